//
// Generated by NVIDIA NVVM Compiler
//
// Compiler Build ID: CL-36424714
// Cuda compilation tools, release 13.0, V13.0.88
// Based on NVVM 20.0.0
//

.version 9.0
.target sm_100
.address_size 64

	// .globl	_Z15SoftmaxWarpImplI10DirectLoadIffE11DirectStoreIffEfLi2ELi2ELi1ELi2ELb0EL9Algorithm0EEvT_T0_ll
.extern .func __assertfail
(
	.param .b64 __assertfail_param_0,
	.param .b64 __assertfail_param_1,
	.param .b32 __assertfail_param_2,
	.param .b64 __assertfail_param_3,
	.param .b64 __assertfail_param_4
)
;
.global .align 1 .b8 __unnamed_1[322] = {118, 111, 105, 100, 32, 83, 111, 102, 116, 109, 97, 120, 87, 97, 114, 112, 73, 109, 112, 108, 40, 76, 79, 65, 68, 44, 32, 83, 84, 79, 82, 69, 44, 32, 115, 105, 103, 110, 101, 100, 32, 108, 111, 110, 103, 44, 32, 115, 105, 103, 110, 101, 100, 32, 108, 111, 110, 103, 41, 32, 91, 119, 105, 116, 104, 32, 76, 79, 65, 68, 32, 61, 32, 68, 105, 114, 101, 99, 116, 76, 111, 97, 100, 60, 102, 108, 111, 97, 116, 44, 32, 102, 108, 111, 97, 116, 62, 59, 32, 83, 84, 79, 82, 69, 32, 61, 32, 68, 105, 114, 101, 99, 116, 83, 116, 111, 114, 101, 60, 102, 108, 111, 97, 116, 44, 32, 102, 108, 111, 97, 116, 62, 59, 32, 67, 111, 109, 112, 117, 116, 101, 84, 121, 112, 101, 32, 61, 32, 102, 108, 111, 97, 116, 59, 32, 105, 110, 116, 32, 112, 97, 99, 107, 95, 115, 105, 122, 101, 32, 61, 32, 50, 59, 32, 105, 110, 116, 32, 99, 111, 108, 115, 95, 112, 101, 114, 95, 116, 104, 114, 101, 97, 100, 32, 61, 32, 50, 59, 32, 105, 110, 116, 32, 116, 104, 114, 101, 97, 100, 95, 103, 114, 111, 117, 112, 95, 119, 105, 100, 116, 104, 32, 61, 32, 49, 59, 32, 105, 110, 116, 32, 114, 111, 119, 115, 95, 112, 101, 114, 95, 97, 99, 99, 101, 115, 115, 32, 61, 32, 50, 59, 32, 95, 95, 110, 118, 95, 98, 111, 111, 108, 32, 112, 97, 100, 100, 105, 110, 103, 32, 61, 32, 102, 97, 108, 115, 101, 59, 32, 65, 108, 103, 111, 114, 105, 116, 104, 109, 32, 97, 108, 103, 111, 114, 105, 116, 104, 109, 32, 61, 32, 65, 108, 103, 111, 114, 105, 116, 104, 109, 58, 58, 107, 83, 111, 102, 116, 109, 97, 120, 93};
.global .align 1 .b8 __unnamed_2[321] = {118, 111, 105, 100, 32, 83, 111, 102, 116, 109, 97, 120, 87, 97, 114, 112, 73, 109, 112, 108, 40, 76, 79, 65, 68, 44, 32, 83, 84, 79, 82, 69, 44, 32, 115, 105, 103, 110, 101, 100, 32, 108, 111, 110, 103, 44, 32, 115, 105, 103, 110, 101, 100, 32, 108, 111, 110, 103, 41, 32, 91, 119, 105, 116, 104, 32, 76, 79, 65, 68, 32, 61, 32, 68, 105, 114, 101, 99, 116, 76, 111, 97, 100, 60, 102, 108, 111, 97, 116, 44, 32, 102, 108, 111, 97, 116, 62, 59, 32, 83, 84, 79, 82, 69, 32, 61, 32, 68, 105, 114, 101, 99, 116, 83, 116, 111, 114, 101, 60, 102, 108, 111, 97, 116, 44, 32, 102, 108, 111, 97, 116, 62, 59, 32, 67, 111, 109, 112, 117, 116, 101, 84, 121, 112, 101, 32, 61, 32, 102, 108, 111, 97, 116, 59, 32, 105, 110, 116, 32, 112, 97, 99, 107, 95, 115, 105, 122, 101, 32, 61, 32, 50, 59, 32, 105, 110, 116, 32, 99, 111, 108, 115, 95, 112, 101, 114, 95, 116, 104, 114, 101, 97, 100, 32, 61, 32, 50, 59, 32, 105, 110, 116, 32, 116, 104, 114, 101, 97, 100, 95, 103, 114, 111, 117, 112, 95, 119, 105, 100, 116, 104, 32, 61, 32, 49, 59, 32, 105, 110, 116, 32, 114, 111, 119, 115, 95, 112, 101, 114, 95, 97, 99, 99, 101, 115, 115, 32, 61, 32, 50, 59, 32, 95, 95, 110, 118, 95, 98, 111, 111, 108, 32, 112, 97, 100, 100, 105, 110, 103, 32, 61, 32, 116, 114, 117, 101, 59, 32, 65, 108, 103, 111, 114, 105, 116, 104, 109, 32, 97, 108, 103, 111, 114, 105, 116, 104, 109, 32, 61, 32, 65, 108, 103, 111, 114, 105, 116, 104, 109, 58, 58, 107, 83, 111, 102, 116, 109, 97, 120, 93};
.global .align 1 .b8 __unnamed_3[322] = {118, 111, 105, 100, 32, 83, 111, 102, 116, 109, 97, 120, 87, 97, 114, 112, 73, 109, 112, 108, 40, 76, 79, 65, 68, 44, 32, 83, 84, 79, 82, 69, 44, 32, 115, 105, 103, 110, 101, 100, 32, 108, 111, 110, 103, 44, 32, 115, 105, 103, 110, 101, 100, 32, 108, 111, 110, 103, 41, 32, 91, 119, 105, 116, 104, 32, 76, 79, 65, 68, 32, 61, 32, 68, 105, 114, 101, 99, 116, 76, 111, 97, 100, 60, 102, 108, 111, 97, 116, 44, 32, 102, 108, 111, 97, 116, 62, 59, 32, 83, 84, 79, 82, 69, 32, 61, 32, 68, 105, 114, 101, 99, 116, 83, 116, 111, 114, 101, 60, 102, 108, 111, 97, 116, 44, 32, 102, 108, 111, 97, 116, 62, 59, 32, 67, 111, 109, 112, 117, 116, 101, 84, 121, 112, 101, 32, 61, 32, 102, 108, 111, 97, 116, 59, 32, 105, 110, 116, 32, 112, 97, 99, 107, 95, 115, 105, 122, 101, 32, 61, 32, 50, 59, 32, 105, 110, 116, 32, 99, 111, 108, 115, 95, 112, 101, 114, 95, 116, 104, 114, 101, 97, 100, 32, 61, 32, 50, 59, 32, 105, 110, 116, 32, 116, 104, 114, 101, 97, 100, 95, 103, 114, 111, 117, 112, 95, 119, 105, 100, 116, 104, 32, 61, 32, 49, 59, 32, 105, 110, 116, 32, 114, 111, 119, 115, 95, 112, 101, 114, 95, 97, 99, 99, 101, 115, 115, 32, 61, 32, 49, 59, 32, 95, 95, 110, 118, 95, 98, 111, 111, 108, 32, 112, 97, 100, 100, 105, 110, 103, 32, 61, 32, 102, 97, 108, 115, 101, 59, 32, 65, 108, 103, 111, 114, 105, 116, 104, 109, 32, 97, 108, 103, 111, 114, 105, 116, 104, 109, 32, 61, 32, 65, 108, 103, 111, 114, 105, 116, 104, 109, 58, 58, 107, 83, 111, 102, 116, 109, 97, 120, 93};
.global .align 1 .b8 __unnamed_4[321] = {118, 111, 105, 100, 32, 83, 111, 102, 116, 109, 97, 120, 87, 97, 114, 112, 73, 109, 112, 108, 40, 76, 79, 65, 68, 44, 32, 83, 84, 79, 82, 69, 44, 32, 115, 105, 103, 110, 101, 100, 32, 108, 111, 110, 103, 44, 32, 115, 105, 103, 110, 101, 100, 32, 108, 111, 110, 103, 41, 32, 91, 119, 105, 116, 104, 32, 76, 79, 65, 68, 32, 61, 32, 68, 105, 114, 101, 99, 116, 76, 111, 97, 100, 60, 102, 108, 111, 97, 116, 44, 32, 102, 108, 111, 97, 116, 62, 59, 32, 83, 84, 79, 82, 69, 32, 61, 32, 68, 105, 114, 101, 99, 116, 83, 116, 111, 114, 101, 60, 102, 108, 111, 97, 116, 44, 32, 102, 108, 111, 97, 116, 62, 59, 32, 67, 111, 109, 112, 117, 116, 101, 84, 121, 112, 101, 32, 61, 32, 102, 108, 111, 97, 116, 59, 32, 105, 110, 116, 32, 112, 97, 99, 107, 95, 115, 105, 122, 101, 32, 61, 32, 50, 59, 32, 105, 110, 116, 32, 99, 111, 108, 115, 95, 112, 101, 114, 95, 116, 104, 114, 101, 97, 100, 32, 61, 32, 50, 59, 32, 105, 110, 116, 32, 116, 104, 114, 101, 97, 100, 95, 103, 114, 111, 117, 112, 95, 119, 105, 100, 116, 104, 32, 61, 32, 49, 59, 32, 105, 110, 116, 32, 114, 111, 119, 115, 95, 112, 101, 114, 95, 97, 99, 99, 101, 115, 115, 32, 61, 32, 49, 59, 32, 95, 95, 110, 118, 95, 98, 111, 111, 108, 32, 112, 97, 100, 100, 105, 110, 103, 32, 61, 32, 116, 114, 117, 101, 59, 32, 65, 108, 103, 111, 114, 105, 116, 104, 109, 32, 97, 108, 103, 111, 114, 105, 116, 104, 109, 32, 61, 32, 65, 108, 103, 111, 114, 105, 116, 104, 109, 58, 58, 107, 83, 111, 102, 116, 109, 97, 120, 93};
.global .align 1 .b8 __unnamed_5[322] = {118, 111, 105, 100, 32, 83, 111, 102, 116, 109, 97, 120, 87, 97, 114, 112, 73, 109, 112, 108, 40, 76, 79, 65, 68, 44, 32, 83, 84, 79, 82, 69, 44, 32, 115, 105, 103, 110, 101, 100, 32, 108, 111, 110, 103, 44, 32, 115, 105, 103, 110, 101, 100, 32, 108, 111, 110, 103, 41, 32, 91, 119, 105, 116, 104, 32, 76, 79, 65, 68, 32, 61, 32, 68, 105, 114, 101, 99, 116, 76, 111, 97, 100, 60, 102, 108, 111, 97, 116, 44, 32, 102, 108, 111, 97, 116, 62, 59, 32, 83, 84, 79, 82, 69, 32, 61, 32, 68, 105, 114, 101, 99, 116, 83, 116, 111, 114, 101, 60, 102, 108, 111, 97, 116, 44, 32, 102, 108, 111, 97, 116, 62, 59, 32, 67, 111, 109, 112, 117, 116, 101, 84, 121, 112, 101, 32, 61, 32, 102, 108, 111, 97, 116, 59, 32, 105, 110, 116, 32, 112, 97, 99, 107, 95, 115, 105, 122, 101, 32, 61, 32, 50, 59, 32, 105, 110, 116, 32, 99, 111, 108, 115, 95, 112, 101, 114, 95, 116, 104, 114, 101, 97, 100, 32, 61, 32, 50, 59, 32, 105, 110, 116, 32, 116, 104, 114, 101, 97, 100, 95, 103, 114, 111, 117, 112, 95, 119, 105, 100, 116, 104, 32, 61, 32, 50, 59, 32, 105, 110, 116, 32, 114, 111, 119, 115, 95, 112, 101, 114, 95, 97, 99, 99, 101, 115, 115, 32, 61, 32, 50, 59, 32, 95, 95, 110, 118, 95, 98, 111, 111, 108, 32, 112, 97, 100, 100, 105, 110, 103, 32, 61, 32, 102, 97, 108, 115, 101, 59, 32, 65, 108, 103, 111, 114, 105, 116, 104, 109, 32, 97, 108, 103, 111, 114, 105, 116, 104, 109, 32, 61, 32, 65, 108, 103, 111, 114, 105, 116, 104, 109, 58, 58, 107, 83, 111, 102, 116, 109, 97, 120, 93};
.global .align 1 .b8 __unnamed_6[321] = {118, 111, 105, 100, 32, 83, 111, 102, 116, 109, 97, 120, 87, 97, 114, 112, 73, 109, 112, 108, 40, 76, 79, 65, 68, 44, 32, 83, 84, 79, 82, 69, 44, 32, 115, 105, 103, 110, 101, 100, 32, 108, 111, 110, 103, 44, 32, 115, 105, 103, 110, 101, 100, 32, 108, 111, 110, 103, 41, 32, 91, 119, 105, 116, 104, 32, 76, 79, 65, 68, 32, 61, 32, 68, 105, 114, 101, 99, 116, 76, 111, 97, 100, 60, 102, 108, 111, 97, 116, 44, 32, 102, 108, 111, 97, 116, 62, 59, 32, 83, 84, 79, 82, 69, 32, 61, 32, 68, 105, 114, 101, 99, 116, 83, 116, 111, 114, 101, 60, 102, 108, 111, 97, 116, 44, 32, 102, 108, 111, 97, 116, 62, 59, 32, 67, 111, 109, 112, 117, 116, 101, 84, 121, 112, 101, 32, 61, 32, 102, 108, 111, 97, 116, 59, 32, 105, 110, 116, 32, 112, 97, 99, 107, 95, 115, 105, 122, 101, 32, 61, 32, 50, 59, 32, 105, 110, 116, 32, 99, 111, 108, 115, 95, 112, 101, 114, 95, 116, 104, 114, 101, 97, 100, 32, 61, 32, 50, 59, 32, 105, 110, 116, 32, 116, 104, 114, 101, 97, 100, 95, 103, 114, 111, 117, 112, 95, 119, 105, 100, 116, 104, 32, 61, 32, 50, 59, 32, 105, 110, 116, 32, 114, 111, 119, 115, 95, 112, 101, 114, 95, 97, 99, 99, 101, 115, 115, 32, 61, 32, 50, 59, 32, 95, 95, 110, 118, 95, 98, 111, 111, 108, 32, 112, 97, 100, 100, 105, 110, 103, 32, 61, 32, 116, 114, 117, 101, 59, 32, 65, 108, 103, 111, 114, 105, 116, 104, 109, 32, 97, 108, 103, 111, 114, 105, 116, 104, 109, 32, 61, 32, 65, 108, 103, 111, 114, 105, 116, 104, 109, 58, 58, 107, 83, 111, 102, 116, 109, 97, 120, 93};
.global .align 1 .b8 __unnamed_7[322] = {118, 111, 105, 100, 32, 83, 111, 102, 116, 109, 97, 120, 87, 97, 114, 112, 73, 109, 112, 108, 40, 76, 79, 65, 68, 44, 32, 83, 84, 79, 82, 69, 44, 32, 115, 105, 103, 110, 101, 100, 32, 108, 111, 110, 103, 44, 32, 115, 105, 103, 110, 101, 100, 32, 108, 111, 110, 103, 41, 32, 91, 119, 105, 116, 104, 32, 76, 79, 65, 68, 32, 61, 32, 68, 105, 114, 101, 99, 116, 76, 111, 97, 100, 60, 102, 108, 111, 97, 116, 44, 32, 102, 108, 111, 97, 116, 62, 59, 32, 83, 84, 79, 82, 69, 32, 61, 32, 68, 105, 114, 101, 99, 116, 83, 116, 111, 114, 101, 60, 102, 108, 111, 97, 116, 44, 32, 102, 108, 111, 97, 116, 62, 59, 32, 67, 111, 109, 112, 117, 116, 101, 84, 121, 112, 101, 32, 61, 32, 102, 108, 111, 97, 116, 59, 32, 105, 110, 116, 32, 112, 97, 99, 107, 95, 115, 105, 122, 101, 32, 61, 32, 50, 59, 32, 105, 110, 116, 32, 99, 111, 108, 115, 95, 112, 101, 114, 95, 116, 104, 114, 101, 97, 100, 32, 61, 32, 50, 59, 32, 105, 110, 116, 32, 116, 104, 114, 101, 97, 100, 95, 103, 114, 111, 117, 112, 95, 119, 105, 100, 116, 104, 32, 61, 32, 50, 59, 32, 105, 110, 116, 32, 114, 111, 119, 115, 95, 112, 101, 114, 95, 97, 99, 99, 101, 115, 115, 32, 61, 32, 49, 59, 32, 95, 95, 110, 118, 95, 98, 111, 111, 108, 32, 112, 97, 100, 100, 105, 110, 103, 32, 61, 32, 102, 97, 108, 115, 101, 59, 32, 65, 108, 103, 111, 114, 105, 116, 104, 109, 32, 97, 108, 103, 111, 114, 105, 116, 104, 109, 32, 61, 32, 65, 108, 103, 111, 114, 105, 116, 104, 109, 58, 58, 107, 83, 111, 102, 116, 109, 97, 120, 93};
.global .align 1 .b8 __unnamed_8[321] = {118, 111, 105, 100, 32, 83, 111, 102, 116, 109, 97, 120, 87, 97, 114, 112, 73, 109, 112, 108, 40, 76, 79, 65, 68, 44, 32, 83, 84, 79, 82, 69, 44, 32, 115, 105, 103, 110, 101, 100, 32, 108, 111, 110, 103, 44, 32, 115, 105, 103, 110, 101, 100, 32, 108, 111, 110, 103, 41, 32, 91, 119, 105, 116, 104, 32, 76, 79, 65, 68, 32, 61, 32, 68, 105, 114, 101, 99, 116, 76, 111, 97, 100, 60, 102, 108, 111, 97, 116, 44, 32, 102, 108, 111, 97, 116, 62, 59, 32, 83, 84, 79, 82, 69, 32, 61, 32, 68, 105, 114, 101, 99, 116, 83, 116, 111, 114, 101, 60, 102, 108, 111, 97, 116, 44, 32, 102, 108, 111, 97, 116, 62, 59, 32, 67, 111, 109, 112, 117, 116, 101, 84, 121, 112, 101, 32, 61, 32, 102, 108, 111, 97, 116, 59, 32, 105, 110, 116, 32, 112, 97, 99, 107, 95, 115, 105, 122, 101, 32, 61, 32, 50, 59, 32, 105, 110, 116, 32, 99, 111, 108, 115, 95, 112, 101, 114, 95, 116, 104, 114, 101, 97, 100, 32, 61, 32, 50, 59, 32, 105, 110, 116, 32, 116, 104, 114, 101, 97, 100, 95, 103, 114, 111, 117, 112, 95, 119, 105, 100, 116, 104, 32, 61, 32, 50, 59, 32, 105, 110, 116, 32, 114, 111, 119, 115, 95, 112, 101, 114, 95, 97, 99, 99, 101, 115, 115, 32, 61, 32, 49, 59, 32, 95, 95, 110, 118, 95, 98, 111, 111, 108, 32, 112, 97, 100, 100, 105, 110, 103, 32, 61, 32, 116, 114, 117, 101, 59, 32, 65, 108, 103, 111, 114, 105, 116, 104, 109, 32, 97, 108, 103, 111, 114, 105, 116, 104, 109, 32, 61, 32, 65, 108, 103, 111, 114, 105, 116, 104, 109, 58, 58, 107, 83, 111, 102, 116, 109, 97, 120, 93};
.global .align 1 .b8 __unnamed_9[322] = {118, 111, 105, 100, 32, 83, 111, 102, 116, 109, 97, 120, 87, 97, 114, 112, 73, 109, 112, 108, 40, 76, 79, 65, 68, 44, 32, 83, 84, 79, 82, 69, 44, 32, 115, 105, 103, 110, 101, 100, 32, 108, 111, 110, 103, 44, 32, 115, 105, 103, 110, 101, 100, 32, 108, 111, 110, 103, 41, 32, 91, 119, 105, 116, 104, 32, 76, 79, 65, 68, 32, 61, 32, 68, 105, 114, 101, 99, 116, 76, 111, 97, 100, 60, 102, 108, 111, 97, 116, 44, 32, 102, 108, 111, 97, 116, 62, 59, 32, 83, 84, 79, 82, 69, 32, 61, 32, 68, 105, 114, 101, 99, 116, 83, 116, 111, 114, 101, 60, 102, 108, 111, 97, 116, 44, 32, 102, 108, 111, 97, 116, 62, 59, 32, 67, 111, 109, 112, 117, 116, 101, 84, 121, 112, 101, 32, 61, 32, 102, 108, 111, 97, 116, 59, 32, 105, 110, 116, 32, 112, 97, 99, 107, 95, 115, 105, 122, 101, 32, 61, 32, 50, 59, 32, 105, 110, 116, 32, 99, 111, 108, 115, 95, 112, 101, 114, 95, 116, 104, 114, 101, 97, 100, 32, 61, 32, 50, 59, 32, 105, 110, 116, 32, 116, 104, 114, 101, 97, 100, 95, 103, 114, 111, 117, 112, 95, 119, 105, 100, 116, 104, 32, 61, 32, 52, 59, 32, 105, 110, 116, 32, 114, 111, 119, 115, 95, 112, 101, 114, 95, 97, 99, 99, 101, 115, 115, 32, 61, 32, 50, 59, 32, 95, 95, 110, 118, 95, 98, 111, 111, 108, 32, 112, 97, 100, 100, 105, 110, 103, 32, 61, 32, 102, 97, 108, 115, 101, 59, 32, 65, 108, 103, 111, 114, 105, 116, 104, 109, 32, 97, 108, 103, 111, 114, 105, 116, 104, 109, 32, 61, 32, 65, 108, 103, 111, 114, 105, 116, 104, 109, 58, 58, 107, 83, 111, 102, 116, 109, 97, 120, 93};
.global .align 1 .b8 __unnamed_10[321] = {118, 111, 105, 100, 32, 83, 111, 102, 116, 109, 97, 120, 87, 97, 114, 112, 73, 109, 112, 108, 40, 76, 79, 65, 68, 44, 32, 83, 84, 79, 82, 69, 44, 32, 115, 105, 103, 110, 101, 100, 32, 108, 111, 110, 103, 44, 32, 115, 105, 103, 110, 101, 100, 32, 108, 111, 110, 103, 41, 32, 91, 119, 105, 116, 104, 32, 76, 79, 65, 68, 32, 61, 32, 68, 105, 114, 101, 99, 116, 76, 111, 97, 100, 60, 102, 108, 111, 97, 116, 44, 32, 102, 108, 111, 97, 116, 62, 59, 32, 83, 84, 79, 82, 69, 32, 61, 32, 68, 105, 114, 101, 99, 116, 83, 116, 111, 114, 101, 60, 102, 108, 111, 97, 116, 44, 32, 102, 108, 111, 97, 116, 62, 59, 32, 67, 111, 109, 112, 117, 116, 101, 84, 121, 112, 101, 32, 61, 32, 102, 108, 111, 97, 116, 59, 32, 105, 110, 116, 32, 112, 97, 99, 107, 95, 115, 105, 122, 101, 32, 61, 32, 50, 59, 32, 105, 110, 116, 32, 99, 111, 108, 115, 95, 112, 101, 114, 95, 116, 104, 114, 101, 97, 100, 32, 61, 32, 50, 59, 32, 105, 110, 116, 32, 116, 104, 114, 101, 97, 100, 95, 103, 114, 111, 117, 112, 95, 119, 105, 100, 116, 104, 32, 61, 32, 52, 59, 32, 105, 110, 116, 32, 114, 111, 119, 115, 95, 112, 101, 114, 95, 97, 99, 99, 101, 115, 115, 32, 61, 32, 50, 59, 32, 95, 95, 110, 118, 95, 98, 111, 111, 108, 32, 112, 97, 100, 100, 105, 110, 103, 32, 61, 32, 116, 114, 117, 101, 59, 32, 65, 108, 103, 111, 114, 105, 116, 104, 109, 32, 97, 108, 103, 111, 114, 105, 116, 104, 109, 32, 61, 32, 65, 108, 103, 111, 114, 105, 116, 104, 109, 58, 58, 107, 83, 111, 102, 116, 109, 97, 120, 93};
.global .align 1 .b8 __unnamed_11[322] = {118, 111, 105, 100, 32, 83, 111, 102, 116, 109, 97, 120, 87, 97, 114, 112, 73, 109, 112, 108, 40, 76, 79, 65, 68, 44, 32, 83, 84, 79, 82, 69, 44, 32, 115, 105, 103, 110, 101, 100, 32, 108, 111, 110, 103, 44, 32, 115, 105, 103, 110, 101, 100, 32, 108, 111, 110, 103, 41, 32, 91, 119, 105, 116, 104, 32, 76, 79, 65, 68, 32, 61, 32, 68, 105, 114, 101, 99, 116, 76, 111, 97, 100, 60, 102, 108, 111, 97, 116, 44, 32, 102, 108, 111, 97, 116, 62, 59, 32, 83, 84, 79, 82, 69, 32, 61, 32, 68, 105, 114, 101, 99, 116, 83, 116, 111, 114, 101, 60, 102, 108, 111, 97, 116, 44, 32, 102, 108, 111, 97, 116, 62, 59, 32, 67, 111, 109, 112, 117, 116, 101, 84, 121, 112, 101, 32, 61, 32, 102, 108, 111, 97, 116, 59, 32, 105, 110, 116, 32, 112, 97, 99, 107, 95, 115, 105, 122, 101, 32, 61, 32, 50, 59, 32, 105, 110, 116, 32, 99, 111, 108, 115, 95, 112, 101, 114, 95, 116, 104, 114, 101, 97, 100, 32, 61, 32, 50, 59, 32, 105, 110, 116, 32, 116, 104, 114, 101, 97, 100, 95, 103, 114, 111, 117, 112, 95, 119, 105, 100, 116, 104, 32, 61, 32, 52, 59, 32, 105, 110, 116, 32, 114, 111, 119, 115, 95, 112, 101, 114, 95, 97, 99, 99, 101, 115, 115, 32, 61, 32, 49, 59, 32, 95, 95, 110, 118, 95, 98, 111, 111, 108, 32, 112, 97, 100, 100, 105, 110, 103, 32, 61, 32, 102, 97, 108, 115, 101, 59, 32, 65, 108, 103, 111, 114, 105, 116, 104, 109, 32, 97, 108, 103, 111, 114, 105, 116, 104, 109, 32, 61, 32, 65, 108, 103, 111, 114, 105, 116, 104, 109, 58, 58, 107, 83, 111, 102, 116, 109, 97, 120, 93};
.global .align 1 .b8 __unnamed_12[321] = {118, 111, 105, 100, 32, 83, 111, 102, 116, 109, 97, 120, 87, 97, 114, 112, 73, 109, 112, 108, 40, 76, 79, 65, 68, 44, 32, 83, 84, 79, 82, 69, 44, 32, 115, 105, 103, 110, 101, 100, 32, 108, 111, 110, 103, 44, 32, 115, 105, 103, 110, 101, 100, 32, 108, 111, 110, 103, 41, 32, 91, 119, 105, 116, 104, 32, 76, 79, 65, 68, 32, 61, 32, 68, 105, 114, 101, 99, 116, 76, 111, 97, 100, 60, 102, 108, 111, 97, 116, 44, 32, 102, 108, 111, 97, 116, 62, 59, 32, 83, 84, 79, 82, 69, 32, 61, 32, 68, 105, 114, 101, 99, 116, 83, 116, 111, 114, 101, 60, 102, 108, 111, 97, 116, 44, 32, 102, 108, 111, 97, 116, 62, 59, 32, 67, 111, 109, 112, 117, 116, 101, 84, 121, 112, 101, 32, 61, 32, 102, 108, 111, 97, 116, 59, 32, 105, 110, 116, 32, 112, 97, 99, 107, 95, 115, 105, 122, 101, 32, 61, 32, 50, 59, 32, 105, 110, 116, 32, 99, 111, 108, 115, 95, 112, 101, 114, 95, 116, 104, 114, 101, 97, 100, 32, 61, 32, 50, 59, 32, 105, 110, 116, 32, 116, 104, 114, 101, 97, 100, 95, 103, 114, 111, 117, 112, 95, 119, 105, 100, 116, 104, 32, 61, 32, 52, 59, 32, 105, 110, 116, 32, 114, 111, 119, 115, 95, 112, 101, 114, 95, 97, 99, 99, 101, 115, 115, 32, 61, 32, 49, 59, 32, 95, 95, 110, 118, 95, 98, 111, 111, 108, 32, 112, 97, 100, 100, 105, 110, 103, 32, 61, 32, 116, 114, 117, 101, 59, 32, 65, 108, 103, 111, 114, 105, 116, 104, 109, 32, 97, 108, 103, 111, 114, 105, 116, 104, 109, 32, 61, 32, 65, 108, 103, 111, 114, 105, 116, 104, 109, 58, 58, 107, 83, 111, 102, 116, 109, 97, 120, 93};
.global .align 1 .b8 __unnamed_13[322] = {118, 111, 105, 100, 32, 83, 111, 102, 116, 109, 97, 120, 87, 97, 114, 112, 73, 109, 112, 108, 40, 76, 79, 65, 68, 44, 32, 83, 84, 79, 82, 69, 44, 32, 115, 105, 103, 110, 101, 100, 32, 108, 111, 110, 103, 44, 32, 115, 105, 103, 110, 101, 100, 32, 108, 111, 110, 103, 41, 32, 91, 119, 105, 116, 104, 32, 76, 79, 65, 68, 32, 61, 32, 68, 105, 114, 101, 99, 116, 76, 111, 97, 100, 60, 102, 108, 111, 97, 116, 44, 32, 102, 108, 111, 97, 116, 62, 59, 32, 83, 84, 79, 82, 69, 32, 61, 32, 68, 105, 114, 101, 99, 116, 83, 116, 111, 114, 101, 60, 102, 108, 111, 97, 116, 44, 32, 102, 108, 111, 97, 116, 62, 59, 32, 67, 111, 109, 112, 117, 116, 101, 84, 121, 112, 101, 32, 61, 32, 102, 108, 111, 97, 116, 59, 32, 105, 110, 116, 32, 112, 97, 99, 107, 95, 115, 105, 122, 101, 32, 61, 32, 50, 59, 32, 105, 110, 116, 32, 99, 111, 108, 115, 95, 112, 101, 114, 95, 116, 104, 114, 101, 97, 100, 32, 61, 32, 50, 59, 32, 105, 110, 116, 32, 116, 104, 114, 101, 97, 100, 95, 103, 114, 111, 117, 112, 95, 119, 105, 100, 116, 104, 32, 61, 32, 56, 59, 32, 105, 110, 116, 32, 114, 111, 119, 115, 95, 112, 101, 114, 95, 97, 99, 99, 101, 115, 115, 32, 61, 32, 50, 59, 32, 95, 95, 110, 118, 95, 98, 111, 111, 108, 32, 112, 97, 100, 100, 105, 110, 103, 32, 61, 32, 102, 97, 108, 115, 101, 59, 32, 65, 108, 103, 111, 114, 105, 116, 104, 109, 32, 97, 108, 103, 111, 114, 105, 116, 104, 109, 32, 61, 32, 65, 108, 103, 111, 114, 105, 116, 104, 109, 58, 58, 107, 83, 111, 102, 116, 109, 97, 120, 93};
.global .align 1 .b8 __unnamed_14[321] = {118, 111, 105, 100, 32, 83, 111, 102, 116, 109, 97, 120, 87, 97, 114, 112, 73, 109, 112, 108, 40, 76, 79, 65, 68, 44, 32, 83, 84, 79, 82, 69, 44, 32, 115, 105, 103, 110, 101, 100, 32, 108, 111, 110, 103, 44, 32, 115, 105, 103, 110, 101, 100, 32, 108, 111, 110, 103, 41, 32, 91, 119, 105, 116, 104, 32, 76, 79, 65, 68, 32, 61, 32, 68, 105, 114, 101, 99, 116, 76, 111, 97, 100, 60, 102, 108, 111, 97, 116, 44, 32, 102, 108, 111, 97, 116, 62, 59, 32, 83, 84, 79, 82, 69, 32, 61, 32, 68, 105, 114, 101, 99, 116, 83, 116, 111, 114, 101, 60, 102, 108, 111, 97, 116, 44, 32, 102, 108, 111, 97, 116, 62, 59, 32, 67, 111, 109, 112, 117, 116, 101, 84, 121, 112, 101, 32, 61, 32, 102, 108, 111, 97, 116, 59, 32, 105, 110, 116, 32, 112, 97, 99, 107, 95, 115, 105, 122, 101, 32, 61, 32, 50, 59, 32, 105, 110, 116, 32, 99, 111, 108, 115, 95, 112, 101, 114, 95, 116, 104, 114, 101, 97, 100, 32, 61, 32, 50, 59, 32, 105, 110, 116, 32, 116, 104, 114, 101, 97, 100, 95, 103, 114, 111, 117, 112, 95, 119, 105, 100, 116, 104, 32, 61, 32, 56, 59, 32, 105, 110, 116, 32, 114, 111, 119, 115, 95, 112, 101, 114, 95, 97, 99, 99, 101, 115, 115, 32, 61, 32, 50, 59, 32, 95, 95, 110, 118, 95, 98, 111, 111, 108, 32, 112, 97, 100, 100, 105, 110, 103, 32, 61, 32, 116, 114, 117, 101, 59, 32, 65, 108, 103, 111, 114, 105, 116, 104, 109, 32, 97, 108, 103, 111, 114, 105, 116, 104, 109, 32, 61, 32, 65, 108, 103, 111, 114, 105, 116, 104, 109, 58, 58, 107, 83, 111, 102, 116, 109, 97, 120, 93};
.global .align 1 .b8 __unnamed_15[322] = {118, 111, 105, 100, 32, 83, 111, 102, 116, 109, 97, 120, 87, 97, 114, 112, 73, 109, 112, 108, 40, 76, 79, 65, 68, 44, 32, 83, 84, 79, 82, 69, 44, 32, 115, 105, 103, 110, 101, 100, 32, 108, 111, 110, 103, 44, 32, 115, 105, 103, 110, 101, 100, 32, 108, 111, 110, 103, 41, 32, 91, 119, 105, 116, 104, 32, 76, 79, 65, 68, 32, 61, 32, 68, 105, 114, 101, 99, 116, 76, 111, 97, 100, 60, 102, 108, 111, 97, 116, 44, 32, 102, 108, 111, 97, 116, 62, 59, 32, 83, 84, 79, 82, 69, 32, 61, 32, 68, 105, 114, 101, 99, 116, 83, 116, 111, 114, 101, 60, 102, 108, 111, 97, 116, 44, 32, 102, 108, 111, 97, 116, 62, 59, 32, 67, 111, 109, 112, 117, 116, 101, 84, 121, 112, 101, 32, 61, 32, 102, 108, 111, 97, 116, 59, 32, 105, 110, 116, 32, 112, 97, 99, 107, 95, 115, 105, 122, 101, 32, 61, 32, 50, 59, 32, 105, 110, 116, 32, 99, 111, 108, 115, 95, 112, 101, 114, 95, 116, 104, 114, 101, 97, 100, 32, 61, 32, 50, 59, 32, 105, 110, 116, 32, 116, 104, 114, 101, 97, 100, 95, 103, 114, 111, 117, 112, 95, 119, 105, 100, 116, 104, 32, 61, 32, 56, 59, 32, 105, 110, 116, 32, 114, 111, 119, 115, 95, 112, 101, 114, 95, 97, 99, 99, 101, 115, 115, 32, 61, 32, 49, 59, 32, 95, 95, 110, 118, 95, 98, 111, 111, 108, 32, 112, 97, 100, 100, 105, 110, 103, 32, 61, 32, 102, 97, 108, 115, 101, 59, 32, 65, 108, 103, 111, 114, 105, 116, 104, 109, 32, 97, 108, 103, 111, 114, 105, 116, 104, 109, 32, 61, 32, 65, 108, 103, 111, 114, 105, 116, 104, 109, 58, 58, 107, 83, 111, 102, 116, 109, 97, 120, 93};
.global .align 1 .b8 __unnamed_16[321] = {118, 111, 105, 100, 32, 83, 111, 102, 116, 109, 97, 120, 87, 97, 114, 112, 73, 109, 112, 108, 40, 76, 79, 65, 68, 44, 32, 83, 84, 79, 82, 69, 44, 32, 115, 105, 103, 110, 101, 100, 32, 108, 111, 110, 103, 44, 32, 115, 105, 103, 110, 101, 100, 32, 108, 111, 110, 103, 41, 32, 91, 119, 105, 116, 104, 32, 76, 79, 65, 68, 32, 61, 32, 68, 105, 114, 101, 99, 116, 76, 111, 97, 100, 60, 102, 108, 111, 97, 116, 44, 32, 102, 108, 111, 97, 116, 62, 59, 32, 83, 84, 79, 82, 69, 32, 61, 32, 68, 105, 114, 101, 99, 116, 83, 116, 111, 114, 101, 60, 102, 108, 111, 97, 116, 44, 32, 102, 108, 111, 97, 116, 62, 59, 32, 67, 111, 109, 112, 117, 116, 101, 84, 121, 112, 101, 32, 61, 32, 102, 108, 111, 97, 116, 59, 32, 105, 110, 116, 32, 112, 97, 99, 107, 95, 115, 105, 122, 101, 32, 61, 32, 50, 59, 32, 105, 110, 116, 32, 99, 111, 108, 115, 95, 112, 101, 114, 95, 116, 104, 114, 101, 97, 100, 32, 61, 32, 50, 59, 32, 105, 110, 116, 32, 116, 104, 114, 101, 97, 100, 95, 103, 114, 111, 117, 112, 95, 119, 105, 100, 116, 104, 32, 61, 32, 56, 59, 32, 105, 110, 116, 32, 114, 111, 119, 115, 95, 112, 101, 114, 95, 97, 99, 99, 101, 115, 115, 32, 61, 32, 49, 59, 32, 95, 95, 110, 118, 95, 98, 111, 111, 108, 32, 112, 97, 100, 100, 105, 110, 103, 32, 61, 32, 116, 114, 117, 101, 59, 32, 65, 108, 103, 111, 114, 105, 116, 104, 109, 32, 97, 108, 103, 111, 114, 105, 116, 104, 109, 32, 61, 32, 65, 108, 103, 111, 114, 105, 116, 104, 109, 58, 58, 107, 83, 111, 102, 116, 109, 97, 120, 93};
.global .align 1 .b8 __unnamed_17[323] = {118, 111, 105, 100, 32, 83, 111, 102, 116, 109, 97, 120, 87, 97, 114, 112, 73, 109, 112, 108, 40, 76, 79, 65, 68, 44, 32, 83, 84, 79, 82, 69, 44, 32, 115, 105, 103, 110, 101, 100, 32, 108, 111, 110, 103, 44, 32, 115, 105, 103, 110, 101, 100, 32, 108, 111, 110, 103, 41, 32, 91, 119, 105, 116, 104, 32, 76, 79, 65, 68, 32, 61, 32, 68, 105, 114, 101, 99, 116, 76, 111, 97, 100, 60, 102, 108, 111, 97, 116, 44, 32, 102, 108, 111, 97, 116, 62, 59, 32, 83, 84, 79, 82, 69, 32, 61, 32, 68, 105, 114, 101, 99, 116, 83, 116, 111, 114, 101, 60, 102, 108, 111, 97, 116, 44, 32, 102, 108, 111, 97, 116, 62, 59, 32, 67, 111, 109, 112, 117, 116, 101, 84, 121, 112, 101, 32, 61, 32, 102, 108, 111, 97, 116, 59, 32, 105, 110, 116, 32, 112, 97, 99, 107, 95, 115, 105, 122, 101, 32, 61, 32, 50, 59, 32, 105, 110, 116, 32, 99, 111, 108, 115, 95, 112, 101, 114, 95, 116, 104, 114, 101, 97, 100, 32, 61, 32, 50, 59, 32, 105, 110, 116, 32, 116, 104, 114, 101, 97, 100, 95, 103, 114, 111, 117, 112, 95, 119, 105, 100, 116, 104, 32, 61, 32, 49, 54, 59, 32, 105, 110, 116, 32, 114, 111, 119, 115, 95, 112, 101, 114, 95, 97, 99, 99, 101, 115, 115, 32, 61, 32, 50, 59, 32, 95, 95, 110, 118, 95, 98, 111, 111, 108, 32, 112, 97, 100, 100, 105, 110, 103, 32, 61, 32, 102, 97, 108, 115, 101, 59, 32, 65, 108, 103, 111, 114, 105, 116, 104, 109, 32, 97, 108, 103, 111, 114, 105, 116, 104, 109, 32, 61, 32, 65, 108, 103, 111, 114, 105, 116, 104, 109, 58, 58, 107, 83, 111, 102, 116, 109, 97, 120, 93};
.global .align 1 .b8 __unnamed_18[322] = {118, 111, 105, 100, 32, 83, 111, 102, 116, 109, 97, 120, 87, 97, 114, 112, 73, 109, 112, 108, 40, 76, 79, 65, 68, 44, 32, 83, 84, 79, 82, 69, 44, 32, 115, 105, 103, 110, 101, 100, 32, 108, 111, 110, 103, 44, 32, 115, 105, 103, 110, 101, 100, 32, 108, 111, 110, 103, 41, 32, 91, 119, 105, 116, 104, 32, 76, 79, 65, 68, 32, 61, 32, 68, 105, 114, 101, 99, 116, 76, 111, 97, 100, 60, 102, 108, 111, 97, 116, 44, 32, 102, 108, 111, 97, 116, 62, 59, 32, 83, 84, 79, 82, 69, 32, 61, 32, 68, 105, 114, 101, 99, 116, 83, 116, 111, 114, 101, 60, 102, 108, 111, 97, 116, 44, 32, 102, 108, 111, 97, 116, 62, 59, 32, 67, 111, 109, 112, 117, 116, 101, 84, 121, 112, 101, 32, 61, 32, 102, 108, 111, 97, 116, 59, 32, 105, 110, 116, 32, 112, 97, 99, 107, 95, 115, 105, 122, 101, 32, 61, 32, 50, 59, 32, 105, 110, 116, 32, 99, 111, 108, 115, 95, 112, 101, 114, 95, 116, 104, 114, 101, 97, 100, 32, 61, 32, 50, 59, 32, 105, 110, 116, 32, 116, 104, 114, 101, 97, 100, 95, 103, 114, 111, 117, 112, 95, 119, 105, 100, 116, 104, 32, 61, 32, 49, 54, 59, 32, 105, 110, 116, 32, 114, 111, 119, 115, 95, 112, 101, 114, 95, 97, 99, 99, 101, 115, 115, 32, 61, 32, 50, 59, 32, 95, 95, 110, 118, 95, 98, 111, 111, 108, 32, 112, 97, 100, 100, 105, 110, 103, 32, 61, 32, 116, 114, 117, 101, 59, 32, 65, 108, 103, 111, 114, 105, 116, 104, 109, 32, 97, 108, 103, 111, 114, 105, 116, 104, 109, 32, 61, 32, 65, 108, 103, 111, 114, 105, 116, 104, 109, 58, 58, 107, 83, 111, 102, 116, 109, 97, 120, 93};
.global .align 1 .b8 __unnamed_19[323] = {118, 111, 105, 100, 32, 83, 111, 102, 116, 109, 97, 120, 87, 97, 114, 112, 73, 109, 112, 108, 40, 76, 79, 65, 68, 44, 32, 83, 84, 79, 82, 69, 44, 32, 115, 105, 103, 110, 101, 100, 32, 108, 111, 110, 103, 44, 32, 115, 105, 103, 110, 101, 100, 32, 108, 111, 110, 103, 41, 32, 91, 119, 105, 116, 104, 32, 76, 79, 65, 68, 32, 61, 32, 68, 105, 114, 101, 99, 116, 76, 111, 97, 100, 60, 102, 108, 111, 97, 116, 44, 32, 102, 108, 111, 97, 116, 62, 59, 32, 83, 84, 79, 82, 69, 32, 61, 32, 68, 105, 114, 101, 99, 116, 83, 116, 111, 114, 101, 60, 102, 108, 111, 97, 116, 44, 32, 102, 108, 111, 97, 116, 62, 59, 32, 67, 111, 109, 112, 117, 116, 101, 84, 121, 112, 101, 32, 61, 32, 102, 108, 111, 97, 116, 59, 32, 105, 110, 116, 32, 112, 97, 99, 107, 95, 115, 105, 122, 101, 32, 61, 32, 50, 59, 32, 105, 110, 116, 32, 99, 111, 108, 115, 95, 112, 101, 114, 95, 116, 104, 114, 101, 97, 100, 32, 61, 32, 50, 59, 32, 105, 110, 116, 32, 116, 104, 114, 101, 97, 100, 95, 103, 114, 111, 117, 112, 95, 119, 105, 100, 116, 104, 32, 61, 32, 49, 54, 59, 32, 105, 110, 116, 32, 114, 111, 119, 115, 95, 112, 101, 114, 95, 97, 99, 99, 101, 115, 115, 32, 61, 32, 49, 59, 32, 95, 95, 110, 118, 95, 98, 111, 111, 108, 32, 112, 97, 100, 100, 105, 110, 103, 32, 61, 32, 102, 97, 108, 115, 101, 59, 32, 65, 108, 103, 111, 114, 105, 116, 104, 109, 32, 97, 108, 103, 111, 114, 105, 116, 104, 109, 32, 61, 32, 65, 108, 103, 111, 114, 105, 116, 104, 109, 58, 58, 107, 83, 111, 102, 116, 109, 97, 120, 93};
.global .align 1 .b8 __unnamed_20[322] = {118, 111, 105, 100, 32, 83, 111, 102, 116, 109, 97, 120, 87, 97, 114, 112, 73, 109, 112, 108, 40, 76, 79, 65, 68, 44, 32, 83, 84, 79, 82, 69, 44, 32, 115, 105, 103, 110, 101, 100, 32, 108, 111, 110, 103, 44, 32, 115, 105, 103, 110, 101, 100, 32, 108, 111, 110, 103, 41, 32, 91, 119, 105, 116, 104, 32, 76, 79, 65, 68, 32, 61, 32, 68, 105, 114, 101, 99, 116, 76, 111, 97, 100, 60, 102, 108, 111, 97, 116, 44, 32, 102, 108, 111, 97, 116, 62, 59, 32, 83, 84, 79, 82, 69, 32, 61, 32, 68, 105, 114, 101, 99, 116, 83, 116, 111, 114, 101, 60, 102, 108, 111, 97, 116, 44, 32, 102, 108, 111, 97, 116, 62, 59, 32, 67, 111, 109, 112, 117, 116, 101, 84, 121, 112, 101, 32, 61, 32, 102, 108, 111, 97, 116, 59, 32, 105, 110, 116, 32, 112, 97, 99, 107, 95, 115, 105, 122, 101, 32, 61, 32, 50, 59, 32, 105, 110, 116, 32, 99, 111, 108, 115, 95, 112, 101, 114, 95, 116, 104, 114, 101, 97, 100, 32, 61, 32, 50, 59, 32, 105, 110, 116, 32, 116, 104, 114, 101, 97, 100, 95, 103, 114, 111, 117, 112, 95, 119, 105, 100, 116, 104, 32, 61, 32, 49, 54, 59, 32, 105, 110, 116, 32, 114, 111, 119, 115, 95, 112, 101, 114, 95, 97, 99, 99, 101, 115, 115, 32, 61, 32, 49, 59, 32, 95, 95, 110, 118, 95, 98, 111, 111, 108, 32, 112, 97, 100, 100, 105, 110, 103, 32, 61, 32, 116, 114, 117, 101, 59, 32, 65, 108, 103, 111, 114, 105, 116, 104, 109, 32, 97, 108, 103, 111, 114, 105, 116, 104, 109, 32, 61, 32, 65, 108, 103, 111, 114, 105, 116, 104, 109, 58, 58, 107, 83, 111, 102, 116, 109, 97, 120, 93};
.global .align 1 .b8 __unnamed_21[323] = {118, 111, 105, 100, 32, 83, 111, 102, 116, 109, 97, 120, 87, 97, 114, 112, 73, 109, 112, 108, 40, 76, 79, 65, 68, 44, 32, 83, 84, 79, 82, 69, 44, 32, 115, 105, 103, 110, 101, 100, 32, 108, 111, 110, 103, 44, 32, 115, 105, 103, 110, 101, 100, 32, 108, 111, 110, 103, 41, 32, 91, 119, 105, 116, 104, 32, 76, 79, 65, 68, 32, 61, 32, 68, 105, 114, 101, 99, 116, 76, 111, 97, 100, 60, 102, 108, 111, 97, 116, 44, 32, 102, 108, 111, 97, 116, 62, 59, 32, 83, 84, 79, 82, 69, 32, 61, 32, 68, 105, 114, 101, 99, 116, 83, 116, 111, 114, 101, 60, 102, 108, 111, 97, 116, 44, 32, 102, 108, 111, 97, 116, 62, 59, 32, 67, 111, 109, 112, 117, 116, 101, 84, 121, 112, 101, 32, 61, 32, 102, 108, 111, 97, 116, 59, 32, 105, 110, 116, 32, 112, 97, 99, 107, 95, 115, 105, 122, 101, 32, 61, 32, 50, 59, 32, 105, 110, 116, 32, 99, 111, 108, 115, 95, 112, 101, 114, 95, 116, 104, 114, 101, 97, 100, 32, 61, 32, 50, 59, 32, 105, 110, 116, 32, 116, 104, 114, 101, 97, 100, 95, 103, 114, 111, 117, 112, 95, 119, 105, 100, 116, 104, 32, 61, 32, 51, 50, 59, 32, 105, 110, 116, 32, 114, 111, 119, 115, 95, 112, 101, 114, 95, 97, 99, 99, 101, 115, 115, 32, 61, 32, 50, 59, 32, 95, 95, 110, 118, 95, 98, 111, 111, 108, 32, 112, 97, 100, 100, 105, 110, 103, 32, 61, 32, 102, 97, 108, 115, 101, 59, 32, 65, 108, 103, 111, 114, 105, 116, 104, 109, 32, 97, 108, 103, 111, 114, 105, 116, 104, 109, 32, 61, 32, 65, 108, 103, 111, 114, 105, 116, 104, 109, 58, 58, 107, 83, 111, 102, 116, 109, 97, 120, 93};
.global .align 1 .b8 __unnamed_22[322] = {118, 111, 105, 100, 32, 83, 111, 102, 116, 109, 97, 120, 87, 97, 114, 112, 73, 109, 112, 108, 40, 76, 79, 65, 68, 44, 32, 83, 84, 79, 82, 69, 44, 32, 115, 105, 103, 110, 101, 100, 32, 108, 111, 110, 103, 44, 32, 115, 105, 103, 110, 101, 100, 32, 108, 111, 110, 103, 41, 32, 91, 119, 105, 116, 104, 32, 76, 79, 65, 68, 32, 61, 32, 68, 105, 114, 101, 99, 116, 76, 111, 97, 100, 60, 102, 108, 111, 97, 116, 44, 32, 102, 108, 111, 97, 116, 62, 59, 32, 83, 84, 79, 82, 69, 32, 61, 32, 68, 105, 114, 101, 99, 116, 83, 116, 111, 114, 101, 60, 102, 108, 111, 97, 116, 44, 32, 102, 108, 111, 97, 116, 62, 59, 32, 67, 111, 109, 112, 117, 116, 101, 84, 121, 112, 101, 32, 61, 32, 102, 108, 111, 97, 116, 59, 32, 105, 110, 116, 32, 112, 97, 99, 107, 95, 115, 105, 122, 101, 32, 61, 32, 50, 59, 32, 105, 110, 116, 32, 99, 111, 108, 115, 95, 112, 101, 114, 95, 116, 104, 114, 101, 97, 100, 32, 61, 32, 50, 59, 32, 105, 110, 116, 32, 116, 104, 114, 101, 97, 100, 95, 103, 114, 111, 117, 112, 95, 119, 105, 100, 116, 104, 32, 61, 32, 51, 50, 59, 32, 105, 110, 116, 32, 114, 111, 119, 115, 95, 112, 101, 114, 95, 97, 99, 99, 101, 115, 115, 32, 61, 32, 50, 59, 32, 95, 95, 110, 118, 95, 98, 111, 111, 108, 32, 112, 97, 100, 100, 105, 110, 103, 32, 61, 32, 116, 114, 117, 101, 59, 32, 65, 108, 103, 111, 114, 105, 116, 104, 109, 32, 97, 108, 103, 111, 114, 105, 116, 104, 109, 32, 61, 32, 65, 108, 103, 111, 114, 105, 116, 104, 109, 58, 58, 107, 83, 111, 102, 116, 109, 97, 120, 93};
.global .align 1 .b8 __unnamed_23[323] = {118, 111, 105, 100, 32, 83, 111, 102, 116, 109, 97, 120, 87, 97, 114, 112, 73, 109, 112, 108, 40, 76, 79, 65, 68, 44, 32, 83, 84, 79, 82, 69, 44, 32, 115, 105, 103, 110, 101, 100, 32, 108, 111, 110, 103, 44, 32, 115, 105, 103, 110, 101, 100, 32, 108, 111, 110, 103, 41, 32, 91, 119, 105, 116, 104, 32, 76, 79, 65, 68, 32, 61, 32, 68, 105, 114, 101, 99, 116, 76, 111, 97, 100, 60, 102, 108, 111, 97, 116, 44, 32, 102, 108, 111, 97, 116, 62, 59, 32, 83, 84, 79, 82, 69, 32, 61, 32, 68, 105, 114, 101, 99, 116, 83, 116, 111, 114, 101, 60, 102, 108, 111, 97, 116, 44, 32, 102, 108, 111, 97, 116, 62, 59, 32, 67, 111, 109, 112, 117, 116, 101, 84, 121, 112, 101, 32, 61, 32, 102, 108, 111, 97, 116, 59, 32, 105, 110, 116, 32, 112, 97, 99, 107, 95, 115, 105, 122, 101, 32, 61, 32, 50, 59, 32, 105, 110, 116, 32, 99, 111, 108, 115, 95, 112, 101, 114, 95, 116, 104, 114, 101, 97, 100, 32, 61, 32, 50, 59, 32, 105, 110, 116, 32, 116, 104, 114, 101, 97, 100, 95, 103, 114, 111, 117, 112, 95, 119, 105, 100, 116, 104, 32, 61, 32, 51, 50, 59, 32, 105, 110, 116, 32, 114, 111, 119, 115, 95, 112, 101, 114, 95, 97, 99, 99, 101, 115, 115, 32, 61, 32, 49, 59, 32, 95, 95, 110, 118, 95, 98, 111, 111, 108, 32, 112, 97, 100, 100, 105, 110, 103, 32, 61, 32, 102, 97, 108, 115, 101, 59, 32, 65, 108, 103, 111, 114, 105, 116, 104, 109, 32, 97, 108, 103, 111, 114, 105, 116, 104, 109, 32, 61, 32, 65, 108, 103, 111, 114, 105, 116, 104, 109, 58, 58, 107, 83, 111, 102, 116, 109, 97, 120, 93};
.global .align 1 .b8 __unnamed_24[322] = {118, 111, 105, 100, 32, 83, 111, 102, 116, 109, 97, 120, 87, 97, 114, 112, 73, 109, 112, 108, 40, 76, 79, 65, 68, 44, 32, 83, 84, 79, 82, 69, 44, 32, 115, 105, 103, 110, 101, 100, 32, 108, 111, 110, 103, 44, 32, 115, 105, 103, 110, 101, 100, 32, 108, 111, 110, 103, 41, 32, 91, 119, 105, 116, 104, 32, 76, 79, 65, 68, 32, 61, 32, 68, 105, 114, 101, 99, 116, 76, 111, 97, 100, 60, 102, 108, 111, 97, 116, 44, 32, 102, 108, 111, 97, 116, 62, 59, 32, 83, 84, 79, 82, 69, 32, 61, 32, 68, 105, 114, 101, 99, 116, 83, 116, 111, 114, 101, 60, 102, 108, 111, 97, 116, 44, 32, 102, 108, 111, 97, 116, 62, 59, 32, 67, 111, 109, 112, 117, 116, 101, 84, 121, 112, 101, 32, 61, 32, 102, 108, 111, 97, 116, 59, 32, 105, 110, 116, 32, 112, 97, 99, 107, 95, 115, 105, 122, 101, 32, 61, 32, 50, 59, 32, 105, 110, 116, 32, 99, 111, 108, 115, 95, 112, 101, 114, 95, 116, 104, 114, 101, 97, 100, 32, 61, 32, 50, 59, 32, 105, 110, 116, 32, 116, 104, 114, 101, 97, 100, 95, 103, 114, 111, 117, 112, 95, 119, 105, 100, 116, 104, 32, 61, 32, 51, 50, 59, 32, 105, 110, 116, 32, 114, 111, 119, 115, 95, 112, 101, 114, 95, 97, 99, 99, 101, 115, 115, 32, 61, 32, 49, 59, 32, 95, 95, 110, 118, 95, 98, 111, 111, 108, 32, 112, 97, 100, 100, 105, 110, 103, 32, 61, 32, 116, 114, 117, 101, 59, 32, 65, 108, 103, 111, 114, 105, 116, 104, 109, 32, 97, 108, 103, 111, 114, 105, 116, 104, 109, 32, 61, 32, 65, 108, 103, 111, 114, 105, 116, 104, 109, 58, 58, 107, 83, 111, 102, 116, 109, 97, 120, 93};
.global .align 1 .b8 __unnamed_25[323] = {118, 111, 105, 100, 32, 83, 111, 102, 116, 109, 97, 120, 87, 97, 114, 112, 73, 109, 112, 108, 40, 76, 79, 65, 68, 44, 32, 83, 84, 79, 82, 69, 44, 32, 115, 105, 103, 110, 101, 100, 32, 108, 111, 110, 103, 44, 32, 115, 105, 103, 110, 101, 100, 32, 108, 111, 110, 103, 41, 32, 91, 119, 105, 116, 104, 32, 76, 79, 65, 68, 32, 61, 32, 68, 105, 114, 101, 99, 116, 76, 111, 97, 100, 60, 102, 108, 111, 97, 116, 44, 32, 102, 108, 111, 97, 116, 62, 59, 32, 83, 84, 79, 82, 69, 32, 61, 32, 68, 105, 114, 101, 99, 116, 83, 116, 111, 114, 101, 60, 102, 108, 111, 97, 116, 44, 32, 102, 108, 111, 97, 116, 62, 59, 32, 67, 111, 109, 112, 117, 116, 101, 84, 121, 112, 101, 32, 61, 32, 102, 108, 111, 97, 116, 59, 32, 105, 110, 116, 32, 112, 97, 99, 107, 95, 115, 105, 122, 101, 32, 61, 32, 50, 59, 32, 105, 110, 116, 32, 99, 111, 108, 115, 95, 112, 101, 114, 95, 116, 104, 114, 101, 97, 100, 32, 61, 32, 52, 59, 32, 105, 110, 116, 32, 116, 104, 114, 101, 97, 100, 95, 103, 114, 111, 117, 112, 95, 119, 105, 100, 116, 104, 32, 61, 32, 51, 50, 59, 32, 105, 110, 116, 32, 114, 111, 119, 115, 95, 112, 101, 114, 95, 97, 99, 99, 101, 115, 115, 32, 61, 32, 49, 59, 32, 95, 95, 110, 118, 95, 98, 111, 111, 108, 32, 112, 97, 100, 100, 105, 110, 103, 32, 61, 32, 102, 97, 108, 115, 101, 59, 32, 65, 108, 103, 111, 114, 105, 116, 104, 109, 32, 97, 108, 103, 111, 114, 105, 116, 104, 109, 32, 61, 32, 65, 108, 103, 111, 114, 105, 116, 104, 109, 58, 58, 107, 83, 111, 102, 116, 109, 97, 120, 93};
.global .align 1 .b8 __unnamed_26[322] = {118, 111, 105, 100, 32, 83, 111, 102, 116, 109, 97, 120, 87, 97, 114, 112, 73, 109, 112, 108, 40, 76, 79, 65, 68, 44, 32, 83, 84, 79, 82, 69, 44, 32, 115, 105, 103, 110, 101, 100, 32, 108, 111, 110, 103, 44, 32, 115, 105, 103, 110, 101, 100, 32, 108, 111, 110, 103, 41, 32, 91, 119, 105, 116, 104, 32, 76, 79, 65, 68, 32, 61, 32, 68, 105, 114, 101, 99, 116, 76, 111, 97, 100, 60, 102, 108, 111, 97, 116, 44, 32, 102, 108, 111, 97, 116, 62, 59, 32, 83, 84, 79, 82, 69, 32, 61, 32, 68, 105, 114, 101, 99, 116, 83, 116, 111, 114, 101, 60, 102, 108, 111, 97, 116, 44, 32, 102, 108, 111, 97, 116, 62, 59, 32, 67, 111, 109, 112, 117, 116, 101, 84, 121, 112, 101, 32, 61, 32, 102, 108, 111, 97, 116, 59, 32, 105, 110, 116, 32, 112, 97, 99, 107, 95, 115, 105, 122, 101, 32, 61, 32, 50, 59, 32, 105, 110, 116, 32, 99, 111, 108, 115, 95, 112, 101, 114, 95, 116, 104, 114, 101, 97, 100, 32, 61, 32, 52, 59, 32, 105, 110, 116, 32, 116, 104, 114, 101, 97, 100, 95, 103, 114, 111, 117, 112, 95, 119, 105, 100, 116, 104, 32, 61, 32, 51, 50, 59, 32, 105, 110, 116, 32, 114, 111, 119, 115, 95, 112, 101, 114, 95, 97, 99, 99, 101, 115, 115, 32, 61, 32, 49, 59, 32, 95, 95, 110, 118, 95, 98, 111, 111, 108, 32, 112, 97, 100, 100, 105, 110, 103, 32, 61, 32, 116, 114, 117, 101, 59, 32, 65, 108, 103, 111, 114, 105, 116, 104, 109, 32, 97, 108, 103, 111, 114, 105, 116, 104, 109, 32, 61, 32, 65, 108, 103, 111, 114, 105, 116, 104, 109, 58, 58, 107, 83, 111, 102, 116, 109, 97, 120, 93};
.global .align 1 .b8 __unnamed_27[323] = {118, 111, 105, 100, 32, 83, 111, 102, 116, 109, 97, 120, 87, 97, 114, 112, 73, 109, 112, 108, 40, 76, 79, 65, 68, 44, 32, 83, 84, 79, 82, 69, 44, 32, 115, 105, 103, 110, 101, 100, 32, 108, 111, 110, 103, 44, 32, 115, 105, 103, 110, 101, 100, 32, 108, 111, 110, 103, 41, 32, 91, 119, 105, 116, 104, 32, 76, 79, 65, 68, 32, 61, 32, 68, 105, 114, 101, 99, 116, 76, 111, 97, 100, 60, 102, 108, 111, 97, 116, 44, 32, 102, 108, 111, 97, 116, 62, 59, 32, 83, 84, 79, 82, 69, 32, 61, 32, 68, 105, 114, 101, 99, 116, 83, 116, 111, 114, 101, 60, 102, 108, 111, 97, 116, 44, 32, 102, 108, 111, 97, 116, 62, 59, 32, 67, 111, 109, 112, 117, 116, 101, 84, 121, 112, 101, 32, 61, 32, 102, 108, 111, 97, 116, 59, 32, 105, 110, 116, 32, 112, 97, 99, 107, 95, 115, 105, 122, 101, 32, 61, 32, 50, 59, 32, 105, 110, 116, 32, 99, 111, 108, 115, 95, 112, 101, 114, 95, 116, 104, 114, 101, 97, 100, 32, 61, 32, 54, 59, 32, 105, 110, 116, 32, 116, 104, 114, 101, 97, 100, 95, 103, 114, 111, 117, 112, 95, 119, 105, 100, 116, 104, 32, 61, 32, 51, 50, 59, 32, 105, 110, 116, 32, 114, 111, 119, 115, 95, 112, 101, 114, 95, 97, 99, 99, 101, 115, 115, 32, 61, 32, 49, 59, 32, 95, 95, 110, 118, 95, 98, 111, 111, 108, 32, 112, 97, 100, 100, 105, 110, 103, 32, 61, 32, 102, 97, 108, 115, 101, 59, 32, 65, 108, 103, 111, 114, 105, 116, 104, 109, 32, 97, 108, 103, 111, 114, 105, 116, 104, 109, 32, 61, 32, 65, 108, 103, 111, 114, 105, 116, 104, 109, 58, 58, 107, 83, 111, 102, 116, 109, 97, 120, 93};
.global .align 1 .b8 __unnamed_28[322] = {118, 111, 105, 100, 32, 83, 111, 102, 116, 109, 97, 120, 87, 97, 114, 112, 73, 109, 112, 108, 40, 76, 79, 65, 68, 44, 32, 83, 84, 79, 82, 69, 44, 32, 115, 105, 103, 110, 101, 100, 32, 108, 111, 110, 103, 44, 32, 115, 105, 103, 110, 101, 100, 32, 108, 111, 110, 103, 41, 32, 91, 119, 105, 116, 104, 32, 76, 79, 65, 68, 32, 61, 32, 68, 105, 114, 101, 99, 116, 76, 111, 97, 100, 60, 102, 108, 111, 97, 116, 44, 32, 102, 108, 111, 97, 116, 62, 59, 32, 83, 84, 79, 82, 69, 32, 61, 32, 68, 105, 114, 101, 99, 116, 83, 116, 111, 114, 101, 60, 102, 108, 111, 97, 116, 44, 32, 102, 108, 111, 97, 116, 62, 59, 32, 67, 111, 109, 112, 117, 116, 101, 84, 121, 112, 101, 32, 61, 32, 102, 108, 111, 97, 116, 59, 32, 105, 110, 116, 32, 112, 97, 99, 107, 95, 115, 105, 122, 101, 32, 61, 32, 50, 59, 32, 105, 110, 116, 32, 99, 111, 108, 115, 95, 112, 101, 114, 95, 116, 104, 114, 101, 97, 100, 32, 61, 32, 54, 59, 32, 105, 110, 116, 32, 116, 104, 114, 101, 97, 100, 95, 103, 114, 111, 117, 112, 95, 119, 105, 100, 116, 104, 32, 61, 32, 51, 50, 59, 32, 105, 110, 116, 32, 114, 111, 119, 115, 95, 112, 101, 114, 95, 97, 99, 99, 101, 115, 115, 32, 61, 32, 49, 59, 32, 95, 95, 110, 118, 95, 98, 111, 111, 108, 32, 112, 97, 100, 100, 105, 110, 103, 32, 61, 32, 116, 114, 117, 101, 59, 32, 65, 108, 103, 111, 114, 105, 116, 104, 109, 32, 97, 108, 103, 111, 114, 105, 116, 104, 109, 32, 61, 32, 65, 108, 103, 111, 114, 105, 116, 104, 109, 58, 58, 107, 83, 111, 102, 116, 109, 97, 120, 93};
.global .align 1 .b8 __unnamed_29[323] = {118, 111, 105, 100, 32, 83, 111, 102, 116, 109, 97, 120, 87, 97, 114, 112, 73, 109, 112, 108, 40, 76, 79, 65, 68, 44, 32, 83, 84, 79, 82, 69, 44, 32, 115, 105, 103, 110, 101, 100, 32, 108, 111, 110, 103, 44, 32, 115, 105, 103, 110, 101, 100, 32, 108, 111, 110, 103, 41, 32, 91, 119, 105, 116, 104, 32, 76, 79, 65, 68, 32, 61, 32, 68, 105, 114, 101, 99, 116, 76, 111, 97, 100, 60, 102, 108, 111, 97, 116, 44, 32, 102, 108, 111, 97, 116, 62, 59, 32, 83, 84, 79, 82, 69, 32, 61, 32, 68, 105, 114, 101, 99, 116, 83, 116, 111, 114, 101, 60, 102, 108, 111, 97, 116, 44, 32, 102, 108, 111, 97, 116, 62, 59, 32, 67, 111, 109, 112, 117, 116, 101, 84, 121, 112, 101, 32, 61, 32, 102, 108, 111, 97, 116, 59, 32, 105, 110, 116, 32, 112, 97, 99, 107, 95, 115, 105, 122, 101, 32, 61, 32, 50, 59, 32, 105, 110, 116, 32, 99, 111, 108, 115, 95, 112, 101, 114, 95, 116, 104, 114, 101, 97, 100, 32, 61, 32, 56, 59, 32, 105, 110, 116, 32, 116, 104, 114, 101, 97, 100, 95, 103, 114, 111, 117, 112, 95, 119, 105, 100, 116, 104, 32, 61, 32, 51, 50, 59, 32, 105, 110, 116, 32, 114, 111, 119, 115, 95, 112, 101, 114, 95, 97, 99, 99, 101, 115, 115, 32, 61, 32, 49, 59, 32, 95, 95, 110, 118, 95, 98, 111, 111, 108, 32, 112, 97, 100, 100, 105, 110, 103, 32, 61, 32, 102, 97, 108, 115, 101, 59, 32, 65, 108, 103, 111, 114, 105, 116, 104, 109, 32, 97, 108, 103, 111, 114, 105, 116, 104, 109, 32, 61, 32, 65, 108, 103, 111, 114, 105, 116, 104, 109, 58, 58, 107, 83, 111, 102, 116, 109, 97, 120, 93};
.global .align 1 .b8 __unnamed_30[322] = {118, 111, 105, 100, 32, 83, 111, 102, 116, 109, 97, 120, 87, 97, 114, 112, 73, 109, 112, 108, 40, 76, 79, 65, 68, 44, 32, 83, 84, 79, 82, 69, 44, 32, 115, 105, 103, 110, 101, 100, 32, 108, 111, 110, 103, 44, 32, 115, 105, 103, 110, 101, 100, 32, 108, 111, 110, 103, 41, 32, 91, 119, 105, 116, 104, 32, 76, 79, 65, 68, 32, 61, 32, 68, 105, 114, 101, 99, 116, 76, 111, 97, 100, 60, 102, 108, 111, 97, 116, 44, 32, 102, 108, 111, 97, 116, 62, 59, 32, 83, 84, 79, 82, 69, 32, 61, 32, 68, 105, 114, 101, 99, 116, 83, 116, 111, 114, 101, 60, 102, 108, 111, 97, 116, 44, 32, 102, 108, 111, 97, 116, 62, 59, 32, 67, 111, 109, 112, 117, 116, 101, 84, 121, 112, 101, 32, 61, 32, 102, 108, 111, 97, 116, 59, 32, 105, 110, 116, 32, 112, 97, 99, 107, 95, 115, 105, 122, 101, 32, 61, 32, 50, 59, 32, 105, 110, 116, 32, 99, 111, 108, 115, 95, 112, 101, 114, 95, 116, 104, 114, 101, 97, 100, 32, 61, 32, 56, 59, 32, 105, 110, 116, 32, 116, 104, 114, 101, 97, 100, 95, 103, 114, 111, 117, 112, 95, 119, 105, 100, 116, 104, 32, 61, 32, 51, 50, 59, 32, 105, 110, 116, 32, 114, 111, 119, 115, 95, 112, 101, 114, 95, 97, 99, 99, 101, 115, 115, 32, 61, 32, 49, 59, 32, 95, 95, 110, 118, 95, 98, 111, 111, 108, 32, 112, 97, 100, 100, 105, 110, 103, 32, 61, 32, 116, 114, 117, 101, 59, 32, 65, 108, 103, 111, 114, 105, 116, 104, 109, 32, 97, 108, 103, 111, 114, 105, 116, 104, 109, 32, 61, 32, 65, 108, 103, 111, 114, 105, 116, 104, 109, 58, 58, 107, 83, 111, 102, 116, 109, 97, 120, 93};
.global .align 1 .b8 __unnamed_31[324] = {118, 111, 105, 100, 32, 83, 111, 102, 116, 109, 97, 120, 87, 97, 114, 112, 73, 109, 112, 108, 40, 76, 79, 65, 68, 44, 32, 83, 84, 79, 82, 69, 44, 32, 115, 105, 103, 110, 101, 100, 32, 108, 111, 110, 103, 44, 32, 115, 105, 103, 110, 101, 100, 32, 108, 111, 110, 103, 41, 32, 91, 119, 105, 116, 104, 32, 76, 79, 65, 68, 32, 61, 32, 68, 105, 114, 101, 99, 116, 76, 111, 97, 100, 60, 102, 108, 111, 97, 116, 44, 32, 102, 108, 111, 97, 116, 62, 59, 32, 83, 84, 79, 82, 69, 32, 61, 32, 68, 105, 114, 101, 99, 116, 83, 116, 111, 114, 101, 60, 102, 108, 111, 97, 116, 44, 32, 102, 108, 111, 97, 116, 62, 59, 32, 67, 111, 109, 112, 117, 116, 101, 84, 121, 112, 101, 32, 61, 32, 102, 108, 111, 97, 116, 59, 32, 105, 110, 116, 32, 112, 97, 99, 107, 95, 115, 105, 122, 101, 32, 61, 32, 50, 59, 32, 105, 110, 116, 32, 99, 111, 108, 115, 95, 112, 101, 114, 95, 116, 104, 114, 101, 97, 100, 32, 61, 32, 49, 48, 59, 32, 105, 110, 116, 32, 116, 104, 114, 101, 97, 100, 95, 103, 114, 111, 117, 112, 95, 119, 105, 100, 116, 104, 32, 61, 32, 51, 50, 59, 32, 105, 110, 116, 32, 114, 111, 119, 115, 95, 112, 101, 114, 95, 97, 99, 99, 101, 115, 115, 32, 61, 32, 49, 59, 32, 95, 95, 110, 118, 95, 98, 111, 111, 108, 32, 112, 97, 100, 100, 105, 110, 103, 32, 61, 32, 102, 97, 108, 115, 101, 59, 32, 65, 108, 103, 111, 114, 105, 116, 104, 109, 32, 97, 108, 103, 111, 114, 105, 116, 104, 109, 32, 61, 32, 65, 108, 103, 111, 114, 105, 116, 104, 109, 58, 58, 107, 83, 111, 102, 116, 109, 97, 120, 93};
.global .align 1 .b8 __unnamed_32[323] = {118, 111, 105, 100, 32, 83, 111, 102, 116, 109, 97, 120, 87, 97, 114, 112, 73, 109, 112, 108, 40, 76, 79, 65, 68, 44, 32, 83, 84, 79, 82, 69, 44, 32, 115, 105, 103, 110, 101, 100, 32, 108, 111, 110, 103, 44, 32, 115, 105, 103, 110, 101, 100, 32, 108, 111, 110, 103, 41, 32, 91, 119, 105, 116, 104, 32, 76, 79, 65, 68, 32, 61, 32, 68, 105, 114, 101, 99, 116, 76, 111, 97, 100, 60, 102, 108, 111, 97, 116, 44, 32, 102, 108, 111, 97, 116, 62, 59, 32, 83, 84, 79, 82, 69, 32, 61, 32, 68, 105, 114, 101, 99, 116, 83, 116, 111, 114, 101, 60, 102, 108, 111, 97, 116, 44, 32, 102, 108, 111, 97, 116, 62, 59, 32, 67, 111, 109, 112, 117, 116, 101, 84, 121, 112, 101, 32, 61, 32, 102, 108, 111, 97, 116, 59, 32, 105, 110, 116, 32, 112, 97, 99, 107, 95, 115, 105, 122, 101, 32, 61, 32, 50, 59, 32, 105, 110, 116, 32, 99, 111, 108, 115, 95, 112, 101, 114, 95, 116, 104, 114, 101, 97, 100, 32, 61, 32, 49, 48, 59, 32, 105, 110, 116, 32, 116, 104, 114, 101, 97, 100, 95, 103, 114, 111, 117, 112, 95, 119, 105, 100, 116, 104, 32, 61, 32, 51, 50, 59, 32, 105, 110, 116, 32, 114, 111, 119, 115, 95, 112, 101, 114, 95, 97, 99, 99, 101, 115, 115, 32, 61, 32, 49, 59, 32, 95, 95, 110, 118, 95, 98, 111, 111, 108, 32, 112, 97, 100, 100, 105, 110, 103, 32, 61, 32, 116, 114, 117, 101, 59, 32, 65, 108, 103, 111, 114, 105, 116, 104, 109, 32, 97, 108, 103, 111, 114, 105, 116, 104, 109, 32, 61, 32, 65, 108, 103, 111, 114, 105, 116, 104, 109, 58, 58, 107, 83, 111, 102, 116, 109, 97, 120, 93};
.global .align 1 .b8 __unnamed_33[324] = {118, 111, 105, 100, 32, 83, 111, 102, 116, 109, 97, 120, 87, 97, 114, 112, 73, 109, 112, 108, 40, 76, 79, 65, 68, 44, 32, 83, 84, 79, 82, 69, 44, 32, 115, 105, 103, 110, 101, 100, 32, 108, 111, 110, 103, 44, 32, 115, 105, 103, 110, 101, 100, 32, 108, 111, 110, 103, 41, 32, 91, 119, 105, 116, 104, 32, 76, 79, 65, 68, 32, 61, 32, 68, 105, 114, 101, 99, 116, 76, 111, 97, 100, 60, 102, 108, 111, 97, 116, 44, 32, 102, 108, 111, 97, 116, 62, 59, 32, 83, 84, 79, 82, 69, 32, 61, 32, 68, 105, 114, 101, 99, 116, 83, 116, 111, 114, 101, 60, 102, 108, 111, 97, 116, 44, 32, 102, 108, 111, 97, 116, 62, 59, 32, 67, 111, 109, 112, 117, 116, 101, 84, 121, 112, 101, 32, 61, 32, 102, 108, 111, 97, 116, 59, 32, 105, 110, 116, 32, 112, 97, 99, 107, 95, 115, 105, 122, 101, 32, 61, 32, 50, 59, 32, 105, 110, 116, 32, 99, 111, 108, 115, 95, 112, 101, 114, 95, 116, 104, 114, 101, 97, 100, 32, 61, 32, 49, 50, 59, 32, 105, 110, 116, 32, 116, 104, 114, 101, 97, 100, 95, 103, 114, 111, 117, 112, 95, 119, 105, 100, 116, 104, 32, 61, 32, 51, 50, 59, 32, 105, 110, 116, 32, 114, 111, 119, 115, 95, 112, 101, 114, 95, 97, 99, 99, 101, 115, 115, 32, 61, 32, 49, 59, 32, 95, 95, 110, 118, 95, 98, 111, 111, 108, 32, 112, 97, 100, 100, 105, 110, 103, 32, 61, 32, 102, 97, 108, 115, 101, 59, 32, 65, 108, 103, 111, 114, 105, 116, 104, 109, 32, 97, 108, 103, 111, 114, 105, 116, 104, 109, 32, 61, 32, 65, 108, 103, 111, 114, 105, 116, 104, 109, 58, 58, 107, 83, 111, 102, 116, 109, 97, 120, 93};
.global .align 1 .b8 __unnamed_34[323] = {118, 111, 105, 100, 32, 83, 111, 102, 116, 109, 97, 120, 87, 97, 114, 112, 73, 109, 112, 108, 40, 76, 79, 65, 68, 44, 32, 83, 84, 79, 82, 69, 44, 32, 115, 105, 103, 110, 101, 100, 32, 108, 111, 110, 103, 44, 32, 115, 105, 103, 110, 101, 100, 32, 108, 111, 110, 103, 41, 32, 91, 119, 105, 116, 104, 32, 76, 79, 65, 68, 32, 61, 32, 68, 105, 114, 101, 99, 116, 76, 111, 97, 100, 60, 102, 108, 111, 97, 116, 44, 32, 102, 108, 111, 97, 116, 62, 59, 32, 83, 84, 79, 82, 69, 32, 61, 32, 68, 105, 114, 101, 99, 116, 83, 116, 111, 114, 101, 60, 102, 108, 111, 97, 116, 44, 32, 102, 108, 111, 97, 116, 62, 59, 32, 67, 111, 109, 112, 117, 116, 101, 84, 121, 112, 101, 32, 61, 32, 102, 108, 111, 97, 116, 59, 32, 105, 110, 116, 32, 112, 97, 99, 107, 95, 115, 105, 122, 101, 32, 61, 32, 50, 59, 32, 105, 110, 116, 32, 99, 111, 108, 115, 95, 112, 101, 114, 95, 116, 104, 114, 101, 97, 100, 32, 61, 32, 49, 50, 59, 32, 105, 110, 116, 32, 116, 104, 114, 101, 97, 100, 95, 103, 114, 111, 117, 112, 95, 119, 105, 100, 116, 104, 32, 61, 32, 51, 50, 59, 32, 105, 110, 116, 32, 114, 111, 119, 115, 95, 112, 101, 114, 95, 97, 99, 99, 101, 115, 115, 32, 61, 32, 49, 59, 32, 95, 95, 110, 118, 95, 98, 111, 111, 108, 32, 112, 97, 100, 100, 105, 110, 103, 32, 61, 32, 116, 114, 117, 101, 59, 32, 65, 108, 103, 111, 114, 105, 116, 104, 109, 32, 97, 108, 103, 111, 114, 105, 116, 104, 109, 32, 61, 32, 65, 108, 103, 111, 114, 105, 116, 104, 109, 58, 58, 107, 83, 111, 102, 116, 109, 97, 120, 93};
.global .align 1 .b8 __unnamed_35[324] = {118, 111, 105, 100, 32, 83, 111, 102, 116, 109, 97, 120, 87, 97, 114, 112, 73, 109, 112, 108, 40, 76, 79, 65, 68, 44, 32, 83, 84, 79, 82, 69, 44, 32, 115, 105, 103, 110, 101, 100, 32, 108, 111, 110, 103, 44, 32, 115, 105, 103, 110, 101, 100, 32, 108, 111, 110, 103, 41, 32, 91, 119, 105, 116, 104, 32, 76, 79, 65, 68, 32, 61, 32, 68, 105, 114, 101, 99, 116, 76, 111, 97, 100, 60, 102, 108, 111, 97, 116, 44, 32, 102, 108, 111, 97, 116, 62, 59, 32, 83, 84, 79, 82, 69, 32, 61, 32, 68, 105, 114, 101, 99, 116, 83, 116, 111, 114, 101, 60, 102, 108, 111, 97, 116, 44, 32, 102, 108, 111, 97, 116, 62, 59, 32, 67, 111, 109, 112, 117, 116, 101, 84, 121, 112, 101, 32, 61, 32, 102, 108, 111, 97, 116, 59, 32, 105, 110, 116, 32, 112, 97, 99, 107, 95, 115, 105, 122, 101, 32, 61, 32, 50, 59, 32, 105, 110, 116, 32, 99, 111, 108, 115, 95, 112, 101, 114, 95, 116, 104, 114, 101, 97, 100, 32, 61, 32, 49, 52, 59, 32, 105, 110, 116, 32, 116, 104, 114, 101, 97, 100, 95, 103, 114, 111, 117, 112, 95, 119, 105, 100, 116, 104, 32, 61, 32, 51, 50, 59, 32, 105, 110, 116, 32, 114, 111, 119, 115, 95, 112, 101, 114, 95, 97, 99, 99, 101, 115, 115, 32, 61, 32, 49, 59, 32, 95, 95, 110, 118, 95, 98, 111, 111, 108, 32, 112, 97, 100, 100, 105, 110, 103, 32, 61, 32, 102, 97, 108, 115, 101, 59, 32, 65, 108, 103, 111, 114, 105, 116, 104, 109, 32, 97, 108, 103, 111, 114, 105, 116, 104, 109, 32, 61, 32, 65, 108, 103, 111, 114, 105, 116, 104, 109, 58, 58, 107, 83, 111, 102, 116, 109, 97, 120, 93};
.global .align 1 .b8 __unnamed_36[323] = {118, 111, 105, 100, 32, 83, 111, 102, 116, 109, 97, 120, 87, 97, 114, 112, 73, 109, 112, 108, 40, 76, 79, 65, 68, 44, 32, 83, 84, 79, 82, 69, 44, 32, 115, 105, 103, 110, 101, 100, 32, 108, 111, 110, 103, 44, 32, 115, 105, 103, 110, 101, 100, 32, 108, 111, 110, 103, 41, 32, 91, 119, 105, 116, 104, 32, 76, 79, 65, 68, 32, 61, 32, 68, 105, 114, 101, 99, 116, 76, 111, 97, 100, 60, 102, 108, 111, 97, 116, 44, 32, 102, 108, 111, 97, 116, 62, 59, 32, 83, 84, 79, 82, 69, 32, 61, 32, 68, 105, 114, 101, 99, 116, 83, 116, 111, 114, 101, 60, 102, 108, 111, 97, 116, 44, 32, 102, 108, 111, 97, 116, 62, 59, 32, 67, 111, 109, 112, 117, 116, 101, 84, 121, 112, 101, 32, 61, 32, 102, 108, 111, 97, 116, 59, 32, 105, 110, 116, 32, 112, 97, 99, 107, 95, 115, 105, 122, 101, 32, 61, 32, 50, 59, 32, 105, 110, 116, 32, 99, 111, 108, 115, 95, 112, 101, 114, 95, 116, 104, 114, 101, 97, 100, 32, 61, 32, 49, 52, 59, 32, 105, 110, 116, 32, 116, 104, 114, 101, 97, 100, 95, 103, 114, 111, 117, 112, 95, 119, 105, 100, 116, 104, 32, 61, 32, 51, 50, 59, 32, 105, 110, 116, 32, 114, 111, 119, 115, 95, 112, 101, 114, 95, 97, 99, 99, 101, 115, 115, 32, 61, 32, 49, 59, 32, 95, 95, 110, 118, 95, 98, 111, 111, 108, 32, 112, 97, 100, 100, 105, 110, 103, 32, 61, 32, 116, 114, 117, 101, 59, 32, 65, 108, 103, 111, 114, 105, 116, 104, 109, 32, 97, 108, 103, 111, 114, 105, 116, 104, 109, 32, 61, 32, 65, 108, 103, 111, 114, 105, 116, 104, 109, 58, 58, 107, 83, 111, 102, 116, 109, 97, 120, 93};
.global .align 1 .b8 __unnamed_37[324] = {118, 111, 105, 100, 32, 83, 111, 102, 116, 109, 97, 120, 87, 97, 114, 112, 73, 109, 112, 108, 40, 76, 79, 65, 68, 44, 32, 83, 84, 79, 82, 69, 44, 32, 115, 105, 103, 110, 101, 100, 32, 108, 111, 110, 103, 44, 32, 115, 105, 103, 110, 101, 100, 32, 108, 111, 110, 103, 41, 32, 91, 119, 105, 116, 104, 32, 76, 79, 65, 68, 32, 61, 32, 68, 105, 114, 101, 99, 116, 76, 111, 97, 100, 60, 102, 108, 111, 97, 116, 44, 32, 102, 108, 111, 97, 116, 62, 59, 32, 83, 84, 79, 82, 69, 32, 61, 32, 68, 105, 114, 101, 99, 116, 83, 116, 111, 114, 101, 60, 102, 108, 111, 97, 116, 44, 32, 102, 108, 111, 97, 116, 62, 59, 32, 67, 111, 109, 112, 117, 116, 101, 84, 121, 112, 101, 32, 61, 32, 102, 108, 111, 97, 116, 59, 32, 105, 110, 116, 32, 112, 97, 99, 107, 95, 115, 105, 122, 101, 32, 61, 32, 50, 59, 32, 105, 110, 116, 32, 99, 111, 108, 115, 95, 112, 101, 114, 95, 116, 104, 114, 101, 97, 100, 32, 61, 32, 49, 54, 59, 32, 105, 110, 116, 32, 116, 104, 114, 101, 97, 100, 95, 103, 114, 111, 117, 112, 95, 119, 105, 100, 116, 104, 32, 61, 32, 51, 50, 59, 32, 105, 110, 116, 32, 114, 111, 119, 115, 95, 112, 101, 114, 95, 97, 99, 99, 101, 115, 115, 32, 61, 32, 49, 59, 32, 95, 95, 110, 118, 95, 98, 111, 111, 108, 32, 112, 97, 100, 100, 105, 110, 103, 32, 61, 32, 102, 97, 108, 115, 101, 59, 32, 65, 108, 103, 111, 114, 105, 116, 104, 109, 32, 97, 108, 103, 111, 114, 105, 116, 104, 109, 32, 61, 32, 65, 108, 103, 111, 114, 105, 116, 104, 109, 58, 58, 107, 83, 111, 102, 116, 109, 97, 120, 93};
.global .align 1 .b8 __unnamed_38[323] = {118, 111, 105, 100, 32, 83, 111, 102, 116, 109, 97, 120, 87, 97, 114, 112, 73, 109, 112, 108, 40, 76, 79, 65, 68, 44, 32, 83, 84, 79, 82, 69, 44, 32, 115, 105, 103, 110, 101, 100, 32, 108, 111, 110, 103, 44, 32, 115, 105, 103, 110, 101, 100, 32, 108, 111, 110, 103, 41, 32, 91, 119, 105, 116, 104, 32, 76, 79, 65, 68, 32, 61, 32, 68, 105, 114, 101, 99, 116, 76, 111, 97, 100, 60, 102, 108, 111, 97, 116, 44, 32, 102, 108, 111, 97, 116, 62, 59, 32, 83, 84, 79, 82, 69, 32, 61, 32, 68, 105, 114, 101, 99, 116, 83, 116, 111, 114, 101, 60, 102, 108, 111, 97, 116, 44, 32, 102, 108, 111, 97, 116, 62, 59, 32, 67, 111, 109, 112, 117, 116, 101, 84, 121, 112, 101, 32, 61, 32, 102, 108, 111, 97, 116, 59, 32, 105, 110, 116, 32, 112, 97, 99, 107, 95, 115, 105, 122, 101, 32, 61, 32, 50, 59, 32, 105, 110, 116, 32, 99, 111, 108, 115, 95, 112, 101, 114, 95, 116, 104, 114, 101, 97, 100, 32, 61, 32, 49, 54, 59, 32, 105, 110, 116, 32, 116, 104, 114, 101, 97, 100, 95, 103, 114, 111, 117, 112, 95, 119, 105, 100, 116, 104, 32, 61, 32, 51, 50, 59, 32, 105, 110, 116, 32, 114, 111, 119, 115, 95, 112, 101, 114, 95, 97, 99, 99, 101, 115, 115, 32, 61, 32, 49, 59, 32, 95, 95, 110, 118, 95, 98, 111, 111, 108, 32, 112, 97, 100, 100, 105, 110, 103, 32, 61, 32, 116, 114, 117, 101, 59, 32, 65, 108, 103, 111, 114, 105, 116, 104, 109, 32, 97, 108, 103, 111, 114, 105, 116, 104, 109, 32, 61, 32, 65, 108, 103, 111, 114, 105, 116, 104, 109, 58, 58, 107, 83, 111, 102, 116, 109, 97, 120, 93};
.global .align 1 .b8 __unnamed_39[324] = {118, 111, 105, 100, 32, 83, 111, 102, 116, 109, 97, 120, 87, 97, 114, 112, 73, 109, 112, 108, 40, 76, 79, 65, 68, 44, 32, 83, 84, 79, 82, 69, 44, 32, 115, 105, 103, 110, 101, 100, 32, 108, 111, 110, 103, 44, 32, 115, 105, 103, 110, 101, 100, 32, 108, 111, 110, 103, 41, 32, 91, 119, 105, 116, 104, 32, 76, 79, 65, 68, 32, 61, 32, 68, 105, 114, 101, 99, 116, 76, 111, 97, 100, 60, 102, 108, 111, 97, 116, 44, 32, 102, 108, 111, 97, 116, 62, 59, 32, 83, 84, 79, 82, 69, 32, 61, 32, 68, 105, 114, 101, 99, 116, 83, 116, 111, 114, 101, 60, 102, 108, 111, 97, 116, 44, 32, 102, 108, 111, 97, 116, 62, 59, 32, 67, 111, 109, 112, 117, 116, 101, 84, 121, 112, 101, 32, 61, 32, 102, 108, 111, 97, 116, 59, 32, 105, 110, 116, 32, 112, 97, 99, 107, 95, 115, 105, 122, 101, 32, 61, 32, 50, 59, 32, 105, 110, 116, 32, 99, 111, 108, 115, 95, 112, 101, 114, 95, 116, 104, 114, 101, 97, 100, 32, 61, 32, 49, 56, 59, 32, 105, 110, 116, 32, 116, 104, 114, 101, 97, 100, 95, 103, 114, 111, 117, 112, 95, 119, 105, 100, 116, 104, 32, 61, 32, 51, 50, 59, 32, 105, 110, 116, 32, 114, 111, 119, 115, 95, 112, 101, 114, 95, 97, 99, 99, 101, 115, 115, 32, 61, 32, 49, 59, 32, 95, 95, 110, 118, 95, 98, 111, 111, 108, 32, 112, 97, 100, 100, 105, 110, 103, 32, 61, 32, 102, 97, 108, 115, 101, 59, 32, 65, 108, 103, 111, 114, 105, 116, 104, 109, 32, 97, 108, 103, 111, 114, 105, 116, 104, 109, 32, 61, 32, 65, 108, 103, 111, 114, 105, 116, 104, 109, 58, 58, 107, 83, 111, 102, 116, 109, 97, 120, 93};
.global .align 1 .b8 __unnamed_40[323] = {118, 111, 105, 100, 32, 83, 111, 102, 116, 109, 97, 120, 87, 97, 114, 112, 73, 109, 112, 108, 40, 76, 79, 65, 68, 44, 32, 83, 84, 79, 82, 69, 44, 32, 115, 105, 103, 110, 101, 100, 32, 108, 111, 110, 103, 44, 32, 115, 105, 103, 110, 101, 100, 32, 108, 111, 110, 103, 41, 32, 91, 119, 105, 116, 104, 32, 76, 79, 65, 68, 32, 61, 32, 68, 105, 114, 101, 99, 116, 76, 111, 97, 100, 60, 102, 108, 111, 97, 116, 44, 32, 102, 108, 111, 97, 116, 62, 59, 32, 83, 84, 79, 82, 69, 32, 61, 32, 68, 105, 114, 101, 99, 116, 83, 116, 111, 114, 101, 60, 102, 108, 111, 97, 116, 44, 32, 102, 108, 111, 97, 116, 62, 59, 32, 67, 111, 109, 112, 117, 116, 101, 84, 121, 112, 101, 32, 61, 32, 102, 108, 111, 97, 116, 59, 32, 105, 110, 116, 32, 112, 97, 99, 107, 95, 115, 105, 122, 101, 32, 61, 32, 50, 59, 32, 105, 110, 116, 32, 99, 111, 108, 115, 95, 112, 101, 114, 95, 116, 104, 114, 101, 97, 100, 32, 61, 32, 49, 56, 59, 32, 105, 110, 116, 32, 116, 104, 114, 101, 97, 100, 95, 103, 114, 111, 117, 112, 95, 119, 105, 100, 116, 104, 32, 61, 32, 51, 50, 59, 32, 105, 110, 116, 32, 114, 111, 119, 115, 95, 112, 101, 114, 95, 97, 99, 99, 101, 115, 115, 32, 61, 32, 49, 59, 32, 95, 95, 110, 118, 95, 98, 111, 111, 108, 32, 112, 97, 100, 100, 105, 110, 103, 32, 61, 32, 116, 114, 117, 101, 59, 32, 65, 108, 103, 111, 114, 105, 116, 104, 109, 32, 97, 108, 103, 111, 114, 105, 116, 104, 109, 32, 61, 32, 65, 108, 103, 111, 114, 105, 116, 104, 109, 58, 58, 107, 83, 111, 102, 116, 109, 97, 120, 93};
.global .align 1 .b8 __unnamed_41[324] = {118, 111, 105, 100, 32, 83, 111, 102, 116, 109, 97, 120, 87, 97, 114, 112, 73, 109, 112, 108, 40, 76, 79, 65, 68, 44, 32, 83, 84, 79, 82, 69, 44, 32, 115, 105, 103, 110, 101, 100, 32, 108, 111, 110, 103, 44, 32, 115, 105, 103, 110, 101, 100, 32, 108, 111, 110, 103, 41, 32, 91, 119, 105, 116, 104, 32, 76, 79, 65, 68, 32, 61, 32, 68, 105, 114, 101, 99, 116, 76, 111, 97, 100, 60, 102, 108, 111, 97, 116, 44, 32, 102, 108, 111, 97, 116, 62, 59, 32, 83, 84, 79, 82, 69, 32, 61, 32, 68, 105, 114, 101, 99, 116, 83, 116, 111, 114, 101, 60, 102, 108, 111, 97, 116, 44, 32, 102, 108, 111, 97, 116, 62, 59, 32, 67, 111, 109, 112, 117, 116, 101, 84, 121, 112, 101, 32, 61, 32, 102, 108, 111, 97, 116, 59, 32, 105, 110, 116, 32, 112, 97, 99, 107, 95, 115, 105, 122, 101, 32, 61, 32, 50, 59, 32, 105, 110, 116, 32, 99, 111, 108, 115, 95, 112, 101, 114, 95, 116, 104, 114, 101, 97, 100, 32, 61, 32, 50, 48, 59, 32, 105, 110, 116, 32, 116, 104, 114, 101, 97, 100, 95, 103, 114, 111, 117, 112, 95, 119, 105, 100, 116, 104, 32, 61, 32, 51, 50, 59, 32, 105, 110, 116, 32, 114, 111, 119, 115, 95, 112, 101, 114, 95, 97, 99, 99, 101, 115, 115, 32, 61, 32, 49, 59, 32, 95, 95, 110, 118, 95, 98, 111, 111, 108, 32, 112, 97, 100, 100, 105, 110, 103, 32, 61, 32, 102, 97, 108, 115, 101, 59, 32, 65, 108, 103, 111, 114, 105, 116, 104, 109, 32, 97, 108, 103, 111, 114, 105, 116, 104, 109, 32, 61, 32, 65, 108, 103, 111, 114, 105, 116, 104, 109, 58, 58, 107, 83, 111, 102, 116, 109, 97, 120, 93};
.global .align 1 .b8 __unnamed_42[323] = {118, 111, 105, 100, 32, 83, 111, 102, 116, 109, 97, 120, 87, 97, 114, 112, 73, 109, 112, 108, 40, 76, 79, 65, 68, 44, 32, 83, 84, 79, 82, 69, 44, 32, 115, 105, 103, 110, 101, 100, 32, 108, 111, 110, 103, 44, 32, 115, 105, 103, 110, 101, 100, 32, 108, 111, 110, 103, 41, 32, 91, 119, 105, 116, 104, 32, 76, 79, 65, 68, 32, 61, 32, 68, 105, 114, 101, 99, 116, 76, 111, 97, 100, 60, 102, 108, 111, 97, 116, 44, 32, 102, 108, 111, 97, 116, 62, 59, 32, 83, 84, 79, 82, 69, 32, 61, 32, 68, 105, 114, 101, 99, 116, 83, 116, 111, 114, 101, 60, 102, 108, 111, 97, 116, 44, 32, 102, 108, 111, 97, 116, 62, 59, 32, 67, 111, 109, 112, 117, 116, 101, 84, 121, 112, 101, 32, 61, 32, 102, 108, 111, 97, 116, 59, 32, 105, 110, 116, 32, 112, 97, 99, 107, 95, 115, 105, 122, 101, 32, 61, 32, 50, 59, 32, 105, 110, 116, 32, 99, 111, 108, 115, 95, 112, 101, 114, 95, 116, 104, 114, 101, 97, 100, 32, 61, 32, 50, 48, 59, 32, 105, 110, 116, 32, 116, 104, 114, 101, 97, 100, 95, 103, 114, 111, 117, 112, 95, 119, 105, 100, 116, 104, 32, 61, 32, 51, 50, 59, 32, 105, 110, 116, 32, 114, 111, 119, 115, 95, 112, 101, 114, 95, 97, 99, 99, 101, 115, 115, 32, 61, 32, 49, 59, 32, 95, 95, 110, 118, 95, 98, 111, 111, 108, 32, 112, 97, 100, 100, 105, 110, 103, 32, 61, 32, 116, 114, 117, 101, 59, 32, 65, 108, 103, 111, 114, 105, 116, 104, 109, 32, 97, 108, 103, 111, 114, 105, 116, 104, 109, 32, 61, 32, 65, 108, 103, 111, 114, 105, 116, 104, 109, 58, 58, 107, 83, 111, 102, 116, 109, 97, 120, 93};
.global .align 1 .b8 __unnamed_43[324] = {118, 111, 105, 100, 32, 83, 111, 102, 116, 109, 97, 120, 87, 97, 114, 112, 73, 109, 112, 108, 40, 76, 79, 65, 68, 44, 32, 83, 84, 79, 82, 69, 44, 32, 115, 105, 103, 110, 101, 100, 32, 108, 111, 110, 103, 44, 32, 115, 105, 103, 110, 101, 100, 32, 108, 111, 110, 103, 41, 32, 91, 119, 105, 116, 104, 32, 76, 79, 65, 68, 32, 61, 32, 68, 105, 114, 101, 99, 116, 76, 111, 97, 100, 60, 102, 108, 111, 97, 116, 44, 32, 102, 108, 111, 97, 116, 62, 59, 32, 83, 84, 79, 82, 69, 32, 61, 32, 68, 105, 114, 101, 99, 116, 83, 116, 111, 114, 101, 60, 102, 108, 111, 97, 116, 44, 32, 102, 108, 111, 97, 116, 62, 59, 32, 67, 111, 109, 112, 117, 116, 101, 84, 121, 112, 101, 32, 61, 32, 102, 108, 111, 97, 116, 59, 32, 105, 110, 116, 32, 112, 97, 99, 107, 95, 115, 105, 122, 101, 32, 61, 32, 50, 59, 32, 105, 110, 116, 32, 99, 111, 108, 115, 95, 112, 101, 114, 95, 116, 104, 114, 101, 97, 100, 32, 61, 32, 50, 50, 59, 32, 105, 110, 116, 32, 116, 104, 114, 101, 97, 100, 95, 103, 114, 111, 117, 112, 95, 119, 105, 100, 116, 104, 32, 61, 32, 51, 50, 59, 32, 105, 110, 116, 32, 114, 111, 119, 115, 95, 112, 101, 114, 95, 97, 99, 99, 101, 115, 115, 32, 61, 32, 49, 59, 32, 95, 95, 110, 118, 95, 98, 111, 111, 108, 32, 112, 97, 100, 100, 105, 110, 103, 32, 61, 32, 102, 97, 108, 115, 101, 59, 32, 65, 108, 103, 111, 114, 105, 116, 104, 109, 32, 97, 108, 103, 111, 114, 105, 116, 104, 109, 32, 61, 32, 65, 108, 103, 111, 114, 105, 116, 104, 109, 58, 58, 107, 83, 111, 102, 116, 109, 97, 120, 93};
.global .align 1 .b8 __unnamed_44[323] = {118, 111, 105, 100, 32, 83, 111, 102, 116, 109, 97, 120, 87, 97, 114, 112, 73, 109, 112, 108, 40, 76, 79, 65, 68, 44, 32, 83, 84, 79, 82, 69, 44, 32, 115, 105, 103, 110, 101, 100, 32, 108, 111, 110, 103, 44, 32, 115, 105, 103, 110, 101, 100, 32, 108, 111, 110, 103, 41, 32, 91, 119, 105, 116, 104, 32, 76, 79, 65, 68, 32, 61, 32, 68, 105, 114, 101, 99, 116, 76, 111, 97, 100, 60, 102, 108, 111, 97, 116, 44, 32, 102, 108, 111, 97, 116, 62, 59, 32, 83, 84, 79, 82, 69, 32, 61, 32, 68, 105, 114, 101, 99, 116, 83, 116, 111, 114, 101, 60, 102, 108, 111, 97, 116, 44, 32, 102, 108, 111, 97, 116, 62, 59, 32, 67, 111, 109, 112, 117, 116, 101, 84, 121, 112, 101, 32, 61, 32, 102, 108, 111, 97, 116, 59, 32, 105, 110, 116, 32, 112, 97, 99, 107, 95, 115, 105, 122, 101, 32, 61, 32, 50, 59, 32, 105, 110, 116, 32, 99, 111, 108, 115, 95, 112, 101, 114, 95, 116, 104, 114, 101, 97, 100, 32, 61, 32, 50, 50, 59, 32, 105, 110, 116, 32, 116, 104, 114, 101, 97, 100, 95, 103, 114, 111, 117, 112, 95, 119, 105, 100, 116, 104, 32, 61, 32, 51, 50, 59, 32, 105, 110, 116, 32, 114, 111, 119, 115, 95, 112, 101, 114, 95, 97, 99, 99, 101, 115, 115, 32, 61, 32, 49, 59, 32, 95, 95, 110, 118, 95, 98, 111, 111, 108, 32, 112, 97, 100, 100, 105, 110, 103, 32, 61, 32, 116, 114, 117, 101, 59, 32, 65, 108, 103, 111, 114, 105, 116, 104, 109, 32, 97, 108, 103, 111, 114, 105, 116, 104, 109, 32, 61, 32, 65, 108, 103, 111, 114, 105, 116, 104, 109, 58, 58, 107, 83, 111, 102, 116, 109, 97, 120, 93};
.global .align 1 .b8 __unnamed_45[324] = {118, 111, 105, 100, 32, 83, 111, 102, 116, 109, 97, 120, 87, 97, 114, 112, 73, 109, 112, 108, 40, 76, 79, 65, 68, 44, 32, 83, 84, 79, 82, 69, 44, 32, 115, 105, 103, 110, 101, 100, 32, 108, 111, 110, 103, 44, 32, 115, 105, 103, 110, 101, 100, 32, 108, 111, 110, 103, 41, 32, 91, 119, 105, 116, 104, 32, 76, 79, 65, 68, 32, 61, 32, 68, 105, 114, 101, 99, 116, 76, 111, 97, 100, 60, 102, 108, 111, 97, 116, 44, 32, 102, 108, 111, 97, 116, 62, 59, 32, 83, 84, 79, 82, 69, 32, 61, 32, 68, 105, 114, 101, 99, 116, 83, 116, 111, 114, 101, 60, 102, 108, 111, 97, 116, 44, 32, 102, 108, 111, 97, 116, 62, 59, 32, 67, 111, 109, 112, 117, 116, 101, 84, 121, 112, 101, 32, 61, 32, 102, 108, 111, 97, 116, 59, 32, 105, 110, 116, 32, 112, 97, 99, 107, 95, 115, 105, 122, 101, 32, 61, 32, 50, 59, 32, 105, 110, 116, 32, 99, 111, 108, 115, 95, 112, 101, 114, 95, 116, 104, 114, 101, 97, 100, 32, 61, 32, 50, 52, 59, 32, 105, 110, 116, 32, 116, 104, 114, 101, 97, 100, 95, 103, 114, 111, 117, 112, 95, 119, 105, 100, 116, 104, 32, 61, 32, 51, 50, 59, 32, 105, 110, 116, 32, 114, 111, 119, 115, 95, 112, 101, 114, 95, 97, 99, 99, 101, 115, 115, 32, 61, 32, 49, 59, 32, 95, 95, 110, 118, 95, 98, 111, 111, 108, 32, 112, 97, 100, 100, 105, 110, 103, 32, 61, 32, 102, 97, 108, 115, 101, 59, 32, 65, 108, 103, 111, 114, 105, 116, 104, 109, 32, 97, 108, 103, 111, 114, 105, 116, 104, 109, 32, 61, 32, 65, 108, 103, 111, 114, 105, 116, 104, 109, 58, 58, 107, 83, 111, 102, 116, 109, 97, 120, 93};
.global .align 1 .b8 __unnamed_46[323] = {118, 111, 105, 100, 32, 83, 111, 102, 116, 109, 97, 120, 87, 97, 114, 112, 73, 109, 112, 108, 40, 76, 79, 65, 68, 44, 32, 83, 84, 79, 82, 69, 44, 32, 115, 105, 103, 110, 101, 100, 32, 108, 111, 110, 103, 44, 32, 115, 105, 103, 110, 101, 100, 32, 108, 111, 110, 103, 41, 32, 91, 119, 105, 116, 104, 32, 76, 79, 65, 68, 32, 61, 32, 68, 105, 114, 101, 99, 116, 76, 111, 97, 100, 60, 102, 108, 111, 97, 116, 44, 32, 102, 108, 111, 97, 116, 62, 59, 32, 83, 84, 79, 82, 69, 32, 61, 32, 68, 105, 114, 101, 99, 116, 83, 116, 111, 114, 101, 60, 102, 108, 111, 97, 116, 44, 32, 102, 108, 111, 97, 116, 62, 59, 32, 67, 111, 109, 112, 117, 116, 101, 84, 121, 112, 101, 32, 61, 32, 102, 108, 111, 97, 116, 59, 32, 105, 110, 116, 32, 112, 97, 99, 107, 95, 115, 105, 122, 101, 32, 61, 32, 50, 59, 32, 105, 110, 116, 32, 99, 111, 108, 115, 95, 112, 101, 114, 95, 116, 104, 114, 101, 97, 100, 32, 61, 32, 50, 52, 59, 32, 105, 110, 116, 32, 116, 104, 114, 101, 97, 100, 95, 103, 114, 111, 117, 112, 95, 119, 105, 100, 116, 104, 32, 61, 32, 51, 50, 59, 32, 105, 110, 116, 32, 114, 111, 119, 115, 95, 112, 101, 114, 95, 97, 99, 99, 101, 115, 115, 32, 61, 32, 49, 59, 32, 95, 95, 110, 118, 95, 98, 111, 111, 108, 32, 112, 97, 100, 100, 105, 110, 103, 32, 61, 32, 116, 114, 117, 101, 59, 32, 65, 108, 103, 111, 114, 105, 116, 104, 109, 32, 97, 108, 103, 111, 114, 105, 116, 104, 109, 32, 61, 32, 65, 108, 103, 111, 114, 105, 116, 104, 109, 58, 58, 107, 83, 111, 102, 116, 109, 97, 120, 93};
.global .align 1 .b8 __unnamed_47[324] = {118, 111, 105, 100, 32, 83, 111, 102, 116, 109, 97, 120, 87, 97, 114, 112, 73, 109, 112, 108, 40, 76, 79, 65, 68, 44, 32, 83, 84, 79, 82, 69, 44, 32, 115, 105, 103, 110, 101, 100, 32, 108, 111, 110, 103, 44, 32, 115, 105, 103, 110, 101, 100, 32, 108, 111, 110, 103, 41, 32, 91, 119, 105, 116, 104, 32, 76, 79, 65, 68, 32, 61, 32, 68, 105, 114, 101, 99, 116, 76, 111, 97, 100, 60, 102, 108, 111, 97, 116, 44, 32, 102, 108, 111, 97, 116, 62, 59, 32, 83, 84, 79, 82, 69, 32, 61, 32, 68, 105, 114, 101, 99, 116, 83, 116, 111, 114, 101, 60, 102, 108, 111, 97, 116, 44, 32, 102, 108, 111, 97, 116, 62, 59, 32, 67, 111, 109, 112, 117, 116, 101, 84, 121, 112, 101, 32, 61, 32, 102, 108, 111, 97, 116, 59, 32, 105, 110, 116, 32, 112, 97, 99, 107, 95, 115, 105, 122, 101, 32, 61, 32, 50, 59, 32, 105, 110, 116, 32, 99, 111, 108, 115, 95, 112, 101, 114, 95, 116, 104, 114, 101, 97, 100, 32, 61, 32, 50, 54, 59, 32, 105, 110, 116, 32, 116, 104, 114, 101, 97, 100, 95, 103, 114, 111, 117, 112, 95, 119, 105, 100, 116, 104, 32, 61, 32, 51, 50, 59, 32, 105, 110, 116, 32, 114, 111, 119, 115, 95, 112, 101, 114, 95, 97, 99, 99, 101, 115, 115, 32, 61, 32, 49, 59, 32, 95, 95, 110, 118, 95, 98, 111, 111, 108, 32, 112, 97, 100, 100, 105, 110, 103, 32, 61, 32, 102, 97, 108, 115, 101, 59, 32, 65, 108, 103, 111, 114, 105, 116, 104, 109, 32, 97, 108, 103, 111, 114, 105, 116, 104, 109, 32, 61, 32, 65, 108, 103, 111, 114, 105, 116, 104, 109, 58, 58, 107, 83, 111, 102, 116, 109, 97, 120, 93};
.global .align 1 .b8 __unnamed_48[323] = {118, 111, 105, 100, 32, 83, 111, 102, 116, 109, 97, 120, 87, 97, 114, 112, 73, 109, 112, 108, 40, 76, 79, 65, 68, 44, 32, 83, 84, 79, 82, 69, 44, 32, 115, 105, 103, 110, 101, 100, 32, 108, 111, 110, 103, 44, 32, 115, 105, 103, 110, 101, 100, 32, 108, 111, 110, 103, 41, 32, 91, 119, 105, 116, 104, 32, 76, 79, 65, 68, 32, 61, 32, 68, 105, 114, 101, 99, 116, 76, 111, 97, 100, 60, 102, 108, 111, 97, 116, 44, 32, 102, 108, 111, 97, 116, 62, 59, 32, 83, 84, 79, 82, 69, 32, 61, 32, 68, 105, 114, 101, 99, 116, 83, 116, 111, 114, 101, 60, 102, 108, 111, 97, 116, 44, 32, 102, 108, 111, 97, 116, 62, 59, 32, 67, 111, 109, 112, 117, 116, 101, 84, 121, 112, 101, 32, 61, 32, 102, 108, 111, 97, 116, 59, 32, 105, 110, 116, 32, 112, 97, 99, 107, 95, 115, 105, 122, 101, 32, 61, 32, 50, 59, 32, 105, 110, 116, 32, 99, 111, 108, 115, 95, 112, 101, 114, 95, 116, 104, 114, 101, 97, 100, 32, 61, 32, 50, 54, 59, 32, 105, 110, 116, 32, 116, 104, 114, 101, 97, 100, 95, 103, 114, 111, 117, 112, 95, 119, 105, 100, 116, 104, 32, 61, 32, 51, 50, 59, 32, 105, 110, 116, 32, 114, 111, 119, 115, 95, 112, 101, 114, 95, 97, 99, 99, 101, 115, 115, 32, 61, 32, 49, 59, 32, 95, 95, 110, 118, 95, 98, 111, 111, 108, 32, 112, 97, 100, 100, 105, 110, 103, 32, 61, 32, 116, 114, 117, 101, 59, 32, 65, 108, 103, 111, 114, 105, 116, 104, 109, 32, 97, 108, 103, 111, 114, 105, 116, 104, 109, 32, 61, 32, 65, 108, 103, 111, 114, 105, 116, 104, 109, 58, 58, 107, 83, 111, 102, 116, 109, 97, 120, 93};
.global .align 1 .b8 __unnamed_49[324] = {118, 111, 105, 100, 32, 83, 111, 102, 116, 109, 97, 120, 87, 97, 114, 112, 73, 109, 112, 108, 40, 76, 79, 65, 68, 44, 32, 83, 84, 79, 82, 69, 44, 32, 115, 105, 103, 110, 101, 100, 32, 108, 111, 110, 103, 44, 32, 115, 105, 103, 110, 101, 100, 32, 108, 111, 110, 103, 41, 32, 91, 119, 105, 116, 104, 32, 76, 79, 65, 68, 32, 61, 32, 68, 105, 114, 101, 99, 116, 76, 111, 97, 100, 60, 102, 108, 111, 97, 116, 44, 32, 102, 108, 111, 97, 116, 62, 59, 32, 83, 84, 79, 82, 69, 32, 61, 32, 68, 105, 114, 101, 99, 116, 83, 116, 111, 114, 101, 60, 102, 108, 111, 97, 116, 44, 32, 102, 108, 111, 97, 116, 62, 59, 32, 67, 111, 109, 112, 117, 116, 101, 84, 121, 112, 101, 32, 61, 32, 102, 108, 111, 97, 116, 59, 32, 105, 110, 116, 32, 112, 97, 99, 107, 95, 115, 105, 122, 101, 32, 61, 32, 50, 59, 32, 105, 110, 116, 32, 99, 111, 108, 115, 95, 112, 101, 114, 95, 116, 104, 114, 101, 97, 100, 32, 61, 32, 50, 56, 59, 32, 105, 110, 116, 32, 116, 104, 114, 101, 97, 100, 95, 103, 114, 111, 117, 112, 95, 119, 105, 100, 116, 104, 32, 61, 32, 51, 50, 59, 32, 105, 110, 116, 32, 114, 111, 119, 115, 95, 112, 101, 114, 95, 97, 99, 99, 101, 115, 115, 32, 61, 32, 49, 59, 32, 95, 95, 110, 118, 95, 98, 111, 111, 108, 32, 112, 97, 100, 100, 105, 110, 103, 32, 61, 32, 102, 97, 108, 115, 101, 59, 32, 65, 108, 103, 111, 114, 105, 116, 104, 109, 32, 97, 108, 103, 111, 114, 105, 116, 104, 109, 32, 61, 32, 65, 108, 103, 111, 114, 105, 116, 104, 109, 58, 58, 107, 83, 111, 102, 116, 109, 97, 120, 93};
.global .align 1 .b8 __unnamed_50[323] = {118, 111, 105, 100, 32, 83, 111, 102, 116, 109, 97, 120, 87, 97, 114, 112, 73, 109, 112, 108, 40, 76, 79, 65, 68, 44, 32, 83, 84, 79, 82, 69, 44, 32, 115, 105, 103, 110, 101, 100, 32, 108, 111, 110, 103, 44, 32, 115, 105, 103, 110, 101, 100, 32, 108, 111, 110, 103, 41, 32, 91, 119, 105, 116, 104, 32, 76, 79, 65, 68, 32, 61, 32, 68, 105, 114, 101, 99, 116, 76, 111, 97, 100, 60, 102, 108, 111, 97, 116, 44, 32, 102, 108, 111, 97, 116, 62, 59, 32, 83, 84, 79, 82, 69, 32, 61, 32, 68, 105, 114, 101, 99, 116, 83, 116, 111, 114, 101, 60, 102, 108, 111, 97, 116, 44, 32, 102, 108, 111, 97, 116, 62, 59, 32, 67, 111, 109, 112, 117, 116, 101, 84, 121, 112, 101, 32, 61, 32, 102, 108, 111, 97, 116, 59, 32, 105, 110, 116, 32, 112, 97, 99, 107, 95, 115, 105, 122, 101, 32, 61, 32, 50, 59, 32, 105, 110, 116, 32, 99, 111, 108, 115, 95, 112, 101, 114, 95, 116, 104, 114, 101, 97, 100, 32, 61, 32, 50, 56, 59, 32, 105, 110, 116, 32, 116, 104, 114, 101, 97, 100, 95, 103, 114, 111, 117, 112, 95, 119, 105, 100, 116, 104, 32, 61, 32, 51, 50, 59, 32, 105, 110, 116, 32, 114, 111, 119, 115, 95, 112, 101, 114, 95, 97, 99, 99, 101, 115, 115, 32, 61, 32, 49, 59, 32, 95, 95, 110, 118, 95, 98, 111, 111, 108, 32, 112, 97, 100, 100, 105, 110, 103, 32, 61, 32, 116, 114, 117, 101, 59, 32, 65, 108, 103, 111, 114, 105, 116, 104, 109, 32, 97, 108, 103, 111, 114, 105, 116, 104, 109, 32, 61, 32, 65, 108, 103, 111, 114, 105, 116, 104, 109, 58, 58, 107, 83, 111, 102, 116, 109, 97, 120, 93};
.global .align 1 .b8 __unnamed_51[324] = {118, 111, 105, 100, 32, 83, 111, 102, 116, 109, 97, 120, 87, 97, 114, 112, 73, 109, 112, 108, 40, 76, 79, 65, 68, 44, 32, 83, 84, 79, 82, 69, 44, 32, 115, 105, 103, 110, 101, 100, 32, 108, 111, 110, 103, 44, 32, 115, 105, 103, 110, 101, 100, 32, 108, 111, 110, 103, 41, 32, 91, 119, 105, 116, 104, 32, 76, 79, 65, 68, 32, 61, 32, 68, 105, 114, 101, 99, 116, 76, 111, 97, 100, 60, 102, 108, 111, 97, 116, 44, 32, 102, 108, 111, 97, 116, 62, 59, 32, 83, 84, 79, 82, 69, 32, 61, 32, 68, 105, 114, 101, 99, 116, 83, 116, 111, 114, 101, 60, 102, 108, 111, 97, 116, 44, 32, 102, 108, 111, 97, 116, 62, 59, 32, 67, 111, 109, 112, 117, 116, 101, 84, 121, 112, 101, 32, 61, 32, 102, 108, 111, 97, 116, 59, 32, 105, 110, 116, 32, 112, 97, 99, 107, 95, 115, 105, 122, 101, 32, 61, 32, 50, 59, 32, 105, 110, 116, 32, 99, 111, 108, 115, 95, 112, 101, 114, 95, 116, 104, 114, 101, 97, 100, 32, 61, 32, 51, 48, 59, 32, 105, 110, 116, 32, 116, 104, 114, 101, 97, 100, 95, 103, 114, 111, 117, 112, 95, 119, 105, 100, 116, 104, 32, 61, 32, 51, 50, 59, 32, 105, 110, 116, 32, 114, 111, 119, 115, 95, 112, 101, 114, 95, 97, 99, 99, 101, 115, 115, 32, 61, 32, 49, 59, 32, 95, 95, 110, 118, 95, 98, 111, 111, 108, 32, 112, 97, 100, 100, 105, 110, 103, 32, 61, 32, 102, 97, 108, 115, 101, 59, 32, 65, 108, 103, 111, 114, 105, 116, 104, 109, 32, 97, 108, 103, 111, 114, 105, 116, 104, 109, 32, 61, 32, 65, 108, 103, 111, 114, 105, 116, 104, 109, 58, 58, 107, 83, 111, 102, 116, 109, 97, 120, 93};
.global .align 1 .b8 __unnamed_52[323] = {118, 111, 105, 100, 32, 83, 111, 102, 116, 109, 97, 120, 87, 97, 114, 112, 73, 109, 112, 108, 40, 76, 79, 65, 68, 44, 32, 83, 84, 79, 82, 69, 44, 32, 115, 105, 103, 110, 101, 100, 32, 108, 111, 110, 103, 44, 32, 115, 105, 103, 110, 101, 100, 32, 108, 111, 110, 103, 41, 32, 91, 119, 105, 116, 104, 32, 76, 79, 65, 68, 32, 61, 32, 68, 105, 114, 101, 99, 116, 76, 111, 97, 100, 60, 102, 108, 111, 97, 116, 44, 32, 102, 108, 111, 97, 116, 62, 59, 32, 83, 84, 79, 82, 69, 32, 61, 32, 68, 105, 114, 101, 99, 116, 83, 116, 111, 114, 101, 60, 102, 108, 111, 97, 116, 44, 32, 102, 108, 111, 97, 116, 62, 59, 32, 67, 111, 109, 112, 117, 116, 101, 84, 121, 112, 101, 32, 61, 32, 102, 108, 111, 97, 116, 59, 32, 105, 110, 116, 32, 112, 97, 99, 107, 95, 115, 105, 122, 101, 32, 61, 32, 50, 59, 32, 105, 110, 116, 32, 99, 111, 108, 115, 95, 112, 101, 114, 95, 116, 104, 114, 101, 97, 100, 32, 61, 32, 51, 48, 59, 32, 105, 110, 116, 32, 116, 104, 114, 101, 97, 100, 95, 103, 114, 111, 117, 112, 95, 119, 105, 100, 116, 104, 32, 61, 32, 51, 50, 59, 32, 105, 110, 116, 32, 114, 111, 119, 115, 95, 112, 101, 114, 95, 97, 99, 99, 101, 115, 115, 32, 61, 32, 49, 59, 32, 95, 95, 110, 118, 95, 98, 111, 111, 108, 32, 112, 97, 100, 100, 105, 110, 103, 32, 61, 32, 116, 114, 117, 101, 59, 32, 65, 108, 103, 111, 114, 105, 116, 104, 109, 32, 97, 108, 103, 111, 114, 105, 116, 104, 109, 32, 61, 32, 65, 108, 103, 111, 114, 105, 116, 104, 109, 58, 58, 107, 83, 111, 102, 116, 109, 97, 120, 93};
.global .align 1 .b8 __unnamed_53[324] = {118, 111, 105, 100, 32, 83, 111, 102, 116, 109, 97, 120, 87, 97, 114, 112, 73, 109, 112, 108, 40, 76, 79, 65, 68, 44, 32, 83, 84, 79, 82, 69, 44, 32, 115, 105, 103, 110, 101, 100, 32, 108, 111, 110, 103, 44, 32, 115, 105, 103, 110, 101, 100, 32, 108, 111, 110, 103, 41, 32, 91, 119, 105, 116, 104, 32, 76, 79, 65, 68, 32, 61, 32, 68, 105, 114, 101, 99, 116, 76, 111, 97, 100, 60, 102, 108, 111, 97, 116, 44, 32, 102, 108, 111, 97, 116, 62, 59, 32, 83, 84, 79, 82, 69, 32, 61, 32, 68, 105, 114, 101, 99, 116, 83, 116, 111, 114, 101, 60, 102, 108, 111, 97, 116, 44, 32, 102, 108, 111, 97, 116, 62, 59, 32, 67, 111, 109, 112, 117, 116, 101, 84, 121, 112, 101, 32, 61, 32, 102, 108, 111, 97, 116, 59, 32, 105, 110, 116, 32, 112, 97, 99, 107, 95, 115, 105, 122, 101, 32, 61, 32, 50, 59, 32, 105, 110, 116, 32, 99, 111, 108, 115, 95, 112, 101, 114, 95, 116, 104, 114, 101, 97, 100, 32, 61, 32, 51, 50, 59, 32, 105, 110, 116, 32, 116, 104, 114, 101, 97, 100, 95, 103, 114, 111, 117, 112, 95, 119, 105, 100, 116, 104, 32, 61, 32, 51, 50, 59, 32, 105, 110, 116, 32, 114, 111, 119, 115, 95, 112, 101, 114, 95, 97, 99, 99, 101, 115, 115, 32, 61, 32, 49, 59, 32, 95, 95, 110, 118, 95, 98, 111, 111, 108, 32, 112, 97, 100, 100, 105, 110, 103, 32, 61, 32, 102, 97, 108, 115, 101, 59, 32, 65, 108, 103, 111, 114, 105, 116, 104, 109, 32, 97, 108, 103, 111, 114, 105, 116, 104, 109, 32, 61, 32, 65, 108, 103, 111, 114, 105, 116, 104, 109, 58, 58, 107, 83, 111, 102, 116, 109, 97, 120, 93};
.global .align 1 .b8 __unnamed_54[323] = {118, 111, 105, 100, 32, 83, 111, 102, 116, 109, 97, 120, 87, 97, 114, 112, 73, 109, 112, 108, 40, 76, 79, 65, 68, 44, 32, 83, 84, 79, 82, 69, 44, 32, 115, 105, 103, 110, 101, 100, 32, 108, 111, 110, 103, 44, 32, 115, 105, 103, 110, 101, 100, 32, 108, 111, 110, 103, 41, 32, 91, 119, 105, 116, 104, 32, 76, 79, 65, 68, 32, 61, 32, 68, 105, 114, 101, 99, 116, 76, 111, 97, 100, 60, 102, 108, 111, 97, 116, 44, 32, 102, 108, 111, 97, 116, 62, 59, 32, 83, 84, 79, 82, 69, 32, 61, 32, 68, 105, 114, 101, 99, 116, 83, 116, 111, 114, 101, 60, 102, 108, 111, 97, 116, 44, 32, 102, 108, 111, 97, 116, 62, 59, 32, 67, 111, 109, 112, 117, 116, 101, 84, 121, 112, 101, 32, 61, 32, 102, 108, 111, 97, 116, 59, 32, 105, 110, 116, 32, 112, 97, 99, 107, 95, 115, 105, 122, 101, 32, 61, 32, 50, 59, 32, 105, 110, 116, 32, 99, 111, 108, 115, 95, 112, 101, 114, 95, 116, 104, 114, 101, 97, 100, 32, 61, 32, 51, 50, 59, 32, 105, 110, 116, 32, 116, 104, 114, 101, 97, 100, 95, 103, 114, 111, 117, 112, 95, 119, 105, 100, 116, 104, 32, 61, 32, 51, 50, 59, 32, 105, 110, 116, 32, 114, 111, 119, 115, 95, 112, 101, 114, 95, 97, 99, 99, 101, 115, 115, 32, 61, 32, 49, 59, 32, 95, 95, 110, 118, 95, 98, 111, 111, 108, 32, 112, 97, 100, 100, 105, 110, 103, 32, 61, 32, 116, 114, 117, 101, 59, 32, 65, 108, 103, 111, 114, 105, 116, 104, 109, 32, 97, 108, 103, 111, 114, 105, 116, 104, 109, 32, 61, 32, 65, 108, 103, 111, 114, 105, 116, 104, 109, 58, 58, 107, 83, 111, 102, 116, 109, 97, 120, 93};
.global .align 1 .b8 __unnamed_55[322] = {118, 111, 105, 100, 32, 83, 111, 102, 116, 109, 97, 120, 87, 97, 114, 112, 73, 109, 112, 108, 40, 76, 79, 65, 68, 44, 32, 83, 84, 79, 82, 69, 44, 32, 115, 105, 103, 110, 101, 100, 32, 108, 111, 110, 103, 44, 32, 115, 105, 103, 110, 101, 100, 32, 108, 111, 110, 103, 41, 32, 91, 119, 105, 116, 104, 32, 76, 79, 65, 68, 32, 61, 32, 68, 105, 114, 101, 99, 116, 76, 111, 97, 100, 60, 102, 108, 111, 97, 116, 44, 32, 102, 108, 111, 97, 116, 62, 59, 32, 83, 84, 79, 82, 69, 32, 61, 32, 68, 105, 114, 101, 99, 116, 83, 116, 111, 114, 101, 60, 102, 108, 111, 97, 116, 44, 32, 102, 108, 111, 97, 116, 62, 59, 32, 67, 111, 109, 112, 117, 116, 101, 84, 121, 112, 101, 32, 61, 32, 102, 108, 111, 97, 116, 59, 32, 105, 110, 116, 32, 112, 97, 99, 107, 95, 115, 105, 122, 101, 32, 61, 32, 49, 59, 32, 105, 110, 116, 32, 99, 111, 108, 115, 95, 112, 101, 114, 95, 116, 104, 114, 101, 97, 100, 32, 61, 32, 49, 59, 32, 105, 110, 116, 32, 116, 104, 114, 101, 97, 100, 95, 103, 114, 111, 117, 112, 95, 119, 105, 100, 116, 104, 32, 61, 32, 49, 59, 32, 105, 110, 116, 32, 114, 111, 119, 115, 95, 112, 101, 114, 95, 97, 99, 99, 101, 115, 115, 32, 61, 32, 50, 59, 32, 95, 95, 110, 118, 95, 98, 111, 111, 108, 32, 112, 97, 100, 100, 105, 110, 103, 32, 61, 32, 102, 97, 108, 115, 101, 59, 32, 65, 108, 103, 111, 114, 105, 116, 104, 109, 32, 97, 108, 103, 111, 114, 105, 116, 104, 109, 32, 61, 32, 65, 108, 103, 111, 114, 105, 116, 104, 109, 58, 58, 107, 83, 111, 102, 116, 109, 97, 120, 93};
.global .align 1 .b8 __unnamed_56[321] = {118, 111, 105, 100, 32, 83, 111, 102, 116, 109, 97, 120, 87, 97, 114, 112, 73, 109, 112, 108, 40, 76, 79, 65, 68, 44, 32, 83, 84, 79, 82, 69, 44, 32, 115, 105, 103, 110, 101, 100, 32, 108, 111, 110, 103, 44, 32, 115, 105, 103, 110, 101, 100, 32, 108, 111, 110, 103, 41, 32, 91, 119, 105, 116, 104, 32, 76, 79, 65, 68, 32, 61, 32, 68, 105, 114, 101, 99, 116, 76, 111, 97, 100, 60, 102, 108, 111, 97, 116, 44, 32, 102, 108, 111, 97, 116, 62, 59, 32, 83, 84, 79, 82, 69, 32, 61, 32, 68, 105, 114, 101, 99, 116, 83, 116, 111, 114, 101, 60, 102, 108, 111, 97, 116, 44, 32, 102, 108, 111, 97, 116, 62, 59, 32, 67, 111, 109, 112, 117, 116, 101, 84, 121, 112, 101, 32, 61, 32, 102, 108, 111, 97, 116, 59, 32, 105, 110, 116, 32, 112, 97, 99, 107, 95, 115, 105, 122, 101, 32, 61, 32, 49, 59, 32, 105, 110, 116, 32, 99, 111, 108, 115, 95, 112, 101, 114, 95, 116, 104, 114, 101, 97, 100, 32, 61, 32, 49, 59, 32, 105, 110, 116, 32, 116, 104, 114, 101, 97, 100, 95, 103, 114, 111, 117, 112, 95, 119, 105, 100, 116, 104, 32, 61, 32, 49, 59, 32, 105, 110, 116, 32, 114, 111, 119, 115, 95, 112, 101, 114, 95, 97, 99, 99, 101, 115, 115, 32, 61, 32, 50, 59, 32, 95, 95, 110, 118, 95, 98, 111, 111, 108, 32, 112, 97, 100, 100, 105, 110, 103, 32, 61, 32, 116, 114, 117, 101, 59, 32, 65, 108, 103, 111, 114, 105, 116, 104, 109, 32, 97, 108, 103, 111, 114, 105, 116, 104, 109, 32, 61, 32, 65, 108, 103, 111, 114, 105, 116, 104, 109, 58, 58, 107, 83, 111, 102, 116, 109, 97, 120, 93};
.global .align 1 .b8 __unnamed_57[322] = {118, 111, 105, 100, 32, 83, 111, 102, 116, 109, 97, 120, 87, 97, 114, 112, 73, 109, 112, 108, 40, 76, 79, 65, 68, 44, 32, 83, 84, 79, 82, 69, 44, 32, 115, 105, 103, 110, 101, 100, 32, 108, 111, 110, 103, 44, 32, 115, 105, 103, 110, 101, 100, 32, 108, 111, 110, 103, 41, 32, 91, 119, 105, 116, 104, 32, 76, 79, 65, 68, 32, 61, 32, 68, 105, 114, 101, 99, 116, 76, 111, 97, 100, 60, 102, 108, 111, 97, 116, 44, 32, 102, 108, 111, 97, 116, 62, 59, 32, 83, 84, 79, 82, 69, 32, 61, 32, 68, 105, 114, 101, 99, 116, 83, 116, 111, 114, 101, 60, 102, 108, 111, 97, 116, 44, 32, 102, 108, 111, 97, 116, 62, 59, 32, 67, 111, 109, 112, 117, 116, 101, 84, 121, 112, 101, 32, 61, 32, 102, 108, 111, 97, 116, 59, 32, 105, 110, 116, 32, 112, 97, 99, 107, 95, 115, 105, 122, 101, 32, 61, 32, 49, 59, 32, 105, 110, 116, 32, 99, 111, 108, 115, 95, 112, 101, 114, 95, 116, 104, 114, 101, 97, 100, 32, 61, 32, 49, 59, 32, 105, 110, 116, 32, 116, 104, 114, 101, 97, 100, 95, 103, 114, 111, 117, 112, 95, 119, 105, 100, 116, 104, 32, 61, 32, 49, 59, 32, 105, 110, 116, 32, 114, 111, 119, 115, 95, 112, 101, 114, 95, 97, 99, 99, 101, 115, 115, 32, 61, 32, 49, 59, 32, 95, 95, 110, 118, 95, 98, 111, 111, 108, 32, 112, 97, 100, 100, 105, 110, 103, 32, 61, 32, 102, 97, 108, 115, 101, 59, 32, 65, 108, 103, 111, 114, 105, 116, 104, 109, 32, 97, 108, 103, 111, 114, 105, 116, 104, 109, 32, 61, 32, 65, 108, 103, 111, 114, 105, 116, 104, 109, 58, 58, 107, 83, 111, 102, 116, 109, 97, 120, 93};
.global .align 1 .b8 __unnamed_58[321] = {118, 111, 105, 100, 32, 83, 111, 102, 116, 109, 97, 120, 87, 97, 114, 112, 73, 109, 112, 108, 40, 76, 79, 65, 68, 44, 32, 83, 84, 79, 82, 69, 44, 32, 115, 105, 103, 110, 101, 100, 32, 108, 111, 110, 103, 44, 32, 115, 105, 103, 110, 101, 100, 32, 108, 111, 110, 103, 41, 32, 91, 119, 105, 116, 104, 32, 76, 79, 65, 68, 32, 61, 32, 68, 105, 114, 101, 99, 116, 76, 111, 97, 100, 60, 102, 108, 111, 97, 116, 44, 32, 102, 108, 111, 97, 116, 62, 59, 32, 83, 84, 79, 82, 69, 32, 61, 32, 68, 105, 114, 101, 99, 116, 83, 116, 111, 114, 101, 60, 102, 108, 111, 97, 116, 44, 32, 102, 108, 111, 97, 116, 62, 59, 32, 67, 111, 109, 112, 117, 116, 101, 84, 121, 112, 101, 32, 61, 32, 102, 108, 111, 97, 116, 59, 32, 105, 110, 116, 32, 112, 97, 99, 107, 95, 115, 105, 122, 101, 32, 61, 32, 49, 59, 32, 105, 110, 116, 32, 99, 111, 108, 115, 95, 112, 101, 114, 95, 116, 104, 114, 101, 97, 100, 32, 61, 32, 49, 59, 32, 105, 110, 116, 32, 116, 104, 114, 101, 97, 100, 95, 103, 114, 111, 117, 112, 95, 119, 105, 100, 116, 104, 32, 61, 32, 49, 59, 32, 105, 110, 116, 32, 114, 111, 119, 115, 95, 112, 101, 114, 95, 97, 99, 99, 101, 115, 115, 32, 61, 32, 49, 59, 32, 95, 95, 110, 118, 95, 98, 111, 111, 108, 32, 112, 97, 100, 100, 105, 110, 103, 32, 61, 32, 116, 114, 117, 101, 59, 32, 65, 108, 103, 111, 114, 105, 116, 104, 109, 32, 97, 108, 103, 111, 114, 105, 116, 104, 109, 32, 61, 32, 65, 108, 103, 111, 114, 105, 116, 104, 109, 58, 58, 107, 83, 111, 102, 116, 109, 97, 120, 93};
.global .align 1 .b8 __unnamed_59[322] = {118, 111, 105, 100, 32, 83, 111, 102, 116, 109, 97, 120, 87, 97, 114, 112, 73, 109, 112, 108, 40, 76, 79, 65, 68, 44, 32, 83, 84, 79, 82, 69, 44, 32, 115, 105, 103, 110, 101, 100, 32, 108, 111, 110, 103, 44, 32, 115, 105, 103, 110, 101, 100, 32, 108, 111, 110, 103, 41, 32, 91, 119, 105, 116, 104, 32, 76, 79, 65, 68, 32, 61, 32, 68, 105, 114, 101, 99, 116, 76, 111, 97, 100, 60, 102, 108, 111, 97, 116, 44, 32, 102, 108, 111, 97, 116, 62, 59, 32, 83, 84, 79, 82, 69, 32, 61, 32, 68, 105, 114, 101, 99, 116, 83, 116, 111, 114, 101, 60, 102, 108, 111, 97, 116, 44, 32, 102, 108, 111, 97, 116, 62, 59, 32, 67, 111, 109, 112, 117, 116, 101, 84, 121, 112, 101, 32, 61, 32, 102, 108, 111, 97, 116, 59, 32, 105, 110, 116, 32, 112, 97, 99, 107, 95, 115, 105, 122, 101, 32, 61, 32, 49, 59, 32, 105, 110, 116, 32, 99, 111, 108, 115, 95, 112, 101, 114, 95, 116, 104, 114, 101, 97, 100, 32, 61, 32, 49, 59, 32, 105, 110, 116, 32, 116, 104, 114, 101, 97, 100, 95, 103, 114, 111, 117, 112, 95, 119, 105, 100, 116, 104, 32, 61, 32, 50, 59, 32, 105, 110, 116, 32, 114, 111, 119, 115, 95, 112, 101, 114, 95, 97, 99, 99, 101, 115, 115, 32, 61, 32, 50, 59, 32, 95, 95, 110, 118, 95, 98, 111, 111, 108, 32, 112, 97, 100, 100, 105, 110, 103, 32, 61, 32, 102, 97, 108, 115, 101, 59, 32, 65, 108, 103, 111, 114, 105, 116, 104, 109, 32, 97, 108, 103, 111, 114, 105, 116, 104, 109, 32, 61, 32, 65, 108, 103, 111, 114, 105, 116, 104, 109, 58, 58, 107, 83, 111, 102, 116, 109, 97, 120, 93};
.global .align 1 .b8 __unnamed_60[321] = {118, 111, 105, 100, 32, 83, 111, 102, 116, 109, 97, 120, 87, 97, 114, 112, 73, 109, 112, 108, 40, 76, 79, 65, 68, 44, 32, 83, 84, 79, 82, 69, 44, 32, 115, 105, 103, 110, 101, 100, 32, 108, 111, 110, 103, 44, 32, 115, 105, 103, 110, 101, 100, 32, 108, 111, 110, 103, 41, 32, 91, 119, 105, 116, 104, 32, 76, 79, 65, 68, 32, 61, 32, 68, 105, 114, 101, 99, 116, 76, 111, 97, 100, 60, 102, 108, 111, 97, 116, 44, 32, 102, 108, 111, 97, 116, 62, 59, 32, 83, 84, 79, 82, 69, 32, 61, 32, 68, 105, 114, 101, 99, 116, 83, 116, 111, 114, 101, 60, 102, 108, 111, 97, 116, 44, 32, 102, 108, 111, 97, 116, 62, 59, 32, 67, 111, 109, 112, 117, 116, 101, 84, 121, 112, 101, 32, 61, 32, 102, 108, 111, 97, 116, 59, 32, 105, 110, 116, 32, 112, 97, 99, 107, 95, 115, 105, 122, 101, 32, 61, 32, 49, 59, 32, 105, 110, 116, 32, 99, 111, 108, 115, 95, 112, 101, 114, 95, 116, 104, 114, 101, 97, 100, 32, 61, 32, 49, 59, 32, 105, 110, 116, 32, 116, 104, 114, 101, 97, 100, 95, 103, 114, 111, 117, 112, 95, 119, 105, 100, 116, 104, 32, 61, 32, 50, 59, 32, 105, 110, 116, 32, 114, 111, 119, 115, 95, 112, 101, 114, 95, 97, 99, 99, 101, 115, 115, 32, 61, 32, 50, 59, 32, 95, 95, 110, 118, 95, 98, 111, 111, 108, 32, 112, 97, 100, 100, 105, 110, 103, 32, 61, 32, 116, 114, 117, 101, 59, 32, 65, 108, 103, 111, 114, 105, 116, 104, 109, 32, 97, 108, 103, 111, 114, 105, 116, 104, 109, 32, 61, 32, 65, 108, 103, 111, 114, 105, 116, 104, 109, 58, 58, 107, 83, 111, 102, 116, 109, 97, 120, 93};
.global .align 1 .b8 __unnamed_61[322] = {118, 111, 105, 100, 32, 83, 111, 102, 116, 109, 97, 120, 87, 97, 114, 112, 73, 109, 112, 108, 40, 76, 79, 65, 68, 44, 32, 83, 84, 79, 82, 69, 44, 32, 115, 105, 103, 110, 101, 100, 32, 108, 111, 110, 103, 44, 32, 115, 105, 103, 110, 101, 100, 32, 108, 111, 110, 103, 41, 32, 91, 119, 105, 116, 104, 32, 76, 79, 65, 68, 32, 61, 32, 68, 105, 114, 101, 99, 116, 76, 111, 97, 100, 60, 102, 108, 111, 97, 116, 44, 32, 102, 108, 111, 97, 116, 62, 59, 32, 83, 84, 79, 82, 69, 32, 61, 32, 68, 105, 114, 101, 99, 116, 83, 116, 111, 114, 101, 60, 102, 108, 111, 97, 116, 44, 32, 102, 108, 111, 97, 116, 62, 59, 32, 67, 111, 109, 112, 117, 116, 101, 84, 121, 112, 101, 32, 61, 32, 102, 108, 111, 97, 116, 59, 32, 105, 110, 116, 32, 112, 97, 99, 107, 95, 115, 105, 122, 101, 32, 61, 32, 49, 59, 32, 105, 110, 116, 32, 99, 111, 108, 115, 95, 112, 101, 114, 95, 116, 104, 114, 101, 97, 100, 32, 61, 32, 49, 59, 32, 105, 110, 116, 32, 116, 104, 114, 101, 97, 100, 95, 103, 114, 111, 117, 112, 95, 119, 105, 100, 116, 104, 32, 61, 32, 50, 59, 32, 105, 110, 116, 32, 114, 111, 119, 115, 95, 112, 101, 114, 95, 97, 99, 99, 101, 115, 115, 32, 61, 32, 49, 59, 32, 95, 95, 110, 118, 95, 98, 111, 111, 108, 32, 112, 97, 100, 100, 105, 110, 103, 32, 61, 32, 102, 97, 108, 115, 101, 59, 32, 65, 108, 103, 111, 114, 105, 116, 104, 109, 32, 97, 108, 103, 111, 114, 105, 116, 104, 109, 32, 61, 32, 65, 108, 103, 111, 114, 105, 116, 104, 109, 58, 58, 107, 83, 111, 102, 116, 109, 97, 120, 93};
.global .align 1 .b8 __unnamed_62[321] = {118, 111, 105, 100, 32, 83, 111, 102, 116, 109, 97, 120, 87, 97, 114, 112, 73, 109, 112, 108, 40, 76, 79, 65, 68, 44, 32, 83, 84, 79, 82, 69, 44, 32, 115, 105, 103, 110, 101, 100, 32, 108, 111, 110, 103, 44, 32, 115, 105, 103, 110, 101, 100, 32, 108, 111, 110, 103, 41, 32, 91, 119, 105, 116, 104, 32, 76, 79, 65, 68, 32, 61, 32, 68, 105, 114, 101, 99, 116, 76, 111, 97, 100, 60, 102, 108, 111, 97, 116, 44, 32, 102, 108, 111, 97, 116, 62, 59, 32, 83, 84, 79, 82, 69, 32, 61, 32, 68, 105, 114, 101, 99, 116, 83, 116, 111, 114, 101, 60, 102, 108, 111, 97, 116, 44, 32, 102, 108, 111, 97, 116, 62, 59, 32, 67, 111, 109, 112, 117, 116, 101, 84, 121, 112, 101, 32, 61, 32, 102, 108, 111, 97, 116, 59, 32, 105, 110, 116, 32, 112, 97, 99, 107, 95, 115, 105, 122, 101, 32, 61, 32, 49, 59, 32, 105, 110, 116, 32, 99, 111, 108, 115, 95, 112, 101, 114, 95, 116, 104, 114, 101, 97, 100, 32, 61, 32, 49, 59, 32, 105, 110, 116, 32, 116, 104, 114, 101, 97, 100, 95, 103, 114, 111, 117, 112, 95, 119, 105, 100, 116, 104, 32, 61, 32, 50, 59, 32, 105, 110, 116, 32, 114, 111, 119, 115, 95, 112, 101, 114, 95, 97, 99, 99, 101, 115, 115, 32, 61, 32, 49, 59, 32, 95, 95, 110, 118, 95, 98, 111, 111, 108, 32, 112, 97, 100, 100, 105, 110, 103, 32, 61, 32, 116, 114, 117, 101, 59, 32, 65, 108, 103, 111, 114, 105, 116, 104, 109, 32, 97, 108, 103, 111, 114, 105, 116, 104, 109, 32, 61, 32, 65, 108, 103, 111, 114, 105, 116, 104, 109, 58, 58, 107, 83, 111, 102, 116, 109, 97, 120, 93};
.global .align 1 .b8 __unnamed_63[322] = {118, 111, 105, 100, 32, 83, 111, 102, 116, 109, 97, 120, 87, 97, 114, 112, 73, 109, 112, 108, 40, 76, 79, 65, 68, 44, 32, 83, 84, 79, 82, 69, 44, 32, 115, 105, 103, 110, 101, 100, 32, 108, 111, 110, 103, 44, 32, 115, 105, 103, 110, 101, 100, 32, 108, 111, 110, 103, 41, 32, 91, 119, 105, 116, 104, 32, 76, 79, 65, 68, 32, 61, 32, 68, 105, 114, 101, 99, 116, 76, 111, 97, 100, 60, 102, 108, 111, 97, 116, 44, 32, 102, 108, 111, 97, 116, 62, 59, 32, 83, 84, 79, 82, 69, 32, 61, 32, 68, 105, 114, 101, 99, 116, 83, 116, 111, 114, 101, 60, 102, 108, 111, 97, 116, 44, 32, 102, 108, 111, 97, 116, 62, 59, 32, 67, 111, 109, 112, 117, 116, 101, 84, 121, 112, 101, 32, 61, 32, 102, 108, 111, 97, 116, 59, 32, 105, 110, 116, 32, 112, 97, 99, 107, 95, 115, 105, 122, 101, 32, 61, 32, 49, 59, 32, 105, 110, 116, 32, 99, 111, 108, 115, 95, 112, 101, 114, 95, 116, 104, 114, 101, 97, 100, 32, 61, 32, 49, 59, 32, 105, 110, 116, 32, 116, 104, 114, 101, 97, 100, 95, 103, 114, 111, 117, 112, 95, 119, 105, 100, 116, 104, 32, 61, 32, 52, 59, 32, 105, 110, 116, 32, 114, 111, 119, 115, 95, 112, 101, 114, 95, 97, 99, 99, 101, 115, 115, 32, 61, 32, 50, 59, 32, 95, 95, 110, 118, 95, 98, 111, 111, 108, 32, 112, 97, 100, 100, 105, 110, 103, 32, 61, 32, 102, 97, 108, 115, 101, 59, 32, 65, 108, 103, 111, 114, 105, 116, 104, 109, 32, 97, 108, 103, 111, 114, 105, 116, 104, 109, 32, 61, 32, 65, 108, 103, 111, 114, 105, 116, 104, 109, 58, 58, 107, 83, 111, 102, 116, 109, 97, 120, 93};
.global .align 1 .b8 __unnamed_64[321] = {118, 111, 105, 100, 32, 83, 111, 102, 116, 109, 97, 120, 87, 97, 114, 112, 73, 109, 112, 108, 40, 76, 79, 65, 68, 44, 32, 83, 84, 79, 82, 69, 44, 32, 115, 105, 103, 110, 101, 100, 32, 108, 111, 110, 103, 44, 32, 115, 105, 103, 110, 101, 100, 32, 108, 111, 110, 103, 41, 32, 91, 119, 105, 116, 104, 32, 76, 79, 65, 68, 32, 61, 32, 68, 105, 114, 101, 99, 116, 76, 111, 97, 100, 60, 102, 108, 111, 97, 116, 44, 32, 102, 108, 111, 97, 116, 62, 59, 32, 83, 84, 79, 82, 69, 32, 61, 32, 68, 105, 114, 101, 99, 116, 83, 116, 111, 114, 101, 60, 102, 108, 111, 97, 116, 44, 32, 102, 108, 111, 97, 116, 62, 59, 32, 67, 111, 109, 112, 117, 116, 101, 84, 121, 112, 101, 32, 61, 32, 102, 108, 111, 97, 116, 59, 32, 105, 110, 116, 32, 112, 97, 99, 107, 95, 115, 105, 122, 101, 32, 61, 32, 49, 59, 32, 105, 110, 116, 32, 99, 111, 108, 115, 95, 112, 101, 114, 95, 116, 104, 114, 101, 97, 100, 32, 61, 32, 49, 59, 32, 105, 110, 116, 32, 116, 104, 114, 101, 97, 100, 95, 103, 114, 111, 117, 112, 95, 119, 105, 100, 116, 104, 32, 61, 32, 52, 59, 32, 105, 110, 116, 32, 114, 111, 119, 115, 95, 112, 101, 114, 95, 97, 99, 99, 101, 115, 115, 32, 61, 32, 50, 59, 32, 95, 95, 110, 118, 95, 98, 111, 111, 108, 32, 112, 97, 100, 100, 105, 110, 103, 32, 61, 32, 116, 114, 117, 101, 59, 32, 65, 108, 103, 111, 114, 105, 116, 104, 109, 32, 97, 108, 103, 111, 114, 105, 116, 104, 109, 32, 61, 32, 65, 108, 103, 111, 114, 105, 116, 104, 109, 58, 58, 107, 83, 111, 102, 116, 109, 97, 120, 93};
.global .align 1 .b8 __unnamed_65[322] = {118, 111, 105, 100, 32, 83, 111, 102, 116, 109, 97, 120, 87, 97, 114, 112, 73, 109, 112, 108, 40, 76, 79, 65, 68, 44, 32, 83, 84, 79, 82, 69, 44, 32, 115, 105, 103, 110, 101, 100, 32, 108, 111, 110, 103, 44, 32, 115, 105, 103, 110, 101, 100, 32, 108, 111, 110, 103, 41, 32, 91, 119, 105, 116, 104, 32, 76, 79, 65, 68, 32, 61, 32, 68, 105, 114, 101, 99, 116, 76, 111, 97, 100, 60, 102, 108, 111, 97, 116, 44, 32, 102, 108, 111, 97, 116, 62, 59, 32, 83, 84, 79, 82, 69, 32, 61, 32, 68, 105, 114, 101, 99, 116, 83, 116, 111, 114, 101, 60, 102, 108, 111, 97, 116, 44, 32, 102, 108, 111, 97, 116, 62, 59, 32, 67, 111, 109, 112, 117, 116, 101, 84, 121, 112, 101, 32, 61, 32, 102, 108, 111, 97, 116, 59, 32, 105, 110, 116, 32, 112, 97, 99, 107, 95, 115, 105, 122, 101, 32, 61, 32, 49, 59, 32, 105, 110, 116, 32, 99, 111, 108, 115, 95, 112, 101, 114, 95, 116, 104, 114, 101, 97, 100, 32, 61, 32, 49, 59, 32, 105, 110, 116, 32, 116, 104, 114, 101, 97, 100, 95, 103, 114, 111, 117, 112, 95, 119, 105, 100, 116, 104, 32, 61, 32, 52, 59, 32, 105, 110, 116, 32, 114, 111, 119, 115, 95, 112, 101, 114, 95, 97, 99, 99, 101, 115, 115, 32, 61, 32, 49, 59, 32, 95, 95, 110, 118, 95, 98, 111, 111, 108, 32, 112, 97, 100, 100, 105, 110, 103, 32, 61, 32, 102, 97, 108, 115, 101, 59, 32, 65, 108, 103, 111, 114, 105, 116, 104, 109, 32, 97, 108, 103, 111, 114, 105, 116, 104, 109, 32, 61, 32, 65, 108, 103, 111, 114, 105, 116, 104, 109, 58, 58, 107, 83, 111, 102, 116, 109, 97, 120, 93};
.global .align 1 .b8 __unnamed_66[321] = {118, 111, 105, 100, 32, 83, 111, 102, 116, 109, 97, 120, 87, 97, 114, 112, 73, 109, 112, 108, 40, 76, 79, 65, 68, 44, 32, 83, 84, 79, 82, 69, 44, 32, 115, 105, 103, 110, 101, 100, 32, 108, 111, 110, 103, 44, 32, 115, 105, 103, 110, 101, 100, 32, 108, 111, 110, 103, 41, 32, 91, 119, 105, 116, 104, 32, 76, 79, 65, 68, 32, 61, 32, 68, 105, 114, 101, 99, 116, 76, 111, 97, 100, 60, 102, 108, 111, 97, 116, 44, 32, 102, 108, 111, 97, 116, 62, 59, 32, 83, 84, 79, 82, 69, 32, 61, 32, 68, 105, 114, 101, 99, 116, 83, 116, 111, 114, 101, 60, 102, 108, 111, 97, 116, 44, 32, 102, 108, 111, 97, 116, 62, 59, 32, 67, 111, 109, 112, 117, 116, 101, 84, 121, 112, 101, 32, 61, 32, 102, 108, 111, 97, 116, 59, 32, 105, 110, 116, 32, 112, 97, 99, 107, 95, 115, 105, 122, 101, 32, 61, 32, 49, 59, 32, 105, 110, 116, 32, 99, 111, 108, 115, 95, 112, 101, 114, 95, 116, 104, 114, 101, 97, 100, 32, 61, 32, 49, 59, 32, 105, 110, 116, 32, 116, 104, 114, 101, 97, 100, 95, 103, 114, 111, 117, 112, 95, 119, 105, 100, 116, 104, 32, 61, 32, 52, 59, 32, 105, 110, 116, 32, 114, 111, 119, 115, 95, 112, 101, 114, 95, 97, 99, 99, 101, 115, 115, 32, 61, 32, 49, 59, 32, 95, 95, 110, 118, 95, 98, 111, 111, 108, 32, 112, 97, 100, 100, 105, 110, 103, 32, 61, 32, 116, 114, 117, 101, 59, 32, 65, 108, 103, 111, 114, 105, 116, 104, 109, 32, 97, 108, 103, 111, 114, 105, 116, 104, 109, 32, 61, 32, 65, 108, 103, 111, 114, 105, 116, 104, 109, 58, 58, 107, 83, 111, 102, 116, 109, 97, 120, 93};
.global .align 1 .b8 __unnamed_67[322] = {118, 111, 105, 100, 32, 83, 111, 102, 116, 109, 97, 120, 87, 97, 114, 112, 73, 109, 112, 108, 40, 76, 79, 65, 68, 44, 32, 83, 84, 79, 82, 69, 44, 32, 115, 105, 103, 110, 101, 100, 32, 108, 111, 110, 103, 44, 32, 115, 105, 103, 110, 101, 100, 32, 108, 111, 110, 103, 41, 32, 91, 119, 105, 116, 104, 32, 76, 79, 65, 68, 32, 61, 32, 68, 105, 114, 101, 99, 116, 76, 111, 97, 100, 60, 102, 108, 111, 97, 116, 44, 32, 102, 108, 111, 97, 116, 62, 59, 32, 83, 84, 79, 82, 69, 32, 61, 32, 68, 105, 114, 101, 99, 116, 83, 116, 111, 114, 101, 60, 102, 108, 111, 97, 116, 44, 32, 102, 108, 111, 97, 116, 62, 59, 32, 67, 111, 109, 112, 117, 116, 101, 84, 121, 112, 101, 32, 61, 32, 102, 108, 111, 97, 116, 59, 32, 105, 110, 116, 32, 112, 97, 99, 107, 95, 115, 105, 122, 101, 32, 61, 32, 49, 59, 32, 105, 110, 116, 32, 99, 111, 108, 115, 95, 112, 101, 114, 95, 116, 104, 114, 101, 97, 100, 32, 61, 32, 49, 59, 32, 105, 110, 116, 32, 116, 104, 114, 101, 97, 100, 95, 103, 114, 111, 117, 112, 95, 119, 105, 100, 116, 104, 32, 61, 32, 56, 59, 32, 105, 110, 116, 32, 114, 111, 119, 115, 95, 112, 101, 114, 95, 97, 99, 99, 101, 115, 115, 32, 61, 32, 50, 59, 32, 95, 95, 110, 118, 95, 98, 111, 111, 108, 32, 112, 97, 100, 100, 105, 110, 103, 32, 61, 32, 102, 97, 108, 115, 101, 59, 32, 65, 108, 103, 111, 114, 105, 116, 104, 109, 32, 97, 108, 103, 111, 114, 105, 116, 104, 109, 32, 61, 32, 65, 108, 103, 111, 114, 105, 116, 104, 109, 58, 58, 107, 83, 111, 102, 116, 109, 97, 120, 93};
.global .align 1 .b8 __unnamed_68[321] = {118, 111, 105, 100, 32, 83, 111, 102, 116, 109, 97, 120, 87, 97, 114, 112, 73, 109, 112, 108, 40, 76, 79, 65, 68, 44, 32, 83, 84, 79, 82, 69, 44, 32, 115, 105, 103, 110, 101, 100, 32, 108, 111, 110, 103, 44, 32, 115, 105, 103, 110, 101, 100, 32, 108, 111, 110, 103, 41, 32, 91, 119, 105, 116, 104, 32, 76, 79, 65, 68, 32, 61, 32, 68, 105, 114, 101, 99, 116, 76, 111, 97, 100, 60, 102, 108, 111, 97, 116, 44, 32, 102, 108, 111, 97, 116, 62, 59, 32, 83, 84, 79, 82, 69, 32, 61, 32, 68, 105, 114, 101, 99, 116, 83, 116, 111, 114, 101, 60, 102, 108, 111, 97, 116, 44, 32, 102, 108, 111, 97, 116, 62, 59, 32, 67, 111, 109, 112, 117, 116, 101, 84, 121, 112, 101, 32, 61, 32, 102, 108, 111, 97, 116, 59, 32, 105, 110, 116, 32, 112, 97, 99, 107, 95, 115, 105, 122, 101, 32, 61, 32, 49, 59, 32, 105, 110, 116, 32, 99, 111, 108, 115, 95, 112, 101, 114, 95, 116, 104, 114, 101, 97, 100, 32, 61, 32, 49, 59, 32, 105, 110, 116, 32, 116, 104, 114, 101, 97, 100, 95, 103, 114, 111, 117, 112, 95, 119, 105, 100, 116, 104, 32, 61, 32, 56, 59, 32, 105, 110, 116, 32, 114, 111, 119, 115, 95, 112, 101, 114, 95, 97, 99, 99, 101, 115, 115, 32, 61, 32, 50, 59, 32, 95, 95, 110, 118, 95, 98, 111, 111, 108, 32, 112, 97, 100, 100, 105, 110, 103, 32, 61, 32, 116, 114, 117, 101, 59, 32, 65, 108, 103, 111, 114, 105, 116, 104, 109, 32, 97, 108, 103, 111, 114, 105, 116, 104, 109, 32, 61, 32, 65, 108, 103, 111, 114, 105, 116, 104, 109, 58, 58, 107, 83, 111, 102, 116, 109, 97, 120, 93};
.global .align 1 .b8 __unnamed_69[322] = {118, 111, 105, 100, 32, 83, 111, 102, 116, 109, 97, 120, 87, 97, 114, 112, 73, 109, 112, 108, 40, 76, 79, 65, 68, 44, 32, 83, 84, 79, 82, 69, 44, 32, 115, 105, 103, 110, 101, 100, 32, 108, 111, 110, 103, 44, 32, 115, 105, 103, 110, 101, 100, 32, 108, 111, 110, 103, 41, 32, 91, 119, 105, 116, 104, 32, 76, 79, 65, 68, 32, 61, 32, 68, 105, 114, 101, 99, 116, 76, 111, 97, 100, 60, 102, 108, 111, 97, 116, 44, 32, 102, 108, 111, 97, 116, 62, 59, 32, 83, 84, 79, 82, 69, 32, 61, 32, 68, 105, 114, 101, 99, 116, 83, 116, 111, 114, 101, 60, 102, 108, 111, 97, 116, 44, 32, 102, 108, 111, 97, 116, 62, 59, 32, 67, 111, 109, 112, 117, 116, 101, 84, 121, 112, 101, 32, 61, 32, 102, 108, 111, 97, 116, 59, 32, 105, 110, 116, 32, 112, 97, 99, 107, 95, 115, 105, 122, 101, 32, 61, 32, 49, 59, 32, 105, 110, 116, 32, 99, 111, 108, 115, 95, 112, 101, 114, 95, 116, 104, 114, 101, 97, 100, 32, 61, 32, 49, 59, 32, 105, 110, 116, 32, 116, 104, 114, 101, 97, 100, 95, 103, 114, 111, 117, 112, 95, 119, 105, 100, 116, 104, 32, 61, 32, 56, 59, 32, 105, 110, 116, 32, 114, 111, 119, 115, 95, 112, 101, 114, 95, 97, 99, 99, 101, 115, 115, 32, 61, 32, 49, 59, 32, 95, 95, 110, 118, 95, 98, 111, 111, 108, 32, 112, 97, 100, 100, 105, 110, 103, 32, 61, 32, 102, 97, 108, 115, 101, 59, 32, 65, 108, 103, 111, 114, 105, 116, 104, 109, 32, 97, 108, 103, 111, 114, 105, 116, 104, 109, 32, 61, 32, 65, 108, 103, 111, 114, 105, 116, 104, 109, 58, 58, 107, 83, 111, 102, 116, 109, 97, 120, 93};
.global .align 1 .b8 __unnamed_70[321] = {118, 111, 105, 100, 32, 83, 111, 102, 116, 109, 97, 120, 87, 97, 114, 112, 73, 109, 112, 108, 40, 76, 79, 65, 68, 44, 32, 83, 84, 79, 82, 69, 44, 32, 115, 105, 103, 110, 101, 100, 32, 108, 111, 110, 103, 44, 32, 115, 105, 103, 110, 101, 100, 32, 108, 111, 110, 103, 41, 32, 91, 119, 105, 116, 104, 32, 76, 79, 65, 68, 32, 61, 32, 68, 105, 114, 101, 99, 116, 76, 111, 97, 100, 60, 102, 108, 111, 97, 116, 44, 32, 102, 108, 111, 97, 116, 62, 59, 32, 83, 84, 79, 82, 69, 32, 61, 32, 68, 105, 114, 101, 99, 116, 83, 116, 111, 114, 101, 60, 102, 108, 111, 97, 116, 44, 32, 102, 108, 111, 97, 116, 62, 59, 32, 67, 111, 109, 112, 117, 116, 101, 84, 121, 112, 101, 32, 61, 32, 102, 108, 111, 97, 116, 59, 32, 105, 110, 116, 32, 112, 97, 99, 107, 95, 115, 105, 122, 101, 32, 61, 32, 49, 59, 32, 105, 110, 116, 32, 99, 111, 108, 115, 95, 112, 101, 114, 95, 116, 104, 114, 101, 97, 100, 32, 61, 32, 49, 59, 32, 105, 110, 116, 32, 116, 104, 114, 101, 97, 100, 95, 103, 114, 111, 117, 112, 95, 119, 105, 100, 116, 104, 32, 61, 32, 56, 59, 32, 105, 110, 116, 32, 114, 111, 119, 115, 95, 112, 101, 114, 95, 97, 99, 99, 101, 115, 115, 32, 61, 32, 49, 59, 32, 95, 95, 110, 118, 95, 98, 111, 111, 108, 32, 112, 97, 100, 100, 105, 110, 103, 32, 61, 32, 116, 114, 117, 101, 59, 32, 65, 108, 103, 111, 114, 105, 116, 104, 109, 32, 97, 108, 103, 111, 114, 105, 116, 104, 109, 32, 61, 32, 65, 108, 103, 111, 114, 105, 116, 104, 109, 58, 58, 107, 83, 111, 102, 116, 109, 97, 120, 93};
.global .align 1 .b8 __unnamed_71[323] = {118, 111, 105, 100, 32, 83, 111, 102, 116, 109, 97, 120, 87, 97, 114, 112, 73, 109, 112, 108, 40, 76, 79, 65, 68, 44, 32, 83, 84, 79, 82, 69, 44, 32, 115, 105, 103, 110, 101, 100, 32, 108, 111, 110, 103, 44, 32, 115, 105, 103, 110, 101, 100, 32, 108, 111, 110, 103, 41, 32, 91, 119, 105, 116, 104, 32, 76, 79, 65, 68, 32, 61, 32, 68, 105, 114, 101, 99, 116, 76, 111, 97, 100, 60, 102, 108, 111, 97, 116, 44, 32, 102, 108, 111, 97, 116, 62, 59, 32, 83, 84, 79, 82, 69, 32, 61, 32, 68, 105, 114, 101, 99, 116, 83, 116, 111, 114, 101, 60, 102, 108, 111, 97, 116, 44, 32, 102, 108, 111, 97, 116, 62, 59, 32, 67, 111, 109, 112, 117, 116, 101, 84, 121, 112, 101, 32, 61, 32, 102, 108, 111, 97, 116, 59, 32, 105, 110, 116, 32, 112, 97, 99, 107, 95, 115, 105, 122, 101, 32, 61, 32, 49, 59, 32, 105, 110, 116, 32, 99, 111, 108, 115, 95, 112, 101, 114, 95, 116, 104, 114, 101, 97, 100, 32, 61, 32, 49, 59, 32, 105, 110, 116, 32, 116, 104, 114, 101, 97, 100, 95, 103, 114, 111, 117, 112, 95, 119, 105, 100, 116, 104, 32, 61, 32, 49, 54, 59, 32, 105, 110, 116, 32, 114, 111, 119, 115, 95, 112, 101, 114, 95, 97, 99, 99, 101, 115, 115, 32, 61, 32, 50, 59, 32, 95, 95, 110, 118, 95, 98, 111, 111, 108, 32, 112, 97, 100, 100, 105, 110, 103, 32, 61, 32, 102, 97, 108, 115, 101, 59, 32, 65, 108, 103, 111, 114, 105, 116, 104, 109, 32, 97, 108, 103, 111, 114, 105, 116, 104, 109, 32, 61, 32, 65, 108, 103, 111, 114, 105, 116, 104, 109, 58, 58, 107, 83, 111, 102, 116, 109, 97, 120, 93};
.global .align 1 .b8 __unnamed_72[322] = {118, 111, 105, 100, 32, 83, 111, 102, 116, 109, 97, 120, 87, 97, 114, 112, 73, 109, 112, 108, 40, 76, 79, 65, 68, 44, 32, 83, 84, 79, 82, 69, 44, 32, 115, 105, 103, 110, 101, 100, 32, 108, 111, 110, 103, 44, 32, 115, 105, 103, 110, 101, 100, 32, 108, 111, 110, 103, 41, 32, 91, 119, 105, 116, 104, 32, 76, 79, 65, 68, 32, 61, 32, 68, 105, 114, 101, 99, 116, 76, 111, 97, 100, 60, 102, 108, 111, 97, 116, 44, 32, 102, 108, 111, 97, 116, 62, 59, 32, 83, 84, 79, 82, 69, 32, 61, 32, 68, 105, 114, 101, 99, 116, 83, 116, 111, 114, 101, 60, 102, 108, 111, 97, 116, 44, 32, 102, 108, 111, 97, 116, 62, 59, 32, 67, 111, 109, 112, 117, 116, 101, 84, 121, 112, 101, 32, 61, 32, 102, 108, 111, 97, 116, 59, 32, 105, 110, 116, 32, 112, 97, 99, 107, 95, 115, 105, 122, 101, 32, 61, 32, 49, 59, 32, 105, 110, 116, 32, 99, 111, 108, 115, 95, 112, 101, 114, 95, 116, 104, 114, 101, 97, 100, 32, 61, 32, 49, 59, 32, 105, 110, 116, 32, 116, 104, 114, 101, 97, 100, 95, 103, 114, 111, 117, 112, 95, 119, 105, 100, 116, 104, 32, 61, 32, 49, 54, 59, 32, 105, 110, 116, 32, 114, 111, 119, 115, 95, 112, 101, 114, 95, 97, 99, 99, 101, 115, 115, 32, 61, 32, 50, 59, 32, 95, 95, 110, 118, 95, 98, 111, 111, 108, 32, 112, 97, 100, 100, 105, 110, 103, 32, 61, 32, 116, 114, 117, 101, 59, 32, 65, 108, 103, 111, 114, 105, 116, 104, 109, 32, 97, 108, 103, 111, 114, 105, 116, 104, 109, 32, 61, 32, 65, 108, 103, 111, 114, 105, 116, 104, 109, 58, 58, 107, 83, 111, 102, 116, 109, 97, 120, 93};
.global .align 1 .b8 __unnamed_73[323] = {118, 111, 105, 100, 32, 83, 111, 102, 116, 109, 97, 120, 87, 97, 114, 112, 73, 109, 112, 108, 40, 76, 79, 65, 68, 44, 32, 83, 84, 79, 82, 69, 44, 32, 115, 105, 103, 110, 101, 100, 32, 108, 111, 110, 103, 44, 32, 115, 105, 103, 110, 101, 100, 32, 108, 111, 110, 103, 41, 32, 91, 119, 105, 116, 104, 32, 76, 79, 65, 68, 32, 61, 32, 68, 105, 114, 101, 99, 116, 76, 111, 97, 100, 60, 102, 108, 111, 97, 116, 44, 32, 102, 108, 111, 97, 116, 62, 59, 32, 83, 84, 79, 82, 69, 32, 61, 32, 68, 105, 114, 101, 99, 116, 83, 116, 111, 114, 101, 60, 102, 108, 111, 97, 116, 44, 32, 102, 108, 111, 97, 116, 62, 59, 32, 67, 111, 109, 112, 117, 116, 101, 84, 121, 112, 101, 32, 61, 32, 102, 108, 111, 97, 116, 59, 32, 105, 110, 116, 32, 112, 97, 99, 107, 95, 115, 105, 122, 101, 32, 61, 32, 49, 59, 32, 105, 110, 116, 32, 99, 111, 108, 115, 95, 112, 101, 114, 95, 116, 104, 114, 101, 97, 100, 32, 61, 32, 49, 59, 32, 105, 110, 116, 32, 116, 104, 114, 101, 97, 100, 95, 103, 114, 111, 117, 112, 95, 119, 105, 100, 116, 104, 32, 61, 32, 49, 54, 59, 32, 105, 110, 116, 32, 114, 111, 119, 115, 95, 112, 101, 114, 95, 97, 99, 99, 101, 115, 115, 32, 61, 32, 49, 59, 32, 95, 95, 110, 118, 95, 98, 111, 111, 108, 32, 112, 97, 100, 100, 105, 110, 103, 32, 61, 32, 102, 97, 108, 115, 101, 59, 32, 65, 108, 103, 111, 114, 105, 116, 104, 109, 32, 97, 108, 103, 111, 114, 105, 116, 104, 109, 32, 61, 32, 65, 108, 103, 111, 114, 105, 116, 104, 109, 58, 58, 107, 83, 111, 102, 116, 109, 97, 120, 93};
.global .align 1 .b8 __unnamed_74[322] = {118, 111, 105, 100, 32, 83, 111, 102, 116, 109, 97, 120, 87, 97, 114, 112, 73, 109, 112, 108, 40, 76, 79, 65, 68, 44, 32, 83, 84, 79, 82, 69, 44, 32, 115, 105, 103, 110, 101, 100, 32, 108, 111, 110, 103, 44, 32, 115, 105, 103, 110, 101, 100, 32, 108, 111, 110, 103, 41, 32, 91, 119, 105, 116, 104, 32, 76, 79, 65, 68, 32, 61, 32, 68, 105, 114, 101, 99, 116, 76, 111, 97, 100, 60, 102, 108, 111, 97, 116, 44, 32, 102, 108, 111, 97, 116, 62, 59, 32, 83, 84, 79, 82, 69, 32, 61, 32, 68, 105, 114, 101, 99, 116, 83, 116, 111, 114, 101, 60, 102, 108, 111, 97, 116, 44, 32, 102, 108, 111, 97, 116, 62, 59, 32, 67, 111, 109, 112, 117, 116, 101, 84, 121, 112, 101, 32, 61, 32, 102, 108, 111, 97, 116, 59, 32, 105, 110, 116, 32, 112, 97, 99, 107, 95, 115, 105, 122, 101, 32, 61, 32, 49, 59, 32, 105, 110, 116, 32, 99, 111, 108, 115, 95, 112, 101, 114, 95, 116, 104, 114, 101, 97, 100, 32, 61, 32, 49, 59, 32, 105, 110, 116, 32, 116, 104, 114, 101, 97, 100, 95, 103, 114, 111, 117, 112, 95, 119, 105, 100, 116, 104, 32, 61, 32, 49, 54, 59, 32, 105, 110, 116, 32, 114, 111, 119, 115, 95, 112, 101, 114, 95, 97, 99, 99, 101, 115, 115, 32, 61, 32, 49, 59, 32, 95, 95, 110, 118, 95, 98, 111, 111, 108, 32, 112, 97, 100, 100, 105, 110, 103, 32, 61, 32, 116, 114, 117, 101, 59, 32, 65, 108, 103, 111, 114, 105, 116, 104, 109, 32, 97, 108, 103, 111, 114, 105, 116, 104, 109, 32, 61, 32, 65, 108, 103, 111, 114, 105, 116, 104, 109, 58, 58, 107, 83, 111, 102, 116, 109, 97, 120, 93};
.global .align 1 .b8 __unnamed_75[323] = {118, 111, 105, 100, 32, 83, 111, 102, 116, 109, 97, 120, 87, 97, 114, 112, 73, 109, 112, 108, 40, 76, 79, 65, 68, 44, 32, 83, 84, 79, 82, 69, 44, 32, 115, 105, 103, 110, 101, 100, 32, 108, 111, 110, 103, 44, 32, 115, 105, 103, 110, 101, 100, 32, 108, 111, 110, 103, 41, 32, 91, 119, 105, 116, 104, 32, 76, 79, 65, 68, 32, 61, 32, 68, 105, 114, 101, 99, 116, 76, 111, 97, 100, 60, 102, 108, 111, 97, 116, 44, 32, 102, 108, 111, 97, 116, 62, 59, 32, 83, 84, 79, 82, 69, 32, 61, 32, 68, 105, 114, 101, 99, 116, 83, 116, 111, 114, 101, 60, 102, 108, 111, 97, 116, 44, 32, 102, 108, 111, 97, 116, 62, 59, 32, 67, 111, 109, 112, 117, 116, 101, 84, 121, 112, 101, 32, 61, 32, 102, 108, 111, 97, 116, 59, 32, 105, 110, 116, 32, 112, 97, 99, 107, 95, 115, 105, 122, 101, 32, 61, 32, 49, 59, 32, 105, 110, 116, 32, 99, 111, 108, 115, 95, 112, 101, 114, 95, 116, 104, 114, 101, 97, 100, 32, 61, 32, 49, 59, 32, 105, 110, 116, 32, 116, 104, 114, 101, 97, 100, 95, 103, 114, 111, 117, 112, 95, 119, 105, 100, 116, 104, 32, 61, 32, 51, 50, 59, 32, 105, 110, 116, 32, 114, 111, 119, 115, 95, 112, 101, 114, 95, 97, 99, 99, 101, 115, 115, 32, 61, 32, 50, 59, 32, 95, 95, 110, 118, 95, 98, 111, 111, 108, 32, 112, 97, 100, 100, 105, 110, 103, 32, 61, 32, 102, 97, 108, 115, 101, 59, 32, 65, 108, 103, 111, 114, 105, 116, 104, 109, 32, 97, 108, 103, 111, 114, 105, 116, 104, 109, 32, 61, 32, 65, 108, 103, 111, 114, 105, 116, 104, 109, 58, 58, 107, 83, 111, 102, 116, 109, 97, 120, 93};
.global .align 1 .b8 __unnamed_76[322] = {118, 111, 105, 100, 32, 83, 111, 102, 116, 109, 97, 120, 87, 97, 114, 112, 73, 109, 112, 108, 40, 76, 79, 65, 68, 44, 32, 83, 84, 79, 82, 69, 44, 32, 115, 105, 103, 110, 101, 100, 32, 108, 111, 110, 103, 44, 32, 115, 105, 103, 110, 101, 100, 32, 108, 111, 110, 103, 41, 32, 91, 119, 105, 116, 104, 32, 76, 79, 65, 68, 32, 61, 32, 68, 105, 114, 101, 99, 116, 76, 111, 97, 100, 60, 102, 108, 111, 97, 116, 44, 32, 102, 108, 111, 97, 116, 62, 59, 32, 83, 84, 79, 82, 69, 32, 61, 32, 68, 105, 114, 101, 99, 116, 83, 116, 111, 114, 101, 60, 102, 108, 111, 97, 116, 44, 32, 102, 108, 111, 97, 116, 62, 59, 32, 67, 111, 109, 112, 117, 116, 101, 84, 121, 112, 101, 32, 61, 32, 102, 108, 111, 97, 116, 59, 32, 105, 110, 116, 32, 112, 97, 99, 107, 95, 115, 105, 122, 101, 32, 61, 32, 49, 59, 32, 105, 110, 116, 32, 99, 111, 108, 115, 95, 112, 101, 114, 95, 116, 104, 114, 101, 97, 100, 32, 61, 32, 49, 59, 32, 105, 110, 116, 32, 116, 104, 114, 101, 97, 100, 95, 103, 114, 111, 117, 112, 95, 119, 105, 100, 116, 104, 32, 61, 32, 51, 50, 59, 32, 105, 110, 116, 32, 114, 111, 119, 115, 95, 112, 101, 114, 95, 97, 99, 99, 101, 115, 115, 32, 61, 32, 50, 59, 32, 95, 95, 110, 118, 95, 98, 111, 111, 108, 32, 112, 97, 100, 100, 105, 110, 103, 32, 61, 32, 116, 114, 117, 101, 59, 32, 65, 108, 103, 111, 114, 105, 116, 104, 109, 32, 97, 108, 103, 111, 114, 105, 116, 104, 109, 32, 61, 32, 65, 108, 103, 111, 114, 105, 116, 104, 109, 58, 58, 107, 83, 111, 102, 116, 109, 97, 120, 93};
.global .align 1 .b8 __unnamed_77[323] = {118, 111, 105, 100, 32, 83, 111, 102, 116, 109, 97, 120, 87, 97, 114, 112, 73, 109, 112, 108, 40, 76, 79, 65, 68, 44, 32, 83, 84, 79, 82, 69, 44, 32, 115, 105, 103, 110, 101, 100, 32, 108, 111, 110, 103, 44, 32, 115, 105, 103, 110, 101, 100, 32, 108, 111, 110, 103, 41, 32, 91, 119, 105, 116, 104, 32, 76, 79, 65, 68, 32, 61, 32, 68, 105, 114, 101, 99, 116, 76, 111, 97, 100, 60, 102, 108, 111, 97, 116, 44, 32, 102, 108, 111, 97, 116, 62, 59, 32, 83, 84, 79, 82, 69, 32, 61, 32, 68, 105, 114, 101, 99, 116, 83, 116, 111, 114, 101, 60, 102, 108, 111, 97, 116, 44, 32, 102, 108, 111, 97, 116, 62, 59, 32, 67, 111, 109, 112, 117, 116, 101, 84, 121, 112, 101, 32, 61, 32, 102, 108, 111, 97, 116, 59, 32, 105, 110, 116, 32, 112, 97, 99, 107, 95, 115, 105, 122, 101, 32, 61, 32, 49, 59, 32, 105, 110, 116, 32, 99, 111, 108, 115, 95, 112, 101, 114, 95, 116, 104, 114, 101, 97, 100, 32, 61, 32, 49, 59, 32, 105, 110, 116, 32, 116, 104, 114, 101, 97, 100, 95, 103, 114, 111, 117, 112, 95, 119, 105, 100, 116, 104, 32, 61, 32, 51, 50, 59, 32, 105, 110, 116, 32, 114, 111, 119, 115, 95, 112, 101, 114, 95, 97, 99, 99, 101, 115, 115, 32, 61, 32, 49, 59, 32, 95, 95, 110, 118, 95, 98, 111, 111, 108, 32, 112, 97, 100, 100, 105, 110, 103, 32, 61, 32, 102, 97, 108, 115, 101, 59, 32, 65, 108, 103, 111, 114, 105, 116, 104, 109, 32, 97, 108, 103, 111, 114, 105, 116, 104, 109, 32, 61, 32, 65, 108, 103, 111, 114, 105, 116, 104, 109, 58, 58, 107, 83, 111, 102, 116, 109, 97, 120, 93};
.global .align 1 .b8 __unnamed_78[322] = {118, 111, 105, 100, 32, 83, 111, 102, 116, 109, 97, 120, 87, 97, 114, 112, 73, 109, 112, 108, 40, 76, 79, 65, 68, 44, 32, 83, 84, 79, 82, 69, 44, 32, 115, 105, 103, 110, 101, 100, 32, 108, 111, 110, 103, 44, 32, 115, 105, 103, 110, 101, 100, 32, 108, 111, 110, 103, 41, 32, 91, 119, 105, 116, 104, 32, 76, 79, 65, 68, 32, 61, 32, 68, 105, 114, 101, 99, 116, 76, 111, 97, 100, 60, 102, 108, 111, 97, 116, 44, 32, 102, 108, 111, 97, 116, 62, 59, 32, 83, 84, 79, 82, 69, 32, 61, 32, 68, 105, 114, 101, 99, 116, 83, 116, 111, 114, 101, 60, 102, 108, 111, 97, 116, 44, 32, 102, 108, 111, 97, 116, 62, 59, 32, 67, 111, 109, 112, 117, 116, 101, 84, 121, 112, 101, 32, 61, 32, 102, 108, 111, 97, 116, 59, 32, 105, 110, 116, 32, 112, 97, 99, 107, 95, 115, 105, 122, 101, 32, 61, 32, 49, 59, 32, 105, 110, 116, 32, 99, 111, 108, 115, 95, 112, 101, 114, 95, 116, 104, 114, 101, 97, 100, 32, 61, 32, 49, 59, 32, 105, 110, 116, 32, 116, 104, 114, 101, 97, 100, 95, 103, 114, 111, 117, 112, 95, 119, 105, 100, 116, 104, 32, 61, 32, 51, 50, 59, 32, 105, 110, 116, 32, 114, 111, 119, 115, 95, 112, 101, 114, 95, 97, 99, 99, 101, 115, 115, 32, 61, 32, 49, 59, 32, 95, 95, 110, 118, 95, 98, 111, 111, 108, 32, 112, 97, 100, 100, 105, 110, 103, 32, 61, 32, 116, 114, 117, 101, 59, 32, 65, 108, 103, 111, 114, 105, 116, 104, 109, 32, 97, 108, 103, 111, 114, 105, 116, 104, 109, 32, 61, 32, 65, 108, 103, 111, 114, 105, 116, 104, 109, 58, 58, 107, 83, 111, 102, 116, 109, 97, 120, 93};
.global .align 1 .b8 __unnamed_79[323] = {118, 111, 105, 100, 32, 83, 111, 102, 116, 109, 97, 120, 87, 97, 114, 112, 73, 109, 112, 108, 40, 76, 79, 65, 68, 44, 32, 83, 84, 79, 82, 69, 44, 32, 115, 105, 103, 110, 101, 100, 32, 108, 111, 110, 103, 44, 32, 115, 105, 103, 110, 101, 100, 32, 108, 111, 110, 103, 41, 32, 91, 119, 105, 116, 104, 32, 76, 79, 65, 68, 32, 61, 32, 68, 105, 114, 101, 99, 116, 76, 111, 97, 100, 60, 102, 108, 111, 97, 116, 44, 32, 102, 108, 111, 97, 116, 62, 59, 32, 83, 84, 79, 82, 69, 32, 61, 32, 68, 105, 114, 101, 99, 116, 83, 116, 111, 114, 101, 60, 102, 108, 111, 97, 116, 44, 32, 102, 108, 111, 97, 116, 62, 59, 32, 67, 111, 109, 112, 117, 116, 101, 84, 121, 112, 101, 32, 61, 32, 102, 108, 111, 97, 116, 59, 32, 105, 110, 116, 32, 112, 97, 99, 107, 95, 115, 105, 122, 101, 32, 61, 32, 49, 59, 32, 105, 110, 116, 32, 99, 111, 108, 115, 95, 112, 101, 114, 95, 116, 104, 114, 101, 97, 100, 32, 61, 32, 50, 59, 32, 105, 110, 116, 32, 116, 104, 114, 101, 97, 100, 95, 103, 114, 111, 117, 112, 95, 119, 105, 100, 116, 104, 32, 61, 32, 51, 50, 59, 32, 105, 110, 116, 32, 114, 111, 119, 115, 95, 112, 101, 114, 95, 97, 99, 99, 101, 115, 115, 32, 61, 32, 49, 59, 32, 95, 95, 110, 118, 95, 98, 111, 111, 108, 32, 112, 97, 100, 100, 105, 110, 103, 32, 61, 32, 102, 97, 108, 115, 101, 59, 32, 65, 108, 103, 111, 114, 105, 116, 104, 109, 32, 97, 108, 103, 111, 114, 105, 116, 104, 109, 32, 61, 32, 65, 108, 103, 111, 114, 105, 116, 104, 109, 58, 58, 107, 83, 111, 102, 116, 109, 97, 120, 93};
.global .align 1 .b8 __unnamed_80[322] = {118, 111, 105, 100, 32, 83, 111, 102, 116, 109, 97, 120, 87, 97, 114, 112, 73, 109, 112, 108, 40, 76, 79, 65, 68, 44, 32, 83, 84, 79, 82, 69, 44, 32, 115, 105, 103, 110, 101, 100, 32, 108, 111, 110, 103, 44, 32, 115, 105, 103, 110, 101, 100, 32, 108, 111, 110, 103, 41, 32, 91, 119, 105, 116, 104, 32, 76, 79, 65, 68, 32, 61, 32, 68, 105, 114, 101, 99, 116, 76, 111, 97, 100, 60, 102, 108, 111, 97, 116, 44, 32, 102, 108, 111, 97, 116, 62, 59, 32, 83, 84, 79, 82, 69, 32, 61, 32, 68, 105, 114, 101, 99, 116, 83, 116, 111, 114, 101, 60, 102, 108, 111, 97, 116, 44, 32, 102, 108, 111, 97, 116, 62, 59, 32, 67, 111, 109, 112, 117, 116, 101, 84, 121, 112, 101, 32, 61, 32, 102, 108, 111, 97, 116, 59, 32, 105, 110, 116, 32, 112, 97, 99, 107, 95, 115, 105, 122, 101, 32, 61, 32, 49, 59, 32, 105, 110, 116, 32, 99, 111, 108, 115, 95, 112, 101, 114, 95, 116, 104, 114, 101, 97, 100, 32, 61, 32, 50, 59, 32, 105, 110, 116, 32, 116, 104, 114, 101, 97, 100, 95, 103, 114, 111, 117, 112, 95, 119, 105, 100, 116, 104, 32, 61, 32, 51, 50, 59, 32, 105, 110, 116, 32, 114, 111, 119, 115, 95, 112, 101, 114, 95, 97, 99, 99, 101, 115, 115, 32, 61, 32, 49, 59, 32, 95, 95, 110, 118, 95, 98, 111, 111, 108, 32, 112, 97, 100, 100, 105, 110, 103, 32, 61, 32, 116, 114, 117, 101, 59, 32, 65, 108, 103, 111, 114, 105, 116, 104, 109, 32, 97, 108, 103, 111, 114, 105, 116, 104, 109, 32, 61, 32, 65, 108, 103, 111, 114, 105, 116, 104, 109, 58, 58, 107, 83, 111, 102, 116, 109, 97, 120, 93};
.global .align 1 .b8 __unnamed_81[323] = {118, 111, 105, 100, 32, 83, 111, 102, 116, 109, 97, 120, 87, 97, 114, 112, 73, 109, 112, 108, 40, 76, 79, 65, 68, 44, 32, 83, 84, 79, 82, 69, 44, 32, 115, 105, 103, 110, 101, 100, 32, 108, 111, 110, 103, 44, 32, 115, 105, 103, 110, 101, 100, 32, 108, 111, 110, 103, 41, 32, 91, 119, 105, 116, 104, 32, 76, 79, 65, 68, 32, 61, 32, 68, 105, 114, 101, 99, 116, 76, 111, 97, 100, 60, 102, 108, 111, 97, 116, 44, 32, 102, 108, 111, 97, 116, 62, 59, 32, 83, 84, 79, 82, 69, 32, 61, 32, 68, 105, 114, 101, 99, 116, 83, 116, 111, 114, 101, 60, 102, 108, 111, 97, 116, 44, 32, 102, 108, 111, 97, 116, 62, 59, 32, 67, 111, 109, 112, 117, 116, 101, 84, 121, 112, 101, 32, 61, 32, 102, 108, 111, 97, 116, 59, 32, 105, 110, 116, 32, 112, 97, 99, 107, 95, 115, 105, 122, 101, 32, 61, 32, 49, 59, 32, 105, 110, 116, 32, 99, 111, 108, 115, 95, 112, 101, 114, 95, 116, 104, 114, 101, 97, 100, 32, 61, 32, 51, 59, 32, 105, 110, 116, 32, 116, 104, 114, 101, 97, 100, 95, 103, 114, 111, 117, 112, 95, 119, 105, 100, 116, 104, 32, 61, 32, 51, 50, 59, 32, 105, 110, 116, 32, 114, 111, 119, 115, 95, 112, 101, 114, 95, 97, 99, 99, 101, 115, 115, 32, 61, 32, 49, 59, 32, 95, 95, 110, 118, 95, 98, 111, 111, 108, 32, 112, 97, 100, 100, 105, 110, 103, 32, 61, 32, 102, 97, 108, 115, 101, 59, 32, 65, 108, 103, 111, 114, 105, 116, 104, 109, 32, 97, 108, 103, 111, 114, 105, 116, 104, 109, 32, 61, 32, 65, 108, 103, 111, 114, 105, 116, 104, 109, 58, 58, 107, 83, 111, 102, 116, 109, 97, 120, 93};
.global .align 1 .b8 __unnamed_82[322] = {118, 111, 105, 100, 32, 83, 111, 102, 116, 109, 97, 120, 87, 97, 114, 112, 73, 109, 112, 108, 40, 76, 79, 65, 68, 44, 32, 83, 84, 79, 82, 69, 44, 32, 115, 105, 103, 110, 101, 100, 32, 108, 111, 110, 103, 44, 32, 115, 105, 103, 110, 101, 100, 32, 108, 111, 110, 103, 41, 32, 91, 119, 105, 116, 104, 32, 76, 79, 65, 68, 32, 61, 32, 68, 105, 114, 101, 99, 116, 76, 111, 97, 100, 60, 102, 108, 111, 97, 116, 44, 32, 102, 108, 111, 97, 116, 62, 59, 32, 83, 84, 79, 82, 69, 32, 61, 32, 68, 105, 114, 101, 99, 116, 83, 116, 111, 114, 101, 60, 102, 108, 111, 97, 116, 44, 32, 102, 108, 111, 97, 116, 62, 59, 32, 67, 111, 109, 112, 117, 116, 101, 84, 121, 112, 101, 32, 61, 32, 102, 108, 111, 97, 116, 59, 32, 105, 110, 116, 32, 112, 97, 99, 107, 95, 115, 105, 122, 101, 32, 61, 32, 49, 59, 32, 105, 110, 116, 32, 99, 111, 108, 115, 95, 112, 101, 114, 95, 116, 104, 114, 101, 97, 100, 32, 61, 32, 51, 59, 32, 105, 110, 116, 32, 116, 104, 114, 101, 97, 100, 95, 103, 114, 111, 117, 112, 95, 119, 105, 100, 116, 104, 32, 61, 32, 51, 50, 59, 32, 105, 110, 116, 32, 114, 111, 119, 115, 95, 112, 101, 114, 95, 97, 99, 99, 101, 115, 115, 32, 61, 32, 49, 59, 32, 95, 95, 110, 118, 95, 98, 111, 111, 108, 32, 112, 97, 100, 100, 105, 110, 103, 32, 61, 32, 116, 114, 117, 101, 59, 32, 65, 108, 103, 111, 114, 105, 116, 104, 109, 32, 97, 108, 103, 111, 114, 105, 116, 104, 109, 32, 61, 32, 65, 108, 103, 111, 114, 105, 116, 104, 109, 58, 58, 107, 83, 111, 102, 116, 109, 97, 120, 93};
.global .align 1 .b8 __unnamed_83[323] = {118, 111, 105, 100, 32, 83, 111, 102, 116, 109, 97, 120, 87, 97, 114, 112, 73, 109, 112, 108, 40, 76, 79, 65, 68, 44, 32, 83, 84, 79, 82, 69, 44, 32, 115, 105, 103, 110, 101, 100, 32, 108, 111, 110, 103, 44, 32, 115, 105, 103, 110, 101, 100, 32, 108, 111, 110, 103, 41, 32, 91, 119, 105, 116, 104, 32, 76, 79, 65, 68, 32, 61, 32, 68, 105, 114, 101, 99, 116, 76, 111, 97, 100, 60, 102, 108, 111, 97, 116, 44, 32, 102, 108, 111, 97, 116, 62, 59, 32, 83, 84, 79, 82, 69, 32, 61, 32, 68, 105, 114, 101, 99, 116, 83, 116, 111, 114, 101, 60, 102, 108, 111, 97, 116, 44, 32, 102, 108, 111, 97, 116, 62, 59, 32, 67, 111, 109, 112, 117, 116, 101, 84, 121, 112, 101, 32, 61, 32, 102, 108, 111, 97, 116, 59, 32, 105, 110, 116, 32, 112, 97, 99, 107, 95, 115, 105, 122, 101, 32, 61, 32, 49, 59, 32, 105, 110, 116, 32, 99, 111, 108, 115, 95, 112, 101, 114, 95, 116, 104, 114, 101, 97, 100, 32, 61, 32, 52, 59, 32, 105, 110, 116, 32, 116, 104, 114, 101, 97, 100, 95, 103, 114, 111, 117, 112, 95, 119, 105, 100, 116, 104, 32, 61, 32, 51, 50, 59, 32, 105, 110, 116, 32, 114, 111, 119, 115, 95, 112, 101, 114, 95, 97, 99, 99, 101, 115, 115, 32, 61, 32, 49, 59, 32, 95, 95, 110, 118, 95, 98, 111, 111, 108, 32, 112, 97, 100, 100, 105, 110, 103, 32, 61, 32, 102, 97, 108, 115, 101, 59, 32, 65, 108, 103, 111, 114, 105, 116, 104, 109, 32, 97, 108, 103, 111, 114, 105, 116, 104, 109, 32, 61, 32, 65, 108, 103, 111, 114, 105, 116, 104, 109, 58, 58, 107, 83, 111, 102, 116, 109, 97, 120, 93};
.global .align 1 .b8 __unnamed_84[322] = {118, 111, 105, 100, 32, 83, 111, 102, 116, 109, 97, 120, 87, 97, 114, 112, 73, 109, 112, 108, 40, 76, 79, 65, 68, 44, 32, 83, 84, 79, 82, 69, 44, 32, 115, 105, 103, 110, 101, 100, 32, 108, 111, 110, 103, 44, 32, 115, 105, 103, 110, 101, 100, 32, 108, 111, 110, 103, 41, 32, 91, 119, 105, 116, 104, 32, 76, 79, 65, 68, 32, 61, 32, 68, 105, 114, 101, 99, 116, 76, 111, 97, 100, 60, 102, 108, 111, 97, 116, 44, 32, 102, 108, 111, 97, 116, 62, 59, 32, 83, 84, 79, 82, 69, 32, 61, 32, 68, 105, 114, 101, 99, 116, 83, 116, 111, 114, 101, 60, 102, 108, 111, 97, 116, 44, 32, 102, 108, 111, 97, 116, 62, 59, 32, 67, 111, 109, 112, 117, 116, 101, 84, 121, 112, 101, 32, 61, 32, 102, 108, 111, 97, 116, 59, 32, 105, 110, 116, 32, 112, 97, 99, 107, 95, 115, 105, 122, 101, 32, 61, 32, 49, 59, 32, 105, 110, 116, 32, 99, 111, 108, 115, 95, 112, 101, 114, 95, 116, 104, 114, 101, 97, 100, 32, 61, 32, 52, 59, 32, 105, 110, 116, 32, 116, 104, 114, 101, 97, 100, 95, 103, 114, 111, 117, 112, 95, 119, 105, 100, 116, 104, 32, 61, 32, 51, 50, 59, 32, 105, 110, 116, 32, 114, 111, 119, 115, 95, 112, 101, 114, 95, 97, 99, 99, 101, 115, 115, 32, 61, 32, 49, 59, 32, 95, 95, 110, 118, 95, 98, 111, 111, 108, 32, 112, 97, 100, 100, 105, 110, 103, 32, 61, 32, 116, 114, 117, 101, 59, 32, 65, 108, 103, 111, 114, 105, 116, 104, 109, 32, 97, 108, 103, 111, 114, 105, 116, 104, 109, 32, 61, 32, 65, 108, 103, 111, 114, 105, 116, 104, 109, 58, 58, 107, 83, 111, 102, 116, 109, 97, 120, 93};
.global .align 1 .b8 __unnamed_85[323] = {118, 111, 105, 100, 32, 83, 111, 102, 116, 109, 97, 120, 87, 97, 114, 112, 73, 109, 112, 108, 40, 76, 79, 65, 68, 44, 32, 83, 84, 79, 82, 69, 44, 32, 115, 105, 103, 110, 101, 100, 32, 108, 111, 110, 103, 44, 32, 115, 105, 103, 110, 101, 100, 32, 108, 111, 110, 103, 41, 32, 91, 119, 105, 116, 104, 32, 76, 79, 65, 68, 32, 61, 32, 68, 105, 114, 101, 99, 116, 76, 111, 97, 100, 60, 102, 108, 111, 97, 116, 44, 32, 102, 108, 111, 97, 116, 62, 59, 32, 83, 84, 79, 82, 69, 32, 61, 32, 68, 105, 114, 101, 99, 116, 83, 116, 111, 114, 101, 60, 102, 108, 111, 97, 116, 44, 32, 102, 108, 111, 97, 116, 62, 59, 32, 67, 111, 109, 112, 117, 116, 101, 84, 121, 112, 101, 32, 61, 32, 102, 108, 111, 97, 116, 59, 32, 105, 110, 116, 32, 112, 97, 99, 107, 95, 115, 105, 122, 101, 32, 61, 32, 49, 59, 32, 105, 110, 116, 32, 99, 111, 108, 115, 95, 112, 101, 114, 95, 116, 104, 114, 101, 97, 100, 32, 61, 32, 53, 59, 32, 105, 110, 116, 32, 116, 104, 114, 101, 97, 100, 95, 103, 114, 111, 117, 112, 95, 119, 105, 100, 116, 104, 32, 61, 32, 51, 50, 59, 32, 105, 110, 116, 32, 114, 111, 119, 115, 95, 112, 101, 114, 95, 97, 99, 99, 101, 115, 115, 32, 61, 32, 49, 59, 32, 95, 95, 110, 118, 95, 98, 111, 111, 108, 32, 112, 97, 100, 100, 105, 110, 103, 32, 61, 32, 102, 97, 108, 115, 101, 59, 32, 65, 108, 103, 111, 114, 105, 116, 104, 109, 32, 97, 108, 103, 111, 114, 105, 116, 104, 109, 32, 61, 32, 65, 108, 103, 111, 114, 105, 116, 104, 109, 58, 58, 107, 83, 111, 102, 116, 109, 97, 120, 93};
.global .align 1 .b8 __unnamed_86[322] = {118, 111, 105, 100, 32, 83, 111, 102, 116, 109, 97, 120, 87, 97, 114, 112, 73, 109, 112, 108, 40, 76, 79, 65, 68, 44, 32, 83, 84, 79, 82, 69, 44, 32, 115, 105, 103, 110, 101, 100, 32, 108, 111, 110, 103, 44, 32, 115, 105, 103, 110, 101, 100, 32, 108, 111, 110, 103, 41, 32, 91, 119, 105, 116, 104, 32, 76, 79, 65, 68, 32, 61, 32, 68, 105, 114, 101, 99, 116, 76, 111, 97, 100, 60, 102, 108, 111, 97, 116, 44, 32, 102, 108, 111, 97, 116, 62, 59, 32, 83, 84, 79, 82, 69, 32, 61, 32, 68, 105, 114, 101, 99, 116, 83, 116, 111, 114, 101, 60, 102, 108, 111, 97, 116, 44, 32, 102, 108, 111, 97, 116, 62, 59, 32, 67, 111, 109, 112, 117, 116, 101, 84, 121, 112, 101, 32, 61, 32, 102, 108, 111, 97, 116, 59, 32, 105, 110, 116, 32, 112, 97, 99, 107, 95, 115, 105, 122, 101, 32, 61, 32, 49, 59, 32, 105, 110, 116, 32, 99, 111, 108, 115, 95, 112, 101, 114, 95, 116, 104, 114, 101, 97, 100, 32, 61, 32, 53, 59, 32, 105, 110, 116, 32, 116, 104, 114, 101, 97, 100, 95, 103, 114, 111, 117, 112, 95, 119, 105, 100, 116, 104, 32, 61, 32, 51, 50, 59, 32, 105, 110, 116, 32, 114, 111, 119, 115, 95, 112, 101, 114, 95, 97, 99, 99, 101, 115, 115, 32, 61, 32, 49, 59, 32, 95, 95, 110, 118, 95, 98, 111, 111, 108, 32, 112, 97, 100, 100, 105, 110, 103, 32, 61, 32, 116, 114, 117, 101, 59, 32, 65, 108, 103, 111, 114, 105, 116, 104, 109, 32, 97, 108, 103, 111, 114, 105, 116, 104, 109, 32, 61, 32, 65, 108, 103, 111, 114, 105, 116, 104, 109, 58, 58, 107, 83, 111, 102, 116, 109, 97, 120, 93};
.global .align 1 .b8 __unnamed_87[323] = {118, 111, 105, 100, 32, 83, 111, 102, 116, 109, 97, 120, 87, 97, 114, 112, 73, 109, 112, 108, 40, 76, 79, 65, 68, 44, 32, 83, 84, 79, 82, 69, 44, 32, 115, 105, 103, 110, 101, 100, 32, 108, 111, 110, 103, 44, 32, 115, 105, 103, 110, 101, 100, 32, 108, 111, 110, 103, 41, 32, 91, 119, 105, 116, 104, 32, 76, 79, 65, 68, 32, 61, 32, 68, 105, 114, 101, 99, 116, 76, 111, 97, 100, 60, 102, 108, 111, 97, 116, 44, 32, 102, 108, 111, 97, 116, 62, 59, 32, 83, 84, 79, 82, 69, 32, 61, 32, 68, 105, 114, 101, 99, 116, 83, 116, 111, 114, 101, 60, 102, 108, 111, 97, 116, 44, 32, 102, 108, 111, 97, 116, 62, 59, 32, 67, 111, 109, 112, 117, 116, 101, 84, 121, 112, 101, 32, 61, 32, 102, 108, 111, 97, 116, 59, 32, 105, 110, 116, 32, 112, 97, 99, 107, 95, 115, 105, 122, 101, 32, 61, 32, 49, 59, 32, 105, 110, 116, 32, 99, 111, 108, 115, 95, 112, 101, 114, 95, 116, 104, 114, 101, 97, 100, 32, 61, 32, 54, 59, 32, 105, 110, 116, 32, 116, 104, 114, 101, 97, 100, 95, 103, 114, 111, 117, 112, 95, 119, 105, 100, 116, 104, 32, 61, 32, 51, 50, 59, 32, 105, 110, 116, 32, 114, 111, 119, 115, 95, 112, 101, 114, 95, 97, 99, 99, 101, 115, 115, 32, 61, 32, 49, 59, 32, 95, 95, 110, 118, 95, 98, 111, 111, 108, 32, 112, 97, 100, 100, 105, 110, 103, 32, 61, 32, 102, 97, 108, 115, 101, 59, 32, 65, 108, 103, 111, 114, 105, 116, 104, 109, 32, 97, 108, 103, 111, 114, 105, 116, 104, 109, 32, 61, 32, 65, 108, 103, 111, 114, 105, 116, 104, 109, 58, 58, 107, 83, 111, 102, 116, 109, 97, 120, 93};
.global .align 1 .b8 __unnamed_88[322] = {118, 111, 105, 100, 32, 83, 111, 102, 116, 109, 97, 120, 87, 97, 114, 112, 73, 109, 112, 108, 40, 76, 79, 65, 68, 44, 32, 83, 84, 79, 82, 69, 44, 32, 115, 105, 103, 110, 101, 100, 32, 108, 111, 110, 103, 44, 32, 115, 105, 103, 110, 101, 100, 32, 108, 111, 110, 103, 41, 32, 91, 119, 105, 116, 104, 32, 76, 79, 65, 68, 32, 61, 32, 68, 105, 114, 101, 99, 116, 76, 111, 97, 100, 60, 102, 108, 111, 97, 116, 44, 32, 102, 108, 111, 97, 116, 62, 59, 32, 83, 84, 79, 82, 69, 32, 61, 32, 68, 105, 114, 101, 99, 116, 83, 116, 111, 114, 101, 60, 102, 108, 111, 97, 116, 44, 32, 102, 108, 111, 97, 116, 62, 59, 32, 67, 111, 109, 112, 117, 116, 101, 84, 121, 112, 101, 32, 61, 32, 102, 108, 111, 97, 116, 59, 32, 105, 110, 116, 32, 112, 97, 99, 107, 95, 115, 105, 122, 101, 32, 61, 32, 49, 59, 32, 105, 110, 116, 32, 99, 111, 108, 115, 95, 112, 101, 114, 95, 116, 104, 114, 101, 97, 100, 32, 61, 32, 54, 59, 32, 105, 110, 116, 32, 116, 104, 114, 101, 97, 100, 95, 103, 114, 111, 117, 112, 95, 119, 105, 100, 116, 104, 32, 61, 32, 51, 50, 59, 32, 105, 110, 116, 32, 114, 111, 119, 115, 95, 112, 101, 114, 95, 97, 99, 99, 101, 115, 115, 32, 61, 32, 49, 59, 32, 95, 95, 110, 118, 95, 98, 111, 111, 108, 32, 112, 97, 100, 100, 105, 110, 103, 32, 61, 32, 116, 114, 117, 101, 59, 32, 65, 108, 103, 111, 114, 105, 116, 104, 109, 32, 97, 108, 103, 111, 114, 105, 116, 104, 109, 32, 61, 32, 65, 108, 103, 111, 114, 105, 116, 104, 109, 58, 58, 107, 83, 111, 102, 116, 109, 97, 120, 93};
.global .align 1 .b8 __unnamed_89[323] = {118, 111, 105, 100, 32, 83, 111, 102, 116, 109, 97, 120, 87, 97, 114, 112, 73, 109, 112, 108, 40, 76, 79, 65, 68, 44, 32, 83, 84, 79, 82, 69, 44, 32, 115, 105, 103, 110, 101, 100, 32, 108, 111, 110, 103, 44, 32, 115, 105, 103, 110, 101, 100, 32, 108, 111, 110, 103, 41, 32, 91, 119, 105, 116, 104, 32, 76, 79, 65, 68, 32, 61, 32, 68, 105, 114, 101, 99, 116, 76, 111, 97, 100, 60, 102, 108, 111, 97, 116, 44, 32, 102, 108, 111, 97, 116, 62, 59, 32, 83, 84, 79, 82, 69, 32, 61, 32, 68, 105, 114, 101, 99, 116, 83, 116, 111, 114, 101, 60, 102, 108, 111, 97, 116, 44, 32, 102, 108, 111, 97, 116, 62, 59, 32, 67, 111, 109, 112, 117, 116, 101, 84, 121, 112, 101, 32, 61, 32, 102, 108, 111, 97, 116, 59, 32, 105, 110, 116, 32, 112, 97, 99, 107, 95, 115, 105, 122, 101, 32, 61, 32, 49, 59, 32, 105, 110, 116, 32, 99, 111, 108, 115, 95, 112, 101, 114, 95, 116, 104, 114, 101, 97, 100, 32, 61, 32, 55, 59, 32, 105, 110, 116, 32, 116, 104, 114, 101, 97, 100, 95, 103, 114, 111, 117, 112, 95, 119, 105, 100, 116, 104, 32, 61, 32, 51, 50, 59, 32, 105, 110, 116, 32, 114, 111, 119, 115, 95, 112, 101, 114, 95, 97, 99, 99, 101, 115, 115, 32, 61, 32, 49, 59, 32, 95, 95, 110, 118, 95, 98, 111, 111, 108, 32, 112, 97, 100, 100, 105, 110, 103, 32, 61, 32, 102, 97, 108, 115, 101, 59, 32, 65, 108, 103, 111, 114, 105, 116, 104, 109, 32, 97, 108, 103, 111, 114, 105, 116, 104, 109, 32, 61, 32, 65, 108, 103, 111, 114, 105, 116, 104, 109, 58, 58, 107, 83, 111, 102, 116, 109, 97, 120, 93};
.global .align 1 .b8 __unnamed_90[322] = {118, 111, 105, 100, 32, 83, 111, 102, 116, 109, 97, 120, 87, 97, 114, 112, 73, 109, 112, 108, 40, 76, 79, 65, 68, 44, 32, 83, 84, 79, 82, 69, 44, 32, 115, 105, 103, 110, 101, 100, 32, 108, 111, 110, 103, 44, 32, 115, 105, 103, 110, 101, 100, 32, 108, 111, 110, 103, 41, 32, 91, 119, 105, 116, 104, 32, 76, 79, 65, 68, 32, 61, 32, 68, 105, 114, 101, 99, 116, 76, 111, 97, 100, 60, 102, 108, 111, 97, 116, 44, 32, 102, 108, 111, 97, 116, 62, 59, 32, 83, 84, 79, 82, 69, 32, 61, 32, 68, 105, 114, 101, 99, 116, 83, 116, 111, 114, 101, 60, 102, 108, 111, 97, 116, 44, 32, 102, 108, 111, 97, 116, 62, 59, 32, 67, 111, 109, 112, 117, 116, 101, 84, 121, 112, 101, 32, 61, 32, 102, 108, 111, 97, 116, 59, 32, 105, 110, 116, 32, 112, 97, 99, 107, 95, 115, 105, 122, 101, 32, 61, 32, 49, 59, 32, 105, 110, 116, 32, 99, 111, 108, 115, 95, 112, 101, 114, 95, 116, 104, 114, 101, 97, 100, 32, 61, 32, 55, 59, 32, 105, 110, 116, 32, 116, 104, 114, 101, 97, 100, 95, 103, 114, 111, 117, 112, 95, 119, 105, 100, 116, 104, 32, 61, 32, 51, 50, 59, 32, 105, 110, 116, 32, 114, 111, 119, 115, 95, 112, 101, 114, 95, 97, 99, 99, 101, 115, 115, 32, 61, 32, 49, 59, 32, 95, 95, 110, 118, 95, 98, 111, 111, 108, 32, 112, 97, 100, 100, 105, 110, 103, 32, 61, 32, 116, 114, 117, 101, 59, 32, 65, 108, 103, 111, 114, 105, 116, 104, 109, 32, 97, 108, 103, 111, 114, 105, 116, 104, 109, 32, 61, 32, 65, 108, 103, 111, 114, 105, 116, 104, 109, 58, 58, 107, 83, 111, 102, 116, 109, 97, 120, 93};
.global .align 1 .b8 __unnamed_91[323] = {118, 111, 105, 100, 32, 83, 111, 102, 116, 109, 97, 120, 87, 97, 114, 112, 73, 109, 112, 108, 40, 76, 79, 65, 68, 44, 32, 83, 84, 79, 82, 69, 44, 32, 115, 105, 103, 110, 101, 100, 32, 108, 111, 110, 103, 44, 32, 115, 105, 103, 110, 101, 100, 32, 108, 111, 110, 103, 41, 32, 91, 119, 105, 116, 104, 32, 76, 79, 65, 68, 32, 61, 32, 68, 105, 114, 101, 99, 116, 76, 111, 97, 100, 60, 102, 108, 111, 97, 116, 44, 32, 102, 108, 111, 97, 116, 62, 59, 32, 83, 84, 79, 82, 69, 32, 61, 32, 68, 105, 114, 101, 99, 116, 83, 116, 111, 114, 101, 60, 102, 108, 111, 97, 116, 44, 32, 102, 108, 111, 97, 116, 62, 59, 32, 67, 111, 109, 112, 117, 116, 101, 84, 121, 112, 101, 32, 61, 32, 102, 108, 111, 97, 116, 59, 32, 105, 110, 116, 32, 112, 97, 99, 107, 95, 115, 105, 122, 101, 32, 61, 32, 49, 59, 32, 105, 110, 116, 32, 99, 111, 108, 115, 95, 112, 101, 114, 95, 116, 104, 114, 101, 97, 100, 32, 61, 32, 56, 59, 32, 105, 110, 116, 32, 116, 104, 114, 101, 97, 100, 95, 103, 114, 111, 117, 112, 95, 119, 105, 100, 116, 104, 32, 61, 32, 51, 50, 59, 32, 105, 110, 116, 32, 114, 111, 119, 115, 95, 112, 101, 114, 95, 97, 99, 99, 101, 115, 115, 32, 61, 32, 49, 59, 32, 95, 95, 110, 118, 95, 98, 111, 111, 108, 32, 112, 97, 100, 100, 105, 110, 103, 32, 61, 32, 102, 97, 108, 115, 101, 59, 32, 65, 108, 103, 111, 114, 105, 116, 104, 109, 32, 97, 108, 103, 111, 114, 105, 116, 104, 109, 32, 61, 32, 65, 108, 103, 111, 114, 105, 116, 104, 109, 58, 58, 107, 83, 111, 102, 116, 109, 97, 120, 93};
.global .align 1 .b8 __unnamed_92[322] = {118, 111, 105, 100, 32, 83, 111, 102, 116, 109, 97, 120, 87, 97, 114, 112, 73, 109, 112, 108, 40, 76, 79, 65, 68, 44, 32, 83, 84, 79, 82, 69, 44, 32, 115, 105, 103, 110, 101, 100, 32, 108, 111, 110, 103, 44, 32, 115, 105, 103, 110, 101, 100, 32, 108, 111, 110, 103, 41, 32, 91, 119, 105, 116, 104, 32, 76, 79, 65, 68, 32, 61, 32, 68, 105, 114, 101, 99, 116, 76, 111, 97, 100, 60, 102, 108, 111, 97, 116, 44, 32, 102, 108, 111, 97, 116, 62, 59, 32, 83, 84, 79, 82, 69, 32, 61, 32, 68, 105, 114, 101, 99, 116, 83, 116, 111, 114, 101, 60, 102, 108, 111, 97, 116, 44, 32, 102, 108, 111, 97, 116, 62, 59, 32, 67, 111, 109, 112, 117, 116, 101, 84, 121, 112, 101, 32, 61, 32, 102, 108, 111, 97, 116, 59, 32, 105, 110, 116, 32, 112, 97, 99, 107, 95, 115, 105, 122, 101, 32, 61, 32, 49, 59, 32, 105, 110, 116, 32, 99, 111, 108, 115, 95, 112, 101, 114, 95, 116, 104, 114, 101, 97, 100, 32, 61, 32, 56, 59, 32, 105, 110, 116, 32, 116, 104, 114, 101, 97, 100, 95, 103, 114, 111, 117, 112, 95, 119, 105, 100, 116, 104, 32, 61, 32, 51, 50, 59, 32, 105, 110, 116, 32, 114, 111, 119, 115, 95, 112, 101, 114, 95, 97, 99, 99, 101, 115, 115, 32, 61, 32, 49, 59, 32, 95, 95, 110, 118, 95, 98, 111, 111, 108, 32, 112, 97, 100, 100, 105, 110, 103, 32, 61, 32, 116, 114, 117, 101, 59, 32, 65, 108, 103, 111, 114, 105, 116, 104, 109, 32, 97, 108, 103, 111, 114, 105, 116, 104, 109, 32, 61, 32, 65, 108, 103, 111, 114, 105, 116, 104, 109, 58, 58, 107, 83, 111, 102, 116, 109, 97, 120, 93};
.global .align 1 .b8 __unnamed_93[323] = {118, 111, 105, 100, 32, 83, 111, 102, 116, 109, 97, 120, 87, 97, 114, 112, 73, 109, 112, 108, 40, 76, 79, 65, 68, 44, 32, 83, 84, 79, 82, 69, 44, 32, 115, 105, 103, 110, 101, 100, 32, 108, 111, 110, 103, 44, 32, 115, 105, 103, 110, 101, 100, 32, 108, 111, 110, 103, 41, 32, 91, 119, 105, 116, 104, 32, 76, 79, 65, 68, 32, 61, 32, 68, 105, 114, 101, 99, 116, 76, 111, 97, 100, 60, 102, 108, 111, 97, 116, 44, 32, 102, 108, 111, 97, 116, 62, 59, 32, 83, 84, 79, 82, 69, 32, 61, 32, 68, 105, 114, 101, 99, 116, 83, 116, 111, 114, 101, 60, 102, 108, 111, 97, 116, 44, 32, 102, 108, 111, 97, 116, 62, 59, 32, 67, 111, 109, 112, 117, 116, 101, 84, 121, 112, 101, 32, 61, 32, 102, 108, 111, 97, 116, 59, 32, 105, 110, 116, 32, 112, 97, 99, 107, 95, 115, 105, 122, 101, 32, 61, 32, 49, 59, 32, 105, 110, 116, 32, 99, 111, 108, 115, 95, 112, 101, 114, 95, 116, 104, 114, 101, 97, 100, 32, 61, 32, 57, 59, 32, 105, 110, 116, 32, 116, 104, 114, 101, 97, 100, 95, 103, 114, 111, 117, 112, 95, 119, 105, 100, 116, 104, 32, 61, 32, 51, 50, 59, 32, 105, 110, 116, 32, 114, 111, 119, 115, 95, 112, 101, 114, 95, 97, 99, 99, 101, 115, 115, 32, 61, 32, 49, 59, 32, 95, 95, 110, 118, 95, 98, 111, 111, 108, 32, 112, 97, 100, 100, 105, 110, 103, 32, 61, 32, 102, 97, 108, 115, 101, 59, 32, 65, 108, 103, 111, 114, 105, 116, 104, 109, 32, 97, 108, 103, 111, 114, 105, 116, 104, 109, 32, 61, 32, 65, 108, 103, 111, 114, 105, 116, 104, 109, 58, 58, 107, 83, 111, 102, 116, 109, 97, 120, 93};
.global .align 1 .b8 __unnamed_94[322] = {118, 111, 105, 100, 32, 83, 111, 102, 116, 109, 97, 120, 87, 97, 114, 112, 73, 109, 112, 108, 40, 76, 79, 65, 68, 44, 32, 83, 84, 79, 82, 69, 44, 32, 115, 105, 103, 110, 101, 100, 32, 108, 111, 110, 103, 44, 32, 115, 105, 103, 110, 101, 100, 32, 108, 111, 110, 103, 41, 32, 91, 119, 105, 116, 104, 32, 76, 79, 65, 68, 32, 61, 32, 68, 105, 114, 101, 99, 116, 76, 111, 97, 100, 60, 102, 108, 111, 97, 116, 44, 32, 102, 108, 111, 97, 116, 62, 59, 32, 83, 84, 79, 82, 69, 32, 61, 32, 68, 105, 114, 101, 99, 116, 83, 116, 111, 114, 101, 60, 102, 108, 111, 97, 116, 44, 32, 102, 108, 111, 97, 116, 62, 59, 32, 67, 111, 109, 112, 117, 116, 101, 84, 121, 112, 101, 32, 61, 32, 102, 108, 111, 97, 116, 59, 32, 105, 110, 116, 32, 112, 97, 99, 107, 95, 115, 105, 122, 101, 32, 61, 32, 49, 59, 32, 105, 110, 116, 32, 99, 111, 108, 115, 95, 112, 101, 114, 95, 116, 104, 114, 101, 97, 100, 32, 61, 32, 57, 59, 32, 105, 110, 116, 32, 116, 104, 114, 101, 97, 100, 95, 103, 114, 111, 117, 112, 95, 119, 105, 100, 116, 104, 32, 61, 32, 51, 50, 59, 32, 105, 110, 116, 32, 114, 111, 119, 115, 95, 112, 101, 114, 95, 97, 99, 99, 101, 115, 115, 32, 61, 32, 49, 59, 32, 95, 95, 110, 118, 95, 98, 111, 111, 108, 32, 112, 97, 100, 100, 105, 110, 103, 32, 61, 32, 116, 114, 117, 101, 59, 32, 65, 108, 103, 111, 114, 105, 116, 104, 109, 32, 97, 108, 103, 111, 114, 105, 116, 104, 109, 32, 61, 32, 65, 108, 103, 111, 114, 105, 116, 104, 109, 58, 58, 107, 83, 111, 102, 116, 109, 97, 120, 93};
.global .align 1 .b8 __unnamed_95[324] = {118, 111, 105, 100, 32, 83, 111, 102, 116, 109, 97, 120, 87, 97, 114, 112, 73, 109, 112, 108, 40, 76, 79, 65, 68, 44, 32, 83, 84, 79, 82, 69, 44, 32, 115, 105, 103, 110, 101, 100, 32, 108, 111, 110, 103, 44, 32, 115, 105, 103, 110, 101, 100, 32, 108, 111, 110, 103, 41, 32, 91, 119, 105, 116, 104, 32, 76, 79, 65, 68, 32, 61, 32, 68, 105, 114, 101, 99, 116, 76, 111, 97, 100, 60, 102, 108, 111, 97, 116, 44, 32, 102, 108, 111, 97, 116, 62, 59, 32, 83, 84, 79, 82, 69, 32, 61, 32, 68, 105, 114, 101, 99, 116, 83, 116, 111, 114, 101, 60, 102, 108, 111, 97, 116, 44, 32, 102, 108, 111, 97, 116, 62, 59, 32, 67, 111, 109, 112, 117, 116, 101, 84, 121, 112, 101, 32, 61, 32, 102, 108, 111, 97, 116, 59, 32, 105, 110, 116, 32, 112, 97, 99, 107, 95, 115, 105, 122, 101, 32, 61, 32, 49, 59, 32, 105, 110, 116, 32, 99, 111, 108, 115, 95, 112, 101, 114, 95, 116, 104, 114, 101, 97, 100, 32, 61, 32, 49, 48, 59, 32, 105, 110, 116, 32, 116, 104, 114, 101, 97, 100, 95, 103, 114, 111, 117, 112, 95, 119, 105, 100, 116, 104, 32, 61, 32, 51, 50, 59, 32, 105, 110, 116, 32, 114, 111, 119, 115, 95, 112, 101, 114, 95, 97, 99, 99, 101, 115, 115, 32, 61, 32, 49, 59, 32, 95, 95, 110, 118, 95, 98, 111, 111, 108, 32, 112, 97, 100, 100, 105, 110, 103, 32, 61, 32, 102, 97, 108, 115, 101, 59, 32, 65, 108, 103, 111, 114, 105, 116, 104, 109, 32, 97, 108, 103, 111, 114, 105, 116, 104, 109, 32, 61, 32, 65, 108, 103, 111, 114, 105, 116, 104, 109, 58, 58, 107, 83, 111, 102, 116, 109, 97, 120, 93};
.global .align 1 .b8 __unnamed_96[323] = {118, 111, 105, 100, 32, 83, 111, 102, 116, 109, 97, 120, 87, 97, 114, 112, 73, 109, 112, 108, 40, 76, 79, 65, 68, 44, 32, 83, 84, 79, 82, 69, 44, 32, 115, 105, 103, 110, 101, 100, 32, 108, 111, 110, 103, 44, 32, 115, 105, 103, 110, 101, 100, 32, 108, 111, 110, 103, 41, 32, 91, 119, 105, 116, 104, 32, 76, 79, 65, 68, 32, 61, 32, 68, 105, 114, 101, 99, 116, 76, 111, 97, 100, 60, 102, 108, 111, 97, 116, 44, 32, 102, 108, 111, 97, 116, 62, 59, 32, 83, 84, 79, 82, 69, 32, 61, 32, 68, 105, 114, 101, 99, 116, 83, 116, 111, 114, 101, 60, 102, 108, 111, 97, 116, 44, 32, 102, 108, 111, 97, 116, 62, 59, 32, 67, 111, 109, 112, 117, 116, 101, 84, 121, 112, 101, 32, 61, 32, 102, 108, 111, 97, 116, 59, 32, 105, 110, 116, 32, 112, 97, 99, 107, 95, 115, 105, 122, 101, 32, 61, 32, 49, 59, 32, 105, 110, 116, 32, 99, 111, 108, 115, 95, 112, 101, 114, 95, 116, 104, 114, 101, 97, 100, 32, 61, 32, 49, 48, 59, 32, 105, 110, 116, 32, 116, 104, 114, 101, 97, 100, 95, 103, 114, 111, 117, 112, 95, 119, 105, 100, 116, 104, 32, 61, 32, 51, 50, 59, 32, 105, 110, 116, 32, 114, 111, 119, 115, 95, 112, 101, 114, 95, 97, 99, 99, 101, 115, 115, 32, 61, 32, 49, 59, 32, 95, 95, 110, 118, 95, 98, 111, 111, 108, 32, 112, 97, 100, 100, 105, 110, 103, 32, 61, 32, 116, 114, 117, 101, 59, 32, 65, 108, 103, 111, 114, 105, 116, 104, 109, 32, 97, 108, 103, 111, 114, 105, 116, 104, 109, 32, 61, 32, 65, 108, 103, 111, 114, 105, 116, 104, 109, 58, 58, 107, 83, 111, 102, 116, 109, 97, 120, 93};
.global .align 1 .b8 __unnamed_97[324] = {118, 111, 105, 100, 32, 83, 111, 102, 116, 109, 97, 120, 87, 97, 114, 112, 73, 109, 112, 108, 40, 76, 79, 65, 68, 44, 32, 83, 84, 79, 82, 69, 44, 32, 115, 105, 103, 110, 101, 100, 32, 108, 111, 110, 103, 44, 32, 115, 105, 103, 110, 101, 100, 32, 108, 111, 110, 103, 41, 32, 91, 119, 105, 116, 104, 32, 76, 79, 65, 68, 32, 61, 32, 68, 105, 114, 101, 99, 116, 76, 111, 97, 100, 60, 102, 108, 111, 97, 116, 44, 32, 102, 108, 111, 97, 116, 62, 59, 32, 83, 84, 79, 82, 69, 32, 61, 32, 68, 105, 114, 101, 99, 116, 83, 116, 111, 114, 101, 60, 102, 108, 111, 97, 116, 44, 32, 102, 108, 111, 97, 116, 62, 59, 32, 67, 111, 109, 112, 117, 116, 101, 84, 121, 112, 101, 32, 61, 32, 102, 108, 111, 97, 116, 59, 32, 105, 110, 116, 32, 112, 97, 99, 107, 95, 115, 105, 122, 101, 32, 61, 32, 49, 59, 32, 105, 110, 116, 32, 99, 111, 108, 115, 95, 112, 101, 114, 95, 116, 104, 114, 101, 97, 100, 32, 61, 32, 49, 49, 59, 32, 105, 110, 116, 32, 116, 104, 114, 101, 97, 100, 95, 103, 114, 111, 117, 112, 95, 119, 105, 100, 116, 104, 32, 61, 32, 51, 50, 59, 32, 105, 110, 116, 32, 114, 111, 119, 115, 95, 112, 101, 114, 95, 97, 99, 99, 101, 115, 115, 32, 61, 32, 49, 59, 32, 95, 95, 110, 118, 95, 98, 111, 111, 108, 32, 112, 97, 100, 100, 105, 110, 103, 32, 61, 32, 102, 97, 108, 115, 101, 59, 32, 65, 108, 103, 111, 114, 105, 116, 104, 109, 32, 97, 108, 103, 111, 114, 105, 116, 104, 109, 32, 61, 32, 65, 108, 103, 111, 114, 105, 116, 104, 109, 58, 58, 107, 83, 111, 102, 116, 109, 97, 120, 93};
.global .align 1 .b8 __unnamed_98[323] = {118, 111, 105, 100, 32, 83, 111, 102, 116, 109, 97, 120, 87, 97, 114, 112, 73, 109, 112, 108, 40, 76, 79, 65, 68, 44, 32, 83, 84, 79, 82, 69, 44, 32, 115, 105, 103, 110, 101, 100, 32, 108, 111, 110, 103, 44, 32, 115, 105, 103, 110, 101, 100, 32, 108, 111, 110, 103, 41, 32, 91, 119, 105, 116, 104, 32, 76, 79, 65, 68, 32, 61, 32, 68, 105, 114, 101, 99, 116, 76, 111, 97, 100, 60, 102, 108, 111, 97, 116, 44, 32, 102, 108, 111, 97, 116, 62, 59, 32, 83, 84, 79, 82, 69, 32, 61, 32, 68, 105, 114, 101, 99, 116, 83, 116, 111, 114, 101, 60, 102, 108, 111, 97, 116, 44, 32, 102, 108, 111, 97, 116, 62, 59, 32, 67, 111, 109, 112, 117, 116, 101, 84, 121, 112, 101, 32, 61, 32, 102, 108, 111, 97, 116, 59, 32, 105, 110, 116, 32, 112, 97, 99, 107, 95, 115, 105, 122, 101, 32, 61, 32, 49, 59, 32, 105, 110, 116, 32, 99, 111, 108, 115, 95, 112, 101, 114, 95, 116, 104, 114, 101, 97, 100, 32, 61, 32, 49, 49, 59, 32, 105, 110, 116, 32, 116, 104, 114, 101, 97, 100, 95, 103, 114, 111, 117, 112, 95, 119, 105, 100, 116, 104, 32, 61, 32, 51, 50, 59, 32, 105, 110, 116, 32, 114, 111, 119, 115, 95, 112, 101, 114, 95, 97, 99, 99, 101, 115, 115, 32, 61, 32, 49, 59, 32, 95, 95, 110, 118, 95, 98, 111, 111, 108, 32, 112, 97, 100, 100, 105, 110, 103, 32, 61, 32, 116, 114, 117, 101, 59, 32, 65, 108, 103, 111, 114, 105, 116, 104, 109, 32, 97, 108, 103, 111, 114, 105, 116, 104, 109, 32, 61, 32, 65, 108, 103, 111, 114, 105, 116, 104, 109, 58, 58, 107, 83, 111, 102, 116, 109, 97, 120, 93};
.global .align 1 .b8 __unnamed_99[324] = {118, 111, 105, 100, 32, 83, 111, 102, 116, 109, 97, 120, 87, 97, 114, 112, 73, 109, 112, 108, 40, 76, 79, 65, 68, 44, 32, 83, 84, 79, 82, 69, 44, 32, 115, 105, 103, 110, 101, 100, 32, 108, 111, 110, 103, 44, 32, 115, 105, 103, 110, 101, 100, 32, 108, 111, 110, 103, 41, 32, 91, 119, 105, 116, 104, 32, 76, 79, 65, 68, 32, 61, 32, 68, 105, 114, 101, 99, 116, 76, 111, 97, 100, 60, 102, 108, 111, 97, 116, 44, 32, 102, 108, 111, 97, 116, 62, 59, 32, 83, 84, 79, 82, 69, 32, 61, 32, 68, 105, 114, 101, 99, 116, 83, 116, 111, 114, 101, 60, 102, 108, 111, 97, 116, 44, 32, 102, 108, 111, 97, 116, 62, 59, 32, 67, 111, 109, 112, 117, 116, 101, 84, 121, 112, 101, 32, 61, 32, 102, 108, 111, 97, 116, 59, 32, 105, 110, 116, 32, 112, 97, 99, 107, 95, 115, 105, 122, 101, 32, 61, 32, 49, 59, 32, 105, 110, 116, 32, 99, 111, 108, 115, 95, 112, 101, 114, 95, 116, 104, 114, 101, 97, 100, 32, 61, 32, 49, 50, 59, 32, 105, 110, 116, 32, 116, 104, 114, 101, 97, 100, 95, 103, 114, 111, 117, 112, 95, 119, 105, 100, 116, 104, 32, 61, 32, 51, 50, 59, 32, 105, 110, 116, 32, 114, 111, 119, 115, 95, 112, 101, 114, 95, 97, 99, 99, 101, 115, 115, 32, 61, 32, 49, 59, 32, 95, 95, 110, 118, 95, 98, 111, 111, 108, 32, 112, 97, 100, 100, 105, 110, 103, 32, 61, 32, 102, 97, 108, 115, 101, 59, 32, 65, 108, 103, 111, 114, 105, 116, 104, 109, 32, 97, 108, 103, 111, 114, 105, 116, 104, 109, 32, 61, 32, 65, 108, 103, 111, 114, 105, 116, 104, 109, 58, 58, 107, 83, 111, 102, 116, 109, 97, 120, 93};
.global .align 1 .b8 __unnamed_100[323] = {118, 111, 105, 100, 32, 83, 111, 102, 116, 109, 97, 120, 87, 97, 114, 112, 73, 109, 112, 108, 40, 76, 79, 65, 68, 44, 32, 83, 84, 79, 82, 69, 44, 32, 115, 105, 103, 110, 101, 100, 32, 108, 111, 110, 103, 44, 32, 115, 105, 103, 110, 101, 100, 32, 108, 111, 110, 103, 41, 32, 91, 119, 105, 116, 104, 32, 76, 79, 65, 68, 32, 61, 32, 68, 105, 114, 101, 99, 116, 76, 111, 97, 100, 60, 102, 108, 111, 97, 116, 44, 32, 102, 108, 111, 97, 116, 62, 59, 32, 83, 84, 79, 82, 69, 32, 61, 32, 68, 105, 114, 101, 99, 116, 83, 116, 111, 114, 101, 60, 102, 108, 111, 97, 116, 44, 32, 102, 108, 111, 97, 116, 62, 59, 32, 67, 111, 109, 112, 117, 116, 101, 84, 121, 112, 101, 32, 61, 32, 102, 108, 111, 97, 116, 59, 32, 105, 110, 116, 32, 112, 97, 99, 107, 95, 115, 105, 122, 101, 32, 61, 32, 49, 59, 32, 105, 110, 116, 32, 99, 111, 108, 115, 95, 112, 101, 114, 95, 116, 104, 114, 101, 97, 100, 32, 61, 32, 49, 50, 59, 32, 105, 110, 116, 32, 116, 104, 114, 101, 97, 100, 95, 103, 114, 111, 117, 112, 95, 119, 105, 100, 116, 104, 32, 61, 32, 51, 50, 59, 32, 105, 110, 116, 32, 114, 111, 119, 115, 95, 112, 101, 114, 95, 97, 99, 99, 101, 115, 115, 32, 61, 32, 49, 59, 32, 95, 95, 110, 118, 95, 98, 111, 111, 108, 32, 112, 97, 100, 100, 105, 110, 103, 32, 61, 32, 116, 114, 117, 101, 59, 32, 65, 108, 103, 111, 114, 105, 116, 104, 109, 32, 97, 108, 103, 111, 114, 105, 116, 104, 109, 32, 61, 32, 65, 108, 103, 111, 114, 105, 116, 104, 109, 58, 58, 107, 83, 111, 102, 116, 109, 97, 120, 93};
.global .align 1 .b8 __unnamed_101[324] = {118, 111, 105, 100, 32, 83, 111, 102, 116, 109, 97, 120, 87, 97, 114, 112, 73, 109, 112, 108, 40, 76, 79, 65, 68, 44, 32, 83, 84, 79, 82, 69, 44, 32, 115, 105, 103, 110, 101, 100, 32, 108, 111, 110, 103, 44, 32, 115, 105, 103, 110, 101, 100, 32, 108, 111, 110, 103, 41, 32, 91, 119, 105, 116, 104, 32, 76, 79, 65, 68, 32, 61, 32, 68, 105, 114, 101, 99, 116, 76, 111, 97, 100, 60, 102, 108, 111, 97, 116, 44, 32, 102, 108, 111, 97, 116, 62, 59, 32, 83, 84, 79, 82, 69, 32, 61, 32, 68, 105, 114, 101, 99, 116, 83, 116, 111, 114, 101, 60, 102, 108, 111, 97, 116, 44, 32, 102, 108, 111, 97, 116, 62, 59, 32, 67, 111, 109, 112, 117, 116, 101, 84, 121, 112, 101, 32, 61, 32, 102, 108, 111, 97, 116, 59, 32, 105, 110, 116, 32, 112, 97, 99, 107, 95, 115, 105, 122, 101, 32, 61, 32, 49, 59, 32, 105, 110, 116, 32, 99, 111, 108, 115, 95, 112, 101, 114, 95, 116, 104, 114, 101, 97, 100, 32, 61, 32, 49, 51, 59, 32, 105, 110, 116, 32, 116, 104, 114, 101, 97, 100, 95, 103, 114, 111, 117, 112, 95, 119, 105, 100, 116, 104, 32, 61, 32, 51, 50, 59, 32, 105, 110, 116, 32, 114, 111, 119, 115, 95, 112, 101, 114, 95, 97, 99, 99, 101, 115, 115, 32, 61, 32, 49, 59, 32, 95, 95, 110, 118, 95, 98, 111, 111, 108, 32, 112, 97, 100, 100, 105, 110, 103, 32, 61, 32, 102, 97, 108, 115, 101, 59, 32, 65, 108, 103, 111, 114, 105, 116, 104, 109, 32, 97, 108, 103, 111, 114, 105, 116, 104, 109, 32, 61, 32, 65, 108, 103, 111, 114, 105, 116, 104, 109, 58, 58, 107, 83, 111, 102, 116, 109, 97, 120, 93};
.global .align 1 .b8 __unnamed_102[323] = {118, 111, 105, 100, 32, 83, 111, 102, 116, 109, 97, 120, 87, 97, 114, 112, 73, 109, 112, 108, 40, 76, 79, 65, 68, 44, 32, 83, 84, 79, 82, 69, 44, 32, 115, 105, 103, 110, 101, 100, 32, 108, 111, 110, 103, 44, 32, 115, 105, 103, 110, 101, 100, 32, 108, 111, 110, 103, 41, 32, 91, 119, 105, 116, 104, 32, 76, 79, 65, 68, 32, 61, 32, 68, 105, 114, 101, 99, 116, 76, 111, 97, 100, 60, 102, 108, 111, 97, 116, 44, 32, 102, 108, 111, 97, 116, 62, 59, 32, 83, 84, 79, 82, 69, 32, 61, 32, 68, 105, 114, 101, 99, 116, 83, 116, 111, 114, 101, 60, 102, 108, 111, 97, 116, 44, 32, 102, 108, 111, 97, 116, 62, 59, 32, 67, 111, 109, 112, 117, 116, 101, 84, 121, 112, 101, 32, 61, 32, 102, 108, 111, 97, 116, 59, 32, 105, 110, 116, 32, 112, 97, 99, 107, 95, 115, 105, 122, 101, 32, 61, 32, 49, 59, 32, 105, 110, 116, 32, 99, 111, 108, 115, 95, 112, 101, 114, 95, 116, 104, 114, 101, 97, 100, 32, 61, 32, 49, 51, 59, 32, 105, 110, 116, 32, 116, 104, 114, 101, 97, 100, 95, 103, 114, 111, 117, 112, 95, 119, 105, 100, 116, 104, 32, 61, 32, 51, 50, 59, 32, 105, 110, 116, 32, 114, 111, 119, 115, 95, 112, 101, 114, 95, 97, 99, 99, 101, 115, 115, 32, 61, 32, 49, 59, 32, 95, 95, 110, 118, 95, 98, 111, 111, 108, 32, 112, 97, 100, 100, 105, 110, 103, 32, 61, 32, 116, 114, 117, 101, 59, 32, 65, 108, 103, 111, 114, 105, 116, 104, 109, 32, 97, 108, 103, 111, 114, 105, 116, 104, 109, 32, 61, 32, 65, 108, 103, 111, 114, 105, 116, 104, 109, 58, 58, 107, 83, 111, 102, 116, 109, 97, 120, 93};
.global .align 1 .b8 __unnamed_103[324] = {118, 111, 105, 100, 32, 83, 111, 102, 116, 109, 97, 120, 87, 97, 114, 112, 73, 109, 112, 108, 40, 76, 79, 65, 68, 44, 32, 83, 84, 79, 82, 69, 44, 32, 115, 105, 103, 110, 101, 100, 32, 108, 111, 110, 103, 44, 32, 115, 105, 103, 110, 101, 100, 32, 108, 111, 110, 103, 41, 32, 91, 119, 105, 116, 104, 32, 76, 79, 65, 68, 32, 61, 32, 68, 105, 114, 101, 99, 116, 76, 111, 97, 100, 60, 102, 108, 111, 97, 116, 44, 32, 102, 108, 111, 97, 116, 62, 59, 32, 83, 84, 79, 82, 69, 32, 61, 32, 68, 105, 114, 101, 99, 116, 83, 116, 111, 114, 101, 60, 102, 108, 111, 97, 116, 44, 32, 102, 108, 111, 97, 116, 62, 59, 32, 67, 111, 109, 112, 117, 116, 101, 84, 121, 112, 101, 32, 61, 32, 102, 108, 111, 97, 116, 59, 32, 105, 110, 116, 32, 112, 97, 99, 107, 95, 115, 105, 122, 101, 32, 61, 32, 49, 59, 32, 105, 110, 116, 32, 99, 111, 108, 115, 95, 112, 101, 114, 95, 116, 104, 114, 101, 97, 100, 32, 61, 32, 49, 52, 59, 32, 105, 110, 116, 32, 116, 104, 114, 101, 97, 100, 95, 103, 114, 111, 117, 112, 95, 119, 105, 100, 116, 104, 32, 61, 32, 51, 50, 59, 32, 105, 110, 116, 32, 114, 111, 119, 115, 95, 112, 101, 114, 95, 97, 99, 99, 101, 115, 115, 32, 61, 32, 49, 59, 32, 95, 95, 110, 118, 95, 98, 111, 111, 108, 32, 112, 97, 100, 100, 105, 110, 103, 32, 61, 32, 102, 97, 108, 115, 101, 59, 32, 65, 108, 103, 111, 114, 105, 116, 104, 109, 32, 97, 108, 103, 111, 114, 105, 116, 104, 109, 32, 61, 32, 65, 108, 103, 111, 114, 105, 116, 104, 109, 58, 58, 107, 83, 111, 102, 116, 109, 97, 120, 93};
.global .align 1 .b8 __unnamed_104[323] = {118, 111, 105, 100, 32, 83, 111, 102, 116, 109, 97, 120, 87, 97, 114, 112, 73, 109, 112, 108, 40, 76, 79, 65, 68, 44, 32, 83, 84, 79, 82, 69, 44, 32, 115, 105, 103, 110, 101, 100, 32, 108, 111, 110, 103, 44, 32, 115, 105, 103, 110, 101, 100, 32, 108, 111, 110, 103, 41, 32, 91, 119, 105, 116, 104, 32, 76, 79, 65, 68, 32, 61, 32, 68, 105, 114, 101, 99, 116, 76, 111, 97, 100, 60, 102, 108, 111, 97, 116, 44, 32, 102, 108, 111, 97, 116, 62, 59, 32, 83, 84, 79, 82, 69, 32, 61, 32, 68, 105, 114, 101, 99, 116, 83, 116, 111, 114, 101, 60, 102, 108, 111, 97, 116, 44, 32, 102, 108, 111, 97, 116, 62, 59, 32, 67, 111, 109, 112, 117, 116, 101, 84, 121, 112, 101, 32, 61, 32, 102, 108, 111, 97, 116, 59, 32, 105, 110, 116, 32, 112, 97, 99, 107, 95, 115, 105, 122, 101, 32, 61, 32, 49, 59, 32, 105, 110, 116, 32, 99, 111, 108, 115, 95, 112, 101, 114, 95, 116, 104, 114, 101, 97, 100, 32, 61, 32, 49, 52, 59, 32, 105, 110, 116, 32, 116, 104, 114, 101, 97, 100, 95, 103, 114, 111, 117, 112, 95, 119, 105, 100, 116, 104, 32, 61, 32, 51, 50, 59, 32, 105, 110, 116, 32, 114, 111, 119, 115, 95, 112, 101, 114, 95, 97, 99, 99, 101, 115, 115, 32, 61, 32, 49, 59, 32, 95, 95, 110, 118, 95, 98, 111, 111, 108, 32, 112, 97, 100, 100, 105, 110, 103, 32, 61, 32, 116, 114, 117, 101, 59, 32, 65, 108, 103, 111, 114, 105, 116, 104, 109, 32, 97, 108, 103, 111, 114, 105, 116, 104, 109, 32, 61, 32, 65, 108, 103, 111, 114, 105, 116, 104, 109, 58, 58, 107, 83, 111, 102, 116, 109, 97, 120, 93};
.global .align 1 .b8 __unnamed_105[324] = {118, 111, 105, 100, 32, 83, 111, 102, 116, 109, 97, 120, 87, 97, 114, 112, 73, 109, 112, 108, 40, 76, 79, 65, 68, 44, 32, 83, 84, 79, 82, 69, 44, 32, 115, 105, 103, 110, 101, 100, 32, 108, 111, 110, 103, 44, 32, 115, 105, 103, 110, 101, 100, 32, 108, 111, 110, 103, 41, 32, 91, 119, 105, 116, 104, 32, 76, 79, 65, 68, 32, 61, 32, 68, 105, 114, 101, 99, 116, 76, 111, 97, 100, 60, 102, 108, 111, 97, 116, 44, 32, 102, 108, 111, 97, 116, 62, 59, 32, 83, 84, 79, 82, 69, 32, 61, 32, 68, 105, 114, 101, 99, 116, 83, 116, 111, 114, 101, 60, 102, 108, 111, 97, 116, 44, 32, 102, 108, 111, 97, 116, 62, 59, 32, 67, 111, 109, 112, 117, 116, 101, 84, 121, 112, 101, 32, 61, 32, 102, 108, 111, 97, 116, 59, 32, 105, 110, 116, 32, 112, 97, 99, 107, 95, 115, 105, 122, 101, 32, 61, 32, 49, 59, 32, 105, 110, 116, 32, 99, 111, 108, 115, 95, 112, 101, 114, 95, 116, 104, 114, 101, 97, 100, 32, 61, 32, 49, 53, 59, 32, 105, 110, 116, 32, 116, 104, 114, 101, 97, 100, 95, 103, 114, 111, 117, 112, 95, 119, 105, 100, 116, 104, 32, 61, 32, 51, 50, 59, 32, 105, 110, 116, 32, 114, 111, 119, 115, 95, 112, 101, 114, 95, 97, 99, 99, 101, 115, 115, 32, 61, 32, 49, 59, 32, 95, 95, 110, 118, 95, 98, 111, 111, 108, 32, 112, 97, 100, 100, 105, 110, 103, 32, 61, 32, 102, 97, 108, 115, 101, 59, 32, 65, 108, 103, 111, 114, 105, 116, 104, 109, 32, 97, 108, 103, 111, 114, 105, 116, 104, 109, 32, 61, 32, 65, 108, 103, 111, 114, 105, 116, 104, 109, 58, 58, 107, 83, 111, 102, 116, 109, 97, 120, 93};
.global .align 1 .b8 __unnamed_106[323] = {118, 111, 105, 100, 32, 83, 111, 102, 116, 109, 97, 120, 87, 97, 114, 112, 73, 109, 112, 108, 40, 76, 79, 65, 68, 44, 32, 83, 84, 79, 82, 69, 44, 32, 115, 105, 103, 110, 101, 100, 32, 108, 111, 110, 103, 44, 32, 115, 105, 103, 110, 101, 100, 32, 108, 111, 110, 103, 41, 32, 91, 119, 105, 116, 104, 32, 76, 79, 65, 68, 32, 61, 32, 68, 105, 114, 101, 99, 116, 76, 111, 97, 100, 60, 102, 108, 111, 97, 116, 44, 32, 102, 108, 111, 97, 116, 62, 59, 32, 83, 84, 79, 82, 69, 32, 61, 32, 68, 105, 114, 101, 99, 116, 83, 116, 111, 114, 101, 60, 102, 108, 111, 97, 116, 44, 32, 102, 108, 111, 97, 116, 62, 59, 32, 67, 111, 109, 112, 117, 116, 101, 84, 121, 112, 101, 32, 61, 32, 102, 108, 111, 97, 116, 59, 32, 105, 110, 116, 32, 112, 97, 99, 107, 95, 115, 105, 122, 101, 32, 61, 32, 49, 59, 32, 105, 110, 116, 32, 99, 111, 108, 115, 95, 112, 101, 114, 95, 116, 104, 114, 101, 97, 100, 32, 61, 32, 49, 53, 59, 32, 105, 110, 116, 32, 116, 104, 114, 101, 97, 100, 95, 103, 114, 111, 117, 112, 95, 119, 105, 100, 116, 104, 32, 61, 32, 51, 50, 59, 32, 105, 110, 116, 32, 114, 111, 119, 115, 95, 112, 101, 114, 95, 97, 99, 99, 101, 115, 115, 32, 61, 32, 49, 59, 32, 95, 95, 110, 118, 95, 98, 111, 111, 108, 32, 112, 97, 100, 100, 105, 110, 103, 32, 61, 32, 116, 114, 117, 101, 59, 32, 65, 108, 103, 111, 114, 105, 116, 104, 109, 32, 97, 108, 103, 111, 114, 105, 116, 104, 109, 32, 61, 32, 65, 108, 103, 111, 114, 105, 116, 104, 109, 58, 58, 107, 83, 111, 102, 116, 109, 97, 120, 93};
.global .align 1 .b8 __unnamed_107[324] = {118, 111, 105, 100, 32, 83, 111, 102, 116, 109, 97, 120, 87, 97, 114, 112, 73, 109, 112, 108, 40, 76, 79, 65, 68, 44, 32, 83, 84, 79, 82, 69, 44, 32, 115, 105, 103, 110, 101, 100, 32, 108, 111, 110, 103, 44, 32, 115, 105, 103, 110, 101, 100, 32, 108, 111, 110, 103, 41, 32, 91, 119, 105, 116, 104, 32, 76, 79, 65, 68, 32, 61, 32, 68, 105, 114, 101, 99, 116, 76, 111, 97, 100, 60, 102, 108, 111, 97, 116, 44, 32, 102, 108, 111, 97, 116, 62, 59, 32, 83, 84, 79, 82, 69, 32, 61, 32, 68, 105, 114, 101, 99, 116, 83, 116, 111, 114, 101, 60, 102, 108, 111, 97, 116, 44, 32, 102, 108, 111, 97, 116, 62, 59, 32, 67, 111, 109, 112, 117, 116, 101, 84, 121, 112, 101, 32, 61, 32, 102, 108, 111, 97, 116, 59, 32, 105, 110, 116, 32, 112, 97, 99, 107, 95, 115, 105, 122, 101, 32, 61, 32, 49, 59, 32, 105, 110, 116, 32, 99, 111, 108, 115, 95, 112, 101, 114, 95, 116, 104, 114, 101, 97, 100, 32, 61, 32, 49, 54, 59, 32, 105, 110, 116, 32, 116, 104, 114, 101, 97, 100, 95, 103, 114, 111, 117, 112, 95, 119, 105, 100, 116, 104, 32, 61, 32, 51, 50, 59, 32, 105, 110, 116, 32, 114, 111, 119, 115, 95, 112, 101, 114, 95, 97, 99, 99, 101, 115, 115, 32, 61, 32, 49, 59, 32, 95, 95, 110, 118, 95, 98, 111, 111, 108, 32, 112, 97, 100, 100, 105, 110, 103, 32, 61, 32, 102, 97, 108, 115, 101, 59, 32, 65, 108, 103, 111, 114, 105, 116, 104, 109, 32, 97, 108, 103, 111, 114, 105, 116, 104, 109, 32, 61, 32, 65, 108, 103, 111, 114, 105, 116, 104, 109, 58, 58, 107, 83, 111, 102, 116, 109, 97, 120, 93};
.global .align 1 .b8 __unnamed_108[323] = {118, 111, 105, 100, 32, 83, 111, 102, 116, 109, 97, 120, 87, 97, 114, 112, 73, 109, 112, 108, 40, 76, 79, 65, 68, 44, 32, 83, 84, 79, 82, 69, 44, 32, 115, 105, 103, 110, 101, 100, 32, 108, 111, 110, 103, 44, 32, 115, 105, 103, 110, 101, 100, 32, 108, 111, 110, 103, 41, 32, 91, 119, 105, 116, 104, 32, 76, 79, 65, 68, 32, 61, 32, 68, 105, 114, 101, 99, 116, 76, 111, 97, 100, 60, 102, 108, 111, 97, 116, 44, 32, 102, 108, 111, 97, 116, 62, 59, 32, 83, 84, 79, 82, 69, 32, 61, 32, 68, 105, 114, 101, 99, 116, 83, 116, 111, 114, 101, 60, 102, 108, 111, 97, 116, 44, 32, 102, 108, 111, 97, 116, 62, 59, 32, 67, 111, 109, 112, 117, 116, 101, 84, 121, 112, 101, 32, 61, 32, 102, 108, 111, 97, 116, 59, 32, 105, 110, 116, 32, 112, 97, 99, 107, 95, 115, 105, 122, 101, 32, 61, 32, 49, 59, 32, 105, 110, 116, 32, 99, 111, 108, 115, 95, 112, 101, 114, 95, 116, 104, 114, 101, 97, 100, 32, 61, 32, 49, 54, 59, 32, 105, 110, 116, 32, 116, 104, 114, 101, 97, 100, 95, 103, 114, 111, 117, 112, 95, 119, 105, 100, 116, 104, 32, 61, 32, 51, 50, 59, 32, 105, 110, 116, 32, 114, 111, 119, 115, 95, 112, 101, 114, 95, 97, 99, 99, 101, 115, 115, 32, 61, 32, 49, 59, 32, 95, 95, 110, 118, 95, 98, 111, 111, 108, 32, 112, 97, 100, 100, 105, 110, 103, 32, 61, 32, 116, 114, 117, 101, 59, 32, 65, 108, 103, 111, 114, 105, 116, 104, 109, 32, 97, 108, 103, 111, 114, 105, 116, 104, 109, 32, 61, 32, 65, 108, 103, 111, 114, 105, 116, 104, 109, 58, 58, 107, 83, 111, 102, 116, 109, 97, 120, 93};
.global .align 1 .b8 __unnamed_109[324] = {118, 111, 105, 100, 32, 83, 111, 102, 116, 109, 97, 120, 87, 97, 114, 112, 73, 109, 112, 108, 40, 76, 79, 65, 68, 44, 32, 83, 84, 79, 82, 69, 44, 32, 115, 105, 103, 110, 101, 100, 32, 108, 111, 110, 103, 44, 32, 115, 105, 103, 110, 101, 100, 32, 108, 111, 110, 103, 41, 32, 91, 119, 105, 116, 104, 32, 76, 79, 65, 68, 32, 61, 32, 68, 105, 114, 101, 99, 116, 76, 111, 97, 100, 60, 102, 108, 111, 97, 116, 44, 32, 102, 108, 111, 97, 116, 62, 59, 32, 83, 84, 79, 82, 69, 32, 61, 32, 68, 105, 114, 101, 99, 116, 83, 116, 111, 114, 101, 60, 102, 108, 111, 97, 116, 44, 32, 102, 108, 111, 97, 116, 62, 59, 32, 67, 111, 109, 112, 117, 116, 101, 84, 121, 112, 101, 32, 61, 32, 102, 108, 111, 97, 116, 59, 32, 105, 110, 116, 32, 112, 97, 99, 107, 95, 115, 105, 122, 101, 32, 61, 32, 49, 59, 32, 105, 110, 116, 32, 99, 111, 108, 115, 95, 112, 101, 114, 95, 116, 104, 114, 101, 97, 100, 32, 61, 32, 49, 55, 59, 32, 105, 110, 116, 32, 116, 104, 114, 101, 97, 100, 95, 103, 114, 111, 117, 112, 95, 119, 105, 100, 116, 104, 32, 61, 32, 51, 50, 59, 32, 105, 110, 116, 32, 114, 111, 119, 115, 95, 112, 101, 114, 95, 97, 99, 99, 101, 115, 115, 32, 61, 32, 49, 59, 32, 95, 95, 110, 118, 95, 98, 111, 111, 108, 32, 112, 97, 100, 100, 105, 110, 103, 32, 61, 32, 102, 97, 108, 115, 101, 59, 32, 65, 108, 103, 111, 114, 105, 116, 104, 109, 32, 97, 108, 103, 111, 114, 105, 116, 104, 109, 32, 61, 32, 65, 108, 103, 111, 114, 105, 116, 104, 109, 58, 58, 107, 83, 111, 102, 116, 109, 97, 120, 93};
.global .align 1 .b8 __unnamed_110[323] = {118, 111, 105, 100, 32, 83, 111, 102, 116, 109, 97, 120, 87, 97, 114, 112, 73, 109, 112, 108, 40, 76, 79, 65, 68, 44, 32, 83, 84, 79, 82, 69, 44, 32, 115, 105, 103, 110, 101, 100, 32, 108, 111, 110, 103, 44, 32, 115, 105, 103, 110, 101, 100, 32, 108, 111, 110, 103, 41, 32, 91, 119, 105, 116, 104, 32, 76, 79, 65, 68, 32, 61, 32, 68, 105, 114, 101, 99, 116, 76, 111, 97, 100, 60, 102, 108, 111, 97, 116, 44, 32, 102, 108, 111, 97, 116, 62, 59, 32, 83, 84, 79, 82, 69, 32, 61, 32, 68, 105, 114, 101, 99, 116, 83, 116, 111, 114, 101, 60, 102, 108, 111, 97, 116, 44, 32, 102, 108, 111, 97, 116, 62, 59, 32, 67, 111, 109, 112, 117, 116, 101, 84, 121, 112, 101, 32, 61, 32, 102, 108, 111, 97, 116, 59, 32, 105, 110, 116, 32, 112, 97, 99, 107, 95, 115, 105, 122, 101, 32, 61, 32, 49, 59, 32, 105, 110, 116, 32, 99, 111, 108, 115, 95, 112, 101, 114, 95, 116, 104, 114, 101, 97, 100, 32, 61, 32, 49, 55, 59, 32, 105, 110, 116, 32, 116, 104, 114, 101, 97, 100, 95, 103, 114, 111, 117, 112, 95, 119, 105, 100, 116, 104, 32, 61, 32, 51, 50, 59, 32, 105, 110, 116, 32, 114, 111, 119, 115, 95, 112, 101, 114, 95, 97, 99, 99, 101, 115, 115, 32, 61, 32, 49, 59, 32, 95, 95, 110, 118, 95, 98, 111, 111, 108, 32, 112, 97, 100, 100, 105, 110, 103, 32, 61, 32, 116, 114, 117, 101, 59, 32, 65, 108, 103, 111, 114, 105, 116, 104, 109, 32, 97, 108, 103, 111, 114, 105, 116, 104, 109, 32, 61, 32, 65, 108, 103, 111, 114, 105, 116, 104, 109, 58, 58, 107, 83, 111, 102, 116, 109, 97, 120, 93};
.global .align 1 .b8 __unnamed_111[324] = {118, 111, 105, 100, 32, 83, 111, 102, 116, 109, 97, 120, 87, 97, 114, 112, 73, 109, 112, 108, 40, 76, 79, 65, 68, 44, 32, 83, 84, 79, 82, 69, 44, 32, 115, 105, 103, 110, 101, 100, 32, 108, 111, 110, 103, 44, 32, 115, 105, 103, 110, 101, 100, 32, 108, 111, 110, 103, 41, 32, 91, 119, 105, 116, 104, 32, 76, 79, 65, 68, 32, 61, 32, 68, 105, 114, 101, 99, 116, 76, 111, 97, 100, 60, 102, 108, 111, 97, 116, 44, 32, 102, 108, 111, 97, 116, 62, 59, 32, 83, 84, 79, 82, 69, 32, 61, 32, 68, 105, 114, 101, 99, 116, 83, 116, 111, 114, 101, 60, 102, 108, 111, 97, 116, 44, 32, 102, 108, 111, 97, 116, 62, 59, 32, 67, 111, 109, 112, 117, 116, 101, 84, 121, 112, 101, 32, 61, 32, 102, 108, 111, 97, 116, 59, 32, 105, 110, 116, 32, 112, 97, 99, 107, 95, 115, 105, 122, 101, 32, 61, 32, 49, 59, 32, 105, 110, 116, 32, 99, 111, 108, 115, 95, 112, 101, 114, 95, 116, 104, 114, 101, 97, 100, 32, 61, 32, 49, 56, 59, 32, 105, 110, 116, 32, 116, 104, 114, 101, 97, 100, 95, 103, 114, 111, 117, 112, 95, 119, 105, 100, 116, 104, 32, 61, 32, 51, 50, 59, 32, 105, 110, 116, 32, 114, 111, 119, 115, 95, 112, 101, 114, 95, 97, 99, 99, 101, 115, 115, 32, 61, 32, 49, 59, 32, 95, 95, 110, 118, 95, 98, 111, 111, 108, 32, 112, 97, 100, 100, 105, 110, 103, 32, 61, 32, 102, 97, 108, 115, 101, 59, 32, 65, 108, 103, 111, 114, 105, 116, 104, 109, 32, 97, 108, 103, 111, 114, 105, 116, 104, 109, 32, 61, 32, 65, 108, 103, 111, 114, 105, 116, 104, 109, 58, 58, 107, 83, 111, 102, 116, 109, 97, 120, 93};
.global .align 1 .b8 __unnamed_112[323] = {118, 111, 105, 100, 32, 83, 111, 102, 116, 109, 97, 120, 87, 97, 114, 112, 73, 109, 112, 108, 40, 76, 79, 65, 68, 44, 32, 83, 84, 79, 82, 69, 44, 32, 115, 105, 103, 110, 101, 100, 32, 108, 111, 110, 103, 44, 32, 115, 105, 103, 110, 101, 100, 32, 108, 111, 110, 103, 41, 32, 91, 119, 105, 116, 104, 32, 76, 79, 65, 68, 32, 61, 32, 68, 105, 114, 101, 99, 116, 76, 111, 97, 100, 60, 102, 108, 111, 97, 116, 44, 32, 102, 108, 111, 97, 116, 62, 59, 32, 83, 84, 79, 82, 69, 32, 61, 32, 68, 105, 114, 101, 99, 116, 83, 116, 111, 114, 101, 60, 102, 108, 111, 97, 116, 44, 32, 102, 108, 111, 97, 116, 62, 59, 32, 67, 111, 109, 112, 117, 116, 101, 84, 121, 112, 101, 32, 61, 32, 102, 108, 111, 97, 116, 59, 32, 105, 110, 116, 32, 112, 97, 99, 107, 95, 115, 105, 122, 101, 32, 61, 32, 49, 59, 32, 105, 110, 116, 32, 99, 111, 108, 115, 95, 112, 101, 114, 95, 116, 104, 114, 101, 97, 100, 32, 61, 32, 49, 56, 59, 32, 105, 110, 116, 32, 116, 104, 114, 101, 97, 100, 95, 103, 114, 111, 117, 112, 95, 119, 105, 100, 116, 104, 32, 61, 32, 51, 50, 59, 32, 105, 110, 116, 32, 114, 111, 119, 115, 95, 112, 101, 114, 95, 97, 99, 99, 101, 115, 115, 32, 61, 32, 49, 59, 32, 95, 95, 110, 118, 95, 98, 111, 111, 108, 32, 112, 97, 100, 100, 105, 110, 103, 32, 61, 32, 116, 114, 117, 101, 59, 32, 65, 108, 103, 111, 114, 105, 116, 104, 109, 32, 97, 108, 103, 111, 114, 105, 116, 104, 109, 32, 61, 32, 65, 108, 103, 111, 114, 105, 116, 104, 109, 58, 58, 107, 83, 111, 102, 116, 109, 97, 120, 93};
.global .align 1 .b8 __unnamed_113[324] = {118, 111, 105, 100, 32, 83, 111, 102, 116, 109, 97, 120, 87, 97, 114, 112, 73, 109, 112, 108, 40, 76, 79, 65, 68, 44, 32, 83, 84, 79, 82, 69, 44, 32, 115, 105, 103, 110, 101, 100, 32, 108, 111, 110, 103, 44, 32, 115, 105, 103, 110, 101, 100, 32, 108, 111, 110, 103, 41, 32, 91, 119, 105, 116, 104, 32, 76, 79, 65, 68, 32, 61, 32, 68, 105, 114, 101, 99, 116, 76, 111, 97, 100, 60, 102, 108, 111, 97, 116, 44, 32, 102, 108, 111, 97, 116, 62, 59, 32, 83, 84, 79, 82, 69, 32, 61, 32, 68, 105, 114, 101, 99, 116, 83, 116, 111, 114, 101, 60, 102, 108, 111, 97, 116, 44, 32, 102, 108, 111, 97, 116, 62, 59, 32, 67, 111, 109, 112, 117, 116, 101, 84, 121, 112, 101, 32, 61, 32, 102, 108, 111, 97, 116, 59, 32, 105, 110, 116, 32, 112, 97, 99, 107, 95, 115, 105, 122, 101, 32, 61, 32, 49, 59, 32, 105, 110, 116, 32, 99, 111, 108, 115, 95, 112, 101, 114, 95, 116, 104, 114, 101, 97, 100, 32, 61, 32, 49, 57, 59, 32, 105, 110, 116, 32, 116, 104, 114, 101, 97, 100, 95, 103, 114, 111, 117, 112, 95, 119, 105, 100, 116, 104, 32, 61, 32, 51, 50, 59, 32, 105, 110, 116, 32, 114, 111, 119, 115, 95, 112, 101, 114, 95, 97, 99, 99, 101, 115, 115, 32, 61, 32, 49, 59, 32, 95, 95, 110, 118, 95, 98, 111, 111, 108, 32, 112, 97, 100, 100, 105, 110, 103, 32, 61, 32, 102, 97, 108, 115, 101, 59, 32, 65, 108, 103, 111, 114, 105, 116, 104, 109, 32, 97, 108, 103, 111, 114, 105, 116, 104, 109, 32, 61, 32, 65, 108, 103, 111, 114, 105, 116, 104, 109, 58, 58, 107, 83, 111, 102, 116, 109, 97, 120, 93};
.global .align 1 .b8 __unnamed_114[323] = {118, 111, 105, 100, 32, 83, 111, 102, 116, 109, 97, 120, 87, 97, 114, 112, 73, 109, 112, 108, 40, 76, 79, 65, 68, 44, 32, 83, 84, 79, 82, 69, 44, 32, 115, 105, 103, 110, 101, 100, 32, 108, 111, 110, 103, 44, 32, 115, 105, 103, 110, 101, 100, 32, 108, 111, 110, 103, 41, 32, 91, 119, 105, 116, 104, 32, 76, 79, 65, 68, 32, 61, 32, 68, 105, 114, 101, 99, 116, 76, 111, 97, 100, 60, 102, 108, 111, 97, 116, 44, 32, 102, 108, 111, 97, 116, 62, 59, 32, 83, 84, 79, 82, 69, 32, 61, 32, 68, 105, 114, 101, 99, 116, 83, 116, 111, 114, 101, 60, 102, 108, 111, 97, 116, 44, 32, 102, 108, 111, 97, 116, 62, 59, 32, 67, 111, 109, 112, 117, 116, 101, 84, 121, 112, 101, 32, 61, 32, 102, 108, 111, 97, 116, 59, 32, 105, 110, 116, 32, 112, 97, 99, 107, 95, 115, 105, 122, 101, 32, 61, 32, 49, 59, 32, 105, 110, 116, 32, 99, 111, 108, 115, 95, 112, 101, 114, 95, 116, 104, 114, 101, 97, 100, 32, 61, 32, 49, 57, 59, 32, 105, 110, 116, 32, 116, 104, 114, 101, 97, 100, 95, 103, 114, 111, 117, 112, 95, 119, 105, 100, 116, 104, 32, 61, 32, 51, 50, 59, 32, 105, 110, 116, 32, 114, 111, 119, 115, 95, 112, 101, 114, 95, 97, 99, 99, 101, 115, 115, 32, 61, 32, 49, 59, 32, 95, 95, 110, 118, 95, 98, 111, 111, 108, 32, 112, 97, 100, 100, 105, 110, 103, 32, 61, 32, 116, 114, 117, 101, 59, 32, 65, 108, 103, 111, 114, 105, 116, 104, 109, 32, 97, 108, 103, 111, 114, 105, 116, 104, 109, 32, 61, 32, 65, 108, 103, 111, 114, 105, 116, 104, 109, 58, 58, 107, 83, 111, 102, 116, 109, 97, 120, 93};
.global .align 1 .b8 __unnamed_115[324] = {118, 111, 105, 100, 32, 83, 111, 102, 116, 109, 97, 120, 87, 97, 114, 112, 73, 109, 112, 108, 40, 76, 79, 65, 68, 44, 32, 83, 84, 79, 82, 69, 44, 32, 115, 105, 103, 110, 101, 100, 32, 108, 111, 110, 103, 44, 32, 115, 105, 103, 110, 101, 100, 32, 108, 111, 110, 103, 41, 32, 91, 119, 105, 116, 104, 32, 76, 79, 65, 68, 32, 61, 32, 68, 105, 114, 101, 99, 116, 76, 111, 97, 100, 60, 102, 108, 111, 97, 116, 44, 32, 102, 108, 111, 97, 116, 62, 59, 32, 83, 84, 79, 82, 69, 32, 61, 32, 68, 105, 114, 101, 99, 116, 83, 116, 111, 114, 101, 60, 102, 108, 111, 97, 116, 44, 32, 102, 108, 111, 97, 116, 62, 59, 32, 67, 111, 109, 112, 117, 116, 101, 84, 121, 112, 101, 32, 61, 32, 102, 108, 111, 97, 116, 59, 32, 105, 110, 116, 32, 112, 97, 99, 107, 95, 115, 105, 122, 101, 32, 61, 32, 49, 59, 32, 105, 110, 116, 32, 99, 111, 108, 115, 95, 112, 101, 114, 95, 116, 104, 114, 101, 97, 100, 32, 61, 32, 50, 48, 59, 32, 105, 110, 116, 32, 116, 104, 114, 101, 97, 100, 95, 103, 114, 111, 117, 112, 95, 119, 105, 100, 116, 104, 32, 61, 32, 51, 50, 59, 32, 105, 110, 116, 32, 114, 111, 119, 115, 95, 112, 101, 114, 95, 97, 99, 99, 101, 115, 115, 32, 61, 32, 49, 59, 32, 95, 95, 110, 118, 95, 98, 111, 111, 108, 32, 112, 97, 100, 100, 105, 110, 103, 32, 61, 32, 102, 97, 108, 115, 101, 59, 32, 65, 108, 103, 111, 114, 105, 116, 104, 109, 32, 97, 108, 103, 111, 114, 105, 116, 104, 109, 32, 61, 32, 65, 108, 103, 111, 114, 105, 116, 104, 109, 58, 58, 107, 83, 111, 102, 116, 109, 97, 120, 93};
.global .align 1 .b8 __unnamed_116[323] = {118, 111, 105, 100, 32, 83, 111, 102, 116, 109, 97, 120, 87, 97, 114, 112, 73, 109, 112, 108, 40, 76, 79, 65, 68, 44, 32, 83, 84, 79, 82, 69, 44, 32, 115, 105, 103, 110, 101, 100, 32, 108, 111, 110, 103, 44, 32, 115, 105, 103, 110, 101, 100, 32, 108, 111, 110, 103, 41, 32, 91, 119, 105, 116, 104, 32, 76, 79, 65, 68, 32, 61, 32, 68, 105, 114, 101, 99, 116, 76, 111, 97, 100, 60, 102, 108, 111, 97, 116, 44, 32, 102, 108, 111, 97, 116, 62, 59, 32, 83, 84, 79, 82, 69, 32, 61, 32, 68, 105, 114, 101, 99, 116, 83, 116, 111, 114, 101, 60, 102, 108, 111, 97, 116, 44, 32, 102, 108, 111, 97, 116, 62, 59, 32, 67, 111, 109, 112, 117, 116, 101, 84, 121, 112, 101, 32, 61, 32, 102, 108, 111, 97, 116, 59, 32, 105, 110, 116, 32, 112, 97, 99, 107, 95, 115, 105, 122, 101, 32, 61, 32, 49, 59, 32, 105, 110, 116, 32, 99, 111, 108, 115, 95, 112, 101, 114, 95, 116, 104, 114, 101, 97, 100, 32, 61, 32, 50, 48, 59, 32, 105, 110, 116, 32, 116, 104, 114, 101, 97, 100, 95, 103, 114, 111, 117, 112, 95, 119, 105, 100, 116, 104, 32, 61, 32, 51, 50, 59, 32, 105, 110, 116, 32, 114, 111, 119, 115, 95, 112, 101, 114, 95, 97, 99, 99, 101, 115, 115, 32, 61, 32, 49, 59, 32, 95, 95, 110, 118, 95, 98, 111, 111, 108, 32, 112, 97, 100, 100, 105, 110, 103, 32, 61, 32, 116, 114, 117, 101, 59, 32, 65, 108, 103, 111, 114, 105, 116, 104, 109, 32, 97, 108, 103, 111, 114, 105, 116, 104, 109, 32, 61, 32, 65, 108, 103, 111, 114, 105, 116, 104, 109, 58, 58, 107, 83, 111, 102, 116, 109, 97, 120, 93};
.global .align 1 .b8 __unnamed_117[324] = {118, 111, 105, 100, 32, 83, 111, 102, 116, 109, 97, 120, 87, 97, 114, 112, 73, 109, 112, 108, 40, 76, 79, 65, 68, 44, 32, 83, 84, 79, 82, 69, 44, 32, 115, 105, 103, 110, 101, 100, 32, 108, 111, 110, 103, 44, 32, 115, 105, 103, 110, 101, 100, 32, 108, 111, 110, 103, 41, 32, 91, 119, 105, 116, 104, 32, 76, 79, 65, 68, 32, 61, 32, 68, 105, 114, 101, 99, 116, 76, 111, 97, 100, 60, 102, 108, 111, 97, 116, 44, 32, 102, 108, 111, 97, 116, 62, 59, 32, 83, 84, 79, 82, 69, 32, 61, 32, 68, 105, 114, 101, 99, 116, 83, 116, 111, 114, 101, 60, 102, 108, 111, 97, 116, 44, 32, 102, 108, 111, 97, 116, 62, 59, 32, 67, 111, 109, 112, 117, 116, 101, 84, 121, 112, 101, 32, 61, 32, 102, 108, 111, 97, 116, 59, 32, 105, 110, 116, 32, 112, 97, 99, 107, 95, 115, 105, 122, 101, 32, 61, 32, 49, 59, 32, 105, 110, 116, 32, 99, 111, 108, 115, 95, 112, 101, 114, 95, 116, 104, 114, 101, 97, 100, 32, 61, 32, 50, 49, 59, 32, 105, 110, 116, 32, 116, 104, 114, 101, 97, 100, 95, 103, 114, 111, 117, 112, 95, 119, 105, 100, 116, 104, 32, 61, 32, 51, 50, 59, 32, 105, 110, 116, 32, 114, 111, 119, 115, 95, 112, 101, 114, 95, 97, 99, 99, 101, 115, 115, 32, 61, 32, 49, 59, 32, 95, 95, 110, 118, 95, 98, 111, 111, 108, 32, 112, 97, 100, 100, 105, 110, 103, 32, 61, 32, 102, 97, 108, 115, 101, 59, 32, 65, 108, 103, 111, 114, 105, 116, 104, 109, 32, 97, 108, 103, 111, 114, 105, 116, 104, 109, 32, 61, 32, 65, 108, 103, 111, 114, 105, 116, 104, 109, 58, 58, 107, 83, 111, 102, 116, 109, 97, 120, 93};
.global .align 1 .b8 __unnamed_118[323] = {118, 111, 105, 100, 32, 83, 111, 102, 116, 109, 97, 120, 87, 97, 114, 112, 73, 109, 112, 108, 40, 76, 79, 65, 68, 44, 32, 83, 84, 79, 82, 69, 44, 32, 115, 105, 103, 110, 101, 100, 32, 108, 111, 110, 103, 44, 32, 115, 105, 103, 110, 101, 100, 32, 108, 111, 110, 103, 41, 32, 91, 119, 105, 116, 104, 32, 76, 79, 65, 68, 32, 61, 32, 68, 105, 114, 101, 99, 116, 76, 111, 97, 100, 60, 102, 108, 111, 97, 116, 44, 32, 102, 108, 111, 97, 116, 62, 59, 32, 83, 84, 79, 82, 69, 32, 61, 32, 68, 105, 114, 101, 99, 116, 83, 116, 111, 114, 101, 60, 102, 108, 111, 97, 116, 44, 32, 102, 108, 111, 97, 116, 62, 59, 32, 67, 111, 109, 112, 117, 116, 101, 84, 121, 112, 101, 32, 61, 32, 102, 108, 111, 97, 116, 59, 32, 105, 110, 116, 32, 112, 97, 99, 107, 95, 115, 105, 122, 101, 32, 61, 32, 49, 59, 32, 105, 110, 116, 32, 99, 111, 108, 115, 95, 112, 101, 114, 95, 116, 104, 114, 101, 97, 100, 32, 61, 32, 50, 49, 59, 32, 105, 110, 116, 32, 116, 104, 114, 101, 97, 100, 95, 103, 114, 111, 117, 112, 95, 119, 105, 100, 116, 104, 32, 61, 32, 51, 50, 59, 32, 105, 110, 116, 32, 114, 111, 119, 115, 95, 112, 101, 114, 95, 97, 99, 99, 101, 115, 115, 32, 61, 32, 49, 59, 32, 95, 95, 110, 118, 95, 98, 111, 111, 108, 32, 112, 97, 100, 100, 105, 110, 103, 32, 61, 32, 116, 114, 117, 101, 59, 32, 65, 108, 103, 111, 114, 105, 116, 104, 109, 32, 97, 108, 103, 111, 114, 105, 116, 104, 109, 32, 61, 32, 65, 108, 103, 111, 114, 105, 116, 104, 109, 58, 58, 107, 83, 111, 102, 116, 109, 97, 120, 93};
.global .align 1 .b8 __unnamed_119[324] = {118, 111, 105, 100, 32, 83, 111, 102, 116, 109, 97, 120, 87, 97, 114, 112, 73, 109, 112, 108, 40, 76, 79, 65, 68, 44, 32, 83, 84, 79, 82, 69, 44, 32, 115, 105, 103, 110, 101, 100, 32, 108, 111, 110, 103, 44, 32, 115, 105, 103, 110, 101, 100, 32, 108, 111, 110, 103, 41, 32, 91, 119, 105, 116, 104, 32, 76, 79, 65, 68, 32, 61, 32, 68, 105, 114, 101, 99, 116, 76, 111, 97, 100, 60, 102, 108, 111, 97, 116, 44, 32, 102, 108, 111, 97, 116, 62, 59, 32, 83, 84, 79, 82, 69, 32, 61, 32, 68, 105, 114, 101, 99, 116, 83, 116, 111, 114, 101, 60, 102, 108, 111, 97, 116, 44, 32, 102, 108, 111, 97, 116, 62, 59, 32, 67, 111, 109, 112, 117, 116, 101, 84, 121, 112, 101, 32, 61, 32, 102, 108, 111, 97, 116, 59, 32, 105, 110, 116, 32, 112, 97, 99, 107, 95, 115, 105, 122, 101, 32, 61, 32, 49, 59, 32, 105, 110, 116, 32, 99, 111, 108, 115, 95, 112, 101, 114, 95, 116, 104, 114, 101, 97, 100, 32, 61, 32, 50, 50, 59, 32, 105, 110, 116, 32, 116, 104, 114, 101, 97, 100, 95, 103, 114, 111, 117, 112, 95, 119, 105, 100, 116, 104, 32, 61, 32, 51, 50, 59, 32, 105, 110, 116, 32, 114, 111, 119, 115, 95, 112, 101, 114, 95, 97, 99, 99, 101, 115, 115, 32, 61, 32, 49, 59, 32, 95, 95, 110, 118, 95, 98, 111, 111, 108, 32, 112, 97, 100, 100, 105, 110, 103, 32, 61, 32, 102, 97, 108, 115, 101, 59, 32, 65, 108, 103, 111, 114, 105, 116, 104, 109, 32, 97, 108, 103, 111, 114, 105, 116, 104, 109, 32, 61, 32, 65, 108, 103, 111, 114, 105, 116, 104, 109, 58, 58, 107, 83, 111, 102, 116, 109, 97, 120, 93};
.global .align 1 .b8 __unnamed_120[323] = {118, 111, 105, 100, 32, 83, 111, 102, 116, 109, 97, 120, 87, 97, 114, 112, 73, 109, 112, 108, 40, 76, 79, 65, 68, 44, 32, 83, 84, 79, 82, 69, 44, 32, 115, 105, 103, 110, 101, 100, 32, 108, 111, 110, 103, 44, 32, 115, 105, 103, 110, 101, 100, 32, 108, 111, 110, 103, 41, 32, 91, 119, 105, 116, 104, 32, 76, 79, 65, 68, 32, 61, 32, 68, 105, 114, 101, 99, 116, 76, 111, 97, 100, 60, 102, 108, 111, 97, 116, 44, 32, 102, 108, 111, 97, 116, 62, 59, 32, 83, 84, 79, 82, 69, 32, 61, 32, 68, 105, 114, 101, 99, 116, 83, 116, 111, 114, 101, 60, 102, 108, 111, 97, 116, 44, 32, 102, 108, 111, 97, 116, 62, 59, 32, 67, 111, 109, 112, 117, 116, 101, 84, 121, 112, 101, 32, 61, 32, 102, 108, 111, 97, 116, 59, 32, 105, 110, 116, 32, 112, 97, 99, 107, 95, 115, 105, 122, 101, 32, 61, 32, 49, 59, 32, 105, 110, 116, 32, 99, 111, 108, 115, 95, 112, 101, 114, 95, 116, 104, 114, 101, 97, 100, 32, 61, 32, 50, 50, 59, 32, 105, 110, 116, 32, 116, 104, 114, 101, 97, 100, 95, 103, 114, 111, 117, 112, 95, 119, 105, 100, 116, 104, 32, 61, 32, 51, 50, 59, 32, 105, 110, 116, 32, 114, 111, 119, 115, 95, 112, 101, 114, 95, 97, 99, 99, 101, 115, 115, 32, 61, 32, 49, 59, 32, 95, 95, 110, 118, 95, 98, 111, 111, 108, 32, 112, 97, 100, 100, 105, 110, 103, 32, 61, 32, 116, 114, 117, 101, 59, 32, 65, 108, 103, 111, 114, 105, 116, 104, 109, 32, 97, 108, 103, 111, 114, 105, 116, 104, 109, 32, 61, 32, 65, 108, 103, 111, 114, 105, 116, 104, 109, 58, 58, 107, 83, 111, 102, 116, 109, 97, 120, 93};
.global .align 1 .b8 __unnamed_121[324] = {118, 111, 105, 100, 32, 83, 111, 102, 116, 109, 97, 120, 87, 97, 114, 112, 73, 109, 112, 108, 40, 76, 79, 65, 68, 44, 32, 83, 84, 79, 82, 69, 44, 32, 115, 105, 103, 110, 101, 100, 32, 108, 111, 110, 103, 44, 32, 115, 105, 103, 110, 101, 100, 32, 108, 111, 110, 103, 41, 32, 91, 119, 105, 116, 104, 32, 76, 79, 65, 68, 32, 61, 32, 68, 105, 114, 101, 99, 116, 76, 111, 97, 100, 60, 102, 108, 111, 97, 116, 44, 32, 102, 108, 111, 97, 116, 62, 59, 32, 83, 84, 79, 82, 69, 32, 61, 32, 68, 105, 114, 101, 99, 116, 83, 116, 111, 114, 101, 60, 102, 108, 111, 97, 116, 44, 32, 102, 108, 111, 97, 116, 62, 59, 32, 67, 111, 109, 112, 117, 116, 101, 84, 121, 112, 101, 32, 61, 32, 102, 108, 111, 97, 116, 59, 32, 105, 110, 116, 32, 112, 97, 99, 107, 95, 115, 105, 122, 101, 32, 61, 32, 49, 59, 32, 105, 110, 116, 32, 99, 111, 108, 115, 95, 112, 101, 114, 95, 116, 104, 114, 101, 97, 100, 32, 61, 32, 50, 51, 59, 32, 105, 110, 116, 32, 116, 104, 114, 101, 97, 100, 95, 103, 114, 111, 117, 112, 95, 119, 105, 100, 116, 104, 32, 61, 32, 51, 50, 59, 32, 105, 110, 116, 32, 114, 111, 119, 115, 95, 112, 101, 114, 95, 97, 99, 99, 101, 115, 115, 32, 61, 32, 49, 59, 32, 95, 95, 110, 118, 95, 98, 111, 111, 108, 32, 112, 97, 100, 100, 105, 110, 103, 32, 61, 32, 102, 97, 108, 115, 101, 59, 32, 65, 108, 103, 111, 114, 105, 116, 104, 109, 32, 97, 108, 103, 111, 114, 105, 116, 104, 109, 32, 61, 32, 65, 108, 103, 111, 114, 105, 116, 104, 109, 58, 58, 107, 83, 111, 102, 116, 109, 97, 120, 93};
.global .align 1 .b8 __unnamed_122[323] = {118, 111, 105, 100, 32, 83, 111, 102, 116, 109, 97, 120, 87, 97, 114, 112, 73, 109, 112, 108, 40, 76, 79, 65, 68, 44, 32, 83, 84, 79, 82, 69, 44, 32, 115, 105, 103, 110, 101, 100, 32, 108, 111, 110, 103, 44, 32, 115, 105, 103, 110, 101, 100, 32, 108, 111, 110, 103, 41, 32, 91, 119, 105, 116, 104, 32, 76, 79, 65, 68, 32, 61, 32, 68, 105, 114, 101, 99, 116, 76, 111, 97, 100, 60, 102, 108, 111, 97, 116, 44, 32, 102, 108, 111, 97, 116, 62, 59, 32, 83, 84, 79, 82, 69, 32, 61, 32, 68, 105, 114, 101, 99, 116, 83, 116, 111, 114, 101, 60, 102, 108, 111, 97, 116, 44, 32, 102, 108, 111, 97, 116, 62, 59, 32, 67, 111, 109, 112, 117, 116, 101, 84, 121, 112, 101, 32, 61, 32, 102, 108, 111, 97, 116, 59, 32, 105, 110, 116, 32, 112, 97, 99, 107, 95, 115, 105, 122, 101, 32, 61, 32, 49, 59, 32, 105, 110, 116, 32, 99, 111, 108, 115, 95, 112, 101, 114, 95, 116, 104, 114, 101, 97, 100, 32, 61, 32, 50, 51, 59, 32, 105, 110, 116, 32, 116, 104, 114, 101, 97, 100, 95, 103, 114, 111, 117, 112, 95, 119, 105, 100, 116, 104, 32, 61, 32, 51, 50, 59, 32, 105, 110, 116, 32, 114, 111, 119, 115, 95, 112, 101, 114, 95, 97, 99, 99, 101, 115, 115, 32, 61, 32, 49, 59, 32, 95, 95, 110, 118, 95, 98, 111, 111, 108, 32, 112, 97, 100, 100, 105, 110, 103, 32, 61, 32, 116, 114, 117, 101, 59, 32, 65, 108, 103, 111, 114, 105, 116, 104, 109, 32, 97, 108, 103, 111, 114, 105, 116, 104, 109, 32, 61, 32, 65, 108, 103, 111, 114, 105, 116, 104, 109, 58, 58, 107, 83, 111, 102, 116, 109, 97, 120, 93};
.global .align 1 .b8 __unnamed_123[324] = {118, 111, 105, 100, 32, 83, 111, 102, 116, 109, 97, 120, 87, 97, 114, 112, 73, 109, 112, 108, 40, 76, 79, 65, 68, 44, 32, 83, 84, 79, 82, 69, 44, 32, 115, 105, 103, 110, 101, 100, 32, 108, 111, 110, 103, 44, 32, 115, 105, 103, 110, 101, 100, 32, 108, 111, 110, 103, 41, 32, 91, 119, 105, 116, 104, 32, 76, 79, 65, 68, 32, 61, 32, 68, 105, 114, 101, 99, 116, 76, 111, 97, 100, 60, 102, 108, 111, 97, 116, 44, 32, 102, 108, 111, 97, 116, 62, 59, 32, 83, 84, 79, 82, 69, 32, 61, 32, 68, 105, 114, 101, 99, 116, 83, 116, 111, 114, 101, 60, 102, 108, 111, 97, 116, 44, 32, 102, 108, 111, 97, 116, 62, 59, 32, 67, 111, 109, 112, 117, 116, 101, 84, 121, 112, 101, 32, 61, 32, 102, 108, 111, 97, 116, 59, 32, 105, 110, 116, 32, 112, 97, 99, 107, 95, 115, 105, 122, 101, 32, 61, 32, 49, 59, 32, 105, 110, 116, 32, 99, 111, 108, 115, 95, 112, 101, 114, 95, 116, 104, 114, 101, 97, 100, 32, 61, 32, 50, 52, 59, 32, 105, 110, 116, 32, 116, 104, 114, 101, 97, 100, 95, 103, 114, 111, 117, 112, 95, 119, 105, 100, 116, 104, 32, 61, 32, 51, 50, 59, 32, 105, 110, 116, 32, 114, 111, 119, 115, 95, 112, 101, 114, 95, 97, 99, 99, 101, 115, 115, 32, 61, 32, 49, 59, 32, 95, 95, 110, 118, 95, 98, 111, 111, 108, 32, 112, 97, 100, 100, 105, 110, 103, 32, 61, 32, 102, 97, 108, 115, 101, 59, 32, 65, 108, 103, 111, 114, 105, 116, 104, 109, 32, 97, 108, 103, 111, 114, 105, 116, 104, 109, 32, 61, 32, 65, 108, 103, 111, 114, 105, 116, 104, 109, 58, 58, 107, 83, 111, 102, 116, 109, 97, 120, 93};
.global .align 1 .b8 __unnamed_124[323] = {118, 111, 105, 100, 32, 83, 111, 102, 116, 109, 97, 120, 87, 97, 114, 112, 73, 109, 112, 108, 40, 76, 79, 65, 68, 44, 32, 83, 84, 79, 82, 69, 44, 32, 115, 105, 103, 110, 101, 100, 32, 108, 111, 110, 103, 44, 32, 115, 105, 103, 110, 101, 100, 32, 108, 111, 110, 103, 41, 32, 91, 119, 105, 116, 104, 32, 76, 79, 65, 68, 32, 61, 32, 68, 105, 114, 101, 99, 116, 76, 111, 97, 100, 60, 102, 108, 111, 97, 116, 44, 32, 102, 108, 111, 97, 116, 62, 59, 32, 83, 84, 79, 82, 69, 32, 61, 32, 68, 105, 114, 101, 99, 116, 83, 116, 111, 114, 101, 60, 102, 108, 111, 97, 116, 44, 32, 102, 108, 111, 97, 116, 62, 59, 32, 67, 111, 109, 112, 117, 116, 101, 84, 121, 112, 101, 32, 61, 32, 102, 108, 111, 97, 116, 59, 32, 105, 110, 116, 32, 112, 97, 99, 107, 95, 115, 105, 122, 101, 32, 61, 32, 49, 59, 32, 105, 110, 116, 32, 99, 111, 108, 115, 95, 112, 101, 114, 95, 116, 104, 114, 101, 97, 100, 32, 61, 32, 50, 52, 59, 32, 105, 110, 116, 32, 116, 104, 114, 101, 97, 100, 95, 103, 114, 111, 117, 112, 95, 119, 105, 100, 116, 104, 32, 61, 32, 51, 50, 59, 32, 105, 110, 116, 32, 114, 111, 119, 115, 95, 112, 101, 114, 95, 97, 99, 99, 101, 115, 115, 32, 61, 32, 49, 59, 32, 95, 95, 110, 118, 95, 98, 111, 111, 108, 32, 112, 97, 100, 100, 105, 110, 103, 32, 61, 32, 116, 114, 117, 101, 59, 32, 65, 108, 103, 111, 114, 105, 116, 104, 109, 32, 97, 108, 103, 111, 114, 105, 116, 104, 109, 32, 61, 32, 65, 108, 103, 111, 114, 105, 116, 104, 109, 58, 58, 107, 83, 111, 102, 116, 109, 97, 120, 93};
.global .align 1 .b8 __unnamed_125[324] = {118, 111, 105, 100, 32, 83, 111, 102, 116, 109, 97, 120, 87, 97, 114, 112, 73, 109, 112, 108, 40, 76, 79, 65, 68, 44, 32, 83, 84, 79, 82, 69, 44, 32, 115, 105, 103, 110, 101, 100, 32, 108, 111, 110, 103, 44, 32, 115, 105, 103, 110, 101, 100, 32, 108, 111, 110, 103, 41, 32, 91, 119, 105, 116, 104, 32, 76, 79, 65, 68, 32, 61, 32, 68, 105, 114, 101, 99, 116, 76, 111, 97, 100, 60, 102, 108, 111, 97, 116, 44, 32, 102, 108, 111, 97, 116, 62, 59, 32, 83, 84, 79, 82, 69, 32, 61, 32, 68, 105, 114, 101, 99, 116, 83, 116, 111, 114, 101, 60, 102, 108, 111, 97, 116, 44, 32, 102, 108, 111, 97, 116, 62, 59, 32, 67, 111, 109, 112, 117, 116, 101, 84, 121, 112, 101, 32, 61, 32, 102, 108, 111, 97, 116, 59, 32, 105, 110, 116, 32, 112, 97, 99, 107, 95, 115, 105, 122, 101, 32, 61, 32, 49, 59, 32, 105, 110, 116, 32, 99, 111, 108, 115, 95, 112, 101, 114, 95, 116, 104, 114, 101, 97, 100, 32, 61, 32, 50, 53, 59, 32, 105, 110, 116, 32, 116, 104, 114, 101, 97, 100, 95, 103, 114, 111, 117, 112, 95, 119, 105, 100, 116, 104, 32, 61, 32, 51, 50, 59, 32, 105, 110, 116, 32, 114, 111, 119, 115, 95, 112, 101, 114, 95, 97, 99, 99, 101, 115, 115, 32, 61, 32, 49, 59, 32, 95, 95, 110, 118, 95, 98, 111, 111, 108, 32, 112, 97, 100, 100, 105, 110, 103, 32, 61, 32, 102, 97, 108, 115, 101, 59, 32, 65, 108, 103, 111, 114, 105, 116, 104, 109, 32, 97, 108, 103, 111, 114, 105, 116, 104, 109, 32, 61, 32, 65, 108, 103, 111, 114, 105, 116, 104, 109, 58, 58, 107, 83, 111, 102, 116, 109, 97, 120, 93};
.global .align 1 .b8 __unnamed_126[323] = {118, 111, 105, 100, 32, 83, 111, 102, 116, 109, 97, 120, 87, 97, 114, 112, 73, 109, 112, 108, 40, 76, 79, 65, 68, 44, 32, 83, 84, 79, 82, 69, 44, 32, 115, 105, 103, 110, 101, 100, 32, 108, 111, 110, 103, 44, 32, 115, 105, 103, 110, 101, 100, 32, 108, 111, 110, 103, 41, 32, 91, 119, 105, 116, 104, 32, 76, 79, 65, 68, 32, 61, 32, 68, 105, 114, 101, 99, 116, 76, 111, 97, 100, 60, 102, 108, 111, 97, 116, 44, 32, 102, 108, 111, 97, 116, 62, 59, 32, 83, 84, 79, 82, 69, 32, 61, 32, 68, 105, 114, 101, 99, 116, 83, 116, 111, 114, 101, 60, 102, 108, 111, 97, 116, 44, 32, 102, 108, 111, 97, 116, 62, 59, 32, 67, 111, 109, 112, 117, 116, 101, 84, 121, 112, 101, 32, 61, 32, 102, 108, 111, 97, 116, 59, 32, 105, 110, 116, 32, 112, 97, 99, 107, 95, 115, 105, 122, 101, 32, 61, 32, 49, 59, 32, 105, 110, 116, 32, 99, 111, 108, 115, 95, 112, 101, 114, 95, 116, 104, 114, 101, 97, 100, 32, 61, 32, 50, 53, 59, 32, 105, 110, 116, 32, 116, 104, 114, 101, 97, 100, 95, 103, 114, 111, 117, 112, 95, 119, 105, 100, 116, 104, 32, 61, 32, 51, 50, 59, 32, 105, 110, 116, 32, 114, 111, 119, 115, 95, 112, 101, 114, 95, 97, 99, 99, 101, 115, 115, 32, 61, 32, 49, 59, 32, 95, 95, 110, 118, 95, 98, 111, 111, 108, 32, 112, 97, 100, 100, 105, 110, 103, 32, 61, 32, 116, 114, 117, 101, 59, 32, 65, 108, 103, 111, 114, 105, 116, 104, 109, 32, 97, 108, 103, 111, 114, 105, 116, 104, 109, 32, 61, 32, 65, 108, 103, 111, 114, 105, 116, 104, 109, 58, 58, 107, 83, 111, 102, 116, 109, 97, 120, 93};
.global .align 1 .b8 __unnamed_127[324] = {118, 111, 105, 100, 32, 83, 111, 102, 116, 109, 97, 120, 87, 97, 114, 112, 73, 109, 112, 108, 40, 76, 79, 65, 68, 44, 32, 83, 84, 79, 82, 69, 44, 32, 115, 105, 103, 110, 101, 100, 32, 108, 111, 110, 103, 44, 32, 115, 105, 103, 110, 101, 100, 32, 108, 111, 110, 103, 41, 32, 91, 119, 105, 116, 104, 32, 76, 79, 65, 68, 32, 61, 32, 68, 105, 114, 101, 99, 116, 76, 111, 97, 100, 60, 102, 108, 111, 97, 116, 44, 32, 102, 108, 111, 97, 116, 62, 59, 32, 83, 84, 79, 82, 69, 32, 61, 32, 68, 105, 114, 101, 99, 116, 83, 116, 111, 114, 101, 60, 102, 108, 111, 97, 116, 44, 32, 102, 108, 111, 97, 116, 62, 59, 32, 67, 111, 109, 112, 117, 116, 101, 84, 121, 112, 101, 32, 61, 32, 102, 108, 111, 97, 116, 59, 32, 105, 110, 116, 32, 112, 97, 99, 107, 95, 115, 105, 122, 101, 32, 61, 32, 49, 59, 32, 105, 110, 116, 32, 99, 111, 108, 115, 95, 112, 101, 114, 95, 116, 104, 114, 101, 97, 100, 32, 61, 32, 50, 54, 59, 32, 105, 110, 116, 32, 116, 104, 114, 101, 97, 100, 95, 103, 114, 111, 117, 112, 95, 119, 105, 100, 116, 104, 32, 61, 32, 51, 50, 59, 32, 105, 110, 116, 32, 114, 111, 119, 115, 95, 112, 101, 114, 95, 97, 99, 99, 101, 115, 115, 32, 61, 32, 49, 59, 32, 95, 95, 110, 118, 95, 98, 111, 111, 108, 32, 112, 97, 100, 100, 105, 110, 103, 32, 61, 32, 102, 97, 108, 115, 101, 59, 32, 65, 108, 103, 111, 114, 105, 116, 104, 109, 32, 97, 108, 103, 111, 114, 105, 116, 104, 109, 32, 61, 32, 65, 108, 103, 111, 114, 105, 116, 104, 109, 58, 58, 107, 83, 111, 102, 116, 109, 97, 120, 93};
.global .align 1 .b8 __unnamed_128[323] = {118, 111, 105, 100, 32, 83, 111, 102, 116, 109, 97, 120, 87, 97, 114, 112, 73, 109, 112, 108, 40, 76, 79, 65, 68, 44, 32, 83, 84, 79, 82, 69, 44, 32, 115, 105, 103, 110, 101, 100, 32, 108, 111, 110, 103, 44, 32, 115, 105, 103, 110, 101, 100, 32, 108, 111, 110, 103, 41, 32, 91, 119, 105, 116, 104, 32, 76, 79, 65, 68, 32, 61, 32, 68, 105, 114, 101, 99, 116, 76, 111, 97, 100, 60, 102, 108, 111, 97, 116, 44, 32, 102, 108, 111, 97, 116, 62, 59, 32, 83, 84, 79, 82, 69, 32, 61, 32, 68, 105, 114, 101, 99, 116, 83, 116, 111, 114, 101, 60, 102, 108, 111, 97, 116, 44, 32, 102, 108, 111, 97, 116, 62, 59, 32, 67, 111, 109, 112, 117, 116, 101, 84, 121, 112, 101, 32, 61, 32, 102, 108, 111, 97, 116, 59, 32, 105, 110, 116, 32, 112, 97, 99, 107, 95, 115, 105, 122, 101, 32, 61, 32, 49, 59, 32, 105, 110, 116, 32, 99, 111, 108, 115, 95, 112, 101, 114, 95, 116, 104, 114, 101, 97, 100, 32, 61, 32, 50, 54, 59, 32, 105, 110, 116, 32, 116, 104, 114, 101, 97, 100, 95, 103, 114, 111, 117, 112, 95, 119, 105, 100, 116, 104, 32, 61, 32, 51, 50, 59, 32, 105, 110, 116, 32, 114, 111, 119, 115, 95, 112, 101, 114, 95, 97, 99, 99, 101, 115, 115, 32, 61, 32, 49, 59, 32, 95, 95, 110, 118, 95, 98, 111, 111, 108, 32, 112, 97, 100, 100, 105, 110, 103, 32, 61, 32, 116, 114, 117, 101, 59, 32, 65, 108, 103, 111, 114, 105, 116, 104, 109, 32, 97, 108, 103, 111, 114, 105, 116, 104, 109, 32, 61, 32, 65, 108, 103, 111, 114, 105, 116, 104, 109, 58, 58, 107, 83, 111, 102, 116, 109, 97, 120, 93};
.global .align 1 .b8 __unnamed_129[324] = {118, 111, 105, 100, 32, 83, 111, 102, 116, 109, 97, 120, 87, 97, 114, 112, 73, 109, 112, 108, 40, 76, 79, 65, 68, 44, 32, 83, 84, 79, 82, 69, 44, 32, 115, 105, 103, 110, 101, 100, 32, 108, 111, 110, 103, 44, 32, 115, 105, 103, 110, 101, 100, 32, 108, 111, 110, 103, 41, 32, 91, 119, 105, 116, 104, 32, 76, 79, 65, 68, 32, 61, 32, 68, 105, 114, 101, 99, 116, 76, 111, 97, 100, 60, 102, 108, 111, 97, 116, 44, 32, 102, 108, 111, 97, 116, 62, 59, 32, 83, 84, 79, 82, 69, 32, 61, 32, 68, 105, 114, 101, 99, 116, 83, 116, 111, 114, 101, 60, 102, 108, 111, 97, 116, 44, 32, 102, 108, 111, 97, 116, 62, 59, 32, 67, 111, 109, 112, 117, 116, 101, 84, 121, 112, 101, 32, 61, 32, 102, 108, 111, 97, 116, 59, 32, 105, 110, 116, 32, 112, 97, 99, 107, 95, 115, 105, 122, 101, 32, 61, 32, 49, 59, 32, 105, 110, 116, 32, 99, 111, 108, 115, 95, 112, 101, 114, 95, 116, 104, 114, 101, 97, 100, 32, 61, 32, 50, 55, 59, 32, 105, 110, 116, 32, 116, 104, 114, 101, 97, 100, 95, 103, 114, 111, 117, 112, 95, 119, 105, 100, 116, 104, 32, 61, 32, 51, 50, 59, 32, 105, 110, 116, 32, 114, 111, 119, 115, 95, 112, 101, 114, 95, 97, 99, 99, 101, 115, 115, 32, 61, 32, 49, 59, 32, 95, 95, 110, 118, 95, 98, 111, 111, 108, 32, 112, 97, 100, 100, 105, 110, 103, 32, 61, 32, 102, 97, 108, 115, 101, 59, 32, 65, 108, 103, 111, 114, 105, 116, 104, 109, 32, 97, 108, 103, 111, 114, 105, 116, 104, 109, 32, 61, 32, 65, 108, 103, 111, 114, 105, 116, 104, 109, 58, 58, 107, 83, 111, 102, 116, 109, 97, 120, 93};
.global .align 1 .b8 __unnamed_130[323] = {118, 111, 105, 100, 32, 83, 111, 102, 116, 109, 97, 120, 87, 97, 114, 112, 73, 109, 112, 108, 40, 76, 79, 65, 68, 44, 32, 83, 84, 79, 82, 69, 44, 32, 115, 105, 103, 110, 101, 100, 32, 108, 111, 110, 103, 44, 32, 115, 105, 103, 110, 101, 100, 32, 108, 111, 110, 103, 41, 32, 91, 119, 105, 116, 104, 32, 76, 79, 65, 68, 32, 61, 32, 68, 105, 114, 101, 99, 116, 76, 111, 97, 100, 60, 102, 108, 111, 97, 116, 44, 32, 102, 108, 111, 97, 116, 62, 59, 32, 83, 84, 79, 82, 69, 32, 61, 32, 68, 105, 114, 101, 99, 116, 83, 116, 111, 114, 101, 60, 102, 108, 111, 97, 116, 44, 32, 102, 108, 111, 97, 116, 62, 59, 32, 67, 111, 109, 112, 117, 116, 101, 84, 121, 112, 101, 32, 61, 32, 102, 108, 111, 97, 116, 59, 32, 105, 110, 116, 32, 112, 97, 99, 107, 95, 115, 105, 122, 101, 32, 61, 32, 49, 59, 32, 105, 110, 116, 32, 99, 111, 108, 115, 95, 112, 101, 114, 95, 116, 104, 114, 101, 97, 100, 32, 61, 32, 50, 55, 59, 32, 105, 110, 116, 32, 116, 104, 114, 101, 97, 100, 95, 103, 114, 111, 117, 112, 95, 119, 105, 100, 116, 104, 32, 61, 32, 51, 50, 59, 32, 105, 110, 116, 32, 114, 111, 119, 115, 95, 112, 101, 114, 95, 97, 99, 99, 101, 115, 115, 32, 61, 32, 49, 59, 32, 95, 95, 110, 118, 95, 98, 111, 111, 108, 32, 112, 97, 100, 100, 105, 110, 103, 32, 61, 32, 116, 114, 117, 101, 59, 32, 65, 108, 103, 111, 114, 105, 116, 104, 109, 32, 97, 108, 103, 111, 114, 105, 116, 104, 109, 32, 61, 32, 65, 108, 103, 111, 114, 105, 116, 104, 109, 58, 58, 107, 83, 111, 102, 116, 109, 97, 120, 93};
.global .align 1 .b8 __unnamed_131[324] = {118, 111, 105, 100, 32, 83, 111, 102, 116, 109, 97, 120, 87, 97, 114, 112, 73, 109, 112, 108, 40, 76, 79, 65, 68, 44, 32, 83, 84, 79, 82, 69, 44, 32, 115, 105, 103, 110, 101, 100, 32, 108, 111, 110, 103, 44, 32, 115, 105, 103, 110, 101, 100, 32, 108, 111, 110, 103, 41, 32, 91, 119, 105, 116, 104, 32, 76, 79, 65, 68, 32, 61, 32, 68, 105, 114, 101, 99, 116, 76, 111, 97, 100, 60, 102, 108, 111, 97, 116, 44, 32, 102, 108, 111, 97, 116, 62, 59, 32, 83, 84, 79, 82, 69, 32, 61, 32, 68, 105, 114, 101, 99, 116, 83, 116, 111, 114, 101, 60, 102, 108, 111, 97, 116, 44, 32, 102, 108, 111, 97, 116, 62, 59, 32, 67, 111, 109, 112, 117, 116, 101, 84, 121, 112, 101, 32, 61, 32, 102, 108, 111, 97, 116, 59, 32, 105, 110, 116, 32, 112, 97, 99, 107, 95, 115, 105, 122, 101, 32, 61, 32, 49, 59, 32, 105, 110, 116, 32, 99, 111, 108, 115, 95, 112, 101, 114, 95, 116, 104, 114, 101, 97, 100, 32, 61, 32, 50, 56, 59, 32, 105, 110, 116, 32, 116, 104, 114, 101, 97, 100, 95, 103, 114, 111, 117, 112, 95, 119, 105, 100, 116, 104, 32, 61, 32, 51, 50, 59, 32, 105, 110, 116, 32, 114, 111, 119, 115, 95, 112, 101, 114, 95, 97, 99, 99, 101, 115, 115, 32, 61, 32, 49, 59, 32, 95, 95, 110, 118, 95, 98, 111, 111, 108, 32, 112, 97, 100, 100, 105, 110, 103, 32, 61, 32, 102, 97, 108, 115, 101, 59, 32, 65, 108, 103, 111, 114, 105, 116, 104, 109, 32, 97, 108, 103, 111, 114, 105, 116, 104, 109, 32, 61, 32, 65, 108, 103, 111, 114, 105, 116, 104, 109, 58, 58, 107, 83, 111, 102, 116, 109, 97, 120, 93};
.global .align 1 .b8 __unnamed_132[323] = {118, 111, 105, 100, 32, 83, 111, 102, 116, 109, 97, 120, 87, 97, 114, 112, 73, 109, 112, 108, 40, 76, 79, 65, 68, 44, 32, 83, 84, 79, 82, 69, 44, 32, 115, 105, 103, 110, 101, 100, 32, 108, 111, 110, 103, 44, 32, 115, 105, 103, 110, 101, 100, 32, 108, 111, 110, 103, 41, 32, 91, 119, 105, 116, 104, 32, 76, 79, 65, 68, 32, 61, 32, 68, 105, 114, 101, 99, 116, 76, 111, 97, 100, 60, 102, 108, 111, 97, 116, 44, 32, 102, 108, 111, 97, 116, 62, 59, 32, 83, 84, 79, 82, 69, 32, 61, 32, 68, 105, 114, 101, 99, 116, 83, 116, 111, 114, 101, 60, 102, 108, 111, 97, 116, 44, 32, 102, 108, 111, 97, 116, 62, 59, 32, 67, 111, 109, 112, 117, 116, 101, 84, 121, 112, 101, 32, 61, 32, 102, 108, 111, 97, 116, 59, 32, 105, 110, 116, 32, 112, 97, 99, 107, 95, 115, 105, 122, 101, 32, 61, 32, 49, 59, 32, 105, 110, 116, 32, 99, 111, 108, 115, 95, 112, 101, 114, 95, 116, 104, 114, 101, 97, 100, 32, 61, 32, 50, 56, 59, 32, 105, 110, 116, 32, 116, 104, 114, 101, 97, 100, 95, 103, 114, 111, 117, 112, 95, 119, 105, 100, 116, 104, 32, 61, 32, 51, 50, 59, 32, 105, 110, 116, 32, 114, 111, 119, 115, 95, 112, 101, 114, 95, 97, 99, 99, 101, 115, 115, 32, 61, 32, 49, 59, 32, 95, 95, 110, 118, 95, 98, 111, 111, 108, 32, 112, 97, 100, 100, 105, 110, 103, 32, 61, 32, 116, 114, 117, 101, 59, 32, 65, 108, 103, 111, 114, 105, 116, 104, 109, 32, 97, 108, 103, 111, 114, 105, 116, 104, 109, 32, 61, 32, 65, 108, 103, 111, 114, 105, 116, 104, 109, 58, 58, 107, 83, 111, 102, 116, 109, 97, 120, 93};
.global .align 1 .b8 __unnamed_133[324] = {118, 111, 105, 100, 32, 83, 111, 102, 116, 109, 97, 120, 87, 97, 114, 112, 73, 109, 112, 108, 40, 76, 79, 65, 68, 44, 32, 83, 84, 79, 82, 69, 44, 32, 115, 105, 103, 110, 101, 100, 32, 108, 111, 110, 103, 44, 32, 115, 105, 103, 110, 101, 100, 32, 108, 111, 110, 103, 41, 32, 91, 119, 105, 116, 104, 32, 76, 79, 65, 68, 32, 61, 32, 68, 105, 114, 101, 99, 116, 76, 111, 97, 100, 60, 102, 108, 111, 97, 116, 44, 32, 102, 108, 111, 97, 116, 62, 59, 32, 83, 84, 79, 82, 69, 32, 61, 32, 68, 105, 114, 101, 99, 116, 83, 116, 111, 114, 101, 60, 102, 108, 111, 97, 116, 44, 32, 102, 108, 111, 97, 116, 62, 59, 32, 67, 111, 109, 112, 117, 116, 101, 84, 121, 112, 101, 32, 61, 32, 102, 108, 111, 97, 116, 59, 32, 105, 110, 116, 32, 112, 97, 99, 107, 95, 115, 105, 122, 101, 32, 61, 32, 49, 59, 32, 105, 110, 116, 32, 99, 111, 108, 115, 95, 112, 101, 114, 95, 116, 104, 114, 101, 97, 100, 32, 61, 32, 50, 57, 59, 32, 105, 110, 116, 32, 116, 104, 114, 101, 97, 100, 95, 103, 114, 111, 117, 112, 95, 119, 105, 100, 116, 104, 32, 61, 32, 51, 50, 59, 32, 105, 110, 116, 32, 114, 111, 119, 115, 95, 112, 101, 114, 95, 97, 99, 99, 101, 115, 115, 32, 61, 32, 49, 59, 32, 95, 95, 110, 118, 95, 98, 111, 111, 108, 32, 112, 97, 100, 100, 105, 110, 103, 32, 61, 32, 102, 97, 108, 115, 101, 59, 32, 65, 108, 103, 111, 114, 105, 116, 104, 109, 32, 97, 108, 103, 111, 114, 105, 116, 104, 109, 32, 61, 32, 65, 108, 103, 111, 114, 105, 116, 104, 109, 58, 58, 107, 83, 111, 102, 116, 109, 97, 120, 93};
.global .align 1 .b8 __unnamed_134[323] = {118, 111, 105, 100, 32, 83, 111, 102, 116, 109, 97, 120, 87, 97, 114, 112, 73, 109, 112, 108, 40, 76, 79, 65, 68, 44, 32, 83, 84, 79, 82, 69, 44, 32, 115, 105, 103, 110, 101, 100, 32, 108, 111, 110, 103, 44, 32, 115, 105, 103, 110, 101, 100, 32, 108, 111, 110, 103, 41, 32, 91, 119, 105, 116, 104, 32, 76, 79, 65, 68, 32, 61, 32, 68, 105, 114, 101, 99, 116, 76, 111, 97, 100, 60, 102, 108, 111, 97, 116, 44, 32, 102, 108, 111, 97, 116, 62, 59, 32, 83, 84, 79, 82, 69, 32, 61, 32, 68, 105, 114, 101, 99, 116, 83, 116, 111, 114, 101, 60, 102, 108, 111, 97, 116, 44, 32, 102, 108, 111, 97, 116, 62, 59, 32, 67, 111, 109, 112, 117, 116, 101, 84, 121, 112, 101, 32, 61, 32, 102, 108, 111, 97, 116, 59, 32, 105, 110, 116, 32, 112, 97, 99, 107, 95, 115, 105, 122, 101, 32, 61, 32, 49, 59, 32, 105, 110, 116, 32, 99, 111, 108, 115, 95, 112, 101, 114, 95, 116, 104, 114, 101, 97, 100, 32, 61, 32, 50, 57, 59, 32, 105, 110, 116, 32, 116, 104, 114, 101, 97, 100, 95, 103, 114, 111, 117, 112, 95, 119, 105, 100, 116, 104, 32, 61, 32, 51, 50, 59, 32, 105, 110, 116, 32, 114, 111, 119, 115, 95, 112, 101, 114, 95, 97, 99, 99, 101, 115, 115, 32, 61, 32, 49, 59, 32, 95, 95, 110, 118, 95, 98, 111, 111, 108, 32, 112, 97, 100, 100, 105, 110, 103, 32, 61, 32, 116, 114, 117, 101, 59, 32, 65, 108, 103, 111, 114, 105, 116, 104, 109, 32, 97, 108, 103, 111, 114, 105, 116, 104, 109, 32, 61, 32, 65, 108, 103, 111, 114, 105, 116, 104, 109, 58, 58, 107, 83, 111, 102, 116, 109, 97, 120, 93};
.global .align 1 .b8 __unnamed_135[324] = {118, 111, 105, 100, 32, 83, 111, 102, 116, 109, 97, 120, 87, 97, 114, 112, 73, 109, 112, 108, 40, 76, 79, 65, 68, 44, 32, 83, 84, 79, 82, 69, 44, 32, 115, 105, 103, 110, 101, 100, 32, 108, 111, 110, 103, 44, 32, 115, 105, 103, 110, 101, 100, 32, 108, 111, 110, 103, 41, 32, 91, 119, 105, 116, 104, 32, 76, 79, 65, 68, 32, 61, 32, 68, 105, 114, 101, 99, 116, 76, 111, 97, 100, 60, 102, 108, 111, 97, 116, 44, 32, 102, 108, 111, 97, 116, 62, 59, 32, 83, 84, 79, 82, 69, 32, 61, 32, 68, 105, 114, 101, 99, 116, 83, 116, 111, 114, 101, 60, 102, 108, 111, 97, 116, 44, 32, 102, 108, 111, 97, 116, 62, 59, 32, 67, 111, 109, 112, 117, 116, 101, 84, 121, 112, 101, 32, 61, 32, 102, 108, 111, 97, 116, 59, 32, 105, 110, 116, 32, 112, 97, 99, 107, 95, 115, 105, 122, 101, 32, 61, 32, 49, 59, 32, 105, 110, 116, 32, 99, 111, 108, 115, 95, 112, 101, 114, 95, 116, 104, 114, 101, 97, 100, 32, 61, 32, 51, 48, 59, 32, 105, 110, 116, 32, 116, 104, 114, 101, 97, 100, 95, 103, 114, 111, 117, 112, 95, 119, 105, 100, 116, 104, 32, 61, 32, 51, 50, 59, 32, 105, 110, 116, 32, 114, 111, 119, 115, 95, 112, 101, 114, 95, 97, 99, 99, 101, 115, 115, 32, 61, 32, 49, 59, 32, 95, 95, 110, 118, 95, 98, 111, 111, 108, 32, 112, 97, 100, 100, 105, 110, 103, 32, 61, 32, 102, 97, 108, 115, 101, 59, 32, 65, 108, 103, 111, 114, 105, 116, 104, 109, 32, 97, 108, 103, 111, 114, 105, 116, 104, 109, 32, 61, 32, 65, 108, 103, 111, 114, 105, 116, 104, 109, 58, 58, 107, 83, 111, 102, 116, 109, 97, 120, 93};
.global .align 1 .b8 __unnamed_136[323] = {118, 111, 105, 100, 32, 83, 111, 102, 116, 109, 97, 120, 87, 97, 114, 112, 73, 109, 112, 108, 40, 76, 79, 65, 68, 44, 32, 83, 84, 79, 82, 69, 44, 32, 115, 105, 103, 110, 101, 100, 32, 108, 111, 110, 103, 44, 32, 115, 105, 103, 110, 101, 100, 32, 108, 111, 110, 103, 41, 32, 91, 119, 105, 116, 104, 32, 76, 79, 65, 68, 32, 61, 32, 68, 105, 114, 101, 99, 116, 76, 111, 97, 100, 60, 102, 108, 111, 97, 116, 44, 32, 102, 108, 111, 97, 116, 62, 59, 32, 83, 84, 79, 82, 69, 32, 61, 32, 68, 105, 114, 101, 99, 116, 83, 116, 111, 114, 101, 60, 102, 108, 111, 97, 116, 44, 32, 102, 108, 111, 97, 116, 62, 59, 32, 67, 111, 109, 112, 117, 116, 101, 84, 121, 112, 101, 32, 61, 32, 102, 108, 111, 97, 116, 59, 32, 105, 110, 116, 32, 112, 97, 99, 107, 95, 115, 105, 122, 101, 32, 61, 32, 49, 59, 32, 105, 110, 116, 32, 99, 111, 108, 115, 95, 112, 101, 114, 95, 116, 104, 114, 101, 97, 100, 32, 61, 32, 51, 48, 59, 32, 105, 110, 116, 32, 116, 104, 114, 101, 97, 100, 95, 103, 114, 111, 117, 112, 95, 119, 105, 100, 116, 104, 32, 61, 32, 51, 50, 59, 32, 105, 110, 116, 32, 114, 111, 119, 115, 95, 112, 101, 114, 95, 97, 99, 99, 101, 115, 115, 32, 61, 32, 49, 59, 32, 95, 95, 110, 118, 95, 98, 111, 111, 108, 32, 112, 97, 100, 100, 105, 110, 103, 32, 61, 32, 116, 114, 117, 101, 59, 32, 65, 108, 103, 111, 114, 105, 116, 104, 109, 32, 97, 108, 103, 111, 114, 105, 116, 104, 109, 32, 61, 32, 65, 108, 103, 111, 114, 105, 116, 104, 109, 58, 58, 107, 83, 111, 102, 116, 109, 97, 120, 93};
.global .align 1 .b8 __unnamed_137[324] = {118, 111, 105, 100, 32, 83, 111, 102, 116, 109, 97, 120, 87, 97, 114, 112, 73, 109, 112, 108, 40, 76, 79, 65, 68, 44, 32, 83, 84, 79, 82, 69, 44, 32, 115, 105, 103, 110, 101, 100, 32, 108, 111, 110, 103, 44, 32, 115, 105, 103, 110, 101, 100, 32, 108, 111, 110, 103, 41, 32, 91, 119, 105, 116, 104, 32, 76, 79, 65, 68, 32, 61, 32, 68, 105, 114, 101, 99, 116, 76, 111, 97, 100, 60, 102, 108, 111, 97, 116, 44, 32, 102, 108, 111, 97, 116, 62, 59, 32, 83, 84, 79, 82, 69, 32, 61, 32, 68, 105, 114, 101, 99, 116, 83, 116, 111, 114, 101, 60, 102, 108, 111, 97, 116, 44, 32, 102, 108, 111, 97, 116, 62, 59, 32, 67, 111, 109, 112, 117, 116, 101, 84, 121, 112, 101, 32, 61, 32, 102, 108, 111, 97, 116, 59, 32, 105, 110, 116, 32, 112, 97, 99, 107, 95, 115, 105, 122, 101, 32, 61, 32, 49, 59, 32, 105, 110, 116, 32, 99, 111, 108, 115, 95, 112, 101, 114, 95, 116, 104, 114, 101, 97, 100, 32, 61, 32, 51, 49, 59, 32, 105, 110, 116, 32, 116, 104, 114, 101, 97, 100, 95, 103, 114, 111, 117, 112, 95, 119, 105, 100, 116, 104, 32, 61, 32, 51, 50, 59, 32, 105, 110, 116, 32, 114, 111, 119, 115, 95, 112, 101, 114, 95, 97, 99, 99, 101, 115, 115, 32, 61, 32, 49, 59, 32, 95, 95, 110, 118, 95, 98, 111, 111, 108, 32, 112, 97, 100, 100, 105, 110, 103, 32, 61, 32, 102, 97, 108, 115, 101, 59, 32, 65, 108, 103, 111, 114, 105, 116, 104, 109, 32, 97, 108, 103, 111, 114, 105, 116, 104, 109, 32, 61, 32, 65, 108, 103, 111, 114, 105, 116, 104, 109, 58, 58, 107, 83, 111, 102, 116, 109, 97, 120, 93};
.global .align 1 .b8 __unnamed_138[323] = {118, 111, 105, 100, 32, 83, 111, 102, 116, 109, 97, 120, 87, 97, 114, 112, 73, 109, 112, 108, 40, 76, 79, 65, 68, 44, 32, 83, 84, 79, 82, 69, 44, 32, 115, 105, 103, 110, 101, 100, 32, 108, 111, 110, 103, 44, 32, 115, 105, 103, 110, 101, 100, 32, 108, 111, 110, 103, 41, 32, 91, 119, 105, 116, 104, 32, 76, 79, 65, 68, 32, 61, 32, 68, 105, 114, 101, 99, 116, 76, 111, 97, 100, 60, 102, 108, 111, 97, 116, 44, 32, 102, 108, 111, 97, 116, 62, 59, 32, 83, 84, 79, 82, 69, 32, 61, 32, 68, 105, 114, 101, 99, 116, 83, 116, 111, 114, 101, 60, 102, 108, 111, 97, 116, 44, 32, 102, 108, 111, 97, 116, 62, 59, 32, 67, 111, 109, 112, 117, 116, 101, 84, 121, 112, 101, 32, 61, 32, 102, 108, 111, 97, 116, 59, 32, 105, 110, 116, 32, 112, 97, 99, 107, 95, 115, 105, 122, 101, 32, 61, 32, 49, 59, 32, 105, 110, 116, 32, 99, 111, 108, 115, 95, 112, 101, 114, 95, 116, 104, 114, 101, 97, 100, 32, 61, 32, 51, 49, 59, 32, 105, 110, 116, 32, 116, 104, 114, 101, 97, 100, 95, 103, 114, 111, 117, 112, 95, 119, 105, 100, 116, 104, 32, 61, 32, 51, 50, 59, 32, 105, 110, 116, 32, 114, 111, 119, 115, 95, 112, 101, 114, 95, 97, 99, 99, 101, 115, 115, 32, 61, 32, 49, 59, 32, 95, 95, 110, 118, 95, 98, 111, 111, 108, 32, 112, 97, 100, 100, 105, 110, 103, 32, 61, 32, 116, 114, 117, 101, 59, 32, 65, 108, 103, 111, 114, 105, 116, 104, 109, 32, 97, 108, 103, 111, 114, 105, 116, 104, 109, 32, 61, 32, 65, 108, 103, 111, 114, 105, 116, 104, 109, 58, 58, 107, 83, 111, 102, 116, 109, 97, 120, 93};
.global .align 1 .b8 __unnamed_139[324] = {118, 111, 105, 100, 32, 83, 111, 102, 116, 109, 97, 120, 87, 97, 114, 112, 73, 109, 112, 108, 40, 76, 79, 65, 68, 44, 32, 83, 84, 79, 82, 69, 44, 32, 115, 105, 103, 110, 101, 100, 32, 108, 111, 110, 103, 44, 32, 115, 105, 103, 110, 101, 100, 32, 108, 111, 110, 103, 41, 32, 91, 119, 105, 116, 104, 32, 76, 79, 65, 68, 32, 61, 32, 68, 105, 114, 101, 99, 116, 76, 111, 97, 100, 60, 102, 108, 111, 97, 116, 44, 32, 102, 108, 111, 97, 116, 62, 59, 32, 83, 84, 79, 82, 69, 32, 61, 32, 68, 105, 114, 101, 99, 116, 83, 116, 111, 114, 101, 60, 102, 108, 111, 97, 116, 44, 32, 102, 108, 111, 97, 116, 62, 59, 32, 67, 111, 109, 112, 117, 116, 101, 84, 121, 112, 101, 32, 61, 32, 102, 108, 111, 97, 116, 59, 32, 105, 110, 116, 32, 112, 97, 99, 107, 95, 115, 105, 122, 101, 32, 61, 32, 49, 59, 32, 105, 110, 116, 32, 99, 111, 108, 115, 95, 112, 101, 114, 95, 116, 104, 114, 101, 97, 100, 32, 61, 32, 51, 50, 59, 32, 105, 110, 116, 32, 116, 104, 114, 101, 97, 100, 95, 103, 114, 111, 117, 112, 95, 119, 105, 100, 116, 104, 32, 61, 32, 51, 50, 59, 32, 105, 110, 116, 32, 114, 111, 119, 115, 95, 112, 101, 114, 95, 97, 99, 99, 101, 115, 115, 32, 61, 32, 49, 59, 32, 95, 95, 110, 118, 95, 98, 111, 111, 108, 32, 112, 97, 100, 100, 105, 110, 103, 32, 61, 32, 102, 97, 108, 115, 101, 59, 32, 65, 108, 103, 111, 114, 105, 116, 104, 109, 32, 97, 108, 103, 111, 114, 105, 116, 104, 109, 32, 61, 32, 65, 108, 103, 111, 114, 105, 116, 104, 109, 58, 58, 107, 83, 111, 102, 116, 109, 97, 120, 93};
.global .align 1 .b8 __unnamed_140[323] = {118, 111, 105, 100, 32, 83, 111, 102, 116, 109, 97, 120, 87, 97, 114, 112, 73, 109, 112, 108, 40, 76, 79, 65, 68, 44, 32, 83, 84, 79, 82, 69, 44, 32, 115, 105, 103, 110, 101, 100, 32, 108, 111, 110, 103, 44, 32, 115, 105, 103, 110, 101, 100, 32, 108, 111, 110, 103, 41, 32, 91, 119, 105, 116, 104, 32, 76, 79, 65, 68, 32, 61, 32, 68, 105, 114, 101, 99, 116, 76, 111, 97, 100, 60, 102, 108, 111, 97, 116, 44, 32, 102, 108, 111, 97, 116, 62, 59, 32, 83, 84, 79, 82, 69, 32, 61, 32, 68, 105, 114, 101, 99, 116, 83, 116, 111, 114, 101, 60, 102, 108, 111, 97, 116, 44, 32, 102, 108, 111, 97, 116, 62, 59, 32, 67, 111, 109, 112, 117, 116, 101, 84, 121, 112, 101, 32, 61, 32, 102, 108, 111, 97, 116, 59, 32, 105, 110, 116, 32, 112, 97, 99, 107, 95, 115, 105, 122, 101, 32, 61, 32, 49, 59, 32, 105, 110, 116, 32, 99, 111, 108, 115, 95, 112, 101, 114, 95, 116, 104, 114, 101, 97, 100, 32, 61, 32, 51, 50, 59, 32, 105, 110, 116, 32, 116, 104, 114, 101, 97, 100, 95, 103, 114, 111, 117, 112, 95, 119, 105, 100, 116, 104, 32, 61, 32, 51, 50, 59, 32, 105, 110, 116, 32, 114, 111, 119, 115, 95, 112, 101, 114, 95, 97, 99, 99, 101, 115, 115, 32, 61, 32, 49, 59, 32, 95, 95, 110, 118, 95, 98, 111, 111, 108, 32, 112, 97, 100, 100, 105, 110, 103, 32, 61, 32, 116, 114, 117, 101, 59, 32, 65, 108, 103, 111, 114, 105, 116, 104, 109, 32, 97, 108, 103, 111, 114, 105, 116, 104, 109, 32, 61, 32, 65, 108, 103, 111, 114, 105, 116, 104, 109, 58, 58, 107, 83, 111, 102, 116, 109, 97, 120, 93};
.global .align 1 .b8 __unnamed_141[244] = {118, 111, 105, 100, 32, 83, 111, 102, 116, 109, 97, 120, 66, 108, 111, 99, 107, 83, 77, 101, 109, 73, 109, 112, 108, 40, 76, 79, 65, 68, 44, 32, 83, 84, 79, 82, 69, 44, 32, 115, 105, 103, 110, 101, 100, 32, 108, 111, 110, 103, 44, 32, 115, 105, 103, 110, 101, 100, 32, 108, 111, 110, 103, 41, 32, 91, 119, 105, 116, 104, 32, 76, 79, 65, 68, 32, 61, 32, 68, 105, 114, 101, 99, 116, 76, 111, 97, 100, 60, 102, 108, 111, 97, 116, 44, 32, 102, 108, 111, 97, 116, 62, 59, 32, 83, 84, 79, 82, 69, 32, 61, 32, 68, 105, 114, 101, 99, 116, 83, 116, 111, 114, 101, 60, 102, 108, 111, 97, 116, 44, 32, 102, 108, 111, 97, 116, 62, 59, 32, 67, 111, 109, 112, 117, 116, 101, 84, 121, 112, 101, 32, 61, 32, 102, 108, 111, 97, 116, 59, 32, 105, 110, 116, 32, 112, 97, 99, 107, 95, 115, 105, 122, 101, 32, 61, 32, 50, 59, 32, 105, 110, 116, 32, 98, 108, 111, 99, 107, 95, 115, 105, 122, 101, 32, 61, 32, 49, 50, 56, 59, 32, 65, 108, 103, 111, 114, 105, 116, 104, 109, 32, 97, 108, 103, 111, 114, 105, 116, 104, 109, 32, 61, 32, 65, 108, 103, 111, 114, 105, 116, 104, 109, 58, 58, 107, 83, 111, 102, 116, 109, 97, 120, 93};
.shared .align 4 .b8 _ZZ14BlockAllReduceI5MaxOpfLi128EET0_S1_E12temp_storage[24];
.shared .align 4 .f32 _ZZ14BlockAllReduceI5MaxOpfLi128EET0_S1_E16result_broadcast;
.shared .align 4 .b8 _ZZ14BlockAllReduceI5SumOpfLi128EET0_S1_E12temp_storage[24];
.shared .align 4 .f32 _ZZ14BlockAllReduceI5SumOpfLi128EET0_S1_E16result_broadcast;
.global .align 1 .b8 __unnamed_142[245] = {118, 111, 105, 100, 32, 83, 111, 102, 116, 109, 97, 120, 66, 108, 111, 99, 107, 83, 77, 101, 109, 73, 109, 112, 108, 40, 76, 79, 65, 68, 44, 32, 83, 84, 79, 82, 69, 44, 32, 115, 105, 103, 110, 101, 100, 32, 108, 111, 110, 103, 44, 32, 115, 105, 103, 110, 101, 100, 32, 108, 111, 110, 103, 41, 32, 91, 119, 105, 116, 104, 32, 76, 79, 65, 68, 32, 61, 32, 68, 105, 114, 101, 99, 116, 76, 111, 97, 100, 60, 102, 108, 111, 97, 116, 44, 32, 102, 108, 111, 97, 116, 62, 59, 32, 83, 84, 79, 82, 69, 32, 61, 32, 68, 105, 114, 101, 99, 116, 83, 116, 111, 114, 101, 60, 102, 108, 111, 97, 116, 44, 32, 102, 108, 111, 97, 116, 62, 59, 32, 67, 111, 109, 112, 117, 116, 101, 84, 121, 112, 101, 32, 61, 32, 102, 108, 111, 97, 116, 59, 32, 105, 110, 116, 32, 112, 97, 99, 107, 95, 115, 105, 122, 101, 32, 61, 32, 50, 59, 32, 105, 110, 116, 32, 98, 108, 111, 99, 107, 95, 115, 105, 122, 101, 32, 61, 32, 49, 48, 50, 52, 59, 32, 65, 108, 103, 111, 114, 105, 116, 104, 109, 32, 97, 108, 103, 111, 114, 105, 116, 104, 109, 32, 61, 32, 65, 108, 103, 111, 114, 105, 116, 104, 109, 58, 58, 107, 83, 111, 102, 116, 109, 97, 120, 93};
.shared .align 4 .b8 _ZZ14BlockAllReduceI5MaxOpfLi1024EET0_S1_E12temp_storage[164];
.shared .align 4 .f32 _ZZ14BlockAllReduceI5MaxOpfLi1024EET0_S1_E16result_broadcast;
.shared .align 4 .b8 _ZZ14BlockAllReduceI5SumOpfLi1024EET0_S1_E12temp_storage[164];
.shared .align 4 .f32 _ZZ14BlockAllReduceI5SumOpfLi1024EET0_S1_E16result_broadcast;
.global .align 1 .b8 __unnamed_143[244] = {118, 111, 105, 100, 32, 83, 111, 102, 116, 109, 97, 120, 66, 108, 111, 99, 107, 83, 77, 101, 109, 73, 109, 112, 108, 40, 76, 79, 65, 68, 44, 32, 83, 84, 79, 82, 69, 44, 32, 115, 105, 103, 110, 101, 100, 32, 108, 111, 110, 103, 44, 32, 115, 105, 103, 110, 101, 100, 32, 108, 111, 110, 103, 41, 32, 91, 119, 105, 116, 104, 32, 76, 79, 65, 68, 32, 61, 32, 68, 105, 114, 101, 99, 116, 76, 111, 97, 100, 60, 102, 108, 111, 97, 116, 44, 32, 102, 108, 111, 97, 116, 62, 59, 32, 83, 84, 79, 82, 69, 32, 61, 32, 68, 105, 114, 101, 99, 116, 83, 116, 111, 114, 101, 60, 102, 108, 111, 97, 116, 44, 32, 102, 108, 111, 97, 116, 62, 59, 32, 67, 111, 109, 112, 117, 116, 101, 84, 121, 112, 101, 32, 61, 32, 102, 108, 111, 97, 116, 59, 32, 105, 110, 116, 32, 112, 97, 99, 107, 95, 115, 105, 122, 101, 32, 61, 32, 50, 59, 32, 105, 110, 116, 32, 98, 108, 111, 99, 107, 95, 115, 105, 122, 101, 32, 61, 32, 53, 49, 50, 59, 32, 65, 108, 103, 111, 114, 105, 116, 104, 109, 32, 97, 108, 103, 111, 114, 105, 116, 104, 109, 32, 61, 32, 65, 108, 103, 111, 114, 105, 116, 104, 109, 58, 58, 107, 83, 111, 102, 116, 109, 97, 120, 93};
.shared .align 4 .b8 _ZZ14BlockAllReduceI5MaxOpfLi512EET0_S1_E12temp_storage[84];
.shared .align 4 .f32 _ZZ14BlockAllReduceI5MaxOpfLi512EET0_S1_E16result_broadcast;
.shared .align 4 .b8 _ZZ14BlockAllReduceI5SumOpfLi512EET0_S1_E12temp_storage[84];
.shared .align 4 .f32 _ZZ14BlockAllReduceI5SumOpfLi512EET0_S1_E16result_broadcast;
.global .align 1 .b8 __unnamed_144[244] = {118, 111, 105, 100, 32, 83, 111, 102, 116, 109, 97, 120, 66, 108, 111, 99, 107, 83, 77, 101, 109, 73, 109, 112, 108, 40, 76, 79, 65, 68, 44, 32, 83, 84, 79, 82, 69, 44, 32, 115, 105, 103, 110, 101, 100, 32, 108, 111, 110, 103, 44, 32, 115, 105, 103, 110, 101, 100, 32, 108, 111, 110, 103, 41, 32, 91, 119, 105, 116, 104, 32, 76, 79, 65, 68, 32, 61, 32, 68, 105, 114, 101, 99, 116, 76, 111, 97, 100, 60, 102, 108, 111, 97, 116, 44, 32, 102, 108, 111, 97, 116, 62, 59, 32, 83, 84, 79, 82, 69, 32, 61, 32, 68, 105, 114, 101, 99, 116, 83, 116, 111, 114, 101, 60, 102, 108, 111, 97, 116, 44, 32, 102, 108, 111, 97, 116, 62, 59, 32, 67, 111, 109, 112, 117, 116, 101, 84, 121, 112, 101, 32, 61, 32, 102, 108, 111, 97, 116, 59, 32, 105, 110, 116, 32, 112, 97, 99, 107, 95, 115, 105, 122, 101, 32, 61, 32, 50, 59, 32, 105, 110, 116, 32, 98, 108, 111, 99, 107, 95, 115, 105, 122, 101, 32, 61, 32, 50, 53, 54, 59, 32, 65, 108, 103, 111, 114, 105, 116, 104, 109, 32, 97, 108, 103, 111, 114, 105, 116, 104, 109, 32, 61, 32, 65, 108, 103, 111, 114, 105, 116, 104, 109, 58, 58, 107, 83, 111, 102, 116, 109, 97, 120, 93};
.shared .align 4 .b8 _ZZ14BlockAllReduceI5MaxOpfLi256EET0_S1_E12temp_storage[44];
.shared .align 4 .f32 _ZZ14BlockAllReduceI5MaxOpfLi256EET0_S1_E16result_broadcast;
.shared .align 4 .b8 _ZZ14BlockAllReduceI5SumOpfLi256EET0_S1_E12temp_storage[44];
.shared .align 4 .f32 _ZZ14BlockAllReduceI5SumOpfLi256EET0_S1_E16result_broadcast;
.global .align 1 .b8 __unnamed_145[249] = {118, 111, 105, 100, 32, 83, 111, 102, 116, 109, 97, 120, 66, 108, 111, 99, 107, 85, 110, 99, 97, 99, 104, 101, 100, 73, 109, 112, 108, 40, 76, 79, 65, 68, 44, 32, 83, 84, 79, 82, 69, 44, 32, 115, 105, 103, 110, 101, 100, 32, 108, 111, 110, 103, 44, 32, 115, 105, 103, 110, 101, 100, 32, 108, 111, 110, 103, 41, 32, 91, 119, 105, 116, 104, 32, 76, 79, 65, 68, 32, 61, 32, 68, 105, 114, 101, 99, 116, 76, 111, 97, 100, 60, 102, 108, 111, 97, 116, 44, 32, 102, 108, 111, 97, 116, 62, 59, 32, 83, 84, 79, 82, 69, 32, 61, 32, 68, 105, 114, 101, 99, 116, 83, 116, 111, 114, 101, 60, 102, 108, 111, 97, 116, 44, 32, 102, 108, 111, 97, 116, 62, 59, 32, 67, 111, 109, 112, 117, 116, 101, 84, 121, 112, 101, 32, 61, 32, 102, 108, 111, 97, 116, 59, 32, 105, 110, 116, 32, 112, 97, 99, 107, 95, 115, 105, 122, 101, 32, 61, 32, 50, 59, 32, 105, 110, 116, 32, 98, 108, 111, 99, 107, 95, 115, 105, 122, 101, 32, 61, 32, 49, 48, 50, 52, 59, 32, 65, 108, 103, 111, 114, 105, 116, 104, 109, 32, 97, 108, 103, 111, 114, 105, 116, 104, 109, 32, 61, 32, 65, 108, 103, 111, 114, 105, 116, 104, 109, 58, 58, 107, 83, 111, 102, 116, 109, 97, 120, 93};
.global .align 1 .b8 __unnamed_146[324] = {118, 111, 105, 100, 32, 83, 111, 102, 116, 109, 97, 120, 87, 97, 114, 112, 73, 109, 112, 108, 40, 76, 79, 65, 68, 44, 32, 83, 84, 79, 82, 69, 44, 32, 115, 105, 103, 110, 101, 100, 32, 108, 111, 110, 103, 44, 32, 115, 105, 103, 110, 101, 100, 32, 108, 111, 110, 103, 41, 32, 91, 119, 105, 116, 104, 32, 76, 79, 65, 68, 32, 61, 32, 68, 105, 114, 101, 99, 116, 76, 111, 97, 100, 60, 95, 95, 104, 97, 108, 102, 44, 32, 102, 108, 111, 97, 116, 62, 59, 32, 83, 84, 79, 82, 69, 32, 61, 32, 68, 105, 114, 101, 99, 116, 83, 116, 111, 114, 101, 60, 102, 108, 111, 97, 116, 44, 32, 95, 95, 104, 97, 108, 102, 62, 59, 32, 67, 111, 109, 112, 117, 116, 101, 84, 121, 112, 101, 32, 61, 32, 102, 108, 111, 97, 116, 59, 32, 105, 110, 116, 32, 112, 97, 99, 107, 95, 115, 105, 122, 101, 32, 61, 32, 50, 59, 32, 105, 110, 116, 32, 99, 111, 108, 115, 95, 112, 101, 114, 95, 116, 104, 114, 101, 97, 100, 32, 61, 32, 50, 59, 32, 105, 110, 116, 32, 116, 104, 114, 101, 97, 100, 95, 103, 114, 111, 117, 112, 95, 119, 105, 100, 116, 104, 32, 61, 32, 49, 59, 32, 105, 110, 116, 32, 114, 111, 119, 115, 95, 112, 101, 114, 95, 97, 99, 99, 101, 115, 115, 32, 61, 32, 50, 59, 32, 95, 95, 110, 118, 95, 98, 111, 111, 108, 32, 112, 97, 100, 100, 105, 110, 103, 32, 61, 32, 102, 97, 108, 115, 101, 59, 32, 65, 108, 103, 111, 114, 105, 116, 104, 109, 32, 97, 108, 103, 111, 114, 105, 116, 104, 109, 32, 61, 32, 65, 108, 103, 111, 114, 105, 116, 104, 109, 58, 58, 107, 83, 111, 102, 116, 109, 97, 120, 93};
.global .align 1 .b8 __unnamed_147[323] = {118, 111, 105, 100, 32, 83, 111, 102, 116, 109, 97, 120, 87, 97, 114, 112, 73, 109, 112, 108, 40, 76, 79, 65, 68, 44, 32, 83, 84, 79, 82, 69, 44, 32, 115, 105, 103, 110, 101, 100, 32, 108, 111, 110, 103, 44, 32, 115, 105, 103, 110, 101, 100, 32, 108, 111, 110, 103, 41, 32, 91, 119, 105, 116, 104, 32, 76, 79, 65, 68, 32, 61, 32, 68, 105, 114, 101, 99, 116, 76, 111, 97, 100, 60, 95, 95, 104, 97, 108, 102, 44, 32, 102, 108, 111, 97, 116, 62, 59, 32, 83, 84, 79, 82, 69, 32, 61, 32, 68, 105, 114, 101, 99, 116, 83, 116, 111, 114, 101, 60, 102, 108, 111, 97, 116, 44, 32, 95, 95, 104, 97, 108, 102, 62, 59, 32, 67, 111, 109, 112, 117, 116, 101, 84, 121, 112, 101, 32, 61, 32, 102, 108, 111, 97, 116, 59, 32, 105, 110, 116, 32, 112, 97, 99, 107, 95, 115, 105, 122, 101, 32, 61, 32, 50, 59, 32, 105, 110, 116, 32, 99, 111, 108, 115, 95, 112, 101, 114, 95, 116, 104, 114, 101, 97, 100, 32, 61, 32, 50, 59, 32, 105, 110, 116, 32, 116, 104, 114, 101, 97, 100, 95, 103, 114, 111, 117, 112, 95, 119, 105, 100, 116, 104, 32, 61, 32, 49, 59, 32, 105, 110, 116, 32, 114, 111, 119, 115, 95, 112, 101, 114, 95, 97, 99, 99, 101, 115, 115, 32, 61, 32, 50, 59, 32, 95, 95, 110, 118, 95, 98, 111, 111, 108, 32, 112, 97, 100, 100, 105, 110, 103, 32, 61, 32, 116, 114, 117, 101, 59, 32, 65, 108, 103, 111, 114, 105, 116, 104, 109, 32, 97, 108, 103, 111, 114, 105, 116, 104, 109, 32, 61, 32, 65, 108, 103, 111, 114, 105, 116, 104, 109, 58, 58, 107, 83, 111, 102, 116, 109, 97, 120, 93};
.global .align 1 .b8 __unnamed_148[324] = {118, 111, 105, 100, 32, 83, 111, 102, 116, 109, 97, 120, 87, 97, 114, 112, 73, 109, 112, 108, 40, 76, 79, 65, 68, 44, 32, 83, 84, 79, 82, 69, 44, 32, 115, 105, 103, 110, 101, 100, 32, 108, 111, 110, 103, 44, 32, 115, 105, 103, 110, 101, 100, 32, 108, 111, 110, 103, 41, 32, 91, 119, 105, 116, 104, 32, 76, 79, 65, 68, 32, 61, 32, 68, 105, 114, 101, 99, 116, 76, 111, 97, 100, 60, 95, 95, 104, 97, 108, 102, 44, 32, 102, 108, 111, 97, 116, 62, 59, 32, 83, 84, 79, 82, 69, 32, 61, 32, 68, 105, 114, 101, 99, 116, 83, 116, 111, 114, 101, 60, 102, 108, 111, 97, 116, 44, 32, 95, 95, 104, 97, 108, 102, 62, 59, 32, 67, 111, 109, 112, 117, 116, 101, 84, 121, 112, 101, 32, 61, 32, 102, 108, 111, 97, 116, 59, 32, 105, 110, 116, 32, 112, 97, 99, 107, 95, 115, 105, 122, 101, 32, 61, 32, 50, 59, 32, 105, 110, 116, 32, 99, 111, 108, 115, 95, 112, 101, 114, 95, 116, 104, 114, 101, 97, 100, 32, 61, 32, 50, 59, 32, 105, 110, 116, 32, 116, 104, 114, 101, 97, 100, 95, 103, 114, 111, 117, 112, 95, 119, 105, 100, 116, 104, 32, 61, 32, 49, 59, 32, 105, 110, 116, 32, 114, 111, 119, 115, 95, 112, 101, 114, 95, 97, 99, 99, 101, 115, 115, 32, 61, 32, 49, 59, 32, 95, 95, 110, 118, 95, 98, 111, 111, 108, 32, 112, 97, 100, 100, 105, 110, 103, 32, 61, 32, 102, 97, 108, 115, 101, 59, 32, 65, 108, 103, 111, 114, 105, 116, 104, 109, 32, 97, 108, 103, 111, 114, 105, 116, 104, 109, 32, 61, 32, 65, 108, 103, 111, 114, 105, 116, 104, 109, 58, 58, 107, 83, 111, 102, 116, 109, 97, 120, 93};
.global .align 1 .b8 __unnamed_149[323] = {118, 111, 105, 100, 32, 83, 111, 102, 116, 109, 97, 120, 87, 97, 114, 112, 73, 109, 112, 108, 40, 76, 79, 65, 68, 44, 32, 83, 84, 79, 82, 69, 44, 32, 115, 105, 103, 110, 101, 100, 32, 108, 111, 110, 103, 44, 32, 115, 105, 103, 110, 101, 100, 32, 108, 111, 110, 103, 41, 32, 91, 119, 105, 116, 104, 32, 76, 79, 65, 68, 32, 61, 32, 68, 105, 114, 101, 99, 116, 76, 111, 97, 100, 60, 95, 95, 104, 97, 108, 102, 44, 32, 102, 108, 111, 97, 116, 62, 59, 32, 83, 84, 79, 82, 69, 32, 61, 32, 68, 105, 114, 101, 99, 116, 83, 116, 111, 114, 101, 60, 102, 108, 111, 97, 116, 44, 32, 95, 95, 104, 97, 108, 102, 62, 59, 32, 67, 111, 109, 112, 117, 116, 101, 84, 121, 112, 101, 32, 61, 32, 102, 108, 111, 97, 116, 59, 32, 105, 110, 116, 32, 112, 97, 99, 107, 95, 115, 105, 122, 101, 32, 61, 32, 50, 59, 32, 105, 110, 116, 32, 99, 111, 108, 115, 95, 112, 101, 114, 95, 116, 104, 114, 101, 97, 100, 32, 61, 32, 50, 59, 32, 105, 110, 116, 32, 116, 104, 114, 101, 97, 100, 95, 103, 114, 111, 117, 112, 95, 119, 105, 100, 116, 104, 32, 61, 32, 49, 59, 32, 105, 110, 116, 32, 114, 111, 119, 115, 95, 112, 101, 114, 95, 97, 99, 99, 101, 115, 115, 32, 61, 32, 49, 59, 32, 95, 95, 110, 118, 95, 98, 111, 111, 108, 32, 112, 97, 100, 100, 105, 110, 103, 32, 61, 32, 116, 114, 117, 101, 59, 32, 65, 108, 103, 111, 114, 105, 116, 104, 109, 32, 97, 108, 103, 111, 114, 105, 116, 104, 109, 32, 61, 32, 65, 108, 103, 111, 114, 105, 116, 104, 109, 58, 58, 107, 83, 111, 102, 116, 109, 97, 120, 93};
.global .align 1 .b8 __unnamed_150[324] = {118, 111, 105, 100, 32, 83, 111, 102, 116, 109, 97, 120, 87, 97, 114, 112, 73, 109, 112, 108, 40, 76, 79, 65, 68, 44, 32, 83, 84, 79, 82, 69, 44, 32, 115, 105, 103, 110, 101, 100, 32, 108, 111, 110, 103, 44, 32, 115, 105, 103, 110, 101, 100, 32, 108, 111, 110, 103, 41, 32, 91, 119, 105, 116, 104, 32, 76, 79, 65, 68, 32, 61, 32, 68, 105, 114, 101, 99, 116, 76, 111, 97, 100, 60, 95, 95, 104, 97, 108, 102, 44, 32, 102, 108, 111, 97, 116, 62, 59, 32, 83, 84, 79, 82, 69, 32, 61, 32, 68, 105, 114, 101, 99, 116, 83, 116, 111, 114, 101, 60, 102, 108, 111, 97, 116, 44, 32, 95, 95, 104, 97, 108, 102, 62, 59, 32, 67, 111, 109, 112, 117, 116, 101, 84, 121, 112, 101, 32, 61, 32, 102, 108, 111, 97, 116, 59, 32, 105, 110, 116, 32, 112, 97, 99, 107, 95, 115, 105, 122, 101, 32, 61, 32, 50, 59, 32, 105, 110, 116, 32, 99, 111, 108, 115, 95, 112, 101, 114, 95, 116, 104, 114, 101, 97, 100, 32, 61, 32, 50, 59, 32, 105, 110, 116, 32, 116, 104, 114, 101, 97, 100, 95, 103, 114, 111, 117, 112, 95, 119, 105, 100, 116, 104, 32, 61, 32, 50, 59, 32, 105, 110, 116, 32, 114, 111, 119, 115, 95, 112, 101, 114, 95, 97, 99, 99, 101, 115, 115, 32, 61, 32, 50, 59, 32, 95, 95, 110, 118, 95, 98, 111, 111, 108, 32, 112, 97, 100, 100, 105, 110, 103, 32, 61, 32, 102, 97, 108, 115, 101, 59, 32, 65, 108, 103, 111, 114, 105, 116, 104, 109, 32, 97, 108, 103, 111, 114, 105, 116, 104, 109, 32, 61, 32, 65, 108, 103, 111, 114, 105, 116, 104, 109, 58, 58, 107, 83, 111, 102, 116, 109, 97, 120, 93};
.global .align 1 .b8 __unnamed_151[323] = {118, 111, 105, 100, 32, 83, 111, 102, 116, 109, 97, 120, 87, 97, 114, 112, 73, 109, 112, 108, 40, 76, 79, 65, 68, 44, 32, 83, 84, 79, 82, 69, 44, 32, 115, 105, 103, 110, 101, 100, 32, 108, 111, 110, 103, 44, 32, 115, 105, 103, 110, 101, 100, 32, 108, 111, 110, 103, 41, 32, 91, 119, 105, 116, 104, 32, 76, 79, 65, 68, 32, 61, 32, 68, 105, 114, 101, 99, 116, 76, 111, 97, 100, 60, 95, 95, 104, 97, 108, 102, 44, 32, 102, 108, 111, 97, 116, 62, 59, 32, 83, 84, 79, 82, 69, 32, 61, 32, 68, 105, 114, 101, 99, 116, 83, 116, 111, 114, 101, 60, 102, 108, 111, 97, 116, 44, 32, 95, 95, 104, 97, 108, 102, 62, 59, 32, 67, 111, 109, 112, 117, 116, 101, 84, 121, 112, 101, 32, 61, 32, 102, 108, 111, 97, 116, 59, 32, 105, 110, 116, 32, 112, 97, 99, 107, 95, 115, 105, 122, 101, 32, 61, 32, 50, 59, 32, 105, 110, 116, 32, 99, 111, 108, 115, 95, 112, 101, 114, 95, 116, 104, 114, 101, 97, 100, 32, 61, 32, 50, 59, 32, 105, 110, 116, 32, 116, 104, 114, 101, 97, 100, 95, 103, 114, 111, 117, 112, 95, 119, 105, 100, 116, 104, 32, 61, 32, 50, 59, 32, 105, 110, 116, 32, 114, 111, 119, 115, 95, 112, 101, 114, 95, 97, 99, 99, 101, 115, 115, 32, 61, 32, 50, 59, 32, 95, 95, 110, 118, 95, 98, 111, 111, 108, 32, 112, 97, 100, 100, 105, 110, 103, 32, 61, 32, 116, 114, 117, 101, 59, 32, 65, 108, 103, 111, 114, 105, 116, 104, 109, 32, 97, 108, 103, 111, 114, 105, 116, 104, 109, 32, 61, 32, 65, 108, 103, 111, 114, 105, 116, 104, 109, 58, 58, 107, 83, 111, 102, 116, 109, 97, 120, 93};
.global .align 1 .b8 __unnamed_152[324] = {118, 111, 105, 100, 32, 83, 111, 102, 116, 109, 97, 120, 87, 97, 114, 112, 73, 109, 112, 108, 40, 76, 79, 65, 68, 44, 32, 83, 84, 79, 82, 69, 44, 32, 115, 105, 103, 110, 101, 100, 32, 108, 111, 110, 103, 44, 32, 115, 105, 103, 110, 101, 100, 32, 108, 111, 110, 103, 41, 32, 91, 119, 105, 116, 104, 32, 76, 79, 65, 68, 32, 61, 32, 68, 105, 114, 101, 99, 116, 76, 111, 97, 100, 60, 95, 95, 104, 97, 108, 102, 44, 32, 102, 108, 111, 97, 116, 62, 59, 32, 83, 84, 79, 82, 69, 32, 61, 32, 68, 105, 114, 101, 99, 116, 83, 116, 111, 114, 101, 60, 102, 108, 111, 97, 116, 44, 32, 95, 95, 104, 97, 108, 102, 62, 59, 32, 67, 111, 109, 112, 117, 116, 101, 84, 121, 112, 101, 32, 61, 32, 102, 108, 111, 97, 116, 59, 32, 105, 110, 116, 32, 112, 97, 99, 107, 95, 115, 105, 122, 101, 32, 61, 32, 50, 59, 32, 105, 110, 116, 32, 99, 111, 108, 115, 95, 112, 101, 114, 95, 116, 104, 114, 101, 97, 100, 32, 61, 32, 50, 59, 32, 105, 110, 116, 32, 116, 104, 114, 101, 97, 100, 95, 103, 114, 111, 117, 112, 95, 119, 105, 100, 116, 104, 32, 61, 32, 50, 59, 32, 105, 110, 116, 32, 114, 111, 119, 115, 95, 112, 101, 114, 95, 97, 99, 99, 101, 115, 115, 32, 61, 32, 49, 59, 32, 95, 95, 110, 118, 95, 98, 111, 111, 108, 32, 112, 97, 100, 100, 105, 110, 103, 32, 61, 32, 102, 97, 108, 115, 101, 59, 32, 65, 108, 103, 111, 114, 105, 116, 104, 109, 32, 97, 108, 103, 111, 114, 105, 116, 104, 109, 32, 61, 32, 65, 108, 103, 111, 114, 105, 116, 104, 109, 58, 58, 107, 83, 111, 102, 116, 109, 97, 120, 93};
.global .align 1 .b8 __unnamed_153[323] = {118, 111, 105, 100, 32, 83, 111, 102, 116, 109, 97, 120, 87, 97, 114, 112, 73, 109, 112, 108, 40, 76, 79, 65, 68, 44, 32, 83, 84, 79, 82, 69, 44, 32, 115, 105, 103, 110, 101, 100, 32, 108, 111, 110, 103, 44, 32, 115, 105, 103, 110, 101, 100, 32, 108, 111, 110, 103, 41, 32, 91, 119, 105, 116, 104, 32, 76, 79, 65, 68, 32, 61, 32, 68, 105, 114, 101, 99, 116, 76, 111, 97, 100, 60, 95, 95, 104, 97, 108, 102, 44, 32, 102, 108, 111, 97, 116, 62, 59, 32, 83, 84, 79, 82, 69, 32, 61, 32, 68, 105, 114, 101, 99, 116, 83, 116, 111, 114, 101, 60, 102, 108, 111, 97, 116, 44, 32, 95, 95, 104, 97, 108, 102, 62, 59, 32, 67, 111, 109, 112, 117, 116, 101, 84, 121, 112, 101, 32, 61, 32, 102, 108, 111, 97, 116, 59, 32, 105, 110, 116, 32, 112, 97, 99, 107, 95, 115, 105, 122, 101, 32, 61, 32, 50, 59, 32, 105, 110, 116, 32, 99, 111, 108, 115, 95, 112, 101, 114, 95, 116, 104, 114, 101, 97, 100, 32, 61, 32, 50, 59, 32, 105, 110, 116, 32, 116, 104, 114, 101, 97, 100, 95, 103, 114, 111, 117, 112, 95, 119, 105, 100, 116, 104, 32, 61, 32, 50, 59, 32, 105, 110, 116, 32, 114, 111, 119, 115, 95, 112, 101, 114, 95, 97, 99, 99, 101, 115, 115, 32, 61, 32, 49, 59, 32, 95, 95, 110, 118, 95, 98, 111, 111, 108, 32, 112, 97, 100, 100, 105, 110, 103, 32, 61, 32, 116, 114, 117, 101, 59, 32, 65, 108, 103, 111, 114, 105, 116, 104, 109, 32, 97, 108, 103, 111, 114, 105, 116, 104, 109, 32, 61, 32, 65, 108, 103, 111, 114, 105, 116, 104, 109, 58, 58, 107, 83, 111, 102, 116, 109, 97, 120, 93};
.global .align 1 .b8 __unnamed_154[324] = {118, 111, 105, 100, 32, 83, 111, 102, 116, 109, 97, 120, 87, 97, 114, 112, 73, 109, 112, 108, 40, 76, 79, 65, 68, 44, 32, 83, 84, 79, 82, 69, 44, 32, 115, 105, 103, 110, 101, 100, 32, 108, 111, 110, 103, 44, 32, 115, 105, 103, 110, 101, 100, 32, 108, 111, 110, 103, 41, 32, 91, 119, 105, 116, 104, 32, 76, 79, 65, 68, 32, 61, 32, 68, 105, 114, 101, 99, 116, 76, 111, 97, 100, 60, 95, 95, 104, 97, 108, 102, 44, 32, 102, 108, 111, 97, 116, 62, 59, 32, 83, 84, 79, 82, 69, 32, 61, 32, 68, 105, 114, 101, 99, 116, 83, 116, 111, 114, 101, 60, 102, 108, 111, 97, 116, 44, 32, 95, 95, 104, 97, 108, 102, 62, 59, 32, 67, 111, 109, 112, 117, 116, 101, 84, 121, 112, 101, 32, 61, 32, 102, 108, 111, 97, 116, 59, 32, 105, 110, 116, 32, 112, 97, 99, 107, 95, 115, 105, 122, 101, 32, 61, 32, 50, 59, 32, 105, 110, 116, 32, 99, 111, 108, 115, 95, 112, 101, 114, 95, 116, 104, 114, 101, 97, 100, 32, 61, 32, 50, 59, 32, 105, 110, 116, 32, 116, 104, 114, 101, 97, 100, 95, 103, 114, 111, 117, 112, 95, 119, 105, 100, 116, 104, 32, 61, 32, 52, 59, 32, 105, 110, 116, 32, 114, 111, 119, 115, 95, 112, 101, 114, 95, 97, 99, 99, 101, 115, 115, 32, 61, 32, 50, 59, 32, 95, 95, 110, 118, 95, 98, 111, 111, 108, 32, 112, 97, 100, 100, 105, 110, 103, 32, 61, 32, 102, 97, 108, 115, 101, 59, 32, 65, 108, 103, 111, 114, 105, 116, 104, 109, 32, 97, 108, 103, 111, 114, 105, 116, 104, 109, 32, 61, 32, 65, 108, 103, 111, 114, 105, 116, 104, 109, 58, 58, 107, 83, 111, 102, 116, 109, 97, 120, 93};
.global .align 1 .b8 __unnamed_155[323] = {118, 111, 105, 100, 32, 83, 111, 102, 116, 109, 97, 120, 87, 97, 114, 112, 73, 109, 112, 108, 40, 76, 79, 65, 68, 44, 32, 83, 84, 79, 82, 69, 44, 32, 115, 105, 103, 110, 101, 100, 32, 108, 111, 110, 103, 44, 32, 115, 105, 103, 110, 101, 100, 32, 108, 111, 110, 103, 41, 32, 91, 119, 105, 116, 104, 32, 76, 79, 65, 68, 32, 61, 32, 68, 105, 114, 101, 99, 116, 76, 111, 97, 100, 60, 95, 95, 104, 97, 108, 102, 44, 32, 102, 108, 111, 97, 116, 62, 59, 32, 83, 84, 79, 82, 69, 32, 61, 32, 68, 105, 114, 101, 99, 116, 83, 116, 111, 114, 101, 60, 102, 108, 111, 97, 116, 44, 32, 95, 95, 104, 97, 108, 102, 62, 59, 32, 67, 111, 109, 112, 117, 116, 101, 84, 121, 112, 101, 32, 61, 32, 102, 108, 111, 97, 116, 59, 32, 105, 110, 116, 32, 112, 97, 99, 107, 95, 115, 105, 122, 101, 32, 61, 32, 50, 59, 32, 105, 110, 116, 32, 99, 111, 108, 115, 95, 112, 101, 114, 95, 116, 104, 114, 101, 97, 100, 32, 61, 32, 50, 59, 32, 105, 110, 116, 32, 116, 104, 114, 101, 97, 100, 95, 103, 114, 111, 117, 112, 95, 119, 105, 100, 116, 104, 32, 61, 32, 52, 59, 32, 105, 110, 116, 32, 114, 111, 119, 115, 95, 112, 101, 114, 95, 97, 99, 99, 101, 115, 115, 32, 61, 32, 50, 59, 32, 95, 95, 110, 118, 95, 98, 111, 111, 108, 32, 112, 97, 100, 100, 105, 110, 103, 32, 61, 32, 116, 114, 117, 101, 59, 32, 65, 108, 103, 111, 114, 105, 116, 104, 109, 32, 97, 108, 103, 111, 114, 105, 116, 104, 109, 32, 61, 32, 65, 108, 103, 111, 114, 105, 116, 104, 109, 58, 58, 107, 83, 111, 102, 116, 109, 97, 120, 93};
.global .align 1 .b8 __unnamed_156[324] = {118, 111, 105, 100, 32, 83, 111, 102, 116, 109, 97, 120, 87, 97, 114, 112, 73, 109, 112, 108, 40, 76, 79, 65, 68, 44, 32, 83, 84, 79, 82, 69, 44, 32, 115, 105, 103, 110, 101, 100, 32, 108, 111, 110, 103, 44, 32, 115, 105, 103, 110, 101, 100, 32, 108, 111, 110, 103, 41, 32, 91, 119, 105, 116, 104, 32, 76, 79, 65, 68, 32, 61, 32, 68, 105, 114, 101, 99, 116, 76, 111, 97, 100, 60, 95, 95, 104, 97, 108, 102, 44, 32, 102, 108, 111, 97, 116, 62, 59, 32, 83, 84, 79, 82, 69, 32, 61, 32, 68, 105, 114, 101, 99, 116, 83, 116, 111, 114, 101, 60, 102, 108, 111, 97, 116, 44, 32, 95, 95, 104, 97, 108, 102, 62, 59, 32, 67, 111, 109, 112, 117, 116, 101, 84, 121, 112, 101, 32, 61, 32, 102, 108, 111, 97, 116, 59, 32, 105, 110, 116, 32, 112, 97, 99, 107, 95, 115, 105, 122, 101, 32, 61, 32, 50, 59, 32, 105, 110, 116, 32, 99, 111, 108, 115, 95, 112, 101, 114, 95, 116, 104, 114, 101, 97, 100, 32, 61, 32, 50, 59, 32, 105, 110, 116, 32, 116, 104, 114, 101, 97, 100, 95, 103, 114, 111, 117, 112, 95, 119, 105, 100, 116, 104, 32, 61, 32, 52, 59, 32, 105, 110, 116, 32, 114, 111, 119, 115, 95, 112, 101, 114, 95, 97, 99, 99, 101, 115, 115, 32, 61, 32, 49, 59, 32, 95, 95, 110, 118, 95, 98, 111, 111, 108, 32, 112, 97, 100, 100, 105, 110, 103, 32, 61, 32, 102, 97, 108, 115, 101, 59, 32, 65, 108, 103, 111, 114, 105, 116, 104, 109, 32, 97, 108, 103, 111, 114, 105, 116, 104, 109, 32, 61, 32, 65, 108, 103, 111, 114, 105, 116, 104, 109, 58, 58, 107, 83, 111, 102, 116, 109, 97, 120, 93};
.global .align 1 .b8 __unnamed_157[323] = {118, 111, 105, 100, 32, 83, 111, 102, 116, 109, 97, 120, 87, 97, 114, 112, 73, 109, 112, 108, 40, 76, 79, 65, 68, 44, 32, 83, 84, 79, 82, 69, 44, 32, 115, 105, 103, 110, 101, 100, 32, 108, 111, 110, 103, 44, 32, 115, 105, 103, 110, 101, 100, 32, 108, 111, 110, 103, 41, 32, 91, 119, 105, 116, 104, 32, 76, 79, 65, 68, 32, 61, 32, 68, 105, 114, 101, 99, 116, 76, 111, 97, 100, 60, 95, 95, 104, 97, 108, 102, 44, 32, 102, 108, 111, 97, 116, 62, 59, 32, 83, 84, 79, 82, 69, 32, 61, 32, 68, 105, 114, 101, 99, 116, 83, 116, 111, 114, 101, 60, 102, 108, 111, 97, 116, 44, 32, 95, 95, 104, 97, 108, 102, 62, 59, 32, 67, 111, 109, 112, 117, 116, 101, 84, 121, 112, 101, 32, 61, 32, 102, 108, 111, 97, 116, 59, 32, 105, 110, 116, 32, 112, 97, 99, 107, 95, 115, 105, 122, 101, 32, 61, 32, 50, 59, 32, 105, 110, 116, 32, 99, 111, 108, 115, 95, 112, 101, 114, 95, 116, 104, 114, 101, 97, 100, 32, 61, 32, 50, 59, 32, 105, 110, 116, 32, 116, 104, 114, 101, 97, 100, 95, 103, 114, 111, 117, 112, 95, 119, 105, 100, 116, 104, 32, 61, 32, 52, 59, 32, 105, 110, 116, 32, 114, 111, 119, 115, 95, 112, 101, 114, 95, 97, 99, 99, 101, 115, 115, 32, 61, 32, 49, 59, 32, 95, 95, 110, 118, 95, 98, 111, 111, 108, 32, 112, 97, 100, 100, 105, 110, 103, 32, 61, 32, 116, 114, 117, 101, 59, 32, 65, 108, 103, 111, 114, 105, 116, 104, 109, 32, 97, 108, 103, 111, 114, 105, 116, 104, 109, 32, 61, 32, 65, 108, 103, 111, 114, 105, 116, 104, 109, 58, 58, 107, 83, 111, 102, 116, 109, 97, 120, 93};
.global .align 1 .b8 __unnamed_158[324] = {118, 111, 105, 100, 32, 83, 111, 102, 116, 109, 97, 120, 87, 97, 114, 112, 73, 109, 112, 108, 40, 76, 79, 65, 68, 44, 32, 83, 84, 79, 82, 69, 44, 32, 115, 105, 103, 110, 101, 100, 32, 108, 111, 110, 103, 44, 32, 115, 105, 103, 110, 101, 100, 32, 108, 111, 110, 103, 41, 32, 91, 119, 105, 116, 104, 32, 76, 79, 65, 68, 32, 61, 32, 68, 105, 114, 101, 99, 116, 76, 111, 97, 100, 60, 95, 95, 104, 97, 108, 102, 44, 32, 102, 108, 111, 97, 116, 62, 59, 32, 83, 84, 79, 82, 69, 32, 61, 32, 68, 105, 114, 101, 99, 116, 83, 116, 111, 114, 101, 60, 102, 108, 111, 97, 116, 44, 32, 95, 95, 104, 97, 108, 102, 62, 59, 32, 67, 111, 109, 112, 117, 116, 101, 84, 121, 112, 101, 32, 61, 32, 102, 108, 111, 97, 116, 59, 32, 105, 110, 116, 32, 112, 97, 99, 107, 95, 115, 105, 122, 101, 32, 61, 32, 50, 59, 32, 105, 110, 116, 32, 99, 111, 108, 115, 95, 112, 101, 114, 95, 116, 104, 114, 101, 97, 100, 32, 61, 32, 50, 59, 32, 105, 110, 116, 32, 116, 104, 114, 101, 97, 100, 95, 103, 114, 111, 117, 112, 95, 119, 105, 100, 116, 104, 32, 61, 32, 56, 59, 32, 105, 110, 116, 32, 114, 111, 119, 115, 95, 112, 101, 114, 95, 97, 99, 99, 101, 115, 115, 32, 61, 32, 50, 59, 32, 95, 95, 110, 118, 95, 98, 111, 111, 108, 32, 112, 97, 100, 100, 105, 110, 103, 32, 61, 32, 102, 97, 108, 115, 101, 59, 32, 65, 108, 103, 111, 114, 105, 116, 104, 109, 32, 97, 108, 103, 111, 114, 105, 116, 104, 109, 32, 61, 32, 65, 108, 103, 111, 114, 105, 116, 104, 109, 58, 58, 107, 83, 111, 102, 116, 109, 97, 120, 93};
.global .align 1 .b8 __unnamed_159[323] = {118, 111, 105, 100, 32, 83, 111, 102, 116, 109, 97, 120, 87, 97, 114, 112, 73, 109, 112, 108, 40, 76, 79, 65, 68, 44, 32, 83, 84, 79, 82, 69, 44, 32, 115, 105, 103, 110, 101, 100, 32, 108, 111, 110, 103, 44, 32, 115, 105, 103, 110, 101, 100, 32, 108, 111, 110, 103, 41, 32, 91, 119, 105, 116, 104, 32, 76, 79, 65, 68, 32, 61, 32, 68, 105, 114, 101, 99, 116, 76, 111, 97, 100, 60, 95, 95, 104, 97, 108, 102, 44, 32, 102, 108, 111, 97, 116, 62, 59, 32, 83, 84, 79, 82, 69, 32, 61, 32, 68, 105, 114, 101, 99, 116, 83, 116, 111, 114, 101, 60, 102, 108, 111, 97, 116, 44, 32, 95, 95, 104, 97, 108, 102, 62, 59, 32, 67, 111, 109, 112, 117, 116, 101, 84, 121, 112, 101, 32, 61, 32, 102, 108, 111, 97, 116, 59, 32, 105, 110, 116, 32, 112, 97, 99, 107, 95, 115, 105, 122, 101, 32, 61, 32, 50, 59, 32, 105, 110, 116, 32, 99, 111, 108, 115, 95, 112, 101, 114, 95, 116, 104, 114, 101, 97, 100, 32, 61, 32, 50, 59, 32, 105, 110, 116, 32, 116, 104, 114, 101, 97, 100, 95, 103, 114, 111, 117, 112, 95, 119, 105, 100, 116, 104, 32, 61, 32, 56, 59, 32, 105, 110, 116, 32, 114, 111, 119, 115, 95, 112, 101, 114, 95, 97, 99, 99, 101, 115, 115, 32, 61, 32, 50, 59, 32, 95, 95, 110, 118, 95, 98, 111, 111, 108, 32, 112, 97, 100, 100, 105, 110, 103, 32, 61, 32, 116, 114, 117, 101, 59, 32, 65, 108, 103, 111, 114, 105, 116, 104, 109, 32, 97, 108, 103, 111, 114, 105, 116, 104, 109, 32, 61, 32, 65, 108, 103, 111, 114, 105, 116, 104, 109, 58, 58, 107, 83, 111, 102, 116, 109, 97, 120, 93};
.global .align 1 .b8 __unnamed_160[324] = {118, 111, 105, 100, 32, 83, 111, 102, 116, 109, 97, 120, 87, 97, 114, 112, 73, 109, 112, 108, 40, 76, 79, 65, 68, 44, 32, 83, 84, 79, 82, 69, 44, 32, 115, 105, 103, 110, 101, 100, 32, 108, 111, 110, 103, 44, 32, 115, 105, 103, 110, 101, 100, 32, 108, 111, 110, 103, 41, 32, 91, 119, 105, 116, 104, 32, 76, 79, 65, 68, 32, 61, 32, 68, 105, 114, 101, 99, 116, 76, 111, 97, 100, 60, 95, 95, 104, 97, 108, 102, 44, 32, 102, 108, 111, 97, 116, 62, 59, 32, 83, 84, 79, 82, 69, 32, 61, 32, 68, 105, 114, 101, 99, 116, 83, 116, 111, 114, 101, 60, 102, 108, 111, 97, 116, 44, 32, 95, 95, 104, 97, 108, 102, 62, 59, 32, 67, 111, 109, 112, 117, 116, 101, 84, 121, 112, 101, 32, 61, 32, 102, 108, 111, 97, 116, 59, 32, 105, 110, 116, 32, 112, 97, 99, 107, 95, 115, 105, 122, 101, 32, 61, 32, 50, 59, 32, 105, 110, 116, 32, 99, 111, 108, 115, 95, 112, 101, 114, 95, 116, 104, 114, 101, 97, 100, 32, 61, 32, 50, 59, 32, 105, 110, 116, 32, 116, 104, 114, 101, 97, 100, 95, 103, 114, 111, 117, 112, 95, 119, 105, 100, 116, 104, 32, 61, 32, 56, 59, 32, 105, 110, 116, 32, 114, 111, 119, 115, 95, 112, 101, 114, 95, 97, 99, 99, 101, 115, 115, 32, 61, 32, 49, 59, 32, 95, 95, 110, 118, 95, 98, 111, 111, 108, 32, 112, 97, 100, 100, 105, 110, 103, 32, 61, 32, 102, 97, 108, 115, 101, 59, 32, 65, 108, 103, 111, 114, 105, 116, 104, 109, 32, 97, 108, 103, 111, 114, 105, 116, 104, 109, 32, 61, 32, 65, 108, 103, 111, 114, 105, 116, 104, 109, 58, 58, 107, 83, 111, 102, 116, 109, 97, 120, 93};
.global .align 1 .b8 __unnamed_161[323] = {118, 111, 105, 100, 32, 83, 111, 102, 116, 109, 97, 120, 87, 97, 114, 112, 73, 109, 112, 108, 40, 76, 79, 65, 68, 44, 32, 83, 84, 79, 82, 69, 44, 32, 115, 105, 103, 110, 101, 100, 32, 108, 111, 110, 103, 44, 32, 115, 105, 103, 110, 101, 100, 32, 108, 111, 110, 103, 41, 32, 91, 119, 105, 116, 104, 32, 76, 79, 65, 68, 32, 61, 32, 68, 105, 114, 101, 99, 116, 76, 111, 97, 100, 60, 95, 95, 104, 97, 108, 102, 44, 32, 102, 108, 111, 97, 116, 62, 59, 32, 83, 84, 79, 82, 69, 32, 61, 32, 68, 105, 114, 101, 99, 116, 83, 116, 111, 114, 101, 60, 102, 108, 111, 97, 116, 44, 32, 95, 95, 104, 97, 108, 102, 62, 59, 32, 67, 111, 109, 112, 117, 116, 101, 84, 121, 112, 101, 32, 61, 32, 102, 108, 111, 97, 116, 59, 32, 105, 110, 116, 32, 112, 97, 99, 107, 95, 115, 105, 122, 101, 32, 61, 32, 50, 59, 32, 105, 110, 116, 32, 99, 111, 108, 115, 95, 112, 101, 114, 95, 116, 104, 114, 101, 97, 100, 32, 61, 32, 50, 59, 32, 105, 110, 116, 32, 116, 104, 114, 101, 97, 100, 95, 103, 114, 111, 117, 112, 95, 119, 105, 100, 116, 104, 32, 61, 32, 56, 59, 32, 105, 110, 116, 32, 114, 111, 119, 115, 95, 112, 101, 114, 95, 97, 99, 99, 101, 115, 115, 32, 61, 32, 49, 59, 32, 95, 95, 110, 118, 95, 98, 111, 111, 108, 32, 112, 97, 100, 100, 105, 110, 103, 32, 61, 32, 116, 114, 117, 101, 59, 32, 65, 108, 103, 111, 114, 105, 116, 104, 109, 32, 97, 108, 103, 111, 114, 105, 116, 104, 109, 32, 61, 32, 65, 108, 103, 111, 114, 105, 116, 104, 109, 58, 58, 107, 83, 111, 102, 116, 109, 97, 120, 93};
.global .align 1 .b8 __unnamed_162[325] = {118, 111, 105, 100, 32, 83, 111, 102, 116, 109, 97, 120, 87, 97, 114, 112, 73, 109, 112, 108, 40, 76, 79, 65, 68, 44, 32, 83, 84, 79, 82, 69, 44, 32, 115, 105, 103, 110, 101, 100, 32, 108, 111, 110, 103, 44, 32, 115, 105, 103, 110, 101, 100, 32, 108, 111, 110, 103, 41, 32, 91, 119, 105, 116, 104, 32, 76, 79, 65, 68, 32, 61, 32, 68, 105, 114, 101, 99, 116, 76, 111, 97, 100, 60, 95, 95, 104, 97, 108, 102, 44, 32, 102, 108, 111, 97, 116, 62, 59, 32, 83, 84, 79, 82, 69, 32, 61, 32, 68, 105, 114, 101, 99, 116, 83, 116, 111, 114, 101, 60, 102, 108, 111, 97, 116, 44, 32, 95, 95, 104, 97, 108, 102, 62, 59, 32, 67, 111, 109, 112, 117, 116, 101, 84, 121, 112, 101, 32, 61, 32, 102, 108, 111, 97, 116, 59, 32, 105, 110, 116, 32, 112, 97, 99, 107, 95, 115, 105, 122, 101, 32, 61, 32, 50, 59, 32, 105, 110, 116, 32, 99, 111, 108, 115, 95, 112, 101, 114, 95, 116, 104, 114, 101, 97, 100, 32, 61, 32, 50, 59, 32, 105, 110, 116, 32, 116, 104, 114, 101, 97, 100, 95, 103, 114, 111, 117, 112, 95, 119, 105, 100, 116, 104, 32, 61, 32, 49, 54, 59, 32, 105, 110, 116, 32, 114, 111, 119, 115, 95, 112, 101, 114, 95, 97, 99, 99, 101, 115, 115, 32, 61, 32, 50, 59, 32, 95, 95, 110, 118, 95, 98, 111, 111, 108, 32, 112, 97, 100, 100, 105, 110, 103, 32, 61, 32, 102, 97, 108, 115, 101, 59, 32, 65, 108, 103, 111, 114, 105, 116, 104, 109, 32, 97, 108, 103, 111, 114, 105, 116, 104, 109, 32, 61, 32, 65, 108, 103, 111, 114, 105, 116, 104, 109, 58, 58, 107, 83, 111, 102, 116, 109, 97, 120, 93};
.global .align 1 .b8 __unnamed_163[324] = {118, 111, 105, 100, 32, 83, 111, 102, 116, 109, 97, 120, 87, 97, 114, 112, 73, 109, 112, 108, 40, 76, 79, 65, 68, 44, 32, 83, 84, 79, 82, 69, 44, 32, 115, 105, 103, 110, 101, 100, 32, 108, 111, 110, 103, 44, 32, 115, 105, 103, 110, 101, 100, 32, 108, 111, 110, 103, 41, 32, 91, 119, 105, 116, 104, 32, 76, 79, 65, 68, 32, 61, 32, 68, 105, 114, 101, 99, 116, 76, 111, 97, 100, 60, 95, 95, 104, 97, 108, 102, 44, 32, 102, 108, 111, 97, 116, 62, 59, 32, 83, 84, 79, 82, 69, 32, 61, 32, 68, 105, 114, 101, 99, 116, 83, 116, 111, 114, 101, 60, 102, 108, 111, 97, 116, 44, 32, 95, 95, 104, 97, 108, 102, 62, 59, 32, 67, 111, 109, 112, 117, 116, 101, 84, 121, 112, 101, 32, 61, 32, 102, 108, 111, 97, 116, 59, 32, 105, 110, 116, 32, 112, 97, 99, 107, 95, 115, 105, 122, 101, 32, 61, 32, 50, 59, 32, 105, 110, 116, 32, 99, 111, 108, 115, 95, 112, 101, 114, 95, 116, 104, 114, 101, 97, 100, 32, 61, 32, 50, 59, 32, 105, 110, 116, 32, 116, 104, 114, 101, 97, 100, 95, 103, 114, 111, 117, 112, 95, 119, 105, 100, 116, 104, 32, 61, 32, 49, 54, 59, 32, 105, 110, 116, 32, 114, 111, 119, 115, 95, 112, 101, 114, 95, 97, 99, 99, 101, 115, 115, 32, 61, 32, 50, 59, 32, 95, 95, 110, 118, 95, 98, 111, 111, 108, 32, 112, 97, 100, 100, 105, 110, 103, 32, 61, 32, 116, 114, 117, 101, 59, 32, 65, 108, 103, 111, 114, 105, 116, 104, 109, 32, 97, 108, 103, 111, 114, 105, 116, 104, 109, 32, 61, 32, 65, 108, 103, 111, 114, 105, 116, 104, 109, 58, 58, 107, 83, 111, 102, 116, 109, 97, 120, 93};
.global .align 1 .b8 __unnamed_164[325] = {118, 111, 105, 100, 32, 83, 111, 102, 116, 109, 97, 120, 87, 97, 114, 112, 73, 109, 112, 108, 40, 76, 79, 65, 68, 44, 32, 83, 84, 79, 82, 69, 44, 32, 115, 105, 103, 110, 101, 100, 32, 108, 111, 110, 103, 44, 32, 115, 105, 103, 110, 101, 100, 32, 108, 111, 110, 103, 41, 32, 91, 119, 105, 116, 104, 32, 76, 79, 65, 68, 32, 61, 32, 68, 105, 114, 101, 99, 116, 76, 111, 97, 100, 60, 95, 95, 104, 97, 108, 102, 44, 32, 102, 108, 111, 97, 116, 62, 59, 32, 83, 84, 79, 82, 69, 32, 61, 32, 68, 105, 114, 101, 99, 116, 83, 116, 111, 114, 101, 60, 102, 108, 111, 97, 116, 44, 32, 95, 95, 104, 97, 108, 102, 62, 59, 32, 67, 111, 109, 112, 117, 116, 101, 84, 121, 112, 101, 32, 61, 32, 102, 108, 111, 97, 116, 59, 32, 105, 110, 116, 32, 112, 97, 99, 107, 95, 115, 105, 122, 101, 32, 61, 32, 50, 59, 32, 105, 110, 116, 32, 99, 111, 108, 115, 95, 112, 101, 114, 95, 116, 104, 114, 101, 97, 100, 32, 61, 32, 50, 59, 32, 105, 110, 116, 32, 116, 104, 114, 101, 97, 100, 95, 103, 114, 111, 117, 112, 95, 119, 105, 100, 116, 104, 32, 61, 32, 49, 54, 59, 32, 105, 110, 116, 32, 114, 111, 119, 115, 95, 112, 101, 114, 95, 97, 99, 99, 101, 115, 115, 32, 61, 32, 49, 59, 32, 95, 95, 110, 118, 95, 98, 111, 111, 108, 32, 112, 97, 100, 100, 105, 110, 103, 32, 61, 32, 102, 97, 108, 115, 101, 59, 32, 65, 108, 103, 111, 114, 105, 116, 104, 109, 32, 97, 108, 103, 111, 114, 105, 116, 104, 109, 32, 61, 32, 65, 108, 103, 111, 114, 105, 116, 104, 109, 58, 58, 107, 83, 111, 102, 116, 109, 97, 120, 93};
.global .align 1 .b8 __unnamed_165[324] = {118, 111, 105, 100, 32, 83, 111, 102, 116, 109, 97, 120, 87, 97, 114, 112, 73, 109, 112, 108, 40, 76, 79, 65, 68, 44, 32, 83, 84, 79, 82, 69, 44, 32, 115, 105, 103, 110, 101, 100, 32, 108, 111, 110, 103, 44, 32, 115, 105, 103, 110, 101, 100, 32, 108, 111, 110, 103, 41, 32, 91, 119, 105, 116, 104, 32, 76, 79, 65, 68, 32, 61, 32, 68, 105, 114, 101, 99, 116, 76, 111, 97, 100, 60, 95, 95, 104, 97, 108, 102, 44, 32, 102, 108, 111, 97, 116, 62, 59, 32, 83, 84, 79, 82, 69, 32, 61, 32, 68, 105, 114, 101, 99, 116, 83, 116, 111, 114, 101, 60, 102, 108, 111, 97, 116, 44, 32, 95, 95, 104, 97, 108, 102, 62, 59, 32, 67, 111, 109, 112, 117, 116, 101, 84, 121, 112, 101, 32, 61, 32, 102, 108, 111, 97, 116, 59, 32, 105, 110, 116, 32, 112, 97, 99, 107, 95, 115, 105, 122, 101, 32, 61, 32, 50, 59, 32, 105, 110, 116, 32, 99, 111, 108, 115, 95, 112, 101, 114, 95, 116, 104, 114, 101, 97, 100, 32, 61, 32, 50, 59, 32, 105, 110, 116, 32, 116, 104, 114, 101, 97, 100, 95, 103, 114, 111, 117, 112, 95, 119, 105, 100, 116, 104, 32, 61, 32, 49, 54, 59, 32, 105, 110, 116, 32, 114, 111, 119, 115, 95, 112, 101, 114, 95, 97, 99, 99, 101, 115, 115, 32, 61, 32, 49, 59, 32, 95, 95, 110, 118, 95, 98, 111, 111, 108, 32, 112, 97, 100, 100, 105, 110, 103, 32, 61, 32, 116, 114, 117, 101, 59, 32, 65, 108, 103, 111, 114, 105, 116, 104, 109, 32, 97, 108, 103, 111, 114, 105, 116, 104, 109, 32, 61, 32, 65, 108, 103, 111, 114, 105, 116, 104, 109, 58, 58, 107, 83, 111, 102, 116, 109, 97, 120, 93};
.global .align 1 .b8 __unnamed_166[325] = {118, 111, 105, 100, 32, 83, 111, 102, 116, 109, 97, 120, 87, 97, 114, 112, 73, 109, 112, 108, 40, 76, 79, 65, 68, 44, 32, 83, 84, 79, 82, 69, 44, 32, 115, 105, 103, 110, 101, 100, 32, 108, 111, 110, 103, 44, 32, 115, 105, 103, 110, 101, 100, 32, 108, 111, 110, 103, 41, 32, 91, 119, 105, 116, 104, 32, 76, 79, 65, 68, 32, 61, 32, 68, 105, 114, 101, 99, 116, 76, 111, 97, 100, 60, 95, 95, 104, 97, 108, 102, 44, 32, 102, 108, 111, 97, 116, 62, 59, 32, 83, 84, 79, 82, 69, 32, 61, 32, 68, 105, 114, 101, 99, 116, 83, 116, 111, 114, 101, 60, 102, 108, 111, 97, 116, 44, 32, 95, 95, 104, 97, 108, 102, 62, 59, 32, 67, 111, 109, 112, 117, 116, 101, 84, 121, 112, 101, 32, 61, 32, 102, 108, 111, 97, 116, 59, 32, 105, 110, 116, 32, 112, 97, 99, 107, 95, 115, 105, 122, 101, 32, 61, 32, 50, 59, 32, 105, 110, 116, 32, 99, 111, 108, 115, 95, 112, 101, 114, 95, 116, 104, 114, 101, 97, 100, 32, 61, 32, 50, 59, 32, 105, 110, 116, 32, 116, 104, 114, 101, 97, 100, 95, 103, 114, 111, 117, 112, 95, 119, 105, 100, 116, 104, 32, 61, 32, 51, 50, 59, 32, 105, 110, 116, 32, 114, 111, 119, 115, 95, 112, 101, 114, 95, 97, 99, 99, 101, 115, 115, 32, 61, 32, 50, 59, 32, 95, 95, 110, 118, 95, 98, 111, 111, 108, 32, 112, 97, 100, 100, 105, 110, 103, 32, 61, 32, 102, 97, 108, 115, 101, 59, 32, 65, 108, 103, 111, 114, 105, 116, 104, 109, 32, 97, 108, 103, 111, 114, 105, 116, 104, 109, 32, 61, 32, 65, 108, 103, 111, 114, 105, 116, 104, 109, 58, 58, 107, 83, 111, 102, 116, 109, 97, 120, 93};
.global .align 1 .b8 __unnamed_167[324] = {118, 111, 105, 100, 32, 83, 111, 102, 116, 109, 97, 120, 87, 97, 114, 112, 73, 109, 112, 108, 40, 76, 79, 65, 68, 44, 32, 83, 84, 79, 82, 69, 44, 32, 115, 105, 103, 110, 101, 100, 32, 108, 111, 110, 103, 44, 32, 115, 105, 103, 110, 101, 100, 32, 108, 111, 110, 103, 41, 32, 91, 119, 105, 116, 104, 32, 76, 79, 65, 68, 32, 61, 32, 68, 105, 114, 101, 99, 116, 76, 111, 97, 100, 60, 95, 95, 104, 97, 108, 102, 44, 32, 102, 108, 111, 97, 116, 62, 59, 32, 83, 84, 79, 82, 69, 32, 61, 32, 68, 105, 114, 101, 99, 116, 83, 116, 111, 114, 101, 60, 102, 108, 111, 97, 116, 44, 32, 95, 95, 104, 97, 108, 102, 62, 59, 32, 67, 111, 109, 112, 117, 116, 101, 84, 121, 112, 101, 32, 61, 32, 102, 108, 111, 97, 116, 59, 32, 105, 110, 116, 32, 112, 97, 99, 107, 95, 115, 105, 122, 101, 32, 61, 32, 50, 59, 32, 105, 110, 116, 32, 99, 111, 108, 115, 95, 112, 101, 114, 95, 116, 104, 114, 101, 97, 100, 32, 61, 32, 50, 59, 32, 105, 110, 116, 32, 116, 104, 114, 101, 97, 100, 95, 103, 114, 111, 117, 112, 95, 119, 105, 100, 116, 104, 32, 61, 32, 51, 50, 59, 32, 105, 110, 116, 32, 114, 111, 119, 115, 95, 112, 101, 114, 95, 97, 99, 99, 101, 115, 115, 32, 61, 32, 50, 59, 32, 95, 95, 110, 118, 95, 98, 111, 111, 108, 32, 112, 97, 100, 100, 105, 110, 103, 32, 61, 32, 116, 114, 117, 101, 59, 32, 65, 108, 103, 111, 114, 105, 116, 104, 109, 32, 97, 108, 103, 111, 114, 105, 116, 104, 109, 32, 61, 32, 65, 108, 103, 111, 114, 105, 116, 104, 109, 58, 58, 107, 83, 111, 102, 116, 109, 97, 120, 93};
.global .align 1 .b8 __unnamed_168[325] = {118, 111, 105, 100, 32, 83, 111, 102, 116, 109, 97, 120, 87, 97, 114, 112, 73, 109, 112, 108, 40, 76, 79, 65, 68, 44, 32, 83, 84, 79, 82, 69, 44, 32, 115, 105, 103, 110, 101, 100, 32, 108, 111, 110, 103, 44, 32, 115, 105, 103, 110, 101, 100, 32, 108, 111, 110, 103, 41, 32, 91, 119, 105, 116, 104, 32, 76, 79, 65, 68, 32, 61, 32, 68, 105, 114, 101, 99, 116, 76, 111, 97, 100, 60, 95, 95, 104, 97, 108, 102, 44, 32, 102, 108, 111, 97, 116, 62, 59, 32, 83, 84, 79, 82, 69, 32, 61, 32, 68, 105, 114, 101, 99, 116, 83, 116, 111, 114, 101, 60, 102, 108, 111, 97, 116, 44, 32, 95, 95, 104, 97, 108, 102, 62, 59, 32, 67, 111, 109, 112, 117, 116, 101, 84, 121, 112, 101, 32, 61, 32, 102, 108, 111, 97, 116, 59, 32, 105, 110, 116, 32, 112, 97, 99, 107, 95, 115, 105, 122, 101, 32, 61, 32, 50, 59, 32, 105, 110, 116, 32, 99, 111, 108, 115, 95, 112, 101, 114, 95, 116, 104, 114, 101, 97, 100, 32, 61, 32, 50, 59, 32, 105, 110, 116, 32, 116, 104, 114, 101, 97, 100, 95, 103, 114, 111, 117, 112, 95, 119, 105, 100, 116, 104, 32, 61, 32, 51, 50, 59, 32, 105, 110, 116, 32, 114, 111, 119, 115, 95, 112, 101, 114, 95, 97, 99, 99, 101, 115, 115, 32, 61, 32, 49, 59, 32, 95, 95, 110, 118, 95, 98, 111, 111, 108, 32, 112, 97, 100, 100, 105, 110, 103, 32, 61, 32, 102, 97, 108, 115, 101, 59, 32, 65, 108, 103, 111, 114, 105, 116, 104, 109, 32, 97, 108, 103, 111, 114, 105, 116, 104, 109, 32, 61, 32, 65, 108, 103, 111, 114, 105, 116, 104, 109, 58, 58, 107, 83, 111, 102, 116, 109, 97, 120, 93};
.global .align 1 .b8 __unnamed_169[324] = {118, 111, 105, 100, 32, 83, 111, 102, 116, 109, 97, 120, 87, 97, 114, 112, 73, 109, 112, 108, 40, 76, 79, 65, 68, 44, 32, 83, 84, 79, 82, 69, 44, 32, 115, 105, 103, 110, 101, 100, 32, 108, 111, 110, 103, 44, 32, 115, 105, 103, 110, 101, 100, 32, 108, 111, 110, 103, 41, 32, 91, 119, 105, 116, 104, 32, 76, 79, 65, 68, 32, 61, 32, 68, 105, 114, 101, 99, 116, 76, 111, 97, 100, 60, 95, 95, 104, 97, 108, 102, 44, 32, 102, 108, 111, 97, 116, 62, 59, 32, 83, 84, 79, 82, 69, 32, 61, 32, 68, 105, 114, 101, 99, 116, 83, 116, 111, 114, 101, 60, 102, 108, 111, 97, 116, 44, 32, 95, 95, 104, 97, 108, 102, 62, 59, 32, 67, 111, 109, 112, 117, 116, 101, 84, 121, 112, 101, 32, 61, 32, 102, 108, 111, 97, 116, 59, 32, 105, 110, 116, 32, 112, 97, 99, 107, 95, 115, 105, 122, 101, 32, 61, 32, 50, 59, 32, 105, 110, 116, 32, 99, 111, 108, 115, 95, 112, 101, 114, 95, 116, 104, 114, 101, 97, 100, 32, 61, 32, 50, 59, 32, 105, 110, 116, 32, 116, 104, 114, 101, 97, 100, 95, 103, 114, 111, 117, 112, 95, 119, 105, 100, 116, 104, 32, 61, 32, 51, 50, 59, 32, 105, 110, 116, 32, 114, 111, 119, 115, 95, 112, 101, 114, 95, 97, 99, 99, 101, 115, 115, 32, 61, 32, 49, 59, 32, 95, 95, 110, 118, 95, 98, 111, 111, 108, 32, 112, 97, 100, 100, 105, 110, 103, 32, 61, 32, 116, 114, 117, 101, 59, 32, 65, 108, 103, 111, 114, 105, 116, 104, 109, 32, 97, 108, 103, 111, 114, 105, 116, 104, 109, 32, 61, 32, 65, 108, 103, 111, 114, 105, 116, 104, 109, 58, 58, 107, 83, 111, 102, 116, 109, 97, 120, 93};
.global .align 1 .b8 __unnamed_170[325] = {118, 111, 105, 100, 32, 83, 111, 102, 116, 109, 97, 120, 87, 97, 114, 112, 73, 109, 112, 108, 40, 76, 79, 65, 68, 44, 32, 83, 84, 79, 82, 69, 44, 32, 115, 105, 103, 110, 101, 100, 32, 108, 111, 110, 103, 44, 32, 115, 105, 103, 110, 101, 100, 32, 108, 111, 110, 103, 41, 32, 91, 119, 105, 116, 104, 32, 76, 79, 65, 68, 32, 61, 32, 68, 105, 114, 101, 99, 116, 76, 111, 97, 100, 60, 95, 95, 104, 97, 108, 102, 44, 32, 102, 108, 111, 97, 116, 62, 59, 32, 83, 84, 79, 82, 69, 32, 61, 32, 68, 105, 114, 101, 99, 116, 83, 116, 111, 114, 101, 60, 102, 108, 111, 97, 116, 44, 32, 95, 95, 104, 97, 108, 102, 62, 59, 32, 67, 111, 109, 112, 117, 116, 101, 84, 121, 112, 101, 32, 61, 32, 102, 108, 111, 97, 116, 59, 32, 105, 110, 116, 32, 112, 97, 99, 107, 95, 115, 105, 122, 101, 32, 61, 32, 50, 59, 32, 105, 110, 116, 32, 99, 111, 108, 115, 95, 112, 101, 114, 95, 116, 104, 114, 101, 97, 100, 32, 61, 32, 52, 59, 32, 105, 110, 116, 32, 116, 104, 114, 101, 97, 100, 95, 103, 114, 111, 117, 112, 95, 119, 105, 100, 116, 104, 32, 61, 32, 51, 50, 59, 32, 105, 110, 116, 32, 114, 111, 119, 115, 95, 112, 101, 114, 95, 97, 99, 99, 101, 115, 115, 32, 61, 32, 49, 59, 32, 95, 95, 110, 118, 95, 98, 111, 111, 108, 32, 112, 97, 100, 100, 105, 110, 103, 32, 61, 32, 102, 97, 108, 115, 101, 59, 32, 65, 108, 103, 111, 114, 105, 116, 104, 109, 32, 97, 108, 103, 111, 114, 105, 116, 104, 109, 32, 61, 32, 65, 108, 103, 111, 114, 105, 116, 104, 109, 58, 58, 107, 83, 111, 102, 116, 109, 97, 120, 93};
.global .align 1 .b8 __unnamed_171[324] = {118, 111, 105, 100, 32, 83, 111, 102, 116, 109, 97, 120, 87, 97, 114, 112, 73, 109, 112, 108, 40, 76, 79, 65, 68, 44, 32, 83, 84, 79, 82, 69, 44, 32, 115, 105, 103, 110, 101, 100, 32, 108, 111, 110, 103, 44, 32, 115, 105, 103, 110, 101, 100, 32, 108, 111, 110, 103, 41, 32, 91, 119, 105, 116, 104, 32, 76, 79, 65, 68, 32, 61, 32, 68, 105, 114, 101, 99, 116, 76, 111, 97, 100, 60, 95, 95, 104, 97, 108, 102, 44, 32, 102, 108, 111, 97, 116, 62, 59, 32, 83, 84, 79, 82, 69, 32, 61, 32, 68, 105, 114, 101, 99, 116, 83, 116, 111, 114, 101, 60, 102, 108, 111, 97, 116, 44, 32, 95, 95, 104, 97, 108, 102, 62, 59, 32, 67, 111, 109, 112, 117, 116, 101, 84, 121, 112, 101, 32, 61, 32, 102, 108, 111, 97, 116, 59, 32, 105, 110, 116, 32, 112, 97, 99, 107, 95, 115, 105, 122, 101, 32, 61, 32, 50, 59, 32, 105, 110, 116, 32, 99, 111, 108, 115, 95, 112, 101, 114, 95, 116, 104, 114, 101, 97, 100, 32, 61, 32, 52, 59, 32, 105, 110, 116, 32, 116, 104, 114, 101, 97, 100, 95, 103, 114, 111, 117, 112, 95, 119, 105, 100, 116, 104, 32, 61, 32, 51, 50, 59, 32, 105, 110, 116, 32, 114, 111, 119, 115, 95, 112, 101, 114, 95, 97, 99, 99, 101, 115, 115, 32, 61, 32, 49, 59, 32, 95, 95, 110, 118, 95, 98, 111, 111, 108, 32, 112, 97, 100, 100, 105, 110, 103, 32, 61, 32, 116, 114, 117, 101, 59, 32, 65, 108, 103, 111, 114, 105, 116, 104, 109, 32, 97, 108, 103, 111, 114, 105, 116, 104, 109, 32, 61, 32, 65, 108, 103, 111, 114, 105, 116, 104, 109, 58, 58, 107, 83, 111, 102, 116, 109, 97, 120, 93};
.global .align 1 .b8 __unnamed_172[325] = {118, 111, 105, 100, 32, 83, 111, 102, 116, 109, 97, 120, 87, 97, 114, 112, 73, 109, 112, 108, 40, 76, 79, 65, 68, 44, 32, 83, 84, 79, 82, 69, 44, 32, 115, 105, 103, 110, 101, 100, 32, 108, 111, 110, 103, 44, 32, 115, 105, 103, 110, 101, 100, 32, 108, 111, 110, 103, 41, 32, 91, 119, 105, 116, 104, 32, 76, 79, 65, 68, 32, 61, 32, 68, 105, 114, 101, 99, 116, 76, 111, 97, 100, 60, 95, 95, 104, 97, 108, 102, 44, 32, 102, 108, 111, 97, 116, 62, 59, 32, 83, 84, 79, 82, 69, 32, 61, 32, 68, 105, 114, 101, 99, 116, 83, 116, 111, 114, 101, 60, 102, 108, 111, 97, 116, 44, 32, 95, 95, 104, 97, 108, 102, 62, 59, 32, 67, 111, 109, 112, 117, 116, 101, 84, 121, 112, 101, 32, 61, 32, 102, 108, 111, 97, 116, 59, 32, 105, 110, 116, 32, 112, 97, 99, 107, 95, 115, 105, 122, 101, 32, 61, 32, 50, 59, 32, 105, 110, 116, 32, 99, 111, 108, 115, 95, 112, 101, 114, 95, 116, 104, 114, 101, 97, 100, 32, 61, 32, 54, 59, 32, 105, 110, 116, 32, 116, 104, 114, 101, 97, 100, 95, 103, 114, 111, 117, 112, 95, 119, 105, 100, 116, 104, 32, 61, 32, 51, 50, 59, 32, 105, 110, 116, 32, 114, 111, 119, 115, 95, 112, 101, 114, 95, 97, 99, 99, 101, 115, 115, 32, 61, 32, 49, 59, 32, 95, 95, 110, 118, 95, 98, 111, 111, 108, 32, 112, 97, 100, 100, 105, 110, 103, 32, 61, 32, 102, 97, 108, 115, 101, 59, 32, 65, 108, 103, 111, 114, 105, 116, 104, 109, 32, 97, 108, 103, 111, 114, 105, 116, 104, 109, 32, 61, 32, 65, 108, 103, 111, 114, 105, 116, 104, 109, 58, 58, 107, 83, 111, 102, 116, 109, 97, 120, 93};
.global .align 1 .b8 __unnamed_173[324] = {118, 111, 105, 100, 32, 83, 111, 102, 116, 109, 97, 120, 87, 97, 114, 112, 73, 109, 112, 108, 40, 76, 79, 65, 68, 44, 32, 83, 84, 79, 82, 69, 44, 32, 115, 105, 103, 110, 101, 100, 32, 108, 111, 110, 103, 44, 32, 115, 105, 103, 110, 101, 100, 32, 108, 111, 110, 103, 41, 32, 91, 119, 105, 116, 104, 32, 76, 79, 65, 68, 32, 61, 32, 68, 105, 114, 101, 99, 116, 76, 111, 97, 100, 60, 95, 95, 104, 97, 108, 102, 44, 32, 102, 108, 111, 97, 116, 62, 59, 32, 83, 84, 79, 82, 69, 32, 61, 32, 68, 105, 114, 101, 99, 116, 83, 116, 111, 114, 101, 60, 102, 108, 111, 97, 116, 44, 32, 95, 95, 104, 97, 108, 102, 62, 59, 32, 67, 111, 109, 112, 117, 116, 101, 84, 121, 112, 101, 32, 61, 32, 102, 108, 111, 97, 116, 59, 32, 105, 110, 116, 32, 112, 97, 99, 107, 95, 115, 105, 122, 101, 32, 61, 32, 50, 59, 32, 105, 110, 116, 32, 99, 111, 108, 115, 95, 112, 101, 114, 95, 116, 104, 114, 101, 97, 100, 32, 61, 32, 54, 59, 32, 105, 110, 116, 32, 116, 104, 114, 101, 97, 100, 95, 103, 114, 111, 117, 112, 95, 119, 105, 100, 116, 104, 32, 61, 32, 51, 50, 59, 32, 105, 110, 116, 32, 114, 111, 119, 115, 95, 112, 101, 114, 95, 97, 99, 99, 101, 115, 115, 32, 61, 32, 49, 59, 32, 95, 95, 110, 118, 95, 98, 111, 111, 108, 32, 112, 97, 100, 100, 105, 110, 103, 32, 61, 32, 116, 114, 117, 101, 59, 32, 65, 108, 103, 111, 114, 105, 116, 104, 109, 32, 97, 108, 103, 111, 114, 105, 116, 104, 109, 32, 61, 32, 65, 108, 103, 111, 114, 105, 116, 104, 109, 58, 58, 107, 83, 111, 102, 116, 109, 97, 120, 93};
.global .align 1 .b8 __unnamed_174[325] = {118, 111, 105, 100, 32, 83, 111, 102, 116, 109, 97, 120, 87, 97, 114, 112, 73, 109, 112, 108, 40, 76, 79, 65, 68, 44, 32, 83, 84, 79, 82, 69, 44, 32, 115, 105, 103, 110, 101, 100, 32, 108, 111, 110, 103, 44, 32, 115, 105, 103, 110, 101, 100, 32, 108, 111, 110, 103, 41, 32, 91, 119, 105, 116, 104, 32, 76, 79, 65, 68, 32, 61, 32, 68, 105, 114, 101, 99, 116, 76, 111, 97, 100, 60, 95, 95, 104, 97, 108, 102, 44, 32, 102, 108, 111, 97, 116, 62, 59, 32, 83, 84, 79, 82, 69, 32, 61, 32, 68, 105, 114, 101, 99, 116, 83, 116, 111, 114, 101, 60, 102, 108, 111, 97, 116, 44, 32, 95, 95, 104, 97, 108, 102, 62, 59, 32, 67, 111, 109, 112, 117, 116, 101, 84, 121, 112, 101, 32, 61, 32, 102, 108, 111, 97, 116, 59, 32, 105, 110, 116, 32, 112, 97, 99, 107, 95, 115, 105, 122, 101, 32, 61, 32, 50, 59, 32, 105, 110, 116, 32, 99, 111, 108, 115, 95, 112, 101, 114, 95, 116, 104, 114, 101, 97, 100, 32, 61, 32, 56, 59, 32, 105, 110, 116, 32, 116, 104, 114, 101, 97, 100, 95, 103, 114, 111, 117, 112, 95, 119, 105, 100, 116, 104, 32, 61, 32, 51, 50, 59, 32, 105, 110, 116, 32, 114, 111, 119, 115, 95, 112, 101, 114, 95, 97, 99, 99, 101, 115, 115, 32, 61, 32, 49, 59, 32, 95, 95, 110, 118, 95, 98, 111, 111, 108, 32, 112, 97, 100, 100, 105, 110, 103, 32, 61, 32, 102, 97, 108, 115, 101, 59, 32, 65, 108, 103, 111, 114, 105, 116, 104, 109, 32, 97, 108, 103, 111, 114, 105, 116, 104, 109, 32, 61, 32, 65, 108, 103, 111, 114, 105, 116, 104, 109, 58, 58, 107, 83, 111, 102, 116, 109, 97, 120, 93};
.global .align 1 .b8 __unnamed_175[324] = {118, 111, 105, 100, 32, 83, 111, 102, 116, 109, 97, 120, 87, 97, 114, 112, 73, 109, 112, 108, 40, 76, 79, 65, 68, 44, 32, 83, 84, 79, 82, 69, 44, 32, 115, 105, 103, 110, 101, 100, 32, 108, 111, 110, 103, 44, 32, 115, 105, 103, 110, 101, 100, 32, 108, 111, 110, 103, 41, 32, 91, 119, 105, 116, 104, 32, 76, 79, 65, 68, 32, 61, 32, 68, 105, 114, 101, 99, 116, 76, 111, 97, 100, 60, 95, 95, 104, 97, 108, 102, 44, 32, 102, 108, 111, 97, 116, 62, 59, 32, 83, 84, 79, 82, 69, 32, 61, 32, 68, 105, 114, 101, 99, 116, 83, 116, 111, 114, 101, 60, 102, 108, 111, 97, 116, 44, 32, 95, 95, 104, 97, 108, 102, 62, 59, 32, 67, 111, 109, 112, 117, 116, 101, 84, 121, 112, 101, 32, 61, 32, 102, 108, 111, 97, 116, 59, 32, 105, 110, 116, 32, 112, 97, 99, 107, 95, 115, 105, 122, 101, 32, 61, 32, 50, 59, 32, 105, 110, 116, 32, 99, 111, 108, 115, 95, 112, 101, 114, 95, 116, 104, 114, 101, 97, 100, 32, 61, 32, 56, 59, 32, 105, 110, 116, 32, 116, 104, 114, 101, 97, 100, 95, 103, 114, 111, 117, 112, 95, 119, 105, 100, 116, 104, 32, 61, 32, 51, 50, 59, 32, 105, 110, 116, 32, 114, 111, 119, 115, 95, 112, 101, 114, 95, 97, 99, 99, 101, 115, 115, 32, 61, 32, 49, 59, 32, 95, 95, 110, 118, 95, 98, 111, 111, 108, 32, 112, 97, 100, 100, 105, 110, 103, 32, 61, 32, 116, 114, 117, 101, 59, 32, 65, 108, 103, 111, 114, 105, 116, 104, 109, 32, 97, 108, 103, 111, 114, 105, 116, 104, 109, 32, 61, 32, 65, 108, 103, 111, 114, 105, 116, 104, 109, 58, 58, 107, 83, 111, 102, 116, 109, 97, 120, 93};
.global .align 1 .b8 __unnamed_176[326] = {118, 111, 105, 100, 32, 83, 111, 102, 116, 109, 97, 120, 87, 97, 114, 112, 73, 109, 112, 108, 40, 76, 79, 65, 68, 44, 32, 83, 84, 79, 82, 69, 44, 32, 115, 105, 103, 110, 101, 100, 32, 108, 111, 110, 103, 44, 32, 115, 105, 103, 110, 101, 100, 32, 108, 111, 110, 103, 41, 32, 91, 119, 105, 116, 104, 32, 76, 79, 65, 68, 32, 61, 32, 68, 105, 114, 101, 99, 116, 76, 111, 97, 100, 60, 95, 95, 104, 97, 108, 102, 44, 32, 102, 108, 111, 97, 116, 62, 59, 32, 83, 84, 79, 82, 69, 32, 61, 32, 68, 105, 114, 101, 99, 116, 83, 116, 111, 114, 101, 60, 102, 108, 111, 97, 116, 44, 32, 95, 95, 104, 97, 108, 102, 62, 59, 32, 67, 111, 109, 112, 117, 116, 101, 84, 121, 112, 101, 32, 61, 32, 102, 108, 111, 97, 116, 59, 32, 105, 110, 116, 32, 112, 97, 99, 107, 95, 115, 105, 122, 101, 32, 61, 32, 50, 59, 32, 105, 110, 116, 32, 99, 111, 108, 115, 95, 112, 101, 114, 95, 116, 104, 114, 101, 97, 100, 32, 61, 32, 49, 48, 59, 32, 105, 110, 116, 32, 116, 104, 114, 101, 97, 100, 95, 103, 114, 111, 117, 112, 95, 119, 105, 100, 116, 104, 32, 61, 32, 51, 50, 59, 32, 105, 110, 116, 32, 114, 111, 119, 115, 95, 112, 101, 114, 95, 97, 99, 99, 101, 115, 115, 32, 61, 32, 49, 59, 32, 95, 95, 110, 118, 95, 98, 111, 111, 108, 32, 112, 97, 100, 100, 105, 110, 103, 32, 61, 32, 102, 97, 108, 115, 101, 59, 32, 65, 108, 103, 111, 114, 105, 116, 104, 109, 32, 97, 108, 103, 111, 114, 105, 116, 104, 109, 32, 61, 32, 65, 108, 103, 111, 114, 105, 116, 104, 109, 58, 58, 107, 83, 111, 102, 116, 109, 97, 120, 93};
.global .align 1 .b8 __unnamed_177[325] = {118, 111, 105, 100, 32, 83, 111, 102, 116, 109, 97, 120, 87, 97, 114, 112, 73, 109, 112, 108, 40, 76, 79, 65, 68, 44, 32, 83, 84, 79, 82, 69, 44, 32, 115, 105, 103, 110, 101, 100, 32, 108, 111, 110, 103, 44, 32, 115, 105, 103, 110, 101, 100, 32, 108, 111, 110, 103, 41, 32, 91, 119, 105, 116, 104, 32, 76, 79, 65, 68, 32, 61, 32, 68, 105, 114, 101, 99, 116, 76, 111, 97, 100, 60, 95, 95, 104, 97, 108, 102, 44, 32, 102, 108, 111, 97, 116, 62, 59, 32, 83, 84, 79, 82, 69, 32, 61, 32, 68, 105, 114, 101, 99, 116, 83, 116, 111, 114, 101, 60, 102, 108, 111, 97, 116, 44, 32, 95, 95, 104, 97, 108, 102, 62, 59, 32, 67, 111, 109, 112, 117, 116, 101, 84, 121, 112, 101, 32, 61, 32, 102, 108, 111, 97, 116, 59, 32, 105, 110, 116, 32, 112, 97, 99, 107, 95, 115, 105, 122, 101, 32, 61, 32, 50, 59, 32, 105, 110, 116, 32, 99, 111, 108, 115, 95, 112, 101, 114, 95, 116, 104, 114, 101, 97, 100, 32, 61, 32, 49, 48, 59, 32, 105, 110, 116, 32, 116, 104, 114, 101, 97, 100, 95, 103, 114, 111, 117, 112, 95, 119, 105, 100, 116, 104, 32, 61, 32, 51, 50, 59, 32, 105, 110, 116, 32, 114, 111, 119, 115, 95, 112, 101, 114, 95, 97, 99, 99, 101, 115, 115, 32, 61, 32, 49, 59, 32, 95, 95, 110, 118, 95, 98, 111, 111, 108, 32, 112, 97, 100, 100, 105, 110, 103, 32, 61, 32, 116, 114, 117, 101, 59, 32, 65, 108, 103, 111, 114, 105, 116, 104, 109, 32, 97, 108, 103, 111, 114, 105, 116, 104, 109, 32, 61, 32, 65, 108, 103, 111, 114, 105, 116, 104, 109, 58, 58, 107, 83, 111, 102, 116, 109, 97, 120, 93};
.global .align 1 .b8 __unnamed_178[326] = {118, 111, 105, 100, 32, 83, 111, 102, 116, 109, 97, 120, 87, 97, 114, 112, 73, 109, 112, 108, 40, 76, 79, 65, 68, 44, 32, 83, 84, 79, 82, 69, 44, 32, 115, 105, 103, 110, 101, 100, 32, 108, 111, 110, 103, 44, 32, 115, 105, 103, 110, 101, 100, 32, 108, 111, 110, 103, 41, 32, 91, 119, 105, 116, 104, 32, 76, 79, 65, 68, 32, 61, 32, 68, 105, 114, 101, 99, 116, 76, 111, 97, 100, 60, 95, 95, 104, 97, 108, 102, 44, 32, 102, 108, 111, 97, 116, 62, 59, 32, 83, 84, 79, 82, 69, 32, 61, 32, 68, 105, 114, 101, 99, 116, 83, 116, 111, 114, 101, 60, 102, 108, 111, 97, 116, 44, 32, 95, 95, 104, 97, 108, 102, 62, 59, 32, 67, 111, 109, 112, 117, 116, 101, 84, 121, 112, 101, 32, 61, 32, 102, 108, 111, 97, 116, 59, 32, 105, 110, 116, 32, 112, 97, 99, 107, 95, 115, 105, 122, 101, 32, 61, 32, 50, 59, 32, 105, 110, 116, 32, 99, 111, 108, 115, 95, 112, 101, 114, 95, 116, 104, 114, 101, 97, 100, 32, 61, 32, 49, 50, 59, 32, 105, 110, 116, 32, 116, 104, 114, 101, 97, 100, 95, 103, 114, 111, 117, 112, 95, 119, 105, 100, 116, 104, 32, 61, 32, 51, 50, 59, 32, 105, 110, 116, 32, 114, 111, 119, 115, 95, 112, 101, 114, 95, 97, 99, 99, 101, 115, 115, 32, 61, 32, 49, 59, 32, 95, 95, 110, 118, 95, 98, 111, 111, 108, 32, 112, 97, 100, 100, 105, 110, 103, 32, 61, 32, 102, 97, 108, 115, 101, 59, 32, 65, 108, 103, 111, 114, 105, 116, 104, 109, 32, 97, 108, 103, 111, 114, 105, 116, 104, 109, 32, 61, 32, 65, 108, 103, 111, 114, 105, 116, 104, 109, 58, 58, 107, 83, 111, 102, 116, 109, 97, 120, 93};
.global .align 1 .b8 __unnamed_179[325] = {118, 111, 105, 100, 32, 83, 111, 102, 116, 109, 97, 120, 87, 97, 114, 112, 73, 109, 112, 108, 40, 76, 79, 65, 68, 44, 32, 83, 84, 79, 82, 69, 44, 32, 115, 105, 103, 110, 101, 100, 32, 108, 111, 110, 103, 44, 32, 115, 105, 103, 110, 101, 100, 32, 108, 111, 110, 103, 41, 32, 91, 119, 105, 116, 104, 32, 76, 79, 65, 68, 32, 61, 32, 68, 105, 114, 101, 99, 116, 76, 111, 97, 100, 60, 95, 95, 104, 97, 108, 102, 44, 32, 102, 108, 111, 97, 116, 62, 59, 32, 83, 84, 79, 82, 69, 32, 61, 32, 68, 105, 114, 101, 99, 116, 83, 116, 111, 114, 101, 60, 102, 108, 111, 97, 116, 44, 32, 95, 95, 104, 97, 108, 102, 62, 59, 32, 67, 111, 109, 112, 117, 116, 101, 84, 121, 112, 101, 32, 61, 32, 102, 108, 111, 97, 116, 59, 32, 105, 110, 116, 32, 112, 97, 99, 107, 95, 115, 105, 122, 101, 32, 61, 32, 50, 59, 32, 105, 110, 116, 32, 99, 111, 108, 115, 95, 112, 101, 114, 95, 116, 104, 114, 101, 97, 100, 32, 61, 32, 49, 50, 59, 32, 105, 110, 116, 32, 116, 104, 114, 101, 97, 100, 95, 103, 114, 111, 117, 112, 95, 119, 105, 100, 116, 104, 32, 61, 32, 51, 50, 59, 32, 105, 110, 116, 32, 114, 111, 119, 115, 95, 112, 101, 114, 95, 97, 99, 99, 101, 115, 115, 32, 61, 32, 49, 59, 32, 95, 95, 110, 118, 95, 98, 111, 111, 108, 32, 112, 97, 100, 100, 105, 110, 103, 32, 61, 32, 116, 114, 117, 101, 59, 32, 65, 108, 103, 111, 114, 105, 116, 104, 109, 32, 97, 108, 103, 111, 114, 105, 116, 104, 109, 32, 61, 32, 65, 108, 103, 111, 114, 105, 116, 104, 109, 58, 58, 107, 83, 111, 102, 116, 109, 97, 120, 93};
.global .align 1 .b8 __unnamed_180[326] = {118, 111, 105, 100, 32, 83, 111, 102, 116, 109, 97, 120, 87, 97, 114, 112, 73, 109, 112, 108, 40, 76, 79, 65, 68, 44, 32, 83, 84, 79, 82, 69, 44, 32, 115, 105, 103, 110, 101, 100, 32, 108, 111, 110, 103, 44, 32, 115, 105, 103, 110, 101, 100, 32, 108, 111, 110, 103, 41, 32, 91, 119, 105, 116, 104, 32, 76, 79, 65, 68, 32, 61, 32, 68, 105, 114, 101, 99, 116, 76, 111, 97, 100, 60, 95, 95, 104, 97, 108, 102, 44, 32, 102, 108, 111, 97, 116, 62, 59, 32, 83, 84, 79, 82, 69, 32, 61, 32, 68, 105, 114, 101, 99, 116, 83, 116, 111, 114, 101, 60, 102, 108, 111, 97, 116, 44, 32, 95, 95, 104, 97, 108, 102, 62, 59, 32, 67, 111, 109, 112, 117, 116, 101, 84, 121, 112, 101, 32, 61, 32, 102, 108, 111, 97, 116, 59, 32, 105, 110, 116, 32, 112, 97, 99, 107, 95, 115, 105, 122, 101, 32, 61, 32, 50, 59, 32, 105, 110, 116, 32, 99, 111, 108, 115, 95, 112, 101, 114, 95, 116, 104, 114, 101, 97, 100, 32, 61, 32, 49, 52, 59, 32, 105, 110, 116, 32, 116, 104, 114, 101, 97, 100, 95, 103, 114, 111, 117, 112, 95, 119, 105, 100, 116, 104, 32, 61, 32, 51, 50, 59, 32, 105, 110, 116, 32, 114, 111, 119, 115, 95, 112, 101, 114, 95, 97, 99, 99, 101, 115, 115, 32, 61, 32, 49, 59, 32, 95, 95, 110, 118, 95, 98, 111, 111, 108, 32, 112, 97, 100, 100, 105, 110, 103, 32, 61, 32, 102, 97, 108, 115, 101, 59, 32, 65, 108, 103, 111, 114, 105, 116, 104, 109, 32, 97, 108, 103, 111, 114, 105, 116, 104, 109, 32, 61, 32, 65, 108, 103, 111, 114, 105, 116, 104, 109, 58, 58, 107, 83, 111, 102, 116, 109, 97, 120, 93};
.global .align 1 .b8 __unnamed_181[325] = {118, 111, 105, 100, 32, 83, 111, 102, 116, 109, 97, 120, 87, 97, 114, 112, 73, 109, 112, 108, 40, 76, 79, 65, 68, 44, 32, 83, 84, 79, 82, 69, 44, 32, 115, 105, 103, 110, 101, 100, 32, 108, 111, 110, 103, 44, 32, 115, 105, 103, 110, 101, 100, 32, 108, 111, 110, 103, 41, 32, 91, 119, 105, 116, 104, 32, 76, 79, 65, 68, 32, 61, 32, 68, 105, 114, 101, 99, 116, 76, 111, 97, 100, 60, 95, 95, 104, 97, 108, 102, 44, 32, 102, 108, 111, 97, 116, 62, 59, 32, 83, 84, 79, 82, 69, 32, 61, 32, 68, 105, 114, 101, 99, 116, 83, 116, 111, 114, 101, 60, 102, 108, 111, 97, 116, 44, 32, 95, 95, 104, 97, 108, 102, 62, 59, 32, 67, 111, 109, 112, 117, 116, 101, 84, 121, 112, 101, 32, 61, 32, 102, 108, 111, 97, 116, 59, 32, 105, 110, 116, 32, 112, 97, 99, 107, 95, 115, 105, 122, 101, 32, 61, 32, 50, 59, 32, 105, 110, 116, 32, 99, 111, 108, 115, 95, 112, 101, 114, 95, 116, 104, 114, 101, 97, 100, 32, 61, 32, 49, 52, 59, 32, 105, 110, 116, 32, 116, 104, 114, 101, 97, 100, 95, 103, 114, 111, 117, 112, 95, 119, 105, 100, 116, 104, 32, 61, 32, 51, 50, 59, 32, 105, 110, 116, 32, 114, 111, 119, 115, 95, 112, 101, 114, 95, 97, 99, 99, 101, 115, 115, 32, 61, 32, 49, 59, 32, 95, 95, 110, 118, 95, 98, 111, 111, 108, 32, 112, 97, 100, 100, 105, 110, 103, 32, 61, 32, 116, 114, 117, 101, 59, 32, 65, 108, 103, 111, 114, 105, 116, 104, 109, 32, 97, 108, 103, 111, 114, 105, 116, 104, 109, 32, 61, 32, 65, 108, 103, 111, 114, 105, 116, 104, 109, 58, 58, 107, 83, 111, 102, 116, 109, 97, 120, 93};
.global .align 1 .b8 __unnamed_182[326] = {118, 111, 105, 100, 32, 83, 111, 102, 116, 109, 97, 120, 87, 97, 114, 112, 73, 109, 112, 108, 40, 76, 79, 65, 68, 44, 32, 83, 84, 79, 82, 69, 44, 32, 115, 105, 103, 110, 101, 100, 32, 108, 111, 110, 103, 44, 32, 115, 105, 103, 110, 101, 100, 32, 108, 111, 110, 103, 41, 32, 91, 119, 105, 116, 104, 32, 76, 79, 65, 68, 32, 61, 32, 68, 105, 114, 101, 99, 116, 76, 111, 97, 100, 60, 95, 95, 104, 97, 108, 102, 44, 32, 102, 108, 111, 97, 116, 62, 59, 32, 83, 84, 79, 82, 69, 32, 61, 32, 68, 105, 114, 101, 99, 116, 83, 116, 111, 114, 101, 60, 102, 108, 111, 97, 116, 44, 32, 95, 95, 104, 97, 108, 102, 62, 59, 32, 67, 111, 109, 112, 117, 116, 101, 84, 121, 112, 101, 32, 61, 32, 102, 108, 111, 97, 116, 59, 32, 105, 110, 116, 32, 112, 97, 99, 107, 95, 115, 105, 122, 101, 32, 61, 32, 50, 59, 32, 105, 110, 116, 32, 99, 111, 108, 115, 95, 112, 101, 114, 95, 116, 104, 114, 101, 97, 100, 32, 61, 32, 49, 54, 59, 32, 105, 110, 116, 32, 116, 104, 114, 101, 97, 100, 95, 103, 114, 111, 117, 112, 95, 119, 105, 100, 116, 104, 32, 61, 32, 51, 50, 59, 32, 105, 110, 116, 32, 114, 111, 119, 115, 95, 112, 101, 114, 95, 97, 99, 99, 101, 115, 115, 32, 61, 32, 49, 59, 32, 95, 95, 110, 118, 95, 98, 111, 111, 108, 32, 112, 97, 100, 100, 105, 110, 103, 32, 61, 32, 102, 97, 108, 115, 101, 59, 32, 65, 108, 103, 111, 114, 105, 116, 104, 109, 32, 97, 108, 103, 111, 114, 105, 116, 104, 109, 32, 61, 32, 65, 108, 103, 111, 114, 105, 116, 104, 109, 58, 58, 107, 83, 111, 102, 116, 109, 97, 120, 93};
.global .align 1 .b8 __unnamed_183[325] = {118, 111, 105, 100, 32, 83, 111, 102, 116, 109, 97, 120, 87, 97, 114, 112, 73, 109, 112, 108, 40, 76, 79, 65, 68, 44, 32, 83, 84, 79, 82, 69, 44, 32, 115, 105, 103, 110, 101, 100, 32, 108, 111, 110, 103, 44, 32, 115, 105, 103, 110, 101, 100, 32, 108, 111, 110, 103, 41, 32, 91, 119, 105, 116, 104, 32, 76, 79, 65, 68, 32, 61, 32, 68, 105, 114, 101, 99, 116, 76, 111, 97, 100, 60, 95, 95, 104, 97, 108, 102, 44, 32, 102, 108, 111, 97, 116, 62, 59, 32, 83, 84, 79, 82, 69, 32, 61, 32, 68, 105, 114, 101, 99, 116, 83, 116, 111, 114, 101, 60, 102, 108, 111, 97, 116, 44, 32, 95, 95, 104, 97, 108, 102, 62, 59, 32, 67, 111, 109, 112, 117, 116, 101, 84, 121, 112, 101, 32, 61, 32, 102, 108, 111, 97, 116, 59, 32, 105, 110, 116, 32, 112, 97, 99, 107, 95, 115, 105, 122, 101, 32, 61, 32, 50, 59, 32, 105, 110, 116, 32, 99, 111, 108, 115, 95, 112, 101, 114, 95, 116, 104, 114, 101, 97, 100, 32, 61, 32, 49, 54, 59, 32, 105, 110, 116, 32, 116, 104, 114, 101, 97, 100, 95, 103, 114, 111, 117, 112, 95, 119, 105, 100, 116, 104, 32, 61, 32, 51, 50, 59, 32, 105, 110, 116, 32, 114, 111, 119, 115, 95, 112, 101, 114, 95, 97, 99, 99, 101, 115, 115, 32, 61, 32, 49, 59, 32, 95, 95, 110, 118, 95, 98, 111, 111, 108, 32, 112, 97, 100, 100, 105, 110, 103, 32, 61, 32, 116, 114, 117, 101, 59, 32, 65, 108, 103, 111, 114, 105, 116, 104, 109, 32, 97, 108, 103, 111, 114, 105, 116, 104, 109, 32, 61, 32, 65, 108, 103, 111, 114, 105, 116, 104, 109, 58, 58, 107, 83, 111, 102, 116, 109, 97, 120, 93};
.global .align 1 .b8 __unnamed_184[326] = {118, 111, 105, 100, 32, 83, 111, 102, 116, 109, 97, 120, 87, 97, 114, 112, 73, 109, 112, 108, 40, 76, 79, 65, 68, 44, 32, 83, 84, 79, 82, 69, 44, 32, 115, 105, 103, 110, 101, 100, 32, 108, 111, 110, 103, 44, 32, 115, 105, 103, 110, 101, 100, 32, 108, 111, 110, 103, 41, 32, 91, 119, 105, 116, 104, 32, 76, 79, 65, 68, 32, 61, 32, 68, 105, 114, 101, 99, 116, 76, 111, 97, 100, 60, 95, 95, 104, 97, 108, 102, 44, 32, 102, 108, 111, 97, 116, 62, 59, 32, 83, 84, 79, 82, 69, 32, 61, 32, 68, 105, 114, 101, 99, 116, 83, 116, 111, 114, 101, 60, 102, 108, 111, 97, 116, 44, 32, 95, 95, 104, 97, 108, 102, 62, 59, 32, 67, 111, 109, 112, 117, 116, 101, 84, 121, 112, 101, 32, 61, 32, 102, 108, 111, 97, 116, 59, 32, 105, 110, 116, 32, 112, 97, 99, 107, 95, 115, 105, 122, 101, 32, 61, 32, 50, 59, 32, 105, 110, 116, 32, 99, 111, 108, 115, 95, 112, 101, 114, 95, 116, 104, 114, 101, 97, 100, 32, 61, 32, 49, 56, 59, 32, 105, 110, 116, 32, 116, 104, 114, 101, 97, 100, 95, 103, 114, 111, 117, 112, 95, 119, 105, 100, 116, 104, 32, 61, 32, 51, 50, 59, 32, 105, 110, 116, 32, 114, 111, 119, 115, 95, 112, 101, 114, 95, 97, 99, 99, 101, 115, 115, 32, 61, 32, 49, 59, 32, 95, 95, 110, 118, 95, 98, 111, 111, 108, 32, 112, 97, 100, 100, 105, 110, 103, 32, 61, 32, 102, 97, 108, 115, 101, 59, 32, 65, 108, 103, 111, 114, 105, 116, 104, 109, 32, 97, 108, 103, 111, 114, 105, 116, 104, 109, 32, 61, 32, 65, 108, 103, 111, 114, 105, 116, 104, 109, 58, 58, 107, 83, 111, 102, 116, 109, 97, 120, 93};
.global .align 1 .b8 __unnamed_185[325] = {118, 111, 105, 100, 32, 83, 111, 102, 116, 109, 97, 120, 87, 97, 114, 112, 73, 109, 112, 108, 40, 76, 79, 65, 68, 44, 32, 83, 84, 79, 82, 69, 44, 32, 115, 105, 103, 110, 101, 100, 32, 108, 111, 110, 103, 44, 32, 115, 105, 103, 110, 101, 100, 32, 108, 111, 110, 103, 41, 32, 91, 119, 105, 116, 104, 32, 76, 79, 65, 68, 32, 61, 32, 68, 105, 114, 101, 99, 116, 76, 111, 97, 100, 60, 95, 95, 104, 97, 108, 102, 44, 32, 102, 108, 111, 97, 116, 62, 59, 32, 83, 84, 79, 82, 69, 32, 61, 32, 68, 105, 114, 101, 99, 116, 83, 116, 111, 114, 101, 60, 102, 108, 111, 97, 116, 44, 32, 95, 95, 104, 97, 108, 102, 62, 59, 32, 67, 111, 109, 112, 117, 116, 101, 84, 121, 112, 101, 32, 61, 32, 102, 108, 111, 97, 116, 59, 32, 105, 110, 116, 32, 112, 97, 99, 107, 95, 115, 105, 122, 101, 32, 61, 32, 50, 59, 32, 105, 110, 116, 32, 99, 111, 108, 115, 95, 112, 101, 114, 95, 116, 104, 114, 101, 97, 100, 32, 61, 32, 49, 56, 59, 32, 105, 110, 116, 32, 116, 104, 114, 101, 97, 100, 95, 103, 114, 111, 117, 112, 95, 119, 105, 100, 116, 104, 32, 61, 32, 51, 50, 59, 32, 105, 110, 116, 32, 114, 111, 119, 115, 95, 112, 101, 114, 95, 97, 99, 99, 101, 115, 115, 32, 61, 32, 49, 59, 32, 95, 95, 110, 118, 95, 98, 111, 111, 108, 32, 112, 97, 100, 100, 105, 110, 103, 32, 61, 32, 116, 114, 117, 101, 59, 32, 65, 108, 103, 111, 114, 105, 116, 104, 109, 32, 97, 108, 103, 111, 114, 105, 116, 104, 109, 32, 61, 32, 65, 108, 103, 111, 114, 105, 116, 104, 109, 58, 58, 107, 83, 111, 102, 116, 109, 97, 120, 93};
.global .align 1 .b8 __unnamed_186[326] = {118, 111, 105, 100, 32, 83, 111, 102, 116, 109, 97, 120, 87, 97, 114, 112, 73, 109, 112, 108, 40, 76, 79, 65, 68, 44, 32, 83, 84, 79, 82, 69, 44, 32, 115, 105, 103, 110, 101, 100, 32, 108, 111, 110, 103, 44, 32, 115, 105, 103, 110, 101, 100, 32, 108, 111, 110, 103, 41, 32, 91, 119, 105, 116, 104, 32, 76, 79, 65, 68, 32, 61, 32, 68, 105, 114, 101, 99, 116, 76, 111, 97, 100, 60, 95, 95, 104, 97, 108, 102, 44, 32, 102, 108, 111, 97, 116, 62, 59, 32, 83, 84, 79, 82, 69, 32, 61, 32, 68, 105, 114, 101, 99, 116, 83, 116, 111, 114, 101, 60, 102, 108, 111, 97, 116, 44, 32, 95, 95, 104, 97, 108, 102, 62, 59, 32, 67, 111, 109, 112, 117, 116, 101, 84, 121, 112, 101, 32, 61, 32, 102, 108, 111, 97, 116, 59, 32, 105, 110, 116, 32, 112, 97, 99, 107, 95, 115, 105, 122, 101, 32, 61, 32, 50, 59, 32, 105, 110, 116, 32, 99, 111, 108, 115, 95, 112, 101, 114, 95, 116, 104, 114, 101, 97, 100, 32, 61, 32, 50, 48, 59, 32, 105, 110, 116, 32, 116, 104, 114, 101, 97, 100, 95, 103, 114, 111, 117, 112, 95, 119, 105, 100, 116, 104, 32, 61, 32, 51, 50, 59, 32, 105, 110, 116, 32, 114, 111, 119, 115, 95, 112, 101, 114, 95, 97, 99, 99, 101, 115, 115, 32, 61, 32, 49, 59, 32, 95, 95, 110, 118, 95, 98, 111, 111, 108, 32, 112, 97, 100, 100, 105, 110, 103, 32, 61, 32, 102, 97, 108, 115, 101, 59, 32, 65, 108, 103, 111, 114, 105, 116, 104, 109, 32, 97, 108, 103, 111, 114, 105, 116, 104, 109, 32, 61, 32, 65, 108, 103, 111, 114, 105, 116, 104, 109, 58, 58, 107, 83, 111, 102, 116, 109, 97, 120, 93};
.global .align 1 .b8 __unnamed_187[325] = {118, 111, 105, 100, 32, 83, 111, 102, 116, 109, 97, 120, 87, 97, 114, 112, 73, 109, 112, 108, 40, 76, 79, 65, 68, 44, 32, 83, 84, 79, 82, 69, 44, 32, 115, 105, 103, 110, 101, 100, 32, 108, 111, 110, 103, 44, 32, 115, 105, 103, 110, 101, 100, 32, 108, 111, 110, 103, 41, 32, 91, 119, 105, 116, 104, 32, 76, 79, 65, 68, 32, 61, 32, 68, 105, 114, 101, 99, 116, 76, 111, 97, 100, 60, 95, 95, 104, 97, 108, 102, 44, 32, 102, 108, 111, 97, 116, 62, 59, 32, 83, 84, 79, 82, 69, 32, 61, 32, 68, 105, 114, 101, 99, 116, 83, 116, 111, 114, 101, 60, 102, 108, 111, 97, 116, 44, 32, 95, 95, 104, 97, 108, 102, 62, 59, 32, 67, 111, 109, 112, 117, 116, 101, 84, 121, 112, 101, 32, 61, 32, 102, 108, 111, 97, 116, 59, 32, 105, 110, 116, 32, 112, 97, 99, 107, 95, 115, 105, 122, 101, 32, 61, 32, 50, 59, 32, 105, 110, 116, 32, 99, 111, 108, 115, 95, 112, 101, 114, 95, 116, 104, 114, 101, 97, 100, 32, 61, 32, 50, 48, 59, 32, 105, 110, 116, 32, 116, 104, 114, 101, 97, 100, 95, 103, 114, 111, 117, 112, 95, 119, 105, 100, 116, 104, 32, 61, 32, 51, 50, 59, 32, 105, 110, 116, 32, 114, 111, 119, 115, 95, 112, 101, 114, 95, 97, 99, 99, 101, 115, 115, 32, 61, 32, 49, 59, 32, 95, 95, 110, 118, 95, 98, 111, 111, 108, 32, 112, 97, 100, 100, 105, 110, 103, 32, 61, 32, 116, 114, 117, 101, 59, 32, 65, 108, 103, 111, 114, 105, 116, 104, 109, 32, 97, 108, 103, 111, 114, 105, 116, 104, 109, 32, 61, 32, 65, 108, 103, 111, 114, 105, 116, 104, 109, 58, 58, 107, 83, 111, 102, 116, 109, 97, 120, 93};
.global .align 1 .b8 __unnamed_188[326] = {118, 111, 105, 100, 32, 83, 111, 102, 116, 109, 97, 120, 87, 97, 114, 112, 73, 109, 112, 108, 40, 76, 79, 65, 68, 44, 32, 83, 84, 79, 82, 69, 44, 32, 115, 105, 103, 110, 101, 100, 32, 108, 111, 110, 103, 44, 32, 115, 105, 103, 110, 101, 100, 32, 108, 111, 110, 103, 41, 32, 91, 119, 105, 116, 104, 32, 76, 79, 65, 68, 32, 61, 32, 68, 105, 114, 101, 99, 116, 76, 111, 97, 100, 60, 95, 95, 104, 97, 108, 102, 44, 32, 102, 108, 111, 97, 116, 62, 59, 32, 83, 84, 79, 82, 69, 32, 61, 32, 68, 105, 114, 101, 99, 116, 83, 116, 111, 114, 101, 60, 102, 108, 111, 97, 116, 44, 32, 95, 95, 104, 97, 108, 102, 62, 59, 32, 67, 111, 109, 112, 117, 116, 101, 84, 121, 112, 101, 32, 61, 32, 102, 108, 111, 97, 116, 59, 32, 105, 110, 116, 32, 112, 97, 99, 107, 95, 115, 105, 122, 101, 32, 61, 32, 50, 59, 32, 105, 110, 116, 32, 99, 111, 108, 115, 95, 112, 101, 114, 95, 116, 104, 114, 101, 97, 100, 32, 61, 32, 50, 50, 59, 32, 105, 110, 116, 32, 116, 104, 114, 101, 97, 100, 95, 103, 114, 111, 117, 112, 95, 119, 105, 100, 116, 104, 32, 61, 32, 51, 50, 59, 32, 105, 110, 116, 32, 114, 111, 119, 115, 95, 112, 101, 114, 95, 97, 99, 99, 101, 115, 115, 32, 61, 32, 49, 59, 32, 95, 95, 110, 118, 95, 98, 111, 111, 108, 32, 112, 97, 100, 100, 105, 110, 103, 32, 61, 32, 102, 97, 108, 115, 101, 59, 32, 65, 108, 103, 111, 114, 105, 116, 104, 109, 32, 97, 108, 103, 111, 114, 105, 116, 104, 109, 32, 61, 32, 65, 108, 103, 111, 114, 105, 116, 104, 109, 58, 58, 107, 83, 111, 102, 116, 109, 97, 120, 93};
.global .align 1 .b8 __unnamed_189[325] = {118, 111, 105, 100, 32, 83, 111, 102, 116, 109, 97, 120, 87, 97, 114, 112, 73, 109, 112, 108, 40, 76, 79, 65, 68, 44, 32, 83, 84, 79, 82, 69, 44, 32, 115, 105, 103, 110, 101, 100, 32, 108, 111, 110, 103, 44, 32, 115, 105, 103, 110, 101, 100, 32, 108, 111, 110, 103, 41, 32, 91, 119, 105, 116, 104, 32, 76, 79, 65, 68, 32, 61, 32, 68, 105, 114, 101, 99, 116, 76, 111, 97, 100, 60, 95, 95, 104, 97, 108, 102, 44, 32, 102, 108, 111, 97, 116, 62, 59, 32, 83, 84, 79, 82, 69, 32, 61, 32, 68, 105, 114, 101, 99, 116, 83, 116, 111, 114, 101, 60, 102, 108, 111, 97, 116, 44, 32, 95, 95, 104, 97, 108, 102, 62, 59, 32, 67, 111, 109, 112, 117, 116, 101, 84, 121, 112, 101, 32, 61, 32, 102, 108, 111, 97, 116, 59, 32, 105, 110, 116, 32, 112, 97, 99, 107, 95, 115, 105, 122, 101, 32, 61, 32, 50, 59, 32, 105, 110, 116, 32, 99, 111, 108, 115, 95, 112, 101, 114, 95, 116, 104, 114, 101, 97, 100, 32, 61, 32, 50, 50, 59, 32, 105, 110, 116, 32, 116, 104, 114, 101, 97, 100, 95, 103, 114, 111, 117, 112, 95, 119, 105, 100, 116, 104, 32, 61, 32, 51, 50, 59, 32, 105, 110, 116, 32, 114, 111, 119, 115, 95, 112, 101, 114, 95, 97, 99, 99, 101, 115, 115, 32, 61, 32, 49, 59, 32, 95, 95, 110, 118, 95, 98, 111, 111, 108, 32, 112, 97, 100, 100, 105, 110, 103, 32, 61, 32, 116, 114, 117, 101, 59, 32, 65, 108, 103, 111, 114, 105, 116, 104, 109, 32, 97, 108, 103, 111, 114, 105, 116, 104, 109, 32, 61, 32, 65, 108, 103, 111, 114, 105, 116, 104, 109, 58, 58, 107, 83, 111, 102, 116, 109, 97, 120, 93};
.global .align 1 .b8 __unnamed_190[326] = {118, 111, 105, 100, 32, 83, 111, 102, 116, 109, 97, 120, 87, 97, 114, 112, 73, 109, 112, 108, 40, 76, 79, 65, 68, 44, 32, 83, 84, 79, 82, 69, 44, 32, 115, 105, 103, 110, 101, 100, 32, 108, 111, 110, 103, 44, 32, 115, 105, 103, 110, 101, 100, 32, 108, 111, 110, 103, 41, 32, 91, 119, 105, 116, 104, 32, 76, 79, 65, 68, 32, 61, 32, 68, 105, 114, 101, 99, 116, 76, 111, 97, 100, 60, 95, 95, 104, 97, 108, 102, 44, 32, 102, 108, 111, 97, 116, 62, 59, 32, 83, 84, 79, 82, 69, 32, 61, 32, 68, 105, 114, 101, 99, 116, 83, 116, 111, 114, 101, 60, 102, 108, 111, 97, 116, 44, 32, 95, 95, 104, 97, 108, 102, 62, 59, 32, 67, 111, 109, 112, 117, 116, 101, 84, 121, 112, 101, 32, 61, 32, 102, 108, 111, 97, 116, 59, 32, 105, 110, 116, 32, 112, 97, 99, 107, 95, 115, 105, 122, 101, 32, 61, 32, 50, 59, 32, 105, 110, 116, 32, 99, 111, 108, 115, 95, 112, 101, 114, 95, 116, 104, 114, 101, 97, 100, 32, 61, 32, 50, 52, 59, 32, 105, 110, 116, 32, 116, 104, 114, 101, 97, 100, 95, 103, 114, 111, 117, 112, 95, 119, 105, 100, 116, 104, 32, 61, 32, 51, 50, 59, 32, 105, 110, 116, 32, 114, 111, 119, 115, 95, 112, 101, 114, 95, 97, 99, 99, 101, 115, 115, 32, 61, 32, 49, 59, 32, 95, 95, 110, 118, 95, 98, 111, 111, 108, 32, 112, 97, 100, 100, 105, 110, 103, 32, 61, 32, 102, 97, 108, 115, 101, 59, 32, 65, 108, 103, 111, 114, 105, 116, 104, 109, 32, 97, 108, 103, 111, 114, 105, 116, 104, 109, 32, 61, 32, 65, 108, 103, 111, 114, 105, 116, 104, 109, 58, 58, 107, 83, 111, 102, 116, 109, 97, 120, 93};
.global .align 1 .b8 __unnamed_191[325] = {118, 111, 105, 100, 32, 83, 111, 102, 116, 109, 97, 120, 87, 97, 114, 112, 73, 109, 112, 108, 40, 76, 79, 65, 68, 44, 32, 83, 84, 79, 82, 69, 44, 32, 115, 105, 103, 110, 101, 100, 32, 108, 111, 110, 103, 44, 32, 115, 105, 103, 110, 101, 100, 32, 108, 111, 110, 103, 41, 32, 91, 119, 105, 116, 104, 32, 76, 79, 65, 68, 32, 61, 32, 68, 105, 114, 101, 99, 116, 76, 111, 97, 100, 60, 95, 95, 104, 97, 108, 102, 44, 32, 102, 108, 111, 97, 116, 62, 59, 32, 83, 84, 79, 82, 69, 32, 61, 32, 68, 105, 114, 101, 99, 116, 83, 116, 111, 114, 101, 60, 102, 108, 111, 97, 116, 44, 32, 95, 95, 104, 97, 108, 102, 62, 59, 32, 67, 111, 109, 112, 117, 116, 101, 84, 121, 112, 101, 32, 61, 32, 102, 108, 111, 97, 116, 59, 32, 105, 110, 116, 32, 112, 97, 99, 107, 95, 115, 105, 122, 101, 32, 61, 32, 50, 59, 32, 105, 110, 116, 32, 99, 111, 108, 115, 95, 112, 101, 114, 95, 116, 104, 114, 101, 97, 100, 32, 61, 32, 50, 52, 59, 32, 105, 110, 116, 32, 116, 104, 114, 101, 97, 100, 95, 103, 114, 111, 117, 112, 95, 119, 105, 100, 116, 104, 32, 61, 32, 51, 50, 59, 32, 105, 110, 116, 32, 114, 111, 119, 115, 95, 112, 101, 114, 95, 97, 99, 99, 101, 115, 115, 32, 61, 32, 49, 59, 32, 95, 95, 110, 118, 95, 98, 111, 111, 108, 32, 112, 97, 100, 100, 105, 110, 103, 32, 61, 32, 116, 114, 117, 101, 59, 32, 65, 108, 103, 111, 114, 105, 116, 104, 109, 32, 97, 108, 103, 111, 114, 105, 116, 104, 109, 32, 61, 32, 65, 108, 103, 111, 114, 105, 116, 104, 109, 58, 58, 107, 83, 111, 102, 116, 109, 97, 120, 93};
.global .align 1 .b8 __unnamed_192[326] = {118, 111, 105, 100, 32, 83, 111, 102, 116, 109, 97, 120, 87, 97, 114, 112, 73, 109, 112, 108, 40, 76, 79, 65, 68, 44, 32, 83, 84, 79, 82, 69, 44, 32, 115, 105, 103, 110, 101, 100, 32, 108, 111, 110, 103, 44, 32, 115, 105, 103, 110, 101, 100, 32, 108, 111, 110, 103, 41, 32, 91, 119, 105, 116, 104, 32, 76, 79, 65, 68, 32, 61, 32, 68, 105, 114, 101, 99, 116, 76, 111, 97, 100, 60, 95, 95, 104, 97, 108, 102, 44, 32, 102, 108, 111, 97, 116, 62, 59, 32, 83, 84, 79, 82, 69, 32, 61, 32, 68, 105, 114, 101, 99, 116, 83, 116, 111, 114, 101, 60, 102, 108, 111, 97, 116, 44, 32, 95, 95, 104, 97, 108, 102, 62, 59, 32, 67, 111, 109, 112, 117, 116, 101, 84, 121, 112, 101, 32, 61, 32, 102, 108, 111, 97, 116, 59, 32, 105, 110, 116, 32, 112, 97, 99, 107, 95, 115, 105, 122, 101, 32, 61, 32, 50, 59, 32, 105, 110, 116, 32, 99, 111, 108, 115, 95, 112, 101, 114, 95, 116, 104, 114, 101, 97, 100, 32, 61, 32, 50, 54, 59, 32, 105, 110, 116, 32, 116, 104, 114, 101, 97, 100, 95, 103, 114, 111, 117, 112, 95, 119, 105, 100, 116, 104, 32, 61, 32, 51, 50, 59, 32, 105, 110, 116, 32, 114, 111, 119, 115, 95, 112, 101, 114, 95, 97, 99, 99, 101, 115, 115, 32, 61, 32, 49, 59, 32, 95, 95, 110, 118, 95, 98, 111, 111, 108, 32, 112, 97, 100, 100, 105, 110, 103, 32, 61, 32, 102, 97, 108, 115, 101, 59, 32, 65, 108, 103, 111, 114, 105, 116, 104, 109, 32, 97, 108, 103, 111, 114, 105, 116, 104, 109, 32, 61, 32, 65, 108, 103, 111, 114, 105, 116, 104, 109, 58, 58, 107, 83, 111, 102, 116, 109, 97, 120, 93};
.global .align 1 .b8 __unnamed_193[325] = {118, 111, 105, 100, 32, 83, 111, 102, 116, 109, 97, 120, 87, 97, 114, 112, 73, 109, 112, 108, 40, 76, 79, 65, 68, 44, 32, 83, 84, 79, 82, 69, 44, 32, 115, 105, 103, 110, 101, 100, 32, 108, 111, 110, 103, 44, 32, 115, 105, 103, 110, 101, 100, 32, 108, 111, 110, 103, 41, 32, 91, 119, 105, 116, 104, 32, 76, 79, 65, 68, 32, 61, 32, 68, 105, 114, 101, 99, 116, 76, 111, 97, 100, 60, 95, 95, 104, 97, 108, 102, 44, 32, 102, 108, 111, 97, 116, 62, 59, 32, 83, 84, 79, 82, 69, 32, 61, 32, 68, 105, 114, 101, 99, 116, 83, 116, 111, 114, 101, 60, 102, 108, 111, 97, 116, 44, 32, 95, 95, 104, 97, 108, 102, 62, 59, 32, 67, 111, 109, 112, 117, 116, 101, 84, 121, 112, 101, 32, 61, 32, 102, 108, 111, 97, 116, 59, 32, 105, 110, 116, 32, 112, 97, 99, 107, 95, 115, 105, 122, 101, 32, 61, 32, 50, 59, 32, 105, 110, 116, 32, 99, 111, 108, 115, 95, 112, 101, 114, 95, 116, 104, 114, 101, 97, 100, 32, 61, 32, 50, 54, 59, 32, 105, 110, 116, 32, 116, 104, 114, 101, 97, 100, 95, 103, 114, 111, 117, 112, 95, 119, 105, 100, 116, 104, 32, 61, 32, 51, 50, 59, 32, 105, 110, 116, 32, 114, 111, 119, 115, 95, 112, 101, 114, 95, 97, 99, 99, 101, 115, 115, 32, 61, 32, 49, 59, 32, 95, 95, 110, 118, 95, 98, 111, 111, 108, 32, 112, 97, 100, 100, 105, 110, 103, 32, 61, 32, 116, 114, 117, 101, 59, 32, 65, 108, 103, 111, 114, 105, 116, 104, 109, 32, 97, 108, 103, 111, 114, 105, 116, 104, 109, 32, 61, 32, 65, 108, 103, 111, 114, 105, 116, 104, 109, 58, 58, 107, 83, 111, 102, 116, 109, 97, 120, 93};
.global .align 1 .b8 __unnamed_194[326] = {118, 111, 105, 100, 32, 83, 111, 102, 116, 109, 97, 120, 87, 97, 114, 112, 73, 109, 112, 108, 40, 76, 79, 65, 68, 44, 32, 83, 84, 79, 82, 69, 44, 32, 115, 105, 103, 110, 101, 100, 32, 108, 111, 110, 103, 44, 32, 115, 105, 103, 110, 101, 100, 32, 108, 111, 110, 103, 41, 32, 91, 119, 105, 116, 104, 32, 76, 79, 65, 68, 32, 61, 32, 68, 105, 114, 101, 99, 116, 76, 111, 97, 100, 60, 95, 95, 104, 97, 108, 102, 44, 32, 102, 108, 111, 97, 116, 62, 59, 32, 83, 84, 79, 82, 69, 32, 61, 32, 68, 105, 114, 101, 99, 116, 83, 116, 111, 114, 101, 60, 102, 108, 111, 97, 116, 44, 32, 95, 95, 104, 97, 108, 102, 62, 59, 32, 67, 111, 109, 112, 117, 116, 101, 84, 121, 112, 101, 32, 61, 32, 102, 108, 111, 97, 116, 59, 32, 105, 110, 116, 32, 112, 97, 99, 107, 95, 115, 105, 122, 101, 32, 61, 32, 50, 59, 32, 105, 110, 116, 32, 99, 111, 108, 115, 95, 112, 101, 114, 95, 116, 104, 114, 101, 97, 100, 32, 61, 32, 50, 56, 59, 32, 105, 110, 116, 32, 116, 104, 114, 101, 97, 100, 95, 103, 114, 111, 117, 112, 95, 119, 105, 100, 116, 104, 32, 61, 32, 51, 50, 59, 32, 105, 110, 116, 32, 114, 111, 119, 115, 95, 112, 101, 114, 95, 97, 99, 99, 101, 115, 115, 32, 61, 32, 49, 59, 32, 95, 95, 110, 118, 95, 98, 111, 111, 108, 32, 112, 97, 100, 100, 105, 110, 103, 32, 61, 32, 102, 97, 108, 115, 101, 59, 32, 65, 108, 103, 111, 114, 105, 116, 104, 109, 32, 97, 108, 103, 111, 114, 105, 116, 104, 109, 32, 61, 32, 65, 108, 103, 111, 114, 105, 116, 104, 109, 58, 58, 107, 83, 111, 102, 116, 109, 97, 120, 93};
.global .align 1 .b8 __unnamed_195[325] = {118, 111, 105, 100, 32, 83, 111, 102, 116, 109, 97, 120, 87, 97, 114, 112, 73, 109, 112, 108, 40, 76, 79, 65, 68, 44, 32, 83, 84, 79, 82, 69, 44, 32, 115, 105, 103, 110, 101, 100, 32, 108, 111, 110, 103, 44, 32, 115, 105, 103, 110, 101, 100, 32, 108, 111, 110, 103, 41, 32, 91, 119, 105, 116, 104, 32, 76, 79, 65, 68, 32, 61, 32, 68, 105, 114, 101, 99, 116, 76, 111, 97, 100, 60, 95, 95, 104, 97, 108, 102, 44, 32, 102, 108, 111, 97, 116, 62, 59, 32, 83, 84, 79, 82, 69, 32, 61, 32, 68, 105, 114, 101, 99, 116, 83, 116, 111, 114, 101, 60, 102, 108, 111, 97, 116, 44, 32, 95, 95, 104, 97, 108, 102, 62, 59, 32, 67, 111, 109, 112, 117, 116, 101, 84, 121, 112, 101, 32, 61, 32, 102, 108, 111, 97, 116, 59, 32, 105, 110, 116, 32, 112, 97, 99, 107, 95, 115, 105, 122, 101, 32, 61, 32, 50, 59, 32, 105, 110, 116, 32, 99, 111, 108, 115, 95, 112, 101, 114, 95, 116, 104, 114, 101, 97, 100, 32, 61, 32, 50, 56, 59, 32, 105, 110, 116, 32, 116, 104, 114, 101, 97, 100, 95, 103, 114, 111, 117, 112, 95, 119, 105, 100, 116, 104, 32, 61, 32, 51, 50, 59, 32, 105, 110, 116, 32, 114, 111, 119, 115, 95, 112, 101, 114, 95, 97, 99, 99, 101, 115, 115, 32, 61, 32, 49, 59, 32, 95, 95, 110, 118, 95, 98, 111, 111, 108, 32, 112, 97, 100, 100, 105, 110, 103, 32, 61, 32, 116, 114, 117, 101, 59, 32, 65, 108, 103, 111, 114, 105, 116, 104, 109, 32, 97, 108, 103, 111, 114, 105, 116, 104, 109, 32, 61, 32, 65, 108, 103, 111, 114, 105, 116, 104, 109, 58, 58, 107, 83, 111, 102, 116, 109, 97, 120, 93};
.global .align 1 .b8 __unnamed_196[326] = {118, 111, 105, 100, 32, 83, 111, 102, 116, 109, 97, 120, 87, 97, 114, 112, 73, 109, 112, 108, 40, 76, 79, 65, 68, 44, 32, 83, 84, 79, 82, 69, 44, 32, 115, 105, 103, 110, 101, 100, 32, 108, 111, 110, 103, 44, 32, 115, 105, 103, 110, 101, 100, 32, 108, 111, 110, 103, 41, 32, 91, 119, 105, 116, 104, 32, 76, 79, 65, 68, 32, 61, 32, 68, 105, 114, 101, 99, 116, 76, 111, 97, 100, 60, 95, 95, 104, 97, 108, 102, 44, 32, 102, 108, 111, 97, 116, 62, 59, 32, 83, 84, 79, 82, 69, 32, 61, 32, 68, 105, 114, 101, 99, 116, 83, 116, 111, 114, 101, 60, 102, 108, 111, 97, 116, 44, 32, 95, 95, 104, 97, 108, 102, 62, 59, 32, 67, 111, 109, 112, 117, 116, 101, 84, 121, 112, 101, 32, 61, 32, 102, 108, 111, 97, 116, 59, 32, 105, 110, 116, 32, 112, 97, 99, 107, 95, 115, 105, 122, 101, 32, 61, 32, 50, 59, 32, 105, 110, 116, 32, 99, 111, 108, 115, 95, 112, 101, 114, 95, 116, 104, 114, 101, 97, 100, 32, 61, 32, 51, 48, 59, 32, 105, 110, 116, 32, 116, 104, 114, 101, 97, 100, 95, 103, 114, 111, 117, 112, 95, 119, 105, 100, 116, 104, 32, 61, 32, 51, 50, 59, 32, 105, 110, 116, 32, 114, 111, 119, 115, 95, 112, 101, 114, 95, 97, 99, 99, 101, 115, 115, 32, 61, 32, 49, 59, 32, 95, 95, 110, 118, 95, 98, 111, 111, 108, 32, 112, 97, 100, 100, 105, 110, 103, 32, 61, 32, 102, 97, 108, 115, 101, 59, 32, 65, 108, 103, 111, 114, 105, 116, 104, 109, 32, 97, 108, 103, 111, 114, 105, 116, 104, 109, 32, 61, 32, 65, 108, 103, 111, 114, 105, 116, 104, 109, 58, 58, 107, 83, 111, 102, 116, 109, 97, 120, 93};
.global .align 1 .b8 __unnamed_197[325] = {118, 111, 105, 100, 32, 83, 111, 102, 116, 109, 97, 120, 87, 97, 114, 112, 73, 109, 112, 108, 40, 76, 79, 65, 68, 44, 32, 83, 84, 79, 82, 69, 44, 32, 115, 105, 103, 110, 101, 100, 32, 108, 111, 110, 103, 44, 32, 115, 105, 103, 110, 101, 100, 32, 108, 111, 110, 103, 41, 32, 91, 119, 105, 116, 104, 32, 76, 79, 65, 68, 32, 61, 32, 68, 105, 114, 101, 99, 116, 76, 111, 97, 100, 60, 95, 95, 104, 97, 108, 102, 44, 32, 102, 108, 111, 97, 116, 62, 59, 32, 83, 84, 79, 82, 69, 32, 61, 32, 68, 105, 114, 101, 99, 116, 83, 116, 111, 114, 101, 60, 102, 108, 111, 97, 116, 44, 32, 95, 95, 104, 97, 108, 102, 62, 59, 32, 67, 111, 109, 112, 117, 116, 101, 84, 121, 112, 101, 32, 61, 32, 102, 108, 111, 97, 116, 59, 32, 105, 110, 116, 32, 112, 97, 99, 107, 95, 115, 105, 122, 101, 32, 61, 32, 50, 59, 32, 105, 110, 116, 32, 99, 111, 108, 115, 95, 112, 101, 114, 95, 116, 104, 114, 101, 97, 100, 32, 61, 32, 51, 48, 59, 32, 105, 110, 116, 32, 116, 104, 114, 101, 97, 100, 95, 103, 114, 111, 117, 112, 95, 119, 105, 100, 116, 104, 32, 61, 32, 51, 50, 59, 32, 105, 110, 116, 32, 114, 111, 119, 115, 95, 112, 101, 114, 95, 97, 99, 99, 101, 115, 115, 32, 61, 32, 49, 59, 32, 95, 95, 110, 118, 95, 98, 111, 111, 108, 32, 112, 97, 100, 100, 105, 110, 103, 32, 61, 32, 116, 114, 117, 101, 59, 32, 65, 108, 103, 111, 114, 105, 116, 104, 109, 32, 97, 108, 103, 111, 114, 105, 116, 104, 109, 32, 61, 32, 65, 108, 103, 111, 114, 105, 116, 104, 109, 58, 58, 107, 83, 111, 102, 116, 109, 97, 120, 93};
.global .align 1 .b8 __unnamed_198[326] = {118, 111, 105, 100, 32, 83, 111, 102, 116, 109, 97, 120, 87, 97, 114, 112, 73, 109, 112, 108, 40, 76, 79, 65, 68, 44, 32, 83, 84, 79, 82, 69, 44, 32, 115, 105, 103, 110, 101, 100, 32, 108, 111, 110, 103, 44, 32, 115, 105, 103, 110, 101, 100, 32, 108, 111, 110, 103, 41, 32, 91, 119, 105, 116, 104, 32, 76, 79, 65, 68, 32, 61, 32, 68, 105, 114, 101, 99, 116, 76, 111, 97, 100, 60, 95, 95, 104, 97, 108, 102, 44, 32, 102, 108, 111, 97, 116, 62, 59, 32, 83, 84, 79, 82, 69, 32, 61, 32, 68, 105, 114, 101, 99, 116, 83, 116, 111, 114, 101, 60, 102, 108, 111, 97, 116, 44, 32, 95, 95, 104, 97, 108, 102, 62, 59, 32, 67, 111, 109, 112, 117, 116, 101, 84, 121, 112, 101, 32, 61, 32, 102, 108, 111, 97, 116, 59, 32, 105, 110, 116, 32, 112, 97, 99, 107, 95, 115, 105, 122, 101, 32, 61, 32, 50, 59, 32, 105, 110, 116, 32, 99, 111, 108, 115, 95, 112, 101, 114, 95, 116, 104, 114, 101, 97, 100, 32, 61, 32, 51, 50, 59, 32, 105, 110, 116, 32, 116, 104, 114, 101, 97, 100, 95, 103, 114, 111, 117, 112, 95, 119, 105, 100, 116, 104, 32, 61, 32, 51, 50, 59, 32, 105, 110, 116, 32, 114, 111, 119, 115, 95, 112, 101, 114, 95, 97, 99, 99, 101, 115, 115, 32, 61, 32, 49, 59, 32, 95, 95, 110, 118, 95, 98, 111, 111, 108, 32, 112, 97, 100, 100, 105, 110, 103, 32, 61, 32, 102, 97, 108, 115, 101, 59, 32, 65, 108, 103, 111, 114, 105, 116, 104, 109, 32, 97, 108, 103, 111, 114, 105, 116, 104, 109, 32, 61, 32, 65, 108, 103, 111, 114, 105, 116, 104, 109, 58, 58, 107, 83, 111, 102, 116, 109, 97, 120, 93};
.global .align 1 .b8 __unnamed_199[325] = {118, 111, 105, 100, 32, 83, 111, 102, 116, 109, 97, 120, 87, 97, 114, 112, 73, 109, 112, 108, 40, 76, 79, 65, 68, 44, 32, 83, 84, 79, 82, 69, 44, 32, 115, 105, 103, 110, 101, 100, 32, 108, 111, 110, 103, 44, 32, 115, 105, 103, 110, 101, 100, 32, 108, 111, 110, 103, 41, 32, 91, 119, 105, 116, 104, 32, 76, 79, 65, 68, 32, 61, 32, 68, 105, 114, 101, 99, 116, 76, 111, 97, 100, 60, 95, 95, 104, 97, 108, 102, 44, 32, 102, 108, 111, 97, 116, 62, 59, 32, 83, 84, 79, 82, 69, 32, 61, 32, 68, 105, 114, 101, 99, 116, 83, 116, 111, 114, 101, 60, 102, 108, 111, 97, 116, 44, 32, 95, 95, 104, 97, 108, 102, 62, 59, 32, 67, 111, 109, 112, 117, 116, 101, 84, 121, 112, 101, 32, 61, 32, 102, 108, 111, 97, 116, 59, 32, 105, 110, 116, 32, 112, 97, 99, 107, 95, 115, 105, 122, 101, 32, 61, 32, 50, 59, 32, 105, 110, 116, 32, 99, 111, 108, 115, 95, 112, 101, 114, 95, 116, 104, 114, 101, 97, 100, 32, 61, 32, 51, 50, 59, 32, 105, 110, 116, 32, 116, 104, 114, 101, 97, 100, 95, 103, 114, 111, 117, 112, 95, 119, 105, 100, 116, 104, 32, 61, 32, 51, 50, 59, 32, 105, 110, 116, 32, 114, 111, 119, 115, 95, 112, 101, 114, 95, 97, 99, 99, 101, 115, 115, 32, 61, 32, 49, 59, 32, 95, 95, 110, 118, 95, 98, 111, 111, 108, 32, 112, 97, 100, 100, 105, 110, 103, 32, 61, 32, 116, 114, 117, 101, 59, 32, 65, 108, 103, 111, 114, 105, 116, 104, 109, 32, 97, 108, 103, 111, 114, 105, 116, 104, 109, 32, 61, 32, 65, 108, 103, 111, 114, 105, 116, 104, 109, 58, 58, 107, 83, 111, 102, 116, 109, 97, 120, 93};
.global .align 1 .b8 __unnamed_200[324] = {118, 111, 105, 100, 32, 83, 111, 102, 116, 109, 97, 120, 87, 97, 114, 112, 73, 109, 112, 108, 40, 76, 79, 65, 68, 44, 32, 83, 84, 79, 82, 69, 44, 32, 115, 105, 103, 110, 101, 100, 32, 108, 111, 110, 103, 44, 32, 115, 105, 103, 110, 101, 100, 32, 108, 111, 110, 103, 41, 32, 91, 119, 105, 116, 104, 32, 76, 79, 65, 68, 32, 61, 32, 68, 105, 114, 101, 99, 116, 76, 111, 97, 100, 60, 95, 95, 104, 97, 108, 102, 44, 32, 102, 108, 111, 97, 116, 62, 59, 32, 83, 84, 79, 82, 69, 32, 61, 32, 68, 105, 114, 101, 99, 116, 83, 116, 111, 114, 101, 60, 102, 108, 111, 97, 116, 44, 32, 95, 95, 104, 97, 108, 102, 62, 59, 32, 67, 111, 109, 112, 117, 116, 101, 84, 121, 112, 101, 32, 61, 32, 102, 108, 111, 97, 116, 59, 32, 105, 110, 116, 32, 112, 97, 99, 107, 95, 115, 105, 122, 101, 32, 61, 32, 49, 59, 32, 105, 110, 116, 32, 99, 111, 108, 115, 95, 112, 101, 114, 95, 116, 104, 114, 101, 97, 100, 32, 61, 32, 49, 59, 32, 105, 110, 116, 32, 116, 104, 114, 101, 97, 100, 95, 103, 114, 111, 117, 112, 95, 119, 105, 100, 116, 104, 32, 61, 32, 49, 59, 32, 105, 110, 116, 32, 114, 111, 119, 115, 95, 112, 101, 114, 95, 97, 99, 99, 101, 115, 115, 32, 61, 32, 50, 59, 32, 95, 95, 110, 118, 95, 98, 111, 111, 108, 32, 112, 97, 100, 100, 105, 110, 103, 32, 61, 32, 102, 97, 108, 115, 101, 59, 32, 65, 108, 103, 111, 114, 105, 116, 104, 109, 32, 97, 108, 103, 111, 114, 105, 116, 104, 109, 32, 61, 32, 65, 108, 103, 111, 114, 105, 116, 104, 109, 58, 58, 107, 83, 111, 102, 116, 109, 97, 120, 93};
.global .align 1 .b8 __unnamed_201[323] = {118, 111, 105, 100, 32, 83, 111, 102, 116, 109, 97, 120, 87, 97, 114, 112, 73, 109, 112, 108, 40, 76, 79, 65, 68, 44, 32, 83, 84, 79, 82, 69, 44, 32, 115, 105, 103, 110, 101, 100, 32, 108, 111, 110, 103, 44, 32, 115, 105, 103, 110, 101, 100, 32, 108, 111, 110, 103, 41, 32, 91, 119, 105, 116, 104, 32, 76, 79, 65, 68, 32, 61, 32, 68, 105, 114, 101, 99, 116, 76, 111, 97, 100, 60, 95, 95, 104, 97, 108, 102, 44, 32, 102, 108, 111, 97, 116, 62, 59, 32, 83, 84, 79, 82, 69, 32, 61, 32, 68, 105, 114, 101, 99, 116, 83, 116, 111, 114, 101, 60, 102, 108, 111, 97, 116, 44, 32, 95, 95, 104, 97, 108, 102, 62, 59, 32, 67, 111, 109, 112, 117, 116, 101, 84, 121, 112, 101, 32, 61, 32, 102, 108, 111, 97, 116, 59, 32, 105, 110, 116, 32, 112, 97, 99, 107, 95, 115, 105, 122, 101, 32, 61, 32, 49, 59, 32, 105, 110, 116, 32, 99, 111, 108, 115, 95, 112, 101, 114, 95, 116, 104, 114, 101, 97, 100, 32, 61, 32, 49, 59, 32, 105, 110, 116, 32, 116, 104, 114, 101, 97, 100, 95, 103, 114, 111, 117, 112, 95, 119, 105, 100, 116, 104, 32, 61, 32, 49, 59, 32, 105, 110, 116, 32, 114, 111, 119, 115, 95, 112, 101, 114, 95, 97, 99, 99, 101, 115, 115, 32, 61, 32, 50, 59, 32, 95, 95, 110, 118, 95, 98, 111, 111, 108, 32, 112, 97, 100, 100, 105, 110, 103, 32, 61, 32, 116, 114, 117, 101, 59, 32, 65, 108, 103, 111, 114, 105, 116, 104, 109, 32, 97, 108, 103, 111, 114, 105, 116, 104, 109, 32, 61, 32, 65, 108, 103, 111, 114, 105, 116, 104, 109, 58, 58, 107, 83, 111, 102, 116, 109, 97, 120, 93};
.global .align 1 .b8 __unnamed_202[324] = {118, 111, 105, 100, 32, 83, 111, 102, 116, 109, 97, 120, 87, 97, 114, 112, 73, 109, 112, 108, 40, 76, 79, 65, 68, 44, 32, 83, 84, 79, 82, 69, 44, 32, 115, 105, 103, 110, 101, 100, 32, 108, 111, 110, 103, 44, 32, 115, 105, 103, 110, 101, 100, 32, 108, 111, 110, 103, 41, 32, 91, 119, 105, 116, 104, 32, 76, 79, 65, 68, 32, 61, 32, 68, 105, 114, 101, 99, 116, 76, 111, 97, 100, 60, 95, 95, 104, 97, 108, 102, 44, 32, 102, 108, 111, 97, 116, 62, 59, 32, 83, 84, 79, 82, 69, 32, 61, 32, 68, 105, 114, 101, 99, 116, 83, 116, 111, 114, 101, 60, 102, 108, 111, 97, 116, 44, 32, 95, 95, 104, 97, 108, 102, 62, 59, 32, 67, 111, 109, 112, 117, 116, 101, 84, 121, 112, 101, 32, 61, 32, 102, 108, 111, 97, 116, 59, 32, 105, 110, 116, 32, 112, 97, 99, 107, 95, 115, 105, 122, 101, 32, 61, 32, 49, 59, 32, 105, 110, 116, 32, 99, 111, 108, 115, 95, 112, 101, 114, 95, 116, 104, 114, 101, 97, 100, 32, 61, 32, 49, 59, 32, 105, 110, 116, 32, 116, 104, 114, 101, 97, 100, 95, 103, 114, 111, 117, 112, 95, 119, 105, 100, 116, 104, 32, 61, 32, 49, 59, 32, 105, 110, 116, 32, 114, 111, 119, 115, 95, 112, 101, 114, 95, 97, 99, 99, 101, 115, 115, 32, 61, 32, 49, 59, 32, 95, 95, 110, 118, 95, 98, 111, 111, 108, 32, 112, 97, 100, 100, 105, 110, 103, 32, 61, 32, 102, 97, 108, 115, 101, 59, 32, 65, 108, 103, 111, 114, 105, 116, 104, 109, 32, 97, 108, 103, 111, 114, 105, 116, 104, 109, 32, 61, 32, 65, 108, 103, 111, 114, 105, 116, 104, 109, 58, 58, 107, 83, 111, 102, 116, 109, 97, 120, 93};
.global .align 1 .b8 __unnamed_203[323] = {118, 111, 105, 100, 32, 83, 111, 102, 116, 109, 97, 120, 87, 97, 114, 112, 73, 109, 112, 108, 40, 76, 79, 65, 68, 44, 32, 83, 84, 79, 82, 69, 44, 32, 115, 105, 103, 110, 101, 100, 32, 108, 111, 110, 103, 44, 32, 115, 105, 103, 110, 101, 100, 32, 108, 111, 110, 103, 41, 32, 91, 119, 105, 116, 104, 32, 76, 79, 65, 68, 32, 61, 32, 68, 105, 114, 101, 99, 116, 76, 111, 97, 100, 60, 95, 95, 104, 97, 108, 102, 44, 32, 102, 108, 111, 97, 116, 62, 59, 32, 83, 84, 79, 82, 69, 32, 61, 32, 68, 105, 114, 101, 99, 116, 83, 116, 111, 114, 101, 60, 102, 108, 111, 97, 116, 44, 32, 95, 95, 104, 97, 108, 102, 62, 59, 32, 67, 111, 109, 112, 117, 116, 101, 84, 121, 112, 101, 32, 61, 32, 102, 108, 111, 97, 116, 59, 32, 105, 110, 116, 32, 112, 97, 99, 107, 95, 115, 105, 122, 101, 32, 61, 32, 49, 59, 32, 105, 110, 116, 32, 99, 111, 108, 115, 95, 112, 101, 114, 95, 116, 104, 114, 101, 97, 100, 32, 61, 32, 49, 59, 32, 105, 110, 116, 32, 116, 104, 114, 101, 97, 100, 95, 103, 114, 111, 117, 112, 95, 119, 105, 100, 116, 104, 32, 61, 32, 49, 59, 32, 105, 110, 116, 32, 114, 111, 119, 115, 95, 112, 101, 114, 95, 97, 99, 99, 101, 115, 115, 32, 61, 32, 49, 59, 32, 95, 95, 110, 118, 95, 98, 111, 111, 108, 32, 112, 97, 100, 100, 105, 110, 103, 32, 61, 32, 116, 114, 117, 101, 59, 32, 65, 108, 103, 111, 114, 105, 116, 104, 109, 32, 97, 108, 103, 111, 114, 105, 116, 104, 109, 32, 61, 32, 65, 108, 103, 111, 114, 105, 116, 104, 109, 58, 58, 107, 83, 111, 102, 116, 109, 97, 120, 93};
.global .align 1 .b8 __unnamed_204[324] = {118, 111, 105, 100, 32, 83, 111, 102, 116, 109, 97, 120, 87, 97, 114, 112, 73, 109, 112, 108, 40, 76, 79, 65, 68, 44, 32, 83, 84, 79, 82, 69, 44, 32, 115, 105, 103, 110, 101, 100, 32, 108, 111, 110, 103, 44, 32, 115, 105, 103, 110, 101, 100, 32, 108, 111, 110, 103, 41, 32, 91, 119, 105, 116, 104, 32, 76, 79, 65, 68, 32, 61, 32, 68, 105, 114, 101, 99, 116, 76, 111, 97, 100, 60, 95, 95, 104, 97, 108, 102, 44, 32, 102, 108, 111, 97, 116, 62, 59, 32, 83, 84, 79, 82, 69, 32, 61, 32, 68, 105, 114, 101, 99, 116, 83, 116, 111, 114, 101, 60, 102, 108, 111, 97, 116, 44, 32, 95, 95, 104, 97, 108, 102, 62, 59, 32, 67, 111, 109, 112, 117, 116, 101, 84, 121, 112, 101, 32, 61, 32, 102, 108, 111, 97, 116, 59, 32, 105, 110, 116, 32, 112, 97, 99, 107, 95, 115, 105, 122, 101, 32, 61, 32, 49, 59, 32, 105, 110, 116, 32, 99, 111, 108, 115, 95, 112, 101, 114, 95, 116, 104, 114, 101, 97, 100, 32, 61, 32, 49, 59, 32, 105, 110, 116, 32, 116, 104, 114, 101, 97, 100, 95, 103, 114, 111, 117, 112, 95, 119, 105, 100, 116, 104, 32, 61, 32, 50, 59, 32, 105, 110, 116, 32, 114, 111, 119, 115, 95, 112, 101, 114, 95, 97, 99, 99, 101, 115, 115, 32, 61, 32, 50, 59, 32, 95, 95, 110, 118, 95, 98, 111, 111, 108, 32, 112, 97, 100, 100, 105, 110, 103, 32, 61, 32, 102, 97, 108, 115, 101, 59, 32, 65, 108, 103, 111, 114, 105, 116, 104, 109, 32, 97, 108, 103, 111, 114, 105, 116, 104, 109, 32, 61, 32, 65, 108, 103, 111, 114, 105, 116, 104, 109, 58, 58, 107, 83, 111, 102, 116, 109, 97, 120, 93};
.global .align 1 .b8 __unnamed_205[323] = {118, 111, 105, 100, 32, 83, 111, 102, 116, 109, 97, 120, 87, 97, 114, 112, 73, 109, 112, 108, 40, 76, 79, 65, 68, 44, 32, 83, 84, 79, 82, 69, 44, 32, 115, 105, 103, 110, 101, 100, 32, 108, 111, 110, 103, 44, 32, 115, 105, 103, 110, 101, 100, 32, 108, 111, 110, 103, 41, 32, 91, 119, 105, 116, 104, 32, 76, 79, 65, 68, 32, 61, 32, 68, 105, 114, 101, 99, 116, 76, 111, 97, 100, 60, 95, 95, 104, 97, 108, 102, 44, 32, 102, 108, 111, 97, 116, 62, 59, 32, 83, 84, 79, 82, 69, 32, 61, 32, 68, 105, 114, 101, 99, 116, 83, 116, 111, 114, 101, 60, 102, 108, 111, 97, 116, 44, 32, 95, 95, 104, 97, 108, 102, 62, 59, 32, 67, 111, 109, 112, 117, 116, 101, 84, 121, 112, 101, 32, 61, 32, 102, 108, 111, 97, 116, 59, 32, 105, 110, 116, 32, 112, 97, 99, 107, 95, 115, 105, 122, 101, 32, 61, 32, 49, 59, 32, 105, 110, 116, 32, 99, 111, 108, 115, 95, 112, 101, 114, 95, 116, 104, 114, 101, 97, 100, 32, 61, 32, 49, 59, 32, 105, 110, 116, 32, 116, 104, 114, 101, 97, 100, 95, 103, 114, 111, 117, 112, 95, 119, 105, 100, 116, 104, 32, 61, 32, 50, 59, 32, 105, 110, 116, 32, 114, 111, 119, 115, 95, 112, 101, 114, 95, 97, 99, 99, 101, 115, 115, 32, 61, 32, 50, 59, 32, 95, 95, 110, 118, 95, 98, 111, 111, 108, 32, 112, 97, 100, 100, 105, 110, 103, 32, 61, 32, 116, 114, 117, 101, 59, 32, 65, 108, 103, 111, 114, 105, 116, 104, 109, 32, 97, 108, 103, 111, 114, 105, 116, 104, 109, 32, 61, 32, 65, 108, 103, 111, 114, 105, 116, 104, 109, 58, 58, 107, 83, 111, 102, 116, 109, 97, 120, 93};
.global .align 1 .b8 __unnamed_206[324] = {118, 111, 105, 100, 32, 83, 111, 102, 116, 109, 97, 120, 87, 97, 114, 112, 73, 109, 112, 108, 40, 76, 79, 65, 68, 44, 32, 83, 84, 79, 82, 69, 44, 32, 115, 105, 103, 110, 101, 100, 32, 108, 111, 110, 103, 44, 32, 115, 105, 103, 110, 101, 100, 32, 108, 111, 110, 103, 41, 32, 91, 119, 105, 116, 104, 32, 76, 79, 65, 68, 32, 61, 32, 68, 105, 114, 101, 99, 116, 76, 111, 97, 100, 60, 95, 95, 104, 97, 108, 102, 44, 32, 102, 108, 111, 97, 116, 62, 59, 32, 83, 84, 79, 82, 69, 32, 61, 32, 68, 105, 114, 101, 99, 116, 83, 116, 111, 114, 101, 60, 102, 108, 111, 97, 116, 44, 32, 95, 95, 104, 97, 108, 102, 62, 59, 32, 67, 111, 109, 112, 117, 116, 101, 84, 121, 112, 101, 32, 61, 32, 102, 108, 111, 97, 116, 59, 32, 105, 110, 116, 32, 112, 97, 99, 107, 95, 115, 105, 122, 101, 32, 61, 32, 49, 59, 32, 105, 110, 116, 32, 99, 111, 108, 115, 95, 112, 101, 114, 95, 116, 104, 114, 101, 97, 100, 32, 61, 32, 49, 59, 32, 105, 110, 116, 32, 116, 104, 114, 101, 97, 100, 95, 103, 114, 111, 117, 112, 95, 119, 105, 100, 116, 104, 32, 61, 32, 50, 59, 32, 105, 110, 116, 32, 114, 111, 119, 115, 95, 112, 101, 114, 95, 97, 99, 99, 101, 115, 115, 32, 61, 32, 49, 59, 32, 95, 95, 110, 118, 95, 98, 111, 111, 108, 32, 112, 97, 100, 100, 105, 110, 103, 32, 61, 32, 102, 97, 108, 115, 101, 59, 32, 65, 108, 103, 111, 114, 105, 116, 104, 109, 32, 97, 108, 103, 111, 114, 105, 116, 104, 109, 32, 61, 32, 65, 108, 103, 111, 114, 105, 116, 104, 109, 58, 58, 107, 83, 111, 102, 116, 109, 97, 120, 93};
.global .align 1 .b8 __unnamed_207[323] = {118, 111, 105, 100, 32, 83, 111, 102, 116, 109, 97, 120, 87, 97, 114, 112, 73, 109, 112, 108, 40, 76, 79, 65, 68, 44, 32, 83, 84, 79, 82, 69, 44, 32, 115, 105, 103, 110, 101, 100, 32, 108, 111, 110, 103, 44, 32, 115, 105, 103, 110, 101, 100, 32, 108, 111, 110, 103, 41, 32, 91, 119, 105, 116, 104, 32, 76, 79, 65, 68, 32, 61, 32, 68, 105, 114, 101, 99, 116, 76, 111, 97, 100, 60, 95, 95, 104, 97, 108, 102, 44, 32, 102, 108, 111, 97, 116, 62, 59, 32, 83, 84, 79, 82, 69, 32, 61, 32, 68, 105, 114, 101, 99, 116, 83, 116, 111, 114, 101, 60, 102, 108, 111, 97, 116, 44, 32, 95, 95, 104, 97, 108, 102, 62, 59, 32, 67, 111, 109, 112, 117, 116, 101, 84, 121, 112, 101, 32, 61, 32, 102, 108, 111, 97, 116, 59, 32, 105, 110, 116, 32, 112, 97, 99, 107, 95, 115, 105, 122, 101, 32, 61, 32, 49, 59, 32, 105, 110, 116, 32, 99, 111, 108, 115, 95, 112, 101, 114, 95, 116, 104, 114, 101, 97, 100, 32, 61, 32, 49, 59, 32, 105, 110, 116, 32, 116, 104, 114, 101, 97, 100, 95, 103, 114, 111, 117, 112, 95, 119, 105, 100, 116, 104, 32, 61, 32, 50, 59, 32, 105, 110, 116, 32, 114, 111, 119, 115, 95, 112, 101, 114, 95, 97, 99, 99, 101, 115, 115, 32, 61, 32, 49, 59, 32, 95, 95, 110, 118, 95, 98, 111, 111, 108, 32, 112, 97, 100, 100, 105, 110, 103, 32, 61, 32, 116, 114, 117, 101, 59, 32, 65, 108, 103, 111, 114, 105, 116, 104, 109, 32, 97, 108, 103, 111, 114, 105, 116, 104, 109, 32, 61, 32, 65, 108, 103, 111, 114, 105, 116, 104, 109, 58, 58, 107, 83, 111, 102, 116, 109, 97, 120, 93};
.global .align 1 .b8 __unnamed_208[324] = {118, 111, 105, 100, 32, 83, 111, 102, 116, 109, 97, 120, 87, 97, 114, 112, 73, 109, 112, 108, 40, 76, 79, 65, 68, 44, 32, 83, 84, 79, 82, 69, 44, 32, 115, 105, 103, 110, 101, 100, 32, 108, 111, 110, 103, 44, 32, 115, 105, 103, 110, 101, 100, 32, 108, 111, 110, 103, 41, 32, 91, 119, 105, 116, 104, 32, 76, 79, 65, 68, 32, 61, 32, 68, 105, 114, 101, 99, 116, 76, 111, 97, 100, 60, 95, 95, 104, 97, 108, 102, 44, 32, 102, 108, 111, 97, 116, 62, 59, 32, 83, 84, 79, 82, 69, 32, 61, 32, 68, 105, 114, 101, 99, 116, 83, 116, 111, 114, 101, 60, 102, 108, 111, 97, 116, 44, 32, 95, 95, 104, 97, 108, 102, 62, 59, 32, 67, 111, 109, 112, 117, 116, 101, 84, 121, 112, 101, 32, 61, 32, 102, 108, 111, 97, 116, 59, 32, 105, 110, 116, 32, 112, 97, 99, 107, 95, 115, 105, 122, 101, 32, 61, 32, 49, 59, 32, 105, 110, 116, 32, 99, 111, 108, 115, 95, 112, 101, 114, 95, 116, 104, 114, 101, 97, 100, 32, 61, 32, 49, 59, 32, 105, 110, 116, 32, 116, 104, 114, 101, 97, 100, 95, 103, 114, 111, 117, 112, 95, 119, 105, 100, 116, 104, 32, 61, 32, 52, 59, 32, 105, 110, 116, 32, 114, 111, 119, 115, 95, 112, 101, 114, 95, 97, 99, 99, 101, 115, 115, 32, 61, 32, 50, 59, 32, 95, 95, 110, 118, 95, 98, 111, 111, 108, 32, 112, 97, 100, 100, 105, 110, 103, 32, 61, 32, 102, 97, 108, 115, 101, 59, 32, 65, 108, 103, 111, 114, 105, 116, 104, 109, 32, 97, 108, 103, 111, 114, 105, 116, 104, 109, 32, 61, 32, 65, 108, 103, 111, 114, 105, 116, 104, 109, 58, 58, 107, 83, 111, 102, 116, 109, 97, 120, 93};
.global .align 1 .b8 __unnamed_209[323] = {118, 111, 105, 100, 32, 83, 111, 102, 116, 109, 97, 120, 87, 97, 114, 112, 73, 109, 112, 108, 40, 76, 79, 65, 68, 44, 32, 83, 84, 79, 82, 69, 44, 32, 115, 105, 103, 110, 101, 100, 32, 108, 111, 110, 103, 44, 32, 115, 105, 103, 110, 101, 100, 32, 108, 111, 110, 103, 41, 32, 91, 119, 105, 116, 104, 32, 76, 79, 65, 68, 32, 61, 32, 68, 105, 114, 101, 99, 116, 76, 111, 97, 100, 60, 95, 95, 104, 97, 108, 102, 44, 32, 102, 108, 111, 97, 116, 62, 59, 32, 83, 84, 79, 82, 69, 32, 61, 32, 68, 105, 114, 101, 99, 116, 83, 116, 111, 114, 101, 60, 102, 108, 111, 97, 116, 44, 32, 95, 95, 104, 97, 108, 102, 62, 59, 32, 67, 111, 109, 112, 117, 116, 101, 84, 121, 112, 101, 32, 61, 32, 102, 108, 111, 97, 116, 59, 32, 105, 110, 116, 32, 112, 97, 99, 107, 95, 115, 105, 122, 101, 32, 61, 32, 49, 59, 32, 105, 110, 116, 32, 99, 111, 108, 115, 95, 112, 101, 114, 95, 116, 104, 114, 101, 97, 100, 32, 61, 32, 49, 59, 32, 105, 110, 116, 32, 116, 104, 114, 101, 97, 100, 95, 103, 114, 111, 117, 112, 95, 119, 105, 100, 116, 104, 32, 61, 32, 52, 59, 32, 105, 110, 116, 32, 114, 111, 119, 115, 95, 112, 101, 114, 95, 97, 99, 99, 101, 115, 115, 32, 61, 32, 50, 59, 32, 95, 95, 110, 118, 95, 98, 111, 111, 108, 32, 112, 97, 100, 100, 105, 110, 103, 32, 61, 32, 116, 114, 117, 101, 59, 32, 65, 108, 103, 111, 114, 105, 116, 104, 109, 32, 97, 108, 103, 111, 114, 105, 116, 104, 109, 32, 61, 32, 65, 108, 103, 111, 114, 105, 116, 104, 109, 58, 58, 107, 83, 111, 102, 116, 109, 97, 120, 93};
.global .align 1 .b8 __unnamed_210[324] = {118, 111, 105, 100, 32, 83, 111, 102, 116, 109, 97, 120, 87, 97, 114, 112, 73, 109, 112, 108, 40, 76, 79, 65, 68, 44, 32, 83, 84, 79, 82, 69, 44, 32, 115, 105, 103, 110, 101, 100, 32, 108, 111, 110, 103, 44, 32, 115, 105, 103, 110, 101, 100, 32, 108, 111, 110, 103, 41, 32, 91, 119, 105, 116, 104, 32, 76, 79, 65, 68, 32, 61, 32, 68, 105, 114, 101, 99, 116, 76, 111, 97, 100, 60, 95, 95, 104, 97, 108, 102, 44, 32, 102, 108, 111, 97, 116, 62, 59, 32, 83, 84, 79, 82, 69, 32, 61, 32, 68, 105, 114, 101, 99, 116, 83, 116, 111, 114, 101, 60, 102, 108, 111, 97, 116, 44, 32, 95, 95, 104, 97, 108, 102, 62, 59, 32, 67, 111, 109, 112, 117, 116, 101, 84, 121, 112, 101, 32, 61, 32, 102, 108, 111, 97, 116, 59, 32, 105, 110, 116, 32, 112, 97, 99, 107, 95, 115, 105, 122, 101, 32, 61, 32, 49, 59, 32, 105, 110, 116, 32, 99, 111, 108, 115, 95, 112, 101, 114, 95, 116, 104, 114, 101, 97, 100, 32, 61, 32, 49, 59, 32, 105, 110, 116, 32, 116, 104, 114, 101, 97, 100, 95, 103, 114, 111, 117, 112, 95, 119, 105, 100, 116, 104, 32, 61, 32, 52, 59, 32, 105, 110, 116, 32, 114, 111, 119, 115, 95, 112, 101, 114, 95, 97, 99, 99, 101, 115, 115, 32, 61, 32, 49, 59, 32, 95, 95, 110, 118, 95, 98, 111, 111, 108, 32, 112, 97, 100, 100, 105, 110, 103, 32, 61, 32, 102, 97, 108, 115, 101, 59, 32, 65, 108, 103, 111, 114, 105, 116, 104, 109, 32, 97, 108, 103, 111, 114, 105, 116, 104, 109, 32, 61, 32, 65, 108, 103, 111, 114, 105, 116, 104, 109, 58, 58, 107, 83, 111, 102, 116, 109, 97, 120, 93};
.global .align 1 .b8 __unnamed_211[323] = {118, 111, 105, 100, 32, 83, 111, 102, 116, 109, 97, 120, 87, 97, 114, 112, 73, 109, 112, 108, 40, 76, 79, 65, 68, 44, 32, 83, 84, 79, 82, 69, 44, 32, 115, 105, 103, 110, 101, 100, 32, 108, 111, 110, 103, 44, 32, 115, 105, 103, 110, 101, 100, 32, 108, 111, 110, 103, 41, 32, 91, 119, 105, 116, 104, 32, 76, 79, 65, 68, 32, 61, 32, 68, 105, 114, 101, 99, 116, 76, 111, 97, 100, 60, 95, 95, 104, 97, 108, 102, 44, 32, 102, 108, 111, 97, 116, 62, 59, 32, 83, 84, 79, 82, 69, 32, 61, 32, 68, 105, 114, 101, 99, 116, 83, 116, 111, 114, 101, 60, 102, 108, 111, 97, 116, 44, 32, 95, 95, 104, 97, 108, 102, 62, 59, 32, 67, 111, 109, 112, 117, 116, 101, 84, 121, 112, 101, 32, 61, 32, 102, 108, 111, 97, 116, 59, 32, 105, 110, 116, 32, 112, 97, 99, 107, 95, 115, 105, 122, 101, 32, 61, 32, 49, 59, 32, 105, 110, 116, 32, 99, 111, 108, 115, 95, 112, 101, 114, 95, 116, 104, 114, 101, 97, 100, 32, 61, 32, 49, 59, 32, 105, 110, 116, 32, 116, 104, 114, 101, 97, 100, 95, 103, 114, 111, 117, 112, 95, 119, 105, 100, 116, 104, 32, 61, 32, 52, 59, 32, 105, 110, 116, 32, 114, 111, 119, 115, 95, 112, 101, 114, 95, 97, 99, 99, 101, 115, 115, 32, 61, 32, 49, 59, 32, 95, 95, 110, 118, 95, 98, 111, 111, 108, 32, 112, 97, 100, 100, 105, 110, 103, 32, 61, 32, 116, 114, 117, 101, 59, 32, 65, 108, 103, 111, 114, 105, 116, 104, 109, 32, 97, 108, 103, 111, 114, 105, 116, 104, 109, 32, 61, 32, 65, 108, 103, 111, 114, 105, 116, 104, 109, 58, 58, 107, 83, 111, 102, 116, 109, 97, 120, 93};
.global .align 1 .b8 __unnamed_212[324] = {118, 111, 105, 100, 32, 83, 111, 102, 116, 109, 97, 120, 87, 97, 114, 112, 73, 109, 112, 108, 40, 76, 79, 65, 68, 44, 32, 83, 84, 79, 82, 69, 44, 32, 115, 105, 103, 110, 101, 100, 32, 108, 111, 110, 103, 44, 32, 115, 105, 103, 110, 101, 100, 32, 108, 111, 110, 103, 41, 32, 91, 119, 105, 116, 104, 32, 76, 79, 65, 68, 32, 61, 32, 68, 105, 114, 101, 99, 116, 76, 111, 97, 100, 60, 95, 95, 104, 97, 108, 102, 44, 32, 102, 108, 111, 97, 116, 62, 59, 32, 83, 84, 79, 82, 69, 32, 61, 32, 68, 105, 114, 101, 99, 116, 83, 116, 111, 114, 101, 60, 102, 108, 111, 97, 116, 44, 32, 95, 95, 104, 97, 108, 102, 62, 59, 32, 67, 111, 109, 112, 117, 116, 101, 84, 121, 112, 101, 32, 61, 32, 102, 108, 111, 97, 116, 59, 32, 105, 110, 116, 32, 112, 97, 99, 107, 95, 115, 105, 122, 101, 32, 61, 32, 49, 59, 32, 105, 110, 116, 32, 99, 111, 108, 115, 95, 112, 101, 114, 95, 116, 104, 114, 101, 97, 100, 32, 61, 32, 49, 59, 32, 105, 110, 116, 32, 116, 104, 114, 101, 97, 100, 95, 103, 114, 111, 117, 112, 95, 119, 105, 100, 116, 104, 32, 61, 32, 56, 59, 32, 105, 110, 116, 32, 114, 111, 119, 115, 95, 112, 101, 114, 95, 97, 99, 99, 101, 115, 115, 32, 61, 32, 50, 59, 32, 95, 95, 110, 118, 95, 98, 111, 111, 108, 32, 112, 97, 100, 100, 105, 110, 103, 32, 61, 32, 102, 97, 108, 115, 101, 59, 32, 65, 108, 103, 111, 114, 105, 116, 104, 109, 32, 97, 108, 103, 111, 114, 105, 116, 104, 109, 32, 61, 32, 65, 108, 103, 111, 114, 105, 116, 104, 109, 58, 58, 107, 83, 111, 102, 116, 109, 97, 120, 93};
.global .align 1 .b8 __unnamed_213[323] = {118, 111, 105, 100, 32, 83, 111, 102, 116, 109, 97, 120, 87, 97, 114, 112, 73, 109, 112, 108, 40, 76, 79, 65, 68, 44, 32, 83, 84, 79, 82, 69, 44, 32, 115, 105, 103, 110, 101, 100, 32, 108, 111, 110, 103, 44, 32, 115, 105, 103, 110, 101, 100, 32, 108, 111, 110, 103, 41, 32, 91, 119, 105, 116, 104, 32, 76, 79, 65, 68, 32, 61, 32, 68, 105, 114, 101, 99, 116, 76, 111, 97, 100, 60, 95, 95, 104, 97, 108, 102, 44, 32, 102, 108, 111, 97, 116, 62, 59, 32, 83, 84, 79, 82, 69, 32, 61, 32, 68, 105, 114, 101, 99, 116, 83, 116, 111, 114, 101, 60, 102, 108, 111, 97, 116, 44, 32, 95, 95, 104, 97, 108, 102, 62, 59, 32, 67, 111, 109, 112, 117, 116, 101, 84, 121, 112, 101, 32, 61, 32, 102, 108, 111, 97, 116, 59, 32, 105, 110, 116, 32, 112, 97, 99, 107, 95, 115, 105, 122, 101, 32, 61, 32, 49, 59, 32, 105, 110, 116, 32, 99, 111, 108, 115, 95, 112, 101, 114, 95, 116, 104, 114, 101, 97, 100, 32, 61, 32, 49, 59, 32, 105, 110, 116, 32, 116, 104, 114, 101, 97, 100, 95, 103, 114, 111, 117, 112, 95, 119, 105, 100, 116, 104, 32, 61, 32, 56, 59, 32, 105, 110, 116, 32, 114, 111, 119, 115, 95, 112, 101, 114, 95, 97, 99, 99, 101, 115, 115, 32, 61, 32, 50, 59, 32, 95, 95, 110, 118, 95, 98, 111, 111, 108, 32, 112, 97, 100, 100, 105, 110, 103, 32, 61, 32, 116, 114, 117, 101, 59, 32, 65, 108, 103, 111, 114, 105, 116, 104, 109, 32, 97, 108, 103, 111, 114, 105, 116, 104, 109, 32, 61, 32, 65, 108, 103, 111, 114, 105, 116, 104, 109, 58, 58, 107, 83, 111, 102, 116, 109, 97, 120, 93};
.global .align 1 .b8 __unnamed_214[324] = {118, 111, 105, 100, 32, 83, 111, 102, 116, 109, 97, 120, 87, 97, 114, 112, 73, 109, 112, 108, 40, 76, 79, 65, 68, 44, 32, 83, 84, 79, 82, 69, 44, 32, 115, 105, 103, 110, 101, 100, 32, 108, 111, 110, 103, 44, 32, 115, 105, 103, 110, 101, 100, 32, 108, 111, 110, 103, 41, 32, 91, 119, 105, 116, 104, 32, 76, 79, 65, 68, 32, 61, 32, 68, 105, 114, 101, 99, 116, 76, 111, 97, 100, 60, 95, 95, 104, 97, 108, 102, 44, 32, 102, 108, 111, 97, 116, 62, 59, 32, 83, 84, 79, 82, 69, 32, 61, 32, 68, 105, 114, 101, 99, 116, 83, 116, 111, 114, 101, 60, 102, 108, 111, 97, 116, 44, 32, 95, 95, 104, 97, 108, 102, 62, 59, 32, 67, 111, 109, 112, 117, 116, 101, 84, 121, 112, 101, 32, 61, 32, 102, 108, 111, 97, 116, 59, 32, 105, 110, 116, 32, 112, 97, 99, 107, 95, 115, 105, 122, 101, 32, 61, 32, 49, 59, 32, 105, 110, 116, 32, 99, 111, 108, 115, 95, 112, 101, 114, 95, 116, 104, 114, 101, 97, 100, 32, 61, 32, 49, 59, 32, 105, 110, 116, 32, 116, 104, 114, 101, 97, 100, 95, 103, 114, 111, 117, 112, 95, 119, 105, 100, 116, 104, 32, 61, 32, 56, 59, 32, 105, 110, 116, 32, 114, 111, 119, 115, 95, 112, 101, 114, 95, 97, 99, 99, 101, 115, 115, 32, 61, 32, 49, 59, 32, 95, 95, 110, 118, 95, 98, 111, 111, 108, 32, 112, 97, 100, 100, 105, 110, 103, 32, 61, 32, 102, 97, 108, 115, 101, 59, 32, 65, 108, 103, 111, 114, 105, 116, 104, 109, 32, 97, 108, 103, 111, 114, 105, 116, 104, 109, 32, 61, 32, 65, 108, 103, 111, 114, 105, 116, 104, 109, 58, 58, 107, 83, 111, 102, 116, 109, 97, 120, 93};
.global .align 1 .b8 __unnamed_215[323] = {118, 111, 105, 100, 32, 83, 111, 102, 116, 109, 97, 120, 87, 97, 114, 112, 73, 109, 112, 108, 40, 76, 79, 65, 68, 44, 32, 83, 84, 79, 82, 69, 44, 32, 115, 105, 103, 110, 101, 100, 32, 108, 111, 110, 103, 44, 32, 115, 105, 103, 110, 101, 100, 32, 108, 111, 110, 103, 41, 32, 91, 119, 105, 116, 104, 32, 76, 79, 65, 68, 32, 61, 32, 68, 105, 114, 101, 99, 116, 76, 111, 97, 100, 60, 95, 95, 104, 97, 108, 102, 44, 32, 102, 108, 111, 97, 116, 62, 59, 32, 83, 84, 79, 82, 69, 32, 61, 32, 68, 105, 114, 101, 99, 116, 83, 116, 111, 114, 101, 60, 102, 108, 111, 97, 116, 44, 32, 95, 95, 104, 97, 108, 102, 62, 59, 32, 67, 111, 109, 112, 117, 116, 101, 84, 121, 112, 101, 32, 61, 32, 102, 108, 111, 97, 116, 59, 32, 105, 110, 116, 32, 112, 97, 99, 107, 95, 115, 105, 122, 101, 32, 61, 32, 49, 59, 32, 105, 110, 116, 32, 99, 111, 108, 115, 95, 112, 101, 114, 95, 116, 104, 114, 101, 97, 100, 32, 61, 32, 49, 59, 32, 105, 110, 116, 32, 116, 104, 114, 101, 97, 100, 95, 103, 114, 111, 117, 112, 95, 119, 105, 100, 116, 104, 32, 61, 32, 56, 59, 32, 105, 110, 116, 32, 114, 111, 119, 115, 95, 112, 101, 114, 95, 97, 99, 99, 101, 115, 115, 32, 61, 32, 49, 59, 32, 95, 95, 110, 118, 95, 98, 111, 111, 108, 32, 112, 97, 100, 100, 105, 110, 103, 32, 61, 32, 116, 114, 117, 101, 59, 32, 65, 108, 103, 111, 114, 105, 116, 104, 109, 32, 97, 108, 103, 111, 114, 105, 116, 104, 109, 32, 61, 32, 65, 108, 103, 111, 114, 105, 116, 104, 109, 58, 58, 107, 83, 111, 102, 116, 109, 97, 120, 93};
.global .align 1 .b8 __unnamed_216[325] = {118, 111, 105, 100, 32, 83, 111, 102, 116, 109, 97, 120, 87, 97, 114, 112, 73, 109, 112, 108, 40, 76, 79, 65, 68, 44, 32, 83, 84, 79, 82, 69, 44, 32, 115, 105, 103, 110, 101, 100, 32, 108, 111, 110, 103, 44, 32, 115, 105, 103, 110, 101, 100, 32, 108, 111, 110, 103, 41, 32, 91, 119, 105, 116, 104, 32, 76, 79, 65, 68, 32, 61, 32, 68, 105, 114, 101, 99, 116, 76, 111, 97, 100, 60, 95, 95, 104, 97, 108, 102, 44, 32, 102, 108, 111, 97, 116, 62, 59, 32, 83, 84, 79, 82, 69, 32, 61, 32, 68, 105, 114, 101, 99, 116, 83, 116, 111, 114, 101, 60, 102, 108, 111, 97, 116, 44, 32, 95, 95, 104, 97, 108, 102, 62, 59, 32, 67, 111, 109, 112, 117, 116, 101, 84, 121, 112, 101, 32, 61, 32, 102, 108, 111, 97, 116, 59, 32, 105, 110, 116, 32, 112, 97, 99, 107, 95, 115, 105, 122, 101, 32, 61, 32, 49, 59, 32, 105, 110, 116, 32, 99, 111, 108, 115, 95, 112, 101, 114, 95, 116, 104, 114, 101, 97, 100, 32, 61, 32, 49, 59, 32, 105, 110, 116, 32, 116, 104, 114, 101, 97, 100, 95, 103, 114, 111, 117, 112, 95, 119, 105, 100, 116, 104, 32, 61, 32, 49, 54, 59, 32, 105, 110, 116, 32, 114, 111, 119, 115, 95, 112, 101, 114, 95, 97, 99, 99, 101, 115, 115, 32, 61, 32, 50, 59, 32, 95, 95, 110, 118, 95, 98, 111, 111, 108, 32, 112, 97, 100, 100, 105, 110, 103, 32, 61, 32, 102, 97, 108, 115, 101, 59, 32, 65, 108, 103, 111, 114, 105, 116, 104, 109, 32, 97, 108, 103, 111, 114, 105, 116, 104, 109, 32, 61, 32, 65, 108, 103, 111, 114, 105, 116, 104, 109, 58, 58, 107, 83, 111, 102, 116, 109, 97, 120, 93};
.global .align 1 .b8 __unnamed_217[324] = {118, 111, 105, 100, 32, 83, 111, 102, 116, 109, 97, 120, 87, 97, 114, 112, 73, 109, 112, 108, 40, 76, 79, 65, 68, 44, 32, 83, 84, 79, 82, 69, 44, 32, 115, 105, 103, 110, 101, 100, 32, 108, 111, 110, 103, 44, 32, 115, 105, 103, 110, 101, 100, 32, 108, 111, 110, 103, 41, 32, 91, 119, 105, 116, 104, 32, 76, 79, 65, 68, 32, 61, 32, 68, 105, 114, 101, 99, 116, 76, 111, 97, 100, 60, 95, 95, 104, 97, 108, 102, 44, 32, 102, 108, 111, 97, 116, 62, 59, 32, 83, 84, 79, 82, 69, 32, 61, 32, 68, 105, 114, 101, 99, 116, 83, 116, 111, 114, 101, 60, 102, 108, 111, 97, 116, 44, 32, 95, 95, 104, 97, 108, 102, 62, 59, 32, 67, 111, 109, 112, 117, 116, 101, 84, 121, 112, 101, 32, 61, 32, 102, 108, 111, 97, 116, 59, 32, 105, 110, 116, 32, 112, 97, 99, 107, 95, 115, 105, 122, 101, 32, 61, 32, 49, 59, 32, 105, 110, 116, 32, 99, 111, 108, 115, 95, 112, 101, 114, 95, 116, 104, 114, 101, 97, 100, 32, 61, 32, 49, 59, 32, 105, 110, 116, 32, 116, 104, 114, 101, 97, 100, 95, 103, 114, 111, 117, 112, 95, 119, 105, 100, 116, 104, 32, 61, 32, 49, 54, 59, 32, 105, 110, 116, 32, 114, 111, 119, 115, 95, 112, 101, 114, 95, 97, 99, 99, 101, 115, 115, 32, 61, 32, 50, 59, 32, 95, 95, 110, 118, 95, 98, 111, 111, 108, 32, 112, 97, 100, 100, 105, 110, 103, 32, 61, 32, 116, 114, 117, 101, 59, 32, 65, 108, 103, 111, 114, 105, 116, 104, 109, 32, 97, 108, 103, 111, 114, 105, 116, 104, 109, 32, 61, 32, 65, 108, 103, 111, 114, 105, 116, 104, 109, 58, 58, 107, 83, 111, 102, 116, 109, 97, 120, 93};
.global .align 1 .b8 __unnamed_218[325] = {118, 111, 105, 100, 32, 83, 111, 102, 116, 109, 97, 120, 87, 97, 114, 112, 73, 109, 112, 108, 40, 76, 79, 65, 68, 44, 32, 83, 84, 79, 82, 69, 44, 32, 115, 105, 103, 110, 101, 100, 32, 108, 111, 110, 103, 44, 32, 115, 105, 103, 110, 101, 100, 32, 108, 111, 110, 103, 41, 32, 91, 119, 105, 116, 104, 32, 76, 79, 65, 68, 32, 61, 32, 68, 105, 114, 101, 99, 116, 76, 111, 97, 100, 60, 95, 95, 104, 97, 108, 102, 44, 32, 102, 108, 111, 97, 116, 62, 59, 32, 83, 84, 79, 82, 69, 32, 61, 32, 68, 105, 114, 101, 99, 116, 83, 116, 111, 114, 101, 60, 102, 108, 111, 97, 116, 44, 32, 95, 95, 104, 97, 108, 102, 62, 59, 32, 67, 111, 109, 112, 117, 116, 101, 84, 121, 112, 101, 32, 61, 32, 102, 108, 111, 97, 116, 59, 32, 105, 110, 116, 32, 112, 97, 99, 107, 95, 115, 105, 122, 101, 32, 61, 32, 49, 59, 32, 105, 110, 116, 32, 99, 111, 108, 115, 95, 112, 101, 114, 95, 116, 104, 114, 101, 97, 100, 32, 61, 32, 49, 59, 32, 105, 110, 116, 32, 116, 104, 114, 101, 97, 100, 95, 103, 114, 111, 117, 112, 95, 119, 105, 100, 116, 104, 32, 61, 32, 49, 54, 59, 32, 105, 110, 116, 32, 114, 111, 119, 115, 95, 112, 101, 114, 95, 97, 99, 99, 101, 115, 115, 32, 61, 32, 49, 59, 32, 95, 95, 110, 118, 95, 98, 111, 111, 108, 32, 112, 97, 100, 100, 105, 110, 103, 32, 61, 32, 102, 97, 108, 115, 101, 59, 32, 65, 108, 103, 111, 114, 105, 116, 104, 109, 32, 97, 108, 103, 111, 114, 105, 116, 104, 109, 32, 61, 32, 65, 108, 103, 111, 114, 105, 116, 104, 109, 58, 58, 107, 83, 111, 102, 116, 109, 97, 120, 93};
.global .align 1 .b8 __unnamed_219[324] = {118, 111, 105, 100, 32, 83, 111, 102, 116, 109, 97, 120, 87, 97, 114, 112, 73, 109, 112, 108, 40, 76, 79, 65, 68, 44, 32, 83, 84, 79, 82, 69, 44, 32, 115, 105, 103, 110, 101, 100, 32, 108, 111, 110, 103, 44, 32, 115, 105, 103, 110, 101, 100, 32, 108, 111, 110, 103, 41, 32, 91, 119, 105, 116, 104, 32, 76, 79, 65, 68, 32, 61, 32, 68, 105, 114, 101, 99, 116, 76, 111, 97, 100, 60, 95, 95, 104, 97, 108, 102, 44, 32, 102, 108, 111, 97, 116, 62, 59, 32, 83, 84, 79, 82, 69, 32, 61, 32, 68, 105, 114, 101, 99, 116, 83, 116, 111, 114, 101, 60, 102, 108, 111, 97, 116, 44, 32, 95, 95, 104, 97, 108, 102, 62, 59, 32, 67, 111, 109, 112, 117, 116, 101, 84, 121, 112, 101, 32, 61, 32, 102, 108, 111, 97, 116, 59, 32, 105, 110, 116, 32, 112, 97, 99, 107, 95, 115, 105, 122, 101, 32, 61, 32, 49, 59, 32, 105, 110, 116, 32, 99, 111, 108, 115, 95, 112, 101, 114, 95, 116, 104, 114, 101, 97, 100, 32, 61, 32, 49, 59, 32, 105, 110, 116, 32, 116, 104, 114, 101, 97, 100, 95, 103, 114, 111, 117, 112, 95, 119, 105, 100, 116, 104, 32, 61, 32, 49, 54, 59, 32, 105, 110, 116, 32, 114, 111, 119, 115, 95, 112, 101, 114, 95, 97, 99, 99, 101, 115, 115, 32, 61, 32, 49, 59, 32, 95, 95, 110, 118, 95, 98, 111, 111, 108, 32, 112, 97, 100, 100, 105, 110, 103, 32, 61, 32, 116, 114, 117, 101, 59, 32, 65, 108, 103, 111, 114, 105, 116, 104, 109, 32, 97, 108, 103, 111, 114, 105, 116, 104, 109, 32, 61, 32, 65, 108, 103, 111, 114, 105, 116, 104, 109, 58, 58, 107, 83, 111, 102, 116, 109, 97, 120, 93};
.global .align 1 .b8 __unnamed_220[325] = {118, 111, 105, 100, 32, 83, 111, 102, 116, 109, 97, 120, 87, 97, 114, 112, 73, 109, 112, 108, 40, 76, 79, 65, 68, 44, 32, 83, 84, 79, 82, 69, 44, 32, 115, 105, 103, 110, 101, 100, 32, 108, 111, 110, 103, 44, 32, 115, 105, 103, 110, 101, 100, 32, 108, 111, 110, 103, 41, 32, 91, 119, 105, 116, 104, 32, 76, 79, 65, 68, 32, 61, 32, 68, 105, 114, 101, 99, 116, 76, 111, 97, 100, 60, 95, 95, 104, 97, 108, 102, 44, 32, 102, 108, 111, 97, 116, 62, 59, 32, 83, 84, 79, 82, 69, 32, 61, 32, 68, 105, 114, 101, 99, 116, 83, 116, 111, 114, 101, 60, 102, 108, 111, 97, 116, 44, 32, 95, 95, 104, 97, 108, 102, 62, 59, 32, 67, 111, 109, 112, 117, 116, 101, 84, 121, 112, 101, 32, 61, 32, 102, 108, 111, 97, 116, 59, 32, 105, 110, 116, 32, 112, 97, 99, 107, 95, 115, 105, 122, 101, 32, 61, 32, 49, 59, 32, 105, 110, 116, 32, 99, 111, 108, 115, 95, 112, 101, 114, 95, 116, 104, 114, 101, 97, 100, 32, 61, 32, 49, 59, 32, 105, 110, 116, 32, 116, 104, 114, 101, 97, 100, 95, 103, 114, 111, 117, 112, 95, 119, 105, 100, 116, 104, 32, 61, 32, 51, 50, 59, 32, 105, 110, 116, 32, 114, 111, 119, 115, 95, 112, 101, 114, 95, 97, 99, 99, 101, 115, 115, 32, 61, 32, 50, 59, 32, 95, 95, 110, 118, 95, 98, 111, 111, 108, 32, 112, 97, 100, 100, 105, 110, 103, 32, 61, 32, 102, 97, 108, 115, 101, 59, 32, 65, 108, 103, 111, 114, 105, 116, 104, 109, 32, 97, 108, 103, 111, 114, 105, 116, 104, 109, 32, 61, 32, 65, 108, 103, 111, 114, 105, 116, 104, 109, 58, 58, 107, 83, 111, 102, 116, 109, 97, 120, 93};
.global .align 1 .b8 __unnamed_221[324] = {118, 111, 105, 100, 32, 83, 111, 102, 116, 109, 97, 120, 87, 97, 114, 112, 73, 109, 112, 108, 40, 76, 79, 65, 68, 44, 32, 83, 84, 79, 82, 69, 44, 32, 115, 105, 103, 110, 101, 100, 32, 108, 111, 110, 103, 44, 32, 115, 105, 103, 110, 101, 100, 32, 108, 111, 110, 103, 41, 32, 91, 119, 105, 116, 104, 32, 76, 79, 65, 68, 32, 61, 32, 68, 105, 114, 101, 99, 116, 76, 111, 97, 100, 60, 95, 95, 104, 97, 108, 102, 44, 32, 102, 108, 111, 97, 116, 62, 59, 32, 83, 84, 79, 82, 69, 32, 61, 32, 68, 105, 114, 101, 99, 116, 83, 116, 111, 114, 101, 60, 102, 108, 111, 97, 116, 44, 32, 95, 95, 104, 97, 108, 102, 62, 59, 32, 67, 111, 109, 112, 117, 116, 101, 84, 121, 112, 101, 32, 61, 32, 102, 108, 111, 97, 116, 59, 32, 105, 110, 116, 32, 112, 97, 99, 107, 95, 115, 105, 122, 101, 32, 61, 32, 49, 59, 32, 105, 110, 116, 32, 99, 111, 108, 115, 95, 112, 101, 114, 95, 116, 104, 114, 101, 97, 100, 32, 61, 32, 49, 59, 32, 105, 110, 116, 32, 116, 104, 114, 101, 97, 100, 95, 103, 114, 111, 117, 112, 95, 119, 105, 100, 116, 104, 32, 61, 32, 51, 50, 59, 32, 105, 110, 116, 32, 114, 111, 119, 115, 95, 112, 101, 114, 95, 97, 99, 99, 101, 115, 115, 32, 61, 32, 50, 59, 32, 95, 95, 110, 118, 95, 98, 111, 111, 108, 32, 112, 97, 100, 100, 105, 110, 103, 32, 61, 32, 116, 114, 117, 101, 59, 32, 65, 108, 103, 111, 114, 105, 116, 104, 109, 32, 97, 108, 103, 111, 114, 105, 116, 104, 109, 32, 61, 32, 65, 108, 103, 111, 114, 105, 116, 104, 109, 58, 58, 107, 83, 111, 102, 116, 109, 97, 120, 93};
.global .align 1 .b8 __unnamed_222[325] = {118, 111, 105, 100, 32, 83, 111, 102, 116, 109, 97, 120, 87, 97, 114, 112, 73, 109, 112, 108, 40, 76, 79, 65, 68, 44, 32, 83, 84, 79, 82, 69, 44, 32, 115, 105, 103, 110, 101, 100, 32, 108, 111, 110, 103, 44, 32, 115, 105, 103, 110, 101, 100, 32, 108, 111, 110, 103, 41, 32, 91, 119, 105, 116, 104, 32, 76, 79, 65, 68, 32, 61, 32, 68, 105, 114, 101, 99, 116, 76, 111, 97, 100, 60, 95, 95, 104, 97, 108, 102, 44, 32, 102, 108, 111, 97, 116, 62, 59, 32, 83, 84, 79, 82, 69, 32, 61, 32, 68, 105, 114, 101, 99, 116, 83, 116, 111, 114, 101, 60, 102, 108, 111, 97, 116, 44, 32, 95, 95, 104, 97, 108, 102, 62, 59, 32, 67, 111, 109, 112, 117, 116, 101, 84, 121, 112, 101, 32, 61, 32, 102, 108, 111, 97, 116, 59, 32, 105, 110, 116, 32, 112, 97, 99, 107, 95, 115, 105, 122, 101, 32, 61, 32, 49, 59, 32, 105, 110, 116, 32, 99, 111, 108, 115, 95, 112, 101, 114, 95, 116, 104, 114, 101, 97, 100, 32, 61, 32, 49, 59, 32, 105, 110, 116, 32, 116, 104, 114, 101, 97, 100, 95, 103, 114, 111, 117, 112, 95, 119, 105, 100, 116, 104, 32, 61, 32, 51, 50, 59, 32, 105, 110, 116, 32, 114, 111, 119, 115, 95, 112, 101, 114, 95, 97, 99, 99, 101, 115, 115, 32, 61, 32, 49, 59, 32, 95, 95, 110, 118, 95, 98, 111, 111, 108, 32, 112, 97, 100, 100, 105, 110, 103, 32, 61, 32, 102, 97, 108, 115, 101, 59, 32, 65, 108, 103, 111, 114, 105, 116, 104, 109, 32, 97, 108, 103, 111, 114, 105, 116, 104, 109, 32, 61, 32, 65, 108, 103, 111, 114, 105, 116, 104, 109, 58, 58, 107, 83, 111, 102, 116, 109, 97, 120, 93};
.global .align 1 .b8 __unnamed_223[324] = {118, 111, 105, 100, 32, 83, 111, 102, 116, 109, 97, 120, 87, 97, 114, 112, 73, 109, 112, 108, 40, 76, 79, 65, 68, 44, 32, 83, 84, 79, 82, 69, 44, 32, 115, 105, 103, 110, 101, 100, 32, 108, 111, 110, 103, 44, 32, 115, 105, 103, 110, 101, 100, 32, 108, 111, 110, 103, 41, 32, 91, 119, 105, 116, 104, 32, 76, 79, 65, 68, 32, 61, 32, 68, 105, 114, 101, 99, 116, 76, 111, 97, 100, 60, 95, 95, 104, 97, 108, 102, 44, 32, 102, 108, 111, 97, 116, 62, 59, 32, 83, 84, 79, 82, 69, 32, 61, 32, 68, 105, 114, 101, 99, 116, 83, 116, 111, 114, 101, 60, 102, 108, 111, 97, 116, 44, 32, 95, 95, 104, 97, 108, 102, 62, 59, 32, 67, 111, 109, 112, 117, 116, 101, 84, 121, 112, 101, 32, 61, 32, 102, 108, 111, 97, 116, 59, 32, 105, 110, 116, 32, 112, 97, 99, 107, 95, 115, 105, 122, 101, 32, 61, 32, 49, 59, 32, 105, 110, 116, 32, 99, 111, 108, 115, 95, 112, 101, 114, 95, 116, 104, 114, 101, 97, 100, 32, 61, 32, 49, 59, 32, 105, 110, 116, 32, 116, 104, 114, 101, 97, 100, 95, 103, 114, 111, 117, 112, 95, 119, 105, 100, 116, 104, 32, 61, 32, 51, 50, 59, 32, 105, 110, 116, 32, 114, 111, 119, 115, 95, 112, 101, 114, 95, 97, 99, 99, 101, 115, 115, 32, 61, 32, 49, 59, 32, 95, 95, 110, 118, 95, 98, 111, 111, 108, 32, 112, 97, 100, 100, 105, 110, 103, 32, 61, 32, 116, 114, 117, 101, 59, 32, 65, 108, 103, 111, 114, 105, 116, 104, 109, 32, 97, 108, 103, 111, 114, 105, 116, 104, 109, 32, 61, 32, 65, 108, 103, 111, 114, 105, 116, 104, 109, 58, 58, 107, 83, 111, 102, 116, 109, 97, 120, 93};
.global .align 1 .b8 __unnamed_224[325] = {118, 111, 105, 100, 32, 83, 111, 102, 116, 109, 97, 120, 87, 97, 114, 112, 73, 109, 112, 108, 40, 76, 79, 65, 68, 44, 32, 83, 84, 79, 82, 69, 44, 32, 115, 105, 103, 110, 101, 100, 32, 108, 111, 110, 103, 44, 32, 115, 105, 103, 110, 101, 100, 32, 108, 111, 110, 103, 41, 32, 91, 119, 105, 116, 104, 32, 76, 79, 65, 68, 32, 61, 32, 68, 105, 114, 101, 99, 116, 76, 111, 97, 100, 60, 95, 95, 104, 97, 108, 102, 44, 32, 102, 108, 111, 97, 116, 62, 59, 32, 83, 84, 79, 82, 69, 32, 61, 32, 68, 105, 114, 101, 99, 116, 83, 116, 111, 114, 101, 60, 102, 108, 111, 97, 116, 44, 32, 95, 95, 104, 97, 108, 102, 62, 59, 32, 67, 111, 109, 112, 117, 116, 101, 84, 121, 112, 101, 32, 61, 32, 102, 108, 111, 97, 116, 59, 32, 105, 110, 116, 32, 112, 97, 99, 107, 95, 115, 105, 122, 101, 32, 61, 32, 49, 59, 32, 105, 110, 116, 32, 99, 111, 108, 115, 95, 112, 101, 114, 95, 116, 104, 114, 101, 97, 100, 32, 61, 32, 50, 59, 32, 105, 110, 116, 32, 116, 104, 114, 101, 97, 100, 95, 103, 114, 111, 117, 112, 95, 119, 105, 100, 116, 104, 32, 61, 32, 51, 50, 59, 32, 105, 110, 116, 32, 114, 111, 119, 115, 95, 112, 101, 114, 95, 97, 99, 99, 101, 115, 115, 32, 61, 32, 49, 59, 32, 95, 95, 110, 118, 95, 98, 111, 111, 108, 32, 112, 97, 100, 100, 105, 110, 103, 32, 61, 32, 102, 97, 108, 115, 101, 59, 32, 65, 108, 103, 111, 114, 105, 116, 104, 109, 32, 97, 108, 103, 111, 114, 105, 116, 104, 109, 32, 61, 32, 65, 108, 103, 111, 114, 105, 116, 104, 109, 58, 58, 107, 83, 111, 102, 116, 109, 97, 120, 93};
.global .align 1 .b8 __unnamed_225[324] = {118, 111, 105, 100, 32, 83, 111, 102, 116, 109, 97, 120, 87, 97, 114, 112, 73, 109, 112, 108, 40, 76, 79, 65, 68, 44, 32, 83, 84, 79, 82, 69, 44, 32, 115, 105, 103, 110, 101, 100, 32, 108, 111, 110, 103, 44, 32, 115, 105, 103, 110, 101, 100, 32, 108, 111, 110, 103, 41, 32, 91, 119, 105, 116, 104, 32, 76, 79, 65, 68, 32, 61, 32, 68, 105, 114, 101, 99, 116, 76, 111, 97, 100, 60, 95, 95, 104, 97, 108, 102, 44, 32, 102, 108, 111, 97, 116, 62, 59, 32, 83, 84, 79, 82, 69, 32, 61, 32, 68, 105, 114, 101, 99, 116, 83, 116, 111, 114, 101, 60, 102, 108, 111, 97, 116, 44, 32, 95, 95, 104, 97, 108, 102, 62, 59, 32, 67, 111, 109, 112, 117, 116, 101, 84, 121, 112, 101, 32, 61, 32, 102, 108, 111, 97, 116, 59, 32, 105, 110, 116, 32, 112, 97, 99, 107, 95, 115, 105, 122, 101, 32, 61, 32, 49, 59, 32, 105, 110, 116, 32, 99, 111, 108, 115, 95, 112, 101, 114, 95, 116, 104, 114, 101, 97, 100, 32, 61, 32, 50, 59, 32, 105, 110, 116, 32, 116, 104, 114, 101, 97, 100, 95, 103, 114, 111, 117, 112, 95, 119, 105, 100, 116, 104, 32, 61, 32, 51, 50, 59, 32, 105, 110, 116, 32, 114, 111, 119, 115, 95, 112, 101, 114, 95, 97, 99, 99, 101, 115, 115, 32, 61, 32, 49, 59, 32, 95, 95, 110, 118, 95, 98, 111, 111, 108, 32, 112, 97, 100, 100, 105, 110, 103, 32, 61, 32, 116, 114, 117, 101, 59, 32, 65, 108, 103, 111, 114, 105, 116, 104, 109, 32, 97, 108, 103, 111, 114, 105, 116, 104, 109, 32, 61, 32, 65, 108, 103, 111, 114, 105, 116, 104, 109, 58, 58, 107, 83, 111, 102, 116, 109, 97, 120, 93};
.global .align 1 .b8 __unnamed_226[325] = {118, 111, 105, 100, 32, 83, 111, 102, 116, 109, 97, 120, 87, 97, 114, 112, 73, 109, 112, 108, 40, 76, 79, 65, 68, 44, 32, 83, 84, 79, 82, 69, 44, 32, 115, 105, 103, 110, 101, 100, 32, 108, 111, 110, 103, 44, 32, 115, 105, 103, 110, 101, 100, 32, 108, 111, 110, 103, 41, 32, 91, 119, 105, 116, 104, 32, 76, 79, 65, 68, 32, 61, 32, 68, 105, 114, 101, 99, 116, 76, 111, 97, 100, 60, 95, 95, 104, 97, 108, 102, 44, 32, 102, 108, 111, 97, 116, 62, 59, 32, 83, 84, 79, 82, 69, 32, 61, 32, 68, 105, 114, 101, 99, 116, 83, 116, 111, 114, 101, 60, 102, 108, 111, 97, 116, 44, 32, 95, 95, 104, 97, 108, 102, 62, 59, 32, 67, 111, 109, 112, 117, 116, 101, 84, 121, 112, 101, 32, 61, 32, 102, 108, 111, 97, 116, 59, 32, 105, 110, 116, 32, 112, 97, 99, 107, 95, 115, 105, 122, 101, 32, 61, 32, 49, 59, 32, 105, 110, 116, 32, 99, 111, 108, 115, 95, 112, 101, 114, 95, 116, 104, 114, 101, 97, 100, 32, 61, 32, 51, 59, 32, 105, 110, 116, 32, 116, 104, 114, 101, 97, 100, 95, 103, 114, 111, 117, 112, 95, 119, 105, 100, 116, 104, 32, 61, 32, 51, 50, 59, 32, 105, 110, 116, 32, 114, 111, 119, 115, 95, 112, 101, 114, 95, 97, 99, 99, 101, 115, 115, 32, 61, 32, 49, 59, 32, 95, 95, 110, 118, 95, 98, 111, 111, 108, 32, 112, 97, 100, 100, 105, 110, 103, 32, 61, 32, 102, 97, 108, 115, 101, 59, 32, 65, 108, 103, 111, 114, 105, 116, 104, 109, 32, 97, 108, 103, 111, 114, 105, 116, 104, 109, 32, 61, 32, 65, 108, 103, 111, 114, 105, 116, 104, 109, 58, 58, 107, 83, 111, 102, 116, 109, 97, 120, 93};
.global .align 1 .b8 __unnamed_227[324] = {118, 111, 105, 100, 32, 83, 111, 102, 116, 109, 97, 120, 87, 97, 114, 112, 73, 109, 112, 108, 40, 76, 79, 65, 68, 44, 32, 83, 84, 79, 82, 69, 44, 32, 115, 105, 103, 110, 101, 100, 32, 108, 111, 110, 103, 44, 32, 115, 105, 103, 110, 101, 100, 32, 108, 111, 110, 103, 41, 32, 91, 119, 105, 116, 104, 32, 76, 79, 65, 68, 32, 61, 32, 68, 105, 114, 101, 99, 116, 76, 111, 97, 100, 60, 95, 95, 104, 97, 108, 102, 44, 32, 102, 108, 111, 97, 116, 62, 59, 32, 83, 84, 79, 82, 69, 32, 61, 32, 68, 105, 114, 101, 99, 116, 83, 116, 111, 114, 101, 60, 102, 108, 111, 97, 116, 44, 32, 95, 95, 104, 97, 108, 102, 62, 59, 32, 67, 111, 109, 112, 117, 116, 101, 84, 121, 112, 101, 32, 61, 32, 102, 108, 111, 97, 116, 59, 32, 105, 110, 116, 32, 112, 97, 99, 107, 95, 115, 105, 122, 101, 32, 61, 32, 49, 59, 32, 105, 110, 116, 32, 99, 111, 108, 115, 95, 112, 101, 114, 95, 116, 104, 114, 101, 97, 100, 32, 61, 32, 51, 59, 32, 105, 110, 116, 32, 116, 104, 114, 101, 97, 100, 95, 103, 114, 111, 117, 112, 95, 119, 105, 100, 116, 104, 32, 61, 32, 51, 50, 59, 32, 105, 110, 116, 32, 114, 111, 119, 115, 95, 112, 101, 114, 95, 97, 99, 99, 101, 115, 115, 32, 61, 32, 49, 59, 32, 95, 95, 110, 118, 95, 98, 111, 111, 108, 32, 112, 97, 100, 100, 105, 110, 103, 32, 61, 32, 116, 114, 117, 101, 59, 32, 65, 108, 103, 111, 114, 105, 116, 104, 109, 32, 97, 108, 103, 111, 114, 105, 116, 104, 109, 32, 61, 32, 65, 108, 103, 111, 114, 105, 116, 104, 109, 58, 58, 107, 83, 111, 102, 116, 109, 97, 120, 93};
.global .align 1 .b8 __unnamed_228[325] = {118, 111, 105, 100, 32, 83, 111, 102, 116, 109, 97, 120, 87, 97, 114, 112, 73, 109, 112, 108, 40, 76, 79, 65, 68, 44, 32, 83, 84, 79, 82, 69, 44, 32, 115, 105, 103, 110, 101, 100, 32, 108, 111, 110, 103, 44, 32, 115, 105, 103, 110, 101, 100, 32, 108, 111, 110, 103, 41, 32, 91, 119, 105, 116, 104, 32, 76, 79, 65, 68, 32, 61, 32, 68, 105, 114, 101, 99, 116, 76, 111, 97, 100, 60, 95, 95, 104, 97, 108, 102, 44, 32, 102, 108, 111, 97, 116, 62, 59, 32, 83, 84, 79, 82, 69, 32, 61, 32, 68, 105, 114, 101, 99, 116, 83, 116, 111, 114, 101, 60, 102, 108, 111, 97, 116, 44, 32, 95, 95, 104, 97, 108, 102, 62, 59, 32, 67, 111, 109, 112, 117, 116, 101, 84, 121, 112, 101, 32, 61, 32, 102, 108, 111, 97, 116, 59, 32, 105, 110, 116, 32, 112, 97, 99, 107, 95, 115, 105, 122, 101, 32, 61, 32, 49, 59, 32, 105, 110, 116, 32, 99, 111, 108, 115, 95, 112, 101, 114, 95, 116, 104, 114, 101, 97, 100, 32, 61, 32, 52, 59, 32, 105, 110, 116, 32, 116, 104, 114, 101, 97, 100, 95, 103, 114, 111, 117, 112, 95, 119, 105, 100, 116, 104, 32, 61, 32, 51, 50, 59, 32, 105, 110, 116, 32, 114, 111, 119, 115, 95, 112, 101, 114, 95, 97, 99, 99, 101, 115, 115, 32, 61, 32, 49, 59, 32, 95, 95, 110, 118, 95, 98, 111, 111, 108, 32, 112, 97, 100, 100, 105, 110, 103, 32, 61, 32, 102, 97, 108, 115, 101, 59, 32, 65, 108, 103, 111, 114, 105, 116, 104, 109, 32, 97, 108, 103, 111, 114, 105, 116, 104, 109, 32, 61, 32, 65, 108, 103, 111, 114, 105, 116, 104, 109, 58, 58, 107, 83, 111, 102, 116, 109, 97, 120, 93};
.global .align 1 .b8 __unnamed_229[324] = {118, 111, 105, 100, 32, 83, 111, 102, 116, 109, 97, 120, 87, 97, 114, 112, 73, 109, 112, 108, 40, 76, 79, 65, 68, 44, 32, 83, 84, 79, 82, 69, 44, 32, 115, 105, 103, 110, 101, 100, 32, 108, 111, 110, 103, 44, 32, 115, 105, 103, 110, 101, 100, 32, 108, 111, 110, 103, 41, 32, 91, 119, 105, 116, 104, 32, 76, 79, 65, 68, 32, 61, 32, 68, 105, 114, 101, 99, 116, 76, 111, 97, 100, 60, 95, 95, 104, 97, 108, 102, 44, 32, 102, 108, 111, 97, 116, 62, 59, 32, 83, 84, 79, 82, 69, 32, 61, 32, 68, 105, 114, 101, 99, 116, 83, 116, 111, 114, 101, 60, 102, 108, 111, 97, 116, 44, 32, 95, 95, 104, 97, 108, 102, 62, 59, 32, 67, 111, 109, 112, 117, 116, 101, 84, 121, 112, 101, 32, 61, 32, 102, 108, 111, 97, 116, 59, 32, 105, 110, 116, 32, 112, 97, 99, 107, 95, 115, 105, 122, 101, 32, 61, 32, 49, 59, 32, 105, 110, 116, 32, 99, 111, 108, 115, 95, 112, 101, 114, 95, 116, 104, 114, 101, 97, 100, 32, 61, 32, 52, 59, 32, 105, 110, 116, 32, 116, 104, 114, 101, 97, 100, 95, 103, 114, 111, 117, 112, 95, 119, 105, 100, 116, 104, 32, 61, 32, 51, 50, 59, 32, 105, 110, 116, 32, 114, 111, 119, 115, 95, 112, 101, 114, 95, 97, 99, 99, 101, 115, 115, 32, 61, 32, 49, 59, 32, 95, 95, 110, 118, 95, 98, 111, 111, 108, 32, 112, 97, 100, 100, 105, 110, 103, 32, 61, 32, 116, 114, 117, 101, 59, 32, 65, 108, 103, 111, 114, 105, 116, 104, 109, 32, 97, 108, 103, 111, 114, 105, 116, 104, 109, 32, 61, 32, 65, 108, 103, 111, 114, 105, 116, 104, 109, 58, 58, 107, 83, 111, 102, 116, 109, 97, 120, 93};
.global .align 1 .b8 __unnamed_230[325] = {118, 111, 105, 100, 32, 83, 111, 102, 116, 109, 97, 120, 87, 97, 114, 112, 73, 109, 112, 108, 40, 76, 79, 65, 68, 44, 32, 83, 84, 79, 82, 69, 44, 32, 115, 105, 103, 110, 101, 100, 32, 108, 111, 110, 103, 44, 32, 115, 105, 103, 110, 101, 100, 32, 108, 111, 110, 103, 41, 32, 91, 119, 105, 116, 104, 32, 76, 79, 65, 68, 32, 61, 32, 68, 105, 114, 101, 99, 116, 76, 111, 97, 100, 60, 95, 95, 104, 97, 108, 102, 44, 32, 102, 108, 111, 97, 116, 62, 59, 32, 83, 84, 79, 82, 69, 32, 61, 32, 68, 105, 114, 101, 99, 116, 83, 116, 111, 114, 101, 60, 102, 108, 111, 97, 116, 44, 32, 95, 95, 104, 97, 108, 102, 62, 59, 32, 67, 111, 109, 112, 117, 116, 101, 84, 121, 112, 101, 32, 61, 32, 102, 108, 111, 97, 116, 59, 32, 105, 110, 116, 32, 112, 97, 99, 107, 95, 115, 105, 122, 101, 32, 61, 32, 49, 59, 32, 105, 110, 116, 32, 99, 111, 108, 115, 95, 112, 101, 114, 95, 116, 104, 114, 101, 97, 100, 32, 61, 32, 53, 59, 32, 105, 110, 116, 32, 116, 104, 114, 101, 97, 100, 95, 103, 114, 111, 117, 112, 95, 119, 105, 100, 116, 104, 32, 61, 32, 51, 50, 59, 32, 105, 110, 116, 32, 114, 111, 119, 115, 95, 112, 101, 114, 95, 97, 99, 99, 101, 115, 115, 32, 61, 32, 49, 59, 32, 95, 95, 110, 118, 95, 98, 111, 111, 108, 32, 112, 97, 100, 100, 105, 110, 103, 32, 61, 32, 102, 97, 108, 115, 101, 59, 32, 65, 108, 103, 111, 114, 105, 116, 104, 109, 32, 97, 108, 103, 111, 114, 105, 116, 104, 109, 32, 61, 32, 65, 108, 103, 111, 114, 105, 116, 104, 109, 58, 58, 107, 83, 111, 102, 116, 109, 97, 120, 93};
.global .align 1 .b8 __unnamed_231[324] = {118, 111, 105, 100, 32, 83, 111, 102, 116, 109, 97, 120, 87, 97, 114, 112, 73, 109, 112, 108, 40, 76, 79, 65, 68, 44, 32, 83, 84, 79, 82, 69, 44, 32, 115, 105, 103, 110, 101, 100, 32, 108, 111, 110, 103, 44, 32, 115, 105, 103, 110, 101, 100, 32, 108, 111, 110, 103, 41, 32, 91, 119, 105, 116, 104, 32, 76, 79, 65, 68, 32, 61, 32, 68, 105, 114, 101, 99, 116, 76, 111, 97, 100, 60, 95, 95, 104, 97, 108, 102, 44, 32, 102, 108, 111, 97, 116, 62, 59, 32, 83, 84, 79, 82, 69, 32, 61, 32, 68, 105, 114, 101, 99, 116, 83, 116, 111, 114, 101, 60, 102, 108, 111, 97, 116, 44, 32, 95, 95, 104, 97, 108, 102, 62, 59, 32, 67, 111, 109, 112, 117, 116, 101, 84, 121, 112, 101, 32, 61, 32, 102, 108, 111, 97, 116, 59, 32, 105, 110, 116, 32, 112, 97, 99, 107, 95, 115, 105, 122, 101, 32, 61, 32, 49, 59, 32, 105, 110, 116, 32, 99, 111, 108, 115, 95, 112, 101, 114, 95, 116, 104, 114, 101, 97, 100, 32, 61, 32, 53, 59, 32, 105, 110, 116, 32, 116, 104, 114, 101, 97, 100, 95, 103, 114, 111, 117, 112, 95, 119, 105, 100, 116, 104, 32, 61, 32, 51, 50, 59, 32, 105, 110, 116, 32, 114, 111, 119, 115, 95, 112, 101, 114, 95, 97, 99, 99, 101, 115, 115, 32, 61, 32, 49, 59, 32, 95, 95, 110, 118, 95, 98, 111, 111, 108, 32, 112, 97, 100, 100, 105, 110, 103, 32, 61, 32, 116, 114, 117, 101, 59, 32, 65, 108, 103, 111, 114, 105, 116, 104, 109, 32, 97, 108, 103, 111, 114, 105, 116, 104, 109, 32, 61, 32, 65, 108, 103, 111, 114, 105, 116, 104, 109, 58, 58, 107, 83, 111, 102, 116, 109, 97, 120, 93};
.global .align 1 .b8 __unnamed_232[325] = {118, 111, 105, 100, 32, 83, 111, 102, 116, 109, 97, 120, 87, 97, 114, 112, 73, 109, 112, 108, 40, 76, 79, 65, 68, 44, 32, 83, 84, 79, 82, 69, 44, 32, 115, 105, 103, 110, 101, 100, 32, 108, 111, 110, 103, 44, 32, 115, 105, 103, 110, 101, 100, 32, 108, 111, 110, 103, 41, 32, 91, 119, 105, 116, 104, 32, 76, 79, 65, 68, 32, 61, 32, 68, 105, 114, 101, 99, 116, 76, 111, 97, 100, 60, 95, 95, 104, 97, 108, 102, 44, 32, 102, 108, 111, 97, 116, 62, 59, 32, 83, 84, 79, 82, 69, 32, 61, 32, 68, 105, 114, 101, 99, 116, 83, 116, 111, 114, 101, 60, 102, 108, 111, 97, 116, 44, 32, 95, 95, 104, 97, 108, 102, 62, 59, 32, 67, 111, 109, 112, 117, 116, 101, 84, 121, 112, 101, 32, 61, 32, 102, 108, 111, 97, 116, 59, 32, 105, 110, 116, 32, 112, 97, 99, 107, 95, 115, 105, 122, 101, 32, 61, 32, 49, 59, 32, 105, 110, 116, 32, 99, 111, 108, 115, 95, 112, 101, 114, 95, 116, 104, 114, 101, 97, 100, 32, 61, 32, 54, 59, 32, 105, 110, 116, 32, 116, 104, 114, 101, 97, 100, 95, 103, 114, 111, 117, 112, 95, 119, 105, 100, 116, 104, 32, 61, 32, 51, 50, 59, 32, 105, 110, 116, 32, 114, 111, 119, 115, 95, 112, 101, 114, 95, 97, 99, 99, 101, 115, 115, 32, 61, 32, 49, 59, 32, 95, 95, 110, 118, 95, 98, 111, 111, 108, 32, 112, 97, 100, 100, 105, 110, 103, 32, 61, 32, 102, 97, 108, 115, 101, 59, 32, 65, 108, 103, 111, 114, 105, 116, 104, 109, 32, 97, 108, 103, 111, 114, 105, 116, 104, 109, 32, 61, 32, 65, 108, 103, 111, 114, 105, 116, 104, 109, 58, 58, 107, 83, 111, 102, 116, 109, 97, 120, 93};
.global .align 1 .b8 __unnamed_233[324] = {118, 111, 105, 100, 32, 83, 111, 102, 116, 109, 97, 120, 87, 97, 114, 112, 73, 109, 112, 108, 40, 76, 79, 65, 68, 44, 32, 83, 84, 79, 82, 69, 44, 32, 115, 105, 103, 110, 101, 100, 32, 108, 111, 110, 103, 44, 32, 115, 105, 103, 110, 101, 100, 32, 108, 111, 110, 103, 41, 32, 91, 119, 105, 116, 104, 32, 76, 79, 65, 68, 32, 61, 32, 68, 105, 114, 101, 99, 116, 76, 111, 97, 100, 60, 95, 95, 104, 97, 108, 102, 44, 32, 102, 108, 111, 97, 116, 62, 59, 32, 83, 84, 79, 82, 69, 32, 61, 32, 68, 105, 114, 101, 99, 116, 83, 116, 111, 114, 101, 60, 102, 108, 111, 97, 116, 44, 32, 95, 95, 104, 97, 108, 102, 62, 59, 32, 67, 111, 109, 112, 117, 116, 101, 84, 121, 112, 101, 32, 61, 32, 102, 108, 111, 97, 116, 59, 32, 105, 110, 116, 32, 112, 97, 99, 107, 95, 115, 105, 122, 101, 32, 61, 32, 49, 59, 32, 105, 110, 116, 32, 99, 111, 108, 115, 95, 112, 101, 114, 95, 116, 104, 114, 101, 97, 100, 32, 61, 32, 54, 59, 32, 105, 110, 116, 32, 116, 104, 114, 101, 97, 100, 95, 103, 114, 111, 117, 112, 95, 119, 105, 100, 116, 104, 32, 61, 32, 51, 50, 59, 32, 105, 110, 116, 32, 114, 111, 119, 115, 95, 112, 101, 114, 95, 97, 99, 99, 101, 115, 115, 32, 61, 32, 49, 59, 32, 95, 95, 110, 118, 95, 98, 111, 111, 108, 32, 112, 97, 100, 100, 105, 110, 103, 32, 61, 32, 116, 114, 117, 101, 59, 32, 65, 108, 103, 111, 114, 105, 116, 104, 109, 32, 97, 108, 103, 111, 114, 105, 116, 104, 109, 32, 61, 32, 65, 108, 103, 111, 114, 105, 116, 104, 109, 58, 58, 107, 83, 111, 102, 116, 109, 97, 120, 93};
.global .align 1 .b8 __unnamed_234[325] = {118, 111, 105, 100, 32, 83, 111, 102, 116, 109, 97, 120, 87, 97, 114, 112, 73, 109, 112, 108, 40, 76, 79, 65, 68, 44, 32, 83, 84, 79, 82, 69, 44, 32, 115, 105, 103, 110, 101, 100, 32, 108, 111, 110, 103, 44, 32, 115, 105, 103, 110, 101, 100, 32, 108, 111, 110, 103, 41, 32, 91, 119, 105, 116, 104, 32, 76, 79, 65, 68, 32, 61, 32, 68, 105, 114, 101, 99, 116, 76, 111, 97, 100, 60, 95, 95, 104, 97, 108, 102, 44, 32, 102, 108, 111, 97, 116, 62, 59, 32, 83, 84, 79, 82, 69, 32, 61, 32, 68, 105, 114, 101, 99, 116, 83, 116, 111, 114, 101, 60, 102, 108, 111, 97, 116, 44, 32, 95, 95, 104, 97, 108, 102, 62, 59, 32, 67, 111, 109, 112, 117, 116, 101, 84, 121, 112, 101, 32, 61, 32, 102, 108, 111, 97, 116, 59, 32, 105, 110, 116, 32, 112, 97, 99, 107, 95, 115, 105, 122, 101, 32, 61, 32, 49, 59, 32, 105, 110, 116, 32, 99, 111, 108, 115, 95, 112, 101, 114, 95, 116, 104, 114, 101, 97, 100, 32, 61, 32, 55, 59, 32, 105, 110, 116, 32, 116, 104, 114, 101, 97, 100, 95, 103, 114, 111, 117, 112, 95, 119, 105, 100, 116, 104, 32, 61, 32, 51, 50, 59, 32, 105, 110, 116, 32, 114, 111, 119, 115, 95, 112, 101, 114, 95, 97, 99, 99, 101, 115, 115, 32, 61, 32, 49, 59, 32, 95, 95, 110, 118, 95, 98, 111, 111, 108, 32, 112, 97, 100, 100, 105, 110, 103, 32, 61, 32, 102, 97, 108, 115, 101, 59, 32, 65, 108, 103, 111, 114, 105, 116, 104, 109, 32, 97, 108, 103, 111, 114, 105, 116, 104, 109, 32, 61, 32, 65, 108, 103, 111, 114, 105, 116, 104, 109, 58, 58, 107, 83, 111, 102, 116, 109, 97, 120, 93};
.global .align 1 .b8 __unnamed_235[324] = {118, 111, 105, 100, 32, 83, 111, 102, 116, 109, 97, 120, 87, 97, 114, 112, 73, 109, 112, 108, 40, 76, 79, 65, 68, 44, 32, 83, 84, 79, 82, 69, 44, 32, 115, 105, 103, 110, 101, 100, 32, 108, 111, 110, 103, 44, 32, 115, 105, 103, 110, 101, 100, 32, 108, 111, 110, 103, 41, 32, 91, 119, 105, 116, 104, 32, 76, 79, 65, 68, 32, 61, 32, 68, 105, 114, 101, 99, 116, 76, 111, 97, 100, 60, 95, 95, 104, 97, 108, 102, 44, 32, 102, 108, 111, 97, 116, 62, 59, 32, 83, 84, 79, 82, 69, 32, 61, 32, 68, 105, 114, 101, 99, 116, 83, 116, 111, 114, 101, 60, 102, 108, 111, 97, 116, 44, 32, 95, 95, 104, 97, 108, 102, 62, 59, 32, 67, 111, 109, 112, 117, 116, 101, 84, 121, 112, 101, 32, 61, 32, 102, 108, 111, 97, 116, 59, 32, 105, 110, 116, 32, 112, 97, 99, 107, 95, 115, 105, 122, 101, 32, 61, 32, 49, 59, 32, 105, 110, 116, 32, 99, 111, 108, 115, 95, 112, 101, 114, 95, 116, 104, 114, 101, 97, 100, 32, 61, 32, 55, 59, 32, 105, 110, 116, 32, 116, 104, 114, 101, 97, 100, 95, 103, 114, 111, 117, 112, 95, 119, 105, 100, 116, 104, 32, 61, 32, 51, 50, 59, 32, 105, 110, 116, 32, 114, 111, 119, 115, 95, 112, 101, 114, 95, 97, 99, 99, 101, 115, 115, 32, 61, 32, 49, 59, 32, 95, 95, 110, 118, 95, 98, 111, 111, 108, 32, 112, 97, 100, 100, 105, 110, 103, 32, 61, 32, 116, 114, 117, 101, 59, 32, 65, 108, 103, 111, 114, 105, 116, 104, 109, 32, 97, 108, 103, 111, 114, 105, 116, 104, 109, 32, 61, 32, 65, 108, 103, 111, 114, 105, 116, 104, 109, 58, 58, 107, 83, 111, 102, 116, 109, 97, 120, 93};
.global .align 1 .b8 __unnamed_236[325] = {118, 111, 105, 100, 32, 83, 111, 102, 116, 109, 97, 120, 87, 97, 114, 112, 73, 109, 112, 108, 40, 76, 79, 65, 68, 44, 32, 83, 84, 79, 82, 69, 44, 32, 115, 105, 103, 110, 101, 100, 32, 108, 111, 110, 103, 44, 32, 115, 105, 103, 110, 101, 100, 32, 108, 111, 110, 103, 41, 32, 91, 119, 105, 116, 104, 32, 76, 79, 65, 68, 32, 61, 32, 68, 105, 114, 101, 99, 116, 76, 111, 97, 100, 60, 95, 95, 104, 97, 108, 102, 44, 32, 102, 108, 111, 97, 116, 62, 59, 32, 83, 84, 79, 82, 69, 32, 61, 32, 68, 105, 114, 101, 99, 116, 83, 116, 111, 114, 101, 60, 102, 108, 111, 97, 116, 44, 32, 95, 95, 104, 97, 108, 102, 62, 59, 32, 67, 111, 109, 112, 117, 116, 101, 84, 121, 112, 101, 32, 61, 32, 102, 108, 111, 97, 116, 59, 32, 105, 110, 116, 32, 112, 97, 99, 107, 95, 115, 105, 122, 101, 32, 61, 32, 49, 59, 32, 105, 110, 116, 32, 99, 111, 108, 115, 95, 112, 101, 114, 95, 116, 104, 114, 101, 97, 100, 32, 61, 32, 56, 59, 32, 105, 110, 116, 32, 116, 104, 114, 101, 97, 100, 95, 103, 114, 111, 117, 112, 95, 119, 105, 100, 116, 104, 32, 61, 32, 51, 50, 59, 32, 105, 110, 116, 32, 114, 111, 119, 115, 95, 112, 101, 114, 95, 97, 99, 99, 101, 115, 115, 32, 61, 32, 49, 59, 32, 95, 95, 110, 118, 95, 98, 111, 111, 108, 32, 112, 97, 100, 100, 105, 110, 103, 32, 61, 32, 102, 97, 108, 115, 101, 59, 32, 65, 108, 103, 111, 114, 105, 116, 104, 109, 32, 97, 108, 103, 111, 114, 105, 116, 104, 109, 32, 61, 32, 65, 108, 103, 111, 114, 105, 116, 104, 109, 58, 58, 107, 83, 111, 102, 116, 109, 97, 120, 93};
.global .align 1 .b8 __unnamed_237[324] = {118, 111, 105, 100, 32, 83, 111, 102, 116, 109, 97, 120, 87, 97, 114, 112, 73, 109, 112, 108, 40, 76, 79, 65, 68, 44, 32, 83, 84, 79, 82, 69, 44, 32, 115, 105, 103, 110, 101, 100, 32, 108, 111, 110, 103, 44, 32, 115, 105, 103, 110, 101, 100, 32, 108, 111, 110, 103, 41, 32, 91, 119, 105, 116, 104, 32, 76, 79, 65, 68, 32, 61, 32, 68, 105, 114, 101, 99, 116, 76, 111, 97, 100, 60, 95, 95, 104, 97, 108, 102, 44, 32, 102, 108, 111, 97, 116, 62, 59, 32, 83, 84, 79, 82, 69, 32, 61, 32, 68, 105, 114, 101, 99, 116, 83, 116, 111, 114, 101, 60, 102, 108, 111, 97, 116, 44, 32, 95, 95, 104, 97, 108, 102, 62, 59, 32, 67, 111, 109, 112, 117, 116, 101, 84, 121, 112, 101, 32, 61, 32, 102, 108, 111, 97, 116, 59, 32, 105, 110, 116, 32, 112, 97, 99, 107, 95, 115, 105, 122, 101, 32, 61, 32, 49, 59, 32, 105, 110, 116, 32, 99, 111, 108, 115, 95, 112, 101, 114, 95, 116, 104, 114, 101, 97, 100, 32, 61, 32, 56, 59, 32, 105, 110, 116, 32, 116, 104, 114, 101, 97, 100, 95, 103, 114, 111, 117, 112, 95, 119, 105, 100, 116, 104, 32, 61, 32, 51, 50, 59, 32, 105, 110, 116, 32, 114, 111, 119, 115, 95, 112, 101, 114, 95, 97, 99, 99, 101, 115, 115, 32, 61, 32, 49, 59, 32, 95, 95, 110, 118, 95, 98, 111, 111, 108, 32, 112, 97, 100, 100, 105, 110, 103, 32, 61, 32, 116, 114, 117, 101, 59, 32, 65, 108, 103, 111, 114, 105, 116, 104, 109, 32, 97, 108, 103, 111, 114, 105, 116, 104, 109, 32, 61, 32, 65, 108, 103, 111, 114, 105, 116, 104, 109, 58, 58, 107, 83, 111, 102, 116, 109, 97, 120, 93};
.global .align 1 .b8 __unnamed_238[325] = {118, 111, 105, 100, 32, 83, 111, 102, 116, 109, 97, 120, 87, 97, 114, 112, 73, 109, 112, 108, 40, 76, 79, 65, 68, 44, 32, 83, 84, 79, 82, 69, 44, 32, 115, 105, 103, 110, 101, 100, 32, 108, 111, 110, 103, 44, 32, 115, 105, 103, 110, 101, 100, 32, 108, 111, 110, 103, 41, 32, 91, 119, 105, 116, 104, 32, 76, 79, 65, 68, 32, 61, 32, 68, 105, 114, 101, 99, 116, 76, 111, 97, 100, 60, 95, 95, 104, 97, 108, 102, 44, 32, 102, 108, 111, 97, 116, 62, 59, 32, 83, 84, 79, 82, 69, 32, 61, 32, 68, 105, 114, 101, 99, 116, 83, 116, 111, 114, 101, 60, 102, 108, 111, 97, 116, 44, 32, 95, 95, 104, 97, 108, 102, 62, 59, 32, 67, 111, 109, 112, 117, 116, 101, 84, 121, 112, 101, 32, 61, 32, 102, 108, 111, 97, 116, 59, 32, 105, 110, 116, 32, 112, 97, 99, 107, 95, 115, 105, 122, 101, 32, 61, 32, 49, 59, 32, 105, 110, 116, 32, 99, 111, 108, 115, 95, 112, 101, 114, 95, 116, 104, 114, 101, 97, 100, 32, 61, 32, 57, 59, 32, 105, 110, 116, 32, 116, 104, 114, 101, 97, 100, 95, 103, 114, 111, 117, 112, 95, 119, 105, 100, 116, 104, 32, 61, 32, 51, 50, 59, 32, 105, 110, 116, 32, 114, 111, 119, 115, 95, 112, 101, 114, 95, 97, 99, 99, 101, 115, 115, 32, 61, 32, 49, 59, 32, 95, 95, 110, 118, 95, 98, 111, 111, 108, 32, 112, 97, 100, 100, 105, 110, 103, 32, 61, 32, 102, 97, 108, 115, 101, 59, 32, 65, 108, 103, 111, 114, 105, 116, 104, 109, 32, 97, 108, 103, 111, 114, 105, 116, 104, 109, 32, 61, 32, 65, 108, 103, 111, 114, 105, 116, 104, 109, 58, 58, 107, 83, 111, 102, 116, 109, 97, 120, 93};
.global .align 1 .b8 __unnamed_239[324] = {118, 111, 105, 100, 32, 83, 111, 102, 116, 109, 97, 120, 87, 97, 114, 112, 73, 109, 112, 108, 40, 76, 79, 65, 68, 44, 32, 83, 84, 79, 82, 69, 44, 32, 115, 105, 103, 110, 101, 100, 32, 108, 111, 110, 103, 44, 32, 115, 105, 103, 110, 101, 100, 32, 108, 111, 110, 103, 41, 32, 91, 119, 105, 116, 104, 32, 76, 79, 65, 68, 32, 61, 32, 68, 105, 114, 101, 99, 116, 76, 111, 97, 100, 60, 95, 95, 104, 97, 108, 102, 44, 32, 102, 108, 111, 97, 116, 62, 59, 32, 83, 84, 79, 82, 69, 32, 61, 32, 68, 105, 114, 101, 99, 116, 83, 116, 111, 114, 101, 60, 102, 108, 111, 97, 116, 44, 32, 95, 95, 104, 97, 108, 102, 62, 59, 32, 67, 111, 109, 112, 117, 116, 101, 84, 121, 112, 101, 32, 61, 32, 102, 108, 111, 97, 116, 59, 32, 105, 110, 116, 32, 112, 97, 99, 107, 95, 115, 105, 122, 101, 32, 61, 32, 49, 59, 32, 105, 110, 116, 32, 99, 111, 108, 115, 95, 112, 101, 114, 95, 116, 104, 114, 101, 97, 100, 32, 61, 32, 57, 59, 32, 105, 110, 116, 32, 116, 104, 114, 101, 97, 100, 95, 103, 114, 111, 117, 112, 95, 119, 105, 100, 116, 104, 32, 61, 32, 51, 50, 59, 32, 105, 110, 116, 32, 114, 111, 119, 115, 95, 112, 101, 114, 95, 97, 99, 99, 101, 115, 115, 32, 61, 32, 49, 59, 32, 95, 95, 110, 118, 95, 98, 111, 111, 108, 32, 112, 97, 100, 100, 105, 110, 103, 32, 61, 32, 116, 114, 117, 101, 59, 32, 65, 108, 103, 111, 114, 105, 116, 104, 109, 32, 97, 108, 103, 111, 114, 105, 116, 104, 109, 32, 61, 32, 65, 108, 103, 111, 114, 105, 116, 104, 109, 58, 58, 107, 83, 111, 102, 116, 109, 97, 120, 93};
.global .align 1 .b8 __unnamed_240[326] = {118, 111, 105, 100, 32, 83, 111, 102, 116, 109, 97, 120, 87, 97, 114, 112, 73, 109, 112, 108, 40, 76, 79, 65, 68, 44, 32, 83, 84, 79, 82, 69, 44, 32, 115, 105, 103, 110, 101, 100, 32, 108, 111, 110, 103, 44, 32, 115, 105, 103, 110, 101, 100, 32, 108, 111, 110, 103, 41, 32, 91, 119, 105, 116, 104, 32, 76, 79, 65, 68, 32, 61, 32, 68, 105, 114, 101, 99, 116, 76, 111, 97, 100, 60, 95, 95, 104, 97, 108, 102, 44, 32, 102, 108, 111, 97, 116, 62, 59, 32, 83, 84, 79, 82, 69, 32, 61, 32, 68, 105, 114, 101, 99, 116, 83, 116, 111, 114, 101, 60, 102, 108, 111, 97, 116, 44, 32, 95, 95, 104, 97, 108, 102, 62, 59, 32, 67, 111, 109, 112, 117, 116, 101, 84, 121, 112, 101, 32, 61, 32, 102, 108, 111, 97, 116, 59, 32, 105, 110, 116, 32, 112, 97, 99, 107, 95, 115, 105, 122, 101, 32, 61, 32, 49, 59, 32, 105, 110, 116, 32, 99, 111, 108, 115, 95, 112, 101, 114, 95, 116, 104, 114, 101, 97, 100, 32, 61, 32, 49, 48, 59, 32, 105, 110, 116, 32, 116, 104, 114, 101, 97, 100, 95, 103, 114, 111, 117, 112, 95, 119, 105, 100, 116, 104, 32, 61, 32, 51, 50, 59, 32, 105, 110, 116, 32, 114, 111, 119, 115, 95, 112, 101, 114, 95, 97, 99, 99, 101, 115, 115, 32, 61, 32, 49, 59, 32, 95, 95, 110, 118, 95, 98, 111, 111, 108, 32, 112, 97, 100, 100, 105, 110, 103, 32, 61, 32, 102, 97, 108, 115, 101, 59, 32, 65, 108, 103, 111, 114, 105, 116, 104, 109, 32, 97, 108, 103, 111, 114, 105, 116, 104, 109, 32, 61, 32, 65, 108, 103, 111, 114, 105, 116, 104, 109, 58, 58, 107, 83, 111, 102, 116, 109, 97, 120, 93};
.global .align 1 .b8 __unnamed_241[325] = {118, 111, 105, 100, 32, 83, 111, 102, 116, 109, 97, 120, 87, 97, 114, 112, 73, 109, 112, 108, 40, 76, 79, 65, 68, 44, 32, 83, 84, 79, 82, 69, 44, 32, 115, 105, 103, 110, 101, 100, 32, 108, 111, 110, 103, 44, 32, 115, 105, 103, 110, 101, 100, 32, 108, 111, 110, 103, 41, 32, 91, 119, 105, 116, 104, 32, 76, 79, 65, 68, 32, 61, 32, 68, 105, 114, 101, 99, 116, 76, 111, 97, 100, 60, 95, 95, 104, 97, 108, 102, 44, 32, 102, 108, 111, 97, 116, 62, 59, 32, 83, 84, 79, 82, 69, 32, 61, 32, 68, 105, 114, 101, 99, 116, 83, 116, 111, 114, 101, 60, 102, 108, 111, 97, 116, 44, 32, 95, 95, 104, 97, 108, 102, 62, 59, 32, 67, 111, 109, 112, 117, 116, 101, 84, 121, 112, 101, 32, 61, 32, 102, 108, 111, 97, 116, 59, 32, 105, 110, 116, 32, 112, 97, 99, 107, 95, 115, 105, 122, 101, 32, 61, 32, 49, 59, 32, 105, 110, 116, 32, 99, 111, 108, 115, 95, 112, 101, 114, 95, 116, 104, 114, 101, 97, 100, 32, 61, 32, 49, 48, 59, 32, 105, 110, 116, 32, 116, 104, 114, 101, 97, 100, 95, 103, 114, 111, 117, 112, 95, 119, 105, 100, 116, 104, 32, 61, 32, 51, 50, 59, 32, 105, 110, 116, 32, 114, 111, 119, 115, 95, 112, 101, 114, 95, 97, 99, 99, 101, 115, 115, 32, 61, 32, 49, 59, 32, 95, 95, 110, 118, 95, 98, 111, 111, 108, 32, 112, 97, 100, 100, 105, 110, 103, 32, 61, 32, 116, 114, 117, 101, 59, 32, 65, 108, 103, 111, 114, 105, 116, 104, 109, 32, 97, 108, 103, 111, 114, 105, 116, 104, 109, 32, 61, 32, 65, 108, 103, 111, 114, 105, 116, 104, 109, 58, 58, 107, 83, 111, 102, 116, 109, 97, 120, 93};
.global .align 1 .b8 __unnamed_242[326] = {118, 111, 105, 100, 32, 83, 111, 102, 116, 109, 97, 120, 87, 97, 114, 112, 73, 109, 112, 108, 40, 76, 79, 65, 68, 44, 32, 83, 84, 79, 82, 69, 44, 32, 115, 105, 103, 110, 101, 100, 32, 108, 111, 110, 103, 44, 32, 115, 105, 103, 110, 101, 100, 32, 108, 111, 110, 103, 41, 32, 91, 119, 105, 116, 104, 32, 76, 79, 65, 68, 32, 61, 32, 68, 105, 114, 101, 99, 116, 76, 111, 97, 100, 60, 95, 95, 104, 97, 108, 102, 44, 32, 102, 108, 111, 97, 116, 62, 59, 32, 83, 84, 79, 82, 69, 32, 61, 32, 68, 105, 114, 101, 99, 116, 83, 116, 111, 114, 101, 60, 102, 108, 111, 97, 116, 44, 32, 95, 95, 104, 97, 108, 102, 62, 59, 32, 67, 111, 109, 112, 117, 116, 101, 84, 121, 112, 101, 32, 61, 32, 102, 108, 111, 97, 116, 59, 32, 105, 110, 116, 32, 112, 97, 99, 107, 95, 115, 105, 122, 101, 32, 61, 32, 49, 59, 32, 105, 110, 116, 32, 99, 111, 108, 115, 95, 112, 101, 114, 95, 116, 104, 114, 101, 97, 100, 32, 61, 32, 49, 49, 59, 32, 105, 110, 116, 32, 116, 104, 114, 101, 97, 100, 95, 103, 114, 111, 117, 112, 95, 119, 105, 100, 116, 104, 32, 61, 32, 51, 50, 59, 32, 105, 110, 116, 32, 114, 111, 119, 115, 95, 112, 101, 114, 95, 97, 99, 99, 101, 115, 115, 32, 61, 32, 49, 59, 32, 95, 95, 110, 118, 95, 98, 111, 111, 108, 32, 112, 97, 100, 100, 105, 110, 103, 32, 61, 32, 102, 97, 108, 115, 101, 59, 32, 65, 108, 103, 111, 114, 105, 116, 104, 109, 32, 97, 108, 103, 111, 114, 105, 116, 104, 109, 32, 61, 32, 65, 108, 103, 111, 114, 105, 116, 104, 109, 58, 58, 107, 83, 111, 102, 116, 109, 97, 120, 93};
.global .align 1 .b8 __unnamed_243[325] = {118, 111, 105, 100, 32, 83, 111, 102, 116, 109, 97, 120, 87, 97, 114, 112, 73, 109, 112, 108, 40, 76, 79, 65, 68, 44, 32, 83, 84, 79, 82, 69, 44, 32, 115, 105, 103, 110, 101, 100, 32, 108, 111, 110, 103, 44, 32, 115, 105, 103, 110, 101, 100, 32, 108, 111, 110, 103, 41, 32, 91, 119, 105, 116, 104, 32, 76, 79, 65, 68, 32, 61, 32, 68, 105, 114, 101, 99, 116, 76, 111, 97, 100, 60, 95, 95, 104, 97, 108, 102, 44, 32, 102, 108, 111, 97, 116, 62, 59, 32, 83, 84, 79, 82, 69, 32, 61, 32, 68, 105, 114, 101, 99, 116, 83, 116, 111, 114, 101, 60, 102, 108, 111, 97, 116, 44, 32, 95, 95, 104, 97, 108, 102, 62, 59, 32, 67, 111, 109, 112, 117, 116, 101, 84, 121, 112, 101, 32, 61, 32, 102, 108, 111, 97, 116, 59, 32, 105, 110, 116, 32, 112, 97, 99, 107, 95, 115, 105, 122, 101, 32, 61, 32, 49, 59, 32, 105, 110, 116, 32, 99, 111, 108, 115, 95, 112, 101, 114, 95, 116, 104, 114, 101, 97, 100, 32, 61, 32, 49, 49, 59, 32, 105, 110, 116, 32, 116, 104, 114, 101, 97, 100, 95, 103, 114, 111, 117, 112, 95, 119, 105, 100, 116, 104, 32, 61, 32, 51, 50, 59, 32, 105, 110, 116, 32, 114, 111, 119, 115, 95, 112, 101, 114, 95, 97, 99, 99, 101, 115, 115, 32, 61, 32, 49, 59, 32, 95, 95, 110, 118, 95, 98, 111, 111, 108, 32, 112, 97, 100, 100, 105, 110, 103, 32, 61, 32, 116, 114, 117, 101, 59, 32, 65, 108, 103, 111, 114, 105, 116, 104, 109, 32, 97, 108, 103, 111, 114, 105, 116, 104, 109, 32, 61, 32, 65, 108, 103, 111, 114, 105, 116, 104, 109, 58, 58, 107, 83, 111, 102, 116, 109, 97, 120, 93};
.global .align 1 .b8 __unnamed_244[326] = {118, 111, 105, 100, 32, 83, 111, 102, 116, 109, 97, 120, 87, 97, 114, 112, 73, 109, 112, 108, 40, 76, 79, 65, 68, 44, 32, 83, 84, 79, 82, 69, 44, 32, 115, 105, 103, 110, 101, 100, 32, 108, 111, 110, 103, 44, 32, 115, 105, 103, 110, 101, 100, 32, 108, 111, 110, 103, 41, 32, 91, 119, 105, 116, 104, 32, 76, 79, 65, 68, 32, 61, 32, 68, 105, 114, 101, 99, 116, 76, 111, 97, 100, 60, 95, 95, 104, 97, 108, 102, 44, 32, 102, 108, 111, 97, 116, 62, 59, 32, 83, 84, 79, 82, 69, 32, 61, 32, 68, 105, 114, 101, 99, 116, 83, 116, 111, 114, 101, 60, 102, 108, 111, 97, 116, 44, 32, 95, 95, 104, 97, 108, 102, 62, 59, 32, 67, 111, 109, 112, 117, 116, 101, 84, 121, 112, 101, 32, 61, 32, 102, 108, 111, 97, 116, 59, 32, 105, 110, 116, 32, 112, 97, 99, 107, 95, 115, 105, 122, 101, 32, 61, 32, 49, 59, 32, 105, 110, 116, 32, 99, 111, 108, 115, 95, 112, 101, 114, 95, 116, 104, 114, 101, 97, 100, 32, 61, 32, 49, 50, 59, 32, 105, 110, 116, 32, 116, 104, 114, 101, 97, 100, 95, 103, 114, 111, 117, 112, 95, 119, 105, 100, 116, 104, 32, 61, 32, 51, 50, 59, 32, 105, 110, 116, 32, 114, 111, 119, 115, 95, 112, 101, 114, 95, 97, 99, 99, 101, 115, 115, 32, 61, 32, 49, 59, 32, 95, 95, 110, 118, 95, 98, 111, 111, 108, 32, 112, 97, 100, 100, 105, 110, 103, 32, 61, 32, 102, 97, 108, 115, 101, 59, 32, 65, 108, 103, 111, 114, 105, 116, 104, 109, 32, 97, 108, 103, 111, 114, 105, 116, 104, 109, 32, 61, 32, 65, 108, 103, 111, 114, 105, 116, 104, 109, 58, 58, 107, 83, 111, 102, 116, 109, 97, 120, 93};
.global .align 1 .b8 __unnamed_245[325] = {118, 111, 105, 100, 32, 83, 111, 102, 116, 109, 97, 120, 87, 97, 114, 112, 73, 109, 112, 108, 40, 76, 79, 65, 68, 44, 32, 83, 84, 79, 82, 69, 44, 32, 115, 105, 103, 110, 101, 100, 32, 108, 111, 110, 103, 44, 32, 115, 105, 103, 110, 101, 100, 32, 108, 111, 110, 103, 41, 32, 91, 119, 105, 116, 104, 32, 76, 79, 65, 68, 32, 61, 32, 68, 105, 114, 101, 99, 116, 76, 111, 97, 100, 60, 95, 95, 104, 97, 108, 102, 44, 32, 102, 108, 111, 97, 116, 62, 59, 32, 83, 84, 79, 82, 69, 32, 61, 32, 68, 105, 114, 101, 99, 116, 83, 116, 111, 114, 101, 60, 102, 108, 111, 97, 116, 44, 32, 95, 95, 104, 97, 108, 102, 62, 59, 32, 67, 111, 109, 112, 117, 116, 101, 84, 121, 112, 101, 32, 61, 32, 102, 108, 111, 97, 116, 59, 32, 105, 110, 116, 32, 112, 97, 99, 107, 95, 115, 105, 122, 101, 32, 61, 32, 49, 59, 32, 105, 110, 116, 32, 99, 111, 108, 115, 95, 112, 101, 114, 95, 116, 104, 114, 101, 97, 100, 32, 61, 32, 49, 50, 59, 32, 105, 110, 116, 32, 116, 104, 114, 101, 97, 100, 95, 103, 114, 111, 117, 112, 95, 119, 105, 100, 116, 104, 32, 61, 32, 51, 50, 59, 32, 105, 110, 116, 32, 114, 111, 119, 115, 95, 112, 101, 114, 95, 97, 99, 99, 101, 115, 115, 32, 61, 32, 49, 59, 32, 95, 95, 110, 118, 95, 98, 111, 111, 108, 32, 112, 97, 100, 100, 105, 110, 103, 32, 61, 32, 116, 114, 117, 101, 59, 32, 65, 108, 103, 111, 114, 105, 116, 104, 109, 32, 97, 108, 103, 111, 114, 105, 116, 104, 109, 32, 61, 32, 65, 108, 103, 111, 114, 105, 116, 104, 109, 58, 58, 107, 83, 111, 102, 116, 109, 97, 120, 93};
.global .align 1 .b8 __unnamed_246[326] = {118, 111, 105, 100, 32, 83, 111, 102, 116, 109, 97, 120, 87, 97, 114, 112, 73, 109, 112, 108, 40, 76, 79, 65, 68, 44, 32, 83, 84, 79, 82, 69, 44, 32, 115, 105, 103, 110, 101, 100, 32, 108, 111, 110, 103, 44, 32, 115, 105, 103, 110, 101, 100, 32, 108, 111, 110, 103, 41, 32, 91, 119, 105, 116, 104, 32, 76, 79, 65, 68, 32, 61, 32, 68, 105, 114, 101, 99, 116, 76, 111, 97, 100, 60, 95, 95, 104, 97, 108, 102, 44, 32, 102, 108, 111, 97, 116, 62, 59, 32, 83, 84, 79, 82, 69, 32, 61, 32, 68, 105, 114, 101, 99, 116, 83, 116, 111, 114, 101, 60, 102, 108, 111, 97, 116, 44, 32, 95, 95, 104, 97, 108, 102, 62, 59, 32, 67, 111, 109, 112, 117, 116, 101, 84, 121, 112, 101, 32, 61, 32, 102, 108, 111, 97, 116, 59, 32, 105, 110, 116, 32, 112, 97, 99, 107, 95, 115, 105, 122, 101, 32, 61, 32, 49, 59, 32, 105, 110, 116, 32, 99, 111, 108, 115, 95, 112, 101, 114, 95, 116, 104, 114, 101, 97, 100, 32, 61, 32, 49, 51, 59, 32, 105, 110, 116, 32, 116, 104, 114, 101, 97, 100, 95, 103, 114, 111, 117, 112, 95, 119, 105, 100, 116, 104, 32, 61, 32, 51, 50, 59, 32, 105, 110, 116, 32, 114, 111, 119, 115, 95, 112, 101, 114, 95, 97, 99, 99, 101, 115, 115, 32, 61, 32, 49, 59, 32, 95, 95, 110, 118, 95, 98, 111, 111, 108, 32, 112, 97, 100, 100, 105, 110, 103, 32, 61, 32, 102, 97, 108, 115, 101, 59, 32, 65, 108, 103, 111, 114, 105, 116, 104, 109, 32, 97, 108, 103, 111, 114, 105, 116, 104, 109, 32, 61, 32, 65, 108, 103, 111, 114, 105, 116, 104, 109, 58, 58, 107, 83, 111, 102, 116, 109, 97, 120, 93};
.global .align 1 .b8 __unnamed_247[325] = {118, 111, 105, 100, 32, 83, 111, 102, 116, 109, 97, 120, 87, 97, 114, 112, 73, 109, 112, 108, 40, 76, 79, 65, 68, 44, 32, 83, 84, 79, 82, 69, 44, 32, 115, 105, 103, 110, 101, 100, 32, 108, 111, 110, 103, 44, 32, 115, 105, 103, 110, 101, 100, 32, 108, 111, 110, 103, 41, 32, 91, 119, 105, 116, 104, 32, 76, 79, 65, 68, 32, 61, 32, 68, 105, 114, 101, 99, 116, 76, 111, 97, 100, 60, 95, 95, 104, 97, 108, 102, 44, 32, 102, 108, 111, 97, 116, 62, 59, 32, 83, 84, 79, 82, 69, 32, 61, 32, 68, 105, 114, 101, 99, 116, 83, 116, 111, 114, 101, 60, 102, 108, 111, 97, 116, 44, 32, 95, 95, 104, 97, 108, 102, 62, 59, 32, 67, 111, 109, 112, 117, 116, 101, 84, 121, 112, 101, 32, 61, 32, 102, 108, 111, 97, 116, 59, 32, 105, 110, 116, 32, 112, 97, 99, 107, 95, 115, 105, 122, 101, 32, 61, 32, 49, 59, 32, 105, 110, 116, 32, 99, 111, 108, 115, 95, 112, 101, 114, 95, 116, 104, 114, 101, 97, 100, 32, 61, 32, 49, 51, 59, 32, 105, 110, 116, 32, 116, 104, 114, 101, 97, 100, 95, 103, 114, 111, 117, 112, 95, 119, 105, 100, 116, 104, 32, 61, 32, 51, 50, 59, 32, 105, 110, 116, 32, 114, 111, 119, 115, 95, 112, 101, 114, 95, 97, 99, 99, 101, 115, 115, 32, 61, 32, 49, 59, 32, 95, 95, 110, 118, 95, 98, 111, 111, 108, 32, 112, 97, 100, 100, 105, 110, 103, 32, 61, 32, 116, 114, 117, 101, 59, 32, 65, 108, 103, 111, 114, 105, 116, 104, 109, 32, 97, 108, 103, 111, 114, 105, 116, 104, 109, 32, 61, 32, 65, 108, 103, 111, 114, 105, 116, 104, 109, 58, 58, 107, 83, 111, 102, 116, 109, 97, 120, 93};
.global .align 1 .b8 __unnamed_248[326] = {118, 111, 105, 100, 32, 83, 111, 102, 116, 109, 97, 120, 87, 97, 114, 112, 73, 109, 112, 108, 40, 76, 79, 65, 68, 44, 32, 83, 84, 79, 82, 69, 44, 32, 115, 105, 103, 110, 101, 100, 32, 108, 111, 110, 103, 44, 32, 115, 105, 103, 110, 101, 100, 32, 108, 111, 110, 103, 41, 32, 91, 119, 105, 116, 104, 32, 76, 79, 65, 68, 32, 61, 32, 68, 105, 114, 101, 99, 116, 76, 111, 97, 100, 60, 95, 95, 104, 97, 108, 102, 44, 32, 102, 108, 111, 97, 116, 62, 59, 32, 83, 84, 79, 82, 69, 32, 61, 32, 68, 105, 114, 101, 99, 116, 83, 116, 111, 114, 101, 60, 102, 108, 111, 97, 116, 44, 32, 95, 95, 104, 97, 108, 102, 62, 59, 32, 67, 111, 109, 112, 117, 116, 101, 84, 121, 112, 101, 32, 61, 32, 102, 108, 111, 97, 116, 59, 32, 105, 110, 116, 32, 112, 97, 99, 107, 95, 115, 105, 122, 101, 32, 61, 32, 49, 59, 32, 105, 110, 116, 32, 99, 111, 108, 115, 95, 112, 101, 114, 95, 116, 104, 114, 101, 97, 100, 32, 61, 32, 49, 52, 59, 32, 105, 110, 116, 32, 116, 104, 114, 101, 97, 100, 95, 103, 114, 111, 117, 112, 95, 119, 105, 100, 116, 104, 32, 61, 32, 51, 50, 59, 32, 105, 110, 116, 32, 114, 111, 119, 115, 95, 112, 101, 114, 95, 97, 99, 99, 101, 115, 115, 32, 61, 32, 49, 59, 32, 95, 95, 110, 118, 95, 98, 111, 111, 108, 32, 112, 97, 100, 100, 105, 110, 103, 32, 61, 32, 102, 97, 108, 115, 101, 59, 32, 65, 108, 103, 111, 114, 105, 116, 104, 109, 32, 97, 108, 103, 111, 114, 105, 116, 104, 109, 32, 61, 32, 65, 108, 103, 111, 114, 105, 116, 104, 109, 58, 58, 107, 83, 111, 102, 116, 109, 97, 120, 93};
.global .align 1 .b8 __unnamed_249[325] = {118, 111, 105, 100, 32, 83, 111, 102, 116, 109, 97, 120, 87, 97, 114, 112, 73, 109, 112, 108, 40, 76, 79, 65, 68, 44, 32, 83, 84, 79, 82, 69, 44, 32, 115, 105, 103, 110, 101, 100, 32, 108, 111, 110, 103, 44, 32, 115, 105, 103, 110, 101, 100, 32, 108, 111, 110, 103, 41, 32, 91, 119, 105, 116, 104, 32, 76, 79, 65, 68, 32, 61, 32, 68, 105, 114, 101, 99, 116, 76, 111, 97, 100, 60, 95, 95, 104, 97, 108, 102, 44, 32, 102, 108, 111, 97, 116, 62, 59, 32, 83, 84, 79, 82, 69, 32, 61, 32, 68, 105, 114, 101, 99, 116, 83, 116, 111, 114, 101, 60, 102, 108, 111, 97, 116, 44, 32, 95, 95, 104, 97, 108, 102, 62, 59, 32, 67, 111, 109, 112, 117, 116, 101, 84, 121, 112, 101, 32, 61, 32, 102, 108, 111, 97, 116, 59, 32, 105, 110, 116, 32, 112, 97, 99, 107, 95, 115, 105, 122, 101, 32, 61, 32, 49, 59, 32, 105, 110, 116, 32, 99, 111, 108, 115, 95, 112, 101, 114, 95, 116, 104, 114, 101, 97, 100, 32, 61, 32, 49, 52, 59, 32, 105, 110, 116, 32, 116, 104, 114, 101, 97, 100, 95, 103, 114, 111, 117, 112, 95, 119, 105, 100, 116, 104, 32, 61, 32, 51, 50, 59, 32, 105, 110, 116, 32, 114, 111, 119, 115, 95, 112, 101, 114, 95, 97, 99, 99, 101, 115, 115, 32, 61, 32, 49, 59, 32, 95, 95, 110, 118, 95, 98, 111, 111, 108, 32, 112, 97, 100, 100, 105, 110, 103, 32, 61, 32, 116, 114, 117, 101, 59, 32, 65, 108, 103, 111, 114, 105, 116, 104, 109, 32, 97, 108, 103, 111, 114, 105, 116, 104, 109, 32, 61, 32, 65, 108, 103, 111, 114, 105, 116, 104, 109, 58, 58, 107, 83, 111, 102, 116, 109, 97, 120, 93};
.global .align 1 .b8 __unnamed_250[326] = {118, 111, 105, 100, 32, 83, 111, 102, 116, 109, 97, 120, 87, 97, 114, 112, 73, 109, 112, 108, 40, 76, 79, 65, 68, 44, 32, 83, 84, 79, 82, 69, 44, 32, 115, 105, 103, 110, 101, 100, 32, 108, 111, 110, 103, 44, 32, 115, 105, 103, 110, 101, 100, 32, 108, 111, 110, 103, 41, 32, 91, 119, 105, 116, 104, 32, 76, 79, 65, 68, 32, 61, 32, 68, 105, 114, 101, 99, 116, 76, 111, 97, 100, 60, 95, 95, 104, 97, 108, 102, 44, 32, 102, 108, 111, 97, 116, 62, 59, 32, 83, 84, 79, 82, 69, 32, 61, 32, 68, 105, 114, 101, 99, 116, 83, 116, 111, 114, 101, 60, 102, 108, 111, 97, 116, 44, 32, 95, 95, 104, 97, 108, 102, 62, 59, 32, 67, 111, 109, 112, 117, 116, 101, 84, 121, 112, 101, 32, 61, 32, 102, 108, 111, 97, 116, 59, 32, 105, 110, 116, 32, 112, 97, 99, 107, 95, 115, 105, 122, 101, 32, 61, 32, 49, 59, 32, 105, 110, 116, 32, 99, 111, 108, 115, 95, 112, 101, 114, 95, 116, 104, 114, 101, 97, 100, 32, 61, 32, 49, 53, 59, 32, 105, 110, 116, 32, 116, 104, 114, 101, 97, 100, 95, 103, 114, 111, 117, 112, 95, 119, 105, 100, 116, 104, 32, 61, 32, 51, 50, 59, 32, 105, 110, 116, 32, 114, 111, 119, 115, 95, 112, 101, 114, 95, 97, 99, 99, 101, 115, 115, 32, 61, 32, 49, 59, 32, 95, 95, 110, 118, 95, 98, 111, 111, 108, 32, 112, 97, 100, 100, 105, 110, 103, 32, 61, 32, 102, 97, 108, 115, 101, 59, 32, 65, 108, 103, 111, 114, 105, 116, 104, 109, 32, 97, 108, 103, 111, 114, 105, 116, 104, 109, 32, 61, 32, 65, 108, 103, 111, 114, 105, 116, 104, 109, 58, 58, 107, 83, 111, 102, 116, 109, 97, 120, 93};
.global .align 1 .b8 __unnamed_251[325] = {118, 111, 105, 100, 32, 83, 111, 102, 116, 109, 97, 120, 87, 97, 114, 112, 73, 109, 112, 108, 40, 76, 79, 65, 68, 44, 32, 83, 84, 79, 82, 69, 44, 32, 115, 105, 103, 110, 101, 100, 32, 108, 111, 110, 103, 44, 32, 115, 105, 103, 110, 101, 100, 32, 108, 111, 110, 103, 41, 32, 91, 119, 105, 116, 104, 32, 76, 79, 65, 68, 32, 61, 32, 68, 105, 114, 101, 99, 116, 76, 111, 97, 100, 60, 95, 95, 104, 97, 108, 102, 44, 32, 102, 108, 111, 97, 116, 62, 59, 32, 83, 84, 79, 82, 69, 32, 61, 32, 68, 105, 114, 101, 99, 116, 83, 116, 111, 114, 101, 60, 102, 108, 111, 97, 116, 44, 32, 95, 95, 104, 97, 108, 102, 62, 59, 32, 67, 111, 109, 112, 117, 116, 101, 84, 121, 112, 101, 32, 61, 32, 102, 108, 111, 97, 116, 59, 32, 105, 110, 116, 32, 112, 97, 99, 107, 95, 115, 105, 122, 101, 32, 61, 32, 49, 59, 32, 105, 110, 116, 32, 99, 111, 108, 115, 95, 112, 101, 114, 95, 116, 104, 114, 101, 97, 100, 32, 61, 32, 49, 53, 59, 32, 105, 110, 116, 32, 116, 104, 114, 101, 97, 100, 95, 103, 114, 111, 117, 112, 95, 119, 105, 100, 116, 104, 32, 61, 32, 51, 50, 59, 32, 105, 110, 116, 32, 114, 111, 119, 115, 95, 112, 101, 114, 95, 97, 99, 99, 101, 115, 115, 32, 61, 32, 49, 59, 32, 95, 95, 110, 118, 95, 98, 111, 111, 108, 32, 112, 97, 100, 100, 105, 110, 103, 32, 61, 32, 116, 114, 117, 101, 59, 32, 65, 108, 103, 111, 114, 105, 116, 104, 109, 32, 97, 108, 103, 111, 114, 105, 116, 104, 109, 32, 61, 32, 65, 108, 103, 111, 114, 105, 116, 104, 109, 58, 58, 107, 83, 111, 102, 116, 109, 97, 120, 93};
.global .align 1 .b8 __unnamed_252[326] = {118, 111, 105, 100, 32, 83, 111, 102, 116, 109, 97, 120, 87, 97, 114, 112, 73, 109, 112, 108, 40, 76, 79, 65, 68, 44, 32, 83, 84, 79, 82, 69, 44, 32, 115, 105, 103, 110, 101, 100, 32, 108, 111, 110, 103, 44, 32, 115, 105, 103, 110, 101, 100, 32, 108, 111, 110, 103, 41, 32, 91, 119, 105, 116, 104, 32, 76, 79, 65, 68, 32, 61, 32, 68, 105, 114, 101, 99, 116, 76, 111, 97, 100, 60, 95, 95, 104, 97, 108, 102, 44, 32, 102, 108, 111, 97, 116, 62, 59, 32, 83, 84, 79, 82, 69, 32, 61, 32, 68, 105, 114, 101, 99, 116, 83, 116, 111, 114, 101, 60, 102, 108, 111, 97, 116, 44, 32, 95, 95, 104, 97, 108, 102, 62, 59, 32, 67, 111, 109, 112, 117, 116, 101, 84, 121, 112, 101, 32, 61, 32, 102, 108, 111, 97, 116, 59, 32, 105, 110, 116, 32, 112, 97, 99, 107, 95, 115, 105, 122, 101, 32, 61, 32, 49, 59, 32, 105, 110, 116, 32, 99, 111, 108, 115, 95, 112, 101, 114, 95, 116, 104, 114, 101, 97, 100, 32, 61, 32, 49, 54, 59, 32, 105, 110, 116, 32, 116, 104, 114, 101, 97, 100, 95, 103, 114, 111, 117, 112, 95, 119, 105, 100, 116, 104, 32, 61, 32, 51, 50, 59, 32, 105, 110, 116, 32, 114, 111, 119, 115, 95, 112, 101, 114, 95, 97, 99, 99, 101, 115, 115, 32, 61, 32, 49, 59, 32, 95, 95, 110, 118, 95, 98, 111, 111, 108, 32, 112, 97, 100, 100, 105, 110, 103, 32, 61, 32, 102, 97, 108, 115, 101, 59, 32, 65, 108, 103, 111, 114, 105, 116, 104, 109, 32, 97, 108, 103, 111, 114, 105, 116, 104, 109, 32, 61, 32, 65, 108, 103, 111, 114, 105, 116, 104, 109, 58, 58, 107, 83, 111, 102, 116, 109, 97, 120, 93};
.global .align 1 .b8 __unnamed_253[325] = {118, 111, 105, 100, 32, 83, 111, 102, 116, 109, 97, 120, 87, 97, 114, 112, 73, 109, 112, 108, 40, 76, 79, 65, 68, 44, 32, 83, 84, 79, 82, 69, 44, 32, 115, 105, 103, 110, 101, 100, 32, 108, 111, 110, 103, 44, 32, 115, 105, 103, 110, 101, 100, 32, 108, 111, 110, 103, 41, 32, 91, 119, 105, 116, 104, 32, 76, 79, 65, 68, 32, 61, 32, 68, 105, 114, 101, 99, 116, 76, 111, 97, 100, 60, 95, 95, 104, 97, 108, 102, 44, 32, 102, 108, 111, 97, 116, 62, 59, 32, 83, 84, 79, 82, 69, 32, 61, 32, 68, 105, 114, 101, 99, 116, 83, 116, 111, 114, 101, 60, 102, 108, 111, 97, 116, 44, 32, 95, 95, 104, 97, 108, 102, 62, 59, 32, 67, 111, 109, 112, 117, 116, 101, 84, 121, 112, 101, 32, 61, 32, 102, 108, 111, 97, 116, 59, 32, 105, 110, 116, 32, 112, 97, 99, 107, 95, 115, 105, 122, 101, 32, 61, 32, 49, 59, 32, 105, 110, 116, 32, 99, 111, 108, 115, 95, 112, 101, 114, 95, 116, 104, 114, 101, 97, 100, 32, 61, 32, 49, 54, 59, 32, 105, 110, 116, 32, 116, 104, 114, 101, 97, 100, 95, 103, 114, 111, 117, 112, 95, 119, 105, 100, 116, 104, 32, 61, 32, 51, 50, 59, 32, 105, 110, 116, 32, 114, 111, 119, 115, 95, 112, 101, 114, 95, 97, 99, 99, 101, 115, 115, 32, 61, 32, 49, 59, 32, 95, 95, 110, 118, 95, 98, 111, 111, 108, 32, 112, 97, 100, 100, 105, 110, 103, 32, 61, 32, 116, 114, 117, 101, 59, 32, 65, 108, 103, 111, 114, 105, 116, 104, 109, 32, 97, 108, 103, 111, 114, 105, 116, 104, 109, 32, 61, 32, 65, 108, 103, 111, 114, 105, 116, 104, 109, 58, 58, 107, 83, 111, 102, 116, 109, 97, 120, 93};
.global .align 1 .b8 __unnamed_254[326] = {118, 111, 105, 100, 32, 83, 111, 102, 116, 109, 97, 120, 87, 97, 114, 112, 73, 109, 112, 108, 40, 76, 79, 65, 68, 44, 32, 83, 84, 79, 82, 69, 44, 32, 115, 105, 103, 110, 101, 100, 32, 108, 111, 110, 103, 44, 32, 115, 105, 103, 110, 101, 100, 32, 108, 111, 110, 103, 41, 32, 91, 119, 105, 116, 104, 32, 76, 79, 65, 68, 32, 61, 32, 68, 105, 114, 101, 99, 116, 76, 111, 97, 100, 60, 95, 95, 104, 97, 108, 102, 44, 32, 102, 108, 111, 97, 116, 62, 59, 32, 83, 84, 79, 82, 69, 32, 61, 32, 68, 105, 114, 101, 99, 116, 83, 116, 111, 114, 101, 60, 102, 108, 111, 97, 116, 44, 32, 95, 95, 104, 97, 108, 102, 62, 59, 32, 67, 111, 109, 112, 117, 116, 101, 84, 121, 112, 101, 32, 61, 32, 102, 108, 111, 97, 116, 59, 32, 105, 110, 116, 32, 112, 97, 99, 107, 95, 115, 105, 122, 101, 32, 61, 32, 49, 59, 32, 105, 110, 116, 32, 99, 111, 108, 115, 95, 112, 101, 114, 95, 116, 104, 114, 101, 97, 100, 32, 61, 32, 49, 55, 59, 32, 105, 110, 116, 32, 116, 104, 114, 101, 97, 100, 95, 103, 114, 111, 117, 112, 95, 119, 105, 100, 116, 104, 32, 61, 32, 51, 50, 59, 32, 105, 110, 116, 32, 114, 111, 119, 115, 95, 112, 101, 114, 95, 97, 99, 99, 101, 115, 115, 32, 61, 32, 49, 59, 32, 95, 95, 110, 118, 95, 98, 111, 111, 108, 32, 112, 97, 100, 100, 105, 110, 103, 32, 61, 32, 102, 97, 108, 115, 101, 59, 32, 65, 108, 103, 111, 114, 105, 116, 104, 109, 32, 97, 108, 103, 111, 114, 105, 116, 104, 109, 32, 61, 32, 65, 108, 103, 111, 114, 105, 116, 104, 109, 58, 58, 107, 83, 111, 102, 116, 109, 97, 120, 93};
.global .align 1 .b8 __unnamed_255[325] = {118, 111, 105, 100, 32, 83, 111, 102, 116, 109, 97, 120, 87, 97, 114, 112, 73, 109, 112, 108, 40, 76, 79, 65, 68, 44, 32, 83, 84, 79, 82, 69, 44, 32, 115, 105, 103, 110, 101, 100, 32, 108, 111, 110, 103, 44, 32, 115, 105, 103, 110, 101, 100, 32, 108, 111, 110, 103, 41, 32, 91, 119, 105, 116, 104, 32, 76, 79, 65, 68, 32, 61, 32, 68, 105, 114, 101, 99, 116, 76, 111, 97, 100, 60, 95, 95, 104, 97, 108, 102, 44, 32, 102, 108, 111, 97, 116, 62, 59, 32, 83, 84, 79, 82, 69, 32, 61, 32, 68, 105, 114, 101, 99, 116, 83, 116, 111, 114, 101, 60, 102, 108, 111, 97, 116, 44, 32, 95, 95, 104, 97, 108, 102, 62, 59, 32, 67, 111, 109, 112, 117, 116, 101, 84, 121, 112, 101, 32, 61, 32, 102, 108, 111, 97, 116, 59, 32, 105, 110, 116, 32, 112, 97, 99, 107, 95, 115, 105, 122, 101, 32, 61, 32, 49, 59, 32, 105, 110, 116, 32, 99, 111, 108, 115, 95, 112, 101, 114, 95, 116, 104, 114, 101, 97, 100, 32, 61, 32, 49, 55, 59, 32, 105, 110, 116, 32, 116, 104, 114, 101, 97, 100, 95, 103, 114, 111, 117, 112, 95, 119, 105, 100, 116, 104, 32, 61, 32, 51, 50, 59, 32, 105, 110, 116, 32, 114, 111, 119, 115, 95, 112, 101, 114, 95, 97, 99, 99, 101, 115, 115, 32, 61, 32, 49, 59, 32, 95, 95, 110, 118, 95, 98, 111, 111, 108, 32, 112, 97, 100, 100, 105, 110, 103, 32, 61, 32, 116, 114, 117, 101, 59, 32, 65, 108, 103, 111, 114, 105, 116, 104, 109, 32, 97, 108, 103, 111, 114, 105, 116, 104, 109, 32, 61, 32, 65, 108, 103, 111, 114, 105, 116, 104, 109, 58, 58, 107, 83, 111, 102, 116, 109, 97, 120, 93};
.global .align 1 .b8 __unnamed_256[326] = {118, 111, 105, 100, 32, 83, 111, 102, 116, 109, 97, 120, 87, 97, 114, 112, 73, 109, 112, 108, 40, 76, 79, 65, 68, 44, 32, 83, 84, 79, 82, 69, 44, 32, 115, 105, 103, 110, 101, 100, 32, 108, 111, 110, 103, 44, 32, 115, 105, 103, 110, 101, 100, 32, 108, 111, 110, 103, 41, 32, 91, 119, 105, 116, 104, 32, 76, 79, 65, 68, 32, 61, 32, 68, 105, 114, 101, 99, 116, 76, 111, 97, 100, 60, 95, 95, 104, 97, 108, 102, 44, 32, 102, 108, 111, 97, 116, 62, 59, 32, 83, 84, 79, 82, 69, 32, 61, 32, 68, 105, 114, 101, 99, 116, 83, 116, 111, 114, 101, 60, 102, 108, 111, 97, 116, 44, 32, 95, 95, 104, 97, 108, 102, 62, 59, 32, 67, 111, 109, 112, 117, 116, 101, 84, 121, 112, 101, 32, 61, 32, 102, 108, 111, 97, 116, 59, 32, 105, 110, 116, 32, 112, 97, 99, 107, 95, 115, 105, 122, 101, 32, 61, 32, 49, 59, 32, 105, 110, 116, 32, 99, 111, 108, 115, 95, 112, 101, 114, 95, 116, 104, 114, 101, 97, 100, 32, 61, 32, 49, 56, 59, 32, 105, 110, 116, 32, 116, 104, 114, 101, 97, 100, 95, 103, 114, 111, 117, 112, 95, 119, 105, 100, 116, 104, 32, 61, 32, 51, 50, 59, 32, 105, 110, 116, 32, 114, 111, 119, 115, 95, 112, 101, 114, 95, 97, 99, 99, 101, 115, 115, 32, 61, 32, 49, 59, 32, 95, 95, 110, 118, 95, 98, 111, 111, 108, 32, 112, 97, 100, 100, 105, 110, 103, 32, 61, 32, 102, 97, 108, 115, 101, 59, 32, 65, 108, 103, 111, 114, 105, 116, 104, 109, 32, 97, 108, 103, 111, 114, 105, 116, 104, 109, 32, 61, 32, 65, 108, 103, 111, 114, 105, 116, 104, 109, 58, 58, 107, 83, 111, 102, 116, 109, 97, 120, 93};
.global .align 1 .b8 __unnamed_257[325] = {118, 111, 105, 100, 32, 83, 111, 102, 116, 109, 97, 120, 87, 97, 114, 112, 73, 109, 112, 108, 40, 76, 79, 65, 68, 44, 32, 83, 84, 79, 82, 69, 44, 32, 115, 105, 103, 110, 101, 100, 32, 108, 111, 110, 103, 44, 32, 115, 105, 103, 110, 101, 100, 32, 108, 111, 110, 103, 41, 32, 91, 119, 105, 116, 104, 32, 76, 79, 65, 68, 32, 61, 32, 68, 105, 114, 101, 99, 116, 76, 111, 97, 100, 60, 95, 95, 104, 97, 108, 102, 44, 32, 102, 108, 111, 97, 116, 62, 59, 32, 83, 84, 79, 82, 69, 32, 61, 32, 68, 105, 114, 101, 99, 116, 83, 116, 111, 114, 101, 60, 102, 108, 111, 97, 116, 44, 32, 95, 95, 104, 97, 108, 102, 62, 59, 32, 67, 111, 109, 112, 117, 116, 101, 84, 121, 112, 101, 32, 61, 32, 102, 108, 111, 97, 116, 59, 32, 105, 110, 116, 32, 112, 97, 99, 107, 95, 115, 105, 122, 101, 32, 61, 32, 49, 59, 32, 105, 110, 116, 32, 99, 111, 108, 115, 95, 112, 101, 114, 95, 116, 104, 114, 101, 97, 100, 32, 61, 32, 49, 56, 59, 32, 105, 110, 116, 32, 116, 104, 114, 101, 97, 100, 95, 103, 114, 111, 117, 112, 95, 119, 105, 100, 116, 104, 32, 61, 32, 51, 50, 59, 32, 105, 110, 116, 32, 114, 111, 119, 115, 95, 112, 101, 114, 95, 97, 99, 99, 101, 115, 115, 32, 61, 32, 49, 59, 32, 95, 95, 110, 118, 95, 98, 111, 111, 108, 32, 112, 97, 100, 100, 105, 110, 103, 32, 61, 32, 116, 114, 117, 101, 59, 32, 65, 108, 103, 111, 114, 105, 116, 104, 109, 32, 97, 108, 103, 111, 114, 105, 116, 104, 109, 32, 61, 32, 65, 108, 103, 111, 114, 105, 116, 104, 109, 58, 58, 107, 83, 111, 102, 116, 109, 97, 120, 93};
.global .align 1 .b8 __unnamed_258[326] = {118, 111, 105, 100, 32, 83, 111, 102, 116, 109, 97, 120, 87, 97, 114, 112, 73, 109, 112, 108, 40, 76, 79, 65, 68, 44, 32, 83, 84, 79, 82, 69, 44, 32, 115, 105, 103, 110, 101, 100, 32, 108, 111, 110, 103, 44, 32, 115, 105, 103, 110, 101, 100, 32, 108, 111, 110, 103, 41, 32, 91, 119, 105, 116, 104, 32, 76, 79, 65, 68, 32, 61, 32, 68, 105, 114, 101, 99, 116, 76, 111, 97, 100, 60, 95, 95, 104, 97, 108, 102, 44, 32, 102, 108, 111, 97, 116, 62, 59, 32, 83, 84, 79, 82, 69, 32, 61, 32, 68, 105, 114, 101, 99, 116, 83, 116, 111, 114, 101, 60, 102, 108, 111, 97, 116, 44, 32, 95, 95, 104, 97, 108, 102, 62, 59, 32, 67, 111, 109, 112, 117, 116, 101, 84, 121, 112, 101, 32, 61, 32, 102, 108, 111, 97, 116, 59, 32, 105, 110, 116, 32, 112, 97, 99, 107, 95, 115, 105, 122, 101, 32, 61, 32, 49, 59, 32, 105, 110, 116, 32, 99, 111, 108, 115, 95, 112, 101, 114, 95, 116, 104, 114, 101, 97, 100, 32, 61, 32, 49, 57, 59, 32, 105, 110, 116, 32, 116, 104, 114, 101, 97, 100, 95, 103, 114, 111, 117, 112, 95, 119, 105, 100, 116, 104, 32, 61, 32, 51, 50, 59, 32, 105, 110, 116, 32, 114, 111, 119, 115, 95, 112, 101, 114, 95, 97, 99, 99, 101, 115, 115, 32, 61, 32, 49, 59, 32, 95, 95, 110, 118, 95, 98, 111, 111, 108, 32, 112, 97, 100, 100, 105, 110, 103, 32, 61, 32, 102, 97, 108, 115, 101, 59, 32, 65, 108, 103, 111, 114, 105, 116, 104, 109, 32, 97, 108, 103, 111, 114, 105, 116, 104, 109, 32, 61, 32, 65, 108, 103, 111, 114, 105, 116, 104, 109, 58, 58, 107, 83, 111, 102, 116, 109, 97, 120, 93};
.global .align 1 .b8 __unnamed_259[325] = {118, 111, 105, 100, 32, 83, 111, 102, 116, 109, 97, 120, 87, 97, 114, 112, 73, 109, 112, 108, 40, 76, 79, 65, 68, 44, 32, 83, 84, 79, 82, 69, 44, 32, 115, 105, 103, 110, 101, 100, 32, 108, 111, 110, 103, 44, 32, 115, 105, 103, 110, 101, 100, 32, 108, 111, 110, 103, 41, 32, 91, 119, 105, 116, 104, 32, 76, 79, 65, 68, 32, 61, 32, 68, 105, 114, 101, 99, 116, 76, 111, 97, 100, 60, 95, 95, 104, 97, 108, 102, 44, 32, 102, 108, 111, 97, 116, 62, 59, 32, 83, 84, 79, 82, 69, 32, 61, 32, 68, 105, 114, 101, 99, 116, 83, 116, 111, 114, 101, 60, 102, 108, 111, 97, 116, 44, 32, 95, 95, 104, 97, 108, 102, 62, 59, 32, 67, 111, 109, 112, 117, 116, 101, 84, 121, 112, 101, 32, 61, 32, 102, 108, 111, 97, 116, 59, 32, 105, 110, 116, 32, 112, 97, 99, 107, 95, 115, 105, 122, 101, 32, 61, 32, 49, 59, 32, 105, 110, 116, 32, 99, 111, 108, 115, 95, 112, 101, 114, 95, 116, 104, 114, 101, 97, 100, 32, 61, 32, 49, 57, 59, 32, 105, 110, 116, 32, 116, 104, 114, 101, 97, 100, 95, 103, 114, 111, 117, 112, 95, 119, 105, 100, 116, 104, 32, 61, 32, 51, 50, 59, 32, 105, 110, 116, 32, 114, 111, 119, 115, 95, 112, 101, 114, 95, 97, 99, 99, 101, 115, 115, 32, 61, 32, 49, 59, 32, 95, 95, 110, 118, 95, 98, 111, 111, 108, 32, 112, 97, 100, 100, 105, 110, 103, 32, 61, 32, 116, 114, 117, 101, 59, 32, 65, 108, 103, 111, 114, 105, 116, 104, 109, 32, 97, 108, 103, 111, 114, 105, 116, 104, 109, 32, 61, 32, 65, 108, 103, 111, 114, 105, 116, 104, 109, 58, 58, 107, 83, 111, 102, 116, 109, 97, 120, 93};
.global .align 1 .b8 __unnamed_260[326] = {118, 111, 105, 100, 32, 83, 111, 102, 116, 109, 97, 120, 87, 97, 114, 112, 73, 109, 112, 108, 40, 76, 79, 65, 68, 44, 32, 83, 84, 79, 82, 69, 44, 32, 115, 105, 103, 110, 101, 100, 32, 108, 111, 110, 103, 44, 32, 115, 105, 103, 110, 101, 100, 32, 108, 111, 110, 103, 41, 32, 91, 119, 105, 116, 104, 32, 76, 79, 65, 68, 32, 61, 32, 68, 105, 114, 101, 99, 116, 76, 111, 97, 100, 60, 95, 95, 104, 97, 108, 102, 44, 32, 102, 108, 111, 97, 116, 62, 59, 32, 83, 84, 79, 82, 69, 32, 61, 32, 68, 105, 114, 101, 99, 116, 83, 116, 111, 114, 101, 60, 102, 108, 111, 97, 116, 44, 32, 95, 95, 104, 97, 108, 102, 62, 59, 32, 67, 111, 109, 112, 117, 116, 101, 84, 121, 112, 101, 32, 61, 32, 102, 108, 111, 97, 116, 59, 32, 105, 110, 116, 32, 112, 97, 99, 107, 95, 115, 105, 122, 101, 32, 61, 32, 49, 59, 32, 105, 110, 116, 32, 99, 111, 108, 115, 95, 112, 101, 114, 95, 116, 104, 114, 101, 97, 100, 32, 61, 32, 50, 48, 59, 32, 105, 110, 116, 32, 116, 104, 114, 101, 97, 100, 95, 103, 114, 111, 117, 112, 95, 119, 105, 100, 116, 104, 32, 61, 32, 51, 50, 59, 32, 105, 110, 116, 32, 114, 111, 119, 115, 95, 112, 101, 114, 95, 97, 99, 99, 101, 115, 115, 32, 61, 32, 49, 59, 32, 95, 95, 110, 118, 95, 98, 111, 111, 108, 32, 112, 97, 100, 100, 105, 110, 103, 32, 61, 32, 102, 97, 108, 115, 101, 59, 32, 65, 108, 103, 111, 114, 105, 116, 104, 109, 32, 97, 108, 103, 111, 114, 105, 116, 104, 109, 32, 61, 32, 65, 108, 103, 111, 114, 105, 116, 104, 109, 58, 58, 107, 83, 111, 102, 116, 109, 97, 120, 93};
.global .align 1 .b8 __unnamed_261[325] = {118, 111, 105, 100, 32, 83, 111, 102, 116, 109, 97, 120, 87, 97, 114, 112, 73, 109, 112, 108, 40, 76, 79, 65, 68, 44, 32, 83, 84, 79, 82, 69, 44, 32, 115, 105, 103, 110, 101, 100, 32, 108, 111, 110, 103, 44, 32, 115, 105, 103, 110, 101, 100, 32, 108, 111, 110, 103, 41, 32, 91, 119, 105, 116, 104, 32, 76, 79, 65, 68, 32, 61, 32, 68, 105, 114, 101, 99, 116, 76, 111, 97, 100, 60, 95, 95, 104, 97, 108, 102, 44, 32, 102, 108, 111, 97, 116, 62, 59, 32, 83, 84, 79, 82, 69, 32, 61, 32, 68, 105, 114, 101, 99, 116, 83, 116, 111, 114, 101, 60, 102, 108, 111, 97, 116, 44, 32, 95, 95, 104, 97, 108, 102, 62, 59, 32, 67, 111, 109, 112, 117, 116, 101, 84, 121, 112, 101, 32, 61, 32, 102, 108, 111, 97, 116, 59, 32, 105, 110, 116, 32, 112, 97, 99, 107, 95, 115, 105, 122, 101, 32, 61, 32, 49, 59, 32, 105, 110, 116, 32, 99, 111, 108, 115, 95, 112, 101, 114, 95, 116, 104, 114, 101, 97, 100, 32, 61, 32, 50, 48, 59, 32, 105, 110, 116, 32, 116, 104, 114, 101, 97, 100, 95, 103, 114, 111, 117, 112, 95, 119, 105, 100, 116, 104, 32, 61, 32, 51, 50, 59, 32, 105, 110, 116, 32, 114, 111, 119, 115, 95, 112, 101, 114, 95, 97, 99, 99, 101, 115, 115, 32, 61, 32, 49, 59, 32, 95, 95, 110, 118, 95, 98, 111, 111, 108, 32, 112, 97, 100, 100, 105, 110, 103, 32, 61, 32, 116, 114, 117, 101, 59, 32, 65, 108, 103, 111, 114, 105, 116, 104, 109, 32, 97, 108, 103, 111, 114, 105, 116, 104, 109, 32, 61, 32, 65, 108, 103, 111, 114, 105, 116, 104, 109, 58, 58, 107, 83, 111, 102, 116, 109, 97, 120, 93};
.global .align 1 .b8 __unnamed_262[326] = {118, 111, 105, 100, 32, 83, 111, 102, 116, 109, 97, 120, 87, 97, 114, 112, 73, 109, 112, 108, 40, 76, 79, 65, 68, 44, 32, 83, 84, 79, 82, 69, 44, 32, 115, 105, 103, 110, 101, 100, 32, 108, 111, 110, 103, 44, 32, 115, 105, 103, 110, 101, 100, 32, 108, 111, 110, 103, 41, 32, 91, 119, 105, 116, 104, 32, 76, 79, 65, 68, 32, 61, 32, 68, 105, 114, 101, 99, 116, 76, 111, 97, 100, 60, 95, 95, 104, 97, 108, 102, 44, 32, 102, 108, 111, 97, 116, 62, 59, 32, 83, 84, 79, 82, 69, 32, 61, 32, 68, 105, 114, 101, 99, 116, 83, 116, 111, 114, 101, 60, 102, 108, 111, 97, 116, 44, 32, 95, 95, 104, 97, 108, 102, 62, 59, 32, 67, 111, 109, 112, 117, 116, 101, 84, 121, 112, 101, 32, 61, 32, 102, 108, 111, 97, 116, 59, 32, 105, 110, 116, 32, 112, 97, 99, 107, 95, 115, 105, 122, 101, 32, 61, 32, 49, 59, 32, 105, 110, 116, 32, 99, 111, 108, 115, 95, 112, 101, 114, 95, 116, 104, 114, 101, 97, 100, 32, 61, 32, 50, 49, 59, 32, 105, 110, 116, 32, 116, 104, 114, 101, 97, 100, 95, 103, 114, 111, 117, 112, 95, 119, 105, 100, 116, 104, 32, 61, 32, 51, 50, 59, 32, 105, 110, 116, 32, 114, 111, 119, 115, 95, 112, 101, 114, 95, 97, 99, 99, 101, 115, 115, 32, 61, 32, 49, 59, 32, 95, 95, 110, 118, 95, 98, 111, 111, 108, 32, 112, 97, 100, 100, 105, 110, 103, 32, 61, 32, 102, 97, 108, 115, 101, 59, 32, 65, 108, 103, 111, 114, 105, 116, 104, 109, 32, 97, 108, 103, 111, 114, 105, 116, 104, 109, 32, 61, 32, 65, 108, 103, 111, 114, 105, 116, 104, 109, 58, 58, 107, 83, 111, 102, 116, 109, 97, 120, 93};
.global .align 1 .b8 __unnamed_263[325] = {118, 111, 105, 100, 32, 83, 111, 102, 116, 109, 97, 120, 87, 97, 114, 112, 73, 109, 112, 108, 40, 76, 79, 65, 68, 44, 32, 83, 84, 79, 82, 69, 44, 32, 115, 105, 103, 110, 101, 100, 32, 108, 111, 110, 103, 44, 32, 115, 105, 103, 110, 101, 100, 32, 108, 111, 110, 103, 41, 32, 91, 119, 105, 116, 104, 32, 76, 79, 65, 68, 32, 61, 32, 68, 105, 114, 101, 99, 116, 76, 111, 97, 100, 60, 95, 95, 104, 97, 108, 102, 44, 32, 102, 108, 111, 97, 116, 62, 59, 32, 83, 84, 79, 82, 69, 32, 61, 32, 68, 105, 114, 101, 99, 116, 83, 116, 111, 114, 101, 60, 102, 108, 111, 97, 116, 44, 32, 95, 95, 104, 97, 108, 102, 62, 59, 32, 67, 111, 109, 112, 117, 116, 101, 84, 121, 112, 101, 32, 61, 32, 102, 108, 111, 97, 116, 59, 32, 105, 110, 116, 32, 112, 97, 99, 107, 95, 115, 105, 122, 101, 32, 61, 32, 49, 59, 32, 105, 110, 116, 32, 99, 111, 108, 115, 95, 112, 101, 114, 95, 116, 104, 114, 101, 97, 100, 32, 61, 32, 50, 49, 59, 32, 105, 110, 116, 32, 116, 104, 114, 101, 97, 100, 95, 103, 114, 111, 117, 112, 95, 119, 105, 100, 116, 104, 32, 61, 32, 51, 50, 59, 32, 105, 110, 116, 32, 114, 111, 119, 115, 95, 112, 101, 114, 95, 97, 99, 99, 101, 115, 115, 32, 61, 32, 49, 59, 32, 95, 95, 110, 118, 95, 98, 111, 111, 108, 32, 112, 97, 100, 100, 105, 110, 103, 32, 61, 32, 116, 114, 117, 101, 59, 32, 65, 108, 103, 111, 114, 105, 116, 104, 109, 32, 97, 108, 103, 111, 114, 105, 116, 104, 109, 32, 61, 32, 65, 108, 103, 111, 114, 105, 116, 104, 109, 58, 58, 107, 83, 111, 102, 116, 109, 97, 120, 93};
.global .align 1 .b8 __unnamed_264[326] = {118, 111, 105, 100, 32, 83, 111, 102, 116, 109, 97, 120, 87, 97, 114, 112, 73, 109, 112, 108, 40, 76, 79, 65, 68, 44, 32, 83, 84, 79, 82, 69, 44, 32, 115, 105, 103, 110, 101, 100, 32, 108, 111, 110, 103, 44, 32, 115, 105, 103, 110, 101, 100, 32, 108, 111, 110, 103, 41, 32, 91, 119, 105, 116, 104, 32, 76, 79, 65, 68, 32, 61, 32, 68, 105, 114, 101, 99, 116, 76, 111, 97, 100, 60, 95, 95, 104, 97, 108, 102, 44, 32, 102, 108, 111, 97, 116, 62, 59, 32, 83, 84, 79, 82, 69, 32, 61, 32, 68, 105, 114, 101, 99, 116, 83, 116, 111, 114, 101, 60, 102, 108, 111, 97, 116, 44, 32, 95, 95, 104, 97, 108, 102, 62, 59, 32, 67, 111, 109, 112, 117, 116, 101, 84, 121, 112, 101, 32, 61, 32, 102, 108, 111, 97, 116, 59, 32, 105, 110, 116, 32, 112, 97, 99, 107, 95, 115, 105, 122, 101, 32, 61, 32, 49, 59, 32, 105, 110, 116, 32, 99, 111, 108, 115, 95, 112, 101, 114, 95, 116, 104, 114, 101, 97, 100, 32, 61, 32, 50, 50, 59, 32, 105, 110, 116, 32, 116, 104, 114, 101, 97, 100, 95, 103, 114, 111, 117, 112, 95, 119, 105, 100, 116, 104, 32, 61, 32, 51, 50, 59, 32, 105, 110, 116, 32, 114, 111, 119, 115, 95, 112, 101, 114, 95, 97, 99, 99, 101, 115, 115, 32, 61, 32, 49, 59, 32, 95, 95, 110, 118, 95, 98, 111, 111, 108, 32, 112, 97, 100, 100, 105, 110, 103, 32, 61, 32, 102, 97, 108, 115, 101, 59, 32, 65, 108, 103, 111, 114, 105, 116, 104, 109, 32, 97, 108, 103, 111, 114, 105, 116, 104, 109, 32, 61, 32, 65, 108, 103, 111, 114, 105, 116, 104, 109, 58, 58, 107, 83, 111, 102, 116, 109, 97, 120, 93};
.global .align 1 .b8 __unnamed_265[325] = {118, 111, 105, 100, 32, 83, 111, 102, 116, 109, 97, 120, 87, 97, 114, 112, 73, 109, 112, 108, 40, 76, 79, 65, 68, 44, 32, 83, 84, 79, 82, 69, 44, 32, 115, 105, 103, 110, 101, 100, 32, 108, 111, 110, 103, 44, 32, 115, 105, 103, 110, 101, 100, 32, 108, 111, 110, 103, 41, 32, 91, 119, 105, 116, 104, 32, 76, 79, 65, 68, 32, 61, 32, 68, 105, 114, 101, 99, 116, 76, 111, 97, 100, 60, 95, 95, 104, 97, 108, 102, 44, 32, 102, 108, 111, 97, 116, 62, 59, 32, 83, 84, 79, 82, 69, 32, 61, 32, 68, 105, 114, 101, 99, 116, 83, 116, 111, 114, 101, 60, 102, 108, 111, 97, 116, 44, 32, 95, 95, 104, 97, 108, 102, 62, 59, 32, 67, 111, 109, 112, 117, 116, 101, 84, 121, 112, 101, 32, 61, 32, 102, 108, 111, 97, 116, 59, 32, 105, 110, 116, 32, 112, 97, 99, 107, 95, 115, 105, 122, 101, 32, 61, 32, 49, 59, 32, 105, 110, 116, 32, 99, 111, 108, 115, 95, 112, 101, 114, 95, 116, 104, 114, 101, 97, 100, 32, 61, 32, 50, 50, 59, 32, 105, 110, 116, 32, 116, 104, 114, 101, 97, 100, 95, 103, 114, 111, 117, 112, 95, 119, 105, 100, 116, 104, 32, 61, 32, 51, 50, 59, 32, 105, 110, 116, 32, 114, 111, 119, 115, 95, 112, 101, 114, 95, 97, 99, 99, 101, 115, 115, 32, 61, 32, 49, 59, 32, 95, 95, 110, 118, 95, 98, 111, 111, 108, 32, 112, 97, 100, 100, 105, 110, 103, 32, 61, 32, 116, 114, 117, 101, 59, 32, 65, 108, 103, 111, 114, 105, 116, 104, 109, 32, 97, 108, 103, 111, 114, 105, 116, 104, 109, 32, 61, 32, 65, 108, 103, 111, 114, 105, 116, 104, 109, 58, 58, 107, 83, 111, 102, 116, 109, 97, 120, 93};
.global .align 1 .b8 __unnamed_266[326] = {118, 111, 105, 100, 32, 83, 111, 102, 116, 109, 97, 120, 87, 97, 114, 112, 73, 109, 112, 108, 40, 76, 79, 65, 68, 44, 32, 83, 84, 79, 82, 69, 44, 32, 115, 105, 103, 110, 101, 100, 32, 108, 111, 110, 103, 44, 32, 115, 105, 103, 110, 101, 100, 32, 108, 111, 110, 103, 41, 32, 91, 119, 105, 116, 104, 32, 76, 79, 65, 68, 32, 61, 32, 68, 105, 114, 101, 99, 116, 76, 111, 97, 100, 60, 95, 95, 104, 97, 108, 102, 44, 32, 102, 108, 111, 97, 116, 62, 59, 32, 83, 84, 79, 82, 69, 32, 61, 32, 68, 105, 114, 101, 99, 116, 83, 116, 111, 114, 101, 60, 102, 108, 111, 97, 116, 44, 32, 95, 95, 104, 97, 108, 102, 62, 59, 32, 67, 111, 109, 112, 117, 116, 101, 84, 121, 112, 101, 32, 61, 32, 102, 108, 111, 97, 116, 59, 32, 105, 110, 116, 32, 112, 97, 99, 107, 95, 115, 105, 122, 101, 32, 61, 32, 49, 59, 32, 105, 110, 116, 32, 99, 111, 108, 115, 95, 112, 101, 114, 95, 116, 104, 114, 101, 97, 100, 32, 61, 32, 50, 51, 59, 32, 105, 110, 116, 32, 116, 104, 114, 101, 97, 100, 95, 103, 114, 111, 117, 112, 95, 119, 105, 100, 116, 104, 32, 61, 32, 51, 50, 59, 32, 105, 110, 116, 32, 114, 111, 119, 115, 95, 112, 101, 114, 95, 97, 99, 99, 101, 115, 115, 32, 61, 32, 49, 59, 32, 95, 95, 110, 118, 95, 98, 111, 111, 108, 32, 112, 97, 100, 100, 105, 110, 103, 32, 61, 32, 102, 97, 108, 115, 101, 59, 32, 65, 108, 103, 111, 114, 105, 116, 104, 109, 32, 97, 108, 103, 111, 114, 105, 116, 104, 109, 32, 61, 32, 65, 108, 103, 111, 114, 105, 116, 104, 109, 58, 58, 107, 83, 111, 102, 116, 109, 97, 120, 93};
.global .align 1 .b8 __unnamed_267[325] = {118, 111, 105, 100, 32, 83, 111, 102, 116, 109, 97, 120, 87, 97, 114, 112, 73, 109, 112, 108, 40, 76, 79, 65, 68, 44, 32, 83, 84, 79, 82, 69, 44, 32, 115, 105, 103, 110, 101, 100, 32, 108, 111, 110, 103, 44, 32, 115, 105, 103, 110, 101, 100, 32, 108, 111, 110, 103, 41, 32, 91, 119, 105, 116, 104, 32, 76, 79, 65, 68, 32, 61, 32, 68, 105, 114, 101, 99, 116, 76, 111, 97, 100, 60, 95, 95, 104, 97, 108, 102, 44, 32, 102, 108, 111, 97, 116, 62, 59, 32, 83, 84, 79, 82, 69, 32, 61, 32, 68, 105, 114, 101, 99, 116, 83, 116, 111, 114, 101, 60, 102, 108, 111, 97, 116, 44, 32, 95, 95, 104, 97, 108, 102, 62, 59, 32, 67, 111, 109, 112, 117, 116, 101, 84, 121, 112, 101, 32, 61, 32, 102, 108, 111, 97, 116, 59, 32, 105, 110, 116, 32, 112, 97, 99, 107, 95, 115, 105, 122, 101, 32, 61, 32, 49, 59, 32, 105, 110, 116, 32, 99, 111, 108, 115, 95, 112, 101, 114, 95, 116, 104, 114, 101, 97, 100, 32, 61, 32, 50, 51, 59, 32, 105, 110, 116, 32, 116, 104, 114, 101, 97, 100, 95, 103, 114, 111, 117, 112, 95, 119, 105, 100, 116, 104, 32, 61, 32, 51, 50, 59, 32, 105, 110, 116, 32, 114, 111, 119, 115, 95, 112, 101, 114, 95, 97, 99, 99, 101, 115, 115, 32, 61, 32, 49, 59, 32, 95, 95, 110, 118, 95, 98, 111, 111, 108, 32, 112, 97, 100, 100, 105, 110, 103, 32, 61, 32, 116, 114, 117, 101, 59, 32, 65, 108, 103, 111, 114, 105, 116, 104, 109, 32, 97, 108, 103, 111, 114, 105, 116, 104, 109, 32, 61, 32, 65, 108, 103, 111, 114, 105, 116, 104, 109, 58, 58, 107, 83, 111, 102, 116, 109, 97, 120, 93};
.global .align 1 .b8 __unnamed_268[326] = {118, 111, 105, 100, 32, 83, 111, 102, 116, 109, 97, 120, 87, 97, 114, 112, 73, 109, 112, 108, 40, 76, 79, 65, 68, 44, 32, 83, 84, 79, 82, 69, 44, 32, 115, 105, 103, 110, 101, 100, 32, 108, 111, 110, 103, 44, 32, 115, 105, 103, 110, 101, 100, 32, 108, 111, 110, 103, 41, 32, 91, 119, 105, 116, 104, 32, 76, 79, 65, 68, 32, 61, 32, 68, 105, 114, 101, 99, 116, 76, 111, 97, 100, 60, 95, 95, 104, 97, 108, 102, 44, 32, 102, 108, 111, 97, 116, 62, 59, 32, 83, 84, 79, 82, 69, 32, 61, 32, 68, 105, 114, 101, 99, 116, 83, 116, 111, 114, 101, 60, 102, 108, 111, 97, 116, 44, 32, 95, 95, 104, 97, 108, 102, 62, 59, 32, 67, 111, 109, 112, 117, 116, 101, 84, 121, 112, 101, 32, 61, 32, 102, 108, 111, 97, 116, 59, 32, 105, 110, 116, 32, 112, 97, 99, 107, 95, 115, 105, 122, 101, 32, 61, 32, 49, 59, 32, 105, 110, 116, 32, 99, 111, 108, 115, 95, 112, 101, 114, 95, 116, 104, 114, 101, 97, 100, 32, 61, 32, 50, 52, 59, 32, 105, 110, 116, 32, 116, 104, 114, 101, 97, 100, 95, 103, 114, 111, 117, 112, 95, 119, 105, 100, 116, 104, 32, 61, 32, 51, 50, 59, 32, 105, 110, 116, 32, 114, 111, 119, 115, 95, 112, 101, 114, 95, 97, 99, 99, 101, 115, 115, 32, 61, 32, 49, 59, 32, 95, 95, 110, 118, 95, 98, 111, 111, 108, 32, 112, 97, 100, 100, 105, 110, 103, 32, 61, 32, 102, 97, 108, 115, 101, 59, 32, 65, 108, 103, 111, 114, 105, 116, 104, 109, 32, 97, 108, 103, 111, 114, 105, 116, 104, 109, 32, 61, 32, 65, 108, 103, 111, 114, 105, 116, 104, 109, 58, 58, 107, 83, 111, 102, 116, 109, 97, 120, 93};
.global .align 1 .b8 __unnamed_269[325] = {118, 111, 105, 100, 32, 83, 111, 102, 116, 109, 97, 120, 87, 97, 114, 112, 73, 109, 112, 108, 40, 76, 79, 65, 68, 44, 32, 83, 84, 79, 82, 69, 44, 32, 115, 105, 103, 110, 101, 100, 32, 108, 111, 110, 103, 44, 32, 115, 105, 103, 110, 101, 100, 32, 108, 111, 110, 103, 41, 32, 91, 119, 105, 116, 104, 32, 76, 79, 65, 68, 32, 61, 32, 68, 105, 114, 101, 99, 116, 76, 111, 97, 100, 60, 95, 95, 104, 97, 108, 102, 44, 32, 102, 108, 111, 97, 116, 62, 59, 32, 83, 84, 79, 82, 69, 32, 61, 32, 68, 105, 114, 101, 99, 116, 83, 116, 111, 114, 101, 60, 102, 108, 111, 97, 116, 44, 32, 95, 95, 104, 97, 108, 102, 62, 59, 32, 67, 111, 109, 112, 117, 116, 101, 84, 121, 112, 101, 32, 61, 32, 102, 108, 111, 97, 116, 59, 32, 105, 110, 116, 32, 112, 97, 99, 107, 95, 115, 105, 122, 101, 32, 61, 32, 49, 59, 32, 105, 110, 116, 32, 99, 111, 108, 115, 95, 112, 101, 114, 95, 116, 104, 114, 101, 97, 100, 32, 61, 32, 50, 52, 59, 32, 105, 110, 116, 32, 116, 104, 114, 101, 97, 100, 95, 103, 114, 111, 117, 112, 95, 119, 105, 100, 116, 104, 32, 61, 32, 51, 50, 59, 32, 105, 110, 116, 32, 114, 111, 119, 115, 95, 112, 101, 114, 95, 97, 99, 99, 101, 115, 115, 32, 61, 32, 49, 59, 32, 95, 95, 110, 118, 95, 98, 111, 111, 108, 32, 112, 97, 100, 100, 105, 110, 103, 32, 61, 32, 116, 114, 117, 101, 59, 32, 65, 108, 103, 111, 114, 105, 116, 104, 109, 32, 97, 108, 103, 111, 114, 105, 116, 104, 109, 32, 61, 32, 65, 108, 103, 111, 114, 105, 116, 104, 109, 58, 58, 107, 83, 111, 102, 116, 109, 97, 120, 93};
.global .align 1 .b8 __unnamed_270[326] = {118, 111, 105, 100, 32, 83, 111, 102, 116, 109, 97, 120, 87, 97, 114, 112, 73, 109, 112, 108, 40, 76, 79, 65, 68, 44, 32, 83, 84, 79, 82, 69, 44, 32, 115, 105, 103, 110, 101, 100, 32, 108, 111, 110, 103, 44, 32, 115, 105, 103, 110, 101, 100, 32, 108, 111, 110, 103, 41, 32, 91, 119, 105, 116, 104, 32, 76, 79, 65, 68, 32, 61, 32, 68, 105, 114, 101, 99, 116, 76, 111, 97, 100, 60, 95, 95, 104, 97, 108, 102, 44, 32, 102, 108, 111, 97, 116, 62, 59, 32, 83, 84, 79, 82, 69, 32, 61, 32, 68, 105, 114, 101, 99, 116, 83, 116, 111, 114, 101, 60, 102, 108, 111, 97, 116, 44, 32, 95, 95, 104, 97, 108, 102, 62, 59, 32, 67, 111, 109, 112, 117, 116, 101, 84, 121, 112, 101, 32, 61, 32, 102, 108, 111, 97, 116, 59, 32, 105, 110, 116, 32, 112, 97, 99, 107, 95, 115, 105, 122, 101, 32, 61, 32, 49, 59, 32, 105, 110, 116, 32, 99, 111, 108, 115, 95, 112, 101, 114, 95, 116, 104, 114, 101, 97, 100, 32, 61, 32, 50, 53, 59, 32, 105, 110, 116, 32, 116, 104, 114, 101, 97, 100, 95, 103, 114, 111, 117, 112, 95, 119, 105, 100, 116, 104, 32, 61, 32, 51, 50, 59, 32, 105, 110, 116, 32, 114, 111, 119, 115, 95, 112, 101, 114, 95, 97, 99, 99, 101, 115, 115, 32, 61, 32, 49, 59, 32, 95, 95, 110, 118, 95, 98, 111, 111, 108, 32, 112, 97, 100, 100, 105, 110, 103, 32, 61, 32, 102, 97, 108, 115, 101, 59, 32, 65, 108, 103, 111, 114, 105, 116, 104, 109, 32, 97, 108, 103, 111, 114, 105, 116, 104, 109, 32, 61, 32, 65, 108, 103, 111, 114, 105, 116, 104, 109, 58, 58, 107, 83, 111, 102, 116, 109, 97, 120, 93};
.global .align 1 .b8 __unnamed_271[325] = {118, 111, 105, 100, 32, 83, 111, 102, 116, 109, 97, 120, 87, 97, 114, 112, 73, 109, 112, 108, 40, 76, 79, 65, 68, 44, 32, 83, 84, 79, 82, 69, 44, 32, 115, 105, 103, 110, 101, 100, 32, 108, 111, 110, 103, 44, 32, 115, 105, 103, 110, 101, 100, 32, 108, 111, 110, 103, 41, 32, 91, 119, 105, 116, 104, 32, 76, 79, 65, 68, 32, 61, 32, 68, 105, 114, 101, 99, 116, 76, 111, 97, 100, 60, 95, 95, 104, 97, 108, 102, 44, 32, 102, 108, 111, 97, 116, 62, 59, 32, 83, 84, 79, 82, 69, 32, 61, 32, 68, 105, 114, 101, 99, 116, 83, 116, 111, 114, 101, 60, 102, 108, 111, 97, 116, 44, 32, 95, 95, 104, 97, 108, 102, 62, 59, 32, 67, 111, 109, 112, 117, 116, 101, 84, 121, 112, 101, 32, 61, 32, 102, 108, 111, 97, 116, 59, 32, 105, 110, 116, 32, 112, 97, 99, 107, 95, 115, 105, 122, 101, 32, 61, 32, 49, 59, 32, 105, 110, 116, 32, 99, 111, 108, 115, 95, 112, 101, 114, 95, 116, 104, 114, 101, 97, 100, 32, 61, 32, 50, 53, 59, 32, 105, 110, 116, 32, 116, 104, 114, 101, 97, 100, 95, 103, 114, 111, 117, 112, 95, 119, 105, 100, 116, 104, 32, 61, 32, 51, 50, 59, 32, 105, 110, 116, 32, 114, 111, 119, 115, 95, 112, 101, 114, 95, 97, 99, 99, 101, 115, 115, 32, 61, 32, 49, 59, 32, 95, 95, 110, 118, 95, 98, 111, 111, 108, 32, 112, 97, 100, 100, 105, 110, 103, 32, 61, 32, 116, 114, 117, 101, 59, 32, 65, 108, 103, 111, 114, 105, 116, 104, 109, 32, 97, 108, 103, 111, 114, 105, 116, 104, 109, 32, 61, 32, 65, 108, 103, 111, 114, 105, 116, 104, 109, 58, 58, 107, 83, 111, 102, 116, 109, 97, 120, 93};
.global .align 1 .b8 __unnamed_272[326] = {118, 111, 105, 100, 32, 83, 111, 102, 116, 109, 97, 120, 87, 97, 114, 112, 73, 109, 112, 108, 40, 76, 79, 65, 68, 44, 32, 83, 84, 79, 82, 69, 44, 32, 115, 105, 103, 110, 101, 100, 32, 108, 111, 110, 103, 44, 32, 115, 105, 103, 110, 101, 100, 32, 108, 111, 110, 103, 41, 32, 91, 119, 105, 116, 104, 32, 76, 79, 65, 68, 32, 61, 32, 68, 105, 114, 101, 99, 116, 76, 111, 97, 100, 60, 95, 95, 104, 97, 108, 102, 44, 32, 102, 108, 111, 97, 116, 62, 59, 32, 83, 84, 79, 82, 69, 32, 61, 32, 68, 105, 114, 101, 99, 116, 83, 116, 111, 114, 101, 60, 102, 108, 111, 97, 116, 44, 32, 95, 95, 104, 97, 108, 102, 62, 59, 32, 67, 111, 109, 112, 117, 116, 101, 84, 121, 112, 101, 32, 61, 32, 102, 108, 111, 97, 116, 59, 32, 105, 110, 116, 32, 112, 97, 99, 107, 95, 115, 105, 122, 101, 32, 61, 32, 49, 59, 32, 105, 110, 116, 32, 99, 111, 108, 115, 95, 112, 101, 114, 95, 116, 104, 114, 101, 97, 100, 32, 61, 32, 50, 54, 59, 32, 105, 110, 116, 32, 116, 104, 114, 101, 97, 100, 95, 103, 114, 111, 117, 112, 95, 119, 105, 100, 116, 104, 32, 61, 32, 51, 50, 59, 32, 105, 110, 116, 32, 114, 111, 119, 115, 95, 112, 101, 114, 95, 97, 99, 99, 101, 115, 115, 32, 61, 32, 49, 59, 32, 95, 95, 110, 118, 95, 98, 111, 111, 108, 32, 112, 97, 100, 100, 105, 110, 103, 32, 61, 32, 102, 97, 108, 115, 101, 59, 32, 65, 108, 103, 111, 114, 105, 116, 104, 109, 32, 97, 108, 103, 111, 114, 105, 116, 104, 109, 32, 61, 32, 65, 108, 103, 111, 114, 105, 116, 104, 109, 58, 58, 107, 83, 111, 102, 116, 109, 97, 120, 93};
.global .align 1 .b8 __unnamed_273[325] = {118, 111, 105, 100, 32, 83, 111, 102, 116, 109, 97, 120, 87, 97, 114, 112, 73, 109, 112, 108, 40, 76, 79, 65, 68, 44, 32, 83, 84, 79, 82, 69, 44, 32, 115, 105, 103, 110, 101, 100, 32, 108, 111, 110, 103, 44, 32, 115, 105, 103, 110, 101, 100, 32, 108, 111, 110, 103, 41, 32, 91, 119, 105, 116, 104, 32, 76, 79, 65, 68, 32, 61, 32, 68, 105, 114, 101, 99, 116, 76, 111, 97, 100, 60, 95, 95, 104, 97, 108, 102, 44, 32, 102, 108, 111, 97, 116, 62, 59, 32, 83, 84, 79, 82, 69, 32, 61, 32, 68, 105, 114, 101, 99, 116, 83, 116, 111, 114, 101, 60, 102, 108, 111, 97, 116, 44, 32, 95, 95, 104, 97, 108, 102, 62, 59, 32, 67, 111, 109, 112, 117, 116, 101, 84, 121, 112, 101, 32, 61, 32, 102, 108, 111, 97, 116, 59, 32, 105, 110, 116, 32, 112, 97, 99, 107, 95, 115, 105, 122, 101, 32, 61, 32, 49, 59, 32, 105, 110, 116, 32, 99, 111, 108, 115, 95, 112, 101, 114, 95, 116, 104, 114, 101, 97, 100, 32, 61, 32, 50, 54, 59, 32, 105, 110, 116, 32, 116, 104, 114, 101, 97, 100, 95, 103, 114, 111, 117, 112, 95, 119, 105, 100, 116, 104, 32, 61, 32, 51, 50, 59, 32, 105, 110, 116, 32, 114, 111, 119, 115, 95, 112, 101, 114, 95, 97, 99, 99, 101, 115, 115, 32, 61, 32, 49, 59, 32, 95, 95, 110, 118, 95, 98, 111, 111, 108, 32, 112, 97, 100, 100, 105, 110, 103, 32, 61, 32, 116, 114, 117, 101, 59, 32, 65, 108, 103, 111, 114, 105, 116, 104, 109, 32, 97, 108, 103, 111, 114, 105, 116, 104, 109, 32, 61, 32, 65, 108, 103, 111, 114, 105, 116, 104, 109, 58, 58, 107, 83, 111, 102, 116, 109, 97, 120, 93};
.global .align 1 .b8 __unnamed_274[326] = {118, 111, 105, 100, 32, 83, 111, 102, 116, 109, 97, 120, 87, 97, 114, 112, 73, 109, 112, 108, 40, 76, 79, 65, 68, 44, 32, 83, 84, 79, 82, 69, 44, 32, 115, 105, 103, 110, 101, 100, 32, 108, 111, 110, 103, 44, 32, 115, 105, 103, 110, 101, 100, 32, 108, 111, 110, 103, 41, 32, 91, 119, 105, 116, 104, 32, 76, 79, 65, 68, 32, 61, 32, 68, 105, 114, 101, 99, 116, 76, 111, 97, 100, 60, 95, 95, 104, 97, 108, 102, 44, 32, 102, 108, 111, 97, 116, 62, 59, 32, 83, 84, 79, 82, 69, 32, 61, 32, 68, 105, 114, 101, 99, 116, 83, 116, 111, 114, 101, 60, 102, 108, 111, 97, 116, 44, 32, 95, 95, 104, 97, 108, 102, 62, 59, 32, 67, 111, 109, 112, 117, 116, 101, 84, 121, 112, 101, 32, 61, 32, 102, 108, 111, 97, 116, 59, 32, 105, 110, 116, 32, 112, 97, 99, 107, 95, 115, 105, 122, 101, 32, 61, 32, 49, 59, 32, 105, 110, 116, 32, 99, 111, 108, 115, 95, 112, 101, 114, 95, 116, 104, 114, 101, 97, 100, 32, 61, 32, 50, 55, 59, 32, 105, 110, 116, 32, 116, 104, 114, 101, 97, 100, 95, 103, 114, 111, 117, 112, 95, 119, 105, 100, 116, 104, 32, 61, 32, 51, 50, 59, 32, 105, 110, 116, 32, 114, 111, 119, 115, 95, 112, 101, 114, 95, 97, 99, 99, 101, 115, 115, 32, 61, 32, 49, 59, 32, 95, 95, 110, 118, 95, 98, 111, 111, 108, 32, 112, 97, 100, 100, 105, 110, 103, 32, 61, 32, 102, 97, 108, 115, 101, 59, 32, 65, 108, 103, 111, 114, 105, 116, 104, 109, 32, 97, 108, 103, 111, 114, 105, 116, 104, 109, 32, 61, 32, 65, 108, 103, 111, 114, 105, 116, 104, 109, 58, 58, 107, 83, 111, 102, 116, 109, 97, 120, 93};
.global .align 1 .b8 __unnamed_275[325] = {118, 111, 105, 100, 32, 83, 111, 102, 116, 109, 97, 120, 87, 97, 114, 112, 73, 109, 112, 108, 40, 76, 79, 65, 68, 44, 32, 83, 84, 79, 82, 69, 44, 32, 115, 105, 103, 110, 101, 100, 32, 108, 111, 110, 103, 44, 32, 115, 105, 103, 110, 101, 100, 32, 108, 111, 110, 103, 41, 32, 91, 119, 105, 116, 104, 32, 76, 79, 65, 68, 32, 61, 32, 68, 105, 114, 101, 99, 116, 76, 111, 97, 100, 60, 95, 95, 104, 97, 108, 102, 44, 32, 102, 108, 111, 97, 116, 62, 59, 32, 83, 84, 79, 82, 69, 32, 61, 32, 68, 105, 114, 101, 99, 116, 83, 116, 111, 114, 101, 60, 102, 108, 111, 97, 116, 44, 32, 95, 95, 104, 97, 108, 102, 62, 59, 32, 67, 111, 109, 112, 117, 116, 101, 84, 121, 112, 101, 32, 61, 32, 102, 108, 111, 97, 116, 59, 32, 105, 110, 116, 32, 112, 97, 99, 107, 95, 115, 105, 122, 101, 32, 61, 32, 49, 59, 32, 105, 110, 116, 32, 99, 111, 108, 115, 95, 112, 101, 114, 95, 116, 104, 114, 101, 97, 100, 32, 61, 32, 50, 55, 59, 32, 105, 110, 116, 32, 116, 104, 114, 101, 97, 100, 95, 103, 114, 111, 117, 112, 95, 119, 105, 100, 116, 104, 32, 61, 32, 51, 50, 59, 32, 105, 110, 116, 32, 114, 111, 119, 115, 95, 112, 101, 114, 95, 97, 99, 99, 101, 115, 115, 32, 61, 32, 49, 59, 32, 95, 95, 110, 118, 95, 98, 111, 111, 108, 32, 112, 97, 100, 100, 105, 110, 103, 32, 61, 32, 116, 114, 117, 101, 59, 32, 65, 108, 103, 111, 114, 105, 116, 104, 109, 32, 97, 108, 103, 111, 114, 105, 116, 104, 109, 32, 61, 32, 65, 108, 103, 111, 114, 105, 116, 104, 109, 58, 58, 107, 83, 111, 102, 116, 109, 97, 120, 93};
.global .align 1 .b8 __unnamed_276[326] = {118, 111, 105, 100, 32, 83, 111, 102, 116, 109, 97, 120, 87, 97, 114, 112, 73, 109, 112, 108, 40, 76, 79, 65, 68, 44, 32, 83, 84, 79, 82, 69, 44, 32, 115, 105, 103, 110, 101, 100, 32, 108, 111, 110, 103, 44, 32, 115, 105, 103, 110, 101, 100, 32, 108, 111, 110, 103, 41, 32, 91, 119, 105, 116, 104, 32, 76, 79, 65, 68, 32, 61, 32, 68, 105, 114, 101, 99, 116, 76, 111, 97, 100, 60, 95, 95, 104, 97, 108, 102, 44, 32, 102, 108, 111, 97, 116, 62, 59, 32, 83, 84, 79, 82, 69, 32, 61, 32, 68, 105, 114, 101, 99, 116, 83, 116, 111, 114, 101, 60, 102, 108, 111, 97, 116, 44, 32, 95, 95, 104, 97, 108, 102, 62, 59, 32, 67, 111, 109, 112, 117, 116, 101, 84, 121, 112, 101, 32, 61, 32, 102, 108, 111, 97, 116, 59, 32, 105, 110, 116, 32, 112, 97, 99, 107, 95, 115, 105, 122, 101, 32, 61, 32, 49, 59, 32, 105, 110, 116, 32, 99, 111, 108, 115, 95, 112, 101, 114, 95, 116, 104, 114, 101, 97, 100, 32, 61, 32, 50, 56, 59, 32, 105, 110, 116, 32, 116, 104, 114, 101, 97, 100, 95, 103, 114, 111, 117, 112, 95, 119, 105, 100, 116, 104, 32, 61, 32, 51, 50, 59, 32, 105, 110, 116, 32, 114, 111, 119, 115, 95, 112, 101, 114, 95, 97, 99, 99, 101, 115, 115, 32, 61, 32, 49, 59, 32, 95, 95, 110, 118, 95, 98, 111, 111, 108, 32, 112, 97, 100, 100, 105, 110, 103, 32, 61, 32, 102, 97, 108, 115, 101, 59, 32, 65, 108, 103, 111, 114, 105, 116, 104, 109, 32, 97, 108, 103, 111, 114, 105, 116, 104, 109, 32, 61, 32, 65, 108, 103, 111, 114, 105, 116, 104, 109, 58, 58, 107, 83, 111, 102, 116, 109, 97, 120, 93};
.global .align 1 .b8 __unnamed_277[325] = {118, 111, 105, 100, 32, 83, 111, 102, 116, 109, 97, 120, 87, 97, 114, 112, 73, 109, 112, 108, 40, 76, 79, 65, 68, 44, 32, 83, 84, 79, 82, 69, 44, 32, 115, 105, 103, 110, 101, 100, 32, 108, 111, 110, 103, 44, 32, 115, 105, 103, 110, 101, 100, 32, 108, 111, 110, 103, 41, 32, 91, 119, 105, 116, 104, 32, 76, 79, 65, 68, 32, 61, 32, 68, 105, 114, 101, 99, 116, 76, 111, 97, 100, 60, 95, 95, 104, 97, 108, 102, 44, 32, 102, 108, 111, 97, 116, 62, 59, 32, 83, 84, 79, 82, 69, 32, 61, 32, 68, 105, 114, 101, 99, 116, 83, 116, 111, 114, 101, 60, 102, 108, 111, 97, 116, 44, 32, 95, 95, 104, 97, 108, 102, 62, 59, 32, 67, 111, 109, 112, 117, 116, 101, 84, 121, 112, 101, 32, 61, 32, 102, 108, 111, 97, 116, 59, 32, 105, 110, 116, 32, 112, 97, 99, 107, 95, 115, 105, 122, 101, 32, 61, 32, 49, 59, 32, 105, 110, 116, 32, 99, 111, 108, 115, 95, 112, 101, 114, 95, 116, 104, 114, 101, 97, 100, 32, 61, 32, 50, 56, 59, 32, 105, 110, 116, 32, 116, 104, 114, 101, 97, 100, 95, 103, 114, 111, 117, 112, 95, 119, 105, 100, 116, 104, 32, 61, 32, 51, 50, 59, 32, 105, 110, 116, 32, 114, 111, 119, 115, 95, 112, 101, 114, 95, 97, 99, 99, 101, 115, 115, 32, 61, 32, 49, 59, 32, 95, 95, 110, 118, 95, 98, 111, 111, 108, 32, 112, 97, 100, 100, 105, 110, 103, 32, 61, 32, 116, 114, 117, 101, 59, 32, 65, 108, 103, 111, 114, 105, 116, 104, 109, 32, 97, 108, 103, 111, 114, 105, 116, 104, 109, 32, 61, 32, 65, 108, 103, 111, 114, 105, 116, 104, 109, 58, 58, 107, 83, 111, 102, 116, 109, 97, 120, 93};
.global .align 1 .b8 __unnamed_278[326] = {118, 111, 105, 100, 32, 83, 111, 102, 116, 109, 97, 120, 87, 97, 114, 112, 73, 109, 112, 108, 40, 76, 79, 65, 68, 44, 32, 83, 84, 79, 82, 69, 44, 32, 115, 105, 103, 110, 101, 100, 32, 108, 111, 110, 103, 44, 32, 115, 105, 103, 110, 101, 100, 32, 108, 111, 110, 103, 41, 32, 91, 119, 105, 116, 104, 32, 76, 79, 65, 68, 32, 61, 32, 68, 105, 114, 101, 99, 116, 76, 111, 97, 100, 60, 95, 95, 104, 97, 108, 102, 44, 32, 102, 108, 111, 97, 116, 62, 59, 32, 83, 84, 79, 82, 69, 32, 61, 32, 68, 105, 114, 101, 99, 116, 83, 116, 111, 114, 101, 60, 102, 108, 111, 97, 116, 44, 32, 95, 95, 104, 97, 108, 102, 62, 59, 32, 67, 111, 109, 112, 117, 116, 101, 84, 121, 112, 101, 32, 61, 32, 102, 108, 111, 97, 116, 59, 32, 105, 110, 116, 32, 112, 97, 99, 107, 95, 115, 105, 122, 101, 32, 61, 32, 49, 59, 32, 105, 110, 116, 32, 99, 111, 108, 115, 95, 112, 101, 114, 95, 116, 104, 114, 101, 97, 100, 32, 61, 32, 50, 57, 59, 32, 105, 110, 116, 32, 116, 104, 114, 101, 97, 100, 95, 103, 114, 111, 117, 112, 95, 119, 105, 100, 116, 104, 32, 61, 32, 51, 50, 59, 32, 105, 110, 116, 32, 114, 111, 119, 115, 95, 112, 101, 114, 95, 97, 99, 99, 101, 115, 115, 32, 61, 32, 49, 59, 32, 95, 95, 110, 118, 95, 98, 111, 111, 108, 32, 112, 97, 100, 100, 105, 110, 103, 32, 61, 32, 102, 97, 108, 115, 101, 59, 32, 65, 108, 103, 111, 114, 105, 116, 104, 109, 32, 97, 108, 103, 111, 114, 105, 116, 104, 109, 32, 61, 32, 65, 108, 103, 111, 114, 105, 116, 104, 109, 58, 58, 107, 83, 111, 102, 116, 109, 97, 120, 93};
.global .align 1 .b8 __unnamed_279[325] = {118, 111, 105, 100, 32, 83, 111, 102, 116, 109, 97, 120, 87, 97, 114, 112, 73, 109, 112, 108, 40, 76, 79, 65, 68, 44, 32, 83, 84, 79, 82, 69, 44, 32, 115, 105, 103, 110, 101, 100, 32, 108, 111, 110, 103, 44, 32, 115, 105, 103, 110, 101, 100, 32, 108, 111, 110, 103, 41, 32, 91, 119, 105, 116, 104, 32, 76, 79, 65, 68, 32, 61, 32, 68, 105, 114, 101, 99, 116, 76, 111, 97, 100, 60, 95, 95, 104, 97, 108, 102, 44, 32, 102, 108, 111, 97, 116, 62, 59, 32, 83, 84, 79, 82, 69, 32, 61, 32, 68, 105, 114, 101, 99, 116, 83, 116, 111, 114, 101, 60, 102, 108, 111, 97, 116, 44, 32, 95, 95, 104, 97, 108, 102, 62, 59, 32, 67, 111, 109, 112, 117, 116, 101, 84, 121, 112, 101, 32, 61, 32, 102, 108, 111, 97, 116, 59, 32, 105, 110, 116, 32, 112, 97, 99, 107, 95, 115, 105, 122, 101, 32, 61, 32, 49, 59, 32, 105, 110, 116, 32, 99, 111, 108, 115, 95, 112, 101, 114, 95, 116, 104, 114, 101, 97, 100, 32, 61, 32, 50, 57, 59, 32, 105, 110, 116, 32, 116, 104, 114, 101, 97, 100, 95, 103, 114, 111, 117, 112, 95, 119, 105, 100, 116, 104, 32, 61, 32, 51, 50, 59, 32, 105, 110, 116, 32, 114, 111, 119, 115, 95, 112, 101, 114, 95, 97, 99, 99, 101, 115, 115, 32, 61, 32, 49, 59, 32, 95, 95, 110, 118, 95, 98, 111, 111, 108, 32, 112, 97, 100, 100, 105, 110, 103, 32, 61, 32, 116, 114, 117, 101, 59, 32, 65, 108, 103, 111, 114, 105, 116, 104, 109, 32, 97, 108, 103, 111, 114, 105, 116, 104, 109, 32, 61, 32, 65, 108, 103, 111, 114, 105, 116, 104, 109, 58, 58, 107, 83, 111, 102, 116, 109, 97, 120, 93};
.global .align 1 .b8 __unnamed_280[326] = {118, 111, 105, 100, 32, 83, 111, 102, 116, 109, 97, 120, 87, 97, 114, 112, 73, 109, 112, 108, 40, 76, 79, 65, 68, 44, 32, 83, 84, 79, 82, 69, 44, 32, 115, 105, 103, 110, 101, 100, 32, 108, 111, 110, 103, 44, 32, 115, 105, 103, 110, 101, 100, 32, 108, 111, 110, 103, 41, 32, 91, 119, 105, 116, 104, 32, 76, 79, 65, 68, 32, 61, 32, 68, 105, 114, 101, 99, 116, 76, 111, 97, 100, 60, 95, 95, 104, 97, 108, 102, 44, 32, 102, 108, 111, 97, 116, 62, 59, 32, 83, 84, 79, 82, 69, 32, 61, 32, 68, 105, 114, 101, 99, 116, 83, 116, 111, 114, 101, 60, 102, 108, 111, 97, 116, 44, 32, 95, 95, 104, 97, 108, 102, 62, 59, 32, 67, 111, 109, 112, 117, 116, 101, 84, 121, 112, 101, 32, 61, 32, 102, 108, 111, 97, 116, 59, 32, 105, 110, 116, 32, 112, 97, 99, 107, 95, 115, 105, 122, 101, 32, 61, 32, 49, 59, 32, 105, 110, 116, 32, 99, 111, 108, 115, 95, 112, 101, 114, 95, 116, 104, 114, 101, 97, 100, 32, 61, 32, 51, 48, 59, 32, 105, 110, 116, 32, 116, 104, 114, 101, 97, 100, 95, 103, 114, 111, 117, 112, 95, 119, 105, 100, 116, 104, 32, 61, 32, 51, 50, 59, 32, 105, 110, 116, 32, 114, 111, 119, 115, 95, 112, 101, 114, 95, 97, 99, 99, 101, 115, 115, 32, 61, 32, 49, 59, 32, 95, 95, 110, 118, 95, 98, 111, 111, 108, 32, 112, 97, 100, 100, 105, 110, 103, 32, 61, 32, 102, 97, 108, 115, 101, 59, 32, 65, 108, 103, 111, 114, 105, 116, 104, 109, 32, 97, 108, 103, 111, 114, 105, 116, 104, 109, 32, 61, 32, 65, 108, 103, 111, 114, 105, 116, 104, 109, 58, 58, 107, 83, 111, 102, 116, 109, 97, 120, 93};
.global .align 1 .b8 __unnamed_281[325] = {118, 111, 105, 100, 32, 83, 111, 102, 116, 109, 97, 120, 87, 97, 114, 112, 73, 109, 112, 108, 40, 76, 79, 65, 68, 44, 32, 83, 84, 79, 82, 69, 44, 32, 115, 105, 103, 110, 101, 100, 32, 108, 111, 110, 103, 44, 32, 115, 105, 103, 110, 101, 100, 32, 108, 111, 110, 103, 41, 32, 91, 119, 105, 116, 104, 32, 76, 79, 65, 68, 32, 61, 32, 68, 105, 114, 101, 99, 116, 76, 111, 97, 100, 60, 95, 95, 104, 97, 108, 102, 44, 32, 102, 108, 111, 97, 116, 62, 59, 32, 83, 84, 79, 82, 69, 32, 61, 32, 68, 105, 114, 101, 99, 116, 83, 116, 111, 114, 101, 60, 102, 108, 111, 97, 116, 44, 32, 95, 95, 104, 97, 108, 102, 62, 59, 32, 67, 111, 109, 112, 117, 116, 101, 84, 121, 112, 101, 32, 61, 32, 102, 108, 111, 97, 116, 59, 32, 105, 110, 116, 32, 112, 97, 99, 107, 95, 115, 105, 122, 101, 32, 61, 32, 49, 59, 32, 105, 110, 116, 32, 99, 111, 108, 115, 95, 112, 101, 114, 95, 116, 104, 114, 101, 97, 100, 32, 61, 32, 51, 48, 59, 32, 105, 110, 116, 32, 116, 104, 114, 101, 97, 100, 95, 103, 114, 111, 117, 112, 95, 119, 105, 100, 116, 104, 32, 61, 32, 51, 50, 59, 32, 105, 110, 116, 32, 114, 111, 119, 115, 95, 112, 101, 114, 95, 97, 99, 99, 101, 115, 115, 32, 61, 32, 49, 59, 32, 95, 95, 110, 118, 95, 98, 111, 111, 108, 32, 112, 97, 100, 100, 105, 110, 103, 32, 61, 32, 116, 114, 117, 101, 59, 32, 65, 108, 103, 111, 114, 105, 116, 104, 109, 32, 97, 108, 103, 111, 114, 105, 116, 104, 109, 32, 61, 32, 65, 108, 103, 111, 114, 105, 116, 104, 109, 58, 58, 107, 83, 111, 102, 116, 109, 97, 120, 93};
.global .align 1 .b8 __unnamed_282[326] = {118, 111, 105, 100, 32, 83, 111, 102, 116, 109, 97, 120, 87, 97, 114, 112, 73, 109, 112, 108, 40, 76, 79, 65, 68, 44, 32, 83, 84, 79, 82, 69, 44, 32, 115, 105, 103, 110, 101, 100, 32, 108, 111, 110, 103, 44, 32, 115, 105, 103, 110, 101, 100, 32, 108, 111, 110, 103, 41, 32, 91, 119, 105, 116, 104, 32, 76, 79, 65, 68, 32, 61, 32, 68, 105, 114, 101, 99, 116, 76, 111, 97, 100, 60, 95, 95, 104, 97, 108, 102, 44, 32, 102, 108, 111, 97, 116, 62, 59, 32, 83, 84, 79, 82, 69, 32, 61, 32, 68, 105, 114, 101, 99, 116, 83, 116, 111, 114, 101, 60, 102, 108, 111, 97, 116, 44, 32, 95, 95, 104, 97, 108, 102, 62, 59, 32, 67, 111, 109, 112, 117, 116, 101, 84, 121, 112, 101, 32, 61, 32, 102, 108, 111, 97, 116, 59, 32, 105, 110, 116, 32, 112, 97, 99, 107, 95, 115, 105, 122, 101, 32, 61, 32, 49, 59, 32, 105, 110, 116, 32, 99, 111, 108, 115, 95, 112, 101, 114, 95, 116, 104, 114, 101, 97, 100, 32, 61, 32, 51, 49, 59, 32, 105, 110, 116, 32, 116, 104, 114, 101, 97, 100, 95, 103, 114, 111, 117, 112, 95, 119, 105, 100, 116, 104, 32, 61, 32, 51, 50, 59, 32, 105, 110, 116, 32, 114, 111, 119, 115, 95, 112, 101, 114, 95, 97, 99, 99, 101, 115, 115, 32, 61, 32, 49, 59, 32, 95, 95, 110, 118, 95, 98, 111, 111, 108, 32, 112, 97, 100, 100, 105, 110, 103, 32, 61, 32, 102, 97, 108, 115, 101, 59, 32, 65, 108, 103, 111, 114, 105, 116, 104, 109, 32, 97, 108, 103, 111, 114, 105, 116, 104, 109, 32, 61, 32, 65, 108, 103, 111, 114, 105, 116, 104, 109, 58, 58, 107, 83, 111, 102, 116, 109, 97, 120, 93};
.global .align 1 .b8 __unnamed_283[325] = {118, 111, 105, 100, 32, 83, 111, 102, 116, 109, 97, 120, 87, 97, 114, 112, 73, 109, 112, 108, 40, 76, 79, 65, 68, 44, 32, 83, 84, 79, 82, 69, 44, 32, 115, 105, 103, 110, 101, 100, 32, 108, 111, 110, 103, 44, 32, 115, 105, 103, 110, 101, 100, 32, 108, 111, 110, 103, 41, 32, 91, 119, 105, 116, 104, 32, 76, 79, 65, 68, 32, 61, 32, 68, 105, 114, 101, 99, 116, 76, 111, 97, 100, 60, 95, 95, 104, 97, 108, 102, 44, 32, 102, 108, 111, 97, 116, 62, 59, 32, 83, 84, 79, 82, 69, 32, 61, 32, 68, 105, 114, 101, 99, 116, 83, 116, 111, 114, 101, 60, 102, 108, 111, 97, 116, 44, 32, 95, 95, 104, 97, 108, 102, 62, 59, 32, 67, 111, 109, 112, 117, 116, 101, 84, 121, 112, 101, 32, 61, 32, 102, 108, 111, 97, 116, 59, 32, 105, 110, 116, 32, 112, 97, 99, 107, 95, 115, 105, 122, 101, 32, 61, 32, 49, 59, 32, 105, 110, 116, 32, 99, 111, 108, 115, 95, 112, 101, 114, 95, 116, 104, 114, 101, 97, 100, 32, 61, 32, 51, 49, 59, 32, 105, 110, 116, 32, 116, 104, 114, 101, 97, 100, 95, 103, 114, 111, 117, 112, 95, 119, 105, 100, 116, 104, 32, 61, 32, 51, 50, 59, 32, 105, 110, 116, 32, 114, 111, 119, 115, 95, 112, 101, 114, 95, 97, 99, 99, 101, 115, 115, 32, 61, 32, 49, 59, 32, 95, 95, 110, 118, 95, 98, 111, 111, 108, 32, 112, 97, 100, 100, 105, 110, 103, 32, 61, 32, 116, 114, 117, 101, 59, 32, 65, 108, 103, 111, 114, 105, 116, 104, 109, 32, 97, 108, 103, 111, 114, 105, 116, 104, 109, 32, 61, 32, 65, 108, 103, 111, 114, 105, 116, 104, 109, 58, 58, 107, 83, 111, 102, 116, 109, 97, 120, 93};
.global .align 1 .b8 __unnamed_284[326] = {118, 111, 105, 100, 32, 83, 111, 102, 116, 109, 97, 120, 87, 97, 114, 112, 73, 109, 112, 108, 40, 76, 79, 65, 68, 44, 32, 83, 84, 79, 82, 69, 44, 32, 115, 105, 103, 110, 101, 100, 32, 108, 111, 110, 103, 44, 32, 115, 105, 103, 110, 101, 100, 32, 108, 111, 110, 103, 41, 32, 91, 119, 105, 116, 104, 32, 76, 79, 65, 68, 32, 61, 32, 68, 105, 114, 101, 99, 116, 76, 111, 97, 100, 60, 95, 95, 104, 97, 108, 102, 44, 32, 102, 108, 111, 97, 116, 62, 59, 32, 83, 84, 79, 82, 69, 32, 61, 32, 68, 105, 114, 101, 99, 116, 83, 116, 111, 114, 101, 60, 102, 108, 111, 97, 116, 44, 32, 95, 95, 104, 97, 108, 102, 62, 59, 32, 67, 111, 109, 112, 117, 116, 101, 84, 121, 112, 101, 32, 61, 32, 102, 108, 111, 97, 116, 59, 32, 105, 110, 116, 32, 112, 97, 99, 107, 95, 115, 105, 122, 101, 32, 61, 32, 49, 59, 32, 105, 110, 116, 32, 99, 111, 108, 115, 95, 112, 101, 114, 95, 116, 104, 114, 101, 97, 100, 32, 61, 32, 51, 50, 59, 32, 105, 110, 116, 32, 116, 104, 114, 101, 97, 100, 95, 103, 114, 111, 117, 112, 95, 119, 105, 100, 116, 104, 32, 61, 32, 51, 50, 59, 32, 105, 110, 116, 32, 114, 111, 119, 115, 95, 112, 101, 114, 95, 97, 99, 99, 101, 115, 115, 32, 61, 32, 49, 59, 32, 95, 95, 110, 118, 95, 98, 111, 111, 108, 32, 112, 97, 100, 100, 105, 110, 103, 32, 61, 32, 102, 97, 108, 115, 101, 59, 32, 65, 108, 103, 111, 114, 105, 116, 104, 109, 32, 97, 108, 103, 111, 114, 105, 116, 104, 109, 32, 61, 32, 65, 108, 103, 111, 114, 105, 116, 104, 109, 58, 58, 107, 83, 111, 102, 116, 109, 97, 120, 93};
.global .align 1 .b8 __unnamed_285[325] = {118, 111, 105, 100, 32, 83, 111, 102, 116, 109, 97, 120, 87, 97, 114, 112, 73, 109, 112, 108, 40, 76, 79, 65, 68, 44, 32, 83, 84, 79, 82, 69, 44, 32, 115, 105, 103, 110, 101, 100, 32, 108, 111, 110, 103, 44, 32, 115, 105, 103, 110, 101, 100, 32, 108, 111, 110, 103, 41, 32, 91, 119, 105, 116, 104, 32, 76, 79, 65, 68, 32, 61, 32, 68, 105, 114, 101, 99, 116, 76, 111, 97, 100, 60, 95, 95, 104, 97, 108, 102, 44, 32, 102, 108, 111, 97, 116, 62, 59, 32, 83, 84, 79, 82, 69, 32, 61, 32, 68, 105, 114, 101, 99, 116, 83, 116, 111, 114, 101, 60, 102, 108, 111, 97, 116, 44, 32, 95, 95, 104, 97, 108, 102, 62, 59, 32, 67, 111, 109, 112, 117, 116, 101, 84, 121, 112, 101, 32, 61, 32, 102, 108, 111, 97, 116, 59, 32, 105, 110, 116, 32, 112, 97, 99, 107, 95, 115, 105, 122, 101, 32, 61, 32, 49, 59, 32, 105, 110, 116, 32, 99, 111, 108, 115, 95, 112, 101, 114, 95, 116, 104, 114, 101, 97, 100, 32, 61, 32, 51, 50, 59, 32, 105, 110, 116, 32, 116, 104, 114, 101, 97, 100, 95, 103, 114, 111, 117, 112, 95, 119, 105, 100, 116, 104, 32, 61, 32, 51, 50, 59, 32, 105, 110, 116, 32, 114, 111, 119, 115, 95, 112, 101, 114, 95, 97, 99, 99, 101, 115, 115, 32, 61, 32, 49, 59, 32, 95, 95, 110, 118, 95, 98, 111, 111, 108, 32, 112, 97, 100, 100, 105, 110, 103, 32, 61, 32, 116, 114, 117, 101, 59, 32, 65, 108, 103, 111, 114, 105, 116, 104, 109, 32, 97, 108, 103, 111, 114, 105, 116, 104, 109, 32, 61, 32, 65, 108, 103, 111, 114, 105, 116, 104, 109, 58, 58, 107, 83, 111, 102, 116, 109, 97, 120, 93};
.global .align 1 .b8 __unnamed_286[246] = {118, 111, 105, 100, 32, 83, 111, 102, 116, 109, 97, 120, 66, 108, 111, 99, 107, 83, 77, 101, 109, 73, 109, 112, 108, 40, 76, 79, 65, 68, 44, 32, 83, 84, 79, 82, 69, 44, 32, 115, 105, 103, 110, 101, 100, 32, 108, 111, 110, 103, 44, 32, 115, 105, 103, 110, 101, 100, 32, 108, 111, 110, 103, 41, 32, 91, 119, 105, 116, 104, 32, 76, 79, 65, 68, 32, 61, 32, 68, 105, 114, 101, 99, 116, 76, 111, 97, 100, 60, 95, 95, 104, 97, 108, 102, 44, 32, 102, 108, 111, 97, 116, 62, 59, 32, 83, 84, 79, 82, 69, 32, 61, 32, 68, 105, 114, 101, 99, 116, 83, 116, 111, 114, 101, 60, 102, 108, 111, 97, 116, 44, 32, 95, 95, 104, 97, 108, 102, 62, 59, 32, 67, 111, 109, 112, 117, 116, 101, 84, 121, 112, 101, 32, 61, 32, 102, 108, 111, 97, 116, 59, 32, 105, 110, 116, 32, 112, 97, 99, 107, 95, 115, 105, 122, 101, 32, 61, 32, 50, 59, 32, 105, 110, 116, 32, 98, 108, 111, 99, 107, 95, 115, 105, 122, 101, 32, 61, 32, 49, 50, 56, 59, 32, 65, 108, 103, 111, 114, 105, 116, 104, 109, 32, 97, 108, 103, 111, 114, 105, 116, 104, 109, 32, 61, 32, 65, 108, 103, 111, 114, 105, 116, 104, 109, 58, 58, 107, 83, 111, 102, 116, 109, 97, 120, 93};
.global .align 1 .b8 __unnamed_287[247] = {118, 111, 105, 100, 32, 83, 111, 102, 116, 109, 97, 120, 66, 108, 111, 99, 107, 83, 77, 101, 109, 73, 109, 112, 108, 40, 76, 79, 65, 68, 44, 32, 83, 84, 79, 82, 69, 44, 32, 115, 105, 103, 110, 101, 100, 32, 108, 111, 110, 103, 44, 32, 115, 105, 103, 110, 101, 100, 32, 108, 111, 110, 103, 41, 32, 91, 119, 105, 116, 104, 32, 76, 79, 65, 68, 32, 61, 32, 68, 105, 114, 101, 99, 116, 76, 111, 97, 100, 60, 95, 95, 104, 97, 108, 102, 44, 32, 102, 108, 111, 97, 116, 62, 59, 32, 83, 84, 79, 82, 69, 32, 61, 32, 68, 105, 114, 101, 99, 116, 83, 116, 111, 114, 101, 60, 102, 108, 111, 97, 116, 44, 32, 95, 95, 104, 97, 108, 102, 62, 59, 32, 67, 111, 109, 112, 117, 116, 101, 84, 121, 112, 101, 32, 61, 32, 102, 108, 111, 97, 116, 59, 32, 105, 110, 116, 32, 112, 97, 99, 107, 95, 115, 105, 122, 101, 32, 61, 32, 50, 59, 32, 105, 110, 116, 32, 98, 108, 111, 99, 107, 95, 115, 105, 122, 101, 32, 61, 32, 49, 48, 50, 52, 59, 32, 65, 108, 103, 111, 114, 105, 116, 104, 109, 32, 97, 108, 103, 111, 114, 105, 116, 104, 109, 32, 61, 32, 65, 108, 103, 111, 114, 105, 116, 104, 109, 58, 58, 107, 83, 111, 102, 116, 109, 97, 120, 93};
.global .align 1 .b8 __unnamed_288[246] = {118, 111, 105, 100, 32, 83, 111, 102, 116, 109, 97, 120, 66, 108, 111, 99, 107, 83, 77, 101, 109, 73, 109, 112, 108, 40, 76, 79, 65, 68, 44, 32, 83, 84, 79, 82, 69, 44, 32, 115, 105, 103, 110, 101, 100, 32, 108, 111, 110, 103, 44, 32, 115, 105, 103, 110, 101, 100, 32, 108, 111, 110, 103, 41, 32, 91, 119, 105, 116, 104, 32, 76, 79, 65, 68, 32, 61, 32, 68, 105, 114, 101, 99, 116, 76, 111, 97, 100, 60, 95, 95, 104, 97, 108, 102, 44, 32, 102, 108, 111, 97, 116, 62, 59, 32, 83, 84, 79, 82, 69, 32, 61, 32, 68, 105, 114, 101, 99, 116, 83, 116, 111, 114, 101, 60, 102, 108, 111, 97, 116, 44, 32, 95, 95, 104, 97, 108, 102, 62, 59, 32, 67, 111, 109, 112, 117, 116, 101, 84, 121, 112, 101, 32, 61, 32, 102, 108, 111, 97, 116, 59, 32, 105, 110, 116, 32, 112, 97, 99, 107, 95, 115, 105, 122, 101, 32, 61, 32, 50, 59, 32, 105, 110, 116, 32, 98, 108, 111, 99, 107, 95, 115, 105, 122, 101, 32, 61, 32, 53, 49, 50, 59, 32, 65, 108, 103, 111, 114, 105, 116, 104, 109, 32, 97, 108, 103, 111, 114, 105, 116, 104, 109, 32, 61, 32, 65, 108, 103, 111, 114, 105, 116, 104, 109, 58, 58, 107, 83, 111, 102, 116, 109, 97, 120, 93};
.global .align 1 .b8 __unnamed_289[246] = {118, 111, 105, 100, 32, 83, 111, 102, 116, 109, 97, 120, 66, 108, 111, 99, 107, 83, 77, 101, 109, 73, 109, 112, 108, 40, 76, 79, 65, 68, 44, 32, 83, 84, 79, 82, 69, 44, 32, 115, 105, 103, 110, 101, 100, 32, 108, 111, 110, 103, 44, 32, 115, 105, 103, 110, 101, 100, 32, 108, 111, 110, 103, 41, 32, 91, 119, 105, 116, 104, 32, 76, 79, 65, 68, 32, 61, 32, 68, 105, 114, 101, 99, 116, 76, 111, 97, 100, 60, 95, 95, 104, 97, 108, 102, 44, 32, 102, 108, 111, 97, 116, 62, 59, 32, 83, 84, 79, 82, 69, 32, 61, 32, 68, 105, 114, 101, 99, 116, 83, 116, 111, 114, 101, 60, 102, 108, 111, 97, 116, 44, 32, 95, 95, 104, 97, 108, 102, 62, 59, 32, 67, 111, 109, 112, 117, 116, 101, 84, 121, 112, 101, 32, 61, 32, 102, 108, 111, 97, 116, 59, 32, 105, 110, 116, 32, 112, 97, 99, 107, 95, 115, 105, 122, 101, 32, 61, 32, 50, 59, 32, 105, 110, 116, 32, 98, 108, 111, 99, 107, 95, 115, 105, 122, 101, 32, 61, 32, 50, 53, 54, 59, 32, 65, 108, 103, 111, 114, 105, 116, 104, 109, 32, 97, 108, 103, 111, 114, 105, 116, 104, 109, 32, 61, 32, 65, 108, 103, 111, 114, 105, 116, 104, 109, 58, 58, 107, 83, 111, 102, 116, 109, 97, 120, 93};
.global .align 1 .b8 __unnamed_290[251] = {118, 111, 105, 100, 32, 83, 111, 102, 116, 109, 97, 120, 66, 108, 111, 99, 107, 85, 110, 99, 97, 99, 104, 101, 100, 73, 109, 112, 108, 40, 76, 79, 65, 68, 44, 32, 83, 84, 79, 82, 69, 44, 32, 115, 105, 103, 110, 101, 100, 32, 108, 111, 110, 103, 44, 32, 115, 105, 103, 110, 101, 100, 32, 108, 111, 110, 103, 41, 32, 91, 119, 105, 116, 104, 32, 76, 79, 65, 68, 32, 61, 32, 68, 105, 114, 101, 99, 116, 76, 111, 97, 100, 60, 95, 95, 104, 97, 108, 102, 44, 32, 102, 108, 111, 97, 116, 62, 59, 32, 83, 84, 79, 82, 69, 32, 61, 32, 68, 105, 114, 101, 99, 116, 83, 116, 111, 114, 101, 60, 102, 108, 111, 97, 116, 44, 32, 95, 95, 104, 97, 108, 102, 62, 59, 32, 67, 111, 109, 112, 117, 116, 101, 84, 121, 112, 101, 32, 61, 32, 102, 108, 111, 97, 116, 59, 32, 105, 110, 116, 32, 112, 97, 99, 107, 95, 115, 105, 122, 101, 32, 61, 32, 50, 59, 32, 105, 110, 116, 32, 98, 108, 111, 99, 107, 95, 115, 105, 122, 101, 32, 61, 32, 49, 48, 50, 52, 59, 32, 65, 108, 103, 111, 114, 105, 116, 104, 109, 32, 97, 108, 103, 111, 114, 105, 116, 104, 109, 32, 61, 32, 65, 108, 103, 111, 114, 105, 116, 104, 109, 58, 58, 107, 83, 111, 102, 116, 109, 97, 120, 93};
.global .align 1 .b8 __unnamed_291[338] = {118, 111, 105, 100, 32, 83, 111, 102, 116, 109, 97, 120, 87, 97, 114, 112, 73, 109, 112, 108, 40, 76, 79, 65, 68, 44, 32, 83, 84, 79, 82, 69, 44, 32, 115, 105, 103, 110, 101, 100, 32, 108, 111, 110, 103, 44, 32, 115, 105, 103, 110, 101, 100, 32, 108, 111, 110, 103, 41, 32, 91, 119, 105, 116, 104, 32, 76, 79, 65, 68, 32, 61, 32, 68, 105, 114, 101, 99, 116, 76, 111, 97, 100, 60, 95, 95, 110, 118, 95, 98, 102, 108, 111, 97, 116, 49, 54, 44, 32, 102, 108, 111, 97, 116, 62, 59, 32, 83, 84, 79, 82, 69, 32, 61, 32, 68, 105, 114, 101, 99, 116, 83, 116, 111, 114, 101, 60, 102, 108, 111, 97, 116, 44, 32, 95, 95, 110, 118, 95, 98, 102, 108, 111, 97, 116, 49, 54, 62, 59, 32, 67, 111, 109, 112, 117, 116, 101, 84, 121, 112, 101, 32, 61, 32, 102, 108, 111, 97, 116, 59, 32, 105, 110, 116, 32, 112, 97, 99, 107, 95, 115, 105, 122, 101, 32, 61, 32, 50, 59, 32, 105, 110, 116, 32, 99, 111, 108, 115, 95, 112, 101, 114, 95, 116, 104, 114, 101, 97, 100, 32, 61, 32, 50, 59, 32, 105, 110, 116, 32, 116, 104, 114, 101, 97, 100, 95, 103, 114, 111, 117, 112, 95, 119, 105, 100, 116, 104, 32, 61, 32, 49, 59, 32, 105, 110, 116, 32, 114, 111, 119, 115, 95, 112, 101, 114, 95, 97, 99, 99, 101, 115, 115, 32, 61, 32, 50, 59, 32, 95, 95, 110, 118, 95, 98, 111, 111, 108, 32, 112, 97, 100, 100, 105, 110, 103, 32, 61, 32, 102, 97, 108, 115, 101, 59, 32, 65, 108, 103, 111, 114, 105, 116, 104, 109, 32, 97, 108, 103, 111, 114, 105, 116, 104, 109, 32, 61, 32, 65, 108, 103, 111, 114, 105, 116, 104, 109, 58, 58, 107, 83, 111, 102, 116, 109, 97, 120, 93};
.global .align 1 .b8 __unnamed_292[337] = {118, 111, 105, 100, 32, 83, 111, 102, 116, 109, 97, 120, 87, 97, 114, 112, 73, 109, 112, 108, 40, 76, 79, 65, 68, 44, 32, 83, 84, 79, 82, 69, 44, 32, 115, 105, 103, 110, 101, 100, 32, 108, 111, 110, 103, 44, 32, 115, 105, 103, 110, 101, 100, 32, 108, 111, 110, 103, 41, 32, 91, 119, 105, 116, 104, 32, 76, 79, 65, 68, 32, 61, 32, 68, 105, 114, 101, 99, 116, 76, 111, 97, 100, 60, 95, 95, 110, 118, 95, 98, 102, 108, 111, 97, 116, 49, 54, 44, 32, 102, 108, 111, 97, 116, 62, 59, 32, 83, 84, 79, 82, 69, 32, 61, 32, 68, 105, 114, 101, 99, 116, 83, 116, 111, 114, 101, 60, 102, 108, 111, 97, 116, 44, 32, 95, 95, 110, 118, 95, 98, 102, 108, 111, 97, 116, 49, 54, 62, 59, 32, 67, 111, 109, 112, 117, 116, 101, 84, 121, 112, 101, 32, 61, 32, 102, 108, 111, 97, 116, 59, 32, 105, 110, 116, 32, 112, 97, 99, 107, 95, 115, 105, 122, 101, 32, 61, 32, 50, 59, 32, 105, 110, 116, 32, 99, 111, 108, 115, 95, 112, 101, 114, 95, 116, 104, 114, 101, 97, 100, 32, 61, 32, 50, 59, 32, 105, 110, 116, 32, 116, 104, 114, 101, 97, 100, 95, 103, 114, 111, 117, 112, 95, 119, 105, 100, 116, 104, 32, 61, 32, 49, 59, 32, 105, 110, 116, 32, 114, 111, 119, 115, 95, 112, 101, 114, 95, 97, 99, 99, 101, 115, 115, 32, 61, 32, 50, 59, 32, 95, 95, 110, 118, 95, 98, 111, 111, 108, 32, 112, 97, 100, 100, 105, 110, 103, 32, 61, 32, 116, 114, 117, 101, 59, 32, 65, 108, 103, 111, 114, 105, 116, 104, 109, 32, 97, 108, 103, 111, 114, 105, 116, 104, 109, 32, 61, 32, 65, 108, 103, 111, 114, 105, 116, 104, 109, 58, 58, 107, 83, 111, 102, 116, 109, 97, 120, 93};
.global .align 1 .b8 __unnamed_293[338] = {118, 111, 105, 100, 32, 83, 111, 102, 116, 109, 97, 120, 87, 97, 114, 112, 73, 109, 112, 108, 40, 76, 79, 65, 68, 44, 32, 83, 84, 79, 82, 69, 44, 32, 115, 105, 103, 110, 101, 100, 32, 108, 111, 110, 103, 44, 32, 115, 105, 103, 110, 101, 100, 32, 108, 111, 110, 103, 41, 32, 91, 119, 105, 116, 104, 32, 76, 79, 65, 68, 32, 61, 32, 68, 105, 114, 101, 99, 116, 76, 111, 97, 100, 60, 95, 95, 110, 118, 95, 98, 102, 108, 111, 97, 116, 49, 54, 44, 32, 102, 108, 111, 97, 116, 62, 59, 32, 83, 84, 79, 82, 69, 32, 61, 32, 68, 105, 114, 101, 99, 116, 83, 116, 111, 114, 101, 60, 102, 108, 111, 97, 116, 44, 32, 95, 95, 110, 118, 95, 98, 102, 108, 111, 97, 116, 49, 54, 62, 59, 32, 67, 111, 109, 112, 117, 116, 101, 84, 121, 112, 101, 32, 61, 32, 102, 108, 111, 97, 116, 59, 32, 105, 110, 116, 32, 112, 97, 99, 107, 95, 115, 105, 122, 101, 32, 61, 32, 50, 59, 32, 105, 110, 116, 32, 99, 111, 108, 115, 95, 112, 101, 114, 95, 116, 104, 114, 101, 97, 100, 32, 61, 32, 50, 59, 32, 105, 110, 116, 32, 116, 104, 114, 101, 97, 100, 95, 103, 114, 111, 117, 112, 95, 119, 105, 100, 116, 104, 32, 61, 32, 49, 59, 32, 105, 110, 116, 32, 114, 111, 119, 115, 95, 112, 101, 114, 95, 97, 99, 99, 101, 115, 115, 32, 61, 32, 49, 59, 32, 95, 95, 110, 118, 95, 98, 111, 111, 108, 32, 112, 97, 100, 100, 105, 110, 103, 32, 61, 32, 102, 97, 108, 115, 101, 59, 32, 65, 108, 103, 111, 114, 105, 116, 104, 109, 32, 97, 108, 103, 111, 114, 105, 116, 104, 109, 32, 61, 32, 65, 108, 103, 111, 114, 105, 116, 104, 109, 58, 58, 107, 83, 111, 102, 116, 109, 97, 120, 93};
.global .align 1 .b8 __unnamed_294[337] = {118, 111, 105, 100, 32, 83, 111, 102, 116, 109, 97, 120, 87, 97, 114, 112, 73, 109, 112, 108, 40, 76, 79, 65, 68, 44, 32, 83, 84, 79, 82, 69, 44, 32, 115, 105, 103, 110, 101, 100, 32, 108, 111, 110, 103, 44, 32, 115, 105, 103, 110, 101, 100, 32, 108, 111, 110, 103, 41, 32, 91, 119, 105, 116, 104, 32, 76, 79, 65, 68, 32, 61, 32, 68, 105, 114, 101, 99, 116, 76, 111, 97, 100, 60, 95, 95, 110, 118, 95, 98, 102, 108, 111, 97, 116, 49, 54, 44, 32, 102, 108, 111, 97, 116, 62, 59, 32, 83, 84, 79, 82, 69, 32, 61, 32, 68, 105, 114, 101, 99, 116, 83, 116, 111, 114, 101, 60, 102, 108, 111, 97, 116, 44, 32, 95, 95, 110, 118, 95, 98, 102, 108, 111, 97, 116, 49, 54, 62, 59, 32, 67, 111, 109, 112, 117, 116, 101, 84, 121, 112, 101, 32, 61, 32, 102, 108, 111, 97, 116, 59, 32, 105, 110, 116, 32, 112, 97, 99, 107, 95, 115, 105, 122, 101, 32, 61, 32, 50, 59, 32, 105, 110, 116, 32, 99, 111, 108, 115, 95, 112, 101, 114, 95, 116, 104, 114, 101, 97, 100, 32, 61, 32, 50, 59, 32, 105, 110, 116, 32, 116, 104, 114, 101, 97, 100, 95, 103, 114, 111, 117, 112, 95, 119, 105, 100, 116, 104, 32, 61, 32, 49, 59, 32, 105, 110, 116, 32, 114, 111, 119, 115, 95, 112, 101, 114, 95, 97, 99, 99, 101, 115, 115, 32, 61, 32, 49, 59, 32, 95, 95, 110, 118, 95, 98, 111, 111, 108, 32, 112, 97, 100, 100, 105, 110, 103, 32, 61, 32, 116, 114, 117, 101, 59, 32, 65, 108, 103, 111, 114, 105, 116, 104, 109, 32, 97, 108, 103, 111, 114, 105, 116, 104, 109, 32, 61, 32, 65, 108, 103, 111, 114, 105, 116, 104, 109, 58, 58, 107, 83, 111, 102, 116, 109, 97, 120, 93};
.global .align 1 .b8 __unnamed_295[338] = {118, 111, 105, 100, 32, 83, 111, 102, 116, 109, 97, 120, 87, 97, 114, 112, 73, 109, 112, 108, 40, 76, 79, 65, 68, 44, 32, 83, 84, 79, 82, 69, 44, 32, 115, 105, 103, 110, 101, 100, 32, 108, 111, 110, 103, 44, 32, 115, 105, 103, 110, 101, 100, 32, 108, 111, 110, 103, 41, 32, 91, 119, 105, 116, 104, 32, 76, 79, 65, 68, 32, 61, 32, 68, 105, 114, 101, 99, 116, 76, 111, 97, 100, 60, 95, 95, 110, 118, 95, 98, 102, 108, 111, 97, 116, 49, 54, 44, 32, 102, 108, 111, 97, 116, 62, 59, 32, 83, 84, 79, 82, 69, 32, 61, 32, 68, 105, 114, 101, 99, 116, 83, 116, 111, 114, 101, 60, 102, 108, 111, 97, 116, 44, 32, 95, 95, 110, 118, 95, 98, 102, 108, 111, 97, 116, 49, 54, 62, 59, 32, 67, 111, 109, 112, 117, 116, 101, 84, 121, 112, 101, 32, 61, 32, 102, 108, 111, 97, 116, 59, 32, 105, 110, 116, 32, 112, 97, 99, 107, 95, 115, 105, 122, 101, 32, 61, 32, 50, 59, 32, 105, 110, 116, 32, 99, 111, 108, 115, 95, 112, 101, 114, 95, 116, 104, 114, 101, 97, 100, 32, 61, 32, 50, 59, 32, 105, 110, 116, 32, 116, 104, 114, 101, 97, 100, 95, 103, 114, 111, 117, 112, 95, 119, 105, 100, 116, 104, 32, 61, 32, 50, 59, 32, 105, 110, 116, 32, 114, 111, 119, 115, 95, 112, 101, 114, 95, 97, 99, 99, 101, 115, 115, 32, 61, 32, 50, 59, 32, 95, 95, 110, 118, 95, 98, 111, 111, 108, 32, 112, 97, 100, 100, 105, 110, 103, 32, 61, 32, 102, 97, 108, 115, 101, 59, 32, 65, 108, 103, 111, 114, 105, 116, 104, 109, 32, 97, 108, 103, 111, 114, 105, 116, 104, 109, 32, 61, 32, 65, 108, 103, 111, 114, 105, 116, 104, 109, 58, 58, 107, 83, 111, 102, 116, 109, 97, 120, 93};
.global .align 1 .b8 __unnamed_296[337] = {118, 111, 105, 100, 32, 83, 111, 102, 116, 109, 97, 120, 87, 97, 114, 112, 73, 109, 112, 108, 40, 76, 79, 65, 68, 44, 32, 83, 84, 79, 82, 69, 44, 32, 115, 105, 103, 110, 101, 100, 32, 108, 111, 110, 103, 44, 32, 115, 105, 103, 110, 101, 100, 32, 108, 111, 110, 103, 41, 32, 91, 119, 105, 116, 104, 32, 76, 79, 65, 68, 32, 61, 32, 68, 105, 114, 101, 99, 116, 76, 111, 97, 100, 60, 95, 95, 110, 118, 95, 98, 102, 108, 111, 97, 116, 49, 54, 44, 32, 102, 108, 111, 97, 116, 62, 59, 32, 83, 84, 79, 82, 69, 32, 61, 32, 68, 105, 114, 101, 99, 116, 83, 116, 111, 114, 101, 60, 102, 108, 111, 97, 116, 44, 32, 95, 95, 110, 118, 95, 98, 102, 108, 111, 97, 116, 49, 54, 62, 59, 32, 67, 111, 109, 112, 117, 116, 101, 84, 121, 112, 101, 32, 61, 32, 102, 108, 111, 97, 116, 59, 32, 105, 110, 116, 32, 112, 97, 99, 107, 95, 115, 105, 122, 101, 32, 61, 32, 50, 59, 32, 105, 110, 116, 32, 99, 111, 108, 115, 95, 112, 101, 114, 95, 116, 104, 114, 101, 97, 100, 32, 61, 32, 50, 59, 32, 105, 110, 116, 32, 116, 104, 114, 101, 97, 100, 95, 103, 114, 111, 117, 112, 95, 119, 105, 100, 116, 104, 32, 61, 32, 50, 59, 32, 105, 110, 116, 32, 114, 111, 119, 115, 95, 112, 101, 114, 95, 97, 99, 99, 101, 115, 115, 32, 61, 32, 50, 59, 32, 95, 95, 110, 118, 95, 98, 111, 111, 108, 32, 112, 97, 100, 100, 105, 110, 103, 32, 61, 32, 116, 114, 117, 101, 59, 32, 65, 108, 103, 111, 114, 105, 116, 104, 109, 32, 97, 108, 103, 111, 114, 105, 116, 104, 109, 32, 61, 32, 65, 108, 103, 111, 114, 105, 116, 104, 109, 58, 58, 107, 83, 111, 102, 116, 109, 97, 120, 93};
.global .align 1 .b8 __unnamed_297[338] = {118, 111, 105, 100, 32, 83, 111, 102, 116, 109, 97, 120, 87, 97, 114, 112, 73, 109, 112, 108, 40, 76, 79, 65, 68, 44, 32, 83, 84, 79, 82, 69, 44, 32, 115, 105, 103, 110, 101, 100, 32, 108, 111, 110, 103, 44, 32, 115, 105, 103, 110, 101, 100, 32, 108, 111, 110, 103, 41, 32, 91, 119, 105, 116, 104, 32, 76, 79, 65, 68, 32, 61, 32, 68, 105, 114, 101, 99, 116, 76, 111, 97, 100, 60, 95, 95, 110, 118, 95, 98, 102, 108, 111, 97, 116, 49, 54, 44, 32, 102, 108, 111, 97, 116, 62, 59, 32, 83, 84, 79, 82, 69, 32, 61, 32, 68, 105, 114, 101, 99, 116, 83, 116, 111, 114, 101, 60, 102, 108, 111, 97, 116, 44, 32, 95, 95, 110, 118, 95, 98, 102, 108, 111, 97, 116, 49, 54, 62, 59, 32, 67, 111, 109, 112, 117, 116, 101, 84, 121, 112, 101, 32, 61, 32, 102, 108, 111, 97, 116, 59, 32, 105, 110, 116, 32, 112, 97, 99, 107, 95, 115, 105, 122, 101, 32, 61, 32, 50, 59, 32, 105, 110, 116, 32, 99, 111, 108, 115, 95, 112, 101, 114, 95, 116, 104, 114, 101, 97, 100, 32, 61, 32, 50, 59, 32, 105, 110, 116, 32, 116, 104, 114, 101, 97, 100, 95, 103, 114, 111, 117, 112, 95, 119, 105, 100, 116, 104, 32, 61, 32, 50, 59, 32, 105, 110, 116, 32, 114, 111, 119, 115, 95, 112, 101, 114, 95, 97, 99, 99, 101, 115, 115, 32, 61, 32, 49, 59, 32, 95, 95, 110, 118, 95, 98, 111, 111, 108, 32, 112, 97, 100, 100, 105, 110, 103, 32, 61, 32, 102, 97, 108, 115, 101, 59, 32, 65, 108, 103, 111, 114, 105, 116, 104, 109, 32, 97, 108, 103, 111, 114, 105, 116, 104, 109, 32, 61, 32, 65, 108, 103, 111, 114, 105, 116, 104, 109, 58, 58, 107, 83, 111, 102, 116, 109, 97, 120, 93};
.global .align 1 .b8 __unnamed_298[337] = {118, 111, 105, 100, 32, 83, 111, 102, 116, 109, 97, 120, 87, 97, 114, 112, 73, 109, 112, 108, 40, 76, 79, 65, 68, 44, 32, 83, 84, 79, 82, 69, 44, 32, 115, 105, 103, 110, 101, 100, 32, 108, 111, 110, 103, 44, 32, 115, 105, 103, 110, 101, 100, 32, 108, 111, 110, 103, 41, 32, 91, 119, 105, 116, 104, 32, 76, 79, 65, 68, 32, 61, 32, 68, 105, 114, 101, 99, 116, 76, 111, 97, 100, 60, 95, 95, 110, 118, 95, 98, 102, 108, 111, 97, 116, 49, 54, 44, 32, 102, 108, 111, 97, 116, 62, 59, 32, 83, 84, 79, 82, 69, 32, 61, 32, 68, 105, 114, 101, 99, 116, 83, 116, 111, 114, 101, 60, 102, 108, 111, 97, 116, 44, 32, 95, 95, 110, 118, 95, 98, 102, 108, 111, 97, 116, 49, 54, 62, 59, 32, 67, 111, 109, 112, 117, 116, 101, 84, 121, 112, 101, 32, 61, 32, 102, 108, 111, 97, 116, 59, 32, 105, 110, 116, 32, 112, 97, 99, 107, 95, 115, 105, 122, 101, 32, 61, 32, 50, 59, 32, 105, 110, 116, 32, 99, 111, 108, 115, 95, 112, 101, 114, 95, 116, 104, 114, 101, 97, 100, 32, 61, 32, 50, 59, 32, 105, 110, 116, 32, 116, 104, 114, 101, 97, 100, 95, 103, 114, 111, 117, 112, 95, 119, 105, 100, 116, 104, 32, 61, 32, 50, 59, 32, 105, 110, 116, 32, 114, 111, 119, 115, 95, 112, 101, 114, 95, 97, 99, 99, 101, 115, 115, 32, 61, 32, 49, 59, 32, 95, 95, 110, 118, 95, 98, 111, 111, 108, 32, 112, 97, 100, 100, 105, 110, 103, 32, 61, 32, 116, 114, 117, 101, 59, 32, 65, 108, 103, 111, 114, 105, 116, 104, 109, 32, 97, 108, 103, 111, 114, 105, 116, 104, 109, 32, 61, 32, 65, 108, 103, 111, 114, 105, 116, 104, 109, 58, 58, 107, 83, 111, 102, 116, 109, 97, 120, 93};
.global .align 1 .b8 __unnamed_299[338] = {118, 111, 105, 100, 32, 83, 111, 102, 116, 109, 97, 120, 87, 97, 114, 112, 73, 109, 112, 108, 40, 76, 79, 65, 68, 44, 32, 83, 84, 79, 82, 69, 44, 32, 115, 105, 103, 110, 101, 100, 32, 108, 111, 110, 103, 44, 32, 115, 105, 103, 110, 101, 100, 32, 108, 111, 110, 103, 41, 32, 91, 119, 105, 116, 104, 32, 76, 79, 65, 68, 32, 61, 32, 68, 105, 114, 101, 99, 116, 76, 111, 97, 100, 60, 95, 95, 110, 118, 95, 98, 102, 108, 111, 97, 116, 49, 54, 44, 32, 102, 108, 111, 97, 116, 62, 59, 32, 83, 84, 79, 82, 69, 32, 61, 32, 68, 105, 114, 101, 99, 116, 83, 116, 111, 114, 101, 60, 102, 108, 111, 97, 116, 44, 32, 95, 95, 110, 118, 95, 98, 102, 108, 111, 97, 116, 49, 54, 62, 59, 32, 67, 111, 109, 112, 117, 116, 101, 84, 121, 112, 101, 32, 61, 32, 102, 108, 111, 97, 116, 59, 32, 105, 110, 116, 32, 112, 97, 99, 107, 95, 115, 105, 122, 101, 32, 61, 32, 50, 59, 32, 105, 110, 116, 32, 99, 111, 108, 115, 95, 112, 101, 114, 95, 116, 104, 114, 101, 97, 100, 32, 61, 32, 50, 59, 32, 105, 110, 116, 32, 116, 104, 114, 101, 97, 100, 95, 103, 114, 111, 117, 112, 95, 119, 105, 100, 116, 104, 32, 61, 32, 52, 59, 32, 105, 110, 116, 32, 114, 111, 119, 115, 95, 112, 101, 114, 95, 97, 99, 99, 101, 115, 115, 32, 61, 32, 50, 59, 32, 95, 95, 110, 118, 95, 98, 111, 111, 108, 32, 112, 97, 100, 100, 105, 110, 103, 32, 61, 32, 102, 97, 108, 115, 101, 59, 32, 65, 108, 103, 111, 114, 105, 116, 104, 109, 32, 97, 108, 103, 111, 114, 105, 116, 104, 109, 32, 61, 32, 65, 108, 103, 111, 114, 105, 116, 104, 109, 58, 58, 107, 83, 111, 102, 116, 109, 97, 120, 93};
.global .align 1 .b8 __unnamed_300[337] = {118, 111, 105, 100, 32, 83, 111, 102, 116, 109, 97, 120, 87, 97, 114, 112, 73, 109, 112, 108, 40, 76, 79, 65, 68, 44, 32, 83, 84, 79, 82, 69, 44, 32, 115, 105, 103, 110, 101, 100, 32, 108, 111, 110, 103, 44, 32, 115, 105, 103, 110, 101, 100, 32, 108, 111, 110, 103, 41, 32, 91, 119, 105, 116, 104, 32, 76, 79, 65, 68, 32, 61, 32, 68, 105, 114, 101, 99, 116, 76, 111, 97, 100, 60, 95, 95, 110, 118, 95, 98, 102, 108, 111, 97, 116, 49, 54, 44, 32, 102, 108, 111, 97, 116, 62, 59, 32, 83, 84, 79, 82, 69, 32, 61, 32, 68, 105, 114, 101, 99, 116, 83, 116, 111, 114, 101, 60, 102, 108, 111, 97, 116, 44, 32, 95, 95, 110, 118, 95, 98, 102, 108, 111, 97, 116, 49, 54, 62, 59, 32, 67, 111, 109, 112, 117, 116, 101, 84, 121, 112, 101, 32, 61, 32, 102, 108, 111, 97, 116, 59, 32, 105, 110, 116, 32, 112, 97, 99, 107, 95, 115, 105, 122, 101, 32, 61, 32, 50, 59, 32, 105, 110, 116, 32, 99, 111, 108, 115, 95, 112, 101, 114, 95, 116, 104, 114, 101, 97, 100, 32, 61, 32, 50, 59, 32, 105, 110, 116, 32, 116, 104, 114, 101, 97, 100, 95, 103, 114, 111, 117, 112, 95, 119, 105, 100, 116, 104, 32, 61, 32, 52, 59, 32, 105, 110, 116, 32, 114, 111, 119, 115, 95, 112, 101, 114, 95, 97, 99, 99, 101, 115, 115, 32, 61, 32, 50, 59, 32, 95, 95, 110, 118, 95, 98, 111, 111, 108, 32, 112, 97, 100, 100, 105, 110, 103, 32, 61, 32, 116, 114, 117, 101, 59, 32, 65, 108, 103, 111, 114, 105, 116, 104, 109, 32, 97, 108, 103, 111, 114, 105, 116, 104, 109, 32, 61, 32, 65, 108, 103, 111, 114, 105, 116, 104, 109, 58, 58, 107, 83, 111, 102, 116, 109, 97, 120, 93};
.global .align 1 .b8 __unnamed_301[338] = {118, 111, 105, 100, 32, 83, 111, 102, 116, 109, 97, 120, 87, 97, 114, 112, 73, 109, 112, 108, 40, 76, 79, 65, 68, 44, 32, 83, 84, 79, 82, 69, 44, 32, 115, 105, 103, 110, 101, 100, 32, 108, 111, 110, 103, 44, 32, 115, 105, 103, 110, 101, 100, 32, 108, 111, 110, 103, 41, 32, 91, 119, 105, 116, 104, 32, 76, 79, 65, 68, 32, 61, 32, 68, 105, 114, 101, 99, 116, 76, 111, 97, 100, 60, 95, 95, 110, 118, 95, 98, 102, 108, 111, 97, 116, 49, 54, 44, 32, 102, 108, 111, 97, 116, 62, 59, 32, 83, 84, 79, 82, 69, 32, 61, 32, 68, 105, 114, 101, 99, 116, 83, 116, 111, 114, 101, 60, 102, 108, 111, 97, 116, 44, 32, 95, 95, 110, 118, 95, 98, 102, 108, 111, 97, 116, 49, 54, 62, 59, 32, 67, 111, 109, 112, 117, 116, 101, 84, 121, 112, 101, 32, 61, 32, 102, 108, 111, 97, 116, 59, 32, 105, 110, 116, 32, 112, 97, 99, 107, 95, 115, 105, 122, 101, 32, 61, 32, 50, 59, 32, 105, 110, 116, 32, 99, 111, 108, 115, 95, 112, 101, 114, 95, 116, 104, 114, 101, 97, 100, 32, 61, 32, 50, 59, 32, 105, 110, 116, 32, 116, 104, 114, 101, 97, 100, 95, 103, 114, 111, 117, 112, 95, 119, 105, 100, 116, 104, 32, 61, 32, 52, 59, 32, 105, 110, 116, 32, 114, 111, 119, 115, 95, 112, 101, 114, 95, 97, 99, 99, 101, 115, 115, 32, 61, 32, 49, 59, 32, 95, 95, 110, 118, 95, 98, 111, 111, 108, 32, 112, 97, 100, 100, 105, 110, 103, 32, 61, 32, 102, 97, 108, 115, 101, 59, 32, 65, 108, 103, 111, 114, 105, 116, 104, 109, 32, 97, 108, 103, 111, 114, 105, 116, 104, 109, 32, 61, 32, 65, 108, 103, 111, 114, 105, 116, 104, 109, 58, 58, 107, 83, 111, 102, 116, 109, 97, 120, 93};
.global .align 1 .b8 __unnamed_302[337] = {118, 111, 105, 100, 32, 83, 111, 102, 116, 109, 97, 120, 87, 97, 114, 112, 73, 109, 112, 108, 40, 76, 79, 65, 68, 44, 32, 83, 84, 79, 82, 69, 44, 32, 115, 105, 103, 110, 101, 100, 32, 108, 111, 110, 103, 44, 32, 115, 105, 103, 110, 101, 100, 32, 108, 111, 110, 103, 41, 32, 91, 119, 105, 116, 104, 32, 76, 79, 65, 68, 32, 61, 32, 68, 105, 114, 101, 99, 116, 76, 111, 97, 100, 60, 95, 95, 110, 118, 95, 98, 102, 108, 111, 97, 116, 49, 54, 44, 32, 102, 108, 111, 97, 116, 62, 59, 32, 83, 84, 79, 82, 69, 32, 61, 32, 68, 105, 114, 101, 99, 116, 83, 116, 111, 114, 101, 60, 102, 108, 111, 97, 116, 44, 32, 95, 95, 110, 118, 95, 98, 102, 108, 111, 97, 116, 49, 54, 62, 59, 32, 67, 111, 109, 112, 117, 116, 101, 84, 121, 112, 101, 32, 61, 32, 102, 108, 111, 97, 116, 59, 32, 105, 110, 116, 32, 112, 97, 99, 107, 95, 115, 105, 122, 101, 32, 61, 32, 50, 59, 32, 105, 110, 116, 32, 99, 111, 108, 115, 95, 112, 101, 114, 95, 116, 104, 114, 101, 97, 100, 32, 61, 32, 50, 59, 32, 105, 110, 116, 32, 116, 104, 114, 101, 97, 100, 95, 103, 114, 111, 117, 112, 95, 119, 105, 100, 116, 104, 32, 61, 32, 52, 59, 32, 105, 110, 116, 32, 114, 111, 119, 115, 95, 112, 101, 114, 95, 97, 99, 99, 101, 115, 115, 32, 61, 32, 49, 59, 32, 95, 95, 110, 118, 95, 98, 111, 111, 108, 32, 112, 97, 100, 100, 105, 110, 103, 32, 61, 32, 116, 114, 117, 101, 59, 32, 65, 108, 103, 111, 114, 105, 116, 104, 109, 32, 97, 108, 103, 111, 114, 105, 116, 104, 109, 32, 61, 32, 65, 108, 103, 111, 114, 105, 116, 104, 109, 58, 58, 107, 83, 111, 102, 116, 109, 97, 120, 93};
.global .align 1 .b8 __unnamed_303[338] = {118, 111, 105, 100, 32, 83, 111, 102, 116, 109, 97, 120, 87, 97, 114, 112, 73, 109, 112, 108, 40, 76, 79, 65, 68, 44, 32, 83, 84, 79, 82, 69, 44, 32, 115, 105, 103, 110, 101, 100, 32, 108, 111, 110, 103, 44, 32, 115, 105, 103, 110, 101, 100, 32, 108, 111, 110, 103, 41, 32, 91, 119, 105, 116, 104, 32, 76, 79, 65, 68, 32, 61, 32, 68, 105, 114, 101, 99, 116, 76, 111, 97, 100, 60, 95, 95, 110, 118, 95, 98, 102, 108, 111, 97, 116, 49, 54, 44, 32, 102, 108, 111, 97, 116, 62, 59, 32, 83, 84, 79, 82, 69, 32, 61, 32, 68, 105, 114, 101, 99, 116, 83, 116, 111, 114, 101, 60, 102, 108, 111, 97, 116, 44, 32, 95, 95, 110, 118, 95, 98, 102, 108, 111, 97, 116, 49, 54, 62, 59, 32, 67, 111, 109, 112, 117, 116, 101, 84, 121, 112, 101, 32, 61, 32, 102, 108, 111, 97, 116, 59, 32, 105, 110, 116, 32, 112, 97, 99, 107, 95, 115, 105, 122, 101, 32, 61, 32, 50, 59, 32, 105, 110, 116, 32, 99, 111, 108, 115, 95, 112, 101, 114, 95, 116, 104, 114, 101, 97, 100, 32, 61, 32, 50, 59, 32, 105, 110, 116, 32, 116, 104, 114, 101, 97, 100, 95, 103, 114, 111, 117, 112, 95, 119, 105, 100, 116, 104, 32, 61, 32, 56, 59, 32, 105, 110, 116, 32, 114, 111, 119, 115, 95, 112, 101, 114, 95, 97, 99, 99, 101, 115, 115, 32, 61, 32, 50, 59, 32, 95, 95, 110, 118, 95, 98, 111, 111, 108, 32, 112, 97, 100, 100, 105, 110, 103, 32, 61, 32, 102, 97, 108, 115, 101, 59, 32, 65, 108, 103, 111, 114, 105, 116, 104, 109, 32, 97, 108, 103, 111, 114, 105, 116, 104, 109, 32, 61, 32, 65, 108, 103, 111, 114, 105, 116, 104, 109, 58, 58, 107, 83, 111, 102, 116, 109, 97, 120, 93};
.global .align 1 .b8 __unnamed_304[337] = {118, 111, 105, 100, 32, 83, 111, 102, 116, 109, 97, 120, 87, 97, 114, 112, 73, 109, 112, 108, 40, 76, 79, 65, 68, 44, 32, 83, 84, 79, 82, 69, 44, 32, 115, 105, 103, 110, 101, 100, 32, 108, 111, 110, 103, 44, 32, 115, 105, 103, 110, 101, 100, 32, 108, 111, 110, 103, 41, 32, 91, 119, 105, 116, 104, 32, 76, 79, 65, 68, 32, 61, 32, 68, 105, 114, 101, 99, 116, 76, 111, 97, 100, 60, 95, 95, 110, 118, 95, 98, 102, 108, 111, 97, 116, 49, 54, 44, 32, 102, 108, 111, 97, 116, 62, 59, 32, 83, 84, 79, 82, 69, 32, 61, 32, 68, 105, 114, 101, 99, 116, 83, 116, 111, 114, 101, 60, 102, 108, 111, 97, 116, 44, 32, 95, 95, 110, 118, 95, 98, 102, 108, 111, 97, 116, 49, 54, 62, 59, 32, 67, 111, 109, 112, 117, 116, 101, 84, 121, 112, 101, 32, 61, 32, 102, 108, 111, 97, 116, 59, 32, 105, 110, 116, 32, 112, 97, 99, 107, 95, 115, 105, 122, 101, 32, 61, 32, 50, 59, 32, 105, 110, 116, 32, 99, 111, 108, 115, 95, 112, 101, 114, 95, 116, 104, 114, 101, 97, 100, 32, 61, 32, 50, 59, 32, 105, 110, 116, 32, 116, 104, 114, 101, 97, 100, 95, 103, 114, 111, 117, 112, 95, 119, 105, 100, 116, 104, 32, 61, 32, 56, 59, 32, 105, 110, 116, 32, 114, 111, 119, 115, 95, 112, 101, 114, 95, 97, 99, 99, 101, 115, 115, 32, 61, 32, 50, 59, 32, 95, 95, 110, 118, 95, 98, 111, 111, 108, 32, 112, 97, 100, 100, 105, 110, 103, 32, 61, 32, 116, 114, 117, 101, 59, 32, 65, 108, 103, 111, 114, 105, 116, 104, 109, 32, 97, 108, 103, 111, 114, 105, 116, 104, 109, 32, 61, 32, 65, 108, 103, 111, 114, 105, 116, 104, 109, 58, 58, 107, 83, 111, 102, 116, 109, 97, 120, 93};
.global .align 1 .b8 __unnamed_305[338] = {118, 111, 105, 100, 32, 83, 111, 102, 116, 109, 97, 120, 87, 97, 114, 112, 73, 109, 112, 108, 40, 76, 79, 65, 68, 44, 32, 83, 84, 79, 82, 69, 44, 32, 115, 105, 103, 110, 101, 100, 32, 108, 111, 110, 103, 44, 32, 115, 105, 103, 110, 101, 100, 32, 108, 111, 110, 103, 41, 32, 91, 119, 105, 116, 104, 32, 76, 79, 65, 68, 32, 61, 32, 68, 105, 114, 101, 99, 116, 76, 111, 97, 100, 60, 95, 95, 110, 118, 95, 98, 102, 108, 111, 97, 116, 49, 54, 44, 32, 102, 108, 111, 97, 116, 62, 59, 32, 83, 84, 79, 82, 69, 32, 61, 32, 68, 105, 114, 101, 99, 116, 83, 116, 111, 114, 101, 60, 102, 108, 111, 97, 116, 44, 32, 95, 95, 110, 118, 95, 98, 102, 108, 111, 97, 116, 49, 54, 62, 59, 32, 67, 111, 109, 112, 117, 116, 101, 84, 121, 112, 101, 32, 61, 32, 102, 108, 111, 97, 116, 59, 32, 105, 110, 116, 32, 112, 97, 99, 107, 95, 115, 105, 122, 101, 32, 61, 32, 50, 59, 32, 105, 110, 116, 32, 99, 111, 108, 115, 95, 112, 101, 114, 95, 116, 104, 114, 101, 97, 100, 32, 61, 32, 50, 59, 32, 105, 110, 116, 32, 116, 104, 114, 101, 97, 100, 95, 103, 114, 111, 117, 112, 95, 119, 105, 100, 116, 104, 32, 61, 32, 56, 59, 32, 105, 110, 116, 32, 114, 111, 119, 115, 95, 112, 101, 114, 95, 97, 99, 99, 101, 115, 115, 32, 61, 32, 49, 59, 32, 95, 95, 110, 118, 95, 98, 111, 111, 108, 32, 112, 97, 100, 100, 105, 110, 103, 32, 61, 32, 102, 97, 108, 115, 101, 59, 32, 65, 108, 103, 111, 114, 105, 116, 104, 109, 32, 97, 108, 103, 111, 114, 105, 116, 104, 109, 32, 61, 32, 65, 108, 103, 111, 114, 105, 116, 104, 109, 58, 58, 107, 83, 111, 102, 116, 109, 97, 120, 93};
.global .align 1 .b8 __unnamed_306[337] = {118, 111, 105, 100, 32, 83, 111, 102, 116, 109, 97, 120, 87, 97, 114, 112, 73, 109, 112, 108, 40, 76, 79, 65, 68, 44, 32, 83, 84, 79, 82, 69, 44, 32, 115, 105, 103, 110, 101, 100, 32, 108, 111, 110, 103, 44, 32, 115, 105, 103, 110, 101, 100, 32, 108, 111, 110, 103, 41, 32, 91, 119, 105, 116, 104, 32, 76, 79, 65, 68, 32, 61, 32, 68, 105, 114, 101, 99, 116, 76, 111, 97, 100, 60, 95, 95, 110, 118, 95, 98, 102, 108, 111, 97, 116, 49, 54, 44, 32, 102, 108, 111, 97, 116, 62, 59, 32, 83, 84, 79, 82, 69, 32, 61, 32, 68, 105, 114, 101, 99, 116, 83, 116, 111, 114, 101, 60, 102, 108, 111, 97, 116, 44, 32, 95, 95, 110, 118, 95, 98, 102, 108, 111, 97, 116, 49, 54, 62, 59, 32, 67, 111, 109, 112, 117, 116, 101, 84, 121, 112, 101, 32, 61, 32, 102, 108, 111, 97, 116, 59, 32, 105, 110, 116, 32, 112, 97, 99, 107, 95, 115, 105, 122, 101, 32, 61, 32, 50, 59, 32, 105, 110, 116, 32, 99, 111, 108, 115, 95, 112, 101, 114, 95, 116, 104, 114, 101, 97, 100, 32, 61, 32, 50, 59, 32, 105, 110, 116, 32, 116, 104, 114, 101, 97, 100, 95, 103, 114, 111, 117, 112, 95, 119, 105, 100, 116, 104, 32, 61, 32, 56, 59, 32, 105, 110, 116, 32, 114, 111, 119, 115, 95, 112, 101, 114, 95, 97, 99, 99, 101, 115, 115, 32, 61, 32, 49, 59, 32, 95, 95, 110, 118, 95, 98, 111, 111, 108, 32, 112, 97, 100, 100, 105, 110, 103, 32, 61, 32, 116, 114, 117, 101, 59, 32, 65, 108, 103, 111, 114, 105, 116, 104, 109, 32, 97, 108, 103, 111, 114, 105, 116, 104, 109, 32, 61, 32, 65, 108, 103, 111, 114, 105, 116, 104, 109, 58, 58, 107, 83, 111, 102, 116, 109, 97, 120, 93};
.global .align 1 .b8 __unnamed_307[339] = {118, 111, 105, 100, 32, 83, 111, 102, 116, 109, 97, 120, 87, 97, 114, 112, 73, 109, 112, 108, 40, 76, 79, 65, 68, 44, 32, 83, 84, 79, 82, 69, 44, 32, 115, 105, 103, 110, 101, 100, 32, 108, 111, 110, 103, 44, 32, 115, 105, 103, 110, 101, 100, 32, 108, 111, 110, 103, 41, 32, 91, 119, 105, 116, 104, 32, 76, 79, 65, 68, 32, 61, 32, 68, 105, 114, 101, 99, 116, 76, 111, 97, 100, 60, 95, 95, 110, 118, 95, 98, 102, 108, 111, 97, 116, 49, 54, 44, 32, 102, 108, 111, 97, 116, 62, 59, 32, 83, 84, 79, 82, 69, 32, 61, 32, 68, 105, 114, 101, 99, 116, 83, 116, 111, 114, 101, 60, 102, 108, 111, 97, 116, 44, 32, 95, 95, 110, 118, 95, 98, 102, 108, 111, 97, 116, 49, 54, 62, 59, 32, 67, 111, 109, 112, 117, 116, 101, 84, 121, 112, 101, 32, 61, 32, 102, 108, 111, 97, 116, 59, 32, 105, 110, 116, 32, 112, 97, 99, 107, 95, 115, 105, 122, 101, 32, 61, 32, 50, 59, 32, 105, 110, 116, 32, 99, 111, 108, 115, 95, 112, 101, 114, 95, 116, 104, 114, 101, 97, 100, 32, 61, 32, 50, 59, 32, 105, 110, 116, 32, 116, 104, 114, 101, 97, 100, 95, 103, 114, 111, 117, 112, 95, 119, 105, 100, 116, 104, 32, 61, 32, 49, 54, 59, 32, 105, 110, 116, 32, 114, 111, 119, 115, 95, 112, 101, 114, 95, 97, 99, 99, 101, 115, 115, 32, 61, 32, 50, 59, 32, 95, 95, 110, 118, 95, 98, 111, 111, 108, 32, 112, 97, 100, 100, 105, 110, 103, 32, 61, 32, 102, 97, 108, 115, 101, 59, 32, 65, 108, 103, 111, 114, 105, 116, 104, 109, 32, 97, 108, 103, 111, 114, 105, 116, 104, 109, 32, 61, 32, 65, 108, 103, 111, 114, 105, 116, 104, 109, 58, 58, 107, 83, 111, 102, 116, 109, 97, 120, 93};
.global .align 1 .b8 __unnamed_308[338] = {118, 111, 105, 100, 32, 83, 111, 102, 116, 109, 97, 120, 87, 97, 114, 112, 73, 109, 112, 108, 40, 76, 79, 65, 68, 44, 32, 83, 84, 79, 82, 69, 44, 32, 115, 105, 103, 110, 101, 100, 32, 108, 111, 110, 103, 44, 32, 115, 105, 103, 110, 101, 100, 32, 108, 111, 110, 103, 41, 32, 91, 119, 105, 116, 104, 32, 76, 79, 65, 68, 32, 61, 32, 68, 105, 114, 101, 99, 116, 76, 111, 97, 100, 60, 95, 95, 110, 118, 95, 98, 102, 108, 111, 97, 116, 49, 54, 44, 32, 102, 108, 111, 97, 116, 62, 59, 32, 83, 84, 79, 82, 69, 32, 61, 32, 68, 105, 114, 101, 99, 116, 83, 116, 111, 114, 101, 60, 102, 108, 111, 97, 116, 44, 32, 95, 95, 110, 118, 95, 98, 102, 108, 111, 97, 116, 49, 54, 62, 59, 32, 67, 111, 109, 112, 117, 116, 101, 84, 121, 112, 101, 32, 61, 32, 102, 108, 111, 97, 116, 59, 32, 105, 110, 116, 32, 112, 97, 99, 107, 95, 115, 105, 122, 101, 32, 61, 32, 50, 59, 32, 105, 110, 116, 32, 99, 111, 108, 115, 95, 112, 101, 114, 95, 116, 104, 114, 101, 97, 100, 32, 61, 32, 50, 59, 32, 105, 110, 116, 32, 116, 104, 114, 101, 97, 100, 95, 103, 114, 111, 117, 112, 95, 119, 105, 100, 116, 104, 32, 61, 32, 49, 54, 59, 32, 105, 110, 116, 32, 114, 111, 119, 115, 95, 112, 101, 114, 95, 97, 99, 99, 101, 115, 115, 32, 61, 32, 50, 59, 32, 95, 95, 110, 118, 95, 98, 111, 111, 108, 32, 112, 97, 100, 100, 105, 110, 103, 32, 61, 32, 116, 114, 117, 101, 59, 32, 65, 108, 103, 111, 114, 105, 116, 104, 109, 32, 97, 108, 103, 111, 114, 105, 116, 104, 109, 32, 61, 32, 65, 108, 103, 111, 114, 105, 116, 104, 109, 58, 58, 107, 83, 111, 102, 116, 109, 97, 120, 93};
.global .align 1 .b8 __unnamed_309[339] = {118, 111, 105, 100, 32, 83, 111, 102, 116, 109, 97, 120, 87, 97, 114, 112, 73, 109, 112, 108, 40, 76, 79, 65, 68, 44, 32, 83, 84, 79, 82, 69, 44, 32, 115, 105, 103, 110, 101, 100, 32, 108, 111, 110, 103, 44, 32, 115, 105, 103, 110, 101, 100, 32, 108, 111, 110, 103, 41, 32, 91, 119, 105, 116, 104, 32, 76, 79, 65, 68, 32, 61, 32, 68, 105, 114, 101, 99, 116, 76, 111, 97, 100, 60, 95, 95, 110, 118, 95, 98, 102, 108, 111, 97, 116, 49, 54, 44, 32, 102, 108, 111, 97, 116, 62, 59, 32, 83, 84, 79, 82, 69, 32, 61, 32, 68, 105, 114, 101, 99, 116, 83, 116, 111, 114, 101, 60, 102, 108, 111, 97, 116, 44, 32, 95, 95, 110, 118, 95, 98, 102, 108, 111, 97, 116, 49, 54, 62, 59, 32, 67, 111, 109, 112, 117, 116, 101, 84, 121, 112, 101, 32, 61, 32, 102, 108, 111, 97, 116, 59, 32, 105, 110, 116, 32, 112, 97, 99, 107, 95, 115, 105, 122, 101, 32, 61, 32, 50, 59, 32, 105, 110, 116, 32, 99, 111, 108, 115, 95, 112, 101, 114, 95, 116, 104, 114, 101, 97, 100, 32, 61, 32, 50, 59, 32, 105, 110, 116, 32, 116, 104, 114, 101, 97, 100, 95, 103, 114, 111, 117, 112, 95, 119, 105, 100, 116, 104, 32, 61, 32, 49, 54, 59, 32, 105, 110, 116, 32, 114, 111, 119, 115, 95, 112, 101, 114, 95, 97, 99, 99, 101, 115, 115, 32, 61, 32, 49, 59, 32, 95, 95, 110, 118, 95, 98, 111, 111, 108, 32, 112, 97, 100, 100, 105, 110, 103, 32, 61, 32, 102, 97, 108, 115, 101, 59, 32, 65, 108, 103, 111, 114, 105, 116, 104, 109, 32, 97, 108, 103, 111, 114, 105, 116, 104, 109, 32, 61, 32, 65, 108, 103, 111, 114, 105, 116, 104, 109, 58, 58, 107, 83, 111, 102, 116, 109, 97, 120, 93};
.global .align 1 .b8 __unnamed_310[338] = {118, 111, 105, 100, 32, 83, 111, 102, 116, 109, 97, 120, 87, 97, 114, 112, 73, 109, 112, 108, 40, 76, 79, 65, 68, 44, 32, 83, 84, 79, 82, 69, 44, 32, 115, 105, 103, 110, 101, 100, 32, 108, 111, 110, 103, 44, 32, 115, 105, 103, 110, 101, 100, 32, 108, 111, 110, 103, 41, 32, 91, 119, 105, 116, 104, 32, 76, 79, 65, 68, 32, 61, 32, 68, 105, 114, 101, 99, 116, 76, 111, 97, 100, 60, 95, 95, 110, 118, 95, 98, 102, 108, 111, 97, 116, 49, 54, 44, 32, 102, 108, 111, 97, 116, 62, 59, 32, 83, 84, 79, 82, 69, 32, 61, 32, 68, 105, 114, 101, 99, 116, 83, 116, 111, 114, 101, 60, 102, 108, 111, 97, 116, 44, 32, 95, 95, 110, 118, 95, 98, 102, 108, 111, 97, 116, 49, 54, 62, 59, 32, 67, 111, 109, 112, 117, 116, 101, 84, 121, 112, 101, 32, 61, 32, 102, 108, 111, 97, 116, 59, 32, 105, 110, 116, 32, 112, 97, 99, 107, 95, 115, 105, 122, 101, 32, 61, 32, 50, 59, 32, 105, 110, 116, 32, 99, 111, 108, 115, 95, 112, 101, 114, 95, 116, 104, 114, 101, 97, 100, 32, 61, 32, 50, 59, 32, 105, 110, 116, 32, 116, 104, 114, 101, 97, 100, 95, 103, 114, 111, 117, 112, 95, 119, 105, 100, 116, 104, 32, 61, 32, 49, 54, 59, 32, 105, 110, 116, 32, 114, 111, 119, 115, 95, 112, 101, 114, 95, 97, 99, 99, 101, 115, 115, 32, 61, 32, 49, 59, 32, 95, 95, 110, 118, 95, 98, 111, 111, 108, 32, 112, 97, 100, 100, 105, 110, 103, 32, 61, 32, 116, 114, 117, 101, 59, 32, 65, 108, 103, 111, 114, 105, 116, 104, 109, 32, 97, 108, 103, 111, 114, 105, 116, 104, 109, 32, 61, 32, 65, 108, 103, 111, 114, 105, 116, 104, 109, 58, 58, 107, 83, 111, 102, 116, 109, 97, 120, 93};
.global .align 1 .b8 __unnamed_311[339] = {118, 111, 105, 100, 32, 83, 111, 102, 116, 109, 97, 120, 87, 97, 114, 112, 73, 109, 112, 108, 40, 76, 79, 65, 68, 44, 32, 83, 84, 79, 82, 69, 44, 32, 115, 105, 103, 110, 101, 100, 32, 108, 111, 110, 103, 44, 32, 115, 105, 103, 110, 101, 100, 32, 108, 111, 110, 103, 41, 32, 91, 119, 105, 116, 104, 32, 76, 79, 65, 68, 32, 61, 32, 68, 105, 114, 101, 99, 116, 76, 111, 97, 100, 60, 95, 95, 110, 118, 95, 98, 102, 108, 111, 97, 116, 49, 54, 44, 32, 102, 108, 111, 97, 116, 62, 59, 32, 83, 84, 79, 82, 69, 32, 61, 32, 68, 105, 114, 101, 99, 116, 83, 116, 111, 114, 101, 60, 102, 108, 111, 97, 116, 44, 32, 95, 95, 110, 118, 95, 98, 102, 108, 111, 97, 116, 49, 54, 62, 59, 32, 67, 111, 109, 112, 117, 116, 101, 84, 121, 112, 101, 32, 61, 32, 102, 108, 111, 97, 116, 59, 32, 105, 110, 116, 32, 112, 97, 99, 107, 95, 115, 105, 122, 101, 32, 61, 32, 50, 59, 32, 105, 110, 116, 32, 99, 111, 108, 115, 95, 112, 101, 114, 95, 116, 104, 114, 101, 97, 100, 32, 61, 32, 50, 59, 32, 105, 110, 116, 32, 116, 104, 114, 101, 97, 100, 95, 103, 114, 111, 117, 112, 95, 119, 105, 100, 116, 104, 32, 61, 32, 51, 50, 59, 32, 105, 110, 116, 32, 114, 111, 119, 115, 95, 112, 101, 114, 95, 97, 99, 99, 101, 115, 115, 32, 61, 32, 50, 59, 32, 95, 95, 110, 118, 95, 98, 111, 111, 108, 32, 112, 97, 100, 100, 105, 110, 103, 32, 61, 32, 102, 97, 108, 115, 101, 59, 32, 65, 108, 103, 111, 114, 105, 116, 104, 109, 32, 97, 108, 103, 111, 114, 105, 116, 104, 109, 32, 61, 32, 65, 108, 103, 111, 114, 105, 116, 104, 109, 58, 58, 107, 83, 111, 102, 116, 109, 97, 120, 93};
.global .align 1 .b8 __unnamed_312[338] = {118, 111, 105, 100, 32, 83, 111, 102, 116, 109, 97, 120, 87, 97, 114, 112, 73, 109, 112, 108, 40, 76, 79, 65, 68, 44, 32, 83, 84, 79, 82, 69, 44, 32, 115, 105, 103, 110, 101, 100, 32, 108, 111, 110, 103, 44, 32, 115, 105, 103, 110, 101, 100, 32, 108, 111, 110, 103, 41, 32, 91, 119, 105, 116, 104, 32, 76, 79, 65, 68, 32, 61, 32, 68, 105, 114, 101, 99, 116, 76, 111, 97, 100, 60, 95, 95, 110, 118, 95, 98, 102, 108, 111, 97, 116, 49, 54, 44, 32, 102, 108, 111, 97, 116, 62, 59, 32, 83, 84, 79, 82, 69, 32, 61, 32, 68, 105, 114, 101, 99, 116, 83, 116, 111, 114, 101, 60, 102, 108, 111, 97, 116, 44, 32, 95, 95, 110, 118, 95, 98, 102, 108, 111, 97, 116, 49, 54, 62, 59, 32, 67, 111, 109, 112, 117, 116, 101, 84, 121, 112, 101, 32, 61, 32, 102, 108, 111, 97, 116, 59, 32, 105, 110, 116, 32, 112, 97, 99, 107, 95, 115, 105, 122, 101, 32, 61, 32, 50, 59, 32, 105, 110, 116, 32, 99, 111, 108, 115, 95, 112, 101, 114, 95, 116, 104, 114, 101, 97, 100, 32, 61, 32, 50, 59, 32, 105, 110, 116, 32, 116, 104, 114, 101, 97, 100, 95, 103, 114, 111, 117, 112, 95, 119, 105, 100, 116, 104, 32, 61, 32, 51, 50, 59, 32, 105, 110, 116, 32, 114, 111, 119, 115, 95, 112, 101, 114, 95, 97, 99, 99, 101, 115, 115, 32, 61, 32, 50, 59, 32, 95, 95, 110, 118, 95, 98, 111, 111, 108, 32, 112, 97, 100, 100, 105, 110, 103, 32, 61, 32, 116, 114, 117, 101, 59, 32, 65, 108, 103, 111, 114, 105, 116, 104, 109, 32, 97, 108, 103, 111, 114, 105, 116, 104, 109, 32, 61, 32, 65, 108, 103, 111, 114, 105, 116, 104, 109, 58, 58, 107, 83, 111, 102, 116, 109, 97, 120, 93};
.global .align 1 .b8 __unnamed_313[339] = {118, 111, 105, 100, 32, 83, 111, 102, 116, 109, 97, 120, 87, 97, 114, 112, 73, 109, 112, 108, 40, 76, 79, 65, 68, 44, 32, 83, 84, 79, 82, 69, 44, 32, 115, 105, 103, 110, 101, 100, 32, 108, 111, 110, 103, 44, 32, 115, 105, 103, 110, 101, 100, 32, 108, 111, 110, 103, 41, 32, 91, 119, 105, 116, 104, 32, 76, 79, 65, 68, 32, 61, 32, 68, 105, 114, 101, 99, 116, 76, 111, 97, 100, 60, 95, 95, 110, 118, 95, 98, 102, 108, 111, 97, 116, 49, 54, 44, 32, 102, 108, 111, 97, 116, 62, 59, 32, 83, 84, 79, 82, 69, 32, 61, 32, 68, 105, 114, 101, 99, 116, 83, 116, 111, 114, 101, 60, 102, 108, 111, 97, 116, 44, 32, 95, 95, 110, 118, 95, 98, 102, 108, 111, 97, 116, 49, 54, 62, 59, 32, 67, 111, 109, 112, 117, 116, 101, 84, 121, 112, 101, 32, 61, 32, 102, 108, 111, 97, 116, 59, 32, 105, 110, 116, 32, 112, 97, 99, 107, 95, 115, 105, 122, 101, 32, 61, 32, 50, 59, 32, 105, 110, 116, 32, 99, 111, 108, 115, 95, 112, 101, 114, 95, 116, 104, 114, 101, 97, 100, 32, 61, 32, 50, 59, 32, 105, 110, 116, 32, 116, 104, 114, 101, 97, 100, 95, 103, 114, 111, 117, 112, 95, 119, 105, 100, 116, 104, 32, 61, 32, 51, 50, 59, 32, 105, 110, 116, 32, 114, 111, 119, 115, 95, 112, 101, 114, 95, 97, 99, 99, 101, 115, 115, 32, 61, 32, 49, 59, 32, 95, 95, 110, 118, 95, 98, 111, 111, 108, 32, 112, 97, 100, 100, 105, 110, 103, 32, 61, 32, 102, 97, 108, 115, 101, 59, 32, 65, 108, 103, 111, 114, 105, 116, 104, 109, 32, 97, 108, 103, 111, 114, 105, 116, 104, 109, 32, 61, 32, 65, 108, 103, 111, 114, 105, 116, 104, 109, 58, 58, 107, 83, 111, 102, 116, 109, 97, 120, 93};
.global .align 1 .b8 __unnamed_314[338] = {118, 111, 105, 100, 32, 83, 111, 102, 116, 109, 97, 120, 87, 97, 114, 112, 73, 109, 112, 108, 40, 76, 79, 65, 68, 44, 32, 83, 84, 79, 82, 69, 44, 32, 115, 105, 103, 110, 101, 100, 32, 108, 111, 110, 103, 44, 32, 115, 105, 103, 110, 101, 100, 32, 108, 111, 110, 103, 41, 32, 91, 119, 105, 116, 104, 32, 76, 79, 65, 68, 32, 61, 32, 68, 105, 114, 101, 99, 116, 76, 111, 97, 100, 60, 95, 95, 110, 118, 95, 98, 102, 108, 111, 97, 116, 49, 54, 44, 32, 102, 108, 111, 97, 116, 62, 59, 32, 83, 84, 79, 82, 69, 32, 61, 32, 68, 105, 114, 101, 99, 116, 83, 116, 111, 114, 101, 60, 102, 108, 111, 97, 116, 44, 32, 95, 95, 110, 118, 95, 98, 102, 108, 111, 97, 116, 49, 54, 62, 59, 32, 67, 111, 109, 112, 117, 116, 101, 84, 121, 112, 101, 32, 61, 32, 102, 108, 111, 97, 116, 59, 32, 105, 110, 116, 32, 112, 97, 99, 107, 95, 115, 105, 122, 101, 32, 61, 32, 50, 59, 32, 105, 110, 116, 32, 99, 111, 108, 115, 95, 112, 101, 114, 95, 116, 104, 114, 101, 97, 100, 32, 61, 32, 50, 59, 32, 105, 110, 116, 32, 116, 104, 114, 101, 97, 100, 95, 103, 114, 111, 117, 112, 95, 119, 105, 100, 116, 104, 32, 61, 32, 51, 50, 59, 32, 105, 110, 116, 32, 114, 111, 119, 115, 95, 112, 101, 114, 95, 97, 99, 99, 101, 115, 115, 32, 61, 32, 49, 59, 32, 95, 95, 110, 118, 95, 98, 111, 111, 108, 32, 112, 97, 100, 100, 105, 110, 103, 32, 61, 32, 116, 114, 117, 101, 59, 32, 65, 108, 103, 111, 114, 105, 116, 104, 109, 32, 97, 108, 103, 111, 114, 105, 116, 104, 109, 32, 61, 32, 65, 108, 103, 111, 114, 105, 116, 104, 109, 58, 58, 107, 83, 111, 102, 116, 109, 97, 120, 93};
.global .align 1 .b8 __unnamed_315[339] = {118, 111, 105, 100, 32, 83, 111, 102, 116, 109, 97, 120, 87, 97, 114, 112, 73, 109, 112, 108, 40, 76, 79, 65, 68, 44, 32, 83, 84, 79, 82, 69, 44, 32, 115, 105, 103, 110, 101, 100, 32, 108, 111, 110, 103, 44, 32, 115, 105, 103, 110, 101, 100, 32, 108, 111, 110, 103, 41, 32, 91, 119, 105, 116, 104, 32, 76, 79, 65, 68, 32, 61, 32, 68, 105, 114, 101, 99, 116, 76, 111, 97, 100, 60, 95, 95, 110, 118, 95, 98, 102, 108, 111, 97, 116, 49, 54, 44, 32, 102, 108, 111, 97, 116, 62, 59, 32, 83, 84, 79, 82, 69, 32, 61, 32, 68, 105, 114, 101, 99, 116, 83, 116, 111, 114, 101, 60, 102, 108, 111, 97, 116, 44, 32, 95, 95, 110, 118, 95, 98, 102, 108, 111, 97, 116, 49, 54, 62, 59, 32, 67, 111, 109, 112, 117, 116, 101, 84, 121, 112, 101, 32, 61, 32, 102, 108, 111, 97, 116, 59, 32, 105, 110, 116, 32, 112, 97, 99, 107, 95, 115, 105, 122, 101, 32, 61, 32, 50, 59, 32, 105, 110, 116, 32, 99, 111, 108, 115, 95, 112, 101, 114, 95, 116, 104, 114, 101, 97, 100, 32, 61, 32, 52, 59, 32, 105, 110, 116, 32, 116, 104, 114, 101, 97, 100, 95, 103, 114, 111, 117, 112, 95, 119, 105, 100, 116, 104, 32, 61, 32, 51, 50, 59, 32, 105, 110, 116, 32, 114, 111, 119, 115, 95, 112, 101, 114, 95, 97, 99, 99, 101, 115, 115, 32, 61, 32, 49, 59, 32, 95, 95, 110, 118, 95, 98, 111, 111, 108, 32, 112, 97, 100, 100, 105, 110, 103, 32, 61, 32, 102, 97, 108, 115, 101, 59, 32, 65, 108, 103, 111, 114, 105, 116, 104, 109, 32, 97, 108, 103, 111, 114, 105, 116, 104, 109, 32, 61, 32, 65, 108, 103, 111, 114, 105, 116, 104, 109, 58, 58, 107, 83, 111, 102, 116, 109, 97, 120, 93};
.global .align 1 .b8 __unnamed_316[338] = {118, 111, 105, 100, 32, 83, 111, 102, 116, 109, 97, 120, 87, 97, 114, 112, 73, 109, 112, 108, 40, 76, 79, 65, 68, 44, 32, 83, 84, 79, 82, 69, 44, 32, 115, 105, 103, 110, 101, 100, 32, 108, 111, 110, 103, 44, 32, 115, 105, 103, 110, 101, 100, 32, 108, 111, 110, 103, 41, 32, 91, 119, 105, 116, 104, 32, 76, 79, 65, 68, 32, 61, 32, 68, 105, 114, 101, 99, 116, 76, 111, 97, 100, 60, 95, 95, 110, 118, 95, 98, 102, 108, 111, 97, 116, 49, 54, 44, 32, 102, 108, 111, 97, 116, 62, 59, 32, 83, 84, 79, 82, 69, 32, 61, 32, 68, 105, 114, 101, 99, 116, 83, 116, 111, 114, 101, 60, 102, 108, 111, 97, 116, 44, 32, 95, 95, 110, 118, 95, 98, 102, 108, 111, 97, 116, 49, 54, 62, 59, 32, 67, 111, 109, 112, 117, 116, 101, 84, 121, 112, 101, 32, 61, 32, 102, 108, 111, 97, 116, 59, 32, 105, 110, 116, 32, 112, 97, 99, 107, 95, 115, 105, 122, 101, 32, 61, 32, 50, 59, 32, 105, 110, 116, 32, 99, 111, 108, 115, 95, 112, 101, 114, 95, 116, 104, 114, 101, 97, 100, 32, 61, 32, 52, 59, 32, 105, 110, 116, 32, 116, 104, 114, 101, 97, 100, 95, 103, 114, 111, 117, 112, 95, 119, 105, 100, 116, 104, 32, 61, 32, 51, 50, 59, 32, 105, 110, 116, 32, 114, 111, 119, 115, 95, 112, 101, 114, 95, 97, 99, 99, 101, 115, 115, 32, 61, 32, 49, 59, 32, 95, 95, 110, 118, 95, 98, 111, 111, 108, 32, 112, 97, 100, 100, 105, 110, 103, 32, 61, 32, 116, 114, 117, 101, 59, 32, 65, 108, 103, 111, 114, 105, 116, 104, 109, 32, 97, 108, 103, 111, 114, 105, 116, 104, 109, 32, 61, 32, 65, 108, 103, 111, 114, 105, 116, 104, 109, 58, 58, 107, 83, 111, 102, 116, 109, 97, 120, 93};
.global .align 1 .b8 __unnamed_317[339] = {118, 111, 105, 100, 32, 83, 111, 102, 116, 109, 97, 120, 87, 97, 114, 112, 73, 109, 112, 108, 40, 76, 79, 65, 68, 44, 32, 83, 84, 79, 82, 69, 44, 32, 115, 105, 103, 110, 101, 100, 32, 108, 111, 110, 103, 44, 32, 115, 105, 103, 110, 101, 100, 32, 108, 111, 110, 103, 41, 32, 91, 119, 105, 116, 104, 32, 76, 79, 65, 68, 32, 61, 32, 68, 105, 114, 101, 99, 116, 76, 111, 97, 100, 60, 95, 95, 110, 118, 95, 98, 102, 108, 111, 97, 116, 49, 54, 44, 32, 102, 108, 111, 97, 116, 62, 59, 32, 83, 84, 79, 82, 69, 32, 61, 32, 68, 105, 114, 101, 99, 116, 83, 116, 111, 114, 101, 60, 102, 108, 111, 97, 116, 44, 32, 95, 95, 110, 118, 95, 98, 102, 108, 111, 97, 116, 49, 54, 62, 59, 32, 67, 111, 109, 112, 117, 116, 101, 84, 121, 112, 101, 32, 61, 32, 102, 108, 111, 97, 116, 59, 32, 105, 110, 116, 32, 112, 97, 99, 107, 95, 115, 105, 122, 101, 32, 61, 32, 50, 59, 32, 105, 110, 116, 32, 99, 111, 108, 115, 95, 112, 101, 114, 95, 116, 104, 114, 101, 97, 100, 32, 61, 32, 54, 59, 32, 105, 110, 116, 32, 116, 104, 114, 101, 97, 100, 95, 103, 114, 111, 117, 112, 95, 119, 105, 100, 116, 104, 32, 61, 32, 51, 50, 59, 32, 105, 110, 116, 32, 114, 111, 119, 115, 95, 112, 101, 114, 95, 97, 99, 99, 101, 115, 115, 32, 61, 32, 49, 59, 32, 95, 95, 110, 118, 95, 98, 111, 111, 108, 32, 112, 97, 100, 100, 105, 110, 103, 32, 61, 32, 102, 97, 108, 115, 101, 59, 32, 65, 108, 103, 111, 114, 105, 116, 104, 109, 32, 97, 108, 103, 111, 114, 105, 116, 104, 109, 32, 61, 32, 65, 108, 103, 111, 114, 105, 116, 104, 109, 58, 58, 107, 83, 111, 102, 116, 109, 97, 120, 93};
.global .align 1 .b8 __unnamed_318[338] = {118, 111, 105, 100, 32, 83, 111, 102, 116, 109, 97, 120, 87, 97, 114, 112, 73, 109, 112, 108, 40, 76, 79, 65, 68, 44, 32, 83, 84, 79, 82, 69, 44, 32, 115, 105, 103, 110, 101, 100, 32, 108, 111, 110, 103, 44, 32, 115, 105, 103, 110, 101, 100, 32, 108, 111, 110, 103, 41, 32, 91, 119, 105, 116, 104, 32, 76, 79, 65, 68, 32, 61, 32, 68, 105, 114, 101, 99, 116, 76, 111, 97, 100, 60, 95, 95, 110, 118, 95, 98, 102, 108, 111, 97, 116, 49, 54, 44, 32, 102, 108, 111, 97, 116, 62, 59, 32, 83, 84, 79, 82, 69, 32, 61, 32, 68, 105, 114, 101, 99, 116, 83, 116, 111, 114, 101, 60, 102, 108, 111, 97, 116, 44, 32, 95, 95, 110, 118, 95, 98, 102, 108, 111, 97, 116, 49, 54, 62, 59, 32, 67, 111, 109, 112, 117, 116, 101, 84, 121, 112, 101, 32, 61, 32, 102, 108, 111, 97, 116, 59, 32, 105, 110, 116, 32, 112, 97, 99, 107, 95, 115, 105, 122, 101, 32, 61, 32, 50, 59, 32, 105, 110, 116, 32, 99, 111, 108, 115, 95, 112, 101, 114, 95, 116, 104, 114, 101, 97, 100, 32, 61, 32, 54, 59, 32, 105, 110, 116, 32, 116, 104, 114, 101, 97, 100, 95, 103, 114, 111, 117, 112, 95, 119, 105, 100, 116, 104, 32, 61, 32, 51, 50, 59, 32, 105, 110, 116, 32, 114, 111, 119, 115, 95, 112, 101, 114, 95, 97, 99, 99, 101, 115, 115, 32, 61, 32, 49, 59, 32, 95, 95, 110, 118, 95, 98, 111, 111, 108, 32, 112, 97, 100, 100, 105, 110, 103, 32, 61, 32, 116, 114, 117, 101, 59, 32, 65, 108, 103, 111, 114, 105, 116, 104, 109, 32, 97, 108, 103, 111, 114, 105, 116, 104, 109, 32, 61, 32, 65, 108, 103, 111, 114, 105, 116, 104, 109, 58, 58, 107, 83, 111, 102, 116, 109, 97, 120, 93};
.global .align 1 .b8 __unnamed_319[339] = {118, 111, 105, 100, 32, 83, 111, 102, 116, 109, 97, 120, 87, 97, 114, 112, 73, 109, 112, 108, 40, 76, 79, 65, 68, 44, 32, 83, 84, 79, 82, 69, 44, 32, 115, 105, 103, 110, 101, 100, 32, 108, 111, 110, 103, 44, 32, 115, 105, 103, 110, 101, 100, 32, 108, 111, 110, 103, 41, 32, 91, 119, 105, 116, 104, 32, 76, 79, 65, 68, 32, 61, 32, 68, 105, 114, 101, 99, 116, 76, 111, 97, 100, 60, 95, 95, 110, 118, 95, 98, 102, 108, 111, 97, 116, 49, 54, 44, 32, 102, 108, 111, 97, 116, 62, 59, 32, 83, 84, 79, 82, 69, 32, 61, 32, 68, 105, 114, 101, 99, 116, 83, 116, 111, 114, 101, 60, 102, 108, 111, 97, 116, 44, 32, 95, 95, 110, 118, 95, 98, 102, 108, 111, 97, 116, 49, 54, 62, 59, 32, 67, 111, 109, 112, 117, 116, 101, 84, 121, 112, 101, 32, 61, 32, 102, 108, 111, 97, 116, 59, 32, 105, 110, 116, 32, 112, 97, 99, 107, 95, 115, 105, 122, 101, 32, 61, 32, 50, 59, 32, 105, 110, 116, 32, 99, 111, 108, 115, 95, 112, 101, 114, 95, 116, 104, 114, 101, 97, 100, 32, 61, 32, 56, 59, 32, 105, 110, 116, 32, 116, 104, 114, 101, 97, 100, 95, 103, 114, 111, 117, 112, 95, 119, 105, 100, 116, 104, 32, 61, 32, 51, 50, 59, 32, 105, 110, 116, 32, 114, 111, 119, 115, 95, 112, 101, 114, 95, 97, 99, 99, 101, 115, 115, 32, 61, 32, 49, 59, 32, 95, 95, 110, 118, 95, 98, 111, 111, 108, 32, 112, 97, 100, 100, 105, 110, 103, 32, 61, 32, 102, 97, 108, 115, 101, 59, 32, 65, 108, 103, 111, 114, 105, 116, 104, 109, 32, 97, 108, 103, 111, 114, 105, 116, 104, 109, 32, 61, 32, 65, 108, 103, 111, 114, 105, 116, 104, 109, 58, 58, 107, 83, 111, 102, 116, 109, 97, 120, 93};
.global .align 1 .b8 __unnamed_320[338] = {118, 111, 105, 100, 32, 83, 111, 102, 116, 109, 97, 120, 87, 97, 114, 112, 73, 109, 112, 108, 40, 76, 79, 65, 68, 44, 32, 83, 84, 79, 82, 69, 44, 32, 115, 105, 103, 110, 101, 100, 32, 108, 111, 110, 103, 44, 32, 115, 105, 103, 110, 101, 100, 32, 108, 111, 110, 103, 41, 32, 91, 119, 105, 116, 104, 32, 76, 79, 65, 68, 32, 61, 32, 68, 105, 114, 101, 99, 116, 76, 111, 97, 100, 60, 95, 95, 110, 118, 95, 98, 102, 108, 111, 97, 116, 49, 54, 44, 32, 102, 108, 111, 97, 116, 62, 59, 32, 83, 84, 79, 82, 69, 32, 61, 32, 68, 105, 114, 101, 99, 116, 83, 116, 111, 114, 101, 60, 102, 108, 111, 97, 116, 44, 32, 95, 95, 110, 118, 95, 98, 102, 108, 111, 97, 116, 49, 54, 62, 59, 32, 67, 111, 109, 112, 117, 116, 101, 84, 121, 112, 101, 32, 61, 32, 102, 108, 111, 97, 116, 59, 32, 105, 110, 116, 32, 112, 97, 99, 107, 95, 115, 105, 122, 101, 32, 61, 32, 50, 59, 32, 105, 110, 116, 32, 99, 111, 108, 115, 95, 112, 101, 114, 95, 116, 104, 114, 101, 97, 100, 32, 61, 32, 56, 59, 32, 105, 110, 116, 32, 116, 104, 114, 101, 97, 100, 95, 103, 114, 111, 117, 112, 95, 119, 105, 100, 116, 104, 32, 61, 32, 51, 50, 59, 32, 105, 110, 116, 32, 114, 111, 119, 115, 95, 112, 101, 114, 95, 97, 99, 99, 101, 115, 115, 32, 61, 32, 49, 59, 32, 95, 95, 110, 118, 95, 98, 111, 111, 108, 32, 112, 97, 100, 100, 105, 110, 103, 32, 61, 32, 116, 114, 117, 101, 59, 32, 65, 108, 103, 111, 114, 105, 116, 104, 109, 32, 97, 108, 103, 111, 114, 105, 116, 104, 109, 32, 61, 32, 65, 108, 103, 111, 114, 105, 116, 104, 109, 58, 58, 107, 83, 111, 102, 116, 109, 97, 120, 93};
.global .align 1 .b8 __unnamed_321[340] = {118, 111, 105, 100, 32, 83, 111, 102, 116, 109, 97, 120, 87, 97, 114, 112, 73, 109, 112, 108, 40, 76, 79, 65, 68, 44, 32, 83, 84, 79, 82, 69, 44, 32, 115, 105, 103, 110, 101, 100, 32, 108, 111, 110, 103, 44, 32, 115, 105, 103, 110, 101, 100, 32, 108, 111, 110, 103, 41, 32, 91, 119, 105, 116, 104, 32, 76, 79, 65, 68, 32, 61, 32, 68, 105, 114, 101, 99, 116, 76, 111, 97, 100, 60, 95, 95, 110, 118, 95, 98, 102, 108, 111, 97, 116, 49, 54, 44, 32, 102, 108, 111, 97, 116, 62, 59, 32, 83, 84, 79, 82, 69, 32, 61, 32, 68, 105, 114, 101, 99, 116, 83, 116, 111, 114, 101, 60, 102, 108, 111, 97, 116, 44, 32, 95, 95, 110, 118, 95, 98, 102, 108, 111, 97, 116, 49, 54, 62, 59, 32, 67, 111, 109, 112, 117, 116, 101, 84, 121, 112, 101, 32, 61, 32, 102, 108, 111, 97, 116, 59, 32, 105, 110, 116, 32, 112, 97, 99, 107, 95, 115, 105, 122, 101, 32, 61, 32, 50, 59, 32, 105, 110, 116, 32, 99, 111, 108, 115, 95, 112, 101, 114, 95, 116, 104, 114, 101, 97, 100, 32, 61, 32, 49, 48, 59, 32, 105, 110, 116, 32, 116, 104, 114, 101, 97, 100, 95, 103, 114, 111, 117, 112, 95, 119, 105, 100, 116, 104, 32, 61, 32, 51, 50, 59, 32, 105, 110, 116, 32, 114, 111, 119, 115, 95, 112, 101, 114, 95, 97, 99, 99, 101, 115, 115, 32, 61, 32, 49, 59, 32, 95, 95, 110, 118, 95, 98, 111, 111, 108, 32, 112, 97, 100, 100, 105, 110, 103, 32, 61, 32, 102, 97, 108, 115, 101, 59, 32, 65, 108, 103, 111, 114, 105, 116, 104, 109, 32, 97, 108, 103, 111, 114, 105, 116, 104, 109, 32, 61, 32, 65, 108, 103, 111, 114, 105, 116, 104, 109, 58, 58, 107, 83, 111, 102, 116, 109, 97, 120, 93};
.global .align 1 .b8 __unnamed_322[339] = {118, 111, 105, 100, 32, 83, 111, 102, 116, 109, 97, 120, 87, 97, 114, 112, 73, 109, 112, 108, 40, 76, 79, 65, 68, 44, 32, 83, 84, 79, 82, 69, 44, 32, 115, 105, 103, 110, 101, 100, 32, 108, 111, 110, 103, 44, 32, 115, 105, 103, 110, 101, 100, 32, 108, 111, 110, 103, 41, 32, 91, 119, 105, 116, 104, 32, 76, 79, 65, 68, 32, 61, 32, 68, 105, 114, 101, 99, 116, 76, 111, 97, 100, 60, 95, 95, 110, 118, 95, 98, 102, 108, 111, 97, 116, 49, 54, 44, 32, 102, 108, 111, 97, 116, 62, 59, 32, 83, 84, 79, 82, 69, 32, 61, 32, 68, 105, 114, 101, 99, 116, 83, 116, 111, 114, 101, 60, 102, 108, 111, 97, 116, 44, 32, 95, 95, 110, 118, 95, 98, 102, 108, 111, 97, 116, 49, 54, 62, 59, 32, 67, 111, 109, 112, 117, 116, 101, 84, 121, 112, 101, 32, 61, 32, 102, 108, 111, 97, 116, 59, 32, 105, 110, 116, 32, 112, 97, 99, 107, 95, 115, 105, 122, 101, 32, 61, 32, 50, 59, 32, 105, 110, 116, 32, 99, 111, 108, 115, 95, 112, 101, 114, 95, 116, 104, 114, 101, 97, 100, 32, 61, 32, 49, 48, 59, 32, 105, 110, 116, 32, 116, 104, 114, 101, 97, 100, 95, 103, 114, 111, 117, 112, 95, 119, 105, 100, 116, 104, 32, 61, 32, 51, 50, 59, 32, 105, 110, 116, 32, 114, 111, 119, 115, 95, 112, 101, 114, 95, 97, 99, 99, 101, 115, 115, 32, 61, 32, 49, 59, 32, 95, 95, 110, 118, 95, 98, 111, 111, 108, 32, 112, 97, 100, 100, 105, 110, 103, 32, 61, 32, 116, 114, 117, 101, 59, 32, 65, 108, 103, 111, 114, 105, 116, 104, 109, 32, 97, 108, 103, 111, 114, 105, 116, 104, 109, 32, 61, 32, 65, 108, 103, 111, 114, 105, 116, 104, 109, 58, 58, 107, 83, 111, 102, 116, 109, 97, 120, 93};
.global .align 1 .b8 __unnamed_323[340] = {118, 111, 105, 100, 32, 83, 111, 102, 116, 109, 97, 120, 87, 97, 114, 112, 73, 109, 112, 108, 40, 76, 79, 65, 68, 44, 32, 83, 84, 79, 82, 69, 44, 32, 115, 105, 103, 110, 101, 100, 32, 108, 111, 110, 103, 44, 32, 115, 105, 103, 110, 101, 100, 32, 108, 111, 110, 103, 41, 32, 91, 119, 105, 116, 104, 32, 76, 79, 65, 68, 32, 61, 32, 68, 105, 114, 101, 99, 116, 76, 111, 97, 100, 60, 95, 95, 110, 118, 95, 98, 102, 108, 111, 97, 116, 49, 54, 44, 32, 102, 108, 111, 97, 116, 62, 59, 32, 83, 84, 79, 82, 69, 32, 61, 32, 68, 105, 114, 101, 99, 116, 83, 116, 111, 114, 101, 60, 102, 108, 111, 97, 116, 44, 32, 95, 95, 110, 118, 95, 98, 102, 108, 111, 97, 116, 49, 54, 62, 59, 32, 67, 111, 109, 112, 117, 116, 101, 84, 121, 112, 101, 32, 61, 32, 102, 108, 111, 97, 116, 59, 32, 105, 110, 116, 32, 112, 97, 99, 107, 95, 115, 105, 122, 101, 32, 61, 32, 50, 59, 32, 105, 110, 116, 32, 99, 111, 108, 115, 95, 112, 101, 114, 95, 116, 104, 114, 101, 97, 100, 32, 61, 32, 49, 50, 59, 32, 105, 110, 116, 32, 116, 104, 114, 101, 97, 100, 95, 103, 114, 111, 117, 112, 95, 119, 105, 100, 116, 104, 32, 61, 32, 51, 50, 59, 32, 105, 110, 116, 32, 114, 111, 119, 115, 95, 112, 101, 114, 95, 97, 99, 99, 101, 115, 115, 32, 61, 32, 49, 59, 32, 95, 95, 110, 118, 95, 98, 111, 111, 108, 32, 112, 97, 100, 100, 105, 110, 103, 32, 61, 32, 102, 97, 108, 115, 101, 59, 32, 65, 108, 103, 111, 114, 105, 116, 104, 109, 32, 97, 108, 103, 111, 114, 105, 116, 104, 109, 32, 61, 32, 65, 108, 103, 111, 114, 105, 116, 104, 109, 58, 58, 107, 83, 111, 102, 116, 109, 97, 120, 93};
.global .align 1 .b8 __unnamed_324[339] = {118, 111, 105, 100, 32, 83, 111, 102, 116, 109, 97, 120, 87, 97, 114, 112, 73, 109, 112, 108, 40, 76, 79, 65, 68, 44, 32, 83, 84, 79, 82, 69, 44, 32, 115, 105, 103, 110, 101, 100, 32, 108, 111, 110, 103, 44, 32, 115, 105, 103, 110, 101, 100, 32, 108, 111, 110, 103, 41, 32, 91, 119, 105, 116, 104, 32, 76, 79, 65, 68, 32, 61, 32, 68, 105, 114, 101, 99, 116, 76, 111, 97, 100, 60, 95, 95, 110, 118, 95, 98, 102, 108, 111, 97, 116, 49, 54, 44, 32, 102, 108, 111, 97, 116, 62, 59, 32, 83, 84, 79, 82, 69, 32, 61, 32, 68, 105, 114, 101, 99, 116, 83, 116, 111, 114, 101, 60, 102, 108, 111, 97, 116, 44, 32, 95, 95, 110, 118, 95, 98, 102, 108, 111, 97, 116, 49, 54, 62, 59, 32, 67, 111, 109, 112, 117, 116, 101, 84, 121, 112, 101, 32, 61, 32, 102, 108, 111, 97, 116, 59, 32, 105, 110, 116, 32, 112, 97, 99, 107, 95, 115, 105, 122, 101, 32, 61, 32, 50, 59, 32, 105, 110, 116, 32, 99, 111, 108, 115, 95, 112, 101, 114, 95, 116, 104, 114, 101, 97, 100, 32, 61, 32, 49, 50, 59, 32, 105, 110, 116, 32, 116, 104, 114, 101, 97, 100, 95, 103, 114, 111, 117, 112, 95, 119, 105, 100, 116, 104, 32, 61, 32, 51, 50, 59, 32, 105, 110, 116, 32, 114, 111, 119, 115, 95, 112, 101, 114, 95, 97, 99, 99, 101, 115, 115, 32, 61, 32, 49, 59, 32, 95, 95, 110, 118, 95, 98, 111, 111, 108, 32, 112, 97, 100, 100, 105, 110, 103, 32, 61, 32, 116, 114, 117, 101, 59, 32, 65, 108, 103, 111, 114, 105, 116, 104, 109, 32, 97, 108, 103, 111, 114, 105, 116, 104, 109, 32, 61, 32, 65, 108, 103, 111, 114, 105, 116, 104, 109, 58, 58, 107, 83, 111, 102, 116, 109, 97, 120, 93};
.global .align 1 .b8 __unnamed_325[340] = {118, 111, 105, 100, 32, 83, 111, 102, 116, 109, 97, 120, 87, 97, 114, 112, 73, 109, 112, 108, 40, 76, 79, 65, 68, 44, 32, 83, 84, 79, 82, 69, 44, 32, 115, 105, 103, 110, 101, 100, 32, 108, 111, 110, 103, 44, 32, 115, 105, 103, 110, 101, 100, 32, 108, 111, 110, 103, 41, 32, 91, 119, 105, 116, 104, 32, 76, 79, 65, 68, 32, 61, 32, 68, 105, 114, 101, 99, 116, 76, 111, 97, 100, 60, 95, 95, 110, 118, 95, 98, 102, 108, 111, 97, 116, 49, 54, 44, 32, 102, 108, 111, 97, 116, 62, 59, 32, 83, 84, 79, 82, 69, 32, 61, 32, 68, 105, 114, 101, 99, 116, 83, 116, 111, 114, 101, 60, 102, 108, 111, 97, 116, 44, 32, 95, 95, 110, 118, 95, 98, 102, 108, 111, 97, 116, 49, 54, 62, 59, 32, 67, 111, 109, 112, 117, 116, 101, 84, 121, 112, 101, 32, 61, 32, 102, 108, 111, 97, 116, 59, 32, 105, 110, 116, 32, 112, 97, 99, 107, 95, 115, 105, 122, 101, 32, 61, 32, 50, 59, 32, 105, 110, 116, 32, 99, 111, 108, 115, 95, 112, 101, 114, 95, 116, 104, 114, 101, 97, 100, 32, 61, 32, 49, 52, 59, 32, 105, 110, 116, 32, 116, 104, 114, 101, 97, 100, 95, 103, 114, 111, 117, 112, 95, 119, 105, 100, 116, 104, 32, 61, 32, 51, 50, 59, 32, 105, 110, 116, 32, 114, 111, 119, 115, 95, 112, 101, 114, 95, 97, 99, 99, 101, 115, 115, 32, 61, 32, 49, 59, 32, 95, 95, 110, 118, 95, 98, 111, 111, 108, 32, 112, 97, 100, 100, 105, 110, 103, 32, 61, 32, 102, 97, 108, 115, 101, 59, 32, 65, 108, 103, 111, 114, 105, 116, 104, 109, 32, 97, 108, 103, 111, 114, 105, 116, 104, 109, 32, 61, 32, 65, 108, 103, 111, 114, 105, 116, 104, 109, 58, 58, 107, 83, 111, 102, 116, 109, 97, 120, 93};
.global .align 1 .b8 __unnamed_326[339] = {118, 111, 105, 100, 32, 83, 111, 102, 116, 109, 97, 120, 87, 97, 114, 112, 73, 109, 112, 108, 40, 76, 79, 65, 68, 44, 32, 83, 84, 79, 82, 69, 44, 32, 115, 105, 103, 110, 101, 100, 32, 108, 111, 110, 103, 44, 32, 115, 105, 103, 110, 101, 100, 32, 108, 111, 110, 103, 41, 32, 91, 119, 105, 116, 104, 32, 76, 79, 65, 68, 32, 61, 32, 68, 105, 114, 101, 99, 116, 76, 111, 97, 100, 60, 95, 95, 110, 118, 95, 98, 102, 108, 111, 97, 116, 49, 54, 44, 32, 102, 108, 111, 97, 116, 62, 59, 32, 83, 84, 79, 82, 69, 32, 61, 32, 68, 105, 114, 101, 99, 116, 83, 116, 111, 114, 101, 60, 102, 108, 111, 97, 116, 44, 32, 95, 95, 110, 118, 95, 98, 102, 108, 111, 97, 116, 49, 54, 62, 59, 32, 67, 111, 109, 112, 117, 116, 101, 84, 121, 112, 101, 32, 61, 32, 102, 108, 111, 97, 116, 59, 32, 105, 110, 116, 32, 112, 97, 99, 107, 95, 115, 105, 122, 101, 32, 61, 32, 50, 59, 32, 105, 110, 116, 32, 99, 111, 108, 115, 95, 112, 101, 114, 95, 116, 104, 114, 101, 97, 100, 32, 61, 32, 49, 52, 59, 32, 105, 110, 116, 32, 116, 104, 114, 101, 97, 100, 95, 103, 114, 111, 117, 112, 95, 119, 105, 100, 116, 104, 32, 61, 32, 51, 50, 59, 32, 105, 110, 116, 32, 114, 111, 119, 115, 95, 112, 101, 114, 95, 97, 99, 99, 101, 115, 115, 32, 61, 32, 49, 59, 32, 95, 95, 110, 118, 95, 98, 111, 111, 108, 32, 112, 97, 100, 100, 105, 110, 103, 32, 61, 32, 116, 114, 117, 101, 59, 32, 65, 108, 103, 111, 114, 105, 116, 104, 109, 32, 97, 108, 103, 111, 114, 105, 116, 104, 109, 32, 61, 32, 65, 108, 103, 111, 114, 105, 116, 104, 109, 58, 58, 107, 83, 111, 102, 116, 109, 97, 120, 93};
.global .align 1 .b8 __unnamed_327[340] = {118, 111, 105, 100, 32, 83, 111, 102, 116, 109, 97, 120, 87, 97, 114, 112, 73, 109, 112, 108, 40, 76, 79, 65, 68, 44, 32, 83, 84, 79, 82, 69, 44, 32, 115, 105, 103, 110, 101, 100, 32, 108, 111, 110, 103, 44, 32, 115, 105, 103, 110, 101, 100, 32, 108, 111, 110, 103, 41, 32, 91, 119, 105, 116, 104, 32, 76, 79, 65, 68, 32, 61, 32, 68, 105, 114, 101, 99, 116, 76, 111, 97, 100, 60, 95, 95, 110, 118, 95, 98, 102, 108, 111, 97, 116, 49, 54, 44, 32, 102, 108, 111, 97, 116, 62, 59, 32, 83, 84, 79, 82, 69, 32, 61, 32, 68, 105, 114, 101, 99, 116, 83, 116, 111, 114, 101, 60, 102, 108, 111, 97, 116, 44, 32, 95, 95, 110, 118, 95, 98, 102, 108, 111, 97, 116, 49, 54, 62, 59, 32, 67, 111, 109, 112, 117, 116, 101, 84, 121, 112, 101, 32, 61, 32, 102, 108, 111, 97, 116, 59, 32, 105, 110, 116, 32, 112, 97, 99, 107, 95, 115, 105, 122, 101, 32, 61, 32, 50, 59, 32, 105, 110, 116, 32, 99, 111, 108, 115, 95, 112, 101, 114, 95, 116, 104, 114, 101, 97, 100, 32, 61, 32, 49, 54, 59, 32, 105, 110, 116, 32, 116, 104, 114, 101, 97, 100, 95, 103, 114, 111, 117, 112, 95, 119, 105, 100, 116, 104, 32, 61, 32, 51, 50, 59, 32, 105, 110, 116, 32, 114, 111, 119, 115, 95, 112, 101, 114, 95, 97, 99, 99, 101, 115, 115, 32, 61, 32, 49, 59, 32, 95, 95, 110, 118, 95, 98, 111, 111, 108, 32, 112, 97, 100, 100, 105, 110, 103, 32, 61, 32, 102, 97, 108, 115, 101, 59, 32, 65, 108, 103, 111, 114, 105, 116, 104, 109, 32, 97, 108, 103, 111, 114, 105, 116, 104, 109, 32, 61, 32, 65, 108, 103, 111, 114, 105, 116, 104, 109, 58, 58, 107, 83, 111, 102, 116, 109, 97, 120, 93};
.global .align 1 .b8 __unnamed_328[339] = {118, 111, 105, 100, 32, 83, 111, 102, 116, 109, 97, 120, 87, 97, 114, 112, 73, 109, 112, 108, 40, 76, 79, 65, 68, 44, 32, 83, 84, 79, 82, 69, 44, 32, 115, 105, 103, 110, 101, 100, 32, 108, 111, 110, 103, 44, 32, 115, 105, 103, 110, 101, 100, 32, 108, 111, 110, 103, 41, 32, 91, 119, 105, 116, 104, 32, 76, 79, 65, 68, 32, 61, 32, 68, 105, 114, 101, 99, 116, 76, 111, 97, 100, 60, 95, 95, 110, 118, 95, 98, 102, 108, 111, 97, 116, 49, 54, 44, 32, 102, 108, 111, 97, 116, 62, 59, 32, 83, 84, 79, 82, 69, 32, 61, 32, 68, 105, 114, 101, 99, 116, 83, 116, 111, 114, 101, 60, 102, 108, 111, 97, 116, 44, 32, 95, 95, 110, 118, 95, 98, 102, 108, 111, 97, 116, 49, 54, 62, 59, 32, 67, 111, 109, 112, 117, 116, 101, 84, 121, 112, 101, 32, 61, 32, 102, 108, 111, 97, 116, 59, 32, 105, 110, 116, 32, 112, 97, 99, 107, 95, 115, 105, 122, 101, 32, 61, 32, 50, 59, 32, 105, 110, 116, 32, 99, 111, 108, 115, 95, 112, 101, 114, 95, 116, 104, 114, 101, 97, 100, 32, 61, 32, 49, 54, 59, 32, 105, 110, 116, 32, 116, 104, 114, 101, 97, 100, 95, 103, 114, 111, 117, 112, 95, 119, 105, 100, 116, 104, 32, 61, 32, 51, 50, 59, 32, 105, 110, 116, 32, 114, 111, 119, 115, 95, 112, 101, 114, 95, 97, 99, 99, 101, 115, 115, 32, 61, 32, 49, 59, 32, 95, 95, 110, 118, 95, 98, 111, 111, 108, 32, 112, 97, 100, 100, 105, 110, 103, 32, 61, 32, 116, 114, 117, 101, 59, 32, 65, 108, 103, 111, 114, 105, 116, 104, 109, 32, 97, 108, 103, 111, 114, 105, 116, 104, 109, 32, 61, 32, 65, 108, 103, 111, 114, 105, 116, 104, 109, 58, 58, 107, 83, 111, 102, 116, 109, 97, 120, 93};
.global .align 1 .b8 __unnamed_329[340] = {118, 111, 105, 100, 32, 83, 111, 102, 116, 109, 97, 120, 87, 97, 114, 112, 73, 109, 112, 108, 40, 76, 79, 65, 68, 44, 32, 83, 84, 79, 82, 69, 44, 32, 115, 105, 103, 110, 101, 100, 32, 108, 111, 110, 103, 44, 32, 115, 105, 103, 110, 101, 100, 32, 108, 111, 110, 103, 41, 32, 91, 119, 105, 116, 104, 32, 76, 79, 65, 68, 32, 61, 32, 68, 105, 114, 101, 99, 116, 76, 111, 97, 100, 60, 95, 95, 110, 118, 95, 98, 102, 108, 111, 97, 116, 49, 54, 44, 32, 102, 108, 111, 97, 116, 62, 59, 32, 83, 84, 79, 82, 69, 32, 61, 32, 68, 105, 114, 101, 99, 116, 83, 116, 111, 114, 101, 60, 102, 108, 111, 97, 116, 44, 32, 95, 95, 110, 118, 95, 98, 102, 108, 111, 97, 116, 49, 54, 62, 59, 32, 67, 111, 109, 112, 117, 116, 101, 84, 121, 112, 101, 32, 61, 32, 102, 108, 111, 97, 116, 59, 32, 105, 110, 116, 32, 112, 97, 99, 107, 95, 115, 105, 122, 101, 32, 61, 32, 50, 59, 32, 105, 110, 116, 32, 99, 111, 108, 115, 95, 112, 101, 114, 95, 116, 104, 114, 101, 97, 100, 32, 61, 32, 49, 56, 59, 32, 105, 110, 116, 32, 116, 104, 114, 101, 97, 100, 95, 103, 114, 111, 117, 112, 95, 119, 105, 100, 116, 104, 32, 61, 32, 51, 50, 59, 32, 105, 110, 116, 32, 114, 111, 119, 115, 95, 112, 101, 114, 95, 97, 99, 99, 101, 115, 115, 32, 61, 32, 49, 59, 32, 95, 95, 110, 118, 95, 98, 111, 111, 108, 32, 112, 97, 100, 100, 105, 110, 103, 32, 61, 32, 102, 97, 108, 115, 101, 59, 32, 65, 108, 103, 111, 114, 105, 116, 104, 109, 32, 97, 108, 103, 111, 114, 105, 116, 104, 109, 32, 61, 32, 65, 108, 103, 111, 114, 105, 116, 104, 109, 58, 58, 107, 83, 111, 102, 116, 109, 97, 120, 93};
.global .align 1 .b8 __unnamed_330[339] = {118, 111, 105, 100, 32, 83, 111, 102, 116, 109, 97, 120, 87, 97, 114, 112, 73, 109, 112, 108, 40, 76, 79, 65, 68, 44, 32, 83, 84, 79, 82, 69, 44, 32, 115, 105, 103, 110, 101, 100, 32, 108, 111, 110, 103, 44, 32, 115, 105, 103, 110, 101, 100, 32, 108, 111, 110, 103, 41, 32, 91, 119, 105, 116, 104, 32, 76, 79, 65, 68, 32, 61, 32, 68, 105, 114, 101, 99, 116, 76, 111, 97, 100, 60, 95, 95, 110, 118, 95, 98, 102, 108, 111, 97, 116, 49, 54, 44, 32, 102, 108, 111, 97, 116, 62, 59, 32, 83, 84, 79, 82, 69, 32, 61, 32, 68, 105, 114, 101, 99, 116, 83, 116, 111, 114, 101, 60, 102, 108, 111, 97, 116, 44, 32, 95, 95, 110, 118, 95, 98, 102, 108, 111, 97, 116, 49, 54, 62, 59, 32, 67, 111, 109, 112, 117, 116, 101, 84, 121, 112, 101, 32, 61, 32, 102, 108, 111, 97, 116, 59, 32, 105, 110, 116, 32, 112, 97, 99, 107, 95, 115, 105, 122, 101, 32, 61, 32, 50, 59, 32, 105, 110, 116, 32, 99, 111, 108, 115, 95, 112, 101, 114, 95, 116, 104, 114, 101, 97, 100, 32, 61, 32, 49, 56, 59, 32, 105, 110, 116, 32, 116, 104, 114, 101, 97, 100, 95, 103, 114, 111, 117, 112, 95, 119, 105, 100, 116, 104, 32, 61, 32, 51, 50, 59, 32, 105, 110, 116, 32, 114, 111, 119, 115, 95, 112, 101, 114, 95, 97, 99, 99, 101, 115, 115, 32, 61, 32, 49, 59, 32, 95, 95, 110, 118, 95, 98, 111, 111, 108, 32, 112, 97, 100, 100, 105, 110, 103, 32, 61, 32, 116, 114, 117, 101, 59, 32, 65, 108, 103, 111, 114, 105, 116, 104, 109, 32, 97, 108, 103, 111, 114, 105, 116, 104, 109, 32, 61, 32, 65, 108, 103, 111, 114, 105, 116, 104, 109, 58, 58, 107, 83, 111, 102, 116, 109, 97, 120, 93};
.global .align 1 .b8 __unnamed_331[340] = {118, 111, 105, 100, 32, 83, 111, 102, 116, 109, 97, 120, 87, 97, 114, 112, 73, 109, 112, 108, 40, 76, 79, 65, 68, 44, 32, 83, 84, 79, 82, 69, 44, 32, 115, 105, 103, 110, 101, 100, 32, 108, 111, 110, 103, 44, 32, 115, 105, 103, 110, 101, 100, 32, 108, 111, 110, 103, 41, 32, 91, 119, 105, 116, 104, 32, 76, 79, 65, 68, 32, 61, 32, 68, 105, 114, 101, 99, 116, 76, 111, 97, 100, 60, 95, 95, 110, 118, 95, 98, 102, 108, 111, 97, 116, 49, 54, 44, 32, 102, 108, 111, 97, 116, 62, 59, 32, 83, 84, 79, 82, 69, 32, 61, 32, 68, 105, 114, 101, 99, 116, 83, 116, 111, 114, 101, 60, 102, 108, 111, 97, 116, 44, 32, 95, 95, 110, 118, 95, 98, 102, 108, 111, 97, 116, 49, 54, 62, 59, 32, 67, 111, 109, 112, 117, 116, 101, 84, 121, 112, 101, 32, 61, 32, 102, 108, 111, 97, 116, 59, 32, 105, 110, 116, 32, 112, 97, 99, 107, 95, 115, 105, 122, 101, 32, 61, 32, 50, 59, 32, 105, 110, 116, 32, 99, 111, 108, 115, 95, 112, 101, 114, 95, 116, 104, 114, 101, 97, 100, 32, 61, 32, 50, 48, 59, 32, 105, 110, 116, 32, 116, 104, 114, 101, 97, 100, 95, 103, 114, 111, 117, 112, 95, 119, 105, 100, 116, 104, 32, 61, 32, 51, 50, 59, 32, 105, 110, 116, 32, 114, 111, 119, 115, 95, 112, 101, 114, 95, 97, 99, 99, 101, 115, 115, 32, 61, 32, 49, 59, 32, 95, 95, 110, 118, 95, 98, 111, 111, 108, 32, 112, 97, 100, 100, 105, 110, 103, 32, 61, 32, 102, 97, 108, 115, 101, 59, 32, 65, 108, 103, 111, 114, 105, 116, 104, 109, 32, 97, 108, 103, 111, 114, 105, 116, 104, 109, 32, 61, 32, 65, 108, 103, 111, 114, 105, 116, 104, 109, 58, 58, 107, 83, 111, 102, 116, 109, 97, 120, 93};
.global .align 1 .b8 __unnamed_332[339] = {118, 111, 105, 100, 32, 83, 111, 102, 116, 109, 97, 120, 87, 97, 114, 112, 73, 109, 112, 108, 40, 76, 79, 65, 68, 44, 32, 83, 84, 79, 82, 69, 44, 32, 115, 105, 103, 110, 101, 100, 32, 108, 111, 110, 103, 44, 32, 115, 105, 103, 110, 101, 100, 32, 108, 111, 110, 103, 41, 32, 91, 119, 105, 116, 104, 32, 76, 79, 65, 68, 32, 61, 32, 68, 105, 114, 101, 99, 116, 76, 111, 97, 100, 60, 95, 95, 110, 118, 95, 98, 102, 108, 111, 97, 116, 49, 54, 44, 32, 102, 108, 111, 97, 116, 62, 59, 32, 83, 84, 79, 82, 69, 32, 61, 32, 68, 105, 114, 101, 99, 116, 83, 116, 111, 114, 101, 60, 102, 108, 111, 97, 116, 44, 32, 95, 95, 110, 118, 95, 98, 102, 108, 111, 97, 116, 49, 54, 62, 59, 32, 67, 111, 109, 112, 117, 116, 101, 84, 121, 112, 101, 32, 61, 32, 102, 108, 111, 97, 116, 59, 32, 105, 110, 116, 32, 112, 97, 99, 107, 95, 115, 105, 122, 101, 32, 61, 32, 50, 59, 32, 105, 110, 116, 32, 99, 111, 108, 115, 95, 112, 101, 114, 95, 116, 104, 114, 101, 97, 100, 32, 61, 32, 50, 48, 59, 32, 105, 110, 116, 32, 116, 104, 114, 101, 97, 100, 95, 103, 114, 111, 117, 112, 95, 119, 105, 100, 116, 104, 32, 61, 32, 51, 50, 59, 32, 105, 110, 116, 32, 114, 111, 119, 115, 95, 112, 101, 114, 95, 97, 99, 99, 101, 115, 115, 32, 61, 32, 49, 59, 32, 95, 95, 110, 118, 95, 98, 111, 111, 108, 32, 112, 97, 100, 100, 105, 110, 103, 32, 61, 32, 116, 114, 117, 101, 59, 32, 65, 108, 103, 111, 114, 105, 116, 104, 109, 32, 97, 108, 103, 111, 114, 105, 116, 104, 109, 32, 61, 32, 65, 108, 103, 111, 114, 105, 116, 104, 109, 58, 58, 107, 83, 111, 102, 116, 109, 97, 120, 93};
.global .align 1 .b8 __unnamed_333[340] = {118, 111, 105, 100, 32, 83, 111, 102, 116, 109, 97, 120, 87, 97, 114, 112, 73, 109, 112, 108, 40, 76, 79, 65, 68, 44, 32, 83, 84, 79, 82, 69, 44, 32, 115, 105, 103, 110, 101, 100, 32, 108, 111, 110, 103, 44, 32, 115, 105, 103, 110, 101, 100, 32, 108, 111, 110, 103, 41, 32, 91, 119, 105, 116, 104, 32, 76, 79, 65, 68, 32, 61, 32, 68, 105, 114, 101, 99, 116, 76, 111, 97, 100, 60, 95, 95, 110, 118, 95, 98, 102, 108, 111, 97, 116, 49, 54, 44, 32, 102, 108, 111, 97, 116, 62, 59, 32, 83, 84, 79, 82, 69, 32, 61, 32, 68, 105, 114, 101, 99, 116, 83, 116, 111, 114, 101, 60, 102, 108, 111, 97, 116, 44, 32, 95, 95, 110, 118, 95, 98, 102, 108, 111, 97, 116, 49, 54, 62, 59, 32, 67, 111, 109, 112, 117, 116, 101, 84, 121, 112, 101, 32, 61, 32, 102, 108, 111, 97, 116, 59, 32, 105, 110, 116, 32, 112, 97, 99, 107, 95, 115, 105, 122, 101, 32, 61, 32, 50, 59, 32, 105, 110, 116, 32, 99, 111, 108, 115, 95, 112, 101, 114, 95, 116, 104, 114, 101, 97, 100, 32, 61, 32, 50, 50, 59, 32, 105, 110, 116, 32, 116, 104, 114, 101, 97, 100, 95, 103, 114, 111, 117, 112, 95, 119, 105, 100, 116, 104, 32, 61, 32, 51, 50, 59, 32, 105, 110, 116, 32, 114, 111, 119, 115, 95, 112, 101, 114, 95, 97, 99, 99, 101, 115, 115, 32, 61, 32, 49, 59, 32, 95, 95, 110, 118, 95, 98, 111, 111, 108, 32, 112, 97, 100, 100, 105, 110, 103, 32, 61, 32, 102, 97, 108, 115, 101, 59, 32, 65, 108, 103, 111, 114, 105, 116, 104, 109, 32, 97, 108, 103, 111, 114, 105, 116, 104, 109, 32, 61, 32, 65, 108, 103, 111, 114, 105, 116, 104, 109, 58, 58, 107, 83, 111, 102, 116, 109, 97, 120, 93};
.global .align 1 .b8 __unnamed_334[339] = {118, 111, 105, 100, 32, 83, 111, 102, 116, 109, 97, 120, 87, 97, 114, 112, 73, 109, 112, 108, 40, 76, 79, 65, 68, 44, 32, 83, 84, 79, 82, 69, 44, 32, 115, 105, 103, 110, 101, 100, 32, 108, 111, 110, 103, 44, 32, 115, 105, 103, 110, 101, 100, 32, 108, 111, 110, 103, 41, 32, 91, 119, 105, 116, 104, 32, 76, 79, 65, 68, 32, 61, 32, 68, 105, 114, 101, 99, 116, 76, 111, 97, 100, 60, 95, 95, 110, 118, 95, 98, 102, 108, 111, 97, 116, 49, 54, 44, 32, 102, 108, 111, 97, 116, 62, 59, 32, 83, 84, 79, 82, 69, 32, 61, 32, 68, 105, 114, 101, 99, 116, 83, 116, 111, 114, 101, 60, 102, 108, 111, 97, 116, 44, 32, 95, 95, 110, 118, 95, 98, 102, 108, 111, 97, 116, 49, 54, 62, 59, 32, 67, 111, 109, 112, 117, 116, 101, 84, 121, 112, 101, 32, 61, 32, 102, 108, 111, 97, 116, 59, 32, 105, 110, 116, 32, 112, 97, 99, 107, 95, 115, 105, 122, 101, 32, 61, 32, 50, 59, 32, 105, 110, 116, 32, 99, 111, 108, 115, 95, 112, 101, 114, 95, 116, 104, 114, 101, 97, 100, 32, 61, 32, 50, 50, 59, 32, 105, 110, 116, 32, 116, 104, 114, 101, 97, 100, 95, 103, 114, 111, 117, 112, 95, 119, 105, 100, 116, 104, 32, 61, 32, 51, 50, 59, 32, 105, 110, 116, 32, 114, 111, 119, 115, 95, 112, 101, 114, 95, 97, 99, 99, 101, 115, 115, 32, 61, 32, 49, 59, 32, 95, 95, 110, 118, 95, 98, 111, 111, 108, 32, 112, 97, 100, 100, 105, 110, 103, 32, 61, 32, 116, 114, 117, 101, 59, 32, 65, 108, 103, 111, 114, 105, 116, 104, 109, 32, 97, 108, 103, 111, 114, 105, 116, 104, 109, 32, 61, 32, 65, 108, 103, 111, 114, 105, 116, 104, 109, 58, 58, 107, 83, 111, 102, 116, 109, 97, 120, 93};
.global .align 1 .b8 __unnamed_335[340] = {118, 111, 105, 100, 32, 83, 111, 102, 116, 109, 97, 120, 87, 97, 114, 112, 73, 109, 112, 108, 40, 76, 79, 65, 68, 44, 32, 83, 84, 79, 82, 69, 44, 32, 115, 105, 103, 110, 101, 100, 32, 108, 111, 110, 103, 44, 32, 115, 105, 103, 110, 101, 100, 32, 108, 111, 110, 103, 41, 32, 91, 119, 105, 116, 104, 32, 76, 79, 65, 68, 32, 61, 32, 68, 105, 114, 101, 99, 116, 76, 111, 97, 100, 60, 95, 95, 110, 118, 95, 98, 102, 108, 111, 97, 116, 49, 54, 44, 32, 102, 108, 111, 97, 116, 62, 59, 32, 83, 84, 79, 82, 69, 32, 61, 32, 68, 105, 114, 101, 99, 116, 83, 116, 111, 114, 101, 60, 102, 108, 111, 97, 116, 44, 32, 95, 95, 110, 118, 95, 98, 102, 108, 111, 97, 116, 49, 54, 62, 59, 32, 67, 111, 109, 112, 117, 116, 101, 84, 121, 112, 101, 32, 61, 32, 102, 108, 111, 97, 116, 59, 32, 105, 110, 116, 32, 112, 97, 99, 107, 95, 115, 105, 122, 101, 32, 61, 32, 50, 59, 32, 105, 110, 116, 32, 99, 111, 108, 115, 95, 112, 101, 114, 95, 116, 104, 114, 101, 97, 100, 32, 61, 32, 50, 52, 59, 32, 105, 110, 116, 32, 116, 104, 114, 101, 97, 100, 95, 103, 114, 111, 117, 112, 95, 119, 105, 100, 116, 104, 32, 61, 32, 51, 50, 59, 32, 105, 110, 116, 32, 114, 111, 119, 115, 95, 112, 101, 114, 95, 97, 99, 99, 101, 115, 115, 32, 61, 32, 49, 59, 32, 95, 95, 110, 118, 95, 98, 111, 111, 108, 32, 112, 97, 100, 100, 105, 110, 103, 32, 61, 32, 102, 97, 108, 115, 101, 59, 32, 65, 108, 103, 111, 114, 105, 116, 104, 109, 32, 97, 108, 103, 111, 114, 105, 116, 104, 109, 32, 61, 32, 65, 108, 103, 111, 114, 105, 116, 104, 109, 58, 58, 107, 83, 111, 102, 116, 109, 97, 120, 93};
.global .align 1 .b8 __unnamed_336[339] = {118, 111, 105, 100, 32, 83, 111, 102, 116, 109, 97, 120, 87, 97, 114, 112, 73, 109, 112, 108, 40, 76, 79, 65, 68, 44, 32, 83, 84, 79, 82, 69, 44, 32, 115, 105, 103, 110, 101, 100, 32, 108, 111, 110, 103, 44, 32, 115, 105, 103, 110, 101, 100, 32, 108, 111, 110, 103, 41, 32, 91, 119, 105, 116, 104, 32, 76, 79, 65, 68, 32, 61, 32, 68, 105, 114, 101, 99, 116, 76, 111, 97, 100, 60, 95, 95, 110, 118, 95, 98, 102, 108, 111, 97, 116, 49, 54, 44, 32, 102, 108, 111, 97, 116, 62, 59, 32, 83, 84, 79, 82, 69, 32, 61, 32, 68, 105, 114, 101, 99, 116, 83, 116, 111, 114, 101, 60, 102, 108, 111, 97, 116, 44, 32, 95, 95, 110, 118, 95, 98, 102, 108, 111, 97, 116, 49, 54, 62, 59, 32, 67, 111, 109, 112, 117, 116, 101, 84, 121, 112, 101, 32, 61, 32, 102, 108, 111, 97, 116, 59, 32, 105, 110, 116, 32, 112, 97, 99, 107, 95, 115, 105, 122, 101, 32, 61, 32, 50, 59, 32, 105, 110, 116, 32, 99, 111, 108, 115, 95, 112, 101, 114, 95, 116, 104, 114, 101, 97, 100, 32, 61, 32, 50, 52, 59, 32, 105, 110, 116, 32, 116, 104, 114, 101, 97, 100, 95, 103, 114, 111, 117, 112, 95, 119, 105, 100, 116, 104, 32, 61, 32, 51, 50, 59, 32, 105, 110, 116, 32, 114, 111, 119, 115, 95, 112, 101, 114, 95, 97, 99, 99, 101, 115, 115, 32, 61, 32, 49, 59, 32, 95, 95, 110, 118, 95, 98, 111, 111, 108, 32, 112, 97, 100, 100, 105, 110, 103, 32, 61, 32, 116, 114, 117, 101, 59, 32, 65, 108, 103, 111, 114, 105, 116, 104, 109, 32, 97, 108, 103, 111, 114, 105, 116, 104, 109, 32, 61, 32, 65, 108, 103, 111, 114, 105, 116, 104, 109, 58, 58, 107, 83, 111, 102, 116, 109, 97, 120, 93};
.global .align 1 .b8 __unnamed_337[340] = {118, 111, 105, 100, 32, 83, 111, 102, 116, 109, 97, 120, 87, 97, 114, 112, 73, 109, 112, 108, 40, 76, 79, 65, 68, 44, 32, 83, 84, 79, 82, 69, 44, 32, 115, 105, 103, 110, 101, 100, 32, 108, 111, 110, 103, 44, 32, 115, 105, 103, 110, 101, 100, 32, 108, 111, 110, 103, 41, 32, 91, 119, 105, 116, 104, 32, 76, 79, 65, 68, 32, 61, 32, 68, 105, 114, 101, 99, 116, 76, 111, 97, 100, 60, 95, 95, 110, 118, 95, 98, 102, 108, 111, 97, 116, 49, 54, 44, 32, 102, 108, 111, 97, 116, 62, 59, 32, 83, 84, 79, 82, 69, 32, 61, 32, 68, 105, 114, 101, 99, 116, 83, 116, 111, 114, 101, 60, 102, 108, 111, 97, 116, 44, 32, 95, 95, 110, 118, 95, 98, 102, 108, 111, 97, 116, 49, 54, 62, 59, 32, 67, 111, 109, 112, 117, 116, 101, 84, 121, 112, 101, 32, 61, 32, 102, 108, 111, 97, 116, 59, 32, 105, 110, 116, 32, 112, 97, 99, 107, 95, 115, 105, 122, 101, 32, 61, 32, 50, 59, 32, 105, 110, 116, 32, 99, 111, 108, 115, 95, 112, 101, 114, 95, 116, 104, 114, 101, 97, 100, 32, 61, 32, 50, 54, 59, 32, 105, 110, 116, 32, 116, 104, 114, 101, 97, 100, 95, 103, 114, 111, 117, 112, 95, 119, 105, 100, 116, 104, 32, 61, 32, 51, 50, 59, 32, 105, 110, 116, 32, 114, 111, 119, 115, 95, 112, 101, 114, 95, 97, 99, 99, 101, 115, 115, 32, 61, 32, 49, 59, 32, 95, 95, 110, 118, 95, 98, 111, 111, 108, 32, 112, 97, 100, 100, 105, 110, 103, 32, 61, 32, 102, 97, 108, 115, 101, 59, 32, 65, 108, 103, 111, 114, 105, 116, 104, 109, 32, 97, 108, 103, 111, 114, 105, 116, 104, 109, 32, 61, 32, 65, 108, 103, 111, 114, 105, 116, 104, 109, 58, 58, 107, 83, 111, 102, 116, 109, 97, 120, 93};
.global .align 1 .b8 __unnamed_338[339] = {118, 111, 105, 100, 32, 83, 111, 102, 116, 109, 97, 120, 87, 97, 114, 112, 73, 109, 112, 108, 40, 76, 79, 65, 68, 44, 32, 83, 84, 79, 82, 69, 44, 32, 115, 105, 103, 110, 101, 100, 32, 108, 111, 110, 103, 44, 32, 115, 105, 103, 110, 101, 100, 32, 108, 111, 110, 103, 41, 32, 91, 119, 105, 116, 104, 32, 76, 79, 65, 68, 32, 61, 32, 68, 105, 114, 101, 99, 116, 76, 111, 97, 100, 60, 95, 95, 110, 118, 95, 98, 102, 108, 111, 97, 116, 49, 54, 44, 32, 102, 108, 111, 97, 116, 62, 59, 32, 83, 84, 79, 82, 69, 32, 61, 32, 68, 105, 114, 101, 99, 116, 83, 116, 111, 114, 101, 60, 102, 108, 111, 97, 116, 44, 32, 95, 95, 110, 118, 95, 98, 102, 108, 111, 97, 116, 49, 54, 62, 59, 32, 67, 111, 109, 112, 117, 116, 101, 84, 121, 112, 101, 32, 61, 32, 102, 108, 111, 97, 116, 59, 32, 105, 110, 116, 32, 112, 97, 99, 107, 95, 115, 105, 122, 101, 32, 61, 32, 50, 59, 32, 105, 110, 116, 32, 99, 111, 108, 115, 95, 112, 101, 114, 95, 116, 104, 114, 101, 97, 100, 32, 61, 32, 50, 54, 59, 32, 105, 110, 116, 32, 116, 104, 114, 101, 97, 100, 95, 103, 114, 111, 117, 112, 95, 119, 105, 100, 116, 104, 32, 61, 32, 51, 50, 59, 32, 105, 110, 116, 32, 114, 111, 119, 115, 95, 112, 101, 114, 95, 97, 99, 99, 101, 115, 115, 32, 61, 32, 49, 59, 32, 95, 95, 110, 118, 95, 98, 111, 111, 108, 32, 112, 97, 100, 100, 105, 110, 103, 32, 61, 32, 116, 114, 117, 101, 59, 32, 65, 108, 103, 111, 114, 105, 116, 104, 109, 32, 97, 108, 103, 111, 114, 105, 116, 104, 109, 32, 61, 32, 65, 108, 103, 111, 114, 105, 116, 104, 109, 58, 58, 107, 83, 111, 102, 116, 109, 97, 120, 93};
.global .align 1 .b8 __unnamed_339[340] = {118, 111, 105, 100, 32, 83, 111, 102, 116, 109, 97, 120, 87, 97, 114, 112, 73, 109, 112, 108, 40, 76, 79, 65, 68, 44, 32, 83, 84, 79, 82, 69, 44, 32, 115, 105, 103, 110, 101, 100, 32, 108, 111, 110, 103, 44, 32, 115, 105, 103, 110, 101, 100, 32, 108, 111, 110, 103, 41, 32, 91, 119, 105, 116, 104, 32, 76, 79, 65, 68, 32, 61, 32, 68, 105, 114, 101, 99, 116, 76, 111, 97, 100, 60, 95, 95, 110, 118, 95, 98, 102, 108, 111, 97, 116, 49, 54, 44, 32, 102, 108, 111, 97, 116, 62, 59, 32, 83, 84, 79, 82, 69, 32, 61, 32, 68, 105, 114, 101, 99, 116, 83, 116, 111, 114, 101, 60, 102, 108, 111, 97, 116, 44, 32, 95, 95, 110, 118, 95, 98, 102, 108, 111, 97, 116, 49, 54, 62, 59, 32, 67, 111, 109, 112, 117, 116, 101, 84, 121, 112, 101, 32, 61, 32, 102, 108, 111, 97, 116, 59, 32, 105, 110, 116, 32, 112, 97, 99, 107, 95, 115, 105, 122, 101, 32, 61, 32, 50, 59, 32, 105, 110, 116, 32, 99, 111, 108, 115, 95, 112, 101, 114, 95, 116, 104, 114, 101, 97, 100, 32, 61, 32, 50, 56, 59, 32, 105, 110, 116, 32, 116, 104, 114, 101, 97, 100, 95, 103, 114, 111, 117, 112, 95, 119, 105, 100, 116, 104, 32, 61, 32, 51, 50, 59, 32, 105, 110, 116, 32, 114, 111, 119, 115, 95, 112, 101, 114, 95, 97, 99, 99, 101, 115, 115, 32, 61, 32, 49, 59, 32, 95, 95, 110, 118, 95, 98, 111, 111, 108, 32, 112, 97, 100, 100, 105, 110, 103, 32, 61, 32, 102, 97, 108, 115, 101, 59, 32, 65, 108, 103, 111, 114, 105, 116, 104, 109, 32, 97, 108, 103, 111, 114, 105, 116, 104, 109, 32, 61, 32, 65, 108, 103, 111, 114, 105, 116, 104, 109, 58, 58, 107, 83, 111, 102, 116, 109, 97, 120, 93};
.global .align 1 .b8 __unnamed_340[339] = {118, 111, 105, 100, 32, 83, 111, 102, 116, 109, 97, 120, 87, 97, 114, 112, 73, 109, 112, 108, 40, 76, 79, 65, 68, 44, 32, 83, 84, 79, 82, 69, 44, 32, 115, 105, 103, 110, 101, 100, 32, 108, 111, 110, 103, 44, 32, 115, 105, 103, 110, 101, 100, 32, 108, 111, 110, 103, 41, 32, 91, 119, 105, 116, 104, 32, 76, 79, 65, 68, 32, 61, 32, 68, 105, 114, 101, 99, 116, 76, 111, 97, 100, 60, 95, 95, 110, 118, 95, 98, 102, 108, 111, 97, 116, 49, 54, 44, 32, 102, 108, 111, 97, 116, 62, 59, 32, 83, 84, 79, 82, 69, 32, 61, 32, 68, 105, 114, 101, 99, 116, 83, 116, 111, 114, 101, 60, 102, 108, 111, 97, 116, 44, 32, 95, 95, 110, 118, 95, 98, 102, 108, 111, 97, 116, 49, 54, 62, 59, 32, 67, 111, 109, 112, 117, 116, 101, 84, 121, 112, 101, 32, 61, 32, 102, 108, 111, 97, 116, 59, 32, 105, 110, 116, 32, 112, 97, 99, 107, 95, 115, 105, 122, 101, 32, 61, 32, 50, 59, 32, 105, 110, 116, 32, 99, 111, 108, 115, 95, 112, 101, 114, 95, 116, 104, 114, 101, 97, 100, 32, 61, 32, 50, 56, 59, 32, 105, 110, 116, 32, 116, 104, 114, 101, 97, 100, 95, 103, 114, 111, 117, 112, 95, 119, 105, 100, 116, 104, 32, 61, 32, 51, 50, 59, 32, 105, 110, 116, 32, 114, 111, 119, 115, 95, 112, 101, 114, 95, 97, 99, 99, 101, 115, 115, 32, 61, 32, 49, 59, 32, 95, 95, 110, 118, 95, 98, 111, 111, 108, 32, 112, 97, 100, 100, 105, 110, 103, 32, 61, 32, 116, 114, 117, 101, 59, 32, 65, 108, 103, 111, 114, 105, 116, 104, 109, 32, 97, 108, 103, 111, 114, 105, 116, 104, 109, 32, 61, 32, 65, 108, 103, 111, 114, 105, 116, 104, 109, 58, 58, 107, 83, 111, 102, 116, 109, 97, 120, 93};
.global .align 1 .b8 __unnamed_341[340] = {118, 111, 105, 100, 32, 83, 111, 102, 116, 109, 97, 120, 87, 97, 114, 112, 73, 109, 112, 108, 40, 76, 79, 65, 68, 44, 32, 83, 84, 79, 82, 69, 44, 32, 115, 105, 103, 110, 101, 100, 32, 108, 111, 110, 103, 44, 32, 115, 105, 103, 110, 101, 100, 32, 108, 111, 110, 103, 41, 32, 91, 119, 105, 116, 104, 32, 76, 79, 65, 68, 32, 61, 32, 68, 105, 114, 101, 99, 116, 76, 111, 97, 100, 60, 95, 95, 110, 118, 95, 98, 102, 108, 111, 97, 116, 49, 54, 44, 32, 102, 108, 111, 97, 116, 62, 59, 32, 83, 84, 79, 82, 69, 32, 61, 32, 68, 105, 114, 101, 99, 116, 83, 116, 111, 114, 101, 60, 102, 108, 111, 97, 116, 44, 32, 95, 95, 110, 118, 95, 98, 102, 108, 111, 97, 116, 49, 54, 62, 59, 32, 67, 111, 109, 112, 117, 116, 101, 84, 121, 112, 101, 32, 61, 32, 102, 108, 111, 97, 116, 59, 32, 105, 110, 116, 32, 112, 97, 99, 107, 95, 115, 105, 122, 101, 32, 61, 32, 50, 59, 32, 105, 110, 116, 32, 99, 111, 108, 115, 95, 112, 101, 114, 95, 116, 104, 114, 101, 97, 100, 32, 61, 32, 51, 48, 59, 32, 105, 110, 116, 32, 116, 104, 114, 101, 97, 100, 95, 103, 114, 111, 117, 112, 95, 119, 105, 100, 116, 104, 32, 61, 32, 51, 50, 59, 32, 105, 110, 116, 32, 114, 111, 119, 115, 95, 112, 101, 114, 95, 97, 99, 99, 101, 115, 115, 32, 61, 32, 49, 59, 32, 95, 95, 110, 118, 95, 98, 111, 111, 108, 32, 112, 97, 100, 100, 105, 110, 103, 32, 61, 32, 102, 97, 108, 115, 101, 59, 32, 65, 108, 103, 111, 114, 105, 116, 104, 109, 32, 97, 108, 103, 111, 114, 105, 116, 104, 109, 32, 61, 32, 65, 108, 103, 111, 114, 105, 116, 104, 109, 58, 58, 107, 83, 111, 102, 116, 109, 97, 120, 93};
.global .align 1 .b8 __unnamed_342[339] = {118, 111, 105, 100, 32, 83, 111, 102, 116, 109, 97, 120, 87, 97, 114, 112, 73, 109, 112, 108, 40, 76, 79, 65, 68, 44, 32, 83, 84, 79, 82, 69, 44, 32, 115, 105, 103, 110, 101, 100, 32, 108, 111, 110, 103, 44, 32, 115, 105, 103, 110, 101, 100, 32, 108, 111, 110, 103, 41, 32, 91, 119, 105, 116, 104, 32, 76, 79, 65, 68, 32, 61, 32, 68, 105, 114, 101, 99, 116, 76, 111, 97, 100, 60, 95, 95, 110, 118, 95, 98, 102, 108, 111, 97, 116, 49, 54, 44, 32, 102, 108, 111, 97, 116, 62, 59, 32, 83, 84, 79, 82, 69, 32, 61, 32, 68, 105, 114, 101, 99, 116, 83, 116, 111, 114, 101, 60, 102, 108, 111, 97, 116, 44, 32, 95, 95, 110, 118, 95, 98, 102, 108, 111, 97, 116, 49, 54, 62, 59, 32, 67, 111, 109, 112, 117, 116, 101, 84, 121, 112, 101, 32, 61, 32, 102, 108, 111, 97, 116, 59, 32, 105, 110, 116, 32, 112, 97, 99, 107, 95, 115, 105, 122, 101, 32, 61, 32, 50, 59, 32, 105, 110, 116, 32, 99, 111, 108, 115, 95, 112, 101, 114, 95, 116, 104, 114, 101, 97, 100, 32, 61, 32, 51, 48, 59, 32, 105, 110, 116, 32, 116, 104, 114, 101, 97, 100, 95, 103, 114, 111, 117, 112, 95, 119, 105, 100, 116, 104, 32, 61, 32, 51, 50, 59, 32, 105, 110, 116, 32, 114, 111, 119, 115, 95, 112, 101, 114, 95, 97, 99, 99, 101, 115, 115, 32, 61, 32, 49, 59, 32, 95, 95, 110, 118, 95, 98, 111, 111, 108, 32, 112, 97, 100, 100, 105, 110, 103, 32, 61, 32, 116, 114, 117, 101, 59, 32, 65, 108, 103, 111, 114, 105, 116, 104, 109, 32, 97, 108, 103, 111, 114, 105, 116, 104, 109, 32, 61, 32, 65, 108, 103, 111, 114, 105, 116, 104, 109, 58, 58, 107, 83, 111, 102, 116, 109, 97, 120, 93};
.global .align 1 .b8 __unnamed_343[340] = {118, 111, 105, 100, 32, 83, 111, 102, 116, 109, 97, 120, 87, 97, 114, 112, 73, 109, 112, 108, 40, 76, 79, 65, 68, 44, 32, 83, 84, 79, 82, 69, 44, 32, 115, 105, 103, 110, 101, 100, 32, 108, 111, 110, 103, 44, 32, 115, 105, 103, 110, 101, 100, 32, 108, 111, 110, 103, 41, 32, 91, 119, 105, 116, 104, 32, 76, 79, 65, 68, 32, 61, 32, 68, 105, 114, 101, 99, 116, 76, 111, 97, 100, 60, 95, 95, 110, 118, 95, 98, 102, 108, 111, 97, 116, 49, 54, 44, 32, 102, 108, 111, 97, 116, 62, 59, 32, 83, 84, 79, 82, 69, 32, 61, 32, 68, 105, 114, 101, 99, 116, 83, 116, 111, 114, 101, 60, 102, 108, 111, 97, 116, 44, 32, 95, 95, 110, 118, 95, 98, 102, 108, 111, 97, 116, 49, 54, 62, 59, 32, 67, 111, 109, 112, 117, 116, 101, 84, 121, 112, 101, 32, 61, 32, 102, 108, 111, 97, 116, 59, 32, 105, 110, 116, 32, 112, 97, 99, 107, 95, 115, 105, 122, 101, 32, 61, 32, 50, 59, 32, 105, 110, 116, 32, 99, 111, 108, 115, 95, 112, 101, 114, 95, 116, 104, 114, 101, 97, 100, 32, 61, 32, 51, 50, 59, 32, 105, 110, 116, 32, 116, 104, 114, 101, 97, 100, 95, 103, 114, 111, 117, 112, 95, 119, 105, 100, 116, 104, 32, 61, 32, 51, 50, 59, 32, 105, 110, 116, 32, 114, 111, 119, 115, 95, 112, 101, 114, 95, 97, 99, 99, 101, 115, 115, 32, 61, 32, 49, 59, 32, 95, 95, 110, 118, 95, 98, 111, 111, 108, 32, 112, 97, 100, 100, 105, 110, 103, 32, 61, 32, 102, 97, 108, 115, 101, 59, 32, 65, 108, 103, 111, 114, 105, 116, 104, 109, 32, 97, 108, 103, 111, 114, 105, 116, 104, 109, 32, 61, 32, 65, 108, 103, 111, 114, 105, 116, 104, 109, 58, 58, 107, 83, 111, 102, 116, 109, 97, 120, 93};
.global .align 1 .b8 __unnamed_344[339] = {118, 111, 105, 100, 32, 83, 111, 102, 116, 109, 97, 120, 87, 97, 114, 112, 73, 109, 112, 108, 40, 76, 79, 65, 68, 44, 32, 83, 84, 79, 82, 69, 44, 32, 115, 105, 103, 110, 101, 100, 32, 108, 111, 110, 103, 44, 32, 115, 105, 103, 110, 101, 100, 32, 108, 111, 110, 103, 41, 32, 91, 119, 105, 116, 104, 32, 76, 79, 65, 68, 32, 61, 32, 68, 105, 114, 101, 99, 116, 76, 111, 97, 100, 60, 95, 95, 110, 118, 95, 98, 102, 108, 111, 97, 116, 49, 54, 44, 32, 102, 108, 111, 97, 116, 62, 59, 32, 83, 84, 79, 82, 69, 32, 61, 32, 68, 105, 114, 101, 99, 116, 83, 116, 111, 114, 101, 60, 102, 108, 111, 97, 116, 44, 32, 95, 95, 110, 118, 95, 98, 102, 108, 111, 97, 116, 49, 54, 62, 59, 32, 67, 111, 109, 112, 117, 116, 101, 84, 121, 112, 101, 32, 61, 32, 102, 108, 111, 97, 116, 59, 32, 105, 110, 116, 32, 112, 97, 99, 107, 95, 115, 105, 122, 101, 32, 61, 32, 50, 59, 32, 105, 110, 116, 32, 99, 111, 108, 115, 95, 112, 101, 114, 95, 116, 104, 114, 101, 97, 100, 32, 61, 32, 51, 50, 59, 32, 105, 110, 116, 32, 116, 104, 114, 101, 97, 100, 95, 103, 114, 111, 117, 112, 95, 119, 105, 100, 116, 104, 32, 61, 32, 51, 50, 59, 32, 105, 110, 116, 32, 114, 111, 119, 115, 95, 112, 101, 114, 95, 97, 99, 99, 101, 115, 115, 32, 61, 32, 49, 59, 32, 95, 95, 110, 118, 95, 98, 111, 111, 108, 32, 112, 97, 100, 100, 105, 110, 103, 32, 61, 32, 116, 114, 117, 101, 59, 32, 65, 108, 103, 111, 114, 105, 116, 104, 109, 32, 97, 108, 103, 111, 114, 105, 116, 104, 109, 32, 61, 32, 65, 108, 103, 111, 114, 105, 116, 104, 109, 58, 58, 107, 83, 111, 102, 116, 109, 97, 120, 93};
.global .align 1 .b8 __unnamed_345[338] = {118, 111, 105, 100, 32, 83, 111, 102, 116, 109, 97, 120, 87, 97, 114, 112, 73, 109, 112, 108, 40, 76, 79, 65, 68, 44, 32, 83, 84, 79, 82, 69, 44, 32, 115, 105, 103, 110, 101, 100, 32, 108, 111, 110, 103, 44, 32, 115, 105, 103, 110, 101, 100, 32, 108, 111, 110, 103, 41, 32, 91, 119, 105, 116, 104, 32, 76, 79, 65, 68, 32, 61, 32, 68, 105, 114, 101, 99, 116, 76, 111, 97, 100, 60, 95, 95, 110, 118, 95, 98, 102, 108, 111, 97, 116, 49, 54, 44, 32, 102, 108, 111, 97, 116, 62, 59, 32, 83, 84, 79, 82, 69, 32, 61, 32, 68, 105, 114, 101, 99, 116, 83, 116, 111, 114, 101, 60, 102, 108, 111, 97, 116, 44, 32, 95, 95, 110, 118, 95, 98, 102, 108, 111, 97, 116, 49, 54, 62, 59, 32, 67, 111, 109, 112, 117, 116, 101, 84, 121, 112, 101, 32, 61, 32, 102, 108, 111, 97, 116, 59, 32, 105, 110, 116, 32, 112, 97, 99, 107, 95, 115, 105, 122, 101, 32, 61, 32, 49, 59, 32, 105, 110, 116, 32, 99, 111, 108, 115, 95, 112, 101, 114, 95, 116, 104, 114, 101, 97, 100, 32, 61, 32, 49, 59, 32, 105, 110, 116, 32, 116, 104, 114, 101, 97, 100, 95, 103, 114, 111, 117, 112, 95, 119, 105, 100, 116, 104, 32, 61, 32, 49, 59, 32, 105, 110, 116, 32, 114, 111, 119, 115, 95, 112, 101, 114, 95, 97, 99, 99, 101, 115, 115, 32, 61, 32, 50, 59, 32, 95, 95, 110, 118, 95, 98, 111, 111, 108, 32, 112, 97, 100, 100, 105, 110, 103, 32, 61, 32, 102, 97, 108, 115, 101, 59, 32, 65, 108, 103, 111, 114, 105, 116, 104, 109, 32, 97, 108, 103, 111, 114, 105, 116, 104, 109, 32, 61, 32, 65, 108, 103, 111, 114, 105, 116, 104, 109, 58, 58, 107, 83, 111, 102, 116, 109, 97, 120, 93};
.global .align 1 .b8 __unnamed_346[337] = {118, 111, 105, 100, 32, 83, 111, 102, 116, 109, 97, 120, 87, 97, 114, 112, 73, 109, 112, 108, 40, 76, 79, 65, 68, 44, 32, 83, 84, 79, 82, 69, 44, 32, 115, 105, 103, 110, 101, 100, 32, 108, 111, 110, 103, 44, 32, 115, 105, 103, 110, 101, 100, 32, 108, 111, 110, 103, 41, 32, 91, 119, 105, 116, 104, 32, 76, 79, 65, 68, 32, 61, 32, 68, 105, 114, 101, 99, 116, 76, 111, 97, 100, 60, 95, 95, 110, 118, 95, 98, 102, 108, 111, 97, 116, 49, 54, 44, 32, 102, 108, 111, 97, 116, 62, 59, 32, 83, 84, 79, 82, 69, 32, 61, 32, 68, 105, 114, 101, 99, 116, 83, 116, 111, 114, 101, 60, 102, 108, 111, 97, 116, 44, 32, 95, 95, 110, 118, 95, 98, 102, 108, 111, 97, 116, 49, 54, 62, 59, 32, 67, 111, 109, 112, 117, 116, 101, 84, 121, 112, 101, 32, 61, 32, 102, 108, 111, 97, 116, 59, 32, 105, 110, 116, 32, 112, 97, 99, 107, 95, 115, 105, 122, 101, 32, 61, 32, 49, 59, 32, 105, 110, 116, 32, 99, 111, 108, 115, 95, 112, 101, 114, 95, 116, 104, 114, 101, 97, 100, 32, 61, 32, 49, 59, 32, 105, 110, 116, 32, 116, 104, 114, 101, 97, 100, 95, 103, 114, 111, 117, 112, 95, 119, 105, 100, 116, 104, 32, 61, 32, 49, 59, 32, 105, 110, 116, 32, 114, 111, 119, 115, 95, 112, 101, 114, 95, 97, 99, 99, 101, 115, 115, 32, 61, 32, 50, 59, 32, 95, 95, 110, 118, 95, 98, 111, 111, 108, 32, 112, 97, 100, 100, 105, 110, 103, 32, 61, 32, 116, 114, 117, 101, 59, 32, 65, 108, 103, 111, 114, 105, 116, 104, 109, 32, 97, 108, 103, 111, 114, 105, 116, 104, 109, 32, 61, 32, 65, 108, 103, 111, 114, 105, 116, 104, 109, 58, 58, 107, 83, 111, 102, 116, 109, 97, 120, 93};
.global .align 1 .b8 __unnamed_347[338] = {118, 111, 105, 100, 32, 83, 111, 102, 116, 109, 97, 120, 87, 97, 114, 112, 73, 109, 112, 108, 40, 76, 79, 65, 68, 44, 32, 83, 84, 79, 82, 69, 44, 32, 115, 105, 103, 110, 101, 100, 32, 108, 111, 110, 103, 44, 32, 115, 105, 103, 110, 101, 100, 32, 108, 111, 110, 103, 41, 32, 91, 119, 105, 116, 104, 32, 76, 79, 65, 68, 32, 61, 32, 68, 105, 114, 101, 99, 116, 76, 111, 97, 100, 60, 95, 95, 110, 118, 95, 98, 102, 108, 111, 97, 116, 49, 54, 44, 32, 102, 108, 111, 97, 116, 62, 59, 32, 83, 84, 79, 82, 69, 32, 61, 32, 68, 105, 114, 101, 99, 116, 83, 116, 111, 114, 101, 60, 102, 108, 111, 97, 116, 44, 32, 95, 95, 110, 118, 95, 98, 102, 108, 111, 97, 116, 49, 54, 62, 59, 32, 67, 111, 109, 112, 117, 116, 101, 84, 121, 112, 101, 32, 61, 32, 102, 108, 111, 97, 116, 59, 32, 105, 110, 116, 32, 112, 97, 99, 107, 95, 115, 105, 122, 101, 32, 61, 32, 49, 59, 32, 105, 110, 116, 32, 99, 111, 108, 115, 95, 112, 101, 114, 95, 116, 104, 114, 101, 97, 100, 32, 61, 32, 49, 59, 32, 105, 110, 116, 32, 116, 104, 114, 101, 97, 100, 95, 103, 114, 111, 117, 112, 95, 119, 105, 100, 116, 104, 32, 61, 32, 49, 59, 32, 105, 110, 116, 32, 114, 111, 119, 115, 95, 112, 101, 114, 95, 97, 99, 99, 101, 115, 115, 32, 61, 32, 49, 59, 32, 95, 95, 110, 118, 95, 98, 111, 111, 108, 32, 112, 97, 100, 100, 105, 110, 103, 32, 61, 32, 102, 97, 108, 115, 101, 59, 32, 65, 108, 103, 111, 114, 105, 116, 104, 109, 32, 97, 108, 103, 111, 114, 105, 116, 104, 109, 32, 61, 32, 65, 108, 103, 111, 114, 105, 116, 104, 109, 58, 58, 107, 83, 111, 102, 116, 109, 97, 120, 93};
.global .align 1 .b8 __unnamed_348[337] = {118, 111, 105, 100, 32, 83, 111, 102, 116, 109, 97, 120, 87, 97, 114, 112, 73, 109, 112, 108, 40, 76, 79, 65, 68, 44, 32, 83, 84, 79, 82, 69, 44, 32, 115, 105, 103, 110, 101, 100, 32, 108, 111, 110, 103, 44, 32, 115, 105, 103, 110, 101, 100, 32, 108, 111, 110, 103, 41, 32, 91, 119, 105, 116, 104, 32, 76, 79, 65, 68, 32, 61, 32, 68, 105, 114, 101, 99, 116, 76, 111, 97, 100, 60, 95, 95, 110, 118, 95, 98, 102, 108, 111, 97, 116, 49, 54, 44, 32, 102, 108, 111, 97, 116, 62, 59, 32, 83, 84, 79, 82, 69, 32, 61, 32, 68, 105, 114, 101, 99, 116, 83, 116, 111, 114, 101, 60, 102, 108, 111, 97, 116, 44, 32, 95, 95, 110, 118, 95, 98, 102, 108, 111, 97, 116, 49, 54, 62, 59, 32, 67, 111, 109, 112, 117, 116, 101, 84, 121, 112, 101, 32, 61, 32, 102, 108, 111, 97, 116, 59, 32, 105, 110, 116, 32, 112, 97, 99, 107, 95, 115, 105, 122, 101, 32, 61, 32, 49, 59, 32, 105, 110, 116, 32, 99, 111, 108, 115, 95, 112, 101, 114, 95, 116, 104, 114, 101, 97, 100, 32, 61, 32, 49, 59, 32, 105, 110, 116, 32, 116, 104, 114, 101, 97, 100, 95, 103, 114, 111, 117, 112, 95, 119, 105, 100, 116, 104, 32, 61, 32, 49, 59, 32, 105, 110, 116, 32, 114, 111, 119, 115, 95, 112, 101, 114, 95, 97, 99, 99, 101, 115, 115, 32, 61, 32, 49, 59, 32, 95, 95, 110, 118, 95, 98, 111, 111, 108, 32, 112, 97, 100, 100, 105, 110, 103, 32, 61, 32, 116, 114, 117, 101, 59, 32, 65, 108, 103, 111, 114, 105, 116, 104, 109, 32, 97, 108, 103, 111, 114, 105, 116, 104, 109, 32, 61, 32, 65, 108, 103, 111, 114, 105, 116, 104, 109, 58, 58, 107, 83, 111, 102, 116, 109, 97, 120, 93};
.global .align 1 .b8 __unnamed_349[338] = {118, 111, 105, 100, 32, 83, 111, 102, 116, 109, 97, 120, 87, 97, 114, 112, 73, 109, 112, 108, 40, 76, 79, 65, 68, 44, 32, 83, 84, 79, 82, 69, 44, 32, 115, 105, 103, 110, 101, 100, 32, 108, 111, 110, 103, 44, 32, 115, 105, 103, 110, 101, 100, 32, 108, 111, 110, 103, 41, 32, 91, 119, 105, 116, 104, 32, 76, 79, 65, 68, 32, 61, 32, 68, 105, 114, 101, 99, 116, 76, 111, 97, 100, 60, 95, 95, 110, 118, 95, 98, 102, 108, 111, 97, 116, 49, 54, 44, 32, 102, 108, 111, 97, 116, 62, 59, 32, 83, 84, 79, 82, 69, 32, 61, 32, 68, 105, 114, 101, 99, 116, 83, 116, 111, 114, 101, 60, 102, 108, 111, 97, 116, 44, 32, 95, 95, 110, 118, 95, 98, 102, 108, 111, 97, 116, 49, 54, 62, 59, 32, 67, 111, 109, 112, 117, 116, 101, 84, 121, 112, 101, 32, 61, 32, 102, 108, 111, 97, 116, 59, 32, 105, 110, 116, 32, 112, 97, 99, 107, 95, 115, 105, 122, 101, 32, 61, 32, 49, 59, 32, 105, 110, 116, 32, 99, 111, 108, 115, 95, 112, 101, 114, 95, 116, 104, 114, 101, 97, 100, 32, 61, 32, 49, 59, 32, 105, 110, 116, 32, 116, 104, 114, 101, 97, 100, 95, 103, 114, 111, 117, 112, 95, 119, 105, 100, 116, 104, 32, 61, 32, 50, 59, 32, 105, 110, 116, 32, 114, 111, 119, 115, 95, 112, 101, 114, 95, 97, 99, 99, 101, 115, 115, 32, 61, 32, 50, 59, 32, 95, 95, 110, 118, 95, 98, 111, 111, 108, 32, 112, 97, 100, 100, 105, 110, 103, 32, 61, 32, 102, 97, 108, 115, 101, 59, 32, 65, 108, 103, 111, 114, 105, 116, 104, 109, 32, 97, 108, 103, 111, 114, 105, 116, 104, 109, 32, 61, 32, 65, 108, 103, 111, 114, 105, 116, 104, 109, 58, 58, 107, 83, 111, 102, 116, 109, 97, 120, 93};
.global .align 1 .b8 __unnamed_350[337] = {118, 111, 105, 100, 32, 83, 111, 102, 116, 109, 97, 120, 87, 97, 114, 112, 73, 109, 112, 108, 40, 76, 79, 65, 68, 44, 32, 83, 84, 79, 82, 69, 44, 32, 115, 105, 103, 110, 101, 100, 32, 108, 111, 110, 103, 44, 32, 115, 105, 103, 110, 101, 100, 32, 108, 111, 110, 103, 41, 32, 91, 119, 105, 116, 104, 32, 76, 79, 65, 68, 32, 61, 32, 68, 105, 114, 101, 99, 116, 76, 111, 97, 100, 60, 95, 95, 110, 118, 95, 98, 102, 108, 111, 97, 116, 49, 54, 44, 32, 102, 108, 111, 97, 116, 62, 59, 32, 83, 84, 79, 82, 69, 32, 61, 32, 68, 105, 114, 101, 99, 116, 83, 116, 111, 114, 101, 60, 102, 108, 111, 97, 116, 44, 32, 95, 95, 110, 118, 95, 98, 102, 108, 111, 97, 116, 49, 54, 62, 59, 32, 67, 111, 109, 112, 117, 116, 101, 84, 121, 112, 101, 32, 61, 32, 102, 108, 111, 97, 116, 59, 32, 105, 110, 116, 32, 112, 97, 99, 107, 95, 115, 105, 122, 101, 32, 61, 32, 49, 59, 32, 105, 110, 116, 32, 99, 111, 108, 115, 95, 112, 101, 114, 95, 116, 104, 114, 101, 97, 100, 32, 61, 32, 49, 59, 32, 105, 110, 116, 32, 116, 104, 114, 101, 97, 100, 95, 103, 114, 111, 117, 112, 95, 119, 105, 100, 116, 104, 32, 61, 32, 50, 59, 32, 105, 110, 116, 32, 114, 111, 119, 115, 95, 112, 101, 114, 95, 97, 99, 99, 101, 115, 115, 32, 61, 32, 50, 59, 32, 95, 95, 110, 118, 95, 98, 111, 111, 108, 32, 112, 97, 100, 100, 105, 110, 103, 32, 61, 32, 116, 114, 117, 101, 59, 32, 65, 108, 103, 111, 114, 105, 116, 104, 109, 32, 97, 108, 103, 111, 114, 105, 116, 104, 109, 32, 61, 32, 65, 108, 103, 111, 114, 105, 116, 104, 109, 58, 58, 107, 83, 111, 102, 116, 109, 97, 120, 93};
.global .align 1 .b8 __unnamed_351[338] = {118, 111, 105, 100, 32, 83, 111, 102, 116, 109, 97, 120, 87, 97, 114, 112, 73, 109, 112, 108, 40, 76, 79, 65, 68, 44, 32, 83, 84, 79, 82, 69, 44, 32, 115, 105, 103, 110, 101, 100, 32, 108, 111, 110, 103, 44, 32, 115, 105, 103, 110, 101, 100, 32, 108, 111, 110, 103, 41, 32, 91, 119, 105, 116, 104, 32, 76, 79, 65, 68, 32, 61, 32, 68, 105, 114, 101, 99, 116, 76, 111, 97, 100, 60, 95, 95, 110, 118, 95, 98, 102, 108, 111, 97, 116, 49, 54, 44, 32, 102, 108, 111, 97, 116, 62, 59, 32, 83, 84, 79, 82, 69, 32, 61, 32, 68, 105, 114, 101, 99, 116, 83, 116, 111, 114, 101, 60, 102, 108, 111, 97, 116, 44, 32, 95, 95, 110, 118, 95, 98, 102, 108, 111, 97, 116, 49, 54, 62, 59, 32, 67, 111, 109, 112, 117, 116, 101, 84, 121, 112, 101, 32, 61, 32, 102, 108, 111, 97, 116, 59, 32, 105, 110, 116, 32, 112, 97, 99, 107, 95, 115, 105, 122, 101, 32, 61, 32, 49, 59, 32, 105, 110, 116, 32, 99, 111, 108, 115, 95, 112, 101, 114, 95, 116, 104, 114, 101, 97, 100, 32, 61, 32, 49, 59, 32, 105, 110, 116, 32, 116, 104, 114, 101, 97, 100, 95, 103, 114, 111, 117, 112, 95, 119, 105, 100, 116, 104, 32, 61, 32, 50, 59, 32, 105, 110, 116, 32, 114, 111, 119, 115, 95, 112, 101, 114, 95, 97, 99, 99, 101, 115, 115, 32, 61, 32, 49, 59, 32, 95, 95, 110, 118, 95, 98, 111, 111, 108, 32, 112, 97, 100, 100, 105, 110, 103, 32, 61, 32, 102, 97, 108, 115, 101, 59, 32, 65, 108, 103, 111, 114, 105, 116, 104, 109, 32, 97, 108, 103, 111, 114, 105, 116, 104, 109, 32, 61, 32, 65, 108, 103, 111, 114, 105, 116, 104, 109, 58, 58, 107, 83, 111, 102, 116, 109, 97, 120, 93};
.global .align 1 .b8 __unnamed_352[337] = {118, 111, 105, 100, 32, 83, 111, 102, 116, 109, 97, 120, 87, 97, 114, 112, 73, 109, 112, 108, 40, 76, 79, 65, 68, 44, 32, 83, 84, 79, 82, 69, 44, 32, 115, 105, 103, 110, 101, 100, 32, 108, 111, 110, 103, 44, 32, 115, 105, 103, 110, 101, 100, 32, 108, 111, 110, 103, 41, 32, 91, 119, 105, 116, 104, 32, 76, 79, 65, 68, 32, 61, 32, 68, 105, 114, 101, 99, 116, 76, 111, 97, 100, 60, 95, 95, 110, 118, 95, 98, 102, 108, 111, 97, 116, 49, 54, 44, 32, 102, 108, 111, 97, 116, 62, 59, 32, 83, 84, 79, 82, 69, 32, 61, 32, 68, 105, 114, 101, 99, 116, 83, 116, 111, 114, 101, 60, 102, 108, 111, 97, 116, 44, 32, 95, 95, 110, 118, 95, 98, 102, 108, 111, 97, 116, 49, 54, 62, 59, 32, 67, 111, 109, 112, 117, 116, 101, 84, 121, 112, 101, 32, 61, 32, 102, 108, 111, 97, 116, 59, 32, 105, 110, 116, 32, 112, 97, 99, 107, 95, 115, 105, 122, 101, 32, 61, 32, 49, 59, 32, 105, 110, 116, 32, 99, 111, 108, 115, 95, 112, 101, 114, 95, 116, 104, 114, 101, 97, 100, 32, 61, 32, 49, 59, 32, 105, 110, 116, 32, 116, 104, 114, 101, 97, 100, 95, 103, 114, 111, 117, 112, 95, 119, 105, 100, 116, 104, 32, 61, 32, 50, 59, 32, 105, 110, 116, 32, 114, 111, 119, 115, 95, 112, 101, 114, 95, 97, 99, 99, 101, 115, 115, 32, 61, 32, 49, 59, 32, 95, 95, 110, 118, 95, 98, 111, 111, 108, 32, 112, 97, 100, 100, 105, 110, 103, 32, 61, 32, 116, 114, 117, 101, 59, 32, 65, 108, 103, 111, 114, 105, 116, 104, 109, 32, 97, 108, 103, 111, 114, 105, 116, 104, 109, 32, 61, 32, 65, 108, 103, 111, 114, 105, 116, 104, 109, 58, 58, 107, 83, 111, 102, 116, 109, 97, 120, 93};
.global .align 1 .b8 __unnamed_353[338] = {118, 111, 105, 100, 32, 83, 111, 102, 116, 109, 97, 120, 87, 97, 114, 112, 73, 109, 112, 108, 40, 76, 79, 65, 68, 44, 32, 83, 84, 79, 82, 69, 44, 32, 115, 105, 103, 110, 101, 100, 32, 108, 111, 110, 103, 44, 32, 115, 105, 103, 110, 101, 100, 32, 108, 111, 110, 103, 41, 32, 91, 119, 105, 116, 104, 32, 76, 79, 65, 68, 32, 61, 32, 68, 105, 114, 101, 99, 116, 76, 111, 97, 100, 60, 95, 95, 110, 118, 95, 98, 102, 108, 111, 97, 116, 49, 54, 44, 32, 102, 108, 111, 97, 116, 62, 59, 32, 83, 84, 79, 82, 69, 32, 61, 32, 68, 105, 114, 101, 99, 116, 83, 116, 111, 114, 101, 60, 102, 108, 111, 97, 116, 44, 32, 95, 95, 110, 118, 95, 98, 102, 108, 111, 97, 116, 49, 54, 62, 59, 32, 67, 111, 109, 112, 117, 116, 101, 84, 121, 112, 101, 32, 61, 32, 102, 108, 111, 97, 116, 59, 32, 105, 110, 116, 32, 112, 97, 99, 107, 95, 115, 105, 122, 101, 32, 61, 32, 49, 59, 32, 105, 110, 116, 32, 99, 111, 108, 115, 95, 112, 101, 114, 95, 116, 104, 114, 101, 97, 100, 32, 61, 32, 49, 59, 32, 105, 110, 116, 32, 116, 104, 114, 101, 97, 100, 95, 103, 114, 111, 117, 112, 95, 119, 105, 100, 116, 104, 32, 61, 32, 52, 59, 32, 105, 110, 116, 32, 114, 111, 119, 115, 95, 112, 101, 114, 95, 97, 99, 99, 101, 115, 115, 32, 61, 32, 50, 59, 32, 95, 95, 110, 118, 95, 98, 111, 111, 108, 32, 112, 97, 100, 100, 105, 110, 103, 32, 61, 32, 102, 97, 108, 115, 101, 59, 32, 65, 108, 103, 111, 114, 105, 116, 104, 109, 32, 97, 108, 103, 111, 114, 105, 116, 104, 109, 32, 61, 32, 65, 108, 103, 111, 114, 105, 116, 104, 109, 58, 58, 107, 83, 111, 102, 116, 109, 97, 120, 93};
.global .align 1 .b8 __unnamed_354[337] = {118, 111, 105, 100, 32, 83, 111, 102, 116, 109, 97, 120, 87, 97, 114, 112, 73, 109, 112, 108, 40, 76, 79, 65, 68, 44, 32, 83, 84, 79, 82, 69, 44, 32, 115, 105, 103, 110, 101, 100, 32, 108, 111, 110, 103, 44, 32, 115, 105, 103, 110, 101, 100, 32, 108, 111, 110, 103, 41, 32, 91, 119, 105, 116, 104, 32, 76, 79, 65, 68, 32, 61, 32, 68, 105, 114, 101, 99, 116, 76, 111, 97, 100, 60, 95, 95, 110, 118, 95, 98, 102, 108, 111, 97, 116, 49, 54, 44, 32, 102, 108, 111, 97, 116, 62, 59, 32, 83, 84, 79, 82, 69, 32, 61, 32, 68, 105, 114, 101, 99, 116, 83, 116, 111, 114, 101, 60, 102, 108, 111, 97, 116, 44, 32, 95, 95, 110, 118, 95, 98, 102, 108, 111, 97, 116, 49, 54, 62, 59, 32, 67, 111, 109, 112, 117, 116, 101, 84, 121, 112, 101, 32, 61, 32, 102, 108, 111, 97, 116, 59, 32, 105, 110, 116, 32, 112, 97, 99, 107, 95, 115, 105, 122, 101, 32, 61, 32, 49, 59, 32, 105, 110, 116, 32, 99, 111, 108, 115, 95, 112, 101, 114, 95, 116, 104, 114, 101, 97, 100, 32, 61, 32, 49, 59, 32, 105, 110, 116, 32, 116, 104, 114, 101, 97, 100, 95, 103, 114, 111, 117, 112, 95, 119, 105, 100, 116, 104, 32, 61, 32, 52, 59, 32, 105, 110, 116, 32, 114, 111, 119, 115, 95, 112, 101, 114, 95, 97, 99, 99, 101, 115, 115, 32, 61, 32, 50, 59, 32, 95, 95, 110, 118, 95, 98, 111, 111, 108, 32, 112, 97, 100, 100, 105, 110, 103, 32, 61, 32, 116, 114, 117, 101, 59, 32, 65, 108, 103, 111, 114, 105, 116, 104, 109, 32, 97, 108, 103, 111, 114, 105, 116, 104, 109, 32, 61, 32, 65, 108, 103, 111, 114, 105, 116, 104, 109, 58, 58, 107, 83, 111, 102, 116, 109, 97, 120, 93};
.global .align 1 .b8 __unnamed_355[338] = {118, 111, 105, 100, 32, 83, 111, 102, 116, 109, 97, 120, 87, 97, 114, 112, 73, 109, 112, 108, 40, 76, 79, 65, 68, 44, 32, 83, 84, 79, 82, 69, 44, 32, 115, 105, 103, 110, 101, 100, 32, 108, 111, 110, 103, 44, 32, 115, 105, 103, 110, 101, 100, 32, 108, 111, 110, 103, 41, 32, 91, 119, 105, 116, 104, 32, 76, 79, 65, 68, 32, 61, 32, 68, 105, 114, 101, 99, 116, 76, 111, 97, 100, 60, 95, 95, 110, 118, 95, 98, 102, 108, 111, 97, 116, 49, 54, 44, 32, 102, 108, 111, 97, 116, 62, 59, 32, 83, 84, 79, 82, 69, 32, 61, 32, 68, 105, 114, 101, 99, 116, 83, 116, 111, 114, 101, 60, 102, 108, 111, 97, 116, 44, 32, 95, 95, 110, 118, 95, 98, 102, 108, 111, 97, 116, 49, 54, 62, 59, 32, 67, 111, 109, 112, 117, 116, 101, 84, 121, 112, 101, 32, 61, 32, 102, 108, 111, 97, 116, 59, 32, 105, 110, 116, 32, 112, 97, 99, 107, 95, 115, 105, 122, 101, 32, 61, 32, 49, 59, 32, 105, 110, 116, 32, 99, 111, 108, 115, 95, 112, 101, 114, 95, 116, 104, 114, 101, 97, 100, 32, 61, 32, 49, 59, 32, 105, 110, 116, 32, 116, 104, 114, 101, 97, 100, 95, 103, 114, 111, 117, 112, 95, 119, 105, 100, 116, 104, 32, 61, 32, 52, 59, 32, 105, 110, 116, 32, 114, 111, 119, 115, 95, 112, 101, 114, 95, 97, 99, 99, 101, 115, 115, 32, 61, 32, 49, 59, 32, 95, 95, 110, 118, 95, 98, 111, 111, 108, 32, 112, 97, 100, 100, 105, 110, 103, 32, 61, 32, 102, 97, 108, 115, 101, 59, 32, 65, 108, 103, 111, 114, 105, 116, 104, 109, 32, 97, 108, 103, 111, 114, 105, 116, 104, 109, 32, 61, 32, 65, 108, 103, 111, 114, 105, 116, 104, 109, 58, 58, 107, 83, 111, 102, 116, 109, 97, 120, 93};
.global .align 1 .b8 __unnamed_356[337] = {118, 111, 105, 100, 32, 83, 111, 102, 116, 109, 97, 120, 87, 97, 114, 112, 73, 109, 112, 108, 40, 76, 79, 65, 68, 44, 32, 83, 84, 79, 82, 69, 44, 32, 115, 105, 103, 110, 101, 100, 32, 108, 111, 110, 103, 44, 32, 115, 105, 103, 110, 101, 100, 32, 108, 111, 110, 103, 41, 32, 91, 119, 105, 116, 104, 32, 76, 79, 65, 68, 32, 61, 32, 68, 105, 114, 101, 99, 116, 76, 111, 97, 100, 60, 95, 95, 110, 118, 95, 98, 102, 108, 111, 97, 116, 49, 54, 44, 32, 102, 108, 111, 97, 116, 62, 59, 32, 83, 84, 79, 82, 69, 32, 61, 32, 68, 105, 114, 101, 99, 116, 83, 116, 111, 114, 101, 60, 102, 108, 111, 97, 116, 44, 32, 95, 95, 110, 118, 95, 98, 102, 108, 111, 97, 116, 49, 54, 62, 59, 32, 67, 111, 109, 112, 117, 116, 101, 84, 121, 112, 101, 32, 61, 32, 102, 108, 111, 97, 116, 59, 32, 105, 110, 116, 32, 112, 97, 99, 107, 95, 115, 105, 122, 101, 32, 61, 32, 49, 59, 32, 105, 110, 116, 32, 99, 111, 108, 115, 95, 112, 101, 114, 95, 116, 104, 114, 101, 97, 100, 32, 61, 32, 49, 59, 32, 105, 110, 116, 32, 116, 104, 114, 101, 97, 100, 95, 103, 114, 111, 117, 112, 95, 119, 105, 100, 116, 104, 32, 61, 32, 52, 59, 32, 105, 110, 116, 32, 114, 111, 119, 115, 95, 112, 101, 114, 95, 97, 99, 99, 101, 115, 115, 32, 61, 32, 49, 59, 32, 95, 95, 110, 118, 95, 98, 111, 111, 108, 32, 112, 97, 100, 100, 105, 110, 103, 32, 61, 32, 116, 114, 117, 101, 59, 32, 65, 108, 103, 111, 114, 105, 116, 104, 109, 32, 97, 108, 103, 111, 114, 105, 116, 104, 109, 32, 61, 32, 65, 108, 103, 111, 114, 105, 116, 104, 109, 58, 58, 107, 83, 111, 102, 116, 109, 97, 120, 93};
.global .align 1 .b8 __unnamed_357[338] = {118, 111, 105, 100, 32, 83, 111, 102, 116, 109, 97, 120, 87, 97, 114, 112, 73, 109, 112, 108, 40, 76, 79, 65, 68, 44, 32, 83, 84, 79, 82, 69, 44, 32, 115, 105, 103, 110, 101, 100, 32, 108, 111, 110, 103, 44, 32, 115, 105, 103, 110, 101, 100, 32, 108, 111, 110, 103, 41, 32, 91, 119, 105, 116, 104, 32, 76, 79, 65, 68, 32, 61, 32, 68, 105, 114, 101, 99, 116, 76, 111, 97, 100, 60, 95, 95, 110, 118, 95, 98, 102, 108, 111, 97, 116, 49, 54, 44, 32, 102, 108, 111, 97, 116, 62, 59, 32, 83, 84, 79, 82, 69, 32, 61, 32, 68, 105, 114, 101, 99, 116, 83, 116, 111, 114, 101, 60, 102, 108, 111, 97, 116, 44, 32, 95, 95, 110, 118, 95, 98, 102, 108, 111, 97, 116, 49, 54, 62, 59, 32, 67, 111, 109, 112, 117, 116, 101, 84, 121, 112, 101, 32, 61, 32, 102, 108, 111, 97, 116, 59, 32, 105, 110, 116, 32, 112, 97, 99, 107, 95, 115, 105, 122, 101, 32, 61, 32, 49, 59, 32, 105, 110, 116, 32, 99, 111, 108, 115, 95, 112, 101, 114, 95, 116, 104, 114, 101, 97, 100, 32, 61, 32, 49, 59, 32, 105, 110, 116, 32, 116, 104, 114, 101, 97, 100, 95, 103, 114, 111, 117, 112, 95, 119, 105, 100, 116, 104, 32, 61, 32, 56, 59, 32, 105, 110, 116, 32, 114, 111, 119, 115, 95, 112, 101, 114, 95, 97, 99, 99, 101, 115, 115, 32, 61, 32, 50, 59, 32, 95, 95, 110, 118, 95, 98, 111, 111, 108, 32, 112, 97, 100, 100, 105, 110, 103, 32, 61, 32, 102, 97, 108, 115, 101, 59, 32, 65, 108, 103, 111, 114, 105, 116, 104, 109, 32, 97, 108, 103, 111, 114, 105, 116, 104, 109, 32, 61, 32, 65, 108, 103, 111, 114, 105, 116, 104, 109, 58, 58, 107, 83, 111, 102, 116, 109, 97, 120, 93};
.global .align 1 .b8 __unnamed_358[337] = {118, 111, 105, 100, 32, 83, 111, 102, 116, 109, 97, 120, 87, 97, 114, 112, 73, 109, 112, 108, 40, 76, 79, 65, 68, 44, 32, 83, 84, 79, 82, 69, 44, 32, 115, 105, 103, 110, 101, 100, 32, 108, 111, 110, 103, 44, 32, 115, 105, 103, 110, 101, 100, 32, 108, 111, 110, 103, 41, 32, 91, 119, 105, 116, 104, 32, 76, 79, 65, 68, 32, 61, 32, 68, 105, 114, 101, 99, 116, 76, 111, 97, 100, 60, 95, 95, 110, 118, 95, 98, 102, 108, 111, 97, 116, 49, 54, 44, 32, 102, 108, 111, 97, 116, 62, 59, 32, 83, 84, 79, 82, 69, 32, 61, 32, 68, 105, 114, 101, 99, 116, 83, 116, 111, 114, 101, 60, 102, 108, 111, 97, 116, 44, 32, 95, 95, 110, 118, 95, 98, 102, 108, 111, 97, 116, 49, 54, 62, 59, 32, 67, 111, 109, 112, 117, 116, 101, 84, 121, 112, 101, 32, 61, 32, 102, 108, 111, 97, 116, 59, 32, 105, 110, 116, 32, 112, 97, 99, 107, 95, 115, 105, 122, 101, 32, 61, 32, 49, 59, 32, 105, 110, 116, 32, 99, 111, 108, 115, 95, 112, 101, 114, 95, 116, 104, 114, 101, 97, 100, 32, 61, 32, 49, 59, 32, 105, 110, 116, 32, 116, 104, 114, 101, 97, 100, 95, 103, 114, 111, 117, 112, 95, 119, 105, 100, 116, 104, 32, 61, 32, 56, 59, 32, 105, 110, 116, 32, 114, 111, 119, 115, 95, 112, 101, 114, 95, 97, 99, 99, 101, 115, 115, 32, 61, 32, 50, 59, 32, 95, 95, 110, 118, 95, 98, 111, 111, 108, 32, 112, 97, 100, 100, 105, 110, 103, 32, 61, 32, 116, 114, 117, 101, 59, 32, 65, 108, 103, 111, 114, 105, 116, 104, 109, 32, 97, 108, 103, 111, 114, 105, 116, 104, 109, 32, 61, 32, 65, 108, 103, 111, 114, 105, 116, 104, 109, 58, 58, 107, 83, 111, 102, 116, 109, 97, 120, 93};
.global .align 1 .b8 __unnamed_359[338] = {118, 111, 105, 100, 32, 83, 111, 102, 116, 109, 97, 120, 87, 97, 114, 112, 73, 109, 112, 108, 40, 76, 79, 65, 68, 44, 32, 83, 84, 79, 82, 69, 44, 32, 115, 105, 103, 110, 101, 100, 32, 108, 111, 110, 103, 44, 32, 115, 105, 103, 110, 101, 100, 32, 108, 111, 110, 103, 41, 32, 91, 119, 105, 116, 104, 32, 76, 79, 65, 68, 32, 61, 32, 68, 105, 114, 101, 99, 116, 76, 111, 97, 100, 60, 95, 95, 110, 118, 95, 98, 102, 108, 111, 97, 116, 49, 54, 44, 32, 102, 108, 111, 97, 116, 62, 59, 32, 83, 84, 79, 82, 69, 32, 61, 32, 68, 105, 114, 101, 99, 116, 83, 116, 111, 114, 101, 60, 102, 108, 111, 97, 116, 44, 32, 95, 95, 110, 118, 95, 98, 102, 108, 111, 97, 116, 49, 54, 62, 59, 32, 67, 111, 109, 112, 117, 116, 101, 84, 121, 112, 101, 32, 61, 32, 102, 108, 111, 97, 116, 59, 32, 105, 110, 116, 32, 112, 97, 99, 107, 95, 115, 105, 122, 101, 32, 61, 32, 49, 59, 32, 105, 110, 116, 32, 99, 111, 108, 115, 95, 112, 101, 114, 95, 116, 104, 114, 101, 97, 100, 32, 61, 32, 49, 59, 32, 105, 110, 116, 32, 116, 104, 114, 101, 97, 100, 95, 103, 114, 111, 117, 112, 95, 119, 105, 100, 116, 104, 32, 61, 32, 56, 59, 32, 105, 110, 116, 32, 114, 111, 119, 115, 95, 112, 101, 114, 95, 97, 99, 99, 101, 115, 115, 32, 61, 32, 49, 59, 32, 95, 95, 110, 118, 95, 98, 111, 111, 108, 32, 112, 97, 100, 100, 105, 110, 103, 32, 61, 32, 102, 97, 108, 115, 101, 59, 32, 65, 108, 103, 111, 114, 105, 116, 104, 109, 32, 97, 108, 103, 111, 114, 105, 116, 104, 109, 32, 61, 32, 65, 108, 103, 111, 114, 105, 116, 104, 109, 58, 58, 107, 83, 111, 102, 116, 109, 97, 120, 93};
.global .align 1 .b8 __unnamed_360[337] = {118, 111, 105, 100, 32, 83, 111, 102, 116, 109, 97, 120, 87, 97, 114, 112, 73, 109, 112, 108, 40, 76, 79, 65, 68, 44, 32, 83, 84, 79, 82, 69, 44, 32, 115, 105, 103, 110, 101, 100, 32, 108, 111, 110, 103, 44, 32, 115, 105, 103, 110, 101, 100, 32, 108, 111, 110, 103, 41, 32, 91, 119, 105, 116, 104, 32, 76, 79, 65, 68, 32, 61, 32, 68, 105, 114, 101, 99, 116, 76, 111, 97, 100, 60, 95, 95, 110, 118, 95, 98, 102, 108, 111, 97, 116, 49, 54, 44, 32, 102, 108, 111, 97, 116, 62, 59, 32, 83, 84, 79, 82, 69, 32, 61, 32, 68, 105, 114, 101, 99, 116, 83, 116, 111, 114, 101, 60, 102, 108, 111, 97, 116, 44, 32, 95, 95, 110, 118, 95, 98, 102, 108, 111, 97, 116, 49, 54, 62, 59, 32, 67, 111, 109, 112, 117, 116, 101, 84, 121, 112, 101, 32, 61, 32, 102, 108, 111, 97, 116, 59, 32, 105, 110, 116, 32, 112, 97, 99, 107, 95, 115, 105, 122, 101, 32, 61, 32, 49, 59, 32, 105, 110, 116, 32, 99, 111, 108, 115, 95, 112, 101, 114, 95, 116, 104, 114, 101, 97, 100, 32, 61, 32, 49, 59, 32, 105, 110, 116, 32, 116, 104, 114, 101, 97, 100, 95, 103, 114, 111, 117, 112, 95, 119, 105, 100, 116, 104, 32, 61, 32, 56, 59, 32, 105, 110, 116, 32, 114, 111, 119, 115, 95, 112, 101, 114, 95, 97, 99, 99, 101, 115, 115, 32, 61, 32, 49, 59, 32, 95, 95, 110, 118, 95, 98, 111, 111, 108, 32, 112, 97, 100, 100, 105, 110, 103, 32, 61, 32, 116, 114, 117, 101, 59, 32, 65, 108, 103, 111, 114, 105, 116, 104, 109, 32, 97, 108, 103, 111, 114, 105, 116, 104, 109, 32, 61, 32, 65, 108, 103, 111, 114, 105, 116, 104, 109, 58, 58, 107, 83, 111, 102, 116, 109, 97, 120, 93};
.global .align 1 .b8 __unnamed_361[339] = {118, 111, 105, 100, 32, 83, 111, 102, 116, 109, 97, 120, 87, 97, 114, 112, 73, 109, 112, 108, 40, 76, 79, 65, 68, 44, 32, 83, 84, 79, 82, 69, 44, 32, 115, 105, 103, 110, 101, 100, 32, 108, 111, 110, 103, 44, 32, 115, 105, 103, 110, 101, 100, 32, 108, 111, 110, 103, 41, 32, 91, 119, 105, 116, 104, 32, 76, 79, 65, 68, 32, 61, 32, 68, 105, 114, 101, 99, 116, 76, 111, 97, 100, 60, 95, 95, 110, 118, 95, 98, 102, 108, 111, 97, 116, 49, 54, 44, 32, 102, 108, 111, 97, 116, 62, 59, 32, 83, 84, 79, 82, 69, 32, 61, 32, 68, 105, 114, 101, 99, 116, 83, 116, 111, 114, 101, 60, 102, 108, 111, 97, 116, 44, 32, 95, 95, 110, 118, 95, 98, 102, 108, 111, 97, 116, 49, 54, 62, 59, 32, 67, 111, 109, 112, 117, 116, 101, 84, 121, 112, 101, 32, 61, 32, 102, 108, 111, 97, 116, 59, 32, 105, 110, 116, 32, 112, 97, 99, 107, 95, 115, 105, 122, 101, 32, 61, 32, 49, 59, 32, 105, 110, 116, 32, 99, 111, 108, 115, 95, 112, 101, 114, 95, 116, 104, 114, 101, 97, 100, 32, 61, 32, 49, 59, 32, 105, 110, 116, 32, 116, 104, 114, 101, 97, 100, 95, 103, 114, 111, 117, 112, 95, 119, 105, 100, 116, 104, 32, 61, 32, 49, 54, 59, 32, 105, 110, 116, 32, 114, 111, 119, 115, 95, 112, 101, 114, 95, 97, 99, 99, 101, 115, 115, 32, 61, 32, 50, 59, 32, 95, 95, 110, 118, 95, 98, 111, 111, 108, 32, 112, 97, 100, 100, 105, 110, 103, 32, 61, 32, 102, 97, 108, 115, 101, 59, 32, 65, 108, 103, 111, 114, 105, 116, 104, 109, 32, 97, 108, 103, 111, 114, 105, 116, 104, 109, 32, 61, 32, 65, 108, 103, 111, 114, 105, 116, 104, 109, 58, 58, 107, 83, 111, 102, 116, 109, 97, 120, 93};
.global .align 1 .b8 __unnamed_362[338] = {118, 111, 105, 100, 32, 83, 111, 102, 116, 109, 97, 120, 87, 97, 114, 112, 73, 109, 112, 108, 40, 76, 79, 65, 68, 44, 32, 83, 84, 79, 82, 69, 44, 32, 115, 105, 103, 110, 101, 100, 32, 108, 111, 110, 103, 44, 32, 115, 105, 103, 110, 101, 100, 32, 108, 111, 110, 103, 41, 32, 91, 119, 105, 116, 104, 32, 76, 79, 65, 68, 32, 61, 32, 68, 105, 114, 101, 99, 116, 76, 111, 97, 100, 60, 95, 95, 110, 118, 95, 98, 102, 108, 111, 97, 116, 49, 54, 44, 32, 102, 108, 111, 97, 116, 62, 59, 32, 83, 84, 79, 82, 69, 32, 61, 32, 68, 105, 114, 101, 99, 116, 83, 116, 111, 114, 101, 60, 102, 108, 111, 97, 116, 44, 32, 95, 95, 110, 118, 95, 98, 102, 108, 111, 97, 116, 49, 54, 62, 59, 32, 67, 111, 109, 112, 117, 116, 101, 84, 121, 112, 101, 32, 61, 32, 102, 108, 111, 97, 116, 59, 32, 105, 110, 116, 32, 112, 97, 99, 107, 95, 115, 105, 122, 101, 32, 61, 32, 49, 59, 32, 105, 110, 116, 32, 99, 111, 108, 115, 95, 112, 101, 114, 95, 116, 104, 114, 101, 97, 100, 32, 61, 32, 49, 59, 32, 105, 110, 116, 32, 116, 104, 114, 101, 97, 100, 95, 103, 114, 111, 117, 112, 95, 119, 105, 100, 116, 104, 32, 61, 32, 49, 54, 59, 32, 105, 110, 116, 32, 114, 111, 119, 115, 95, 112, 101, 114, 95, 97, 99, 99, 101, 115, 115, 32, 61, 32, 50, 59, 32, 95, 95, 110, 118, 95, 98, 111, 111, 108, 32, 112, 97, 100, 100, 105, 110, 103, 32, 61, 32, 116, 114, 117, 101, 59, 32, 65, 108, 103, 111, 114, 105, 116, 104, 109, 32, 97, 108, 103, 111, 114, 105, 116, 104, 109, 32, 61, 32, 65, 108, 103, 111, 114, 105, 116, 104, 109, 58, 58, 107, 83, 111, 102, 116, 109, 97, 120, 93};
.global .align 1 .b8 __unnamed_363[339] = {118, 111, 105, 100, 32, 83, 111, 102, 116, 109, 97, 120, 87, 97, 114, 112, 73, 109, 112, 108, 40, 76, 79, 65, 68, 44, 32, 83, 84, 79, 82, 69, 44, 32, 115, 105, 103, 110, 101, 100, 32, 108, 111, 110, 103, 44, 32, 115, 105, 103, 110, 101, 100, 32, 108, 111, 110, 103, 41, 32, 91, 119, 105, 116, 104, 32, 76, 79, 65, 68, 32, 61, 32, 68, 105, 114, 101, 99, 116, 76, 111, 97, 100, 60, 95, 95, 110, 118, 95, 98, 102, 108, 111, 97, 116, 49, 54, 44, 32, 102, 108, 111, 97, 116, 62, 59, 32, 83, 84, 79, 82, 69, 32, 61, 32, 68, 105, 114, 101, 99, 116, 83, 116, 111, 114, 101, 60, 102, 108, 111, 97, 116, 44, 32, 95, 95, 110, 118, 95, 98, 102, 108, 111, 97, 116, 49, 54, 62, 59, 32, 67, 111, 109, 112, 117, 116, 101, 84, 121, 112, 101, 32, 61, 32, 102, 108, 111, 97, 116, 59, 32, 105, 110, 116, 32, 112, 97, 99, 107, 95, 115, 105, 122, 101, 32, 61, 32, 49, 59, 32, 105, 110, 116, 32, 99, 111, 108, 115, 95, 112, 101, 114, 95, 116, 104, 114, 101, 97, 100, 32, 61, 32, 49, 59, 32, 105, 110, 116, 32, 116, 104, 114, 101, 97, 100, 95, 103, 114, 111, 117, 112, 95, 119, 105, 100, 116, 104, 32, 61, 32, 49, 54, 59, 32, 105, 110, 116, 32, 114, 111, 119, 115, 95, 112, 101, 114, 95, 97, 99, 99, 101, 115, 115, 32, 61, 32, 49, 59, 32, 95, 95, 110, 118, 95, 98, 111, 111, 108, 32, 112, 97, 100, 100, 105, 110, 103, 32, 61, 32, 102, 97, 108, 115, 101, 59, 32, 65, 108, 103, 111, 114, 105, 116, 104, 109, 32, 97, 108, 103, 111, 114, 105, 116, 104, 109, 32, 61, 32, 65, 108, 103, 111, 114, 105, 116, 104, 109, 58, 58, 107, 83, 111, 102, 116, 109, 97, 120, 93};
.global .align 1 .b8 __unnamed_364[338] = {118, 111, 105, 100, 32, 83, 111, 102, 116, 109, 97, 120, 87, 97, 114, 112, 73, 109, 112, 108, 40, 76, 79, 65, 68, 44, 32, 83, 84, 79, 82, 69, 44, 32, 115, 105, 103, 110, 101, 100, 32, 108, 111, 110, 103, 44, 32, 115, 105, 103, 110, 101, 100, 32, 108, 111, 110, 103, 41, 32, 91, 119, 105, 116, 104, 32, 76, 79, 65, 68, 32, 61, 32, 68, 105, 114, 101, 99, 116, 76, 111, 97, 100, 60, 95, 95, 110, 118, 95, 98, 102, 108, 111, 97, 116, 49, 54, 44, 32, 102, 108, 111, 97, 116, 62, 59, 32, 83, 84, 79, 82, 69, 32, 61, 32, 68, 105, 114, 101, 99, 116, 83, 116, 111, 114, 101, 60, 102, 108, 111, 97, 116, 44, 32, 95, 95, 110, 118, 95, 98, 102, 108, 111, 97, 116, 49, 54, 62, 59, 32, 67, 111, 109, 112, 117, 116, 101, 84, 121, 112, 101, 32, 61, 32, 102, 108, 111, 97, 116, 59, 32, 105, 110, 116, 32, 112, 97, 99, 107, 95, 115, 105, 122, 101, 32, 61, 32, 49, 59, 32, 105, 110, 116, 32, 99, 111, 108, 115, 95, 112, 101, 114, 95, 116, 104, 114, 101, 97, 100, 32, 61, 32, 49, 59, 32, 105, 110, 116, 32, 116, 104, 114, 101, 97, 100, 95, 103, 114, 111, 117, 112, 95, 119, 105, 100, 116, 104, 32, 61, 32, 49, 54, 59, 32, 105, 110, 116, 32, 114, 111, 119, 115, 95, 112, 101, 114, 95, 97, 99, 99, 101, 115, 115, 32, 61, 32, 49, 59, 32, 95, 95, 110, 118, 95, 98, 111, 111, 108, 32, 112, 97, 100, 100, 105, 110, 103, 32, 61, 32, 116, 114, 117, 101, 59, 32, 65, 108, 103, 111, 114, 105, 116, 104, 109, 32, 97, 108, 103, 111, 114, 105, 116, 104, 109, 32, 61, 32, 65, 108, 103, 111, 114, 105, 116, 104, 109, 58, 58, 107, 83, 111, 102, 116, 109, 97, 120, 93};
.global .align 1 .b8 __unnamed_365[339] = {118, 111, 105, 100, 32, 83, 111, 102, 116, 109, 97, 120, 87, 97, 114, 112, 73, 109, 112, 108, 40, 76, 79, 65, 68, 44, 32, 83, 84, 79, 82, 69, 44, 32, 115, 105, 103, 110, 101, 100, 32, 108, 111, 110, 103, 44, 32, 115, 105, 103, 110, 101, 100, 32, 108, 111, 110, 103, 41, 32, 91, 119, 105, 116, 104, 32, 76, 79, 65, 68, 32, 61, 32, 68, 105, 114, 101, 99, 116, 76, 111, 97, 100, 60, 95, 95, 110, 118, 95, 98, 102, 108, 111, 97, 116, 49, 54, 44, 32, 102, 108, 111, 97, 116, 62, 59, 32, 83, 84, 79, 82, 69, 32, 61, 32, 68, 105, 114, 101, 99, 116, 83, 116, 111, 114, 101, 60, 102, 108, 111, 97, 116, 44, 32, 95, 95, 110, 118, 95, 98, 102, 108, 111, 97, 116, 49, 54, 62, 59, 32, 67, 111, 109, 112, 117, 116, 101, 84, 121, 112, 101, 32, 61, 32, 102, 108, 111, 97, 116, 59, 32, 105, 110, 116, 32, 112, 97, 99, 107, 95, 115, 105, 122, 101, 32, 61, 32, 49, 59, 32, 105, 110, 116, 32, 99, 111, 108, 115, 95, 112, 101, 114, 95, 116, 104, 114, 101, 97, 100, 32, 61, 32, 49, 59, 32, 105, 110, 116, 32, 116, 104, 114, 101, 97, 100, 95, 103, 114, 111, 117, 112, 95, 119, 105, 100, 116, 104, 32, 61, 32, 51, 50, 59, 32, 105, 110, 116, 32, 114, 111, 119, 115, 95, 112, 101, 114, 95, 97, 99, 99, 101, 115, 115, 32, 61, 32, 50, 59, 32, 95, 95, 110, 118, 95, 98, 111, 111, 108, 32, 112, 97, 100, 100, 105, 110, 103, 32, 61, 32, 102, 97, 108, 115, 101, 59, 32, 65, 108, 103, 111, 114, 105, 116, 104, 109, 32, 97, 108, 103, 111, 114, 105, 116, 104, 109, 32, 61, 32, 65, 108, 103, 111, 114, 105, 116, 104, 109, 58, 58, 107, 83, 111, 102, 116, 109, 97, 120, 93};
.global .align 1 .b8 __unnamed_366[338] = {118, 111, 105, 100, 32, 83, 111, 102, 116, 109, 97, 120, 87, 97, 114, 112, 73, 109, 112, 108, 40, 76, 79, 65, 68, 44, 32, 83, 84, 79, 82, 69, 44, 32, 115, 105, 103, 110, 101, 100, 32, 108, 111, 110, 103, 44, 32, 115, 105, 103, 110, 101, 100, 32, 108, 111, 110, 103, 41, 32, 91, 119, 105, 116, 104, 32, 76, 79, 65, 68, 32, 61, 32, 68, 105, 114, 101, 99, 116, 76, 111, 97, 100, 60, 95, 95, 110, 118, 95, 98, 102, 108, 111, 97, 116, 49, 54, 44, 32, 102, 108, 111, 97, 116, 62, 59, 32, 83, 84, 79, 82, 69, 32, 61, 32, 68, 105, 114, 101, 99, 116, 83, 116, 111, 114, 101, 60, 102, 108, 111, 97, 116, 44, 32, 95, 95, 110, 118, 95, 98, 102, 108, 111, 97, 116, 49, 54, 62, 59, 32, 67, 111, 109, 112, 117, 116, 101, 84, 121, 112, 101, 32, 61, 32, 102, 108, 111, 97, 116, 59, 32, 105, 110, 116, 32, 112, 97, 99, 107, 95, 115, 105, 122, 101, 32, 61, 32, 49, 59, 32, 105, 110, 116, 32, 99, 111, 108, 115, 95, 112, 101, 114, 95, 116, 104, 114, 101, 97, 100, 32, 61, 32, 49, 59, 32, 105, 110, 116, 32, 116, 104, 114, 101, 97, 100, 95, 103, 114, 111, 117, 112, 95, 119, 105, 100, 116, 104, 32, 61, 32, 51, 50, 59, 32, 105, 110, 116, 32, 114, 111, 119, 115, 95, 112, 101, 114, 95, 97, 99, 99, 101, 115, 115, 32, 61, 32, 50, 59, 32, 95, 95, 110, 118, 95, 98, 111, 111, 108, 32, 112, 97, 100, 100, 105, 110, 103, 32, 61, 32, 116, 114, 117, 101, 59, 32, 65, 108, 103, 111, 114, 105, 116, 104, 109, 32, 97, 108, 103, 111, 114, 105, 116, 104, 109, 32, 61, 32, 65, 108, 103, 111, 114, 105, 116, 104, 109, 58, 58, 107, 83, 111, 102, 116, 109, 97, 120, 93};
.global .align 1 .b8 __unnamed_367[339] = {118, 111, 105, 100, 32, 83, 111, 102, 116, 109, 97, 120, 87, 97, 114, 112, 73, 109, 112, 108, 40, 76, 79, 65, 68, 44, 32, 83, 84, 79, 82, 69, 44, 32, 115, 105, 103, 110, 101, 100, 32, 108, 111, 110, 103, 44, 32, 115, 105, 103, 110, 101, 100, 32, 108, 111, 110, 103, 41, 32, 91, 119, 105, 116, 104, 32, 76, 79, 65, 68, 32, 61, 32, 68, 105, 114, 101, 99, 116, 76, 111, 97, 100, 60, 95, 95, 110, 118, 95, 98, 102, 108, 111, 97, 116, 49, 54, 44, 32, 102, 108, 111, 97, 116, 62, 59, 32, 83, 84, 79, 82, 69, 32, 61, 32, 68, 105, 114, 101, 99, 116, 83, 116, 111, 114, 101, 60, 102, 108, 111, 97, 116, 44, 32, 95, 95, 110, 118, 95, 98, 102, 108, 111, 97, 116, 49, 54, 62, 59, 32, 67, 111, 109, 112, 117, 116, 101, 84, 121, 112, 101, 32, 61, 32, 102, 108, 111, 97, 116, 59, 32, 105, 110, 116, 32, 112, 97, 99, 107, 95, 115, 105, 122, 101, 32, 61, 32, 49, 59, 32, 105, 110, 116, 32, 99, 111, 108, 115, 95, 112, 101, 114, 95, 116, 104, 114, 101, 97, 100, 32, 61, 32, 49, 59, 32, 105, 110, 116, 32, 116, 104, 114, 101, 97, 100, 95, 103, 114, 111, 117, 112, 95, 119, 105, 100, 116, 104, 32, 61, 32, 51, 50, 59, 32, 105, 110, 116, 32, 114, 111, 119, 115, 95, 112, 101, 114, 95, 97, 99, 99, 101, 115, 115, 32, 61, 32, 49, 59, 32, 95, 95, 110, 118, 95, 98, 111, 111, 108, 32, 112, 97, 100, 100, 105, 110, 103, 32, 61, 32, 102, 97, 108, 115, 101, 59, 32, 65, 108, 103, 111, 114, 105, 116, 104, 109, 32, 97, 108, 103, 111, 114, 105, 116, 104, 109, 32, 61, 32, 65, 108, 103, 111, 114, 105, 116, 104, 109, 58, 58, 107, 83, 111, 102, 116, 109, 97, 120, 93};
.global .align 1 .b8 __unnamed_368[338] = {118, 111, 105, 100, 32, 83, 111, 102, 116, 109, 97, 120, 87, 97, 114, 112, 73, 109, 112, 108, 40, 76, 79, 65, 68, 44, 32, 83, 84, 79, 82, 69, 44, 32, 115, 105, 103, 110, 101, 100, 32, 108, 111, 110, 103, 44, 32, 115, 105, 103, 110, 101, 100, 32, 108, 111, 110, 103, 41, 32, 91, 119, 105, 116, 104, 32, 76, 79, 65, 68, 32, 61, 32, 68, 105, 114, 101, 99, 116, 76, 111, 97, 100, 60, 95, 95, 110, 118, 95, 98, 102, 108, 111, 97, 116, 49, 54, 44, 32, 102, 108, 111, 97, 116, 62, 59, 32, 83, 84, 79, 82, 69, 32, 61, 32, 68, 105, 114, 101, 99, 116, 83, 116, 111, 114, 101, 60, 102, 108, 111, 97, 116, 44, 32, 95, 95, 110, 118, 95, 98, 102, 108, 111, 97, 116, 49, 54, 62, 59, 32, 67, 111, 109, 112, 117, 116, 101, 84, 121, 112, 101, 32, 61, 32, 102, 108, 111, 97, 116, 59, 32, 105, 110, 116, 32, 112, 97, 99, 107, 95, 115, 105, 122, 101, 32, 61, 32, 49, 59, 32, 105, 110, 116, 32, 99, 111, 108, 115, 95, 112, 101, 114, 95, 116, 104, 114, 101, 97, 100, 32, 61, 32, 49, 59, 32, 105, 110, 116, 32, 116, 104, 114, 101, 97, 100, 95, 103, 114, 111, 117, 112, 95, 119, 105, 100, 116, 104, 32, 61, 32, 51, 50, 59, 32, 105, 110, 116, 32, 114, 111, 119, 115, 95, 112, 101, 114, 95, 97, 99, 99, 101, 115, 115, 32, 61, 32, 49, 59, 32, 95, 95, 110, 118, 95, 98, 111, 111, 108, 32, 112, 97, 100, 100, 105, 110, 103, 32, 61, 32, 116, 114, 117, 101, 59, 32, 65, 108, 103, 111, 114, 105, 116, 104, 109, 32, 97, 108, 103, 111, 114, 105, 116, 104, 109, 32, 61, 32, 65, 108, 103, 111, 114, 105, 116, 104, 109, 58, 58, 107, 83, 111, 102, 116, 109, 97, 120, 93};
.global .align 1 .b8 __unnamed_369[339] = {118, 111, 105, 100, 32, 83, 111, 102, 116, 109, 97, 120, 87, 97, 114, 112, 73, 109, 112, 108, 40, 76, 79, 65, 68, 44, 32, 83, 84, 79, 82, 69, 44, 32, 115, 105, 103, 110, 101, 100, 32, 108, 111, 110, 103, 44, 32, 115, 105, 103, 110, 101, 100, 32, 108, 111, 110, 103, 41, 32, 91, 119, 105, 116, 104, 32, 76, 79, 65, 68, 32, 61, 32, 68, 105, 114, 101, 99, 116, 76, 111, 97, 100, 60, 95, 95, 110, 118, 95, 98, 102, 108, 111, 97, 116, 49, 54, 44, 32, 102, 108, 111, 97, 116, 62, 59, 32, 83, 84, 79, 82, 69, 32, 61, 32, 68, 105, 114, 101, 99, 116, 83, 116, 111, 114, 101, 60, 102, 108, 111, 97, 116, 44, 32, 95, 95, 110, 118, 95, 98, 102, 108, 111, 97, 116, 49, 54, 62, 59, 32, 67, 111, 109, 112, 117, 116, 101, 84, 121, 112, 101, 32, 61, 32, 102, 108, 111, 97, 116, 59, 32, 105, 110, 116, 32, 112, 97, 99, 107, 95, 115, 105, 122, 101, 32, 61, 32, 49, 59, 32, 105, 110, 116, 32, 99, 111, 108, 115, 95, 112, 101, 114, 95, 116, 104, 114, 101, 97, 100, 32, 61, 32, 50, 59, 32, 105, 110, 116, 32, 116, 104, 114, 101, 97, 100, 95, 103, 114, 111, 117, 112, 95, 119, 105, 100, 116, 104, 32, 61, 32, 51, 50, 59, 32, 105, 110, 116, 32, 114, 111, 119, 115, 95, 112, 101, 114, 95, 97, 99, 99, 101, 115, 115, 32, 61, 32, 49, 59, 32, 95, 95, 110, 118, 95, 98, 111, 111, 108, 32, 112, 97, 100, 100, 105, 110, 103, 32, 61, 32, 102, 97, 108, 115, 101, 59, 32, 65, 108, 103, 111, 114, 105, 116, 104, 109, 32, 97, 108, 103, 111, 114, 105, 116, 104, 109, 32, 61, 32, 65, 108, 103, 111, 114, 105, 116, 104, 109, 58, 58, 107, 83, 111, 102, 116, 109, 97, 120, 93};
.global .align 1 .b8 __unnamed_370[338] = {118, 111, 105, 100, 32, 83, 111, 102, 116, 109, 97, 120, 87, 97, 114, 112, 73, 109, 112, 108, 40, 76, 79, 65, 68, 44, 32, 83, 84, 79, 82, 69, 44, 32, 115, 105, 103, 110, 101, 100, 32, 108, 111, 110, 103, 44, 32, 115, 105, 103, 110, 101, 100, 32, 108, 111, 110, 103, 41, 32, 91, 119, 105, 116, 104, 32, 76, 79, 65, 68, 32, 61, 32, 68, 105, 114, 101, 99, 116, 76, 111, 97, 100, 60, 95, 95, 110, 118, 95, 98, 102, 108, 111, 97, 116, 49, 54, 44, 32, 102, 108, 111, 97, 116, 62, 59, 32, 83, 84, 79, 82, 69, 32, 61, 32, 68, 105, 114, 101, 99, 116, 83, 116, 111, 114, 101, 60, 102, 108, 111, 97, 116, 44, 32, 95, 95, 110, 118, 95, 98, 102, 108, 111, 97, 116, 49, 54, 62, 59, 32, 67, 111, 109, 112, 117, 116, 101, 84, 121, 112, 101, 32, 61, 32, 102, 108, 111, 97, 116, 59, 32, 105, 110, 116, 32, 112, 97, 99, 107, 95, 115, 105, 122, 101, 32, 61, 32, 49, 59, 32, 105, 110, 116, 32, 99, 111, 108, 115, 95, 112, 101, 114, 95, 116, 104, 114, 101, 97, 100, 32, 61, 32, 50, 59, 32, 105, 110, 116, 32, 116, 104, 114, 101, 97, 100, 95, 103, 114, 111, 117, 112, 95, 119, 105, 100, 116, 104, 32, 61, 32, 51, 50, 59, 32, 105, 110, 116, 32, 114, 111, 119, 115, 95, 112, 101, 114, 95, 97, 99, 99, 101, 115, 115, 32, 61, 32, 49, 59, 32, 95, 95, 110, 118, 95, 98, 111, 111, 108, 32, 112, 97, 100, 100, 105, 110, 103, 32, 61, 32, 116, 114, 117, 101, 59, 32, 65, 108, 103, 111, 114, 105, 116, 104, 109, 32, 97, 108, 103, 111, 114, 105, 116, 104, 109, 32, 61, 32, 65, 108, 103, 111, 114, 105, 116, 104, 109, 58, 58, 107, 83, 111, 102, 116, 109, 97, 120, 93};
.global .align 1 .b8 __unnamed_371[339] = {118, 111, 105, 100, 32, 83, 111, 102, 116, 109, 97, 120, 87, 97, 114, 112, 73, 109, 112, 108, 40, 76, 79, 65, 68, 44, 32, 83, 84, 79, 82, 69, 44, 32, 115, 105, 103, 110, 101, 100, 32, 108, 111, 110, 103, 44, 32, 115, 105, 103, 110, 101, 100, 32, 108, 111, 110, 103, 41, 32, 91, 119, 105, 116, 104, 32, 76, 79, 65, 68, 32, 61, 32, 68, 105, 114, 101, 99, 116, 76, 111, 97, 100, 60, 95, 95, 110, 118, 95, 98, 102, 108, 111, 97, 116, 49, 54, 44, 32, 102, 108, 111, 97, 116, 62, 59, 32, 83, 84, 79, 82, 69, 32, 61, 32, 68, 105, 114, 101, 99, 116, 83, 116, 111, 114, 101, 60, 102, 108, 111, 97, 116, 44, 32, 95, 95, 110, 118, 95, 98, 102, 108, 111, 97, 116, 49, 54, 62, 59, 32, 67, 111, 109, 112, 117, 116, 101, 84, 121, 112, 101, 32, 61, 32, 102, 108, 111, 97, 116, 59, 32, 105, 110, 116, 32, 112, 97, 99, 107, 95, 115, 105, 122, 101, 32, 61, 32, 49, 59, 32, 105, 110, 116, 32, 99, 111, 108, 115, 95, 112, 101, 114, 95, 116, 104, 114, 101, 97, 100, 32, 61, 32, 51, 59, 32, 105, 110, 116, 32, 116, 104, 114, 101, 97, 100, 95, 103, 114, 111, 117, 112, 95, 119, 105, 100, 116, 104, 32, 61, 32, 51, 50, 59, 32, 105, 110, 116, 32, 114, 111, 119, 115, 95, 112, 101, 114, 95, 97, 99, 99, 101, 115, 115, 32, 61, 32, 49, 59, 32, 95, 95, 110, 118, 95, 98, 111, 111, 108, 32, 112, 97, 100, 100, 105, 110, 103, 32, 61, 32, 102, 97, 108, 115, 101, 59, 32, 65, 108, 103, 111, 114, 105, 116, 104, 109, 32, 97, 108, 103, 111, 114, 105, 116, 104, 109, 32, 61, 32, 65, 108, 103, 111, 114, 105, 116, 104, 109, 58, 58, 107, 83, 111, 102, 116, 109, 97, 120, 93};
.global .align 1 .b8 __unnamed_372[338] = {118, 111, 105, 100, 32, 83, 111, 102, 116, 109, 97, 120, 87, 97, 114, 112, 73, 109, 112, 108, 40, 76, 79, 65, 68, 44, 32, 83, 84, 79, 82, 69, 44, 32, 115, 105, 103, 110, 101, 100, 32, 108, 111, 110, 103, 44, 32, 115, 105, 103, 110, 101, 100, 32, 108, 111, 110, 103, 41, 32, 91, 119, 105, 116, 104, 32, 76, 79, 65, 68, 32, 61, 32, 68, 105, 114, 101, 99, 116, 76, 111, 97, 100, 60, 95, 95, 110, 118, 95, 98, 102, 108, 111, 97, 116, 49, 54, 44, 32, 102, 108, 111, 97, 116, 62, 59, 32, 83, 84, 79, 82, 69, 32, 61, 32, 68, 105, 114, 101, 99, 116, 83, 116, 111, 114, 101, 60, 102, 108, 111, 97, 116, 44, 32, 95, 95, 110, 118, 95, 98, 102, 108, 111, 97, 116, 49, 54, 62, 59, 32, 67, 111, 109, 112, 117, 116, 101, 84, 121, 112, 101, 32, 61, 32, 102, 108, 111, 97, 116, 59, 32, 105, 110, 116, 32, 112, 97, 99, 107, 95, 115, 105, 122, 101, 32, 61, 32, 49, 59, 32, 105, 110, 116, 32, 99, 111, 108, 115, 95, 112, 101, 114, 95, 116, 104, 114, 101, 97, 100, 32, 61, 32, 51, 59, 32, 105, 110, 116, 32, 116, 104, 114, 101, 97, 100, 95, 103, 114, 111, 117, 112, 95, 119, 105, 100, 116, 104, 32, 61, 32, 51, 50, 59, 32, 105, 110, 116, 32, 114, 111, 119, 115, 95, 112, 101, 114, 95, 97, 99, 99, 101, 115, 115, 32, 61, 32, 49, 59, 32, 95, 95, 110, 118, 95, 98, 111, 111, 108, 32, 112, 97, 100, 100, 105, 110, 103, 32, 61, 32, 116, 114, 117, 101, 59, 32, 65, 108, 103, 111, 114, 105, 116, 104, 109, 32, 97, 108, 103, 111, 114, 105, 116, 104, 109, 32, 61, 32, 65, 108, 103, 111, 114, 105, 116, 104, 109, 58, 58, 107, 83, 111, 102, 116, 109, 97, 120, 93};
.global .align 1 .b8 __unnamed_373[339] = {118, 111, 105, 100, 32, 83, 111, 102, 116, 109, 97, 120, 87, 97, 114, 112, 73, 109, 112, 108, 40, 76, 79, 65, 68, 44, 32, 83, 84, 79, 82, 69, 44, 32, 115, 105, 103, 110, 101, 100, 32, 108, 111, 110, 103, 44, 32, 115, 105, 103, 110, 101, 100, 32, 108, 111, 110, 103, 41, 32, 91, 119, 105, 116, 104, 32, 76, 79, 65, 68, 32, 61, 32, 68, 105, 114, 101, 99, 116, 76, 111, 97, 100, 60, 95, 95, 110, 118, 95, 98, 102, 108, 111, 97, 116, 49, 54, 44, 32, 102, 108, 111, 97, 116, 62, 59, 32, 83, 84, 79, 82, 69, 32, 61, 32, 68, 105, 114, 101, 99, 116, 83, 116, 111, 114, 101, 60, 102, 108, 111, 97, 116, 44, 32, 95, 95, 110, 118, 95, 98, 102, 108, 111, 97, 116, 49, 54, 62, 59, 32, 67, 111, 109, 112, 117, 116, 101, 84, 121, 112, 101, 32, 61, 32, 102, 108, 111, 97, 116, 59, 32, 105, 110, 116, 32, 112, 97, 99, 107, 95, 115, 105, 122, 101, 32, 61, 32, 49, 59, 32, 105, 110, 116, 32, 99, 111, 108, 115, 95, 112, 101, 114, 95, 116, 104, 114, 101, 97, 100, 32, 61, 32, 52, 59, 32, 105, 110, 116, 32, 116, 104, 114, 101, 97, 100, 95, 103, 114, 111, 117, 112, 95, 119, 105, 100, 116, 104, 32, 61, 32, 51, 50, 59, 32, 105, 110, 116, 32, 114, 111, 119, 115, 95, 112, 101, 114, 95, 97, 99, 99, 101, 115, 115, 32, 61, 32, 49, 59, 32, 95, 95, 110, 118, 95, 98, 111, 111, 108, 32, 112, 97, 100, 100, 105, 110, 103, 32, 61, 32, 102, 97, 108, 115, 101, 59, 32, 65, 108, 103, 111, 114, 105, 116, 104, 109, 32, 97, 108, 103, 111, 114, 105, 116, 104, 109, 32, 61, 32, 65, 108, 103, 111, 114, 105, 116, 104, 109, 58, 58, 107, 83, 111, 102, 116, 109, 97, 120, 93};
.global .align 1 .b8 __unnamed_374[338] = {118, 111, 105, 100, 32, 83, 111, 102, 116, 109, 97, 120, 87, 97, 114, 112, 73, 109, 112, 108, 40, 76, 79, 65, 68, 44, 32, 83, 84, 79, 82, 69, 44, 32, 115, 105, 103, 110, 101, 100, 32, 108, 111, 110, 103, 44, 32, 115, 105, 103, 110, 101, 100, 32, 108, 111, 110, 103, 41, 32, 91, 119, 105, 116, 104, 32, 76, 79, 65, 68, 32, 61, 32, 68, 105, 114, 101, 99, 116, 76, 111, 97, 100, 60, 95, 95, 110, 118, 95, 98, 102, 108, 111, 97, 116, 49, 54, 44, 32, 102, 108, 111, 97, 116, 62, 59, 32, 83, 84, 79, 82, 69, 32, 61, 32, 68, 105, 114, 101, 99, 116, 83, 116, 111, 114, 101, 60, 102, 108, 111, 97, 116, 44, 32, 95, 95, 110, 118, 95, 98, 102, 108, 111, 97, 116, 49, 54, 62, 59, 32, 67, 111, 109, 112, 117, 116, 101, 84, 121, 112, 101, 32, 61, 32, 102, 108, 111, 97, 116, 59, 32, 105, 110, 116, 32, 112, 97, 99, 107, 95, 115, 105, 122, 101, 32, 61, 32, 49, 59, 32, 105, 110, 116, 32, 99, 111, 108, 115, 95, 112, 101, 114, 95, 116, 104, 114, 101, 97, 100, 32, 61, 32, 52, 59, 32, 105, 110, 116, 32, 116, 104, 114, 101, 97, 100, 95, 103, 114, 111, 117, 112, 95, 119, 105, 100, 116, 104, 32, 61, 32, 51, 50, 59, 32, 105, 110, 116, 32, 114, 111, 119, 115, 95, 112, 101, 114, 95, 97, 99, 99, 101, 115, 115, 32, 61, 32, 49, 59, 32, 95, 95, 110, 118, 95, 98, 111, 111, 108, 32, 112, 97, 100, 100, 105, 110, 103, 32, 61, 32, 116, 114, 117, 101, 59, 32, 65, 108, 103, 111, 114, 105, 116, 104, 109, 32, 97, 108, 103, 111, 114, 105, 116, 104, 109, 32, 61, 32, 65, 108, 103, 111, 114, 105, 116, 104, 109, 58, 58, 107, 83, 111, 102, 116, 109, 97, 120, 93};
.global .align 1 .b8 __unnamed_375[339] = {118, 111, 105, 100, 32, 83, 111, 102, 116, 109, 97, 120, 87, 97, 114, 112, 73, 109, 112, 108, 40, 76, 79, 65, 68, 44, 32, 83, 84, 79, 82, 69, 44, 32, 115, 105, 103, 110, 101, 100, 32, 108, 111, 110, 103, 44, 32, 115, 105, 103, 110, 101, 100, 32, 108, 111, 110, 103, 41, 32, 91, 119, 105, 116, 104, 32, 76, 79, 65, 68, 32, 61, 32, 68, 105, 114, 101, 99, 116, 76, 111, 97, 100, 60, 95, 95, 110, 118, 95, 98, 102, 108, 111, 97, 116, 49, 54, 44, 32, 102, 108, 111, 97, 116, 62, 59, 32, 83, 84, 79, 82, 69, 32, 61, 32, 68, 105, 114, 101, 99, 116, 83, 116, 111, 114, 101, 60, 102, 108, 111, 97, 116, 44, 32, 95, 95, 110, 118, 95, 98, 102, 108, 111, 97, 116, 49, 54, 62, 59, 32, 67, 111, 109, 112, 117, 116, 101, 84, 121, 112, 101, 32, 61, 32, 102, 108, 111, 97, 116, 59, 32, 105, 110, 116, 32, 112, 97, 99, 107, 95, 115, 105, 122, 101, 32, 61, 32, 49, 59, 32, 105, 110, 116, 32, 99, 111, 108, 115, 95, 112, 101, 114, 95, 116, 104, 114, 101, 97, 100, 32, 61, 32, 53, 59, 32, 105, 110, 116, 32, 116, 104, 114, 101, 97, 100, 95, 103, 114, 111, 117, 112, 95, 119, 105, 100, 116, 104, 32, 61, 32, 51, 50, 59, 32, 105, 110, 116, 32, 114, 111, 119, 115, 95, 112, 101, 114, 95, 97, 99, 99, 101, 115, 115, 32, 61, 32, 49, 59, 32, 95, 95, 110, 118, 95, 98, 111, 111, 108, 32, 112, 97, 100, 100, 105, 110, 103, 32, 61, 32, 102, 97, 108, 115, 101, 59, 32, 65, 108, 103, 111, 114, 105, 116, 104, 109, 32, 97, 108, 103, 111, 114, 105, 116, 104, 109, 32, 61, 32, 65, 108, 103, 111, 114, 105, 116, 104, 109, 58, 58, 107, 83, 111, 102, 116, 109, 97, 120, 93};
.global .align 1 .b8 __unnamed_376[338] = {118, 111, 105, 100, 32, 83, 111, 102, 116, 109, 97, 120, 87, 97, 114, 112, 73, 109, 112, 108, 40, 76, 79, 65, 68, 44, 32, 83, 84, 79, 82, 69, 44, 32, 115, 105, 103, 110, 101, 100, 32, 108, 111, 110, 103, 44, 32, 115, 105, 103, 110, 101, 100, 32, 108, 111, 110, 103, 41, 32, 91, 119, 105, 116, 104, 32, 76, 79, 65, 68, 32, 61, 32, 68, 105, 114, 101, 99, 116, 76, 111, 97, 100, 60, 95, 95, 110, 118, 95, 98, 102, 108, 111, 97, 116, 49, 54, 44, 32, 102, 108, 111, 97, 116, 62, 59, 32, 83, 84, 79, 82, 69, 32, 61, 32, 68, 105, 114, 101, 99, 116, 83, 116, 111, 114, 101, 60, 102, 108, 111, 97, 116, 44, 32, 95, 95, 110, 118, 95, 98, 102, 108, 111, 97, 116, 49, 54, 62, 59, 32, 67, 111, 109, 112, 117, 116, 101, 84, 121, 112, 101, 32, 61, 32, 102, 108, 111, 97, 116, 59, 32, 105, 110, 116, 32, 112, 97, 99, 107, 95, 115, 105, 122, 101, 32, 61, 32, 49, 59, 32, 105, 110, 116, 32, 99, 111, 108, 115, 95, 112, 101, 114, 95, 116, 104, 114, 101, 97, 100, 32, 61, 32, 53, 59, 32, 105, 110, 116, 32, 116, 104, 114, 101, 97, 100, 95, 103, 114, 111, 117, 112, 95, 119, 105, 100, 116, 104, 32, 61, 32, 51, 50, 59, 32, 105, 110, 116, 32, 114, 111, 119, 115, 95, 112, 101, 114, 95, 97, 99, 99, 101, 115, 115, 32, 61, 32, 49, 59, 32, 95, 95, 110, 118, 95, 98, 111, 111, 108, 32, 112, 97, 100, 100, 105, 110, 103, 32, 61, 32, 116, 114, 117, 101, 59, 32, 65, 108, 103, 111, 114, 105, 116, 104, 109, 32, 97, 108, 103, 111, 114, 105, 116, 104, 109, 32, 61, 32, 65, 108, 103, 111, 114, 105, 116, 104, 109, 58, 58, 107, 83, 111, 102, 116, 109, 97, 120, 93};
.global .align 1 .b8 __unnamed_377[339] = {118, 111, 105, 100, 32, 83, 111, 102, 116, 109, 97, 120, 87, 97, 114, 112, 73, 109, 112, 108, 40, 76, 79, 65, 68, 44, 32, 83, 84, 79, 82, 69, 44, 32, 115, 105, 103, 110, 101, 100, 32, 108, 111, 110, 103, 44, 32, 115, 105, 103, 110, 101, 100, 32, 108, 111, 110, 103, 41, 32, 91, 119, 105, 116, 104, 32, 76, 79, 65, 68, 32, 61, 32, 68, 105, 114, 101, 99, 116, 76, 111, 97, 100, 60, 95, 95, 110, 118, 95, 98, 102, 108, 111, 97, 116, 49, 54, 44, 32, 102, 108, 111, 97, 116, 62, 59, 32, 83, 84, 79, 82, 69, 32, 61, 32, 68, 105, 114, 101, 99, 116, 83, 116, 111, 114, 101, 60, 102, 108, 111, 97, 116, 44, 32, 95, 95, 110, 118, 95, 98, 102, 108, 111, 97, 116, 49, 54, 62, 59, 32, 67, 111, 109, 112, 117, 116, 101, 84, 121, 112, 101, 32, 61, 32, 102, 108, 111, 97, 116, 59, 32, 105, 110, 116, 32, 112, 97, 99, 107, 95, 115, 105, 122, 101, 32, 61, 32, 49, 59, 32, 105, 110, 116, 32, 99, 111, 108, 115, 95, 112, 101, 114, 95, 116, 104, 114, 101, 97, 100, 32, 61, 32, 54, 59, 32, 105, 110, 116, 32, 116, 104, 114, 101, 97, 100, 95, 103, 114, 111, 117, 112, 95, 119, 105, 100, 116, 104, 32, 61, 32, 51, 50, 59, 32, 105, 110, 116, 32, 114, 111, 119, 115, 95, 112, 101, 114, 95, 97, 99, 99, 101, 115, 115, 32, 61, 32, 49, 59, 32, 95, 95, 110, 118, 95, 98, 111, 111, 108, 32, 112, 97, 100, 100, 105, 110, 103, 32, 61, 32, 102, 97, 108, 115, 101, 59, 32, 65, 108, 103, 111, 114, 105, 116, 104, 109, 32, 97, 108, 103, 111, 114, 105, 116, 104, 109, 32, 61, 32, 65, 108, 103, 111, 114, 105, 116, 104, 109, 58, 58, 107, 83, 111, 102, 116, 109, 97, 120, 93};
.global .align 1 .b8 __unnamed_378[338] = {118, 111, 105, 100, 32, 83, 111, 102, 116, 109, 97, 120, 87, 97, 114, 112, 73, 109, 112, 108, 40, 76, 79, 65, 68, 44, 32, 83, 84, 79, 82, 69, 44, 32, 115, 105, 103, 110, 101, 100, 32, 108, 111, 110, 103, 44, 32, 115, 105, 103, 110, 101, 100, 32, 108, 111, 110, 103, 41, 32, 91, 119, 105, 116, 104, 32, 76, 79, 65, 68, 32, 61, 32, 68, 105, 114, 101, 99, 116, 76, 111, 97, 100, 60, 95, 95, 110, 118, 95, 98, 102, 108, 111, 97, 116, 49, 54, 44, 32, 102, 108, 111, 97, 116, 62, 59, 32, 83, 84, 79, 82, 69, 32, 61, 32, 68, 105, 114, 101, 99, 116, 83, 116, 111, 114, 101, 60, 102, 108, 111, 97, 116, 44, 32, 95, 95, 110, 118, 95, 98, 102, 108, 111, 97, 116, 49, 54, 62, 59, 32, 67, 111, 109, 112, 117, 116, 101, 84, 121, 112, 101, 32, 61, 32, 102, 108, 111, 97, 116, 59, 32, 105, 110, 116, 32, 112, 97, 99, 107, 95, 115, 105, 122, 101, 32, 61, 32, 49, 59, 32, 105, 110, 116, 32, 99, 111, 108, 115, 95, 112, 101, 114, 95, 116, 104, 114, 101, 97, 100, 32, 61, 32, 54, 59, 32, 105, 110, 116, 32, 116, 104, 114, 101, 97, 100, 95, 103, 114, 111, 117, 112, 95, 119, 105, 100, 116, 104, 32, 61, 32, 51, 50, 59, 32, 105, 110, 116, 32, 114, 111, 119, 115, 95, 112, 101, 114, 95, 97, 99, 99, 101, 115, 115, 32, 61, 32, 49, 59, 32, 95, 95, 110, 118, 95, 98, 111, 111, 108, 32, 112, 97, 100, 100, 105, 110, 103, 32, 61, 32, 116, 114, 117, 101, 59, 32, 65, 108, 103, 111, 114, 105, 116, 104, 109, 32, 97, 108, 103, 111, 114, 105, 116, 104, 109, 32, 61, 32, 65, 108, 103, 111, 114, 105, 116, 104, 109, 58, 58, 107, 83, 111, 102, 116, 109, 97, 120, 93};
.global .align 1 .b8 __unnamed_379[339] = {118, 111, 105, 100, 32, 83, 111, 102, 116, 109, 97, 120, 87, 97, 114, 112, 73, 109, 112, 108, 40, 76, 79, 65, 68, 44, 32, 83, 84, 79, 82, 69, 44, 32, 115, 105, 103, 110, 101, 100, 32, 108, 111, 110, 103, 44, 32, 115, 105, 103, 110, 101, 100, 32, 108, 111, 110, 103, 41, 32, 91, 119, 105, 116, 104, 32, 76, 79, 65, 68, 32, 61, 32, 68, 105, 114, 101, 99, 116, 76, 111, 97, 100, 60, 95, 95, 110, 118, 95, 98, 102, 108, 111, 97, 116, 49, 54, 44, 32, 102, 108, 111, 97, 116, 62, 59, 32, 83, 84, 79, 82, 69, 32, 61, 32, 68, 105, 114, 101, 99, 116, 83, 116, 111, 114, 101, 60, 102, 108, 111, 97, 116, 44, 32, 95, 95, 110, 118, 95, 98, 102, 108, 111, 97, 116, 49, 54, 62, 59, 32, 67, 111, 109, 112, 117, 116, 101, 84, 121, 112, 101, 32, 61, 32, 102, 108, 111, 97, 116, 59, 32, 105, 110, 116, 32, 112, 97, 99, 107, 95, 115, 105, 122, 101, 32, 61, 32, 49, 59, 32, 105, 110, 116, 32, 99, 111, 108, 115, 95, 112, 101, 114, 95, 116, 104, 114, 101, 97, 100, 32, 61, 32, 55, 59, 32, 105, 110, 116, 32, 116, 104, 114, 101, 97, 100, 95, 103, 114, 111, 117, 112, 95, 119, 105, 100, 116, 104, 32, 61, 32, 51, 50, 59, 32, 105, 110, 116, 32, 114, 111, 119, 115, 95, 112, 101, 114, 95, 97, 99, 99, 101, 115, 115, 32, 61, 32, 49, 59, 32, 95, 95, 110, 118, 95, 98, 111, 111, 108, 32, 112, 97, 100, 100, 105, 110, 103, 32, 61, 32, 102, 97, 108, 115, 101, 59, 32, 65, 108, 103, 111, 114, 105, 116, 104, 109, 32, 97, 108, 103, 111, 114, 105, 116, 104, 109, 32, 61, 32, 65, 108, 103, 111, 114, 105, 116, 104, 109, 58, 58, 107, 83, 111, 102, 116, 109, 97, 120, 93};
.global .align 1 .b8 __unnamed_380[338] = {118, 111, 105, 100, 32, 83, 111, 102, 116, 109, 97, 120, 87, 97, 114, 112, 73, 109, 112, 108, 40, 76, 79, 65, 68, 44, 32, 83, 84, 79, 82, 69, 44, 32, 115, 105, 103, 110, 101, 100, 32, 108, 111, 110, 103, 44, 32, 115, 105, 103, 110, 101, 100, 32, 108, 111, 110, 103, 41, 32, 91, 119, 105, 116, 104, 32, 76, 79, 65, 68, 32, 61, 32, 68, 105, 114, 101, 99, 116, 76, 111, 97, 100, 60, 95, 95, 110, 118, 95, 98, 102, 108, 111, 97, 116, 49, 54, 44, 32, 102, 108, 111, 97, 116, 62, 59, 32, 83, 84, 79, 82, 69, 32, 61, 32, 68, 105, 114, 101, 99, 116, 83, 116, 111, 114, 101, 60, 102, 108, 111, 97, 116, 44, 32, 95, 95, 110, 118, 95, 98, 102, 108, 111, 97, 116, 49, 54, 62, 59, 32, 67, 111, 109, 112, 117, 116, 101, 84, 121, 112, 101, 32, 61, 32, 102, 108, 111, 97, 116, 59, 32, 105, 110, 116, 32, 112, 97, 99, 107, 95, 115, 105, 122, 101, 32, 61, 32, 49, 59, 32, 105, 110, 116, 32, 99, 111, 108, 115, 95, 112, 101, 114, 95, 116, 104, 114, 101, 97, 100, 32, 61, 32, 55, 59, 32, 105, 110, 116, 32, 116, 104, 114, 101, 97, 100, 95, 103, 114, 111, 117, 112, 95, 119, 105, 100, 116, 104, 32, 61, 32, 51, 50, 59, 32, 105, 110, 116, 32, 114, 111, 119, 115, 95, 112, 101, 114, 95, 97, 99, 99, 101, 115, 115, 32, 61, 32, 49, 59, 32, 95, 95, 110, 118, 95, 98, 111, 111, 108, 32, 112, 97, 100, 100, 105, 110, 103, 32, 61, 32, 116, 114, 117, 101, 59, 32, 65, 108, 103, 111, 114, 105, 116, 104, 109, 32, 97, 108, 103, 111, 114, 105, 116, 104, 109, 32, 61, 32, 65, 108, 103, 111, 114, 105, 116, 104, 109, 58, 58, 107, 83, 111, 102, 116, 109, 97, 120, 93};
.global .align 1 .b8 __unnamed_381[339] = {118, 111, 105, 100, 32, 83, 111, 102, 116, 109, 97, 120, 87, 97, 114, 112, 73, 109, 112, 108, 40, 76, 79, 65, 68, 44, 32, 83, 84, 79, 82, 69, 44, 32, 115, 105, 103, 110, 101, 100, 32, 108, 111, 110, 103, 44, 32, 115, 105, 103, 110, 101, 100, 32, 108, 111, 110, 103, 41, 32, 91, 119, 105, 116, 104, 32, 76, 79, 65, 68, 32, 61, 32, 68, 105, 114, 101, 99, 116, 76, 111, 97, 100, 60, 95, 95, 110, 118, 95, 98, 102, 108, 111, 97, 116, 49, 54, 44, 32, 102, 108, 111, 97, 116, 62, 59, 32, 83, 84, 79, 82, 69, 32, 61, 32, 68, 105, 114, 101, 99, 116, 83, 116, 111, 114, 101, 60, 102, 108, 111, 97, 116, 44, 32, 95, 95, 110, 118, 95, 98, 102, 108, 111, 97, 116, 49, 54, 62, 59, 32, 67, 111, 109, 112, 117, 116, 101, 84, 121, 112, 101, 32, 61, 32, 102, 108, 111, 97, 116, 59, 32, 105, 110, 116, 32, 112, 97, 99, 107, 95, 115, 105, 122, 101, 32, 61, 32, 49, 59, 32, 105, 110, 116, 32, 99, 111, 108, 115, 95, 112, 101, 114, 95, 116, 104, 114, 101, 97, 100, 32, 61, 32, 56, 59, 32, 105, 110, 116, 32, 116, 104, 114, 101, 97, 100, 95, 103, 114, 111, 117, 112, 95, 119, 105, 100, 116, 104, 32, 61, 32, 51, 50, 59, 32, 105, 110, 116, 32, 114, 111, 119, 115, 95, 112, 101, 114, 95, 97, 99, 99, 101, 115, 115, 32, 61, 32, 49, 59, 32, 95, 95, 110, 118, 95, 98, 111, 111, 108, 32, 112, 97, 100, 100, 105, 110, 103, 32, 61, 32, 102, 97, 108, 115, 101, 59, 32, 65, 108, 103, 111, 114, 105, 116, 104, 109, 32, 97, 108, 103, 111, 114, 105, 116, 104, 109, 32, 61, 32, 65, 108, 103, 111, 114, 105, 116, 104, 109, 58, 58, 107, 83, 111, 102, 116, 109, 97, 120, 93};
.global .align 1 .b8 __unnamed_382[338] = {118, 111, 105, 100, 32, 83, 111, 102, 116, 109, 97, 120, 87, 97, 114, 112, 73, 109, 112, 108, 40, 76, 79, 65, 68, 44, 32, 83, 84, 79, 82, 69, 44, 32, 115, 105, 103, 110, 101, 100, 32, 108, 111, 110, 103, 44, 32, 115, 105, 103, 110, 101, 100, 32, 108, 111, 110, 103, 41, 32, 91, 119, 105, 116, 104, 32, 76, 79, 65, 68, 32, 61, 32, 68, 105, 114, 101, 99, 116, 76, 111, 97, 100, 60, 95, 95, 110, 118, 95, 98, 102, 108, 111, 97, 116, 49, 54, 44, 32, 102, 108, 111, 97, 116, 62, 59, 32, 83, 84, 79, 82, 69, 32, 61, 32, 68, 105, 114, 101, 99, 116, 83, 116, 111, 114, 101, 60, 102, 108, 111, 97, 116, 44, 32, 95, 95, 110, 118, 95, 98, 102, 108, 111, 97, 116, 49, 54, 62, 59, 32, 67, 111, 109, 112, 117, 116, 101, 84, 121, 112, 101, 32, 61, 32, 102, 108, 111, 97, 116, 59, 32, 105, 110, 116, 32, 112, 97, 99, 107, 95, 115, 105, 122, 101, 32, 61, 32, 49, 59, 32, 105, 110, 116, 32, 99, 111, 108, 115, 95, 112, 101, 114, 95, 116, 104, 114, 101, 97, 100, 32, 61, 32, 56, 59, 32, 105, 110, 116, 32, 116, 104, 114, 101, 97, 100, 95, 103, 114, 111, 117, 112, 95, 119, 105, 100, 116, 104, 32, 61, 32, 51, 50, 59, 32, 105, 110, 116, 32, 114, 111, 119, 115, 95, 112, 101, 114, 95, 97, 99, 99, 101, 115, 115, 32, 61, 32, 49, 59, 32, 95, 95, 110, 118, 95, 98, 111, 111, 108, 32, 112, 97, 100, 100, 105, 110, 103, 32, 61, 32, 116, 114, 117, 101, 59, 32, 65, 108, 103, 111, 114, 105, 116, 104, 109, 32, 97, 108, 103, 111, 114, 105, 116, 104, 109, 32, 61, 32, 65, 108, 103, 111, 114, 105, 116, 104, 109, 58, 58, 107, 83, 111, 102, 116, 109, 97, 120, 93};
.global .align 1 .b8 __unnamed_383[339] = {118, 111, 105, 100, 32, 83, 111, 102, 116, 109, 97, 120, 87, 97, 114, 112, 73, 109, 112, 108, 40, 76, 79, 65, 68, 44, 32, 83, 84, 79, 82, 69, 44, 32, 115, 105, 103, 110, 101, 100, 32, 108, 111, 110, 103, 44, 32, 115, 105, 103, 110, 101, 100, 32, 108, 111, 110, 103, 41, 32, 91, 119, 105, 116, 104, 32, 76, 79, 65, 68, 32, 61, 32, 68, 105, 114, 101, 99, 116, 76, 111, 97, 100, 60, 95, 95, 110, 118, 95, 98, 102, 108, 111, 97, 116, 49, 54, 44, 32, 102, 108, 111, 97, 116, 62, 59, 32, 83, 84, 79, 82, 69, 32, 61, 32, 68, 105, 114, 101, 99, 116, 83, 116, 111, 114, 101, 60, 102, 108, 111, 97, 116, 44, 32, 95, 95, 110, 118, 95, 98, 102, 108, 111, 97, 116, 49, 54, 62, 59, 32, 67, 111, 109, 112, 117, 116, 101, 84, 121, 112, 101, 32, 61, 32, 102, 108, 111, 97, 116, 59, 32, 105, 110, 116, 32, 112, 97, 99, 107, 95, 115, 105, 122, 101, 32, 61, 32, 49, 59, 32, 105, 110, 116, 32, 99, 111, 108, 115, 95, 112, 101, 114, 95, 116, 104, 114, 101, 97, 100, 32, 61, 32, 57, 59, 32, 105, 110, 116, 32, 116, 104, 114, 101, 97, 100, 95, 103, 114, 111, 117, 112, 95, 119, 105, 100, 116, 104, 32, 61, 32, 51, 50, 59, 32, 105, 110, 116, 32, 114, 111, 119, 115, 95, 112, 101, 114, 95, 97, 99, 99, 101, 115, 115, 32, 61, 32, 49, 59, 32, 95, 95, 110, 118, 95, 98, 111, 111, 108, 32, 112, 97, 100, 100, 105, 110, 103, 32, 61, 32, 102, 97, 108, 115, 101, 59, 32, 65, 108, 103, 111, 114, 105, 116, 104, 109, 32, 97, 108, 103, 111, 114, 105, 116, 104, 109, 32, 61, 32, 65, 108, 103, 111, 114, 105, 116, 104, 109, 58, 58, 107, 83, 111, 102, 116, 109, 97, 120, 93};
.global .align 1 .b8 __unnamed_384[338] = {118, 111, 105, 100, 32, 83, 111, 102, 116, 109, 97, 120, 87, 97, 114, 112, 73, 109, 112, 108, 40, 76, 79, 65, 68, 44, 32, 83, 84, 79, 82, 69, 44, 32, 115, 105, 103, 110, 101, 100, 32, 108, 111, 110, 103, 44, 32, 115, 105, 103, 110, 101, 100, 32, 108, 111, 110, 103, 41, 32, 91, 119, 105, 116, 104, 32, 76, 79, 65, 68, 32, 61, 32, 68, 105, 114, 101, 99, 116, 76, 111, 97, 100, 60, 95, 95, 110, 118, 95, 98, 102, 108, 111, 97, 116, 49, 54, 44, 32, 102, 108, 111, 97, 116, 62, 59, 32, 83, 84, 79, 82, 69, 32, 61, 32, 68, 105, 114, 101, 99, 116, 83, 116, 111, 114, 101, 60, 102, 108, 111, 97, 116, 44, 32, 95, 95, 110, 118, 95, 98, 102, 108, 111, 97, 116, 49, 54, 62, 59, 32, 67, 111, 109, 112, 117, 116, 101, 84, 121, 112, 101, 32, 61, 32, 102, 108, 111, 97, 116, 59, 32, 105, 110, 116, 32, 112, 97, 99, 107, 95, 115, 105, 122, 101, 32, 61, 32, 49, 59, 32, 105, 110, 116, 32, 99, 111, 108, 115, 95, 112, 101, 114, 95, 116, 104, 114, 101, 97, 100, 32, 61, 32, 57, 59, 32, 105, 110, 116, 32, 116, 104, 114, 101, 97, 100, 95, 103, 114, 111, 117, 112, 95, 119, 105, 100, 116, 104, 32, 61, 32, 51, 50, 59, 32, 105, 110, 116, 32, 114, 111, 119, 115, 95, 112, 101, 114, 95, 97, 99, 99, 101, 115, 115, 32, 61, 32, 49, 59, 32, 95, 95, 110, 118, 95, 98, 111, 111, 108, 32, 112, 97, 100, 100, 105, 110, 103, 32, 61, 32, 116, 114, 117, 101, 59, 32, 65, 108, 103, 111, 114, 105, 116, 104, 109, 32, 97, 108, 103, 111, 114, 105, 116, 104, 109, 32, 61, 32, 65, 108, 103, 111, 114, 105, 116, 104, 109, 58, 58, 107, 83, 111, 102, 116, 109, 97, 120, 93};
.global .align 1 .b8 __unnamed_385[340] = {118, 111, 105, 100, 32, 83, 111, 102, 116, 109, 97, 120, 87, 97, 114, 112, 73, 109, 112, 108, 40, 76, 79, 65, 68, 44, 32, 83, 84, 79, 82, 69, 44, 32, 115, 105, 103, 110, 101, 100, 32, 108, 111, 110, 103, 44, 32, 115, 105, 103, 110, 101, 100, 32, 108, 111, 110, 103, 41, 32, 91, 119, 105, 116, 104, 32, 76, 79, 65, 68, 32, 61, 32, 68, 105, 114, 101, 99, 116, 76, 111, 97, 100, 60, 95, 95, 110, 118, 95, 98, 102, 108, 111, 97, 116, 49, 54, 44, 32, 102, 108, 111, 97, 116, 62, 59, 32, 83, 84, 79, 82, 69, 32, 61, 32, 68, 105, 114, 101, 99, 116, 83, 116, 111, 114, 101, 60, 102, 108, 111, 97, 116, 44, 32, 95, 95, 110, 118, 95, 98, 102, 108, 111, 97, 116, 49, 54, 62, 59, 32, 67, 111, 109, 112, 117, 116, 101, 84, 121, 112, 101, 32, 61, 32, 102, 108, 111, 97, 116, 59, 32, 105, 110, 116, 32, 112, 97, 99, 107, 95, 115, 105, 122, 101, 32, 61, 32, 49, 59, 32, 105, 110, 116, 32, 99, 111, 108, 115, 95, 112, 101, 114, 95, 116, 104, 114, 101, 97, 100, 32, 61, 32, 49, 48, 59, 32, 105, 110, 116, 32, 116, 104, 114, 101, 97, 100, 95, 103, 114, 111, 117, 112, 95, 119, 105, 100, 116, 104, 32, 61, 32, 51, 50, 59, 32, 105, 110, 116, 32, 114, 111, 119, 115, 95, 112, 101, 114, 95, 97, 99, 99, 101, 115, 115, 32, 61, 32, 49, 59, 32, 95, 95, 110, 118, 95, 98, 111, 111, 108, 32, 112, 97, 100, 100, 105, 110, 103, 32, 61, 32, 102, 97, 108, 115, 101, 59, 32, 65, 108, 103, 111, 114, 105, 116, 104, 109, 32, 97, 108, 103, 111, 114, 105, 116, 104, 109, 32, 61, 32, 65, 108, 103, 111, 114, 105, 116, 104, 109, 58, 58, 107, 83, 111, 102, 116, 109, 97, 120, 93};
.global .align 1 .b8 __unnamed_386[339] = {118, 111, 105, 100, 32, 83, 111, 102, 116, 109, 97, 120, 87, 97, 114, 112, 73, 109, 112, 108, 40, 76, 79, 65, 68, 44, 32, 83, 84, 79, 82, 69, 44, 32, 115, 105, 103, 110, 101, 100, 32, 108, 111, 110, 103, 44, 32, 115, 105, 103, 110, 101, 100, 32, 108, 111, 110, 103, 41, 32, 91, 119, 105, 116, 104, 32, 76, 79, 65, 68, 32, 61, 32, 68, 105, 114, 101, 99, 116, 76, 111, 97, 100, 60, 95, 95, 110, 118, 95, 98, 102, 108, 111, 97, 116, 49, 54, 44, 32, 102, 108, 111, 97, 116, 62, 59, 32, 83, 84, 79, 82, 69, 32, 61, 32, 68, 105, 114, 101, 99, 116, 83, 116, 111, 114, 101, 60, 102, 108, 111, 97, 116, 44, 32, 95, 95, 110, 118, 95, 98, 102, 108, 111, 97, 116, 49, 54, 62, 59, 32, 67, 111, 109, 112, 117, 116, 101, 84, 121, 112, 101, 32, 61, 32, 102, 108, 111, 97, 116, 59, 32, 105, 110, 116, 32, 112, 97, 99, 107, 95, 115, 105, 122, 101, 32, 61, 32, 49, 59, 32, 105, 110, 116, 32, 99, 111, 108, 115, 95, 112, 101, 114, 95, 116, 104, 114, 101, 97, 100, 32, 61, 32, 49, 48, 59, 32, 105, 110, 116, 32, 116, 104, 114, 101, 97, 100, 95, 103, 114, 111, 117, 112, 95, 119, 105, 100, 116, 104, 32, 61, 32, 51, 50, 59, 32, 105, 110, 116, 32, 114, 111, 119, 115, 95, 112, 101, 114, 95, 97, 99, 99, 101, 115, 115, 32, 61, 32, 49, 59, 32, 95, 95, 110, 118, 95, 98, 111, 111, 108, 32, 112, 97, 100, 100, 105, 110, 103, 32, 61, 32, 116, 114, 117, 101, 59, 32, 65, 108, 103, 111, 114, 105, 116, 104, 109, 32, 97, 108, 103, 111, 114, 105, 116, 104, 109, 32, 61, 32, 65, 108, 103, 111, 114, 105, 116, 104, 109, 58, 58, 107, 83, 111, 102, 116, 109, 97, 120, 93};
.global .align 1 .b8 __unnamed_387[340] = {118, 111, 105, 100, 32, 83, 111, 102, 116, 109, 97, 120, 87, 97, 114, 112, 73, 109, 112, 108, 40, 76, 79, 65, 68, 44, 32, 83, 84, 79, 82, 69, 44, 32, 115, 105, 103, 110, 101, 100, 32, 108, 111, 110, 103, 44, 32, 115, 105, 103, 110, 101, 100, 32, 108, 111, 110, 103, 41, 32, 91, 119, 105, 116, 104, 32, 76, 79, 65, 68, 32, 61, 32, 68, 105, 114, 101, 99, 116, 76, 111, 97, 100, 60, 95, 95, 110, 118, 95, 98, 102, 108, 111, 97, 116, 49, 54, 44, 32, 102, 108, 111, 97, 116, 62, 59, 32, 83, 84, 79, 82, 69, 32, 61, 32, 68, 105, 114, 101, 99, 116, 83, 116, 111, 114, 101, 60, 102, 108, 111, 97, 116, 44, 32, 95, 95, 110, 118, 95, 98, 102, 108, 111, 97, 116, 49, 54, 62, 59, 32, 67, 111, 109, 112, 117, 116, 101, 84, 121, 112, 101, 32, 61, 32, 102, 108, 111, 97, 116, 59, 32, 105, 110, 116, 32, 112, 97, 99, 107, 95, 115, 105, 122, 101, 32, 61, 32, 49, 59, 32, 105, 110, 116, 32, 99, 111, 108, 115, 95, 112, 101, 114, 95, 116, 104, 114, 101, 97, 100, 32, 61, 32, 49, 49, 59, 32, 105, 110, 116, 32, 116, 104, 114, 101, 97, 100, 95, 103, 114, 111, 117, 112, 95, 119, 105, 100, 116, 104, 32, 61, 32, 51, 50, 59, 32, 105, 110, 116, 32, 114, 111, 119, 115, 95, 112, 101, 114, 95, 97, 99, 99, 101, 115, 115, 32, 61, 32, 49, 59, 32, 95, 95, 110, 118, 95, 98, 111, 111, 108, 32, 112, 97, 100, 100, 105, 110, 103, 32, 61, 32, 102, 97, 108, 115, 101, 59, 32, 65, 108, 103, 111, 114, 105, 116, 104, 109, 32, 97, 108, 103, 111, 114, 105, 116, 104, 109, 32, 61, 32, 65, 108, 103, 111, 114, 105, 116, 104, 109, 58, 58, 107, 83, 111, 102, 116, 109, 97, 120, 93};
.global .align 1 .b8 __unnamed_388[339] = {118, 111, 105, 100, 32, 83, 111, 102, 116, 109, 97, 120, 87, 97, 114, 112, 73, 109, 112, 108, 40, 76, 79, 65, 68, 44, 32, 83, 84, 79, 82, 69, 44, 32, 115, 105, 103, 110, 101, 100, 32, 108, 111, 110, 103, 44, 32, 115, 105, 103, 110, 101, 100, 32, 108, 111, 110, 103, 41, 32, 91, 119, 105, 116, 104, 32, 76, 79, 65, 68, 32, 61, 32, 68, 105, 114, 101, 99, 116, 76, 111, 97, 100, 60, 95, 95, 110, 118, 95, 98, 102, 108, 111, 97, 116, 49, 54, 44, 32, 102, 108, 111, 97, 116, 62, 59, 32, 83, 84, 79, 82, 69, 32, 61, 32, 68, 105, 114, 101, 99, 116, 83, 116, 111, 114, 101, 60, 102, 108, 111, 97, 116, 44, 32, 95, 95, 110, 118, 95, 98, 102, 108, 111, 97, 116, 49, 54, 62, 59, 32, 67, 111, 109, 112, 117, 116, 101, 84, 121, 112, 101, 32, 61, 32, 102, 108, 111, 97, 116, 59, 32, 105, 110, 116, 32, 112, 97, 99, 107, 95, 115, 105, 122, 101, 32, 61, 32, 49, 59, 32, 105, 110, 116, 32, 99, 111, 108, 115, 95, 112, 101, 114, 95, 116, 104, 114, 101, 97, 100, 32, 61, 32, 49, 49, 59, 32, 105, 110, 116, 32, 116, 104, 114, 101, 97, 100, 95, 103, 114, 111, 117, 112, 95, 119, 105, 100, 116, 104, 32, 61, 32, 51, 50, 59, 32, 105, 110, 116, 32, 114, 111, 119, 115, 95, 112, 101, 114, 95, 97, 99, 99, 101, 115, 115, 32, 61, 32, 49, 59, 32, 95, 95, 110, 118, 95, 98, 111, 111, 108, 32, 112, 97, 100, 100, 105, 110, 103, 32, 61, 32, 116, 114, 117, 101, 59, 32, 65, 108, 103, 111, 114, 105, 116, 104, 109, 32, 97, 108, 103, 111, 114, 105, 116, 104, 109, 32, 61, 32, 65, 108, 103, 111, 114, 105, 116, 104, 109, 58, 58, 107, 83, 111, 102, 116, 109, 97, 120, 93};
.global .align 1 .b8 __unnamed_389[340] = {118, 111, 105, 100, 32, 83, 111, 102, 116, 109, 97, 120, 87, 97, 114, 112, 73, 109, 112, 108, 40, 76, 79, 65, 68, 44, 32, 83, 84, 79, 82, 69, 44, 32, 115, 105, 103, 110, 101, 100, 32, 108, 111, 110, 103, 44, 32, 115, 105, 103, 110, 101, 100, 32, 108, 111, 110, 103, 41, 32, 91, 119, 105, 116, 104, 32, 76, 79, 65, 68, 32, 61, 32, 68, 105, 114, 101, 99, 116, 76, 111, 97, 100, 60, 95, 95, 110, 118, 95, 98, 102, 108, 111, 97, 116, 49, 54, 44, 32, 102, 108, 111, 97, 116, 62, 59, 32, 83, 84, 79, 82, 69, 32, 61, 32, 68, 105, 114, 101, 99, 116, 83, 116, 111, 114, 101, 60, 102, 108, 111, 97, 116, 44, 32, 95, 95, 110, 118, 95, 98, 102, 108, 111, 97, 116, 49, 54, 62, 59, 32, 67, 111, 109, 112, 117, 116, 101, 84, 121, 112, 101, 32, 61, 32, 102, 108, 111, 97, 116, 59, 32, 105, 110, 116, 32, 112, 97, 99, 107, 95, 115, 105, 122, 101, 32, 61, 32, 49, 59, 32, 105, 110, 116, 32, 99, 111, 108, 115, 95, 112, 101, 114, 95, 116, 104, 114, 101, 97, 100, 32, 61, 32, 49, 50, 59, 32, 105, 110, 116, 32, 116, 104, 114, 101, 97, 100, 95, 103, 114, 111, 117, 112, 95, 119, 105, 100, 116, 104, 32, 61, 32, 51, 50, 59, 32, 105, 110, 116, 32, 114, 111, 119, 115, 95, 112, 101, 114, 95, 97, 99, 99, 101, 115, 115, 32, 61, 32, 49, 59, 32, 95, 95, 110, 118, 95, 98, 111, 111, 108, 32, 112, 97, 100, 100, 105, 110, 103, 32, 61, 32, 102, 97, 108, 115, 101, 59, 32, 65, 108, 103, 111, 114, 105, 116, 104, 109, 32, 97, 108, 103, 111, 114, 105, 116, 104, 109, 32, 61, 32, 65, 108, 103, 111, 114, 105, 116, 104, 109, 58, 58, 107, 83, 111, 102, 116, 109, 97, 120, 93};
.global .align 1 .b8 __unnamed_390[339] = {118, 111, 105, 100, 32, 83, 111, 102, 116, 109, 97, 120, 87, 97, 114, 112, 73, 109, 112, 108, 40, 76, 79, 65, 68, 44, 32, 83, 84, 79, 82, 69, 44, 32, 115, 105, 103, 110, 101, 100, 32, 108, 111, 110, 103, 44, 32, 115, 105, 103, 110, 101, 100, 32, 108, 111, 110, 103, 41, 32, 91, 119, 105, 116, 104, 32, 76, 79, 65, 68, 32, 61, 32, 68, 105, 114, 101, 99, 116, 76, 111, 97, 100, 60, 95, 95, 110, 118, 95, 98, 102, 108, 111, 97, 116, 49, 54, 44, 32, 102, 108, 111, 97, 116, 62, 59, 32, 83, 84, 79, 82, 69, 32, 61, 32, 68, 105, 114, 101, 99, 116, 83, 116, 111, 114, 101, 60, 102, 108, 111, 97, 116, 44, 32, 95, 95, 110, 118, 95, 98, 102, 108, 111, 97, 116, 49, 54, 62, 59, 32, 67, 111, 109, 112, 117, 116, 101, 84, 121, 112, 101, 32, 61, 32, 102, 108, 111, 97, 116, 59, 32, 105, 110, 116, 32, 112, 97, 99, 107, 95, 115, 105, 122, 101, 32, 61, 32, 49, 59, 32, 105, 110, 116, 32, 99, 111, 108, 115, 95, 112, 101, 114, 95, 116, 104, 114, 101, 97, 100, 32, 61, 32, 49, 50, 59, 32, 105, 110, 116, 32, 116, 104, 114, 101, 97, 100, 95, 103, 114, 111, 117, 112, 95, 119, 105, 100, 116, 104, 32, 61, 32, 51, 50, 59, 32, 105, 110, 116, 32, 114, 111, 119, 115, 95, 112, 101, 114, 95, 97, 99, 99, 101, 115, 115, 32, 61, 32, 49, 59, 32, 95, 95, 110, 118, 95, 98, 111, 111, 108, 32, 112, 97, 100, 100, 105, 110, 103, 32, 61, 32, 116, 114, 117, 101, 59, 32, 65, 108, 103, 111, 114, 105, 116, 104, 109, 32, 97, 108, 103, 111, 114, 105, 116, 104, 109, 32, 61, 32, 65, 108, 103, 111, 114, 105, 116, 104, 109, 58, 58, 107, 83, 111, 102, 116, 109, 97, 120, 93};
.global .align 1 .b8 __unnamed_391[340] = {118, 111, 105, 100, 32, 83, 111, 102, 116, 109, 97, 120, 87, 97, 114, 112, 73, 109, 112, 108, 40, 76, 79, 65, 68, 44, 32, 83, 84, 79, 82, 69, 44, 32, 115, 105, 103, 110, 101, 100, 32, 108, 111, 110, 103, 44, 32, 115, 105, 103, 110, 101, 100, 32, 108, 111, 110, 103, 41, 32, 91, 119, 105, 116, 104, 32, 76, 79, 65, 68, 32, 61, 32, 68, 105, 114, 101, 99, 116, 76, 111, 97, 100, 60, 95, 95, 110, 118, 95, 98, 102, 108, 111, 97, 116, 49, 54, 44, 32, 102, 108, 111, 97, 116, 62, 59, 32, 83, 84, 79, 82, 69, 32, 61, 32, 68, 105, 114, 101, 99, 116, 83, 116, 111, 114, 101, 60, 102, 108, 111, 97, 116, 44, 32, 95, 95, 110, 118, 95, 98, 102, 108, 111, 97, 116, 49, 54, 62, 59, 32, 67, 111, 109, 112, 117, 116, 101, 84, 121, 112, 101, 32, 61, 32, 102, 108, 111, 97, 116, 59, 32, 105, 110, 116, 32, 112, 97, 99, 107, 95, 115, 105, 122, 101, 32, 61, 32, 49, 59, 32, 105, 110, 116, 32, 99, 111, 108, 115, 95, 112, 101, 114, 95, 116, 104, 114, 101, 97, 100, 32, 61, 32, 49, 51, 59, 32, 105, 110, 116, 32, 116, 104, 114, 101, 97, 100, 95, 103, 114, 111, 117, 112, 95, 119, 105, 100, 116, 104, 32, 61, 32, 51, 50, 59, 32, 105, 110, 116, 32, 114, 111, 119, 115, 95, 112, 101, 114, 95, 97, 99, 99, 101, 115, 115, 32, 61, 32, 49, 59, 32, 95, 95, 110, 118, 95, 98, 111, 111, 108, 32, 112, 97, 100, 100, 105, 110, 103, 32, 61, 32, 102, 97, 108, 115, 101, 59, 32, 65, 108, 103, 111, 114, 105, 116, 104, 109, 32, 97, 108, 103, 111, 114, 105, 116, 104, 109, 32, 61, 32, 65, 108, 103, 111, 114, 105, 116, 104, 109, 58, 58, 107, 83, 111, 102, 116, 109, 97, 120, 93};
.global .align 1 .b8 __unnamed_392[339] = {118, 111, 105, 100, 32, 83, 111, 102, 116, 109, 97, 120, 87, 97, 114, 112, 73, 109, 112, 108, 40, 76, 79, 65, 68, 44, 32, 83, 84, 79, 82, 69, 44, 32, 115, 105, 103, 110, 101, 100, 32, 108, 111, 110, 103, 44, 32, 115, 105, 103, 110, 101, 100, 32, 108, 111, 110, 103, 41, 32, 91, 119, 105, 116, 104, 32, 76, 79, 65, 68, 32, 61, 32, 68, 105, 114, 101, 99, 116, 76, 111, 97, 100, 60, 95, 95, 110, 118, 95, 98, 102, 108, 111, 97, 116, 49, 54, 44, 32, 102, 108, 111, 97, 116, 62, 59, 32, 83, 84, 79, 82, 69, 32, 61, 32, 68, 105, 114, 101, 99, 116, 83, 116, 111, 114, 101, 60, 102, 108, 111, 97, 116, 44, 32, 95, 95, 110, 118, 95, 98, 102, 108, 111, 97, 116, 49, 54, 62, 59, 32, 67, 111, 109, 112, 117, 116, 101, 84, 121, 112, 101, 32, 61, 32, 102, 108, 111, 97, 116, 59, 32, 105, 110, 116, 32, 112, 97, 99, 107, 95, 115, 105, 122, 101, 32, 61, 32, 49, 59, 32, 105, 110, 116, 32, 99, 111, 108, 115, 95, 112, 101, 114, 95, 116, 104, 114, 101, 97, 100, 32, 61, 32, 49, 51, 59, 32, 105, 110, 116, 32, 116, 104, 114, 101, 97, 100, 95, 103, 114, 111, 117, 112, 95, 119, 105, 100, 116, 104, 32, 61, 32, 51, 50, 59, 32, 105, 110, 116, 32, 114, 111, 119, 115, 95, 112, 101, 114, 95, 97, 99, 99, 101, 115, 115, 32, 61, 32, 49, 59, 32, 95, 95, 110, 118, 95, 98, 111, 111, 108, 32, 112, 97, 100, 100, 105, 110, 103, 32, 61, 32, 116, 114, 117, 101, 59, 32, 65, 108, 103, 111, 114, 105, 116, 104, 109, 32, 97, 108, 103, 111, 114, 105, 116, 104, 109, 32, 61, 32, 65, 108, 103, 111, 114, 105, 116, 104, 109, 58, 58, 107, 83, 111, 102, 116, 109, 97, 120, 93};
.global .align 1 .b8 __unnamed_393[340] = {118, 111, 105, 100, 32, 83, 111, 102, 116, 109, 97, 120, 87, 97, 114, 112, 73, 109, 112, 108, 40, 76, 79, 65, 68, 44, 32, 83, 84, 79, 82, 69, 44, 32, 115, 105, 103, 110, 101, 100, 32, 108, 111, 110, 103, 44, 32, 115, 105, 103, 110, 101, 100, 32, 108, 111, 110, 103, 41, 32, 91, 119, 105, 116, 104, 32, 76, 79, 65, 68, 32, 61, 32, 68, 105, 114, 101, 99, 116, 76, 111, 97, 100, 60, 95, 95, 110, 118, 95, 98, 102, 108, 111, 97, 116, 49, 54, 44, 32, 102, 108, 111, 97, 116, 62, 59, 32, 83, 84, 79, 82, 69, 32, 61, 32, 68, 105, 114, 101, 99, 116, 83, 116, 111, 114, 101, 60, 102, 108, 111, 97, 116, 44, 32, 95, 95, 110, 118, 95, 98, 102, 108, 111, 97, 116, 49, 54, 62, 59, 32, 67, 111, 109, 112, 117, 116, 101, 84, 121, 112, 101, 32, 61, 32, 102, 108, 111, 97, 116, 59, 32, 105, 110, 116, 32, 112, 97, 99, 107, 95, 115, 105, 122, 101, 32, 61, 32, 49, 59, 32, 105, 110, 116, 32, 99, 111, 108, 115, 95, 112, 101, 114, 95, 116, 104, 114, 101, 97, 100, 32, 61, 32, 49, 52, 59, 32, 105, 110, 116, 32, 116, 104, 114, 101, 97, 100, 95, 103, 114, 111, 117, 112, 95, 119, 105, 100, 116, 104, 32, 61, 32, 51, 50, 59, 32, 105, 110, 116, 32, 114, 111, 119, 115, 95, 112, 101, 114, 95, 97, 99, 99, 101, 115, 115, 32, 61, 32, 49, 59, 32, 95, 95, 110, 118, 95, 98, 111, 111, 108, 32, 112, 97, 100, 100, 105, 110, 103, 32, 61, 32, 102, 97, 108, 115, 101, 59, 32, 65, 108, 103, 111, 114, 105, 116, 104, 109, 32, 97, 108, 103, 111, 114, 105, 116, 104, 109, 32, 61, 32, 65, 108, 103, 111, 114, 105, 116, 104, 109, 58, 58, 107, 83, 111, 102, 116, 109, 97, 120, 93};
.global .align 1 .b8 __unnamed_394[339] = {118, 111, 105, 100, 32, 83, 111, 102, 116, 109, 97, 120, 87, 97, 114, 112, 73, 109, 112, 108, 40, 76, 79, 65, 68, 44, 32, 83, 84, 79, 82, 69, 44, 32, 115, 105, 103, 110, 101, 100, 32, 108, 111, 110, 103, 44, 32, 115, 105, 103, 110, 101, 100, 32, 108, 111, 110, 103, 41, 32, 91, 119, 105, 116, 104, 32, 76, 79, 65, 68, 32, 61, 32, 68, 105, 114, 101, 99, 116, 76, 111, 97, 100, 60, 95, 95, 110, 118, 95, 98, 102, 108, 111, 97, 116, 49, 54, 44, 32, 102, 108, 111, 97, 116, 62, 59, 32, 83, 84, 79, 82, 69, 32, 61, 32, 68, 105, 114, 101, 99, 116, 83, 116, 111, 114, 101, 60, 102, 108, 111, 97, 116, 44, 32, 95, 95, 110, 118, 95, 98, 102, 108, 111, 97, 116, 49, 54, 62, 59, 32, 67, 111, 109, 112, 117, 116, 101, 84, 121, 112, 101, 32, 61, 32, 102, 108, 111, 97, 116, 59, 32, 105, 110, 116, 32, 112, 97, 99, 107, 95, 115, 105, 122, 101, 32, 61, 32, 49, 59, 32, 105, 110, 116, 32, 99, 111, 108, 115, 95, 112, 101, 114, 95, 116, 104, 114, 101, 97, 100, 32, 61, 32, 49, 52, 59, 32, 105, 110, 116, 32, 116, 104, 114, 101, 97, 100, 95, 103, 114, 111, 117, 112, 95, 119, 105, 100, 116, 104, 32, 61, 32, 51, 50, 59, 32, 105, 110, 116, 32, 114, 111, 119, 115, 95, 112, 101, 114, 95, 97, 99, 99, 101, 115, 115, 32, 61, 32, 49, 59, 32, 95, 95, 110, 118, 95, 98, 111, 111, 108, 32, 112, 97, 100, 100, 105, 110, 103, 32, 61, 32, 116, 114, 117, 101, 59, 32, 65, 108, 103, 111, 114, 105, 116, 104, 109, 32, 97, 108, 103, 111, 114, 105, 116, 104, 109, 32, 61, 32, 65, 108, 103, 111, 114, 105, 116, 104, 109, 58, 58, 107, 83, 111, 102, 116, 109, 97, 120, 93};
.global .align 1 .b8 __unnamed_395[340] = {118, 111, 105, 100, 32, 83, 111, 102, 116, 109, 97, 120, 87, 97, 114, 112, 73, 109, 112, 108, 40, 76, 79, 65, 68, 44, 32, 83, 84, 79, 82, 69, 44, 32, 115, 105, 103, 110, 101, 100, 32, 108, 111, 110, 103, 44, 32, 115, 105, 103, 110, 101, 100, 32, 108, 111, 110, 103, 41, 32, 91, 119, 105, 116, 104, 32, 76, 79, 65, 68, 32, 61, 32, 68, 105, 114, 101, 99, 116, 76, 111, 97, 100, 60, 95, 95, 110, 118, 95, 98, 102, 108, 111, 97, 116, 49, 54, 44, 32, 102, 108, 111, 97, 116, 62, 59, 32, 83, 84, 79, 82, 69, 32, 61, 32, 68, 105, 114, 101, 99, 116, 83, 116, 111, 114, 101, 60, 102, 108, 111, 97, 116, 44, 32, 95, 95, 110, 118, 95, 98, 102, 108, 111, 97, 116, 49, 54, 62, 59, 32, 67, 111, 109, 112, 117, 116, 101, 84, 121, 112, 101, 32, 61, 32, 102, 108, 111, 97, 116, 59, 32, 105, 110, 116, 32, 112, 97, 99, 107, 95, 115, 105, 122, 101, 32, 61, 32, 49, 59, 32, 105, 110, 116, 32, 99, 111, 108, 115, 95, 112, 101, 114, 95, 116, 104, 114, 101, 97, 100, 32, 61, 32, 49, 53, 59, 32, 105, 110, 116, 32, 116, 104, 114, 101, 97, 100, 95, 103, 114, 111, 117, 112, 95, 119, 105, 100, 116, 104, 32, 61, 32, 51, 50, 59, 32, 105, 110, 116, 32, 114, 111, 119, 115, 95, 112, 101, 114, 95, 97, 99, 99, 101, 115, 115, 32, 61, 32, 49, 59, 32, 95, 95, 110, 118, 95, 98, 111, 111, 108, 32, 112, 97, 100, 100, 105, 110, 103, 32, 61, 32, 102, 97, 108, 115, 101, 59, 32, 65, 108, 103, 111, 114, 105, 116, 104, 109, 32, 97, 108, 103, 111, 114, 105, 116, 104, 109, 32, 61, 32, 65, 108, 103, 111, 114, 105, 116, 104, 109, 58, 58, 107, 83, 111, 102, 116, 109, 97, 120, 93};
.global .align 1 .b8 __unnamed_396[339] = {118, 111, 105, 100, 32, 83, 111, 102, 116, 109, 97, 120, 87, 97, 114, 112, 73, 109, 112, 108, 40, 76, 79, 65, 68, 44, 32, 83, 84, 79, 82, 69, 44, 32, 115, 105, 103, 110, 101, 100, 32, 108, 111, 110, 103, 44, 32, 115, 105, 103, 110, 101, 100, 32, 108, 111, 110, 103, 41, 32, 91, 119, 105, 116, 104, 32, 76, 79, 65, 68, 32, 61, 32, 68, 105, 114, 101, 99, 116, 76, 111, 97, 100, 60, 95, 95, 110, 118, 95, 98, 102, 108, 111, 97, 116, 49, 54, 44, 32, 102, 108, 111, 97, 116, 62, 59, 32, 83, 84, 79, 82, 69, 32, 61, 32, 68, 105, 114, 101, 99, 116, 83, 116, 111, 114, 101, 60, 102, 108, 111, 97, 116, 44, 32, 95, 95, 110, 118, 95, 98, 102, 108, 111, 97, 116, 49, 54, 62, 59, 32, 67, 111, 109, 112, 117, 116, 101, 84, 121, 112, 101, 32, 61, 32, 102, 108, 111, 97, 116, 59, 32, 105, 110, 116, 32, 112, 97, 99, 107, 95, 115, 105, 122, 101, 32, 61, 32, 49, 59, 32, 105, 110, 116, 32, 99, 111, 108, 115, 95, 112, 101, 114, 95, 116, 104, 114, 101, 97, 100, 32, 61, 32, 49, 53, 59, 32, 105, 110, 116, 32, 116, 104, 114, 101, 97, 100, 95, 103, 114, 111, 117, 112, 95, 119, 105, 100, 116, 104, 32, 61, 32, 51, 50, 59, 32, 105, 110, 116, 32, 114, 111, 119, 115, 95, 112, 101, 114, 95, 97, 99, 99, 101, 115, 115, 32, 61, 32, 49, 59, 32, 95, 95, 110, 118, 95, 98, 111, 111, 108, 32, 112, 97, 100, 100, 105, 110, 103, 32, 61, 32, 116, 114, 117, 101, 59, 32, 65, 108, 103, 111, 114, 105, 116, 104, 109, 32, 97, 108, 103, 111, 114, 105, 116, 104, 109, 32, 61, 32, 65, 108, 103, 111, 114, 105, 116, 104, 109, 58, 58, 107, 83, 111, 102, 116, 109, 97, 120, 93};
.global .align 1 .b8 __unnamed_397[340] = {118, 111, 105, 100, 32, 83, 111, 102, 116, 109, 97, 120, 87, 97, 114, 112, 73, 109, 112, 108, 40, 76, 79, 65, 68, 44, 32, 83, 84, 79, 82, 69, 44, 32, 115, 105, 103, 110, 101, 100, 32, 108, 111, 110, 103, 44, 32, 115, 105, 103, 110, 101, 100, 32, 108, 111, 110, 103, 41, 32, 91, 119, 105, 116, 104, 32, 76, 79, 65, 68, 32, 61, 32, 68, 105, 114, 101, 99, 116, 76, 111, 97, 100, 60, 95, 95, 110, 118, 95, 98, 102, 108, 111, 97, 116, 49, 54, 44, 32, 102, 108, 111, 97, 116, 62, 59, 32, 83, 84, 79, 82, 69, 32, 61, 32, 68, 105, 114, 101, 99, 116, 83, 116, 111, 114, 101, 60, 102, 108, 111, 97, 116, 44, 32, 95, 95, 110, 118, 95, 98, 102, 108, 111, 97, 116, 49, 54, 62, 59, 32, 67, 111, 109, 112, 117, 116, 101, 84, 121, 112, 101, 32, 61, 32, 102, 108, 111, 97, 116, 59, 32, 105, 110, 116, 32, 112, 97, 99, 107, 95, 115, 105, 122, 101, 32, 61, 32, 49, 59, 32, 105, 110, 116, 32, 99, 111, 108, 115, 95, 112, 101, 114, 95, 116, 104, 114, 101, 97, 100, 32, 61, 32, 49, 54, 59, 32, 105, 110, 116, 32, 116, 104, 114, 101, 97, 100, 95, 103, 114, 111, 117, 112, 95, 119, 105, 100, 116, 104, 32, 61, 32, 51, 50, 59, 32, 105, 110, 116, 32, 114, 111, 119, 115, 95, 112, 101, 114, 95, 97, 99, 99, 101, 115, 115, 32, 61, 32, 49, 59, 32, 95, 95, 110, 118, 95, 98, 111, 111, 108, 32, 112, 97, 100, 100, 105, 110, 103, 32, 61, 32, 102, 97, 108, 115, 101, 59, 32, 65, 108, 103, 111, 114, 105, 116, 104, 109, 32, 97, 108, 103, 111, 114, 105, 116, 104, 109, 32, 61, 32, 65, 108, 103, 111, 114, 105, 116, 104, 109, 58, 58, 107, 83, 111, 102, 116, 109, 97, 120, 93};
.global .align 1 .b8 __unnamed_398[339] = {118, 111, 105, 100, 32, 83, 111, 102, 116, 109, 97, 120, 87, 97, 114, 112, 73, 109, 112, 108, 40, 76, 79, 65, 68, 44, 32, 83, 84, 79, 82, 69, 44, 32, 115, 105, 103, 110, 101, 100, 32, 108, 111, 110, 103, 44, 32, 115, 105, 103, 110, 101, 100, 32, 108, 111, 110, 103, 41, 32, 91, 119, 105, 116, 104, 32, 76, 79, 65, 68, 32, 61, 32, 68, 105, 114, 101, 99, 116, 76, 111, 97, 100, 60, 95, 95, 110, 118, 95, 98, 102, 108, 111, 97, 116, 49, 54, 44, 32, 102, 108, 111, 97, 116, 62, 59, 32, 83, 84, 79, 82, 69, 32, 61, 32, 68, 105, 114, 101, 99, 116, 83, 116, 111, 114, 101, 60, 102, 108, 111, 97, 116, 44, 32, 95, 95, 110, 118, 95, 98, 102, 108, 111, 97, 116, 49, 54, 62, 59, 32, 67, 111, 109, 112, 117, 116, 101, 84, 121, 112, 101, 32, 61, 32, 102, 108, 111, 97, 116, 59, 32, 105, 110, 116, 32, 112, 97, 99, 107, 95, 115, 105, 122, 101, 32, 61, 32, 49, 59, 32, 105, 110, 116, 32, 99, 111, 108, 115, 95, 112, 101, 114, 95, 116, 104, 114, 101, 97, 100, 32, 61, 32, 49, 54, 59, 32, 105, 110, 116, 32, 116, 104, 114, 101, 97, 100, 95, 103, 114, 111, 117, 112, 95, 119, 105, 100, 116, 104, 32, 61, 32, 51, 50, 59, 32, 105, 110, 116, 32, 114, 111, 119, 115, 95, 112, 101, 114, 95, 97, 99, 99, 101, 115, 115, 32, 61, 32, 49, 59, 32, 95, 95, 110, 118, 95, 98, 111, 111, 108, 32, 112, 97, 100, 100, 105, 110, 103, 32, 61, 32, 116, 114, 117, 101, 59, 32, 65, 108, 103, 111, 114, 105, 116, 104, 109, 32, 97, 108, 103, 111, 114, 105, 116, 104, 109, 32, 61, 32, 65, 108, 103, 111, 114, 105, 116, 104, 109, 58, 58, 107, 83, 111, 102, 116, 109, 97, 120, 93};
.global .align 1 .b8 __unnamed_399[340] = {118, 111, 105, 100, 32, 83, 111, 102, 116, 109, 97, 120, 87, 97, 114, 112, 73, 109, 112, 108, 40, 76, 79, 65, 68, 44, 32, 83, 84, 79, 82, 69, 44, 32, 115, 105, 103, 110, 101, 100, 32, 108, 111, 110, 103, 44, 32, 115, 105, 103, 110, 101, 100, 32, 108, 111, 110, 103, 41, 32, 91, 119, 105, 116, 104, 32, 76, 79, 65, 68, 32, 61, 32, 68, 105, 114, 101, 99, 116, 76, 111, 97, 100, 60, 95, 95, 110, 118, 95, 98, 102, 108, 111, 97, 116, 49, 54, 44, 32, 102, 108, 111, 97, 116, 62, 59, 32, 83, 84, 79, 82, 69, 32, 61, 32, 68, 105, 114, 101, 99, 116, 83, 116, 111, 114, 101, 60, 102, 108, 111, 97, 116, 44, 32, 95, 95, 110, 118, 95, 98, 102, 108, 111, 97, 116, 49, 54, 62, 59, 32, 67, 111, 109, 112, 117, 116, 101, 84, 121, 112, 101, 32, 61, 32, 102, 108, 111, 97, 116, 59, 32, 105, 110, 116, 32, 112, 97, 99, 107, 95, 115, 105, 122, 101, 32, 61, 32, 49, 59, 32, 105, 110, 116, 32, 99, 111, 108, 115, 95, 112, 101, 114, 95, 116, 104, 114, 101, 97, 100, 32, 61, 32, 49, 55, 59, 32, 105, 110, 116, 32, 116, 104, 114, 101, 97, 100, 95, 103, 114, 111, 117, 112, 95, 119, 105, 100, 116, 104, 32, 61, 32, 51, 50, 59, 32, 105, 110, 116, 32, 114, 111, 119, 115, 95, 112, 101, 114, 95, 97, 99, 99, 101, 115, 115, 32, 61, 32, 49, 59, 32, 95, 95, 110, 118, 95, 98, 111, 111, 108, 32, 112, 97, 100, 100, 105, 110, 103, 32, 61, 32, 102, 97, 108, 115, 101, 59, 32, 65, 108, 103, 111, 114, 105, 116, 104, 109, 32, 97, 108, 103, 111, 114, 105, 116, 104, 109, 32, 61, 32, 65, 108, 103, 111, 114, 105, 116, 104, 109, 58, 58, 107, 83, 111, 102, 116, 109, 97, 120, 93};
.global .align 1 .b8 __unnamed_400[339] = {118, 111, 105, 100, 32, 83, 111, 102, 116, 109, 97, 120, 87, 97, 114, 112, 73, 109, 112, 108, 40, 76, 79, 65, 68, 44, 32, 83, 84, 79, 82, 69, 44, 32, 115, 105, 103, 110, 101, 100, 32, 108, 111, 110, 103, 44, 32, 115, 105, 103, 110, 101, 100, 32, 108, 111, 110, 103, 41, 32, 91, 119, 105, 116, 104, 32, 76, 79, 65, 68, 32, 61, 32, 68, 105, 114, 101, 99, 116, 76, 111, 97, 100, 60, 95, 95, 110, 118, 95, 98, 102, 108, 111, 97, 116, 49, 54, 44, 32, 102, 108, 111, 97, 116, 62, 59, 32, 83, 84, 79, 82, 69, 32, 61, 32, 68, 105, 114, 101, 99, 116, 83, 116, 111, 114, 101, 60, 102, 108, 111, 97, 116, 44, 32, 95, 95, 110, 118, 95, 98, 102, 108, 111, 97, 116, 49, 54, 62, 59, 32, 67, 111, 109, 112, 117, 116, 101, 84, 121, 112, 101, 32, 61, 32, 102, 108, 111, 97, 116, 59, 32, 105, 110, 116, 32, 112, 97, 99, 107, 95, 115, 105, 122, 101, 32, 61, 32, 49, 59, 32, 105, 110, 116, 32, 99, 111, 108, 115, 95, 112, 101, 114, 95, 116, 104, 114, 101, 97, 100, 32, 61, 32, 49, 55, 59, 32, 105, 110, 116, 32, 116, 104, 114, 101, 97, 100, 95, 103, 114, 111, 117, 112, 95, 119, 105, 100, 116, 104, 32, 61, 32, 51, 50, 59, 32, 105, 110, 116, 32, 114, 111, 119, 115, 95, 112, 101, 114, 95, 97, 99, 99, 101, 115, 115, 32, 61, 32, 49, 59, 32, 95, 95, 110, 118, 95, 98, 111, 111, 108, 32, 112, 97, 100, 100, 105, 110, 103, 32, 61, 32, 116, 114, 117, 101, 59, 32, 65, 108, 103, 111, 114, 105, 116, 104, 109, 32, 97, 108, 103, 111, 114, 105, 116, 104, 109, 32, 61, 32, 65, 108, 103, 111, 114, 105, 116, 104, 109, 58, 58, 107, 83, 111, 102, 116, 109, 97, 120, 93};
.global .align 1 .b8 __unnamed_401[340] = {118, 111, 105, 100, 32, 83, 111, 102, 116, 109, 97, 120, 87, 97, 114, 112, 73, 109, 112, 108, 40, 76, 79, 65, 68, 44, 32, 83, 84, 79, 82, 69, 44, 32, 115, 105, 103, 110, 101, 100, 32, 108, 111, 110, 103, 44, 32, 115, 105, 103, 110, 101, 100, 32, 108, 111, 110, 103, 41, 32, 91, 119, 105, 116, 104, 32, 76, 79, 65, 68, 32, 61, 32, 68, 105, 114, 101, 99, 116, 76, 111, 97, 100, 60, 95, 95, 110, 118, 95, 98, 102, 108, 111, 97, 116, 49, 54, 44, 32, 102, 108, 111, 97, 116, 62, 59, 32, 83, 84, 79, 82, 69, 32, 61, 32, 68, 105, 114, 101, 99, 116, 83, 116, 111, 114, 101, 60, 102, 108, 111, 97, 116, 44, 32, 95, 95, 110, 118, 95, 98, 102, 108, 111, 97, 116, 49, 54, 62, 59, 32, 67, 111, 109, 112, 117, 116, 101, 84, 121, 112, 101, 32, 61, 32, 102, 108, 111, 97, 116, 59, 32, 105, 110, 116, 32, 112, 97, 99, 107, 95, 115, 105, 122, 101, 32, 61, 32, 49, 59, 32, 105, 110, 116, 32, 99, 111, 108, 115, 95, 112, 101, 114, 95, 116, 104, 114, 101, 97, 100, 32, 61, 32, 49, 56, 59, 32, 105, 110, 116, 32, 116, 104, 114, 101, 97, 100, 95, 103, 114, 111, 117, 112, 95, 119, 105, 100, 116, 104, 32, 61, 32, 51, 50, 59, 32, 105, 110, 116, 32, 114, 111, 119, 115, 95, 112, 101, 114, 95, 97, 99, 99, 101, 115, 115, 32, 61, 32, 49, 59, 32, 95, 95, 110, 118, 95, 98, 111, 111, 108, 32, 112, 97, 100, 100, 105, 110, 103, 32, 61, 32, 102, 97, 108, 115, 101, 59, 32, 65, 108, 103, 111, 114, 105, 116, 104, 109, 32, 97, 108, 103, 111, 114, 105, 116, 104, 109, 32, 61, 32, 65, 108, 103, 111, 114, 105, 116, 104, 109, 58, 58, 107, 83, 111, 102, 116, 109, 97, 120, 93};
.global .align 1 .b8 __unnamed_402[339] = {118, 111, 105, 100, 32, 83, 111, 102, 116, 109, 97, 120, 87, 97, 114, 112, 73, 109, 112, 108, 40, 76, 79, 65, 68, 44, 32, 83, 84, 79, 82, 69, 44, 32, 115, 105, 103, 110, 101, 100, 32, 108, 111, 110, 103, 44, 32, 115, 105, 103, 110, 101, 100, 32, 108, 111, 110, 103, 41, 32, 91, 119, 105, 116, 104, 32, 76, 79, 65, 68, 32, 61, 32, 68, 105, 114, 101, 99, 116, 76, 111, 97, 100, 60, 95, 95, 110, 118, 95, 98, 102, 108, 111, 97, 116, 49, 54, 44, 32, 102, 108, 111, 97, 116, 62, 59, 32, 83, 84, 79, 82, 69, 32, 61, 32, 68, 105, 114, 101, 99, 116, 83, 116, 111, 114, 101, 60, 102, 108, 111, 97, 116, 44, 32, 95, 95, 110, 118, 95, 98, 102, 108, 111, 97, 116, 49, 54, 62, 59, 32, 67, 111, 109, 112, 117, 116, 101, 84, 121, 112, 101, 32, 61, 32, 102, 108, 111, 97, 116, 59, 32, 105, 110, 116, 32, 112, 97, 99, 107, 95, 115, 105, 122, 101, 32, 61, 32, 49, 59, 32, 105, 110, 116, 32, 99, 111, 108, 115, 95, 112, 101, 114, 95, 116, 104, 114, 101, 97, 100, 32, 61, 32, 49, 56, 59, 32, 105, 110, 116, 32, 116, 104, 114, 101, 97, 100, 95, 103, 114, 111, 117, 112, 95, 119, 105, 100, 116, 104, 32, 61, 32, 51, 50, 59, 32, 105, 110, 116, 32, 114, 111, 119, 115, 95, 112, 101, 114, 95, 97, 99, 99, 101, 115, 115, 32, 61, 32, 49, 59, 32, 95, 95, 110, 118, 95, 98, 111, 111, 108, 32, 112, 97, 100, 100, 105, 110, 103, 32, 61, 32, 116, 114, 117, 101, 59, 32, 65, 108, 103, 111, 114, 105, 116, 104, 109, 32, 97, 108, 103, 111, 114, 105, 116, 104, 109, 32, 61, 32, 65, 108, 103, 111, 114, 105, 116, 104, 109, 58, 58, 107, 83, 111, 102, 116, 109, 97, 120, 93};
.global .align 1 .b8 __unnamed_403[340] = {118, 111, 105, 100, 32, 83, 111, 102, 116, 109, 97, 120, 87, 97, 114, 112, 73, 109, 112, 108, 40, 76, 79, 65, 68, 44, 32, 83, 84, 79, 82, 69, 44, 32, 115, 105, 103, 110, 101, 100, 32, 108, 111, 110, 103, 44, 32, 115, 105, 103, 110, 101, 100, 32, 108, 111, 110, 103, 41, 32, 91, 119, 105, 116, 104, 32, 76, 79, 65, 68, 32, 61, 32, 68, 105, 114, 101, 99, 116, 76, 111, 97, 100, 60, 95, 95, 110, 118, 95, 98, 102, 108, 111, 97, 116, 49, 54, 44, 32, 102, 108, 111, 97, 116, 62, 59, 32, 83, 84, 79, 82, 69, 32, 61, 32, 68, 105, 114, 101, 99, 116, 83, 116, 111, 114, 101, 60, 102, 108, 111, 97, 116, 44, 32, 95, 95, 110, 118, 95, 98, 102, 108, 111, 97, 116, 49, 54, 62, 59, 32, 67, 111, 109, 112, 117, 116, 101, 84, 121, 112, 101, 32, 61, 32, 102, 108, 111, 97, 116, 59, 32, 105, 110, 116, 32, 112, 97, 99, 107, 95, 115, 105, 122, 101, 32, 61, 32, 49, 59, 32, 105, 110, 116, 32, 99, 111, 108, 115, 95, 112, 101, 114, 95, 116, 104, 114, 101, 97, 100, 32, 61, 32, 49, 57, 59, 32, 105, 110, 116, 32, 116, 104, 114, 101, 97, 100, 95, 103, 114, 111, 117, 112, 95, 119, 105, 100, 116, 104, 32, 61, 32, 51, 50, 59, 32, 105, 110, 116, 32, 114, 111, 119, 115, 95, 112, 101, 114, 95, 97, 99, 99, 101, 115, 115, 32, 61, 32, 49, 59, 32, 95, 95, 110, 118, 95, 98, 111, 111, 108, 32, 112, 97, 100, 100, 105, 110, 103, 32, 61, 32, 102, 97, 108, 115, 101, 59, 32, 65, 108, 103, 111, 114, 105, 116, 104, 109, 32, 97, 108, 103, 111, 114, 105, 116, 104, 109, 32, 61, 32, 65, 108, 103, 111, 114, 105, 116, 104, 109, 58, 58, 107, 83, 111, 102, 116, 109, 97, 120, 93};
.global .align 1 .b8 __unnamed_404[339] = {118, 111, 105, 100, 32, 83, 111, 102, 116, 109, 97, 120, 87, 97, 114, 112, 73, 109, 112, 108, 40, 76, 79, 65, 68, 44, 32, 83, 84, 79, 82, 69, 44, 32, 115, 105, 103, 110, 101, 100, 32, 108, 111, 110, 103, 44, 32, 115, 105, 103, 110, 101, 100, 32, 108, 111, 110, 103, 41, 32, 91, 119, 105, 116, 104, 32, 76, 79, 65, 68, 32, 61, 32, 68, 105, 114, 101, 99, 116, 76, 111, 97, 100, 60, 95, 95, 110, 118, 95, 98, 102, 108, 111, 97, 116, 49, 54, 44, 32, 102, 108, 111, 97, 116, 62, 59, 32, 83, 84, 79, 82, 69, 32, 61, 32, 68, 105, 114, 101, 99, 116, 83, 116, 111, 114, 101, 60, 102, 108, 111, 97, 116, 44, 32, 95, 95, 110, 118, 95, 98, 102, 108, 111, 97, 116, 49, 54, 62, 59, 32, 67, 111, 109, 112, 117, 116, 101, 84, 121, 112, 101, 32, 61, 32, 102, 108, 111, 97, 116, 59, 32, 105, 110, 116, 32, 112, 97, 99, 107, 95, 115, 105, 122, 101, 32, 61, 32, 49, 59, 32, 105, 110, 116, 32, 99, 111, 108, 115, 95, 112, 101, 114, 95, 116, 104, 114, 101, 97, 100, 32, 61, 32, 49, 57, 59, 32, 105, 110, 116, 32, 116, 104, 114, 101, 97, 100, 95, 103, 114, 111, 117, 112, 95, 119, 105, 100, 116, 104, 32, 61, 32, 51, 50, 59, 32, 105, 110, 116, 32, 114, 111, 119, 115, 95, 112, 101, 114, 95, 97, 99, 99, 101, 115, 115, 32, 61, 32, 49, 59, 32, 95, 95, 110, 118, 95, 98, 111, 111, 108, 32, 112, 97, 100, 100, 105, 110, 103, 32, 61, 32, 116, 114, 117, 101, 59, 32, 65, 108, 103, 111, 114, 105, 116, 104, 109, 32, 97, 108, 103, 111, 114, 105, 116, 104, 109, 32, 61, 32, 65, 108, 103, 111, 114, 105, 116, 104, 109, 58, 58, 107, 83, 111, 102, 116, 109, 97, 120, 93};
.global .align 1 .b8 __unnamed_405[340] = {118, 111, 105, 100, 32, 83, 111, 102, 116, 109, 97, 120, 87, 97, 114, 112, 73, 109, 112, 108, 40, 76, 79, 65, 68, 44, 32, 83, 84, 79, 82, 69, 44, 32, 115, 105, 103, 110, 101, 100, 32, 108, 111, 110, 103, 44, 32, 115, 105, 103, 110, 101, 100, 32, 108, 111, 110, 103, 41, 32, 91, 119, 105, 116, 104, 32, 76, 79, 65, 68, 32, 61, 32, 68, 105, 114, 101, 99, 116, 76, 111, 97, 100, 60, 95, 95, 110, 118, 95, 98, 102, 108, 111, 97, 116, 49, 54, 44, 32, 102, 108, 111, 97, 116, 62, 59, 32, 83, 84, 79, 82, 69, 32, 61, 32, 68, 105, 114, 101, 99, 116, 83, 116, 111, 114, 101, 60, 102, 108, 111, 97, 116, 44, 32, 95, 95, 110, 118, 95, 98, 102, 108, 111, 97, 116, 49, 54, 62, 59, 32, 67, 111, 109, 112, 117, 116, 101, 84, 121, 112, 101, 32, 61, 32, 102, 108, 111, 97, 116, 59, 32, 105, 110, 116, 32, 112, 97, 99, 107, 95, 115, 105, 122, 101, 32, 61, 32, 49, 59, 32, 105, 110, 116, 32, 99, 111, 108, 115, 95, 112, 101, 114, 95, 116, 104, 114, 101, 97, 100, 32, 61, 32, 50, 48, 59, 32, 105, 110, 116, 32, 116, 104, 114, 101, 97, 100, 95, 103, 114, 111, 117, 112, 95, 119, 105, 100, 116, 104, 32, 61, 32, 51, 50, 59, 32, 105, 110, 116, 32, 114, 111, 119, 115, 95, 112, 101, 114, 95, 97, 99, 99, 101, 115, 115, 32, 61, 32, 49, 59, 32, 95, 95, 110, 118, 95, 98, 111, 111, 108, 32, 112, 97, 100, 100, 105, 110, 103, 32, 61, 32, 102, 97, 108, 115, 101, 59, 32, 65, 108, 103, 111, 114, 105, 116, 104, 109, 32, 97, 108, 103, 111, 114, 105, 116, 104, 109, 32, 61, 32, 65, 108, 103, 111, 114, 105, 116, 104, 109, 58, 58, 107, 83, 111, 102, 116, 109, 97, 120, 93};
.global .align 1 .b8 __unnamed_406[339] = {118, 111, 105, 100, 32, 83, 111, 102, 116, 109, 97, 120, 87, 97, 114, 112, 73, 109, 112, 108, 40, 76, 79, 65, 68, 44, 32, 83, 84, 79, 82, 69, 44, 32, 115, 105, 103, 110, 101, 100, 32, 108, 111, 110, 103, 44, 32, 115, 105, 103, 110, 101, 100, 32, 108, 111, 110, 103, 41, 32, 91, 119, 105, 116, 104, 32, 76, 79, 65, 68, 32, 61, 32, 68, 105, 114, 101, 99, 116, 76, 111, 97, 100, 60, 95, 95, 110, 118, 95, 98, 102, 108, 111, 97, 116, 49, 54, 44, 32, 102, 108, 111, 97, 116, 62, 59, 32, 83, 84, 79, 82, 69, 32, 61, 32, 68, 105, 114, 101, 99, 116, 83, 116, 111, 114, 101, 60, 102, 108, 111, 97, 116, 44, 32, 95, 95, 110, 118, 95, 98, 102, 108, 111, 97, 116, 49, 54, 62, 59, 32, 67, 111, 109, 112, 117, 116, 101, 84, 121, 112, 101, 32, 61, 32, 102, 108, 111, 97, 116, 59, 32, 105, 110, 116, 32, 112, 97, 99, 107, 95, 115, 105, 122, 101, 32, 61, 32, 49, 59, 32, 105, 110, 116, 32, 99, 111, 108, 115, 95, 112, 101, 114, 95, 116, 104, 114, 101, 97, 100, 32, 61, 32, 50, 48, 59, 32, 105, 110, 116, 32, 116, 104, 114, 101, 97, 100, 95, 103, 114, 111, 117, 112, 95, 119, 105, 100, 116, 104, 32, 61, 32, 51, 50, 59, 32, 105, 110, 116, 32, 114, 111, 119, 115, 95, 112, 101, 114, 95, 97, 99, 99, 101, 115, 115, 32, 61, 32, 49, 59, 32, 95, 95, 110, 118, 95, 98, 111, 111, 108, 32, 112, 97, 100, 100, 105, 110, 103, 32, 61, 32, 116, 114, 117, 101, 59, 32, 65, 108, 103, 111, 114, 105, 116, 104, 109, 32, 97, 108, 103, 111, 114, 105, 116, 104, 109, 32, 61, 32, 65, 108, 103, 111, 114, 105, 116, 104, 109, 58, 58, 107, 83, 111, 102, 116, 109, 97, 120, 93};
.global .align 1 .b8 __unnamed_407[340] = {118, 111, 105, 100, 32, 83, 111, 102, 116, 109, 97, 120, 87, 97, 114, 112, 73, 109, 112, 108, 40, 76, 79, 65, 68, 44, 32, 83, 84, 79, 82, 69, 44, 32, 115, 105, 103, 110, 101, 100, 32, 108, 111, 110, 103, 44, 32, 115, 105, 103, 110, 101, 100, 32, 108, 111, 110, 103, 41, 32, 91, 119, 105, 116, 104, 32, 76, 79, 65, 68, 32, 61, 32, 68, 105, 114, 101, 99, 116, 76, 111, 97, 100, 60, 95, 95, 110, 118, 95, 98, 102, 108, 111, 97, 116, 49, 54, 44, 32, 102, 108, 111, 97, 116, 62, 59, 32, 83, 84, 79, 82, 69, 32, 61, 32, 68, 105, 114, 101, 99, 116, 83, 116, 111, 114, 101, 60, 102, 108, 111, 97, 116, 44, 32, 95, 95, 110, 118, 95, 98, 102, 108, 111, 97, 116, 49, 54, 62, 59, 32, 67, 111, 109, 112, 117, 116, 101, 84, 121, 112, 101, 32, 61, 32, 102, 108, 111, 97, 116, 59, 32, 105, 110, 116, 32, 112, 97, 99, 107, 95, 115, 105, 122, 101, 32, 61, 32, 49, 59, 32, 105, 110, 116, 32, 99, 111, 108, 115, 95, 112, 101, 114, 95, 116, 104, 114, 101, 97, 100, 32, 61, 32, 50, 49, 59, 32, 105, 110, 116, 32, 116, 104, 114, 101, 97, 100, 95, 103, 114, 111, 117, 112, 95, 119, 105, 100, 116, 104, 32, 61, 32, 51, 50, 59, 32, 105, 110, 116, 32, 114, 111, 119, 115, 95, 112, 101, 114, 95, 97, 99, 99, 101, 115, 115, 32, 61, 32, 49, 59, 32, 95, 95, 110, 118, 95, 98, 111, 111, 108, 32, 112, 97, 100, 100, 105, 110, 103, 32, 61, 32, 102, 97, 108, 115, 101, 59, 32, 65, 108, 103, 111, 114, 105, 116, 104, 109, 32, 97, 108, 103, 111, 114, 105, 116, 104, 109, 32, 61, 32, 65, 108, 103, 111, 114, 105, 116, 104, 109, 58, 58, 107, 83, 111, 102, 116, 109, 97, 120, 93};
.global .align 1 .b8 __unnamed_408[339] = {118, 111, 105, 100, 32, 83, 111, 102, 116, 109, 97, 120, 87, 97, 114, 112, 73, 109, 112, 108, 40, 76, 79, 65, 68, 44, 32, 83, 84, 79, 82, 69, 44, 32, 115, 105, 103, 110, 101, 100, 32, 108, 111, 110, 103, 44, 32, 115, 105, 103, 110, 101, 100, 32, 108, 111, 110, 103, 41, 32, 91, 119, 105, 116, 104, 32, 76, 79, 65, 68, 32, 61, 32, 68, 105, 114, 101, 99, 116, 76, 111, 97, 100, 60, 95, 95, 110, 118, 95, 98, 102, 108, 111, 97, 116, 49, 54, 44, 32, 102, 108, 111, 97, 116, 62, 59, 32, 83, 84, 79, 82, 69, 32, 61, 32, 68, 105, 114, 101, 99, 116, 83, 116, 111, 114, 101, 60, 102, 108, 111, 97, 116, 44, 32, 95, 95, 110, 118, 95, 98, 102, 108, 111, 97, 116, 49, 54, 62, 59, 32, 67, 111, 109, 112, 117, 116, 101, 84, 121, 112, 101, 32, 61, 32, 102, 108, 111, 97, 116, 59, 32, 105, 110, 116, 32, 112, 97, 99, 107, 95, 115, 105, 122, 101, 32, 61, 32, 49, 59, 32, 105, 110, 116, 32, 99, 111, 108, 115, 95, 112, 101, 114, 95, 116, 104, 114, 101, 97, 100, 32, 61, 32, 50, 49, 59, 32, 105, 110, 116, 32, 116, 104, 114, 101, 97, 100, 95, 103, 114, 111, 117, 112, 95, 119, 105, 100, 116, 104, 32, 61, 32, 51, 50, 59, 32, 105, 110, 116, 32, 114, 111, 119, 115, 95, 112, 101, 114, 95, 97, 99, 99, 101, 115, 115, 32, 61, 32, 49, 59, 32, 95, 95, 110, 118, 95, 98, 111, 111, 108, 32, 112, 97, 100, 100, 105, 110, 103, 32, 61, 32, 116, 114, 117, 101, 59, 32, 65, 108, 103, 111, 114, 105, 116, 104, 109, 32, 97, 108, 103, 111, 114, 105, 116, 104, 109, 32, 61, 32, 65, 108, 103, 111, 114, 105, 116, 104, 109, 58, 58, 107, 83, 111, 102, 116, 109, 97, 120, 93};
.global .align 1 .b8 __unnamed_409[340] = {118, 111, 105, 100, 32, 83, 111, 102, 116, 109, 97, 120, 87, 97, 114, 112, 73, 109, 112, 108, 40, 76, 79, 65, 68, 44, 32, 83, 84, 79, 82, 69, 44, 32, 115, 105, 103, 110, 101, 100, 32, 108, 111, 110, 103, 44, 32, 115, 105, 103, 110, 101, 100, 32, 108, 111, 110, 103, 41, 32, 91, 119, 105, 116, 104, 32, 76, 79, 65, 68, 32, 61, 32, 68, 105, 114, 101, 99, 116, 76, 111, 97, 100, 60, 95, 95, 110, 118, 95, 98, 102, 108, 111, 97, 116, 49, 54, 44, 32, 102, 108, 111, 97, 116, 62, 59, 32, 83, 84, 79, 82, 69, 32, 61, 32, 68, 105, 114, 101, 99, 116, 83, 116, 111, 114, 101, 60, 102, 108, 111, 97, 116, 44, 32, 95, 95, 110, 118, 95, 98, 102, 108, 111, 97, 116, 49, 54, 62, 59, 32, 67, 111, 109, 112, 117, 116, 101, 84, 121, 112, 101, 32, 61, 32, 102, 108, 111, 97, 116, 59, 32, 105, 110, 116, 32, 112, 97, 99, 107, 95, 115, 105, 122, 101, 32, 61, 32, 49, 59, 32, 105, 110, 116, 32, 99, 111, 108, 115, 95, 112, 101, 114, 95, 116, 104, 114, 101, 97, 100, 32, 61, 32, 50, 50, 59, 32, 105, 110, 116, 32, 116, 104, 114, 101, 97, 100, 95, 103, 114, 111, 117, 112, 95, 119, 105, 100, 116, 104, 32, 61, 32, 51, 50, 59, 32, 105, 110, 116, 32, 114, 111, 119, 115, 95, 112, 101, 114, 95, 97, 99, 99, 101, 115, 115, 32, 61, 32, 49, 59, 32, 95, 95, 110, 118, 95, 98, 111, 111, 108, 32, 112, 97, 100, 100, 105, 110, 103, 32, 61, 32, 102, 97, 108, 115, 101, 59, 32, 65, 108, 103, 111, 114, 105, 116, 104, 109, 32, 97, 108, 103, 111, 114, 105, 116, 104, 109, 32, 61, 32, 65, 108, 103, 111, 114, 105, 116, 104, 109, 58, 58, 107, 83, 111, 102, 116, 109, 97, 120, 93};
.global .align 1 .b8 __unnamed_410[339] = {118, 111, 105, 100, 32, 83, 111, 102, 116, 109, 97, 120, 87, 97, 114, 112, 73, 109, 112, 108, 40, 76, 79, 65, 68, 44, 32, 83, 84, 79, 82, 69, 44, 32, 115, 105, 103, 110, 101, 100, 32, 108, 111, 110, 103, 44, 32, 115, 105, 103, 110, 101, 100, 32, 108, 111, 110, 103, 41, 32, 91, 119, 105, 116, 104, 32, 76, 79, 65, 68, 32, 61, 32, 68, 105, 114, 101, 99, 116, 76, 111, 97, 100, 60, 95, 95, 110, 118, 95, 98, 102, 108, 111, 97, 116, 49, 54, 44, 32, 102, 108, 111, 97, 116, 62, 59, 32, 83, 84, 79, 82, 69, 32, 61, 32, 68, 105, 114, 101, 99, 116, 83, 116, 111, 114, 101, 60, 102, 108, 111, 97, 116, 44, 32, 95, 95, 110, 118, 95, 98, 102, 108, 111, 97, 116, 49, 54, 62, 59, 32, 67, 111, 109, 112, 117, 116, 101, 84, 121, 112, 101, 32, 61, 32, 102, 108, 111, 97, 116, 59, 32, 105, 110, 116, 32, 112, 97, 99, 107, 95, 115, 105, 122, 101, 32, 61, 32, 49, 59, 32, 105, 110, 116, 32, 99, 111, 108, 115, 95, 112, 101, 114, 95, 116, 104, 114, 101, 97, 100, 32, 61, 32, 50, 50, 59, 32, 105, 110, 116, 32, 116, 104, 114, 101, 97, 100, 95, 103, 114, 111, 117, 112, 95, 119, 105, 100, 116, 104, 32, 61, 32, 51, 50, 59, 32, 105, 110, 116, 32, 114, 111, 119, 115, 95, 112, 101, 114, 95, 97, 99, 99, 101, 115, 115, 32, 61, 32, 49, 59, 32, 95, 95, 110, 118, 95, 98, 111, 111, 108, 32, 112, 97, 100, 100, 105, 110, 103, 32, 61, 32, 116, 114, 117, 101, 59, 32, 65, 108, 103, 111, 114, 105, 116, 104, 109, 32, 97, 108, 103, 111, 114, 105, 116, 104, 109, 32, 61, 32, 65, 108, 103, 111, 114, 105, 116, 104, 109, 58, 58, 107, 83, 111, 102, 116, 109, 97, 120, 93};
.global .align 1 .b8 __unnamed_411[340] = {118, 111, 105, 100, 32, 83, 111, 102, 116, 109, 97, 120, 87, 97, 114, 112, 73, 109, 112, 108, 40, 76, 79, 65, 68, 44, 32, 83, 84, 79, 82, 69, 44, 32, 115, 105, 103, 110, 101, 100, 32, 108, 111, 110, 103, 44, 32, 115, 105, 103, 110, 101, 100, 32, 108, 111, 110, 103, 41, 32, 91, 119, 105, 116, 104, 32, 76, 79, 65, 68, 32, 61, 32, 68, 105, 114, 101, 99, 116, 76, 111, 97, 100, 60, 95, 95, 110, 118, 95, 98, 102, 108, 111, 97, 116, 49, 54, 44, 32, 102, 108, 111, 97, 116, 62, 59, 32, 83, 84, 79, 82, 69, 32, 61, 32, 68, 105, 114, 101, 99, 116, 83, 116, 111, 114, 101, 60, 102, 108, 111, 97, 116, 44, 32, 95, 95, 110, 118, 95, 98, 102, 108, 111, 97, 116, 49, 54, 62, 59, 32, 67, 111, 109, 112, 117, 116, 101, 84, 121, 112, 101, 32, 61, 32, 102, 108, 111, 97, 116, 59, 32, 105, 110, 116, 32, 112, 97, 99, 107, 95, 115, 105, 122, 101, 32, 61, 32, 49, 59, 32, 105, 110, 116, 32, 99, 111, 108, 115, 95, 112, 101, 114, 95, 116, 104, 114, 101, 97, 100, 32, 61, 32, 50, 51, 59, 32, 105, 110, 116, 32, 116, 104, 114, 101, 97, 100, 95, 103, 114, 111, 117, 112, 95, 119, 105, 100, 116, 104, 32, 61, 32, 51, 50, 59, 32, 105, 110, 116, 32, 114, 111, 119, 115, 95, 112, 101, 114, 95, 97, 99, 99, 101, 115, 115, 32, 61, 32, 49, 59, 32, 95, 95, 110, 118, 95, 98, 111, 111, 108, 32, 112, 97, 100, 100, 105, 110, 103, 32, 61, 32, 102, 97, 108, 115, 101, 59, 32, 65, 108, 103, 111, 114, 105, 116, 104, 109, 32, 97, 108, 103, 111, 114, 105, 116, 104, 109, 32, 61, 32, 65, 108, 103, 111, 114, 105, 116, 104, 109, 58, 58, 107, 83, 111, 102, 116, 109, 97, 120, 93};
.global .align 1 .b8 __unnamed_412[339] = {118, 111, 105, 100, 32, 83, 111, 102, 116, 109, 97, 120, 87, 97, 114, 112, 73, 109, 112, 108, 40, 76, 79, 65, 68, 44, 32, 83, 84, 79, 82, 69, 44, 32, 115, 105, 103, 110, 101, 100, 32, 108, 111, 110, 103, 44, 32, 115, 105, 103, 110, 101, 100, 32, 108, 111, 110, 103, 41, 32, 91, 119, 105, 116, 104, 32, 76, 79, 65, 68, 32, 61, 32, 68, 105, 114, 101, 99, 116, 76, 111, 97, 100, 60, 95, 95, 110, 118, 95, 98, 102, 108, 111, 97, 116, 49, 54, 44, 32, 102, 108, 111, 97, 116, 62, 59, 32, 83, 84, 79, 82, 69, 32, 61, 32, 68, 105, 114, 101, 99, 116, 83, 116, 111, 114, 101, 60, 102, 108, 111, 97, 116, 44, 32, 95, 95, 110, 118, 95, 98, 102, 108, 111, 97, 116, 49, 54, 62, 59, 32, 67, 111, 109, 112, 117, 116, 101, 84, 121, 112, 101, 32, 61, 32, 102, 108, 111, 97, 116, 59, 32, 105, 110, 116, 32, 112, 97, 99, 107, 95, 115, 105, 122, 101, 32, 61, 32, 49, 59, 32, 105, 110, 116, 32, 99, 111, 108, 115, 95, 112, 101, 114, 95, 116, 104, 114, 101, 97, 100, 32, 61, 32, 50, 51, 59, 32, 105, 110, 116, 32, 116, 104, 114, 101, 97, 100, 95, 103, 114, 111, 117, 112, 95, 119, 105, 100, 116, 104, 32, 61, 32, 51, 50, 59, 32, 105, 110, 116, 32, 114, 111, 119, 115, 95, 112, 101, 114, 95, 97, 99, 99, 101, 115, 115, 32, 61, 32, 49, 59, 32, 95, 95, 110, 118, 95, 98, 111, 111, 108, 32, 112, 97, 100, 100, 105, 110, 103, 32, 61, 32, 116, 114, 117, 101, 59, 32, 65, 108, 103, 111, 114, 105, 116, 104, 109, 32, 97, 108, 103, 111, 114, 105, 116, 104, 109, 32, 61, 32, 65, 108, 103, 111, 114, 105, 116, 104, 109, 58, 58, 107, 83, 111, 102, 116, 109, 97, 120, 93};
.global .align 1 .b8 __unnamed_413[340] = {118, 111, 105, 100, 32, 83, 111, 102, 116, 109, 97, 120, 87, 97, 114, 112, 73, 109, 112, 108, 40, 76, 79, 65, 68, 44, 32, 83, 84, 79, 82, 69, 44, 32, 115, 105, 103, 110, 101, 100, 32, 108, 111, 110, 103, 44, 32, 115, 105, 103, 110, 101, 100, 32, 108, 111, 110, 103, 41, 32, 91, 119, 105, 116, 104, 32, 76, 79, 65, 68, 32, 61, 32, 68, 105, 114, 101, 99, 116, 76, 111, 97, 100, 60, 95, 95, 110, 118, 95, 98, 102, 108, 111, 97, 116, 49, 54, 44, 32, 102, 108, 111, 97, 116, 62, 59, 32, 83, 84, 79, 82, 69, 32, 61, 32, 68, 105, 114, 101, 99, 116, 83, 116, 111, 114, 101, 60, 102, 108, 111, 97, 116, 44, 32, 95, 95, 110, 118, 95, 98, 102, 108, 111, 97, 116, 49, 54, 62, 59, 32, 67, 111, 109, 112, 117, 116, 101, 84, 121, 112, 101, 32, 61, 32, 102, 108, 111, 97, 116, 59, 32, 105, 110, 116, 32, 112, 97, 99, 107, 95, 115, 105, 122, 101, 32, 61, 32, 49, 59, 32, 105, 110, 116, 32, 99, 111, 108, 115, 95, 112, 101, 114, 95, 116, 104, 114, 101, 97, 100, 32, 61, 32, 50, 52, 59, 32, 105, 110, 116, 32, 116, 104, 114, 101, 97, 100, 95, 103, 114, 111, 117, 112, 95, 119, 105, 100, 116, 104, 32, 61, 32, 51, 50, 59, 32, 105, 110, 116, 32, 114, 111, 119, 115, 95, 112, 101, 114, 95, 97, 99, 99, 101, 115, 115, 32, 61, 32, 49, 59, 32, 95, 95, 110, 118, 95, 98, 111, 111, 108, 32, 112, 97, 100, 100, 105, 110, 103, 32, 61, 32, 102, 97, 108, 115, 101, 59, 32, 65, 108, 103, 111, 114, 105, 116, 104, 109, 32, 97, 108, 103, 111, 114, 105, 116, 104, 109, 32, 61, 32, 65, 108, 103, 111, 114, 105, 116, 104, 109, 58, 58, 107, 83, 111, 102, 116, 109, 97, 120, 93};
.global .align 1 .b8 __unnamed_414[339] = {118, 111, 105, 100, 32, 83, 111, 102, 116, 109, 97, 120, 87, 97, 114, 112, 73, 109, 112, 108, 40, 76, 79, 65, 68, 44, 32, 83, 84, 79, 82, 69, 44, 32, 115, 105, 103, 110, 101, 100, 32, 108, 111, 110, 103, 44, 32, 115, 105, 103, 110, 101, 100, 32, 108, 111, 110, 103, 41, 32, 91, 119, 105, 116, 104, 32, 76, 79, 65, 68, 32, 61, 32, 68, 105, 114, 101, 99, 116, 76, 111, 97, 100, 60, 95, 95, 110, 118, 95, 98, 102, 108, 111, 97, 116, 49, 54, 44, 32, 102, 108, 111, 97, 116, 62, 59, 32, 83, 84, 79, 82, 69, 32, 61, 32, 68, 105, 114, 101, 99, 116, 83, 116, 111, 114, 101, 60, 102, 108, 111, 97, 116, 44, 32, 95, 95, 110, 118, 95, 98, 102, 108, 111, 97, 116, 49, 54, 62, 59, 32, 67, 111, 109, 112, 117, 116, 101, 84, 121, 112, 101, 32, 61, 32, 102, 108, 111, 97, 116, 59, 32, 105, 110, 116, 32, 112, 97, 99, 107, 95, 115, 105, 122, 101, 32, 61, 32, 49, 59, 32, 105, 110, 116, 32, 99, 111, 108, 115, 95, 112, 101, 114, 95, 116, 104, 114, 101, 97, 100, 32, 61, 32, 50, 52, 59, 32, 105, 110, 116, 32, 116, 104, 114, 101, 97, 100, 95, 103, 114, 111, 117, 112, 95, 119, 105, 100, 116, 104, 32, 61, 32, 51, 50, 59, 32, 105, 110, 116, 32, 114, 111, 119, 115, 95, 112, 101, 114, 95, 97, 99, 99, 101, 115, 115, 32, 61, 32, 49, 59, 32, 95, 95, 110, 118, 95, 98, 111, 111, 108, 32, 112, 97, 100, 100, 105, 110, 103, 32, 61, 32, 116, 114, 117, 101, 59, 32, 65, 108, 103, 111, 114, 105, 116, 104, 109, 32, 97, 108, 103, 111, 114, 105, 116, 104, 109, 32, 61, 32, 65, 108, 103, 111, 114, 105, 116, 104, 109, 58, 58, 107, 83, 111, 102, 116, 109, 97, 120, 93};
.global .align 1 .b8 __unnamed_415[340] = {118, 111, 105, 100, 32, 83, 111, 102, 116, 109, 97, 120, 87, 97, 114, 112, 73, 109, 112, 108, 40, 76, 79, 65, 68, 44, 32, 83, 84, 79, 82, 69, 44, 32, 115, 105, 103, 110, 101, 100, 32, 108, 111, 110, 103, 44, 32, 115, 105, 103, 110, 101, 100, 32, 108, 111, 110, 103, 41, 32, 91, 119, 105, 116, 104, 32, 76, 79, 65, 68, 32, 61, 32, 68, 105, 114, 101, 99, 116, 76, 111, 97, 100, 60, 95, 95, 110, 118, 95, 98, 102, 108, 111, 97, 116, 49, 54, 44, 32, 102, 108, 111, 97, 116, 62, 59, 32, 83, 84, 79, 82, 69, 32, 61, 32, 68, 105, 114, 101, 99, 116, 83, 116, 111, 114, 101, 60, 102, 108, 111, 97, 116, 44, 32, 95, 95, 110, 118, 95, 98, 102, 108, 111, 97, 116, 49, 54, 62, 59, 32, 67, 111, 109, 112, 117, 116, 101, 84, 121, 112, 101, 32, 61, 32, 102, 108, 111, 97, 116, 59, 32, 105, 110, 116, 32, 112, 97, 99, 107, 95, 115, 105, 122, 101, 32, 61, 32, 49, 59, 32, 105, 110, 116, 32, 99, 111, 108, 115, 95, 112, 101, 114, 95, 116, 104, 114, 101, 97, 100, 32, 61, 32, 50, 53, 59, 32, 105, 110, 116, 32, 116, 104, 114, 101, 97, 100, 95, 103, 114, 111, 117, 112, 95, 119, 105, 100, 116, 104, 32, 61, 32, 51, 50, 59, 32, 105, 110, 116, 32, 114, 111, 119, 115, 95, 112, 101, 114, 95, 97, 99, 99, 101, 115, 115, 32, 61, 32, 49, 59, 32, 95, 95, 110, 118, 95, 98, 111, 111, 108, 32, 112, 97, 100, 100, 105, 110, 103, 32, 61, 32, 102, 97, 108, 115, 101, 59, 32, 65, 108, 103, 111, 114, 105, 116, 104, 109, 32, 97, 108, 103, 111, 114, 105, 116, 104, 109, 32, 61, 32, 65, 108, 103, 111, 114, 105, 116, 104, 109, 58, 58, 107, 83, 111, 102, 116, 109, 97, 120, 93};
.global .align 1 .b8 __unnamed_416[339] = {118, 111, 105, 100, 32, 83, 111, 102, 116, 109, 97, 120, 87, 97, 114, 112, 73, 109, 112, 108, 40, 76, 79, 65, 68, 44, 32, 83, 84, 79, 82, 69, 44, 32, 115, 105, 103, 110, 101, 100, 32, 108, 111, 110, 103, 44, 32, 115, 105, 103, 110, 101, 100, 32, 108, 111, 110, 103, 41, 32, 91, 119, 105, 116, 104, 32, 76, 79, 65, 68, 32, 61, 32, 68, 105, 114, 101, 99, 116, 76, 111, 97, 100, 60, 95, 95, 110, 118, 95, 98, 102, 108, 111, 97, 116, 49, 54, 44, 32, 102, 108, 111, 97, 116, 62, 59, 32, 83, 84, 79, 82, 69, 32, 61, 32, 68, 105, 114, 101, 99, 116, 83, 116, 111, 114, 101, 60, 102, 108, 111, 97, 116, 44, 32, 95, 95, 110, 118, 95, 98, 102, 108, 111, 97, 116, 49, 54, 62, 59, 32, 67, 111, 109, 112, 117, 116, 101, 84, 121, 112, 101, 32, 61, 32, 102, 108, 111, 97, 116, 59, 32, 105, 110, 116, 32, 112, 97, 99, 107, 95, 115, 105, 122, 101, 32, 61, 32, 49, 59, 32, 105, 110, 116, 32, 99, 111, 108, 115, 95, 112, 101, 114, 95, 116, 104, 114, 101, 97, 100, 32, 61, 32, 50, 53, 59, 32, 105, 110, 116, 32, 116, 104, 114, 101, 97, 100, 95, 103, 114, 111, 117, 112, 95, 119, 105, 100, 116, 104, 32, 61, 32, 51, 50, 59, 32, 105, 110, 116, 32, 114, 111, 119, 115, 95, 112, 101, 114, 95, 97, 99, 99, 101, 115, 115, 32, 61, 32, 49, 59, 32, 95, 95, 110, 118, 95, 98, 111, 111, 108, 32, 112, 97, 100, 100, 105, 110, 103, 32, 61, 32, 116, 114, 117, 101, 59, 32, 65, 108, 103, 111, 114, 105, 116, 104, 109, 32, 97, 108, 103, 111, 114, 105, 116, 104, 109, 32, 61, 32, 65, 108, 103, 111, 114, 105, 116, 104, 109, 58, 58, 107, 83, 111, 102, 116, 109, 97, 120, 93};
.global .align 1 .b8 __unnamed_417[340] = {118, 111, 105, 100, 32, 83, 111, 102, 116, 109, 97, 120, 87, 97, 114, 112, 73, 109, 112, 108, 40, 76, 79, 65, 68, 44, 32, 83, 84, 79, 82, 69, 44, 32, 115, 105, 103, 110, 101, 100, 32, 108, 111, 110, 103, 44, 32, 115, 105, 103, 110, 101, 100, 32, 108, 111, 110, 103, 41, 32, 91, 119, 105, 116, 104, 32, 76, 79, 65, 68, 32, 61, 32, 68, 105, 114, 101, 99, 116, 76, 111, 97, 100, 60, 95, 95, 110, 118, 95, 98, 102, 108, 111, 97, 116, 49, 54, 44, 32, 102, 108, 111, 97, 116, 62, 59, 32, 83, 84, 79, 82, 69, 32, 61, 32, 68, 105, 114, 101, 99, 116, 83, 116, 111, 114, 101, 60, 102, 108, 111, 97, 116, 44, 32, 95, 95, 110, 118, 95, 98, 102, 108, 111, 97, 116, 49, 54, 62, 59, 32, 67, 111, 109, 112, 117, 116, 101, 84, 121, 112, 101, 32, 61, 32, 102, 108, 111, 97, 116, 59, 32, 105, 110, 116, 32, 112, 97, 99, 107, 95, 115, 105, 122, 101, 32, 61, 32, 49, 59, 32, 105, 110, 116, 32, 99, 111, 108, 115, 95, 112, 101, 114, 95, 116, 104, 114, 101, 97, 100, 32, 61, 32, 50, 54, 59, 32, 105, 110, 116, 32, 116, 104, 114, 101, 97, 100, 95, 103, 114, 111, 117, 112, 95, 119, 105, 100, 116, 104, 32, 61, 32, 51, 50, 59, 32, 105, 110, 116, 32, 114, 111, 119, 115, 95, 112, 101, 114, 95, 97, 99, 99, 101, 115, 115, 32, 61, 32, 49, 59, 32, 95, 95, 110, 118, 95, 98, 111, 111, 108, 32, 112, 97, 100, 100, 105, 110, 103, 32, 61, 32, 102, 97, 108, 115, 101, 59, 32, 65, 108, 103, 111, 114, 105, 116, 104, 109, 32, 97, 108, 103, 111, 114, 105, 116, 104, 109, 32, 61, 32, 65, 108, 103, 111, 114, 105, 116, 104, 109, 58, 58, 107, 83, 111, 102, 116, 109, 97, 120, 93};
.global .align 1 .b8 __unnamed_418[339] = {118, 111, 105, 100, 32, 83, 111, 102, 116, 109, 97, 120, 87, 97, 114, 112, 73, 109, 112, 108, 40, 76, 79, 65, 68, 44, 32, 83, 84, 79, 82, 69, 44, 32, 115, 105, 103, 110, 101, 100, 32, 108, 111, 110, 103, 44, 32, 115, 105, 103, 110, 101, 100, 32, 108, 111, 110, 103, 41, 32, 91, 119, 105, 116, 104, 32, 76, 79, 65, 68, 32, 61, 32, 68, 105, 114, 101, 99, 116, 76, 111, 97, 100, 60, 95, 95, 110, 118, 95, 98, 102, 108, 111, 97, 116, 49, 54, 44, 32, 102, 108, 111, 97, 116, 62, 59, 32, 83, 84, 79, 82, 69, 32, 61, 32, 68, 105, 114, 101, 99, 116, 83, 116, 111, 114, 101, 60, 102, 108, 111, 97, 116, 44, 32, 95, 95, 110, 118, 95, 98, 102, 108, 111, 97, 116, 49, 54, 62, 59, 32, 67, 111, 109, 112, 117, 116, 101, 84, 121, 112, 101, 32, 61, 32, 102, 108, 111, 97, 116, 59, 32, 105, 110, 116, 32, 112, 97, 99, 107, 95, 115, 105, 122, 101, 32, 61, 32, 49, 59, 32, 105, 110, 116, 32, 99, 111, 108, 115, 95, 112, 101, 114, 95, 116, 104, 114, 101, 97, 100, 32, 61, 32, 50, 54, 59, 32, 105, 110, 116, 32, 116, 104, 114, 101, 97, 100, 95, 103, 114, 111, 117, 112, 95, 119, 105, 100, 116, 104, 32, 61, 32, 51, 50, 59, 32, 105, 110, 116, 32, 114, 111, 119, 115, 95, 112, 101, 114, 95, 97, 99, 99, 101, 115, 115, 32, 61, 32, 49, 59, 32, 95, 95, 110, 118, 95, 98, 111, 111, 108, 32, 112, 97, 100, 100, 105, 110, 103, 32, 61, 32, 116, 114, 117, 101, 59, 32, 65, 108, 103, 111, 114, 105, 116, 104, 109, 32, 97, 108, 103, 111, 114, 105, 116, 104, 109, 32, 61, 32, 65, 108, 103, 111, 114, 105, 116, 104, 109, 58, 58, 107, 83, 111, 102, 116, 109, 97, 120, 93};
.global .align 1 .b8 __unnamed_419[340] = {118, 111, 105, 100, 32, 83, 111, 102, 116, 109, 97, 120, 87, 97, 114, 112, 73, 109, 112, 108, 40, 76, 79, 65, 68, 44, 32, 83, 84, 79, 82, 69, 44, 32, 115, 105, 103, 110, 101, 100, 32, 108, 111, 110, 103, 44, 32, 115, 105, 103, 110, 101, 100, 32, 108, 111, 110, 103, 41, 32, 91, 119, 105, 116, 104, 32, 76, 79, 65, 68, 32, 61, 32, 68, 105, 114, 101, 99, 116, 76, 111, 97, 100, 60, 95, 95, 110, 118, 95, 98, 102, 108, 111, 97, 116, 49, 54, 44, 32, 102, 108, 111, 97, 116, 62, 59, 32, 83, 84, 79, 82, 69, 32, 61, 32, 68, 105, 114, 101, 99, 116, 83, 116, 111, 114, 101, 60, 102, 108, 111, 97, 116, 44, 32, 95, 95, 110, 118, 95, 98, 102, 108, 111, 97, 116, 49, 54, 62, 59, 32, 67, 111, 109, 112, 117, 116, 101, 84, 121, 112, 101, 32, 61, 32, 102, 108, 111, 97, 116, 59, 32, 105, 110, 116, 32, 112, 97, 99, 107, 95, 115, 105, 122, 101, 32, 61, 32, 49, 59, 32, 105, 110, 116, 32, 99, 111, 108, 115, 95, 112, 101, 114, 95, 116, 104, 114, 101, 97, 100, 32, 61, 32, 50, 55, 59, 32, 105, 110, 116, 32, 116, 104, 114, 101, 97, 100, 95, 103, 114, 111, 117, 112, 95, 119, 105, 100, 116, 104, 32, 61, 32, 51, 50, 59, 32, 105, 110, 116, 32, 114, 111, 119, 115, 95, 112, 101, 114, 95, 97, 99, 99, 101, 115, 115, 32, 61, 32, 49, 59, 32, 95, 95, 110, 118, 95, 98, 111, 111, 108, 32, 112, 97, 100, 100, 105, 110, 103, 32, 61, 32, 102, 97, 108, 115, 101, 59, 32, 65, 108, 103, 111, 114, 105, 116, 104, 109, 32, 97, 108, 103, 111, 114, 105, 116, 104, 109, 32, 61, 32, 65, 108, 103, 111, 114, 105, 116, 104, 109, 58, 58, 107, 83, 111, 102, 116, 109, 97, 120, 93};
.global .align 1 .b8 __unnamed_420[339] = {118, 111, 105, 100, 32, 83, 111, 102, 116, 109, 97, 120, 87, 97, 114, 112, 73, 109, 112, 108, 40, 76, 79, 65, 68, 44, 32, 83, 84, 79, 82, 69, 44, 32, 115, 105, 103, 110, 101, 100, 32, 108, 111, 110, 103, 44, 32, 115, 105, 103, 110, 101, 100, 32, 108, 111, 110, 103, 41, 32, 91, 119, 105, 116, 104, 32, 76, 79, 65, 68, 32, 61, 32, 68, 105, 114, 101, 99, 116, 76, 111, 97, 100, 60, 95, 95, 110, 118, 95, 98, 102, 108, 111, 97, 116, 49, 54, 44, 32, 102, 108, 111, 97, 116, 62, 59, 32, 83, 84, 79, 82, 69, 32, 61, 32, 68, 105, 114, 101, 99, 116, 83, 116, 111, 114, 101, 60, 102, 108, 111, 97, 116, 44, 32, 95, 95, 110, 118, 95, 98, 102, 108, 111, 97, 116, 49, 54, 62, 59, 32, 67, 111, 109, 112, 117, 116, 101, 84, 121, 112, 101, 32, 61, 32, 102, 108, 111, 97, 116, 59, 32, 105, 110, 116, 32, 112, 97, 99, 107, 95, 115, 105, 122, 101, 32, 61, 32, 49, 59, 32, 105, 110, 116, 32, 99, 111, 108, 115, 95, 112, 101, 114, 95, 116, 104, 114, 101, 97, 100, 32, 61, 32, 50, 55, 59, 32, 105, 110, 116, 32, 116, 104, 114, 101, 97, 100, 95, 103, 114, 111, 117, 112, 95, 119, 105, 100, 116, 104, 32, 61, 32, 51, 50, 59, 32, 105, 110, 116, 32, 114, 111, 119, 115, 95, 112, 101, 114, 95, 97, 99, 99, 101, 115, 115, 32, 61, 32, 49, 59, 32, 95, 95, 110, 118, 95, 98, 111, 111, 108, 32, 112, 97, 100, 100, 105, 110, 103, 32, 61, 32, 116, 114, 117, 101, 59, 32, 65, 108, 103, 111, 114, 105, 116, 104, 109, 32, 97, 108, 103, 111, 114, 105, 116, 104, 109, 32, 61, 32, 65, 108, 103, 111, 114, 105, 116, 104, 109, 58, 58, 107, 83, 111, 102, 116, 109, 97, 120, 93};
.global .align 1 .b8 __unnamed_421[340] = {118, 111, 105, 100, 32, 83, 111, 102, 116, 109, 97, 120, 87, 97, 114, 112, 73, 109, 112, 108, 40, 76, 79, 65, 68, 44, 32, 83, 84, 79, 82, 69, 44, 32, 115, 105, 103, 110, 101, 100, 32, 108, 111, 110, 103, 44, 32, 115, 105, 103, 110, 101, 100, 32, 108, 111, 110, 103, 41, 32, 91, 119, 105, 116, 104, 32, 76, 79, 65, 68, 32, 61, 32, 68, 105, 114, 101, 99, 116, 76, 111, 97, 100, 60, 95, 95, 110, 118, 95, 98, 102, 108, 111, 97, 116, 49, 54, 44, 32, 102, 108, 111, 97, 116, 62, 59, 32, 83, 84, 79, 82, 69, 32, 61, 32, 68, 105, 114, 101, 99, 116, 83, 116, 111, 114, 101, 60, 102, 108, 111, 97, 116, 44, 32, 95, 95, 110, 118, 95, 98, 102, 108, 111, 97, 116, 49, 54, 62, 59, 32, 67, 111, 109, 112, 117, 116, 101, 84, 121, 112, 101, 32, 61, 32, 102, 108, 111, 97, 116, 59, 32, 105, 110, 116, 32, 112, 97, 99, 107, 95, 115, 105, 122, 101, 32, 61, 32, 49, 59, 32, 105, 110, 116, 32, 99, 111, 108, 115, 95, 112, 101, 114, 95, 116, 104, 114, 101, 97, 100, 32, 61, 32, 50, 56, 59, 32, 105, 110, 116, 32, 116, 104, 114, 101, 97, 100, 95, 103, 114, 111, 117, 112, 95, 119, 105, 100, 116, 104, 32, 61, 32, 51, 50, 59, 32, 105, 110, 116, 32, 114, 111, 119, 115, 95, 112, 101, 114, 95, 97, 99, 99, 101, 115, 115, 32, 61, 32, 49, 59, 32, 95, 95, 110, 118, 95, 98, 111, 111, 108, 32, 112, 97, 100, 100, 105, 110, 103, 32, 61, 32, 102, 97, 108, 115, 101, 59, 32, 65, 108, 103, 111, 114, 105, 116, 104, 109, 32, 97, 108, 103, 111, 114, 105, 116, 104, 109, 32, 61, 32, 65, 108, 103, 111, 114, 105, 116, 104, 109, 58, 58, 107, 83, 111, 102, 116, 109, 97, 120, 93};
.global .align 1 .b8 __unnamed_422[339] = {118, 111, 105, 100, 32, 83, 111, 102, 116, 109, 97, 120, 87, 97, 114, 112, 73, 109, 112, 108, 40, 76, 79, 65, 68, 44, 32, 83, 84, 79, 82, 69, 44, 32, 115, 105, 103, 110, 101, 100, 32, 108, 111, 110, 103, 44, 32, 115, 105, 103, 110, 101, 100, 32, 108, 111, 110, 103, 41, 32, 91, 119, 105, 116, 104, 32, 76, 79, 65, 68, 32, 61, 32, 68, 105, 114, 101, 99, 116, 76, 111, 97, 100, 60, 95, 95, 110, 118, 95, 98, 102, 108, 111, 97, 116, 49, 54, 44, 32, 102, 108, 111, 97, 116, 62, 59, 32, 83, 84, 79, 82, 69, 32, 61, 32, 68, 105, 114, 101, 99, 116, 83, 116, 111, 114, 101, 60, 102, 108, 111, 97, 116, 44, 32, 95, 95, 110, 118, 95, 98, 102, 108, 111, 97, 116, 49, 54, 62, 59, 32, 67, 111, 109, 112, 117, 116, 101, 84, 121, 112, 101, 32, 61, 32, 102, 108, 111, 97, 116, 59, 32, 105, 110, 116, 32, 112, 97, 99, 107, 95, 115, 105, 122, 101, 32, 61, 32, 49, 59, 32, 105, 110, 116, 32, 99, 111, 108, 115, 95, 112, 101, 114, 95, 116, 104, 114, 101, 97, 100, 32, 61, 32, 50, 56, 59, 32, 105, 110, 116, 32, 116, 104, 114, 101, 97, 100, 95, 103, 114, 111, 117, 112, 95, 119, 105, 100, 116, 104, 32, 61, 32, 51, 50, 59, 32, 105, 110, 116, 32, 114, 111, 119, 115, 95, 112, 101, 114, 95, 97, 99, 99, 101, 115, 115, 32, 61, 32, 49, 59, 32, 95, 95, 110, 118, 95, 98, 111, 111, 108, 32, 112, 97, 100, 100, 105, 110, 103, 32, 61, 32, 116, 114, 117, 101, 59, 32, 65, 108, 103, 111, 114, 105, 116, 104, 109, 32, 97, 108, 103, 111, 114, 105, 116, 104, 109, 32, 61, 32, 65, 108, 103, 111, 114, 105, 116, 104, 109, 58, 58, 107, 83, 111, 102, 116, 109, 97, 120, 93};
.global .align 1 .b8 __unnamed_423[340] = {118, 111, 105, 100, 32, 83, 111, 102, 116, 109, 97, 120, 87, 97, 114, 112, 73, 109, 112, 108, 40, 76, 79, 65, 68, 44, 32, 83, 84, 79, 82, 69, 44, 32, 115, 105, 103, 110, 101, 100, 32, 108, 111, 110, 103, 44, 32, 115, 105, 103, 110, 101, 100, 32, 108, 111, 110, 103, 41, 32, 91, 119, 105, 116, 104, 32, 76, 79, 65, 68, 32, 61, 32, 68, 105, 114, 101, 99, 116, 76, 111, 97, 100, 60, 95, 95, 110, 118, 95, 98, 102, 108, 111, 97, 116, 49, 54, 44, 32, 102, 108, 111, 97, 116, 62, 59, 32, 83, 84, 79, 82, 69, 32, 61, 32, 68, 105, 114, 101, 99, 116, 83, 116, 111, 114, 101, 60, 102, 108, 111, 97, 116, 44, 32, 95, 95, 110, 118, 95, 98, 102, 108, 111, 97, 116, 49, 54, 62, 59, 32, 67, 111, 109, 112, 117, 116, 101, 84, 121, 112, 101, 32, 61, 32, 102, 108, 111, 97, 116, 59, 32, 105, 110, 116, 32, 112, 97, 99, 107, 95, 115, 105, 122, 101, 32, 61, 32, 49, 59, 32, 105, 110, 116, 32, 99, 111, 108, 115, 95, 112, 101, 114, 95, 116, 104, 114, 101, 97, 100, 32, 61, 32, 50, 57, 59, 32, 105, 110, 116, 32, 116, 104, 114, 101, 97, 100, 95, 103, 114, 111, 117, 112, 95, 119, 105, 100, 116, 104, 32, 61, 32, 51, 50, 59, 32, 105, 110, 116, 32, 114, 111, 119, 115, 95, 112, 101, 114, 95, 97, 99, 99, 101, 115, 115, 32, 61, 32, 49, 59, 32, 95, 95, 110, 118, 95, 98, 111, 111, 108, 32, 112, 97, 100, 100, 105, 110, 103, 32, 61, 32, 102, 97, 108, 115, 101, 59, 32, 65, 108, 103, 111, 114, 105, 116, 104, 109, 32, 97, 108, 103, 111, 114, 105, 116, 104, 109, 32, 61, 32, 65, 108, 103, 111, 114, 105, 116, 104, 109, 58, 58, 107, 83, 111, 102, 116, 109, 97, 120, 93};
.global .align 1 .b8 __unnamed_424[339] = {118, 111, 105, 100, 32, 83, 111, 102, 116, 109, 97, 120, 87, 97, 114, 112, 73, 109, 112, 108, 40, 76, 79, 65, 68, 44, 32, 83, 84, 79, 82, 69, 44, 32, 115, 105, 103, 110, 101, 100, 32, 108, 111, 110, 103, 44, 32, 115, 105, 103, 110, 101, 100, 32, 108, 111, 110, 103, 41, 32, 91, 119, 105, 116, 104, 32, 76, 79, 65, 68, 32, 61, 32, 68, 105, 114, 101, 99, 116, 76, 111, 97, 100, 60, 95, 95, 110, 118, 95, 98, 102, 108, 111, 97, 116, 49, 54, 44, 32, 102, 108, 111, 97, 116, 62, 59, 32, 83, 84, 79, 82, 69, 32, 61, 32, 68, 105, 114, 101, 99, 116, 83, 116, 111, 114, 101, 60, 102, 108, 111, 97, 116, 44, 32, 95, 95, 110, 118, 95, 98, 102, 108, 111, 97, 116, 49, 54, 62, 59, 32, 67, 111, 109, 112, 117, 116, 101, 84, 121, 112, 101, 32, 61, 32, 102, 108, 111, 97, 116, 59, 32, 105, 110, 116, 32, 112, 97, 99, 107, 95, 115, 105, 122, 101, 32, 61, 32, 49, 59, 32, 105, 110, 116, 32, 99, 111, 108, 115, 95, 112, 101, 114, 95, 116, 104, 114, 101, 97, 100, 32, 61, 32, 50, 57, 59, 32, 105, 110, 116, 32, 116, 104, 114, 101, 97, 100, 95, 103, 114, 111, 117, 112, 95, 119, 105, 100, 116, 104, 32, 61, 32, 51, 50, 59, 32, 105, 110, 116, 32, 114, 111, 119, 115, 95, 112, 101, 114, 95, 97, 99, 99, 101, 115, 115, 32, 61, 32, 49, 59, 32, 95, 95, 110, 118, 95, 98, 111, 111, 108, 32, 112, 97, 100, 100, 105, 110, 103, 32, 61, 32, 116, 114, 117, 101, 59, 32, 65, 108, 103, 111, 114, 105, 116, 104, 109, 32, 97, 108, 103, 111, 114, 105, 116, 104, 109, 32, 61, 32, 65, 108, 103, 111, 114, 105, 116, 104, 109, 58, 58, 107, 83, 111, 102, 116, 109, 97, 120, 93};
.global .align 1 .b8 __unnamed_425[340] = {118, 111, 105, 100, 32, 83, 111, 102, 116, 109, 97, 120, 87, 97, 114, 112, 73, 109, 112, 108, 40, 76, 79, 65, 68, 44, 32, 83, 84, 79, 82, 69, 44, 32, 115, 105, 103, 110, 101, 100, 32, 108, 111, 110, 103, 44, 32, 115, 105, 103, 110, 101, 100, 32, 108, 111, 110, 103, 41, 32, 91, 119, 105, 116, 104, 32, 76, 79, 65, 68, 32, 61, 32, 68, 105, 114, 101, 99, 116, 76, 111, 97, 100, 60, 95, 95, 110, 118, 95, 98, 102, 108, 111, 97, 116, 49, 54, 44, 32, 102, 108, 111, 97, 116, 62, 59, 32, 83, 84, 79, 82, 69, 32, 61, 32, 68, 105, 114, 101, 99, 116, 83, 116, 111, 114, 101, 60, 102, 108, 111, 97, 116, 44, 32, 95, 95, 110, 118, 95, 98, 102, 108, 111, 97, 116, 49, 54, 62, 59, 32, 67, 111, 109, 112, 117, 116, 101, 84, 121, 112, 101, 32, 61, 32, 102, 108, 111, 97, 116, 59, 32, 105, 110, 116, 32, 112, 97, 99, 107, 95, 115, 105, 122, 101, 32, 61, 32, 49, 59, 32, 105, 110, 116, 32, 99, 111, 108, 115, 95, 112, 101, 114, 95, 116, 104, 114, 101, 97, 100, 32, 61, 32, 51, 48, 59, 32, 105, 110, 116, 32, 116, 104, 114, 101, 97, 100, 95, 103, 114, 111, 117, 112, 95, 119, 105, 100, 116, 104, 32, 61, 32, 51, 50, 59, 32, 105, 110, 116, 32, 114, 111, 119, 115, 95, 112, 101, 114, 95, 97, 99, 99, 101, 115, 115, 32, 61, 32, 49, 59, 32, 95, 95, 110, 118, 95, 98, 111, 111, 108, 32, 112, 97, 100, 100, 105, 110, 103, 32, 61, 32, 102, 97, 108, 115, 101, 59, 32, 65, 108, 103, 111, 114, 105, 116, 104, 109, 32, 97, 108, 103, 111, 114, 105, 116, 104, 109, 32, 61, 32, 65, 108, 103, 111, 114, 105, 116, 104, 109, 58, 58, 107, 83, 111, 102, 116, 109, 97, 120, 93};
.global .align 1 .b8 __unnamed_426[339] = {118, 111, 105, 100, 32, 83, 111, 102, 116, 109, 97, 120, 87, 97, 114, 112, 73, 109, 112, 108, 40, 76, 79, 65, 68, 44, 32, 83, 84, 79, 82, 69, 44, 32, 115, 105, 103, 110, 101, 100, 32, 108, 111, 110, 103, 44, 32, 115, 105, 103, 110, 101, 100, 32, 108, 111, 110, 103, 41, 32, 91, 119, 105, 116, 104, 32, 76, 79, 65, 68, 32, 61, 32, 68, 105, 114, 101, 99, 116, 76, 111, 97, 100, 60, 95, 95, 110, 118, 95, 98, 102, 108, 111, 97, 116, 49, 54, 44, 32, 102, 108, 111, 97, 116, 62, 59, 32, 83, 84, 79, 82, 69, 32, 61, 32, 68, 105, 114, 101, 99, 116, 83, 116, 111, 114, 101, 60, 102, 108, 111, 97, 116, 44, 32, 95, 95, 110, 118, 95, 98, 102, 108, 111, 97, 116, 49, 54, 62, 59, 32, 67, 111, 109, 112, 117, 116, 101, 84, 121, 112, 101, 32, 61, 32, 102, 108, 111, 97, 116, 59, 32, 105, 110, 116, 32, 112, 97, 99, 107, 95, 115, 105, 122, 101, 32, 61, 32, 49, 59, 32, 105, 110, 116, 32, 99, 111, 108, 115, 95, 112, 101, 114, 95, 116, 104, 114, 101, 97, 100, 32, 61, 32, 51, 48, 59, 32, 105, 110, 116, 32, 116, 104, 114, 101, 97, 100, 95, 103, 114, 111, 117, 112, 95, 119, 105, 100, 116, 104, 32, 61, 32, 51, 50, 59, 32, 105, 110, 116, 32, 114, 111, 119, 115, 95, 112, 101, 114, 95, 97, 99, 99, 101, 115, 115, 32, 61, 32, 49, 59, 32, 95, 95, 110, 118, 95, 98, 111, 111, 108, 32, 112, 97, 100, 100, 105, 110, 103, 32, 61, 32, 116, 114, 117, 101, 59, 32, 65, 108, 103, 111, 114, 105, 116, 104, 109, 32, 97, 108, 103, 111, 114, 105, 116, 104, 109, 32, 61, 32, 65, 108, 103, 111, 114, 105, 116, 104, 109, 58, 58, 107, 83, 111, 102, 116, 109, 97, 120, 93};
.global .align 1 .b8 __unnamed_427[340] = {118, 111, 105, 100, 32, 83, 111, 102, 116, 109, 97, 120, 87, 97, 114, 112, 73, 109, 112, 108, 40, 76, 79, 65, 68, 44, 32, 83, 84, 79, 82, 69, 44, 32, 115, 105, 103, 110, 101, 100, 32, 108, 111, 110, 103, 44, 32, 115, 105, 103, 110, 101, 100, 32, 108, 111, 110, 103, 41, 32, 91, 119, 105, 116, 104, 32, 76, 79, 65, 68, 32, 61, 32, 68, 105, 114, 101, 99, 116, 76, 111, 97, 100, 60, 95, 95, 110, 118, 95, 98, 102, 108, 111, 97, 116, 49, 54, 44, 32, 102, 108, 111, 97, 116, 62, 59, 32, 83, 84, 79, 82, 69, 32, 61, 32, 68, 105, 114, 101, 99, 116, 83, 116, 111, 114, 101, 60, 102, 108, 111, 97, 116, 44, 32, 95, 95, 110, 118, 95, 98, 102, 108, 111, 97, 116, 49, 54, 62, 59, 32, 67, 111, 109, 112, 117, 116, 101, 84, 121, 112, 101, 32, 61, 32, 102, 108, 111, 97, 116, 59, 32, 105, 110, 116, 32, 112, 97, 99, 107, 95, 115, 105, 122, 101, 32, 61, 32, 49, 59, 32, 105, 110, 116, 32, 99, 111, 108, 115, 95, 112, 101, 114, 95, 116, 104, 114, 101, 97, 100, 32, 61, 32, 51, 49, 59, 32, 105, 110, 116, 32, 116, 104, 114, 101, 97, 100, 95, 103, 114, 111, 117, 112, 95, 119, 105, 100, 116, 104, 32, 61, 32, 51, 50, 59, 32, 105, 110, 116, 32, 114, 111, 119, 115, 95, 112, 101, 114, 95, 97, 99, 99, 101, 115, 115, 32, 61, 32, 49, 59, 32, 95, 95, 110, 118, 95, 98, 111, 111, 108, 32, 112, 97, 100, 100, 105, 110, 103, 32, 61, 32, 102, 97, 108, 115, 101, 59, 32, 65, 108, 103, 111, 114, 105, 116, 104, 109, 32, 97, 108, 103, 111, 114, 105, 116, 104, 109, 32, 61, 32, 65, 108, 103, 111, 114, 105, 116, 104, 109, 58, 58, 107, 83, 111, 102, 116, 109, 97, 120, 93};
.global .align 1 .b8 __unnamed_428[339] = {118, 111, 105, 100, 32, 83, 111, 102, 116, 109, 97, 120, 87, 97, 114, 112, 73, 109, 112, 108, 40, 76, 79, 65, 68, 44, 32, 83, 84, 79, 82, 69, 44, 32, 115, 105, 103, 110, 101, 100, 32, 108, 111, 110, 103, 44, 32, 115, 105, 103, 110, 101, 100, 32, 108, 111, 110, 103, 41, 32, 91, 119, 105, 116, 104, 32, 76, 79, 65, 68, 32, 61, 32, 68, 105, 114, 101, 99, 116, 76, 111, 97, 100, 60, 95, 95, 110, 118, 95, 98, 102, 108, 111, 97, 116, 49, 54, 44, 32, 102, 108, 111, 97, 116, 62, 59, 32, 83, 84, 79, 82, 69, 32, 61, 32, 68, 105, 114, 101, 99, 116, 83, 116, 111, 114, 101, 60, 102, 108, 111, 97, 116, 44, 32, 95, 95, 110, 118, 95, 98, 102, 108, 111, 97, 116, 49, 54, 62, 59, 32, 67, 111, 109, 112, 117, 116, 101, 84, 121, 112, 101, 32, 61, 32, 102, 108, 111, 97, 116, 59, 32, 105, 110, 116, 32, 112, 97, 99, 107, 95, 115, 105, 122, 101, 32, 61, 32, 49, 59, 32, 105, 110, 116, 32, 99, 111, 108, 115, 95, 112, 101, 114, 95, 116, 104, 114, 101, 97, 100, 32, 61, 32, 51, 49, 59, 32, 105, 110, 116, 32, 116, 104, 114, 101, 97, 100, 95, 103, 114, 111, 117, 112, 95, 119, 105, 100, 116, 104, 32, 61, 32, 51, 50, 59, 32, 105, 110, 116, 32, 114, 111, 119, 115, 95, 112, 101, 114, 95, 97, 99, 99, 101, 115, 115, 32, 61, 32, 49, 59, 32, 95, 95, 110, 118, 95, 98, 111, 111, 108, 32, 112, 97, 100, 100, 105, 110, 103, 32, 61, 32, 116, 114, 117, 101, 59, 32, 65, 108, 103, 111, 114, 105, 116, 104, 109, 32, 97, 108, 103, 111, 114, 105, 116, 104, 109, 32, 61, 32, 65, 108, 103, 111, 114, 105, 116, 104, 109, 58, 58, 107, 83, 111, 102, 116, 109, 97, 120, 93};
.global .align 1 .b8 __unnamed_429[340] = {118, 111, 105, 100, 32, 83, 111, 102, 116, 109, 97, 120, 87, 97, 114, 112, 73, 109, 112, 108, 40, 76, 79, 65, 68, 44, 32, 83, 84, 79, 82, 69, 44, 32, 115, 105, 103, 110, 101, 100, 32, 108, 111, 110, 103, 44, 32, 115, 105, 103, 110, 101, 100, 32, 108, 111, 110, 103, 41, 32, 91, 119, 105, 116, 104, 32, 76, 79, 65, 68, 32, 61, 32, 68, 105, 114, 101, 99, 116, 76, 111, 97, 100, 60, 95, 95, 110, 118, 95, 98, 102, 108, 111, 97, 116, 49, 54, 44, 32, 102, 108, 111, 97, 116, 62, 59, 32, 83, 84, 79, 82, 69, 32, 61, 32, 68, 105, 114, 101, 99, 116, 83, 116, 111, 114, 101, 60, 102, 108, 111, 97, 116, 44, 32, 95, 95, 110, 118, 95, 98, 102, 108, 111, 97, 116, 49, 54, 62, 59, 32, 67, 111, 109, 112, 117, 116, 101, 84, 121, 112, 101, 32, 61, 32, 102, 108, 111, 97, 116, 59, 32, 105, 110, 116, 32, 112, 97, 99, 107, 95, 115, 105, 122, 101, 32, 61, 32, 49, 59, 32, 105, 110, 116, 32, 99, 111, 108, 115, 95, 112, 101, 114, 95, 116, 104, 114, 101, 97, 100, 32, 61, 32, 51, 50, 59, 32, 105, 110, 116, 32, 116, 104, 114, 101, 97, 100, 95, 103, 114, 111, 117, 112, 95, 119, 105, 100, 116, 104, 32, 61, 32, 51, 50, 59, 32, 105, 110, 116, 32, 114, 111, 119, 115, 95, 112, 101, 114, 95, 97, 99, 99, 101, 115, 115, 32, 61, 32, 49, 59, 32, 95, 95, 110, 118, 95, 98, 111, 111, 108, 32, 112, 97, 100, 100, 105, 110, 103, 32, 61, 32, 102, 97, 108, 115, 101, 59, 32, 65, 108, 103, 111, 114, 105, 116, 104, 109, 32, 97, 108, 103, 111, 114, 105, 116, 104, 109, 32, 61, 32, 65, 108, 103, 111, 114, 105, 116, 104, 109, 58, 58, 107, 83, 111, 102, 116, 109, 97, 120, 93};
.global .align 1 .b8 __unnamed_430[339] = {118, 111, 105, 100, 32, 83, 111, 102, 116, 109, 97, 120, 87, 97, 114, 112, 73, 109, 112, 108, 40, 76, 79, 65, 68, 44, 32, 83, 84, 79, 82, 69, 44, 32, 115, 105, 103, 110, 101, 100, 32, 108, 111, 110, 103, 44, 32, 115, 105, 103, 110, 101, 100, 32, 108, 111, 110, 103, 41, 32, 91, 119, 105, 116, 104, 32, 76, 79, 65, 68, 32, 61, 32, 68, 105, 114, 101, 99, 116, 76, 111, 97, 100, 60, 95, 95, 110, 118, 95, 98, 102, 108, 111, 97, 116, 49, 54, 44, 32, 102, 108, 111, 97, 116, 62, 59, 32, 83, 84, 79, 82, 69, 32, 61, 32, 68, 105, 114, 101, 99, 116, 83, 116, 111, 114, 101, 60, 102, 108, 111, 97, 116, 44, 32, 95, 95, 110, 118, 95, 98, 102, 108, 111, 97, 116, 49, 54, 62, 59, 32, 67, 111, 109, 112, 117, 116, 101, 84, 121, 112, 101, 32, 61, 32, 102, 108, 111, 97, 116, 59, 32, 105, 110, 116, 32, 112, 97, 99, 107, 95, 115, 105, 122, 101, 32, 61, 32, 49, 59, 32, 105, 110, 116, 32, 99, 111, 108, 115, 95, 112, 101, 114, 95, 116, 104, 114, 101, 97, 100, 32, 61, 32, 51, 50, 59, 32, 105, 110, 116, 32, 116, 104, 114, 101, 97, 100, 95, 103, 114, 111, 117, 112, 95, 119, 105, 100, 116, 104, 32, 61, 32, 51, 50, 59, 32, 105, 110, 116, 32, 114, 111, 119, 115, 95, 112, 101, 114, 95, 97, 99, 99, 101, 115, 115, 32, 61, 32, 49, 59, 32, 95, 95, 110, 118, 95, 98, 111, 111, 108, 32, 112, 97, 100, 100, 105, 110, 103, 32, 61, 32, 116, 114, 117, 101, 59, 32, 65, 108, 103, 111, 114, 105, 116, 104, 109, 32, 97, 108, 103, 111, 114, 105, 116, 104, 109, 32, 61, 32, 65, 108, 103, 111, 114, 105, 116, 104, 109, 58, 58, 107, 83, 111, 102, 116, 109, 97, 120, 93};
.global .align 1 .b8 __unnamed_431[260] = {118, 111, 105, 100, 32, 83, 111, 102, 116, 109, 97, 120, 66, 108, 111, 99, 107, 83, 77, 101, 109, 73, 109, 112, 108, 40, 76, 79, 65, 68, 44, 32, 83, 84, 79, 82, 69, 44, 32, 115, 105, 103, 110, 101, 100, 32, 108, 111, 110, 103, 44, 32, 115, 105, 103, 110, 101, 100, 32, 108, 111, 110, 103, 41, 32, 91, 119, 105, 116, 104, 32, 76, 79, 65, 68, 32, 61, 32, 68, 105, 114, 101, 99, 116, 76, 111, 97, 100, 60, 95, 95, 110, 118, 95, 98, 102, 108, 111, 97, 116, 49, 54, 44, 32, 102, 108, 111, 97, 116, 62, 59, 32, 83, 84, 79, 82, 69, 32, 61, 32, 68, 105, 114, 101, 99, 116, 83, 116, 111, 114, 101, 60, 102, 108, 111, 97, 116, 44, 32, 95, 95, 110, 118, 95, 98, 102, 108, 111, 97, 116, 49, 54, 62, 59, 32, 67, 111, 109, 112, 117, 116, 101, 84, 121, 112, 101, 32, 61, 32, 102, 108, 111, 97, 116, 59, 32, 105, 110, 116, 32, 112, 97, 99, 107, 95, 115, 105, 122, 101, 32, 61, 32, 50, 59, 32, 105, 110, 116, 32, 98, 108, 111, 99, 107, 95, 115, 105, 122, 101, 32, 61, 32, 49, 50, 56, 59, 32, 65, 108, 103, 111, 114, 105, 116, 104, 109, 32, 97, 108, 103, 111, 114, 105, 116, 104, 109, 32, 61, 32, 65, 108, 103, 111, 114, 105, 116, 104, 109, 58, 58, 107, 83, 111, 102, 116, 109, 97, 120, 93};
.global .align 1 .b8 __unnamed_432[261] = {118, 111, 105, 100, 32, 83, 111, 102, 116, 109, 97, 120, 66, 108, 111, 99, 107, 83, 77, 101, 109, 73, 109, 112, 108, 40, 76, 79, 65, 68, 44, 32, 83, 84, 79, 82, 69, 44, 32, 115, 105, 103, 110, 101, 100, 32, 108, 111, 110, 103, 44, 32, 115, 105, 103, 110, 101, 100, 32, 108, 111, 110, 103, 41, 32, 91, 119, 105, 116, 104, 32, 76, 79, 65, 68, 32, 61, 32, 68, 105, 114, 101, 99, 116, 76, 111, 97, 100, 60, 95, 95, 110, 118, 95, 98, 102, 108, 111, 97, 116, 49, 54, 44, 32, 102, 108, 111, 97, 116, 62, 59, 32, 83, 84, 79, 82, 69, 32, 61, 32, 68, 105, 114, 101, 99, 116, 83, 116, 111, 114, 101, 60, 102, 108, 111, 97, 116, 44, 32, 95, 95, 110, 118, 95, 98, 102, 108, 111, 97, 116, 49, 54, 62, 59, 32, 67, 111, 109, 112, 117, 116, 101, 84, 121, 112, 101, 32, 61, 32, 102, 108, 111, 97, 116, 59, 32, 105, 110, 116, 32, 112, 97, 99, 107, 95, 115, 105, 122, 101, 32, 61, 32, 50, 59, 32, 105, 110, 116, 32, 98, 108, 111, 99, 107, 95, 115, 105, 122, 101, 32, 61, 32, 49, 48, 50, 52, 59, 32, 65, 108, 103, 111, 114, 105, 116, 104, 109, 32, 97, 108, 103, 111, 114, 105, 116, 104, 109, 32, 61, 32, 65, 108, 103, 111, 114, 105, 116, 104, 109, 58, 58, 107, 83, 111, 102, 116, 109, 97, 120, 93};
.global .align 1 .b8 __unnamed_433[260] = {118, 111, 105, 100, 32, 83, 111, 102, 116, 109, 97, 120, 66, 108, 111, 99, 107, 83, 77, 101, 109, 73, 109, 112, 108, 40, 76, 79, 65, 68, 44, 32, 83, 84, 79, 82, 69, 44, 32, 115, 105, 103, 110, 101, 100, 32, 108, 111, 110, 103, 44, 32, 115, 105, 103, 110, 101, 100, 32, 108, 111, 110, 103, 41, 32, 91, 119, 105, 116, 104, 32, 76, 79, 65, 68, 32, 61, 32, 68, 105, 114, 101, 99, 116, 76, 111, 97, 100, 60, 95, 95, 110, 118, 95, 98, 102, 108, 111, 97, 116, 49, 54, 44, 32, 102, 108, 111, 97, 116, 62, 59, 32, 83, 84, 79, 82, 69, 32, 61, 32, 68, 105, 114, 101, 99, 116, 83, 116, 111, 114, 101, 60, 102, 108, 111, 97, 116, 44, 32, 95, 95, 110, 118, 95, 98, 102, 108, 111, 97, 116, 49, 54, 62, 59, 32, 67, 111, 109, 112, 117, 116, 101, 84, 121, 112, 101, 32, 61, 32, 102, 108, 111, 97, 116, 59, 32, 105, 110, 116, 32, 112, 97, 99, 107, 95, 115, 105, 122, 101, 32, 61, 32, 50, 59, 32, 105, 110, 116, 32, 98, 108, 111, 99, 107, 95, 115, 105, 122, 101, 32, 61, 32, 53, 49, 50, 59, 32, 65, 108, 103, 111, 114, 105, 116, 104, 109, 32, 97, 108, 103, 111, 114, 105, 116, 104, 109, 32, 61, 32, 65, 108, 103, 111, 114, 105, 116, 104, 109, 58, 58, 107, 83, 111, 102, 116, 109, 97, 120, 93};
.global .align 1 .b8 __unnamed_434[260] = {118, 111, 105, 100, 32, 83, 111, 102, 116, 109, 97, 120, 66, 108, 111, 99, 107, 83, 77, 101, 109, 73, 109, 112, 108, 40, 76, 79, 65, 68, 44, 32, 83, 84, 79, 82, 69, 44, 32, 115, 105, 103, 110, 101, 100, 32, 108, 111, 110, 103, 44, 32, 115, 105, 103, 110, 101, 100, 32, 108, 111, 110, 103, 41, 32, 91, 119, 105, 116, 104, 32, 76, 79, 65, 68, 32, 61, 32, 68, 105, 114, 101, 99, 116, 76, 111, 97, 100, 60, 95, 95, 110, 118, 95, 98, 102, 108, 111, 97, 116, 49, 54, 44, 32, 102, 108, 111, 97, 116, 62, 59, 32, 83, 84, 79, 82, 69, 32, 61, 32, 68, 105, 114, 101, 99, 116, 83, 116, 111, 114, 101, 60, 102, 108, 111, 97, 116, 44, 32, 95, 95, 110, 118, 95, 98, 102, 108, 111, 97, 116, 49, 54, 62, 59, 32, 67, 111, 109, 112, 117, 116, 101, 84, 121, 112, 101, 32, 61, 32, 102, 108, 111, 97, 116, 59, 32, 105, 110, 116, 32, 112, 97, 99, 107, 95, 115, 105, 122, 101, 32, 61, 32, 50, 59, 32, 105, 110, 116, 32, 98, 108, 111, 99, 107, 95, 115, 105, 122, 101, 32, 61, 32, 50, 53, 54, 59, 32, 65, 108, 103, 111, 114, 105, 116, 104, 109, 32, 97, 108, 103, 111, 114, 105, 116, 104, 109, 32, 61, 32, 65, 108, 103, 111, 114, 105, 116, 104, 109, 58, 58, 107, 83, 111, 102, 116, 109, 97, 120, 93};
.global .align 1 .b8 __unnamed_435[265] = {118, 111, 105, 100, 32, 83, 111, 102, 116, 109, 97, 120, 66, 108, 111, 99, 107, 85, 110, 99, 97, 99, 104, 101, 100, 73, 109, 112, 108, 40, 76, 79, 65, 68, 44, 32, 83, 84, 79, 82, 69, 44, 32, 115, 105, 103, 110, 101, 100, 32, 108, 111, 110, 103, 44, 32, 115, 105, 103, 110, 101, 100, 32, 108, 111, 110, 103, 41, 32, 91, 119, 105, 116, 104, 32, 76, 79, 65, 68, 32, 61, 32, 68, 105, 114, 101, 99, 116, 76, 111, 97, 100, 60, 95, 95, 110, 118, 95, 98, 102, 108, 111, 97, 116, 49, 54, 44, 32, 102, 108, 111, 97, 116, 62, 59, 32, 83, 84, 79, 82, 69, 32, 61, 32, 68, 105, 114, 101, 99, 116, 83, 116, 111, 114, 101, 60, 102, 108, 111, 97, 116, 44, 32, 95, 95, 110, 118, 95, 98, 102, 108, 111, 97, 116, 49, 54, 62, 59, 32, 67, 111, 109, 112, 117, 116, 101, 84, 121, 112, 101, 32, 61, 32, 102, 108, 111, 97, 116, 59, 32, 105, 110, 116, 32, 112, 97, 99, 107, 95, 115, 105, 122, 101, 32, 61, 32, 50, 59, 32, 105, 110, 116, 32, 98, 108, 111, 99, 107, 95, 115, 105, 122, 101, 32, 61, 32, 49, 48, 50, 52, 59, 32, 65, 108, 103, 111, 114, 105, 116, 104, 109, 32, 97, 108, 103, 111, 114, 105, 116, 104, 109, 32, 61, 32, 65, 108, 103, 111, 114, 105, 116, 104, 109, 58, 58, 107, 83, 111, 102, 116, 109, 97, 120, 93};
.global .align 1 .b8 _ZN34_INTERNAL_a45ab0e2_4_k_cu_97a678ef4cuda3std3__45__cpo5beginE[1];
.global .align 1 .b8 _ZN34_INTERNAL_a45ab0e2_4_k_cu_97a678ef4cuda3std3__45__cpo3endE[1];
.global .align 1 .b8 _ZN34_INTERNAL_a45ab0e2_4_k_cu_97a678ef4cuda3std3__45__cpo6cbeginE[1];
.global .align 1 .b8 _ZN34_INTERNAL_a45ab0e2_4_k_cu_97a678ef4cuda3std3__45__cpo4cendE[1];
.global .align 1 .b8 _ZN34_INTERNAL_a45ab0e2_4_k_cu_97a678ef4cuda3std3__45__cpo6rbeginE[1];
.global .align 1 .b8 _ZN34_INTERNAL_a45ab0e2_4_k_cu_97a678ef4cuda3std3__45__cpo4rendE[1];
.global .align 1 .b8 _ZN34_INTERNAL_a45ab0e2_4_k_cu_97a678ef4cuda3std3__45__cpo7crbeginE[1];
.global .align 1 .b8 _ZN34_INTERNAL_a45ab0e2_4_k_cu_97a678ef4cuda3std3__45__cpo5crendE[1];
.global .align 1 .b8 _ZN34_INTERNAL_a45ab0e2_4_k_cu_97a678ef4cuda3std3__436_GLOBAL__N__a45ab0e2_4_k_cu_97a678ef6ignoreE[1];
.global .align 1 .b8 _ZN34_INTERNAL_a45ab0e2_4_k_cu_97a678ef4cuda3std3__419piecewise_constructE[1];
.global .align 1 .b8 _ZN34_INTERNAL_a45ab0e2_4_k_cu_97a678ef4cuda3std3__48in_placeE[1];
.global .align 1 .b8 _ZN34_INTERNAL_a45ab0e2_4_k_cu_97a678ef4cuda3std3__420unreachable_sentinelE[1];
.global .align 1 .b8 _ZN34_INTERNAL_a45ab0e2_4_k_cu_97a678ef4cuda3std3__47nulloptE[1];
.global .align 1 .b8 _ZN34_INTERNAL_a45ab0e2_4_k_cu_97a678ef4cuda3std3__48unexpectE[1];
.global .align 1 .b8 _ZN34_INTERNAL_a45ab0e2_4_k_cu_97a678ef4cuda3std6ranges3__45__cpo4swapE[1];
.global .align 1 .b8 _ZN34_INTERNAL_a45ab0e2_4_k_cu_97a678ef4cuda3std6ranges3__45__cpo9iter_moveE[1];
.global .align 1 .b8 _ZN34_INTERNAL_a45ab0e2_4_k_cu_97a678ef4cuda3std6ranges3__45__cpo5beginE[1];
.global .align 1 .b8 _ZN34_INTERNAL_a45ab0e2_4_k_cu_97a678ef4cuda3std6ranges3__45__cpo3endE[1];
.global .align 1 .b8 _ZN34_INTERNAL_a45ab0e2_4_k_cu_97a678ef4cuda3std6ranges3__45__cpo6cbeginE[1];
.global .align 1 .b8 _ZN34_INTERNAL_a45ab0e2_4_k_cu_97a678ef4cuda3std6ranges3__45__cpo4cendE[1];
.global .align 1 .b8 _ZN34_INTERNAL_a45ab0e2_4_k_cu_97a678ef4cuda3std6ranges3__45__cpo7advanceE[1];
.global .align 1 .b8 _ZN34_INTERNAL_a45ab0e2_4_k_cu_97a678ef4cuda3std6ranges3__45__cpo9iter_swapE[1];
.global .align 1 .b8 _ZN34_INTERNAL_a45ab0e2_4_k_cu_97a678ef4cuda3std6ranges3__45__cpo4nextE[1];
.global .align 1 .b8 _ZN34_INTERNAL_a45ab0e2_4_k_cu_97a678ef4cuda3std6ranges3__45__cpo4prevE[1];
.global .align 1 .b8 _ZN34_INTERNAL_a45ab0e2_4_k_cu_97a678ef4cuda3std6ranges3__45__cpo4dataE[1];
.global .align 1 .b8 _ZN34_INTERNAL_a45ab0e2_4_k_cu_97a678ef4cuda3std6ranges3__45__cpo5cdataE[1];
.global .align 1 .b8 _ZN34_INTERNAL_a45ab0e2_4_k_cu_97a678ef4cuda3std6ranges3__45__cpo4sizeE[1];
.global .align 1 .b8 _ZN34_INTERNAL_a45ab0e2_4_k_cu_97a678ef4cuda3std6ranges3__45__cpo5ssizeE[1];
.global .align 1 .b8 _ZN34_INTERNAL_a45ab0e2_4_k_cu_97a678ef4cuda3std6ranges3__45__cpo8distanceE[1];
.global .align 1 .b8 _ZN34_INTERNAL_a45ab0e2_4_k_cu_97a678ef6thrust24THRUST_300001_SM_1000_NS6system6detail10sequential3seqE[1];
.global .align 1 .b8 _ZN34_INTERNAL_a45ab0e2_4_k_cu_97a678ef6thrust24THRUST_300001_SM_1000_NS12placeholders2_1E[1];
.global .align 1 .b8 _ZN34_INTERNAL_a45ab0e2_4_k_cu_97a678ef6thrust24THRUST_300001_SM_1000_NS12placeholders2_2E[1];
.global .align 1 .b8 _ZN34_INTERNAL_a45ab0e2_4_k_cu_97a678ef6thrust24THRUST_300001_SM_1000_NS12placeholders2_3E[1];
.global .align 1 .b8 _ZN34_INTERNAL_a45ab0e2_4_k_cu_97a678ef6thrust24THRUST_300001_SM_1000_NS12placeholders2_4E[1];
.global .align 1 .b8 _ZN34_INTERNAL_a45ab0e2_4_k_cu_97a678ef6thrust24THRUST_300001_SM_1000_NS12placeholders2_5E[1];
.global .align 1 .b8 _ZN34_INTERNAL_a45ab0e2_4_k_cu_97a678ef6thrust24THRUST_300001_SM_1000_NS12placeholders2_6E[1];
.global .align 1 .b8 _ZN34_INTERNAL_a45ab0e2_4_k_cu_97a678ef6thrust24THRUST_300001_SM_1000_NS12placeholders2_7E[1];
.global .align 1 .b8 _ZN34_INTERNAL_a45ab0e2_4_k_cu_97a678ef6thrust24THRUST_300001_SM_1000_NS12placeholders2_8E[1];
.global .align 1 .b8 _ZN34_INTERNAL_a45ab0e2_4_k_cu_97a678ef6thrust24THRUST_300001_SM_1000_NS12placeholders2_9E[1];
.global .align 1 .b8 _ZN34_INTERNAL_a45ab0e2_4_k_cu_97a678ef6thrust24THRUST_300001_SM_1000_NS12placeholders3_10E[1];
.global .align 1 .b8 $str[45] = {99, 111, 108, 115, 32, 60, 61, 32, 99, 111, 108, 115, 95, 112, 101, 114, 95, 116, 104, 114, 101, 97, 100, 32, 42, 32, 116, 104, 114, 101, 97, 100, 95, 103, 114, 111, 117, 112, 95, 119, 105, 100, 116, 104};
.global .align 1 .b8 $str$1[27] = {47, 116, 109, 112, 47, 115, 97, 115, 115, 95, 99, 117, 95, 48, 120, 49, 102, 117, 53, 104, 48, 47, 107, 46, 99, 117};
.extern .shared .align 16 .b8 shared_buf[];
.global .align 1 .b8 $str$2[22] = {99, 111, 108, 115, 32, 37, 32, 112, 97, 99, 107, 95, 115, 105, 122, 101, 32, 61, 61, 32, 48};

.visible .entry _Z15SoftmaxWarpImplI10DirectLoadIffE11DirectStoreIffEfLi2ELi2ELi1ELi2ELb0EL9Algorithm0EEvT_T0_ll(
	.param .align 8 .b8 _Z15SoftmaxWarpImplI10DirectLoadIffE11DirectStoreIffEfLi2ELi2ELi1ELi2ELb0EL9Algorithm0EEvT_T0_ll_param_0[16],
	.param .align 8 .b8 _Z15SoftmaxWarpImplI10DirectLoadIffE11DirectStoreIffEfLi2ELi2ELi1ELi2ELb0EL9Algorithm0EEvT_T0_ll_param_1[16],
	.param .u64 _Z15SoftmaxWarpImplI10DirectLoadIffE11DirectStoreIffEfLi2ELi2ELi1ELi2ELb0EL9Algorithm0EEvT_T0_ll_param_2,
	.param .u64 _Z15SoftmaxWarpImplI10DirectLoadIffE11DirectStoreIffEfLi2ELi2ELi1ELi2ELb0EL9Algorithm0EEvT_T0_ll_param_3
)
{
	.reg .pred 	%p<4>;
	.reg .b32 	%r<19>;
	.reg .b32 	%f<63>;
	.reg .b64 	%rd<39>;

	ld.param.u64 	%rd1, [_Z15SoftmaxWarpImplI10DirectLoadIffE11DirectStoreIffEfLi2ELi2ELi1ELi2ELb0EL9Algorithm0EEvT_T0_ll_param_0];
	ld.param.u64 	%rd2, [_Z15SoftmaxWarpImplI10DirectLoadIffE11DirectStoreIffEfLi2ELi2ELi1ELi2ELb0EL9Algorithm0EEvT_T0_ll_param_0+8];
	ld.param.u64 	%rd3, [_Z15SoftmaxWarpImplI10DirectLoadIffE11DirectStoreIffEfLi2ELi2ELi1ELi2ELb0EL9Algorithm0EEvT_T0_ll_param_1];
	ld.param.u64 	%rd4, [_Z15SoftmaxWarpImplI10DirectLoadIffE11DirectStoreIffEfLi2ELi2ELi1ELi2ELb0EL9Algorithm0EEvT_T0_ll_param_1+8];
	ld.param.u64 	%rd12, [_Z15SoftmaxWarpImplI10DirectLoadIffE11DirectStoreIffEfLi2ELi2ELi1ELi2ELb0EL9Algorithm0EEvT_T0_ll_param_2];
	ld.param.u64 	%rd13, [_Z15SoftmaxWarpImplI10DirectLoadIffE11DirectStoreIffEfLi2ELi2ELi1ELi2ELb0EL9Algorithm0EEvT_T0_ll_param_3];
	setp.lt.s64 	%p1, %rd13, 3;
	@%p1 bra 	$L__BB0_2;
	mov.u64 	%rd14, $str;
	cvta.global.u64 	%rd15, %rd14;
	mov.u64 	%rd16, $str$1;
	cvta.global.u64 	%rd17, %rd16;
	mov.u64 	%rd18, __unnamed_1;
	cvta.global.u64 	%rd19, %rd18;
	{ // callseq 0, 0
	.param .b64 param0;
	st.param.b64 	[param0], %rd15;
	.param .b64 param1;
	st.param.b64 	[param1], %rd17;
	.param .b32 param2;
	st.param.b32 	[param2], 358;
	.param .b64 param3;
	st.param.b64 	[param3], %rd19;
	.param .b64 param4;
	st.param.b64 	[param4], 1;
	call.uni 
	__assertfail, 
	(
	param0, 
	param1, 
	param2, 
	param3, 
	param4
	);
	} // callseq 0
$L__BB0_2:
	mov.u32 	%r2, %nctaid.x;
	mov.u32 	%r3, %ntid.y;
	mov.u32 	%r4, %ctaid.x;
	mov.u32 	%r5, %tid.y;
	mad.lo.s32 	%r6, %r4, %r3, %r5;
	mul.lo.s32 	%r7, %r3, %r2;
	shl.b32 	%r1, %r7, 1;
	shl.b32 	%r8, %r6, 1;
	cvt.s64.s32 	%rd38, %r8;
	setp.le.s64 	%p2, %rd12, %rd38;
	@%p2 bra 	$L__BB0_5;
	cvta.to.global.u64 	%rd6, %rd1;
	cvta.to.global.u64 	%rd7, %rd3;
	mov.u32 	%r9, %tid.x;
	shl.b32 	%r10, %r9, 1;
	cvt.u64.u32 	%rd8, %r10;
	cvt.s64.s32 	%rd9, %r1;
$L__BB0_4:
	mad.lo.s64 	%rd20, %rd38, %rd2, %rd8;
	shl.b64 	%rd21, %rd20, 2;
	add.s64 	%rd22, %rd6, %rd21;
	ld.global.v2.f32 	{%f1, %f2}, [%rd22];
	max.f32 	%f3, %f1, 0fFF800000;
	max.f32 	%f4, %f3, %f2;
	add.s64 	%rd23, %rd20, %rd2;
	shr.u64 	%rd24, %rd23, 63;
	add.s64 	%rd25, %rd23, %rd24;
	shl.b64 	%rd26, %rd25, 2;
	and.b64  	%rd27, %rd26, -8;
	add.s64 	%rd28, %rd6, %rd27;
	ld.global.v2.f32 	{%f5, %f6}, [%rd28];
	max.f32 	%f7, %f5, 0fFF800000;
	max.f32 	%f8, %f7, %f6;
	sub.f32 	%f9, %f1, %f4;
	fma.rn.f32 	%f10, %f9, 0f3BBB989D, 0f3F000000;
	cvt.sat.f32.f32 	%f11, %f10;
	mov.f32 	%f12, 0f4B400001;
	mov.f32 	%f13, 0f437C0000;
	fma.rm.f32 	%f14, %f11, %f13, %f12;
	add.f32 	%f15, %f14, 0fCB40007F;
	neg.f32 	%f16, %f15;
	fma.rn.f32 	%f17, %f9, 0f3FB8AA3B, %f16;
	fma.rn.f32 	%f18, %f9, 0f32A57060, %f17;
	mov.b32 	%r11, %f14;
	shl.b32 	%r12, %r11, 23;
	mov.b32 	%f19, %r12;
	ex2.approx.ftz.f32 	%f20, %f18;
	mul.f32 	%f21, %f20, %f19;
	add.f32 	%f22, %f21, 0f00000000;
	sub.f32 	%f23, %f2, %f4;
	fma.rn.f32 	%f24, %f23, 0f3BBB989D, 0f3F000000;
	cvt.sat.f32.f32 	%f25, %f24;
	fma.rm.f32 	%f26, %f25, %f13, %f12;
	add.f32 	%f27, %f26, 0fCB40007F;
	neg.f32 	%f28, %f27;
	fma.rn.f32 	%f29, %f23, 0f3FB8AA3B, %f28;
	fma.rn.f32 	%f30, %f23, 0f32A57060, %f29;
	mov.b32 	%r13, %f26;
	shl.b32 	%r14, %r13, 23;
	mov.b32 	%f31, %r14;
	ex2.approx.ftz.f32 	%f32, %f30;
	mul.f32 	%f33, %f32, %f31;
	add.f32 	%f34, %f22, %f33;
	sub.f32 	%f35, %f5, %f8;
	fma.rn.f32 	%f36, %f35, 0f3BBB989D, 0f3F000000;
	cvt.sat.f32.f32 	%f37, %f36;
	fma.rm.f32 	%f38, %f37, %f13, %f12;
	add.f32 	%f39, %f38, 0fCB40007F;
	neg.f32 	%f40, %f39;
	fma.rn.f32 	%f41, %f35, 0f3FB8AA3B, %f40;
	fma.rn.f32 	%f42, %f35, 0f32A57060, %f41;
	mov.b32 	%r15, %f38;
	shl.b32 	%r16, %r15, 23;
	mov.b32 	%f43, %r16;
	ex2.approx.ftz.f32 	%f44, %f42;
	mul.f32 	%f45, %f44, %f43;
	add.f32 	%f46, %f45, 0f00000000;
	sub.f32 	%f47, %f6, %f8;
	fma.rn.f32 	%f48, %f47, 0f3BBB989D, 0f3F000000;
	cvt.sat.f32.f32 	%f49, %f48;
	fma.rm.f32 	%f50, %f49, %f13, %f12;
	add.f32 	%f51, %f50, 0fCB40007F;
	neg.f32 	%f52, %f51;
	fma.rn.f32 	%f53, %f47, 0f3FB8AA3B, %f52;
	fma.rn.f32 	%f54, %f47, 0f32A57060, %f53;
	mov.b32 	%r17, %f50;
	shl.b32 	%r18, %r17, 23;
	mov.b32 	%f55, %r18;
	ex2.approx.ftz.f32 	%f56, %f54;
	mul.f32 	%f57, %f56, %f55;
	add.f32 	%f58, %f46, %f57;
	div.rn.f32 	%f59, %f21, %f34;
	div.rn.f32 	%f60, %f33, %f34;
	mad.lo.s64 	%rd29, %rd38, %rd4, %rd8;
	shl.b64 	%rd30, %rd29, 2;
	add.s64 	%rd31, %rd7, %rd30;
	st.global.v2.f32 	[%rd31], {%f59, %f60};
	div.rn.f32 	%f61, %f45, %f58;
	div.rn.f32 	%f62, %f57, %f58;
	add.s64 	%rd32, %rd29, %rd4;
	shr.u64 	%rd33, %rd32, 63;
	add.s64 	%rd34, %rd32, %rd33;
	shl.b64 	%rd35, %rd34, 2;
	and.b64  	%rd36, %rd35, -8;
	add.s64 	%rd37, %rd7, %rd36;
	st.global.v2.f32 	[%rd37], {%f61, %f62};
	add.s64 	%rd38, %rd38, %rd9;
	setp.lt.s64 	%p3, %rd38, %rd12;
	@%p3 bra 	$L__BB0_4;
$L__BB0_5:
	ret;

}
	// .globl	_Z15SoftmaxWarpImplI10DirectLoadIffE11DirectStoreIffEfLi2ELi2ELi1ELi2ELb1EL9Algorithm0EEvT_T0_ll
.visible .entry _Z15SoftmaxWarpImplI10DirectLoadIffE11DirectStoreIffEfLi2ELi2ELi1ELi2ELb1EL9Algorithm0EEvT_T0_ll(
	.param .align 8 .b8 _Z15SoftmaxWarpImplI10DirectLoadIffE11DirectStoreIffEfLi2ELi2ELi1ELi2ELb1EL9Algorithm0EEvT_T0_ll_param_0[16],
	.param .align 8 .b8 _Z15SoftmaxWarpImplI10DirectLoadIffE11DirectStoreIffEfLi2ELi2ELi1ELi2ELb1EL9Algorithm0EEvT_T0_ll_param_1[16],
	.param .u64 _Z15SoftmaxWarpImplI10DirectLoadIffE11DirectStoreIffEfLi2ELi2ELi1ELi2ELb1EL9Algorithm0EEvT_T0_ll_param_2,
	.param .u64 _Z15SoftmaxWarpImplI10DirectLoadIffE11DirectStoreIffEfLi2ELi2ELi1ELi2ELb1EL9Algorithm0EEvT_T0_ll_param_3
)
{
	.reg .pred 	%p<8>;
	.reg .b32 	%r<19>;
	.reg .b32 	%f<77>;
	.reg .b64 	%rd<41>;

	ld.param.u64 	%rd2, [_Z15SoftmaxWarpImplI10DirectLoadIffE11DirectStoreIffEfLi2ELi2ELi1ELi2ELb1EL9Algorithm0EEvT_T0_ll_param_0+8];
	ld.param.u64 	%rd4, [_Z15SoftmaxWarpImplI10DirectLoadIffE11DirectStoreIffEfLi2ELi2ELi1ELi2ELb1EL9Algorithm0EEvT_T0_ll_param_1+8];
	ld.param.u64 	%rd12, [_Z15SoftmaxWarpImplI10DirectLoadIffE11DirectStoreIffEfLi2ELi2ELi1ELi2ELb1EL9Algorithm0EEvT_T0_ll_param_1];
	ld.param.u64 	%rd13, [_Z15SoftmaxWarpImplI10DirectLoadIffE11DirectStoreIffEfLi2ELi2ELi1ELi2ELb1EL9Algorithm0EEvT_T0_ll_param_0];
	ld.param.u64 	%rd10, [_Z15SoftmaxWarpImplI10DirectLoadIffE11DirectStoreIffEfLi2ELi2ELi1ELi2ELb1EL9Algorithm0EEvT_T0_ll_param_2];
	ld.param.u64 	%rd11, [_Z15SoftmaxWarpImplI10DirectLoadIffE11DirectStoreIffEfLi2ELi2ELi1ELi2ELb1EL9Algorithm0EEvT_T0_ll_param_3];
	cvta.to.global.u64 	%rd1, %rd13;
	cvta.to.global.u64 	%rd3, %rd12;
	setp.lt.s64 	%p1, %rd11, 3;
	@%p1 bra 	$L__BB1_2;
	mov.u64 	%rd14, $str;
	cvta.global.u64 	%rd15, %rd14;
	mov.u64 	%rd16, $str$1;
	cvta.global.u64 	%rd17, %rd16;
	mov.u64 	%rd18, __unnamed_2;
	cvta.global.u64 	%rd19, %rd18;
	{ // callseq 1, 0
	.param .b64 param0;
	st.param.b64 	[param0], %rd15;
	.param .b64 param1;
	st.param.b64 	[param1], %rd17;
	.param .b32 param2;
	st.param.b32 	[param2], 358;
	.param .b64 param3;
	st.param.b64 	[param3], %rd19;
	.param .b64 param4;
	st.param.b64 	[param4], 1;
	call.uni 
	__assertfail, 
	(
	param0, 
	param1, 
	param2, 
	param3, 
	param4
	);
	} // callseq 1
$L__BB1_2:
	mov.u32 	%r2, %nctaid.x;
	mov.u32 	%r3, %ntid.y;
	mov.u32 	%r4, %ctaid.x;
	mov.u32 	%r5, %tid.y;
	mad.lo.s32 	%r6, %r4, %r3, %r5;
	mul.lo.s32 	%r7, %r3, %r2;
	shl.b32 	%r1, %r7, 1;
	shl.b32 	%r8, %r6, 1;
	cvt.s64.s32 	%rd40, %r8;
	setp.le.s64 	%p2, %rd10, %rd40;
	@%p2 bra 	$L__BB1_13;
	mov.u32 	%r9, %tid.x;
	shl.b32 	%r10, %r9, 1;
	cvt.u64.u32 	%rd6, %r10;
	cvt.s64.s32 	%rd7, %r1;
$L__BB1_4:
	setp.le.s64 	%p3, %rd11, %rd6;
	mov.f32 	%f71, 0fFF800000;
	mov.f32 	%f72, %f71;
	mov.f32 	%f73, %f71;
	@%p3 bra 	$L__BB1_6;
	mad.lo.s64 	%rd20, %rd40, %rd2, %rd6;
	shl.b64 	%rd21, %rd20, 2;
	add.s64 	%rd22, %rd1, %rd21;
	ld.global.v2.f32 	{%f72, %f71}, [%rd22];
	max.f32 	%f21, %f72, 0fFF800000;
	max.f32 	%f73, %f21, %f71;
$L__BB1_6:
	setp.le.s64 	%p4, %rd11, %rd6;
	mov.f32 	%f74, 0fFF800000;
	mov.f32 	%f75, %f74;
	mov.f32 	%f76, %f74;
	@%p4 bra 	$L__BB1_8;
	mad.lo.s64 	%rd23, %rd2, %rd40, %rd2;
	add.s64 	%rd24, %rd23, %rd6;
	shr.u64 	%rd25, %rd24, 63;
	add.s64 	%rd26, %rd24, %rd25;
	shl.b64 	%rd27, %rd26, 2;
	and.b64  	%rd28, %rd27, -8;
	add.s64 	%rd29, %rd1, %rd28;
	ld.global.v2.f32 	{%f75, %f76}, [%rd29];
	max.f32 	%f23, %f75, 0fFF800000;
	max.f32 	%f74, %f23, %f76;
$L__BB1_8:
	sub.f32 	%f24, %f72, %f73;
	fma.rn.f32 	%f25, %f24, 0f3BBB989D, 0f3F000000;
	cvt.sat.f32.f32 	%f26, %f25;
	mov.f32 	%f27, 0f4B400001;
	mov.f32 	%f28, 0f437C0000;
	fma.rm.f32 	%f29, %f26, %f28, %f27;
	add.f32 	%f30, %f29, 0fCB40007F;
	neg.f32 	%f31, %f30;
	fma.rn.f32 	%f32, %f24, 0f3FB8AA3B, %f31;
	fma.rn.f32 	%f33, %f24, 0f32A57060, %f32;
	mov.b32 	%r11, %f29;
	shl.b32 	%r12, %r11, 23;
	mov.b32 	%f34, %r12;
	ex2.approx.ftz.f32 	%f35, %f33;
	mul.f32 	%f36, %f35, %f34;
	add.f32 	%f37, %f36, 0f00000000;
	sub.f32 	%f38, %f71, %f73;
	fma.rn.f32 	%f39, %f38, 0f3BBB989D, 0f3F000000;
	cvt.sat.f32.f32 	%f40, %f39;
	fma.rm.f32 	%f41, %f40, %f28, %f27;
	add.f32 	%f42, %f41, 0fCB40007F;
	neg.f32 	%f43, %f42;
	fma.rn.f32 	%f44, %f38, 0f3FB8AA3B, %f43;
	fma.rn.f32 	%f45, %f38, 0f32A57060, %f44;
	mov.b32 	%r13, %f41;
	shl.b32 	%r14, %r13, 23;
	mov.b32 	%f46, %r14;
	ex2.approx.ftz.f32 	%f47, %f45;
	mul.f32 	%f48, %f47, %f46;
	add.f32 	%f49, %f37, %f48;
	sub.f32 	%f50, %f75, %f74;
	fma.rn.f32 	%f51, %f50, 0f3BBB989D, 0f3F000000;
	cvt.sat.f32.f32 	%f52, %f51;
	fma.rm.f32 	%f53, %f52, %f28, %f27;
	add.f32 	%f54, %f53, 0fCB40007F;
	neg.f32 	%f55, %f54;
	fma.rn.f32 	%f56, %f50, 0f3FB8AA3B, %f55;
	fma.rn.f32 	%f57, %f50, 0f32A57060, %f56;
	mov.b32 	%r15, %f53;
	shl.b32 	%r16, %r15, 23;
	mov.b32 	%f58, %r16;
	ex2.approx.ftz.f32 	%f59, %f57;
	mul.f32 	%f13, %f59, %f58;
	add.f32 	%f60, %f13, 0f00000000;
	sub.f32 	%f61, %f76, %f74;
	fma.rn.f32 	%f62, %f61, 0f3BBB989D, 0f3F000000;
	cvt.sat.f32.f32 	%f63, %f62;
	fma.rm.f32 	%f64, %f63, %f28, %f27;
	add.f32 	%f65, %f64, 0fCB40007F;
	neg.f32 	%f66, %f65;
	fma.rn.f32 	%f67, %f61, 0f3FB8AA3B, %f66;
	fma.rn.f32 	%f68, %f61, 0f32A57060, %f67;
	mov.b32 	%r17, %f64;
	shl.b32 	%r18, %r17, 23;
	mov.b32 	%f69, %r18;
	ex2.approx.ftz.f32 	%f70, %f68;
	mul.f32 	%f14, %f70, %f69;
	add.f32 	%f15, %f60, %f14;
	div.rn.f32 	%f16, %f36, %f49;
	div.rn.f32 	%f17, %f48, %f49;
	@%p4 bra 	$L__BB1_10;
	mad.lo.s64 	%rd30, %rd40, %rd4, %rd6;
	shl.b64 	%rd31, %rd30, 2;
	add.s64 	%rd32, %rd3, %rd31;
	st.global.v2.f32 	[%rd32], {%f16, %f17};
$L__BB1_10:
	setp.le.s64 	%p6, %rd11, %rd6;
	div.rn.f32 	%f18, %f13, %f15;
	div.rn.f32 	%f19, %f14, %f15;
	@%p6 bra 	$L__BB1_12;
	mad.lo.s64 	%rd33, %rd4, %rd40, %rd4;
	add.s64 	%rd34, %rd33, %rd6;
	shr.u64 	%rd35, %rd34, 63;
	add.s64 	%rd36, %rd34, %rd35;
	shl.b64 	%rd37, %rd36, 2;
	and.b64  	%rd38, %rd37, -8;
	add.s64 	%rd39, %rd3, %rd38;
	st.global.v2.f32 	[%rd39], {%f18, %f19};
$L__BB1_12:
	add.s64 	%rd40, %rd40, %rd7;
	setp.lt.s64 	%p7, %rd40, %rd10;
	@%p7 bra 	$L__BB1_4;
$L__BB1_13:
	ret;

}
	// .globl	_Z15SoftmaxWarpImplI10DirectLoadIffE11DirectStoreIffEfLi2ELi2ELi1ELi1ELb0EL9Algorithm0EEvT_T0_ll
.visible .entry _Z15SoftmaxWarpImplI10DirectLoadIffE11DirectStoreIffEfLi2ELi2ELi1ELi1ELb0EL9Algorithm0EEvT_T0_ll(
	.param .align 8 .b8 _Z15SoftmaxWarpImplI10DirectLoadIffE11DirectStoreIffEfLi2ELi2ELi1ELi1ELb0EL9Algorithm0EEvT_T0_ll_param_0[16],
	.param .align 8 .b8 _Z15SoftmaxWarpImplI10DirectLoadIffE11DirectStoreIffEfLi2ELi2ELi1ELi1ELb0EL9Algorithm0EEvT_T0_ll_param_1[16],
	.param .u64 _Z15SoftmaxWarpImplI10DirectLoadIffE11DirectStoreIffEfLi2ELi2ELi1ELi1ELb0EL9Algorithm0EEvT_T0_ll_param_2,
	.param .u64 _Z15SoftmaxWarpImplI10DirectLoadIffE11DirectStoreIffEfLi2ELi2ELi1ELi1ELb0EL9Algorithm0EEvT_T0_ll_param_3
)
{
	.reg .pred 	%p<8>;
	.reg .b32 	%r<24>;
	.reg .b32 	%f<95>;
	.reg .b64 	%rd<73>;

	ld.param.u64 	%rd2, [_Z15SoftmaxWarpImplI10DirectLoadIffE11DirectStoreIffEfLi2ELi2ELi1ELi1ELb0EL9Algorithm0EEvT_T0_ll_param_0+8];
	ld.param.u64 	%rd4, [_Z15SoftmaxWarpImplI10DirectLoadIffE11DirectStoreIffEfLi2ELi2ELi1ELi1ELb0EL9Algorithm0EEvT_T0_ll_param_1+8];
	ld.param.u64 	%rd19, [_Z15SoftmaxWarpImplI10DirectLoadIffE11DirectStoreIffEfLi2ELi2ELi1ELi1ELb0EL9Algorithm0EEvT_T0_ll_param_1];
	ld.param.u64 	%rd20, [_Z15SoftmaxWarpImplI10DirectLoadIffE11DirectStoreIffEfLi2ELi2ELi1ELi1ELb0EL9Algorithm0EEvT_T0_ll_param_0];
	ld.param.u64 	%rd18, [_Z15SoftmaxWarpImplI10DirectLoadIffE11DirectStoreIffEfLi2ELi2ELi1ELi1ELb0EL9Algorithm0EEvT_T0_ll_param_2];
	ld.param.u64 	%rd21, [_Z15SoftmaxWarpImplI10DirectLoadIffE11DirectStoreIffEfLi2ELi2ELi1ELi1ELb0EL9Algorithm0EEvT_T0_ll_param_3];
	cvta.to.global.u64 	%rd1, %rd20;
	cvta.to.global.u64 	%rd3, %rd19;
	setp.lt.s64 	%p1, %rd21, 3;
	@%p1 bra 	$L__BB2_2;
	mov.u64 	%rd22, $str;
	cvta.global.u64 	%rd23, %rd22;
	mov.u64 	%rd24, $str$1;
	cvta.global.u64 	%rd25, %rd24;
	mov.u64 	%rd26, __unnamed_3;
	cvta.global.u64 	%rd27, %rd26;
	{ // callseq 2, 0
	.param .b64 param0;
	st.param.b64 	[param0], %rd23;
	.param .b64 param1;
	st.param.b64 	[param1], %rd25;
	.param .b32 param2;
	st.param.b32 	[param2], 358;
	.param .b64 param3;
	st.param.b64 	[param3], %rd27;
	.param .b64 param4;
	st.param.b64 	[param4], 1;
	call.uni 
	__assertfail, 
	(
	param0, 
	param1, 
	param2, 
	param3, 
	param4
	);
	} // callseq 2
$L__BB2_2:
	mov.u32 	%r1, %nctaid.x;
	mov.u32 	%r2, %ntid.y;
	mul.lo.s32 	%r3, %r1, %r2;
	mov.u32 	%r4, %ctaid.x;
	mov.u32 	%r5, %tid.y;
	mad.lo.s32 	%r6, %r4, %r2, %r5;
	cvt.s64.s32 	%rd5, %r3;
	cvt.s64.s32 	%rd72, %r6;
	setp.le.s64 	%p2, %rd18, %rd72;
	@%p2 bra 	$L__BB2_10;
	mov.u32 	%r7, %tid.x;
	shl.b32 	%r8, %r7, 1;
	cvt.u64.u32 	%rd7, %r8;
	add.s64 	%rd8, %rd5, %rd72;
	max.s64 	%rd28, %rd18, %rd8;
	setp.lt.s64 	%p3, %rd8, %rd18;
	selp.u64 	%rd9, 1, 0, %p3;
	add.s64 	%rd29, %rd8, %rd9;
	sub.s64 	%rd10, %rd28, %rd29;
	or.b64  	%rd30, %rd10, %rd5;
	and.b64  	%rd31, %rd30, -4294967296;
	setp.ne.s64 	%p4, %rd31, 0;
	@%p4 bra 	$L__BB2_5;
	cvt.u32.u64 	%r9, %rd5;
	cvt.u32.u64 	%r10, %rd10;
	div.u32 	%r11, %r10, %r9;
	cvt.u64.u32 	%rd70, %r11;
	bra.uni 	$L__BB2_6;
$L__BB2_5:
	div.u64 	%rd70, %rd10, %rd5;
$L__BB2_6:
	add.s64 	%rd14, %rd70, %rd9;
	and.b64  	%rd32, %rd14, 1;
	setp.eq.b64 	%p5, %rd32, 1;
	@%p5 bra 	$L__BB2_8;
	mad.lo.s64 	%rd33, %rd2, %rd72, %rd7;
	shr.u64 	%rd34, %rd33, 63;
	add.s64 	%rd35, %rd33, %rd34;
	shl.b64 	%rd36, %rd35, 2;
	and.b64  	%rd37, %rd36, -8;
	add.s64 	%rd38, %rd1, %rd37;
	ld.global.v2.f32 	{%f1, %f2}, [%rd38];
	max.f32 	%f3, %f1, 0fFF800000;
	max.f32 	%f4, %f3, %f2;
	sub.f32 	%f5, %f1, %f4;
	fma.rn.f32 	%f6, %f5, 0f3BBB989D, 0f3F000000;
	cvt.sat.f32.f32 	%f7, %f6;
	mov.f32 	%f8, 0f4B400001;
	mov.f32 	%f9, 0f437C0000;
	fma.rm.f32 	%f10, %f7, %f9, %f8;
	add.f32 	%f11, %f10, 0fCB40007F;
	neg.f32 	%f12, %f11;
	fma.rn.f32 	%f13, %f5, 0f3FB8AA3B, %f12;
	fma.rn.f32 	%f14, %f5, 0f32A57060, %f13;
	mov.b32 	%r12, %f10;
	shl.b32 	%r13, %r12, 23;
	mov.b32 	%f15, %r13;
	ex2.approx.ftz.f32 	%f16, %f14;
	mul.f32 	%f17, %f16, %f15;
	add.f32 	%f18, %f17, 0f00000000;
	sub.f32 	%f19, %f2, %f4;
	fma.rn.f32 	%f20, %f19, 0f3BBB989D, 0f3F000000;
	cvt.sat.f32.f32 	%f21, %f20;
	fma.rm.f32 	%f22, %f21, %f9, %f8;
	add.f32 	%f23, %f22, 0fCB40007F;
	neg.f32 	%f24, %f23;
	fma.rn.f32 	%f25, %f19, 0f3FB8AA3B, %f24;
	fma.rn.f32 	%f26, %f19, 0f32A57060, %f25;
	mov.b32 	%r14, %f22;
	shl.b32 	%r15, %r14, 23;
	mov.b32 	%f27, %r15;
	ex2.approx.ftz.f32 	%f28, %f26;
	mul.f32 	%f29, %f28, %f27;
	add.f32 	%f30, %f18, %f29;
	div.rn.f32 	%f31, %f17, %f30;
	div.rn.f32 	%f32, %f29, %f30;
	mad.lo.s64 	%rd39, %rd4, %rd72, %rd7;
	shr.u64 	%rd40, %rd39, 63;
	add.s64 	%rd41, %rd39, %rd40;
	shl.b64 	%rd42, %rd41, 2;
	and.b64  	%rd43, %rd42, -8;
	add.s64 	%rd44, %rd3, %rd43;
	st.global.v2.f32 	[%rd44], {%f31, %f32};
	mov.u64 	%rd72, %rd8;
$L__BB2_8:
	setp.eq.s64 	%p6, %rd14, 0;
	@%p6 bra 	$L__BB2_10;
$L__BB2_9:
	mad.lo.s64 	%rd45, %rd72, %rd2, %rd7;
	shr.u64 	%rd46, %rd45, 63;
	add.s64 	%rd47, %rd45, %rd46;
	shl.b64 	%rd48, %rd47, 2;
	and.b64  	%rd49, %rd48, -8;
	add.s64 	%rd50, %rd1, %rd49;
	ld.global.v2.f32 	{%f33, %f34}, [%rd50];
	max.f32 	%f35, %f33, 0fFF800000;
	max.f32 	%f36, %f35, %f34;
	sub.f32 	%f37, %f33, %f36;
	fma.rn.f32 	%f38, %f37, 0f3BBB989D, 0f3F000000;
	cvt.sat.f32.f32 	%f39, %f38;
	mov.f32 	%f40, 0f4B400001;
	mov.f32 	%f41, 0f437C0000;
	fma.rm.f32 	%f42, %f39, %f41, %f40;
	add.f32 	%f43, %f42, 0fCB40007F;
	neg.f32 	%f44, %f43;
	fma.rn.f32 	%f45, %f37, 0f3FB8AA3B, %f44;
	fma.rn.f32 	%f46, %f37, 0f32A57060, %f45;
	mov.b32 	%r16, %f42;
	shl.b32 	%r17, %r16, 23;
	mov.b32 	%f47, %r17;
	ex2.approx.ftz.f32 	%f48, %f46;
	mul.f32 	%f49, %f48, %f47;
	add.f32 	%f50, %f49, 0f00000000;
	sub.f32 	%f51, %f34, %f36;
	fma.rn.f32 	%f52, %f51, 0f3BBB989D, 0f3F000000;
	cvt.sat.f32.f32 	%f53, %f52;
	fma.rm.f32 	%f54, %f53, %f41, %f40;
	add.f32 	%f55, %f54, 0fCB40007F;
	neg.f32 	%f56, %f55;
	fma.rn.f32 	%f57, %f51, 0f3FB8AA3B, %f56;
	fma.rn.f32 	%f58, %f51, 0f32A57060, %f57;
	mov.b32 	%r18, %f54;
	shl.b32 	%r19, %r18, 23;
	mov.b32 	%f59, %r19;
	ex2.approx.ftz.f32 	%f60, %f58;
	mul.f32 	%f61, %f60, %f59;
	add.f32 	%f62, %f50, %f61;
	div.rn.f32 	%f63, %f49, %f62;
	div.rn.f32 	%f64, %f61, %f62;
	mad.lo.s64 	%rd51, %rd72, %rd4, %rd7;
	shr.u64 	%rd52, %rd51, 63;
	add.s64 	%rd53, %rd51, %rd52;
	shl.b64 	%rd54, %rd53, 2;
	and.b64  	%rd55, %rd54, -8;
	add.s64 	%rd56, %rd3, %rd55;
	st.global.v2.f32 	[%rd56], {%f63, %f64};
	add.s64 	%rd57, %rd72, %rd5;
	mad.lo.s64 	%rd58, %rd57, %rd2, %rd7;
	shr.u64 	%rd59, %rd58, 63;
	add.s64 	%rd60, %rd58, %rd59;
	shl.b64 	%rd61, %rd60, 2;
	and.b64  	%rd62, %rd61, -8;
	add.s64 	%rd63, %rd1, %rd62;
	ld.global.v2.f32 	{%f65, %f66}, [%rd63];
	max.f32 	%f67, %f65, 0fFF800000;
	max.f32 	%f68, %f67, %f66;
	sub.f32 	%f69, %f65, %f68;
	fma.rn.f32 	%f70, %f69, 0f3BBB989D, 0f3F000000;
	cvt.sat.f32.f32 	%f71, %f70;
	fma.rm.f32 	%f72, %f71, %f41, %f40;
	add.f32 	%f73, %f72, 0fCB40007F;
	neg.f32 	%f74, %f73;
	fma.rn.f32 	%f75, %f69, 0f3FB8AA3B, %f74;
	fma.rn.f32 	%f76, %f69, 0f32A57060, %f75;
	mov.b32 	%r20, %f72;
	shl.b32 	%r21, %r20, 23;
	mov.b32 	%f77, %r21;
	ex2.approx.ftz.f32 	%f78, %f76;
	mul.f32 	%f79, %f78, %f77;
	add.f32 	%f80, %f79, 0f00000000;
	sub.f32 	%f81, %f66, %f68;
	fma.rn.f32 	%f82, %f81, 0f3BBB989D, 0f3F000000;
	cvt.sat.f32.f32 	%f83, %f82;
	fma.rm.f32 	%f84, %f83, %f41, %f40;
	add.f32 	%f85, %f84, 0fCB40007F;
	neg.f32 	%f86, %f85;
	fma.rn.f32 	%f87, %f81, 0f3FB8AA3B, %f86;
	fma.rn.f32 	%f88, %f81, 0f32A57060, %f87;
	mov.b32 	%r22, %f84;
	shl.b32 	%r23, %r22, 23;
	mov.b32 	%f89, %r23;
	ex2.approx.ftz.f32 	%f90, %f88;
	mul.f32 	%f91, %f90, %f89;
	add.f32 	%f92, %f80, %f91;
	div.rn.f32 	%f93, %f79, %f92;
	div.rn.f32 	%f94, %f91, %f92;
	mad.lo.s64 	%rd64, %rd57, %rd4, %rd7;
	shr.u64 	%rd65, %rd64, 63;
	add.s64 	%rd66, %rd64, %rd65;
	shl.b64 	%rd67, %rd66, 2;
	and.b64  	%rd68, %rd67, -8;
	add.s64 	%rd69, %rd3, %rd68;
	st.global.v2.f32 	[%rd69], {%f93, %f94};
	add.s64 	%rd72, %rd57, %rd5;
	setp.lt.s64 	%p7, %rd72, %rd18;
	@%p7 bra 	$L__BB2_9;
$L__BB2_10:
	ret;

}
	// .globl	_Z15SoftmaxWarpImplI10DirectLoadIffE11DirectStoreIffEfLi2ELi2ELi1ELi1ELb1EL9Algorithm0EEvT_T0_ll
.visible .entry _Z15SoftmaxWarpImplI10DirectLoadIffE11DirectStoreIffEfLi2ELi2ELi1ELi1ELb1EL9Algorithm0EEvT_T0_ll(
	.param .align 8 .b8 _Z15SoftmaxWarpImplI10DirectLoadIffE11DirectStoreIffEfLi2ELi2ELi1ELi1ELb1EL9Algorithm0EEvT_T0_ll_param_0[16],
	.param .align 8 .b8 _Z15SoftmaxWarpImplI10DirectLoadIffE11DirectStoreIffEfLi2ELi2ELi1ELi1ELb1EL9Algorithm0EEvT_T0_ll_param_1[16],
	.param .u64 _Z15SoftmaxWarpImplI10DirectLoadIffE11DirectStoreIffEfLi2ELi2ELi1ELi1ELb1EL9Algorithm0EEvT_T0_ll_param_2,
	.param .u64 _Z15SoftmaxWarpImplI10DirectLoadIffE11DirectStoreIffEfLi2ELi2ELi1ELi1ELb1EL9Algorithm0EEvT_T0_ll_param_3
)
{
	.reg .pred 	%p<14>;
	.reg .b32 	%r<24>;
	.reg .b32 	%f<118>;
	.reg .b64 	%rd<73>;

	ld.param.u64 	%rd2, [_Z15SoftmaxWarpImplI10DirectLoadIffE11DirectStoreIffEfLi2ELi2ELi1ELi1ELb1EL9Algorithm0EEvT_T0_ll_param_0+8];
	ld.param.u64 	%rd4, [_Z15SoftmaxWarpImplI10DirectLoadIffE11DirectStoreIffEfLi2ELi2ELi1ELi1ELb1EL9Algorithm0EEvT_T0_ll_param_1+8];
	ld.param.u64 	%rd21, [_Z15SoftmaxWarpImplI10DirectLoadIffE11DirectStoreIffEfLi2ELi2ELi1ELi1ELb1EL9Algorithm0EEvT_T0_ll_param_1];
	ld.param.u64 	%rd22, [_Z15SoftmaxWarpImplI10DirectLoadIffE11DirectStoreIffEfLi2ELi2ELi1ELi1ELb1EL9Algorithm0EEvT_T0_ll_param_0];
	ld.param.u64 	%rd19, [_Z15SoftmaxWarpImplI10DirectLoadIffE11DirectStoreIffEfLi2ELi2ELi1ELi1ELb1EL9Algorithm0EEvT_T0_ll_param_2];
	ld.param.u64 	%rd20, [_Z15SoftmaxWarpImplI10DirectLoadIffE11DirectStoreIffEfLi2ELi2ELi1ELi1ELb1EL9Algorithm0EEvT_T0_ll_param_3];
	cvta.to.global.u64 	%rd1, %rd22;
	cvta.to.global.u64 	%rd3, %rd21;
	setp.lt.s64 	%p1, %rd20, 3;
	@%p1 bra 	$L__BB3_2;
	mov.u64 	%rd23, $str;
	cvta.global.u64 	%rd24, %rd23;
	mov.u64 	%rd25, $str$1;
	cvta.global.u64 	%rd26, %rd25;
	mov.u64 	%rd27, __unnamed_4;
	cvta.global.u64 	%rd28, %rd27;
	{ // callseq 3, 0
	.param .b64 param0;
	st.param.b64 	[param0], %rd24;
	.param .b64 param1;
	st.param.b64 	[param1], %rd26;
	.param .b32 param2;
	st.param.b32 	[param2], 358;
	.param .b64 param3;
	st.param.b64 	[param3], %rd28;
	.param .b64 param4;
	st.param.b64 	[param4], 1;
	call.uni 
	__assertfail, 
	(
	param0, 
	param1, 
	param2, 
	param3, 
	param4
	);
	} // callseq 3
$L__BB3_2:
	mov.u32 	%r1, %nctaid.x;
	mov.u32 	%r2, %ntid.y;
	mul.lo.s32 	%r3, %r1, %r2;
	mov.u32 	%r4, %ctaid.x;
	mov.u32 	%r5, %tid.y;
	mad.lo.s32 	%r6, %r4, %r2, %r5;
	cvt.s64.s32 	%rd5, %r3;
	cvt.s64.s32 	%rd6, %r6;
	setp.le.s64 	%p2, %rd19, %rd6;
	@%p2 bra 	$L__BB3_21;
	mov.u32 	%r7, %tid.x;
	shl.b32 	%r8, %r7, 1;
	cvt.u64.u32 	%rd7, %r8;
	add.s64 	%rd8, %rd5, %rd6;
	max.s64 	%rd29, %rd19, %rd8;
	setp.lt.s64 	%p3, %rd8, %rd19;
	selp.u64 	%rd9, 1, 0, %p3;
	add.s64 	%rd30, %rd8, %rd9;
	sub.s64 	%rd10, %rd29, %rd30;
	or.b64  	%rd31, %rd10, %rd5;
	and.b64  	%rd32, %rd31, -4294967296;
	setp.ne.s64 	%p4, %rd32, 0;
	@%p4 bra 	$L__BB3_5;
	cvt.u32.u64 	%r9, %rd5;
	cvt.u32.u64 	%r10, %rd10;
	div.u32 	%r11, %r10, %r9;
	cvt.u64.u32 	%rd70, %r11;
	bra.uni 	$L__BB3_6;
$L__BB3_5:
	div.u64 	%rd70, %rd10, %rd5;
$L__BB3_6:
	add.s64 	%rd14, %rd70, %rd9;
	and.b64  	%rd33, %rd14, 1;
	setp.eq.b64 	%p5, %rd33, 1;
	mov.u64 	%rd72, %rd6;
	@%p5 bra 	$L__BB3_11;
	setp.le.s64 	%p6, %rd20, %rd7;
	mov.f32 	%f109, 0fFF800000;
	mov.f32 	%f110, %f109;
	mov.f32 	%f111, %f109;
	@%p6 bra 	$L__BB3_9;
	mad.lo.s64 	%rd34, %rd2, %rd6, %rd7;
	shr.u64 	%rd35, %rd34, 63;
	add.s64 	%rd36, %rd34, %rd35;
	shl.b64 	%rd37, %rd36, 2;
	and.b64  	%rd38, %rd37, -8;
	add.s64 	%rd39, %rd1, %rd38;
	ld.global.v2.f32 	{%f110, %f109}, [%rd39];
	max.f32 	%f26, %f110, 0fFF800000;
	max.f32 	%f111, %f26, %f109;
$L__BB3_9:
	sub.f32 	%f27, %f110, %f111;
	fma.rn.f32 	%f28, %f27, 0f3BBB989D, 0f3F000000;
	cvt.sat.f32.f32 	%f29, %f28;
	mov.f32 	%f30, 0f4B400001;
	mov.f32 	%f31, 0f437C0000;
	fma.rm.f32 	%f32, %f29, %f31, %f30;
	add.f32 	%f33, %f32, 0fCB40007F;
	neg.f32 	%f34, %f33;
	fma.rn.f32 	%f35, %f27, 0f3FB8AA3B, %f34;
	fma.rn.f32 	%f36, %f27, 0f32A57060, %f35;
	mov.b32 	%r12, %f32;
	shl.b32 	%r13, %r12, 23;
	mov.b32 	%f37, %r13;
	ex2.approx.ftz.f32 	%f38, %f36;
	mul.f32 	%f39, %f38, %f37;
	add.f32 	%f40, %f39, 0f00000000;
	sub.f32 	%f41, %f109, %f111;
	fma.rn.f32 	%f42, %f41, 0f3BBB989D, 0f3F000000;
	cvt.sat.f32.f32 	%f43, %f42;
	fma.rm.f32 	%f44, %f43, %f31, %f30;
	add.f32 	%f45, %f44, 0fCB40007F;
	neg.f32 	%f46, %f45;
	fma.rn.f32 	%f47, %f41, 0f3FB8AA3B, %f46;
	fma.rn.f32 	%f48, %f41, 0f32A57060, %f47;
	mov.b32 	%r14, %f44;
	shl.b32 	%r15, %r14, 23;
	mov.b32 	%f49, %r15;
	ex2.approx.ftz.f32 	%f50, %f48;
	mul.f32 	%f51, %f50, %f49;
	add.f32 	%f52, %f40, %f51;
	div.rn.f32 	%f7, %f39, %f52;
	div.rn.f32 	%f8, %f51, %f52;
	mov.u64 	%rd72, %rd8;
	@%p6 bra 	$L__BB3_11;
	mad.lo.s64 	%rd40, %rd4, %rd6, %rd7;
	shr.u64 	%rd41, %rd40, 63;
	add.s64 	%rd42, %rd40, %rd41;
	shl.b64 	%rd43, %rd42, 2;
	and.b64  	%rd44, %rd43, -8;
	add.s64 	%rd45, %rd3, %rd44;
	st.global.v2.f32 	[%rd45], {%f7, %f8};
$L__BB3_11:
	setp.eq.s64 	%p8, %rd14, 0;
	@%p8 bra 	$L__BB3_21;
$L__BB3_12:
	setp.le.s64 	%p9, %rd20, %rd7;
	mov.f32 	%f112, 0fFF800000;
	mov.f32 	%f113, %f112;
	mov.f32 	%f114, %f112;
	@%p9 bra 	$L__BB3_14;
	mad.lo.s64 	%rd46, %rd72, %rd2, %rd7;
	shr.u64 	%rd47, %rd46, 63;
	add.s64 	%rd48, %rd46, %rd47;
	shl.b64 	%rd49, %rd48, 2;
	and.b64  	%rd50, %rd49, -8;
	add.s64 	%rd51, %rd1, %rd50;
	ld.global.v2.f32 	{%f113, %f112}, [%rd51];
	max.f32 	%f54, %f113, 0fFF800000;
	max.f32 	%f114, %f54, %f112;
$L__BB3_14:
	setp.le.s64 	%p10, %rd20, %rd7;
	sub.f32 	%f55, %f113, %f114;
	fma.rn.f32 	%f56, %f55, 0f3BBB989D, 0f3F000000;
	cvt.sat.f32.f32 	%f57, %f56;
	mov.f32 	%f58, 0f4B400001;
	mov.f32 	%f59, 0f437C0000;
	fma.rm.f32 	%f60, %f57, %f59, %f58;
	add.f32 	%f61, %f60, 0fCB40007F;
	neg.f32 	%f62, %f61;
	fma.rn.f32 	%f63, %f55, 0f3FB8AA3B, %f62;
	fma.rn.f32 	%f64, %f55, 0f32A57060, %f63;
	mov.b32 	%r16, %f60;
	shl.b32 	%r17, %r16, 23;
	mov.b32 	%f65, %r17;
	ex2.approx.ftz.f32 	%f66, %f64;
	mul.f32 	%f67, %f66, %f65;
	add.f32 	%f68, %f67, 0f00000000;
	sub.f32 	%f69, %f112, %f114;
	fma.rn.f32 	%f70, %f69, 0f3BBB989D, 0f3F000000;
	cvt.sat.f32.f32 	%f71, %f70;
	fma.rm.f32 	%f72, %f71, %f59, %f58;
	add.f32 	%f73, %f72, 0fCB40007F;
	neg.f32 	%f74, %f73;
	fma.rn.f32 	%f75, %f69, 0f3FB8AA3B, %f74;
	fma.rn.f32 	%f76, %f69, 0f32A57060, %f75;
	mov.b32 	%r18, %f72;
	shl.b32 	%r19, %r18, 23;
	mov.b32 	%f77, %r19;
	ex2.approx.ftz.f32 	%f78, %f76;
	mul.f32 	%f79, %f78, %f77;
	add.f32 	%f80, %f68, %f79;
	div.rn.f32 	%f15, %f67, %f80;
	div.rn.f32 	%f16, %f79, %f80;
	@%p10 bra 	$L__BB3_16;
	mad.lo.s64 	%rd52, %rd72, %rd4, %rd7;
	shr.u64 	%rd53, %rd52, 63;
	add.s64 	%rd54, %rd52, %rd53;
	shl.b64 	%rd55, %rd54, 2;
	and.b64  	%rd56, %rd55, -8;
	add.s64 	%rd57, %rd3, %rd56;
	st.global.v2.f32 	[%rd57], {%f15, %f16};
$L__BB3_16:
	setp.le.s64 	%p11, %rd20, %rd7;
	add.s64 	%rd17, %rd72, %rd5;
	mov.f32 	%f115, 0fFF800000;
	mov.f32 	%f116, %f115;
	mov.f32 	%f117, %f115;
	@%p11 bra 	$L__BB3_18;
	mad.lo.s64 	%rd58, %rd17, %rd2, %rd7;
	shr.u64 	%rd59, %rd58, 63;
	add.s64 	%rd60, %rd58, %rd59;
	shl.b64 	%rd61, %rd60, 2;
	and.b64  	%rd62, %rd61, -8;
	add.s64 	%rd63, %rd1, %rd62;
	ld.global.v2.f32 	{%f116, %f115}, [%rd63];
	max.f32 	%f82, %f116, 0fFF800000;
	max.f32 	%f117, %f82, %f115;
$L__BB3_18:
	setp.le.s64 	%p12, %rd20, %rd7;
	sub.f32 	%f83, %f116, %f117;
	fma.rn.f32 	%f84, %f83, 0f3BBB989D, 0f3F000000;
	cvt.sat.f32.f32 	%f85, %f84;
	mov.f32 	%f86, 0f4B400001;
	mov.f32 	%f87, 0f437C0000;
	fma.rm.f32 	%f88, %f85, %f87, %f86;
	add.f32 	%f89, %f88, 0fCB40007F;
	neg.f32 	%f90, %f89;
	fma.rn.f32 	%f91, %f83, 0f3FB8AA3B, %f90;
	fma.rn.f32 	%f92, %f83, 0f32A57060, %f91;
	mov.b32 	%r20, %f88;
	shl.b32 	%r21, %r20, 23;
	mov.b32 	%f93, %r21;
	ex2.approx.ftz.f32 	%f94, %f92;
	mul.f32 	%f95, %f94, %f93;
	add.f32 	%f96, %f95, 0f00000000;
	sub.f32 	%f97, %f115, %f117;
	fma.rn.f32 	%f98, %f97, 0f3BBB989D, 0f3F000000;
	cvt.sat.f32.f32 	%f99, %f98;
	fma.rm.f32 	%f100, %f99, %f87, %f86;
	add.f32 	%f101, %f100, 0fCB40007F;
	neg.f32 	%f102, %f101;
	fma.rn.f32 	%f103, %f97, 0f3FB8AA3B, %f102;
	fma.rn.f32 	%f104, %f97, 0f32A57060, %f103;
	mov.b32 	%r22, %f100;
	shl.b32 	%r23, %r22, 23;
	mov.b32 	%f105, %r23;
	ex2.approx.ftz.f32 	%f106, %f104;
	mul.f32 	%f107, %f106, %f105;
	add.f32 	%f108, %f96, %f107;
	div.rn.f32 	%f23, %f95, %f108;
	div.rn.f32 	%f24, %f107, %f108;
	@%p12 bra 	$L__BB3_20;
	mad.lo.s64 	%rd64, %rd17, %rd4, %rd7;
	shr.u64 	%rd65, %rd64, 63;
	add.s64 	%rd66, %rd64, %rd65;
	shl.b64 	%rd67, %rd66, 2;
	and.b64  	%rd68, %rd67, -8;
	add.s64 	%rd69, %rd3, %rd68;
	st.global.v2.f32 	[%rd69], {%f23, %f24};
$L__BB3_20:
	add.s64 	%rd72, %rd17, %rd5;
	setp.lt.s64 	%p13, %rd72, %rd19;
	@%p13 bra 	$L__BB3_12;
$L__BB3_21:
	ret;

}
	// .globl	_Z15SoftmaxWarpImplI10DirectLoadIffE11DirectStoreIffEfLi2ELi2ELi2ELi2ELb0EL9Algorithm0EEvT_T0_ll
.visible .entry _Z15SoftmaxWarpImplI10DirectLoadIffE11DirectStoreIffEfLi2ELi2ELi2ELi2ELb0EL9Algorithm0EEvT_T0_ll(
	.param .align 8 .b8 _Z15SoftmaxWarpImplI10DirectLoadIffE11DirectStoreIffEfLi2ELi2ELi2ELi2ELb0EL9Algorithm0EEvT_T0_ll_param_0[16],
	.param .align 8 .b8 _Z15SoftmaxWarpImplI10DirectLoadIffE11DirectStoreIffEfLi2ELi2ELi2ELi2ELb0EL9Algorithm0EEvT_T0_ll_param_1[16],
	.param .u64 _Z15SoftmaxWarpImplI10DirectLoadIffE11DirectStoreIffEfLi2ELi2ELi2ELi2ELb0EL9Algorithm0EEvT_T0_ll_param_2,
	.param .u64 _Z15SoftmaxWarpImplI10DirectLoadIffE11DirectStoreIffEfLi2ELi2ELi2ELi2ELb0EL9Algorithm0EEvT_T0_ll_param_3
)
{
	.reg .pred 	%p<8>;
	.reg .b32 	%r<27>;
	.reg .b32 	%f<71>;
	.reg .b64 	%rd<39>;

	ld.param.u64 	%rd1, [_Z15SoftmaxWarpImplI10DirectLoadIffE11DirectStoreIffEfLi2ELi2ELi2ELi2ELb0EL9Algorithm0EEvT_T0_ll_param_0];
	ld.param.u64 	%rd2, [_Z15SoftmaxWarpImplI10DirectLoadIffE11DirectStoreIffEfLi2ELi2ELi2ELi2ELb0EL9Algorithm0EEvT_T0_ll_param_0+8];
	ld.param.u64 	%rd3, [_Z15SoftmaxWarpImplI10DirectLoadIffE11DirectStoreIffEfLi2ELi2ELi2ELi2ELb0EL9Algorithm0EEvT_T0_ll_param_1];
	ld.param.u64 	%rd4, [_Z15SoftmaxWarpImplI10DirectLoadIffE11DirectStoreIffEfLi2ELi2ELi2ELi2ELb0EL9Algorithm0EEvT_T0_ll_param_1+8];
	ld.param.u64 	%rd12, [_Z15SoftmaxWarpImplI10DirectLoadIffE11DirectStoreIffEfLi2ELi2ELi2ELi2ELb0EL9Algorithm0EEvT_T0_ll_param_2];
	ld.param.u64 	%rd13, [_Z15SoftmaxWarpImplI10DirectLoadIffE11DirectStoreIffEfLi2ELi2ELi2ELi2ELb0EL9Algorithm0EEvT_T0_ll_param_3];
	setp.lt.s64 	%p1, %rd13, 5;
	@%p1 bra 	$L__BB4_2;
	mov.u64 	%rd14, $str;
	cvta.global.u64 	%rd15, %rd14;
	mov.u64 	%rd16, $str$1;
	cvta.global.u64 	%rd17, %rd16;
	mov.u64 	%rd18, __unnamed_5;
	cvta.global.u64 	%rd19, %rd18;
	{ // callseq 4, 0
	.param .b64 param0;
	st.param.b64 	[param0], %rd15;
	.param .b64 param1;
	st.param.b64 	[param1], %rd17;
	.param .b32 param2;
	st.param.b32 	[param2], 358;
	.param .b64 param3;
	st.param.b64 	[param3], %rd19;
	.param .b64 param4;
	st.param.b64 	[param4], 1;
	call.uni 
	__assertfail, 
	(
	param0, 
	param1, 
	param2, 
	param3, 
	param4
	);
	} // callseq 4
$L__BB4_2:
	mov.u32 	%r2, %nctaid.x;
	mov.u32 	%r3, %ntid.y;
	mov.u32 	%r4, %ctaid.x;
	mov.u32 	%r5, %tid.y;
	mad.lo.s32 	%r6, %r4, %r3, %r5;
	mul.lo.s32 	%r7, %r3, %r2;
	shl.b32 	%r1, %r7, 1;
	shl.b32 	%r8, %r6, 1;
	cvt.s64.s32 	%rd38, %r8;
	setp.le.s64 	%p2, %rd12, %rd38;
	@%p2 bra 	$L__BB4_5;
	cvta.to.global.u64 	%rd6, %rd1;
	cvta.to.global.u64 	%rd7, %rd3;
	mov.u32 	%r9, %tid.x;
	shl.b32 	%r10, %r9, 1;
	cvt.u64.u32 	%rd8, %r10;
	cvt.s64.s32 	%rd9, %r1;
$L__BB4_4:
	mad.lo.s64 	%rd20, %rd38, %rd2, %rd8;
	shl.b64 	%rd21, %rd20, 2;
	add.s64 	%rd22, %rd6, %rd21;
	ld.global.v2.f32 	{%f1, %f2}, [%rd22];
	max.f32 	%f3, %f1, 0fFF800000;
	max.f32 	%f4, %f3, %f2;
	add.s64 	%rd23, %rd20, %rd2;
	shr.u64 	%rd24, %rd23, 63;
	add.s64 	%rd25, %rd23, %rd24;
	shl.b64 	%rd26, %rd25, 2;
	and.b64  	%rd27, %rd26, -8;
	add.s64 	%rd28, %rd6, %rd27;
	ld.global.v2.f32 	{%f5, %f6}, [%rd28];
	max.f32 	%f7, %f5, 0fFF800000;
	max.f32 	%f8, %f7, %f6;
	mov.b32 	%r11, %f4;
	shfl.sync.bfly.b32	%r12|%p3, %r11, 1, 31, -1;
	mov.b32 	%f9, %r12;
	max.f32 	%f10, %f4, %f9;
	mov.b32 	%r13, %f8;
	shfl.sync.bfly.b32	%r14|%p4, %r13, 1, 31, -1;
	mov.b32 	%f11, %r14;
	max.f32 	%f12, %f8, %f11;
	sub.f32 	%f13, %f1, %f10;
	fma.rn.f32 	%f14, %f13, 0f3BBB989D, 0f3F000000;
	cvt.sat.f32.f32 	%f15, %f14;
	mov.f32 	%f16, 0f4B400001;
	mov.f32 	%f17, 0f437C0000;
	fma.rm.f32 	%f18, %f15, %f17, %f16;
	add.f32 	%f19, %f18, 0fCB40007F;
	neg.f32 	%f20, %f19;
	fma.rn.f32 	%f21, %f13, 0f3FB8AA3B, %f20;
	fma.rn.f32 	%f22, %f13, 0f32A57060, %f21;
	mov.b32 	%r15, %f18;
	shl.b32 	%r16, %r15, 23;
	mov.b32 	%f23, %r16;
	ex2.approx.ftz.f32 	%f24, %f22;
	mul.f32 	%f25, %f24, %f23;
	add.f32 	%f26, %f25, 0f00000000;
	sub.f32 	%f27, %f2, %f10;
	fma.rn.f32 	%f28, %f27, 0f3BBB989D, 0f3F000000;
	cvt.sat.f32.f32 	%f29, %f28;
	fma.rm.f32 	%f30, %f29, %f17, %f16;
	add.f32 	%f31, %f30, 0fCB40007F;
	neg.f32 	%f32, %f31;
	fma.rn.f32 	%f33, %f27, 0f3FB8AA3B, %f32;
	fma.rn.f32 	%f34, %f27, 0f32A57060, %f33;
	mov.b32 	%r17, %f30;
	shl.b32 	%r18, %r17, 23;
	mov.b32 	%f35, %r18;
	ex2.approx.ftz.f32 	%f36, %f34;
	mul.f32 	%f37, %f36, %f35;
	add.f32 	%f38, %f26, %f37;
	sub.f32 	%f39, %f5, %f12;
	fma.rn.f32 	%f40, %f39, 0f3BBB989D, 0f3F000000;
	cvt.sat.f32.f32 	%f41, %f40;
	fma.rm.f32 	%f42, %f41, %f17, %f16;
	add.f32 	%f43, %f42, 0fCB40007F;
	neg.f32 	%f44, %f43;
	fma.rn.f32 	%f45, %f39, 0f3FB8AA3B, %f44;
	fma.rn.f32 	%f46, %f39, 0f32A57060, %f45;
	mov.b32 	%r19, %f42;
	shl.b32 	%r20, %r19, 23;
	mov.b32 	%f47, %r20;
	ex2.approx.ftz.f32 	%f48, %f46;
	mul.f32 	%f49, %f48, %f47;
	add.f32 	%f50, %f49, 0f00000000;
	sub.f32 	%f51, %f6, %f12;
	fma.rn.f32 	%f52, %f51, 0f3BBB989D, 0f3F000000;
	cvt.sat.f32.f32 	%f53, %f52;
	fma.rm.f32 	%f54, %f53, %f17, %f16;
	add.f32 	%f55, %f54, 0fCB40007F;
	neg.f32 	%f56, %f55;
	fma.rn.f32 	%f57, %f51, 0f3FB8AA3B, %f56;
	fma.rn.f32 	%f58, %f51, 0f32A57060, %f57;
	mov.b32 	%r21, %f54;
	shl.b32 	%r22, %r21, 23;
	mov.b32 	%f59, %r22;
	ex2.approx.ftz.f32 	%f60, %f58;
	mul.f32 	%f61, %f60, %f59;
	add.f32 	%f62, %f50, %f61;
	mov.b32 	%r23, %f38;
	shfl.sync.bfly.b32	%r24|%p5, %r23, 1, 31, -1;
	mov.b32 	%f63, %r24;
	add.f32 	%f64, %f38, %f63;
	mov.b32 	%r25, %f62;
	shfl.sync.bfly.b32	%r26|%p6, %r25, 1, 31, -1;
	mov.b32 	%f65, %r26;
	add.f32 	%f66, %f62, %f65;
	div.rn.f32 	%f67, %f25, %f64;
	div.rn.f32 	%f68, %f37, %f64;
	mad.lo.s64 	%rd29, %rd38, %rd4, %rd8;
	shl.b64 	%rd30, %rd29, 2;
	add.s64 	%rd31, %rd7, %rd30;
	st.global.v2.f32 	[%rd31], {%f67, %f68};
	div.rn.f32 	%f69, %f49, %f66;
	div.rn.f32 	%f70, %f61, %f66;
	add.s64 	%rd32, %rd29, %rd4;
	shr.u64 	%rd33, %rd32, 63;
	add.s64 	%rd34, %rd32, %rd33;
	shl.b64 	%rd35, %rd34, 2;
	and.b64  	%rd36, %rd35, -8;
	add.s64 	%rd37, %rd7, %rd36;
	st.global.v2.f32 	[%rd37], {%f69, %f70};
	add.s64 	%rd38, %rd38, %rd9;
	setp.lt.s64 	%p7, %rd38, %rd12;
	@%p7 bra 	$L__BB4_4;
$L__BB4_5:
	ret;

}
	// .globl	_Z15SoftmaxWarpImplI10DirectLoadIffE11DirectStoreIffEfLi2ELi2ELi2ELi2ELb1EL9Algorithm0EEvT_T0_ll
.visible .entry _Z15SoftmaxWarpImplI10DirectLoadIffE11DirectStoreIffEfLi2ELi2ELi2ELi2ELb1EL9Algorithm0EEvT_T0_ll(
	.param .align 8 .b8 _Z15SoftmaxWarpImplI10DirectLoadIffE11DirectStoreIffEfLi2ELi2ELi2ELi2ELb1EL9Algorithm0EEvT_T0_ll_param_0[16],
	.param .align 8 .b8 _Z15SoftmaxWarpImplI10DirectLoadIffE11DirectStoreIffEfLi2ELi2ELi2ELi2ELb1EL9Algorithm0EEvT_T0_ll_param_1[16],
	.param .u64 _Z15SoftmaxWarpImplI10DirectLoadIffE11DirectStoreIffEfLi2ELi2ELi2ELi2ELb1EL9Algorithm0EEvT_T0_ll_param_2,
	.param .u64 _Z15SoftmaxWarpImplI10DirectLoadIffE11DirectStoreIffEfLi2ELi2ELi2ELi2ELb1EL9Algorithm0EEvT_T0_ll_param_3
)
{
	.reg .pred 	%p<12>;
	.reg .b32 	%r<27>;
	.reg .b32 	%f<85>;
	.reg .b64 	%rd<41>;

	ld.param.u64 	%rd2, [_Z15SoftmaxWarpImplI10DirectLoadIffE11DirectStoreIffEfLi2ELi2ELi2ELi2ELb1EL9Algorithm0EEvT_T0_ll_param_0+8];
	ld.param.u64 	%rd4, [_Z15SoftmaxWarpImplI10DirectLoadIffE11DirectStoreIffEfLi2ELi2ELi2ELi2ELb1EL9Algorithm0EEvT_T0_ll_param_1+8];
	ld.param.u64 	%rd12, [_Z15SoftmaxWarpImplI10DirectLoadIffE11DirectStoreIffEfLi2ELi2ELi2ELi2ELb1EL9Algorithm0EEvT_T0_ll_param_1];
	ld.param.u64 	%rd13, [_Z15SoftmaxWarpImplI10DirectLoadIffE11DirectStoreIffEfLi2ELi2ELi2ELi2ELb1EL9Algorithm0EEvT_T0_ll_param_0];
	ld.param.u64 	%rd10, [_Z15SoftmaxWarpImplI10DirectLoadIffE11DirectStoreIffEfLi2ELi2ELi2ELi2ELb1EL9Algorithm0EEvT_T0_ll_param_2];
	ld.param.u64 	%rd11, [_Z15SoftmaxWarpImplI10DirectLoadIffE11DirectStoreIffEfLi2ELi2ELi2ELi2ELb1EL9Algorithm0EEvT_T0_ll_param_3];
	cvta.to.global.u64 	%rd1, %rd13;
	cvta.to.global.u64 	%rd3, %rd12;
	setp.lt.s64 	%p1, %rd11, 5;
	@%p1 bra 	$L__BB5_2;
	mov.u64 	%rd14, $str;
	cvta.global.u64 	%rd15, %rd14;
	mov.u64 	%rd16, $str$1;
	cvta.global.u64 	%rd17, %rd16;
	mov.u64 	%rd18, __unnamed_6;
	cvta.global.u64 	%rd19, %rd18;
	{ // callseq 5, 0
	.param .b64 param0;
	st.param.b64 	[param0], %rd15;
	.param .b64 param1;
	st.param.b64 	[param1], %rd17;
	.param .b32 param2;
	st.param.b32 	[param2], 358;
	.param .b64 param3;
	st.param.b64 	[param3], %rd19;
	.param .b64 param4;
	st.param.b64 	[param4], 1;
	call.uni 
	__assertfail, 
	(
	param0, 
	param1, 
	param2, 
	param3, 
	param4
	);
	} // callseq 5
$L__BB5_2:
	mov.u32 	%r2, %nctaid.x;
	mov.u32 	%r3, %ntid.y;
	mov.u32 	%r4, %ctaid.x;
	mov.u32 	%r5, %tid.y;
	mad.lo.s32 	%r6, %r4, %r3, %r5;
	mul.lo.s32 	%r7, %r3, %r2;
	shl.b32 	%r1, %r7, 1;
	shl.b32 	%r8, %r6, 1;
	cvt.s64.s32 	%rd40, %r8;
	setp.le.s64 	%p2, %rd10, %rd40;
	@%p2 bra 	$L__BB5_13;
	mov.u32 	%r9, %tid.x;
	shl.b32 	%r10, %r9, 1;
	cvt.u64.u32 	%rd6, %r10;
	cvt.s64.s32 	%rd7, %r1;
$L__BB5_4:
	setp.le.s64 	%p3, %rd11, %rd6;
	mov.f32 	%f79, 0fFF800000;
	mov.f32 	%f80, %f79;
	mov.f32 	%f81, %f79;
	@%p3 bra 	$L__BB5_6;
	mad.lo.s64 	%rd20, %rd40, %rd2, %rd6;
	shl.b64 	%rd21, %rd20, 2;
	add.s64 	%rd22, %rd1, %rd21;
	ld.global.v2.f32 	{%f80, %f79}, [%rd22];
	max.f32 	%f21, %f80, 0fFF800000;
	max.f32 	%f81, %f21, %f79;
$L__BB5_6:
	setp.le.s64 	%p4, %rd11, %rd6;
	mov.f32 	%f82, 0fFF800000;
	mov.f32 	%f83, %f82;
	mov.f32 	%f84, %f82;
	@%p4 bra 	$L__BB5_8;
	mad.lo.s64 	%rd23, %rd2, %rd40, %rd2;
	add.s64 	%rd24, %rd23, %rd6;
	shr.u64 	%rd25, %rd24, 63;
	add.s64 	%rd26, %rd24, %rd25;
	shl.b64 	%rd27, %rd26, 2;
	and.b64  	%rd28, %rd27, -8;
	add.s64 	%rd29, %rd1, %rd28;
	ld.global.v2.f32 	{%f83, %f84}, [%rd29];
	max.f32 	%f23, %f83, 0fFF800000;
	max.f32 	%f82, %f23, %f84;
$L__BB5_8:
	mov.b32 	%r11, %f81;
	shfl.sync.bfly.b32	%r12|%p6, %r11, 1, 31, -1;
	mov.b32 	%f24, %r12;
	max.f32 	%f25, %f81, %f24;
	mov.b32 	%r13, %f82;
	shfl.sync.bfly.b32	%r14|%p7, %r13, 1, 31, -1;
	mov.b32 	%f26, %r14;
	max.f32 	%f27, %f82, %f26;
	sub.f32 	%f28, %f80, %f25;
	fma.rn.f32 	%f29, %f28, 0f3BBB989D, 0f3F000000;
	cvt.sat.f32.f32 	%f30, %f29;
	mov.f32 	%f31, 0f4B400001;
	mov.f32 	%f32, 0f437C0000;
	fma.rm.f32 	%f33, %f30, %f32, %f31;
	add.f32 	%f34, %f33, 0fCB40007F;
	neg.f32 	%f35, %f34;
	fma.rn.f32 	%f36, %f28, 0f3FB8AA3B, %f35;
	fma.rn.f32 	%f37, %f28, 0f32A57060, %f36;
	mov.b32 	%r15, %f33;
	shl.b32 	%r16, %r15, 23;
	mov.b32 	%f38, %r16;
	ex2.approx.ftz.f32 	%f39, %f37;
	mul.f32 	%f40, %f39, %f38;
	add.f32 	%f41, %f40, 0f00000000;
	sub.f32 	%f42, %f79, %f25;
	fma.rn.f32 	%f43, %f42, 0f3BBB989D, 0f3F000000;
	cvt.sat.f32.f32 	%f44, %f43;
	fma.rm.f32 	%f45, %f44, %f32, %f31;
	add.f32 	%f46, %f45, 0fCB40007F;
	neg.f32 	%f47, %f46;
	fma.rn.f32 	%f48, %f42, 0f3FB8AA3B, %f47;
	fma.rn.f32 	%f49, %f42, 0f32A57060, %f48;
	mov.b32 	%r17, %f45;
	shl.b32 	%r18, %r17, 23;
	mov.b32 	%f50, %r18;
	ex2.approx.ftz.f32 	%f51, %f49;
	mul.f32 	%f52, %f51, %f50;
	add.f32 	%f53, %f41, %f52;
	sub.f32 	%f54, %f83, %f27;
	fma.rn.f32 	%f55, %f54, 0f3BBB989D, 0f3F000000;
	cvt.sat.f32.f32 	%f56, %f55;
	fma.rm.f32 	%f57, %f56, %f32, %f31;
	add.f32 	%f58, %f57, 0fCB40007F;
	neg.f32 	%f59, %f58;
	fma.rn.f32 	%f60, %f54, 0f3FB8AA3B, %f59;
	fma.rn.f32 	%f61, %f54, 0f32A57060, %f60;
	mov.b32 	%r19, %f57;
	shl.b32 	%r20, %r19, 23;
	mov.b32 	%f62, %r20;
	ex2.approx.ftz.f32 	%f63, %f61;
	mul.f32 	%f13, %f63, %f62;
	add.f32 	%f64, %f13, 0f00000000;
	sub.f32 	%f65, %f84, %f27;
	fma.rn.f32 	%f66, %f65, 0f3BBB989D, 0f3F000000;
	cvt.sat.f32.f32 	%f67, %f66;
	fma.rm.f32 	%f68, %f67, %f32, %f31;
	add.f32 	%f69, %f68, 0fCB40007F;
	neg.f32 	%f70, %f69;
	fma.rn.f32 	%f71, %f65, 0f3FB8AA3B, %f70;
	fma.rn.f32 	%f72, %f65, 0f32A57060, %f71;
	mov.b32 	%r21, %f68;
	shl.b32 	%r22, %r21, 23;
	mov.b32 	%f73, %r22;
	ex2.approx.ftz.f32 	%f74, %f72;
	mul.f32 	%f14, %f74, %f73;
	add.f32 	%f75, %f64, %f14;
	mov.b32 	%r23, %f53;
	shfl.sync.bfly.b32	%r24|%p8, %r23, 1, 31, -1;
	mov.b32 	%f76, %r24;
	add.f32 	%f77, %f53, %f76;
	mov.b32 	%r25, %f75;
	shfl.sync.bfly.b32	%r26|%p9, %r25, 1, 31, -1;
	mov.b32 	%f78, %r26;
	add.f32 	%f15, %f75, %f78;
	div.rn.f32 	%f16, %f40, %f77;
	div.rn.f32 	%f17, %f52, %f77;
	@%p4 bra 	$L__BB5_10;
	mad.lo.s64 	%rd30, %rd40, %rd4, %rd6;
	shl.b64 	%rd31, %rd30, 2;
	add.s64 	%rd32, %rd3, %rd31;
	st.global.v2.f32 	[%rd32], {%f16, %f17};
$L__BB5_10:
	setp.le.s64 	%p10, %rd11, %rd6;
	div.rn.f32 	%f18, %f13, %f15;
	div.rn.f32 	%f19, %f14, %f15;
	@%p10 bra 	$L__BB5_12;
	mad.lo.s64 	%rd33, %rd4, %rd40, %rd4;
	add.s64 	%rd34, %rd33, %rd6;
	shr.u64 	%rd35, %rd34, 63;
	add.s64 	%rd36, %rd34, %rd35;
	shl.b64 	%rd37, %rd36, 2;
	and.b64  	%rd38, %rd37, -8;
	add.s64 	%rd39, %rd3, %rd38;
	st.global.v2.f32 	[%rd39], {%f18, %f19};
$L__BB5_12:
	add.s64 	%rd40, %rd40, %rd7;
	setp.lt.s64 	%p11, %rd40, %rd10;
	@%p11 bra 	$L__BB5_4;
$L__BB5_13:
	ret;

}
	// .globl	_Z15SoftmaxWarpImplI10DirectLoadIffE11DirectStoreIffEfLi2ELi2ELi2ELi1ELb0EL9Algorithm0EEvT_T0_ll
.visible .entry _Z15SoftmaxWarpImplI10DirectLoadIffE11DirectStoreIffEfLi2ELi2ELi2ELi1ELb0EL9Algorithm0EEvT_T0_ll(
	.param .align 8 .b8 _Z15SoftmaxWarpImplI10DirectLoadIffE11DirectStoreIffEfLi2ELi2ELi2ELi1ELb0EL9Algorithm0EEvT_T0_ll_param_0[16],
	.param .align 8 .b8 _Z15SoftmaxWarpImplI10DirectLoadIffE11DirectStoreIffEfLi2ELi2ELi2ELi1ELb0EL9Algorithm0EEvT_T0_ll_param_1[16],
	.param .u64 _Z15SoftmaxWarpImplI10DirectLoadIffE11DirectStoreIffEfLi2ELi2ELi2ELi1ELb0EL9Algorithm0EEvT_T0_ll_param_2,
	.param .u64 _Z15SoftmaxWarpImplI10DirectLoadIffE11DirectStoreIffEfLi2ELi2ELi2ELi1ELb0EL9Algorithm0EEvT_T0_ll_param_3
)
{
	.reg .pred 	%p<14>;
	.reg .b32 	%r<36>;
	.reg .b32 	%f<107>;
	.reg .b64 	%rd<73>;

	ld.param.u64 	%rd2, [_Z15SoftmaxWarpImplI10DirectLoadIffE11DirectStoreIffEfLi2ELi2ELi2ELi1ELb0EL9Algorithm0EEvT_T0_ll_param_0+8];
	ld.param.u64 	%rd4, [_Z15SoftmaxWarpImplI10DirectLoadIffE11DirectStoreIffEfLi2ELi2ELi2ELi1ELb0EL9Algorithm0EEvT_T0_ll_param_1+8];
	ld.param.u64 	%rd19, [_Z15SoftmaxWarpImplI10DirectLoadIffE11DirectStoreIffEfLi2ELi2ELi2ELi1ELb0EL9Algorithm0EEvT_T0_ll_param_1];
	ld.param.u64 	%rd20, [_Z15SoftmaxWarpImplI10DirectLoadIffE11DirectStoreIffEfLi2ELi2ELi2ELi1ELb0EL9Algorithm0EEvT_T0_ll_param_0];
	ld.param.u64 	%rd18, [_Z15SoftmaxWarpImplI10DirectLoadIffE11DirectStoreIffEfLi2ELi2ELi2ELi1ELb0EL9Algorithm0EEvT_T0_ll_param_2];
	ld.param.u64 	%rd21, [_Z15SoftmaxWarpImplI10DirectLoadIffE11DirectStoreIffEfLi2ELi2ELi2ELi1ELb0EL9Algorithm0EEvT_T0_ll_param_3];
	cvta.to.global.u64 	%rd1, %rd20;
	cvta.to.global.u64 	%rd3, %rd19;
	setp.lt.s64 	%p1, %rd21, 5;
	@%p1 bra 	$L__BB6_2;
	mov.u64 	%rd22, $str;
	cvta.global.u64 	%rd23, %rd22;
	mov.u64 	%rd24, $str$1;
	cvta.global.u64 	%rd25, %rd24;
	mov.u64 	%rd26, __unnamed_7;
	cvta.global.u64 	%rd27, %rd26;
	{ // callseq 6, 0
	.param .b64 param0;
	st.param.b64 	[param0], %rd23;
	.param .b64 param1;
	st.param.b64 	[param1], %rd25;
	.param .b32 param2;
	st.param.b32 	[param2], 358;
	.param .b64 param3;
	st.param.b64 	[param3], %rd27;
	.param .b64 param4;
	st.param.b64 	[param4], 1;
	call.uni 
	__assertfail, 
	(
	param0, 
	param1, 
	param2, 
	param3, 
	param4
	);
	} // callseq 6
$L__BB6_2:
	mov.u32 	%r1, %nctaid.x;
	mov.u32 	%r2, %ntid.y;
	mul.lo.s32 	%r3, %r1, %r2;
	mov.u32 	%r4, %ctaid.x;
	mov.u32 	%r5, %tid.y;
	mad.lo.s32 	%r6, %r4, %r2, %r5;
	cvt.s64.s32 	%rd5, %r3;
	cvt.s64.s32 	%rd72, %r6;
	setp.le.s64 	%p2, %rd18, %rd72;
	@%p2 bra 	$L__BB6_10;
	mov.u32 	%r7, %tid.x;
	shl.b32 	%r8, %r7, 1;
	cvt.u64.u32 	%rd7, %r8;
	add.s64 	%rd8, %rd5, %rd72;
	max.s64 	%rd28, %rd18, %rd8;
	setp.lt.s64 	%p3, %rd8, %rd18;
	selp.u64 	%rd9, 1, 0, %p3;
	add.s64 	%rd29, %rd8, %rd9;
	sub.s64 	%rd10, %rd28, %rd29;
	or.b64  	%rd30, %rd10, %rd5;
	and.b64  	%rd31, %rd30, -4294967296;
	setp.ne.s64 	%p4, %rd31, 0;
	@%p4 bra 	$L__BB6_5;
	cvt.u32.u64 	%r9, %rd5;
	cvt.u32.u64 	%r10, %rd10;
	div.u32 	%r11, %r10, %r9;
	cvt.u64.u32 	%rd70, %r11;
	bra.uni 	$L__BB6_6;
$L__BB6_5:
	div.u64 	%rd70, %rd10, %rd5;
$L__BB6_6:
	add.s64 	%rd14, %rd70, %rd9;
	and.b64  	%rd32, %rd14, 1;
	setp.eq.b64 	%p5, %rd32, 1;
	@%p5 bra 	$L__BB6_8;
	mad.lo.s64 	%rd33, %rd2, %rd72, %rd7;
	shr.u64 	%rd34, %rd33, 63;
	add.s64 	%rd35, %rd33, %rd34;
	shl.b64 	%rd36, %rd35, 2;
	and.b64  	%rd37, %rd36, -8;
	add.s64 	%rd38, %rd1, %rd37;
	ld.global.v2.f32 	{%f1, %f2}, [%rd38];
	max.f32 	%f3, %f1, 0fFF800000;
	max.f32 	%f4, %f3, %f2;
	mov.b32 	%r12, %f4;
	shfl.sync.bfly.b32	%r13|%p6, %r12, 1, 31, -1;
	mov.b32 	%f5, %r13;
	max.f32 	%f6, %f4, %f5;
	sub.f32 	%f7, %f1, %f6;
	fma.rn.f32 	%f8, %f7, 0f3BBB989D, 0f3F000000;
	cvt.sat.f32.f32 	%f9, %f8;
	mov.f32 	%f10, 0f4B400001;
	mov.f32 	%f11, 0f437C0000;
	fma.rm.f32 	%f12, %f9, %f11, %f10;
	add.f32 	%f13, %f12, 0fCB40007F;
	neg.f32 	%f14, %f13;
	fma.rn.f32 	%f15, %f7, 0f3FB8AA3B, %f14;
	fma.rn.f32 	%f16, %f7, 0f32A57060, %f15;
	mov.b32 	%r14, %f12;
	shl.b32 	%r15, %r14, 23;
	mov.b32 	%f17, %r15;
	ex2.approx.ftz.f32 	%f18, %f16;
	mul.f32 	%f19, %f18, %f17;
	add.f32 	%f20, %f19, 0f00000000;
	sub.f32 	%f21, %f2, %f6;
	fma.rn.f32 	%f22, %f21, 0f3BBB989D, 0f3F000000;
	cvt.sat.f32.f32 	%f23, %f22;
	fma.rm.f32 	%f24, %f23, %f11, %f10;
	add.f32 	%f25, %f24, 0fCB40007F;
	neg.f32 	%f26, %f25;
	fma.rn.f32 	%f27, %f21, 0f3FB8AA3B, %f26;
	fma.rn.f32 	%f28, %f21, 0f32A57060, %f27;
	mov.b32 	%r16, %f24;
	shl.b32 	%r17, %r16, 23;
	mov.b32 	%f29, %r17;
	ex2.approx.ftz.f32 	%f30, %f28;
	mul.f32 	%f31, %f30, %f29;
	add.f32 	%f32, %f20, %f31;
	mov.b32 	%r18, %f32;
	shfl.sync.bfly.b32	%r19|%p7, %r18, 1, 31, -1;
	mov.b32 	%f33, %r19;
	add.f32 	%f34, %f32, %f33;
	div.rn.f32 	%f35, %f19, %f34;
	div.rn.f32 	%f36, %f31, %f34;
	mad.lo.s64 	%rd39, %rd4, %rd72, %rd7;
	shr.u64 	%rd40, %rd39, 63;
	add.s64 	%rd41, %rd39, %rd40;
	shl.b64 	%rd42, %rd41, 2;
	and.b64  	%rd43, %rd42, -8;
	add.s64 	%rd44, %rd3, %rd43;
	st.global.v2.f32 	[%rd44], {%f35, %f36};
	mov.u64 	%rd72, %rd8;
$L__BB6_8:
	setp.eq.s64 	%p8, %rd14, 0;
	@%p8 bra 	$L__BB6_10;
$L__BB6_9:
	mad.lo.s64 	%rd45, %rd72, %rd2, %rd7;
	shr.u64 	%rd46, %rd45, 63;
	add.s64 	%rd47, %rd45, %rd46;
	shl.b64 	%rd48, %rd47, 2;
	and.b64  	%rd49, %rd48, -8;
	add.s64 	%rd50, %rd1, %rd49;
	ld.global.v2.f32 	{%f37, %f38}, [%rd50];
	max.f32 	%f39, %f37, 0fFF800000;
	max.f32 	%f40, %f39, %f38;
	mov.b32 	%r20, %f40;
	shfl.sync.bfly.b32	%r21|%p9, %r20, 1, 31, -1;
	mov.b32 	%f41, %r21;
	max.f32 	%f42, %f40, %f41;
	sub.f32 	%f43, %f37, %f42;
	fma.rn.f32 	%f44, %f43, 0f3BBB989D, 0f3F000000;
	cvt.sat.f32.f32 	%f45, %f44;
	mov.f32 	%f46, 0f4B400001;
	mov.f32 	%f47, 0f437C0000;
	fma.rm.f32 	%f48, %f45, %f47, %f46;
	add.f32 	%f49, %f48, 0fCB40007F;
	neg.f32 	%f50, %f49;
	fma.rn.f32 	%f51, %f43, 0f3FB8AA3B, %f50;
	fma.rn.f32 	%f52, %f43, 0f32A57060, %f51;
	mov.b32 	%r22, %f48;
	shl.b32 	%r23, %r22, 23;
	mov.b32 	%f53, %r23;
	ex2.approx.ftz.f32 	%f54, %f52;
	mul.f32 	%f55, %f54, %f53;
	add.f32 	%f56, %f55, 0f00000000;
	sub.f32 	%f57, %f38, %f42;
	fma.rn.f32 	%f58, %f57, 0f3BBB989D, 0f3F000000;
	cvt.sat.f32.f32 	%f59, %f58;
	fma.rm.f32 	%f60, %f59, %f47, %f46;
	add.f32 	%f61, %f60, 0fCB40007F;
	neg.f32 	%f62, %f61;
	fma.rn.f32 	%f63, %f57, 0f3FB8AA3B, %f62;
	fma.rn.f32 	%f64, %f57, 0f32A57060, %f63;
	mov.b32 	%r24, %f60;
	shl.b32 	%r25, %r24, 23;
	mov.b32 	%f65, %r25;
	ex2.approx.ftz.f32 	%f66, %f64;
	mul.f32 	%f67, %f66, %f65;
	add.f32 	%f68, %f56, %f67;
	mov.b32 	%r26, %f68;
	shfl.sync.bfly.b32	%r27|%p10, %r26, 1, 31, -1;
	mov.b32 	%f69, %r27;
	add.f32 	%f70, %f68, %f69;
	div.rn.f32 	%f71, %f55, %f70;
	div.rn.f32 	%f72, %f67, %f70;
	mad.lo.s64 	%rd51, %rd72, %rd4, %rd7;
	shr.u64 	%rd52, %rd51, 63;
	add.s64 	%rd53, %rd51, %rd52;
	shl.b64 	%rd54, %rd53, 2;
	and.b64  	%rd55, %rd54, -8;
	add.s64 	%rd56, %rd3, %rd55;
	st.global.v2.f32 	[%rd56], {%f71, %f72};
	add.s64 	%rd57, %rd72, %rd5;
	mad.lo.s64 	%rd58, %rd57, %rd2, %rd7;
	shr.u64 	%rd59, %rd58, 63;
	add.s64 	%rd60, %rd58, %rd59;
	shl.b64 	%rd61, %rd60, 2;
	and.b64  	%rd62, %rd61, -8;
	add.s64 	%rd63, %rd1, %rd62;
	ld.global.v2.f32 	{%f73, %f74}, [%rd63];
	max.f32 	%f75, %f73, 0fFF800000;
	max.f32 	%f76, %f75, %f74;
	mov.b32 	%r28, %f76;
	shfl.sync.bfly.b32	%r29|%p11, %r28, 1, 31, -1;
	mov.b32 	%f77, %r29;
	max.f32 	%f78, %f76, %f77;
	sub.f32 	%f79, %f73, %f78;
	fma.rn.f32 	%f80, %f79, 0f3BBB989D, 0f3F000000;
	cvt.sat.f32.f32 	%f81, %f80;
	fma.rm.f32 	%f82, %f81, %f47, %f46;
	add.f32 	%f83, %f82, 0fCB40007F;
	neg.f32 	%f84, %f83;
	fma.rn.f32 	%f85, %f79, 0f3FB8AA3B, %f84;
	fma.rn.f32 	%f86, %f79, 0f32A57060, %f85;
	mov.b32 	%r30, %f82;
	shl.b32 	%r31, %r30, 23;
	mov.b32 	%f87, %r31;
	ex2.approx.ftz.f32 	%f88, %f86;
	mul.f32 	%f89, %f88, %f87;
	add.f32 	%f90, %f89, 0f00000000;
	sub.f32 	%f91, %f74, %f78;
	fma.rn.f32 	%f92, %f91, 0f3BBB989D, 0f3F000000;
	cvt.sat.f32.f32 	%f93, %f92;
	fma.rm.f32 	%f94, %f93, %f47, %f46;
	add.f32 	%f95, %f94, 0fCB40007F;
	neg.f32 	%f96, %f95;
	fma.rn.f32 	%f97, %f91, 0f3FB8AA3B, %f96;
	fma.rn.f32 	%f98, %f91, 0f32A57060, %f97;
	mov.b32 	%r32, %f94;
	shl.b32 	%r33, %r32, 23;
	mov.b32 	%f99, %r33;
	ex2.approx.ftz.f32 	%f100, %f98;
	mul.f32 	%f101, %f100, %f99;
	add.f32 	%f102, %f90, %f101;
	mov.b32 	%r34, %f102;
	shfl.sync.bfly.b32	%r35|%p12, %r34, 1, 31, -1;
	mov.b32 	%f103, %r35;
	add.f32 	%f104, %f102, %f103;
	div.rn.f32 	%f105, %f89, %f104;
	div.rn.f32 	%f106, %f101, %f104;
	mad.lo.s64 	%rd64, %rd57, %rd4, %rd7;
	shr.u64 	%rd65, %rd64, 63;
	add.s64 	%rd66, %rd64, %rd65;
	shl.b64 	%rd67, %rd66, 2;
	and.b64  	%rd68, %rd67, -8;
	add.s64 	%rd69, %rd3, %rd68;
	st.global.v2.f32 	[%rd69], {%f105, %f106};
	add.s64 	%rd72, %rd57, %rd5;
	setp.lt.s64 	%p13, %rd72, %rd18;
	@%p13 bra 	$L__BB6_9;
$L__BB6_10:
	ret;

}
	// .globl	_Z15SoftmaxWarpImplI10DirectLoadIffE11DirectStoreIffEfLi2ELi2ELi2ELi1ELb1EL9Algorithm0EEvT_T0_ll
.visible .entry _Z15SoftmaxWarpImplI10DirectLoadIffE11DirectStoreIffEfLi2ELi2ELi2ELi1ELb1EL9Algorithm0EEvT_T0_ll(
	.param .align 8 .b8 _Z15SoftmaxWarpImplI10DirectLoadIffE11DirectStoreIffEfLi2ELi2ELi2ELi1ELb1EL9Algorithm0EEvT_T0_ll_param_0[16],
	.param .align 8 .b8 _Z15SoftmaxWarpImplI10DirectLoadIffE11DirectStoreIffEfLi2ELi2ELi2ELi1ELb1EL9Algorithm0EEvT_T0_ll_param_1[16],
	.param .u64 _Z15SoftmaxWarpImplI10DirectLoadIffE11DirectStoreIffEfLi2ELi2ELi2ELi1ELb1EL9Algorithm0EEvT_T0_ll_param_2,
	.param .u64 _Z15SoftmaxWarpImplI10DirectLoadIffE11DirectStoreIffEfLi2ELi2ELi2ELi1ELb1EL9Algorithm0EEvT_T0_ll_param_3
)
{
	.reg .pred 	%p<20>;
	.reg .b32 	%r<36>;
	.reg .b32 	%f<130>;
	.reg .b64 	%rd<73>;

	ld.param.u64 	%rd2, [_Z15SoftmaxWarpImplI10DirectLoadIffE11DirectStoreIffEfLi2ELi2ELi2ELi1ELb1EL9Algorithm0EEvT_T0_ll_param_0+8];
	ld.param.u64 	%rd4, [_Z15SoftmaxWarpImplI10DirectLoadIffE11DirectStoreIffEfLi2ELi2ELi2ELi1ELb1EL9Algorithm0EEvT_T0_ll_param_1+8];
	ld.param.u64 	%rd21, [_Z15SoftmaxWarpImplI10DirectLoadIffE11DirectStoreIffEfLi2ELi2ELi2ELi1ELb1EL9Algorithm0EEvT_T0_ll_param_1];
	ld.param.u64 	%rd22, [_Z15SoftmaxWarpImplI10DirectLoadIffE11DirectStoreIffEfLi2ELi2ELi2ELi1ELb1EL9Algorithm0EEvT_T0_ll_param_0];
	ld.param.u64 	%rd19, [_Z15SoftmaxWarpImplI10DirectLoadIffE11DirectStoreIffEfLi2ELi2ELi2ELi1ELb1EL9Algorithm0EEvT_T0_ll_param_2];
	ld.param.u64 	%rd20, [_Z15SoftmaxWarpImplI10DirectLoadIffE11DirectStoreIffEfLi2ELi2ELi2ELi1ELb1EL9Algorithm0EEvT_T0_ll_param_3];
	cvta.to.global.u64 	%rd1, %rd22;
	cvta.to.global.u64 	%rd3, %rd21;
	setp.lt.s64 	%p1, %rd20, 5;
	@%p1 bra 	$L__BB7_2;
	mov.u64 	%rd23, $str;
	cvta.global.u64 	%rd24, %rd23;
	mov.u64 	%rd25, $str$1;
	cvta.global.u64 	%rd26, %rd25;
	mov.u64 	%rd27, __unnamed_8;
	cvta.global.u64 	%rd28, %rd27;
	{ // callseq 7, 0
	.param .b64 param0;
	st.param.b64 	[param0], %rd24;
	.param .b64 param1;
	st.param.b64 	[param1], %rd26;
	.param .b32 param2;
	st.param.b32 	[param2], 358;
	.param .b64 param3;
	st.param.b64 	[param3], %rd28;
	.param .b64 param4;
	st.param.b64 	[param4], 1;
	call.uni 
	__assertfail, 
	(
	param0, 
	param1, 
	param2, 
	param3, 
	param4
	);
	} // callseq 7
$L__BB7_2:
	mov.u32 	%r1, %nctaid.x;
	mov.u32 	%r2, %ntid.y;
	mul.lo.s32 	%r3, %r1, %r2;
	mov.u32 	%r4, %ctaid.x;
	mov.u32 	%r5, %tid.y;
	mad.lo.s32 	%r6, %r4, %r2, %r5;
	cvt.s64.s32 	%rd5, %r3;
	cvt.s64.s32 	%rd6, %r6;
	setp.le.s64 	%p2, %rd19, %rd6;
	@%p2 bra 	$L__BB7_21;
	mov.u32 	%r7, %tid.x;
	shl.b32 	%r8, %r7, 1;
	cvt.u64.u32 	%rd7, %r8;
	add.s64 	%rd8, %rd5, %rd6;
	max.s64 	%rd29, %rd19, %rd8;
	setp.lt.s64 	%p3, %rd8, %rd19;
	selp.u64 	%rd9, 1, 0, %p3;
	add.s64 	%rd30, %rd8, %rd9;
	sub.s64 	%rd10, %rd29, %rd30;
	or.b64  	%rd31, %rd10, %rd5;
	and.b64  	%rd32, %rd31, -4294967296;
	setp.ne.s64 	%p4, %rd32, 0;
	@%p4 bra 	$L__BB7_5;
	cvt.u32.u64 	%r9, %rd5;
	cvt.u32.u64 	%r10, %rd10;
	div.u32 	%r11, %r10, %r9;
	cvt.u64.u32 	%rd70, %r11;
	bra.uni 	$L__BB7_6;
$L__BB7_5:
	div.u64 	%rd70, %rd10, %rd5;
$L__BB7_6:
	add.s64 	%rd14, %rd70, %rd9;
	and.b64  	%rd33, %rd14, 1;
	setp.eq.b64 	%p5, %rd33, 1;
	mov.u64 	%rd72, %rd6;
	@%p5 bra 	$L__BB7_11;
	setp.le.s64 	%p6, %rd20, %rd7;
	mov.f32 	%f121, 0fFF800000;
	mov.f32 	%f122, %f121;
	mov.f32 	%f123, %f121;
	@%p6 bra 	$L__BB7_9;
	mad.lo.s64 	%rd34, %rd2, %rd6, %rd7;
	shr.u64 	%rd35, %rd34, 63;
	add.s64 	%rd36, %rd34, %rd35;
	shl.b64 	%rd37, %rd36, 2;
	and.b64  	%rd38, %rd37, -8;
	add.s64 	%rd39, %rd1, %rd38;
	ld.global.v2.f32 	{%f122, %f121}, [%rd39];
	max.f32 	%f26, %f122, 0fFF800000;
	max.f32 	%f123, %f26, %f121;
$L__BB7_9:
	mov.b32 	%r12, %f123;
	shfl.sync.bfly.b32	%r13|%p8, %r12, 1, 31, -1;
	mov.b32 	%f27, %r13;
	max.f32 	%f28, %f123, %f27;
	sub.f32 	%f29, %f122, %f28;
	fma.rn.f32 	%f30, %f29, 0f3BBB989D, 0f3F000000;
	cvt.sat.f32.f32 	%f31, %f30;
	mov.f32 	%f32, 0f4B400001;
	mov.f32 	%f33, 0f437C0000;
	fma.rm.f32 	%f34, %f31, %f33, %f32;
	add.f32 	%f35, %f34, 0fCB40007F;
	neg.f32 	%f36, %f35;
	fma.rn.f32 	%f37, %f29, 0f3FB8AA3B, %f36;
	fma.rn.f32 	%f38, %f29, 0f32A57060, %f37;
	mov.b32 	%r14, %f34;
	shl.b32 	%r15, %r14, 23;
	mov.b32 	%f39, %r15;
	ex2.approx.ftz.f32 	%f40, %f38;
	mul.f32 	%f41, %f40, %f39;
	add.f32 	%f42, %f41, 0f00000000;
	sub.f32 	%f43, %f121, %f28;
	fma.rn.f32 	%f44, %f43, 0f3BBB989D, 0f3F000000;
	cvt.sat.f32.f32 	%f45, %f44;
	fma.rm.f32 	%f46, %f45, %f33, %f32;
	add.f32 	%f47, %f46, 0fCB40007F;
	neg.f32 	%f48, %f47;
	fma.rn.f32 	%f49, %f43, 0f3FB8AA3B, %f48;
	fma.rn.f32 	%f50, %f43, 0f32A57060, %f49;
	mov.b32 	%r16, %f46;
	shl.b32 	%r17, %r16, 23;
	mov.b32 	%f51, %r17;
	ex2.approx.ftz.f32 	%f52, %f50;
	mul.f32 	%f53, %f52, %f51;
	add.f32 	%f54, %f42, %f53;
	mov.b32 	%r18, %f54;
	shfl.sync.bfly.b32	%r19|%p9, %r18, 1, 31, -1;
	mov.b32 	%f55, %r19;
	add.f32 	%f56, %f54, %f55;
	div.rn.f32 	%f7, %f41, %f56;
	div.rn.f32 	%f8, %f53, %f56;
	mov.u64 	%rd72, %rd8;
	@%p6 bra 	$L__BB7_11;
	mad.lo.s64 	%rd40, %rd4, %rd6, %rd7;
	shr.u64 	%rd41, %rd40, 63;
	add.s64 	%rd42, %rd40, %rd41;
	shl.b64 	%rd43, %rd42, 2;
	and.b64  	%rd44, %rd43, -8;
	add.s64 	%rd45, %rd3, %rd44;
	st.global.v2.f32 	[%rd45], {%f7, %f8};
$L__BB7_11:
	setp.eq.s64 	%p10, %rd14, 0;
	@%p10 bra 	$L__BB7_21;
$L__BB7_12:
	setp.le.s64 	%p11, %rd20, %rd7;
	mov.f32 	%f124, 0fFF800000;
	mov.f32 	%f125, %f124;
	mov.f32 	%f126, %f124;
	@%p11 bra 	$L__BB7_14;
	mad.lo.s64 	%rd46, %rd72, %rd2, %rd7;
	shr.u64 	%rd47, %rd46, 63;
	add.s64 	%rd48, %rd46, %rd47;
	shl.b64 	%rd49, %rd48, 2;
	and.b64  	%rd50, %rd49, -8;
	add.s64 	%rd51, %rd1, %rd50;
	ld.global.v2.f32 	{%f125, %f124}, [%rd51];
	max.f32 	%f58, %f125, 0fFF800000;
	max.f32 	%f126, %f58, %f124;
$L__BB7_14:
	setp.le.s64 	%p12, %rd20, %rd7;
	mov.b32 	%r20, %f126;
	shfl.sync.bfly.b32	%r21|%p13, %r20, 1, 31, -1;
	mov.b32 	%f59, %r21;
	max.f32 	%f60, %f126, %f59;
	sub.f32 	%f61, %f125, %f60;
	fma.rn.f32 	%f62, %f61, 0f3BBB989D, 0f3F000000;
	cvt.sat.f32.f32 	%f63, %f62;
	mov.f32 	%f64, 0f4B400001;
	mov.f32 	%f65, 0f437C0000;
	fma.rm.f32 	%f66, %f63, %f65, %f64;
	add.f32 	%f67, %f66, 0fCB40007F;
	neg.f32 	%f68, %f67;
	fma.rn.f32 	%f69, %f61, 0f3FB8AA3B, %f68;
	fma.rn.f32 	%f70, %f61, 0f32A57060, %f69;
	mov.b32 	%r22, %f66;
	shl.b32 	%r23, %r22, 23;
	mov.b32 	%f71, %r23;
	ex2.approx.ftz.f32 	%f72, %f70;
	mul.f32 	%f73, %f72, %f71;
	add.f32 	%f74, %f73, 0f00000000;
	sub.f32 	%f75, %f124, %f60;
	fma.rn.f32 	%f76, %f75, 0f3BBB989D, 0f3F000000;
	cvt.sat.f32.f32 	%f77, %f76;
	fma.rm.f32 	%f78, %f77, %f65, %f64;
	add.f32 	%f79, %f78, 0fCB40007F;
	neg.f32 	%f80, %f79;
	fma.rn.f32 	%f81, %f75, 0f3FB8AA3B, %f80;
	fma.rn.f32 	%f82, %f75, 0f32A57060, %f81;
	mov.b32 	%r24, %f78;
	shl.b32 	%r25, %r24, 23;
	mov.b32 	%f83, %r25;
	ex2.approx.ftz.f32 	%f84, %f82;
	mul.f32 	%f85, %f84, %f83;
	add.f32 	%f86, %f74, %f85;
	mov.b32 	%r26, %f86;
	shfl.sync.bfly.b32	%r27|%p14, %r26, 1, 31, -1;
	mov.b32 	%f87, %r27;
	add.f32 	%f88, %f86, %f87;
	div.rn.f32 	%f15, %f73, %f88;
	div.rn.f32 	%f16, %f85, %f88;
	@%p12 bra 	$L__BB7_16;
	mad.lo.s64 	%rd52, %rd72, %rd4, %rd7;
	shr.u64 	%rd53, %rd52, 63;
	add.s64 	%rd54, %rd52, %rd53;
	shl.b64 	%rd55, %rd54, 2;
	and.b64  	%rd56, %rd55, -8;
	add.s64 	%rd57, %rd3, %rd56;
	st.global.v2.f32 	[%rd57], {%f15, %f16};
$L__BB7_16:
	setp.le.s64 	%p15, %rd20, %rd7;
	add.s64 	%rd17, %rd72, %rd5;
	mov.f32 	%f127, 0fFF800000;
	mov.f32 	%f128, %f127;
	mov.f32 	%f129, %f127;
	@%p15 bra 	$L__BB7_18;
	mad.lo.s64 	%rd58, %rd17, %rd2, %rd7;
	shr.u64 	%rd59, %rd58, 63;
	add.s64 	%rd60, %rd58, %rd59;
	shl.b64 	%rd61, %rd60, 2;
	and.b64  	%rd62, %rd61, -8;
	add.s64 	%rd63, %rd1, %rd62;
	ld.global.v2.f32 	{%f128, %f127}, [%rd63];
	max.f32 	%f90, %f128, 0fFF800000;
	max.f32 	%f129, %f90, %f127;
$L__BB7_18:
	setp.le.s64 	%p16, %rd20, %rd7;
	mov.b32 	%r28, %f129;
	shfl.sync.bfly.b32	%r29|%p17, %r28, 1, 31, -1;
	mov.b32 	%f91, %r29;
	max.f32 	%f92, %f129, %f91;
	sub.f32 	%f93, %f128, %f92;
	fma.rn.f32 	%f94, %f93, 0f3BBB989D, 0f3F000000;
	cvt.sat.f32.f32 	%f95, %f94;
	mov.f32 	%f96, 0f4B400001;
	mov.f32 	%f97, 0f437C0000;
	fma.rm.f32 	%f98, %f95, %f97, %f96;
	add.f32 	%f99, %f98, 0fCB40007F;
	neg.f32 	%f100, %f99;
	fma.rn.f32 	%f101, %f93, 0f3FB8AA3B, %f100;
	fma.rn.f32 	%f102, %f93, 0f32A57060, %f101;
	mov.b32 	%r30, %f98;
	shl.b32 	%r31, %r30, 23;
	mov.b32 	%f103, %r31;
	ex2.approx.ftz.f32 	%f104, %f102;
	mul.f32 	%f105, %f104, %f103;
	add.f32 	%f106, %f105, 0f00000000;
	sub.f32 	%f107, %f127, %f92;
	fma.rn.f32 	%f108, %f107, 0f3BBB989D, 0f3F000000;
	cvt.sat.f32.f32 	%f109, %f108;
	fma.rm.f32 	%f110, %f109, %f97, %f96;
	add.f32 	%f111, %f110, 0fCB40007F;
	neg.f32 	%f112, %f111;
	fma.rn.f32 	%f113, %f107, 0f3FB8AA3B, %f112;
	fma.rn.f32 	%f114, %f107, 0f32A57060, %f113;
	mov.b32 	%r32, %f110;
	shl.b32 	%r33, %r32, 23;
	mov.b32 	%f115, %r33;
	ex2.approx.ftz.f32 	%f116, %f114;
	mul.f32 	%f117, %f116, %f115;
	add.f32 	%f118, %f106, %f117;
	mov.b32 	%r34, %f118;
	shfl.sync.bfly.b32	%r35|%p18, %r34, 1, 31, -1;
	mov.b32 	%f119, %r35;
	add.f32 	%f120, %f118, %f119;
	div.rn.f32 	%f23, %f105, %f120;
	div.rn.f32 	%f24, %f117, %f120;
	@%p16 bra 	$L__BB7_20;
	mad.lo.s64 	%rd64, %rd17, %rd4, %rd7;
	shr.u64 	%rd65, %rd64, 63;
	add.s64 	%rd66, %rd64, %rd65;
	shl.b64 	%rd67, %rd66, 2;
	and.b64  	%rd68, %rd67, -8;
	add.s64 	%rd69, %rd3, %rd68;
	st.global.v2.f32 	[%rd69], {%f23, %f24};
$L__BB7_20:
	add.s64 	%rd72, %rd17, %rd5;
	setp.lt.s64 	%p19, %rd72, %rd19;
	@%p19 bra 	$L__BB7_12;
$L__BB7_21:
	ret;

}
	// .globl	_Z15SoftmaxWarpImplI10DirectLoadIffE11DirectStoreIffEfLi2ELi2ELi4ELi2ELb0EL9Algorithm0EEvT_T0_ll
.visible .entry _Z15SoftmaxWarpImplI10DirectLoadIffE11DirectStoreIffEfLi2ELi2ELi4ELi2ELb0EL9Algorithm0EEvT_T0_ll(
	.param .align 8 .b8 _Z15SoftmaxWarpImplI10DirectLoadIffE11DirectStoreIffEfLi2ELi2ELi4ELi2ELb0EL9Algorithm0EEvT_T0_ll_param_0[16],
	.param .align 8 .b8 _Z15SoftmaxWarpImplI10DirectLoadIffE11DirectStoreIffEfLi2ELi2ELi4ELi2ELb0EL9Algorithm0EEvT_T0_ll_param_1[16],
	.param .u64 _Z15SoftmaxWarpImplI10DirectLoadIffE11DirectStoreIffEfLi2ELi2ELi4ELi2ELb0EL9Algorithm0EEvT_T0_ll_param_2,
	.param .u64 _Z15SoftmaxWarpImplI10DirectLoadIffE11DirectStoreIffEfLi2ELi2ELi4ELi2ELb0EL9Algorithm0EEvT_T0_ll_param_3
)
{
	.reg .pred 	%p<12>;
	.reg .b32 	%r<35>;
	.reg .b32 	%f<79>;
	.reg .b64 	%rd<39>;

	ld.param.u64 	%rd1, [_Z15SoftmaxWarpImplI10DirectLoadIffE11DirectStoreIffEfLi2ELi2ELi4ELi2ELb0EL9Algorithm0EEvT_T0_ll_param_0];
	ld.param.u64 	%rd2, [_Z15SoftmaxWarpImplI10DirectLoadIffE11DirectStoreIffEfLi2ELi2ELi4ELi2ELb0EL9Algorithm0EEvT_T0_ll_param_0+8];
	ld.param.u64 	%rd3, [_Z15SoftmaxWarpImplI10DirectLoadIffE11DirectStoreIffEfLi2ELi2ELi4ELi2ELb0EL9Algorithm0EEvT_T0_ll_param_1];
	ld.param.u64 	%rd4, [_Z15SoftmaxWarpImplI10DirectLoadIffE11DirectStoreIffEfLi2ELi2ELi4ELi2ELb0EL9Algorithm0EEvT_T0_ll_param_1+8];
	ld.param.u64 	%rd12, [_Z15SoftmaxWarpImplI10DirectLoadIffE11DirectStoreIffEfLi2ELi2ELi4ELi2ELb0EL9Algorithm0EEvT_T0_ll_param_2];
	ld.param.u64 	%rd13, [_Z15SoftmaxWarpImplI10DirectLoadIffE11DirectStoreIffEfLi2ELi2ELi4ELi2ELb0EL9Algorithm0EEvT_T0_ll_param_3];
	setp.lt.s64 	%p1, %rd13, 9;
	@%p1 bra 	$L__BB8_2;
	mov.u64 	%rd14, $str;
	cvta.global.u64 	%rd15, %rd14;
	mov.u64 	%rd16, $str$1;
	cvta.global.u64 	%rd17, %rd16;
	mov.u64 	%rd18, __unnamed_9;
	cvta.global.u64 	%rd19, %rd18;
	{ // callseq 8, 0
	.param .b64 param0;
	st.param.b64 	[param0], %rd15;
	.param .b64 param1;
	st.param.b64 	[param1], %rd17;
	.param .b32 param2;
	st.param.b32 	[param2], 358;
	.param .b64 param3;
	st.param.b64 	[param3], %rd19;
	.param .b64 param4;
	st.param.b64 	[param4], 1;
	call.uni 
	__assertfail, 
	(
	param0, 
	param1, 
	param2, 
	param3, 
	param4
	);
	} // callseq 8
$L__BB8_2:
	mov.u32 	%r2, %nctaid.x;
	mov.u32 	%r3, %ntid.y;
	mov.u32 	%r4, %ctaid.x;
	mov.u32 	%r5, %tid.y;
	mad.lo.s32 	%r6, %r4, %r3, %r5;
	mul.lo.s32 	%r7, %r3, %r2;
	shl.b32 	%r1, %r7, 1;
	shl.b32 	%r8, %r6, 1;
	cvt.s64.s32 	%rd38, %r8;
	setp.le.s64 	%p2, %rd12, %rd38;
	@%p2 bra 	$L__BB8_5;
	cvta.to.global.u64 	%rd6, %rd1;
	cvta.to.global.u64 	%rd7, %rd3;
	mov.u32 	%r9, %tid.x;
	shl.b32 	%r10, %r9, 1;
	cvt.u64.u32 	%rd8, %r10;
	cvt.s64.s32 	%rd9, %r1;
$L__BB8_4:
	mad.lo.s64 	%rd20, %rd38, %rd2, %rd8;
	shl.b64 	%rd21, %rd20, 2;
	add.s64 	%rd22, %rd6, %rd21;
	ld.global.v2.f32 	{%f1, %f2}, [%rd22];
	max.f32 	%f3, %f1, 0fFF800000;
	max.f32 	%f4, %f3, %f2;
	add.s64 	%rd23, %rd20, %rd2;
	shr.u64 	%rd24, %rd23, 63;
	add.s64 	%rd25, %rd23, %rd24;
	shl.b64 	%rd26, %rd25, 2;
	and.b64  	%rd27, %rd26, -8;
	add.s64 	%rd28, %rd6, %rd27;
	ld.global.v2.f32 	{%f5, %f6}, [%rd28];
	max.f32 	%f7, %f5, 0fFF800000;
	max.f32 	%f8, %f7, %f6;
	mov.b32 	%r11, %f4;
	shfl.sync.bfly.b32	%r12|%p3, %r11, 2, 31, -1;
	mov.b32 	%f9, %r12;
	max.f32 	%f10, %f4, %f9;
	mov.b32 	%r13, %f10;
	shfl.sync.bfly.b32	%r14|%p4, %r13, 1, 31, -1;
	mov.b32 	%f11, %r14;
	max.f32 	%f12, %f10, %f11;
	mov.b32 	%r15, %f8;
	shfl.sync.bfly.b32	%r16|%p5, %r15, 2, 31, -1;
	mov.b32 	%f13, %r16;
	max.f32 	%f14, %f8, %f13;
	mov.b32 	%r17, %f14;
	shfl.sync.bfly.b32	%r18|%p6, %r17, 1, 31, -1;
	mov.b32 	%f15, %r18;
	max.f32 	%f16, %f14, %f15;
	sub.f32 	%f17, %f1, %f12;
	fma.rn.f32 	%f18, %f17, 0f3BBB989D, 0f3F000000;
	cvt.sat.f32.f32 	%f19, %f18;
	mov.f32 	%f20, 0f4B400001;
	mov.f32 	%f21, 0f437C0000;
	fma.rm.f32 	%f22, %f19, %f21, %f20;
	add.f32 	%f23, %f22, 0fCB40007F;
	neg.f32 	%f24, %f23;
	fma.rn.f32 	%f25, %f17, 0f3FB8AA3B, %f24;
	fma.rn.f32 	%f26, %f17, 0f32A57060, %f25;
	mov.b32 	%r19, %f22;
	shl.b32 	%r20, %r19, 23;
	mov.b32 	%f27, %r20;
	ex2.approx.ftz.f32 	%f28, %f26;
	mul.f32 	%f29, %f28, %f27;
	add.f32 	%f30, %f29, 0f00000000;
	sub.f32 	%f31, %f2, %f12;
	fma.rn.f32 	%f32, %f31, 0f3BBB989D, 0f3F000000;
	cvt.sat.f32.f32 	%f33, %f32;
	fma.rm.f32 	%f34, %f33, %f21, %f20;
	add.f32 	%f35, %f34, 0fCB40007F;
	neg.f32 	%f36, %f35;
	fma.rn.f32 	%f37, %f31, 0f3FB8AA3B, %f36;
	fma.rn.f32 	%f38, %f31, 0f32A57060, %f37;
	mov.b32 	%r21, %f34;
	shl.b32 	%r22, %r21, 23;
	mov.b32 	%f39, %r22;
	ex2.approx.ftz.f32 	%f40, %f38;
	mul.f32 	%f41, %f40, %f39;
	add.f32 	%f42, %f30, %f41;
	sub.f32 	%f43, %f5, %f16;
	fma.rn.f32 	%f44, %f43, 0f3BBB989D, 0f3F000000;
	cvt.sat.f32.f32 	%f45, %f44;
	fma.rm.f32 	%f46, %f45, %f21, %f20;
	add.f32 	%f47, %f46, 0fCB40007F;
	neg.f32 	%f48, %f47;
	fma.rn.f32 	%f49, %f43, 0f3FB8AA3B, %f48;
	fma.rn.f32 	%f50, %f43, 0f32A57060, %f49;
	mov.b32 	%r23, %f46;
	shl.b32 	%r24, %r23, 23;
	mov.b32 	%f51, %r24;
	ex2.approx.ftz.f32 	%f52, %f50;
	mul.f32 	%f53, %f52, %f51;
	add.f32 	%f54, %f53, 0f00000000;
	sub.f32 	%f55, %f6, %f16;
	fma.rn.f32 	%f56, %f55, 0f3BBB989D, 0f3F000000;
	cvt.sat.f32.f32 	%f57, %f56;
	fma.rm.f32 	%f58, %f57, %f21, %f20;
	add.f32 	%f59, %f58, 0fCB40007F;
	neg.f32 	%f60, %f59;
	fma.rn.f32 	%f61, %f55, 0f3FB8AA3B, %f60;
	fma.rn.f32 	%f62, %f55, 0f32A57060, %f61;
	mov.b32 	%r25, %f58;
	shl.b32 	%r26, %r25, 23;
	mov.b32 	%f63, %r26;
	ex2.approx.ftz.f32 	%f64, %f62;
	mul.f32 	%f65, %f64, %f63;
	add.f32 	%f66, %f54, %f65;
	mov.b32 	%r27, %f42;
	shfl.sync.bfly.b32	%r28|%p7, %r27, 2, 31, -1;
	mov.b32 	%f67, %r28;
	add.f32 	%f68, %f42, %f67;
	mov.b32 	%r29, %f68;
	shfl.sync.bfly.b32	%r30|%p8, %r29, 1, 31, -1;
	mov.b32 	%f69, %r30;
	add.f32 	%f70, %f68, %f69;
	mov.b32 	%r31, %f66;
	shfl.sync.bfly.b32	%r32|%p9, %r31, 2, 31, -1;
	mov.b32 	%f71, %r32;
	add.f32 	%f72, %f66, %f71;
	mov.b32 	%r33, %f72;
	shfl.sync.bfly.b32	%r34|%p10, %r33, 1, 31, -1;
	mov.b32 	%f73, %r34;
	add.f32 	%f74, %f72, %f73;
	div.rn.f32 	%f75, %f29, %f70;
	div.rn.f32 	%f76, %f41, %f70;
	mad.lo.s64 	%rd29, %rd38, %rd4, %rd8;
	shl.b64 	%rd30, %rd29, 2;
	add.s64 	%rd31, %rd7, %rd30;
	st.global.v2.f32 	[%rd31], {%f75, %f76};
	div.rn.f32 	%f77, %f53, %f74;
	div.rn.f32 	%f78, %f65, %f74;
	add.s64 	%rd32, %rd29, %rd4;
	shr.u64 	%rd33, %rd32, 63;
	add.s64 	%rd34, %rd32, %rd33;
	shl.b64 	%rd35, %rd34, 2;
	and.b64  	%rd36, %rd35, -8;
	add.s64 	%rd37, %rd7, %rd36;
	st.global.v2.f32 	[%rd37], {%f77, %f78};
	add.s64 	%rd38, %rd38, %rd9;
	setp.lt.s64 	%p11, %rd38, %rd12;
	@%p11 bra 	$L__BB8_4;
$L__BB8_5:
	ret;

}
	// .globl	_Z15SoftmaxWarpImplI10DirectLoadIffE11DirectStoreIffEfLi2ELi2ELi4ELi2ELb1EL9Algorithm0EEvT_T0_ll
.visible .entry _Z15SoftmaxWarpImplI10DirectLoadIffE11DirectStoreIffEfLi2ELi2ELi4ELi2ELb1EL9Algorithm0EEvT_T0_ll(
	.param .align 8 .b8 _Z15SoftmaxWarpImplI10DirectLoadIffE11DirectStoreIffEfLi2ELi2ELi4ELi2ELb1EL9Algorithm0EEvT_T0_ll_param_0[16],
	.param .align 8 .b8 _Z15SoftmaxWarpImplI10DirectLoadIffE11DirectStoreIffEfLi2ELi2ELi4ELi2ELb1EL9Algorithm0EEvT_T0_ll_param_1[16],
	.param .u64 _Z15SoftmaxWarpImplI10DirectLoadIffE11DirectStoreIffEfLi2ELi2ELi4ELi2ELb1EL9Algorithm0EEvT_T0_ll_param_2,
	.param .u64 _Z15SoftmaxWarpImplI10DirectLoadIffE11DirectStoreIffEfLi2ELi2ELi4ELi2ELb1EL9Algorithm0EEvT_T0_ll_param_3
)
{
	.reg .pred 	%p<16>;
	.reg .b32 	%r<35>;
	.reg .b32 	%f<93>;
	.reg .b64 	%rd<41>;

	ld.param.u64 	%rd2, [_Z15SoftmaxWarpImplI10DirectLoadIffE11DirectStoreIffEfLi2ELi2ELi4ELi2ELb1EL9Algorithm0EEvT_T0_ll_param_0+8];
	ld.param.u64 	%rd4, [_Z15SoftmaxWarpImplI10DirectLoadIffE11DirectStoreIffEfLi2ELi2ELi4ELi2ELb1EL9Algorithm0EEvT_T0_ll_param_1+8];
	ld.param.u64 	%rd12, [_Z15SoftmaxWarpImplI10DirectLoadIffE11DirectStoreIffEfLi2ELi2ELi4ELi2ELb1EL9Algorithm0EEvT_T0_ll_param_1];
	ld.param.u64 	%rd13, [_Z15SoftmaxWarpImplI10DirectLoadIffE11DirectStoreIffEfLi2ELi2ELi4ELi2ELb1EL9Algorithm0EEvT_T0_ll_param_0];
	ld.param.u64 	%rd10, [_Z15SoftmaxWarpImplI10DirectLoadIffE11DirectStoreIffEfLi2ELi2ELi4ELi2ELb1EL9Algorithm0EEvT_T0_ll_param_2];
	ld.param.u64 	%rd11, [_Z15SoftmaxWarpImplI10DirectLoadIffE11DirectStoreIffEfLi2ELi2ELi4ELi2ELb1EL9Algorithm0EEvT_T0_ll_param_3];
	cvta.to.global.u64 	%rd1, %rd13;
	cvta.to.global.u64 	%rd3, %rd12;
	setp.lt.s64 	%p1, %rd11, 9;
	@%p1 bra 	$L__BB9_2;
	mov.u64 	%rd14, $str;
	cvta.global.u64 	%rd15, %rd14;
	mov.u64 	%rd16, $str$1;
	cvta.global.u64 	%rd17, %rd16;
	mov.u64 	%rd18, __unnamed_10;
	cvta.global.u64 	%rd19, %rd18;
	{ // callseq 9, 0
	.param .b64 param0;
	st.param.b64 	[param0], %rd15;
	.param .b64 param1;
	st.param.b64 	[param1], %rd17;
	.param .b32 param2;
	st.param.b32 	[param2], 358;
	.param .b64 param3;
	st.param.b64 	[param3], %rd19;
	.param .b64 param4;
	st.param.b64 	[param4], 1;
	call.uni 
	__assertfail, 
	(
	param0, 
	param1, 
	param2, 
	param3, 
	param4
	);
	} // callseq 9
$L__BB9_2:
	mov.u32 	%r2, %nctaid.x;
	mov.u32 	%r3, %ntid.y;
	mov.u32 	%r4, %ctaid.x;
	mov.u32 	%r5, %tid.y;
	mad.lo.s32 	%r6, %r4, %r3, %r5;
	mul.lo.s32 	%r7, %r3, %r2;
	shl.b32 	%r1, %r7, 1;
	shl.b32 	%r8, %r6, 1;
	cvt.s64.s32 	%rd40, %r8;
	setp.le.s64 	%p2, %rd10, %rd40;
	@%p2 bra 	$L__BB9_13;
	mov.u32 	%r9, %tid.x;
	shl.b32 	%r10, %r9, 1;
	cvt.u64.u32 	%rd6, %r10;
	cvt.s64.s32 	%rd7, %r1;
$L__BB9_4:
	setp.le.s64 	%p3, %rd11, %rd6;
	mov.f32 	%f87, 0fFF800000;
	mov.f32 	%f88, %f87;
	mov.f32 	%f89, %f87;
	@%p3 bra 	$L__BB9_6;
	mad.lo.s64 	%rd20, %rd40, %rd2, %rd6;
	shl.b64 	%rd21, %rd20, 2;
	add.s64 	%rd22, %rd1, %rd21;
	ld.global.v2.f32 	{%f88, %f87}, [%rd22];
	max.f32 	%f21, %f88, 0fFF800000;
	max.f32 	%f89, %f21, %f87;
$L__BB9_6:
	setp.le.s64 	%p4, %rd11, %rd6;
	mov.f32 	%f90, 0fFF800000;
	mov.f32 	%f91, %f90;
	mov.f32 	%f92, %f90;
	@%p4 bra 	$L__BB9_8;
	mad.lo.s64 	%rd23, %rd2, %rd40, %rd2;
	add.s64 	%rd24, %rd23, %rd6;
	shr.u64 	%rd25, %rd24, 63;
	add.s64 	%rd26, %rd24, %rd25;
	shl.b64 	%rd27, %rd26, 2;
	and.b64  	%rd28, %rd27, -8;
	add.s64 	%rd29, %rd1, %rd28;
	ld.global.v2.f32 	{%f91, %f92}, [%rd29];
	max.f32 	%f23, %f91, 0fFF800000;
	max.f32 	%f90, %f23, %f92;
$L__BB9_8:
	setp.le.s64 	%p5, %rd11, %rd6;
	mov.b32 	%r11, %f89;
	shfl.sync.bfly.b32	%r12|%p6, %r11, 2, 31, -1;
	mov.b32 	%f24, %r12;
	max.f32 	%f25, %f89, %f24;
	mov.b32 	%r13, %f25;
	shfl.sync.bfly.b32	%r14|%p7, %r13, 1, 31, -1;
	mov.b32 	%f26, %r14;
	max.f32 	%f27, %f25, %f26;
	mov.b32 	%r15, %f90;
	shfl.sync.bfly.b32	%r16|%p8, %r15, 2, 31, -1;
	mov.b32 	%f28, %r16;
	max.f32 	%f29, %f90, %f28;
	mov.b32 	%r17, %f29;
	shfl.sync.bfly.b32	%r18|%p9, %r17, 1, 31, -1;
	mov.b32 	%f30, %r18;
	max.f32 	%f31, %f29, %f30;
	sub.f32 	%f32, %f88, %f27;
	fma.rn.f32 	%f33, %f32, 0f3BBB989D, 0f3F000000;
	cvt.sat.f32.f32 	%f34, %f33;
	mov.f32 	%f35, 0f4B400001;
	mov.f32 	%f36, 0f437C0000;
	fma.rm.f32 	%f37, %f34, %f36, %f35;
	add.f32 	%f38, %f37, 0fCB40007F;
	neg.f32 	%f39, %f38;
	fma.rn.f32 	%f40, %f32, 0f3FB8AA3B, %f39;
	fma.rn.f32 	%f41, %f32, 0f32A57060, %f40;
	mov.b32 	%r19, %f37;
	shl.b32 	%r20, %r19, 23;
	mov.b32 	%f42, %r20;
	ex2.approx.ftz.f32 	%f43, %f41;
	mul.f32 	%f44, %f43, %f42;
	add.f32 	%f45, %f44, 0f00000000;
	sub.f32 	%f46, %f87, %f27;
	fma.rn.f32 	%f47, %f46, 0f3BBB989D, 0f3F000000;
	cvt.sat.f32.f32 	%f48, %f47;
	fma.rm.f32 	%f49, %f48, %f36, %f35;
	add.f32 	%f50, %f49, 0fCB40007F;
	neg.f32 	%f51, %f50;
	fma.rn.f32 	%f52, %f46, 0f3FB8AA3B, %f51;
	fma.rn.f32 	%f53, %f46, 0f32A57060, %f52;
	mov.b32 	%r21, %f49;
	shl.b32 	%r22, %r21, 23;
	mov.b32 	%f54, %r22;
	ex2.approx.ftz.f32 	%f55, %f53;
	mul.f32 	%f56, %f55, %f54;
	add.f32 	%f57, %f45, %f56;
	sub.f32 	%f58, %f91, %f31;
	fma.rn.f32 	%f59, %f58, 0f3BBB989D, 0f3F000000;
	cvt.sat.f32.f32 	%f60, %f59;
	fma.rm.f32 	%f61, %f60, %f36, %f35;
	add.f32 	%f62, %f61, 0fCB40007F;
	neg.f32 	%f63, %f62;
	fma.rn.f32 	%f64, %f58, 0f3FB8AA3B, %f63;
	fma.rn.f32 	%f65, %f58, 0f32A57060, %f64;
	mov.b32 	%r23, %f61;
	shl.b32 	%r24, %r23, 23;
	mov.b32 	%f66, %r24;
	ex2.approx.ftz.f32 	%f67, %f65;
	mul.f32 	%f13, %f67, %f66;
	add.f32 	%f68, %f13, 0f00000000;
	sub.f32 	%f69, %f92, %f31;
	fma.rn.f32 	%f70, %f69, 0f3BBB989D, 0f3F000000;
	cvt.sat.f32.f32 	%f71, %f70;
	fma.rm.f32 	%f72, %f71, %f36, %f35;
	add.f32 	%f73, %f72, 0fCB40007F;
	neg.f32 	%f74, %f73;
	fma.rn.f32 	%f75, %f69, 0f3FB8AA3B, %f74;
	fma.rn.f32 	%f76, %f69, 0f32A57060, %f75;
	mov.b32 	%r25, %f72;
	shl.b32 	%r26, %r25, 23;
	mov.b32 	%f77, %r26;
	ex2.approx.ftz.f32 	%f78, %f76;
	mul.f32 	%f14, %f78, %f77;
	add.f32 	%f79, %f68, %f14;
	mov.b32 	%r27, %f57;
	shfl.sync.bfly.b32	%r28|%p10, %r27, 2, 31, -1;
	mov.b32 	%f80, %r28;
	add.f32 	%f81, %f57, %f80;
	mov.b32 	%r29, %f81;
	shfl.sync.bfly.b32	%r30|%p11, %r29, 1, 31, -1;
	mov.b32 	%f82, %r30;
	add.f32 	%f83, %f81, %f82;
	mov.b32 	%r31, %f79;
	shfl.sync.bfly.b32	%r32|%p12, %r31, 2, 31, -1;
	mov.b32 	%f84, %r32;
	add.f32 	%f85, %f79, %f84;
	mov.b32 	%r33, %f85;
	shfl.sync.bfly.b32	%r34|%p13, %r33, 1, 31, -1;
	mov.b32 	%f86, %r34;
	add.f32 	%f15, %f85, %f86;
	div.rn.f32 	%f16, %f44, %f83;
	div.rn.f32 	%f17, %f56, %f83;
	@%p5 bra 	$L__BB9_10;
	mad.lo.s64 	%rd30, %rd40, %rd4, %rd6;
	shl.b64 	%rd31, %rd30, 2;
	add.s64 	%rd32, %rd3, %rd31;
	st.global.v2.f32 	[%rd32], {%f16, %f17};
$L__BB9_10:
	setp.le.s64 	%p14, %rd11, %rd6;
	div.rn.f32 	%f18, %f13, %f15;
	div.rn.f32 	%f19, %f14, %f15;
	@%p14 bra 	$L__BB9_12;
	mad.lo.s64 	%rd33, %rd4, %rd40, %rd4;
	add.s64 	%rd34, %rd33, %rd6;
	shr.u64 	%rd35, %rd34, 63;
	add.s64 	%rd36, %rd34, %rd35;
	shl.b64 	%rd37, %rd36, 2;
	and.b64  	%rd38, %rd37, -8;
	add.s64 	%rd39, %rd3, %rd38;
	st.global.v2.f32 	[%rd39], {%f18, %f19};
$L__BB9_12:
	add.s64 	%rd40, %rd40, %rd7;
	setp.lt.s64 	%p15, %rd40, %rd10;
	@%p15 bra 	$L__BB9_4;
$L__BB9_13:
	ret;

}
	// .globl	_Z15SoftmaxWarpImplI10DirectLoadIffE11DirectStoreIffEfLi2ELi2ELi4ELi1ELb0EL9Algorithm0EEvT_T0_ll
.visible .entry _Z15SoftmaxWarpImplI10DirectLoadIffE11DirectStoreIffEfLi2ELi2ELi4ELi1ELb0EL9Algorithm0EEvT_T0_ll(
	.param .align 8 .b8 _Z15SoftmaxWarpImplI10DirectLoadIffE11DirectStoreIffEfLi2ELi2ELi4ELi1ELb0EL9Algorithm0EEvT_T0_ll_param_0[16],
	.param .align 8 .b8 _Z15SoftmaxWarpImplI10DirectLoadIffE11DirectStoreIffEfLi2ELi2ELi4ELi1ELb0EL9Algorithm0EEvT_T0_ll_param_1[16],
	.param .u64 _Z15SoftmaxWarpImplI10DirectLoadIffE11DirectStoreIffEfLi2ELi2ELi4ELi1ELb0EL9Algorithm0EEvT_T0_ll_param_2,
	.param .u64 _Z15SoftmaxWarpImplI10DirectLoadIffE11DirectStoreIffEfLi2ELi2ELi4ELi1ELb0EL9Algorithm0EEvT_T0_ll_param_3
)
{
	.reg .pred 	%p<20>;
	.reg .b32 	%r<48>;
	.reg .b32 	%f<119>;
	.reg .b64 	%rd<73>;

	ld.param.u64 	%rd2, [_Z15SoftmaxWarpImplI10DirectLoadIffE11DirectStoreIffEfLi2ELi2ELi4ELi1ELb0EL9Algorithm0EEvT_T0_ll_param_0+8];
	ld.param.u64 	%rd4, [_Z15SoftmaxWarpImplI10DirectLoadIffE11DirectStoreIffEfLi2ELi2ELi4ELi1ELb0EL9Algorithm0EEvT_T0_ll_param_1+8];
	ld.param.u64 	%rd19, [_Z15SoftmaxWarpImplI10DirectLoadIffE11DirectStoreIffEfLi2ELi2ELi4ELi1ELb0EL9Algorithm0EEvT_T0_ll_param_1];
	ld.param.u64 	%rd20, [_Z15SoftmaxWarpImplI10DirectLoadIffE11DirectStoreIffEfLi2ELi2ELi4ELi1ELb0EL9Algorithm0EEvT_T0_ll_param_0];
	ld.param.u64 	%rd18, [_Z15SoftmaxWarpImplI10DirectLoadIffE11DirectStoreIffEfLi2ELi2ELi4ELi1ELb0EL9Algorithm0EEvT_T0_ll_param_2];
	ld.param.u64 	%rd21, [_Z15SoftmaxWarpImplI10DirectLoadIffE11DirectStoreIffEfLi2ELi2ELi4ELi1ELb0EL9Algorithm0EEvT_T0_ll_param_3];
	cvta.to.global.u64 	%rd1, %rd20;
	cvta.to.global.u64 	%rd3, %rd19;
	setp.lt.s64 	%p1, %rd21, 9;
	@%p1 bra 	$L__BB10_2;
	mov.u64 	%rd22, $str;
	cvta.global.u64 	%rd23, %rd22;
	mov.u64 	%rd24, $str$1;
	cvta.global.u64 	%rd25, %rd24;
	mov.u64 	%rd26, __unnamed_11;
	cvta.global.u64 	%rd27, %rd26;
	{ // callseq 10, 0
	.param .b64 param0;
	st.param.b64 	[param0], %rd23;
	.param .b64 param1;
	st.param.b64 	[param1], %rd25;
	.param .b32 param2;
	st.param.b32 	[param2], 358;
	.param .b64 param3;
	st.param.b64 	[param3], %rd27;
	.param .b64 param4;
	st.param.b64 	[param4], 1;
	call.uni 
	__assertfail, 
	(
	param0, 
	param1, 
	param2, 
	param3, 
	param4
	);
	} // callseq 10
$L__BB10_2:
	mov.u32 	%r1, %nctaid.x;
	mov.u32 	%r2, %ntid.y;
	mul.lo.s32 	%r3, %r1, %r2;
	mov.u32 	%r4, %ctaid.x;
	mov.u32 	%r5, %tid.y;
	mad.lo.s32 	%r6, %r4, %r2, %r5;
	cvt.s64.s32 	%rd5, %r3;
	cvt.s64.s32 	%rd72, %r6;
	setp.le.s64 	%p2, %rd18, %rd72;
	@%p2 bra 	$L__BB10_10;
	mov.u32 	%r7, %tid.x;
	shl.b32 	%r8, %r7, 1;
	cvt.u64.u32 	%rd7, %r8;
	add.s64 	%rd8, %rd5, %rd72;
	max.s64 	%rd28, %rd18, %rd8;
	setp.lt.s64 	%p3, %rd8, %rd18;
	selp.u64 	%rd9, 1, 0, %p3;
	add.s64 	%rd29, %rd8, %rd9;
	sub.s64 	%rd10, %rd28, %rd29;
	or.b64  	%rd30, %rd10, %rd5;
	and.b64  	%rd31, %rd30, -4294967296;
	setp.ne.s64 	%p4, %rd31, 0;
	@%p4 bra 	$L__BB10_5;
	cvt.u32.u64 	%r9, %rd5;
	cvt.u32.u64 	%r10, %rd10;
	div.u32 	%r11, %r10, %r9;
	cvt.u64.u32 	%rd70, %r11;
	bra.uni 	$L__BB10_6;
$L__BB10_5:
	div.u64 	%rd70, %rd10, %rd5;
$L__BB10_6:
	add.s64 	%rd14, %rd70, %rd9;
	and.b64  	%rd32, %rd14, 1;
	setp.eq.b64 	%p5, %rd32, 1;
	@%p5 bra 	$L__BB10_8;
	mad.lo.s64 	%rd33, %rd2, %rd72, %rd7;
	shr.u64 	%rd34, %rd33, 63;
	add.s64 	%rd35, %rd33, %rd34;
	shl.b64 	%rd36, %rd35, 2;
	and.b64  	%rd37, %rd36, -8;
	add.s64 	%rd38, %rd1, %rd37;
	ld.global.v2.f32 	{%f1, %f2}, [%rd38];
	max.f32 	%f3, %f1, 0fFF800000;
	max.f32 	%f4, %f3, %f2;
	mov.b32 	%r12, %f4;
	shfl.sync.bfly.b32	%r13|%p6, %r12, 2, 31, -1;
	mov.b32 	%f5, %r13;
	max.f32 	%f6, %f4, %f5;
	mov.b32 	%r14, %f6;
	shfl.sync.bfly.b32	%r15|%p7, %r14, 1, 31, -1;
	mov.b32 	%f7, %r15;
	max.f32 	%f8, %f6, %f7;
	sub.f32 	%f9, %f1, %f8;
	fma.rn.f32 	%f10, %f9, 0f3BBB989D, 0f3F000000;
	cvt.sat.f32.f32 	%f11, %f10;
	mov.f32 	%f12, 0f4B400001;
	mov.f32 	%f13, 0f437C0000;
	fma.rm.f32 	%f14, %f11, %f13, %f12;
	add.f32 	%f15, %f14, 0fCB40007F;
	neg.f32 	%f16, %f15;
	fma.rn.f32 	%f17, %f9, 0f3FB8AA3B, %f16;
	fma.rn.f32 	%f18, %f9, 0f32A57060, %f17;
	mov.b32 	%r16, %f14;
	shl.b32 	%r17, %r16, 23;
	mov.b32 	%f19, %r17;
	ex2.approx.ftz.f32 	%f20, %f18;
	mul.f32 	%f21, %f20, %f19;
	add.f32 	%f22, %f21, 0f00000000;
	sub.f32 	%f23, %f2, %f8;
	fma.rn.f32 	%f24, %f23, 0f3BBB989D, 0f3F000000;
	cvt.sat.f32.f32 	%f25, %f24;
	fma.rm.f32 	%f26, %f25, %f13, %f12;
	add.f32 	%f27, %f26, 0fCB40007F;
	neg.f32 	%f28, %f27;
	fma.rn.f32 	%f29, %f23, 0f3FB8AA3B, %f28;
	fma.rn.f32 	%f30, %f23, 0f32A57060, %f29;
	mov.b32 	%r18, %f26;
	shl.b32 	%r19, %r18, 23;
	mov.b32 	%f31, %r19;
	ex2.approx.ftz.f32 	%f32, %f30;
	mul.f32 	%f33, %f32, %f31;
	add.f32 	%f34, %f22, %f33;
	mov.b32 	%r20, %f34;
	shfl.sync.bfly.b32	%r21|%p8, %r20, 2, 31, -1;
	mov.b32 	%f35, %r21;
	add.f32 	%f36, %f34, %f35;
	mov.b32 	%r22, %f36;
	shfl.sync.bfly.b32	%r23|%p9, %r22, 1, 31, -1;
	mov.b32 	%f37, %r23;
	add.f32 	%f38, %f36, %f37;
	div.rn.f32 	%f39, %f21, %f38;
	div.rn.f32 	%f40, %f33, %f38;
	mad.lo.s64 	%rd39, %rd4, %rd72, %rd7;
	shr.u64 	%rd40, %rd39, 63;
	add.s64 	%rd41, %rd39, %rd40;
	shl.b64 	%rd42, %rd41, 2;
	and.b64  	%rd43, %rd42, -8;
	add.s64 	%rd44, %rd3, %rd43;
	st.global.v2.f32 	[%rd44], {%f39, %f40};
	mov.u64 	%rd72, %rd8;
$L__BB10_8:
	setp.eq.s64 	%p10, %rd14, 0;
	@%p10 bra 	$L__BB10_10;
$L__BB10_9:
	mad.lo.s64 	%rd45, %rd72, %rd2, %rd7;
	shr.u64 	%rd46, %rd45, 63;
	add.s64 	%rd47, %rd45, %rd46;
	shl.b64 	%rd48, %rd47, 2;
	and.b64  	%rd49, %rd48, -8;
	add.s64 	%rd50, %rd1, %rd49;
	ld.global.v2.f32 	{%f41, %f42}, [%rd50];
	max.f32 	%f43, %f41, 0fFF800000;
	max.f32 	%f44, %f43, %f42;
	mov.b32 	%r24, %f44;
	shfl.sync.bfly.b32	%r25|%p11, %r24, 2, 31, -1;
	mov.b32 	%f45, %r25;
	max.f32 	%f46, %f44, %f45;
	mov.b32 	%r26, %f46;
	shfl.sync.bfly.b32	%r27|%p12, %r26, 1, 31, -1;
	mov.b32 	%f47, %r27;
	max.f32 	%f48, %f46, %f47;
	sub.f32 	%f49, %f41, %f48;
	fma.rn.f32 	%f50, %f49, 0f3BBB989D, 0f3F000000;
	cvt.sat.f32.f32 	%f51, %f50;
	mov.f32 	%f52, 0f4B400001;
	mov.f32 	%f53, 0f437C0000;
	fma.rm.f32 	%f54, %f51, %f53, %f52;
	add.f32 	%f55, %f54, 0fCB40007F;
	neg.f32 	%f56, %f55;
	fma.rn.f32 	%f57, %f49, 0f3FB8AA3B, %f56;
	fma.rn.f32 	%f58, %f49, 0f32A57060, %f57;
	mov.b32 	%r28, %f54;
	shl.b32 	%r29, %r28, 23;
	mov.b32 	%f59, %r29;
	ex2.approx.ftz.f32 	%f60, %f58;
	mul.f32 	%f61, %f60, %f59;
	add.f32 	%f62, %f61, 0f00000000;
	sub.f32 	%f63, %f42, %f48;
	fma.rn.f32 	%f64, %f63, 0f3BBB989D, 0f3F000000;
	cvt.sat.f32.f32 	%f65, %f64;
	fma.rm.f32 	%f66, %f65, %f53, %f52;
	add.f32 	%f67, %f66, 0fCB40007F;
	neg.f32 	%f68, %f67;
	fma.rn.f32 	%f69, %f63, 0f3FB8AA3B, %f68;
	fma.rn.f32 	%f70, %f63, 0f32A57060, %f69;
	mov.b32 	%r30, %f66;
	shl.b32 	%r31, %r30, 23;
	mov.b32 	%f71, %r31;
	ex2.approx.ftz.f32 	%f72, %f70;
	mul.f32 	%f73, %f72, %f71;
	add.f32 	%f74, %f62, %f73;
	mov.b32 	%r32, %f74;
	shfl.sync.bfly.b32	%r33|%p13, %r32, 2, 31, -1;
	mov.b32 	%f75, %r33;
	add.f32 	%f76, %f74, %f75;
	mov.b32 	%r34, %f76;
	shfl.sync.bfly.b32	%r35|%p14, %r34, 1, 31, -1;
	mov.b32 	%f77, %r35;
	add.f32 	%f78, %f76, %f77;
	div.rn.f32 	%f79, %f61, %f78;
	div.rn.f32 	%f80, %f73, %f78;
	mad.lo.s64 	%rd51, %rd72, %rd4, %rd7;
	shr.u64 	%rd52, %rd51, 63;
	add.s64 	%rd53, %rd51, %rd52;
	shl.b64 	%rd54, %rd53, 2;
	and.b64  	%rd55, %rd54, -8;
	add.s64 	%rd56, %rd3, %rd55;
	st.global.v2.f32 	[%rd56], {%f79, %f80};
	add.s64 	%rd57, %rd72, %rd5;
	mad.lo.s64 	%rd58, %rd57, %rd2, %rd7;
	shr.u64 	%rd59, %rd58, 63;
	add.s64 	%rd60, %rd58, %rd59;
	shl.b64 	%rd61, %rd60, 2;
	and.b64  	%rd62, %rd61, -8;
	add.s64 	%rd63, %rd1, %rd62;
	ld.global.v2.f32 	{%f81, %f82}, [%rd63];
	max.f32 	%f83, %f81, 0fFF800000;
	max.f32 	%f84, %f83, %f82;
	mov.b32 	%r36, %f84;
	shfl.sync.bfly.b32	%r37|%p15, %r36, 2, 31, -1;
	mov.b32 	%f85, %r37;
	max.f32 	%f86, %f84, %f85;
	mov.b32 	%r38, %f86;
	shfl.sync.bfly.b32	%r39|%p16, %r38, 1, 31, -1;
	mov.b32 	%f87, %r39;
	max.f32 	%f88, %f86, %f87;
	sub.f32 	%f89, %f81, %f88;
	fma.rn.f32 	%f90, %f89, 0f3BBB989D, 0f3F000000;
	cvt.sat.f32.f32 	%f91, %f90;
	fma.rm.f32 	%f92, %f91, %f53, %f52;
	add.f32 	%f93, %f92, 0fCB40007F;
	neg.f32 	%f94, %f93;
	fma.rn.f32 	%f95, %f89, 0f3FB8AA3B, %f94;
	fma.rn.f32 	%f96, %f89, 0f32A57060, %f95;
	mov.b32 	%r40, %f92;
	shl.b32 	%r41, %r40, 23;
	mov.b32 	%f97, %r41;
	ex2.approx.ftz.f32 	%f98, %f96;
	mul.f32 	%f99, %f98, %f97;
	add.f32 	%f100, %f99, 0f00000000;
	sub.f32 	%f101, %f82, %f88;
	fma.rn.f32 	%f102, %f101, 0f3BBB989D, 0f3F000000;
	cvt.sat.f32.f32 	%f103, %f102;
	fma.rm.f32 	%f104, %f103, %f53, %f52;
	add.f32 	%f105, %f104, 0fCB40007F;
	neg.f32 	%f106, %f105;
	fma.rn.f32 	%f107, %f101, 0f3FB8AA3B, %f106;
	fma.rn.f32 	%f108, %f101, 0f32A57060, %f107;
	mov.b32 	%r42, %f104;
	shl.b32 	%r43, %r42, 23;
	mov.b32 	%f109, %r43;
	ex2.approx.ftz.f32 	%f110, %f108;
	mul.f32 	%f111, %f110, %f109;
	add.f32 	%f112, %f100, %f111;
	mov.b32 	%r44, %f112;
	shfl.sync.bfly.b32	%r45|%p17, %r44, 2, 31, -1;
	mov.b32 	%f113, %r45;
	add.f32 	%f114, %f112, %f113;
	mov.b32 	%r46, %f114;
	shfl.sync.bfly.b32	%r47|%p18, %r46, 1, 31, -1;
	mov.b32 	%f115, %r47;
	add.f32 	%f116, %f114, %f115;
	div.rn.f32 	%f117, %f99, %f116;
	div.rn.f32 	%f118, %f111, %f116;
	mad.lo.s64 	%rd64, %rd57, %rd4, %rd7;
	shr.u64 	%rd65, %rd64, 63;
	add.s64 	%rd66, %rd64, %rd65;
	shl.b64 	%rd67, %rd66, 2;
	and.b64  	%rd68, %rd67, -8;
	add.s64 	%rd69, %rd3, %rd68;
	st.global.v2.f32 	[%rd69], {%f117, %f118};
	add.s64 	%rd72, %rd57, %rd5;
	setp.lt.s64 	%p19, %rd72, %rd18;
	@%p19 bra 	$L__BB10_9;
$L__BB10_10:
	ret;

}
	// .globl	_Z15SoftmaxWarpImplI10DirectLoadIffE11DirectStoreIffEfLi2ELi2ELi4ELi1ELb1EL9Algorithm0EEvT_T0_ll
.visible .entry _Z15SoftmaxWarpImplI10DirectLoadIffE11DirectStoreIffEfLi2ELi2ELi4ELi1ELb1EL9Algorithm0EEvT_T0_ll(
	.param .align 8 .b8 _Z15SoftmaxWarpImplI10DirectLoadIffE11DirectStoreIffEfLi2ELi2ELi4ELi1ELb1EL9Algorithm0EEvT_T0_ll_param_0[16],
	.param .align 8 .b8 _Z15SoftmaxWarpImplI10DirectLoadIffE11DirectStoreIffEfLi2ELi2ELi4ELi1ELb1EL9Algorithm0EEvT_T0_ll_param_1[16],
	.param .u64 _Z15SoftmaxWarpImplI10DirectLoadIffE11DirectStoreIffEfLi2ELi2ELi4ELi1ELb1EL9Algorithm0EEvT_T0_ll_param_2,
	.param .u64 _Z15SoftmaxWarpImplI10DirectLoadIffE11DirectStoreIffEfLi2ELi2ELi4ELi1ELb1EL9Algorithm0EEvT_T0_ll_param_3
)
{
	.reg .pred 	%p<26>;
	.reg .b32 	%r<48>;
	.reg .b32 	%f<142>;
	.reg .b64 	%rd<73>;

	ld.param.u64 	%rd2, [_Z15SoftmaxWarpImplI10DirectLoadIffE11DirectStoreIffEfLi2ELi2ELi4ELi1ELb1EL9Algorithm0EEvT_T0_ll_param_0+8];
	ld.param.u64 	%rd4, [_Z15SoftmaxWarpImplI10DirectLoadIffE11DirectStoreIffEfLi2ELi2ELi4ELi1ELb1EL9Algorithm0EEvT_T0_ll_param_1+8];
	ld.param.u64 	%rd21, [_Z15SoftmaxWarpImplI10DirectLoadIffE11DirectStoreIffEfLi2ELi2ELi4ELi1ELb1EL9Algorithm0EEvT_T0_ll_param_1];
	ld.param.u64 	%rd22, [_Z15SoftmaxWarpImplI10DirectLoadIffE11DirectStoreIffEfLi2ELi2ELi4ELi1ELb1EL9Algorithm0EEvT_T0_ll_param_0];
	ld.param.u64 	%rd19, [_Z15SoftmaxWarpImplI10DirectLoadIffE11DirectStoreIffEfLi2ELi2ELi4ELi1ELb1EL9Algorithm0EEvT_T0_ll_param_2];
	ld.param.u64 	%rd20, [_Z15SoftmaxWarpImplI10DirectLoadIffE11DirectStoreIffEfLi2ELi2ELi4ELi1ELb1EL9Algorithm0EEvT_T0_ll_param_3];
	cvta.to.global.u64 	%rd1, %rd22;
	cvta.to.global.u64 	%rd3, %rd21;
	setp.lt.s64 	%p1, %rd20, 9;
	@%p1 bra 	$L__BB11_2;
	mov.u64 	%rd23, $str;
	cvta.global.u64 	%rd24, %rd23;
	mov.u64 	%rd25, $str$1;
	cvta.global.u64 	%rd26, %rd25;
	mov.u64 	%rd27, __unnamed_12;
	cvta.global.u64 	%rd28, %rd27;
	{ // callseq 11, 0
	.param .b64 param0;
	st.param.b64 	[param0], %rd24;
	.param .b64 param1;
	st.param.b64 	[param1], %rd26;
	.param .b32 param2;
	st.param.b32 	[param2], 358;
	.param .b64 param3;
	st.param.b64 	[param3], %rd28;
	.param .b64 param4;
	st.param.b64 	[param4], 1;
	call.uni 
	__assertfail, 
	(
	param0, 
	param1, 
	param2, 
	param3, 
	param4
	);
	} // callseq 11
$L__BB11_2:
	mov.u32 	%r1, %nctaid.x;
	mov.u32 	%r2, %ntid.y;
	mul.lo.s32 	%r3, %r1, %r2;
	mov.u32 	%r4, %ctaid.x;
	mov.u32 	%r5, %tid.y;
	mad.lo.s32 	%r6, %r4, %r2, %r5;
	cvt.s64.s32 	%rd5, %r3;
	cvt.s64.s32 	%rd6, %r6;
	setp.le.s64 	%p2, %rd19, %rd6;
	@%p2 bra 	$L__BB11_21;
	mov.u32 	%r7, %tid.x;
	shl.b32 	%r8, %r7, 1;
	cvt.u64.u32 	%rd7, %r8;
	add.s64 	%rd8, %rd5, %rd6;
	max.s64 	%rd29, %rd19, %rd8;
	setp.lt.s64 	%p3, %rd8, %rd19;
	selp.u64 	%rd9, 1, 0, %p3;
	add.s64 	%rd30, %rd8, %rd9;
	sub.s64 	%rd10, %rd29, %rd30;
	or.b64  	%rd31, %rd10, %rd5;
	and.b64  	%rd32, %rd31, -4294967296;
	setp.ne.s64 	%p4, %rd32, 0;
	@%p4 bra 	$L__BB11_5;
	cvt.u32.u64 	%r9, %rd5;
	cvt.u32.u64 	%r10, %rd10;
	div.u32 	%r11, %r10, %r9;
	cvt.u64.u32 	%rd70, %r11;
	bra.uni 	$L__BB11_6;
$L__BB11_5:
	div.u64 	%rd70, %rd10, %rd5;
$L__BB11_6:
	add.s64 	%rd14, %rd70, %rd9;
	and.b64  	%rd33, %rd14, 1;
	setp.eq.b64 	%p5, %rd33, 1;
	mov.u64 	%rd72, %rd6;
	@%p5 bra 	$L__BB11_11;
	setp.le.s64 	%p6, %rd20, %rd7;
	mov.f32 	%f133, 0fFF800000;
	mov.f32 	%f134, %f133;
	mov.f32 	%f135, %f133;
	@%p6 bra 	$L__BB11_9;
	mad.lo.s64 	%rd34, %rd2, %rd6, %rd7;
	shr.u64 	%rd35, %rd34, 63;
	add.s64 	%rd36, %rd34, %rd35;
	shl.b64 	%rd37, %rd36, 2;
	and.b64  	%rd38, %rd37, -8;
	add.s64 	%rd39, %rd1, %rd38;
	ld.global.v2.f32 	{%f134, %f133}, [%rd39];
	max.f32 	%f26, %f134, 0fFF800000;
	max.f32 	%f135, %f26, %f133;
$L__BB11_9:
	mov.b32 	%r12, %f135;
	shfl.sync.bfly.b32	%r13|%p8, %r12, 2, 31, -1;
	mov.b32 	%f27, %r13;
	max.f32 	%f28, %f135, %f27;
	mov.b32 	%r14, %f28;
	shfl.sync.bfly.b32	%r15|%p9, %r14, 1, 31, -1;
	mov.b32 	%f29, %r15;
	max.f32 	%f30, %f28, %f29;
	sub.f32 	%f31, %f134, %f30;
	fma.rn.f32 	%f32, %f31, 0f3BBB989D, 0f3F000000;
	cvt.sat.f32.f32 	%f33, %f32;
	mov.f32 	%f34, 0f4B400001;
	mov.f32 	%f35, 0f437C0000;
	fma.rm.f32 	%f36, %f33, %f35, %f34;
	add.f32 	%f37, %f36, 0fCB40007F;
	neg.f32 	%f38, %f37;
	fma.rn.f32 	%f39, %f31, 0f3FB8AA3B, %f38;
	fma.rn.f32 	%f40, %f31, 0f32A57060, %f39;
	mov.b32 	%r16, %f36;
	shl.b32 	%r17, %r16, 23;
	mov.b32 	%f41, %r17;
	ex2.approx.ftz.f32 	%f42, %f40;
	mul.f32 	%f43, %f42, %f41;
	add.f32 	%f44, %f43, 0f00000000;
	sub.f32 	%f45, %f133, %f30;
	fma.rn.f32 	%f46, %f45, 0f3BBB989D, 0f3F000000;
	cvt.sat.f32.f32 	%f47, %f46;
	fma.rm.f32 	%f48, %f47, %f35, %f34;
	add.f32 	%f49, %f48, 0fCB40007F;
	neg.f32 	%f50, %f49;
	fma.rn.f32 	%f51, %f45, 0f3FB8AA3B, %f50;
	fma.rn.f32 	%f52, %f45, 0f32A57060, %f51;
	mov.b32 	%r18, %f48;
	shl.b32 	%r19, %r18, 23;
	mov.b32 	%f53, %r19;
	ex2.approx.ftz.f32 	%f54, %f52;
	mul.f32 	%f55, %f54, %f53;
	add.f32 	%f56, %f44, %f55;
	mov.b32 	%r20, %f56;
	shfl.sync.bfly.b32	%r21|%p10, %r20, 2, 31, -1;
	mov.b32 	%f57, %r21;
	add.f32 	%f58, %f56, %f57;
	mov.b32 	%r22, %f58;
	shfl.sync.bfly.b32	%r23|%p11, %r22, 1, 31, -1;
	mov.b32 	%f59, %r23;
	add.f32 	%f60, %f58, %f59;
	div.rn.f32 	%f7, %f43, %f60;
	div.rn.f32 	%f8, %f55, %f60;
	mov.u64 	%rd72, %rd8;
	@%p6 bra 	$L__BB11_11;
	mad.lo.s64 	%rd40, %rd4, %rd6, %rd7;
	shr.u64 	%rd41, %rd40, 63;
	add.s64 	%rd42, %rd40, %rd41;
	shl.b64 	%rd43, %rd42, 2;
	and.b64  	%rd44, %rd43, -8;
	add.s64 	%rd45, %rd3, %rd44;
	st.global.v2.f32 	[%rd45], {%f7, %f8};
$L__BB11_11:
	setp.eq.s64 	%p12, %rd14, 0;
	@%p12 bra 	$L__BB11_21;
$L__BB11_12:
	setp.le.s64 	%p13, %rd20, %rd7;
	mov.f32 	%f136, 0fFF800000;
	mov.f32 	%f137, %f136;
	mov.f32 	%f138, %f136;
	@%p13 bra 	$L__BB11_14;
	mad.lo.s64 	%rd46, %rd72, %rd2, %rd7;
	shr.u64 	%rd47, %rd46, 63;
	add.s64 	%rd48, %rd46, %rd47;
	shl.b64 	%rd49, %rd48, 2;
	and.b64  	%rd50, %rd49, -8;
	add.s64 	%rd51, %rd1, %rd50;
	ld.global.v2.f32 	{%f137, %f136}, [%rd51];
	max.f32 	%f62, %f137, 0fFF800000;
	max.f32 	%f138, %f62, %f136;
$L__BB11_14:
	setp.le.s64 	%p14, %rd20, %rd7;
	mov.b32 	%r24, %f138;
	shfl.sync.bfly.b32	%r25|%p15, %r24, 2, 31, -1;
	mov.b32 	%f63, %r25;
	max.f32 	%f64, %f138, %f63;
	mov.b32 	%r26, %f64;
	shfl.sync.bfly.b32	%r27|%p16, %r26, 1, 31, -1;
	mov.b32 	%f65, %r27;
	max.f32 	%f66, %f64, %f65;
	sub.f32 	%f67, %f137, %f66;
	fma.rn.f32 	%f68, %f67, 0f3BBB989D, 0f3F000000;
	cvt.sat.f32.f32 	%f69, %f68;
	mov.f32 	%f70, 0f4B400001;
	mov.f32 	%f71, 0f437C0000;
	fma.rm.f32 	%f72, %f69, %f71, %f70;
	add.f32 	%f73, %f72, 0fCB40007F;
	neg.f32 	%f74, %f73;
	fma.rn.f32 	%f75, %f67, 0f3FB8AA3B, %f74;
	fma.rn.f32 	%f76, %f67, 0f32A57060, %f75;
	mov.b32 	%r28, %f72;
	shl.b32 	%r29, %r28, 23;
	mov.b32 	%f77, %r29;
	ex2.approx.ftz.f32 	%f78, %f76;
	mul.f32 	%f79, %f78, %f77;
	add.f32 	%f80, %f79, 0f00000000;
	sub.f32 	%f81, %f136, %f66;
	fma.rn.f32 	%f82, %f81, 0f3BBB989D, 0f3F000000;
	cvt.sat.f32.f32 	%f83, %f82;
	fma.rm.f32 	%f84, %f83, %f71, %f70;
	add.f32 	%f85, %f84, 0fCB40007F;
	neg.f32 	%f86, %f85;
	fma.rn.f32 	%f87, %f81, 0f3FB8AA3B, %f86;
	fma.rn.f32 	%f88, %f81, 0f32A57060, %f87;
	mov.b32 	%r30, %f84;
	shl.b32 	%r31, %r30, 23;
	mov.b32 	%f89, %r31;
	ex2.approx.ftz.f32 	%f90, %f88;
	mul.f32 	%f91, %f90, %f89;
	add.f32 	%f92, %f80, %f91;
	mov.b32 	%r32, %f92;
	shfl.sync.bfly.b32	%r33|%p17, %r32, 2, 31, -1;
	mov.b32 	%f93, %r33;
	add.f32 	%f94, %f92, %f93;
	mov.b32 	%r34, %f94;
	shfl.sync.bfly.b32	%r35|%p18, %r34, 1, 31, -1;
	mov.b32 	%f95, %r35;
	add.f32 	%f96, %f94, %f95;
	div.rn.f32 	%f15, %f79, %f96;
	div.rn.f32 	%f16, %f91, %f96;
	@%p14 bra 	$L__BB11_16;
	mad.lo.s64 	%rd52, %rd72, %rd4, %rd7;
	shr.u64 	%rd53, %rd52, 63;
	add.s64 	%rd54, %rd52, %rd53;
	shl.b64 	%rd55, %rd54, 2;
	and.b64  	%rd56, %rd55, -8;
	add.s64 	%rd57, %rd3, %rd56;
	st.global.v2.f32 	[%rd57], {%f15, %f16};
$L__BB11_16:
	setp.le.s64 	%p19, %rd20, %rd7;
	add.s64 	%rd17, %rd72, %rd5;
	mov.f32 	%f139, 0fFF800000;
	mov.f32 	%f140, %f139;
	mov.f32 	%f141, %f139;
	@%p19 bra 	$L__BB11_18;
	mad.lo.s64 	%rd58, %rd17, %rd2, %rd7;
	shr.u64 	%rd59, %rd58, 63;
	add.s64 	%rd60, %rd58, %rd59;
	shl.b64 	%rd61, %rd60, 2;
	and.b64  	%rd62, %rd61, -8;
	add.s64 	%rd63, %rd1, %rd62;
	ld.global.v2.f32 	{%f140, %f139}, [%rd63];
	max.f32 	%f98, %f140, 0fFF800000;
	max.f32 	%f141, %f98, %f139;
$L__BB11_18:
	setp.le.s64 	%p20, %rd20, %rd7;
	mov.b32 	%r36, %f141;
	shfl.sync.bfly.b32	%r37|%p21, %r36, 2, 31, -1;
	mov.b32 	%f99, %r37;
	max.f32 	%f100, %f141, %f99;
	mov.b32 	%r38, %f100;
	shfl.sync.bfly.b32	%r39|%p22, %r38, 1, 31, -1;
	mov.b32 	%f101, %r39;
	max.f32 	%f102, %f100, %f101;
	sub.f32 	%f103, %f140, %f102;
	fma.rn.f32 	%f104, %f103, 0f3BBB989D, 0f3F000000;
	cvt.sat.f32.f32 	%f105, %f104;
	mov.f32 	%f106, 0f4B400001;
	mov.f32 	%f107, 0f437C0000;
	fma.rm.f32 	%f108, %f105, %f107, %f106;
	add.f32 	%f109, %f108, 0fCB40007F;
	neg.f32 	%f110, %f109;
	fma.rn.f32 	%f111, %f103, 0f3FB8AA3B, %f110;
	fma.rn.f32 	%f112, %f103, 0f32A57060, %f111;
	mov.b32 	%r40, %f108;
	shl.b32 	%r41, %r40, 23;
	mov.b32 	%f113, %r41;
	ex2.approx.ftz.f32 	%f114, %f112;
	mul.f32 	%f115, %f114, %f113;
	add.f32 	%f116, %f115, 0f00000000;
	sub.f32 	%f117, %f139, %f102;
	fma.rn.f32 	%f118, %f117, 0f3BBB989D, 0f3F000000;
	cvt.sat.f32.f32 	%f119, %f118;
	fma.rm.f32 	%f120, %f119, %f107, %f106;
	add.f32 	%f121, %f120, 0fCB40007F;
	neg.f32 	%f122, %f121;
	fma.rn.f32 	%f123, %f117, 0f3FB8AA3B, %f122;
	fma.rn.f32 	%f124, %f117, 0f32A57060, %f123;
	mov.b32 	%r42, %f120;
	shl.b32 	%r43, %r42, 23;
	mov.b32 	%f125, %r43;
	ex2.approx.ftz.f32 	%f126, %f124;
	mul.f32 	%f127, %f126, %f125;
	add.f32 	%f128, %f116, %f127;
	mov.b32 	%r44, %f128;
	shfl.sync.bfly.b32	%r45|%p23, %r44, 2, 31, -1;
	mov.b32 	%f129, %r45;
	add.f32 	%f130, %f128, %f129;
	mov.b32 	%r46, %f130;
	shfl.sync.bfly.b32	%r47|%p24, %r46, 1, 31, -1;
	mov.b32 	%f131, %r47;
	add.f32 	%f132, %f130, %f131;
	div.rn.f32 	%f23, %f115, %f132;
	div.rn.f32 	%f24, %f127, %f132;
	@%p20 bra 	$L__BB11_20;
	mad.lo.s64 	%rd64, %rd17, %rd4, %rd7;
	shr.u64 	%rd65, %rd64, 63;
	add.s64 	%rd66, %rd64, %rd65;
	shl.b64 	%rd67, %rd66, 2;
	and.b64  	%rd68, %rd67, -8;
	add.s64 	%rd69, %rd3, %rd68;
	st.global.v2.f32 	[%rd69], {%f23, %f24};
$L__BB11_20:
	add.s64 	%rd72, %rd17, %rd5;
	setp.lt.s64 	%p25, %rd72, %rd19;
	@%p25 bra 	$L__BB11_12;
$L__BB11_21:
	ret;

}
	// .globl	_Z15SoftmaxWarpImplI10DirectLoadIffE11DirectStoreIffEfLi2ELi2ELi8ELi2ELb0EL9Algorithm0EEvT_T0_ll
.visible .entry _Z15SoftmaxWarpImplI10DirectLoadIffE11DirectStoreIffEfLi2ELi2ELi8ELi2ELb0EL9Algorithm0EEvT_T0_ll(
	.param .align 8 .b8 _Z15SoftmaxWarpImplI10DirectLoadIffE11DirectStoreIffEfLi2ELi2ELi8ELi2ELb0EL9Algorithm0EEvT_T0_ll_param_0[16],
	.param .align 8 .b8 _Z15SoftmaxWarpImplI10DirectLoadIffE11DirectStoreIffEfLi2ELi2ELi8ELi2ELb0EL9Algorithm0EEvT_T0_ll_param_1[16],
	.param .u64 _Z15SoftmaxWarpImplI10DirectLoadIffE11DirectStoreIffEfLi2ELi2ELi8ELi2ELb0EL9Algorithm0EEvT_T0_ll_param_2,
	.param .u64 _Z15SoftmaxWarpImplI10DirectLoadIffE11DirectStoreIffEfLi2ELi2ELi8ELi2ELb0EL9Algorithm0EEvT_T0_ll_param_3
)
{
	.reg .pred 	%p<16>;
	.reg .b32 	%r<43>;
	.reg .b32 	%f<87>;
	.reg .b64 	%rd<39>;

	ld.param.u64 	%rd1, [_Z15SoftmaxWarpImplI10DirectLoadIffE11DirectStoreIffEfLi2ELi2ELi8ELi2ELb0EL9Algorithm0EEvT_T0_ll_param_0];
	ld.param.u64 	%rd2, [_Z15SoftmaxWarpImplI10DirectLoadIffE11DirectStoreIffEfLi2ELi2ELi8ELi2ELb0EL9Algorithm0EEvT_T0_ll_param_0+8];
	ld.param.u64 	%rd3, [_Z15SoftmaxWarpImplI10DirectLoadIffE11DirectStoreIffEfLi2ELi2ELi8ELi2ELb0EL9Algorithm0EEvT_T0_ll_param_1];
	ld.param.u64 	%rd4, [_Z15SoftmaxWarpImplI10DirectLoadIffE11DirectStoreIffEfLi2ELi2ELi8ELi2ELb0EL9Algorithm0EEvT_T0_ll_param_1+8];
	ld.param.u64 	%rd12, [_Z15SoftmaxWarpImplI10DirectLoadIffE11DirectStoreIffEfLi2ELi2ELi8ELi2ELb0EL9Algorithm0EEvT_T0_ll_param_2];
	ld.param.u64 	%rd13, [_Z15SoftmaxWarpImplI10DirectLoadIffE11DirectStoreIffEfLi2ELi2ELi8ELi2ELb0EL9Algorithm0EEvT_T0_ll_param_3];
	setp.lt.s64 	%p1, %rd13, 17;
	@%p1 bra 	$L__BB12_2;
	mov.u64 	%rd14, $str;
	cvta.global.u64 	%rd15, %rd14;
	mov.u64 	%rd16, $str$1;
	cvta.global.u64 	%rd17, %rd16;
	mov.u64 	%rd18, __unnamed_13;
	cvta.global.u64 	%rd19, %rd18;
	{ // callseq 12, 0
	.param .b64 param0;
	st.param.b64 	[param0], %rd15;
	.param .b64 param1;
	st.param.b64 	[param1], %rd17;
	.param .b32 param2;
	st.param.b32 	[param2], 358;
	.param .b64 param3;
	st.param.b64 	[param3], %rd19;
	.param .b64 param4;
	st.param.b64 	[param4], 1;
	call.uni 
	__assertfail, 
	(
	param0, 
	param1, 
	param2, 
	param3, 
	param4
	);
	} // callseq 12
$L__BB12_2:
	mov.u32 	%r2, %nctaid.x;
	mov.u32 	%r3, %ntid.y;
	mov.u32 	%r4, %ctaid.x;
	mov.u32 	%r5, %tid.y;
	mad.lo.s32 	%r6, %r4, %r3, %r5;
	mul.lo.s32 	%r7, %r3, %r2;
	shl.b32 	%r1, %r7, 1;
	shl.b32 	%r8, %r6, 1;
	cvt.s64.s32 	%rd38, %r8;
	setp.le.s64 	%p2, %rd12, %rd38;
	@%p2 bra 	$L__BB12_5;
	cvta.to.global.u64 	%rd6, %rd1;
	cvta.to.global.u64 	%rd7, %rd3;
	mov.u32 	%r9, %tid.x;
	shl.b32 	%r10, %r9, 1;
	cvt.u64.u32 	%rd8, %r10;
	cvt.s64.s32 	%rd9, %r1;
$L__BB12_4:
	mad.lo.s64 	%rd20, %rd38, %rd2, %rd8;
	shl.b64 	%rd21, %rd20, 2;
	add.s64 	%rd22, %rd6, %rd21;
	ld.global.v2.f32 	{%f1, %f2}, [%rd22];
	max.f32 	%f3, %f1, 0fFF800000;
	max.f32 	%f4, %f3, %f2;
	add.s64 	%rd23, %rd20, %rd2;
	shr.u64 	%rd24, %rd23, 63;
	add.s64 	%rd25, %rd23, %rd24;
	shl.b64 	%rd26, %rd25, 2;
	and.b64  	%rd27, %rd26, -8;
	add.s64 	%rd28, %rd6, %rd27;
	ld.global.v2.f32 	{%f5, %f6}, [%rd28];
	max.f32 	%f7, %f5, 0fFF800000;
	max.f32 	%f8, %f7, %f6;
	mov.b32 	%r11, %f4;
	shfl.sync.bfly.b32	%r12|%p3, %r11, 4, 31, -1;
	mov.b32 	%f9, %r12;
	max.f32 	%f10, %f4, %f9;
	mov.b32 	%r13, %f10;
	shfl.sync.bfly.b32	%r14|%p4, %r13, 2, 31, -1;
	mov.b32 	%f11, %r14;
	max.f32 	%f12, %f10, %f11;
	mov.b32 	%r15, %f12;
	shfl.sync.bfly.b32	%r16|%p5, %r15, 1, 31, -1;
	mov.b32 	%f13, %r16;
	max.f32 	%f14, %f12, %f13;
	mov.b32 	%r17, %f8;
	shfl.sync.bfly.b32	%r18|%p6, %r17, 4, 31, -1;
	mov.b32 	%f15, %r18;
	max.f32 	%f16, %f8, %f15;
	mov.b32 	%r19, %f16;
	shfl.sync.bfly.b32	%r20|%p7, %r19, 2, 31, -1;
	mov.b32 	%f17, %r20;
	max.f32 	%f18, %f16, %f17;
	mov.b32 	%r21, %f18;
	shfl.sync.bfly.b32	%r22|%p8, %r21, 1, 31, -1;
	mov.b32 	%f19, %r22;
	max.f32 	%f20, %f18, %f19;
	sub.f32 	%f21, %f1, %f14;
	fma.rn.f32 	%f22, %f21, 0f3BBB989D, 0f3F000000;
	cvt.sat.f32.f32 	%f23, %f22;
	mov.f32 	%f24, 0f4B400001;
	mov.f32 	%f25, 0f437C0000;
	fma.rm.f32 	%f26, %f23, %f25, %f24;
	add.f32 	%f27, %f26, 0fCB40007F;
	neg.f32 	%f28, %f27;
	fma.rn.f32 	%f29, %f21, 0f3FB8AA3B, %f28;
	fma.rn.f32 	%f30, %f21, 0f32A57060, %f29;
	mov.b32 	%r23, %f26;
	shl.b32 	%r24, %r23, 23;
	mov.b32 	%f31, %r24;
	ex2.approx.ftz.f32 	%f32, %f30;
	mul.f32 	%f33, %f32, %f31;
	add.f32 	%f34, %f33, 0f00000000;
	sub.f32 	%f35, %f2, %f14;
	fma.rn.f32 	%f36, %f35, 0f3BBB989D, 0f3F000000;
	cvt.sat.f32.f32 	%f37, %f36;
	fma.rm.f32 	%f38, %f37, %f25, %f24;
	add.f32 	%f39, %f38, 0fCB40007F;
	neg.f32 	%f40, %f39;
	fma.rn.f32 	%f41, %f35, 0f3FB8AA3B, %f40;
	fma.rn.f32 	%f42, %f35, 0f32A57060, %f41;
	mov.b32 	%r25, %f38;
	shl.b32 	%r26, %r25, 23;
	mov.b32 	%f43, %r26;
	ex2.approx.ftz.f32 	%f44, %f42;
	mul.f32 	%f45, %f44, %f43;
	add.f32 	%f46, %f34, %f45;
	sub.f32 	%f47, %f5, %f20;
	fma.rn.f32 	%f48, %f47, 0f3BBB989D, 0f3F000000;
	cvt.sat.f32.f32 	%f49, %f48;
	fma.rm.f32 	%f50, %f49, %f25, %f24;
	add.f32 	%f51, %f50, 0fCB40007F;
	neg.f32 	%f52, %f51;
	fma.rn.f32 	%f53, %f47, 0f3FB8AA3B, %f52;
	fma.rn.f32 	%f54, %f47, 0f32A57060, %f53;
	mov.b32 	%r27, %f50;
	shl.b32 	%r28, %r27, 23;
	mov.b32 	%f55, %r28;
	ex2.approx.ftz.f32 	%f56, %f54;
	mul.f32 	%f57, %f56, %f55;
	add.f32 	%f58, %f57, 0f00000000;
	sub.f32 	%f59, %f6, %f20;
	fma.rn.f32 	%f60, %f59, 0f3BBB989D, 0f3F000000;
	cvt.sat.f32.f32 	%f61, %f60;
	fma.rm.f32 	%f62, %f61, %f25, %f24;
	add.f32 	%f63, %f62, 0fCB40007F;
	neg.f32 	%f64, %f63;
	fma.rn.f32 	%f65, %f59, 0f3FB8AA3B, %f64;
	fma.rn.f32 	%f66, %f59, 0f32A57060, %f65;
	mov.b32 	%r29, %f62;
	shl.b32 	%r30, %r29, 23;
	mov.b32 	%f67, %r30;
	ex2.approx.ftz.f32 	%f68, %f66;
	mul.f32 	%f69, %f68, %f67;
	add.f32 	%f70, %f58, %f69;
	mov.b32 	%r31, %f46;
	shfl.sync.bfly.b32	%r32|%p9, %r31, 4, 31, -1;
	mov.b32 	%f71, %r32;
	add.f32 	%f72, %f46, %f71;
	mov.b32 	%r33, %f72;
	shfl.sync.bfly.b32	%r34|%p10, %r33, 2, 31, -1;
	mov.b32 	%f73, %r34;
	add.f32 	%f74, %f72, %f73;
	mov.b32 	%r35, %f74;
	shfl.sync.bfly.b32	%r36|%p11, %r35, 1, 31, -1;
	mov.b32 	%f75, %r36;
	add.f32 	%f76, %f74, %f75;
	mov.b32 	%r37, %f70;
	shfl.sync.bfly.b32	%r38|%p12, %r37, 4, 31, -1;
	mov.b32 	%f77, %r38;
	add.f32 	%f78, %f70, %f77;
	mov.b32 	%r39, %f78;
	shfl.sync.bfly.b32	%r40|%p13, %r39, 2, 31, -1;
	mov.b32 	%f79, %r40;
	add.f32 	%f80, %f78, %f79;
	mov.b32 	%r41, %f80;
	shfl.sync.bfly.b32	%r42|%p14, %r41, 1, 31, -1;
	mov.b32 	%f81, %r42;
	add.f32 	%f82, %f80, %f81;
	div.rn.f32 	%f83, %f33, %f76;
	div.rn.f32 	%f84, %f45, %f76;
	mad.lo.s64 	%rd29, %rd38, %rd4, %rd8;
	shl.b64 	%rd30, %rd29, 2;
	add.s64 	%rd31, %rd7, %rd30;
	st.global.v2.f32 	[%rd31], {%f83, %f84};
	div.rn.f32 	%f85, %f57, %f82;
	div.rn.f32 	%f86, %f69, %f82;
	add.s64 	%rd32, %rd29, %rd4;
	shr.u64 	%rd33, %rd32, 63;
	add.s64 	%rd34, %rd32, %rd33;
	shl.b64 	%rd35, %rd34, 2;
	and.b64  	%rd36, %rd35, -8;
	add.s64 	%rd37, %rd7, %rd36;
	st.global.v2.f32 	[%rd37], {%f85, %f86};
	add.s64 	%rd38, %rd38, %rd9;
	setp.lt.s64 	%p15, %rd38, %rd12;
	@%p15 bra 	$L__BB12_4;
$L__BB12_5:
	ret;

}
	// .globl	_Z15SoftmaxWarpImplI10DirectLoadIffE11DirectStoreIffEfLi2ELi2ELi8ELi2ELb1EL9Algorithm0EEvT_T0_ll
.visible .entry _Z15SoftmaxWarpImplI10DirectLoadIffE11DirectStoreIffEfLi2ELi2ELi8ELi2ELb1EL9Algorithm0EEvT_T0_ll(
	.param .align 8 .b8 _Z15SoftmaxWarpImplI10DirectLoadIffE11DirectStoreIffEfLi2ELi2ELi8ELi2ELb1EL9Algorithm0EEvT_T0_ll_param_0[16],
	.param .align 8 .b8 _Z15SoftmaxWarpImplI10DirectLoadIffE11DirectStoreIffEfLi2ELi2ELi8ELi2ELb1EL9Algorithm0EEvT_T0_ll_param_1[16],
	.param .u64 _Z15SoftmaxWarpImplI10DirectLoadIffE11DirectStoreIffEfLi2ELi2ELi8ELi2ELb1EL9Algorithm0EEvT_T0_ll_param_2,
	.param .u64 _Z15SoftmaxWarpImplI10DirectLoadIffE11DirectStoreIffEfLi2ELi2ELi8ELi2ELb1EL9Algorithm0EEvT_T0_ll_param_3
)
{
	.reg .pred 	%p<20>;
	.reg .b32 	%r<43>;
	.reg .b32 	%f<101>;
	.reg .b64 	%rd<41>;

	ld.param.u64 	%rd2, [_Z15SoftmaxWarpImplI10DirectLoadIffE11DirectStoreIffEfLi2ELi2ELi8ELi2ELb1EL9Algorithm0EEvT_T0_ll_param_0+8];
	ld.param.u64 	%rd4, [_Z15SoftmaxWarpImplI10DirectLoadIffE11DirectStoreIffEfLi2ELi2ELi8ELi2ELb1EL9Algorithm0EEvT_T0_ll_param_1+8];
	ld.param.u64 	%rd12, [_Z15SoftmaxWarpImplI10DirectLoadIffE11DirectStoreIffEfLi2ELi2ELi8ELi2ELb1EL9Algorithm0EEvT_T0_ll_param_1];
	ld.param.u64 	%rd13, [_Z15SoftmaxWarpImplI10DirectLoadIffE11DirectStoreIffEfLi2ELi2ELi8ELi2ELb1EL9Algorithm0EEvT_T0_ll_param_0];
	ld.param.u64 	%rd10, [_Z15SoftmaxWarpImplI10DirectLoadIffE11DirectStoreIffEfLi2ELi2ELi8ELi2ELb1EL9Algorithm0EEvT_T0_ll_param_2];
	ld.param.u64 	%rd11, [_Z15SoftmaxWarpImplI10DirectLoadIffE11DirectStoreIffEfLi2ELi2ELi8ELi2ELb1EL9Algorithm0EEvT_T0_ll_param_3];
	cvta.to.global.u64 	%rd1, %rd13;
	cvta.to.global.u64 	%rd3, %rd12;
	setp.lt.s64 	%p1, %rd11, 17;
	@%p1 bra 	$L__BB13_2;
	mov.u64 	%rd14, $str;
	cvta.global.u64 	%rd15, %rd14;
	mov.u64 	%rd16, $str$1;
	cvta.global.u64 	%rd17, %rd16;
	mov.u64 	%rd18, __unnamed_14;
	cvta.global.u64 	%rd19, %rd18;
	{ // callseq 13, 0
	.param .b64 param0;
	st.param.b64 	[param0], %rd15;
	.param .b64 param1;
	st.param.b64 	[param1], %rd17;
	.param .b32 param2;
	st.param.b32 	[param2], 358;
	.param .b64 param3;
	st.param.b64 	[param3], %rd19;
	.param .b64 param4;
	st.param.b64 	[param4], 1;
	call.uni 
	__assertfail, 
	(
	param0, 
	param1, 
	param2, 
	param3, 
	param4
	);
	} // callseq 13
$L__BB13_2:
	mov.u32 	%r2, %nctaid.x;
	mov.u32 	%r3, %ntid.y;
	mov.u32 	%r4, %ctaid.x;
	mov.u32 	%r5, %tid.y;
	mad.lo.s32 	%r6, %r4, %r3, %r5;
	mul.lo.s32 	%r7, %r3, %r2;
	shl.b32 	%r1, %r7, 1;
	shl.b32 	%r8, %r6, 1;
	cvt.s64.s32 	%rd40, %r8;
	setp.le.s64 	%p2, %rd10, %rd40;
	@%p2 bra 	$L__BB13_13;
	mov.u32 	%r9, %tid.x;
	shl.b32 	%r10, %r9, 1;
	cvt.u64.u32 	%rd6, %r10;
	cvt.s64.s32 	%rd7, %r1;
$L__BB13_4:
	setp.le.s64 	%p3, %rd11, %rd6;
	mov.f32 	%f95, 0fFF800000;
	mov.f32 	%f96, %f95;
	mov.f32 	%f97, %f95;
	@%p3 bra 	$L__BB13_6;
	mad.lo.s64 	%rd20, %rd40, %rd2, %rd6;
	shl.b64 	%rd21, %rd20, 2;
	add.s64 	%rd22, %rd1, %rd21;
	ld.global.v2.f32 	{%f96, %f95}, [%rd22];
	max.f32 	%f21, %f96, 0fFF800000;
	max.f32 	%f97, %f21, %f95;
$L__BB13_6:
	setp.le.s64 	%p4, %rd11, %rd6;
	mov.f32 	%f98, 0fFF800000;
	mov.f32 	%f99, %f98;
	mov.f32 	%f100, %f98;
	@%p4 bra 	$L__BB13_8;
	mad.lo.s64 	%rd23, %rd2, %rd40, %rd2;
	add.s64 	%rd24, %rd23, %rd6;
	shr.u64 	%rd25, %rd24, 63;
	add.s64 	%rd26, %rd24, %rd25;
	shl.b64 	%rd27, %rd26, 2;
	and.b64  	%rd28, %rd27, -8;
	add.s64 	%rd29, %rd1, %rd28;
	ld.global.v2.f32 	{%f99, %f100}, [%rd29];
	max.f32 	%f23, %f99, 0fFF800000;
	max.f32 	%f98, %f23, %f100;
$L__BB13_8:
	setp.le.s64 	%p5, %rd11, %rd6;
	mov.b32 	%r11, %f97;
	shfl.sync.bfly.b32	%r12|%p6, %r11, 4, 31, -1;
	mov.b32 	%f24, %r12;
	max.f32 	%f25, %f97, %f24;
	mov.b32 	%r13, %f25;
	shfl.sync.bfly.b32	%r14|%p7, %r13, 2, 31, -1;
	mov.b32 	%f26, %r14;
	max.f32 	%f27, %f25, %f26;
	mov.b32 	%r15, %f27;
	shfl.sync.bfly.b32	%r16|%p8, %r15, 1, 31, -1;
	mov.b32 	%f28, %r16;
	max.f32 	%f29, %f27, %f28;
	mov.b32 	%r17, %f98;
	shfl.sync.bfly.b32	%r18|%p9, %r17, 4, 31, -1;
	mov.b32 	%f30, %r18;
	max.f32 	%f31, %f98, %f30;
	mov.b32 	%r19, %f31;
	shfl.sync.bfly.b32	%r20|%p10, %r19, 2, 31, -1;
	mov.b32 	%f32, %r20;
	max.f32 	%f33, %f31, %f32;
	mov.b32 	%r21, %f33;
	shfl.sync.bfly.b32	%r22|%p11, %r21, 1, 31, -1;
	mov.b32 	%f34, %r22;
	max.f32 	%f35, %f33, %f34;
	sub.f32 	%f36, %f96, %f29;
	fma.rn.f32 	%f37, %f36, 0f3BBB989D, 0f3F000000;
	cvt.sat.f32.f32 	%f38, %f37;
	mov.f32 	%f39, 0f4B400001;
	mov.f32 	%f40, 0f437C0000;
	fma.rm.f32 	%f41, %f38, %f40, %f39;
	add.f32 	%f42, %f41, 0fCB40007F;
	neg.f32 	%f43, %f42;
	fma.rn.f32 	%f44, %f36, 0f3FB8AA3B, %f43;
	fma.rn.f32 	%f45, %f36, 0f32A57060, %f44;
	mov.b32 	%r23, %f41;
	shl.b32 	%r24, %r23, 23;
	mov.b32 	%f46, %r24;
	ex2.approx.ftz.f32 	%f47, %f45;
	mul.f32 	%f48, %f47, %f46;
	add.f32 	%f49, %f48, 0f00000000;
	sub.f32 	%f50, %f95, %f29;
	fma.rn.f32 	%f51, %f50, 0f3BBB989D, 0f3F000000;
	cvt.sat.f32.f32 	%f52, %f51;
	fma.rm.f32 	%f53, %f52, %f40, %f39;
	add.f32 	%f54, %f53, 0fCB40007F;
	neg.f32 	%f55, %f54;
	fma.rn.f32 	%f56, %f50, 0f3FB8AA3B, %f55;
	fma.rn.f32 	%f57, %f50, 0f32A57060, %f56;
	mov.b32 	%r25, %f53;
	shl.b32 	%r26, %r25, 23;
	mov.b32 	%f58, %r26;
	ex2.approx.ftz.f32 	%f59, %f57;
	mul.f32 	%f60, %f59, %f58;
	add.f32 	%f61, %f49, %f60;
	sub.f32 	%f62, %f99, %f35;
	fma.rn.f32 	%f63, %f62, 0f3BBB989D, 0f3F000000;
	cvt.sat.f32.f32 	%f64, %f63;
	fma.rm.f32 	%f65, %f64, %f40, %f39;
	add.f32 	%f66, %f65, 0fCB40007F;
	neg.f32 	%f67, %f66;
	fma.rn.f32 	%f68, %f62, 0f3FB8AA3B, %f67;
	fma.rn.f32 	%f69, %f62, 0f32A57060, %f68;
	mov.b32 	%r27, %f65;
	shl.b32 	%r28, %r27, 23;
	mov.b32 	%f70, %r28;
	ex2.approx.ftz.f32 	%f71, %f69;
	mul.f32 	%f13, %f71, %f70;
	add.f32 	%f72, %f13, 0f00000000;
	sub.f32 	%f73, %f100, %f35;
	fma.rn.f32 	%f74, %f73, 0f3BBB989D, 0f3F000000;
	cvt.sat.f32.f32 	%f75, %f74;
	fma.rm.f32 	%f76, %f75, %f40, %f39;
	add.f32 	%f77, %f76, 0fCB40007F;
	neg.f32 	%f78, %f77;
	fma.rn.f32 	%f79, %f73, 0f3FB8AA3B, %f78;
	fma.rn.f32 	%f80, %f73, 0f32A57060, %f79;
	mov.b32 	%r29, %f76;
	shl.b32 	%r30, %r29, 23;
	mov.b32 	%f81, %r30;
	ex2.approx.ftz.f32 	%f82, %f80;
	mul.f32 	%f14, %f82, %f81;
	add.f32 	%f83, %f72, %f14;
	mov.b32 	%r31, %f61;
	shfl.sync.bfly.b32	%r32|%p12, %r31, 4, 31, -1;
	mov.b32 	%f84, %r32;
	add.f32 	%f85, %f61, %f84;
	mov.b32 	%r33, %f85;
	shfl.sync.bfly.b32	%r34|%p13, %r33, 2, 31, -1;
	mov.b32 	%f86, %r34;
	add.f32 	%f87, %f85, %f86;
	mov.b32 	%r35, %f87;
	shfl.sync.bfly.b32	%r36|%p14, %r35, 1, 31, -1;
	mov.b32 	%f88, %r36;
	add.f32 	%f89, %f87, %f88;
	mov.b32 	%r37, %f83;
	shfl.sync.bfly.b32	%r38|%p15, %r37, 4, 31, -1;
	mov.b32 	%f90, %r38;
	add.f32 	%f91, %f83, %f90;
	mov.b32 	%r39, %f91;
	shfl.sync.bfly.b32	%r40|%p16, %r39, 2, 31, -1;
	mov.b32 	%f92, %r40;
	add.f32 	%f93, %f91, %f92;
	mov.b32 	%r41, %f93;
	shfl.sync.bfly.b32	%r42|%p17, %r41, 1, 31, -1;
	mov.b32 	%f94, %r42;
	add.f32 	%f15, %f93, %f94;
	div.rn.f32 	%f16, %f48, %f89;
	div.rn.f32 	%f17, %f60, %f89;
	@%p5 bra 	$L__BB13_10;
	mad.lo.s64 	%rd30, %rd40, %rd4, %rd6;
	shl.b64 	%rd31, %rd30, 2;
	add.s64 	%rd32, %rd3, %rd31;
	st.global.v2.f32 	[%rd32], {%f16, %f17};
$L__BB13_10:
	setp.le.s64 	%p18, %rd11, %rd6;
	div.rn.f32 	%f18, %f13, %f15;
	div.rn.f32 	%f19, %f14, %f15;
	@%p18 bra 	$L__BB13_12;
	mad.lo.s64 	%rd33, %rd4, %rd40, %rd4;
	add.s64 	%rd34, %rd33, %rd6;
	shr.u64 	%rd35, %rd34, 63;
	add.s64 	%rd36, %rd34, %rd35;
	shl.b64 	%rd37, %rd36, 2;
	and.b64  	%rd38, %rd37, -8;
	add.s64 	%rd39, %rd3, %rd38;
	st.global.v2.f32 	[%rd39], {%f18, %f19};
$L__BB13_12:
	add.s64 	%rd40, %rd40, %rd7;
	setp.lt.s64 	%p19, %rd40, %rd10;
	@%p19 bra 	$L__BB13_4;
$L__BB13_13:
	ret;

}
	// .globl	_Z15SoftmaxWarpImplI10DirectLoadIffE11DirectStoreIffEfLi2ELi2ELi8ELi1ELb0EL9Algorithm0EEvT_T0_ll
.visible .entry _Z15SoftmaxWarpImplI10DirectLoadIffE11DirectStoreIffEfLi2ELi2ELi8ELi1ELb0EL9Algorithm0EEvT_T0_ll(
	.param .align 8 .b8 _Z15SoftmaxWarpImplI10DirectLoadIffE11DirectStoreIffEfLi2ELi2ELi8ELi1ELb0EL9Algorithm0EEvT_T0_ll_param_0[16],
	.param .align 8 .b8 _Z15SoftmaxWarpImplI10DirectLoadIffE11DirectStoreIffEfLi2ELi2ELi8ELi1ELb0EL9Algorithm0EEvT_T0_ll_param_1[16],
	.param .u64 _Z15SoftmaxWarpImplI10DirectLoadIffE11DirectStoreIffEfLi2ELi2ELi8ELi1ELb0EL9Algorithm0EEvT_T0_ll_param_2,
	.param .u64 _Z15SoftmaxWarpImplI10DirectLoadIffE11DirectStoreIffEfLi2ELi2ELi8ELi1ELb0EL9Algorithm0EEvT_T0_ll_param_3
)
{
	.reg .pred 	%p<26>;
	.reg .b32 	%r<60>;
	.reg .b32 	%f<131>;
	.reg .b64 	%rd<73>;

	ld.param.u64 	%rd2, [_Z15SoftmaxWarpImplI10DirectLoadIffE11DirectStoreIffEfLi2ELi2ELi8ELi1ELb0EL9Algorithm0EEvT_T0_ll_param_0+8];
	ld.param.u64 	%rd4, [_Z15SoftmaxWarpImplI10DirectLoadIffE11DirectStoreIffEfLi2ELi2ELi8ELi1ELb0EL9Algorithm0EEvT_T0_ll_param_1+8];
	ld.param.u64 	%rd19, [_Z15SoftmaxWarpImplI10DirectLoadIffE11DirectStoreIffEfLi2ELi2ELi8ELi1ELb0EL9Algorithm0EEvT_T0_ll_param_1];
	ld.param.u64 	%rd20, [_Z15SoftmaxWarpImplI10DirectLoadIffE11DirectStoreIffEfLi2ELi2ELi8ELi1ELb0EL9Algorithm0EEvT_T0_ll_param_0];
	ld.param.u64 	%rd18, [_Z15SoftmaxWarpImplI10DirectLoadIffE11DirectStoreIffEfLi2ELi2ELi8ELi1ELb0EL9Algorithm0EEvT_T0_ll_param_2];
	ld.param.u64 	%rd21, [_Z15SoftmaxWarpImplI10DirectLoadIffE11DirectStoreIffEfLi2ELi2ELi8ELi1ELb0EL9Algorithm0EEvT_T0_ll_param_3];
	cvta.to.global.u64 	%rd1, %rd20;
	cvta.to.global.u64 	%rd3, %rd19;
	setp.lt.s64 	%p1, %rd21, 17;
	@%p1 bra 	$L__BB14_2;
	mov.u64 	%rd22, $str;
	cvta.global.u64 	%rd23, %rd22;
	mov.u64 	%rd24, $str$1;
	cvta.global.u64 	%rd25, %rd24;
	mov.u64 	%rd26, __unnamed_15;
	cvta.global.u64 	%rd27, %rd26;
	{ // callseq 14, 0
	.param .b64 param0;
	st.param.b64 	[param0], %rd23;
	.param .b64 param1;
	st.param.b64 	[param1], %rd25;
	.param .b32 param2;
	st.param.b32 	[param2], 358;
	.param .b64 param3;
	st.param.b64 	[param3], %rd27;
	.param .b64 param4;
	st.param.b64 	[param4], 1;
	call.uni 
	__assertfail, 
	(
	param0, 
	param1, 
	param2, 
	param3, 
	param4
	);
	} // callseq 14
$L__BB14_2:
	mov.u32 	%r1, %nctaid.x;
	mov.u32 	%r2, %ntid.y;
	mul.lo.s32 	%r3, %r1, %r2;
	mov.u32 	%r4, %ctaid.x;
	mov.u32 	%r5, %tid.y;
	mad.lo.s32 	%r6, %r4, %r2, %r5;
	cvt.s64.s32 	%rd5, %r3;
	cvt.s64.s32 	%rd72, %r6;
	setp.le.s64 	%p2, %rd18, %rd72;
	@%p2 bra 	$L__BB14_10;
	mov.u32 	%r7, %tid.x;
	shl.b32 	%r8, %r7, 1;
	cvt.u64.u32 	%rd7, %r8;
	add.s64 	%rd8, %rd5, %rd72;
	max.s64 	%rd28, %rd18, %rd8;
	setp.lt.s64 	%p3, %rd8, %rd18;
	selp.u64 	%rd9, 1, 0, %p3;
	add.s64 	%rd29, %rd8, %rd9;
	sub.s64 	%rd10, %rd28, %rd29;
	or.b64  	%rd30, %rd10, %rd5;
	and.b64  	%rd31, %rd30, -4294967296;
	setp.ne.s64 	%p4, %rd31, 0;
	@%p4 bra 	$L__BB14_5;
	cvt.u32.u64 	%r9, %rd5;
	cvt.u32.u64 	%r10, %rd10;
	div.u32 	%r11, %r10, %r9;
	cvt.u64.u32 	%rd70, %r11;
	bra.uni 	$L__BB14_6;
$L__BB14_5:
	div.u64 	%rd70, %rd10, %rd5;
$L__BB14_6:
	add.s64 	%rd14, %rd70, %rd9;
	and.b64  	%rd32, %rd14, 1;
	setp.eq.b64 	%p5, %rd32, 1;
	@%p5 bra 	$L__BB14_8;
	mad.lo.s64 	%rd33, %rd2, %rd72, %rd7;
	shr.u64 	%rd34, %rd33, 63;
	add.s64 	%rd35, %rd33, %rd34;
	shl.b64 	%rd36, %rd35, 2;
	and.b64  	%rd37, %rd36, -8;
	add.s64 	%rd38, %rd1, %rd37;
	ld.global.v2.f32 	{%f1, %f2}, [%rd38];
	max.f32 	%f3, %f1, 0fFF800000;
	max.f32 	%f4, %f3, %f2;
	mov.b32 	%r12, %f4;
	shfl.sync.bfly.b32	%r13|%p6, %r12, 4, 31, -1;
	mov.b32 	%f5, %r13;
	max.f32 	%f6, %f4, %f5;
	mov.b32 	%r14, %f6;
	shfl.sync.bfly.b32	%r15|%p7, %r14, 2, 31, -1;
	mov.b32 	%f7, %r15;
	max.f32 	%f8, %f6, %f7;
	mov.b32 	%r16, %f8;
	shfl.sync.bfly.b32	%r17|%p8, %r16, 1, 31, -1;
	mov.b32 	%f9, %r17;
	max.f32 	%f10, %f8, %f9;
	sub.f32 	%f11, %f1, %f10;
	fma.rn.f32 	%f12, %f11, 0f3BBB989D, 0f3F000000;
	cvt.sat.f32.f32 	%f13, %f12;
	mov.f32 	%f14, 0f4B400001;
	mov.f32 	%f15, 0f437C0000;
	fma.rm.f32 	%f16, %f13, %f15, %f14;
	add.f32 	%f17, %f16, 0fCB40007F;
	neg.f32 	%f18, %f17;
	fma.rn.f32 	%f19, %f11, 0f3FB8AA3B, %f18;
	fma.rn.f32 	%f20, %f11, 0f32A57060, %f19;
	mov.b32 	%r18, %f16;
	shl.b32 	%r19, %r18, 23;
	mov.b32 	%f21, %r19;
	ex2.approx.ftz.f32 	%f22, %f20;
	mul.f32 	%f23, %f22, %f21;
	add.f32 	%f24, %f23, 0f00000000;
	sub.f32 	%f25, %f2, %f10;
	fma.rn.f32 	%f26, %f25, 0f3BBB989D, 0f3F000000;
	cvt.sat.f32.f32 	%f27, %f26;
	fma.rm.f32 	%f28, %f27, %f15, %f14;
	add.f32 	%f29, %f28, 0fCB40007F;
	neg.f32 	%f30, %f29;
	fma.rn.f32 	%f31, %f25, 0f3FB8AA3B, %f30;
	fma.rn.f32 	%f32, %f25, 0f32A57060, %f31;
	mov.b32 	%r20, %f28;
	shl.b32 	%r21, %r20, 23;
	mov.b32 	%f33, %r21;
	ex2.approx.ftz.f32 	%f34, %f32;
	mul.f32 	%f35, %f34, %f33;
	add.f32 	%f36, %f24, %f35;
	mov.b32 	%r22, %f36;
	shfl.sync.bfly.b32	%r23|%p9, %r22, 4, 31, -1;
	mov.b32 	%f37, %r23;
	add.f32 	%f38, %f36, %f37;
	mov.b32 	%r24, %f38;
	shfl.sync.bfly.b32	%r25|%p10, %r24, 2, 31, -1;
	mov.b32 	%f39, %r25;
	add.f32 	%f40, %f38, %f39;
	mov.b32 	%r26, %f40;
	shfl.sync.bfly.b32	%r27|%p11, %r26, 1, 31, -1;
	mov.b32 	%f41, %r27;
	add.f32 	%f42, %f40, %f41;
	div.rn.f32 	%f43, %f23, %f42;
	div.rn.f32 	%f44, %f35, %f42;
	mad.lo.s64 	%rd39, %rd4, %rd72, %rd7;
	shr.u64 	%rd40, %rd39, 63;
	add.s64 	%rd41, %rd39, %rd40;
	shl.b64 	%rd42, %rd41, 2;
	and.b64  	%rd43, %rd42, -8;
	add.s64 	%rd44, %rd3, %rd43;
	st.global.v2.f32 	[%rd44], {%f43, %f44};
	mov.u64 	%rd72, %rd8;
$L__BB14_8:
	setp.eq.s64 	%p12, %rd14, 0;
	@%p12 bra 	$L__BB14_10;
$L__BB14_9:
	mad.lo.s64 	%rd45, %rd72, %rd2, %rd7;
	shr.u64 	%rd46, %rd45, 63;
	add.s64 	%rd47, %rd45, %rd46;
	shl.b64 	%rd48, %rd47, 2;
	and.b64  	%rd49, %rd48, -8;
	add.s64 	%rd50, %rd1, %rd49;
	ld.global.v2.f32 	{%f45, %f46}, [%rd50];
	max.f32 	%f47, %f45, 0fFF800000;
	max.f32 	%f48, %f47, %f46;
	mov.b32 	%r28, %f48;
	shfl.sync.bfly.b32	%r29|%p13, %r28, 4, 31, -1;
	mov.b32 	%f49, %r29;
	max.f32 	%f50, %f48, %f49;
	mov.b32 	%r30, %f50;
	shfl.sync.bfly.b32	%r31|%p14, %r30, 2, 31, -1;
	mov.b32 	%f51, %r31;
	max.f32 	%f52, %f50, %f51;
	mov.b32 	%r32, %f52;
	shfl.sync.bfly.b32	%r33|%p15, %r32, 1, 31, -1;
	mov.b32 	%f53, %r33;
	max.f32 	%f54, %f52, %f53;
	sub.f32 	%f55, %f45, %f54;
	fma.rn.f32 	%f56, %f55, 0f3BBB989D, 0f3F000000;
	cvt.sat.f32.f32 	%f57, %f56;
	mov.f32 	%f58, 0f4B400001;
	mov.f32 	%f59, 0f437C0000;
	fma.rm.f32 	%f60, %f57, %f59, %f58;
	add.f32 	%f61, %f60, 0fCB40007F;
	neg.f32 	%f62, %f61;
	fma.rn.f32 	%f63, %f55, 0f3FB8AA3B, %f62;
	fma.rn.f32 	%f64, %f55, 0f32A57060, %f63;
	mov.b32 	%r34, %f60;
	shl.b32 	%r35, %r34, 23;
	mov.b32 	%f65, %r35;
	ex2.approx.ftz.f32 	%f66, %f64;
	mul.f32 	%f67, %f66, %f65;
	add.f32 	%f68, %f67, 0f00000000;
	sub.f32 	%f69, %f46, %f54;
	fma.rn.f32 	%f70, %f69, 0f3BBB989D, 0f3F000000;
	cvt.sat.f32.f32 	%f71, %f70;
	fma.rm.f32 	%f72, %f71, %f59, %f58;
	add.f32 	%f73, %f72, 0fCB40007F;
	neg.f32 	%f74, %f73;
	fma.rn.f32 	%f75, %f69, 0f3FB8AA3B, %f74;
	fma.rn.f32 	%f76, %f69, 0f32A57060, %f75;
	mov.b32 	%r36, %f72;
	shl.b32 	%r37, %r36, 23;
	mov.b32 	%f77, %r37;
	ex2.approx.ftz.f32 	%f78, %f76;
	mul.f32 	%f79, %f78, %f77;
	add.f32 	%f80, %f68, %f79;
	mov.b32 	%r38, %f80;
	shfl.sync.bfly.b32	%r39|%p16, %r38, 4, 31, -1;
	mov.b32 	%f81, %r39;
	add.f32 	%f82, %f80, %f81;
	mov.b32 	%r40, %f82;
	shfl.sync.bfly.b32	%r41|%p17, %r40, 2, 31, -1;
	mov.b32 	%f83, %r41;
	add.f32 	%f84, %f82, %f83;
	mov.b32 	%r42, %f84;
	shfl.sync.bfly.b32	%r43|%p18, %r42, 1, 31, -1;
	mov.b32 	%f85, %r43;
	add.f32 	%f86, %f84, %f85;
	div.rn.f32 	%f87, %f67, %f86;
	div.rn.f32 	%f88, %f79, %f86;
	mad.lo.s64 	%rd51, %rd72, %rd4, %rd7;
	shr.u64 	%rd52, %rd51, 63;
	add.s64 	%rd53, %rd51, %rd52;
	shl.b64 	%rd54, %rd53, 2;
	and.b64  	%rd55, %rd54, -8;
	add.s64 	%rd56, %rd3, %rd55;
	st.global.v2.f32 	[%rd56], {%f87, %f88};
	add.s64 	%rd57, %rd72, %rd5;
	mad.lo.s64 	%rd58, %rd57, %rd2, %rd7;
	shr.u64 	%rd59, %rd58, 63;
	add.s64 	%rd60, %rd58, %rd59;
	shl.b64 	%rd61, %rd60, 2;
	and.b64  	%rd62, %rd61, -8;
	add.s64 	%rd63, %rd1, %rd62;
	ld.global.v2.f32 	{%f89, %f90}, [%rd63];
	max.f32 	%f91, %f89, 0fFF800000;
	max.f32 	%f92, %f91, %f90;
	mov.b32 	%r44, %f92;
	shfl.sync.bfly.b32	%r45|%p19, %r44, 4, 31, -1;
	mov.b32 	%f93, %r45;
	max.f32 	%f94, %f92, %f93;
	mov.b32 	%r46, %f94;
	shfl.sync.bfly.b32	%r47|%p20, %r46, 2, 31, -1;
	mov.b32 	%f95, %r47;
	max.f32 	%f96, %f94, %f95;
	mov.b32 	%r48, %f96;
	shfl.sync.bfly.b32	%r49|%p21, %r48, 1, 31, -1;
	mov.b32 	%f97, %r49;
	max.f32 	%f98, %f96, %f97;
	sub.f32 	%f99, %f89, %f98;
	fma.rn.f32 	%f100, %f99, 0f3BBB989D, 0f3F000000;
	cvt.sat.f32.f32 	%f101, %f100;
	fma.rm.f32 	%f102, %f101, %f59, %f58;
	add.f32 	%f103, %f102, 0fCB40007F;
	neg.f32 	%f104, %f103;
	fma.rn.f32 	%f105, %f99, 0f3FB8AA3B, %f104;
	fma.rn.f32 	%f106, %f99, 0f32A57060, %f105;
	mov.b32 	%r50, %f102;
	shl.b32 	%r51, %r50, 23;
	mov.b32 	%f107, %r51;
	ex2.approx.ftz.f32 	%f108, %f106;
	mul.f32 	%f109, %f108, %f107;
	add.f32 	%f110, %f109, 0f00000000;
	sub.f32 	%f111, %f90, %f98;
	fma.rn.f32 	%f112, %f111, 0f3BBB989D, 0f3F000000;
	cvt.sat.f32.f32 	%f113, %f112;
	fma.rm.f32 	%f114, %f113, %f59, %f58;
	add.f32 	%f115, %f114, 0fCB40007F;
	neg.f32 	%f116, %f115;
	fma.rn.f32 	%f117, %f111, 0f3FB8AA3B, %f116;
	fma.rn.f32 	%f118, %f111, 0f32A57060, %f117;
	mov.b32 	%r52, %f114;
	shl.b32 	%r53, %r52, 23;
	mov.b32 	%f119, %r53;
	ex2.approx.ftz.f32 	%f120, %f118;
	mul.f32 	%f121, %f120, %f119;
	add.f32 	%f122, %f110, %f121;
	mov.b32 	%r54, %f122;
	shfl.sync.bfly.b32	%r55|%p22, %r54, 4, 31, -1;
	mov.b32 	%f123, %r55;
	add.f32 	%f124, %f122, %f123;
	mov.b32 	%r56, %f124;
	shfl.sync.bfly.b32	%r57|%p23, %r56, 2, 31, -1;
	mov.b32 	%f125, %r57;
	add.f32 	%f126, %f124, %f125;
	mov.b32 	%r58, %f126;
	shfl.sync.bfly.b32	%r59|%p24, %r58, 1, 31, -1;
	mov.b32 	%f127, %r59;
	add.f32 	%f128, %f126, %f127;
	div.rn.f32 	%f129, %f109, %f128;
	div.rn.f32 	%f130, %f121, %f128;
	mad.lo.s64 	%rd64, %rd57, %rd4, %rd7;
	shr.u64 	%rd65, %rd64, 63;
	add.s64 	%rd66, %rd64, %rd65;
	shl.b64 	%rd67, %rd66, 2;
	and.b64  	%rd68, %rd67, -8;
	add.s64 	%rd69, %rd3, %rd68;
	st.global.v2.f32 	[%rd69], {%f129, %f130};
	add.s64 	%rd72, %rd57, %rd5;
	setp.lt.s64 	%p25, %rd72, %rd18;
	@%p25 bra 	$L__BB14_9;
$L__BB14_10:
	ret;

}
	// .globl	_Z15SoftmaxWarpImplI10DirectLoadIffE11DirectStoreIffEfLi2ELi2ELi8ELi1ELb1EL9Algorithm0EEvT_T0_ll
.visible .entry _Z15SoftmaxWarpImplI10DirectLoadIffE11DirectStoreIffEfLi2ELi2ELi8ELi1ELb1EL9Algorithm0EEvT_T0_ll(
	.param .align 8 .b8 _Z15SoftmaxWarpImplI10DirectLoadIffE11DirectStoreIffEfLi2ELi2ELi8ELi1ELb1EL9Algorithm0EEvT_T0_ll_param_0[16],
	.param .align 8 .b8 _Z15SoftmaxWarpImplI10DirectLoadIffE11DirectStoreIffEfLi2ELi2ELi8ELi1ELb1EL9Algorithm0EEvT_T0_ll_param_1[16],
	.param .u64 _Z15SoftmaxWarpImplI10DirectLoadIffE11DirectStoreIffEfLi2ELi2ELi8ELi1ELb1EL9Algorithm0EEvT_T0_ll_param_2,
	.param .u64 _Z15SoftmaxWarpImplI10DirectLoadIffE11DirectStoreIffEfLi2ELi2ELi8ELi1ELb1EL9Algorithm0EEvT_T0_ll_param_3
)
{
	.reg .pred 	%p<12>;
	.reg .b32 	%r<25>;
	.reg .b32 	%f<52>;
	.reg .b64 	%rd<33>;

	ld.param.u64 	%rd1, [_Z15SoftmaxWarpImplI10DirectLoadIffE11DirectStoreIffEfLi2ELi2ELi8ELi1ELb1EL9Algorithm0EEvT_T0_ll_param_0];
	ld.param.u64 	%rd2, [_Z15SoftmaxWarpImplI10DirectLoadIffE11DirectStoreIffEfLi2ELi2ELi8ELi1ELb1EL9Algorithm0EEvT_T0_ll_param_0+8];
	ld.param.u64 	%rd3, [_Z15SoftmaxWarpImplI10DirectLoadIffE11DirectStoreIffEfLi2ELi2ELi8ELi1ELb1EL9Algorithm0EEvT_T0_ll_param_1];
	ld.param.u64 	%rd4, [_Z15SoftmaxWarpImplI10DirectLoadIffE11DirectStoreIffEfLi2ELi2ELi8ELi1ELb1EL9Algorithm0EEvT_T0_ll_param_1+8];
	ld.param.u64 	%rd12, [_Z15SoftmaxWarpImplI10DirectLoadIffE11DirectStoreIffEfLi2ELi2ELi8ELi1ELb1EL9Algorithm0EEvT_T0_ll_param_2];
	ld.param.u64 	%rd13, [_Z15SoftmaxWarpImplI10DirectLoadIffE11DirectStoreIffEfLi2ELi2ELi8ELi1ELb1EL9Algorithm0EEvT_T0_ll_param_3];
	setp.lt.s64 	%p1, %rd13, 17;
	@%p1 bra 	$L__BB15_2;
	mov.u64 	%rd14, $str;
	cvta.global.u64 	%rd15, %rd14;
	mov.u64 	%rd16, $str$1;
	cvta.global.u64 	%rd17, %rd16;
	mov.u64 	%rd18, __unnamed_16;
	cvta.global.u64 	%rd19, %rd18;
	{ // callseq 15, 0
	.param .b64 param0;
	st.param.b64 	[param0], %rd15;
	.param .b64 param1;
	st.param.b64 	[param1], %rd17;
	.param .b32 param2;
	st.param.b32 	[param2], 358;
	.param .b64 param3;
	st.param.b64 	[param3], %rd19;
	.param .b64 param4;
	st.param.b64 	[param4], 1;
	call.uni 
	__assertfail, 
	(
	param0, 
	param1, 
	param2, 
	param3, 
	param4
	);
	} // callseq 15
$L__BB15_2:
	mov.u32 	%r2, %nctaid.x;
	mov.u32 	%r3, %ntid.y;
	mul.lo.s32 	%r1, %r2, %r3;
	mov.u32 	%r4, %ctaid.x;
	mov.u32 	%r5, %tid.y;
	mad.lo.s32 	%r6, %r4, %r3, %r5;
	cvt.s64.s32 	%rd32, %r6;
	setp.le.s64 	%p2, %rd12, %rd32;
	@%p2 bra 	$L__BB15_9;
	mov.u32 	%r7, %tid.x;
	shl.b32 	%r8, %r7, 1;
	cvt.u64.u32 	%rd6, %r8;
	cvta.to.global.u64 	%rd7, %rd3;
	cvta.to.global.u64 	%rd8, %rd1;
	cvt.s64.s32 	%rd9, %r1;
$L__BB15_4:
	setp.le.s64 	%p3, %rd13, %rd6;
	mov.f32 	%f49, 0fFF800000;
	mov.f32 	%f50, %f49;
	mov.f32 	%f51, %f49;
	@%p3 bra 	$L__BB15_6;
	mad.lo.s64 	%rd20, %rd32, %rd2, %rd6;
	shr.u64 	%rd21, %rd20, 63;
	add.s64 	%rd22, %rd20, %rd21;
	shl.b64 	%rd23, %rd22, 2;
	and.b64  	%rd24, %rd23, -8;
	add.s64 	%rd25, %rd8, %rd24;
	ld.global.v2.f32 	{%f50, %f49}, [%rd25];
	max.f32 	%f10, %f50, 0fFF800000;
	max.f32 	%f51, %f10, %f49;
$L__BB15_6:
	setp.le.s64 	%p4, %rd13, %rd6;
	mov.b32 	%r9, %f51;
	shfl.sync.bfly.b32	%r10|%p5, %r9, 4, 31, -1;
	mov.b32 	%f11, %r10;
	max.f32 	%f12, %f51, %f11;
	mov.b32 	%r11, %f12;
	shfl.sync.bfly.b32	%r12|%p6, %r11, 2, 31, -1;
	mov.b32 	%f13, %r12;
	max.f32 	%f14, %f12, %f13;
	mov.b32 	%r13, %f14;
	shfl.sync.bfly.b32	%r14|%p7, %r13, 1, 31, -1;
	mov.b32 	%f15, %r14;
	max.f32 	%f16, %f14, %f15;
	sub.f32 	%f17, %f50, %f16;
	fma.rn.f32 	%f18, %f17, 0f3BBB989D, 0f3F000000;
	cvt.sat.f32.f32 	%f19, %f18;
	mov.f32 	%f20, 0f4B400001;
	mov.f32 	%f21, 0f437C0000;
	fma.rm.f32 	%f22, %f19, %f21, %f20;
	add.f32 	%f23, %f22, 0fCB40007F;
	neg.f32 	%f24, %f23;
	fma.rn.f32 	%f25, %f17, 0f3FB8AA3B, %f24;
	fma.rn.f32 	%f26, %f17, 0f32A57060, %f25;
	mov.b32 	%r15, %f22;
	shl.b32 	%r16, %r15, 23;
	mov.b32 	%f27, %r16;
	ex2.approx.ftz.f32 	%f28, %f26;
	mul.f32 	%f29, %f28, %f27;
	add.f32 	%f30, %f29, 0f00000000;
	sub.f32 	%f31, %f49, %f16;
	fma.rn.f32 	%f32, %f31, 0f3BBB989D, 0f3F000000;
	cvt.sat.f32.f32 	%f33, %f32;
	fma.rm.f32 	%f34, %f33, %f21, %f20;
	add.f32 	%f35, %f34, 0fCB40007F;
	neg.f32 	%f36, %f35;
	fma.rn.f32 	%f37, %f31, 0f3FB8AA3B, %f36;
	fma.rn.f32 	%f38, %f31, 0f32A57060, %f37;
	mov.b32 	%r17, %f34;
	shl.b32 	%r18, %r17, 23;
	mov.b32 	%f39, %r18;
	ex2.approx.ftz.f32 	%f40, %f38;
	mul.f32 	%f41, %f40, %f39;
	add.f32 	%f42, %f30, %f41;
	mov.b32 	%r19, %f42;
	shfl.sync.bfly.b32	%r20|%p8, %r19, 4, 31, -1;
	mov.b32 	%f43, %r20;
	add.f32 	%f44, %f42, %f43;
	mov.b32 	%r21, %f44;
	shfl.sync.bfly.b32	%r22|%p9, %r21, 2, 31, -1;
	mov.b32 	%f45, %r22;
	add.f32 	%f46, %f44, %f45;
	mov.b32 	%r23, %f46;
	shfl.sync.bfly.b32	%r24|%p10, %r23, 1, 31, -1;
	mov.b32 	%f47, %r24;
	add.f32 	%f48, %f46, %f47;
	div.rn.f32 	%f7, %f29, %f48;
	div.rn.f32 	%f8, %f41, %f48;
	@%p4 bra 	$L__BB15_8;
	mad.lo.s64 	%rd26, %rd32, %rd4, %rd6;
	shr.u64 	%rd27, %rd26, 63;
	add.s64 	%rd28, %rd26, %rd27;
	shl.b64 	%rd29, %rd28, 2;
	and.b64  	%rd30, %rd29, -8;
	add.s64 	%rd31, %rd7, %rd30;
	st.global.v2.f32 	[%rd31], {%f7, %f8};
$L__BB15_8:
	add.s64 	%rd32, %rd32, %rd9;
	setp.lt.s64 	%p11, %rd32, %rd12;
	@%p11 bra 	$L__BB15_4;
$L__BB15_9:
	ret;

}
	// .globl	_Z15SoftmaxWarpImplI10DirectLoadIffE11DirectStoreIffEfLi2ELi2ELi16ELi2ELb0EL9Algorithm0EEvT_T0_ll
.visible .entry _Z15SoftmaxWarpImplI10DirectLoadIffE11DirectStoreIffEfLi2ELi2ELi16ELi2ELb0EL9Algorithm0EEvT_T0_ll(
	.param .align 8 .b8 _Z15SoftmaxWarpImplI10DirectLoadIffE11DirectStoreIffEfLi2ELi2ELi16ELi2ELb0EL9Algorithm0EEvT_T0_ll_param_0[16],
	.param .align 8 .b8 _Z15SoftmaxWarpImplI10DirectLoadIffE11DirectStoreIffEfLi2ELi2ELi16ELi2ELb0EL9Algorithm0EEvT_T0_ll_param_1[16],
	.param .u64 _Z15SoftmaxWarpImplI10DirectLoadIffE11DirectStoreIffEfLi2ELi2ELi16ELi2ELb0EL9Algorithm0EEvT_T0_ll_param_2,
	.param .u64 _Z15SoftmaxWarpImplI10DirectLoadIffE11DirectStoreIffEfLi2ELi2ELi16ELi2ELb0EL9Algorithm0EEvT_T0_ll_param_3
)
{
	.reg .pred 	%p<20>;
	.reg .b32 	%r<51>;
	.reg .b32 	%f<95>;
	.reg .b64 	%rd<39>;

	ld.param.u64 	%rd1, [_Z15SoftmaxWarpImplI10DirectLoadIffE11DirectStoreIffEfLi2ELi2ELi16ELi2ELb0EL9Algorithm0EEvT_T0_ll_param_0];
	ld.param.u64 	%rd2, [_Z15SoftmaxWarpImplI10DirectLoadIffE11DirectStoreIffEfLi2ELi2ELi16ELi2ELb0EL9Algorithm0EEvT_T0_ll_param_0+8];
	ld.param.u64 	%rd3, [_Z15SoftmaxWarpImplI10DirectLoadIffE11DirectStoreIffEfLi2ELi2ELi16ELi2ELb0EL9Algorithm0EEvT_T0_ll_param_1];
	ld.param.u64 	%rd4, [_Z15SoftmaxWarpImplI10DirectLoadIffE11DirectStoreIffEfLi2ELi2ELi16ELi2ELb0EL9Algorithm0EEvT_T0_ll_param_1+8];
	ld.param.u64 	%rd12, [_Z15SoftmaxWarpImplI10DirectLoadIffE11DirectStoreIffEfLi2ELi2ELi16ELi2ELb0EL9Algorithm0EEvT_T0_ll_param_2];
	ld.param.u64 	%rd13, [_Z15SoftmaxWarpImplI10DirectLoadIffE11DirectStoreIffEfLi2ELi2ELi16ELi2ELb0EL9Algorithm0EEvT_T0_ll_param_3];
	setp.lt.s64 	%p1, %rd13, 33;
	@%p1 bra 	$L__BB16_2;
	mov.u64 	%rd14, $str;
	cvta.global.u64 	%rd15, %rd14;
	mov.u64 	%rd16, $str$1;
	cvta.global.u64 	%rd17, %rd16;
	mov.u64 	%rd18, __unnamed_17;
	cvta.global.u64 	%rd19, %rd18;
	{ // callseq 16, 0
	.param .b64 param0;
	st.param.b64 	[param0], %rd15;
	.param .b64 param1;
	st.param.b64 	[param1], %rd17;
	.param .b32 param2;
	st.param.b32 	[param2], 358;
	.param .b64 param3;
	st.param.b64 	[param3], %rd19;
	.param .b64 param4;
	st.param.b64 	[param4], 1;
	call.uni 
	__assertfail, 
	(
	param0, 
	param1, 
	param2, 
	param3, 
	param4
	);
	} // callseq 16
$L__BB16_2:
	mov.u32 	%r2, %nctaid.x;
	mov.u32 	%r3, %ntid.y;
	mov.u32 	%r4, %ctaid.x;
	mov.u32 	%r5, %tid.y;
	mad.lo.s32 	%r6, %r4, %r3, %r5;
	mul.lo.s32 	%r7, %r3, %r2;
	shl.b32 	%r1, %r7, 1;
	shl.b32 	%r8, %r6, 1;
	cvt.s64.s32 	%rd38, %r8;
	setp.le.s64 	%p2, %rd12, %rd38;
	@%p2 bra 	$L__BB16_5;
	cvta.to.global.u64 	%rd6, %rd1;
	cvta.to.global.u64 	%rd7, %rd3;
	mov.u32 	%r9, %tid.x;
	shl.b32 	%r10, %r9, 1;
	cvt.u64.u32 	%rd8, %r10;
	cvt.s64.s32 	%rd9, %r1;
$L__BB16_4:
	mad.lo.s64 	%rd20, %rd38, %rd2, %rd8;
	shl.b64 	%rd21, %rd20, 2;
	add.s64 	%rd22, %rd6, %rd21;
	ld.global.v2.f32 	{%f1, %f2}, [%rd22];
	max.f32 	%f3, %f1, 0fFF800000;
	max.f32 	%f4, %f3, %f2;
	add.s64 	%rd23, %rd20, %rd2;
	shr.u64 	%rd24, %rd23, 63;
	add.s64 	%rd25, %rd23, %rd24;
	shl.b64 	%rd26, %rd25, 2;
	and.b64  	%rd27, %rd26, -8;
	add.s64 	%rd28, %rd6, %rd27;
	ld.global.v2.f32 	{%f5, %f6}, [%rd28];
	max.f32 	%f7, %f5, 0fFF800000;
	max.f32 	%f8, %f7, %f6;
	mov.b32 	%r11, %f4;
	shfl.sync.bfly.b32	%r12|%p3, %r11, 8, 31, -1;
	mov.b32 	%f9, %r12;
	max.f32 	%f10, %f4, %f9;
	mov.b32 	%r13, %f10;
	shfl.sync.bfly.b32	%r14|%p4, %r13, 4, 31, -1;
	mov.b32 	%f11, %r14;
	max.f32 	%f12, %f10, %f11;
	mov.b32 	%r15, %f12;
	shfl.sync.bfly.b32	%r16|%p5, %r15, 2, 31, -1;
	mov.b32 	%f13, %r16;
	max.f32 	%f14, %f12, %f13;
	mov.b32 	%r17, %f14;
	shfl.sync.bfly.b32	%r18|%p6, %r17, 1, 31, -1;
	mov.b32 	%f15, %r18;
	max.f32 	%f16, %f14, %f15;
	mov.b32 	%r19, %f8;
	shfl.sync.bfly.b32	%r20|%p7, %r19, 8, 31, -1;
	mov.b32 	%f17, %r20;
	max.f32 	%f18, %f8, %f17;
	mov.b32 	%r21, %f18;
	shfl.sync.bfly.b32	%r22|%p8, %r21, 4, 31, -1;
	mov.b32 	%f19, %r22;
	max.f32 	%f20, %f18, %f19;
	mov.b32 	%r23, %f20;
	shfl.sync.bfly.b32	%r24|%p9, %r23, 2, 31, -1;
	mov.b32 	%f21, %r24;
	max.f32 	%f22, %f20, %f21;
	mov.b32 	%r25, %f22;
	shfl.sync.bfly.b32	%r26|%p10, %r25, 1, 31, -1;
	mov.b32 	%f23, %r26;
	max.f32 	%f24, %f22, %f23;
	sub.f32 	%f25, %f1, %f16;
	fma.rn.f32 	%f26, %f25, 0f3BBB989D, 0f3F000000;
	cvt.sat.f32.f32 	%f27, %f26;
	mov.f32 	%f28, 0f4B400001;
	mov.f32 	%f29, 0f437C0000;
	fma.rm.f32 	%f30, %f27, %f29, %f28;
	add.f32 	%f31, %f30, 0fCB40007F;
	neg.f32 	%f32, %f31;
	fma.rn.f32 	%f33, %f25, 0f3FB8AA3B, %f32;
	fma.rn.f32 	%f34, %f25, 0f32A57060, %f33;
	mov.b32 	%r27, %f30;
	shl.b32 	%r28, %r27, 23;
	mov.b32 	%f35, %r28;
	ex2.approx.ftz.f32 	%f36, %f34;
	mul.f32 	%f37, %f36, %f35;
	add.f32 	%f38, %f37, 0f00000000;
	sub.f32 	%f39, %f2, %f16;
	fma.rn.f32 	%f40, %f39, 0f3BBB989D, 0f3F000000;
	cvt.sat.f32.f32 	%f41, %f40;
	fma.rm.f32 	%f42, %f41, %f29, %f28;
	add.f32 	%f43, %f42, 0fCB40007F;
	neg.f32 	%f44, %f43;
	fma.rn.f32 	%f45, %f39, 0f3FB8AA3B, %f44;
	fma.rn.f32 	%f46, %f39, 0f32A57060, %f45;
	mov.b32 	%r29, %f42;
	shl.b32 	%r30, %r29, 23;
	mov.b32 	%f47, %r30;
	ex2.approx.ftz.f32 	%f48, %f46;
	mul.f32 	%f49, %f48, %f47;
	add.f32 	%f50, %f38, %f49;
	sub.f32 	%f51, %f5, %f24;
	fma.rn.f32 	%f52, %f51, 0f3BBB989D, 0f3F000000;
	cvt.sat.f32.f32 	%f53, %f52;
	fma.rm.f32 	%f54, %f53, %f29, %f28;
	add.f32 	%f55, %f54, 0fCB40007F;
	neg.f32 	%f56, %f55;
	fma.rn.f32 	%f57, %f51, 0f3FB8AA3B, %f56;
	fma.rn.f32 	%f58, %f51, 0f32A57060, %f57;
	mov.b32 	%r31, %f54;
	shl.b32 	%r32, %r31, 23;
	mov.b32 	%f59, %r32;
	ex2.approx.ftz.f32 	%f60, %f58;
	mul.f32 	%f61, %f60, %f59;
	add.f32 	%f62, %f61, 0f00000000;
	sub.f32 	%f63, %f6, %f24;
	fma.rn.f32 	%f64, %f63, 0f3BBB989D, 0f3F000000;
	cvt.sat.f32.f32 	%f65, %f64;
	fma.rm.f32 	%f66, %f65, %f29, %f28;
	add.f32 	%f67, %f66, 0fCB40007F;
	neg.f32 	%f68, %f67;
	fma.rn.f32 	%f69, %f63, 0f3FB8AA3B, %f68;
	fma.rn.f32 	%f70, %f63, 0f32A57060, %f69;
	mov.b32 	%r33, %f66;
	shl.b32 	%r34, %r33, 23;
	mov.b32 	%f71, %r34;
	ex2.approx.ftz.f32 	%f72, %f70;
	mul.f32 	%f73, %f72, %f71;
	add.f32 	%f74, %f62, %f73;
	mov.b32 	%r35, %f50;
	shfl.sync.bfly.b32	%r36|%p11, %r35, 8, 31, -1;
	mov.b32 	%f75, %r36;
	add.f32 	%f76, %f50, %f75;
	mov.b32 	%r37, %f76;
	shfl.sync.bfly.b32	%r38|%p12, %r37, 4, 31, -1;
	mov.b32 	%f77, %r38;
	add.f32 	%f78, %f76, %f77;
	mov.b32 	%r39, %f78;
	shfl.sync.bfly.b32	%r40|%p13, %r39, 2, 31, -1;
	mov.b32 	%f79, %r40;
	add.f32 	%f80, %f78, %f79;
	mov.b32 	%r41, %f80;
	shfl.sync.bfly.b32	%r42|%p14, %r41, 1, 31, -1;
	mov.b32 	%f81, %r42;
	add.f32 	%f82, %f80, %f81;
	mov.b32 	%r43, %f74;
	shfl.sync.bfly.b32	%r44|%p15, %r43, 8, 31, -1;
	mov.b32 	%f83, %r44;
	add.f32 	%f84, %f74, %f83;
	mov.b32 	%r45, %f84;
	shfl.sync.bfly.b32	%r46|%p16, %r45, 4, 31, -1;
	mov.b32 	%f85, %r46;
	add.f32 	%f86, %f84, %f85;
	mov.b32 	%r47, %f86;
	shfl.sync.bfly.b32	%r48|%p17, %r47, 2, 31, -1;
	mov.b32 	%f87, %r48;
	add.f32 	%f88, %f86, %f87;
	mov.b32 	%r49, %f88;
	shfl.sync.bfly.b32	%r50|%p18, %r49, 1, 31, -1;
	mov.b32 	%f89, %r50;
	add.f32 	%f90, %f88, %f89;
	div.rn.f32 	%f91, %f37, %f82;
	div.rn.f32 	%f92, %f49, %f82;
	mad.lo.s64 	%rd29, %rd38, %rd4, %rd8;
	shl.b64 	%rd30, %rd29, 2;
	add.s64 	%rd31, %rd7, %rd30;
	st.global.v2.f32 	[%rd31], {%f91, %f92};
	div.rn.f32 	%f93, %f61, %f90;
	div.rn.f32 	%f94, %f73, %f90;
	add.s64 	%rd32, %rd29, %rd4;
	shr.u64 	%rd33, %rd32, 63;
	add.s64 	%rd34, %rd32, %rd33;
	shl.b64 	%rd35, %rd34, 2;
	and.b64  	%rd36, %rd35, -8;
	add.s64 	%rd37, %rd7, %rd36;
	st.global.v2.f32 	[%rd37], {%f93, %f94};
	add.s64 	%rd38, %rd38, %rd9;
	setp.lt.s64 	%p19, %rd38, %rd12;
	@%p19 bra 	$L__BB16_4;
$L__BB16_5:
	ret;

}
	// .globl	_Z15SoftmaxWarpImplI10DirectLoadIffE11DirectStoreIffEfLi2ELi2ELi16ELi2ELb1EL9Algorithm0EEvT_T0_ll
.visible .entry _Z15SoftmaxWarpImplI10DirectLoadIffE11DirectStoreIffEfLi2ELi2ELi16ELi2ELb1EL9Algorithm0EEvT_T0_ll(
	.param .align 8 .b8 _Z15SoftmaxWarpImplI10DirectLoadIffE11DirectStoreIffEfLi2ELi2ELi16ELi2ELb1EL9Algorithm0EEvT_T0_ll_param_0[16],
	.param .align 8 .b8 _Z15SoftmaxWarpImplI10DirectLoadIffE11DirectStoreIffEfLi2ELi2ELi16ELi2ELb1EL9Algorithm0EEvT_T0_ll_param_1[16],
	.param .u64 _Z15SoftmaxWarpImplI10DirectLoadIffE11DirectStoreIffEfLi2ELi2ELi16ELi2ELb1EL9Algorithm0EEvT_T0_ll_param_2,
	.param .u64 _Z15SoftmaxWarpImplI10DirectLoadIffE11DirectStoreIffEfLi2ELi2ELi16ELi2ELb1EL9Algorithm0EEvT_T0_ll_param_3
)
{
	.reg .pred 	%p<24>;
	.reg .b32 	%r<51>;
	.reg .b32 	%f<109>;
	.reg .b64 	%rd<41>;

	ld.param.u64 	%rd2, [_Z15SoftmaxWarpImplI10DirectLoadIffE11DirectStoreIffEfLi2ELi2ELi16ELi2ELb1EL9Algorithm0EEvT_T0_ll_param_0+8];
	ld.param.u64 	%rd4, [_Z15SoftmaxWarpImplI10DirectLoadIffE11DirectStoreIffEfLi2ELi2ELi16ELi2ELb1EL9Algorithm0EEvT_T0_ll_param_1+8];
	ld.param.u64 	%rd12, [_Z15SoftmaxWarpImplI10DirectLoadIffE11DirectStoreIffEfLi2ELi2ELi16ELi2ELb1EL9Algorithm0EEvT_T0_ll_param_1];
	ld.param.u64 	%rd13, [_Z15SoftmaxWarpImplI10DirectLoadIffE11DirectStoreIffEfLi2ELi2ELi16ELi2ELb1EL9Algorithm0EEvT_T0_ll_param_0];
	ld.param.u64 	%rd10, [_Z15SoftmaxWarpImplI10DirectLoadIffE11DirectStoreIffEfLi2ELi2ELi16ELi2ELb1EL9Algorithm0EEvT_T0_ll_param_2];
	ld.param.u64 	%rd11, [_Z15SoftmaxWarpImplI10DirectLoadIffE11DirectStoreIffEfLi2ELi2ELi16ELi2ELb1EL9Algorithm0EEvT_T0_ll_param_3];
	cvta.to.global.u64 	%rd1, %rd13;
	cvta.to.global.u64 	%rd3, %rd12;
	setp.lt.s64 	%p1, %rd11, 33;
	@%p1 bra 	$L__BB17_2;
	mov.u64 	%rd14, $str;
	cvta.global.u64 	%rd15, %rd14;
	mov.u64 	%rd16, $str$1;
	cvta.global.u64 	%rd17, %rd16;
	mov.u64 	%rd18, __unnamed_18;
	cvta.global.u64 	%rd19, %rd18;
	{ // callseq 17, 0
	.param .b64 param0;
	st.param.b64 	[param0], %rd15;
	.param .b64 param1;
	st.param.b64 	[param1], %rd17;
	.param .b32 param2;
	st.param.b32 	[param2], 358;
	.param .b64 param3;
	st.param.b64 	[param3], %rd19;
	.param .b64 param4;
	st.param.b64 	[param4], 1;
	call.uni 
	__assertfail, 
	(
	param0, 
	param1, 
	param2, 
	param3, 
	param4
	);
	} // callseq 17
$L__BB17_2:
	mov.u32 	%r2, %nctaid.x;
	mov.u32 	%r3, %ntid.y;
	mov.u32 	%r4, %ctaid.x;
	mov.u32 	%r5, %tid.y;
	mad.lo.s32 	%r6, %r4, %r3, %r5;
	mul.lo.s32 	%r7, %r3, %r2;
	shl.b32 	%r1, %r7, 1;
	shl.b32 	%r8, %r6, 1;
	cvt.s64.s32 	%rd40, %r8;
	setp.le.s64 	%p2, %rd10, %rd40;
	@%p2 bra 	$L__BB17_13;
	mov.u32 	%r9, %tid.x;
	shl.b32 	%r10, %r9, 1;
	cvt.u64.u32 	%rd6, %r10;
	cvt.s64.s32 	%rd7, %r1;
$L__BB17_4:
	setp.le.s64 	%p3, %rd11, %rd6;
	mov.f32 	%f103, 0fFF800000;
	mov.f32 	%f104, %f103;
	mov.f32 	%f105, %f103;
	@%p3 bra 	$L__BB17_6;
	mad.lo.s64 	%rd20, %rd40, %rd2, %rd6;
	shl.b64 	%rd21, %rd20, 2;
	add.s64 	%rd22, %rd1, %rd21;
	ld.global.v2.f32 	{%f104, %f103}, [%rd22];
	max.f32 	%f21, %f104, 0fFF800000;
	max.f32 	%f105, %f21, %f103;
$L__BB17_6:
	setp.le.s64 	%p4, %rd11, %rd6;
	mov.f32 	%f106, 0fFF800000;
	mov.f32 	%f107, %f106;
	mov.f32 	%f108, %f106;
	@%p4 bra 	$L__BB17_8;
	mad.lo.s64 	%rd23, %rd2, %rd40, %rd2;
	add.s64 	%rd24, %rd23, %rd6;
	shr.u64 	%rd25, %rd24, 63;
	add.s64 	%rd26, %rd24, %rd25;
	shl.b64 	%rd27, %rd26, 2;
	and.b64  	%rd28, %rd27, -8;
	add.s64 	%rd29, %rd1, %rd28;
	ld.global.v2.f32 	{%f107, %f108}, [%rd29];
	max.f32 	%f23, %f107, 0fFF800000;
	max.f32 	%f106, %f23, %f108;
$L__BB17_8:
	setp.le.s64 	%p5, %rd11, %rd6;
	mov.b32 	%r11, %f105;
	shfl.sync.bfly.b32	%r12|%p6, %r11, 8, 31, -1;
	mov.b32 	%f24, %r12;
	max.f32 	%f25, %f105, %f24;
	mov.b32 	%r13, %f25;
	shfl.sync.bfly.b32	%r14|%p7, %r13, 4, 31, -1;
	mov.b32 	%f26, %r14;
	max.f32 	%f27, %f25, %f26;
	mov.b32 	%r15, %f27;
	shfl.sync.bfly.b32	%r16|%p8, %r15, 2, 31, -1;
	mov.b32 	%f28, %r16;
	max.f32 	%f29, %f27, %f28;
	mov.b32 	%r17, %f29;
	shfl.sync.bfly.b32	%r18|%p9, %r17, 1, 31, -1;
	mov.b32 	%f30, %r18;
	max.f32 	%f31, %f29, %f30;
	mov.b32 	%r19, %f106;
	shfl.sync.bfly.b32	%r20|%p10, %r19, 8, 31, -1;
	mov.b32 	%f32, %r20;
	max.f32 	%f33, %f106, %f32;
	mov.b32 	%r21, %f33;
	shfl.sync.bfly.b32	%r22|%p11, %r21, 4, 31, -1;
	mov.b32 	%f34, %r22;
	max.f32 	%f35, %f33, %f34;
	mov.b32 	%r23, %f35;
	shfl.sync.bfly.b32	%r24|%p12, %r23, 2, 31, -1;
	mov.b32 	%f36, %r24;
	max.f32 	%f37, %f35, %f36;
	mov.b32 	%r25, %f37;
	shfl.sync.bfly.b32	%r26|%p13, %r25, 1, 31, -1;
	mov.b32 	%f38, %r26;
	max.f32 	%f39, %f37, %f38;
	sub.f32 	%f40, %f104, %f31;
	fma.rn.f32 	%f41, %f40, 0f3BBB989D, 0f3F000000;
	cvt.sat.f32.f32 	%f42, %f41;
	mov.f32 	%f43, 0f4B400001;
	mov.f32 	%f44, 0f437C0000;
	fma.rm.f32 	%f45, %f42, %f44, %f43;
	add.f32 	%f46, %f45, 0fCB40007F;
	neg.f32 	%f47, %f46;
	fma.rn.f32 	%f48, %f40, 0f3FB8AA3B, %f47;
	fma.rn.f32 	%f49, %f40, 0f32A57060, %f48;
	mov.b32 	%r27, %f45;
	shl.b32 	%r28, %r27, 23;
	mov.b32 	%f50, %r28;
	ex2.approx.ftz.f32 	%f51, %f49;
	mul.f32 	%f52, %f51, %f50;
	add.f32 	%f53, %f52, 0f00000000;
	sub.f32 	%f54, %f103, %f31;
	fma.rn.f32 	%f55, %f54, 0f3BBB989D, 0f3F000000;
	cvt.sat.f32.f32 	%f56, %f55;
	fma.rm.f32 	%f57, %f56, %f44, %f43;
	add.f32 	%f58, %f57, 0fCB40007F;
	neg.f32 	%f59, %f58;
	fma.rn.f32 	%f60, %f54, 0f3FB8AA3B, %f59;
	fma.rn.f32 	%f61, %f54, 0f32A57060, %f60;
	mov.b32 	%r29, %f57;
	shl.b32 	%r30, %r29, 23;
	mov.b32 	%f62, %r30;
	ex2.approx.ftz.f32 	%f63, %f61;
	mul.f32 	%f64, %f63, %f62;
	add.f32 	%f65, %f53, %f64;
	sub.f32 	%f66, %f107, %f39;
	fma.rn.f32 	%f67, %f66, 0f3BBB989D, 0f3F000000;
	cvt.sat.f32.f32 	%f68, %f67;
	fma.rm.f32 	%f69, %f68, %f44, %f43;
	add.f32 	%f70, %f69, 0fCB40007F;
	neg.f32 	%f71, %f70;
	fma.rn.f32 	%f72, %f66, 0f3FB8AA3B, %f71;
	fma.rn.f32 	%f73, %f66, 0f32A57060, %f72;
	mov.b32 	%r31, %f69;
	shl.b32 	%r32, %r31, 23;
	mov.b32 	%f74, %r32;
	ex2.approx.ftz.f32 	%f75, %f73;
	mul.f32 	%f13, %f75, %f74;
	add.f32 	%f76, %f13, 0f00000000;
	sub.f32 	%f77, %f108, %f39;
	fma.rn.f32 	%f78, %f77, 0f3BBB989D, 0f3F000000;
	cvt.sat.f32.f32 	%f79, %f78;
	fma.rm.f32 	%f80, %f79, %f44, %f43;
	add.f32 	%f81, %f80, 0fCB40007F;
	neg.f32 	%f82, %f81;
	fma.rn.f32 	%f83, %f77, 0f3FB8AA3B, %f82;
	fma.rn.f32 	%f84, %f77, 0f32A57060, %f83;
	mov.b32 	%r33, %f80;
	shl.b32 	%r34, %r33, 23;
	mov.b32 	%f85, %r34;
	ex2.approx.ftz.f32 	%f86, %f84;
	mul.f32 	%f14, %f86, %f85;
	add.f32 	%f87, %f76, %f14;
	mov.b32 	%r35, %f65;
	shfl.sync.bfly.b32	%r36|%p14, %r35, 8, 31, -1;
	mov.b32 	%f88, %r36;
	add.f32 	%f89, %f65, %f88;
	mov.b32 	%r37, %f89;
	shfl.sync.bfly.b32	%r38|%p15, %r37, 4, 31, -1;
	mov.b32 	%f90, %r38;
	add.f32 	%f91, %f89, %f90;
	mov.b32 	%r39, %f91;
	shfl.sync.bfly.b32	%r40|%p16, %r39, 2, 31, -1;
	mov.b32 	%f92, %r40;
	add.f32 	%f93, %f91, %f92;
	mov.b32 	%r41, %f93;
	shfl.sync.bfly.b32	%r42|%p17, %r41, 1, 31, -1;
	mov.b32 	%f94, %r42;
	add.f32 	%f95, %f93, %f94;
	mov.b32 	%r43, %f87;
	shfl.sync.bfly.b32	%r44|%p18, %r43, 8, 31, -1;
	mov.b32 	%f96, %r44;
	add.f32 	%f97, %f87, %f96;
	mov.b32 	%r45, %f97;
	shfl.sync.bfly.b32	%r46|%p19, %r45, 4, 31, -1;
	mov.b32 	%f98, %r46;
	add.f32 	%f99, %f97, %f98;
	mov.b32 	%r47, %f99;
	shfl.sync.bfly.b32	%r48|%p20, %r47, 2, 31, -1;
	mov.b32 	%f100, %r48;
	add.f32 	%f101, %f99, %f100;
	mov.b32 	%r49, %f101;
	shfl.sync.bfly.b32	%r50|%p21, %r49, 1, 31, -1;
	mov.b32 	%f102, %r50;
	add.f32 	%f15, %f101, %f102;
	div.rn.f32 	%f16, %f52, %f95;
	div.rn.f32 	%f17, %f64, %f95;
	@%p5 bra 	$L__BB17_10;
	mad.lo.s64 	%rd30, %rd40, %rd4, %rd6;
	shl.b64 	%rd31, %rd30, 2;
	add.s64 	%rd32, %rd3, %rd31;
	st.global.v2.f32 	[%rd32], {%f16, %f17};
$L__BB17_10:
	setp.le.s64 	%p22, %rd11, %rd6;
	div.rn.f32 	%f18, %f13, %f15;
	div.rn.f32 	%f19, %f14, %f15;
	@%p22 bra 	$L__BB17_12;
	mad.lo.s64 	%rd33, %rd4, %rd40, %rd4;
	add.s64 	%rd34, %rd33, %rd6;
	shr.u64 	%rd35, %rd34, 63;
	add.s64 	%rd36, %rd34, %rd35;
	shl.b64 	%rd37, %rd36, 2;
	and.b64  	%rd38, %rd37, -8;
	add.s64 	%rd39, %rd3, %rd38;
	st.global.v2.f32 	[%rd39], {%f18, %f19};
$L__BB17_12:
	add.s64 	%rd40, %rd40, %rd7;
	setp.lt.s64 	%p23, %rd40, %rd10;
	@%p23 bra 	$L__BB17_4;
$L__BB17_13:
	ret;

}
	// .globl	_Z15SoftmaxWarpImplI10DirectLoadIffE11DirectStoreIffEfLi2ELi2ELi16ELi1ELb0EL9Algorithm0EEvT_T0_ll
.visible .entry _Z15SoftmaxWarpImplI10DirectLoadIffE11DirectStoreIffEfLi2ELi2ELi16ELi1ELb0EL9Algorithm0EEvT_T0_ll(
	.param .align 8 .b8 _Z15SoftmaxWarpImplI10DirectLoadIffE11DirectStoreIffEfLi2ELi2ELi16ELi1ELb0EL9Algorithm0EEvT_T0_ll_param_0[16],
	.param .align 8 .b8 _Z15SoftmaxWarpImplI10DirectLoadIffE11DirectStoreIffEfLi2ELi2ELi16ELi1ELb0EL9Algorithm0EEvT_T0_ll_param_1[16],
	.param .u64 _Z15SoftmaxWarpImplI10DirectLoadIffE11DirectStoreIffEfLi2ELi2ELi16ELi1ELb0EL9Algorithm0EEvT_T0_ll_param_2,
	.param .u64 _Z15SoftmaxWarpImplI10DirectLoadIffE11DirectStoreIffEfLi2ELi2ELi16ELi1ELb0EL9Algorithm0EEvT_T0_ll_param_3
)
{
	.reg .pred 	%p<12>;
	.reg .b32 	%r<29>;
	.reg .b32 	%f<49>;
	.reg .b64 	%rd<33>;

	ld.param.u64 	%rd1, [_Z15SoftmaxWarpImplI10DirectLoadIffE11DirectStoreIffEfLi2ELi2ELi16ELi1ELb0EL9Algorithm0EEvT_T0_ll_param_0];
	ld.param.u64 	%rd2, [_Z15SoftmaxWarpImplI10DirectLoadIffE11DirectStoreIffEfLi2ELi2ELi16ELi1ELb0EL9Algorithm0EEvT_T0_ll_param_0+8];
	ld.param.u64 	%rd3, [_Z15SoftmaxWarpImplI10DirectLoadIffE11DirectStoreIffEfLi2ELi2ELi16ELi1ELb0EL9Algorithm0EEvT_T0_ll_param_1];
	ld.param.u64 	%rd4, [_Z15SoftmaxWarpImplI10DirectLoadIffE11DirectStoreIffEfLi2ELi2ELi16ELi1ELb0EL9Algorithm0EEvT_T0_ll_param_1+8];
	ld.param.u64 	%rd12, [_Z15SoftmaxWarpImplI10DirectLoadIffE11DirectStoreIffEfLi2ELi2ELi16ELi1ELb0EL9Algorithm0EEvT_T0_ll_param_2];
	ld.param.u64 	%rd13, [_Z15SoftmaxWarpImplI10DirectLoadIffE11DirectStoreIffEfLi2ELi2ELi16ELi1ELb0EL9Algorithm0EEvT_T0_ll_param_3];
	setp.lt.s64 	%p1, %rd13, 33;
	@%p1 bra 	$L__BB18_2;
	mov.u64 	%rd14, $str;
	cvta.global.u64 	%rd15, %rd14;
	mov.u64 	%rd16, $str$1;
	cvta.global.u64 	%rd17, %rd16;
	mov.u64 	%rd18, __unnamed_19;
	cvta.global.u64 	%rd19, %rd18;
	{ // callseq 18, 0
	.param .b64 param0;
	st.param.b64 	[param0], %rd15;
	.param .b64 param1;
	st.param.b64 	[param1], %rd17;
	.param .b32 param2;
	st.param.b32 	[param2], 358;
	.param .b64 param3;
	st.param.b64 	[param3], %rd19;
	.param .b64 param4;
	st.param.b64 	[param4], 1;
	call.uni 
	__assertfail, 
	(
	param0, 
	param1, 
	param2, 
	param3, 
	param4
	);
	} // callseq 18
$L__BB18_2:
	mov.u32 	%r2, %nctaid.x;
	mov.u32 	%r3, %ntid.y;
	mul.lo.s32 	%r1, %r2, %r3;
	mov.u32 	%r4, %ctaid.x;
	mov.u32 	%r5, %tid.y;
	mad.lo.s32 	%r6, %r4, %r3, %r5;
	cvt.s64.s32 	%rd32, %r6;
	setp.le.s64 	%p2, %rd12, %rd32;
	@%p2 bra 	$L__BB18_5;
	mov.u32 	%r7, %tid.x;
	shl.b32 	%r8, %r7, 1;
	cvt.u64.u32 	%rd6, %r8;
	cvta.to.global.u64 	%rd7, %rd3;
	cvta.to.global.u64 	%rd8, %rd1;
	cvt.s64.s32 	%rd9, %r1;
$L__BB18_4:
	mad.lo.s64 	%rd20, %rd32, %rd2, %rd6;
	shr.u64 	%rd21, %rd20, 63;
	add.s64 	%rd22, %rd20, %rd21;
	shl.b64 	%rd23, %rd22, 2;
	and.b64  	%rd24, %rd23, -8;
	add.s64 	%rd25, %rd8, %rd24;
	ld.global.v2.f32 	{%f1, %f2}, [%rd25];
	max.f32 	%f3, %f1, 0fFF800000;
	max.f32 	%f4, %f3, %f2;
	mov.b32 	%r9, %f4;
	shfl.sync.bfly.b32	%r10|%p3, %r9, 8, 31, -1;
	mov.b32 	%f5, %r10;
	max.f32 	%f6, %f4, %f5;
	mov.b32 	%r11, %f6;
	shfl.sync.bfly.b32	%r12|%p4, %r11, 4, 31, -1;
	mov.b32 	%f7, %r12;
	max.f32 	%f8, %f6, %f7;
	mov.b32 	%r13, %f8;
	shfl.sync.bfly.b32	%r14|%p5, %r13, 2, 31, -1;
	mov.b32 	%f9, %r14;
	max.f32 	%f10, %f8, %f9;
	mov.b32 	%r15, %f10;
	shfl.sync.bfly.b32	%r16|%p6, %r15, 1, 31, -1;
	mov.b32 	%f11, %r16;
	max.f32 	%f12, %f10, %f11;
	sub.f32 	%f13, %f1, %f12;
	fma.rn.f32 	%f14, %f13, 0f3BBB989D, 0f3F000000;
	cvt.sat.f32.f32 	%f15, %f14;
	mov.f32 	%f16, 0f4B400001;
	mov.f32 	%f17, 0f437C0000;
	fma.rm.f32 	%f18, %f15, %f17, %f16;
	add.f32 	%f19, %f18, 0fCB40007F;
	neg.f32 	%f20, %f19;
	fma.rn.f32 	%f21, %f13, 0f3FB8AA3B, %f20;
	fma.rn.f32 	%f22, %f13, 0f32A57060, %f21;
	mov.b32 	%r17, %f18;
	shl.b32 	%r18, %r17, 23;
	mov.b32 	%f23, %r18;
	ex2.approx.ftz.f32 	%f24, %f22;
	mul.f32 	%f25, %f24, %f23;
	add.f32 	%f26, %f25, 0f00000000;
	sub.f32 	%f27, %f2, %f12;
	fma.rn.f32 	%f28, %f27, 0f3BBB989D, 0f3F000000;
	cvt.sat.f32.f32 	%f29, %f28;
	fma.rm.f32 	%f30, %f29, %f17, %f16;
	add.f32 	%f31, %f30, 0fCB40007F;
	neg.f32 	%f32, %f31;
	fma.rn.f32 	%f33, %f27, 0f3FB8AA3B, %f32;
	fma.rn.f32 	%f34, %f27, 0f32A57060, %f33;
	mov.b32 	%r19, %f30;
	shl.b32 	%r20, %r19, 23;
	mov.b32 	%f35, %r20;
	ex2.approx.ftz.f32 	%f36, %f34;
	mul.f32 	%f37, %f36, %f35;
	add.f32 	%f38, %f26, %f37;
	mov.b32 	%r21, %f38;
	shfl.sync.bfly.b32	%r22|%p7, %r21, 8, 31, -1;
	mov.b32 	%f39, %r22;
	add.f32 	%f40, %f38, %f39;
	mov.b32 	%r23, %f40;
	shfl.sync.bfly.b32	%r24|%p8, %r23, 4, 31, -1;
	mov.b32 	%f41, %r24;
	add.f32 	%f42, %f40, %f41;
	mov.b32 	%r25, %f42;
	shfl.sync.bfly.b32	%r26|%p9, %r25, 2, 31, -1;
	mov.b32 	%f43, %r26;
	add.f32 	%f44, %f42, %f43;
	mov.b32 	%r27, %f44;
	shfl.sync.bfly.b32	%r28|%p10, %r27, 1, 31, -1;
	mov.b32 	%f45, %r28;
	add.f32 	%f46, %f44, %f45;
	div.rn.f32 	%f47, %f25, %f46;
	div.rn.f32 	%f48, %f37, %f46;
	mad.lo.s64 	%rd26, %rd32, %rd4, %rd6;
	shr.u64 	%rd27, %rd26, 63;
	add.s64 	%rd28, %rd26, %rd27;
	shl.b64 	%rd29, %rd28, 2;
	and.b64  	%rd30, %rd29, -8;
	add.s64 	%rd31, %rd7, %rd30;
	st.global.v2.f32 	[%rd31], {%f47, %f48};
	add.s64 	%rd32, %rd32, %rd9;
	setp.lt.s64 	%p11, %rd32, %rd12;
	@%p11 bra 	$L__BB18_4;
$L__BB18_5:
	ret;

}
	// .globl	_Z15SoftmaxWarpImplI10DirectLoadIffE11DirectStoreIffEfLi2ELi2ELi16ELi1ELb1EL9Algorithm0EEvT_T0_ll
.visible .entry _Z15SoftmaxWarpImplI10DirectLoadIffE11DirectStoreIffEfLi2ELi2ELi16ELi1ELb1EL9Algorithm0EEvT_T0_ll(
	.param .align 8 .b8 _Z15SoftmaxWarpImplI10DirectLoadIffE11DirectStoreIffEfLi2ELi2ELi16ELi1ELb1EL9Algorithm0EEvT_T0_ll_param_0[16],
	.param .align 8 .b8 _Z15SoftmaxWarpImplI10DirectLoadIffE11DirectStoreIffEfLi2ELi2ELi16ELi1ELb1EL9Algorithm0EEvT_T0_ll_param_1[16],
	.param .u64 _Z15SoftmaxWarpImplI10DirectLoadIffE11DirectStoreIffEfLi2ELi2ELi16ELi1ELb1EL9Algorithm0EEvT_T0_ll_param_2,
	.param .u64 _Z15SoftmaxWarpImplI10DirectLoadIffE11DirectStoreIffEfLi2ELi2ELi16ELi1ELb1EL9Algorithm0EEvT_T0_ll_param_3
)
{
	.reg .pred 	%p<14>;
	.reg .b32 	%r<29>;
	.reg .b32 	%f<56>;
	.reg .b64 	%rd<33>;

	ld.param.u64 	%rd1, [_Z15SoftmaxWarpImplI10DirectLoadIffE11DirectStoreIffEfLi2ELi2ELi16ELi1ELb1EL9Algorithm0EEvT_T0_ll_param_0];
	ld.param.u64 	%rd2, [_Z15SoftmaxWarpImplI10DirectLoadIffE11DirectStoreIffEfLi2ELi2ELi16ELi1ELb1EL9Algorithm0EEvT_T0_ll_param_0+8];
	ld.param.u64 	%rd3, [_Z15SoftmaxWarpImplI10DirectLoadIffE11DirectStoreIffEfLi2ELi2ELi16ELi1ELb1EL9Algorithm0EEvT_T0_ll_param_1];
	ld.param.u64 	%rd4, [_Z15SoftmaxWarpImplI10DirectLoadIffE11DirectStoreIffEfLi2ELi2ELi16ELi1ELb1EL9Algorithm0EEvT_T0_ll_param_1+8];
	ld.param.u64 	%rd12, [_Z15SoftmaxWarpImplI10DirectLoadIffE11DirectStoreIffEfLi2ELi2ELi16ELi1ELb1EL9Algorithm0EEvT_T0_ll_param_2];
	ld.param.u64 	%rd13, [_Z15SoftmaxWarpImplI10DirectLoadIffE11DirectStoreIffEfLi2ELi2ELi16ELi1ELb1EL9Algorithm0EEvT_T0_ll_param_3];
	setp.lt.s64 	%p1, %rd13, 33;
	@%p1 bra 	$L__BB19_2;
	mov.u64 	%rd14, $str;
	cvta.global.u64 	%rd15, %rd14;
	mov.u64 	%rd16, $str$1;
	cvta.global.u64 	%rd17, %rd16;
	mov.u64 	%rd18, __unnamed_20;
	cvta.global.u64 	%rd19, %rd18;
	{ // callseq 19, 0
	.param .b64 param0;
	st.param.b64 	[param0], %rd15;
	.param .b64 param1;
	st.param.b64 	[param1], %rd17;
	.param .b32 param2;
	st.param.b32 	[param2], 358;
	.param .b64 param3;
	st.param.b64 	[param3], %rd19;
	.param .b64 param4;
	st.param.b64 	[param4], 1;
	call.uni 
	__assertfail, 
	(
	param0, 
	param1, 
	param2, 
	param3, 
	param4
	);
	} // callseq 19
$L__BB19_2:
	mov.u32 	%r2, %nctaid.x;
	mov.u32 	%r3, %ntid.y;
	mul.lo.s32 	%r1, %r2, %r3;
	mov.u32 	%r4, %ctaid.x;
	mov.u32 	%r5, %tid.y;
	mad.lo.s32 	%r6, %r4, %r3, %r5;
	cvt.s64.s32 	%rd32, %r6;
	setp.le.s64 	%p2, %rd12, %rd32;
	@%p2 bra 	$L__BB19_9;
	mov.u32 	%r7, %tid.x;
	shl.b32 	%r8, %r7, 1;
	cvt.u64.u32 	%rd6, %r8;
	cvta.to.global.u64 	%rd7, %rd3;
	cvta.to.global.u64 	%rd8, %rd1;
	cvt.s64.s32 	%rd9, %r1;
$L__BB19_4:
	setp.le.s64 	%p3, %rd13, %rd6;
	mov.f32 	%f53, 0fFF800000;
	mov.f32 	%f54, %f53;
	mov.f32 	%f55, %f53;
	@%p3 bra 	$L__BB19_6;
	mad.lo.s64 	%rd20, %rd32, %rd2, %rd6;
	shr.u64 	%rd21, %rd20, 63;
	add.s64 	%rd22, %rd20, %rd21;
	shl.b64 	%rd23, %rd22, 2;
	and.b64  	%rd24, %rd23, -8;
	add.s64 	%rd25, %rd8, %rd24;
	ld.global.v2.f32 	{%f54, %f53}, [%rd25];
	max.f32 	%f10, %f54, 0fFF800000;
	max.f32 	%f55, %f10, %f53;
$L__BB19_6:
	setp.le.s64 	%p4, %rd13, %rd6;
	mov.b32 	%r9, %f55;
	shfl.sync.bfly.b32	%r10|%p5, %r9, 8, 31, -1;
	mov.b32 	%f11, %r10;
	max.f32 	%f12, %f55, %f11;
	mov.b32 	%r11, %f12;
	shfl.sync.bfly.b32	%r12|%p6, %r11, 4, 31, -1;
	mov.b32 	%f13, %r12;
	max.f32 	%f14, %f12, %f13;
	mov.b32 	%r13, %f14;
	shfl.sync.bfly.b32	%r14|%p7, %r13, 2, 31, -1;
	mov.b32 	%f15, %r14;
	max.f32 	%f16, %f14, %f15;
	mov.b32 	%r15, %f16;
	shfl.sync.bfly.b32	%r16|%p8, %r15, 1, 31, -1;
	mov.b32 	%f17, %r16;
	max.f32 	%f18, %f16, %f17;
	sub.f32 	%f19, %f54, %f18;
	fma.rn.f32 	%f20, %f19, 0f3BBB989D, 0f3F000000;
	cvt.sat.f32.f32 	%f21, %f20;
	mov.f32 	%f22, 0f4B400001;
	mov.f32 	%f23, 0f437C0000;
	fma.rm.f32 	%f24, %f21, %f23, %f22;
	add.f32 	%f25, %f24, 0fCB40007F;
	neg.f32 	%f26, %f25;
	fma.rn.f32 	%f27, %f19, 0f3FB8AA3B, %f26;
	fma.rn.f32 	%f28, %f19, 0f32A57060, %f27;
	mov.b32 	%r17, %f24;
	shl.b32 	%r18, %r17, 23;
	mov.b32 	%f29, %r18;
	ex2.approx.ftz.f32 	%f30, %f28;
	mul.f32 	%f31, %f30, %f29;
	add.f32 	%f32, %f31, 0f00000000;
	sub.f32 	%f33, %f53, %f18;
	fma.rn.f32 	%f34, %f33, 0f3BBB989D, 0f3F000000;
	cvt.sat.f32.f32 	%f35, %f34;
	fma.rm.f32 	%f36, %f35, %f23, %f22;
	add.f32 	%f37, %f36, 0fCB40007F;
	neg.f32 	%f38, %f37;
	fma.rn.f32 	%f39, %f33, 0f3FB8AA3B, %f38;
	fma.rn.f32 	%f40, %f33, 0f32A57060, %f39;
	mov.b32 	%r19, %f36;
	shl.b32 	%r20, %r19, 23;
	mov.b32 	%f41, %r20;
	ex2.approx.ftz.f32 	%f42, %f40;
	mul.f32 	%f43, %f42, %f41;
	add.f32 	%f44, %f32, %f43;
	mov.b32 	%r21, %f44;
	shfl.sync.bfly.b32	%r22|%p9, %r21, 8, 31, -1;
	mov.b32 	%f45, %r22;
	add.f32 	%f46, %f44, %f45;
	mov.b32 	%r23, %f46;
	shfl.sync.bfly.b32	%r24|%p10, %r23, 4, 31, -1;
	mov.b32 	%f47, %r24;
	add.f32 	%f48, %f46, %f47;
	mov.b32 	%r25, %f48;
	shfl.sync.bfly.b32	%r26|%p11, %r25, 2, 31, -1;
	mov.b32 	%f49, %r26;
	add.f32 	%f50, %f48, %f49;
	mov.b32 	%r27, %f50;
	shfl.sync.bfly.b32	%r28|%p12, %r27, 1, 31, -1;
	mov.b32 	%f51, %r28;
	add.f32 	%f52, %f50, %f51;
	div.rn.f32 	%f7, %f31, %f52;
	div.rn.f32 	%f8, %f43, %f52;
	@%p4 bra 	$L__BB19_8;
	mad.lo.s64 	%rd26, %rd32, %rd4, %rd6;
	shr.u64 	%rd27, %rd26, 63;
	add.s64 	%rd28, %rd26, %rd27;
	shl.b64 	%rd29, %rd28, 2;
	and.b64  	%rd30, %rd29, -8;
	add.s64 	%rd31, %rd7, %rd30;
	st.global.v2.f32 	[%rd31], {%f7, %f8};
$L__BB19_8:
	add.s64 	%rd32, %rd32, %rd9;
	setp.lt.s64 	%p13, %rd32, %rd12;
	@%p13 bra 	$L__BB19_4;
$L__BB19_9:
	ret;

}
	// .globl	_Z15SoftmaxWarpImplI10DirectLoadIffE11DirectStoreIffEfLi2ELi2ELi32ELi2ELb0EL9Algorithm0EEvT_T0_ll
.visible .entry _Z15SoftmaxWarpImplI10DirectLoadIffE11DirectStoreIffEfLi2ELi2ELi32ELi2ELb0EL9Algorithm0EEvT_T0_ll(
	.param .align 8 .b8 _Z15SoftmaxWarpImplI10DirectLoadIffE11DirectStoreIffEfLi2ELi2ELi32ELi2ELb0EL9Algorithm0EEvT_T0_ll_param_0[16],
	.param .align 8 .b8 _Z15SoftmaxWarpImplI10DirectLoadIffE11DirectStoreIffEfLi2ELi2ELi32ELi2ELb0EL9Algorithm0EEvT_T0_ll_param_1[16],
	.param .u64 _Z15SoftmaxWarpImplI10DirectLoadIffE11DirectStoreIffEfLi2ELi2ELi32ELi2ELb0EL9Algorithm0EEvT_T0_ll_param_2,
	.param .u64 _Z15SoftmaxWarpImplI10DirectLoadIffE11DirectStoreIffEfLi2ELi2ELi32ELi2ELb0EL9Algorithm0EEvT_T0_ll_param_3
)
{
	.reg .pred 	%p<24>;
	.reg .b32 	%r<59>;
	.reg .b32 	%f<103>;
	.reg .b64 	%rd<39>;

	ld.param.u64 	%rd1, [_Z15SoftmaxWarpImplI10DirectLoadIffE11DirectStoreIffEfLi2ELi2ELi32ELi2ELb0EL9Algorithm0EEvT_T0_ll_param_0];
	ld.param.u64 	%rd2, [_Z15SoftmaxWarpImplI10DirectLoadIffE11DirectStoreIffEfLi2ELi2ELi32ELi2ELb0EL9Algorithm0EEvT_T0_ll_param_0+8];
	ld.param.u64 	%rd3, [_Z15SoftmaxWarpImplI10DirectLoadIffE11DirectStoreIffEfLi2ELi2ELi32ELi2ELb0EL9Algorithm0EEvT_T0_ll_param_1];
	ld.param.u64 	%rd4, [_Z15SoftmaxWarpImplI10DirectLoadIffE11DirectStoreIffEfLi2ELi2ELi32ELi2ELb0EL9Algorithm0EEvT_T0_ll_param_1+8];
	ld.param.u64 	%rd12, [_Z15SoftmaxWarpImplI10DirectLoadIffE11DirectStoreIffEfLi2ELi2ELi32ELi2ELb0EL9Algorithm0EEvT_T0_ll_param_2];
	ld.param.u64 	%rd13, [_Z15SoftmaxWarpImplI10DirectLoadIffE11DirectStoreIffEfLi2ELi2ELi32ELi2ELb0EL9Algorithm0EEvT_T0_ll_param_3];
	setp.lt.s64 	%p1, %rd13, 65;
	@%p1 bra 	$L__BB20_2;
	mov.u64 	%rd14, $str;
	cvta.global.u64 	%rd15, %rd14;
	mov.u64 	%rd16, $str$1;
	cvta.global.u64 	%rd17, %rd16;
	mov.u64 	%rd18, __unnamed_21;
	cvta.global.u64 	%rd19, %rd18;
	{ // callseq 20, 0
	.param .b64 param0;
	st.param.b64 	[param0], %rd15;
	.param .b64 param1;
	st.param.b64 	[param1], %rd17;
	.param .b32 param2;
	st.param.b32 	[param2], 358;
	.param .b64 param3;
	st.param.b64 	[param3], %rd19;
	.param .b64 param4;
	st.param.b64 	[param4], 1;
	call.uni 
	__assertfail, 
	(
	param0, 
	param1, 
	param2, 
	param3, 
	param4
	);
	} // callseq 20
$L__BB20_2:
	mov.u32 	%r2, %nctaid.x;
	mov.u32 	%r3, %ntid.y;
	mov.u32 	%r4, %ctaid.x;
	mov.u32 	%r5, %tid.y;
	mad.lo.s32 	%r6, %r4, %r3, %r5;
	mul.lo.s32 	%r7, %r3, %r2;
	shl.b32 	%r1, %r7, 1;
	shl.b32 	%r8, %r6, 1;
	cvt.s64.s32 	%rd38, %r8;
	setp.le.s64 	%p2, %rd12, %rd38;
	@%p2 bra 	$L__BB20_5;
	cvta.to.global.u64 	%rd6, %rd1;
	cvta.to.global.u64 	%rd7, %rd3;
	mov.u32 	%r9, %tid.x;
	shl.b32 	%r10, %r9, 1;
	cvt.u64.u32 	%rd8, %r10;
	cvt.s64.s32 	%rd9, %r1;
$L__BB20_4:
	mad.lo.s64 	%rd20, %rd38, %rd2, %rd8;
	shl.b64 	%rd21, %rd20, 2;
	add.s64 	%rd22, %rd6, %rd21;
	ld.global.v2.f32 	{%f1, %f2}, [%rd22];
	max.f32 	%f3, %f1, 0fFF800000;
	max.f32 	%f4, %f3, %f2;
	add.s64 	%rd23, %rd20, %rd2;
	shr.u64 	%rd24, %rd23, 63;
	add.s64 	%rd25, %rd23, %rd24;
	shl.b64 	%rd26, %rd25, 2;
	and.b64  	%rd27, %rd26, -8;
	add.s64 	%rd28, %rd6, %rd27;
	ld.global.v2.f32 	{%f5, %f6}, [%rd28];
	max.f32 	%f7, %f5, 0fFF800000;
	max.f32 	%f8, %f7, %f6;
	mov.b32 	%r11, %f4;
	shfl.sync.bfly.b32	%r12|%p3, %r11, 16, 31, -1;
	mov.b32 	%f9, %r12;
	max.f32 	%f10, %f4, %f9;
	mov.b32 	%r13, %f10;
	shfl.sync.bfly.b32	%r14|%p4, %r13, 8, 31, -1;
	mov.b32 	%f11, %r14;
	max.f32 	%f12, %f10, %f11;
	mov.b32 	%r15, %f12;
	shfl.sync.bfly.b32	%r16|%p5, %r15, 4, 31, -1;
	mov.b32 	%f13, %r16;
	max.f32 	%f14, %f12, %f13;
	mov.b32 	%r17, %f14;
	shfl.sync.bfly.b32	%r18|%p6, %r17, 2, 31, -1;
	mov.b32 	%f15, %r18;
	max.f32 	%f16, %f14, %f15;
	mov.b32 	%r19, %f16;
	shfl.sync.bfly.b32	%r20|%p7, %r19, 1, 31, -1;
	mov.b32 	%f17, %r20;
	max.f32 	%f18, %f16, %f17;
	mov.b32 	%r21, %f8;
	shfl.sync.bfly.b32	%r22|%p8, %r21, 16, 31, -1;
	mov.b32 	%f19, %r22;
	max.f32 	%f20, %f8, %f19;
	mov.b32 	%r23, %f20;
	shfl.sync.bfly.b32	%r24|%p9, %r23, 8, 31, -1;
	mov.b32 	%f21, %r24;
	max.f32 	%f22, %f20, %f21;
	mov.b32 	%r25, %f22;
	shfl.sync.bfly.b32	%r26|%p10, %r25, 4, 31, -1;
	mov.b32 	%f23, %r26;
	max.f32 	%f24, %f22, %f23;
	mov.b32 	%r27, %f24;
	shfl.sync.bfly.b32	%r28|%p11, %r27, 2, 31, -1;
	mov.b32 	%f25, %r28;
	max.f32 	%f26, %f24, %f25;
	mov.b32 	%r29, %f26;
	shfl.sync.bfly.b32	%r30|%p12, %r29, 1, 31, -1;
	mov.b32 	%f27, %r30;
	max.f32 	%f28, %f26, %f27;
	sub.f32 	%f29, %f1, %f18;
	fma.rn.f32 	%f30, %f29, 0f3BBB989D, 0f3F000000;
	cvt.sat.f32.f32 	%f31, %f30;
	mov.f32 	%f32, 0f4B400001;
	mov.f32 	%f33, 0f437C0000;
	fma.rm.f32 	%f34, %f31, %f33, %f32;
	add.f32 	%f35, %f34, 0fCB40007F;
	neg.f32 	%f36, %f35;
	fma.rn.f32 	%f37, %f29, 0f3FB8AA3B, %f36;
	fma.rn.f32 	%f38, %f29, 0f32A57060, %f37;
	mov.b32 	%r31, %f34;
	shl.b32 	%r32, %r31, 23;
	mov.b32 	%f39, %r32;
	ex2.approx.ftz.f32 	%f40, %f38;
	mul.f32 	%f41, %f40, %f39;
	add.f32 	%f42, %f41, 0f00000000;
	sub.f32 	%f43, %f2, %f18;
	fma.rn.f32 	%f44, %f43, 0f3BBB989D, 0f3F000000;
	cvt.sat.f32.f32 	%f45, %f44;
	fma.rm.f32 	%f46, %f45, %f33, %f32;
	add.f32 	%f47, %f46, 0fCB40007F;
	neg.f32 	%f48, %f47;
	fma.rn.f32 	%f49, %f43, 0f3FB8AA3B, %f48;
	fma.rn.f32 	%f50, %f43, 0f32A57060, %f49;
	mov.b32 	%r33, %f46;
	shl.b32 	%r34, %r33, 23;
	mov.b32 	%f51, %r34;
	ex2.approx.ftz.f32 	%f52, %f50;
	mul.f32 	%f53, %f52, %f51;
	add.f32 	%f54, %f42, %f53;
	sub.f32 	%f55, %f5, %f28;
	fma.rn.f32 	%f56, %f55, 0f3BBB989D, 0f3F000000;
	cvt.sat.f32.f32 	%f57, %f56;
	fma.rm.f32 	%f58, %f57, %f33, %f32;
	add.f32 	%f59, %f58, 0fCB40007F;
	neg.f32 	%f60, %f59;
	fma.rn.f32 	%f61, %f55, 0f3FB8AA3B, %f60;
	fma.rn.f32 	%f62, %f55, 0f32A57060, %f61;
	mov.b32 	%r35, %f58;
	shl.b32 	%r36, %r35, 23;
	mov.b32 	%f63, %r36;
	ex2.approx.ftz.f32 	%f64, %f62;
	mul.f32 	%f65, %f64, %f63;
	add.f32 	%f66, %f65, 0f00000000;
	sub.f32 	%f67, %f6, %f28;
	fma.rn.f32 	%f68, %f67, 0f3BBB989D, 0f3F000000;
	cvt.sat.f32.f32 	%f69, %f68;
	fma.rm.f32 	%f70, %f69, %f33, %f32;
	add.f32 	%f71, %f70, 0fCB40007F;
	neg.f32 	%f72, %f71;
	fma.rn.f32 	%f73, %f67, 0f3FB8AA3B, %f72;
	fma.rn.f32 	%f74, %f67, 0f32A57060, %f73;
	mov.b32 	%r37, %f70;
	shl.b32 	%r38, %r37, 23;
	mov.b32 	%f75, %r38;
	ex2.approx.ftz.f32 	%f76, %f74;
	mul.f32 	%f77, %f76, %f75;
	add.f32 	%f78, %f66, %f77;
	mov.b32 	%r39, %f54;
	shfl.sync.bfly.b32	%r40|%p13, %r39, 16, 31, -1;
	mov.b32 	%f79, %r40;
	add.f32 	%f80, %f54, %f79;
	mov.b32 	%r41, %f80;
	shfl.sync.bfly.b32	%r42|%p14, %r41, 8, 31, -1;
	mov.b32 	%f81, %r42;
	add.f32 	%f82, %f80, %f81;
	mov.b32 	%r43, %f82;
	shfl.sync.bfly.b32	%r44|%p15, %r43, 4, 31, -1;
	mov.b32 	%f83, %r44;
	add.f32 	%f84, %f82, %f83;
	mov.b32 	%r45, %f84;
	shfl.sync.bfly.b32	%r46|%p16, %r45, 2, 31, -1;
	mov.b32 	%f85, %r46;
	add.f32 	%f86, %f84, %f85;
	mov.b32 	%r47, %f86;
	shfl.sync.bfly.b32	%r48|%p17, %r47, 1, 31, -1;
	mov.b32 	%f87, %r48;
	add.f32 	%f88, %f86, %f87;
	mov.b32 	%r49, %f78;
	shfl.sync.bfly.b32	%r50|%p18, %r49, 16, 31, -1;
	mov.b32 	%f89, %r50;
	add.f32 	%f90, %f78, %f89;
	mov.b32 	%r51, %f90;
	shfl.sync.bfly.b32	%r52|%p19, %r51, 8, 31, -1;
	mov.b32 	%f91, %r52;
	add.f32 	%f92, %f90, %f91;
	mov.b32 	%r53, %f92;
	shfl.sync.bfly.b32	%r54|%p20, %r53, 4, 31, -1;
	mov.b32 	%f93, %r54;
	add.f32 	%f94, %f92, %f93;
	mov.b32 	%r55, %f94;
	shfl.sync.bfly.b32	%r56|%p21, %r55, 2, 31, -1;
	mov.b32 	%f95, %r56;
	add.f32 	%f96, %f94, %f95;
	mov.b32 	%r57, %f96;
	shfl.sync.bfly.b32	%r58|%p22, %r57, 1, 31, -1;
	mov.b32 	%f97, %r58;
	add.f32 	%f98, %f96, %f97;
	div.rn.f32 	%f99, %f41, %f88;
	div.rn.f32 	%f100, %f53, %f88;
	mad.lo.s64 	%rd29, %rd38, %rd4, %rd8;
	shl.b64 	%rd30, %rd29, 2;
	add.s64 	%rd31, %rd7, %rd30;
	st.global.v2.f32 	[%rd31], {%f99, %f100};
	div.rn.f32 	%f101, %f65, %f98;
	div.rn.f32 	%f102, %f77, %f98;
	add.s64 	%rd32, %rd29, %rd4;
	shr.u64 	%rd33, %rd32, 63;
	add.s64 	%rd34, %rd32, %rd33;
	shl.b64 	%rd35, %rd34, 2;
	and.b64  	%rd36, %rd35, -8;
	add.s64 	%rd37, %rd7, %rd36;
	st.global.v2.f32 	[%rd37], {%f101, %f102};
	add.s64 	%rd38, %rd38, %rd9;
	setp.lt.s64 	%p23, %rd38, %rd12;
	@%p23 bra 	$L__BB20_4;
$L__BB20_5:
	ret;

}
	// .globl	_Z15SoftmaxWarpImplI10DirectLoadIffE11DirectStoreIffEfLi2ELi2ELi32ELi2ELb1EL9Algorithm0EEvT_T0_ll
.visible .entry _Z15SoftmaxWarpImplI10DirectLoadIffE11DirectStoreIffEfLi2ELi2ELi32ELi2ELb1EL9Algorithm0EEvT_T0_ll(
	.param .align 8 .b8 _Z15SoftmaxWarpImplI10DirectLoadIffE11DirectStoreIffEfLi2ELi2ELi32ELi2ELb1EL9Algorithm0EEvT_T0_ll_param_0[16],
	.param .align 8 .b8 _Z15SoftmaxWarpImplI10DirectLoadIffE11DirectStoreIffEfLi2ELi2ELi32ELi2ELb1EL9Algorithm0EEvT_T0_ll_param_1[16],
	.param .u64 _Z15SoftmaxWarpImplI10DirectLoadIffE11DirectStoreIffEfLi2ELi2ELi32ELi2ELb1EL9Algorithm0EEvT_T0_ll_param_2,
	.param .u64 _Z15SoftmaxWarpImplI10DirectLoadIffE11DirectStoreIffEfLi2ELi2ELi32ELi2ELb1EL9Algorithm0EEvT_T0_ll_param_3
)
{
	.reg .pred 	%p<28>;
	.reg .b32 	%r<59>;
	.reg .b32 	%f<117>;
	.reg .b64 	%rd<41>;

	ld.param.u64 	%rd2, [_Z15SoftmaxWarpImplI10DirectLoadIffE11DirectStoreIffEfLi2ELi2ELi32ELi2ELb1EL9Algorithm0EEvT_T0_ll_param_0+8];
	ld.param.u64 	%rd4, [_Z15SoftmaxWarpImplI10DirectLoadIffE11DirectStoreIffEfLi2ELi2ELi32ELi2ELb1EL9Algorithm0EEvT_T0_ll_param_1+8];
	ld.param.u64 	%rd12, [_Z15SoftmaxWarpImplI10DirectLoadIffE11DirectStoreIffEfLi2ELi2ELi32ELi2ELb1EL9Algorithm0EEvT_T0_ll_param_1];
	ld.param.u64 	%rd13, [_Z15SoftmaxWarpImplI10DirectLoadIffE11DirectStoreIffEfLi2ELi2ELi32ELi2ELb1EL9Algorithm0EEvT_T0_ll_param_0];
	ld.param.u64 	%rd10, [_Z15SoftmaxWarpImplI10DirectLoadIffE11DirectStoreIffEfLi2ELi2ELi32ELi2ELb1EL9Algorithm0EEvT_T0_ll_param_2];
	ld.param.u64 	%rd11, [_Z15SoftmaxWarpImplI10DirectLoadIffE11DirectStoreIffEfLi2ELi2ELi32ELi2ELb1EL9Algorithm0EEvT_T0_ll_param_3];
	cvta.to.global.u64 	%rd1, %rd13;
	cvta.to.global.u64 	%rd3, %rd12;
	setp.lt.s64 	%p1, %rd11, 65;
	@%p1 bra 	$L__BB21_2;
	mov.u64 	%rd14, $str;
	cvta.global.u64 	%rd15, %rd14;
	mov.u64 	%rd16, $str$1;
	cvta.global.u64 	%rd17, %rd16;
	mov.u64 	%rd18, __unnamed_22;
	cvta.global.u64 	%rd19, %rd18;
	{ // callseq 21, 0
	.param .b64 param0;
	st.param.b64 	[param0], %rd15;
	.param .b64 param1;
	st.param.b64 	[param1], %rd17;
	.param .b32 param2;
	st.param.b32 	[param2], 358;
	.param .b64 param3;
	st.param.b64 	[param3], %rd19;
	.param .b64 param4;
	st.param.b64 	[param4], 1;
	call.uni 
	__assertfail, 
	(
	param0, 
	param1, 
	param2, 
	param3, 
	param4
	);
	} // callseq 21
$L__BB21_2:
	mov.u32 	%r2, %nctaid.x;
	mov.u32 	%r3, %ntid.y;
	mov.u32 	%r4, %ctaid.x;
	mov.u32 	%r5, %tid.y;
	mad.lo.s32 	%r6, %r4, %r3, %r5;
	mul.lo.s32 	%r7, %r3, %r2;
	shl.b32 	%r1, %r7, 1;
	shl.b32 	%r8, %r6, 1;
	cvt.s64.s32 	%rd40, %r8;
	setp.le.s64 	%p2, %rd10, %rd40;
	@%p2 bra 	$L__BB21_13;
	mov.u32 	%r9, %tid.x;
	shl.b32 	%r10, %r9, 1;
	cvt.u64.u32 	%rd6, %r10;
	cvt.s64.s32 	%rd7, %r1;
$L__BB21_4:
	setp.le.s64 	%p3, %rd11, %rd6;
	mov.f32 	%f111, 0fFF800000;
	mov.f32 	%f112, %f111;
	mov.f32 	%f113, %f111;
	@%p3 bra 	$L__BB21_6;
	mad.lo.s64 	%rd20, %rd40, %rd2, %rd6;
	shl.b64 	%rd21, %rd20, 2;
	add.s64 	%rd22, %rd1, %rd21;
	ld.global.v2.f32 	{%f112, %f111}, [%rd22];
	max.f32 	%f21, %f112, 0fFF800000;
	max.f32 	%f113, %f21, %f111;
$L__BB21_6:
	setp.le.s64 	%p4, %rd11, %rd6;
	mov.f32 	%f114, 0fFF800000;
	mov.f32 	%f115, %f114;
	mov.f32 	%f116, %f114;
	@%p4 bra 	$L__BB21_8;
	mad.lo.s64 	%rd23, %rd2, %rd40, %rd2;
	add.s64 	%rd24, %rd23, %rd6;
	shr.u64 	%rd25, %rd24, 63;
	add.s64 	%rd26, %rd24, %rd25;
	shl.b64 	%rd27, %rd26, 2;
	and.b64  	%rd28, %rd27, -8;
	add.s64 	%rd29, %rd1, %rd28;
	ld.global.v2.f32 	{%f115, %f116}, [%rd29];
	max.f32 	%f23, %f115, 0fFF800000;
	max.f32 	%f114, %f23, %f116;
$L__BB21_8:
	setp.le.s64 	%p5, %rd11, %rd6;
	mov.b32 	%r11, %f113;
	shfl.sync.bfly.b32	%r12|%p6, %r11, 16, 31, -1;
	mov.b32 	%f24, %r12;
	max.f32 	%f25, %f113, %f24;
	mov.b32 	%r13, %f25;
	shfl.sync.bfly.b32	%r14|%p7, %r13, 8, 31, -1;
	mov.b32 	%f26, %r14;
	max.f32 	%f27, %f25, %f26;
	mov.b32 	%r15, %f27;
	shfl.sync.bfly.b32	%r16|%p8, %r15, 4, 31, -1;
	mov.b32 	%f28, %r16;
	max.f32 	%f29, %f27, %f28;
	mov.b32 	%r17, %f29;
	shfl.sync.bfly.b32	%r18|%p9, %r17, 2, 31, -1;
	mov.b32 	%f30, %r18;
	max.f32 	%f31, %f29, %f30;
	mov.b32 	%r19, %f31;
	shfl.sync.bfly.b32	%r20|%p10, %r19, 1, 31, -1;
	mov.b32 	%f32, %r20;
	max.f32 	%f33, %f31, %f32;
	mov.b32 	%r21, %f114;
	shfl.sync.bfly.b32	%r22|%p11, %r21, 16, 31, -1;
	mov.b32 	%f34, %r22;
	max.f32 	%f35, %f114, %f34;
	mov.b32 	%r23, %f35;
	shfl.sync.bfly.b32	%r24|%p12, %r23, 8, 31, -1;
	mov.b32 	%f36, %r24;
	max.f32 	%f37, %f35, %f36;
	mov.b32 	%r25, %f37;
	shfl.sync.bfly.b32	%r26|%p13, %r25, 4, 31, -1;
	mov.b32 	%f38, %r26;
	max.f32 	%f39, %f37, %f38;
	mov.b32 	%r27, %f39;
	shfl.sync.bfly.b32	%r28|%p14, %r27, 2, 31, -1;
	mov.b32 	%f40, %r28;
	max.f32 	%f41, %f39, %f40;
	mov.b32 	%r29, %f41;
	shfl.sync.bfly.b32	%r30|%p15, %r29, 1, 31, -1;
	mov.b32 	%f42, %r30;
	max.f32 	%f43, %f41, %f42;
	sub.f32 	%f44, %f112, %f33;
	fma.rn.f32 	%f45, %f44, 0f3BBB989D, 0f3F000000;
	cvt.sat.f32.f32 	%f46, %f45;
	mov.f32 	%f47, 0f4B400001;
	mov.f32 	%f48, 0f437C0000;
	fma.rm.f32 	%f49, %f46, %f48, %f47;
	add.f32 	%f50, %f49, 0fCB40007F;
	neg.f32 	%f51, %f50;
	fma.rn.f32 	%f52, %f44, 0f3FB8AA3B, %f51;
	fma.rn.f32 	%f53, %f44, 0f32A57060, %f52;
	mov.b32 	%r31, %f49;
	shl.b32 	%r32, %r31, 23;
	mov.b32 	%f54, %r32;
	ex2.approx.ftz.f32 	%f55, %f53;
	mul.f32 	%f56, %f55, %f54;
	add.f32 	%f57, %f56, 0f00000000;
	sub.f32 	%f58, %f111, %f33;
	fma.rn.f32 	%f59, %f58, 0f3BBB989D, 0f3F000000;
	cvt.sat.f32.f32 	%f60, %f59;
	fma.rm.f32 	%f61, %f60, %f48, %f47;
	add.f32 	%f62, %f61, 0fCB40007F;
	neg.f32 	%f63, %f62;
	fma.rn.f32 	%f64, %f58, 0f3FB8AA3B, %f63;
	fma.rn.f32 	%f65, %f58, 0f32A57060, %f64;
	mov.b32 	%r33, %f61;
	shl.b32 	%r34, %r33, 23;
	mov.b32 	%f66, %r34;
	ex2.approx.ftz.f32 	%f67, %f65;
	mul.f32 	%f68, %f67, %f66;
	add.f32 	%f69, %f57, %f68;
	sub.f32 	%f70, %f115, %f43;
	fma.rn.f32 	%f71, %f70, 0f3BBB989D, 0f3F000000;
	cvt.sat.f32.f32 	%f72, %f71;
	fma.rm.f32 	%f73, %f72, %f48, %f47;
	add.f32 	%f74, %f73, 0fCB40007F;
	neg.f32 	%f75, %f74;
	fma.rn.f32 	%f76, %f70, 0f3FB8AA3B, %f75;
	fma.rn.f32 	%f77, %f70, 0f32A57060, %f76;
	mov.b32 	%r35, %f73;
	shl.b32 	%r36, %r35, 23;
	mov.b32 	%f78, %r36;
	ex2.approx.ftz.f32 	%f79, %f77;
	mul.f32 	%f13, %f79, %f78;
	add.f32 	%f80, %f13, 0f00000000;
	sub.f32 	%f81, %f116, %f43;
	fma.rn.f32 	%f82, %f81, 0f3BBB989D, 0f3F000000;
	cvt.sat.f32.f32 	%f83, %f82;
	fma.rm.f32 	%f84, %f83, %f48, %f47;
	add.f32 	%f85, %f84, 0fCB40007F;
	neg.f32 	%f86, %f85;
	fma.rn.f32 	%f87, %f81, 0f3FB8AA3B, %f86;
	fma.rn.f32 	%f88, %f81, 0f32A57060, %f87;
	mov.b32 	%r37, %f84;
	shl.b32 	%r38, %r37, 23;
	mov.b32 	%f89, %r38;
	ex2.approx.ftz.f32 	%f90, %f88;
	mul.f32 	%f14, %f90, %f89;
	add.f32 	%f91, %f80, %f14;
	mov.b32 	%r39, %f69;
	shfl.sync.bfly.b32	%r40|%p16, %r39, 16, 31, -1;
	mov.b32 	%f92, %r40;
	add.f32 	%f93, %f69, %f92;
	mov.b32 	%r41, %f93;
	shfl.sync.bfly.b32	%r42|%p17, %r41, 8, 31, -1;
	mov.b32 	%f94, %r42;
	add.f32 	%f95, %f93, %f94;
	mov.b32 	%r43, %f95;
	shfl.sync.bfly.b32	%r44|%p18, %r43, 4, 31, -1;
	mov.b32 	%f96, %r44;
	add.f32 	%f97, %f95, %f96;
	mov.b32 	%r45, %f97;
	shfl.sync.bfly.b32	%r46|%p19, %r45, 2, 31, -1;
	mov.b32 	%f98, %r46;
	add.f32 	%f99, %f97, %f98;
	mov.b32 	%r47, %f99;
	shfl.sync.bfly.b32	%r48|%p20, %r47, 1, 31, -1;
	mov.b32 	%f100, %r48;
	add.f32 	%f101, %f99, %f100;
	mov.b32 	%r49, %f91;
	shfl.sync.bfly.b32	%r50|%p21, %r49, 16, 31, -1;
	mov.b32 	%f102, %r50;
	add.f32 	%f103, %f91, %f102;
	mov.b32 	%r51, %f103;
	shfl.sync.bfly.b32	%r52|%p22, %r51, 8, 31, -1;
	mov.b32 	%f104, %r52;
	add.f32 	%f105, %f103, %f104;
	mov.b32 	%r53, %f105;
	shfl.sync.bfly.b32	%r54|%p23, %r53, 4, 31, -1;
	mov.b32 	%f106, %r54;
	add.f32 	%f107, %f105, %f106;
	mov.b32 	%r55, %f107;
	shfl.sync.bfly.b32	%r56|%p24, %r55, 2, 31, -1;
	mov.b32 	%f108, %r56;
	add.f32 	%f109, %f107, %f108;
	mov.b32 	%r57, %f109;
	shfl.sync.bfly.b32	%r58|%p25, %r57, 1, 31, -1;
	mov.b32 	%f110, %r58;
	add.f32 	%f15, %f109, %f110;
	div.rn.f32 	%f16, %f56, %f101;
	div.rn.f32 	%f17, %f68, %f101;
	@%p5 bra 	$L__BB21_10;
	mad.lo.s64 	%rd30, %rd40, %rd4, %rd6;
	shl.b64 	%rd31, %rd30, 2;
	add.s64 	%rd32, %rd3, %rd31;
	st.global.v2.f32 	[%rd32], {%f16, %f17};
$L__BB21_10:
	setp.le.s64 	%p26, %rd11, %rd6;
	div.rn.f32 	%f18, %f13, %f15;
	div.rn.f32 	%f19, %f14, %f15;
	@%p26 bra 	$L__BB21_12;
	mad.lo.s64 	%rd33, %rd4, %rd40, %rd4;
	add.s64 	%rd34, %rd33, %rd6;
	shr.u64 	%rd35, %rd34, 63;
	add.s64 	%rd36, %rd34, %rd35;
	shl.b64 	%rd37, %rd36, 2;
	and.b64  	%rd38, %rd37, -8;
	add.s64 	%rd39, %rd3, %rd38;
	st.global.v2.f32 	[%rd39], {%f18, %f19};
$L__BB21_12:
	add.s64 	%rd40, %rd40, %rd7;
	setp.lt.s64 	%p27, %rd40, %rd10;
	@%p27 bra 	$L__BB21_4;
$L__BB21_13:
	ret;

}
	// .globl	_Z15SoftmaxWarpImplI10DirectLoadIffE11DirectStoreIffEfLi2ELi2ELi32ELi1ELb0EL9Algorithm0EEvT_T0_ll
.visible .entry _Z15SoftmaxWarpImplI10DirectLoadIffE11DirectStoreIffEfLi2ELi2ELi32ELi1ELb0EL9Algorithm0EEvT_T0_ll(
	.param .align 8 .b8 _Z15SoftmaxWarpImplI10DirectLoadIffE11DirectStoreIffEfLi2ELi2ELi32ELi1ELb0EL9Algorithm0EEvT_T0_ll_param_0[16],
	.param .align 8 .b8 _Z15SoftmaxWarpImplI10DirectLoadIffE11DirectStoreIffEfLi2ELi2ELi32ELi1ELb0EL9Algorithm0EEvT_T0_ll_param_1[16],
	.param .u64 _Z15SoftmaxWarpImplI10DirectLoadIffE11DirectStoreIffEfLi2ELi2ELi32ELi1ELb0EL9Algorithm0EEvT_T0_ll_param_2,
	.param .u64 _Z15SoftmaxWarpImplI10DirectLoadIffE11DirectStoreIffEfLi2ELi2ELi32ELi1ELb0EL9Algorithm0EEvT_T0_ll_param_3
)
{
	.reg .pred 	%p<14>;
	.reg .b32 	%r<33>;
	.reg .b32 	%f<53>;
	.reg .b64 	%rd<33>;

	ld.param.u64 	%rd1, [_Z15SoftmaxWarpImplI10DirectLoadIffE11DirectStoreIffEfLi2ELi2ELi32ELi1ELb0EL9Algorithm0EEvT_T0_ll_param_0];
	ld.param.u64 	%rd2, [_Z15SoftmaxWarpImplI10DirectLoadIffE11DirectStoreIffEfLi2ELi2ELi32ELi1ELb0EL9Algorithm0EEvT_T0_ll_param_0+8];
	ld.param.u64 	%rd3, [_Z15SoftmaxWarpImplI10DirectLoadIffE11DirectStoreIffEfLi2ELi2ELi32ELi1ELb0EL9Algorithm0EEvT_T0_ll_param_1];
	ld.param.u64 	%rd4, [_Z15SoftmaxWarpImplI10DirectLoadIffE11DirectStoreIffEfLi2ELi2ELi32ELi1ELb0EL9Algorithm0EEvT_T0_ll_param_1+8];
	ld.param.u64 	%rd12, [_Z15SoftmaxWarpImplI10DirectLoadIffE11DirectStoreIffEfLi2ELi2ELi32ELi1ELb0EL9Algorithm0EEvT_T0_ll_param_2];
	ld.param.u64 	%rd13, [_Z15SoftmaxWarpImplI10DirectLoadIffE11DirectStoreIffEfLi2ELi2ELi32ELi1ELb0EL9Algorithm0EEvT_T0_ll_param_3];
	setp.lt.s64 	%p1, %rd13, 65;
	@%p1 bra 	$L__BB22_2;
	mov.u64 	%rd14, $str;
	cvta.global.u64 	%rd15, %rd14;
	mov.u64 	%rd16, $str$1;
	cvta.global.u64 	%rd17, %rd16;
	mov.u64 	%rd18, __unnamed_23;
	cvta.global.u64 	%rd19, %rd18;
	{ // callseq 22, 0
	.param .b64 param0;
	st.param.b64 	[param0], %rd15;
	.param .b64 param1;
	st.param.b64 	[param1], %rd17;
	.param .b32 param2;
	st.param.b32 	[param2], 358;
	.param .b64 param3;
	st.param.b64 	[param3], %rd19;
	.param .b64 param4;
	st.param.b64 	[param4], 1;
	call.uni 
	__assertfail, 
	(
	param0, 
	param1, 
	param2, 
	param3, 
	param4
	);
	} // callseq 22
$L__BB22_2:
	mov.u32 	%r2, %nctaid.x;
	mov.u32 	%r3, %ntid.y;
	mul.lo.s32 	%r1, %r2, %r3;
	mov.u32 	%r4, %ctaid.x;
	mov.u32 	%r5, %tid.y;
	mad.lo.s32 	%r6, %r4, %r3, %r5;
	cvt.s64.s32 	%rd32, %r6;
	setp.le.s64 	%p2, %rd12, %rd32;
	@%p2 bra 	$L__BB22_5;
	mov.u32 	%r7, %tid.x;
	shl.b32 	%r8, %r7, 1;
	cvt.u64.u32 	%rd6, %r8;
	cvta.to.global.u64 	%rd7, %rd3;
	cvta.to.global.u64 	%rd8, %rd1;
	cvt.s64.s32 	%rd9, %r1;
$L__BB22_4:
	mad.lo.s64 	%rd20, %rd32, %rd2, %rd6;
	shr.u64 	%rd21, %rd20, 63;
	add.s64 	%rd22, %rd20, %rd21;
	shl.b64 	%rd23, %rd22, 2;
	and.b64  	%rd24, %rd23, -8;
	add.s64 	%rd25, %rd8, %rd24;
	ld.global.v2.f32 	{%f1, %f2}, [%rd25];
	max.f32 	%f3, %f1, 0fFF800000;
	max.f32 	%f4, %f3, %f2;
	mov.b32 	%r9, %f4;
	shfl.sync.bfly.b32	%r10|%p3, %r9, 16, 31, -1;
	mov.b32 	%f5, %r10;
	max.f32 	%f6, %f4, %f5;
	mov.b32 	%r11, %f6;
	shfl.sync.bfly.b32	%r12|%p4, %r11, 8, 31, -1;
	mov.b32 	%f7, %r12;
	max.f32 	%f8, %f6, %f7;
	mov.b32 	%r13, %f8;
	shfl.sync.bfly.b32	%r14|%p5, %r13, 4, 31, -1;
	mov.b32 	%f9, %r14;
	max.f32 	%f10, %f8, %f9;
	mov.b32 	%r15, %f10;
	shfl.sync.bfly.b32	%r16|%p6, %r15, 2, 31, -1;
	mov.b32 	%f11, %r16;
	max.f32 	%f12, %f10, %f11;
	mov.b32 	%r17, %f12;
	shfl.sync.bfly.b32	%r18|%p7, %r17, 1, 31, -1;
	mov.b32 	%f13, %r18;
	max.f32 	%f14, %f12, %f13;
	sub.f32 	%f15, %f1, %f14;
	fma.rn.f32 	%f16, %f15, 0f3BBB989D, 0f3F000000;
	cvt.sat.f32.f32 	%f17, %f16;
	mov.f32 	%f18, 0f4B400001;
	mov.f32 	%f19, 0f437C0000;
	fma.rm.f32 	%f20, %f17, %f19, %f18;
	add.f32 	%f21, %f20, 0fCB40007F;
	neg.f32 	%f22, %f21;
	fma.rn.f32 	%f23, %f15, 0f3FB8AA3B, %f22;
	fma.rn.f32 	%f24, %f15, 0f32A57060, %f23;
	mov.b32 	%r19, %f20;
	shl.b32 	%r20, %r19, 23;
	mov.b32 	%f25, %r20;
	ex2.approx.ftz.f32 	%f26, %f24;
	mul.f32 	%f27, %f26, %f25;
	add.f32 	%f28, %f27, 0f00000000;
	sub.f32 	%f29, %f2, %f14;
	fma.rn.f32 	%f30, %f29, 0f3BBB989D, 0f3F000000;
	cvt.sat.f32.f32 	%f31, %f30;
	fma.rm.f32 	%f32, %f31, %f19, %f18;
	add.f32 	%f33, %f32, 0fCB40007F;
	neg.f32 	%f34, %f33;
	fma.rn.f32 	%f35, %f29, 0f3FB8AA3B, %f34;
	fma.rn.f32 	%f36, %f29, 0f32A57060, %f35;
	mov.b32 	%r21, %f32;
	shl.b32 	%r22, %r21, 23;
	mov.b32 	%f37, %r22;
	ex2.approx.ftz.f32 	%f38, %f36;
	mul.f32 	%f39, %f38, %f37;
	add.f32 	%f40, %f28, %f39;
	mov.b32 	%r23, %f40;
	shfl.sync.bfly.b32	%r24|%p8, %r23, 16, 31, -1;
	mov.b32 	%f41, %r24;
	add.f32 	%f42, %f40, %f41;
	mov.b32 	%r25, %f42;
	shfl.sync.bfly.b32	%r26|%p9, %r25, 8, 31, -1;
	mov.b32 	%f43, %r26;
	add.f32 	%f44, %f42, %f43;
	mov.b32 	%r27, %f44;
	shfl.sync.bfly.b32	%r28|%p10, %r27, 4, 31, -1;
	mov.b32 	%f45, %r28;
	add.f32 	%f46, %f44, %f45;
	mov.b32 	%r29, %f46;
	shfl.sync.bfly.b32	%r30|%p11, %r29, 2, 31, -1;
	mov.b32 	%f47, %r30;
	add.f32 	%f48, %f46, %f47;
	mov.b32 	%r31, %f48;
	shfl.sync.bfly.b32	%r32|%p12, %r31, 1, 31, -1;
	mov.b32 	%f49, %r32;
	add.f32 	%f50, %f48, %f49;
	div.rn.f32 	%f51, %f27, %f50;
	div.rn.f32 	%f52, %f39, %f50;
	mad.lo.s64 	%rd26, %rd32, %rd4, %rd6;
	shr.u64 	%rd27, %rd26, 63;
	add.s64 	%rd28, %rd26, %rd27;
	shl.b64 	%rd29, %rd28, 2;
	and.b64  	%rd30, %rd29, -8;
	add.s64 	%rd31, %rd7, %rd30;
	st.global.v2.f32 	[%rd31], {%f51, %f52};
	add.s64 	%rd32, %rd32, %rd9;
	setp.lt.s64 	%p13, %rd32, %rd12;
	@%p13 bra 	$L__BB22_4;
$L__BB22_5:
	ret;

}
	// .globl	_Z15SoftmaxWarpImplI10DirectLoadIffE11DirectStoreIffEfLi2ELi2ELi32ELi1ELb1EL9Algorithm0EEvT_T0_ll
.visible .entry _Z15SoftmaxWarpImplI10DirectLoadIffE11DirectStoreIffEfLi2ELi2ELi32ELi1ELb1EL9Algorithm0EEvT_T0_ll(
	.param .align 8 .b8 _Z15SoftmaxWarpImplI10DirectLoadIffE11DirectStoreIffEfLi2ELi2ELi32ELi1ELb1EL9Algorithm0EEvT_T0_ll_param_0[16],
	.param .align 8 .b8 _Z15SoftmaxWarpImplI10DirectLoadIffE11DirectStoreIffEfLi2ELi2ELi32ELi1ELb1EL9Algorithm0EEvT_T0_ll_param_1[16],
	.param .u64 _Z15SoftmaxWarpImplI10DirectLoadIffE11DirectStoreIffEfLi2ELi2ELi32ELi1ELb1EL9Algorithm0EEvT_T0_ll_param_2,
	.param .u64 _Z15SoftmaxWarpImplI10DirectLoadIffE11DirectStoreIffEfLi2ELi2ELi32ELi1ELb1EL9Algorithm0EEvT_T0_ll_param_3
)
{
	.reg .pred 	%p<16>;
	.reg .b32 	%r<33>;
	.reg .b32 	%f<60>;
	.reg .b64 	%rd<33>;

	ld.param.u64 	%rd1, [_Z15SoftmaxWarpImplI10DirectLoadIffE11DirectStoreIffEfLi2ELi2ELi32ELi1ELb1EL9Algorithm0EEvT_T0_ll_param_0];
	ld.param.u64 	%rd2, [_Z15SoftmaxWarpImplI10DirectLoadIffE11DirectStoreIffEfLi2ELi2ELi32ELi1ELb1EL9Algorithm0EEvT_T0_ll_param_0+8];
	ld.param.u64 	%rd3, [_Z15SoftmaxWarpImplI10DirectLoadIffE11DirectStoreIffEfLi2ELi2ELi32ELi1ELb1EL9Algorithm0EEvT_T0_ll_param_1];
	ld.param.u64 	%rd4, [_Z15SoftmaxWarpImplI10DirectLoadIffE11DirectStoreIffEfLi2ELi2ELi32ELi1ELb1EL9Algorithm0EEvT_T0_ll_param_1+8];
	ld.param.u64 	%rd12, [_Z15SoftmaxWarpImplI10DirectLoadIffE11DirectStoreIffEfLi2ELi2ELi32ELi1ELb1EL9Algorithm0EEvT_T0_ll_param_2];
	ld.param.u64 	%rd13, [_Z15SoftmaxWarpImplI10DirectLoadIffE11DirectStoreIffEfLi2ELi2ELi32ELi1ELb1EL9Algorithm0EEvT_T0_ll_param_3];
	setp.lt.s64 	%p1, %rd13, 65;
	@%p1 bra 	$L__BB23_2;
	mov.u64 	%rd14, $str;
	cvta.global.u64 	%rd15, %rd14;
	mov.u64 	%rd16, $str$1;
	cvta.global.u64 	%rd17, %rd16;
	mov.u64 	%rd18, __unnamed_24;
	cvta.global.u64 	%rd19, %rd18;
	{ // callseq 23, 0
	.param .b64 param0;
	st.param.b64 	[param0], %rd15;
	.param .b64 param1;
	st.param.b64 	[param1], %rd17;
	.param .b32 param2;
	st.param.b32 	[param2], 358;
	.param .b64 param3;
	st.param.b64 	[param3], %rd19;
	.param .b64 param4;
	st.param.b64 	[param4], 1;
	call.uni 
	__assertfail, 
	(
	param0, 
	param1, 
	param2, 
	param3, 
	param4
	);
	} // callseq 23
$L__BB23_2:
	mov.u32 	%r2, %nctaid.x;
	mov.u32 	%r3, %ntid.y;
	mul.lo.s32 	%r1, %r2, %r3;
	mov.u32 	%r4, %ctaid.x;
	mov.u32 	%r5, %tid.y;
	mad.lo.s32 	%r6, %r4, %r3, %r5;
	cvt.s64.s32 	%rd32, %r6;
	setp.le.s64 	%p2, %rd12, %rd32;
	@%p2 bra 	$L__BB23_9;
	mov.u32 	%r7, %tid.x;
	shl.b32 	%r8, %r7, 1;
	cvt.u64.u32 	%rd6, %r8;
	cvta.to.global.u64 	%rd7, %rd3;
	cvta.to.global.u64 	%rd8, %rd1;
	cvt.s64.s32 	%rd9, %r1;
$L__BB23_4:
	setp.le.s64 	%p3, %rd13, %rd6;
	mov.f32 	%f57, 0fFF800000;
	mov.f32 	%f58, %f57;
	mov.f32 	%f59, %f57;
	@%p3 bra 	$L__BB23_6;
	mad.lo.s64 	%rd20, %rd32, %rd2, %rd6;
	shr.u64 	%rd21, %rd20, 63;
	add.s64 	%rd22, %rd20, %rd21;
	shl.b64 	%rd23, %rd22, 2;
	and.b64  	%rd24, %rd23, -8;
	add.s64 	%rd25, %rd8, %rd24;
	ld.global.v2.f32 	{%f58, %f57}, [%rd25];
	max.f32 	%f10, %f58, 0fFF800000;
	max.f32 	%f59, %f10, %f57;
$L__BB23_6:
	setp.le.s64 	%p4, %rd13, %rd6;
	mov.b32 	%r9, %f59;
	shfl.sync.bfly.b32	%r10|%p5, %r9, 16, 31, -1;
	mov.b32 	%f11, %r10;
	max.f32 	%f12, %f59, %f11;
	mov.b32 	%r11, %f12;
	shfl.sync.bfly.b32	%r12|%p6, %r11, 8, 31, -1;
	mov.b32 	%f13, %r12;
	max.f32 	%f14, %f12, %f13;
	mov.b32 	%r13, %f14;
	shfl.sync.bfly.b32	%r14|%p7, %r13, 4, 31, -1;
	mov.b32 	%f15, %r14;
	max.f32 	%f16, %f14, %f15;
	mov.b32 	%r15, %f16;
	shfl.sync.bfly.b32	%r16|%p8, %r15, 2, 31, -1;
	mov.b32 	%f17, %r16;
	max.f32 	%f18, %f16, %f17;
	mov.b32 	%r17, %f18;
	shfl.sync.bfly.b32	%r18|%p9, %r17, 1, 31, -1;
	mov.b32 	%f19, %r18;
	max.f32 	%f20, %f18, %f19;
	sub.f32 	%f21, %f58, %f20;
	fma.rn.f32 	%f22, %f21, 0f3BBB989D, 0f3F000000;
	cvt.sat.f32.f32 	%f23, %f22;
	mov.f32 	%f24, 0f4B400001;
	mov.f32 	%f25, 0f437C0000;
	fma.rm.f32 	%f26, %f23, %f25, %f24;
	add.f32 	%f27, %f26, 0fCB40007F;
	neg.f32 	%f28, %f27;
	fma.rn.f32 	%f29, %f21, 0f3FB8AA3B, %f28;
	fma.rn.f32 	%f30, %f21, 0f32A57060, %f29;
	mov.b32 	%r19, %f26;
	shl.b32 	%r20, %r19, 23;
	mov.b32 	%f31, %r20;
	ex2.approx.ftz.f32 	%f32, %f30;
	mul.f32 	%f33, %f32, %f31;
	add.f32 	%f34, %f33, 0f00000000;
	sub.f32 	%f35, %f57, %f20;
	fma.rn.f32 	%f36, %f35, 0f3BBB989D, 0f3F000000;
	cvt.sat.f32.f32 	%f37, %f36;
	fma.rm.f32 	%f38, %f37, %f25, %f24;
	add.f32 	%f39, %f38, 0fCB40007F;
	neg.f32 	%f40, %f39;
	fma.rn.f32 	%f41, %f35, 0f3FB8AA3B, %f40;
	fma.rn.f32 	%f42, %f35, 0f32A57060, %f41;
	mov.b32 	%r21, %f38;
	shl.b32 	%r22, %r21, 23;
	mov.b32 	%f43, %r22;
	ex2.approx.ftz.f32 	%f44, %f42;
	mul.f32 	%f45, %f44, %f43;
	add.f32 	%f46, %f34, %f45;
	mov.b32 	%r23, %f46;
	shfl.sync.bfly.b32	%r24|%p10, %r23, 16, 31, -1;
	mov.b32 	%f47, %r24;
	add.f32 	%f48, %f46, %f47;
	mov.b32 	%r25, %f48;
	shfl.sync.bfly.b32	%r26|%p11, %r25, 8, 31, -1;
	mov.b32 	%f49, %r26;
	add.f32 	%f50, %f48, %f49;
	mov.b32 	%r27, %f50;
	shfl.sync.bfly.b32	%r28|%p12, %r27, 4, 31, -1;
	mov.b32 	%f51, %r28;
	add.f32 	%f52, %f50, %f51;
	mov.b32 	%r29, %f52;
	shfl.sync.bfly.b32	%r30|%p13, %r29, 2, 31, -1;
	mov.b32 	%f53, %r30;
	add.f32 	%f54, %f52, %f53;
	mov.b32 	%r31, %f54;
	shfl.sync.bfly.b32	%r32|%p14, %r31, 1, 31, -1;
	mov.b32 	%f55, %r32;
	add.f32 	%f56, %f54, %f55;
	div.rn.f32 	%f7, %f33, %f56;
	div.rn.f32 	%f8, %f45, %f56;
	@%p4 bra 	$L__BB23_8;
	mad.lo.s64 	%rd26, %rd32, %rd4, %rd6;
	shr.u64 	%rd27, %rd26, 63;
	add.s64 	%rd28, %rd26, %rd27;
	shl.b64 	%rd29, %rd28, 2;
	and.b64  	%rd30, %rd29, -8;
	add.s64 	%rd31, %rd7, %rd30;
	st.global.v2.f32 	[%rd31], {%f7, %f8};
$L__BB23_8:
	add.s64 	%rd32, %rd32, %rd9;
	setp.lt.s64 	%p15, %rd32, %rd12;
	@%p15 bra 	$L__BB23_4;
$L__BB23_9:
	ret;

}
	// .globl	_Z15SoftmaxWarpImplI10DirectLoadIffE11DirectStoreIffEfLi2ELi4ELi32ELi1ELb0EL9Algorithm0EEvT_T0_ll
.visible .entry _Z15SoftmaxWarpImplI10DirectLoadIffE11DirectStoreIffEfLi2ELi4ELi32ELi1ELb0EL9Algorithm0EEvT_T0_ll(
	.param .align 8 .b8 _Z15SoftmaxWarpImplI10DirectLoadIffE11DirectStoreIffEfLi2ELi4ELi32ELi1ELb0EL9Algorithm0EEvT_T0_ll_param_0[16],
	.param .align 8 .b8 _Z15SoftmaxWarpImplI10DirectLoadIffE11DirectStoreIffEfLi2ELi4ELi32ELi1ELb0EL9Algorithm0EEvT_T0_ll_param_1[16],
	.param .u64 _Z15SoftmaxWarpImplI10DirectLoadIffE11DirectStoreIffEfLi2ELi4ELi32ELi1ELb0EL9Algorithm0EEvT_T0_ll_param_2,
	.param .u64 _Z15SoftmaxWarpImplI10DirectLoadIffE11DirectStoreIffEfLi2ELi4ELi32ELi1ELb0EL9Algorithm0EEvT_T0_ll_param_3
)
{
	.reg .pred 	%p<14>;
	.reg .b32 	%r<37>;
	.reg .b32 	%f<83>;
	.reg .b64 	%rd<45>;

	ld.param.u64 	%rd1, [_Z15SoftmaxWarpImplI10DirectLoadIffE11DirectStoreIffEfLi2ELi4ELi32ELi1ELb0EL9Algorithm0EEvT_T0_ll_param_0];
	ld.param.u64 	%rd2, [_Z15SoftmaxWarpImplI10DirectLoadIffE11DirectStoreIffEfLi2ELi4ELi32ELi1ELb0EL9Algorithm0EEvT_T0_ll_param_0+8];
	ld.param.u64 	%rd3, [_Z15SoftmaxWarpImplI10DirectLoadIffE11DirectStoreIffEfLi2ELi4ELi32ELi1ELb0EL9Algorithm0EEvT_T0_ll_param_1];
	ld.param.u64 	%rd4, [_Z15SoftmaxWarpImplI10DirectLoadIffE11DirectStoreIffEfLi2ELi4ELi32ELi1ELb0EL9Algorithm0EEvT_T0_ll_param_1+8];
	ld.param.u64 	%rd12, [_Z15SoftmaxWarpImplI10DirectLoadIffE11DirectStoreIffEfLi2ELi4ELi32ELi1ELb0EL9Algorithm0EEvT_T0_ll_param_2];
	ld.param.u64 	%rd13, [_Z15SoftmaxWarpImplI10DirectLoadIffE11DirectStoreIffEfLi2ELi4ELi32ELi1ELb0EL9Algorithm0EEvT_T0_ll_param_3];
	setp.lt.s64 	%p1, %rd13, 129;
	@%p1 bra 	$L__BB24_2;
	mov.u64 	%rd14, $str;
	cvta.global.u64 	%rd15, %rd14;
	mov.u64 	%rd16, $str$1;
	cvta.global.u64 	%rd17, %rd16;
	mov.u64 	%rd18, __unnamed_25;
	cvta.global.u64 	%rd19, %rd18;
	{ // callseq 24, 0
	.param .b64 param0;
	st.param.b64 	[param0], %rd15;
	.param .b64 param1;
	st.param.b64 	[param1], %rd17;
	.param .b32 param2;
	st.param.b32 	[param2], 358;
	.param .b64 param3;
	st.param.b64 	[param3], %rd19;
	.param .b64 param4;
	st.param.b64 	[param4], 1;
	call.uni 
	__assertfail, 
	(
	param0, 
	param1, 
	param2, 
	param3, 
	param4
	);
	} // callseq 24
$L__BB24_2:
	mov.u32 	%r2, %nctaid.x;
	mov.u32 	%r3, %ntid.y;
	mul.lo.s32 	%r1, %r2, %r3;
	mov.u32 	%r4, %ctaid.x;
	mov.u32 	%r5, %tid.y;
	mad.lo.s32 	%r6, %r4, %r3, %r5;
	cvt.s64.s32 	%rd44, %r6;
	setp.le.s64 	%p2, %rd12, %rd44;
	@%p2 bra 	$L__BB24_5;
	cvta.to.global.u64 	%rd6, %rd1;
	cvta.to.global.u64 	%rd7, %rd3;
	mov.u32 	%r7, %tid.x;
	shl.b32 	%r8, %r7, 1;
	cvt.u64.u32 	%rd8, %r8;
	cvt.s64.s32 	%rd9, %r1;
$L__BB24_4:
	mad.lo.s64 	%rd20, %rd44, %rd2, %rd8;
	shr.u64 	%rd21, %rd20, 63;
	add.s64 	%rd22, %rd20, %rd21;
	shl.b64 	%rd23, %rd22, 2;
	and.b64  	%rd24, %rd23, -8;
	add.s64 	%rd25, %rd6, %rd24;
	ld.global.v2.f32 	{%f1, %f2}, [%rd25];
	max.f32 	%f3, %f1, 0fFF800000;
	max.f32 	%f4, %f3, %f2;
	add.s64 	%rd26, %rd20, 64;
	shr.u64 	%rd27, %rd26, 63;
	add.s64 	%rd28, %rd26, %rd27;
	shl.b64 	%rd29, %rd28, 2;
	and.b64  	%rd30, %rd29, -8;
	add.s64 	%rd31, %rd6, %rd30;
	ld.global.v2.f32 	{%f5, %f6}, [%rd31];
	max.f32 	%f7, %f4, %f5;
	max.f32 	%f8, %f7, %f6;
	mov.b32 	%r9, %f8;
	shfl.sync.bfly.b32	%r10|%p3, %r9, 16, 31, -1;
	mov.b32 	%f9, %r10;
	max.f32 	%f10, %f8, %f9;
	mov.b32 	%r11, %f10;
	shfl.sync.bfly.b32	%r12|%p4, %r11, 8, 31, -1;
	mov.b32 	%f11, %r12;
	max.f32 	%f12, %f10, %f11;
	mov.b32 	%r13, %f12;
	shfl.sync.bfly.b32	%r14|%p5, %r13, 4, 31, -1;
	mov.b32 	%f13, %r14;
	max.f32 	%f14, %f12, %f13;
	mov.b32 	%r15, %f14;
	shfl.sync.bfly.b32	%r16|%p6, %r15, 2, 31, -1;
	mov.b32 	%f15, %r16;
	max.f32 	%f16, %f14, %f15;
	mov.b32 	%r17, %f16;
	shfl.sync.bfly.b32	%r18|%p7, %r17, 1, 31, -1;
	mov.b32 	%f17, %r18;
	max.f32 	%f18, %f16, %f17;
	sub.f32 	%f19, %f1, %f18;
	fma.rn.f32 	%f20, %f19, 0f3BBB989D, 0f3F000000;
	cvt.sat.f32.f32 	%f21, %f20;
	mov.f32 	%f22, 0f4B400001;
	mov.f32 	%f23, 0f437C0000;
	fma.rm.f32 	%f24, %f21, %f23, %f22;
	add.f32 	%f25, %f24, 0fCB40007F;
	neg.f32 	%f26, %f25;
	fma.rn.f32 	%f27, %f19, 0f3FB8AA3B, %f26;
	fma.rn.f32 	%f28, %f19, 0f32A57060, %f27;
	mov.b32 	%r19, %f24;
	shl.b32 	%r20, %r19, 23;
	mov.b32 	%f29, %r20;
	ex2.approx.ftz.f32 	%f30, %f28;
	mul.f32 	%f31, %f30, %f29;
	add.f32 	%f32, %f31, 0f00000000;
	sub.f32 	%f33, %f2, %f18;
	fma.rn.f32 	%f34, %f33, 0f3BBB989D, 0f3F000000;
	cvt.sat.f32.f32 	%f35, %f34;
	fma.rm.f32 	%f36, %f35, %f23, %f22;
	add.f32 	%f37, %f36, 0fCB40007F;
	neg.f32 	%f38, %f37;
	fma.rn.f32 	%f39, %f33, 0f3FB8AA3B, %f38;
	fma.rn.f32 	%f40, %f33, 0f32A57060, %f39;
	mov.b32 	%r21, %f36;
	shl.b32 	%r22, %r21, 23;
	mov.b32 	%f41, %r22;
	ex2.approx.ftz.f32 	%f42, %f40;
	mul.f32 	%f43, %f42, %f41;
	add.f32 	%f44, %f32, %f43;
	sub.f32 	%f45, %f5, %f18;
	fma.rn.f32 	%f46, %f45, 0f3BBB989D, 0f3F000000;
	cvt.sat.f32.f32 	%f47, %f46;
	fma.rm.f32 	%f48, %f47, %f23, %f22;
	add.f32 	%f49, %f48, 0fCB40007F;
	neg.f32 	%f50, %f49;
	fma.rn.f32 	%f51, %f45, 0f3FB8AA3B, %f50;
	fma.rn.f32 	%f52, %f45, 0f32A57060, %f51;
	mov.b32 	%r23, %f48;
	shl.b32 	%r24, %r23, 23;
	mov.b32 	%f53, %r24;
	ex2.approx.ftz.f32 	%f54, %f52;
	mul.f32 	%f55, %f54, %f53;
	add.f32 	%f56, %f44, %f55;
	sub.f32 	%f57, %f6, %f18;
	fma.rn.f32 	%f58, %f57, 0f3BBB989D, 0f3F000000;
	cvt.sat.f32.f32 	%f59, %f58;
	fma.rm.f32 	%f60, %f59, %f23, %f22;
	add.f32 	%f61, %f60, 0fCB40007F;
	neg.f32 	%f62, %f61;
	fma.rn.f32 	%f63, %f57, 0f3FB8AA3B, %f62;
	fma.rn.f32 	%f64, %f57, 0f32A57060, %f63;
	mov.b32 	%r25, %f60;
	shl.b32 	%r26, %r25, 23;
	mov.b32 	%f65, %r26;
	ex2.approx.ftz.f32 	%f66, %f64;
	mul.f32 	%f67, %f66, %f65;
	add.f32 	%f68, %f56, %f67;
	mov.b32 	%r27, %f68;
	shfl.sync.bfly.b32	%r28|%p8, %r27, 16, 31, -1;
	mov.b32 	%f69, %r28;
	add.f32 	%f70, %f68, %f69;
	mov.b32 	%r29, %f70;
	shfl.sync.bfly.b32	%r30|%p9, %r29, 8, 31, -1;
	mov.b32 	%f71, %r30;
	add.f32 	%f72, %f70, %f71;
	mov.b32 	%r31, %f72;
	shfl.sync.bfly.b32	%r32|%p10, %r31, 4, 31, -1;
	mov.b32 	%f73, %r32;
	add.f32 	%f74, %f72, %f73;
	mov.b32 	%r33, %f74;
	shfl.sync.bfly.b32	%r34|%p11, %r33, 2, 31, -1;
	mov.b32 	%f75, %r34;
	add.f32 	%f76, %f74, %f75;
	mov.b32 	%r35, %f76;
	shfl.sync.bfly.b32	%r36|%p12, %r35, 1, 31, -1;
	mov.b32 	%f77, %r36;
	add.f32 	%f78, %f76, %f77;
	div.rn.f32 	%f79, %f31, %f78;
	div.rn.f32 	%f80, %f43, %f78;
	div.rn.f32 	%f81, %f55, %f78;
	div.rn.f32 	%f82, %f67, %f78;
	mad.lo.s64 	%rd32, %rd44, %rd4, %rd8;
	shr.u64 	%rd33, %rd32, 63;
	add.s64 	%rd34, %rd32, %rd33;
	shl.b64 	%rd35, %rd34, 2;
	and.b64  	%rd36, %rd35, -8;
	add.s64 	%rd37, %rd7, %rd36;
	st.global.v2.f32 	[%rd37], {%f79, %f80};
	add.s64 	%rd38, %rd32, 64;
	shr.u64 	%rd39, %rd38, 63;
	add.s64 	%rd40, %rd38, %rd39;
	shl.b64 	%rd41, %rd40, 2;
	and.b64  	%rd42, %rd41, -8;
	add.s64 	%rd43, %rd7, %rd42;
	st.global.v2.f32 	[%rd43], {%f81, %f82};
	add.s64 	%rd44, %rd44, %rd9;
	setp.lt.s64 	%p13, %rd44, %rd12;
	@%p13 bra 	$L__BB24_4;
$L__BB24_5:
	ret;

}
	// .globl	_Z15SoftmaxWarpImplI10DirectLoadIffE11DirectStoreIffEfLi2ELi4ELi32ELi1ELb1EL9Algorithm0EEvT_T0_ll
.visible .entry _Z15SoftmaxWarpImplI10DirectLoadIffE11DirectStoreIffEfLi2ELi4ELi32ELi1ELb1EL9Algorithm0EEvT_T0_ll(
	.param .align 8 .b8 _Z15SoftmaxWarpImplI10DirectLoadIffE11DirectStoreIffEfLi2ELi4ELi32ELi1ELb1EL9Algorithm0EEvT_T0_ll_param_0[16],
	.param .align 8 .b8 _Z15SoftmaxWarpImplI10DirectLoadIffE11DirectStoreIffEfLi2ELi4ELi32ELi1ELb1EL9Algorithm0EEvT_T0_ll_param_1[16],
	.param .u64 _Z15SoftmaxWarpImplI10DirectLoadIffE11DirectStoreIffEfLi2ELi4ELi32ELi1ELb1EL9Algorithm0EEvT_T0_ll_param_2,
	.param .u64 _Z15SoftmaxWarpImplI10DirectLoadIffE11DirectStoreIffEfLi2ELi4ELi32ELi1ELb1EL9Algorithm0EEvT_T0_ll_param_3
)
{
	.reg .pred 	%p<18>;
	.reg .b32 	%r<38>;
	.reg .b32 	%f<97>;
	.reg .b64 	%rd<48>;

	ld.param.u64 	%rd2, [_Z15SoftmaxWarpImplI10DirectLoadIffE11DirectStoreIffEfLi2ELi4ELi32ELi1ELb1EL9Algorithm0EEvT_T0_ll_param_0+8];
	ld.param.u64 	%rd4, [_Z15SoftmaxWarpImplI10DirectLoadIffE11DirectStoreIffEfLi2ELi4ELi32ELi1ELb1EL9Algorithm0EEvT_T0_ll_param_1+8];
	ld.param.u64 	%rd15, [_Z15SoftmaxWarpImplI10DirectLoadIffE11DirectStoreIffEfLi2ELi4ELi32ELi1ELb1EL9Algorithm0EEvT_T0_ll_param_1];
	ld.param.u64 	%rd16, [_Z15SoftmaxWarpImplI10DirectLoadIffE11DirectStoreIffEfLi2ELi4ELi32ELi1ELb1EL9Algorithm0EEvT_T0_ll_param_0];
	ld.param.u64 	%rd13, [_Z15SoftmaxWarpImplI10DirectLoadIffE11DirectStoreIffEfLi2ELi4ELi32ELi1ELb1EL9Algorithm0EEvT_T0_ll_param_2];
	ld.param.u64 	%rd14, [_Z15SoftmaxWarpImplI10DirectLoadIffE11DirectStoreIffEfLi2ELi4ELi32ELi1ELb1EL9Algorithm0EEvT_T0_ll_param_3];
	cvta.to.global.u64 	%rd1, %rd16;
	cvta.to.global.u64 	%rd3, %rd15;
	setp.lt.s64 	%p1, %rd14, 129;
	@%p1 bra 	$L__BB25_2;
	mov.u64 	%rd17, $str;
	cvta.global.u64 	%rd18, %rd17;
	mov.u64 	%rd19, $str$1;
	cvta.global.u64 	%rd20, %rd19;
	mov.u64 	%rd21, __unnamed_26;
	cvta.global.u64 	%rd22, %rd21;
	{ // callseq 25, 0
	.param .b64 param0;
	st.param.b64 	[param0], %rd18;
	.param .b64 param1;
	st.param.b64 	[param1], %rd20;
	.param .b32 param2;
	st.param.b32 	[param2], 358;
	.param .b64 param3;
	st.param.b64 	[param3], %rd22;
	.param .b64 param4;
	st.param.b64 	[param4], 1;
	call.uni 
	__assertfail, 
	(
	param0, 
	param1, 
	param2, 
	param3, 
	param4
	);
	} // callseq 25
$L__BB25_2:
	mov.u32 	%r2, %nctaid.x;
	mov.u32 	%r3, %ntid.y;
	mul.lo.s32 	%r1, %r2, %r3;
	mov.u32 	%r4, %ctaid.x;
	mov.u32 	%r5, %tid.y;
	mad.lo.s32 	%r6, %r4, %r3, %r5;
	cvt.s64.s32 	%rd47, %r6;
	setp.le.s64 	%p2, %rd13, %rd47;
	@%p2 bra 	$L__BB25_13;
	mov.u32 	%r7, %tid.x;
	shl.b32 	%r8, %r7, 1;
	cvt.u64.u32 	%rd6, %r8;
	add.s32 	%r9, %r8, 64;
	cvt.u64.u32 	%rd7, %r9;
	cvt.s64.s32 	%rd8, %r1;
$L__BB25_4:
	setp.le.s64 	%p3, %rd14, %rd6;
	mul.lo.s64 	%rd10, %rd47, %rd2;
	mov.f32 	%f91, 0fFF800000;
	mov.f32 	%f92, %f91;
	mov.f32 	%f96, %f91;
	@%p3 bra 	$L__BB25_6;
	add.s64 	%rd23, %rd10, %rd6;
	shr.u64 	%rd24, %rd23, 63;
	add.s64 	%rd25, %rd23, %rd24;
	shl.b64 	%rd26, %rd25, 2;
	and.b64  	%rd27, %rd26, -8;
	add.s64 	%rd28, %rd1, %rd27;
	ld.global.v2.f32 	{%f92, %f91}, [%rd28];
	max.f32 	%f18, %f92, 0fFF800000;
	max.f32 	%f96, %f18, %f91;
$L__BB25_6:
	setp.le.s64 	%p4, %rd14, %rd7;
	mov.f32 	%f94, 0fFF800000;
	mov.f32 	%f95, %f94;
	@%p4 bra 	$L__BB25_8;
	add.s64 	%rd29, %rd10, %rd7;
	shr.u64 	%rd30, %rd29, 63;
	add.s64 	%rd31, %rd29, %rd30;
	shl.b64 	%rd32, %rd31, 2;
	and.b64  	%rd33, %rd32, -8;
	add.s64 	%rd34, %rd1, %rd33;
	ld.global.v2.f32 	{%f95, %f94}, [%rd34];
	max.f32 	%f20, %f96, %f95;
	max.f32 	%f96, %f20, %f94;
$L__BB25_8:
	setp.le.s64 	%p5, %rd14, %rd6;
	mov.b32 	%r10, %f96;
	shfl.sync.bfly.b32	%r11|%p6, %r10, 16, 31, -1;
	mov.b32 	%f21, %r11;
	max.f32 	%f22, %f96, %f21;
	mov.b32 	%r12, %f22;
	shfl.sync.bfly.b32	%r13|%p7, %r12, 8, 31, -1;
	mov.b32 	%f23, %r13;
	max.f32 	%f24, %f22, %f23;
	mov.b32 	%r14, %f24;
	shfl.sync.bfly.b32	%r15|%p8, %r14, 4, 31, -1;
	mov.b32 	%f25, %r15;
	max.f32 	%f26, %f24, %f25;
	mov.b32 	%r16, %f26;
	shfl.sync.bfly.b32	%r17|%p9, %r16, 2, 31, -1;
	mov.b32 	%f27, %r17;
	max.f32 	%f28, %f26, %f27;
	mov.b32 	%r18, %f28;
	shfl.sync.bfly.b32	%r19|%p10, %r18, 1, 31, -1;
	mov.b32 	%f29, %r19;
	max.f32 	%f30, %f28, %f29;
	sub.f32 	%f31, %f92, %f30;
	fma.rn.f32 	%f32, %f31, 0f3BBB989D, 0f3F000000;
	cvt.sat.f32.f32 	%f33, %f32;
	mov.f32 	%f34, 0f4B400001;
	mov.f32 	%f35, 0f437C0000;
	fma.rm.f32 	%f36, %f33, %f35, %f34;
	add.f32 	%f37, %f36, 0fCB40007F;
	neg.f32 	%f38, %f37;
	fma.rn.f32 	%f39, %f31, 0f3FB8AA3B, %f38;
	fma.rn.f32 	%f40, %f31, 0f32A57060, %f39;
	mov.b32 	%r20, %f36;
	shl.b32 	%r21, %r20, 23;
	mov.b32 	%f41, %r21;
	ex2.approx.ftz.f32 	%f42, %f40;
	mul.f32 	%f43, %f42, %f41;
	add.f32 	%f44, %f43, 0f00000000;
	sub.f32 	%f45, %f91, %f30;
	fma.rn.f32 	%f46, %f45, 0f3BBB989D, 0f3F000000;
	cvt.sat.f32.f32 	%f47, %f46;
	fma.rm.f32 	%f48, %f47, %f35, %f34;
	add.f32 	%f49, %f48, 0fCB40007F;
	neg.f32 	%f50, %f49;
	fma.rn.f32 	%f51, %f45, 0f3FB8AA3B, %f50;
	fma.rn.f32 	%f52, %f45, 0f32A57060, %f51;
	mov.b32 	%r22, %f48;
	shl.b32 	%r23, %r22, 23;
	mov.b32 	%f53, %r23;
	ex2.approx.ftz.f32 	%f54, %f52;
	mul.f32 	%f55, %f54, %f53;
	add.f32 	%f56, %f44, %f55;
	sub.f32 	%f57, %f95, %f30;
	fma.rn.f32 	%f58, %f57, 0f3BBB989D, 0f3F000000;
	cvt.sat.f32.f32 	%f59, %f58;
	fma.rm.f32 	%f60, %f59, %f35, %f34;
	add.f32 	%f61, %f60, 0fCB40007F;
	neg.f32 	%f62, %f61;
	fma.rn.f32 	%f63, %f57, 0f3FB8AA3B, %f62;
	fma.rn.f32 	%f64, %f57, 0f32A57060, %f63;
	mov.b32 	%r24, %f60;
	shl.b32 	%r25, %r24, 23;
	mov.b32 	%f65, %r25;
	ex2.approx.ftz.f32 	%f66, %f64;
	mul.f32 	%f67, %f66, %f65;
	add.f32 	%f68, %f56, %f67;
	sub.f32 	%f69, %f94, %f30;
	fma.rn.f32 	%f70, %f69, 0f3BBB989D, 0f3F000000;
	cvt.sat.f32.f32 	%f71, %f70;
	fma.rm.f32 	%f72, %f71, %f35, %f34;
	add.f32 	%f73, %f72, 0fCB40007F;
	neg.f32 	%f74, %f73;
	fma.rn.f32 	%f75, %f69, 0f3FB8AA3B, %f74;
	fma.rn.f32 	%f76, %f69, 0f32A57060, %f75;
	mov.b32 	%r26, %f72;
	shl.b32 	%r27, %r26, 23;
	mov.b32 	%f77, %r27;
	ex2.approx.ftz.f32 	%f78, %f76;
	mul.f32 	%f79, %f78, %f77;
	add.f32 	%f80, %f68, %f79;
	mov.b32 	%r28, %f80;
	shfl.sync.bfly.b32	%r29|%p11, %r28, 16, 31, -1;
	mov.b32 	%f81, %r29;
	add.f32 	%f82, %f80, %f81;
	mov.b32 	%r30, %f82;
	shfl.sync.bfly.b32	%r31|%p12, %r30, 8, 31, -1;
	mov.b32 	%f83, %r31;
	add.f32 	%f84, %f82, %f83;
	mov.b32 	%r32, %f84;
	shfl.sync.bfly.b32	%r33|%p13, %r32, 4, 31, -1;
	mov.b32 	%f85, %r33;
	add.f32 	%f86, %f84, %f85;
	mov.b32 	%r34, %f86;
	shfl.sync.bfly.b32	%r35|%p14, %r34, 2, 31, -1;
	mov.b32 	%f87, %r35;
	add.f32 	%f88, %f86, %f87;
	mov.b32 	%r36, %f88;
	shfl.sync.bfly.b32	%r37|%p15, %r36, 1, 31, -1;
	mov.b32 	%f89, %r37;
	add.f32 	%f90, %f88, %f89;
	div.rn.f32 	%f13, %f43, %f90;
	div.rn.f32 	%f14, %f55, %f90;
	div.rn.f32 	%f15, %f67, %f90;
	div.rn.f32 	%f16, %f79, %f90;
	mul.lo.s64 	%rd11, %rd47, %rd4;
	@%p5 bra 	$L__BB25_10;
	add.s64 	%rd35, %rd11, %rd6;
	shr.u64 	%rd36, %rd35, 63;
	add.s64 	%rd37, %rd35, %rd36;
	shl.b64 	%rd38, %rd37, 2;
	and.b64  	%rd39, %rd38, -8;
	add.s64 	%rd40, %rd3, %rd39;
	st.global.v2.f32 	[%rd40], {%f13, %f14};
$L__BB25_10:
	setp.le.s64 	%p16, %rd14, %rd7;
	@%p16 bra 	$L__BB25_12;
	add.s64 	%rd41, %rd11, %rd7;
	shr.u64 	%rd42, %rd41, 63;
	add.s64 	%rd43, %rd41, %rd42;
	shl.b64 	%rd44, %rd43, 2;
	and.b64  	%rd45, %rd44, -8;
	add.s64 	%rd46, %rd3, %rd45;
	st.global.v2.f32 	[%rd46], {%f15, %f16};
$L__BB25_12:
	add.s64 	%rd47, %rd47, %rd8;
	setp.lt.s64 	%p17, %rd47, %rd13;
	@%p17 bra 	$L__BB25_4;
$L__BB25_13:
	ret;

}
	// .globl	_Z15SoftmaxWarpImplI10DirectLoadIffE11DirectStoreIffEfLi2ELi6ELi32ELi1ELb0EL9Algorithm0EEvT_T0_ll
.visible .entry _Z15SoftmaxWarpImplI10DirectLoadIffE11DirectStoreIffEfLi2ELi6ELi32ELi1ELb0EL9Algorithm0EEvT_T0_ll(
	.param .align 8 .b8 _Z15SoftmaxWarpImplI10DirectLoadIffE11DirectStoreIffEfLi2ELi6ELi32ELi1ELb0EL9Algorithm0EEvT_T0_ll_param_0[16],
	.param .align 8 .b8 _Z15SoftmaxWarpImplI10DirectLoadIffE11DirectStoreIffEfLi2ELi6ELi32ELi1ELb0EL9Algorithm0EEvT_T0_ll_param_1[16],
	.param .u64 _Z15SoftmaxWarpImplI10DirectLoadIffE11DirectStoreIffEfLi2ELi6ELi32ELi1ELb0EL9Algorithm0EEvT_T0_ll_param_2,
	.param .u64 _Z15SoftmaxWarpImplI10DirectLoadIffE11DirectStoreIffEfLi2ELi6ELi32ELi1ELb0EL9Algorithm0EEvT_T0_ll_param_3
)
{
	.reg .pred 	%p<14>;
	.reg .b32 	%r<41>;
	.reg .b32 	%f<113>;
	.reg .b64 	%rd<57>;

	ld.param.u64 	%rd1, [_Z15SoftmaxWarpImplI10DirectLoadIffE11DirectStoreIffEfLi2ELi6ELi32ELi1ELb0EL9Algorithm0EEvT_T0_ll_param_0];
	ld.param.u64 	%rd2, [_Z15SoftmaxWarpImplI10DirectLoadIffE11DirectStoreIffEfLi2ELi6ELi32ELi1ELb0EL9Algorithm0EEvT_T0_ll_param_0+8];
	ld.param.u64 	%rd3, [_Z15SoftmaxWarpImplI10DirectLoadIffE11DirectStoreIffEfLi2ELi6ELi32ELi1ELb0EL9Algorithm0EEvT_T0_ll_param_1];
	ld.param.u64 	%rd4, [_Z15SoftmaxWarpImplI10DirectLoadIffE11DirectStoreIffEfLi2ELi6ELi32ELi1ELb0EL9Algorithm0EEvT_T0_ll_param_1+8];
	ld.param.u64 	%rd12, [_Z15SoftmaxWarpImplI10DirectLoadIffE11DirectStoreIffEfLi2ELi6ELi32ELi1ELb0EL9Algorithm0EEvT_T0_ll_param_2];
	ld.param.u64 	%rd13, [_Z15SoftmaxWarpImplI10DirectLoadIffE11DirectStoreIffEfLi2ELi6ELi32ELi1ELb0EL9Algorithm0EEvT_T0_ll_param_3];
	setp.lt.s64 	%p1, %rd13, 193;
	@%p1 bra 	$L__BB26_2;
	mov.u64 	%rd14, $str;
	cvta.global.u64 	%rd15, %rd14;
	mov.u64 	%rd16, $str$1;
	cvta.global.u64 	%rd17, %rd16;
	mov.u64 	%rd18, __unnamed_27;
	cvta.global.u64 	%rd19, %rd18;
	{ // callseq 26, 0
	.param .b64 param0;
	st.param.b64 	[param0], %rd15;
	.param .b64 param1;
	st.param.b64 	[param1], %rd17;
	.param .b32 param2;
	st.param.b32 	[param2], 358;
	.param .b64 param3;
	st.param.b64 	[param3], %rd19;
	.param .b64 param4;
	st.param.b64 	[param4], 1;
	call.uni 
	__assertfail, 
	(
	param0, 
	param1, 
	param2, 
	param3, 
	param4
	);
	} // callseq 26
$L__BB26_2:
	mov.u32 	%r2, %nctaid.x;
	mov.u32 	%r3, %ntid.y;
	mul.lo.s32 	%r1, %r2, %r3;
	mov.u32 	%r4, %ctaid.x;
	mov.u32 	%r5, %tid.y;
	mad.lo.s32 	%r6, %r4, %r3, %r5;
	cvt.s64.s32 	%rd56, %r6;
	setp.le.s64 	%p2, %rd12, %rd56;
	@%p2 bra 	$L__BB26_5;
	cvta.to.global.u64 	%rd6, %rd1;
	cvta.to.global.u64 	%rd7, %rd3;
	mov.u32 	%r7, %tid.x;
	shl.b32 	%r8, %r7, 1;
	cvt.u64.u32 	%rd8, %r8;
	cvt.s64.s32 	%rd9, %r1;
$L__BB26_4:
	mad.lo.s64 	%rd20, %rd56, %rd2, %rd8;
	shr.u64 	%rd21, %rd20, 63;
	add.s64 	%rd22, %rd20, %rd21;
	shl.b64 	%rd23, %rd22, 2;
	and.b64  	%rd24, %rd23, -8;
	add.s64 	%rd25, %rd6, %rd24;
	ld.global.v2.f32 	{%f1, %f2}, [%rd25];
	max.f32 	%f3, %f1, 0fFF800000;
	max.f32 	%f4, %f3, %f2;
	add.s64 	%rd26, %rd20, 64;
	shr.u64 	%rd27, %rd26, 63;
	add.s64 	%rd28, %rd26, %rd27;
	shl.b64 	%rd29, %rd28, 2;
	and.b64  	%rd30, %rd29, -8;
	add.s64 	%rd31, %rd6, %rd30;
	ld.global.v2.f32 	{%f5, %f6}, [%rd31];
	max.f32 	%f7, %f4, %f5;
	max.f32 	%f8, %f7, %f6;
	add.s64 	%rd32, %rd20, 128;
	shr.u64 	%rd33, %rd32, 63;
	add.s64 	%rd34, %rd32, %rd33;
	shl.b64 	%rd35, %rd34, 2;
	and.b64  	%rd36, %rd35, -8;
	add.s64 	%rd37, %rd6, %rd36;
	ld.global.v2.f32 	{%f9, %f10}, [%rd37];
	max.f32 	%f11, %f8, %f9;
	max.f32 	%f12, %f11, %f10;
	mov.b32 	%r9, %f12;
	shfl.sync.bfly.b32	%r10|%p3, %r9, 16, 31, -1;
	mov.b32 	%f13, %r10;
	max.f32 	%f14, %f12, %f13;
	mov.b32 	%r11, %f14;
	shfl.sync.bfly.b32	%r12|%p4, %r11, 8, 31, -1;
	mov.b32 	%f15, %r12;
	max.f32 	%f16, %f14, %f15;
	mov.b32 	%r13, %f16;
	shfl.sync.bfly.b32	%r14|%p5, %r13, 4, 31, -1;
	mov.b32 	%f17, %r14;
	max.f32 	%f18, %f16, %f17;
	mov.b32 	%r15, %f18;
	shfl.sync.bfly.b32	%r16|%p6, %r15, 2, 31, -1;
	mov.b32 	%f19, %r16;
	max.f32 	%f20, %f18, %f19;
	mov.b32 	%r17, %f20;
	shfl.sync.bfly.b32	%r18|%p7, %r17, 1, 31, -1;
	mov.b32 	%f21, %r18;
	max.f32 	%f22, %f20, %f21;
	sub.f32 	%f23, %f1, %f22;
	fma.rn.f32 	%f24, %f23, 0f3BBB989D, 0f3F000000;
	cvt.sat.f32.f32 	%f25, %f24;
	mov.f32 	%f26, 0f4B400001;
	mov.f32 	%f27, 0f437C0000;
	fma.rm.f32 	%f28, %f25, %f27, %f26;
	add.f32 	%f29, %f28, 0fCB40007F;
	neg.f32 	%f30, %f29;
	fma.rn.f32 	%f31, %f23, 0f3FB8AA3B, %f30;
	fma.rn.f32 	%f32, %f23, 0f32A57060, %f31;
	mov.b32 	%r19, %f28;
	shl.b32 	%r20, %r19, 23;
	mov.b32 	%f33, %r20;
	ex2.approx.ftz.f32 	%f34, %f32;
	mul.f32 	%f35, %f34, %f33;
	add.f32 	%f36, %f35, 0f00000000;
	sub.f32 	%f37, %f2, %f22;
	fma.rn.f32 	%f38, %f37, 0f3BBB989D, 0f3F000000;
	cvt.sat.f32.f32 	%f39, %f38;
	fma.rm.f32 	%f40, %f39, %f27, %f26;
	add.f32 	%f41, %f40, 0fCB40007F;
	neg.f32 	%f42, %f41;
	fma.rn.f32 	%f43, %f37, 0f3FB8AA3B, %f42;
	fma.rn.f32 	%f44, %f37, 0f32A57060, %f43;
	mov.b32 	%r21, %f40;
	shl.b32 	%r22, %r21, 23;
	mov.b32 	%f45, %r22;
	ex2.approx.ftz.f32 	%f46, %f44;
	mul.f32 	%f47, %f46, %f45;
	add.f32 	%f48, %f36, %f47;
	sub.f32 	%f49, %f5, %f22;
	fma.rn.f32 	%f50, %f49, 0f3BBB989D, 0f3F000000;
	cvt.sat.f32.f32 	%f51, %f50;
	fma.rm.f32 	%f52, %f51, %f27, %f26;
	add.f32 	%f53, %f52, 0fCB40007F;
	neg.f32 	%f54, %f53;
	fma.rn.f32 	%f55, %f49, 0f3FB8AA3B, %f54;
	fma.rn.f32 	%f56, %f49, 0f32A57060, %f55;
	mov.b32 	%r23, %f52;
	shl.b32 	%r24, %r23, 23;
	mov.b32 	%f57, %r24;
	ex2.approx.ftz.f32 	%f58, %f56;
	mul.f32 	%f59, %f58, %f57;
	add.f32 	%f60, %f48, %f59;
	sub.f32 	%f61, %f6, %f22;
	fma.rn.f32 	%f62, %f61, 0f3BBB989D, 0f3F000000;
	cvt.sat.f32.f32 	%f63, %f62;
	fma.rm.f32 	%f64, %f63, %f27, %f26;
	add.f32 	%f65, %f64, 0fCB40007F;
	neg.f32 	%f66, %f65;
	fma.rn.f32 	%f67, %f61, 0f3FB8AA3B, %f66;
	fma.rn.f32 	%f68, %f61, 0f32A57060, %f67;
	mov.b32 	%r25, %f64;
	shl.b32 	%r26, %r25, 23;
	mov.b32 	%f69, %r26;
	ex2.approx.ftz.f32 	%f70, %f68;
	mul.f32 	%f71, %f70, %f69;
	add.f32 	%f72, %f60, %f71;
	sub.f32 	%f73, %f9, %f22;
	fma.rn.f32 	%f74, %f73, 0f3BBB989D, 0f3F000000;
	cvt.sat.f32.f32 	%f75, %f74;
	fma.rm.f32 	%f76, %f75, %f27, %f26;
	add.f32 	%f77, %f76, 0fCB40007F;
	neg.f32 	%f78, %f77;
	fma.rn.f32 	%f79, %f73, 0f3FB8AA3B, %f78;
	fma.rn.f32 	%f80, %f73, 0f32A57060, %f79;
	mov.b32 	%r27, %f76;
	shl.b32 	%r28, %r27, 23;
	mov.b32 	%f81, %r28;
	ex2.approx.ftz.f32 	%f82, %f80;
	mul.f32 	%f83, %f82, %f81;
	add.f32 	%f84, %f72, %f83;
	sub.f32 	%f85, %f10, %f22;
	fma.rn.f32 	%f86, %f85, 0f3BBB989D, 0f3F000000;
	cvt.sat.f32.f32 	%f87, %f86;
	fma.rm.f32 	%f88, %f87, %f27, %f26;
	add.f32 	%f89, %f88, 0fCB40007F;
	neg.f32 	%f90, %f89;
	fma.rn.f32 	%f91, %f85, 0f3FB8AA3B, %f90;
	fma.rn.f32 	%f92, %f85, 0f32A57060, %f91;
	mov.b32 	%r29, %f88;
	shl.b32 	%r30, %r29, 23;
	mov.b32 	%f93, %r30;
	ex2.approx.ftz.f32 	%f94, %f92;
	mul.f32 	%f95, %f94, %f93;
	add.f32 	%f96, %f84, %f95;
	mov.b32 	%r31, %f96;
	shfl.sync.bfly.b32	%r32|%p8, %r31, 16, 31, -1;
	mov.b32 	%f97, %r32;
	add.f32 	%f98, %f96, %f97;
	mov.b32 	%r33, %f98;
	shfl.sync.bfly.b32	%r34|%p9, %r33, 8, 31, -1;
	mov.b32 	%f99, %r34;
	add.f32 	%f100, %f98, %f99;
	mov.b32 	%r35, %f100;
	shfl.sync.bfly.b32	%r36|%p10, %r35, 4, 31, -1;
	mov.b32 	%f101, %r36;
	add.f32 	%f102, %f100, %f101;
	mov.b32 	%r37, %f102;
	shfl.sync.bfly.b32	%r38|%p11, %r37, 2, 31, -1;
	mov.b32 	%f103, %r38;
	add.f32 	%f104, %f102, %f103;
	mov.b32 	%r39, %f104;
	shfl.sync.bfly.b32	%r40|%p12, %r39, 1, 31, -1;
	mov.b32 	%f105, %r40;
	add.f32 	%f106, %f104, %f105;
	div.rn.f32 	%f107, %f35, %f106;
	div.rn.f32 	%f108, %f47, %f106;
	div.rn.f32 	%f109, %f59, %f106;
	div.rn.f32 	%f110, %f71, %f106;
	div.rn.f32 	%f111, %f83, %f106;
	div.rn.f32 	%f112, %f95, %f106;
	mad.lo.s64 	%rd38, %rd56, %rd4, %rd8;
	shr.u64 	%rd39, %rd38, 63;
	add.s64 	%rd40, %rd38, %rd39;
	shl.b64 	%rd41, %rd40, 2;
	and.b64  	%rd42, %rd41, -8;
	add.s64 	%rd43, %rd7, %rd42;
	st.global.v2.f32 	[%rd43], {%f107, %f108};
	add.s64 	%rd44, %rd38, 64;
	shr.u64 	%rd45, %rd44, 63;
	add.s64 	%rd46, %rd44, %rd45;
	shl.b64 	%rd47, %rd46, 2;
	and.b64  	%rd48, %rd47, -8;
	add.s64 	%rd49, %rd7, %rd48;
	st.global.v2.f32 	[%rd49], {%f109, %f110};
	add.s64 	%rd50, %rd38, 128;
	shr.u64 	%rd51, %rd50, 63;
	add.s64 	%rd52, %rd50, %rd51;
	shl.b64 	%rd53, %rd52, 2;
	and.b64  	%rd54, %rd53, -8;
	add.s64 	%rd55, %rd7, %rd54;
	st.global.v2.f32 	[%rd55], {%f111, %f112};
	add.s64 	%rd56, %rd56, %rd9;
	setp.lt.s64 	%p13, %rd56, %rd12;
	@%p13 bra 	$L__BB26_4;
$L__BB26_5:
	ret;

}
	// .globl	_Z15SoftmaxWarpImplI10DirectLoadIffE11DirectStoreIffEfLi2ELi6ELi32ELi1ELb1EL9Algorithm0EEvT_T0_ll
.visible .entry _Z15SoftmaxWarpImplI10DirectLoadIffE11DirectStoreIffEfLi2ELi6ELi32ELi1ELb1EL9Algorithm0EEvT_T0_ll(
	.param .align 8 .b8 _Z15SoftmaxWarpImplI10DirectLoadIffE11DirectStoreIffEfLi2ELi6ELi32ELi1ELb1EL9Algorithm0EEvT_T0_ll_param_0[16],
	.param .align 8 .b8 _Z15SoftmaxWarpImplI10DirectLoadIffE11DirectStoreIffEfLi2ELi6ELi32ELi1ELb1EL9Algorithm0EEvT_T0_ll_param_1[16],
	.param .u64 _Z15SoftmaxWarpImplI10DirectLoadIffE11DirectStoreIffEfLi2ELi6ELi32ELi1ELb1EL9Algorithm0EEvT_T0_ll_param_2,
	.param .u64 _Z15SoftmaxWarpImplI10DirectLoadIffE11DirectStoreIffEfLi2ELi6ELi32ELi1ELb1EL9Algorithm0EEvT_T0_ll_param_3
)
{
	.reg .pred 	%p<20>;
	.reg .b32 	%r<43>;
	.reg .b32 	%f<134>;
	.reg .b64 	%rd<61>;

	ld.param.u64 	%rd14, [_Z15SoftmaxWarpImplI10DirectLoadIffE11DirectStoreIffEfLi2ELi6ELi32ELi1ELb1EL9Algorithm0EEvT_T0_ll_param_0+8];
	ld.param.u64 	%rd3, [_Z15SoftmaxWarpImplI10DirectLoadIffE11DirectStoreIffEfLi2ELi6ELi32ELi1ELb1EL9Algorithm0EEvT_T0_ll_param_1+8];
	ld.param.u64 	%rd17, [_Z15SoftmaxWarpImplI10DirectLoadIffE11DirectStoreIffEfLi2ELi6ELi32ELi1ELb1EL9Algorithm0EEvT_T0_ll_param_1];
	ld.param.u64 	%rd13, [_Z15SoftmaxWarpImplI10DirectLoadIffE11DirectStoreIffEfLi2ELi6ELi32ELi1ELb1EL9Algorithm0EEvT_T0_ll_param_0];
	ld.param.u64 	%rd15, [_Z15SoftmaxWarpImplI10DirectLoadIffE11DirectStoreIffEfLi2ELi6ELi32ELi1ELb1EL9Algorithm0EEvT_T0_ll_param_2];
	ld.param.u64 	%rd16, [_Z15SoftmaxWarpImplI10DirectLoadIffE11DirectStoreIffEfLi2ELi6ELi32ELi1ELb1EL9Algorithm0EEvT_T0_ll_param_3];
	cvta.to.global.u64 	%rd1, %rd13;
	cvta.to.global.u64 	%rd2, %rd17;
	setp.lt.s64 	%p1, %rd16, 193;
	@%p1 bra 	$L__BB27_2;
	mov.u64 	%rd18, $str;
	cvta.global.u64 	%rd19, %rd18;
	mov.u64 	%rd20, $str$1;
	cvta.global.u64 	%rd21, %rd20;
	mov.u64 	%rd22, __unnamed_28;
	cvta.global.u64 	%rd23, %rd22;
	{ // callseq 27, 0
	.param .b64 param0;
	st.param.b64 	[param0], %rd19;
	.param .b64 param1;
	st.param.b64 	[param1], %rd21;
	.param .b32 param2;
	st.param.b32 	[param2], 358;
	.param .b64 param3;
	st.param.b64 	[param3], %rd23;
	.param .b64 param4;
	st.param.b64 	[param4], 1;
	call.uni 
	__assertfail, 
	(
	param0, 
	param1, 
	param2, 
	param3, 
	param4
	);
	} // callseq 27
$L__BB27_2:
	mov.u32 	%r2, %nctaid.x;
	mov.u32 	%r3, %ntid.y;
	mul.lo.s32 	%r1, %r2, %r3;
	mov.u32 	%r4, %ctaid.x;
	mov.u32 	%r5, %tid.y;
	mad.lo.s32 	%r6, %r4, %r3, %r5;
	cvt.s64.s32 	%rd60, %r6;
	setp.le.s64 	%p2, %rd15, %rd60;
	@%p2 bra 	$L__BB27_17;
	mov.u32 	%r7, %tid.x;
	shl.b32 	%r8, %r7, 1;
	cvt.u64.u32 	%rd5, %r8;
	add.s32 	%r9, %r8, 64;
	cvt.u64.u32 	%rd6, %r9;
	add.s32 	%r10, %r8, 128;
	cvt.u64.u32 	%rd7, %r10;
	cvt.s64.s32 	%rd8, %r1;
$L__BB27_4:
	setp.le.s64 	%p3, %rd16, %rd5;
	mul.lo.s64 	%rd10, %rd60, %rd14;
	mov.f32 	%f125, 0fFF800000;
	mov.f32 	%f126, %f125;
	mov.f32 	%f130, %f125;
	@%p3 bra 	$L__BB27_6;
	add.s64 	%rd24, %rd10, %rd5;
	shr.u64 	%rd25, %rd24, 63;
	add.s64 	%rd26, %rd24, %rd25;
	shl.b64 	%rd27, %rd26, 2;
	and.b64  	%rd28, %rd27, -8;
	add.s64 	%rd29, %rd1, %rd28;
	ld.global.v2.f32 	{%f126, %f125}, [%rd29];
	max.f32 	%f26, %f126, 0fFF800000;
	max.f32 	%f130, %f26, %f125;
$L__BB27_6:
	setp.le.s64 	%p4, %rd16, %rd6;
	mov.f32 	%f128, 0fFF800000;
	mov.f32 	%f129, %f128;
	@%p4 bra 	$L__BB27_8;
	add.s64 	%rd30, %rd10, %rd6;
	shr.u64 	%rd31, %rd30, 63;
	add.s64 	%rd32, %rd30, %rd31;
	shl.b64 	%rd33, %rd32, 2;
	and.b64  	%rd34, %rd33, -8;
	add.s64 	%rd35, %rd1, %rd34;
	ld.global.v2.f32 	{%f129, %f128}, [%rd35];
	max.f32 	%f28, %f130, %f129;
	max.f32 	%f130, %f28, %f128;
$L__BB27_8:
	setp.le.s64 	%p5, %rd16, %rd7;
	mov.f32 	%f131, 0fFF800000;
	mov.f32 	%f132, %f131;
	@%p5 bra 	$L__BB27_10;
	add.s64 	%rd36, %rd10, %rd7;
	shr.u64 	%rd37, %rd36, 63;
	add.s64 	%rd38, %rd36, %rd37;
	shl.b64 	%rd39, %rd38, 2;
	and.b64  	%rd40, %rd39, -8;
	add.s64 	%rd41, %rd1, %rd40;
	ld.global.v2.f32 	{%f132, %f131}, [%rd41];
	max.f32 	%f30, %f130, %f132;
	max.f32 	%f130, %f30, %f131;
$L__BB27_10:
	setp.le.s64 	%p6, %rd16, %rd5;
	mov.b32 	%r11, %f130;
	shfl.sync.bfly.b32	%r12|%p7, %r11, 16, 31, -1;
	mov.b32 	%f31, %r12;
	max.f32 	%f32, %f130, %f31;
	mov.b32 	%r13, %f32;
	shfl.sync.bfly.b32	%r14|%p8, %r13, 8, 31, -1;
	mov.b32 	%f33, %r14;
	max.f32 	%f34, %f32, %f33;
	mov.b32 	%r15, %f34;
	shfl.sync.bfly.b32	%r16|%p9, %r15, 4, 31, -1;
	mov.b32 	%f35, %r16;
	max.f32 	%f36, %f34, %f35;
	mov.b32 	%r17, %f36;
	shfl.sync.bfly.b32	%r18|%p10, %r17, 2, 31, -1;
	mov.b32 	%f37, %r18;
	max.f32 	%f38, %f36, %f37;
	mov.b32 	%r19, %f38;
	shfl.sync.bfly.b32	%r20|%p11, %r19, 1, 31, -1;
	mov.b32 	%f39, %r20;
	max.f32 	%f40, %f38, %f39;
	sub.f32 	%f41, %f126, %f40;
	fma.rn.f32 	%f42, %f41, 0f3BBB989D, 0f3F000000;
	cvt.sat.f32.f32 	%f43, %f42;
	mov.f32 	%f44, 0f4B400001;
	mov.f32 	%f45, 0f437C0000;
	fma.rm.f32 	%f46, %f43, %f45, %f44;
	add.f32 	%f47, %f46, 0fCB40007F;
	neg.f32 	%f48, %f47;
	fma.rn.f32 	%f49, %f41, 0f3FB8AA3B, %f48;
	fma.rn.f32 	%f50, %f41, 0f32A57060, %f49;
	mov.b32 	%r21, %f46;
	shl.b32 	%r22, %r21, 23;
	mov.b32 	%f51, %r22;
	ex2.approx.ftz.f32 	%f52, %f50;
	mul.f32 	%f53, %f52, %f51;
	add.f32 	%f54, %f53, 0f00000000;
	sub.f32 	%f55, %f125, %f40;
	fma.rn.f32 	%f56, %f55, 0f3BBB989D, 0f3F000000;
	cvt.sat.f32.f32 	%f57, %f56;
	fma.rm.f32 	%f58, %f57, %f45, %f44;
	add.f32 	%f59, %f58, 0fCB40007F;
	neg.f32 	%f60, %f59;
	fma.rn.f32 	%f61, %f55, 0f3FB8AA3B, %f60;
	fma.rn.f32 	%f62, %f55, 0f32A57060, %f61;
	mov.b32 	%r23, %f58;
	shl.b32 	%r24, %r23, 23;
	mov.b32 	%f63, %r24;
	ex2.approx.ftz.f32 	%f64, %f62;
	mul.f32 	%f65, %f64, %f63;
	add.f32 	%f66, %f54, %f65;
	sub.f32 	%f67, %f129, %f40;
	fma.rn.f32 	%f68, %f67, 0f3BBB989D, 0f3F000000;
	cvt.sat.f32.f32 	%f69, %f68;
	fma.rm.f32 	%f70, %f69, %f45, %f44;
	add.f32 	%f71, %f70, 0fCB40007F;
	neg.f32 	%f72, %f71;
	fma.rn.f32 	%f73, %f67, 0f3FB8AA3B, %f72;
	fma.rn.f32 	%f74, %f67, 0f32A57060, %f73;
	mov.b32 	%r25, %f70;
	shl.b32 	%r26, %r25, 23;
	mov.b32 	%f75, %r26;
	ex2.approx.ftz.f32 	%f76, %f74;
	mul.f32 	%f77, %f76, %f75;
	add.f32 	%f78, %f66, %f77;
	sub.f32 	%f79, %f128, %f40;
	fma.rn.f32 	%f80, %f79, 0f3BBB989D, 0f3F000000;
	cvt.sat.f32.f32 	%f81, %f80;
	fma.rm.f32 	%f82, %f81, %f45, %f44;
	add.f32 	%f83, %f82, 0fCB40007F;
	neg.f32 	%f84, %f83;
	fma.rn.f32 	%f85, %f79, 0f3FB8AA3B, %f84;
	fma.rn.f32 	%f86, %f79, 0f32A57060, %f85;
	mov.b32 	%r27, %f82;
	shl.b32 	%r28, %r27, 23;
	mov.b32 	%f87, %r28;
	ex2.approx.ftz.f32 	%f88, %f86;
	mul.f32 	%f89, %f88, %f87;
	add.f32 	%f90, %f78, %f89;
	sub.f32 	%f91, %f132, %f40;
	fma.rn.f32 	%f92, %f91, 0f3BBB989D, 0f3F000000;
	cvt.sat.f32.f32 	%f93, %f92;
	fma.rm.f32 	%f94, %f93, %f45, %f44;
	add.f32 	%f95, %f94, 0fCB40007F;
	neg.f32 	%f96, %f95;
	fma.rn.f32 	%f97, %f91, 0f3FB8AA3B, %f96;
	fma.rn.f32 	%f98, %f91, 0f32A57060, %f97;
	mov.b32 	%r29, %f94;
	shl.b32 	%r30, %r29, 23;
	mov.b32 	%f99, %r30;
	ex2.approx.ftz.f32 	%f100, %f98;
	mul.f32 	%f101, %f100, %f99;
	add.f32 	%f102, %f90, %f101;
	sub.f32 	%f103, %f131, %f40;
	fma.rn.f32 	%f104, %f103, 0f3BBB989D, 0f3F000000;
	cvt.sat.f32.f32 	%f105, %f104;
	fma.rm.f32 	%f106, %f105, %f45, %f44;
	add.f32 	%f107, %f106, 0fCB40007F;
	neg.f32 	%f108, %f107;
	fma.rn.f32 	%f109, %f103, 0f3FB8AA3B, %f108;
	fma.rn.f32 	%f110, %f103, 0f32A57060, %f109;
	mov.b32 	%r31, %f106;
	shl.b32 	%r32, %r31, 23;
	mov.b32 	%f111, %r32;
	ex2.approx.ftz.f32 	%f112, %f110;
	mul.f32 	%f113, %f112, %f111;
	add.f32 	%f114, %f102, %f113;
	mov.b32 	%r33, %f114;
	shfl.sync.bfly.b32	%r34|%p12, %r33, 16, 31, -1;
	mov.b32 	%f115, %r34;
	add.f32 	%f116, %f114, %f115;
	mov.b32 	%r35, %f116;
	shfl.sync.bfly.b32	%r36|%p13, %r35, 8, 31, -1;
	mov.b32 	%f117, %r36;
	add.f32 	%f118, %f116, %f117;
	mov.b32 	%r37, %f118;
	shfl.sync.bfly.b32	%r38|%p14, %r37, 4, 31, -1;
	mov.b32 	%f119, %r38;
	add.f32 	%f120, %f118, %f119;
	mov.b32 	%r39, %f120;
	shfl.sync.bfly.b32	%r40|%p15, %r39, 2, 31, -1;
	mov.b32 	%f121, %r40;
	add.f32 	%f122, %f120, %f121;
	mov.b32 	%r41, %f122;
	shfl.sync.bfly.b32	%r42|%p16, %r41, 1, 31, -1;
	mov.b32 	%f123, %r42;
	add.f32 	%f124, %f122, %f123;
	div.rn.f32 	%f19, %f53, %f124;
	div.rn.f32 	%f20, %f65, %f124;
	div.rn.f32 	%f21, %f77, %f124;
	div.rn.f32 	%f22, %f89, %f124;
	div.rn.f32 	%f23, %f101, %f124;
	div.rn.f32 	%f24, %f113, %f124;
	mul.lo.s64 	%rd11, %rd60, %rd3;
	@%p6 bra 	$L__BB27_12;
	add.s64 	%rd42, %rd11, %rd5;
	shr.u64 	%rd43, %rd42, 63;
	add.s64 	%rd44, %rd42, %rd43;
	shl.b64 	%rd45, %rd44, 2;
	and.b64  	%rd46, %rd45, -8;
	add.s64 	%rd47, %rd2, %rd46;
	st.global.v2.f32 	[%rd47], {%f19, %f20};
$L__BB27_12:
	setp.le.s64 	%p17, %rd16, %rd6;
	@%p17 bra 	$L__BB27_14;
	add.s64 	%rd48, %rd11, %rd6;
	shr.u64 	%rd49, %rd48, 63;
	add.s64 	%rd50, %rd48, %rd49;
	shl.b64 	%rd51, %rd50, 2;
	and.b64  	%rd52, %rd51, -8;
	add.s64 	%rd53, %rd2, %rd52;
	st.global.v2.f32 	[%rd53], {%f21, %f22};
$L__BB27_14:
	setp.le.s64 	%p18, %rd16, %rd7;
	@%p18 bra 	$L__BB27_16;
	add.s64 	%rd54, %rd11, %rd7;
	shr.u64 	%rd55, %rd54, 63;
	add.s64 	%rd56, %rd54, %rd55;
	shl.b64 	%rd57, %rd56, 2;
	and.b64  	%rd58, %rd57, -8;
	add.s64 	%rd59, %rd2, %rd58;
	st.global.v2.f32 	[%rd59], {%f23, %f24};
$L__BB27_16:
	add.s64 	%rd60, %rd60, %rd8;
	setp.lt.s64 	%p19, %rd60, %rd15;
	@%p19 bra 	$L__BB27_4;
$L__BB27_17:
	ret;

}
	// .globl	_Z15SoftmaxWarpImplI10DirectLoadIffE11DirectStoreIffEfLi2ELi8ELi32ELi1ELb0EL9Algorithm0EEvT_T0_ll
.visible .entry _Z15SoftmaxWarpImplI10DirectLoadIffE11DirectStoreIffEfLi2ELi8ELi32ELi1ELb0EL9Algorithm0EEvT_T0_ll(
	.param .align 8 .b8 _Z15SoftmaxWarpImplI10DirectLoadIffE11DirectStoreIffEfLi2ELi8ELi32ELi1ELb0EL9Algorithm0EEvT_T0_ll_param_0[16],
	.param .align 8 .b8 _Z15SoftmaxWarpImplI10DirectLoadIffE11DirectStoreIffEfLi2ELi8ELi32ELi1ELb0EL9Algorithm0EEvT_T0_ll_param_1[16],
	.param .u64 _Z15SoftmaxWarpImplI10DirectLoadIffE11DirectStoreIffEfLi2ELi8ELi32ELi1ELb0EL9Algorithm0EEvT_T0_ll_param_2,
	.param .u64 _Z15SoftmaxWarpImplI10DirectLoadIffE11DirectStoreIffEfLi2ELi8ELi32ELi1ELb0EL9Algorithm0EEvT_T0_ll_param_3
)
{
	.reg .pred 	%p<14>;
	.reg .b32 	%r<45>;
	.reg .b32 	%f<143>;
	.reg .b64 	%rd<69>;

	ld.param.u64 	%rd1, [_Z15SoftmaxWarpImplI10DirectLoadIffE11DirectStoreIffEfLi2ELi8ELi32ELi1ELb0EL9Algorithm0EEvT_T0_ll_param_0];
	ld.param.u64 	%rd2, [_Z15SoftmaxWarpImplI10DirectLoadIffE11DirectStoreIffEfLi2ELi8ELi32ELi1ELb0EL9Algorithm0EEvT_T0_ll_param_0+8];
	ld.param.u64 	%rd3, [_Z15SoftmaxWarpImplI10DirectLoadIffE11DirectStoreIffEfLi2ELi8ELi32ELi1ELb0EL9Algorithm0EEvT_T0_ll_param_1];
	ld.param.u64 	%rd4, [_Z15SoftmaxWarpImplI10DirectLoadIffE11DirectStoreIffEfLi2ELi8ELi32ELi1ELb0EL9Algorithm0EEvT_T0_ll_param_1+8];
	ld.param.u64 	%rd12, [_Z15SoftmaxWarpImplI10DirectLoadIffE11DirectStoreIffEfLi2ELi8ELi32ELi1ELb0EL9Algorithm0EEvT_T0_ll_param_2];
	ld.param.u64 	%rd13, [_Z15SoftmaxWarpImplI10DirectLoadIffE11DirectStoreIffEfLi2ELi8ELi32ELi1ELb0EL9Algorithm0EEvT_T0_ll_param_3];
	setp.lt.s64 	%p1, %rd13, 257;
	@%p1 bra 	$L__BB28_2;
	mov.u64 	%rd14, $str;
	cvta.global.u64 	%rd15, %rd14;
	mov.u64 	%rd16, $str$1;
	cvta.global.u64 	%rd17, %rd16;
	mov.u64 	%rd18, __unnamed_29;
	cvta.global.u64 	%rd19, %rd18;
	{ // callseq 28, 0
	.param .b64 param0;
	st.param.b64 	[param0], %rd15;
	.param .b64 param1;
	st.param.b64 	[param1], %rd17;
	.param .b32 param2;
	st.param.b32 	[param2], 358;
	.param .b64 param3;
	st.param.b64 	[param3], %rd19;
	.param .b64 param4;
	st.param.b64 	[param4], 1;
	call.uni 
	__assertfail, 
	(
	param0, 
	param1, 
	param2, 
	param3, 
	param4
	);
	} // callseq 28
$L__BB28_2:
	mov.u32 	%r2, %nctaid.x;
	mov.u32 	%r3, %ntid.y;
	mul.lo.s32 	%r1, %r2, %r3;
	mov.u32 	%r4, %ctaid.x;
	mov.u32 	%r5, %tid.y;
	mad.lo.s32 	%r6, %r4, %r3, %r5;
	cvt.s64.s32 	%rd68, %r6;
	setp.le.s64 	%p2, %rd12, %rd68;
	@%p2 bra 	$L__BB28_5;
	cvta.to.global.u64 	%rd6, %rd1;
	cvta.to.global.u64 	%rd7, %rd3;
	mov.u32 	%r7, %tid.x;
	shl.b32 	%r8, %r7, 1;
	cvt.u64.u32 	%rd8, %r8;
	cvt.s64.s32 	%rd9, %r1;
$L__BB28_4:
	mad.lo.s64 	%rd20, %rd68, %rd2, %rd8;
	shr.u64 	%rd21, %rd20, 63;
	add.s64 	%rd22, %rd20, %rd21;
	shl.b64 	%rd23, %rd22, 2;
	and.b64  	%rd24, %rd23, -8;
	add.s64 	%rd25, %rd6, %rd24;
	ld.global.v2.f32 	{%f1, %f2}, [%rd25];
	max.f32 	%f3, %f1, 0fFF800000;
	max.f32 	%f4, %f3, %f2;
	add.s64 	%rd26, %rd20, 64;
	shr.u64 	%rd27, %rd26, 63;
	add.s64 	%rd28, %rd26, %rd27;
	shl.b64 	%rd29, %rd28, 2;
	and.b64  	%rd30, %rd29, -8;
	add.s64 	%rd31, %rd6, %rd30;
	ld.global.v2.f32 	{%f5, %f6}, [%rd31];
	max.f32 	%f7, %f4, %f5;
	max.f32 	%f8, %f7, %f6;
	add.s64 	%rd32, %rd20, 128;
	shr.u64 	%rd33, %rd32, 63;
	add.s64 	%rd34, %rd32, %rd33;
	shl.b64 	%rd35, %rd34, 2;
	and.b64  	%rd36, %rd35, -8;
	add.s64 	%rd37, %rd6, %rd36;
	ld.global.v2.f32 	{%f9, %f10}, [%rd37];
	max.f32 	%f11, %f8, %f9;
	max.f32 	%f12, %f11, %f10;
	add.s64 	%rd38, %rd20, 192;
	shr.u64 	%rd39, %rd38, 63;
	add.s64 	%rd40, %rd38, %rd39;
	shl.b64 	%rd41, %rd40, 2;
	and.b64  	%rd42, %rd41, -8;
	add.s64 	%rd43, %rd6, %rd42;
	ld.global.v2.f32 	{%f13, %f14}, [%rd43];
	max.f32 	%f15, %f12, %f13;
	max.f32 	%f16, %f15, %f14;
	mov.b32 	%r9, %f16;
	shfl.sync.bfly.b32	%r10|%p3, %r9, 16, 31, -1;
	mov.b32 	%f17, %r10;
	max.f32 	%f18, %f16, %f17;
	mov.b32 	%r11, %f18;
	shfl.sync.bfly.b32	%r12|%p4, %r11, 8, 31, -1;
	mov.b32 	%f19, %r12;
	max.f32 	%f20, %f18, %f19;
	mov.b32 	%r13, %f20;
	shfl.sync.bfly.b32	%r14|%p5, %r13, 4, 31, -1;
	mov.b32 	%f21, %r14;
	max.f32 	%f22, %f20, %f21;
	mov.b32 	%r15, %f22;
	shfl.sync.bfly.b32	%r16|%p6, %r15, 2, 31, -1;
	mov.b32 	%f23, %r16;
	max.f32 	%f24, %f22, %f23;
	mov.b32 	%r17, %f24;
	shfl.sync.bfly.b32	%r18|%p7, %r17, 1, 31, -1;
	mov.b32 	%f25, %r18;
	max.f32 	%f26, %f24, %f25;
	sub.f32 	%f27, %f1, %f26;
	fma.rn.f32 	%f28, %f27, 0f3BBB989D, 0f3F000000;
	cvt.sat.f32.f32 	%f29, %f28;
	mov.f32 	%f30, 0f4B400001;
	mov.f32 	%f31, 0f437C0000;
	fma.rm.f32 	%f32, %f29, %f31, %f30;
	add.f32 	%f33, %f32, 0fCB40007F;
	neg.f32 	%f34, %f33;
	fma.rn.f32 	%f35, %f27, 0f3FB8AA3B, %f34;
	fma.rn.f32 	%f36, %f27, 0f32A57060, %f35;
	mov.b32 	%r19, %f32;
	shl.b32 	%r20, %r19, 23;
	mov.b32 	%f37, %r20;
	ex2.approx.ftz.f32 	%f38, %f36;
	mul.f32 	%f39, %f38, %f37;
	add.f32 	%f40, %f39, 0f00000000;
	sub.f32 	%f41, %f2, %f26;
	fma.rn.f32 	%f42, %f41, 0f3BBB989D, 0f3F000000;
	cvt.sat.f32.f32 	%f43, %f42;
	fma.rm.f32 	%f44, %f43, %f31, %f30;
	add.f32 	%f45, %f44, 0fCB40007F;
	neg.f32 	%f46, %f45;
	fma.rn.f32 	%f47, %f41, 0f3FB8AA3B, %f46;
	fma.rn.f32 	%f48, %f41, 0f32A57060, %f47;
	mov.b32 	%r21, %f44;
	shl.b32 	%r22, %r21, 23;
	mov.b32 	%f49, %r22;
	ex2.approx.ftz.f32 	%f50, %f48;
	mul.f32 	%f51, %f50, %f49;
	add.f32 	%f52, %f40, %f51;
	sub.f32 	%f53, %f5, %f26;
	fma.rn.f32 	%f54, %f53, 0f3BBB989D, 0f3F000000;
	cvt.sat.f32.f32 	%f55, %f54;
	fma.rm.f32 	%f56, %f55, %f31, %f30;
	add.f32 	%f57, %f56, 0fCB40007F;
	neg.f32 	%f58, %f57;
	fma.rn.f32 	%f59, %f53, 0f3FB8AA3B, %f58;
	fma.rn.f32 	%f60, %f53, 0f32A57060, %f59;
	mov.b32 	%r23, %f56;
	shl.b32 	%r24, %r23, 23;
	mov.b32 	%f61, %r24;
	ex2.approx.ftz.f32 	%f62, %f60;
	mul.f32 	%f63, %f62, %f61;
	add.f32 	%f64, %f52, %f63;
	sub.f32 	%f65, %f6, %f26;
	fma.rn.f32 	%f66, %f65, 0f3BBB989D, 0f3F000000;
	cvt.sat.f32.f32 	%f67, %f66;
	fma.rm.f32 	%f68, %f67, %f31, %f30;
	add.f32 	%f69, %f68, 0fCB40007F;
	neg.f32 	%f70, %f69;
	fma.rn.f32 	%f71, %f65, 0f3FB8AA3B, %f70;
	fma.rn.f32 	%f72, %f65, 0f32A57060, %f71;
	mov.b32 	%r25, %f68;
	shl.b32 	%r26, %r25, 23;
	mov.b32 	%f73, %r26;
	ex2.approx.ftz.f32 	%f74, %f72;
	mul.f32 	%f75, %f74, %f73;
	add.f32 	%f76, %f64, %f75;
	sub.f32 	%f77, %f9, %f26;
	fma.rn.f32 	%f78, %f77, 0f3BBB989D, 0f3F000000;
	cvt.sat.f32.f32 	%f79, %f78;
	fma.rm.f32 	%f80, %f79, %f31, %f30;
	add.f32 	%f81, %f80, 0fCB40007F;
	neg.f32 	%f82, %f81;
	fma.rn.f32 	%f83, %f77, 0f3FB8AA3B, %f82;
	fma.rn.f32 	%f84, %f77, 0f32A57060, %f83;
	mov.b32 	%r27, %f80;
	shl.b32 	%r28, %r27, 23;
	mov.b32 	%f85, %r28;
	ex2.approx.ftz.f32 	%f86, %f84;
	mul.f32 	%f87, %f86, %f85;
	add.f32 	%f88, %f76, %f87;
	sub.f32 	%f89, %f10, %f26;
	fma.rn.f32 	%f90, %f89, 0f3BBB989D, 0f3F000000;
	cvt.sat.f32.f32 	%f91, %f90;
	fma.rm.f32 	%f92, %f91, %f31, %f30;
	add.f32 	%f93, %f92, 0fCB40007F;
	neg.f32 	%f94, %f93;
	fma.rn.f32 	%f95, %f89, 0f3FB8AA3B, %f94;
	fma.rn.f32 	%f96, %f89, 0f32A57060, %f95;
	mov.b32 	%r29, %f92;
	shl.b32 	%r30, %r29, 23;
	mov.b32 	%f97, %r30;
	ex2.approx.ftz.f32 	%f98, %f96;
	mul.f32 	%f99, %f98, %f97;
	add.f32 	%f100, %f88, %f99;
	sub.f32 	%f101, %f13, %f26;
	fma.rn.f32 	%f102, %f101, 0f3BBB989D, 0f3F000000;
	cvt.sat.f32.f32 	%f103, %f102;
	fma.rm.f32 	%f104, %f103, %f31, %f30;
	add.f32 	%f105, %f104, 0fCB40007F;
	neg.f32 	%f106, %f105;
	fma.rn.f32 	%f107, %f101, 0f3FB8AA3B, %f106;
	fma.rn.f32 	%f108, %f101, 0f32A57060, %f107;
	mov.b32 	%r31, %f104;
	shl.b32 	%r32, %r31, 23;
	mov.b32 	%f109, %r32;
	ex2.approx.ftz.f32 	%f110, %f108;
	mul.f32 	%f111, %f110, %f109;
	add.f32 	%f112, %f100, %f111;
	sub.f32 	%f113, %f14, %f26;
	fma.rn.f32 	%f114, %f113, 0f3BBB989D, 0f3F000000;
	cvt.sat.f32.f32 	%f115, %f114;
	fma.rm.f32 	%f116, %f115, %f31, %f30;
	add.f32 	%f117, %f116, 0fCB40007F;
	neg.f32 	%f118, %f117;
	fma.rn.f32 	%f119, %f113, 0f3FB8AA3B, %f118;
	fma.rn.f32 	%f120, %f113, 0f32A57060, %f119;
	mov.b32 	%r33, %f116;
	shl.b32 	%r34, %r33, 23;
	mov.b32 	%f121, %r34;
	ex2.approx.ftz.f32 	%f122, %f120;
	mul.f32 	%f123, %f122, %f121;
	add.f32 	%f124, %f112, %f123;
	mov.b32 	%r35, %f124;
	shfl.sync.bfly.b32	%r36|%p8, %r35, 16, 31, -1;
	mov.b32 	%f125, %r36;
	add.f32 	%f126, %f124, %f125;
	mov.b32 	%r37, %f126;
	shfl.sync.bfly.b32	%r38|%p9, %r37, 8, 31, -1;
	mov.b32 	%f127, %r38;
	add.f32 	%f128, %f126, %f127;
	mov.b32 	%r39, %f128;
	shfl.sync.bfly.b32	%r40|%p10, %r39, 4, 31, -1;
	mov.b32 	%f129, %r40;
	add.f32 	%f130, %f128, %f129;
	mov.b32 	%r41, %f130;
	shfl.sync.bfly.b32	%r42|%p11, %r41, 2, 31, -1;
	mov.b32 	%f131, %r42;
	add.f32 	%f132, %f130, %f131;
	mov.b32 	%r43, %f132;
	shfl.sync.bfly.b32	%r44|%p12, %r43, 1, 31, -1;
	mov.b32 	%f133, %r44;
	add.f32 	%f134, %f132, %f133;
	div.rn.f32 	%f135, %f39, %f134;
	div.rn.f32 	%f136, %f51, %f134;
	div.rn.f32 	%f137, %f63, %f134;
	div.rn.f32 	%f138, %f75, %f134;
	div.rn.f32 	%f139, %f87, %f134;
	div.rn.f32 	%f140, %f99, %f134;
	div.rn.f32 	%f141, %f111, %f134;
	div.rn.f32 	%f142, %f123, %f134;
	mad.lo.s64 	%rd44, %rd68, %rd4, %rd8;
	shr.u64 	%rd45, %rd44, 63;
	add.s64 	%rd46, %rd44, %rd45;
	shl.b64 	%rd47, %rd46, 2;
	and.b64  	%rd48, %rd47, -8;
	add.s64 	%rd49, %rd7, %rd48;
	st.global.v2.f32 	[%rd49], {%f135, %f136};
	add.s64 	%rd50, %rd44, 64;
	shr.u64 	%rd51, %rd50, 63;
	add.s64 	%rd52, %rd50, %rd51;
	shl.b64 	%rd53, %rd52, 2;
	and.b64  	%rd54, %rd53, -8;
	add.s64 	%rd55, %rd7, %rd54;
	st.global.v2.f32 	[%rd55], {%f137, %f138};
	add.s64 	%rd56, %rd44, 128;
	shr.u64 	%rd57, %rd56, 63;
	add.s64 	%rd58, %rd56, %rd57;
	shl.b64 	%rd59, %rd58, 2;
	and.b64  	%rd60, %rd59, -8;
	add.s64 	%rd61, %rd7, %rd60;
	st.global.v2.f32 	[%rd61], {%f139, %f140};
	add.s64 	%rd62, %rd44, 192;
	shr.u64 	%rd63, %rd62, 63;
	add.s64 	%rd64, %rd62, %rd63;
	shl.b64 	%rd65, %rd64, 2;
	and.b64  	%rd66, %rd65, -8;
	add.s64 	%rd67, %rd7, %rd66;
	st.global.v2.f32 	[%rd67], {%f141, %f142};
	add.s64 	%rd68, %rd68, %rd9;
	setp.lt.s64 	%p13, %rd68, %rd12;
	@%p13 bra 	$L__BB28_4;
$L__BB28_5:
	ret;

}
	// .globl	_Z15SoftmaxWarpImplI10DirectLoadIffE11DirectStoreIffEfLi2ELi8ELi32ELi1ELb1EL9Algorithm0EEvT_T0_ll
.visible .entry _Z15SoftmaxWarpImplI10DirectLoadIffE11DirectStoreIffEfLi2ELi8ELi32ELi1ELb1EL9Algorithm0EEvT_T0_ll(
	.param .align 8 .b8 _Z15SoftmaxWarpImplI10DirectLoadIffE11DirectStoreIffEfLi2ELi8ELi32ELi1ELb1EL9Algorithm0EEvT_T0_ll_param_0[16],
	.param .align 8 .b8 _Z15SoftmaxWarpImplI10DirectLoadIffE11DirectStoreIffEfLi2ELi8ELi32ELi1ELb1EL9Algorithm0EEvT_T0_ll_param_1[16],
	.param .u64 _Z15SoftmaxWarpImplI10DirectLoadIffE11DirectStoreIffEfLi2ELi8ELi32ELi1ELb1EL9Algorithm0EEvT_T0_ll_param_2,
	.param .u64 _Z15SoftmaxWarpImplI10DirectLoadIffE11DirectStoreIffEfLi2ELi8ELi32ELi1ELb1EL9Algorithm0EEvT_T0_ll_param_3
)
{
	.reg .pred 	%p<22>;
	.reg .b32 	%r<48>;
	.reg .b32 	%f<171>;
	.reg .b64 	%rd<77>;

	ld.param.u64 	%rd15, [_Z15SoftmaxWarpImplI10DirectLoadIffE11DirectStoreIffEfLi2ELi8ELi32ELi1ELb1EL9Algorithm0EEvT_T0_ll_param_1+8];
	ld.param.u64 	%rd13, [_Z15SoftmaxWarpImplI10DirectLoadIffE11DirectStoreIffEfLi2ELi8ELi32ELi1ELb1EL9Algorithm0EEvT_T0_ll_param_0+8];
	ld.param.u64 	%rd12, [_Z15SoftmaxWarpImplI10DirectLoadIffE11DirectStoreIffEfLi2ELi8ELi32ELi1ELb1EL9Algorithm0EEvT_T0_ll_param_0];
	ld.param.u64 	%rd14, [_Z15SoftmaxWarpImplI10DirectLoadIffE11DirectStoreIffEfLi2ELi8ELi32ELi1ELb1EL9Algorithm0EEvT_T0_ll_param_1];
	ld.param.u64 	%rd16, [_Z15SoftmaxWarpImplI10DirectLoadIffE11DirectStoreIffEfLi2ELi8ELi32ELi1ELb1EL9Algorithm0EEvT_T0_ll_param_2];
	ld.param.u64 	%rd17, [_Z15SoftmaxWarpImplI10DirectLoadIffE11DirectStoreIffEfLi2ELi8ELi32ELi1ELb1EL9Algorithm0EEvT_T0_ll_param_3];
	cvta.to.global.u64 	%rd1, %rd14;
	setp.lt.s64 	%p1, %rd17, 257;
	@%p1 bra 	$L__BB29_2;
	mov.u64 	%rd18, $str;
	cvta.global.u64 	%rd19, %rd18;
	mov.u64 	%rd20, $str$1;
	cvta.global.u64 	%rd21, %rd20;
	mov.u64 	%rd22, __unnamed_30;
	cvta.global.u64 	%rd23, %rd22;
	{ // callseq 29, 0
	.param .b64 param0;
	st.param.b64 	[param0], %rd19;
	.param .b64 param1;
	st.param.b64 	[param1], %rd21;
	.param .b32 param2;
	st.param.b32 	[param2], 358;
	.param .b64 param3;
	st.param.b64 	[param3], %rd23;
	.param .b64 param4;
	st.param.b64 	[param4], 1;
	call.uni 
	__assertfail, 
	(
	param0, 
	param1, 
	param2, 
	param3, 
	param4
	);
	} // callseq 29
$L__BB29_2:
	mov.u32 	%r2, %nctaid.x;
	mov.u32 	%r3, %ntid.y;
	mul.lo.s32 	%r1, %r2, %r3;
	mov.u32 	%r4, %ctaid.x;
	mov.u32 	%r5, %tid.y;
	mad.lo.s32 	%r6, %r4, %r3, %r5;
	cvt.s64.s32 	%rd76, %r6;
	setp.le.s64 	%p2, %rd16, %rd76;
	@%p2 bra 	$L__BB29_21;
	mov.u32 	%r7, %tid.x;
	shl.b32 	%r8, %r7, 1;
	cvt.u64.u32 	%rd3, %r8;
	add.s32 	%r9, %r8, 64;
	cvt.u64.u32 	%rd4, %r9;
	add.s32 	%r10, %r8, 128;
	cvt.u64.u32 	%rd5, %r10;
	add.s32 	%r11, %r8, 192;
	cvt.u64.u32 	%rd6, %r11;
	cvt.s64.s32 	%rd7, %r1;
$L__BB29_4:
	setp.le.s64 	%p3, %rd17, %rd3;
	mul.lo.s64 	%rd9, %rd76, %rd13;
	mov.f32 	%f159, 0fFF800000;
	mov.f32 	%f160, %f159;
	mov.f32 	%f164, %f159;
	@%p3 bra 	$L__BB29_6;
	add.s64 	%rd24, %rd9, %rd3;
	shr.u64 	%rd25, %rd24, 63;
	add.s64 	%rd26, %rd24, %rd25;
	cvta.to.global.u64 	%rd27, %rd12;
	shl.b64 	%rd28, %rd26, 2;
	and.b64  	%rd29, %rd28, -8;
	add.s64 	%rd30, %rd27, %rd29;
	ld.global.v2.f32 	{%f160, %f159}, [%rd30];
	max.f32 	%f34, %f160, 0fFF800000;
	max.f32 	%f164, %f34, %f159;
$L__BB29_6:
	setp.le.s64 	%p4, %rd17, %rd4;
	mov.f32 	%f162, 0fFF800000;
	mov.f32 	%f163, %f162;
	@%p4 bra 	$L__BB29_8;
	add.s64 	%rd31, %rd9, %rd4;
	shr.u64 	%rd32, %rd31, 63;
	add.s64 	%rd33, %rd31, %rd32;
	cvta.to.global.u64 	%rd34, %rd12;
	shl.b64 	%rd35, %rd33, 2;
	and.b64  	%rd36, %rd35, -8;
	add.s64 	%rd37, %rd34, %rd36;
	ld.global.v2.f32 	{%f163, %f162}, [%rd37];
	max.f32 	%f36, %f164, %f163;
	max.f32 	%f164, %f36, %f162;
$L__BB29_8:
	setp.le.s64 	%p5, %rd17, %rd5;
	mov.f32 	%f165, 0fFF800000;
	mov.f32 	%f166, %f165;
	@%p5 bra 	$L__BB29_10;
	add.s64 	%rd38, %rd9, %rd5;
	shr.u64 	%rd39, %rd38, 63;
	add.s64 	%rd40, %rd38, %rd39;
	cvta.to.global.u64 	%rd41, %rd12;
	shl.b64 	%rd42, %rd40, 2;
	and.b64  	%rd43, %rd42, -8;
	add.s64 	%rd44, %rd41, %rd43;
	ld.global.v2.f32 	{%f166, %f165}, [%rd44];
	max.f32 	%f38, %f164, %f166;
	max.f32 	%f164, %f38, %f165;
$L__BB29_10:
	setp.le.s64 	%p6, %rd17, %rd6;
	mov.f32 	%f168, 0fFF800000;
	mov.f32 	%f169, %f168;
	@%p6 bra 	$L__BB29_12;
	add.s64 	%rd45, %rd9, %rd6;
	shr.u64 	%rd46, %rd45, 63;
	add.s64 	%rd47, %rd45, %rd46;
	cvta.to.global.u64 	%rd48, %rd12;
	shl.b64 	%rd49, %rd47, 2;
	and.b64  	%rd50, %rd49, -8;
	add.s64 	%rd51, %rd48, %rd50;
	ld.global.v2.f32 	{%f169, %f168}, [%rd51];
	max.f32 	%f40, %f164, %f169;
	max.f32 	%f164, %f40, %f168;
$L__BB29_12:
	setp.le.s64 	%p7, %rd17, %rd3;
	mov.b32 	%r12, %f164;
	shfl.sync.bfly.b32	%r13|%p8, %r12, 16, 31, -1;
	mov.b32 	%f41, %r13;
	max.f32 	%f42, %f164, %f41;
	mov.b32 	%r14, %f42;
	shfl.sync.bfly.b32	%r15|%p9, %r14, 8, 31, -1;
	mov.b32 	%f43, %r15;
	max.f32 	%f44, %f42, %f43;
	mov.b32 	%r16, %f44;
	shfl.sync.bfly.b32	%r17|%p10, %r16, 4, 31, -1;
	mov.b32 	%f45, %r17;
	max.f32 	%f46, %f44, %f45;
	mov.b32 	%r18, %f46;
	shfl.sync.bfly.b32	%r19|%p11, %r18, 2, 31, -1;
	mov.b32 	%f47, %r19;
	max.f32 	%f48, %f46, %f47;
	mov.b32 	%r20, %f48;
	shfl.sync.bfly.b32	%r21|%p12, %r20, 1, 31, -1;
	mov.b32 	%f49, %r21;
	max.f32 	%f50, %f48, %f49;
	sub.f32 	%f51, %f160, %f50;
	fma.rn.f32 	%f52, %f51, 0f3BBB989D, 0f3F000000;
	cvt.sat.f32.f32 	%f53, %f52;
	mov.f32 	%f54, 0f4B400001;
	mov.f32 	%f55, 0f437C0000;
	fma.rm.f32 	%f56, %f53, %f55, %f54;
	add.f32 	%f57, %f56, 0fCB40007F;
	neg.f32 	%f58, %f57;
	fma.rn.f32 	%f59, %f51, 0f3FB8AA3B, %f58;
	fma.rn.f32 	%f60, %f51, 0f32A57060, %f59;
	mov.b32 	%r22, %f56;
	shl.b32 	%r23, %r22, 23;
	mov.b32 	%f61, %r23;
	ex2.approx.ftz.f32 	%f62, %f60;
	mul.f32 	%f63, %f62, %f61;
	add.f32 	%f64, %f63, 0f00000000;
	sub.f32 	%f65, %f159, %f50;
	fma.rn.f32 	%f66, %f65, 0f3BBB989D, 0f3F000000;
	cvt.sat.f32.f32 	%f67, %f66;
	fma.rm.f32 	%f68, %f67, %f55, %f54;
	add.f32 	%f69, %f68, 0fCB40007F;
	neg.f32 	%f70, %f69;
	fma.rn.f32 	%f71, %f65, 0f3FB8AA3B, %f70;
	fma.rn.f32 	%f72, %f65, 0f32A57060, %f71;
	mov.b32 	%r24, %f68;
	shl.b32 	%r25, %r24, 23;
	mov.b32 	%f73, %r25;
	ex2.approx.ftz.f32 	%f74, %f72;
	mul.f32 	%f75, %f74, %f73;
	add.f32 	%f76, %f64, %f75;
	sub.f32 	%f77, %f163, %f50;
	fma.rn.f32 	%f78, %f77, 0f3BBB989D, 0f3F000000;
	cvt.sat.f32.f32 	%f79, %f78;
	fma.rm.f32 	%f80, %f79, %f55, %f54;
	add.f32 	%f81, %f80, 0fCB40007F;
	neg.f32 	%f82, %f81;
	fma.rn.f32 	%f83, %f77, 0f3FB8AA3B, %f82;
	fma.rn.f32 	%f84, %f77, 0f32A57060, %f83;
	mov.b32 	%r26, %f80;
	shl.b32 	%r27, %r26, 23;
	mov.b32 	%f85, %r27;
	ex2.approx.ftz.f32 	%f86, %f84;
	mul.f32 	%f87, %f86, %f85;
	add.f32 	%f88, %f76, %f87;
	sub.f32 	%f89, %f162, %f50;
	fma.rn.f32 	%f90, %f89, 0f3BBB989D, 0f3F000000;
	cvt.sat.f32.f32 	%f91, %f90;
	fma.rm.f32 	%f92, %f91, %f55, %f54;
	add.f32 	%f93, %f92, 0fCB40007F;
	neg.f32 	%f94, %f93;
	fma.rn.f32 	%f95, %f89, 0f3FB8AA3B, %f94;
	fma.rn.f32 	%f96, %f89, 0f32A57060, %f95;
	mov.b32 	%r28, %f92;
	shl.b32 	%r29, %r28, 23;
	mov.b32 	%f97, %r29;
	ex2.approx.ftz.f32 	%f98, %f96;
	mul.f32 	%f99, %f98, %f97;
	add.f32 	%f100, %f88, %f99;
	sub.f32 	%f101, %f166, %f50;
	fma.rn.f32 	%f102, %f101, 0f3BBB989D, 0f3F000000;
	cvt.sat.f32.f32 	%f103, %f102;
	fma.rm.f32 	%f104, %f103, %f55, %f54;
	add.f32 	%f105, %f104, 0fCB40007F;
	neg.f32 	%f106, %f105;
	fma.rn.f32 	%f107, %f101, 0f3FB8AA3B, %f106;
	fma.rn.f32 	%f108, %f101, 0f32A57060, %f107;
	mov.b32 	%r30, %f104;
	shl.b32 	%r31, %r30, 23;
	mov.b32 	%f109, %r31;
	ex2.approx.ftz.f32 	%f110, %f108;
	mul.f32 	%f111, %f110, %f109;
	add.f32 	%f112, %f100, %f111;
	sub.f32 	%f113, %f165, %f50;
	fma.rn.f32 	%f114, %f113, 0f3BBB989D, 0f3F000000;
	cvt.sat.f32.f32 	%f115, %f114;
	fma.rm.f32 	%f116, %f115, %f55, %f54;
	add.f32 	%f117, %f116, 0fCB40007F;
	neg.f32 	%f118, %f117;
	fma.rn.f32 	%f119, %f113, 0f3FB8AA3B, %f118;
	fma.rn.f32 	%f120, %f113, 0f32A57060, %f119;
	mov.b32 	%r32, %f116;
	shl.b32 	%r33, %r32, 23;
	mov.b32 	%f121, %r33;
	ex2.approx.ftz.f32 	%f122, %f120;
	mul.f32 	%f123, %f122, %f121;
	add.f32 	%f124, %f112, %f123;
	sub.f32 	%f125, %f169, %f50;
	fma.rn.f32 	%f126, %f125, 0f3BBB989D, 0f3F000000;
	cvt.sat.f32.f32 	%f127, %f126;
	fma.rm.f32 	%f128, %f127, %f55, %f54;
	add.f32 	%f129, %f128, 0fCB40007F;
	neg.f32 	%f130, %f129;
	fma.rn.f32 	%f131, %f125, 0f3FB8AA3B, %f130;
	fma.rn.f32 	%f132, %f125, 0f32A57060, %f131;
	mov.b32 	%r34, %f128;
	shl.b32 	%r35, %r34, 23;
	mov.b32 	%f133, %r35;
	ex2.approx.ftz.f32 	%f134, %f132;
	mul.f32 	%f135, %f134, %f133;
	add.f32 	%f136, %f124, %f135;
	sub.f32 	%f137, %f168, %f50;
	fma.rn.f32 	%f138, %f137, 0f3BBB989D, 0f3F000000;
	cvt.sat.f32.f32 	%f139, %f138;
	fma.rm.f32 	%f140, %f139, %f55, %f54;
	add.f32 	%f141, %f140, 0fCB40007F;
	neg.f32 	%f142, %f141;
	fma.rn.f32 	%f143, %f137, 0f3FB8AA3B, %f142;
	fma.rn.f32 	%f144, %f137, 0f32A57060, %f143;
	mov.b32 	%r36, %f140;
	shl.b32 	%r37, %r36, 23;
	mov.b32 	%f145, %r37;
	ex2.approx.ftz.f32 	%f146, %f144;
	mul.f32 	%f147, %f146, %f145;
	add.f32 	%f148, %f136, %f147;
	mov.b32 	%r38, %f148;
	shfl.sync.bfly.b32	%r39|%p13, %r38, 16, 31, -1;
	mov.b32 	%f149, %r39;
	add.f32 	%f150, %f148, %f149;
	mov.b32 	%r40, %f150;
	shfl.sync.bfly.b32	%r41|%p14, %r40, 8, 31, -1;
	mov.b32 	%f151, %r41;
	add.f32 	%f152, %f150, %f151;
	mov.b32 	%r42, %f152;
	shfl.sync.bfly.b32	%r43|%p15, %r42, 4, 31, -1;
	mov.b32 	%f153, %r43;
	add.f32 	%f154, %f152, %f153;
	mov.b32 	%r44, %f154;
	shfl.sync.bfly.b32	%r45|%p16, %r44, 2, 31, -1;
	mov.b32 	%f155, %r45;
	add.f32 	%f156, %f154, %f155;
	mov.b32 	%r46, %f156;
	shfl.sync.bfly.b32	%r47|%p17, %r46, 1, 31, -1;
	mov.b32 	%f157, %r47;
	add.f32 	%f158, %f156, %f157;
	div.rn.f32 	%f25, %f63, %f158;
	div.rn.f32 	%f26, %f75, %f158;
	div.rn.f32 	%f27, %f87, %f158;
	div.rn.f32 	%f28, %f99, %f158;
	div.rn.f32 	%f29, %f111, %f158;
	div.rn.f32 	%f30, %f123, %f158;
	div.rn.f32 	%f31, %f135, %f158;
	div.rn.f32 	%f32, %f147, %f158;
	mul.lo.s64 	%rd10, %rd76, %rd15;
	@%p7 bra 	$L__BB29_14;
	add.s64 	%rd52, %rd10, %rd3;
	shr.u64 	%rd53, %rd52, 63;
	add.s64 	%rd54, %rd52, %rd53;
	shl.b64 	%rd55, %rd54, 2;
	and.b64  	%rd56, %rd55, -8;
	add.s64 	%rd57, %rd1, %rd56;
	st.global.v2.f32 	[%rd57], {%f25, %f26};
$L__BB29_14:
	setp.le.s64 	%p18, %rd17, %rd4;
	@%p18 bra 	$L__BB29_16;
	add.s64 	%rd58, %rd10, %rd4;
	shr.u64 	%rd59, %rd58, 63;
	add.s64 	%rd60, %rd58, %rd59;
	shl.b64 	%rd61, %rd60, 2;
	and.b64  	%rd62, %rd61, -8;
	add.s64 	%rd63, %rd1, %rd62;
	st.global.v2.f32 	[%rd63], {%f27, %f28};
$L__BB29_16:
	setp.le.s64 	%p19, %rd17, %rd5;
	@%p19 bra 	$L__BB29_18;
	add.s64 	%rd64, %rd10, %rd5;
	shr.u64 	%rd65, %rd64, 63;
	add.s64 	%rd66, %rd64, %rd65;
	shl.b64 	%rd67, %rd66, 2;
	and.b64  	%rd68, %rd67, -8;
	add.s64 	%rd69, %rd1, %rd68;
	st.global.v2.f32 	[%rd69], {%f29, %f30};
$L__BB29_18:
	setp.le.s64 	%p20, %rd17, %rd6;
	@%p20 bra 	$L__BB29_20;
	add.s64 	%rd70, %rd10, %rd6;
	shr.u64 	%rd71, %rd70, 63;
	add.s64 	%rd72, %rd70, %rd71;
	shl.b64 	%rd73, %rd72, 2;
	and.b64  	%rd74, %rd73, -8;
	add.s64 	%rd75, %rd1, %rd74;
	st.global.v2.f32 	[%rd75], {%f31, %f32};
$L__BB29_20:
	add.s64 	%rd76, %rd76, %rd7;
	setp.lt.s64 	%p21, %rd76, %rd16;
	@%p21 bra 	$L__BB29_4;
$L__BB29_21:
	ret;

}
	// .globl	_Z15SoftmaxWarpImplI10DirectLoadIffE11DirectStoreIffEfLi2ELi10ELi32ELi1ELb0EL9Algorithm0EEvT_T0_ll
.visible .entry _Z15SoftmaxWarpImplI10DirectLoadIffE11DirectStoreIffEfLi2ELi10ELi32ELi1ELb0EL9Algorithm0EEvT_T0_ll(
	.param .align 8 .b8 _Z15SoftmaxWarpImplI10DirectLoadIffE11DirectStoreIffEfLi2ELi10ELi32ELi1ELb0EL9Algorithm0EEvT_T0_ll_param_0[16],
	.param .align 8 .b8 _Z15SoftmaxWarpImplI10DirectLoadIffE11DirectStoreIffEfLi2ELi10ELi32ELi1ELb0EL9Algorithm0EEvT_T0_ll_param_1[16],
	.param .u64 _Z15SoftmaxWarpImplI10DirectLoadIffE11DirectStoreIffEfLi2ELi10ELi32ELi1ELb0EL9Algorithm0EEvT_T0_ll_param_2,
	.param .u64 _Z15SoftmaxWarpImplI10DirectLoadIffE11DirectStoreIffEfLi2ELi10ELi32ELi1ELb0EL9Algorithm0EEvT_T0_ll_param_3
)
{
	.reg .pred 	%p<14>;
	.reg .b32 	%r<49>;
	.reg .b32 	%f<173>;
	.reg .b64 	%rd<81>;

	ld.param.u64 	%rd1, [_Z15SoftmaxWarpImplI10DirectLoadIffE11DirectStoreIffEfLi2ELi10ELi32ELi1ELb0EL9Algorithm0EEvT_T0_ll_param_0];
	ld.param.u64 	%rd2, [_Z15SoftmaxWarpImplI10DirectLoadIffE11DirectStoreIffEfLi2ELi10ELi32ELi1ELb0EL9Algorithm0EEvT_T0_ll_param_0+8];
	ld.param.u64 	%rd3, [_Z15SoftmaxWarpImplI10DirectLoadIffE11DirectStoreIffEfLi2ELi10ELi32ELi1ELb0EL9Algorithm0EEvT_T0_ll_param_1];
	ld.param.u64 	%rd4, [_Z15SoftmaxWarpImplI10DirectLoadIffE11DirectStoreIffEfLi2ELi10ELi32ELi1ELb0EL9Algorithm0EEvT_T0_ll_param_1+8];
	ld.param.u64 	%rd12, [_Z15SoftmaxWarpImplI10DirectLoadIffE11DirectStoreIffEfLi2ELi10ELi32ELi1ELb0EL9Algorithm0EEvT_T0_ll_param_2];
	ld.param.u64 	%rd13, [_Z15SoftmaxWarpImplI10DirectLoadIffE11DirectStoreIffEfLi2ELi10ELi32ELi1ELb0EL9Algorithm0EEvT_T0_ll_param_3];
	setp.lt.s64 	%p1, %rd13, 321;
	@%p1 bra 	$L__BB30_2;
	mov.u64 	%rd14, $str;
	cvta.global.u64 	%rd15, %rd14;
	mov.u64 	%rd16, $str$1;
	cvta.global.u64 	%rd17, %rd16;
	mov.u64 	%rd18, __unnamed_31;
	cvta.global.u64 	%rd19, %rd18;
	{ // callseq 30, 0
	.param .b64 param0;
	st.param.b64 	[param0], %rd15;
	.param .b64 param1;
	st.param.b64 	[param1], %rd17;
	.param .b32 param2;
	st.param.b32 	[param2], 358;
	.param .b64 param3;
	st.param.b64 	[param3], %rd19;
	.param .b64 param4;
	st.param.b64 	[param4], 1;
	call.uni 
	__assertfail, 
	(
	param0, 
	param1, 
	param2, 
	param3, 
	param4
	);
	} // callseq 30
$L__BB30_2:
	mov.u32 	%r2, %nctaid.x;
	mov.u32 	%r3, %ntid.y;
	mul.lo.s32 	%r1, %r2, %r3;
	mov.u32 	%r4, %ctaid.x;
	mov.u32 	%r5, %tid.y;
	mad.lo.s32 	%r6, %r4, %r3, %r5;
	cvt.s64.s32 	%rd80, %r6;
	setp.le.s64 	%p2, %rd12, %rd80;
	@%p2 bra 	$L__BB30_5;
	cvta.to.global.u64 	%rd6, %rd1;
	cvta.to.global.u64 	%rd7, %rd3;
	mov.u32 	%r7, %tid.x;
	shl.b32 	%r8, %r7, 1;
	cvt.u64.u32 	%rd8, %r8;
	cvt.s64.s32 	%rd9, %r1;
$L__BB30_4:
	mad.lo.s64 	%rd20, %rd80, %rd2, %rd8;
	shr.u64 	%rd21, %rd20, 63;
	add.s64 	%rd22, %rd20, %rd21;
	shl.b64 	%rd23, %rd22, 2;
	and.b64  	%rd24, %rd23, -8;
	add.s64 	%rd25, %rd6, %rd24;
	ld.global.v2.f32 	{%f1, %f2}, [%rd25];
	max.f32 	%f3, %f1, 0fFF800000;
	max.f32 	%f4, %f3, %f2;
	add.s64 	%rd26, %rd20, 64;
	shr.u64 	%rd27, %rd26, 63;
	add.s64 	%rd28, %rd26, %rd27;
	shl.b64 	%rd29, %rd28, 2;
	and.b64  	%rd30, %rd29, -8;
	add.s64 	%rd31, %rd6, %rd30;
	ld.global.v2.f32 	{%f5, %f6}, [%rd31];
	max.f32 	%f7, %f4, %f5;
	max.f32 	%f8, %f7, %f6;
	add.s64 	%rd32, %rd20, 128;
	shr.u64 	%rd33, %rd32, 63;
	add.s64 	%rd34, %rd32, %rd33;
	shl.b64 	%rd35, %rd34, 2;
	and.b64  	%rd36, %rd35, -8;
	add.s64 	%rd37, %rd6, %rd36;
	ld.global.v2.f32 	{%f9, %f10}, [%rd37];
	max.f32 	%f11, %f8, %f9;
	max.f32 	%f12, %f11, %f10;
	add.s64 	%rd38, %rd20, 192;
	shr.u64 	%rd39, %rd38, 63;
	add.s64 	%rd40, %rd38, %rd39;
	shl.b64 	%rd41, %rd40, 2;
	and.b64  	%rd42, %rd41, -8;
	add.s64 	%rd43, %rd6, %rd42;
	ld.global.v2.f32 	{%f13, %f14}, [%rd43];
	max.f32 	%f15, %f12, %f13;
	max.f32 	%f16, %f15, %f14;
	add.s64 	%rd44, %rd20, 256;
	shr.u64 	%rd45, %rd44, 63;
	add.s64 	%rd46, %rd44, %rd45;
	shl.b64 	%rd47, %rd46, 2;
	and.b64  	%rd48, %rd47, -8;
	add.s64 	%rd49, %rd6, %rd48;
	ld.global.v2.f32 	{%f17, %f18}, [%rd49];
	max.f32 	%f19, %f16, %f17;
	max.f32 	%f20, %f19, %f18;
	mov.b32 	%r9, %f20;
	shfl.sync.bfly.b32	%r10|%p3, %r9, 16, 31, -1;
	mov.b32 	%f21, %r10;
	max.f32 	%f22, %f20, %f21;
	mov.b32 	%r11, %f22;
	shfl.sync.bfly.b32	%r12|%p4, %r11, 8, 31, -1;
	mov.b32 	%f23, %r12;
	max.f32 	%f24, %f22, %f23;
	mov.b32 	%r13, %f24;
	shfl.sync.bfly.b32	%r14|%p5, %r13, 4, 31, -1;
	mov.b32 	%f25, %r14;
	max.f32 	%f26, %f24, %f25;
	mov.b32 	%r15, %f26;
	shfl.sync.bfly.b32	%r16|%p6, %r15, 2, 31, -1;
	mov.b32 	%f27, %r16;
	max.f32 	%f28, %f26, %f27;
	mov.b32 	%r17, %f28;
	shfl.sync.bfly.b32	%r18|%p7, %r17, 1, 31, -1;
	mov.b32 	%f29, %r18;
	max.f32 	%f30, %f28, %f29;
	sub.f32 	%f31, %f1, %f30;
	fma.rn.f32 	%f32, %f31, 0f3BBB989D, 0f3F000000;
	cvt.sat.f32.f32 	%f33, %f32;
	mov.f32 	%f34, 0f4B400001;
	mov.f32 	%f35, 0f437C0000;
	fma.rm.f32 	%f36, %f33, %f35, %f34;
	add.f32 	%f37, %f36, 0fCB40007F;
	neg.f32 	%f38, %f37;
	fma.rn.f32 	%f39, %f31, 0f3FB8AA3B, %f38;
	fma.rn.f32 	%f40, %f31, 0f32A57060, %f39;
	mov.b32 	%r19, %f36;
	shl.b32 	%r20, %r19, 23;
	mov.b32 	%f41, %r20;
	ex2.approx.ftz.f32 	%f42, %f40;
	mul.f32 	%f43, %f42, %f41;
	add.f32 	%f44, %f43, 0f00000000;
	sub.f32 	%f45, %f2, %f30;
	fma.rn.f32 	%f46, %f45, 0f3BBB989D, 0f3F000000;
	cvt.sat.f32.f32 	%f47, %f46;
	fma.rm.f32 	%f48, %f47, %f35, %f34;
	add.f32 	%f49, %f48, 0fCB40007F;
	neg.f32 	%f50, %f49;
	fma.rn.f32 	%f51, %f45, 0f3FB8AA3B, %f50;
	fma.rn.f32 	%f52, %f45, 0f32A57060, %f51;
	mov.b32 	%r21, %f48;
	shl.b32 	%r22, %r21, 23;
	mov.b32 	%f53, %r22;
	ex2.approx.ftz.f32 	%f54, %f52;
	mul.f32 	%f55, %f54, %f53;
	add.f32 	%f56, %f44, %f55;
	sub.f32 	%f57, %f5, %f30;
	fma.rn.f32 	%f58, %f57, 0f3BBB989D, 0f3F000000;
	cvt.sat.f32.f32 	%f59, %f58;
	fma.rm.f32 	%f60, %f59, %f35, %f34;
	add.f32 	%f61, %f60, 0fCB40007F;
	neg.f32 	%f62, %f61;
	fma.rn.f32 	%f63, %f57, 0f3FB8AA3B, %f62;
	fma.rn.f32 	%f64, %f57, 0f32A57060, %f63;
	mov.b32 	%r23, %f60;
	shl.b32 	%r24, %r23, 23;
	mov.b32 	%f65, %r24;
	ex2.approx.ftz.f32 	%f66, %f64;
	mul.f32 	%f67, %f66, %f65;
	add.f32 	%f68, %f56, %f67;
	sub.f32 	%f69, %f6, %f30;
	fma.rn.f32 	%f70, %f69, 0f3BBB989D, 0f3F000000;
	cvt.sat.f32.f32 	%f71, %f70;
	fma.rm.f32 	%f72, %f71, %f35, %f34;
	add.f32 	%f73, %f72, 0fCB40007F;
	neg.f32 	%f74, %f73;
	fma.rn.f32 	%f75, %f69, 0f3FB8AA3B, %f74;
	fma.rn.f32 	%f76, %f69, 0f32A57060, %f75;
	mov.b32 	%r25, %f72;
	shl.b32 	%r26, %r25, 23;
	mov.b32 	%f77, %r26;
	ex2.approx.ftz.f32 	%f78, %f76;
	mul.f32 	%f79, %f78, %f77;
	add.f32 	%f80, %f68, %f79;
	sub.f32 	%f81, %f9, %f30;
	fma.rn.f32 	%f82, %f81, 0f3BBB989D, 0f3F000000;
	cvt.sat.f32.f32 	%f83, %f82;
	fma.rm.f32 	%f84, %f83, %f35, %f34;
	add.f32 	%f85, %f84, 0fCB40007F;
	neg.f32 	%f86, %f85;
	fma.rn.f32 	%f87, %f81, 0f3FB8AA3B, %f86;
	fma.rn.f32 	%f88, %f81, 0f32A57060, %f87;
	mov.b32 	%r27, %f84;
	shl.b32 	%r28, %r27, 23;
	mov.b32 	%f89, %r28;
	ex2.approx.ftz.f32 	%f90, %f88;
	mul.f32 	%f91, %f90, %f89;
	add.f32 	%f92, %f80, %f91;
	sub.f32 	%f93, %f10, %f30;
	fma.rn.f32 	%f94, %f93, 0f3BBB989D, 0f3F000000;
	cvt.sat.f32.f32 	%f95, %f94;
	fma.rm.f32 	%f96, %f95, %f35, %f34;
	add.f32 	%f97, %f96, 0fCB40007F;
	neg.f32 	%f98, %f97;
	fma.rn.f32 	%f99, %f93, 0f3FB8AA3B, %f98;
	fma.rn.f32 	%f100, %f93, 0f32A57060, %f99;
	mov.b32 	%r29, %f96;
	shl.b32 	%r30, %r29, 23;
	mov.b32 	%f101, %r30;
	ex2.approx.ftz.f32 	%f102, %f100;
	mul.f32 	%f103, %f102, %f101;
	add.f32 	%f104, %f92, %f103;
	sub.f32 	%f105, %f13, %f30;
	fma.rn.f32 	%f106, %f105, 0f3BBB989D, 0f3F000000;
	cvt.sat.f32.f32 	%f107, %f106;
	fma.rm.f32 	%f108, %f107, %f35, %f34;
	add.f32 	%f109, %f108, 0fCB40007F;
	neg.f32 	%f110, %f109;
	fma.rn.f32 	%f111, %f105, 0f3FB8AA3B, %f110;
	fma.rn.f32 	%f112, %f105, 0f32A57060, %f111;
	mov.b32 	%r31, %f108;
	shl.b32 	%r32, %r31, 23;
	mov.b32 	%f113, %r32;
	ex2.approx.ftz.f32 	%f114, %f112;
	mul.f32 	%f115, %f114, %f113;
	add.f32 	%f116, %f104, %f115;
	sub.f32 	%f117, %f14, %f30;
	fma.rn.f32 	%f118, %f117, 0f3BBB989D, 0f3F000000;
	cvt.sat.f32.f32 	%f119, %f118;
	fma.rm.f32 	%f120, %f119, %f35, %f34;
	add.f32 	%f121, %f120, 0fCB40007F;
	neg.f32 	%f122, %f121;
	fma.rn.f32 	%f123, %f117, 0f3FB8AA3B, %f122;
	fma.rn.f32 	%f124, %f117, 0f32A57060, %f123;
	mov.b32 	%r33, %f120;
	shl.b32 	%r34, %r33, 23;
	mov.b32 	%f125, %r34;
	ex2.approx.ftz.f32 	%f126, %f124;
	mul.f32 	%f127, %f126, %f125;
	add.f32 	%f128, %f116, %f127;
	sub.f32 	%f129, %f17, %f30;
	fma.rn.f32 	%f130, %f129, 0f3BBB989D, 0f3F000000;
	cvt.sat.f32.f32 	%f131, %f130;
	fma.rm.f32 	%f132, %f131, %f35, %f34;
	add.f32 	%f133, %f132, 0fCB40007F;
	neg.f32 	%f134, %f133;
	fma.rn.f32 	%f135, %f129, 0f3FB8AA3B, %f134;
	fma.rn.f32 	%f136, %f129, 0f32A57060, %f135;
	mov.b32 	%r35, %f132;
	shl.b32 	%r36, %r35, 23;
	mov.b32 	%f137, %r36;
	ex2.approx.ftz.f32 	%f138, %f136;
	mul.f32 	%f139, %f138, %f137;
	add.f32 	%f140, %f128, %f139;
	sub.f32 	%f141, %f18, %f30;
	fma.rn.f32 	%f142, %f141, 0f3BBB989D, 0f3F000000;
	cvt.sat.f32.f32 	%f143, %f142;
	fma.rm.f32 	%f144, %f143, %f35, %f34;
	add.f32 	%f145, %f144, 0fCB40007F;
	neg.f32 	%f146, %f145;
	fma.rn.f32 	%f147, %f141, 0f3FB8AA3B, %f146;
	fma.rn.f32 	%f148, %f141, 0f32A57060, %f147;
	mov.b32 	%r37, %f144;
	shl.b32 	%r38, %r37, 23;
	mov.b32 	%f149, %r38;
	ex2.approx.ftz.f32 	%f150, %f148;
	mul.f32 	%f151, %f150, %f149;
	add.f32 	%f152, %f140, %f151;
	mov.b32 	%r39, %f152;
	shfl.sync.bfly.b32	%r40|%p8, %r39, 16, 31, -1;
	mov.b32 	%f153, %r40;
	add.f32 	%f154, %f152, %f153;
	mov.b32 	%r41, %f154;
	shfl.sync.bfly.b32	%r42|%p9, %r41, 8, 31, -1;
	mov.b32 	%f155, %r42;
	add.f32 	%f156, %f154, %f155;
	mov.b32 	%r43, %f156;
	shfl.sync.bfly.b32	%r44|%p10, %r43, 4, 31, -1;
	mov.b32 	%f157, %r44;
	add.f32 	%f158, %f156, %f157;
	mov.b32 	%r45, %f158;
	shfl.sync.bfly.b32	%r46|%p11, %r45, 2, 31, -1;
	mov.b32 	%f159, %r46;
	add.f32 	%f160, %f158, %f159;
	mov.b32 	%r47, %f160;
	shfl.sync.bfly.b32	%r48|%p12, %r47, 1, 31, -1;
	mov.b32 	%f161, %r48;
	add.f32 	%f162, %f160, %f161;
	div.rn.f32 	%f163, %f43, %f162;
	div.rn.f32 	%f164, %f55, %f162;
	div.rn.f32 	%f165, %f67, %f162;
	div.rn.f32 	%f166, %f79, %f162;
	div.rn.f32 	%f167, %f91, %f162;
	div.rn.f32 	%f168, %f103, %f162;
	div.rn.f32 	%f169, %f115, %f162;
	div.rn.f32 	%f170, %f127, %f162;
	div.rn.f32 	%f171, %f139, %f162;
	div.rn.f32 	%f172, %f151, %f162;
	mad.lo.s64 	%rd50, %rd80, %rd4, %rd8;
	shr.u64 	%rd51, %rd50, 63;
	add.s64 	%rd52, %rd50, %rd51;
	shl.b64 	%rd53, %rd52, 2;
	and.b64  	%rd54, %rd53, -8;
	add.s64 	%rd55, %rd7, %rd54;
	st.global.v2.f32 	[%rd55], {%f163, %f164};
	add.s64 	%rd56, %rd50, 64;
	shr.u64 	%rd57, %rd56, 63;
	add.s64 	%rd58, %rd56, %rd57;
	shl.b64 	%rd59, %rd58, 2;
	and.b64  	%rd60, %rd59, -8;
	add.s64 	%rd61, %rd7, %rd60;
	st.global.v2.f32 	[%rd61], {%f165, %f166};
	add.s64 	%rd62, %rd50, 128;
	shr.u64 	%rd63, %rd62, 63;
	add.s64 	%rd64, %rd62, %rd63;
	shl.b64 	%rd65, %rd64, 2;
	and.b64  	%rd66, %rd65, -8;
	add.s64 	%rd67, %rd7, %rd66;
	st.global.v2.f32 	[%rd67], {%f167, %f168};
	add.s64 	%rd68, %rd50, 192;
	shr.u64 	%rd69, %rd68, 63;
	add.s64 	%rd70, %rd68, %rd69;
	shl.b64 	%rd71, %rd70, 2;
	and.b64  	%rd72, %rd71, -8;
	add.s64 	%rd73, %rd7, %rd72;
	st.global.v2.f32 	[%rd73], {%f169, %f170};
	add.s64 	%rd74, %rd50, 256;
	shr.u64 	%rd75, %rd74, 63;
	add.s64 	%rd76, %rd74, %rd75;
	shl.b64 	%rd77, %rd76, 2;
	and.b64  	%rd78, %rd77, -8;
	add.s64 	%rd79, %rd7, %rd78;
	st.global.v2.f32 	[%rd79], {%f171, %f172};
	add.s64 	%rd80, %rd80, %rd9;
	setp.lt.s64 	%p13, %rd80, %rd12;
	@%p13 bra 	$L__BB30_4;
$L__BB30_5:
	ret;

}
	// .globl	_Z15SoftmaxWarpImplI10DirectLoadIffE11DirectStoreIffEfLi2ELi10ELi32ELi1ELb1EL9Algorithm0EEvT_T0_ll
.visible .entry _Z15SoftmaxWarpImplI10DirectLoadIffE11DirectStoreIffEfLi2ELi10ELi32ELi1ELb1EL9Algorithm0EEvT_T0_ll(
	.param .align 8 .b8 _Z15SoftmaxWarpImplI10DirectLoadIffE11DirectStoreIffEfLi2ELi10ELi32ELi1ELb1EL9Algorithm0EEvT_T0_ll_param_0[16],
	.param .align 8 .b8 _Z15SoftmaxWarpImplI10DirectLoadIffE11DirectStoreIffEfLi2ELi10ELi32ELi1ELb1EL9Algorithm0EEvT_T0_ll_param_1[16],
	.param .u64 _Z15SoftmaxWarpImplI10DirectLoadIffE11DirectStoreIffEfLi2ELi10ELi32ELi1ELb1EL9Algorithm0EEvT_T0_ll_param_2,
	.param .u64 _Z15SoftmaxWarpImplI10DirectLoadIffE11DirectStoreIffEfLi2ELi10ELi32ELi1ELb1EL9Algorithm0EEvT_T0_ll_param_3
)
{
	.reg .pred 	%p<24>;
	.reg .b32 	%r<53>;
	.reg .b32 	%f<208>;
	.reg .b64 	%rd<87>;

	ld.param.u64 	%rd16, [_Z15SoftmaxWarpImplI10DirectLoadIffE11DirectStoreIffEfLi2ELi10ELi32ELi1ELb1EL9Algorithm0EEvT_T0_ll_param_0+8];
	ld.param.u64 	%rd3, [_Z15SoftmaxWarpImplI10DirectLoadIffE11DirectStoreIffEfLi2ELi10ELi32ELi1ELb1EL9Algorithm0EEvT_T0_ll_param_1+8];
	ld.param.u64 	%rd19, [_Z15SoftmaxWarpImplI10DirectLoadIffE11DirectStoreIffEfLi2ELi10ELi32ELi1ELb1EL9Algorithm0EEvT_T0_ll_param_1];
	ld.param.u64 	%rd15, [_Z15SoftmaxWarpImplI10DirectLoadIffE11DirectStoreIffEfLi2ELi10ELi32ELi1ELb1EL9Algorithm0EEvT_T0_ll_param_0];
	ld.param.u64 	%rd17, [_Z15SoftmaxWarpImplI10DirectLoadIffE11DirectStoreIffEfLi2ELi10ELi32ELi1ELb1EL9Algorithm0EEvT_T0_ll_param_2];
	ld.param.u64 	%rd18, [_Z15SoftmaxWarpImplI10DirectLoadIffE11DirectStoreIffEfLi2ELi10ELi32ELi1ELb1EL9Algorithm0EEvT_T0_ll_param_3];
	cvta.to.global.u64 	%rd1, %rd15;
	cvta.to.global.u64 	%rd2, %rd19;
	setp.lt.s64 	%p1, %rd18, 321;
	@%p1 bra 	$L__BB31_2;
	mov.u64 	%rd20, $str;
	cvta.global.u64 	%rd21, %rd20;
	mov.u64 	%rd22, $str$1;
	cvta.global.u64 	%rd23, %rd22;
	mov.u64 	%rd24, __unnamed_32;
	cvta.global.u64 	%rd25, %rd24;
	{ // callseq 31, 0
	.param .b64 param0;
	st.param.b64 	[param0], %rd21;
	.param .b64 param1;
	st.param.b64 	[param1], %rd23;
	.param .b32 param2;
	st.param.b32 	[param2], 358;
	.param .b64 param3;
	st.param.b64 	[param3], %rd25;
	.param .b64 param4;
	st.param.b64 	[param4], 1;
	call.uni 
	__assertfail, 
	(
	param0, 
	param1, 
	param2, 
	param3, 
	param4
	);
	} // callseq 31
$L__BB31_2:
	mov.u32 	%r2, %nctaid.x;
	mov.u32 	%r3, %ntid.y;
	mul.lo.s32 	%r1, %r2, %r3;
	mov.u32 	%r4, %ctaid.x;
	mov.u32 	%r5, %tid.y;
	mad.lo.s32 	%r6, %r4, %r3, %r5;
	cvt.s64.s32 	%rd86, %r6;
	setp.le.s64 	%p2, %rd17, %rd86;
	@%p2 bra 	$L__BB31_25;
	mov.u32 	%r7, %tid.x;
	shl.b32 	%r8, %r7, 1;
	cvt.u64.u32 	%rd5, %r8;
	add.s32 	%r9, %r8, 64;
	cvt.u64.u32 	%rd6, %r9;
	add.s32 	%r10, %r8, 128;
	cvt.u64.u32 	%rd7, %r10;
	add.s32 	%r11, %r8, 192;
	cvt.u64.u32 	%rd8, %r11;
	add.s32 	%r12, %r8, 256;
	cvt.u64.u32 	%rd9, %r12;
	cvt.s64.s32 	%rd10, %r1;
$L__BB31_4:
	setp.le.s64 	%p3, %rd18, %rd5;
	mul.lo.s64 	%rd12, %rd86, %rd16;
	mov.f32 	%f193, 0fFF800000;
	mov.f32 	%f194, %f193;
	mov.f32 	%f198, %f193;
	@%p3 bra 	$L__BB31_6;
	add.s64 	%rd26, %rd12, %rd5;
	shr.u64 	%rd27, %rd26, 63;
	add.s64 	%rd28, %rd26, %rd27;
	shl.b64 	%rd29, %rd28, 2;
	and.b64  	%rd30, %rd29, -8;
	add.s64 	%rd31, %rd1, %rd30;
	ld.global.v2.f32 	{%f194, %f193}, [%rd31];
	max.f32 	%f42, %f194, 0fFF800000;
	max.f32 	%f198, %f42, %f193;
$L__BB31_6:
	setp.le.s64 	%p4, %rd18, %rd6;
	mov.f32 	%f196, 0fFF800000;
	mov.f32 	%f197, %f196;
	@%p4 bra 	$L__BB31_8;
	add.s64 	%rd32, %rd12, %rd6;
	shr.u64 	%rd33, %rd32, 63;
	add.s64 	%rd34, %rd32, %rd33;
	shl.b64 	%rd35, %rd34, 2;
	and.b64  	%rd36, %rd35, -8;
	add.s64 	%rd37, %rd1, %rd36;
	ld.global.v2.f32 	{%f197, %f196}, [%rd37];
	max.f32 	%f44, %f198, %f197;
	max.f32 	%f198, %f44, %f196;
$L__BB31_8:
	setp.le.s64 	%p5, %rd18, %rd7;
	mov.f32 	%f199, 0fFF800000;
	mov.f32 	%f200, %f199;
	@%p5 bra 	$L__BB31_10;
	add.s64 	%rd38, %rd12, %rd7;
	shr.u64 	%rd39, %rd38, 63;
	add.s64 	%rd40, %rd38, %rd39;
	shl.b64 	%rd41, %rd40, 2;
	and.b64  	%rd42, %rd41, -8;
	add.s64 	%rd43, %rd1, %rd42;
	ld.global.v2.f32 	{%f200, %f199}, [%rd43];
	max.f32 	%f46, %f198, %f200;
	max.f32 	%f198, %f46, %f199;
$L__BB31_10:
	setp.le.s64 	%p6, %rd18, %rd8;
	mov.f32 	%f202, 0fFF800000;
	mov.f32 	%f203, %f202;
	@%p6 bra 	$L__BB31_12;
	add.s64 	%rd44, %rd12, %rd8;
	shr.u64 	%rd45, %rd44, 63;
	add.s64 	%rd46, %rd44, %rd45;
	shl.b64 	%rd47, %rd46, 2;
	and.b64  	%rd48, %rd47, -8;
	add.s64 	%rd49, %rd1, %rd48;
	ld.global.v2.f32 	{%f203, %f202}, [%rd49];
	max.f32 	%f48, %f198, %f203;
	max.f32 	%f198, %f48, %f202;
$L__BB31_12:
	setp.le.s64 	%p7, %rd18, %rd9;
	mov.f32 	%f205, 0fFF800000;
	mov.f32 	%f206, %f205;
	@%p7 bra 	$L__BB31_14;
	add.s64 	%rd50, %rd12, %rd9;
	shr.u64 	%rd51, %rd50, 63;
	add.s64 	%rd52, %rd50, %rd51;
	shl.b64 	%rd53, %rd52, 2;
	and.b64  	%rd54, %rd53, -8;
	add.s64 	%rd55, %rd1, %rd54;
	ld.global.v2.f32 	{%f206, %f205}, [%rd55];
	max.f32 	%f50, %f198, %f206;
	max.f32 	%f198, %f50, %f205;
$L__BB31_14:
	setp.le.s64 	%p8, %rd18, %rd5;
	mov.b32 	%r13, %f198;
	shfl.sync.bfly.b32	%r14|%p9, %r13, 16, 31, -1;
	mov.b32 	%f51, %r14;
	max.f32 	%f52, %f198, %f51;
	mov.b32 	%r15, %f52;
	shfl.sync.bfly.b32	%r16|%p10, %r15, 8, 31, -1;
	mov.b32 	%f53, %r16;
	max.f32 	%f54, %f52, %f53;
	mov.b32 	%r17, %f54;
	shfl.sync.bfly.b32	%r18|%p11, %r17, 4, 31, -1;
	mov.b32 	%f55, %r18;
	max.f32 	%f56, %f54, %f55;
	mov.b32 	%r19, %f56;
	shfl.sync.bfly.b32	%r20|%p12, %r19, 2, 31, -1;
	mov.b32 	%f57, %r20;
	max.f32 	%f58, %f56, %f57;
	mov.b32 	%r21, %f58;
	shfl.sync.bfly.b32	%r22|%p13, %r21, 1, 31, -1;
	mov.b32 	%f59, %r22;
	max.f32 	%f60, %f58, %f59;
	sub.f32 	%f61, %f194, %f60;
	fma.rn.f32 	%f62, %f61, 0f3BBB989D, 0f3F000000;
	cvt.sat.f32.f32 	%f63, %f62;
	mov.f32 	%f64, 0f4B400001;
	mov.f32 	%f65, 0f437C0000;
	fma.rm.f32 	%f66, %f63, %f65, %f64;
	add.f32 	%f67, %f66, 0fCB40007F;
	neg.f32 	%f68, %f67;
	fma.rn.f32 	%f69, %f61, 0f3FB8AA3B, %f68;
	fma.rn.f32 	%f70, %f61, 0f32A57060, %f69;
	mov.b32 	%r23, %f66;
	shl.b32 	%r24, %r23, 23;
	mov.b32 	%f71, %r24;
	ex2.approx.ftz.f32 	%f72, %f70;
	mul.f32 	%f73, %f72, %f71;
	add.f32 	%f74, %f73, 0f00000000;
	sub.f32 	%f75, %f193, %f60;
	fma.rn.f32 	%f76, %f75, 0f3BBB989D, 0f3F000000;
	cvt.sat.f32.f32 	%f77, %f76;
	fma.rm.f32 	%f78, %f77, %f65, %f64;
	add.f32 	%f79, %f78, 0fCB40007F;
	neg.f32 	%f80, %f79;
	fma.rn.f32 	%f81, %f75, 0f3FB8AA3B, %f80;
	fma.rn.f32 	%f82, %f75, 0f32A57060, %f81;
	mov.b32 	%r25, %f78;
	shl.b32 	%r26, %r25, 23;
	mov.b32 	%f83, %r26;
	ex2.approx.ftz.f32 	%f84, %f82;
	mul.f32 	%f85, %f84, %f83;
	add.f32 	%f86, %f74, %f85;
	sub.f32 	%f87, %f197, %f60;
	fma.rn.f32 	%f88, %f87, 0f3BBB989D, 0f3F000000;
	cvt.sat.f32.f32 	%f89, %f88;
	fma.rm.f32 	%f90, %f89, %f65, %f64;
	add.f32 	%f91, %f90, 0fCB40007F;
	neg.f32 	%f92, %f91;
	fma.rn.f32 	%f93, %f87, 0f3FB8AA3B, %f92;
	fma.rn.f32 	%f94, %f87, 0f32A57060, %f93;
	mov.b32 	%r27, %f90;
	shl.b32 	%r28, %r27, 23;
	mov.b32 	%f95, %r28;
	ex2.approx.ftz.f32 	%f96, %f94;
	mul.f32 	%f97, %f96, %f95;
	add.f32 	%f98, %f86, %f97;
	sub.f32 	%f99, %f196, %f60;
	fma.rn.f32 	%f100, %f99, 0f3BBB989D, 0f3F000000;
	cvt.sat.f32.f32 	%f101, %f100;
	fma.rm.f32 	%f102, %f101, %f65, %f64;
	add.f32 	%f103, %f102, 0fCB40007F;
	neg.f32 	%f104, %f103;
	fma.rn.f32 	%f105, %f99, 0f3FB8AA3B, %f104;
	fma.rn.f32 	%f106, %f99, 0f32A57060, %f105;
	mov.b32 	%r29, %f102;
	shl.b32 	%r30, %r29, 23;
	mov.b32 	%f107, %r30;
	ex2.approx.ftz.f32 	%f108, %f106;
	mul.f32 	%f109, %f108, %f107;
	add.f32 	%f110, %f98, %f109;
	sub.f32 	%f111, %f200, %f60;
	fma.rn.f32 	%f112, %f111, 0f3BBB989D, 0f3F000000;
	cvt.sat.f32.f32 	%f113, %f112;
	fma.rm.f32 	%f114, %f113, %f65, %f64;
	add.f32 	%f115, %f114, 0fCB40007F;
	neg.f32 	%f116, %f115;
	fma.rn.f32 	%f117, %f111, 0f3FB8AA3B, %f116;
	fma.rn.f32 	%f118, %f111, 0f32A57060, %f117;
	mov.b32 	%r31, %f114;
	shl.b32 	%r32, %r31, 23;
	mov.b32 	%f119, %r32;
	ex2.approx.ftz.f32 	%f120, %f118;
	mul.f32 	%f121, %f120, %f119;
	add.f32 	%f122, %f110, %f121;
	sub.f32 	%f123, %f199, %f60;
	fma.rn.f32 	%f124, %f123, 0f3BBB989D, 0f3F000000;
	cvt.sat.f32.f32 	%f125, %f124;
	fma.rm.f32 	%f126, %f125, %f65, %f64;
	add.f32 	%f127, %f126, 0fCB40007F;
	neg.f32 	%f128, %f127;
	fma.rn.f32 	%f129, %f123, 0f3FB8AA3B, %f128;
	fma.rn.f32 	%f130, %f123, 0f32A57060, %f129;
	mov.b32 	%r33, %f126;
	shl.b32 	%r34, %r33, 23;
	mov.b32 	%f131, %r34;
	ex2.approx.ftz.f32 	%f132, %f130;
	mul.f32 	%f133, %f132, %f131;
	add.f32 	%f134, %f122, %f133;
	sub.f32 	%f135, %f203, %f60;
	fma.rn.f32 	%f136, %f135, 0f3BBB989D, 0f3F000000;
	cvt.sat.f32.f32 	%f137, %f136;
	fma.rm.f32 	%f138, %f137, %f65, %f64;
	add.f32 	%f139, %f138, 0fCB40007F;
	neg.f32 	%f140, %f139;
	fma.rn.f32 	%f141, %f135, 0f3FB8AA3B, %f140;
	fma.rn.f32 	%f142, %f135, 0f32A57060, %f141;
	mov.b32 	%r35, %f138;
	shl.b32 	%r36, %r35, 23;
	mov.b32 	%f143, %r36;
	ex2.approx.ftz.f32 	%f144, %f142;
	mul.f32 	%f145, %f144, %f143;
	add.f32 	%f146, %f134, %f145;
	sub.f32 	%f147, %f202, %f60;
	fma.rn.f32 	%f148, %f147, 0f3BBB989D, 0f3F000000;
	cvt.sat.f32.f32 	%f149, %f148;
	fma.rm.f32 	%f150, %f149, %f65, %f64;
	add.f32 	%f151, %f150, 0fCB40007F;
	neg.f32 	%f152, %f151;
	fma.rn.f32 	%f153, %f147, 0f3FB8AA3B, %f152;
	fma.rn.f32 	%f154, %f147, 0f32A57060, %f153;
	mov.b32 	%r37, %f150;
	shl.b32 	%r38, %r37, 23;
	mov.b32 	%f155, %r38;
	ex2.approx.ftz.f32 	%f156, %f154;
	mul.f32 	%f157, %f156, %f155;
	add.f32 	%f158, %f146, %f157;
	sub.f32 	%f159, %f206, %f60;
	fma.rn.f32 	%f160, %f159, 0f3BBB989D, 0f3F000000;
	cvt.sat.f32.f32 	%f161, %f160;
	fma.rm.f32 	%f162, %f161, %f65, %f64;
	add.f32 	%f163, %f162, 0fCB40007F;
	neg.f32 	%f164, %f163;
	fma.rn.f32 	%f165, %f159, 0f3FB8AA3B, %f164;
	fma.rn.f32 	%f166, %f159, 0f32A57060, %f165;
	mov.b32 	%r39, %f162;
	shl.b32 	%r40, %r39, 23;
	mov.b32 	%f167, %r40;
	ex2.approx.ftz.f32 	%f168, %f166;
	mul.f32 	%f169, %f168, %f167;
	add.f32 	%f170, %f158, %f169;
	sub.f32 	%f171, %f205, %f60;
	fma.rn.f32 	%f172, %f171, 0f3BBB989D, 0f3F000000;
	cvt.sat.f32.f32 	%f173, %f172;
	fma.rm.f32 	%f174, %f173, %f65, %f64;
	add.f32 	%f175, %f174, 0fCB40007F;
	neg.f32 	%f176, %f175;
	fma.rn.f32 	%f177, %f171, 0f3FB8AA3B, %f176;
	fma.rn.f32 	%f178, %f171, 0f32A57060, %f177;
	mov.b32 	%r41, %f174;
	shl.b32 	%r42, %r41, 23;
	mov.b32 	%f179, %r42;
	ex2.approx.ftz.f32 	%f180, %f178;
	mul.f32 	%f181, %f180, %f179;
	add.f32 	%f182, %f170, %f181;
	mov.b32 	%r43, %f182;
	shfl.sync.bfly.b32	%r44|%p14, %r43, 16, 31, -1;
	mov.b32 	%f183, %r44;
	add.f32 	%f184, %f182, %f183;
	mov.b32 	%r45, %f184;
	shfl.sync.bfly.b32	%r46|%p15, %r45, 8, 31, -1;
	mov.b32 	%f185, %r46;
	add.f32 	%f186, %f184, %f185;
	mov.b32 	%r47, %f186;
	shfl.sync.bfly.b32	%r48|%p16, %r47, 4, 31, -1;
	mov.b32 	%f187, %r48;
	add.f32 	%f188, %f186, %f187;
	mov.b32 	%r49, %f188;
	shfl.sync.bfly.b32	%r50|%p17, %r49, 2, 31, -1;
	mov.b32 	%f189, %r50;
	add.f32 	%f190, %f188, %f189;
	mov.b32 	%r51, %f190;
	shfl.sync.bfly.b32	%r52|%p18, %r51, 1, 31, -1;
	mov.b32 	%f191, %r52;
	add.f32 	%f192, %f190, %f191;
	div.rn.f32 	%f31, %f73, %f192;
	div.rn.f32 	%f32, %f85, %f192;
	div.rn.f32 	%f33, %f97, %f192;
	div.rn.f32 	%f34, %f109, %f192;
	div.rn.f32 	%f35, %f121, %f192;
	div.rn.f32 	%f36, %f133, %f192;
	div.rn.f32 	%f37, %f145, %f192;
	div.rn.f32 	%f38, %f157, %f192;
	div.rn.f32 	%f39, %f169, %f192;
	div.rn.f32 	%f40, %f181, %f192;
	mul.lo.s64 	%rd13, %rd86, %rd3;
	@%p8 bra 	$L__BB31_16;
	add.s64 	%rd56, %rd13, %rd5;
	shr.u64 	%rd57, %rd56, 63;
	add.s64 	%rd58, %rd56, %rd57;
	shl.b64 	%rd59, %rd58, 2;
	and.b64  	%rd60, %rd59, -8;
	add.s64 	%rd61, %rd2, %rd60;
	st.global.v2.f32 	[%rd61], {%f31, %f32};
$L__BB31_16:
	setp.le.s64 	%p19, %rd18, %rd6;
	@%p19 bra 	$L__BB31_18;
	add.s64 	%rd62, %rd13, %rd6;
	shr.u64 	%rd63, %rd62, 63;
	add.s64 	%rd64, %rd62, %rd63;
	shl.b64 	%rd65, %rd64, 2;
	and.b64  	%rd66, %rd65, -8;
	add.s64 	%rd67, %rd2, %rd66;
	st.global.v2.f32 	[%rd67], {%f33, %f34};
$L__BB31_18:
	setp.le.s64 	%p20, %rd18, %rd7;
	@%p20 bra 	$L__BB31_20;
	add.s64 	%rd68, %rd13, %rd7;
	shr.u64 	%rd69, %rd68, 63;
	add.s64 	%rd70, %rd68, %rd69;
	shl.b64 	%rd71, %rd70, 2;
	and.b64  	%rd72, %rd71, -8;
	add.s64 	%rd73, %rd2, %rd72;
	st.global.v2.f32 	[%rd73], {%f35, %f36};
$L__BB31_20:
	setp.le.s64 	%p21, %rd18, %rd8;
	@%p21 bra 	$L__BB31_22;
	add.s64 	%rd74, %rd13, %rd8;
	shr.u64 	%rd75, %rd74, 63;
	add.s64 	%rd76, %rd74, %rd75;
	shl.b64 	%rd77, %rd76, 2;
	and.b64  	%rd78, %rd77, -8;
	add.s64 	%rd79, %rd2, %rd78;
	st.global.v2.f32 	[%rd79], {%f37, %f38};
$L__BB31_22:
	setp.le.s64 	%p22, %rd18, %rd9;
	@%p22 bra 	$L__BB31_24;
	add.s64 	%rd80, %rd13, %rd9;
	shr.u64 	%rd81, %rd80, 63;
	add.s64 	%rd82, %rd80, %rd81;
	shl.b64 	%rd83, %rd82, 2;
	and.b64  	%rd84, %rd83, -8;
	add.s64 	%rd85, %rd2, %rd84;
	st.global.v2.f32 	[%rd85], {%f39, %f40};
$L__BB31_24:
	add.s64 	%rd86, %rd86, %rd10;
	setp.lt.s64 	%p23, %rd86, %rd17;
	@%p23 bra 	$L__BB31_4;
$L__BB31_25:
	ret;

}
	// .globl	_Z15SoftmaxWarpImplI10DirectLoadIffE11DirectStoreIffEfLi2ELi12ELi32ELi1ELb0EL9Algorithm0EEvT_T0_ll
.visible .entry _Z15SoftmaxWarpImplI10DirectLoadIffE11DirectStoreIffEfLi2ELi12ELi32ELi1ELb0EL9Algorithm0EEvT_T0_ll(
	.param .align 8 .b8 _Z15SoftmaxWarpImplI10DirectLoadIffE11DirectStoreIffEfLi2ELi12ELi32ELi1ELb0EL9Algorithm0EEvT_T0_ll_param_0[16],
	.param .align 8 .b8 _Z15SoftmaxWarpImplI10DirectLoadIffE11DirectStoreIffEfLi2ELi12ELi32ELi1ELb0EL9Algorithm0EEvT_T0_ll_param_1[16],
	.param .u64 _Z15SoftmaxWarpImplI10DirectLoadIffE11DirectStoreIffEfLi2ELi12ELi32ELi1ELb0EL9Algorithm0EEvT_T0_ll_param_2,
	.param .u64 _Z15SoftmaxWarpImplI10DirectLoadIffE11DirectStoreIffEfLi2ELi12ELi32ELi1ELb0EL9Algorithm0EEvT_T0_ll_param_3
)
{
	.reg .pred 	%p<14>;
	.reg .b32 	%r<53>;
	.reg .b32 	%f<203>;
	.reg .b64 	%rd<94>;

	ld.param.u64 	%rd12, [_Z15SoftmaxWarpImplI10DirectLoadIffE11DirectStoreIffEfLi2ELi12ELi32ELi1ELb0EL9Algorithm0EEvT_T0_ll_param_0+8];
	ld.param.u64 	%rd11, [_Z15SoftmaxWarpImplI10DirectLoadIffE11DirectStoreIffEfLi2ELi12ELi32ELi1ELb0EL9Algorithm0EEvT_T0_ll_param_0];
	ld.param.u64 	%rd2, [_Z15SoftmaxWarpImplI10DirectLoadIffE11DirectStoreIffEfLi2ELi12ELi32ELi1ELb0EL9Algorithm0EEvT_T0_ll_param_1];
	ld.param.u64 	%rd3, [_Z15SoftmaxWarpImplI10DirectLoadIffE11DirectStoreIffEfLi2ELi12ELi32ELi1ELb0EL9Algorithm0EEvT_T0_ll_param_1+8];
	ld.param.u64 	%rd13, [_Z15SoftmaxWarpImplI10DirectLoadIffE11DirectStoreIffEfLi2ELi12ELi32ELi1ELb0EL9Algorithm0EEvT_T0_ll_param_2];
	ld.param.u64 	%rd14, [_Z15SoftmaxWarpImplI10DirectLoadIffE11DirectStoreIffEfLi2ELi12ELi32ELi1ELb0EL9Algorithm0EEvT_T0_ll_param_3];
	setp.lt.s64 	%p1, %rd14, 385;
	@%p1 bra 	$L__BB32_2;
	mov.u64 	%rd15, $str;
	cvta.global.u64 	%rd16, %rd15;
	mov.u64 	%rd17, $str$1;
	cvta.global.u64 	%rd18, %rd17;
	mov.u64 	%rd19, __unnamed_33;
	cvta.global.u64 	%rd20, %rd19;
	{ // callseq 32, 0
	.param .b64 param0;
	st.param.b64 	[param0], %rd16;
	.param .b64 param1;
	st.param.b64 	[param1], %rd18;
	.param .b32 param2;
	st.param.b32 	[param2], 358;
	.param .b64 param3;
	st.param.b64 	[param3], %rd20;
	.param .b64 param4;
	st.param.b64 	[param4], 1;
	call.uni 
	__assertfail, 
	(
	param0, 
	param1, 
	param2, 
	param3, 
	param4
	);
	} // callseq 32
$L__BB32_2:
	mov.u32 	%r2, %nctaid.x;
	mov.u32 	%r3, %ntid.y;
	mul.lo.s32 	%r1, %r2, %r3;
	mov.u32 	%r4, %ctaid.x;
	mov.u32 	%r5, %tid.y;
	mad.lo.s32 	%r6, %r4, %r3, %r5;
	cvt.s64.s32 	%rd93, %r6;
	setp.le.s64 	%p2, %rd13, %rd93;
	@%p2 bra 	$L__BB32_5;
	cvta.to.global.u64 	%rd5, %rd11;
	cvta.to.global.u64 	%rd6, %rd2;
	mov.u32 	%r7, %tid.x;
	shl.b32 	%r8, %r7, 1;
	cvt.u64.u32 	%rd7, %r8;
	cvt.s64.s32 	%rd8, %r1;
$L__BB32_4:
	mad.lo.s64 	%rd21, %rd93, %rd12, %rd7;
	shr.u64 	%rd22, %rd21, 63;
	add.s64 	%rd23, %rd21, %rd22;
	shl.b64 	%rd24, %rd23, 2;
	and.b64  	%rd25, %rd24, -8;
	add.s64 	%rd26, %rd5, %rd25;
	ld.global.v2.f32 	{%f1, %f2}, [%rd26];
	max.f32 	%f3, %f1, 0fFF800000;
	max.f32 	%f4, %f3, %f2;
	add.s64 	%rd27, %rd21, 64;
	shr.u64 	%rd28, %rd27, 63;
	add.s64 	%rd29, %rd27, %rd28;
	shl.b64 	%rd30, %rd29, 2;
	and.b64  	%rd31, %rd30, -8;
	add.s64 	%rd32, %rd5, %rd31;
	ld.global.v2.f32 	{%f5, %f6}, [%rd32];
	max.f32 	%f7, %f4, %f5;
	max.f32 	%f8, %f7, %f6;
	add.s64 	%rd33, %rd21, 128;
	shr.u64 	%rd34, %rd33, 63;
	add.s64 	%rd35, %rd33, %rd34;
	shl.b64 	%rd36, %rd35, 2;
	and.b64  	%rd37, %rd36, -8;
	add.s64 	%rd38, %rd5, %rd37;
	ld.global.v2.f32 	{%f9, %f10}, [%rd38];
	max.f32 	%f11, %f8, %f9;
	max.f32 	%f12, %f11, %f10;
	add.s64 	%rd39, %rd21, 192;
	shr.u64 	%rd40, %rd39, 63;
	add.s64 	%rd41, %rd39, %rd40;
	shl.b64 	%rd42, %rd41, 2;
	and.b64  	%rd43, %rd42, -8;
	add.s64 	%rd44, %rd5, %rd43;
	ld.global.v2.f32 	{%f13, %f14}, [%rd44];
	max.f32 	%f15, %f12, %f13;
	max.f32 	%f16, %f15, %f14;
	add.s64 	%rd45, %rd21, 256;
	shr.u64 	%rd46, %rd45, 63;
	add.s64 	%rd47, %rd45, %rd46;
	shl.b64 	%rd48, %rd47, 2;
	and.b64  	%rd49, %rd48, -8;
	add.s64 	%rd50, %rd5, %rd49;
	ld.global.v2.f32 	{%f17, %f18}, [%rd50];
	max.f32 	%f19, %f16, %f17;
	max.f32 	%f20, %f19, %f18;
	add.s64 	%rd51, %rd21, 320;
	shr.u64 	%rd52, %rd51, 63;
	add.s64 	%rd53, %rd51, %rd52;
	shl.b64 	%rd54, %rd53, 2;
	and.b64  	%rd55, %rd54, -8;
	add.s64 	%rd56, %rd5, %rd55;
	ld.global.v2.f32 	{%f21, %f22}, [%rd56];
	max.f32 	%f23, %f20, %f21;
	max.f32 	%f24, %f23, %f22;
	mov.b32 	%r9, %f24;
	shfl.sync.bfly.b32	%r10|%p3, %r9, 16, 31, -1;
	mov.b32 	%f25, %r10;
	max.f32 	%f26, %f24, %f25;
	mov.b32 	%r11, %f26;
	shfl.sync.bfly.b32	%r12|%p4, %r11, 8, 31, -1;
	mov.b32 	%f27, %r12;
	max.f32 	%f28, %f26, %f27;
	mov.b32 	%r13, %f28;
	shfl.sync.bfly.b32	%r14|%p5, %r13, 4, 31, -1;
	mov.b32 	%f29, %r14;
	max.f32 	%f30, %f28, %f29;
	mov.b32 	%r15, %f30;
	shfl.sync.bfly.b32	%r16|%p6, %r15, 2, 31, -1;
	mov.b32 	%f31, %r16;
	max.f32 	%f32, %f30, %f31;
	mov.b32 	%r17, %f32;
	shfl.sync.bfly.b32	%r18|%p7, %r17, 1, 31, -1;
	mov.b32 	%f33, %r18;
	max.f32 	%f34, %f32, %f33;
	sub.f32 	%f35, %f1, %f34;
	fma.rn.f32 	%f36, %f35, 0f3BBB989D, 0f3F000000;
	cvt.sat.f32.f32 	%f37, %f36;
	mov.f32 	%f38, 0f4B400001;
	mov.f32 	%f39, 0f437C0000;
	fma.rm.f32 	%f40, %f37, %f39, %f38;
	add.f32 	%f41, %f40, 0fCB40007F;
	neg.f32 	%f42, %f41;
	fma.rn.f32 	%f43, %f35, 0f3FB8AA3B, %f42;
	fma.rn.f32 	%f44, %f35, 0f32A57060, %f43;
	mov.b32 	%r19, %f40;
	shl.b32 	%r20, %r19, 23;
	mov.b32 	%f45, %r20;
	ex2.approx.ftz.f32 	%f46, %f44;
	mul.f32 	%f47, %f46, %f45;
	add.f32 	%f48, %f47, 0f00000000;
	sub.f32 	%f49, %f2, %f34;
	fma.rn.f32 	%f50, %f49, 0f3BBB989D, 0f3F000000;
	cvt.sat.f32.f32 	%f51, %f50;
	fma.rm.f32 	%f52, %f51, %f39, %f38;
	add.f32 	%f53, %f52, 0fCB40007F;
	neg.f32 	%f54, %f53;
	fma.rn.f32 	%f55, %f49, 0f3FB8AA3B, %f54;
	fma.rn.f32 	%f56, %f49, 0f32A57060, %f55;
	mov.b32 	%r21, %f52;
	shl.b32 	%r22, %r21, 23;
	mov.b32 	%f57, %r22;
	ex2.approx.ftz.f32 	%f58, %f56;
	mul.f32 	%f59, %f58, %f57;
	add.f32 	%f60, %f48, %f59;
	sub.f32 	%f61, %f5, %f34;
	fma.rn.f32 	%f62, %f61, 0f3BBB989D, 0f3F000000;
	cvt.sat.f32.f32 	%f63, %f62;
	fma.rm.f32 	%f64, %f63, %f39, %f38;
	add.f32 	%f65, %f64, 0fCB40007F;
	neg.f32 	%f66, %f65;
	fma.rn.f32 	%f67, %f61, 0f3FB8AA3B, %f66;
	fma.rn.f32 	%f68, %f61, 0f32A57060, %f67;
	mov.b32 	%r23, %f64;
	shl.b32 	%r24, %r23, 23;
	mov.b32 	%f69, %r24;
	ex2.approx.ftz.f32 	%f70, %f68;
	mul.f32 	%f71, %f70, %f69;
	add.f32 	%f72, %f60, %f71;
	sub.f32 	%f73, %f6, %f34;
	fma.rn.f32 	%f74, %f73, 0f3BBB989D, 0f3F000000;
	cvt.sat.f32.f32 	%f75, %f74;
	fma.rm.f32 	%f76, %f75, %f39, %f38;
	add.f32 	%f77, %f76, 0fCB40007F;
	neg.f32 	%f78, %f77;
	fma.rn.f32 	%f79, %f73, 0f3FB8AA3B, %f78;
	fma.rn.f32 	%f80, %f73, 0f32A57060, %f79;
	mov.b32 	%r25, %f76;
	shl.b32 	%r26, %r25, 23;
	mov.b32 	%f81, %r26;
	ex2.approx.ftz.f32 	%f82, %f80;
	mul.f32 	%f83, %f82, %f81;
	add.f32 	%f84, %f72, %f83;
	sub.f32 	%f85, %f9, %f34;
	fma.rn.f32 	%f86, %f85, 0f3BBB989D, 0f3F000000;
	cvt.sat.f32.f32 	%f87, %f86;
	fma.rm.f32 	%f88, %f87, %f39, %f38;
	add.f32 	%f89, %f88, 0fCB40007F;
	neg.f32 	%f90, %f89;
	fma.rn.f32 	%f91, %f85, 0f3FB8AA3B, %f90;
	fma.rn.f32 	%f92, %f85, 0f32A57060, %f91;
	mov.b32 	%r27, %f88;
	shl.b32 	%r28, %r27, 23;
	mov.b32 	%f93, %r28;
	ex2.approx.ftz.f32 	%f94, %f92;
	mul.f32 	%f95, %f94, %f93;
	add.f32 	%f96, %f84, %f95;
	sub.f32 	%f97, %f10, %f34;
	fma.rn.f32 	%f98, %f97, 0f3BBB989D, 0f3F000000;
	cvt.sat.f32.f32 	%f99, %f98;
	fma.rm.f32 	%f100, %f99, %f39, %f38;
	add.f32 	%f101, %f100, 0fCB40007F;
	neg.f32 	%f102, %f101;
	fma.rn.f32 	%f103, %f97, 0f3FB8AA3B, %f102;
	fma.rn.f32 	%f104, %f97, 0f32A57060, %f103;
	mov.b32 	%r29, %f100;
	shl.b32 	%r30, %r29, 23;
	mov.b32 	%f105, %r30;
	ex2.approx.ftz.f32 	%f106, %f104;
	mul.f32 	%f107, %f106, %f105;
	add.f32 	%f108, %f96, %f107;
	sub.f32 	%f109, %f13, %f34;
	fma.rn.f32 	%f110, %f109, 0f3BBB989D, 0f3F000000;
	cvt.sat.f32.f32 	%f111, %f110;
	fma.rm.f32 	%f112, %f111, %f39, %f38;
	add.f32 	%f113, %f112, 0fCB40007F;
	neg.f32 	%f114, %f113;
	fma.rn.f32 	%f115, %f109, 0f3FB8AA3B, %f114;
	fma.rn.f32 	%f116, %f109, 0f32A57060, %f115;
	mov.b32 	%r31, %f112;
	shl.b32 	%r32, %r31, 23;
	mov.b32 	%f117, %r32;
	ex2.approx.ftz.f32 	%f118, %f116;
	mul.f32 	%f119, %f118, %f117;
	add.f32 	%f120, %f108, %f119;
	sub.f32 	%f121, %f14, %f34;
	fma.rn.f32 	%f122, %f121, 0f3BBB989D, 0f3F000000;
	cvt.sat.f32.f32 	%f123, %f122;
	fma.rm.f32 	%f124, %f123, %f39, %f38;
	add.f32 	%f125, %f124, 0fCB40007F;
	neg.f32 	%f126, %f125;
	fma.rn.f32 	%f127, %f121, 0f3FB8AA3B, %f126;
	fma.rn.f32 	%f128, %f121, 0f32A57060, %f127;
	mov.b32 	%r33, %f124;
	shl.b32 	%r34, %r33, 23;
	mov.b32 	%f129, %r34;
	ex2.approx.ftz.f32 	%f130, %f128;
	mul.f32 	%f131, %f130, %f129;
	add.f32 	%f132, %f120, %f131;
	sub.f32 	%f133, %f17, %f34;
	fma.rn.f32 	%f134, %f133, 0f3BBB989D, 0f3F000000;
	cvt.sat.f32.f32 	%f135, %f134;
	fma.rm.f32 	%f136, %f135, %f39, %f38;
	add.f32 	%f137, %f136, 0fCB40007F;
	neg.f32 	%f138, %f137;
	fma.rn.f32 	%f139, %f133, 0f3FB8AA3B, %f138;
	fma.rn.f32 	%f140, %f133, 0f32A57060, %f139;
	mov.b32 	%r35, %f136;
	shl.b32 	%r36, %r35, 23;
	mov.b32 	%f141, %r36;
	ex2.approx.ftz.f32 	%f142, %f140;
	mul.f32 	%f143, %f142, %f141;
	add.f32 	%f144, %f132, %f143;
	sub.f32 	%f145, %f18, %f34;
	fma.rn.f32 	%f146, %f145, 0f3BBB989D, 0f3F000000;
	cvt.sat.f32.f32 	%f147, %f146;
	fma.rm.f32 	%f148, %f147, %f39, %f38;
	add.f32 	%f149, %f148, 0fCB40007F;
	neg.f32 	%f150, %f149;
	fma.rn.f32 	%f151, %f145, 0f3FB8AA3B, %f150;
	fma.rn.f32 	%f152, %f145, 0f32A57060, %f151;
	mov.b32 	%r37, %f148;
	shl.b32 	%r38, %r37, 23;
	mov.b32 	%f153, %r38;
	ex2.approx.ftz.f32 	%f154, %f152;
	mul.f32 	%f155, %f154, %f153;
	add.f32 	%f156, %f144, %f155;
	sub.f32 	%f157, %f21, %f34;
	fma.rn.f32 	%f158, %f157, 0f3BBB989D, 0f3F000000;
	cvt.sat.f32.f32 	%f159, %f158;
	fma.rm.f32 	%f160, %f159, %f39, %f38;
	add.f32 	%f161, %f160, 0fCB40007F;
	neg.f32 	%f162, %f161;
	fma.rn.f32 	%f163, %f157, 0f3FB8AA3B, %f162;
	fma.rn.f32 	%f164, %f157, 0f32A57060, %f163;
	mov.b32 	%r39, %f160;
	shl.b32 	%r40, %r39, 23;
	mov.b32 	%f165, %r40;
	ex2.approx.ftz.f32 	%f166, %f164;
	mul.f32 	%f167, %f166, %f165;
	add.f32 	%f168, %f156, %f167;
	sub.f32 	%f169, %f22, %f34;
	fma.rn.f32 	%f170, %f169, 0f3BBB989D, 0f3F000000;
	cvt.sat.f32.f32 	%f171, %f170;
	fma.rm.f32 	%f172, %f171, %f39, %f38;
	add.f32 	%f173, %f172, 0fCB40007F;
	neg.f32 	%f174, %f173;
	fma.rn.f32 	%f175, %f169, 0f3FB8AA3B, %f174;
	fma.rn.f32 	%f176, %f169, 0f32A57060, %f175;
	mov.b32 	%r41, %f172;
	shl.b32 	%r42, %r41, 23;
	mov.b32 	%f177, %r42;
	ex2.approx.ftz.f32 	%f178, %f176;
	mul.f32 	%f179, %f178, %f177;
	add.f32 	%f180, %f168, %f179;
	mov.b32 	%r43, %f180;
	shfl.sync.bfly.b32	%r44|%p8, %r43, 16, 31, -1;
	mov.b32 	%f181, %r44;
	add.f32 	%f182, %f180, %f181;
	mov.b32 	%r45, %f182;
	shfl.sync.bfly.b32	%r46|%p9, %r45, 8, 31, -1;
	mov.b32 	%f183, %r46;
	add.f32 	%f184, %f182, %f183;
	mov.b32 	%r47, %f184;
	shfl.sync.bfly.b32	%r48|%p10, %r47, 4, 31, -1;
	mov.b32 	%f185, %r48;
	add.f32 	%f186, %f184, %f185;
	mov.b32 	%r49, %f186;
	shfl.sync.bfly.b32	%r50|%p11, %r49, 2, 31, -1;
	mov.b32 	%f187, %r50;
	add.f32 	%f188, %f186, %f187;
	mov.b32 	%r51, %f188;
	shfl.sync.bfly.b32	%r52|%p12, %r51, 1, 31, -1;
	mov.b32 	%f189, %r52;
	add.f32 	%f190, %f188, %f189;
	div.rn.f32 	%f191, %f47, %f190;
	div.rn.f32 	%f192, %f59, %f190;
	div.rn.f32 	%f193, %f71, %f190;
	div.rn.f32 	%f194, %f83, %f190;
	div.rn.f32 	%f195, %f95, %f190;
	div.rn.f32 	%f196, %f107, %f190;
	div.rn.f32 	%f197, %f119, %f190;
	div.rn.f32 	%f198, %f131, %f190;
	div.rn.f32 	%f199, %f143, %f190;
	div.rn.f32 	%f200, %f155, %f190;
	div.rn.f32 	%f201, %f167, %f190;
	div.rn.f32 	%f202, %f179, %f190;
	mad.lo.s64 	%rd57, %rd93, %rd3, %rd7;
	shr.u64 	%rd58, %rd57, 63;
	add.s64 	%rd59, %rd57, %rd58;
	shl.b64 	%rd60, %rd59, 2;
	and.b64  	%rd61, %rd60, -8;
	add.s64 	%rd62, %rd6, %rd61;
	st.global.v2.f32 	[%rd62], {%f191, %f192};
	add.s64 	%rd63, %rd57, 64;
	shr.u64 	%rd64, %rd63, 63;
	add.s64 	%rd65, %rd63, %rd64;
	shl.b64 	%rd66, %rd65, 2;
	and.b64  	%rd67, %rd66, -8;
	add.s64 	%rd68, %rd6, %rd67;
	st.global.v2.f32 	[%rd68], {%f193, %f194};
	add.s64 	%rd69, %rd57, 128;
	shr.u64 	%rd70, %rd69, 63;
	add.s64 	%rd71, %rd69, %rd70;
	shl.b64 	%rd72, %rd71, 2;
	and.b64  	%rd73, %rd72, -8;
	add.s64 	%rd74, %rd6, %rd73;
	st.global.v2.f32 	[%rd74], {%f195, %f196};
	add.s64 	%rd75, %rd57, 192;
	shr.u64 	%rd76, %rd75, 63;
	add.s64 	%rd77, %rd75, %rd76;
	shl.b64 	%rd78, %rd77, 2;
	and.b64  	%rd79, %rd78, -8;
	add.s64 	%rd80, %rd6, %rd79;
	st.global.v2.f32 	[%rd80], {%f197, %f198};
	add.s64 	%rd81, %rd57, 256;
	shr.u64 	%rd82, %rd81, 63;
	add.s64 	%rd83, %rd81, %rd82;
	shl.b64 	%rd84, %rd83, 2;
	and.b64  	%rd85, %rd84, -8;
	add.s64 	%rd86, %rd6, %rd85;
	st.global.v2.f32 	[%rd86], {%f199, %f200};
	add.s64 	%rd87, %rd57, 320;
	shr.u64 	%rd88, %rd87, 63;
	add.s64 	%rd89, %rd87, %rd88;
	shl.b64 	%rd90, %rd89, 2;
	and.b64  	%rd91, %rd90, -8;
	add.s64 	%rd92, %rd6, %rd91;
	st.global.v2.f32 	[%rd92], {%f201, %f202};
	add.s64 	%rd93, %rd93, %rd8;
	setp.lt.s64 	%p13, %rd93, %rd13;
	@%p13 bra 	$L__BB32_4;
$L__BB32_5:
	ret;

}
	// .globl	_Z15SoftmaxWarpImplI10DirectLoadIffE11DirectStoreIffEfLi2ELi12ELi32ELi1ELb1EL9Algorithm0EEvT_T0_ll
.visible .entry _Z15SoftmaxWarpImplI10DirectLoadIffE11DirectStoreIffEfLi2ELi12ELi32ELi1ELb1EL9Algorithm0EEvT_T0_ll(
	.param .align 8 .b8 _Z15SoftmaxWarpImplI10DirectLoadIffE11DirectStoreIffEfLi2ELi12ELi32ELi1ELb1EL9Algorithm0EEvT_T0_ll_param_0[16],
	.param .align 8 .b8 _Z15SoftmaxWarpImplI10DirectLoadIffE11DirectStoreIffEfLi2ELi12ELi32ELi1ELb1EL9Algorithm0EEvT_T0_ll_param_1[16],
	.param .u64 _Z15SoftmaxWarpImplI10DirectLoadIffE11DirectStoreIffEfLi2ELi12ELi32ELi1ELb1EL9Algorithm0EEvT_T0_ll_param_2,
	.param .u64 _Z15SoftmaxWarpImplI10DirectLoadIffE11DirectStoreIffEfLi2ELi12ELi32ELi1ELb1EL9Algorithm0EEvT_T0_ll_param_3
)
{
	.reg .pred 	%p<26>;
	.reg .b32 	%r<58>;
	.reg .b32 	%f<245>;
	.reg .b64 	%rd<102>;

	ld.param.u64 	%rd18, [_Z15SoftmaxWarpImplI10DirectLoadIffE11DirectStoreIffEfLi2ELi12ELi32ELi1ELb1EL9Algorithm0EEvT_T0_ll_param_1+8];
	ld.param.u64 	%rd16, [_Z15SoftmaxWarpImplI10DirectLoadIffE11DirectStoreIffEfLi2ELi12ELi32ELi1ELb1EL9Algorithm0EEvT_T0_ll_param_0+8];
	ld.param.u64 	%rd17, [_Z15SoftmaxWarpImplI10DirectLoadIffE11DirectStoreIffEfLi2ELi12ELi32ELi1ELb1EL9Algorithm0EEvT_T0_ll_param_1];
	ld.param.u64 	%rd15, [_Z15SoftmaxWarpImplI10DirectLoadIffE11DirectStoreIffEfLi2ELi12ELi32ELi1ELb1EL9Algorithm0EEvT_T0_ll_param_0];
	ld.param.u64 	%rd20, [_Z15SoftmaxWarpImplI10DirectLoadIffE11DirectStoreIffEfLi2ELi12ELi32ELi1ELb1EL9Algorithm0EEvT_T0_ll_param_3];
	cvta.to.global.u64 	%rd1, %rd15;
	cvta.to.global.u64 	%rd2, %rd17;
	setp.lt.s64 	%p1, %rd20, 385;
	@%p1 bra 	$L__BB33_2;
	mov.u64 	%rd21, $str;
	cvta.global.u64 	%rd22, %rd21;
	mov.u64 	%rd23, $str$1;
	cvta.global.u64 	%rd24, %rd23;
	mov.u64 	%rd25, __unnamed_34;
	cvta.global.u64 	%rd26, %rd25;
	{ // callseq 33, 0
	.param .b64 param0;
	st.param.b64 	[param0], %rd22;
	.param .b64 param1;
	st.param.b64 	[param1], %rd24;
	.param .b32 param2;
	st.param.b32 	[param2], 358;
	.param .b64 param3;
	st.param.b64 	[param3], %rd26;
	.param .b64 param4;
	st.param.b64 	[param4], 1;
	call.uni 
	__assertfail, 
	(
	param0, 
	param1, 
	param2, 
	param3, 
	param4
	);
	} // callseq 33
$L__BB33_2:
	ld.param.u64 	%rd99, [_Z15SoftmaxWarpImplI10DirectLoadIffE11DirectStoreIffEfLi2ELi12ELi32ELi1ELb1EL9Algorithm0EEvT_T0_ll_param_2];
	mov.u32 	%r2, %nctaid.x;
	mov.u32 	%r3, %ntid.y;
	mul.lo.s32 	%r1, %r2, %r3;
	mov.u32 	%r4, %ctaid.x;
	mov.u32 	%r5, %tid.y;
	mad.lo.s32 	%r6, %r4, %r3, %r5;
	cvt.s64.s32 	%rd101, %r6;
	setp.le.s64 	%p2, %rd99, %rd101;
	@%p2 bra 	$L__BB33_29;
	mov.u32 	%r7, %tid.x;
	shl.b32 	%r8, %r7, 1;
	cvt.u64.u32 	%rd4, %r8;
	add.s32 	%r9, %r8, 64;
	cvt.u64.u32 	%rd5, %r9;
	add.s32 	%r10, %r8, 128;
	cvt.u64.u32 	%rd6, %r10;
	add.s32 	%r11, %r8, 192;
	cvt.u64.u32 	%rd7, %r11;
	add.s32 	%r12, %r8, 256;
	cvt.u64.u32 	%rd8, %r12;
	add.s32 	%r13, %r8, 320;
	cvt.u64.u32 	%rd9, %r13;
	cvt.s64.s32 	%rd10, %r1;
$L__BB33_4:
	setp.le.s64 	%p3, %rd20, %rd4;
	mul.lo.s64 	%rd12, %rd101, %rd16;
	mov.f32 	%f227, 0fFF800000;
	mov.f32 	%f228, %f227;
	mov.f32 	%f232, %f227;
	@%p3 bra 	$L__BB33_6;
	add.s64 	%rd27, %rd12, %rd4;
	shr.u64 	%rd28, %rd27, 63;
	add.s64 	%rd29, %rd27, %rd28;
	shl.b64 	%rd30, %rd29, 2;
	and.b64  	%rd31, %rd30, -8;
	add.s64 	%rd32, %rd1, %rd31;
	ld.global.v2.f32 	{%f228, %f227}, [%rd32];
	max.f32 	%f50, %f228, 0fFF800000;
	max.f32 	%f232, %f50, %f227;
$L__BB33_6:
	setp.le.s64 	%p4, %rd20, %rd5;
	mov.f32 	%f230, 0fFF800000;
	mov.f32 	%f231, %f230;
	@%p4 bra 	$L__BB33_8;
	add.s64 	%rd33, %rd12, %rd5;
	shr.u64 	%rd34, %rd33, 63;
	add.s64 	%rd35, %rd33, %rd34;
	shl.b64 	%rd36, %rd35, 2;
	and.b64  	%rd37, %rd36, -8;
	add.s64 	%rd38, %rd1, %rd37;
	ld.global.v2.f32 	{%f231, %f230}, [%rd38];
	max.f32 	%f52, %f232, %f231;
	max.f32 	%f232, %f52, %f230;
$L__BB33_8:
	setp.le.s64 	%p5, %rd20, %rd6;
	mov.f32 	%f233, 0fFF800000;
	mov.f32 	%f234, %f233;
	@%p5 bra 	$L__BB33_10;
	add.s64 	%rd39, %rd12, %rd6;
	shr.u64 	%rd40, %rd39, 63;
	add.s64 	%rd41, %rd39, %rd40;
	shl.b64 	%rd42, %rd41, 2;
	and.b64  	%rd43, %rd42, -8;
	add.s64 	%rd44, %rd1, %rd43;
	ld.global.v2.f32 	{%f234, %f233}, [%rd44];
	max.f32 	%f54, %f232, %f234;
	max.f32 	%f232, %f54, %f233;
$L__BB33_10:
	setp.le.s64 	%p6, %rd20, %rd7;
	mov.f32 	%f236, 0fFF800000;
	mov.f32 	%f237, %f236;
	@%p6 bra 	$L__BB33_12;
	add.s64 	%rd45, %rd12, %rd7;
	shr.u64 	%rd46, %rd45, 63;
	add.s64 	%rd47, %rd45, %rd46;
	shl.b64 	%rd48, %rd47, 2;
	and.b64  	%rd49, %rd48, -8;
	add.s64 	%rd50, %rd1, %rd49;
	ld.global.v2.f32 	{%f237, %f236}, [%rd50];
	max.f32 	%f56, %f232, %f237;
	max.f32 	%f232, %f56, %f236;
$L__BB33_12:
	setp.le.s64 	%p7, %rd20, %rd8;
	mov.f32 	%f239, 0fFF800000;
	mov.f32 	%f240, %f239;
	@%p7 bra 	$L__BB33_14;
	add.s64 	%rd51, %rd12, %rd8;
	shr.u64 	%rd52, %rd51, 63;
	add.s64 	%rd53, %rd51, %rd52;
	shl.b64 	%rd54, %rd53, 2;
	and.b64  	%rd55, %rd54, -8;
	add.s64 	%rd56, %rd1, %rd55;
	ld.global.v2.f32 	{%f240, %f239}, [%rd56];
	max.f32 	%f58, %f232, %f240;
	max.f32 	%f232, %f58, %f239;
$L__BB33_14:
	setp.le.s64 	%p8, %rd20, %rd9;
	mov.f32 	%f242, 0fFF800000;
	mov.f32 	%f243, %f242;
	@%p8 bra 	$L__BB33_16;
	add.s64 	%rd57, %rd12, %rd9;
	shr.u64 	%rd58, %rd57, 63;
	add.s64 	%rd59, %rd57, %rd58;
	shl.b64 	%rd60, %rd59, 2;
	and.b64  	%rd61, %rd60, -8;
	add.s64 	%rd62, %rd1, %rd61;
	ld.global.v2.f32 	{%f243, %f242}, [%rd62];
	max.f32 	%f60, %f232, %f243;
	max.f32 	%f232, %f60, %f242;
$L__BB33_16:
	setp.le.s64 	%p9, %rd20, %rd4;
	mov.b32 	%r14, %f232;
	shfl.sync.bfly.b32	%r15|%p10, %r14, 16, 31, -1;
	mov.b32 	%f61, %r15;
	max.f32 	%f62, %f232, %f61;
	mov.b32 	%r16, %f62;
	shfl.sync.bfly.b32	%r17|%p11, %r16, 8, 31, -1;
	mov.b32 	%f63, %r17;
	max.f32 	%f64, %f62, %f63;
	mov.b32 	%r18, %f64;
	shfl.sync.bfly.b32	%r19|%p12, %r18, 4, 31, -1;
	mov.b32 	%f65, %r19;
	max.f32 	%f66, %f64, %f65;
	mov.b32 	%r20, %f66;
	shfl.sync.bfly.b32	%r21|%p13, %r20, 2, 31, -1;
	mov.b32 	%f67, %r21;
	max.f32 	%f68, %f66, %f67;
	mov.b32 	%r22, %f68;
	shfl.sync.bfly.b32	%r23|%p14, %r22, 1, 31, -1;
	mov.b32 	%f69, %r23;
	max.f32 	%f70, %f68, %f69;
	sub.f32 	%f71, %f228, %f70;
	fma.rn.f32 	%f72, %f71, 0f3BBB989D, 0f3F000000;
	cvt.sat.f32.f32 	%f73, %f72;
	mov.f32 	%f74, 0f4B400001;
	mov.f32 	%f75, 0f437C0000;
	fma.rm.f32 	%f76, %f73, %f75, %f74;
	add.f32 	%f77, %f76, 0fCB40007F;
	neg.f32 	%f78, %f77;
	fma.rn.f32 	%f79, %f71, 0f3FB8AA3B, %f78;
	fma.rn.f32 	%f80, %f71, 0f32A57060, %f79;
	mov.b32 	%r24, %f76;
	shl.b32 	%r25, %r24, 23;
	mov.b32 	%f81, %r25;
	ex2.approx.ftz.f32 	%f82, %f80;
	mul.f32 	%f83, %f82, %f81;
	add.f32 	%f84, %f83, 0f00000000;
	sub.f32 	%f85, %f227, %f70;
	fma.rn.f32 	%f86, %f85, 0f3BBB989D, 0f3F000000;
	cvt.sat.f32.f32 	%f87, %f86;
	fma.rm.f32 	%f88, %f87, %f75, %f74;
	add.f32 	%f89, %f88, 0fCB40007F;
	neg.f32 	%f90, %f89;
	fma.rn.f32 	%f91, %f85, 0f3FB8AA3B, %f90;
	fma.rn.f32 	%f92, %f85, 0f32A57060, %f91;
	mov.b32 	%r26, %f88;
	shl.b32 	%r27, %r26, 23;
	mov.b32 	%f93, %r27;
	ex2.approx.ftz.f32 	%f94, %f92;
	mul.f32 	%f95, %f94, %f93;
	add.f32 	%f96, %f84, %f95;
	sub.f32 	%f97, %f231, %f70;
	fma.rn.f32 	%f98, %f97, 0f3BBB989D, 0f3F000000;
	cvt.sat.f32.f32 	%f99, %f98;
	fma.rm.f32 	%f100, %f99, %f75, %f74;
	add.f32 	%f101, %f100, 0fCB40007F;
	neg.f32 	%f102, %f101;
	fma.rn.f32 	%f103, %f97, 0f3FB8AA3B, %f102;
	fma.rn.f32 	%f104, %f97, 0f32A57060, %f103;
	mov.b32 	%r28, %f100;
	shl.b32 	%r29, %r28, 23;
	mov.b32 	%f105, %r29;
	ex2.approx.ftz.f32 	%f106, %f104;
	mul.f32 	%f107, %f106, %f105;
	add.f32 	%f108, %f96, %f107;
	sub.f32 	%f109, %f230, %f70;
	fma.rn.f32 	%f110, %f109, 0f3BBB989D, 0f3F000000;
	cvt.sat.f32.f32 	%f111, %f110;
	fma.rm.f32 	%f112, %f111, %f75, %f74;
	add.f32 	%f113, %f112, 0fCB40007F;
	neg.f32 	%f114, %f113;
	fma.rn.f32 	%f115, %f109, 0f3FB8AA3B, %f114;
	fma.rn.f32 	%f116, %f109, 0f32A57060, %f115;
	mov.b32 	%r30, %f112;
	shl.b32 	%r31, %r30, 23;
	mov.b32 	%f117, %r31;
	ex2.approx.ftz.f32 	%f118, %f116;
	mul.f32 	%f119, %f118, %f117;
	add.f32 	%f120, %f108, %f119;
	sub.f32 	%f121, %f234, %f70;
	fma.rn.f32 	%f122, %f121, 0f3BBB989D, 0f3F000000;
	cvt.sat.f32.f32 	%f123, %f122;
	fma.rm.f32 	%f124, %f123, %f75, %f74;
	add.f32 	%f125, %f124, 0fCB40007F;
	neg.f32 	%f126, %f125;
	fma.rn.f32 	%f127, %f121, 0f3FB8AA3B, %f126;
	fma.rn.f32 	%f128, %f121, 0f32A57060, %f127;
	mov.b32 	%r32, %f124;
	shl.b32 	%r33, %r32, 23;
	mov.b32 	%f129, %r33;
	ex2.approx.ftz.f32 	%f130, %f128;
	mul.f32 	%f131, %f130, %f129;
	add.f32 	%f132, %f120, %f131;
	sub.f32 	%f133, %f233, %f70;
	fma.rn.f32 	%f134, %f133, 0f3BBB989D, 0f3F000000;
	cvt.sat.f32.f32 	%f135, %f134;
	fma.rm.f32 	%f136, %f135, %f75, %f74;
	add.f32 	%f137, %f136, 0fCB40007F;
	neg.f32 	%f138, %f137;
	fma.rn.f32 	%f139, %f133, 0f3FB8AA3B, %f138;
	fma.rn.f32 	%f140, %f133, 0f32A57060, %f139;
	mov.b32 	%r34, %f136;
	shl.b32 	%r35, %r34, 23;
	mov.b32 	%f141, %r35;
	ex2.approx.ftz.f32 	%f142, %f140;
	mul.f32 	%f143, %f142, %f141;
	add.f32 	%f144, %f132, %f143;
	sub.f32 	%f145, %f237, %f70;
	fma.rn.f32 	%f146, %f145, 0f3BBB989D, 0f3F000000;
	cvt.sat.f32.f32 	%f147, %f146;
	fma.rm.f32 	%f148, %f147, %f75, %f74;
	add.f32 	%f149, %f148, 0fCB40007F;
	neg.f32 	%f150, %f149;
	fma.rn.f32 	%f151, %f145, 0f3FB8AA3B, %f150;
	fma.rn.f32 	%f152, %f145, 0f32A57060, %f151;
	mov.b32 	%r36, %f148;
	shl.b32 	%r37, %r36, 23;
	mov.b32 	%f153, %r37;
	ex2.approx.ftz.f32 	%f154, %f152;
	mul.f32 	%f155, %f154, %f153;
	add.f32 	%f156, %f144, %f155;
	sub.f32 	%f157, %f236, %f70;
	fma.rn.f32 	%f158, %f157, 0f3BBB989D, 0f3F000000;
	cvt.sat.f32.f32 	%f159, %f158;
	fma.rm.f32 	%f160, %f159, %f75, %f74;
	add.f32 	%f161, %f160, 0fCB40007F;
	neg.f32 	%f162, %f161;
	fma.rn.f32 	%f163, %f157, 0f3FB8AA3B, %f162;
	fma.rn.f32 	%f164, %f157, 0f32A57060, %f163;
	mov.b32 	%r38, %f160;
	shl.b32 	%r39, %r38, 23;
	mov.b32 	%f165, %r39;
	ex2.approx.ftz.f32 	%f166, %f164;
	mul.f32 	%f167, %f166, %f165;
	add.f32 	%f168, %f156, %f167;
	sub.f32 	%f169, %f240, %f70;
	fma.rn.f32 	%f170, %f169, 0f3BBB989D, 0f3F000000;
	cvt.sat.f32.f32 	%f171, %f170;
	fma.rm.f32 	%f172, %f171, %f75, %f74;
	add.f32 	%f173, %f172, 0fCB40007F;
	neg.f32 	%f174, %f173;
	fma.rn.f32 	%f175, %f169, 0f3FB8AA3B, %f174;
	fma.rn.f32 	%f176, %f169, 0f32A57060, %f175;
	mov.b32 	%r40, %f172;
	shl.b32 	%r41, %r40, 23;
	mov.b32 	%f177, %r41;
	ex2.approx.ftz.f32 	%f178, %f176;
	mul.f32 	%f179, %f178, %f177;
	add.f32 	%f180, %f168, %f179;
	sub.f32 	%f181, %f239, %f70;
	fma.rn.f32 	%f182, %f181, 0f3BBB989D, 0f3F000000;
	cvt.sat.f32.f32 	%f183, %f182;
	fma.rm.f32 	%f184, %f183, %f75, %f74;
	add.f32 	%f185, %f184, 0fCB40007F;
	neg.f32 	%f186, %f185;
	fma.rn.f32 	%f187, %f181, 0f3FB8AA3B, %f186;
	fma.rn.f32 	%f188, %f181, 0f32A57060, %f187;
	mov.b32 	%r42, %f184;
	shl.b32 	%r43, %r42, 23;
	mov.b32 	%f189, %r43;
	ex2.approx.ftz.f32 	%f190, %f188;
	mul.f32 	%f191, %f190, %f189;
	add.f32 	%f192, %f180, %f191;
	sub.f32 	%f193, %f243, %f70;
	fma.rn.f32 	%f194, %f193, 0f3BBB989D, 0f3F000000;
	cvt.sat.f32.f32 	%f195, %f194;
	fma.rm.f32 	%f196, %f195, %f75, %f74;
	add.f32 	%f197, %f196, 0fCB40007F;
	neg.f32 	%f198, %f197;
	fma.rn.f32 	%f199, %f193, 0f3FB8AA3B, %f198;
	fma.rn.f32 	%f200, %f193, 0f32A57060, %f199;
	mov.b32 	%r44, %f196;
	shl.b32 	%r45, %r44, 23;
	mov.b32 	%f201, %r45;
	ex2.approx.ftz.f32 	%f202, %f200;
	mul.f32 	%f203, %f202, %f201;
	add.f32 	%f204, %f192, %f203;
	sub.f32 	%f205, %f242, %f70;
	fma.rn.f32 	%f206, %f205, 0f3BBB989D, 0f3F000000;
	cvt.sat.f32.f32 	%f207, %f206;
	fma.rm.f32 	%f208, %f207, %f75, %f74;
	add.f32 	%f209, %f208, 0fCB40007F;
	neg.f32 	%f210, %f209;
	fma.rn.f32 	%f211, %f205, 0f3FB8AA3B, %f210;
	fma.rn.f32 	%f212, %f205, 0f32A57060, %f211;
	mov.b32 	%r46, %f208;
	shl.b32 	%r47, %r46, 23;
	mov.b32 	%f213, %r47;
	ex2.approx.ftz.f32 	%f214, %f212;
	mul.f32 	%f215, %f214, %f213;
	add.f32 	%f216, %f204, %f215;
	mov.b32 	%r48, %f216;
	shfl.sync.bfly.b32	%r49|%p15, %r48, 16, 31, -1;
	mov.b32 	%f217, %r49;
	add.f32 	%f218, %f216, %f217;
	mov.b32 	%r50, %f218;
	shfl.sync.bfly.b32	%r51|%p16, %r50, 8, 31, -1;
	mov.b32 	%f219, %r51;
	add.f32 	%f220, %f218, %f219;
	mov.b32 	%r52, %f220;
	shfl.sync.bfly.b32	%r53|%p17, %r52, 4, 31, -1;
	mov.b32 	%f221, %r53;
	add.f32 	%f222, %f220, %f221;
	mov.b32 	%r54, %f222;
	shfl.sync.bfly.b32	%r55|%p18, %r54, 2, 31, -1;
	mov.b32 	%f223, %r55;
	add.f32 	%f224, %f222, %f223;
	mov.b32 	%r56, %f224;
	shfl.sync.bfly.b32	%r57|%p19, %r56, 1, 31, -1;
	mov.b32 	%f225, %r57;
	add.f32 	%f226, %f224, %f225;
	div.rn.f32 	%f37, %f83, %f226;
	div.rn.f32 	%f38, %f95, %f226;
	div.rn.f32 	%f39, %f107, %f226;
	div.rn.f32 	%f40, %f119, %f226;
	div.rn.f32 	%f41, %f131, %f226;
	div.rn.f32 	%f42, %f143, %f226;
	div.rn.f32 	%f43, %f155, %f226;
	div.rn.f32 	%f44, %f167, %f226;
	div.rn.f32 	%f45, %f179, %f226;
	div.rn.f32 	%f46, %f191, %f226;
	div.rn.f32 	%f47, %f203, %f226;
	div.rn.f32 	%f48, %f215, %f226;
	mul.lo.s64 	%rd13, %rd101, %rd18;
	@%p9 bra 	$L__BB33_18;
	add.s64 	%rd63, %rd13, %rd4;
	shr.u64 	%rd64, %rd63, 63;
	add.s64 	%rd65, %rd63, %rd64;
	shl.b64 	%rd66, %rd65, 2;
	and.b64  	%rd67, %rd66, -8;
	add.s64 	%rd68, %rd2, %rd67;
	st.global.v2.f32 	[%rd68], {%f37, %f38};
$L__BB33_18:
	setp.le.s64 	%p20, %rd20, %rd5;
	@%p20 bra 	$L__BB33_20;
	add.s64 	%rd69, %rd13, %rd5;
	shr.u64 	%rd70, %rd69, 63;
	add.s64 	%rd71, %rd69, %rd70;
	shl.b64 	%rd72, %rd71, 2;
	and.b64  	%rd73, %rd72, -8;
	add.s64 	%rd74, %rd2, %rd73;
	st.global.v2.f32 	[%rd74], {%f39, %f40};
$L__BB33_20:
	setp.le.s64 	%p21, %rd20, %rd6;
	@%p21 bra 	$L__BB33_22;
	add.s64 	%rd75, %rd13, %rd6;
	shr.u64 	%rd76, %rd75, 63;
	add.s64 	%rd77, %rd75, %rd76;
	shl.b64 	%rd78, %rd77, 2;
	and.b64  	%rd79, %rd78, -8;
	add.s64 	%rd80, %rd2, %rd79;
	st.global.v2.f32 	[%rd80], {%f41, %f42};
$L__BB33_22:
	setp.le.s64 	%p22, %rd20, %rd7;
	@%p22 bra 	$L__BB33_24;
	add.s64 	%rd81, %rd13, %rd7;
	shr.u64 	%rd82, %rd81, 63;
	add.s64 	%rd83, %rd81, %rd82;
	shl.b64 	%rd84, %rd83, 2;
	and.b64  	%rd85, %rd84, -8;
	add.s64 	%rd86, %rd2, %rd85;
	st.global.v2.f32 	[%rd86], {%f43, %f44};
$L__BB33_24:
	setp.le.s64 	%p23, %rd20, %rd8;
	@%p23 bra 	$L__BB33_26;
	add.s64 	%rd87, %rd13, %rd8;
	shr.u64 	%rd88, %rd87, 63;
	add.s64 	%rd89, %rd87, %rd88;
	shl.b64 	%rd90, %rd89, 2;
	and.b64  	%rd91, %rd90, -8;
	add.s64 	%rd92, %rd2, %rd91;
	st.global.v2.f32 	[%rd92], {%f45, %f46};
$L__BB33_26:
	setp.le.s64 	%p24, %rd20, %rd9;
	@%p24 bra 	$L__BB33_28;
	add.s64 	%rd93, %rd13, %rd9;
	shr.u64 	%rd94, %rd93, 63;
	add.s64 	%rd95, %rd93, %rd94;
	shl.b64 	%rd96, %rd95, 2;
	and.b64  	%rd97, %rd96, -8;
	add.s64 	%rd98, %rd2, %rd97;
	st.global.v2.f32 	[%rd98], {%f47, %f48};
$L__BB33_28:
	ld.param.u64 	%rd100, [_Z15SoftmaxWarpImplI10DirectLoadIffE11DirectStoreIffEfLi2ELi12ELi32ELi1ELb1EL9Algorithm0EEvT_T0_ll_param_2];
	add.s64 	%rd101, %rd101, %rd10;
	setp.lt.s64 	%p25, %rd101, %rd100;
	@%p25 bra 	$L__BB33_4;
$L__BB33_29:
	ret;

}
	// .globl	_Z15SoftmaxWarpImplI10DirectLoadIffE11DirectStoreIffEfLi2ELi14ELi32ELi1ELb0EL9Algorithm0EEvT_T0_ll
.visible .entry _Z15SoftmaxWarpImplI10DirectLoadIffE11DirectStoreIffEfLi2ELi14ELi32ELi1ELb0EL9Algorithm0EEvT_T0_ll(
	.param .align 8 .b8 _Z15SoftmaxWarpImplI10DirectLoadIffE11DirectStoreIffEfLi2ELi14ELi32ELi1ELb0EL9Algorithm0EEvT_T0_ll_param_0[16],
	.param .align 8 .b8 _Z15SoftmaxWarpImplI10DirectLoadIffE11DirectStoreIffEfLi2ELi14ELi32ELi1ELb0EL9Algorithm0EEvT_T0_ll_param_1[16],
	.param .u64 _Z15SoftmaxWarpImplI10DirectLoadIffE11DirectStoreIffEfLi2ELi14ELi32ELi1ELb0EL9Algorithm0EEvT_T0_ll_param_2,
	.param .u64 _Z15SoftmaxWarpImplI10DirectLoadIffE11DirectStoreIffEfLi2ELi14ELi32ELi1ELb0EL9Algorithm0EEvT_T0_ll_param_3
)
{
	.reg .pred 	%p<14>;
	.reg .b32 	%r<57>;
	.reg .b32 	%f<233>;
	.reg .b64 	%rd<107>;

	ld.param.u64 	%rd13, [_Z15SoftmaxWarpImplI10DirectLoadIffE11DirectStoreIffEfLi2ELi14ELi32ELi1ELb0EL9Algorithm0EEvT_T0_ll_param_1+8];
	ld.param.u64 	%rd12, [_Z15SoftmaxWarpImplI10DirectLoadIffE11DirectStoreIffEfLi2ELi14ELi32ELi1ELb0EL9Algorithm0EEvT_T0_ll_param_1];
	ld.param.u64 	%rd11, [_Z15SoftmaxWarpImplI10DirectLoadIffE11DirectStoreIffEfLi2ELi14ELi32ELi1ELb0EL9Algorithm0EEvT_T0_ll_param_0+8];
	ld.param.u64 	%rd10, [_Z15SoftmaxWarpImplI10DirectLoadIffE11DirectStoreIffEfLi2ELi14ELi32ELi1ELb0EL9Algorithm0EEvT_T0_ll_param_0];
	ld.param.u64 	%rd14, [_Z15SoftmaxWarpImplI10DirectLoadIffE11DirectStoreIffEfLi2ELi14ELi32ELi1ELb0EL9Algorithm0EEvT_T0_ll_param_2];
	ld.param.u64 	%rd15, [_Z15SoftmaxWarpImplI10DirectLoadIffE11DirectStoreIffEfLi2ELi14ELi32ELi1ELb0EL9Algorithm0EEvT_T0_ll_param_3];
	setp.lt.s64 	%p1, %rd15, 449;
	@%p1 bra 	$L__BB34_2;
	mov.u64 	%rd16, $str;
	cvta.global.u64 	%rd17, %rd16;
	mov.u64 	%rd18, $str$1;
	cvta.global.u64 	%rd19, %rd18;
	mov.u64 	%rd20, __unnamed_35;
	cvta.global.u64 	%rd21, %rd20;
	{ // callseq 34, 0
	.param .b64 param0;
	st.param.b64 	[param0], %rd17;
	.param .b64 param1;
	st.param.b64 	[param1], %rd19;
	.param .b32 param2;
	st.param.b32 	[param2], 358;
	.param .b64 param3;
	st.param.b64 	[param3], %rd21;
	.param .b64 param4;
	st.param.b64 	[param4], 1;
	call.uni 
	__assertfail, 
	(
	param0, 
	param1, 
	param2, 
	param3, 
	param4
	);
	} // callseq 34
$L__BB34_2:
	mov.u32 	%r2, %nctaid.x;
	mov.u32 	%r3, %ntid.y;
	mul.lo.s32 	%r1, %r2, %r3;
	mov.u32 	%r4, %ctaid.x;
	mov.u32 	%r5, %tid.y;
	mad.lo.s32 	%r6, %r4, %r3, %r5;
	cvt.s64.s32 	%rd106, %r6;
	setp.le.s64 	%p2, %rd14, %rd106;
	@%p2 bra 	$L__BB34_5;
	cvta.to.global.u64 	%rd4, %rd10;
	cvta.to.global.u64 	%rd5, %rd12;
	mov.u32 	%r7, %tid.x;
	shl.b32 	%r8, %r7, 1;
	cvt.u64.u32 	%rd6, %r8;
	cvt.s64.s32 	%rd7, %r1;
$L__BB34_4:
	mad.lo.s64 	%rd22, %rd106, %rd11, %rd6;
	shr.u64 	%rd23, %rd22, 63;
	add.s64 	%rd24, %rd22, %rd23;
	shl.b64 	%rd25, %rd24, 2;
	and.b64  	%rd26, %rd25, -8;
	add.s64 	%rd27, %rd4, %rd26;
	ld.global.v2.f32 	{%f1, %f2}, [%rd27];
	max.f32 	%f3, %f1, 0fFF800000;
	max.f32 	%f4, %f3, %f2;
	add.s64 	%rd28, %rd22, 64;
	shr.u64 	%rd29, %rd28, 63;
	add.s64 	%rd30, %rd28, %rd29;
	shl.b64 	%rd31, %rd30, 2;
	and.b64  	%rd32, %rd31, -8;
	add.s64 	%rd33, %rd4, %rd32;
	ld.global.v2.f32 	{%f5, %f6}, [%rd33];
	max.f32 	%f7, %f4, %f5;
	max.f32 	%f8, %f7, %f6;
	add.s64 	%rd34, %rd22, 128;
	shr.u64 	%rd35, %rd34, 63;
	add.s64 	%rd36, %rd34, %rd35;
	shl.b64 	%rd37, %rd36, 2;
	and.b64  	%rd38, %rd37, -8;
	add.s64 	%rd39, %rd4, %rd38;
	ld.global.v2.f32 	{%f9, %f10}, [%rd39];
	max.f32 	%f11, %f8, %f9;
	max.f32 	%f12, %f11, %f10;
	add.s64 	%rd40, %rd22, 192;
	shr.u64 	%rd41, %rd40, 63;
	add.s64 	%rd42, %rd40, %rd41;
	shl.b64 	%rd43, %rd42, 2;
	and.b64  	%rd44, %rd43, -8;
	add.s64 	%rd45, %rd4, %rd44;
	ld.global.v2.f32 	{%f13, %f14}, [%rd45];
	max.f32 	%f15, %f12, %f13;
	max.f32 	%f16, %f15, %f14;
	add.s64 	%rd46, %rd22, 256;
	shr.u64 	%rd47, %rd46, 63;
	add.s64 	%rd48, %rd46, %rd47;
	shl.b64 	%rd49, %rd48, 2;
	and.b64  	%rd50, %rd49, -8;
	add.s64 	%rd51, %rd4, %rd50;
	ld.global.v2.f32 	{%f17, %f18}, [%rd51];
	max.f32 	%f19, %f16, %f17;
	max.f32 	%f20, %f19, %f18;
	add.s64 	%rd52, %rd22, 320;
	shr.u64 	%rd53, %rd52, 63;
	add.s64 	%rd54, %rd52, %rd53;
	shl.b64 	%rd55, %rd54, 2;
	and.b64  	%rd56, %rd55, -8;
	add.s64 	%rd57, %rd4, %rd56;
	ld.global.v2.f32 	{%f21, %f22}, [%rd57];
	max.f32 	%f23, %f20, %f21;
	max.f32 	%f24, %f23, %f22;
	add.s64 	%rd58, %rd22, 384;
	shr.u64 	%rd59, %rd58, 63;
	add.s64 	%rd60, %rd58, %rd59;
	shl.b64 	%rd61, %rd60, 2;
	and.b64  	%rd62, %rd61, -8;
	add.s64 	%rd63, %rd4, %rd62;
	ld.global.v2.f32 	{%f25, %f26}, [%rd63];
	max.f32 	%f27, %f24, %f25;
	max.f32 	%f28, %f27, %f26;
	mov.b32 	%r9, %f28;
	shfl.sync.bfly.b32	%r10|%p3, %r9, 16, 31, -1;
	mov.b32 	%f29, %r10;
	max.f32 	%f30, %f28, %f29;
	mov.b32 	%r11, %f30;
	shfl.sync.bfly.b32	%r12|%p4, %r11, 8, 31, -1;
	mov.b32 	%f31, %r12;
	max.f32 	%f32, %f30, %f31;
	mov.b32 	%r13, %f32;
	shfl.sync.bfly.b32	%r14|%p5, %r13, 4, 31, -1;
	mov.b32 	%f33, %r14;
	max.f32 	%f34, %f32, %f33;
	mov.b32 	%r15, %f34;
	shfl.sync.bfly.b32	%r16|%p6, %r15, 2, 31, -1;
	mov.b32 	%f35, %r16;
	max.f32 	%f36, %f34, %f35;
	mov.b32 	%r17, %f36;
	shfl.sync.bfly.b32	%r18|%p7, %r17, 1, 31, -1;
	mov.b32 	%f37, %r18;
	max.f32 	%f38, %f36, %f37;
	sub.f32 	%f39, %f1, %f38;
	fma.rn.f32 	%f40, %f39, 0f3BBB989D, 0f3F000000;
	cvt.sat.f32.f32 	%f41, %f40;
	mov.f32 	%f42, 0f4B400001;
	mov.f32 	%f43, 0f437C0000;
	fma.rm.f32 	%f44, %f41, %f43, %f42;
	add.f32 	%f45, %f44, 0fCB40007F;
	neg.f32 	%f46, %f45;
	fma.rn.f32 	%f47, %f39, 0f3FB8AA3B, %f46;
	fma.rn.f32 	%f48, %f39, 0f32A57060, %f47;
	mov.b32 	%r19, %f44;
	shl.b32 	%r20, %r19, 23;
	mov.b32 	%f49, %r20;
	ex2.approx.ftz.f32 	%f50, %f48;
	mul.f32 	%f51, %f50, %f49;
	add.f32 	%f52, %f51, 0f00000000;
	sub.f32 	%f53, %f2, %f38;
	fma.rn.f32 	%f54, %f53, 0f3BBB989D, 0f3F000000;
	cvt.sat.f32.f32 	%f55, %f54;
	fma.rm.f32 	%f56, %f55, %f43, %f42;
	add.f32 	%f57, %f56, 0fCB40007F;
	neg.f32 	%f58, %f57;
	fma.rn.f32 	%f59, %f53, 0f3FB8AA3B, %f58;
	fma.rn.f32 	%f60, %f53, 0f32A57060, %f59;
	mov.b32 	%r21, %f56;
	shl.b32 	%r22, %r21, 23;
	mov.b32 	%f61, %r22;
	ex2.approx.ftz.f32 	%f62, %f60;
	mul.f32 	%f63, %f62, %f61;
	add.f32 	%f64, %f52, %f63;
	sub.f32 	%f65, %f5, %f38;
	fma.rn.f32 	%f66, %f65, 0f3BBB989D, 0f3F000000;
	cvt.sat.f32.f32 	%f67, %f66;
	fma.rm.f32 	%f68, %f67, %f43, %f42;
	add.f32 	%f69, %f68, 0fCB40007F;
	neg.f32 	%f70, %f69;
	fma.rn.f32 	%f71, %f65, 0f3FB8AA3B, %f70;
	fma.rn.f32 	%f72, %f65, 0f32A57060, %f71;
	mov.b32 	%r23, %f68;
	shl.b32 	%r24, %r23, 23;
	mov.b32 	%f73, %r24;
	ex2.approx.ftz.f32 	%f74, %f72;
	mul.f32 	%f75, %f74, %f73;
	add.f32 	%f76, %f64, %f75;
	sub.f32 	%f77, %f6, %f38;
	fma.rn.f32 	%f78, %f77, 0f3BBB989D, 0f3F000000;
	cvt.sat.f32.f32 	%f79, %f78;
	fma.rm.f32 	%f80, %f79, %f43, %f42;
	add.f32 	%f81, %f80, 0fCB40007F;
	neg.f32 	%f82, %f81;
	fma.rn.f32 	%f83, %f77, 0f3FB8AA3B, %f82;
	fma.rn.f32 	%f84, %f77, 0f32A57060, %f83;
	mov.b32 	%r25, %f80;
	shl.b32 	%r26, %r25, 23;
	mov.b32 	%f85, %r26;
	ex2.approx.ftz.f32 	%f86, %f84;
	mul.f32 	%f87, %f86, %f85;
	add.f32 	%f88, %f76, %f87;
	sub.f32 	%f89, %f9, %f38;
	fma.rn.f32 	%f90, %f89, 0f3BBB989D, 0f3F000000;
	cvt.sat.f32.f32 	%f91, %f90;
	fma.rm.f32 	%f92, %f91, %f43, %f42;
	add.f32 	%f93, %f92, 0fCB40007F;
	neg.f32 	%f94, %f93;
	fma.rn.f32 	%f95, %f89, 0f3FB8AA3B, %f94;
	fma.rn.f32 	%f96, %f89, 0f32A57060, %f95;
	mov.b32 	%r27, %f92;
	shl.b32 	%r28, %r27, 23;
	mov.b32 	%f97, %r28;
	ex2.approx.ftz.f32 	%f98, %f96;
	mul.f32 	%f99, %f98, %f97;
	add.f32 	%f100, %f88, %f99;
	sub.f32 	%f101, %f10, %f38;
	fma.rn.f32 	%f102, %f101, 0f3BBB989D, 0f3F000000;
	cvt.sat.f32.f32 	%f103, %f102;
	fma.rm.f32 	%f104, %f103, %f43, %f42;
	add.f32 	%f105, %f104, 0fCB40007F;
	neg.f32 	%f106, %f105;
	fma.rn.f32 	%f107, %f101, 0f3FB8AA3B, %f106;
	fma.rn.f32 	%f108, %f101, 0f32A57060, %f107;
	mov.b32 	%r29, %f104;
	shl.b32 	%r30, %r29, 23;
	mov.b32 	%f109, %r30;
	ex2.approx.ftz.f32 	%f110, %f108;
	mul.f32 	%f111, %f110, %f109;
	add.f32 	%f112, %f100, %f111;
	sub.f32 	%f113, %f13, %f38;
	fma.rn.f32 	%f114, %f113, 0f3BBB989D, 0f3F000000;
	cvt.sat.f32.f32 	%f115, %f114;
	fma.rm.f32 	%f116, %f115, %f43, %f42;
	add.f32 	%f117, %f116, 0fCB40007F;
	neg.f32 	%f118, %f117;
	fma.rn.f32 	%f119, %f113, 0f3FB8AA3B, %f118;
	fma.rn.f32 	%f120, %f113, 0f32A57060, %f119;
	mov.b32 	%r31, %f116;
	shl.b32 	%r32, %r31, 23;
	mov.b32 	%f121, %r32;
	ex2.approx.ftz.f32 	%f122, %f120;
	mul.f32 	%f123, %f122, %f121;
	add.f32 	%f124, %f112, %f123;
	sub.f32 	%f125, %f14, %f38;
	fma.rn.f32 	%f126, %f125, 0f3BBB989D, 0f3F000000;
	cvt.sat.f32.f32 	%f127, %f126;
	fma.rm.f32 	%f128, %f127, %f43, %f42;
	add.f32 	%f129, %f128, 0fCB40007F;
	neg.f32 	%f130, %f129;
	fma.rn.f32 	%f131, %f125, 0f3FB8AA3B, %f130;
	fma.rn.f32 	%f132, %f125, 0f32A57060, %f131;
	mov.b32 	%r33, %f128;
	shl.b32 	%r34, %r33, 23;
	mov.b32 	%f133, %r34;
	ex2.approx.ftz.f32 	%f134, %f132;
	mul.f32 	%f135, %f134, %f133;
	add.f32 	%f136, %f124, %f135;
	sub.f32 	%f137, %f17, %f38;
	fma.rn.f32 	%f138, %f137, 0f3BBB989D, 0f3F000000;
	cvt.sat.f32.f32 	%f139, %f138;
	fma.rm.f32 	%f140, %f139, %f43, %f42;
	add.f32 	%f141, %f140, 0fCB40007F;
	neg.f32 	%f142, %f141;
	fma.rn.f32 	%f143, %f137, 0f3FB8AA3B, %f142;
	fma.rn.f32 	%f144, %f137, 0f32A57060, %f143;
	mov.b32 	%r35, %f140;
	shl.b32 	%r36, %r35, 23;
	mov.b32 	%f145, %r36;
	ex2.approx.ftz.f32 	%f146, %f144;
	mul.f32 	%f147, %f146, %f145;
	add.f32 	%f148, %f136, %f147;
	sub.f32 	%f149, %f18, %f38;
	fma.rn.f32 	%f150, %f149, 0f3BBB989D, 0f3F000000;
	cvt.sat.f32.f32 	%f151, %f150;
	fma.rm.f32 	%f152, %f151, %f43, %f42;
	add.f32 	%f153, %f152, 0fCB40007F;
	neg.f32 	%f154, %f153;
	fma.rn.f32 	%f155, %f149, 0f3FB8AA3B, %f154;
	fma.rn.f32 	%f156, %f149, 0f32A57060, %f155;
	mov.b32 	%r37, %f152;
	shl.b32 	%r38, %r37, 23;
	mov.b32 	%f157, %r38;
	ex2.approx.ftz.f32 	%f158, %f156;
	mul.f32 	%f159, %f158, %f157;
	add.f32 	%f160, %f148, %f159;
	sub.f32 	%f161, %f21, %f38;
	fma.rn.f32 	%f162, %f161, 0f3BBB989D, 0f3F000000;
	cvt.sat.f32.f32 	%f163, %f162;
	fma.rm.f32 	%f164, %f163, %f43, %f42;
	add.f32 	%f165, %f164, 0fCB40007F;
	neg.f32 	%f166, %f165;
	fma.rn.f32 	%f167, %f161, 0f3FB8AA3B, %f166;
	fma.rn.f32 	%f168, %f161, 0f32A57060, %f167;
	mov.b32 	%r39, %f164;
	shl.b32 	%r40, %r39, 23;
	mov.b32 	%f169, %r40;
	ex2.approx.ftz.f32 	%f170, %f168;
	mul.f32 	%f171, %f170, %f169;
	add.f32 	%f172, %f160, %f171;
	sub.f32 	%f173, %f22, %f38;
	fma.rn.f32 	%f174, %f173, 0f3BBB989D, 0f3F000000;
	cvt.sat.f32.f32 	%f175, %f174;
	fma.rm.f32 	%f176, %f175, %f43, %f42;
	add.f32 	%f177, %f176, 0fCB40007F;
	neg.f32 	%f178, %f177;
	fma.rn.f32 	%f179, %f173, 0f3FB8AA3B, %f178;
	fma.rn.f32 	%f180, %f173, 0f32A57060, %f179;
	mov.b32 	%r41, %f176;
	shl.b32 	%r42, %r41, 23;
	mov.b32 	%f181, %r42;
	ex2.approx.ftz.f32 	%f182, %f180;
	mul.f32 	%f183, %f182, %f181;
	add.f32 	%f184, %f172, %f183;
	sub.f32 	%f185, %f25, %f38;
	fma.rn.f32 	%f186, %f185, 0f3BBB989D, 0f3F000000;
	cvt.sat.f32.f32 	%f187, %f186;
	fma.rm.f32 	%f188, %f187, %f43, %f42;
	add.f32 	%f189, %f188, 0fCB40007F;
	neg.f32 	%f190, %f189;
	fma.rn.f32 	%f191, %f185, 0f3FB8AA3B, %f190;
	fma.rn.f32 	%f192, %f185, 0f32A57060, %f191;
	mov.b32 	%r43, %f188;
	shl.b32 	%r44, %r43, 23;
	mov.b32 	%f193, %r44;
	ex2.approx.ftz.f32 	%f194, %f192;
	mul.f32 	%f195, %f194, %f193;
	add.f32 	%f196, %f184, %f195;
	sub.f32 	%f197, %f26, %f38;
	fma.rn.f32 	%f198, %f197, 0f3BBB989D, 0f3F000000;
	cvt.sat.f32.f32 	%f199, %f198;
	fma.rm.f32 	%f200, %f199, %f43, %f42;
	add.f32 	%f201, %f200, 0fCB40007F;
	neg.f32 	%f202, %f201;
	fma.rn.f32 	%f203, %f197, 0f3FB8AA3B, %f202;
	fma.rn.f32 	%f204, %f197, 0f32A57060, %f203;
	mov.b32 	%r45, %f200;
	shl.b32 	%r46, %r45, 23;
	mov.b32 	%f205, %r46;
	ex2.approx.ftz.f32 	%f206, %f204;
	mul.f32 	%f207, %f206, %f205;
	add.f32 	%f208, %f196, %f207;
	mov.b32 	%r47, %f208;
	shfl.sync.bfly.b32	%r48|%p8, %r47, 16, 31, -1;
	mov.b32 	%f209, %r48;
	add.f32 	%f210, %f208, %f209;
	mov.b32 	%r49, %f210;
	shfl.sync.bfly.b32	%r50|%p9, %r49, 8, 31, -1;
	mov.b32 	%f211, %r50;
	add.f32 	%f212, %f210, %f211;
	mov.b32 	%r51, %f212;
	shfl.sync.bfly.b32	%r52|%p10, %r51, 4, 31, -1;
	mov.b32 	%f213, %r52;
	add.f32 	%f214, %f212, %f213;
	mov.b32 	%r53, %f214;
	shfl.sync.bfly.b32	%r54|%p11, %r53, 2, 31, -1;
	mov.b32 	%f215, %r54;
	add.f32 	%f216, %f214, %f215;
	mov.b32 	%r55, %f216;
	shfl.sync.bfly.b32	%r56|%p12, %r55, 1, 31, -1;
	mov.b32 	%f217, %r56;
	add.f32 	%f218, %f216, %f217;
	div.rn.f32 	%f219, %f51, %f218;
	div.rn.f32 	%f220, %f63, %f218;
	div.rn.f32 	%f221, %f75, %f218;
	div.rn.f32 	%f222, %f87, %f218;
	div.rn.f32 	%f223, %f99, %f218;
	div.rn.f32 	%f224, %f111, %f218;
	div.rn.f32 	%f225, %f123, %f218;
	div.rn.f32 	%f226, %f135, %f218;
	div.rn.f32 	%f227, %f147, %f218;
	div.rn.f32 	%f228, %f159, %f218;
	div.rn.f32 	%f229, %f171, %f218;
	div.rn.f32 	%f230, %f183, %f218;
	div.rn.f32 	%f231, %f195, %f218;
	div.rn.f32 	%f232, %f207, %f218;
	mad.lo.s64 	%rd64, %rd106, %rd13, %rd6;
	shr.u64 	%rd65, %rd64, 63;
	add.s64 	%rd66, %rd64, %rd65;
	shl.b64 	%rd67, %rd66, 2;
	and.b64  	%rd68, %rd67, -8;
	add.s64 	%rd69, %rd5, %rd68;
	st.global.v2.f32 	[%rd69], {%f219, %f220};
	add.s64 	%rd70, %rd64, 64;
	shr.u64 	%rd71, %rd70, 63;
	add.s64 	%rd72, %rd70, %rd71;
	shl.b64 	%rd73, %rd72, 2;
	and.b64  	%rd74, %rd73, -8;
	add.s64 	%rd75, %rd5, %rd74;
	st.global.v2.f32 	[%rd75], {%f221, %f222};
	add.s64 	%rd76, %rd64, 128;
	shr.u64 	%rd77, %rd76, 63;
	add.s64 	%rd78, %rd76, %rd77;
	shl.b64 	%rd79, %rd78, 2;
	and.b64  	%rd80, %rd79, -8;
	add.s64 	%rd81, %rd5, %rd80;
	st.global.v2.f32 	[%rd81], {%f223, %f224};
	add.s64 	%rd82, %rd64, 192;
	shr.u64 	%rd83, %rd82, 63;
	add.s64 	%rd84, %rd82, %rd83;
	shl.b64 	%rd85, %rd84, 2;
	and.b64  	%rd86, %rd85, -8;
	add.s64 	%rd87, %rd5, %rd86;
	st.global.v2.f32 	[%rd87], {%f225, %f226};
	add.s64 	%rd88, %rd64, 256;
	shr.u64 	%rd89, %rd88, 63;
	add.s64 	%rd90, %rd88, %rd89;
	shl.b64 	%rd91, %rd90, 2;
	and.b64  	%rd92, %rd91, -8;
	add.s64 	%rd93, %rd5, %rd92;
	st.global.v2.f32 	[%rd93], {%f227, %f228};
	add.s64 	%rd94, %rd64, 320;
	shr.u64 	%rd95, %rd94, 63;
	add.s64 	%rd96, %rd94, %rd95;
	shl.b64 	%rd97, %rd96, 2;
	and.b64  	%rd98, %rd97, -8;
	add.s64 	%rd99, %rd5, %rd98;
	st.global.v2.f32 	[%rd99], {%f229, %f230};
	add.s64 	%rd100, %rd64, 384;
	shr.u64 	%rd101, %rd100, 63;
	add.s64 	%rd102, %rd100, %rd101;
	shl.b64 	%rd103, %rd102, 2;
	and.b64  	%rd104, %rd103, -8;
	add.s64 	%rd105, %rd5, %rd104;
	st.global.v2.f32 	[%rd105], {%f231, %f232};
	add.s64 	%rd106, %rd106, %rd7;
	setp.lt.s64 	%p13, %rd106, %rd14;
	@%p13 bra 	$L__BB34_4;
$L__BB34_5:
	ret;

}
	// .globl	_Z15SoftmaxWarpImplI10DirectLoadIffE11DirectStoreIffEfLi2ELi14ELi32ELi1ELb1EL9Algorithm0EEvT_T0_ll
.visible .entry _Z15SoftmaxWarpImplI10DirectLoadIffE11DirectStoreIffEfLi2ELi14ELi32ELi1ELb1EL9Algorithm0EEvT_T0_ll(
	.param .align 8 .b8 _Z15SoftmaxWarpImplI10DirectLoadIffE11DirectStoreIffEfLi2ELi14ELi32ELi1ELb1EL9Algorithm0EEvT_T0_ll_param_0[16],
	.param .align 8 .b8 _Z15SoftmaxWarpImplI10DirectLoadIffE11DirectStoreIffEfLi2ELi14ELi32ELi1ELb1EL9Algorithm0EEvT_T0_ll_param_1[16],
	.param .u64 _Z15SoftmaxWarpImplI10DirectLoadIffE11DirectStoreIffEfLi2ELi14ELi32ELi1ELb1EL9Algorithm0EEvT_T0_ll_param_2,
	.param .u64 _Z15SoftmaxWarpImplI10DirectLoadIffE11DirectStoreIffEfLi2ELi14ELi32ELi1ELb1EL9Algorithm0EEvT_T0_ll_param_3
)
{
	.reg .pred 	%p<28>;
	.reg .b32 	%r<63>;
	.reg .b32 	%f<282>;
	.reg .b64 	%rd<113>;

	ld.param.u64 	%rd18, [_Z15SoftmaxWarpImplI10DirectLoadIffE11DirectStoreIffEfLi2ELi14ELi32ELi1ELb1EL9Algorithm0EEvT_T0_ll_param_0+8];
	ld.param.u64 	%rd3, [_Z15SoftmaxWarpImplI10DirectLoadIffE11DirectStoreIffEfLi2ELi14ELi32ELi1ELb1EL9Algorithm0EEvT_T0_ll_param_1+8];
	ld.param.u64 	%rd21, [_Z15SoftmaxWarpImplI10DirectLoadIffE11DirectStoreIffEfLi2ELi14ELi32ELi1ELb1EL9Algorithm0EEvT_T0_ll_param_1];
	ld.param.u64 	%rd17, [_Z15SoftmaxWarpImplI10DirectLoadIffE11DirectStoreIffEfLi2ELi14ELi32ELi1ELb1EL9Algorithm0EEvT_T0_ll_param_0];
	ld.param.u64 	%rd19, [_Z15SoftmaxWarpImplI10DirectLoadIffE11DirectStoreIffEfLi2ELi14ELi32ELi1ELb1EL9Algorithm0EEvT_T0_ll_param_2];
	ld.param.u64 	%rd20, [_Z15SoftmaxWarpImplI10DirectLoadIffE11DirectStoreIffEfLi2ELi14ELi32ELi1ELb1EL9Algorithm0EEvT_T0_ll_param_3];
	cvta.to.global.u64 	%rd1, %rd17;
	cvta.to.global.u64 	%rd2, %rd21;
	setp.lt.s64 	%p1, %rd20, 449;
	@%p1 bra 	$L__BB35_2;
	mov.u64 	%rd22, $str;
	cvta.global.u64 	%rd23, %rd22;
	mov.u64 	%rd24, $str$1;
	cvta.global.u64 	%rd25, %rd24;
	mov.u64 	%rd26, __unnamed_36;
	cvta.global.u64 	%rd27, %rd26;
	{ // callseq 35, 0
	.param .b64 param0;
	st.param.b64 	[param0], %rd23;
	.param .b64 param1;
	st.param.b64 	[param1], %rd25;
	.param .b32 param2;
	st.param.b32 	[param2], 358;
	.param .b64 param3;
	st.param.b64 	[param3], %rd27;
	.param .b64 param4;
	st.param.b64 	[param4], 1;
	call.uni 
	__assertfail, 
	(
	param0, 
	param1, 
	param2, 
	param3, 
	param4
	);
	} // callseq 35
$L__BB35_2:
	mov.u32 	%r2, %nctaid.x;
	mov.u32 	%r3, %ntid.y;
	mul.lo.s32 	%r1, %r2, %r3;
	mov.u32 	%r4, %ctaid.x;
	mov.u32 	%r5, %tid.y;
	mad.lo.s32 	%r6, %r4, %r3, %r5;
	cvt.s64.s32 	%rd112, %r6;
	setp.le.s64 	%p2, %rd19, %rd112;
	@%p2 bra 	$L__BB35_33;
	mov.u32 	%r7, %tid.x;
	shl.b32 	%r8, %r7, 1;
	cvt.u64.u32 	%rd5, %r8;
	add.s32 	%r9, %r8, 64;
	cvt.u64.u32 	%rd6, %r9;
	add.s32 	%r10, %r8, 128;
	cvt.u64.u32 	%rd7, %r10;
	add.s32 	%r11, %r8, 192;
	cvt.u64.u32 	%rd8, %r11;
	add.s32 	%r12, %r8, 256;
	cvt.u64.u32 	%rd9, %r12;
	add.s32 	%r13, %r8, 320;
	cvt.u64.u32 	%rd10, %r13;
	add.s32 	%r14, %r8, 384;
	cvt.u64.u32 	%rd11, %r14;
	cvt.s64.s32 	%rd12, %r1;
$L__BB35_4:
	setp.le.s64 	%p3, %rd20, %rd5;
	mul.lo.s64 	%rd14, %rd112, %rd18;
	mov.f32 	%f261, 0fFF800000;
	mov.f32 	%f262, %f261;
	mov.f32 	%f266, %f261;
	@%p3 bra 	$L__BB35_6;
	add.s64 	%rd28, %rd14, %rd5;
	shr.u64 	%rd29, %rd28, 63;
	add.s64 	%rd30, %rd28, %rd29;
	shl.b64 	%rd31, %rd30, 2;
	and.b64  	%rd32, %rd31, -8;
	add.s64 	%rd33, %rd1, %rd32;
	ld.global.v2.f32 	{%f262, %f261}, [%rd33];
	max.f32 	%f58, %f262, 0fFF800000;
	max.f32 	%f266, %f58, %f261;
$L__BB35_6:
	setp.le.s64 	%p4, %rd20, %rd6;
	mov.f32 	%f264, 0fFF800000;
	mov.f32 	%f265, %f264;
	@%p4 bra 	$L__BB35_8;
	add.s64 	%rd34, %rd14, %rd6;
	shr.u64 	%rd35, %rd34, 63;
	add.s64 	%rd36, %rd34, %rd35;
	shl.b64 	%rd37, %rd36, 2;
	and.b64  	%rd38, %rd37, -8;
	add.s64 	%rd39, %rd1, %rd38;
	ld.global.v2.f32 	{%f265, %f264}, [%rd39];
	max.f32 	%f60, %f266, %f265;
	max.f32 	%f266, %f60, %f264;
$L__BB35_8:
	setp.le.s64 	%p5, %rd20, %rd7;
	mov.f32 	%f267, 0fFF800000;
	mov.f32 	%f268, %f267;
	@%p5 bra 	$L__BB35_10;
	add.s64 	%rd40, %rd14, %rd7;
	shr.u64 	%rd41, %rd40, 63;
	add.s64 	%rd42, %rd40, %rd41;
	shl.b64 	%rd43, %rd42, 2;
	and.b64  	%rd44, %rd43, -8;
	add.s64 	%rd45, %rd1, %rd44;
	ld.global.v2.f32 	{%f268, %f267}, [%rd45];
	max.f32 	%f62, %f266, %f268;
	max.f32 	%f266, %f62, %f267;
$L__BB35_10:
	setp.le.s64 	%p6, %rd20, %rd8;
	mov.f32 	%f270, 0fFF800000;
	mov.f32 	%f271, %f270;
	@%p6 bra 	$L__BB35_12;
	add.s64 	%rd46, %rd14, %rd8;
	shr.u64 	%rd47, %rd46, 63;
	add.s64 	%rd48, %rd46, %rd47;
	shl.b64 	%rd49, %rd48, 2;
	and.b64  	%rd50, %rd49, -8;
	add.s64 	%rd51, %rd1, %rd50;
	ld.global.v2.f32 	{%f271, %f270}, [%rd51];
	max.f32 	%f64, %f266, %f271;
	max.f32 	%f266, %f64, %f270;
$L__BB35_12:
	setp.le.s64 	%p7, %rd20, %rd9;
	mov.f32 	%f273, 0fFF800000;
	mov.f32 	%f274, %f273;
	@%p7 bra 	$L__BB35_14;
	add.s64 	%rd52, %rd14, %rd9;
	shr.u64 	%rd53, %rd52, 63;
	add.s64 	%rd54, %rd52, %rd53;
	shl.b64 	%rd55, %rd54, 2;
	and.b64  	%rd56, %rd55, -8;
	add.s64 	%rd57, %rd1, %rd56;
	ld.global.v2.f32 	{%f274, %f273}, [%rd57];
	max.f32 	%f66, %f266, %f274;
	max.f32 	%f266, %f66, %f273;
$L__BB35_14:
	setp.le.s64 	%p8, %rd20, %rd10;
	mov.f32 	%f276, 0fFF800000;
	mov.f32 	%f277, %f276;
	@%p8 bra 	$L__BB35_16;
	add.s64 	%rd58, %rd14, %rd10;
	shr.u64 	%rd59, %rd58, 63;
	add.s64 	%rd60, %rd58, %rd59;
	shl.b64 	%rd61, %rd60, 2;
	and.b64  	%rd62, %rd61, -8;
	add.s64 	%rd63, %rd1, %rd62;
	ld.global.v2.f32 	{%f277, %f276}, [%rd63];
	max.f32 	%f68, %f266, %f277;
	max.f32 	%f266, %f68, %f276;
$L__BB35_16:
	setp.le.s64 	%p9, %rd20, %rd11;
	mov.f32 	%f279, 0fFF800000;
	mov.f32 	%f280, %f279;
	@%p9 bra 	$L__BB35_18;
	add.s64 	%rd64, %rd14, %rd11;
	shr.u64 	%rd65, %rd64, 63;
	add.s64 	%rd66, %rd64, %rd65;
	shl.b64 	%rd67, %rd66, 2;
	and.b64  	%rd68, %rd67, -8;
	add.s64 	%rd69, %rd1, %rd68;
	ld.global.v2.f32 	{%f280, %f279}, [%rd69];
	max.f32 	%f70, %f266, %f280;
	max.f32 	%f266, %f70, %f279;
$L__BB35_18:
	setp.le.s64 	%p10, %rd20, %rd5;
	mov.b32 	%r15, %f266;
	shfl.sync.bfly.b32	%r16|%p11, %r15, 16, 31, -1;
	mov.b32 	%f71, %r16;
	max.f32 	%f72, %f266, %f71;
	mov.b32 	%r17, %f72;
	shfl.sync.bfly.b32	%r18|%p12, %r17, 8, 31, -1;
	mov.b32 	%f73, %r18;
	max.f32 	%f74, %f72, %f73;
	mov.b32 	%r19, %f74;
	shfl.sync.bfly.b32	%r20|%p13, %r19, 4, 31, -1;
	mov.b32 	%f75, %r20;
	max.f32 	%f76, %f74, %f75;
	mov.b32 	%r21, %f76;
	shfl.sync.bfly.b32	%r22|%p14, %r21, 2, 31, -1;
	mov.b32 	%f77, %r22;
	max.f32 	%f78, %f76, %f77;
	mov.b32 	%r23, %f78;
	shfl.sync.bfly.b32	%r24|%p15, %r23, 1, 31, -1;
	mov.b32 	%f79, %r24;
	max.f32 	%f80, %f78, %f79;
	sub.f32 	%f81, %f262, %f80;
	fma.rn.f32 	%f82, %f81, 0f3BBB989D, 0f3F000000;
	cvt.sat.f32.f32 	%f83, %f82;
	mov.f32 	%f84, 0f4B400001;
	mov.f32 	%f85, 0f437C0000;
	fma.rm.f32 	%f86, %f83, %f85, %f84;
	add.f32 	%f87, %f86, 0fCB40007F;
	neg.f32 	%f88, %f87;
	fma.rn.f32 	%f89, %f81, 0f3FB8AA3B, %f88;
	fma.rn.f32 	%f90, %f81, 0f32A57060, %f89;
	mov.b32 	%r25, %f86;
	shl.b32 	%r26, %r25, 23;
	mov.b32 	%f91, %r26;
	ex2.approx.ftz.f32 	%f92, %f90;
	mul.f32 	%f93, %f92, %f91;
	add.f32 	%f94, %f93, 0f00000000;
	sub.f32 	%f95, %f261, %f80;
	fma.rn.f32 	%f96, %f95, 0f3BBB989D, 0f3F000000;
	cvt.sat.f32.f32 	%f97, %f96;
	fma.rm.f32 	%f98, %f97, %f85, %f84;
	add.f32 	%f99, %f98, 0fCB40007F;
	neg.f32 	%f100, %f99;
	fma.rn.f32 	%f101, %f95, 0f3FB8AA3B, %f100;
	fma.rn.f32 	%f102, %f95, 0f32A57060, %f101;
	mov.b32 	%r27, %f98;
	shl.b32 	%r28, %r27, 23;
	mov.b32 	%f103, %r28;
	ex2.approx.ftz.f32 	%f104, %f102;
	mul.f32 	%f105, %f104, %f103;
	add.f32 	%f106, %f94, %f105;
	sub.f32 	%f107, %f265, %f80;
	fma.rn.f32 	%f108, %f107, 0f3BBB989D, 0f3F000000;
	cvt.sat.f32.f32 	%f109, %f108;
	fma.rm.f32 	%f110, %f109, %f85, %f84;
	add.f32 	%f111, %f110, 0fCB40007F;
	neg.f32 	%f112, %f111;
	fma.rn.f32 	%f113, %f107, 0f3FB8AA3B, %f112;
	fma.rn.f32 	%f114, %f107, 0f32A57060, %f113;
	mov.b32 	%r29, %f110;
	shl.b32 	%r30, %r29, 23;
	mov.b32 	%f115, %r30;
	ex2.approx.ftz.f32 	%f116, %f114;
	mul.f32 	%f117, %f116, %f115;
	add.f32 	%f118, %f106, %f117;
	sub.f32 	%f119, %f264, %f80;
	fma.rn.f32 	%f120, %f119, 0f3BBB989D, 0f3F000000;
	cvt.sat.f32.f32 	%f121, %f120;
	fma.rm.f32 	%f122, %f121, %f85, %f84;
	add.f32 	%f123, %f122, 0fCB40007F;
	neg.f32 	%f124, %f123;
	fma.rn.f32 	%f125, %f119, 0f3FB8AA3B, %f124;
	fma.rn.f32 	%f126, %f119, 0f32A57060, %f125;
	mov.b32 	%r31, %f122;
	shl.b32 	%r32, %r31, 23;
	mov.b32 	%f127, %r32;
	ex2.approx.ftz.f32 	%f128, %f126;
	mul.f32 	%f129, %f128, %f127;
	add.f32 	%f130, %f118, %f129;
	sub.f32 	%f131, %f268, %f80;
	fma.rn.f32 	%f132, %f131, 0f3BBB989D, 0f3F000000;
	cvt.sat.f32.f32 	%f133, %f132;
	fma.rm.f32 	%f134, %f133, %f85, %f84;
	add.f32 	%f135, %f134, 0fCB40007F;
	neg.f32 	%f136, %f135;
	fma.rn.f32 	%f137, %f131, 0f3FB8AA3B, %f136;
	fma.rn.f32 	%f138, %f131, 0f32A57060, %f137;
	mov.b32 	%r33, %f134;
	shl.b32 	%r34, %r33, 23;
	mov.b32 	%f139, %r34;
	ex2.approx.ftz.f32 	%f140, %f138;
	mul.f32 	%f141, %f140, %f139;
	add.f32 	%f142, %f130, %f141;
	sub.f32 	%f143, %f267, %f80;
	fma.rn.f32 	%f144, %f143, 0f3BBB989D, 0f3F000000;
	cvt.sat.f32.f32 	%f145, %f144;
	fma.rm.f32 	%f146, %f145, %f85, %f84;
	add.f32 	%f147, %f146, 0fCB40007F;
	neg.f32 	%f148, %f147;
	fma.rn.f32 	%f149, %f143, 0f3FB8AA3B, %f148;
	fma.rn.f32 	%f150, %f143, 0f32A57060, %f149;
	mov.b32 	%r35, %f146;
	shl.b32 	%r36, %r35, 23;
	mov.b32 	%f151, %r36;
	ex2.approx.ftz.f32 	%f152, %f150;
	mul.f32 	%f153, %f152, %f151;
	add.f32 	%f154, %f142, %f153;
	sub.f32 	%f155, %f271, %f80;
	fma.rn.f32 	%f156, %f155, 0f3BBB989D, 0f3F000000;
	cvt.sat.f32.f32 	%f157, %f156;
	fma.rm.f32 	%f158, %f157, %f85, %f84;
	add.f32 	%f159, %f158, 0fCB40007F;
	neg.f32 	%f160, %f159;
	fma.rn.f32 	%f161, %f155, 0f3FB8AA3B, %f160;
	fma.rn.f32 	%f162, %f155, 0f32A57060, %f161;
	mov.b32 	%r37, %f158;
	shl.b32 	%r38, %r37, 23;
	mov.b32 	%f163, %r38;
	ex2.approx.ftz.f32 	%f164, %f162;
	mul.f32 	%f165, %f164, %f163;
	add.f32 	%f166, %f154, %f165;
	sub.f32 	%f167, %f270, %f80;
	fma.rn.f32 	%f168, %f167, 0f3BBB989D, 0f3F000000;
	cvt.sat.f32.f32 	%f169, %f168;
	fma.rm.f32 	%f170, %f169, %f85, %f84;
	add.f32 	%f171, %f170, 0fCB40007F;
	neg.f32 	%f172, %f171;
	fma.rn.f32 	%f173, %f167, 0f3FB8AA3B, %f172;
	fma.rn.f32 	%f174, %f167, 0f32A57060, %f173;
	mov.b32 	%r39, %f170;
	shl.b32 	%r40, %r39, 23;
	mov.b32 	%f175, %r40;
	ex2.approx.ftz.f32 	%f176, %f174;
	mul.f32 	%f177, %f176, %f175;
	add.f32 	%f178, %f166, %f177;
	sub.f32 	%f179, %f274, %f80;
	fma.rn.f32 	%f180, %f179, 0f3BBB989D, 0f3F000000;
	cvt.sat.f32.f32 	%f181, %f180;
	fma.rm.f32 	%f182, %f181, %f85, %f84;
	add.f32 	%f183, %f182, 0fCB40007F;
	neg.f32 	%f184, %f183;
	fma.rn.f32 	%f185, %f179, 0f3FB8AA3B, %f184;
	fma.rn.f32 	%f186, %f179, 0f32A57060, %f185;
	mov.b32 	%r41, %f182;
	shl.b32 	%r42, %r41, 23;
	mov.b32 	%f187, %r42;
	ex2.approx.ftz.f32 	%f188, %f186;
	mul.f32 	%f189, %f188, %f187;
	add.f32 	%f190, %f178, %f189;
	sub.f32 	%f191, %f273, %f80;
	fma.rn.f32 	%f192, %f191, 0f3BBB989D, 0f3F000000;
	cvt.sat.f32.f32 	%f193, %f192;
	fma.rm.f32 	%f194, %f193, %f85, %f84;
	add.f32 	%f195, %f194, 0fCB40007F;
	neg.f32 	%f196, %f195;
	fma.rn.f32 	%f197, %f191, 0f3FB8AA3B, %f196;
	fma.rn.f32 	%f198, %f191, 0f32A57060, %f197;
	mov.b32 	%r43, %f194;
	shl.b32 	%r44, %r43, 23;
	mov.b32 	%f199, %r44;
	ex2.approx.ftz.f32 	%f200, %f198;
	mul.f32 	%f201, %f200, %f199;
	add.f32 	%f202, %f190, %f201;
	sub.f32 	%f203, %f277, %f80;
	fma.rn.f32 	%f204, %f203, 0f3BBB989D, 0f3F000000;
	cvt.sat.f32.f32 	%f205, %f204;
	fma.rm.f32 	%f206, %f205, %f85, %f84;
	add.f32 	%f207, %f206, 0fCB40007F;
	neg.f32 	%f208, %f207;
	fma.rn.f32 	%f209, %f203, 0f3FB8AA3B, %f208;
	fma.rn.f32 	%f210, %f203, 0f32A57060, %f209;
	mov.b32 	%r45, %f206;
	shl.b32 	%r46, %r45, 23;
	mov.b32 	%f211, %r46;
	ex2.approx.ftz.f32 	%f212, %f210;
	mul.f32 	%f213, %f212, %f211;
	add.f32 	%f214, %f202, %f213;
	sub.f32 	%f215, %f276, %f80;
	fma.rn.f32 	%f216, %f215, 0f3BBB989D, 0f3F000000;
	cvt.sat.f32.f32 	%f217, %f216;
	fma.rm.f32 	%f218, %f217, %f85, %f84;
	add.f32 	%f219, %f218, 0fCB40007F;
	neg.f32 	%f220, %f219;
	fma.rn.f32 	%f221, %f215, 0f3FB8AA3B, %f220;
	fma.rn.f32 	%f222, %f215, 0f32A57060, %f221;
	mov.b32 	%r47, %f218;
	shl.b32 	%r48, %r47, 23;
	mov.b32 	%f223, %r48;
	ex2.approx.ftz.f32 	%f224, %f222;
	mul.f32 	%f225, %f224, %f223;
	add.f32 	%f226, %f214, %f225;
	sub.f32 	%f227, %f280, %f80;
	fma.rn.f32 	%f228, %f227, 0f3BBB989D, 0f3F000000;
	cvt.sat.f32.f32 	%f229, %f228;
	fma.rm.f32 	%f230, %f229, %f85, %f84;
	add.f32 	%f231, %f230, 0fCB40007F;
	neg.f32 	%f232, %f231;
	fma.rn.f32 	%f233, %f227, 0f3FB8AA3B, %f232;
	fma.rn.f32 	%f234, %f227, 0f32A57060, %f233;
	mov.b32 	%r49, %f230;
	shl.b32 	%r50, %r49, 23;
	mov.b32 	%f235, %r50;
	ex2.approx.ftz.f32 	%f236, %f234;
	mul.f32 	%f237, %f236, %f235;
	add.f32 	%f238, %f226, %f237;
	sub.f32 	%f239, %f279, %f80;
	fma.rn.f32 	%f240, %f239, 0f3BBB989D, 0f3F000000;
	cvt.sat.f32.f32 	%f241, %f240;
	fma.rm.f32 	%f242, %f241, %f85, %f84;
	add.f32 	%f243, %f242, 0fCB40007F;
	neg.f32 	%f244, %f243;
	fma.rn.f32 	%f245, %f239, 0f3FB8AA3B, %f244;
	fma.rn.f32 	%f246, %f239, 0f32A57060, %f245;
	mov.b32 	%r51, %f242;
	shl.b32 	%r52, %r51, 23;
	mov.b32 	%f247, %r52;
	ex2.approx.ftz.f32 	%f248, %f246;
	mul.f32 	%f249, %f248, %f247;
	add.f32 	%f250, %f238, %f249;
	mov.b32 	%r53, %f250;
	shfl.sync.bfly.b32	%r54|%p16, %r53, 16, 31, -1;
	mov.b32 	%f251, %r54;
	add.f32 	%f252, %f250, %f251;
	mov.b32 	%r55, %f252;
	shfl.sync.bfly.b32	%r56|%p17, %r55, 8, 31, -1;
	mov.b32 	%f253, %r56;
	add.f32 	%f254, %f252, %f253;
	mov.b32 	%r57, %f254;
	shfl.sync.bfly.b32	%r58|%p18, %r57, 4, 31, -1;
	mov.b32 	%f255, %r58;
	add.f32 	%f256, %f254, %f255;
	mov.b32 	%r59, %f256;
	shfl.sync.bfly.b32	%r60|%p19, %r59, 2, 31, -1;
	mov.b32 	%f257, %r60;
	add.f32 	%f258, %f256, %f257;
	mov.b32 	%r61, %f258;
	shfl.sync.bfly.b32	%r62|%p20, %r61, 1, 31, -1;
	mov.b32 	%f259, %r62;
	add.f32 	%f260, %f258, %f259;
	div.rn.f32 	%f43, %f93, %f260;
	div.rn.f32 	%f44, %f105, %f260;
	div.rn.f32 	%f45, %f117, %f260;
	div.rn.f32 	%f46, %f129, %f260;
	div.rn.f32 	%f47, %f141, %f260;
	div.rn.f32 	%f48, %f153, %f260;
	div.rn.f32 	%f49, %f165, %f260;
	div.rn.f32 	%f50, %f177, %f260;
	div.rn.f32 	%f51, %f189, %f260;
	div.rn.f32 	%f52, %f201, %f260;
	div.rn.f32 	%f53, %f213, %f260;
	div.rn.f32 	%f54, %f225, %f260;
	div.rn.f32 	%f55, %f237, %f260;
	div.rn.f32 	%f56, %f249, %f260;
	mul.lo.s64 	%rd15, %rd112, %rd3;
	@%p10 bra 	$L__BB35_20;
	add.s64 	%rd70, %rd15, %rd5;
	shr.u64 	%rd71, %rd70, 63;
	add.s64 	%rd72, %rd70, %rd71;
	shl.b64 	%rd73, %rd72, 2;
	and.b64  	%rd74, %rd73, -8;
	add.s64 	%rd75, %rd2, %rd74;
	st.global.v2.f32 	[%rd75], {%f43, %f44};
$L__BB35_20:
	setp.le.s64 	%p21, %rd20, %rd6;
	@%p21 bra 	$L__BB35_22;
	add.s64 	%rd76, %rd15, %rd6;
	shr.u64 	%rd77, %rd76, 63;
	add.s64 	%rd78, %rd76, %rd77;
	shl.b64 	%rd79, %rd78, 2;
	and.b64  	%rd80, %rd79, -8;
	add.s64 	%rd81, %rd2, %rd80;
	st.global.v2.f32 	[%rd81], {%f45, %f46};
$L__BB35_22:
	setp.le.s64 	%p22, %rd20, %rd7;
	@%p22 bra 	$L__BB35_24;
	add.s64 	%rd82, %rd15, %rd7;
	shr.u64 	%rd83, %rd82, 63;
	add.s64 	%rd84, %rd82, %rd83;
	shl.b64 	%rd85, %rd84, 2;
	and.b64  	%rd86, %rd85, -8;
	add.s64 	%rd87, %rd2, %rd86;
	st.global.v2.f32 	[%rd87], {%f47, %f48};
$L__BB35_24:
	setp.le.s64 	%p23, %rd20, %rd8;
	@%p23 bra 	$L__BB35_26;
	add.s64 	%rd88, %rd15, %rd8;
	shr.u64 	%rd89, %rd88, 63;
	add.s64 	%rd90, %rd88, %rd89;
	shl.b64 	%rd91, %rd90, 2;
	and.b64  	%rd92, %rd91, -8;
	add.s64 	%rd93, %rd2, %rd92;
	st.global.v2.f32 	[%rd93], {%f49, %f50};
$L__BB35_26:
	setp.le.s64 	%p24, %rd20, %rd9;
	@%p24 bra 	$L__BB35_28;
	add.s64 	%rd94, %rd15, %rd9;
	shr.u64 	%rd95, %rd94, 63;
	add.s64 	%rd96, %rd94, %rd95;
	shl.b64 	%rd97, %rd96, 2;
	and.b64  	%rd98, %rd97, -8;
	add.s64 	%rd99, %rd2, %rd98;
	st.global.v2.f32 	[%rd99], {%f51, %f52};
$L__BB35_28:
	setp.le.s64 	%p25, %rd20, %rd10;
	@%p25 bra 	$L__BB35_30;
	add.s64 	%rd100, %rd15, %rd10;
	shr.u64 	%rd101, %rd100, 63;
	add.s64 	%rd102, %rd100, %rd101;
	shl.b64 	%rd103, %rd102, 2;
	and.b64  	%rd104, %rd103, -8;
	add.s64 	%rd105, %rd2, %rd104;
	st.global.v2.f32 	[%rd105], {%f53, %f54};
$L__BB35_30:
	setp.le.s64 	%p26, %rd20, %rd11;
	@%p26 bra 	$L__BB35_32;
	add.s64 	%rd106, %rd15, %rd11;
	shr.u64 	%rd107, %rd106, 63;
	add.s64 	%rd108, %rd106, %rd107;
	shl.b64 	%rd109, %rd108, 2;
	and.b64  	%rd110, %rd109, -8;
	add.s64 	%rd111, %rd2, %rd110;
	st.global.v2.f32 	[%rd111], {%f55, %f56};
$L__BB35_32:
	add.s64 	%rd112, %rd112, %rd12;
	setp.lt.s64 	%p27, %rd112, %rd19;
	@%p27 bra 	$L__BB35_4;
$L__BB35_33:
	ret;

}
	// .globl	_Z15SoftmaxWarpImplI10DirectLoadIffE11DirectStoreIffEfLi2ELi16ELi32ELi1ELb0EL9Algorithm0EEvT_T0_ll
.visible .entry _Z15SoftmaxWarpImplI10DirectLoadIffE11DirectStoreIffEfLi2ELi16ELi32ELi1ELb0EL9Algorithm0EEvT_T0_ll(
	.param .align 8 .b8 _Z15SoftmaxWarpImplI10DirectLoadIffE11DirectStoreIffEfLi2ELi16ELi32ELi1ELb0EL9Algorithm0EEvT_T0_ll_param_0[16],
	.param .align 8 .b8 _Z15SoftmaxWarpImplI10DirectLoadIffE11DirectStoreIffEfLi2ELi16ELi32ELi1ELb0EL9Algorithm0EEvT_T0_ll_param_1[16],
	.param .u64 _Z15SoftmaxWarpImplI10DirectLoadIffE11DirectStoreIffEfLi2ELi16ELi32ELi1ELb0EL9Algorithm0EEvT_T0_ll_param_2,
	.param .u64 _Z15SoftmaxWarpImplI10DirectLoadIffE11DirectStoreIffEfLi2ELi16ELi32ELi1ELb0EL9Algorithm0EEvT_T0_ll_param_3
)
{
	.reg .pred 	%p<14>;
	.reg .b32 	%r<61>;
	.reg .b32 	%f<263>;
	.reg .b64 	%rd<118>;

	ld.param.u64 	%rd11, [_Z15SoftmaxWarpImplI10DirectLoadIffE11DirectStoreIffEfLi2ELi16ELi32ELi1ELb0EL9Algorithm0EEvT_T0_ll_param_1+8];
	ld.param.u64 	%rd10, [_Z15SoftmaxWarpImplI10DirectLoadIffE11DirectStoreIffEfLi2ELi16ELi32ELi1ELb0EL9Algorithm0EEvT_T0_ll_param_1];
	ld.param.u64 	%rd9, [_Z15SoftmaxWarpImplI10DirectLoadIffE11DirectStoreIffEfLi2ELi16ELi32ELi1ELb0EL9Algorithm0EEvT_T0_ll_param_0+8];
	ld.param.u64 	%rd8, [_Z15SoftmaxWarpImplI10DirectLoadIffE11DirectStoreIffEfLi2ELi16ELi32ELi1ELb0EL9Algorithm0EEvT_T0_ll_param_0];
	ld.param.u64 	%rd12, [_Z15SoftmaxWarpImplI10DirectLoadIffE11DirectStoreIffEfLi2ELi16ELi32ELi1ELb0EL9Algorithm0EEvT_T0_ll_param_2];
	ld.param.u64 	%rd13, [_Z15SoftmaxWarpImplI10DirectLoadIffE11DirectStoreIffEfLi2ELi16ELi32ELi1ELb0EL9Algorithm0EEvT_T0_ll_param_3];
	setp.lt.s64 	%p1, %rd13, 513;
	@%p1 bra 	$L__BB36_2;
	mov.u64 	%rd14, $str;
	cvta.global.u64 	%rd15, %rd14;
	mov.u64 	%rd16, $str$1;
	cvta.global.u64 	%rd17, %rd16;
	mov.u64 	%rd18, __unnamed_37;
	cvta.global.u64 	%rd19, %rd18;
	{ // callseq 36, 0
	.param .b64 param0;
	st.param.b64 	[param0], %rd15;
	.param .b64 param1;
	st.param.b64 	[param1], %rd17;
	.param .b32 param2;
	st.param.b32 	[param2], 358;
	.param .b64 param3;
	st.param.b64 	[param3], %rd19;
	.param .b64 param4;
	st.param.b64 	[param4], 1;
	call.uni 
	__assertfail, 
	(
	param0, 
	param1, 
	param2, 
	param3, 
	param4
	);
	} // callseq 36
$L__BB36_2:
	mov.u32 	%r2, %nctaid.x;
	mov.u32 	%r3, %ntid.y;
	mul.lo.s32 	%r1, %r2, %r3;
	mov.u32 	%r4, %ctaid.x;
	mov.u32 	%r5, %tid.y;
	mad.lo.s32 	%r6, %r4, %r3, %r5;
	cvt.s64.s32 	%rd117, %r6;
	setp.le.s64 	%p2, %rd12, %rd117;
	@%p2 bra 	$L__BB36_5;
	cvta.to.global.u64 	%rd3, %rd8;
	mov.u32 	%r7, %tid.x;
	shl.b32 	%r8, %r7, 1;
	cvt.u64.u32 	%rd4, %r8;
	cvt.s64.s32 	%rd5, %r1;
$L__BB36_4:
	mad.lo.s64 	%rd20, %rd117, %rd9, %rd4;
	shr.u64 	%rd21, %rd20, 63;
	add.s64 	%rd22, %rd20, %rd21;
	shl.b64 	%rd23, %rd22, 2;
	and.b64  	%rd24, %rd23, -8;
	add.s64 	%rd25, %rd3, %rd24;
	ld.global.v2.f32 	{%f1, %f2}, [%rd25];
	max.f32 	%f3, %f1, 0fFF800000;
	max.f32 	%f4, %f3, %f2;
	add.s64 	%rd26, %rd20, 64;
	shr.u64 	%rd27, %rd26, 63;
	add.s64 	%rd28, %rd26, %rd27;
	shl.b64 	%rd29, %rd28, 2;
	and.b64  	%rd30, %rd29, -8;
	add.s64 	%rd31, %rd3, %rd30;
	ld.global.v2.f32 	{%f5, %f6}, [%rd31];
	max.f32 	%f7, %f4, %f5;
	max.f32 	%f8, %f7, %f6;
	add.s64 	%rd32, %rd20, 128;
	shr.u64 	%rd33, %rd32, 63;
	add.s64 	%rd34, %rd32, %rd33;
	shl.b64 	%rd35, %rd34, 2;
	and.b64  	%rd36, %rd35, -8;
	add.s64 	%rd37, %rd3, %rd36;
	ld.global.v2.f32 	{%f9, %f10}, [%rd37];
	max.f32 	%f11, %f8, %f9;
	max.f32 	%f12, %f11, %f10;
	add.s64 	%rd38, %rd20, 192;
	shr.u64 	%rd39, %rd38, 63;
	add.s64 	%rd40, %rd38, %rd39;
	shl.b64 	%rd41, %rd40, 2;
	and.b64  	%rd42, %rd41, -8;
	add.s64 	%rd43, %rd3, %rd42;
	ld.global.v2.f32 	{%f13, %f14}, [%rd43];
	max.f32 	%f15, %f12, %f13;
	max.f32 	%f16, %f15, %f14;
	add.s64 	%rd44, %rd20, 256;
	shr.u64 	%rd45, %rd44, 63;
	add.s64 	%rd46, %rd44, %rd45;
	shl.b64 	%rd47, %rd46, 2;
	and.b64  	%rd48, %rd47, -8;
	add.s64 	%rd49, %rd3, %rd48;
	ld.global.v2.f32 	{%f17, %f18}, [%rd49];
	max.f32 	%f19, %f16, %f17;
	max.f32 	%f20, %f19, %f18;
	add.s64 	%rd50, %rd20, 320;
	shr.u64 	%rd51, %rd50, 63;
	add.s64 	%rd52, %rd50, %rd51;
	shl.b64 	%rd53, %rd52, 2;
	and.b64  	%rd54, %rd53, -8;
	add.s64 	%rd55, %rd3, %rd54;
	ld.global.v2.f32 	{%f21, %f22}, [%rd55];
	max.f32 	%f23, %f20, %f21;
	max.f32 	%f24, %f23, %f22;
	add.s64 	%rd56, %rd20, 384;
	shr.u64 	%rd57, %rd56, 63;
	add.s64 	%rd58, %rd56, %rd57;
	shl.b64 	%rd59, %rd58, 2;
	and.b64  	%rd60, %rd59, -8;
	add.s64 	%rd61, %rd3, %rd60;
	ld.global.v2.f32 	{%f25, %f26}, [%rd61];
	max.f32 	%f27, %f24, %f25;
	max.f32 	%f28, %f27, %f26;
	add.s64 	%rd62, %rd20, 448;
	shr.u64 	%rd63, %rd62, 63;
	add.s64 	%rd64, %rd62, %rd63;
	shl.b64 	%rd65, %rd64, 2;
	and.b64  	%rd66, %rd65, -8;
	add.s64 	%rd67, %rd3, %rd66;
	ld.global.v2.f32 	{%f29, %f30}, [%rd67];
	max.f32 	%f31, %f28, %f29;
	max.f32 	%f32, %f31, %f30;
	mov.b32 	%r9, %f32;
	shfl.sync.bfly.b32	%r10|%p3, %r9, 16, 31, -1;
	mov.b32 	%f33, %r10;
	max.f32 	%f34, %f32, %f33;
	mov.b32 	%r11, %f34;
	shfl.sync.bfly.b32	%r12|%p4, %r11, 8, 31, -1;
	mov.b32 	%f35, %r12;
	max.f32 	%f36, %f34, %f35;
	mov.b32 	%r13, %f36;
	shfl.sync.bfly.b32	%r14|%p5, %r13, 4, 31, -1;
	mov.b32 	%f37, %r14;
	max.f32 	%f38, %f36, %f37;
	mov.b32 	%r15, %f38;
	shfl.sync.bfly.b32	%r16|%p6, %r15, 2, 31, -1;
	mov.b32 	%f39, %r16;
	max.f32 	%f40, %f38, %f39;
	mov.b32 	%r17, %f40;
	shfl.sync.bfly.b32	%r18|%p7, %r17, 1, 31, -1;
	mov.b32 	%f41, %r18;
	max.f32 	%f42, %f40, %f41;
	sub.f32 	%f43, %f1, %f42;
	fma.rn.f32 	%f44, %f43, 0f3BBB989D, 0f3F000000;
	cvt.sat.f32.f32 	%f45, %f44;
	mov.f32 	%f46, 0f4B400001;
	mov.f32 	%f47, 0f437C0000;
	fma.rm.f32 	%f48, %f45, %f47, %f46;
	add.f32 	%f49, %f48, 0fCB40007F;
	neg.f32 	%f50, %f49;
	fma.rn.f32 	%f51, %f43, 0f3FB8AA3B, %f50;
	fma.rn.f32 	%f52, %f43, 0f32A57060, %f51;
	mov.b32 	%r19, %f48;
	shl.b32 	%r20, %r19, 23;
	mov.b32 	%f53, %r20;
	ex2.approx.ftz.f32 	%f54, %f52;
	mul.f32 	%f55, %f54, %f53;
	add.f32 	%f56, %f55, 0f00000000;
	sub.f32 	%f57, %f2, %f42;
	fma.rn.f32 	%f58, %f57, 0f3BBB989D, 0f3F000000;
	cvt.sat.f32.f32 	%f59, %f58;
	fma.rm.f32 	%f60, %f59, %f47, %f46;
	add.f32 	%f61, %f60, 0fCB40007F;
	neg.f32 	%f62, %f61;
	fma.rn.f32 	%f63, %f57, 0f3FB8AA3B, %f62;
	fma.rn.f32 	%f64, %f57, 0f32A57060, %f63;
	mov.b32 	%r21, %f60;
	shl.b32 	%r22, %r21, 23;
	mov.b32 	%f65, %r22;
	ex2.approx.ftz.f32 	%f66, %f64;
	mul.f32 	%f67, %f66, %f65;
	add.f32 	%f68, %f56, %f67;
	sub.f32 	%f69, %f5, %f42;
	fma.rn.f32 	%f70, %f69, 0f3BBB989D, 0f3F000000;
	cvt.sat.f32.f32 	%f71, %f70;
	fma.rm.f32 	%f72, %f71, %f47, %f46;
	add.f32 	%f73, %f72, 0fCB40007F;
	neg.f32 	%f74, %f73;
	fma.rn.f32 	%f75, %f69, 0f3FB8AA3B, %f74;
	fma.rn.f32 	%f76, %f69, 0f32A57060, %f75;
	mov.b32 	%r23, %f72;
	shl.b32 	%r24, %r23, 23;
	mov.b32 	%f77, %r24;
	ex2.approx.ftz.f32 	%f78, %f76;
	mul.f32 	%f79, %f78, %f77;
	add.f32 	%f80, %f68, %f79;
	sub.f32 	%f81, %f6, %f42;
	fma.rn.f32 	%f82, %f81, 0f3BBB989D, 0f3F000000;
	cvt.sat.f32.f32 	%f83, %f82;
	fma.rm.f32 	%f84, %f83, %f47, %f46;
	add.f32 	%f85, %f84, 0fCB40007F;
	neg.f32 	%f86, %f85;
	fma.rn.f32 	%f87, %f81, 0f3FB8AA3B, %f86;
	fma.rn.f32 	%f88, %f81, 0f32A57060, %f87;
	mov.b32 	%r25, %f84;
	shl.b32 	%r26, %r25, 23;
	mov.b32 	%f89, %r26;
	ex2.approx.ftz.f32 	%f90, %f88;
	mul.f32 	%f91, %f90, %f89;
	add.f32 	%f92, %f80, %f91;
	sub.f32 	%f93, %f9, %f42;
	fma.rn.f32 	%f94, %f93, 0f3BBB989D, 0f3F000000;
	cvt.sat.f32.f32 	%f95, %f94;
	fma.rm.f32 	%f96, %f95, %f47, %f46;
	add.f32 	%f97, %f96, 0fCB40007F;
	neg.f32 	%f98, %f97;
	fma.rn.f32 	%f99, %f93, 0f3FB8AA3B, %f98;
	fma.rn.f32 	%f100, %f93, 0f32A57060, %f99;
	mov.b32 	%r27, %f96;
	shl.b32 	%r28, %r27, 23;
	mov.b32 	%f101, %r28;
	ex2.approx.ftz.f32 	%f102, %f100;
	mul.f32 	%f103, %f102, %f101;
	add.f32 	%f104, %f92, %f103;
	sub.f32 	%f105, %f10, %f42;
	fma.rn.f32 	%f106, %f105, 0f3BBB989D, 0f3F000000;
	cvt.sat.f32.f32 	%f107, %f106;
	fma.rm.f32 	%f108, %f107, %f47, %f46;
	add.f32 	%f109, %f108, 0fCB40007F;
	neg.f32 	%f110, %f109;
	fma.rn.f32 	%f111, %f105, 0f3FB8AA3B, %f110;
	fma.rn.f32 	%f112, %f105, 0f32A57060, %f111;
	mov.b32 	%r29, %f108;
	shl.b32 	%r30, %r29, 23;
	mov.b32 	%f113, %r30;
	ex2.approx.ftz.f32 	%f114, %f112;
	mul.f32 	%f115, %f114, %f113;
	add.f32 	%f116, %f104, %f115;
	sub.f32 	%f117, %f13, %f42;
	fma.rn.f32 	%f118, %f117, 0f3BBB989D, 0f3F000000;
	cvt.sat.f32.f32 	%f119, %f118;
	fma.rm.f32 	%f120, %f119, %f47, %f46;
	add.f32 	%f121, %f120, 0fCB40007F;
	neg.f32 	%f122, %f121;
	fma.rn.f32 	%f123, %f117, 0f3FB8AA3B, %f122;
	fma.rn.f32 	%f124, %f117, 0f32A57060, %f123;
	mov.b32 	%r31, %f120;
	shl.b32 	%r32, %r31, 23;
	mov.b32 	%f125, %r32;
	ex2.approx.ftz.f32 	%f126, %f124;
	mul.f32 	%f127, %f126, %f125;
	add.f32 	%f128, %f116, %f127;
	sub.f32 	%f129, %f14, %f42;
	fma.rn.f32 	%f130, %f129, 0f3BBB989D, 0f3F000000;
	cvt.sat.f32.f32 	%f131, %f130;
	fma.rm.f32 	%f132, %f131, %f47, %f46;
	add.f32 	%f133, %f132, 0fCB40007F;
	neg.f32 	%f134, %f133;
	fma.rn.f32 	%f135, %f129, 0f3FB8AA3B, %f134;
	fma.rn.f32 	%f136, %f129, 0f32A57060, %f135;
	mov.b32 	%r33, %f132;
	shl.b32 	%r34, %r33, 23;
	mov.b32 	%f137, %r34;
	ex2.approx.ftz.f32 	%f138, %f136;
	mul.f32 	%f139, %f138, %f137;
	add.f32 	%f140, %f128, %f139;
	sub.f32 	%f141, %f17, %f42;
	fma.rn.f32 	%f142, %f141, 0f3BBB989D, 0f3F000000;
	cvt.sat.f32.f32 	%f143, %f142;
	fma.rm.f32 	%f144, %f143, %f47, %f46;
	add.f32 	%f145, %f144, 0fCB40007F;
	neg.f32 	%f146, %f145;
	fma.rn.f32 	%f147, %f141, 0f3FB8AA3B, %f146;
	fma.rn.f32 	%f148, %f141, 0f32A57060, %f147;
	mov.b32 	%r35, %f144;
	shl.b32 	%r36, %r35, 23;
	mov.b32 	%f149, %r36;
	ex2.approx.ftz.f32 	%f150, %f148;
	mul.f32 	%f151, %f150, %f149;
	add.f32 	%f152, %f140, %f151;
	sub.f32 	%f153, %f18, %f42;
	fma.rn.f32 	%f154, %f153, 0f3BBB989D, 0f3F000000;
	cvt.sat.f32.f32 	%f155, %f154;
	fma.rm.f32 	%f156, %f155, %f47, %f46;
	add.f32 	%f157, %f156, 0fCB40007F;
	neg.f32 	%f158, %f157;
	fma.rn.f32 	%f159, %f153, 0f3FB8AA3B, %f158;
	fma.rn.f32 	%f160, %f153, 0f32A57060, %f159;
	mov.b32 	%r37, %f156;
	shl.b32 	%r38, %r37, 23;
	mov.b32 	%f161, %r38;
	ex2.approx.ftz.f32 	%f162, %f160;
	mul.f32 	%f163, %f162, %f161;
	add.f32 	%f164, %f152, %f163;
	sub.f32 	%f165, %f21, %f42;
	fma.rn.f32 	%f166, %f165, 0f3BBB989D, 0f3F000000;
	cvt.sat.f32.f32 	%f167, %f166;
	fma.rm.f32 	%f168, %f167, %f47, %f46;
	add.f32 	%f169, %f168, 0fCB40007F;
	neg.f32 	%f170, %f169;
	fma.rn.f32 	%f171, %f165, 0f3FB8AA3B, %f170;
	fma.rn.f32 	%f172, %f165, 0f32A57060, %f171;
	mov.b32 	%r39, %f168;
	shl.b32 	%r40, %r39, 23;
	mov.b32 	%f173, %r40;
	ex2.approx.ftz.f32 	%f174, %f172;
	mul.f32 	%f175, %f174, %f173;
	add.f32 	%f176, %f164, %f175;
	sub.f32 	%f177, %f22, %f42;
	fma.rn.f32 	%f178, %f177, 0f3BBB989D, 0f3F000000;
	cvt.sat.f32.f32 	%f179, %f178;
	fma.rm.f32 	%f180, %f179, %f47, %f46;
	add.f32 	%f181, %f180, 0fCB40007F;
	neg.f32 	%f182, %f181;
	fma.rn.f32 	%f183, %f177, 0f3FB8AA3B, %f182;
	fma.rn.f32 	%f184, %f177, 0f32A57060, %f183;
	mov.b32 	%r41, %f180;
	shl.b32 	%r42, %r41, 23;
	mov.b32 	%f185, %r42;
	ex2.approx.ftz.f32 	%f186, %f184;
	mul.f32 	%f187, %f186, %f185;
	add.f32 	%f188, %f176, %f187;
	sub.f32 	%f189, %f25, %f42;
	fma.rn.f32 	%f190, %f189, 0f3BBB989D, 0f3F000000;
	cvt.sat.f32.f32 	%f191, %f190;
	fma.rm.f32 	%f192, %f191, %f47, %f46;
	add.f32 	%f193, %f192, 0fCB40007F;
	neg.f32 	%f194, %f193;
	fma.rn.f32 	%f195, %f189, 0f3FB8AA3B, %f194;
	fma.rn.f32 	%f196, %f189, 0f32A57060, %f195;
	mov.b32 	%r43, %f192;
	shl.b32 	%r44, %r43, 23;
	mov.b32 	%f197, %r44;
	ex2.approx.ftz.f32 	%f198, %f196;
	mul.f32 	%f199, %f198, %f197;
	add.f32 	%f200, %f188, %f199;
	sub.f32 	%f201, %f26, %f42;
	fma.rn.f32 	%f202, %f201, 0f3BBB989D, 0f3F000000;
	cvt.sat.f32.f32 	%f203, %f202;
	fma.rm.f32 	%f204, %f203, %f47, %f46;
	add.f32 	%f205, %f204, 0fCB40007F;
	neg.f32 	%f206, %f205;
	fma.rn.f32 	%f207, %f201, 0f3FB8AA3B, %f206;
	fma.rn.f32 	%f208, %f201, 0f32A57060, %f207;
	mov.b32 	%r45, %f204;
	shl.b32 	%r46, %r45, 23;
	mov.b32 	%f209, %r46;
	ex2.approx.ftz.f32 	%f210, %f208;
	mul.f32 	%f211, %f210, %f209;
	add.f32 	%f212, %f200, %f211;
	sub.f32 	%f213, %f29, %f42;
	fma.rn.f32 	%f214, %f213, 0f3BBB989D, 0f3F000000;
	cvt.sat.f32.f32 	%f215, %f214;
	fma.rm.f32 	%f216, %f215, %f47, %f46;
	add.f32 	%f217, %f216, 0fCB40007F;
	neg.f32 	%f218, %f217;
	fma.rn.f32 	%f219, %f213, 0f3FB8AA3B, %f218;
	fma.rn.f32 	%f220, %f213, 0f32A57060, %f219;
	mov.b32 	%r47, %f216;
	shl.b32 	%r48, %r47, 23;
	mov.b32 	%f221, %r48;
	ex2.approx.ftz.f32 	%f222, %f220;
	mul.f32 	%f223, %f222, %f221;
	add.f32 	%f224, %f212, %f223;
	sub.f32 	%f225, %f30, %f42;
	fma.rn.f32 	%f226, %f225, 0f3BBB989D, 0f3F000000;
	cvt.sat.f32.f32 	%f227, %f226;
	fma.rm.f32 	%f228, %f227, %f47, %f46;
	add.f32 	%f229, %f228, 0fCB40007F;
	neg.f32 	%f230, %f229;
	fma.rn.f32 	%f231, %f225, 0f3FB8AA3B, %f230;
	fma.rn.f32 	%f232, %f225, 0f32A57060, %f231;
	mov.b32 	%r49, %f228;
	shl.b32 	%r50, %r49, 23;
	mov.b32 	%f233, %r50;
	ex2.approx.ftz.f32 	%f234, %f232;
	mul.f32 	%f235, %f234, %f233;
	add.f32 	%f236, %f224, %f235;
	mov.b32 	%r51, %f236;
	shfl.sync.bfly.b32	%r52|%p8, %r51, 16, 31, -1;
	mov.b32 	%f237, %r52;
	add.f32 	%f238, %f236, %f237;
	mov.b32 	%r53, %f238;
	shfl.sync.bfly.b32	%r54|%p9, %r53, 8, 31, -1;
	mov.b32 	%f239, %r54;
	add.f32 	%f240, %f238, %f239;
	mov.b32 	%r55, %f240;
	shfl.sync.bfly.b32	%r56|%p10, %r55, 4, 31, -1;
	mov.b32 	%f241, %r56;
	add.f32 	%f242, %f240, %f241;
	mov.b32 	%r57, %f242;
	shfl.sync.bfly.b32	%r58|%p11, %r57, 2, 31, -1;
	mov.b32 	%f243, %r58;
	add.f32 	%f244, %f242, %f243;
	mov.b32 	%r59, %f244;
	shfl.sync.bfly.b32	%r60|%p12, %r59, 1, 31, -1;
	mov.b32 	%f245, %r60;
	add.f32 	%f246, %f244, %f245;
	div.rn.f32 	%f247, %f55, %f246;
	div.rn.f32 	%f248, %f67, %f246;
	div.rn.f32 	%f249, %f79, %f246;
	div.rn.f32 	%f250, %f91, %f246;
	div.rn.f32 	%f251, %f103, %f246;
	div.rn.f32 	%f252, %f115, %f246;
	div.rn.f32 	%f253, %f127, %f246;
	div.rn.f32 	%f254, %f139, %f246;
	div.rn.f32 	%f255, %f151, %f246;
	div.rn.f32 	%f256, %f163, %f246;
	div.rn.f32 	%f257, %f175, %f246;
	div.rn.f32 	%f258, %f187, %f246;
	div.rn.f32 	%f259, %f199, %f246;
	div.rn.f32 	%f260, %f211, %f246;
	div.rn.f32 	%f261, %f223, %f246;
	div.rn.f32 	%f262, %f235, %f246;
	mad.lo.s64 	%rd68, %rd117, %rd11, %rd4;
	shr.u64 	%rd69, %rd68, 63;
	add.s64 	%rd70, %rd68, %rd69;
	cvta.to.global.u64 	%rd71, %rd10;
	shl.b64 	%rd72, %rd70, 2;
	and.b64  	%rd73, %rd72, -8;
	add.s64 	%rd74, %rd71, %rd73;
	st.global.v2.f32 	[%rd74], {%f247, %f248};
	add.s64 	%rd75, %rd68, 64;
	shr.u64 	%rd76, %rd75, 63;
	add.s64 	%rd77, %rd75, %rd76;
	shl.b64 	%rd78, %rd77, 2;
	and.b64  	%rd79, %rd78, -8;
	add.s64 	%rd80, %rd71, %rd79;
	st.global.v2.f32 	[%rd80], {%f249, %f250};
	add.s64 	%rd81, %rd68, 128;
	shr.u64 	%rd82, %rd81, 63;
	add.s64 	%rd83, %rd81, %rd82;
	shl.b64 	%rd84, %rd83, 2;
	and.b64  	%rd85, %rd84, -8;
	add.s64 	%rd86, %rd71, %rd85;
	st.global.v2.f32 	[%rd86], {%f251, %f252};
	add.s64 	%rd87, %rd68, 192;
	shr.u64 	%rd88, %rd87, 63;
	add.s64 	%rd89, %rd87, %rd88;
	shl.b64 	%rd90, %rd89, 2;
	and.b64  	%rd91, %rd90, -8;
	add.s64 	%rd92, %rd71, %rd91;
	st.global.v2.f32 	[%rd92], {%f253, %f254};
	add.s64 	%rd93, %rd68, 256;
	shr.u64 	%rd94, %rd93, 63;
	add.s64 	%rd95, %rd93, %rd94;
	shl.b64 	%rd96, %rd95, 2;
	and.b64  	%rd97, %rd96, -8;
	add.s64 	%rd98, %rd71, %rd97;
	st.global.v2.f32 	[%rd98], {%f255, %f256};
	add.s64 	%rd99, %rd68, 320;
	shr.u64 	%rd100, %rd99, 63;
	add.s64 	%rd101, %rd99, %rd100;
	shl.b64 	%rd102, %rd101, 2;
	and.b64  	%rd103, %rd102, -8;
	add.s64 	%rd104, %rd71, %rd103;
	st.global.v2.f32 	[%rd104], {%f257, %f258};
	add.s64 	%rd105, %rd68, 384;
	shr.u64 	%rd106, %rd105, 63;
	add.s64 	%rd107, %rd105, %rd106;
	shl.b64 	%rd108, %rd107, 2;
	and.b64  	%rd109, %rd108, -8;
	add.s64 	%rd110, %rd71, %rd109;
	st.global.v2.f32 	[%rd110], {%f259, %f260};
	add.s64 	%rd111, %rd68, 448;
	shr.u64 	%rd112, %rd111, 63;
	add.s64 	%rd113, %rd111, %rd112;
	shl.b64 	%rd114, %rd113, 2;
	and.b64  	%rd115, %rd114, -8;
	add.s64 	%rd116, %rd71, %rd115;
	st.global.v2.f32 	[%rd116], {%f261, %f262};
	add.s64 	%rd117, %rd117, %rd5;
	setp.lt.s64 	%p13, %rd117, %rd12;
	@%p13 bra 	$L__BB36_4;
$L__BB36_5:
	ret;

}
	// .globl	_Z15SoftmaxWarpImplI10DirectLoadIffE11DirectStoreIffEfLi2ELi16ELi32ELi1ELb1EL9Algorithm0EEvT_T0_ll
.visible .entry _Z15SoftmaxWarpImplI10DirectLoadIffE11DirectStoreIffEfLi2ELi16ELi32ELi1ELb1EL9Algorithm0EEvT_T0_ll(
	.param .align 8 .b8 _Z15SoftmaxWarpImplI10DirectLoadIffE11DirectStoreIffEfLi2ELi16ELi32ELi1ELb1EL9Algorithm0EEvT_T0_ll_param_0[16],
	.param .align 8 .b8 _Z15SoftmaxWarpImplI10DirectLoadIffE11DirectStoreIffEfLi2ELi16ELi32ELi1ELb1EL9Algorithm0EEvT_T0_ll_param_1[16],
	.param .u64 _Z15SoftmaxWarpImplI10DirectLoadIffE11DirectStoreIffEfLi2ELi16ELi32ELi1ELb1EL9Algorithm0EEvT_T0_ll_param_2,
	.param .u64 _Z15SoftmaxWarpImplI10DirectLoadIffE11DirectStoreIffEfLi2ELi16ELi32ELi1ELb1EL9Algorithm0EEvT_T0_ll_param_3
)
{
	.reg .pred 	%p<30>;
	.reg .b32 	%r<68>;
	.reg .b32 	%f<319>;
	.reg .b64 	%rd<128>;

	ld.param.u64 	%rd20, [_Z15SoftmaxWarpImplI10DirectLoadIffE11DirectStoreIffEfLi2ELi16ELi32ELi1ELb1EL9Algorithm0EEvT_T0_ll_param_1+8];
	ld.param.u64 	%rd18, [_Z15SoftmaxWarpImplI10DirectLoadIffE11DirectStoreIffEfLi2ELi16ELi32ELi1ELb1EL9Algorithm0EEvT_T0_ll_param_0+8];
	ld.param.u64 	%rd19, [_Z15SoftmaxWarpImplI10DirectLoadIffE11DirectStoreIffEfLi2ELi16ELi32ELi1ELb1EL9Algorithm0EEvT_T0_ll_param_1];
	ld.param.u64 	%rd17, [_Z15SoftmaxWarpImplI10DirectLoadIffE11DirectStoreIffEfLi2ELi16ELi32ELi1ELb1EL9Algorithm0EEvT_T0_ll_param_0];
	ld.param.u64 	%rd22, [_Z15SoftmaxWarpImplI10DirectLoadIffE11DirectStoreIffEfLi2ELi16ELi32ELi1ELb1EL9Algorithm0EEvT_T0_ll_param_3];
	cvta.to.global.u64 	%rd1, %rd17;
	cvta.to.global.u64 	%rd2, %rd19;
	setp.lt.s64 	%p1, %rd22, 513;
	@%p1 bra 	$L__BB37_2;
	mov.u64 	%rd23, $str;
	cvta.global.u64 	%rd24, %rd23;
	mov.u64 	%rd25, $str$1;
	cvta.global.u64 	%rd26, %rd25;
	mov.u64 	%rd27, __unnamed_38;
	cvta.global.u64 	%rd28, %rd27;
	{ // callseq 37, 0
	.param .b64 param0;
	st.param.b64 	[param0], %rd24;
	.param .b64 param1;
	st.param.b64 	[param1], %rd26;
	.param .b32 param2;
	st.param.b32 	[param2], 358;
	.param .b64 param3;
	st.param.b64 	[param3], %rd28;
	.param .b64 param4;
	st.param.b64 	[param4], 1;
	call.uni 
	__assertfail, 
	(
	param0, 
	param1, 
	param2, 
	param3, 
	param4
	);
	} // callseq 37
$L__BB37_2:
	ld.param.u64 	%rd125, [_Z15SoftmaxWarpImplI10DirectLoadIffE11DirectStoreIffEfLi2ELi16ELi32ELi1ELb1EL9Algorithm0EEvT_T0_ll_param_2];
	mov.u32 	%r2, %nctaid.x;
	mov.u32 	%r3, %ntid.y;
	mul.lo.s32 	%r1, %r2, %r3;
	mov.u32 	%r4, %ctaid.x;
	mov.u32 	%r5, %tid.y;
	mad.lo.s32 	%r6, %r4, %r3, %r5;
	cvt.s64.s32 	%rd127, %r6;
	setp.le.s64 	%p2, %rd125, %rd127;
	@%p2 bra 	$L__BB37_37;
	mov.u32 	%r7, %tid.x;
	shl.b32 	%r8, %r7, 1;
	cvt.u64.u32 	%rd4, %r8;
	add.s32 	%r9, %r8, 64;
	cvt.u64.u32 	%rd5, %r9;
	add.s32 	%r10, %r8, 128;
	cvt.u64.u32 	%rd6, %r10;
	add.s32 	%r11, %r8, 192;
	cvt.u64.u32 	%rd7, %r11;
	add.s32 	%r12, %r8, 256;
	cvt.u64.u32 	%rd8, %r12;
	add.s32 	%r13, %r8, 320;
	cvt.u64.u32 	%rd9, %r13;
	add.s32 	%r14, %r8, 384;
	cvt.u64.u32 	%rd10, %r14;
	add.s32 	%r15, %r8, 448;
	cvt.u64.u32 	%rd11, %r15;
	cvt.s64.s32 	%rd12, %r1;
$L__BB37_4:
	setp.le.s64 	%p3, %rd22, %rd4;
	mul.lo.s64 	%rd14, %rd127, %rd18;
	mov.f32 	%f295, 0fFF800000;
	mov.f32 	%f296, %f295;
	mov.f32 	%f300, %f295;
	@%p3 bra 	$L__BB37_6;
	add.s64 	%rd29, %rd14, %rd4;
	shr.u64 	%rd30, %rd29, 63;
	add.s64 	%rd31, %rd29, %rd30;
	shl.b64 	%rd32, %rd31, 2;
	and.b64  	%rd33, %rd32, -8;
	add.s64 	%rd34, %rd1, %rd33;
	ld.global.v2.f32 	{%f296, %f295}, [%rd34];
	max.f32 	%f66, %f296, 0fFF800000;
	max.f32 	%f300, %f66, %f295;
$L__BB37_6:
	setp.le.s64 	%p4, %rd22, %rd5;
	mov.f32 	%f298, 0fFF800000;
	mov.f32 	%f299, %f298;
	@%p4 bra 	$L__BB37_8;
	add.s64 	%rd35, %rd14, %rd5;
	shr.u64 	%rd36, %rd35, 63;
	add.s64 	%rd37, %rd35, %rd36;
	shl.b64 	%rd38, %rd37, 2;
	and.b64  	%rd39, %rd38, -8;
	add.s64 	%rd40, %rd1, %rd39;
	ld.global.v2.f32 	{%f299, %f298}, [%rd40];
	max.f32 	%f68, %f300, %f299;
	max.f32 	%f300, %f68, %f298;
$L__BB37_8:
	setp.le.s64 	%p5, %rd22, %rd6;
	mov.f32 	%f301, 0fFF800000;
	mov.f32 	%f302, %f301;
	@%p5 bra 	$L__BB37_10;
	add.s64 	%rd41, %rd14, %rd6;
	shr.u64 	%rd42, %rd41, 63;
	add.s64 	%rd43, %rd41, %rd42;
	shl.b64 	%rd44, %rd43, 2;
	and.b64  	%rd45, %rd44, -8;
	add.s64 	%rd46, %rd1, %rd45;
	ld.global.v2.f32 	{%f302, %f301}, [%rd46];
	max.f32 	%f70, %f300, %f302;
	max.f32 	%f300, %f70, %f301;
$L__BB37_10:
	setp.le.s64 	%p6, %rd22, %rd7;
	mov.f32 	%f304, 0fFF800000;
	mov.f32 	%f305, %f304;
	@%p6 bra 	$L__BB37_12;
	add.s64 	%rd47, %rd14, %rd7;
	shr.u64 	%rd48, %rd47, 63;
	add.s64 	%rd49, %rd47, %rd48;
	shl.b64 	%rd50, %rd49, 2;
	and.b64  	%rd51, %rd50, -8;
	add.s64 	%rd52, %rd1, %rd51;
	ld.global.v2.f32 	{%f305, %f304}, [%rd52];
	max.f32 	%f72, %f300, %f305;
	max.f32 	%f300, %f72, %f304;
$L__BB37_12:
	setp.le.s64 	%p7, %rd22, %rd8;
	mov.f32 	%f307, 0fFF800000;
	mov.f32 	%f308, %f307;
	@%p7 bra 	$L__BB37_14;
	add.s64 	%rd53, %rd14, %rd8;
	shr.u64 	%rd54, %rd53, 63;
	add.s64 	%rd55, %rd53, %rd54;
	shl.b64 	%rd56, %rd55, 2;
	and.b64  	%rd57, %rd56, -8;
	add.s64 	%rd58, %rd1, %rd57;
	ld.global.v2.f32 	{%f308, %f307}, [%rd58];
	max.f32 	%f74, %f300, %f308;
	max.f32 	%f300, %f74, %f307;
$L__BB37_14:
	setp.le.s64 	%p8, %rd22, %rd9;
	mov.f32 	%f310, 0fFF800000;
	mov.f32 	%f311, %f310;
	@%p8 bra 	$L__BB37_16;
	add.s64 	%rd59, %rd14, %rd9;
	shr.u64 	%rd60, %rd59, 63;
	add.s64 	%rd61, %rd59, %rd60;
	shl.b64 	%rd62, %rd61, 2;
	and.b64  	%rd63, %rd62, -8;
	add.s64 	%rd64, %rd1, %rd63;
	ld.global.v2.f32 	{%f311, %f310}, [%rd64];
	max.f32 	%f76, %f300, %f311;
	max.f32 	%f300, %f76, %f310;
$L__BB37_16:
	setp.le.s64 	%p9, %rd22, %rd10;
	mov.f32 	%f313, 0fFF800000;
	mov.f32 	%f314, %f313;
	@%p9 bra 	$L__BB37_18;
	add.s64 	%rd65, %rd14, %rd10;
	shr.u64 	%rd66, %rd65, 63;
	add.s64 	%rd67, %rd65, %rd66;
	shl.b64 	%rd68, %rd67, 2;
	and.b64  	%rd69, %rd68, -8;
	add.s64 	%rd70, %rd1, %rd69;
	ld.global.v2.f32 	{%f314, %f313}, [%rd70];
	max.f32 	%f78, %f300, %f314;
	max.f32 	%f300, %f78, %f313;
$L__BB37_18:
	setp.le.s64 	%p10, %rd22, %rd11;
	mov.f32 	%f316, 0fFF800000;
	mov.f32 	%f317, %f316;
	@%p10 bra 	$L__BB37_20;
	add.s64 	%rd71, %rd14, %rd11;
	shr.u64 	%rd72, %rd71, 63;
	add.s64 	%rd73, %rd71, %rd72;
	shl.b64 	%rd74, %rd73, 2;
	and.b64  	%rd75, %rd74, -8;
	add.s64 	%rd76, %rd1, %rd75;
	ld.global.v2.f32 	{%f317, %f316}, [%rd76];
	max.f32 	%f80, %f300, %f317;
	max.f32 	%f300, %f80, %f316;
$L__BB37_20:
	setp.le.s64 	%p11, %rd22, %rd4;
	mov.b32 	%r16, %f300;
	shfl.sync.bfly.b32	%r17|%p12, %r16, 16, 31, -1;
	mov.b32 	%f81, %r17;
	max.f32 	%f82, %f300, %f81;
	mov.b32 	%r18, %f82;
	shfl.sync.bfly.b32	%r19|%p13, %r18, 8, 31, -1;
	mov.b32 	%f83, %r19;
	max.f32 	%f84, %f82, %f83;
	mov.b32 	%r20, %f84;
	shfl.sync.bfly.b32	%r21|%p14, %r20, 4, 31, -1;
	mov.b32 	%f85, %r21;
	max.f32 	%f86, %f84, %f85;
	mov.b32 	%r22, %f86;
	shfl.sync.bfly.b32	%r23|%p15, %r22, 2, 31, -1;
	mov.b32 	%f87, %r23;
	max.f32 	%f88, %f86, %f87;
	mov.b32 	%r24, %f88;
	shfl.sync.bfly.b32	%r25|%p16, %r24, 1, 31, -1;
	mov.b32 	%f89, %r25;
	max.f32 	%f90, %f88, %f89;
	sub.f32 	%f91, %f296, %f90;
	fma.rn.f32 	%f92, %f91, 0f3BBB989D, 0f3F000000;
	cvt.sat.f32.f32 	%f93, %f92;
	mov.f32 	%f94, 0f4B400001;
	mov.f32 	%f95, 0f437C0000;
	fma.rm.f32 	%f96, %f93, %f95, %f94;
	add.f32 	%f97, %f96, 0fCB40007F;
	neg.f32 	%f98, %f97;
	fma.rn.f32 	%f99, %f91, 0f3FB8AA3B, %f98;
	fma.rn.f32 	%f100, %f91, 0f32A57060, %f99;
	mov.b32 	%r26, %f96;
	shl.b32 	%r27, %r26, 23;
	mov.b32 	%f101, %r27;
	ex2.approx.ftz.f32 	%f102, %f100;
	mul.f32 	%f103, %f102, %f101;
	add.f32 	%f104, %f103, 0f00000000;
	sub.f32 	%f105, %f295, %f90;
	fma.rn.f32 	%f106, %f105, 0f3BBB989D, 0f3F000000;
	cvt.sat.f32.f32 	%f107, %f106;
	fma.rm.f32 	%f108, %f107, %f95, %f94;
	add.f32 	%f109, %f108, 0fCB40007F;
	neg.f32 	%f110, %f109;
	fma.rn.f32 	%f111, %f105, 0f3FB8AA3B, %f110;
	fma.rn.f32 	%f112, %f105, 0f32A57060, %f111;
	mov.b32 	%r28, %f108;
	shl.b32 	%r29, %r28, 23;
	mov.b32 	%f113, %r29;
	ex2.approx.ftz.f32 	%f114, %f112;
	mul.f32 	%f115, %f114, %f113;
	add.f32 	%f116, %f104, %f115;
	sub.f32 	%f117, %f299, %f90;
	fma.rn.f32 	%f118, %f117, 0f3BBB989D, 0f3F000000;
	cvt.sat.f32.f32 	%f119, %f118;
	fma.rm.f32 	%f120, %f119, %f95, %f94;
	add.f32 	%f121, %f120, 0fCB40007F;
	neg.f32 	%f122, %f121;
	fma.rn.f32 	%f123, %f117, 0f3FB8AA3B, %f122;
	fma.rn.f32 	%f124, %f117, 0f32A57060, %f123;
	mov.b32 	%r30, %f120;
	shl.b32 	%r31, %r30, 23;
	mov.b32 	%f125, %r31;
	ex2.approx.ftz.f32 	%f126, %f124;
	mul.f32 	%f127, %f126, %f125;
	add.f32 	%f128, %f116, %f127;
	sub.f32 	%f129, %f298, %f90;
	fma.rn.f32 	%f130, %f129, 0f3BBB989D, 0f3F000000;
	cvt.sat.f32.f32 	%f131, %f130;
	fma.rm.f32 	%f132, %f131, %f95, %f94;
	add.f32 	%f133, %f132, 0fCB40007F;
	neg.f32 	%f134, %f133;
	fma.rn.f32 	%f135, %f129, 0f3FB8AA3B, %f134;
	fma.rn.f32 	%f136, %f129, 0f32A57060, %f135;
	mov.b32 	%r32, %f132;
	shl.b32 	%r33, %r32, 23;
	mov.b32 	%f137, %r33;
	ex2.approx.ftz.f32 	%f138, %f136;
	mul.f32 	%f139, %f138, %f137;
	add.f32 	%f140, %f128, %f139;
	sub.f32 	%f141, %f302, %f90;
	fma.rn.f32 	%f142, %f141, 0f3BBB989D, 0f3F000000;
	cvt.sat.f32.f32 	%f143, %f142;
	fma.rm.f32 	%f144, %f143, %f95, %f94;
	add.f32 	%f145, %f144, 0fCB40007F;
	neg.f32 	%f146, %f145;
	fma.rn.f32 	%f147, %f141, 0f3FB8AA3B, %f146;
	fma.rn.f32 	%f148, %f141, 0f32A57060, %f147;
	mov.b32 	%r34, %f144;
	shl.b32 	%r35, %r34, 23;
	mov.b32 	%f149, %r35;
	ex2.approx.ftz.f32 	%f150, %f148;
	mul.f32 	%f151, %f150, %f149;
	add.f32 	%f152, %f140, %f151;
	sub.f32 	%f153, %f301, %f90;
	fma.rn.f32 	%f154, %f153, 0f3BBB989D, 0f3F000000;
	cvt.sat.f32.f32 	%f155, %f154;
	fma.rm.f32 	%f156, %f155, %f95, %f94;
	add.f32 	%f157, %f156, 0fCB40007F;
	neg.f32 	%f158, %f157;
	fma.rn.f32 	%f159, %f153, 0f3FB8AA3B, %f158;
	fma.rn.f32 	%f160, %f153, 0f32A57060, %f159;
	mov.b32 	%r36, %f156;
	shl.b32 	%r37, %r36, 23;
	mov.b32 	%f161, %r37;
	ex2.approx.ftz.f32 	%f162, %f160;
	mul.f32 	%f163, %f162, %f161;
	add.f32 	%f164, %f152, %f163;
	sub.f32 	%f165, %f305, %f90;
	fma.rn.f32 	%f166, %f165, 0f3BBB989D, 0f3F000000;
	cvt.sat.f32.f32 	%f167, %f166;
	fma.rm.f32 	%f168, %f167, %f95, %f94;
	add.f32 	%f169, %f168, 0fCB40007F;
	neg.f32 	%f170, %f169;
	fma.rn.f32 	%f171, %f165, 0f3FB8AA3B, %f170;
	fma.rn.f32 	%f172, %f165, 0f32A57060, %f171;
	mov.b32 	%r38, %f168;
	shl.b32 	%r39, %r38, 23;
	mov.b32 	%f173, %r39;
	ex2.approx.ftz.f32 	%f174, %f172;
	mul.f32 	%f175, %f174, %f173;
	add.f32 	%f176, %f164, %f175;
	sub.f32 	%f177, %f304, %f90;
	fma.rn.f32 	%f178, %f177, 0f3BBB989D, 0f3F000000;
	cvt.sat.f32.f32 	%f179, %f178;
	fma.rm.f32 	%f180, %f179, %f95, %f94;
	add.f32 	%f181, %f180, 0fCB40007F;
	neg.f32 	%f182, %f181;
	fma.rn.f32 	%f183, %f177, 0f3FB8AA3B, %f182;
	fma.rn.f32 	%f184, %f177, 0f32A57060, %f183;
	mov.b32 	%r40, %f180;
	shl.b32 	%r41, %r40, 23;
	mov.b32 	%f185, %r41;
	ex2.approx.ftz.f32 	%f186, %f184;
	mul.f32 	%f187, %f186, %f185;
	add.f32 	%f188, %f176, %f187;
	sub.f32 	%f189, %f308, %f90;
	fma.rn.f32 	%f190, %f189, 0f3BBB989D, 0f3F000000;
	cvt.sat.f32.f32 	%f191, %f190;
	fma.rm.f32 	%f192, %f191, %f95, %f94;
	add.f32 	%f193, %f192, 0fCB40007F;
	neg.f32 	%f194, %f193;
	fma.rn.f32 	%f195, %f189, 0f3FB8AA3B, %f194;
	fma.rn.f32 	%f196, %f189, 0f32A57060, %f195;
	mov.b32 	%r42, %f192;
	shl.b32 	%r43, %r42, 23;
	mov.b32 	%f197, %r43;
	ex2.approx.ftz.f32 	%f198, %f196;
	mul.f32 	%f199, %f198, %f197;
	add.f32 	%f200, %f188, %f199;
	sub.f32 	%f201, %f307, %f90;
	fma.rn.f32 	%f202, %f201, 0f3BBB989D, 0f3F000000;
	cvt.sat.f32.f32 	%f203, %f202;
	fma.rm.f32 	%f204, %f203, %f95, %f94;
	add.f32 	%f205, %f204, 0fCB40007F;
	neg.f32 	%f206, %f205;
	fma.rn.f32 	%f207, %f201, 0f3FB8AA3B, %f206;
	fma.rn.f32 	%f208, %f201, 0f32A57060, %f207;
	mov.b32 	%r44, %f204;
	shl.b32 	%r45, %r44, 23;
	mov.b32 	%f209, %r45;
	ex2.approx.ftz.f32 	%f210, %f208;
	mul.f32 	%f211, %f210, %f209;
	add.f32 	%f212, %f200, %f211;
	sub.f32 	%f213, %f311, %f90;
	fma.rn.f32 	%f214, %f213, 0f3BBB989D, 0f3F000000;
	cvt.sat.f32.f32 	%f215, %f214;
	fma.rm.f32 	%f216, %f215, %f95, %f94;
	add.f32 	%f217, %f216, 0fCB40007F;
	neg.f32 	%f218, %f217;
	fma.rn.f32 	%f219, %f213, 0f3FB8AA3B, %f218;
	fma.rn.f32 	%f220, %f213, 0f32A57060, %f219;
	mov.b32 	%r46, %f216;
	shl.b32 	%r47, %r46, 23;
	mov.b32 	%f221, %r47;
	ex2.approx.ftz.f32 	%f222, %f220;
	mul.f32 	%f223, %f222, %f221;
	add.f32 	%f224, %f212, %f223;
	sub.f32 	%f225, %f310, %f90;
	fma.rn.f32 	%f226, %f225, 0f3BBB989D, 0f3F000000;
	cvt.sat.f32.f32 	%f227, %f226;
	fma.rm.f32 	%f228, %f227, %f95, %f94;
	add.f32 	%f229, %f228, 0fCB40007F;
	neg.f32 	%f230, %f229;
	fma.rn.f32 	%f231, %f225, 0f3FB8AA3B, %f230;
	fma.rn.f32 	%f232, %f225, 0f32A57060, %f231;
	mov.b32 	%r48, %f228;
	shl.b32 	%r49, %r48, 23;
	mov.b32 	%f233, %r49;
	ex2.approx.ftz.f32 	%f234, %f232;
	mul.f32 	%f235, %f234, %f233;
	add.f32 	%f236, %f224, %f235;
	sub.f32 	%f237, %f314, %f90;
	fma.rn.f32 	%f238, %f237, 0f3BBB989D, 0f3F000000;
	cvt.sat.f32.f32 	%f239, %f238;
	fma.rm.f32 	%f240, %f239, %f95, %f94;
	add.f32 	%f241, %f240, 0fCB40007F;
	neg.f32 	%f242, %f241;
	fma.rn.f32 	%f243, %f237, 0f3FB8AA3B, %f242;
	fma.rn.f32 	%f244, %f237, 0f32A57060, %f243;
	mov.b32 	%r50, %f240;
	shl.b32 	%r51, %r50, 23;
	mov.b32 	%f245, %r51;
	ex2.approx.ftz.f32 	%f246, %f244;
	mul.f32 	%f247, %f246, %f245;
	add.f32 	%f248, %f236, %f247;
	sub.f32 	%f249, %f313, %f90;
	fma.rn.f32 	%f250, %f249, 0f3BBB989D, 0f3F000000;
	cvt.sat.f32.f32 	%f251, %f250;
	fma.rm.f32 	%f252, %f251, %f95, %f94;
	add.f32 	%f253, %f252, 0fCB40007F;
	neg.f32 	%f254, %f253;
	fma.rn.f32 	%f255, %f249, 0f3FB8AA3B, %f254;
	fma.rn.f32 	%f256, %f249, 0f32A57060, %f255;
	mov.b32 	%r52, %f252;
	shl.b32 	%r53, %r52, 23;
	mov.b32 	%f257, %r53;
	ex2.approx.ftz.f32 	%f258, %f256;
	mul.f32 	%f259, %f258, %f257;
	add.f32 	%f260, %f248, %f259;
	sub.f32 	%f261, %f317, %f90;
	fma.rn.f32 	%f262, %f261, 0f3BBB989D, 0f3F000000;
	cvt.sat.f32.f32 	%f263, %f262;
	fma.rm.f32 	%f264, %f263, %f95, %f94;
	add.f32 	%f265, %f264, 0fCB40007F;
	neg.f32 	%f266, %f265;
	fma.rn.f32 	%f267, %f261, 0f3FB8AA3B, %f266;
	fma.rn.f32 	%f268, %f261, 0f32A57060, %f267;
	mov.b32 	%r54, %f264;
	shl.b32 	%r55, %r54, 23;
	mov.b32 	%f269, %r55;
	ex2.approx.ftz.f32 	%f270, %f268;
	mul.f32 	%f271, %f270, %f269;
	add.f32 	%f272, %f260, %f271;
	sub.f32 	%f273, %f316, %f90;
	fma.rn.f32 	%f274, %f273, 0f3BBB989D, 0f3F000000;
	cvt.sat.f32.f32 	%f275, %f274;
	fma.rm.f32 	%f276, %f275, %f95, %f94;
	add.f32 	%f277, %f276, 0fCB40007F;
	neg.f32 	%f278, %f277;
	fma.rn.f32 	%f279, %f273, 0f3FB8AA3B, %f278;
	fma.rn.f32 	%f280, %f273, 0f32A57060, %f279;
	mov.b32 	%r56, %f276;
	shl.b32 	%r57, %r56, 23;
	mov.b32 	%f281, %r57;
	ex2.approx.ftz.f32 	%f282, %f280;
	mul.f32 	%f283, %f282, %f281;
	add.f32 	%f284, %f272, %f283;
	mov.b32 	%r58, %f284;
	shfl.sync.bfly.b32	%r59|%p17, %r58, 16, 31, -1;
	mov.b32 	%f285, %r59;
	add.f32 	%f286, %f284, %f285;
	mov.b32 	%r60, %f286;
	shfl.sync.bfly.b32	%r61|%p18, %r60, 8, 31, -1;
	mov.b32 	%f287, %r61;
	add.f32 	%f288, %f286, %f287;
	mov.b32 	%r62, %f288;
	shfl.sync.bfly.b32	%r63|%p19, %r62, 4, 31, -1;
	mov.b32 	%f289, %r63;
	add.f32 	%f290, %f288, %f289;
	mov.b32 	%r64, %f290;
	shfl.sync.bfly.b32	%r65|%p20, %r64, 2, 31, -1;
	mov.b32 	%f291, %r65;
	add.f32 	%f292, %f290, %f291;
	mov.b32 	%r66, %f292;
	shfl.sync.bfly.b32	%r67|%p21, %r66, 1, 31, -1;
	mov.b32 	%f293, %r67;
	add.f32 	%f294, %f292, %f293;
	div.rn.f32 	%f49, %f103, %f294;
	div.rn.f32 	%f50, %f115, %f294;
	div.rn.f32 	%f51, %f127, %f294;
	div.rn.f32 	%f52, %f139, %f294;
	div.rn.f32 	%f53, %f151, %f294;
	div.rn.f32 	%f54, %f163, %f294;
	div.rn.f32 	%f55, %f175, %f294;
	div.rn.f32 	%f56, %f187, %f294;
	div.rn.f32 	%f57, %f199, %f294;
	div.rn.f32 	%f58, %f211, %f294;
	div.rn.f32 	%f59, %f223, %f294;
	div.rn.f32 	%f60, %f235, %f294;
	div.rn.f32 	%f61, %f247, %f294;
	div.rn.f32 	%f62, %f259, %f294;
	div.rn.f32 	%f63, %f271, %f294;
	div.rn.f32 	%f64, %f283, %f294;
	mul.lo.s64 	%rd15, %rd127, %rd20;
	@%p11 bra 	$L__BB37_22;
	add.s64 	%rd77, %rd15, %rd4;
	shr.u64 	%rd78, %rd77, 63;
	add.s64 	%rd79, %rd77, %rd78;
	shl.b64 	%rd80, %rd79, 2;
	and.b64  	%rd81, %rd80, -8;
	add.s64 	%rd82, %rd2, %rd81;
	st.global.v2.f32 	[%rd82], {%f49, %f50};
$L__BB37_22:
	setp.le.s64 	%p22, %rd22, %rd5;
	@%p22 bra 	$L__BB37_24;
	add.s64 	%rd83, %rd15, %rd5;
	shr.u64 	%rd84, %rd83, 63;
	add.s64 	%rd85, %rd83, %rd84;
	shl.b64 	%rd86, %rd85, 2;
	and.b64  	%rd87, %rd86, -8;
	add.s64 	%rd88, %rd2, %rd87;
	st.global.v2.f32 	[%rd88], {%f51, %f52};
$L__BB37_24:
	setp.le.s64 	%p23, %rd22, %rd6;
	@%p23 bra 	$L__BB37_26;
	add.s64 	%rd89, %rd15, %rd6;
	shr.u64 	%rd90, %rd89, 63;
	add.s64 	%rd91, %rd89, %rd90;
	shl.b64 	%rd92, %rd91, 2;
	and.b64  	%rd93, %rd92, -8;
	add.s64 	%rd94, %rd2, %rd93;
	st.global.v2.f32 	[%rd94], {%f53, %f54};
$L__BB37_26:
	setp.le.s64 	%p24, %rd22, %rd7;
	@%p24 bra 	$L__BB37_28;
	add.s64 	%rd95, %rd15, %rd7;
	shr.u64 	%rd96, %rd95, 63;
	add.s64 	%rd97, %rd95, %rd96;
	shl.b64 	%rd98, %rd97, 2;
	and.b64  	%rd99, %rd98, -8;
	add.s64 	%rd100, %rd2, %rd99;
	st.global.v2.f32 	[%rd100], {%f55, %f56};
$L__BB37_28:
	setp.le.s64 	%p25, %rd22, %rd8;
	@%p25 bra 	$L__BB37_30;
	add.s64 	%rd101, %rd15, %rd8;
	shr.u64 	%rd102, %rd101, 63;
	add.s64 	%rd103, %rd101, %rd102;
	shl.b64 	%rd104, %rd103, 2;
	and.b64  	%rd105, %rd104, -8;
	add.s64 	%rd106, %rd2, %rd105;
	st.global.v2.f32 	[%rd106], {%f57, %f58};
$L__BB37_30:
	setp.le.s64 	%p26, %rd22, %rd9;
	@%p26 bra 	$L__BB37_32;
	add.s64 	%rd107, %rd15, %rd9;
	shr.u64 	%rd108, %rd107, 63;
	add.s64 	%rd109, %rd107, %rd108;
	shl.b64 	%rd110, %rd109, 2;
	and.b64  	%rd111, %rd110, -8;
	add.s64 	%rd112, %rd2, %rd111;
	st.global.v2.f32 	[%rd112], {%f59, %f60};
$L__BB37_32:
	setp.le.s64 	%p27, %rd22, %rd10;
	@%p27 bra 	$L__BB37_34;
	add.s64 	%rd113, %rd15, %rd10;
	shr.u64 	%rd114, %rd113, 63;
	add.s64 	%rd115, %rd113, %rd114;
	shl.b64 	%rd116, %rd115, 2;
	and.b64  	%rd117, %rd116, -8;
	add.s64 	%rd118, %rd2, %rd117;
	st.global.v2.f32 	[%rd118], {%f61, %f62};
$L__BB37_34:
	setp.le.s64 	%p28, %rd22, %rd11;
	@%p28 bra 	$L__BB37_36;
	add.s64 	%rd119, %rd15, %rd11;
	shr.u64 	%rd120, %rd119, 63;
	add.s64 	%rd121, %rd119, %rd120;
	shl.b64 	%rd122, %rd121, 2;
	and.b64  	%rd123, %rd122, -8;
	add.s64 	%rd124, %rd2, %rd123;
	st.global.v2.f32 	[%rd124], {%f63, %f64};
$L__BB37_36:
	ld.param.u64 	%rd126, [_Z15SoftmaxWarpImplI10DirectLoadIffE11DirectStoreIffEfLi2ELi16ELi32ELi1ELb1EL9Algorithm0EEvT_T0_ll_param_2];
	add.s64 	%rd127, %rd127, %rd12;
	setp.lt.s64 	%p29, %rd127, %rd126;
	@%p29 bra 	$L__BB37_4;
$L__BB37_37:
	ret;

}
	// .globl	_Z15SoftmaxWarpImplI10DirectLoadIffE11DirectStoreIffEfLi2ELi18ELi32ELi1ELb0EL9Algorithm0EEvT_T0_ll
.visible .entry _Z15SoftmaxWarpImplI10DirectLoadIffE11DirectStoreIffEfLi2ELi18ELi32ELi1ELb0EL9Algorithm0EEvT_T0_ll(
	.param .align 8 .b8 _Z15SoftmaxWarpImplI10DirectLoadIffE11DirectStoreIffEfLi2ELi18ELi32ELi1ELb0EL9Algorithm0EEvT_T0_ll_param_0[16],
	.param .align 8 .b8 _Z15SoftmaxWarpImplI10DirectLoadIffE11DirectStoreIffEfLi2ELi18ELi32ELi1ELb0EL9Algorithm0EEvT_T0_ll_param_1[16],
	.param .u64 _Z15SoftmaxWarpImplI10DirectLoadIffE11DirectStoreIffEfLi2ELi18ELi32ELi1ELb0EL9Algorithm0EEvT_T0_ll_param_2,
	.param .u64 _Z15SoftmaxWarpImplI10DirectLoadIffE11DirectStoreIffEfLi2ELi18ELi32ELi1ELb0EL9Algorithm0EEvT_T0_ll_param_3
)
{
	.reg .pred 	%p<14>;
	.reg .b32 	%r<65>;
	.reg .b32 	%f<293>;
	.reg .b64 	%rd<129>;

	ld.param.u64 	%rd9, [_Z15SoftmaxWarpImplI10DirectLoadIffE11DirectStoreIffEfLi2ELi18ELi32ELi1ELb0EL9Algorithm0EEvT_T0_ll_param_1+8];
	ld.param.u64 	%rd8, [_Z15SoftmaxWarpImplI10DirectLoadIffE11DirectStoreIffEfLi2ELi18ELi32ELi1ELb0EL9Algorithm0EEvT_T0_ll_param_1];
	ld.param.u64 	%rd7, [_Z15SoftmaxWarpImplI10DirectLoadIffE11DirectStoreIffEfLi2ELi18ELi32ELi1ELb0EL9Algorithm0EEvT_T0_ll_param_0+8];
	ld.param.u64 	%rd6, [_Z15SoftmaxWarpImplI10DirectLoadIffE11DirectStoreIffEfLi2ELi18ELi32ELi1ELb0EL9Algorithm0EEvT_T0_ll_param_0];
	ld.param.u64 	%rd10, [_Z15SoftmaxWarpImplI10DirectLoadIffE11DirectStoreIffEfLi2ELi18ELi32ELi1ELb0EL9Algorithm0EEvT_T0_ll_param_2];
	ld.param.u64 	%rd11, [_Z15SoftmaxWarpImplI10DirectLoadIffE11DirectStoreIffEfLi2ELi18ELi32ELi1ELb0EL9Algorithm0EEvT_T0_ll_param_3];
	setp.lt.s64 	%p1, %rd11, 577;
	@%p1 bra 	$L__BB38_2;
	mov.u64 	%rd12, $str;
	cvta.global.u64 	%rd13, %rd12;
	mov.u64 	%rd14, $str$1;
	cvta.global.u64 	%rd15, %rd14;
	mov.u64 	%rd16, __unnamed_39;
	cvta.global.u64 	%rd17, %rd16;
	{ // callseq 38, 0
	.param .b64 param0;
	st.param.b64 	[param0], %rd13;
	.param .b64 param1;
	st.param.b64 	[param1], %rd15;
	.param .b32 param2;
	st.param.b32 	[param2], 358;
	.param .b64 param3;
	st.param.b64 	[param3], %rd17;
	.param .b64 param4;
	st.param.b64 	[param4], 1;
	call.uni 
	__assertfail, 
	(
	param0, 
	param1, 
	param2, 
	param3, 
	param4
	);
	} // callseq 38
$L__BB38_2:
	mov.u32 	%r2, %nctaid.x;
	mov.u32 	%r3, %ntid.y;
	mul.lo.s32 	%r1, %r2, %r3;
	mov.u32 	%r4, %ctaid.x;
	mov.u32 	%r5, %tid.y;
	mad.lo.s32 	%r6, %r4, %r3, %r5;
	cvt.s64.s32 	%rd128, %r6;
	setp.le.s64 	%p2, %rd10, %rd128;
	@%p2 bra 	$L__BB38_5;
	mov.u32 	%r7, %tid.x;
	shl.b32 	%r8, %r7, 1;
	cvt.u64.u32 	%rd2, %r8;
	cvt.s64.s32 	%rd3, %r1;
$L__BB38_4:
	mad.lo.s64 	%rd18, %rd128, %rd7, %rd2;
	shr.u64 	%rd19, %rd18, 63;
	add.s64 	%rd20, %rd18, %rd19;
	cvta.to.global.u64 	%rd21, %rd6;
	shl.b64 	%rd22, %rd20, 2;
	and.b64  	%rd23, %rd22, -8;
	add.s64 	%rd24, %rd21, %rd23;
	ld.global.v2.f32 	{%f1, %f2}, [%rd24];
	max.f32 	%f3, %f1, 0fFF800000;
	max.f32 	%f4, %f3, %f2;
	add.s64 	%rd25, %rd18, 64;
	shr.u64 	%rd26, %rd25, 63;
	add.s64 	%rd27, %rd25, %rd26;
	shl.b64 	%rd28, %rd27, 2;
	and.b64  	%rd29, %rd28, -8;
	add.s64 	%rd30, %rd21, %rd29;
	ld.global.v2.f32 	{%f5, %f6}, [%rd30];
	max.f32 	%f7, %f4, %f5;
	max.f32 	%f8, %f7, %f6;
	add.s64 	%rd31, %rd18, 128;
	shr.u64 	%rd32, %rd31, 63;
	add.s64 	%rd33, %rd31, %rd32;
	shl.b64 	%rd34, %rd33, 2;
	and.b64  	%rd35, %rd34, -8;
	add.s64 	%rd36, %rd21, %rd35;
	ld.global.v2.f32 	{%f9, %f10}, [%rd36];
	max.f32 	%f11, %f8, %f9;
	max.f32 	%f12, %f11, %f10;
	add.s64 	%rd37, %rd18, 192;
	shr.u64 	%rd38, %rd37, 63;
	add.s64 	%rd39, %rd37, %rd38;
	shl.b64 	%rd40, %rd39, 2;
	and.b64  	%rd41, %rd40, -8;
	add.s64 	%rd42, %rd21, %rd41;
	ld.global.v2.f32 	{%f13, %f14}, [%rd42];
	max.f32 	%f15, %f12, %f13;
	max.f32 	%f16, %f15, %f14;
	add.s64 	%rd43, %rd18, 256;
	shr.u64 	%rd44, %rd43, 63;
	add.s64 	%rd45, %rd43, %rd44;
	shl.b64 	%rd46, %rd45, 2;
	and.b64  	%rd47, %rd46, -8;
	add.s64 	%rd48, %rd21, %rd47;
	ld.global.v2.f32 	{%f17, %f18}, [%rd48];
	max.f32 	%f19, %f16, %f17;
	max.f32 	%f20, %f19, %f18;
	add.s64 	%rd49, %rd18, 320;
	shr.u64 	%rd50, %rd49, 63;
	add.s64 	%rd51, %rd49, %rd50;
	shl.b64 	%rd52, %rd51, 2;
	and.b64  	%rd53, %rd52, -8;
	add.s64 	%rd54, %rd21, %rd53;
	ld.global.v2.f32 	{%f21, %f22}, [%rd54];
	max.f32 	%f23, %f20, %f21;
	max.f32 	%f24, %f23, %f22;
	add.s64 	%rd55, %rd18, 384;
	shr.u64 	%rd56, %rd55, 63;
	add.s64 	%rd57, %rd55, %rd56;
	shl.b64 	%rd58, %rd57, 2;
	and.b64  	%rd59, %rd58, -8;
	add.s64 	%rd60, %rd21, %rd59;
	ld.global.v2.f32 	{%f25, %f26}, [%rd60];
	max.f32 	%f27, %f24, %f25;
	max.f32 	%f28, %f27, %f26;
	add.s64 	%rd61, %rd18, 448;
	shr.u64 	%rd62, %rd61, 63;
	add.s64 	%rd63, %rd61, %rd62;
	shl.b64 	%rd64, %rd63, 2;
	and.b64  	%rd65, %rd64, -8;
	add.s64 	%rd66, %rd21, %rd65;
	ld.global.v2.f32 	{%f29, %f30}, [%rd66];
	max.f32 	%f31, %f28, %f29;
	max.f32 	%f32, %f31, %f30;
	add.s64 	%rd67, %rd18, 512;
	shr.u64 	%rd68, %rd67, 63;
	add.s64 	%rd69, %rd67, %rd68;
	shl.b64 	%rd70, %rd69, 2;
	and.b64  	%rd71, %rd70, -8;
	add.s64 	%rd72, %rd21, %rd71;
	ld.global.v2.f32 	{%f33, %f34}, [%rd72];
	max.f32 	%f35, %f32, %f33;
	max.f32 	%f36, %f35, %f34;
	mov.b32 	%r9, %f36;
	shfl.sync.bfly.b32	%r10|%p3, %r9, 16, 31, -1;
	mov.b32 	%f37, %r10;
	max.f32 	%f38, %f36, %f37;
	mov.b32 	%r11, %f38;
	shfl.sync.bfly.b32	%r12|%p4, %r11, 8, 31, -1;
	mov.b32 	%f39, %r12;
	max.f32 	%f40, %f38, %f39;
	mov.b32 	%r13, %f40;
	shfl.sync.bfly.b32	%r14|%p5, %r13, 4, 31, -1;
	mov.b32 	%f41, %r14;
	max.f32 	%f42, %f40, %f41;
	mov.b32 	%r15, %f42;
	shfl.sync.bfly.b32	%r16|%p6, %r15, 2, 31, -1;
	mov.b32 	%f43, %r16;
	max.f32 	%f44, %f42, %f43;
	mov.b32 	%r17, %f44;
	shfl.sync.bfly.b32	%r18|%p7, %r17, 1, 31, -1;
	mov.b32 	%f45, %r18;
	max.f32 	%f46, %f44, %f45;
	sub.f32 	%f47, %f1, %f46;
	fma.rn.f32 	%f48, %f47, 0f3BBB989D, 0f3F000000;
	cvt.sat.f32.f32 	%f49, %f48;
	mov.f32 	%f50, 0f4B400001;
	mov.f32 	%f51, 0f437C0000;
	fma.rm.f32 	%f52, %f49, %f51, %f50;
	add.f32 	%f53, %f52, 0fCB40007F;
	neg.f32 	%f54, %f53;
	fma.rn.f32 	%f55, %f47, 0f3FB8AA3B, %f54;
	fma.rn.f32 	%f56, %f47, 0f32A57060, %f55;
	mov.b32 	%r19, %f52;
	shl.b32 	%r20, %r19, 23;
	mov.b32 	%f57, %r20;
	ex2.approx.ftz.f32 	%f58, %f56;
	mul.f32 	%f59, %f58, %f57;
	add.f32 	%f60, %f59, 0f00000000;
	sub.f32 	%f61, %f2, %f46;
	fma.rn.f32 	%f62, %f61, 0f3BBB989D, 0f3F000000;
	cvt.sat.f32.f32 	%f63, %f62;
	fma.rm.f32 	%f64, %f63, %f51, %f50;
	add.f32 	%f65, %f64, 0fCB40007F;
	neg.f32 	%f66, %f65;
	fma.rn.f32 	%f67, %f61, 0f3FB8AA3B, %f66;
	fma.rn.f32 	%f68, %f61, 0f32A57060, %f67;
	mov.b32 	%r21, %f64;
	shl.b32 	%r22, %r21, 23;
	mov.b32 	%f69, %r22;
	ex2.approx.ftz.f32 	%f70, %f68;
	mul.f32 	%f71, %f70, %f69;
	add.f32 	%f72, %f60, %f71;
	sub.f32 	%f73, %f5, %f46;
	fma.rn.f32 	%f74, %f73, 0f3BBB989D, 0f3F000000;
	cvt.sat.f32.f32 	%f75, %f74;
	fma.rm.f32 	%f76, %f75, %f51, %f50;
	add.f32 	%f77, %f76, 0fCB40007F;
	neg.f32 	%f78, %f77;
	fma.rn.f32 	%f79, %f73, 0f3FB8AA3B, %f78;
	fma.rn.f32 	%f80, %f73, 0f32A57060, %f79;
	mov.b32 	%r23, %f76;
	shl.b32 	%r24, %r23, 23;
	mov.b32 	%f81, %r24;
	ex2.approx.ftz.f32 	%f82, %f80;
	mul.f32 	%f83, %f82, %f81;
	add.f32 	%f84, %f72, %f83;
	sub.f32 	%f85, %f6, %f46;
	fma.rn.f32 	%f86, %f85, 0f3BBB989D, 0f3F000000;
	cvt.sat.f32.f32 	%f87, %f86;
	fma.rm.f32 	%f88, %f87, %f51, %f50;
	add.f32 	%f89, %f88, 0fCB40007F;
	neg.f32 	%f90, %f89;
	fma.rn.f32 	%f91, %f85, 0f3FB8AA3B, %f90;
	fma.rn.f32 	%f92, %f85, 0f32A57060, %f91;
	mov.b32 	%r25, %f88;
	shl.b32 	%r26, %r25, 23;
	mov.b32 	%f93, %r26;
	ex2.approx.ftz.f32 	%f94, %f92;
	mul.f32 	%f95, %f94, %f93;
	add.f32 	%f96, %f84, %f95;
	sub.f32 	%f97, %f9, %f46;
	fma.rn.f32 	%f98, %f97, 0f3BBB989D, 0f3F000000;
	cvt.sat.f32.f32 	%f99, %f98;
	fma.rm.f32 	%f100, %f99, %f51, %f50;
	add.f32 	%f101, %f100, 0fCB40007F;
	neg.f32 	%f102, %f101;
	fma.rn.f32 	%f103, %f97, 0f3FB8AA3B, %f102;
	fma.rn.f32 	%f104, %f97, 0f32A57060, %f103;
	mov.b32 	%r27, %f100;
	shl.b32 	%r28, %r27, 23;
	mov.b32 	%f105, %r28;
	ex2.approx.ftz.f32 	%f106, %f104;
	mul.f32 	%f107, %f106, %f105;
	add.f32 	%f108, %f96, %f107;
	sub.f32 	%f109, %f10, %f46;
	fma.rn.f32 	%f110, %f109, 0f3BBB989D, 0f3F000000;
	cvt.sat.f32.f32 	%f111, %f110;
	fma.rm.f32 	%f112, %f111, %f51, %f50;
	add.f32 	%f113, %f112, 0fCB40007F;
	neg.f32 	%f114, %f113;
	fma.rn.f32 	%f115, %f109, 0f3FB8AA3B, %f114;
	fma.rn.f32 	%f116, %f109, 0f32A57060, %f115;
	mov.b32 	%r29, %f112;
	shl.b32 	%r30, %r29, 23;
	mov.b32 	%f117, %r30;
	ex2.approx.ftz.f32 	%f118, %f116;
	mul.f32 	%f119, %f118, %f117;
	add.f32 	%f120, %f108, %f119;
	sub.f32 	%f121, %f13, %f46;
	fma.rn.f32 	%f122, %f121, 0f3BBB989D, 0f3F000000;
	cvt.sat.f32.f32 	%f123, %f122;
	fma.rm.f32 	%f124, %f123, %f51, %f50;
	add.f32 	%f125, %f124, 0fCB40007F;
	neg.f32 	%f126, %f125;
	fma.rn.f32 	%f127, %f121, 0f3FB8AA3B, %f126;
	fma.rn.f32 	%f128, %f121, 0f32A57060, %f127;
	mov.b32 	%r31, %f124;
	shl.b32 	%r32, %r31, 23;
	mov.b32 	%f129, %r32;
	ex2.approx.ftz.f32 	%f130, %f128;
	mul.f32 	%f131, %f130, %f129;
	add.f32 	%f132, %f120, %f131;
	sub.f32 	%f133, %f14, %f46;
	fma.rn.f32 	%f134, %f133, 0f3BBB989D, 0f3F000000;
	cvt.sat.f32.f32 	%f135, %f134;
	fma.rm.f32 	%f136, %f135, %f51, %f50;
	add.f32 	%f137, %f136, 0fCB40007F;
	neg.f32 	%f138, %f137;
	fma.rn.f32 	%f139, %f133, 0f3FB8AA3B, %f138;
	fma.rn.f32 	%f140, %f133, 0f32A57060, %f139;
	mov.b32 	%r33, %f136;
	shl.b32 	%r34, %r33, 23;
	mov.b32 	%f141, %r34;
	ex2.approx.ftz.f32 	%f142, %f140;
	mul.f32 	%f143, %f142, %f141;
	add.f32 	%f144, %f132, %f143;
	sub.f32 	%f145, %f17, %f46;
	fma.rn.f32 	%f146, %f145, 0f3BBB989D, 0f3F000000;
	cvt.sat.f32.f32 	%f147, %f146;
	fma.rm.f32 	%f148, %f147, %f51, %f50;
	add.f32 	%f149, %f148, 0fCB40007F;
	neg.f32 	%f150, %f149;
	fma.rn.f32 	%f151, %f145, 0f3FB8AA3B, %f150;
	fma.rn.f32 	%f152, %f145, 0f32A57060, %f151;
	mov.b32 	%r35, %f148;
	shl.b32 	%r36, %r35, 23;
	mov.b32 	%f153, %r36;
	ex2.approx.ftz.f32 	%f154, %f152;
	mul.f32 	%f155, %f154, %f153;
	add.f32 	%f156, %f144, %f155;
	sub.f32 	%f157, %f18, %f46;
	fma.rn.f32 	%f158, %f157, 0f3BBB989D, 0f3F000000;
	cvt.sat.f32.f32 	%f159, %f158;
	fma.rm.f32 	%f160, %f159, %f51, %f50;
	add.f32 	%f161, %f160, 0fCB40007F;
	neg.f32 	%f162, %f161;
	fma.rn.f32 	%f163, %f157, 0f3FB8AA3B, %f162;
	fma.rn.f32 	%f164, %f157, 0f32A57060, %f163;
	mov.b32 	%r37, %f160;
	shl.b32 	%r38, %r37, 23;
	mov.b32 	%f165, %r38;
	ex2.approx.ftz.f32 	%f166, %f164;
	mul.f32 	%f167, %f166, %f165;
	add.f32 	%f168, %f156, %f167;
	sub.f32 	%f169, %f21, %f46;
	fma.rn.f32 	%f170, %f169, 0f3BBB989D, 0f3F000000;
	cvt.sat.f32.f32 	%f171, %f170;
	fma.rm.f32 	%f172, %f171, %f51, %f50;
	add.f32 	%f173, %f172, 0fCB40007F;
	neg.f32 	%f174, %f173;
	fma.rn.f32 	%f175, %f169, 0f3FB8AA3B, %f174;
	fma.rn.f32 	%f176, %f169, 0f32A57060, %f175;
	mov.b32 	%r39, %f172;
	shl.b32 	%r40, %r39, 23;
	mov.b32 	%f177, %r40;
	ex2.approx.ftz.f32 	%f178, %f176;
	mul.f32 	%f179, %f178, %f177;
	add.f32 	%f180, %f168, %f179;
	sub.f32 	%f181, %f22, %f46;
	fma.rn.f32 	%f182, %f181, 0f3BBB989D, 0f3F000000;
	cvt.sat.f32.f32 	%f183, %f182;
	fma.rm.f32 	%f184, %f183, %f51, %f50;
	add.f32 	%f185, %f184, 0fCB40007F;
	neg.f32 	%f186, %f185;
	fma.rn.f32 	%f187, %f181, 0f3FB8AA3B, %f186;
	fma.rn.f32 	%f188, %f181, 0f32A57060, %f187;
	mov.b32 	%r41, %f184;
	shl.b32 	%r42, %r41, 23;
	mov.b32 	%f189, %r42;
	ex2.approx.ftz.f32 	%f190, %f188;
	mul.f32 	%f191, %f190, %f189;
	add.f32 	%f192, %f180, %f191;
	sub.f32 	%f193, %f25, %f46;
	fma.rn.f32 	%f194, %f193, 0f3BBB989D, 0f3F000000;
	cvt.sat.f32.f32 	%f195, %f194;
	fma.rm.f32 	%f196, %f195, %f51, %f50;
	add.f32 	%f197, %f196, 0fCB40007F;
	neg.f32 	%f198, %f197;
	fma.rn.f32 	%f199, %f193, 0f3FB8AA3B, %f198;
	fma.rn.f32 	%f200, %f193, 0f32A57060, %f199;
	mov.b32 	%r43, %f196;
	shl.b32 	%r44, %r43, 23;
	mov.b32 	%f201, %r44;
	ex2.approx.ftz.f32 	%f202, %f200;
	mul.f32 	%f203, %f202, %f201;
	add.f32 	%f204, %f192, %f203;
	sub.f32 	%f205, %f26, %f46;
	fma.rn.f32 	%f206, %f205, 0f3BBB989D, 0f3F000000;
	cvt.sat.f32.f32 	%f207, %f206;
	fma.rm.f32 	%f208, %f207, %f51, %f50;
	add.f32 	%f209, %f208, 0fCB40007F;
	neg.f32 	%f210, %f209;
	fma.rn.f32 	%f211, %f205, 0f3FB8AA3B, %f210;
	fma.rn.f32 	%f212, %f205, 0f32A57060, %f211;
	mov.b32 	%r45, %f208;
	shl.b32 	%r46, %r45, 23;
	mov.b32 	%f213, %r46;
	ex2.approx.ftz.f32 	%f214, %f212;
	mul.f32 	%f215, %f214, %f213;
	add.f32 	%f216, %f204, %f215;
	sub.f32 	%f217, %f29, %f46;
	fma.rn.f32 	%f218, %f217, 0f3BBB989D, 0f3F000000;
	cvt.sat.f32.f32 	%f219, %f218;
	fma.rm.f32 	%f220, %f219, %f51, %f50;
	add.f32 	%f221, %f220, 0fCB40007F;
	neg.f32 	%f222, %f221;
	fma.rn.f32 	%f223, %f217, 0f3FB8AA3B, %f222;
	fma.rn.f32 	%f224, %f217, 0f32A57060, %f223;
	mov.b32 	%r47, %f220;
	shl.b32 	%r48, %r47, 23;
	mov.b32 	%f225, %r48;
	ex2.approx.ftz.f32 	%f226, %f224;
	mul.f32 	%f227, %f226, %f225;
	add.f32 	%f228, %f216, %f227;
	sub.f32 	%f229, %f30, %f46;
	fma.rn.f32 	%f230, %f229, 0f3BBB989D, 0f3F000000;
	cvt.sat.f32.f32 	%f231, %f230;
	fma.rm.f32 	%f232, %f231, %f51, %f50;
	add.f32 	%f233, %f232, 0fCB40007F;
	neg.f32 	%f234, %f233;
	fma.rn.f32 	%f235, %f229, 0f3FB8AA3B, %f234;
	fma.rn.f32 	%f236, %f229, 0f32A57060, %f235;
	mov.b32 	%r49, %f232;
	shl.b32 	%r50, %r49, 23;
	mov.b32 	%f237, %r50;
	ex2.approx.ftz.f32 	%f238, %f236;
	mul.f32 	%f239, %f238, %f237;
	add.f32 	%f240, %f228, %f239;
	sub.f32 	%f241, %f33, %f46;
	fma.rn.f32 	%f242, %f241, 0f3BBB989D, 0f3F000000;
	cvt.sat.f32.f32 	%f243, %f242;
	fma.rm.f32 	%f244, %f243, %f51, %f50;
	add.f32 	%f245, %f244, 0fCB40007F;
	neg.f32 	%f246, %f245;
	fma.rn.f32 	%f247, %f241, 0f3FB8AA3B, %f246;
	fma.rn.f32 	%f248, %f241, 0f32A57060, %f247;
	mov.b32 	%r51, %f244;
	shl.b32 	%r52, %r51, 23;
	mov.b32 	%f249, %r52;
	ex2.approx.ftz.f32 	%f250, %f248;
	mul.f32 	%f251, %f250, %f249;
	add.f32 	%f252, %f240, %f251;
	sub.f32 	%f253, %f34, %f46;
	fma.rn.f32 	%f254, %f253, 0f3BBB989D, 0f3F000000;
	cvt.sat.f32.f32 	%f255, %f254;
	fma.rm.f32 	%f256, %f255, %f51, %f50;
	add.f32 	%f257, %f256, 0fCB40007F;
	neg.f32 	%f258, %f257;
	fma.rn.f32 	%f259, %f253, 0f3FB8AA3B, %f258;
	fma.rn.f32 	%f260, %f253, 0f32A57060, %f259;
	mov.b32 	%r53, %f256;
	shl.b32 	%r54, %r53, 23;
	mov.b32 	%f261, %r54;
	ex2.approx.ftz.f32 	%f262, %f260;
	mul.f32 	%f263, %f262, %f261;
	add.f32 	%f264, %f252, %f263;
	mov.b32 	%r55, %f264;
	shfl.sync.bfly.b32	%r56|%p8, %r55, 16, 31, -1;
	mov.b32 	%f265, %r56;
	add.f32 	%f266, %f264, %f265;
	mov.b32 	%r57, %f266;
	shfl.sync.bfly.b32	%r58|%p9, %r57, 8, 31, -1;
	mov.b32 	%f267, %r58;
	add.f32 	%f268, %f266, %f267;
	mov.b32 	%r59, %f268;
	shfl.sync.bfly.b32	%r60|%p10, %r59, 4, 31, -1;
	mov.b32 	%f269, %r60;
	add.f32 	%f270, %f268, %f269;
	mov.b32 	%r61, %f270;
	shfl.sync.bfly.b32	%r62|%p11, %r61, 2, 31, -1;
	mov.b32 	%f271, %r62;
	add.f32 	%f272, %f270, %f271;
	mov.b32 	%r63, %f272;
	shfl.sync.bfly.b32	%r64|%p12, %r63, 1, 31, -1;
	mov.b32 	%f273, %r64;
	add.f32 	%f274, %f272, %f273;
	div.rn.f32 	%f275, %f59, %f274;
	div.rn.f32 	%f276, %f71, %f274;
	div.rn.f32 	%f277, %f83, %f274;
	div.rn.f32 	%f278, %f95, %f274;
	div.rn.f32 	%f279, %f107, %f274;
	div.rn.f32 	%f280, %f119, %f274;
	div.rn.f32 	%f281, %f131, %f274;
	div.rn.f32 	%f282, %f143, %f274;
	div.rn.f32 	%f283, %f155, %f274;
	div.rn.f32 	%f284, %f167, %f274;
	div.rn.f32 	%f285, %f179, %f274;
	div.rn.f32 	%f286, %f191, %f274;
	div.rn.f32 	%f287, %f203, %f274;
	div.rn.f32 	%f288, %f215, %f274;
	div.rn.f32 	%f289, %f227, %f274;
	div.rn.f32 	%f290, %f239, %f274;
	div.rn.f32 	%f291, %f251, %f274;
	div.rn.f32 	%f292, %f263, %f274;
	mad.lo.s64 	%rd73, %rd128, %rd9, %rd2;
	shr.u64 	%rd74, %rd73, 63;
	add.s64 	%rd75, %rd73, %rd74;
	cvta.to.global.u64 	%rd76, %rd8;
	shl.b64 	%rd77, %rd75, 2;
	and.b64  	%rd78, %rd77, -8;
	add.s64 	%rd79, %rd76, %rd78;
	st.global.v2.f32 	[%rd79], {%f275, %f276};
	add.s64 	%rd80, %rd73, 64;
	shr.u64 	%rd81, %rd80, 63;
	add.s64 	%rd82, %rd80, %rd81;
	shl.b64 	%rd83, %rd82, 2;
	and.b64  	%rd84, %rd83, -8;
	add.s64 	%rd85, %rd76, %rd84;
	st.global.v2.f32 	[%rd85], {%f277, %f278};
	add.s64 	%rd86, %rd73, 128;
	shr.u64 	%rd87, %rd86, 63;
	add.s64 	%rd88, %rd86, %rd87;
	shl.b64 	%rd89, %rd88, 2;
	and.b64  	%rd90, %rd89, -8;
	add.s64 	%rd91, %rd76, %rd90;
	st.global.v2.f32 	[%rd91], {%f279, %f280};
	add.s64 	%rd92, %rd73, 192;
	shr.u64 	%rd93, %rd92, 63;
	add.s64 	%rd94, %rd92, %rd93;
	shl.b64 	%rd95, %rd94, 2;
	and.b64  	%rd96, %rd95, -8;
	add.s64 	%rd97, %rd76, %rd96;
	st.global.v2.f32 	[%rd97], {%f281, %f282};
	add.s64 	%rd98, %rd73, 256;
	shr.u64 	%rd99, %rd98, 63;
	add.s64 	%rd100, %rd98, %rd99;
	shl.b64 	%rd101, %rd100, 2;
	and.b64  	%rd102, %rd101, -8;
	add.s64 	%rd103, %rd76, %rd102;
	st.global.v2.f32 	[%rd103], {%f283, %f284};
	add.s64 	%rd104, %rd73, 320;
	shr.u64 	%rd105, %rd104, 63;
	add.s64 	%rd106, %rd104, %rd105;
	shl.b64 	%rd107, %rd106, 2;
	and.b64  	%rd108, %rd107, -8;
	add.s64 	%rd109, %rd76, %rd108;
	st.global.v2.f32 	[%rd109], {%f285, %f286};
	add.s64 	%rd110, %rd73, 384;
	shr.u64 	%rd111, %rd110, 63;
	add.s64 	%rd112, %rd110, %rd111;
	shl.b64 	%rd113, %rd112, 2;
	and.b64  	%rd114, %rd113, -8;
	add.s64 	%rd115, %rd76, %rd114;
	st.global.v2.f32 	[%rd115], {%f287, %f288};
	add.s64 	%rd116, %rd73, 448;
	shr.u64 	%rd117, %rd116, 63;
	add.s64 	%rd118, %rd116, %rd117;
	shl.b64 	%rd119, %rd118, 2;
	and.b64  	%rd120, %rd119, -8;
	add.s64 	%rd121, %rd76, %rd120;
	st.global.v2.f32 	[%rd121], {%f289, %f290};
	add.s64 	%rd122, %rd73, 512;
	shr.u64 	%rd123, %rd122, 63;
	add.s64 	%rd124, %rd122, %rd123;
	shl.b64 	%rd125, %rd124, 2;
	and.b64  	%rd126, %rd125, -8;
	add.s64 	%rd127, %rd76, %rd126;
	st.global.v2.f32 	[%rd127], {%f291, %f292};
	add.s64 	%rd128, %rd128, %rd3;
	setp.lt.s64 	%p13, %rd128, %rd10;
	@%p13 bra 	$L__BB38_4;
$L__BB38_5:
	ret;

}
	// .globl	_Z15SoftmaxWarpImplI10DirectLoadIffE11DirectStoreIffEfLi2ELi18ELi32ELi1ELb1EL9Algorithm0EEvT_T0_ll
.visible .entry _Z15SoftmaxWarpImplI10DirectLoadIffE11DirectStoreIffEfLi2ELi18ELi32ELi1ELb1EL9Algorithm0EEvT_T0_ll(
	.param .align 8 .b8 _Z15SoftmaxWarpImplI10DirectLoadIffE11DirectStoreIffEfLi2ELi18ELi32ELi1ELb1EL9Algorithm0EEvT_T0_ll_param_0[16],
	.param .align 8 .b8 _Z15SoftmaxWarpImplI10DirectLoadIffE11DirectStoreIffEfLi2ELi18ELi32ELi1ELb1EL9Algorithm0EEvT_T0_ll_param_1[16],
	.param .u64 _Z15SoftmaxWarpImplI10DirectLoadIffE11DirectStoreIffEfLi2ELi18ELi32ELi1ELb1EL9Algorithm0EEvT_T0_ll_param_2,
	.param .u64 _Z15SoftmaxWarpImplI10DirectLoadIffE11DirectStoreIffEfLi2ELi18ELi32ELi1ELb1EL9Algorithm0EEvT_T0_ll_param_3
)
{
	.reg .pred 	%p<32>;
	.reg .b32 	%r<74>;
	.reg .b32 	%f<356>;
	.reg .b64 	%rd<144>;

	ld.param.u64 	%rd20, [_Z15SoftmaxWarpImplI10DirectLoadIffE11DirectStoreIffEfLi2ELi18ELi32ELi1ELb1EL9Algorithm0EEvT_T0_ll_param_1+8];
	ld.param.u64 	%rd18, [_Z15SoftmaxWarpImplI10DirectLoadIffE11DirectStoreIffEfLi2ELi18ELi32ELi1ELb1EL9Algorithm0EEvT_T0_ll_param_0+8];
	ld.param.u64 	%rd17, [_Z15SoftmaxWarpImplI10DirectLoadIffE11DirectStoreIffEfLi2ELi18ELi32ELi1ELb1EL9Algorithm0EEvT_T0_ll_param_0];
	ld.param.u64 	%rd19, [_Z15SoftmaxWarpImplI10DirectLoadIffE11DirectStoreIffEfLi2ELi18ELi32ELi1ELb1EL9Algorithm0EEvT_T0_ll_param_1];
	ld.param.u64 	%rd22, [_Z15SoftmaxWarpImplI10DirectLoadIffE11DirectStoreIffEfLi2ELi18ELi32ELi1ELb1EL9Algorithm0EEvT_T0_ll_param_3];
	cvta.to.global.u64 	%rd1, %rd19;
	setp.lt.s64 	%p1, %rd22, 577;
	@%p1 bra 	$L__BB39_2;
	mov.u64 	%rd23, $str;
	cvta.global.u64 	%rd24, %rd23;
	mov.u64 	%rd25, $str$1;
	cvta.global.u64 	%rd26, %rd25;
	mov.u64 	%rd27, __unnamed_40;
	cvta.global.u64 	%rd28, %rd27;
	{ // callseq 39, 0
	.param .b64 param0;
	st.param.b64 	[param0], %rd24;
	.param .b64 param1;
	st.param.b64 	[param1], %rd26;
	.param .b32 param2;
	st.param.b32 	[param2], 358;
	.param .b64 param3;
	st.param.b64 	[param3], %rd28;
	.param .b64 param4;
	st.param.b64 	[param4], 1;
	call.uni 
	__assertfail, 
	(
	param0, 
	param1, 
	param2, 
	param3, 
	param4
	);
	} // callseq 39
$L__BB39_2:
	ld.param.u64 	%rd141, [_Z15SoftmaxWarpImplI10DirectLoadIffE11DirectStoreIffEfLi2ELi18ELi32ELi1ELb1EL9Algorithm0EEvT_T0_ll_param_2];
	mov.u32 	%r1, %ntid.y;
	mov.u32 	%r2, %ctaid.x;
	mov.u32 	%r3, %tid.y;
	mad.lo.s32 	%r4, %r2, %r1, %r3;
	cvt.s64.s32 	%rd143, %r4;
	setp.le.s64 	%p2, %rd141, %rd143;
	@%p2 bra 	$L__BB39_41;
	mov.u32 	%r5, %tid.x;
	shl.b32 	%r6, %r5, 1;
	cvt.u64.u32 	%rd3, %r6;
	add.s32 	%r7, %r6, 64;
	cvt.u64.u32 	%rd4, %r7;
	add.s32 	%r8, %r6, 128;
	cvt.u64.u32 	%rd5, %r8;
	add.s32 	%r9, %r6, 192;
	cvt.u64.u32 	%rd6, %r9;
	add.s32 	%r10, %r6, 256;
	cvt.u64.u32 	%rd7, %r10;
	add.s32 	%r11, %r6, 320;
	cvt.u64.u32 	%rd8, %r11;
	add.s32 	%r12, %r6, 384;
	cvt.u64.u32 	%rd9, %r12;
	add.s32 	%r13, %r6, 448;
	cvt.u64.u32 	%rd10, %r13;
	add.s32 	%r14, %r6, 512;
	cvt.u64.u32 	%rd11, %r14;
	mov.u32 	%r71, %nctaid.x;
	mul.lo.s32 	%r73, %r71, %r1;
$L__BB39_4:
	cvta.to.global.u64 	%rd13, %rd17;
	setp.le.s64 	%p3, %rd22, %rd3;
	mul.lo.s64 	%rd14, %rd143, %rd18;
	mov.f32 	%f329, 0fFF800000;
	mov.f32 	%f330, %f329;
	mov.f32 	%f334, %f329;
	@%p3 bra 	$L__BB39_6;
	add.s64 	%rd29, %rd14, %rd3;
	shr.u64 	%rd30, %rd29, 63;
	add.s64 	%rd31, %rd29, %rd30;
	shl.b64 	%rd32, %rd31, 2;
	and.b64  	%rd33, %rd32, -8;
	add.s64 	%rd34, %rd13, %rd33;
	ld.global.v2.f32 	{%f330, %f329}, [%rd34];
	max.f32 	%f74, %f330, 0fFF800000;
	max.f32 	%f334, %f74, %f329;
$L__BB39_6:
	setp.le.s64 	%p4, %rd22, %rd4;
	mov.f32 	%f332, 0fFF800000;
	mov.f32 	%f333, %f332;
	@%p4 bra 	$L__BB39_8;
	add.s64 	%rd35, %rd14, %rd4;
	shr.u64 	%rd36, %rd35, 63;
	add.s64 	%rd37, %rd35, %rd36;
	shl.b64 	%rd38, %rd37, 2;
	and.b64  	%rd39, %rd38, -8;
	add.s64 	%rd40, %rd13, %rd39;
	ld.global.v2.f32 	{%f333, %f332}, [%rd40];
	max.f32 	%f76, %f334, %f333;
	max.f32 	%f334, %f76, %f332;
$L__BB39_8:
	setp.le.s64 	%p5, %rd22, %rd5;
	mov.f32 	%f335, 0fFF800000;
	mov.f32 	%f336, %f335;
	@%p5 bra 	$L__BB39_10;
	add.s64 	%rd41, %rd14, %rd5;
	shr.u64 	%rd42, %rd41, 63;
	add.s64 	%rd43, %rd41, %rd42;
	shl.b64 	%rd44, %rd43, 2;
	and.b64  	%rd45, %rd44, -8;
	add.s64 	%rd46, %rd13, %rd45;
	ld.global.v2.f32 	{%f336, %f335}, [%rd46];
	max.f32 	%f78, %f334, %f336;
	max.f32 	%f334, %f78, %f335;
$L__BB39_10:
	setp.le.s64 	%p6, %rd22, %rd6;
	mov.f32 	%f338, 0fFF800000;
	mov.f32 	%f339, %f338;
	@%p6 bra 	$L__BB39_12;
	add.s64 	%rd47, %rd14, %rd6;
	shr.u64 	%rd48, %rd47, 63;
	add.s64 	%rd49, %rd47, %rd48;
	shl.b64 	%rd50, %rd49, 2;
	and.b64  	%rd51, %rd50, -8;
	add.s64 	%rd52, %rd13, %rd51;
	ld.global.v2.f32 	{%f339, %f338}, [%rd52];
	max.f32 	%f80, %f334, %f339;
	max.f32 	%f334, %f80, %f338;
$L__BB39_12:
	setp.le.s64 	%p7, %rd22, %rd7;
	mov.f32 	%f341, 0fFF800000;
	mov.f32 	%f342, %f341;
	@%p7 bra 	$L__BB39_14;
	add.s64 	%rd53, %rd14, %rd7;
	shr.u64 	%rd54, %rd53, 63;
	add.s64 	%rd55, %rd53, %rd54;
	shl.b64 	%rd56, %rd55, 2;
	and.b64  	%rd57, %rd56, -8;
	add.s64 	%rd58, %rd13, %rd57;
	ld.global.v2.f32 	{%f342, %f341}, [%rd58];
	max.f32 	%f82, %f334, %f342;
	max.f32 	%f334, %f82, %f341;
$L__BB39_14:
	setp.le.s64 	%p8, %rd22, %rd8;
	mov.f32 	%f344, 0fFF800000;
	mov.f32 	%f345, %f344;
	@%p8 bra 	$L__BB39_16;
	add.s64 	%rd59, %rd14, %rd8;
	shr.u64 	%rd60, %rd59, 63;
	add.s64 	%rd61, %rd59, %rd60;
	shl.b64 	%rd62, %rd61, 2;
	and.b64  	%rd63, %rd62, -8;
	add.s64 	%rd64, %rd13, %rd63;
	ld.global.v2.f32 	{%f345, %f344}, [%rd64];
	max.f32 	%f84, %f334, %f345;
	max.f32 	%f334, %f84, %f344;
$L__BB39_16:
	setp.le.s64 	%p9, %rd22, %rd9;
	mov.f32 	%f347, 0fFF800000;
	mov.f32 	%f348, %f347;
	@%p9 bra 	$L__BB39_18;
	add.s64 	%rd65, %rd14, %rd9;
	shr.u64 	%rd66, %rd65, 63;
	add.s64 	%rd67, %rd65, %rd66;
	cvta.to.global.u64 	%rd68, %rd17;
	shl.b64 	%rd69, %rd67, 2;
	and.b64  	%rd70, %rd69, -8;
	add.s64 	%rd71, %rd68, %rd70;
	ld.global.v2.f32 	{%f348, %f347}, [%rd71];
	max.f32 	%f86, %f334, %f348;
	max.f32 	%f334, %f86, %f347;
$L__BB39_18:
	setp.le.s64 	%p10, %rd22, %rd10;
	mov.f32 	%f350, 0fFF800000;
	mov.f32 	%f351, %f350;
	@%p10 bra 	$L__BB39_20;
	add.s64 	%rd72, %rd14, %rd10;
	shr.u64 	%rd73, %rd72, 63;
	add.s64 	%rd74, %rd72, %rd73;
	cvta.to.global.u64 	%rd75, %rd17;
	shl.b64 	%rd76, %rd74, 2;
	and.b64  	%rd77, %rd76, -8;
	add.s64 	%rd78, %rd75, %rd77;
	ld.global.v2.f32 	{%f351, %f350}, [%rd78];
	max.f32 	%f88, %f334, %f351;
	max.f32 	%f334, %f88, %f350;
$L__BB39_20:
	setp.le.s64 	%p11, %rd22, %rd11;
	mov.f32 	%f353, 0fFF800000;
	mov.f32 	%f354, %f353;
	@%p11 bra 	$L__BB39_22;
	add.s64 	%rd79, %rd14, %rd11;
	shr.u64 	%rd80, %rd79, 63;
	add.s64 	%rd81, %rd79, %rd80;
	cvta.to.global.u64 	%rd82, %rd17;
	shl.b64 	%rd83, %rd81, 2;
	and.b64  	%rd84, %rd83, -8;
	add.s64 	%rd85, %rd82, %rd84;
	ld.global.v2.f32 	{%f354, %f353}, [%rd85];
	max.f32 	%f90, %f334, %f354;
	max.f32 	%f334, %f90, %f353;
$L__BB39_22:
	setp.le.s64 	%p12, %rd22, %rd3;
	mov.b32 	%r15, %f334;
	shfl.sync.bfly.b32	%r16|%p13, %r15, 16, 31, -1;
	mov.b32 	%f91, %r16;
	max.f32 	%f92, %f334, %f91;
	mov.b32 	%r17, %f92;
	shfl.sync.bfly.b32	%r18|%p14, %r17, 8, 31, -1;
	mov.b32 	%f93, %r18;
	max.f32 	%f94, %f92, %f93;
	mov.b32 	%r19, %f94;
	shfl.sync.bfly.b32	%r20|%p15, %r19, 4, 31, -1;
	mov.b32 	%f95, %r20;
	max.f32 	%f96, %f94, %f95;
	mov.b32 	%r21, %f96;
	shfl.sync.bfly.b32	%r22|%p16, %r21, 2, 31, -1;
	mov.b32 	%f97, %r22;
	max.f32 	%f98, %f96, %f97;
	mov.b32 	%r23, %f98;
	shfl.sync.bfly.b32	%r24|%p17, %r23, 1, 31, -1;
	mov.b32 	%f99, %r24;
	max.f32 	%f100, %f98, %f99;
	sub.f32 	%f101, %f330, %f100;
	fma.rn.f32 	%f102, %f101, 0f3BBB989D, 0f3F000000;
	cvt.sat.f32.f32 	%f103, %f102;
	mov.f32 	%f104, 0f4B400001;
	mov.f32 	%f105, 0f437C0000;
	fma.rm.f32 	%f106, %f103, %f105, %f104;
	add.f32 	%f107, %f106, 0fCB40007F;
	neg.f32 	%f108, %f107;
	fma.rn.f32 	%f109, %f101, 0f3FB8AA3B, %f108;
	fma.rn.f32 	%f110, %f101, 0f32A57060, %f109;
	mov.b32 	%r25, %f106;
	shl.b32 	%r26, %r25, 23;
	mov.b32 	%f111, %r26;
	ex2.approx.ftz.f32 	%f112, %f110;
	mul.f32 	%f113, %f112, %f111;
	add.f32 	%f114, %f113, 0f00000000;
	sub.f32 	%f115, %f329, %f100;
	fma.rn.f32 	%f116, %f115, 0f3BBB989D, 0f3F000000;
	cvt.sat.f32.f32 	%f117, %f116;
	fma.rm.f32 	%f118, %f117, %f105, %f104;
	add.f32 	%f119, %f118, 0fCB40007F;
	neg.f32 	%f120, %f119;
	fma.rn.f32 	%f121, %f115, 0f3FB8AA3B, %f120;
	fma.rn.f32 	%f122, %f115, 0f32A57060, %f121;
	mov.b32 	%r27, %f118;
	shl.b32 	%r28, %r27, 23;
	mov.b32 	%f123, %r28;
	ex2.approx.ftz.f32 	%f124, %f122;
	mul.f32 	%f125, %f124, %f123;
	add.f32 	%f126, %f114, %f125;
	sub.f32 	%f127, %f333, %f100;
	fma.rn.f32 	%f128, %f127, 0f3BBB989D, 0f3F000000;
	cvt.sat.f32.f32 	%f129, %f128;
	fma.rm.f32 	%f130, %f129, %f105, %f104;
	add.f32 	%f131, %f130, 0fCB40007F;
	neg.f32 	%f132, %f131;
	fma.rn.f32 	%f133, %f127, 0f3FB8AA3B, %f132;
	fma.rn.f32 	%f134, %f127, 0f32A57060, %f133;
	mov.b32 	%r29, %f130;
	shl.b32 	%r30, %r29, 23;
	mov.b32 	%f135, %r30;
	ex2.approx.ftz.f32 	%f136, %f134;
	mul.f32 	%f137, %f136, %f135;
	add.f32 	%f138, %f126, %f137;
	sub.f32 	%f139, %f332, %f100;
	fma.rn.f32 	%f140, %f139, 0f3BBB989D, 0f3F000000;
	cvt.sat.f32.f32 	%f141, %f140;
	fma.rm.f32 	%f142, %f141, %f105, %f104;
	add.f32 	%f143, %f142, 0fCB40007F;
	neg.f32 	%f144, %f143;
	fma.rn.f32 	%f145, %f139, 0f3FB8AA3B, %f144;
	fma.rn.f32 	%f146, %f139, 0f32A57060, %f145;
	mov.b32 	%r31, %f142;
	shl.b32 	%r32, %r31, 23;
	mov.b32 	%f147, %r32;
	ex2.approx.ftz.f32 	%f148, %f146;
	mul.f32 	%f149, %f148, %f147;
	add.f32 	%f150, %f138, %f149;
	sub.f32 	%f151, %f336, %f100;
	fma.rn.f32 	%f152, %f151, 0f3BBB989D, 0f3F000000;
	cvt.sat.f32.f32 	%f153, %f152;
	fma.rm.f32 	%f154, %f153, %f105, %f104;
	add.f32 	%f155, %f154, 0fCB40007F;
	neg.f32 	%f156, %f155;
	fma.rn.f32 	%f157, %f151, 0f3FB8AA3B, %f156;
	fma.rn.f32 	%f158, %f151, 0f32A57060, %f157;
	mov.b32 	%r33, %f154;
	shl.b32 	%r34, %r33, 23;
	mov.b32 	%f159, %r34;
	ex2.approx.ftz.f32 	%f160, %f158;
	mul.f32 	%f161, %f160, %f159;
	add.f32 	%f162, %f150, %f161;
	sub.f32 	%f163, %f335, %f100;
	fma.rn.f32 	%f164, %f163, 0f3BBB989D, 0f3F000000;
	cvt.sat.f32.f32 	%f165, %f164;
	fma.rm.f32 	%f166, %f165, %f105, %f104;
	add.f32 	%f167, %f166, 0fCB40007F;
	neg.f32 	%f168, %f167;
	fma.rn.f32 	%f169, %f163, 0f3FB8AA3B, %f168;
	fma.rn.f32 	%f170, %f163, 0f32A57060, %f169;
	mov.b32 	%r35, %f166;
	shl.b32 	%r36, %r35, 23;
	mov.b32 	%f171, %r36;
	ex2.approx.ftz.f32 	%f172, %f170;
	mul.f32 	%f173, %f172, %f171;
	add.f32 	%f174, %f162, %f173;
	sub.f32 	%f175, %f339, %f100;
	fma.rn.f32 	%f176, %f175, 0f3BBB989D, 0f3F000000;
	cvt.sat.f32.f32 	%f177, %f176;
	fma.rm.f32 	%f178, %f177, %f105, %f104;
	add.f32 	%f179, %f178, 0fCB40007F;
	neg.f32 	%f180, %f179;
	fma.rn.f32 	%f181, %f175, 0f3FB8AA3B, %f180;
	fma.rn.f32 	%f182, %f175, 0f32A57060, %f181;
	mov.b32 	%r37, %f178;
	shl.b32 	%r38, %r37, 23;
	mov.b32 	%f183, %r38;
	ex2.approx.ftz.f32 	%f184, %f182;
	mul.f32 	%f185, %f184, %f183;
	add.f32 	%f186, %f174, %f185;
	sub.f32 	%f187, %f338, %f100;
	fma.rn.f32 	%f188, %f187, 0f3BBB989D, 0f3F000000;
	cvt.sat.f32.f32 	%f189, %f188;
	fma.rm.f32 	%f190, %f189, %f105, %f104;
	add.f32 	%f191, %f190, 0fCB40007F;
	neg.f32 	%f192, %f191;
	fma.rn.f32 	%f193, %f187, 0f3FB8AA3B, %f192;
	fma.rn.f32 	%f194, %f187, 0f32A57060, %f193;
	mov.b32 	%r39, %f190;
	shl.b32 	%r40, %r39, 23;
	mov.b32 	%f195, %r40;
	ex2.approx.ftz.f32 	%f196, %f194;
	mul.f32 	%f197, %f196, %f195;
	add.f32 	%f198, %f186, %f197;
	sub.f32 	%f199, %f342, %f100;
	fma.rn.f32 	%f200, %f199, 0f3BBB989D, 0f3F000000;
	cvt.sat.f32.f32 	%f201, %f200;
	fma.rm.f32 	%f202, %f201, %f105, %f104;
	add.f32 	%f203, %f202, 0fCB40007F;
	neg.f32 	%f204, %f203;
	fma.rn.f32 	%f205, %f199, 0f3FB8AA3B, %f204;
	fma.rn.f32 	%f206, %f199, 0f32A57060, %f205;
	mov.b32 	%r41, %f202;
	shl.b32 	%r42, %r41, 23;
	mov.b32 	%f207, %r42;
	ex2.approx.ftz.f32 	%f208, %f206;
	mul.f32 	%f209, %f208, %f207;
	add.f32 	%f210, %f198, %f209;
	sub.f32 	%f211, %f341, %f100;
	fma.rn.f32 	%f212, %f211, 0f3BBB989D, 0f3F000000;
	cvt.sat.f32.f32 	%f213, %f212;
	fma.rm.f32 	%f214, %f213, %f105, %f104;
	add.f32 	%f215, %f214, 0fCB40007F;
	neg.f32 	%f216, %f215;
	fma.rn.f32 	%f217, %f211, 0f3FB8AA3B, %f216;
	fma.rn.f32 	%f218, %f211, 0f32A57060, %f217;
	mov.b32 	%r43, %f214;
	shl.b32 	%r44, %r43, 23;
	mov.b32 	%f219, %r44;
	ex2.approx.ftz.f32 	%f220, %f218;
	mul.f32 	%f221, %f220, %f219;
	add.f32 	%f222, %f210, %f221;
	sub.f32 	%f223, %f345, %f100;
	fma.rn.f32 	%f224, %f223, 0f3BBB989D, 0f3F000000;
	cvt.sat.f32.f32 	%f225, %f224;
	fma.rm.f32 	%f226, %f225, %f105, %f104;
	add.f32 	%f227, %f226, 0fCB40007F;
	neg.f32 	%f228, %f227;
	fma.rn.f32 	%f229, %f223, 0f3FB8AA3B, %f228;
	fma.rn.f32 	%f230, %f223, 0f32A57060, %f229;
	mov.b32 	%r45, %f226;
	shl.b32 	%r46, %r45, 23;
	mov.b32 	%f231, %r46;
	ex2.approx.ftz.f32 	%f232, %f230;
	mul.f32 	%f233, %f232, %f231;
	add.f32 	%f234, %f222, %f233;
	sub.f32 	%f235, %f344, %f100;
	fma.rn.f32 	%f236, %f235, 0f3BBB989D, 0f3F000000;
	cvt.sat.f32.f32 	%f237, %f236;
	fma.rm.f32 	%f238, %f237, %f105, %f104;
	add.f32 	%f239, %f238, 0fCB40007F;
	neg.f32 	%f240, %f239;
	fma.rn.f32 	%f241, %f235, 0f3FB8AA3B, %f240;
	fma.rn.f32 	%f242, %f235, 0f32A57060, %f241;
	mov.b32 	%r47, %f238;
	shl.b32 	%r48, %r47, 23;
	mov.b32 	%f243, %r48;
	ex2.approx.ftz.f32 	%f244, %f242;
	mul.f32 	%f245, %f244, %f243;
	add.f32 	%f246, %f234, %f245;
	sub.f32 	%f247, %f348, %f100;
	fma.rn.f32 	%f248, %f247, 0f3BBB989D, 0f3F000000;
	cvt.sat.f32.f32 	%f249, %f248;
	fma.rm.f32 	%f250, %f249, %f105, %f104;
	add.f32 	%f251, %f250, 0fCB40007F;
	neg.f32 	%f252, %f251;
	fma.rn.f32 	%f253, %f247, 0f3FB8AA3B, %f252;
	fma.rn.f32 	%f254, %f247, 0f32A57060, %f253;
	mov.b32 	%r49, %f250;
	shl.b32 	%r50, %r49, 23;
	mov.b32 	%f255, %r50;
	ex2.approx.ftz.f32 	%f256, %f254;
	mul.f32 	%f257, %f256, %f255;
	add.f32 	%f258, %f246, %f257;
	sub.f32 	%f259, %f347, %f100;
	fma.rn.f32 	%f260, %f259, 0f3BBB989D, 0f3F000000;
	cvt.sat.f32.f32 	%f261, %f260;
	fma.rm.f32 	%f262, %f261, %f105, %f104;
	add.f32 	%f263, %f262, 0fCB40007F;
	neg.f32 	%f264, %f263;
	fma.rn.f32 	%f265, %f259, 0f3FB8AA3B, %f264;
	fma.rn.f32 	%f266, %f259, 0f32A57060, %f265;
	mov.b32 	%r51, %f262;
	shl.b32 	%r52, %r51, 23;
	mov.b32 	%f267, %r52;
	ex2.approx.ftz.f32 	%f268, %f266;
	mul.f32 	%f269, %f268, %f267;
	add.f32 	%f270, %f258, %f269;
	sub.f32 	%f271, %f351, %f100;
	fma.rn.f32 	%f272, %f271, 0f3BBB989D, 0f3F000000;
	cvt.sat.f32.f32 	%f273, %f272;
	fma.rm.f32 	%f274, %f273, %f105, %f104;
	add.f32 	%f275, %f274, 0fCB40007F;
	neg.f32 	%f276, %f275;
	fma.rn.f32 	%f277, %f271, 0f3FB8AA3B, %f276;
	fma.rn.f32 	%f278, %f271, 0f32A57060, %f277;
	mov.b32 	%r53, %f274;
	shl.b32 	%r54, %r53, 23;
	mov.b32 	%f279, %r54;
	ex2.approx.ftz.f32 	%f280, %f278;
	mul.f32 	%f281, %f280, %f279;
	add.f32 	%f282, %f270, %f281;
	sub.f32 	%f283, %f350, %f100;
	fma.rn.f32 	%f284, %f283, 0f3BBB989D, 0f3F000000;
	cvt.sat.f32.f32 	%f285, %f284;
	fma.rm.f32 	%f286, %f285, %f105, %f104;
	add.f32 	%f287, %f286, 0fCB40007F;
	neg.f32 	%f288, %f287;
	fma.rn.f32 	%f289, %f283, 0f3FB8AA3B, %f288;
	fma.rn.f32 	%f290, %f283, 0f32A57060, %f289;
	mov.b32 	%r55, %f286;
	shl.b32 	%r56, %r55, 23;
	mov.b32 	%f291, %r56;
	ex2.approx.ftz.f32 	%f292, %f290;
	mul.f32 	%f293, %f292, %f291;
	add.f32 	%f294, %f282, %f293;
	sub.f32 	%f295, %f354, %f100;
	fma.rn.f32 	%f296, %f295, 0f3BBB989D, 0f3F000000;
	cvt.sat.f32.f32 	%f297, %f296;
	fma.rm.f32 	%f298, %f297, %f105, %f104;
	add.f32 	%f299, %f298, 0fCB40007F;
	neg.f32 	%f300, %f299;
	fma.rn.f32 	%f301, %f295, 0f3FB8AA3B, %f300;
	fma.rn.f32 	%f302, %f295, 0f32A57060, %f301;
	mov.b32 	%r57, %f298;
	shl.b32 	%r58, %r57, 23;
	mov.b32 	%f303, %r58;
	ex2.approx.ftz.f32 	%f304, %f302;
	mul.f32 	%f305, %f304, %f303;
	add.f32 	%f306, %f294, %f305;
	sub.f32 	%f307, %f353, %f100;
	fma.rn.f32 	%f308, %f307, 0f3BBB989D, 0f3F000000;
	cvt.sat.f32.f32 	%f309, %f308;
	fma.rm.f32 	%f310, %f309, %f105, %f104;
	add.f32 	%f311, %f310, 0fCB40007F;
	neg.f32 	%f312, %f311;
	fma.rn.f32 	%f313, %f307, 0f3FB8AA3B, %f312;
	fma.rn.f32 	%f314, %f307, 0f32A57060, %f313;
	mov.b32 	%r59, %f310;
	shl.b32 	%r60, %r59, 23;
	mov.b32 	%f315, %r60;
	ex2.approx.ftz.f32 	%f316, %f314;
	mul.f32 	%f317, %f316, %f315;
	add.f32 	%f318, %f306, %f317;
	mov.b32 	%r61, %f318;
	shfl.sync.bfly.b32	%r62|%p18, %r61, 16, 31, -1;
	mov.b32 	%f319, %r62;
	add.f32 	%f320, %f318, %f319;
	mov.b32 	%r63, %f320;
	shfl.sync.bfly.b32	%r64|%p19, %r63, 8, 31, -1;
	mov.b32 	%f321, %r64;
	add.f32 	%f322, %f320, %f321;
	mov.b32 	%r65, %f322;
	shfl.sync.bfly.b32	%r66|%p20, %r65, 4, 31, -1;
	mov.b32 	%f323, %r66;
	add.f32 	%f324, %f322, %f323;
	mov.b32 	%r67, %f324;
	shfl.sync.bfly.b32	%r68|%p21, %r67, 2, 31, -1;
	mov.b32 	%f325, %r68;
	add.f32 	%f326, %f324, %f325;
	mov.b32 	%r69, %f326;
	shfl.sync.bfly.b32	%r70|%p22, %r69, 1, 31, -1;
	mov.b32 	%f327, %r70;
	add.f32 	%f328, %f326, %f327;
	div.rn.f32 	%f55, %f113, %f328;
	div.rn.f32 	%f56, %f125, %f328;
	div.rn.f32 	%f57, %f137, %f328;
	div.rn.f32 	%f58, %f149, %f328;
	div.rn.f32 	%f59, %f161, %f328;
	div.rn.f32 	%f60, %f173, %f328;
	div.rn.f32 	%f61, %f185, %f328;
	div.rn.f32 	%f62, %f197, %f328;
	div.rn.f32 	%f63, %f209, %f328;
	div.rn.f32 	%f64, %f221, %f328;
	div.rn.f32 	%f65, %f233, %f328;
	div.rn.f32 	%f66, %f245, %f328;
	div.rn.f32 	%f67, %f257, %f328;
	div.rn.f32 	%f68, %f269, %f328;
	div.rn.f32 	%f69, %f281, %f328;
	div.rn.f32 	%f70, %f293, %f328;
	div.rn.f32 	%f71, %f305, %f328;
	div.rn.f32 	%f72, %f317, %f328;
	mul.lo.s64 	%rd15, %rd143, %rd20;
	@%p12 bra 	$L__BB39_24;
	add.s64 	%rd86, %rd15, %rd3;
	shr.u64 	%rd87, %rd86, 63;
	add.s64 	%rd88, %rd86, %rd87;
	shl.b64 	%rd89, %rd88, 2;
	and.b64  	%rd90, %rd89, -8;
	add.s64 	%rd91, %rd1, %rd90;
	st.global.v2.f32 	[%rd91], {%f55, %f56};
$L__BB39_24:
	setp.le.s64 	%p23, %rd22, %rd4;
	@%p23 bra 	$L__BB39_26;
	add.s64 	%rd92, %rd15, %rd4;
	shr.u64 	%rd93, %rd92, 63;
	add.s64 	%rd94, %rd92, %rd93;
	shl.b64 	%rd95, %rd94, 2;
	and.b64  	%rd96, %rd95, -8;
	add.s64 	%rd97, %rd1, %rd96;
	st.global.v2.f32 	[%rd97], {%f57, %f58};
$L__BB39_26:
	setp.le.s64 	%p24, %rd22, %rd5;
	@%p24 bra 	$L__BB39_28;
	add.s64 	%rd98, %rd15, %rd5;
	shr.u64 	%rd99, %rd98, 63;
	add.s64 	%rd100, %rd98, %rd99;
	shl.b64 	%rd101, %rd100, 2;
	and.b64  	%rd102, %rd101, -8;
	add.s64 	%rd103, %rd1, %rd102;
	st.global.v2.f32 	[%rd103], {%f59, %f60};
$L__BB39_28:
	setp.le.s64 	%p25, %rd22, %rd6;
	@%p25 bra 	$L__BB39_30;
	add.s64 	%rd104, %rd15, %rd6;
	shr.u64 	%rd105, %rd104, 63;
	add.s64 	%rd106, %rd104, %rd105;
	shl.b64 	%rd107, %rd106, 2;
	and.b64  	%rd108, %rd107, -8;
	add.s64 	%rd109, %rd1, %rd108;
	st.global.v2.f32 	[%rd109], {%f61, %f62};
$L__BB39_30:
	setp.le.s64 	%p26, %rd22, %rd7;
	@%p26 bra 	$L__BB39_32;
	add.s64 	%rd110, %rd15, %rd7;
	shr.u64 	%rd111, %rd110, 63;
	add.s64 	%rd112, %rd110, %rd111;
	shl.b64 	%rd113, %rd112, 2;
	and.b64  	%rd114, %rd113, -8;
	add.s64 	%rd115, %rd1, %rd114;
	st.global.v2.f32 	[%rd115], {%f63, %f64};
$L__BB39_32:
	setp.le.s64 	%p27, %rd22, %rd8;
	@%p27 bra 	$L__BB39_34;
	add.s64 	%rd116, %rd15, %rd8;
	shr.u64 	%rd117, %rd116, 63;
	add.s64 	%rd118, %rd116, %rd117;
	shl.b64 	%rd119, %rd118, 2;
	and.b64  	%rd120, %rd119, -8;
	add.s64 	%rd121, %rd1, %rd120;
	st.global.v2.f32 	[%rd121], {%f65, %f66};
$L__BB39_34:
	setp.le.s64 	%p28, %rd22, %rd9;
	@%p28 bra 	$L__BB39_36;
	add.s64 	%rd122, %rd15, %rd9;
	shr.u64 	%rd123, %rd122, 63;
	add.s64 	%rd124, %rd122, %rd123;
	shl.b64 	%rd125, %rd124, 2;
	and.b64  	%rd126, %rd125, -8;
	add.s64 	%rd127, %rd1, %rd126;
	st.global.v2.f32 	[%rd127], {%f67, %f68};
$L__BB39_36:
	setp.le.s64 	%p29, %rd22, %rd10;
	@%p29 bra 	$L__BB39_38;
	add.s64 	%rd128, %rd15, %rd10;
	shr.u64 	%rd129, %rd128, 63;
	add.s64 	%rd130, %rd128, %rd129;
	shl.b64 	%rd131, %rd130, 2;
	and.b64  	%rd132, %rd131, -8;
	add.s64 	%rd133, %rd1, %rd132;
	st.global.v2.f32 	[%rd133], {%f69, %f70};
$L__BB39_38:
	setp.le.s64 	%p30, %rd22, %rd11;
	@%p30 bra 	$L__BB39_40;
	add.s64 	%rd134, %rd15, %rd11;
	shr.u64 	%rd135, %rd134, 63;
	add.s64 	%rd136, %rd134, %rd135;
	shl.b64 	%rd137, %rd136, 2;
	and.b64  	%rd138, %rd137, -8;
	add.s64 	%rd139, %rd1, %rd138;
	st.global.v2.f32 	[%rd139], {%f71, %f72};
$L__BB39_40:
	ld.param.u64 	%rd142, [_Z15SoftmaxWarpImplI10DirectLoadIffE11DirectStoreIffEfLi2ELi18ELi32ELi1ELb1EL9Algorithm0EEvT_T0_ll_param_2];
	cvt.s64.s32 	%rd140, %r73;
	add.s64 	%rd143, %rd143, %rd140;
	setp.lt.s64 	%p31, %rd143, %rd142;
	@%p31 bra 	$L__BB39_4;
$L__BB39_41:
	ret;

}
	// .globl	_Z15SoftmaxWarpImplI10DirectLoadIffE11DirectStoreIffEfLi2ELi20ELi32ELi1ELb0EL9Algorithm0EEvT_T0_ll
.visible .entry _Z15SoftmaxWarpImplI10DirectLoadIffE11DirectStoreIffEfLi2ELi20ELi32ELi1ELb0EL9Algorithm0EEvT_T0_ll(
	.param .align 8 .b8 _Z15SoftmaxWarpImplI10DirectLoadIffE11DirectStoreIffEfLi2ELi20ELi32ELi1ELb0EL9Algorithm0EEvT_T0_ll_param_0[16],
	.param .align 8 .b8 _Z15SoftmaxWarpImplI10DirectLoadIffE11DirectStoreIffEfLi2ELi20ELi32ELi1ELb0EL9Algorithm0EEvT_T0_ll_param_1[16],
	.param .u64 _Z15SoftmaxWarpImplI10DirectLoadIffE11DirectStoreIffEfLi2ELi20ELi32ELi1ELb0EL9Algorithm0EEvT_T0_ll_param_2,
	.param .u64 _Z15SoftmaxWarpImplI10DirectLoadIffE11DirectStoreIffEfLi2ELi20ELi32ELi1ELb0EL9Algorithm0EEvT_T0_ll_param_3
)
{
	.reg .pred 	%p<14>;
	.reg .b32 	%r<69>;
	.reg .b32 	%f<323>;
	.reg .b64 	%rd<142>;

	ld.param.u64 	%rd12, [_Z15SoftmaxWarpImplI10DirectLoadIffE11DirectStoreIffEfLi2ELi20ELi32ELi1ELb0EL9Algorithm0EEvT_T0_ll_param_0+8];
	ld.param.u64 	%rd11, [_Z15SoftmaxWarpImplI10DirectLoadIffE11DirectStoreIffEfLi2ELi20ELi32ELi1ELb0EL9Algorithm0EEvT_T0_ll_param_0];
	ld.param.u64 	%rd2, [_Z15SoftmaxWarpImplI10DirectLoadIffE11DirectStoreIffEfLi2ELi20ELi32ELi1ELb0EL9Algorithm0EEvT_T0_ll_param_1];
	ld.param.u64 	%rd3, [_Z15SoftmaxWarpImplI10DirectLoadIffE11DirectStoreIffEfLi2ELi20ELi32ELi1ELb0EL9Algorithm0EEvT_T0_ll_param_1+8];
	ld.param.u64 	%rd13, [_Z15SoftmaxWarpImplI10DirectLoadIffE11DirectStoreIffEfLi2ELi20ELi32ELi1ELb0EL9Algorithm0EEvT_T0_ll_param_2];
	ld.param.u64 	%rd14, [_Z15SoftmaxWarpImplI10DirectLoadIffE11DirectStoreIffEfLi2ELi20ELi32ELi1ELb0EL9Algorithm0EEvT_T0_ll_param_3];
	setp.lt.s64 	%p1, %rd14, 641;
	@%p1 bra 	$L__BB40_2;
	mov.u64 	%rd15, $str;
	cvta.global.u64 	%rd16, %rd15;
	mov.u64 	%rd17, $str$1;
	cvta.global.u64 	%rd18, %rd17;
	mov.u64 	%rd19, __unnamed_41;
	cvta.global.u64 	%rd20, %rd19;
	{ // callseq 40, 0
	.param .b64 param0;
	st.param.b64 	[param0], %rd16;
	.param .b64 param1;
	st.param.b64 	[param1], %rd18;
	.param .b32 param2;
	st.param.b32 	[param2], 358;
	.param .b64 param3;
	st.param.b64 	[param3], %rd20;
	.param .b64 param4;
	st.param.b64 	[param4], 1;
	call.uni 
	__assertfail, 
	(
	param0, 
	param1, 
	param2, 
	param3, 
	param4
	);
	} // callseq 40
$L__BB40_2:
	mov.u32 	%r2, %nctaid.x;
	mov.u32 	%r3, %ntid.y;
	mul.lo.s32 	%r1, %r2, %r3;
	mov.u32 	%r4, %ctaid.x;
	mov.u32 	%r5, %tid.y;
	mad.lo.s32 	%r6, %r4, %r3, %r5;
	cvt.s64.s32 	%rd141, %r6;
	setp.le.s64 	%p2, %rd13, %rd141;
	@%p2 bra 	$L__BB40_5;
	cvta.to.global.u64 	%rd5, %rd11;
	cvta.to.global.u64 	%rd6, %rd2;
	mov.u32 	%r7, %tid.x;
	shl.b32 	%r8, %r7, 1;
	cvt.u64.u32 	%rd7, %r8;
	cvt.s64.s32 	%rd8, %r1;
$L__BB40_4:
	mad.lo.s64 	%rd21, %rd141, %rd12, %rd7;
	shr.u64 	%rd22, %rd21, 63;
	add.s64 	%rd23, %rd21, %rd22;
	shl.b64 	%rd24, %rd23, 2;
	and.b64  	%rd25, %rd24, -8;
	add.s64 	%rd26, %rd5, %rd25;
	ld.global.v2.f32 	{%f1, %f2}, [%rd26];
	max.f32 	%f3, %f1, 0fFF800000;
	max.f32 	%f4, %f3, %f2;
	add.s64 	%rd27, %rd21, 64;
	shr.u64 	%rd28, %rd27, 63;
	add.s64 	%rd29, %rd27, %rd28;
	shl.b64 	%rd30, %rd29, 2;
	and.b64  	%rd31, %rd30, -8;
	add.s64 	%rd32, %rd5, %rd31;
	ld.global.v2.f32 	{%f5, %f6}, [%rd32];
	max.f32 	%f7, %f4, %f5;
	max.f32 	%f8, %f7, %f6;
	add.s64 	%rd33, %rd21, 128;
	shr.u64 	%rd34, %rd33, 63;
	add.s64 	%rd35, %rd33, %rd34;
	shl.b64 	%rd36, %rd35, 2;
	and.b64  	%rd37, %rd36, -8;
	add.s64 	%rd38, %rd5, %rd37;
	ld.global.v2.f32 	{%f9, %f10}, [%rd38];
	max.f32 	%f11, %f8, %f9;
	max.f32 	%f12, %f11, %f10;
	add.s64 	%rd39, %rd21, 192;
	shr.u64 	%rd40, %rd39, 63;
	add.s64 	%rd41, %rd39, %rd40;
	shl.b64 	%rd42, %rd41, 2;
	and.b64  	%rd43, %rd42, -8;
	add.s64 	%rd44, %rd5, %rd43;
	ld.global.v2.f32 	{%f13, %f14}, [%rd44];
	max.f32 	%f15, %f12, %f13;
	max.f32 	%f16, %f15, %f14;
	add.s64 	%rd45, %rd21, 256;
	shr.u64 	%rd46, %rd45, 63;
	add.s64 	%rd47, %rd45, %rd46;
	shl.b64 	%rd48, %rd47, 2;
	and.b64  	%rd49, %rd48, -8;
	add.s64 	%rd50, %rd5, %rd49;
	ld.global.v2.f32 	{%f17, %f18}, [%rd50];
	max.f32 	%f19, %f16, %f17;
	max.f32 	%f20, %f19, %f18;
	add.s64 	%rd51, %rd21, 320;
	shr.u64 	%rd52, %rd51, 63;
	add.s64 	%rd53, %rd51, %rd52;
	shl.b64 	%rd54, %rd53, 2;
	and.b64  	%rd55, %rd54, -8;
	add.s64 	%rd56, %rd5, %rd55;
	ld.global.v2.f32 	{%f21, %f22}, [%rd56];
	max.f32 	%f23, %f20, %f21;
	max.f32 	%f24, %f23, %f22;
	add.s64 	%rd57, %rd21, 384;
	shr.u64 	%rd58, %rd57, 63;
	add.s64 	%rd59, %rd57, %rd58;
	shl.b64 	%rd60, %rd59, 2;
	and.b64  	%rd61, %rd60, -8;
	add.s64 	%rd62, %rd5, %rd61;
	ld.global.v2.f32 	{%f25, %f26}, [%rd62];
	max.f32 	%f27, %f24, %f25;
	max.f32 	%f28, %f27, %f26;
	add.s64 	%rd63, %rd21, 448;
	shr.u64 	%rd64, %rd63, 63;
	add.s64 	%rd65, %rd63, %rd64;
	shl.b64 	%rd66, %rd65, 2;
	and.b64  	%rd67, %rd66, -8;
	add.s64 	%rd68, %rd5, %rd67;
	ld.global.v2.f32 	{%f29, %f30}, [%rd68];
	max.f32 	%f31, %f28, %f29;
	max.f32 	%f32, %f31, %f30;
	add.s64 	%rd69, %rd21, 512;
	shr.u64 	%rd70, %rd69, 63;
	add.s64 	%rd71, %rd69, %rd70;
	shl.b64 	%rd72, %rd71, 2;
	and.b64  	%rd73, %rd72, -8;
	add.s64 	%rd74, %rd5, %rd73;
	ld.global.v2.f32 	{%f33, %f34}, [%rd74];
	max.f32 	%f35, %f32, %f33;
	max.f32 	%f36, %f35, %f34;
	add.s64 	%rd75, %rd21, 576;
	shr.u64 	%rd76, %rd75, 63;
	add.s64 	%rd77, %rd75, %rd76;
	shl.b64 	%rd78, %rd77, 2;
	and.b64  	%rd79, %rd78, -8;
	add.s64 	%rd80, %rd5, %rd79;
	ld.global.v2.f32 	{%f37, %f38}, [%rd80];
	max.f32 	%f39, %f36, %f37;
	max.f32 	%f40, %f39, %f38;
	mov.b32 	%r9, %f40;
	shfl.sync.bfly.b32	%r10|%p3, %r9, 16, 31, -1;
	mov.b32 	%f41, %r10;
	max.f32 	%f42, %f40, %f41;
	mov.b32 	%r11, %f42;
	shfl.sync.bfly.b32	%r12|%p4, %r11, 8, 31, -1;
	mov.b32 	%f43, %r12;
	max.f32 	%f44, %f42, %f43;
	mov.b32 	%r13, %f44;
	shfl.sync.bfly.b32	%r14|%p5, %r13, 4, 31, -1;
	mov.b32 	%f45, %r14;
	max.f32 	%f46, %f44, %f45;
	mov.b32 	%r15, %f46;
	shfl.sync.bfly.b32	%r16|%p6, %r15, 2, 31, -1;
	mov.b32 	%f47, %r16;
	max.f32 	%f48, %f46, %f47;
	mov.b32 	%r17, %f48;
	shfl.sync.bfly.b32	%r18|%p7, %r17, 1, 31, -1;
	mov.b32 	%f49, %r18;
	max.f32 	%f50, %f48, %f49;
	sub.f32 	%f51, %f1, %f50;
	fma.rn.f32 	%f52, %f51, 0f3BBB989D, 0f3F000000;
	cvt.sat.f32.f32 	%f53, %f52;
	mov.f32 	%f54, 0f4B400001;
	mov.f32 	%f55, 0f437C0000;
	fma.rm.f32 	%f56, %f53, %f55, %f54;
	add.f32 	%f57, %f56, 0fCB40007F;
	neg.f32 	%f58, %f57;
	fma.rn.f32 	%f59, %f51, 0f3FB8AA3B, %f58;
	fma.rn.f32 	%f60, %f51, 0f32A57060, %f59;
	mov.b32 	%r19, %f56;
	shl.b32 	%r20, %r19, 23;
	mov.b32 	%f61, %r20;
	ex2.approx.ftz.f32 	%f62, %f60;
	mul.f32 	%f63, %f62, %f61;
	add.f32 	%f64, %f63, 0f00000000;
	sub.f32 	%f65, %f2, %f50;
	fma.rn.f32 	%f66, %f65, 0f3BBB989D, 0f3F000000;
	cvt.sat.f32.f32 	%f67, %f66;
	fma.rm.f32 	%f68, %f67, %f55, %f54;
	add.f32 	%f69, %f68, 0fCB40007F;
	neg.f32 	%f70, %f69;
	fma.rn.f32 	%f71, %f65, 0f3FB8AA3B, %f70;
	fma.rn.f32 	%f72, %f65, 0f32A57060, %f71;
	mov.b32 	%r21, %f68;
	shl.b32 	%r22, %r21, 23;
	mov.b32 	%f73, %r22;
	ex2.approx.ftz.f32 	%f74, %f72;
	mul.f32 	%f75, %f74, %f73;
	add.f32 	%f76, %f64, %f75;
	sub.f32 	%f77, %f5, %f50;
	fma.rn.f32 	%f78, %f77, 0f3BBB989D, 0f3F000000;
	cvt.sat.f32.f32 	%f79, %f78;
	fma.rm.f32 	%f80, %f79, %f55, %f54;
	add.f32 	%f81, %f80, 0fCB40007F;
	neg.f32 	%f82, %f81;
	fma.rn.f32 	%f83, %f77, 0f3FB8AA3B, %f82;
	fma.rn.f32 	%f84, %f77, 0f32A57060, %f83;
	mov.b32 	%r23, %f80;
	shl.b32 	%r24, %r23, 23;
	mov.b32 	%f85, %r24;
	ex2.approx.ftz.f32 	%f86, %f84;
	mul.f32 	%f87, %f86, %f85;
	add.f32 	%f88, %f76, %f87;
	sub.f32 	%f89, %f6, %f50;
	fma.rn.f32 	%f90, %f89, 0f3BBB989D, 0f3F000000;
	cvt.sat.f32.f32 	%f91, %f90;
	fma.rm.f32 	%f92, %f91, %f55, %f54;
	add.f32 	%f93, %f92, 0fCB40007F;
	neg.f32 	%f94, %f93;
	fma.rn.f32 	%f95, %f89, 0f3FB8AA3B, %f94;
	fma.rn.f32 	%f96, %f89, 0f32A57060, %f95;
	mov.b32 	%r25, %f92;
	shl.b32 	%r26, %r25, 23;
	mov.b32 	%f97, %r26;
	ex2.approx.ftz.f32 	%f98, %f96;
	mul.f32 	%f99, %f98, %f97;
	add.f32 	%f100, %f88, %f99;
	sub.f32 	%f101, %f9, %f50;
	fma.rn.f32 	%f102, %f101, 0f3BBB989D, 0f3F000000;
	cvt.sat.f32.f32 	%f103, %f102;
	fma.rm.f32 	%f104, %f103, %f55, %f54;
	add.f32 	%f105, %f104, 0fCB40007F;
	neg.f32 	%f106, %f105;
	fma.rn.f32 	%f107, %f101, 0f3FB8AA3B, %f106;
	fma.rn.f32 	%f108, %f101, 0f32A57060, %f107;
	mov.b32 	%r27, %f104;
	shl.b32 	%r28, %r27, 23;
	mov.b32 	%f109, %r28;
	ex2.approx.ftz.f32 	%f110, %f108;
	mul.f32 	%f111, %f110, %f109;
	add.f32 	%f112, %f100, %f111;
	sub.f32 	%f113, %f10, %f50;
	fma.rn.f32 	%f114, %f113, 0f3BBB989D, 0f3F000000;
	cvt.sat.f32.f32 	%f115, %f114;
	fma.rm.f32 	%f116, %f115, %f55, %f54;
	add.f32 	%f117, %f116, 0fCB40007F;
	neg.f32 	%f118, %f117;
	fma.rn.f32 	%f119, %f113, 0f3FB8AA3B, %f118;
	fma.rn.f32 	%f120, %f113, 0f32A57060, %f119;
	mov.b32 	%r29, %f116;
	shl.b32 	%r30, %r29, 23;
	mov.b32 	%f121, %r30;
	ex2.approx.ftz.f32 	%f122, %f120;
	mul.f32 	%f123, %f122, %f121;
	add.f32 	%f124, %f112, %f123;
	sub.f32 	%f125, %f13, %f50;
	fma.rn.f32 	%f126, %f125, 0f3BBB989D, 0f3F000000;
	cvt.sat.f32.f32 	%f127, %f126;
	fma.rm.f32 	%f128, %f127, %f55, %f54;
	add.f32 	%f129, %f128, 0fCB40007F;
	neg.f32 	%f130, %f129;
	fma.rn.f32 	%f131, %f125, 0f3FB8AA3B, %f130;
	fma.rn.f32 	%f132, %f125, 0f32A57060, %f131;
	mov.b32 	%r31, %f128;
	shl.b32 	%r32, %r31, 23;
	mov.b32 	%f133, %r32;
	ex2.approx.ftz.f32 	%f134, %f132;
	mul.f32 	%f135, %f134, %f133;
	add.f32 	%f136, %f124, %f135;
	sub.f32 	%f137, %f14, %f50;
	fma.rn.f32 	%f138, %f137, 0f3BBB989D, 0f3F000000;
	cvt.sat.f32.f32 	%f139, %f138;
	fma.rm.f32 	%f140, %f139, %f55, %f54;
	add.f32 	%f141, %f140, 0fCB40007F;
	neg.f32 	%f142, %f141;
	fma.rn.f32 	%f143, %f137, 0f3FB8AA3B, %f142;
	fma.rn.f32 	%f144, %f137, 0f32A57060, %f143;
	mov.b32 	%r33, %f140;
	shl.b32 	%r34, %r33, 23;
	mov.b32 	%f145, %r34;
	ex2.approx.ftz.f32 	%f146, %f144;
	mul.f32 	%f147, %f146, %f145;
	add.f32 	%f148, %f136, %f147;
	sub.f32 	%f149, %f17, %f50;
	fma.rn.f32 	%f150, %f149, 0f3BBB989D, 0f3F000000;
	cvt.sat.f32.f32 	%f151, %f150;
	fma.rm.f32 	%f152, %f151, %f55, %f54;
	add.f32 	%f153, %f152, 0fCB40007F;
	neg.f32 	%f154, %f153;
	fma.rn.f32 	%f155, %f149, 0f3FB8AA3B, %f154;
	fma.rn.f32 	%f156, %f149, 0f32A57060, %f155;
	mov.b32 	%r35, %f152;
	shl.b32 	%r36, %r35, 23;
	mov.b32 	%f157, %r36;
	ex2.approx.ftz.f32 	%f158, %f156;
	mul.f32 	%f159, %f158, %f157;
	add.f32 	%f160, %f148, %f159;
	sub.f32 	%f161, %f18, %f50;
	fma.rn.f32 	%f162, %f161, 0f3BBB989D, 0f3F000000;
	cvt.sat.f32.f32 	%f163, %f162;
	fma.rm.f32 	%f164, %f163, %f55, %f54;
	add.f32 	%f165, %f164, 0fCB40007F;
	neg.f32 	%f166, %f165;
	fma.rn.f32 	%f167, %f161, 0f3FB8AA3B, %f166;
	fma.rn.f32 	%f168, %f161, 0f32A57060, %f167;
	mov.b32 	%r37, %f164;
	shl.b32 	%r38, %r37, 23;
	mov.b32 	%f169, %r38;
	ex2.approx.ftz.f32 	%f170, %f168;
	mul.f32 	%f171, %f170, %f169;
	add.f32 	%f172, %f160, %f171;
	sub.f32 	%f173, %f21, %f50;
	fma.rn.f32 	%f174, %f173, 0f3BBB989D, 0f3F000000;
	cvt.sat.f32.f32 	%f175, %f174;
	fma.rm.f32 	%f176, %f175, %f55, %f54;
	add.f32 	%f177, %f176, 0fCB40007F;
	neg.f32 	%f178, %f177;
	fma.rn.f32 	%f179, %f173, 0f3FB8AA3B, %f178;
	fma.rn.f32 	%f180, %f173, 0f32A57060, %f179;
	mov.b32 	%r39, %f176;
	shl.b32 	%r40, %r39, 23;
	mov.b32 	%f181, %r40;
	ex2.approx.ftz.f32 	%f182, %f180;
	mul.f32 	%f183, %f182, %f181;
	add.f32 	%f184, %f172, %f183;
	sub.f32 	%f185, %f22, %f50;
	fma.rn.f32 	%f186, %f185, 0f3BBB989D, 0f3F000000;
	cvt.sat.f32.f32 	%f187, %f186;
	fma.rm.f32 	%f188, %f187, %f55, %f54;
	add.f32 	%f189, %f188, 0fCB40007F;
	neg.f32 	%f190, %f189;
	fma.rn.f32 	%f191, %f185, 0f3FB8AA3B, %f190;
	fma.rn.f32 	%f192, %f185, 0f32A57060, %f191;
	mov.b32 	%r41, %f188;
	shl.b32 	%r42, %r41, 23;
	mov.b32 	%f193, %r42;
	ex2.approx.ftz.f32 	%f194, %f192;
	mul.f32 	%f195, %f194, %f193;
	add.f32 	%f196, %f184, %f195;
	sub.f32 	%f197, %f25, %f50;
	fma.rn.f32 	%f198, %f197, 0f3BBB989D, 0f3F000000;
	cvt.sat.f32.f32 	%f199, %f198;
	fma.rm.f32 	%f200, %f199, %f55, %f54;
	add.f32 	%f201, %f200, 0fCB40007F;
	neg.f32 	%f202, %f201;
	fma.rn.f32 	%f203, %f197, 0f3FB8AA3B, %f202;
	fma.rn.f32 	%f204, %f197, 0f32A57060, %f203;
	mov.b32 	%r43, %f200;
	shl.b32 	%r44, %r43, 23;
	mov.b32 	%f205, %r44;
	ex2.approx.ftz.f32 	%f206, %f204;
	mul.f32 	%f207, %f206, %f205;
	add.f32 	%f208, %f196, %f207;
	sub.f32 	%f209, %f26, %f50;
	fma.rn.f32 	%f210, %f209, 0f3BBB989D, 0f3F000000;
	cvt.sat.f32.f32 	%f211, %f210;
	fma.rm.f32 	%f212, %f211, %f55, %f54;
	add.f32 	%f213, %f212, 0fCB40007F;
	neg.f32 	%f214, %f213;
	fma.rn.f32 	%f215, %f209, 0f3FB8AA3B, %f214;
	fma.rn.f32 	%f216, %f209, 0f32A57060, %f215;
	mov.b32 	%r45, %f212;
	shl.b32 	%r46, %r45, 23;
	mov.b32 	%f217, %r46;
	ex2.approx.ftz.f32 	%f218, %f216;
	mul.f32 	%f219, %f218, %f217;
	add.f32 	%f220, %f208, %f219;
	sub.f32 	%f221, %f29, %f50;
	fma.rn.f32 	%f222, %f221, 0f3BBB989D, 0f3F000000;
	cvt.sat.f32.f32 	%f223, %f222;
	fma.rm.f32 	%f224, %f223, %f55, %f54;
	add.f32 	%f225, %f224, 0fCB40007F;
	neg.f32 	%f226, %f225;
	fma.rn.f32 	%f227, %f221, 0f3FB8AA3B, %f226;
	fma.rn.f32 	%f228, %f221, 0f32A57060, %f227;
	mov.b32 	%r47, %f224;
	shl.b32 	%r48, %r47, 23;
	mov.b32 	%f229, %r48;
	ex2.approx.ftz.f32 	%f230, %f228;
	mul.f32 	%f231, %f230, %f229;
	add.f32 	%f232, %f220, %f231;
	sub.f32 	%f233, %f30, %f50;
	fma.rn.f32 	%f234, %f233, 0f3BBB989D, 0f3F000000;
	cvt.sat.f32.f32 	%f235, %f234;
	fma.rm.f32 	%f236, %f235, %f55, %f54;
	add.f32 	%f237, %f236, 0fCB40007F;
	neg.f32 	%f238, %f237;
	fma.rn.f32 	%f239, %f233, 0f3FB8AA3B, %f238;
	fma.rn.f32 	%f240, %f233, 0f32A57060, %f239;
	mov.b32 	%r49, %f236;
	shl.b32 	%r50, %r49, 23;
	mov.b32 	%f241, %r50;
	ex2.approx.ftz.f32 	%f242, %f240;
	mul.f32 	%f243, %f242, %f241;
	add.f32 	%f244, %f232, %f243;
	sub.f32 	%f245, %f33, %f50;
	fma.rn.f32 	%f246, %f245, 0f3BBB989D, 0f3F000000;
	cvt.sat.f32.f32 	%f247, %f246;
	fma.rm.f32 	%f248, %f247, %f55, %f54;
	add.f32 	%f249, %f248, 0fCB40007F;
	neg.f32 	%f250, %f249;
	fma.rn.f32 	%f251, %f245, 0f3FB8AA3B, %f250;
	fma.rn.f32 	%f252, %f245, 0f32A57060, %f251;
	mov.b32 	%r51, %f248;
	shl.b32 	%r52, %r51, 23;
	mov.b32 	%f253, %r52;
	ex2.approx.ftz.f32 	%f254, %f252;
	mul.f32 	%f255, %f254, %f253;
	add.f32 	%f256, %f244, %f255;
	sub.f32 	%f257, %f34, %f50;
	fma.rn.f32 	%f258, %f257, 0f3BBB989D, 0f3F000000;
	cvt.sat.f32.f32 	%f259, %f258;
	fma.rm.f32 	%f260, %f259, %f55, %f54;
	add.f32 	%f261, %f260, 0fCB40007F;
	neg.f32 	%f262, %f261;
	fma.rn.f32 	%f263, %f257, 0f3FB8AA3B, %f262;
	fma.rn.f32 	%f264, %f257, 0f32A57060, %f263;
	mov.b32 	%r53, %f260;
	shl.b32 	%r54, %r53, 23;
	mov.b32 	%f265, %r54;
	ex2.approx.ftz.f32 	%f266, %f264;
	mul.f32 	%f267, %f266, %f265;
	add.f32 	%f268, %f256, %f267;
	sub.f32 	%f269, %f37, %f50;
	fma.rn.f32 	%f270, %f269, 0f3BBB989D, 0f3F000000;
	cvt.sat.f32.f32 	%f271, %f270;
	fma.rm.f32 	%f272, %f271, %f55, %f54;
	add.f32 	%f273, %f272, 0fCB40007F;
	neg.f32 	%f274, %f273;
	fma.rn.f32 	%f275, %f269, 0f3FB8AA3B, %f274;
	fma.rn.f32 	%f276, %f269, 0f32A57060, %f275;
	mov.b32 	%r55, %f272;
	shl.b32 	%r56, %r55, 23;
	mov.b32 	%f277, %r56;
	ex2.approx.ftz.f32 	%f278, %f276;
	mul.f32 	%f279, %f278, %f277;
	add.f32 	%f280, %f268, %f279;
	sub.f32 	%f281, %f38, %f50;
	fma.rn.f32 	%f282, %f281, 0f3BBB989D, 0f3F000000;
	cvt.sat.f32.f32 	%f283, %f282;
	fma.rm.f32 	%f284, %f283, %f55, %f54;
	add.f32 	%f285, %f284, 0fCB40007F;
	neg.f32 	%f286, %f285;
	fma.rn.f32 	%f287, %f281, 0f3FB8AA3B, %f286;
	fma.rn.f32 	%f288, %f281, 0f32A57060, %f287;
	mov.b32 	%r57, %f284;
	shl.b32 	%r58, %r57, 23;
	mov.b32 	%f289, %r58;
	ex2.approx.ftz.f32 	%f290, %f288;
	mul.f32 	%f291, %f290, %f289;
	add.f32 	%f292, %f280, %f291;
	mov.b32 	%r59, %f292;
	shfl.sync.bfly.b32	%r60|%p8, %r59, 16, 31, -1;
	mov.b32 	%f293, %r60;
	add.f32 	%f294, %f292, %f293;
	mov.b32 	%r61, %f294;
	shfl.sync.bfly.b32	%r62|%p9, %r61, 8, 31, -1;
	mov.b32 	%f295, %r62;
	add.f32 	%f296, %f294, %f295;
	mov.b32 	%r63, %f296;
	shfl.sync.bfly.b32	%r64|%p10, %r63, 4, 31, -1;
	mov.b32 	%f297, %r64;
	add.f32 	%f298, %f296, %f297;
	mov.b32 	%r65, %f298;
	shfl.sync.bfly.b32	%r66|%p11, %r65, 2, 31, -1;
	mov.b32 	%f299, %r66;
	add.f32 	%f300, %f298, %f299;
	mov.b32 	%r67, %f300;
	shfl.sync.bfly.b32	%r68|%p12, %r67, 1, 31, -1;
	mov.b32 	%f301, %r68;
	add.f32 	%f302, %f300, %f301;
	div.rn.f32 	%f303, %f63, %f302;
	div.rn.f32 	%f304, %f75, %f302;
	div.rn.f32 	%f305, %f87, %f302;
	div.rn.f32 	%f306, %f99, %f302;
	div.rn.f32 	%f307, %f111, %f302;
	div.rn.f32 	%f308, %f123, %f302;
	div.rn.f32 	%f309, %f135, %f302;
	div.rn.f32 	%f310, %f147, %f302;
	div.rn.f32 	%f311, %f159, %f302;
	div.rn.f32 	%f312, %f171, %f302;
	div.rn.f32 	%f313, %f183, %f302;
	div.rn.f32 	%f314, %f195, %f302;
	div.rn.f32 	%f315, %f207, %f302;
	div.rn.f32 	%f316, %f219, %f302;
	div.rn.f32 	%f317, %f231, %f302;
	div.rn.f32 	%f318, %f243, %f302;
	div.rn.f32 	%f319, %f255, %f302;
	div.rn.f32 	%f320, %f267, %f302;
	div.rn.f32 	%f321, %f279, %f302;
	div.rn.f32 	%f322, %f291, %f302;
	mad.lo.s64 	%rd81, %rd141, %rd3, %rd7;
	shr.u64 	%rd82, %rd81, 63;
	add.s64 	%rd83, %rd81, %rd82;
	shl.b64 	%rd84, %rd83, 2;
	and.b64  	%rd85, %rd84, -8;
	add.s64 	%rd86, %rd6, %rd85;
	st.global.v2.f32 	[%rd86], {%f303, %f304};
	add.s64 	%rd87, %rd81, 64;
	shr.u64 	%rd88, %rd87, 63;
	add.s64 	%rd89, %rd87, %rd88;
	shl.b64 	%rd90, %rd89, 2;
	and.b64  	%rd91, %rd90, -8;
	add.s64 	%rd92, %rd6, %rd91;
	st.global.v2.f32 	[%rd92], {%f305, %f306};
	add.s64 	%rd93, %rd81, 128;
	shr.u64 	%rd94, %rd93, 63;
	add.s64 	%rd95, %rd93, %rd94;
	shl.b64 	%rd96, %rd95, 2;
	and.b64  	%rd97, %rd96, -8;
	add.s64 	%rd98, %rd6, %rd97;
	st.global.v2.f32 	[%rd98], {%f307, %f308};
	add.s64 	%rd99, %rd81, 192;
	shr.u64 	%rd100, %rd99, 63;
	add.s64 	%rd101, %rd99, %rd100;
	shl.b64 	%rd102, %rd101, 2;
	and.b64  	%rd103, %rd102, -8;
	add.s64 	%rd104, %rd6, %rd103;
	st.global.v2.f32 	[%rd104], {%f309, %f310};
	add.s64 	%rd105, %rd81, 256;
	shr.u64 	%rd106, %rd105, 63;
	add.s64 	%rd107, %rd105, %rd106;
	shl.b64 	%rd108, %rd107, 2;
	and.b64  	%rd109, %rd108, -8;
	add.s64 	%rd110, %rd6, %rd109;
	st.global.v2.f32 	[%rd110], {%f311, %f312};
	add.s64 	%rd111, %rd81, 320;
	shr.u64 	%rd112, %rd111, 63;
	add.s64 	%rd113, %rd111, %rd112;
	shl.b64 	%rd114, %rd113, 2;
	and.b64  	%rd115, %rd114, -8;
	add.s64 	%rd116, %rd6, %rd115;
	st.global.v2.f32 	[%rd116], {%f313, %f314};
	add.s64 	%rd117, %rd81, 384;
	shr.u64 	%rd118, %rd117, 63;
	add.s64 	%rd119, %rd117, %rd118;
	shl.b64 	%rd120, %rd119, 2;
	and.b64  	%rd121, %rd120, -8;
	add.s64 	%rd122, %rd6, %rd121;
	st.global.v2.f32 	[%rd122], {%f315, %f316};
	add.s64 	%rd123, %rd81, 448;
	shr.u64 	%rd124, %rd123, 63;
	add.s64 	%rd125, %rd123, %rd124;
	shl.b64 	%rd126, %rd125, 2;
	and.b64  	%rd127, %rd126, -8;
	add.s64 	%rd128, %rd6, %rd127;
	st.global.v2.f32 	[%rd128], {%f317, %f318};
	add.s64 	%rd129, %rd81, 512;
	shr.u64 	%rd130, %rd129, 63;
	add.s64 	%rd131, %rd129, %rd130;
	shl.b64 	%rd132, %rd131, 2;
	and.b64  	%rd133, %rd132, -8;
	add.s64 	%rd134, %rd6, %rd133;
	st.global.v2.f32 	[%rd134], {%f319, %f320};
	add.s64 	%rd135, %rd81, 576;
	shr.u64 	%rd136, %rd135, 63;
	add.s64 	%rd137, %rd135, %rd136;
	shl.b64 	%rd138, %rd137, 2;
	and.b64  	%rd139, %rd138, -8;
	add.s64 	%rd140, %rd6, %rd139;
	st.global.v2.f32 	[%rd140], {%f321, %f322};
	add.s64 	%rd141, %rd141, %rd8;
	setp.lt.s64 	%p13, %rd141, %rd13;
	@%p13 bra 	$L__BB40_4;
$L__BB40_5:
	ret;

}
	// .globl	_Z15SoftmaxWarpImplI10DirectLoadIffE11DirectStoreIffEfLi2ELi20ELi32ELi1ELb1EL9Algorithm0EEvT_T0_ll
.visible .entry _Z15SoftmaxWarpImplI10DirectLoadIffE11DirectStoreIffEfLi2ELi20ELi32ELi1ELb1EL9Algorithm0EEvT_T0_ll(
	.param .align 8 .b8 _Z15SoftmaxWarpImplI10DirectLoadIffE11DirectStoreIffEfLi2ELi20ELi32ELi1ELb1EL9Algorithm0EEvT_T0_ll_param_0[16],
	.param .align 8 .b8 _Z15SoftmaxWarpImplI10DirectLoadIffE11DirectStoreIffEfLi2ELi20ELi32ELi1ELb1EL9Algorithm0EEvT_T0_ll_param_1[16],
	.param .u64 _Z15SoftmaxWarpImplI10DirectLoadIffE11DirectStoreIffEfLi2ELi20ELi32ELi1ELb1EL9Algorithm0EEvT_T0_ll_param_2,
	.param .u64 _Z15SoftmaxWarpImplI10DirectLoadIffE11DirectStoreIffEfLi2ELi20ELi32ELi1ELb1EL9Algorithm0EEvT_T0_ll_param_3
)
{
	.reg .pred 	%p<34>;
	.reg .b32 	%r<85>;
	.reg .b32 	%f<393>;
	.reg .b64 	%rd<166>;

	ld.param.u64 	%rd21, [_Z15SoftmaxWarpImplI10DirectLoadIffE11DirectStoreIffEfLi2ELi20ELi32ELi1ELb1EL9Algorithm0EEvT_T0_ll_param_1+8];
	ld.param.u64 	%rd20, [_Z15SoftmaxWarpImplI10DirectLoadIffE11DirectStoreIffEfLi2ELi20ELi32ELi1ELb1EL9Algorithm0EEvT_T0_ll_param_1];
	ld.param.u64 	%rd19, [_Z15SoftmaxWarpImplI10DirectLoadIffE11DirectStoreIffEfLi2ELi20ELi32ELi1ELb1EL9Algorithm0EEvT_T0_ll_param_0+8];
	ld.param.u64 	%rd18, [_Z15SoftmaxWarpImplI10DirectLoadIffE11DirectStoreIffEfLi2ELi20ELi32ELi1ELb1EL9Algorithm0EEvT_T0_ll_param_0];
	ld.param.u64 	%rd23, [_Z15SoftmaxWarpImplI10DirectLoadIffE11DirectStoreIffEfLi2ELi20ELi32ELi1ELb1EL9Algorithm0EEvT_T0_ll_param_3];
	setp.lt.s64 	%p1, %rd23, 641;
	@%p1 bra 	$L__BB41_2;
	mov.u64 	%rd24, $str;
	cvta.global.u64 	%rd25, %rd24;
	mov.u64 	%rd26, $str$1;
	cvta.global.u64 	%rd27, %rd26;
	mov.u64 	%rd28, __unnamed_42;
	cvta.global.u64 	%rd29, %rd28;
	{ // callseq 41, 0
	.param .b64 param0;
	st.param.b64 	[param0], %rd25;
	.param .b64 param1;
	st.param.b64 	[param1], %rd27;
	.param .b32 param2;
	st.param.b32 	[param2], 358;
	.param .b64 param3;
	st.param.b64 	[param3], %rd29;
	.param .b64 param4;
	st.param.b64 	[param4], 1;
	call.uni 
	__assertfail, 
	(
	param0, 
	param1, 
	param2, 
	param3, 
	param4
	);
	} // callseq 41
$L__BB41_2:
	ld.param.u64 	%rd163, [_Z15SoftmaxWarpImplI10DirectLoadIffE11DirectStoreIffEfLi2ELi20ELi32ELi1ELb1EL9Algorithm0EEvT_T0_ll_param_2];
	mov.u32 	%r1, %ntid.y;
	mov.u32 	%r2, %ctaid.x;
	mov.u32 	%r3, %tid.y;
	mad.lo.s32 	%r4, %r2, %r1, %r3;
	cvt.s64.s32 	%rd165, %r4;
	setp.le.s64 	%p2, %rd163, %rd165;
	@%p2 bra 	$L__BB41_45;
	mov.u32 	%r5, %tid.x;
	shl.b32 	%r6, %r5, 1;
	add.s32 	%r7, %r6, 64;
	cvt.u64.u32 	%rd2, %r7;
	add.s32 	%r8, %r6, 128;
	cvt.u64.u32 	%rd3, %r8;
	add.s32 	%r9, %r6, 192;
	cvt.u64.u32 	%rd4, %r9;
	add.s32 	%r10, %r6, 256;
	cvt.u64.u32 	%rd5, %r10;
	add.s32 	%r11, %r6, 320;
	cvt.u64.u32 	%rd6, %r11;
	add.s32 	%r12, %r6, 384;
	cvt.u64.u32 	%rd7, %r12;
	add.s32 	%r13, %r6, 448;
	cvt.u64.u32 	%rd8, %r13;
	add.s32 	%r14, %r6, 512;
	cvt.u64.u32 	%rd9, %r14;
	add.s32 	%r15, %r6, 576;
	cvt.u64.u32 	%rd10, %r15;
	mov.u32 	%r82, %nctaid.x;
	mul.lo.s32 	%r84, %r82, %r1;
$L__BB41_4:
	cvta.to.global.u64 	%rd12, %rd18;
	cvt.u64.u32 	%rd13, %r6;
	setp.le.s64 	%p3, %rd23, %rd13;
	mul.lo.s64 	%rd14, %rd165, %rd19;
	mov.f32 	%f363, 0fFF800000;
	mov.f32 	%f364, %f363;
	mov.f32 	%f368, %f363;
	@%p3 bra 	$L__BB41_6;
	add.s64 	%rd30, %rd14, %rd13;
	shr.u64 	%rd31, %rd30, 63;
	add.s64 	%rd32, %rd30, %rd31;
	shl.b64 	%rd33, %rd32, 2;
	and.b64  	%rd34, %rd33, -8;
	add.s64 	%rd35, %rd12, %rd34;
	ld.global.v2.f32 	{%f364, %f363}, [%rd35];
	max.f32 	%f82, %f364, 0fFF800000;
	max.f32 	%f368, %f82, %f363;
$L__BB41_6:
	setp.le.s64 	%p4, %rd23, %rd2;
	mov.f32 	%f366, 0fFF800000;
	mov.f32 	%f367, %f366;
	@%p4 bra 	$L__BB41_8;
	add.s64 	%rd36, %rd14, %rd2;
	shr.u64 	%rd37, %rd36, 63;
	add.s64 	%rd38, %rd36, %rd37;
	shl.b64 	%rd39, %rd38, 2;
	and.b64  	%rd40, %rd39, -8;
	add.s64 	%rd41, %rd12, %rd40;
	ld.global.v2.f32 	{%f367, %f366}, [%rd41];
	max.f32 	%f84, %f368, %f367;
	max.f32 	%f368, %f84, %f366;
$L__BB41_8:
	setp.le.s64 	%p5, %rd23, %rd3;
	mov.f32 	%f369, 0fFF800000;
	mov.f32 	%f370, %f369;
	@%p5 bra 	$L__BB41_10;
	add.s64 	%rd42, %rd14, %rd3;
	shr.u64 	%rd43, %rd42, 63;
	add.s64 	%rd44, %rd42, %rd43;
	shl.b64 	%rd45, %rd44, 2;
	and.b64  	%rd46, %rd45, -8;
	add.s64 	%rd47, %rd12, %rd46;
	ld.global.v2.f32 	{%f370, %f369}, [%rd47];
	max.f32 	%f86, %f368, %f370;
	max.f32 	%f368, %f86, %f369;
$L__BB41_10:
	setp.le.s64 	%p6, %rd23, %rd4;
	mov.f32 	%f372, 0fFF800000;
	mov.f32 	%f373, %f372;
	@%p6 bra 	$L__BB41_12;
	add.s64 	%rd48, %rd14, %rd4;
	shr.u64 	%rd49, %rd48, 63;
	add.s64 	%rd50, %rd48, %rd49;
	shl.b64 	%rd51, %rd50, 2;
	and.b64  	%rd52, %rd51, -8;
	add.s64 	%rd53, %rd12, %rd52;
	ld.global.v2.f32 	{%f373, %f372}, [%rd53];
	max.f32 	%f88, %f368, %f373;
	max.f32 	%f368, %f88, %f372;
$L__BB41_12:
	setp.le.s64 	%p7, %rd23, %rd5;
	mov.f32 	%f375, 0fFF800000;
	mov.f32 	%f376, %f375;
	@%p7 bra 	$L__BB41_14;
	add.s64 	%rd54, %rd14, %rd5;
	shr.u64 	%rd55, %rd54, 63;
	add.s64 	%rd56, %rd54, %rd55;
	shl.b64 	%rd57, %rd56, 2;
	and.b64  	%rd58, %rd57, -8;
	add.s64 	%rd59, %rd12, %rd58;
	ld.global.v2.f32 	{%f376, %f375}, [%rd59];
	max.f32 	%f90, %f368, %f376;
	max.f32 	%f368, %f90, %f375;
$L__BB41_14:
	setp.le.s64 	%p8, %rd23, %rd6;
	mov.f32 	%f378, 0fFF800000;
	mov.f32 	%f379, %f378;
	@%p8 bra 	$L__BB41_16;
	add.s64 	%rd60, %rd14, %rd6;
	shr.u64 	%rd61, %rd60, 63;
	add.s64 	%rd62, %rd60, %rd61;
	cvta.to.global.u64 	%rd63, %rd18;
	shl.b64 	%rd64, %rd62, 2;
	and.b64  	%rd65, %rd64, -8;
	add.s64 	%rd66, %rd63, %rd65;
	ld.global.v2.f32 	{%f379, %f378}, [%rd66];
	max.f32 	%f92, %f368, %f379;
	max.f32 	%f368, %f92, %f378;
$L__BB41_16:
	setp.le.s64 	%p9, %rd23, %rd7;
	mov.f32 	%f381, 0fFF800000;
	mov.f32 	%f382, %f381;
	@%p9 bra 	$L__BB41_18;
	add.s64 	%rd67, %rd14, %rd7;
	shr.u64 	%rd68, %rd67, 63;
	add.s64 	%rd69, %rd67, %rd68;
	cvta.to.global.u64 	%rd70, %rd18;
	shl.b64 	%rd71, %rd69, 2;
	and.b64  	%rd72, %rd71, -8;
	add.s64 	%rd73, %rd70, %rd72;
	ld.global.v2.f32 	{%f382, %f381}, [%rd73];
	max.f32 	%f94, %f368, %f382;
	max.f32 	%f368, %f94, %f381;
$L__BB41_18:
	setp.le.s64 	%p10, %rd23, %rd8;
	mov.f32 	%f384, 0fFF800000;
	mov.f32 	%f385, %f384;
	@%p10 bra 	$L__BB41_20;
	mad.lo.s64 	%rd74, %rd165, %rd19, %rd8;
	shr.u64 	%rd75, %rd74, 63;
	add.s64 	%rd76, %rd74, %rd75;
	cvta.to.global.u64 	%rd77, %rd18;
	shl.b64 	%rd78, %rd76, 2;
	and.b64  	%rd79, %rd78, -8;
	add.s64 	%rd80, %rd77, %rd79;
	ld.global.v2.f32 	{%f385, %f384}, [%rd80];
	max.f32 	%f96, %f368, %f385;
	max.f32 	%f368, %f96, %f384;
$L__BB41_20:
	setp.le.s64 	%p11, %rd23, %rd9;
	mov.f32 	%f387, 0fFF800000;
	mov.f32 	%f388, %f387;
	@%p11 bra 	$L__BB41_22;
	mad.lo.s64 	%rd81, %rd165, %rd19, %rd9;
	shr.u64 	%rd82, %rd81, 63;
	add.s64 	%rd83, %rd81, %rd82;
	cvta.to.global.u64 	%rd84, %rd18;
	shl.b64 	%rd85, %rd83, 2;
	and.b64  	%rd86, %rd85, -8;
	add.s64 	%rd87, %rd84, %rd86;
	ld.global.v2.f32 	{%f388, %f387}, [%rd87];
	max.f32 	%f98, %f368, %f388;
	max.f32 	%f368, %f98, %f387;
$L__BB41_22:
	setp.le.s64 	%p12, %rd23, %rd10;
	mov.f32 	%f390, 0fFF800000;
	mov.f32 	%f391, %f390;
	@%p12 bra 	$L__BB41_24;
	mad.lo.s64 	%rd88, %rd165, %rd19, %rd10;
	shr.u64 	%rd89, %rd88, 63;
	add.s64 	%rd90, %rd88, %rd89;
	cvta.to.global.u64 	%rd91, %rd18;
	shl.b64 	%rd92, %rd90, 2;
	and.b64  	%rd93, %rd92, -8;
	add.s64 	%rd94, %rd91, %rd93;
	ld.global.v2.f32 	{%f391, %f390}, [%rd94];
	max.f32 	%f100, %f368, %f391;
	max.f32 	%f368, %f100, %f390;
$L__BB41_24:
	cvt.u64.u32 	%rd95, %r6;
	setp.le.s64 	%p13, %rd23, %rd95;
	mov.b32 	%r20, %f368;
	shfl.sync.bfly.b32	%r21|%p14, %r20, 16, 31, -1;
	mov.b32 	%f101, %r21;
	max.f32 	%f102, %f368, %f101;
	mov.b32 	%r22, %f102;
	shfl.sync.bfly.b32	%r23|%p15, %r22, 8, 31, -1;
	mov.b32 	%f103, %r23;
	max.f32 	%f104, %f102, %f103;
	mov.b32 	%r24, %f104;
	shfl.sync.bfly.b32	%r25|%p16, %r24, 4, 31, -1;
	mov.b32 	%f105, %r25;
	max.f32 	%f106, %f104, %f105;
	mov.b32 	%r26, %f106;
	shfl.sync.bfly.b32	%r27|%p17, %r26, 2, 31, -1;
	mov.b32 	%f107, %r27;
	max.f32 	%f108, %f106, %f107;
	mov.b32 	%r28, %f108;
	shfl.sync.bfly.b32	%r29|%p18, %r28, 1, 31, -1;
	mov.b32 	%f109, %r29;
	max.f32 	%f110, %f108, %f109;
	sub.f32 	%f111, %f364, %f110;
	fma.rn.f32 	%f112, %f111, 0f3BBB989D, 0f3F000000;
	cvt.sat.f32.f32 	%f113, %f112;
	mov.f32 	%f114, 0f4B400001;
	mov.f32 	%f115, 0f437C0000;
	fma.rm.f32 	%f116, %f113, %f115, %f114;
	add.f32 	%f117, %f116, 0fCB40007F;
	neg.f32 	%f118, %f117;
	fma.rn.f32 	%f119, %f111, 0f3FB8AA3B, %f118;
	fma.rn.f32 	%f120, %f111, 0f32A57060, %f119;
	mov.b32 	%r30, %f116;
	shl.b32 	%r31, %r30, 23;
	mov.b32 	%f121, %r31;
	ex2.approx.ftz.f32 	%f122, %f120;
	mul.f32 	%f123, %f122, %f121;
	add.f32 	%f124, %f123, 0f00000000;
	sub.f32 	%f125, %f363, %f110;
	fma.rn.f32 	%f126, %f125, 0f3BBB989D, 0f3F000000;
	cvt.sat.f32.f32 	%f127, %f126;
	fma.rm.f32 	%f128, %f127, %f115, %f114;
	add.f32 	%f129, %f128, 0fCB40007F;
	neg.f32 	%f130, %f129;
	fma.rn.f32 	%f131, %f125, 0f3FB8AA3B, %f130;
	fma.rn.f32 	%f132, %f125, 0f32A57060, %f131;
	mov.b32 	%r32, %f128;
	shl.b32 	%r33, %r32, 23;
	mov.b32 	%f133, %r33;
	ex2.approx.ftz.f32 	%f134, %f132;
	mul.f32 	%f135, %f134, %f133;
	add.f32 	%f136, %f124, %f135;
	sub.f32 	%f137, %f367, %f110;
	fma.rn.f32 	%f138, %f137, 0f3BBB989D, 0f3F000000;
	cvt.sat.f32.f32 	%f139, %f138;
	fma.rm.f32 	%f140, %f139, %f115, %f114;
	add.f32 	%f141, %f140, 0fCB40007F;
	neg.f32 	%f142, %f141;
	fma.rn.f32 	%f143, %f137, 0f3FB8AA3B, %f142;
	fma.rn.f32 	%f144, %f137, 0f32A57060, %f143;
	mov.b32 	%r34, %f140;
	shl.b32 	%r35, %r34, 23;
	mov.b32 	%f145, %r35;
	ex2.approx.ftz.f32 	%f146, %f144;
	mul.f32 	%f147, %f146, %f145;
	add.f32 	%f148, %f136, %f147;
	sub.f32 	%f149, %f366, %f110;
	fma.rn.f32 	%f150, %f149, 0f3BBB989D, 0f3F000000;
	cvt.sat.f32.f32 	%f151, %f150;
	fma.rm.f32 	%f152, %f151, %f115, %f114;
	add.f32 	%f153, %f152, 0fCB40007F;
	neg.f32 	%f154, %f153;
	fma.rn.f32 	%f155, %f149, 0f3FB8AA3B, %f154;
	fma.rn.f32 	%f156, %f149, 0f32A57060, %f155;
	mov.b32 	%r36, %f152;
	shl.b32 	%r37, %r36, 23;
	mov.b32 	%f157, %r37;
	ex2.approx.ftz.f32 	%f158, %f156;
	mul.f32 	%f159, %f158, %f157;
	add.f32 	%f160, %f148, %f159;
	sub.f32 	%f161, %f370, %f110;
	fma.rn.f32 	%f162, %f161, 0f3BBB989D, 0f3F000000;
	cvt.sat.f32.f32 	%f163, %f162;
	fma.rm.f32 	%f164, %f163, %f115, %f114;
	add.f32 	%f165, %f164, 0fCB40007F;
	neg.f32 	%f166, %f165;
	fma.rn.f32 	%f167, %f161, 0f3FB8AA3B, %f166;
	fma.rn.f32 	%f168, %f161, 0f32A57060, %f167;
	mov.b32 	%r38, %f164;
	shl.b32 	%r39, %r38, 23;
	mov.b32 	%f169, %r39;
	ex2.approx.ftz.f32 	%f170, %f168;
	mul.f32 	%f171, %f170, %f169;
	add.f32 	%f172, %f160, %f171;
	sub.f32 	%f173, %f369, %f110;
	fma.rn.f32 	%f174, %f173, 0f3BBB989D, 0f3F000000;
	cvt.sat.f32.f32 	%f175, %f174;
	fma.rm.f32 	%f176, %f175, %f115, %f114;
	add.f32 	%f177, %f176, 0fCB40007F;
	neg.f32 	%f178, %f177;
	fma.rn.f32 	%f179, %f173, 0f3FB8AA3B, %f178;
	fma.rn.f32 	%f180, %f173, 0f32A57060, %f179;
	mov.b32 	%r40, %f176;
	shl.b32 	%r41, %r40, 23;
	mov.b32 	%f181, %r41;
	ex2.approx.ftz.f32 	%f182, %f180;
	mul.f32 	%f183, %f182, %f181;
	add.f32 	%f184, %f172, %f183;
	sub.f32 	%f185, %f373, %f110;
	fma.rn.f32 	%f186, %f185, 0f3BBB989D, 0f3F000000;
	cvt.sat.f32.f32 	%f187, %f186;
	fma.rm.f32 	%f188, %f187, %f115, %f114;
	add.f32 	%f189, %f188, 0fCB40007F;
	neg.f32 	%f190, %f189;
	fma.rn.f32 	%f191, %f185, 0f3FB8AA3B, %f190;
	fma.rn.f32 	%f192, %f185, 0f32A57060, %f191;
	mov.b32 	%r42, %f188;
	shl.b32 	%r43, %r42, 23;
	mov.b32 	%f193, %r43;
	ex2.approx.ftz.f32 	%f194, %f192;
	mul.f32 	%f195, %f194, %f193;
	add.f32 	%f196, %f184, %f195;
	sub.f32 	%f197, %f372, %f110;
	fma.rn.f32 	%f198, %f197, 0f3BBB989D, 0f3F000000;
	cvt.sat.f32.f32 	%f199, %f198;
	fma.rm.f32 	%f200, %f199, %f115, %f114;
	add.f32 	%f201, %f200, 0fCB40007F;
	neg.f32 	%f202, %f201;
	fma.rn.f32 	%f203, %f197, 0f3FB8AA3B, %f202;
	fma.rn.f32 	%f204, %f197, 0f32A57060, %f203;
	mov.b32 	%r44, %f200;
	shl.b32 	%r45, %r44, 23;
	mov.b32 	%f205, %r45;
	ex2.approx.ftz.f32 	%f206, %f204;
	mul.f32 	%f207, %f206, %f205;
	add.f32 	%f208, %f196, %f207;
	sub.f32 	%f209, %f376, %f110;
	fma.rn.f32 	%f210, %f209, 0f3BBB989D, 0f3F000000;
	cvt.sat.f32.f32 	%f211, %f210;
	fma.rm.f32 	%f212, %f211, %f115, %f114;
	add.f32 	%f213, %f212, 0fCB40007F;
	neg.f32 	%f214, %f213;
	fma.rn.f32 	%f215, %f209, 0f3FB8AA3B, %f214;
	fma.rn.f32 	%f216, %f209, 0f32A57060, %f215;
	mov.b32 	%r46, %f212;
	shl.b32 	%r47, %r46, 23;
	mov.b32 	%f217, %r47;
	ex2.approx.ftz.f32 	%f218, %f216;
	mul.f32 	%f219, %f218, %f217;
	add.f32 	%f220, %f208, %f219;
	sub.f32 	%f221, %f375, %f110;
	fma.rn.f32 	%f222, %f221, 0f3BBB989D, 0f3F000000;
	cvt.sat.f32.f32 	%f223, %f222;
	fma.rm.f32 	%f224, %f223, %f115, %f114;
	add.f32 	%f225, %f224, 0fCB40007F;
	neg.f32 	%f226, %f225;
	fma.rn.f32 	%f227, %f221, 0f3FB8AA3B, %f226;
	fma.rn.f32 	%f228, %f221, 0f32A57060, %f227;
	mov.b32 	%r48, %f224;
	shl.b32 	%r49, %r48, 23;
	mov.b32 	%f229, %r49;
	ex2.approx.ftz.f32 	%f230, %f228;
	mul.f32 	%f231, %f230, %f229;
	add.f32 	%f232, %f220, %f231;
	sub.f32 	%f233, %f379, %f110;
	fma.rn.f32 	%f234, %f233, 0f3BBB989D, 0f3F000000;
	cvt.sat.f32.f32 	%f235, %f234;
	fma.rm.f32 	%f236, %f235, %f115, %f114;
	add.f32 	%f237, %f236, 0fCB40007F;
	neg.f32 	%f238, %f237;
	fma.rn.f32 	%f239, %f233, 0f3FB8AA3B, %f238;
	fma.rn.f32 	%f240, %f233, 0f32A57060, %f239;
	mov.b32 	%r50, %f236;
	shl.b32 	%r51, %r50, 23;
	mov.b32 	%f241, %r51;
	ex2.approx.ftz.f32 	%f242, %f240;
	mul.f32 	%f243, %f242, %f241;
	add.f32 	%f244, %f232, %f243;
	sub.f32 	%f245, %f378, %f110;
	fma.rn.f32 	%f246, %f245, 0f3BBB989D, 0f3F000000;
	cvt.sat.f32.f32 	%f247, %f246;
	fma.rm.f32 	%f248, %f247, %f115, %f114;
	add.f32 	%f249, %f248, 0fCB40007F;
	neg.f32 	%f250, %f249;
	fma.rn.f32 	%f251, %f245, 0f3FB8AA3B, %f250;
	fma.rn.f32 	%f252, %f245, 0f32A57060, %f251;
	mov.b32 	%r52, %f248;
	shl.b32 	%r53, %r52, 23;
	mov.b32 	%f253, %r53;
	ex2.approx.ftz.f32 	%f254, %f252;
	mul.f32 	%f255, %f254, %f253;
	add.f32 	%f256, %f244, %f255;
	sub.f32 	%f257, %f382, %f110;
	fma.rn.f32 	%f258, %f257, 0f3BBB989D, 0f3F000000;
	cvt.sat.f32.f32 	%f259, %f258;
	fma.rm.f32 	%f260, %f259, %f115, %f114;
	add.f32 	%f261, %f260, 0fCB40007F;
	neg.f32 	%f262, %f261;
	fma.rn.f32 	%f263, %f257, 0f3FB8AA3B, %f262;
	fma.rn.f32 	%f264, %f257, 0f32A57060, %f263;
	mov.b32 	%r54, %f260;
	shl.b32 	%r55, %r54, 23;
	mov.b32 	%f265, %r55;
	ex2.approx.ftz.f32 	%f266, %f264;
	mul.f32 	%f267, %f266, %f265;
	add.f32 	%f268, %f256, %f267;
	sub.f32 	%f269, %f381, %f110;
	fma.rn.f32 	%f270, %f269, 0f3BBB989D, 0f3F000000;
	cvt.sat.f32.f32 	%f271, %f270;
	fma.rm.f32 	%f272, %f271, %f115, %f114;
	add.f32 	%f273, %f272, 0fCB40007F;
	neg.f32 	%f274, %f273;
	fma.rn.f32 	%f275, %f269, 0f3FB8AA3B, %f274;
	fma.rn.f32 	%f276, %f269, 0f32A57060, %f275;
	mov.b32 	%r56, %f272;
	shl.b32 	%r57, %r56, 23;
	mov.b32 	%f277, %r57;
	ex2.approx.ftz.f32 	%f278, %f276;
	mul.f32 	%f279, %f278, %f277;
	add.f32 	%f280, %f268, %f279;
	sub.f32 	%f281, %f385, %f110;
	fma.rn.f32 	%f282, %f281, 0f3BBB989D, 0f3F000000;
	cvt.sat.f32.f32 	%f283, %f282;
	fma.rm.f32 	%f284, %f283, %f115, %f114;
	add.f32 	%f285, %f284, 0fCB40007F;
	neg.f32 	%f286, %f285;
	fma.rn.f32 	%f287, %f281, 0f3FB8AA3B, %f286;
	fma.rn.f32 	%f288, %f281, 0f32A57060, %f287;
	mov.b32 	%r58, %f284;
	shl.b32 	%r59, %r58, 23;
	mov.b32 	%f289, %r59;
	ex2.approx.ftz.f32 	%f290, %f288;
	mul.f32 	%f291, %f290, %f289;
	add.f32 	%f292, %f280, %f291;
	sub.f32 	%f293, %f384, %f110;
	fma.rn.f32 	%f294, %f293, 0f3BBB989D, 0f3F000000;
	cvt.sat.f32.f32 	%f295, %f294;
	fma.rm.f32 	%f296, %f295, %f115, %f114;
	add.f32 	%f297, %f296, 0fCB40007F;
	neg.f32 	%f298, %f297;
	fma.rn.f32 	%f299, %f293, 0f3FB8AA3B, %f298;
	fma.rn.f32 	%f300, %f293, 0f32A57060, %f299;
	mov.b32 	%r60, %f296;
	shl.b32 	%r61, %r60, 23;
	mov.b32 	%f301, %r61;
	ex2.approx.ftz.f32 	%f302, %f300;
	mul.f32 	%f303, %f302, %f301;
	add.f32 	%f304, %f292, %f303;
	sub.f32 	%f305, %f388, %f110;
	fma.rn.f32 	%f306, %f305, 0f3BBB989D, 0f3F000000;
	cvt.sat.f32.f32 	%f307, %f306;
	fma.rm.f32 	%f308, %f307, %f115, %f114;
	add.f32 	%f309, %f308, 0fCB40007F;
	neg.f32 	%f310, %f309;
	fma.rn.f32 	%f311, %f305, 0f3FB8AA3B, %f310;
	fma.rn.f32 	%f312, %f305, 0f32A57060, %f311;
	mov.b32 	%r62, %f308;
	shl.b32 	%r63, %r62, 23;
	mov.b32 	%f313, %r63;
	ex2.approx.ftz.f32 	%f314, %f312;
	mul.f32 	%f315, %f314, %f313;
	add.f32 	%f316, %f304, %f315;
	sub.f32 	%f317, %f387, %f110;
	fma.rn.f32 	%f318, %f317, 0f3BBB989D, 0f3F000000;
	cvt.sat.f32.f32 	%f319, %f318;
	fma.rm.f32 	%f320, %f319, %f115, %f114;
	add.f32 	%f321, %f320, 0fCB40007F;
	neg.f32 	%f322, %f321;
	fma.rn.f32 	%f323, %f317, 0f3FB8AA3B, %f322;
	fma.rn.f32 	%f324, %f317, 0f32A57060, %f323;
	mov.b32 	%r64, %f320;
	shl.b32 	%r65, %r64, 23;
	mov.b32 	%f325, %r65;
	ex2.approx.ftz.f32 	%f326, %f324;
	mul.f32 	%f327, %f326, %f325;
	add.f32 	%f328, %f316, %f327;
	sub.f32 	%f329, %f391, %f110;
	fma.rn.f32 	%f330, %f329, 0f3BBB989D, 0f3F000000;
	cvt.sat.f32.f32 	%f331, %f330;
	fma.rm.f32 	%f332, %f331, %f115, %f114;
	add.f32 	%f333, %f332, 0fCB40007F;
	neg.f32 	%f334, %f333;
	fma.rn.f32 	%f335, %f329, 0f3FB8AA3B, %f334;
	fma.rn.f32 	%f336, %f329, 0f32A57060, %f335;
	mov.b32 	%r66, %f332;
	shl.b32 	%r67, %r66, 23;
	mov.b32 	%f337, %r67;
	ex2.approx.ftz.f32 	%f338, %f336;
	mul.f32 	%f339, %f338, %f337;
	add.f32 	%f340, %f328, %f339;
	sub.f32 	%f341, %f390, %f110;
	fma.rn.f32 	%f342, %f341, 0f3BBB989D, 0f3F000000;
	cvt.sat.f32.f32 	%f343, %f342;
	fma.rm.f32 	%f344, %f343, %f115, %f114;
	add.f32 	%f345, %f344, 0fCB40007F;
	neg.f32 	%f346, %f345;
	fma.rn.f32 	%f347, %f341, 0f3FB8AA3B, %f346;
	fma.rn.f32 	%f348, %f341, 0f32A57060, %f347;
	mov.b32 	%r68, %f344;
	shl.b32 	%r69, %r68, 23;
	mov.b32 	%f349, %r69;
	ex2.approx.ftz.f32 	%f350, %f348;
	mul.f32 	%f351, %f350, %f349;
	add.f32 	%f352, %f340, %f351;
	mov.b32 	%r70, %f352;
	shfl.sync.bfly.b32	%r71|%p19, %r70, 16, 31, -1;
	mov.b32 	%f353, %r71;
	add.f32 	%f354, %f352, %f353;
	mov.b32 	%r72, %f354;
	shfl.sync.bfly.b32	%r73|%p20, %r72, 8, 31, -1;
	mov.b32 	%f355, %r73;
	add.f32 	%f356, %f354, %f355;
	mov.b32 	%r74, %f356;
	shfl.sync.bfly.b32	%r75|%p21, %r74, 4, 31, -1;
	mov.b32 	%f357, %r75;
	add.f32 	%f358, %f356, %f357;
	mov.b32 	%r76, %f358;
	shfl.sync.bfly.b32	%r77|%p22, %r76, 2, 31, -1;
	mov.b32 	%f359, %r77;
	add.f32 	%f360, %f358, %f359;
	mov.b32 	%r78, %f360;
	shfl.sync.bfly.b32	%r79|%p23, %r78, 1, 31, -1;
	mov.b32 	%f361, %r79;
	add.f32 	%f362, %f360, %f361;
	div.rn.f32 	%f61, %f123, %f362;
	div.rn.f32 	%f62, %f135, %f362;
	div.rn.f32 	%f63, %f147, %f362;
	div.rn.f32 	%f64, %f159, %f362;
	div.rn.f32 	%f65, %f171, %f362;
	div.rn.f32 	%f66, %f183, %f362;
	div.rn.f32 	%f67, %f195, %f362;
	div.rn.f32 	%f68, %f207, %f362;
	div.rn.f32 	%f69, %f219, %f362;
	div.rn.f32 	%f70, %f231, %f362;
	div.rn.f32 	%f71, %f243, %f362;
	div.rn.f32 	%f72, %f255, %f362;
	div.rn.f32 	%f73, %f267, %f362;
	div.rn.f32 	%f74, %f279, %f362;
	div.rn.f32 	%f75, %f291, %f362;
	div.rn.f32 	%f76, %f303, %f362;
	div.rn.f32 	%f77, %f315, %f362;
	div.rn.f32 	%f78, %f327, %f362;
	div.rn.f32 	%f79, %f339, %f362;
	div.rn.f32 	%f80, %f351, %f362;
	@%p13 bra 	$L__BB41_26;
	cvt.u64.u32 	%rd96, %r6;
	mad.lo.s64 	%rd97, %rd165, %rd21, %rd96;
	shr.u64 	%rd98, %rd97, 63;
	add.s64 	%rd99, %rd97, %rd98;
	cvta.to.global.u64 	%rd100, %rd20;
	shl.b64 	%rd101, %rd99, 2;
	and.b64  	%rd102, %rd101, -8;
	add.s64 	%rd103, %rd100, %rd102;
	st.global.v2.f32 	[%rd103], {%f61, %f62};
$L__BB41_26:
	setp.le.s64 	%p24, %rd23, %rd2;
	@%p24 bra 	$L__BB41_28;
	mad.lo.s64 	%rd104, %rd165, %rd21, %rd2;
	shr.u64 	%rd105, %rd104, 63;
	add.s64 	%rd106, %rd104, %rd105;
	cvta.to.global.u64 	%rd107, %rd20;
	shl.b64 	%rd108, %rd106, 2;
	and.b64  	%rd109, %rd108, -8;
	add.s64 	%rd110, %rd107, %rd109;
	st.global.v2.f32 	[%rd110], {%f63, %f64};
$L__BB41_28:
	setp.le.s64 	%p25, %rd23, %rd3;
	@%p25 bra 	$L__BB41_30;
	mad.lo.s64 	%rd111, %rd165, %rd21, %rd3;
	shr.u64 	%rd112, %rd111, 63;
	add.s64 	%rd113, %rd111, %rd112;
	cvta.to.global.u64 	%rd114, %rd20;
	shl.b64 	%rd115, %rd113, 2;
	and.b64  	%rd116, %rd115, -8;
	add.s64 	%rd117, %rd114, %rd116;
	st.global.v2.f32 	[%rd117], {%f65, %f66};
$L__BB41_30:
	setp.le.s64 	%p26, %rd23, %rd4;
	@%p26 bra 	$L__BB41_32;
	mad.lo.s64 	%rd118, %rd165, %rd21, %rd4;
	shr.u64 	%rd119, %rd118, 63;
	add.s64 	%rd120, %rd118, %rd119;
	cvta.to.global.u64 	%rd121, %rd20;
	shl.b64 	%rd122, %rd120, 2;
	and.b64  	%rd123, %rd122, -8;
	add.s64 	%rd124, %rd121, %rd123;
	st.global.v2.f32 	[%rd124], {%f67, %f68};
$L__BB41_32:
	mul.lo.s64 	%rd15, %rd165, %rd21;
	setp.le.s64 	%p27, %rd23, %rd5;
	@%p27 bra 	$L__BB41_34;
	add.s64 	%rd125, %rd15, %rd5;
	shr.u64 	%rd126, %rd125, 63;
	add.s64 	%rd127, %rd125, %rd126;
	cvta.to.global.u64 	%rd128, %rd20;
	shl.b64 	%rd129, %rd127, 2;
	and.b64  	%rd130, %rd129, -8;
	add.s64 	%rd131, %rd128, %rd130;
	st.global.v2.f32 	[%rd131], {%f69, %f70};
$L__BB41_34:
	cvta.to.global.u64 	%rd16, %rd20;
	setp.le.s64 	%p28, %rd23, %rd6;
	@%p28 bra 	$L__BB41_36;
	add.s64 	%rd132, %rd15, %rd6;
	shr.u64 	%rd133, %rd132, 63;
	add.s64 	%rd134, %rd132, %rd133;
	shl.b64 	%rd135, %rd134, 2;
	and.b64  	%rd136, %rd135, -8;
	add.s64 	%rd137, %rd16, %rd136;
	st.global.v2.f32 	[%rd137], {%f71, %f72};
$L__BB41_36:
	setp.le.s64 	%p29, %rd23, %rd7;
	@%p29 bra 	$L__BB41_38;
	add.s64 	%rd138, %rd15, %rd7;
	shr.u64 	%rd139, %rd138, 63;
	add.s64 	%rd140, %rd138, %rd139;
	shl.b64 	%rd141, %rd140, 2;
	and.b64  	%rd142, %rd141, -8;
	add.s64 	%rd143, %rd16, %rd142;
	st.global.v2.f32 	[%rd143], {%f73, %f74};
$L__BB41_38:
	setp.le.s64 	%p30, %rd23, %rd8;
	@%p30 bra 	$L__BB41_40;
	add.s64 	%rd144, %rd15, %rd8;
	shr.u64 	%rd145, %rd144, 63;
	add.s64 	%rd146, %rd144, %rd145;
	shl.b64 	%rd147, %rd146, 2;
	and.b64  	%rd148, %rd147, -8;
	add.s64 	%rd149, %rd16, %rd148;
	st.global.v2.f32 	[%rd149], {%f75, %f76};
$L__BB41_40:
	setp.le.s64 	%p31, %rd23, %rd9;
	@%p31 bra 	$L__BB41_42;
	add.s64 	%rd150, %rd15, %rd9;
	shr.u64 	%rd151, %rd150, 63;
	add.s64 	%rd152, %rd150, %rd151;
	shl.b64 	%rd153, %rd152, 2;
	and.b64  	%rd154, %rd153, -8;
	add.s64 	%rd155, %rd16, %rd154;
	st.global.v2.f32 	[%rd155], {%f77, %f78};
$L__BB41_42:
	setp.le.s64 	%p32, %rd23, %rd10;
	@%p32 bra 	$L__BB41_44;
	add.s64 	%rd156, %rd15, %rd10;
	shr.u64 	%rd157, %rd156, 63;
	add.s64 	%rd158, %rd156, %rd157;
	shl.b64 	%rd159, %rd158, 2;
	and.b64  	%rd160, %rd159, -8;
	add.s64 	%rd161, %rd16, %rd160;
	st.global.v2.f32 	[%rd161], {%f79, %f80};
$L__BB41_44:
	ld.param.u64 	%rd164, [_Z15SoftmaxWarpImplI10DirectLoadIffE11DirectStoreIffEfLi2ELi20ELi32ELi1ELb1EL9Algorithm0EEvT_T0_ll_param_2];
	cvt.s64.s32 	%rd162, %r84;
	add.s64 	%rd165, %rd165, %rd162;
	setp.lt.s64 	%p33, %rd165, %rd164;
	@%p33 bra 	$L__BB41_4;
$L__BB41_45:
	ret;

}
	// .globl	_Z15SoftmaxWarpImplI10DirectLoadIffE11DirectStoreIffEfLi2ELi22ELi32ELi1ELb0EL9Algorithm0EEvT_T0_ll
.visible .entry _Z15SoftmaxWarpImplI10DirectLoadIffE11DirectStoreIffEfLi2ELi22ELi32ELi1ELb0EL9Algorithm0EEvT_T0_ll(
	.param .align 8 .b8 _Z15SoftmaxWarpImplI10DirectLoadIffE11DirectStoreIffEfLi2ELi22ELi32ELi1ELb0EL9Algorithm0EEvT_T0_ll_param_0[16],
	.param .align 8 .b8 _Z15SoftmaxWarpImplI10DirectLoadIffE11DirectStoreIffEfLi2ELi22ELi32ELi1ELb0EL9Algorithm0EEvT_T0_ll_param_1[16],
	.param .u64 _Z15SoftmaxWarpImplI10DirectLoadIffE11DirectStoreIffEfLi2ELi22ELi32ELi1ELb0EL9Algorithm0EEvT_T0_ll_param_2,
	.param .u64 _Z15SoftmaxWarpImplI10DirectLoadIffE11DirectStoreIffEfLi2ELi22ELi32ELi1ELb0EL9Algorithm0EEvT_T0_ll_param_3
)
{
	.reg .pred 	%p<14>;
	.reg .b32 	%r<73>;
	.reg .b32 	%f<353>;
	.reg .b64 	%rd<155>;

	ld.param.u64 	%rd13, [_Z15SoftmaxWarpImplI10DirectLoadIffE11DirectStoreIffEfLi2ELi22ELi32ELi1ELb0EL9Algorithm0EEvT_T0_ll_param_1+8];
	ld.param.u64 	%rd12, [_Z15SoftmaxWarpImplI10DirectLoadIffE11DirectStoreIffEfLi2ELi22ELi32ELi1ELb0EL9Algorithm0EEvT_T0_ll_param_1];
	ld.param.u64 	%rd11, [_Z15SoftmaxWarpImplI10DirectLoadIffE11DirectStoreIffEfLi2ELi22ELi32ELi1ELb0EL9Algorithm0EEvT_T0_ll_param_0+8];
	ld.param.u64 	%rd10, [_Z15SoftmaxWarpImplI10DirectLoadIffE11DirectStoreIffEfLi2ELi22ELi32ELi1ELb0EL9Algorithm0EEvT_T0_ll_param_0];
	ld.param.u64 	%rd14, [_Z15SoftmaxWarpImplI10DirectLoadIffE11DirectStoreIffEfLi2ELi22ELi32ELi1ELb0EL9Algorithm0EEvT_T0_ll_param_2];
	ld.param.u64 	%rd15, [_Z15SoftmaxWarpImplI10DirectLoadIffE11DirectStoreIffEfLi2ELi22ELi32ELi1ELb0EL9Algorithm0EEvT_T0_ll_param_3];
	setp.lt.s64 	%p1, %rd15, 705;
	@%p1 bra 	$L__BB42_2;
	mov.u64 	%rd16, $str;
	cvta.global.u64 	%rd17, %rd16;
	mov.u64 	%rd18, $str$1;
	cvta.global.u64 	%rd19, %rd18;
	mov.u64 	%rd20, __unnamed_43;
	cvta.global.u64 	%rd21, %rd20;
	{ // callseq 42, 0
	.param .b64 param0;
	st.param.b64 	[param0], %rd17;
	.param .b64 param1;
	st.param.b64 	[param1], %rd19;
	.param .b32 param2;
	st.param.b32 	[param2], 358;
	.param .b64 param3;
	st.param.b64 	[param3], %rd21;
	.param .b64 param4;
	st.param.b64 	[param4], 1;
	call.uni 
	__assertfail, 
	(
	param0, 
	param1, 
	param2, 
	param3, 
	param4
	);
	} // callseq 42
$L__BB42_2:
	mov.u32 	%r2, %nctaid.x;
	mov.u32 	%r3, %ntid.y;
	mul.lo.s32 	%r1, %r2, %r3;
	mov.u32 	%r4, %ctaid.x;
	mov.u32 	%r5, %tid.y;
	mad.lo.s32 	%r6, %r4, %r3, %r5;
	cvt.s64.s32 	%rd154, %r6;
	setp.le.s64 	%p2, %rd14, %rd154;
	@%p2 bra 	$L__BB42_5;
	cvta.to.global.u64 	%rd4, %rd10;
	cvta.to.global.u64 	%rd5, %rd12;
	mov.u32 	%r7, %tid.x;
	shl.b32 	%r8, %r7, 1;
	cvt.u64.u32 	%rd6, %r8;
	cvt.s64.s32 	%rd7, %r1;
$L__BB42_4:
	mad.lo.s64 	%rd22, %rd154, %rd11, %rd6;
	shr.u64 	%rd23, %rd22, 63;
	add.s64 	%rd24, %rd22, %rd23;
	shl.b64 	%rd25, %rd24, 2;
	and.b64  	%rd26, %rd25, -8;
	add.s64 	%rd27, %rd4, %rd26;
	ld.global.v2.f32 	{%f1, %f2}, [%rd27];
	max.f32 	%f3, %f1, 0fFF800000;
	max.f32 	%f4, %f3, %f2;
	add.s64 	%rd28, %rd22, 64;
	shr.u64 	%rd29, %rd28, 63;
	add.s64 	%rd30, %rd28, %rd29;
	shl.b64 	%rd31, %rd30, 2;
	and.b64  	%rd32, %rd31, -8;
	add.s64 	%rd33, %rd4, %rd32;
	ld.global.v2.f32 	{%f5, %f6}, [%rd33];
	max.f32 	%f7, %f4, %f5;
	max.f32 	%f8, %f7, %f6;
	add.s64 	%rd34, %rd22, 128;
	shr.u64 	%rd35, %rd34, 63;
	add.s64 	%rd36, %rd34, %rd35;
	shl.b64 	%rd37, %rd36, 2;
	and.b64  	%rd38, %rd37, -8;
	add.s64 	%rd39, %rd4, %rd38;
	ld.global.v2.f32 	{%f9, %f10}, [%rd39];
	max.f32 	%f11, %f8, %f9;
	max.f32 	%f12, %f11, %f10;
	add.s64 	%rd40, %rd22, 192;
	shr.u64 	%rd41, %rd40, 63;
	add.s64 	%rd42, %rd40, %rd41;
	shl.b64 	%rd43, %rd42, 2;
	and.b64  	%rd44, %rd43, -8;
	add.s64 	%rd45, %rd4, %rd44;
	ld.global.v2.f32 	{%f13, %f14}, [%rd45];
	max.f32 	%f15, %f12, %f13;
	max.f32 	%f16, %f15, %f14;
	add.s64 	%rd46, %rd22, 256;
	shr.u64 	%rd47, %rd46, 63;
	add.s64 	%rd48, %rd46, %rd47;
	shl.b64 	%rd49, %rd48, 2;
	and.b64  	%rd50, %rd49, -8;
	add.s64 	%rd51, %rd4, %rd50;
	ld.global.v2.f32 	{%f17, %f18}, [%rd51];
	max.f32 	%f19, %f16, %f17;
	max.f32 	%f20, %f19, %f18;
	add.s64 	%rd52, %rd22, 320;
	shr.u64 	%rd53, %rd52, 63;
	add.s64 	%rd54, %rd52, %rd53;
	shl.b64 	%rd55, %rd54, 2;
	and.b64  	%rd56, %rd55, -8;
	add.s64 	%rd57, %rd4, %rd56;
	ld.global.v2.f32 	{%f21, %f22}, [%rd57];
	max.f32 	%f23, %f20, %f21;
	max.f32 	%f24, %f23, %f22;
	add.s64 	%rd58, %rd22, 384;
	shr.u64 	%rd59, %rd58, 63;
	add.s64 	%rd60, %rd58, %rd59;
	shl.b64 	%rd61, %rd60, 2;
	and.b64  	%rd62, %rd61, -8;
	add.s64 	%rd63, %rd4, %rd62;
	ld.global.v2.f32 	{%f25, %f26}, [%rd63];
	max.f32 	%f27, %f24, %f25;
	max.f32 	%f28, %f27, %f26;
	add.s64 	%rd64, %rd22, 448;
	shr.u64 	%rd65, %rd64, 63;
	add.s64 	%rd66, %rd64, %rd65;
	shl.b64 	%rd67, %rd66, 2;
	and.b64  	%rd68, %rd67, -8;
	add.s64 	%rd69, %rd4, %rd68;
	ld.global.v2.f32 	{%f29, %f30}, [%rd69];
	max.f32 	%f31, %f28, %f29;
	max.f32 	%f32, %f31, %f30;
	add.s64 	%rd70, %rd22, 512;
	shr.u64 	%rd71, %rd70, 63;
	add.s64 	%rd72, %rd70, %rd71;
	shl.b64 	%rd73, %rd72, 2;
	and.b64  	%rd74, %rd73, -8;
	add.s64 	%rd75, %rd4, %rd74;
	ld.global.v2.f32 	{%f33, %f34}, [%rd75];
	max.f32 	%f35, %f32, %f33;
	max.f32 	%f36, %f35, %f34;
	add.s64 	%rd76, %rd22, 576;
	shr.u64 	%rd77, %rd76, 63;
	add.s64 	%rd78, %rd76, %rd77;
	shl.b64 	%rd79, %rd78, 2;
	and.b64  	%rd80, %rd79, -8;
	add.s64 	%rd81, %rd4, %rd80;
	ld.global.v2.f32 	{%f37, %f38}, [%rd81];
	max.f32 	%f39, %f36, %f37;
	max.f32 	%f40, %f39, %f38;
	add.s64 	%rd82, %rd22, 640;
	shr.u64 	%rd83, %rd82, 63;
	add.s64 	%rd84, %rd82, %rd83;
	shl.b64 	%rd85, %rd84, 2;
	and.b64  	%rd86, %rd85, -8;
	add.s64 	%rd87, %rd4, %rd86;
	ld.global.v2.f32 	{%f41, %f42}, [%rd87];
	max.f32 	%f43, %f40, %f41;
	max.f32 	%f44, %f43, %f42;
	mov.b32 	%r9, %f44;
	shfl.sync.bfly.b32	%r10|%p3, %r9, 16, 31, -1;
	mov.b32 	%f45, %r10;
	max.f32 	%f46, %f44, %f45;
	mov.b32 	%r11, %f46;
	shfl.sync.bfly.b32	%r12|%p4, %r11, 8, 31, -1;
	mov.b32 	%f47, %r12;
	max.f32 	%f48, %f46, %f47;
	mov.b32 	%r13, %f48;
	shfl.sync.bfly.b32	%r14|%p5, %r13, 4, 31, -1;
	mov.b32 	%f49, %r14;
	max.f32 	%f50, %f48, %f49;
	mov.b32 	%r15, %f50;
	shfl.sync.bfly.b32	%r16|%p6, %r15, 2, 31, -1;
	mov.b32 	%f51, %r16;
	max.f32 	%f52, %f50, %f51;
	mov.b32 	%r17, %f52;
	shfl.sync.bfly.b32	%r18|%p7, %r17, 1, 31, -1;
	mov.b32 	%f53, %r18;
	max.f32 	%f54, %f52, %f53;
	sub.f32 	%f55, %f1, %f54;
	fma.rn.f32 	%f56, %f55, 0f3BBB989D, 0f3F000000;
	cvt.sat.f32.f32 	%f57, %f56;
	mov.f32 	%f58, 0f4B400001;
	mov.f32 	%f59, 0f437C0000;
	fma.rm.f32 	%f60, %f57, %f59, %f58;
	add.f32 	%f61, %f60, 0fCB40007F;
	neg.f32 	%f62, %f61;
	fma.rn.f32 	%f63, %f55, 0f3FB8AA3B, %f62;
	fma.rn.f32 	%f64, %f55, 0f32A57060, %f63;
	mov.b32 	%r19, %f60;
	shl.b32 	%r20, %r19, 23;
	mov.b32 	%f65, %r20;
	ex2.approx.ftz.f32 	%f66, %f64;
	mul.f32 	%f67, %f66, %f65;
	add.f32 	%f68, %f67, 0f00000000;
	sub.f32 	%f69, %f2, %f54;
	fma.rn.f32 	%f70, %f69, 0f3BBB989D, 0f3F000000;
	cvt.sat.f32.f32 	%f71, %f70;
	fma.rm.f32 	%f72, %f71, %f59, %f58;
	add.f32 	%f73, %f72, 0fCB40007F;
	neg.f32 	%f74, %f73;
	fma.rn.f32 	%f75, %f69, 0f3FB8AA3B, %f74;
	fma.rn.f32 	%f76, %f69, 0f32A57060, %f75;
	mov.b32 	%r21, %f72;
	shl.b32 	%r22, %r21, 23;
	mov.b32 	%f77, %r22;
	ex2.approx.ftz.f32 	%f78, %f76;
	mul.f32 	%f79, %f78, %f77;
	add.f32 	%f80, %f68, %f79;
	sub.f32 	%f81, %f5, %f54;
	fma.rn.f32 	%f82, %f81, 0f3BBB989D, 0f3F000000;
	cvt.sat.f32.f32 	%f83, %f82;
	fma.rm.f32 	%f84, %f83, %f59, %f58;
	add.f32 	%f85, %f84, 0fCB40007F;
	neg.f32 	%f86, %f85;
	fma.rn.f32 	%f87, %f81, 0f3FB8AA3B, %f86;
	fma.rn.f32 	%f88, %f81, 0f32A57060, %f87;
	mov.b32 	%r23, %f84;
	shl.b32 	%r24, %r23, 23;
	mov.b32 	%f89, %r24;
	ex2.approx.ftz.f32 	%f90, %f88;
	mul.f32 	%f91, %f90, %f89;
	add.f32 	%f92, %f80, %f91;
	sub.f32 	%f93, %f6, %f54;
	fma.rn.f32 	%f94, %f93, 0f3BBB989D, 0f3F000000;
	cvt.sat.f32.f32 	%f95, %f94;
	fma.rm.f32 	%f96, %f95, %f59, %f58;
	add.f32 	%f97, %f96, 0fCB40007F;
	neg.f32 	%f98, %f97;
	fma.rn.f32 	%f99, %f93, 0f3FB8AA3B, %f98;
	fma.rn.f32 	%f100, %f93, 0f32A57060, %f99;
	mov.b32 	%r25, %f96;
	shl.b32 	%r26, %r25, 23;
	mov.b32 	%f101, %r26;
	ex2.approx.ftz.f32 	%f102, %f100;
	mul.f32 	%f103, %f102, %f101;
	add.f32 	%f104, %f92, %f103;
	sub.f32 	%f105, %f9, %f54;
	fma.rn.f32 	%f106, %f105, 0f3BBB989D, 0f3F000000;
	cvt.sat.f32.f32 	%f107, %f106;
	fma.rm.f32 	%f108, %f107, %f59, %f58;
	add.f32 	%f109, %f108, 0fCB40007F;
	neg.f32 	%f110, %f109;
	fma.rn.f32 	%f111, %f105, 0f3FB8AA3B, %f110;
	fma.rn.f32 	%f112, %f105, 0f32A57060, %f111;
	mov.b32 	%r27, %f108;
	shl.b32 	%r28, %r27, 23;
	mov.b32 	%f113, %r28;
	ex2.approx.ftz.f32 	%f114, %f112;
	mul.f32 	%f115, %f114, %f113;
	add.f32 	%f116, %f104, %f115;
	sub.f32 	%f117, %f10, %f54;
	fma.rn.f32 	%f118, %f117, 0f3BBB989D, 0f3F000000;
	cvt.sat.f32.f32 	%f119, %f118;
	fma.rm.f32 	%f120, %f119, %f59, %f58;
	add.f32 	%f121, %f120, 0fCB40007F;
	neg.f32 	%f122, %f121;
	fma.rn.f32 	%f123, %f117, 0f3FB8AA3B, %f122;
	fma.rn.f32 	%f124, %f117, 0f32A57060, %f123;
	mov.b32 	%r29, %f120;
	shl.b32 	%r30, %r29, 23;
	mov.b32 	%f125, %r30;
	ex2.approx.ftz.f32 	%f126, %f124;
	mul.f32 	%f127, %f126, %f125;
	add.f32 	%f128, %f116, %f127;
	sub.f32 	%f129, %f13, %f54;
	fma.rn.f32 	%f130, %f129, 0f3BBB989D, 0f3F000000;
	cvt.sat.f32.f32 	%f131, %f130;
	fma.rm.f32 	%f132, %f131, %f59, %f58;
	add.f32 	%f133, %f132, 0fCB40007F;
	neg.f32 	%f134, %f133;
	fma.rn.f32 	%f135, %f129, 0f3FB8AA3B, %f134;
	fma.rn.f32 	%f136, %f129, 0f32A57060, %f135;
	mov.b32 	%r31, %f132;
	shl.b32 	%r32, %r31, 23;
	mov.b32 	%f137, %r32;
	ex2.approx.ftz.f32 	%f138, %f136;
	mul.f32 	%f139, %f138, %f137;
	add.f32 	%f140, %f128, %f139;
	sub.f32 	%f141, %f14, %f54;
	fma.rn.f32 	%f142, %f141, 0f3BBB989D, 0f3F000000;
	cvt.sat.f32.f32 	%f143, %f142;
	fma.rm.f32 	%f144, %f143, %f59, %f58;
	add.f32 	%f145, %f144, 0fCB40007F;
	neg.f32 	%f146, %f145;
	fma.rn.f32 	%f147, %f141, 0f3FB8AA3B, %f146;
	fma.rn.f32 	%f148, %f141, 0f32A57060, %f147;
	mov.b32 	%r33, %f144;
	shl.b32 	%r34, %r33, 23;
	mov.b32 	%f149, %r34;
	ex2.approx.ftz.f32 	%f150, %f148;
	mul.f32 	%f151, %f150, %f149;
	add.f32 	%f152, %f140, %f151;
	sub.f32 	%f153, %f17, %f54;
	fma.rn.f32 	%f154, %f153, 0f3BBB989D, 0f3F000000;
	cvt.sat.f32.f32 	%f155, %f154;
	fma.rm.f32 	%f156, %f155, %f59, %f58;
	add.f32 	%f157, %f156, 0fCB40007F;
	neg.f32 	%f158, %f157;
	fma.rn.f32 	%f159, %f153, 0f3FB8AA3B, %f158;
	fma.rn.f32 	%f160, %f153, 0f32A57060, %f159;
	mov.b32 	%r35, %f156;
	shl.b32 	%r36, %r35, 23;
	mov.b32 	%f161, %r36;
	ex2.approx.ftz.f32 	%f162, %f160;
	mul.f32 	%f163, %f162, %f161;
	add.f32 	%f164, %f152, %f163;
	sub.f32 	%f165, %f18, %f54;
	fma.rn.f32 	%f166, %f165, 0f3BBB989D, 0f3F000000;
	cvt.sat.f32.f32 	%f167, %f166;
	fma.rm.f32 	%f168, %f167, %f59, %f58;
	add.f32 	%f169, %f168, 0fCB40007F;
	neg.f32 	%f170, %f169;
	fma.rn.f32 	%f171, %f165, 0f3FB8AA3B, %f170;
	fma.rn.f32 	%f172, %f165, 0f32A57060, %f171;
	mov.b32 	%r37, %f168;
	shl.b32 	%r38, %r37, 23;
	mov.b32 	%f173, %r38;
	ex2.approx.ftz.f32 	%f174, %f172;
	mul.f32 	%f175, %f174, %f173;
	add.f32 	%f176, %f164, %f175;
	sub.f32 	%f177, %f21, %f54;
	fma.rn.f32 	%f178, %f177, 0f3BBB989D, 0f3F000000;
	cvt.sat.f32.f32 	%f179, %f178;
	fma.rm.f32 	%f180, %f179, %f59, %f58;
	add.f32 	%f181, %f180, 0fCB40007F;
	neg.f32 	%f182, %f181;
	fma.rn.f32 	%f183, %f177, 0f3FB8AA3B, %f182;
	fma.rn.f32 	%f184, %f177, 0f32A57060, %f183;
	mov.b32 	%r39, %f180;
	shl.b32 	%r40, %r39, 23;
	mov.b32 	%f185, %r40;
	ex2.approx.ftz.f32 	%f186, %f184;
	mul.f32 	%f187, %f186, %f185;
	add.f32 	%f188, %f176, %f187;
	sub.f32 	%f189, %f22, %f54;
	fma.rn.f32 	%f190, %f189, 0f3BBB989D, 0f3F000000;
	cvt.sat.f32.f32 	%f191, %f190;
	fma.rm.f32 	%f192, %f191, %f59, %f58;
	add.f32 	%f193, %f192, 0fCB40007F;
	neg.f32 	%f194, %f193;
	fma.rn.f32 	%f195, %f189, 0f3FB8AA3B, %f194;
	fma.rn.f32 	%f196, %f189, 0f32A57060, %f195;
	mov.b32 	%r41, %f192;
	shl.b32 	%r42, %r41, 23;
	mov.b32 	%f197, %r42;
	ex2.approx.ftz.f32 	%f198, %f196;
	mul.f32 	%f199, %f198, %f197;
	add.f32 	%f200, %f188, %f199;
	sub.f32 	%f201, %f25, %f54;
	fma.rn.f32 	%f202, %f201, 0f3BBB989D, 0f3F000000;
	cvt.sat.f32.f32 	%f203, %f202;
	fma.rm.f32 	%f204, %f203, %f59, %f58;
	add.f32 	%f205, %f204, 0fCB40007F;
	neg.f32 	%f206, %f205;
	fma.rn.f32 	%f207, %f201, 0f3FB8AA3B, %f206;
	fma.rn.f32 	%f208, %f201, 0f32A57060, %f207;
	mov.b32 	%r43, %f204;
	shl.b32 	%r44, %r43, 23;
	mov.b32 	%f209, %r44;
	ex2.approx.ftz.f32 	%f210, %f208;
	mul.f32 	%f211, %f210, %f209;
	add.f32 	%f212, %f200, %f211;
	sub.f32 	%f213, %f26, %f54;
	fma.rn.f32 	%f214, %f213, 0f3BBB989D, 0f3F000000;
	cvt.sat.f32.f32 	%f215, %f214;
	fma.rm.f32 	%f216, %f215, %f59, %f58;
	add.f32 	%f217, %f216, 0fCB40007F;
	neg.f32 	%f218, %f217;
	fma.rn.f32 	%f219, %f213, 0f3FB8AA3B, %f218;
	fma.rn.f32 	%f220, %f213, 0f32A57060, %f219;
	mov.b32 	%r45, %f216;
	shl.b32 	%r46, %r45, 23;
	mov.b32 	%f221, %r46;
	ex2.approx.ftz.f32 	%f222, %f220;
	mul.f32 	%f223, %f222, %f221;
	add.f32 	%f224, %f212, %f223;
	sub.f32 	%f225, %f29, %f54;
	fma.rn.f32 	%f226, %f225, 0f3BBB989D, 0f3F000000;
	cvt.sat.f32.f32 	%f227, %f226;
	fma.rm.f32 	%f228, %f227, %f59, %f58;
	add.f32 	%f229, %f228, 0fCB40007F;
	neg.f32 	%f230, %f229;
	fma.rn.f32 	%f231, %f225, 0f3FB8AA3B, %f230;
	fma.rn.f32 	%f232, %f225, 0f32A57060, %f231;
	mov.b32 	%r47, %f228;
	shl.b32 	%r48, %r47, 23;
	mov.b32 	%f233, %r48;
	ex2.approx.ftz.f32 	%f234, %f232;
	mul.f32 	%f235, %f234, %f233;
	add.f32 	%f236, %f224, %f235;
	sub.f32 	%f237, %f30, %f54;
	fma.rn.f32 	%f238, %f237, 0f3BBB989D, 0f3F000000;
	cvt.sat.f32.f32 	%f239, %f238;
	fma.rm.f32 	%f240, %f239, %f59, %f58;
	add.f32 	%f241, %f240, 0fCB40007F;
	neg.f32 	%f242, %f241;
	fma.rn.f32 	%f243, %f237, 0f3FB8AA3B, %f242;
	fma.rn.f32 	%f244, %f237, 0f32A57060, %f243;
	mov.b32 	%r49, %f240;
	shl.b32 	%r50, %r49, 23;
	mov.b32 	%f245, %r50;
	ex2.approx.ftz.f32 	%f246, %f244;
	mul.f32 	%f247, %f246, %f245;
	add.f32 	%f248, %f236, %f247;
	sub.f32 	%f249, %f33, %f54;
	fma.rn.f32 	%f250, %f249, 0f3BBB989D, 0f3F000000;
	cvt.sat.f32.f32 	%f251, %f250;
	fma.rm.f32 	%f252, %f251, %f59, %f58;
	add.f32 	%f253, %f252, 0fCB40007F;
	neg.f32 	%f254, %f253;
	fma.rn.f32 	%f255, %f249, 0f3FB8AA3B, %f254;
	fma.rn.f32 	%f256, %f249, 0f32A57060, %f255;
	mov.b32 	%r51, %f252;
	shl.b32 	%r52, %r51, 23;
	mov.b32 	%f257, %r52;
	ex2.approx.ftz.f32 	%f258, %f256;
	mul.f32 	%f259, %f258, %f257;
	add.f32 	%f260, %f248, %f259;
	sub.f32 	%f261, %f34, %f54;
	fma.rn.f32 	%f262, %f261, 0f3BBB989D, 0f3F000000;
	cvt.sat.f32.f32 	%f263, %f262;
	fma.rm.f32 	%f264, %f263, %f59, %f58;
	add.f32 	%f265, %f264, 0fCB40007F;
	neg.f32 	%f266, %f265;
	fma.rn.f32 	%f267, %f261, 0f3FB8AA3B, %f266;
	fma.rn.f32 	%f268, %f261, 0f32A57060, %f267;
	mov.b32 	%r53, %f264;
	shl.b32 	%r54, %r53, 23;
	mov.b32 	%f269, %r54;
	ex2.approx.ftz.f32 	%f270, %f268;
	mul.f32 	%f271, %f270, %f269;
	add.f32 	%f272, %f260, %f271;
	sub.f32 	%f273, %f37, %f54;
	fma.rn.f32 	%f274, %f273, 0f3BBB989D, 0f3F000000;
	cvt.sat.f32.f32 	%f275, %f274;
	fma.rm.f32 	%f276, %f275, %f59, %f58;
	add.f32 	%f277, %f276, 0fCB40007F;
	neg.f32 	%f278, %f277;
	fma.rn.f32 	%f279, %f273, 0f3FB8AA3B, %f278;
	fma.rn.f32 	%f280, %f273, 0f32A57060, %f279;
	mov.b32 	%r55, %f276;
	shl.b32 	%r56, %r55, 23;
	mov.b32 	%f281, %r56;
	ex2.approx.ftz.f32 	%f282, %f280;
	mul.f32 	%f283, %f282, %f281;
	add.f32 	%f284, %f272, %f283;
	sub.f32 	%f285, %f38, %f54;
	fma.rn.f32 	%f286, %f285, 0f3BBB989D, 0f3F000000;
	cvt.sat.f32.f32 	%f287, %f286;
	fma.rm.f32 	%f288, %f287, %f59, %f58;
	add.f32 	%f289, %f288, 0fCB40007F;
	neg.f32 	%f290, %f289;
	fma.rn.f32 	%f291, %f285, 0f3FB8AA3B, %f290;
	fma.rn.f32 	%f292, %f285, 0f32A57060, %f291;
	mov.b32 	%r57, %f288;
	shl.b32 	%r58, %r57, 23;
	mov.b32 	%f293, %r58;
	ex2.approx.ftz.f32 	%f294, %f292;
	mul.f32 	%f295, %f294, %f293;
	add.f32 	%f296, %f284, %f295;
	sub.f32 	%f297, %f41, %f54;
	fma.rn.f32 	%f298, %f297, 0f3BBB989D, 0f3F000000;
	cvt.sat.f32.f32 	%f299, %f298;
	fma.rm.f32 	%f300, %f299, %f59, %f58;
	add.f32 	%f301, %f300, 0fCB40007F;
	neg.f32 	%f302, %f301;
	fma.rn.f32 	%f303, %f297, 0f3FB8AA3B, %f302;
	fma.rn.f32 	%f304, %f297, 0f32A57060, %f303;
	mov.b32 	%r59, %f300;
	shl.b32 	%r60, %r59, 23;
	mov.b32 	%f305, %r60;
	ex2.approx.ftz.f32 	%f306, %f304;
	mul.f32 	%f307, %f306, %f305;
	add.f32 	%f308, %f296, %f307;
	sub.f32 	%f309, %f42, %f54;
	fma.rn.f32 	%f310, %f309, 0f3BBB989D, 0f3F000000;
	cvt.sat.f32.f32 	%f311, %f310;
	fma.rm.f32 	%f312, %f311, %f59, %f58;
	add.f32 	%f313, %f312, 0fCB40007F;
	neg.f32 	%f314, %f313;
	fma.rn.f32 	%f315, %f309, 0f3FB8AA3B, %f314;
	fma.rn.f32 	%f316, %f309, 0f32A57060, %f315;
	mov.b32 	%r61, %f312;
	shl.b32 	%r62, %r61, 23;
	mov.b32 	%f317, %r62;
	ex2.approx.ftz.f32 	%f318, %f316;
	mul.f32 	%f319, %f318, %f317;
	add.f32 	%f320, %f308, %f319;
	mov.b32 	%r63, %f320;
	shfl.sync.bfly.b32	%r64|%p8, %r63, 16, 31, -1;
	mov.b32 	%f321, %r64;
	add.f32 	%f322, %f320, %f321;
	mov.b32 	%r65, %f322;
	shfl.sync.bfly.b32	%r66|%p9, %r65, 8, 31, -1;
	mov.b32 	%f323, %r66;
	add.f32 	%f324, %f322, %f323;
	mov.b32 	%r67, %f324;
	shfl.sync.bfly.b32	%r68|%p10, %r67, 4, 31, -1;
	mov.b32 	%f325, %r68;
	add.f32 	%f326, %f324, %f325;
	mov.b32 	%r69, %f326;
	shfl.sync.bfly.b32	%r70|%p11, %r69, 2, 31, -1;
	mov.b32 	%f327, %r70;
	add.f32 	%f328, %f326, %f327;
	mov.b32 	%r71, %f328;
	shfl.sync.bfly.b32	%r72|%p12, %r71, 1, 31, -1;
	mov.b32 	%f329, %r72;
	add.f32 	%f330, %f328, %f329;
	div.rn.f32 	%f331, %f67, %f330;
	div.rn.f32 	%f332, %f79, %f330;
	div.rn.f32 	%f333, %f91, %f330;
	div.rn.f32 	%f334, %f103, %f330;
	div.rn.f32 	%f335, %f115, %f330;
	div.rn.f32 	%f336, %f127, %f330;
	div.rn.f32 	%f337, %f139, %f330;
	div.rn.f32 	%f338, %f151, %f330;
	div.rn.f32 	%f339, %f163, %f330;
	div.rn.f32 	%f340, %f175, %f330;
	div.rn.f32 	%f341, %f187, %f330;
	div.rn.f32 	%f342, %f199, %f330;
	div.rn.f32 	%f343, %f211, %f330;
	div.rn.f32 	%f344, %f223, %f330;
	div.rn.f32 	%f345, %f235, %f330;
	div.rn.f32 	%f346, %f247, %f330;
	div.rn.f32 	%f347, %f259, %f330;
	div.rn.f32 	%f348, %f271, %f330;
	div.rn.f32 	%f349, %f283, %f330;
	div.rn.f32 	%f350, %f295, %f330;
	div.rn.f32 	%f351, %f307, %f330;
	div.rn.f32 	%f352, %f319, %f330;
	mad.lo.s64 	%rd88, %rd154, %rd13, %rd6;
	shr.u64 	%rd89, %rd88, 63;
	add.s64 	%rd90, %rd88, %rd89;
	shl.b64 	%rd91, %rd90, 2;
	and.b64  	%rd92, %rd91, -8;
	add.s64 	%rd93, %rd5, %rd92;
	st.global.v2.f32 	[%rd93], {%f331, %f332};
	add.s64 	%rd94, %rd88, 64;
	shr.u64 	%rd95, %rd94, 63;
	add.s64 	%rd96, %rd94, %rd95;
	shl.b64 	%rd97, %rd96, 2;
	and.b64  	%rd98, %rd97, -8;
	add.s64 	%rd99, %rd5, %rd98;
	st.global.v2.f32 	[%rd99], {%f333, %f334};
	add.s64 	%rd100, %rd88, 128;
	shr.u64 	%rd101, %rd100, 63;
	add.s64 	%rd102, %rd100, %rd101;
	shl.b64 	%rd103, %rd102, 2;
	and.b64  	%rd104, %rd103, -8;
	add.s64 	%rd105, %rd5, %rd104;
	st.global.v2.f32 	[%rd105], {%f335, %f336};
	add.s64 	%rd106, %rd88, 192;
	shr.u64 	%rd107, %rd106, 63;
	add.s64 	%rd108, %rd106, %rd107;
	shl.b64 	%rd109, %rd108, 2;
	and.b64  	%rd110, %rd109, -8;
	add.s64 	%rd111, %rd5, %rd110;
	st.global.v2.f32 	[%rd111], {%f337, %f338};
	add.s64 	%rd112, %rd88, 256;
	shr.u64 	%rd113, %rd112, 63;
	add.s64 	%rd114, %rd112, %rd113;
	shl.b64 	%rd115, %rd114, 2;
	and.b64  	%rd116, %rd115, -8;
	add.s64 	%rd117, %rd5, %rd116;
	st.global.v2.f32 	[%rd117], {%f339, %f340};
	add.s64 	%rd118, %rd88, 320;
	shr.u64 	%rd119, %rd118, 63;
	add.s64 	%rd120, %rd118, %rd119;
	shl.b64 	%rd121, %rd120, 2;
	and.b64  	%rd122, %rd121, -8;
	add.s64 	%rd123, %rd5, %rd122;
	st.global.v2.f32 	[%rd123], {%f341, %f342};
	add.s64 	%rd124, %rd88, 384;
	shr.u64 	%rd125, %rd124, 63;
	add.s64 	%rd126, %rd124, %rd125;
	shl.b64 	%rd127, %rd126, 2;
	and.b64  	%rd128, %rd127, -8;
	add.s64 	%rd129, %rd5, %rd128;
	st.global.v2.f32 	[%rd129], {%f343, %f344};
	add.s64 	%rd130, %rd88, 448;
	shr.u64 	%rd131, %rd130, 63;
	add.s64 	%rd132, %rd130, %rd131;
	shl.b64 	%rd133, %rd132, 2;
	and.b64  	%rd134, %rd133, -8;
	add.s64 	%rd135, %rd5, %rd134;
	st.global.v2.f32 	[%rd135], {%f345, %f346};
	add.s64 	%rd136, %rd88, 512;
	shr.u64 	%rd137, %rd136, 63;
	add.s64 	%rd138, %rd136, %rd137;
	shl.b64 	%rd139, %rd138, 2;
	and.b64  	%rd140, %rd139, -8;
	add.s64 	%rd141, %rd5, %rd140;
	st.global.v2.f32 	[%rd141], {%f347, %f348};
	add.s64 	%rd142, %rd88, 576;
	shr.u64 	%rd143, %rd142, 63;
	add.s64 	%rd144, %rd142, %rd143;
	shl.b64 	%rd145, %rd144, 2;
	and.b64  	%rd146, %rd145, -8;
	add.s64 	%rd147, %rd5, %rd146;
	st.global.v2.f32 	[%rd147], {%f349, %f350};
	add.s64 	%rd148, %rd88, 640;
	shr.u64 	%rd149, %rd148, 63;
	add.s64 	%rd150, %rd148, %rd149;
	shl.b64 	%rd151, %rd150, 2;
	and.b64  	%rd152, %rd151, -8;
	add.s64 	%rd153, %rd5, %rd152;
	st.global.v2.f32 	[%rd153], {%f351, %f352};
	add.s64 	%rd154, %rd154, %rd7;
	setp.lt.s64 	%p13, %rd154, %rd14;
	@%p13 bra 	$L__BB42_4;
$L__BB42_5:
	ret;

}
	// .globl	_Z15SoftmaxWarpImplI10DirectLoadIffE11DirectStoreIffEfLi2ELi22ELi32ELi1ELb1EL9Algorithm0EEvT_T0_ll
.visible .entry _Z15SoftmaxWarpImplI10DirectLoadIffE11DirectStoreIffEfLi2ELi22ELi32ELi1ELb1EL9Algorithm0EEvT_T0_ll(
	.param .align 8 .b8 _Z15SoftmaxWarpImplI10DirectLoadIffE11DirectStoreIffEfLi2ELi22ELi32ELi1ELb1EL9Algorithm0EEvT_T0_ll_param_0[16],
	.param .align 8 .b8 _Z15SoftmaxWarpImplI10DirectLoadIffE11DirectStoreIffEfLi2ELi22ELi32ELi1ELb1EL9Algorithm0EEvT_T0_ll_param_1[16],
	.param .u64 _Z15SoftmaxWarpImplI10DirectLoadIffE11DirectStoreIffEfLi2ELi22ELi32ELi1ELb1EL9Algorithm0EEvT_T0_ll_param_2,
	.param .u64 _Z15SoftmaxWarpImplI10DirectLoadIffE11DirectStoreIffEfLi2ELi22ELi32ELi1ELb1EL9Algorithm0EEvT_T0_ll_param_3
)
{
	.reg .pred 	%p<36>;
	.reg .b32 	%r<83>;
	.reg .b32 	%f<430>;
	.reg .b64 	%rd<165>;

	ld.param.u64 	%rd22, [_Z15SoftmaxWarpImplI10DirectLoadIffE11DirectStoreIffEfLi2ELi22ELi32ELi1ELb1EL9Algorithm0EEvT_T0_ll_param_0+8];
	ld.param.u64 	%rd3, [_Z15SoftmaxWarpImplI10DirectLoadIffE11DirectStoreIffEfLi2ELi22ELi32ELi1ELb1EL9Algorithm0EEvT_T0_ll_param_1+8];
	ld.param.u64 	%rd25, [_Z15SoftmaxWarpImplI10DirectLoadIffE11DirectStoreIffEfLi2ELi22ELi32ELi1ELb1EL9Algorithm0EEvT_T0_ll_param_1];
	ld.param.u64 	%rd21, [_Z15SoftmaxWarpImplI10DirectLoadIffE11DirectStoreIffEfLi2ELi22ELi32ELi1ELb1EL9Algorithm0EEvT_T0_ll_param_0];
	ld.param.u64 	%rd23, [_Z15SoftmaxWarpImplI10DirectLoadIffE11DirectStoreIffEfLi2ELi22ELi32ELi1ELb1EL9Algorithm0EEvT_T0_ll_param_2];
	ld.param.u64 	%rd24, [_Z15SoftmaxWarpImplI10DirectLoadIffE11DirectStoreIffEfLi2ELi22ELi32ELi1ELb1EL9Algorithm0EEvT_T0_ll_param_3];
	cvta.to.global.u64 	%rd1, %rd21;
	cvta.to.global.u64 	%rd2, %rd25;
	setp.lt.s64 	%p1, %rd24, 705;
	@%p1 bra 	$L__BB43_2;
	mov.u64 	%rd26, $str;
	cvta.global.u64 	%rd27, %rd26;
	mov.u64 	%rd28, $str$1;
	cvta.global.u64 	%rd29, %rd28;
	mov.u64 	%rd30, __unnamed_44;
	cvta.global.u64 	%rd31, %rd30;
	{ // callseq 43, 0
	.param .b64 param0;
	st.param.b64 	[param0], %rd27;
	.param .b64 param1;
	st.param.b64 	[param1], %rd29;
	.param .b32 param2;
	st.param.b32 	[param2], 358;
	.param .b64 param3;
	st.param.b64 	[param3], %rd31;
	.param .b64 param4;
	st.param.b64 	[param4], 1;
	call.uni 
	__assertfail, 
	(
	param0, 
	param1, 
	param2, 
	param3, 
	param4
	);
	} // callseq 43
$L__BB43_2:
	mov.u32 	%r2, %nctaid.x;
	mov.u32 	%r3, %ntid.y;
	mul.lo.s32 	%r1, %r2, %r3;
	mov.u32 	%r4, %ctaid.x;
	mov.u32 	%r5, %tid.y;
	mad.lo.s32 	%r6, %r4, %r3, %r5;
	cvt.s64.s32 	%rd164, %r6;
	setp.le.s64 	%p2, %rd23, %rd164;
	@%p2 bra 	$L__BB43_49;
	mov.u32 	%r7, %tid.x;
	shl.b32 	%r8, %r7, 1;
	cvt.u64.u32 	%rd5, %r8;
	add.s32 	%r9, %r8, 64;
	cvt.u64.u32 	%rd6, %r9;
	add.s32 	%r10, %r8, 128;
	cvt.u64.u32 	%rd7, %r10;
	add.s32 	%r11, %r8, 192;
	cvt.u64.u32 	%rd8, %r11;
	add.s32 	%r12, %r8, 256;
	cvt.u64.u32 	%rd9, %r12;
	add.s32 	%r13, %r8, 320;
	cvt.u64.u32 	%rd10, %r13;
	add.s32 	%r14, %r8, 384;
	cvt.u64.u32 	%rd11, %r14;
	add.s32 	%r15, %r8, 448;
	cvt.u64.u32 	%rd12, %r15;
	add.s32 	%r16, %r8, 512;
	cvt.u64.u32 	%rd13, %r16;
	add.s32 	%r17, %r8, 576;
	cvt.u64.u32 	%rd14, %r17;
	add.s32 	%r18, %r8, 640;
	cvt.u64.u32 	%rd15, %r18;
	cvt.s64.s32 	%rd16, %r1;
$L__BB43_4:
	setp.le.s64 	%p3, %rd24, %rd5;
	mul.lo.s64 	%rd18, %rd164, %rd22;
	mov.f32 	%f397, 0fFF800000;
	mov.f32 	%f398, %f397;
	mov.f32 	%f402, %f397;
	@%p3 bra 	$L__BB43_6;
	add.s64 	%rd32, %rd18, %rd5;
	shr.u64 	%rd33, %rd32, 63;
	add.s64 	%rd34, %rd32, %rd33;
	shl.b64 	%rd35, %rd34, 2;
	and.b64  	%rd36, %rd35, -8;
	add.s64 	%rd37, %rd1, %rd36;
	ld.global.v2.f32 	{%f398, %f397}, [%rd37];
	max.f32 	%f90, %f398, 0fFF800000;
	max.f32 	%f402, %f90, %f397;
$L__BB43_6:
	setp.le.s64 	%p4, %rd24, %rd6;
	mov.f32 	%f400, 0fFF800000;
	mov.f32 	%f401, %f400;
	@%p4 bra 	$L__BB43_8;
	add.s64 	%rd38, %rd18, %rd6;
	shr.u64 	%rd39, %rd38, 63;
	add.s64 	%rd40, %rd38, %rd39;
	shl.b64 	%rd41, %rd40, 2;
	and.b64  	%rd42, %rd41, -8;
	add.s64 	%rd43, %rd1, %rd42;
	ld.global.v2.f32 	{%f401, %f400}, [%rd43];
	max.f32 	%f92, %f402, %f401;
	max.f32 	%f402, %f92, %f400;
$L__BB43_8:
	setp.le.s64 	%p5, %rd24, %rd7;
	mov.f32 	%f403, 0fFF800000;
	mov.f32 	%f404, %f403;
	@%p5 bra 	$L__BB43_10;
	add.s64 	%rd44, %rd18, %rd7;
	shr.u64 	%rd45, %rd44, 63;
	add.s64 	%rd46, %rd44, %rd45;
	shl.b64 	%rd47, %rd46, 2;
	and.b64  	%rd48, %rd47, -8;
	add.s64 	%rd49, %rd1, %rd48;
	ld.global.v2.f32 	{%f404, %f403}, [%rd49];
	max.f32 	%f94, %f402, %f404;
	max.f32 	%f402, %f94, %f403;
$L__BB43_10:
	setp.le.s64 	%p6, %rd24, %rd8;
	mov.f32 	%f406, 0fFF800000;
	mov.f32 	%f407, %f406;
	@%p6 bra 	$L__BB43_12;
	add.s64 	%rd50, %rd18, %rd8;
	shr.u64 	%rd51, %rd50, 63;
	add.s64 	%rd52, %rd50, %rd51;
	shl.b64 	%rd53, %rd52, 2;
	and.b64  	%rd54, %rd53, -8;
	add.s64 	%rd55, %rd1, %rd54;
	ld.global.v2.f32 	{%f407, %f406}, [%rd55];
	max.f32 	%f96, %f402, %f407;
	max.f32 	%f402, %f96, %f406;
$L__BB43_12:
	setp.le.s64 	%p7, %rd24, %rd9;
	mov.f32 	%f409, 0fFF800000;
	mov.f32 	%f410, %f409;
	@%p7 bra 	$L__BB43_14;
	add.s64 	%rd56, %rd18, %rd9;
	shr.u64 	%rd57, %rd56, 63;
	add.s64 	%rd58, %rd56, %rd57;
	shl.b64 	%rd59, %rd58, 2;
	and.b64  	%rd60, %rd59, -8;
	add.s64 	%rd61, %rd1, %rd60;
	ld.global.v2.f32 	{%f410, %f409}, [%rd61];
	max.f32 	%f98, %f402, %f410;
	max.f32 	%f402, %f98, %f409;
$L__BB43_14:
	setp.le.s64 	%p8, %rd24, %rd10;
	mov.f32 	%f412, 0fFF800000;
	mov.f32 	%f413, %f412;
	@%p8 bra 	$L__BB43_16;
	add.s64 	%rd62, %rd18, %rd10;
	shr.u64 	%rd63, %rd62, 63;
	add.s64 	%rd64, %rd62, %rd63;
	shl.b64 	%rd65, %rd64, 2;
	and.b64  	%rd66, %rd65, -8;
	add.s64 	%rd67, %rd1, %rd66;
	ld.global.v2.f32 	{%f413, %f412}, [%rd67];
	max.f32 	%f100, %f402, %f413;
	max.f32 	%f402, %f100, %f412;
$L__BB43_16:
	setp.le.s64 	%p9, %rd24, %rd11;
	mov.f32 	%f415, 0fFF800000;
	mov.f32 	%f416, %f415;
	@%p9 bra 	$L__BB43_18;
	add.s64 	%rd68, %rd18, %rd11;
	shr.u64 	%rd69, %rd68, 63;
	add.s64 	%rd70, %rd68, %rd69;
	shl.b64 	%rd71, %rd70, 2;
	and.b64  	%rd72, %rd71, -8;
	add.s64 	%rd73, %rd1, %rd72;
	ld.global.v2.f32 	{%f416, %f415}, [%rd73];
	max.f32 	%f102, %f402, %f416;
	max.f32 	%f402, %f102, %f415;
$L__BB43_18:
	setp.le.s64 	%p10, %rd24, %rd12;
	mov.f32 	%f418, 0fFF800000;
	mov.f32 	%f419, %f418;
	@%p10 bra 	$L__BB43_20;
	add.s64 	%rd74, %rd18, %rd12;
	shr.u64 	%rd75, %rd74, 63;
	add.s64 	%rd76, %rd74, %rd75;
	shl.b64 	%rd77, %rd76, 2;
	and.b64  	%rd78, %rd77, -8;
	add.s64 	%rd79, %rd1, %rd78;
	ld.global.v2.f32 	{%f419, %f418}, [%rd79];
	max.f32 	%f104, %f402, %f419;
	max.f32 	%f402, %f104, %f418;
$L__BB43_20:
	setp.le.s64 	%p11, %rd24, %rd13;
	mov.f32 	%f421, 0fFF800000;
	mov.f32 	%f422, %f421;
	@%p11 bra 	$L__BB43_22;
	add.s64 	%rd80, %rd18, %rd13;
	shr.u64 	%rd81, %rd80, 63;
	add.s64 	%rd82, %rd80, %rd81;
	shl.b64 	%rd83, %rd82, 2;
	and.b64  	%rd84, %rd83, -8;
	add.s64 	%rd85, %rd1, %rd84;
	ld.global.v2.f32 	{%f422, %f421}, [%rd85];
	max.f32 	%f106, %f402, %f422;
	max.f32 	%f402, %f106, %f421;
$L__BB43_22:
	setp.le.s64 	%p12, %rd24, %rd14;
	mov.f32 	%f424, 0fFF800000;
	mov.f32 	%f425, %f424;
	@%p12 bra 	$L__BB43_24;
	add.s64 	%rd86, %rd18, %rd14;
	shr.u64 	%rd87, %rd86, 63;
	add.s64 	%rd88, %rd86, %rd87;
	shl.b64 	%rd89, %rd88, 2;
	and.b64  	%rd90, %rd89, -8;
	add.s64 	%rd91, %rd1, %rd90;
	ld.global.v2.f32 	{%f425, %f424}, [%rd91];
	max.f32 	%f108, %f402, %f425;
	max.f32 	%f402, %f108, %f424;
$L__BB43_24:
	setp.le.s64 	%p13, %rd24, %rd15;
	mov.f32 	%f427, 0fFF800000;
	mov.f32 	%f428, %f427;
	@%p13 bra 	$L__BB43_26;
	add.s64 	%rd92, %rd18, %rd15;
	shr.u64 	%rd93, %rd92, 63;
	add.s64 	%rd94, %rd92, %rd93;
	shl.b64 	%rd95, %rd94, 2;
	and.b64  	%rd96, %rd95, -8;
	add.s64 	%rd97, %rd1, %rd96;
	ld.global.v2.f32 	{%f428, %f427}, [%rd97];
	max.f32 	%f110, %f402, %f428;
	max.f32 	%f402, %f110, %f427;
$L__BB43_26:
	setp.le.s64 	%p14, %rd24, %rd5;
	mov.b32 	%r19, %f402;
	shfl.sync.bfly.b32	%r20|%p15, %r19, 16, 31, -1;
	mov.b32 	%f111, %r20;
	max.f32 	%f112, %f402, %f111;
	mov.b32 	%r21, %f112;
	shfl.sync.bfly.b32	%r22|%p16, %r21, 8, 31, -1;
	mov.b32 	%f113, %r22;
	max.f32 	%f114, %f112, %f113;
	mov.b32 	%r23, %f114;
	shfl.sync.bfly.b32	%r24|%p17, %r23, 4, 31, -1;
	mov.b32 	%f115, %r24;
	max.f32 	%f116, %f114, %f115;
	mov.b32 	%r25, %f116;
	shfl.sync.bfly.b32	%r26|%p18, %r25, 2, 31, -1;
	mov.b32 	%f117, %r26;
	max.f32 	%f118, %f116, %f117;
	mov.b32 	%r27, %f118;
	shfl.sync.bfly.b32	%r28|%p19, %r27, 1, 31, -1;
	mov.b32 	%f119, %r28;
	max.f32 	%f120, %f118, %f119;
	sub.f32 	%f121, %f398, %f120;
	fma.rn.f32 	%f122, %f121, 0f3BBB989D, 0f3F000000;
	cvt.sat.f32.f32 	%f123, %f122;
	mov.f32 	%f124, 0f4B400001;
	mov.f32 	%f125, 0f437C0000;
	fma.rm.f32 	%f126, %f123, %f125, %f124;
	add.f32 	%f127, %f126, 0fCB40007F;
	neg.f32 	%f128, %f127;
	fma.rn.f32 	%f129, %f121, 0f3FB8AA3B, %f128;
	fma.rn.f32 	%f130, %f121, 0f32A57060, %f129;
	mov.b32 	%r29, %f126;
	shl.b32 	%r30, %r29, 23;
	mov.b32 	%f131, %r30;
	ex2.approx.ftz.f32 	%f132, %f130;
	mul.f32 	%f133, %f132, %f131;
	add.f32 	%f134, %f133, 0f00000000;
	sub.f32 	%f135, %f397, %f120;
	fma.rn.f32 	%f136, %f135, 0f3BBB989D, 0f3F000000;
	cvt.sat.f32.f32 	%f137, %f136;
	fma.rm.f32 	%f138, %f137, %f125, %f124;
	add.f32 	%f139, %f138, 0fCB40007F;
	neg.f32 	%f140, %f139;
	fma.rn.f32 	%f141, %f135, 0f3FB8AA3B, %f140;
	fma.rn.f32 	%f142, %f135, 0f32A57060, %f141;
	mov.b32 	%r31, %f138;
	shl.b32 	%r32, %r31, 23;
	mov.b32 	%f143, %r32;
	ex2.approx.ftz.f32 	%f144, %f142;
	mul.f32 	%f145, %f144, %f143;
	add.f32 	%f146, %f134, %f145;
	sub.f32 	%f147, %f401, %f120;
	fma.rn.f32 	%f148, %f147, 0f3BBB989D, 0f3F000000;
	cvt.sat.f32.f32 	%f149, %f148;
	fma.rm.f32 	%f150, %f149, %f125, %f124;
	add.f32 	%f151, %f150, 0fCB40007F;
	neg.f32 	%f152, %f151;
	fma.rn.f32 	%f153, %f147, 0f3FB8AA3B, %f152;
	fma.rn.f32 	%f154, %f147, 0f32A57060, %f153;
	mov.b32 	%r33, %f150;
	shl.b32 	%r34, %r33, 23;
	mov.b32 	%f155, %r34;
	ex2.approx.ftz.f32 	%f156, %f154;
	mul.f32 	%f157, %f156, %f155;
	add.f32 	%f158, %f146, %f157;
	sub.f32 	%f159, %f400, %f120;
	fma.rn.f32 	%f160, %f159, 0f3BBB989D, 0f3F000000;
	cvt.sat.f32.f32 	%f161, %f160;
	fma.rm.f32 	%f162, %f161, %f125, %f124;
	add.f32 	%f163, %f162, 0fCB40007F;
	neg.f32 	%f164, %f163;
	fma.rn.f32 	%f165, %f159, 0f3FB8AA3B, %f164;
	fma.rn.f32 	%f166, %f159, 0f32A57060, %f165;
	mov.b32 	%r35, %f162;
	shl.b32 	%r36, %r35, 23;
	mov.b32 	%f167, %r36;
	ex2.approx.ftz.f32 	%f168, %f166;
	mul.f32 	%f169, %f168, %f167;
	add.f32 	%f170, %f158, %f169;
	sub.f32 	%f171, %f404, %f120;
	fma.rn.f32 	%f172, %f171, 0f3BBB989D, 0f3F000000;
	cvt.sat.f32.f32 	%f173, %f172;
	fma.rm.f32 	%f174, %f173, %f125, %f124;
	add.f32 	%f175, %f174, 0fCB40007F;
	neg.f32 	%f176, %f175;
	fma.rn.f32 	%f177, %f171, 0f3FB8AA3B, %f176;
	fma.rn.f32 	%f178, %f171, 0f32A57060, %f177;
	mov.b32 	%r37, %f174;
	shl.b32 	%r38, %r37, 23;
	mov.b32 	%f179, %r38;
	ex2.approx.ftz.f32 	%f180, %f178;
	mul.f32 	%f181, %f180, %f179;
	add.f32 	%f182, %f170, %f181;
	sub.f32 	%f183, %f403, %f120;
	fma.rn.f32 	%f184, %f183, 0f3BBB989D, 0f3F000000;
	cvt.sat.f32.f32 	%f185, %f184;
	fma.rm.f32 	%f186, %f185, %f125, %f124;
	add.f32 	%f187, %f186, 0fCB40007F;
	neg.f32 	%f188, %f187;
	fma.rn.f32 	%f189, %f183, 0f3FB8AA3B, %f188;
	fma.rn.f32 	%f190, %f183, 0f32A57060, %f189;
	mov.b32 	%r39, %f186;
	shl.b32 	%r40, %r39, 23;
	mov.b32 	%f191, %r40;
	ex2.approx.ftz.f32 	%f192, %f190;
	mul.f32 	%f193, %f192, %f191;
	add.f32 	%f194, %f182, %f193;
	sub.f32 	%f195, %f407, %f120;
	fma.rn.f32 	%f196, %f195, 0f3BBB989D, 0f3F000000;
	cvt.sat.f32.f32 	%f197, %f196;
	fma.rm.f32 	%f198, %f197, %f125, %f124;
	add.f32 	%f199, %f198, 0fCB40007F;
	neg.f32 	%f200, %f199;
	fma.rn.f32 	%f201, %f195, 0f3FB8AA3B, %f200;
	fma.rn.f32 	%f202, %f195, 0f32A57060, %f201;
	mov.b32 	%r41, %f198;
	shl.b32 	%r42, %r41, 23;
	mov.b32 	%f203, %r42;
	ex2.approx.ftz.f32 	%f204, %f202;
	mul.f32 	%f205, %f204, %f203;
	add.f32 	%f206, %f194, %f205;
	sub.f32 	%f207, %f406, %f120;
	fma.rn.f32 	%f208, %f207, 0f3BBB989D, 0f3F000000;
	cvt.sat.f32.f32 	%f209, %f208;
	fma.rm.f32 	%f210, %f209, %f125, %f124;
	add.f32 	%f211, %f210, 0fCB40007F;
	neg.f32 	%f212, %f211;
	fma.rn.f32 	%f213, %f207, 0f3FB8AA3B, %f212;
	fma.rn.f32 	%f214, %f207, 0f32A57060, %f213;
	mov.b32 	%r43, %f210;
	shl.b32 	%r44, %r43, 23;
	mov.b32 	%f215, %r44;
	ex2.approx.ftz.f32 	%f216, %f214;
	mul.f32 	%f217, %f216, %f215;
	add.f32 	%f218, %f206, %f217;
	sub.f32 	%f219, %f410, %f120;
	fma.rn.f32 	%f220, %f219, 0f3BBB989D, 0f3F000000;
	cvt.sat.f32.f32 	%f221, %f220;
	fma.rm.f32 	%f222, %f221, %f125, %f124;
	add.f32 	%f223, %f222, 0fCB40007F;
	neg.f32 	%f224, %f223;
	fma.rn.f32 	%f225, %f219, 0f3FB8AA3B, %f224;
	fma.rn.f32 	%f226, %f219, 0f32A57060, %f225;
	mov.b32 	%r45, %f222;
	shl.b32 	%r46, %r45, 23;
	mov.b32 	%f227, %r46;
	ex2.approx.ftz.f32 	%f228, %f226;
	mul.f32 	%f229, %f228, %f227;
	add.f32 	%f230, %f218, %f229;
	sub.f32 	%f231, %f409, %f120;
	fma.rn.f32 	%f232, %f231, 0f3BBB989D, 0f3F000000;
	cvt.sat.f32.f32 	%f233, %f232;
	fma.rm.f32 	%f234, %f233, %f125, %f124;
	add.f32 	%f235, %f234, 0fCB40007F;
	neg.f32 	%f236, %f235;
	fma.rn.f32 	%f237, %f231, 0f3FB8AA3B, %f236;
	fma.rn.f32 	%f238, %f231, 0f32A57060, %f237;
	mov.b32 	%r47, %f234;
	shl.b32 	%r48, %r47, 23;
	mov.b32 	%f239, %r48;
	ex2.approx.ftz.f32 	%f240, %f238;
	mul.f32 	%f241, %f240, %f239;
	add.f32 	%f242, %f230, %f241;
	sub.f32 	%f243, %f413, %f120;
	fma.rn.f32 	%f244, %f243, 0f3BBB989D, 0f3F000000;
	cvt.sat.f32.f32 	%f245, %f244;
	fma.rm.f32 	%f246, %f245, %f125, %f124;
	add.f32 	%f247, %f246, 0fCB40007F;
	neg.f32 	%f248, %f247;
	fma.rn.f32 	%f249, %f243, 0f3FB8AA3B, %f248;
	fma.rn.f32 	%f250, %f243, 0f32A57060, %f249;
	mov.b32 	%r49, %f246;
	shl.b32 	%r50, %r49, 23;
	mov.b32 	%f251, %r50;
	ex2.approx.ftz.f32 	%f252, %f250;
	mul.f32 	%f253, %f252, %f251;
	add.f32 	%f254, %f242, %f253;
	sub.f32 	%f255, %f412, %f120;
	fma.rn.f32 	%f256, %f255, 0f3BBB989D, 0f3F000000;
	cvt.sat.f32.f32 	%f257, %f256;
	fma.rm.f32 	%f258, %f257, %f125, %f124;
	add.f32 	%f259, %f258, 0fCB40007F;
	neg.f32 	%f260, %f259;
	fma.rn.f32 	%f261, %f255, 0f3FB8AA3B, %f260;
	fma.rn.f32 	%f262, %f255, 0f32A57060, %f261;
	mov.b32 	%r51, %f258;
	shl.b32 	%r52, %r51, 23;
	mov.b32 	%f263, %r52;
	ex2.approx.ftz.f32 	%f264, %f262;
	mul.f32 	%f265, %f264, %f263;
	add.f32 	%f266, %f254, %f265;
	sub.f32 	%f267, %f416, %f120;
	fma.rn.f32 	%f268, %f267, 0f3BBB989D, 0f3F000000;
	cvt.sat.f32.f32 	%f269, %f268;
	fma.rm.f32 	%f270, %f269, %f125, %f124;
	add.f32 	%f271, %f270, 0fCB40007F;
	neg.f32 	%f272, %f271;
	fma.rn.f32 	%f273, %f267, 0f3FB8AA3B, %f272;
	fma.rn.f32 	%f274, %f267, 0f32A57060, %f273;
	mov.b32 	%r53, %f270;
	shl.b32 	%r54, %r53, 23;
	mov.b32 	%f275, %r54;
	ex2.approx.ftz.f32 	%f276, %f274;
	mul.f32 	%f277, %f276, %f275;
	add.f32 	%f278, %f266, %f277;
	sub.f32 	%f279, %f415, %f120;
	fma.rn.f32 	%f280, %f279, 0f3BBB989D, 0f3F000000;
	cvt.sat.f32.f32 	%f281, %f280;
	fma.rm.f32 	%f282, %f281, %f125, %f124;
	add.f32 	%f283, %f282, 0fCB40007F;
	neg.f32 	%f284, %f283;
	fma.rn.f32 	%f285, %f279, 0f3FB8AA3B, %f284;
	fma.rn.f32 	%f286, %f279, 0f32A57060, %f285;
	mov.b32 	%r55, %f282;
	shl.b32 	%r56, %r55, 23;
	mov.b32 	%f287, %r56;
	ex2.approx.ftz.f32 	%f288, %f286;
	mul.f32 	%f289, %f288, %f287;
	add.f32 	%f290, %f278, %f289;
	sub.f32 	%f291, %f419, %f120;
	fma.rn.f32 	%f292, %f291, 0f3BBB989D, 0f3F000000;
	cvt.sat.f32.f32 	%f293, %f292;
	fma.rm.f32 	%f294, %f293, %f125, %f124;
	add.f32 	%f295, %f294, 0fCB40007F;
	neg.f32 	%f296, %f295;
	fma.rn.f32 	%f297, %f291, 0f3FB8AA3B, %f296;
	fma.rn.f32 	%f298, %f291, 0f32A57060, %f297;
	mov.b32 	%r57, %f294;
	shl.b32 	%r58, %r57, 23;
	mov.b32 	%f299, %r58;
	ex2.approx.ftz.f32 	%f300, %f298;
	mul.f32 	%f301, %f300, %f299;
	add.f32 	%f302, %f290, %f301;
	sub.f32 	%f303, %f418, %f120;
	fma.rn.f32 	%f304, %f303, 0f3BBB989D, 0f3F000000;
	cvt.sat.f32.f32 	%f305, %f304;
	fma.rm.f32 	%f306, %f305, %f125, %f124;
	add.f32 	%f307, %f306, 0fCB40007F;
	neg.f32 	%f308, %f307;
	fma.rn.f32 	%f309, %f303, 0f3FB8AA3B, %f308;
	fma.rn.f32 	%f310, %f303, 0f32A57060, %f309;
	mov.b32 	%r59, %f306;
	shl.b32 	%r60, %r59, 23;
	mov.b32 	%f311, %r60;
	ex2.approx.ftz.f32 	%f312, %f310;
	mul.f32 	%f313, %f312, %f311;
	add.f32 	%f314, %f302, %f313;
	sub.f32 	%f315, %f422, %f120;
	fma.rn.f32 	%f316, %f315, 0f3BBB989D, 0f3F000000;
	cvt.sat.f32.f32 	%f317, %f316;
	fma.rm.f32 	%f318, %f317, %f125, %f124;
	add.f32 	%f319, %f318, 0fCB40007F;
	neg.f32 	%f320, %f319;
	fma.rn.f32 	%f321, %f315, 0f3FB8AA3B, %f320;
	fma.rn.f32 	%f322, %f315, 0f32A57060, %f321;
	mov.b32 	%r61, %f318;
	shl.b32 	%r62, %r61, 23;
	mov.b32 	%f323, %r62;
	ex2.approx.ftz.f32 	%f324, %f322;
	mul.f32 	%f325, %f324, %f323;
	add.f32 	%f326, %f314, %f325;
	sub.f32 	%f327, %f421, %f120;
	fma.rn.f32 	%f328, %f327, 0f3BBB989D, 0f3F000000;
	cvt.sat.f32.f32 	%f329, %f328;
	fma.rm.f32 	%f330, %f329, %f125, %f124;
	add.f32 	%f331, %f330, 0fCB40007F;
	neg.f32 	%f332, %f331;
	fma.rn.f32 	%f333, %f327, 0f3FB8AA3B, %f332;
	fma.rn.f32 	%f334, %f327, 0f32A57060, %f333;
	mov.b32 	%r63, %f330;
	shl.b32 	%r64, %r63, 23;
	mov.b32 	%f335, %r64;
	ex2.approx.ftz.f32 	%f336, %f334;
	mul.f32 	%f337, %f336, %f335;
	add.f32 	%f338, %f326, %f337;
	sub.f32 	%f339, %f425, %f120;
	fma.rn.f32 	%f340, %f339, 0f3BBB989D, 0f3F000000;
	cvt.sat.f32.f32 	%f341, %f340;
	fma.rm.f32 	%f342, %f341, %f125, %f124;
	add.f32 	%f343, %f342, 0fCB40007F;
	neg.f32 	%f344, %f343;
	fma.rn.f32 	%f345, %f339, 0f3FB8AA3B, %f344;
	fma.rn.f32 	%f346, %f339, 0f32A57060, %f345;
	mov.b32 	%r65, %f342;
	shl.b32 	%r66, %r65, 23;
	mov.b32 	%f347, %r66;
	ex2.approx.ftz.f32 	%f348, %f346;
	mul.f32 	%f349, %f348, %f347;
	add.f32 	%f350, %f338, %f349;
	sub.f32 	%f351, %f424, %f120;
	fma.rn.f32 	%f352, %f351, 0f3BBB989D, 0f3F000000;
	cvt.sat.f32.f32 	%f353, %f352;
	fma.rm.f32 	%f354, %f353, %f125, %f124;
	add.f32 	%f355, %f354, 0fCB40007F;
	neg.f32 	%f356, %f355;
	fma.rn.f32 	%f357, %f351, 0f3FB8AA3B, %f356;
	fma.rn.f32 	%f358, %f351, 0f32A57060, %f357;
	mov.b32 	%r67, %f354;
	shl.b32 	%r68, %r67, 23;
	mov.b32 	%f359, %r68;
	ex2.approx.ftz.f32 	%f360, %f358;
	mul.f32 	%f361, %f360, %f359;
	add.f32 	%f362, %f350, %f361;
	sub.f32 	%f363, %f428, %f120;
	fma.rn.f32 	%f364, %f363, 0f3BBB989D, 0f3F000000;
	cvt.sat.f32.f32 	%f365, %f364;
	fma.rm.f32 	%f366, %f365, %f125, %f124;
	add.f32 	%f367, %f366, 0fCB40007F;
	neg.f32 	%f368, %f367;
	fma.rn.f32 	%f369, %f363, 0f3FB8AA3B, %f368;
	fma.rn.f32 	%f370, %f363, 0f32A57060, %f369;
	mov.b32 	%r69, %f366;
	shl.b32 	%r70, %r69, 23;
	mov.b32 	%f371, %r70;
	ex2.approx.ftz.f32 	%f372, %f370;
	mul.f32 	%f373, %f372, %f371;
	add.f32 	%f374, %f362, %f373;
	sub.f32 	%f375, %f427, %f120;
	fma.rn.f32 	%f376, %f375, 0f3BBB989D, 0f3F000000;
	cvt.sat.f32.f32 	%f377, %f376;
	fma.rm.f32 	%f378, %f377, %f125, %f124;
	add.f32 	%f379, %f378, 0fCB40007F;
	neg.f32 	%f380, %f379;
	fma.rn.f32 	%f381, %f375, 0f3FB8AA3B, %f380;
	fma.rn.f32 	%f382, %f375, 0f32A57060, %f381;
	mov.b32 	%r71, %f378;
	shl.b32 	%r72, %r71, 23;
	mov.b32 	%f383, %r72;
	ex2.approx.ftz.f32 	%f384, %f382;
	mul.f32 	%f385, %f384, %f383;
	add.f32 	%f386, %f374, %f385;
	mov.b32 	%r73, %f386;
	shfl.sync.bfly.b32	%r74|%p20, %r73, 16, 31, -1;
	mov.b32 	%f387, %r74;
	add.f32 	%f388, %f386, %f387;
	mov.b32 	%r75, %f388;
	shfl.sync.bfly.b32	%r76|%p21, %r75, 8, 31, -1;
	mov.b32 	%f389, %r76;
	add.f32 	%f390, %f388, %f389;
	mov.b32 	%r77, %f390;
	shfl.sync.bfly.b32	%r78|%p22, %r77, 4, 31, -1;
	mov.b32 	%f391, %r78;
	add.f32 	%f392, %f390, %f391;
	mov.b32 	%r79, %f392;
	shfl.sync.bfly.b32	%r80|%p23, %r79, 2, 31, -1;
	mov.b32 	%f393, %r80;
	add.f32 	%f394, %f392, %f393;
	mov.b32 	%r81, %f394;
	shfl.sync.bfly.b32	%r82|%p24, %r81, 1, 31, -1;
	mov.b32 	%f395, %r82;
	add.f32 	%f396, %f394, %f395;
	div.rn.f32 	%f67, %f133, %f396;
	div.rn.f32 	%f68, %f145, %f396;
	div.rn.f32 	%f69, %f157, %f396;
	div.rn.f32 	%f70, %f169, %f396;
	div.rn.f32 	%f71, %f181, %f396;
	div.rn.f32 	%f72, %f193, %f396;
	div.rn.f32 	%f73, %f205, %f396;
	div.rn.f32 	%f74, %f217, %f396;
	div.rn.f32 	%f75, %f229, %f396;
	div.rn.f32 	%f76, %f241, %f396;
	div.rn.f32 	%f77, %f253, %f396;
	div.rn.f32 	%f78, %f265, %f396;
	div.rn.f32 	%f79, %f277, %f396;
	div.rn.f32 	%f80, %f289, %f396;
	div.rn.f32 	%f81, %f301, %f396;
	div.rn.f32 	%f82, %f313, %f396;
	div.rn.f32 	%f83, %f325, %f396;
	div.rn.f32 	%f84, %f337, %f396;
	div.rn.f32 	%f85, %f349, %f396;
	div.rn.f32 	%f86, %f361, %f396;
	div.rn.f32 	%f87, %f373, %f396;
	div.rn.f32 	%f88, %f385, %f396;
	mul.lo.s64 	%rd19, %rd164, %rd3;
	@%p14 bra 	$L__BB43_28;
	add.s64 	%rd98, %rd19, %rd5;
	shr.u64 	%rd99, %rd98, 63;
	add.s64 	%rd100, %rd98, %rd99;
	shl.b64 	%rd101, %rd100, 2;
	and.b64  	%rd102, %rd101, -8;
	add.s64 	%rd103, %rd2, %rd102;
	st.global.v2.f32 	[%rd103], {%f67, %f68};
$L__BB43_28:
	setp.le.s64 	%p25, %rd24, %rd6;
	@%p25 bra 	$L__BB43_30;
	add.s64 	%rd104, %rd19, %rd6;
	shr.u64 	%rd105, %rd104, 63;
	add.s64 	%rd106, %rd104, %rd105;
	shl.b64 	%rd107, %rd106, 2;
	and.b64  	%rd108, %rd107, -8;
	add.s64 	%rd109, %rd2, %rd108;
	st.global.v2.f32 	[%rd109], {%f69, %f70};
$L__BB43_30:
	setp.le.s64 	%p26, %rd24, %rd7;
	@%p26 bra 	$L__BB43_32;
	add.s64 	%rd110, %rd19, %rd7;
	shr.u64 	%rd111, %rd110, 63;
	add.s64 	%rd112, %rd110, %rd111;
	shl.b64 	%rd113, %rd112, 2;
	and.b64  	%rd114, %rd113, -8;
	add.s64 	%rd115, %rd2, %rd114;
	st.global.v2.f32 	[%rd115], {%f71, %f72};
$L__BB43_32:
	setp.le.s64 	%p27, %rd24, %rd8;
	@%p27 bra 	$L__BB43_34;
	add.s64 	%rd116, %rd19, %rd8;
	shr.u64 	%rd117, %rd116, 63;
	add.s64 	%rd118, %rd116, %rd117;
	shl.b64 	%rd119, %rd118, 2;
	and.b64  	%rd120, %rd119, -8;
	add.s64 	%rd121, %rd2, %rd120;
	st.global.v2.f32 	[%rd121], {%f73, %f74};
$L__BB43_34:
	setp.le.s64 	%p28, %rd24, %rd9;
	@%p28 bra 	$L__BB43_36;
	add.s64 	%rd122, %rd19, %rd9;
	shr.u64 	%rd123, %rd122, 63;
	add.s64 	%rd124, %rd122, %rd123;
	shl.b64 	%rd125, %rd124, 2;
	and.b64  	%rd126, %rd125, -8;
	add.s64 	%rd127, %rd2, %rd126;
	st.global.v2.f32 	[%rd127], {%f75, %f76};
$L__BB43_36:
	setp.le.s64 	%p29, %rd24, %rd10;
	@%p29 bra 	$L__BB43_38;
	add.s64 	%rd128, %rd19, %rd10;
	shr.u64 	%rd129, %rd128, 63;
	add.s64 	%rd130, %rd128, %rd129;
	shl.b64 	%rd131, %rd130, 2;
	and.b64  	%rd132, %rd131, -8;
	add.s64 	%rd133, %rd2, %rd132;
	st.global.v2.f32 	[%rd133], {%f77, %f78};
$L__BB43_38:
	setp.le.s64 	%p30, %rd24, %rd11;
	@%p30 bra 	$L__BB43_40;
	add.s64 	%rd134, %rd19, %rd11;
	shr.u64 	%rd135, %rd134, 63;
	add.s64 	%rd136, %rd134, %rd135;
	shl.b64 	%rd137, %rd136, 2;
	and.b64  	%rd138, %rd137, -8;
	add.s64 	%rd139, %rd2, %rd138;
	st.global.v2.f32 	[%rd139], {%f79, %f80};
$L__BB43_40:
	setp.le.s64 	%p31, %rd24, %rd12;
	@%p31 bra 	$L__BB43_42;
	add.s64 	%rd140, %rd19, %rd12;
	shr.u64 	%rd141, %rd140, 63;
	add.s64 	%rd142, %rd140, %rd141;
	shl.b64 	%rd143, %rd142, 2;
	and.b64  	%rd144, %rd143, -8;
	add.s64 	%rd145, %rd2, %rd144;
	st.global.v2.f32 	[%rd145], {%f81, %f82};
$L__BB43_42:
	setp.le.s64 	%p32, %rd24, %rd13;
	@%p32 bra 	$L__BB43_44;
	add.s64 	%rd146, %rd19, %rd13;
	shr.u64 	%rd147, %rd146, 63;
	add.s64 	%rd148, %rd146, %rd147;
	shl.b64 	%rd149, %rd148, 2;
	and.b64  	%rd150, %rd149, -8;
	add.s64 	%rd151, %rd2, %rd150;
	st.global.v2.f32 	[%rd151], {%f83, %f84};
$L__BB43_44:
	setp.le.s64 	%p33, %rd24, %rd14;
	@%p33 bra 	$L__BB43_46;
	add.s64 	%rd152, %rd19, %rd14;
	shr.u64 	%rd153, %rd152, 63;
	add.s64 	%rd154, %rd152, %rd153;
	shl.b64 	%rd155, %rd154, 2;
	and.b64  	%rd156, %rd155, -8;
	add.s64 	%rd157, %rd2, %rd156;
	st.global.v2.f32 	[%rd157], {%f85, %f86};
$L__BB43_46:
	setp.le.s64 	%p34, %rd24, %rd15;
	@%p34 bra 	$L__BB43_48;
	add.s64 	%rd158, %rd19, %rd15;
	shr.u64 	%rd159, %rd158, 63;
	add.s64 	%rd160, %rd158, %rd159;
	shl.b64 	%rd161, %rd160, 2;
	and.b64  	%rd162, %rd161, -8;
	add.s64 	%rd163, %rd2, %rd162;
	st.global.v2.f32 	[%rd163], {%f87, %f88};
$L__BB43_48:
	add.s64 	%rd164, %rd164, %rd16;
	setp.lt.s64 	%p35, %rd164, %rd23;
	@%p35 bra 	$L__BB43_4;
$L__BB43_49:
	ret;

}
	// .globl	_Z15SoftmaxWarpImplI10DirectLoadIffE11DirectStoreIffEfLi2ELi24ELi32ELi1ELb0EL9Algorithm0EEvT_T0_ll
.visible .entry _Z15SoftmaxWarpImplI10DirectLoadIffE11DirectStoreIffEfLi2ELi24ELi32ELi1ELb0EL9Algorithm0EEvT_T0_ll(
	.param .align 8 .b8 _Z15SoftmaxWarpImplI10DirectLoadIffE11DirectStoreIffEfLi2ELi24ELi32ELi1ELb0EL9Algorithm0EEvT_T0_ll_param_0[16],
	.param .align 8 .b8 _Z15SoftmaxWarpImplI10DirectLoadIffE11DirectStoreIffEfLi2ELi24ELi32ELi1ELb0EL9Algorithm0EEvT_T0_ll_param_1[16],
	.param .u64 _Z15SoftmaxWarpImplI10DirectLoadIffE11DirectStoreIffEfLi2ELi24ELi32ELi1ELb0EL9Algorithm0EEvT_T0_ll_param_2,
	.param .u64 _Z15SoftmaxWarpImplI10DirectLoadIffE11DirectStoreIffEfLi2ELi24ELi32ELi1ELb0EL9Algorithm0EEvT_T0_ll_param_3
)
{
	.reg .pred 	%p<14>;
	.reg .b32 	%r<77>;
	.reg .b32 	%f<383>;
	.reg .b64 	%rd<166>;

	ld.param.u64 	%rd11, [_Z15SoftmaxWarpImplI10DirectLoadIffE11DirectStoreIffEfLi2ELi24ELi32ELi1ELb0EL9Algorithm0EEvT_T0_ll_param_1+8];
	ld.param.u64 	%rd10, [_Z15SoftmaxWarpImplI10DirectLoadIffE11DirectStoreIffEfLi2ELi24ELi32ELi1ELb0EL9Algorithm0EEvT_T0_ll_param_1];
	ld.param.u64 	%rd9, [_Z15SoftmaxWarpImplI10DirectLoadIffE11DirectStoreIffEfLi2ELi24ELi32ELi1ELb0EL9Algorithm0EEvT_T0_ll_param_0+8];
	ld.param.u64 	%rd8, [_Z15SoftmaxWarpImplI10DirectLoadIffE11DirectStoreIffEfLi2ELi24ELi32ELi1ELb0EL9Algorithm0EEvT_T0_ll_param_0];
	ld.param.u64 	%rd12, [_Z15SoftmaxWarpImplI10DirectLoadIffE11DirectStoreIffEfLi2ELi24ELi32ELi1ELb0EL9Algorithm0EEvT_T0_ll_param_2];
	ld.param.u64 	%rd13, [_Z15SoftmaxWarpImplI10DirectLoadIffE11DirectStoreIffEfLi2ELi24ELi32ELi1ELb0EL9Algorithm0EEvT_T0_ll_param_3];
	setp.lt.s64 	%p1, %rd13, 769;
	@%p1 bra 	$L__BB44_2;
	mov.u64 	%rd14, $str;
	cvta.global.u64 	%rd15, %rd14;
	mov.u64 	%rd16, $str$1;
	cvta.global.u64 	%rd17, %rd16;
	mov.u64 	%rd18, __unnamed_45;
	cvta.global.u64 	%rd19, %rd18;
	{ // callseq 44, 0
	.param .b64 param0;
	st.param.b64 	[param0], %rd15;
	.param .b64 param1;
	st.param.b64 	[param1], %rd17;
	.param .b32 param2;
	st.param.b32 	[param2], 358;
	.param .b64 param3;
	st.param.b64 	[param3], %rd19;
	.param .b64 param4;
	st.param.b64 	[param4], 1;
	call.uni 
	__assertfail, 
	(
	param0, 
	param1, 
	param2, 
	param3, 
	param4
	);
	} // callseq 44
$L__BB44_2:
	mov.u32 	%r2, %nctaid.x;
	mov.u32 	%r3, %ntid.y;
	mul.lo.s32 	%r1, %r2, %r3;
	mov.u32 	%r4, %ctaid.x;
	mov.u32 	%r5, %tid.y;
	mad.lo.s32 	%r6, %r4, %r3, %r5;
	cvt.s64.s32 	%rd165, %r6;
	setp.le.s64 	%p2, %rd12, %rd165;
	@%p2 bra 	$L__BB44_5;
	cvta.to.global.u64 	%rd3, %rd8;
	mov.u32 	%r7, %tid.x;
	shl.b32 	%r8, %r7, 1;
	cvt.u64.u32 	%rd4, %r8;
	cvt.s64.s32 	%rd5, %r1;
$L__BB44_4:
	mad.lo.s64 	%rd20, %rd165, %rd9, %rd4;
	shr.u64 	%rd21, %rd20, 63;
	add.s64 	%rd22, %rd20, %rd21;
	shl.b64 	%rd23, %rd22, 2;
	and.b64  	%rd24, %rd23, -8;
	add.s64 	%rd25, %rd3, %rd24;
	ld.global.v2.f32 	{%f1, %f2}, [%rd25];
	max.f32 	%f3, %f1, 0fFF800000;
	max.f32 	%f4, %f3, %f2;
	add.s64 	%rd26, %rd20, 64;
	shr.u64 	%rd27, %rd26, 63;
	add.s64 	%rd28, %rd26, %rd27;
	shl.b64 	%rd29, %rd28, 2;
	and.b64  	%rd30, %rd29, -8;
	add.s64 	%rd31, %rd3, %rd30;
	ld.global.v2.f32 	{%f5, %f6}, [%rd31];
	max.f32 	%f7, %f4, %f5;
	max.f32 	%f8, %f7, %f6;
	add.s64 	%rd32, %rd20, 128;
	shr.u64 	%rd33, %rd32, 63;
	add.s64 	%rd34, %rd32, %rd33;
	shl.b64 	%rd35, %rd34, 2;
	and.b64  	%rd36, %rd35, -8;
	add.s64 	%rd37, %rd3, %rd36;
	ld.global.v2.f32 	{%f9, %f10}, [%rd37];
	max.f32 	%f11, %f8, %f9;
	max.f32 	%f12, %f11, %f10;
	add.s64 	%rd38, %rd20, 192;
	shr.u64 	%rd39, %rd38, 63;
	add.s64 	%rd40, %rd38, %rd39;
	shl.b64 	%rd41, %rd40, 2;
	and.b64  	%rd42, %rd41, -8;
	add.s64 	%rd43, %rd3, %rd42;
	ld.global.v2.f32 	{%f13, %f14}, [%rd43];
	max.f32 	%f15, %f12, %f13;
	max.f32 	%f16, %f15, %f14;
	add.s64 	%rd44, %rd20, 256;
	shr.u64 	%rd45, %rd44, 63;
	add.s64 	%rd46, %rd44, %rd45;
	shl.b64 	%rd47, %rd46, 2;
	and.b64  	%rd48, %rd47, -8;
	add.s64 	%rd49, %rd3, %rd48;
	ld.global.v2.f32 	{%f17, %f18}, [%rd49];
	max.f32 	%f19, %f16, %f17;
	max.f32 	%f20, %f19, %f18;
	add.s64 	%rd50, %rd20, 320;
	shr.u64 	%rd51, %rd50, 63;
	add.s64 	%rd52, %rd50, %rd51;
	shl.b64 	%rd53, %rd52, 2;
	and.b64  	%rd54, %rd53, -8;
	add.s64 	%rd55, %rd3, %rd54;
	ld.global.v2.f32 	{%f21, %f22}, [%rd55];
	max.f32 	%f23, %f20, %f21;
	max.f32 	%f24, %f23, %f22;
	add.s64 	%rd56, %rd20, 384;
	shr.u64 	%rd57, %rd56, 63;
	add.s64 	%rd58, %rd56, %rd57;
	shl.b64 	%rd59, %rd58, 2;
	and.b64  	%rd60, %rd59, -8;
	add.s64 	%rd61, %rd3, %rd60;
	ld.global.v2.f32 	{%f25, %f26}, [%rd61];
	max.f32 	%f27, %f24, %f25;
	max.f32 	%f28, %f27, %f26;
	add.s64 	%rd62, %rd20, 448;
	shr.u64 	%rd63, %rd62, 63;
	add.s64 	%rd64, %rd62, %rd63;
	shl.b64 	%rd65, %rd64, 2;
	and.b64  	%rd66, %rd65, -8;
	add.s64 	%rd67, %rd3, %rd66;
	ld.global.v2.f32 	{%f29, %f30}, [%rd67];
	max.f32 	%f31, %f28, %f29;
	max.f32 	%f32, %f31, %f30;
	add.s64 	%rd68, %rd20, 512;
	shr.u64 	%rd69, %rd68, 63;
	add.s64 	%rd70, %rd68, %rd69;
	shl.b64 	%rd71, %rd70, 2;
	and.b64  	%rd72, %rd71, -8;
	add.s64 	%rd73, %rd3, %rd72;
	ld.global.v2.f32 	{%f33, %f34}, [%rd73];
	max.f32 	%f35, %f32, %f33;
	max.f32 	%f36, %f35, %f34;
	add.s64 	%rd74, %rd20, 576;
	shr.u64 	%rd75, %rd74, 63;
	add.s64 	%rd76, %rd74, %rd75;
	shl.b64 	%rd77, %rd76, 2;
	and.b64  	%rd78, %rd77, -8;
	add.s64 	%rd79, %rd3, %rd78;
	ld.global.v2.f32 	{%f37, %f38}, [%rd79];
	max.f32 	%f39, %f36, %f37;
	max.f32 	%f40, %f39, %f38;
	add.s64 	%rd80, %rd20, 640;
	shr.u64 	%rd81, %rd80, 63;
	add.s64 	%rd82, %rd80, %rd81;
	shl.b64 	%rd83, %rd82, 2;
	and.b64  	%rd84, %rd83, -8;
	add.s64 	%rd85, %rd3, %rd84;
	ld.global.v2.f32 	{%f41, %f42}, [%rd85];
	max.f32 	%f43, %f40, %f41;
	max.f32 	%f44, %f43, %f42;
	add.s64 	%rd86, %rd20, 704;
	shr.u64 	%rd87, %rd86, 63;
	add.s64 	%rd88, %rd86, %rd87;
	shl.b64 	%rd89, %rd88, 2;
	and.b64  	%rd90, %rd89, -8;
	add.s64 	%rd91, %rd3, %rd90;
	ld.global.v2.f32 	{%f45, %f46}, [%rd91];
	max.f32 	%f47, %f44, %f45;
	max.f32 	%f48, %f47, %f46;
	mov.b32 	%r9, %f48;
	shfl.sync.bfly.b32	%r10|%p3, %r9, 16, 31, -1;
	mov.b32 	%f49, %r10;
	max.f32 	%f50, %f48, %f49;
	mov.b32 	%r11, %f50;
	shfl.sync.bfly.b32	%r12|%p4, %r11, 8, 31, -1;
	mov.b32 	%f51, %r12;
	max.f32 	%f52, %f50, %f51;
	mov.b32 	%r13, %f52;
	shfl.sync.bfly.b32	%r14|%p5, %r13, 4, 31, -1;
	mov.b32 	%f53, %r14;
	max.f32 	%f54, %f52, %f53;
	mov.b32 	%r15, %f54;
	shfl.sync.bfly.b32	%r16|%p6, %r15, 2, 31, -1;
	mov.b32 	%f55, %r16;
	max.f32 	%f56, %f54, %f55;
	mov.b32 	%r17, %f56;
	shfl.sync.bfly.b32	%r18|%p7, %r17, 1, 31, -1;
	mov.b32 	%f57, %r18;
	max.f32 	%f58, %f56, %f57;
	sub.f32 	%f59, %f1, %f58;
	fma.rn.f32 	%f60, %f59, 0f3BBB989D, 0f3F000000;
	cvt.sat.f32.f32 	%f61, %f60;
	mov.f32 	%f62, 0f4B400001;
	mov.f32 	%f63, 0f437C0000;
	fma.rm.f32 	%f64, %f61, %f63, %f62;
	add.f32 	%f65, %f64, 0fCB40007F;
	neg.f32 	%f66, %f65;
	fma.rn.f32 	%f67, %f59, 0f3FB8AA3B, %f66;
	fma.rn.f32 	%f68, %f59, 0f32A57060, %f67;
	mov.b32 	%r19, %f64;
	shl.b32 	%r20, %r19, 23;
	mov.b32 	%f69, %r20;
	ex2.approx.ftz.f32 	%f70, %f68;
	mul.f32 	%f71, %f70, %f69;
	add.f32 	%f72, %f71, 0f00000000;
	sub.f32 	%f73, %f2, %f58;
	fma.rn.f32 	%f74, %f73, 0f3BBB989D, 0f3F000000;
	cvt.sat.f32.f32 	%f75, %f74;
	fma.rm.f32 	%f76, %f75, %f63, %f62;
	add.f32 	%f77, %f76, 0fCB40007F;
	neg.f32 	%f78, %f77;
	fma.rn.f32 	%f79, %f73, 0f3FB8AA3B, %f78;
	fma.rn.f32 	%f80, %f73, 0f32A57060, %f79;
	mov.b32 	%r21, %f76;
	shl.b32 	%r22, %r21, 23;
	mov.b32 	%f81, %r22;
	ex2.approx.ftz.f32 	%f82, %f80;
	mul.f32 	%f83, %f82, %f81;
	add.f32 	%f84, %f72, %f83;
	sub.f32 	%f85, %f5, %f58;
	fma.rn.f32 	%f86, %f85, 0f3BBB989D, 0f3F000000;
	cvt.sat.f32.f32 	%f87, %f86;
	fma.rm.f32 	%f88, %f87, %f63, %f62;
	add.f32 	%f89, %f88, 0fCB40007F;
	neg.f32 	%f90, %f89;
	fma.rn.f32 	%f91, %f85, 0f3FB8AA3B, %f90;
	fma.rn.f32 	%f92, %f85, 0f32A57060, %f91;
	mov.b32 	%r23, %f88;
	shl.b32 	%r24, %r23, 23;
	mov.b32 	%f93, %r24;
	ex2.approx.ftz.f32 	%f94, %f92;
	mul.f32 	%f95, %f94, %f93;
	add.f32 	%f96, %f84, %f95;
	sub.f32 	%f97, %f6, %f58;
	fma.rn.f32 	%f98, %f97, 0f3BBB989D, 0f3F000000;
	cvt.sat.f32.f32 	%f99, %f98;
	fma.rm.f32 	%f100, %f99, %f63, %f62;
	add.f32 	%f101, %f100, 0fCB40007F;
	neg.f32 	%f102, %f101;
	fma.rn.f32 	%f103, %f97, 0f3FB8AA3B, %f102;
	fma.rn.f32 	%f104, %f97, 0f32A57060, %f103;
	mov.b32 	%r25, %f100;
	shl.b32 	%r26, %r25, 23;
	mov.b32 	%f105, %r26;
	ex2.approx.ftz.f32 	%f106, %f104;
	mul.f32 	%f107, %f106, %f105;
	add.f32 	%f108, %f96, %f107;
	sub.f32 	%f109, %f9, %f58;
	fma.rn.f32 	%f110, %f109, 0f3BBB989D, 0f3F000000;
	cvt.sat.f32.f32 	%f111, %f110;
	fma.rm.f32 	%f112, %f111, %f63, %f62;
	add.f32 	%f113, %f112, 0fCB40007F;
	neg.f32 	%f114, %f113;
	fma.rn.f32 	%f115, %f109, 0f3FB8AA3B, %f114;
	fma.rn.f32 	%f116, %f109, 0f32A57060, %f115;
	mov.b32 	%r27, %f112;
	shl.b32 	%r28, %r27, 23;
	mov.b32 	%f117, %r28;
	ex2.approx.ftz.f32 	%f118, %f116;
	mul.f32 	%f119, %f118, %f117;
	add.f32 	%f120, %f108, %f119;
	sub.f32 	%f121, %f10, %f58;
	fma.rn.f32 	%f122, %f121, 0f3BBB989D, 0f3F000000;
	cvt.sat.f32.f32 	%f123, %f122;
	fma.rm.f32 	%f124, %f123, %f63, %f62;
	add.f32 	%f125, %f124, 0fCB40007F;
	neg.f32 	%f126, %f125;
	fma.rn.f32 	%f127, %f121, 0f3FB8AA3B, %f126;
	fma.rn.f32 	%f128, %f121, 0f32A57060, %f127;
	mov.b32 	%r29, %f124;
	shl.b32 	%r30, %r29, 23;
	mov.b32 	%f129, %r30;
	ex2.approx.ftz.f32 	%f130, %f128;
	mul.f32 	%f131, %f130, %f129;
	add.f32 	%f132, %f120, %f131;
	sub.f32 	%f133, %f13, %f58;
	fma.rn.f32 	%f134, %f133, 0f3BBB989D, 0f3F000000;
	cvt.sat.f32.f32 	%f135, %f134;
	fma.rm.f32 	%f136, %f135, %f63, %f62;
	add.f32 	%f137, %f136, 0fCB40007F;
	neg.f32 	%f138, %f137;
	fma.rn.f32 	%f139, %f133, 0f3FB8AA3B, %f138;
	fma.rn.f32 	%f140, %f133, 0f32A57060, %f139;
	mov.b32 	%r31, %f136;
	shl.b32 	%r32, %r31, 23;
	mov.b32 	%f141, %r32;
	ex2.approx.ftz.f32 	%f142, %f140;
	mul.f32 	%f143, %f142, %f141;
	add.f32 	%f144, %f132, %f143;
	sub.f32 	%f145, %f14, %f58;
	fma.rn.f32 	%f146, %f145, 0f3BBB989D, 0f3F000000;
	cvt.sat.f32.f32 	%f147, %f146;
	fma.rm.f32 	%f148, %f147, %f63, %f62;
	add.f32 	%f149, %f148, 0fCB40007F;
	neg.f32 	%f150, %f149;
	fma.rn.f32 	%f151, %f145, 0f3FB8AA3B, %f150;
	fma.rn.f32 	%f152, %f145, 0f32A57060, %f151;
	mov.b32 	%r33, %f148;
	shl.b32 	%r34, %r33, 23;
	mov.b32 	%f153, %r34;
	ex2.approx.ftz.f32 	%f154, %f152;
	mul.f32 	%f155, %f154, %f153;
	add.f32 	%f156, %f144, %f155;
	sub.f32 	%f157, %f17, %f58;
	fma.rn.f32 	%f158, %f157, 0f3BBB989D, 0f3F000000;
	cvt.sat.f32.f32 	%f159, %f158;
	fma.rm.f32 	%f160, %f159, %f63, %f62;
	add.f32 	%f161, %f160, 0fCB40007F;
	neg.f32 	%f162, %f161;
	fma.rn.f32 	%f163, %f157, 0f3FB8AA3B, %f162;
	fma.rn.f32 	%f164, %f157, 0f32A57060, %f163;
	mov.b32 	%r35, %f160;
	shl.b32 	%r36, %r35, 23;
	mov.b32 	%f165, %r36;
	ex2.approx.ftz.f32 	%f166, %f164;
	mul.f32 	%f167, %f166, %f165;
	add.f32 	%f168, %f156, %f167;
	sub.f32 	%f169, %f18, %f58;
	fma.rn.f32 	%f170, %f169, 0f3BBB989D, 0f3F000000;
	cvt.sat.f32.f32 	%f171, %f170;
	fma.rm.f32 	%f172, %f171, %f63, %f62;
	add.f32 	%f173, %f172, 0fCB40007F;
	neg.f32 	%f174, %f173;
	fma.rn.f32 	%f175, %f169, 0f3FB8AA3B, %f174;
	fma.rn.f32 	%f176, %f169, 0f32A57060, %f175;
	mov.b32 	%r37, %f172;
	shl.b32 	%r38, %r37, 23;
	mov.b32 	%f177, %r38;
	ex2.approx.ftz.f32 	%f178, %f176;
	mul.f32 	%f179, %f178, %f177;
	add.f32 	%f180, %f168, %f179;
	sub.f32 	%f181, %f21, %f58;
	fma.rn.f32 	%f182, %f181, 0f3BBB989D, 0f3F000000;
	cvt.sat.f32.f32 	%f183, %f182;
	fma.rm.f32 	%f184, %f183, %f63, %f62;
	add.f32 	%f185, %f184, 0fCB40007F;
	neg.f32 	%f186, %f185;
	fma.rn.f32 	%f187, %f181, 0f3FB8AA3B, %f186;
	fma.rn.f32 	%f188, %f181, 0f32A57060, %f187;
	mov.b32 	%r39, %f184;
	shl.b32 	%r40, %r39, 23;
	mov.b32 	%f189, %r40;
	ex2.approx.ftz.f32 	%f190, %f188;
	mul.f32 	%f191, %f190, %f189;
	add.f32 	%f192, %f180, %f191;
	sub.f32 	%f193, %f22, %f58;
	fma.rn.f32 	%f194, %f193, 0f3BBB989D, 0f3F000000;
	cvt.sat.f32.f32 	%f195, %f194;
	fma.rm.f32 	%f196, %f195, %f63, %f62;
	add.f32 	%f197, %f196, 0fCB40007F;
	neg.f32 	%f198, %f197;
	fma.rn.f32 	%f199, %f193, 0f3FB8AA3B, %f198;
	fma.rn.f32 	%f200, %f193, 0f32A57060, %f199;
	mov.b32 	%r41, %f196;
	shl.b32 	%r42, %r41, 23;
	mov.b32 	%f201, %r42;
	ex2.approx.ftz.f32 	%f202, %f200;
	mul.f32 	%f203, %f202, %f201;
	add.f32 	%f204, %f192, %f203;
	sub.f32 	%f205, %f25, %f58;
	fma.rn.f32 	%f206, %f205, 0f3BBB989D, 0f3F000000;
	cvt.sat.f32.f32 	%f207, %f206;
	fma.rm.f32 	%f208, %f207, %f63, %f62;
	add.f32 	%f209, %f208, 0fCB40007F;
	neg.f32 	%f210, %f209;
	fma.rn.f32 	%f211, %f205, 0f3FB8AA3B, %f210;
	fma.rn.f32 	%f212, %f205, 0f32A57060, %f211;
	mov.b32 	%r43, %f208;
	shl.b32 	%r44, %r43, 23;
	mov.b32 	%f213, %r44;
	ex2.approx.ftz.f32 	%f214, %f212;
	mul.f32 	%f215, %f214, %f213;
	add.f32 	%f216, %f204, %f215;
	sub.f32 	%f217, %f26, %f58;
	fma.rn.f32 	%f218, %f217, 0f3BBB989D, 0f3F000000;
	cvt.sat.f32.f32 	%f219, %f218;
	fma.rm.f32 	%f220, %f219, %f63, %f62;
	add.f32 	%f221, %f220, 0fCB40007F;
	neg.f32 	%f222, %f221;
	fma.rn.f32 	%f223, %f217, 0f3FB8AA3B, %f222;
	fma.rn.f32 	%f224, %f217, 0f32A57060, %f223;
	mov.b32 	%r45, %f220;
	shl.b32 	%r46, %r45, 23;
	mov.b32 	%f225, %r46;
	ex2.approx.ftz.f32 	%f226, %f224;
	mul.f32 	%f227, %f226, %f225;
	add.f32 	%f228, %f216, %f227;
	sub.f32 	%f229, %f29, %f58;
	fma.rn.f32 	%f230, %f229, 0f3BBB989D, 0f3F000000;
	cvt.sat.f32.f32 	%f231, %f230;
	fma.rm.f32 	%f232, %f231, %f63, %f62;
	add.f32 	%f233, %f232, 0fCB40007F;
	neg.f32 	%f234, %f233;
	fma.rn.f32 	%f235, %f229, 0f3FB8AA3B, %f234;
	fma.rn.f32 	%f236, %f229, 0f32A57060, %f235;
	mov.b32 	%r47, %f232;
	shl.b32 	%r48, %r47, 23;
	mov.b32 	%f237, %r48;
	ex2.approx.ftz.f32 	%f238, %f236;
	mul.f32 	%f239, %f238, %f237;
	add.f32 	%f240, %f228, %f239;
	sub.f32 	%f241, %f30, %f58;
	fma.rn.f32 	%f242, %f241, 0f3BBB989D, 0f3F000000;
	cvt.sat.f32.f32 	%f243, %f242;
	fma.rm.f32 	%f244, %f243, %f63, %f62;
	add.f32 	%f245, %f244, 0fCB40007F;
	neg.f32 	%f246, %f245;
	fma.rn.f32 	%f247, %f241, 0f3FB8AA3B, %f246;
	fma.rn.f32 	%f248, %f241, 0f32A57060, %f247;
	mov.b32 	%r49, %f244;
	shl.b32 	%r50, %r49, 23;
	mov.b32 	%f249, %r50;
	ex2.approx.ftz.f32 	%f250, %f248;
	mul.f32 	%f251, %f250, %f249;
	add.f32 	%f252, %f240, %f251;
	sub.f32 	%f253, %f33, %f58;
	fma.rn.f32 	%f254, %f253, 0f3BBB989D, 0f3F000000;
	cvt.sat.f32.f32 	%f255, %f254;
	fma.rm.f32 	%f256, %f255, %f63, %f62;
	add.f32 	%f257, %f256, 0fCB40007F;
	neg.f32 	%f258, %f257;
	fma.rn.f32 	%f259, %f253, 0f3FB8AA3B, %f258;
	fma.rn.f32 	%f260, %f253, 0f32A57060, %f259;
	mov.b32 	%r51, %f256;
	shl.b32 	%r52, %r51, 23;
	mov.b32 	%f261, %r52;
	ex2.approx.ftz.f32 	%f262, %f260;
	mul.f32 	%f263, %f262, %f261;
	add.f32 	%f264, %f252, %f263;
	sub.f32 	%f265, %f34, %f58;
	fma.rn.f32 	%f266, %f265, 0f3BBB989D, 0f3F000000;
	cvt.sat.f32.f32 	%f267, %f266;
	fma.rm.f32 	%f268, %f267, %f63, %f62;
	add.f32 	%f269, %f268, 0fCB40007F;
	neg.f32 	%f270, %f269;
	fma.rn.f32 	%f271, %f265, 0f3FB8AA3B, %f270;
	fma.rn.f32 	%f272, %f265, 0f32A57060, %f271;
	mov.b32 	%r53, %f268;
	shl.b32 	%r54, %r53, 23;
	mov.b32 	%f273, %r54;
	ex2.approx.ftz.f32 	%f274, %f272;
	mul.f32 	%f275, %f274, %f273;
	add.f32 	%f276, %f264, %f275;
	sub.f32 	%f277, %f37, %f58;
	fma.rn.f32 	%f278, %f277, 0f3BBB989D, 0f3F000000;
	cvt.sat.f32.f32 	%f279, %f278;
	fma.rm.f32 	%f280, %f279, %f63, %f62;
	add.f32 	%f281, %f280, 0fCB40007F;
	neg.f32 	%f282, %f281;
	fma.rn.f32 	%f283, %f277, 0f3FB8AA3B, %f282;
	fma.rn.f32 	%f284, %f277, 0f32A57060, %f283;
	mov.b32 	%r55, %f280;
	shl.b32 	%r56, %r55, 23;
	mov.b32 	%f285, %r56;
	ex2.approx.ftz.f32 	%f286, %f284;
	mul.f32 	%f287, %f286, %f285;
	add.f32 	%f288, %f276, %f287;
	sub.f32 	%f289, %f38, %f58;
	fma.rn.f32 	%f290, %f289, 0f3BBB989D, 0f3F000000;
	cvt.sat.f32.f32 	%f291, %f290;
	fma.rm.f32 	%f292, %f291, %f63, %f62;
	add.f32 	%f293, %f292, 0fCB40007F;
	neg.f32 	%f294, %f293;
	fma.rn.f32 	%f295, %f289, 0f3FB8AA3B, %f294;
	fma.rn.f32 	%f296, %f289, 0f32A57060, %f295;
	mov.b32 	%r57, %f292;
	shl.b32 	%r58, %r57, 23;
	mov.b32 	%f297, %r58;
	ex2.approx.ftz.f32 	%f298, %f296;
	mul.f32 	%f299, %f298, %f297;
	add.f32 	%f300, %f288, %f299;
	sub.f32 	%f301, %f41, %f58;
	fma.rn.f32 	%f302, %f301, 0f3BBB989D, 0f3F000000;
	cvt.sat.f32.f32 	%f303, %f302;
	fma.rm.f32 	%f304, %f303, %f63, %f62;
	add.f32 	%f305, %f304, 0fCB40007F;
	neg.f32 	%f306, %f305;
	fma.rn.f32 	%f307, %f301, 0f3FB8AA3B, %f306;
	fma.rn.f32 	%f308, %f301, 0f32A57060, %f307;
	mov.b32 	%r59, %f304;
	shl.b32 	%r60, %r59, 23;
	mov.b32 	%f309, %r60;
	ex2.approx.ftz.f32 	%f310, %f308;
	mul.f32 	%f311, %f310, %f309;
	add.f32 	%f312, %f300, %f311;
	sub.f32 	%f313, %f42, %f58;
	fma.rn.f32 	%f314, %f313, 0f3BBB989D, 0f3F000000;
	cvt.sat.f32.f32 	%f315, %f314;
	fma.rm.f32 	%f316, %f315, %f63, %f62;
	add.f32 	%f317, %f316, 0fCB40007F;
	neg.f32 	%f318, %f317;
	fma.rn.f32 	%f319, %f313, 0f3FB8AA3B, %f318;
	fma.rn.f32 	%f320, %f313, 0f32A57060, %f319;
	mov.b32 	%r61, %f316;
	shl.b32 	%r62, %r61, 23;
	mov.b32 	%f321, %r62;
	ex2.approx.ftz.f32 	%f322, %f320;
	mul.f32 	%f323, %f322, %f321;
	add.f32 	%f324, %f312, %f323;
	sub.f32 	%f325, %f45, %f58;
	fma.rn.f32 	%f326, %f325, 0f3BBB989D, 0f3F000000;
	cvt.sat.f32.f32 	%f327, %f326;
	fma.rm.f32 	%f328, %f327, %f63, %f62;
	add.f32 	%f329, %f328, 0fCB40007F;
	neg.f32 	%f330, %f329;
	fma.rn.f32 	%f331, %f325, 0f3FB8AA3B, %f330;
	fma.rn.f32 	%f332, %f325, 0f32A57060, %f331;
	mov.b32 	%r63, %f328;
	shl.b32 	%r64, %r63, 23;
	mov.b32 	%f333, %r64;
	ex2.approx.ftz.f32 	%f334, %f332;
	mul.f32 	%f335, %f334, %f333;
	add.f32 	%f336, %f324, %f335;
	sub.f32 	%f337, %f46, %f58;
	fma.rn.f32 	%f338, %f337, 0f3BBB989D, 0f3F000000;
	cvt.sat.f32.f32 	%f339, %f338;
	fma.rm.f32 	%f340, %f339, %f63, %f62;
	add.f32 	%f341, %f340, 0fCB40007F;
	neg.f32 	%f342, %f341;
	fma.rn.f32 	%f343, %f337, 0f3FB8AA3B, %f342;
	fma.rn.f32 	%f344, %f337, 0f32A57060, %f343;
	mov.b32 	%r65, %f340;
	shl.b32 	%r66, %r65, 23;
	mov.b32 	%f345, %r66;
	ex2.approx.ftz.f32 	%f346, %f344;
	mul.f32 	%f347, %f346, %f345;
	add.f32 	%f348, %f336, %f347;
	mov.b32 	%r67, %f348;
	shfl.sync.bfly.b32	%r68|%p8, %r67, 16, 31, -1;
	mov.b32 	%f349, %r68;
	add.f32 	%f350, %f348, %f349;
	mov.b32 	%r69, %f350;
	shfl.sync.bfly.b32	%r70|%p9, %r69, 8, 31, -1;
	mov.b32 	%f351, %r70;
	add.f32 	%f352, %f350, %f351;
	mov.b32 	%r71, %f352;
	shfl.sync.bfly.b32	%r72|%p10, %r71, 4, 31, -1;
	mov.b32 	%f353, %r72;
	add.f32 	%f354, %f352, %f353;
	mov.b32 	%r73, %f354;
	shfl.sync.bfly.b32	%r74|%p11, %r73, 2, 31, -1;
	mov.b32 	%f355, %r74;
	add.f32 	%f356, %f354, %f355;
	mov.b32 	%r75, %f356;
	shfl.sync.bfly.b32	%r76|%p12, %r75, 1, 31, -1;
	mov.b32 	%f357, %r76;
	add.f32 	%f358, %f356, %f357;
	div.rn.f32 	%f359, %f71, %f358;
	div.rn.f32 	%f360, %f83, %f358;
	div.rn.f32 	%f361, %f95, %f358;
	div.rn.f32 	%f362, %f107, %f358;
	div.rn.f32 	%f363, %f119, %f358;
	div.rn.f32 	%f364, %f131, %f358;
	div.rn.f32 	%f365, %f143, %f358;
	div.rn.f32 	%f366, %f155, %f358;
	div.rn.f32 	%f367, %f167, %f358;
	div.rn.f32 	%f368, %f179, %f358;
	div.rn.f32 	%f369, %f191, %f358;
	div.rn.f32 	%f370, %f203, %f358;
	div.rn.f32 	%f371, %f215, %f358;
	div.rn.f32 	%f372, %f227, %f358;
	div.rn.f32 	%f373, %f239, %f358;
	div.rn.f32 	%f374, %f251, %f358;
	div.rn.f32 	%f375, %f263, %f358;
	div.rn.f32 	%f376, %f275, %f358;
	div.rn.f32 	%f377, %f287, %f358;
	div.rn.f32 	%f378, %f299, %f358;
	div.rn.f32 	%f379, %f311, %f358;
	div.rn.f32 	%f380, %f323, %f358;
	div.rn.f32 	%f381, %f335, %f358;
	div.rn.f32 	%f382, %f347, %f358;
	mad.lo.s64 	%rd92, %rd165, %rd11, %rd4;
	shr.u64 	%rd93, %rd92, 63;
	add.s64 	%rd94, %rd92, %rd93;
	cvta.to.global.u64 	%rd95, %rd10;
	shl.b64 	%rd96, %rd94, 2;
	and.b64  	%rd97, %rd96, -8;
	add.s64 	%rd98, %rd95, %rd97;
	st.global.v2.f32 	[%rd98], {%f359, %f360};
	add.s64 	%rd99, %rd92, 64;
	shr.u64 	%rd100, %rd99, 63;
	add.s64 	%rd101, %rd99, %rd100;
	shl.b64 	%rd102, %rd101, 2;
	and.b64  	%rd103, %rd102, -8;
	add.s64 	%rd104, %rd95, %rd103;
	st.global.v2.f32 	[%rd104], {%f361, %f362};
	add.s64 	%rd105, %rd92, 128;
	shr.u64 	%rd106, %rd105, 63;
	add.s64 	%rd107, %rd105, %rd106;
	shl.b64 	%rd108, %rd107, 2;
	and.b64  	%rd109, %rd108, -8;
	add.s64 	%rd110, %rd95, %rd109;
	st.global.v2.f32 	[%rd110], {%f363, %f364};
	add.s64 	%rd111, %rd92, 192;
	shr.u64 	%rd112, %rd111, 63;
	add.s64 	%rd113, %rd111, %rd112;
	shl.b64 	%rd114, %rd113, 2;
	and.b64  	%rd115, %rd114, -8;
	add.s64 	%rd116, %rd95, %rd115;
	st.global.v2.f32 	[%rd116], {%f365, %f366};
	add.s64 	%rd117, %rd92, 256;
	shr.u64 	%rd118, %rd117, 63;
	add.s64 	%rd119, %rd117, %rd118;
	shl.b64 	%rd120, %rd119, 2;
	and.b64  	%rd121, %rd120, -8;
	add.s64 	%rd122, %rd95, %rd121;
	st.global.v2.f32 	[%rd122], {%f367, %f368};
	add.s64 	%rd123, %rd92, 320;
	shr.u64 	%rd124, %rd123, 63;
	add.s64 	%rd125, %rd123, %rd124;
	shl.b64 	%rd126, %rd125, 2;
	and.b64  	%rd127, %rd126, -8;
	add.s64 	%rd128, %rd95, %rd127;
	st.global.v2.f32 	[%rd128], {%f369, %f370};
	add.s64 	%rd129, %rd92, 384;
	shr.u64 	%rd130, %rd129, 63;
	add.s64 	%rd131, %rd129, %rd130;
	shl.b64 	%rd132, %rd131, 2;
	and.b64  	%rd133, %rd132, -8;
	add.s64 	%rd134, %rd95, %rd133;
	st.global.v2.f32 	[%rd134], {%f371, %f372};
	add.s64 	%rd135, %rd92, 448;
	shr.u64 	%rd136, %rd135, 63;
	add.s64 	%rd137, %rd135, %rd136;
	shl.b64 	%rd138, %rd137, 2;
	and.b64  	%rd139, %rd138, -8;
	add.s64 	%rd140, %rd95, %rd139;
	st.global.v2.f32 	[%rd140], {%f373, %f374};
	add.s64 	%rd141, %rd92, 512;
	shr.u64 	%rd142, %rd141, 63;
	add.s64 	%rd143, %rd141, %rd142;
	shl.b64 	%rd144, %rd143, 2;
	and.b64  	%rd145, %rd144, -8;
	add.s64 	%rd146, %rd95, %rd145;
	st.global.v2.f32 	[%rd146], {%f375, %f376};
	add.s64 	%rd147, %rd92, 576;
	shr.u64 	%rd148, %rd147, 63;
	add.s64 	%rd149, %rd147, %rd148;
	shl.b64 	%rd150, %rd149, 2;
	and.b64  	%rd151, %rd150, -8;
	add.s64 	%rd152, %rd95, %rd151;
	st.global.v2.f32 	[%rd152], {%f377, %f378};
	add.s64 	%rd153, %rd92, 640;
	shr.u64 	%rd154, %rd153, 63;
	add.s64 	%rd155, %rd153, %rd154;
	shl.b64 	%rd156, %rd155, 2;
	and.b64  	%rd157, %rd156, -8;
	add.s64 	%rd158, %rd95, %rd157;
	st.global.v2.f32 	[%rd158], {%f379, %f380};
	add.s64 	%rd159, %rd92, 704;
	shr.u64 	%rd160, %rd159, 63;
	add.s64 	%rd161, %rd159, %rd160;
	shl.b64 	%rd162, %rd161, 2;
	and.b64  	%rd163, %rd162, -8;
	add.s64 	%rd164, %rd95, %rd163;
	st.global.v2.f32 	[%rd164], {%f381, %f382};
	add.s64 	%rd165, %rd165, %rd5;
	setp.lt.s64 	%p13, %rd165, %rd12;
	@%p13 bra 	$L__BB44_4;
$L__BB44_5:
	ret;

}
	// .globl	_Z15SoftmaxWarpImplI10DirectLoadIffE11DirectStoreIffEfLi2ELi24ELi32ELi1ELb1EL9Algorithm0EEvT_T0_ll
.visible .entry _Z15SoftmaxWarpImplI10DirectLoadIffE11DirectStoreIffEfLi2ELi24ELi32ELi1ELb1EL9Algorithm0EEvT_T0_ll(
	.param .align 8 .b8 _Z15SoftmaxWarpImplI10DirectLoadIffE11DirectStoreIffEfLi2ELi24ELi32ELi1ELb1EL9Algorithm0EEvT_T0_ll_param_0[16],
	.param .align 8 .b8 _Z15SoftmaxWarpImplI10DirectLoadIffE11DirectStoreIffEfLi2ELi24ELi32ELi1ELb1EL9Algorithm0EEvT_T0_ll_param_1[16],
	.param .u64 _Z15SoftmaxWarpImplI10DirectLoadIffE11DirectStoreIffEfLi2ELi24ELi32ELi1ELb1EL9Algorithm0EEvT_T0_ll_param_2,
	.param .u64 _Z15SoftmaxWarpImplI10DirectLoadIffE11DirectStoreIffEfLi2ELi24ELi32ELi1ELb1EL9Algorithm0EEvT_T0_ll_param_3
)
{
	.reg .pred 	%p<38>;
	.reg .b32 	%r<88>;
	.reg .b32 	%f<467>;
	.reg .b64 	%rd<180>;

	ld.param.u64 	%rd24, [_Z15SoftmaxWarpImplI10DirectLoadIffE11DirectStoreIffEfLi2ELi24ELi32ELi1ELb1EL9Algorithm0EEvT_T0_ll_param_1+8];
	ld.param.u64 	%rd22, [_Z15SoftmaxWarpImplI10DirectLoadIffE11DirectStoreIffEfLi2ELi24ELi32ELi1ELb1EL9Algorithm0EEvT_T0_ll_param_0+8];
	ld.param.u64 	%rd23, [_Z15SoftmaxWarpImplI10DirectLoadIffE11DirectStoreIffEfLi2ELi24ELi32ELi1ELb1EL9Algorithm0EEvT_T0_ll_param_1];
	ld.param.u64 	%rd21, [_Z15SoftmaxWarpImplI10DirectLoadIffE11DirectStoreIffEfLi2ELi24ELi32ELi1ELb1EL9Algorithm0EEvT_T0_ll_param_0];
	ld.param.u64 	%rd26, [_Z15SoftmaxWarpImplI10DirectLoadIffE11DirectStoreIffEfLi2ELi24ELi32ELi1ELb1EL9Algorithm0EEvT_T0_ll_param_3];
	cvta.to.global.u64 	%rd1, %rd21;
	cvta.to.global.u64 	%rd2, %rd23;
	setp.lt.s64 	%p1, %rd26, 769;
	@%p1 bra 	$L__BB45_2;
	mov.u64 	%rd27, $str;
	cvta.global.u64 	%rd28, %rd27;
	mov.u64 	%rd29, $str$1;
	cvta.global.u64 	%rd30, %rd29;
	mov.u64 	%rd31, __unnamed_46;
	cvta.global.u64 	%rd32, %rd31;
	{ // callseq 45, 0
	.param .b64 param0;
	st.param.b64 	[param0], %rd28;
	.param .b64 param1;
	st.param.b64 	[param1], %rd30;
	.param .b32 param2;
	st.param.b32 	[param2], 358;
	.param .b64 param3;
	st.param.b64 	[param3], %rd32;
	.param .b64 param4;
	st.param.b64 	[param4], 1;
	call.uni 
	__assertfail, 
	(
	param0, 
	param1, 
	param2, 
	param3, 
	param4
	);
	} // callseq 45
$L__BB45_2:
	ld.param.u64 	%rd177, [_Z15SoftmaxWarpImplI10DirectLoadIffE11DirectStoreIffEfLi2ELi24ELi32ELi1ELb1EL9Algorithm0EEvT_T0_ll_param_2];
	mov.u32 	%r2, %nctaid.x;
	mov.u32 	%r3, %ntid.y;
	mul.lo.s32 	%r1, %r2, %r3;
	mov.u32 	%r4, %ctaid.x;
	mov.u32 	%r5, %tid.y;
	mad.lo.s32 	%r6, %r4, %r3, %r5;
	cvt.s64.s32 	%rd179, %r6;
	setp.le.s64 	%p2, %rd177, %rd179;
	@%p2 bra 	$L__BB45_53;
	mov.u32 	%r7, %tid.x;
	shl.b32 	%r8, %r7, 1;
	cvt.u64.u32 	%rd4, %r8;
	add.s32 	%r9, %r8, 64;
	cvt.u64.u32 	%rd5, %r9;
	add.s32 	%r10, %r8, 128;
	cvt.u64.u32 	%rd6, %r10;
	add.s32 	%r11, %r8, 192;
	cvt.u64.u32 	%rd7, %r11;
	add.s32 	%r12, %r8, 256;
	cvt.u64.u32 	%rd8, %r12;
	add.s32 	%r13, %r8, 320;
	cvt.u64.u32 	%rd9, %r13;
	add.s32 	%r14, %r8, 384;
	cvt.u64.u32 	%rd10, %r14;
	add.s32 	%r15, %r8, 448;
	cvt.u64.u32 	%rd11, %r15;
	add.s32 	%r16, %r8, 512;
	cvt.u64.u32 	%rd12, %r16;
	add.s32 	%r17, %r8, 576;
	cvt.u64.u32 	%rd13, %r17;
	add.s32 	%r18, %r8, 640;
	cvt.u64.u32 	%rd14, %r18;
	add.s32 	%r19, %r8, 704;
	cvt.u64.u32 	%rd15, %r19;
	cvt.s64.s32 	%rd16, %r1;
$L__BB45_4:
	setp.le.s64 	%p3, %rd26, %rd4;
	mul.lo.s64 	%rd18, %rd179, %rd22;
	mov.f32 	%f431, 0fFF800000;
	mov.f32 	%f432, %f431;
	mov.f32 	%f436, %f431;
	@%p3 bra 	$L__BB45_6;
	add.s64 	%rd33, %rd18, %rd4;
	shr.u64 	%rd34, %rd33, 63;
	add.s64 	%rd35, %rd33, %rd34;
	shl.b64 	%rd36, %rd35, 2;
	and.b64  	%rd37, %rd36, -8;
	add.s64 	%rd38, %rd1, %rd37;
	ld.global.v2.f32 	{%f432, %f431}, [%rd38];
	max.f32 	%f98, %f432, 0fFF800000;
	max.f32 	%f436, %f98, %f431;
$L__BB45_6:
	setp.le.s64 	%p4, %rd26, %rd5;
	mov.f32 	%f434, 0fFF800000;
	mov.f32 	%f435, %f434;
	@%p4 bra 	$L__BB45_8;
	add.s64 	%rd39, %rd18, %rd5;
	shr.u64 	%rd40, %rd39, 63;
	add.s64 	%rd41, %rd39, %rd40;
	shl.b64 	%rd42, %rd41, 2;
	and.b64  	%rd43, %rd42, -8;
	add.s64 	%rd44, %rd1, %rd43;
	ld.global.v2.f32 	{%f435, %f434}, [%rd44];
	max.f32 	%f100, %f436, %f435;
	max.f32 	%f436, %f100, %f434;
$L__BB45_8:
	setp.le.s64 	%p5, %rd26, %rd6;
	mov.f32 	%f437, 0fFF800000;
	mov.f32 	%f438, %f437;
	@%p5 bra 	$L__BB45_10;
	add.s64 	%rd45, %rd18, %rd6;
	shr.u64 	%rd46, %rd45, 63;
	add.s64 	%rd47, %rd45, %rd46;
	shl.b64 	%rd48, %rd47, 2;
	and.b64  	%rd49, %rd48, -8;
	add.s64 	%rd50, %rd1, %rd49;
	ld.global.v2.f32 	{%f438, %f437}, [%rd50];
	max.f32 	%f102, %f436, %f438;
	max.f32 	%f436, %f102, %f437;
$L__BB45_10:
	setp.le.s64 	%p6, %rd26, %rd7;
	mov.f32 	%f440, 0fFF800000;
	mov.f32 	%f441, %f440;
	@%p6 bra 	$L__BB45_12;
	add.s64 	%rd51, %rd18, %rd7;
	shr.u64 	%rd52, %rd51, 63;
	add.s64 	%rd53, %rd51, %rd52;
	shl.b64 	%rd54, %rd53, 2;
	and.b64  	%rd55, %rd54, -8;
	add.s64 	%rd56, %rd1, %rd55;
	ld.global.v2.f32 	{%f441, %f440}, [%rd56];
	max.f32 	%f104, %f436, %f441;
	max.f32 	%f436, %f104, %f440;
$L__BB45_12:
	setp.le.s64 	%p7, %rd26, %rd8;
	mov.f32 	%f443, 0fFF800000;
	mov.f32 	%f444, %f443;
	@%p7 bra 	$L__BB45_14;
	add.s64 	%rd57, %rd18, %rd8;
	shr.u64 	%rd58, %rd57, 63;
	add.s64 	%rd59, %rd57, %rd58;
	shl.b64 	%rd60, %rd59, 2;
	and.b64  	%rd61, %rd60, -8;
	add.s64 	%rd62, %rd1, %rd61;
	ld.global.v2.f32 	{%f444, %f443}, [%rd62];
	max.f32 	%f106, %f436, %f444;
	max.f32 	%f436, %f106, %f443;
$L__BB45_14:
	setp.le.s64 	%p8, %rd26, %rd9;
	mov.f32 	%f446, 0fFF800000;
	mov.f32 	%f447, %f446;
	@%p8 bra 	$L__BB45_16;
	add.s64 	%rd63, %rd18, %rd9;
	shr.u64 	%rd64, %rd63, 63;
	add.s64 	%rd65, %rd63, %rd64;
	shl.b64 	%rd66, %rd65, 2;
	and.b64  	%rd67, %rd66, -8;
	add.s64 	%rd68, %rd1, %rd67;
	ld.global.v2.f32 	{%f447, %f446}, [%rd68];
	max.f32 	%f108, %f436, %f447;
	max.f32 	%f436, %f108, %f446;
$L__BB45_16:
	setp.le.s64 	%p9, %rd26, %rd10;
	mov.f32 	%f449, 0fFF800000;
	mov.f32 	%f450, %f449;
	@%p9 bra 	$L__BB45_18;
	add.s64 	%rd69, %rd18, %rd10;
	shr.u64 	%rd70, %rd69, 63;
	add.s64 	%rd71, %rd69, %rd70;
	shl.b64 	%rd72, %rd71, 2;
	and.b64  	%rd73, %rd72, -8;
	add.s64 	%rd74, %rd1, %rd73;
	ld.global.v2.f32 	{%f450, %f449}, [%rd74];
	max.f32 	%f110, %f436, %f450;
	max.f32 	%f436, %f110, %f449;
$L__BB45_18:
	setp.le.s64 	%p10, %rd26, %rd11;
	mov.f32 	%f452, 0fFF800000;
	mov.f32 	%f453, %f452;
	@%p10 bra 	$L__BB45_20;
	add.s64 	%rd75, %rd18, %rd11;
	shr.u64 	%rd76, %rd75, 63;
	add.s64 	%rd77, %rd75, %rd76;
	shl.b64 	%rd78, %rd77, 2;
	and.b64  	%rd79, %rd78, -8;
	add.s64 	%rd80, %rd1, %rd79;
	ld.global.v2.f32 	{%f453, %f452}, [%rd80];
	max.f32 	%f112, %f436, %f453;
	max.f32 	%f436, %f112, %f452;
$L__BB45_20:
	setp.le.s64 	%p11, %rd26, %rd12;
	mov.f32 	%f455, 0fFF800000;
	mov.f32 	%f456, %f455;
	@%p11 bra 	$L__BB45_22;
	add.s64 	%rd81, %rd18, %rd12;
	shr.u64 	%rd82, %rd81, 63;
	add.s64 	%rd83, %rd81, %rd82;
	shl.b64 	%rd84, %rd83, 2;
	and.b64  	%rd85, %rd84, -8;
	add.s64 	%rd86, %rd1, %rd85;
	ld.global.v2.f32 	{%f456, %f455}, [%rd86];
	max.f32 	%f114, %f436, %f456;
	max.f32 	%f436, %f114, %f455;
$L__BB45_22:
	setp.le.s64 	%p12, %rd26, %rd13;
	mov.f32 	%f458, 0fFF800000;
	mov.f32 	%f459, %f458;
	@%p12 bra 	$L__BB45_24;
	add.s64 	%rd87, %rd18, %rd13;
	shr.u64 	%rd88, %rd87, 63;
	add.s64 	%rd89, %rd87, %rd88;
	shl.b64 	%rd90, %rd89, 2;
	and.b64  	%rd91, %rd90, -8;
	add.s64 	%rd92, %rd1, %rd91;
	ld.global.v2.f32 	{%f459, %f458}, [%rd92];
	max.f32 	%f116, %f436, %f459;
	max.f32 	%f436, %f116, %f458;
$L__BB45_24:
	setp.le.s64 	%p13, %rd26, %rd14;
	mov.f32 	%f461, 0fFF800000;
	mov.f32 	%f462, %f461;
	@%p13 bra 	$L__BB45_26;
	add.s64 	%rd93, %rd18, %rd14;
	shr.u64 	%rd94, %rd93, 63;
	add.s64 	%rd95, %rd93, %rd94;
	shl.b64 	%rd96, %rd95, 2;
	and.b64  	%rd97, %rd96, -8;
	add.s64 	%rd98, %rd1, %rd97;
	ld.global.v2.f32 	{%f462, %f461}, [%rd98];
	max.f32 	%f118, %f436, %f462;
	max.f32 	%f436, %f118, %f461;
$L__BB45_26:
	setp.le.s64 	%p14, %rd26, %rd15;
	mov.f32 	%f464, 0fFF800000;
	mov.f32 	%f465, %f464;
	@%p14 bra 	$L__BB45_28;
	add.s64 	%rd99, %rd18, %rd15;
	shr.u64 	%rd100, %rd99, 63;
	add.s64 	%rd101, %rd99, %rd100;
	shl.b64 	%rd102, %rd101, 2;
	and.b64  	%rd103, %rd102, -8;
	add.s64 	%rd104, %rd1, %rd103;
	ld.global.v2.f32 	{%f465, %f464}, [%rd104];
	max.f32 	%f120, %f436, %f465;
	max.f32 	%f436, %f120, %f464;
$L__BB45_28:
	setp.le.s64 	%p15, %rd26, %rd4;
	mov.b32 	%r20, %f436;
	shfl.sync.bfly.b32	%r21|%p16, %r20, 16, 31, -1;
	mov.b32 	%f121, %r21;
	max.f32 	%f122, %f436, %f121;
	mov.b32 	%r22, %f122;
	shfl.sync.bfly.b32	%r23|%p17, %r22, 8, 31, -1;
	mov.b32 	%f123, %r23;
	max.f32 	%f124, %f122, %f123;
	mov.b32 	%r24, %f124;
	shfl.sync.bfly.b32	%r25|%p18, %r24, 4, 31, -1;
	mov.b32 	%f125, %r25;
	max.f32 	%f126, %f124, %f125;
	mov.b32 	%r26, %f126;
	shfl.sync.bfly.b32	%r27|%p19, %r26, 2, 31, -1;
	mov.b32 	%f127, %r27;
	max.f32 	%f128, %f126, %f127;
	mov.b32 	%r28, %f128;
	shfl.sync.bfly.b32	%r29|%p20, %r28, 1, 31, -1;
	mov.b32 	%f129, %r29;
	max.f32 	%f130, %f128, %f129;
	sub.f32 	%f131, %f432, %f130;
	fma.rn.f32 	%f132, %f131, 0f3BBB989D, 0f3F000000;
	cvt.sat.f32.f32 	%f133, %f132;
	mov.f32 	%f134, 0f4B400001;
	mov.f32 	%f135, 0f437C0000;
	fma.rm.f32 	%f136, %f133, %f135, %f134;
	add.f32 	%f137, %f136, 0fCB40007F;
	neg.f32 	%f138, %f137;
	fma.rn.f32 	%f139, %f131, 0f3FB8AA3B, %f138;
	fma.rn.f32 	%f140, %f131, 0f32A57060, %f139;
	mov.b32 	%r30, %f136;
	shl.b32 	%r31, %r30, 23;
	mov.b32 	%f141, %r31;
	ex2.approx.ftz.f32 	%f142, %f140;
	mul.f32 	%f143, %f142, %f141;
	add.f32 	%f144, %f143, 0f00000000;
	sub.f32 	%f145, %f431, %f130;
	fma.rn.f32 	%f146, %f145, 0f3BBB989D, 0f3F000000;
	cvt.sat.f32.f32 	%f147, %f146;
	fma.rm.f32 	%f148, %f147, %f135, %f134;
	add.f32 	%f149, %f148, 0fCB40007F;
	neg.f32 	%f150, %f149;
	fma.rn.f32 	%f151, %f145, 0f3FB8AA3B, %f150;
	fma.rn.f32 	%f152, %f145, 0f32A57060, %f151;
	mov.b32 	%r32, %f148;
	shl.b32 	%r33, %r32, 23;
	mov.b32 	%f153, %r33;
	ex2.approx.ftz.f32 	%f154, %f152;
	mul.f32 	%f155, %f154, %f153;
	add.f32 	%f156, %f144, %f155;
	sub.f32 	%f157, %f435, %f130;
	fma.rn.f32 	%f158, %f157, 0f3BBB989D, 0f3F000000;
	cvt.sat.f32.f32 	%f159, %f158;
	fma.rm.f32 	%f160, %f159, %f135, %f134;
	add.f32 	%f161, %f160, 0fCB40007F;
	neg.f32 	%f162, %f161;
	fma.rn.f32 	%f163, %f157, 0f3FB8AA3B, %f162;
	fma.rn.f32 	%f164, %f157, 0f32A57060, %f163;
	mov.b32 	%r34, %f160;
	shl.b32 	%r35, %r34, 23;
	mov.b32 	%f165, %r35;
	ex2.approx.ftz.f32 	%f166, %f164;
	mul.f32 	%f167, %f166, %f165;
	add.f32 	%f168, %f156, %f167;
	sub.f32 	%f169, %f434, %f130;
	fma.rn.f32 	%f170, %f169, 0f3BBB989D, 0f3F000000;
	cvt.sat.f32.f32 	%f171, %f170;
	fma.rm.f32 	%f172, %f171, %f135, %f134;
	add.f32 	%f173, %f172, 0fCB40007F;
	neg.f32 	%f174, %f173;
	fma.rn.f32 	%f175, %f169, 0f3FB8AA3B, %f174;
	fma.rn.f32 	%f176, %f169, 0f32A57060, %f175;
	mov.b32 	%r36, %f172;
	shl.b32 	%r37, %r36, 23;
	mov.b32 	%f177, %r37;
	ex2.approx.ftz.f32 	%f178, %f176;
	mul.f32 	%f179, %f178, %f177;
	add.f32 	%f180, %f168, %f179;
	sub.f32 	%f181, %f438, %f130;
	fma.rn.f32 	%f182, %f181, 0f3BBB989D, 0f3F000000;
	cvt.sat.f32.f32 	%f183, %f182;
	fma.rm.f32 	%f184, %f183, %f135, %f134;
	add.f32 	%f185, %f184, 0fCB40007F;
	neg.f32 	%f186, %f185;
	fma.rn.f32 	%f187, %f181, 0f3FB8AA3B, %f186;
	fma.rn.f32 	%f188, %f181, 0f32A57060, %f187;
	mov.b32 	%r38, %f184;
	shl.b32 	%r39, %r38, 23;
	mov.b32 	%f189, %r39;
	ex2.approx.ftz.f32 	%f190, %f188;
	mul.f32 	%f191, %f190, %f189;
	add.f32 	%f192, %f180, %f191;
	sub.f32 	%f193, %f437, %f130;
	fma.rn.f32 	%f194, %f193, 0f3BBB989D, 0f3F000000;
	cvt.sat.f32.f32 	%f195, %f194;
	fma.rm.f32 	%f196, %f195, %f135, %f134;
	add.f32 	%f197, %f196, 0fCB40007F;
	neg.f32 	%f198, %f197;
	fma.rn.f32 	%f199, %f193, 0f3FB8AA3B, %f198;
	fma.rn.f32 	%f200, %f193, 0f32A57060, %f199;
	mov.b32 	%r40, %f196;
	shl.b32 	%r41, %r40, 23;
	mov.b32 	%f201, %r41;
	ex2.approx.ftz.f32 	%f202, %f200;
	mul.f32 	%f203, %f202, %f201;
	add.f32 	%f204, %f192, %f203;
	sub.f32 	%f205, %f441, %f130;
	fma.rn.f32 	%f206, %f205, 0f3BBB989D, 0f3F000000;
	cvt.sat.f32.f32 	%f207, %f206;
	fma.rm.f32 	%f208, %f207, %f135, %f134;
	add.f32 	%f209, %f208, 0fCB40007F;
	neg.f32 	%f210, %f209;
	fma.rn.f32 	%f211, %f205, 0f3FB8AA3B, %f210;
	fma.rn.f32 	%f212, %f205, 0f32A57060, %f211;
	mov.b32 	%r42, %f208;
	shl.b32 	%r43, %r42, 23;
	mov.b32 	%f213, %r43;
	ex2.approx.ftz.f32 	%f214, %f212;
	mul.f32 	%f215, %f214, %f213;
	add.f32 	%f216, %f204, %f215;
	sub.f32 	%f217, %f440, %f130;
	fma.rn.f32 	%f218, %f217, 0f3BBB989D, 0f3F000000;
	cvt.sat.f32.f32 	%f219, %f218;
	fma.rm.f32 	%f220, %f219, %f135, %f134;
	add.f32 	%f221, %f220, 0fCB40007F;
	neg.f32 	%f222, %f221;
	fma.rn.f32 	%f223, %f217, 0f3FB8AA3B, %f222;
	fma.rn.f32 	%f224, %f217, 0f32A57060, %f223;
	mov.b32 	%r44, %f220;
	shl.b32 	%r45, %r44, 23;
	mov.b32 	%f225, %r45;
	ex2.approx.ftz.f32 	%f226, %f224;
	mul.f32 	%f227, %f226, %f225;
	add.f32 	%f228, %f216, %f227;
	sub.f32 	%f229, %f444, %f130;
	fma.rn.f32 	%f230, %f229, 0f3BBB989D, 0f3F000000;
	cvt.sat.f32.f32 	%f231, %f230;
	fma.rm.f32 	%f232, %f231, %f135, %f134;
	add.f32 	%f233, %f232, 0fCB40007F;
	neg.f32 	%f234, %f233;
	fma.rn.f32 	%f235, %f229, 0f3FB8AA3B, %f234;
	fma.rn.f32 	%f236, %f229, 0f32A57060, %f235;
	mov.b32 	%r46, %f232;
	shl.b32 	%r47, %r46, 23;
	mov.b32 	%f237, %r47;
	ex2.approx.ftz.f32 	%f238, %f236;
	mul.f32 	%f239, %f238, %f237;
	add.f32 	%f240, %f228, %f239;
	sub.f32 	%f241, %f443, %f130;
	fma.rn.f32 	%f242, %f241, 0f3BBB989D, 0f3F000000;
	cvt.sat.f32.f32 	%f243, %f242;
	fma.rm.f32 	%f244, %f243, %f135, %f134;
	add.f32 	%f245, %f244, 0fCB40007F;
	neg.f32 	%f246, %f245;
	fma.rn.f32 	%f247, %f241, 0f3FB8AA3B, %f246;
	fma.rn.f32 	%f248, %f241, 0f32A57060, %f247;
	mov.b32 	%r48, %f244;
	shl.b32 	%r49, %r48, 23;
	mov.b32 	%f249, %r49;
	ex2.approx.ftz.f32 	%f250, %f248;
	mul.f32 	%f251, %f250, %f249;
	add.f32 	%f252, %f240, %f251;
	sub.f32 	%f253, %f447, %f130;
	fma.rn.f32 	%f254, %f253, 0f3BBB989D, 0f3F000000;
	cvt.sat.f32.f32 	%f255, %f254;
	fma.rm.f32 	%f256, %f255, %f135, %f134;
	add.f32 	%f257, %f256, 0fCB40007F;
	neg.f32 	%f258, %f257;
	fma.rn.f32 	%f259, %f253, 0f3FB8AA3B, %f258;
	fma.rn.f32 	%f260, %f253, 0f32A57060, %f259;
	mov.b32 	%r50, %f256;
	shl.b32 	%r51, %r50, 23;
	mov.b32 	%f261, %r51;
	ex2.approx.ftz.f32 	%f262, %f260;
	mul.f32 	%f263, %f262, %f261;
	add.f32 	%f264, %f252, %f263;
	sub.f32 	%f265, %f446, %f130;
	fma.rn.f32 	%f266, %f265, 0f3BBB989D, 0f3F000000;
	cvt.sat.f32.f32 	%f267, %f266;
	fma.rm.f32 	%f268, %f267, %f135, %f134;
	add.f32 	%f269, %f268, 0fCB40007F;
	neg.f32 	%f270, %f269;
	fma.rn.f32 	%f271, %f265, 0f3FB8AA3B, %f270;
	fma.rn.f32 	%f272, %f265, 0f32A57060, %f271;
	mov.b32 	%r52, %f268;
	shl.b32 	%r53, %r52, 23;
	mov.b32 	%f273, %r53;
	ex2.approx.ftz.f32 	%f274, %f272;
	mul.f32 	%f275, %f274, %f273;
	add.f32 	%f276, %f264, %f275;
	sub.f32 	%f277, %f450, %f130;
	fma.rn.f32 	%f278, %f277, 0f3BBB989D, 0f3F000000;
	cvt.sat.f32.f32 	%f279, %f278;
	fma.rm.f32 	%f280, %f279, %f135, %f134;
	add.f32 	%f281, %f280, 0fCB40007F;
	neg.f32 	%f282, %f281;
	fma.rn.f32 	%f283, %f277, 0f3FB8AA3B, %f282;
	fma.rn.f32 	%f284, %f277, 0f32A57060, %f283;
	mov.b32 	%r54, %f280;
	shl.b32 	%r55, %r54, 23;
	mov.b32 	%f285, %r55;
	ex2.approx.ftz.f32 	%f286, %f284;
	mul.f32 	%f287, %f286, %f285;
	add.f32 	%f288, %f276, %f287;
	sub.f32 	%f289, %f449, %f130;
	fma.rn.f32 	%f290, %f289, 0f3BBB989D, 0f3F000000;
	cvt.sat.f32.f32 	%f291, %f290;
	fma.rm.f32 	%f292, %f291, %f135, %f134;
	add.f32 	%f293, %f292, 0fCB40007F;
	neg.f32 	%f294, %f293;
	fma.rn.f32 	%f295, %f289, 0f3FB8AA3B, %f294;
	fma.rn.f32 	%f296, %f289, 0f32A57060, %f295;
	mov.b32 	%r56, %f292;
	shl.b32 	%r57, %r56, 23;
	mov.b32 	%f297, %r57;
	ex2.approx.ftz.f32 	%f298, %f296;
	mul.f32 	%f299, %f298, %f297;
	add.f32 	%f300, %f288, %f299;
	sub.f32 	%f301, %f453, %f130;
	fma.rn.f32 	%f302, %f301, 0f3BBB989D, 0f3F000000;
	cvt.sat.f32.f32 	%f303, %f302;
	fma.rm.f32 	%f304, %f303, %f135, %f134;
	add.f32 	%f305, %f304, 0fCB40007F;
	neg.f32 	%f306, %f305;
	fma.rn.f32 	%f307, %f301, 0f3FB8AA3B, %f306;
	fma.rn.f32 	%f308, %f301, 0f32A57060, %f307;
	mov.b32 	%r58, %f304;
	shl.b32 	%r59, %r58, 23;
	mov.b32 	%f309, %r59;
	ex2.approx.ftz.f32 	%f310, %f308;
	mul.f32 	%f311, %f310, %f309;
	add.f32 	%f312, %f300, %f311;
	sub.f32 	%f313, %f452, %f130;
	fma.rn.f32 	%f314, %f313, 0f3BBB989D, 0f3F000000;
	cvt.sat.f32.f32 	%f315, %f314;
	fma.rm.f32 	%f316, %f315, %f135, %f134;
	add.f32 	%f317, %f316, 0fCB40007F;
	neg.f32 	%f318, %f317;
	fma.rn.f32 	%f319, %f313, 0f3FB8AA3B, %f318;
	fma.rn.f32 	%f320, %f313, 0f32A57060, %f319;
	mov.b32 	%r60, %f316;
	shl.b32 	%r61, %r60, 23;
	mov.b32 	%f321, %r61;
	ex2.approx.ftz.f32 	%f322, %f320;
	mul.f32 	%f323, %f322, %f321;
	add.f32 	%f324, %f312, %f323;
	sub.f32 	%f325, %f456, %f130;
	fma.rn.f32 	%f326, %f325, 0f3BBB989D, 0f3F000000;
	cvt.sat.f32.f32 	%f327, %f326;
	fma.rm.f32 	%f328, %f327, %f135, %f134;
	add.f32 	%f329, %f328, 0fCB40007F;
	neg.f32 	%f330, %f329;
	fma.rn.f32 	%f331, %f325, 0f3FB8AA3B, %f330;
	fma.rn.f32 	%f332, %f325, 0f32A57060, %f331;
	mov.b32 	%r62, %f328;
	shl.b32 	%r63, %r62, 23;
	mov.b32 	%f333, %r63;
	ex2.approx.ftz.f32 	%f334, %f332;
	mul.f32 	%f335, %f334, %f333;
	add.f32 	%f336, %f324, %f335;
	sub.f32 	%f337, %f455, %f130;
	fma.rn.f32 	%f338, %f337, 0f3BBB989D, 0f3F000000;
	cvt.sat.f32.f32 	%f339, %f338;
	fma.rm.f32 	%f340, %f339, %f135, %f134;
	add.f32 	%f341, %f340, 0fCB40007F;
	neg.f32 	%f342, %f341;
	fma.rn.f32 	%f343, %f337, 0f3FB8AA3B, %f342;
	fma.rn.f32 	%f344, %f337, 0f32A57060, %f343;
	mov.b32 	%r64, %f340;
	shl.b32 	%r65, %r64, 23;
	mov.b32 	%f345, %r65;
	ex2.approx.ftz.f32 	%f346, %f344;
	mul.f32 	%f347, %f346, %f345;
	add.f32 	%f348, %f336, %f347;
	sub.f32 	%f349, %f459, %f130;
	fma.rn.f32 	%f350, %f349, 0f3BBB989D, 0f3F000000;
	cvt.sat.f32.f32 	%f351, %f350;
	fma.rm.f32 	%f352, %f351, %f135, %f134;
	add.f32 	%f353, %f352, 0fCB40007F;
	neg.f32 	%f354, %f353;
	fma.rn.f32 	%f355, %f349, 0f3FB8AA3B, %f354;
	fma.rn.f32 	%f356, %f349, 0f32A57060, %f355;
	mov.b32 	%r66, %f352;
	shl.b32 	%r67, %r66, 23;
	mov.b32 	%f357, %r67;
	ex2.approx.ftz.f32 	%f358, %f356;
	mul.f32 	%f359, %f358, %f357;
	add.f32 	%f360, %f348, %f359;
	sub.f32 	%f361, %f458, %f130;
	fma.rn.f32 	%f362, %f361, 0f3BBB989D, 0f3F000000;
	cvt.sat.f32.f32 	%f363, %f362;
	fma.rm.f32 	%f364, %f363, %f135, %f134;
	add.f32 	%f365, %f364, 0fCB40007F;
	neg.f32 	%f366, %f365;
	fma.rn.f32 	%f367, %f361, 0f3FB8AA3B, %f366;
	fma.rn.f32 	%f368, %f361, 0f32A57060, %f367;
	mov.b32 	%r68, %f364;
	shl.b32 	%r69, %r68, 23;
	mov.b32 	%f369, %r69;
	ex2.approx.ftz.f32 	%f370, %f368;
	mul.f32 	%f371, %f370, %f369;
	add.f32 	%f372, %f360, %f371;
	sub.f32 	%f373, %f462, %f130;
	fma.rn.f32 	%f374, %f373, 0f3BBB989D, 0f3F000000;
	cvt.sat.f32.f32 	%f375, %f374;
	fma.rm.f32 	%f376, %f375, %f135, %f134;
	add.f32 	%f377, %f376, 0fCB40007F;
	neg.f32 	%f378, %f377;
	fma.rn.f32 	%f379, %f373, 0f3FB8AA3B, %f378;
	fma.rn.f32 	%f380, %f373, 0f32A57060, %f379;
	mov.b32 	%r70, %f376;
	shl.b32 	%r71, %r70, 23;
	mov.b32 	%f381, %r71;
	ex2.approx.ftz.f32 	%f382, %f380;
	mul.f32 	%f383, %f382, %f381;
	add.f32 	%f384, %f372, %f383;
	sub.f32 	%f385, %f461, %f130;
	fma.rn.f32 	%f386, %f385, 0f3BBB989D, 0f3F000000;
	cvt.sat.f32.f32 	%f387, %f386;
	fma.rm.f32 	%f388, %f387, %f135, %f134;
	add.f32 	%f389, %f388, 0fCB40007F;
	neg.f32 	%f390, %f389;
	fma.rn.f32 	%f391, %f385, 0f3FB8AA3B, %f390;
	fma.rn.f32 	%f392, %f385, 0f32A57060, %f391;
	mov.b32 	%r72, %f388;
	shl.b32 	%r73, %r72, 23;
	mov.b32 	%f393, %r73;
	ex2.approx.ftz.f32 	%f394, %f392;
	mul.f32 	%f395, %f394, %f393;
	add.f32 	%f396, %f384, %f395;
	sub.f32 	%f397, %f465, %f130;
	fma.rn.f32 	%f398, %f397, 0f3BBB989D, 0f3F000000;
	cvt.sat.f32.f32 	%f399, %f398;
	fma.rm.f32 	%f400, %f399, %f135, %f134;
	add.f32 	%f401, %f400, 0fCB40007F;
	neg.f32 	%f402, %f401;
	fma.rn.f32 	%f403, %f397, 0f3FB8AA3B, %f402;
	fma.rn.f32 	%f404, %f397, 0f32A57060, %f403;
	mov.b32 	%r74, %f400;
	shl.b32 	%r75, %r74, 23;
	mov.b32 	%f405, %r75;
	ex2.approx.ftz.f32 	%f406, %f404;
	mul.f32 	%f407, %f406, %f405;
	add.f32 	%f408, %f396, %f407;
	sub.f32 	%f409, %f464, %f130;
	fma.rn.f32 	%f410, %f409, 0f3BBB989D, 0f3F000000;
	cvt.sat.f32.f32 	%f411, %f410;
	fma.rm.f32 	%f412, %f411, %f135, %f134;
	add.f32 	%f413, %f412, 0fCB40007F;
	neg.f32 	%f414, %f413;
	fma.rn.f32 	%f415, %f409, 0f3FB8AA3B, %f414;
	fma.rn.f32 	%f416, %f409, 0f32A57060, %f415;
	mov.b32 	%r76, %f412;
	shl.b32 	%r77, %r76, 23;
	mov.b32 	%f417, %r77;
	ex2.approx.ftz.f32 	%f418, %f416;
	mul.f32 	%f419, %f418, %f417;
	add.f32 	%f420, %f408, %f419;
	mov.b32 	%r78, %f420;
	shfl.sync.bfly.b32	%r79|%p21, %r78, 16, 31, -1;
	mov.b32 	%f421, %r79;
	add.f32 	%f422, %f420, %f421;
	mov.b32 	%r80, %f422;
	shfl.sync.bfly.b32	%r81|%p22, %r80, 8, 31, -1;
	mov.b32 	%f423, %r81;
	add.f32 	%f424, %f422, %f423;
	mov.b32 	%r82, %f424;
	shfl.sync.bfly.b32	%r83|%p23, %r82, 4, 31, -1;
	mov.b32 	%f425, %r83;
	add.f32 	%f426, %f424, %f425;
	mov.b32 	%r84, %f426;
	shfl.sync.bfly.b32	%r85|%p24, %r84, 2, 31, -1;
	mov.b32 	%f427, %r85;
	add.f32 	%f428, %f426, %f427;
	mov.b32 	%r86, %f428;
	shfl.sync.bfly.b32	%r87|%p25, %r86, 1, 31, -1;
	mov.b32 	%f429, %r87;
	add.f32 	%f430, %f428, %f429;
	div.rn.f32 	%f73, %f143, %f430;
	div.rn.f32 	%f74, %f155, %f430;
	div.rn.f32 	%f75, %f167, %f430;
	div.rn.f32 	%f76, %f179, %f430;
	div.rn.f32 	%f77, %f191, %f430;
	div.rn.f32 	%f78, %f203, %f430;
	div.rn.f32 	%f79, %f215, %f430;
	div.rn.f32 	%f80, %f227, %f430;
	div.rn.f32 	%f81, %f239, %f430;
	div.rn.f32 	%f82, %f251, %f430;
	div.rn.f32 	%f83, %f263, %f430;
	div.rn.f32 	%f84, %f275, %f430;
	div.rn.f32 	%f85, %f287, %f430;
	div.rn.f32 	%f86, %f299, %f430;
	div.rn.f32 	%f87, %f311, %f430;
	div.rn.f32 	%f88, %f323, %f430;
	div.rn.f32 	%f89, %f335, %f430;
	div.rn.f32 	%f90, %f347, %f430;
	div.rn.f32 	%f91, %f359, %f430;
	div.rn.f32 	%f92, %f371, %f430;
	div.rn.f32 	%f93, %f383, %f430;
	div.rn.f32 	%f94, %f395, %f430;
	div.rn.f32 	%f95, %f407, %f430;
	div.rn.f32 	%f96, %f419, %f430;
	mul.lo.s64 	%rd19, %rd179, %rd24;
	@%p15 bra 	$L__BB45_30;
	add.s64 	%rd105, %rd19, %rd4;
	shr.u64 	%rd106, %rd105, 63;
	add.s64 	%rd107, %rd105, %rd106;
	shl.b64 	%rd108, %rd107, 2;
	and.b64  	%rd109, %rd108, -8;
	add.s64 	%rd110, %rd2, %rd109;
	st.global.v2.f32 	[%rd110], {%f73, %f74};
$L__BB45_30:
	setp.le.s64 	%p26, %rd26, %rd5;
	@%p26 bra 	$L__BB45_32;
	add.s64 	%rd111, %rd19, %rd5;
	shr.u64 	%rd112, %rd111, 63;
	add.s64 	%rd113, %rd111, %rd112;
	shl.b64 	%rd114, %rd113, 2;
	and.b64  	%rd115, %rd114, -8;
	add.s64 	%rd116, %rd2, %rd115;
	st.global.v2.f32 	[%rd116], {%f75, %f76};
$L__BB45_32:
	setp.le.s64 	%p27, %rd26, %rd6;
	@%p27 bra 	$L__BB45_34;
	add.s64 	%rd117, %rd19, %rd6;
	shr.u64 	%rd118, %rd117, 63;
	add.s64 	%rd119, %rd117, %rd118;
	shl.b64 	%rd120, %rd119, 2;
	and.b64  	%rd121, %rd120, -8;
	add.s64 	%rd122, %rd2, %rd121;
	st.global.v2.f32 	[%rd122], {%f77, %f78};
$L__BB45_34:
	setp.le.s64 	%p28, %rd26, %rd7;
	@%p28 bra 	$L__BB45_36;
	add.s64 	%rd123, %rd19, %rd7;
	shr.u64 	%rd124, %rd123, 63;
	add.s64 	%rd125, %rd123, %rd124;
	shl.b64 	%rd126, %rd125, 2;
	and.b64  	%rd127, %rd126, -8;
	add.s64 	%rd128, %rd2, %rd127;
	st.global.v2.f32 	[%rd128], {%f79, %f80};
$L__BB45_36:
	setp.le.s64 	%p29, %rd26, %rd8;
	@%p29 bra 	$L__BB45_38;
	add.s64 	%rd129, %rd19, %rd8;
	shr.u64 	%rd130, %rd129, 63;
	add.s64 	%rd131, %rd129, %rd130;
	shl.b64 	%rd132, %rd131, 2;
	and.b64  	%rd133, %rd132, -8;
	add.s64 	%rd134, %rd2, %rd133;
	st.global.v2.f32 	[%rd134], {%f81, %f82};
$L__BB45_38:
	setp.le.s64 	%p30, %rd26, %rd9;
	@%p30 bra 	$L__BB45_40;
	add.s64 	%rd135, %rd19, %rd9;
	shr.u64 	%rd136, %rd135, 63;
	add.s64 	%rd137, %rd135, %rd136;
	shl.b64 	%rd138, %rd137, 2;
	and.b64  	%rd139, %rd138, -8;
	add.s64 	%rd140, %rd2, %rd139;
	st.global.v2.f32 	[%rd140], {%f83, %f84};
$L__BB45_40:
	setp.le.s64 	%p31, %rd26, %rd10;
	@%p31 bra 	$L__BB45_42;
	add.s64 	%rd141, %rd19, %rd10;
	shr.u64 	%rd142, %rd141, 63;
	add.s64 	%rd143, %rd141, %rd142;
	shl.b64 	%rd144, %rd143, 2;
	and.b64  	%rd145, %rd144, -8;
	add.s64 	%rd146, %rd2, %rd145;
	st.global.v2.f32 	[%rd146], {%f85, %f86};
$L__BB45_42:
	setp.le.s64 	%p32, %rd26, %rd11;
	@%p32 bra 	$L__BB45_44;
	add.s64 	%rd147, %rd19, %rd11;
	shr.u64 	%rd148, %rd147, 63;
	add.s64 	%rd149, %rd147, %rd148;
	shl.b64 	%rd150, %rd149, 2;
	and.b64  	%rd151, %rd150, -8;
	add.s64 	%rd152, %rd2, %rd151;
	st.global.v2.f32 	[%rd152], {%f87, %f88};
$L__BB45_44:
	setp.le.s64 	%p33, %rd26, %rd12;
	@%p33 bra 	$L__BB45_46;
	add.s64 	%rd153, %rd19, %rd12;
	shr.u64 	%rd154, %rd153, 63;
	add.s64 	%rd155, %rd153, %rd154;
	shl.b64 	%rd156, %rd155, 2;
	and.b64  	%rd157, %rd156, -8;
	add.s64 	%rd158, %rd2, %rd157;
	st.global.v2.f32 	[%rd158], {%f89, %f90};
$L__BB45_46:
	setp.le.s64 	%p34, %rd26, %rd13;
	@%p34 bra 	$L__BB45_48;
	add.s64 	%rd159, %rd19, %rd13;
	shr.u64 	%rd160, %rd159, 63;
	add.s64 	%rd161, %rd159, %rd160;
	shl.b64 	%rd162, %rd161, 2;
	and.b64  	%rd163, %rd162, -8;
	add.s64 	%rd164, %rd2, %rd163;
	st.global.v2.f32 	[%rd164], {%f91, %f92};
$L__BB45_48:
	setp.le.s64 	%p35, %rd26, %rd14;
	@%p35 bra 	$L__BB45_50;
	add.s64 	%rd165, %rd19, %rd14;
	shr.u64 	%rd166, %rd165, 63;
	add.s64 	%rd167, %rd165, %rd166;
	shl.b64 	%rd168, %rd167, 2;
	and.b64  	%rd169, %rd168, -8;
	add.s64 	%rd170, %rd2, %rd169;
	st.global.v2.f32 	[%rd170], {%f93, %f94};
$L__BB45_50:
	setp.le.s64 	%p36, %rd26, %rd15;
	@%p36 bra 	$L__BB45_52;
	add.s64 	%rd171, %rd19, %rd15;
	shr.u64 	%rd172, %rd171, 63;
	add.s64 	%rd173, %rd171, %rd172;
	shl.b64 	%rd174, %rd173, 2;
	and.b64  	%rd175, %rd174, -8;
	add.s64 	%rd176, %rd2, %rd175;
	st.global.v2.f32 	[%rd176], {%f95, %f96};
$L__BB45_52:
	ld.param.u64 	%rd178, [_Z15SoftmaxWarpImplI10DirectLoadIffE11DirectStoreIffEfLi2ELi24ELi32ELi1ELb1EL9Algorithm0EEvT_T0_ll_param_2];
	add.s64 	%rd179, %rd179, %rd16;
	setp.lt.s64 	%p37, %rd179, %rd178;
	@%p37 bra 	$L__BB45_4;
$L__BB45_53:
	ret;

}
	// .globl	_Z15SoftmaxWarpImplI10DirectLoadIffE11DirectStoreIffEfLi2ELi26ELi32ELi1ELb0EL9Algorithm0EEvT_T0_ll
.visible .entry _Z15SoftmaxWarpImplI10DirectLoadIffE11DirectStoreIffEfLi2ELi26ELi32ELi1ELb0EL9Algorithm0EEvT_T0_ll(
	.param .align 8 .b8 _Z15SoftmaxWarpImplI10DirectLoadIffE11DirectStoreIffEfLi2ELi26ELi32ELi1ELb0EL9Algorithm0EEvT_T0_ll_param_0[16],
	.param .align 8 .b8 _Z15SoftmaxWarpImplI10DirectLoadIffE11DirectStoreIffEfLi2ELi26ELi32ELi1ELb0EL9Algorithm0EEvT_T0_ll_param_1[16],
	.param .u64 _Z15SoftmaxWarpImplI10DirectLoadIffE11DirectStoreIffEfLi2ELi26ELi32ELi1ELb0EL9Algorithm0EEvT_T0_ll_param_2,
	.param .u64 _Z15SoftmaxWarpImplI10DirectLoadIffE11DirectStoreIffEfLi2ELi26ELi32ELi1ELb0EL9Algorithm0EEvT_T0_ll_param_3
)
{
	.reg .pred 	%p<14>;
	.reg .b32 	%r<81>;
	.reg .b32 	%f<413>;
	.reg .b64 	%rd<177>;

	ld.param.u64 	%rd9, [_Z15SoftmaxWarpImplI10DirectLoadIffE11DirectStoreIffEfLi2ELi26ELi32ELi1ELb0EL9Algorithm0EEvT_T0_ll_param_1+8];
	ld.param.u64 	%rd8, [_Z15SoftmaxWarpImplI10DirectLoadIffE11DirectStoreIffEfLi2ELi26ELi32ELi1ELb0EL9Algorithm0EEvT_T0_ll_param_1];
	ld.param.u64 	%rd7, [_Z15SoftmaxWarpImplI10DirectLoadIffE11DirectStoreIffEfLi2ELi26ELi32ELi1ELb0EL9Algorithm0EEvT_T0_ll_param_0+8];
	ld.param.u64 	%rd6, [_Z15SoftmaxWarpImplI10DirectLoadIffE11DirectStoreIffEfLi2ELi26ELi32ELi1ELb0EL9Algorithm0EEvT_T0_ll_param_0];
	ld.param.u64 	%rd10, [_Z15SoftmaxWarpImplI10DirectLoadIffE11DirectStoreIffEfLi2ELi26ELi32ELi1ELb0EL9Algorithm0EEvT_T0_ll_param_2];
	ld.param.u64 	%rd11, [_Z15SoftmaxWarpImplI10DirectLoadIffE11DirectStoreIffEfLi2ELi26ELi32ELi1ELb0EL9Algorithm0EEvT_T0_ll_param_3];
	setp.lt.s64 	%p1, %rd11, 833;
	@%p1 bra 	$L__BB46_2;
	mov.u64 	%rd12, $str;
	cvta.global.u64 	%rd13, %rd12;
	mov.u64 	%rd14, $str$1;
	cvta.global.u64 	%rd15, %rd14;
	mov.u64 	%rd16, __unnamed_47;
	cvta.global.u64 	%rd17, %rd16;
	{ // callseq 46, 0
	.param .b64 param0;
	st.param.b64 	[param0], %rd13;
	.param .b64 param1;
	st.param.b64 	[param1], %rd15;
	.param .b32 param2;
	st.param.b32 	[param2], 358;
	.param .b64 param3;
	st.param.b64 	[param3], %rd17;
	.param .b64 param4;
	st.param.b64 	[param4], 1;
	call.uni 
	__assertfail, 
	(
	param0, 
	param1, 
	param2, 
	param3, 
	param4
	);
	} // callseq 46
$L__BB46_2:
	mov.u32 	%r2, %nctaid.x;
	mov.u32 	%r3, %ntid.y;
	mul.lo.s32 	%r1, %r2, %r3;
	mov.u32 	%r4, %ctaid.x;
	mov.u32 	%r5, %tid.y;
	mad.lo.s32 	%r6, %r4, %r3, %r5;
	cvt.s64.s32 	%rd176, %r6;
	setp.le.s64 	%p2, %rd10, %rd176;
	@%p2 bra 	$L__BB46_5;
	mov.u32 	%r7, %tid.x;
	shl.b32 	%r8, %r7, 1;
	cvt.u64.u32 	%rd2, %r8;
	cvt.s64.s32 	%rd3, %r1;
$L__BB46_4:
	mad.lo.s64 	%rd18, %rd176, %rd7, %rd2;
	shr.u64 	%rd19, %rd18, 63;
	add.s64 	%rd20, %rd18, %rd19;
	cvta.to.global.u64 	%rd21, %rd6;
	shl.b64 	%rd22, %rd20, 2;
	and.b64  	%rd23, %rd22, -8;
	add.s64 	%rd24, %rd21, %rd23;
	ld.global.v2.f32 	{%f1, %f2}, [%rd24];
	max.f32 	%f3, %f1, 0fFF800000;
	max.f32 	%f4, %f3, %f2;
	add.s64 	%rd25, %rd18, 64;
	shr.u64 	%rd26, %rd25, 63;
	add.s64 	%rd27, %rd25, %rd26;
	shl.b64 	%rd28, %rd27, 2;
	and.b64  	%rd29, %rd28, -8;
	add.s64 	%rd30, %rd21, %rd29;
	ld.global.v2.f32 	{%f5, %f6}, [%rd30];
	max.f32 	%f7, %f4, %f5;
	max.f32 	%f8, %f7, %f6;
	add.s64 	%rd31, %rd18, 128;
	shr.u64 	%rd32, %rd31, 63;
	add.s64 	%rd33, %rd31, %rd32;
	shl.b64 	%rd34, %rd33, 2;
	and.b64  	%rd35, %rd34, -8;
	add.s64 	%rd36, %rd21, %rd35;
	ld.global.v2.f32 	{%f9, %f10}, [%rd36];
	max.f32 	%f11, %f8, %f9;
	max.f32 	%f12, %f11, %f10;
	add.s64 	%rd37, %rd18, 192;
	shr.u64 	%rd38, %rd37, 63;
	add.s64 	%rd39, %rd37, %rd38;
	shl.b64 	%rd40, %rd39, 2;
	and.b64  	%rd41, %rd40, -8;
	add.s64 	%rd42, %rd21, %rd41;
	ld.global.v2.f32 	{%f13, %f14}, [%rd42];
	max.f32 	%f15, %f12, %f13;
	max.f32 	%f16, %f15, %f14;
	add.s64 	%rd43, %rd18, 256;
	shr.u64 	%rd44, %rd43, 63;
	add.s64 	%rd45, %rd43, %rd44;
	shl.b64 	%rd46, %rd45, 2;
	and.b64  	%rd47, %rd46, -8;
	add.s64 	%rd48, %rd21, %rd47;
	ld.global.v2.f32 	{%f17, %f18}, [%rd48];
	max.f32 	%f19, %f16, %f17;
	max.f32 	%f20, %f19, %f18;
	add.s64 	%rd49, %rd18, 320;
	shr.u64 	%rd50, %rd49, 63;
	add.s64 	%rd51, %rd49, %rd50;
	shl.b64 	%rd52, %rd51, 2;
	and.b64  	%rd53, %rd52, -8;
	add.s64 	%rd54, %rd21, %rd53;
	ld.global.v2.f32 	{%f21, %f22}, [%rd54];
	max.f32 	%f23, %f20, %f21;
	max.f32 	%f24, %f23, %f22;
	add.s64 	%rd55, %rd18, 384;
	shr.u64 	%rd56, %rd55, 63;
	add.s64 	%rd57, %rd55, %rd56;
	shl.b64 	%rd58, %rd57, 2;
	and.b64  	%rd59, %rd58, -8;
	add.s64 	%rd60, %rd21, %rd59;
	ld.global.v2.f32 	{%f25, %f26}, [%rd60];
	max.f32 	%f27, %f24, %f25;
	max.f32 	%f28, %f27, %f26;
	add.s64 	%rd61, %rd18, 448;
	shr.u64 	%rd62, %rd61, 63;
	add.s64 	%rd63, %rd61, %rd62;
	shl.b64 	%rd64, %rd63, 2;
	and.b64  	%rd65, %rd64, -8;
	add.s64 	%rd66, %rd21, %rd65;
	ld.global.v2.f32 	{%f29, %f30}, [%rd66];
	max.f32 	%f31, %f28, %f29;
	max.f32 	%f32, %f31, %f30;
	add.s64 	%rd67, %rd18, 512;
	shr.u64 	%rd68, %rd67, 63;
	add.s64 	%rd69, %rd67, %rd68;
	shl.b64 	%rd70, %rd69, 2;
	and.b64  	%rd71, %rd70, -8;
	add.s64 	%rd72, %rd21, %rd71;
	ld.global.v2.f32 	{%f33, %f34}, [%rd72];
	max.f32 	%f35, %f32, %f33;
	max.f32 	%f36, %f35, %f34;
	add.s64 	%rd73, %rd18, 576;
	shr.u64 	%rd74, %rd73, 63;
	add.s64 	%rd75, %rd73, %rd74;
	shl.b64 	%rd76, %rd75, 2;
	and.b64  	%rd77, %rd76, -8;
	add.s64 	%rd78, %rd21, %rd77;
	ld.global.v2.f32 	{%f37, %f38}, [%rd78];
	max.f32 	%f39, %f36, %f37;
	max.f32 	%f40, %f39, %f38;
	add.s64 	%rd79, %rd18, 640;
	shr.u64 	%rd80, %rd79, 63;
	add.s64 	%rd81, %rd79, %rd80;
	shl.b64 	%rd82, %rd81, 2;
	and.b64  	%rd83, %rd82, -8;
	add.s64 	%rd84, %rd21, %rd83;
	ld.global.v2.f32 	{%f41, %f42}, [%rd84];
	max.f32 	%f43, %f40, %f41;
	max.f32 	%f44, %f43, %f42;
	add.s64 	%rd85, %rd18, 704;
	shr.u64 	%rd86, %rd85, 63;
	add.s64 	%rd87, %rd85, %rd86;
	shl.b64 	%rd88, %rd87, 2;
	and.b64  	%rd89, %rd88, -8;
	add.s64 	%rd90, %rd21, %rd89;
	ld.global.v2.f32 	{%f45, %f46}, [%rd90];
	max.f32 	%f47, %f44, %f45;
	max.f32 	%f48, %f47, %f46;
	add.s64 	%rd91, %rd18, 768;
	shr.u64 	%rd92, %rd91, 63;
	add.s64 	%rd93, %rd91, %rd92;
	shl.b64 	%rd94, %rd93, 2;
	and.b64  	%rd95, %rd94, -8;
	add.s64 	%rd96, %rd21, %rd95;
	ld.global.v2.f32 	{%f49, %f50}, [%rd96];
	max.f32 	%f51, %f48, %f49;
	max.f32 	%f52, %f51, %f50;
	mov.b32 	%r9, %f52;
	shfl.sync.bfly.b32	%r10|%p3, %r9, 16, 31, -1;
	mov.b32 	%f53, %r10;
	max.f32 	%f54, %f52, %f53;
	mov.b32 	%r11, %f54;
	shfl.sync.bfly.b32	%r12|%p4, %r11, 8, 31, -1;
	mov.b32 	%f55, %r12;
	max.f32 	%f56, %f54, %f55;
	mov.b32 	%r13, %f56;
	shfl.sync.bfly.b32	%r14|%p5, %r13, 4, 31, -1;
	mov.b32 	%f57, %r14;
	max.f32 	%f58, %f56, %f57;
	mov.b32 	%r15, %f58;
	shfl.sync.bfly.b32	%r16|%p6, %r15, 2, 31, -1;
	mov.b32 	%f59, %r16;
	max.f32 	%f60, %f58, %f59;
	mov.b32 	%r17, %f60;
	shfl.sync.bfly.b32	%r18|%p7, %r17, 1, 31, -1;
	mov.b32 	%f61, %r18;
	max.f32 	%f62, %f60, %f61;
	sub.f32 	%f63, %f1, %f62;
	fma.rn.f32 	%f64, %f63, 0f3BBB989D, 0f3F000000;
	cvt.sat.f32.f32 	%f65, %f64;
	mov.f32 	%f66, 0f4B400001;
	mov.f32 	%f67, 0f437C0000;
	fma.rm.f32 	%f68, %f65, %f67, %f66;
	add.f32 	%f69, %f68, 0fCB40007F;
	neg.f32 	%f70, %f69;
	fma.rn.f32 	%f71, %f63, 0f3FB8AA3B, %f70;
	fma.rn.f32 	%f72, %f63, 0f32A57060, %f71;
	mov.b32 	%r19, %f68;
	shl.b32 	%r20, %r19, 23;
	mov.b32 	%f73, %r20;
	ex2.approx.ftz.f32 	%f74, %f72;
	mul.f32 	%f75, %f74, %f73;
	add.f32 	%f76, %f75, 0f00000000;
	sub.f32 	%f77, %f2, %f62;
	fma.rn.f32 	%f78, %f77, 0f3BBB989D, 0f3F000000;
	cvt.sat.f32.f32 	%f79, %f78;
	fma.rm.f32 	%f80, %f79, %f67, %f66;
	add.f32 	%f81, %f80, 0fCB40007F;
	neg.f32 	%f82, %f81;
	fma.rn.f32 	%f83, %f77, 0f3FB8AA3B, %f82;
	fma.rn.f32 	%f84, %f77, 0f32A57060, %f83;
	mov.b32 	%r21, %f80;
	shl.b32 	%r22, %r21, 23;
	mov.b32 	%f85, %r22;
	ex2.approx.ftz.f32 	%f86, %f84;
	mul.f32 	%f87, %f86, %f85;
	add.f32 	%f88, %f76, %f87;
	sub.f32 	%f89, %f5, %f62;
	fma.rn.f32 	%f90, %f89, 0f3BBB989D, 0f3F000000;
	cvt.sat.f32.f32 	%f91, %f90;
	fma.rm.f32 	%f92, %f91, %f67, %f66;
	add.f32 	%f93, %f92, 0fCB40007F;
	neg.f32 	%f94, %f93;
	fma.rn.f32 	%f95, %f89, 0f3FB8AA3B, %f94;
	fma.rn.f32 	%f96, %f89, 0f32A57060, %f95;
	mov.b32 	%r23, %f92;
	shl.b32 	%r24, %r23, 23;
	mov.b32 	%f97, %r24;
	ex2.approx.ftz.f32 	%f98, %f96;
	mul.f32 	%f99, %f98, %f97;
	add.f32 	%f100, %f88, %f99;
	sub.f32 	%f101, %f6, %f62;
	fma.rn.f32 	%f102, %f101, 0f3BBB989D, 0f3F000000;
	cvt.sat.f32.f32 	%f103, %f102;
	fma.rm.f32 	%f104, %f103, %f67, %f66;
	add.f32 	%f105, %f104, 0fCB40007F;
	neg.f32 	%f106, %f105;
	fma.rn.f32 	%f107, %f101, 0f3FB8AA3B, %f106;
	fma.rn.f32 	%f108, %f101, 0f32A57060, %f107;
	mov.b32 	%r25, %f104;
	shl.b32 	%r26, %r25, 23;
	mov.b32 	%f109, %r26;
	ex2.approx.ftz.f32 	%f110, %f108;
	mul.f32 	%f111, %f110, %f109;
	add.f32 	%f112, %f100, %f111;
	sub.f32 	%f113, %f9, %f62;
	fma.rn.f32 	%f114, %f113, 0f3BBB989D, 0f3F000000;
	cvt.sat.f32.f32 	%f115, %f114;
	fma.rm.f32 	%f116, %f115, %f67, %f66;
	add.f32 	%f117, %f116, 0fCB40007F;
	neg.f32 	%f118, %f117;
	fma.rn.f32 	%f119, %f113, 0f3FB8AA3B, %f118;
	fma.rn.f32 	%f120, %f113, 0f32A57060, %f119;
	mov.b32 	%r27, %f116;
	shl.b32 	%r28, %r27, 23;
	mov.b32 	%f121, %r28;
	ex2.approx.ftz.f32 	%f122, %f120;
	mul.f32 	%f123, %f122, %f121;
	add.f32 	%f124, %f112, %f123;
	sub.f32 	%f125, %f10, %f62;
	fma.rn.f32 	%f126, %f125, 0f3BBB989D, 0f3F000000;
	cvt.sat.f32.f32 	%f127, %f126;
	fma.rm.f32 	%f128, %f127, %f67, %f66;
	add.f32 	%f129, %f128, 0fCB40007F;
	neg.f32 	%f130, %f129;
	fma.rn.f32 	%f131, %f125, 0f3FB8AA3B, %f130;
	fma.rn.f32 	%f132, %f125, 0f32A57060, %f131;
	mov.b32 	%r29, %f128;
	shl.b32 	%r30, %r29, 23;
	mov.b32 	%f133, %r30;
	ex2.approx.ftz.f32 	%f134, %f132;
	mul.f32 	%f135, %f134, %f133;
	add.f32 	%f136, %f124, %f135;
	sub.f32 	%f137, %f13, %f62;
	fma.rn.f32 	%f138, %f137, 0f3BBB989D, 0f3F000000;
	cvt.sat.f32.f32 	%f139, %f138;
	fma.rm.f32 	%f140, %f139, %f67, %f66;
	add.f32 	%f141, %f140, 0fCB40007F;
	neg.f32 	%f142, %f141;
	fma.rn.f32 	%f143, %f137, 0f3FB8AA3B, %f142;
	fma.rn.f32 	%f144, %f137, 0f32A57060, %f143;
	mov.b32 	%r31, %f140;
	shl.b32 	%r32, %r31, 23;
	mov.b32 	%f145, %r32;
	ex2.approx.ftz.f32 	%f146, %f144;
	mul.f32 	%f147, %f146, %f145;
	add.f32 	%f148, %f136, %f147;
	sub.f32 	%f149, %f14, %f62;
	fma.rn.f32 	%f150, %f149, 0f3BBB989D, 0f3F000000;
	cvt.sat.f32.f32 	%f151, %f150;
	fma.rm.f32 	%f152, %f151, %f67, %f66;
	add.f32 	%f153, %f152, 0fCB40007F;
	neg.f32 	%f154, %f153;
	fma.rn.f32 	%f155, %f149, 0f3FB8AA3B, %f154;
	fma.rn.f32 	%f156, %f149, 0f32A57060, %f155;
	mov.b32 	%r33, %f152;
	shl.b32 	%r34, %r33, 23;
	mov.b32 	%f157, %r34;
	ex2.approx.ftz.f32 	%f158, %f156;
	mul.f32 	%f159, %f158, %f157;
	add.f32 	%f160, %f148, %f159;
	sub.f32 	%f161, %f17, %f62;
	fma.rn.f32 	%f162, %f161, 0f3BBB989D, 0f3F000000;
	cvt.sat.f32.f32 	%f163, %f162;
	fma.rm.f32 	%f164, %f163, %f67, %f66;
	add.f32 	%f165, %f164, 0fCB40007F;
	neg.f32 	%f166, %f165;
	fma.rn.f32 	%f167, %f161, 0f3FB8AA3B, %f166;
	fma.rn.f32 	%f168, %f161, 0f32A57060, %f167;
	mov.b32 	%r35, %f164;
	shl.b32 	%r36, %r35, 23;
	mov.b32 	%f169, %r36;
	ex2.approx.ftz.f32 	%f170, %f168;
	mul.f32 	%f171, %f170, %f169;
	add.f32 	%f172, %f160, %f171;
	sub.f32 	%f173, %f18, %f62;
	fma.rn.f32 	%f174, %f173, 0f3BBB989D, 0f3F000000;
	cvt.sat.f32.f32 	%f175, %f174;
	fma.rm.f32 	%f176, %f175, %f67, %f66;
	add.f32 	%f177, %f176, 0fCB40007F;
	neg.f32 	%f178, %f177;
	fma.rn.f32 	%f179, %f173, 0f3FB8AA3B, %f178;
	fma.rn.f32 	%f180, %f173, 0f32A57060, %f179;
	mov.b32 	%r37, %f176;
	shl.b32 	%r38, %r37, 23;
	mov.b32 	%f181, %r38;
	ex2.approx.ftz.f32 	%f182, %f180;
	mul.f32 	%f183, %f182, %f181;
	add.f32 	%f184, %f172, %f183;
	sub.f32 	%f185, %f21, %f62;
	fma.rn.f32 	%f186, %f185, 0f3BBB989D, 0f3F000000;
	cvt.sat.f32.f32 	%f187, %f186;
	fma.rm.f32 	%f188, %f187, %f67, %f66;
	add.f32 	%f189, %f188, 0fCB40007F;
	neg.f32 	%f190, %f189;
	fma.rn.f32 	%f191, %f185, 0f3FB8AA3B, %f190;
	fma.rn.f32 	%f192, %f185, 0f32A57060, %f191;
	mov.b32 	%r39, %f188;
	shl.b32 	%r40, %r39, 23;
	mov.b32 	%f193, %r40;
	ex2.approx.ftz.f32 	%f194, %f192;
	mul.f32 	%f195, %f194, %f193;
	add.f32 	%f196, %f184, %f195;
	sub.f32 	%f197, %f22, %f62;
	fma.rn.f32 	%f198, %f197, 0f3BBB989D, 0f3F000000;
	cvt.sat.f32.f32 	%f199, %f198;
	fma.rm.f32 	%f200, %f199, %f67, %f66;
	add.f32 	%f201, %f200, 0fCB40007F;
	neg.f32 	%f202, %f201;
	fma.rn.f32 	%f203, %f197, 0f3FB8AA3B, %f202;
	fma.rn.f32 	%f204, %f197, 0f32A57060, %f203;
	mov.b32 	%r41, %f200;
	shl.b32 	%r42, %r41, 23;
	mov.b32 	%f205, %r42;
	ex2.approx.ftz.f32 	%f206, %f204;
	mul.f32 	%f207, %f206, %f205;
	add.f32 	%f208, %f196, %f207;
	sub.f32 	%f209, %f25, %f62;
	fma.rn.f32 	%f210, %f209, 0f3BBB989D, 0f3F000000;
	cvt.sat.f32.f32 	%f211, %f210;
	fma.rm.f32 	%f212, %f211, %f67, %f66;
	add.f32 	%f213, %f212, 0fCB40007F;
	neg.f32 	%f214, %f213;
	fma.rn.f32 	%f215, %f209, 0f3FB8AA3B, %f214;
	fma.rn.f32 	%f216, %f209, 0f32A57060, %f215;
	mov.b32 	%r43, %f212;
	shl.b32 	%r44, %r43, 23;
	mov.b32 	%f217, %r44;
	ex2.approx.ftz.f32 	%f218, %f216;
	mul.f32 	%f219, %f218, %f217;
	add.f32 	%f220, %f208, %f219;
	sub.f32 	%f221, %f26, %f62;
	fma.rn.f32 	%f222, %f221, 0f3BBB989D, 0f3F000000;
	cvt.sat.f32.f32 	%f223, %f222;
	fma.rm.f32 	%f224, %f223, %f67, %f66;
	add.f32 	%f225, %f224, 0fCB40007F;
	neg.f32 	%f226, %f225;
	fma.rn.f32 	%f227, %f221, 0f3FB8AA3B, %f226;
	fma.rn.f32 	%f228, %f221, 0f32A57060, %f227;
	mov.b32 	%r45, %f224;
	shl.b32 	%r46, %r45, 23;
	mov.b32 	%f229, %r46;
	ex2.approx.ftz.f32 	%f230, %f228;
	mul.f32 	%f231, %f230, %f229;
	add.f32 	%f232, %f220, %f231;
	sub.f32 	%f233, %f29, %f62;
	fma.rn.f32 	%f234, %f233, 0f3BBB989D, 0f3F000000;
	cvt.sat.f32.f32 	%f235, %f234;
	fma.rm.f32 	%f236, %f235, %f67, %f66;
	add.f32 	%f237, %f236, 0fCB40007F;
	neg.f32 	%f238, %f237;
	fma.rn.f32 	%f239, %f233, 0f3FB8AA3B, %f238;
	fma.rn.f32 	%f240, %f233, 0f32A57060, %f239;
	mov.b32 	%r47, %f236;
	shl.b32 	%r48, %r47, 23;
	mov.b32 	%f241, %r48;
	ex2.approx.ftz.f32 	%f242, %f240;
	mul.f32 	%f243, %f242, %f241;
	add.f32 	%f244, %f232, %f243;
	sub.f32 	%f245, %f30, %f62;
	fma.rn.f32 	%f246, %f245, 0f3BBB989D, 0f3F000000;
	cvt.sat.f32.f32 	%f247, %f246;
	fma.rm.f32 	%f248, %f247, %f67, %f66;
	add.f32 	%f249, %f248, 0fCB40007F;
	neg.f32 	%f250, %f249;
	fma.rn.f32 	%f251, %f245, 0f3FB8AA3B, %f250;
	fma.rn.f32 	%f252, %f245, 0f32A57060, %f251;
	mov.b32 	%r49, %f248;
	shl.b32 	%r50, %r49, 23;
	mov.b32 	%f253, %r50;
	ex2.approx.ftz.f32 	%f254, %f252;
	mul.f32 	%f255, %f254, %f253;
	add.f32 	%f256, %f244, %f255;
	sub.f32 	%f257, %f33, %f62;
	fma.rn.f32 	%f258, %f257, 0f3BBB989D, 0f3F000000;
	cvt.sat.f32.f32 	%f259, %f258;
	fma.rm.f32 	%f260, %f259, %f67, %f66;
	add.f32 	%f261, %f260, 0fCB40007F;
	neg.f32 	%f262, %f261;
	fma.rn.f32 	%f263, %f257, 0f3FB8AA3B, %f262;
	fma.rn.f32 	%f264, %f257, 0f32A57060, %f263;
	mov.b32 	%r51, %f260;
	shl.b32 	%r52, %r51, 23;
	mov.b32 	%f265, %r52;
	ex2.approx.ftz.f32 	%f266, %f264;
	mul.f32 	%f267, %f266, %f265;
	add.f32 	%f268, %f256, %f267;
	sub.f32 	%f269, %f34, %f62;
	fma.rn.f32 	%f270, %f269, 0f3BBB989D, 0f3F000000;
	cvt.sat.f32.f32 	%f271, %f270;
	fma.rm.f32 	%f272, %f271, %f67, %f66;
	add.f32 	%f273, %f272, 0fCB40007F;
	neg.f32 	%f274, %f273;
	fma.rn.f32 	%f275, %f269, 0f3FB8AA3B, %f274;
	fma.rn.f32 	%f276, %f269, 0f32A57060, %f275;
	mov.b32 	%r53, %f272;
	shl.b32 	%r54, %r53, 23;
	mov.b32 	%f277, %r54;
	ex2.approx.ftz.f32 	%f278, %f276;
	mul.f32 	%f279, %f278, %f277;
	add.f32 	%f280, %f268, %f279;
	sub.f32 	%f281, %f37, %f62;
	fma.rn.f32 	%f282, %f281, 0f3BBB989D, 0f3F000000;
	cvt.sat.f32.f32 	%f283, %f282;
	fma.rm.f32 	%f284, %f283, %f67, %f66;
	add.f32 	%f285, %f284, 0fCB40007F;
	neg.f32 	%f286, %f285;
	fma.rn.f32 	%f287, %f281, 0f3FB8AA3B, %f286;
	fma.rn.f32 	%f288, %f281, 0f32A57060, %f287;
	mov.b32 	%r55, %f284;
	shl.b32 	%r56, %r55, 23;
	mov.b32 	%f289, %r56;
	ex2.approx.ftz.f32 	%f290, %f288;
	mul.f32 	%f291, %f290, %f289;
	add.f32 	%f292, %f280, %f291;
	sub.f32 	%f293, %f38, %f62;
	fma.rn.f32 	%f294, %f293, 0f3BBB989D, 0f3F000000;
	cvt.sat.f32.f32 	%f295, %f294;
	fma.rm.f32 	%f296, %f295, %f67, %f66;
	add.f32 	%f297, %f296, 0fCB40007F;
	neg.f32 	%f298, %f297;
	fma.rn.f32 	%f299, %f293, 0f3FB8AA3B, %f298;
	fma.rn.f32 	%f300, %f293, 0f32A57060, %f299;
	mov.b32 	%r57, %f296;
	shl.b32 	%r58, %r57, 23;
	mov.b32 	%f301, %r58;
	ex2.approx.ftz.f32 	%f302, %f300;
	mul.f32 	%f303, %f302, %f301;
	add.f32 	%f304, %f292, %f303;
	sub.f32 	%f305, %f41, %f62;
	fma.rn.f32 	%f306, %f305, 0f3BBB989D, 0f3F000000;
	cvt.sat.f32.f32 	%f307, %f306;
	fma.rm.f32 	%f308, %f307, %f67, %f66;
	add.f32 	%f309, %f308, 0fCB40007F;
	neg.f32 	%f310, %f309;
	fma.rn.f32 	%f311, %f305, 0f3FB8AA3B, %f310;
	fma.rn.f32 	%f312, %f305, 0f32A57060, %f311;
	mov.b32 	%r59, %f308;
	shl.b32 	%r60, %r59, 23;
	mov.b32 	%f313, %r60;
	ex2.approx.ftz.f32 	%f314, %f312;
	mul.f32 	%f315, %f314, %f313;
	add.f32 	%f316, %f304, %f315;
	sub.f32 	%f317, %f42, %f62;
	fma.rn.f32 	%f318, %f317, 0f3BBB989D, 0f3F000000;
	cvt.sat.f32.f32 	%f319, %f318;
	fma.rm.f32 	%f320, %f319, %f67, %f66;
	add.f32 	%f321, %f320, 0fCB40007F;
	neg.f32 	%f322, %f321;
	fma.rn.f32 	%f323, %f317, 0f3FB8AA3B, %f322;
	fma.rn.f32 	%f324, %f317, 0f32A57060, %f323;
	mov.b32 	%r61, %f320;
	shl.b32 	%r62, %r61, 23;
	mov.b32 	%f325, %r62;
	ex2.approx.ftz.f32 	%f326, %f324;
	mul.f32 	%f327, %f326, %f325;
	add.f32 	%f328, %f316, %f327;
	sub.f32 	%f329, %f45, %f62;
	fma.rn.f32 	%f330, %f329, 0f3BBB989D, 0f3F000000;
	cvt.sat.f32.f32 	%f331, %f330;
	fma.rm.f32 	%f332, %f331, %f67, %f66;
	add.f32 	%f333, %f332, 0fCB40007F;
	neg.f32 	%f334, %f333;
	fma.rn.f32 	%f335, %f329, 0f3FB8AA3B, %f334;
	fma.rn.f32 	%f336, %f329, 0f32A57060, %f335;
	mov.b32 	%r63, %f332;
	shl.b32 	%r64, %r63, 23;
	mov.b32 	%f337, %r64;
	ex2.approx.ftz.f32 	%f338, %f336;
	mul.f32 	%f339, %f338, %f337;
	add.f32 	%f340, %f328, %f339;
	sub.f32 	%f341, %f46, %f62;
	fma.rn.f32 	%f342, %f341, 0f3BBB989D, 0f3F000000;
	cvt.sat.f32.f32 	%f343, %f342;
	fma.rm.f32 	%f344, %f343, %f67, %f66;
	add.f32 	%f345, %f344, 0fCB40007F;
	neg.f32 	%f346, %f345;
	fma.rn.f32 	%f347, %f341, 0f3FB8AA3B, %f346;
	fma.rn.f32 	%f348, %f341, 0f32A57060, %f347;
	mov.b32 	%r65, %f344;
	shl.b32 	%r66, %r65, 23;
	mov.b32 	%f349, %r66;
	ex2.approx.ftz.f32 	%f350, %f348;
	mul.f32 	%f351, %f350, %f349;
	add.f32 	%f352, %f340, %f351;
	sub.f32 	%f353, %f49, %f62;
	fma.rn.f32 	%f354, %f353, 0f3BBB989D, 0f3F000000;
	cvt.sat.f32.f32 	%f355, %f354;
	fma.rm.f32 	%f356, %f355, %f67, %f66;
	add.f32 	%f357, %f356, 0fCB40007F;
	neg.f32 	%f358, %f357;
	fma.rn.f32 	%f359, %f353, 0f3FB8AA3B, %f358;
	fma.rn.f32 	%f360, %f353, 0f32A57060, %f359;
	mov.b32 	%r67, %f356;
	shl.b32 	%r68, %r67, 23;
	mov.b32 	%f361, %r68;
	ex2.approx.ftz.f32 	%f362, %f360;
	mul.f32 	%f363, %f362, %f361;
	add.f32 	%f364, %f352, %f363;
	sub.f32 	%f365, %f50, %f62;
	fma.rn.f32 	%f366, %f365, 0f3BBB989D, 0f3F000000;
	cvt.sat.f32.f32 	%f367, %f366;
	fma.rm.f32 	%f368, %f367, %f67, %f66;
	add.f32 	%f369, %f368, 0fCB40007F;
	neg.f32 	%f370, %f369;
	fma.rn.f32 	%f371, %f365, 0f3FB8AA3B, %f370;
	fma.rn.f32 	%f372, %f365, 0f32A57060, %f371;
	mov.b32 	%r69, %f368;
	shl.b32 	%r70, %r69, 23;
	mov.b32 	%f373, %r70;
	ex2.approx.ftz.f32 	%f374, %f372;
	mul.f32 	%f375, %f374, %f373;
	add.f32 	%f376, %f364, %f375;
	mov.b32 	%r71, %f376;
	shfl.sync.bfly.b32	%r72|%p8, %r71, 16, 31, -1;
	mov.b32 	%f377, %r72;
	add.f32 	%f378, %f376, %f377;
	mov.b32 	%r73, %f378;
	shfl.sync.bfly.b32	%r74|%p9, %r73, 8, 31, -1;
	mov.b32 	%f379, %r74;
	add.f32 	%f380, %f378, %f379;
	mov.b32 	%r75, %f380;
	shfl.sync.bfly.b32	%r76|%p10, %r75, 4, 31, -1;
	mov.b32 	%f381, %r76;
	add.f32 	%f382, %f380, %f381;
	mov.b32 	%r77, %f382;
	shfl.sync.bfly.b32	%r78|%p11, %r77, 2, 31, -1;
	mov.b32 	%f383, %r78;
	add.f32 	%f384, %f382, %f383;
	mov.b32 	%r79, %f384;
	shfl.sync.bfly.b32	%r80|%p12, %r79, 1, 31, -1;
	mov.b32 	%f385, %r80;
	add.f32 	%f386, %f384, %f385;
	div.rn.f32 	%f387, %f75, %f386;
	div.rn.f32 	%f388, %f87, %f386;
	div.rn.f32 	%f389, %f99, %f386;
	div.rn.f32 	%f390, %f111, %f386;
	div.rn.f32 	%f391, %f123, %f386;
	div.rn.f32 	%f392, %f135, %f386;
	div.rn.f32 	%f393, %f147, %f386;
	div.rn.f32 	%f394, %f159, %f386;
	div.rn.f32 	%f395, %f171, %f386;
	div.rn.f32 	%f396, %f183, %f386;
	div.rn.f32 	%f397, %f195, %f386;
	div.rn.f32 	%f398, %f207, %f386;
	div.rn.f32 	%f399, %f219, %f386;
	div.rn.f32 	%f400, %f231, %f386;
	div.rn.f32 	%f401, %f243, %f386;
	div.rn.f32 	%f402, %f255, %f386;
	div.rn.f32 	%f403, %f267, %f386;
	div.rn.f32 	%f404, %f279, %f386;
	div.rn.f32 	%f405, %f291, %f386;
	div.rn.f32 	%f406, %f303, %f386;
	div.rn.f32 	%f407, %f315, %f386;
	div.rn.f32 	%f408, %f327, %f386;
	div.rn.f32 	%f409, %f339, %f386;
	div.rn.f32 	%f410, %f351, %f386;
	div.rn.f32 	%f411, %f363, %f386;
	div.rn.f32 	%f412, %f375, %f386;
	mad.lo.s64 	%rd97, %rd176, %rd9, %rd2;
	shr.u64 	%rd98, %rd97, 63;
	add.s64 	%rd99, %rd97, %rd98;
	cvta.to.global.u64 	%rd100, %rd8;
	shl.b64 	%rd101, %rd99, 2;
	and.b64  	%rd102, %rd101, -8;
	add.s64 	%rd103, %rd100, %rd102;
	st.global.v2.f32 	[%rd103], {%f387, %f388};
	add.s64 	%rd104, %rd97, 64;
	shr.u64 	%rd105, %rd104, 63;
	add.s64 	%rd106, %rd104, %rd105;
	shl.b64 	%rd107, %rd106, 2;
	and.b64  	%rd108, %rd107, -8;
	add.s64 	%rd109, %rd100, %rd108;
	st.global.v2.f32 	[%rd109], {%f389, %f390};
	add.s64 	%rd110, %rd97, 128;
	shr.u64 	%rd111, %rd110, 63;
	add.s64 	%rd112, %rd110, %rd111;
	shl.b64 	%rd113, %rd112, 2;
	and.b64  	%rd114, %rd113, -8;
	add.s64 	%rd115, %rd100, %rd114;
	st.global.v2.f32 	[%rd115], {%f391, %f392};
	add.s64 	%rd116, %rd97, 192;
	shr.u64 	%rd117, %rd116, 63;
	add.s64 	%rd118, %rd116, %rd117;
	shl.b64 	%rd119, %rd118, 2;
	and.b64  	%rd120, %rd119, -8;
	add.s64 	%rd121, %rd100, %rd120;
	st.global.v2.f32 	[%rd121], {%f393, %f394};
	add.s64 	%rd122, %rd97, 256;
	shr.u64 	%rd123, %rd122, 63;
	add.s64 	%rd124, %rd122, %rd123;
	shl.b64 	%rd125, %rd124, 2;
	and.b64  	%rd126, %rd125, -8;
	add.s64 	%rd127, %rd100, %rd126;
	st.global.v2.f32 	[%rd127], {%f395, %f396};
	add.s64 	%rd128, %rd97, 320;
	shr.u64 	%rd129, %rd128, 63;
	add.s64 	%rd130, %rd128, %rd129;
	shl.b64 	%rd131, %rd130, 2;
	and.b64  	%rd132, %rd131, -8;
	add.s64 	%rd133, %rd100, %rd132;
	st.global.v2.f32 	[%rd133], {%f397, %f398};
	add.s64 	%rd134, %rd97, 384;
	shr.u64 	%rd135, %rd134, 63;
	add.s64 	%rd136, %rd134, %rd135;
	shl.b64 	%rd137, %rd136, 2;
	and.b64  	%rd138, %rd137, -8;
	add.s64 	%rd139, %rd100, %rd138;
	st.global.v2.f32 	[%rd139], {%f399, %f400};
	add.s64 	%rd140, %rd97, 448;
	shr.u64 	%rd141, %rd140, 63;
	add.s64 	%rd142, %rd140, %rd141;
	shl.b64 	%rd143, %rd142, 2;
	and.b64  	%rd144, %rd143, -8;
	add.s64 	%rd145, %rd100, %rd144;
	st.global.v2.f32 	[%rd145], {%f401, %f402};
	add.s64 	%rd146, %rd97, 512;
	shr.u64 	%rd147, %rd146, 63;
	add.s64 	%rd148, %rd146, %rd147;
	shl.b64 	%rd149, %rd148, 2;
	and.b64  	%rd150, %rd149, -8;
	add.s64 	%rd151, %rd100, %rd150;
	st.global.v2.f32 	[%rd151], {%f403, %f404};
	add.s64 	%rd152, %rd97, 576;
	shr.u64 	%rd153, %rd152, 63;
	add.s64 	%rd154, %rd152, %rd153;
	shl.b64 	%rd155, %rd154, 2;
	and.b64  	%rd156, %rd155, -8;
	add.s64 	%rd157, %rd100, %rd156;
	st.global.v2.f32 	[%rd157], {%f405, %f406};
	add.s64 	%rd158, %rd97, 640;
	shr.u64 	%rd159, %rd158, 63;
	add.s64 	%rd160, %rd158, %rd159;
	shl.b64 	%rd161, %rd160, 2;
	and.b64  	%rd162, %rd161, -8;
	add.s64 	%rd163, %rd100, %rd162;
	st.global.v2.f32 	[%rd163], {%f407, %f408};
	add.s64 	%rd164, %rd97, 704;
	shr.u64 	%rd165, %rd164, 63;
	add.s64 	%rd166, %rd164, %rd165;
	shl.b64 	%rd167, %rd166, 2;
	and.b64  	%rd168, %rd167, -8;
	add.s64 	%rd169, %rd100, %rd168;
	st.global.v2.f32 	[%rd169], {%f409, %f410};
	add.s64 	%rd170, %rd97, 768;
	shr.u64 	%rd171, %rd170, 63;
	add.s64 	%rd172, %rd170, %rd171;
	shl.b64 	%rd173, %rd172, 2;
	and.b64  	%rd174, %rd173, -8;
	add.s64 	%rd175, %rd100, %rd174;
	st.global.v2.f32 	[%rd175], {%f411, %f412};
	add.s64 	%rd176, %rd176, %rd3;
	setp.lt.s64 	%p13, %rd176, %rd10;
	@%p13 bra 	$L__BB46_4;
$L__BB46_5:
	ret;

}
	// .globl	_Z15SoftmaxWarpImplI10DirectLoadIffE11DirectStoreIffEfLi2ELi26ELi32ELi1ELb1EL9Algorithm0EEvT_T0_ll
.visible .entry _Z15SoftmaxWarpImplI10DirectLoadIffE11DirectStoreIffEfLi2ELi26ELi32ELi1ELb1EL9Algorithm0EEvT_T0_ll(
	.param .align 8 .b8 _Z15SoftmaxWarpImplI10DirectLoadIffE11DirectStoreIffEfLi2ELi26ELi32ELi1ELb1EL9Algorithm0EEvT_T0_ll_param_0[16],
	.param .align 8 .b8 _Z15SoftmaxWarpImplI10DirectLoadIffE11DirectStoreIffEfLi2ELi26ELi32ELi1ELb1EL9Algorithm0EEvT_T0_ll_param_1[16],
	.param .u64 _Z15SoftmaxWarpImplI10DirectLoadIffE11DirectStoreIffEfLi2ELi26ELi32ELi1ELb1EL9Algorithm0EEvT_T0_ll_param_2,
	.param .u64 _Z15SoftmaxWarpImplI10DirectLoadIffE11DirectStoreIffEfLi2ELi26ELi32ELi1ELb1EL9Algorithm0EEvT_T0_ll_param_3
)
{
	.reg .pred 	%p<40>;
	.reg .b32 	%r<94>;
	.reg .b32 	%f<504>;
	.reg .b64 	%rd<197>;

	ld.param.u64 	%rd24, [_Z15SoftmaxWarpImplI10DirectLoadIffE11DirectStoreIffEfLi2ELi26ELi32ELi1ELb1EL9Algorithm0EEvT_T0_ll_param_1+8];
	ld.param.u64 	%rd22, [_Z15SoftmaxWarpImplI10DirectLoadIffE11DirectStoreIffEfLi2ELi26ELi32ELi1ELb1EL9Algorithm0EEvT_T0_ll_param_0+8];
	ld.param.u64 	%rd21, [_Z15SoftmaxWarpImplI10DirectLoadIffE11DirectStoreIffEfLi2ELi26ELi32ELi1ELb1EL9Algorithm0EEvT_T0_ll_param_0];
	ld.param.u64 	%rd23, [_Z15SoftmaxWarpImplI10DirectLoadIffE11DirectStoreIffEfLi2ELi26ELi32ELi1ELb1EL9Algorithm0EEvT_T0_ll_param_1];
	ld.param.u64 	%rd26, [_Z15SoftmaxWarpImplI10DirectLoadIffE11DirectStoreIffEfLi2ELi26ELi32ELi1ELb1EL9Algorithm0EEvT_T0_ll_param_3];
	cvta.to.global.u64 	%rd1, %rd23;
	setp.lt.s64 	%p1, %rd26, 833;
	@%p1 bra 	$L__BB47_2;
	mov.u64 	%rd27, $str;
	cvta.global.u64 	%rd28, %rd27;
	mov.u64 	%rd29, $str$1;
	cvta.global.u64 	%rd30, %rd29;
	mov.u64 	%rd31, __unnamed_48;
	cvta.global.u64 	%rd32, %rd31;
	{ // callseq 47, 0
	.param .b64 param0;
	st.param.b64 	[param0], %rd28;
	.param .b64 param1;
	st.param.b64 	[param1], %rd30;
	.param .b32 param2;
	st.param.b32 	[param2], 358;
	.param .b64 param3;
	st.param.b64 	[param3], %rd32;
	.param .b64 param4;
	st.param.b64 	[param4], 1;
	call.uni 
	__assertfail, 
	(
	param0, 
	param1, 
	param2, 
	param3, 
	param4
	);
	} // callseq 47
$L__BB47_2:
	ld.param.u64 	%rd194, [_Z15SoftmaxWarpImplI10DirectLoadIffE11DirectStoreIffEfLi2ELi26ELi32ELi1ELb1EL9Algorithm0EEvT_T0_ll_param_2];
	mov.u32 	%r1, %ntid.y;
	mov.u32 	%r2, %ctaid.x;
	mov.u32 	%r3, %tid.y;
	mad.lo.s32 	%r4, %r2, %r1, %r3;
	cvt.s64.s32 	%rd196, %r4;
	setp.le.s64 	%p2, %rd194, %rd196;
	@%p2 bra 	$L__BB47_57;
	mov.u32 	%r5, %tid.x;
	shl.b32 	%r6, %r5, 1;
	cvt.u64.u32 	%rd3, %r6;
	add.s32 	%r7, %r6, 64;
	cvt.u64.u32 	%rd4, %r7;
	add.s32 	%r8, %r6, 128;
	cvt.u64.u32 	%rd5, %r8;
	add.s32 	%r9, %r6, 192;
	cvt.u64.u32 	%rd6, %r9;
	add.s32 	%r10, %r6, 256;
	cvt.u64.u32 	%rd7, %r10;
	add.s32 	%r11, %r6, 320;
	cvt.u64.u32 	%rd8, %r11;
	add.s32 	%r12, %r6, 384;
	cvt.u64.u32 	%rd9, %r12;
	add.s32 	%r13, %r6, 448;
	cvt.u64.u32 	%rd10, %r13;
	add.s32 	%r14, %r6, 512;
	cvt.u64.u32 	%rd11, %r14;
	add.s32 	%r15, %r6, 576;
	cvt.u64.u32 	%rd12, %r15;
	add.s32 	%r16, %r6, 640;
	cvt.u64.u32 	%rd13, %r16;
	add.s32 	%r17, %r6, 704;
	cvt.u64.u32 	%rd14, %r17;
	add.s32 	%r18, %r6, 768;
	cvt.u64.u32 	%rd15, %r18;
	mov.u32 	%r91, %nctaid.x;
	mul.lo.s32 	%r93, %r91, %r1;
$L__BB47_4:
	cvta.to.global.u64 	%rd17, %rd21;
	setp.le.s64 	%p3, %rd26, %rd3;
	mul.lo.s64 	%rd18, %rd196, %rd22;
	mov.f32 	%f465, 0fFF800000;
	mov.f32 	%f466, %f465;
	mov.f32 	%f470, %f465;
	@%p3 bra 	$L__BB47_6;
	add.s64 	%rd33, %rd18, %rd3;
	shr.u64 	%rd34, %rd33, 63;
	add.s64 	%rd35, %rd33, %rd34;
	shl.b64 	%rd36, %rd35, 2;
	and.b64  	%rd37, %rd36, -8;
	add.s64 	%rd38, %rd17, %rd37;
	ld.global.v2.f32 	{%f466, %f465}, [%rd38];
	max.f32 	%f106, %f466, 0fFF800000;
	max.f32 	%f470, %f106, %f465;
$L__BB47_6:
	setp.le.s64 	%p4, %rd26, %rd4;
	mov.f32 	%f468, 0fFF800000;
	mov.f32 	%f469, %f468;
	@%p4 bra 	$L__BB47_8;
	add.s64 	%rd39, %rd18, %rd4;
	shr.u64 	%rd40, %rd39, 63;
	add.s64 	%rd41, %rd39, %rd40;
	shl.b64 	%rd42, %rd41, 2;
	and.b64  	%rd43, %rd42, -8;
	add.s64 	%rd44, %rd17, %rd43;
	ld.global.v2.f32 	{%f469, %f468}, [%rd44];
	max.f32 	%f108, %f470, %f469;
	max.f32 	%f470, %f108, %f468;
$L__BB47_8:
	setp.le.s64 	%p5, %rd26, %rd5;
	mov.f32 	%f471, 0fFF800000;
	mov.f32 	%f472, %f471;
	@%p5 bra 	$L__BB47_10;
	add.s64 	%rd45, %rd18, %rd5;
	shr.u64 	%rd46, %rd45, 63;
	add.s64 	%rd47, %rd45, %rd46;
	shl.b64 	%rd48, %rd47, 2;
	and.b64  	%rd49, %rd48, -8;
	add.s64 	%rd50, %rd17, %rd49;
	ld.global.v2.f32 	{%f472, %f471}, [%rd50];
	max.f32 	%f110, %f470, %f472;
	max.f32 	%f470, %f110, %f471;
$L__BB47_10:
	setp.le.s64 	%p6, %rd26, %rd6;
	mov.f32 	%f474, 0fFF800000;
	mov.f32 	%f475, %f474;
	@%p6 bra 	$L__BB47_12;
	add.s64 	%rd51, %rd18, %rd6;
	shr.u64 	%rd52, %rd51, 63;
	add.s64 	%rd53, %rd51, %rd52;
	shl.b64 	%rd54, %rd53, 2;
	and.b64  	%rd55, %rd54, -8;
	add.s64 	%rd56, %rd17, %rd55;
	ld.global.v2.f32 	{%f475, %f474}, [%rd56];
	max.f32 	%f112, %f470, %f475;
	max.f32 	%f470, %f112, %f474;
$L__BB47_12:
	setp.le.s64 	%p7, %rd26, %rd7;
	mov.f32 	%f477, 0fFF800000;
	mov.f32 	%f478, %f477;
	@%p7 bra 	$L__BB47_14;
	add.s64 	%rd57, %rd18, %rd7;
	shr.u64 	%rd58, %rd57, 63;
	add.s64 	%rd59, %rd57, %rd58;
	shl.b64 	%rd60, %rd59, 2;
	and.b64  	%rd61, %rd60, -8;
	add.s64 	%rd62, %rd17, %rd61;
	ld.global.v2.f32 	{%f478, %f477}, [%rd62];
	max.f32 	%f114, %f470, %f478;
	max.f32 	%f470, %f114, %f477;
$L__BB47_14:
	setp.le.s64 	%p8, %rd26, %rd8;
	mov.f32 	%f480, 0fFF800000;
	mov.f32 	%f481, %f480;
	@%p8 bra 	$L__BB47_16;
	add.s64 	%rd63, %rd18, %rd8;
	shr.u64 	%rd64, %rd63, 63;
	add.s64 	%rd65, %rd63, %rd64;
	shl.b64 	%rd66, %rd65, 2;
	and.b64  	%rd67, %rd66, -8;
	add.s64 	%rd68, %rd17, %rd67;
	ld.global.v2.f32 	{%f481, %f480}, [%rd68];
	max.f32 	%f116, %f470, %f481;
	max.f32 	%f470, %f116, %f480;
$L__BB47_16:
	setp.le.s64 	%p9, %rd26, %rd9;
	mov.f32 	%f483, 0fFF800000;
	mov.f32 	%f484, %f483;
	@%p9 bra 	$L__BB47_18;
	add.s64 	%rd69, %rd18, %rd9;
	shr.u64 	%rd70, %rd69, 63;
	add.s64 	%rd71, %rd69, %rd70;
	shl.b64 	%rd72, %rd71, 2;
	and.b64  	%rd73, %rd72, -8;
	add.s64 	%rd74, %rd17, %rd73;
	ld.global.v2.f32 	{%f484, %f483}, [%rd74];
	max.f32 	%f118, %f470, %f484;
	max.f32 	%f470, %f118, %f483;
$L__BB47_18:
	setp.le.s64 	%p10, %rd26, %rd10;
	mov.f32 	%f486, 0fFF800000;
	mov.f32 	%f487, %f486;
	@%p10 bra 	$L__BB47_20;
	add.s64 	%rd75, %rd18, %rd10;
	shr.u64 	%rd76, %rd75, 63;
	add.s64 	%rd77, %rd75, %rd76;
	shl.b64 	%rd78, %rd77, 2;
	and.b64  	%rd79, %rd78, -8;
	add.s64 	%rd80, %rd17, %rd79;
	ld.global.v2.f32 	{%f487, %f486}, [%rd80];
	max.f32 	%f120, %f470, %f487;
	max.f32 	%f470, %f120, %f486;
$L__BB47_20:
	setp.le.s64 	%p11, %rd26, %rd11;
	mov.f32 	%f489, 0fFF800000;
	mov.f32 	%f490, %f489;
	@%p11 bra 	$L__BB47_22;
	add.s64 	%rd81, %rd18, %rd11;
	shr.u64 	%rd82, %rd81, 63;
	add.s64 	%rd83, %rd81, %rd82;
	shl.b64 	%rd84, %rd83, 2;
	and.b64  	%rd85, %rd84, -8;
	add.s64 	%rd86, %rd17, %rd85;
	ld.global.v2.f32 	{%f490, %f489}, [%rd86];
	max.f32 	%f122, %f470, %f490;
	max.f32 	%f470, %f122, %f489;
$L__BB47_22:
	setp.le.s64 	%p12, %rd26, %rd12;
	mov.f32 	%f492, 0fFF800000;
	mov.f32 	%f493, %f492;
	@%p12 bra 	$L__BB47_24;
	add.s64 	%rd87, %rd18, %rd12;
	shr.u64 	%rd88, %rd87, 63;
	add.s64 	%rd89, %rd87, %rd88;
	cvta.to.global.u64 	%rd90, %rd21;
	shl.b64 	%rd91, %rd89, 2;
	and.b64  	%rd92, %rd91, -8;
	add.s64 	%rd93, %rd90, %rd92;
	ld.global.v2.f32 	{%f493, %f492}, [%rd93];
	max.f32 	%f124, %f470, %f493;
	max.f32 	%f470, %f124, %f492;
$L__BB47_24:
	setp.le.s64 	%p13, %rd26, %rd13;
	mov.f32 	%f495, 0fFF800000;
	mov.f32 	%f496, %f495;
	@%p13 bra 	$L__BB47_26;
	add.s64 	%rd94, %rd18, %rd13;
	shr.u64 	%rd95, %rd94, 63;
	add.s64 	%rd96, %rd94, %rd95;
	cvta.to.global.u64 	%rd97, %rd21;
	shl.b64 	%rd98, %rd96, 2;
	and.b64  	%rd99, %rd98, -8;
	add.s64 	%rd100, %rd97, %rd99;
	ld.global.v2.f32 	{%f496, %f495}, [%rd100];
	max.f32 	%f126, %f470, %f496;
	max.f32 	%f470, %f126, %f495;
$L__BB47_26:
	setp.le.s64 	%p14, %rd26, %rd14;
	mov.f32 	%f498, 0fFF800000;
	mov.f32 	%f499, %f498;
	@%p14 bra 	$L__BB47_28;
	add.s64 	%rd101, %rd18, %rd14;
	shr.u64 	%rd102, %rd101, 63;
	add.s64 	%rd103, %rd101, %rd102;
	cvta.to.global.u64 	%rd104, %rd21;
	shl.b64 	%rd105, %rd103, 2;
	and.b64  	%rd106, %rd105, -8;
	add.s64 	%rd107, %rd104, %rd106;
	ld.global.v2.f32 	{%f499, %f498}, [%rd107];
	max.f32 	%f128, %f470, %f499;
	max.f32 	%f470, %f128, %f498;
$L__BB47_28:
	setp.le.s64 	%p15, %rd26, %rd15;
	mov.f32 	%f501, 0fFF800000;
	mov.f32 	%f502, %f501;
	@%p15 bra 	$L__BB47_30;
	add.s64 	%rd108, %rd18, %rd15;
	shr.u64 	%rd109, %rd108, 63;
	add.s64 	%rd110, %rd108, %rd109;
	cvta.to.global.u64 	%rd111, %rd21;
	shl.b64 	%rd112, %rd110, 2;
	and.b64  	%rd113, %rd112, -8;
	add.s64 	%rd114, %rd111, %rd113;
	ld.global.v2.f32 	{%f502, %f501}, [%rd114];
	max.f32 	%f130, %f470, %f502;
	max.f32 	%f470, %f130, %f501;
$L__BB47_30:
	setp.le.s64 	%p16, %rd26, %rd3;
	mov.b32 	%r19, %f470;
	shfl.sync.bfly.b32	%r20|%p17, %r19, 16, 31, -1;
	mov.b32 	%f131, %r20;
	max.f32 	%f132, %f470, %f131;
	mov.b32 	%r21, %f132;
	shfl.sync.bfly.b32	%r22|%p18, %r21, 8, 31, -1;
	mov.b32 	%f133, %r22;
	max.f32 	%f134, %f132, %f133;
	mov.b32 	%r23, %f134;
	shfl.sync.bfly.b32	%r24|%p19, %r23, 4, 31, -1;
	mov.b32 	%f135, %r24;
	max.f32 	%f136, %f134, %f135;
	mov.b32 	%r25, %f136;
	shfl.sync.bfly.b32	%r26|%p20, %r25, 2, 31, -1;
	mov.b32 	%f137, %r26;
	max.f32 	%f138, %f136, %f137;
	mov.b32 	%r27, %f138;
	shfl.sync.bfly.b32	%r28|%p21, %r27, 1, 31, -1;
	mov.b32 	%f139, %r28;
	max.f32 	%f140, %f138, %f139;
	sub.f32 	%f141, %f466, %f140;
	fma.rn.f32 	%f142, %f141, 0f3BBB989D, 0f3F000000;
	cvt.sat.f32.f32 	%f143, %f142;
	mov.f32 	%f144, 0f4B400001;
	mov.f32 	%f145, 0f437C0000;
	fma.rm.f32 	%f146, %f143, %f145, %f144;
	add.f32 	%f147, %f146, 0fCB40007F;
	neg.f32 	%f148, %f147;
	fma.rn.f32 	%f149, %f141, 0f3FB8AA3B, %f148;
	fma.rn.f32 	%f150, %f141, 0f32A57060, %f149;
	mov.b32 	%r29, %f146;
	shl.b32 	%r30, %r29, 23;
	mov.b32 	%f151, %r30;
	ex2.approx.ftz.f32 	%f152, %f150;
	mul.f32 	%f153, %f152, %f151;
	add.f32 	%f154, %f153, 0f00000000;
	sub.f32 	%f155, %f465, %f140;
	fma.rn.f32 	%f156, %f155, 0f3BBB989D, 0f3F000000;
	cvt.sat.f32.f32 	%f157, %f156;
	fma.rm.f32 	%f158, %f157, %f145, %f144;
	add.f32 	%f159, %f158, 0fCB40007F;
	neg.f32 	%f160, %f159;
	fma.rn.f32 	%f161, %f155, 0f3FB8AA3B, %f160;
	fma.rn.f32 	%f162, %f155, 0f32A57060, %f161;
	mov.b32 	%r31, %f158;
	shl.b32 	%r32, %r31, 23;
	mov.b32 	%f163, %r32;
	ex2.approx.ftz.f32 	%f164, %f162;
	mul.f32 	%f165, %f164, %f163;
	add.f32 	%f166, %f154, %f165;
	sub.f32 	%f167, %f469, %f140;
	fma.rn.f32 	%f168, %f167, 0f3BBB989D, 0f3F000000;
	cvt.sat.f32.f32 	%f169, %f168;
	fma.rm.f32 	%f170, %f169, %f145, %f144;
	add.f32 	%f171, %f170, 0fCB40007F;
	neg.f32 	%f172, %f171;
	fma.rn.f32 	%f173, %f167, 0f3FB8AA3B, %f172;
	fma.rn.f32 	%f174, %f167, 0f32A57060, %f173;
	mov.b32 	%r33, %f170;
	shl.b32 	%r34, %r33, 23;
	mov.b32 	%f175, %r34;
	ex2.approx.ftz.f32 	%f176, %f174;
	mul.f32 	%f177, %f176, %f175;
	add.f32 	%f178, %f166, %f177;
	sub.f32 	%f179, %f468, %f140;
	fma.rn.f32 	%f180, %f179, 0f3BBB989D, 0f3F000000;
	cvt.sat.f32.f32 	%f181, %f180;
	fma.rm.f32 	%f182, %f181, %f145, %f144;
	add.f32 	%f183, %f182, 0fCB40007F;
	neg.f32 	%f184, %f183;
	fma.rn.f32 	%f185, %f179, 0f3FB8AA3B, %f184;
	fma.rn.f32 	%f186, %f179, 0f32A57060, %f185;
	mov.b32 	%r35, %f182;
	shl.b32 	%r36, %r35, 23;
	mov.b32 	%f187, %r36;
	ex2.approx.ftz.f32 	%f188, %f186;
	mul.f32 	%f189, %f188, %f187;
	add.f32 	%f190, %f178, %f189;
	sub.f32 	%f191, %f472, %f140;
	fma.rn.f32 	%f192, %f191, 0f3BBB989D, 0f3F000000;
	cvt.sat.f32.f32 	%f193, %f192;
	fma.rm.f32 	%f194, %f193, %f145, %f144;
	add.f32 	%f195, %f194, 0fCB40007F;
	neg.f32 	%f196, %f195;
	fma.rn.f32 	%f197, %f191, 0f3FB8AA3B, %f196;
	fma.rn.f32 	%f198, %f191, 0f32A57060, %f197;
	mov.b32 	%r37, %f194;
	shl.b32 	%r38, %r37, 23;
	mov.b32 	%f199, %r38;
	ex2.approx.ftz.f32 	%f200, %f198;
	mul.f32 	%f201, %f200, %f199;
	add.f32 	%f202, %f190, %f201;
	sub.f32 	%f203, %f471, %f140;
	fma.rn.f32 	%f204, %f203, 0f3BBB989D, 0f3F000000;
	cvt.sat.f32.f32 	%f205, %f204;
	fma.rm.f32 	%f206, %f205, %f145, %f144;
	add.f32 	%f207, %f206, 0fCB40007F;
	neg.f32 	%f208, %f207;
	fma.rn.f32 	%f209, %f203, 0f3FB8AA3B, %f208;
	fma.rn.f32 	%f210, %f203, 0f32A57060, %f209;
	mov.b32 	%r39, %f206;
	shl.b32 	%r40, %r39, 23;
	mov.b32 	%f211, %r40;
	ex2.approx.ftz.f32 	%f212, %f210;
	mul.f32 	%f213, %f212, %f211;
	add.f32 	%f214, %f202, %f213;
	sub.f32 	%f215, %f475, %f140;
	fma.rn.f32 	%f216, %f215, 0f3BBB989D, 0f3F000000;
	cvt.sat.f32.f32 	%f217, %f216;
	fma.rm.f32 	%f218, %f217, %f145, %f144;
	add.f32 	%f219, %f218, 0fCB40007F;
	neg.f32 	%f220, %f219;
	fma.rn.f32 	%f221, %f215, 0f3FB8AA3B, %f220;
	fma.rn.f32 	%f222, %f215, 0f32A57060, %f221;
	mov.b32 	%r41, %f218;
	shl.b32 	%r42, %r41, 23;
	mov.b32 	%f223, %r42;
	ex2.approx.ftz.f32 	%f224, %f222;
	mul.f32 	%f225, %f224, %f223;
	add.f32 	%f226, %f214, %f225;
	sub.f32 	%f227, %f474, %f140;
	fma.rn.f32 	%f228, %f227, 0f3BBB989D, 0f3F000000;
	cvt.sat.f32.f32 	%f229, %f228;
	fma.rm.f32 	%f230, %f229, %f145, %f144;
	add.f32 	%f231, %f230, 0fCB40007F;
	neg.f32 	%f232, %f231;
	fma.rn.f32 	%f233, %f227, 0f3FB8AA3B, %f232;
	fma.rn.f32 	%f234, %f227, 0f32A57060, %f233;
	mov.b32 	%r43, %f230;
	shl.b32 	%r44, %r43, 23;
	mov.b32 	%f235, %r44;
	ex2.approx.ftz.f32 	%f236, %f234;
	mul.f32 	%f237, %f236, %f235;
	add.f32 	%f238, %f226, %f237;
	sub.f32 	%f239, %f478, %f140;
	fma.rn.f32 	%f240, %f239, 0f3BBB989D, 0f3F000000;
	cvt.sat.f32.f32 	%f241, %f240;
	fma.rm.f32 	%f242, %f241, %f145, %f144;
	add.f32 	%f243, %f242, 0fCB40007F;
	neg.f32 	%f244, %f243;
	fma.rn.f32 	%f245, %f239, 0f3FB8AA3B, %f244;
	fma.rn.f32 	%f246, %f239, 0f32A57060, %f245;
	mov.b32 	%r45, %f242;
	shl.b32 	%r46, %r45, 23;
	mov.b32 	%f247, %r46;
	ex2.approx.ftz.f32 	%f248, %f246;
	mul.f32 	%f249, %f248, %f247;
	add.f32 	%f250, %f238, %f249;
	sub.f32 	%f251, %f477, %f140;
	fma.rn.f32 	%f252, %f251, 0f3BBB989D, 0f3F000000;
	cvt.sat.f32.f32 	%f253, %f252;
	fma.rm.f32 	%f254, %f253, %f145, %f144;
	add.f32 	%f255, %f254, 0fCB40007F;
	neg.f32 	%f256, %f255;
	fma.rn.f32 	%f257, %f251, 0f3FB8AA3B, %f256;
	fma.rn.f32 	%f258, %f251, 0f32A57060, %f257;
	mov.b32 	%r47, %f254;
	shl.b32 	%r48, %r47, 23;
	mov.b32 	%f259, %r48;
	ex2.approx.ftz.f32 	%f260, %f258;
	mul.f32 	%f261, %f260, %f259;
	add.f32 	%f262, %f250, %f261;
	sub.f32 	%f263, %f481, %f140;
	fma.rn.f32 	%f264, %f263, 0f3BBB989D, 0f3F000000;
	cvt.sat.f32.f32 	%f265, %f264;
	fma.rm.f32 	%f266, %f265, %f145, %f144;
	add.f32 	%f267, %f266, 0fCB40007F;
	neg.f32 	%f268, %f267;
	fma.rn.f32 	%f269, %f263, 0f3FB8AA3B, %f268;
	fma.rn.f32 	%f270, %f263, 0f32A57060, %f269;
	mov.b32 	%r49, %f266;
	shl.b32 	%r50, %r49, 23;
	mov.b32 	%f271, %r50;
	ex2.approx.ftz.f32 	%f272, %f270;
	mul.f32 	%f273, %f272, %f271;
	add.f32 	%f274, %f262, %f273;
	sub.f32 	%f275, %f480, %f140;
	fma.rn.f32 	%f276, %f275, 0f3BBB989D, 0f3F000000;
	cvt.sat.f32.f32 	%f277, %f276;
	fma.rm.f32 	%f278, %f277, %f145, %f144;
	add.f32 	%f279, %f278, 0fCB40007F;
	neg.f32 	%f280, %f279;
	fma.rn.f32 	%f281, %f275, 0f3FB8AA3B, %f280;
	fma.rn.f32 	%f282, %f275, 0f32A57060, %f281;
	mov.b32 	%r51, %f278;
	shl.b32 	%r52, %r51, 23;
	mov.b32 	%f283, %r52;
	ex2.approx.ftz.f32 	%f284, %f282;
	mul.f32 	%f285, %f284, %f283;
	add.f32 	%f286, %f274, %f285;
	sub.f32 	%f287, %f484, %f140;
	fma.rn.f32 	%f288, %f287, 0f3BBB989D, 0f3F000000;
	cvt.sat.f32.f32 	%f289, %f288;
	fma.rm.f32 	%f290, %f289, %f145, %f144;
	add.f32 	%f291, %f290, 0fCB40007F;
	neg.f32 	%f292, %f291;
	fma.rn.f32 	%f293, %f287, 0f3FB8AA3B, %f292;
	fma.rn.f32 	%f294, %f287, 0f32A57060, %f293;
	mov.b32 	%r53, %f290;
	shl.b32 	%r54, %r53, 23;
	mov.b32 	%f295, %r54;
	ex2.approx.ftz.f32 	%f296, %f294;
	mul.f32 	%f297, %f296, %f295;
	add.f32 	%f298, %f286, %f297;
	sub.f32 	%f299, %f483, %f140;
	fma.rn.f32 	%f300, %f299, 0f3BBB989D, 0f3F000000;
	cvt.sat.f32.f32 	%f301, %f300;
	fma.rm.f32 	%f302, %f301, %f145, %f144;
	add.f32 	%f303, %f302, 0fCB40007F;
	neg.f32 	%f304, %f303;
	fma.rn.f32 	%f305, %f299, 0f3FB8AA3B, %f304;
	fma.rn.f32 	%f306, %f299, 0f32A57060, %f305;
	mov.b32 	%r55, %f302;
	shl.b32 	%r56, %r55, 23;
	mov.b32 	%f307, %r56;
	ex2.approx.ftz.f32 	%f308, %f306;
	mul.f32 	%f309, %f308, %f307;
	add.f32 	%f310, %f298, %f309;
	sub.f32 	%f311, %f487, %f140;
	fma.rn.f32 	%f312, %f311, 0f3BBB989D, 0f3F000000;
	cvt.sat.f32.f32 	%f313, %f312;
	fma.rm.f32 	%f314, %f313, %f145, %f144;
	add.f32 	%f315, %f314, 0fCB40007F;
	neg.f32 	%f316, %f315;
	fma.rn.f32 	%f317, %f311, 0f3FB8AA3B, %f316;
	fma.rn.f32 	%f318, %f311, 0f32A57060, %f317;
	mov.b32 	%r57, %f314;
	shl.b32 	%r58, %r57, 23;
	mov.b32 	%f319, %r58;
	ex2.approx.ftz.f32 	%f320, %f318;
	mul.f32 	%f321, %f320, %f319;
	add.f32 	%f322, %f310, %f321;
	sub.f32 	%f323, %f486, %f140;
	fma.rn.f32 	%f324, %f323, 0f3BBB989D, 0f3F000000;
	cvt.sat.f32.f32 	%f325, %f324;
	fma.rm.f32 	%f326, %f325, %f145, %f144;
	add.f32 	%f327, %f326, 0fCB40007F;
	neg.f32 	%f328, %f327;
	fma.rn.f32 	%f329, %f323, 0f3FB8AA3B, %f328;
	fma.rn.f32 	%f330, %f323, 0f32A57060, %f329;
	mov.b32 	%r59, %f326;
	shl.b32 	%r60, %r59, 23;
	mov.b32 	%f331, %r60;
	ex2.approx.ftz.f32 	%f332, %f330;
	mul.f32 	%f333, %f332, %f331;
	add.f32 	%f334, %f322, %f333;
	sub.f32 	%f335, %f490, %f140;
	fma.rn.f32 	%f336, %f335, 0f3BBB989D, 0f3F000000;
	cvt.sat.f32.f32 	%f337, %f336;
	fma.rm.f32 	%f338, %f337, %f145, %f144;
	add.f32 	%f339, %f338, 0fCB40007F;
	neg.f32 	%f340, %f339;
	fma.rn.f32 	%f341, %f335, 0f3FB8AA3B, %f340;
	fma.rn.f32 	%f342, %f335, 0f32A57060, %f341;
	mov.b32 	%r61, %f338;
	shl.b32 	%r62, %r61, 23;
	mov.b32 	%f343, %r62;
	ex2.approx.ftz.f32 	%f344, %f342;
	mul.f32 	%f345, %f344, %f343;
	add.f32 	%f346, %f334, %f345;
	sub.f32 	%f347, %f489, %f140;
	fma.rn.f32 	%f348, %f347, 0f3BBB989D, 0f3F000000;
	cvt.sat.f32.f32 	%f349, %f348;
	fma.rm.f32 	%f350, %f349, %f145, %f144;
	add.f32 	%f351, %f350, 0fCB40007F;
	neg.f32 	%f352, %f351;
	fma.rn.f32 	%f353, %f347, 0f3FB8AA3B, %f352;
	fma.rn.f32 	%f354, %f347, 0f32A57060, %f353;
	mov.b32 	%r63, %f350;
	shl.b32 	%r64, %r63, 23;
	mov.b32 	%f355, %r64;
	ex2.approx.ftz.f32 	%f356, %f354;
	mul.f32 	%f357, %f356, %f355;
	add.f32 	%f358, %f346, %f357;
	sub.f32 	%f359, %f493, %f140;
	fma.rn.f32 	%f360, %f359, 0f3BBB989D, 0f3F000000;
	cvt.sat.f32.f32 	%f361, %f360;
	fma.rm.f32 	%f362, %f361, %f145, %f144;
	add.f32 	%f363, %f362, 0fCB40007F;
	neg.f32 	%f364, %f363;
	fma.rn.f32 	%f365, %f359, 0f3FB8AA3B, %f364;
	fma.rn.f32 	%f366, %f359, 0f32A57060, %f365;
	mov.b32 	%r65, %f362;
	shl.b32 	%r66, %r65, 23;
	mov.b32 	%f367, %r66;
	ex2.approx.ftz.f32 	%f368, %f366;
	mul.f32 	%f369, %f368, %f367;
	add.f32 	%f370, %f358, %f369;
	sub.f32 	%f371, %f492, %f140;
	fma.rn.f32 	%f372, %f371, 0f3BBB989D, 0f3F000000;
	cvt.sat.f32.f32 	%f373, %f372;
	fma.rm.f32 	%f374, %f373, %f145, %f144;
	add.f32 	%f375, %f374, 0fCB40007F;
	neg.f32 	%f376, %f375;
	fma.rn.f32 	%f377, %f371, 0f3FB8AA3B, %f376;
	fma.rn.f32 	%f378, %f371, 0f32A57060, %f377;
	mov.b32 	%r67, %f374;
	shl.b32 	%r68, %r67, 23;
	mov.b32 	%f379, %r68;
	ex2.approx.ftz.f32 	%f380, %f378;
	mul.f32 	%f381, %f380, %f379;
	add.f32 	%f382, %f370, %f381;
	sub.f32 	%f383, %f496, %f140;
	fma.rn.f32 	%f384, %f383, 0f3BBB989D, 0f3F000000;
	cvt.sat.f32.f32 	%f385, %f384;
	fma.rm.f32 	%f386, %f385, %f145, %f144;
	add.f32 	%f387, %f386, 0fCB40007F;
	neg.f32 	%f388, %f387;
	fma.rn.f32 	%f389, %f383, 0f3FB8AA3B, %f388;
	fma.rn.f32 	%f390, %f383, 0f32A57060, %f389;
	mov.b32 	%r69, %f386;
	shl.b32 	%r70, %r69, 23;
	mov.b32 	%f391, %r70;
	ex2.approx.ftz.f32 	%f392, %f390;
	mul.f32 	%f393, %f392, %f391;
	add.f32 	%f394, %f382, %f393;
	sub.f32 	%f395, %f495, %f140;
	fma.rn.f32 	%f396, %f395, 0f3BBB989D, 0f3F000000;
	cvt.sat.f32.f32 	%f397, %f396;
	fma.rm.f32 	%f398, %f397, %f145, %f144;
	add.f32 	%f399, %f398, 0fCB40007F;
	neg.f32 	%f400, %f399;
	fma.rn.f32 	%f401, %f395, 0f3FB8AA3B, %f400;
	fma.rn.f32 	%f402, %f395, 0f32A57060, %f401;
	mov.b32 	%r71, %f398;
	shl.b32 	%r72, %r71, 23;
	mov.b32 	%f403, %r72;
	ex2.approx.ftz.f32 	%f404, %f402;
	mul.f32 	%f405, %f404, %f403;
	add.f32 	%f406, %f394, %f405;
	sub.f32 	%f407, %f499, %f140;
	fma.rn.f32 	%f408, %f407, 0f3BBB989D, 0f3F000000;
	cvt.sat.f32.f32 	%f409, %f408;
	fma.rm.f32 	%f410, %f409, %f145, %f144;
	add.f32 	%f411, %f410, 0fCB40007F;
	neg.f32 	%f412, %f411;
	fma.rn.f32 	%f413, %f407, 0f3FB8AA3B, %f412;
	fma.rn.f32 	%f414, %f407, 0f32A57060, %f413;
	mov.b32 	%r73, %f410;
	shl.b32 	%r74, %r73, 23;
	mov.b32 	%f415, %r74;
	ex2.approx.ftz.f32 	%f416, %f414;
	mul.f32 	%f417, %f416, %f415;
	add.f32 	%f418, %f406, %f417;
	sub.f32 	%f419, %f498, %f140;
	fma.rn.f32 	%f420, %f419, 0f3BBB989D, 0f3F000000;
	cvt.sat.f32.f32 	%f421, %f420;
	fma.rm.f32 	%f422, %f421, %f145, %f144;
	add.f32 	%f423, %f422, 0fCB40007F;
	neg.f32 	%f424, %f423;
	fma.rn.f32 	%f425, %f419, 0f3FB8AA3B, %f424;
	fma.rn.f32 	%f426, %f419, 0f32A57060, %f425;
	mov.b32 	%r75, %f422;
	shl.b32 	%r76, %r75, 23;
	mov.b32 	%f427, %r76;
	ex2.approx.ftz.f32 	%f428, %f426;
	mul.f32 	%f429, %f428, %f427;
	add.f32 	%f430, %f418, %f429;
	sub.f32 	%f431, %f502, %f140;
	fma.rn.f32 	%f432, %f431, 0f3BBB989D, 0f3F000000;
	cvt.sat.f32.f32 	%f433, %f432;
	fma.rm.f32 	%f434, %f433, %f145, %f144;
	add.f32 	%f435, %f434, 0fCB40007F;
	neg.f32 	%f436, %f435;
	fma.rn.f32 	%f437, %f431, 0f3FB8AA3B, %f436;
	fma.rn.f32 	%f438, %f431, 0f32A57060, %f437;
	mov.b32 	%r77, %f434;
	shl.b32 	%r78, %r77, 23;
	mov.b32 	%f439, %r78;
	ex2.approx.ftz.f32 	%f440, %f438;
	mul.f32 	%f441, %f440, %f439;
	add.f32 	%f442, %f430, %f441;
	sub.f32 	%f443, %f501, %f140;
	fma.rn.f32 	%f444, %f443, 0f3BBB989D, 0f3F000000;
	cvt.sat.f32.f32 	%f445, %f444;
	fma.rm.f32 	%f446, %f445, %f145, %f144;
	add.f32 	%f447, %f446, 0fCB40007F;
	neg.f32 	%f448, %f447;
	fma.rn.f32 	%f449, %f443, 0f3FB8AA3B, %f448;
	fma.rn.f32 	%f450, %f443, 0f32A57060, %f449;
	mov.b32 	%r79, %f446;
	shl.b32 	%r80, %r79, 23;
	mov.b32 	%f451, %r80;
	ex2.approx.ftz.f32 	%f452, %f450;
	mul.f32 	%f453, %f452, %f451;
	add.f32 	%f454, %f442, %f453;
	mov.b32 	%r81, %f454;
	shfl.sync.bfly.b32	%r82|%p22, %r81, 16, 31, -1;
	mov.b32 	%f455, %r82;
	add.f32 	%f456, %f454, %f455;
	mov.b32 	%r83, %f456;
	shfl.sync.bfly.b32	%r84|%p23, %r83, 8, 31, -1;
	mov.b32 	%f457, %r84;
	add.f32 	%f458, %f456, %f457;
	mov.b32 	%r85, %f458;
	shfl.sync.bfly.b32	%r86|%p24, %r85, 4, 31, -1;
	mov.b32 	%f459, %r86;
	add.f32 	%f460, %f458, %f459;
	mov.b32 	%r87, %f460;
	shfl.sync.bfly.b32	%r88|%p25, %r87, 2, 31, -1;
	mov.b32 	%f461, %r88;
	add.f32 	%f462, %f460, %f461;
	mov.b32 	%r89, %f462;
	shfl.sync.bfly.b32	%r90|%p26, %r89, 1, 31, -1;
	mov.b32 	%f463, %r90;
	add.f32 	%f464, %f462, %f463;
	div.rn.f32 	%f79, %f153, %f464;
	div.rn.f32 	%f80, %f165, %f464;
	div.rn.f32 	%f81, %f177, %f464;
	div.rn.f32 	%f82, %f189, %f464;
	div.rn.f32 	%f83, %f201, %f464;
	div.rn.f32 	%f84, %f213, %f464;
	div.rn.f32 	%f85, %f225, %f464;
	div.rn.f32 	%f86, %f237, %f464;
	div.rn.f32 	%f87, %f249, %f464;
	div.rn.f32 	%f88, %f261, %f464;
	div.rn.f32 	%f89, %f273, %f464;
	div.rn.f32 	%f90, %f285, %f464;
	div.rn.f32 	%f91, %f297, %f464;
	div.rn.f32 	%f92, %f309, %f464;
	div.rn.f32 	%f93, %f321, %f464;
	div.rn.f32 	%f94, %f333, %f464;
	div.rn.f32 	%f95, %f345, %f464;
	div.rn.f32 	%f96, %f357, %f464;
	div.rn.f32 	%f97, %f369, %f464;
	div.rn.f32 	%f98, %f381, %f464;
	div.rn.f32 	%f99, %f393, %f464;
	div.rn.f32 	%f100, %f405, %f464;
	div.rn.f32 	%f101, %f417, %f464;
	div.rn.f32 	%f102, %f429, %f464;
	div.rn.f32 	%f103, %f441, %f464;
	div.rn.f32 	%f104, %f453, %f464;
	mul.lo.s64 	%rd19, %rd196, %rd24;
	@%p16 bra 	$L__BB47_32;
	add.s64 	%rd115, %rd19, %rd3;
	shr.u64 	%rd116, %rd115, 63;
	add.s64 	%rd117, %rd115, %rd116;
	shl.b64 	%rd118, %rd117, 2;
	and.b64  	%rd119, %rd118, -8;
	add.s64 	%rd120, %rd1, %rd119;
	st.global.v2.f32 	[%rd120], {%f79, %f80};
$L__BB47_32:
	setp.le.s64 	%p27, %rd26, %rd4;
	@%p27 bra 	$L__BB47_34;
	add.s64 	%rd121, %rd19, %rd4;
	shr.u64 	%rd122, %rd121, 63;
	add.s64 	%rd123, %rd121, %rd122;
	shl.b64 	%rd124, %rd123, 2;
	and.b64  	%rd125, %rd124, -8;
	add.s64 	%rd126, %rd1, %rd125;
	st.global.v2.f32 	[%rd126], {%f81, %f82};
$L__BB47_34:
	setp.le.s64 	%p28, %rd26, %rd5;
	@%p28 bra 	$L__BB47_36;
	add.s64 	%rd127, %rd19, %rd5;
	shr.u64 	%rd128, %rd127, 63;
	add.s64 	%rd129, %rd127, %rd128;
	shl.b64 	%rd130, %rd129, 2;
	and.b64  	%rd131, %rd130, -8;
	add.s64 	%rd132, %rd1, %rd131;
	st.global.v2.f32 	[%rd132], {%f83, %f84};
$L__BB47_36:
	setp.le.s64 	%p29, %rd26, %rd6;
	@%p29 bra 	$L__BB47_38;
	add.s64 	%rd133, %rd19, %rd6;
	shr.u64 	%rd134, %rd133, 63;
	add.s64 	%rd135, %rd133, %rd134;
	shl.b64 	%rd136, %rd135, 2;
	and.b64  	%rd137, %rd136, -8;
	add.s64 	%rd138, %rd1, %rd137;
	st.global.v2.f32 	[%rd138], {%f85, %f86};
$L__BB47_38:
	setp.le.s64 	%p30, %rd26, %rd7;
	@%p30 bra 	$L__BB47_40;
	add.s64 	%rd139, %rd19, %rd7;
	shr.u64 	%rd140, %rd139, 63;
	add.s64 	%rd141, %rd139, %rd140;
	shl.b64 	%rd142, %rd141, 2;
	and.b64  	%rd143, %rd142, -8;
	add.s64 	%rd144, %rd1, %rd143;
	st.global.v2.f32 	[%rd144], {%f87, %f88};
$L__BB47_40:
	setp.le.s64 	%p31, %rd26, %rd8;
	@%p31 bra 	$L__BB47_42;
	add.s64 	%rd145, %rd19, %rd8;
	shr.u64 	%rd146, %rd145, 63;
	add.s64 	%rd147, %rd145, %rd146;
	shl.b64 	%rd148, %rd147, 2;
	and.b64  	%rd149, %rd148, -8;
	add.s64 	%rd150, %rd1, %rd149;
	st.global.v2.f32 	[%rd150], {%f89, %f90};
$L__BB47_42:
	setp.le.s64 	%p32, %rd26, %rd9;
	@%p32 bra 	$L__BB47_44;
	add.s64 	%rd151, %rd19, %rd9;
	shr.u64 	%rd152, %rd151, 63;
	add.s64 	%rd153, %rd151, %rd152;
	shl.b64 	%rd154, %rd153, 2;
	and.b64  	%rd155, %rd154, -8;
	add.s64 	%rd156, %rd1, %rd155;
	st.global.v2.f32 	[%rd156], {%f91, %f92};
$L__BB47_44:
	setp.le.s64 	%p33, %rd26, %rd10;
	@%p33 bra 	$L__BB47_46;
	add.s64 	%rd157, %rd19, %rd10;
	shr.u64 	%rd158, %rd157, 63;
	add.s64 	%rd159, %rd157, %rd158;
	shl.b64 	%rd160, %rd159, 2;
	and.b64  	%rd161, %rd160, -8;
	add.s64 	%rd162, %rd1, %rd161;
	st.global.v2.f32 	[%rd162], {%f93, %f94};
$L__BB47_46:
	setp.le.s64 	%p34, %rd26, %rd11;
	@%p34 bra 	$L__BB47_48;
	add.s64 	%rd163, %rd19, %rd11;
	shr.u64 	%rd164, %rd163, 63;
	add.s64 	%rd165, %rd163, %rd164;
	shl.b64 	%rd166, %rd165, 2;
	and.b64  	%rd167, %rd166, -8;
	add.s64 	%rd168, %rd1, %rd167;
	st.global.v2.f32 	[%rd168], {%f95, %f96};
$L__BB47_48:
	setp.le.s64 	%p35, %rd26, %rd12;
	@%p35 bra 	$L__BB47_50;
	add.s64 	%rd169, %rd19, %rd12;
	shr.u64 	%rd170, %rd169, 63;
	add.s64 	%rd171, %rd169, %rd170;
	shl.b64 	%rd172, %rd171, 2;
	and.b64  	%rd173, %rd172, -8;
	add.s64 	%rd174, %rd1, %rd173;
	st.global.v2.f32 	[%rd174], {%f97, %f98};
$L__BB47_50:
	setp.le.s64 	%p36, %rd26, %rd13;
	@%p36 bra 	$L__BB47_52;
	add.s64 	%rd175, %rd19, %rd13;
	shr.u64 	%rd176, %rd175, 63;
	add.s64 	%rd177, %rd175, %rd176;
	shl.b64 	%rd178, %rd177, 2;
	and.b64  	%rd179, %rd178, -8;
	add.s64 	%rd180, %rd1, %rd179;
	st.global.v2.f32 	[%rd180], {%f99, %f100};
$L__BB47_52:
	setp.le.s64 	%p37, %rd26, %rd14;
	@%p37 bra 	$L__BB47_54;
	add.s64 	%rd181, %rd19, %rd14;
	shr.u64 	%rd182, %rd181, 63;
	add.s64 	%rd183, %rd181, %rd182;
	shl.b64 	%rd184, %rd183, 2;
	and.b64  	%rd185, %rd184, -8;
	add.s64 	%rd186, %rd1, %rd185;
	st.global.v2.f32 	[%rd186], {%f101, %f102};
$L__BB47_54:
	setp.le.s64 	%p38, %rd26, %rd15;
	@%p38 bra 	$L__BB47_56;
	add.s64 	%rd187, %rd19, %rd15;
	shr.u64 	%rd188, %rd187, 63;
	add.s64 	%rd189, %rd187, %rd188;
	shl.b64 	%rd190, %rd189, 2;
	and.b64  	%rd191, %rd190, -8;
	add.s64 	%rd192, %rd1, %rd191;
	st.global.v2.f32 	[%rd192], {%f103, %f104};
$L__BB47_56:
	ld.param.u64 	%rd195, [_Z15SoftmaxWarpImplI10DirectLoadIffE11DirectStoreIffEfLi2ELi26ELi32ELi1ELb1EL9Algorithm0EEvT_T0_ll_param_2];
	cvt.s64.s32 	%rd193, %r93;
	add.s64 	%rd196, %rd196, %rd193;
	setp.lt.s64 	%p39, %rd196, %rd195;
	@%p39 bra 	$L__BB47_4;
$L__BB47_57:
	ret;

}
	// .globl	_Z15SoftmaxWarpImplI10DirectLoadIffE11DirectStoreIffEfLi2ELi28ELi32ELi1ELb0EL9Algorithm0EEvT_T0_ll
.visible .entry _Z15SoftmaxWarpImplI10DirectLoadIffE11DirectStoreIffEfLi2ELi28ELi32ELi1ELb0EL9Algorithm0EEvT_T0_ll(
	.param .align 8 .b8 _Z15SoftmaxWarpImplI10DirectLoadIffE11DirectStoreIffEfLi2ELi28ELi32ELi1ELb0EL9Algorithm0EEvT_T0_ll_param_0[16],
	.param .align 8 .b8 _Z15SoftmaxWarpImplI10DirectLoadIffE11DirectStoreIffEfLi2ELi28ELi32ELi1ELb0EL9Algorithm0EEvT_T0_ll_param_1[16],
	.param .u64 _Z15SoftmaxWarpImplI10DirectLoadIffE11DirectStoreIffEfLi2ELi28ELi32ELi1ELb0EL9Algorithm0EEvT_T0_ll_param_2,
	.param .u64 _Z15SoftmaxWarpImplI10DirectLoadIffE11DirectStoreIffEfLi2ELi28ELi32ELi1ELb0EL9Algorithm0EEvT_T0_ll_param_3
)
{
	.reg .pred 	%p<14>;
	.reg .b32 	%r<85>;
	.reg .b32 	%f<443>;
	.reg .b64 	%rd<190>;

	ld.param.u64 	%rd12, [_Z15SoftmaxWarpImplI10DirectLoadIffE11DirectStoreIffEfLi2ELi28ELi32ELi1ELb0EL9Algorithm0EEvT_T0_ll_param_0+8];
	ld.param.u64 	%rd11, [_Z15SoftmaxWarpImplI10DirectLoadIffE11DirectStoreIffEfLi2ELi28ELi32ELi1ELb0EL9Algorithm0EEvT_T0_ll_param_0];
	ld.param.u64 	%rd2, [_Z15SoftmaxWarpImplI10DirectLoadIffE11DirectStoreIffEfLi2ELi28ELi32ELi1ELb0EL9Algorithm0EEvT_T0_ll_param_1];
	ld.param.u64 	%rd3, [_Z15SoftmaxWarpImplI10DirectLoadIffE11DirectStoreIffEfLi2ELi28ELi32ELi1ELb0EL9Algorithm0EEvT_T0_ll_param_1+8];
	ld.param.u64 	%rd13, [_Z15SoftmaxWarpImplI10DirectLoadIffE11DirectStoreIffEfLi2ELi28ELi32ELi1ELb0EL9Algorithm0EEvT_T0_ll_param_2];
	ld.param.u64 	%rd14, [_Z15SoftmaxWarpImplI10DirectLoadIffE11DirectStoreIffEfLi2ELi28ELi32ELi1ELb0EL9Algorithm0EEvT_T0_ll_param_3];
	setp.lt.s64 	%p1, %rd14, 897;
	@%p1 bra 	$L__BB48_2;
	mov.u64 	%rd15, $str;
	cvta.global.u64 	%rd16, %rd15;
	mov.u64 	%rd17, $str$1;
	cvta.global.u64 	%rd18, %rd17;
	mov.u64 	%rd19, __unnamed_49;
	cvta.global.u64 	%rd20, %rd19;
	{ // callseq 48, 0
	.param .b64 param0;
	st.param.b64 	[param0], %rd16;
	.param .b64 param1;
	st.param.b64 	[param1], %rd18;
	.param .b32 param2;
	st.param.b32 	[param2], 358;
	.param .b64 param3;
	st.param.b64 	[param3], %rd20;
	.param .b64 param4;
	st.param.b64 	[param4], 1;
	call.uni 
	__assertfail, 
	(
	param0, 
	param1, 
	param2, 
	param3, 
	param4
	);
	} // callseq 48
$L__BB48_2:
	mov.u32 	%r2, %nctaid.x;
	mov.u32 	%r3, %ntid.y;
	mul.lo.s32 	%r1, %r2, %r3;
	mov.u32 	%r4, %ctaid.x;
	mov.u32 	%r5, %tid.y;
	mad.lo.s32 	%r6, %r4, %r3, %r5;
	cvt.s64.s32 	%rd189, %r6;
	setp.le.s64 	%p2, %rd13, %rd189;
	@%p2 bra 	$L__BB48_5;
	cvta.to.global.u64 	%rd5, %rd11;
	cvta.to.global.u64 	%rd6, %rd2;
	mov.u32 	%r7, %tid.x;
	shl.b32 	%r8, %r7, 1;
	cvt.u64.u32 	%rd7, %r8;
	cvt.s64.s32 	%rd8, %r1;
$L__BB48_4:
	mad.lo.s64 	%rd21, %rd189, %rd12, %rd7;
	shr.u64 	%rd22, %rd21, 63;
	add.s64 	%rd23, %rd21, %rd22;
	shl.b64 	%rd24, %rd23, 2;
	and.b64  	%rd25, %rd24, -8;
	add.s64 	%rd26, %rd5, %rd25;
	ld.global.v2.f32 	{%f1, %f2}, [%rd26];
	max.f32 	%f3, %f1, 0fFF800000;
	max.f32 	%f4, %f3, %f2;
	add.s64 	%rd27, %rd21, 64;
	shr.u64 	%rd28, %rd27, 63;
	add.s64 	%rd29, %rd27, %rd28;
	shl.b64 	%rd30, %rd29, 2;
	and.b64  	%rd31, %rd30, -8;
	add.s64 	%rd32, %rd5, %rd31;
	ld.global.v2.f32 	{%f5, %f6}, [%rd32];
	max.f32 	%f7, %f4, %f5;
	max.f32 	%f8, %f7, %f6;
	add.s64 	%rd33, %rd21, 128;
	shr.u64 	%rd34, %rd33, 63;
	add.s64 	%rd35, %rd33, %rd34;
	shl.b64 	%rd36, %rd35, 2;
	and.b64  	%rd37, %rd36, -8;
	add.s64 	%rd38, %rd5, %rd37;
	ld.global.v2.f32 	{%f9, %f10}, [%rd38];
	max.f32 	%f11, %f8, %f9;
	max.f32 	%f12, %f11, %f10;
	add.s64 	%rd39, %rd21, 192;
	shr.u64 	%rd40, %rd39, 63;
	add.s64 	%rd41, %rd39, %rd40;
	shl.b64 	%rd42, %rd41, 2;
	and.b64  	%rd43, %rd42, -8;
	add.s64 	%rd44, %rd5, %rd43;
	ld.global.v2.f32 	{%f13, %f14}, [%rd44];
	max.f32 	%f15, %f12, %f13;
	max.f32 	%f16, %f15, %f14;
	add.s64 	%rd45, %rd21, 256;
	shr.u64 	%rd46, %rd45, 63;
	add.s64 	%rd47, %rd45, %rd46;
	shl.b64 	%rd48, %rd47, 2;
	and.b64  	%rd49, %rd48, -8;
	add.s64 	%rd50, %rd5, %rd49;
	ld.global.v2.f32 	{%f17, %f18}, [%rd50];
	max.f32 	%f19, %f16, %f17;
	max.f32 	%f20, %f19, %f18;
	add.s64 	%rd51, %rd21, 320;
	shr.u64 	%rd52, %rd51, 63;
	add.s64 	%rd53, %rd51, %rd52;
	shl.b64 	%rd54, %rd53, 2;
	and.b64  	%rd55, %rd54, -8;
	add.s64 	%rd56, %rd5, %rd55;
	ld.global.v2.f32 	{%f21, %f22}, [%rd56];
	max.f32 	%f23, %f20, %f21;
	max.f32 	%f24, %f23, %f22;
	add.s64 	%rd57, %rd21, 384;
	shr.u64 	%rd58, %rd57, 63;
	add.s64 	%rd59, %rd57, %rd58;
	shl.b64 	%rd60, %rd59, 2;
	and.b64  	%rd61, %rd60, -8;
	add.s64 	%rd62, %rd5, %rd61;
	ld.global.v2.f32 	{%f25, %f26}, [%rd62];
	max.f32 	%f27, %f24, %f25;
	max.f32 	%f28, %f27, %f26;
	add.s64 	%rd63, %rd21, 448;
	shr.u64 	%rd64, %rd63, 63;
	add.s64 	%rd65, %rd63, %rd64;
	shl.b64 	%rd66, %rd65, 2;
	and.b64  	%rd67, %rd66, -8;
	add.s64 	%rd68, %rd5, %rd67;
	ld.global.v2.f32 	{%f29, %f30}, [%rd68];
	max.f32 	%f31, %f28, %f29;
	max.f32 	%f32, %f31, %f30;
	add.s64 	%rd69, %rd21, 512;
	shr.u64 	%rd70, %rd69, 63;
	add.s64 	%rd71, %rd69, %rd70;
	shl.b64 	%rd72, %rd71, 2;
	and.b64  	%rd73, %rd72, -8;
	add.s64 	%rd74, %rd5, %rd73;
	ld.global.v2.f32 	{%f33, %f34}, [%rd74];
	max.f32 	%f35, %f32, %f33;
	max.f32 	%f36, %f35, %f34;
	add.s64 	%rd75, %rd21, 576;
	shr.u64 	%rd76, %rd75, 63;
	add.s64 	%rd77, %rd75, %rd76;
	shl.b64 	%rd78, %rd77, 2;
	and.b64  	%rd79, %rd78, -8;
	add.s64 	%rd80, %rd5, %rd79;
	ld.global.v2.f32 	{%f37, %f38}, [%rd80];
	max.f32 	%f39, %f36, %f37;
	max.f32 	%f40, %f39, %f38;
	add.s64 	%rd81, %rd21, 640;
	shr.u64 	%rd82, %rd81, 63;
	add.s64 	%rd83, %rd81, %rd82;
	shl.b64 	%rd84, %rd83, 2;
	and.b64  	%rd85, %rd84, -8;
	add.s64 	%rd86, %rd5, %rd85;
	ld.global.v2.f32 	{%f41, %f42}, [%rd86];
	max.f32 	%f43, %f40, %f41;
	max.f32 	%f44, %f43, %f42;
	add.s64 	%rd87, %rd21, 704;
	shr.u64 	%rd88, %rd87, 63;
	add.s64 	%rd89, %rd87, %rd88;
	shl.b64 	%rd90, %rd89, 2;
	and.b64  	%rd91, %rd90, -8;
	add.s64 	%rd92, %rd5, %rd91;
	ld.global.v2.f32 	{%f45, %f46}, [%rd92];
	max.f32 	%f47, %f44, %f45;
	max.f32 	%f48, %f47, %f46;
	add.s64 	%rd93, %rd21, 768;
	shr.u64 	%rd94, %rd93, 63;
	add.s64 	%rd95, %rd93, %rd94;
	shl.b64 	%rd96, %rd95, 2;
	and.b64  	%rd97, %rd96, -8;
	add.s64 	%rd98, %rd5, %rd97;
	ld.global.v2.f32 	{%f49, %f50}, [%rd98];
	max.f32 	%f51, %f48, %f49;
	max.f32 	%f52, %f51, %f50;
	add.s64 	%rd99, %rd21, 832;
	shr.u64 	%rd100, %rd99, 63;
	add.s64 	%rd101, %rd99, %rd100;
	shl.b64 	%rd102, %rd101, 2;
	and.b64  	%rd103, %rd102, -8;
	add.s64 	%rd104, %rd5, %rd103;
	ld.global.v2.f32 	{%f53, %f54}, [%rd104];
	max.f32 	%f55, %f52, %f53;
	max.f32 	%f56, %f55, %f54;
	mov.b32 	%r9, %f56;
	shfl.sync.bfly.b32	%r10|%p3, %r9, 16, 31, -1;
	mov.b32 	%f57, %r10;
	max.f32 	%f58, %f56, %f57;
	mov.b32 	%r11, %f58;
	shfl.sync.bfly.b32	%r12|%p4, %r11, 8, 31, -1;
	mov.b32 	%f59, %r12;
	max.f32 	%f60, %f58, %f59;
	mov.b32 	%r13, %f60;
	shfl.sync.bfly.b32	%r14|%p5, %r13, 4, 31, -1;
	mov.b32 	%f61, %r14;
	max.f32 	%f62, %f60, %f61;
	mov.b32 	%r15, %f62;
	shfl.sync.bfly.b32	%r16|%p6, %r15, 2, 31, -1;
	mov.b32 	%f63, %r16;
	max.f32 	%f64, %f62, %f63;
	mov.b32 	%r17, %f64;
	shfl.sync.bfly.b32	%r18|%p7, %r17, 1, 31, -1;
	mov.b32 	%f65, %r18;
	max.f32 	%f66, %f64, %f65;
	sub.f32 	%f67, %f1, %f66;
	fma.rn.f32 	%f68, %f67, 0f3BBB989D, 0f3F000000;
	cvt.sat.f32.f32 	%f69, %f68;
	mov.f32 	%f70, 0f4B400001;
	mov.f32 	%f71, 0f437C0000;
	fma.rm.f32 	%f72, %f69, %f71, %f70;
	add.f32 	%f73, %f72, 0fCB40007F;
	neg.f32 	%f74, %f73;
	fma.rn.f32 	%f75, %f67, 0f3FB8AA3B, %f74;
	fma.rn.f32 	%f76, %f67, 0f32A57060, %f75;
	mov.b32 	%r19, %f72;
	shl.b32 	%r20, %r19, 23;
	mov.b32 	%f77, %r20;
	ex2.approx.ftz.f32 	%f78, %f76;
	mul.f32 	%f79, %f78, %f77;
	add.f32 	%f80, %f79, 0f00000000;
	sub.f32 	%f81, %f2, %f66;
	fma.rn.f32 	%f82, %f81, 0f3BBB989D, 0f3F000000;
	cvt.sat.f32.f32 	%f83, %f82;
	fma.rm.f32 	%f84, %f83, %f71, %f70;
	add.f32 	%f85, %f84, 0fCB40007F;
	neg.f32 	%f86, %f85;
	fma.rn.f32 	%f87, %f81, 0f3FB8AA3B, %f86;
	fma.rn.f32 	%f88, %f81, 0f32A57060, %f87;
	mov.b32 	%r21, %f84;
	shl.b32 	%r22, %r21, 23;
	mov.b32 	%f89, %r22;
	ex2.approx.ftz.f32 	%f90, %f88;
	mul.f32 	%f91, %f90, %f89;
	add.f32 	%f92, %f80, %f91;
	sub.f32 	%f93, %f5, %f66;
	fma.rn.f32 	%f94, %f93, 0f3BBB989D, 0f3F000000;
	cvt.sat.f32.f32 	%f95, %f94;
	fma.rm.f32 	%f96, %f95, %f71, %f70;
	add.f32 	%f97, %f96, 0fCB40007F;
	neg.f32 	%f98, %f97;
	fma.rn.f32 	%f99, %f93, 0f3FB8AA3B, %f98;
	fma.rn.f32 	%f100, %f93, 0f32A57060, %f99;
	mov.b32 	%r23, %f96;
	shl.b32 	%r24, %r23, 23;
	mov.b32 	%f101, %r24;
	ex2.approx.ftz.f32 	%f102, %f100;
	mul.f32 	%f103, %f102, %f101;
	add.f32 	%f104, %f92, %f103;
	sub.f32 	%f105, %f6, %f66;
	fma.rn.f32 	%f106, %f105, 0f3BBB989D, 0f3F000000;
	cvt.sat.f32.f32 	%f107, %f106;
	fma.rm.f32 	%f108, %f107, %f71, %f70;
	add.f32 	%f109, %f108, 0fCB40007F;
	neg.f32 	%f110, %f109;
	fma.rn.f32 	%f111, %f105, 0f3FB8AA3B, %f110;
	fma.rn.f32 	%f112, %f105, 0f32A57060, %f111;
	mov.b32 	%r25, %f108;
	shl.b32 	%r26, %r25, 23;
	mov.b32 	%f113, %r26;
	ex2.approx.ftz.f32 	%f114, %f112;
	mul.f32 	%f115, %f114, %f113;
	add.f32 	%f116, %f104, %f115;
	sub.f32 	%f117, %f9, %f66;
	fma.rn.f32 	%f118, %f117, 0f3BBB989D, 0f3F000000;
	cvt.sat.f32.f32 	%f119, %f118;
	fma.rm.f32 	%f120, %f119, %f71, %f70;
	add.f32 	%f121, %f120, 0fCB40007F;
	neg.f32 	%f122, %f121;
	fma.rn.f32 	%f123, %f117, 0f3FB8AA3B, %f122;
	fma.rn.f32 	%f124, %f117, 0f32A57060, %f123;
	mov.b32 	%r27, %f120;
	shl.b32 	%r28, %r27, 23;
	mov.b32 	%f125, %r28;
	ex2.approx.ftz.f32 	%f126, %f124;
	mul.f32 	%f127, %f126, %f125;
	add.f32 	%f128, %f116, %f127;
	sub.f32 	%f129, %f10, %f66;
	fma.rn.f32 	%f130, %f129, 0f3BBB989D, 0f3F000000;
	cvt.sat.f32.f32 	%f131, %f130;
	fma.rm.f32 	%f132, %f131, %f71, %f70;
	add.f32 	%f133, %f132, 0fCB40007F;
	neg.f32 	%f134, %f133;
	fma.rn.f32 	%f135, %f129, 0f3FB8AA3B, %f134;
	fma.rn.f32 	%f136, %f129, 0f32A57060, %f135;
	mov.b32 	%r29, %f132;
	shl.b32 	%r30, %r29, 23;
	mov.b32 	%f137, %r30;
	ex2.approx.ftz.f32 	%f138, %f136;
	mul.f32 	%f139, %f138, %f137;
	add.f32 	%f140, %f128, %f139;
	sub.f32 	%f141, %f13, %f66;
	fma.rn.f32 	%f142, %f141, 0f3BBB989D, 0f3F000000;
	cvt.sat.f32.f32 	%f143, %f142;
	fma.rm.f32 	%f144, %f143, %f71, %f70;
	add.f32 	%f145, %f144, 0fCB40007F;
	neg.f32 	%f146, %f145;
	fma.rn.f32 	%f147, %f141, 0f3FB8AA3B, %f146;
	fma.rn.f32 	%f148, %f141, 0f32A57060, %f147;
	mov.b32 	%r31, %f144;
	shl.b32 	%r32, %r31, 23;
	mov.b32 	%f149, %r32;
	ex2.approx.ftz.f32 	%f150, %f148;
	mul.f32 	%f151, %f150, %f149;
	add.f32 	%f152, %f140, %f151;
	sub.f32 	%f153, %f14, %f66;
	fma.rn.f32 	%f154, %f153, 0f3BBB989D, 0f3F000000;
	cvt.sat.f32.f32 	%f155, %f154;
	fma.rm.f32 	%f156, %f155, %f71, %f70;
	add.f32 	%f157, %f156, 0fCB40007F;
	neg.f32 	%f158, %f157;
	fma.rn.f32 	%f159, %f153, 0f3FB8AA3B, %f158;
	fma.rn.f32 	%f160, %f153, 0f32A57060, %f159;
	mov.b32 	%r33, %f156;
	shl.b32 	%r34, %r33, 23;
	mov.b32 	%f161, %r34;
	ex2.approx.ftz.f32 	%f162, %f160;
	mul.f32 	%f163, %f162, %f161;
	add.f32 	%f164, %f152, %f163;
	sub.f32 	%f165, %f17, %f66;
	fma.rn.f32 	%f166, %f165, 0f3BBB989D, 0f3F000000;
	cvt.sat.f32.f32 	%f167, %f166;
	fma.rm.f32 	%f168, %f167, %f71, %f70;
	add.f32 	%f169, %f168, 0fCB40007F;
	neg.f32 	%f170, %f169;
	fma.rn.f32 	%f171, %f165, 0f3FB8AA3B, %f170;
	fma.rn.f32 	%f172, %f165, 0f32A57060, %f171;
	mov.b32 	%r35, %f168;
	shl.b32 	%r36, %r35, 23;
	mov.b32 	%f173, %r36;
	ex2.approx.ftz.f32 	%f174, %f172;
	mul.f32 	%f175, %f174, %f173;
	add.f32 	%f176, %f164, %f175;
	sub.f32 	%f177, %f18, %f66;
	fma.rn.f32 	%f178, %f177, 0f3BBB989D, 0f3F000000;
	cvt.sat.f32.f32 	%f179, %f178;
	fma.rm.f32 	%f180, %f179, %f71, %f70;
	add.f32 	%f181, %f180, 0fCB40007F;
	neg.f32 	%f182, %f181;
	fma.rn.f32 	%f183, %f177, 0f3FB8AA3B, %f182;
	fma.rn.f32 	%f184, %f177, 0f32A57060, %f183;
	mov.b32 	%r37, %f180;
	shl.b32 	%r38, %r37, 23;
	mov.b32 	%f185, %r38;
	ex2.approx.ftz.f32 	%f186, %f184;
	mul.f32 	%f187, %f186, %f185;
	add.f32 	%f188, %f176, %f187;
	sub.f32 	%f189, %f21, %f66;
	fma.rn.f32 	%f190, %f189, 0f3BBB989D, 0f3F000000;
	cvt.sat.f32.f32 	%f191, %f190;
	fma.rm.f32 	%f192, %f191, %f71, %f70;
	add.f32 	%f193, %f192, 0fCB40007F;
	neg.f32 	%f194, %f193;
	fma.rn.f32 	%f195, %f189, 0f3FB8AA3B, %f194;
	fma.rn.f32 	%f196, %f189, 0f32A57060, %f195;
	mov.b32 	%r39, %f192;
	shl.b32 	%r40, %r39, 23;
	mov.b32 	%f197, %r40;
	ex2.approx.ftz.f32 	%f198, %f196;
	mul.f32 	%f199, %f198, %f197;
	add.f32 	%f200, %f188, %f199;
	sub.f32 	%f201, %f22, %f66;
	fma.rn.f32 	%f202, %f201, 0f3BBB989D, 0f3F000000;
	cvt.sat.f32.f32 	%f203, %f202;
	fma.rm.f32 	%f204, %f203, %f71, %f70;
	add.f32 	%f205, %f204, 0fCB40007F;
	neg.f32 	%f206, %f205;
	fma.rn.f32 	%f207, %f201, 0f3FB8AA3B, %f206;
	fma.rn.f32 	%f208, %f201, 0f32A57060, %f207;
	mov.b32 	%r41, %f204;
	shl.b32 	%r42, %r41, 23;
	mov.b32 	%f209, %r42;
	ex2.approx.ftz.f32 	%f210, %f208;
	mul.f32 	%f211, %f210, %f209;
	add.f32 	%f212, %f200, %f211;
	sub.f32 	%f213, %f25, %f66;
	fma.rn.f32 	%f214, %f213, 0f3BBB989D, 0f3F000000;
	cvt.sat.f32.f32 	%f215, %f214;
	fma.rm.f32 	%f216, %f215, %f71, %f70;
	add.f32 	%f217, %f216, 0fCB40007F;
	neg.f32 	%f218, %f217;
	fma.rn.f32 	%f219, %f213, 0f3FB8AA3B, %f218;
	fma.rn.f32 	%f220, %f213, 0f32A57060, %f219;
	mov.b32 	%r43, %f216;
	shl.b32 	%r44, %r43, 23;
	mov.b32 	%f221, %r44;
	ex2.approx.ftz.f32 	%f222, %f220;
	mul.f32 	%f223, %f222, %f221;
	add.f32 	%f224, %f212, %f223;
	sub.f32 	%f225, %f26, %f66;
	fma.rn.f32 	%f226, %f225, 0f3BBB989D, 0f3F000000;
	cvt.sat.f32.f32 	%f227, %f226;
	fma.rm.f32 	%f228, %f227, %f71, %f70;
	add.f32 	%f229, %f228, 0fCB40007F;
	neg.f32 	%f230, %f229;
	fma.rn.f32 	%f231, %f225, 0f3FB8AA3B, %f230;
	fma.rn.f32 	%f232, %f225, 0f32A57060, %f231;
	mov.b32 	%r45, %f228;
	shl.b32 	%r46, %r45, 23;
	mov.b32 	%f233, %r46;
	ex2.approx.ftz.f32 	%f234, %f232;
	mul.f32 	%f235, %f234, %f233;
	add.f32 	%f236, %f224, %f235;
	sub.f32 	%f237, %f29, %f66;
	fma.rn.f32 	%f238, %f237, 0f3BBB989D, 0f3F000000;
	cvt.sat.f32.f32 	%f239, %f238;
	fma.rm.f32 	%f240, %f239, %f71, %f70;
	add.f32 	%f241, %f240, 0fCB40007F;
	neg.f32 	%f242, %f241;
	fma.rn.f32 	%f243, %f237, 0f3FB8AA3B, %f242;
	fma.rn.f32 	%f244, %f237, 0f32A57060, %f243;
	mov.b32 	%r47, %f240;
	shl.b32 	%r48, %r47, 23;
	mov.b32 	%f245, %r48;
	ex2.approx.ftz.f32 	%f246, %f244;
	mul.f32 	%f247, %f246, %f245;
	add.f32 	%f248, %f236, %f247;
	sub.f32 	%f249, %f30, %f66;
	fma.rn.f32 	%f250, %f249, 0f3BBB989D, 0f3F000000;
	cvt.sat.f32.f32 	%f251, %f250;
	fma.rm.f32 	%f252, %f251, %f71, %f70;
	add.f32 	%f253, %f252, 0fCB40007F;
	neg.f32 	%f254, %f253;
	fma.rn.f32 	%f255, %f249, 0f3FB8AA3B, %f254;
	fma.rn.f32 	%f256, %f249, 0f32A57060, %f255;
	mov.b32 	%r49, %f252;
	shl.b32 	%r50, %r49, 23;
	mov.b32 	%f257, %r50;
	ex2.approx.ftz.f32 	%f258, %f256;
	mul.f32 	%f259, %f258, %f257;
	add.f32 	%f260, %f248, %f259;
	sub.f32 	%f261, %f33, %f66;
	fma.rn.f32 	%f262, %f261, 0f3BBB989D, 0f3F000000;
	cvt.sat.f32.f32 	%f263, %f262;
	fma.rm.f32 	%f264, %f263, %f71, %f70;
	add.f32 	%f265, %f264, 0fCB40007F;
	neg.f32 	%f266, %f265;
	fma.rn.f32 	%f267, %f261, 0f3FB8AA3B, %f266;
	fma.rn.f32 	%f268, %f261, 0f32A57060, %f267;
	mov.b32 	%r51, %f264;
	shl.b32 	%r52, %r51, 23;
	mov.b32 	%f269, %r52;
	ex2.approx.ftz.f32 	%f270, %f268;
	mul.f32 	%f271, %f270, %f269;
	add.f32 	%f272, %f260, %f271;
	sub.f32 	%f273, %f34, %f66;
	fma.rn.f32 	%f274, %f273, 0f3BBB989D, 0f3F000000;
	cvt.sat.f32.f32 	%f275, %f274;
	fma.rm.f32 	%f276, %f275, %f71, %f70;
	add.f32 	%f277, %f276, 0fCB40007F;
	neg.f32 	%f278, %f277;
	fma.rn.f32 	%f279, %f273, 0f3FB8AA3B, %f278;
	fma.rn.f32 	%f280, %f273, 0f32A57060, %f279;
	mov.b32 	%r53, %f276;
	shl.b32 	%r54, %r53, 23;
	mov.b32 	%f281, %r54;
	ex2.approx.ftz.f32 	%f282, %f280;
	mul.f32 	%f283, %f282, %f281;
	add.f32 	%f284, %f272, %f283;
	sub.f32 	%f285, %f37, %f66;
	fma.rn.f32 	%f286, %f285, 0f3BBB989D, 0f3F000000;
	cvt.sat.f32.f32 	%f287, %f286;
	fma.rm.f32 	%f288, %f287, %f71, %f70;
	add.f32 	%f289, %f288, 0fCB40007F;
	neg.f32 	%f290, %f289;
	fma.rn.f32 	%f291, %f285, 0f3FB8AA3B, %f290;
	fma.rn.f32 	%f292, %f285, 0f32A57060, %f291;
	mov.b32 	%r55, %f288;
	shl.b32 	%r56, %r55, 23;
	mov.b32 	%f293, %r56;
	ex2.approx.ftz.f32 	%f294, %f292;
	mul.f32 	%f295, %f294, %f293;
	add.f32 	%f296, %f284, %f295;
	sub.f32 	%f297, %f38, %f66;
	fma.rn.f32 	%f298, %f297, 0f3BBB989D, 0f3F000000;
	cvt.sat.f32.f32 	%f299, %f298;
	fma.rm.f32 	%f300, %f299, %f71, %f70;
	add.f32 	%f301, %f300, 0fCB40007F;
	neg.f32 	%f302, %f301;
	fma.rn.f32 	%f303, %f297, 0f3FB8AA3B, %f302;
	fma.rn.f32 	%f304, %f297, 0f32A57060, %f303;
	mov.b32 	%r57, %f300;
	shl.b32 	%r58, %r57, 23;
	mov.b32 	%f305, %r58;
	ex2.approx.ftz.f32 	%f306, %f304;
	mul.f32 	%f307, %f306, %f305;
	add.f32 	%f308, %f296, %f307;
	sub.f32 	%f309, %f41, %f66;
	fma.rn.f32 	%f310, %f309, 0f3BBB989D, 0f3F000000;
	cvt.sat.f32.f32 	%f311, %f310;
	fma.rm.f32 	%f312, %f311, %f71, %f70;
	add.f32 	%f313, %f312, 0fCB40007F;
	neg.f32 	%f314, %f313;
	fma.rn.f32 	%f315, %f309, 0f3FB8AA3B, %f314;
	fma.rn.f32 	%f316, %f309, 0f32A57060, %f315;
	mov.b32 	%r59, %f312;
	shl.b32 	%r60, %r59, 23;
	mov.b32 	%f317, %r60;
	ex2.approx.ftz.f32 	%f318, %f316;
	mul.f32 	%f319, %f318, %f317;
	add.f32 	%f320, %f308, %f319;
	sub.f32 	%f321, %f42, %f66;
	fma.rn.f32 	%f322, %f321, 0f3BBB989D, 0f3F000000;
	cvt.sat.f32.f32 	%f323, %f322;
	fma.rm.f32 	%f324, %f323, %f71, %f70;
	add.f32 	%f325, %f324, 0fCB40007F;
	neg.f32 	%f326, %f325;
	fma.rn.f32 	%f327, %f321, 0f3FB8AA3B, %f326;
	fma.rn.f32 	%f328, %f321, 0f32A57060, %f327;
	mov.b32 	%r61, %f324;
	shl.b32 	%r62, %r61, 23;
	mov.b32 	%f329, %r62;
	ex2.approx.ftz.f32 	%f330, %f328;
	mul.f32 	%f331, %f330, %f329;
	add.f32 	%f332, %f320, %f331;
	sub.f32 	%f333, %f45, %f66;
	fma.rn.f32 	%f334, %f333, 0f3BBB989D, 0f3F000000;
	cvt.sat.f32.f32 	%f335, %f334;
	fma.rm.f32 	%f336, %f335, %f71, %f70;
	add.f32 	%f337, %f336, 0fCB40007F;
	neg.f32 	%f338, %f337;
	fma.rn.f32 	%f339, %f333, 0f3FB8AA3B, %f338;
	fma.rn.f32 	%f340, %f333, 0f32A57060, %f339;
	mov.b32 	%r63, %f336;
	shl.b32 	%r64, %r63, 23;
	mov.b32 	%f341, %r64;
	ex2.approx.ftz.f32 	%f342, %f340;
	mul.f32 	%f343, %f342, %f341;
	add.f32 	%f344, %f332, %f343;
	sub.f32 	%f345, %f46, %f66;
	fma.rn.f32 	%f346, %f345, 0f3BBB989D, 0f3F000000;
	cvt.sat.f32.f32 	%f347, %f346;
	fma.rm.f32 	%f348, %f347, %f71, %f70;
	add.f32 	%f349, %f348, 0fCB40007F;
	neg.f32 	%f350, %f349;
	fma.rn.f32 	%f351, %f345, 0f3FB8AA3B, %f350;
	fma.rn.f32 	%f352, %f345, 0f32A57060, %f351;
	mov.b32 	%r65, %f348;
	shl.b32 	%r66, %r65, 23;
	mov.b32 	%f353, %r66;
	ex2.approx.ftz.f32 	%f354, %f352;
	mul.f32 	%f355, %f354, %f353;
	add.f32 	%f356, %f344, %f355;
	sub.f32 	%f357, %f49, %f66;
	fma.rn.f32 	%f358, %f357, 0f3BBB989D, 0f3F000000;
	cvt.sat.f32.f32 	%f359, %f358;
	fma.rm.f32 	%f360, %f359, %f71, %f70;
	add.f32 	%f361, %f360, 0fCB40007F;
	neg.f32 	%f362, %f361;
	fma.rn.f32 	%f363, %f357, 0f3FB8AA3B, %f362;
	fma.rn.f32 	%f364, %f357, 0f32A57060, %f363;
	mov.b32 	%r67, %f360;
	shl.b32 	%r68, %r67, 23;
	mov.b32 	%f365, %r68;
	ex2.approx.ftz.f32 	%f366, %f364;
	mul.f32 	%f367, %f366, %f365;
	add.f32 	%f368, %f356, %f367;
	sub.f32 	%f369, %f50, %f66;
	fma.rn.f32 	%f370, %f369, 0f3BBB989D, 0f3F000000;
	cvt.sat.f32.f32 	%f371, %f370;
	fma.rm.f32 	%f372, %f371, %f71, %f70;
	add.f32 	%f373, %f372, 0fCB40007F;
	neg.f32 	%f374, %f373;
	fma.rn.f32 	%f375, %f369, 0f3FB8AA3B, %f374;
	fma.rn.f32 	%f376, %f369, 0f32A57060, %f375;
	mov.b32 	%r69, %f372;
	shl.b32 	%r70, %r69, 23;
	mov.b32 	%f377, %r70;
	ex2.approx.ftz.f32 	%f378, %f376;
	mul.f32 	%f379, %f378, %f377;
	add.f32 	%f380, %f368, %f379;
	sub.f32 	%f381, %f53, %f66;
	fma.rn.f32 	%f382, %f381, 0f3BBB989D, 0f3F000000;
	cvt.sat.f32.f32 	%f383, %f382;
	fma.rm.f32 	%f384, %f383, %f71, %f70;
	add.f32 	%f385, %f384, 0fCB40007F;
	neg.f32 	%f386, %f385;
	fma.rn.f32 	%f387, %f381, 0f3FB8AA3B, %f386;
	fma.rn.f32 	%f388, %f381, 0f32A57060, %f387;
	mov.b32 	%r71, %f384;
	shl.b32 	%r72, %r71, 23;
	mov.b32 	%f389, %r72;
	ex2.approx.ftz.f32 	%f390, %f388;
	mul.f32 	%f391, %f390, %f389;
	add.f32 	%f392, %f380, %f391;
	sub.f32 	%f393, %f54, %f66;
	fma.rn.f32 	%f394, %f393, 0f3BBB989D, 0f3F000000;
	cvt.sat.f32.f32 	%f395, %f394;
	fma.rm.f32 	%f396, %f395, %f71, %f70;
	add.f32 	%f397, %f396, 0fCB40007F;
	neg.f32 	%f398, %f397;
	fma.rn.f32 	%f399, %f393, 0f3FB8AA3B, %f398;
	fma.rn.f32 	%f400, %f393, 0f32A57060, %f399;
	mov.b32 	%r73, %f396;
	shl.b32 	%r74, %r73, 23;
	mov.b32 	%f401, %r74;
	ex2.approx.ftz.f32 	%f402, %f400;
	mul.f32 	%f403, %f402, %f401;
	add.f32 	%f404, %f392, %f403;
	mov.b32 	%r75, %f404;
	shfl.sync.bfly.b32	%r76|%p8, %r75, 16, 31, -1;
	mov.b32 	%f405, %r76;
	add.f32 	%f406, %f404, %f405;
	mov.b32 	%r77, %f406;
	shfl.sync.bfly.b32	%r78|%p9, %r77, 8, 31, -1;
	mov.b32 	%f407, %r78;
	add.f32 	%f408, %f406, %f407;
	mov.b32 	%r79, %f408;
	shfl.sync.bfly.b32	%r80|%p10, %r79, 4, 31, -1;
	mov.b32 	%f409, %r80;
	add.f32 	%f410, %f408, %f409;
	mov.b32 	%r81, %f410;
	shfl.sync.bfly.b32	%r82|%p11, %r81, 2, 31, -1;
	mov.b32 	%f411, %r82;
	add.f32 	%f412, %f410, %f411;
	mov.b32 	%r83, %f412;
	shfl.sync.bfly.b32	%r84|%p12, %r83, 1, 31, -1;
	mov.b32 	%f413, %r84;
	add.f32 	%f414, %f412, %f413;
	div.rn.f32 	%f415, %f79, %f414;
	div.rn.f32 	%f416, %f91, %f414;
	div.rn.f32 	%f417, %f103, %f414;
	div.rn.f32 	%f418, %f115, %f414;
	div.rn.f32 	%f419, %f127, %f414;
	div.rn.f32 	%f420, %f139, %f414;
	div.rn.f32 	%f421, %f151, %f414;
	div.rn.f32 	%f422, %f163, %f414;
	div.rn.f32 	%f423, %f175, %f414;
	div.rn.f32 	%f424, %f187, %f414;
	div.rn.f32 	%f425, %f199, %f414;
	div.rn.f32 	%f426, %f211, %f414;
	div.rn.f32 	%f427, %f223, %f414;
	div.rn.f32 	%f428, %f235, %f414;
	div.rn.f32 	%f429, %f247, %f414;
	div.rn.f32 	%f430, %f259, %f414;
	div.rn.f32 	%f431, %f271, %f414;
	div.rn.f32 	%f432, %f283, %f414;
	div.rn.f32 	%f433, %f295, %f414;
	div.rn.f32 	%f434, %f307, %f414;
	div.rn.f32 	%f435, %f319, %f414;
	div.rn.f32 	%f436, %f331, %f414;
	div.rn.f32 	%f437, %f343, %f414;
	div.rn.f32 	%f438, %f355, %f414;
	div.rn.f32 	%f439, %f367, %f414;
	div.rn.f32 	%f440, %f379, %f414;
	div.rn.f32 	%f441, %f391, %f414;
	div.rn.f32 	%f442, %f403, %f414;
	mad.lo.s64 	%rd105, %rd189, %rd3, %rd7;
	shr.u64 	%rd106, %rd105, 63;
	add.s64 	%rd107, %rd105, %rd106;
	shl.b64 	%rd108, %rd107, 2;
	and.b64  	%rd109, %rd108, -8;
	add.s64 	%rd110, %rd6, %rd109;
	st.global.v2.f32 	[%rd110], {%f415, %f416};
	add.s64 	%rd111, %rd105, 64;
	shr.u64 	%rd112, %rd111, 63;
	add.s64 	%rd113, %rd111, %rd112;
	shl.b64 	%rd114, %rd113, 2;
	and.b64  	%rd115, %rd114, -8;
	add.s64 	%rd116, %rd6, %rd115;
	st.global.v2.f32 	[%rd116], {%f417, %f418};
	add.s64 	%rd117, %rd105, 128;
	shr.u64 	%rd118, %rd117, 63;
	add.s64 	%rd119, %rd117, %rd118;
	shl.b64 	%rd120, %rd119, 2;
	and.b64  	%rd121, %rd120, -8;
	add.s64 	%rd122, %rd6, %rd121;
	st.global.v2.f32 	[%rd122], {%f419, %f420};
	add.s64 	%rd123, %rd105, 192;
	shr.u64 	%rd124, %rd123, 63;
	add.s64 	%rd125, %rd123, %rd124;
	shl.b64 	%rd126, %rd125, 2;
	and.b64  	%rd127, %rd126, -8;
	add.s64 	%rd128, %rd6, %rd127;
	st.global.v2.f32 	[%rd128], {%f421, %f422};
	add.s64 	%rd129, %rd105, 256;
	shr.u64 	%rd130, %rd129, 63;
	add.s64 	%rd131, %rd129, %rd130;
	shl.b64 	%rd132, %rd131, 2;
	and.b64  	%rd133, %rd132, -8;
	add.s64 	%rd134, %rd6, %rd133;
	st.global.v2.f32 	[%rd134], {%f423, %f424};
	add.s64 	%rd135, %rd105, 320;
	shr.u64 	%rd136, %rd135, 63;
	add.s64 	%rd137, %rd135, %rd136;
	shl.b64 	%rd138, %rd137, 2;
	and.b64  	%rd139, %rd138, -8;
	add.s64 	%rd140, %rd6, %rd139;
	st.global.v2.f32 	[%rd140], {%f425, %f426};
	add.s64 	%rd141, %rd105, 384;
	shr.u64 	%rd142, %rd141, 63;
	add.s64 	%rd143, %rd141, %rd142;
	shl.b64 	%rd144, %rd143, 2;
	and.b64  	%rd145, %rd144, -8;
	add.s64 	%rd146, %rd6, %rd145;
	st.global.v2.f32 	[%rd146], {%f427, %f428};
	add.s64 	%rd147, %rd105, 448;
	shr.u64 	%rd148, %rd147, 63;
	add.s64 	%rd149, %rd147, %rd148;
	shl.b64 	%rd150, %rd149, 2;
	and.b64  	%rd151, %rd150, -8;
	add.s64 	%rd152, %rd6, %rd151;
	st.global.v2.f32 	[%rd152], {%f429, %f430};
	add.s64 	%rd153, %rd105, 512;
	shr.u64 	%rd154, %rd153, 63;
	add.s64 	%rd155, %rd153, %rd154;
	shl.b64 	%rd156, %rd155, 2;
	and.b64  	%rd157, %rd156, -8;
	add.s64 	%rd158, %rd6, %rd157;
	st.global.v2.f32 	[%rd158], {%f431, %f432};
	add.s64 	%rd159, %rd105, 576;
	shr.u64 	%rd160, %rd159, 63;
	add.s64 	%rd161, %rd159, %rd160;
	shl.b64 	%rd162, %rd161, 2;
	and.b64  	%rd163, %rd162, -8;
	add.s64 	%rd164, %rd6, %rd163;
	st.global.v2.f32 	[%rd164], {%f433, %f434};
	add.s64 	%rd165, %rd105, 640;
	shr.u64 	%rd166, %rd165, 63;
	add.s64 	%rd167, %rd165, %rd166;
	shl.b64 	%rd168, %rd167, 2;
	and.b64  	%rd169, %rd168, -8;
	add.s64 	%rd170, %rd6, %rd169;
	st.global.v2.f32 	[%rd170], {%f435, %f436};
	add.s64 	%rd171, %rd105, 704;
	shr.u64 	%rd172, %rd171, 63;
	add.s64 	%rd173, %rd171, %rd172;
	shl.b64 	%rd174, %rd173, 2;
	and.b64  	%rd175, %rd174, -8;
	add.s64 	%rd176, %rd6, %rd175;
	st.global.v2.f32 	[%rd176], {%f437, %f438};
	add.s64 	%rd177, %rd105, 768;
	shr.u64 	%rd178, %rd177, 63;
	add.s64 	%rd179, %rd177, %rd178;
	shl.b64 	%rd180, %rd179, 2;
	and.b64  	%rd181, %rd180, -8;
	add.s64 	%rd182, %rd6, %rd181;
	st.global.v2.f32 	[%rd182], {%f439, %f440};
	add.s64 	%rd183, %rd105, 832;
	shr.u64 	%rd184, %rd183, 63;
	add.s64 	%rd185, %rd183, %rd184;
	shl.b64 	%rd186, %rd185, 2;
	and.b64  	%rd187, %rd186, -8;
	add.s64 	%rd188, %rd6, %rd187;
	st.global.v2.f32 	[%rd188], {%f441, %f442};
	add.s64 	%rd189, %rd189, %rd8;
	setp.lt.s64 	%p13, %rd189, %rd13;
	@%p13 bra 	$L__BB48_4;
$L__BB48_5:
	ret;

}
	// .globl	_Z15SoftmaxWarpImplI10DirectLoadIffE11DirectStoreIffEfLi2ELi28ELi32ELi1ELb1EL9Algorithm0EEvT_T0_ll
.visible .entry _Z15SoftmaxWarpImplI10DirectLoadIffE11DirectStoreIffEfLi2ELi28ELi32ELi1ELb1EL9Algorithm0EEvT_T0_ll(
	.param .align 8 .b8 _Z15SoftmaxWarpImplI10DirectLoadIffE11DirectStoreIffEfLi2ELi28ELi32ELi1ELb1EL9Algorithm0EEvT_T0_ll_param_0[16],
	.param .align 8 .b8 _Z15SoftmaxWarpImplI10DirectLoadIffE11DirectStoreIffEfLi2ELi28ELi32ELi1ELb1EL9Algorithm0EEvT_T0_ll_param_1[16],
	.param .u64 _Z15SoftmaxWarpImplI10DirectLoadIffE11DirectStoreIffEfLi2ELi28ELi32ELi1ELb1EL9Algorithm0EEvT_T0_ll_param_2,
	.param .u64 _Z15SoftmaxWarpImplI10DirectLoadIffE11DirectStoreIffEfLi2ELi28ELi32ELi1ELb1EL9Algorithm0EEvT_T0_ll_param_3
)
{
	.reg .pred 	%p<42>;
	.reg .b32 	%r<105>;
	.reg .b32 	%f<541>;
	.reg .b64 	%rd<218>;

	ld.param.u64 	%rd25, [_Z15SoftmaxWarpImplI10DirectLoadIffE11DirectStoreIffEfLi2ELi28ELi32ELi1ELb1EL9Algorithm0EEvT_T0_ll_param_1+8];
	ld.param.u64 	%rd24, [_Z15SoftmaxWarpImplI10DirectLoadIffE11DirectStoreIffEfLi2ELi28ELi32ELi1ELb1EL9Algorithm0EEvT_T0_ll_param_1];
	ld.param.u64 	%rd23, [_Z15SoftmaxWarpImplI10DirectLoadIffE11DirectStoreIffEfLi2ELi28ELi32ELi1ELb1EL9Algorithm0EEvT_T0_ll_param_0+8];
	ld.param.u64 	%rd22, [_Z15SoftmaxWarpImplI10DirectLoadIffE11DirectStoreIffEfLi2ELi28ELi32ELi1ELb1EL9Algorithm0EEvT_T0_ll_param_0];
	ld.param.u64 	%rd27, [_Z15SoftmaxWarpImplI10DirectLoadIffE11DirectStoreIffEfLi2ELi28ELi32ELi1ELb1EL9Algorithm0EEvT_T0_ll_param_3];
	setp.lt.s64 	%p1, %rd27, 897;
	@%p1 bra 	$L__BB49_2;
	mov.u64 	%rd28, $str;
	cvta.global.u64 	%rd29, %rd28;
	mov.u64 	%rd30, $str$1;
	cvta.global.u64 	%rd31, %rd30;
	mov.u64 	%rd32, __unnamed_50;
	cvta.global.u64 	%rd33, %rd32;
	{ // callseq 49, 0
	.param .b64 param0;
	st.param.b64 	[param0], %rd29;
	.param .b64 param1;
	st.param.b64 	[param1], %rd31;
	.param .b32 param2;
	st.param.b32 	[param2], 358;
	.param .b64 param3;
	st.param.b64 	[param3], %rd33;
	.param .b64 param4;
	st.param.b64 	[param4], 1;
	call.uni 
	__assertfail, 
	(
	param0, 
	param1, 
	param2, 
	param3, 
	param4
	);
	} // callseq 49
$L__BB49_2:
	ld.param.u64 	%rd215, [_Z15SoftmaxWarpImplI10DirectLoadIffE11DirectStoreIffEfLi2ELi28ELi32ELi1ELb1EL9Algorithm0EEvT_T0_ll_param_2];
	mov.u32 	%r1, %ntid.y;
	mov.u32 	%r2, %ctaid.x;
	mov.u32 	%r3, %tid.y;
	mad.lo.s32 	%r4, %r2, %r1, %r3;
	cvt.s64.s32 	%rd217, %r4;
	setp.le.s64 	%p2, %rd215, %rd217;
	@%p2 bra 	$L__BB49_61;
	mov.u32 	%r5, %tid.x;
	shl.b32 	%r6, %r5, 1;
	add.s32 	%r7, %r6, 64;
	cvt.u64.u32 	%rd2, %r7;
	add.s32 	%r8, %r6, 128;
	cvt.u64.u32 	%rd3, %r8;
	add.s32 	%r9, %r6, 192;
	cvt.u64.u32 	%rd4, %r9;
	add.s32 	%r10, %r6, 256;
	cvt.u64.u32 	%rd5, %r10;
	add.s32 	%r11, %r6, 320;
	cvt.u64.u32 	%rd6, %r11;
	add.s32 	%r12, %r6, 384;
	cvt.u64.u32 	%rd7, %r12;
	add.s32 	%r13, %r6, 448;
	cvt.u64.u32 	%rd8, %r13;
	add.s32 	%r14, %r6, 512;
	cvt.u64.u32 	%rd9, %r14;
	add.s32 	%r15, %r6, 576;
	cvt.u64.u32 	%rd10, %r15;
	add.s32 	%r16, %r6, 640;
	cvt.u64.u32 	%rd11, %r16;
	add.s32 	%r17, %r6, 704;
	cvt.u64.u32 	%rd12, %r17;
	add.s32 	%r18, %r6, 768;
	cvt.u64.u32 	%rd13, %r18;
	add.s32 	%r19, %r6, 832;
	cvt.u64.u32 	%rd14, %r19;
	mov.u32 	%r102, %nctaid.x;
	mul.lo.s32 	%r104, %r102, %r1;
$L__BB49_4:
	cvta.to.global.u64 	%rd16, %rd22;
	cvt.u64.u32 	%rd17, %r6;
	setp.le.s64 	%p3, %rd27, %rd17;
	mul.lo.s64 	%rd18, %rd217, %rd23;
	mov.f32 	%f499, 0fFF800000;
	mov.f32 	%f500, %f499;
	mov.f32 	%f504, %f499;
	@%p3 bra 	$L__BB49_6;
	add.s64 	%rd34, %rd18, %rd17;
	shr.u64 	%rd35, %rd34, 63;
	add.s64 	%rd36, %rd34, %rd35;
	shl.b64 	%rd37, %rd36, 2;
	and.b64  	%rd38, %rd37, -8;
	add.s64 	%rd39, %rd16, %rd38;
	ld.global.v2.f32 	{%f500, %f499}, [%rd39];
	max.f32 	%f114, %f500, 0fFF800000;
	max.f32 	%f504, %f114, %f499;
$L__BB49_6:
	setp.le.s64 	%p4, %rd27, %rd2;
	mov.f32 	%f502, 0fFF800000;
	mov.f32 	%f503, %f502;
	@%p4 bra 	$L__BB49_8;
	add.s64 	%rd40, %rd18, %rd2;
	shr.u64 	%rd41, %rd40, 63;
	add.s64 	%rd42, %rd40, %rd41;
	shl.b64 	%rd43, %rd42, 2;
	and.b64  	%rd44, %rd43, -8;
	add.s64 	%rd45, %rd16, %rd44;
	ld.global.v2.f32 	{%f503, %f502}, [%rd45];
	max.f32 	%f116, %f504, %f503;
	max.f32 	%f504, %f116, %f502;
$L__BB49_8:
	setp.le.s64 	%p5, %rd27, %rd3;
	mov.f32 	%f505, 0fFF800000;
	mov.f32 	%f506, %f505;
	@%p5 bra 	$L__BB49_10;
	add.s64 	%rd46, %rd18, %rd3;
	shr.u64 	%rd47, %rd46, 63;
	add.s64 	%rd48, %rd46, %rd47;
	shl.b64 	%rd49, %rd48, 2;
	and.b64  	%rd50, %rd49, -8;
	add.s64 	%rd51, %rd16, %rd50;
	ld.global.v2.f32 	{%f506, %f505}, [%rd51];
	max.f32 	%f118, %f504, %f506;
	max.f32 	%f504, %f118, %f505;
$L__BB49_10:
	setp.le.s64 	%p6, %rd27, %rd4;
	mov.f32 	%f508, 0fFF800000;
	mov.f32 	%f509, %f508;
	@%p6 bra 	$L__BB49_12;
	add.s64 	%rd52, %rd18, %rd4;
	shr.u64 	%rd53, %rd52, 63;
	add.s64 	%rd54, %rd52, %rd53;
	shl.b64 	%rd55, %rd54, 2;
	and.b64  	%rd56, %rd55, -8;
	add.s64 	%rd57, %rd16, %rd56;
	ld.global.v2.f32 	{%f509, %f508}, [%rd57];
	max.f32 	%f120, %f504, %f509;
	max.f32 	%f504, %f120, %f508;
$L__BB49_12:
	setp.le.s64 	%p7, %rd27, %rd5;
	mov.f32 	%f511, 0fFF800000;
	mov.f32 	%f512, %f511;
	@%p7 bra 	$L__BB49_14;
	add.s64 	%rd58, %rd18, %rd5;
	shr.u64 	%rd59, %rd58, 63;
	add.s64 	%rd60, %rd58, %rd59;
	shl.b64 	%rd61, %rd60, 2;
	and.b64  	%rd62, %rd61, -8;
	add.s64 	%rd63, %rd16, %rd62;
	ld.global.v2.f32 	{%f512, %f511}, [%rd63];
	max.f32 	%f122, %f504, %f512;
	max.f32 	%f504, %f122, %f511;
$L__BB49_14:
	setp.le.s64 	%p8, %rd27, %rd6;
	mov.f32 	%f514, 0fFF800000;
	mov.f32 	%f515, %f514;
	@%p8 bra 	$L__BB49_16;
	add.s64 	%rd64, %rd18, %rd6;
	shr.u64 	%rd65, %rd64, 63;
	add.s64 	%rd66, %rd64, %rd65;
	shl.b64 	%rd67, %rd66, 2;
	and.b64  	%rd68, %rd67, -8;
	add.s64 	%rd69, %rd16, %rd68;
	ld.global.v2.f32 	{%f515, %f514}, [%rd69];
	max.f32 	%f124, %f504, %f515;
	max.f32 	%f504, %f124, %f514;
$L__BB49_16:
	setp.le.s64 	%p9, %rd27, %rd7;
	mov.f32 	%f517, 0fFF800000;
	mov.f32 	%f518, %f517;
	@%p9 bra 	$L__BB49_18;
	add.s64 	%rd70, %rd18, %rd7;
	shr.u64 	%rd71, %rd70, 63;
	add.s64 	%rd72, %rd70, %rd71;
	shl.b64 	%rd73, %rd72, 2;
	and.b64  	%rd74, %rd73, -8;
	add.s64 	%rd75, %rd16, %rd74;
	ld.global.v2.f32 	{%f518, %f517}, [%rd75];
	max.f32 	%f126, %f504, %f518;
	max.f32 	%f504, %f126, %f517;
$L__BB49_18:
	setp.le.s64 	%p10, %rd27, %rd8;
	mov.f32 	%f520, 0fFF800000;
	mov.f32 	%f521, %f520;
	@%p10 bra 	$L__BB49_20;
	add.s64 	%rd76, %rd18, %rd8;
	shr.u64 	%rd77, %rd76, 63;
	add.s64 	%rd78, %rd76, %rd77;
	shl.b64 	%rd79, %rd78, 2;
	and.b64  	%rd80, %rd79, -8;
	add.s64 	%rd81, %rd16, %rd80;
	ld.global.v2.f32 	{%f521, %f520}, [%rd81];
	max.f32 	%f128, %f504, %f521;
	max.f32 	%f504, %f128, %f520;
$L__BB49_20:
	setp.le.s64 	%p11, %rd27, %rd9;
	mov.f32 	%f523, 0fFF800000;
	mov.f32 	%f524, %f523;
	@%p11 bra 	$L__BB49_22;
	add.s64 	%rd82, %rd18, %rd9;
	shr.u64 	%rd83, %rd82, 63;
	add.s64 	%rd84, %rd82, %rd83;
	shl.b64 	%rd85, %rd84, 2;
	and.b64  	%rd86, %rd85, -8;
	add.s64 	%rd87, %rd16, %rd86;
	ld.global.v2.f32 	{%f524, %f523}, [%rd87];
	max.f32 	%f130, %f504, %f524;
	max.f32 	%f504, %f130, %f523;
$L__BB49_22:
	setp.le.s64 	%p12, %rd27, %rd10;
	mov.f32 	%f526, 0fFF800000;
	mov.f32 	%f527, %f526;
	@%p12 bra 	$L__BB49_24;
	add.s64 	%rd88, %rd18, %rd10;
	shr.u64 	%rd89, %rd88, 63;
	add.s64 	%rd90, %rd88, %rd89;
	cvta.to.global.u64 	%rd91, %rd22;
	shl.b64 	%rd92, %rd90, 2;
	and.b64  	%rd93, %rd92, -8;
	add.s64 	%rd94, %rd91, %rd93;
	ld.global.v2.f32 	{%f527, %f526}, [%rd94];
	max.f32 	%f132, %f504, %f527;
	max.f32 	%f504, %f132, %f526;
$L__BB49_24:
	setp.le.s64 	%p13, %rd27, %rd11;
	mov.f32 	%f529, 0fFF800000;
	mov.f32 	%f530, %f529;
	@%p13 bra 	$L__BB49_26;
	add.s64 	%rd95, %rd18, %rd11;
	shr.u64 	%rd96, %rd95, 63;
	add.s64 	%rd97, %rd95, %rd96;
	cvta.to.global.u64 	%rd98, %rd22;
	shl.b64 	%rd99, %rd97, 2;
	and.b64  	%rd100, %rd99, -8;
	add.s64 	%rd101, %rd98, %rd100;
	ld.global.v2.f32 	{%f530, %f529}, [%rd101];
	max.f32 	%f134, %f504, %f530;
	max.f32 	%f504, %f134, %f529;
$L__BB49_26:
	setp.le.s64 	%p14, %rd27, %rd12;
	mov.f32 	%f532, 0fFF800000;
	mov.f32 	%f533, %f532;
	@%p14 bra 	$L__BB49_28;
	add.s64 	%rd102, %rd18, %rd12;
	shr.u64 	%rd103, %rd102, 63;
	add.s64 	%rd104, %rd102, %rd103;
	cvta.to.global.u64 	%rd105, %rd22;
	shl.b64 	%rd106, %rd104, 2;
	and.b64  	%rd107, %rd106, -8;
	add.s64 	%rd108, %rd105, %rd107;
	ld.global.v2.f32 	{%f533, %f532}, [%rd108];
	max.f32 	%f136, %f504, %f533;
	max.f32 	%f504, %f136, %f532;
$L__BB49_28:
	setp.le.s64 	%p15, %rd27, %rd13;
	mov.f32 	%f535, 0fFF800000;
	mov.f32 	%f536, %f535;
	@%p15 bra 	$L__BB49_30;
	add.s64 	%rd109, %rd18, %rd13;
	shr.u64 	%rd110, %rd109, 63;
	add.s64 	%rd111, %rd109, %rd110;
	cvta.to.global.u64 	%rd112, %rd22;
	shl.b64 	%rd113, %rd111, 2;
	and.b64  	%rd114, %rd113, -8;
	add.s64 	%rd115, %rd112, %rd114;
	ld.global.v2.f32 	{%f536, %f535}, [%rd115];
	max.f32 	%f138, %f504, %f536;
	max.f32 	%f504, %f138, %f535;
$L__BB49_30:
	setp.le.s64 	%p16, %rd27, %rd14;
	mov.f32 	%f538, 0fFF800000;
	mov.f32 	%f539, %f538;
	@%p16 bra 	$L__BB49_32;
	add.s64 	%rd116, %rd18, %rd14;
	shr.u64 	%rd117, %rd116, 63;
	add.s64 	%rd118, %rd116, %rd117;
	cvta.to.global.u64 	%rd119, %rd22;
	shl.b64 	%rd120, %rd118, 2;
	and.b64  	%rd121, %rd120, -8;
	add.s64 	%rd122, %rd119, %rd121;
	ld.global.v2.f32 	{%f539, %f538}, [%rd122];
	max.f32 	%f140, %f504, %f539;
	max.f32 	%f504, %f140, %f538;
$L__BB49_32:
	cvt.u64.u32 	%rd123, %r6;
	setp.le.s64 	%p17, %rd27, %rd123;
	mov.b32 	%r24, %f504;
	shfl.sync.bfly.b32	%r25|%p18, %r24, 16, 31, -1;
	mov.b32 	%f141, %r25;
	max.f32 	%f142, %f504, %f141;
	mov.b32 	%r26, %f142;
	shfl.sync.bfly.b32	%r27|%p19, %r26, 8, 31, -1;
	mov.b32 	%f143, %r27;
	max.f32 	%f144, %f142, %f143;
	mov.b32 	%r28, %f144;
	shfl.sync.bfly.b32	%r29|%p20, %r28, 4, 31, -1;
	mov.b32 	%f145, %r29;
	max.f32 	%f146, %f144, %f145;
	mov.b32 	%r30, %f146;
	shfl.sync.bfly.b32	%r31|%p21, %r30, 2, 31, -1;
	mov.b32 	%f147, %r31;
	max.f32 	%f148, %f146, %f147;
	mov.b32 	%r32, %f148;
	shfl.sync.bfly.b32	%r33|%p22, %r32, 1, 31, -1;
	mov.b32 	%f149, %r33;
	max.f32 	%f150, %f148, %f149;
	sub.f32 	%f151, %f500, %f150;
	fma.rn.f32 	%f152, %f151, 0f3BBB989D, 0f3F000000;
	cvt.sat.f32.f32 	%f153, %f152;
	mov.f32 	%f154, 0f4B400001;
	mov.f32 	%f155, 0f437C0000;
	fma.rm.f32 	%f156, %f153, %f155, %f154;
	add.f32 	%f157, %f156, 0fCB40007F;
	neg.f32 	%f158, %f157;
	fma.rn.f32 	%f159, %f151, 0f3FB8AA3B, %f158;
	fma.rn.f32 	%f160, %f151, 0f32A57060, %f159;
	mov.b32 	%r34, %f156;
	shl.b32 	%r35, %r34, 23;
	mov.b32 	%f161, %r35;
	ex2.approx.ftz.f32 	%f162, %f160;
	mul.f32 	%f163, %f162, %f161;
	add.f32 	%f164, %f163, 0f00000000;
	sub.f32 	%f165, %f499, %f150;
	fma.rn.f32 	%f166, %f165, 0f3BBB989D, 0f3F000000;
	cvt.sat.f32.f32 	%f167, %f166;
	fma.rm.f32 	%f168, %f167, %f155, %f154;
	add.f32 	%f169, %f168, 0fCB40007F;
	neg.f32 	%f170, %f169;
	fma.rn.f32 	%f171, %f165, 0f3FB8AA3B, %f170;
	fma.rn.f32 	%f172, %f165, 0f32A57060, %f171;
	mov.b32 	%r36, %f168;
	shl.b32 	%r37, %r36, 23;
	mov.b32 	%f173, %r37;
	ex2.approx.ftz.f32 	%f174, %f172;
	mul.f32 	%f175, %f174, %f173;
	add.f32 	%f176, %f164, %f175;
	sub.f32 	%f177, %f503, %f150;
	fma.rn.f32 	%f178, %f177, 0f3BBB989D, 0f3F000000;
	cvt.sat.f32.f32 	%f179, %f178;
	fma.rm.f32 	%f180, %f179, %f155, %f154;
	add.f32 	%f181, %f180, 0fCB40007F;
	neg.f32 	%f182, %f181;
	fma.rn.f32 	%f183, %f177, 0f3FB8AA3B, %f182;
	fma.rn.f32 	%f184, %f177, 0f32A57060, %f183;
	mov.b32 	%r38, %f180;
	shl.b32 	%r39, %r38, 23;
	mov.b32 	%f185, %r39;
	ex2.approx.ftz.f32 	%f186, %f184;
	mul.f32 	%f187, %f186, %f185;
	add.f32 	%f188, %f176, %f187;
	sub.f32 	%f189, %f502, %f150;
	fma.rn.f32 	%f190, %f189, 0f3BBB989D, 0f3F000000;
	cvt.sat.f32.f32 	%f191, %f190;
	fma.rm.f32 	%f192, %f191, %f155, %f154;
	add.f32 	%f193, %f192, 0fCB40007F;
	neg.f32 	%f194, %f193;
	fma.rn.f32 	%f195, %f189, 0f3FB8AA3B, %f194;
	fma.rn.f32 	%f196, %f189, 0f32A57060, %f195;
	mov.b32 	%r40, %f192;
	shl.b32 	%r41, %r40, 23;
	mov.b32 	%f197, %r41;
	ex2.approx.ftz.f32 	%f198, %f196;
	mul.f32 	%f199, %f198, %f197;
	add.f32 	%f200, %f188, %f199;
	sub.f32 	%f201, %f506, %f150;
	fma.rn.f32 	%f202, %f201, 0f3BBB989D, 0f3F000000;
	cvt.sat.f32.f32 	%f203, %f202;
	fma.rm.f32 	%f204, %f203, %f155, %f154;
	add.f32 	%f205, %f204, 0fCB40007F;
	neg.f32 	%f206, %f205;
	fma.rn.f32 	%f207, %f201, 0f3FB8AA3B, %f206;
	fma.rn.f32 	%f208, %f201, 0f32A57060, %f207;
	mov.b32 	%r42, %f204;
	shl.b32 	%r43, %r42, 23;
	mov.b32 	%f209, %r43;
	ex2.approx.ftz.f32 	%f210, %f208;
	mul.f32 	%f211, %f210, %f209;
	add.f32 	%f212, %f200, %f211;
	sub.f32 	%f213, %f505, %f150;
	fma.rn.f32 	%f214, %f213, 0f3BBB989D, 0f3F000000;
	cvt.sat.f32.f32 	%f215, %f214;
	fma.rm.f32 	%f216, %f215, %f155, %f154;
	add.f32 	%f217, %f216, 0fCB40007F;
	neg.f32 	%f218, %f217;
	fma.rn.f32 	%f219, %f213, 0f3FB8AA3B, %f218;
	fma.rn.f32 	%f220, %f213, 0f32A57060, %f219;
	mov.b32 	%r44, %f216;
	shl.b32 	%r45, %r44, 23;
	mov.b32 	%f221, %r45;
	ex2.approx.ftz.f32 	%f222, %f220;
	mul.f32 	%f223, %f222, %f221;
	add.f32 	%f224, %f212, %f223;
	sub.f32 	%f225, %f509, %f150;
	fma.rn.f32 	%f226, %f225, 0f3BBB989D, 0f3F000000;
	cvt.sat.f32.f32 	%f227, %f226;
	fma.rm.f32 	%f228, %f227, %f155, %f154;
	add.f32 	%f229, %f228, 0fCB40007F;
	neg.f32 	%f230, %f229;
	fma.rn.f32 	%f231, %f225, 0f3FB8AA3B, %f230;
	fma.rn.f32 	%f232, %f225, 0f32A57060, %f231;
	mov.b32 	%r46, %f228;
	shl.b32 	%r47, %r46, 23;
	mov.b32 	%f233, %r47;
	ex2.approx.ftz.f32 	%f234, %f232;
	mul.f32 	%f235, %f234, %f233;
	add.f32 	%f236, %f224, %f235;
	sub.f32 	%f237, %f508, %f150;
	fma.rn.f32 	%f238, %f237, 0f3BBB989D, 0f3F000000;
	cvt.sat.f32.f32 	%f239, %f238;
	fma.rm.f32 	%f240, %f239, %f155, %f154;
	add.f32 	%f241, %f240, 0fCB40007F;
	neg.f32 	%f242, %f241;
	fma.rn.f32 	%f243, %f237, 0f3FB8AA3B, %f242;
	fma.rn.f32 	%f244, %f237, 0f32A57060, %f243;
	mov.b32 	%r48, %f240;
	shl.b32 	%r49, %r48, 23;
	mov.b32 	%f245, %r49;
	ex2.approx.ftz.f32 	%f246, %f244;
	mul.f32 	%f247, %f246, %f245;
	add.f32 	%f248, %f236, %f247;
	sub.f32 	%f249, %f512, %f150;
	fma.rn.f32 	%f250, %f249, 0f3BBB989D, 0f3F000000;
	cvt.sat.f32.f32 	%f251, %f250;
	fma.rm.f32 	%f252, %f251, %f155, %f154;
	add.f32 	%f253, %f252, 0fCB40007F;
	neg.f32 	%f254, %f253;
	fma.rn.f32 	%f255, %f249, 0f3FB8AA3B, %f254;
	fma.rn.f32 	%f256, %f249, 0f32A57060, %f255;
	mov.b32 	%r50, %f252;
	shl.b32 	%r51, %r50, 23;
	mov.b32 	%f257, %r51;
	ex2.approx.ftz.f32 	%f258, %f256;
	mul.f32 	%f259, %f258, %f257;
	add.f32 	%f260, %f248, %f259;
	sub.f32 	%f261, %f511, %f150;
	fma.rn.f32 	%f262, %f261, 0f3BBB989D, 0f3F000000;
	cvt.sat.f32.f32 	%f263, %f262;
	fma.rm.f32 	%f264, %f263, %f155, %f154;
	add.f32 	%f265, %f264, 0fCB40007F;
	neg.f32 	%f266, %f265;
	fma.rn.f32 	%f267, %f261, 0f3FB8AA3B, %f266;
	fma.rn.f32 	%f268, %f261, 0f32A57060, %f267;
	mov.b32 	%r52, %f264;
	shl.b32 	%r53, %r52, 23;
	mov.b32 	%f269, %r53;
	ex2.approx.ftz.f32 	%f270, %f268;
	mul.f32 	%f271, %f270, %f269;
	add.f32 	%f272, %f260, %f271;
	sub.f32 	%f273, %f515, %f150;
	fma.rn.f32 	%f274, %f273, 0f3BBB989D, 0f3F000000;
	cvt.sat.f32.f32 	%f275, %f274;
	fma.rm.f32 	%f276, %f275, %f155, %f154;
	add.f32 	%f277, %f276, 0fCB40007F;
	neg.f32 	%f278, %f277;
	fma.rn.f32 	%f279, %f273, 0f3FB8AA3B, %f278;
	fma.rn.f32 	%f280, %f273, 0f32A57060, %f279;
	mov.b32 	%r54, %f276;
	shl.b32 	%r55, %r54, 23;
	mov.b32 	%f281, %r55;
	ex2.approx.ftz.f32 	%f282, %f280;
	mul.f32 	%f283, %f282, %f281;
	add.f32 	%f284, %f272, %f283;
	sub.f32 	%f285, %f514, %f150;
	fma.rn.f32 	%f286, %f285, 0f3BBB989D, 0f3F000000;
	cvt.sat.f32.f32 	%f287, %f286;
	fma.rm.f32 	%f288, %f287, %f155, %f154;
	add.f32 	%f289, %f288, 0fCB40007F;
	neg.f32 	%f290, %f289;
	fma.rn.f32 	%f291, %f285, 0f3FB8AA3B, %f290;
	fma.rn.f32 	%f292, %f285, 0f32A57060, %f291;
	mov.b32 	%r56, %f288;
	shl.b32 	%r57, %r56, 23;
	mov.b32 	%f293, %r57;
	ex2.approx.ftz.f32 	%f294, %f292;
	mul.f32 	%f295, %f294, %f293;
	add.f32 	%f296, %f284, %f295;
	sub.f32 	%f297, %f518, %f150;
	fma.rn.f32 	%f298, %f297, 0f3BBB989D, 0f3F000000;
	cvt.sat.f32.f32 	%f299, %f298;
	fma.rm.f32 	%f300, %f299, %f155, %f154;
	add.f32 	%f301, %f300, 0fCB40007F;
	neg.f32 	%f302, %f301;
	fma.rn.f32 	%f303, %f297, 0f3FB8AA3B, %f302;
	fma.rn.f32 	%f304, %f297, 0f32A57060, %f303;
	mov.b32 	%r58, %f300;
	shl.b32 	%r59, %r58, 23;
	mov.b32 	%f305, %r59;
	ex2.approx.ftz.f32 	%f306, %f304;
	mul.f32 	%f307, %f306, %f305;
	add.f32 	%f308, %f296, %f307;
	sub.f32 	%f309, %f517, %f150;
	fma.rn.f32 	%f310, %f309, 0f3BBB989D, 0f3F000000;
	cvt.sat.f32.f32 	%f311, %f310;
	fma.rm.f32 	%f312, %f311, %f155, %f154;
	add.f32 	%f313, %f312, 0fCB40007F;
	neg.f32 	%f314, %f313;
	fma.rn.f32 	%f315, %f309, 0f3FB8AA3B, %f314;
	fma.rn.f32 	%f316, %f309, 0f32A57060, %f315;
	mov.b32 	%r60, %f312;
	shl.b32 	%r61, %r60, 23;
	mov.b32 	%f317, %r61;
	ex2.approx.ftz.f32 	%f318, %f316;
	mul.f32 	%f319, %f318, %f317;
	add.f32 	%f320, %f308, %f319;
	sub.f32 	%f321, %f521, %f150;
	fma.rn.f32 	%f322, %f321, 0f3BBB989D, 0f3F000000;
	cvt.sat.f32.f32 	%f323, %f322;
	fma.rm.f32 	%f324, %f323, %f155, %f154;
	add.f32 	%f325, %f324, 0fCB40007F;
	neg.f32 	%f326, %f325;
	fma.rn.f32 	%f327, %f321, 0f3FB8AA3B, %f326;
	fma.rn.f32 	%f328, %f321, 0f32A57060, %f327;
	mov.b32 	%r62, %f324;
	shl.b32 	%r63, %r62, 23;
	mov.b32 	%f329, %r63;
	ex2.approx.ftz.f32 	%f330, %f328;
	mul.f32 	%f331, %f330, %f329;
	add.f32 	%f332, %f320, %f331;
	sub.f32 	%f333, %f520, %f150;
	fma.rn.f32 	%f334, %f333, 0f3BBB989D, 0f3F000000;
	cvt.sat.f32.f32 	%f335, %f334;
	fma.rm.f32 	%f336, %f335, %f155, %f154;
	add.f32 	%f337, %f336, 0fCB40007F;
	neg.f32 	%f338, %f337;
	fma.rn.f32 	%f339, %f333, 0f3FB8AA3B, %f338;
	fma.rn.f32 	%f340, %f333, 0f32A57060, %f339;
	mov.b32 	%r64, %f336;
	shl.b32 	%r65, %r64, 23;
	mov.b32 	%f341, %r65;
	ex2.approx.ftz.f32 	%f342, %f340;
	mul.f32 	%f343, %f342, %f341;
	add.f32 	%f344, %f332, %f343;
	sub.f32 	%f345, %f524, %f150;
	fma.rn.f32 	%f346, %f345, 0f3BBB989D, 0f3F000000;
	cvt.sat.f32.f32 	%f347, %f346;
	fma.rm.f32 	%f348, %f347, %f155, %f154;
	add.f32 	%f349, %f348, 0fCB40007F;
	neg.f32 	%f350, %f349;
	fma.rn.f32 	%f351, %f345, 0f3FB8AA3B, %f350;
	fma.rn.f32 	%f352, %f345, 0f32A57060, %f351;
	mov.b32 	%r66, %f348;
	shl.b32 	%r67, %r66, 23;
	mov.b32 	%f353, %r67;
	ex2.approx.ftz.f32 	%f354, %f352;
	mul.f32 	%f355, %f354, %f353;
	add.f32 	%f356, %f344, %f355;
	sub.f32 	%f357, %f523, %f150;
	fma.rn.f32 	%f358, %f357, 0f3BBB989D, 0f3F000000;
	cvt.sat.f32.f32 	%f359, %f358;
	fma.rm.f32 	%f360, %f359, %f155, %f154;
	add.f32 	%f361, %f360, 0fCB40007F;
	neg.f32 	%f362, %f361;
	fma.rn.f32 	%f363, %f357, 0f3FB8AA3B, %f362;
	fma.rn.f32 	%f364, %f357, 0f32A57060, %f363;
	mov.b32 	%r68, %f360;
	shl.b32 	%r69, %r68, 23;
	mov.b32 	%f365, %r69;
	ex2.approx.ftz.f32 	%f366, %f364;
	mul.f32 	%f367, %f366, %f365;
	add.f32 	%f368, %f356, %f367;
	sub.f32 	%f369, %f527, %f150;
	fma.rn.f32 	%f370, %f369, 0f3BBB989D, 0f3F000000;
	cvt.sat.f32.f32 	%f371, %f370;
	fma.rm.f32 	%f372, %f371, %f155, %f154;
	add.f32 	%f373, %f372, 0fCB40007F;
	neg.f32 	%f374, %f373;
	fma.rn.f32 	%f375, %f369, 0f3FB8AA3B, %f374;
	fma.rn.f32 	%f376, %f369, 0f32A57060, %f375;
	mov.b32 	%r70, %f372;
	shl.b32 	%r71, %r70, 23;
	mov.b32 	%f377, %r71;
	ex2.approx.ftz.f32 	%f378, %f376;
	mul.f32 	%f379, %f378, %f377;
	add.f32 	%f380, %f368, %f379;
	sub.f32 	%f381, %f526, %f150;
	fma.rn.f32 	%f382, %f381, 0f3BBB989D, 0f3F000000;
	cvt.sat.f32.f32 	%f383, %f382;
	fma.rm.f32 	%f384, %f383, %f155, %f154;
	add.f32 	%f385, %f384, 0fCB40007F;
	neg.f32 	%f386, %f385;
	fma.rn.f32 	%f387, %f381, 0f3FB8AA3B, %f386;
	fma.rn.f32 	%f388, %f381, 0f32A57060, %f387;
	mov.b32 	%r72, %f384;
	shl.b32 	%r73, %r72, 23;
	mov.b32 	%f389, %r73;
	ex2.approx.ftz.f32 	%f390, %f388;
	mul.f32 	%f391, %f390, %f389;
	add.f32 	%f392, %f380, %f391;
	sub.f32 	%f393, %f530, %f150;
	fma.rn.f32 	%f394, %f393, 0f3BBB989D, 0f3F000000;
	cvt.sat.f32.f32 	%f395, %f394;
	fma.rm.f32 	%f396, %f395, %f155, %f154;
	add.f32 	%f397, %f396, 0fCB40007F;
	neg.f32 	%f398, %f397;
	fma.rn.f32 	%f399, %f393, 0f3FB8AA3B, %f398;
	fma.rn.f32 	%f400, %f393, 0f32A57060, %f399;
	mov.b32 	%r74, %f396;
	shl.b32 	%r75, %r74, 23;
	mov.b32 	%f401, %r75;
	ex2.approx.ftz.f32 	%f402, %f400;
	mul.f32 	%f403, %f402, %f401;
	add.f32 	%f404, %f392, %f403;
	sub.f32 	%f405, %f529, %f150;
	fma.rn.f32 	%f406, %f405, 0f3BBB989D, 0f3F000000;
	cvt.sat.f32.f32 	%f407, %f406;
	fma.rm.f32 	%f408, %f407, %f155, %f154;
	add.f32 	%f409, %f408, 0fCB40007F;
	neg.f32 	%f410, %f409;
	fma.rn.f32 	%f411, %f405, 0f3FB8AA3B, %f410;
	fma.rn.f32 	%f412, %f405, 0f32A57060, %f411;
	mov.b32 	%r76, %f408;
	shl.b32 	%r77, %r76, 23;
	mov.b32 	%f413, %r77;
	ex2.approx.ftz.f32 	%f414, %f412;
	mul.f32 	%f415, %f414, %f413;
	add.f32 	%f416, %f404, %f415;
	sub.f32 	%f417, %f533, %f150;
	fma.rn.f32 	%f418, %f417, 0f3BBB989D, 0f3F000000;
	cvt.sat.f32.f32 	%f419, %f418;
	fma.rm.f32 	%f420, %f419, %f155, %f154;
	add.f32 	%f421, %f420, 0fCB40007F;
	neg.f32 	%f422, %f421;
	fma.rn.f32 	%f423, %f417, 0f3FB8AA3B, %f422;
	fma.rn.f32 	%f424, %f417, 0f32A57060, %f423;
	mov.b32 	%r78, %f420;
	shl.b32 	%r79, %r78, 23;
	mov.b32 	%f425, %r79;
	ex2.approx.ftz.f32 	%f426, %f424;
	mul.f32 	%f427, %f426, %f425;
	add.f32 	%f428, %f416, %f427;
	sub.f32 	%f429, %f532, %f150;
	fma.rn.f32 	%f430, %f429, 0f3BBB989D, 0f3F000000;
	cvt.sat.f32.f32 	%f431, %f430;
	fma.rm.f32 	%f432, %f431, %f155, %f154;
	add.f32 	%f433, %f432, 0fCB40007F;
	neg.f32 	%f434, %f433;
	fma.rn.f32 	%f435, %f429, 0f3FB8AA3B, %f434;
	fma.rn.f32 	%f436, %f429, 0f32A57060, %f435;
	mov.b32 	%r80, %f432;
	shl.b32 	%r81, %r80, 23;
	mov.b32 	%f437, %r81;
	ex2.approx.ftz.f32 	%f438, %f436;
	mul.f32 	%f439, %f438, %f437;
	add.f32 	%f440, %f428, %f439;
	sub.f32 	%f441, %f536, %f150;
	fma.rn.f32 	%f442, %f441, 0f3BBB989D, 0f3F000000;
	cvt.sat.f32.f32 	%f443, %f442;
	fma.rm.f32 	%f444, %f443, %f155, %f154;
	add.f32 	%f445, %f444, 0fCB40007F;
	neg.f32 	%f446, %f445;
	fma.rn.f32 	%f447, %f441, 0f3FB8AA3B, %f446;
	fma.rn.f32 	%f448, %f441, 0f32A57060, %f447;
	mov.b32 	%r82, %f444;
	shl.b32 	%r83, %r82, 23;
	mov.b32 	%f449, %r83;
	ex2.approx.ftz.f32 	%f450, %f448;
	mul.f32 	%f451, %f450, %f449;
	add.f32 	%f452, %f440, %f451;
	sub.f32 	%f453, %f535, %f150;
	fma.rn.f32 	%f454, %f453, 0f3BBB989D, 0f3F000000;
	cvt.sat.f32.f32 	%f455, %f454;
	fma.rm.f32 	%f456, %f455, %f155, %f154;
	add.f32 	%f457, %f456, 0fCB40007F;
	neg.f32 	%f458, %f457;
	fma.rn.f32 	%f459, %f453, 0f3FB8AA3B, %f458;
	fma.rn.f32 	%f460, %f453, 0f32A57060, %f459;
	mov.b32 	%r84, %f456;
	shl.b32 	%r85, %r84, 23;
	mov.b32 	%f461, %r85;
	ex2.approx.ftz.f32 	%f462, %f460;
	mul.f32 	%f463, %f462, %f461;
	add.f32 	%f464, %f452, %f463;
	sub.f32 	%f465, %f539, %f150;
	fma.rn.f32 	%f466, %f465, 0f3BBB989D, 0f3F000000;
	cvt.sat.f32.f32 	%f467, %f466;
	fma.rm.f32 	%f468, %f467, %f155, %f154;
	add.f32 	%f469, %f468, 0fCB40007F;
	neg.f32 	%f470, %f469;
	fma.rn.f32 	%f471, %f465, 0f3FB8AA3B, %f470;
	fma.rn.f32 	%f472, %f465, 0f32A57060, %f471;
	mov.b32 	%r86, %f468;
	shl.b32 	%r87, %r86, 23;
	mov.b32 	%f473, %r87;
	ex2.approx.ftz.f32 	%f474, %f472;
	mul.f32 	%f475, %f474, %f473;
	add.f32 	%f476, %f464, %f475;
	sub.f32 	%f477, %f538, %f150;
	fma.rn.f32 	%f478, %f477, 0f3BBB989D, 0f3F000000;
	cvt.sat.f32.f32 	%f479, %f478;
	fma.rm.f32 	%f480, %f479, %f155, %f154;
	add.f32 	%f481, %f480, 0fCB40007F;
	neg.f32 	%f482, %f481;
	fma.rn.f32 	%f483, %f477, 0f3FB8AA3B, %f482;
	fma.rn.f32 	%f484, %f477, 0f32A57060, %f483;
	mov.b32 	%r88, %f480;
	shl.b32 	%r89, %r88, 23;
	mov.b32 	%f485, %r89;
	ex2.approx.ftz.f32 	%f486, %f484;
	mul.f32 	%f487, %f486, %f485;
	add.f32 	%f488, %f476, %f487;
	mov.b32 	%r90, %f488;
	shfl.sync.bfly.b32	%r91|%p23, %r90, 16, 31, -1;
	mov.b32 	%f489, %r91;
	add.f32 	%f490, %f488, %f489;
	mov.b32 	%r92, %f490;
	shfl.sync.bfly.b32	%r93|%p24, %r92, 8, 31, -1;
	mov.b32 	%f491, %r93;
	add.f32 	%f492, %f490, %f491;
	mov.b32 	%r94, %f492;
	shfl.sync.bfly.b32	%r95|%p25, %r94, 4, 31, -1;
	mov.b32 	%f493, %r95;
	add.f32 	%f494, %f492, %f493;
	mov.b32 	%r96, %f494;
	shfl.sync.bfly.b32	%r97|%p26, %r96, 2, 31, -1;
	mov.b32 	%f495, %r97;
	add.f32 	%f496, %f494, %f495;
	mov.b32 	%r98, %f496;
	shfl.sync.bfly.b32	%r99|%p27, %r98, 1, 31, -1;
	mov.b32 	%f497, %r99;
	add.f32 	%f498, %f496, %f497;
	div.rn.f32 	%f85, %f163, %f498;
	div.rn.f32 	%f86, %f175, %f498;
	div.rn.f32 	%f87, %f187, %f498;
	div.rn.f32 	%f88, %f199, %f498;
	div.rn.f32 	%f89, %f211, %f498;
	div.rn.f32 	%f90, %f223, %f498;
	div.rn.f32 	%f91, %f235, %f498;
	div.rn.f32 	%f92, %f247, %f498;
	div.rn.f32 	%f93, %f259, %f498;
	div.rn.f32 	%f94, %f271, %f498;
	div.rn.f32 	%f95, %f283, %f498;
	div.rn.f32 	%f96, %f295, %f498;
	div.rn.f32 	%f97, %f307, %f498;
	div.rn.f32 	%f98, %f319, %f498;
	div.rn.f32 	%f99, %f331, %f498;
	div.rn.f32 	%f100, %f343, %f498;
	div.rn.f32 	%f101, %f355, %f498;
	div.rn.f32 	%f102, %f367, %f498;
	div.rn.f32 	%f103, %f379, %f498;
	div.rn.f32 	%f104, %f391, %f498;
	div.rn.f32 	%f105, %f403, %f498;
	div.rn.f32 	%f106, %f415, %f498;
	div.rn.f32 	%f107, %f427, %f498;
	div.rn.f32 	%f108, %f439, %f498;
	div.rn.f32 	%f109, %f451, %f498;
	div.rn.f32 	%f110, %f463, %f498;
	div.rn.f32 	%f111, %f475, %f498;
	div.rn.f32 	%f112, %f487, %f498;
	mul.lo.s64 	%rd19, %rd217, %rd25;
	@%p17 bra 	$L__BB49_34;
	cvt.u64.u32 	%rd124, %r6;
	add.s64 	%rd125, %rd19, %rd124;
	shr.u64 	%rd126, %rd125, 63;
	add.s64 	%rd127, %rd125, %rd126;
	cvta.to.global.u64 	%rd128, %rd24;
	shl.b64 	%rd129, %rd127, 2;
	and.b64  	%rd130, %rd129, -8;
	add.s64 	%rd131, %rd128, %rd130;
	st.global.v2.f32 	[%rd131], {%f85, %f86};
$L__BB49_34:
	setp.le.s64 	%p28, %rd27, %rd2;
	@%p28 bra 	$L__BB49_36;
	add.s64 	%rd132, %rd19, %rd2;
	shr.u64 	%rd133, %rd132, 63;
	add.s64 	%rd134, %rd132, %rd133;
	cvta.to.global.u64 	%rd135, %rd24;
	shl.b64 	%rd136, %rd134, 2;
	and.b64  	%rd137, %rd136, -8;
	add.s64 	%rd138, %rd135, %rd137;
	st.global.v2.f32 	[%rd138], {%f87, %f88};
$L__BB49_36:
	setp.le.s64 	%p29, %rd27, %rd3;
	@%p29 bra 	$L__BB49_38;
	add.s64 	%rd139, %rd19, %rd3;
	shr.u64 	%rd140, %rd139, 63;
	add.s64 	%rd141, %rd139, %rd140;
	cvta.to.global.u64 	%rd142, %rd24;
	shl.b64 	%rd143, %rd141, 2;
	and.b64  	%rd144, %rd143, -8;
	add.s64 	%rd145, %rd142, %rd144;
	st.global.v2.f32 	[%rd145], {%f89, %f90};
$L__BB49_38:
	setp.le.s64 	%p30, %rd27, %rd4;
	@%p30 bra 	$L__BB49_40;
	add.s64 	%rd146, %rd19, %rd4;
	shr.u64 	%rd147, %rd146, 63;
	add.s64 	%rd148, %rd146, %rd147;
	cvta.to.global.u64 	%rd149, %rd24;
	shl.b64 	%rd150, %rd148, 2;
	and.b64  	%rd151, %rd150, -8;
	add.s64 	%rd152, %rd149, %rd151;
	st.global.v2.f32 	[%rd152], {%f91, %f92};
$L__BB49_40:
	setp.le.s64 	%p31, %rd27, %rd5;
	@%p31 bra 	$L__BB49_42;
	add.s64 	%rd153, %rd19, %rd5;
	shr.u64 	%rd154, %rd153, 63;
	add.s64 	%rd155, %rd153, %rd154;
	cvta.to.global.u64 	%rd156, %rd24;
	shl.b64 	%rd157, %rd155, 2;
	and.b64  	%rd158, %rd157, -8;
	add.s64 	%rd159, %rd156, %rd158;
	st.global.v2.f32 	[%rd159], {%f93, %f94};
$L__BB49_42:
	cvta.to.global.u64 	%rd20, %rd24;
	setp.le.s64 	%p32, %rd27, %rd6;
	@%p32 bra 	$L__BB49_44;
	add.s64 	%rd160, %rd19, %rd6;
	shr.u64 	%rd161, %rd160, 63;
	add.s64 	%rd162, %rd160, %rd161;
	shl.b64 	%rd163, %rd162, 2;
	and.b64  	%rd164, %rd163, -8;
	add.s64 	%rd165, %rd20, %rd164;
	st.global.v2.f32 	[%rd165], {%f95, %f96};
$L__BB49_44:
	setp.le.s64 	%p33, %rd27, %rd7;
	@%p33 bra 	$L__BB49_46;
	add.s64 	%rd166, %rd19, %rd7;
	shr.u64 	%rd167, %rd166, 63;
	add.s64 	%rd168, %rd166, %rd167;
	shl.b64 	%rd169, %rd168, 2;
	and.b64  	%rd170, %rd169, -8;
	add.s64 	%rd171, %rd20, %rd170;
	st.global.v2.f32 	[%rd171], {%f97, %f98};
$L__BB49_46:
	setp.le.s64 	%p34, %rd27, %rd8;
	@%p34 bra 	$L__BB49_48;
	add.s64 	%rd172, %rd19, %rd8;
	shr.u64 	%rd173, %rd172, 63;
	add.s64 	%rd174, %rd172, %rd173;
	shl.b64 	%rd175, %rd174, 2;
	and.b64  	%rd176, %rd175, -8;
	add.s64 	%rd177, %rd20, %rd176;
	st.global.v2.f32 	[%rd177], {%f99, %f100};
$L__BB49_48:
	setp.le.s64 	%p35, %rd27, %rd9;
	@%p35 bra 	$L__BB49_50;
	add.s64 	%rd178, %rd19, %rd9;
	shr.u64 	%rd179, %rd178, 63;
	add.s64 	%rd180, %rd178, %rd179;
	shl.b64 	%rd181, %rd180, 2;
	and.b64  	%rd182, %rd181, -8;
	add.s64 	%rd183, %rd20, %rd182;
	st.global.v2.f32 	[%rd183], {%f101, %f102};
$L__BB49_50:
	setp.le.s64 	%p36, %rd27, %rd10;
	@%p36 bra 	$L__BB49_52;
	add.s64 	%rd184, %rd19, %rd10;
	shr.u64 	%rd185, %rd184, 63;
	add.s64 	%rd186, %rd184, %rd185;
	shl.b64 	%rd187, %rd186, 2;
	and.b64  	%rd188, %rd187, -8;
	add.s64 	%rd189, %rd20, %rd188;
	st.global.v2.f32 	[%rd189], {%f103, %f104};
$L__BB49_52:
	setp.le.s64 	%p37, %rd27, %rd11;
	@%p37 bra 	$L__BB49_54;
	add.s64 	%rd190, %rd19, %rd11;
	shr.u64 	%rd191, %rd190, 63;
	add.s64 	%rd192, %rd190, %rd191;
	shl.b64 	%rd193, %rd192, 2;
	and.b64  	%rd194, %rd193, -8;
	add.s64 	%rd195, %rd20, %rd194;
	st.global.v2.f32 	[%rd195], {%f105, %f106};
$L__BB49_54:
	setp.le.s64 	%p38, %rd27, %rd12;
	@%p38 bra 	$L__BB49_56;
	add.s64 	%rd196, %rd19, %rd12;
	shr.u64 	%rd197, %rd196, 63;
	add.s64 	%rd198, %rd196, %rd197;
	shl.b64 	%rd199, %rd198, 2;
	and.b64  	%rd200, %rd199, -8;
	add.s64 	%rd201, %rd20, %rd200;
	st.global.v2.f32 	[%rd201], {%f107, %f108};
$L__BB49_56:
	setp.le.s64 	%p39, %rd27, %rd13;
	@%p39 bra 	$L__BB49_58;
	add.s64 	%rd202, %rd19, %rd13;
	shr.u64 	%rd203, %rd202, 63;
	add.s64 	%rd204, %rd202, %rd203;
	shl.b64 	%rd205, %rd204, 2;
	and.b64  	%rd206, %rd205, -8;
	add.s64 	%rd207, %rd20, %rd206;
	st.global.v2.f32 	[%rd207], {%f109, %f110};
$L__BB49_58:
	setp.le.s64 	%p40, %rd27, %rd14;
	@%p40 bra 	$L__BB49_60;
	add.s64 	%rd208, %rd19, %rd14;
	shr.u64 	%rd209, %rd208, 63;
	add.s64 	%rd210, %rd208, %rd209;
	shl.b64 	%rd211, %rd210, 2;
	and.b64  	%rd212, %rd211, -8;
	add.s64 	%rd213, %rd20, %rd212;
	st.global.v2.f32 	[%rd213], {%f111, %f112};
$L__BB49_60:
	ld.param.u64 	%rd216, [_Z15SoftmaxWarpImplI10DirectLoadIffE11DirectStoreIffEfLi2ELi28ELi32ELi1ELb1EL9Algorithm0EEvT_T0_ll_param_2];
	cvt.s64.s32 	%rd214, %r104;
	add.s64 	%rd217, %rd217, %rd214;
	setp.lt.s64 	%p41, %rd217, %rd216;
	@%p41 bra 	$L__BB49_4;
$L__BB49_61:
	ret;

}
	// .globl	_Z15SoftmaxWarpImplI10DirectLoadIffE11DirectStoreIffEfLi2ELi30ELi32ELi1ELb0EL9Algorithm0EEvT_T0_ll
.visible .entry _Z15SoftmaxWarpImplI10DirectLoadIffE11DirectStoreIffEfLi2ELi30ELi32ELi1ELb0EL9Algorithm0EEvT_T0_ll(
	.param .align 8 .b8 _Z15SoftmaxWarpImplI10DirectLoadIffE11DirectStoreIffEfLi2ELi30ELi32ELi1ELb0EL9Algorithm0EEvT_T0_ll_param_0[16],
	.param .align 8 .b8 _Z15SoftmaxWarpImplI10DirectLoadIffE11DirectStoreIffEfLi2ELi30ELi32ELi1ELb0EL9Algorithm0EEvT_T0_ll_param_1[16],
	.param .u64 _Z15SoftmaxWarpImplI10DirectLoadIffE11DirectStoreIffEfLi2ELi30ELi32ELi1ELb0EL9Algorithm0EEvT_T0_ll_param_2,
	.param .u64 _Z15SoftmaxWarpImplI10DirectLoadIffE11DirectStoreIffEfLi2ELi30ELi32ELi1ELb0EL9Algorithm0EEvT_T0_ll_param_3
)
{
	.reg .pred 	%p<14>;
	.reg .b32 	%r<89>;
	.reg .b32 	%f<473>;
	.reg .b64 	%rd<203>;

	ld.param.u64 	%rd13, [_Z15SoftmaxWarpImplI10DirectLoadIffE11DirectStoreIffEfLi2ELi30ELi32ELi1ELb0EL9Algorithm0EEvT_T0_ll_param_1+8];
	ld.param.u64 	%rd12, [_Z15SoftmaxWarpImplI10DirectLoadIffE11DirectStoreIffEfLi2ELi30ELi32ELi1ELb0EL9Algorithm0EEvT_T0_ll_param_1];
	ld.param.u64 	%rd11, [_Z15SoftmaxWarpImplI10DirectLoadIffE11DirectStoreIffEfLi2ELi30ELi32ELi1ELb0EL9Algorithm0EEvT_T0_ll_param_0+8];
	ld.param.u64 	%rd10, [_Z15SoftmaxWarpImplI10DirectLoadIffE11DirectStoreIffEfLi2ELi30ELi32ELi1ELb0EL9Algorithm0EEvT_T0_ll_param_0];
	ld.param.u64 	%rd14, [_Z15SoftmaxWarpImplI10DirectLoadIffE11DirectStoreIffEfLi2ELi30ELi32ELi1ELb0EL9Algorithm0EEvT_T0_ll_param_2];
	ld.param.u64 	%rd15, [_Z15SoftmaxWarpImplI10DirectLoadIffE11DirectStoreIffEfLi2ELi30ELi32ELi1ELb0EL9Algorithm0EEvT_T0_ll_param_3];
	setp.lt.s64 	%p1, %rd15, 961;
	@%p1 bra 	$L__BB50_2;
	mov.u64 	%rd16, $str;
	cvta.global.u64 	%rd17, %rd16;
	mov.u64 	%rd18, $str$1;
	cvta.global.u64 	%rd19, %rd18;
	mov.u64 	%rd20, __unnamed_51;
	cvta.global.u64 	%rd21, %rd20;
	{ // callseq 50, 0
	.param .b64 param0;
	st.param.b64 	[param0], %rd17;
	.param .b64 param1;
	st.param.b64 	[param1], %rd19;
	.param .b32 param2;
	st.param.b32 	[param2], 358;
	.param .b64 param3;
	st.param.b64 	[param3], %rd21;
	.param .b64 param4;
	st.param.b64 	[param4], 1;
	call.uni 
	__assertfail, 
	(
	param0, 
	param1, 
	param2, 
	param3, 
	param4
	);
	} // callseq 50
$L__BB50_2:
	mov.u32 	%r2, %nctaid.x;
	mov.u32 	%r3, %ntid.y;
	mul.lo.s32 	%r1, %r2, %r3;
	mov.u32 	%r4, %ctaid.x;
	mov.u32 	%r5, %tid.y;
	mad.lo.s32 	%r6, %r4, %r3, %r5;
	cvt.s64.s32 	%rd202, %r6;
	setp.le.s64 	%p2, %rd14, %rd202;
	@%p2 bra 	$L__BB50_5;
	cvta.to.global.u64 	%rd4, %rd10;
	cvta.to.global.u64 	%rd5, %rd12;
	mov.u32 	%r7, %tid.x;
	shl.b32 	%r8, %r7, 1;
	cvt.u64.u32 	%rd6, %r8;
	cvt.s64.s32 	%rd7, %r1;
$L__BB50_4:
	mad.lo.s64 	%rd22, %rd202, %rd11, %rd6;
	shr.u64 	%rd23, %rd22, 63;
	add.s64 	%rd24, %rd22, %rd23;
	shl.b64 	%rd25, %rd24, 2;
	and.b64  	%rd26, %rd25, -8;
	add.s64 	%rd27, %rd4, %rd26;
	ld.global.v2.f32 	{%f1, %f2}, [%rd27];
	max.f32 	%f3, %f1, 0fFF800000;
	max.f32 	%f4, %f3, %f2;
	add.s64 	%rd28, %rd22, 64;
	shr.u64 	%rd29, %rd28, 63;
	add.s64 	%rd30, %rd28, %rd29;
	shl.b64 	%rd31, %rd30, 2;
	and.b64  	%rd32, %rd31, -8;
	add.s64 	%rd33, %rd4, %rd32;
	ld.global.v2.f32 	{%f5, %f6}, [%rd33];
	max.f32 	%f7, %f4, %f5;
	max.f32 	%f8, %f7, %f6;
	add.s64 	%rd34, %rd22, 128;
	shr.u64 	%rd35, %rd34, 63;
	add.s64 	%rd36, %rd34, %rd35;
	shl.b64 	%rd37, %rd36, 2;
	and.b64  	%rd38, %rd37, -8;
	add.s64 	%rd39, %rd4, %rd38;
	ld.global.v2.f32 	{%f9, %f10}, [%rd39];
	max.f32 	%f11, %f8, %f9;
	max.f32 	%f12, %f11, %f10;
	add.s64 	%rd40, %rd22, 192;
	shr.u64 	%rd41, %rd40, 63;
	add.s64 	%rd42, %rd40, %rd41;
	shl.b64 	%rd43, %rd42, 2;
	and.b64  	%rd44, %rd43, -8;
	add.s64 	%rd45, %rd4, %rd44;
	ld.global.v2.f32 	{%f13, %f14}, [%rd45];
	max.f32 	%f15, %f12, %f13;
	max.f32 	%f16, %f15, %f14;
	add.s64 	%rd46, %rd22, 256;
	shr.u64 	%rd47, %rd46, 63;
	add.s64 	%rd48, %rd46, %rd47;
	shl.b64 	%rd49, %rd48, 2;
	and.b64  	%rd50, %rd49, -8;
	add.s64 	%rd51, %rd4, %rd50;
	ld.global.v2.f32 	{%f17, %f18}, [%rd51];
	max.f32 	%f19, %f16, %f17;
	max.f32 	%f20, %f19, %f18;
	add.s64 	%rd52, %rd22, 320;
	shr.u64 	%rd53, %rd52, 63;
	add.s64 	%rd54, %rd52, %rd53;
	shl.b64 	%rd55, %rd54, 2;
	and.b64  	%rd56, %rd55, -8;
	add.s64 	%rd57, %rd4, %rd56;
	ld.global.v2.f32 	{%f21, %f22}, [%rd57];
	max.f32 	%f23, %f20, %f21;
	max.f32 	%f24, %f23, %f22;
	add.s64 	%rd58, %rd22, 384;
	shr.u64 	%rd59, %rd58, 63;
	add.s64 	%rd60, %rd58, %rd59;
	shl.b64 	%rd61, %rd60, 2;
	and.b64  	%rd62, %rd61, -8;
	add.s64 	%rd63, %rd4, %rd62;
	ld.global.v2.f32 	{%f25, %f26}, [%rd63];
	max.f32 	%f27, %f24, %f25;
	max.f32 	%f28, %f27, %f26;
	add.s64 	%rd64, %rd22, 448;
	shr.u64 	%rd65, %rd64, 63;
	add.s64 	%rd66, %rd64, %rd65;
	shl.b64 	%rd67, %rd66, 2;
	and.b64  	%rd68, %rd67, -8;
	add.s64 	%rd69, %rd4, %rd68;
	ld.global.v2.f32 	{%f29, %f30}, [%rd69];
	max.f32 	%f31, %f28, %f29;
	max.f32 	%f32, %f31, %f30;
	add.s64 	%rd70, %rd22, 512;
	shr.u64 	%rd71, %rd70, 63;
	add.s64 	%rd72, %rd70, %rd71;
	shl.b64 	%rd73, %rd72, 2;
	and.b64  	%rd74, %rd73, -8;
	add.s64 	%rd75, %rd4, %rd74;
	ld.global.v2.f32 	{%f33, %f34}, [%rd75];
	max.f32 	%f35, %f32, %f33;
	max.f32 	%f36, %f35, %f34;
	add.s64 	%rd76, %rd22, 576;
	shr.u64 	%rd77, %rd76, 63;
	add.s64 	%rd78, %rd76, %rd77;
	shl.b64 	%rd79, %rd78, 2;
	and.b64  	%rd80, %rd79, -8;
	add.s64 	%rd81, %rd4, %rd80;
	ld.global.v2.f32 	{%f37, %f38}, [%rd81];
	max.f32 	%f39, %f36, %f37;
	max.f32 	%f40, %f39, %f38;
	add.s64 	%rd82, %rd22, 640;
	shr.u64 	%rd83, %rd82, 63;
	add.s64 	%rd84, %rd82, %rd83;
	shl.b64 	%rd85, %rd84, 2;
	and.b64  	%rd86, %rd85, -8;
	add.s64 	%rd87, %rd4, %rd86;
	ld.global.v2.f32 	{%f41, %f42}, [%rd87];
	max.f32 	%f43, %f40, %f41;
	max.f32 	%f44, %f43, %f42;
	add.s64 	%rd88, %rd22, 704;
	shr.u64 	%rd89, %rd88, 63;
	add.s64 	%rd90, %rd88, %rd89;
	shl.b64 	%rd91, %rd90, 2;
	and.b64  	%rd92, %rd91, -8;
	add.s64 	%rd93, %rd4, %rd92;
	ld.global.v2.f32 	{%f45, %f46}, [%rd93];
	max.f32 	%f47, %f44, %f45;
	max.f32 	%f48, %f47, %f46;
	add.s64 	%rd94, %rd22, 768;
	shr.u64 	%rd95, %rd94, 63;
	add.s64 	%rd96, %rd94, %rd95;
	shl.b64 	%rd97, %rd96, 2;
	and.b64  	%rd98, %rd97, -8;
	add.s64 	%rd99, %rd4, %rd98;
	ld.global.v2.f32 	{%f49, %f50}, [%rd99];
	max.f32 	%f51, %f48, %f49;
	max.f32 	%f52, %f51, %f50;
	add.s64 	%rd100, %rd22, 832;
	shr.u64 	%rd101, %rd100, 63;
	add.s64 	%rd102, %rd100, %rd101;
	shl.b64 	%rd103, %rd102, 2;
	and.b64  	%rd104, %rd103, -8;
	add.s64 	%rd105, %rd4, %rd104;
	ld.global.v2.f32 	{%f53, %f54}, [%rd105];
	max.f32 	%f55, %f52, %f53;
	max.f32 	%f56, %f55, %f54;
	add.s64 	%rd106, %rd22, 896;
	shr.u64 	%rd107, %rd106, 63;
	add.s64 	%rd108, %rd106, %rd107;
	shl.b64 	%rd109, %rd108, 2;
	and.b64  	%rd110, %rd109, -8;
	add.s64 	%rd111, %rd4, %rd110;
	ld.global.v2.f32 	{%f57, %f58}, [%rd111];
	max.f32 	%f59, %f56, %f57;
	max.f32 	%f60, %f59, %f58;
	mov.b32 	%r9, %f60;
	shfl.sync.bfly.b32	%r10|%p3, %r9, 16, 31, -1;
	mov.b32 	%f61, %r10;
	max.f32 	%f62, %f60, %f61;
	mov.b32 	%r11, %f62;
	shfl.sync.bfly.b32	%r12|%p4, %r11, 8, 31, -1;
	mov.b32 	%f63, %r12;
	max.f32 	%f64, %f62, %f63;
	mov.b32 	%r13, %f64;
	shfl.sync.bfly.b32	%r14|%p5, %r13, 4, 31, -1;
	mov.b32 	%f65, %r14;
	max.f32 	%f66, %f64, %f65;
	mov.b32 	%r15, %f66;
	shfl.sync.bfly.b32	%r16|%p6, %r15, 2, 31, -1;
	mov.b32 	%f67, %r16;
	max.f32 	%f68, %f66, %f67;
	mov.b32 	%r17, %f68;
	shfl.sync.bfly.b32	%r18|%p7, %r17, 1, 31, -1;
	mov.b32 	%f69, %r18;
	max.f32 	%f70, %f68, %f69;
	sub.f32 	%f71, %f1, %f70;
	fma.rn.f32 	%f72, %f71, 0f3BBB989D, 0f3F000000;
	cvt.sat.f32.f32 	%f73, %f72;
	mov.f32 	%f74, 0f4B400001;
	mov.f32 	%f75, 0f437C0000;
	fma.rm.f32 	%f76, %f73, %f75, %f74;
	add.f32 	%f77, %f76, 0fCB40007F;
	neg.f32 	%f78, %f77;
	fma.rn.f32 	%f79, %f71, 0f3FB8AA3B, %f78;
	fma.rn.f32 	%f80, %f71, 0f32A57060, %f79;
	mov.b32 	%r19, %f76;
	shl.b32 	%r20, %r19, 23;
	mov.b32 	%f81, %r20;
	ex2.approx.ftz.f32 	%f82, %f80;
	mul.f32 	%f83, %f82, %f81;
	add.f32 	%f84, %f83, 0f00000000;
	sub.f32 	%f85, %f2, %f70;
	fma.rn.f32 	%f86, %f85, 0f3BBB989D, 0f3F000000;
	cvt.sat.f32.f32 	%f87, %f86;
	fma.rm.f32 	%f88, %f87, %f75, %f74;
	add.f32 	%f89, %f88, 0fCB40007F;
	neg.f32 	%f90, %f89;
	fma.rn.f32 	%f91, %f85, 0f3FB8AA3B, %f90;
	fma.rn.f32 	%f92, %f85, 0f32A57060, %f91;
	mov.b32 	%r21, %f88;
	shl.b32 	%r22, %r21, 23;
	mov.b32 	%f93, %r22;
	ex2.approx.ftz.f32 	%f94, %f92;
	mul.f32 	%f95, %f94, %f93;
	add.f32 	%f96, %f84, %f95;
	sub.f32 	%f97, %f5, %f70;
	fma.rn.f32 	%f98, %f97, 0f3BBB989D, 0f3F000000;
	cvt.sat.f32.f32 	%f99, %f98;
	fma.rm.f32 	%f100, %f99, %f75, %f74;
	add.f32 	%f101, %f100, 0fCB40007F;
	neg.f32 	%f102, %f101;
	fma.rn.f32 	%f103, %f97, 0f3FB8AA3B, %f102;
	fma.rn.f32 	%f104, %f97, 0f32A57060, %f103;
	mov.b32 	%r23, %f100;
	shl.b32 	%r24, %r23, 23;
	mov.b32 	%f105, %r24;
	ex2.approx.ftz.f32 	%f106, %f104;
	mul.f32 	%f107, %f106, %f105;
	add.f32 	%f108, %f96, %f107;
	sub.f32 	%f109, %f6, %f70;
	fma.rn.f32 	%f110, %f109, 0f3BBB989D, 0f3F000000;
	cvt.sat.f32.f32 	%f111, %f110;
	fma.rm.f32 	%f112, %f111, %f75, %f74;
	add.f32 	%f113, %f112, 0fCB40007F;
	neg.f32 	%f114, %f113;
	fma.rn.f32 	%f115, %f109, 0f3FB8AA3B, %f114;
	fma.rn.f32 	%f116, %f109, 0f32A57060, %f115;
	mov.b32 	%r25, %f112;
	shl.b32 	%r26, %r25, 23;
	mov.b32 	%f117, %r26;
	ex2.approx.ftz.f32 	%f118, %f116;
	mul.f32 	%f119, %f118, %f117;
	add.f32 	%f120, %f108, %f119;
	sub.f32 	%f121, %f9, %f70;
	fma.rn.f32 	%f122, %f121, 0f3BBB989D, 0f3F000000;
	cvt.sat.f32.f32 	%f123, %f122;
	fma.rm.f32 	%f124, %f123, %f75, %f74;
	add.f32 	%f125, %f124, 0fCB40007F;
	neg.f32 	%f126, %f125;
	fma.rn.f32 	%f127, %f121, 0f3FB8AA3B, %f126;
	fma.rn.f32 	%f128, %f121, 0f32A57060, %f127;
	mov.b32 	%r27, %f124;
	shl.b32 	%r28, %r27, 23;
	mov.b32 	%f129, %r28;
	ex2.approx.ftz.f32 	%f130, %f128;
	mul.f32 	%f131, %f130, %f129;
	add.f32 	%f132, %f120, %f131;
	sub.f32 	%f133, %f10, %f70;
	fma.rn.f32 	%f134, %f133, 0f3BBB989D, 0f3F000000;
	cvt.sat.f32.f32 	%f135, %f134;
	fma.rm.f32 	%f136, %f135, %f75, %f74;
	add.f32 	%f137, %f136, 0fCB40007F;
	neg.f32 	%f138, %f137;
	fma.rn.f32 	%f139, %f133, 0f3FB8AA3B, %f138;
	fma.rn.f32 	%f140, %f133, 0f32A57060, %f139;
	mov.b32 	%r29, %f136;
	shl.b32 	%r30, %r29, 23;
	mov.b32 	%f141, %r30;
	ex2.approx.ftz.f32 	%f142, %f140;
	mul.f32 	%f143, %f142, %f141;
	add.f32 	%f144, %f132, %f143;
	sub.f32 	%f145, %f13, %f70;
	fma.rn.f32 	%f146, %f145, 0f3BBB989D, 0f3F000000;
	cvt.sat.f32.f32 	%f147, %f146;
	fma.rm.f32 	%f148, %f147, %f75, %f74;
	add.f32 	%f149, %f148, 0fCB40007F;
	neg.f32 	%f150, %f149;
	fma.rn.f32 	%f151, %f145, 0f3FB8AA3B, %f150;
	fma.rn.f32 	%f152, %f145, 0f32A57060, %f151;
	mov.b32 	%r31, %f148;
	shl.b32 	%r32, %r31, 23;
	mov.b32 	%f153, %r32;
	ex2.approx.ftz.f32 	%f154, %f152;
	mul.f32 	%f155, %f154, %f153;
	add.f32 	%f156, %f144, %f155;
	sub.f32 	%f157, %f14, %f70;
	fma.rn.f32 	%f158, %f157, 0f3BBB989D, 0f3F000000;
	cvt.sat.f32.f32 	%f159, %f158;
	fma.rm.f32 	%f160, %f159, %f75, %f74;
	add.f32 	%f161, %f160, 0fCB40007F;
	neg.f32 	%f162, %f161;
	fma.rn.f32 	%f163, %f157, 0f3FB8AA3B, %f162;
	fma.rn.f32 	%f164, %f157, 0f32A57060, %f163;
	mov.b32 	%r33, %f160;
	shl.b32 	%r34, %r33, 23;
	mov.b32 	%f165, %r34;
	ex2.approx.ftz.f32 	%f166, %f164;
	mul.f32 	%f167, %f166, %f165;
	add.f32 	%f168, %f156, %f167;
	sub.f32 	%f169, %f17, %f70;
	fma.rn.f32 	%f170, %f169, 0f3BBB989D, 0f3F000000;
	cvt.sat.f32.f32 	%f171, %f170;
	fma.rm.f32 	%f172, %f171, %f75, %f74;
	add.f32 	%f173, %f172, 0fCB40007F;
	neg.f32 	%f174, %f173;
	fma.rn.f32 	%f175, %f169, 0f3FB8AA3B, %f174;
	fma.rn.f32 	%f176, %f169, 0f32A57060, %f175;
	mov.b32 	%r35, %f172;
	shl.b32 	%r36, %r35, 23;
	mov.b32 	%f177, %r36;
	ex2.approx.ftz.f32 	%f178, %f176;
	mul.f32 	%f179, %f178, %f177;
	add.f32 	%f180, %f168, %f179;
	sub.f32 	%f181, %f18, %f70;
	fma.rn.f32 	%f182, %f181, 0f3BBB989D, 0f3F000000;
	cvt.sat.f32.f32 	%f183, %f182;
	fma.rm.f32 	%f184, %f183, %f75, %f74;
	add.f32 	%f185, %f184, 0fCB40007F;
	neg.f32 	%f186, %f185;
	fma.rn.f32 	%f187, %f181, 0f3FB8AA3B, %f186;
	fma.rn.f32 	%f188, %f181, 0f32A57060, %f187;
	mov.b32 	%r37, %f184;
	shl.b32 	%r38, %r37, 23;
	mov.b32 	%f189, %r38;
	ex2.approx.ftz.f32 	%f190, %f188;
	mul.f32 	%f191, %f190, %f189;
	add.f32 	%f192, %f180, %f191;
	sub.f32 	%f193, %f21, %f70;
	fma.rn.f32 	%f194, %f193, 0f3BBB989D, 0f3F000000;
	cvt.sat.f32.f32 	%f195, %f194;
	fma.rm.f32 	%f196, %f195, %f75, %f74;
	add.f32 	%f197, %f196, 0fCB40007F;
	neg.f32 	%f198, %f197;
	fma.rn.f32 	%f199, %f193, 0f3FB8AA3B, %f198;
	fma.rn.f32 	%f200, %f193, 0f32A57060, %f199;
	mov.b32 	%r39, %f196;
	shl.b32 	%r40, %r39, 23;
	mov.b32 	%f201, %r40;
	ex2.approx.ftz.f32 	%f202, %f200;
	mul.f32 	%f203, %f202, %f201;
	add.f32 	%f204, %f192, %f203;
	sub.f32 	%f205, %f22, %f70;
	fma.rn.f32 	%f206, %f205, 0f3BBB989D, 0f3F000000;
	cvt.sat.f32.f32 	%f207, %f206;
	fma.rm.f32 	%f208, %f207, %f75, %f74;
	add.f32 	%f209, %f208, 0fCB40007F;
	neg.f32 	%f210, %f209;
	fma.rn.f32 	%f211, %f205, 0f3FB8AA3B, %f210;
	fma.rn.f32 	%f212, %f205, 0f32A57060, %f211;
	mov.b32 	%r41, %f208;
	shl.b32 	%r42, %r41, 23;
	mov.b32 	%f213, %r42;
	ex2.approx.ftz.f32 	%f214, %f212;
	mul.f32 	%f215, %f214, %f213;
	add.f32 	%f216, %f204, %f215;
	sub.f32 	%f217, %f25, %f70;
	fma.rn.f32 	%f218, %f217, 0f3BBB989D, 0f3F000000;
	cvt.sat.f32.f32 	%f219, %f218;
	fma.rm.f32 	%f220, %f219, %f75, %f74;
	add.f32 	%f221, %f220, 0fCB40007F;
	neg.f32 	%f222, %f221;
	fma.rn.f32 	%f223, %f217, 0f3FB8AA3B, %f222;
	fma.rn.f32 	%f224, %f217, 0f32A57060, %f223;
	mov.b32 	%r43, %f220;
	shl.b32 	%r44, %r43, 23;
	mov.b32 	%f225, %r44;
	ex2.approx.ftz.f32 	%f226, %f224;
	mul.f32 	%f227, %f226, %f225;
	add.f32 	%f228, %f216, %f227;
	sub.f32 	%f229, %f26, %f70;
	fma.rn.f32 	%f230, %f229, 0f3BBB989D, 0f3F000000;
	cvt.sat.f32.f32 	%f231, %f230;
	fma.rm.f32 	%f232, %f231, %f75, %f74;
	add.f32 	%f233, %f232, 0fCB40007F;
	neg.f32 	%f234, %f233;
	fma.rn.f32 	%f235, %f229, 0f3FB8AA3B, %f234;
	fma.rn.f32 	%f236, %f229, 0f32A57060, %f235;
	mov.b32 	%r45, %f232;
	shl.b32 	%r46, %r45, 23;
	mov.b32 	%f237, %r46;
	ex2.approx.ftz.f32 	%f238, %f236;
	mul.f32 	%f239, %f238, %f237;
	add.f32 	%f240, %f228, %f239;
	sub.f32 	%f241, %f29, %f70;
	fma.rn.f32 	%f242, %f241, 0f3BBB989D, 0f3F000000;
	cvt.sat.f32.f32 	%f243, %f242;
	fma.rm.f32 	%f244, %f243, %f75, %f74;
	add.f32 	%f245, %f244, 0fCB40007F;
	neg.f32 	%f246, %f245;
	fma.rn.f32 	%f247, %f241, 0f3FB8AA3B, %f246;
	fma.rn.f32 	%f248, %f241, 0f32A57060, %f247;
	mov.b32 	%r47, %f244;
	shl.b32 	%r48, %r47, 23;
	mov.b32 	%f249, %r48;
	ex2.approx.ftz.f32 	%f250, %f248;
	mul.f32 	%f251, %f250, %f249;
	add.f32 	%f252, %f240, %f251;
	sub.f32 	%f253, %f30, %f70;
	fma.rn.f32 	%f254, %f253, 0f3BBB989D, 0f3F000000;
	cvt.sat.f32.f32 	%f255, %f254;
	fma.rm.f32 	%f256, %f255, %f75, %f74;
	add.f32 	%f257, %f256, 0fCB40007F;
	neg.f32 	%f258, %f257;
	fma.rn.f32 	%f259, %f253, 0f3FB8AA3B, %f258;
	fma.rn.f32 	%f260, %f253, 0f32A57060, %f259;
	mov.b32 	%r49, %f256;
	shl.b32 	%r50, %r49, 23;
	mov.b32 	%f261, %r50;
	ex2.approx.ftz.f32 	%f262, %f260;
	mul.f32 	%f263, %f262, %f261;
	add.f32 	%f264, %f252, %f263;
	sub.f32 	%f265, %f33, %f70;
	fma.rn.f32 	%f266, %f265, 0f3BBB989D, 0f3F000000;
	cvt.sat.f32.f32 	%f267, %f266;
	fma.rm.f32 	%f268, %f267, %f75, %f74;
	add.f32 	%f269, %f268, 0fCB40007F;
	neg.f32 	%f270, %f269;
	fma.rn.f32 	%f271, %f265, 0f3FB8AA3B, %f270;
	fma.rn.f32 	%f272, %f265, 0f32A57060, %f271;
	mov.b32 	%r51, %f268;
	shl.b32 	%r52, %r51, 23;
	mov.b32 	%f273, %r52;
	ex2.approx.ftz.f32 	%f274, %f272;
	mul.f32 	%f275, %f274, %f273;
	add.f32 	%f276, %f264, %f275;
	sub.f32 	%f277, %f34, %f70;
	fma.rn.f32 	%f278, %f277, 0f3BBB989D, 0f3F000000;
	cvt.sat.f32.f32 	%f279, %f278;
	fma.rm.f32 	%f280, %f279, %f75, %f74;
	add.f32 	%f281, %f280, 0fCB40007F;
	neg.f32 	%f282, %f281;
	fma.rn.f32 	%f283, %f277, 0f3FB8AA3B, %f282;
	fma.rn.f32 	%f284, %f277, 0f32A57060, %f283;
	mov.b32 	%r53, %f280;
	shl.b32 	%r54, %r53, 23;
	mov.b32 	%f285, %r54;
	ex2.approx.ftz.f32 	%f286, %f284;
	mul.f32 	%f287, %f286, %f285;
	add.f32 	%f288, %f276, %f287;
	sub.f32 	%f289, %f37, %f70;
	fma.rn.f32 	%f290, %f289, 0f3BBB989D, 0f3F000000;
	cvt.sat.f32.f32 	%f291, %f290;
	fma.rm.f32 	%f292, %f291, %f75, %f74;
	add.f32 	%f293, %f292, 0fCB40007F;
	neg.f32 	%f294, %f293;
	fma.rn.f32 	%f295, %f289, 0f3FB8AA3B, %f294;
	fma.rn.f32 	%f296, %f289, 0f32A57060, %f295;
	mov.b32 	%r55, %f292;
	shl.b32 	%r56, %r55, 23;
	mov.b32 	%f297, %r56;
	ex2.approx.ftz.f32 	%f298, %f296;
	mul.f32 	%f299, %f298, %f297;
	add.f32 	%f300, %f288, %f299;
	sub.f32 	%f301, %f38, %f70;
	fma.rn.f32 	%f302, %f301, 0f3BBB989D, 0f3F000000;
	cvt.sat.f32.f32 	%f303, %f302;
	fma.rm.f32 	%f304, %f303, %f75, %f74;
	add.f32 	%f305, %f304, 0fCB40007F;
	neg.f32 	%f306, %f305;
	fma.rn.f32 	%f307, %f301, 0f3FB8AA3B, %f306;
	fma.rn.f32 	%f308, %f301, 0f32A57060, %f307;
	mov.b32 	%r57, %f304;
	shl.b32 	%r58, %r57, 23;
	mov.b32 	%f309, %r58;
	ex2.approx.ftz.f32 	%f310, %f308;
	mul.f32 	%f311, %f310, %f309;
	add.f32 	%f312, %f300, %f311;
	sub.f32 	%f313, %f41, %f70;
	fma.rn.f32 	%f314, %f313, 0f3BBB989D, 0f3F000000;
	cvt.sat.f32.f32 	%f315, %f314;
	fma.rm.f32 	%f316, %f315, %f75, %f74;
	add.f32 	%f317, %f316, 0fCB40007F;
	neg.f32 	%f318, %f317;
	fma.rn.f32 	%f319, %f313, 0f3FB8AA3B, %f318;
	fma.rn.f32 	%f320, %f313, 0f32A57060, %f319;
	mov.b32 	%r59, %f316;
	shl.b32 	%r60, %r59, 23;
	mov.b32 	%f321, %r60;
	ex2.approx.ftz.f32 	%f322, %f320;
	mul.f32 	%f323, %f322, %f321;
	add.f32 	%f324, %f312, %f323;
	sub.f32 	%f325, %f42, %f70;
	fma.rn.f32 	%f326, %f325, 0f3BBB989D, 0f3F000000;
	cvt.sat.f32.f32 	%f327, %f326;
	fma.rm.f32 	%f328, %f327, %f75, %f74;
	add.f32 	%f329, %f328, 0fCB40007F;
	neg.f32 	%f330, %f329;
	fma.rn.f32 	%f331, %f325, 0f3FB8AA3B, %f330;
	fma.rn.f32 	%f332, %f325, 0f32A57060, %f331;
	mov.b32 	%r61, %f328;
	shl.b32 	%r62, %r61, 23;
	mov.b32 	%f333, %r62;
	ex2.approx.ftz.f32 	%f334, %f332;
	mul.f32 	%f335, %f334, %f333;
	add.f32 	%f336, %f324, %f335;
	sub.f32 	%f337, %f45, %f70;
	fma.rn.f32 	%f338, %f337, 0f3BBB989D, 0f3F000000;
	cvt.sat.f32.f32 	%f339, %f338;
	fma.rm.f32 	%f340, %f339, %f75, %f74;
	add.f32 	%f341, %f340, 0fCB40007F;
	neg.f32 	%f342, %f341;
	fma.rn.f32 	%f343, %f337, 0f3FB8AA3B, %f342;
	fma.rn.f32 	%f344, %f337, 0f32A57060, %f343;
	mov.b32 	%r63, %f340;
	shl.b32 	%r64, %r63, 23;
	mov.b32 	%f345, %r64;
	ex2.approx.ftz.f32 	%f346, %f344;
	mul.f32 	%f347, %f346, %f345;
	add.f32 	%f348, %f336, %f347;
	sub.f32 	%f349, %f46, %f70;
	fma.rn.f32 	%f350, %f349, 0f3BBB989D, 0f3F000000;
	cvt.sat.f32.f32 	%f351, %f350;
	fma.rm.f32 	%f352, %f351, %f75, %f74;
	add.f32 	%f353, %f352, 0fCB40007F;
	neg.f32 	%f354, %f353;
	fma.rn.f32 	%f355, %f349, 0f3FB8AA3B, %f354;
	fma.rn.f32 	%f356, %f349, 0f32A57060, %f355;
	mov.b32 	%r65, %f352;
	shl.b32 	%r66, %r65, 23;
	mov.b32 	%f357, %r66;
	ex2.approx.ftz.f32 	%f358, %f356;
	mul.f32 	%f359, %f358, %f357;
	add.f32 	%f360, %f348, %f359;
	sub.f32 	%f361, %f49, %f70;
	fma.rn.f32 	%f362, %f361, 0f3BBB989D, 0f3F000000;
	cvt.sat.f32.f32 	%f363, %f362;
	fma.rm.f32 	%f364, %f363, %f75, %f74;
	add.f32 	%f365, %f364, 0fCB40007F;
	neg.f32 	%f366, %f365;
	fma.rn.f32 	%f367, %f361, 0f3FB8AA3B, %f366;
	fma.rn.f32 	%f368, %f361, 0f32A57060, %f367;
	mov.b32 	%r67, %f364;
	shl.b32 	%r68, %r67, 23;
	mov.b32 	%f369, %r68;
	ex2.approx.ftz.f32 	%f370, %f368;
	mul.f32 	%f371, %f370, %f369;
	add.f32 	%f372, %f360, %f371;
	sub.f32 	%f373, %f50, %f70;
	fma.rn.f32 	%f374, %f373, 0f3BBB989D, 0f3F000000;
	cvt.sat.f32.f32 	%f375, %f374;
	fma.rm.f32 	%f376, %f375, %f75, %f74;
	add.f32 	%f377, %f376, 0fCB40007F;
	neg.f32 	%f378, %f377;
	fma.rn.f32 	%f379, %f373, 0f3FB8AA3B, %f378;
	fma.rn.f32 	%f380, %f373, 0f32A57060, %f379;
	mov.b32 	%r69, %f376;
	shl.b32 	%r70, %r69, 23;
	mov.b32 	%f381, %r70;
	ex2.approx.ftz.f32 	%f382, %f380;
	mul.f32 	%f383, %f382, %f381;
	add.f32 	%f384, %f372, %f383;
	sub.f32 	%f385, %f53, %f70;
	fma.rn.f32 	%f386, %f385, 0f3BBB989D, 0f3F000000;
	cvt.sat.f32.f32 	%f387, %f386;
	fma.rm.f32 	%f388, %f387, %f75, %f74;
	add.f32 	%f389, %f388, 0fCB40007F;
	neg.f32 	%f390, %f389;
	fma.rn.f32 	%f391, %f385, 0f3FB8AA3B, %f390;
	fma.rn.f32 	%f392, %f385, 0f32A57060, %f391;
	mov.b32 	%r71, %f388;
	shl.b32 	%r72, %r71, 23;
	mov.b32 	%f393, %r72;
	ex2.approx.ftz.f32 	%f394, %f392;
	mul.f32 	%f395, %f394, %f393;
	add.f32 	%f396, %f384, %f395;
	sub.f32 	%f397, %f54, %f70;
	fma.rn.f32 	%f398, %f397, 0f3BBB989D, 0f3F000000;
	cvt.sat.f32.f32 	%f399, %f398;
	fma.rm.f32 	%f400, %f399, %f75, %f74;
	add.f32 	%f401, %f400, 0fCB40007F;
	neg.f32 	%f402, %f401;
	fma.rn.f32 	%f403, %f397, 0f3FB8AA3B, %f402;
	fma.rn.f32 	%f404, %f397, 0f32A57060, %f403;
	mov.b32 	%r73, %f400;
	shl.b32 	%r74, %r73, 23;
	mov.b32 	%f405, %r74;
	ex2.approx.ftz.f32 	%f406, %f404;
	mul.f32 	%f407, %f406, %f405;
	add.f32 	%f408, %f396, %f407;
	sub.f32 	%f409, %f57, %f70;
	fma.rn.f32 	%f410, %f409, 0f3BBB989D, 0f3F000000;
	cvt.sat.f32.f32 	%f411, %f410;
	fma.rm.f32 	%f412, %f411, %f75, %f74;
	add.f32 	%f413, %f412, 0fCB40007F;
	neg.f32 	%f414, %f413;
	fma.rn.f32 	%f415, %f409, 0f3FB8AA3B, %f414;
	fma.rn.f32 	%f416, %f409, 0f32A57060, %f415;
	mov.b32 	%r75, %f412;
	shl.b32 	%r76, %r75, 23;
	mov.b32 	%f417, %r76;
	ex2.approx.ftz.f32 	%f418, %f416;
	mul.f32 	%f419, %f418, %f417;
	add.f32 	%f420, %f408, %f419;
	sub.f32 	%f421, %f58, %f70;
	fma.rn.f32 	%f422, %f421, 0f3BBB989D, 0f3F000000;
	cvt.sat.f32.f32 	%f423, %f422;
	fma.rm.f32 	%f424, %f423, %f75, %f74;
	add.f32 	%f425, %f424, 0fCB40007F;
	neg.f32 	%f426, %f425;
	fma.rn.f32 	%f427, %f421, 0f3FB8AA3B, %f426;
	fma.rn.f32 	%f428, %f421, 0f32A57060, %f427;
	mov.b32 	%r77, %f424;
	shl.b32 	%r78, %r77, 23;
	mov.b32 	%f429, %r78;
	ex2.approx.ftz.f32 	%f430, %f428;
	mul.f32 	%f431, %f430, %f429;
	add.f32 	%f432, %f420, %f431;
	mov.b32 	%r79, %f432;
	shfl.sync.bfly.b32	%r80|%p8, %r79, 16, 31, -1;
	mov.b32 	%f433, %r80;
	add.f32 	%f434, %f432, %f433;
	mov.b32 	%r81, %f434;
	shfl.sync.bfly.b32	%r82|%p9, %r81, 8, 31, -1;
	mov.b32 	%f435, %r82;
	add.f32 	%f436, %f434, %f435;
	mov.b32 	%r83, %f436;
	shfl.sync.bfly.b32	%r84|%p10, %r83, 4, 31, -1;
	mov.b32 	%f437, %r84;
	add.f32 	%f438, %f436, %f437;
	mov.b32 	%r85, %f438;
	shfl.sync.bfly.b32	%r86|%p11, %r85, 2, 31, -1;
	mov.b32 	%f439, %r86;
	add.f32 	%f440, %f438, %f439;
	mov.b32 	%r87, %f440;
	shfl.sync.bfly.b32	%r88|%p12, %r87, 1, 31, -1;
	mov.b32 	%f441, %r88;
	add.f32 	%f442, %f440, %f441;
	div.rn.f32 	%f443, %f83, %f442;
	div.rn.f32 	%f444, %f95, %f442;
	div.rn.f32 	%f445, %f107, %f442;
	div.rn.f32 	%f446, %f119, %f442;
	div.rn.f32 	%f447, %f131, %f442;
	div.rn.f32 	%f448, %f143, %f442;
	div.rn.f32 	%f449, %f155, %f442;
	div.rn.f32 	%f450, %f167, %f442;
	div.rn.f32 	%f451, %f179, %f442;
	div.rn.f32 	%f452, %f191, %f442;
	div.rn.f32 	%f453, %f203, %f442;
	div.rn.f32 	%f454, %f215, %f442;
	div.rn.f32 	%f455, %f227, %f442;
	div.rn.f32 	%f456, %f239, %f442;
	div.rn.f32 	%f457, %f251, %f442;
	div.rn.f32 	%f458, %f263, %f442;
	div.rn.f32 	%f459, %f275, %f442;
	div.rn.f32 	%f460, %f287, %f442;
	div.rn.f32 	%f461, %f299, %f442;
	div.rn.f32 	%f462, %f311, %f442;
	div.rn.f32 	%f463, %f323, %f442;
	div.rn.f32 	%f464, %f335, %f442;
	div.rn.f32 	%f465, %f347, %f442;
	div.rn.f32 	%f466, %f359, %f442;
	div.rn.f32 	%f467, %f371, %f442;
	div.rn.f32 	%f468, %f383, %f442;
	div.rn.f32 	%f469, %f395, %f442;
	div.rn.f32 	%f470, %f407, %f442;
	div.rn.f32 	%f471, %f419, %f442;
	div.rn.f32 	%f472, %f431, %f442;
	mad.lo.s64 	%rd112, %rd202, %rd13, %rd6;
	shr.u64 	%rd113, %rd112, 63;
	add.s64 	%rd114, %rd112, %rd113;
	shl.b64 	%rd115, %rd114, 2;
	and.b64  	%rd116, %rd115, -8;
	add.s64 	%rd117, %rd5, %rd116;
	st.global.v2.f32 	[%rd117], {%f443, %f444};
	add.s64 	%rd118, %rd112, 64;
	shr.u64 	%rd119, %rd118, 63;
	add.s64 	%rd120, %rd118, %rd119;
	shl.b64 	%rd121, %rd120, 2;
	and.b64  	%rd122, %rd121, -8;
	add.s64 	%rd123, %rd5, %rd122;
	st.global.v2.f32 	[%rd123], {%f445, %f446};
	add.s64 	%rd124, %rd112, 128;
	shr.u64 	%rd125, %rd124, 63;
	add.s64 	%rd126, %rd124, %rd125;
	shl.b64 	%rd127, %rd126, 2;
	and.b64  	%rd128, %rd127, -8;
	add.s64 	%rd129, %rd5, %rd128;
	st.global.v2.f32 	[%rd129], {%f447, %f448};
	add.s64 	%rd130, %rd112, 192;
	shr.u64 	%rd131, %rd130, 63;
	add.s64 	%rd132, %rd130, %rd131;
	shl.b64 	%rd133, %rd132, 2;
	and.b64  	%rd134, %rd133, -8;
	add.s64 	%rd135, %rd5, %rd134;
	st.global.v2.f32 	[%rd135], {%f449, %f450};
	add.s64 	%rd136, %rd112, 256;
	shr.u64 	%rd137, %rd136, 63;
	add.s64 	%rd138, %rd136, %rd137;
	shl.b64 	%rd139, %rd138, 2;
	and.b64  	%rd140, %rd139, -8;
	add.s64 	%rd141, %rd5, %rd140;
	st.global.v2.f32 	[%rd141], {%f451, %f452};
	add.s64 	%rd142, %rd112, 320;
	shr.u64 	%rd143, %rd142, 63;
	add.s64 	%rd144, %rd142, %rd143;
	shl.b64 	%rd145, %rd144, 2;
	and.b64  	%rd146, %rd145, -8;
	add.s64 	%rd147, %rd5, %rd146;
	st.global.v2.f32 	[%rd147], {%f453, %f454};
	add.s64 	%rd148, %rd112, 384;
	shr.u64 	%rd149, %rd148, 63;
	add.s64 	%rd150, %rd148, %rd149;
	shl.b64 	%rd151, %rd150, 2;
	and.b64  	%rd152, %rd151, -8;
	add.s64 	%rd153, %rd5, %rd152;
	st.global.v2.f32 	[%rd153], {%f455, %f456};
	add.s64 	%rd154, %rd112, 448;
	shr.u64 	%rd155, %rd154, 63;
	add.s64 	%rd156, %rd154, %rd155;
	shl.b64 	%rd157, %rd156, 2;
	and.b64  	%rd158, %rd157, -8;
	add.s64 	%rd159, %rd5, %rd158;
	st.global.v2.f32 	[%rd159], {%f457, %f458};
	add.s64 	%rd160, %rd112, 512;
	shr.u64 	%rd161, %rd160, 63;
	add.s64 	%rd162, %rd160, %rd161;
	shl.b64 	%rd163, %rd162, 2;
	and.b64  	%rd164, %rd163, -8;
	add.s64 	%rd165, %rd5, %rd164;
	st.global.v2.f32 	[%rd165], {%f459, %f460};
	add.s64 	%rd166, %rd112, 576;
	shr.u64 	%rd167, %rd166, 63;
	add.s64 	%rd168, %rd166, %rd167;
	shl.b64 	%rd169, %rd168, 2;
	and.b64  	%rd170, %rd169, -8;
	add.s64 	%rd171, %rd5, %rd170;
	st.global.v2.f32 	[%rd171], {%f461, %f462};
	add.s64 	%rd172, %rd112, 640;
	shr.u64 	%rd173, %rd172, 63;
	add.s64 	%rd174, %rd172, %rd173;
	shl.b64 	%rd175, %rd174, 2;
	and.b64  	%rd176, %rd175, -8;
	add.s64 	%rd177, %rd5, %rd176;
	st.global.v2.f32 	[%rd177], {%f463, %f464};
	add.s64 	%rd178, %rd112, 704;
	shr.u64 	%rd179, %rd178, 63;
	add.s64 	%rd180, %rd178, %rd179;
	shl.b64 	%rd181, %rd180, 2;
	and.b64  	%rd182, %rd181, -8;
	add.s64 	%rd183, %rd5, %rd182;
	st.global.v2.f32 	[%rd183], {%f465, %f466};
	add.s64 	%rd184, %rd112, 768;
	shr.u64 	%rd185, %rd184, 63;
	add.s64 	%rd186, %rd184, %rd185;
	shl.b64 	%rd187, %rd186, 2;
	and.b64  	%rd188, %rd187, -8;
	add.s64 	%rd189, %rd5, %rd188;
	st.global.v2.f32 	[%rd189], {%f467, %f468};
	add.s64 	%rd190, %rd112, 832;
	shr.u64 	%rd191, %rd190, 63;
	add.s64 	%rd192, %rd190, %rd191;
	shl.b64 	%rd193, %rd192, 2;
	and.b64  	%rd194, %rd193, -8;
	add.s64 	%rd195, %rd5, %rd194;
	st.global.v2.f32 	[%rd195], {%f469, %f470};
	add.s64 	%rd196, %rd112, 896;
	shr.u64 	%rd197, %rd196, 63;
	add.s64 	%rd198, %rd196, %rd197;
	shl.b64 	%rd199, %rd198, 2;
	and.b64  	%rd200, %rd199, -8;
	add.s64 	%rd201, %rd5, %rd200;
	st.global.v2.f32 	[%rd201], {%f471, %f472};
	add.s64 	%rd202, %rd202, %rd7;
	setp.lt.s64 	%p13, %rd202, %rd14;
	@%p13 bra 	$L__BB50_4;
$L__BB50_5:
	ret;

}
	// .globl	_Z15SoftmaxWarpImplI10DirectLoadIffE11DirectStoreIffEfLi2ELi30ELi32ELi1ELb1EL9Algorithm0EEvT_T0_ll
.visible .entry _Z15SoftmaxWarpImplI10DirectLoadIffE11DirectStoreIffEfLi2ELi30ELi32ELi1ELb1EL9Algorithm0EEvT_T0_ll(
	.param .align 8 .b8 _Z15SoftmaxWarpImplI10DirectLoadIffE11DirectStoreIffEfLi2ELi30ELi32ELi1ELb1EL9Algorithm0EEvT_T0_ll_param_0[16],
	.param .align 8 .b8 _Z15SoftmaxWarpImplI10DirectLoadIffE11DirectStoreIffEfLi2ELi30ELi32ELi1ELb1EL9Algorithm0EEvT_T0_ll_param_1[16],
	.param .u64 _Z15SoftmaxWarpImplI10DirectLoadIffE11DirectStoreIffEfLi2ELi30ELi32ELi1ELb1EL9Algorithm0EEvT_T0_ll_param_2,
	.param .u64 _Z15SoftmaxWarpImplI10DirectLoadIffE11DirectStoreIffEfLi2ELi30ELi32ELi1ELb1EL9Algorithm0EEvT_T0_ll_param_3
)
{
	.reg .pred 	%p<44>;
	.reg .b32 	%r<103>;
	.reg .b32 	%f<578>;
	.reg .b64 	%rd<217>;

	ld.param.u64 	%rd26, [_Z15SoftmaxWarpImplI10DirectLoadIffE11DirectStoreIffEfLi2ELi30ELi32ELi1ELb1EL9Algorithm0EEvT_T0_ll_param_0+8];
	ld.param.u64 	%rd3, [_Z15SoftmaxWarpImplI10DirectLoadIffE11DirectStoreIffEfLi2ELi30ELi32ELi1ELb1EL9Algorithm0EEvT_T0_ll_param_1+8];
	ld.param.u64 	%rd29, [_Z15SoftmaxWarpImplI10DirectLoadIffE11DirectStoreIffEfLi2ELi30ELi32ELi1ELb1EL9Algorithm0EEvT_T0_ll_param_1];
	ld.param.u64 	%rd25, [_Z15SoftmaxWarpImplI10DirectLoadIffE11DirectStoreIffEfLi2ELi30ELi32ELi1ELb1EL9Algorithm0EEvT_T0_ll_param_0];
	ld.param.u64 	%rd27, [_Z15SoftmaxWarpImplI10DirectLoadIffE11DirectStoreIffEfLi2ELi30ELi32ELi1ELb1EL9Algorithm0EEvT_T0_ll_param_2];
	ld.param.u64 	%rd28, [_Z15SoftmaxWarpImplI10DirectLoadIffE11DirectStoreIffEfLi2ELi30ELi32ELi1ELb1EL9Algorithm0EEvT_T0_ll_param_3];
	cvta.to.global.u64 	%rd1, %rd25;
	cvta.to.global.u64 	%rd2, %rd29;
	setp.lt.s64 	%p1, %rd28, 961;
	@%p1 bra 	$L__BB51_2;
	mov.u64 	%rd30, $str;
	cvta.global.u64 	%rd31, %rd30;
	mov.u64 	%rd32, $str$1;
	cvta.global.u64 	%rd33, %rd32;
	mov.u64 	%rd34, __unnamed_52;
	cvta.global.u64 	%rd35, %rd34;
	{ // callseq 51, 0
	.param .b64 param0;
	st.param.b64 	[param0], %rd31;
	.param .b64 param1;
	st.param.b64 	[param1], %rd33;
	.param .b32 param2;
	st.param.b32 	[param2], 358;
	.param .b64 param3;
	st.param.b64 	[param3], %rd35;
	.param .b64 param4;
	st.param.b64 	[param4], 1;
	call.uni 
	__assertfail, 
	(
	param0, 
	param1, 
	param2, 
	param3, 
	param4
	);
	} // callseq 51
$L__BB51_2:
	mov.u32 	%r2, %nctaid.x;
	mov.u32 	%r3, %ntid.y;
	mul.lo.s32 	%r1, %r2, %r3;
	mov.u32 	%r4, %ctaid.x;
	mov.u32 	%r5, %tid.y;
	mad.lo.s32 	%r6, %r4, %r3, %r5;
	cvt.s64.s32 	%rd216, %r6;
	setp.le.s64 	%p2, %rd27, %rd216;
	@%p2 bra 	$L__BB51_65;
	mov.u32 	%r7, %tid.x;
	shl.b32 	%r8, %r7, 1;
	cvt.u64.u32 	%rd5, %r8;
	add.s32 	%r9, %r8, 64;
	cvt.u64.u32 	%rd6, %r9;
	add.s32 	%r10, %r8, 128;
	cvt.u64.u32 	%rd7, %r10;
	add.s32 	%r11, %r8, 192;
	cvt.u64.u32 	%rd8, %r11;
	add.s32 	%r12, %r8, 256;
	cvt.u64.u32 	%rd9, %r12;
	add.s32 	%r13, %r8, 320;
	cvt.u64.u32 	%rd10, %r13;
	add.s32 	%r14, %r8, 384;
	cvt.u64.u32 	%rd11, %r14;
	add.s32 	%r15, %r8, 448;
	cvt.u64.u32 	%rd12, %r15;
	add.s32 	%r16, %r8, 512;
	cvt.u64.u32 	%rd13, %r16;
	add.s32 	%r17, %r8, 576;
	cvt.u64.u32 	%rd14, %r17;
	add.s32 	%r18, %r8, 640;
	cvt.u64.u32 	%rd15, %r18;
	add.s32 	%r19, %r8, 704;
	cvt.u64.u32 	%rd16, %r19;
	add.s32 	%r20, %r8, 768;
	cvt.u64.u32 	%rd17, %r20;
	add.s32 	%r21, %r8, 832;
	cvt.u64.u32 	%rd18, %r21;
	add.s32 	%r22, %r8, 896;
	cvt.u64.u32 	%rd19, %r22;
	cvt.s64.s32 	%rd20, %r1;
$L__BB51_4:
	setp.le.s64 	%p3, %rd28, %rd5;
	mul.lo.s64 	%rd22, %rd216, %rd26;
	mov.f32 	%f533, 0fFF800000;
	mov.f32 	%f534, %f533;
	mov.f32 	%f538, %f533;
	@%p3 bra 	$L__BB51_6;
	add.s64 	%rd36, %rd22, %rd5;
	shr.u64 	%rd37, %rd36, 63;
	add.s64 	%rd38, %rd36, %rd37;
	shl.b64 	%rd39, %rd38, 2;
	and.b64  	%rd40, %rd39, -8;
	add.s64 	%rd41, %rd1, %rd40;
	ld.global.v2.f32 	{%f534, %f533}, [%rd41];
	max.f32 	%f122, %f534, 0fFF800000;
	max.f32 	%f538, %f122, %f533;
$L__BB51_6:
	setp.le.s64 	%p4, %rd28, %rd6;
	mov.f32 	%f536, 0fFF800000;
	mov.f32 	%f537, %f536;
	@%p4 bra 	$L__BB51_8;
	add.s64 	%rd42, %rd22, %rd6;
	shr.u64 	%rd43, %rd42, 63;
	add.s64 	%rd44, %rd42, %rd43;
	shl.b64 	%rd45, %rd44, 2;
	and.b64  	%rd46, %rd45, -8;
	add.s64 	%rd47, %rd1, %rd46;
	ld.global.v2.f32 	{%f537, %f536}, [%rd47];
	max.f32 	%f124, %f538, %f537;
	max.f32 	%f538, %f124, %f536;
$L__BB51_8:
	setp.le.s64 	%p5, %rd28, %rd7;
	mov.f32 	%f539, 0fFF800000;
	mov.f32 	%f540, %f539;
	@%p5 bra 	$L__BB51_10;
	add.s64 	%rd48, %rd22, %rd7;
	shr.u64 	%rd49, %rd48, 63;
	add.s64 	%rd50, %rd48, %rd49;
	shl.b64 	%rd51, %rd50, 2;
	and.b64  	%rd52, %rd51, -8;
	add.s64 	%rd53, %rd1, %rd52;
	ld.global.v2.f32 	{%f540, %f539}, [%rd53];
	max.f32 	%f126, %f538, %f540;
	max.f32 	%f538, %f126, %f539;
$L__BB51_10:
	setp.le.s64 	%p6, %rd28, %rd8;
	mov.f32 	%f542, 0fFF800000;
	mov.f32 	%f543, %f542;
	@%p6 bra 	$L__BB51_12;
	add.s64 	%rd54, %rd22, %rd8;
	shr.u64 	%rd55, %rd54, 63;
	add.s64 	%rd56, %rd54, %rd55;
	shl.b64 	%rd57, %rd56, 2;
	and.b64  	%rd58, %rd57, -8;
	add.s64 	%rd59, %rd1, %rd58;
	ld.global.v2.f32 	{%f543, %f542}, [%rd59];
	max.f32 	%f128, %f538, %f543;
	max.f32 	%f538, %f128, %f542;
$L__BB51_12:
	setp.le.s64 	%p7, %rd28, %rd9;
	mov.f32 	%f545, 0fFF800000;
	mov.f32 	%f546, %f545;
	@%p7 bra 	$L__BB51_14;
	add.s64 	%rd60, %rd22, %rd9;
	shr.u64 	%rd61, %rd60, 63;
	add.s64 	%rd62, %rd60, %rd61;
	shl.b64 	%rd63, %rd62, 2;
	and.b64  	%rd64, %rd63, -8;
	add.s64 	%rd65, %rd1, %rd64;
	ld.global.v2.f32 	{%f546, %f545}, [%rd65];
	max.f32 	%f130, %f538, %f546;
	max.f32 	%f538, %f130, %f545;
$L__BB51_14:
	setp.le.s64 	%p8, %rd28, %rd10;
	mov.f32 	%f548, 0fFF800000;
	mov.f32 	%f549, %f548;
	@%p8 bra 	$L__BB51_16;
	add.s64 	%rd66, %rd22, %rd10;
	shr.u64 	%rd67, %rd66, 63;
	add.s64 	%rd68, %rd66, %rd67;
	shl.b64 	%rd69, %rd68, 2;
	and.b64  	%rd70, %rd69, -8;
	add.s64 	%rd71, %rd1, %rd70;
	ld.global.v2.f32 	{%f549, %f548}, [%rd71];
	max.f32 	%f132, %f538, %f549;
	max.f32 	%f538, %f132, %f548;
$L__BB51_16:
	setp.le.s64 	%p9, %rd28, %rd11;
	mov.f32 	%f551, 0fFF800000;
	mov.f32 	%f552, %f551;
	@%p9 bra 	$L__BB51_18;
	add.s64 	%rd72, %rd22, %rd11;
	shr.u64 	%rd73, %rd72, 63;
	add.s64 	%rd74, %rd72, %rd73;
	shl.b64 	%rd75, %rd74, 2;
	and.b64  	%rd76, %rd75, -8;
	add.s64 	%rd77, %rd1, %rd76;
	ld.global.v2.f32 	{%f552, %f551}, [%rd77];
	max.f32 	%f134, %f538, %f552;
	max.f32 	%f538, %f134, %f551;
$L__BB51_18:
	setp.le.s64 	%p10, %rd28, %rd12;
	mov.f32 	%f554, 0fFF800000;
	mov.f32 	%f555, %f554;
	@%p10 bra 	$L__BB51_20;
	add.s64 	%rd78, %rd22, %rd12;
	shr.u64 	%rd79, %rd78, 63;
	add.s64 	%rd80, %rd78, %rd79;
	shl.b64 	%rd81, %rd80, 2;
	and.b64  	%rd82, %rd81, -8;
	add.s64 	%rd83, %rd1, %rd82;
	ld.global.v2.f32 	{%f555, %f554}, [%rd83];
	max.f32 	%f136, %f538, %f555;
	max.f32 	%f538, %f136, %f554;
$L__BB51_20:
	setp.le.s64 	%p11, %rd28, %rd13;
	mov.f32 	%f557, 0fFF800000;
	mov.f32 	%f558, %f557;
	@%p11 bra 	$L__BB51_22;
	add.s64 	%rd84, %rd22, %rd13;
	shr.u64 	%rd85, %rd84, 63;
	add.s64 	%rd86, %rd84, %rd85;
	shl.b64 	%rd87, %rd86, 2;
	and.b64  	%rd88, %rd87, -8;
	add.s64 	%rd89, %rd1, %rd88;
	ld.global.v2.f32 	{%f558, %f557}, [%rd89];
	max.f32 	%f138, %f538, %f558;
	max.f32 	%f538, %f138, %f557;
$L__BB51_22:
	setp.le.s64 	%p12, %rd28, %rd14;
	mov.f32 	%f560, 0fFF800000;
	mov.f32 	%f561, %f560;
	@%p12 bra 	$L__BB51_24;
	add.s64 	%rd90, %rd22, %rd14;
	shr.u64 	%rd91, %rd90, 63;
	add.s64 	%rd92, %rd90, %rd91;
	shl.b64 	%rd93, %rd92, 2;
	and.b64  	%rd94, %rd93, -8;
	add.s64 	%rd95, %rd1, %rd94;
	ld.global.v2.f32 	{%f561, %f560}, [%rd95];
	max.f32 	%f140, %f538, %f561;
	max.f32 	%f538, %f140, %f560;
$L__BB51_24:
	setp.le.s64 	%p13, %rd28, %rd15;
	mov.f32 	%f563, 0fFF800000;
	mov.f32 	%f564, %f563;
	@%p13 bra 	$L__BB51_26;
	add.s64 	%rd96, %rd22, %rd15;
	shr.u64 	%rd97, %rd96, 63;
	add.s64 	%rd98, %rd96, %rd97;
	shl.b64 	%rd99, %rd98, 2;
	and.b64  	%rd100, %rd99, -8;
	add.s64 	%rd101, %rd1, %rd100;
	ld.global.v2.f32 	{%f564, %f563}, [%rd101];
	max.f32 	%f142, %f538, %f564;
	max.f32 	%f538, %f142, %f563;
$L__BB51_26:
	setp.le.s64 	%p14, %rd28, %rd16;
	mov.f32 	%f566, 0fFF800000;
	mov.f32 	%f567, %f566;
	@%p14 bra 	$L__BB51_28;
	add.s64 	%rd102, %rd22, %rd16;
	shr.u64 	%rd103, %rd102, 63;
	add.s64 	%rd104, %rd102, %rd103;
	shl.b64 	%rd105, %rd104, 2;
	and.b64  	%rd106, %rd105, -8;
	add.s64 	%rd107, %rd1, %rd106;
	ld.global.v2.f32 	{%f567, %f566}, [%rd107];
	max.f32 	%f144, %f538, %f567;
	max.f32 	%f538, %f144, %f566;
$L__BB51_28:
	setp.le.s64 	%p15, %rd28, %rd17;
	mov.f32 	%f569, 0fFF800000;
	mov.f32 	%f570, %f569;
	@%p15 bra 	$L__BB51_30;
	add.s64 	%rd108, %rd22, %rd17;
	shr.u64 	%rd109, %rd108, 63;
	add.s64 	%rd110, %rd108, %rd109;
	shl.b64 	%rd111, %rd110, 2;
	and.b64  	%rd112, %rd111, -8;
	add.s64 	%rd113, %rd1, %rd112;
	ld.global.v2.f32 	{%f570, %f569}, [%rd113];
	max.f32 	%f146, %f538, %f570;
	max.f32 	%f538, %f146, %f569;
$L__BB51_30:
	setp.le.s64 	%p16, %rd28, %rd18;
	mov.f32 	%f572, 0fFF800000;
	mov.f32 	%f573, %f572;
	@%p16 bra 	$L__BB51_32;
	add.s64 	%rd114, %rd22, %rd18;
	shr.u64 	%rd115, %rd114, 63;
	add.s64 	%rd116, %rd114, %rd115;
	shl.b64 	%rd117, %rd116, 2;
	and.b64  	%rd118, %rd117, -8;
	add.s64 	%rd119, %rd1, %rd118;
	ld.global.v2.f32 	{%f573, %f572}, [%rd119];
	max.f32 	%f148, %f538, %f573;
	max.f32 	%f538, %f148, %f572;
$L__BB51_32:
	setp.le.s64 	%p17, %rd28, %rd19;
	mov.f32 	%f575, 0fFF800000;
	mov.f32 	%f576, %f575;
	@%p17 bra 	$L__BB51_34;
	add.s64 	%rd120, %rd22, %rd19;
	shr.u64 	%rd121, %rd120, 63;
	add.s64 	%rd122, %rd120, %rd121;
	shl.b64 	%rd123, %rd122, 2;
	and.b64  	%rd124, %rd123, -8;
	add.s64 	%rd125, %rd1, %rd124;
	ld.global.v2.f32 	{%f576, %f575}, [%rd125];
	max.f32 	%f150, %f538, %f576;
	max.f32 	%f538, %f150, %f575;
$L__BB51_34:
	setp.le.s64 	%p18, %rd28, %rd5;
	mov.b32 	%r23, %f538;
	shfl.sync.bfly.b32	%r24|%p19, %r23, 16, 31, -1;
	mov.b32 	%f151, %r24;
	max.f32 	%f152, %f538, %f151;
	mov.b32 	%r25, %f152;
	shfl.sync.bfly.b32	%r26|%p20, %r25, 8, 31, -1;
	mov.b32 	%f153, %r26;
	max.f32 	%f154, %f152, %f153;
	mov.b32 	%r27, %f154;
	shfl.sync.bfly.b32	%r28|%p21, %r27, 4, 31, -1;
	mov.b32 	%f155, %r28;
	max.f32 	%f156, %f154, %f155;
	mov.b32 	%r29, %f156;
	shfl.sync.bfly.b32	%r30|%p22, %r29, 2, 31, -1;
	mov.b32 	%f157, %r30;
	max.f32 	%f158, %f156, %f157;
	mov.b32 	%r31, %f158;
	shfl.sync.bfly.b32	%r32|%p23, %r31, 1, 31, -1;
	mov.b32 	%f159, %r32;
	max.f32 	%f160, %f158, %f159;
	sub.f32 	%f161, %f534, %f160;
	fma.rn.f32 	%f162, %f161, 0f3BBB989D, 0f3F000000;
	cvt.sat.f32.f32 	%f163, %f162;
	mov.f32 	%f164, 0f4B400001;
	mov.f32 	%f165, 0f437C0000;
	fma.rm.f32 	%f166, %f163, %f165, %f164;
	add.f32 	%f167, %f166, 0fCB40007F;
	neg.f32 	%f168, %f167;
	fma.rn.f32 	%f169, %f161, 0f3FB8AA3B, %f168;
	fma.rn.f32 	%f170, %f161, 0f32A57060, %f169;
	mov.b32 	%r33, %f166;
	shl.b32 	%r34, %r33, 23;
	mov.b32 	%f171, %r34;
	ex2.approx.ftz.f32 	%f172, %f170;
	mul.f32 	%f173, %f172, %f171;
	add.f32 	%f174, %f173, 0f00000000;
	sub.f32 	%f175, %f533, %f160;
	fma.rn.f32 	%f176, %f175, 0f3BBB989D, 0f3F000000;
	cvt.sat.f32.f32 	%f177, %f176;
	fma.rm.f32 	%f178, %f177, %f165, %f164;
	add.f32 	%f179, %f178, 0fCB40007F;
	neg.f32 	%f180, %f179;
	fma.rn.f32 	%f181, %f175, 0f3FB8AA3B, %f180;
	fma.rn.f32 	%f182, %f175, 0f32A57060, %f181;
	mov.b32 	%r35, %f178;
	shl.b32 	%r36, %r35, 23;
	mov.b32 	%f183, %r36;
	ex2.approx.ftz.f32 	%f184, %f182;
	mul.f32 	%f185, %f184, %f183;
	add.f32 	%f186, %f174, %f185;
	sub.f32 	%f187, %f537, %f160;
	fma.rn.f32 	%f188, %f187, 0f3BBB989D, 0f3F000000;
	cvt.sat.f32.f32 	%f189, %f188;
	fma.rm.f32 	%f190, %f189, %f165, %f164;
	add.f32 	%f191, %f190, 0fCB40007F;
	neg.f32 	%f192, %f191;
	fma.rn.f32 	%f193, %f187, 0f3FB8AA3B, %f192;
	fma.rn.f32 	%f194, %f187, 0f32A57060, %f193;
	mov.b32 	%r37, %f190;
	shl.b32 	%r38, %r37, 23;
	mov.b32 	%f195, %r38;
	ex2.approx.ftz.f32 	%f196, %f194;
	mul.f32 	%f197, %f196, %f195;
	add.f32 	%f198, %f186, %f197;
	sub.f32 	%f199, %f536, %f160;
	fma.rn.f32 	%f200, %f199, 0f3BBB989D, 0f3F000000;
	cvt.sat.f32.f32 	%f201, %f200;
	fma.rm.f32 	%f202, %f201, %f165, %f164;
	add.f32 	%f203, %f202, 0fCB40007F;
	neg.f32 	%f204, %f203;
	fma.rn.f32 	%f205, %f199, 0f3FB8AA3B, %f204;
	fma.rn.f32 	%f206, %f199, 0f32A57060, %f205;
	mov.b32 	%r39, %f202;
	shl.b32 	%r40, %r39, 23;
	mov.b32 	%f207, %r40;
	ex2.approx.ftz.f32 	%f208, %f206;
	mul.f32 	%f209, %f208, %f207;
	add.f32 	%f210, %f198, %f209;
	sub.f32 	%f211, %f540, %f160;
	fma.rn.f32 	%f212, %f211, 0f3BBB989D, 0f3F000000;
	cvt.sat.f32.f32 	%f213, %f212;
	fma.rm.f32 	%f214, %f213, %f165, %f164;
	add.f32 	%f215, %f214, 0fCB40007F;
	neg.f32 	%f216, %f215;
	fma.rn.f32 	%f217, %f211, 0f3FB8AA3B, %f216;
	fma.rn.f32 	%f218, %f211, 0f32A57060, %f217;
	mov.b32 	%r41, %f214;
	shl.b32 	%r42, %r41, 23;
	mov.b32 	%f219, %r42;
	ex2.approx.ftz.f32 	%f220, %f218;
	mul.f32 	%f221, %f220, %f219;
	add.f32 	%f222, %f210, %f221;
	sub.f32 	%f223, %f539, %f160;
	fma.rn.f32 	%f224, %f223, 0f3BBB989D, 0f3F000000;
	cvt.sat.f32.f32 	%f225, %f224;
	fma.rm.f32 	%f226, %f225, %f165, %f164;
	add.f32 	%f227, %f226, 0fCB40007F;
	neg.f32 	%f228, %f227;
	fma.rn.f32 	%f229, %f223, 0f3FB8AA3B, %f228;
	fma.rn.f32 	%f230, %f223, 0f32A57060, %f229;
	mov.b32 	%r43, %f226;
	shl.b32 	%r44, %r43, 23;
	mov.b32 	%f231, %r44;
	ex2.approx.ftz.f32 	%f232, %f230;
	mul.f32 	%f233, %f232, %f231;
	add.f32 	%f234, %f222, %f233;
	sub.f32 	%f235, %f543, %f160;
	fma.rn.f32 	%f236, %f235, 0f3BBB989D, 0f3F000000;
	cvt.sat.f32.f32 	%f237, %f236;
	fma.rm.f32 	%f238, %f237, %f165, %f164;
	add.f32 	%f239, %f238, 0fCB40007F;
	neg.f32 	%f240, %f239;
	fma.rn.f32 	%f241, %f235, 0f3FB8AA3B, %f240;
	fma.rn.f32 	%f242, %f235, 0f32A57060, %f241;
	mov.b32 	%r45, %f238;
	shl.b32 	%r46, %r45, 23;
	mov.b32 	%f243, %r46;
	ex2.approx.ftz.f32 	%f244, %f242;
	mul.f32 	%f245, %f244, %f243;
	add.f32 	%f246, %f234, %f245;
	sub.f32 	%f247, %f542, %f160;
	fma.rn.f32 	%f248, %f247, 0f3BBB989D, 0f3F000000;
	cvt.sat.f32.f32 	%f249, %f248;
	fma.rm.f32 	%f250, %f249, %f165, %f164;
	add.f32 	%f251, %f250, 0fCB40007F;
	neg.f32 	%f252, %f251;
	fma.rn.f32 	%f253, %f247, 0f3FB8AA3B, %f252;
	fma.rn.f32 	%f254, %f247, 0f32A57060, %f253;
	mov.b32 	%r47, %f250;
	shl.b32 	%r48, %r47, 23;
	mov.b32 	%f255, %r48;
	ex2.approx.ftz.f32 	%f256, %f254;
	mul.f32 	%f257, %f256, %f255;
	add.f32 	%f258, %f246, %f257;
	sub.f32 	%f259, %f546, %f160;
	fma.rn.f32 	%f260, %f259, 0f3BBB989D, 0f3F000000;
	cvt.sat.f32.f32 	%f261, %f260;
	fma.rm.f32 	%f262, %f261, %f165, %f164;
	add.f32 	%f263, %f262, 0fCB40007F;
	neg.f32 	%f264, %f263;
	fma.rn.f32 	%f265, %f259, 0f3FB8AA3B, %f264;
	fma.rn.f32 	%f266, %f259, 0f32A57060, %f265;
	mov.b32 	%r49, %f262;
	shl.b32 	%r50, %r49, 23;
	mov.b32 	%f267, %r50;
	ex2.approx.ftz.f32 	%f268, %f266;
	mul.f32 	%f269, %f268, %f267;
	add.f32 	%f270, %f258, %f269;
	sub.f32 	%f271, %f545, %f160;
	fma.rn.f32 	%f272, %f271, 0f3BBB989D, 0f3F000000;
	cvt.sat.f32.f32 	%f273, %f272;
	fma.rm.f32 	%f274, %f273, %f165, %f164;
	add.f32 	%f275, %f274, 0fCB40007F;
	neg.f32 	%f276, %f275;
	fma.rn.f32 	%f277, %f271, 0f3FB8AA3B, %f276;
	fma.rn.f32 	%f278, %f271, 0f32A57060, %f277;
	mov.b32 	%r51, %f274;
	shl.b32 	%r52, %r51, 23;
	mov.b32 	%f279, %r52;
	ex2.approx.ftz.f32 	%f280, %f278;
	mul.f32 	%f281, %f280, %f279;
	add.f32 	%f282, %f270, %f281;
	sub.f32 	%f283, %f549, %f160;
	fma.rn.f32 	%f284, %f283, 0f3BBB989D, 0f3F000000;
	cvt.sat.f32.f32 	%f285, %f284;
	fma.rm.f32 	%f286, %f285, %f165, %f164;
	add.f32 	%f287, %f286, 0fCB40007F;
	neg.f32 	%f288, %f287;
	fma.rn.f32 	%f289, %f283, 0f3FB8AA3B, %f288;
	fma.rn.f32 	%f290, %f283, 0f32A57060, %f289;
	mov.b32 	%r53, %f286;
	shl.b32 	%r54, %r53, 23;
	mov.b32 	%f291, %r54;
	ex2.approx.ftz.f32 	%f292, %f290;
	mul.f32 	%f293, %f292, %f291;
	add.f32 	%f294, %f282, %f293;
	sub.f32 	%f295, %f548, %f160;
	fma.rn.f32 	%f296, %f295, 0f3BBB989D, 0f3F000000;
	cvt.sat.f32.f32 	%f297, %f296;
	fma.rm.f32 	%f298, %f297, %f165, %f164;
	add.f32 	%f299, %f298, 0fCB40007F;
	neg.f32 	%f300, %f299;
	fma.rn.f32 	%f301, %f295, 0f3FB8AA3B, %f300;
	fma.rn.f32 	%f302, %f295, 0f32A57060, %f301;
	mov.b32 	%r55, %f298;
	shl.b32 	%r56, %r55, 23;
	mov.b32 	%f303, %r56;
	ex2.approx.ftz.f32 	%f304, %f302;
	mul.f32 	%f305, %f304, %f303;
	add.f32 	%f306, %f294, %f305;
	sub.f32 	%f307, %f552, %f160;
	fma.rn.f32 	%f308, %f307, 0f3BBB989D, 0f3F000000;
	cvt.sat.f32.f32 	%f309, %f308;
	fma.rm.f32 	%f310, %f309, %f165, %f164;
	add.f32 	%f311, %f310, 0fCB40007F;
	neg.f32 	%f312, %f311;
	fma.rn.f32 	%f313, %f307, 0f3FB8AA3B, %f312;
	fma.rn.f32 	%f314, %f307, 0f32A57060, %f313;
	mov.b32 	%r57, %f310;
	shl.b32 	%r58, %r57, 23;
	mov.b32 	%f315, %r58;
	ex2.approx.ftz.f32 	%f316, %f314;
	mul.f32 	%f317, %f316, %f315;
	add.f32 	%f318, %f306, %f317;
	sub.f32 	%f319, %f551, %f160;
	fma.rn.f32 	%f320, %f319, 0f3BBB989D, 0f3F000000;
	cvt.sat.f32.f32 	%f321, %f320;
	fma.rm.f32 	%f322, %f321, %f165, %f164;
	add.f32 	%f323, %f322, 0fCB40007F;
	neg.f32 	%f324, %f323;
	fma.rn.f32 	%f325, %f319, 0f3FB8AA3B, %f324;
	fma.rn.f32 	%f326, %f319, 0f32A57060, %f325;
	mov.b32 	%r59, %f322;
	shl.b32 	%r60, %r59, 23;
	mov.b32 	%f327, %r60;
	ex2.approx.ftz.f32 	%f328, %f326;
	mul.f32 	%f329, %f328, %f327;
	add.f32 	%f330, %f318, %f329;
	sub.f32 	%f331, %f555, %f160;
	fma.rn.f32 	%f332, %f331, 0f3BBB989D, 0f3F000000;
	cvt.sat.f32.f32 	%f333, %f332;
	fma.rm.f32 	%f334, %f333, %f165, %f164;
	add.f32 	%f335, %f334, 0fCB40007F;
	neg.f32 	%f336, %f335;
	fma.rn.f32 	%f337, %f331, 0f3FB8AA3B, %f336;
	fma.rn.f32 	%f338, %f331, 0f32A57060, %f337;
	mov.b32 	%r61, %f334;
	shl.b32 	%r62, %r61, 23;
	mov.b32 	%f339, %r62;
	ex2.approx.ftz.f32 	%f340, %f338;
	mul.f32 	%f341, %f340, %f339;
	add.f32 	%f342, %f330, %f341;
	sub.f32 	%f343, %f554, %f160;
	fma.rn.f32 	%f344, %f343, 0f3BBB989D, 0f3F000000;
	cvt.sat.f32.f32 	%f345, %f344;
	fma.rm.f32 	%f346, %f345, %f165, %f164;
	add.f32 	%f347, %f346, 0fCB40007F;
	neg.f32 	%f348, %f347;
	fma.rn.f32 	%f349, %f343, 0f3FB8AA3B, %f348;
	fma.rn.f32 	%f350, %f343, 0f32A57060, %f349;
	mov.b32 	%r63, %f346;
	shl.b32 	%r64, %r63, 23;
	mov.b32 	%f351, %r64;
	ex2.approx.ftz.f32 	%f352, %f350;
	mul.f32 	%f353, %f352, %f351;
	add.f32 	%f354, %f342, %f353;
	sub.f32 	%f355, %f558, %f160;
	fma.rn.f32 	%f356, %f355, 0f3BBB989D, 0f3F000000;
	cvt.sat.f32.f32 	%f357, %f356;
	fma.rm.f32 	%f358, %f357, %f165, %f164;
	add.f32 	%f359, %f358, 0fCB40007F;
	neg.f32 	%f360, %f359;
	fma.rn.f32 	%f361, %f355, 0f3FB8AA3B, %f360;
	fma.rn.f32 	%f362, %f355, 0f32A57060, %f361;
	mov.b32 	%r65, %f358;
	shl.b32 	%r66, %r65, 23;
	mov.b32 	%f363, %r66;
	ex2.approx.ftz.f32 	%f364, %f362;
	mul.f32 	%f365, %f364, %f363;
	add.f32 	%f366, %f354, %f365;
	sub.f32 	%f367, %f557, %f160;
	fma.rn.f32 	%f368, %f367, 0f3BBB989D, 0f3F000000;
	cvt.sat.f32.f32 	%f369, %f368;
	fma.rm.f32 	%f370, %f369, %f165, %f164;
	add.f32 	%f371, %f370, 0fCB40007F;
	neg.f32 	%f372, %f371;
	fma.rn.f32 	%f373, %f367, 0f3FB8AA3B, %f372;
	fma.rn.f32 	%f374, %f367, 0f32A57060, %f373;
	mov.b32 	%r67, %f370;
	shl.b32 	%r68, %r67, 23;
	mov.b32 	%f375, %r68;
	ex2.approx.ftz.f32 	%f376, %f374;
	mul.f32 	%f377, %f376, %f375;
	add.f32 	%f378, %f366, %f377;
	sub.f32 	%f379, %f561, %f160;
	fma.rn.f32 	%f380, %f379, 0f3BBB989D, 0f3F000000;
	cvt.sat.f32.f32 	%f381, %f380;
	fma.rm.f32 	%f382, %f381, %f165, %f164;
	add.f32 	%f383, %f382, 0fCB40007F;
	neg.f32 	%f384, %f383;
	fma.rn.f32 	%f385, %f379, 0f3FB8AA3B, %f384;
	fma.rn.f32 	%f386, %f379, 0f32A57060, %f385;
	mov.b32 	%r69, %f382;
	shl.b32 	%r70, %r69, 23;
	mov.b32 	%f387, %r70;
	ex2.approx.ftz.f32 	%f388, %f386;
	mul.f32 	%f389, %f388, %f387;
	add.f32 	%f390, %f378, %f389;
	sub.f32 	%f391, %f560, %f160;
	fma.rn.f32 	%f392, %f391, 0f3BBB989D, 0f3F000000;
	cvt.sat.f32.f32 	%f393, %f392;
	fma.rm.f32 	%f394, %f393, %f165, %f164;
	add.f32 	%f395, %f394, 0fCB40007F;
	neg.f32 	%f396, %f395;
	fma.rn.f32 	%f397, %f391, 0f3FB8AA3B, %f396;
	fma.rn.f32 	%f398, %f391, 0f32A57060, %f397;
	mov.b32 	%r71, %f394;
	shl.b32 	%r72, %r71, 23;
	mov.b32 	%f399, %r72;
	ex2.approx.ftz.f32 	%f400, %f398;
	mul.f32 	%f401, %f400, %f399;
	add.f32 	%f402, %f390, %f401;
	sub.f32 	%f403, %f564, %f160;
	fma.rn.f32 	%f404, %f403, 0f3BBB989D, 0f3F000000;
	cvt.sat.f32.f32 	%f405, %f404;
	fma.rm.f32 	%f406, %f405, %f165, %f164;
	add.f32 	%f407, %f406, 0fCB40007F;
	neg.f32 	%f408, %f407;
	fma.rn.f32 	%f409, %f403, 0f3FB8AA3B, %f408;
	fma.rn.f32 	%f410, %f403, 0f32A57060, %f409;
	mov.b32 	%r73, %f406;
	shl.b32 	%r74, %r73, 23;
	mov.b32 	%f411, %r74;
	ex2.approx.ftz.f32 	%f412, %f410;
	mul.f32 	%f413, %f412, %f411;
	add.f32 	%f414, %f402, %f413;
	sub.f32 	%f415, %f563, %f160;
	fma.rn.f32 	%f416, %f415, 0f3BBB989D, 0f3F000000;
	cvt.sat.f32.f32 	%f417, %f416;
	fma.rm.f32 	%f418, %f417, %f165, %f164;
	add.f32 	%f419, %f418, 0fCB40007F;
	neg.f32 	%f420, %f419;
	fma.rn.f32 	%f421, %f415, 0f3FB8AA3B, %f420;
	fma.rn.f32 	%f422, %f415, 0f32A57060, %f421;
	mov.b32 	%r75, %f418;
	shl.b32 	%r76, %r75, 23;
	mov.b32 	%f423, %r76;
	ex2.approx.ftz.f32 	%f424, %f422;
	mul.f32 	%f425, %f424, %f423;
	add.f32 	%f426, %f414, %f425;
	sub.f32 	%f427, %f567, %f160;
	fma.rn.f32 	%f428, %f427, 0f3BBB989D, 0f3F000000;
	cvt.sat.f32.f32 	%f429, %f428;
	fma.rm.f32 	%f430, %f429, %f165, %f164;
	add.f32 	%f431, %f430, 0fCB40007F;
	neg.f32 	%f432, %f431;
	fma.rn.f32 	%f433, %f427, 0f3FB8AA3B, %f432;
	fma.rn.f32 	%f434, %f427, 0f32A57060, %f433;
	mov.b32 	%r77, %f430;
	shl.b32 	%r78, %r77, 23;
	mov.b32 	%f435, %r78;
	ex2.approx.ftz.f32 	%f436, %f434;
	mul.f32 	%f437, %f436, %f435;
	add.f32 	%f438, %f426, %f437;
	sub.f32 	%f439, %f566, %f160;
	fma.rn.f32 	%f440, %f439, 0f3BBB989D, 0f3F000000;
	cvt.sat.f32.f32 	%f441, %f440;
	fma.rm.f32 	%f442, %f441, %f165, %f164;
	add.f32 	%f443, %f442, 0fCB40007F;
	neg.f32 	%f444, %f443;
	fma.rn.f32 	%f445, %f439, 0f3FB8AA3B, %f444;
	fma.rn.f32 	%f446, %f439, 0f32A57060, %f445;
	mov.b32 	%r79, %f442;
	shl.b32 	%r80, %r79, 23;
	mov.b32 	%f447, %r80;
	ex2.approx.ftz.f32 	%f448, %f446;
	mul.f32 	%f449, %f448, %f447;
	add.f32 	%f450, %f438, %f449;
	sub.f32 	%f451, %f570, %f160;
	fma.rn.f32 	%f452, %f451, 0f3BBB989D, 0f3F000000;
	cvt.sat.f32.f32 	%f453, %f452;
	fma.rm.f32 	%f454, %f453, %f165, %f164;
	add.f32 	%f455, %f454, 0fCB40007F;
	neg.f32 	%f456, %f455;
	fma.rn.f32 	%f457, %f451, 0f3FB8AA3B, %f456;
	fma.rn.f32 	%f458, %f451, 0f32A57060, %f457;
	mov.b32 	%r81, %f454;
	shl.b32 	%r82, %r81, 23;
	mov.b32 	%f459, %r82;
	ex2.approx.ftz.f32 	%f460, %f458;
	mul.f32 	%f461, %f460, %f459;
	add.f32 	%f462, %f450, %f461;
	sub.f32 	%f463, %f569, %f160;
	fma.rn.f32 	%f464, %f463, 0f3BBB989D, 0f3F000000;
	cvt.sat.f32.f32 	%f465, %f464;
	fma.rm.f32 	%f466, %f465, %f165, %f164;
	add.f32 	%f467, %f466, 0fCB40007F;
	neg.f32 	%f468, %f467;
	fma.rn.f32 	%f469, %f463, 0f3FB8AA3B, %f468;
	fma.rn.f32 	%f470, %f463, 0f32A57060, %f469;
	mov.b32 	%r83, %f466;
	shl.b32 	%r84, %r83, 23;
	mov.b32 	%f471, %r84;
	ex2.approx.ftz.f32 	%f472, %f470;
	mul.f32 	%f473, %f472, %f471;
	add.f32 	%f474, %f462, %f473;
	sub.f32 	%f475, %f573, %f160;
	fma.rn.f32 	%f476, %f475, 0f3BBB989D, 0f3F000000;
	cvt.sat.f32.f32 	%f477, %f476;
	fma.rm.f32 	%f478, %f477, %f165, %f164;
	add.f32 	%f479, %f478, 0fCB40007F;
	neg.f32 	%f480, %f479;
	fma.rn.f32 	%f481, %f475, 0f3FB8AA3B, %f480;
	fma.rn.f32 	%f482, %f475, 0f32A57060, %f481;
	mov.b32 	%r85, %f478;
	shl.b32 	%r86, %r85, 23;
	mov.b32 	%f483, %r86;
	ex2.approx.ftz.f32 	%f484, %f482;
	mul.f32 	%f485, %f484, %f483;
	add.f32 	%f486, %f474, %f485;
	sub.f32 	%f487, %f572, %f160;
	fma.rn.f32 	%f488, %f487, 0f3BBB989D, 0f3F000000;
	cvt.sat.f32.f32 	%f489, %f488;
	fma.rm.f32 	%f490, %f489, %f165, %f164;
	add.f32 	%f491, %f490, 0fCB40007F;
	neg.f32 	%f492, %f491;
	fma.rn.f32 	%f493, %f487, 0f3FB8AA3B, %f492;
	fma.rn.f32 	%f494, %f487, 0f32A57060, %f493;
	mov.b32 	%r87, %f490;
	shl.b32 	%r88, %r87, 23;
	mov.b32 	%f495, %r88;
	ex2.approx.ftz.f32 	%f496, %f494;
	mul.f32 	%f497, %f496, %f495;
	add.f32 	%f498, %f486, %f497;
	sub.f32 	%f499, %f576, %f160;
	fma.rn.f32 	%f500, %f499, 0f3BBB989D, 0f3F000000;
	cvt.sat.f32.f32 	%f501, %f500;
	fma.rm.f32 	%f502, %f501, %f165, %f164;
	add.f32 	%f503, %f502, 0fCB40007F;
	neg.f32 	%f504, %f503;
	fma.rn.f32 	%f505, %f499, 0f3FB8AA3B, %f504;
	fma.rn.f32 	%f506, %f499, 0f32A57060, %f505;
	mov.b32 	%r89, %f502;
	shl.b32 	%r90, %r89, 23;
	mov.b32 	%f507, %r90;
	ex2.approx.ftz.f32 	%f508, %f506;
	mul.f32 	%f509, %f508, %f507;
	add.f32 	%f510, %f498, %f509;
	sub.f32 	%f511, %f575, %f160;
	fma.rn.f32 	%f512, %f511, 0f3BBB989D, 0f3F000000;
	cvt.sat.f32.f32 	%f513, %f512;
	fma.rm.f32 	%f514, %f513, %f165, %f164;
	add.f32 	%f515, %f514, 0fCB40007F;
	neg.f32 	%f516, %f515;
	fma.rn.f32 	%f517, %f511, 0f3FB8AA3B, %f516;
	fma.rn.f32 	%f518, %f511, 0f32A57060, %f517;
	mov.b32 	%r91, %f514;
	shl.b32 	%r92, %r91, 23;
	mov.b32 	%f519, %r92;
	ex2.approx.ftz.f32 	%f520, %f518;
	mul.f32 	%f521, %f520, %f519;
	add.f32 	%f522, %f510, %f521;
	mov.b32 	%r93, %f522;
	shfl.sync.bfly.b32	%r94|%p24, %r93, 16, 31, -1;
	mov.b32 	%f523, %r94;
	add.f32 	%f524, %f522, %f523;
	mov.b32 	%r95, %f524;
	shfl.sync.bfly.b32	%r96|%p25, %r95, 8, 31, -1;
	mov.b32 	%f525, %r96;
	add.f32 	%f526, %f524, %f525;
	mov.b32 	%r97, %f526;
	shfl.sync.bfly.b32	%r98|%p26, %r97, 4, 31, -1;
	mov.b32 	%f527, %r98;
	add.f32 	%f528, %f526, %f527;
	mov.b32 	%r99, %f528;
	shfl.sync.bfly.b32	%r100|%p27, %r99, 2, 31, -1;
	mov.b32 	%f529, %r100;
	add.f32 	%f530, %f528, %f529;
	mov.b32 	%r101, %f530;
	shfl.sync.bfly.b32	%r102|%p28, %r101, 1, 31, -1;
	mov.b32 	%f531, %r102;
	add.f32 	%f532, %f530, %f531;
	div.rn.f32 	%f91, %f173, %f532;
	div.rn.f32 	%f92, %f185, %f532;
	div.rn.f32 	%f93, %f197, %f532;
	div.rn.f32 	%f94, %f209, %f532;
	div.rn.f32 	%f95, %f221, %f532;
	div.rn.f32 	%f96, %f233, %f532;
	div.rn.f32 	%f97, %f245, %f532;
	div.rn.f32 	%f98, %f257, %f532;
	div.rn.f32 	%f99, %f269, %f532;
	div.rn.f32 	%f100, %f281, %f532;
	div.rn.f32 	%f101, %f293, %f532;
	div.rn.f32 	%f102, %f305, %f532;
	div.rn.f32 	%f103, %f317, %f532;
	div.rn.f32 	%f104, %f329, %f532;
	div.rn.f32 	%f105, %f341, %f532;
	div.rn.f32 	%f106, %f353, %f532;
	div.rn.f32 	%f107, %f365, %f532;
	div.rn.f32 	%f108, %f377, %f532;
	div.rn.f32 	%f109, %f389, %f532;
	div.rn.f32 	%f110, %f401, %f532;
	div.rn.f32 	%f111, %f413, %f532;
	div.rn.f32 	%f112, %f425, %f532;
	div.rn.f32 	%f113, %f437, %f532;
	div.rn.f32 	%f114, %f449, %f532;
	div.rn.f32 	%f115, %f461, %f532;
	div.rn.f32 	%f116, %f473, %f532;
	div.rn.f32 	%f117, %f485, %f532;
	div.rn.f32 	%f118, %f497, %f532;
	div.rn.f32 	%f119, %f509, %f532;
	div.rn.f32 	%f120, %f521, %f532;
	mul.lo.s64 	%rd23, %rd216, %rd3;
	@%p18 bra 	$L__BB51_36;
	add.s64 	%rd126, %rd23, %rd5;
	shr.u64 	%rd127, %rd126, 63;
	add.s64 	%rd128, %rd126, %rd127;
	shl.b64 	%rd129, %rd128, 2;
	and.b64  	%rd130, %rd129, -8;
	add.s64 	%rd131, %rd2, %rd130;
	st.global.v2.f32 	[%rd131], {%f91, %f92};
$L__BB51_36:
	setp.le.s64 	%p29, %rd28, %rd6;
	@%p29 bra 	$L__BB51_38;
	add.s64 	%rd132, %rd23, %rd6;
	shr.u64 	%rd133, %rd132, 63;
	add.s64 	%rd134, %rd132, %rd133;
	shl.b64 	%rd135, %rd134, 2;
	and.b64  	%rd136, %rd135, -8;
	add.s64 	%rd137, %rd2, %rd136;
	st.global.v2.f32 	[%rd137], {%f93, %f94};
$L__BB51_38:
	setp.le.s64 	%p30, %rd28, %rd7;
	@%p30 bra 	$L__BB51_40;
	add.s64 	%rd138, %rd23, %rd7;
	shr.u64 	%rd139, %rd138, 63;
	add.s64 	%rd140, %rd138, %rd139;
	shl.b64 	%rd141, %rd140, 2;
	and.b64  	%rd142, %rd141, -8;
	add.s64 	%rd143, %rd2, %rd142;
	st.global.v2.f32 	[%rd143], {%f95, %f96};
$L__BB51_40:
	setp.le.s64 	%p31, %rd28, %rd8;
	@%p31 bra 	$L__BB51_42;
	add.s64 	%rd144, %rd23, %rd8;
	shr.u64 	%rd145, %rd144, 63;
	add.s64 	%rd146, %rd144, %rd145;
	shl.b64 	%rd147, %rd146, 2;
	and.b64  	%rd148, %rd147, -8;
	add.s64 	%rd149, %rd2, %rd148;
	st.global.v2.f32 	[%rd149], {%f97, %f98};
$L__BB51_42:
	setp.le.s64 	%p32, %rd28, %rd9;
	@%p32 bra 	$L__BB51_44;
	add.s64 	%rd150, %rd23, %rd9;
	shr.u64 	%rd151, %rd150, 63;
	add.s64 	%rd152, %rd150, %rd151;
	shl.b64 	%rd153, %rd152, 2;
	and.b64  	%rd154, %rd153, -8;
	add.s64 	%rd155, %rd2, %rd154;
	st.global.v2.f32 	[%rd155], {%f99, %f100};
$L__BB51_44:
	setp.le.s64 	%p33, %rd28, %rd10;
	@%p33 bra 	$L__BB51_46;
	add.s64 	%rd156, %rd23, %rd10;
	shr.u64 	%rd157, %rd156, 63;
	add.s64 	%rd158, %rd156, %rd157;
	shl.b64 	%rd159, %rd158, 2;
	and.b64  	%rd160, %rd159, -8;
	add.s64 	%rd161, %rd2, %rd160;
	st.global.v2.f32 	[%rd161], {%f101, %f102};
$L__BB51_46:
	setp.le.s64 	%p34, %rd28, %rd11;
	@%p34 bra 	$L__BB51_48;
	add.s64 	%rd162, %rd23, %rd11;
	shr.u64 	%rd163, %rd162, 63;
	add.s64 	%rd164, %rd162, %rd163;
	shl.b64 	%rd165, %rd164, 2;
	and.b64  	%rd166, %rd165, -8;
	add.s64 	%rd167, %rd2, %rd166;
	st.global.v2.f32 	[%rd167], {%f103, %f104};
$L__BB51_48:
	setp.le.s64 	%p35, %rd28, %rd12;
	@%p35 bra 	$L__BB51_50;
	add.s64 	%rd168, %rd23, %rd12;
	shr.u64 	%rd169, %rd168, 63;
	add.s64 	%rd170, %rd168, %rd169;
	shl.b64 	%rd171, %rd170, 2;
	and.b64  	%rd172, %rd171, -8;
	add.s64 	%rd173, %rd2, %rd172;
	st.global.v2.f32 	[%rd173], {%f105, %f106};
$L__BB51_50:
	setp.le.s64 	%p36, %rd28, %rd13;
	@%p36 bra 	$L__BB51_52;
	add.s64 	%rd174, %rd23, %rd13;
	shr.u64 	%rd175, %rd174, 63;
	add.s64 	%rd176, %rd174, %rd175;
	shl.b64 	%rd177, %rd176, 2;
	and.b64  	%rd178, %rd177, -8;
	add.s64 	%rd179, %rd2, %rd178;
	st.global.v2.f32 	[%rd179], {%f107, %f108};
$L__BB51_52:
	setp.le.s64 	%p37, %rd28, %rd14;
	@%p37 bra 	$L__BB51_54;
	add.s64 	%rd180, %rd23, %rd14;
	shr.u64 	%rd181, %rd180, 63;
	add.s64 	%rd182, %rd180, %rd181;
	shl.b64 	%rd183, %rd182, 2;
	and.b64  	%rd184, %rd183, -8;
	add.s64 	%rd185, %rd2, %rd184;
	st.global.v2.f32 	[%rd185], {%f109, %f110};
$L__BB51_54:
	setp.le.s64 	%p38, %rd28, %rd15;
	@%p38 bra 	$L__BB51_56;
	add.s64 	%rd186, %rd23, %rd15;
	shr.u64 	%rd187, %rd186, 63;
	add.s64 	%rd188, %rd186, %rd187;
	shl.b64 	%rd189, %rd188, 2;
	and.b64  	%rd190, %rd189, -8;
	add.s64 	%rd191, %rd2, %rd190;
	st.global.v2.f32 	[%rd191], {%f111, %f112};
$L__BB51_56:
	setp.le.s64 	%p39, %rd28, %rd16;
	@%p39 bra 	$L__BB51_58;
	add.s64 	%rd192, %rd23, %rd16;
	shr.u64 	%rd193, %rd192, 63;
	add.s64 	%rd194, %rd192, %rd193;
	shl.b64 	%rd195, %rd194, 2;
	and.b64  	%rd196, %rd195, -8;
	add.s64 	%rd197, %rd2, %rd196;
	st.global.v2.f32 	[%rd197], {%f113, %f114};
$L__BB51_58:
	setp.le.s64 	%p40, %rd28, %rd17;
	@%p40 bra 	$L__BB51_60;
	add.s64 	%rd198, %rd23, %rd17;
	shr.u64 	%rd199, %rd198, 63;
	add.s64 	%rd200, %rd198, %rd199;
	shl.b64 	%rd201, %rd200, 2;
	and.b64  	%rd202, %rd201, -8;
	add.s64 	%rd203, %rd2, %rd202;
	st.global.v2.f32 	[%rd203], {%f115, %f116};
$L__BB51_60:
	setp.le.s64 	%p41, %rd28, %rd18;
	@%p41 bra 	$L__BB51_62;
	add.s64 	%rd204, %rd23, %rd18;
	shr.u64 	%rd205, %rd204, 63;
	add.s64 	%rd206, %rd204, %rd205;
	shl.b64 	%rd207, %rd206, 2;
	and.b64  	%rd208, %rd207, -8;
	add.s64 	%rd209, %rd2, %rd208;
	st.global.v2.f32 	[%rd209], {%f117, %f118};
$L__BB51_62:
	setp.le.s64 	%p42, %rd28, %rd19;
	@%p42 bra 	$L__BB51_64;
	add.s64 	%rd210, %rd23, %rd19;
	shr.u64 	%rd211, %rd210, 63;
	add.s64 	%rd212, %rd210, %rd211;
	shl.b64 	%rd213, %rd212, 2;
	and.b64  	%rd214, %rd213, -8;
	add.s64 	%rd215, %rd2, %rd214;
	st.global.v2.f32 	[%rd215], {%f119, %f120};
$L__BB51_64:
	add.s64 	%rd216, %rd216, %rd20;
	setp.lt.s64 	%p43, %rd216, %rd27;
	@%p43 bra 	$L__BB51_4;
$L__BB51_65:
	ret;

}
	// .globl	_Z15SoftmaxWarpImplI10DirectLoadIffE11DirectStoreIffEfLi2ELi32ELi32ELi1ELb0EL9Algorithm0EEvT_T0_ll
.visible .entry _Z15SoftmaxWarpImplI10DirectLoadIffE11DirectStoreIffEfLi2ELi32ELi32ELi1ELb0EL9Algorithm0EEvT_T0_ll(
	.param .align 8 .b8 _Z15SoftmaxWarpImplI10DirectLoadIffE11DirectStoreIffEfLi2ELi32ELi32ELi1ELb0EL9Algorithm0EEvT_T0_ll_param_0[16],
	.param .align 8 .b8 _Z15SoftmaxWarpImplI10DirectLoadIffE11DirectStoreIffEfLi2ELi32ELi32ELi1ELb0EL9Algorithm0EEvT_T0_ll_param_1[16],
	.param .u64 _Z15SoftmaxWarpImplI10DirectLoadIffE11DirectStoreIffEfLi2ELi32ELi32ELi1ELb0EL9Algorithm0EEvT_T0_ll_param_2,
	.param .u64 _Z15SoftmaxWarpImplI10DirectLoadIffE11DirectStoreIffEfLi2ELi32ELi32ELi1ELb0EL9Algorithm0EEvT_T0_ll_param_3
)
{
	.reg .pred 	%p<14>;
	.reg .b32 	%r<93>;
	.reg .b32 	%f<503>;
	.reg .b64 	%rd<214>;

	ld.param.u64 	%rd11, [_Z15SoftmaxWarpImplI10DirectLoadIffE11DirectStoreIffEfLi2ELi32ELi32ELi1ELb0EL9Algorithm0EEvT_T0_ll_param_1+8];
	ld.param.u64 	%rd10, [_Z15SoftmaxWarpImplI10DirectLoadIffE11DirectStoreIffEfLi2ELi32ELi32ELi1ELb0EL9Algorithm0EEvT_T0_ll_param_1];
	ld.param.u64 	%rd9, [_Z15SoftmaxWarpImplI10DirectLoadIffE11DirectStoreIffEfLi2ELi32ELi32ELi1ELb0EL9Algorithm0EEvT_T0_ll_param_0+8];
	ld.param.u64 	%rd8, [_Z15SoftmaxWarpImplI10DirectLoadIffE11DirectStoreIffEfLi2ELi32ELi32ELi1ELb0EL9Algorithm0EEvT_T0_ll_param_0];
	ld.param.u64 	%rd12, [_Z15SoftmaxWarpImplI10DirectLoadIffE11DirectStoreIffEfLi2ELi32ELi32ELi1ELb0EL9Algorithm0EEvT_T0_ll_param_2];
	ld.param.u64 	%rd13, [_Z15SoftmaxWarpImplI10DirectLoadIffE11DirectStoreIffEfLi2ELi32ELi32ELi1ELb0EL9Algorithm0EEvT_T0_ll_param_3];
	setp.lt.s64 	%p1, %rd13, 1025;
	@%p1 bra 	$L__BB52_2;
	mov.u64 	%rd14, $str;
	cvta.global.u64 	%rd15, %rd14;
	mov.u64 	%rd16, $str$1;
	cvta.global.u64 	%rd17, %rd16;
	mov.u64 	%rd18, __unnamed_53;
	cvta.global.u64 	%rd19, %rd18;
	{ // callseq 52, 0
	.param .b64 param0;
	st.param.b64 	[param0], %rd15;
	.param .b64 param1;
	st.param.b64 	[param1], %rd17;
	.param .b32 param2;
	st.param.b32 	[param2], 358;
	.param .b64 param3;
	st.param.b64 	[param3], %rd19;
	.param .b64 param4;
	st.param.b64 	[param4], 1;
	call.uni 
	__assertfail, 
	(
	param0, 
	param1, 
	param2, 
	param3, 
	param4
	);
	} // callseq 52
$L__BB52_2:
	mov.u32 	%r2, %nctaid.x;
	mov.u32 	%r3, %ntid.y;
	mul.lo.s32 	%r1, %r2, %r3;
	mov.u32 	%r4, %ctaid.x;
	mov.u32 	%r5, %tid.y;
	mad.lo.s32 	%r6, %r4, %r3, %r5;
	cvt.s64.s32 	%rd213, %r6;
	setp.le.s64 	%p2, %rd12, %rd213;
	@%p2 bra 	$L__BB52_5;
	cvta.to.global.u64 	%rd3, %rd8;
	mov.u32 	%r7, %tid.x;
	shl.b32 	%r8, %r7, 1;
	cvt.u64.u32 	%rd4, %r8;
	cvt.s64.s32 	%rd5, %r1;
$L__BB52_4:
	mad.lo.s64 	%rd20, %rd213, %rd9, %rd4;
	shr.u64 	%rd21, %rd20, 63;
	add.s64 	%rd22, %rd20, %rd21;
	shl.b64 	%rd23, %rd22, 2;
	and.b64  	%rd24, %rd23, -8;
	add.s64 	%rd25, %rd3, %rd24;
	ld.global.v2.f32 	{%f1, %f2}, [%rd25];
	max.f32 	%f3, %f1, 0fFF800000;
	max.f32 	%f4, %f3, %f2;
	add.s64 	%rd26, %rd20, 64;
	shr.u64 	%rd27, %rd26, 63;
	add.s64 	%rd28, %rd26, %rd27;
	shl.b64 	%rd29, %rd28, 2;
	and.b64  	%rd30, %rd29, -8;
	add.s64 	%rd31, %rd3, %rd30;
	ld.global.v2.f32 	{%f5, %f6}, [%rd31];
	max.f32 	%f7, %f4, %f5;
	max.f32 	%f8, %f7, %f6;
	add.s64 	%rd32, %rd20, 128;
	shr.u64 	%rd33, %rd32, 63;
	add.s64 	%rd34, %rd32, %rd33;
	shl.b64 	%rd35, %rd34, 2;
	and.b64  	%rd36, %rd35, -8;
	add.s64 	%rd37, %rd3, %rd36;
	ld.global.v2.f32 	{%f9, %f10}, [%rd37];
	max.f32 	%f11, %f8, %f9;
	max.f32 	%f12, %f11, %f10;
	add.s64 	%rd38, %rd20, 192;
	shr.u64 	%rd39, %rd38, 63;
	add.s64 	%rd40, %rd38, %rd39;
	shl.b64 	%rd41, %rd40, 2;
	and.b64  	%rd42, %rd41, -8;
	add.s64 	%rd43, %rd3, %rd42;
	ld.global.v2.f32 	{%f13, %f14}, [%rd43];
	max.f32 	%f15, %f12, %f13;
	max.f32 	%f16, %f15, %f14;
	add.s64 	%rd44, %rd20, 256;
	shr.u64 	%rd45, %rd44, 63;
	add.s64 	%rd46, %rd44, %rd45;
	shl.b64 	%rd47, %rd46, 2;
	and.b64  	%rd48, %rd47, -8;
	add.s64 	%rd49, %rd3, %rd48;
	ld.global.v2.f32 	{%f17, %f18}, [%rd49];
	max.f32 	%f19, %f16, %f17;
	max.f32 	%f20, %f19, %f18;
	add.s64 	%rd50, %rd20, 320;
	shr.u64 	%rd51, %rd50, 63;
	add.s64 	%rd52, %rd50, %rd51;
	shl.b64 	%rd53, %rd52, 2;
	and.b64  	%rd54, %rd53, -8;
	add.s64 	%rd55, %rd3, %rd54;
	ld.global.v2.f32 	{%f21, %f22}, [%rd55];
	max.f32 	%f23, %f20, %f21;
	max.f32 	%f24, %f23, %f22;
	add.s64 	%rd56, %rd20, 384;
	shr.u64 	%rd57, %rd56, 63;
	add.s64 	%rd58, %rd56, %rd57;
	shl.b64 	%rd59, %rd58, 2;
	and.b64  	%rd60, %rd59, -8;
	add.s64 	%rd61, %rd3, %rd60;
	ld.global.v2.f32 	{%f25, %f26}, [%rd61];
	max.f32 	%f27, %f24, %f25;
	max.f32 	%f28, %f27, %f26;
	add.s64 	%rd62, %rd20, 448;
	shr.u64 	%rd63, %rd62, 63;
	add.s64 	%rd64, %rd62, %rd63;
	shl.b64 	%rd65, %rd64, 2;
	and.b64  	%rd66, %rd65, -8;
	add.s64 	%rd67, %rd3, %rd66;
	ld.global.v2.f32 	{%f29, %f30}, [%rd67];
	max.f32 	%f31, %f28, %f29;
	max.f32 	%f32, %f31, %f30;
	add.s64 	%rd68, %rd20, 512;
	shr.u64 	%rd69, %rd68, 63;
	add.s64 	%rd70, %rd68, %rd69;
	shl.b64 	%rd71, %rd70, 2;
	and.b64  	%rd72, %rd71, -8;
	add.s64 	%rd73, %rd3, %rd72;
	ld.global.v2.f32 	{%f33, %f34}, [%rd73];
	max.f32 	%f35, %f32, %f33;
	max.f32 	%f36, %f35, %f34;
	add.s64 	%rd74, %rd20, 576;
	shr.u64 	%rd75, %rd74, 63;
	add.s64 	%rd76, %rd74, %rd75;
	shl.b64 	%rd77, %rd76, 2;
	and.b64  	%rd78, %rd77, -8;
	add.s64 	%rd79, %rd3, %rd78;
	ld.global.v2.f32 	{%f37, %f38}, [%rd79];
	max.f32 	%f39, %f36, %f37;
	max.f32 	%f40, %f39, %f38;
	add.s64 	%rd80, %rd20, 640;
	shr.u64 	%rd81, %rd80, 63;
	add.s64 	%rd82, %rd80, %rd81;
	shl.b64 	%rd83, %rd82, 2;
	and.b64  	%rd84, %rd83, -8;
	add.s64 	%rd85, %rd3, %rd84;
	ld.global.v2.f32 	{%f41, %f42}, [%rd85];
	max.f32 	%f43, %f40, %f41;
	max.f32 	%f44, %f43, %f42;
	add.s64 	%rd86, %rd20, 704;
	shr.u64 	%rd87, %rd86, 63;
	add.s64 	%rd88, %rd86, %rd87;
	shl.b64 	%rd89, %rd88, 2;
	and.b64  	%rd90, %rd89, -8;
	add.s64 	%rd91, %rd3, %rd90;
	ld.global.v2.f32 	{%f45, %f46}, [%rd91];
	max.f32 	%f47, %f44, %f45;
	max.f32 	%f48, %f47, %f46;
	add.s64 	%rd92, %rd20, 768;
	shr.u64 	%rd93, %rd92, 63;
	add.s64 	%rd94, %rd92, %rd93;
	shl.b64 	%rd95, %rd94, 2;
	and.b64  	%rd96, %rd95, -8;
	add.s64 	%rd97, %rd3, %rd96;
	ld.global.v2.f32 	{%f49, %f50}, [%rd97];
	max.f32 	%f51, %f48, %f49;
	max.f32 	%f52, %f51, %f50;
	add.s64 	%rd98, %rd20, 832;
	shr.u64 	%rd99, %rd98, 63;
	add.s64 	%rd100, %rd98, %rd99;
	shl.b64 	%rd101, %rd100, 2;
	and.b64  	%rd102, %rd101, -8;
	add.s64 	%rd103, %rd3, %rd102;
	ld.global.v2.f32 	{%f53, %f54}, [%rd103];
	max.f32 	%f55, %f52, %f53;
	max.f32 	%f56, %f55, %f54;
	add.s64 	%rd104, %rd20, 896;
	shr.u64 	%rd105, %rd104, 63;
	add.s64 	%rd106, %rd104, %rd105;
	shl.b64 	%rd107, %rd106, 2;
	and.b64  	%rd108, %rd107, -8;
	add.s64 	%rd109, %rd3, %rd108;
	ld.global.v2.f32 	{%f57, %f58}, [%rd109];
	max.f32 	%f59, %f56, %f57;
	max.f32 	%f60, %f59, %f58;
	add.s64 	%rd110, %rd20, 960;
	shr.u64 	%rd111, %rd110, 63;
	add.s64 	%rd112, %rd110, %rd111;
	shl.b64 	%rd113, %rd112, 2;
	and.b64  	%rd114, %rd113, -8;
	add.s64 	%rd115, %rd3, %rd114;
	ld.global.v2.f32 	{%f61, %f62}, [%rd115];
	max.f32 	%f63, %f60, %f61;
	max.f32 	%f64, %f63, %f62;
	mov.b32 	%r9, %f64;
	shfl.sync.bfly.b32	%r10|%p3, %r9, 16, 31, -1;
	mov.b32 	%f65, %r10;
	max.f32 	%f66, %f64, %f65;
	mov.b32 	%r11, %f66;
	shfl.sync.bfly.b32	%r12|%p4, %r11, 8, 31, -1;
	mov.b32 	%f67, %r12;
	max.f32 	%f68, %f66, %f67;
	mov.b32 	%r13, %f68;
	shfl.sync.bfly.b32	%r14|%p5, %r13, 4, 31, -1;
	mov.b32 	%f69, %r14;
	max.f32 	%f70, %f68, %f69;
	mov.b32 	%r15, %f70;
	shfl.sync.bfly.b32	%r16|%p6, %r15, 2, 31, -1;
	mov.b32 	%f71, %r16;
	max.f32 	%f72, %f70, %f71;
	mov.b32 	%r17, %f72;
	shfl.sync.bfly.b32	%r18|%p7, %r17, 1, 31, -1;
	mov.b32 	%f73, %r18;
	max.f32 	%f74, %f72, %f73;
	sub.f32 	%f75, %f1, %f74;
	fma.rn.f32 	%f76, %f75, 0f3BBB989D, 0f3F000000;
	cvt.sat.f32.f32 	%f77, %f76;
	mov.f32 	%f78, 0f4B400001;
	mov.f32 	%f79, 0f437C0000;
	fma.rm.f32 	%f80, %f77, %f79, %f78;
	add.f32 	%f81, %f80, 0fCB40007F;
	neg.f32 	%f82, %f81;
	fma.rn.f32 	%f83, %f75, 0f3FB8AA3B, %f82;
	fma.rn.f32 	%f84, %f75, 0f32A57060, %f83;
	mov.b32 	%r19, %f80;
	shl.b32 	%r20, %r19, 23;
	mov.b32 	%f85, %r20;
	ex2.approx.ftz.f32 	%f86, %f84;
	mul.f32 	%f87, %f86, %f85;
	add.f32 	%f88, %f87, 0f00000000;
	sub.f32 	%f89, %f2, %f74;
	fma.rn.f32 	%f90, %f89, 0f3BBB989D, 0f3F000000;
	cvt.sat.f32.f32 	%f91, %f90;
	fma.rm.f32 	%f92, %f91, %f79, %f78;
	add.f32 	%f93, %f92, 0fCB40007F;
	neg.f32 	%f94, %f93;
	fma.rn.f32 	%f95, %f89, 0f3FB8AA3B, %f94;
	fma.rn.f32 	%f96, %f89, 0f32A57060, %f95;
	mov.b32 	%r21, %f92;
	shl.b32 	%r22, %r21, 23;
	mov.b32 	%f97, %r22;
	ex2.approx.ftz.f32 	%f98, %f96;
	mul.f32 	%f99, %f98, %f97;
	add.f32 	%f100, %f88, %f99;
	sub.f32 	%f101, %f5, %f74;
	fma.rn.f32 	%f102, %f101, 0f3BBB989D, 0f3F000000;
	cvt.sat.f32.f32 	%f103, %f102;
	fma.rm.f32 	%f104, %f103, %f79, %f78;
	add.f32 	%f105, %f104, 0fCB40007F;
	neg.f32 	%f106, %f105;
	fma.rn.f32 	%f107, %f101, 0f3FB8AA3B, %f106;
	fma.rn.f32 	%f108, %f101, 0f32A57060, %f107;
	mov.b32 	%r23, %f104;
	shl.b32 	%r24, %r23, 23;
	mov.b32 	%f109, %r24;
	ex2.approx.ftz.f32 	%f110, %f108;
	mul.f32 	%f111, %f110, %f109;
	add.f32 	%f112, %f100, %f111;
	sub.f32 	%f113, %f6, %f74;
	fma.rn.f32 	%f114, %f113, 0f3BBB989D, 0f3F000000;
	cvt.sat.f32.f32 	%f115, %f114;
	fma.rm.f32 	%f116, %f115, %f79, %f78;
	add.f32 	%f117, %f116, 0fCB40007F;
	neg.f32 	%f118, %f117;
	fma.rn.f32 	%f119, %f113, 0f3FB8AA3B, %f118;
	fma.rn.f32 	%f120, %f113, 0f32A57060, %f119;
	mov.b32 	%r25, %f116;
	shl.b32 	%r26, %r25, 23;
	mov.b32 	%f121, %r26;
	ex2.approx.ftz.f32 	%f122, %f120;
	mul.f32 	%f123, %f122, %f121;
	add.f32 	%f124, %f112, %f123;
	sub.f32 	%f125, %f9, %f74;
	fma.rn.f32 	%f126, %f125, 0f3BBB989D, 0f3F000000;
	cvt.sat.f32.f32 	%f127, %f126;
	fma.rm.f32 	%f128, %f127, %f79, %f78;
	add.f32 	%f129, %f128, 0fCB40007F;
	neg.f32 	%f130, %f129;
	fma.rn.f32 	%f131, %f125, 0f3FB8AA3B, %f130;
	fma.rn.f32 	%f132, %f125, 0f32A57060, %f131;
	mov.b32 	%r27, %f128;
	shl.b32 	%r28, %r27, 23;
	mov.b32 	%f133, %r28;
	ex2.approx.ftz.f32 	%f134, %f132;
	mul.f32 	%f135, %f134, %f133;
	add.f32 	%f136, %f124, %f135;
	sub.f32 	%f137, %f10, %f74;
	fma.rn.f32 	%f138, %f137, 0f3BBB989D, 0f3F000000;
	cvt.sat.f32.f32 	%f139, %f138;
	fma.rm.f32 	%f140, %f139, %f79, %f78;
	add.f32 	%f141, %f140, 0fCB40007F;
	neg.f32 	%f142, %f141;
	fma.rn.f32 	%f143, %f137, 0f3FB8AA3B, %f142;
	fma.rn.f32 	%f144, %f137, 0f32A57060, %f143;
	mov.b32 	%r29, %f140;
	shl.b32 	%r30, %r29, 23;
	mov.b32 	%f145, %r30;
	ex2.approx.ftz.f32 	%f146, %f144;
	mul.f32 	%f147, %f146, %f145;
	add.f32 	%f148, %f136, %f147;
	sub.f32 	%f149, %f13, %f74;
	fma.rn.f32 	%f150, %f149, 0f3BBB989D, 0f3F000000;
	cvt.sat.f32.f32 	%f151, %f150;
	fma.rm.f32 	%f152, %f151, %f79, %f78;
	add.f32 	%f153, %f152, 0fCB40007F;
	neg.f32 	%f154, %f153;
	fma.rn.f32 	%f155, %f149, 0f3FB8AA3B, %f154;
	fma.rn.f32 	%f156, %f149, 0f32A57060, %f155;
	mov.b32 	%r31, %f152;
	shl.b32 	%r32, %r31, 23;
	mov.b32 	%f157, %r32;
	ex2.approx.ftz.f32 	%f158, %f156;
	mul.f32 	%f159, %f158, %f157;
	add.f32 	%f160, %f148, %f159;
	sub.f32 	%f161, %f14, %f74;
	fma.rn.f32 	%f162, %f161, 0f3BBB989D, 0f3F000000;
	cvt.sat.f32.f32 	%f163, %f162;
	fma.rm.f32 	%f164, %f163, %f79, %f78;
	add.f32 	%f165, %f164, 0fCB40007F;
	neg.f32 	%f166, %f165;
	fma.rn.f32 	%f167, %f161, 0f3FB8AA3B, %f166;
	fma.rn.f32 	%f168, %f161, 0f32A57060, %f167;
	mov.b32 	%r33, %f164;
	shl.b32 	%r34, %r33, 23;
	mov.b32 	%f169, %r34;
	ex2.approx.ftz.f32 	%f170, %f168;
	mul.f32 	%f171, %f170, %f169;
	add.f32 	%f172, %f160, %f171;
	sub.f32 	%f173, %f17, %f74;
	fma.rn.f32 	%f174, %f173, 0f3BBB989D, 0f3F000000;
	cvt.sat.f32.f32 	%f175, %f174;
	fma.rm.f32 	%f176, %f175, %f79, %f78;
	add.f32 	%f177, %f176, 0fCB40007F;
	neg.f32 	%f178, %f177;
	fma.rn.f32 	%f179, %f173, 0f3FB8AA3B, %f178;
	fma.rn.f32 	%f180, %f173, 0f32A57060, %f179;
	mov.b32 	%r35, %f176;
	shl.b32 	%r36, %r35, 23;
	mov.b32 	%f181, %r36;
	ex2.approx.ftz.f32 	%f182, %f180;
	mul.f32 	%f183, %f182, %f181;
	add.f32 	%f184, %f172, %f183;
	sub.f32 	%f185, %f18, %f74;
	fma.rn.f32 	%f186, %f185, 0f3BBB989D, 0f3F000000;
	cvt.sat.f32.f32 	%f187, %f186;
	fma.rm.f32 	%f188, %f187, %f79, %f78;
	add.f32 	%f189, %f188, 0fCB40007F;
	neg.f32 	%f190, %f189;
	fma.rn.f32 	%f191, %f185, 0f3FB8AA3B, %f190;
	fma.rn.f32 	%f192, %f185, 0f32A57060, %f191;
	mov.b32 	%r37, %f188;
	shl.b32 	%r38, %r37, 23;
	mov.b32 	%f193, %r38;
	ex2.approx.ftz.f32 	%f194, %f192;
	mul.f32 	%f195, %f194, %f193;
	add.f32 	%f196, %f184, %f195;
	sub.f32 	%f197, %f21, %f74;
	fma.rn.f32 	%f198, %f197, 0f3BBB989D, 0f3F000000;
	cvt.sat.f32.f32 	%f199, %f198;
	fma.rm.f32 	%f200, %f199, %f79, %f78;
	add.f32 	%f201, %f200, 0fCB40007F;
	neg.f32 	%f202, %f201;
	fma.rn.f32 	%f203, %f197, 0f3FB8AA3B, %f202;
	fma.rn.f32 	%f204, %f197, 0f32A57060, %f203;
	mov.b32 	%r39, %f200;
	shl.b32 	%r40, %r39, 23;
	mov.b32 	%f205, %r40;
	ex2.approx.ftz.f32 	%f206, %f204;
	mul.f32 	%f207, %f206, %f205;
	add.f32 	%f208, %f196, %f207;
	sub.f32 	%f209, %f22, %f74;
	fma.rn.f32 	%f210, %f209, 0f3BBB989D, 0f3F000000;
	cvt.sat.f32.f32 	%f211, %f210;
	fma.rm.f32 	%f212, %f211, %f79, %f78;
	add.f32 	%f213, %f212, 0fCB40007F;
	neg.f32 	%f214, %f213;
	fma.rn.f32 	%f215, %f209, 0f3FB8AA3B, %f214;
	fma.rn.f32 	%f216, %f209, 0f32A57060, %f215;
	mov.b32 	%r41, %f212;
	shl.b32 	%r42, %r41, 23;
	mov.b32 	%f217, %r42;
	ex2.approx.ftz.f32 	%f218, %f216;
	mul.f32 	%f219, %f218, %f217;
	add.f32 	%f220, %f208, %f219;
	sub.f32 	%f221, %f25, %f74;
	fma.rn.f32 	%f222, %f221, 0f3BBB989D, 0f3F000000;
	cvt.sat.f32.f32 	%f223, %f222;
	fma.rm.f32 	%f224, %f223, %f79, %f78;
	add.f32 	%f225, %f224, 0fCB40007F;
	neg.f32 	%f226, %f225;
	fma.rn.f32 	%f227, %f221, 0f3FB8AA3B, %f226;
	fma.rn.f32 	%f228, %f221, 0f32A57060, %f227;
	mov.b32 	%r43, %f224;
	shl.b32 	%r44, %r43, 23;
	mov.b32 	%f229, %r44;
	ex2.approx.ftz.f32 	%f230, %f228;
	mul.f32 	%f231, %f230, %f229;
	add.f32 	%f232, %f220, %f231;
	sub.f32 	%f233, %f26, %f74;
	fma.rn.f32 	%f234, %f233, 0f3BBB989D, 0f3F000000;
	cvt.sat.f32.f32 	%f235, %f234;
	fma.rm.f32 	%f236, %f235, %f79, %f78;
	add.f32 	%f237, %f236, 0fCB40007F;
	neg.f32 	%f238, %f237;
	fma.rn.f32 	%f239, %f233, 0f3FB8AA3B, %f238;
	fma.rn.f32 	%f240, %f233, 0f32A57060, %f239;
	mov.b32 	%r45, %f236;
	shl.b32 	%r46, %r45, 23;
	mov.b32 	%f241, %r46;
	ex2.approx.ftz.f32 	%f242, %f240;
	mul.f32 	%f243, %f242, %f241;
	add.f32 	%f244, %f232, %f243;
	sub.f32 	%f245, %f29, %f74;
	fma.rn.f32 	%f246, %f245, 0f3BBB989D, 0f3F000000;
	cvt.sat.f32.f32 	%f247, %f246;
	fma.rm.f32 	%f248, %f247, %f79, %f78;
	add.f32 	%f249, %f248, 0fCB40007F;
	neg.f32 	%f250, %f249;
	fma.rn.f32 	%f251, %f245, 0f3FB8AA3B, %f250;
	fma.rn.f32 	%f252, %f245, 0f32A57060, %f251;
	mov.b32 	%r47, %f248;
	shl.b32 	%r48, %r47, 23;
	mov.b32 	%f253, %r48;
	ex2.approx.ftz.f32 	%f254, %f252;
	mul.f32 	%f255, %f254, %f253;
	add.f32 	%f256, %f244, %f255;
	sub.f32 	%f257, %f30, %f74;
	fma.rn.f32 	%f258, %f257, 0f3BBB989D, 0f3F000000;
	cvt.sat.f32.f32 	%f259, %f258;
	fma.rm.f32 	%f260, %f259, %f79, %f78;
	add.f32 	%f261, %f260, 0fCB40007F;
	neg.f32 	%f262, %f261;
	fma.rn.f32 	%f263, %f257, 0f3FB8AA3B, %f262;
	fma.rn.f32 	%f264, %f257, 0f32A57060, %f263;
	mov.b32 	%r49, %f260;
	shl.b32 	%r50, %r49, 23;
	mov.b32 	%f265, %r50;
	ex2.approx.ftz.f32 	%f266, %f264;
	mul.f32 	%f267, %f266, %f265;
	add.f32 	%f268, %f256, %f267;
	sub.f32 	%f269, %f33, %f74;
	fma.rn.f32 	%f270, %f269, 0f3BBB989D, 0f3F000000;
	cvt.sat.f32.f32 	%f271, %f270;
	fma.rm.f32 	%f272, %f271, %f79, %f78;
	add.f32 	%f273, %f272, 0fCB40007F;
	neg.f32 	%f274, %f273;
	fma.rn.f32 	%f275, %f269, 0f3FB8AA3B, %f274;
	fma.rn.f32 	%f276, %f269, 0f32A57060, %f275;
	mov.b32 	%r51, %f272;
	shl.b32 	%r52, %r51, 23;
	mov.b32 	%f277, %r52;
	ex2.approx.ftz.f32 	%f278, %f276;
	mul.f32 	%f279, %f278, %f277;
	add.f32 	%f280, %f268, %f279;
	sub.f32 	%f281, %f34, %f74;
	fma.rn.f32 	%f282, %f281, 0f3BBB989D, 0f3F000000;
	cvt.sat.f32.f32 	%f283, %f282;
	fma.rm.f32 	%f284, %f283, %f79, %f78;
	add.f32 	%f285, %f284, 0fCB40007F;
	neg.f32 	%f286, %f285;
	fma.rn.f32 	%f287, %f281, 0f3FB8AA3B, %f286;
	fma.rn.f32 	%f288, %f281, 0f32A57060, %f287;
	mov.b32 	%r53, %f284;
	shl.b32 	%r54, %r53, 23;
	mov.b32 	%f289, %r54;
	ex2.approx.ftz.f32 	%f290, %f288;
	mul.f32 	%f291, %f290, %f289;
	add.f32 	%f292, %f280, %f291;
	sub.f32 	%f293, %f37, %f74;
	fma.rn.f32 	%f294, %f293, 0f3BBB989D, 0f3F000000;
	cvt.sat.f32.f32 	%f295, %f294;
	fma.rm.f32 	%f296, %f295, %f79, %f78;
	add.f32 	%f297, %f296, 0fCB40007F;
	neg.f32 	%f298, %f297;
	fma.rn.f32 	%f299, %f293, 0f3FB8AA3B, %f298;
	fma.rn.f32 	%f300, %f293, 0f32A57060, %f299;
	mov.b32 	%r55, %f296;
	shl.b32 	%r56, %r55, 23;
	mov.b32 	%f301, %r56;
	ex2.approx.ftz.f32 	%f302, %f300;
	mul.f32 	%f303, %f302, %f301;
	add.f32 	%f304, %f292, %f303;
	sub.f32 	%f305, %f38, %f74;
	fma.rn.f32 	%f306, %f305, 0f3BBB989D, 0f3F000000;
	cvt.sat.f32.f32 	%f307, %f306;
	fma.rm.f32 	%f308, %f307, %f79, %f78;
	add.f32 	%f309, %f308, 0fCB40007F;
	neg.f32 	%f310, %f309;
	fma.rn.f32 	%f311, %f305, 0f3FB8AA3B, %f310;
	fma.rn.f32 	%f312, %f305, 0f32A57060, %f311;
	mov.b32 	%r57, %f308;
	shl.b32 	%r58, %r57, 23;
	mov.b32 	%f313, %r58;
	ex2.approx.ftz.f32 	%f314, %f312;
	mul.f32 	%f315, %f314, %f313;
	add.f32 	%f316, %f304, %f315;
	sub.f32 	%f317, %f41, %f74;
	fma.rn.f32 	%f318, %f317, 0f3BBB989D, 0f3F000000;
	cvt.sat.f32.f32 	%f319, %f318;
	fma.rm.f32 	%f320, %f319, %f79, %f78;
	add.f32 	%f321, %f320, 0fCB40007F;
	neg.f32 	%f322, %f321;
	fma.rn.f32 	%f323, %f317, 0f3FB8AA3B, %f322;
	fma.rn.f32 	%f324, %f317, 0f32A57060, %f323;
	mov.b32 	%r59, %f320;
	shl.b32 	%r60, %r59, 23;
	mov.b32 	%f325, %r60;
	ex2.approx.ftz.f32 	%f326, %f324;
	mul.f32 	%f327, %f326, %f325;
	add.f32 	%f328, %f316, %f327;
	sub.f32 	%f329, %f42, %f74;
	fma.rn.f32 	%f330, %f329, 0f3BBB989D, 0f3F000000;
	cvt.sat.f32.f32 	%f331, %f330;
	fma.rm.f32 	%f332, %f331, %f79, %f78;
	add.f32 	%f333, %f332, 0fCB40007F;
	neg.f32 	%f334, %f333;
	fma.rn.f32 	%f335, %f329, 0f3FB8AA3B, %f334;
	fma.rn.f32 	%f336, %f329, 0f32A57060, %f335;
	mov.b32 	%r61, %f332;
	shl.b32 	%r62, %r61, 23;
	mov.b32 	%f337, %r62;
	ex2.approx.ftz.f32 	%f338, %f336;
	mul.f32 	%f339, %f338, %f337;
	add.f32 	%f340, %f328, %f339;
	sub.f32 	%f341, %f45, %f74;
	fma.rn.f32 	%f342, %f341, 0f3BBB989D, 0f3F000000;
	cvt.sat.f32.f32 	%f343, %f342;
	fma.rm.f32 	%f344, %f343, %f79, %f78;
	add.f32 	%f345, %f344, 0fCB40007F;
	neg.f32 	%f346, %f345;
	fma.rn.f32 	%f347, %f341, 0f3FB8AA3B, %f346;
	fma.rn.f32 	%f348, %f341, 0f32A57060, %f347;
	mov.b32 	%r63, %f344;
	shl.b32 	%r64, %r63, 23;
	mov.b32 	%f349, %r64;
	ex2.approx.ftz.f32 	%f350, %f348;
	mul.f32 	%f351, %f350, %f349;
	add.f32 	%f352, %f340, %f351;
	sub.f32 	%f353, %f46, %f74;
	fma.rn.f32 	%f354, %f353, 0f3BBB989D, 0f3F000000;
	cvt.sat.f32.f32 	%f355, %f354;
	fma.rm.f32 	%f356, %f355, %f79, %f78;
	add.f32 	%f357, %f356, 0fCB40007F;
	neg.f32 	%f358, %f357;
	fma.rn.f32 	%f359, %f353, 0f3FB8AA3B, %f358;
	fma.rn.f32 	%f360, %f353, 0f32A57060, %f359;
	mov.b32 	%r65, %f356;
	shl.b32 	%r66, %r65, 23;
	mov.b32 	%f361, %r66;
	ex2.approx.ftz.f32 	%f362, %f360;
	mul.f32 	%f363, %f362, %f361;
	add.f32 	%f364, %f352, %f363;
	sub.f32 	%f365, %f49, %f74;
	fma.rn.f32 	%f366, %f365, 0f3BBB989D, 0f3F000000;
	cvt.sat.f32.f32 	%f367, %f366;
	fma.rm.f32 	%f368, %f367, %f79, %f78;
	add.f32 	%f369, %f368, 0fCB40007F;
	neg.f32 	%f370, %f369;
	fma.rn.f32 	%f371, %f365, 0f3FB8AA3B, %f370;
	fma.rn.f32 	%f372, %f365, 0f32A57060, %f371;
	mov.b32 	%r67, %f368;
	shl.b32 	%r68, %r67, 23;
	mov.b32 	%f373, %r68;
	ex2.approx.ftz.f32 	%f374, %f372;
	mul.f32 	%f375, %f374, %f373;
	add.f32 	%f376, %f364, %f375;
	sub.f32 	%f377, %f50, %f74;
	fma.rn.f32 	%f378, %f377, 0f3BBB989D, 0f3F000000;
	cvt.sat.f32.f32 	%f379, %f378;
	fma.rm.f32 	%f380, %f379, %f79, %f78;
	add.f32 	%f381, %f380, 0fCB40007F;
	neg.f32 	%f382, %f381;
	fma.rn.f32 	%f383, %f377, 0f3FB8AA3B, %f382;
	fma.rn.f32 	%f384, %f377, 0f32A57060, %f383;
	mov.b32 	%r69, %f380;
	shl.b32 	%r70, %r69, 23;
	mov.b32 	%f385, %r70;
	ex2.approx.ftz.f32 	%f386, %f384;
	mul.f32 	%f387, %f386, %f385;
	add.f32 	%f388, %f376, %f387;
	sub.f32 	%f389, %f53, %f74;
	fma.rn.f32 	%f390, %f389, 0f3BBB989D, 0f3F000000;
	cvt.sat.f32.f32 	%f391, %f390;
	fma.rm.f32 	%f392, %f391, %f79, %f78;
	add.f32 	%f393, %f392, 0fCB40007F;
	neg.f32 	%f394, %f393;
	fma.rn.f32 	%f395, %f389, 0f3FB8AA3B, %f394;
	fma.rn.f32 	%f396, %f389, 0f32A57060, %f395;
	mov.b32 	%r71, %f392;
	shl.b32 	%r72, %r71, 23;
	mov.b32 	%f397, %r72;
	ex2.approx.ftz.f32 	%f398, %f396;
	mul.f32 	%f399, %f398, %f397;
	add.f32 	%f400, %f388, %f399;
	sub.f32 	%f401, %f54, %f74;
	fma.rn.f32 	%f402, %f401, 0f3BBB989D, 0f3F000000;
	cvt.sat.f32.f32 	%f403, %f402;
	fma.rm.f32 	%f404, %f403, %f79, %f78;
	add.f32 	%f405, %f404, 0fCB40007F;
	neg.f32 	%f406, %f405;
	fma.rn.f32 	%f407, %f401, 0f3FB8AA3B, %f406;
	fma.rn.f32 	%f408, %f401, 0f32A57060, %f407;
	mov.b32 	%r73, %f404;
	shl.b32 	%r74, %r73, 23;
	mov.b32 	%f409, %r74;
	ex2.approx.ftz.f32 	%f410, %f408;
	mul.f32 	%f411, %f410, %f409;
	add.f32 	%f412, %f400, %f411;
	sub.f32 	%f413, %f57, %f74;
	fma.rn.f32 	%f414, %f413, 0f3BBB989D, 0f3F000000;
	cvt.sat.f32.f32 	%f415, %f414;
	fma.rm.f32 	%f416, %f415, %f79, %f78;
	add.f32 	%f417, %f416, 0fCB40007F;
	neg.f32 	%f418, %f417;
	fma.rn.f32 	%f419, %f413, 0f3FB8AA3B, %f418;
	fma.rn.f32 	%f420, %f413, 0f32A57060, %f419;
	mov.b32 	%r75, %f416;
	shl.b32 	%r76, %r75, 23;
	mov.b32 	%f421, %r76;
	ex2.approx.ftz.f32 	%f422, %f420;
	mul.f32 	%f423, %f422, %f421;
	add.f32 	%f424, %f412, %f423;
	sub.f32 	%f425, %f58, %f74;
	fma.rn.f32 	%f426, %f425, 0f3BBB989D, 0f3F000000;
	cvt.sat.f32.f32 	%f427, %f426;
	fma.rm.f32 	%f428, %f427, %f79, %f78;
	add.f32 	%f429, %f428, 0fCB40007F;
	neg.f32 	%f430, %f429;
	fma.rn.f32 	%f431, %f425, 0f3FB8AA3B, %f430;
	fma.rn.f32 	%f432, %f425, 0f32A57060, %f431;
	mov.b32 	%r77, %f428;
	shl.b32 	%r78, %r77, 23;
	mov.b32 	%f433, %r78;
	ex2.approx.ftz.f32 	%f434, %f432;
	mul.f32 	%f435, %f434, %f433;
	add.f32 	%f436, %f424, %f435;
	sub.f32 	%f437, %f61, %f74;
	fma.rn.f32 	%f438, %f437, 0f3BBB989D, 0f3F000000;
	cvt.sat.f32.f32 	%f439, %f438;
	fma.rm.f32 	%f440, %f439, %f79, %f78;
	add.f32 	%f441, %f440, 0fCB40007F;
	neg.f32 	%f442, %f441;
	fma.rn.f32 	%f443, %f437, 0f3FB8AA3B, %f442;
	fma.rn.f32 	%f444, %f437, 0f32A57060, %f443;
	mov.b32 	%r79, %f440;
	shl.b32 	%r80, %r79, 23;
	mov.b32 	%f445, %r80;
	ex2.approx.ftz.f32 	%f446, %f444;
	mul.f32 	%f447, %f446, %f445;
	add.f32 	%f448, %f436, %f447;
	sub.f32 	%f449, %f62, %f74;
	fma.rn.f32 	%f450, %f449, 0f3BBB989D, 0f3F000000;
	cvt.sat.f32.f32 	%f451, %f450;
	fma.rm.f32 	%f452, %f451, %f79, %f78;
	add.f32 	%f453, %f452, 0fCB40007F;
	neg.f32 	%f454, %f453;
	fma.rn.f32 	%f455, %f449, 0f3FB8AA3B, %f454;
	fma.rn.f32 	%f456, %f449, 0f32A57060, %f455;
	mov.b32 	%r81, %f452;
	shl.b32 	%r82, %r81, 23;
	mov.b32 	%f457, %r82;
	ex2.approx.ftz.f32 	%f458, %f456;
	mul.f32 	%f459, %f458, %f457;
	add.f32 	%f460, %f448, %f459;
	mov.b32 	%r83, %f460;
	shfl.sync.bfly.b32	%r84|%p8, %r83, 16, 31, -1;
	mov.b32 	%f461, %r84;
	add.f32 	%f462, %f460, %f461;
	mov.b32 	%r85, %f462;
	shfl.sync.bfly.b32	%r86|%p9, %r85, 8, 31, -1;
	mov.b32 	%f463, %r86;
	add.f32 	%f464, %f462, %f463;
	mov.b32 	%r87, %f464;
	shfl.sync.bfly.b32	%r88|%p10, %r87, 4, 31, -1;
	mov.b32 	%f465, %r88;
	add.f32 	%f466, %f464, %f465;
	mov.b32 	%r89, %f466;
	shfl.sync.bfly.b32	%r90|%p11, %r89, 2, 31, -1;
	mov.b32 	%f467, %r90;
	add.f32 	%f468, %f466, %f467;
	mov.b32 	%r91, %f468;
	shfl.sync.bfly.b32	%r92|%p12, %r91, 1, 31, -1;
	mov.b32 	%f469, %r92;
	add.f32 	%f470, %f468, %f469;
	div.rn.f32 	%f471, %f87, %f470;
	div.rn.f32 	%f472, %f99, %f470;
	div.rn.f32 	%f473, %f111, %f470;
	div.rn.f32 	%f474, %f123, %f470;
	div.rn.f32 	%f475, %f135, %f470;
	div.rn.f32 	%f476, %f147, %f470;
	div.rn.f32 	%f477, %f159, %f470;
	div.rn.f32 	%f478, %f171, %f470;
	div.rn.f32 	%f479, %f183, %f470;
	div.rn.f32 	%f480, %f195, %f470;
	div.rn.f32 	%f481, %f207, %f470;
	div.rn.f32 	%f482, %f219, %f470;
	div.rn.f32 	%f483, %f231, %f470;
	div.rn.f32 	%f484, %f243, %f470;
	div.rn.f32 	%f485, %f255, %f470;
	div.rn.f32 	%f486, %f267, %f470;
	div.rn.f32 	%f487, %f279, %f470;
	div.rn.f32 	%f488, %f291, %f470;
	div.rn.f32 	%f489, %f303, %f470;
	div.rn.f32 	%f490, %f315, %f470;
	div.rn.f32 	%f491, %f327, %f470;
	div.rn.f32 	%f492, %f339, %f470;
	div.rn.f32 	%f493, %f351, %f470;
	div.rn.f32 	%f494, %f363, %f470;
	div.rn.f32 	%f495, %f375, %f470;
	div.rn.f32 	%f496, %f387, %f470;
	div.rn.f32 	%f497, %f399, %f470;
	div.rn.f32 	%f498, %f411, %f470;
	div.rn.f32 	%f499, %f423, %f470;
	div.rn.f32 	%f500, %f435, %f470;
	div.rn.f32 	%f501, %f447, %f470;
	div.rn.f32 	%f502, %f459, %f470;
	mad.lo.s64 	%rd116, %rd213, %rd11, %rd4;
	shr.u64 	%rd117, %rd116, 63;
	add.s64 	%rd118, %rd116, %rd117;
	cvta.to.global.u64 	%rd119, %rd10;
	shl.b64 	%rd120, %rd118, 2;
	and.b64  	%rd121, %rd120, -8;
	add.s64 	%rd122, %rd119, %rd121;
	st.global.v2.f32 	[%rd122], {%f471, %f472};
	add.s64 	%rd123, %rd116, 64;
	shr.u64 	%rd124, %rd123, 63;
	add.s64 	%rd125, %rd123, %rd124;
	shl.b64 	%rd126, %rd125, 2;
	and.b64  	%rd127, %rd126, -8;
	add.s64 	%rd128, %rd119, %rd127;
	st.global.v2.f32 	[%rd128], {%f473, %f474};
	add.s64 	%rd129, %rd116, 128;
	shr.u64 	%rd130, %rd129, 63;
	add.s64 	%rd131, %rd129, %rd130;
	shl.b64 	%rd132, %rd131, 2;
	and.b64  	%rd133, %rd132, -8;
	add.s64 	%rd134, %rd119, %rd133;
	st.global.v2.f32 	[%rd134], {%f475, %f476};
	add.s64 	%rd135, %rd116, 192;
	shr.u64 	%rd136, %rd135, 63;
	add.s64 	%rd137, %rd135, %rd136;
	shl.b64 	%rd138, %rd137, 2;
	and.b64  	%rd139, %rd138, -8;
	add.s64 	%rd140, %rd119, %rd139;
	st.global.v2.f32 	[%rd140], {%f477, %f478};
	add.s64 	%rd141, %rd116, 256;
	shr.u64 	%rd142, %rd141, 63;
	add.s64 	%rd143, %rd141, %rd142;
	shl.b64 	%rd144, %rd143, 2;
	and.b64  	%rd145, %rd144, -8;
	add.s64 	%rd146, %rd119, %rd145;
	st.global.v2.f32 	[%rd146], {%f479, %f480};
	add.s64 	%rd147, %rd116, 320;
	shr.u64 	%rd148, %rd147, 63;
	add.s64 	%rd149, %rd147, %rd148;
	shl.b64 	%rd150, %rd149, 2;
	and.b64  	%rd151, %rd150, -8;
	add.s64 	%rd152, %rd119, %rd151;
	st.global.v2.f32 	[%rd152], {%f481, %f482};
	add.s64 	%rd153, %rd116, 384;
	shr.u64 	%rd154, %rd153, 63;
	add.s64 	%rd155, %rd153, %rd154;
	shl.b64 	%rd156, %rd155, 2;
	and.b64  	%rd157, %rd156, -8;
	add.s64 	%rd158, %rd119, %rd157;
	st.global.v2.f32 	[%rd158], {%f483, %f484};
	add.s64 	%rd159, %rd116, 448;
	shr.u64 	%rd160, %rd159, 63;
	add.s64 	%rd161, %rd159, %rd160;
	shl.b64 	%rd162, %rd161, 2;
	and.b64  	%rd163, %rd162, -8;
	add.s64 	%rd164, %rd119, %rd163;
	st.global.v2.f32 	[%rd164], {%f485, %f486};
	add.s64 	%rd165, %rd116, 512;
	shr.u64 	%rd166, %rd165, 63;
	add.s64 	%rd167, %rd165, %rd166;
	shl.b64 	%rd168, %rd167, 2;
	and.b64  	%rd169, %rd168, -8;
	add.s64 	%rd170, %rd119, %rd169;
	st.global.v2.f32 	[%rd170], {%f487, %f488};
	add.s64 	%rd171, %rd116, 576;
	shr.u64 	%rd172, %rd171, 63;
	add.s64 	%rd173, %rd171, %rd172;
	shl.b64 	%rd174, %rd173, 2;
	and.b64  	%rd175, %rd174, -8;
	add.s64 	%rd176, %rd119, %rd175;
	st.global.v2.f32 	[%rd176], {%f489, %f490};
	add.s64 	%rd177, %rd116, 640;
	shr.u64 	%rd178, %rd177, 63;
	add.s64 	%rd179, %rd177, %rd178;
	shl.b64 	%rd180, %rd179, 2;
	and.b64  	%rd181, %rd180, -8;
	add.s64 	%rd182, %rd119, %rd181;
	st.global.v2.f32 	[%rd182], {%f491, %f492};
	add.s64 	%rd183, %rd116, 704;
	shr.u64 	%rd184, %rd183, 63;
	add.s64 	%rd185, %rd183, %rd184;
	shl.b64 	%rd186, %rd185, 2;
	and.b64  	%rd187, %rd186, -8;
	add.s64 	%rd188, %rd119, %rd187;
	st.global.v2.f32 	[%rd188], {%f493, %f494};
	add.s64 	%rd189, %rd116, 768;
	shr.u64 	%rd190, %rd189, 63;
	add.s64 	%rd191, %rd189, %rd190;
	shl.b64 	%rd192, %rd191, 2;
	and.b64  	%rd193, %rd192, -8;
	add.s64 	%rd194, %rd119, %rd193;
	st.global.v2.f32 	[%rd194], {%f495, %f496};
	add.s64 	%rd195, %rd116, 832;
	shr.u64 	%rd196, %rd195, 63;
	add.s64 	%rd197, %rd195, %rd196;
	shl.b64 	%rd198, %rd197, 2;
	and.b64  	%rd199, %rd198, -8;
	add.s64 	%rd200, %rd119, %rd199;
	st.global.v2.f32 	[%rd200], {%f497, %f498};
	add.s64 	%rd201, %rd116, 896;
	shr.u64 	%rd202, %rd201, 63;
	add.s64 	%rd203, %rd201, %rd202;
	shl.b64 	%rd204, %rd203, 2;
	and.b64  	%rd205, %rd204, -8;
	add.s64 	%rd206, %rd119, %rd205;
	st.global.v2.f32 	[%rd206], {%f499, %f500};
	add.s64 	%rd207, %rd116, 960;
	shr.u64 	%rd208, %rd207, 63;
	add.s64 	%rd209, %rd207, %rd208;
	shl.b64 	%rd210, %rd209, 2;
	and.b64  	%rd211, %rd210, -8;
	add.s64 	%rd212, %rd119, %rd211;
	st.global.v2.f32 	[%rd212], {%f501, %f502};
	add.s64 	%rd213, %rd213, %rd5;
	setp.lt.s64 	%p13, %rd213, %rd12;
	@%p13 bra 	$L__BB52_4;
$L__BB52_5:
	ret;

}
	// .globl	_Z15SoftmaxWarpImplI10DirectLoadIffE11DirectStoreIffEfLi2ELi32ELi32ELi1ELb1EL9Algorithm0EEvT_T0_ll
.visible .entry _Z15SoftmaxWarpImplI10DirectLoadIffE11DirectStoreIffEfLi2ELi32ELi32ELi1ELb1EL9Algorithm0EEvT_T0_ll(
	.param .align 8 .b8 _Z15SoftmaxWarpImplI10DirectLoadIffE11DirectStoreIffEfLi2ELi32ELi32ELi1ELb1EL9Algorithm0EEvT_T0_ll_param_0[16],
	.param .align 8 .b8 _Z15SoftmaxWarpImplI10DirectLoadIffE11DirectStoreIffEfLi2ELi32ELi32ELi1ELb1EL9Algorithm0EEvT_T0_ll_param_1[16],
	.param .u64 _Z15SoftmaxWarpImplI10DirectLoadIffE11DirectStoreIffEfLi2ELi32ELi32ELi1ELb1EL9Algorithm0EEvT_T0_ll_param_2,
	.param .u64 _Z15SoftmaxWarpImplI10DirectLoadIffE11DirectStoreIffEfLi2ELi32ELi32ELi1ELb1EL9Algorithm0EEvT_T0_ll_param_3
)
{
	.reg .pred 	%p<46>;
	.reg .b32 	%r<108>;
	.reg .b32 	%f<615>;
	.reg .b64 	%rd<232>;

	ld.param.u64 	%rd28, [_Z15SoftmaxWarpImplI10DirectLoadIffE11DirectStoreIffEfLi2ELi32ELi32ELi1ELb1EL9Algorithm0EEvT_T0_ll_param_1+8];
	ld.param.u64 	%rd26, [_Z15SoftmaxWarpImplI10DirectLoadIffE11DirectStoreIffEfLi2ELi32ELi32ELi1ELb1EL9Algorithm0EEvT_T0_ll_param_0+8];
	ld.param.u64 	%rd27, [_Z15SoftmaxWarpImplI10DirectLoadIffE11DirectStoreIffEfLi2ELi32ELi32ELi1ELb1EL9Algorithm0EEvT_T0_ll_param_1];
	ld.param.u64 	%rd25, [_Z15SoftmaxWarpImplI10DirectLoadIffE11DirectStoreIffEfLi2ELi32ELi32ELi1ELb1EL9Algorithm0EEvT_T0_ll_param_0];
	ld.param.u64 	%rd30, [_Z15SoftmaxWarpImplI10DirectLoadIffE11DirectStoreIffEfLi2ELi32ELi32ELi1ELb1EL9Algorithm0EEvT_T0_ll_param_3];
	cvta.to.global.u64 	%rd1, %rd25;
	cvta.to.global.u64 	%rd2, %rd27;
	setp.lt.s64 	%p1, %rd30, 1025;
	@%p1 bra 	$L__BB53_2;
	mov.u64 	%rd31, $str;
	cvta.global.u64 	%rd32, %rd31;
	mov.u64 	%rd33, $str$1;
	cvta.global.u64 	%rd34, %rd33;
	mov.u64 	%rd35, __unnamed_54;
	cvta.global.u64 	%rd36, %rd35;
	{ // callseq 53, 0
	.param .b64 param0;
	st.param.b64 	[param0], %rd32;
	.param .b64 param1;
	st.param.b64 	[param1], %rd34;
	.param .b32 param2;
	st.param.b32 	[param2], 358;
	.param .b64 param3;
	st.param.b64 	[param3], %rd36;
	.param .b64 param4;
	st.param.b64 	[param4], 1;
	call.uni 
	__assertfail, 
	(
	param0, 
	param1, 
	param2, 
	param3, 
	param4
	);
	} // callseq 53
$L__BB53_2:
	ld.param.u64 	%rd229, [_Z15SoftmaxWarpImplI10DirectLoadIffE11DirectStoreIffEfLi2ELi32ELi32ELi1ELb1EL9Algorithm0EEvT_T0_ll_param_2];
	mov.u32 	%r2, %nctaid.x;
	mov.u32 	%r3, %ntid.y;
	mul.lo.s32 	%r1, %r2, %r3;
	mov.u32 	%r4, %ctaid.x;
	mov.u32 	%r5, %tid.y;
	mad.lo.s32 	%r6, %r4, %r3, %r5;
	cvt.s64.s32 	%rd231, %r6;
	setp.le.s64 	%p2, %rd229, %rd231;
	@%p2 bra 	$L__BB53_69;
	mov.u32 	%r7, %tid.x;
	shl.b32 	%r8, %r7, 1;
	cvt.u64.u32 	%rd4, %r8;
	add.s32 	%r9, %r8, 64;
	cvt.u64.u32 	%rd5, %r9;
	add.s32 	%r10, %r8, 128;
	cvt.u64.u32 	%rd6, %r10;
	add.s32 	%r11, %r8, 192;
	cvt.u64.u32 	%rd7, %r11;
	add.s32 	%r12, %r8, 256;
	cvt.u64.u32 	%rd8, %r12;
	add.s32 	%r13, %r8, 320;
	cvt.u64.u32 	%rd9, %r13;
	add.s32 	%r14, %r8, 384;
	cvt.u64.u32 	%rd10, %r14;
	add.s32 	%r15, %r8, 448;
	cvt.u64.u32 	%rd11, %r15;
	add.s32 	%r16, %r8, 512;
	cvt.u64.u32 	%rd12, %r16;
	add.s32 	%r17, %r8, 576;
	cvt.u64.u32 	%rd13, %r17;
	add.s32 	%r18, %r8, 640;
	cvt.u64.u32 	%rd14, %r18;
	add.s32 	%r19, %r8, 704;
	cvt.u64.u32 	%rd15, %r19;
	add.s32 	%r20, %r8, 768;
	cvt.u64.u32 	%rd16, %r20;
	add.s32 	%r21, %r8, 832;
	cvt.u64.u32 	%rd17, %r21;
	add.s32 	%r22, %r8, 896;
	cvt.u64.u32 	%rd18, %r22;
	add.s32 	%r23, %r8, 960;
	cvt.u64.u32 	%rd19, %r23;
	cvt.s64.s32 	%rd20, %r1;
$L__BB53_4:
	setp.le.s64 	%p3, %rd30, %rd4;
	mul.lo.s64 	%rd22, %rd231, %rd26;
	mov.f32 	%f567, 0fFF800000;
	mov.f32 	%f568, %f567;
	mov.f32 	%f572, %f567;
	@%p3 bra 	$L__BB53_6;
	add.s64 	%rd37, %rd22, %rd4;
	shr.u64 	%rd38, %rd37, 63;
	add.s64 	%rd39, %rd37, %rd38;
	shl.b64 	%rd40, %rd39, 2;
	and.b64  	%rd41, %rd40, -8;
	add.s64 	%rd42, %rd1, %rd41;
	ld.global.v2.f32 	{%f568, %f567}, [%rd42];
	max.f32 	%f130, %f568, 0fFF800000;
	max.f32 	%f572, %f130, %f567;
$L__BB53_6:
	setp.le.s64 	%p4, %rd30, %rd5;
	mov.f32 	%f570, 0fFF800000;
	mov.f32 	%f571, %f570;
	@%p4 bra 	$L__BB53_8;
	add.s64 	%rd43, %rd22, %rd5;
	shr.u64 	%rd44, %rd43, 63;
	add.s64 	%rd45, %rd43, %rd44;
	shl.b64 	%rd46, %rd45, 2;
	and.b64  	%rd47, %rd46, -8;
	add.s64 	%rd48, %rd1, %rd47;
	ld.global.v2.f32 	{%f571, %f570}, [%rd48];
	max.f32 	%f132, %f572, %f571;
	max.f32 	%f572, %f132, %f570;
$L__BB53_8:
	setp.le.s64 	%p5, %rd30, %rd6;
	mov.f32 	%f573, 0fFF800000;
	mov.f32 	%f574, %f573;
	@%p5 bra 	$L__BB53_10;
	add.s64 	%rd49, %rd22, %rd6;
	shr.u64 	%rd50, %rd49, 63;
	add.s64 	%rd51, %rd49, %rd50;
	shl.b64 	%rd52, %rd51, 2;
	and.b64  	%rd53, %rd52, -8;
	add.s64 	%rd54, %rd1, %rd53;
	ld.global.v2.f32 	{%f574, %f573}, [%rd54];
	max.f32 	%f134, %f572, %f574;
	max.f32 	%f572, %f134, %f573;
$L__BB53_10:
	setp.le.s64 	%p6, %rd30, %rd7;
	mov.f32 	%f576, 0fFF800000;
	mov.f32 	%f577, %f576;
	@%p6 bra 	$L__BB53_12;
	add.s64 	%rd55, %rd22, %rd7;
	shr.u64 	%rd56, %rd55, 63;
	add.s64 	%rd57, %rd55, %rd56;
	shl.b64 	%rd58, %rd57, 2;
	and.b64  	%rd59, %rd58, -8;
	add.s64 	%rd60, %rd1, %rd59;
	ld.global.v2.f32 	{%f577, %f576}, [%rd60];
	max.f32 	%f136, %f572, %f577;
	max.f32 	%f572, %f136, %f576;
$L__BB53_12:
	setp.le.s64 	%p7, %rd30, %rd8;
	mov.f32 	%f579, 0fFF800000;
	mov.f32 	%f580, %f579;
	@%p7 bra 	$L__BB53_14;
	add.s64 	%rd61, %rd22, %rd8;
	shr.u64 	%rd62, %rd61, 63;
	add.s64 	%rd63, %rd61, %rd62;
	shl.b64 	%rd64, %rd63, 2;
	and.b64  	%rd65, %rd64, -8;
	add.s64 	%rd66, %rd1, %rd65;
	ld.global.v2.f32 	{%f580, %f579}, [%rd66];
	max.f32 	%f138, %f572, %f580;
	max.f32 	%f572, %f138, %f579;
$L__BB53_14:
	setp.le.s64 	%p8, %rd30, %rd9;
	mov.f32 	%f582, 0fFF800000;
	mov.f32 	%f583, %f582;
	@%p8 bra 	$L__BB53_16;
	add.s64 	%rd67, %rd22, %rd9;
	shr.u64 	%rd68, %rd67, 63;
	add.s64 	%rd69, %rd67, %rd68;
	shl.b64 	%rd70, %rd69, 2;
	and.b64  	%rd71, %rd70, -8;
	add.s64 	%rd72, %rd1, %rd71;
	ld.global.v2.f32 	{%f583, %f582}, [%rd72];
	max.f32 	%f140, %f572, %f583;
	max.f32 	%f572, %f140, %f582;
$L__BB53_16:
	setp.le.s64 	%p9, %rd30, %rd10;
	mov.f32 	%f585, 0fFF800000;
	mov.f32 	%f586, %f585;
	@%p9 bra 	$L__BB53_18;
	add.s64 	%rd73, %rd22, %rd10;
	shr.u64 	%rd74, %rd73, 63;
	add.s64 	%rd75, %rd73, %rd74;
	shl.b64 	%rd76, %rd75, 2;
	and.b64  	%rd77, %rd76, -8;
	add.s64 	%rd78, %rd1, %rd77;
	ld.global.v2.f32 	{%f586, %f585}, [%rd78];
	max.f32 	%f142, %f572, %f586;
	max.f32 	%f572, %f142, %f585;
$L__BB53_18:
	setp.le.s64 	%p10, %rd30, %rd11;
	mov.f32 	%f588, 0fFF800000;
	mov.f32 	%f589, %f588;
	@%p10 bra 	$L__BB53_20;
	add.s64 	%rd79, %rd22, %rd11;
	shr.u64 	%rd80, %rd79, 63;
	add.s64 	%rd81, %rd79, %rd80;
	shl.b64 	%rd82, %rd81, 2;
	and.b64  	%rd83, %rd82, -8;
	add.s64 	%rd84, %rd1, %rd83;
	ld.global.v2.f32 	{%f589, %f588}, [%rd84];
	max.f32 	%f144, %f572, %f589;
	max.f32 	%f572, %f144, %f588;
$L__BB53_20:
	setp.le.s64 	%p11, %rd30, %rd12;
	mov.f32 	%f591, 0fFF800000;
	mov.f32 	%f592, %f591;
	@%p11 bra 	$L__BB53_22;
	add.s64 	%rd85, %rd22, %rd12;
	shr.u64 	%rd86, %rd85, 63;
	add.s64 	%rd87, %rd85, %rd86;
	shl.b64 	%rd88, %rd87, 2;
	and.b64  	%rd89, %rd88, -8;
	add.s64 	%rd90, %rd1, %rd89;
	ld.global.v2.f32 	{%f592, %f591}, [%rd90];
	max.f32 	%f146, %f572, %f592;
	max.f32 	%f572, %f146, %f591;
$L__BB53_22:
	setp.le.s64 	%p12, %rd30, %rd13;
	mov.f32 	%f594, 0fFF800000;
	mov.f32 	%f595, %f594;
	@%p12 bra 	$L__BB53_24;
	add.s64 	%rd91, %rd22, %rd13;
	shr.u64 	%rd92, %rd91, 63;
	add.s64 	%rd93, %rd91, %rd92;
	shl.b64 	%rd94, %rd93, 2;
	and.b64  	%rd95, %rd94, -8;
	add.s64 	%rd96, %rd1, %rd95;
	ld.global.v2.f32 	{%f595, %f594}, [%rd96];
	max.f32 	%f148, %f572, %f595;
	max.f32 	%f572, %f148, %f594;
$L__BB53_24:
	setp.le.s64 	%p13, %rd30, %rd14;
	mov.f32 	%f597, 0fFF800000;
	mov.f32 	%f598, %f597;
	@%p13 bra 	$L__BB53_26;
	add.s64 	%rd97, %rd22, %rd14;
	shr.u64 	%rd98, %rd97, 63;
	add.s64 	%rd99, %rd97, %rd98;
	shl.b64 	%rd100, %rd99, 2;
	and.b64  	%rd101, %rd100, -8;
	add.s64 	%rd102, %rd1, %rd101;
	ld.global.v2.f32 	{%f598, %f597}, [%rd102];
	max.f32 	%f150, %f572, %f598;
	max.f32 	%f572, %f150, %f597;
$L__BB53_26:
	setp.le.s64 	%p14, %rd30, %rd15;
	mov.f32 	%f600, 0fFF800000;
	mov.f32 	%f601, %f600;
	@%p14 bra 	$L__BB53_28;
	add.s64 	%rd103, %rd22, %rd15;
	shr.u64 	%rd104, %rd103, 63;
	add.s64 	%rd105, %rd103, %rd104;
	shl.b64 	%rd106, %rd105, 2;
	and.b64  	%rd107, %rd106, -8;
	add.s64 	%rd108, %rd1, %rd107;
	ld.global.v2.f32 	{%f601, %f600}, [%rd108];
	max.f32 	%f152, %f572, %f601;
	max.f32 	%f572, %f152, %f600;
$L__BB53_28:
	setp.le.s64 	%p15, %rd30, %rd16;
	mov.f32 	%f603, 0fFF800000;
	mov.f32 	%f604, %f603;
	@%p15 bra 	$L__BB53_30;
	add.s64 	%rd109, %rd22, %rd16;
	shr.u64 	%rd110, %rd109, 63;
	add.s64 	%rd111, %rd109, %rd110;
	shl.b64 	%rd112, %rd111, 2;
	and.b64  	%rd113, %rd112, -8;
	add.s64 	%rd114, %rd1, %rd113;
	ld.global.v2.f32 	{%f604, %f603}, [%rd114];
	max.f32 	%f154, %f572, %f604;
	max.f32 	%f572, %f154, %f603;
$L__BB53_30:
	setp.le.s64 	%p16, %rd30, %rd17;
	mov.f32 	%f606, 0fFF800000;
	mov.f32 	%f607, %f606;
	@%p16 bra 	$L__BB53_32;
	add.s64 	%rd115, %rd22, %rd17;
	shr.u64 	%rd116, %rd115, 63;
	add.s64 	%rd117, %rd115, %rd116;
	shl.b64 	%rd118, %rd117, 2;
	and.b64  	%rd119, %rd118, -8;
	add.s64 	%rd120, %rd1, %rd119;
	ld.global.v2.f32 	{%f607, %f606}, [%rd120];
	max.f32 	%f156, %f572, %f607;
	max.f32 	%f572, %f156, %f606;
$L__BB53_32:
	setp.le.s64 	%p17, %rd30, %rd18;
	mov.f32 	%f609, 0fFF800000;
	mov.f32 	%f610, %f609;
	@%p17 bra 	$L__BB53_34;
	add.s64 	%rd121, %rd22, %rd18;
	shr.u64 	%rd122, %rd121, 63;
	add.s64 	%rd123, %rd121, %rd122;
	shl.b64 	%rd124, %rd123, 2;
	and.b64  	%rd125, %rd124, -8;
	add.s64 	%rd126, %rd1, %rd125;
	ld.global.v2.f32 	{%f610, %f609}, [%rd126];
	max.f32 	%f158, %f572, %f610;
	max.f32 	%f572, %f158, %f609;
$L__BB53_34:
	setp.le.s64 	%p18, %rd30, %rd19;
	mov.f32 	%f612, 0fFF800000;
	mov.f32 	%f613, %f612;
	@%p18 bra 	$L__BB53_36;
	add.s64 	%rd127, %rd22, %rd19;
	shr.u64 	%rd128, %rd127, 63;
	add.s64 	%rd129, %rd127, %rd128;
	shl.b64 	%rd130, %rd129, 2;
	and.b64  	%rd131, %rd130, -8;
	add.s64 	%rd132, %rd1, %rd131;
	ld.global.v2.f32 	{%f613, %f612}, [%rd132];
	max.f32 	%f160, %f572, %f613;
	max.f32 	%f572, %f160, %f612;
$L__BB53_36:
	setp.le.s64 	%p19, %rd30, %rd4;
	mov.b32 	%r24, %f572;
	shfl.sync.bfly.b32	%r25|%p20, %r24, 16, 31, -1;
	mov.b32 	%f161, %r25;
	max.f32 	%f162, %f572, %f161;
	mov.b32 	%r26, %f162;
	shfl.sync.bfly.b32	%r27|%p21, %r26, 8, 31, -1;
	mov.b32 	%f163, %r27;
	max.f32 	%f164, %f162, %f163;
	mov.b32 	%r28, %f164;
	shfl.sync.bfly.b32	%r29|%p22, %r28, 4, 31, -1;
	mov.b32 	%f165, %r29;
	max.f32 	%f166, %f164, %f165;
	mov.b32 	%r30, %f166;
	shfl.sync.bfly.b32	%r31|%p23, %r30, 2, 31, -1;
	mov.b32 	%f167, %r31;
	max.f32 	%f168, %f166, %f167;
	mov.b32 	%r32, %f168;
	shfl.sync.bfly.b32	%r33|%p24, %r32, 1, 31, -1;
	mov.b32 	%f169, %r33;
	max.f32 	%f170, %f168, %f169;
	sub.f32 	%f171, %f568, %f170;
	fma.rn.f32 	%f172, %f171, 0f3BBB989D, 0f3F000000;
	cvt.sat.f32.f32 	%f173, %f172;
	mov.f32 	%f174, 0f4B400001;
	mov.f32 	%f175, 0f437C0000;
	fma.rm.f32 	%f176, %f173, %f175, %f174;
	add.f32 	%f177, %f176, 0fCB40007F;
	neg.f32 	%f178, %f177;
	fma.rn.f32 	%f179, %f171, 0f3FB8AA3B, %f178;
	fma.rn.f32 	%f180, %f171, 0f32A57060, %f179;
	mov.b32 	%r34, %f176;
	shl.b32 	%r35, %r34, 23;
	mov.b32 	%f181, %r35;
	ex2.approx.ftz.f32 	%f182, %f180;
	mul.f32 	%f183, %f182, %f181;
	add.f32 	%f184, %f183, 0f00000000;
	sub.f32 	%f185, %f567, %f170;
	fma.rn.f32 	%f186, %f185, 0f3BBB989D, 0f3F000000;
	cvt.sat.f32.f32 	%f187, %f186;
	fma.rm.f32 	%f188, %f187, %f175, %f174;
	add.f32 	%f189, %f188, 0fCB40007F;
	neg.f32 	%f190, %f189;
	fma.rn.f32 	%f191, %f185, 0f3FB8AA3B, %f190;
	fma.rn.f32 	%f192, %f185, 0f32A57060, %f191;
	mov.b32 	%r36, %f188;
	shl.b32 	%r37, %r36, 23;
	mov.b32 	%f193, %r37;
	ex2.approx.ftz.f32 	%f194, %f192;
	mul.f32 	%f195, %f194, %f193;
	add.f32 	%f196, %f184, %f195;
	sub.f32 	%f197, %f571, %f170;
	fma.rn.f32 	%f198, %f197, 0f3BBB989D, 0f3F000000;
	cvt.sat.f32.f32 	%f199, %f198;
	fma.rm.f32 	%f200, %f199, %f175, %f174;
	add.f32 	%f201, %f200, 0fCB40007F;
	neg.f32 	%f202, %f201;
	fma.rn.f32 	%f203, %f197, 0f3FB8AA3B, %f202;
	fma.rn.f32 	%f204, %f197, 0f32A57060, %f203;
	mov.b32 	%r38, %f200;
	shl.b32 	%r39, %r38, 23;
	mov.b32 	%f205, %r39;
	ex2.approx.ftz.f32 	%f206, %f204;
	mul.f32 	%f207, %f206, %f205;
	add.f32 	%f208, %f196, %f207;
	sub.f32 	%f209, %f570, %f170;
	fma.rn.f32 	%f210, %f209, 0f3BBB989D, 0f3F000000;
	cvt.sat.f32.f32 	%f211, %f210;
	fma.rm.f32 	%f212, %f211, %f175, %f174;
	add.f32 	%f213, %f212, 0fCB40007F;
	neg.f32 	%f214, %f213;
	fma.rn.f32 	%f215, %f209, 0f3FB8AA3B, %f214;
	fma.rn.f32 	%f216, %f209, 0f32A57060, %f215;
	mov.b32 	%r40, %f212;
	shl.b32 	%r41, %r40, 23;
	mov.b32 	%f217, %r41;
	ex2.approx.ftz.f32 	%f218, %f216;
	mul.f32 	%f219, %f218, %f217;
	add.f32 	%f220, %f208, %f219;
	sub.f32 	%f221, %f574, %f170;
	fma.rn.f32 	%f222, %f221, 0f3BBB989D, 0f3F000000;
	cvt.sat.f32.f32 	%f223, %f222;
	fma.rm.f32 	%f224, %f223, %f175, %f174;
	add.f32 	%f225, %f224, 0fCB40007F;
	neg.f32 	%f226, %f225;
	fma.rn.f32 	%f227, %f221, 0f3FB8AA3B, %f226;
	fma.rn.f32 	%f228, %f221, 0f32A57060, %f227;
	mov.b32 	%r42, %f224;
	shl.b32 	%r43, %r42, 23;
	mov.b32 	%f229, %r43;
	ex2.approx.ftz.f32 	%f230, %f228;
	mul.f32 	%f231, %f230, %f229;
	add.f32 	%f232, %f220, %f231;
	sub.f32 	%f233, %f573, %f170;
	fma.rn.f32 	%f234, %f233, 0f3BBB989D, 0f3F000000;
	cvt.sat.f32.f32 	%f235, %f234;
	fma.rm.f32 	%f236, %f235, %f175, %f174;
	add.f32 	%f237, %f236, 0fCB40007F;
	neg.f32 	%f238, %f237;
	fma.rn.f32 	%f239, %f233, 0f3FB8AA3B, %f238;
	fma.rn.f32 	%f240, %f233, 0f32A57060, %f239;
	mov.b32 	%r44, %f236;
	shl.b32 	%r45, %r44, 23;
	mov.b32 	%f241, %r45;
	ex2.approx.ftz.f32 	%f242, %f240;
	mul.f32 	%f243, %f242, %f241;
	add.f32 	%f244, %f232, %f243;
	sub.f32 	%f245, %f577, %f170;
	fma.rn.f32 	%f246, %f245, 0f3BBB989D, 0f3F000000;
	cvt.sat.f32.f32 	%f247, %f246;
	fma.rm.f32 	%f248, %f247, %f175, %f174;
	add.f32 	%f249, %f248, 0fCB40007F;
	neg.f32 	%f250, %f249;
	fma.rn.f32 	%f251, %f245, 0f3FB8AA3B, %f250;
	fma.rn.f32 	%f252, %f245, 0f32A57060, %f251;
	mov.b32 	%r46, %f248;
	shl.b32 	%r47, %r46, 23;
	mov.b32 	%f253, %r47;
	ex2.approx.ftz.f32 	%f254, %f252;
	mul.f32 	%f255, %f254, %f253;
	add.f32 	%f256, %f244, %f255;
	sub.f32 	%f257, %f576, %f170;
	fma.rn.f32 	%f258, %f257, 0f3BBB989D, 0f3F000000;
	cvt.sat.f32.f32 	%f259, %f258;
	fma.rm.f32 	%f260, %f259, %f175, %f174;
	add.f32 	%f261, %f260, 0fCB40007F;
	neg.f32 	%f262, %f261;
	fma.rn.f32 	%f263, %f257, 0f3FB8AA3B, %f262;
	fma.rn.f32 	%f264, %f257, 0f32A57060, %f263;
	mov.b32 	%r48, %f260;
	shl.b32 	%r49, %r48, 23;
	mov.b32 	%f265, %r49;
	ex2.approx.ftz.f32 	%f266, %f264;
	mul.f32 	%f267, %f266, %f265;
	add.f32 	%f268, %f256, %f267;
	sub.f32 	%f269, %f580, %f170;
	fma.rn.f32 	%f270, %f269, 0f3BBB989D, 0f3F000000;
	cvt.sat.f32.f32 	%f271, %f270;
	fma.rm.f32 	%f272, %f271, %f175, %f174;
	add.f32 	%f273, %f272, 0fCB40007F;
	neg.f32 	%f274, %f273;
	fma.rn.f32 	%f275, %f269, 0f3FB8AA3B, %f274;
	fma.rn.f32 	%f276, %f269, 0f32A57060, %f275;
	mov.b32 	%r50, %f272;
	shl.b32 	%r51, %r50, 23;
	mov.b32 	%f277, %r51;
	ex2.approx.ftz.f32 	%f278, %f276;
	mul.f32 	%f279, %f278, %f277;
	add.f32 	%f280, %f268, %f279;
	sub.f32 	%f281, %f579, %f170;
	fma.rn.f32 	%f282, %f281, 0f3BBB989D, 0f3F000000;
	cvt.sat.f32.f32 	%f283, %f282;
	fma.rm.f32 	%f284, %f283, %f175, %f174;
	add.f32 	%f285, %f284, 0fCB40007F;
	neg.f32 	%f286, %f285;
	fma.rn.f32 	%f287, %f281, 0f3FB8AA3B, %f286;
	fma.rn.f32 	%f288, %f281, 0f32A57060, %f287;
	mov.b32 	%r52, %f284;
	shl.b32 	%r53, %r52, 23;
	mov.b32 	%f289, %r53;
	ex2.approx.ftz.f32 	%f290, %f288;
	mul.f32 	%f291, %f290, %f289;
	add.f32 	%f292, %f280, %f291;
	sub.f32 	%f293, %f583, %f170;
	fma.rn.f32 	%f294, %f293, 0f3BBB989D, 0f3F000000;
	cvt.sat.f32.f32 	%f295, %f294;
	fma.rm.f32 	%f296, %f295, %f175, %f174;
	add.f32 	%f297, %f296, 0fCB40007F;
	neg.f32 	%f298, %f297;
	fma.rn.f32 	%f299, %f293, 0f3FB8AA3B, %f298;
	fma.rn.f32 	%f300, %f293, 0f32A57060, %f299;
	mov.b32 	%r54, %f296;
	shl.b32 	%r55, %r54, 23;
	mov.b32 	%f301, %r55;
	ex2.approx.ftz.f32 	%f302, %f300;
	mul.f32 	%f303, %f302, %f301;
	add.f32 	%f304, %f292, %f303;
	sub.f32 	%f305, %f582, %f170;
	fma.rn.f32 	%f306, %f305, 0f3BBB989D, 0f3F000000;
	cvt.sat.f32.f32 	%f307, %f306;
	fma.rm.f32 	%f308, %f307, %f175, %f174;
	add.f32 	%f309, %f308, 0fCB40007F;
	neg.f32 	%f310, %f309;
	fma.rn.f32 	%f311, %f305, 0f3FB8AA3B, %f310;
	fma.rn.f32 	%f312, %f305, 0f32A57060, %f311;
	mov.b32 	%r56, %f308;
	shl.b32 	%r57, %r56, 23;
	mov.b32 	%f313, %r57;
	ex2.approx.ftz.f32 	%f314, %f312;
	mul.f32 	%f315, %f314, %f313;
	add.f32 	%f316, %f304, %f315;
	sub.f32 	%f317, %f586, %f170;
	fma.rn.f32 	%f318, %f317, 0f3BBB989D, 0f3F000000;
	cvt.sat.f32.f32 	%f319, %f318;
	fma.rm.f32 	%f320, %f319, %f175, %f174;
	add.f32 	%f321, %f320, 0fCB40007F;
	neg.f32 	%f322, %f321;
	fma.rn.f32 	%f323, %f317, 0f3FB8AA3B, %f322;
	fma.rn.f32 	%f324, %f317, 0f32A57060, %f323;
	mov.b32 	%r58, %f320;
	shl.b32 	%r59, %r58, 23;
	mov.b32 	%f325, %r59;
	ex2.approx.ftz.f32 	%f326, %f324;
	mul.f32 	%f327, %f326, %f325;
	add.f32 	%f328, %f316, %f327;
	sub.f32 	%f329, %f585, %f170;
	fma.rn.f32 	%f330, %f329, 0f3BBB989D, 0f3F000000;
	cvt.sat.f32.f32 	%f331, %f330;
	fma.rm.f32 	%f332, %f331, %f175, %f174;
	add.f32 	%f333, %f332, 0fCB40007F;
	neg.f32 	%f334, %f333;
	fma.rn.f32 	%f335, %f329, 0f3FB8AA3B, %f334;
	fma.rn.f32 	%f336, %f329, 0f32A57060, %f335;
	mov.b32 	%r60, %f332;
	shl.b32 	%r61, %r60, 23;
	mov.b32 	%f337, %r61;
	ex2.approx.ftz.f32 	%f338, %f336;
	mul.f32 	%f339, %f338, %f337;
	add.f32 	%f340, %f328, %f339;
	sub.f32 	%f341, %f589, %f170;
	fma.rn.f32 	%f342, %f341, 0f3BBB989D, 0f3F000000;
	cvt.sat.f32.f32 	%f343, %f342;
	fma.rm.f32 	%f344, %f343, %f175, %f174;
	add.f32 	%f345, %f344, 0fCB40007F;
	neg.f32 	%f346, %f345;
	fma.rn.f32 	%f347, %f341, 0f3FB8AA3B, %f346;
	fma.rn.f32 	%f348, %f341, 0f32A57060, %f347;
	mov.b32 	%r62, %f344;
	shl.b32 	%r63, %r62, 23;
	mov.b32 	%f349, %r63;
	ex2.approx.ftz.f32 	%f350, %f348;
	mul.f32 	%f351, %f350, %f349;
	add.f32 	%f352, %f340, %f351;
	sub.f32 	%f353, %f588, %f170;
	fma.rn.f32 	%f354, %f353, 0f3BBB989D, 0f3F000000;
	cvt.sat.f32.f32 	%f355, %f354;
	fma.rm.f32 	%f356, %f355, %f175, %f174;
	add.f32 	%f357, %f356, 0fCB40007F;
	neg.f32 	%f358, %f357;
	fma.rn.f32 	%f359, %f353, 0f3FB8AA3B, %f358;
	fma.rn.f32 	%f360, %f353, 0f32A57060, %f359;
	mov.b32 	%r64, %f356;
	shl.b32 	%r65, %r64, 23;
	mov.b32 	%f361, %r65;
	ex2.approx.ftz.f32 	%f362, %f360;
	mul.f32 	%f363, %f362, %f361;
	add.f32 	%f364, %f352, %f363;
	sub.f32 	%f365, %f592, %f170;
	fma.rn.f32 	%f366, %f365, 0f3BBB989D, 0f3F000000;
	cvt.sat.f32.f32 	%f367, %f366;
	fma.rm.f32 	%f368, %f367, %f175, %f174;
	add.f32 	%f369, %f368, 0fCB40007F;
	neg.f32 	%f370, %f369;
	fma.rn.f32 	%f371, %f365, 0f3FB8AA3B, %f370;
	fma.rn.f32 	%f372, %f365, 0f32A57060, %f371;
	mov.b32 	%r66, %f368;
	shl.b32 	%r67, %r66, 23;
	mov.b32 	%f373, %r67;
	ex2.approx.ftz.f32 	%f374, %f372;
	mul.f32 	%f375, %f374, %f373;
	add.f32 	%f376, %f364, %f375;
	sub.f32 	%f377, %f591, %f170;
	fma.rn.f32 	%f378, %f377, 0f3BBB989D, 0f3F000000;
	cvt.sat.f32.f32 	%f379, %f378;
	fma.rm.f32 	%f380, %f379, %f175, %f174;
	add.f32 	%f381, %f380, 0fCB40007F;
	neg.f32 	%f382, %f381;
	fma.rn.f32 	%f383, %f377, 0f3FB8AA3B, %f382;
	fma.rn.f32 	%f384, %f377, 0f32A57060, %f383;
	mov.b32 	%r68, %f380;
	shl.b32 	%r69, %r68, 23;
	mov.b32 	%f385, %r69;
	ex2.approx.ftz.f32 	%f386, %f384;
	mul.f32 	%f387, %f386, %f385;
	add.f32 	%f388, %f376, %f387;
	sub.f32 	%f389, %f595, %f170;
	fma.rn.f32 	%f390, %f389, 0f3BBB989D, 0f3F000000;
	cvt.sat.f32.f32 	%f391, %f390;
	fma.rm.f32 	%f392, %f391, %f175, %f174;
	add.f32 	%f393, %f392, 0fCB40007F;
	neg.f32 	%f394, %f393;
	fma.rn.f32 	%f395, %f389, 0f3FB8AA3B, %f394;
	fma.rn.f32 	%f396, %f389, 0f32A57060, %f395;
	mov.b32 	%r70, %f392;
	shl.b32 	%r71, %r70, 23;
	mov.b32 	%f397, %r71;
	ex2.approx.ftz.f32 	%f398, %f396;
	mul.f32 	%f399, %f398, %f397;
	add.f32 	%f400, %f388, %f399;
	sub.f32 	%f401, %f594, %f170;
	fma.rn.f32 	%f402, %f401, 0f3BBB989D, 0f3F000000;
	cvt.sat.f32.f32 	%f403, %f402;
	fma.rm.f32 	%f404, %f403, %f175, %f174;
	add.f32 	%f405, %f404, 0fCB40007F;
	neg.f32 	%f406, %f405;
	fma.rn.f32 	%f407, %f401, 0f3FB8AA3B, %f406;
	fma.rn.f32 	%f408, %f401, 0f32A57060, %f407;
	mov.b32 	%r72, %f404;
	shl.b32 	%r73, %r72, 23;
	mov.b32 	%f409, %r73;
	ex2.approx.ftz.f32 	%f410, %f408;
	mul.f32 	%f411, %f410, %f409;
	add.f32 	%f412, %f400, %f411;
	sub.f32 	%f413, %f598, %f170;
	fma.rn.f32 	%f414, %f413, 0f3BBB989D, 0f3F000000;
	cvt.sat.f32.f32 	%f415, %f414;
	fma.rm.f32 	%f416, %f415, %f175, %f174;
	add.f32 	%f417, %f416, 0fCB40007F;
	neg.f32 	%f418, %f417;
	fma.rn.f32 	%f419, %f413, 0f3FB8AA3B, %f418;
	fma.rn.f32 	%f420, %f413, 0f32A57060, %f419;
	mov.b32 	%r74, %f416;
	shl.b32 	%r75, %r74, 23;
	mov.b32 	%f421, %r75;
	ex2.approx.ftz.f32 	%f422, %f420;
	mul.f32 	%f423, %f422, %f421;
	add.f32 	%f424, %f412, %f423;
	sub.f32 	%f425, %f597, %f170;
	fma.rn.f32 	%f426, %f425, 0f3BBB989D, 0f3F000000;
	cvt.sat.f32.f32 	%f427, %f426;
	fma.rm.f32 	%f428, %f427, %f175, %f174;
	add.f32 	%f429, %f428, 0fCB40007F;
	neg.f32 	%f430, %f429;
	fma.rn.f32 	%f431, %f425, 0f3FB8AA3B, %f430;
	fma.rn.f32 	%f432, %f425, 0f32A57060, %f431;
	mov.b32 	%r76, %f428;
	shl.b32 	%r77, %r76, 23;
	mov.b32 	%f433, %r77;
	ex2.approx.ftz.f32 	%f434, %f432;
	mul.f32 	%f435, %f434, %f433;
	add.f32 	%f436, %f424, %f435;
	sub.f32 	%f437, %f601, %f170;
	fma.rn.f32 	%f438, %f437, 0f3BBB989D, 0f3F000000;
	cvt.sat.f32.f32 	%f439, %f438;
	fma.rm.f32 	%f440, %f439, %f175, %f174;
	add.f32 	%f441, %f440, 0fCB40007F;
	neg.f32 	%f442, %f441;
	fma.rn.f32 	%f443, %f437, 0f3FB8AA3B, %f442;
	fma.rn.f32 	%f444, %f437, 0f32A57060, %f443;
	mov.b32 	%r78, %f440;
	shl.b32 	%r79, %r78, 23;
	mov.b32 	%f445, %r79;
	ex2.approx.ftz.f32 	%f446, %f444;
	mul.f32 	%f447, %f446, %f445;
	add.f32 	%f448, %f436, %f447;
	sub.f32 	%f449, %f600, %f170;
	fma.rn.f32 	%f450, %f449, 0f3BBB989D, 0f3F000000;
	cvt.sat.f32.f32 	%f451, %f450;
	fma.rm.f32 	%f452, %f451, %f175, %f174;
	add.f32 	%f453, %f452, 0fCB40007F;
	neg.f32 	%f454, %f453;
	fma.rn.f32 	%f455, %f449, 0f3FB8AA3B, %f454;
	fma.rn.f32 	%f456, %f449, 0f32A57060, %f455;
	mov.b32 	%r80, %f452;
	shl.b32 	%r81, %r80, 23;
	mov.b32 	%f457, %r81;
	ex2.approx.ftz.f32 	%f458, %f456;
	mul.f32 	%f459, %f458, %f457;
	add.f32 	%f460, %f448, %f459;
	sub.f32 	%f461, %f604, %f170;
	fma.rn.f32 	%f462, %f461, 0f3BBB989D, 0f3F000000;
	cvt.sat.f32.f32 	%f463, %f462;
	fma.rm.f32 	%f464, %f463, %f175, %f174;
	add.f32 	%f465, %f464, 0fCB40007F;
	neg.f32 	%f466, %f465;
	fma.rn.f32 	%f467, %f461, 0f3FB8AA3B, %f466;
	fma.rn.f32 	%f468, %f461, 0f32A57060, %f467;
	mov.b32 	%r82, %f464;
	shl.b32 	%r83, %r82, 23;
	mov.b32 	%f469, %r83;
	ex2.approx.ftz.f32 	%f470, %f468;
	mul.f32 	%f471, %f470, %f469;
	add.f32 	%f472, %f460, %f471;
	sub.f32 	%f473, %f603, %f170;
	fma.rn.f32 	%f474, %f473, 0f3BBB989D, 0f3F000000;
	cvt.sat.f32.f32 	%f475, %f474;
	fma.rm.f32 	%f476, %f475, %f175, %f174;
	add.f32 	%f477, %f476, 0fCB40007F;
	neg.f32 	%f478, %f477;
	fma.rn.f32 	%f479, %f473, 0f3FB8AA3B, %f478;
	fma.rn.f32 	%f480, %f473, 0f32A57060, %f479;
	mov.b32 	%r84, %f476;
	shl.b32 	%r85, %r84, 23;
	mov.b32 	%f481, %r85;
	ex2.approx.ftz.f32 	%f482, %f480;
	mul.f32 	%f483, %f482, %f481;
	add.f32 	%f484, %f472, %f483;
	sub.f32 	%f485, %f607, %f170;
	fma.rn.f32 	%f486, %f485, 0f3BBB989D, 0f3F000000;
	cvt.sat.f32.f32 	%f487, %f486;
	fma.rm.f32 	%f488, %f487, %f175, %f174;
	add.f32 	%f489, %f488, 0fCB40007F;
	neg.f32 	%f490, %f489;
	fma.rn.f32 	%f491, %f485, 0f3FB8AA3B, %f490;
	fma.rn.f32 	%f492, %f485, 0f32A57060, %f491;
	mov.b32 	%r86, %f488;
	shl.b32 	%r87, %r86, 23;
	mov.b32 	%f493, %r87;
	ex2.approx.ftz.f32 	%f494, %f492;
	mul.f32 	%f495, %f494, %f493;
	add.f32 	%f496, %f484, %f495;
	sub.f32 	%f497, %f606, %f170;
	fma.rn.f32 	%f498, %f497, 0f3BBB989D, 0f3F000000;
	cvt.sat.f32.f32 	%f499, %f498;
	fma.rm.f32 	%f500, %f499, %f175, %f174;
	add.f32 	%f501, %f500, 0fCB40007F;
	neg.f32 	%f502, %f501;
	fma.rn.f32 	%f503, %f497, 0f3FB8AA3B, %f502;
	fma.rn.f32 	%f504, %f497, 0f32A57060, %f503;
	mov.b32 	%r88, %f500;
	shl.b32 	%r89, %r88, 23;
	mov.b32 	%f505, %r89;
	ex2.approx.ftz.f32 	%f506, %f504;
	mul.f32 	%f507, %f506, %f505;
	add.f32 	%f508, %f496, %f507;
	sub.f32 	%f509, %f610, %f170;
	fma.rn.f32 	%f510, %f509, 0f3BBB989D, 0f3F000000;
	cvt.sat.f32.f32 	%f511, %f510;
	fma.rm.f32 	%f512, %f511, %f175, %f174;
	add.f32 	%f513, %f512, 0fCB40007F;
	neg.f32 	%f514, %f513;
	fma.rn.f32 	%f515, %f509, 0f3FB8AA3B, %f514;
	fma.rn.f32 	%f516, %f509, 0f32A57060, %f515;
	mov.b32 	%r90, %f512;
	shl.b32 	%r91, %r90, 23;
	mov.b32 	%f517, %r91;
	ex2.approx.ftz.f32 	%f518, %f516;
	mul.f32 	%f519, %f518, %f517;
	add.f32 	%f520, %f508, %f519;
	sub.f32 	%f521, %f609, %f170;
	fma.rn.f32 	%f522, %f521, 0f3BBB989D, 0f3F000000;
	cvt.sat.f32.f32 	%f523, %f522;
	fma.rm.f32 	%f524, %f523, %f175, %f174;
	add.f32 	%f525, %f524, 0fCB40007F;
	neg.f32 	%f526, %f525;
	fma.rn.f32 	%f527, %f521, 0f3FB8AA3B, %f526;
	fma.rn.f32 	%f528, %f521, 0f32A57060, %f527;
	mov.b32 	%r92, %f524;
	shl.b32 	%r93, %r92, 23;
	mov.b32 	%f529, %r93;
	ex2.approx.ftz.f32 	%f530, %f528;
	mul.f32 	%f531, %f530, %f529;
	add.f32 	%f532, %f520, %f531;
	sub.f32 	%f533, %f613, %f170;
	fma.rn.f32 	%f534, %f533, 0f3BBB989D, 0f3F000000;
	cvt.sat.f32.f32 	%f535, %f534;
	fma.rm.f32 	%f536, %f535, %f175, %f174;
	add.f32 	%f537, %f536, 0fCB40007F;
	neg.f32 	%f538, %f537;
	fma.rn.f32 	%f539, %f533, 0f3FB8AA3B, %f538;
	fma.rn.f32 	%f540, %f533, 0f32A57060, %f539;
	mov.b32 	%r94, %f536;
	shl.b32 	%r95, %r94, 23;
	mov.b32 	%f541, %r95;
	ex2.approx.ftz.f32 	%f542, %f540;
	mul.f32 	%f543, %f542, %f541;
	add.f32 	%f544, %f532, %f543;
	sub.f32 	%f545, %f612, %f170;
	fma.rn.f32 	%f546, %f545, 0f3BBB989D, 0f3F000000;
	cvt.sat.f32.f32 	%f547, %f546;
	fma.rm.f32 	%f548, %f547, %f175, %f174;
	add.f32 	%f549, %f548, 0fCB40007F;
	neg.f32 	%f550, %f549;
	fma.rn.f32 	%f551, %f545, 0f3FB8AA3B, %f550;
	fma.rn.f32 	%f552, %f545, 0f32A57060, %f551;
	mov.b32 	%r96, %f548;
	shl.b32 	%r97, %r96, 23;
	mov.b32 	%f553, %r97;
	ex2.approx.ftz.f32 	%f554, %f552;
	mul.f32 	%f555, %f554, %f553;
	add.f32 	%f556, %f544, %f555;
	mov.b32 	%r98, %f556;
	shfl.sync.bfly.b32	%r99|%p25, %r98, 16, 31, -1;
	mov.b32 	%f557, %r99;
	add.f32 	%f558, %f556, %f557;
	mov.b32 	%r100, %f558;
	shfl.sync.bfly.b32	%r101|%p26, %r100, 8, 31, -1;
	mov.b32 	%f559, %r101;
	add.f32 	%f560, %f558, %f559;
	mov.b32 	%r102, %f560;
	shfl.sync.bfly.b32	%r103|%p27, %r102, 4, 31, -1;
	mov.b32 	%f561, %r103;
	add.f32 	%f562, %f560, %f561;
	mov.b32 	%r104, %f562;
	shfl.sync.bfly.b32	%r105|%p28, %r104, 2, 31, -1;
	mov.b32 	%f563, %r105;
	add.f32 	%f564, %f562, %f563;
	mov.b32 	%r106, %f564;
	shfl.sync.bfly.b32	%r107|%p29, %r106, 1, 31, -1;
	mov.b32 	%f565, %r107;
	add.f32 	%f566, %f564, %f565;
	div.rn.f32 	%f97, %f183, %f566;
	div.rn.f32 	%f98, %f195, %f566;
	div.rn.f32 	%f99, %f207, %f566;
	div.rn.f32 	%f100, %f219, %f566;
	div.rn.f32 	%f101, %f231, %f566;
	div.rn.f32 	%f102, %f243, %f566;
	div.rn.f32 	%f103, %f255, %f566;
	div.rn.f32 	%f104, %f267, %f566;
	div.rn.f32 	%f105, %f279, %f566;
	div.rn.f32 	%f106, %f291, %f566;
	div.rn.f32 	%f107, %f303, %f566;
	div.rn.f32 	%f108, %f315, %f566;
	div.rn.f32 	%f109, %f327, %f566;
	div.rn.f32 	%f110, %f339, %f566;
	div.rn.f32 	%f111, %f351, %f566;
	div.rn.f32 	%f112, %f363, %f566;
	div.rn.f32 	%f113, %f375, %f566;
	div.rn.f32 	%f114, %f387, %f566;
	div.rn.f32 	%f115, %f399, %f566;
	div.rn.f32 	%f116, %f411, %f566;
	div.rn.f32 	%f117, %f423, %f566;
	div.rn.f32 	%f118, %f435, %f566;
	div.rn.f32 	%f119, %f447, %f566;
	div.rn.f32 	%f120, %f459, %f566;
	div.rn.f32 	%f121, %f471, %f566;
	div.rn.f32 	%f122, %f483, %f566;
	div.rn.f32 	%f123, %f495, %f566;
	div.rn.f32 	%f124, %f507, %f566;
	div.rn.f32 	%f125, %f519, %f566;
	div.rn.f32 	%f126, %f531, %f566;
	div.rn.f32 	%f127, %f543, %f566;
	div.rn.f32 	%f128, %f555, %f566;
	mul.lo.s64 	%rd23, %rd231, %rd28;
	@%p19 bra 	$L__BB53_38;
	add.s64 	%rd133, %rd23, %rd4;
	shr.u64 	%rd134, %rd133, 63;
	add.s64 	%rd135, %rd133, %rd134;
	shl.b64 	%rd136, %rd135, 2;
	and.b64  	%rd137, %rd136, -8;
	add.s64 	%rd138, %rd2, %rd137;
	st.global.v2.f32 	[%rd138], {%f97, %f98};
$L__BB53_38:
	setp.le.s64 	%p30, %rd30, %rd5;
	@%p30 bra 	$L__BB53_40;
	add.s64 	%rd139, %rd23, %rd5;
	shr.u64 	%rd140, %rd139, 63;
	add.s64 	%rd141, %rd139, %rd140;
	shl.b64 	%rd142, %rd141, 2;
	and.b64  	%rd143, %rd142, -8;
	add.s64 	%rd144, %rd2, %rd143;
	st.global.v2.f32 	[%rd144], {%f99, %f100};
$L__BB53_40:
	setp.le.s64 	%p31, %rd30, %rd6;
	@%p31 bra 	$L__BB53_42;
	add.s64 	%rd145, %rd23, %rd6;
	shr.u64 	%rd146, %rd145, 63;
	add.s64 	%rd147, %rd145, %rd146;
	shl.b64 	%rd148, %rd147, 2;
	and.b64  	%rd149, %rd148, -8;
	add.s64 	%rd150, %rd2, %rd149;
	st.global.v2.f32 	[%rd150], {%f101, %f102};
$L__BB53_42:
	setp.le.s64 	%p32, %rd30, %rd7;
	@%p32 bra 	$L__BB53_44;
	add.s64 	%rd151, %rd23, %rd7;
	shr.u64 	%rd152, %rd151, 63;
	add.s64 	%rd153, %rd151, %rd152;
	shl.b64 	%rd154, %rd153, 2;
	and.b64  	%rd155, %rd154, -8;
	add.s64 	%rd156, %rd2, %rd155;
	st.global.v2.f32 	[%rd156], {%f103, %f104};
$L__BB53_44:
	setp.le.s64 	%p33, %rd30, %rd8;
	@%p33 bra 	$L__BB53_46;
	add.s64 	%rd157, %rd23, %rd8;
	shr.u64 	%rd158, %rd157, 63;
	add.s64 	%rd159, %rd157, %rd158;
	shl.b64 	%rd160, %rd159, 2;
	and.b64  	%rd161, %rd160, -8;
	add.s64 	%rd162, %rd2, %rd161;
	st.global.v2.f32 	[%rd162], {%f105, %f106};
$L__BB53_46:
	setp.le.s64 	%p34, %rd30, %rd9;
	@%p34 bra 	$L__BB53_48;
	add.s64 	%rd163, %rd23, %rd9;
	shr.u64 	%rd164, %rd163, 63;
	add.s64 	%rd165, %rd163, %rd164;
	shl.b64 	%rd166, %rd165, 2;
	and.b64  	%rd167, %rd166, -8;
	add.s64 	%rd168, %rd2, %rd167;
	st.global.v2.f32 	[%rd168], {%f107, %f108};
$L__BB53_48:
	setp.le.s64 	%p35, %rd30, %rd10;
	@%p35 bra 	$L__BB53_50;
	add.s64 	%rd169, %rd23, %rd10;
	shr.u64 	%rd170, %rd169, 63;
	add.s64 	%rd171, %rd169, %rd170;
	shl.b64 	%rd172, %rd171, 2;
	and.b64  	%rd173, %rd172, -8;
	add.s64 	%rd174, %rd2, %rd173;
	st.global.v2.f32 	[%rd174], {%f109, %f110};
$L__BB53_50:
	setp.le.s64 	%p36, %rd30, %rd11;
	@%p36 bra 	$L__BB53_52;
	add.s64 	%rd175, %rd23, %rd11;
	shr.u64 	%rd176, %rd175, 63;
	add.s64 	%rd177, %rd175, %rd176;
	shl.b64 	%rd178, %rd177, 2;
	and.b64  	%rd179, %rd178, -8;
	add.s64 	%rd180, %rd2, %rd179;
	st.global.v2.f32 	[%rd180], {%f111, %f112};
$L__BB53_52:
	setp.le.s64 	%p37, %rd30, %rd12;
	@%p37 bra 	$L__BB53_54;
	add.s64 	%rd181, %rd23, %rd12;
	shr.u64 	%rd182, %rd181, 63;
	add.s64 	%rd183, %rd181, %rd182;
	shl.b64 	%rd184, %rd183, 2;
	and.b64  	%rd185, %rd184, -8;
	add.s64 	%rd186, %rd2, %rd185;
	st.global.v2.f32 	[%rd186], {%f113, %f114};
$L__BB53_54:
	setp.le.s64 	%p38, %rd30, %rd13;
	@%p38 bra 	$L__BB53_56;
	add.s64 	%rd187, %rd23, %rd13;
	shr.u64 	%rd188, %rd187, 63;
	add.s64 	%rd189, %rd187, %rd188;
	shl.b64 	%rd190, %rd189, 2;
	and.b64  	%rd191, %rd190, -8;
	add.s64 	%rd192, %rd2, %rd191;
	st.global.v2.f32 	[%rd192], {%f115, %f116};
$L__BB53_56:
	setp.le.s64 	%p39, %rd30, %rd14;
	@%p39 bra 	$L__BB53_58;
	add.s64 	%rd193, %rd23, %rd14;
	shr.u64 	%rd194, %rd193, 63;
	add.s64 	%rd195, %rd193, %rd194;
	shl.b64 	%rd196, %rd195, 2;
	and.b64  	%rd197, %rd196, -8;
	add.s64 	%rd198, %rd2, %rd197;
	st.global.v2.f32 	[%rd198], {%f117, %f118};
$L__BB53_58:
	setp.le.s64 	%p40, %rd30, %rd15;
	@%p40 bra 	$L__BB53_60;
	add.s64 	%rd199, %rd23, %rd15;
	shr.u64 	%rd200, %rd199, 63;
	add.s64 	%rd201, %rd199, %rd200;
	shl.b64 	%rd202, %rd201, 2;
	and.b64  	%rd203, %rd202, -8;
	add.s64 	%rd204, %rd2, %rd203;
	st.global.v2.f32 	[%rd204], {%f119, %f120};
$L__BB53_60:
	setp.le.s64 	%p41, %rd30, %rd16;
	@%p41 bra 	$L__BB53_62;
	add.s64 	%rd205, %rd23, %rd16;
	shr.u64 	%rd206, %rd205, 63;
	add.s64 	%rd207, %rd205, %rd206;
	shl.b64 	%rd208, %rd207, 2;
	and.b64  	%rd209, %rd208, -8;
	add.s64 	%rd210, %rd2, %rd209;
	st.global.v2.f32 	[%rd210], {%f121, %f122};
$L__BB53_62:
	setp.le.s64 	%p42, %rd30, %rd17;
	@%p42 bra 	$L__BB53_64;
	add.s64 	%rd211, %rd23, %rd17;
	shr.u64 	%rd212, %rd211, 63;
	add.s64 	%rd213, %rd211, %rd212;
	shl.b64 	%rd214, %rd213, 2;
	and.b64  	%rd215, %rd214, -8;
	add.s64 	%rd216, %rd2, %rd215;
	st.global.v2.f32 	[%rd216], {%f123, %f124};
$L__BB53_64:
	setp.le.s64 	%p43, %rd30, %rd18;
	@%p43 bra 	$L__BB53_66;
	add.s64 	%rd217, %rd23, %rd18;
	shr.u64 	%rd218, %rd217, 63;
	add.s64 	%rd219, %rd217, %rd218;
	shl.b64 	%rd220, %rd219, 2;
	and.b64  	%rd221, %rd220, -8;
	add.s64 	%rd222, %rd2, %rd221;
	st.global.v2.f32 	[%rd222], {%f125, %f126};
$L__BB53_66:
	setp.le.s64 	%p44, %rd30, %rd19;
	@%p44 bra 	$L__BB53_68;
	add.s64 	%rd223, %rd23, %rd19;
	shr.u64 	%rd224, %rd223, 63;
	add.s64 	%rd225, %rd223, %rd224;
	shl.b64 	%rd226, %rd225, 2;
	and.b64  	%rd227, %rd226, -8;
	add.s64 	%rd228, %rd2, %rd227;
	st.global.v2.f32 	[%rd228], {%f127, %f128};
$L__BB53_68:
	ld.param.u64 	%rd230, [_Z15SoftmaxWarpImplI10DirectLoadIffE11DirectStoreIffEfLi2ELi32ELi32ELi1ELb1EL9Algorithm0EEvT_T0_ll_param_2];
	add.s64 	%rd231, %rd231, %rd20;
	setp.lt.s64 	%p45, %rd231, %rd230;
	@%p45 bra 	$L__BB53_4;
$L__BB53_69:
	ret;

}
	// .globl	_Z15SoftmaxWarpImplI10DirectLoadIffE11DirectStoreIffEfLi1ELi1ELi1ELi2ELb0EL9Algorithm0EEvT_T0_ll
.visible .entry _Z15SoftmaxWarpImplI10DirectLoadIffE11DirectStoreIffEfLi1ELi1ELi1ELi2ELb0EL9Algorithm0EEvT_T0_ll(
	.param .align 8 .b8 _Z15SoftmaxWarpImplI10DirectLoadIffE11DirectStoreIffEfLi1ELi1ELi1ELi2ELb0EL9Algorithm0EEvT_T0_ll_param_0[16],
	.param .align 8 .b8 _Z15SoftmaxWarpImplI10DirectLoadIffE11DirectStoreIffEfLi1ELi1ELi1ELi2ELb0EL9Algorithm0EEvT_T0_ll_param_1[16],
	.param .u64 _Z15SoftmaxWarpImplI10DirectLoadIffE11DirectStoreIffEfLi1ELi1ELi1ELi2ELb0EL9Algorithm0EEvT_T0_ll_param_2,
	.param .u64 _Z15SoftmaxWarpImplI10DirectLoadIffE11DirectStoreIffEfLi1ELi1ELi1ELi2ELb0EL9Algorithm0EEvT_T0_ll_param_3
)
{
	.reg .pred 	%p<8>;
	.reg .b32 	%r<25>;
	.reg .b32 	%f<95>;
	.reg .b64 	%rd<65>;

	ld.param.u64 	%rd2, [_Z15SoftmaxWarpImplI10DirectLoadIffE11DirectStoreIffEfLi1ELi1ELi1ELi2ELb0EL9Algorithm0EEvT_T0_ll_param_0+8];
	ld.param.u64 	%rd4, [_Z15SoftmaxWarpImplI10DirectLoadIffE11DirectStoreIffEfLi1ELi1ELi1ELi2ELb0EL9Algorithm0EEvT_T0_ll_param_1+8];
	ld.param.u64 	%rd19, [_Z15SoftmaxWarpImplI10DirectLoadIffE11DirectStoreIffEfLi1ELi1ELi1ELi2ELb0EL9Algorithm0EEvT_T0_ll_param_1];
	ld.param.u64 	%rd20, [_Z15SoftmaxWarpImplI10DirectLoadIffE11DirectStoreIffEfLi1ELi1ELi1ELi2ELb0EL9Algorithm0EEvT_T0_ll_param_0];
	ld.param.u64 	%rd18, [_Z15SoftmaxWarpImplI10DirectLoadIffE11DirectStoreIffEfLi1ELi1ELi1ELi2ELb0EL9Algorithm0EEvT_T0_ll_param_2];
	ld.param.u64 	%rd21, [_Z15SoftmaxWarpImplI10DirectLoadIffE11DirectStoreIffEfLi1ELi1ELi1ELi2ELb0EL9Algorithm0EEvT_T0_ll_param_3];
	cvta.to.global.u64 	%rd1, %rd20;
	cvta.to.global.u64 	%rd3, %rd19;
	setp.lt.s64 	%p1, %rd21, 2;
	@%p1 bra 	$L__BB54_2;
	mov.u64 	%rd22, $str;
	cvta.global.u64 	%rd23, %rd22;
	mov.u64 	%rd24, $str$1;
	cvta.global.u64 	%rd25, %rd24;
	mov.u64 	%rd26, __unnamed_55;
	cvta.global.u64 	%rd27, %rd26;
	{ // callseq 54, 0
	.param .b64 param0;
	st.param.b64 	[param0], %rd23;
	.param .b64 param1;
	st.param.b64 	[param1], %rd25;
	.param .b32 param2;
	st.param.b32 	[param2], 358;
	.param .b64 param3;
	st.param.b64 	[param3], %rd27;
	.param .b64 param4;
	st.param.b64 	[param4], 1;
	call.uni 
	__assertfail, 
	(
	param0, 
	param1, 
	param2, 
	param3, 
	param4
	);
	} // callseq 54
$L__BB54_2:
	mov.u32 	%r1, %nctaid.x;
	mov.u32 	%r2, %ntid.y;
	mov.u32 	%r3, %ctaid.x;
	mov.u32 	%r4, %tid.y;
	mad.lo.s32 	%r5, %r3, %r2, %r4;
	mul.lo.s32 	%r6, %r2, %r1;
	shl.b32 	%r7, %r6, 1;
	cvt.s64.s32 	%rd5, %r7;
	shl.b32 	%r8, %r5, 1;
	cvt.s64.s32 	%rd64, %r8;
	setp.le.s64 	%p2, %rd18, %rd64;
	@%p2 bra 	$L__BB54_11;
	mov.u32 	%r9, %tid.x;
	cvt.u64.u32 	%rd7, %r9;
	add.s64 	%rd8, %rd5, %rd64;
	max.s64 	%rd28, %rd18, %rd8;
	setp.lt.s64 	%p3, %rd8, %rd18;
	selp.u64 	%rd9, 1, 0, %p3;
	add.s64 	%rd29, %rd8, %rd9;
	sub.s64 	%rd10, %rd28, %rd29;
	or.b64  	%rd30, %rd10, %rd5;
	and.b64  	%rd31, %rd30, -4294967296;
	setp.ne.s64 	%p4, %rd31, 0;
	@%p4 bra 	$L__BB54_5;
	cvt.u32.u64 	%r10, %rd5;
	cvt.u32.u64 	%r11, %rd10;
	div.u32 	%r12, %r11, %r10;
	cvt.u64.u32 	%rd62, %r12;
	bra.uni 	$L__BB54_6;
$L__BB54_5:
	div.u64 	%rd62, %rd10, %rd5;
$L__BB54_6:
	add.s64 	%rd14, %rd62, %rd9;
	and.b64  	%rd32, %rd14, 1;
	setp.eq.b64 	%p5, %rd32, 1;
	@%p5 bra 	$L__BB54_8;
	mad.lo.s64 	%rd33, %rd2, %rd64, %rd7;
	shl.b64 	%rd34, %rd33, 2;
	add.s64 	%rd35, %rd1, %rd34;
	ld.global.f32 	%f1, [%rd35];
	max.f32 	%f2, %f1, 0fFF800000;
	shl.b64 	%rd36, %rd2, 2;
	add.s64 	%rd37, %rd35, %rd36;
	ld.global.f32 	%f3, [%rd37];
	max.f32 	%f4, %f3, 0fFF800000;
	sub.f32 	%f5, %f1, %f2;
	fma.rn.f32 	%f6, %f5, 0f3BBB989D, 0f3F000000;
	cvt.sat.f32.f32 	%f7, %f6;
	mov.f32 	%f8, 0f4B400001;
	mov.f32 	%f9, 0f437C0000;
	fma.rm.f32 	%f10, %f7, %f9, %f8;
	add.f32 	%f11, %f10, 0fCB40007F;
	neg.f32 	%f12, %f11;
	fma.rn.f32 	%f13, %f5, 0f3FB8AA3B, %f12;
	fma.rn.f32 	%f14, %f5, 0f32A57060, %f13;
	mov.b32 	%r13, %f10;
	shl.b32 	%r14, %r13, 23;
	mov.b32 	%f15, %r14;
	ex2.approx.ftz.f32 	%f16, %f14;
	mul.f32 	%f17, %f16, %f15;
	add.f32 	%f18, %f17, 0f00000000;
	sub.f32 	%f19, %f3, %f4;
	fma.rn.f32 	%f20, %f19, 0f3BBB989D, 0f3F000000;
	cvt.sat.f32.f32 	%f21, %f20;
	fma.rm.f32 	%f22, %f21, %f9, %f8;
	add.f32 	%f23, %f22, 0fCB40007F;
	neg.f32 	%f24, %f23;
	fma.rn.f32 	%f25, %f19, 0f3FB8AA3B, %f24;
	fma.rn.f32 	%f26, %f19, 0f32A57060, %f25;
	mov.b32 	%r15, %f22;
	shl.b32 	%r16, %r15, 23;
	mov.b32 	%f27, %r16;
	ex2.approx.ftz.f32 	%f28, %f26;
	mul.f32 	%f29, %f28, %f27;
	add.f32 	%f30, %f29, 0f00000000;
	div.rn.f32 	%f31, %f17, %f18;
	mad.lo.s64 	%rd38, %rd4, %rd64, %rd7;
	shl.b64 	%rd39, %rd38, 2;
	add.s64 	%rd40, %rd3, %rd39;
	st.global.f32 	[%rd40], %f31;
	div.rn.f32 	%f32, %f29, %f30;
	shl.b64 	%rd41, %rd4, 2;
	add.s64 	%rd42, %rd40, %rd41;
	st.global.f32 	[%rd42], %f32;
	mov.u64 	%rd64, %rd8;
$L__BB54_8:
	setp.eq.s64 	%p6, %rd14, 0;
	@%p6 bra 	$L__BB54_11;
	shl.b64 	%rd46, %rd2, 2;
	shl.b64 	%rd51, %rd4, 2;
$L__BB54_10:
	mad.lo.s64 	%rd43, %rd64, %rd2, %rd7;
	shl.b64 	%rd44, %rd43, 2;
	add.s64 	%rd45, %rd1, %rd44;
	ld.global.f32 	%f33, [%rd45];
	max.f32 	%f34, %f33, 0fFF800000;
	add.s64 	%rd47, %rd45, %rd46;
	ld.global.f32 	%f35, [%rd47];
	max.f32 	%f36, %f35, 0fFF800000;
	sub.f32 	%f37, %f33, %f34;
	fma.rn.f32 	%f38, %f37, 0f3BBB989D, 0f3F000000;
	cvt.sat.f32.f32 	%f39, %f38;
	mov.f32 	%f40, 0f4B400001;
	mov.f32 	%f41, 0f437C0000;
	fma.rm.f32 	%f42, %f39, %f41, %f40;
	add.f32 	%f43, %f42, 0fCB40007F;
	neg.f32 	%f44, %f43;
	fma.rn.f32 	%f45, %f37, 0f3FB8AA3B, %f44;
	fma.rn.f32 	%f46, %f37, 0f32A57060, %f45;
	mov.b32 	%r17, %f42;
	shl.b32 	%r18, %r17, 23;
	mov.b32 	%f47, %r18;
	ex2.approx.ftz.f32 	%f48, %f46;
	mul.f32 	%f49, %f48, %f47;
	add.f32 	%f50, %f49, 0f00000000;
	sub.f32 	%f51, %f35, %f36;
	fma.rn.f32 	%f52, %f51, 0f3BBB989D, 0f3F000000;
	cvt.sat.f32.f32 	%f53, %f52;
	fma.rm.f32 	%f54, %f53, %f41, %f40;
	add.f32 	%f55, %f54, 0fCB40007F;
	neg.f32 	%f56, %f55;
	fma.rn.f32 	%f57, %f51, 0f3FB8AA3B, %f56;
	fma.rn.f32 	%f58, %f51, 0f32A57060, %f57;
	mov.b32 	%r19, %f54;
	shl.b32 	%r20, %r19, 23;
	mov.b32 	%f59, %r20;
	ex2.approx.ftz.f32 	%f60, %f58;
	mul.f32 	%f61, %f60, %f59;
	add.f32 	%f62, %f61, 0f00000000;
	div.rn.f32 	%f63, %f49, %f50;
	mad.lo.s64 	%rd48, %rd64, %rd4, %rd7;
	shl.b64 	%rd49, %rd48, 2;
	add.s64 	%rd50, %rd3, %rd49;
	st.global.f32 	[%rd50], %f63;
	div.rn.f32 	%f64, %f61, %f62;
	add.s64 	%rd52, %rd50, %rd51;
	st.global.f32 	[%rd52], %f64;
	add.s64 	%rd53, %rd64, %rd5;
	mad.lo.s64 	%rd54, %rd53, %rd2, %rd7;
	shl.b64 	%rd55, %rd54, 2;
	add.s64 	%rd56, %rd1, %rd55;
	ld.global.f32 	%f65, [%rd56];
	max.f32 	%f66, %f65, 0fFF800000;
	add.s64 	%rd57, %rd56, %rd46;
	ld.global.f32 	%f67, [%rd57];
	max.f32 	%f68, %f67, 0fFF800000;
	sub.f32 	%f69, %f65, %f66;
	fma.rn.f32 	%f70, %f69, 0f3BBB989D, 0f3F000000;
	cvt.sat.f32.f32 	%f71, %f70;
	fma.rm.f32 	%f72, %f71, %f41, %f40;
	add.f32 	%f73, %f72, 0fCB40007F;
	neg.f32 	%f74, %f73;
	fma.rn.f32 	%f75, %f69, 0f3FB8AA3B, %f74;
	fma.rn.f32 	%f76, %f69, 0f32A57060, %f75;
	mov.b32 	%r21, %f72;
	shl.b32 	%r22, %r21, 23;
	mov.b32 	%f77, %r22;
	ex2.approx.ftz.f32 	%f78, %f76;
	mul.f32 	%f79, %f78, %f77;
	add.f32 	%f80, %f79, 0f00000000;
	sub.f32 	%f81, %f67, %f68;
	fma.rn.f32 	%f82, %f81, 0f3BBB989D, 0f3F000000;
	cvt.sat.f32.f32 	%f83, %f82;
	fma.rm.f32 	%f84, %f83, %f41, %f40;
	add.f32 	%f85, %f84, 0fCB40007F;
	neg.f32 	%f86, %f85;
	fma.rn.f32 	%f87, %f81, 0f3FB8AA3B, %f86;
	fma.rn.f32 	%f88, %f81, 0f32A57060, %f87;
	mov.b32 	%r23, %f84;
	shl.b32 	%r24, %r23, 23;
	mov.b32 	%f89, %r24;
	ex2.approx.ftz.f32 	%f90, %f88;
	mul.f32 	%f91, %f90, %f89;
	add.f32 	%f92, %f91, 0f00000000;
	div.rn.f32 	%f93, %f79, %f80;
	mad.lo.s64 	%rd58, %rd53, %rd4, %rd7;
	shl.b64 	%rd59, %rd58, 2;
	add.s64 	%rd60, %rd3, %rd59;
	st.global.f32 	[%rd60], %f93;
	div.rn.f32 	%f94, %f91, %f92;
	add.s64 	%rd61, %rd60, %rd51;
	st.global.f32 	[%rd61], %f94;
	add.s64 	%rd64, %rd53, %rd5;
	setp.lt.s64 	%p7, %rd64, %rd18;
	@%p7 bra 	$L__BB54_10;
$L__BB54_11:
	ret;

}
	// .globl	_Z15SoftmaxWarpImplI10DirectLoadIffE11DirectStoreIffEfLi1ELi1ELi1ELi2ELb1EL9Algorithm0EEvT_T0_ll
.visible .entry _Z15SoftmaxWarpImplI10DirectLoadIffE11DirectStoreIffEfLi1ELi1ELi1ELi2ELb1EL9Algorithm0EEvT_T0_ll(
	.param .align 8 .b8 _Z15SoftmaxWarpImplI10DirectLoadIffE11DirectStoreIffEfLi1ELi1ELi1ELi2ELb1EL9Algorithm0EEvT_T0_ll_param_0[16],
	.param .align 8 .b8 _Z15SoftmaxWarpImplI10DirectLoadIffE11DirectStoreIffEfLi1ELi1ELi1ELi2ELb1EL9Algorithm0EEvT_T0_ll_param_1[16],
	.param .u64 _Z15SoftmaxWarpImplI10DirectLoadIffE11DirectStoreIffEfLi1ELi1ELi1ELi2ELb1EL9Algorithm0EEvT_T0_ll_param_2,
	.param .u64 _Z15SoftmaxWarpImplI10DirectLoadIffE11DirectStoreIffEfLi1ELi1ELi1ELi2ELb1EL9Algorithm0EEvT_T0_ll_param_3
)
{
	.reg .pred 	%p<20>;
	.reg .b32 	%r<25>;
	.reg .b32 	%f<127>;
	.reg .b64 	%rd<79>;

	ld.param.u64 	%rd2, [_Z15SoftmaxWarpImplI10DirectLoadIffE11DirectStoreIffEfLi1ELi1ELi1ELi2ELb1EL9Algorithm0EEvT_T0_ll_param_0+8];
	ld.param.u64 	%rd4, [_Z15SoftmaxWarpImplI10DirectLoadIffE11DirectStoreIffEfLi1ELi1ELi1ELi2ELb1EL9Algorithm0EEvT_T0_ll_param_1+8];
	ld.param.u64 	%rd21, [_Z15SoftmaxWarpImplI10DirectLoadIffE11DirectStoreIffEfLi1ELi1ELi1ELi2ELb1EL9Algorithm0EEvT_T0_ll_param_1];
	ld.param.u64 	%rd22, [_Z15SoftmaxWarpImplI10DirectLoadIffE11DirectStoreIffEfLi1ELi1ELi1ELi2ELb1EL9Algorithm0EEvT_T0_ll_param_0];
	ld.param.u64 	%rd19, [_Z15SoftmaxWarpImplI10DirectLoadIffE11DirectStoreIffEfLi1ELi1ELi1ELi2ELb1EL9Algorithm0EEvT_T0_ll_param_2];
	ld.param.u64 	%rd20, [_Z15SoftmaxWarpImplI10DirectLoadIffE11DirectStoreIffEfLi1ELi1ELi1ELi2ELb1EL9Algorithm0EEvT_T0_ll_param_3];
	cvta.to.global.u64 	%rd1, %rd22;
	cvta.to.global.u64 	%rd3, %rd21;
	setp.lt.s64 	%p1, %rd20, 2;
	@%p1 bra 	$L__BB55_2;
	mov.u64 	%rd23, $str;
	cvta.global.u64 	%rd24, %rd23;
	mov.u64 	%rd25, $str$1;
	cvta.global.u64 	%rd26, %rd25;
	mov.u64 	%rd27, __unnamed_56;
	cvta.global.u64 	%rd28, %rd27;
	{ // callseq 55, 0
	.param .b64 param0;
	st.param.b64 	[param0], %rd24;
	.param .b64 param1;
	st.param.b64 	[param1], %rd26;
	.param .b32 param2;
	st.param.b32 	[param2], 358;
	.param .b64 param3;
	st.param.b64 	[param3], %rd28;
	.param .b64 param4;
	st.param.b64 	[param4], 1;
	call.uni 
	__assertfail, 
	(
	param0, 
	param1, 
	param2, 
	param3, 
	param4
	);
	} // callseq 55
$L__BB55_2:
	mov.u32 	%r1, %nctaid.x;
	mov.u32 	%r2, %ntid.y;
	mov.u32 	%r3, %ctaid.x;
	mov.u32 	%r4, %tid.y;
	mad.lo.s32 	%r5, %r3, %r2, %r4;
	mul.lo.s32 	%r6, %r2, %r1;
	shl.b32 	%r7, %r6, 1;
	cvt.s64.s32 	%rd5, %r7;
	shl.b32 	%r8, %r5, 1;
	cvt.s64.s32 	%rd6, %r8;
	setp.le.s64 	%p2, %rd19, %rd6;
	@%p2 bra 	$L__BB55_33;
	mov.u32 	%r9, %tid.x;
	cvt.u64.u32 	%rd7, %r9;
	add.s64 	%rd8, %rd5, %rd6;
	max.s64 	%rd29, %rd19, %rd8;
	setp.lt.s64 	%p3, %rd8, %rd19;
	selp.u64 	%rd9, 1, 0, %p3;
	add.s64 	%rd30, %rd8, %rd9;
	sub.s64 	%rd10, %rd29, %rd30;
	or.b64  	%rd31, %rd10, %rd5;
	and.b64  	%rd32, %rd31, -4294967296;
	setp.ne.s64 	%p4, %rd32, 0;
	@%p4 bra 	$L__BB55_5;
	cvt.u32.u64 	%r10, %rd5;
	cvt.u32.u64 	%r11, %rd10;
	div.u32 	%r12, %r11, %r10;
	cvt.u64.u32 	%rd76, %r12;
	bra.uni 	$L__BB55_6;
$L__BB55_5:
	div.u64 	%rd76, %rd10, %rd5;
$L__BB55_6:
	add.s64 	%rd14, %rd76, %rd9;
	and.b64  	%rd33, %rd14, 1;
	setp.eq.b64 	%p5, %rd33, 1;
	mov.u64 	%rd78, %rd6;
	@%p5 bra 	$L__BB55_15;
	setp.le.s64 	%p6, %rd20, %rd7;
	mov.f32 	%f115, 0fFF800000;
	mov.f32 	%f116, %f115;
	@%p6 bra 	$L__BB55_9;
	mad.lo.s64 	%rd34, %rd2, %rd6, %rd7;
	shl.b64 	%rd35, %rd34, 2;
	add.s64 	%rd36, %rd1, %rd35;
	ld.global.f32 	%f115, [%rd36];
	max.f32 	%f116, %f115, 0fFF800000;
$L__BB55_9:
	setp.le.s64 	%p7, %rd20, %rd7;
	mov.f32 	%f117, 0fFF800000;
	mov.f32 	%f118, %f117;
	@%p7 bra 	$L__BB55_11;
	mad.lo.s64 	%rd37, %rd2, %rd6, %rd2;
	add.s64 	%rd38, %rd37, %rd7;
	shl.b64 	%rd39, %rd38, 2;
	add.s64 	%rd40, %rd1, %rd39;
	ld.global.f32 	%f117, [%rd40];
	max.f32 	%f118, %f117, 0fFF800000;
$L__BB55_11:
	sub.f32 	%f39, %f115, %f116;
	fma.rn.f32 	%f40, %f39, 0f3BBB989D, 0f3F000000;
	cvt.sat.f32.f32 	%f41, %f40;
	mov.f32 	%f42, 0f4B400001;
	mov.f32 	%f43, 0f437C0000;
	fma.rm.f32 	%f44, %f41, %f43, %f42;
	add.f32 	%f45, %f44, 0fCB40007F;
	neg.f32 	%f46, %f45;
	fma.rn.f32 	%f47, %f39, 0f3FB8AA3B, %f46;
	fma.rn.f32 	%f48, %f39, 0f32A57060, %f47;
	mov.b32 	%r13, %f44;
	shl.b32 	%r14, %r13, 23;
	mov.b32 	%f49, %r14;
	ex2.approx.ftz.f32 	%f50, %f48;
	mul.f32 	%f51, %f50, %f49;
	add.f32 	%f52, %f51, 0f00000000;
	sub.f32 	%f53, %f117, %f118;
	fma.rn.f32 	%f54, %f53, 0f3BBB989D, 0f3F000000;
	cvt.sat.f32.f32 	%f55, %f54;
	fma.rm.f32 	%f56, %f55, %f43, %f42;
	add.f32 	%f57, %f56, 0fCB40007F;
	neg.f32 	%f58, %f57;
	fma.rn.f32 	%f59, %f53, 0f3FB8AA3B, %f58;
	fma.rn.f32 	%f60, %f53, 0f32A57060, %f59;
	mov.b32 	%r15, %f56;
	shl.b32 	%r16, %r15, 23;
	mov.b32 	%f61, %r16;
	ex2.approx.ftz.f32 	%f62, %f60;
	mul.f32 	%f9, %f62, %f61;
	add.f32 	%f10, %f9, 0f00000000;
	div.rn.f32 	%f11, %f51, %f52;
	@%p7 bra 	$L__BB55_13;
	mad.lo.s64 	%rd41, %rd4, %rd6, %rd7;
	shl.b64 	%rd42, %rd41, 2;
	add.s64 	%rd43, %rd3, %rd42;
	st.global.f32 	[%rd43], %f11;
$L__BB55_13:
	setp.le.s64 	%p9, %rd20, %rd7;
	div.rn.f32 	%f12, %f9, %f10;
	mov.u64 	%rd78, %rd8;
	@%p9 bra 	$L__BB55_15;
	mad.lo.s64 	%rd44, %rd4, %rd6, %rd4;
	add.s64 	%rd45, %rd44, %rd7;
	shl.b64 	%rd46, %rd45, 2;
	add.s64 	%rd47, %rd3, %rd46;
	st.global.f32 	[%rd47], %f12;
$L__BB55_15:
	setp.eq.s64 	%p10, %rd14, 0;
	@%p10 bra 	$L__BB55_33;
$L__BB55_16:
	setp.le.s64 	%p11, %rd20, %rd7;
	mov.f32 	%f119, 0fFF800000;
	mov.f32 	%f120, %f119;
	@%p11 bra 	$L__BB55_18;
	mad.lo.s64 	%rd48, %rd78, %rd2, %rd7;
	shl.b64 	%rd49, %rd48, 2;
	add.s64 	%rd50, %rd1, %rd49;
	ld.global.f32 	%f119, [%rd50];
	max.f32 	%f120, %f119, 0fFF800000;
$L__BB55_18:
	setp.le.s64 	%p12, %rd20, %rd7;
	mov.f32 	%f121, 0fFF800000;
	mov.f32 	%f122, %f121;
	@%p12 bra 	$L__BB55_20;
	mad.lo.s64 	%rd51, %rd2, %rd78, %rd2;
	add.s64 	%rd52, %rd51, %rd7;
	shl.b64 	%rd53, %rd52, 2;
	add.s64 	%rd54, %rd1, %rd53;
	ld.global.f32 	%f121, [%rd54];
	max.f32 	%f122, %f121, 0fFF800000;
$L__BB55_20:
	setp.le.s64 	%p13, %rd20, %rd7;
	sub.f32 	%f65, %f119, %f120;
	fma.rn.f32 	%f66, %f65, 0f3BBB989D, 0f3F000000;
	cvt.sat.f32.f32 	%f67, %f66;
	mov.f32 	%f68, 0f4B400001;
	mov.f32 	%f69, 0f437C0000;
	fma.rm.f32 	%f70, %f67, %f69, %f68;
	add.f32 	%f71, %f70, 0fCB40007F;
	neg.f32 	%f72, %f71;
	fma.rn.f32 	%f73, %f65, 0f3FB8AA3B, %f72;
	fma.rn.f32 	%f74, %f65, 0f32A57060, %f73;
	mov.b32 	%r17, %f70;
	shl.b32 	%r18, %r17, 23;
	mov.b32 	%f75, %r18;
	ex2.approx.ftz.f32 	%f76, %f74;
	mul.f32 	%f77, %f76, %f75;
	add.f32 	%f78, %f77, 0f00000000;
	sub.f32 	%f79, %f121, %f122;
	fma.rn.f32 	%f80, %f79, 0f3BBB989D, 0f3F000000;
	cvt.sat.f32.f32 	%f81, %f80;
	fma.rm.f32 	%f82, %f81, %f69, %f68;
	add.f32 	%f83, %f82, 0fCB40007F;
	neg.f32 	%f84, %f83;
	fma.rn.f32 	%f85, %f79, 0f3FB8AA3B, %f84;
	fma.rn.f32 	%f86, %f79, 0f32A57060, %f85;
	mov.b32 	%r19, %f82;
	shl.b32 	%r20, %r19, 23;
	mov.b32 	%f87, %r20;
	ex2.approx.ftz.f32 	%f88, %f86;
	mul.f32 	%f21, %f88, %f87;
	add.f32 	%f22, %f21, 0f00000000;
	div.rn.f32 	%f23, %f77, %f78;
	@%p13 bra 	$L__BB55_22;
	mad.lo.s64 	%rd55, %rd78, %rd4, %rd7;
	shl.b64 	%rd56, %rd55, 2;
	add.s64 	%rd57, %rd3, %rd56;
	st.global.f32 	[%rd57], %f23;
$L__BB55_22:
	setp.le.s64 	%p14, %rd20, %rd7;
	div.rn.f32 	%f24, %f21, %f22;
	@%p14 bra 	$L__BB55_24;
	mad.lo.s64 	%rd58, %rd4, %rd78, %rd4;
	add.s64 	%rd59, %rd58, %rd7;
	shl.b64 	%rd60, %rd59, 2;
	add.s64 	%rd61, %rd3, %rd60;
	st.global.f32 	[%rd61], %f24;
$L__BB55_24:
	setp.le.s64 	%p15, %rd20, %rd7;
	add.s64 	%rd17, %rd78, %rd5;
	mov.f32 	%f123, 0fFF800000;
	mov.f32 	%f124, %f123;
	@%p15 bra 	$L__BB55_26;
	mad.lo.s64 	%rd62, %rd17, %rd2, %rd7;
	shl.b64 	%rd63, %rd62, 2;
	add.s64 	%rd64, %rd1, %rd63;
	ld.global.f32 	%f123, [%rd64];
	max.f32 	%f124, %f123, 0fFF800000;
$L__BB55_26:
	setp.le.s64 	%p16, %rd20, %rd7;
	mov.f32 	%f125, 0fFF800000;
	mov.f32 	%f126, %f125;
	@%p16 bra 	$L__BB55_28;
	mad.lo.s64 	%rd65, %rd2, %rd17, %rd2;
	add.s64 	%rd66, %rd65, %rd7;
	shl.b64 	%rd67, %rd66, 2;
	add.s64 	%rd68, %rd1, %rd67;
	ld.global.f32 	%f125, [%rd68];
	max.f32 	%f126, %f125, 0fFF800000;
$L__BB55_28:
	setp.le.s64 	%p17, %rd20, %rd7;
	sub.f32 	%f91, %f123, %f124;
	fma.rn.f32 	%f92, %f91, 0f3BBB989D, 0f3F000000;
	cvt.sat.f32.f32 	%f93, %f92;
	mov.f32 	%f94, 0f4B400001;
	mov.f32 	%f95, 0f437C0000;
	fma.rm.f32 	%f96, %f93, %f95, %f94;
	add.f32 	%f97, %f96, 0fCB40007F;
	neg.f32 	%f98, %f97;
	fma.rn.f32 	%f99, %f91, 0f3FB8AA3B, %f98;
	fma.rn.f32 	%f100, %f91, 0f32A57060, %f99;
	mov.b32 	%r21, %f96;
	shl.b32 	%r22, %r21, 23;
	mov.b32 	%f101, %r22;
	ex2.approx.ftz.f32 	%f102, %f100;
	mul.f32 	%f103, %f102, %f101;
	add.f32 	%f104, %f103, 0f00000000;
	sub.f32 	%f105, %f125, %f126;
	fma.rn.f32 	%f106, %f105, 0f3BBB989D, 0f3F000000;
	cvt.sat.f32.f32 	%f107, %f106;
	fma.rm.f32 	%f108, %f107, %f95, %f94;
	add.f32 	%f109, %f108, 0fCB40007F;
	neg.f32 	%f110, %f109;
	fma.rn.f32 	%f111, %f105, 0f3FB8AA3B, %f110;
	fma.rn.f32 	%f112, %f105, 0f32A57060, %f111;
	mov.b32 	%r23, %f108;
	shl.b32 	%r24, %r23, 23;
	mov.b32 	%f113, %r24;
	ex2.approx.ftz.f32 	%f114, %f112;
	mul.f32 	%f33, %f114, %f113;
	add.f32 	%f34, %f33, 0f00000000;
	div.rn.f32 	%f35, %f103, %f104;
	@%p17 bra 	$L__BB55_30;
	mad.lo.s64 	%rd69, %rd17, %rd4, %rd7;
	shl.b64 	%rd70, %rd69, 2;
	add.s64 	%rd71, %rd3, %rd70;
	st.global.f32 	[%rd71], %f35;
$L__BB55_30:
	setp.le.s64 	%p18, %rd20, %rd7;
	div.rn.f32 	%f36, %f33, %f34;
	@%p18 bra 	$L__BB55_32;
	mad.lo.s64 	%rd72, %rd4, %rd17, %rd4;
	add.s64 	%rd73, %rd72, %rd7;
	shl.b64 	%rd74, %rd73, 2;
	add.s64 	%rd75, %rd3, %rd74;
	st.global.f32 	[%rd75], %f36;
$L__BB55_32:
	add.s64 	%rd78, %rd17, %rd5;
	setp.lt.s64 	%p19, %rd78, %rd19;
	@%p19 bra 	$L__BB55_16;
$L__BB55_33:
	ret;

}
	// .globl	_Z15SoftmaxWarpImplI10DirectLoadIffE11DirectStoreIffEfLi1ELi1ELi1ELi1ELb0EL9Algorithm0EEvT_T0_ll
.visible .entry _Z15SoftmaxWarpImplI10DirectLoadIffE11DirectStoreIffEfLi1ELi1ELi1ELi1ELb0EL9Algorithm0EEvT_T0_ll(
	.param .align 8 .b8 _Z15SoftmaxWarpImplI10DirectLoadIffE11DirectStoreIffEfLi1ELi1ELi1ELi1ELb0EL9Algorithm0EEvT_T0_ll_param_0[16],
	.param .align 8 .b8 _Z15SoftmaxWarpImplI10DirectLoadIffE11DirectStoreIffEfLi1ELi1ELi1ELi1ELb0EL9Algorithm0EEvT_T0_ll_param_1[16],
	.param .u64 _Z15SoftmaxWarpImplI10DirectLoadIffE11DirectStoreIffEfLi1ELi1ELi1ELi1ELb0EL9Algorithm0EEvT_T0_ll_param_2,
	.param .u64 _Z15SoftmaxWarpImplI10DirectLoadIffE11DirectStoreIffEfLi1ELi1ELi1ELi1ELb0EL9Algorithm0EEvT_T0_ll_param_3
)
{
	.reg .pred 	%p<9>;
	.reg .b32 	%r<21>;
	.reg .b32 	%f<80>;
	.reg .b64 	%rd<87>;

	ld.param.u64 	%rd2, [_Z15SoftmaxWarpImplI10DirectLoadIffE11DirectStoreIffEfLi1ELi1ELi1ELi1ELb0EL9Algorithm0EEvT_T0_ll_param_0+8];
	ld.param.u64 	%rd4, [_Z15SoftmaxWarpImplI10DirectLoadIffE11DirectStoreIffEfLi1ELi1ELi1ELi1ELb0EL9Algorithm0EEvT_T0_ll_param_1+8];
	ld.param.u64 	%rd31, [_Z15SoftmaxWarpImplI10DirectLoadIffE11DirectStoreIffEfLi1ELi1ELi1ELi1ELb0EL9Algorithm0EEvT_T0_ll_param_1];
	ld.param.u64 	%rd32, [_Z15SoftmaxWarpImplI10DirectLoadIffE11DirectStoreIffEfLi1ELi1ELi1ELi1ELb0EL9Algorithm0EEvT_T0_ll_param_0];
	ld.param.u64 	%rd30, [_Z15SoftmaxWarpImplI10DirectLoadIffE11DirectStoreIffEfLi1ELi1ELi1ELi1ELb0EL9Algorithm0EEvT_T0_ll_param_2];
	ld.param.u64 	%rd33, [_Z15SoftmaxWarpImplI10DirectLoadIffE11DirectStoreIffEfLi1ELi1ELi1ELi1ELb0EL9Algorithm0EEvT_T0_ll_param_3];
	cvta.to.global.u64 	%rd1, %rd32;
	cvta.to.global.u64 	%rd3, %rd31;
	setp.lt.s64 	%p1, %rd33, 2;
	@%p1 bra 	$L__BB56_2;
	mov.u64 	%rd34, $str;
	cvta.global.u64 	%rd35, %rd34;
	mov.u64 	%rd36, $str$1;
	cvta.global.u64 	%rd37, %rd36;
	mov.u64 	%rd38, __unnamed_57;
	cvta.global.u64 	%rd39, %rd38;
	{ // callseq 56, 0
	.param .b64 param0;
	st.param.b64 	[param0], %rd35;
	.param .b64 param1;
	st.param.b64 	[param1], %rd37;
	.param .b32 param2;
	st.param.b32 	[param2], 358;
	.param .b64 param3;
	st.param.b64 	[param3], %rd39;
	.param .b64 param4;
	st.param.b64 	[param4], 1;
	call.uni 
	__assertfail, 
	(
	param0, 
	param1, 
	param2, 
	param3, 
	param4
	);
	} // callseq 56
$L__BB56_2:
	mov.u32 	%r1, %nctaid.x;
	mov.u32 	%r2, %ntid.y;
	mul.lo.s32 	%r3, %r1, %r2;
	mov.u32 	%r4, %ctaid.x;
	mov.u32 	%r5, %tid.y;
	mad.lo.s32 	%r6, %r4, %r2, %r5;
	cvt.s64.s32 	%rd5, %r3;
	cvt.s64.s32 	%rd85, %r6;
	setp.le.s64 	%p2, %rd30, %rd85;
	@%p2 bra 	$L__BB56_11;
	mov.u32 	%r7, %tid.x;
	cvt.u64.u32 	%rd7, %r7;
	add.s64 	%rd40, %rd5, %rd85;
	max.s64 	%rd41, %rd30, %rd40;
	setp.lt.s64 	%p3, %rd40, %rd30;
	selp.u64 	%rd8, 1, 0, %p3;
	add.s64 	%rd42, %rd40, %rd8;
	sub.s64 	%rd9, %rd41, %rd42;
	or.b64  	%rd43, %rd9, %rd5;
	and.b64  	%rd44, %rd43, -4294967296;
	setp.ne.s64 	%p4, %rd44, 0;
	@%p4 bra 	$L__BB56_5;
	cvt.u32.u64 	%r8, %rd5;
	cvt.u32.u64 	%r9, %rd9;
	div.u32 	%r10, %r9, %r8;
	cvt.u64.u32 	%rd80, %r10;
	bra.uni 	$L__BB56_6;
$L__BB56_5:
	div.u64 	%rd80, %rd9, %rd5;
$L__BB56_6:
	add.s64 	%rd13, %rd80, %rd8;
	and.b64  	%rd45, %rd13, 3;
	setp.eq.s64 	%p5, %rd45, 3;
	@%p5 bra 	$L__BB56_9;
	mad.lo.s64 	%rd46, %rd4, %rd85, %rd7;
	shl.b64 	%rd47, %rd46, 2;
	add.s64 	%rd83, %rd3, %rd47;
	mul.lo.s64 	%rd48, %rd4, %rd5;
	shl.b64 	%rd15, %rd48, 2;
	mad.lo.s64 	%rd49, %rd2, %rd85, %rd7;
	shl.b64 	%rd50, %rd49, 2;
	add.s64 	%rd82, %rd1, %rd50;
	mul.lo.s64 	%rd51, %rd2, %rd5;
	shl.b64 	%rd17, %rd51, 2;
	add.s64 	%rd52, %rd13, 1;
	and.b64  	%rd81, %rd52, 3;
$L__BB56_8:
	.pragma "nounroll";
	ld.global.f32 	%f1, [%rd82];
	max.f32 	%f2, %f1, 0fFF800000;
	sub.f32 	%f3, %f1, %f2;
	fma.rn.f32 	%f4, %f3, 0f3BBB989D, 0f3F000000;
	cvt.sat.f32.f32 	%f5, %f4;
	mov.f32 	%f6, 0f4B400001;
	mov.f32 	%f7, 0f437C0000;
	fma.rm.f32 	%f8, %f5, %f7, %f6;
	add.f32 	%f9, %f8, 0fCB40007F;
	neg.f32 	%f10, %f9;
	fma.rn.f32 	%f11, %f3, 0f3FB8AA3B, %f10;
	fma.rn.f32 	%f12, %f3, 0f32A57060, %f11;
	mov.b32 	%r11, %f8;
	shl.b32 	%r12, %r11, 23;
	mov.b32 	%f13, %r12;
	ex2.approx.ftz.f32 	%f14, %f12;
	mul.f32 	%f15, %f14, %f13;
	add.f32 	%f16, %f15, 0f00000000;
	div.rn.f32 	%f17, %f15, %f16;
	st.global.f32 	[%rd83], %f17;
	add.s64 	%rd85, %rd85, %rd5;
	add.s64 	%rd83, %rd83, %rd15;
	add.s64 	%rd82, %rd82, %rd17;
	add.s64 	%rd81, %rd81, -1;
	setp.ne.s64 	%p6, %rd81, 0;
	@%p6 bra 	$L__BB56_8;
$L__BB56_9:
	setp.lt.u64 	%p7, %rd13, 3;
	@%p7 bra 	$L__BB56_11;
$L__BB56_10:
	mad.lo.s64 	%rd53, %rd85, %rd2, %rd7;
	shl.b64 	%rd54, %rd53, 2;
	add.s64 	%rd55, %rd1, %rd54;
	ld.global.f32 	%f18, [%rd55];
	max.f32 	%f19, %f18, 0fFF800000;
	sub.f32 	%f20, %f18, %f19;
	fma.rn.f32 	%f21, %f20, 0f3BBB989D, 0f3F000000;
	cvt.sat.f32.f32 	%f22, %f21;
	mov.f32 	%f23, 0f4B400001;
	mov.f32 	%f24, 0f437C0000;
	fma.rm.f32 	%f25, %f22, %f24, %f23;
	add.f32 	%f26, %f25, 0fCB40007F;
	neg.f32 	%f27, %f26;
	fma.rn.f32 	%f28, %f20, 0f3FB8AA3B, %f27;
	fma.rn.f32 	%f29, %f20, 0f32A57060, %f28;
	mov.b32 	%r13, %f25;
	shl.b32 	%r14, %r13, 23;
	mov.b32 	%f30, %r14;
	ex2.approx.ftz.f32 	%f31, %f29;
	mul.f32 	%f32, %f31, %f30;
	add.f32 	%f33, %f32, 0f00000000;
	div.rn.f32 	%f34, %f32, %f33;
	mad.lo.s64 	%rd56, %rd85, %rd4, %rd7;
	shl.b64 	%rd57, %rd56, 2;
	add.s64 	%rd58, %rd3, %rd57;
	st.global.f32 	[%rd58], %f34;
	add.s64 	%rd59, %rd85, %rd5;
	mad.lo.s64 	%rd60, %rd59, %rd2, %rd7;
	shl.b64 	%rd61, %rd60, 2;
	add.s64 	%rd62, %rd1, %rd61;
	ld.global.f32 	%f35, [%rd62];
	max.f32 	%f36, %f35, 0fFF800000;
	sub.f32 	%f37, %f35, %f36;
	fma.rn.f32 	%f38, %f37, 0f3BBB989D, 0f3F000000;
	cvt.sat.f32.f32 	%f39, %f38;
	fma.rm.f32 	%f40, %f39, %f24, %f23;
	add.f32 	%f41, %f40, 0fCB40007F;
	neg.f32 	%f42, %f41;
	fma.rn.f32 	%f43, %f37, 0f3FB8AA3B, %f42;
	fma.rn.f32 	%f44, %f37, 0f32A57060, %f43;
	mov.b32 	%r15, %f40;
	shl.b32 	%r16, %r15, 23;
	mov.b32 	%f45, %r16;
	ex2.approx.ftz.f32 	%f46, %f44;
	mul.f32 	%f47, %f46, %f45;
	add.f32 	%f48, %f47, 0f00000000;
	div.rn.f32 	%f49, %f47, %f48;
	mad.lo.s64 	%rd63, %rd59, %rd4, %rd7;
	shl.b64 	%rd64, %rd63, 2;
	add.s64 	%rd65, %rd3, %rd64;
	st.global.f32 	[%rd65], %f49;
	add.s64 	%rd66, %rd59, %rd5;
	mad.lo.s64 	%rd67, %rd66, %rd2, %rd7;
	shl.b64 	%rd68, %rd67, 2;
	add.s64 	%rd69, %rd1, %rd68;
	ld.global.f32 	%f50, [%rd69];
	max.f32 	%f51, %f50, 0fFF800000;
	sub.f32 	%f52, %f50, %f51;
	fma.rn.f32 	%f53, %f52, 0f3BBB989D, 0f3F000000;
	cvt.sat.f32.f32 	%f54, %f53;
	fma.rm.f32 	%f55, %f54, %f24, %f23;
	add.f32 	%f56, %f55, 0fCB40007F;
	neg.f32 	%f57, %f56;
	fma.rn.f32 	%f58, %f52, 0f3FB8AA3B, %f57;
	fma.rn.f32 	%f59, %f52, 0f32A57060, %f58;
	mov.b32 	%r17, %f55;
	shl.b32 	%r18, %r17, 23;
	mov.b32 	%f60, %r18;
	ex2.approx.ftz.f32 	%f61, %f59;
	mul.f32 	%f62, %f61, %f60;
	add.f32 	%f63, %f62, 0f00000000;
	div.rn.f32 	%f64, %f62, %f63;
	mad.lo.s64 	%rd70, %rd66, %rd4, %rd7;
	shl.b64 	%rd71, %rd70, 2;
	add.s64 	%rd72, %rd3, %rd71;
	st.global.f32 	[%rd72], %f64;
	add.s64 	%rd73, %rd66, %rd5;
	mad.lo.s64 	%rd74, %rd73, %rd2, %rd7;
	shl.b64 	%rd75, %rd74, 2;
	add.s64 	%rd76, %rd1, %rd75;
	ld.global.f32 	%f65, [%rd76];
	max.f32 	%f66, %f65, 0fFF800000;
	sub.f32 	%f67, %f65, %f66;
	fma.rn.f32 	%f68, %f67, 0f3BBB989D, 0f3F000000;
	cvt.sat.f32.f32 	%f69, %f68;
	fma.rm.f32 	%f70, %f69, %f24, %f23;
	add.f32 	%f71, %f70, 0fCB40007F;
	neg.f32 	%f72, %f71;
	fma.rn.f32 	%f73, %f67, 0f3FB8AA3B, %f72;
	fma.rn.f32 	%f74, %f67, 0f32A57060, %f73;
	mov.b32 	%r19, %f70;
	shl.b32 	%r20, %r19, 23;
	mov.b32 	%f75, %r20;
	ex2.approx.ftz.f32 	%f76, %f74;
	mul.f32 	%f77, %f76, %f75;
	add.f32 	%f78, %f77, 0f00000000;
	div.rn.f32 	%f79, %f77, %f78;
	mad.lo.s64 	%rd77, %rd73, %rd4, %rd7;
	shl.b64 	%rd78, %rd77, 2;
	add.s64 	%rd79, %rd3, %rd78;
	st.global.f32 	[%rd79], %f79;
	add.s64 	%rd85, %rd73, %rd5;
	setp.lt.s64 	%p8, %rd85, %rd30;
	@%p8 bra 	$L__BB56_10;
$L__BB56_11:
	ret;

}
	// .globl	_Z15SoftmaxWarpImplI10DirectLoadIffE11DirectStoreIffEfLi1ELi1ELi1ELi1ELb1EL9Algorithm0EEvT_T0_ll
.visible .entry _Z15SoftmaxWarpImplI10DirectLoadIffE11DirectStoreIffEfLi1ELi1ELi1ELi1ELb1EL9Algorithm0EEvT_T0_ll(
	.param .align 8 .b8 _Z15SoftmaxWarpImplI10DirectLoadIffE11DirectStoreIffEfLi1ELi1ELi1ELi1ELb1EL9Algorithm0EEvT_T0_ll_param_0[16],
	.param .align 8 .b8 _Z15SoftmaxWarpImplI10DirectLoadIffE11DirectStoreIffEfLi1ELi1ELi1ELi1ELb1EL9Algorithm0EEvT_T0_ll_param_1[16],
	.param .u64 _Z15SoftmaxWarpImplI10DirectLoadIffE11DirectStoreIffEfLi1ELi1ELi1ELi1ELb1EL9Algorithm0EEvT_T0_ll_param_2,
	.param .u64 _Z15SoftmaxWarpImplI10DirectLoadIffE11DirectStoreIffEfLi1ELi1ELi1ELi1ELb1EL9Algorithm0EEvT_T0_ll_param_3
)
{
	.reg .pred 	%p<19>;
	.reg .b32 	%r<21>;
	.reg .b32 	%f<111>;
	.reg .b64 	%rd<87>;

	ld.param.u64 	%rd2, [_Z15SoftmaxWarpImplI10DirectLoadIffE11DirectStoreIffEfLi1ELi1ELi1ELi1ELb1EL9Algorithm0EEvT_T0_ll_param_0+8];
	ld.param.u64 	%rd4, [_Z15SoftmaxWarpImplI10DirectLoadIffE11DirectStoreIffEfLi1ELi1ELi1ELi1ELb1EL9Algorithm0EEvT_T0_ll_param_1+8];
	ld.param.u64 	%rd34, [_Z15SoftmaxWarpImplI10DirectLoadIffE11DirectStoreIffEfLi1ELi1ELi1ELi1ELb1EL9Algorithm0EEvT_T0_ll_param_1];
	ld.param.u64 	%rd35, [_Z15SoftmaxWarpImplI10DirectLoadIffE11DirectStoreIffEfLi1ELi1ELi1ELi1ELb1EL9Algorithm0EEvT_T0_ll_param_0];
	ld.param.u64 	%rd32, [_Z15SoftmaxWarpImplI10DirectLoadIffE11DirectStoreIffEfLi1ELi1ELi1ELi1ELb1EL9Algorithm0EEvT_T0_ll_param_2];
	ld.param.u64 	%rd33, [_Z15SoftmaxWarpImplI10DirectLoadIffE11DirectStoreIffEfLi1ELi1ELi1ELi1ELb1EL9Algorithm0EEvT_T0_ll_param_3];
	cvta.to.global.u64 	%rd1, %rd35;
	cvta.to.global.u64 	%rd3, %rd34;
	setp.lt.s64 	%p1, %rd33, 2;
	@%p1 bra 	$L__BB57_2;
	mov.u64 	%rd36, $str;
	cvta.global.u64 	%rd37, %rd36;
	mov.u64 	%rd38, $str$1;
	cvta.global.u64 	%rd39, %rd38;
	mov.u64 	%rd40, __unnamed_58;
	cvta.global.u64 	%rd41, %rd40;
	{ // callseq 57, 0
	.param .b64 param0;
	st.param.b64 	[param0], %rd37;
	.param .b64 param1;
	st.param.b64 	[param1], %rd39;
	.param .b32 param2;
	st.param.b32 	[param2], 358;
	.param .b64 param3;
	st.param.b64 	[param3], %rd41;
	.param .b64 param4;
	st.param.b64 	[param4], 1;
	call.uni 
	__assertfail, 
	(
	param0, 
	param1, 
	param2, 
	param3, 
	param4
	);
	} // callseq 57
$L__BB57_2:
	mov.u32 	%r1, %nctaid.x;
	mov.u32 	%r2, %ntid.y;
	mul.lo.s32 	%r3, %r1, %r2;
	mov.u32 	%r4, %ctaid.x;
	mov.u32 	%r5, %tid.y;
	mad.lo.s32 	%r6, %r4, %r2, %r5;
	cvt.s64.s32 	%rd5, %r3;
	cvt.s64.s32 	%rd85, %r6;
	setp.le.s64 	%p2, %rd32, %rd85;
	@%p2 bra 	$L__BB57_31;
	mov.u32 	%r7, %tid.x;
	cvt.u64.u32 	%rd7, %r7;
	add.s64 	%rd42, %rd5, %rd85;
	max.s64 	%rd43, %rd32, %rd42;
	setp.lt.s64 	%p3, %rd42, %rd32;
	selp.u64 	%rd8, 1, 0, %p3;
	add.s64 	%rd44, %rd42, %rd8;
	sub.s64 	%rd9, %rd43, %rd44;
	or.b64  	%rd45, %rd9, %rd5;
	and.b64  	%rd46, %rd45, -4294967296;
	setp.ne.s64 	%p4, %rd46, 0;
	@%p4 bra 	$L__BB57_5;
	cvt.u32.u64 	%r8, %rd5;
	cvt.u32.u64 	%r9, %rd9;
	div.u32 	%r10, %r9, %r8;
	cvt.u64.u32 	%rd80, %r10;
	bra.uni 	$L__BB57_6;
$L__BB57_5:
	div.u64 	%rd80, %rd9, %rd5;
$L__BB57_6:
	add.s64 	%rd13, %rd80, %rd8;
	and.b64  	%rd47, %rd13, 3;
	setp.eq.s64 	%p5, %rd47, 3;
	@%p5 bra 	$L__BB57_13;
	mad.lo.s64 	%rd48, %rd4, %rd85, %rd7;
	shl.b64 	%rd49, %rd48, 2;
	add.s64 	%rd83, %rd3, %rd49;
	mad.lo.s64 	%rd50, %rd2, %rd85, %rd7;
	shl.b64 	%rd51, %rd50, 2;
	add.s64 	%rd82, %rd1, %rd51;
	mul.lo.s64 	%rd52, %rd2, %rd5;
	shl.b64 	%rd16, %rd52, 2;
	add.s64 	%rd53, %rd13, 1;
	and.b64  	%rd81, %rd53, 3;
$L__BB57_8:
	.pragma "nounroll";
	setp.le.s64 	%p6, %rd33, %rd7;
	mov.f32 	%f101, 0fFF800000;
	mov.f32 	%f102, %f101;
	@%p6 bra 	$L__BB57_10;
	ld.global.f32 	%f101, [%rd82];
	max.f32 	%f102, %f101, 0fFF800000;
$L__BB57_10:
	sub.f32 	%f27, %f101, %f102;
	fma.rn.f32 	%f28, %f27, 0f3BBB989D, 0f3F000000;
	cvt.sat.f32.f32 	%f29, %f28;
	mov.f32 	%f30, 0f4B400001;
	mov.f32 	%f31, 0f437C0000;
	fma.rm.f32 	%f32, %f29, %f31, %f30;
	add.f32 	%f33, %f32, 0fCB40007F;
	neg.f32 	%f34, %f33;
	fma.rn.f32 	%f35, %f27, 0f3FB8AA3B, %f34;
	fma.rn.f32 	%f36, %f27, 0f32A57060, %f35;
	mov.b32 	%r11, %f32;
	shl.b32 	%r12, %r11, 23;
	mov.b32 	%f37, %r12;
	ex2.approx.ftz.f32 	%f38, %f36;
	mul.f32 	%f39, %f38, %f37;
	add.f32 	%f40, %f39, 0f00000000;
	div.rn.f32 	%f5, %f39, %f40;
	@%p6 bra 	$L__BB57_12;
	st.global.f32 	[%rd83], %f5;
$L__BB57_12:
	add.s64 	%rd85, %rd85, %rd5;
	mul.lo.s64 	%rd54, %rd4, %rd5;
	shl.b64 	%rd55, %rd54, 2;
	add.s64 	%rd83, %rd83, %rd55;
	add.s64 	%rd82, %rd82, %rd16;
	add.s64 	%rd81, %rd81, -1;
	setp.ne.s64 	%p8, %rd81, 0;
	@%p8 bra 	$L__BB57_8;
$L__BB57_13:
	setp.lt.u64 	%p9, %rd13, 3;
	@%p9 bra 	$L__BB57_31;
$L__BB57_14:
	setp.le.s64 	%p10, %rd33, %rd7;
	mov.f32 	%f103, 0fFF800000;
	mov.f32 	%f104, %f103;
	@%p10 bra 	$L__BB57_16;
	mad.lo.s64 	%rd56, %rd85, %rd2, %rd7;
	shl.b64 	%rd57, %rd56, 2;
	add.s64 	%rd58, %rd1, %rd57;
	ld.global.f32 	%f103, [%rd58];
	max.f32 	%f104, %f103, 0fFF800000;
$L__BB57_16:
	setp.le.s64 	%p11, %rd33, %rd7;
	sub.f32 	%f42, %f103, %f104;
	fma.rn.f32 	%f43, %f42, 0f3BBB989D, 0f3F000000;
	cvt.sat.f32.f32 	%f44, %f43;
	mov.f32 	%f45, 0f4B400001;
	mov.f32 	%f46, 0f437C0000;
	fma.rm.f32 	%f47, %f44, %f46, %f45;
	add.f32 	%f48, %f47, 0fCB40007F;
	neg.f32 	%f49, %f48;
	fma.rn.f32 	%f50, %f42, 0f3FB8AA3B, %f49;
	fma.rn.f32 	%f51, %f42, 0f32A57060, %f50;
	mov.b32 	%r13, %f47;
	shl.b32 	%r14, %r13, 23;
	mov.b32 	%f52, %r14;
	ex2.approx.ftz.f32 	%f53, %f51;
	mul.f32 	%f54, %f53, %f52;
	add.f32 	%f55, %f54, 0f00000000;
	div.rn.f32 	%f10, %f54, %f55;
	@%p11 bra 	$L__BB57_18;
	mad.lo.s64 	%rd59, %rd85, %rd4, %rd7;
	shl.b64 	%rd60, %rd59, 2;
	add.s64 	%rd61, %rd3, %rd60;
	st.global.f32 	[%rd61], %f10;
$L__BB57_18:
	setp.le.s64 	%p12, %rd33, %rd7;
	add.s64 	%rd28, %rd85, %rd5;
	mov.f32 	%f105, 0fFF800000;
	mov.f32 	%f106, %f105;
	@%p12 bra 	$L__BB57_20;
	mad.lo.s64 	%rd62, %rd28, %rd2, %rd7;
	shl.b64 	%rd63, %rd62, 2;
	add.s64 	%rd64, %rd1, %rd63;
	ld.global.f32 	%f105, [%rd64];
	max.f32 	%f106, %f105, 0fFF800000;
$L__BB57_20:
	setp.le.s64 	%p13, %rd33, %rd7;
	sub.f32 	%f57, %f105, %f106;
	fma.rn.f32 	%f58, %f57, 0f3BBB989D, 0f3F000000;
	cvt.sat.f32.f32 	%f59, %f58;
	mov.f32 	%f60, 0f4B400001;
	mov.f32 	%f61, 0f437C0000;
	fma.rm.f32 	%f62, %f59, %f61, %f60;
	add.f32 	%f63, %f62, 0fCB40007F;
	neg.f32 	%f64, %f63;
	fma.rn.f32 	%f65, %f57, 0f3FB8AA3B, %f64;
	fma.rn.f32 	%f66, %f57, 0f32A57060, %f65;
	mov.b32 	%r15, %f62;
	shl.b32 	%r16, %r15, 23;
	mov.b32 	%f67, %r16;
	ex2.approx.ftz.f32 	%f68, %f66;
	mul.f32 	%f69, %f68, %f67;
	add.f32 	%f70, %f69, 0f00000000;
	div.rn.f32 	%f15, %f69, %f70;
	@%p13 bra 	$L__BB57_22;
	mad.lo.s64 	%rd65, %rd28, %rd4, %rd7;
	shl.b64 	%rd66, %rd65, 2;
	add.s64 	%rd67, %rd3, %rd66;
	st.global.f32 	[%rd67], %f15;
$L__BB57_22:
	setp.le.s64 	%p14, %rd33, %rd7;
	add.s64 	%rd29, %rd28, %rd5;
	mov.f32 	%f107, 0fFF800000;
	mov.f32 	%f108, %f107;
	@%p14 bra 	$L__BB57_24;
	mad.lo.s64 	%rd68, %rd29, %rd2, %rd7;
	shl.b64 	%rd69, %rd68, 2;
	add.s64 	%rd70, %rd1, %rd69;
	ld.global.f32 	%f107, [%rd70];
	max.f32 	%f108, %f107, 0fFF800000;
$L__BB57_24:
	setp.le.s64 	%p15, %rd33, %rd7;
	sub.f32 	%f72, %f107, %f108;
	fma.rn.f32 	%f73, %f72, 0f3BBB989D, 0f3F000000;
	cvt.sat.f32.f32 	%f74, %f73;
	mov.f32 	%f75, 0f4B400001;
	mov.f32 	%f76, 0f437C0000;
	fma.rm.f32 	%f77, %f74, %f76, %f75;
	add.f32 	%f78, %f77, 0fCB40007F;
	neg.f32 	%f79, %f78;
	fma.rn.f32 	%f80, %f72, 0f3FB8AA3B, %f79;
	fma.rn.f32 	%f81, %f72, 0f32A57060, %f80;
	mov.b32 	%r17, %f77;
	shl.b32 	%r18, %r17, 23;
	mov.b32 	%f82, %r18;
	ex2.approx.ftz.f32 	%f83, %f81;
	mul.f32 	%f84, %f83, %f82;
	add.f32 	%f85, %f84, 0f00000000;
	div.rn.f32 	%f20, %f84, %f85;
	@%p15 bra 	$L__BB57_26;
	mad.lo.s64 	%rd71, %rd29, %rd4, %rd7;
	shl.b64 	%rd72, %rd71, 2;
	add.s64 	%rd73, %rd3, %rd72;
	st.global.f32 	[%rd73], %f20;
$L__BB57_26:
	setp.le.s64 	%p16, %rd33, %rd7;
	add.s64 	%rd30, %rd29, %rd5;
	mov.f32 	%f109, 0fFF800000;
	mov.f32 	%f110, %f109;
	@%p16 bra 	$L__BB57_28;
	mad.lo.s64 	%rd74, %rd30, %rd2, %rd7;
	shl.b64 	%rd75, %rd74, 2;
	add.s64 	%rd76, %rd1, %rd75;
	ld.global.f32 	%f109, [%rd76];
	max.f32 	%f110, %f109, 0fFF800000;
$L__BB57_28:
	setp.le.s64 	%p17, %rd33, %rd7;
	sub.f32 	%f87, %f109, %f110;
	fma.rn.f32 	%f88, %f87, 0f3BBB989D, 0f3F000000;
	cvt.sat.f32.f32 	%f89, %f88;
	mov.f32 	%f90, 0f4B400001;
	mov.f32 	%f91, 0f437C0000;
	fma.rm.f32 	%f92, %f89, %f91, %f90;
	add.f32 	%f93, %f92, 0fCB40007F;
	neg.f32 	%f94, %f93;
	fma.rn.f32 	%f95, %f87, 0f3FB8AA3B, %f94;
	fma.rn.f32 	%f96, %f87, 0f32A57060, %f95;
	mov.b32 	%r19, %f92;
	shl.b32 	%r20, %r19, 23;
	mov.b32 	%f97, %r20;
	ex2.approx.ftz.f32 	%f98, %f96;
	mul.f32 	%f99, %f98, %f97;
	add.f32 	%f100, %f99, 0f00000000;
	div.rn.f32 	%f25, %f99, %f100;
	@%p17 bra 	$L__BB57_30;
	mad.lo.s64 	%rd77, %rd30, %rd4, %rd7;
	shl.b64 	%rd78, %rd77, 2;
	add.s64 	%rd79, %rd3, %rd78;
	st.global.f32 	[%rd79], %f25;
$L__BB57_30:
	add.s64 	%rd85, %rd30, %rd5;
	setp.lt.s64 	%p18, %rd85, %rd32;
	@%p18 bra 	$L__BB57_14;
$L__BB57_31:
	ret;

}
	// .globl	_Z15SoftmaxWarpImplI10DirectLoadIffE11DirectStoreIffEfLi1ELi1ELi2ELi2ELb0EL9Algorithm0EEvT_T0_ll
.visible .entry _Z15SoftmaxWarpImplI10DirectLoadIffE11DirectStoreIffEfLi1ELi1ELi2ELi2ELb0EL9Algorithm0EEvT_T0_ll(
	.param .align 8 .b8 _Z15SoftmaxWarpImplI10DirectLoadIffE11DirectStoreIffEfLi1ELi1ELi2ELi2ELb0EL9Algorithm0EEvT_T0_ll_param_0[16],
	.param .align 8 .b8 _Z15SoftmaxWarpImplI10DirectLoadIffE11DirectStoreIffEfLi1ELi1ELi2ELi2ELb0EL9Algorithm0EEvT_T0_ll_param_1[16],
	.param .u64 _Z15SoftmaxWarpImplI10DirectLoadIffE11DirectStoreIffEfLi1ELi1ELi2ELi2ELb0EL9Algorithm0EEvT_T0_ll_param_2,
	.param .u64 _Z15SoftmaxWarpImplI10DirectLoadIffE11DirectStoreIffEfLi1ELi1ELi2ELi2ELb0EL9Algorithm0EEvT_T0_ll_param_3
)
{
	.reg .pred 	%p<20>;
	.reg .b32 	%r<49>;
	.reg .b32 	%f<119>;
	.reg .b64 	%rd<65>;

	ld.param.u64 	%rd2, [_Z15SoftmaxWarpImplI10DirectLoadIffE11DirectStoreIffEfLi1ELi1ELi2ELi2ELb0EL9Algorithm0EEvT_T0_ll_param_0+8];
	ld.param.u64 	%rd4, [_Z15SoftmaxWarpImplI10DirectLoadIffE11DirectStoreIffEfLi1ELi1ELi2ELi2ELb0EL9Algorithm0EEvT_T0_ll_param_1+8];
	ld.param.u64 	%rd19, [_Z15SoftmaxWarpImplI10DirectLoadIffE11DirectStoreIffEfLi1ELi1ELi2ELi2ELb0EL9Algorithm0EEvT_T0_ll_param_1];
	ld.param.u64 	%rd20, [_Z15SoftmaxWarpImplI10DirectLoadIffE11DirectStoreIffEfLi1ELi1ELi2ELi2ELb0EL9Algorithm0EEvT_T0_ll_param_0];
	ld.param.u64 	%rd18, [_Z15SoftmaxWarpImplI10DirectLoadIffE11DirectStoreIffEfLi1ELi1ELi2ELi2ELb0EL9Algorithm0EEvT_T0_ll_param_2];
	ld.param.u64 	%rd21, [_Z15SoftmaxWarpImplI10DirectLoadIffE11DirectStoreIffEfLi1ELi1ELi2ELi2ELb0EL9Algorithm0EEvT_T0_ll_param_3];
	cvta.to.global.u64 	%rd1, %rd20;
	cvta.to.global.u64 	%rd3, %rd19;
	setp.lt.s64 	%p1, %rd21, 3;
	@%p1 bra 	$L__BB58_2;
	mov.u64 	%rd22, $str;
	cvta.global.u64 	%rd23, %rd22;
	mov.u64 	%rd24, $str$1;
	cvta.global.u64 	%rd25, %rd24;
	mov.u64 	%rd26, __unnamed_59;
	cvta.global.u64 	%rd27, %rd26;
	{ // callseq 58, 0
	.param .b64 param0;
	st.param.b64 	[param0], %rd23;
	.param .b64 param1;
	st.param.b64 	[param1], %rd25;
	.param .b32 param2;
	st.param.b32 	[param2], 358;
	.param .b64 param3;
	st.param.b64 	[param3], %rd27;
	.param .b64 param4;
	st.param.b64 	[param4], 1;
	call.uni 
	__assertfail, 
	(
	param0, 
	param1, 
	param2, 
	param3, 
	param4
	);
	} // callseq 58
$L__BB58_2:
	mov.u32 	%r1, %nctaid.x;
	mov.u32 	%r2, %ntid.y;
	mov.u32 	%r3, %ctaid.x;
	mov.u32 	%r4, %tid.y;
	mad.lo.s32 	%r5, %r3, %r2, %r4;
	mul.lo.s32 	%r6, %r2, %r1;
	shl.b32 	%r7, %r6, 1;
	cvt.s64.s32 	%rd5, %r7;
	shl.b32 	%r8, %r5, 1;
	cvt.s64.s32 	%rd64, %r8;
	setp.le.s64 	%p2, %rd18, %rd64;
	@%p2 bra 	$L__BB58_11;
	mov.u32 	%r9, %tid.x;
	cvt.u64.u32 	%rd7, %r9;
	add.s64 	%rd8, %rd5, %rd64;
	max.s64 	%rd28, %rd18, %rd8;
	setp.lt.s64 	%p3, %rd8, %rd18;
	selp.u64 	%rd9, 1, 0, %p3;
	add.s64 	%rd29, %rd8, %rd9;
	sub.s64 	%rd10, %rd28, %rd29;
	or.b64  	%rd30, %rd10, %rd5;
	and.b64  	%rd31, %rd30, -4294967296;
	setp.ne.s64 	%p4, %rd31, 0;
	@%p4 bra 	$L__BB58_5;
	cvt.u32.u64 	%r10, %rd5;
	cvt.u32.u64 	%r11, %rd10;
	div.u32 	%r12, %r11, %r10;
	cvt.u64.u32 	%rd62, %r12;
	bra.uni 	$L__BB58_6;
$L__BB58_5:
	div.u64 	%rd62, %rd10, %rd5;
$L__BB58_6:
	add.s64 	%rd14, %rd62, %rd9;
	and.b64  	%rd32, %rd14, 1;
	setp.eq.b64 	%p5, %rd32, 1;
	@%p5 bra 	$L__BB58_8;
	mad.lo.s64 	%rd33, %rd2, %rd64, %rd7;
	shl.b64 	%rd34, %rd33, 2;
	add.s64 	%rd35, %rd1, %rd34;
	ld.global.f32 	%f1, [%rd35];
	max.f32 	%f2, %f1, 0fFF800000;
	shl.b64 	%rd36, %rd2, 2;
	add.s64 	%rd37, %rd35, %rd36;
	ld.global.f32 	%f3, [%rd37];
	max.f32 	%f4, %f3, 0fFF800000;
	mov.b32 	%r13, %f2;
	shfl.sync.bfly.b32	%r14|%p6, %r13, 1, 31, -1;
	mov.b32 	%f5, %r14;
	max.f32 	%f6, %f2, %f5;
	mov.b32 	%r15, %f4;
	shfl.sync.bfly.b32	%r16|%p7, %r15, 1, 31, -1;
	mov.b32 	%f7, %r16;
	max.f32 	%f8, %f4, %f7;
	sub.f32 	%f9, %f1, %f6;
	fma.rn.f32 	%f10, %f9, 0f3BBB989D, 0f3F000000;
	cvt.sat.f32.f32 	%f11, %f10;
	mov.f32 	%f12, 0f4B400001;
	mov.f32 	%f13, 0f437C0000;
	fma.rm.f32 	%f14, %f11, %f13, %f12;
	add.f32 	%f15, %f14, 0fCB40007F;
	neg.f32 	%f16, %f15;
	fma.rn.f32 	%f17, %f9, 0f3FB8AA3B, %f16;
	fma.rn.f32 	%f18, %f9, 0f32A57060, %f17;
	mov.b32 	%r17, %f14;
	shl.b32 	%r18, %r17, 23;
	mov.b32 	%f19, %r18;
	ex2.approx.ftz.f32 	%f20, %f18;
	mul.f32 	%f21, %f20, %f19;
	add.f32 	%f22, %f21, 0f00000000;
	sub.f32 	%f23, %f3, %f8;
	fma.rn.f32 	%f24, %f23, 0f3BBB989D, 0f3F000000;
	cvt.sat.f32.f32 	%f25, %f24;
	fma.rm.f32 	%f26, %f25, %f13, %f12;
	add.f32 	%f27, %f26, 0fCB40007F;
	neg.f32 	%f28, %f27;
	fma.rn.f32 	%f29, %f23, 0f3FB8AA3B, %f28;
	fma.rn.f32 	%f30, %f23, 0f32A57060, %f29;
	mov.b32 	%r19, %f26;
	shl.b32 	%r20, %r19, 23;
	mov.b32 	%f31, %r20;
	ex2.approx.ftz.f32 	%f32, %f30;
	mul.f32 	%f33, %f32, %f31;
	add.f32 	%f34, %f33, 0f00000000;
	mov.b32 	%r21, %f22;
	shfl.sync.bfly.b32	%r22|%p8, %r21, 1, 31, -1;
	mov.b32 	%f35, %r22;
	add.f32 	%f36, %f22, %f35;
	mov.b32 	%r23, %f34;
	shfl.sync.bfly.b32	%r24|%p9, %r23, 1, 31, -1;
	mov.b32 	%f37, %r24;
	add.f32 	%f38, %f34, %f37;
	div.rn.f32 	%f39, %f21, %f36;
	mad.lo.s64 	%rd38, %rd4, %rd64, %rd7;
	shl.b64 	%rd39, %rd38, 2;
	add.s64 	%rd40, %rd3, %rd39;
	st.global.f32 	[%rd40], %f39;
	div.rn.f32 	%f40, %f33, %f38;
	shl.b64 	%rd41, %rd4, 2;
	add.s64 	%rd42, %rd40, %rd41;
	st.global.f32 	[%rd42], %f40;
	mov.u64 	%rd64, %rd8;
$L__BB58_8:
	setp.eq.s64 	%p10, %rd14, 0;
	@%p10 bra 	$L__BB58_11;
	shl.b64 	%rd46, %rd2, 2;
	shl.b64 	%rd51, %rd4, 2;
$L__BB58_10:
	mad.lo.s64 	%rd43, %rd64, %rd2, %rd7;
	shl.b64 	%rd44, %rd43, 2;
	add.s64 	%rd45, %rd1, %rd44;
	ld.global.f32 	%f41, [%rd45];
	max.f32 	%f42, %f41, 0fFF800000;
	add.s64 	%rd47, %rd45, %rd46;
	ld.global.f32 	%f43, [%rd47];
	max.f32 	%f44, %f43, 0fFF800000;
	mov.b32 	%r25, %f42;
	shfl.sync.bfly.b32	%r26|%p11, %r25, 1, 31, -1;
	mov.b32 	%f45, %r26;
	max.f32 	%f46, %f42, %f45;
	mov.b32 	%r27, %f44;
	shfl.sync.bfly.b32	%r28|%p12, %r27, 1, 31, -1;
	mov.b32 	%f47, %r28;
	max.f32 	%f48, %f44, %f47;
	sub.f32 	%f49, %f41, %f46;
	fma.rn.f32 	%f50, %f49, 0f3BBB989D, 0f3F000000;
	cvt.sat.f32.f32 	%f51, %f50;
	mov.f32 	%f52, 0f4B400001;
	mov.f32 	%f53, 0f437C0000;
	fma.rm.f32 	%f54, %f51, %f53, %f52;
	add.f32 	%f55, %f54, 0fCB40007F;
	neg.f32 	%f56, %f55;
	fma.rn.f32 	%f57, %f49, 0f3FB8AA3B, %f56;
	fma.rn.f32 	%f58, %f49, 0f32A57060, %f57;
	mov.b32 	%r29, %f54;
	shl.b32 	%r30, %r29, 23;
	mov.b32 	%f59, %r30;
	ex2.approx.ftz.f32 	%f60, %f58;
	mul.f32 	%f61, %f60, %f59;
	add.f32 	%f62, %f61, 0f00000000;
	sub.f32 	%f63, %f43, %f48;
	fma.rn.f32 	%f64, %f63, 0f3BBB989D, 0f3F000000;
	cvt.sat.f32.f32 	%f65, %f64;
	fma.rm.f32 	%f66, %f65, %f53, %f52;
	add.f32 	%f67, %f66, 0fCB40007F;
	neg.f32 	%f68, %f67;
	fma.rn.f32 	%f69, %f63, 0f3FB8AA3B, %f68;
	fma.rn.f32 	%f70, %f63, 0f32A57060, %f69;
	mov.b32 	%r31, %f66;
	shl.b32 	%r32, %r31, 23;
	mov.b32 	%f71, %r32;
	ex2.approx.ftz.f32 	%f72, %f70;
	mul.f32 	%f73, %f72, %f71;
	add.f32 	%f74, %f73, 0f00000000;
	mov.b32 	%r33, %f62;
	shfl.sync.bfly.b32	%r34|%p13, %r33, 1, 31, -1;
	mov.b32 	%f75, %r34;
	add.f32 	%f76, %f62, %f75;
	mov.b32 	%r35, %f74;
	shfl.sync.bfly.b32	%r36|%p14, %r35, 1, 31, -1;
	mov.b32 	%f77, %r36;
	add.f32 	%f78, %f74, %f77;
	div.rn.f32 	%f79, %f61, %f76;
	mad.lo.s64 	%rd48, %rd64, %rd4, %rd7;
	shl.b64 	%rd49, %rd48, 2;
	add.s64 	%rd50, %rd3, %rd49;
	st.global.f32 	[%rd50], %f79;
	div.rn.f32 	%f80, %f73, %f78;
	add.s64 	%rd52, %rd50, %rd51;
	st.global.f32 	[%rd52], %f80;
	add.s64 	%rd53, %rd64, %rd5;
	mad.lo.s64 	%rd54, %rd53, %rd2, %rd7;
	shl.b64 	%rd55, %rd54, 2;
	add.s64 	%rd56, %rd1, %rd55;
	ld.global.f32 	%f81, [%rd56];
	max.f32 	%f82, %f81, 0fFF800000;
	add.s64 	%rd57, %rd56, %rd46;
	ld.global.f32 	%f83, [%rd57];
	max.f32 	%f84, %f83, 0fFF800000;
	mov.b32 	%r37, %f82;
	shfl.sync.bfly.b32	%r38|%p15, %r37, 1, 31, -1;
	mov.b32 	%f85, %r38;
	max.f32 	%f86, %f82, %f85;
	mov.b32 	%r39, %f84;
	shfl.sync.bfly.b32	%r40|%p16, %r39, 1, 31, -1;
	mov.b32 	%f87, %r40;
	max.f32 	%f88, %f84, %f87;
	sub.f32 	%f89, %f81, %f86;
	fma.rn.f32 	%f90, %f89, 0f3BBB989D, 0f3F000000;
	cvt.sat.f32.f32 	%f91, %f90;
	fma.rm.f32 	%f92, %f91, %f53, %f52;
	add.f32 	%f93, %f92, 0fCB40007F;
	neg.f32 	%f94, %f93;
	fma.rn.f32 	%f95, %f89, 0f3FB8AA3B, %f94;
	fma.rn.f32 	%f96, %f89, 0f32A57060, %f95;
	mov.b32 	%r41, %f92;
	shl.b32 	%r42, %r41, 23;
	mov.b32 	%f97, %r42;
	ex2.approx.ftz.f32 	%f98, %f96;
	mul.f32 	%f99, %f98, %f97;
	add.f32 	%f100, %f99, 0f00000000;
	sub.f32 	%f101, %f83, %f88;
	fma.rn.f32 	%f102, %f101, 0f3BBB989D, 0f3F000000;
	cvt.sat.f32.f32 	%f103, %f102;
	fma.rm.f32 	%f104, %f103, %f53, %f52;
	add.f32 	%f105, %f104, 0fCB40007F;
	neg.f32 	%f106, %f105;
	fma.rn.f32 	%f107, %f101, 0f3FB8AA3B, %f106;
	fma.rn.f32 	%f108, %f101, 0f32A57060, %f107;
	mov.b32 	%r43, %f104;
	shl.b32 	%r44, %r43, 23;
	mov.b32 	%f109, %r44;
	ex2.approx.ftz.f32 	%f110, %f108;
	mul.f32 	%f111, %f110, %f109;
	add.f32 	%f112, %f111, 0f00000000;
	mov.b32 	%r45, %f100;
	shfl.sync.bfly.b32	%r46|%p17, %r45, 1, 31, -1;
	mov.b32 	%f113, %r46;
	add.f32 	%f114, %f100, %f113;
	mov.b32 	%r47, %f112;
	shfl.sync.bfly.b32	%r48|%p18, %r47, 1, 31, -1;
	mov.b32 	%f115, %r48;
	add.f32 	%f116, %f112, %f115;
	div.rn.f32 	%f117, %f99, %f114;
	mad.lo.s64 	%rd58, %rd53, %rd4, %rd7;
	shl.b64 	%rd59, %rd58, 2;
	add.s64 	%rd60, %rd3, %rd59;
	st.global.f32 	[%rd60], %f117;
	div.rn.f32 	%f118, %f111, %f116;
	add.s64 	%rd61, %rd60, %rd51;
	st.global.f32 	[%rd61], %f118;
	add.s64 	%rd64, %rd53, %rd5;
	setp.lt.s64 	%p19, %rd64, %rd18;
	@%p19 bra 	$L__BB58_10;
$L__BB58_11:
	ret;

}
	// .globl	_Z15SoftmaxWarpImplI10DirectLoadIffE11DirectStoreIffEfLi1ELi1ELi2ELi2ELb1EL9Algorithm0EEvT_T0_ll
.visible .entry _Z15SoftmaxWarpImplI10DirectLoadIffE11DirectStoreIffEfLi1ELi1ELi2ELi2ELb1EL9Algorithm0EEvT_T0_ll(
	.param .align 8 .b8 _Z15SoftmaxWarpImplI10DirectLoadIffE11DirectStoreIffEfLi1ELi1ELi2ELi2ELb1EL9Algorithm0EEvT_T0_ll_param_0[16],
	.param .align 8 .b8 _Z15SoftmaxWarpImplI10DirectLoadIffE11DirectStoreIffEfLi1ELi1ELi2ELi2ELb1EL9Algorithm0EEvT_T0_ll_param_1[16],
	.param .u64 _Z15SoftmaxWarpImplI10DirectLoadIffE11DirectStoreIffEfLi1ELi1ELi2ELi2ELb1EL9Algorithm0EEvT_T0_ll_param_2,
	.param .u64 _Z15SoftmaxWarpImplI10DirectLoadIffE11DirectStoreIffEfLi1ELi1ELi2ELi2ELb1EL9Algorithm0EEvT_T0_ll_param_3
)
{
	.reg .pred 	%p<12>;
	.reg .b32 	%r<22>;
	.reg .b32 	%f<51>;
	.reg .b64 	%rd<35>;

	ld.param.u64 	%rd2, [_Z15SoftmaxWarpImplI10DirectLoadIffE11DirectStoreIffEfLi1ELi1ELi2ELi2ELb1EL9Algorithm0EEvT_T0_ll_param_0+8];
	ld.param.u64 	%rd4, [_Z15SoftmaxWarpImplI10DirectLoadIffE11DirectStoreIffEfLi1ELi1ELi2ELi2ELb1EL9Algorithm0EEvT_T0_ll_param_1+8];
	ld.param.u64 	%rd12, [_Z15SoftmaxWarpImplI10DirectLoadIffE11DirectStoreIffEfLi1ELi1ELi2ELi2ELb1EL9Algorithm0EEvT_T0_ll_param_1];
	ld.param.u64 	%rd13, [_Z15SoftmaxWarpImplI10DirectLoadIffE11DirectStoreIffEfLi1ELi1ELi2ELi2ELb1EL9Algorithm0EEvT_T0_ll_param_0];
	ld.param.u64 	%rd10, [_Z15SoftmaxWarpImplI10DirectLoadIffE11DirectStoreIffEfLi1ELi1ELi2ELi2ELb1EL9Algorithm0EEvT_T0_ll_param_2];
	ld.param.u64 	%rd11, [_Z15SoftmaxWarpImplI10DirectLoadIffE11DirectStoreIffEfLi1ELi1ELi2ELi2ELb1EL9Algorithm0EEvT_T0_ll_param_3];
	cvta.to.global.u64 	%rd1, %rd13;
	cvta.to.global.u64 	%rd3, %rd12;
	setp.lt.s64 	%p1, %rd11, 3;
	@%p1 bra 	$L__BB59_2;
	mov.u64 	%rd14, $str;
	cvta.global.u64 	%rd15, %rd14;
	mov.u64 	%rd16, $str$1;
	cvta.global.u64 	%rd17, %rd16;
	mov.u64 	%rd18, __unnamed_60;
	cvta.global.u64 	%rd19, %rd18;
	{ // callseq 59, 0
	.param .b64 param0;
	st.param.b64 	[param0], %rd15;
	.param .b64 param1;
	st.param.b64 	[param1], %rd17;
	.param .b32 param2;
	st.param.b32 	[param2], 358;
	.param .b64 param3;
	st.param.b64 	[param3], %rd19;
	.param .b64 param4;
	st.param.b64 	[param4], 1;
	call.uni 
	__assertfail, 
	(
	param0, 
	param1, 
	param2, 
	param3, 
	param4
	);
	} // callseq 59
$L__BB59_2:
	mov.u32 	%r2, %nctaid.x;
	mov.u32 	%r3, %ntid.y;
	mov.u32 	%r4, %ctaid.x;
	mov.u32 	%r5, %tid.y;
	mad.lo.s32 	%r6, %r4, %r3, %r5;
	mul.lo.s32 	%r7, %r3, %r2;
	shl.b32 	%r1, %r7, 1;
	shl.b32 	%r8, %r6, 1;
	cvt.s64.s32 	%rd34, %r8;
	setp.le.s64 	%p2, %rd10, %rd34;
	@%p2 bra 	$L__BB59_13;
	mov.u32 	%r9, %tid.x;
	cvt.u64.u32 	%rd6, %r9;
	cvt.s64.s32 	%rd7, %r1;
$L__BB59_4:
	setp.le.s64 	%p3, %rd11, %rd6;
	mov.f32 	%f47, 0fFF800000;
	mov.f32 	%f48, %f47;
	@%p3 bra 	$L__BB59_6;
	mad.lo.s64 	%rd20, %rd34, %rd2, %rd6;
	shl.b64 	%rd21, %rd20, 2;
	add.s64 	%rd22, %rd1, %rd21;
	ld.global.f32 	%f48, [%rd22];
	max.f32 	%f47, %f48, 0fFF800000;
$L__BB59_6:
	setp.le.s64 	%p4, %rd11, %rd6;
	mov.f32 	%f49, 0fFF800000;
	mov.f32 	%f50, %f49;
	@%p4 bra 	$L__BB59_8;
	mad.lo.s64 	%rd23, %rd2, %rd34, %rd2;
	add.s64 	%rd24, %rd23, %rd6;
	shl.b64 	%rd25, %rd24, 2;
	add.s64 	%rd26, %rd1, %rd25;
	ld.global.f32 	%f50, [%rd26];
	max.f32 	%f49, %f50, 0fFF800000;
$L__BB59_8:
	setp.le.s64 	%p5, %rd11, %rd6;
	mov.b32 	%r10, %f47;
	shfl.sync.bfly.b32	%r11|%p6, %r10, 1, 31, -1;
	mov.b32 	%f15, %r11;
	max.f32 	%f16, %f47, %f15;
	mov.b32 	%r12, %f49;
	shfl.sync.bfly.b32	%r13|%p7, %r12, 1, 31, -1;
	mov.b32 	%f17, %r13;
	max.f32 	%f18, %f49, %f17;
	sub.f32 	%f19, %f48, %f16;
	fma.rn.f32 	%f20, %f19, 0f3BBB989D, 0f3F000000;
	cvt.sat.f32.f32 	%f21, %f20;
	mov.f32 	%f22, 0f4B400001;
	mov.f32 	%f23, 0f437C0000;
	fma.rm.f32 	%f24, %f21, %f23, %f22;
	add.f32 	%f25, %f24, 0fCB40007F;
	neg.f32 	%f26, %f25;
	fma.rn.f32 	%f27, %f19, 0f3FB8AA3B, %f26;
	fma.rn.f32 	%f28, %f19, 0f32A57060, %f27;
	mov.b32 	%r14, %f24;
	shl.b32 	%r15, %r14, 23;
	mov.b32 	%f29, %r15;
	ex2.approx.ftz.f32 	%f30, %f28;
	mul.f32 	%f31, %f30, %f29;
	add.f32 	%f32, %f31, 0f00000000;
	sub.f32 	%f33, %f50, %f18;
	fma.rn.f32 	%f34, %f33, 0f3BBB989D, 0f3F000000;
	cvt.sat.f32.f32 	%f35, %f34;
	fma.rm.f32 	%f36, %f35, %f23, %f22;
	add.f32 	%f37, %f36, 0fCB40007F;
	neg.f32 	%f38, %f37;
	fma.rn.f32 	%f39, %f33, 0f3FB8AA3B, %f38;
	fma.rn.f32 	%f40, %f33, 0f32A57060, %f39;
	mov.b32 	%r16, %f36;
	shl.b32 	%r17, %r16, 23;
	mov.b32 	%f41, %r17;
	ex2.approx.ftz.f32 	%f42, %f40;
	mul.f32 	%f9, %f42, %f41;
	add.f32 	%f43, %f9, 0f00000000;
	mov.b32 	%r18, %f32;
	shfl.sync.bfly.b32	%r19|%p8, %r18, 1, 31, -1;
	mov.b32 	%f44, %r19;
	add.f32 	%f45, %f32, %f44;
	mov.b32 	%r20, %f43;
	shfl.sync.bfly.b32	%r21|%p9, %r20, 1, 31, -1;
	mov.b32 	%f46, %r21;
	add.f32 	%f10, %f43, %f46;
	div.rn.f32 	%f11, %f31, %f45;
	@%p5 bra 	$L__BB59_10;
	mad.lo.s64 	%rd27, %rd34, %rd4, %rd6;
	shl.b64 	%rd28, %rd27, 2;
	add.s64 	%rd29, %rd3, %rd28;
	st.global.f32 	[%rd29], %f11;
$L__BB59_10:
	setp.le.s64 	%p10, %rd11, %rd6;
	div.rn.f32 	%f12, %f9, %f10;
	@%p10 bra 	$L__BB59_12;
	mad.lo.s64 	%rd30, %rd4, %rd34, %rd4;
	add.s64 	%rd31, %rd30, %rd6;
	shl.b64 	%rd32, %rd31, 2;
	add.s64 	%rd33, %rd3, %rd32;
	st.global.f32 	[%rd33], %f12;
$L__BB59_12:
	add.s64 	%rd34, %rd34, %rd7;
	setp.lt.s64 	%p11, %rd34, %rd10;
	@%p11 bra 	$L__BB59_4;
$L__BB59_13:
	ret;

}
	// .globl	_Z15SoftmaxWarpImplI10DirectLoadIffE11DirectStoreIffEfLi1ELi1ELi2ELi1ELb0EL9Algorithm0EEvT_T0_ll
.visible .entry _Z15SoftmaxWarpImplI10DirectLoadIffE11DirectStoreIffEfLi1ELi1ELi2ELi1ELb0EL9Algorithm0EEvT_T0_ll(
	.param .align 8 .b8 _Z15SoftmaxWarpImplI10DirectLoadIffE11DirectStoreIffEfLi1ELi1ELi2ELi1ELb0EL9Algorithm0EEvT_T0_ll_param_0[16],
	.param .align 8 .b8 _Z15SoftmaxWarpImplI10DirectLoadIffE11DirectStoreIffEfLi1ELi1ELi2ELi1ELb0EL9Algorithm0EEvT_T0_ll_param_1[16],
	.param .u64 _Z15SoftmaxWarpImplI10DirectLoadIffE11DirectStoreIffEfLi1ELi1ELi2ELi1ELb0EL9Algorithm0EEvT_T0_ll_param_2,
	.param .u64 _Z15SoftmaxWarpImplI10DirectLoadIffE11DirectStoreIffEfLi1ELi1ELi2ELi1ELb0EL9Algorithm0EEvT_T0_ll_param_3
)
{
	.reg .pred 	%p<6>;
	.reg .b32 	%r<14>;
	.reg .b32 	%f<22>;
	.reg .b64 	%rd<27>;

	ld.param.u64 	%rd1, [_Z15SoftmaxWarpImplI10DirectLoadIffE11DirectStoreIffEfLi1ELi1ELi2ELi1ELb0EL9Algorithm0EEvT_T0_ll_param_0];
	ld.param.u64 	%rd2, [_Z15SoftmaxWarpImplI10DirectLoadIffE11DirectStoreIffEfLi1ELi1ELi2ELi1ELb0EL9Algorithm0EEvT_T0_ll_param_0+8];
	ld.param.u64 	%rd3, [_Z15SoftmaxWarpImplI10DirectLoadIffE11DirectStoreIffEfLi1ELi1ELi2ELi1ELb0EL9Algorithm0EEvT_T0_ll_param_1];
	ld.param.u64 	%rd4, [_Z15SoftmaxWarpImplI10DirectLoadIffE11DirectStoreIffEfLi1ELi1ELi2ELi1ELb0EL9Algorithm0EEvT_T0_ll_param_1+8];
	ld.param.u64 	%rd12, [_Z15SoftmaxWarpImplI10DirectLoadIffE11DirectStoreIffEfLi1ELi1ELi2ELi1ELb0EL9Algorithm0EEvT_T0_ll_param_2];
	ld.param.u64 	%rd13, [_Z15SoftmaxWarpImplI10DirectLoadIffE11DirectStoreIffEfLi1ELi1ELi2ELi1ELb0EL9Algorithm0EEvT_T0_ll_param_3];
	setp.lt.s64 	%p1, %rd13, 3;
	@%p1 bra 	$L__BB60_2;
	mov.u64 	%rd14, $str;
	cvta.global.u64 	%rd15, %rd14;
	mov.u64 	%rd16, $str$1;
	cvta.global.u64 	%rd17, %rd16;
	mov.u64 	%rd18, __unnamed_61;
	cvta.global.u64 	%rd19, %rd18;
	{ // callseq 60, 0
	.param .b64 param0;
	st.param.b64 	[param0], %rd15;
	.param .b64 param1;
	st.param.b64 	[param1], %rd17;
	.param .b32 param2;
	st.param.b32 	[param2], 358;
	.param .b64 param3;
	st.param.b64 	[param3], %rd19;
	.param .b64 param4;
	st.param.b64 	[param4], 1;
	call.uni 
	__assertfail, 
	(
	param0, 
	param1, 
	param2, 
	param3, 
	param4
	);
	} // callseq 60
$L__BB60_2:
	mov.u32 	%r2, %nctaid.x;
	mov.u32 	%r3, %ntid.y;
	mul.lo.s32 	%r1, %r2, %r3;
	mov.u32 	%r4, %ctaid.x;
	mov.u32 	%r5, %tid.y;
	mad.lo.s32 	%r6, %r4, %r3, %r5;
	cvt.s64.s32 	%rd26, %r6;
	setp.le.s64 	%p2, %rd12, %rd26;
	@%p2 bra 	$L__BB60_5;
	mov.u32 	%r7, %tid.x;
	cvt.u64.u32 	%rd6, %r7;
	cvta.to.global.u64 	%rd7, %rd3;
	cvta.to.global.u64 	%rd8, %rd1;
	cvt.s64.s32 	%rd9, %r1;
$L__BB60_4:
	mad.lo.s64 	%rd20, %rd26, %rd2, %rd6;
	shl.b64 	%rd21, %rd20, 2;
	add.s64 	%rd22, %rd8, %rd21;
	ld.global.f32 	%f1, [%rd22];
	max.f32 	%f2, %f1, 0fFF800000;
	mov.b32 	%r8, %f2;
	shfl.sync.bfly.b32	%r9|%p3, %r8, 1, 31, -1;
	mov.b32 	%f3, %r9;
	max.f32 	%f4, %f2, %f3;
	sub.f32 	%f5, %f1, %f4;
	fma.rn.f32 	%f6, %f5, 0f3BBB989D, 0f3F000000;
	cvt.sat.f32.f32 	%f7, %f6;
	mov.f32 	%f8, 0f4B400001;
	mov.f32 	%f9, 0f437C0000;
	fma.rm.f32 	%f10, %f7, %f9, %f8;
	add.f32 	%f11, %f10, 0fCB40007F;
	neg.f32 	%f12, %f11;
	fma.rn.f32 	%f13, %f5, 0f3FB8AA3B, %f12;
	fma.rn.f32 	%f14, %f5, 0f32A57060, %f13;
	mov.b32 	%r10, %f10;
	shl.b32 	%r11, %r10, 23;
	mov.b32 	%f15, %r11;
	ex2.approx.ftz.f32 	%f16, %f14;
	mul.f32 	%f17, %f16, %f15;
	add.f32 	%f18, %f17, 0f00000000;
	mov.b32 	%r12, %f18;
	shfl.sync.bfly.b32	%r13|%p4, %r12, 1, 31, -1;
	mov.b32 	%f19, %r13;
	add.f32 	%f20, %f18, %f19;
	div.rn.f32 	%f21, %f17, %f20;
	mad.lo.s64 	%rd23, %rd26, %rd4, %rd6;
	shl.b64 	%rd24, %rd23, 2;
	add.s64 	%rd25, %rd7, %rd24;
	st.global.f32 	[%rd25], %f21;
	add.s64 	%rd26, %rd26, %rd9;
	setp.lt.s64 	%p5, %rd26, %rd12;
	@%p5 bra 	$L__BB60_4;
$L__BB60_5:
	ret;

}
	// .globl	_Z15SoftmaxWarpImplI10DirectLoadIffE11DirectStoreIffEfLi1ELi1ELi2ELi1ELb1EL9Algorithm0EEvT_T0_ll
.visible .entry _Z15SoftmaxWarpImplI10DirectLoadIffE11DirectStoreIffEfLi1ELi1ELi2ELi1ELb1EL9Algorithm0EEvT_T0_ll(
	.param .align 8 .b8 _Z15SoftmaxWarpImplI10DirectLoadIffE11DirectStoreIffEfLi1ELi1ELi2ELi1ELb1EL9Algorithm0EEvT_T0_ll_param_0[16],
	.param .align 8 .b8 _Z15SoftmaxWarpImplI10DirectLoadIffE11DirectStoreIffEfLi1ELi1ELi2ELi1ELb1EL9Algorithm0EEvT_T0_ll_param_1[16],
	.param .u64 _Z15SoftmaxWarpImplI10DirectLoadIffE11DirectStoreIffEfLi1ELi1ELi2ELi1ELb1EL9Algorithm0EEvT_T0_ll_param_2,
	.param .u64 _Z15SoftmaxWarpImplI10DirectLoadIffE11DirectStoreIffEfLi1ELi1ELi2ELi1ELb1EL9Algorithm0EEvT_T0_ll_param_3
)
{
	.reg .pred 	%p<8>;
	.reg .b32 	%r<14>;
	.reg .b32 	%f<27>;
	.reg .b64 	%rd<27>;

	ld.param.u64 	%rd1, [_Z15SoftmaxWarpImplI10DirectLoadIffE11DirectStoreIffEfLi1ELi1ELi2ELi1ELb1EL9Algorithm0EEvT_T0_ll_param_0];
	ld.param.u64 	%rd2, [_Z15SoftmaxWarpImplI10DirectLoadIffE11DirectStoreIffEfLi1ELi1ELi2ELi1ELb1EL9Algorithm0EEvT_T0_ll_param_0+8];
	ld.param.u64 	%rd3, [_Z15SoftmaxWarpImplI10DirectLoadIffE11DirectStoreIffEfLi1ELi1ELi2ELi1ELb1EL9Algorithm0EEvT_T0_ll_param_1];
	ld.param.u64 	%rd4, [_Z15SoftmaxWarpImplI10DirectLoadIffE11DirectStoreIffEfLi1ELi1ELi2ELi1ELb1EL9Algorithm0EEvT_T0_ll_param_1+8];
	ld.param.u64 	%rd12, [_Z15SoftmaxWarpImplI10DirectLoadIffE11DirectStoreIffEfLi1ELi1ELi2ELi1ELb1EL9Algorithm0EEvT_T0_ll_param_2];
	ld.param.u64 	%rd13, [_Z15SoftmaxWarpImplI10DirectLoadIffE11DirectStoreIffEfLi1ELi1ELi2ELi1ELb1EL9Algorithm0EEvT_T0_ll_param_3];
	setp.lt.s64 	%p1, %rd13, 3;
	@%p1 bra 	$L__BB61_2;
	mov.u64 	%rd14, $str;
	cvta.global.u64 	%rd15, %rd14;
	mov.u64 	%rd16, $str$1;
	cvta.global.u64 	%rd17, %rd16;
	mov.u64 	%rd18, __unnamed_62;
	cvta.global.u64 	%rd19, %rd18;
	{ // callseq 61, 0
	.param .b64 param0;
	st.param.b64 	[param0], %rd15;
	.param .b64 param1;
	st.param.b64 	[param1], %rd17;
	.param .b32 param2;
	st.param.b32 	[param2], 358;
	.param .b64 param3;
	st.param.b64 	[param3], %rd19;
	.param .b64 param4;
	st.param.b64 	[param4], 1;
	call.uni 
	__assertfail, 
	(
	param0, 
	param1, 
	param2, 
	param3, 
	param4
	);
	} // callseq 61
$L__BB61_2:
	mov.u32 	%r2, %nctaid.x;
	mov.u32 	%r3, %ntid.y;
	mul.lo.s32 	%r1, %r2, %r3;
	mov.u32 	%r4, %ctaid.x;
	mov.u32 	%r5, %tid.y;
	mad.lo.s32 	%r6, %r4, %r3, %r5;
	cvt.s64.s32 	%rd26, %r6;
	setp.le.s64 	%p2, %rd12, %rd26;
	@%p2 bra 	$L__BB61_9;
	mov.u32 	%r7, %tid.x;
	cvt.u64.u32 	%rd6, %r7;
	cvta.to.global.u64 	%rd7, %rd3;
	cvta.to.global.u64 	%rd8, %rd1;
	cvt.s64.s32 	%rd9, %r1;
$L__BB61_4:
	setp.le.s64 	%p3, %rd13, %rd6;
	mov.f32 	%f25, 0fFF800000;
	mov.f32 	%f26, %f25;
	@%p3 bra 	$L__BB61_6;
	mad.lo.s64 	%rd20, %rd26, %rd2, %rd6;
	shl.b64 	%rd21, %rd20, 2;
	add.s64 	%rd22, %rd8, %rd21;
	ld.global.f32 	%f25, [%rd22];
	max.f32 	%f26, %f25, 0fFF800000;
$L__BB61_6:
	setp.le.s64 	%p4, %rd13, %rd6;
	mov.b32 	%r8, %f26;
	shfl.sync.bfly.b32	%r9|%p5, %r8, 1, 31, -1;
	mov.b32 	%f7, %r9;
	max.f32 	%f8, %f26, %f7;
	sub.f32 	%f9, %f25, %f8;
	fma.rn.f32 	%f10, %f9, 0f3BBB989D, 0f3F000000;
	cvt.sat.f32.f32 	%f11, %f10;
	mov.f32 	%f12, 0f4B400001;
	mov.f32 	%f13, 0f437C0000;
	fma.rm.f32 	%f14, %f11, %f13, %f12;
	add.f32 	%f15, %f14, 0fCB40007F;
	neg.f32 	%f16, %f15;
	fma.rn.f32 	%f17, %f9, 0f3FB8AA3B, %f16;
	fma.rn.f32 	%f18, %f9, 0f32A57060, %f17;
	mov.b32 	%r10, %f14;
	shl.b32 	%r11, %r10, 23;
	mov.b32 	%f19, %r11;
	ex2.approx.ftz.f32 	%f20, %f18;
	mul.f32 	%f21, %f20, %f19;
	add.f32 	%f22, %f21, 0f00000000;
	mov.b32 	%r12, %f22;
	shfl.sync.bfly.b32	%r13|%p6, %r12, 1, 31, -1;
	mov.b32 	%f23, %r13;
	add.f32 	%f24, %f22, %f23;
	div.rn.f32 	%f5, %f21, %f24;
	@%p4 bra 	$L__BB61_8;
	mad.lo.s64 	%rd23, %rd26, %rd4, %rd6;
	shl.b64 	%rd24, %rd23, 2;
	add.s64 	%rd25, %rd7, %rd24;
	st.global.f32 	[%rd25], %f5;
$L__BB61_8:
	add.s64 	%rd26, %rd26, %rd9;
	setp.lt.s64 	%p7, %rd26, %rd12;
	@%p7 bra 	$L__BB61_4;
$L__BB61_9:
	ret;

}
	// .globl	_Z15SoftmaxWarpImplI10DirectLoadIffE11DirectStoreIffEfLi1ELi1ELi4ELi2ELb0EL9Algorithm0EEvT_T0_ll
.visible .entry _Z15SoftmaxWarpImplI10DirectLoadIffE11DirectStoreIffEfLi1ELi1ELi4ELi2ELb0EL9Algorithm0EEvT_T0_ll(
	.param .align 8 .b8 _Z15SoftmaxWarpImplI10DirectLoadIffE11DirectStoreIffEfLi1ELi1ELi4ELi2ELb0EL9Algorithm0EEvT_T0_ll_param_0[16],
	.param .align 8 .b8 _Z15SoftmaxWarpImplI10DirectLoadIffE11DirectStoreIffEfLi1ELi1ELi4ELi2ELb0EL9Algorithm0EEvT_T0_ll_param_1[16],
	.param .u64 _Z15SoftmaxWarpImplI10DirectLoadIffE11DirectStoreIffEfLi1ELi1ELi4ELi2ELb0EL9Algorithm0EEvT_T0_ll_param_2,
	.param .u64 _Z15SoftmaxWarpImplI10DirectLoadIffE11DirectStoreIffEfLi1ELi1ELi4ELi2ELb0EL9Algorithm0EEvT_T0_ll_param_3
)
{
	.reg .pred 	%p<12>;
	.reg .b32 	%r<30>;
	.reg .b32 	%f<49>;
	.reg .b64 	%rd<31>;

	ld.param.u64 	%rd1, [_Z15SoftmaxWarpImplI10DirectLoadIffE11DirectStoreIffEfLi1ELi1ELi4ELi2ELb0EL9Algorithm0EEvT_T0_ll_param_0];
	ld.param.u64 	%rd2, [_Z15SoftmaxWarpImplI10DirectLoadIffE11DirectStoreIffEfLi1ELi1ELi4ELi2ELb0EL9Algorithm0EEvT_T0_ll_param_0+8];
	ld.param.u64 	%rd3, [_Z15SoftmaxWarpImplI10DirectLoadIffE11DirectStoreIffEfLi1ELi1ELi4ELi2ELb0EL9Algorithm0EEvT_T0_ll_param_1];
	ld.param.u64 	%rd4, [_Z15SoftmaxWarpImplI10DirectLoadIffE11DirectStoreIffEfLi1ELi1ELi4ELi2ELb0EL9Algorithm0EEvT_T0_ll_param_1+8];
	ld.param.u64 	%rd12, [_Z15SoftmaxWarpImplI10DirectLoadIffE11DirectStoreIffEfLi1ELi1ELi4ELi2ELb0EL9Algorithm0EEvT_T0_ll_param_2];
	ld.param.u64 	%rd13, [_Z15SoftmaxWarpImplI10DirectLoadIffE11DirectStoreIffEfLi1ELi1ELi4ELi2ELb0EL9Algorithm0EEvT_T0_ll_param_3];
	setp.lt.s64 	%p1, %rd13, 5;
	@%p1 bra 	$L__BB62_2;
	mov.u64 	%rd14, $str;
	cvta.global.u64 	%rd15, %rd14;
	mov.u64 	%rd16, $str$1;
	cvta.global.u64 	%rd17, %rd16;
	mov.u64 	%rd18, __unnamed_63;
	cvta.global.u64 	%rd19, %rd18;
	{ // callseq 62, 0
	.param .b64 param0;
	st.param.b64 	[param0], %rd15;
	.param .b64 param1;
	st.param.b64 	[param1], %rd17;
	.param .b32 param2;
	st.param.b32 	[param2], 358;
	.param .b64 param3;
	st.param.b64 	[param3], %rd19;
	.param .b64 param4;
	st.param.b64 	[param4], 1;
	call.uni 
	__assertfail, 
	(
	param0, 
	param1, 
	param2, 
	param3, 
	param4
	);
	} // callseq 62
$L__BB62_2:
	mov.u32 	%r2, %nctaid.x;
	mov.u32 	%r3, %ntid.y;
	mov.u32 	%r4, %ctaid.x;
	mov.u32 	%r5, %tid.y;
	mad.lo.s32 	%r6, %r4, %r3, %r5;
	mul.lo.s32 	%r7, %r3, %r2;
	shl.b32 	%r1, %r7, 1;
	shl.b32 	%r8, %r6, 1;
	cvt.s64.s32 	%rd30, %r8;
	setp.le.s64 	%p2, %rd12, %rd30;
	@%p2 bra 	$L__BB62_5;
	mov.u32 	%r9, %tid.x;
	cvt.u64.u32 	%rd6, %r9;
	cvta.to.global.u64 	%rd7, %rd3;
	cvta.to.global.u64 	%rd8, %rd1;
	cvt.s64.s32 	%rd9, %r1;
$L__BB62_4:
	mad.lo.s64 	%rd20, %rd30, %rd2, %rd6;
	shl.b64 	%rd21, %rd20, 2;
	add.s64 	%rd22, %rd8, %rd21;
	ld.global.f32 	%f1, [%rd22];
	max.f32 	%f2, %f1, 0fFF800000;
	shl.b64 	%rd23, %rd2, 2;
	add.s64 	%rd24, %rd22, %rd23;
	ld.global.f32 	%f3, [%rd24];
	max.f32 	%f4, %f3, 0fFF800000;
	mov.b32 	%r10, %f2;
	shfl.sync.bfly.b32	%r11|%p3, %r10, 2, 31, -1;
	mov.b32 	%f5, %r11;
	max.f32 	%f6, %f2, %f5;
	mov.b32 	%r12, %f6;
	shfl.sync.bfly.b32	%r13|%p4, %r12, 1, 31, -1;
	mov.b32 	%f7, %r13;
	max.f32 	%f8, %f6, %f7;
	mov.b32 	%r14, %f4;
	shfl.sync.bfly.b32	%r15|%p5, %r14, 2, 31, -1;
	mov.b32 	%f9, %r15;
	max.f32 	%f10, %f4, %f9;
	mov.b32 	%r16, %f10;
	shfl.sync.bfly.b32	%r17|%p6, %r16, 1, 31, -1;
	mov.b32 	%f11, %r17;
	max.f32 	%f12, %f10, %f11;
	sub.f32 	%f13, %f1, %f8;
	fma.rn.f32 	%f14, %f13, 0f3BBB989D, 0f3F000000;
	cvt.sat.f32.f32 	%f15, %f14;
	mov.f32 	%f16, 0f4B400001;
	mov.f32 	%f17, 0f437C0000;
	fma.rm.f32 	%f18, %f15, %f17, %f16;
	add.f32 	%f19, %f18, 0fCB40007F;
	neg.f32 	%f20, %f19;
	fma.rn.f32 	%f21, %f13, 0f3FB8AA3B, %f20;
	fma.rn.f32 	%f22, %f13, 0f32A57060, %f21;
	mov.b32 	%r18, %f18;
	shl.b32 	%r19, %r18, 23;
	mov.b32 	%f23, %r19;
	ex2.approx.ftz.f32 	%f24, %f22;
	mul.f32 	%f25, %f24, %f23;
	add.f32 	%f26, %f25, 0f00000000;
	sub.f32 	%f27, %f3, %f12;
	fma.rn.f32 	%f28, %f27, 0f3BBB989D, 0f3F000000;
	cvt.sat.f32.f32 	%f29, %f28;
	fma.rm.f32 	%f30, %f29, %f17, %f16;
	add.f32 	%f31, %f30, 0fCB40007F;
	neg.f32 	%f32, %f31;
	fma.rn.f32 	%f33, %f27, 0f3FB8AA3B, %f32;
	fma.rn.f32 	%f34, %f27, 0f32A57060, %f33;
	mov.b32 	%r20, %f30;
	shl.b32 	%r21, %r20, 23;
	mov.b32 	%f35, %r21;
	ex2.approx.ftz.f32 	%f36, %f34;
	mul.f32 	%f37, %f36, %f35;
	add.f32 	%f38, %f37, 0f00000000;
	mov.b32 	%r22, %f26;
	shfl.sync.bfly.b32	%r23|%p7, %r22, 2, 31, -1;
	mov.b32 	%f39, %r23;
	add.f32 	%f40, %f26, %f39;
	mov.b32 	%r24, %f40;
	shfl.sync.bfly.b32	%r25|%p8, %r24, 1, 31, -1;
	mov.b32 	%f41, %r25;
	add.f32 	%f42, %f40, %f41;
	mov.b32 	%r26, %f38;
	shfl.sync.bfly.b32	%r27|%p9, %r26, 2, 31, -1;
	mov.b32 	%f43, %r27;
	add.f32 	%f44, %f38, %f43;
	mov.b32 	%r28, %f44;
	shfl.sync.bfly.b32	%r29|%p10, %r28, 1, 31, -1;
	mov.b32 	%f45, %r29;
	add.f32 	%f46, %f44, %f45;
	div.rn.f32 	%f47, %f25, %f42;
	mad.lo.s64 	%rd25, %rd30, %rd4, %rd6;
	shl.b64 	%rd26, %rd25, 2;
	add.s64 	%rd27, %rd7, %rd26;
	st.global.f32 	[%rd27], %f47;
	div.rn.f32 	%f48, %f37, %f46;
	shl.b64 	%rd28, %rd4, 2;
	add.s64 	%rd29, %rd27, %rd28;
	st.global.f32 	[%rd29], %f48;
	add.s64 	%rd30, %rd30, %rd9;
	setp.lt.s64 	%p11, %rd30, %rd12;
	@%p11 bra 	$L__BB62_4;
$L__BB62_5:
	ret;

}
	// .globl	_Z15SoftmaxWarpImplI10DirectLoadIffE11DirectStoreIffEfLi1ELi1ELi4ELi2ELb1EL9Algorithm0EEvT_T0_ll
.visible .entry _Z15SoftmaxWarpImplI10DirectLoadIffE11DirectStoreIffEfLi1ELi1ELi4ELi2ELb1EL9Algorithm0EEvT_T0_ll(
	.param .align 8 .b8 _Z15SoftmaxWarpImplI10DirectLoadIffE11DirectStoreIffEfLi1ELi1ELi4ELi2ELb1EL9Algorithm0EEvT_T0_ll_param_0[16],
	.param .align 8 .b8 _Z15SoftmaxWarpImplI10DirectLoadIffE11DirectStoreIffEfLi1ELi1ELi4ELi2ELb1EL9Algorithm0EEvT_T0_ll_param_1[16],
	.param .u64 _Z15SoftmaxWarpImplI10DirectLoadIffE11DirectStoreIffEfLi1ELi1ELi4ELi2ELb1EL9Algorithm0EEvT_T0_ll_param_2,
	.param .u64 _Z15SoftmaxWarpImplI10DirectLoadIffE11DirectStoreIffEfLi1ELi1ELi4ELi2ELb1EL9Algorithm0EEvT_T0_ll_param_3
)
{
	.reg .pred 	%p<16>;
	.reg .b32 	%r<30>;
	.reg .b32 	%f<59>;
	.reg .b64 	%rd<35>;

	ld.param.u64 	%rd2, [_Z15SoftmaxWarpImplI10DirectLoadIffE11DirectStoreIffEfLi1ELi1ELi4ELi2ELb1EL9Algorithm0EEvT_T0_ll_param_0+8];
	ld.param.u64 	%rd4, [_Z15SoftmaxWarpImplI10DirectLoadIffE11DirectStoreIffEfLi1ELi1ELi4ELi2ELb1EL9Algorithm0EEvT_T0_ll_param_1+8];
	ld.param.u64 	%rd12, [_Z15SoftmaxWarpImplI10DirectLoadIffE11DirectStoreIffEfLi1ELi1ELi4ELi2ELb1EL9Algorithm0EEvT_T0_ll_param_1];
	ld.param.u64 	%rd13, [_Z15SoftmaxWarpImplI10DirectLoadIffE11DirectStoreIffEfLi1ELi1ELi4ELi2ELb1EL9Algorithm0EEvT_T0_ll_param_0];
	ld.param.u64 	%rd10, [_Z15SoftmaxWarpImplI10DirectLoadIffE11DirectStoreIffEfLi1ELi1ELi4ELi2ELb1EL9Algorithm0EEvT_T0_ll_param_2];
	ld.param.u64 	%rd11, [_Z15SoftmaxWarpImplI10DirectLoadIffE11DirectStoreIffEfLi1ELi1ELi4ELi2ELb1EL9Algorithm0EEvT_T0_ll_param_3];
	cvta.to.global.u64 	%rd1, %rd13;
	cvta.to.global.u64 	%rd3, %rd12;
	setp.lt.s64 	%p1, %rd11, 5;
	@%p1 bra 	$L__BB63_2;
	mov.u64 	%rd14, $str;
	cvta.global.u64 	%rd15, %rd14;
	mov.u64 	%rd16, $str$1;
	cvta.global.u64 	%rd17, %rd16;
	mov.u64 	%rd18, __unnamed_64;
	cvta.global.u64 	%rd19, %rd18;
	{ // callseq 63, 0
	.param .b64 param0;
	st.param.b64 	[param0], %rd15;
	.param .b64 param1;
	st.param.b64 	[param1], %rd17;
	.param .b32 param2;
	st.param.b32 	[param2], 358;
	.param .b64 param3;
	st.param.b64 	[param3], %rd19;
	.param .b64 param4;
	st.param.b64 	[param4], 1;
	call.uni 
	__assertfail, 
	(
	param0, 
	param1, 
	param2, 
	param3, 
	param4
	);
	} // callseq 63
$L__BB63_2:
	mov.u32 	%r2, %nctaid.x;
	mov.u32 	%r3, %ntid.y;
	mov.u32 	%r4, %ctaid.x;
	mov.u32 	%r5, %tid.y;
	mad.lo.s32 	%r6, %r4, %r3, %r5;
	mul.lo.s32 	%r7, %r3, %r2;
	shl.b32 	%r1, %r7, 1;
	shl.b32 	%r8, %r6, 1;
	cvt.s64.s32 	%rd34, %r8;
	setp.le.s64 	%p2, %rd10, %rd34;
	@%p2 bra 	$L__BB63_13;
	mov.u32 	%r9, %tid.x;
	cvt.u64.u32 	%rd6, %r9;
	cvt.s64.s32 	%rd7, %r1;
$L__BB63_4:
	setp.le.s64 	%p3, %rd11, %rd6;
	mov.f32 	%f55, 0fFF800000;
	mov.f32 	%f56, %f55;
	@%p3 bra 	$L__BB63_6;
	mad.lo.s64 	%rd20, %rd34, %rd2, %rd6;
	shl.b64 	%rd21, %rd20, 2;
	add.s64 	%rd22, %rd1, %rd21;
	ld.global.f32 	%f56, [%rd22];
	max.f32 	%f55, %f56, 0fFF800000;
$L__BB63_6:
	setp.le.s64 	%p4, %rd11, %rd6;
	mov.f32 	%f57, 0fFF800000;
	mov.f32 	%f58, %f57;
	@%p4 bra 	$L__BB63_8;
	mad.lo.s64 	%rd23, %rd2, %rd34, %rd2;
	add.s64 	%rd24, %rd23, %rd6;
	shl.b64 	%rd25, %rd24, 2;
	add.s64 	%rd26, %rd1, %rd25;
	ld.global.f32 	%f58, [%rd26];
	max.f32 	%f57, %f58, 0fFF800000;
$L__BB63_8:
	setp.le.s64 	%p5, %rd11, %rd6;
	mov.b32 	%r10, %f55;
	shfl.sync.bfly.b32	%r11|%p6, %r10, 2, 31, -1;
	mov.b32 	%f15, %r11;
	max.f32 	%f16, %f55, %f15;
	mov.b32 	%r12, %f16;
	shfl.sync.bfly.b32	%r13|%p7, %r12, 1, 31, -1;
	mov.b32 	%f17, %r13;
	max.f32 	%f18, %f16, %f17;
	mov.b32 	%r14, %f57;
	shfl.sync.bfly.b32	%r15|%p8, %r14, 2, 31, -1;
	mov.b32 	%f19, %r15;
	max.f32 	%f20, %f57, %f19;
	mov.b32 	%r16, %f20;
	shfl.sync.bfly.b32	%r17|%p9, %r16, 1, 31, -1;
	mov.b32 	%f21, %r17;
	max.f32 	%f22, %f20, %f21;
	sub.f32 	%f23, %f56, %f18;
	fma.rn.f32 	%f24, %f23, 0f3BBB989D, 0f3F000000;
	cvt.sat.f32.f32 	%f25, %f24;
	mov.f32 	%f26, 0f4B400001;
	mov.f32 	%f27, 0f437C0000;
	fma.rm.f32 	%f28, %f25, %f27, %f26;
	add.f32 	%f29, %f28, 0fCB40007F;
	neg.f32 	%f30, %f29;
	fma.rn.f32 	%f31, %f23, 0f3FB8AA3B, %f30;
	fma.rn.f32 	%f32, %f23, 0f32A57060, %f31;
	mov.b32 	%r18, %f28;
	shl.b32 	%r19, %r18, 23;
	mov.b32 	%f33, %r19;
	ex2.approx.ftz.f32 	%f34, %f32;
	mul.f32 	%f35, %f34, %f33;
	add.f32 	%f36, %f35, 0f00000000;
	sub.f32 	%f37, %f58, %f22;
	fma.rn.f32 	%f38, %f37, 0f3BBB989D, 0f3F000000;
	cvt.sat.f32.f32 	%f39, %f38;
	fma.rm.f32 	%f40, %f39, %f27, %f26;
	add.f32 	%f41, %f40, 0fCB40007F;
	neg.f32 	%f42, %f41;
	fma.rn.f32 	%f43, %f37, 0f3FB8AA3B, %f42;
	fma.rn.f32 	%f44, %f37, 0f32A57060, %f43;
	mov.b32 	%r20, %f40;
	shl.b32 	%r21, %r20, 23;
	mov.b32 	%f45, %r21;
	ex2.approx.ftz.f32 	%f46, %f44;
	mul.f32 	%f9, %f46, %f45;
	add.f32 	%f47, %f9, 0f00000000;
	mov.b32 	%r22, %f36;
	shfl.sync.bfly.b32	%r23|%p10, %r22, 2, 31, -1;
	mov.b32 	%f48, %r23;
	add.f32 	%f49, %f36, %f48;
	mov.b32 	%r24, %f49;
	shfl.sync.bfly.b32	%r25|%p11, %r24, 1, 31, -1;
	mov.b32 	%f50, %r25;
	add.f32 	%f51, %f49, %f50;
	mov.b32 	%r26, %f47;
	shfl.sync.bfly.b32	%r27|%p12, %r26, 2, 31, -1;
	mov.b32 	%f52, %r27;
	add.f32 	%f53, %f47, %f52;
	mov.b32 	%r28, %f53;
	shfl.sync.bfly.b32	%r29|%p13, %r28, 1, 31, -1;
	mov.b32 	%f54, %r29;
	add.f32 	%f10, %f53, %f54;
	div.rn.f32 	%f11, %f35, %f51;
	@%p5 bra 	$L__BB63_10;
	mad.lo.s64 	%rd27, %rd34, %rd4, %rd6;
	shl.b64 	%rd28, %rd27, 2;
	add.s64 	%rd29, %rd3, %rd28;
	st.global.f32 	[%rd29], %f11;
$L__BB63_10:
	setp.le.s64 	%p14, %rd11, %rd6;
	div.rn.f32 	%f12, %f9, %f10;
	@%p14 bra 	$L__BB63_12;
	mad.lo.s64 	%rd30, %rd4, %rd34, %rd4;
	add.s64 	%rd31, %rd30, %rd6;
	shl.b64 	%rd32, %rd31, 2;
	add.s64 	%rd33, %rd3, %rd32;
	st.global.f32 	[%rd33], %f12;
$L__BB63_12:
	add.s64 	%rd34, %rd34, %rd7;
	setp.lt.s64 	%p15, %rd34, %rd10;
	@%p15 bra 	$L__BB63_4;
$L__BB63_13:
	ret;

}
	// .globl	_Z15SoftmaxWarpImplI10DirectLoadIffE11DirectStoreIffEfLi1ELi1ELi4ELi1ELb0EL9Algorithm0EEvT_T0_ll
.visible .entry _Z15SoftmaxWarpImplI10DirectLoadIffE11DirectStoreIffEfLi1ELi1ELi4ELi1ELb0EL9Algorithm0EEvT_T0_ll(
	.param .align 8 .b8 _Z15SoftmaxWarpImplI10DirectLoadIffE11DirectStoreIffEfLi1ELi1ELi4ELi1ELb0EL9Algorithm0EEvT_T0_ll_param_0[16],
	.param .align 8 .b8 _Z15SoftmaxWarpImplI10DirectLoadIffE11DirectStoreIffEfLi1ELi1ELi4ELi1ELb0EL9Algorithm0EEvT_T0_ll_param_1[16],
	.param .u64 _Z15SoftmaxWarpImplI10DirectLoadIffE11DirectStoreIffEfLi1ELi1ELi4ELi1ELb0EL9Algorithm0EEvT_T0_ll_param_2,
	.param .u64 _Z15SoftmaxWarpImplI10DirectLoadIffE11DirectStoreIffEfLi1ELi1ELi4ELi1ELb0EL9Algorithm0EEvT_T0_ll_param_3
)
{
	.reg .pred 	%p<20>;
	.reg .b32 	%r<41>;
	.reg .b32 	%f<74>;
	.reg .b64 	%rd<55>;

	ld.param.u64 	%rd2, [_Z15SoftmaxWarpImplI10DirectLoadIffE11DirectStoreIffEfLi1ELi1ELi4ELi1ELb0EL9Algorithm0EEvT_T0_ll_param_0+8];
	ld.param.u64 	%rd4, [_Z15SoftmaxWarpImplI10DirectLoadIffE11DirectStoreIffEfLi1ELi1ELi4ELi1ELb0EL9Algorithm0EEvT_T0_ll_param_1+8];
	ld.param.u64 	%rd19, [_Z15SoftmaxWarpImplI10DirectLoadIffE11DirectStoreIffEfLi1ELi1ELi4ELi1ELb0EL9Algorithm0EEvT_T0_ll_param_1];
	ld.param.u64 	%rd20, [_Z15SoftmaxWarpImplI10DirectLoadIffE11DirectStoreIffEfLi1ELi1ELi4ELi1ELb0EL9Algorithm0EEvT_T0_ll_param_0];
	ld.param.u64 	%rd18, [_Z15SoftmaxWarpImplI10DirectLoadIffE11DirectStoreIffEfLi1ELi1ELi4ELi1ELb0EL9Algorithm0EEvT_T0_ll_param_2];
	ld.param.u64 	%rd21, [_Z15SoftmaxWarpImplI10DirectLoadIffE11DirectStoreIffEfLi1ELi1ELi4ELi1ELb0EL9Algorithm0EEvT_T0_ll_param_3];
	cvta.to.global.u64 	%rd1, %rd20;
	cvta.to.global.u64 	%rd3, %rd19;
	setp.lt.s64 	%p1, %rd21, 5;
	@%p1 bra 	$L__BB64_2;
	mov.u64 	%rd22, $str;
	cvta.global.u64 	%rd23, %rd22;
	mov.u64 	%rd24, $str$1;
	cvta.global.u64 	%rd25, %rd24;
	mov.u64 	%rd26, __unnamed_65;
	cvta.global.u64 	%rd27, %rd26;
	{ // callseq 64, 0
	.param .b64 param0;
	st.param.b64 	[param0], %rd23;
	.param .b64 param1;
	st.param.b64 	[param1], %rd25;
	.param .b32 param2;
	st.param.b32 	[param2], 358;
	.param .b64 param3;
	st.param.b64 	[param3], %rd27;
	.param .b64 param4;
	st.param.b64 	[param4], 1;
	call.uni 
	__assertfail, 
	(
	param0, 
	param1, 
	param2, 
	param3, 
	param4
	);
	} // callseq 64
$L__BB64_2:
	mov.u32 	%r1, %nctaid.x;
	mov.u32 	%r2, %ntid.y;
	mul.lo.s32 	%r3, %r1, %r2;
	mov.u32 	%r4, %ctaid.x;
	mov.u32 	%r5, %tid.y;
	mad.lo.s32 	%r6, %r4, %r2, %r5;
	cvt.s64.s32 	%rd5, %r3;
	cvt.s64.s32 	%rd54, %r6;
	setp.le.s64 	%p2, %rd18, %rd54;
	@%p2 bra 	$L__BB64_10;
	mov.u32 	%r7, %tid.x;
	cvt.u64.u32 	%rd7, %r7;
	add.s64 	%rd8, %rd5, %rd54;
	max.s64 	%rd28, %rd18, %rd8;
	setp.lt.s64 	%p3, %rd8, %rd18;
	selp.u64 	%rd9, 1, 0, %p3;
	add.s64 	%rd29, %rd8, %rd9;
	sub.s64 	%rd10, %rd28, %rd29;
	or.b64  	%rd30, %rd10, %rd5;
	and.b64  	%rd31, %rd30, -4294967296;
	setp.ne.s64 	%p4, %rd31, 0;
	@%p4 bra 	$L__BB64_5;
	cvt.u32.u64 	%r8, %rd5;
	cvt.u32.u64 	%r9, %rd10;
	div.u32 	%r10, %r9, %r8;
	cvt.u64.u32 	%rd52, %r10;
	bra.uni 	$L__BB64_6;
$L__BB64_5:
	div.u64 	%rd52, %rd10, %rd5;
$L__BB64_6:
	add.s64 	%rd14, %rd52, %rd9;
	and.b64  	%rd32, %rd14, 1;
	setp.eq.b64 	%p5, %rd32, 1;
	@%p5 bra 	$L__BB64_8;
	mad.lo.s64 	%rd33, %rd2, %rd54, %rd7;
	shl.b64 	%rd34, %rd33, 2;
	add.s64 	%rd35, %rd1, %rd34;
	ld.global.f32 	%f1, [%rd35];
	max.f32 	%f2, %f1, 0fFF800000;
	mov.b32 	%r11, %f2;
	shfl.sync.bfly.b32	%r12|%p6, %r11, 2, 31, -1;
	mov.b32 	%f3, %r12;
	max.f32 	%f4, %f2, %f3;
	mov.b32 	%r13, %f4;
	shfl.sync.bfly.b32	%r14|%p7, %r13, 1, 31, -1;
	mov.b32 	%f5, %r14;
	max.f32 	%f6, %f4, %f5;
	sub.f32 	%f7, %f1, %f6;
	fma.rn.f32 	%f8, %f7, 0f3BBB989D, 0f3F000000;
	cvt.sat.f32.f32 	%f9, %f8;
	mov.f32 	%f10, 0f4B400001;
	mov.f32 	%f11, 0f437C0000;
	fma.rm.f32 	%f12, %f9, %f11, %f10;
	add.f32 	%f13, %f12, 0fCB40007F;
	neg.f32 	%f14, %f13;
	fma.rn.f32 	%f15, %f7, 0f3FB8AA3B, %f14;
	fma.rn.f32 	%f16, %f7, 0f32A57060, %f15;
	mov.b32 	%r15, %f12;
	shl.b32 	%r16, %r15, 23;
	mov.b32 	%f17, %r16;
	ex2.approx.ftz.f32 	%f18, %f16;
	mul.f32 	%f19, %f18, %f17;
	add.f32 	%f20, %f19, 0f00000000;
	mov.b32 	%r17, %f20;
	shfl.sync.bfly.b32	%r18|%p8, %r17, 2, 31, -1;
	mov.b32 	%f21, %r18;
	add.f32 	%f22, %f20, %f21;
	mov.b32 	%r19, %f22;
	shfl.sync.bfly.b32	%r20|%p9, %r19, 1, 31, -1;
	mov.b32 	%f23, %r20;
	add.f32 	%f24, %f22, %f23;
	div.rn.f32 	%f25, %f19, %f24;
	mad.lo.s64 	%rd36, %rd4, %rd54, %rd7;
	shl.b64 	%rd37, %rd36, 2;
	add.s64 	%rd38, %rd3, %rd37;
	st.global.f32 	[%rd38], %f25;
	mov.u64 	%rd54, %rd8;
$L__BB64_8:
	setp.eq.s64 	%p10, %rd14, 0;
	@%p10 bra 	$L__BB64_10;
$L__BB64_9:
	mad.lo.s64 	%rd39, %rd54, %rd2, %rd7;
	shl.b64 	%rd40, %rd39, 2;
	add.s64 	%rd41, %rd1, %rd40;
	ld.global.f32 	%f26, [%rd41];
	max.f32 	%f27, %f26, 0fFF800000;
	mov.b32 	%r21, %f27;
	shfl.sync.bfly.b32	%r22|%p11, %r21, 2, 31, -1;
	mov.b32 	%f28, %r22;
	max.f32 	%f29, %f27, %f28;
	mov.b32 	%r23, %f29;
	shfl.sync.bfly.b32	%r24|%p12, %r23, 1, 31, -1;
	mov.b32 	%f30, %r24;
	max.f32 	%f31, %f29, %f30;
	sub.f32 	%f32, %f26, %f31;
	fma.rn.f32 	%f33, %f32, 0f3BBB989D, 0f3F000000;
	cvt.sat.f32.f32 	%f34, %f33;
	mov.f32 	%f35, 0f4B400001;
	mov.f32 	%f36, 0f437C0000;
	fma.rm.f32 	%f37, %f34, %f36, %f35;
	add.f32 	%f38, %f37, 0fCB40007F;
	neg.f32 	%f39, %f38;
	fma.rn.f32 	%f40, %f32, 0f3FB8AA3B, %f39;
	fma.rn.f32 	%f41, %f32, 0f32A57060, %f40;
	mov.b32 	%r25, %f37;
	shl.b32 	%r26, %r25, 23;
	mov.b32 	%f42, %r26;
	ex2.approx.ftz.f32 	%f43, %f41;
	mul.f32 	%f44, %f43, %f42;
	add.f32 	%f45, %f44, 0f00000000;
	mov.b32 	%r27, %f45;
	shfl.sync.bfly.b32	%r28|%p13, %r27, 2, 31, -1;
	mov.b32 	%f46, %r28;
	add.f32 	%f47, %f45, %f46;
	mov.b32 	%r29, %f47;
	shfl.sync.bfly.b32	%r30|%p14, %r29, 1, 31, -1;
	mov.b32 	%f48, %r30;
	add.f32 	%f49, %f47, %f48;
	div.rn.f32 	%f50, %f44, %f49;
	mad.lo.s64 	%rd42, %rd54, %rd4, %rd7;
	shl.b64 	%rd43, %rd42, 2;
	add.s64 	%rd44, %rd3, %rd43;
	st.global.f32 	[%rd44], %f50;
	add.s64 	%rd45, %rd54, %rd5;
	mad.lo.s64 	%rd46, %rd45, %rd2, %rd7;
	shl.b64 	%rd47, %rd46, 2;
	add.s64 	%rd48, %rd1, %rd47;
	ld.global.f32 	%f51, [%rd48];
	max.f32 	%f52, %f51, 0fFF800000;
	mov.b32 	%r31, %f52;
	shfl.sync.bfly.b32	%r32|%p15, %r31, 2, 31, -1;
	mov.b32 	%f53, %r32;
	max.f32 	%f54, %f52, %f53;
	mov.b32 	%r33, %f54;
	shfl.sync.bfly.b32	%r34|%p16, %r33, 1, 31, -1;
	mov.b32 	%f55, %r34;
	max.f32 	%f56, %f54, %f55;
	sub.f32 	%f57, %f51, %f56;
	fma.rn.f32 	%f58, %f57, 0f3BBB989D, 0f3F000000;
	cvt.sat.f32.f32 	%f59, %f58;
	fma.rm.f32 	%f60, %f59, %f36, %f35;
	add.f32 	%f61, %f60, 0fCB40007F;
	neg.f32 	%f62, %f61;
	fma.rn.f32 	%f63, %f57, 0f3FB8AA3B, %f62;
	fma.rn.f32 	%f64, %f57, 0f32A57060, %f63;
	mov.b32 	%r35, %f60;
	shl.b32 	%r36, %r35, 23;
	mov.b32 	%f65, %r36;
	ex2.approx.ftz.f32 	%f66, %f64;
	mul.f32 	%f67, %f66, %f65;
	add.f32 	%f68, %f67, 0f00000000;
	mov.b32 	%r37, %f68;
	shfl.sync.bfly.b32	%r38|%p17, %r37, 2, 31, -1;
	mov.b32 	%f69, %r38;
	add.f32 	%f70, %f68, %f69;
	mov.b32 	%r39, %f70;
	shfl.sync.bfly.b32	%r40|%p18, %r39, 1, 31, -1;
	mov.b32 	%f71, %r40;
	add.f32 	%f72, %f70, %f71;
	div.rn.f32 	%f73, %f67, %f72;
	mad.lo.s64 	%rd49, %rd45, %rd4, %rd7;
	shl.b64 	%rd50, %rd49, 2;
	add.s64 	%rd51, %rd3, %rd50;
	st.global.f32 	[%rd51], %f73;
	add.s64 	%rd54, %rd45, %rd5;
	setp.lt.s64 	%p19, %rd54, %rd18;
	@%p19 bra 	$L__BB64_9;
$L__BB64_10:
	ret;

}
	// .globl	_Z15SoftmaxWarpImplI10DirectLoadIffE11DirectStoreIffEfLi1ELi1ELi4ELi1ELb1EL9Algorithm0EEvT_T0_ll
.visible .entry _Z15SoftmaxWarpImplI10DirectLoadIffE11DirectStoreIffEfLi1ELi1ELi4ELi1ELb1EL9Algorithm0EEvT_T0_ll(
	.param .align 8 .b8 _Z15SoftmaxWarpImplI10DirectLoadIffE11DirectStoreIffEfLi1ELi1ELi4ELi1ELb1EL9Algorithm0EEvT_T0_ll_param_0[16],
	.param .align 8 .b8 _Z15SoftmaxWarpImplI10DirectLoadIffE11DirectStoreIffEfLi1ELi1ELi4ELi1ELb1EL9Algorithm0EEvT_T0_ll_param_1[16],
	.param .u64 _Z15SoftmaxWarpImplI10DirectLoadIffE11DirectStoreIffEfLi1ELi1ELi4ELi1ELb1EL9Algorithm0EEvT_T0_ll_param_2,
	.param .u64 _Z15SoftmaxWarpImplI10DirectLoadIffE11DirectStoreIffEfLi1ELi1ELi4ELi1ELb1EL9Algorithm0EEvT_T0_ll_param_3
)
{
	.reg .pred 	%p<26>;
	.reg .b32 	%r<41>;
	.reg .b32 	%f<91>;
	.reg .b64 	%rd<55>;

	ld.param.u64 	%rd2, [_Z15SoftmaxWarpImplI10DirectLoadIffE11DirectStoreIffEfLi1ELi1ELi4ELi1ELb1EL9Algorithm0EEvT_T0_ll_param_0+8];
	ld.param.u64 	%rd4, [_Z15SoftmaxWarpImplI10DirectLoadIffE11DirectStoreIffEfLi1ELi1ELi4ELi1ELb1EL9Algorithm0EEvT_T0_ll_param_1+8];
	ld.param.u64 	%rd21, [_Z15SoftmaxWarpImplI10DirectLoadIffE11DirectStoreIffEfLi1ELi1ELi4ELi1ELb1EL9Algorithm0EEvT_T0_ll_param_1];
	ld.param.u64 	%rd22, [_Z15SoftmaxWarpImplI10DirectLoadIffE11DirectStoreIffEfLi1ELi1ELi4ELi1ELb1EL9Algorithm0EEvT_T0_ll_param_0];
	ld.param.u64 	%rd19, [_Z15SoftmaxWarpImplI10DirectLoadIffE11DirectStoreIffEfLi1ELi1ELi4ELi1ELb1EL9Algorithm0EEvT_T0_ll_param_2];
	ld.param.u64 	%rd20, [_Z15SoftmaxWarpImplI10DirectLoadIffE11DirectStoreIffEfLi1ELi1ELi4ELi1ELb1EL9Algorithm0EEvT_T0_ll_param_3];
	cvta.to.global.u64 	%rd1, %rd22;
	cvta.to.global.u64 	%rd3, %rd21;
	setp.lt.s64 	%p1, %rd20, 5;
	@%p1 bra 	$L__BB65_2;
	mov.u64 	%rd23, $str;
	cvta.global.u64 	%rd24, %rd23;
	mov.u64 	%rd25, $str$1;
	cvta.global.u64 	%rd26, %rd25;
	mov.u64 	%rd27, __unnamed_66;
	cvta.global.u64 	%rd28, %rd27;
	{ // callseq 65, 0
	.param .b64 param0;
	st.param.b64 	[param0], %rd24;
	.param .b64 param1;
	st.param.b64 	[param1], %rd26;
	.param .b32 param2;
	st.param.b32 	[param2], 358;
	.param .b64 param3;
	st.param.b64 	[param3], %rd28;
	.param .b64 param4;
	st.param.b64 	[param4], 1;
	call.uni 
	__assertfail, 
	(
	param0, 
	param1, 
	param2, 
	param3, 
	param4
	);
	} // callseq 65
$L__BB65_2:
	mov.u32 	%r1, %nctaid.x;
	mov.u32 	%r2, %ntid.y;
	mul.lo.s32 	%r3, %r1, %r2;
	mov.u32 	%r4, %ctaid.x;
	mov.u32 	%r5, %tid.y;
	mad.lo.s32 	%r6, %r4, %r2, %r5;
	cvt.s64.s32 	%rd5, %r3;
	cvt.s64.s32 	%rd6, %r6;
	setp.le.s64 	%p2, %rd19, %rd6;
	@%p2 bra 	$L__BB65_21;
	mov.u32 	%r7, %tid.x;
	cvt.u64.u32 	%rd7, %r7;
	add.s64 	%rd8, %rd5, %rd6;
	max.s64 	%rd29, %rd19, %rd8;
	setp.lt.s64 	%p3, %rd8, %rd19;
	selp.u64 	%rd9, 1, 0, %p3;
	add.s64 	%rd30, %rd8, %rd9;
	sub.s64 	%rd10, %rd29, %rd30;
	or.b64  	%rd31, %rd10, %rd5;
	and.b64  	%rd32, %rd31, -4294967296;
	setp.ne.s64 	%p4, %rd32, 0;
	@%p4 bra 	$L__BB65_5;
	cvt.u32.u64 	%r8, %rd5;
	cvt.u32.u64 	%r9, %rd10;
	div.u32 	%r10, %r9, %r8;
	cvt.u64.u32 	%rd52, %r10;
	bra.uni 	$L__BB65_6;
$L__BB65_5:
	div.u64 	%rd52, %rd10, %rd5;
$L__BB65_6:
	add.s64 	%rd14, %rd52, %rd9;
	and.b64  	%rd33, %rd14, 1;
	setp.eq.b64 	%p5, %rd33, 1;
	mov.u64 	%rd54, %rd6;
	@%p5 bra 	$L__BB65_11;
	setp.le.s64 	%p6, %rd20, %rd7;
	mov.f32 	%f85, 0fFF800000;
	mov.f32 	%f86, %f85;
	@%p6 bra 	$L__BB65_9;
	mad.lo.s64 	%rd34, %rd2, %rd6, %rd7;
	shl.b64 	%rd35, %rd34, 2;
	add.s64 	%rd36, %rd1, %rd35;
	ld.global.f32 	%f85, [%rd36];
	max.f32 	%f86, %f85, 0fFF800000;
$L__BB65_9:
	mov.b32 	%r11, %f86;
	shfl.sync.bfly.b32	%r12|%p8, %r11, 2, 31, -1;
	mov.b32 	%f17, %r12;
	max.f32 	%f18, %f86, %f17;
	mov.b32 	%r13, %f18;
	shfl.sync.bfly.b32	%r14|%p9, %r13, 1, 31, -1;
	mov.b32 	%f19, %r14;
	max.f32 	%f20, %f18, %f19;
	sub.f32 	%f21, %f85, %f20;
	fma.rn.f32 	%f22, %f21, 0f3BBB989D, 0f3F000000;
	cvt.sat.f32.f32 	%f23, %f22;
	mov.f32 	%f24, 0f4B400001;
	mov.f32 	%f25, 0f437C0000;
	fma.rm.f32 	%f26, %f23, %f25, %f24;
	add.f32 	%f27, %f26, 0fCB40007F;
	neg.f32 	%f28, %f27;
	fma.rn.f32 	%f29, %f21, 0f3FB8AA3B, %f28;
	fma.rn.f32 	%f30, %f21, 0f32A57060, %f29;
	mov.b32 	%r15, %f26;
	shl.b32 	%r16, %r15, 23;
	mov.b32 	%f31, %r16;
	ex2.approx.ftz.f32 	%f32, %f30;
	mul.f32 	%f33, %f32, %f31;
	add.f32 	%f34, %f33, 0f00000000;
	mov.b32 	%r17, %f34;
	shfl.sync.bfly.b32	%r18|%p10, %r17, 2, 31, -1;
	mov.b32 	%f35, %r18;
	add.f32 	%f36, %f34, %f35;
	mov.b32 	%r19, %f36;
	shfl.sync.bfly.b32	%r20|%p11, %r19, 1, 31, -1;
	mov.b32 	%f37, %r20;
	add.f32 	%f38, %f36, %f37;
	div.rn.f32 	%f5, %f33, %f38;
	mov.u64 	%rd54, %rd8;
	@%p6 bra 	$L__BB65_11;
	mad.lo.s64 	%rd37, %rd4, %rd6, %rd7;
	shl.b64 	%rd38, %rd37, 2;
	add.s64 	%rd39, %rd3, %rd38;
	st.global.f32 	[%rd39], %f5;
$L__BB65_11:
	setp.eq.s64 	%p12, %rd14, 0;
	@%p12 bra 	$L__BB65_21;
$L__BB65_12:
	setp.le.s64 	%p13, %rd20, %rd7;
	mov.f32 	%f87, 0fFF800000;
	mov.f32 	%f88, %f87;
	@%p13 bra 	$L__BB65_14;
	mad.lo.s64 	%rd40, %rd54, %rd2, %rd7;
	shl.b64 	%rd41, %rd40, 2;
	add.s64 	%rd42, %rd1, %rd41;
	ld.global.f32 	%f87, [%rd42];
	max.f32 	%f88, %f87, 0fFF800000;
$L__BB65_14:
	setp.le.s64 	%p14, %rd20, %rd7;
	mov.b32 	%r21, %f88;
	shfl.sync.bfly.b32	%r22|%p15, %r21, 2, 31, -1;
	mov.b32 	%f40, %r22;
	max.f32 	%f41, %f88, %f40;
	mov.b32 	%r23, %f41;
	shfl.sync.bfly.b32	%r24|%p16, %r23, 1, 31, -1;
	mov.b32 	%f42, %r24;
	max.f32 	%f43, %f41, %f42;
	sub.f32 	%f44, %f87, %f43;
	fma.rn.f32 	%f45, %f44, 0f3BBB989D, 0f3F000000;
	cvt.sat.f32.f32 	%f46, %f45;
	mov.f32 	%f47, 0f4B400001;
	mov.f32 	%f48, 0f437C0000;
	fma.rm.f32 	%f49, %f46, %f48, %f47;
	add.f32 	%f50, %f49, 0fCB40007F;
	neg.f32 	%f51, %f50;
	fma.rn.f32 	%f52, %f44, 0f3FB8AA3B, %f51;
	fma.rn.f32 	%f53, %f44, 0f32A57060, %f52;
	mov.b32 	%r25, %f49;
	shl.b32 	%r26, %r25, 23;
	mov.b32 	%f54, %r26;
	ex2.approx.ftz.f32 	%f55, %f53;
	mul.f32 	%f56, %f55, %f54;
	add.f32 	%f57, %f56, 0f00000000;
	mov.b32 	%r27, %f57;
	shfl.sync.bfly.b32	%r28|%p17, %r27, 2, 31, -1;
	mov.b32 	%f58, %r28;
	add.f32 	%f59, %f57, %f58;
	mov.b32 	%r29, %f59;
	shfl.sync.bfly.b32	%r30|%p18, %r29, 1, 31, -1;
	mov.b32 	%f60, %r30;
	add.f32 	%f61, %f59, %f60;
	div.rn.f32 	%f10, %f56, %f61;
	@%p14 bra 	$L__BB65_16;
	mad.lo.s64 	%rd43, %rd54, %rd4, %rd7;
	shl.b64 	%rd44, %rd43, 2;
	add.s64 	%rd45, %rd3, %rd44;
	st.global.f32 	[%rd45], %f10;
$L__BB65_16:
	setp.le.s64 	%p19, %rd20, %rd7;
	add.s64 	%rd17, %rd54, %rd5;
	mov.f32 	%f89, 0fFF800000;
	mov.f32 	%f90, %f89;
	@%p19 bra 	$L__BB65_18;
	mad.lo.s64 	%rd46, %rd17, %rd2, %rd7;
	shl.b64 	%rd47, %rd46, 2;
	add.s64 	%rd48, %rd1, %rd47;
	ld.global.f32 	%f89, [%rd48];
	max.f32 	%f90, %f89, 0fFF800000;
$L__BB65_18:
	setp.le.s64 	%p20, %rd20, %rd7;
	mov.b32 	%r31, %f90;
	shfl.sync.bfly.b32	%r32|%p21, %r31, 2, 31, -1;
	mov.b32 	%f63, %r32;
	max.f32 	%f64, %f90, %f63;
	mov.b32 	%r33, %f64;
	shfl.sync.bfly.b32	%r34|%p22, %r33, 1, 31, -1;
	mov.b32 	%f65, %r34;
	max.f32 	%f66, %f64, %f65;
	sub.f32 	%f67, %f89, %f66;
	fma.rn.f32 	%f68, %f67, 0f3BBB989D, 0f3F000000;
	cvt.sat.f32.f32 	%f69, %f68;
	mov.f32 	%f70, 0f4B400001;
	mov.f32 	%f71, 0f437C0000;
	fma.rm.f32 	%f72, %f69, %f71, %f70;
	add.f32 	%f73, %f72, 0fCB40007F;
	neg.f32 	%f74, %f73;
	fma.rn.f32 	%f75, %f67, 0f3FB8AA3B, %f74;
	fma.rn.f32 	%f76, %f67, 0f32A57060, %f75;
	mov.b32 	%r35, %f72;
	shl.b32 	%r36, %r35, 23;
	mov.b32 	%f77, %r36;
	ex2.approx.ftz.f32 	%f78, %f76;
	mul.f32 	%f79, %f78, %f77;
	add.f32 	%f80, %f79, 0f00000000;
	mov.b32 	%r37, %f80;
	shfl.sync.bfly.b32	%r38|%p23, %r37, 2, 31, -1;
	mov.b32 	%f81, %r38;
	add.f32 	%f82, %f80, %f81;
	mov.b32 	%r39, %f82;
	shfl.sync.bfly.b32	%r40|%p24, %r39, 1, 31, -1;
	mov.b32 	%f83, %r40;
	add.f32 	%f84, %f82, %f83;
	div.rn.f32 	%f15, %f79, %f84;
	@%p20 bra 	$L__BB65_20;
	mad.lo.s64 	%rd49, %rd17, %rd4, %rd7;
	shl.b64 	%rd50, %rd49, 2;
	add.s64 	%rd51, %rd3, %rd50;
	st.global.f32 	[%rd51], %f15;
$L__BB65_20:
	add.s64 	%rd54, %rd17, %rd5;
	setp.lt.s64 	%p25, %rd54, %rd19;
	@%p25 bra 	$L__BB65_12;
$L__BB65_21:
	ret;

}
	// .globl	_Z15SoftmaxWarpImplI10DirectLoadIffE11DirectStoreIffEfLi1ELi1ELi8ELi2ELb0EL9Algorithm0EEvT_T0_ll
.visible .entry _Z15SoftmaxWarpImplI10DirectLoadIffE11DirectStoreIffEfLi1ELi1ELi8ELi2ELb0EL9Algorithm0EEvT_T0_ll(
	.param .align 8 .b8 _Z15SoftmaxWarpImplI10DirectLoadIffE11DirectStoreIffEfLi1ELi1ELi8ELi2ELb0EL9Algorithm0EEvT_T0_ll_param_0[16],
	.param .align 8 .b8 _Z15SoftmaxWarpImplI10DirectLoadIffE11DirectStoreIffEfLi1ELi1ELi8ELi2ELb0EL9Algorithm0EEvT_T0_ll_param_1[16],
	.param .u64 _Z15SoftmaxWarpImplI10DirectLoadIffE11DirectStoreIffEfLi1ELi1ELi8ELi2ELb0EL9Algorithm0EEvT_T0_ll_param_2,
	.param .u64 _Z15SoftmaxWarpImplI10DirectLoadIffE11DirectStoreIffEfLi1ELi1ELi8ELi2ELb0EL9Algorithm0EEvT_T0_ll_param_3
)
{
	.reg .pred 	%p<16>;
	.reg .b32 	%r<38>;
	.reg .b32 	%f<57>;
	.reg .b64 	%rd<31>;

	ld.param.u64 	%rd1, [_Z15SoftmaxWarpImplI10DirectLoadIffE11DirectStoreIffEfLi1ELi1ELi8ELi2ELb0EL9Algorithm0EEvT_T0_ll_param_0];
	ld.param.u64 	%rd2, [_Z15SoftmaxWarpImplI10DirectLoadIffE11DirectStoreIffEfLi1ELi1ELi8ELi2ELb0EL9Algorithm0EEvT_T0_ll_param_0+8];
	ld.param.u64 	%rd3, [_Z15SoftmaxWarpImplI10DirectLoadIffE11DirectStoreIffEfLi1ELi1ELi8ELi2ELb0EL9Algorithm0EEvT_T0_ll_param_1];
	ld.param.u64 	%rd4, [_Z15SoftmaxWarpImplI10DirectLoadIffE11DirectStoreIffEfLi1ELi1ELi8ELi2ELb0EL9Algorithm0EEvT_T0_ll_param_1+8];
	ld.param.u64 	%rd12, [_Z15SoftmaxWarpImplI10DirectLoadIffE11DirectStoreIffEfLi1ELi1ELi8ELi2ELb0EL9Algorithm0EEvT_T0_ll_param_2];
	ld.param.u64 	%rd13, [_Z15SoftmaxWarpImplI10DirectLoadIffE11DirectStoreIffEfLi1ELi1ELi8ELi2ELb0EL9Algorithm0EEvT_T0_ll_param_3];
	setp.lt.s64 	%p1, %rd13, 9;
	@%p1 bra 	$L__BB66_2;
	mov.u64 	%rd14, $str;
	cvta.global.u64 	%rd15, %rd14;
	mov.u64 	%rd16, $str$1;
	cvta.global.u64 	%rd17, %rd16;
	mov.u64 	%rd18, __unnamed_67;
	cvta.global.u64 	%rd19, %rd18;
	{ // callseq 66, 0
	.param .b64 param0;
	st.param.b64 	[param0], %rd15;
	.param .b64 param1;
	st.param.b64 	[param1], %rd17;
	.param .b32 param2;
	st.param.b32 	[param2], 358;
	.param .b64 param3;
	st.param.b64 	[param3], %rd19;
	.param .b64 param4;
	st.param.b64 	[param4], 1;
	call.uni 
	__assertfail, 
	(
	param0, 
	param1, 
	param2, 
	param3, 
	param4
	);
	} // callseq 66
$L__BB66_2:
	mov.u32 	%r2, %nctaid.x;
	mov.u32 	%r3, %ntid.y;
	mov.u32 	%r4, %ctaid.x;
	mov.u32 	%r5, %tid.y;
	mad.lo.s32 	%r6, %r4, %r3, %r5;
	mul.lo.s32 	%r7, %r3, %r2;
	shl.b32 	%r1, %r7, 1;
	shl.b32 	%r8, %r6, 1;
	cvt.s64.s32 	%rd30, %r8;
	setp.le.s64 	%p2, %rd12, %rd30;
	@%p2 bra 	$L__BB66_5;
	mov.u32 	%r9, %tid.x;
	cvt.u64.u32 	%rd6, %r9;
	cvta.to.global.u64 	%rd7, %rd3;
	cvta.to.global.u64 	%rd8, %rd1;
	cvt.s64.s32 	%rd9, %r1;
$L__BB66_4:
	mad.lo.s64 	%rd20, %rd30, %rd2, %rd6;
	shl.b64 	%rd21, %rd20, 2;
	add.s64 	%rd22, %rd8, %rd21;
	ld.global.f32 	%f1, [%rd22];
	max.f32 	%f2, %f1, 0fFF800000;
	shl.b64 	%rd23, %rd2, 2;
	add.s64 	%rd24, %rd22, %rd23;
	ld.global.f32 	%f3, [%rd24];
	max.f32 	%f4, %f3, 0fFF800000;
	mov.b32 	%r10, %f2;
	shfl.sync.bfly.b32	%r11|%p3, %r10, 4, 31, -1;
	mov.b32 	%f5, %r11;
	max.f32 	%f6, %f2, %f5;
	mov.b32 	%r12, %f6;
	shfl.sync.bfly.b32	%r13|%p4, %r12, 2, 31, -1;
	mov.b32 	%f7, %r13;
	max.f32 	%f8, %f6, %f7;
	mov.b32 	%r14, %f8;
	shfl.sync.bfly.b32	%r15|%p5, %r14, 1, 31, -1;
	mov.b32 	%f9, %r15;
	max.f32 	%f10, %f8, %f9;
	mov.b32 	%r16, %f4;
	shfl.sync.bfly.b32	%r17|%p6, %r16, 4, 31, -1;
	mov.b32 	%f11, %r17;
	max.f32 	%f12, %f4, %f11;
	mov.b32 	%r18, %f12;
	shfl.sync.bfly.b32	%r19|%p7, %r18, 2, 31, -1;
	mov.b32 	%f13, %r19;
	max.f32 	%f14, %f12, %f13;
	mov.b32 	%r20, %f14;
	shfl.sync.bfly.b32	%r21|%p8, %r20, 1, 31, -1;
	mov.b32 	%f15, %r21;
	max.f32 	%f16, %f14, %f15;
	sub.f32 	%f17, %f1, %f10;
	fma.rn.f32 	%f18, %f17, 0f3BBB989D, 0f3F000000;
	cvt.sat.f32.f32 	%f19, %f18;
	mov.f32 	%f20, 0f4B400001;
	mov.f32 	%f21, 0f437C0000;
	fma.rm.f32 	%f22, %f19, %f21, %f20;
	add.f32 	%f23, %f22, 0fCB40007F;
	neg.f32 	%f24, %f23;
	fma.rn.f32 	%f25, %f17, 0f3FB8AA3B, %f24;
	fma.rn.f32 	%f26, %f17, 0f32A57060, %f25;
	mov.b32 	%r22, %f22;
	shl.b32 	%r23, %r22, 23;
	mov.b32 	%f27, %r23;
	ex2.approx.ftz.f32 	%f28, %f26;
	mul.f32 	%f29, %f28, %f27;
	add.f32 	%f30, %f29, 0f00000000;
	sub.f32 	%f31, %f3, %f16;
	fma.rn.f32 	%f32, %f31, 0f3BBB989D, 0f3F000000;
	cvt.sat.f32.f32 	%f33, %f32;
	fma.rm.f32 	%f34, %f33, %f21, %f20;
	add.f32 	%f35, %f34, 0fCB40007F;
	neg.f32 	%f36, %f35;
	fma.rn.f32 	%f37, %f31, 0f3FB8AA3B, %f36;
	fma.rn.f32 	%f38, %f31, 0f32A57060, %f37;
	mov.b32 	%r24, %f34;
	shl.b32 	%r25, %r24, 23;
	mov.b32 	%f39, %r25;
	ex2.approx.ftz.f32 	%f40, %f38;
	mul.f32 	%f41, %f40, %f39;
	add.f32 	%f42, %f41, 0f00000000;
	mov.b32 	%r26, %f30;
	shfl.sync.bfly.b32	%r27|%p9, %r26, 4, 31, -1;
	mov.b32 	%f43, %r27;
	add.f32 	%f44, %f30, %f43;
	mov.b32 	%r28, %f44;
	shfl.sync.bfly.b32	%r29|%p10, %r28, 2, 31, -1;
	mov.b32 	%f45, %r29;
	add.f32 	%f46, %f44, %f45;
	mov.b32 	%r30, %f46;
	shfl.sync.bfly.b32	%r31|%p11, %r30, 1, 31, -1;
	mov.b32 	%f47, %r31;
	add.f32 	%f48, %f46, %f47;
	mov.b32 	%r32, %f42;
	shfl.sync.bfly.b32	%r33|%p12, %r32, 4, 31, -1;
	mov.b32 	%f49, %r33;
	add.f32 	%f50, %f42, %f49;
	mov.b32 	%r34, %f50;
	shfl.sync.bfly.b32	%r35|%p13, %r34, 2, 31, -1;
	mov.b32 	%f51, %r35;
	add.f32 	%f52, %f50, %f51;
	mov.b32 	%r36, %f52;
	shfl.sync.bfly.b32	%r37|%p14, %r36, 1, 31, -1;
	mov.b32 	%f53, %r37;
	add.f32 	%f54, %f52, %f53;
	div.rn.f32 	%f55, %f29, %f48;
	mad.lo.s64 	%rd25, %rd30, %rd4, %rd6;
	shl.b64 	%rd26, %rd25, 2;
	add.s64 	%rd27, %rd7, %rd26;
	st.global.f32 	[%rd27], %f55;
	div.rn.f32 	%f56, %f41, %f54;
	shl.b64 	%rd28, %rd4, 2;
	add.s64 	%rd29, %rd27, %rd28;
	st.global.f32 	[%rd29], %f56;
	add.s64 	%rd30, %rd30, %rd9;
	setp.lt.s64 	%p15, %rd30, %rd12;
	@%p15 bra 	$L__BB66_4;
$L__BB66_5:
	ret;

}
	// .globl	_Z15SoftmaxWarpImplI10DirectLoadIffE11DirectStoreIffEfLi1ELi1ELi8ELi2ELb1EL9Algorithm0EEvT_T0_ll
.visible .entry _Z15SoftmaxWarpImplI10DirectLoadIffE11DirectStoreIffEfLi1ELi1ELi8ELi2ELb1EL9Algorithm0EEvT_T0_ll(
	.param .align 8 .b8 _Z15SoftmaxWarpImplI10DirectLoadIffE11DirectStoreIffEfLi1ELi1ELi8ELi2ELb1EL9Algorithm0EEvT_T0_ll_param_0[16],
	.param .align 8 .b8 _Z15SoftmaxWarpImplI10DirectLoadIffE11DirectStoreIffEfLi1ELi1ELi8ELi2ELb1EL9Algorithm0EEvT_T0_ll_param_1[16],
	.param .u64 _Z15SoftmaxWarpImplI10DirectLoadIffE11DirectStoreIffEfLi1ELi1ELi8ELi2ELb1EL9Algorithm0EEvT_T0_ll_param_2,
	.param .u64 _Z15SoftmaxWarpImplI10DirectLoadIffE11DirectStoreIffEfLi1ELi1ELi8ELi2ELb1EL9Algorithm0EEvT_T0_ll_param_3
)
{
	.reg .pred 	%p<20>;
	.reg .b32 	%r<38>;
	.reg .b32 	%f<67>;
	.reg .b64 	%rd<35>;

	ld.param.u64 	%rd2, [_Z15SoftmaxWarpImplI10DirectLoadIffE11DirectStoreIffEfLi1ELi1ELi8ELi2ELb1EL9Algorithm0EEvT_T0_ll_param_0+8];
	ld.param.u64 	%rd4, [_Z15SoftmaxWarpImplI10DirectLoadIffE11DirectStoreIffEfLi1ELi1ELi8ELi2ELb1EL9Algorithm0EEvT_T0_ll_param_1+8];
	ld.param.u64 	%rd12, [_Z15SoftmaxWarpImplI10DirectLoadIffE11DirectStoreIffEfLi1ELi1ELi8ELi2ELb1EL9Algorithm0EEvT_T0_ll_param_1];
	ld.param.u64 	%rd13, [_Z15SoftmaxWarpImplI10DirectLoadIffE11DirectStoreIffEfLi1ELi1ELi8ELi2ELb1EL9Algorithm0EEvT_T0_ll_param_0];
	ld.param.u64 	%rd10, [_Z15SoftmaxWarpImplI10DirectLoadIffE11DirectStoreIffEfLi1ELi1ELi8ELi2ELb1EL9Algorithm0EEvT_T0_ll_param_2];
	ld.param.u64 	%rd11, [_Z15SoftmaxWarpImplI10DirectLoadIffE11DirectStoreIffEfLi1ELi1ELi8ELi2ELb1EL9Algorithm0EEvT_T0_ll_param_3];
	cvta.to.global.u64 	%rd1, %rd13;
	cvta.to.global.u64 	%rd3, %rd12;
	setp.lt.s64 	%p1, %rd11, 9;
	@%p1 bra 	$L__BB67_2;
	mov.u64 	%rd14, $str;
	cvta.global.u64 	%rd15, %rd14;
	mov.u64 	%rd16, $str$1;
	cvta.global.u64 	%rd17, %rd16;
	mov.u64 	%rd18, __unnamed_68;
	cvta.global.u64 	%rd19, %rd18;
	{ // callseq 67, 0
	.param .b64 param0;
	st.param.b64 	[param0], %rd15;
	.param .b64 param1;
	st.param.b64 	[param1], %rd17;
	.param .b32 param2;
	st.param.b32 	[param2], 358;
	.param .b64 param3;
	st.param.b64 	[param3], %rd19;
	.param .b64 param4;
	st.param.b64 	[param4], 1;
	call.uni 
	__assertfail, 
	(
	param0, 
	param1, 
	param2, 
	param3, 
	param4
	);
	} // callseq 67
$L__BB67_2:
	mov.u32 	%r2, %nctaid.x;
	mov.u32 	%r3, %ntid.y;
	mov.u32 	%r4, %ctaid.x;
	mov.u32 	%r5, %tid.y;
	mad.lo.s32 	%r6, %r4, %r3, %r5;
	mul.lo.s32 	%r7, %r3, %r2;
	shl.b32 	%r1, %r7, 1;
	shl.b32 	%r8, %r6, 1;
	cvt.s64.s32 	%rd34, %r8;
	setp.le.s64 	%p2, %rd10, %rd34;
	@%p2 bra 	$L__BB67_13;
	mov.u32 	%r9, %tid.x;
	cvt.u64.u32 	%rd6, %r9;
	cvt.s64.s32 	%rd7, %r1;
$L__BB67_4:
	setp.le.s64 	%p3, %rd11, %rd6;
	mov.f32 	%f63, 0fFF800000;
	mov.f32 	%f64, %f63;
	@%p3 bra 	$L__BB67_6;
	mad.lo.s64 	%rd20, %rd34, %rd2, %rd6;
	shl.b64 	%rd21, %rd20, 2;
	add.s64 	%rd22, %rd1, %rd21;
	ld.global.f32 	%f64, [%rd22];
	max.f32 	%f63, %f64, 0fFF800000;
$L__BB67_6:
	setp.le.s64 	%p4, %rd11, %rd6;
	mov.f32 	%f65, 0fFF800000;
	mov.f32 	%f66, %f65;
	@%p4 bra 	$L__BB67_8;
	mad.lo.s64 	%rd23, %rd2, %rd34, %rd2;
	add.s64 	%rd24, %rd23, %rd6;
	shl.b64 	%rd25, %rd24, 2;
	add.s64 	%rd26, %rd1, %rd25;
	ld.global.f32 	%f66, [%rd26];
	max.f32 	%f65, %f66, 0fFF800000;
$L__BB67_8:
	setp.le.s64 	%p5, %rd11, %rd6;
	mov.b32 	%r10, %f63;
	shfl.sync.bfly.b32	%r11|%p6, %r10, 4, 31, -1;
	mov.b32 	%f15, %r11;
	max.f32 	%f16, %f63, %f15;
	mov.b32 	%r12, %f16;
	shfl.sync.bfly.b32	%r13|%p7, %r12, 2, 31, -1;
	mov.b32 	%f17, %r13;
	max.f32 	%f18, %f16, %f17;
	mov.b32 	%r14, %f18;
	shfl.sync.bfly.b32	%r15|%p8, %r14, 1, 31, -1;
	mov.b32 	%f19, %r15;
	max.f32 	%f20, %f18, %f19;
	mov.b32 	%r16, %f65;
	shfl.sync.bfly.b32	%r17|%p9, %r16, 4, 31, -1;
	mov.b32 	%f21, %r17;
	max.f32 	%f22, %f65, %f21;
	mov.b32 	%r18, %f22;
	shfl.sync.bfly.b32	%r19|%p10, %r18, 2, 31, -1;
	mov.b32 	%f23, %r19;
	max.f32 	%f24, %f22, %f23;
	mov.b32 	%r20, %f24;
	shfl.sync.bfly.b32	%r21|%p11, %r20, 1, 31, -1;
	mov.b32 	%f25, %r21;
	max.f32 	%f26, %f24, %f25;
	sub.f32 	%f27, %f64, %f20;
	fma.rn.f32 	%f28, %f27, 0f3BBB989D, 0f3F000000;
	cvt.sat.f32.f32 	%f29, %f28;
	mov.f32 	%f30, 0f4B400001;
	mov.f32 	%f31, 0f437C0000;
	fma.rm.f32 	%f32, %f29, %f31, %f30;
	add.f32 	%f33, %f32, 0fCB40007F;
	neg.f32 	%f34, %f33;
	fma.rn.f32 	%f35, %f27, 0f3FB8AA3B, %f34;
	fma.rn.f32 	%f36, %f27, 0f32A57060, %f35;
	mov.b32 	%r22, %f32;
	shl.b32 	%r23, %r22, 23;
	mov.b32 	%f37, %r23;
	ex2.approx.ftz.f32 	%f38, %f36;
	mul.f32 	%f39, %f38, %f37;
	add.f32 	%f40, %f39, 0f00000000;
	sub.f32 	%f41, %f66, %f26;
	fma.rn.f32 	%f42, %f41, 0f3BBB989D, 0f3F000000;
	cvt.sat.f32.f32 	%f43, %f42;
	fma.rm.f32 	%f44, %f43, %f31, %f30;
	add.f32 	%f45, %f44, 0fCB40007F;
	neg.f32 	%f46, %f45;
	fma.rn.f32 	%f47, %f41, 0f3FB8AA3B, %f46;
	fma.rn.f32 	%f48, %f41, 0f32A57060, %f47;
	mov.b32 	%r24, %f44;
	shl.b32 	%r25, %r24, 23;
	mov.b32 	%f49, %r25;
	ex2.approx.ftz.f32 	%f50, %f48;
	mul.f32 	%f9, %f50, %f49;
	add.f32 	%f51, %f9, 0f00000000;
	mov.b32 	%r26, %f40;
	shfl.sync.bfly.b32	%r27|%p12, %r26, 4, 31, -1;
	mov.b32 	%f52, %r27;
	add.f32 	%f53, %f40, %f52;
	mov.b32 	%r28, %f53;
	shfl.sync.bfly.b32	%r29|%p13, %r28, 2, 31, -1;
	mov.b32 	%f54, %r29;
	add.f32 	%f55, %f53, %f54;
	mov.b32 	%r30, %f55;
	shfl.sync.bfly.b32	%r31|%p14, %r30, 1, 31, -1;
	mov.b32 	%f56, %r31;
	add.f32 	%f57, %f55, %f56;
	mov.b32 	%r32, %f51;
	shfl.sync.bfly.b32	%r33|%p15, %r32, 4, 31, -1;
	mov.b32 	%f58, %r33;
	add.f32 	%f59, %f51, %f58;
	mov.b32 	%r34, %f59;
	shfl.sync.bfly.b32	%r35|%p16, %r34, 2, 31, -1;
	mov.b32 	%f60, %r35;
	add.f32 	%f61, %f59, %f60;
	mov.b32 	%r36, %f61;
	shfl.sync.bfly.b32	%r37|%p17, %r36, 1, 31, -1;
	mov.b32 	%f62, %r37;
	add.f32 	%f10, %f61, %f62;
	div.rn.f32 	%f11, %f39, %f57;
	@%p5 bra 	$L__BB67_10;
	mad.lo.s64 	%rd27, %rd34, %rd4, %rd6;
	shl.b64 	%rd28, %rd27, 2;
	add.s64 	%rd29, %rd3, %rd28;
	st.global.f32 	[%rd29], %f11;
$L__BB67_10:
	setp.le.s64 	%p18, %rd11, %rd6;
	div.rn.f32 	%f12, %f9, %f10;
	@%p18 bra 	$L__BB67_12;
	mad.lo.s64 	%rd30, %rd4, %rd34, %rd4;
	add.s64 	%rd31, %rd30, %rd6;
	shl.b64 	%rd32, %rd31, 2;
	add.s64 	%rd33, %rd3, %rd32;
	st.global.f32 	[%rd33], %f12;
$L__BB67_12:
	add.s64 	%rd34, %rd34, %rd7;
	setp.lt.s64 	%p19, %rd34, %rd10;
	@%p19 bra 	$L__BB67_4;
$L__BB67_13:
	ret;

}
	// .globl	_Z15SoftmaxWarpImplI10DirectLoadIffE11DirectStoreIffEfLi1ELi1ELi8ELi1ELb0EL9Algorithm0EEvT_T0_ll
.visible .entry _Z15SoftmaxWarpImplI10DirectLoadIffE11DirectStoreIffEfLi1ELi1ELi8ELi1ELb0EL9Algorithm0EEvT_T0_ll(
	.param .align 8 .b8 _Z15SoftmaxWarpImplI10DirectLoadIffE11DirectStoreIffEfLi1ELi1ELi8ELi1ELb0EL9Algorithm0EEvT_T0_ll_param_0[16],
	.param .align 8 .b8 _Z15SoftmaxWarpImplI10DirectLoadIffE11DirectStoreIffEfLi1ELi1ELi8ELi1ELb0EL9Algorithm0EEvT_T0_ll_param_1[16],
	.param .u64 _Z15SoftmaxWarpImplI10DirectLoadIffE11DirectStoreIffEfLi1ELi1ELi8ELi1ELb0EL9Algorithm0EEvT_T0_ll_param_2,
	.param .u64 _Z15SoftmaxWarpImplI10DirectLoadIffE11DirectStoreIffEfLi1ELi1ELi8ELi1ELb0EL9Algorithm0EEvT_T0_ll_param_3
)
{
	.reg .pred 	%p<26>;
	.reg .b32 	%r<53>;
	.reg .b32 	%f<86>;
	.reg .b64 	%rd<55>;

	ld.param.u64 	%rd2, [_Z15SoftmaxWarpImplI10DirectLoadIffE11DirectStoreIffEfLi1ELi1ELi8ELi1ELb0EL9Algorithm0EEvT_T0_ll_param_0+8];
	ld.param.u64 	%rd4, [_Z15SoftmaxWarpImplI10DirectLoadIffE11DirectStoreIffEfLi1ELi1ELi8ELi1ELb0EL9Algorithm0EEvT_T0_ll_param_1+8];
	ld.param.u64 	%rd19, [_Z15SoftmaxWarpImplI10DirectLoadIffE11DirectStoreIffEfLi1ELi1ELi8ELi1ELb0EL9Algorithm0EEvT_T0_ll_param_1];
	ld.param.u64 	%rd20, [_Z15SoftmaxWarpImplI10DirectLoadIffE11DirectStoreIffEfLi1ELi1ELi8ELi1ELb0EL9Algorithm0EEvT_T0_ll_param_0];
	ld.param.u64 	%rd18, [_Z15SoftmaxWarpImplI10DirectLoadIffE11DirectStoreIffEfLi1ELi1ELi8ELi1ELb0EL9Algorithm0EEvT_T0_ll_param_2];
	ld.param.u64 	%rd21, [_Z15SoftmaxWarpImplI10DirectLoadIffE11DirectStoreIffEfLi1ELi1ELi8ELi1ELb0EL9Algorithm0EEvT_T0_ll_param_3];
	cvta.to.global.u64 	%rd1, %rd20;
	cvta.to.global.u64 	%rd3, %rd19;
	setp.lt.s64 	%p1, %rd21, 9;
	@%p1 bra 	$L__BB68_2;
	mov.u64 	%rd22, $str;
	cvta.global.u64 	%rd23, %rd22;
	mov.u64 	%rd24, $str$1;
	cvta.global.u64 	%rd25, %rd24;
	mov.u64 	%rd26, __unnamed_69;
	cvta.global.u64 	%rd27, %rd26;
	{ // callseq 68, 0
	.param .b64 param0;
	st.param.b64 	[param0], %rd23;
	.param .b64 param1;
	st.param.b64 	[param1], %rd25;
	.param .b32 param2;
	st.param.b32 	[param2], 358;
	.param .b64 param3;
	st.param.b64 	[param3], %rd27;
	.param .b64 param4;
	st.param.b64 	[param4], 1;
	call.uni 
	__assertfail, 
	(
	param0, 
	param1, 
	param2, 
	param3, 
	param4
	);
	} // callseq 68
$L__BB68_2:
	mov.u32 	%r1, %nctaid.x;
	mov.u32 	%r2, %ntid.y;
	mul.lo.s32 	%r3, %r1, %r2;
	mov.u32 	%r4, %ctaid.x;
	mov.u32 	%r5, %tid.y;
	mad.lo.s32 	%r6, %r4, %r2, %r5;
	cvt.s64.s32 	%rd5, %r3;
	cvt.s64.s32 	%rd54, %r6;
	setp.le.s64 	%p2, %rd18, %rd54;
	@%p2 bra 	$L__BB68_10;
	mov.u32 	%r7, %tid.x;
	cvt.u64.u32 	%rd7, %r7;
	add.s64 	%rd8, %rd5, %rd54;
	max.s64 	%rd28, %rd18, %rd8;
	setp.lt.s64 	%p3, %rd8, %rd18;
	selp.u64 	%rd9, 1, 0, %p3;
	add.s64 	%rd29, %rd8, %rd9;
	sub.s64 	%rd10, %rd28, %rd29;
	or.b64  	%rd30, %rd10, %rd5;
	and.b64  	%rd31, %rd30, -4294967296;
	setp.ne.s64 	%p4, %rd31, 0;
	@%p4 bra 	$L__BB68_5;
	cvt.u32.u64 	%r8, %rd5;
	cvt.u32.u64 	%r9, %rd10;
	div.u32 	%r10, %r9, %r8;
	cvt.u64.u32 	%rd52, %r10;
	bra.uni 	$L__BB68_6;
$L__BB68_5:
	div.u64 	%rd52, %rd10, %rd5;
$L__BB68_6:
	add.s64 	%rd14, %rd52, %rd9;
	and.b64  	%rd32, %rd14, 1;
	setp.eq.b64 	%p5, %rd32, 1;
	@%p5 bra 	$L__BB68_8;
	mad.lo.s64 	%rd33, %rd2, %rd54, %rd7;
	shl.b64 	%rd34, %rd33, 2;
	add.s64 	%rd35, %rd1, %rd34;
	ld.global.f32 	%f1, [%rd35];
	max.f32 	%f2, %f1, 0fFF800000;
	mov.b32 	%r11, %f2;
	shfl.sync.bfly.b32	%r12|%p6, %r11, 4, 31, -1;
	mov.b32 	%f3, %r12;
	max.f32 	%f4, %f2, %f3;
	mov.b32 	%r13, %f4;
	shfl.sync.bfly.b32	%r14|%p7, %r13, 2, 31, -1;
	mov.b32 	%f5, %r14;
	max.f32 	%f6, %f4, %f5;
	mov.b32 	%r15, %f6;
	shfl.sync.bfly.b32	%r16|%p8, %r15, 1, 31, -1;
	mov.b32 	%f7, %r16;
	max.f32 	%f8, %f6, %f7;
	sub.f32 	%f9, %f1, %f8;
	fma.rn.f32 	%f10, %f9, 0f3BBB989D, 0f3F000000;
	cvt.sat.f32.f32 	%f11, %f10;
	mov.f32 	%f12, 0f4B400001;
	mov.f32 	%f13, 0f437C0000;
	fma.rm.f32 	%f14, %f11, %f13, %f12;
	add.f32 	%f15, %f14, 0fCB40007F;
	neg.f32 	%f16, %f15;
	fma.rn.f32 	%f17, %f9, 0f3FB8AA3B, %f16;
	fma.rn.f32 	%f18, %f9, 0f32A57060, %f17;
	mov.b32 	%r17, %f14;
	shl.b32 	%r18, %r17, 23;
	mov.b32 	%f19, %r18;
	ex2.approx.ftz.f32 	%f20, %f18;
	mul.f32 	%f21, %f20, %f19;
	add.f32 	%f22, %f21, 0f00000000;
	mov.b32 	%r19, %f22;
	shfl.sync.bfly.b32	%r20|%p9, %r19, 4, 31, -1;
	mov.b32 	%f23, %r20;
	add.f32 	%f24, %f22, %f23;
	mov.b32 	%r21, %f24;
	shfl.sync.bfly.b32	%r22|%p10, %r21, 2, 31, -1;
	mov.b32 	%f25, %r22;
	add.f32 	%f26, %f24, %f25;
	mov.b32 	%r23, %f26;
	shfl.sync.bfly.b32	%r24|%p11, %r23, 1, 31, -1;
	mov.b32 	%f27, %r24;
	add.f32 	%f28, %f26, %f27;
	div.rn.f32 	%f29, %f21, %f28;
	mad.lo.s64 	%rd36, %rd4, %rd54, %rd7;
	shl.b64 	%rd37, %rd36, 2;
	add.s64 	%rd38, %rd3, %rd37;
	st.global.f32 	[%rd38], %f29;
	mov.u64 	%rd54, %rd8;
$L__BB68_8:
	setp.eq.s64 	%p12, %rd14, 0;
	@%p12 bra 	$L__BB68_10;
$L__BB68_9:
	mad.lo.s64 	%rd39, %rd54, %rd2, %rd7;
	shl.b64 	%rd40, %rd39, 2;
	add.s64 	%rd41, %rd1, %rd40;
	ld.global.f32 	%f30, [%rd41];
	max.f32 	%f31, %f30, 0fFF800000;
	mov.b32 	%r25, %f31;
	shfl.sync.bfly.b32	%r26|%p13, %r25, 4, 31, -1;
	mov.b32 	%f32, %r26;
	max.f32 	%f33, %f31, %f32;
	mov.b32 	%r27, %f33;
	shfl.sync.bfly.b32	%r28|%p14, %r27, 2, 31, -1;
	mov.b32 	%f34, %r28;
	max.f32 	%f35, %f33, %f34;
	mov.b32 	%r29, %f35;
	shfl.sync.bfly.b32	%r30|%p15, %r29, 1, 31, -1;
	mov.b32 	%f36, %r30;
	max.f32 	%f37, %f35, %f36;
	sub.f32 	%f38, %f30, %f37;
	fma.rn.f32 	%f39, %f38, 0f3BBB989D, 0f3F000000;
	cvt.sat.f32.f32 	%f40, %f39;
	mov.f32 	%f41, 0f4B400001;
	mov.f32 	%f42, 0f437C0000;
	fma.rm.f32 	%f43, %f40, %f42, %f41;
	add.f32 	%f44, %f43, 0fCB40007F;
	neg.f32 	%f45, %f44;
	fma.rn.f32 	%f46, %f38, 0f3FB8AA3B, %f45;
	fma.rn.f32 	%f47, %f38, 0f32A57060, %f46;
	mov.b32 	%r31, %f43;
	shl.b32 	%r32, %r31, 23;
	mov.b32 	%f48, %r32;
	ex2.approx.ftz.f32 	%f49, %f47;
	mul.f32 	%f50, %f49, %f48;
	add.f32 	%f51, %f50, 0f00000000;
	mov.b32 	%r33, %f51;
	shfl.sync.bfly.b32	%r34|%p16, %r33, 4, 31, -1;
	mov.b32 	%f52, %r34;
	add.f32 	%f53, %f51, %f52;
	mov.b32 	%r35, %f53;
	shfl.sync.bfly.b32	%r36|%p17, %r35, 2, 31, -1;
	mov.b32 	%f54, %r36;
	add.f32 	%f55, %f53, %f54;
	mov.b32 	%r37, %f55;
	shfl.sync.bfly.b32	%r38|%p18, %r37, 1, 31, -1;
	mov.b32 	%f56, %r38;
	add.f32 	%f57, %f55, %f56;
	div.rn.f32 	%f58, %f50, %f57;
	mad.lo.s64 	%rd42, %rd54, %rd4, %rd7;
	shl.b64 	%rd43, %rd42, 2;
	add.s64 	%rd44, %rd3, %rd43;
	st.global.f32 	[%rd44], %f58;
	add.s64 	%rd45, %rd54, %rd5;
	mad.lo.s64 	%rd46, %rd45, %rd2, %rd7;
	shl.b64 	%rd47, %rd46, 2;
	add.s64 	%rd48, %rd1, %rd47;
	ld.global.f32 	%f59, [%rd48];
	max.f32 	%f60, %f59, 0fFF800000;
	mov.b32 	%r39, %f60;
	shfl.sync.bfly.b32	%r40|%p19, %r39, 4, 31, -1;
	mov.b32 	%f61, %r40;
	max.f32 	%f62, %f60, %f61;
	mov.b32 	%r41, %f62;
	shfl.sync.bfly.b32	%r42|%p20, %r41, 2, 31, -1;
	mov.b32 	%f63, %r42;
	max.f32 	%f64, %f62, %f63;
	mov.b32 	%r43, %f64;
	shfl.sync.bfly.b32	%r44|%p21, %r43, 1, 31, -1;
	mov.b32 	%f65, %r44;
	max.f32 	%f66, %f64, %f65;
	sub.f32 	%f67, %f59, %f66;
	fma.rn.f32 	%f68, %f67, 0f3BBB989D, 0f3F000000;
	cvt.sat.f32.f32 	%f69, %f68;
	fma.rm.f32 	%f70, %f69, %f42, %f41;
	add.f32 	%f71, %f70, 0fCB40007F;
	neg.f32 	%f72, %f71;
	fma.rn.f32 	%f73, %f67, 0f3FB8AA3B, %f72;
	fma.rn.f32 	%f74, %f67, 0f32A57060, %f73;
	mov.b32 	%r45, %f70;
	shl.b32 	%r46, %r45, 23;
	mov.b32 	%f75, %r46;
	ex2.approx.ftz.f32 	%f76, %f74;
	mul.f32 	%f77, %f76, %f75;
	add.f32 	%f78, %f77, 0f00000000;
	mov.b32 	%r47, %f78;
	shfl.sync.bfly.b32	%r48|%p22, %r47, 4, 31, -1;
	mov.b32 	%f79, %r48;
	add.f32 	%f80, %f78, %f79;
	mov.b32 	%r49, %f80;
	shfl.sync.bfly.b32	%r50|%p23, %r49, 2, 31, -1;
	mov.b32 	%f81, %r50;
	add.f32 	%f82, %f80, %f81;
	mov.b32 	%r51, %f82;
	shfl.sync.bfly.b32	%r52|%p24, %r51, 1, 31, -1;
	mov.b32 	%f83, %r52;
	add.f32 	%f84, %f82, %f83;
	div.rn.f32 	%f85, %f77, %f84;
	mad.lo.s64 	%rd49, %rd45, %rd4, %rd7;
	shl.b64 	%rd50, %rd49, 2;
	add.s64 	%rd51, %rd3, %rd50;
	st.global.f32 	[%rd51], %f85;
	add.s64 	%rd54, %rd45, %rd5;
	setp.lt.s64 	%p25, %rd54, %rd18;
	@%p25 bra 	$L__BB68_9;
$L__BB68_10:
	ret;

}
	// .globl	_Z15SoftmaxWarpImplI10DirectLoadIffE11DirectStoreIffEfLi1ELi1ELi8ELi1ELb1EL9Algorithm0EEvT_T0_ll
.visible .entry _Z15SoftmaxWarpImplI10DirectLoadIffE11DirectStoreIffEfLi1ELi1ELi8ELi1ELb1EL9Algorithm0EEvT_T0_ll(
	.param .align 8 .b8 _Z15SoftmaxWarpImplI10DirectLoadIffE11DirectStoreIffEfLi1ELi1ELi8ELi1ELb1EL9Algorithm0EEvT_T0_ll_param_0[16],
	.param .align 8 .b8 _Z15SoftmaxWarpImplI10DirectLoadIffE11DirectStoreIffEfLi1ELi1ELi8ELi1ELb1EL9Algorithm0EEvT_T0_ll_param_1[16],
	.param .u64 _Z15SoftmaxWarpImplI10DirectLoadIffE11DirectStoreIffEfLi1ELi1ELi8ELi1ELb1EL9Algorithm0EEvT_T0_ll_param_2,
	.param .u64 _Z15SoftmaxWarpImplI10DirectLoadIffE11DirectStoreIffEfLi1ELi1ELi8ELi1ELb1EL9Algorithm0EEvT_T0_ll_param_3
)
{
	.reg .pred 	%p<32>;
	.reg .b32 	%r<53>;
	.reg .b32 	%f<103>;
	.reg .b64 	%rd<55>;

	ld.param.u64 	%rd2, [_Z15SoftmaxWarpImplI10DirectLoadIffE11DirectStoreIffEfLi1ELi1ELi8ELi1ELb1EL9Algorithm0EEvT_T0_ll_param_0+8];
	ld.param.u64 	%rd4, [_Z15SoftmaxWarpImplI10DirectLoadIffE11DirectStoreIffEfLi1ELi1ELi8ELi1ELb1EL9Algorithm0EEvT_T0_ll_param_1+8];
	ld.param.u64 	%rd21, [_Z15SoftmaxWarpImplI10DirectLoadIffE11DirectStoreIffEfLi1ELi1ELi8ELi1ELb1EL9Algorithm0EEvT_T0_ll_param_1];
	ld.param.u64 	%rd22, [_Z15SoftmaxWarpImplI10DirectLoadIffE11DirectStoreIffEfLi1ELi1ELi8ELi1ELb1EL9Algorithm0EEvT_T0_ll_param_0];
	ld.param.u64 	%rd19, [_Z15SoftmaxWarpImplI10DirectLoadIffE11DirectStoreIffEfLi1ELi1ELi8ELi1ELb1EL9Algorithm0EEvT_T0_ll_param_2];
	ld.param.u64 	%rd20, [_Z15SoftmaxWarpImplI10DirectLoadIffE11DirectStoreIffEfLi1ELi1ELi8ELi1ELb1EL9Algorithm0EEvT_T0_ll_param_3];
	cvta.to.global.u64 	%rd1, %rd22;
	cvta.to.global.u64 	%rd3, %rd21;
	setp.lt.s64 	%p1, %rd20, 9;
	@%p1 bra 	$L__BB69_2;
	mov.u64 	%rd23, $str;
	cvta.global.u64 	%rd24, %rd23;
	mov.u64 	%rd25, $str$1;
	cvta.global.u64 	%rd26, %rd25;
	mov.u64 	%rd27, __unnamed_70;
	cvta.global.u64 	%rd28, %rd27;
	{ // callseq 69, 0
	.param .b64 param0;
	st.param.b64 	[param0], %rd24;
	.param .b64 param1;
	st.param.b64 	[param1], %rd26;
	.param .b32 param2;
	st.param.b32 	[param2], 358;
	.param .b64 param3;
	st.param.b64 	[param3], %rd28;
	.param .b64 param4;
	st.param.b64 	[param4], 1;
	call.uni 
	__assertfail, 
	(
	param0, 
	param1, 
	param2, 
	param3, 
	param4
	);
	} // callseq 69
$L__BB69_2:
	mov.u32 	%r1, %nctaid.x;
	mov.u32 	%r2, %ntid.y;
	mul.lo.s32 	%r3, %r1, %r2;
	mov.u32 	%r4, %ctaid.x;
	mov.u32 	%r5, %tid.y;
	mad.lo.s32 	%r6, %r4, %r2, %r5;
	cvt.s64.s32 	%rd5, %r3;
	cvt.s64.s32 	%rd6, %r6;
	setp.le.s64 	%p2, %rd19, %rd6;
	@%p2 bra 	$L__BB69_21;
	mov.u32 	%r7, %tid.x;
	cvt.u64.u32 	%rd7, %r7;
	add.s64 	%rd8, %rd5, %rd6;
	max.s64 	%rd29, %rd19, %rd8;
	setp.lt.s64 	%p3, %rd8, %rd19;
	selp.u64 	%rd9, 1, 0, %p3;
	add.s64 	%rd30, %rd8, %rd9;
	sub.s64 	%rd10, %rd29, %rd30;
	or.b64  	%rd31, %rd10, %rd5;
	and.b64  	%rd32, %rd31, -4294967296;
	setp.ne.s64 	%p4, %rd32, 0;
	@%p4 bra 	$L__BB69_5;
	cvt.u32.u64 	%r8, %rd5;
	cvt.u32.u64 	%r9, %rd10;
	div.u32 	%r10, %r9, %r8;
	cvt.u64.u32 	%rd52, %r10;
	bra.uni 	$L__BB69_6;
$L__BB69_5:
	div.u64 	%rd52, %rd10, %rd5;
$L__BB69_6:
	add.s64 	%rd14, %rd52, %rd9;
	and.b64  	%rd33, %rd14, 1;
	setp.eq.b64 	%p5, %rd33, 1;
	mov.u64 	%rd54, %rd6;
	@%p5 bra 	$L__BB69_11;
	setp.le.s64 	%p6, %rd20, %rd7;
	mov.f32 	%f97, 0fFF800000;
	mov.f32 	%f98, %f97;
	@%p6 bra 	$L__BB69_9;
	mad.lo.s64 	%rd34, %rd2, %rd6, %rd7;
	shl.b64 	%rd35, %rd34, 2;
	add.s64 	%rd36, %rd1, %rd35;
	ld.global.f32 	%f97, [%rd36];
	max.f32 	%f98, %f97, 0fFF800000;
$L__BB69_9:
	setp.le.s64 	%p7, %rd20, %rd7;
	mov.b32 	%r11, %f98;
	shfl.sync.bfly.b32	%r12|%p8, %r11, 4, 31, -1;
	mov.b32 	%f17, %r12;
	max.f32 	%f18, %f98, %f17;
	mov.b32 	%r13, %f18;
	shfl.sync.bfly.b32	%r14|%p9, %r13, 2, 31, -1;
	mov.b32 	%f19, %r14;
	max.f32 	%f20, %f18, %f19;
	mov.b32 	%r15, %f20;
	shfl.sync.bfly.b32	%r16|%p10, %r15, 1, 31, -1;
	mov.b32 	%f21, %r16;
	max.f32 	%f22, %f20, %f21;
	sub.f32 	%f23, %f97, %f22;
	fma.rn.f32 	%f24, %f23, 0f3BBB989D, 0f3F000000;
	cvt.sat.f32.f32 	%f25, %f24;
	mov.f32 	%f26, 0f4B400001;
	mov.f32 	%f27, 0f437C0000;
	fma.rm.f32 	%f28, %f25, %f27, %f26;
	add.f32 	%f29, %f28, 0fCB40007F;
	neg.f32 	%f30, %f29;
	fma.rn.f32 	%f31, %f23, 0f3FB8AA3B, %f30;
	fma.rn.f32 	%f32, %f23, 0f32A57060, %f31;
	mov.b32 	%r17, %f28;
	shl.b32 	%r18, %r17, 23;
	mov.b32 	%f33, %r18;
	ex2.approx.ftz.f32 	%f34, %f32;
	mul.f32 	%f35, %f34, %f33;
	add.f32 	%f36, %f35, 0f00000000;
	mov.b32 	%r19, %f36;
	shfl.sync.bfly.b32	%r20|%p11, %r19, 4, 31, -1;
	mov.b32 	%f37, %r20;
	add.f32 	%f38, %f36, %f37;
	mov.b32 	%r21, %f38;
	shfl.sync.bfly.b32	%r22|%p12, %r21, 2, 31, -1;
	mov.b32 	%f39, %r22;
	add.f32 	%f40, %f38, %f39;
	mov.b32 	%r23, %f40;
	shfl.sync.bfly.b32	%r24|%p13, %r23, 1, 31, -1;
	mov.b32 	%f41, %r24;
	add.f32 	%f42, %f40, %f41;
	div.rn.f32 	%f5, %f35, %f42;
	mov.u64 	%rd54, %rd8;
	@%p7 bra 	$L__BB69_11;
	mad.lo.s64 	%rd37, %rd4, %rd6, %rd7;
	shl.b64 	%rd38, %rd37, 2;
	add.s64 	%rd39, %rd3, %rd38;
	st.global.f32 	[%rd39], %f5;
$L__BB69_11:
	setp.eq.s64 	%p14, %rd14, 0;
	@%p14 bra 	$L__BB69_21;
$L__BB69_12:
	setp.le.s64 	%p15, %rd20, %rd7;
	mov.f32 	%f99, 0fFF800000;
	mov.f32 	%f100, %f99;
	@%p15 bra 	$L__BB69_14;
	mad.lo.s64 	%rd40, %rd54, %rd2, %rd7;
	shl.b64 	%rd41, %rd40, 2;
	add.s64 	%rd42, %rd1, %rd41;
	ld.global.f32 	%f99, [%rd42];
	max.f32 	%f100, %f99, 0fFF800000;
$L__BB69_14:
	setp.le.s64 	%p16, %rd20, %rd7;
	mov.b32 	%r25, %f100;
	shfl.sync.bfly.b32	%r26|%p17, %r25, 4, 31, -1;
	mov.b32 	%f44, %r26;
	max.f32 	%f45, %f100, %f44;
	mov.b32 	%r27, %f45;
	shfl.sync.bfly.b32	%r28|%p18, %r27, 2, 31, -1;
	mov.b32 	%f46, %r28;
	max.f32 	%f47, %f45, %f46;
	mov.b32 	%r29, %f47;
	shfl.sync.bfly.b32	%r30|%p19, %r29, 1, 31, -1;
	mov.b32 	%f48, %r30;
	max.f32 	%f49, %f47, %f48;
	sub.f32 	%f50, %f99, %f49;
	fma.rn.f32 	%f51, %f50, 0f3BBB989D, 0f3F000000;
	cvt.sat.f32.f32 	%f52, %f51;
	mov.f32 	%f53, 0f4B400001;
	mov.f32 	%f54, 0f437C0000;
	fma.rm.f32 	%f55, %f52, %f54, %f53;
	add.f32 	%f56, %f55, 0fCB40007F;
	neg.f32 	%f57, %f56;
	fma.rn.f32 	%f58, %f50, 0f3FB8AA3B, %f57;
	fma.rn.f32 	%f59, %f50, 0f32A57060, %f58;
	mov.b32 	%r31, %f55;
	shl.b32 	%r32, %r31, 23;
	mov.b32 	%f60, %r32;
	ex2.approx.ftz.f32 	%f61, %f59;
	mul.f32 	%f62, %f61, %f60;
	add.f32 	%f63, %f62, 0f00000000;
	mov.b32 	%r33, %f63;
	shfl.sync.bfly.b32	%r34|%p20, %r33, 4, 31, -1;
	mov.b32 	%f64, %r34;
	add.f32 	%f65, %f63, %f64;
	mov.b32 	%r35, %f65;
	shfl.sync.bfly.b32	%r36|%p21, %r35, 2, 31, -1;
	mov.b32 	%f66, %r36;
	add.f32 	%f67, %f65, %f66;
	mov.b32 	%r37, %f67;
	shfl.sync.bfly.b32	%r38|%p22, %r37, 1, 31, -1;
	mov.b32 	%f68, %r38;
	add.f32 	%f69, %f67, %f68;
	div.rn.f32 	%f10, %f62, %f69;
	@%p16 bra 	$L__BB69_16;
	mad.lo.s64 	%rd43, %rd54, %rd4, %rd7;
	shl.b64 	%rd44, %rd43, 2;
	add.s64 	%rd45, %rd3, %rd44;
	st.global.f32 	[%rd45], %f10;
$L__BB69_16:
	setp.le.s64 	%p23, %rd20, %rd7;
	add.s64 	%rd17, %rd54, %rd5;
	mov.f32 	%f101, 0fFF800000;
	mov.f32 	%f102, %f101;
	@%p23 bra 	$L__BB69_18;
	mad.lo.s64 	%rd46, %rd17, %rd2, %rd7;
	shl.b64 	%rd47, %rd46, 2;
	add.s64 	%rd48, %rd1, %rd47;
	ld.global.f32 	%f101, [%rd48];
	max.f32 	%f102, %f101, 0fFF800000;
$L__BB69_18:
	setp.le.s64 	%p24, %rd20, %rd7;
	mov.b32 	%r39, %f102;
	shfl.sync.bfly.b32	%r40|%p25, %r39, 4, 31, -1;
	mov.b32 	%f71, %r40;
	max.f32 	%f72, %f102, %f71;
	mov.b32 	%r41, %f72;
	shfl.sync.bfly.b32	%r42|%p26, %r41, 2, 31, -1;
	mov.b32 	%f73, %r42;
	max.f32 	%f74, %f72, %f73;
	mov.b32 	%r43, %f74;
	shfl.sync.bfly.b32	%r44|%p27, %r43, 1, 31, -1;
	mov.b32 	%f75, %r44;
	max.f32 	%f76, %f74, %f75;
	sub.f32 	%f77, %f101, %f76;
	fma.rn.f32 	%f78, %f77, 0f3BBB989D, 0f3F000000;
	cvt.sat.f32.f32 	%f79, %f78;
	mov.f32 	%f80, 0f4B400001;
	mov.f32 	%f81, 0f437C0000;
	fma.rm.f32 	%f82, %f79, %f81, %f80;
	add.f32 	%f83, %f82, 0fCB40007F;
	neg.f32 	%f84, %f83;
	fma.rn.f32 	%f85, %f77, 0f3FB8AA3B, %f84;
	fma.rn.f32 	%f86, %f77, 0f32A57060, %f85;
	mov.b32 	%r45, %f82;
	shl.b32 	%r46, %r45, 23;
	mov.b32 	%f87, %r46;
	ex2.approx.ftz.f32 	%f88, %f86;
	mul.f32 	%f89, %f88, %f87;
	add.f32 	%f90, %f89, 0f00000000;
	mov.b32 	%r47, %f90;
	shfl.sync.bfly.b32	%r48|%p28, %r47, 4, 31, -1;
	mov.b32 	%f91, %r48;
	add.f32 	%f92, %f90, %f91;
	mov.b32 	%r49, %f92;
	shfl.sync.bfly.b32	%r50|%p29, %r49, 2, 31, -1;
	mov.b32 	%f93, %r50;
	add.f32 	%f94, %f92, %f93;
	mov.b32 	%r51, %f94;
	shfl.sync.bfly.b32	%r52|%p30, %r51, 1, 31, -1;
	mov.b32 	%f95, %r52;
	add.f32 	%f96, %f94, %f95;
	div.rn.f32 	%f15, %f89, %f96;
	@%p24 bra 	$L__BB69_20;
	mad.lo.s64 	%rd49, %rd17, %rd4, %rd7;
	shl.b64 	%rd50, %rd49, 2;
	add.s64 	%rd51, %rd3, %rd50;
	st.global.f32 	[%rd51], %f15;
$L__BB69_20:
	add.s64 	%rd54, %rd17, %rd5;
	setp.lt.s64 	%p31, %rd54, %rd19;
	@%p31 bra 	$L__BB69_12;
$L__BB69_21:
	ret;

}
	// .globl	_Z15SoftmaxWarpImplI10DirectLoadIffE11DirectStoreIffEfLi1ELi1ELi16ELi2ELb0EL9Algorithm0EEvT_T0_ll
.visible .entry _Z15SoftmaxWarpImplI10DirectLoadIffE11DirectStoreIffEfLi1ELi1ELi16ELi2ELb0EL9Algorithm0EEvT_T0_ll(
	.param .align 8 .b8 _Z15SoftmaxWarpImplI10DirectLoadIffE11DirectStoreIffEfLi1ELi1ELi16ELi2ELb0EL9Algorithm0EEvT_T0_ll_param_0[16],
	.param .align 8 .b8 _Z15SoftmaxWarpImplI10DirectLoadIffE11DirectStoreIffEfLi1ELi1ELi16ELi2ELb0EL9Algorithm0EEvT_T0_ll_param_1[16],
	.param .u64 _Z15SoftmaxWarpImplI10DirectLoadIffE11DirectStoreIffEfLi1ELi1ELi16ELi2ELb0EL9Algorithm0EEvT_T0_ll_param_2,
	.param .u64 _Z15SoftmaxWarpImplI10DirectLoadIffE11DirectStoreIffEfLi1ELi1ELi16ELi2ELb0EL9Algorithm0EEvT_T0_ll_param_3
)
{
	.reg .pred 	%p<20>;
	.reg .b32 	%r<46>;
	.reg .b32 	%f<65>;
	.reg .b64 	%rd<31>;

	ld.param.u64 	%rd1, [_Z15SoftmaxWarpImplI10DirectLoadIffE11DirectStoreIffEfLi1ELi1ELi16ELi2ELb0EL9Algorithm0EEvT_T0_ll_param_0];
	ld.param.u64 	%rd2, [_Z15SoftmaxWarpImplI10DirectLoadIffE11DirectStoreIffEfLi1ELi1ELi16ELi2ELb0EL9Algorithm0EEvT_T0_ll_param_0+8];
	ld.param.u64 	%rd3, [_Z15SoftmaxWarpImplI10DirectLoadIffE11DirectStoreIffEfLi1ELi1ELi16ELi2ELb0EL9Algorithm0EEvT_T0_ll_param_1];
	ld.param.u64 	%rd4, [_Z15SoftmaxWarpImplI10DirectLoadIffE11DirectStoreIffEfLi1ELi1ELi16ELi2ELb0EL9Algorithm0EEvT_T0_ll_param_1+8];
	ld.param.u64 	%rd12, [_Z15SoftmaxWarpImplI10DirectLoadIffE11DirectStoreIffEfLi1ELi1ELi16ELi2ELb0EL9Algorithm0EEvT_T0_ll_param_2];
	ld.param.u64 	%rd13, [_Z15SoftmaxWarpImplI10DirectLoadIffE11DirectStoreIffEfLi1ELi1ELi16ELi2ELb0EL9Algorithm0EEvT_T0_ll_param_3];
	setp.lt.s64 	%p1, %rd13, 17;
	@%p1 bra 	$L__BB70_2;
	mov.u64 	%rd14, $str;
	cvta.global.u64 	%rd15, %rd14;
	mov.u64 	%rd16, $str$1;
	cvta.global.u64 	%rd17, %rd16;
	mov.u64 	%rd18, __unnamed_71;
	cvta.global.u64 	%rd19, %rd18;
	{ // callseq 70, 0
	.param .b64 param0;
	st.param.b64 	[param0], %rd15;
	.param .b64 param1;
	st.param.b64 	[param1], %rd17;
	.param .b32 param2;
	st.param.b32 	[param2], 358;
	.param .b64 param3;
	st.param.b64 	[param3], %rd19;
	.param .b64 param4;
	st.param.b64 	[param4], 1;
	call.uni 
	__assertfail, 
	(
	param0, 
	param1, 
	param2, 
	param3, 
	param4
	);
	} // callseq 70
$L__BB70_2:
	mov.u32 	%r2, %nctaid.x;
	mov.u32 	%r3, %ntid.y;
	mov.u32 	%r4, %ctaid.x;
	mov.u32 	%r5, %tid.y;
	mad.lo.s32 	%r6, %r4, %r3, %r5;
	mul.lo.s32 	%r7, %r3, %r2;
	shl.b32 	%r1, %r7, 1;
	shl.b32 	%r8, %r6, 1;
	cvt.s64.s32 	%rd30, %r8;
	setp.le.s64 	%p2, %rd12, %rd30;
	@%p2 bra 	$L__BB70_5;
	mov.u32 	%r9, %tid.x;
	cvt.u64.u32 	%rd6, %r9;
	cvta.to.global.u64 	%rd7, %rd3;
	cvta.to.global.u64 	%rd8, %rd1;
	cvt.s64.s32 	%rd9, %r1;
$L__BB70_4:
	mad.lo.s64 	%rd20, %rd30, %rd2, %rd6;
	shl.b64 	%rd21, %rd20, 2;
	add.s64 	%rd22, %rd8, %rd21;
	ld.global.f32 	%f1, [%rd22];
	max.f32 	%f2, %f1, 0fFF800000;
	shl.b64 	%rd23, %rd2, 2;
	add.s64 	%rd24, %rd22, %rd23;
	ld.global.f32 	%f3, [%rd24];
	max.f32 	%f4, %f3, 0fFF800000;
	mov.b32 	%r10, %f2;
	shfl.sync.bfly.b32	%r11|%p3, %r10, 8, 31, -1;
	mov.b32 	%f5, %r11;
	max.f32 	%f6, %f2, %f5;
	mov.b32 	%r12, %f6;
	shfl.sync.bfly.b32	%r13|%p4, %r12, 4, 31, -1;
	mov.b32 	%f7, %r13;
	max.f32 	%f8, %f6, %f7;
	mov.b32 	%r14, %f8;
	shfl.sync.bfly.b32	%r15|%p5, %r14, 2, 31, -1;
	mov.b32 	%f9, %r15;
	max.f32 	%f10, %f8, %f9;
	mov.b32 	%r16, %f10;
	shfl.sync.bfly.b32	%r17|%p6, %r16, 1, 31, -1;
	mov.b32 	%f11, %r17;
	max.f32 	%f12, %f10, %f11;
	mov.b32 	%r18, %f4;
	shfl.sync.bfly.b32	%r19|%p7, %r18, 8, 31, -1;
	mov.b32 	%f13, %r19;
	max.f32 	%f14, %f4, %f13;
	mov.b32 	%r20, %f14;
	shfl.sync.bfly.b32	%r21|%p8, %r20, 4, 31, -1;
	mov.b32 	%f15, %r21;
	max.f32 	%f16, %f14, %f15;
	mov.b32 	%r22, %f16;
	shfl.sync.bfly.b32	%r23|%p9, %r22, 2, 31, -1;
	mov.b32 	%f17, %r23;
	max.f32 	%f18, %f16, %f17;
	mov.b32 	%r24, %f18;
	shfl.sync.bfly.b32	%r25|%p10, %r24, 1, 31, -1;
	mov.b32 	%f19, %r25;
	max.f32 	%f20, %f18, %f19;
	sub.f32 	%f21, %f1, %f12;
	fma.rn.f32 	%f22, %f21, 0f3BBB989D, 0f3F000000;
	cvt.sat.f32.f32 	%f23, %f22;
	mov.f32 	%f24, 0f4B400001;
	mov.f32 	%f25, 0f437C0000;
	fma.rm.f32 	%f26, %f23, %f25, %f24;
	add.f32 	%f27, %f26, 0fCB40007F;
	neg.f32 	%f28, %f27;
	fma.rn.f32 	%f29, %f21, 0f3FB8AA3B, %f28;
	fma.rn.f32 	%f30, %f21, 0f32A57060, %f29;
	mov.b32 	%r26, %f26;
	shl.b32 	%r27, %r26, 23;
	mov.b32 	%f31, %r27;
	ex2.approx.ftz.f32 	%f32, %f30;
	mul.f32 	%f33, %f32, %f31;
	add.f32 	%f34, %f33, 0f00000000;
	sub.f32 	%f35, %f3, %f20;
	fma.rn.f32 	%f36, %f35, 0f3BBB989D, 0f3F000000;
	cvt.sat.f32.f32 	%f37, %f36;
	fma.rm.f32 	%f38, %f37, %f25, %f24;
	add.f32 	%f39, %f38, 0fCB40007F;
	neg.f32 	%f40, %f39;
	fma.rn.f32 	%f41, %f35, 0f3FB8AA3B, %f40;
	fma.rn.f32 	%f42, %f35, 0f32A57060, %f41;
	mov.b32 	%r28, %f38;
	shl.b32 	%r29, %r28, 23;
	mov.b32 	%f43, %r29;
	ex2.approx.ftz.f32 	%f44, %f42;
	mul.f32 	%f45, %f44, %f43;
	add.f32 	%f46, %f45, 0f00000000;
	mov.b32 	%r30, %f34;
	shfl.sync.bfly.b32	%r31|%p11, %r30, 8, 31, -1;
	mov.b32 	%f47, %r31;
	add.f32 	%f48, %f34, %f47;
	mov.b32 	%r32, %f48;
	shfl.sync.bfly.b32	%r33|%p12, %r32, 4, 31, -1;
	mov.b32 	%f49, %r33;
	add.f32 	%f50, %f48, %f49;
	mov.b32 	%r34, %f50;
	shfl.sync.bfly.b32	%r35|%p13, %r34, 2, 31, -1;
	mov.b32 	%f51, %r35;
	add.f32 	%f52, %f50, %f51;
	mov.b32 	%r36, %f52;
	shfl.sync.bfly.b32	%r37|%p14, %r36, 1, 31, -1;
	mov.b32 	%f53, %r37;
	add.f32 	%f54, %f52, %f53;
	mov.b32 	%r38, %f46;
	shfl.sync.bfly.b32	%r39|%p15, %r38, 8, 31, -1;
	mov.b32 	%f55, %r39;
	add.f32 	%f56, %f46, %f55;
	mov.b32 	%r40, %f56;
	shfl.sync.bfly.b32	%r41|%p16, %r40, 4, 31, -1;
	mov.b32 	%f57, %r41;
	add.f32 	%f58, %f56, %f57;
	mov.b32 	%r42, %f58;
	shfl.sync.bfly.b32	%r43|%p17, %r42, 2, 31, -1;
	mov.b32 	%f59, %r43;
	add.f32 	%f60, %f58, %f59;
	mov.b32 	%r44, %f60;
	shfl.sync.bfly.b32	%r45|%p18, %r44, 1, 31, -1;
	mov.b32 	%f61, %r45;
	add.f32 	%f62, %f60, %f61;
	div.rn.f32 	%f63, %f33, %f54;
	mad.lo.s64 	%rd25, %rd30, %rd4, %rd6;
	shl.b64 	%rd26, %rd25, 2;
	add.s64 	%rd27, %rd7, %rd26;
	st.global.f32 	[%rd27], %f63;
	div.rn.f32 	%f64, %f45, %f62;
	shl.b64 	%rd28, %rd4, 2;
	add.s64 	%rd29, %rd27, %rd28;
	st.global.f32 	[%rd29], %f64;
	add.s64 	%rd30, %rd30, %rd9;
	setp.lt.s64 	%p19, %rd30, %rd12;
	@%p19 bra 	$L__BB70_4;
$L__BB70_5:
	ret;

}
	// .globl	_Z15SoftmaxWarpImplI10DirectLoadIffE11DirectStoreIffEfLi1ELi1ELi16ELi2ELb1EL9Algorithm0EEvT_T0_ll
.visible .entry _Z15SoftmaxWarpImplI10DirectLoadIffE11DirectStoreIffEfLi1ELi1ELi16ELi2ELb1EL9Algorithm0EEvT_T0_ll(
	.param .align 8 .b8 _Z15SoftmaxWarpImplI10DirectLoadIffE11DirectStoreIffEfLi1ELi1ELi16ELi2ELb1EL9Algorithm0EEvT_T0_ll_param_0[16],
	.param .align 8 .b8 _Z15SoftmaxWarpImplI10DirectLoadIffE11DirectStoreIffEfLi1ELi1ELi16ELi2ELb1EL9Algorithm0EEvT_T0_ll_param_1[16],
	.param .u64 _Z15SoftmaxWarpImplI10DirectLoadIffE11DirectStoreIffEfLi1ELi1ELi16ELi2ELb1EL9Algorithm0EEvT_T0_ll_param_2,
	.param .u64 _Z15SoftmaxWarpImplI10DirectLoadIffE11DirectStoreIffEfLi1ELi1ELi16ELi2ELb1EL9Algorithm0EEvT_T0_ll_param_3
)
{
	.reg .pred 	%p<24>;
	.reg .b32 	%r<46>;
	.reg .b32 	%f<75>;
	.reg .b64 	%rd<35>;

	ld.param.u64 	%rd2, [_Z15SoftmaxWarpImplI10DirectLoadIffE11DirectStoreIffEfLi1ELi1ELi16ELi2ELb1EL9Algorithm0EEvT_T0_ll_param_0+8];
	ld.param.u64 	%rd4, [_Z15SoftmaxWarpImplI10DirectLoadIffE11DirectStoreIffEfLi1ELi1ELi16ELi2ELb1EL9Algorithm0EEvT_T0_ll_param_1+8];
	ld.param.u64 	%rd12, [_Z15SoftmaxWarpImplI10DirectLoadIffE11DirectStoreIffEfLi1ELi1ELi16ELi2ELb1EL9Algorithm0EEvT_T0_ll_param_1];
	ld.param.u64 	%rd13, [_Z15SoftmaxWarpImplI10DirectLoadIffE11DirectStoreIffEfLi1ELi1ELi16ELi2ELb1EL9Algorithm0EEvT_T0_ll_param_0];
	ld.param.u64 	%rd10, [_Z15SoftmaxWarpImplI10DirectLoadIffE11DirectStoreIffEfLi1ELi1ELi16ELi2ELb1EL9Algorithm0EEvT_T0_ll_param_2];
	ld.param.u64 	%rd11, [_Z15SoftmaxWarpImplI10DirectLoadIffE11DirectStoreIffEfLi1ELi1ELi16ELi2ELb1EL9Algorithm0EEvT_T0_ll_param_3];
	cvta.to.global.u64 	%rd1, %rd13;
	cvta.to.global.u64 	%rd3, %rd12;
	setp.lt.s64 	%p1, %rd11, 17;
	@%p1 bra 	$L__BB71_2;
	mov.u64 	%rd14, $str;
	cvta.global.u64 	%rd15, %rd14;
	mov.u64 	%rd16, $str$1;
	cvta.global.u64 	%rd17, %rd16;
	mov.u64 	%rd18, __unnamed_72;
	cvta.global.u64 	%rd19, %rd18;
	{ // callseq 71, 0
	.param .b64 param0;
	st.param.b64 	[param0], %rd15;
	.param .b64 param1;
	st.param.b64 	[param1], %rd17;
	.param .b32 param2;
	st.param.b32 	[param2], 358;
	.param .b64 param3;
	st.param.b64 	[param3], %rd19;
	.param .b64 param4;
	st.param.b64 	[param4], 1;
	call.uni 
	__assertfail, 
	(
	param0, 
	param1, 
	param2, 
	param3, 
	param4
	);
	} // callseq 71
$L__BB71_2:
	mov.u32 	%r2, %nctaid.x;
	mov.u32 	%r3, %ntid.y;
	mov.u32 	%r4, %ctaid.x;
	mov.u32 	%r5, %tid.y;
	mad.lo.s32 	%r6, %r4, %r3, %r5;
	mul.lo.s32 	%r7, %r3, %r2;
	shl.b32 	%r1, %r7, 1;
	shl.b32 	%r8, %r6, 1;
	cvt.s64.s32 	%rd34, %r8;
	setp.le.s64 	%p2, %rd10, %rd34;
	@%p2 bra 	$L__BB71_13;
	mov.u32 	%r9, %tid.x;
	cvt.u64.u32 	%rd6, %r9;
	cvt.s64.s32 	%rd7, %r1;
$L__BB71_4:
	setp.le.s64 	%p3, %rd11, %rd6;
	mov.f32 	%f71, 0fFF800000;
	mov.f32 	%f72, %f71;
	@%p3 bra 	$L__BB71_6;
	mad.lo.s64 	%rd20, %rd34, %rd2, %rd6;
	shl.b64 	%rd21, %rd20, 2;
	add.s64 	%rd22, %rd1, %rd21;
	ld.global.f32 	%f72, [%rd22];
	max.f32 	%f71, %f72, 0fFF800000;
$L__BB71_6:
	setp.le.s64 	%p4, %rd11, %rd6;
	mov.f32 	%f73, 0fFF800000;
	mov.f32 	%f74, %f73;
	@%p4 bra 	$L__BB71_8;
	mad.lo.s64 	%rd23, %rd2, %rd34, %rd2;
	add.s64 	%rd24, %rd23, %rd6;
	shl.b64 	%rd25, %rd24, 2;
	add.s64 	%rd26, %rd1, %rd25;
	ld.global.f32 	%f74, [%rd26];
	max.f32 	%f73, %f74, 0fFF800000;
$L__BB71_8:
	setp.le.s64 	%p5, %rd11, %rd6;
	mov.b32 	%r10, %f71;
	shfl.sync.bfly.b32	%r11|%p6, %r10, 8, 31, -1;
	mov.b32 	%f15, %r11;
	max.f32 	%f16, %f71, %f15;
	mov.b32 	%r12, %f16;
	shfl.sync.bfly.b32	%r13|%p7, %r12, 4, 31, -1;
	mov.b32 	%f17, %r13;
	max.f32 	%f18, %f16, %f17;
	mov.b32 	%r14, %f18;
	shfl.sync.bfly.b32	%r15|%p8, %r14, 2, 31, -1;
	mov.b32 	%f19, %r15;
	max.f32 	%f20, %f18, %f19;
	mov.b32 	%r16, %f20;
	shfl.sync.bfly.b32	%r17|%p9, %r16, 1, 31, -1;
	mov.b32 	%f21, %r17;
	max.f32 	%f22, %f20, %f21;
	mov.b32 	%r18, %f73;
	shfl.sync.bfly.b32	%r19|%p10, %r18, 8, 31, -1;
	mov.b32 	%f23, %r19;
	max.f32 	%f24, %f73, %f23;
	mov.b32 	%r20, %f24;
	shfl.sync.bfly.b32	%r21|%p11, %r20, 4, 31, -1;
	mov.b32 	%f25, %r21;
	max.f32 	%f26, %f24, %f25;
	mov.b32 	%r22, %f26;
	shfl.sync.bfly.b32	%r23|%p12, %r22, 2, 31, -1;
	mov.b32 	%f27, %r23;
	max.f32 	%f28, %f26, %f27;
	mov.b32 	%r24, %f28;
	shfl.sync.bfly.b32	%r25|%p13, %r24, 1, 31, -1;
	mov.b32 	%f29, %r25;
	max.f32 	%f30, %f28, %f29;
	sub.f32 	%f31, %f72, %f22;
	fma.rn.f32 	%f32, %f31, 0f3BBB989D, 0f3F000000;
	cvt.sat.f32.f32 	%f33, %f32;
	mov.f32 	%f34, 0f4B400001;
	mov.f32 	%f35, 0f437C0000;
	fma.rm.f32 	%f36, %f33, %f35, %f34;
	add.f32 	%f37, %f36, 0fCB40007F;
	neg.f32 	%f38, %f37;
	fma.rn.f32 	%f39, %f31, 0f3FB8AA3B, %f38;
	fma.rn.f32 	%f40, %f31, 0f32A57060, %f39;
	mov.b32 	%r26, %f36;
	shl.b32 	%r27, %r26, 23;
	mov.b32 	%f41, %r27;
	ex2.approx.ftz.f32 	%f42, %f40;
	mul.f32 	%f43, %f42, %f41;
	add.f32 	%f44, %f43, 0f00000000;
	sub.f32 	%f45, %f74, %f30;
	fma.rn.f32 	%f46, %f45, 0f3BBB989D, 0f3F000000;
	cvt.sat.f32.f32 	%f47, %f46;
	fma.rm.f32 	%f48, %f47, %f35, %f34;
	add.f32 	%f49, %f48, 0fCB40007F;
	neg.f32 	%f50, %f49;
	fma.rn.f32 	%f51, %f45, 0f3FB8AA3B, %f50;
	fma.rn.f32 	%f52, %f45, 0f32A57060, %f51;
	mov.b32 	%r28, %f48;
	shl.b32 	%r29, %r28, 23;
	mov.b32 	%f53, %r29;
	ex2.approx.ftz.f32 	%f54, %f52;
	mul.f32 	%f9, %f54, %f53;
	add.f32 	%f55, %f9, 0f00000000;
	mov.b32 	%r30, %f44;
	shfl.sync.bfly.b32	%r31|%p14, %r30, 8, 31, -1;
	mov.b32 	%f56, %r31;
	add.f32 	%f57, %f44, %f56;
	mov.b32 	%r32, %f57;
	shfl.sync.bfly.b32	%r33|%p15, %r32, 4, 31, -1;
	mov.b32 	%f58, %r33;
	add.f32 	%f59, %f57, %f58;
	mov.b32 	%r34, %f59;
	shfl.sync.bfly.b32	%r35|%p16, %r34, 2, 31, -1;
	mov.b32 	%f60, %r35;
	add.f32 	%f61, %f59, %f60;
	mov.b32 	%r36, %f61;
	shfl.sync.bfly.b32	%r37|%p17, %r36, 1, 31, -1;
	mov.b32 	%f62, %r37;
	add.f32 	%f63, %f61, %f62;
	mov.b32 	%r38, %f55;
	shfl.sync.bfly.b32	%r39|%p18, %r38, 8, 31, -1;
	mov.b32 	%f64, %r39;
	add.f32 	%f65, %f55, %f64;
	mov.b32 	%r40, %f65;
	shfl.sync.bfly.b32	%r41|%p19, %r40, 4, 31, -1;
	mov.b32 	%f66, %r41;
	add.f32 	%f67, %f65, %f66;
	mov.b32 	%r42, %f67;
	shfl.sync.bfly.b32	%r43|%p20, %r42, 2, 31, -1;
	mov.b32 	%f68, %r43;
	add.f32 	%f69, %f67, %f68;
	mov.b32 	%r44, %f69;
	shfl.sync.bfly.b32	%r45|%p21, %r44, 1, 31, -1;
	mov.b32 	%f70, %r45;
	add.f32 	%f10, %f69, %f70;
	div.rn.f32 	%f11, %f43, %f63;
	@%p5 bra 	$L__BB71_10;
	mad.lo.s64 	%rd27, %rd34, %rd4, %rd6;
	shl.b64 	%rd28, %rd27, 2;
	add.s64 	%rd29, %rd3, %rd28;
	st.global.f32 	[%rd29], %f11;
$L__BB71_10:
	setp.le.s64 	%p22, %rd11, %rd6;
	div.rn.f32 	%f12, %f9, %f10;
	@%p22 bra 	$L__BB71_12;
	mad.lo.s64 	%rd30, %rd4, %rd34, %rd4;
	add.s64 	%rd31, %rd30, %rd6;
	shl.b64 	%rd32, %rd31, 2;
	add.s64 	%rd33, %rd3, %rd32;
	st.global.f32 	[%rd33], %f12;
$L__BB71_12:
	add.s64 	%rd34, %rd34, %rd7;
	setp.lt.s64 	%p23, %rd34, %rd10;
	@%p23 bra 	$L__BB71_4;
$L__BB71_13:
	ret;

}
	// .globl	_Z15SoftmaxWarpImplI10DirectLoadIffE11DirectStoreIffEfLi1ELi1ELi16ELi1ELb0EL9Algorithm0EEvT_T0_ll
.visible .entry _Z15SoftmaxWarpImplI10DirectLoadIffE11DirectStoreIffEfLi1ELi1ELi16ELi1ELb0EL9Algorithm0EEvT_T0_ll(
	.param .align 8 .b8 _Z15SoftmaxWarpImplI10DirectLoadIffE11DirectStoreIffEfLi1ELi1ELi16ELi1ELb0EL9Algorithm0EEvT_T0_ll_param_0[16],
	.param .align 8 .b8 _Z15SoftmaxWarpImplI10DirectLoadIffE11DirectStoreIffEfLi1ELi1ELi16ELi1ELb0EL9Algorithm0EEvT_T0_ll_param_1[16],
	.param .u64 _Z15SoftmaxWarpImplI10DirectLoadIffE11DirectStoreIffEfLi1ELi1ELi16ELi1ELb0EL9Algorithm0EEvT_T0_ll_param_2,
	.param .u64 _Z15SoftmaxWarpImplI10DirectLoadIffE11DirectStoreIffEfLi1ELi1ELi16ELi1ELb0EL9Algorithm0EEvT_T0_ll_param_3
)
{
	.reg .pred 	%p<32>;
	.reg .b32 	%r<65>;
	.reg .b32 	%f<98>;
	.reg .b64 	%rd<55>;

	ld.param.u64 	%rd2, [_Z15SoftmaxWarpImplI10DirectLoadIffE11DirectStoreIffEfLi1ELi1ELi16ELi1ELb0EL9Algorithm0EEvT_T0_ll_param_0+8];
	ld.param.u64 	%rd4, [_Z15SoftmaxWarpImplI10DirectLoadIffE11DirectStoreIffEfLi1ELi1ELi16ELi1ELb0EL9Algorithm0EEvT_T0_ll_param_1+8];
	ld.param.u64 	%rd19, [_Z15SoftmaxWarpImplI10DirectLoadIffE11DirectStoreIffEfLi1ELi1ELi16ELi1ELb0EL9Algorithm0EEvT_T0_ll_param_1];
	ld.param.u64 	%rd20, [_Z15SoftmaxWarpImplI10DirectLoadIffE11DirectStoreIffEfLi1ELi1ELi16ELi1ELb0EL9Algorithm0EEvT_T0_ll_param_0];
	ld.param.u64 	%rd18, [_Z15SoftmaxWarpImplI10DirectLoadIffE11DirectStoreIffEfLi1ELi1ELi16ELi1ELb0EL9Algorithm0EEvT_T0_ll_param_2];
	ld.param.u64 	%rd21, [_Z15SoftmaxWarpImplI10DirectLoadIffE11DirectStoreIffEfLi1ELi1ELi16ELi1ELb0EL9Algorithm0EEvT_T0_ll_param_3];
	cvta.to.global.u64 	%rd1, %rd20;
	cvta.to.global.u64 	%rd3, %rd19;
	setp.lt.s64 	%p1, %rd21, 17;
	@%p1 bra 	$L__BB72_2;
	mov.u64 	%rd22, $str;
	cvta.global.u64 	%rd23, %rd22;
	mov.u64 	%rd24, $str$1;
	cvta.global.u64 	%rd25, %rd24;
	mov.u64 	%rd26, __unnamed_73;
	cvta.global.u64 	%rd27, %rd26;
	{ // callseq 72, 0
	.param .b64 param0;
	st.param.b64 	[param0], %rd23;
	.param .b64 param1;
	st.param.b64 	[param1], %rd25;
	.param .b32 param2;
	st.param.b32 	[param2], 358;
	.param .b64 param3;
	st.param.b64 	[param3], %rd27;
	.param .b64 param4;
	st.param.b64 	[param4], 1;
	call.uni 
	__assertfail, 
	(
	param0, 
	param1, 
	param2, 
	param3, 
	param4
	);
	} // callseq 72
$L__BB72_2:
	mov.u32 	%r1, %nctaid.x;
	mov.u32 	%r2, %ntid.y;
	mul.lo.s32 	%r3, %r1, %r2;
	mov.u32 	%r4, %ctaid.x;
	mov.u32 	%r5, %tid.y;
	mad.lo.s32 	%r6, %r4, %r2, %r5;
	cvt.s64.s32 	%rd5, %r3;
	cvt.s64.s32 	%rd54, %r6;
	setp.le.s64 	%p2, %rd18, %rd54;
	@%p2 bra 	$L__BB72_10;
	mov.u32 	%r7, %tid.x;
	cvt.u64.u32 	%rd7, %r7;
	add.s64 	%rd8, %rd5, %rd54;
	max.s64 	%rd28, %rd18, %rd8;
	setp.lt.s64 	%p3, %rd8, %rd18;
	selp.u64 	%rd9, 1, 0, %p3;
	add.s64 	%rd29, %rd8, %rd9;
	sub.s64 	%rd10, %rd28, %rd29;
	or.b64  	%rd30, %rd10, %rd5;
	and.b64  	%rd31, %rd30, -4294967296;
	setp.ne.s64 	%p4, %rd31, 0;
	@%p4 bra 	$L__BB72_5;
	cvt.u32.u64 	%r8, %rd5;
	cvt.u32.u64 	%r9, %rd10;
	div.u32 	%r10, %r9, %r8;
	cvt.u64.u32 	%rd52, %r10;
	bra.uni 	$L__BB72_6;
$L__BB72_5:
	div.u64 	%rd52, %rd10, %rd5;
$L__BB72_6:
	add.s64 	%rd14, %rd52, %rd9;
	and.b64  	%rd32, %rd14, 1;
	setp.eq.b64 	%p5, %rd32, 1;
	@%p5 bra 	$L__BB72_8;
	mad.lo.s64 	%rd33, %rd2, %rd54, %rd7;
	shl.b64 	%rd34, %rd33, 2;
	add.s64 	%rd35, %rd1, %rd34;
	ld.global.f32 	%f1, [%rd35];
	max.f32 	%f2, %f1, 0fFF800000;
	mov.b32 	%r11, %f2;
	shfl.sync.bfly.b32	%r12|%p6, %r11, 8, 31, -1;
	mov.b32 	%f3, %r12;
	max.f32 	%f4, %f2, %f3;
	mov.b32 	%r13, %f4;
	shfl.sync.bfly.b32	%r14|%p7, %r13, 4, 31, -1;
	mov.b32 	%f5, %r14;
	max.f32 	%f6, %f4, %f5;
	mov.b32 	%r15, %f6;
	shfl.sync.bfly.b32	%r16|%p8, %r15, 2, 31, -1;
	mov.b32 	%f7, %r16;
	max.f32 	%f8, %f6, %f7;
	mov.b32 	%r17, %f8;
	shfl.sync.bfly.b32	%r18|%p9, %r17, 1, 31, -1;
	mov.b32 	%f9, %r18;
	max.f32 	%f10, %f8, %f9;
	sub.f32 	%f11, %f1, %f10;
	fma.rn.f32 	%f12, %f11, 0f3BBB989D, 0f3F000000;
	cvt.sat.f32.f32 	%f13, %f12;
	mov.f32 	%f14, 0f4B400001;
	mov.f32 	%f15, 0f437C0000;
	fma.rm.f32 	%f16, %f13, %f15, %f14;
	add.f32 	%f17, %f16, 0fCB40007F;
	neg.f32 	%f18, %f17;
	fma.rn.f32 	%f19, %f11, 0f3FB8AA3B, %f18;
	fma.rn.f32 	%f20, %f11, 0f32A57060, %f19;
	mov.b32 	%r19, %f16;
	shl.b32 	%r20, %r19, 23;
	mov.b32 	%f21, %r20;
	ex2.approx.ftz.f32 	%f22, %f20;
	mul.f32 	%f23, %f22, %f21;
	add.f32 	%f24, %f23, 0f00000000;
	mov.b32 	%r21, %f24;
	shfl.sync.bfly.b32	%r22|%p10, %r21, 8, 31, -1;
	mov.b32 	%f25, %r22;
	add.f32 	%f26, %f24, %f25;
	mov.b32 	%r23, %f26;
	shfl.sync.bfly.b32	%r24|%p11, %r23, 4, 31, -1;
	mov.b32 	%f27, %r24;
	add.f32 	%f28, %f26, %f27;
	mov.b32 	%r25, %f28;
	shfl.sync.bfly.b32	%r26|%p12, %r25, 2, 31, -1;
	mov.b32 	%f29, %r26;
	add.f32 	%f30, %f28, %f29;
	mov.b32 	%r27, %f30;
	shfl.sync.bfly.b32	%r28|%p13, %r27, 1, 31, -1;
	mov.b32 	%f31, %r28;
	add.f32 	%f32, %f30, %f31;
	div.rn.f32 	%f33, %f23, %f32;
	mad.lo.s64 	%rd36, %rd4, %rd54, %rd7;
	shl.b64 	%rd37, %rd36, 2;
	add.s64 	%rd38, %rd3, %rd37;
	st.global.f32 	[%rd38], %f33;
	mov.u64 	%rd54, %rd8;
$L__BB72_8:
	setp.eq.s64 	%p14, %rd14, 0;
	@%p14 bra 	$L__BB72_10;
$L__BB72_9:
	mad.lo.s64 	%rd39, %rd54, %rd2, %rd7;
	shl.b64 	%rd40, %rd39, 2;
	add.s64 	%rd41, %rd1, %rd40;
	ld.global.f32 	%f34, [%rd41];
	max.f32 	%f35, %f34, 0fFF800000;
	mov.b32 	%r29, %f35;
	shfl.sync.bfly.b32	%r30|%p15, %r29, 8, 31, -1;
	mov.b32 	%f36, %r30;
	max.f32 	%f37, %f35, %f36;
	mov.b32 	%r31, %f37;
	shfl.sync.bfly.b32	%r32|%p16, %r31, 4, 31, -1;
	mov.b32 	%f38, %r32;
	max.f32 	%f39, %f37, %f38;
	mov.b32 	%r33, %f39;
	shfl.sync.bfly.b32	%r34|%p17, %r33, 2, 31, -1;
	mov.b32 	%f40, %r34;
	max.f32 	%f41, %f39, %f40;
	mov.b32 	%r35, %f41;
	shfl.sync.bfly.b32	%r36|%p18, %r35, 1, 31, -1;
	mov.b32 	%f42, %r36;
	max.f32 	%f43, %f41, %f42;
	sub.f32 	%f44, %f34, %f43;
	fma.rn.f32 	%f45, %f44, 0f3BBB989D, 0f3F000000;
	cvt.sat.f32.f32 	%f46, %f45;
	mov.f32 	%f47, 0f4B400001;
	mov.f32 	%f48, 0f437C0000;
	fma.rm.f32 	%f49, %f46, %f48, %f47;
	add.f32 	%f50, %f49, 0fCB40007F;
	neg.f32 	%f51, %f50;
	fma.rn.f32 	%f52, %f44, 0f3FB8AA3B, %f51;
	fma.rn.f32 	%f53, %f44, 0f32A57060, %f52;
	mov.b32 	%r37, %f49;
	shl.b32 	%r38, %r37, 23;
	mov.b32 	%f54, %r38;
	ex2.approx.ftz.f32 	%f55, %f53;
	mul.f32 	%f56, %f55, %f54;
	add.f32 	%f57, %f56, 0f00000000;
	mov.b32 	%r39, %f57;
	shfl.sync.bfly.b32	%r40|%p19, %r39, 8, 31, -1;
	mov.b32 	%f58, %r40;
	add.f32 	%f59, %f57, %f58;
	mov.b32 	%r41, %f59;
	shfl.sync.bfly.b32	%r42|%p20, %r41, 4, 31, -1;
	mov.b32 	%f60, %r42;
	add.f32 	%f61, %f59, %f60;
	mov.b32 	%r43, %f61;
	shfl.sync.bfly.b32	%r44|%p21, %r43, 2, 31, -1;
	mov.b32 	%f62, %r44;
	add.f32 	%f63, %f61, %f62;
	mov.b32 	%r45, %f63;
	shfl.sync.bfly.b32	%r46|%p22, %r45, 1, 31, -1;
	mov.b32 	%f64, %r46;
	add.f32 	%f65, %f63, %f64;
	div.rn.f32 	%f66, %f56, %f65;
	mad.lo.s64 	%rd42, %rd54, %rd4, %rd7;
	shl.b64 	%rd43, %rd42, 2;
	add.s64 	%rd44, %rd3, %rd43;
	st.global.f32 	[%rd44], %f66;
	add.s64 	%rd45, %rd54, %rd5;
	mad.lo.s64 	%rd46, %rd45, %rd2, %rd7;
	shl.b64 	%rd47, %rd46, 2;
	add.s64 	%rd48, %rd1, %rd47;
	ld.global.f32 	%f67, [%rd48];
	max.f32 	%f68, %f67, 0fFF800000;
	mov.b32 	%r47, %f68;
	shfl.sync.bfly.b32	%r48|%p23, %r47, 8, 31, -1;
	mov.b32 	%f69, %r48;
	max.f32 	%f70, %f68, %f69;
	mov.b32 	%r49, %f70;
	shfl.sync.bfly.b32	%r50|%p24, %r49, 4, 31, -1;
	mov.b32 	%f71, %r50;
	max.f32 	%f72, %f70, %f71;
	mov.b32 	%r51, %f72;
	shfl.sync.bfly.b32	%r52|%p25, %r51, 2, 31, -1;
	mov.b32 	%f73, %r52;
	max.f32 	%f74, %f72, %f73;
	mov.b32 	%r53, %f74;
	shfl.sync.bfly.b32	%r54|%p26, %r53, 1, 31, -1;
	mov.b32 	%f75, %r54;
	max.f32 	%f76, %f74, %f75;
	sub.f32 	%f77, %f67, %f76;
	fma.rn.f32 	%f78, %f77, 0f3BBB989D, 0f3F000000;
	cvt.sat.f32.f32 	%f79, %f78;
	fma.rm.f32 	%f80, %f79, %f48, %f47;
	add.f32 	%f81, %f80, 0fCB40007F;
	neg.f32 	%f82, %f81;
	fma.rn.f32 	%f83, %f77, 0f3FB8AA3B, %f82;
	fma.rn.f32 	%f84, %f77, 0f32A57060, %f83;
	mov.b32 	%r55, %f80;
	shl.b32 	%r56, %r55, 23;
	mov.b32 	%f85, %r56;
	ex2.approx.ftz.f32 	%f86, %f84;
	mul.f32 	%f87, %f86, %f85;
	add.f32 	%f88, %f87, 0f00000000;
	mov.b32 	%r57, %f88;
	shfl.sync.bfly.b32	%r58|%p27, %r57, 8, 31, -1;
	mov.b32 	%f89, %r58;
	add.f32 	%f90, %f88, %f89;
	mov.b32 	%r59, %f90;
	shfl.sync.bfly.b32	%r60|%p28, %r59, 4, 31, -1;
	mov.b32 	%f91, %r60;
	add.f32 	%f92, %f90, %f91;
	mov.b32 	%r61, %f92;
	shfl.sync.bfly.b32	%r62|%p29, %r61, 2, 31, -1;
	mov.b32 	%f93, %r62;
	add.f32 	%f94, %f92, %f93;
	mov.b32 	%r63, %f94;
	shfl.sync.bfly.b32	%r64|%p30, %r63, 1, 31, -1;
	mov.b32 	%f95, %r64;
	add.f32 	%f96, %f94, %f95;
	div.rn.f32 	%f97, %f87, %f96;
	mad.lo.s64 	%rd49, %rd45, %rd4, %rd7;
	shl.b64 	%rd50, %rd49, 2;
	add.s64 	%rd51, %rd3, %rd50;
	st.global.f32 	[%rd51], %f97;
	add.s64 	%rd54, %rd45, %rd5;
	setp.lt.s64 	%p31, %rd54, %rd18;
	@%p31 bra 	$L__BB72_9;
$L__BB72_10:
	ret;

}
	// .globl	_Z15SoftmaxWarpImplI10DirectLoadIffE11DirectStoreIffEfLi1ELi1ELi16ELi1ELb1EL9Algorithm0EEvT_T0_ll
.visible .entry _Z15SoftmaxWarpImplI10DirectLoadIffE11DirectStoreIffEfLi1ELi1ELi16ELi1ELb1EL9Algorithm0EEvT_T0_ll(
	.param .align 8 .b8 _Z15SoftmaxWarpImplI10DirectLoadIffE11DirectStoreIffEfLi1ELi1ELi16ELi1ELb1EL9Algorithm0EEvT_T0_ll_param_0[16],
	.param .align 8 .b8 _Z15SoftmaxWarpImplI10DirectLoadIffE11DirectStoreIffEfLi1ELi1ELi16ELi1ELb1EL9Algorithm0EEvT_T0_ll_param_1[16],
	.param .u64 _Z15SoftmaxWarpImplI10DirectLoadIffE11DirectStoreIffEfLi1ELi1ELi16ELi1ELb1EL9Algorithm0EEvT_T0_ll_param_2,
	.param .u64 _Z15SoftmaxWarpImplI10DirectLoadIffE11DirectStoreIffEfLi1ELi1ELi16ELi1ELb1EL9Algorithm0EEvT_T0_ll_param_3
)
{
	.reg .pred 	%p<38>;
	.reg .b32 	%r<65>;
	.reg .b32 	%f<115>;
	.reg .b64 	%rd<55>;

	ld.param.u64 	%rd2, [_Z15SoftmaxWarpImplI10DirectLoadIffE11DirectStoreIffEfLi1ELi1ELi16ELi1ELb1EL9Algorithm0EEvT_T0_ll_param_0+8];
	ld.param.u64 	%rd4, [_Z15SoftmaxWarpImplI10DirectLoadIffE11DirectStoreIffEfLi1ELi1ELi16ELi1ELb1EL9Algorithm0EEvT_T0_ll_param_1+8];
	ld.param.u64 	%rd21, [_Z15SoftmaxWarpImplI10DirectLoadIffE11DirectStoreIffEfLi1ELi1ELi16ELi1ELb1EL9Algorithm0EEvT_T0_ll_param_1];
	ld.param.u64 	%rd22, [_Z15SoftmaxWarpImplI10DirectLoadIffE11DirectStoreIffEfLi1ELi1ELi16ELi1ELb1EL9Algorithm0EEvT_T0_ll_param_0];
	ld.param.u64 	%rd19, [_Z15SoftmaxWarpImplI10DirectLoadIffE11DirectStoreIffEfLi1ELi1ELi16ELi1ELb1EL9Algorithm0EEvT_T0_ll_param_2];
	ld.param.u64 	%rd20, [_Z15SoftmaxWarpImplI10DirectLoadIffE11DirectStoreIffEfLi1ELi1ELi16ELi1ELb1EL9Algorithm0EEvT_T0_ll_param_3];
	cvta.to.global.u64 	%rd1, %rd22;
	cvta.to.global.u64 	%rd3, %rd21;
	setp.lt.s64 	%p1, %rd20, 17;
	@%p1 bra 	$L__BB73_2;
	mov.u64 	%rd23, $str;
	cvta.global.u64 	%rd24, %rd23;
	mov.u64 	%rd25, $str$1;
	cvta.global.u64 	%rd26, %rd25;
	mov.u64 	%rd27, __unnamed_74;
	cvta.global.u64 	%rd28, %rd27;
	{ // callseq 73, 0
	.param .b64 param0;
	st.param.b64 	[param0], %rd24;
	.param .b64 param1;
	st.param.b64 	[param1], %rd26;
	.param .b32 param2;
	st.param.b32 	[param2], 358;
	.param .b64 param3;
	st.param.b64 	[param3], %rd28;
	.param .b64 param4;
	st.param.b64 	[param4], 1;
	call.uni 
	__assertfail, 
	(
	param0, 
	param1, 
	param2, 
	param3, 
	param4
	);
	} // callseq 73
$L__BB73_2:
	mov.u32 	%r1, %nctaid.x;
	mov.u32 	%r2, %ntid.y;
	mul.lo.s32 	%r3, %r1, %r2;
	mov.u32 	%r4, %ctaid.x;
	mov.u32 	%r5, %tid.y;
	mad.lo.s32 	%r6, %r4, %r2, %r5;
	cvt.s64.s32 	%rd5, %r3;
	cvt.s64.s32 	%rd6, %r6;
	setp.le.s64 	%p2, %rd19, %rd6;
	@%p2 bra 	$L__BB73_21;
	mov.u32 	%r7, %tid.x;
	cvt.u64.u32 	%rd7, %r7;
	add.s64 	%rd8, %rd5, %rd6;
	max.s64 	%rd29, %rd19, %rd8;
	setp.lt.s64 	%p3, %rd8, %rd19;
	selp.u64 	%rd9, 1, 0, %p3;
	add.s64 	%rd30, %rd8, %rd9;
	sub.s64 	%rd10, %rd29, %rd30;
	or.b64  	%rd31, %rd10, %rd5;
	and.b64  	%rd32, %rd31, -4294967296;
	setp.ne.s64 	%p4, %rd32, 0;
	@%p4 bra 	$L__BB73_5;
	cvt.u32.u64 	%r8, %rd5;
	cvt.u32.u64 	%r9, %rd10;
	div.u32 	%r10, %r9, %r8;
	cvt.u64.u32 	%rd52, %r10;
	bra.uni 	$L__BB73_6;
$L__BB73_5:
	div.u64 	%rd52, %rd10, %rd5;
$L__BB73_6:
	add.s64 	%rd14, %rd52, %rd9;
	and.b64  	%rd33, %rd14, 1;
	setp.eq.b64 	%p5, %rd33, 1;
	mov.u64 	%rd54, %rd6;
	@%p5 bra 	$L__BB73_11;
	setp.le.s64 	%p6, %rd20, %rd7;
	mov.f32 	%f109, 0fFF800000;
	mov.f32 	%f110, %f109;
	@%p6 bra 	$L__BB73_9;
	mad.lo.s64 	%rd34, %rd2, %rd6, %rd7;
	shl.b64 	%rd35, %rd34, 2;
	add.s64 	%rd36, %rd1, %rd35;
	ld.global.f32 	%f109, [%rd36];
	max.f32 	%f110, %f109, 0fFF800000;
$L__BB73_9:
	setp.le.s64 	%p7, %rd20, %rd7;
	mov.b32 	%r11, %f110;
	shfl.sync.bfly.b32	%r12|%p8, %r11, 8, 31, -1;
	mov.b32 	%f17, %r12;
	max.f32 	%f18, %f110, %f17;
	mov.b32 	%r13, %f18;
	shfl.sync.bfly.b32	%r14|%p9, %r13, 4, 31, -1;
	mov.b32 	%f19, %r14;
	max.f32 	%f20, %f18, %f19;
	mov.b32 	%r15, %f20;
	shfl.sync.bfly.b32	%r16|%p10, %r15, 2, 31, -1;
	mov.b32 	%f21, %r16;
	max.f32 	%f22, %f20, %f21;
	mov.b32 	%r17, %f22;
	shfl.sync.bfly.b32	%r18|%p11, %r17, 1, 31, -1;
	mov.b32 	%f23, %r18;
	max.f32 	%f24, %f22, %f23;
	sub.f32 	%f25, %f109, %f24;
	fma.rn.f32 	%f26, %f25, 0f3BBB989D, 0f3F000000;
	cvt.sat.f32.f32 	%f27, %f26;
	mov.f32 	%f28, 0f4B400001;
	mov.f32 	%f29, 0f437C0000;
	fma.rm.f32 	%f30, %f27, %f29, %f28;
	add.f32 	%f31, %f30, 0fCB40007F;
	neg.f32 	%f32, %f31;
	fma.rn.f32 	%f33, %f25, 0f3FB8AA3B, %f32;
	fma.rn.f32 	%f34, %f25, 0f32A57060, %f33;
	mov.b32 	%r19, %f30;
	shl.b32 	%r20, %r19, 23;
	mov.b32 	%f35, %r20;
	ex2.approx.ftz.f32 	%f36, %f34;
	mul.f32 	%f37, %f36, %f35;
	add.f32 	%f38, %f37, 0f00000000;
	mov.b32 	%r21, %f38;
	shfl.sync.bfly.b32	%r22|%p12, %r21, 8, 31, -1;
	mov.b32 	%f39, %r22;
	add.f32 	%f40, %f38, %f39;
	mov.b32 	%r23, %f40;
	shfl.sync.bfly.b32	%r24|%p13, %r23, 4, 31, -1;
	mov.b32 	%f41, %r24;
	add.f32 	%f42, %f40, %f41;
	mov.b32 	%r25, %f42;
	shfl.sync.bfly.b32	%r26|%p14, %r25, 2, 31, -1;
	mov.b32 	%f43, %r26;
	add.f32 	%f44, %f42, %f43;
	mov.b32 	%r27, %f44;
	shfl.sync.bfly.b32	%r28|%p15, %r27, 1, 31, -1;
	mov.b32 	%f45, %r28;
	add.f32 	%f46, %f44, %f45;
	div.rn.f32 	%f5, %f37, %f46;
	mov.u64 	%rd54, %rd8;
	@%p7 bra 	$L__BB73_11;
	mad.lo.s64 	%rd37, %rd4, %rd6, %rd7;
	shl.b64 	%rd38, %rd37, 2;
	add.s64 	%rd39, %rd3, %rd38;
	st.global.f32 	[%rd39], %f5;
$L__BB73_11:
	setp.eq.s64 	%p16, %rd14, 0;
	@%p16 bra 	$L__BB73_21;
$L__BB73_12:
	setp.le.s64 	%p17, %rd20, %rd7;
	mov.f32 	%f111, 0fFF800000;
	mov.f32 	%f112, %f111;
	@%p17 bra 	$L__BB73_14;
	mad.lo.s64 	%rd40, %rd54, %rd2, %rd7;
	shl.b64 	%rd41, %rd40, 2;
	add.s64 	%rd42, %rd1, %rd41;
	ld.global.f32 	%f111, [%rd42];
	max.f32 	%f112, %f111, 0fFF800000;
$L__BB73_14:
	setp.le.s64 	%p18, %rd20, %rd7;
	mov.b32 	%r29, %f112;
	shfl.sync.bfly.b32	%r30|%p19, %r29, 8, 31, -1;
	mov.b32 	%f48, %r30;
	max.f32 	%f49, %f112, %f48;
	mov.b32 	%r31, %f49;
	shfl.sync.bfly.b32	%r32|%p20, %r31, 4, 31, -1;
	mov.b32 	%f50, %r32;
	max.f32 	%f51, %f49, %f50;
	mov.b32 	%r33, %f51;
	shfl.sync.bfly.b32	%r34|%p21, %r33, 2, 31, -1;
	mov.b32 	%f52, %r34;
	max.f32 	%f53, %f51, %f52;
	mov.b32 	%r35, %f53;
	shfl.sync.bfly.b32	%r36|%p22, %r35, 1, 31, -1;
	mov.b32 	%f54, %r36;
	max.f32 	%f55, %f53, %f54;
	sub.f32 	%f56, %f111, %f55;
	fma.rn.f32 	%f57, %f56, 0f3BBB989D, 0f3F000000;
	cvt.sat.f32.f32 	%f58, %f57;
	mov.f32 	%f59, 0f4B400001;
	mov.f32 	%f60, 0f437C0000;
	fma.rm.f32 	%f61, %f58, %f60, %f59;
	add.f32 	%f62, %f61, 0fCB40007F;
	neg.f32 	%f63, %f62;
	fma.rn.f32 	%f64, %f56, 0f3FB8AA3B, %f63;
	fma.rn.f32 	%f65, %f56, 0f32A57060, %f64;
	mov.b32 	%r37, %f61;
	shl.b32 	%r38, %r37, 23;
	mov.b32 	%f66, %r38;
	ex2.approx.ftz.f32 	%f67, %f65;
	mul.f32 	%f68, %f67, %f66;
	add.f32 	%f69, %f68, 0f00000000;
	mov.b32 	%r39, %f69;
	shfl.sync.bfly.b32	%r40|%p23, %r39, 8, 31, -1;
	mov.b32 	%f70, %r40;
	add.f32 	%f71, %f69, %f70;
	mov.b32 	%r41, %f71;
	shfl.sync.bfly.b32	%r42|%p24, %r41, 4, 31, -1;
	mov.b32 	%f72, %r42;
	add.f32 	%f73, %f71, %f72;
	mov.b32 	%r43, %f73;
	shfl.sync.bfly.b32	%r44|%p25, %r43, 2, 31, -1;
	mov.b32 	%f74, %r44;
	add.f32 	%f75, %f73, %f74;
	mov.b32 	%r45, %f75;
	shfl.sync.bfly.b32	%r46|%p26, %r45, 1, 31, -1;
	mov.b32 	%f76, %r46;
	add.f32 	%f77, %f75, %f76;
	div.rn.f32 	%f10, %f68, %f77;
	@%p18 bra 	$L__BB73_16;
	mad.lo.s64 	%rd43, %rd54, %rd4, %rd7;
	shl.b64 	%rd44, %rd43, 2;
	add.s64 	%rd45, %rd3, %rd44;
	st.global.f32 	[%rd45], %f10;
$L__BB73_16:
	setp.le.s64 	%p27, %rd20, %rd7;
	add.s64 	%rd17, %rd54, %rd5;
	mov.f32 	%f113, 0fFF800000;
	mov.f32 	%f114, %f113;
	@%p27 bra 	$L__BB73_18;
	mad.lo.s64 	%rd46, %rd17, %rd2, %rd7;
	shl.b64 	%rd47, %rd46, 2;
	add.s64 	%rd48, %rd1, %rd47;
	ld.global.f32 	%f113, [%rd48];
	max.f32 	%f114, %f113, 0fFF800000;
$L__BB73_18:
	setp.le.s64 	%p28, %rd20, %rd7;
	mov.b32 	%r47, %f114;
	shfl.sync.bfly.b32	%r48|%p29, %r47, 8, 31, -1;
	mov.b32 	%f79, %r48;
	max.f32 	%f80, %f114, %f79;
	mov.b32 	%r49, %f80;
	shfl.sync.bfly.b32	%r50|%p30, %r49, 4, 31, -1;
	mov.b32 	%f81, %r50;
	max.f32 	%f82, %f80, %f81;
	mov.b32 	%r51, %f82;
	shfl.sync.bfly.b32	%r52|%p31, %r51, 2, 31, -1;
	mov.b32 	%f83, %r52;
	max.f32 	%f84, %f82, %f83;
	mov.b32 	%r53, %f84;
	shfl.sync.bfly.b32	%r54|%p32, %r53, 1, 31, -1;
	mov.b32 	%f85, %r54;
	max.f32 	%f86, %f84, %f85;
	sub.f32 	%f87, %f113, %f86;
	fma.rn.f32 	%f88, %f87, 0f3BBB989D, 0f3F000000;
	cvt.sat.f32.f32 	%f89, %f88;
	mov.f32 	%f90, 0f4B400001;
	mov.f32 	%f91, 0f437C0000;
	fma.rm.f32 	%f92, %f89, %f91, %f90;
	add.f32 	%f93, %f92, 0fCB40007F;
	neg.f32 	%f94, %f93;
	fma.rn.f32 	%f95, %f87, 0f3FB8AA3B, %f94;
	fma.rn.f32 	%f96, %f87, 0f32A57060, %f95;
	mov.b32 	%r55, %f92;
	shl.b32 	%r56, %r55, 23;
	mov.b32 	%f97, %r56;
	ex2.approx.ftz.f32 	%f98, %f96;
	mul.f32 	%f99, %f98, %f97;
	add.f32 	%f100, %f99, 0f00000000;
	mov.b32 	%r57, %f100;
	shfl.sync.bfly.b32	%r58|%p33, %r57, 8, 31, -1;
	mov.b32 	%f101, %r58;
	add.f32 	%f102, %f100, %f101;
	mov.b32 	%r59, %f102;
	shfl.sync.bfly.b32	%r60|%p34, %r59, 4, 31, -1;
	mov.b32 	%f103, %r60;
	add.f32 	%f104, %f102, %f103;
	mov.b32 	%r61, %f104;
	shfl.sync.bfly.b32	%r62|%p35, %r61, 2, 31, -1;
	mov.b32 	%f105, %r62;
	add.f32 	%f106, %f104, %f105;
	mov.b32 	%r63, %f106;
	shfl.sync.bfly.b32	%r64|%p36, %r63, 1, 31, -1;
	mov.b32 	%f107, %r64;
	add.f32 	%f108, %f106, %f107;
	div.rn.f32 	%f15, %f99, %f108;
	@%p28 bra 	$L__BB73_20;
	mad.lo.s64 	%rd49, %rd17, %rd4, %rd7;
	shl.b64 	%rd50, %rd49, 2;
	add.s64 	%rd51, %rd3, %rd50;
	st.global.f32 	[%rd51], %f15;
$L__BB73_20:
	add.s64 	%rd54, %rd17, %rd5;
	setp.lt.s64 	%p37, %rd54, %rd19;
	@%p37 bra 	$L__BB73_12;
$L__BB73_21:
	ret;

}
	// .globl	_Z15SoftmaxWarpImplI10DirectLoadIffE11DirectStoreIffEfLi1ELi1ELi32ELi2ELb0EL9Algorithm0EEvT_T0_ll
.visible .entry _Z15SoftmaxWarpImplI10DirectLoadIffE11DirectStoreIffEfLi1ELi1ELi32ELi2ELb0EL9Algorithm0EEvT_T0_ll(
	.param .align 8 .b8 _Z15SoftmaxWarpImplI10DirectLoadIffE11DirectStoreIffEfLi1ELi1ELi32ELi2ELb0EL9Algorithm0EEvT_T0_ll_param_0[16],
	.param .align 8 .b8 _Z15SoftmaxWarpImplI10DirectLoadIffE11DirectStoreIffEfLi1ELi1ELi32ELi2ELb0EL9Algorithm0EEvT_T0_ll_param_1[16],
	.param .u64 _Z15SoftmaxWarpImplI10DirectLoadIffE11DirectStoreIffEfLi1ELi1ELi32ELi2ELb0EL9Algorithm0EEvT_T0_ll_param_2,
	.param .u64 _Z15SoftmaxWarpImplI10DirectLoadIffE11DirectStoreIffEfLi1ELi1ELi32ELi2ELb0EL9Algorithm0EEvT_T0_ll_param_3
)
{
	.reg .pred 	%p<24>;
	.reg .b32 	%r<54>;
	.reg .b32 	%f<73>;
	.reg .b64 	%rd<31>;

	ld.param.u64 	%rd1, [_Z15SoftmaxWarpImplI10DirectLoadIffE11DirectStoreIffEfLi1ELi1ELi32ELi2ELb0EL9Algorithm0EEvT_T0_ll_param_0];
	ld.param.u64 	%rd2, [_Z15SoftmaxWarpImplI10DirectLoadIffE11DirectStoreIffEfLi1ELi1ELi32ELi2ELb0EL9Algorithm0EEvT_T0_ll_param_0+8];
	ld.param.u64 	%rd3, [_Z15SoftmaxWarpImplI10DirectLoadIffE11DirectStoreIffEfLi1ELi1ELi32ELi2ELb0EL9Algorithm0EEvT_T0_ll_param_1];
	ld.param.u64 	%rd4, [_Z15SoftmaxWarpImplI10DirectLoadIffE11DirectStoreIffEfLi1ELi1ELi32ELi2ELb0EL9Algorithm0EEvT_T0_ll_param_1+8];
	ld.param.u64 	%rd12, [_Z15SoftmaxWarpImplI10DirectLoadIffE11DirectStoreIffEfLi1ELi1ELi32ELi2ELb0EL9Algorithm0EEvT_T0_ll_param_2];
	ld.param.u64 	%rd13, [_Z15SoftmaxWarpImplI10DirectLoadIffE11DirectStoreIffEfLi1ELi1ELi32ELi2ELb0EL9Algorithm0EEvT_T0_ll_param_3];
	setp.lt.s64 	%p1, %rd13, 33;
	@%p1 bra 	$L__BB74_2;
	mov.u64 	%rd14, $str;
	cvta.global.u64 	%rd15, %rd14;
	mov.u64 	%rd16, $str$1;
	cvta.global.u64 	%rd17, %rd16;
	mov.u64 	%rd18, __unnamed_75;
	cvta.global.u64 	%rd19, %rd18;
	{ // callseq 74, 0
	.param .b64 param0;
	st.param.b64 	[param0], %rd15;
	.param .b64 param1;
	st.param.b64 	[param1], %rd17;
	.param .b32 param2;
	st.param.b32 	[param2], 358;
	.param .b64 param3;
	st.param.b64 	[param3], %rd19;
	.param .b64 param4;
	st.param.b64 	[param4], 1;
	call.uni 
	__assertfail, 
	(
	param0, 
	param1, 
	param2, 
	param3, 
	param4
	);
	} // callseq 74
$L__BB74_2:
	mov.u32 	%r2, %nctaid.x;
	mov.u32 	%r3, %ntid.y;
	mov.u32 	%r4, %ctaid.x;
	mov.u32 	%r5, %tid.y;
	mad.lo.s32 	%r6, %r4, %r3, %r5;
	mul.lo.s32 	%r7, %r3, %r2;
	shl.b32 	%r1, %r7, 1;
	shl.b32 	%r8, %r6, 1;
	cvt.s64.s32 	%rd30, %r8;
	setp.le.s64 	%p2, %rd12, %rd30;
	@%p2 bra 	$L__BB74_5;
	mov.u32 	%r9, %tid.x;
	cvt.u64.u32 	%rd6, %r9;
	cvta.to.global.u64 	%rd7, %rd3;
	cvta.to.global.u64 	%rd8, %rd1;
	cvt.s64.s32 	%rd9, %r1;
$L__BB74_4:
	mad.lo.s64 	%rd20, %rd30, %rd2, %rd6;
	shl.b64 	%rd21, %rd20, 2;
	add.s64 	%rd22, %rd8, %rd21;
	ld.global.f32 	%f1, [%rd22];
	max.f32 	%f2, %f1, 0fFF800000;
	shl.b64 	%rd23, %rd2, 2;
	add.s64 	%rd24, %rd22, %rd23;
	ld.global.f32 	%f3, [%rd24];
	max.f32 	%f4, %f3, 0fFF800000;
	mov.b32 	%r10, %f2;
	shfl.sync.bfly.b32	%r11|%p3, %r10, 16, 31, -1;
	mov.b32 	%f5, %r11;
	max.f32 	%f6, %f2, %f5;
	mov.b32 	%r12, %f6;
	shfl.sync.bfly.b32	%r13|%p4, %r12, 8, 31, -1;
	mov.b32 	%f7, %r13;
	max.f32 	%f8, %f6, %f7;
	mov.b32 	%r14, %f8;
	shfl.sync.bfly.b32	%r15|%p5, %r14, 4, 31, -1;
	mov.b32 	%f9, %r15;
	max.f32 	%f10, %f8, %f9;
	mov.b32 	%r16, %f10;
	shfl.sync.bfly.b32	%r17|%p6, %r16, 2, 31, -1;
	mov.b32 	%f11, %r17;
	max.f32 	%f12, %f10, %f11;
	mov.b32 	%r18, %f12;
	shfl.sync.bfly.b32	%r19|%p7, %r18, 1, 31, -1;
	mov.b32 	%f13, %r19;
	max.f32 	%f14, %f12, %f13;
	mov.b32 	%r20, %f4;
	shfl.sync.bfly.b32	%r21|%p8, %r20, 16, 31, -1;
	mov.b32 	%f15, %r21;
	max.f32 	%f16, %f4, %f15;
	mov.b32 	%r22, %f16;
	shfl.sync.bfly.b32	%r23|%p9, %r22, 8, 31, -1;
	mov.b32 	%f17, %r23;
	max.f32 	%f18, %f16, %f17;
	mov.b32 	%r24, %f18;
	shfl.sync.bfly.b32	%r25|%p10, %r24, 4, 31, -1;
	mov.b32 	%f19, %r25;
	max.f32 	%f20, %f18, %f19;
	mov.b32 	%r26, %f20;
	shfl.sync.bfly.b32	%r27|%p11, %r26, 2, 31, -1;
	mov.b32 	%f21, %r27;
	max.f32 	%f22, %f20, %f21;
	mov.b32 	%r28, %f22;
	shfl.sync.bfly.b32	%r29|%p12, %r28, 1, 31, -1;
	mov.b32 	%f23, %r29;
	max.f32 	%f24, %f22, %f23;
	sub.f32 	%f25, %f1, %f14;
	fma.rn.f32 	%f26, %f25, 0f3BBB989D, 0f3F000000;
	cvt.sat.f32.f32 	%f27, %f26;
	mov.f32 	%f28, 0f4B400001;
	mov.f32 	%f29, 0f437C0000;
	fma.rm.f32 	%f30, %f27, %f29, %f28;
	add.f32 	%f31, %f30, 0fCB40007F;
	neg.f32 	%f32, %f31;
	fma.rn.f32 	%f33, %f25, 0f3FB8AA3B, %f32;
	fma.rn.f32 	%f34, %f25, 0f32A57060, %f33;
	mov.b32 	%r30, %f30;
	shl.b32 	%r31, %r30, 23;
	mov.b32 	%f35, %r31;
	ex2.approx.ftz.f32 	%f36, %f34;
	mul.f32 	%f37, %f36, %f35;
	add.f32 	%f38, %f37, 0f00000000;
	sub.f32 	%f39, %f3, %f24;
	fma.rn.f32 	%f40, %f39, 0f3BBB989D, 0f3F000000;
	cvt.sat.f32.f32 	%f41, %f40;
	fma.rm.f32 	%f42, %f41, %f29, %f28;
	add.f32 	%f43, %f42, 0fCB40007F;
	neg.f32 	%f44, %f43;
	fma.rn.f32 	%f45, %f39, 0f3FB8AA3B, %f44;
	fma.rn.f32 	%f46, %f39, 0f32A57060, %f45;
	mov.b32 	%r32, %f42;
	shl.b32 	%r33, %r32, 23;
	mov.b32 	%f47, %r33;
	ex2.approx.ftz.f32 	%f48, %f46;
	mul.f32 	%f49, %f48, %f47;
	add.f32 	%f50, %f49, 0f00000000;
	mov.b32 	%r34, %f38;
	shfl.sync.bfly.b32	%r35|%p13, %r34, 16, 31, -1;
	mov.b32 	%f51, %r35;
	add.f32 	%f52, %f38, %f51;
	mov.b32 	%r36, %f52;
	shfl.sync.bfly.b32	%r37|%p14, %r36, 8, 31, -1;
	mov.b32 	%f53, %r37;
	add.f32 	%f54, %f52, %f53;
	mov.b32 	%r38, %f54;
	shfl.sync.bfly.b32	%r39|%p15, %r38, 4, 31, -1;
	mov.b32 	%f55, %r39;
	add.f32 	%f56, %f54, %f55;
	mov.b32 	%r40, %f56;
	shfl.sync.bfly.b32	%r41|%p16, %r40, 2, 31, -1;
	mov.b32 	%f57, %r41;
	add.f32 	%f58, %f56, %f57;
	mov.b32 	%r42, %f58;
	shfl.sync.bfly.b32	%r43|%p17, %r42, 1, 31, -1;
	mov.b32 	%f59, %r43;
	add.f32 	%f60, %f58, %f59;
	mov.b32 	%r44, %f50;
	shfl.sync.bfly.b32	%r45|%p18, %r44, 16, 31, -1;
	mov.b32 	%f61, %r45;
	add.f32 	%f62, %f50, %f61;
	mov.b32 	%r46, %f62;
	shfl.sync.bfly.b32	%r47|%p19, %r46, 8, 31, -1;
	mov.b32 	%f63, %r47;
	add.f32 	%f64, %f62, %f63;
	mov.b32 	%r48, %f64;
	shfl.sync.bfly.b32	%r49|%p20, %r48, 4, 31, -1;
	mov.b32 	%f65, %r49;
	add.f32 	%f66, %f64, %f65;
	mov.b32 	%r50, %f66;
	shfl.sync.bfly.b32	%r51|%p21, %r50, 2, 31, -1;
	mov.b32 	%f67, %r51;
	add.f32 	%f68, %f66, %f67;
	mov.b32 	%r52, %f68;
	shfl.sync.bfly.b32	%r53|%p22, %r52, 1, 31, -1;
	mov.b32 	%f69, %r53;
	add.f32 	%f70, %f68, %f69;
	div.rn.f32 	%f71, %f37, %f60;
	mad.lo.s64 	%rd25, %rd30, %rd4, %rd6;
	shl.b64 	%rd26, %rd25, 2;
	add.s64 	%rd27, %rd7, %rd26;
	st.global.f32 	[%rd27], %f71;
	div.rn.f32 	%f72, %f49, %f70;
	shl.b64 	%rd28, %rd4, 2;
	add.s64 	%rd29, %rd27, %rd28;
	st.global.f32 	[%rd29], %f72;
	add.s64 	%rd30, %rd30, %rd9;
	setp.lt.s64 	%p23, %rd30, %rd12;
	@%p23 bra 	$L__BB74_4;
$L__BB74_5:
	ret;

}
	// .globl	_Z15SoftmaxWarpImplI10DirectLoadIffE11DirectStoreIffEfLi1ELi1ELi32ELi2ELb1EL9Algorithm0EEvT_T0_ll
.visible .entry _Z15SoftmaxWarpImplI10DirectLoadIffE11DirectStoreIffEfLi1ELi1ELi32ELi2ELb1EL9Algorithm0EEvT_T0_ll(
	.param .align 8 .b8 _Z15SoftmaxWarpImplI10DirectLoadIffE11DirectStoreIffEfLi1ELi1ELi32ELi2ELb1EL9Algorithm0EEvT_T0_ll_param_0[16],
	.param .align 8 .b8 _Z15SoftmaxWarpImplI10DirectLoadIffE11DirectStoreIffEfLi1ELi1ELi32ELi2ELb1EL9Algorithm0EEvT_T0_ll_param_1[16],
	.param .u64 _Z15SoftmaxWarpImplI10DirectLoadIffE11DirectStoreIffEfLi1ELi1ELi32ELi2ELb1EL9Algorithm0EEvT_T0_ll_param_2,
	.param .u64 _Z15SoftmaxWarpImplI10DirectLoadIffE11DirectStoreIffEfLi1ELi1ELi32ELi2ELb1EL9Algorithm0EEvT_T0_ll_param_3
)
{
	.reg .pred 	%p<28>;
	.reg .b32 	%r<54>;
	.reg .b32 	%f<83>;
	.reg .b64 	%rd<35>;

	ld.param.u64 	%rd2, [_Z15SoftmaxWarpImplI10DirectLoadIffE11DirectStoreIffEfLi1ELi1ELi32ELi2ELb1EL9Algorithm0EEvT_T0_ll_param_0+8];
	ld.param.u64 	%rd4, [_Z15SoftmaxWarpImplI10DirectLoadIffE11DirectStoreIffEfLi1ELi1ELi32ELi2ELb1EL9Algorithm0EEvT_T0_ll_param_1+8];
	ld.param.u64 	%rd12, [_Z15SoftmaxWarpImplI10DirectLoadIffE11DirectStoreIffEfLi1ELi1ELi32ELi2ELb1EL9Algorithm0EEvT_T0_ll_param_1];
	ld.param.u64 	%rd13, [_Z15SoftmaxWarpImplI10DirectLoadIffE11DirectStoreIffEfLi1ELi1ELi32ELi2ELb1EL9Algorithm0EEvT_T0_ll_param_0];
	ld.param.u64 	%rd10, [_Z15SoftmaxWarpImplI10DirectLoadIffE11DirectStoreIffEfLi1ELi1ELi32ELi2ELb1EL9Algorithm0EEvT_T0_ll_param_2];
	ld.param.u64 	%rd11, [_Z15SoftmaxWarpImplI10DirectLoadIffE11DirectStoreIffEfLi1ELi1ELi32ELi2ELb1EL9Algorithm0EEvT_T0_ll_param_3];
	cvta.to.global.u64 	%rd1, %rd13;
	cvta.to.global.u64 	%rd3, %rd12;
	setp.lt.s64 	%p1, %rd11, 33;
	@%p1 bra 	$L__BB75_2;
	mov.u64 	%rd14, $str;
	cvta.global.u64 	%rd15, %rd14;
	mov.u64 	%rd16, $str$1;
	cvta.global.u64 	%rd17, %rd16;
	mov.u64 	%rd18, __unnamed_76;
	cvta.global.u64 	%rd19, %rd18;
	{ // callseq 75, 0
	.param .b64 param0;
	st.param.b64 	[param0], %rd15;
	.param .b64 param1;
	st.param.b64 	[param1], %rd17;
	.param .b32 param2;
	st.param.b32 	[param2], 358;
	.param .b64 param3;
	st.param.b64 	[param3], %rd19;
	.param .b64 param4;
	st.param.b64 	[param4], 1;
	call.uni 
	__assertfail, 
	(
	param0, 
	param1, 
	param2, 
	param3, 
	param4
	);
	} // callseq 75
$L__BB75_2:
	mov.u32 	%r2, %nctaid.x;
	mov.u32 	%r3, %ntid.y;
	mov.u32 	%r4, %ctaid.x;
	mov.u32 	%r5, %tid.y;
	mad.lo.s32 	%r6, %r4, %r3, %r5;
	mul.lo.s32 	%r7, %r3, %r2;
	shl.b32 	%r1, %r7, 1;
	shl.b32 	%r8, %r6, 1;
	cvt.s64.s32 	%rd34, %r8;
	setp.le.s64 	%p2, %rd10, %rd34;
	@%p2 bra 	$L__BB75_13;
	mov.u32 	%r9, %tid.x;
	cvt.u64.u32 	%rd6, %r9;
	cvt.s64.s32 	%rd7, %r1;
$L__BB75_4:
	setp.le.s64 	%p3, %rd11, %rd6;
	mov.f32 	%f79, 0fFF800000;
	mov.f32 	%f80, %f79;
	@%p3 bra 	$L__BB75_6;
	mad.lo.s64 	%rd20, %rd34, %rd2, %rd6;
	shl.b64 	%rd21, %rd20, 2;
	add.s64 	%rd22, %rd1, %rd21;
	ld.global.f32 	%f80, [%rd22];
	max.f32 	%f79, %f80, 0fFF800000;
$L__BB75_6:
	setp.le.s64 	%p4, %rd11, %rd6;
	mov.f32 	%f81, 0fFF800000;
	mov.f32 	%f82, %f81;
	@%p4 bra 	$L__BB75_8;
	mad.lo.s64 	%rd23, %rd2, %rd34, %rd2;
	add.s64 	%rd24, %rd23, %rd6;
	shl.b64 	%rd25, %rd24, 2;
	add.s64 	%rd26, %rd1, %rd25;
	ld.global.f32 	%f82, [%rd26];
	max.f32 	%f81, %f82, 0fFF800000;
$L__BB75_8:
	setp.le.s64 	%p5, %rd11, %rd6;
	mov.b32 	%r10, %f79;
	shfl.sync.bfly.b32	%r11|%p6, %r10, 16, 31, -1;
	mov.b32 	%f15, %r11;
	max.f32 	%f16, %f79, %f15;
	mov.b32 	%r12, %f16;
	shfl.sync.bfly.b32	%r13|%p7, %r12, 8, 31, -1;
	mov.b32 	%f17, %r13;
	max.f32 	%f18, %f16, %f17;
	mov.b32 	%r14, %f18;
	shfl.sync.bfly.b32	%r15|%p8, %r14, 4, 31, -1;
	mov.b32 	%f19, %r15;
	max.f32 	%f20, %f18, %f19;
	mov.b32 	%r16, %f20;
	shfl.sync.bfly.b32	%r17|%p9, %r16, 2, 31, -1;
	mov.b32 	%f21, %r17;
	max.f32 	%f22, %f20, %f21;
	mov.b32 	%r18, %f22;
	shfl.sync.bfly.b32	%r19|%p10, %r18, 1, 31, -1;
	mov.b32 	%f23, %r19;
	max.f32 	%f24, %f22, %f23;
	mov.b32 	%r20, %f81;
	shfl.sync.bfly.b32	%r21|%p11, %r20, 16, 31, -1;
	mov.b32 	%f25, %r21;
	max.f32 	%f26, %f81, %f25;
	mov.b32 	%r22, %f26;
	shfl.sync.bfly.b32	%r23|%p12, %r22, 8, 31, -1;
	mov.b32 	%f27, %r23;
	max.f32 	%f28, %f26, %f27;
	mov.b32 	%r24, %f28;
	shfl.sync.bfly.b32	%r25|%p13, %r24, 4, 31, -1;
	mov.b32 	%f29, %r25;
	max.f32 	%f30, %f28, %f29;
	mov.b32 	%r26, %f30;
	shfl.sync.bfly.b32	%r27|%p14, %r26, 2, 31, -1;
	mov.b32 	%f31, %r27;
	max.f32 	%f32, %f30, %f31;
	mov.b32 	%r28, %f32;
	shfl.sync.bfly.b32	%r29|%p15, %r28, 1, 31, -1;
	mov.b32 	%f33, %r29;
	max.f32 	%f34, %f32, %f33;
	sub.f32 	%f35, %f80, %f24;
	fma.rn.f32 	%f36, %f35, 0f3BBB989D, 0f3F000000;
	cvt.sat.f32.f32 	%f37, %f36;
	mov.f32 	%f38, 0f4B400001;
	mov.f32 	%f39, 0f437C0000;
	fma.rm.f32 	%f40, %f37, %f39, %f38;
	add.f32 	%f41, %f40, 0fCB40007F;
	neg.f32 	%f42, %f41;
	fma.rn.f32 	%f43, %f35, 0f3FB8AA3B, %f42;
	fma.rn.f32 	%f44, %f35, 0f32A57060, %f43;
	mov.b32 	%r30, %f40;
	shl.b32 	%r31, %r30, 23;
	mov.b32 	%f45, %r31;
	ex2.approx.ftz.f32 	%f46, %f44;
	mul.f32 	%f47, %f46, %f45;
	add.f32 	%f48, %f47, 0f00000000;
	sub.f32 	%f49, %f82, %f34;
	fma.rn.f32 	%f50, %f49, 0f3BBB989D, 0f3F000000;
	cvt.sat.f32.f32 	%f51, %f50;
	fma.rm.f32 	%f52, %f51, %f39, %f38;
	add.f32 	%f53, %f52, 0fCB40007F;
	neg.f32 	%f54, %f53;
	fma.rn.f32 	%f55, %f49, 0f3FB8AA3B, %f54;
	fma.rn.f32 	%f56, %f49, 0f32A57060, %f55;
	mov.b32 	%r32, %f52;
	shl.b32 	%r33, %r32, 23;
	mov.b32 	%f57, %r33;
	ex2.approx.ftz.f32 	%f58, %f56;
	mul.f32 	%f9, %f58, %f57;
	add.f32 	%f59, %f9, 0f00000000;
	mov.b32 	%r34, %f48;
	shfl.sync.bfly.b32	%r35|%p16, %r34, 16, 31, -1;
	mov.b32 	%f60, %r35;
	add.f32 	%f61, %f48, %f60;
	mov.b32 	%r36, %f61;
	shfl.sync.bfly.b32	%r37|%p17, %r36, 8, 31, -1;
	mov.b32 	%f62, %r37;
	add.f32 	%f63, %f61, %f62;
	mov.b32 	%r38, %f63;
	shfl.sync.bfly.b32	%r39|%p18, %r38, 4, 31, -1;
	mov.b32 	%f64, %r39;
	add.f32 	%f65, %f63, %f64;
	mov.b32 	%r40, %f65;
	shfl.sync.bfly.b32	%r41|%p19, %r40, 2, 31, -1;
	mov.b32 	%f66, %r41;
	add.f32 	%f67, %f65, %f66;
	mov.b32 	%r42, %f67;
	shfl.sync.bfly.b32	%r43|%p20, %r42, 1, 31, -1;
	mov.b32 	%f68, %r43;
	add.f32 	%f69, %f67, %f68;
	mov.b32 	%r44, %f59;
	shfl.sync.bfly.b32	%r45|%p21, %r44, 16, 31, -1;
	mov.b32 	%f70, %r45;
	add.f32 	%f71, %f59, %f70;
	mov.b32 	%r46, %f71;
	shfl.sync.bfly.b32	%r47|%p22, %r46, 8, 31, -1;
	mov.b32 	%f72, %r47;
	add.f32 	%f73, %f71, %f72;
	mov.b32 	%r48, %f73;
	shfl.sync.bfly.b32	%r49|%p23, %r48, 4, 31, -1;
	mov.b32 	%f74, %r49;
	add.f32 	%f75, %f73, %f74;
	mov.b32 	%r50, %f75;
	shfl.sync.bfly.b32	%r51|%p24, %r50, 2, 31, -1;
	mov.b32 	%f76, %r51;
	add.f32 	%f77, %f75, %f76;
	mov.b32 	%r52, %f77;
	shfl.sync.bfly.b32	%r53|%p25, %r52, 1, 31, -1;
	mov.b32 	%f78, %r53;
	add.f32 	%f10, %f77, %f78;
	div.rn.f32 	%f11, %f47, %f69;
	@%p5 bra 	$L__BB75_10;
	mad.lo.s64 	%rd27, %rd34, %rd4, %rd6;
	shl.b64 	%rd28, %rd27, 2;
	add.s64 	%rd29, %rd3, %rd28;
	st.global.f32 	[%rd29], %f11;
$L__BB75_10:
	setp.le.s64 	%p26, %rd11, %rd6;
	div.rn.f32 	%f12, %f9, %f10;
	@%p26 bra 	$L__BB75_12;
	mad.lo.s64 	%rd30, %rd4, %rd34, %rd4;
	add.s64 	%rd31, %rd30, %rd6;
	shl.b64 	%rd32, %rd31, 2;
	add.s64 	%rd33, %rd3, %rd32;
	st.global.f32 	[%rd33], %f12;
$L__BB75_12:
	add.s64 	%rd34, %rd34, %rd7;
	setp.lt.s64 	%p27, %rd34, %rd10;
	@%p27 bra 	$L__BB75_4;
$L__BB75_13:
	ret;

}
	// .globl	_Z15SoftmaxWarpImplI10DirectLoadIffE11DirectStoreIffEfLi1ELi1ELi32ELi1ELb0EL9Algorithm0EEvT_T0_ll
.visible .entry _Z15SoftmaxWarpImplI10DirectLoadIffE11DirectStoreIffEfLi1ELi1ELi32ELi1ELb0EL9Algorithm0EEvT_T0_ll(
	.param .align 8 .b8 _Z15SoftmaxWarpImplI10DirectLoadIffE11DirectStoreIffEfLi1ELi1ELi32ELi1ELb0EL9Algorithm0EEvT_T0_ll_param_0[16],
	.param .align 8 .b8 _Z15SoftmaxWarpImplI10DirectLoadIffE11DirectStoreIffEfLi1ELi1ELi32ELi1ELb0EL9Algorithm0EEvT_T0_ll_param_1[16],
	.param .u64 _Z15SoftmaxWarpImplI10DirectLoadIffE11DirectStoreIffEfLi1ELi1ELi32ELi1ELb0EL9Algorithm0EEvT_T0_ll_param_2,
	.param .u64 _Z15SoftmaxWarpImplI10DirectLoadIffE11DirectStoreIffEfLi1ELi1ELi32ELi1ELb0EL9Algorithm0EEvT_T0_ll_param_3
)
{
	.reg .pred 	%p<38>;
	.reg .b32 	%r<77>;
	.reg .b32 	%f<110>;
	.reg .b64 	%rd<55>;

	ld.param.u64 	%rd2, [_Z15SoftmaxWarpImplI10DirectLoadIffE11DirectStoreIffEfLi1ELi1ELi32ELi1ELb0EL9Algorithm0EEvT_T0_ll_param_0+8];
	ld.param.u64 	%rd4, [_Z15SoftmaxWarpImplI10DirectLoadIffE11DirectStoreIffEfLi1ELi1ELi32ELi1ELb0EL9Algorithm0EEvT_T0_ll_param_1+8];
	ld.param.u64 	%rd19, [_Z15SoftmaxWarpImplI10DirectLoadIffE11DirectStoreIffEfLi1ELi1ELi32ELi1ELb0EL9Algorithm0EEvT_T0_ll_param_1];
	ld.param.u64 	%rd20, [_Z15SoftmaxWarpImplI10DirectLoadIffE11DirectStoreIffEfLi1ELi1ELi32ELi1ELb0EL9Algorithm0EEvT_T0_ll_param_0];
	ld.param.u64 	%rd18, [_Z15SoftmaxWarpImplI10DirectLoadIffE11DirectStoreIffEfLi1ELi1ELi32ELi1ELb0EL9Algorithm0EEvT_T0_ll_param_2];
	ld.param.u64 	%rd21, [_Z15SoftmaxWarpImplI10DirectLoadIffE11DirectStoreIffEfLi1ELi1ELi32ELi1ELb0EL9Algorithm0EEvT_T0_ll_param_3];
	cvta.to.global.u64 	%rd1, %rd20;
	cvta.to.global.u64 	%rd3, %rd19;
	setp.lt.s64 	%p1, %rd21, 33;
	@%p1 bra 	$L__BB76_2;
	mov.u64 	%rd22, $str;
	cvta.global.u64 	%rd23, %rd22;
	mov.u64 	%rd24, $str$1;
	cvta.global.u64 	%rd25, %rd24;
	mov.u64 	%rd26, __unnamed_77;
	cvta.global.u64 	%rd27, %rd26;
	{ // callseq 76, 0
	.param .b64 param0;
	st.param.b64 	[param0], %rd23;
	.param .b64 param1;
	st.param.b64 	[param1], %rd25;
	.param .b32 param2;
	st.param.b32 	[param2], 358;
	.param .b64 param3;
	st.param.b64 	[param3], %rd27;
	.param .b64 param4;
	st.param.b64 	[param4], 1;
	call.uni 
	__assertfail, 
	(
	param0, 
	param1, 
	param2, 
	param3, 
	param4
	);
	} // callseq 76
$L__BB76_2:
	mov.u32 	%r1, %nctaid.x;
	mov.u32 	%r2, %ntid.y;
	mul.lo.s32 	%r3, %r1, %r2;
	mov.u32 	%r4, %ctaid.x;
	mov.u32 	%r5, %tid.y;
	mad.lo.s32 	%r6, %r4, %r2, %r5;
	cvt.s64.s32 	%rd5, %r3;
	cvt.s64.s32 	%rd54, %r6;
	setp.le.s64 	%p2, %rd18, %rd54;
	@%p2 bra 	$L__BB76_10;
	mov.u32 	%r7, %tid.x;
	cvt.u64.u32 	%rd7, %r7;
	add.s64 	%rd8, %rd5, %rd54;
	max.s64 	%rd28, %rd18, %rd8;
	setp.lt.s64 	%p3, %rd8, %rd18;
	selp.u64 	%rd9, 1, 0, %p3;
	add.s64 	%rd29, %rd8, %rd9;
	sub.s64 	%rd10, %rd28, %rd29;
	or.b64  	%rd30, %rd10, %rd5;
	and.b64  	%rd31, %rd30, -4294967296;
	setp.ne.s64 	%p4, %rd31, 0;
	@%p4 bra 	$L__BB76_5;
	cvt.u32.u64 	%r8, %rd5;
	cvt.u32.u64 	%r9, %rd10;
	div.u32 	%r10, %r9, %r8;
	cvt.u64.u32 	%rd52, %r10;
	bra.uni 	$L__BB76_6;
$L__BB76_5:
	div.u64 	%rd52, %rd10, %rd5;
$L__BB76_6:
	add.s64 	%rd14, %rd52, %rd9;
	and.b64  	%rd32, %rd14, 1;
	setp.eq.b64 	%p5, %rd32, 1;
	@%p5 bra 	$L__BB76_8;
	mad.lo.s64 	%rd33, %rd2, %rd54, %rd7;
	shl.b64 	%rd34, %rd33, 2;
	add.s64 	%rd35, %rd1, %rd34;
	ld.global.f32 	%f1, [%rd35];
	max.f32 	%f2, %f1, 0fFF800000;
	mov.b32 	%r11, %f2;
	shfl.sync.bfly.b32	%r12|%p6, %r11, 16, 31, -1;
	mov.b32 	%f3, %r12;
	max.f32 	%f4, %f2, %f3;
	mov.b32 	%r13, %f4;
	shfl.sync.bfly.b32	%r14|%p7, %r13, 8, 31, -1;
	mov.b32 	%f5, %r14;
	max.f32 	%f6, %f4, %f5;
	mov.b32 	%r15, %f6;
	shfl.sync.bfly.b32	%r16|%p8, %r15, 4, 31, -1;
	mov.b32 	%f7, %r16;
	max.f32 	%f8, %f6, %f7;
	mov.b32 	%r17, %f8;
	shfl.sync.bfly.b32	%r18|%p9, %r17, 2, 31, -1;
	mov.b32 	%f9, %r18;
	max.f32 	%f10, %f8, %f9;
	mov.b32 	%r19, %f10;
	shfl.sync.bfly.b32	%r20|%p10, %r19, 1, 31, -1;
	mov.b32 	%f11, %r20;
	max.f32 	%f12, %f10, %f11;
	sub.f32 	%f13, %f1, %f12;
	fma.rn.f32 	%f14, %f13, 0f3BBB989D, 0f3F000000;
	cvt.sat.f32.f32 	%f15, %f14;
	mov.f32 	%f16, 0f4B400001;
	mov.f32 	%f17, 0f437C0000;
	fma.rm.f32 	%f18, %f15, %f17, %f16;
	add.f32 	%f19, %f18, 0fCB40007F;
	neg.f32 	%f20, %f19;
	fma.rn.f32 	%f21, %f13, 0f3FB8AA3B, %f20;
	fma.rn.f32 	%f22, %f13, 0f32A57060, %f21;
	mov.b32 	%r21, %f18;
	shl.b32 	%r22, %r21, 23;
	mov.b32 	%f23, %r22;
	ex2.approx.ftz.f32 	%f24, %f22;
	mul.f32 	%f25, %f24, %f23;
	add.f32 	%f26, %f25, 0f00000000;
	mov.b32 	%r23, %f26;
	shfl.sync.bfly.b32	%r24|%p11, %r23, 16, 31, -1;
	mov.b32 	%f27, %r24;
	add.f32 	%f28, %f26, %f27;
	mov.b32 	%r25, %f28;
	shfl.sync.bfly.b32	%r26|%p12, %r25, 8, 31, -1;
	mov.b32 	%f29, %r26;
	add.f32 	%f30, %f28, %f29;
	mov.b32 	%r27, %f30;
	shfl.sync.bfly.b32	%r28|%p13, %r27, 4, 31, -1;
	mov.b32 	%f31, %r28;
	add.f32 	%f32, %f30, %f31;
	mov.b32 	%r29, %f32;
	shfl.sync.bfly.b32	%r30|%p14, %r29, 2, 31, -1;
	mov.b32 	%f33, %r30;
	add.f32 	%f34, %f32, %f33;
	mov.b32 	%r31, %f34;
	shfl.sync.bfly.b32	%r32|%p15, %r31, 1, 31, -1;
	mov.b32 	%f35, %r32;
	add.f32 	%f36, %f34, %f35;
	div.rn.f32 	%f37, %f25, %f36;
	mad.lo.s64 	%rd36, %rd4, %rd54, %rd7;
	shl.b64 	%rd37, %rd36, 2;
	add.s64 	%rd38, %rd3, %rd37;
	st.global.f32 	[%rd38], %f37;
	mov.u64 	%rd54, %rd8;
$L__BB76_8:
	setp.eq.s64 	%p16, %rd14, 0;
	@%p16 bra 	$L__BB76_10;
$L__BB76_9:
	mad.lo.s64 	%rd39, %rd54, %rd2, %rd7;
	shl.b64 	%rd40, %rd39, 2;
	add.s64 	%rd41, %rd1, %rd40;
	ld.global.f32 	%f38, [%rd41];
	max.f32 	%f39, %f38, 0fFF800000;
	mov.b32 	%r33, %f39;
	shfl.sync.bfly.b32	%r34|%p17, %r33, 16, 31, -1;
	mov.b32 	%f40, %r34;
	max.f32 	%f41, %f39, %f40;
	mov.b32 	%r35, %f41;
	shfl.sync.bfly.b32	%r36|%p18, %r35, 8, 31, -1;
	mov.b32 	%f42, %r36;
	max.f32 	%f43, %f41, %f42;
	mov.b32 	%r37, %f43;
	shfl.sync.bfly.b32	%r38|%p19, %r37, 4, 31, -1;
	mov.b32 	%f44, %r38;
	max.f32 	%f45, %f43, %f44;
	mov.b32 	%r39, %f45;
	shfl.sync.bfly.b32	%r40|%p20, %r39, 2, 31, -1;
	mov.b32 	%f46, %r40;
	max.f32 	%f47, %f45, %f46;
	mov.b32 	%r41, %f47;
	shfl.sync.bfly.b32	%r42|%p21, %r41, 1, 31, -1;
	mov.b32 	%f48, %r42;
	max.f32 	%f49, %f47, %f48;
	sub.f32 	%f50, %f38, %f49;
	fma.rn.f32 	%f51, %f50, 0f3BBB989D, 0f3F000000;
	cvt.sat.f32.f32 	%f52, %f51;
	mov.f32 	%f53, 0f4B400001;
	mov.f32 	%f54, 0f437C0000;
	fma.rm.f32 	%f55, %f52, %f54, %f53;
	add.f32 	%f56, %f55, 0fCB40007F;
	neg.f32 	%f57, %f56;
	fma.rn.f32 	%f58, %f50, 0f3FB8AA3B, %f57;
	fma.rn.f32 	%f59, %f50, 0f32A57060, %f58;
	mov.b32 	%r43, %f55;
	shl.b32 	%r44, %r43, 23;
	mov.b32 	%f60, %r44;
	ex2.approx.ftz.f32 	%f61, %f59;
	mul.f32 	%f62, %f61, %f60;
	add.f32 	%f63, %f62, 0f00000000;
	mov.b32 	%r45, %f63;
	shfl.sync.bfly.b32	%r46|%p22, %r45, 16, 31, -1;
	mov.b32 	%f64, %r46;
	add.f32 	%f65, %f63, %f64;
	mov.b32 	%r47, %f65;
	shfl.sync.bfly.b32	%r48|%p23, %r47, 8, 31, -1;
	mov.b32 	%f66, %r48;
	add.f32 	%f67, %f65, %f66;
	mov.b32 	%r49, %f67;
	shfl.sync.bfly.b32	%r50|%p24, %r49, 4, 31, -1;
	mov.b32 	%f68, %r50;
	add.f32 	%f69, %f67, %f68;
	mov.b32 	%r51, %f69;
	shfl.sync.bfly.b32	%r52|%p25, %r51, 2, 31, -1;
	mov.b32 	%f70, %r52;
	add.f32 	%f71, %f69, %f70;
	mov.b32 	%r53, %f71;
	shfl.sync.bfly.b32	%r54|%p26, %r53, 1, 31, -1;
	mov.b32 	%f72, %r54;
	add.f32 	%f73, %f71, %f72;
	div.rn.f32 	%f74, %f62, %f73;
	mad.lo.s64 	%rd42, %rd54, %rd4, %rd7;
	shl.b64 	%rd43, %rd42, 2;
	add.s64 	%rd44, %rd3, %rd43;
	st.global.f32 	[%rd44], %f74;
	add.s64 	%rd45, %rd54, %rd5;
	mad.lo.s64 	%rd46, %rd45, %rd2, %rd7;
	shl.b64 	%rd47, %rd46, 2;
	add.s64 	%rd48, %rd1, %rd47;
	ld.global.f32 	%f75, [%rd48];
	max.f32 	%f76, %f75, 0fFF800000;
	mov.b32 	%r55, %f76;
	shfl.sync.bfly.b32	%r56|%p27, %r55, 16, 31, -1;
	mov.b32 	%f77, %r56;
	max.f32 	%f78, %f76, %f77;
	mov.b32 	%r57, %f78;
	shfl.sync.bfly.b32	%r58|%p28, %r57, 8, 31, -1;
	mov.b32 	%f79, %r58;
	max.f32 	%f80, %f78, %f79;
	mov.b32 	%r59, %f80;
	shfl.sync.bfly.b32	%r60|%p29, %r59, 4, 31, -1;
	mov.b32 	%f81, %r60;
	max.f32 	%f82, %f80, %f81;
	mov.b32 	%r61, %f82;
	shfl.sync.bfly.b32	%r62|%p30, %r61, 2, 31, -1;
	mov.b32 	%f83, %r62;
	max.f32 	%f84, %f82, %f83;
	mov.b32 	%r63, %f84;
	shfl.sync.bfly.b32	%r64|%p31, %r63, 1, 31, -1;
	mov.b32 	%f85, %r64;
	max.f32 	%f86, %f84, %f85;
	sub.f32 	%f87, %f75, %f86;
	fma.rn.f32 	%f88, %f87, 0f3BBB989D, 0f3F000000;
	cvt.sat.f32.f32 	%f89, %f88;
	fma.rm.f32 	%f90, %f89, %f54, %f53;
	add.f32 	%f91, %f90, 0fCB40007F;
	neg.f32 	%f92, %f91;
	fma.rn.f32 	%f93, %f87, 0f3FB8AA3B, %f92;
	fma.rn.f32 	%f94, %f87, 0f32A57060, %f93;
	mov.b32 	%r65, %f90;
	shl.b32 	%r66, %r65, 23;
	mov.b32 	%f95, %r66;
	ex2.approx.ftz.f32 	%f96, %f94;
	mul.f32 	%f97, %f96, %f95;
	add.f32 	%f98, %f97, 0f00000000;
	mov.b32 	%r67, %f98;
	shfl.sync.bfly.b32	%r68|%p32, %r67, 16, 31, -1;
	mov.b32 	%f99, %r68;
	add.f32 	%f100, %f98, %f99;
	mov.b32 	%r69, %f100;
	shfl.sync.bfly.b32	%r70|%p33, %r69, 8, 31, -1;
	mov.b32 	%f101, %r70;
	add.f32 	%f102, %f100, %f101;
	mov.b32 	%r71, %f102;
	shfl.sync.bfly.b32	%r72|%p34, %r71, 4, 31, -1;
	mov.b32 	%f103, %r72;
	add.f32 	%f104, %f102, %f103;
	mov.b32 	%r73, %f104;
	shfl.sync.bfly.b32	%r74|%p35, %r73, 2, 31, -1;
	mov.b32 	%f105, %r74;
	add.f32 	%f106, %f104, %f105;
	mov.b32 	%r75, %f106;
	shfl.sync.bfly.b32	%r76|%p36, %r75, 1, 31, -1;
	mov.b32 	%f107, %r76;
	add.f32 	%f108, %f106, %f107;
	div.rn.f32 	%f109, %f97, %f108;
	mad.lo.s64 	%rd49, %rd45, %rd4, %rd7;
	shl.b64 	%rd50, %rd49, 2;
	add.s64 	%rd51, %rd3, %rd50;
	st.global.f32 	[%rd51], %f109;
	add.s64 	%rd54, %rd45, %rd5;
	setp.lt.s64 	%p37, %rd54, %rd18;
	@%p37 bra 	$L__BB76_9;
$L__BB76_10:
	ret;

}
	// .globl	_Z15SoftmaxWarpImplI10DirectLoadIffE11DirectStoreIffEfLi1ELi1ELi32ELi1ELb1EL9Algorithm0EEvT_T0_ll
.visible .entry _Z15SoftmaxWarpImplI10DirectLoadIffE11DirectStoreIffEfLi1ELi1ELi32ELi1ELb1EL9Algorithm0EEvT_T0_ll(
	.param .align 8 .b8 _Z15SoftmaxWarpImplI10DirectLoadIffE11DirectStoreIffEfLi1ELi1ELi32ELi1ELb1EL9Algorithm0EEvT_T0_ll_param_0[16],
	.param .align 8 .b8 _Z15SoftmaxWarpImplI10DirectLoadIffE11DirectStoreIffEfLi1ELi1ELi32ELi1ELb1EL9Algorithm0EEvT_T0_ll_param_1[16],
	.param .u64 _Z15SoftmaxWarpImplI10DirectLoadIffE11DirectStoreIffEfLi1ELi1ELi32ELi1ELb1EL9Algorithm0EEvT_T0_ll_param_2,
	.param .u64 _Z15SoftmaxWarpImplI10DirectLoadIffE11DirectStoreIffEfLi1ELi1ELi32ELi1ELb1EL9Algorithm0EEvT_T0_ll_param_3
)
{
	.reg .pred 	%p<44>;
	.reg .b32 	%r<77>;
	.reg .b32 	%f<127>;
	.reg .b64 	%rd<55>;

	ld.param.u64 	%rd2, [_Z15SoftmaxWarpImplI10DirectLoadIffE11DirectStoreIffEfLi1ELi1ELi32ELi1ELb1EL9Algorithm0EEvT_T0_ll_param_0+8];
	ld.param.u64 	%rd4, [_Z15SoftmaxWarpImplI10DirectLoadIffE11DirectStoreIffEfLi1ELi1ELi32ELi1ELb1EL9Algorithm0EEvT_T0_ll_param_1+8];
	ld.param.u64 	%rd21, [_Z15SoftmaxWarpImplI10DirectLoadIffE11DirectStoreIffEfLi1ELi1ELi32ELi1ELb1EL9Algorithm0EEvT_T0_ll_param_1];
	ld.param.u64 	%rd22, [_Z15SoftmaxWarpImplI10DirectLoadIffE11DirectStoreIffEfLi1ELi1ELi32ELi1ELb1EL9Algorithm0EEvT_T0_ll_param_0];
	ld.param.u64 	%rd19, [_Z15SoftmaxWarpImplI10DirectLoadIffE11DirectStoreIffEfLi1ELi1ELi32ELi1ELb1EL9Algorithm0EEvT_T0_ll_param_2];
	ld.param.u64 	%rd20, [_Z15SoftmaxWarpImplI10DirectLoadIffE11DirectStoreIffEfLi1ELi1ELi32ELi1ELb1EL9Algorithm0EEvT_T0_ll_param_3];
	cvta.to.global.u64 	%rd1, %rd22;
	cvta.to.global.u64 	%rd3, %rd21;
	setp.lt.s64 	%p1, %rd20, 33;
	@%p1 bra 	$L__BB77_2;
	mov.u64 	%rd23, $str;
	cvta.global.u64 	%rd24, %rd23;
	mov.u64 	%rd25, $str$1;
	cvta.global.u64 	%rd26, %rd25;
	mov.u64 	%rd27, __unnamed_78;
	cvta.global.u64 	%rd28, %rd27;
	{ // callseq 77, 0
	.param .b64 param0;
	st.param.b64 	[param0], %rd24;
	.param .b64 param1;
	st.param.b64 	[param1], %rd26;
	.param .b32 param2;
	st.param.b32 	[param2], 358;
	.param .b64 param3;
	st.param.b64 	[param3], %rd28;
	.param .b64 param4;
	st.param.b64 	[param4], 1;
	call.uni 
	__assertfail, 
	(
	param0, 
	param1, 
	param2, 
	param3, 
	param4
	);
	} // callseq 77
$L__BB77_2:
	mov.u32 	%r1, %nctaid.x;
	mov.u32 	%r2, %ntid.y;
	mul.lo.s32 	%r3, %r1, %r2;
	mov.u32 	%r4, %ctaid.x;
	mov.u32 	%r5, %tid.y;
	mad.lo.s32 	%r6, %r4, %r2, %r5;
	cvt.s64.s32 	%rd5, %r3;
	cvt.s64.s32 	%rd6, %r6;
	setp.le.s64 	%p2, %rd19, %rd6;
	@%p2 bra 	$L__BB77_21;
	mov.u32 	%r7, %tid.x;
	cvt.u64.u32 	%rd7, %r7;
	add.s64 	%rd8, %rd5, %rd6;
	max.s64 	%rd29, %rd19, %rd8;
	setp.lt.s64 	%p3, %rd8, %rd19;
	selp.u64 	%rd9, 1, 0, %p3;
	add.s64 	%rd30, %rd8, %rd9;
	sub.s64 	%rd10, %rd29, %rd30;
	or.b64  	%rd31, %rd10, %rd5;
	and.b64  	%rd32, %rd31, -4294967296;
	setp.ne.s64 	%p4, %rd32, 0;
	@%p4 bra 	$L__BB77_5;
	cvt.u32.u64 	%r8, %rd5;
	cvt.u32.u64 	%r9, %rd10;
	div.u32 	%r10, %r9, %r8;
	cvt.u64.u32 	%rd52, %r10;
	bra.uni 	$L__BB77_6;
$L__BB77_5:
	div.u64 	%rd52, %rd10, %rd5;
$L__BB77_6:
	add.s64 	%rd14, %rd52, %rd9;
	and.b64  	%rd33, %rd14, 1;
	setp.eq.b64 	%p5, %rd33, 1;
	mov.u64 	%rd54, %rd6;
	@%p5 bra 	$L__BB77_11;
	setp.le.s64 	%p6, %rd20, %rd7;
	mov.f32 	%f121, 0fFF800000;
	mov.f32 	%f122, %f121;
	@%p6 bra 	$L__BB77_9;
	mad.lo.s64 	%rd34, %rd2, %rd6, %rd7;
	shl.b64 	%rd35, %rd34, 2;
	add.s64 	%rd36, %rd1, %rd35;
	ld.global.f32 	%f121, [%rd36];
	max.f32 	%f122, %f121, 0fFF800000;
$L__BB77_9:
	setp.le.s64 	%p7, %rd20, %rd7;
	mov.b32 	%r11, %f122;
	shfl.sync.bfly.b32	%r12|%p8, %r11, 16, 31, -1;
	mov.b32 	%f17, %r12;
	max.f32 	%f18, %f122, %f17;
	mov.b32 	%r13, %f18;
	shfl.sync.bfly.b32	%r14|%p9, %r13, 8, 31, -1;
	mov.b32 	%f19, %r14;
	max.f32 	%f20, %f18, %f19;
	mov.b32 	%r15, %f20;
	shfl.sync.bfly.b32	%r16|%p10, %r15, 4, 31, -1;
	mov.b32 	%f21, %r16;
	max.f32 	%f22, %f20, %f21;
	mov.b32 	%r17, %f22;
	shfl.sync.bfly.b32	%r18|%p11, %r17, 2, 31, -1;
	mov.b32 	%f23, %r18;
	max.f32 	%f24, %f22, %f23;
	mov.b32 	%r19, %f24;
	shfl.sync.bfly.b32	%r20|%p12, %r19, 1, 31, -1;
	mov.b32 	%f25, %r20;
	max.f32 	%f26, %f24, %f25;
	sub.f32 	%f27, %f121, %f26;
	fma.rn.f32 	%f28, %f27, 0f3BBB989D, 0f3F000000;
	cvt.sat.f32.f32 	%f29, %f28;
	mov.f32 	%f30, 0f4B400001;
	mov.f32 	%f31, 0f437C0000;
	fma.rm.f32 	%f32, %f29, %f31, %f30;
	add.f32 	%f33, %f32, 0fCB40007F;
	neg.f32 	%f34, %f33;
	fma.rn.f32 	%f35, %f27, 0f3FB8AA3B, %f34;
	fma.rn.f32 	%f36, %f27, 0f32A57060, %f35;
	mov.b32 	%r21, %f32;
	shl.b32 	%r22, %r21, 23;
	mov.b32 	%f37, %r22;
	ex2.approx.ftz.f32 	%f38, %f36;
	mul.f32 	%f39, %f38, %f37;
	add.f32 	%f40, %f39, 0f00000000;
	mov.b32 	%r23, %f40;
	shfl.sync.bfly.b32	%r24|%p13, %r23, 16, 31, -1;
	mov.b32 	%f41, %r24;
	add.f32 	%f42, %f40, %f41;
	mov.b32 	%r25, %f42;
	shfl.sync.bfly.b32	%r26|%p14, %r25, 8, 31, -1;
	mov.b32 	%f43, %r26;
	add.f32 	%f44, %f42, %f43;
	mov.b32 	%r27, %f44;
	shfl.sync.bfly.b32	%r28|%p15, %r27, 4, 31, -1;
	mov.b32 	%f45, %r28;
	add.f32 	%f46, %f44, %f45;
	mov.b32 	%r29, %f46;
	shfl.sync.bfly.b32	%r30|%p16, %r29, 2, 31, -1;
	mov.b32 	%f47, %r30;
	add.f32 	%f48, %f46, %f47;
	mov.b32 	%r31, %f48;
	shfl.sync.bfly.b32	%r32|%p17, %r31, 1, 31, -1;
	mov.b32 	%f49, %r32;
	add.f32 	%f50, %f48, %f49;
	div.rn.f32 	%f5, %f39, %f50;
	mov.u64 	%rd54, %rd8;
	@%p7 bra 	$L__BB77_11;
	mad.lo.s64 	%rd37, %rd4, %rd6, %rd7;
	shl.b64 	%rd38, %rd37, 2;
	add.s64 	%rd39, %rd3, %rd38;
	st.global.f32 	[%rd39], %f5;
$L__BB77_11:
	setp.eq.s64 	%p18, %rd14, 0;
	@%p18 bra 	$L__BB77_21;
$L__BB77_12:
	setp.le.s64 	%p19, %rd20, %rd7;
	mov.f32 	%f123, 0fFF800000;
	mov.f32 	%f124, %f123;
	@%p19 bra 	$L__BB77_14;
	mad.lo.s64 	%rd40, %rd54, %rd2, %rd7;
	shl.b64 	%rd41, %rd40, 2;
	add.s64 	%rd42, %rd1, %rd41;
	ld.global.f32 	%f123, [%rd42];
	max.f32 	%f124, %f123, 0fFF800000;
$L__BB77_14:
	setp.le.s64 	%p20, %rd20, %rd7;
	mov.b32 	%r33, %f124;
	shfl.sync.bfly.b32	%r34|%p21, %r33, 16, 31, -1;
	mov.b32 	%f52, %r34;
	max.f32 	%f53, %f124, %f52;
	mov.b32 	%r35, %f53;
	shfl.sync.bfly.b32	%r36|%p22, %r35, 8, 31, -1;
	mov.b32 	%f54, %r36;
	max.f32 	%f55, %f53, %f54;
	mov.b32 	%r37, %f55;
	shfl.sync.bfly.b32	%r38|%p23, %r37, 4, 31, -1;
	mov.b32 	%f56, %r38;
	max.f32 	%f57, %f55, %f56;
	mov.b32 	%r39, %f57;
	shfl.sync.bfly.b32	%r40|%p24, %r39, 2, 31, -1;
	mov.b32 	%f58, %r40;
	max.f32 	%f59, %f57, %f58;
	mov.b32 	%r41, %f59;
	shfl.sync.bfly.b32	%r42|%p25, %r41, 1, 31, -1;
	mov.b32 	%f60, %r42;
	max.f32 	%f61, %f59, %f60;
	sub.f32 	%f62, %f123, %f61;
	fma.rn.f32 	%f63, %f62, 0f3BBB989D, 0f3F000000;
	cvt.sat.f32.f32 	%f64, %f63;
	mov.f32 	%f65, 0f4B400001;
	mov.f32 	%f66, 0f437C0000;
	fma.rm.f32 	%f67, %f64, %f66, %f65;
	add.f32 	%f68, %f67, 0fCB40007F;
	neg.f32 	%f69, %f68;
	fma.rn.f32 	%f70, %f62, 0f3FB8AA3B, %f69;
	fma.rn.f32 	%f71, %f62, 0f32A57060, %f70;
	mov.b32 	%r43, %f67;
	shl.b32 	%r44, %r43, 23;
	mov.b32 	%f72, %r44;
	ex2.approx.ftz.f32 	%f73, %f71;
	mul.f32 	%f74, %f73, %f72;
	add.f32 	%f75, %f74, 0f00000000;
	mov.b32 	%r45, %f75;
	shfl.sync.bfly.b32	%r46|%p26, %r45, 16, 31, -1;
	mov.b32 	%f76, %r46;
	add.f32 	%f77, %f75, %f76;
	mov.b32 	%r47, %f77;
	shfl.sync.bfly.b32	%r48|%p27, %r47, 8, 31, -1;
	mov.b32 	%f78, %r48;
	add.f32 	%f79, %f77, %f78;
	mov.b32 	%r49, %f79;
	shfl.sync.bfly.b32	%r50|%p28, %r49, 4, 31, -1;
	mov.b32 	%f80, %r50;
	add.f32 	%f81, %f79, %f80;
	mov.b32 	%r51, %f81;
	shfl.sync.bfly.b32	%r52|%p29, %r51, 2, 31, -1;
	mov.b32 	%f82, %r52;
	add.f32 	%f83, %f81, %f82;
	mov.b32 	%r53, %f83;
	shfl.sync.bfly.b32	%r54|%p30, %r53, 1, 31, -1;
	mov.b32 	%f84, %r54;
	add.f32 	%f85, %f83, %f84;
	div.rn.f32 	%f10, %f74, %f85;
	@%p20 bra 	$L__BB77_16;
	mad.lo.s64 	%rd43, %rd54, %rd4, %rd7;
	shl.b64 	%rd44, %rd43, 2;
	add.s64 	%rd45, %rd3, %rd44;
	st.global.f32 	[%rd45], %f10;
$L__BB77_16:
	setp.le.s64 	%p31, %rd20, %rd7;
	add.s64 	%rd17, %rd54, %rd5;
	mov.f32 	%f125, 0fFF800000;
	mov.f32 	%f126, %f125;
	@%p31 bra 	$L__BB77_18;
	mad.lo.s64 	%rd46, %rd17, %rd2, %rd7;
	shl.b64 	%rd47, %rd46, 2;
	add.s64 	%rd48, %rd1, %rd47;
	ld.global.f32 	%f125, [%rd48];
	max.f32 	%f126, %f125, 0fFF800000;
$L__BB77_18:
	setp.le.s64 	%p32, %rd20, %rd7;
	mov.b32 	%r55, %f126;
	shfl.sync.bfly.b32	%r56|%p33, %r55, 16, 31, -1;
	mov.b32 	%f87, %r56;
	max.f32 	%f88, %f126, %f87;
	mov.b32 	%r57, %f88;
	shfl.sync.bfly.b32	%r58|%p34, %r57, 8, 31, -1;
	mov.b32 	%f89, %r58;
	max.f32 	%f90, %f88, %f89;
	mov.b32 	%r59, %f90;
	shfl.sync.bfly.b32	%r60|%p35, %r59, 4, 31, -1;
	mov.b32 	%f91, %r60;
	max.f32 	%f92, %f90, %f91;
	mov.b32 	%r61, %f92;
	shfl.sync.bfly.b32	%r62|%p36, %r61, 2, 31, -1;
	mov.b32 	%f93, %r62;
	max.f32 	%f94, %f92, %f93;
	mov.b32 	%r63, %f94;
	shfl.sync.bfly.b32	%r64|%p37, %r63, 1, 31, -1;
	mov.b32 	%f95, %r64;
	max.f32 	%f96, %f94, %f95;
	sub.f32 	%f97, %f125, %f96;
	fma.rn.f32 	%f98, %f97, 0f3BBB989D, 0f3F000000;
	cvt.sat.f32.f32 	%f99, %f98;
	mov.f32 	%f100, 0f4B400001;
	mov.f32 	%f101, 0f437C0000;
	fma.rm.f32 	%f102, %f99, %f101, %f100;
	add.f32 	%f103, %f102, 0fCB40007F;
	neg.f32 	%f104, %f103;
	fma.rn.f32 	%f105, %f97, 0f3FB8AA3B, %f104;
	fma.rn.f32 	%f106, %f97, 0f32A57060, %f105;
	mov.b32 	%r65, %f102;
	shl.b32 	%r66, %r65, 23;
	mov.b32 	%f107, %r66;
	ex2.approx.ftz.f32 	%f108, %f106;
	mul.f32 	%f109, %f108, %f107;
	add.f32 	%f110, %f109, 0f00000000;
	mov.b32 	%r67, %f110;
	shfl.sync.bfly.b32	%r68|%p38, %r67, 16, 31, -1;
	mov.b32 	%f111, %r68;
	add.f32 	%f112, %f110, %f111;
	mov.b32 	%r69, %f112;
	shfl.sync.bfly.b32	%r70|%p39, %r69, 8, 31, -1;
	mov.b32 	%f113, %r70;
	add.f32 	%f114, %f112, %f113;
	mov.b32 	%r71, %f114;
	shfl.sync.bfly.b32	%r72|%p40, %r71, 4, 31, -1;
	mov.b32 	%f115, %r72;
	add.f32 	%f116, %f114, %f115;
	mov.b32 	%r73, %f116;
	shfl.sync.bfly.b32	%r74|%p41, %r73, 2, 31, -1;
	mov.b32 	%f117, %r74;
	add.f32 	%f118, %f116, %f117;
	mov.b32 	%r75, %f118;
	shfl.sync.bfly.b32	%r76|%p42, %r75, 1, 31, -1;
	mov.b32 	%f119, %r76;
	add.f32 	%f120, %f118, %f119;
	div.rn.f32 	%f15, %f109, %f120;
	@%p32 bra 	$L__BB77_20;
	mad.lo.s64 	%rd49, %rd17, %rd4, %rd7;
	shl.b64 	%rd50, %rd49, 2;
	add.s64 	%rd51, %rd3, %rd50;
	st.global.f32 	[%rd51], %f15;
$L__BB77_20:
	add.s64 	%rd54, %rd17, %rd5;
	setp.lt.s64 	%p43, %rd54, %rd19;
	@%p43 bra 	$L__BB77_12;
$L__BB77_21:
	ret;

}
	// .globl	_Z15SoftmaxWarpImplI10DirectLoadIffE11DirectStoreIffEfLi1ELi2ELi32ELi1ELb0EL9Algorithm0EEvT_T0_ll
.visible .entry _Z15SoftmaxWarpImplI10DirectLoadIffE11DirectStoreIffEfLi1ELi2ELi32ELi1ELb0EL9Algorithm0EEvT_T0_ll(
	.param .align 8 .b8 _Z15SoftmaxWarpImplI10DirectLoadIffE11DirectStoreIffEfLi1ELi2ELi32ELi1ELb0EL9Algorithm0EEvT_T0_ll_param_0[16],
	.param .align 8 .b8 _Z15SoftmaxWarpImplI10DirectLoadIffE11DirectStoreIffEfLi1ELi2ELi32ELi1ELb0EL9Algorithm0EEvT_T0_ll_param_1[16],
	.param .u64 _Z15SoftmaxWarpImplI10DirectLoadIffE11DirectStoreIffEfLi1ELi2ELi32ELi1ELb0EL9Algorithm0EEvT_T0_ll_param_2,
	.param .u64 _Z15SoftmaxWarpImplI10DirectLoadIffE11DirectStoreIffEfLi1ELi2ELi32ELi1ELb0EL9Algorithm0EEvT_T0_ll_param_3
)
{
	.reg .pred 	%p<14>;
	.reg .b32 	%r<32>;
	.reg .b32 	%f<53>;
	.reg .b64 	%rd<27>;

	ld.param.u64 	%rd1, [_Z15SoftmaxWarpImplI10DirectLoadIffE11DirectStoreIffEfLi1ELi2ELi32ELi1ELb0EL9Algorithm0EEvT_T0_ll_param_0];
	ld.param.u64 	%rd2, [_Z15SoftmaxWarpImplI10DirectLoadIffE11DirectStoreIffEfLi1ELi2ELi32ELi1ELb0EL9Algorithm0EEvT_T0_ll_param_0+8];
	ld.param.u64 	%rd3, [_Z15SoftmaxWarpImplI10DirectLoadIffE11DirectStoreIffEfLi1ELi2ELi32ELi1ELb0EL9Algorithm0EEvT_T0_ll_param_1];
	ld.param.u64 	%rd4, [_Z15SoftmaxWarpImplI10DirectLoadIffE11DirectStoreIffEfLi1ELi2ELi32ELi1ELb0EL9Algorithm0EEvT_T0_ll_param_1+8];
	ld.param.u64 	%rd12, [_Z15SoftmaxWarpImplI10DirectLoadIffE11DirectStoreIffEfLi1ELi2ELi32ELi1ELb0EL9Algorithm0EEvT_T0_ll_param_2];
	ld.param.u64 	%rd13, [_Z15SoftmaxWarpImplI10DirectLoadIffE11DirectStoreIffEfLi1ELi2ELi32ELi1ELb0EL9Algorithm0EEvT_T0_ll_param_3];
	setp.lt.s64 	%p1, %rd13, 65;
	@%p1 bra 	$L__BB78_2;
	mov.u64 	%rd14, $str;
	cvta.global.u64 	%rd15, %rd14;
	mov.u64 	%rd16, $str$1;
	cvta.global.u64 	%rd17, %rd16;
	mov.u64 	%rd18, __unnamed_79;
	cvta.global.u64 	%rd19, %rd18;
	{ // callseq 78, 0
	.param .b64 param0;
	st.param.b64 	[param0], %rd15;
	.param .b64 param1;
	st.param.b64 	[param1], %rd17;
	.param .b32 param2;
	st.param.b32 	[param2], 358;
	.param .b64 param3;
	st.param.b64 	[param3], %rd19;
	.param .b64 param4;
	st.param.b64 	[param4], 1;
	call.uni 
	__assertfail, 
	(
	param0, 
	param1, 
	param2, 
	param3, 
	param4
	);
	} // callseq 78
$L__BB78_2:
	mov.u32 	%r2, %nctaid.x;
	mov.u32 	%r3, %ntid.y;
	mul.lo.s32 	%r1, %r2, %r3;
	mov.u32 	%r4, %ctaid.x;
	mov.u32 	%r5, %tid.y;
	mad.lo.s32 	%r6, %r4, %r3, %r5;
	cvt.s64.s32 	%rd26, %r6;
	setp.le.s64 	%p2, %rd12, %rd26;
	@%p2 bra 	$L__BB78_5;
	mov.u32 	%r7, %tid.x;
	cvt.u64.u32 	%rd6, %r7;
	cvta.to.global.u64 	%rd7, %rd3;
	cvta.to.global.u64 	%rd8, %rd1;
	cvt.s64.s32 	%rd9, %r1;
$L__BB78_4:
	mad.lo.s64 	%rd20, %rd26, %rd2, %rd6;
	shl.b64 	%rd21, %rd20, 2;
	add.s64 	%rd22, %rd8, %rd21;
	ld.global.f32 	%f1, [%rd22];
	max.f32 	%f2, %f1, 0fFF800000;
	ld.global.f32 	%f3, [%rd22+128];
	max.f32 	%f4, %f2, %f3;
	mov.b32 	%r8, %f4;
	shfl.sync.bfly.b32	%r9|%p3, %r8, 16, 31, -1;
	mov.b32 	%f5, %r9;
	max.f32 	%f6, %f4, %f5;
	mov.b32 	%r10, %f6;
	shfl.sync.bfly.b32	%r11|%p4, %r10, 8, 31, -1;
	mov.b32 	%f7, %r11;
	max.f32 	%f8, %f6, %f7;
	mov.b32 	%r12, %f8;
	shfl.sync.bfly.b32	%r13|%p5, %r12, 4, 31, -1;
	mov.b32 	%f9, %r13;
	max.f32 	%f10, %f8, %f9;
	mov.b32 	%r14, %f10;
	shfl.sync.bfly.b32	%r15|%p6, %r14, 2, 31, -1;
	mov.b32 	%f11, %r15;
	max.f32 	%f12, %f10, %f11;
	mov.b32 	%r16, %f12;
	shfl.sync.bfly.b32	%r17|%p7, %r16, 1, 31, -1;
	mov.b32 	%f13, %r17;
	max.f32 	%f14, %f12, %f13;
	sub.f32 	%f15, %f1, %f14;
	fma.rn.f32 	%f16, %f15, 0f3BBB989D, 0f3F000000;
	cvt.sat.f32.f32 	%f17, %f16;
	mov.f32 	%f18, 0f4B400001;
	mov.f32 	%f19, 0f437C0000;
	fma.rm.f32 	%f20, %f17, %f19, %f18;
	add.f32 	%f21, %f20, 0fCB40007F;
	neg.f32 	%f22, %f21;
	fma.rn.f32 	%f23, %f15, 0f3FB8AA3B, %f22;
	fma.rn.f32 	%f24, %f15, 0f32A57060, %f23;
	mov.b32 	%r18, %f20;
	shl.b32 	%r19, %r18, 23;
	mov.b32 	%f25, %r19;
	ex2.approx.ftz.f32 	%f26, %f24;
	mul.f32 	%f27, %f26, %f25;
	add.f32 	%f28, %f27, 0f00000000;
	sub.f32 	%f29, %f3, %f14;
	fma.rn.f32 	%f30, %f29, 0f3BBB989D, 0f3F000000;
	cvt.sat.f32.f32 	%f31, %f30;
	fma.rm.f32 	%f32, %f31, %f19, %f18;
	add.f32 	%f33, %f32, 0fCB40007F;
	neg.f32 	%f34, %f33;
	fma.rn.f32 	%f35, %f29, 0f3FB8AA3B, %f34;
	fma.rn.f32 	%f36, %f29, 0f32A57060, %f35;
	mov.b32 	%r20, %f32;
	shl.b32 	%r21, %r20, 23;
	mov.b32 	%f37, %r21;
	ex2.approx.ftz.f32 	%f38, %f36;
	mul.f32 	%f39, %f38, %f37;
	add.f32 	%f40, %f28, %f39;
	mov.b32 	%r22, %f40;
	shfl.sync.bfly.b32	%r23|%p8, %r22, 16, 31, -1;
	mov.b32 	%f41, %r23;
	add.f32 	%f42, %f40, %f41;
	mov.b32 	%r24, %f42;
	shfl.sync.bfly.b32	%r25|%p9, %r24, 8, 31, -1;
	mov.b32 	%f43, %r25;
	add.f32 	%f44, %f42, %f43;
	mov.b32 	%r26, %f44;
	shfl.sync.bfly.b32	%r27|%p10, %r26, 4, 31, -1;
	mov.b32 	%f45, %r27;
	add.f32 	%f46, %f44, %f45;
	mov.b32 	%r28, %f46;
	shfl.sync.bfly.b32	%r29|%p11, %r28, 2, 31, -1;
	mov.b32 	%f47, %r29;
	add.f32 	%f48, %f46, %f47;
	mov.b32 	%r30, %f48;
	shfl.sync.bfly.b32	%r31|%p12, %r30, 1, 31, -1;
	mov.b32 	%f49, %r31;
	add.f32 	%f50, %f48, %f49;
	div.rn.f32 	%f51, %f27, %f50;
	div.rn.f32 	%f52, %f39, %f50;
	mad.lo.s64 	%rd23, %rd26, %rd4, %rd6;
	shl.b64 	%rd24, %rd23, 2;
	add.s64 	%rd25, %rd7, %rd24;
	st.global.f32 	[%rd25], %f51;
	st.global.f32 	[%rd25+128], %f52;
	add.s64 	%rd26, %rd26, %rd9;
	setp.lt.s64 	%p13, %rd26, %rd12;
	@%p13 bra 	$L__BB78_4;
$L__BB78_5:
	ret;

}
	// .globl	_Z15SoftmaxWarpImplI10DirectLoadIffE11DirectStoreIffEfLi1ELi2ELi32ELi1ELb1EL9Algorithm0EEvT_T0_ll
.visible .entry _Z15SoftmaxWarpImplI10DirectLoadIffE11DirectStoreIffEfLi1ELi2ELi32ELi1ELb1EL9Algorithm0EEvT_T0_ll(
	.param .align 8 .b8 _Z15SoftmaxWarpImplI10DirectLoadIffE11DirectStoreIffEfLi1ELi2ELi32ELi1ELb1EL9Algorithm0EEvT_T0_ll_param_0[16],
	.param .align 8 .b8 _Z15SoftmaxWarpImplI10DirectLoadIffE11DirectStoreIffEfLi1ELi2ELi32ELi1ELb1EL9Algorithm0EEvT_T0_ll_param_1[16],
	.param .u64 _Z15SoftmaxWarpImplI10DirectLoadIffE11DirectStoreIffEfLi1ELi2ELi32ELi1ELb1EL9Algorithm0EEvT_T0_ll_param_2,
	.param .u64 _Z15SoftmaxWarpImplI10DirectLoadIffE11DirectStoreIffEfLi1ELi2ELi32ELi1ELb1EL9Algorithm0EEvT_T0_ll_param_3
)
{
	.reg .pred 	%p<18>;
	.reg .b32 	%r<33>;
	.reg .b32 	%f<63>;
	.reg .b64 	%rd<28>;

	ld.param.u64 	%rd1, [_Z15SoftmaxWarpImplI10DirectLoadIffE11DirectStoreIffEfLi1ELi2ELi32ELi1ELb1EL9Algorithm0EEvT_T0_ll_param_0];
	ld.param.u64 	%rd2, [_Z15SoftmaxWarpImplI10DirectLoadIffE11DirectStoreIffEfLi1ELi2ELi32ELi1ELb1EL9Algorithm0EEvT_T0_ll_param_0+8];
	ld.param.u64 	%rd3, [_Z15SoftmaxWarpImplI10DirectLoadIffE11DirectStoreIffEfLi1ELi2ELi32ELi1ELb1EL9Algorithm0EEvT_T0_ll_param_1];
	ld.param.u64 	%rd4, [_Z15SoftmaxWarpImplI10DirectLoadIffE11DirectStoreIffEfLi1ELi2ELi32ELi1ELb1EL9Algorithm0EEvT_T0_ll_param_1+8];
	ld.param.u64 	%rd15, [_Z15SoftmaxWarpImplI10DirectLoadIffE11DirectStoreIffEfLi1ELi2ELi32ELi1ELb1EL9Algorithm0EEvT_T0_ll_param_2];
	ld.param.u64 	%rd16, [_Z15SoftmaxWarpImplI10DirectLoadIffE11DirectStoreIffEfLi1ELi2ELi32ELi1ELb1EL9Algorithm0EEvT_T0_ll_param_3];
	setp.lt.s64 	%p1, %rd16, 65;
	@%p1 bra 	$L__BB79_2;
	mov.u64 	%rd17, $str;
	cvta.global.u64 	%rd18, %rd17;
	mov.u64 	%rd19, $str$1;
	cvta.global.u64 	%rd20, %rd19;
	mov.u64 	%rd21, __unnamed_80;
	cvta.global.u64 	%rd22, %rd21;
	{ // callseq 79, 0
	.param .b64 param0;
	st.param.b64 	[param0], %rd18;
	.param .b64 param1;
	st.param.b64 	[param1], %rd20;
	.param .b32 param2;
	st.param.b32 	[param2], 358;
	.param .b64 param3;
	st.param.b64 	[param3], %rd22;
	.param .b64 param4;
	st.param.b64 	[param4], 1;
	call.uni 
	__assertfail, 
	(
	param0, 
	param1, 
	param2, 
	param3, 
	param4
	);
	} // callseq 79
$L__BB79_2:
	mov.u32 	%r2, %nctaid.x;
	mov.u32 	%r3, %ntid.y;
	mul.lo.s32 	%r1, %r2, %r3;
	mov.u32 	%r4, %ctaid.x;
	mov.u32 	%r5, %tid.y;
	mad.lo.s32 	%r6, %r4, %r3, %r5;
	cvt.s64.s32 	%rd27, %r6;
	setp.le.s64 	%p2, %rd15, %rd27;
	@%p2 bra 	$L__BB79_13;
	mov.u32 	%r7, %tid.x;
	cvt.u64.u32 	%rd6, %r7;
	add.s32 	%r8, %r7, 32;
	cvt.u64.u32 	%rd7, %r8;
	cvta.to.global.u64 	%rd8, %rd3;
	cvta.to.global.u64 	%rd9, %rd1;
	cvt.s64.s32 	%rd10, %r1;
$L__BB79_4:
	setp.le.s64 	%p3, %rd16, %rd6;
	mad.lo.s64 	%rd23, %rd27, %rd2, %rd6;
	shl.b64 	%rd24, %rd23, 2;
	add.s64 	%rd12, %rd9, %rd24;
	mov.f32 	%f59, 0fFF800000;
	mov.f32 	%f62, %f59;
	@%p3 bra 	$L__BB79_6;
	ld.global.f32 	%f59, [%rd12];
	max.f32 	%f62, %f59, 0fFF800000;
$L__BB79_6:
	setp.le.s64 	%p4, %rd16, %rd7;
	mov.f32 	%f61, 0fFF800000;
	@%p4 bra 	$L__BB79_8;
	ld.global.f32 	%f61, [%rd12+128];
	max.f32 	%f62, %f62, %f61;
$L__BB79_8:
	setp.le.s64 	%p5, %rd16, %rd6;
	mov.b32 	%r9, %f62;
	shfl.sync.bfly.b32	%r10|%p6, %r9, 16, 31, -1;
	mov.b32 	%f13, %r10;
	max.f32 	%f14, %f62, %f13;
	mov.b32 	%r11, %f14;
	shfl.sync.bfly.b32	%r12|%p7, %r11, 8, 31, -1;
	mov.b32 	%f15, %r12;
	max.f32 	%f16, %f14, %f15;
	mov.b32 	%r13, %f16;
	shfl.sync.bfly.b32	%r14|%p8, %r13, 4, 31, -1;
	mov.b32 	%f17, %r14;
	max.f32 	%f18, %f16, %f17;
	mov.b32 	%r15, %f18;
	shfl.sync.bfly.b32	%r16|%p9, %r15, 2, 31, -1;
	mov.b32 	%f19, %r16;
	max.f32 	%f20, %f18, %f19;
	mov.b32 	%r17, %f20;
	shfl.sync.bfly.b32	%r18|%p10, %r17, 1, 31, -1;
	mov.b32 	%f21, %r18;
	max.f32 	%f22, %f20, %f21;
	sub.f32 	%f23, %f59, %f22;
	fma.rn.f32 	%f24, %f23, 0f3BBB989D, 0f3F000000;
	cvt.sat.f32.f32 	%f25, %f24;
	mov.f32 	%f26, 0f4B400001;
	mov.f32 	%f27, 0f437C0000;
	fma.rm.f32 	%f28, %f25, %f27, %f26;
	add.f32 	%f29, %f28, 0fCB40007F;
	neg.f32 	%f30, %f29;
	fma.rn.f32 	%f31, %f23, 0f3FB8AA3B, %f30;
	fma.rn.f32 	%f32, %f23, 0f32A57060, %f31;
	mov.b32 	%r19, %f28;
	shl.b32 	%r20, %r19, 23;
	mov.b32 	%f33, %r20;
	ex2.approx.ftz.f32 	%f34, %f32;
	mul.f32 	%f35, %f34, %f33;
	add.f32 	%f36, %f35, 0f00000000;
	sub.f32 	%f37, %f61, %f22;
	fma.rn.f32 	%f38, %f37, 0f3BBB989D, 0f3F000000;
	cvt.sat.f32.f32 	%f39, %f38;
	fma.rm.f32 	%f40, %f39, %f27, %f26;
	add.f32 	%f41, %f40, 0fCB40007F;
	neg.f32 	%f42, %f41;
	fma.rn.f32 	%f43, %f37, 0f3FB8AA3B, %f42;
	fma.rn.f32 	%f44, %f37, 0f32A57060, %f43;
	mov.b32 	%r21, %f40;
	shl.b32 	%r22, %r21, 23;
	mov.b32 	%f45, %r22;
	ex2.approx.ftz.f32 	%f46, %f44;
	mul.f32 	%f47, %f46, %f45;
	add.f32 	%f48, %f36, %f47;
	mov.b32 	%r23, %f48;
	shfl.sync.bfly.b32	%r24|%p11, %r23, 16, 31, -1;
	mov.b32 	%f49, %r24;
	add.f32 	%f50, %f48, %f49;
	mov.b32 	%r25, %f50;
	shfl.sync.bfly.b32	%r26|%p12, %r25, 8, 31, -1;
	mov.b32 	%f51, %r26;
	add.f32 	%f52, %f50, %f51;
	mov.b32 	%r27, %f52;
	shfl.sync.bfly.b32	%r28|%p13, %r27, 4, 31, -1;
	mov.b32 	%f53, %r28;
	add.f32 	%f54, %f52, %f53;
	mov.b32 	%r29, %f54;
	shfl.sync.bfly.b32	%r30|%p14, %r29, 2, 31, -1;
	mov.b32 	%f55, %r30;
	add.f32 	%f56, %f54, %f55;
	mov.b32 	%r31, %f56;
	shfl.sync.bfly.b32	%r32|%p15, %r31, 1, 31, -1;
	mov.b32 	%f57, %r32;
	add.f32 	%f58, %f56, %f57;
	div.rn.f32 	%f9, %f35, %f58;
	div.rn.f32 	%f10, %f47, %f58;
	mad.lo.s64 	%rd25, %rd27, %rd4, %rd6;
	shl.b64 	%rd26, %rd25, 2;
	add.s64 	%rd13, %rd8, %rd26;
	@%p5 bra 	$L__BB79_10;
	st.global.f32 	[%rd13], %f9;
$L__BB79_10:
	setp.le.s64 	%p16, %rd16, %rd7;
	@%p16 bra 	$L__BB79_12;
	st.global.f32 	[%rd13+128], %f10;
$L__BB79_12:
	add.s64 	%rd27, %rd27, %rd10;
	setp.lt.s64 	%p17, %rd27, %rd15;
	@%p17 bra 	$L__BB79_4;
$L__BB79_13:
	ret;

}
	// .globl	_Z15SoftmaxWarpImplI10DirectLoadIffE11DirectStoreIffEfLi1ELi3ELi32ELi1ELb0EL9Algorithm0EEvT_T0_ll
.visible .entry _Z15SoftmaxWarpImplI10DirectLoadIffE11DirectStoreIffEfLi1ELi3ELi32ELi1ELb0EL9Algorithm0EEvT_T0_ll(
	.param .align 8 .b8 _Z15SoftmaxWarpImplI10DirectLoadIffE11DirectStoreIffEfLi1ELi3ELi32ELi1ELb0EL9Algorithm0EEvT_T0_ll_param_0[16],
	.param .align 8 .b8 _Z15SoftmaxWarpImplI10DirectLoadIffE11DirectStoreIffEfLi1ELi3ELi32ELi1ELb0EL9Algorithm0EEvT_T0_ll_param_1[16],
	.param .u64 _Z15SoftmaxWarpImplI10DirectLoadIffE11DirectStoreIffEfLi1ELi3ELi32ELi1ELb0EL9Algorithm0EEvT_T0_ll_param_2,
	.param .u64 _Z15SoftmaxWarpImplI10DirectLoadIffE11DirectStoreIffEfLi1ELi3ELi32ELi1ELb0EL9Algorithm0EEvT_T0_ll_param_3
)
{
	.reg .pred 	%p<14>;
	.reg .b32 	%r<34>;
	.reg .b32 	%f<68>;
	.reg .b64 	%rd<27>;

	ld.param.u64 	%rd1, [_Z15SoftmaxWarpImplI10DirectLoadIffE11DirectStoreIffEfLi1ELi3ELi32ELi1ELb0EL9Algorithm0EEvT_T0_ll_param_0];
	ld.param.u64 	%rd2, [_Z15SoftmaxWarpImplI10DirectLoadIffE11DirectStoreIffEfLi1ELi3ELi32ELi1ELb0EL9Algorithm0EEvT_T0_ll_param_0+8];
	ld.param.u64 	%rd3, [_Z15SoftmaxWarpImplI10DirectLoadIffE11DirectStoreIffEfLi1ELi3ELi32ELi1ELb0EL9Algorithm0EEvT_T0_ll_param_1];
	ld.param.u64 	%rd4, [_Z15SoftmaxWarpImplI10DirectLoadIffE11DirectStoreIffEfLi1ELi3ELi32ELi1ELb0EL9Algorithm0EEvT_T0_ll_param_1+8];
	ld.param.u64 	%rd12, [_Z15SoftmaxWarpImplI10DirectLoadIffE11DirectStoreIffEfLi1ELi3ELi32ELi1ELb0EL9Algorithm0EEvT_T0_ll_param_2];
	ld.param.u64 	%rd13, [_Z15SoftmaxWarpImplI10DirectLoadIffE11DirectStoreIffEfLi1ELi3ELi32ELi1ELb0EL9Algorithm0EEvT_T0_ll_param_3];
	setp.lt.s64 	%p1, %rd13, 97;
	@%p1 bra 	$L__BB80_2;
	mov.u64 	%rd14, $str;
	cvta.global.u64 	%rd15, %rd14;
	mov.u64 	%rd16, $str$1;
	cvta.global.u64 	%rd17, %rd16;
	mov.u64 	%rd18, __unnamed_81;
	cvta.global.u64 	%rd19, %rd18;
	{ // callseq 80, 0
	.param .b64 param0;
	st.param.b64 	[param0], %rd15;
	.param .b64 param1;
	st.param.b64 	[param1], %rd17;
	.param .b32 param2;
	st.param.b32 	[param2], 358;
	.param .b64 param3;
	st.param.b64 	[param3], %rd19;
	.param .b64 param4;
	st.param.b64 	[param4], 1;
	call.uni 
	__assertfail, 
	(
	param0, 
	param1, 
	param2, 
	param3, 
	param4
	);
	} // callseq 80
$L__BB80_2:
	mov.u32 	%r2, %nctaid.x;
	mov.u32 	%r3, %ntid.y;
	mul.lo.s32 	%r1, %r2, %r3;
	mov.u32 	%r4, %ctaid.x;
	mov.u32 	%r5, %tid.y;
	mad.lo.s32 	%r6, %r4, %r3, %r5;
	cvt.s64.s32 	%rd26, %r6;
	setp.le.s64 	%p2, %rd12, %rd26;
	@%p2 bra 	$L__BB80_5;
	mov.u32 	%r7, %tid.x;
	cvt.u64.u32 	%rd6, %r7;
	cvta.to.global.u64 	%rd7, %rd3;
	cvta.to.global.u64 	%rd8, %rd1;
	cvt.s64.s32 	%rd9, %r1;
$L__BB80_4:
	mad.lo.s64 	%rd20, %rd26, %rd2, %rd6;
	shl.b64 	%rd21, %rd20, 2;
	add.s64 	%rd22, %rd8, %rd21;
	ld.global.f32 	%f1, [%rd22];
	max.f32 	%f2, %f1, 0fFF800000;
	ld.global.f32 	%f3, [%rd22+128];
	max.f32 	%f4, %f2, %f3;
	ld.global.f32 	%f5, [%rd22+256];
	max.f32 	%f6, %f4, %f5;
	mov.b32 	%r8, %f6;
	shfl.sync.bfly.b32	%r9|%p3, %r8, 16, 31, -1;
	mov.b32 	%f7, %r9;
	max.f32 	%f8, %f6, %f7;
	mov.b32 	%r10, %f8;
	shfl.sync.bfly.b32	%r11|%p4, %r10, 8, 31, -1;
	mov.b32 	%f9, %r11;
	max.f32 	%f10, %f8, %f9;
	mov.b32 	%r12, %f10;
	shfl.sync.bfly.b32	%r13|%p5, %r12, 4, 31, -1;
	mov.b32 	%f11, %r13;
	max.f32 	%f12, %f10, %f11;
	mov.b32 	%r14, %f12;
	shfl.sync.bfly.b32	%r15|%p6, %r14, 2, 31, -1;
	mov.b32 	%f13, %r15;
	max.f32 	%f14, %f12, %f13;
	mov.b32 	%r16, %f14;
	shfl.sync.bfly.b32	%r17|%p7, %r16, 1, 31, -1;
	mov.b32 	%f15, %r17;
	max.f32 	%f16, %f14, %f15;
	sub.f32 	%f17, %f1, %f16;
	fma.rn.f32 	%f18, %f17, 0f3BBB989D, 0f3F000000;
	cvt.sat.f32.f32 	%f19, %f18;
	mov.f32 	%f20, 0f4B400001;
	mov.f32 	%f21, 0f437C0000;
	fma.rm.f32 	%f22, %f19, %f21, %f20;
	add.f32 	%f23, %f22, 0fCB40007F;
	neg.f32 	%f24, %f23;
	fma.rn.f32 	%f25, %f17, 0f3FB8AA3B, %f24;
	fma.rn.f32 	%f26, %f17, 0f32A57060, %f25;
	mov.b32 	%r18, %f22;
	shl.b32 	%r19, %r18, 23;
	mov.b32 	%f27, %r19;
	ex2.approx.ftz.f32 	%f28, %f26;
	mul.f32 	%f29, %f28, %f27;
	add.f32 	%f30, %f29, 0f00000000;
	sub.f32 	%f31, %f3, %f16;
	fma.rn.f32 	%f32, %f31, 0f3BBB989D, 0f3F000000;
	cvt.sat.f32.f32 	%f33, %f32;
	fma.rm.f32 	%f34, %f33, %f21, %f20;
	add.f32 	%f35, %f34, 0fCB40007F;
	neg.f32 	%f36, %f35;
	fma.rn.f32 	%f37, %f31, 0f3FB8AA3B, %f36;
	fma.rn.f32 	%f38, %f31, 0f32A57060, %f37;
	mov.b32 	%r20, %f34;
	shl.b32 	%r21, %r20, 23;
	mov.b32 	%f39, %r21;
	ex2.approx.ftz.f32 	%f40, %f38;
	mul.f32 	%f41, %f40, %f39;
	add.f32 	%f42, %f30, %f41;
	sub.f32 	%f43, %f5, %f16;
	fma.rn.f32 	%f44, %f43, 0f3BBB989D, 0f3F000000;
	cvt.sat.f32.f32 	%f45, %f44;
	fma.rm.f32 	%f46, %f45, %f21, %f20;
	add.f32 	%f47, %f46, 0fCB40007F;
	neg.f32 	%f48, %f47;
	fma.rn.f32 	%f49, %f43, 0f3FB8AA3B, %f48;
	fma.rn.f32 	%f50, %f43, 0f32A57060, %f49;
	mov.b32 	%r22, %f46;
	shl.b32 	%r23, %r22, 23;
	mov.b32 	%f51, %r23;
	ex2.approx.ftz.f32 	%f52, %f50;
	mul.f32 	%f53, %f52, %f51;
	add.f32 	%f54, %f42, %f53;
	mov.b32 	%r24, %f54;
	shfl.sync.bfly.b32	%r25|%p8, %r24, 16, 31, -1;
	mov.b32 	%f55, %r25;
	add.f32 	%f56, %f54, %f55;
	mov.b32 	%r26, %f56;
	shfl.sync.bfly.b32	%r27|%p9, %r26, 8, 31, -1;
	mov.b32 	%f57, %r27;
	add.f32 	%f58, %f56, %f57;
	mov.b32 	%r28, %f58;
	shfl.sync.bfly.b32	%r29|%p10, %r28, 4, 31, -1;
	mov.b32 	%f59, %r29;
	add.f32 	%f60, %f58, %f59;
	mov.b32 	%r30, %f60;
	shfl.sync.bfly.b32	%r31|%p11, %r30, 2, 31, -1;
	mov.b32 	%f61, %r31;
	add.f32 	%f62, %f60, %f61;
	mov.b32 	%r32, %f62;
	shfl.sync.bfly.b32	%r33|%p12, %r32, 1, 31, -1;
	mov.b32 	%f63, %r33;
	add.f32 	%f64, %f62, %f63;
	div.rn.f32 	%f65, %f29, %f64;
	div.rn.f32 	%f66, %f41, %f64;
	div.rn.f32 	%f67, %f53, %f64;
	mad.lo.s64 	%rd23, %rd26, %rd4, %rd6;
	shl.b64 	%rd24, %rd23, 2;
	add.s64 	%rd25, %rd7, %rd24;
	st.global.f32 	[%rd25], %f65;
	st.global.f32 	[%rd25+128], %f66;
	st.global.f32 	[%rd25+256], %f67;
	add.s64 	%rd26, %rd26, %rd9;
	setp.lt.s64 	%p13, %rd26, %rd12;
	@%p13 bra 	$L__BB80_4;
$L__BB80_5:
	ret;

}
	// .globl	_Z15SoftmaxWarpImplI10DirectLoadIffE11DirectStoreIffEfLi1ELi3ELi32ELi1ELb1EL9Algorithm0EEvT_T0_ll
.visible .entry _Z15SoftmaxWarpImplI10DirectLoadIffE11DirectStoreIffEfLi1ELi3ELi32ELi1ELb1EL9Algorithm0EEvT_T0_ll(
	.param .align 8 .b8 _Z15SoftmaxWarpImplI10DirectLoadIffE11DirectStoreIffEfLi1ELi3ELi32ELi1ELb1EL9Algorithm0EEvT_T0_ll_param_0[16],
	.param .align 8 .b8 _Z15SoftmaxWarpImplI10DirectLoadIffE11DirectStoreIffEfLi1ELi3ELi32ELi1ELb1EL9Algorithm0EEvT_T0_ll_param_1[16],
	.param .u64 _Z15SoftmaxWarpImplI10DirectLoadIffE11DirectStoreIffEfLi1ELi3ELi32ELi1ELb1EL9Algorithm0EEvT_T0_ll_param_2,
	.param .u64 _Z15SoftmaxWarpImplI10DirectLoadIffE11DirectStoreIffEfLi1ELi3ELi32ELi1ELb1EL9Algorithm0EEvT_T0_ll_param_3
)
{
	.reg .pred 	%p<20>;
	.reg .b32 	%r<36>;
	.reg .b32 	%f<83>;
	.reg .b64 	%rd<29>;

	ld.param.u64 	%rd1, [_Z15SoftmaxWarpImplI10DirectLoadIffE11DirectStoreIffEfLi1ELi3ELi32ELi1ELb1EL9Algorithm0EEvT_T0_ll_param_0];
	ld.param.u64 	%rd2, [_Z15SoftmaxWarpImplI10DirectLoadIffE11DirectStoreIffEfLi1ELi3ELi32ELi1ELb1EL9Algorithm0EEvT_T0_ll_param_0+8];
	ld.param.u64 	%rd3, [_Z15SoftmaxWarpImplI10DirectLoadIffE11DirectStoreIffEfLi1ELi3ELi32ELi1ELb1EL9Algorithm0EEvT_T0_ll_param_1];
	ld.param.u64 	%rd4, [_Z15SoftmaxWarpImplI10DirectLoadIffE11DirectStoreIffEfLi1ELi3ELi32ELi1ELb1EL9Algorithm0EEvT_T0_ll_param_1+8];
	ld.param.u64 	%rd16, [_Z15SoftmaxWarpImplI10DirectLoadIffE11DirectStoreIffEfLi1ELi3ELi32ELi1ELb1EL9Algorithm0EEvT_T0_ll_param_2];
	ld.param.u64 	%rd17, [_Z15SoftmaxWarpImplI10DirectLoadIffE11DirectStoreIffEfLi1ELi3ELi32ELi1ELb1EL9Algorithm0EEvT_T0_ll_param_3];
	setp.lt.s64 	%p1, %rd17, 97;
	@%p1 bra 	$L__BB81_2;
	mov.u64 	%rd18, $str;
	cvta.global.u64 	%rd19, %rd18;
	mov.u64 	%rd20, $str$1;
	cvta.global.u64 	%rd21, %rd20;
	mov.u64 	%rd22, __unnamed_82;
	cvta.global.u64 	%rd23, %rd22;
	{ // callseq 81, 0
	.param .b64 param0;
	st.param.b64 	[param0], %rd19;
	.param .b64 param1;
	st.param.b64 	[param1], %rd21;
	.param .b32 param2;
	st.param.b32 	[param2], 358;
	.param .b64 param3;
	st.param.b64 	[param3], %rd23;
	.param .b64 param4;
	st.param.b64 	[param4], 1;
	call.uni 
	__assertfail, 
	(
	param0, 
	param1, 
	param2, 
	param3, 
	param4
	);
	} // callseq 81
$L__BB81_2:
	mov.u32 	%r2, %nctaid.x;
	mov.u32 	%r3, %ntid.y;
	mul.lo.s32 	%r1, %r2, %r3;
	mov.u32 	%r4, %ctaid.x;
	mov.u32 	%r5, %tid.y;
	mad.lo.s32 	%r6, %r4, %r3, %r5;
	cvt.s64.s32 	%rd28, %r6;
	setp.le.s64 	%p2, %rd16, %rd28;
	@%p2 bra 	$L__BB81_17;
	mov.u32 	%r7, %tid.x;
	cvt.u64.u32 	%rd6, %r7;
	add.s32 	%r8, %r7, 32;
	cvt.u64.u32 	%rd7, %r8;
	add.s32 	%r9, %r7, 64;
	cvt.u64.u32 	%rd8, %r9;
	cvta.to.global.u64 	%rd9, %rd3;
	cvta.to.global.u64 	%rd10, %rd1;
	cvt.s64.s32 	%rd11, %r1;
$L__BB81_4:
	setp.le.s64 	%p3, %rd17, %rd6;
	mad.lo.s64 	%rd24, %rd28, %rd2, %rd6;
	shl.b64 	%rd25, %rd24, 2;
	add.s64 	%rd13, %rd10, %rd25;
	mov.f32 	%f77, 0fFF800000;
	mov.f32 	%f80, %f77;
	@%p3 bra 	$L__BB81_6;
	ld.global.f32 	%f77, [%rd13];
	max.f32 	%f80, %f77, 0fFF800000;
$L__BB81_6:
	setp.le.s64 	%p4, %rd17, %rd7;
	mov.f32 	%f79, 0fFF800000;
	@%p4 bra 	$L__BB81_8;
	ld.global.f32 	%f79, [%rd13+128];
	max.f32 	%f80, %f80, %f79;
$L__BB81_8:
	setp.le.s64 	%p5, %rd17, %rd8;
	mov.f32 	%f81, 0fFF800000;
	@%p5 bra 	$L__BB81_10;
	ld.global.f32 	%f81, [%rd13+256];
	max.f32 	%f80, %f80, %f81;
$L__BB81_10:
	setp.le.s64 	%p6, %rd17, %rd6;
	mov.b32 	%r10, %f80;
	shfl.sync.bfly.b32	%r11|%p7, %r10, 16, 31, -1;
	mov.b32 	%f19, %r11;
	max.f32 	%f20, %f80, %f19;
	mov.b32 	%r12, %f20;
	shfl.sync.bfly.b32	%r13|%p8, %r12, 8, 31, -1;
	mov.b32 	%f21, %r13;
	max.f32 	%f22, %f20, %f21;
	mov.b32 	%r14, %f22;
	shfl.sync.bfly.b32	%r15|%p9, %r14, 4, 31, -1;
	mov.b32 	%f23, %r15;
	max.f32 	%f24, %f22, %f23;
	mov.b32 	%r16, %f24;
	shfl.sync.bfly.b32	%r17|%p10, %r16, 2, 31, -1;
	mov.b32 	%f25, %r17;
	max.f32 	%f26, %f24, %f25;
	mov.b32 	%r18, %f26;
	shfl.sync.bfly.b32	%r19|%p11, %r18, 1, 31, -1;
	mov.b32 	%f27, %r19;
	max.f32 	%f28, %f26, %f27;
	sub.f32 	%f29, %f77, %f28;
	fma.rn.f32 	%f30, %f29, 0f3BBB989D, 0f3F000000;
	cvt.sat.f32.f32 	%f31, %f30;
	mov.f32 	%f32, 0f4B400001;
	mov.f32 	%f33, 0f437C0000;
	fma.rm.f32 	%f34, %f31, %f33, %f32;
	add.f32 	%f35, %f34, 0fCB40007F;
	neg.f32 	%f36, %f35;
	fma.rn.f32 	%f37, %f29, 0f3FB8AA3B, %f36;
	fma.rn.f32 	%f38, %f29, 0f32A57060, %f37;
	mov.b32 	%r20, %f34;
	shl.b32 	%r21, %r20, 23;
	mov.b32 	%f39, %r21;
	ex2.approx.ftz.f32 	%f40, %f38;
	mul.f32 	%f41, %f40, %f39;
	add.f32 	%f42, %f41, 0f00000000;
	sub.f32 	%f43, %f79, %f28;
	fma.rn.f32 	%f44, %f43, 0f3BBB989D, 0f3F000000;
	cvt.sat.f32.f32 	%f45, %f44;
	fma.rm.f32 	%f46, %f45, %f33, %f32;
	add.f32 	%f47, %f46, 0fCB40007F;
	neg.f32 	%f48, %f47;
	fma.rn.f32 	%f49, %f43, 0f3FB8AA3B, %f48;
	fma.rn.f32 	%f50, %f43, 0f32A57060, %f49;
	mov.b32 	%r22, %f46;
	shl.b32 	%r23, %r22, 23;
	mov.b32 	%f51, %r23;
	ex2.approx.ftz.f32 	%f52, %f50;
	mul.f32 	%f53, %f52, %f51;
	add.f32 	%f54, %f42, %f53;
	sub.f32 	%f55, %f81, %f28;
	fma.rn.f32 	%f56, %f55, 0f3BBB989D, 0f3F000000;
	cvt.sat.f32.f32 	%f57, %f56;
	fma.rm.f32 	%f58, %f57, %f33, %f32;
	add.f32 	%f59, %f58, 0fCB40007F;
	neg.f32 	%f60, %f59;
	fma.rn.f32 	%f61, %f55, 0f3FB8AA3B, %f60;
	fma.rn.f32 	%f62, %f55, 0f32A57060, %f61;
	mov.b32 	%r24, %f58;
	shl.b32 	%r25, %r24, 23;
	mov.b32 	%f63, %r25;
	ex2.approx.ftz.f32 	%f64, %f62;
	mul.f32 	%f65, %f64, %f63;
	add.f32 	%f66, %f54, %f65;
	mov.b32 	%r26, %f66;
	shfl.sync.bfly.b32	%r27|%p12, %r26, 16, 31, -1;
	mov.b32 	%f67, %r27;
	add.f32 	%f68, %f66, %f67;
	mov.b32 	%r28, %f68;
	shfl.sync.bfly.b32	%r29|%p13, %r28, 8, 31, -1;
	mov.b32 	%f69, %r29;
	add.f32 	%f70, %f68, %f69;
	mov.b32 	%r30, %f70;
	shfl.sync.bfly.b32	%r31|%p14, %r30, 4, 31, -1;
	mov.b32 	%f71, %r31;
	add.f32 	%f72, %f70, %f71;
	mov.b32 	%r32, %f72;
	shfl.sync.bfly.b32	%r33|%p15, %r32, 2, 31, -1;
	mov.b32 	%f73, %r33;
	add.f32 	%f74, %f72, %f73;
	mov.b32 	%r34, %f74;
	shfl.sync.bfly.b32	%r35|%p16, %r34, 1, 31, -1;
	mov.b32 	%f75, %r35;
	add.f32 	%f76, %f74, %f75;
	div.rn.f32 	%f13, %f41, %f76;
	div.rn.f32 	%f14, %f53, %f76;
	div.rn.f32 	%f15, %f65, %f76;
	mad.lo.s64 	%rd26, %rd28, %rd4, %rd6;
	shl.b64 	%rd27, %rd26, 2;
	add.s64 	%rd14, %rd9, %rd27;
	@%p6 bra 	$L__BB81_12;
	st.global.f32 	[%rd14], %f13;
$L__BB81_12:
	setp.le.s64 	%p17, %rd17, %rd7;
	@%p17 bra 	$L__BB81_14;
	st.global.f32 	[%rd14+128], %f14;
$L__BB81_14:
	setp.le.s64 	%p18, %rd17, %rd8;
	@%p18 bra 	$L__BB81_16;
	st.global.f32 	[%rd14+256], %f15;
$L__BB81_16:
	add.s64 	%rd28, %rd28, %rd11;
	setp.lt.s64 	%p19, %rd28, %rd16;
	@%p19 bra 	$L__BB81_4;
$L__BB81_17:
	ret;

}
	// .globl	_Z15SoftmaxWarpImplI10DirectLoadIffE11DirectStoreIffEfLi1ELi4ELi32ELi1ELb0EL9Algorithm0EEvT_T0_ll
.visible .entry _Z15SoftmaxWarpImplI10DirectLoadIffE11DirectStoreIffEfLi1ELi4ELi32ELi1ELb0EL9Algorithm0EEvT_T0_ll(
	.param .align 8 .b8 _Z15SoftmaxWarpImplI10DirectLoadIffE11DirectStoreIffEfLi1ELi4ELi32ELi1ELb0EL9Algorithm0EEvT_T0_ll_param_0[16],
	.param .align 8 .b8 _Z15SoftmaxWarpImplI10DirectLoadIffE11DirectStoreIffEfLi1ELi4ELi32ELi1ELb0EL9Algorithm0EEvT_T0_ll_param_1[16],
	.param .u64 _Z15SoftmaxWarpImplI10DirectLoadIffE11DirectStoreIffEfLi1ELi4ELi32ELi1ELb0EL9Algorithm0EEvT_T0_ll_param_2,
	.param .u64 _Z15SoftmaxWarpImplI10DirectLoadIffE11DirectStoreIffEfLi1ELi4ELi32ELi1ELb0EL9Algorithm0EEvT_T0_ll_param_3
)
{
	.reg .pred 	%p<14>;
	.reg .b32 	%r<36>;
	.reg .b32 	%f<83>;
	.reg .b64 	%rd<27>;

	ld.param.u64 	%rd1, [_Z15SoftmaxWarpImplI10DirectLoadIffE11DirectStoreIffEfLi1ELi4ELi32ELi1ELb0EL9Algorithm0EEvT_T0_ll_param_0];
	ld.param.u64 	%rd2, [_Z15SoftmaxWarpImplI10DirectLoadIffE11DirectStoreIffEfLi1ELi4ELi32ELi1ELb0EL9Algorithm0EEvT_T0_ll_param_0+8];
	ld.param.u64 	%rd3, [_Z15SoftmaxWarpImplI10DirectLoadIffE11DirectStoreIffEfLi1ELi4ELi32ELi1ELb0EL9Algorithm0EEvT_T0_ll_param_1];
	ld.param.u64 	%rd4, [_Z15SoftmaxWarpImplI10DirectLoadIffE11DirectStoreIffEfLi1ELi4ELi32ELi1ELb0EL9Algorithm0EEvT_T0_ll_param_1+8];
	ld.param.u64 	%rd12, [_Z15SoftmaxWarpImplI10DirectLoadIffE11DirectStoreIffEfLi1ELi4ELi32ELi1ELb0EL9Algorithm0EEvT_T0_ll_param_2];
	ld.param.u64 	%rd13, [_Z15SoftmaxWarpImplI10DirectLoadIffE11DirectStoreIffEfLi1ELi4ELi32ELi1ELb0EL9Algorithm0EEvT_T0_ll_param_3];
	setp.lt.s64 	%p1, %rd13, 129;
	@%p1 bra 	$L__BB82_2;
	mov.u64 	%rd14, $str;
	cvta.global.u64 	%rd15, %rd14;
	mov.u64 	%rd16, $str$1;
	cvta.global.u64 	%rd17, %rd16;
	mov.u64 	%rd18, __unnamed_83;
	cvta.global.u64 	%rd19, %rd18;
	{ // callseq 82, 0
	.param .b64 param0;
	st.param.b64 	[param0], %rd15;
	.param .b64 param1;
	st.param.b64 	[param1], %rd17;
	.param .b32 param2;
	st.param.b32 	[param2], 358;
	.param .b64 param3;
	st.param.b64 	[param3], %rd19;
	.param .b64 param4;
	st.param.b64 	[param4], 1;
	call.uni 
	__assertfail, 
	(
	param0, 
	param1, 
	param2, 
	param3, 
	param4
	);
	} // callseq 82
$L__BB82_2:
	mov.u32 	%r2, %nctaid.x;
	mov.u32 	%r3, %ntid.y;
	mul.lo.s32 	%r1, %r2, %r3;
	mov.u32 	%r4, %ctaid.x;
	mov.u32 	%r5, %tid.y;
	mad.lo.s32 	%r6, %r4, %r3, %r5;
	cvt.s64.s32 	%rd26, %r6;
	setp.le.s64 	%p2, %rd12, %rd26;
	@%p2 bra 	$L__BB82_5;
	mov.u32 	%r7, %tid.x;
	cvt.u64.u32 	%rd6, %r7;
	cvta.to.global.u64 	%rd7, %rd3;
	cvta.to.global.u64 	%rd8, %rd1;
	cvt.s64.s32 	%rd9, %r1;
$L__BB82_4:
	mad.lo.s64 	%rd20, %rd26, %rd2, %rd6;
	shl.b64 	%rd21, %rd20, 2;
	add.s64 	%rd22, %rd8, %rd21;
	ld.global.f32 	%f1, [%rd22];
	max.f32 	%f2, %f1, 0fFF800000;
	ld.global.f32 	%f3, [%rd22+128];
	max.f32 	%f4, %f2, %f3;
	ld.global.f32 	%f5, [%rd22+256];
	max.f32 	%f6, %f4, %f5;
	ld.global.f32 	%f7, [%rd22+384];
	max.f32 	%f8, %f6, %f7;
	mov.b32 	%r8, %f8;
	shfl.sync.bfly.b32	%r9|%p3, %r8, 16, 31, -1;
	mov.b32 	%f9, %r9;
	max.f32 	%f10, %f8, %f9;
	mov.b32 	%r10, %f10;
	shfl.sync.bfly.b32	%r11|%p4, %r10, 8, 31, -1;
	mov.b32 	%f11, %r11;
	max.f32 	%f12, %f10, %f11;
	mov.b32 	%r12, %f12;
	shfl.sync.bfly.b32	%r13|%p5, %r12, 4, 31, -1;
	mov.b32 	%f13, %r13;
	max.f32 	%f14, %f12, %f13;
	mov.b32 	%r14, %f14;
	shfl.sync.bfly.b32	%r15|%p6, %r14, 2, 31, -1;
	mov.b32 	%f15, %r15;
	max.f32 	%f16, %f14, %f15;
	mov.b32 	%r16, %f16;
	shfl.sync.bfly.b32	%r17|%p7, %r16, 1, 31, -1;
	mov.b32 	%f17, %r17;
	max.f32 	%f18, %f16, %f17;
	sub.f32 	%f19, %f1, %f18;
	fma.rn.f32 	%f20, %f19, 0f3BBB989D, 0f3F000000;
	cvt.sat.f32.f32 	%f21, %f20;
	mov.f32 	%f22, 0f4B400001;
	mov.f32 	%f23, 0f437C0000;
	fma.rm.f32 	%f24, %f21, %f23, %f22;
	add.f32 	%f25, %f24, 0fCB40007F;
	neg.f32 	%f26, %f25;
	fma.rn.f32 	%f27, %f19, 0f3FB8AA3B, %f26;
	fma.rn.f32 	%f28, %f19, 0f32A57060, %f27;
	mov.b32 	%r18, %f24;
	shl.b32 	%r19, %r18, 23;
	mov.b32 	%f29, %r19;
	ex2.approx.ftz.f32 	%f30, %f28;
	mul.f32 	%f31, %f30, %f29;
	add.f32 	%f32, %f31, 0f00000000;
	sub.f32 	%f33, %f3, %f18;
	fma.rn.f32 	%f34, %f33, 0f3BBB989D, 0f3F000000;
	cvt.sat.f32.f32 	%f35, %f34;
	fma.rm.f32 	%f36, %f35, %f23, %f22;
	add.f32 	%f37, %f36, 0fCB40007F;
	neg.f32 	%f38, %f37;
	fma.rn.f32 	%f39, %f33, 0f3FB8AA3B, %f38;
	fma.rn.f32 	%f40, %f33, 0f32A57060, %f39;
	mov.b32 	%r20, %f36;
	shl.b32 	%r21, %r20, 23;
	mov.b32 	%f41, %r21;
	ex2.approx.ftz.f32 	%f42, %f40;
	mul.f32 	%f43, %f42, %f41;
	add.f32 	%f44, %f32, %f43;
	sub.f32 	%f45, %f5, %f18;
	fma.rn.f32 	%f46, %f45, 0f3BBB989D, 0f3F000000;
	cvt.sat.f32.f32 	%f47, %f46;
	fma.rm.f32 	%f48, %f47, %f23, %f22;
	add.f32 	%f49, %f48, 0fCB40007F;
	neg.f32 	%f50, %f49;
	fma.rn.f32 	%f51, %f45, 0f3FB8AA3B, %f50;
	fma.rn.f32 	%f52, %f45, 0f32A57060, %f51;
	mov.b32 	%r22, %f48;
	shl.b32 	%r23, %r22, 23;
	mov.b32 	%f53, %r23;
	ex2.approx.ftz.f32 	%f54, %f52;
	mul.f32 	%f55, %f54, %f53;
	add.f32 	%f56, %f44, %f55;
	sub.f32 	%f57, %f7, %f18;
	fma.rn.f32 	%f58, %f57, 0f3BBB989D, 0f3F000000;
	cvt.sat.f32.f32 	%f59, %f58;
	fma.rm.f32 	%f60, %f59, %f23, %f22;
	add.f32 	%f61, %f60, 0fCB40007F;
	neg.f32 	%f62, %f61;
	fma.rn.f32 	%f63, %f57, 0f3FB8AA3B, %f62;
	fma.rn.f32 	%f64, %f57, 0f32A57060, %f63;
	mov.b32 	%r24, %f60;
	shl.b32 	%r25, %r24, 23;
	mov.b32 	%f65, %r25;
	ex2.approx.ftz.f32 	%f66, %f64;
	mul.f32 	%f67, %f66, %f65;
	add.f32 	%f68, %f56, %f67;
	mov.b32 	%r26, %f68;
	shfl.sync.bfly.b32	%r27|%p8, %r26, 16, 31, -1;
	mov.b32 	%f69, %r27;
	add.f32 	%f70, %f68, %f69;
	mov.b32 	%r28, %f70;
	shfl.sync.bfly.b32	%r29|%p9, %r28, 8, 31, -1;
	mov.b32 	%f71, %r29;
	add.f32 	%f72, %f70, %f71;
	mov.b32 	%r30, %f72;
	shfl.sync.bfly.b32	%r31|%p10, %r30, 4, 31, -1;
	mov.b32 	%f73, %r31;
	add.f32 	%f74, %f72, %f73;
	mov.b32 	%r32, %f74;
	shfl.sync.bfly.b32	%r33|%p11, %r32, 2, 31, -1;
	mov.b32 	%f75, %r33;
	add.f32 	%f76, %f74, %f75;
	mov.b32 	%r34, %f76;
	shfl.sync.bfly.b32	%r35|%p12, %r34, 1, 31, -1;
	mov.b32 	%f77, %r35;
	add.f32 	%f78, %f76, %f77;
	div.rn.f32 	%f79, %f31, %f78;
	div.rn.f32 	%f80, %f43, %f78;
	div.rn.f32 	%f81, %f55, %f78;
	div.rn.f32 	%f82, %f67, %f78;
	mad.lo.s64 	%rd23, %rd26, %rd4, %rd6;
	shl.b64 	%rd24, %rd23, 2;
	add.s64 	%rd25, %rd7, %rd24;
	st.global.f32 	[%rd25], %f79;
	st.global.f32 	[%rd25+128], %f80;
	st.global.f32 	[%rd25+256], %f81;
	st.global.f32 	[%rd25+384], %f82;
	add.s64 	%rd26, %rd26, %rd9;
	setp.lt.s64 	%p13, %rd26, %rd12;
	@%p13 bra 	$L__BB82_4;
$L__BB82_5:
	ret;

}
	// .globl	_Z15SoftmaxWarpImplI10DirectLoadIffE11DirectStoreIffEfLi1ELi4ELi32ELi1ELb1EL9Algorithm0EEvT_T0_ll
.visible .entry _Z15SoftmaxWarpImplI10DirectLoadIffE11DirectStoreIffEfLi1ELi4ELi32ELi1ELb1EL9Algorithm0EEvT_T0_ll(
	.param .align 8 .b8 _Z15SoftmaxWarpImplI10DirectLoadIffE11DirectStoreIffEfLi1ELi4ELi32ELi1ELb1EL9Algorithm0EEvT_T0_ll_param_0[16],
	.param .align 8 .b8 _Z15SoftmaxWarpImplI10DirectLoadIffE11DirectStoreIffEfLi1ELi4ELi32ELi1ELb1EL9Algorithm0EEvT_T0_ll_param_1[16],
	.param .u64 _Z15SoftmaxWarpImplI10DirectLoadIffE11DirectStoreIffEfLi1ELi4ELi32ELi1ELb1EL9Algorithm0EEvT_T0_ll_param_2,
	.param .u64 _Z15SoftmaxWarpImplI10DirectLoadIffE11DirectStoreIffEfLi1ELi4ELi32ELi1ELb1EL9Algorithm0EEvT_T0_ll_param_3
)
{
	.reg .pred 	%p<22>;
	.reg .b32 	%r<39>;
	.reg .b32 	%f<103>;
	.reg .b64 	%rd<31>;

	ld.param.u64 	%rd17, [_Z15SoftmaxWarpImplI10DirectLoadIffE11DirectStoreIffEfLi1ELi4ELi32ELi1ELb1EL9Algorithm0EEvT_T0_ll_param_0+8];
	ld.param.u64 	%rd16, [_Z15SoftmaxWarpImplI10DirectLoadIffE11DirectStoreIffEfLi1ELi4ELi32ELi1ELb1EL9Algorithm0EEvT_T0_ll_param_0];
	ld.param.u64 	%rd2, [_Z15SoftmaxWarpImplI10DirectLoadIffE11DirectStoreIffEfLi1ELi4ELi32ELi1ELb1EL9Algorithm0EEvT_T0_ll_param_1];
	ld.param.u64 	%rd3, [_Z15SoftmaxWarpImplI10DirectLoadIffE11DirectStoreIffEfLi1ELi4ELi32ELi1ELb1EL9Algorithm0EEvT_T0_ll_param_1+8];
	ld.param.u64 	%rd18, [_Z15SoftmaxWarpImplI10DirectLoadIffE11DirectStoreIffEfLi1ELi4ELi32ELi1ELb1EL9Algorithm0EEvT_T0_ll_param_2];
	ld.param.u64 	%rd19, [_Z15SoftmaxWarpImplI10DirectLoadIffE11DirectStoreIffEfLi1ELi4ELi32ELi1ELb1EL9Algorithm0EEvT_T0_ll_param_3];
	setp.lt.s64 	%p1, %rd19, 129;
	@%p1 bra 	$L__BB83_2;
	mov.u64 	%rd20, $str;
	cvta.global.u64 	%rd21, %rd20;
	mov.u64 	%rd22, $str$1;
	cvta.global.u64 	%rd23, %rd22;
	mov.u64 	%rd24, __unnamed_84;
	cvta.global.u64 	%rd25, %rd24;
	{ // callseq 83, 0
	.param .b64 param0;
	st.param.b64 	[param0], %rd21;
	.param .b64 param1;
	st.param.b64 	[param1], %rd23;
	.param .b32 param2;
	st.param.b32 	[param2], 358;
	.param .b64 param3;
	st.param.b64 	[param3], %rd25;
	.param .b64 param4;
	st.param.b64 	[param4], 1;
	call.uni 
	__assertfail, 
	(
	param0, 
	param1, 
	param2, 
	param3, 
	param4
	);
	} // callseq 83
$L__BB83_2:
	mov.u32 	%r2, %nctaid.x;
	mov.u32 	%r3, %ntid.y;
	mul.lo.s32 	%r1, %r2, %r3;
	mov.u32 	%r4, %ctaid.x;
	mov.u32 	%r5, %tid.y;
	mad.lo.s32 	%r6, %r4, %r3, %r5;
	cvt.s64.s32 	%rd30, %r6;
	setp.le.s64 	%p2, %rd18, %rd30;
	@%p2 bra 	$L__BB83_21;
	mov.u32 	%r7, %tid.x;
	cvt.u64.u32 	%rd5, %r7;
	add.s32 	%r8, %r7, 32;
	cvt.u64.u32 	%rd6, %r8;
	add.s32 	%r9, %r7, 64;
	cvt.u64.u32 	%rd7, %r9;
	add.s32 	%r10, %r7, 96;
	cvt.u64.u32 	%rd8, %r10;
	cvta.to.global.u64 	%rd9, %rd2;
	cvta.to.global.u64 	%rd10, %rd16;
	cvt.s64.s32 	%rd11, %r1;
$L__BB83_4:
	setp.le.s64 	%p3, %rd19, %rd5;
	mad.lo.s64 	%rd26, %rd30, %rd17, %rd5;
	shl.b64 	%rd27, %rd26, 2;
	add.s64 	%rd13, %rd10, %rd27;
	mov.f32 	%f95, 0fFF800000;
	mov.f32 	%f98, %f95;
	@%p3 bra 	$L__BB83_6;
	ld.global.f32 	%f95, [%rd13];
	max.f32 	%f98, %f95, 0fFF800000;
$L__BB83_6:
	setp.le.s64 	%p4, %rd19, %rd6;
	mov.f32 	%f97, 0fFF800000;
	@%p4 bra 	$L__BB83_8;
	ld.global.f32 	%f97, [%rd13+128];
	max.f32 	%f98, %f98, %f97;
$L__BB83_8:
	setp.le.s64 	%p5, %rd19, %rd7;
	mov.f32 	%f99, 0fFF800000;
	@%p5 bra 	$L__BB83_10;
	ld.global.f32 	%f99, [%rd13+256];
	max.f32 	%f98, %f98, %f99;
$L__BB83_10:
	setp.le.s64 	%p6, %rd19, %rd8;
	mov.f32 	%f101, 0fFF800000;
	@%p6 bra 	$L__BB83_12;
	ld.global.f32 	%f101, [%rd13+384];
	max.f32 	%f98, %f98, %f101;
$L__BB83_12:
	setp.le.s64 	%p7, %rd19, %rd5;
	mov.b32 	%r11, %f98;
	shfl.sync.bfly.b32	%r12|%p8, %r11, 16, 31, -1;
	mov.b32 	%f25, %r12;
	max.f32 	%f26, %f98, %f25;
	mov.b32 	%r13, %f26;
	shfl.sync.bfly.b32	%r14|%p9, %r13, 8, 31, -1;
	mov.b32 	%f27, %r14;
	max.f32 	%f28, %f26, %f27;
	mov.b32 	%r15, %f28;
	shfl.sync.bfly.b32	%r16|%p10, %r15, 4, 31, -1;
	mov.b32 	%f29, %r16;
	max.f32 	%f30, %f28, %f29;
	mov.b32 	%r17, %f30;
	shfl.sync.bfly.b32	%r18|%p11, %r17, 2, 31, -1;
	mov.b32 	%f31, %r18;
	max.f32 	%f32, %f30, %f31;
	mov.b32 	%r19, %f32;
	shfl.sync.bfly.b32	%r20|%p12, %r19, 1, 31, -1;
	mov.b32 	%f33, %r20;
	max.f32 	%f34, %f32, %f33;
	sub.f32 	%f35, %f95, %f34;
	fma.rn.f32 	%f36, %f35, 0f3BBB989D, 0f3F000000;
	cvt.sat.f32.f32 	%f37, %f36;
	mov.f32 	%f38, 0f4B400001;
	mov.f32 	%f39, 0f437C0000;
	fma.rm.f32 	%f40, %f37, %f39, %f38;
	add.f32 	%f41, %f40, 0fCB40007F;
	neg.f32 	%f42, %f41;
	fma.rn.f32 	%f43, %f35, 0f3FB8AA3B, %f42;
	fma.rn.f32 	%f44, %f35, 0f32A57060, %f43;
	mov.b32 	%r21, %f40;
	shl.b32 	%r22, %r21, 23;
	mov.b32 	%f45, %r22;
	ex2.approx.ftz.f32 	%f46, %f44;
	mul.f32 	%f47, %f46, %f45;
	add.f32 	%f48, %f47, 0f00000000;
	sub.f32 	%f49, %f97, %f34;
	fma.rn.f32 	%f50, %f49, 0f3BBB989D, 0f3F000000;
	cvt.sat.f32.f32 	%f51, %f50;
	fma.rm.f32 	%f52, %f51, %f39, %f38;
	add.f32 	%f53, %f52, 0fCB40007F;
	neg.f32 	%f54, %f53;
	fma.rn.f32 	%f55, %f49, 0f3FB8AA3B, %f54;
	fma.rn.f32 	%f56, %f49, 0f32A57060, %f55;
	mov.b32 	%r23, %f52;
	shl.b32 	%r24, %r23, 23;
	mov.b32 	%f57, %r24;
	ex2.approx.ftz.f32 	%f58, %f56;
	mul.f32 	%f59, %f58, %f57;
	add.f32 	%f60, %f48, %f59;
	sub.f32 	%f61, %f99, %f34;
	fma.rn.f32 	%f62, %f61, 0f3BBB989D, 0f3F000000;
	cvt.sat.f32.f32 	%f63, %f62;
	fma.rm.f32 	%f64, %f63, %f39, %f38;
	add.f32 	%f65, %f64, 0fCB40007F;
	neg.f32 	%f66, %f65;
	fma.rn.f32 	%f67, %f61, 0f3FB8AA3B, %f66;
	fma.rn.f32 	%f68, %f61, 0f32A57060, %f67;
	mov.b32 	%r25, %f64;
	shl.b32 	%r26, %r25, 23;
	mov.b32 	%f69, %r26;
	ex2.approx.ftz.f32 	%f70, %f68;
	mul.f32 	%f71, %f70, %f69;
	add.f32 	%f72, %f60, %f71;
	sub.f32 	%f73, %f101, %f34;
	fma.rn.f32 	%f74, %f73, 0f3BBB989D, 0f3F000000;
	cvt.sat.f32.f32 	%f75, %f74;
	fma.rm.f32 	%f76, %f75, %f39, %f38;
	add.f32 	%f77, %f76, 0fCB40007F;
	neg.f32 	%f78, %f77;
	fma.rn.f32 	%f79, %f73, 0f3FB8AA3B, %f78;
	fma.rn.f32 	%f80, %f73, 0f32A57060, %f79;
	mov.b32 	%r27, %f76;
	shl.b32 	%r28, %r27, 23;
	mov.b32 	%f81, %r28;
	ex2.approx.ftz.f32 	%f82, %f80;
	mul.f32 	%f83, %f82, %f81;
	add.f32 	%f84, %f72, %f83;
	mov.b32 	%r29, %f84;
	shfl.sync.bfly.b32	%r30|%p13, %r29, 16, 31, -1;
	mov.b32 	%f85, %r30;
	add.f32 	%f86, %f84, %f85;
	mov.b32 	%r31, %f86;
	shfl.sync.bfly.b32	%r32|%p14, %r31, 8, 31, -1;
	mov.b32 	%f87, %r32;
	add.f32 	%f88, %f86, %f87;
	mov.b32 	%r33, %f88;
	shfl.sync.bfly.b32	%r34|%p15, %r33, 4, 31, -1;
	mov.b32 	%f89, %r34;
	add.f32 	%f90, %f88, %f89;
	mov.b32 	%r35, %f90;
	shfl.sync.bfly.b32	%r36|%p16, %r35, 2, 31, -1;
	mov.b32 	%f91, %r36;
	add.f32 	%f92, %f90, %f91;
	mov.b32 	%r37, %f92;
	shfl.sync.bfly.b32	%r38|%p17, %r37, 1, 31, -1;
	mov.b32 	%f93, %r38;
	add.f32 	%f94, %f92, %f93;
	div.rn.f32 	%f17, %f47, %f94;
	div.rn.f32 	%f18, %f59, %f94;
	div.rn.f32 	%f19, %f71, %f94;
	div.rn.f32 	%f20, %f83, %f94;
	mad.lo.s64 	%rd28, %rd30, %rd3, %rd5;
	shl.b64 	%rd29, %rd28, 2;
	add.s64 	%rd14, %rd9, %rd29;
	@%p7 bra 	$L__BB83_14;
	st.global.f32 	[%rd14], %f17;
$L__BB83_14:
	setp.le.s64 	%p18, %rd19, %rd6;
	@%p18 bra 	$L__BB83_16;
	st.global.f32 	[%rd14+128], %f18;
$L__BB83_16:
	setp.le.s64 	%p19, %rd19, %rd7;
	@%p19 bra 	$L__BB83_18;
	st.global.f32 	[%rd14+256], %f19;
$L__BB83_18:
	setp.le.s64 	%p20, %rd19, %rd8;
	@%p20 bra 	$L__BB83_20;
	st.global.f32 	[%rd14+384], %f20;
$L__BB83_20:
	add.s64 	%rd30, %rd30, %rd11;
	setp.lt.s64 	%p21, %rd30, %rd18;
	@%p21 bra 	$L__BB83_4;
$L__BB83_21:
	ret;

}
	// .globl	_Z15SoftmaxWarpImplI10DirectLoadIffE11DirectStoreIffEfLi1ELi5ELi32ELi1ELb0EL9Algorithm0EEvT_T0_ll
.visible .entry _Z15SoftmaxWarpImplI10DirectLoadIffE11DirectStoreIffEfLi1ELi5ELi32ELi1ELb0EL9Algorithm0EEvT_T0_ll(
	.param .align 8 .b8 _Z15SoftmaxWarpImplI10DirectLoadIffE11DirectStoreIffEfLi1ELi5ELi32ELi1ELb0EL9Algorithm0EEvT_T0_ll_param_0[16],
	.param .align 8 .b8 _Z15SoftmaxWarpImplI10DirectLoadIffE11DirectStoreIffEfLi1ELi5ELi32ELi1ELb0EL9Algorithm0EEvT_T0_ll_param_1[16],
	.param .u64 _Z15SoftmaxWarpImplI10DirectLoadIffE11DirectStoreIffEfLi1ELi5ELi32ELi1ELb0EL9Algorithm0EEvT_T0_ll_param_2,
	.param .u64 _Z15SoftmaxWarpImplI10DirectLoadIffE11DirectStoreIffEfLi1ELi5ELi32ELi1ELb0EL9Algorithm0EEvT_T0_ll_param_3
)
{
	.reg .pred 	%p<14>;
	.reg .b32 	%r<38>;
	.reg .b32 	%f<98>;
	.reg .b64 	%rd<27>;

	ld.param.u64 	%rd1, [_Z15SoftmaxWarpImplI10DirectLoadIffE11DirectStoreIffEfLi1ELi5ELi32ELi1ELb0EL9Algorithm0EEvT_T0_ll_param_0];
	ld.param.u64 	%rd2, [_Z15SoftmaxWarpImplI10DirectLoadIffE11DirectStoreIffEfLi1ELi5ELi32ELi1ELb0EL9Algorithm0EEvT_T0_ll_param_0+8];
	ld.param.u64 	%rd3, [_Z15SoftmaxWarpImplI10DirectLoadIffE11DirectStoreIffEfLi1ELi5ELi32ELi1ELb0EL9Algorithm0EEvT_T0_ll_param_1];
	ld.param.u64 	%rd4, [_Z15SoftmaxWarpImplI10DirectLoadIffE11DirectStoreIffEfLi1ELi5ELi32ELi1ELb0EL9Algorithm0EEvT_T0_ll_param_1+8];
	ld.param.u64 	%rd12, [_Z15SoftmaxWarpImplI10DirectLoadIffE11DirectStoreIffEfLi1ELi5ELi32ELi1ELb0EL9Algorithm0EEvT_T0_ll_param_2];
	ld.param.u64 	%rd13, [_Z15SoftmaxWarpImplI10DirectLoadIffE11DirectStoreIffEfLi1ELi5ELi32ELi1ELb0EL9Algorithm0EEvT_T0_ll_param_3];
	setp.lt.s64 	%p1, %rd13, 161;
	@%p1 bra 	$L__BB84_2;
	mov.u64 	%rd14, $str;
	cvta.global.u64 	%rd15, %rd14;
	mov.u64 	%rd16, $str$1;
	cvta.global.u64 	%rd17, %rd16;
	mov.u64 	%rd18, __unnamed_85;
	cvta.global.u64 	%rd19, %rd18;
	{ // callseq 84, 0
	.param .b64 param0;
	st.param.b64 	[param0], %rd15;
	.param .b64 param1;
	st.param.b64 	[param1], %rd17;
	.param .b32 param2;
	st.param.b32 	[param2], 358;
	.param .b64 param3;
	st.param.b64 	[param3], %rd19;
	.param .b64 param4;
	st.param.b64 	[param4], 1;
	call.uni 
	__assertfail, 
	(
	param0, 
	param1, 
	param2, 
	param3, 
	param4
	);
	} // callseq 84
$L__BB84_2:
	mov.u32 	%r2, %nctaid.x;
	mov.u32 	%r3, %ntid.y;
	mul.lo.s32 	%r1, %r2, %r3;
	mov.u32 	%r4, %ctaid.x;
	mov.u32 	%r5, %tid.y;
	mad.lo.s32 	%r6, %r4, %r3, %r5;
	cvt.s64.s32 	%rd26, %r6;
	setp.le.s64 	%p2, %rd12, %rd26;
	@%p2 bra 	$L__BB84_5;
	mov.u32 	%r7, %tid.x;
	cvt.u64.u32 	%rd6, %r7;
	cvta.to.global.u64 	%rd7, %rd3;
	cvta.to.global.u64 	%rd8, %rd1;
	cvt.s64.s32 	%rd9, %r1;
$L__BB84_4:
	mad.lo.s64 	%rd20, %rd26, %rd2, %rd6;
	shl.b64 	%rd21, %rd20, 2;
	add.s64 	%rd22, %rd8, %rd21;
	ld.global.f32 	%f1, [%rd22];
	max.f32 	%f2, %f1, 0fFF800000;
	ld.global.f32 	%f3, [%rd22+128];
	max.f32 	%f4, %f2, %f3;
	ld.global.f32 	%f5, [%rd22+256];
	max.f32 	%f6, %f4, %f5;
	ld.global.f32 	%f7, [%rd22+384];
	max.f32 	%f8, %f6, %f7;
	ld.global.f32 	%f9, [%rd22+512];
	max.f32 	%f10, %f8, %f9;
	mov.b32 	%r8, %f10;
	shfl.sync.bfly.b32	%r9|%p3, %r8, 16, 31, -1;
	mov.b32 	%f11, %r9;
	max.f32 	%f12, %f10, %f11;
	mov.b32 	%r10, %f12;
	shfl.sync.bfly.b32	%r11|%p4, %r10, 8, 31, -1;
	mov.b32 	%f13, %r11;
	max.f32 	%f14, %f12, %f13;
	mov.b32 	%r12, %f14;
	shfl.sync.bfly.b32	%r13|%p5, %r12, 4, 31, -1;
	mov.b32 	%f15, %r13;
	max.f32 	%f16, %f14, %f15;
	mov.b32 	%r14, %f16;
	shfl.sync.bfly.b32	%r15|%p6, %r14, 2, 31, -1;
	mov.b32 	%f17, %r15;
	max.f32 	%f18, %f16, %f17;
	mov.b32 	%r16, %f18;
	shfl.sync.bfly.b32	%r17|%p7, %r16, 1, 31, -1;
	mov.b32 	%f19, %r17;
	max.f32 	%f20, %f18, %f19;
	sub.f32 	%f21, %f1, %f20;
	fma.rn.f32 	%f22, %f21, 0f3BBB989D, 0f3F000000;
	cvt.sat.f32.f32 	%f23, %f22;
	mov.f32 	%f24, 0f4B400001;
	mov.f32 	%f25, 0f437C0000;
	fma.rm.f32 	%f26, %f23, %f25, %f24;
	add.f32 	%f27, %f26, 0fCB40007F;
	neg.f32 	%f28, %f27;
	fma.rn.f32 	%f29, %f21, 0f3FB8AA3B, %f28;
	fma.rn.f32 	%f30, %f21, 0f32A57060, %f29;
	mov.b32 	%r18, %f26;
	shl.b32 	%r19, %r18, 23;
	mov.b32 	%f31, %r19;
	ex2.approx.ftz.f32 	%f32, %f30;
	mul.f32 	%f33, %f32, %f31;
	add.f32 	%f34, %f33, 0f00000000;
	sub.f32 	%f35, %f3, %f20;
	fma.rn.f32 	%f36, %f35, 0f3BBB989D, 0f3F000000;
	cvt.sat.f32.f32 	%f37, %f36;
	fma.rm.f32 	%f38, %f37, %f25, %f24;
	add.f32 	%f39, %f38, 0fCB40007F;
	neg.f32 	%f40, %f39;
	fma.rn.f32 	%f41, %f35, 0f3FB8AA3B, %f40;
	fma.rn.f32 	%f42, %f35, 0f32A57060, %f41;
	mov.b32 	%r20, %f38;
	shl.b32 	%r21, %r20, 23;
	mov.b32 	%f43, %r21;
	ex2.approx.ftz.f32 	%f44, %f42;
	mul.f32 	%f45, %f44, %f43;
	add.f32 	%f46, %f34, %f45;
	sub.f32 	%f47, %f5, %f20;
	fma.rn.f32 	%f48, %f47, 0f3BBB989D, 0f3F000000;
	cvt.sat.f32.f32 	%f49, %f48;
	fma.rm.f32 	%f50, %f49, %f25, %f24;
	add.f32 	%f51, %f50, 0fCB40007F;
	neg.f32 	%f52, %f51;
	fma.rn.f32 	%f53, %f47, 0f3FB8AA3B, %f52;
	fma.rn.f32 	%f54, %f47, 0f32A57060, %f53;
	mov.b32 	%r22, %f50;
	shl.b32 	%r23, %r22, 23;
	mov.b32 	%f55, %r23;
	ex2.approx.ftz.f32 	%f56, %f54;
	mul.f32 	%f57, %f56, %f55;
	add.f32 	%f58, %f46, %f57;
	sub.f32 	%f59, %f7, %f20;
	fma.rn.f32 	%f60, %f59, 0f3BBB989D, 0f3F000000;
	cvt.sat.f32.f32 	%f61, %f60;
	fma.rm.f32 	%f62, %f61, %f25, %f24;
	add.f32 	%f63, %f62, 0fCB40007F;
	neg.f32 	%f64, %f63;
	fma.rn.f32 	%f65, %f59, 0f3FB8AA3B, %f64;
	fma.rn.f32 	%f66, %f59, 0f32A57060, %f65;
	mov.b32 	%r24, %f62;
	shl.b32 	%r25, %r24, 23;
	mov.b32 	%f67, %r25;
	ex2.approx.ftz.f32 	%f68, %f66;
	mul.f32 	%f69, %f68, %f67;
	add.f32 	%f70, %f58, %f69;
	sub.f32 	%f71, %f9, %f20;
	fma.rn.f32 	%f72, %f71, 0f3BBB989D, 0f3F000000;
	cvt.sat.f32.f32 	%f73, %f72;
	fma.rm.f32 	%f74, %f73, %f25, %f24;
	add.f32 	%f75, %f74, 0fCB40007F;
	neg.f32 	%f76, %f75;
	fma.rn.f32 	%f77, %f71, 0f3FB8AA3B, %f76;
	fma.rn.f32 	%f78, %f71, 0f32A57060, %f77;
	mov.b32 	%r26, %f74;
	shl.b32 	%r27, %r26, 23;
	mov.b32 	%f79, %r27;
	ex2.approx.ftz.f32 	%f80, %f78;
	mul.f32 	%f81, %f80, %f79;
	add.f32 	%f82, %f70, %f81;
	mov.b32 	%r28, %f82;
	shfl.sync.bfly.b32	%r29|%p8, %r28, 16, 31, -1;
	mov.b32 	%f83, %r29;
	add.f32 	%f84, %f82, %f83;
	mov.b32 	%r30, %f84;
	shfl.sync.bfly.b32	%r31|%p9, %r30, 8, 31, -1;
	mov.b32 	%f85, %r31;
	add.f32 	%f86, %f84, %f85;
	mov.b32 	%r32, %f86;
	shfl.sync.bfly.b32	%r33|%p10, %r32, 4, 31, -1;
	mov.b32 	%f87, %r33;
	add.f32 	%f88, %f86, %f87;
	mov.b32 	%r34, %f88;
	shfl.sync.bfly.b32	%r35|%p11, %r34, 2, 31, -1;
	mov.b32 	%f89, %r35;
	add.f32 	%f90, %f88, %f89;
	mov.b32 	%r36, %f90;
	shfl.sync.bfly.b32	%r37|%p12, %r36, 1, 31, -1;
	mov.b32 	%f91, %r37;
	add.f32 	%f92, %f90, %f91;
	div.rn.f32 	%f93, %f33, %f92;
	div.rn.f32 	%f94, %f45, %f92;
	div.rn.f32 	%f95, %f57, %f92;
	div.rn.f32 	%f96, %f69, %f92;
	div.rn.f32 	%f97, %f81, %f92;
	mad.lo.s64 	%rd23, %rd26, %rd4, %rd6;
	shl.b64 	%rd24, %rd23, 2;
	add.s64 	%rd25, %rd7, %rd24;
	st.global.f32 	[%rd25], %f93;
	st.global.f32 	[%rd25+128], %f94;
	st.global.f32 	[%rd25+256], %f95;
	st.global.f32 	[%rd25+384], %f96;
	st.global.f32 	[%rd25+512], %f97;
	add.s64 	%rd26, %rd26, %rd9;
	setp.lt.s64 	%p13, %rd26, %rd12;
	@%p13 bra 	$L__BB84_4;
$L__BB84_5:
	ret;

}
	// .globl	_Z15SoftmaxWarpImplI10DirectLoadIffE11DirectStoreIffEfLi1ELi5ELi32ELi1ELb1EL9Algorithm0EEvT_T0_ll
.visible .entry _Z15SoftmaxWarpImplI10DirectLoadIffE11DirectStoreIffEfLi1ELi5ELi32ELi1ELb1EL9Algorithm0EEvT_T0_ll(
	.param .align 8 .b8 _Z15SoftmaxWarpImplI10DirectLoadIffE11DirectStoreIffEfLi1ELi5ELi32ELi1ELb1EL9Algorithm0EEvT_T0_ll_param_0[16],
	.param .align 8 .b8 _Z15SoftmaxWarpImplI10DirectLoadIffE11DirectStoreIffEfLi1ELi5ELi32ELi1ELb1EL9Algorithm0EEvT_T0_ll_param_1[16],
	.param .u64 _Z15SoftmaxWarpImplI10DirectLoadIffE11DirectStoreIffEfLi1ELi5ELi32ELi1ELb1EL9Algorithm0EEvT_T0_ll_param_2,
	.param .u64 _Z15SoftmaxWarpImplI10DirectLoadIffE11DirectStoreIffEfLi1ELi5ELi32ELi1ELb1EL9Algorithm0EEvT_T0_ll_param_3
)
{
	.reg .pred 	%p<24>;
	.reg .b32 	%r<42>;
	.reg .b32 	%f<123>;
	.reg .b64 	%rd<33>;

	ld.param.u64 	%rd19, [_Z15SoftmaxWarpImplI10DirectLoadIffE11DirectStoreIffEfLi1ELi5ELi32ELi1ELb1EL9Algorithm0EEvT_T0_ll_param_1+8];
	ld.param.u64 	%rd18, [_Z15SoftmaxWarpImplI10DirectLoadIffE11DirectStoreIffEfLi1ELi5ELi32ELi1ELb1EL9Algorithm0EEvT_T0_ll_param_1];
	ld.param.u64 	%rd17, [_Z15SoftmaxWarpImplI10DirectLoadIffE11DirectStoreIffEfLi1ELi5ELi32ELi1ELb1EL9Algorithm0EEvT_T0_ll_param_0+8];
	ld.param.u64 	%rd16, [_Z15SoftmaxWarpImplI10DirectLoadIffE11DirectStoreIffEfLi1ELi5ELi32ELi1ELb1EL9Algorithm0EEvT_T0_ll_param_0];
	ld.param.u64 	%rd20, [_Z15SoftmaxWarpImplI10DirectLoadIffE11DirectStoreIffEfLi1ELi5ELi32ELi1ELb1EL9Algorithm0EEvT_T0_ll_param_2];
	ld.param.u64 	%rd21, [_Z15SoftmaxWarpImplI10DirectLoadIffE11DirectStoreIffEfLi1ELi5ELi32ELi1ELb1EL9Algorithm0EEvT_T0_ll_param_3];
	setp.lt.s64 	%p1, %rd21, 161;
	@%p1 bra 	$L__BB85_2;
	mov.u64 	%rd22, $str;
	cvta.global.u64 	%rd23, %rd22;
	mov.u64 	%rd24, $str$1;
	cvta.global.u64 	%rd25, %rd24;
	mov.u64 	%rd26, __unnamed_86;
	cvta.global.u64 	%rd27, %rd26;
	{ // callseq 85, 0
	.param .b64 param0;
	st.param.b64 	[param0], %rd23;
	.param .b64 param1;
	st.param.b64 	[param1], %rd25;
	.param .b32 param2;
	st.param.b32 	[param2], 358;
	.param .b64 param3;
	st.param.b64 	[param3], %rd27;
	.param .b64 param4;
	st.param.b64 	[param4], 1;
	call.uni 
	__assertfail, 
	(
	param0, 
	param1, 
	param2, 
	param3, 
	param4
	);
	} // callseq 85
$L__BB85_2:
	mov.u32 	%r2, %nctaid.x;
	mov.u32 	%r3, %ntid.y;
	mul.lo.s32 	%r1, %r2, %r3;
	mov.u32 	%r4, %ctaid.x;
	mov.u32 	%r5, %tid.y;
	mad.lo.s32 	%r6, %r4, %r3, %r5;
	cvt.s64.s32 	%rd32, %r6;
	setp.le.s64 	%p2, %rd20, %rd32;
	@%p2 bra 	$L__BB85_25;
	mov.u32 	%r7, %tid.x;
	cvt.u64.u32 	%rd4, %r7;
	add.s32 	%r8, %r7, 32;
	cvt.u64.u32 	%rd5, %r8;
	add.s32 	%r9, %r7, 64;
	cvt.u64.u32 	%rd6, %r9;
	add.s32 	%r10, %r7, 96;
	cvt.u64.u32 	%rd7, %r10;
	add.s32 	%r11, %r7, 128;
	cvt.u64.u32 	%rd8, %r11;
	cvta.to.global.u64 	%rd9, %rd18;
	cvta.to.global.u64 	%rd10, %rd16;
	cvt.s64.s32 	%rd11, %r1;
$L__BB85_4:
	setp.le.s64 	%p3, %rd21, %rd4;
	mad.lo.s64 	%rd28, %rd32, %rd17, %rd4;
	shl.b64 	%rd29, %rd28, 2;
	add.s64 	%rd13, %rd10, %rd29;
	mov.f32 	%f113, 0fFF800000;
	mov.f32 	%f116, %f113;
	@%p3 bra 	$L__BB85_6;
	ld.global.f32 	%f113, [%rd13];
	max.f32 	%f116, %f113, 0fFF800000;
$L__BB85_6:
	setp.le.s64 	%p4, %rd21, %rd5;
	mov.f32 	%f115, 0fFF800000;
	@%p4 bra 	$L__BB85_8;
	ld.global.f32 	%f115, [%rd13+128];
	max.f32 	%f116, %f116, %f115;
$L__BB85_8:
	setp.le.s64 	%p5, %rd21, %rd6;
	mov.f32 	%f117, 0fFF800000;
	@%p5 bra 	$L__BB85_10;
	ld.global.f32 	%f117, [%rd13+256];
	max.f32 	%f116, %f116, %f117;
$L__BB85_10:
	setp.le.s64 	%p6, %rd21, %rd7;
	mov.f32 	%f119, 0fFF800000;
	@%p6 bra 	$L__BB85_12;
	ld.global.f32 	%f119, [%rd13+384];
	max.f32 	%f116, %f116, %f119;
$L__BB85_12:
	setp.le.s64 	%p7, %rd21, %rd8;
	mov.f32 	%f121, 0fFF800000;
	@%p7 bra 	$L__BB85_14;
	ld.global.f32 	%f121, [%rd13+512];
	max.f32 	%f116, %f116, %f121;
$L__BB85_14:
	setp.le.s64 	%p8, %rd21, %rd4;
	mov.b32 	%r12, %f116;
	shfl.sync.bfly.b32	%r13|%p9, %r12, 16, 31, -1;
	mov.b32 	%f31, %r13;
	max.f32 	%f32, %f116, %f31;
	mov.b32 	%r14, %f32;
	shfl.sync.bfly.b32	%r15|%p10, %r14, 8, 31, -1;
	mov.b32 	%f33, %r15;
	max.f32 	%f34, %f32, %f33;
	mov.b32 	%r16, %f34;
	shfl.sync.bfly.b32	%r17|%p11, %r16, 4, 31, -1;
	mov.b32 	%f35, %r17;
	max.f32 	%f36, %f34, %f35;
	mov.b32 	%r18, %f36;
	shfl.sync.bfly.b32	%r19|%p12, %r18, 2, 31, -1;
	mov.b32 	%f37, %r19;
	max.f32 	%f38, %f36, %f37;
	mov.b32 	%r20, %f38;
	shfl.sync.bfly.b32	%r21|%p13, %r20, 1, 31, -1;
	mov.b32 	%f39, %r21;
	max.f32 	%f40, %f38, %f39;
	sub.f32 	%f41, %f113, %f40;
	fma.rn.f32 	%f42, %f41, 0f3BBB989D, 0f3F000000;
	cvt.sat.f32.f32 	%f43, %f42;
	mov.f32 	%f44, 0f4B400001;
	mov.f32 	%f45, 0f437C0000;
	fma.rm.f32 	%f46, %f43, %f45, %f44;
	add.f32 	%f47, %f46, 0fCB40007F;
	neg.f32 	%f48, %f47;
	fma.rn.f32 	%f49, %f41, 0f3FB8AA3B, %f48;
	fma.rn.f32 	%f50, %f41, 0f32A57060, %f49;
	mov.b32 	%r22, %f46;
	shl.b32 	%r23, %r22, 23;
	mov.b32 	%f51, %r23;
	ex2.approx.ftz.f32 	%f52, %f50;
	mul.f32 	%f53, %f52, %f51;
	add.f32 	%f54, %f53, 0f00000000;
	sub.f32 	%f55, %f115, %f40;
	fma.rn.f32 	%f56, %f55, 0f3BBB989D, 0f3F000000;
	cvt.sat.f32.f32 	%f57, %f56;
	fma.rm.f32 	%f58, %f57, %f45, %f44;
	add.f32 	%f59, %f58, 0fCB40007F;
	neg.f32 	%f60, %f59;
	fma.rn.f32 	%f61, %f55, 0f3FB8AA3B, %f60;
	fma.rn.f32 	%f62, %f55, 0f32A57060, %f61;
	mov.b32 	%r24, %f58;
	shl.b32 	%r25, %r24, 23;
	mov.b32 	%f63, %r25;
	ex2.approx.ftz.f32 	%f64, %f62;
	mul.f32 	%f65, %f64, %f63;
	add.f32 	%f66, %f54, %f65;
	sub.f32 	%f67, %f117, %f40;
	fma.rn.f32 	%f68, %f67, 0f3BBB989D, 0f3F000000;
	cvt.sat.f32.f32 	%f69, %f68;
	fma.rm.f32 	%f70, %f69, %f45, %f44;
	add.f32 	%f71, %f70, 0fCB40007F;
	neg.f32 	%f72, %f71;
	fma.rn.f32 	%f73, %f67, 0f3FB8AA3B, %f72;
	fma.rn.f32 	%f74, %f67, 0f32A57060, %f73;
	mov.b32 	%r26, %f70;
	shl.b32 	%r27, %r26, 23;
	mov.b32 	%f75, %r27;
	ex2.approx.ftz.f32 	%f76, %f74;
	mul.f32 	%f77, %f76, %f75;
	add.f32 	%f78, %f66, %f77;
	sub.f32 	%f79, %f119, %f40;
	fma.rn.f32 	%f80, %f79, 0f3BBB989D, 0f3F000000;
	cvt.sat.f32.f32 	%f81, %f80;
	fma.rm.f32 	%f82, %f81, %f45, %f44;
	add.f32 	%f83, %f82, 0fCB40007F;
	neg.f32 	%f84, %f83;
	fma.rn.f32 	%f85, %f79, 0f3FB8AA3B, %f84;
	fma.rn.f32 	%f86, %f79, 0f32A57060, %f85;
	mov.b32 	%r28, %f82;
	shl.b32 	%r29, %r28, 23;
	mov.b32 	%f87, %r29;
	ex2.approx.ftz.f32 	%f88, %f86;
	mul.f32 	%f89, %f88, %f87;
	add.f32 	%f90, %f78, %f89;
	sub.f32 	%f91, %f121, %f40;
	fma.rn.f32 	%f92, %f91, 0f3BBB989D, 0f3F000000;
	cvt.sat.f32.f32 	%f93, %f92;
	fma.rm.f32 	%f94, %f93, %f45, %f44;
	add.f32 	%f95, %f94, 0fCB40007F;
	neg.f32 	%f96, %f95;
	fma.rn.f32 	%f97, %f91, 0f3FB8AA3B, %f96;
	fma.rn.f32 	%f98, %f91, 0f32A57060, %f97;
	mov.b32 	%r30, %f94;
	shl.b32 	%r31, %r30, 23;
	mov.b32 	%f99, %r31;
	ex2.approx.ftz.f32 	%f100, %f98;
	mul.f32 	%f101, %f100, %f99;
	add.f32 	%f102, %f90, %f101;
	mov.b32 	%r32, %f102;
	shfl.sync.bfly.b32	%r33|%p14, %r32, 16, 31, -1;
	mov.b32 	%f103, %r33;
	add.f32 	%f104, %f102, %f103;
	mov.b32 	%r34, %f104;
	shfl.sync.bfly.b32	%r35|%p15, %r34, 8, 31, -1;
	mov.b32 	%f105, %r35;
	add.f32 	%f106, %f104, %f105;
	mov.b32 	%r36, %f106;
	shfl.sync.bfly.b32	%r37|%p16, %r36, 4, 31, -1;
	mov.b32 	%f107, %r37;
	add.f32 	%f108, %f106, %f107;
	mov.b32 	%r38, %f108;
	shfl.sync.bfly.b32	%r39|%p17, %r38, 2, 31, -1;
	mov.b32 	%f109, %r39;
	add.f32 	%f110, %f108, %f109;
	mov.b32 	%r40, %f110;
	shfl.sync.bfly.b32	%r41|%p18, %r40, 1, 31, -1;
	mov.b32 	%f111, %r41;
	add.f32 	%f112, %f110, %f111;
	div.rn.f32 	%f21, %f53, %f112;
	div.rn.f32 	%f22, %f65, %f112;
	div.rn.f32 	%f23, %f77, %f112;
	div.rn.f32 	%f24, %f89, %f112;
	div.rn.f32 	%f25, %f101, %f112;
	mad.lo.s64 	%rd30, %rd32, %rd19, %rd4;
	shl.b64 	%rd31, %rd30, 2;
	add.s64 	%rd14, %rd9, %rd31;
	@%p8 bra 	$L__BB85_16;
	st.global.f32 	[%rd14], %f21;
$L__BB85_16:
	setp.le.s64 	%p19, %rd21, %rd5;
	@%p19 bra 	$L__BB85_18;
	st.global.f32 	[%rd14+128], %f22;
$L__BB85_18:
	setp.le.s64 	%p20, %rd21, %rd6;
	@%p20 bra 	$L__BB85_20;
	st.global.f32 	[%rd14+256], %f23;
$L__BB85_20:
	setp.le.s64 	%p21, %rd21, %rd7;
	@%p21 bra 	$L__BB85_22;
	st.global.f32 	[%rd14+384], %f24;
$L__BB85_22:
	setp.le.s64 	%p22, %rd21, %rd8;
	@%p22 bra 	$L__BB85_24;
	st.global.f32 	[%rd14+512], %f25;
$L__BB85_24:
	add.s64 	%rd32, %rd32, %rd11;
	setp.lt.s64 	%p23, %rd32, %rd20;
	@%p23 bra 	$L__BB85_4;
$L__BB85_25:
	ret;

}
	// .globl	_Z15SoftmaxWarpImplI10DirectLoadIffE11DirectStoreIffEfLi1ELi6ELi32ELi1ELb0EL9Algorithm0EEvT_T0_ll
.visible .entry _Z15SoftmaxWarpImplI10DirectLoadIffE11DirectStoreIffEfLi1ELi6ELi32ELi1ELb0EL9Algorithm0EEvT_T0_ll(
	.param .align 8 .b8 _Z15SoftmaxWarpImplI10DirectLoadIffE11DirectStoreIffEfLi1ELi6ELi32ELi1ELb0EL9Algorithm0EEvT_T0_ll_param_0[16],
	.param .align 8 .b8 _Z15SoftmaxWarpImplI10DirectLoadIffE11DirectStoreIffEfLi1ELi6ELi32ELi1ELb0EL9Algorithm0EEvT_T0_ll_param_1[16],
	.param .u64 _Z15SoftmaxWarpImplI10DirectLoadIffE11DirectStoreIffEfLi1ELi6ELi32ELi1ELb0EL9Algorithm0EEvT_T0_ll_param_2,
	.param .u64 _Z15SoftmaxWarpImplI10DirectLoadIffE11DirectStoreIffEfLi1ELi6ELi32ELi1ELb0EL9Algorithm0EEvT_T0_ll_param_3
)
{
	.reg .pred 	%p<14>;
	.reg .b32 	%r<40>;
	.reg .b32 	%f<113>;
	.reg .b64 	%rd<27>;

	ld.param.u64 	%rd1, [_Z15SoftmaxWarpImplI10DirectLoadIffE11DirectStoreIffEfLi1ELi6ELi32ELi1ELb0EL9Algorithm0EEvT_T0_ll_param_0];
	ld.param.u64 	%rd2, [_Z15SoftmaxWarpImplI10DirectLoadIffE11DirectStoreIffEfLi1ELi6ELi32ELi1ELb0EL9Algorithm0EEvT_T0_ll_param_0+8];
	ld.param.u64 	%rd3, [_Z15SoftmaxWarpImplI10DirectLoadIffE11DirectStoreIffEfLi1ELi6ELi32ELi1ELb0EL9Algorithm0EEvT_T0_ll_param_1];
	ld.param.u64 	%rd4, [_Z15SoftmaxWarpImplI10DirectLoadIffE11DirectStoreIffEfLi1ELi6ELi32ELi1ELb0EL9Algorithm0EEvT_T0_ll_param_1+8];
	ld.param.u64 	%rd12, [_Z15SoftmaxWarpImplI10DirectLoadIffE11DirectStoreIffEfLi1ELi6ELi32ELi1ELb0EL9Algorithm0EEvT_T0_ll_param_2];
	ld.param.u64 	%rd13, [_Z15SoftmaxWarpImplI10DirectLoadIffE11DirectStoreIffEfLi1ELi6ELi32ELi1ELb0EL9Algorithm0EEvT_T0_ll_param_3];
	setp.lt.s64 	%p1, %rd13, 193;
	@%p1 bra 	$L__BB86_2;
	mov.u64 	%rd14, $str;
	cvta.global.u64 	%rd15, %rd14;
	mov.u64 	%rd16, $str$1;
	cvta.global.u64 	%rd17, %rd16;
	mov.u64 	%rd18, __unnamed_87;
	cvta.global.u64 	%rd19, %rd18;
	{ // callseq 86, 0
	.param .b64 param0;
	st.param.b64 	[param0], %rd15;
	.param .b64 param1;
	st.param.b64 	[param1], %rd17;
	.param .b32 param2;
	st.param.b32 	[param2], 358;
	.param .b64 param3;
	st.param.b64 	[param3], %rd19;
	.param .b64 param4;
	st.param.b64 	[param4], 1;
	call.uni 
	__assertfail, 
	(
	param0, 
	param1, 
	param2, 
	param3, 
	param4
	);
	} // callseq 86
$L__BB86_2:
	mov.u32 	%r2, %nctaid.x;
	mov.u32 	%r3, %ntid.y;
	mul.lo.s32 	%r1, %r2, %r3;
	mov.u32 	%r4, %ctaid.x;
	mov.u32 	%r5, %tid.y;
	mad.lo.s32 	%r6, %r4, %r3, %r5;
	cvt.s64.s32 	%rd26, %r6;
	setp.le.s64 	%p2, %rd12, %rd26;
	@%p2 bra 	$L__BB86_5;
	mov.u32 	%r7, %tid.x;
	cvt.u64.u32 	%rd6, %r7;
	cvta.to.global.u64 	%rd7, %rd3;
	cvta.to.global.u64 	%rd8, %rd1;
	cvt.s64.s32 	%rd9, %r1;
$L__BB86_4:
	mad.lo.s64 	%rd20, %rd26, %rd2, %rd6;
	shl.b64 	%rd21, %rd20, 2;
	add.s64 	%rd22, %rd8, %rd21;
	ld.global.f32 	%f1, [%rd22];
	max.f32 	%f2, %f1, 0fFF800000;
	ld.global.f32 	%f3, [%rd22+128];
	max.f32 	%f4, %f2, %f3;
	ld.global.f32 	%f5, [%rd22+256];
	max.f32 	%f6, %f4, %f5;
	ld.global.f32 	%f7, [%rd22+384];
	max.f32 	%f8, %f6, %f7;
	ld.global.f32 	%f9, [%rd22+512];
	max.f32 	%f10, %f8, %f9;
	ld.global.f32 	%f11, [%rd22+640];
	max.f32 	%f12, %f10, %f11;
	mov.b32 	%r8, %f12;
	shfl.sync.bfly.b32	%r9|%p3, %r8, 16, 31, -1;
	mov.b32 	%f13, %r9;
	max.f32 	%f14, %f12, %f13;
	mov.b32 	%r10, %f14;
	shfl.sync.bfly.b32	%r11|%p4, %r10, 8, 31, -1;
	mov.b32 	%f15, %r11;
	max.f32 	%f16, %f14, %f15;
	mov.b32 	%r12, %f16;
	shfl.sync.bfly.b32	%r13|%p5, %r12, 4, 31, -1;
	mov.b32 	%f17, %r13;
	max.f32 	%f18, %f16, %f17;
	mov.b32 	%r14, %f18;
	shfl.sync.bfly.b32	%r15|%p6, %r14, 2, 31, -1;
	mov.b32 	%f19, %r15;
	max.f32 	%f20, %f18, %f19;
	mov.b32 	%r16, %f20;
	shfl.sync.bfly.b32	%r17|%p7, %r16, 1, 31, -1;
	mov.b32 	%f21, %r17;
	max.f32 	%f22, %f20, %f21;
	sub.f32 	%f23, %f1, %f22;
	fma.rn.f32 	%f24, %f23, 0f3BBB989D, 0f3F000000;
	cvt.sat.f32.f32 	%f25, %f24;
	mov.f32 	%f26, 0f4B400001;
	mov.f32 	%f27, 0f437C0000;
	fma.rm.f32 	%f28, %f25, %f27, %f26;
	add.f32 	%f29, %f28, 0fCB40007F;
	neg.f32 	%f30, %f29;
	fma.rn.f32 	%f31, %f23, 0f3FB8AA3B, %f30;
	fma.rn.f32 	%f32, %f23, 0f32A57060, %f31;
	mov.b32 	%r18, %f28;
	shl.b32 	%r19, %r18, 23;
	mov.b32 	%f33, %r19;
	ex2.approx.ftz.f32 	%f34, %f32;
	mul.f32 	%f35, %f34, %f33;
	add.f32 	%f36, %f35, 0f00000000;
	sub.f32 	%f37, %f3, %f22;
	fma.rn.f32 	%f38, %f37, 0f3BBB989D, 0f3F000000;
	cvt.sat.f32.f32 	%f39, %f38;
	fma.rm.f32 	%f40, %f39, %f27, %f26;
	add.f32 	%f41, %f40, 0fCB40007F;
	neg.f32 	%f42, %f41;
	fma.rn.f32 	%f43, %f37, 0f3FB8AA3B, %f42;
	fma.rn.f32 	%f44, %f37, 0f32A57060, %f43;
	mov.b32 	%r20, %f40;
	shl.b32 	%r21, %r20, 23;
	mov.b32 	%f45, %r21;
	ex2.approx.ftz.f32 	%f46, %f44;
	mul.f32 	%f47, %f46, %f45;
	add.f32 	%f48, %f36, %f47;
	sub.f32 	%f49, %f5, %f22;
	fma.rn.f32 	%f50, %f49, 0f3BBB989D, 0f3F000000;
	cvt.sat.f32.f32 	%f51, %f50;
	fma.rm.f32 	%f52, %f51, %f27, %f26;
	add.f32 	%f53, %f52, 0fCB40007F;
	neg.f32 	%f54, %f53;
	fma.rn.f32 	%f55, %f49, 0f3FB8AA3B, %f54;
	fma.rn.f32 	%f56, %f49, 0f32A57060, %f55;
	mov.b32 	%r22, %f52;
	shl.b32 	%r23, %r22, 23;
	mov.b32 	%f57, %r23;
	ex2.approx.ftz.f32 	%f58, %f56;
	mul.f32 	%f59, %f58, %f57;
	add.f32 	%f60, %f48, %f59;
	sub.f32 	%f61, %f7, %f22;
	fma.rn.f32 	%f62, %f61, 0f3BBB989D, 0f3F000000;
	cvt.sat.f32.f32 	%f63, %f62;
	fma.rm.f32 	%f64, %f63, %f27, %f26;
	add.f32 	%f65, %f64, 0fCB40007F;
	neg.f32 	%f66, %f65;
	fma.rn.f32 	%f67, %f61, 0f3FB8AA3B, %f66;
	fma.rn.f32 	%f68, %f61, 0f32A57060, %f67;
	mov.b32 	%r24, %f64;
	shl.b32 	%r25, %r24, 23;
	mov.b32 	%f69, %r25;
	ex2.approx.ftz.f32 	%f70, %f68;
	mul.f32 	%f71, %f70, %f69;
	add.f32 	%f72, %f60, %f71;
	sub.f32 	%f73, %f9, %f22;
	fma.rn.f32 	%f74, %f73, 0f3BBB989D, 0f3F000000;
	cvt.sat.f32.f32 	%f75, %f74;
	fma.rm.f32 	%f76, %f75, %f27, %f26;
	add.f32 	%f77, %f76, 0fCB40007F;
	neg.f32 	%f78, %f77;
	fma.rn.f32 	%f79, %f73, 0f3FB8AA3B, %f78;
	fma.rn.f32 	%f80, %f73, 0f32A57060, %f79;
	mov.b32 	%r26, %f76;
	shl.b32 	%r27, %r26, 23;
	mov.b32 	%f81, %r27;
	ex2.approx.ftz.f32 	%f82, %f80;
	mul.f32 	%f83, %f82, %f81;
	add.f32 	%f84, %f72, %f83;
	sub.f32 	%f85, %f11, %f22;
	fma.rn.f32 	%f86, %f85, 0f3BBB989D, 0f3F000000;
	cvt.sat.f32.f32 	%f87, %f86;
	fma.rm.f32 	%f88, %f87, %f27, %f26;
	add.f32 	%f89, %f88, 0fCB40007F;
	neg.f32 	%f90, %f89;
	fma.rn.f32 	%f91, %f85, 0f3FB8AA3B, %f90;
	fma.rn.f32 	%f92, %f85, 0f32A57060, %f91;
	mov.b32 	%r28, %f88;
	shl.b32 	%r29, %r28, 23;
	mov.b32 	%f93, %r29;
	ex2.approx.ftz.f32 	%f94, %f92;
	mul.f32 	%f95, %f94, %f93;
	add.f32 	%f96, %f84, %f95;
	mov.b32 	%r30, %f96;
	shfl.sync.bfly.b32	%r31|%p8, %r30, 16, 31, -1;
	mov.b32 	%f97, %r31;
	add.f32 	%f98, %f96, %f97;
	mov.b32 	%r32, %f98;
	shfl.sync.bfly.b32	%r33|%p9, %r32, 8, 31, -1;
	mov.b32 	%f99, %r33;
	add.f32 	%f100, %f98, %f99;
	mov.b32 	%r34, %f100;
	shfl.sync.bfly.b32	%r35|%p10, %r34, 4, 31, -1;
	mov.b32 	%f101, %r35;
	add.f32 	%f102, %f100, %f101;
	mov.b32 	%r36, %f102;
	shfl.sync.bfly.b32	%r37|%p11, %r36, 2, 31, -1;
	mov.b32 	%f103, %r37;
	add.f32 	%f104, %f102, %f103;
	mov.b32 	%r38, %f104;
	shfl.sync.bfly.b32	%r39|%p12, %r38, 1, 31, -1;
	mov.b32 	%f105, %r39;
	add.f32 	%f106, %f104, %f105;
	div.rn.f32 	%f107, %f35, %f106;
	div.rn.f32 	%f108, %f47, %f106;
	div.rn.f32 	%f109, %f59, %f106;
	div.rn.f32 	%f110, %f71, %f106;
	div.rn.f32 	%f111, %f83, %f106;
	div.rn.f32 	%f112, %f95, %f106;
	mad.lo.s64 	%rd23, %rd26, %rd4, %rd6;
	shl.b64 	%rd24, %rd23, 2;
	add.s64 	%rd25, %rd7, %rd24;
	st.global.f32 	[%rd25], %f107;
	st.global.f32 	[%rd25+128], %f108;
	st.global.f32 	[%rd25+256], %f109;
	st.global.f32 	[%rd25+384], %f110;
	st.global.f32 	[%rd25+512], %f111;
	st.global.f32 	[%rd25+640], %f112;
	add.s64 	%rd26, %rd26, %rd9;
	setp.lt.s64 	%p13, %rd26, %rd12;
	@%p13 bra 	$L__BB86_4;
$L__BB86_5:
	ret;

}
	// .globl	_Z15SoftmaxWarpImplI10DirectLoadIffE11DirectStoreIffEfLi1ELi6ELi32ELi1ELb1EL9Algorithm0EEvT_T0_ll
.visible .entry _Z15SoftmaxWarpImplI10DirectLoadIffE11DirectStoreIffEfLi1ELi6ELi32ELi1ELb1EL9Algorithm0EEvT_T0_ll(
	.param .align 8 .b8 _Z15SoftmaxWarpImplI10DirectLoadIffE11DirectStoreIffEfLi1ELi6ELi32ELi1ELb1EL9Algorithm0EEvT_T0_ll_param_0[16],
	.param .align 8 .b8 _Z15SoftmaxWarpImplI10DirectLoadIffE11DirectStoreIffEfLi1ELi6ELi32ELi1ELb1EL9Algorithm0EEvT_T0_ll_param_1[16],
	.param .u64 _Z15SoftmaxWarpImplI10DirectLoadIffE11DirectStoreIffEfLi1ELi6ELi32ELi1ELb1EL9Algorithm0EEvT_T0_ll_param_2,
	.param .u64 _Z15SoftmaxWarpImplI10DirectLoadIffE11DirectStoreIffEfLi1ELi6ELi32ELi1ELb1EL9Algorithm0EEvT_T0_ll_param_3
)
{
	.reg .pred 	%p<26>;
	.reg .b32 	%r<45>;
	.reg .b32 	%f<143>;
	.reg .b64 	%rd<32>;

	ld.param.u64 	%rd16, [_Z15SoftmaxWarpImplI10DirectLoadIffE11DirectStoreIffEfLi1ELi6ELi32ELi1ELb1EL9Algorithm0EEvT_T0_ll_param_1+8];
	ld.param.u64 	%rd15, [_Z15SoftmaxWarpImplI10DirectLoadIffE11DirectStoreIffEfLi1ELi6ELi32ELi1ELb1EL9Algorithm0EEvT_T0_ll_param_1];
	ld.param.u64 	%rd14, [_Z15SoftmaxWarpImplI10DirectLoadIffE11DirectStoreIffEfLi1ELi6ELi32ELi1ELb1EL9Algorithm0EEvT_T0_ll_param_0+8];
	ld.param.u64 	%rd13, [_Z15SoftmaxWarpImplI10DirectLoadIffE11DirectStoreIffEfLi1ELi6ELi32ELi1ELb1EL9Algorithm0EEvT_T0_ll_param_0];
	ld.param.u64 	%rd17, [_Z15SoftmaxWarpImplI10DirectLoadIffE11DirectStoreIffEfLi1ELi6ELi32ELi1ELb1EL9Algorithm0EEvT_T0_ll_param_2];
	ld.param.u64 	%rd18, [_Z15SoftmaxWarpImplI10DirectLoadIffE11DirectStoreIffEfLi1ELi6ELi32ELi1ELb1EL9Algorithm0EEvT_T0_ll_param_3];
	setp.lt.s64 	%p1, %rd18, 193;
	@%p1 bra 	$L__BB87_2;
	mov.u64 	%rd19, $str;
	cvta.global.u64 	%rd20, %rd19;
	mov.u64 	%rd21, $str$1;
	cvta.global.u64 	%rd22, %rd21;
	mov.u64 	%rd23, __unnamed_88;
	cvta.global.u64 	%rd24, %rd23;
	{ // callseq 87, 0
	.param .b64 param0;
	st.param.b64 	[param0], %rd20;
	.param .b64 param1;
	st.param.b64 	[param1], %rd22;
	.param .b32 param2;
	st.param.b32 	[param2], 358;
	.param .b64 param3;
	st.param.b64 	[param3], %rd24;
	.param .b64 param4;
	st.param.b64 	[param4], 1;
	call.uni 
	__assertfail, 
	(
	param0, 
	param1, 
	param2, 
	param3, 
	param4
	);
	} // callseq 87
$L__BB87_2:
	mov.u32 	%r2, %nctaid.x;
	mov.u32 	%r3, %ntid.y;
	mul.lo.s32 	%r1, %r2, %r3;
	mov.u32 	%r4, %ctaid.x;
	mov.u32 	%r5, %tid.y;
	mad.lo.s32 	%r6, %r4, %r3, %r5;
	cvt.s64.s32 	%rd31, %r6;
	setp.le.s64 	%p2, %rd17, %rd31;
	@%p2 bra 	$L__BB87_29;
	mov.u32 	%r7, %tid.x;
	cvt.u64.u32 	%rd2, %r7;
	add.s32 	%r8, %r7, 32;
	cvt.u64.u32 	%rd3, %r8;
	add.s32 	%r9, %r7, 64;
	cvt.u64.u32 	%rd4, %r9;
	add.s32 	%r10, %r7, 96;
	cvt.u64.u32 	%rd5, %r10;
	add.s32 	%r11, %r7, 128;
	cvt.u64.u32 	%rd6, %r11;
	add.s32 	%r12, %r7, 160;
	cvt.u64.u32 	%rd7, %r12;
	cvt.s64.s32 	%rd8, %r1;
$L__BB87_4:
	setp.le.s64 	%p3, %rd18, %rd2;
	mad.lo.s64 	%rd25, %rd31, %rd14, %rd2;
	cvta.to.global.u64 	%rd26, %rd13;
	shl.b64 	%rd27, %rd25, 2;
	add.s64 	%rd10, %rd26, %rd27;
	mov.f32 	%f131, 0fFF800000;
	mov.f32 	%f134, %f131;
	@%p3 bra 	$L__BB87_6;
	ld.global.f32 	%f131, [%rd10];
	max.f32 	%f134, %f131, 0fFF800000;
$L__BB87_6:
	setp.le.s64 	%p4, %rd18, %rd3;
	mov.f32 	%f133, 0fFF800000;
	@%p4 bra 	$L__BB87_8;
	ld.global.f32 	%f133, [%rd10+128];
	max.f32 	%f134, %f134, %f133;
$L__BB87_8:
	setp.le.s64 	%p5, %rd18, %rd4;
	mov.f32 	%f135, 0fFF800000;
	@%p5 bra 	$L__BB87_10;
	ld.global.f32 	%f135, [%rd10+256];
	max.f32 	%f134, %f134, %f135;
$L__BB87_10:
	setp.le.s64 	%p6, %rd18, %rd5;
	mov.f32 	%f137, 0fFF800000;
	@%p6 bra 	$L__BB87_12;
	ld.global.f32 	%f137, [%rd10+384];
	max.f32 	%f134, %f134, %f137;
$L__BB87_12:
	setp.le.s64 	%p7, %rd18, %rd6;
	mov.f32 	%f139, 0fFF800000;
	@%p7 bra 	$L__BB87_14;
	ld.global.f32 	%f139, [%rd10+512];
	max.f32 	%f134, %f134, %f139;
$L__BB87_14:
	setp.le.s64 	%p8, %rd18, %rd7;
	mov.f32 	%f141, 0fFF800000;
	@%p8 bra 	$L__BB87_16;
	ld.global.f32 	%f141, [%rd10+640];
	max.f32 	%f134, %f134, %f141;
$L__BB87_16:
	setp.le.s64 	%p9, %rd18, %rd2;
	mov.b32 	%r13, %f134;
	shfl.sync.bfly.b32	%r14|%p10, %r13, 16, 31, -1;
	mov.b32 	%f37, %r14;
	max.f32 	%f38, %f134, %f37;
	mov.b32 	%r15, %f38;
	shfl.sync.bfly.b32	%r16|%p11, %r15, 8, 31, -1;
	mov.b32 	%f39, %r16;
	max.f32 	%f40, %f38, %f39;
	mov.b32 	%r17, %f40;
	shfl.sync.bfly.b32	%r18|%p12, %r17, 4, 31, -1;
	mov.b32 	%f41, %r18;
	max.f32 	%f42, %f40, %f41;
	mov.b32 	%r19, %f42;
	shfl.sync.bfly.b32	%r20|%p13, %r19, 2, 31, -1;
	mov.b32 	%f43, %r20;
	max.f32 	%f44, %f42, %f43;
	mov.b32 	%r21, %f44;
	shfl.sync.bfly.b32	%r22|%p14, %r21, 1, 31, -1;
	mov.b32 	%f45, %r22;
	max.f32 	%f46, %f44, %f45;
	sub.f32 	%f47, %f131, %f46;
	fma.rn.f32 	%f48, %f47, 0f3BBB989D, 0f3F000000;
	cvt.sat.f32.f32 	%f49, %f48;
	mov.f32 	%f50, 0f4B400001;
	mov.f32 	%f51, 0f437C0000;
	fma.rm.f32 	%f52, %f49, %f51, %f50;
	add.f32 	%f53, %f52, 0fCB40007F;
	neg.f32 	%f54, %f53;
	fma.rn.f32 	%f55, %f47, 0f3FB8AA3B, %f54;
	fma.rn.f32 	%f56, %f47, 0f32A57060, %f55;
	mov.b32 	%r23, %f52;
	shl.b32 	%r24, %r23, 23;
	mov.b32 	%f57, %r24;
	ex2.approx.ftz.f32 	%f58, %f56;
	mul.f32 	%f59, %f58, %f57;
	add.f32 	%f60, %f59, 0f00000000;
	sub.f32 	%f61, %f133, %f46;
	fma.rn.f32 	%f62, %f61, 0f3BBB989D, 0f3F000000;
	cvt.sat.f32.f32 	%f63, %f62;
	fma.rm.f32 	%f64, %f63, %f51, %f50;
	add.f32 	%f65, %f64, 0fCB40007F;
	neg.f32 	%f66, %f65;
	fma.rn.f32 	%f67, %f61, 0f3FB8AA3B, %f66;
	fma.rn.f32 	%f68, %f61, 0f32A57060, %f67;
	mov.b32 	%r25, %f64;
	shl.b32 	%r26, %r25, 23;
	mov.b32 	%f69, %r26;
	ex2.approx.ftz.f32 	%f70, %f68;
	mul.f32 	%f71, %f70, %f69;
	add.f32 	%f72, %f60, %f71;
	sub.f32 	%f73, %f135, %f46;
	fma.rn.f32 	%f74, %f73, 0f3BBB989D, 0f3F000000;
	cvt.sat.f32.f32 	%f75, %f74;
	fma.rm.f32 	%f76, %f75, %f51, %f50;
	add.f32 	%f77, %f76, 0fCB40007F;
	neg.f32 	%f78, %f77;
	fma.rn.f32 	%f79, %f73, 0f3FB8AA3B, %f78;
	fma.rn.f32 	%f80, %f73, 0f32A57060, %f79;
	mov.b32 	%r27, %f76;
	shl.b32 	%r28, %r27, 23;
	mov.b32 	%f81, %r28;
	ex2.approx.ftz.f32 	%f82, %f80;
	mul.f32 	%f83, %f82, %f81;
	add.f32 	%f84, %f72, %f83;
	sub.f32 	%f85, %f137, %f46;
	fma.rn.f32 	%f86, %f85, 0f3BBB989D, 0f3F000000;
	cvt.sat.f32.f32 	%f87, %f86;
	fma.rm.f32 	%f88, %f87, %f51, %f50;
	add.f32 	%f89, %f88, 0fCB40007F;
	neg.f32 	%f90, %f89;
	fma.rn.f32 	%f91, %f85, 0f3FB8AA3B, %f90;
	fma.rn.f32 	%f92, %f85, 0f32A57060, %f91;
	mov.b32 	%r29, %f88;
	shl.b32 	%r30, %r29, 23;
	mov.b32 	%f93, %r30;
	ex2.approx.ftz.f32 	%f94, %f92;
	mul.f32 	%f95, %f94, %f93;
	add.f32 	%f96, %f84, %f95;
	sub.f32 	%f97, %f139, %f46;
	fma.rn.f32 	%f98, %f97, 0f3BBB989D, 0f3F000000;
	cvt.sat.f32.f32 	%f99, %f98;
	fma.rm.f32 	%f100, %f99, %f51, %f50;
	add.f32 	%f101, %f100, 0fCB40007F;
	neg.f32 	%f102, %f101;
	fma.rn.f32 	%f103, %f97, 0f3FB8AA3B, %f102;
	fma.rn.f32 	%f104, %f97, 0f32A57060, %f103;
	mov.b32 	%r31, %f100;
	shl.b32 	%r32, %r31, 23;
	mov.b32 	%f105, %r32;
	ex2.approx.ftz.f32 	%f106, %f104;
	mul.f32 	%f107, %f106, %f105;
	add.f32 	%f108, %f96, %f107;
	sub.f32 	%f109, %f141, %f46;
	fma.rn.f32 	%f110, %f109, 0f3BBB989D, 0f3F000000;
	cvt.sat.f32.f32 	%f111, %f110;
	fma.rm.f32 	%f112, %f111, %f51, %f50;
	add.f32 	%f113, %f112, 0fCB40007F;
	neg.f32 	%f114, %f113;
	fma.rn.f32 	%f115, %f109, 0f3FB8AA3B, %f114;
	fma.rn.f32 	%f116, %f109, 0f32A57060, %f115;
	mov.b32 	%r33, %f112;
	shl.b32 	%r34, %r33, 23;
	mov.b32 	%f117, %r34;
	ex2.approx.ftz.f32 	%f118, %f116;
	mul.f32 	%f119, %f118, %f117;
	add.f32 	%f120, %f108, %f119;
	mov.b32 	%r35, %f120;
	shfl.sync.bfly.b32	%r36|%p15, %r35, 16, 31, -1;
	mov.b32 	%f121, %r36;
	add.f32 	%f122, %f120, %f121;
	mov.b32 	%r37, %f122;
	shfl.sync.bfly.b32	%r38|%p16, %r37, 8, 31, -1;
	mov.b32 	%f123, %r38;
	add.f32 	%f124, %f122, %f123;
	mov.b32 	%r39, %f124;
	shfl.sync.bfly.b32	%r40|%p17, %r39, 4, 31, -1;
	mov.b32 	%f125, %r40;
	add.f32 	%f126, %f124, %f125;
	mov.b32 	%r41, %f126;
	shfl.sync.bfly.b32	%r42|%p18, %r41, 2, 31, -1;
	mov.b32 	%f127, %r42;
	add.f32 	%f128, %f126, %f127;
	mov.b32 	%r43, %f128;
	shfl.sync.bfly.b32	%r44|%p19, %r43, 1, 31, -1;
	mov.b32 	%f129, %r44;
	add.f32 	%f130, %f128, %f129;
	div.rn.f32 	%f25, %f59, %f130;
	div.rn.f32 	%f26, %f71, %f130;
	div.rn.f32 	%f27, %f83, %f130;
	div.rn.f32 	%f28, %f95, %f130;
	div.rn.f32 	%f29, %f107, %f130;
	div.rn.f32 	%f30, %f119, %f130;
	mad.lo.s64 	%rd28, %rd31, %rd16, %rd2;
	cvta.to.global.u64 	%rd29, %rd15;
	shl.b64 	%rd30, %rd28, 2;
	add.s64 	%rd11, %rd29, %rd30;
	@%p9 bra 	$L__BB87_18;
	st.global.f32 	[%rd11], %f25;
$L__BB87_18:
	setp.le.s64 	%p20, %rd18, %rd3;
	@%p20 bra 	$L__BB87_20;
	st.global.f32 	[%rd11+128], %f26;
$L__BB87_20:
	setp.le.s64 	%p21, %rd18, %rd4;
	@%p21 bra 	$L__BB87_22;
	st.global.f32 	[%rd11+256], %f27;
$L__BB87_22:
	setp.le.s64 	%p22, %rd18, %rd5;
	@%p22 bra 	$L__BB87_24;
	st.global.f32 	[%rd11+384], %f28;
$L__BB87_24:
	setp.le.s64 	%p23, %rd18, %rd6;
	@%p23 bra 	$L__BB87_26;
	st.global.f32 	[%rd11+512], %f29;
$L__BB87_26:
	setp.le.s64 	%p24, %rd18, %rd7;
	@%p24 bra 	$L__BB87_28;
	st.global.f32 	[%rd11+640], %f30;
$L__BB87_28:
	add.s64 	%rd31, %rd31, %rd8;
	setp.lt.s64 	%p25, %rd31, %rd17;
	@%p25 bra 	$L__BB87_4;
$L__BB87_29:
	ret;

}
	// .globl	_Z15SoftmaxWarpImplI10DirectLoadIffE11DirectStoreIffEfLi1ELi7ELi32ELi1ELb0EL9Algorithm0EEvT_T0_ll
.visible .entry _Z15SoftmaxWarpImplI10DirectLoadIffE11DirectStoreIffEfLi1ELi7ELi32ELi1ELb0EL9Algorithm0EEvT_T0_ll(
	.param .align 8 .b8 _Z15SoftmaxWarpImplI10DirectLoadIffE11DirectStoreIffEfLi1ELi7ELi32ELi1ELb0EL9Algorithm0EEvT_T0_ll_param_0[16],
	.param .align 8 .b8 _Z15SoftmaxWarpImplI10DirectLoadIffE11DirectStoreIffEfLi1ELi7ELi32ELi1ELb0EL9Algorithm0EEvT_T0_ll_param_1[16],
	.param .u64 _Z15SoftmaxWarpImplI10DirectLoadIffE11DirectStoreIffEfLi1ELi7ELi32ELi1ELb0EL9Algorithm0EEvT_T0_ll_param_2,
	.param .u64 _Z15SoftmaxWarpImplI10DirectLoadIffE11DirectStoreIffEfLi1ELi7ELi32ELi1ELb0EL9Algorithm0EEvT_T0_ll_param_3
)
{
	.reg .pred 	%p<14>;
	.reg .b32 	%r<42>;
	.reg .b32 	%f<128>;
	.reg .b64 	%rd<27>;

	ld.param.u64 	%rd1, [_Z15SoftmaxWarpImplI10DirectLoadIffE11DirectStoreIffEfLi1ELi7ELi32ELi1ELb0EL9Algorithm0EEvT_T0_ll_param_0];
	ld.param.u64 	%rd2, [_Z15SoftmaxWarpImplI10DirectLoadIffE11DirectStoreIffEfLi1ELi7ELi32ELi1ELb0EL9Algorithm0EEvT_T0_ll_param_0+8];
	ld.param.u64 	%rd3, [_Z15SoftmaxWarpImplI10DirectLoadIffE11DirectStoreIffEfLi1ELi7ELi32ELi1ELb0EL9Algorithm0EEvT_T0_ll_param_1];
	ld.param.u64 	%rd4, [_Z15SoftmaxWarpImplI10DirectLoadIffE11DirectStoreIffEfLi1ELi7ELi32ELi1ELb0EL9Algorithm0EEvT_T0_ll_param_1+8];
	ld.param.u64 	%rd12, [_Z15SoftmaxWarpImplI10DirectLoadIffE11DirectStoreIffEfLi1ELi7ELi32ELi1ELb0EL9Algorithm0EEvT_T0_ll_param_2];
	ld.param.u64 	%rd13, [_Z15SoftmaxWarpImplI10DirectLoadIffE11DirectStoreIffEfLi1ELi7ELi32ELi1ELb0EL9Algorithm0EEvT_T0_ll_param_3];
	setp.lt.s64 	%p1, %rd13, 225;
	@%p1 bra 	$L__BB88_2;
	mov.u64 	%rd14, $str;
	cvta.global.u64 	%rd15, %rd14;
	mov.u64 	%rd16, $str$1;
	cvta.global.u64 	%rd17, %rd16;
	mov.u64 	%rd18, __unnamed_89;
	cvta.global.u64 	%rd19, %rd18;
	{ // callseq 88, 0
	.param .b64 param0;
	st.param.b64 	[param0], %rd15;
	.param .b64 param1;
	st.param.b64 	[param1], %rd17;
	.param .b32 param2;
	st.param.b32 	[param2], 358;
	.param .b64 param3;
	st.param.b64 	[param3], %rd19;
	.param .b64 param4;
	st.param.b64 	[param4], 1;
	call.uni 
	__assertfail, 
	(
	param0, 
	param1, 
	param2, 
	param3, 
	param4
	);
	} // callseq 88
$L__BB88_2:
	mov.u32 	%r2, %nctaid.x;
	mov.u32 	%r3, %ntid.y;
	mul.lo.s32 	%r1, %r2, %r3;
	mov.u32 	%r4, %ctaid.x;
	mov.u32 	%r5, %tid.y;
	mad.lo.s32 	%r6, %r4, %r3, %r5;
	cvt.s64.s32 	%rd26, %r6;
	setp.le.s64 	%p2, %rd12, %rd26;
	@%p2 bra 	$L__BB88_5;
	mov.u32 	%r7, %tid.x;
	cvt.u64.u32 	%rd6, %r7;
	cvta.to.global.u64 	%rd7, %rd3;
	cvta.to.global.u64 	%rd8, %rd1;
	cvt.s64.s32 	%rd9, %r1;
$L__BB88_4:
	mad.lo.s64 	%rd20, %rd26, %rd2, %rd6;
	shl.b64 	%rd21, %rd20, 2;
	add.s64 	%rd22, %rd8, %rd21;
	ld.global.f32 	%f1, [%rd22];
	max.f32 	%f2, %f1, 0fFF800000;
	ld.global.f32 	%f3, [%rd22+128];
	max.f32 	%f4, %f2, %f3;
	ld.global.f32 	%f5, [%rd22+256];
	max.f32 	%f6, %f4, %f5;
	ld.global.f32 	%f7, [%rd22+384];
	max.f32 	%f8, %f6, %f7;
	ld.global.f32 	%f9, [%rd22+512];
	max.f32 	%f10, %f8, %f9;
	ld.global.f32 	%f11, [%rd22+640];
	max.f32 	%f12, %f10, %f11;
	ld.global.f32 	%f13, [%rd22+768];
	max.f32 	%f14, %f12, %f13;
	mov.b32 	%r8, %f14;
	shfl.sync.bfly.b32	%r9|%p3, %r8, 16, 31, -1;
	mov.b32 	%f15, %r9;
	max.f32 	%f16, %f14, %f15;
	mov.b32 	%r10, %f16;
	shfl.sync.bfly.b32	%r11|%p4, %r10, 8, 31, -1;
	mov.b32 	%f17, %r11;
	max.f32 	%f18, %f16, %f17;
	mov.b32 	%r12, %f18;
	shfl.sync.bfly.b32	%r13|%p5, %r12, 4, 31, -1;
	mov.b32 	%f19, %r13;
	max.f32 	%f20, %f18, %f19;
	mov.b32 	%r14, %f20;
	shfl.sync.bfly.b32	%r15|%p6, %r14, 2, 31, -1;
	mov.b32 	%f21, %r15;
	max.f32 	%f22, %f20, %f21;
	mov.b32 	%r16, %f22;
	shfl.sync.bfly.b32	%r17|%p7, %r16, 1, 31, -1;
	mov.b32 	%f23, %r17;
	max.f32 	%f24, %f22, %f23;
	sub.f32 	%f25, %f1, %f24;
	fma.rn.f32 	%f26, %f25, 0f3BBB989D, 0f3F000000;
	cvt.sat.f32.f32 	%f27, %f26;
	mov.f32 	%f28, 0f4B400001;
	mov.f32 	%f29, 0f437C0000;
	fma.rm.f32 	%f30, %f27, %f29, %f28;
	add.f32 	%f31, %f30, 0fCB40007F;
	neg.f32 	%f32, %f31;
	fma.rn.f32 	%f33, %f25, 0f3FB8AA3B, %f32;
	fma.rn.f32 	%f34, %f25, 0f32A57060, %f33;
	mov.b32 	%r18, %f30;
	shl.b32 	%r19, %r18, 23;
	mov.b32 	%f35, %r19;
	ex2.approx.ftz.f32 	%f36, %f34;
	mul.f32 	%f37, %f36, %f35;
	add.f32 	%f38, %f37, 0f00000000;
	sub.f32 	%f39, %f3, %f24;
	fma.rn.f32 	%f40, %f39, 0f3BBB989D, 0f3F000000;
	cvt.sat.f32.f32 	%f41, %f40;
	fma.rm.f32 	%f42, %f41, %f29, %f28;
	add.f32 	%f43, %f42, 0fCB40007F;
	neg.f32 	%f44, %f43;
	fma.rn.f32 	%f45, %f39, 0f3FB8AA3B, %f44;
	fma.rn.f32 	%f46, %f39, 0f32A57060, %f45;
	mov.b32 	%r20, %f42;
	shl.b32 	%r21, %r20, 23;
	mov.b32 	%f47, %r21;
	ex2.approx.ftz.f32 	%f48, %f46;
	mul.f32 	%f49, %f48, %f47;
	add.f32 	%f50, %f38, %f49;
	sub.f32 	%f51, %f5, %f24;
	fma.rn.f32 	%f52, %f51, 0f3BBB989D, 0f3F000000;
	cvt.sat.f32.f32 	%f53, %f52;
	fma.rm.f32 	%f54, %f53, %f29, %f28;
	add.f32 	%f55, %f54, 0fCB40007F;
	neg.f32 	%f56, %f55;
	fma.rn.f32 	%f57, %f51, 0f3FB8AA3B, %f56;
	fma.rn.f32 	%f58, %f51, 0f32A57060, %f57;
	mov.b32 	%r22, %f54;
	shl.b32 	%r23, %r22, 23;
	mov.b32 	%f59, %r23;
	ex2.approx.ftz.f32 	%f60, %f58;
	mul.f32 	%f61, %f60, %f59;
	add.f32 	%f62, %f50, %f61;
	sub.f32 	%f63, %f7, %f24;
	fma.rn.f32 	%f64, %f63, 0f3BBB989D, 0f3F000000;
	cvt.sat.f32.f32 	%f65, %f64;
	fma.rm.f32 	%f66, %f65, %f29, %f28;
	add.f32 	%f67, %f66, 0fCB40007F;
	neg.f32 	%f68, %f67;
	fma.rn.f32 	%f69, %f63, 0f3FB8AA3B, %f68;
	fma.rn.f32 	%f70, %f63, 0f32A57060, %f69;
	mov.b32 	%r24, %f66;
	shl.b32 	%r25, %r24, 23;
	mov.b32 	%f71, %r25;
	ex2.approx.ftz.f32 	%f72, %f70;
	mul.f32 	%f73, %f72, %f71;
	add.f32 	%f74, %f62, %f73;
	sub.f32 	%f75, %f9, %f24;
	fma.rn.f32 	%f76, %f75, 0f3BBB989D, 0f3F000000;
	cvt.sat.f32.f32 	%f77, %f76;
	fma.rm.f32 	%f78, %f77, %f29, %f28;
	add.f32 	%f79, %f78, 0fCB40007F;
	neg.f32 	%f80, %f79;
	fma.rn.f32 	%f81, %f75, 0f3FB8AA3B, %f80;
	fma.rn.f32 	%f82, %f75, 0f32A57060, %f81;
	mov.b32 	%r26, %f78;
	shl.b32 	%r27, %r26, 23;
	mov.b32 	%f83, %r27;
	ex2.approx.ftz.f32 	%f84, %f82;
	mul.f32 	%f85, %f84, %f83;
	add.f32 	%f86, %f74, %f85;
	sub.f32 	%f87, %f11, %f24;
	fma.rn.f32 	%f88, %f87, 0f3BBB989D, 0f3F000000;
	cvt.sat.f32.f32 	%f89, %f88;
	fma.rm.f32 	%f90, %f89, %f29, %f28;
	add.f32 	%f91, %f90, 0fCB40007F;
	neg.f32 	%f92, %f91;
	fma.rn.f32 	%f93, %f87, 0f3FB8AA3B, %f92;
	fma.rn.f32 	%f94, %f87, 0f32A57060, %f93;
	mov.b32 	%r28, %f90;
	shl.b32 	%r29, %r28, 23;
	mov.b32 	%f95, %r29;
	ex2.approx.ftz.f32 	%f96, %f94;
	mul.f32 	%f97, %f96, %f95;
	add.f32 	%f98, %f86, %f97;
	sub.f32 	%f99, %f13, %f24;
	fma.rn.f32 	%f100, %f99, 0f3BBB989D, 0f3F000000;
	cvt.sat.f32.f32 	%f101, %f100;
	fma.rm.f32 	%f102, %f101, %f29, %f28;
	add.f32 	%f103, %f102, 0fCB40007F;
	neg.f32 	%f104, %f103;
	fma.rn.f32 	%f105, %f99, 0f3FB8AA3B, %f104;
	fma.rn.f32 	%f106, %f99, 0f32A57060, %f105;
	mov.b32 	%r30, %f102;
	shl.b32 	%r31, %r30, 23;
	mov.b32 	%f107, %r31;
	ex2.approx.ftz.f32 	%f108, %f106;
	mul.f32 	%f109, %f108, %f107;
	add.f32 	%f110, %f98, %f109;
	mov.b32 	%r32, %f110;
	shfl.sync.bfly.b32	%r33|%p8, %r32, 16, 31, -1;
	mov.b32 	%f111, %r33;
	add.f32 	%f112, %f110, %f111;
	mov.b32 	%r34, %f112;
	shfl.sync.bfly.b32	%r35|%p9, %r34, 8, 31, -1;
	mov.b32 	%f113, %r35;
	add.f32 	%f114, %f112, %f113;
	mov.b32 	%r36, %f114;
	shfl.sync.bfly.b32	%r37|%p10, %r36, 4, 31, -1;
	mov.b32 	%f115, %r37;
	add.f32 	%f116, %f114, %f115;
	mov.b32 	%r38, %f116;
	shfl.sync.bfly.b32	%r39|%p11, %r38, 2, 31, -1;
	mov.b32 	%f117, %r39;
	add.f32 	%f118, %f116, %f117;
	mov.b32 	%r40, %f118;
	shfl.sync.bfly.b32	%r41|%p12, %r40, 1, 31, -1;
	mov.b32 	%f119, %r41;
	add.f32 	%f120, %f118, %f119;
	div.rn.f32 	%f121, %f37, %f120;
	div.rn.f32 	%f122, %f49, %f120;
	div.rn.f32 	%f123, %f61, %f120;
	div.rn.f32 	%f124, %f73, %f120;
	div.rn.f32 	%f125, %f85, %f120;
	div.rn.f32 	%f126, %f97, %f120;
	div.rn.f32 	%f127, %f109, %f120;
	mad.lo.s64 	%rd23, %rd26, %rd4, %rd6;
	shl.b64 	%rd24, %rd23, 2;
	add.s64 	%rd25, %rd7, %rd24;
	st.global.f32 	[%rd25], %f121;
	st.global.f32 	[%rd25+128], %f122;
	st.global.f32 	[%rd25+256], %f123;
	st.global.f32 	[%rd25+384], %f124;
	st.global.f32 	[%rd25+512], %f125;
	st.global.f32 	[%rd25+640], %f126;
	st.global.f32 	[%rd25+768], %f127;
	add.s64 	%rd26, %rd26, %rd9;
	setp.lt.s64 	%p13, %rd26, %rd12;
	@%p13 bra 	$L__BB88_4;
$L__BB88_5:
	ret;

}
	// .globl	_Z15SoftmaxWarpImplI10DirectLoadIffE11DirectStoreIffEfLi1ELi7ELi32ELi1ELb1EL9Algorithm0EEvT_T0_ll
.visible .entry _Z15SoftmaxWarpImplI10DirectLoadIffE11DirectStoreIffEfLi1ELi7ELi32ELi1ELb1EL9Algorithm0EEvT_T0_ll(
	.param .align 8 .b8 _Z15SoftmaxWarpImplI10DirectLoadIffE11DirectStoreIffEfLi1ELi7ELi32ELi1ELb1EL9Algorithm0EEvT_T0_ll_param_0[16],
	.param .align 8 .b8 _Z15SoftmaxWarpImplI10DirectLoadIffE11DirectStoreIffEfLi1ELi7ELi32ELi1ELb1EL9Algorithm0EEvT_T0_ll_param_1[16],
	.param .u64 _Z15SoftmaxWarpImplI10DirectLoadIffE11DirectStoreIffEfLi1ELi7ELi32ELi1ELb1EL9Algorithm0EEvT_T0_ll_param_2,
	.param .u64 _Z15SoftmaxWarpImplI10DirectLoadIffE11DirectStoreIffEfLi1ELi7ELi32ELi1ELb1EL9Algorithm0EEvT_T0_ll_param_3
)
{
	.reg .pred 	%p<28>;
	.reg .b32 	%r<48>;
	.reg .b32 	%f<163>;
	.reg .b64 	%rd<34>;

	ld.param.u64 	%rd20, [_Z15SoftmaxWarpImplI10DirectLoadIffE11DirectStoreIffEfLi1ELi7ELi32ELi1ELb1EL9Algorithm0EEvT_T0_ll_param_0+8];
	ld.param.u64 	%rd19, [_Z15SoftmaxWarpImplI10DirectLoadIffE11DirectStoreIffEfLi1ELi7ELi32ELi1ELb1EL9Algorithm0EEvT_T0_ll_param_0];
	ld.param.u64 	%rd2, [_Z15SoftmaxWarpImplI10DirectLoadIffE11DirectStoreIffEfLi1ELi7ELi32ELi1ELb1EL9Algorithm0EEvT_T0_ll_param_1];
	ld.param.u64 	%rd3, [_Z15SoftmaxWarpImplI10DirectLoadIffE11DirectStoreIffEfLi1ELi7ELi32ELi1ELb1EL9Algorithm0EEvT_T0_ll_param_1+8];
	ld.param.u64 	%rd21, [_Z15SoftmaxWarpImplI10DirectLoadIffE11DirectStoreIffEfLi1ELi7ELi32ELi1ELb1EL9Algorithm0EEvT_T0_ll_param_2];
	ld.param.u64 	%rd22, [_Z15SoftmaxWarpImplI10DirectLoadIffE11DirectStoreIffEfLi1ELi7ELi32ELi1ELb1EL9Algorithm0EEvT_T0_ll_param_3];
	setp.lt.s64 	%p1, %rd22, 225;
	@%p1 bra 	$L__BB89_2;
	mov.u64 	%rd23, $str;
	cvta.global.u64 	%rd24, %rd23;
	mov.u64 	%rd25, $str$1;
	cvta.global.u64 	%rd26, %rd25;
	mov.u64 	%rd27, __unnamed_90;
	cvta.global.u64 	%rd28, %rd27;
	{ // callseq 89, 0
	.param .b64 param0;
	st.param.b64 	[param0], %rd24;
	.param .b64 param1;
	st.param.b64 	[param1], %rd26;
	.param .b32 param2;
	st.param.b32 	[param2], 358;
	.param .b64 param3;
	st.param.b64 	[param3], %rd28;
	.param .b64 param4;
	st.param.b64 	[param4], 1;
	call.uni 
	__assertfail, 
	(
	param0, 
	param1, 
	param2, 
	param3, 
	param4
	);
	} // callseq 89
$L__BB89_2:
	mov.u32 	%r2, %nctaid.x;
	mov.u32 	%r3, %ntid.y;
	mul.lo.s32 	%r1, %r2, %r3;
	mov.u32 	%r4, %ctaid.x;
	mov.u32 	%r5, %tid.y;
	mad.lo.s32 	%r6, %r4, %r3, %r5;
	cvt.s64.s32 	%rd33, %r6;
	setp.le.s64 	%p2, %rd21, %rd33;
	@%p2 bra 	$L__BB89_33;
	mov.u32 	%r7, %tid.x;
	cvt.u64.u32 	%rd5, %r7;
	add.s32 	%r8, %r7, 32;
	cvt.u64.u32 	%rd6, %r8;
	add.s32 	%r9, %r7, 64;
	cvt.u64.u32 	%rd7, %r9;
	add.s32 	%r10, %r7, 96;
	cvt.u64.u32 	%rd8, %r10;
	add.s32 	%r11, %r7, 128;
	cvt.u64.u32 	%rd9, %r11;
	add.s32 	%r12, %r7, 160;
	cvt.u64.u32 	%rd10, %r12;
	add.s32 	%r13, %r7, 192;
	cvt.u64.u32 	%rd11, %r13;
	cvta.to.global.u64 	%rd12, %rd2;
	cvta.to.global.u64 	%rd13, %rd19;
	cvt.s64.s32 	%rd14, %r1;
$L__BB89_4:
	setp.le.s64 	%p3, %rd22, %rd5;
	mad.lo.s64 	%rd29, %rd33, %rd20, %rd5;
	shl.b64 	%rd30, %rd29, 2;
	add.s64 	%rd16, %rd13, %rd30;
	mov.f32 	%f149, 0fFF800000;
	mov.f32 	%f152, %f149;
	@%p3 bra 	$L__BB89_6;
	ld.global.f32 	%f149, [%rd16];
	max.f32 	%f152, %f149, 0fFF800000;
$L__BB89_6:
	setp.le.s64 	%p4, %rd22, %rd6;
	mov.f32 	%f151, 0fFF800000;
	@%p4 bra 	$L__BB89_8;
	ld.global.f32 	%f151, [%rd16+128];
	max.f32 	%f152, %f152, %f151;
$L__BB89_8:
	setp.le.s64 	%p5, %rd22, %rd7;
	mov.f32 	%f153, 0fFF800000;
	@%p5 bra 	$L__BB89_10;
	ld.global.f32 	%f153, [%rd16+256];
	max.f32 	%f152, %f152, %f153;
$L__BB89_10:
	setp.le.s64 	%p6, %rd22, %rd8;
	mov.f32 	%f155, 0fFF800000;
	@%p6 bra 	$L__BB89_12;
	ld.global.f32 	%f155, [%rd16+384];
	max.f32 	%f152, %f152, %f155;
$L__BB89_12:
	setp.le.s64 	%p7, %rd22, %rd9;
	mov.f32 	%f157, 0fFF800000;
	@%p7 bra 	$L__BB89_14;
	ld.global.f32 	%f157, [%rd16+512];
	max.f32 	%f152, %f152, %f157;
$L__BB89_14:
	setp.le.s64 	%p8, %rd22, %rd10;
	mov.f32 	%f159, 0fFF800000;
	@%p8 bra 	$L__BB89_16;
	ld.global.f32 	%f159, [%rd16+640];
	max.f32 	%f152, %f152, %f159;
$L__BB89_16:
	setp.le.s64 	%p9, %rd22, %rd11;
	mov.f32 	%f161, 0fFF800000;
	@%p9 bra 	$L__BB89_18;
	ld.global.f32 	%f161, [%rd16+768];
	max.f32 	%f152, %f152, %f161;
$L__BB89_18:
	setp.le.s64 	%p10, %rd22, %rd5;
	mov.b32 	%r14, %f152;
	shfl.sync.bfly.b32	%r15|%p11, %r14, 16, 31, -1;
	mov.b32 	%f43, %r15;
	max.f32 	%f44, %f152, %f43;
	mov.b32 	%r16, %f44;
	shfl.sync.bfly.b32	%r17|%p12, %r16, 8, 31, -1;
	mov.b32 	%f45, %r17;
	max.f32 	%f46, %f44, %f45;
	mov.b32 	%r18, %f46;
	shfl.sync.bfly.b32	%r19|%p13, %r18, 4, 31, -1;
	mov.b32 	%f47, %r19;
	max.f32 	%f48, %f46, %f47;
	mov.b32 	%r20, %f48;
	shfl.sync.bfly.b32	%r21|%p14, %r20, 2, 31, -1;
	mov.b32 	%f49, %r21;
	max.f32 	%f50, %f48, %f49;
	mov.b32 	%r22, %f50;
	shfl.sync.bfly.b32	%r23|%p15, %r22, 1, 31, -1;
	mov.b32 	%f51, %r23;
	max.f32 	%f52, %f50, %f51;
	sub.f32 	%f53, %f149, %f52;
	fma.rn.f32 	%f54, %f53, 0f3BBB989D, 0f3F000000;
	cvt.sat.f32.f32 	%f55, %f54;
	mov.f32 	%f56, 0f4B400001;
	mov.f32 	%f57, 0f437C0000;
	fma.rm.f32 	%f58, %f55, %f57, %f56;
	add.f32 	%f59, %f58, 0fCB40007F;
	neg.f32 	%f60, %f59;
	fma.rn.f32 	%f61, %f53, 0f3FB8AA3B, %f60;
	fma.rn.f32 	%f62, %f53, 0f32A57060, %f61;
	mov.b32 	%r24, %f58;
	shl.b32 	%r25, %r24, 23;
	mov.b32 	%f63, %r25;
	ex2.approx.ftz.f32 	%f64, %f62;
	mul.f32 	%f65, %f64, %f63;
	add.f32 	%f66, %f65, 0f00000000;
	sub.f32 	%f67, %f151, %f52;
	fma.rn.f32 	%f68, %f67, 0f3BBB989D, 0f3F000000;
	cvt.sat.f32.f32 	%f69, %f68;
	fma.rm.f32 	%f70, %f69, %f57, %f56;
	add.f32 	%f71, %f70, 0fCB40007F;
	neg.f32 	%f72, %f71;
	fma.rn.f32 	%f73, %f67, 0f3FB8AA3B, %f72;
	fma.rn.f32 	%f74, %f67, 0f32A57060, %f73;
	mov.b32 	%r26, %f70;
	shl.b32 	%r27, %r26, 23;
	mov.b32 	%f75, %r27;
	ex2.approx.ftz.f32 	%f76, %f74;
	mul.f32 	%f77, %f76, %f75;
	add.f32 	%f78, %f66, %f77;
	sub.f32 	%f79, %f153, %f52;
	fma.rn.f32 	%f80, %f79, 0f3BBB989D, 0f3F000000;
	cvt.sat.f32.f32 	%f81, %f80;
	fma.rm.f32 	%f82, %f81, %f57, %f56;
	add.f32 	%f83, %f82, 0fCB40007F;
	neg.f32 	%f84, %f83;
	fma.rn.f32 	%f85, %f79, 0f3FB8AA3B, %f84;
	fma.rn.f32 	%f86, %f79, 0f32A57060, %f85;
	mov.b32 	%r28, %f82;
	shl.b32 	%r29, %r28, 23;
	mov.b32 	%f87, %r29;
	ex2.approx.ftz.f32 	%f88, %f86;
	mul.f32 	%f89, %f88, %f87;
	add.f32 	%f90, %f78, %f89;
	sub.f32 	%f91, %f155, %f52;
	fma.rn.f32 	%f92, %f91, 0f3BBB989D, 0f3F000000;
	cvt.sat.f32.f32 	%f93, %f92;
	fma.rm.f32 	%f94, %f93, %f57, %f56;
	add.f32 	%f95, %f94, 0fCB40007F;
	neg.f32 	%f96, %f95;
	fma.rn.f32 	%f97, %f91, 0f3FB8AA3B, %f96;
	fma.rn.f32 	%f98, %f91, 0f32A57060, %f97;
	mov.b32 	%r30, %f94;
	shl.b32 	%r31, %r30, 23;
	mov.b32 	%f99, %r31;
	ex2.approx.ftz.f32 	%f100, %f98;
	mul.f32 	%f101, %f100, %f99;
	add.f32 	%f102, %f90, %f101;
	sub.f32 	%f103, %f157, %f52;
	fma.rn.f32 	%f104, %f103, 0f3BBB989D, 0f3F000000;
	cvt.sat.f32.f32 	%f105, %f104;
	fma.rm.f32 	%f106, %f105, %f57, %f56;
	add.f32 	%f107, %f106, 0fCB40007F;
	neg.f32 	%f108, %f107;
	fma.rn.f32 	%f109, %f103, 0f3FB8AA3B, %f108;
	fma.rn.f32 	%f110, %f103, 0f32A57060, %f109;
	mov.b32 	%r32, %f106;
	shl.b32 	%r33, %r32, 23;
	mov.b32 	%f111, %r33;
	ex2.approx.ftz.f32 	%f112, %f110;
	mul.f32 	%f113, %f112, %f111;
	add.f32 	%f114, %f102, %f113;
	sub.f32 	%f115, %f159, %f52;
	fma.rn.f32 	%f116, %f115, 0f3BBB989D, 0f3F000000;
	cvt.sat.f32.f32 	%f117, %f116;
	fma.rm.f32 	%f118, %f117, %f57, %f56;
	add.f32 	%f119, %f118, 0fCB40007F;
	neg.f32 	%f120, %f119;
	fma.rn.f32 	%f121, %f115, 0f3FB8AA3B, %f120;
	fma.rn.f32 	%f122, %f115, 0f32A57060, %f121;
	mov.b32 	%r34, %f118;
	shl.b32 	%r35, %r34, 23;
	mov.b32 	%f123, %r35;
	ex2.approx.ftz.f32 	%f124, %f122;
	mul.f32 	%f125, %f124, %f123;
	add.f32 	%f126, %f114, %f125;
	sub.f32 	%f127, %f161, %f52;
	fma.rn.f32 	%f128, %f127, 0f3BBB989D, 0f3F000000;
	cvt.sat.f32.f32 	%f129, %f128;
	fma.rm.f32 	%f130, %f129, %f57, %f56;
	add.f32 	%f131, %f130, 0fCB40007F;
	neg.f32 	%f132, %f131;
	fma.rn.f32 	%f133, %f127, 0f3FB8AA3B, %f132;
	fma.rn.f32 	%f134, %f127, 0f32A57060, %f133;
	mov.b32 	%r36, %f130;
	shl.b32 	%r37, %r36, 23;
	mov.b32 	%f135, %r37;
	ex2.approx.ftz.f32 	%f136, %f134;
	mul.f32 	%f137, %f136, %f135;
	add.f32 	%f138, %f126, %f137;
	mov.b32 	%r38, %f138;
	shfl.sync.bfly.b32	%r39|%p16, %r38, 16, 31, -1;
	mov.b32 	%f139, %r39;
	add.f32 	%f140, %f138, %f139;
	mov.b32 	%r40, %f140;
	shfl.sync.bfly.b32	%r41|%p17, %r40, 8, 31, -1;
	mov.b32 	%f141, %r41;
	add.f32 	%f142, %f140, %f141;
	mov.b32 	%r42, %f142;
	shfl.sync.bfly.b32	%r43|%p18, %r42, 4, 31, -1;
	mov.b32 	%f143, %r43;
	add.f32 	%f144, %f142, %f143;
	mov.b32 	%r44, %f144;
	shfl.sync.bfly.b32	%r45|%p19, %r44, 2, 31, -1;
	mov.b32 	%f145, %r45;
	add.f32 	%f146, %f144, %f145;
	mov.b32 	%r46, %f146;
	shfl.sync.bfly.b32	%r47|%p20, %r46, 1, 31, -1;
	mov.b32 	%f147, %r47;
	add.f32 	%f148, %f146, %f147;
	div.rn.f32 	%f29, %f65, %f148;
	div.rn.f32 	%f30, %f77, %f148;
	div.rn.f32 	%f31, %f89, %f148;
	div.rn.f32 	%f32, %f101, %f148;
	div.rn.f32 	%f33, %f113, %f148;
	div.rn.f32 	%f34, %f125, %f148;
	div.rn.f32 	%f35, %f137, %f148;
	mad.lo.s64 	%rd31, %rd33, %rd3, %rd5;
	shl.b64 	%rd32, %rd31, 2;
	add.s64 	%rd17, %rd12, %rd32;
	@%p10 bra 	$L__BB89_20;
	st.global.f32 	[%rd17], %f29;
$L__BB89_20:
	setp.le.s64 	%p21, %rd22, %rd6;
	@%p21 bra 	$L__BB89_22;
	st.global.f32 	[%rd17+128], %f30;
$L__BB89_22:
	setp.le.s64 	%p22, %rd22, %rd7;
	@%p22 bra 	$L__BB89_24;
	st.global.f32 	[%rd17+256], %f31;
$L__BB89_24:
	setp.le.s64 	%p23, %rd22, %rd8;
	@%p23 bra 	$L__BB89_26;
	st.global.f32 	[%rd17+384], %f32;
$L__BB89_26:
	setp.le.s64 	%p24, %rd22, %rd9;
	@%p24 bra 	$L__BB89_28;
	st.global.f32 	[%rd17+512], %f33;
$L__BB89_28:
	setp.le.s64 	%p25, %rd22, %rd10;
	@%p25 bra 	$L__BB89_30;
	st.global.f32 	[%rd17+640], %f34;
$L__BB89_30:
	setp.le.s64 	%p26, %rd22, %rd11;
	@%p26 bra 	$L__BB89_32;
	st.global.f32 	[%rd17+768], %f35;
$L__BB89_32:
	add.s64 	%rd33, %rd33, %rd14;
	setp.lt.s64 	%p27, %rd33, %rd21;
	@%p27 bra 	$L__BB89_4;
$L__BB89_33:
	ret;

}
	// .globl	_Z15SoftmaxWarpImplI10DirectLoadIffE11DirectStoreIffEfLi1ELi8ELi32ELi1ELb0EL9Algorithm0EEvT_T0_ll
.visible .entry _Z15SoftmaxWarpImplI10DirectLoadIffE11DirectStoreIffEfLi1ELi8ELi32ELi1ELb0EL9Algorithm0EEvT_T0_ll(
	.param .align 8 .b8 _Z15SoftmaxWarpImplI10DirectLoadIffE11DirectStoreIffEfLi1ELi8ELi32ELi1ELb0EL9Algorithm0EEvT_T0_ll_param_0[16],
	.param .align 8 .b8 _Z15SoftmaxWarpImplI10DirectLoadIffE11DirectStoreIffEfLi1ELi8ELi32ELi1ELb0EL9Algorithm0EEvT_T0_ll_param_1[16],
	.param .u64 _Z15SoftmaxWarpImplI10DirectLoadIffE11DirectStoreIffEfLi1ELi8ELi32ELi1ELb0EL9Algorithm0EEvT_T0_ll_param_2,
	.param .u64 _Z15SoftmaxWarpImplI10DirectLoadIffE11DirectStoreIffEfLi1ELi8ELi32ELi1ELb0EL9Algorithm0EEvT_T0_ll_param_3
)
{
	.reg .pred 	%p<14>;
	.reg .b32 	%r<44>;
	.reg .b32 	%f<143>;
	.reg .b64 	%rd<27>;

	ld.param.u64 	%rd1, [_Z15SoftmaxWarpImplI10DirectLoadIffE11DirectStoreIffEfLi1ELi8ELi32ELi1ELb0EL9Algorithm0EEvT_T0_ll_param_0];
	ld.param.u64 	%rd2, [_Z15SoftmaxWarpImplI10DirectLoadIffE11DirectStoreIffEfLi1ELi8ELi32ELi1ELb0EL9Algorithm0EEvT_T0_ll_param_0+8];
	ld.param.u64 	%rd3, [_Z15SoftmaxWarpImplI10DirectLoadIffE11DirectStoreIffEfLi1ELi8ELi32ELi1ELb0EL9Algorithm0EEvT_T0_ll_param_1];
	ld.param.u64 	%rd4, [_Z15SoftmaxWarpImplI10DirectLoadIffE11DirectStoreIffEfLi1ELi8ELi32ELi1ELb0EL9Algorithm0EEvT_T0_ll_param_1+8];
	ld.param.u64 	%rd12, [_Z15SoftmaxWarpImplI10DirectLoadIffE11DirectStoreIffEfLi1ELi8ELi32ELi1ELb0EL9Algorithm0EEvT_T0_ll_param_2];
	ld.param.u64 	%rd13, [_Z15SoftmaxWarpImplI10DirectLoadIffE11DirectStoreIffEfLi1ELi8ELi32ELi1ELb0EL9Algorithm0EEvT_T0_ll_param_3];
	setp.lt.s64 	%p1, %rd13, 257;
	@%p1 bra 	$L__BB90_2;
	mov.u64 	%rd14, $str;
	cvta.global.u64 	%rd15, %rd14;
	mov.u64 	%rd16, $str$1;
	cvta.global.u64 	%rd17, %rd16;
	mov.u64 	%rd18, __unnamed_91;
	cvta.global.u64 	%rd19, %rd18;
	{ // callseq 90, 0
	.param .b64 param0;
	st.param.b64 	[param0], %rd15;
	.param .b64 param1;
	st.param.b64 	[param1], %rd17;
	.param .b32 param2;
	st.param.b32 	[param2], 358;
	.param .b64 param3;
	st.param.b64 	[param3], %rd19;
	.param .b64 param4;
	st.param.b64 	[param4], 1;
	call.uni 
	__assertfail, 
	(
	param0, 
	param1, 
	param2, 
	param3, 
	param4
	);
	} // callseq 90
$L__BB90_2:
	mov.u32 	%r2, %nctaid.x;
	mov.u32 	%r3, %ntid.y;
	mul.lo.s32 	%r1, %r2, %r3;
	mov.u32 	%r4, %ctaid.x;
	mov.u32 	%r5, %tid.y;
	mad.lo.s32 	%r6, %r4, %r3, %r5;
	cvt.s64.s32 	%rd26, %r6;
	setp.le.s64 	%p2, %rd12, %rd26;
	@%p2 bra 	$L__BB90_5;
	mov.u32 	%r7, %tid.x;
	cvt.u64.u32 	%rd6, %r7;
	cvta.to.global.u64 	%rd7, %rd3;
	cvta.to.global.u64 	%rd8, %rd1;
	cvt.s64.s32 	%rd9, %r1;
$L__BB90_4:
	mad.lo.s64 	%rd20, %rd26, %rd2, %rd6;
	shl.b64 	%rd21, %rd20, 2;
	add.s64 	%rd22, %rd8, %rd21;
	ld.global.f32 	%f1, [%rd22];
	max.f32 	%f2, %f1, 0fFF800000;
	ld.global.f32 	%f3, [%rd22+128];
	max.f32 	%f4, %f2, %f3;
	ld.global.f32 	%f5, [%rd22+256];
	max.f32 	%f6, %f4, %f5;
	ld.global.f32 	%f7, [%rd22+384];
	max.f32 	%f8, %f6, %f7;
	ld.global.f32 	%f9, [%rd22+512];
	max.f32 	%f10, %f8, %f9;
	ld.global.f32 	%f11, [%rd22+640];
	max.f32 	%f12, %f10, %f11;
	ld.global.f32 	%f13, [%rd22+768];
	max.f32 	%f14, %f12, %f13;
	ld.global.f32 	%f15, [%rd22+896];
	max.f32 	%f16, %f14, %f15;
	mov.b32 	%r8, %f16;
	shfl.sync.bfly.b32	%r9|%p3, %r8, 16, 31, -1;
	mov.b32 	%f17, %r9;
	max.f32 	%f18, %f16, %f17;
	mov.b32 	%r10, %f18;
	shfl.sync.bfly.b32	%r11|%p4, %r10, 8, 31, -1;
	mov.b32 	%f19, %r11;
	max.f32 	%f20, %f18, %f19;
	mov.b32 	%r12, %f20;
	shfl.sync.bfly.b32	%r13|%p5, %r12, 4, 31, -1;
	mov.b32 	%f21, %r13;
	max.f32 	%f22, %f20, %f21;
	mov.b32 	%r14, %f22;
	shfl.sync.bfly.b32	%r15|%p6, %r14, 2, 31, -1;
	mov.b32 	%f23, %r15;
	max.f32 	%f24, %f22, %f23;
	mov.b32 	%r16, %f24;
	shfl.sync.bfly.b32	%r17|%p7, %r16, 1, 31, -1;
	mov.b32 	%f25, %r17;
	max.f32 	%f26, %f24, %f25;
	sub.f32 	%f27, %f1, %f26;
	fma.rn.f32 	%f28, %f27, 0f3BBB989D, 0f3F000000;
	cvt.sat.f32.f32 	%f29, %f28;
	mov.f32 	%f30, 0f4B400001;
	mov.f32 	%f31, 0f437C0000;
	fma.rm.f32 	%f32, %f29, %f31, %f30;
	add.f32 	%f33, %f32, 0fCB40007F;
	neg.f32 	%f34, %f33;
	fma.rn.f32 	%f35, %f27, 0f3FB8AA3B, %f34;
	fma.rn.f32 	%f36, %f27, 0f32A57060, %f35;
	mov.b32 	%r18, %f32;
	shl.b32 	%r19, %r18, 23;
	mov.b32 	%f37, %r19;
	ex2.approx.ftz.f32 	%f38, %f36;
	mul.f32 	%f39, %f38, %f37;
	add.f32 	%f40, %f39, 0f00000000;
	sub.f32 	%f41, %f3, %f26;
	fma.rn.f32 	%f42, %f41, 0f3BBB989D, 0f3F000000;
	cvt.sat.f32.f32 	%f43, %f42;
	fma.rm.f32 	%f44, %f43, %f31, %f30;
	add.f32 	%f45, %f44, 0fCB40007F;
	neg.f32 	%f46, %f45;
	fma.rn.f32 	%f47, %f41, 0f3FB8AA3B, %f46;
	fma.rn.f32 	%f48, %f41, 0f32A57060, %f47;
	mov.b32 	%r20, %f44;
	shl.b32 	%r21, %r20, 23;
	mov.b32 	%f49, %r21;
	ex2.approx.ftz.f32 	%f50, %f48;
	mul.f32 	%f51, %f50, %f49;
	add.f32 	%f52, %f40, %f51;
	sub.f32 	%f53, %f5, %f26;
	fma.rn.f32 	%f54, %f53, 0f3BBB989D, 0f3F000000;
	cvt.sat.f32.f32 	%f55, %f54;
	fma.rm.f32 	%f56, %f55, %f31, %f30;
	add.f32 	%f57, %f56, 0fCB40007F;
	neg.f32 	%f58, %f57;
	fma.rn.f32 	%f59, %f53, 0f3FB8AA3B, %f58;
	fma.rn.f32 	%f60, %f53, 0f32A57060, %f59;
	mov.b32 	%r22, %f56;
	shl.b32 	%r23, %r22, 23;
	mov.b32 	%f61, %r23;
	ex2.approx.ftz.f32 	%f62, %f60;
	mul.f32 	%f63, %f62, %f61;
	add.f32 	%f64, %f52, %f63;
	sub.f32 	%f65, %f7, %f26;
	fma.rn.f32 	%f66, %f65, 0f3BBB989D, 0f3F000000;
	cvt.sat.f32.f32 	%f67, %f66;
	fma.rm.f32 	%f68, %f67, %f31, %f30;
	add.f32 	%f69, %f68, 0fCB40007F;
	neg.f32 	%f70, %f69;
	fma.rn.f32 	%f71, %f65, 0f3FB8AA3B, %f70;
	fma.rn.f32 	%f72, %f65, 0f32A57060, %f71;
	mov.b32 	%r24, %f68;
	shl.b32 	%r25, %r24, 23;
	mov.b32 	%f73, %r25;
	ex2.approx.ftz.f32 	%f74, %f72;
	mul.f32 	%f75, %f74, %f73;
	add.f32 	%f76, %f64, %f75;
	sub.f32 	%f77, %f9, %f26;
	fma.rn.f32 	%f78, %f77, 0f3BBB989D, 0f3F000000;
	cvt.sat.f32.f32 	%f79, %f78;
	fma.rm.f32 	%f80, %f79, %f31, %f30;
	add.f32 	%f81, %f80, 0fCB40007F;
	neg.f32 	%f82, %f81;
	fma.rn.f32 	%f83, %f77, 0f3FB8AA3B, %f82;
	fma.rn.f32 	%f84, %f77, 0f32A57060, %f83;
	mov.b32 	%r26, %f80;
	shl.b32 	%r27, %r26, 23;
	mov.b32 	%f85, %r27;
	ex2.approx.ftz.f32 	%f86, %f84;
	mul.f32 	%f87, %f86, %f85;
	add.f32 	%f88, %f76, %f87;
	sub.f32 	%f89, %f11, %f26;
	fma.rn.f32 	%f90, %f89, 0f3BBB989D, 0f3F000000;
	cvt.sat.f32.f32 	%f91, %f90;
	fma.rm.f32 	%f92, %f91, %f31, %f30;
	add.f32 	%f93, %f92, 0fCB40007F;
	neg.f32 	%f94, %f93;
	fma.rn.f32 	%f95, %f89, 0f3FB8AA3B, %f94;
	fma.rn.f32 	%f96, %f89, 0f32A57060, %f95;
	mov.b32 	%r28, %f92;
	shl.b32 	%r29, %r28, 23;
	mov.b32 	%f97, %r29;
	ex2.approx.ftz.f32 	%f98, %f96;
	mul.f32 	%f99, %f98, %f97;
	add.f32 	%f100, %f88, %f99;
	sub.f32 	%f101, %f13, %f26;
	fma.rn.f32 	%f102, %f101, 0f3BBB989D, 0f3F000000;
	cvt.sat.f32.f32 	%f103, %f102;
	fma.rm.f32 	%f104, %f103, %f31, %f30;
	add.f32 	%f105, %f104, 0fCB40007F;
	neg.f32 	%f106, %f105;
	fma.rn.f32 	%f107, %f101, 0f3FB8AA3B, %f106;
	fma.rn.f32 	%f108, %f101, 0f32A57060, %f107;
	mov.b32 	%r30, %f104;
	shl.b32 	%r31, %r30, 23;
	mov.b32 	%f109, %r31;
	ex2.approx.ftz.f32 	%f110, %f108;
	mul.f32 	%f111, %f110, %f109;
	add.f32 	%f112, %f100, %f111;
	sub.f32 	%f113, %f15, %f26;
	fma.rn.f32 	%f114, %f113, 0f3BBB989D, 0f3F000000;
	cvt.sat.f32.f32 	%f115, %f114;
	fma.rm.f32 	%f116, %f115, %f31, %f30;
	add.f32 	%f117, %f116, 0fCB40007F;
	neg.f32 	%f118, %f117;
	fma.rn.f32 	%f119, %f113, 0f3FB8AA3B, %f118;
	fma.rn.f32 	%f120, %f113, 0f32A57060, %f119;
	mov.b32 	%r32, %f116;
	shl.b32 	%r33, %r32, 23;
	mov.b32 	%f121, %r33;
	ex2.approx.ftz.f32 	%f122, %f120;
	mul.f32 	%f123, %f122, %f121;
	add.f32 	%f124, %f112, %f123;
	mov.b32 	%r34, %f124;
	shfl.sync.bfly.b32	%r35|%p8, %r34, 16, 31, -1;
	mov.b32 	%f125, %r35;
	add.f32 	%f126, %f124, %f125;
	mov.b32 	%r36, %f126;
	shfl.sync.bfly.b32	%r37|%p9, %r36, 8, 31, -1;
	mov.b32 	%f127, %r37;
	add.f32 	%f128, %f126, %f127;
	mov.b32 	%r38, %f128;
	shfl.sync.bfly.b32	%r39|%p10, %r38, 4, 31, -1;
	mov.b32 	%f129, %r39;
	add.f32 	%f130, %f128, %f129;
	mov.b32 	%r40, %f130;
	shfl.sync.bfly.b32	%r41|%p11, %r40, 2, 31, -1;
	mov.b32 	%f131, %r41;
	add.f32 	%f132, %f130, %f131;
	mov.b32 	%r42, %f132;
	shfl.sync.bfly.b32	%r43|%p12, %r42, 1, 31, -1;
	mov.b32 	%f133, %r43;
	add.f32 	%f134, %f132, %f133;
	div.rn.f32 	%f135, %f39, %f134;
	div.rn.f32 	%f136, %f51, %f134;
	div.rn.f32 	%f137, %f63, %f134;
	div.rn.f32 	%f138, %f75, %f134;
	div.rn.f32 	%f139, %f87, %f134;
	div.rn.f32 	%f140, %f99, %f134;
	div.rn.f32 	%f141, %f111, %f134;
	div.rn.f32 	%f142, %f123, %f134;
	mad.lo.s64 	%rd23, %rd26, %rd4, %rd6;
	shl.b64 	%rd24, %rd23, 2;
	add.s64 	%rd25, %rd7, %rd24;
	st.global.f32 	[%rd25], %f135;
	st.global.f32 	[%rd25+128], %f136;
	st.global.f32 	[%rd25+256], %f137;
	st.global.f32 	[%rd25+384], %f138;
	st.global.f32 	[%rd25+512], %f139;
	st.global.f32 	[%rd25+640], %f140;
	st.global.f32 	[%rd25+768], %f141;
	st.global.f32 	[%rd25+896], %f142;
	add.s64 	%rd26, %rd26, %rd9;
	setp.lt.s64 	%p13, %rd26, %rd12;
	@%p13 bra 	$L__BB90_4;
$L__BB90_5:
	ret;

}
	// .globl	_Z15SoftmaxWarpImplI10DirectLoadIffE11DirectStoreIffEfLi1ELi8ELi32ELi1ELb1EL9Algorithm0EEvT_T0_ll
.visible .entry _Z15SoftmaxWarpImplI10DirectLoadIffE11DirectStoreIffEfLi1ELi8ELi32ELi1ELb1EL9Algorithm0EEvT_T0_ll(
	.param .align 8 .b8 _Z15SoftmaxWarpImplI10DirectLoadIffE11DirectStoreIffEfLi1ELi8ELi32ELi1ELb1EL9Algorithm0EEvT_T0_ll_param_0[16],
	.param .align 8 .b8 _Z15SoftmaxWarpImplI10DirectLoadIffE11DirectStoreIffEfLi1ELi8ELi32ELi1ELb1EL9Algorithm0EEvT_T0_ll_param_1[16],
	.param .u64 _Z15SoftmaxWarpImplI10DirectLoadIffE11DirectStoreIffEfLi1ELi8ELi32ELi1ELb1EL9Algorithm0EEvT_T0_ll_param_2,
	.param .u64 _Z15SoftmaxWarpImplI10DirectLoadIffE11DirectStoreIffEfLi1ELi8ELi32ELi1ELb1EL9Algorithm0EEvT_T0_ll_param_3
)
{
	.reg .pred 	%p<30>;
	.reg .b32 	%r<51>;
	.reg .b32 	%f<183>;
	.reg .b64 	%rd<35>;

	ld.param.u64 	%rd20, [_Z15SoftmaxWarpImplI10DirectLoadIffE11DirectStoreIffEfLi1ELi8ELi32ELi1ELb1EL9Algorithm0EEvT_T0_ll_param_1+8];
	ld.param.u64 	%rd19, [_Z15SoftmaxWarpImplI10DirectLoadIffE11DirectStoreIffEfLi1ELi8ELi32ELi1ELb1EL9Algorithm0EEvT_T0_ll_param_1];
	ld.param.u64 	%rd18, [_Z15SoftmaxWarpImplI10DirectLoadIffE11DirectStoreIffEfLi1ELi8ELi32ELi1ELb1EL9Algorithm0EEvT_T0_ll_param_0+8];
	ld.param.u64 	%rd17, [_Z15SoftmaxWarpImplI10DirectLoadIffE11DirectStoreIffEfLi1ELi8ELi32ELi1ELb1EL9Algorithm0EEvT_T0_ll_param_0];
	ld.param.u64 	%rd21, [_Z15SoftmaxWarpImplI10DirectLoadIffE11DirectStoreIffEfLi1ELi8ELi32ELi1ELb1EL9Algorithm0EEvT_T0_ll_param_2];
	ld.param.u64 	%rd22, [_Z15SoftmaxWarpImplI10DirectLoadIffE11DirectStoreIffEfLi1ELi8ELi32ELi1ELb1EL9Algorithm0EEvT_T0_ll_param_3];
	setp.lt.s64 	%p1, %rd22, 257;
	@%p1 bra 	$L__BB91_2;
	mov.u64 	%rd23, $str;
	cvta.global.u64 	%rd24, %rd23;
	mov.u64 	%rd25, $str$1;
	cvta.global.u64 	%rd26, %rd25;
	mov.u64 	%rd27, __unnamed_92;
	cvta.global.u64 	%rd28, %rd27;
	{ // callseq 91, 0
	.param .b64 param0;
	st.param.b64 	[param0], %rd24;
	.param .b64 param1;
	st.param.b64 	[param1], %rd26;
	.param .b32 param2;
	st.param.b32 	[param2], 358;
	.param .b64 param3;
	st.param.b64 	[param3], %rd28;
	.param .b64 param4;
	st.param.b64 	[param4], 1;
	call.uni 
	__assertfail, 
	(
	param0, 
	param1, 
	param2, 
	param3, 
	param4
	);
	} // callseq 91
$L__BB91_2:
	mov.u32 	%r2, %nctaid.x;
	mov.u32 	%r3, %ntid.y;
	mul.lo.s32 	%r1, %r2, %r3;
	mov.u32 	%r4, %ctaid.x;
	mov.u32 	%r5, %tid.y;
	mad.lo.s32 	%r6, %r4, %r3, %r5;
	cvt.s64.s32 	%rd34, %r6;
	setp.le.s64 	%p2, %rd21, %rd34;
	@%p2 bra 	$L__BB91_37;
	mov.u32 	%r7, %tid.x;
	cvt.u64.u32 	%rd3, %r7;
	add.s32 	%r8, %r7, 32;
	cvt.u64.u32 	%rd4, %r8;
	add.s32 	%r9, %r7, 64;
	cvt.u64.u32 	%rd5, %r9;
	add.s32 	%r10, %r7, 96;
	cvt.u64.u32 	%rd6, %r10;
	add.s32 	%r11, %r7, 128;
	cvt.u64.u32 	%rd7, %r11;
	add.s32 	%r12, %r7, 160;
	cvt.u64.u32 	%rd8, %r12;
	add.s32 	%r13, %r7, 192;
	cvt.u64.u32 	%rd9, %r13;
	add.s32 	%r14, %r7, 224;
	cvt.u64.u32 	%rd10, %r14;
	cvta.to.global.u64 	%rd11, %rd17;
	cvt.s64.s32 	%rd12, %r1;
$L__BB91_4:
	setp.le.s64 	%p3, %rd22, %rd3;
	mad.lo.s64 	%rd29, %rd34, %rd18, %rd3;
	shl.b64 	%rd30, %rd29, 2;
	add.s64 	%rd14, %rd11, %rd30;
	mov.f32 	%f167, 0fFF800000;
	mov.f32 	%f170, %f167;
	@%p3 bra 	$L__BB91_6;
	ld.global.f32 	%f167, [%rd14];
	max.f32 	%f170, %f167, 0fFF800000;
$L__BB91_6:
	setp.le.s64 	%p4, %rd22, %rd4;
	mov.f32 	%f169, 0fFF800000;
	@%p4 bra 	$L__BB91_8;
	ld.global.f32 	%f169, [%rd14+128];
	max.f32 	%f170, %f170, %f169;
$L__BB91_8:
	setp.le.s64 	%p5, %rd22, %rd5;
	mov.f32 	%f171, 0fFF800000;
	@%p5 bra 	$L__BB91_10;
	ld.global.f32 	%f171, [%rd14+256];
	max.f32 	%f170, %f170, %f171;
$L__BB91_10:
	setp.le.s64 	%p6, %rd22, %rd6;
	mov.f32 	%f173, 0fFF800000;
	@%p6 bra 	$L__BB91_12;
	ld.global.f32 	%f173, [%rd14+384];
	max.f32 	%f170, %f170, %f173;
$L__BB91_12:
	setp.le.s64 	%p7, %rd22, %rd7;
	mov.f32 	%f175, 0fFF800000;
	@%p7 bra 	$L__BB91_14;
	ld.global.f32 	%f175, [%rd14+512];
	max.f32 	%f170, %f170, %f175;
$L__BB91_14:
	setp.le.s64 	%p8, %rd22, %rd8;
	mov.f32 	%f177, 0fFF800000;
	@%p8 bra 	$L__BB91_16;
	ld.global.f32 	%f177, [%rd14+640];
	max.f32 	%f170, %f170, %f177;
$L__BB91_16:
	setp.le.s64 	%p9, %rd22, %rd9;
	mov.f32 	%f179, 0fFF800000;
	@%p9 bra 	$L__BB91_18;
	ld.global.f32 	%f179, [%rd14+768];
	max.f32 	%f170, %f170, %f179;
$L__BB91_18:
	setp.le.s64 	%p10, %rd22, %rd10;
	mov.f32 	%f181, 0fFF800000;
	@%p10 bra 	$L__BB91_20;
	ld.global.f32 	%f181, [%rd14+896];
	max.f32 	%f170, %f170, %f181;
$L__BB91_20:
	setp.le.s64 	%p11, %rd22, %rd3;
	mov.b32 	%r15, %f170;
	shfl.sync.bfly.b32	%r16|%p12, %r15, 16, 31, -1;
	mov.b32 	%f49, %r16;
	max.f32 	%f50, %f170, %f49;
	mov.b32 	%r17, %f50;
	shfl.sync.bfly.b32	%r18|%p13, %r17, 8, 31, -1;
	mov.b32 	%f51, %r18;
	max.f32 	%f52, %f50, %f51;
	mov.b32 	%r19, %f52;
	shfl.sync.bfly.b32	%r20|%p14, %r19, 4, 31, -1;
	mov.b32 	%f53, %r20;
	max.f32 	%f54, %f52, %f53;
	mov.b32 	%r21, %f54;
	shfl.sync.bfly.b32	%r22|%p15, %r21, 2, 31, -1;
	mov.b32 	%f55, %r22;
	max.f32 	%f56, %f54, %f55;
	mov.b32 	%r23, %f56;
	shfl.sync.bfly.b32	%r24|%p16, %r23, 1, 31, -1;
	mov.b32 	%f57, %r24;
	max.f32 	%f58, %f56, %f57;
	sub.f32 	%f59, %f167, %f58;
	fma.rn.f32 	%f60, %f59, 0f3BBB989D, 0f3F000000;
	cvt.sat.f32.f32 	%f61, %f60;
	mov.f32 	%f62, 0f4B400001;
	mov.f32 	%f63, 0f437C0000;
	fma.rm.f32 	%f64, %f61, %f63, %f62;
	add.f32 	%f65, %f64, 0fCB40007F;
	neg.f32 	%f66, %f65;
	fma.rn.f32 	%f67, %f59, 0f3FB8AA3B, %f66;
	fma.rn.f32 	%f68, %f59, 0f32A57060, %f67;
	mov.b32 	%r25, %f64;
	shl.b32 	%r26, %r25, 23;
	mov.b32 	%f69, %r26;
	ex2.approx.ftz.f32 	%f70, %f68;
	mul.f32 	%f71, %f70, %f69;
	add.f32 	%f72, %f71, 0f00000000;
	sub.f32 	%f73, %f169, %f58;
	fma.rn.f32 	%f74, %f73, 0f3BBB989D, 0f3F000000;
	cvt.sat.f32.f32 	%f75, %f74;
	fma.rm.f32 	%f76, %f75, %f63, %f62;
	add.f32 	%f77, %f76, 0fCB40007F;
	neg.f32 	%f78, %f77;
	fma.rn.f32 	%f79, %f73, 0f3FB8AA3B, %f78;
	fma.rn.f32 	%f80, %f73, 0f32A57060, %f79;
	mov.b32 	%r27, %f76;
	shl.b32 	%r28, %r27, 23;
	mov.b32 	%f81, %r28;
	ex2.approx.ftz.f32 	%f82, %f80;
	mul.f32 	%f83, %f82, %f81;
	add.f32 	%f84, %f72, %f83;
	sub.f32 	%f85, %f171, %f58;
	fma.rn.f32 	%f86, %f85, 0f3BBB989D, 0f3F000000;
	cvt.sat.f32.f32 	%f87, %f86;
	fma.rm.f32 	%f88, %f87, %f63, %f62;
	add.f32 	%f89, %f88, 0fCB40007F;
	neg.f32 	%f90, %f89;
	fma.rn.f32 	%f91, %f85, 0f3FB8AA3B, %f90;
	fma.rn.f32 	%f92, %f85, 0f32A57060, %f91;
	mov.b32 	%r29, %f88;
	shl.b32 	%r30, %r29, 23;
	mov.b32 	%f93, %r30;
	ex2.approx.ftz.f32 	%f94, %f92;
	mul.f32 	%f95, %f94, %f93;
	add.f32 	%f96, %f84, %f95;
	sub.f32 	%f97, %f173, %f58;
	fma.rn.f32 	%f98, %f97, 0f3BBB989D, 0f3F000000;
	cvt.sat.f32.f32 	%f99, %f98;
	fma.rm.f32 	%f100, %f99, %f63, %f62;
	add.f32 	%f101, %f100, 0fCB40007F;
	neg.f32 	%f102, %f101;
	fma.rn.f32 	%f103, %f97, 0f3FB8AA3B, %f102;
	fma.rn.f32 	%f104, %f97, 0f32A57060, %f103;
	mov.b32 	%r31, %f100;
	shl.b32 	%r32, %r31, 23;
	mov.b32 	%f105, %r32;
	ex2.approx.ftz.f32 	%f106, %f104;
	mul.f32 	%f107, %f106, %f105;
	add.f32 	%f108, %f96, %f107;
	sub.f32 	%f109, %f175, %f58;
	fma.rn.f32 	%f110, %f109, 0f3BBB989D, 0f3F000000;
	cvt.sat.f32.f32 	%f111, %f110;
	fma.rm.f32 	%f112, %f111, %f63, %f62;
	add.f32 	%f113, %f112, 0fCB40007F;
	neg.f32 	%f114, %f113;
	fma.rn.f32 	%f115, %f109, 0f3FB8AA3B, %f114;
	fma.rn.f32 	%f116, %f109, 0f32A57060, %f115;
	mov.b32 	%r33, %f112;
	shl.b32 	%r34, %r33, 23;
	mov.b32 	%f117, %r34;
	ex2.approx.ftz.f32 	%f118, %f116;
	mul.f32 	%f119, %f118, %f117;
	add.f32 	%f120, %f108, %f119;
	sub.f32 	%f121, %f177, %f58;
	fma.rn.f32 	%f122, %f121, 0f3BBB989D, 0f3F000000;
	cvt.sat.f32.f32 	%f123, %f122;
	fma.rm.f32 	%f124, %f123, %f63, %f62;
	add.f32 	%f125, %f124, 0fCB40007F;
	neg.f32 	%f126, %f125;
	fma.rn.f32 	%f127, %f121, 0f3FB8AA3B, %f126;
	fma.rn.f32 	%f128, %f121, 0f32A57060, %f127;
	mov.b32 	%r35, %f124;
	shl.b32 	%r36, %r35, 23;
	mov.b32 	%f129, %r36;
	ex2.approx.ftz.f32 	%f130, %f128;
	mul.f32 	%f131, %f130, %f129;
	add.f32 	%f132, %f120, %f131;
	sub.f32 	%f133, %f179, %f58;
	fma.rn.f32 	%f134, %f133, 0f3BBB989D, 0f3F000000;
	cvt.sat.f32.f32 	%f135, %f134;
	fma.rm.f32 	%f136, %f135, %f63, %f62;
	add.f32 	%f137, %f136, 0fCB40007F;
	neg.f32 	%f138, %f137;
	fma.rn.f32 	%f139, %f133, 0f3FB8AA3B, %f138;
	fma.rn.f32 	%f140, %f133, 0f32A57060, %f139;
	mov.b32 	%r37, %f136;
	shl.b32 	%r38, %r37, 23;
	mov.b32 	%f141, %r38;
	ex2.approx.ftz.f32 	%f142, %f140;
	mul.f32 	%f143, %f142, %f141;
	add.f32 	%f144, %f132, %f143;
	sub.f32 	%f145, %f181, %f58;
	fma.rn.f32 	%f146, %f145, 0f3BBB989D, 0f3F000000;
	cvt.sat.f32.f32 	%f147, %f146;
	fma.rm.f32 	%f148, %f147, %f63, %f62;
	add.f32 	%f149, %f148, 0fCB40007F;
	neg.f32 	%f150, %f149;
	fma.rn.f32 	%f151, %f145, 0f3FB8AA3B, %f150;
	fma.rn.f32 	%f152, %f145, 0f32A57060, %f151;
	mov.b32 	%r39, %f148;
	shl.b32 	%r40, %r39, 23;
	mov.b32 	%f153, %r40;
	ex2.approx.ftz.f32 	%f154, %f152;
	mul.f32 	%f155, %f154, %f153;
	add.f32 	%f156, %f144, %f155;
	mov.b32 	%r41, %f156;
	shfl.sync.bfly.b32	%r42|%p17, %r41, 16, 31, -1;
	mov.b32 	%f157, %r42;
	add.f32 	%f158, %f156, %f157;
	mov.b32 	%r43, %f158;
	shfl.sync.bfly.b32	%r44|%p18, %r43, 8, 31, -1;
	mov.b32 	%f159, %r44;
	add.f32 	%f160, %f158, %f159;
	mov.b32 	%r45, %f160;
	shfl.sync.bfly.b32	%r46|%p19, %r45, 4, 31, -1;
	mov.b32 	%f161, %r46;
	add.f32 	%f162, %f160, %f161;
	mov.b32 	%r47, %f162;
	shfl.sync.bfly.b32	%r48|%p20, %r47, 2, 31, -1;
	mov.b32 	%f163, %r48;
	add.f32 	%f164, %f162, %f163;
	mov.b32 	%r49, %f164;
	shfl.sync.bfly.b32	%r50|%p21, %r49, 1, 31, -1;
	mov.b32 	%f165, %r50;
	add.f32 	%f166, %f164, %f165;
	div.rn.f32 	%f33, %f71, %f166;
	div.rn.f32 	%f34, %f83, %f166;
	div.rn.f32 	%f35, %f95, %f166;
	div.rn.f32 	%f36, %f107, %f166;
	div.rn.f32 	%f37, %f119, %f166;
	div.rn.f32 	%f38, %f131, %f166;
	div.rn.f32 	%f39, %f143, %f166;
	div.rn.f32 	%f40, %f155, %f166;
	mad.lo.s64 	%rd31, %rd34, %rd20, %rd3;
	cvta.to.global.u64 	%rd32, %rd19;
	shl.b64 	%rd33, %rd31, 2;
	add.s64 	%rd15, %rd32, %rd33;
	@%p11 bra 	$L__BB91_22;
	st.global.f32 	[%rd15], %f33;
$L__BB91_22:
	setp.le.s64 	%p22, %rd22, %rd4;
	@%p22 bra 	$L__BB91_24;
	st.global.f32 	[%rd15+128], %f34;
$L__BB91_24:
	setp.le.s64 	%p23, %rd22, %rd5;
	@%p23 bra 	$L__BB91_26;
	st.global.f32 	[%rd15+256], %f35;
$L__BB91_26:
	setp.le.s64 	%p24, %rd22, %rd6;
	@%p24 bra 	$L__BB91_28;
	st.global.f32 	[%rd15+384], %f36;
$L__BB91_28:
	setp.le.s64 	%p25, %rd22, %rd7;
	@%p25 bra 	$L__BB91_30;
	st.global.f32 	[%rd15+512], %f37;
$L__BB91_30:
	setp.le.s64 	%p26, %rd22, %rd8;
	@%p26 bra 	$L__BB91_32;
	st.global.f32 	[%rd15+640], %f38;
$L__BB91_32:
	setp.le.s64 	%p27, %rd22, %rd9;
	@%p27 bra 	$L__BB91_34;
	st.global.f32 	[%rd15+768], %f39;
$L__BB91_34:
	setp.le.s64 	%p28, %rd22, %rd10;
	@%p28 bra 	$L__BB91_36;
	st.global.f32 	[%rd15+896], %f40;
$L__BB91_36:
	add.s64 	%rd34, %rd34, %rd12;
	setp.lt.s64 	%p29, %rd34, %rd21;
	@%p29 bra 	$L__BB91_4;
$L__BB91_37:
	ret;

}
	// .globl	_Z15SoftmaxWarpImplI10DirectLoadIffE11DirectStoreIffEfLi1ELi9ELi32ELi1ELb0EL9Algorithm0EEvT_T0_ll
.visible .entry _Z15SoftmaxWarpImplI10DirectLoadIffE11DirectStoreIffEfLi1ELi9ELi32ELi1ELb0EL9Algorithm0EEvT_T0_ll(
	.param .align 8 .b8 _Z15SoftmaxWarpImplI10DirectLoadIffE11DirectStoreIffEfLi1ELi9ELi32ELi1ELb0EL9Algorithm0EEvT_T0_ll_param_0[16],
	.param .align 8 .b8 _Z15SoftmaxWarpImplI10DirectLoadIffE11DirectStoreIffEfLi1ELi9ELi32ELi1ELb0EL9Algorithm0EEvT_T0_ll_param_1[16],
	.param .u64 _Z15SoftmaxWarpImplI10DirectLoadIffE11DirectStoreIffEfLi1ELi9ELi32ELi1ELb0EL9Algorithm0EEvT_T0_ll_param_2,
	.param .u64 _Z15SoftmaxWarpImplI10DirectLoadIffE11DirectStoreIffEfLi1ELi9ELi32ELi1ELb0EL9Algorithm0EEvT_T0_ll_param_3
)
{
	.reg .pred 	%p<14>;
	.reg .b32 	%r<46>;
	.reg .b32 	%f<158>;
	.reg .b64 	%rd<27>;

	ld.param.u64 	%rd1, [_Z15SoftmaxWarpImplI10DirectLoadIffE11DirectStoreIffEfLi1ELi9ELi32ELi1ELb0EL9Algorithm0EEvT_T0_ll_param_0];
	ld.param.u64 	%rd2, [_Z15SoftmaxWarpImplI10DirectLoadIffE11DirectStoreIffEfLi1ELi9ELi32ELi1ELb0EL9Algorithm0EEvT_T0_ll_param_0+8];
	ld.param.u64 	%rd3, [_Z15SoftmaxWarpImplI10DirectLoadIffE11DirectStoreIffEfLi1ELi9ELi32ELi1ELb0EL9Algorithm0EEvT_T0_ll_param_1];
	ld.param.u64 	%rd4, [_Z15SoftmaxWarpImplI10DirectLoadIffE11DirectStoreIffEfLi1ELi9ELi32ELi1ELb0EL9Algorithm0EEvT_T0_ll_param_1+8];
	ld.param.u64 	%rd12, [_Z15SoftmaxWarpImplI10DirectLoadIffE11DirectStoreIffEfLi1ELi9ELi32ELi1ELb0EL9Algorithm0EEvT_T0_ll_param_2];
	ld.param.u64 	%rd13, [_Z15SoftmaxWarpImplI10DirectLoadIffE11DirectStoreIffEfLi1ELi9ELi32ELi1ELb0EL9Algorithm0EEvT_T0_ll_param_3];
	setp.lt.s64 	%p1, %rd13, 289;
	@%p1 bra 	$L__BB92_2;
	mov.u64 	%rd14, $str;
	cvta.global.u64 	%rd15, %rd14;
	mov.u64 	%rd16, $str$1;
	cvta.global.u64 	%rd17, %rd16;
	mov.u64 	%rd18, __unnamed_93;
	cvta.global.u64 	%rd19, %rd18;
	{ // callseq 92, 0
	.param .b64 param0;
	st.param.b64 	[param0], %rd15;
	.param .b64 param1;
	st.param.b64 	[param1], %rd17;
	.param .b32 param2;
	st.param.b32 	[param2], 358;
	.param .b64 param3;
	st.param.b64 	[param3], %rd19;
	.param .b64 param4;
	st.param.b64 	[param4], 1;
	call.uni 
	__assertfail, 
	(
	param0, 
	param1, 
	param2, 
	param3, 
	param4
	);
	} // callseq 92
$L__BB92_2:
	mov.u32 	%r2, %nctaid.x;
	mov.u32 	%r3, %ntid.y;
	mul.lo.s32 	%r1, %r2, %r3;
	mov.u32 	%r4, %ctaid.x;
	mov.u32 	%r5, %tid.y;
	mad.lo.s32 	%r6, %r4, %r3, %r5;
	cvt.s64.s32 	%rd26, %r6;
	setp.le.s64 	%p2, %rd12, %rd26;
	@%p2 bra 	$L__BB92_5;
	mov.u32 	%r7, %tid.x;
	cvt.u64.u32 	%rd6, %r7;
	cvta.to.global.u64 	%rd7, %rd3;
	cvta.to.global.u64 	%rd8, %rd1;
	cvt.s64.s32 	%rd9, %r1;
$L__BB92_4:
	mad.lo.s64 	%rd20, %rd26, %rd2, %rd6;
	shl.b64 	%rd21, %rd20, 2;
	add.s64 	%rd22, %rd8, %rd21;
	ld.global.f32 	%f1, [%rd22];
	max.f32 	%f2, %f1, 0fFF800000;
	ld.global.f32 	%f3, [%rd22+128];
	max.f32 	%f4, %f2, %f3;
	ld.global.f32 	%f5, [%rd22+256];
	max.f32 	%f6, %f4, %f5;
	ld.global.f32 	%f7, [%rd22+384];
	max.f32 	%f8, %f6, %f7;
	ld.global.f32 	%f9, [%rd22+512];
	max.f32 	%f10, %f8, %f9;
	ld.global.f32 	%f11, [%rd22+640];
	max.f32 	%f12, %f10, %f11;
	ld.global.f32 	%f13, [%rd22+768];
	max.f32 	%f14, %f12, %f13;
	ld.global.f32 	%f15, [%rd22+896];
	max.f32 	%f16, %f14, %f15;
	ld.global.f32 	%f17, [%rd22+1024];
	max.f32 	%f18, %f16, %f17;
	mov.b32 	%r8, %f18;
	shfl.sync.bfly.b32	%r9|%p3, %r8, 16, 31, -1;
	mov.b32 	%f19, %r9;
	max.f32 	%f20, %f18, %f19;
	mov.b32 	%r10, %f20;
	shfl.sync.bfly.b32	%r11|%p4, %r10, 8, 31, -1;
	mov.b32 	%f21, %r11;
	max.f32 	%f22, %f20, %f21;
	mov.b32 	%r12, %f22;
	shfl.sync.bfly.b32	%r13|%p5, %r12, 4, 31, -1;
	mov.b32 	%f23, %r13;
	max.f32 	%f24, %f22, %f23;
	mov.b32 	%r14, %f24;
	shfl.sync.bfly.b32	%r15|%p6, %r14, 2, 31, -1;
	mov.b32 	%f25, %r15;
	max.f32 	%f26, %f24, %f25;
	mov.b32 	%r16, %f26;
	shfl.sync.bfly.b32	%r17|%p7, %r16, 1, 31, -1;
	mov.b32 	%f27, %r17;
	max.f32 	%f28, %f26, %f27;
	sub.f32 	%f29, %f1, %f28;
	fma.rn.f32 	%f30, %f29, 0f3BBB989D, 0f3F000000;
	cvt.sat.f32.f32 	%f31, %f30;
	mov.f32 	%f32, 0f4B400001;
	mov.f32 	%f33, 0f437C0000;
	fma.rm.f32 	%f34, %f31, %f33, %f32;
	add.f32 	%f35, %f34, 0fCB40007F;
	neg.f32 	%f36, %f35;
	fma.rn.f32 	%f37, %f29, 0f3FB8AA3B, %f36;
	fma.rn.f32 	%f38, %f29, 0f32A57060, %f37;
	mov.b32 	%r18, %f34;
	shl.b32 	%r19, %r18, 23;
	mov.b32 	%f39, %r19;
	ex2.approx.ftz.f32 	%f40, %f38;
	mul.f32 	%f41, %f40, %f39;
	add.f32 	%f42, %f41, 0f00000000;
	sub.f32 	%f43, %f3, %f28;
	fma.rn.f32 	%f44, %f43, 0f3BBB989D, 0f3F000000;
	cvt.sat.f32.f32 	%f45, %f44;
	fma.rm.f32 	%f46, %f45, %f33, %f32;
	add.f32 	%f47, %f46, 0fCB40007F;
	neg.f32 	%f48, %f47;
	fma.rn.f32 	%f49, %f43, 0f3FB8AA3B, %f48;
	fma.rn.f32 	%f50, %f43, 0f32A57060, %f49;
	mov.b32 	%r20, %f46;
	shl.b32 	%r21, %r20, 23;
	mov.b32 	%f51, %r21;
	ex2.approx.ftz.f32 	%f52, %f50;
	mul.f32 	%f53, %f52, %f51;
	add.f32 	%f54, %f42, %f53;
	sub.f32 	%f55, %f5, %f28;
	fma.rn.f32 	%f56, %f55, 0f3BBB989D, 0f3F000000;
	cvt.sat.f32.f32 	%f57, %f56;
	fma.rm.f32 	%f58, %f57, %f33, %f32;
	add.f32 	%f59, %f58, 0fCB40007F;
	neg.f32 	%f60, %f59;
	fma.rn.f32 	%f61, %f55, 0f3FB8AA3B, %f60;
	fma.rn.f32 	%f62, %f55, 0f32A57060, %f61;
	mov.b32 	%r22, %f58;
	shl.b32 	%r23, %r22, 23;
	mov.b32 	%f63, %r23;
	ex2.approx.ftz.f32 	%f64, %f62;
	mul.f32 	%f65, %f64, %f63;
	add.f32 	%f66, %f54, %f65;
	sub.f32 	%f67, %f7, %f28;
	fma.rn.f32 	%f68, %f67, 0f3BBB989D, 0f3F000000;
	cvt.sat.f32.f32 	%f69, %f68;
	fma.rm.f32 	%f70, %f69, %f33, %f32;
	add.f32 	%f71, %f70, 0fCB40007F;
	neg.f32 	%f72, %f71;
	fma.rn.f32 	%f73, %f67, 0f3FB8AA3B, %f72;
	fma.rn.f32 	%f74, %f67, 0f32A57060, %f73;
	mov.b32 	%r24, %f70;
	shl.b32 	%r25, %r24, 23;
	mov.b32 	%f75, %r25;
	ex2.approx.ftz.f32 	%f76, %f74;
	mul.f32 	%f77, %f76, %f75;
	add.f32 	%f78, %f66, %f77;
	sub.f32 	%f79, %f9, %f28;
	fma.rn.f32 	%f80, %f79, 0f3BBB989D, 0f3F000000;
	cvt.sat.f32.f32 	%f81, %f80;
	fma.rm.f32 	%f82, %f81, %f33, %f32;
	add.f32 	%f83, %f82, 0fCB40007F;
	neg.f32 	%f84, %f83;
	fma.rn.f32 	%f85, %f79, 0f3FB8AA3B, %f84;
	fma.rn.f32 	%f86, %f79, 0f32A57060, %f85;
	mov.b32 	%r26, %f82;
	shl.b32 	%r27, %r26, 23;
	mov.b32 	%f87, %r27;
	ex2.approx.ftz.f32 	%f88, %f86;
	mul.f32 	%f89, %f88, %f87;
	add.f32 	%f90, %f78, %f89;
	sub.f32 	%f91, %f11, %f28;
	fma.rn.f32 	%f92, %f91, 0f3BBB989D, 0f3F000000;
	cvt.sat.f32.f32 	%f93, %f92;
	fma.rm.f32 	%f94, %f93, %f33, %f32;
	add.f32 	%f95, %f94, 0fCB40007F;
	neg.f32 	%f96, %f95;
	fma.rn.f32 	%f97, %f91, 0f3FB8AA3B, %f96;
	fma.rn.f32 	%f98, %f91, 0f32A57060, %f97;
	mov.b32 	%r28, %f94;
	shl.b32 	%r29, %r28, 23;
	mov.b32 	%f99, %r29;
	ex2.approx.ftz.f32 	%f100, %f98;
	mul.f32 	%f101, %f100, %f99;
	add.f32 	%f102, %f90, %f101;
	sub.f32 	%f103, %f13, %f28;
	fma.rn.f32 	%f104, %f103, 0f3BBB989D, 0f3F000000;
	cvt.sat.f32.f32 	%f105, %f104;
	fma.rm.f32 	%f106, %f105, %f33, %f32;
	add.f32 	%f107, %f106, 0fCB40007F;
	neg.f32 	%f108, %f107;
	fma.rn.f32 	%f109, %f103, 0f3FB8AA3B, %f108;
	fma.rn.f32 	%f110, %f103, 0f32A57060, %f109;
	mov.b32 	%r30, %f106;
	shl.b32 	%r31, %r30, 23;
	mov.b32 	%f111, %r31;
	ex2.approx.ftz.f32 	%f112, %f110;
	mul.f32 	%f113, %f112, %f111;
	add.f32 	%f114, %f102, %f113;
	sub.f32 	%f115, %f15, %f28;
	fma.rn.f32 	%f116, %f115, 0f3BBB989D, 0f3F000000;
	cvt.sat.f32.f32 	%f117, %f116;
	fma.rm.f32 	%f118, %f117, %f33, %f32;
	add.f32 	%f119, %f118, 0fCB40007F;
	neg.f32 	%f120, %f119;
	fma.rn.f32 	%f121, %f115, 0f3FB8AA3B, %f120;
	fma.rn.f32 	%f122, %f115, 0f32A57060, %f121;
	mov.b32 	%r32, %f118;
	shl.b32 	%r33, %r32, 23;
	mov.b32 	%f123, %r33;
	ex2.approx.ftz.f32 	%f124, %f122;
	mul.f32 	%f125, %f124, %f123;
	add.f32 	%f126, %f114, %f125;
	sub.f32 	%f127, %f17, %f28;
	fma.rn.f32 	%f128, %f127, 0f3BBB989D, 0f3F000000;
	cvt.sat.f32.f32 	%f129, %f128;
	fma.rm.f32 	%f130, %f129, %f33, %f32;
	add.f32 	%f131, %f130, 0fCB40007F;
	neg.f32 	%f132, %f131;
	fma.rn.f32 	%f133, %f127, 0f3FB8AA3B, %f132;
	fma.rn.f32 	%f134, %f127, 0f32A57060, %f133;
	mov.b32 	%r34, %f130;
	shl.b32 	%r35, %r34, 23;
	mov.b32 	%f135, %r35;
	ex2.approx.ftz.f32 	%f136, %f134;
	mul.f32 	%f137, %f136, %f135;
	add.f32 	%f138, %f126, %f137;
	mov.b32 	%r36, %f138;
	shfl.sync.bfly.b32	%r37|%p8, %r36, 16, 31, -1;
	mov.b32 	%f139, %r37;
	add.f32 	%f140, %f138, %f139;
	mov.b32 	%r38, %f140;
	shfl.sync.bfly.b32	%r39|%p9, %r38, 8, 31, -1;
	mov.b32 	%f141, %r39;
	add.f32 	%f142, %f140, %f141;
	mov.b32 	%r40, %f142;
	shfl.sync.bfly.b32	%r41|%p10, %r40, 4, 31, -1;
	mov.b32 	%f143, %r41;
	add.f32 	%f144, %f142, %f143;
	mov.b32 	%r42, %f144;
	shfl.sync.bfly.b32	%r43|%p11, %r42, 2, 31, -1;
	mov.b32 	%f145, %r43;
	add.f32 	%f146, %f144, %f145;
	mov.b32 	%r44, %f146;
	shfl.sync.bfly.b32	%r45|%p12, %r44, 1, 31, -1;
	mov.b32 	%f147, %r45;
	add.f32 	%f148, %f146, %f147;
	div.rn.f32 	%f149, %f41, %f148;
	div.rn.f32 	%f150, %f53, %f148;
	div.rn.f32 	%f151, %f65, %f148;
	div.rn.f32 	%f152, %f77, %f148;
	div.rn.f32 	%f153, %f89, %f148;
	div.rn.f32 	%f154, %f101, %f148;
	div.rn.f32 	%f155, %f113, %f148;
	div.rn.f32 	%f156, %f125, %f148;
	div.rn.f32 	%f157, %f137, %f148;
	mad.lo.s64 	%rd23, %rd26, %rd4, %rd6;
	shl.b64 	%rd24, %rd23, 2;
	add.s64 	%rd25, %rd7, %rd24;
	st.global.f32 	[%rd25], %f149;
	st.global.f32 	[%rd25+128], %f150;
	st.global.f32 	[%rd25+256], %f151;
	st.global.f32 	[%rd25+384], %f152;
	st.global.f32 	[%rd25+512], %f153;
	st.global.f32 	[%rd25+640], %f154;
	st.global.f32 	[%rd25+768], %f155;
	st.global.f32 	[%rd25+896], %f156;
	st.global.f32 	[%rd25+1024], %f157;
	add.s64 	%rd26, %rd26, %rd9;
	setp.lt.s64 	%p13, %rd26, %rd12;
	@%p13 bra 	$L__BB92_4;
$L__BB92_5:
	ret;

}
	// .globl	_Z15SoftmaxWarpImplI10DirectLoadIffE11DirectStoreIffEfLi1ELi9ELi32ELi1ELb1EL9Algorithm0EEvT_T0_ll
.visible .entry _Z15SoftmaxWarpImplI10DirectLoadIffE11DirectStoreIffEfLi1ELi9ELi32ELi1ELb1EL9Algorithm0EEvT_T0_ll(
	.param .align 8 .b8 _Z15SoftmaxWarpImplI10DirectLoadIffE11DirectStoreIffEfLi1ELi9ELi32ELi1ELb1EL9Algorithm0EEvT_T0_ll_param_0[16],
	.param .align 8 .b8 _Z15SoftmaxWarpImplI10DirectLoadIffE11DirectStoreIffEfLi1ELi9ELi32ELi1ELb1EL9Algorithm0EEvT_T0_ll_param_1[16],
	.param .u64 _Z15SoftmaxWarpImplI10DirectLoadIffE11DirectStoreIffEfLi1ELi9ELi32ELi1ELb1EL9Algorithm0EEvT_T0_ll_param_2,
	.param .u64 _Z15SoftmaxWarpImplI10DirectLoadIffE11DirectStoreIffEfLi1ELi9ELi32ELi1ELb1EL9Algorithm0EEvT_T0_ll_param_3
)
{
	.reg .pred 	%p<32>;
	.reg .b32 	%r<54>;
	.reg .b32 	%f<203>;
	.reg .b64 	%rd<35>;

	ld.param.u64 	%rd19, [_Z15SoftmaxWarpImplI10DirectLoadIffE11DirectStoreIffEfLi1ELi9ELi32ELi1ELb1EL9Algorithm0EEvT_T0_ll_param_1+8];
	ld.param.u64 	%rd18, [_Z15SoftmaxWarpImplI10DirectLoadIffE11DirectStoreIffEfLi1ELi9ELi32ELi1ELb1EL9Algorithm0EEvT_T0_ll_param_1];
	ld.param.u64 	%rd17, [_Z15SoftmaxWarpImplI10DirectLoadIffE11DirectStoreIffEfLi1ELi9ELi32ELi1ELb1EL9Algorithm0EEvT_T0_ll_param_0+8];
	ld.param.u64 	%rd16, [_Z15SoftmaxWarpImplI10DirectLoadIffE11DirectStoreIffEfLi1ELi9ELi32ELi1ELb1EL9Algorithm0EEvT_T0_ll_param_0];
	ld.param.u64 	%rd20, [_Z15SoftmaxWarpImplI10DirectLoadIffE11DirectStoreIffEfLi1ELi9ELi32ELi1ELb1EL9Algorithm0EEvT_T0_ll_param_2];
	ld.param.u64 	%rd21, [_Z15SoftmaxWarpImplI10DirectLoadIffE11DirectStoreIffEfLi1ELi9ELi32ELi1ELb1EL9Algorithm0EEvT_T0_ll_param_3];
	setp.lt.s64 	%p1, %rd21, 289;
	@%p1 bra 	$L__BB93_2;
	mov.u64 	%rd22, $str;
	cvta.global.u64 	%rd23, %rd22;
	mov.u64 	%rd24, $str$1;
	cvta.global.u64 	%rd25, %rd24;
	mov.u64 	%rd26, __unnamed_94;
	cvta.global.u64 	%rd27, %rd26;
	{ // callseq 93, 0
	.param .b64 param0;
	st.param.b64 	[param0], %rd23;
	.param .b64 param1;
	st.param.b64 	[param1], %rd25;
	.param .b32 param2;
	st.param.b32 	[param2], 358;
	.param .b64 param3;
	st.param.b64 	[param3], %rd27;
	.param .b64 param4;
	st.param.b64 	[param4], 1;
	call.uni 
	__assertfail, 
	(
	param0, 
	param1, 
	param2, 
	param3, 
	param4
	);
	} // callseq 93
$L__BB93_2:
	mov.u32 	%r2, %nctaid.x;
	mov.u32 	%r3, %ntid.y;
	mul.lo.s32 	%r1, %r2, %r3;
	mov.u32 	%r4, %ctaid.x;
	mov.u32 	%r5, %tid.y;
	mad.lo.s32 	%r6, %r4, %r3, %r5;
	cvt.s64.s32 	%rd34, %r6;
	setp.le.s64 	%p2, %rd20, %rd34;
	@%p2 bra 	$L__BB93_41;
	mov.u32 	%r7, %tid.x;
	cvt.u64.u32 	%rd2, %r7;
	add.s32 	%r8, %r7, 32;
	cvt.u64.u32 	%rd3, %r8;
	add.s32 	%r9, %r7, 64;
	cvt.u64.u32 	%rd4, %r9;
	add.s32 	%r10, %r7, 96;
	cvt.u64.u32 	%rd5, %r10;
	add.s32 	%r11, %r7, 128;
	cvt.u64.u32 	%rd6, %r11;
	add.s32 	%r12, %r7, 160;
	cvt.u64.u32 	%rd7, %r12;
	add.s32 	%r13, %r7, 192;
	cvt.u64.u32 	%rd8, %r13;
	add.s32 	%r14, %r7, 224;
	cvt.u64.u32 	%rd9, %r14;
	add.s32 	%r15, %r7, 256;
	cvt.u64.u32 	%rd10, %r15;
	cvt.s64.s32 	%rd11, %r1;
$L__BB93_4:
	setp.le.s64 	%p3, %rd21, %rd2;
	mad.lo.s64 	%rd28, %rd34, %rd17, %rd2;
	cvta.to.global.u64 	%rd29, %rd16;
	shl.b64 	%rd30, %rd28, 2;
	add.s64 	%rd13, %rd29, %rd30;
	mov.f32 	%f185, 0fFF800000;
	mov.f32 	%f188, %f185;
	@%p3 bra 	$L__BB93_6;
	ld.global.f32 	%f185, [%rd13];
	max.f32 	%f188, %f185, 0fFF800000;
$L__BB93_6:
	setp.le.s64 	%p4, %rd21, %rd3;
	mov.f32 	%f187, 0fFF800000;
	@%p4 bra 	$L__BB93_8;
	ld.global.f32 	%f187, [%rd13+128];
	max.f32 	%f188, %f188, %f187;
$L__BB93_8:
	setp.le.s64 	%p5, %rd21, %rd4;
	mov.f32 	%f189, 0fFF800000;
	@%p5 bra 	$L__BB93_10;
	ld.global.f32 	%f189, [%rd13+256];
	max.f32 	%f188, %f188, %f189;
$L__BB93_10:
	setp.le.s64 	%p6, %rd21, %rd5;
	mov.f32 	%f191, 0fFF800000;
	@%p6 bra 	$L__BB93_12;
	ld.global.f32 	%f191, [%rd13+384];
	max.f32 	%f188, %f188, %f191;
$L__BB93_12:
	setp.le.s64 	%p7, %rd21, %rd6;
	mov.f32 	%f193, 0fFF800000;
	@%p7 bra 	$L__BB93_14;
	ld.global.f32 	%f193, [%rd13+512];
	max.f32 	%f188, %f188, %f193;
$L__BB93_14:
	setp.le.s64 	%p8, %rd21, %rd7;
	mov.f32 	%f195, 0fFF800000;
	@%p8 bra 	$L__BB93_16;
	ld.global.f32 	%f195, [%rd13+640];
	max.f32 	%f188, %f188, %f195;
$L__BB93_16:
	setp.le.s64 	%p9, %rd21, %rd8;
	mov.f32 	%f197, 0fFF800000;
	@%p9 bra 	$L__BB93_18;
	ld.global.f32 	%f197, [%rd13+768];
	max.f32 	%f188, %f188, %f197;
$L__BB93_18:
	setp.le.s64 	%p10, %rd21, %rd9;
	mov.f32 	%f199, 0fFF800000;
	@%p10 bra 	$L__BB93_20;
	ld.global.f32 	%f199, [%rd13+896];
	max.f32 	%f188, %f188, %f199;
$L__BB93_20:
	setp.le.s64 	%p11, %rd21, %rd10;
	mov.f32 	%f201, 0fFF800000;
	@%p11 bra 	$L__BB93_22;
	ld.global.f32 	%f201, [%rd13+1024];
	max.f32 	%f188, %f188, %f201;
$L__BB93_22:
	setp.le.s64 	%p12, %rd21, %rd2;
	mov.b32 	%r16, %f188;
	shfl.sync.bfly.b32	%r17|%p13, %r16, 16, 31, -1;
	mov.b32 	%f55, %r17;
	max.f32 	%f56, %f188, %f55;
	mov.b32 	%r18, %f56;
	shfl.sync.bfly.b32	%r19|%p14, %r18, 8, 31, -1;
	mov.b32 	%f57, %r19;
	max.f32 	%f58, %f56, %f57;
	mov.b32 	%r20, %f58;
	shfl.sync.bfly.b32	%r21|%p15, %r20, 4, 31, -1;
	mov.b32 	%f59, %r21;
	max.f32 	%f60, %f58, %f59;
	mov.b32 	%r22, %f60;
	shfl.sync.bfly.b32	%r23|%p16, %r22, 2, 31, -1;
	mov.b32 	%f61, %r23;
	max.f32 	%f62, %f60, %f61;
	mov.b32 	%r24, %f62;
	shfl.sync.bfly.b32	%r25|%p17, %r24, 1, 31, -1;
	mov.b32 	%f63, %r25;
	max.f32 	%f64, %f62, %f63;
	sub.f32 	%f65, %f185, %f64;
	fma.rn.f32 	%f66, %f65, 0f3BBB989D, 0f3F000000;
	cvt.sat.f32.f32 	%f67, %f66;
	mov.f32 	%f68, 0f4B400001;
	mov.f32 	%f69, 0f437C0000;
	fma.rm.f32 	%f70, %f67, %f69, %f68;
	add.f32 	%f71, %f70, 0fCB40007F;
	neg.f32 	%f72, %f71;
	fma.rn.f32 	%f73, %f65, 0f3FB8AA3B, %f72;
	fma.rn.f32 	%f74, %f65, 0f32A57060, %f73;
	mov.b32 	%r26, %f70;
	shl.b32 	%r27, %r26, 23;
	mov.b32 	%f75, %r27;
	ex2.approx.ftz.f32 	%f76, %f74;
	mul.f32 	%f77, %f76, %f75;
	add.f32 	%f78, %f77, 0f00000000;
	sub.f32 	%f79, %f187, %f64;
	fma.rn.f32 	%f80, %f79, 0f3BBB989D, 0f3F000000;
	cvt.sat.f32.f32 	%f81, %f80;
	fma.rm.f32 	%f82, %f81, %f69, %f68;
	add.f32 	%f83, %f82, 0fCB40007F;
	neg.f32 	%f84, %f83;
	fma.rn.f32 	%f85, %f79, 0f3FB8AA3B, %f84;
	fma.rn.f32 	%f86, %f79, 0f32A57060, %f85;
	mov.b32 	%r28, %f82;
	shl.b32 	%r29, %r28, 23;
	mov.b32 	%f87, %r29;
	ex2.approx.ftz.f32 	%f88, %f86;
	mul.f32 	%f89, %f88, %f87;
	add.f32 	%f90, %f78, %f89;
	sub.f32 	%f91, %f189, %f64;
	fma.rn.f32 	%f92, %f91, 0f3BBB989D, 0f3F000000;
	cvt.sat.f32.f32 	%f93, %f92;
	fma.rm.f32 	%f94, %f93, %f69, %f68;
	add.f32 	%f95, %f94, 0fCB40007F;
	neg.f32 	%f96, %f95;
	fma.rn.f32 	%f97, %f91, 0f3FB8AA3B, %f96;
	fma.rn.f32 	%f98, %f91, 0f32A57060, %f97;
	mov.b32 	%r30, %f94;
	shl.b32 	%r31, %r30, 23;
	mov.b32 	%f99, %r31;
	ex2.approx.ftz.f32 	%f100, %f98;
	mul.f32 	%f101, %f100, %f99;
	add.f32 	%f102, %f90, %f101;
	sub.f32 	%f103, %f191, %f64;
	fma.rn.f32 	%f104, %f103, 0f3BBB989D, 0f3F000000;
	cvt.sat.f32.f32 	%f105, %f104;
	fma.rm.f32 	%f106, %f105, %f69, %f68;
	add.f32 	%f107, %f106, 0fCB40007F;
	neg.f32 	%f108, %f107;
	fma.rn.f32 	%f109, %f103, 0f3FB8AA3B, %f108;
	fma.rn.f32 	%f110, %f103, 0f32A57060, %f109;
	mov.b32 	%r32, %f106;
	shl.b32 	%r33, %r32, 23;
	mov.b32 	%f111, %r33;
	ex2.approx.ftz.f32 	%f112, %f110;
	mul.f32 	%f113, %f112, %f111;
	add.f32 	%f114, %f102, %f113;
	sub.f32 	%f115, %f193, %f64;
	fma.rn.f32 	%f116, %f115, 0f3BBB989D, 0f3F000000;
	cvt.sat.f32.f32 	%f117, %f116;
	fma.rm.f32 	%f118, %f117, %f69, %f68;
	add.f32 	%f119, %f118, 0fCB40007F;
	neg.f32 	%f120, %f119;
	fma.rn.f32 	%f121, %f115, 0f3FB8AA3B, %f120;
	fma.rn.f32 	%f122, %f115, 0f32A57060, %f121;
	mov.b32 	%r34, %f118;
	shl.b32 	%r35, %r34, 23;
	mov.b32 	%f123, %r35;
	ex2.approx.ftz.f32 	%f124, %f122;
	mul.f32 	%f125, %f124, %f123;
	add.f32 	%f126, %f114, %f125;
	sub.f32 	%f127, %f195, %f64;
	fma.rn.f32 	%f128, %f127, 0f3BBB989D, 0f3F000000;
	cvt.sat.f32.f32 	%f129, %f128;
	fma.rm.f32 	%f130, %f129, %f69, %f68;
	add.f32 	%f131, %f130, 0fCB40007F;
	neg.f32 	%f132, %f131;
	fma.rn.f32 	%f133, %f127, 0f3FB8AA3B, %f132;
	fma.rn.f32 	%f134, %f127, 0f32A57060, %f133;
	mov.b32 	%r36, %f130;
	shl.b32 	%r37, %r36, 23;
	mov.b32 	%f135, %r37;
	ex2.approx.ftz.f32 	%f136, %f134;
	mul.f32 	%f137, %f136, %f135;
	add.f32 	%f138, %f126, %f137;
	sub.f32 	%f139, %f197, %f64;
	fma.rn.f32 	%f140, %f139, 0f3BBB989D, 0f3F000000;
	cvt.sat.f32.f32 	%f141, %f140;
	fma.rm.f32 	%f142, %f141, %f69, %f68;
	add.f32 	%f143, %f142, 0fCB40007F;
	neg.f32 	%f144, %f143;
	fma.rn.f32 	%f145, %f139, 0f3FB8AA3B, %f144;
	fma.rn.f32 	%f146, %f139, 0f32A57060, %f145;
	mov.b32 	%r38, %f142;
	shl.b32 	%r39, %r38, 23;
	mov.b32 	%f147, %r39;
	ex2.approx.ftz.f32 	%f148, %f146;
	mul.f32 	%f149, %f148, %f147;
	add.f32 	%f150, %f138, %f149;
	sub.f32 	%f151, %f199, %f64;
	fma.rn.f32 	%f152, %f151, 0f3BBB989D, 0f3F000000;
	cvt.sat.f32.f32 	%f153, %f152;
	fma.rm.f32 	%f154, %f153, %f69, %f68;
	add.f32 	%f155, %f154, 0fCB40007F;
	neg.f32 	%f156, %f155;
	fma.rn.f32 	%f157, %f151, 0f3FB8AA3B, %f156;
	fma.rn.f32 	%f158, %f151, 0f32A57060, %f157;
	mov.b32 	%r40, %f154;
	shl.b32 	%r41, %r40, 23;
	mov.b32 	%f159, %r41;
	ex2.approx.ftz.f32 	%f160, %f158;
	mul.f32 	%f161, %f160, %f159;
	add.f32 	%f162, %f150, %f161;
	sub.f32 	%f163, %f201, %f64;
	fma.rn.f32 	%f164, %f163, 0f3BBB989D, 0f3F000000;
	cvt.sat.f32.f32 	%f165, %f164;
	fma.rm.f32 	%f166, %f165, %f69, %f68;
	add.f32 	%f167, %f166, 0fCB40007F;
	neg.f32 	%f168, %f167;
	fma.rn.f32 	%f169, %f163, 0f3FB8AA3B, %f168;
	fma.rn.f32 	%f170, %f163, 0f32A57060, %f169;
	mov.b32 	%r42, %f166;
	shl.b32 	%r43, %r42, 23;
	mov.b32 	%f171, %r43;
	ex2.approx.ftz.f32 	%f172, %f170;
	mul.f32 	%f173, %f172, %f171;
	add.f32 	%f174, %f162, %f173;
	mov.b32 	%r44, %f174;
	shfl.sync.bfly.b32	%r45|%p18, %r44, 16, 31, -1;
	mov.b32 	%f175, %r45;
	add.f32 	%f176, %f174, %f175;
	mov.b32 	%r46, %f176;
	shfl.sync.bfly.b32	%r47|%p19, %r46, 8, 31, -1;
	mov.b32 	%f177, %r47;
	add.f32 	%f178, %f176, %f177;
	mov.b32 	%r48, %f178;
	shfl.sync.bfly.b32	%r49|%p20, %r48, 4, 31, -1;
	mov.b32 	%f179, %r49;
	add.f32 	%f180, %f178, %f179;
	mov.b32 	%r50, %f180;
	shfl.sync.bfly.b32	%r51|%p21, %r50, 2, 31, -1;
	mov.b32 	%f181, %r51;
	add.f32 	%f182, %f180, %f181;
	mov.b32 	%r52, %f182;
	shfl.sync.bfly.b32	%r53|%p22, %r52, 1, 31, -1;
	mov.b32 	%f183, %r53;
	add.f32 	%f184, %f182, %f183;
	div.rn.f32 	%f37, %f77, %f184;
	div.rn.f32 	%f38, %f89, %f184;
	div.rn.f32 	%f39, %f101, %f184;
	div.rn.f32 	%f40, %f113, %f184;
	div.rn.f32 	%f41, %f125, %f184;
	div.rn.f32 	%f42, %f137, %f184;
	div.rn.f32 	%f43, %f149, %f184;
	div.rn.f32 	%f44, %f161, %f184;
	div.rn.f32 	%f45, %f173, %f184;
	mad.lo.s64 	%rd31, %rd34, %rd19, %rd2;
	cvta.to.global.u64 	%rd32, %rd18;
	shl.b64 	%rd33, %rd31, 2;
	add.s64 	%rd14, %rd32, %rd33;
	@%p12 bra 	$L__BB93_24;
	st.global.f32 	[%rd14], %f37;
$L__BB93_24:
	setp.le.s64 	%p23, %rd21, %rd3;
	@%p23 bra 	$L__BB93_26;
	st.global.f32 	[%rd14+128], %f38;
$L__BB93_26:
	setp.le.s64 	%p24, %rd21, %rd4;
	@%p24 bra 	$L__BB93_28;
	st.global.f32 	[%rd14+256], %f39;
$L__BB93_28:
	setp.le.s64 	%p25, %rd21, %rd5;
	@%p25 bra 	$L__BB93_30;
	st.global.f32 	[%rd14+384], %f40;
$L__BB93_30:
	setp.le.s64 	%p26, %rd21, %rd6;
	@%p26 bra 	$L__BB93_32;
	st.global.f32 	[%rd14+512], %f41;
$L__BB93_32:
	setp.le.s64 	%p27, %rd21, %rd7;
	@%p27 bra 	$L__BB93_34;
	st.global.f32 	[%rd14+640], %f42;
$L__BB93_34:
	setp.le.s64 	%p28, %rd21, %rd8;
	@%p28 bra 	$L__BB93_36;
	st.global.f32 	[%rd14+768], %f43;
$L__BB93_36:
	setp.le.s64 	%p29, %rd21, %rd9;
	@%p29 bra 	$L__BB93_38;
	st.global.f32 	[%rd14+896], %f44;
$L__BB93_38:
	setp.le.s64 	%p30, %rd21, %rd10;
	@%p30 bra 	$L__BB93_40;
	st.global.f32 	[%rd14+1024], %f45;
$L__BB93_40:
	add.s64 	%rd34, %rd34, %rd11;
	setp.lt.s64 	%p31, %rd34, %rd20;
	@%p31 bra 	$L__BB93_4;
$L__BB93_41:
	ret;

}
	// .globl	_Z15SoftmaxWarpImplI10DirectLoadIffE11DirectStoreIffEfLi1ELi10ELi32ELi1ELb0EL9Algorithm0EEvT_T0_ll
.visible .entry _Z15SoftmaxWarpImplI10DirectLoadIffE11DirectStoreIffEfLi1ELi10ELi32ELi1ELb0EL9Algorithm0EEvT_T0_ll(
	.param .align 8 .b8 _Z15SoftmaxWarpImplI10DirectLoadIffE11DirectStoreIffEfLi1ELi10ELi32ELi1ELb0EL9Algorithm0EEvT_T0_ll_param_0[16],
	.param .align 8 .b8 _Z15SoftmaxWarpImplI10DirectLoadIffE11DirectStoreIffEfLi1ELi10ELi32ELi1ELb0EL9Algorithm0EEvT_T0_ll_param_1[16],
	.param .u64 _Z15SoftmaxWarpImplI10DirectLoadIffE11DirectStoreIffEfLi1ELi10ELi32ELi1ELb0EL9Algorithm0EEvT_T0_ll_param_2,
	.param .u64 _Z15SoftmaxWarpImplI10DirectLoadIffE11DirectStoreIffEfLi1ELi10ELi32ELi1ELb0EL9Algorithm0EEvT_T0_ll_param_3
)
{
	.reg .pred 	%p<14>;
	.reg .b32 	%r<48>;
	.reg .b32 	%f<173>;
	.reg .b64 	%rd<27>;

	ld.param.u64 	%rd1, [_Z15SoftmaxWarpImplI10DirectLoadIffE11DirectStoreIffEfLi1ELi10ELi32ELi1ELb0EL9Algorithm0EEvT_T0_ll_param_0];
	ld.param.u64 	%rd2, [_Z15SoftmaxWarpImplI10DirectLoadIffE11DirectStoreIffEfLi1ELi10ELi32ELi1ELb0EL9Algorithm0EEvT_T0_ll_param_0+8];
	ld.param.u64 	%rd3, [_Z15SoftmaxWarpImplI10DirectLoadIffE11DirectStoreIffEfLi1ELi10ELi32ELi1ELb0EL9Algorithm0EEvT_T0_ll_param_1];
	ld.param.u64 	%rd4, [_Z15SoftmaxWarpImplI10DirectLoadIffE11DirectStoreIffEfLi1ELi10ELi32ELi1ELb0EL9Algorithm0EEvT_T0_ll_param_1+8];
	ld.param.u64 	%rd12, [_Z15SoftmaxWarpImplI10DirectLoadIffE11DirectStoreIffEfLi1ELi10ELi32ELi1ELb0EL9Algorithm0EEvT_T0_ll_param_2];
	ld.param.u64 	%rd13, [_Z15SoftmaxWarpImplI10DirectLoadIffE11DirectStoreIffEfLi1ELi10ELi32ELi1ELb0EL9Algorithm0EEvT_T0_ll_param_3];
	setp.lt.s64 	%p1, %rd13, 321;
	@%p1 bra 	$L__BB94_2;
	mov.u64 	%rd14, $str;
	cvta.global.u64 	%rd15, %rd14;
	mov.u64 	%rd16, $str$1;
	cvta.global.u64 	%rd17, %rd16;
	mov.u64 	%rd18, __unnamed_95;
	cvta.global.u64 	%rd19, %rd18;
	{ // callseq 94, 0
	.param .b64 param0;
	st.param.b64 	[param0], %rd15;
	.param .b64 param1;
	st.param.b64 	[param1], %rd17;
	.param .b32 param2;
	st.param.b32 	[param2], 358;
	.param .b64 param3;
	st.param.b64 	[param3], %rd19;
	.param .b64 param4;
	st.param.b64 	[param4], 1;
	call.uni 
	__assertfail, 
	(
	param0, 
	param1, 
	param2, 
	param3, 
	param4
	);
	} // callseq 94
$L__BB94_2:
	mov.u32 	%r2, %nctaid.x;
	mov.u32 	%r3, %ntid.y;
	mul.lo.s32 	%r1, %r2, %r3;
	mov.u32 	%r4, %ctaid.x;
	mov.u32 	%r5, %tid.y;
	mad.lo.s32 	%r6, %r4, %r3, %r5;
	cvt.s64.s32 	%rd26, %r6;
	setp.le.s64 	%p2, %rd12, %rd26;
	@%p2 bra 	$L__BB94_5;
	mov.u32 	%r7, %tid.x;
	cvt.u64.u32 	%rd6, %r7;
	cvta.to.global.u64 	%rd7, %rd3;
	cvta.to.global.u64 	%rd8, %rd1;
	cvt.s64.s32 	%rd9, %r1;
$L__BB94_4:
	mad.lo.s64 	%rd20, %rd26, %rd2, %rd6;
	shl.b64 	%rd21, %rd20, 2;
	add.s64 	%rd22, %rd8, %rd21;
	ld.global.f32 	%f1, [%rd22];
	max.f32 	%f2, %f1, 0fFF800000;
	ld.global.f32 	%f3, [%rd22+128];
	max.f32 	%f4, %f2, %f3;
	ld.global.f32 	%f5, [%rd22+256];
	max.f32 	%f6, %f4, %f5;
	ld.global.f32 	%f7, [%rd22+384];
	max.f32 	%f8, %f6, %f7;
	ld.global.f32 	%f9, [%rd22+512];
	max.f32 	%f10, %f8, %f9;
	ld.global.f32 	%f11, [%rd22+640];
	max.f32 	%f12, %f10, %f11;
	ld.global.f32 	%f13, [%rd22+768];
	max.f32 	%f14, %f12, %f13;
	ld.global.f32 	%f15, [%rd22+896];
	max.f32 	%f16, %f14, %f15;
	ld.global.f32 	%f17, [%rd22+1024];
	max.f32 	%f18, %f16, %f17;
	ld.global.f32 	%f19, [%rd22+1152];
	max.f32 	%f20, %f18, %f19;
	mov.b32 	%r8, %f20;
	shfl.sync.bfly.b32	%r9|%p3, %r8, 16, 31, -1;
	mov.b32 	%f21, %r9;
	max.f32 	%f22, %f20, %f21;
	mov.b32 	%r10, %f22;
	shfl.sync.bfly.b32	%r11|%p4, %r10, 8, 31, -1;
	mov.b32 	%f23, %r11;
	max.f32 	%f24, %f22, %f23;
	mov.b32 	%r12, %f24;
	shfl.sync.bfly.b32	%r13|%p5, %r12, 4, 31, -1;
	mov.b32 	%f25, %r13;
	max.f32 	%f26, %f24, %f25;
	mov.b32 	%r14, %f26;
	shfl.sync.bfly.b32	%r15|%p6, %r14, 2, 31, -1;
	mov.b32 	%f27, %r15;
	max.f32 	%f28, %f26, %f27;
	mov.b32 	%r16, %f28;
	shfl.sync.bfly.b32	%r17|%p7, %r16, 1, 31, -1;
	mov.b32 	%f29, %r17;
	max.f32 	%f30, %f28, %f29;
	sub.f32 	%f31, %f1, %f30;
	fma.rn.f32 	%f32, %f31, 0f3BBB989D, 0f3F000000;
	cvt.sat.f32.f32 	%f33, %f32;
	mov.f32 	%f34, 0f4B400001;
	mov.f32 	%f35, 0f437C0000;
	fma.rm.f32 	%f36, %f33, %f35, %f34;
	add.f32 	%f37, %f36, 0fCB40007F;
	neg.f32 	%f38, %f37;
	fma.rn.f32 	%f39, %f31, 0f3FB8AA3B, %f38;
	fma.rn.f32 	%f40, %f31, 0f32A57060, %f39;
	mov.b32 	%r18, %f36;
	shl.b32 	%r19, %r18, 23;
	mov.b32 	%f41, %r19;
	ex2.approx.ftz.f32 	%f42, %f40;
	mul.f32 	%f43, %f42, %f41;
	add.f32 	%f44, %f43, 0f00000000;
	sub.f32 	%f45, %f3, %f30;
	fma.rn.f32 	%f46, %f45, 0f3BBB989D, 0f3F000000;
	cvt.sat.f32.f32 	%f47, %f46;
	fma.rm.f32 	%f48, %f47, %f35, %f34;
	add.f32 	%f49, %f48, 0fCB40007F;
	neg.f32 	%f50, %f49;
	fma.rn.f32 	%f51, %f45, 0f3FB8AA3B, %f50;
	fma.rn.f32 	%f52, %f45, 0f32A57060, %f51;
	mov.b32 	%r20, %f48;
	shl.b32 	%r21, %r20, 23;
	mov.b32 	%f53, %r21;
	ex2.approx.ftz.f32 	%f54, %f52;
	mul.f32 	%f55, %f54, %f53;
	add.f32 	%f56, %f44, %f55;
	sub.f32 	%f57, %f5, %f30;
	fma.rn.f32 	%f58, %f57, 0f3BBB989D, 0f3F000000;
	cvt.sat.f32.f32 	%f59, %f58;
	fma.rm.f32 	%f60, %f59, %f35, %f34;
	add.f32 	%f61, %f60, 0fCB40007F;
	neg.f32 	%f62, %f61;
	fma.rn.f32 	%f63, %f57, 0f3FB8AA3B, %f62;
	fma.rn.f32 	%f64, %f57, 0f32A57060, %f63;
	mov.b32 	%r22, %f60;
	shl.b32 	%r23, %r22, 23;
	mov.b32 	%f65, %r23;
	ex2.approx.ftz.f32 	%f66, %f64;
	mul.f32 	%f67, %f66, %f65;
	add.f32 	%f68, %f56, %f67;
	sub.f32 	%f69, %f7, %f30;
	fma.rn.f32 	%f70, %f69, 0f3BBB989D, 0f3F000000;
	cvt.sat.f32.f32 	%f71, %f70;
	fma.rm.f32 	%f72, %f71, %f35, %f34;
	add.f32 	%f73, %f72, 0fCB40007F;
	neg.f32 	%f74, %f73;
	fma.rn.f32 	%f75, %f69, 0f3FB8AA3B, %f74;
	fma.rn.f32 	%f76, %f69, 0f32A57060, %f75;
	mov.b32 	%r24, %f72;
	shl.b32 	%r25, %r24, 23;
	mov.b32 	%f77, %r25;
	ex2.approx.ftz.f32 	%f78, %f76;
	mul.f32 	%f79, %f78, %f77;
	add.f32 	%f80, %f68, %f79;
	sub.f32 	%f81, %f9, %f30;
	fma.rn.f32 	%f82, %f81, 0f3BBB989D, 0f3F000000;
	cvt.sat.f32.f32 	%f83, %f82;
	fma.rm.f32 	%f84, %f83, %f35, %f34;
	add.f32 	%f85, %f84, 0fCB40007F;
	neg.f32 	%f86, %f85;
	fma.rn.f32 	%f87, %f81, 0f3FB8AA3B, %f86;
	fma.rn.f32 	%f88, %f81, 0f32A57060, %f87;
	mov.b32 	%r26, %f84;
	shl.b32 	%r27, %r26, 23;
	mov.b32 	%f89, %r27;
	ex2.approx.ftz.f32 	%f90, %f88;
	mul.f32 	%f91, %f90, %f89;
	add.f32 	%f92, %f80, %f91;
	sub.f32 	%f93, %f11, %f30;
	fma.rn.f32 	%f94, %f93, 0f3BBB989D, 0f3F000000;
	cvt.sat.f32.f32 	%f95, %f94;
	fma.rm.f32 	%f96, %f95, %f35, %f34;
	add.f32 	%f97, %f96, 0fCB40007F;
	neg.f32 	%f98, %f97;
	fma.rn.f32 	%f99, %f93, 0f3FB8AA3B, %f98;
	fma.rn.f32 	%f100, %f93, 0f32A57060, %f99;
	mov.b32 	%r28, %f96;
	shl.b32 	%r29, %r28, 23;
	mov.b32 	%f101, %r29;
	ex2.approx.ftz.f32 	%f102, %f100;
	mul.f32 	%f103, %f102, %f101;
	add.f32 	%f104, %f92, %f103;
	sub.f32 	%f105, %f13, %f30;
	fma.rn.f32 	%f106, %f105, 0f3BBB989D, 0f3F000000;
	cvt.sat.f32.f32 	%f107, %f106;
	fma.rm.f32 	%f108, %f107, %f35, %f34;
	add.f32 	%f109, %f108, 0fCB40007F;
	neg.f32 	%f110, %f109;
	fma.rn.f32 	%f111, %f105, 0f3FB8AA3B, %f110;
	fma.rn.f32 	%f112, %f105, 0f32A57060, %f111;
	mov.b32 	%r30, %f108;
	shl.b32 	%r31, %r30, 23;
	mov.b32 	%f113, %r31;
	ex2.approx.ftz.f32 	%f114, %f112;
	mul.f32 	%f115, %f114, %f113;
	add.f32 	%f116, %f104, %f115;
	sub.f32 	%f117, %f15, %f30;
	fma.rn.f32 	%f118, %f117, 0f3BBB989D, 0f3F000000;
	cvt.sat.f32.f32 	%f119, %f118;
	fma.rm.f32 	%f120, %f119, %f35, %f34;
	add.f32 	%f121, %f120, 0fCB40007F;
	neg.f32 	%f122, %f121;
	fma.rn.f32 	%f123, %f117, 0f3FB8AA3B, %f122;
	fma.rn.f32 	%f124, %f117, 0f32A57060, %f123;
	mov.b32 	%r32, %f120;
	shl.b32 	%r33, %r32, 23;
	mov.b32 	%f125, %r33;
	ex2.approx.ftz.f32 	%f126, %f124;
	mul.f32 	%f127, %f126, %f125;
	add.f32 	%f128, %f116, %f127;
	sub.f32 	%f129, %f17, %f30;
	fma.rn.f32 	%f130, %f129, 0f3BBB989D, 0f3F000000;
	cvt.sat.f32.f32 	%f131, %f130;
	fma.rm.f32 	%f132, %f131, %f35, %f34;
	add.f32 	%f133, %f132, 0fCB40007F;
	neg.f32 	%f134, %f133;
	fma.rn.f32 	%f135, %f129, 0f3FB8AA3B, %f134;
	fma.rn.f32 	%f136, %f129, 0f32A57060, %f135;
	mov.b32 	%r34, %f132;
	shl.b32 	%r35, %r34, 23;
	mov.b32 	%f137, %r35;
	ex2.approx.ftz.f32 	%f138, %f136;
	mul.f32 	%f139, %f138, %f137;
	add.f32 	%f140, %f128, %f139;
	sub.f32 	%f141, %f19, %f30;
	fma.rn.f32 	%f142, %f141, 0f3BBB989D, 0f3F000000;
	cvt.sat.f32.f32 	%f143, %f142;
	fma.rm.f32 	%f144, %f143, %f35, %f34;
	add.f32 	%f145, %f144, 0fCB40007F;
	neg.f32 	%f146, %f145;
	fma.rn.f32 	%f147, %f141, 0f3FB8AA3B, %f146;
	fma.rn.f32 	%f148, %f141, 0f32A57060, %f147;
	mov.b32 	%r36, %f144;
	shl.b32 	%r37, %r36, 23;
	mov.b32 	%f149, %r37;
	ex2.approx.ftz.f32 	%f150, %f148;
	mul.f32 	%f151, %f150, %f149;
	add.f32 	%f152, %f140, %f151;
	mov.b32 	%r38, %f152;
	shfl.sync.bfly.b32	%r39|%p8, %r38, 16, 31, -1;
	mov.b32 	%f153, %r39;
	add.f32 	%f154, %f152, %f153;
	mov.b32 	%r40, %f154;
	shfl.sync.bfly.b32	%r41|%p9, %r40, 8, 31, -1;
	mov.b32 	%f155, %r41;
	add.f32 	%f156, %f154, %f155;
	mov.b32 	%r42, %f156;
	shfl.sync.bfly.b32	%r43|%p10, %r42, 4, 31, -1;
	mov.b32 	%f157, %r43;
	add.f32 	%f158, %f156, %f157;
	mov.b32 	%r44, %f158;
	shfl.sync.bfly.b32	%r45|%p11, %r44, 2, 31, -1;
	mov.b32 	%f159, %r45;
	add.f32 	%f160, %f158, %f159;
	mov.b32 	%r46, %f160;
	shfl.sync.bfly.b32	%r47|%p12, %r46, 1, 31, -1;
	mov.b32 	%f161, %r47;
	add.f32 	%f162, %f160, %f161;
	div.rn.f32 	%f163, %f43, %f162;
	div.rn.f32 	%f164, %f55, %f162;
	div.rn.f32 	%f165, %f67, %f162;
	div.rn.f32 	%f166, %f79, %f162;
	div.rn.f32 	%f167, %f91, %f162;
	div.rn.f32 	%f168, %f103, %f162;
	div.rn.f32 	%f169, %f115, %f162;
	div.rn.f32 	%f170, %f127, %f162;
	div.rn.f32 	%f171, %f139, %f162;
	div.rn.f32 	%f172, %f151, %f162;
	mad.lo.s64 	%rd23, %rd26, %rd4, %rd6;
	shl.b64 	%rd24, %rd23, 2;
	add.s64 	%rd25, %rd7, %rd24;
	st.global.f32 	[%rd25], %f163;
	st.global.f32 	[%rd25+128], %f164;
	st.global.f32 	[%rd25+256], %f165;
	st.global.f32 	[%rd25+384], %f166;
	st.global.f32 	[%rd25+512], %f167;
	st.global.f32 	[%rd25+640], %f168;
	st.global.f32 	[%rd25+768], %f169;
	st.global.f32 	[%rd25+896], %f170;
	st.global.f32 	[%rd25+1024], %f171;
	st.global.f32 	[%rd25+1152], %f172;
	add.s64 	%rd26, %rd26, %rd9;
	setp.lt.s64 	%p13, %rd26, %rd12;
	@%p13 bra 	$L__BB94_4;
$L__BB94_5:
	ret;

}
	// .globl	_Z15SoftmaxWarpImplI10DirectLoadIffE11DirectStoreIffEfLi1ELi10ELi32ELi1ELb1EL9Algorithm0EEvT_T0_ll
.visible .entry _Z15SoftmaxWarpImplI10DirectLoadIffE11DirectStoreIffEfLi1ELi10ELi32ELi1ELb1EL9Algorithm0EEvT_T0_ll(
	.param .align 8 .b8 _Z15SoftmaxWarpImplI10DirectLoadIffE11DirectStoreIffEfLi1ELi10ELi32ELi1ELb1EL9Algorithm0EEvT_T0_ll_param_0[16],
	.param .align 8 .b8 _Z15SoftmaxWarpImplI10DirectLoadIffE11DirectStoreIffEfLi1ELi10ELi32ELi1ELb1EL9Algorithm0EEvT_T0_ll_param_1[16],
	.param .u64 _Z15SoftmaxWarpImplI10DirectLoadIffE11DirectStoreIffEfLi1ELi10ELi32ELi1ELb1EL9Algorithm0EEvT_T0_ll_param_2,
	.param .u64 _Z15SoftmaxWarpImplI10DirectLoadIffE11DirectStoreIffEfLi1ELi10ELi32ELi1ELb1EL9Algorithm0EEvT_T0_ll_param_3
)
{
	.reg .pred 	%p<34>;
	.reg .b32 	%r<57>;
	.reg .b32 	%f<223>;
	.reg .b64 	%rd<38>;

	ld.param.u64 	%rd24, [_Z15SoftmaxWarpImplI10DirectLoadIffE11DirectStoreIffEfLi1ELi10ELi32ELi1ELb1EL9Algorithm0EEvT_T0_ll_param_1+8];
	ld.param.u64 	%rd23, [_Z15SoftmaxWarpImplI10DirectLoadIffE11DirectStoreIffEfLi1ELi10ELi32ELi1ELb1EL9Algorithm0EEvT_T0_ll_param_1];
	ld.param.u64 	%rd22, [_Z15SoftmaxWarpImplI10DirectLoadIffE11DirectStoreIffEfLi1ELi10ELi32ELi1ELb1EL9Algorithm0EEvT_T0_ll_param_0+8];
	ld.param.u64 	%rd21, [_Z15SoftmaxWarpImplI10DirectLoadIffE11DirectStoreIffEfLi1ELi10ELi32ELi1ELb1EL9Algorithm0EEvT_T0_ll_param_0];
	ld.param.u64 	%rd25, [_Z15SoftmaxWarpImplI10DirectLoadIffE11DirectStoreIffEfLi1ELi10ELi32ELi1ELb1EL9Algorithm0EEvT_T0_ll_param_2];
	ld.param.u64 	%rd26, [_Z15SoftmaxWarpImplI10DirectLoadIffE11DirectStoreIffEfLi1ELi10ELi32ELi1ELb1EL9Algorithm0EEvT_T0_ll_param_3];
	setp.lt.s64 	%p1, %rd26, 321;
	@%p1 bra 	$L__BB95_2;
	mov.u64 	%rd27, $str;
	cvta.global.u64 	%rd28, %rd27;
	mov.u64 	%rd29, $str$1;
	cvta.global.u64 	%rd30, %rd29;
	mov.u64 	%rd31, __unnamed_96;
	cvta.global.u64 	%rd32, %rd31;
	{ // callseq 95, 0
	.param .b64 param0;
	st.param.b64 	[param0], %rd28;
	.param .b64 param1;
	st.param.b64 	[param1], %rd30;
	.param .b32 param2;
	st.param.b32 	[param2], 358;
	.param .b64 param3;
	st.param.b64 	[param3], %rd32;
	.param .b64 param4;
	st.param.b64 	[param4], 1;
	call.uni 
	__assertfail, 
	(
	param0, 
	param1, 
	param2, 
	param3, 
	param4
	);
	} // callseq 95
$L__BB95_2:
	mov.u32 	%r2, %nctaid.x;
	mov.u32 	%r3, %ntid.y;
	mul.lo.s32 	%r1, %r2, %r3;
	mov.u32 	%r4, %ctaid.x;
	mov.u32 	%r5, %tid.y;
	mad.lo.s32 	%r6, %r4, %r3, %r5;
	cvt.s64.s32 	%rd37, %r6;
	setp.le.s64 	%p2, %rd25, %rd37;
	@%p2 bra 	$L__BB95_45;
	mov.u32 	%r7, %tid.x;
	cvt.u64.u32 	%rd4, %r7;
	add.s32 	%r8, %r7, 32;
	cvt.u64.u32 	%rd5, %r8;
	add.s32 	%r9, %r7, 64;
	cvt.u64.u32 	%rd6, %r9;
	add.s32 	%r10, %r7, 96;
	cvt.u64.u32 	%rd7, %r10;
	add.s32 	%r11, %r7, 128;
	cvt.u64.u32 	%rd8, %r11;
	add.s32 	%r12, %r7, 160;
	cvt.u64.u32 	%rd9, %r12;
	add.s32 	%r13, %r7, 192;
	cvt.u64.u32 	%rd10, %r13;
	add.s32 	%r14, %r7, 224;
	cvt.u64.u32 	%rd11, %r14;
	add.s32 	%r15, %r7, 256;
	cvt.u64.u32 	%rd12, %r15;
	add.s32 	%r16, %r7, 288;
	cvt.u64.u32 	%rd13, %r16;
	cvta.to.global.u64 	%rd14, %rd23;
	cvta.to.global.u64 	%rd15, %rd21;
	cvt.s64.s32 	%rd16, %r1;
$L__BB95_4:
	setp.le.s64 	%p3, %rd26, %rd4;
	mad.lo.s64 	%rd33, %rd37, %rd22, %rd4;
	shl.b64 	%rd34, %rd33, 2;
	add.s64 	%rd18, %rd15, %rd34;
	mov.f32 	%f203, 0fFF800000;
	mov.f32 	%f206, %f203;
	@%p3 bra 	$L__BB95_6;
	ld.global.f32 	%f203, [%rd18];
	max.f32 	%f206, %f203, 0fFF800000;
$L__BB95_6:
	setp.le.s64 	%p4, %rd26, %rd5;
	mov.f32 	%f205, 0fFF800000;
	@%p4 bra 	$L__BB95_8;
	ld.global.f32 	%f205, [%rd18+128];
	max.f32 	%f206, %f206, %f205;
$L__BB95_8:
	setp.le.s64 	%p5, %rd26, %rd6;
	mov.f32 	%f207, 0fFF800000;
	@%p5 bra 	$L__BB95_10;
	ld.global.f32 	%f207, [%rd18+256];
	max.f32 	%f206, %f206, %f207;
$L__BB95_10:
	setp.le.s64 	%p6, %rd26, %rd7;
	mov.f32 	%f209, 0fFF800000;
	@%p6 bra 	$L__BB95_12;
	ld.global.f32 	%f209, [%rd18+384];
	max.f32 	%f206, %f206, %f209;
$L__BB95_12:
	setp.le.s64 	%p7, %rd26, %rd8;
	mov.f32 	%f211, 0fFF800000;
	@%p7 bra 	$L__BB95_14;
	ld.global.f32 	%f211, [%rd18+512];
	max.f32 	%f206, %f206, %f211;
$L__BB95_14:
	setp.le.s64 	%p8, %rd26, %rd9;
	mov.f32 	%f213, 0fFF800000;
	@%p8 bra 	$L__BB95_16;
	ld.global.f32 	%f213, [%rd18+640];
	max.f32 	%f206, %f206, %f213;
$L__BB95_16:
	setp.le.s64 	%p9, %rd26, %rd10;
	mov.f32 	%f215, 0fFF800000;
	@%p9 bra 	$L__BB95_18;
	ld.global.f32 	%f215, [%rd18+768];
	max.f32 	%f206, %f206, %f215;
$L__BB95_18:
	setp.le.s64 	%p10, %rd26, %rd11;
	mov.f32 	%f217, 0fFF800000;
	@%p10 bra 	$L__BB95_20;
	ld.global.f32 	%f217, [%rd18+896];
	max.f32 	%f206, %f206, %f217;
$L__BB95_20:
	setp.le.s64 	%p11, %rd26, %rd12;
	mov.f32 	%f219, 0fFF800000;
	@%p11 bra 	$L__BB95_22;
	ld.global.f32 	%f219, [%rd18+1024];
	max.f32 	%f206, %f206, %f219;
$L__BB95_22:
	setp.le.s64 	%p12, %rd26, %rd13;
	mov.f32 	%f221, 0fFF800000;
	@%p12 bra 	$L__BB95_24;
	ld.global.f32 	%f221, [%rd18+1152];
	max.f32 	%f206, %f206, %f221;
$L__BB95_24:
	setp.le.s64 	%p13, %rd26, %rd4;
	mov.b32 	%r17, %f206;
	shfl.sync.bfly.b32	%r18|%p14, %r17, 16, 31, -1;
	mov.b32 	%f61, %r18;
	max.f32 	%f62, %f206, %f61;
	mov.b32 	%r19, %f62;
	shfl.sync.bfly.b32	%r20|%p15, %r19, 8, 31, -1;
	mov.b32 	%f63, %r20;
	max.f32 	%f64, %f62, %f63;
	mov.b32 	%r21, %f64;
	shfl.sync.bfly.b32	%r22|%p16, %r21, 4, 31, -1;
	mov.b32 	%f65, %r22;
	max.f32 	%f66, %f64, %f65;
	mov.b32 	%r23, %f66;
	shfl.sync.bfly.b32	%r24|%p17, %r23, 2, 31, -1;
	mov.b32 	%f67, %r24;
	max.f32 	%f68, %f66, %f67;
	mov.b32 	%r25, %f68;
	shfl.sync.bfly.b32	%r26|%p18, %r25, 1, 31, -1;
	mov.b32 	%f69, %r26;
	max.f32 	%f70, %f68, %f69;
	sub.f32 	%f71, %f203, %f70;
	fma.rn.f32 	%f72, %f71, 0f3BBB989D, 0f3F000000;
	cvt.sat.f32.f32 	%f73, %f72;
	mov.f32 	%f74, 0f4B400001;
	mov.f32 	%f75, 0f437C0000;
	fma.rm.f32 	%f76, %f73, %f75, %f74;
	add.f32 	%f77, %f76, 0fCB40007F;
	neg.f32 	%f78, %f77;
	fma.rn.f32 	%f79, %f71, 0f3FB8AA3B, %f78;
	fma.rn.f32 	%f80, %f71, 0f32A57060, %f79;
	mov.b32 	%r27, %f76;
	shl.b32 	%r28, %r27, 23;
	mov.b32 	%f81, %r28;
	ex2.approx.ftz.f32 	%f82, %f80;
	mul.f32 	%f83, %f82, %f81;
	add.f32 	%f84, %f83, 0f00000000;
	sub.f32 	%f85, %f205, %f70;
	fma.rn.f32 	%f86, %f85, 0f3BBB989D, 0f3F000000;
	cvt.sat.f32.f32 	%f87, %f86;
	fma.rm.f32 	%f88, %f87, %f75, %f74;
	add.f32 	%f89, %f88, 0fCB40007F;
	neg.f32 	%f90, %f89;
	fma.rn.f32 	%f91, %f85, 0f3FB8AA3B, %f90;
	fma.rn.f32 	%f92, %f85, 0f32A57060, %f91;
	mov.b32 	%r29, %f88;
	shl.b32 	%r30, %r29, 23;
	mov.b32 	%f93, %r30;
	ex2.approx.ftz.f32 	%f94, %f92;
	mul.f32 	%f95, %f94, %f93;
	add.f32 	%f96, %f84, %f95;
	sub.f32 	%f97, %f207, %f70;
	fma.rn.f32 	%f98, %f97, 0f3BBB989D, 0f3F000000;
	cvt.sat.f32.f32 	%f99, %f98;
	fma.rm.f32 	%f100, %f99, %f75, %f74;
	add.f32 	%f101, %f100, 0fCB40007F;
	neg.f32 	%f102, %f101;
	fma.rn.f32 	%f103, %f97, 0f3FB8AA3B, %f102;
	fma.rn.f32 	%f104, %f97, 0f32A57060, %f103;
	mov.b32 	%r31, %f100;
	shl.b32 	%r32, %r31, 23;
	mov.b32 	%f105, %r32;
	ex2.approx.ftz.f32 	%f106, %f104;
	mul.f32 	%f107, %f106, %f105;
	add.f32 	%f108, %f96, %f107;
	sub.f32 	%f109, %f209, %f70;
	fma.rn.f32 	%f110, %f109, 0f3BBB989D, 0f3F000000;
	cvt.sat.f32.f32 	%f111, %f110;
	fma.rm.f32 	%f112, %f111, %f75, %f74;
	add.f32 	%f113, %f112, 0fCB40007F;
	neg.f32 	%f114, %f113;
	fma.rn.f32 	%f115, %f109, 0f3FB8AA3B, %f114;
	fma.rn.f32 	%f116, %f109, 0f32A57060, %f115;
	mov.b32 	%r33, %f112;
	shl.b32 	%r34, %r33, 23;
	mov.b32 	%f117, %r34;
	ex2.approx.ftz.f32 	%f118, %f116;
	mul.f32 	%f119, %f118, %f117;
	add.f32 	%f120, %f108, %f119;
	sub.f32 	%f121, %f211, %f70;
	fma.rn.f32 	%f122, %f121, 0f3BBB989D, 0f3F000000;
	cvt.sat.f32.f32 	%f123, %f122;
	fma.rm.f32 	%f124, %f123, %f75, %f74;
	add.f32 	%f125, %f124, 0fCB40007F;
	neg.f32 	%f126, %f125;
	fma.rn.f32 	%f127, %f121, 0f3FB8AA3B, %f126;
	fma.rn.f32 	%f128, %f121, 0f32A57060, %f127;
	mov.b32 	%r35, %f124;
	shl.b32 	%r36, %r35, 23;
	mov.b32 	%f129, %r36;
	ex2.approx.ftz.f32 	%f130, %f128;
	mul.f32 	%f131, %f130, %f129;
	add.f32 	%f132, %f120, %f131;
	sub.f32 	%f133, %f213, %f70;
	fma.rn.f32 	%f134, %f133, 0f3BBB989D, 0f3F000000;
	cvt.sat.f32.f32 	%f135, %f134;
	fma.rm.f32 	%f136, %f135, %f75, %f74;
	add.f32 	%f137, %f136, 0fCB40007F;
	neg.f32 	%f138, %f137;
	fma.rn.f32 	%f139, %f133, 0f3FB8AA3B, %f138;
	fma.rn.f32 	%f140, %f133, 0f32A57060, %f139;
	mov.b32 	%r37, %f136;
	shl.b32 	%r38, %r37, 23;
	mov.b32 	%f141, %r38;
	ex2.approx.ftz.f32 	%f142, %f140;
	mul.f32 	%f143, %f142, %f141;
	add.f32 	%f144, %f132, %f143;
	sub.f32 	%f145, %f215, %f70;
	fma.rn.f32 	%f146, %f145, 0f3BBB989D, 0f3F000000;
	cvt.sat.f32.f32 	%f147, %f146;
	fma.rm.f32 	%f148, %f147, %f75, %f74;
	add.f32 	%f149, %f148, 0fCB40007F;
	neg.f32 	%f150, %f149;
	fma.rn.f32 	%f151, %f145, 0f3FB8AA3B, %f150;
	fma.rn.f32 	%f152, %f145, 0f32A57060, %f151;
	mov.b32 	%r39, %f148;
	shl.b32 	%r40, %r39, 23;
	mov.b32 	%f153, %r40;
	ex2.approx.ftz.f32 	%f154, %f152;
	mul.f32 	%f155, %f154, %f153;
	add.f32 	%f156, %f144, %f155;
	sub.f32 	%f157, %f217, %f70;
	fma.rn.f32 	%f158, %f157, 0f3BBB989D, 0f3F000000;
	cvt.sat.f32.f32 	%f159, %f158;
	fma.rm.f32 	%f160, %f159, %f75, %f74;
	add.f32 	%f161, %f160, 0fCB40007F;
	neg.f32 	%f162, %f161;
	fma.rn.f32 	%f163, %f157, 0f3FB8AA3B, %f162;
	fma.rn.f32 	%f164, %f157, 0f32A57060, %f163;
	mov.b32 	%r41, %f160;
	shl.b32 	%r42, %r41, 23;
	mov.b32 	%f165, %r42;
	ex2.approx.ftz.f32 	%f166, %f164;
	mul.f32 	%f167, %f166, %f165;
	add.f32 	%f168, %f156, %f167;
	sub.f32 	%f169, %f219, %f70;
	fma.rn.f32 	%f170, %f169, 0f3BBB989D, 0f3F000000;
	cvt.sat.f32.f32 	%f171, %f170;
	fma.rm.f32 	%f172, %f171, %f75, %f74;
	add.f32 	%f173, %f172, 0fCB40007F;
	neg.f32 	%f174, %f173;
	fma.rn.f32 	%f175, %f169, 0f3FB8AA3B, %f174;
	fma.rn.f32 	%f176, %f169, 0f32A57060, %f175;
	mov.b32 	%r43, %f172;
	shl.b32 	%r44, %r43, 23;
	mov.b32 	%f177, %r44;
	ex2.approx.ftz.f32 	%f178, %f176;
	mul.f32 	%f179, %f178, %f177;
	add.f32 	%f180, %f168, %f179;
	sub.f32 	%f181, %f221, %f70;
	fma.rn.f32 	%f182, %f181, 0f3BBB989D, 0f3F000000;
	cvt.sat.f32.f32 	%f183, %f182;
	fma.rm.f32 	%f184, %f183, %f75, %f74;
	add.f32 	%f185, %f184, 0fCB40007F;
	neg.f32 	%f186, %f185;
	fma.rn.f32 	%f187, %f181, 0f3FB8AA3B, %f186;
	fma.rn.f32 	%f188, %f181, 0f32A57060, %f187;
	mov.b32 	%r45, %f184;
	shl.b32 	%r46, %r45, 23;
	mov.b32 	%f189, %r46;
	ex2.approx.ftz.f32 	%f190, %f188;
	mul.f32 	%f191, %f190, %f189;
	add.f32 	%f192, %f180, %f191;
	mov.b32 	%r47, %f192;
	shfl.sync.bfly.b32	%r48|%p19, %r47, 16, 31, -1;
	mov.b32 	%f193, %r48;
	add.f32 	%f194, %f192, %f193;
	mov.b32 	%r49, %f194;
	shfl.sync.bfly.b32	%r50|%p20, %r49, 8, 31, -1;
	mov.b32 	%f195, %r50;
	add.f32 	%f196, %f194, %f195;
	mov.b32 	%r51, %f196;
	shfl.sync.bfly.b32	%r52|%p21, %r51, 4, 31, -1;
	mov.b32 	%f197, %r52;
	add.f32 	%f198, %f196, %f197;
	mov.b32 	%r53, %f198;
	shfl.sync.bfly.b32	%r54|%p22, %r53, 2, 31, -1;
	mov.b32 	%f199, %r54;
	add.f32 	%f200, %f198, %f199;
	mov.b32 	%r55, %f200;
	shfl.sync.bfly.b32	%r56|%p23, %r55, 1, 31, -1;
	mov.b32 	%f201, %r56;
	add.f32 	%f202, %f200, %f201;
	div.rn.f32 	%f41, %f83, %f202;
	div.rn.f32 	%f42, %f95, %f202;
	div.rn.f32 	%f43, %f107, %f202;
	div.rn.f32 	%f44, %f119, %f202;
	div.rn.f32 	%f45, %f131, %f202;
	div.rn.f32 	%f46, %f143, %f202;
	div.rn.f32 	%f47, %f155, %f202;
	div.rn.f32 	%f48, %f167, %f202;
	div.rn.f32 	%f49, %f179, %f202;
	div.rn.f32 	%f50, %f191, %f202;
	mad.lo.s64 	%rd35, %rd37, %rd24, %rd4;
	shl.b64 	%rd36, %rd35, 2;
	add.s64 	%rd19, %rd14, %rd36;
	@%p13 bra 	$L__BB95_26;
	st.global.f32 	[%rd19], %f41;
$L__BB95_26:
	setp.le.s64 	%p24, %rd26, %rd5;
	@%p24 bra 	$L__BB95_28;
	st.global.f32 	[%rd19+128], %f42;
$L__BB95_28:
	setp.le.s64 	%p25, %rd26, %rd6;
	@%p25 bra 	$L__BB95_30;
	st.global.f32 	[%rd19+256], %f43;
$L__BB95_30:
	setp.le.s64 	%p26, %rd26, %rd7;
	@%p26 bra 	$L__BB95_32;
	st.global.f32 	[%rd19+384], %f44;
$L__BB95_32:
	setp.le.s64 	%p27, %rd26, %rd8;
	@%p27 bra 	$L__BB95_34;
	st.global.f32 	[%rd19+512], %f45;
$L__BB95_34:
	setp.le.s64 	%p28, %rd26, %rd9;
	@%p28 bra 	$L__BB95_36;
	st.global.f32 	[%rd19+640], %f46;
$L__BB95_36:
	setp.le.s64 	%p29, %rd26, %rd10;
	@%p29 bra 	$L__BB95_38;
	st.global.f32 	[%rd19+768], %f47;
$L__BB95_38:
	setp.le.s64 	%p30, %rd26, %rd11;
	@%p30 bra 	$L__BB95_40;
	st.global.f32 	[%rd19+896], %f48;
$L__BB95_40:
	setp.le.s64 	%p31, %rd26, %rd12;
	@%p31 bra 	$L__BB95_42;
	st.global.f32 	[%rd19+1024], %f49;
$L__BB95_42:
	setp.le.s64 	%p32, %rd26, %rd13;
	@%p32 bra 	$L__BB95_44;
	st.global.f32 	[%rd19+1152], %f50;
$L__BB95_44:
	add.s64 	%rd37, %rd37, %rd16;
	setp.lt.s64 	%p33, %rd37, %rd25;
	@%p33 bra 	$L__BB95_4;
$L__BB95_45:
	ret;

}
	// .globl	_Z15SoftmaxWarpImplI10DirectLoadIffE11DirectStoreIffEfLi1ELi11ELi32ELi1ELb0EL9Algorithm0EEvT_T0_ll
.visible .entry _Z15SoftmaxWarpImplI10DirectLoadIffE11DirectStoreIffEfLi1ELi11ELi32ELi1ELb0EL9Algorithm0EEvT_T0_ll(
	.param .align 8 .b8 _Z15SoftmaxWarpImplI10DirectLoadIffE11DirectStoreIffEfLi1ELi11ELi32ELi1ELb0EL9Algorithm0EEvT_T0_ll_param_0[16],
	.param .align 8 .b8 _Z15SoftmaxWarpImplI10DirectLoadIffE11DirectStoreIffEfLi1ELi11ELi32ELi1ELb0EL9Algorithm0EEvT_T0_ll_param_1[16],
	.param .u64 _Z15SoftmaxWarpImplI10DirectLoadIffE11DirectStoreIffEfLi1ELi11ELi32ELi1ELb0EL9Algorithm0EEvT_T0_ll_param_2,
	.param .u64 _Z15SoftmaxWarpImplI10DirectLoadIffE11DirectStoreIffEfLi1ELi11ELi32ELi1ELb0EL9Algorithm0EEvT_T0_ll_param_3
)
{
	.reg .pred 	%p<14>;
	.reg .b32 	%r<50>;
	.reg .b32 	%f<188>;
	.reg .b64 	%rd<27>;

	ld.param.u64 	%rd1, [_Z15SoftmaxWarpImplI10DirectLoadIffE11DirectStoreIffEfLi1ELi11ELi32ELi1ELb0EL9Algorithm0EEvT_T0_ll_param_0];
	ld.param.u64 	%rd2, [_Z15SoftmaxWarpImplI10DirectLoadIffE11DirectStoreIffEfLi1ELi11ELi32ELi1ELb0EL9Algorithm0EEvT_T0_ll_param_0+8];
	ld.param.u64 	%rd3, [_Z15SoftmaxWarpImplI10DirectLoadIffE11DirectStoreIffEfLi1ELi11ELi32ELi1ELb0EL9Algorithm0EEvT_T0_ll_param_1];
	ld.param.u64 	%rd4, [_Z15SoftmaxWarpImplI10DirectLoadIffE11DirectStoreIffEfLi1ELi11ELi32ELi1ELb0EL9Algorithm0EEvT_T0_ll_param_1+8];
	ld.param.u64 	%rd12, [_Z15SoftmaxWarpImplI10DirectLoadIffE11DirectStoreIffEfLi1ELi11ELi32ELi1ELb0EL9Algorithm0EEvT_T0_ll_param_2];
	ld.param.u64 	%rd13, [_Z15SoftmaxWarpImplI10DirectLoadIffE11DirectStoreIffEfLi1ELi11ELi32ELi1ELb0EL9Algorithm0EEvT_T0_ll_param_3];
	setp.lt.s64 	%p1, %rd13, 353;
	@%p1 bra 	$L__BB96_2;
	mov.u64 	%rd14, $str;
	cvta.global.u64 	%rd15, %rd14;
	mov.u64 	%rd16, $str$1;
	cvta.global.u64 	%rd17, %rd16;
	mov.u64 	%rd18, __unnamed_97;
	cvta.global.u64 	%rd19, %rd18;
	{ // callseq 96, 0
	.param .b64 param0;
	st.param.b64 	[param0], %rd15;
	.param .b64 param1;
	st.param.b64 	[param1], %rd17;
	.param .b32 param2;
	st.param.b32 	[param2], 358;
	.param .b64 param3;
	st.param.b64 	[param3], %rd19;
	.param .b64 param4;
	st.param.b64 	[param4], 1;
	call.uni 
	__assertfail, 
	(
	param0, 
	param1, 
	param2, 
	param3, 
	param4
	);
	} // callseq 96
$L__BB96_2:
	mov.u32 	%r2, %nctaid.x;
	mov.u32 	%r3, %ntid.y;
	mul.lo.s32 	%r1, %r2, %r3;
	mov.u32 	%r4, %ctaid.x;
	mov.u32 	%r5, %tid.y;
	mad.lo.s32 	%r6, %r4, %r3, %r5;
	cvt.s64.s32 	%rd26, %r6;
	setp.le.s64 	%p2, %rd12, %rd26;
	@%p2 bra 	$L__BB96_5;
	mov.u32 	%r7, %tid.x;
	cvt.u64.u32 	%rd6, %r7;
	cvta.to.global.u64 	%rd7, %rd3;
	cvta.to.global.u64 	%rd8, %rd1;
	cvt.s64.s32 	%rd9, %r1;
$L__BB96_4:
	mad.lo.s64 	%rd20, %rd26, %rd2, %rd6;
	shl.b64 	%rd21, %rd20, 2;
	add.s64 	%rd22, %rd8, %rd21;
	ld.global.f32 	%f1, [%rd22];
	max.f32 	%f2, %f1, 0fFF800000;
	ld.global.f32 	%f3, [%rd22+128];
	max.f32 	%f4, %f2, %f3;
	ld.global.f32 	%f5, [%rd22+256];
	max.f32 	%f6, %f4, %f5;
	ld.global.f32 	%f7, [%rd22+384];
	max.f32 	%f8, %f6, %f7;
	ld.global.f32 	%f9, [%rd22+512];
	max.f32 	%f10, %f8, %f9;
	ld.global.f32 	%f11, [%rd22+640];
	max.f32 	%f12, %f10, %f11;
	ld.global.f32 	%f13, [%rd22+768];
	max.f32 	%f14, %f12, %f13;
	ld.global.f32 	%f15, [%rd22+896];
	max.f32 	%f16, %f14, %f15;
	ld.global.f32 	%f17, [%rd22+1024];
	max.f32 	%f18, %f16, %f17;
	ld.global.f32 	%f19, [%rd22+1152];
	max.f32 	%f20, %f18, %f19;
	ld.global.f32 	%f21, [%rd22+1280];
	max.f32 	%f22, %f20, %f21;
	mov.b32 	%r8, %f22;
	shfl.sync.bfly.b32	%r9|%p3, %r8, 16, 31, -1;
	mov.b32 	%f23, %r9;
	max.f32 	%f24, %f22, %f23;
	mov.b32 	%r10, %f24;
	shfl.sync.bfly.b32	%r11|%p4, %r10, 8, 31, -1;
	mov.b32 	%f25, %r11;
	max.f32 	%f26, %f24, %f25;
	mov.b32 	%r12, %f26;
	shfl.sync.bfly.b32	%r13|%p5, %r12, 4, 31, -1;
	mov.b32 	%f27, %r13;
	max.f32 	%f28, %f26, %f27;
	mov.b32 	%r14, %f28;
	shfl.sync.bfly.b32	%r15|%p6, %r14, 2, 31, -1;
	mov.b32 	%f29, %r15;
	max.f32 	%f30, %f28, %f29;
	mov.b32 	%r16, %f30;
	shfl.sync.bfly.b32	%r17|%p7, %r16, 1, 31, -1;
	mov.b32 	%f31, %r17;
	max.f32 	%f32, %f30, %f31;
	sub.f32 	%f33, %f1, %f32;
	fma.rn.f32 	%f34, %f33, 0f3BBB989D, 0f3F000000;
	cvt.sat.f32.f32 	%f35, %f34;
	mov.f32 	%f36, 0f4B400001;
	mov.f32 	%f37, 0f437C0000;
	fma.rm.f32 	%f38, %f35, %f37, %f36;
	add.f32 	%f39, %f38, 0fCB40007F;
	neg.f32 	%f40, %f39;
	fma.rn.f32 	%f41, %f33, 0f3FB8AA3B, %f40;
	fma.rn.f32 	%f42, %f33, 0f32A57060, %f41;
	mov.b32 	%r18, %f38;
	shl.b32 	%r19, %r18, 23;
	mov.b32 	%f43, %r19;
	ex2.approx.ftz.f32 	%f44, %f42;
	mul.f32 	%f45, %f44, %f43;
	add.f32 	%f46, %f45, 0f00000000;
	sub.f32 	%f47, %f3, %f32;
	fma.rn.f32 	%f48, %f47, 0f3BBB989D, 0f3F000000;
	cvt.sat.f32.f32 	%f49, %f48;
	fma.rm.f32 	%f50, %f49, %f37, %f36;
	add.f32 	%f51, %f50, 0fCB40007F;
	neg.f32 	%f52, %f51;
	fma.rn.f32 	%f53, %f47, 0f3FB8AA3B, %f52;
	fma.rn.f32 	%f54, %f47, 0f32A57060, %f53;
	mov.b32 	%r20, %f50;
	shl.b32 	%r21, %r20, 23;
	mov.b32 	%f55, %r21;
	ex2.approx.ftz.f32 	%f56, %f54;
	mul.f32 	%f57, %f56, %f55;
	add.f32 	%f58, %f46, %f57;
	sub.f32 	%f59, %f5, %f32;
	fma.rn.f32 	%f60, %f59, 0f3BBB989D, 0f3F000000;
	cvt.sat.f32.f32 	%f61, %f60;
	fma.rm.f32 	%f62, %f61, %f37, %f36;
	add.f32 	%f63, %f62, 0fCB40007F;
	neg.f32 	%f64, %f63;
	fma.rn.f32 	%f65, %f59, 0f3FB8AA3B, %f64;
	fma.rn.f32 	%f66, %f59, 0f32A57060, %f65;
	mov.b32 	%r22, %f62;
	shl.b32 	%r23, %r22, 23;
	mov.b32 	%f67, %r23;
	ex2.approx.ftz.f32 	%f68, %f66;
	mul.f32 	%f69, %f68, %f67;
	add.f32 	%f70, %f58, %f69;
	sub.f32 	%f71, %f7, %f32;
	fma.rn.f32 	%f72, %f71, 0f3BBB989D, 0f3F000000;
	cvt.sat.f32.f32 	%f73, %f72;
	fma.rm.f32 	%f74, %f73, %f37, %f36;
	add.f32 	%f75, %f74, 0fCB40007F;
	neg.f32 	%f76, %f75;
	fma.rn.f32 	%f77, %f71, 0f3FB8AA3B, %f76;
	fma.rn.f32 	%f78, %f71, 0f32A57060, %f77;
	mov.b32 	%r24, %f74;
	shl.b32 	%r25, %r24, 23;
	mov.b32 	%f79, %r25;
	ex2.approx.ftz.f32 	%f80, %f78;
	mul.f32 	%f81, %f80, %f79;
	add.f32 	%f82, %f70, %f81;
	sub.f32 	%f83, %f9, %f32;
	fma.rn.f32 	%f84, %f83, 0f3BBB989D, 0f3F000000;
	cvt.sat.f32.f32 	%f85, %f84;
	fma.rm.f32 	%f86, %f85, %f37, %f36;
	add.f32 	%f87, %f86, 0fCB40007F;
	neg.f32 	%f88, %f87;
	fma.rn.f32 	%f89, %f83, 0f3FB8AA3B, %f88;
	fma.rn.f32 	%f90, %f83, 0f32A57060, %f89;
	mov.b32 	%r26, %f86;
	shl.b32 	%r27, %r26, 23;
	mov.b32 	%f91, %r27;
	ex2.approx.ftz.f32 	%f92, %f90;
	mul.f32 	%f93, %f92, %f91;
	add.f32 	%f94, %f82, %f93;
	sub.f32 	%f95, %f11, %f32;
	fma.rn.f32 	%f96, %f95, 0f3BBB989D, 0f3F000000;
	cvt.sat.f32.f32 	%f97, %f96;
	fma.rm.f32 	%f98, %f97, %f37, %f36;
	add.f32 	%f99, %f98, 0fCB40007F;
	neg.f32 	%f100, %f99;
	fma.rn.f32 	%f101, %f95, 0f3FB8AA3B, %f100;
	fma.rn.f32 	%f102, %f95, 0f32A57060, %f101;
	mov.b32 	%r28, %f98;
	shl.b32 	%r29, %r28, 23;
	mov.b32 	%f103, %r29;
	ex2.approx.ftz.f32 	%f104, %f102;
	mul.f32 	%f105, %f104, %f103;
	add.f32 	%f106, %f94, %f105;
	sub.f32 	%f107, %f13, %f32;
	fma.rn.f32 	%f108, %f107, 0f3BBB989D, 0f3F000000;
	cvt.sat.f32.f32 	%f109, %f108;
	fma.rm.f32 	%f110, %f109, %f37, %f36;
	add.f32 	%f111, %f110, 0fCB40007F;
	neg.f32 	%f112, %f111;
	fma.rn.f32 	%f113, %f107, 0f3FB8AA3B, %f112;
	fma.rn.f32 	%f114, %f107, 0f32A57060, %f113;
	mov.b32 	%r30, %f110;
	shl.b32 	%r31, %r30, 23;
	mov.b32 	%f115, %r31;
	ex2.approx.ftz.f32 	%f116, %f114;
	mul.f32 	%f117, %f116, %f115;
	add.f32 	%f118, %f106, %f117;
	sub.f32 	%f119, %f15, %f32;
	fma.rn.f32 	%f120, %f119, 0f3BBB989D, 0f3F000000;
	cvt.sat.f32.f32 	%f121, %f120;
	fma.rm.f32 	%f122, %f121, %f37, %f36;
	add.f32 	%f123, %f122, 0fCB40007F;
	neg.f32 	%f124, %f123;
	fma.rn.f32 	%f125, %f119, 0f3FB8AA3B, %f124;
	fma.rn.f32 	%f126, %f119, 0f32A57060, %f125;
	mov.b32 	%r32, %f122;
	shl.b32 	%r33, %r32, 23;
	mov.b32 	%f127, %r33;
	ex2.approx.ftz.f32 	%f128, %f126;
	mul.f32 	%f129, %f128, %f127;
	add.f32 	%f130, %f118, %f129;
	sub.f32 	%f131, %f17, %f32;
	fma.rn.f32 	%f132, %f131, 0f3BBB989D, 0f3F000000;
	cvt.sat.f32.f32 	%f133, %f132;
	fma.rm.f32 	%f134, %f133, %f37, %f36;
	add.f32 	%f135, %f134, 0fCB40007F;
	neg.f32 	%f136, %f135;
	fma.rn.f32 	%f137, %f131, 0f3FB8AA3B, %f136;
	fma.rn.f32 	%f138, %f131, 0f32A57060, %f137;
	mov.b32 	%r34, %f134;
	shl.b32 	%r35, %r34, 23;
	mov.b32 	%f139, %r35;
	ex2.approx.ftz.f32 	%f140, %f138;
	mul.f32 	%f141, %f140, %f139;
	add.f32 	%f142, %f130, %f141;
	sub.f32 	%f143, %f19, %f32;
	fma.rn.f32 	%f144, %f143, 0f3BBB989D, 0f3F000000;
	cvt.sat.f32.f32 	%f145, %f144;
	fma.rm.f32 	%f146, %f145, %f37, %f36;
	add.f32 	%f147, %f146, 0fCB40007F;
	neg.f32 	%f148, %f147;
	fma.rn.f32 	%f149, %f143, 0f3FB8AA3B, %f148;
	fma.rn.f32 	%f150, %f143, 0f32A57060, %f149;
	mov.b32 	%r36, %f146;
	shl.b32 	%r37, %r36, 23;
	mov.b32 	%f151, %r37;
	ex2.approx.ftz.f32 	%f152, %f150;
	mul.f32 	%f153, %f152, %f151;
	add.f32 	%f154, %f142, %f153;
	sub.f32 	%f155, %f21, %f32;
	fma.rn.f32 	%f156, %f155, 0f3BBB989D, 0f3F000000;
	cvt.sat.f32.f32 	%f157, %f156;
	fma.rm.f32 	%f158, %f157, %f37, %f36;
	add.f32 	%f159, %f158, 0fCB40007F;
	neg.f32 	%f160, %f159;
	fma.rn.f32 	%f161, %f155, 0f3FB8AA3B, %f160;
	fma.rn.f32 	%f162, %f155, 0f32A57060, %f161;
	mov.b32 	%r38, %f158;
	shl.b32 	%r39, %r38, 23;
	mov.b32 	%f163, %r39;
	ex2.approx.ftz.f32 	%f164, %f162;
	mul.f32 	%f165, %f164, %f163;
	add.f32 	%f166, %f154, %f165;
	mov.b32 	%r40, %f166;
	shfl.sync.bfly.b32	%r41|%p8, %r40, 16, 31, -1;
	mov.b32 	%f167, %r41;
	add.f32 	%f168, %f166, %f167;
	mov.b32 	%r42, %f168;
	shfl.sync.bfly.b32	%r43|%p9, %r42, 8, 31, -1;
	mov.b32 	%f169, %r43;
	add.f32 	%f170, %f168, %f169;
	mov.b32 	%r44, %f170;
	shfl.sync.bfly.b32	%r45|%p10, %r44, 4, 31, -1;
	mov.b32 	%f171, %r45;
	add.f32 	%f172, %f170, %f171;
	mov.b32 	%r46, %f172;
	shfl.sync.bfly.b32	%r47|%p11, %r46, 2, 31, -1;
	mov.b32 	%f173, %r47;
	add.f32 	%f174, %f172, %f173;
	mov.b32 	%r48, %f174;
	shfl.sync.bfly.b32	%r49|%p12, %r48, 1, 31, -1;
	mov.b32 	%f175, %r49;
	add.f32 	%f176, %f174, %f175;
	div.rn.f32 	%f177, %f45, %f176;
	div.rn.f32 	%f178, %f57, %f176;
	div.rn.f32 	%f179, %f69, %f176;
	div.rn.f32 	%f180, %f81, %f176;
	div.rn.f32 	%f181, %f93, %f176;
	div.rn.f32 	%f182, %f105, %f176;
	div.rn.f32 	%f183, %f117, %f176;
	div.rn.f32 	%f184, %f129, %f176;
	div.rn.f32 	%f185, %f141, %f176;
	div.rn.f32 	%f186, %f153, %f176;
	div.rn.f32 	%f187, %f165, %f176;
	mad.lo.s64 	%rd23, %rd26, %rd4, %rd6;
	shl.b64 	%rd24, %rd23, 2;
	add.s64 	%rd25, %rd7, %rd24;
	st.global.f32 	[%rd25], %f177;
	st.global.f32 	[%rd25+128], %f178;
	st.global.f32 	[%rd25+256], %f179;
	st.global.f32 	[%rd25+384], %f180;
	st.global.f32 	[%rd25+512], %f181;
	st.global.f32 	[%rd25+640], %f182;
	st.global.f32 	[%rd25+768], %f183;
	st.global.f32 	[%rd25+896], %f184;
	st.global.f32 	[%rd25+1024], %f185;
	st.global.f32 	[%rd25+1152], %f186;
	st.global.f32 	[%rd25+1280], %f187;
	add.s64 	%rd26, %rd26, %rd9;
	setp.lt.s64 	%p13, %rd26, %rd12;
	@%p13 bra 	$L__BB96_4;
$L__BB96_5:
	ret;

}
	// .globl	_Z15SoftmaxWarpImplI10DirectLoadIffE11DirectStoreIffEfLi1ELi11ELi32ELi1ELb1EL9Algorithm0EEvT_T0_ll
.visible .entry _Z15SoftmaxWarpImplI10DirectLoadIffE11DirectStoreIffEfLi1ELi11ELi32ELi1ELb1EL9Algorithm0EEvT_T0_ll(
	.param .align 8 .b8 _Z15SoftmaxWarpImplI10DirectLoadIffE11DirectStoreIffEfLi1ELi11ELi32ELi1ELb1EL9Algorithm0EEvT_T0_ll_param_0[16],
	.param .align 8 .b8 _Z15SoftmaxWarpImplI10DirectLoadIffE11DirectStoreIffEfLi1ELi11ELi32ELi1ELb1EL9Algorithm0EEvT_T0_ll_param_1[16],
	.param .u64 _Z15SoftmaxWarpImplI10DirectLoadIffE11DirectStoreIffEfLi1ELi11ELi32ELi1ELb1EL9Algorithm0EEvT_T0_ll_param_2,
	.param .u64 _Z15SoftmaxWarpImplI10DirectLoadIffE11DirectStoreIffEfLi1ELi11ELi32ELi1ELb1EL9Algorithm0EEvT_T0_ll_param_3
)
{
	.reg .pred 	%p<36>;
	.reg .b32 	%r<60>;
	.reg .b32 	%f<243>;
	.reg .b64 	%rd<38>;

	ld.param.u64 	%rd23, [_Z15SoftmaxWarpImplI10DirectLoadIffE11DirectStoreIffEfLi1ELi11ELi32ELi1ELb1EL9Algorithm0EEvT_T0_ll_param_1+8];
	ld.param.u64 	%rd22, [_Z15SoftmaxWarpImplI10DirectLoadIffE11DirectStoreIffEfLi1ELi11ELi32ELi1ELb1EL9Algorithm0EEvT_T0_ll_param_1];
	ld.param.u64 	%rd21, [_Z15SoftmaxWarpImplI10DirectLoadIffE11DirectStoreIffEfLi1ELi11ELi32ELi1ELb1EL9Algorithm0EEvT_T0_ll_param_0+8];
	ld.param.u64 	%rd20, [_Z15SoftmaxWarpImplI10DirectLoadIffE11DirectStoreIffEfLi1ELi11ELi32ELi1ELb1EL9Algorithm0EEvT_T0_ll_param_0];
	ld.param.u64 	%rd24, [_Z15SoftmaxWarpImplI10DirectLoadIffE11DirectStoreIffEfLi1ELi11ELi32ELi1ELb1EL9Algorithm0EEvT_T0_ll_param_2];
	ld.param.u64 	%rd25, [_Z15SoftmaxWarpImplI10DirectLoadIffE11DirectStoreIffEfLi1ELi11ELi32ELi1ELb1EL9Algorithm0EEvT_T0_ll_param_3];
	setp.lt.s64 	%p1, %rd25, 353;
	@%p1 bra 	$L__BB97_2;
	mov.u64 	%rd26, $str;
	cvta.global.u64 	%rd27, %rd26;
	mov.u64 	%rd28, $str$1;
	cvta.global.u64 	%rd29, %rd28;
	mov.u64 	%rd30, __unnamed_98;
	cvta.global.u64 	%rd31, %rd30;
	{ // callseq 97, 0
	.param .b64 param0;
	st.param.b64 	[param0], %rd27;
	.param .b64 param1;
	st.param.b64 	[param1], %rd29;
	.param .b32 param2;
	st.param.b32 	[param2], 358;
	.param .b64 param3;
	st.param.b64 	[param3], %rd31;
	.param .b64 param4;
	st.param.b64 	[param4], 1;
	call.uni 
	__assertfail, 
	(
	param0, 
	param1, 
	param2, 
	param3, 
	param4
	);
	} // callseq 97
$L__BB97_2:
	mov.u32 	%r2, %nctaid.x;
	mov.u32 	%r3, %ntid.y;
	mul.lo.s32 	%r1, %r2, %r3;
	mov.u32 	%r4, %ctaid.x;
	mov.u32 	%r5, %tid.y;
	mad.lo.s32 	%r6, %r4, %r3, %r5;
	cvt.s64.s32 	%rd37, %r6;
	setp.le.s64 	%p2, %rd24, %rd37;
	@%p2 bra 	$L__BB97_49;
	mov.u32 	%r7, %tid.x;
	cvt.u64.u32 	%rd3, %r7;
	add.s32 	%r8, %r7, 32;
	cvt.u64.u32 	%rd4, %r8;
	add.s32 	%r9, %r7, 64;
	cvt.u64.u32 	%rd5, %r9;
	add.s32 	%r10, %r7, 96;
	cvt.u64.u32 	%rd6, %r10;
	add.s32 	%r11, %r7, 128;
	cvt.u64.u32 	%rd7, %r11;
	add.s32 	%r12, %r7, 160;
	cvt.u64.u32 	%rd8, %r12;
	add.s32 	%r13, %r7, 192;
	cvt.u64.u32 	%rd9, %r13;
	add.s32 	%r14, %r7, 224;
	cvt.u64.u32 	%rd10, %r14;
	add.s32 	%r15, %r7, 256;
	cvt.u64.u32 	%rd11, %r15;
	add.s32 	%r16, %r7, 288;
	cvt.u64.u32 	%rd12, %r16;
	add.s32 	%r17, %r7, 320;
	cvt.u64.u32 	%rd13, %r17;
	cvta.to.global.u64 	%rd14, %rd22;
	cvt.s64.s32 	%rd15, %r1;
$L__BB97_4:
	setp.le.s64 	%p3, %rd25, %rd3;
	mad.lo.s64 	%rd32, %rd37, %rd21, %rd3;
	cvta.to.global.u64 	%rd33, %rd20;
	shl.b64 	%rd34, %rd32, 2;
	add.s64 	%rd17, %rd33, %rd34;
	mov.f32 	%f221, 0fFF800000;
	mov.f32 	%f224, %f221;
	@%p3 bra 	$L__BB97_6;
	ld.global.f32 	%f221, [%rd17];
	max.f32 	%f224, %f221, 0fFF800000;
$L__BB97_6:
	setp.le.s64 	%p4, %rd25, %rd4;
	mov.f32 	%f223, 0fFF800000;
	@%p4 bra 	$L__BB97_8;
	ld.global.f32 	%f223, [%rd17+128];
	max.f32 	%f224, %f224, %f223;
$L__BB97_8:
	setp.le.s64 	%p5, %rd25, %rd5;
	mov.f32 	%f225, 0fFF800000;
	@%p5 bra 	$L__BB97_10;
	ld.global.f32 	%f225, [%rd17+256];
	max.f32 	%f224, %f224, %f225;
$L__BB97_10:
	setp.le.s64 	%p6, %rd25, %rd6;
	mov.f32 	%f227, 0fFF800000;
	@%p6 bra 	$L__BB97_12;
	ld.global.f32 	%f227, [%rd17+384];
	max.f32 	%f224, %f224, %f227;
$L__BB97_12:
	setp.le.s64 	%p7, %rd25, %rd7;
	mov.f32 	%f229, 0fFF800000;
	@%p7 bra 	$L__BB97_14;
	ld.global.f32 	%f229, [%rd17+512];
	max.f32 	%f224, %f224, %f229;
$L__BB97_14:
	setp.le.s64 	%p8, %rd25, %rd8;
	mov.f32 	%f231, 0fFF800000;
	@%p8 bra 	$L__BB97_16;
	ld.global.f32 	%f231, [%rd17+640];
	max.f32 	%f224, %f224, %f231;
$L__BB97_16:
	setp.le.s64 	%p9, %rd25, %rd9;
	mov.f32 	%f233, 0fFF800000;
	@%p9 bra 	$L__BB97_18;
	ld.global.f32 	%f233, [%rd17+768];
	max.f32 	%f224, %f224, %f233;
$L__BB97_18:
	setp.le.s64 	%p10, %rd25, %rd10;
	mov.f32 	%f235, 0fFF800000;
	@%p10 bra 	$L__BB97_20;
	ld.global.f32 	%f235, [%rd17+896];
	max.f32 	%f224, %f224, %f235;
$L__BB97_20:
	setp.le.s64 	%p11, %rd25, %rd11;
	mov.f32 	%f237, 0fFF800000;
	@%p11 bra 	$L__BB97_22;
	ld.global.f32 	%f237, [%rd17+1024];
	max.f32 	%f224, %f224, %f237;
$L__BB97_22:
	setp.le.s64 	%p12, %rd25, %rd12;
	mov.f32 	%f239, 0fFF800000;
	@%p12 bra 	$L__BB97_24;
	ld.global.f32 	%f239, [%rd17+1152];
	max.f32 	%f224, %f224, %f239;
$L__BB97_24:
	setp.le.s64 	%p13, %rd25, %rd13;
	mov.f32 	%f241, 0fFF800000;
	@%p13 bra 	$L__BB97_26;
	ld.global.f32 	%f241, [%rd17+1280];
	max.f32 	%f224, %f224, %f241;
$L__BB97_26:
	setp.le.s64 	%p14, %rd25, %rd3;
	mov.b32 	%r18, %f224;
	shfl.sync.bfly.b32	%r19|%p15, %r18, 16, 31, -1;
	mov.b32 	%f67, %r19;
	max.f32 	%f68, %f224, %f67;
	mov.b32 	%r20, %f68;
	shfl.sync.bfly.b32	%r21|%p16, %r20, 8, 31, -1;
	mov.b32 	%f69, %r21;
	max.f32 	%f70, %f68, %f69;
	mov.b32 	%r22, %f70;
	shfl.sync.bfly.b32	%r23|%p17, %r22, 4, 31, -1;
	mov.b32 	%f71, %r23;
	max.f32 	%f72, %f70, %f71;
	mov.b32 	%r24, %f72;
	shfl.sync.bfly.b32	%r25|%p18, %r24, 2, 31, -1;
	mov.b32 	%f73, %r25;
	max.f32 	%f74, %f72, %f73;
	mov.b32 	%r26, %f74;
	shfl.sync.bfly.b32	%r27|%p19, %r26, 1, 31, -1;
	mov.b32 	%f75, %r27;
	max.f32 	%f76, %f74, %f75;
	sub.f32 	%f77, %f221, %f76;
	fma.rn.f32 	%f78, %f77, 0f3BBB989D, 0f3F000000;
	cvt.sat.f32.f32 	%f79, %f78;
	mov.f32 	%f80, 0f4B400001;
	mov.f32 	%f81, 0f437C0000;
	fma.rm.f32 	%f82, %f79, %f81, %f80;
	add.f32 	%f83, %f82, 0fCB40007F;
	neg.f32 	%f84, %f83;
	fma.rn.f32 	%f85, %f77, 0f3FB8AA3B, %f84;
	fma.rn.f32 	%f86, %f77, 0f32A57060, %f85;
	mov.b32 	%r28, %f82;
	shl.b32 	%r29, %r28, 23;
	mov.b32 	%f87, %r29;
	ex2.approx.ftz.f32 	%f88, %f86;
	mul.f32 	%f89, %f88, %f87;
	add.f32 	%f90, %f89, 0f00000000;
	sub.f32 	%f91, %f223, %f76;
	fma.rn.f32 	%f92, %f91, 0f3BBB989D, 0f3F000000;
	cvt.sat.f32.f32 	%f93, %f92;
	fma.rm.f32 	%f94, %f93, %f81, %f80;
	add.f32 	%f95, %f94, 0fCB40007F;
	neg.f32 	%f96, %f95;
	fma.rn.f32 	%f97, %f91, 0f3FB8AA3B, %f96;
	fma.rn.f32 	%f98, %f91, 0f32A57060, %f97;
	mov.b32 	%r30, %f94;
	shl.b32 	%r31, %r30, 23;
	mov.b32 	%f99, %r31;
	ex2.approx.ftz.f32 	%f100, %f98;
	mul.f32 	%f101, %f100, %f99;
	add.f32 	%f102, %f90, %f101;
	sub.f32 	%f103, %f225, %f76;
	fma.rn.f32 	%f104, %f103, 0f3BBB989D, 0f3F000000;
	cvt.sat.f32.f32 	%f105, %f104;
	fma.rm.f32 	%f106, %f105, %f81, %f80;
	add.f32 	%f107, %f106, 0fCB40007F;
	neg.f32 	%f108, %f107;
	fma.rn.f32 	%f109, %f103, 0f3FB8AA3B, %f108;
	fma.rn.f32 	%f110, %f103, 0f32A57060, %f109;
	mov.b32 	%r32, %f106;
	shl.b32 	%r33, %r32, 23;
	mov.b32 	%f111, %r33;
	ex2.approx.ftz.f32 	%f112, %f110;
	mul.f32 	%f113, %f112, %f111;
	add.f32 	%f114, %f102, %f113;
	sub.f32 	%f115, %f227, %f76;
	fma.rn.f32 	%f116, %f115, 0f3BBB989D, 0f3F000000;
	cvt.sat.f32.f32 	%f117, %f116;
	fma.rm.f32 	%f118, %f117, %f81, %f80;
	add.f32 	%f119, %f118, 0fCB40007F;
	neg.f32 	%f120, %f119;
	fma.rn.f32 	%f121, %f115, 0f3FB8AA3B, %f120;
	fma.rn.f32 	%f122, %f115, 0f32A57060, %f121;
	mov.b32 	%r34, %f118;
	shl.b32 	%r35, %r34, 23;
	mov.b32 	%f123, %r35;
	ex2.approx.ftz.f32 	%f124, %f122;
	mul.f32 	%f125, %f124, %f123;
	add.f32 	%f126, %f114, %f125;
	sub.f32 	%f127, %f229, %f76;
	fma.rn.f32 	%f128, %f127, 0f3BBB989D, 0f3F000000;
	cvt.sat.f32.f32 	%f129, %f128;
	fma.rm.f32 	%f130, %f129, %f81, %f80;
	add.f32 	%f131, %f130, 0fCB40007F;
	neg.f32 	%f132, %f131;
	fma.rn.f32 	%f133, %f127, 0f3FB8AA3B, %f132;
	fma.rn.f32 	%f134, %f127, 0f32A57060, %f133;
	mov.b32 	%r36, %f130;
	shl.b32 	%r37, %r36, 23;
	mov.b32 	%f135, %r37;
	ex2.approx.ftz.f32 	%f136, %f134;
	mul.f32 	%f137, %f136, %f135;
	add.f32 	%f138, %f126, %f137;
	sub.f32 	%f139, %f231, %f76;
	fma.rn.f32 	%f140, %f139, 0f3BBB989D, 0f3F000000;
	cvt.sat.f32.f32 	%f141, %f140;
	fma.rm.f32 	%f142, %f141, %f81, %f80;
	add.f32 	%f143, %f142, 0fCB40007F;
	neg.f32 	%f144, %f143;
	fma.rn.f32 	%f145, %f139, 0f3FB8AA3B, %f144;
	fma.rn.f32 	%f146, %f139, 0f32A57060, %f145;
	mov.b32 	%r38, %f142;
	shl.b32 	%r39, %r38, 23;
	mov.b32 	%f147, %r39;
	ex2.approx.ftz.f32 	%f148, %f146;
	mul.f32 	%f149, %f148, %f147;
	add.f32 	%f150, %f138, %f149;
	sub.f32 	%f151, %f233, %f76;
	fma.rn.f32 	%f152, %f151, 0f3BBB989D, 0f3F000000;
	cvt.sat.f32.f32 	%f153, %f152;
	fma.rm.f32 	%f154, %f153, %f81, %f80;
	add.f32 	%f155, %f154, 0fCB40007F;
	neg.f32 	%f156, %f155;
	fma.rn.f32 	%f157, %f151, 0f3FB8AA3B, %f156;
	fma.rn.f32 	%f158, %f151, 0f32A57060, %f157;
	mov.b32 	%r40, %f154;
	shl.b32 	%r41, %r40, 23;
	mov.b32 	%f159, %r41;
	ex2.approx.ftz.f32 	%f160, %f158;
	mul.f32 	%f161, %f160, %f159;
	add.f32 	%f162, %f150, %f161;
	sub.f32 	%f163, %f235, %f76;
	fma.rn.f32 	%f164, %f163, 0f3BBB989D, 0f3F000000;
	cvt.sat.f32.f32 	%f165, %f164;
	fma.rm.f32 	%f166, %f165, %f81, %f80;
	add.f32 	%f167, %f166, 0fCB40007F;
	neg.f32 	%f168, %f167;
	fma.rn.f32 	%f169, %f163, 0f3FB8AA3B, %f168;
	fma.rn.f32 	%f170, %f163, 0f32A57060, %f169;
	mov.b32 	%r42, %f166;
	shl.b32 	%r43, %r42, 23;
	mov.b32 	%f171, %r43;
	ex2.approx.ftz.f32 	%f172, %f170;
	mul.f32 	%f173, %f172, %f171;
	add.f32 	%f174, %f162, %f173;
	sub.f32 	%f175, %f237, %f76;
	fma.rn.f32 	%f176, %f175, 0f3BBB989D, 0f3F000000;
	cvt.sat.f32.f32 	%f177, %f176;
	fma.rm.f32 	%f178, %f177, %f81, %f80;
	add.f32 	%f179, %f178, 0fCB40007F;
	neg.f32 	%f180, %f179;
	fma.rn.f32 	%f181, %f175, 0f3FB8AA3B, %f180;
	fma.rn.f32 	%f182, %f175, 0f32A57060, %f181;
	mov.b32 	%r44, %f178;
	shl.b32 	%r45, %r44, 23;
	mov.b32 	%f183, %r45;
	ex2.approx.ftz.f32 	%f184, %f182;
	mul.f32 	%f185, %f184, %f183;
	add.f32 	%f186, %f174, %f185;
	sub.f32 	%f187, %f239, %f76;
	fma.rn.f32 	%f188, %f187, 0f3BBB989D, 0f3F000000;
	cvt.sat.f32.f32 	%f189, %f188;
	fma.rm.f32 	%f190, %f189, %f81, %f80;
	add.f32 	%f191, %f190, 0fCB40007F;
	neg.f32 	%f192, %f191;
	fma.rn.f32 	%f193, %f187, 0f3FB8AA3B, %f192;
	fma.rn.f32 	%f194, %f187, 0f32A57060, %f193;
	mov.b32 	%r46, %f190;
	shl.b32 	%r47, %r46, 23;
	mov.b32 	%f195, %r47;
	ex2.approx.ftz.f32 	%f196, %f194;
	mul.f32 	%f197, %f196, %f195;
	add.f32 	%f198, %f186, %f197;
	sub.f32 	%f199, %f241, %f76;
	fma.rn.f32 	%f200, %f199, 0f3BBB989D, 0f3F000000;
	cvt.sat.f32.f32 	%f201, %f200;
	fma.rm.f32 	%f202, %f201, %f81, %f80;
	add.f32 	%f203, %f202, 0fCB40007F;
	neg.f32 	%f204, %f203;
	fma.rn.f32 	%f205, %f199, 0f3FB8AA3B, %f204;
	fma.rn.f32 	%f206, %f199, 0f32A57060, %f205;
	mov.b32 	%r48, %f202;
	shl.b32 	%r49, %r48, 23;
	mov.b32 	%f207, %r49;
	ex2.approx.ftz.f32 	%f208, %f206;
	mul.f32 	%f209, %f208, %f207;
	add.f32 	%f210, %f198, %f209;
	mov.b32 	%r50, %f210;
	shfl.sync.bfly.b32	%r51|%p20, %r50, 16, 31, -1;
	mov.b32 	%f211, %r51;
	add.f32 	%f212, %f210, %f211;
	mov.b32 	%r52, %f212;
	shfl.sync.bfly.b32	%r53|%p21, %r52, 8, 31, -1;
	mov.b32 	%f213, %r53;
	add.f32 	%f214, %f212, %f213;
	mov.b32 	%r54, %f214;
	shfl.sync.bfly.b32	%r55|%p22, %r54, 4, 31, -1;
	mov.b32 	%f215, %r55;
	add.f32 	%f216, %f214, %f215;
	mov.b32 	%r56, %f216;
	shfl.sync.bfly.b32	%r57|%p23, %r56, 2, 31, -1;
	mov.b32 	%f217, %r57;
	add.f32 	%f218, %f216, %f217;
	mov.b32 	%r58, %f218;
	shfl.sync.bfly.b32	%r59|%p24, %r58, 1, 31, -1;
	mov.b32 	%f219, %r59;
	add.f32 	%f220, %f218, %f219;
	div.rn.f32 	%f45, %f89, %f220;
	div.rn.f32 	%f46, %f101, %f220;
	div.rn.f32 	%f47, %f113, %f220;
	div.rn.f32 	%f48, %f125, %f220;
	div.rn.f32 	%f49, %f137, %f220;
	div.rn.f32 	%f50, %f149, %f220;
	div.rn.f32 	%f51, %f161, %f220;
	div.rn.f32 	%f52, %f173, %f220;
	div.rn.f32 	%f53, %f185, %f220;
	div.rn.f32 	%f54, %f197, %f220;
	div.rn.f32 	%f55, %f209, %f220;
	mad.lo.s64 	%rd35, %rd37, %rd23, %rd3;
	shl.b64 	%rd36, %rd35, 2;
	add.s64 	%rd18, %rd14, %rd36;
	@%p14 bra 	$L__BB97_28;
	st.global.f32 	[%rd18], %f45;
$L__BB97_28:
	setp.le.s64 	%p25, %rd25, %rd4;
	@%p25 bra 	$L__BB97_30;
	st.global.f32 	[%rd18+128], %f46;
$L__BB97_30:
	setp.le.s64 	%p26, %rd25, %rd5;
	@%p26 bra 	$L__BB97_32;
	st.global.f32 	[%rd18+256], %f47;
$L__BB97_32:
	setp.le.s64 	%p27, %rd25, %rd6;
	@%p27 bra 	$L__BB97_34;
	st.global.f32 	[%rd18+384], %f48;
$L__BB97_34:
	setp.le.s64 	%p28, %rd25, %rd7;
	@%p28 bra 	$L__BB97_36;
	st.global.f32 	[%rd18+512], %f49;
$L__BB97_36:
	setp.le.s64 	%p29, %rd25, %rd8;
	@%p29 bra 	$L__BB97_38;
	st.global.f32 	[%rd18+640], %f50;
$L__BB97_38:
	setp.le.s64 	%p30, %rd25, %rd9;
	@%p30 bra 	$L__BB97_40;
	st.global.f32 	[%rd18+768], %f51;
$L__BB97_40:
	setp.le.s64 	%p31, %rd25, %rd10;
	@%p31 bra 	$L__BB97_42;
	st.global.f32 	[%rd18+896], %f52;
$L__BB97_42:
	setp.le.s64 	%p32, %rd25, %rd11;
	@%p32 bra 	$L__BB97_44;
	st.global.f32 	[%rd18+1024], %f53;
$L__BB97_44:
	setp.le.s64 	%p33, %rd25, %rd12;
	@%p33 bra 	$L__BB97_46;
	st.global.f32 	[%rd18+1152], %f54;
$L__BB97_46:
	setp.le.s64 	%p34, %rd25, %rd13;
	@%p34 bra 	$L__BB97_48;
	st.global.f32 	[%rd18+1280], %f55;
$L__BB97_48:
	add.s64 	%rd37, %rd37, %rd15;
	setp.lt.s64 	%p35, %rd37, %rd24;
	@%p35 bra 	$L__BB97_4;
$L__BB97_49:
	ret;

}
	// .globl	_Z15SoftmaxWarpImplI10DirectLoadIffE11DirectStoreIffEfLi1ELi12ELi32ELi1ELb0EL9Algorithm0EEvT_T0_ll
.visible .entry _Z15SoftmaxWarpImplI10DirectLoadIffE11DirectStoreIffEfLi1ELi12ELi32ELi1ELb0EL9Algorithm0EEvT_T0_ll(
	.param .align 8 .b8 _Z15SoftmaxWarpImplI10DirectLoadIffE11DirectStoreIffEfLi1ELi12ELi32ELi1ELb0EL9Algorithm0EEvT_T0_ll_param_0[16],
	.param .align 8 .b8 _Z15SoftmaxWarpImplI10DirectLoadIffE11DirectStoreIffEfLi1ELi12ELi32ELi1ELb0EL9Algorithm0EEvT_T0_ll_param_1[16],
	.param .u64 _Z15SoftmaxWarpImplI10DirectLoadIffE11DirectStoreIffEfLi1ELi12ELi32ELi1ELb0EL9Algorithm0EEvT_T0_ll_param_2,
	.param .u64 _Z15SoftmaxWarpImplI10DirectLoadIffE11DirectStoreIffEfLi1ELi12ELi32ELi1ELb0EL9Algorithm0EEvT_T0_ll_param_3
)
{
	.reg .pred 	%p<14>;
	.reg .b32 	%r<52>;
	.reg .b32 	%f<203>;
	.reg .b64 	%rd<28>;

	ld.param.u64 	%rd12, [_Z15SoftmaxWarpImplI10DirectLoadIffE11DirectStoreIffEfLi1ELi12ELi32ELi1ELb0EL9Algorithm0EEvT_T0_ll_param_0+8];
	ld.param.u64 	%rd11, [_Z15SoftmaxWarpImplI10DirectLoadIffE11DirectStoreIffEfLi1ELi12ELi32ELi1ELb0EL9Algorithm0EEvT_T0_ll_param_0];
	ld.param.u64 	%rd2, [_Z15SoftmaxWarpImplI10DirectLoadIffE11DirectStoreIffEfLi1ELi12ELi32ELi1ELb0EL9Algorithm0EEvT_T0_ll_param_1];
	ld.param.u64 	%rd3, [_Z15SoftmaxWarpImplI10DirectLoadIffE11DirectStoreIffEfLi1ELi12ELi32ELi1ELb0EL9Algorithm0EEvT_T0_ll_param_1+8];
	ld.param.u64 	%rd13, [_Z15SoftmaxWarpImplI10DirectLoadIffE11DirectStoreIffEfLi1ELi12ELi32ELi1ELb0EL9Algorithm0EEvT_T0_ll_param_2];
	ld.param.u64 	%rd14, [_Z15SoftmaxWarpImplI10DirectLoadIffE11DirectStoreIffEfLi1ELi12ELi32ELi1ELb0EL9Algorithm0EEvT_T0_ll_param_3];
	setp.lt.s64 	%p1, %rd14, 385;
	@%p1 bra 	$L__BB98_2;
	mov.u64 	%rd15, $str;
	cvta.global.u64 	%rd16, %rd15;
	mov.u64 	%rd17, $str$1;
	cvta.global.u64 	%rd18, %rd17;
	mov.u64 	%rd19, __unnamed_99;
	cvta.global.u64 	%rd20, %rd19;
	{ // callseq 98, 0
	.param .b64 param0;
	st.param.b64 	[param0], %rd16;
	.param .b64 param1;
	st.param.b64 	[param1], %rd18;
	.param .b32 param2;
	st.param.b32 	[param2], 358;
	.param .b64 param3;
	st.param.b64 	[param3], %rd20;
	.param .b64 param4;
	st.param.b64 	[param4], 1;
	call.uni 
	__assertfail, 
	(
	param0, 
	param1, 
	param2, 
	param3, 
	param4
	);
	} // callseq 98
$L__BB98_2:
	mov.u32 	%r2, %nctaid.x;
	mov.u32 	%r3, %ntid.y;
	mul.lo.s32 	%r1, %r2, %r3;
	mov.u32 	%r4, %ctaid.x;
	mov.u32 	%r5, %tid.y;
	mad.lo.s32 	%r6, %r4, %r3, %r5;
	cvt.s64.s32 	%rd27, %r6;
	setp.le.s64 	%p2, %rd13, %rd27;
	@%p2 bra 	$L__BB98_5;
	mov.u32 	%r7, %tid.x;
	cvt.u64.u32 	%rd5, %r7;
	cvta.to.global.u64 	%rd6, %rd2;
	cvta.to.global.u64 	%rd7, %rd11;
	cvt.s64.s32 	%rd8, %r1;
$L__BB98_4:
	mad.lo.s64 	%rd21, %rd27, %rd12, %rd5;
	shl.b64 	%rd22, %rd21, 2;
	add.s64 	%rd23, %rd7, %rd22;
	ld.global.f32 	%f1, [%rd23];
	max.f32 	%f2, %f1, 0fFF800000;
	ld.global.f32 	%f3, [%rd23+128];
	max.f32 	%f4, %f2, %f3;
	ld.global.f32 	%f5, [%rd23+256];
	max.f32 	%f6, %f4, %f5;
	ld.global.f32 	%f7, [%rd23+384];
	max.f32 	%f8, %f6, %f7;
	ld.global.f32 	%f9, [%rd23+512];
	max.f32 	%f10, %f8, %f9;
	ld.global.f32 	%f11, [%rd23+640];
	max.f32 	%f12, %f10, %f11;
	ld.global.f32 	%f13, [%rd23+768];
	max.f32 	%f14, %f12, %f13;
	ld.global.f32 	%f15, [%rd23+896];
	max.f32 	%f16, %f14, %f15;
	ld.global.f32 	%f17, [%rd23+1024];
	max.f32 	%f18, %f16, %f17;
	ld.global.f32 	%f19, [%rd23+1152];
	max.f32 	%f20, %f18, %f19;
	ld.global.f32 	%f21, [%rd23+1280];
	max.f32 	%f22, %f20, %f21;
	ld.global.f32 	%f23, [%rd23+1408];
	max.f32 	%f24, %f22, %f23;
	mov.b32 	%r8, %f24;
	shfl.sync.bfly.b32	%r9|%p3, %r8, 16, 31, -1;
	mov.b32 	%f25, %r9;
	max.f32 	%f26, %f24, %f25;
	mov.b32 	%r10, %f26;
	shfl.sync.bfly.b32	%r11|%p4, %r10, 8, 31, -1;
	mov.b32 	%f27, %r11;
	max.f32 	%f28, %f26, %f27;
	mov.b32 	%r12, %f28;
	shfl.sync.bfly.b32	%r13|%p5, %r12, 4, 31, -1;
	mov.b32 	%f29, %r13;
	max.f32 	%f30, %f28, %f29;
	mov.b32 	%r14, %f30;
	shfl.sync.bfly.b32	%r15|%p6, %r14, 2, 31, -1;
	mov.b32 	%f31, %r15;
	max.f32 	%f32, %f30, %f31;
	mov.b32 	%r16, %f32;
	shfl.sync.bfly.b32	%r17|%p7, %r16, 1, 31, -1;
	mov.b32 	%f33, %r17;
	max.f32 	%f34, %f32, %f33;
	sub.f32 	%f35, %f1, %f34;
	fma.rn.f32 	%f36, %f35, 0f3BBB989D, 0f3F000000;
	cvt.sat.f32.f32 	%f37, %f36;
	mov.f32 	%f38, 0f4B400001;
	mov.f32 	%f39, 0f437C0000;
	fma.rm.f32 	%f40, %f37, %f39, %f38;
	add.f32 	%f41, %f40, 0fCB40007F;
	neg.f32 	%f42, %f41;
	fma.rn.f32 	%f43, %f35, 0f3FB8AA3B, %f42;
	fma.rn.f32 	%f44, %f35, 0f32A57060, %f43;
	mov.b32 	%r18, %f40;
	shl.b32 	%r19, %r18, 23;
	mov.b32 	%f45, %r19;
	ex2.approx.ftz.f32 	%f46, %f44;
	mul.f32 	%f47, %f46, %f45;
	add.f32 	%f48, %f47, 0f00000000;
	sub.f32 	%f49, %f3, %f34;
	fma.rn.f32 	%f50, %f49, 0f3BBB989D, 0f3F000000;
	cvt.sat.f32.f32 	%f51, %f50;
	fma.rm.f32 	%f52, %f51, %f39, %f38;
	add.f32 	%f53, %f52, 0fCB40007F;
	neg.f32 	%f54, %f53;
	fma.rn.f32 	%f55, %f49, 0f3FB8AA3B, %f54;
	fma.rn.f32 	%f56, %f49, 0f32A57060, %f55;
	mov.b32 	%r20, %f52;
	shl.b32 	%r21, %r20, 23;
	mov.b32 	%f57, %r21;
	ex2.approx.ftz.f32 	%f58, %f56;
	mul.f32 	%f59, %f58, %f57;
	add.f32 	%f60, %f48, %f59;
	sub.f32 	%f61, %f5, %f34;
	fma.rn.f32 	%f62, %f61, 0f3BBB989D, 0f3F000000;
	cvt.sat.f32.f32 	%f63, %f62;
	fma.rm.f32 	%f64, %f63, %f39, %f38;
	add.f32 	%f65, %f64, 0fCB40007F;
	neg.f32 	%f66, %f65;
	fma.rn.f32 	%f67, %f61, 0f3FB8AA3B, %f66;
	fma.rn.f32 	%f68, %f61, 0f32A57060, %f67;
	mov.b32 	%r22, %f64;
	shl.b32 	%r23, %r22, 23;
	mov.b32 	%f69, %r23;
	ex2.approx.ftz.f32 	%f70, %f68;
	mul.f32 	%f71, %f70, %f69;
	add.f32 	%f72, %f60, %f71;
	sub.f32 	%f73, %f7, %f34;
	fma.rn.f32 	%f74, %f73, 0f3BBB989D, 0f3F000000;
	cvt.sat.f32.f32 	%f75, %f74;
	fma.rm.f32 	%f76, %f75, %f39, %f38;
	add.f32 	%f77, %f76, 0fCB40007F;
	neg.f32 	%f78, %f77;
	fma.rn.f32 	%f79, %f73, 0f3FB8AA3B, %f78;
	fma.rn.f32 	%f80, %f73, 0f32A57060, %f79;
	mov.b32 	%r24, %f76;
	shl.b32 	%r25, %r24, 23;
	mov.b32 	%f81, %r25;
	ex2.approx.ftz.f32 	%f82, %f80;
	mul.f32 	%f83, %f82, %f81;
	add.f32 	%f84, %f72, %f83;
	sub.f32 	%f85, %f9, %f34;
	fma.rn.f32 	%f86, %f85, 0f3BBB989D, 0f3F000000;
	cvt.sat.f32.f32 	%f87, %f86;
	fma.rm.f32 	%f88, %f87, %f39, %f38;
	add.f32 	%f89, %f88, 0fCB40007F;
	neg.f32 	%f90, %f89;
	fma.rn.f32 	%f91, %f85, 0f3FB8AA3B, %f90;
	fma.rn.f32 	%f92, %f85, 0f32A57060, %f91;
	mov.b32 	%r26, %f88;
	shl.b32 	%r27, %r26, 23;
	mov.b32 	%f93, %r27;
	ex2.approx.ftz.f32 	%f94, %f92;
	mul.f32 	%f95, %f94, %f93;
	add.f32 	%f96, %f84, %f95;
	sub.f32 	%f97, %f11, %f34;
	fma.rn.f32 	%f98, %f97, 0f3BBB989D, 0f3F000000;
	cvt.sat.f32.f32 	%f99, %f98;
	fma.rm.f32 	%f100, %f99, %f39, %f38;
	add.f32 	%f101, %f100, 0fCB40007F;
	neg.f32 	%f102, %f101;
	fma.rn.f32 	%f103, %f97, 0f3FB8AA3B, %f102;
	fma.rn.f32 	%f104, %f97, 0f32A57060, %f103;
	mov.b32 	%r28, %f100;
	shl.b32 	%r29, %r28, 23;
	mov.b32 	%f105, %r29;
	ex2.approx.ftz.f32 	%f106, %f104;
	mul.f32 	%f107, %f106, %f105;
	add.f32 	%f108, %f96, %f107;
	sub.f32 	%f109, %f13, %f34;
	fma.rn.f32 	%f110, %f109, 0f3BBB989D, 0f3F000000;
	cvt.sat.f32.f32 	%f111, %f110;
	fma.rm.f32 	%f112, %f111, %f39, %f38;
	add.f32 	%f113, %f112, 0fCB40007F;
	neg.f32 	%f114, %f113;
	fma.rn.f32 	%f115, %f109, 0f3FB8AA3B, %f114;
	fma.rn.f32 	%f116, %f109, 0f32A57060, %f115;
	mov.b32 	%r30, %f112;
	shl.b32 	%r31, %r30, 23;
	mov.b32 	%f117, %r31;
	ex2.approx.ftz.f32 	%f118, %f116;
	mul.f32 	%f119, %f118, %f117;
	add.f32 	%f120, %f108, %f119;
	sub.f32 	%f121, %f15, %f34;
	fma.rn.f32 	%f122, %f121, 0f3BBB989D, 0f3F000000;
	cvt.sat.f32.f32 	%f123, %f122;
	fma.rm.f32 	%f124, %f123, %f39, %f38;
	add.f32 	%f125, %f124, 0fCB40007F;
	neg.f32 	%f126, %f125;
	fma.rn.f32 	%f127, %f121, 0f3FB8AA3B, %f126;
	fma.rn.f32 	%f128, %f121, 0f32A57060, %f127;
	mov.b32 	%r32, %f124;
	shl.b32 	%r33, %r32, 23;
	mov.b32 	%f129, %r33;
	ex2.approx.ftz.f32 	%f130, %f128;
	mul.f32 	%f131, %f130, %f129;
	add.f32 	%f132, %f120, %f131;
	sub.f32 	%f133, %f17, %f34;
	fma.rn.f32 	%f134, %f133, 0f3BBB989D, 0f3F000000;
	cvt.sat.f32.f32 	%f135, %f134;
	fma.rm.f32 	%f136, %f135, %f39, %f38;
	add.f32 	%f137, %f136, 0fCB40007F;
	neg.f32 	%f138, %f137;
	fma.rn.f32 	%f139, %f133, 0f3FB8AA3B, %f138;
	fma.rn.f32 	%f140, %f133, 0f32A57060, %f139;
	mov.b32 	%r34, %f136;
	shl.b32 	%r35, %r34, 23;
	mov.b32 	%f141, %r35;
	ex2.approx.ftz.f32 	%f142, %f140;
	mul.f32 	%f143, %f142, %f141;
	add.f32 	%f144, %f132, %f143;
	sub.f32 	%f145, %f19, %f34;
	fma.rn.f32 	%f146, %f145, 0f3BBB989D, 0f3F000000;
	cvt.sat.f32.f32 	%f147, %f146;
	fma.rm.f32 	%f148, %f147, %f39, %f38;
	add.f32 	%f149, %f148, 0fCB40007F;
	neg.f32 	%f150, %f149;
	fma.rn.f32 	%f151, %f145, 0f3FB8AA3B, %f150;
	fma.rn.f32 	%f152, %f145, 0f32A57060, %f151;
	mov.b32 	%r36, %f148;
	shl.b32 	%r37, %r36, 23;
	mov.b32 	%f153, %r37;
	ex2.approx.ftz.f32 	%f154, %f152;
	mul.f32 	%f155, %f154, %f153;
	add.f32 	%f156, %f144, %f155;
	sub.f32 	%f157, %f21, %f34;
	fma.rn.f32 	%f158, %f157, 0f3BBB989D, 0f3F000000;
	cvt.sat.f32.f32 	%f159, %f158;
	fma.rm.f32 	%f160, %f159, %f39, %f38;
	add.f32 	%f161, %f160, 0fCB40007F;
	neg.f32 	%f162, %f161;
	fma.rn.f32 	%f163, %f157, 0f3FB8AA3B, %f162;
	fma.rn.f32 	%f164, %f157, 0f32A57060, %f163;
	mov.b32 	%r38, %f160;
	shl.b32 	%r39, %r38, 23;
	mov.b32 	%f165, %r39;
	ex2.approx.ftz.f32 	%f166, %f164;
	mul.f32 	%f167, %f166, %f165;
	add.f32 	%f168, %f156, %f167;
	sub.f32 	%f169, %f23, %f34;
	fma.rn.f32 	%f170, %f169, 0f3BBB989D, 0f3F000000;
	cvt.sat.f32.f32 	%f171, %f170;
	fma.rm.f32 	%f172, %f171, %f39, %f38;
	add.f32 	%f173, %f172, 0fCB40007F;
	neg.f32 	%f174, %f173;
	fma.rn.f32 	%f175, %f169, 0f3FB8AA3B, %f174;
	fma.rn.f32 	%f176, %f169, 0f32A57060, %f175;
	mov.b32 	%r40, %f172;
	shl.b32 	%r41, %r40, 23;
	mov.b32 	%f177, %r41;
	ex2.approx.ftz.f32 	%f178, %f176;
	mul.f32 	%f179, %f178, %f177;
	add.f32 	%f180, %f168, %f179;
	mov.b32 	%r42, %f180;
	shfl.sync.bfly.b32	%r43|%p8, %r42, 16, 31, -1;
	mov.b32 	%f181, %r43;
	add.f32 	%f182, %f180, %f181;
	mov.b32 	%r44, %f182;
	shfl.sync.bfly.b32	%r45|%p9, %r44, 8, 31, -1;
	mov.b32 	%f183, %r45;
	add.f32 	%f184, %f182, %f183;
	mov.b32 	%r46, %f184;
	shfl.sync.bfly.b32	%r47|%p10, %r46, 4, 31, -1;
	mov.b32 	%f185, %r47;
	add.f32 	%f186, %f184, %f185;
	mov.b32 	%r48, %f186;
	shfl.sync.bfly.b32	%r49|%p11, %r48, 2, 31, -1;
	mov.b32 	%f187, %r49;
	add.f32 	%f188, %f186, %f187;
	mov.b32 	%r50, %f188;
	shfl.sync.bfly.b32	%r51|%p12, %r50, 1, 31, -1;
	mov.b32 	%f189, %r51;
	add.f32 	%f190, %f188, %f189;
	div.rn.f32 	%f191, %f47, %f190;
	div.rn.f32 	%f192, %f59, %f190;
	div.rn.f32 	%f193, %f71, %f190;
	div.rn.f32 	%f194, %f83, %f190;
	div.rn.f32 	%f195, %f95, %f190;
	div.rn.f32 	%f196, %f107, %f190;
	div.rn.f32 	%f197, %f119, %f190;
	div.rn.f32 	%f198, %f131, %f190;
	div.rn.f32 	%f199, %f143, %f190;
	div.rn.f32 	%f200, %f155, %f190;
	div.rn.f32 	%f201, %f167, %f190;
	div.rn.f32 	%f202, %f179, %f190;
	mad.lo.s64 	%rd24, %rd27, %rd3, %rd5;
	shl.b64 	%rd25, %rd24, 2;
	add.s64 	%rd26, %rd6, %rd25;
	st.global.f32 	[%rd26], %f191;
	st.global.f32 	[%rd26+128], %f192;
	st.global.f32 	[%rd26+256], %f193;
	st.global.f32 	[%rd26+384], %f194;
	st.global.f32 	[%rd26+512], %f195;
	st.global.f32 	[%rd26+640], %f196;
	st.global.f32 	[%rd26+768], %f197;
	st.global.f32 	[%rd26+896], %f198;
	st.global.f32 	[%rd26+1024], %f199;
	st.global.f32 	[%rd26+1152], %f200;
	st.global.f32 	[%rd26+1280], %f201;
	st.global.f32 	[%rd26+1408], %f202;
	add.s64 	%rd27, %rd27, %rd8;
	setp.lt.s64 	%p13, %rd27, %rd13;
	@%p13 bra 	$L__BB98_4;
$L__BB98_5:
	ret;

}
	// .globl	_Z15SoftmaxWarpImplI10DirectLoadIffE11DirectStoreIffEfLi1ELi12ELi32ELi1ELb1EL9Algorithm0EEvT_T0_ll
.visible .entry _Z15SoftmaxWarpImplI10DirectLoadIffE11DirectStoreIffEfLi1ELi12ELi32ELi1ELb1EL9Algorithm0EEvT_T0_ll(
	.param .align 8 .b8 _Z15SoftmaxWarpImplI10DirectLoadIffE11DirectStoreIffEfLi1ELi12ELi32ELi1ELb1EL9Algorithm0EEvT_T0_ll_param_0[16],
	.param .align 8 .b8 _Z15SoftmaxWarpImplI10DirectLoadIffE11DirectStoreIffEfLi1ELi12ELi32ELi1ELb1EL9Algorithm0EEvT_T0_ll_param_1[16],
	.param .u64 _Z15SoftmaxWarpImplI10DirectLoadIffE11DirectStoreIffEfLi1ELi12ELi32ELi1ELb1EL9Algorithm0EEvT_T0_ll_param_2,
	.param .u64 _Z15SoftmaxWarpImplI10DirectLoadIffE11DirectStoreIffEfLi1ELi12ELi32ELi1ELb1EL9Algorithm0EEvT_T0_ll_param_3
)
{
	.reg .pred 	%p<38>;
	.reg .b32 	%r<63>;
	.reg .b32 	%f<263>;
	.reg .b64 	%rd<40>;

	ld.param.u64 	%rd22, [_Z15SoftmaxWarpImplI10DirectLoadIffE11DirectStoreIffEfLi1ELi12ELi32ELi1ELb1EL9Algorithm0EEvT_T0_ll_param_1+8];
	ld.param.u64 	%rd21, [_Z15SoftmaxWarpImplI10DirectLoadIffE11DirectStoreIffEfLi1ELi12ELi32ELi1ELb1EL9Algorithm0EEvT_T0_ll_param_1];
	ld.param.u64 	%rd20, [_Z15SoftmaxWarpImplI10DirectLoadIffE11DirectStoreIffEfLi1ELi12ELi32ELi1ELb1EL9Algorithm0EEvT_T0_ll_param_0+8];
	ld.param.u64 	%rd19, [_Z15SoftmaxWarpImplI10DirectLoadIffE11DirectStoreIffEfLi1ELi12ELi32ELi1ELb1EL9Algorithm0EEvT_T0_ll_param_0];
	ld.param.u64 	%rd24, [_Z15SoftmaxWarpImplI10DirectLoadIffE11DirectStoreIffEfLi1ELi12ELi32ELi1ELb1EL9Algorithm0EEvT_T0_ll_param_3];
	setp.lt.s64 	%p1, %rd24, 385;
	@%p1 bra 	$L__BB99_2;
	mov.u64 	%rd25, $str;
	cvta.global.u64 	%rd26, %rd25;
	mov.u64 	%rd27, $str$1;
	cvta.global.u64 	%rd28, %rd27;
	mov.u64 	%rd29, __unnamed_100;
	cvta.global.u64 	%rd30, %rd29;
	{ // callseq 99, 0
	.param .b64 param0;
	st.param.b64 	[param0], %rd26;
	.param .b64 param1;
	st.param.b64 	[param1], %rd28;
	.param .b32 param2;
	st.param.b32 	[param2], 358;
	.param .b64 param3;
	st.param.b64 	[param3], %rd30;
	.param .b64 param4;
	st.param.b64 	[param4], 1;
	call.uni 
	__assertfail, 
	(
	param0, 
	param1, 
	param2, 
	param3, 
	param4
	);
	} // callseq 99
$L__BB99_2:
	ld.param.u64 	%rd37, [_Z15SoftmaxWarpImplI10DirectLoadIffE11DirectStoreIffEfLi1ELi12ELi32ELi1ELb1EL9Algorithm0EEvT_T0_ll_param_2];
	mov.u32 	%r2, %nctaid.x;
	mov.u32 	%r3, %ntid.y;
	mul.lo.s32 	%r1, %r2, %r3;
	mov.u32 	%r4, %ctaid.x;
	mov.u32 	%r5, %tid.y;
	mad.lo.s32 	%r6, %r4, %r3, %r5;
	cvt.s64.s32 	%rd39, %r6;
	setp.le.s64 	%p2, %rd37, %rd39;
	@%p2 bra 	$L__BB99_53;
	mov.u32 	%r7, %tid.x;
	cvt.u64.u32 	%rd2, %r7;
	add.s32 	%r8, %r7, 32;
	cvt.u64.u32 	%rd3, %r8;
	add.s32 	%r9, %r7, 64;
	cvt.u64.u32 	%rd4, %r9;
	add.s32 	%r10, %r7, 96;
	cvt.u64.u32 	%rd5, %r10;
	add.s32 	%r11, %r7, 128;
	cvt.u64.u32 	%rd6, %r11;
	add.s32 	%r12, %r7, 160;
	cvt.u64.u32 	%rd7, %r12;
	add.s32 	%r13, %r7, 192;
	cvt.u64.u32 	%rd8, %r13;
	add.s32 	%r14, %r7, 224;
	cvt.u64.u32 	%rd9, %r14;
	add.s32 	%r15, %r7, 256;
	cvt.u64.u32 	%rd10, %r15;
	add.s32 	%r16, %r7, 288;
	cvt.u64.u32 	%rd11, %r16;
	add.s32 	%r17, %r7, 320;
	cvt.u64.u32 	%rd12, %r17;
	add.s32 	%r18, %r7, 352;
	cvt.u64.u32 	%rd13, %r18;
	cvt.s64.s32 	%rd14, %r1;
$L__BB99_4:
	setp.le.s64 	%p3, %rd24, %rd2;
	mad.lo.s64 	%rd31, %rd39, %rd20, %rd2;
	cvta.to.global.u64 	%rd32, %rd19;
	shl.b64 	%rd33, %rd31, 2;
	add.s64 	%rd16, %rd32, %rd33;
	mov.f32 	%f239, 0fFF800000;
	mov.f32 	%f242, %f239;
	@%p3 bra 	$L__BB99_6;
	ld.global.f32 	%f239, [%rd16];
	max.f32 	%f242, %f239, 0fFF800000;
$L__BB99_6:
	setp.le.s64 	%p4, %rd24, %rd3;
	mov.f32 	%f241, 0fFF800000;
	@%p4 bra 	$L__BB99_8;
	ld.global.f32 	%f241, [%rd16+128];
	max.f32 	%f242, %f242, %f241;
$L__BB99_8:
	setp.le.s64 	%p5, %rd24, %rd4;
	mov.f32 	%f243, 0fFF800000;
	@%p5 bra 	$L__BB99_10;
	ld.global.f32 	%f243, [%rd16+256];
	max.f32 	%f242, %f242, %f243;
$L__BB99_10:
	setp.le.s64 	%p6, %rd24, %rd5;
	mov.f32 	%f245, 0fFF800000;
	@%p6 bra 	$L__BB99_12;
	ld.global.f32 	%f245, [%rd16+384];
	max.f32 	%f242, %f242, %f245;
$L__BB99_12:
	setp.le.s64 	%p7, %rd24, %rd6;
	mov.f32 	%f247, 0fFF800000;
	@%p7 bra 	$L__BB99_14;
	ld.global.f32 	%f247, [%rd16+512];
	max.f32 	%f242, %f242, %f247;
$L__BB99_14:
	setp.le.s64 	%p8, %rd24, %rd7;
	mov.f32 	%f249, 0fFF800000;
	@%p8 bra 	$L__BB99_16;
	ld.global.f32 	%f249, [%rd16+640];
	max.f32 	%f242, %f242, %f249;
$L__BB99_16:
	setp.le.s64 	%p9, %rd24, %rd8;
	mov.f32 	%f251, 0fFF800000;
	@%p9 bra 	$L__BB99_18;
	ld.global.f32 	%f251, [%rd16+768];
	max.f32 	%f242, %f242, %f251;
$L__BB99_18:
	setp.le.s64 	%p10, %rd24, %rd9;
	mov.f32 	%f253, 0fFF800000;
	@%p10 bra 	$L__BB99_20;
	ld.global.f32 	%f253, [%rd16+896];
	max.f32 	%f242, %f242, %f253;
$L__BB99_20:
	setp.le.s64 	%p11, %rd24, %rd10;
	mov.f32 	%f255, 0fFF800000;
	@%p11 bra 	$L__BB99_22;
	ld.global.f32 	%f255, [%rd16+1024];
	max.f32 	%f242, %f242, %f255;
$L__BB99_22:
	setp.le.s64 	%p12, %rd24, %rd11;
	mov.f32 	%f257, 0fFF800000;
	@%p12 bra 	$L__BB99_24;
	ld.global.f32 	%f257, [%rd16+1152];
	max.f32 	%f242, %f242, %f257;
$L__BB99_24:
	setp.le.s64 	%p13, %rd24, %rd12;
	mov.f32 	%f259, 0fFF800000;
	@%p13 bra 	$L__BB99_26;
	ld.global.f32 	%f259, [%rd16+1280];
	max.f32 	%f242, %f242, %f259;
$L__BB99_26:
	setp.le.s64 	%p14, %rd24, %rd13;
	mov.f32 	%f261, 0fFF800000;
	@%p14 bra 	$L__BB99_28;
	ld.global.f32 	%f261, [%rd16+1408];
	max.f32 	%f242, %f242, %f261;
$L__BB99_28:
	setp.le.s64 	%p15, %rd24, %rd2;
	mov.b32 	%r19, %f242;
	shfl.sync.bfly.b32	%r20|%p16, %r19, 16, 31, -1;
	mov.b32 	%f73, %r20;
	max.f32 	%f74, %f242, %f73;
	mov.b32 	%r21, %f74;
	shfl.sync.bfly.b32	%r22|%p17, %r21, 8, 31, -1;
	mov.b32 	%f75, %r22;
	max.f32 	%f76, %f74, %f75;
	mov.b32 	%r23, %f76;
	shfl.sync.bfly.b32	%r24|%p18, %r23, 4, 31, -1;
	mov.b32 	%f77, %r24;
	max.f32 	%f78, %f76, %f77;
	mov.b32 	%r25, %f78;
	shfl.sync.bfly.b32	%r26|%p19, %r25, 2, 31, -1;
	mov.b32 	%f79, %r26;
	max.f32 	%f80, %f78, %f79;
	mov.b32 	%r27, %f80;
	shfl.sync.bfly.b32	%r28|%p20, %r27, 1, 31, -1;
	mov.b32 	%f81, %r28;
	max.f32 	%f82, %f80, %f81;
	sub.f32 	%f83, %f239, %f82;
	fma.rn.f32 	%f84, %f83, 0f3BBB989D, 0f3F000000;
	cvt.sat.f32.f32 	%f85, %f84;
	mov.f32 	%f86, 0f4B400001;
	mov.f32 	%f87, 0f437C0000;
	fma.rm.f32 	%f88, %f85, %f87, %f86;
	add.f32 	%f89, %f88, 0fCB40007F;
	neg.f32 	%f90, %f89;
	fma.rn.f32 	%f91, %f83, 0f3FB8AA3B, %f90;
	fma.rn.f32 	%f92, %f83, 0f32A57060, %f91;
	mov.b32 	%r29, %f88;
	shl.b32 	%r30, %r29, 23;
	mov.b32 	%f93, %r30;
	ex2.approx.ftz.f32 	%f94, %f92;
	mul.f32 	%f95, %f94, %f93;
	add.f32 	%f96, %f95, 0f00000000;
	sub.f32 	%f97, %f241, %f82;
	fma.rn.f32 	%f98, %f97, 0f3BBB989D, 0f3F000000;
	cvt.sat.f32.f32 	%f99, %f98;
	fma.rm.f32 	%f100, %f99, %f87, %f86;
	add.f32 	%f101, %f100, 0fCB40007F;
	neg.f32 	%f102, %f101;
	fma.rn.f32 	%f103, %f97, 0f3FB8AA3B, %f102;
	fma.rn.f32 	%f104, %f97, 0f32A57060, %f103;
	mov.b32 	%r31, %f100;
	shl.b32 	%r32, %r31, 23;
	mov.b32 	%f105, %r32;
	ex2.approx.ftz.f32 	%f106, %f104;
	mul.f32 	%f107, %f106, %f105;
	add.f32 	%f108, %f96, %f107;
	sub.f32 	%f109, %f243, %f82;
	fma.rn.f32 	%f110, %f109, 0f3BBB989D, 0f3F000000;
	cvt.sat.f32.f32 	%f111, %f110;
	fma.rm.f32 	%f112, %f111, %f87, %f86;
	add.f32 	%f113, %f112, 0fCB40007F;
	neg.f32 	%f114, %f113;
	fma.rn.f32 	%f115, %f109, 0f3FB8AA3B, %f114;
	fma.rn.f32 	%f116, %f109, 0f32A57060, %f115;
	mov.b32 	%r33, %f112;
	shl.b32 	%r34, %r33, 23;
	mov.b32 	%f117, %r34;
	ex2.approx.ftz.f32 	%f118, %f116;
	mul.f32 	%f119, %f118, %f117;
	add.f32 	%f120, %f108, %f119;
	sub.f32 	%f121, %f245, %f82;
	fma.rn.f32 	%f122, %f121, 0f3BBB989D, 0f3F000000;
	cvt.sat.f32.f32 	%f123, %f122;
	fma.rm.f32 	%f124, %f123, %f87, %f86;
	add.f32 	%f125, %f124, 0fCB40007F;
	neg.f32 	%f126, %f125;
	fma.rn.f32 	%f127, %f121, 0f3FB8AA3B, %f126;
	fma.rn.f32 	%f128, %f121, 0f32A57060, %f127;
	mov.b32 	%r35, %f124;
	shl.b32 	%r36, %r35, 23;
	mov.b32 	%f129, %r36;
	ex2.approx.ftz.f32 	%f130, %f128;
	mul.f32 	%f131, %f130, %f129;
	add.f32 	%f132, %f120, %f131;
	sub.f32 	%f133, %f247, %f82;
	fma.rn.f32 	%f134, %f133, 0f3BBB989D, 0f3F000000;
	cvt.sat.f32.f32 	%f135, %f134;
	fma.rm.f32 	%f136, %f135, %f87, %f86;
	add.f32 	%f137, %f136, 0fCB40007F;
	neg.f32 	%f138, %f137;
	fma.rn.f32 	%f139, %f133, 0f3FB8AA3B, %f138;
	fma.rn.f32 	%f140, %f133, 0f32A57060, %f139;
	mov.b32 	%r37, %f136;
	shl.b32 	%r38, %r37, 23;
	mov.b32 	%f141, %r38;
	ex2.approx.ftz.f32 	%f142, %f140;
	mul.f32 	%f143, %f142, %f141;
	add.f32 	%f144, %f132, %f143;
	sub.f32 	%f145, %f249, %f82;
	fma.rn.f32 	%f146, %f145, 0f3BBB989D, 0f3F000000;
	cvt.sat.f32.f32 	%f147, %f146;
	fma.rm.f32 	%f148, %f147, %f87, %f86;
	add.f32 	%f149, %f148, 0fCB40007F;
	neg.f32 	%f150, %f149;
	fma.rn.f32 	%f151, %f145, 0f3FB8AA3B, %f150;
	fma.rn.f32 	%f152, %f145, 0f32A57060, %f151;
	mov.b32 	%r39, %f148;
	shl.b32 	%r40, %r39, 23;
	mov.b32 	%f153, %r40;
	ex2.approx.ftz.f32 	%f154, %f152;
	mul.f32 	%f155, %f154, %f153;
	add.f32 	%f156, %f144, %f155;
	sub.f32 	%f157, %f251, %f82;
	fma.rn.f32 	%f158, %f157, 0f3BBB989D, 0f3F000000;
	cvt.sat.f32.f32 	%f159, %f158;
	fma.rm.f32 	%f160, %f159, %f87, %f86;
	add.f32 	%f161, %f160, 0fCB40007F;
	neg.f32 	%f162, %f161;
	fma.rn.f32 	%f163, %f157, 0f3FB8AA3B, %f162;
	fma.rn.f32 	%f164, %f157, 0f32A57060, %f163;
	mov.b32 	%r41, %f160;
	shl.b32 	%r42, %r41, 23;
	mov.b32 	%f165, %r42;
	ex2.approx.ftz.f32 	%f166, %f164;
	mul.f32 	%f167, %f166, %f165;
	add.f32 	%f168, %f156, %f167;
	sub.f32 	%f169, %f253, %f82;
	fma.rn.f32 	%f170, %f169, 0f3BBB989D, 0f3F000000;
	cvt.sat.f32.f32 	%f171, %f170;
	fma.rm.f32 	%f172, %f171, %f87, %f86;
	add.f32 	%f173, %f172, 0fCB40007F;
	neg.f32 	%f174, %f173;
	fma.rn.f32 	%f175, %f169, 0f3FB8AA3B, %f174;
	fma.rn.f32 	%f176, %f169, 0f32A57060, %f175;
	mov.b32 	%r43, %f172;
	shl.b32 	%r44, %r43, 23;
	mov.b32 	%f177, %r44;
	ex2.approx.ftz.f32 	%f178, %f176;
	mul.f32 	%f179, %f178, %f177;
	add.f32 	%f180, %f168, %f179;
	sub.f32 	%f181, %f255, %f82;
	fma.rn.f32 	%f182, %f181, 0f3BBB989D, 0f3F000000;
	cvt.sat.f32.f32 	%f183, %f182;
	fma.rm.f32 	%f184, %f183, %f87, %f86;
	add.f32 	%f185, %f184, 0fCB40007F;
	neg.f32 	%f186, %f185;
	fma.rn.f32 	%f187, %f181, 0f3FB8AA3B, %f186;
	fma.rn.f32 	%f188, %f181, 0f32A57060, %f187;
	mov.b32 	%r45, %f184;
	shl.b32 	%r46, %r45, 23;
	mov.b32 	%f189, %r46;
	ex2.approx.ftz.f32 	%f190, %f188;
	mul.f32 	%f191, %f190, %f189;
	add.f32 	%f192, %f180, %f191;
	sub.f32 	%f193, %f257, %f82;
	fma.rn.f32 	%f194, %f193, 0f3BBB989D, 0f3F000000;
	cvt.sat.f32.f32 	%f195, %f194;
	fma.rm.f32 	%f196, %f195, %f87, %f86;
	add.f32 	%f197, %f196, 0fCB40007F;
	neg.f32 	%f198, %f197;
	fma.rn.f32 	%f199, %f193, 0f3FB8AA3B, %f198;
	fma.rn.f32 	%f200, %f193, 0f32A57060, %f199;
	mov.b32 	%r47, %f196;
	shl.b32 	%r48, %r47, 23;
	mov.b32 	%f201, %r48;
	ex2.approx.ftz.f32 	%f202, %f200;
	mul.f32 	%f203, %f202, %f201;
	add.f32 	%f204, %f192, %f203;
	sub.f32 	%f205, %f259, %f82;
	fma.rn.f32 	%f206, %f205, 0f3BBB989D, 0f3F000000;
	cvt.sat.f32.f32 	%f207, %f206;
	fma.rm.f32 	%f208, %f207, %f87, %f86;
	add.f32 	%f209, %f208, 0fCB40007F;
	neg.f32 	%f210, %f209;
	fma.rn.f32 	%f211, %f205, 0f3FB8AA3B, %f210;
	fma.rn.f32 	%f212, %f205, 0f32A57060, %f211;
	mov.b32 	%r49, %f208;
	shl.b32 	%r50, %r49, 23;
	mov.b32 	%f213, %r50;
	ex2.approx.ftz.f32 	%f214, %f212;
	mul.f32 	%f215, %f214, %f213;
	add.f32 	%f216, %f204, %f215;
	sub.f32 	%f217, %f261, %f82;
	fma.rn.f32 	%f218, %f217, 0f3BBB989D, 0f3F000000;
	cvt.sat.f32.f32 	%f219, %f218;
	fma.rm.f32 	%f220, %f219, %f87, %f86;
	add.f32 	%f221, %f220, 0fCB40007F;
	neg.f32 	%f222, %f221;
	fma.rn.f32 	%f223, %f217, 0f3FB8AA3B, %f222;
	fma.rn.f32 	%f224, %f217, 0f32A57060, %f223;
	mov.b32 	%r51, %f220;
	shl.b32 	%r52, %r51, 23;
	mov.b32 	%f225, %r52;
	ex2.approx.ftz.f32 	%f226, %f224;
	mul.f32 	%f227, %f226, %f225;
	add.f32 	%f228, %f216, %f227;
	mov.b32 	%r53, %f228;
	shfl.sync.bfly.b32	%r54|%p21, %r53, 16, 31, -1;
	mov.b32 	%f229, %r54;
	add.f32 	%f230, %f228, %f229;
	mov.b32 	%r55, %f230;
	shfl.sync.bfly.b32	%r56|%p22, %r55, 8, 31, -1;
	mov.b32 	%f231, %r56;
	add.f32 	%f232, %f230, %f231;
	mov.b32 	%r57, %f232;
	shfl.sync.bfly.b32	%r58|%p23, %r57, 4, 31, -1;
	mov.b32 	%f233, %r58;
	add.f32 	%f234, %f232, %f233;
	mov.b32 	%r59, %f234;
	shfl.sync.bfly.b32	%r60|%p24, %r59, 2, 31, -1;
	mov.b32 	%f235, %r60;
	add.f32 	%f236, %f234, %f235;
	mov.b32 	%r61, %f236;
	shfl.sync.bfly.b32	%r62|%p25, %r61, 1, 31, -1;
	mov.b32 	%f237, %r62;
	add.f32 	%f238, %f236, %f237;
	div.rn.f32 	%f49, %f95, %f238;
	div.rn.f32 	%f50, %f107, %f238;
	div.rn.f32 	%f51, %f119, %f238;
	div.rn.f32 	%f52, %f131, %f238;
	div.rn.f32 	%f53, %f143, %f238;
	div.rn.f32 	%f54, %f155, %f238;
	div.rn.f32 	%f55, %f167, %f238;
	div.rn.f32 	%f56, %f179, %f238;
	div.rn.f32 	%f57, %f191, %f238;
	div.rn.f32 	%f58, %f203, %f238;
	div.rn.f32 	%f59, %f215, %f238;
	div.rn.f32 	%f60, %f227, %f238;
	mad.lo.s64 	%rd34, %rd39, %rd22, %rd2;
	cvta.to.global.u64 	%rd35, %rd21;
	shl.b64 	%rd36, %rd34, 2;
	add.s64 	%rd17, %rd35, %rd36;
	@%p15 bra 	$L__BB99_30;
	st.global.f32 	[%rd17], %f49;
$L__BB99_30:
	setp.le.s64 	%p26, %rd24, %rd3;
	@%p26 bra 	$L__BB99_32;
	st.global.f32 	[%rd17+128], %f50;
$L__BB99_32:
	setp.le.s64 	%p27, %rd24, %rd4;
	@%p27 bra 	$L__BB99_34;
	st.global.f32 	[%rd17+256], %f51;
$L__BB99_34:
	setp.le.s64 	%p28, %rd24, %rd5;
	@%p28 bra 	$L__BB99_36;
	st.global.f32 	[%rd17+384], %f52;
$L__BB99_36:
	setp.le.s64 	%p29, %rd24, %rd6;
	@%p29 bra 	$L__BB99_38;
	st.global.f32 	[%rd17+512], %f53;
$L__BB99_38:
	setp.le.s64 	%p30, %rd24, %rd7;
	@%p30 bra 	$L__BB99_40;
	st.global.f32 	[%rd17+640], %f54;
$L__BB99_40:
	setp.le.s64 	%p31, %rd24, %rd8;
	@%p31 bra 	$L__BB99_42;
	st.global.f32 	[%rd17+768], %f55;
$L__BB99_42:
	setp.le.s64 	%p32, %rd24, %rd9;
	@%p32 bra 	$L__BB99_44;
	st.global.f32 	[%rd17+896], %f56;
$L__BB99_44:
	setp.le.s64 	%p33, %rd24, %rd10;
	@%p33 bra 	$L__BB99_46;
	st.global.f32 	[%rd17+1024], %f57;
$L__BB99_46:
	setp.le.s64 	%p34, %rd24, %rd11;
	@%p34 bra 	$L__BB99_48;
	st.global.f32 	[%rd17+1152], %f58;
$L__BB99_48:
	setp.le.s64 	%p35, %rd24, %rd12;
	@%p35 bra 	$L__BB99_50;
	st.global.f32 	[%rd17+1280], %f59;
$L__BB99_50:
	setp.le.s64 	%p36, %rd24, %rd13;
	@%p36 bra 	$L__BB99_52;
	st.global.f32 	[%rd17+1408], %f60;
$L__BB99_52:
	ld.param.u64 	%rd38, [_Z15SoftmaxWarpImplI10DirectLoadIffE11DirectStoreIffEfLi1ELi12ELi32ELi1ELb1EL9Algorithm0EEvT_T0_ll_param_2];
	add.s64 	%rd39, %rd39, %rd14;
	setp.lt.s64 	%p37, %rd39, %rd38;
	@%p37 bra 	$L__BB99_4;
$L__BB99_53:
	ret;

}
	// .globl	_Z15SoftmaxWarpImplI10DirectLoadIffE11DirectStoreIffEfLi1ELi13ELi32ELi1ELb0EL9Algorithm0EEvT_T0_ll
.visible .entry _Z15SoftmaxWarpImplI10DirectLoadIffE11DirectStoreIffEfLi1ELi13ELi32ELi1ELb0EL9Algorithm0EEvT_T0_ll(
	.param .align 8 .b8 _Z15SoftmaxWarpImplI10DirectLoadIffE11DirectStoreIffEfLi1ELi13ELi32ELi1ELb0EL9Algorithm0EEvT_T0_ll_param_0[16],
	.param .align 8 .b8 _Z15SoftmaxWarpImplI10DirectLoadIffE11DirectStoreIffEfLi1ELi13ELi32ELi1ELb0EL9Algorithm0EEvT_T0_ll_param_1[16],
	.param .u64 _Z15SoftmaxWarpImplI10DirectLoadIffE11DirectStoreIffEfLi1ELi13ELi32ELi1ELb0EL9Algorithm0EEvT_T0_ll_param_2,
	.param .u64 _Z15SoftmaxWarpImplI10DirectLoadIffE11DirectStoreIffEfLi1ELi13ELi32ELi1ELb0EL9Algorithm0EEvT_T0_ll_param_3
)
{
	.reg .pred 	%p<14>;
	.reg .b32 	%r<54>;
	.reg .b32 	%f<218>;
	.reg .b64 	%rd<28>;

	ld.param.u64 	%rd12, [_Z15SoftmaxWarpImplI10DirectLoadIffE11DirectStoreIffEfLi1ELi13ELi32ELi1ELb0EL9Algorithm0EEvT_T0_ll_param_0+8];
	ld.param.u64 	%rd11, [_Z15SoftmaxWarpImplI10DirectLoadIffE11DirectStoreIffEfLi1ELi13ELi32ELi1ELb0EL9Algorithm0EEvT_T0_ll_param_0];
	ld.param.u64 	%rd2, [_Z15SoftmaxWarpImplI10DirectLoadIffE11DirectStoreIffEfLi1ELi13ELi32ELi1ELb0EL9Algorithm0EEvT_T0_ll_param_1];
	ld.param.u64 	%rd3, [_Z15SoftmaxWarpImplI10DirectLoadIffE11DirectStoreIffEfLi1ELi13ELi32ELi1ELb0EL9Algorithm0EEvT_T0_ll_param_1+8];
	ld.param.u64 	%rd13, [_Z15SoftmaxWarpImplI10DirectLoadIffE11DirectStoreIffEfLi1ELi13ELi32ELi1ELb0EL9Algorithm0EEvT_T0_ll_param_2];
	ld.param.u64 	%rd14, [_Z15SoftmaxWarpImplI10DirectLoadIffE11DirectStoreIffEfLi1ELi13ELi32ELi1ELb0EL9Algorithm0EEvT_T0_ll_param_3];
	setp.lt.s64 	%p1, %rd14, 417;
	@%p1 bra 	$L__BB100_2;
	mov.u64 	%rd15, $str;
	cvta.global.u64 	%rd16, %rd15;
	mov.u64 	%rd17, $str$1;
	cvta.global.u64 	%rd18, %rd17;
	mov.u64 	%rd19, __unnamed_101;
	cvta.global.u64 	%rd20, %rd19;
	{ // callseq 100, 0
	.param .b64 param0;
	st.param.b64 	[param0], %rd16;
	.param .b64 param1;
	st.param.b64 	[param1], %rd18;
	.param .b32 param2;
	st.param.b32 	[param2], 358;
	.param .b64 param3;
	st.param.b64 	[param3], %rd20;
	.param .b64 param4;
	st.param.b64 	[param4], 1;
	call.uni 
	__assertfail, 
	(
	param0, 
	param1, 
	param2, 
	param3, 
	param4
	);
	} // callseq 100
$L__BB100_2:
	mov.u32 	%r2, %nctaid.x;
	mov.u32 	%r3, %ntid.y;
	mul.lo.s32 	%r1, %r2, %r3;
	mov.u32 	%r4, %ctaid.x;
	mov.u32 	%r5, %tid.y;
	mad.lo.s32 	%r6, %r4, %r3, %r5;
	cvt.s64.s32 	%rd27, %r6;
	setp.le.s64 	%p2, %rd13, %rd27;
	@%p2 bra 	$L__BB100_5;
	mov.u32 	%r7, %tid.x;
	cvt.u64.u32 	%rd5, %r7;
	cvta.to.global.u64 	%rd6, %rd2;
	cvta.to.global.u64 	%rd7, %rd11;
	cvt.s64.s32 	%rd8, %r1;
$L__BB100_4:
	mad.lo.s64 	%rd21, %rd27, %rd12, %rd5;
	shl.b64 	%rd22, %rd21, 2;
	add.s64 	%rd23, %rd7, %rd22;
	ld.global.f32 	%f1, [%rd23];
	max.f32 	%f2, %f1, 0fFF800000;
	ld.global.f32 	%f3, [%rd23+128];
	max.f32 	%f4, %f2, %f3;
	ld.global.f32 	%f5, [%rd23+256];
	max.f32 	%f6, %f4, %f5;
	ld.global.f32 	%f7, [%rd23+384];
	max.f32 	%f8, %f6, %f7;
	ld.global.f32 	%f9, [%rd23+512];
	max.f32 	%f10, %f8, %f9;
	ld.global.f32 	%f11, [%rd23+640];
	max.f32 	%f12, %f10, %f11;
	ld.global.f32 	%f13, [%rd23+768];
	max.f32 	%f14, %f12, %f13;
	ld.global.f32 	%f15, [%rd23+896];
	max.f32 	%f16, %f14, %f15;
	ld.global.f32 	%f17, [%rd23+1024];
	max.f32 	%f18, %f16, %f17;
	ld.global.f32 	%f19, [%rd23+1152];
	max.f32 	%f20, %f18, %f19;
	ld.global.f32 	%f21, [%rd23+1280];
	max.f32 	%f22, %f20, %f21;
	ld.global.f32 	%f23, [%rd23+1408];
	max.f32 	%f24, %f22, %f23;
	ld.global.f32 	%f25, [%rd23+1536];
	max.f32 	%f26, %f24, %f25;
	mov.b32 	%r8, %f26;
	shfl.sync.bfly.b32	%r9|%p3, %r8, 16, 31, -1;
	mov.b32 	%f27, %r9;
	max.f32 	%f28, %f26, %f27;
	mov.b32 	%r10, %f28;
	shfl.sync.bfly.b32	%r11|%p4, %r10, 8, 31, -1;
	mov.b32 	%f29, %r11;
	max.f32 	%f30, %f28, %f29;
	mov.b32 	%r12, %f30;
	shfl.sync.bfly.b32	%r13|%p5, %r12, 4, 31, -1;
	mov.b32 	%f31, %r13;
	max.f32 	%f32, %f30, %f31;
	mov.b32 	%r14, %f32;
	shfl.sync.bfly.b32	%r15|%p6, %r14, 2, 31, -1;
	mov.b32 	%f33, %r15;
	max.f32 	%f34, %f32, %f33;
	mov.b32 	%r16, %f34;
	shfl.sync.bfly.b32	%r17|%p7, %r16, 1, 31, -1;
	mov.b32 	%f35, %r17;
	max.f32 	%f36, %f34, %f35;
	sub.f32 	%f37, %f1, %f36;
	fma.rn.f32 	%f38, %f37, 0f3BBB989D, 0f3F000000;
	cvt.sat.f32.f32 	%f39, %f38;
	mov.f32 	%f40, 0f4B400001;
	mov.f32 	%f41, 0f437C0000;
	fma.rm.f32 	%f42, %f39, %f41, %f40;
	add.f32 	%f43, %f42, 0fCB40007F;
	neg.f32 	%f44, %f43;
	fma.rn.f32 	%f45, %f37, 0f3FB8AA3B, %f44;
	fma.rn.f32 	%f46, %f37, 0f32A57060, %f45;
	mov.b32 	%r18, %f42;
	shl.b32 	%r19, %r18, 23;
	mov.b32 	%f47, %r19;
	ex2.approx.ftz.f32 	%f48, %f46;
	mul.f32 	%f49, %f48, %f47;
	add.f32 	%f50, %f49, 0f00000000;
	sub.f32 	%f51, %f3, %f36;
	fma.rn.f32 	%f52, %f51, 0f3BBB989D, 0f3F000000;
	cvt.sat.f32.f32 	%f53, %f52;
	fma.rm.f32 	%f54, %f53, %f41, %f40;
	add.f32 	%f55, %f54, 0fCB40007F;
	neg.f32 	%f56, %f55;
	fma.rn.f32 	%f57, %f51, 0f3FB8AA3B, %f56;
	fma.rn.f32 	%f58, %f51, 0f32A57060, %f57;
	mov.b32 	%r20, %f54;
	shl.b32 	%r21, %r20, 23;
	mov.b32 	%f59, %r21;
	ex2.approx.ftz.f32 	%f60, %f58;
	mul.f32 	%f61, %f60, %f59;
	add.f32 	%f62, %f50, %f61;
	sub.f32 	%f63, %f5, %f36;
	fma.rn.f32 	%f64, %f63, 0f3BBB989D, 0f3F000000;
	cvt.sat.f32.f32 	%f65, %f64;
	fma.rm.f32 	%f66, %f65, %f41, %f40;
	add.f32 	%f67, %f66, 0fCB40007F;
	neg.f32 	%f68, %f67;
	fma.rn.f32 	%f69, %f63, 0f3FB8AA3B, %f68;
	fma.rn.f32 	%f70, %f63, 0f32A57060, %f69;
	mov.b32 	%r22, %f66;
	shl.b32 	%r23, %r22, 23;
	mov.b32 	%f71, %r23;
	ex2.approx.ftz.f32 	%f72, %f70;
	mul.f32 	%f73, %f72, %f71;
	add.f32 	%f74, %f62, %f73;
	sub.f32 	%f75, %f7, %f36;
	fma.rn.f32 	%f76, %f75, 0f3BBB989D, 0f3F000000;
	cvt.sat.f32.f32 	%f77, %f76;
	fma.rm.f32 	%f78, %f77, %f41, %f40;
	add.f32 	%f79, %f78, 0fCB40007F;
	neg.f32 	%f80, %f79;
	fma.rn.f32 	%f81, %f75, 0f3FB8AA3B, %f80;
	fma.rn.f32 	%f82, %f75, 0f32A57060, %f81;
	mov.b32 	%r24, %f78;
	shl.b32 	%r25, %r24, 23;
	mov.b32 	%f83, %r25;
	ex2.approx.ftz.f32 	%f84, %f82;
	mul.f32 	%f85, %f84, %f83;
	add.f32 	%f86, %f74, %f85;
	sub.f32 	%f87, %f9, %f36;
	fma.rn.f32 	%f88, %f87, 0f3BBB989D, 0f3F000000;
	cvt.sat.f32.f32 	%f89, %f88;
	fma.rm.f32 	%f90, %f89, %f41, %f40;
	add.f32 	%f91, %f90, 0fCB40007F;
	neg.f32 	%f92, %f91;
	fma.rn.f32 	%f93, %f87, 0f3FB8AA3B, %f92;
	fma.rn.f32 	%f94, %f87, 0f32A57060, %f93;
	mov.b32 	%r26, %f90;
	shl.b32 	%r27, %r26, 23;
	mov.b32 	%f95, %r27;
	ex2.approx.ftz.f32 	%f96, %f94;
	mul.f32 	%f97, %f96, %f95;
	add.f32 	%f98, %f86, %f97;
	sub.f32 	%f99, %f11, %f36;
	fma.rn.f32 	%f100, %f99, 0f3BBB989D, 0f3F000000;
	cvt.sat.f32.f32 	%f101, %f100;
	fma.rm.f32 	%f102, %f101, %f41, %f40;
	add.f32 	%f103, %f102, 0fCB40007F;
	neg.f32 	%f104, %f103;
	fma.rn.f32 	%f105, %f99, 0f3FB8AA3B, %f104;
	fma.rn.f32 	%f106, %f99, 0f32A57060, %f105;
	mov.b32 	%r28, %f102;
	shl.b32 	%r29, %r28, 23;
	mov.b32 	%f107, %r29;
	ex2.approx.ftz.f32 	%f108, %f106;
	mul.f32 	%f109, %f108, %f107;
	add.f32 	%f110, %f98, %f109;
	sub.f32 	%f111, %f13, %f36;
	fma.rn.f32 	%f112, %f111, 0f3BBB989D, 0f3F000000;
	cvt.sat.f32.f32 	%f113, %f112;
	fma.rm.f32 	%f114, %f113, %f41, %f40;
	add.f32 	%f115, %f114, 0fCB40007F;
	neg.f32 	%f116, %f115;
	fma.rn.f32 	%f117, %f111, 0f3FB8AA3B, %f116;
	fma.rn.f32 	%f118, %f111, 0f32A57060, %f117;
	mov.b32 	%r30, %f114;
	shl.b32 	%r31, %r30, 23;
	mov.b32 	%f119, %r31;
	ex2.approx.ftz.f32 	%f120, %f118;
	mul.f32 	%f121, %f120, %f119;
	add.f32 	%f122, %f110, %f121;
	sub.f32 	%f123, %f15, %f36;
	fma.rn.f32 	%f124, %f123, 0f3BBB989D, 0f3F000000;
	cvt.sat.f32.f32 	%f125, %f124;
	fma.rm.f32 	%f126, %f125, %f41, %f40;
	add.f32 	%f127, %f126, 0fCB40007F;
	neg.f32 	%f128, %f127;
	fma.rn.f32 	%f129, %f123, 0f3FB8AA3B, %f128;
	fma.rn.f32 	%f130, %f123, 0f32A57060, %f129;
	mov.b32 	%r32, %f126;
	shl.b32 	%r33, %r32, 23;
	mov.b32 	%f131, %r33;
	ex2.approx.ftz.f32 	%f132, %f130;
	mul.f32 	%f133, %f132, %f131;
	add.f32 	%f134, %f122, %f133;
	sub.f32 	%f135, %f17, %f36;
	fma.rn.f32 	%f136, %f135, 0f3BBB989D, 0f3F000000;
	cvt.sat.f32.f32 	%f137, %f136;
	fma.rm.f32 	%f138, %f137, %f41, %f40;
	add.f32 	%f139, %f138, 0fCB40007F;
	neg.f32 	%f140, %f139;
	fma.rn.f32 	%f141, %f135, 0f3FB8AA3B, %f140;
	fma.rn.f32 	%f142, %f135, 0f32A57060, %f141;
	mov.b32 	%r34, %f138;
	shl.b32 	%r35, %r34, 23;
	mov.b32 	%f143, %r35;
	ex2.approx.ftz.f32 	%f144, %f142;
	mul.f32 	%f145, %f144, %f143;
	add.f32 	%f146, %f134, %f145;
	sub.f32 	%f147, %f19, %f36;
	fma.rn.f32 	%f148, %f147, 0f3BBB989D, 0f3F000000;
	cvt.sat.f32.f32 	%f149, %f148;
	fma.rm.f32 	%f150, %f149, %f41, %f40;
	add.f32 	%f151, %f150, 0fCB40007F;
	neg.f32 	%f152, %f151;
	fma.rn.f32 	%f153, %f147, 0f3FB8AA3B, %f152;
	fma.rn.f32 	%f154, %f147, 0f32A57060, %f153;
	mov.b32 	%r36, %f150;
	shl.b32 	%r37, %r36, 23;
	mov.b32 	%f155, %r37;
	ex2.approx.ftz.f32 	%f156, %f154;
	mul.f32 	%f157, %f156, %f155;
	add.f32 	%f158, %f146, %f157;
	sub.f32 	%f159, %f21, %f36;
	fma.rn.f32 	%f160, %f159, 0f3BBB989D, 0f3F000000;
	cvt.sat.f32.f32 	%f161, %f160;
	fma.rm.f32 	%f162, %f161, %f41, %f40;
	add.f32 	%f163, %f162, 0fCB40007F;
	neg.f32 	%f164, %f163;
	fma.rn.f32 	%f165, %f159, 0f3FB8AA3B, %f164;
	fma.rn.f32 	%f166, %f159, 0f32A57060, %f165;
	mov.b32 	%r38, %f162;
	shl.b32 	%r39, %r38, 23;
	mov.b32 	%f167, %r39;
	ex2.approx.ftz.f32 	%f168, %f166;
	mul.f32 	%f169, %f168, %f167;
	add.f32 	%f170, %f158, %f169;
	sub.f32 	%f171, %f23, %f36;
	fma.rn.f32 	%f172, %f171, 0f3BBB989D, 0f3F000000;
	cvt.sat.f32.f32 	%f173, %f172;
	fma.rm.f32 	%f174, %f173, %f41, %f40;
	add.f32 	%f175, %f174, 0fCB40007F;
	neg.f32 	%f176, %f175;
	fma.rn.f32 	%f177, %f171, 0f3FB8AA3B, %f176;
	fma.rn.f32 	%f178, %f171, 0f32A57060, %f177;
	mov.b32 	%r40, %f174;
	shl.b32 	%r41, %r40, 23;
	mov.b32 	%f179, %r41;
	ex2.approx.ftz.f32 	%f180, %f178;
	mul.f32 	%f181, %f180, %f179;
	add.f32 	%f182, %f170, %f181;
	sub.f32 	%f183, %f25, %f36;
	fma.rn.f32 	%f184, %f183, 0f3BBB989D, 0f3F000000;
	cvt.sat.f32.f32 	%f185, %f184;
	fma.rm.f32 	%f186, %f185, %f41, %f40;
	add.f32 	%f187, %f186, 0fCB40007F;
	neg.f32 	%f188, %f187;
	fma.rn.f32 	%f189, %f183, 0f3FB8AA3B, %f188;
	fma.rn.f32 	%f190, %f183, 0f32A57060, %f189;
	mov.b32 	%r42, %f186;
	shl.b32 	%r43, %r42, 23;
	mov.b32 	%f191, %r43;
	ex2.approx.ftz.f32 	%f192, %f190;
	mul.f32 	%f193, %f192, %f191;
	add.f32 	%f194, %f182, %f193;
	mov.b32 	%r44, %f194;
	shfl.sync.bfly.b32	%r45|%p8, %r44, 16, 31, -1;
	mov.b32 	%f195, %r45;
	add.f32 	%f196, %f194, %f195;
	mov.b32 	%r46, %f196;
	shfl.sync.bfly.b32	%r47|%p9, %r46, 8, 31, -1;
	mov.b32 	%f197, %r47;
	add.f32 	%f198, %f196, %f197;
	mov.b32 	%r48, %f198;
	shfl.sync.bfly.b32	%r49|%p10, %r48, 4, 31, -1;
	mov.b32 	%f199, %r49;
	add.f32 	%f200, %f198, %f199;
	mov.b32 	%r50, %f200;
	shfl.sync.bfly.b32	%r51|%p11, %r50, 2, 31, -1;
	mov.b32 	%f201, %r51;
	add.f32 	%f202, %f200, %f201;
	mov.b32 	%r52, %f202;
	shfl.sync.bfly.b32	%r53|%p12, %r52, 1, 31, -1;
	mov.b32 	%f203, %r53;
	add.f32 	%f204, %f202, %f203;
	div.rn.f32 	%f205, %f49, %f204;
	div.rn.f32 	%f206, %f61, %f204;
	div.rn.f32 	%f207, %f73, %f204;
	div.rn.f32 	%f208, %f85, %f204;
	div.rn.f32 	%f209, %f97, %f204;
	div.rn.f32 	%f210, %f109, %f204;
	div.rn.f32 	%f211, %f121, %f204;
	div.rn.f32 	%f212, %f133, %f204;
	div.rn.f32 	%f213, %f145, %f204;
	div.rn.f32 	%f214, %f157, %f204;
	div.rn.f32 	%f215, %f169, %f204;
	div.rn.f32 	%f216, %f181, %f204;
	div.rn.f32 	%f217, %f193, %f204;
	mad.lo.s64 	%rd24, %rd27, %rd3, %rd5;
	shl.b64 	%rd25, %rd24, 2;
	add.s64 	%rd26, %rd6, %rd25;
	st.global.f32 	[%rd26], %f205;
	st.global.f32 	[%rd26+128], %f206;
	st.global.f32 	[%rd26+256], %f207;
	st.global.f32 	[%rd26+384], %f208;
	st.global.f32 	[%rd26+512], %f209;
	st.global.f32 	[%rd26+640], %f210;
	st.global.f32 	[%rd26+768], %f211;
	st.global.f32 	[%rd26+896], %f212;
	st.global.f32 	[%rd26+1024], %f213;
	st.global.f32 	[%rd26+1152], %f214;
	st.global.f32 	[%rd26+1280], %f215;
	st.global.f32 	[%rd26+1408], %f216;
	st.global.f32 	[%rd26+1536], %f217;
	add.s64 	%rd27, %rd27, %rd8;
	setp.lt.s64 	%p13, %rd27, %rd13;
	@%p13 bra 	$L__BB100_4;
$L__BB100_5:
	ret;

}
	// .globl	_Z15SoftmaxWarpImplI10DirectLoadIffE11DirectStoreIffEfLi1ELi13ELi32ELi1ELb1EL9Algorithm0EEvT_T0_ll
.visible .entry _Z15SoftmaxWarpImplI10DirectLoadIffE11DirectStoreIffEfLi1ELi13ELi32ELi1ELb1EL9Algorithm0EEvT_T0_ll(
	.param .align 8 .b8 _Z15SoftmaxWarpImplI10DirectLoadIffE11DirectStoreIffEfLi1ELi13ELi32ELi1ELb1EL9Algorithm0EEvT_T0_ll_param_0[16],
	.param .align 8 .b8 _Z15SoftmaxWarpImplI10DirectLoadIffE11DirectStoreIffEfLi1ELi13ELi32ELi1ELb1EL9Algorithm0EEvT_T0_ll_param_1[16],
	.param .u64 _Z15SoftmaxWarpImplI10DirectLoadIffE11DirectStoreIffEfLi1ELi13ELi32ELi1ELb1EL9Algorithm0EEvT_T0_ll_param_2,
	.param .u64 _Z15SoftmaxWarpImplI10DirectLoadIffE11DirectStoreIffEfLi1ELi13ELi32ELi1ELb1EL9Algorithm0EEvT_T0_ll_param_3
)
{
	.reg .pred 	%p<40>;
	.reg .b32 	%r<67>;
	.reg .b32 	%f<283>;
	.reg .b64 	%rd<41>;

	ld.param.u64 	%rd22, [_Z15SoftmaxWarpImplI10DirectLoadIffE11DirectStoreIffEfLi1ELi13ELi32ELi1ELb1EL9Algorithm0EEvT_T0_ll_param_1+8];
	ld.param.u64 	%rd21, [_Z15SoftmaxWarpImplI10DirectLoadIffE11DirectStoreIffEfLi1ELi13ELi32ELi1ELb1EL9Algorithm0EEvT_T0_ll_param_1];
	ld.param.u64 	%rd20, [_Z15SoftmaxWarpImplI10DirectLoadIffE11DirectStoreIffEfLi1ELi13ELi32ELi1ELb1EL9Algorithm0EEvT_T0_ll_param_0+8];
	ld.param.u64 	%rd19, [_Z15SoftmaxWarpImplI10DirectLoadIffE11DirectStoreIffEfLi1ELi13ELi32ELi1ELb1EL9Algorithm0EEvT_T0_ll_param_0];
	ld.param.u64 	%rd24, [_Z15SoftmaxWarpImplI10DirectLoadIffE11DirectStoreIffEfLi1ELi13ELi32ELi1ELb1EL9Algorithm0EEvT_T0_ll_param_3];
	setp.lt.s64 	%p1, %rd24, 417;
	@%p1 bra 	$L__BB101_2;
	mov.u64 	%rd25, $str;
	cvta.global.u64 	%rd26, %rd25;
	mov.u64 	%rd27, $str$1;
	cvta.global.u64 	%rd28, %rd27;
	mov.u64 	%rd29, __unnamed_102;
	cvta.global.u64 	%rd30, %rd29;
	{ // callseq 101, 0
	.param .b64 param0;
	st.param.b64 	[param0], %rd26;
	.param .b64 param1;
	st.param.b64 	[param1], %rd28;
	.param .b32 param2;
	st.param.b32 	[param2], 358;
	.param .b64 param3;
	st.param.b64 	[param3], %rd30;
	.param .b64 param4;
	st.param.b64 	[param4], 1;
	call.uni 
	__assertfail, 
	(
	param0, 
	param1, 
	param2, 
	param3, 
	param4
	);
	} // callseq 101
$L__BB101_2:
	ld.param.u64 	%rd38, [_Z15SoftmaxWarpImplI10DirectLoadIffE11DirectStoreIffEfLi1ELi13ELi32ELi1ELb1EL9Algorithm0EEvT_T0_ll_param_2];
	mov.u32 	%r1, %ntid.y;
	mov.u32 	%r2, %ctaid.x;
	mov.u32 	%r3, %tid.y;
	mad.lo.s32 	%r4, %r2, %r1, %r3;
	cvt.s64.s32 	%rd40, %r4;
	setp.le.s64 	%p2, %rd38, %rd40;
	@%p2 bra 	$L__BB101_57;
	mov.u32 	%r5, %tid.x;
	cvt.u64.u32 	%rd2, %r5;
	add.s32 	%r6, %r5, 32;
	cvt.u64.u32 	%rd3, %r6;
	add.s32 	%r7, %r5, 64;
	cvt.u64.u32 	%rd4, %r7;
	add.s32 	%r8, %r5, 96;
	cvt.u64.u32 	%rd5, %r8;
	add.s32 	%r9, %r5, 128;
	cvt.u64.u32 	%rd6, %r9;
	add.s32 	%r10, %r5, 160;
	cvt.u64.u32 	%rd7, %r10;
	add.s32 	%r11, %r5, 192;
	cvt.u64.u32 	%rd8, %r11;
	add.s32 	%r12, %r5, 224;
	cvt.u64.u32 	%rd9, %r12;
	add.s32 	%r13, %r5, 256;
	cvt.u64.u32 	%rd10, %r13;
	add.s32 	%r14, %r5, 288;
	cvt.u64.u32 	%rd11, %r14;
	add.s32 	%r15, %r5, 320;
	cvt.u64.u32 	%rd12, %r15;
	add.s32 	%r16, %r5, 352;
	cvt.u64.u32 	%rd13, %r16;
	add.s32 	%r17, %r5, 384;
	cvt.u64.u32 	%rd14, %r17;
	mov.u32 	%r64, %nctaid.x;
	mul.lo.s32 	%r66, %r64, %r1;
$L__BB101_4:
	setp.le.s64 	%p3, %rd24, %rd2;
	mad.lo.s64 	%rd31, %rd40, %rd20, %rd2;
	cvta.to.global.u64 	%rd32, %rd19;
	shl.b64 	%rd33, %rd31, 2;
	add.s64 	%rd16, %rd32, %rd33;
	mov.f32 	%f257, 0fFF800000;
	mov.f32 	%f260, %f257;
	@%p3 bra 	$L__BB101_6;
	ld.global.f32 	%f257, [%rd16];
	max.f32 	%f260, %f257, 0fFF800000;
$L__BB101_6:
	setp.le.s64 	%p4, %rd24, %rd3;
	mov.f32 	%f259, 0fFF800000;
	@%p4 bra 	$L__BB101_8;
	ld.global.f32 	%f259, [%rd16+128];
	max.f32 	%f260, %f260, %f259;
$L__BB101_8:
	setp.le.s64 	%p5, %rd24, %rd4;
	mov.f32 	%f261, 0fFF800000;
	@%p5 bra 	$L__BB101_10;
	ld.global.f32 	%f261, [%rd16+256];
	max.f32 	%f260, %f260, %f261;
$L__BB101_10:
	setp.le.s64 	%p6, %rd24, %rd5;
	mov.f32 	%f263, 0fFF800000;
	@%p6 bra 	$L__BB101_12;
	ld.global.f32 	%f263, [%rd16+384];
	max.f32 	%f260, %f260, %f263;
$L__BB101_12:
	setp.le.s64 	%p7, %rd24, %rd6;
	mov.f32 	%f265, 0fFF800000;
	@%p7 bra 	$L__BB101_14;
	ld.global.f32 	%f265, [%rd16+512];
	max.f32 	%f260, %f260, %f265;
$L__BB101_14:
	setp.le.s64 	%p8, %rd24, %rd7;
	mov.f32 	%f267, 0fFF800000;
	@%p8 bra 	$L__BB101_16;
	ld.global.f32 	%f267, [%rd16+640];
	max.f32 	%f260, %f260, %f267;
$L__BB101_16:
	setp.le.s64 	%p9, %rd24, %rd8;
	mov.f32 	%f269, 0fFF800000;
	@%p9 bra 	$L__BB101_18;
	ld.global.f32 	%f269, [%rd16+768];
	max.f32 	%f260, %f260, %f269;
$L__BB101_18:
	setp.le.s64 	%p10, %rd24, %rd9;
	mov.f32 	%f271, 0fFF800000;
	@%p10 bra 	$L__BB101_20;
	ld.global.f32 	%f271, [%rd16+896];
	max.f32 	%f260, %f260, %f271;
$L__BB101_20:
	setp.le.s64 	%p11, %rd24, %rd10;
	mov.f32 	%f273, 0fFF800000;
	@%p11 bra 	$L__BB101_22;
	ld.global.f32 	%f273, [%rd16+1024];
	max.f32 	%f260, %f260, %f273;
$L__BB101_22:
	setp.le.s64 	%p12, %rd24, %rd11;
	mov.f32 	%f275, 0fFF800000;
	@%p12 bra 	$L__BB101_24;
	ld.global.f32 	%f275, [%rd16+1152];
	max.f32 	%f260, %f260, %f275;
$L__BB101_24:
	setp.le.s64 	%p13, %rd24, %rd12;
	mov.f32 	%f277, 0fFF800000;
	@%p13 bra 	$L__BB101_26;
	ld.global.f32 	%f277, [%rd16+1280];
	max.f32 	%f260, %f260, %f277;
$L__BB101_26:
	setp.le.s64 	%p14, %rd24, %rd13;
	mov.f32 	%f279, 0fFF800000;
	@%p14 bra 	$L__BB101_28;
	ld.global.f32 	%f279, [%rd16+1408];
	max.f32 	%f260, %f260, %f279;
$L__BB101_28:
	setp.le.s64 	%p15, %rd24, %rd14;
	mov.f32 	%f281, 0fFF800000;
	@%p15 bra 	$L__BB101_30;
	ld.global.f32 	%f281, [%rd16+1536];
	max.f32 	%f260, %f260, %f281;
$L__BB101_30:
	setp.le.s64 	%p16, %rd24, %rd2;
	mov.b32 	%r18, %f260;
	shfl.sync.bfly.b32	%r19|%p17, %r18, 16, 31, -1;
	mov.b32 	%f79, %r19;
	max.f32 	%f80, %f260, %f79;
	mov.b32 	%r20, %f80;
	shfl.sync.bfly.b32	%r21|%p18, %r20, 8, 31, -1;
	mov.b32 	%f81, %r21;
	max.f32 	%f82, %f80, %f81;
	mov.b32 	%r22, %f82;
	shfl.sync.bfly.b32	%r23|%p19, %r22, 4, 31, -1;
	mov.b32 	%f83, %r23;
	max.f32 	%f84, %f82, %f83;
	mov.b32 	%r24, %f84;
	shfl.sync.bfly.b32	%r25|%p20, %r24, 2, 31, -1;
	mov.b32 	%f85, %r25;
	max.f32 	%f86, %f84, %f85;
	mov.b32 	%r26, %f86;
	shfl.sync.bfly.b32	%r27|%p21, %r26, 1, 31, -1;
	mov.b32 	%f87, %r27;
	max.f32 	%f88, %f86, %f87;
	sub.f32 	%f89, %f257, %f88;
	fma.rn.f32 	%f90, %f89, 0f3BBB989D, 0f3F000000;
	cvt.sat.f32.f32 	%f91, %f90;
	mov.f32 	%f92, 0f4B400001;
	mov.f32 	%f93, 0f437C0000;
	fma.rm.f32 	%f94, %f91, %f93, %f92;
	add.f32 	%f95, %f94, 0fCB40007F;
	neg.f32 	%f96, %f95;
	fma.rn.f32 	%f97, %f89, 0f3FB8AA3B, %f96;
	fma.rn.f32 	%f98, %f89, 0f32A57060, %f97;
	mov.b32 	%r28, %f94;
	shl.b32 	%r29, %r28, 23;
	mov.b32 	%f99, %r29;
	ex2.approx.ftz.f32 	%f100, %f98;
	mul.f32 	%f101, %f100, %f99;
	add.f32 	%f102, %f101, 0f00000000;
	sub.f32 	%f103, %f259, %f88;
	fma.rn.f32 	%f104, %f103, 0f3BBB989D, 0f3F000000;
	cvt.sat.f32.f32 	%f105, %f104;
	fma.rm.f32 	%f106, %f105, %f93, %f92;
	add.f32 	%f107, %f106, 0fCB40007F;
	neg.f32 	%f108, %f107;
	fma.rn.f32 	%f109, %f103, 0f3FB8AA3B, %f108;
	fma.rn.f32 	%f110, %f103, 0f32A57060, %f109;
	mov.b32 	%r30, %f106;
	shl.b32 	%r31, %r30, 23;
	mov.b32 	%f111, %r31;
	ex2.approx.ftz.f32 	%f112, %f110;
	mul.f32 	%f113, %f112, %f111;
	add.f32 	%f114, %f102, %f113;
	sub.f32 	%f115, %f261, %f88;
	fma.rn.f32 	%f116, %f115, 0f3BBB989D, 0f3F000000;
	cvt.sat.f32.f32 	%f117, %f116;
	fma.rm.f32 	%f118, %f117, %f93, %f92;
	add.f32 	%f119, %f118, 0fCB40007F;
	neg.f32 	%f120, %f119;
	fma.rn.f32 	%f121, %f115, 0f3FB8AA3B, %f120;
	fma.rn.f32 	%f122, %f115, 0f32A57060, %f121;
	mov.b32 	%r32, %f118;
	shl.b32 	%r33, %r32, 23;
	mov.b32 	%f123, %r33;
	ex2.approx.ftz.f32 	%f124, %f122;
	mul.f32 	%f125, %f124, %f123;
	add.f32 	%f126, %f114, %f125;
	sub.f32 	%f127, %f263, %f88;
	fma.rn.f32 	%f128, %f127, 0f3BBB989D, 0f3F000000;
	cvt.sat.f32.f32 	%f129, %f128;
	fma.rm.f32 	%f130, %f129, %f93, %f92;
	add.f32 	%f131, %f130, 0fCB40007F;
	neg.f32 	%f132, %f131;
	fma.rn.f32 	%f133, %f127, 0f3FB8AA3B, %f132;
	fma.rn.f32 	%f134, %f127, 0f32A57060, %f133;
	mov.b32 	%r34, %f130;
	shl.b32 	%r35, %r34, 23;
	mov.b32 	%f135, %r35;
	ex2.approx.ftz.f32 	%f136, %f134;
	mul.f32 	%f137, %f136, %f135;
	add.f32 	%f138, %f126, %f137;
	sub.f32 	%f139, %f265, %f88;
	fma.rn.f32 	%f140, %f139, 0f3BBB989D, 0f3F000000;
	cvt.sat.f32.f32 	%f141, %f140;
	fma.rm.f32 	%f142, %f141, %f93, %f92;
	add.f32 	%f143, %f142, 0fCB40007F;
	neg.f32 	%f144, %f143;
	fma.rn.f32 	%f145, %f139, 0f3FB8AA3B, %f144;
	fma.rn.f32 	%f146, %f139, 0f32A57060, %f145;
	mov.b32 	%r36, %f142;
	shl.b32 	%r37, %r36, 23;
	mov.b32 	%f147, %r37;
	ex2.approx.ftz.f32 	%f148, %f146;
	mul.f32 	%f149, %f148, %f147;
	add.f32 	%f150, %f138, %f149;
	sub.f32 	%f151, %f267, %f88;
	fma.rn.f32 	%f152, %f151, 0f3BBB989D, 0f3F000000;
	cvt.sat.f32.f32 	%f153, %f152;
	fma.rm.f32 	%f154, %f153, %f93, %f92;
	add.f32 	%f155, %f154, 0fCB40007F;
	neg.f32 	%f156, %f155;
	fma.rn.f32 	%f157, %f151, 0f3FB8AA3B, %f156;
	fma.rn.f32 	%f158, %f151, 0f32A57060, %f157;
	mov.b32 	%r38, %f154;
	shl.b32 	%r39, %r38, 23;
	mov.b32 	%f159, %r39;
	ex2.approx.ftz.f32 	%f160, %f158;
	mul.f32 	%f161, %f160, %f159;
	add.f32 	%f162, %f150, %f161;
	sub.f32 	%f163, %f269, %f88;
	fma.rn.f32 	%f164, %f163, 0f3BBB989D, 0f3F000000;
	cvt.sat.f32.f32 	%f165, %f164;
	fma.rm.f32 	%f166, %f165, %f93, %f92;
	add.f32 	%f167, %f166, 0fCB40007F;
	neg.f32 	%f168, %f167;
	fma.rn.f32 	%f169, %f163, 0f3FB8AA3B, %f168;
	fma.rn.f32 	%f170, %f163, 0f32A57060, %f169;
	mov.b32 	%r40, %f166;
	shl.b32 	%r41, %r40, 23;
	mov.b32 	%f171, %r41;
	ex2.approx.ftz.f32 	%f172, %f170;
	mul.f32 	%f173, %f172, %f171;
	add.f32 	%f174, %f162, %f173;
	sub.f32 	%f175, %f271, %f88;
	fma.rn.f32 	%f176, %f175, 0f3BBB989D, 0f3F000000;
	cvt.sat.f32.f32 	%f177, %f176;
	fma.rm.f32 	%f178, %f177, %f93, %f92;
	add.f32 	%f179, %f178, 0fCB40007F;
	neg.f32 	%f180, %f179;
	fma.rn.f32 	%f181, %f175, 0f3FB8AA3B, %f180;
	fma.rn.f32 	%f182, %f175, 0f32A57060, %f181;
	mov.b32 	%r42, %f178;
	shl.b32 	%r43, %r42, 23;
	mov.b32 	%f183, %r43;
	ex2.approx.ftz.f32 	%f184, %f182;
	mul.f32 	%f185, %f184, %f183;
	add.f32 	%f186, %f174, %f185;
	sub.f32 	%f187, %f273, %f88;
	fma.rn.f32 	%f188, %f187, 0f3BBB989D, 0f3F000000;
	cvt.sat.f32.f32 	%f189, %f188;
	fma.rm.f32 	%f190, %f189, %f93, %f92;
	add.f32 	%f191, %f190, 0fCB40007F;
	neg.f32 	%f192, %f191;
	fma.rn.f32 	%f193, %f187, 0f3FB8AA3B, %f192;
	fma.rn.f32 	%f194, %f187, 0f32A57060, %f193;
	mov.b32 	%r44, %f190;
	shl.b32 	%r45, %r44, 23;
	mov.b32 	%f195, %r45;
	ex2.approx.ftz.f32 	%f196, %f194;
	mul.f32 	%f197, %f196, %f195;
	add.f32 	%f198, %f186, %f197;
	sub.f32 	%f199, %f275, %f88;
	fma.rn.f32 	%f200, %f199, 0f3BBB989D, 0f3F000000;
	cvt.sat.f32.f32 	%f201, %f200;
	fma.rm.f32 	%f202, %f201, %f93, %f92;
	add.f32 	%f203, %f202, 0fCB40007F;
	neg.f32 	%f204, %f203;
	fma.rn.f32 	%f205, %f199, 0f3FB8AA3B, %f204;
	fma.rn.f32 	%f206, %f199, 0f32A57060, %f205;
	mov.b32 	%r46, %f202;
	shl.b32 	%r47, %r46, 23;
	mov.b32 	%f207, %r47;
	ex2.approx.ftz.f32 	%f208, %f206;
	mul.f32 	%f209, %f208, %f207;
	add.f32 	%f210, %f198, %f209;
	sub.f32 	%f211, %f277, %f88;
	fma.rn.f32 	%f212, %f211, 0f3BBB989D, 0f3F000000;
	cvt.sat.f32.f32 	%f213, %f212;
	fma.rm.f32 	%f214, %f213, %f93, %f92;
	add.f32 	%f215, %f214, 0fCB40007F;
	neg.f32 	%f216, %f215;
	fma.rn.f32 	%f217, %f211, 0f3FB8AA3B, %f216;
	fma.rn.f32 	%f218, %f211, 0f32A57060, %f217;
	mov.b32 	%r48, %f214;
	shl.b32 	%r49, %r48, 23;
	mov.b32 	%f219, %r49;
	ex2.approx.ftz.f32 	%f220, %f218;
	mul.f32 	%f221, %f220, %f219;
	add.f32 	%f222, %f210, %f221;
	sub.f32 	%f223, %f279, %f88;
	fma.rn.f32 	%f224, %f223, 0f3BBB989D, 0f3F000000;
	cvt.sat.f32.f32 	%f225, %f224;
	fma.rm.f32 	%f226, %f225, %f93, %f92;
	add.f32 	%f227, %f226, 0fCB40007F;
	neg.f32 	%f228, %f227;
	fma.rn.f32 	%f229, %f223, 0f3FB8AA3B, %f228;
	fma.rn.f32 	%f230, %f223, 0f32A57060, %f229;
	mov.b32 	%r50, %f226;
	shl.b32 	%r51, %r50, 23;
	mov.b32 	%f231, %r51;
	ex2.approx.ftz.f32 	%f232, %f230;
	mul.f32 	%f233, %f232, %f231;
	add.f32 	%f234, %f222, %f233;
	sub.f32 	%f235, %f281, %f88;
	fma.rn.f32 	%f236, %f235, 0f3BBB989D, 0f3F000000;
	cvt.sat.f32.f32 	%f237, %f236;
	fma.rm.f32 	%f238, %f237, %f93, %f92;
	add.f32 	%f239, %f238, 0fCB40007F;
	neg.f32 	%f240, %f239;
	fma.rn.f32 	%f241, %f235, 0f3FB8AA3B, %f240;
	fma.rn.f32 	%f242, %f235, 0f32A57060, %f241;
	mov.b32 	%r52, %f238;
	shl.b32 	%r53, %r52, 23;
	mov.b32 	%f243, %r53;
	ex2.approx.ftz.f32 	%f244, %f242;
	mul.f32 	%f245, %f244, %f243;
	add.f32 	%f246, %f234, %f245;
	mov.b32 	%r54, %f246;
	shfl.sync.bfly.b32	%r55|%p22, %r54, 16, 31, -1;
	mov.b32 	%f247, %r55;
	add.f32 	%f248, %f246, %f247;
	mov.b32 	%r56, %f248;
	shfl.sync.bfly.b32	%r57|%p23, %r56, 8, 31, -1;
	mov.b32 	%f249, %r57;
	add.f32 	%f250, %f248, %f249;
	mov.b32 	%r58, %f250;
	shfl.sync.bfly.b32	%r59|%p24, %r58, 4, 31, -1;
	mov.b32 	%f251, %r59;
	add.f32 	%f252, %f250, %f251;
	mov.b32 	%r60, %f252;
	shfl.sync.bfly.b32	%r61|%p25, %r60, 2, 31, -1;
	mov.b32 	%f253, %r61;
	add.f32 	%f254, %f252, %f253;
	mov.b32 	%r62, %f254;
	shfl.sync.bfly.b32	%r63|%p26, %r62, 1, 31, -1;
	mov.b32 	%f255, %r63;
	add.f32 	%f256, %f254, %f255;
	div.rn.f32 	%f53, %f101, %f256;
	div.rn.f32 	%f54, %f113, %f256;
	div.rn.f32 	%f55, %f125, %f256;
	div.rn.f32 	%f56, %f137, %f256;
	div.rn.f32 	%f57, %f149, %f256;
	div.rn.f32 	%f58, %f161, %f256;
	div.rn.f32 	%f59, %f173, %f256;
	div.rn.f32 	%f60, %f185, %f256;
	div.rn.f32 	%f61, %f197, %f256;
	div.rn.f32 	%f62, %f209, %f256;
	div.rn.f32 	%f63, %f221, %f256;
	div.rn.f32 	%f64, %f233, %f256;
	div.rn.f32 	%f65, %f245, %f256;
	mad.lo.s64 	%rd34, %rd40, %rd22, %rd2;
	cvta.to.global.u64 	%rd35, %rd21;
	shl.b64 	%rd36, %rd34, 2;
	add.s64 	%rd17, %rd35, %rd36;
	@%p16 bra 	$L__BB101_32;
	st.global.f32 	[%rd17], %f53;
$L__BB101_32:
	setp.le.s64 	%p27, %rd24, %rd3;
	@%p27 bra 	$L__BB101_34;
	st.global.f32 	[%rd17+128], %f54;
$L__BB101_34:
	setp.le.s64 	%p28, %rd24, %rd4;
	@%p28 bra 	$L__BB101_36;
	st.global.f32 	[%rd17+256], %f55;
$L__BB101_36:
	setp.le.s64 	%p29, %rd24, %rd5;
	@%p29 bra 	$L__BB101_38;
	st.global.f32 	[%rd17+384], %f56;
$L__BB101_38:
	setp.le.s64 	%p30, %rd24, %rd6;
	@%p30 bra 	$L__BB101_40;
	st.global.f32 	[%rd17+512], %f57;
$L__BB101_40:
	setp.le.s64 	%p31, %rd24, %rd7;
	@%p31 bra 	$L__BB101_42;
	st.global.f32 	[%rd17+640], %f58;
$L__BB101_42:
	setp.le.s64 	%p32, %rd24, %rd8;
	@%p32 bra 	$L__BB101_44;
	st.global.f32 	[%rd17+768], %f59;
$L__BB101_44:
	setp.le.s64 	%p33, %rd24, %rd9;
	@%p33 bra 	$L__BB101_46;
	st.global.f32 	[%rd17+896], %f60;
$L__BB101_46:
	setp.le.s64 	%p34, %rd24, %rd10;
	@%p34 bra 	$L__BB101_48;
	st.global.f32 	[%rd17+1024], %f61;
$L__BB101_48:
	setp.le.s64 	%p35, %rd24, %rd11;
	@%p35 bra 	$L__BB101_50;
	st.global.f32 	[%rd17+1152], %f62;
$L__BB101_50:
	setp.le.s64 	%p36, %rd24, %rd12;
	@%p36 bra 	$L__BB101_52;
	st.global.f32 	[%rd17+1280], %f63;
$L__BB101_52:
	setp.le.s64 	%p37, %rd24, %rd13;
	@%p37 bra 	$L__BB101_54;
	st.global.f32 	[%rd17+1408], %f64;
$L__BB101_54:
	setp.le.s64 	%p38, %rd24, %rd14;
	@%p38 bra 	$L__BB101_56;
	st.global.f32 	[%rd17+1536], %f65;
$L__BB101_56:
	ld.param.u64 	%rd39, [_Z15SoftmaxWarpImplI10DirectLoadIffE11DirectStoreIffEfLi1ELi13ELi32ELi1ELb1EL9Algorithm0EEvT_T0_ll_param_2];
	cvt.s64.s32 	%rd37, %r66;
	add.s64 	%rd40, %rd40, %rd37;
	setp.lt.s64 	%p39, %rd40, %rd39;
	@%p39 bra 	$L__BB101_4;
$L__BB101_57:
	ret;

}
	// .globl	_Z15SoftmaxWarpImplI10DirectLoadIffE11DirectStoreIffEfLi1ELi14ELi32ELi1ELb0EL9Algorithm0EEvT_T0_ll
.visible .entry _Z15SoftmaxWarpImplI10DirectLoadIffE11DirectStoreIffEfLi1ELi14ELi32ELi1ELb0EL9Algorithm0EEvT_T0_ll(
	.param .align 8 .b8 _Z15SoftmaxWarpImplI10DirectLoadIffE11DirectStoreIffEfLi1ELi14ELi32ELi1ELb0EL9Algorithm0EEvT_T0_ll_param_0[16],
	.param .align 8 .b8 _Z15SoftmaxWarpImplI10DirectLoadIffE11DirectStoreIffEfLi1ELi14ELi32ELi1ELb0EL9Algorithm0EEvT_T0_ll_param_1[16],
	.param .u64 _Z15SoftmaxWarpImplI10DirectLoadIffE11DirectStoreIffEfLi1ELi14ELi32ELi1ELb0EL9Algorithm0EEvT_T0_ll_param_2,
	.param .u64 _Z15SoftmaxWarpImplI10DirectLoadIffE11DirectStoreIffEfLi1ELi14ELi32ELi1ELb0EL9Algorithm0EEvT_T0_ll_param_3
)
{
	.reg .pred 	%p<14>;
	.reg .b32 	%r<56>;
	.reg .b32 	%f<233>;
	.reg .b64 	%rd<29>;

	ld.param.u64 	%rd13, [_Z15SoftmaxWarpImplI10DirectLoadIffE11DirectStoreIffEfLi1ELi14ELi32ELi1ELb0EL9Algorithm0EEvT_T0_ll_param_1+8];
	ld.param.u64 	%rd12, [_Z15SoftmaxWarpImplI10DirectLoadIffE11DirectStoreIffEfLi1ELi14ELi32ELi1ELb0EL9Algorithm0EEvT_T0_ll_param_1];
	ld.param.u64 	%rd11, [_Z15SoftmaxWarpImplI10DirectLoadIffE11DirectStoreIffEfLi1ELi14ELi32ELi1ELb0EL9Algorithm0EEvT_T0_ll_param_0+8];
	ld.param.u64 	%rd10, [_Z15SoftmaxWarpImplI10DirectLoadIffE11DirectStoreIffEfLi1ELi14ELi32ELi1ELb0EL9Algorithm0EEvT_T0_ll_param_0];
	ld.param.u64 	%rd14, [_Z15SoftmaxWarpImplI10DirectLoadIffE11DirectStoreIffEfLi1ELi14ELi32ELi1ELb0EL9Algorithm0EEvT_T0_ll_param_2];
	ld.param.u64 	%rd15, [_Z15SoftmaxWarpImplI10DirectLoadIffE11DirectStoreIffEfLi1ELi14ELi32ELi1ELb0EL9Algorithm0EEvT_T0_ll_param_3];
	setp.lt.s64 	%p1, %rd15, 449;
	@%p1 bra 	$L__BB102_2;
	mov.u64 	%rd16, $str;
	cvta.global.u64 	%rd17, %rd16;
	mov.u64 	%rd18, $str$1;
	cvta.global.u64 	%rd19, %rd18;
	mov.u64 	%rd20, __unnamed_103;
	cvta.global.u64 	%rd21, %rd20;
	{ // callseq 102, 0
	.param .b64 param0;
	st.param.b64 	[param0], %rd17;
	.param .b64 param1;
	st.param.b64 	[param1], %rd19;
	.param .b32 param2;
	st.param.b32 	[param2], 358;
	.param .b64 param3;
	st.param.b64 	[param3], %rd21;
	.param .b64 param4;
	st.param.b64 	[param4], 1;
	call.uni 
	__assertfail, 
	(
	param0, 
	param1, 
	param2, 
	param3, 
	param4
	);
	} // callseq 102
$L__BB102_2:
	mov.u32 	%r2, %nctaid.x;
	mov.u32 	%r3, %ntid.y;
	mul.lo.s32 	%r1, %r2, %r3;
	mov.u32 	%r4, %ctaid.x;
	mov.u32 	%r5, %tid.y;
	mad.lo.s32 	%r6, %r4, %r3, %r5;
	cvt.s64.s32 	%rd28, %r6;
	setp.le.s64 	%p2, %rd14, %rd28;
	@%p2 bra 	$L__BB102_5;
	mov.u32 	%r7, %tid.x;
	cvt.u64.u32 	%rd4, %r7;
	cvta.to.global.u64 	%rd5, %rd12;
	cvta.to.global.u64 	%rd6, %rd10;
	cvt.s64.s32 	%rd7, %r1;
$L__BB102_4:
	mad.lo.s64 	%rd22, %rd28, %rd11, %rd4;
	shl.b64 	%rd23, %rd22, 2;
	add.s64 	%rd24, %rd6, %rd23;
	ld.global.f32 	%f1, [%rd24];
	max.f32 	%f2, %f1, 0fFF800000;
	ld.global.f32 	%f3, [%rd24+128];
	max.f32 	%f4, %f2, %f3;
	ld.global.f32 	%f5, [%rd24+256];
	max.f32 	%f6, %f4, %f5;
	ld.global.f32 	%f7, [%rd24+384];
	max.f32 	%f8, %f6, %f7;
	ld.global.f32 	%f9, [%rd24+512];
	max.f32 	%f10, %f8, %f9;
	ld.global.f32 	%f11, [%rd24+640];
	max.f32 	%f12, %f10, %f11;
	ld.global.f32 	%f13, [%rd24+768];
	max.f32 	%f14, %f12, %f13;
	ld.global.f32 	%f15, [%rd24+896];
	max.f32 	%f16, %f14, %f15;
	ld.global.f32 	%f17, [%rd24+1024];
	max.f32 	%f18, %f16, %f17;
	ld.global.f32 	%f19, [%rd24+1152];
	max.f32 	%f20, %f18, %f19;
	ld.global.f32 	%f21, [%rd24+1280];
	max.f32 	%f22, %f20, %f21;
	ld.global.f32 	%f23, [%rd24+1408];
	max.f32 	%f24, %f22, %f23;
	ld.global.f32 	%f25, [%rd24+1536];
	max.f32 	%f26, %f24, %f25;
	ld.global.f32 	%f27, [%rd24+1664];
	max.f32 	%f28, %f26, %f27;
	mov.b32 	%r8, %f28;
	shfl.sync.bfly.b32	%r9|%p3, %r8, 16, 31, -1;
	mov.b32 	%f29, %r9;
	max.f32 	%f30, %f28, %f29;
	mov.b32 	%r10, %f30;
	shfl.sync.bfly.b32	%r11|%p4, %r10, 8, 31, -1;
	mov.b32 	%f31, %r11;
	max.f32 	%f32, %f30, %f31;
	mov.b32 	%r12, %f32;
	shfl.sync.bfly.b32	%r13|%p5, %r12, 4, 31, -1;
	mov.b32 	%f33, %r13;
	max.f32 	%f34, %f32, %f33;
	mov.b32 	%r14, %f34;
	shfl.sync.bfly.b32	%r15|%p6, %r14, 2, 31, -1;
	mov.b32 	%f35, %r15;
	max.f32 	%f36, %f34, %f35;
	mov.b32 	%r16, %f36;
	shfl.sync.bfly.b32	%r17|%p7, %r16, 1, 31, -1;
	mov.b32 	%f37, %r17;
	max.f32 	%f38, %f36, %f37;
	sub.f32 	%f39, %f1, %f38;
	fma.rn.f32 	%f40, %f39, 0f3BBB989D, 0f3F000000;
	cvt.sat.f32.f32 	%f41, %f40;
	mov.f32 	%f42, 0f4B400001;
	mov.f32 	%f43, 0f437C0000;
	fma.rm.f32 	%f44, %f41, %f43, %f42;
	add.f32 	%f45, %f44, 0fCB40007F;
	neg.f32 	%f46, %f45;
	fma.rn.f32 	%f47, %f39, 0f3FB8AA3B, %f46;
	fma.rn.f32 	%f48, %f39, 0f32A57060, %f47;
	mov.b32 	%r18, %f44;
	shl.b32 	%r19, %r18, 23;
	mov.b32 	%f49, %r19;
	ex2.approx.ftz.f32 	%f50, %f48;
	mul.f32 	%f51, %f50, %f49;
	add.f32 	%f52, %f51, 0f00000000;
	sub.f32 	%f53, %f3, %f38;
	fma.rn.f32 	%f54, %f53, 0f3BBB989D, 0f3F000000;
	cvt.sat.f32.f32 	%f55, %f54;
	fma.rm.f32 	%f56, %f55, %f43, %f42;
	add.f32 	%f57, %f56, 0fCB40007F;
	neg.f32 	%f58, %f57;
	fma.rn.f32 	%f59, %f53, 0f3FB8AA3B, %f58;
	fma.rn.f32 	%f60, %f53, 0f32A57060, %f59;
	mov.b32 	%r20, %f56;
	shl.b32 	%r21, %r20, 23;
	mov.b32 	%f61, %r21;
	ex2.approx.ftz.f32 	%f62, %f60;
	mul.f32 	%f63, %f62, %f61;
	add.f32 	%f64, %f52, %f63;
	sub.f32 	%f65, %f5, %f38;
	fma.rn.f32 	%f66, %f65, 0f3BBB989D, 0f3F000000;
	cvt.sat.f32.f32 	%f67, %f66;
	fma.rm.f32 	%f68, %f67, %f43, %f42;
	add.f32 	%f69, %f68, 0fCB40007F;
	neg.f32 	%f70, %f69;
	fma.rn.f32 	%f71, %f65, 0f3FB8AA3B, %f70;
	fma.rn.f32 	%f72, %f65, 0f32A57060, %f71;
	mov.b32 	%r22, %f68;
	shl.b32 	%r23, %r22, 23;
	mov.b32 	%f73, %r23;
	ex2.approx.ftz.f32 	%f74, %f72;
	mul.f32 	%f75, %f74, %f73;
	add.f32 	%f76, %f64, %f75;
	sub.f32 	%f77, %f7, %f38;
	fma.rn.f32 	%f78, %f77, 0f3BBB989D, 0f3F000000;
	cvt.sat.f32.f32 	%f79, %f78;
	fma.rm.f32 	%f80, %f79, %f43, %f42;
	add.f32 	%f81, %f80, 0fCB40007F;
	neg.f32 	%f82, %f81;
	fma.rn.f32 	%f83, %f77, 0f3FB8AA3B, %f82;
	fma.rn.f32 	%f84, %f77, 0f32A57060, %f83;
	mov.b32 	%r24, %f80;
	shl.b32 	%r25, %r24, 23;
	mov.b32 	%f85, %r25;
	ex2.approx.ftz.f32 	%f86, %f84;
	mul.f32 	%f87, %f86, %f85;
	add.f32 	%f88, %f76, %f87;
	sub.f32 	%f89, %f9, %f38;
	fma.rn.f32 	%f90, %f89, 0f3BBB989D, 0f3F000000;
	cvt.sat.f32.f32 	%f91, %f90;
	fma.rm.f32 	%f92, %f91, %f43, %f42;
	add.f32 	%f93, %f92, 0fCB40007F;
	neg.f32 	%f94, %f93;
	fma.rn.f32 	%f95, %f89, 0f3FB8AA3B, %f94;
	fma.rn.f32 	%f96, %f89, 0f32A57060, %f95;
	mov.b32 	%r26, %f92;
	shl.b32 	%r27, %r26, 23;
	mov.b32 	%f97, %r27;
	ex2.approx.ftz.f32 	%f98, %f96;
	mul.f32 	%f99, %f98, %f97;
	add.f32 	%f100, %f88, %f99;
	sub.f32 	%f101, %f11, %f38;
	fma.rn.f32 	%f102, %f101, 0f3BBB989D, 0f3F000000;
	cvt.sat.f32.f32 	%f103, %f102;
	fma.rm.f32 	%f104, %f103, %f43, %f42;
	add.f32 	%f105, %f104, 0fCB40007F;
	neg.f32 	%f106, %f105;
	fma.rn.f32 	%f107, %f101, 0f3FB8AA3B, %f106;
	fma.rn.f32 	%f108, %f101, 0f32A57060, %f107;
	mov.b32 	%r28, %f104;
	shl.b32 	%r29, %r28, 23;
	mov.b32 	%f109, %r29;
	ex2.approx.ftz.f32 	%f110, %f108;
	mul.f32 	%f111, %f110, %f109;
	add.f32 	%f112, %f100, %f111;
	sub.f32 	%f113, %f13, %f38;
	fma.rn.f32 	%f114, %f113, 0f3BBB989D, 0f3F000000;
	cvt.sat.f32.f32 	%f115, %f114;
	fma.rm.f32 	%f116, %f115, %f43, %f42;
	add.f32 	%f117, %f116, 0fCB40007F;
	neg.f32 	%f118, %f117;
	fma.rn.f32 	%f119, %f113, 0f3FB8AA3B, %f118;
	fma.rn.f32 	%f120, %f113, 0f32A57060, %f119;
	mov.b32 	%r30, %f116;
	shl.b32 	%r31, %r30, 23;
	mov.b32 	%f121, %r31;
	ex2.approx.ftz.f32 	%f122, %f120;
	mul.f32 	%f123, %f122, %f121;
	add.f32 	%f124, %f112, %f123;
	sub.f32 	%f125, %f15, %f38;
	fma.rn.f32 	%f126, %f125, 0f3BBB989D, 0f3F000000;
	cvt.sat.f32.f32 	%f127, %f126;
	fma.rm.f32 	%f128, %f127, %f43, %f42;
	add.f32 	%f129, %f128, 0fCB40007F;
	neg.f32 	%f130, %f129;
	fma.rn.f32 	%f131, %f125, 0f3FB8AA3B, %f130;
	fma.rn.f32 	%f132, %f125, 0f32A57060, %f131;
	mov.b32 	%r32, %f128;
	shl.b32 	%r33, %r32, 23;
	mov.b32 	%f133, %r33;
	ex2.approx.ftz.f32 	%f134, %f132;
	mul.f32 	%f135, %f134, %f133;
	add.f32 	%f136, %f124, %f135;
	sub.f32 	%f137, %f17, %f38;
	fma.rn.f32 	%f138, %f137, 0f3BBB989D, 0f3F000000;
	cvt.sat.f32.f32 	%f139, %f138;
	fma.rm.f32 	%f140, %f139, %f43, %f42;
	add.f32 	%f141, %f140, 0fCB40007F;
	neg.f32 	%f142, %f141;
	fma.rn.f32 	%f143, %f137, 0f3FB8AA3B, %f142;
	fma.rn.f32 	%f144, %f137, 0f32A57060, %f143;
	mov.b32 	%r34, %f140;
	shl.b32 	%r35, %r34, 23;
	mov.b32 	%f145, %r35;
	ex2.approx.ftz.f32 	%f146, %f144;
	mul.f32 	%f147, %f146, %f145;
	add.f32 	%f148, %f136, %f147;
	sub.f32 	%f149, %f19, %f38;
	fma.rn.f32 	%f150, %f149, 0f3BBB989D, 0f3F000000;
	cvt.sat.f32.f32 	%f151, %f150;
	fma.rm.f32 	%f152, %f151, %f43, %f42;
	add.f32 	%f153, %f152, 0fCB40007F;
	neg.f32 	%f154, %f153;
	fma.rn.f32 	%f155, %f149, 0f3FB8AA3B, %f154;
	fma.rn.f32 	%f156, %f149, 0f32A57060, %f155;
	mov.b32 	%r36, %f152;
	shl.b32 	%r37, %r36, 23;
	mov.b32 	%f157, %r37;
	ex2.approx.ftz.f32 	%f158, %f156;
	mul.f32 	%f159, %f158, %f157;
	add.f32 	%f160, %f148, %f159;
	sub.f32 	%f161, %f21, %f38;
	fma.rn.f32 	%f162, %f161, 0f3BBB989D, 0f3F000000;
	cvt.sat.f32.f32 	%f163, %f162;
	fma.rm.f32 	%f164, %f163, %f43, %f42;
	add.f32 	%f165, %f164, 0fCB40007F;
	neg.f32 	%f166, %f165;
	fma.rn.f32 	%f167, %f161, 0f3FB8AA3B, %f166;
	fma.rn.f32 	%f168, %f161, 0f32A57060, %f167;
	mov.b32 	%r38, %f164;
	shl.b32 	%r39, %r38, 23;
	mov.b32 	%f169, %r39;
	ex2.approx.ftz.f32 	%f170, %f168;
	mul.f32 	%f171, %f170, %f169;
	add.f32 	%f172, %f160, %f171;
	sub.f32 	%f173, %f23, %f38;
	fma.rn.f32 	%f174, %f173, 0f3BBB989D, 0f3F000000;
	cvt.sat.f32.f32 	%f175, %f174;
	fma.rm.f32 	%f176, %f175, %f43, %f42;
	add.f32 	%f177, %f176, 0fCB40007F;
	neg.f32 	%f178, %f177;
	fma.rn.f32 	%f179, %f173, 0f3FB8AA3B, %f178;
	fma.rn.f32 	%f180, %f173, 0f32A57060, %f179;
	mov.b32 	%r40, %f176;
	shl.b32 	%r41, %r40, 23;
	mov.b32 	%f181, %r41;
	ex2.approx.ftz.f32 	%f182, %f180;
	mul.f32 	%f183, %f182, %f181;
	add.f32 	%f184, %f172, %f183;
	sub.f32 	%f185, %f25, %f38;
	fma.rn.f32 	%f186, %f185, 0f3BBB989D, 0f3F000000;
	cvt.sat.f32.f32 	%f187, %f186;
	fma.rm.f32 	%f188, %f187, %f43, %f42;
	add.f32 	%f189, %f188, 0fCB40007F;
	neg.f32 	%f190, %f189;
	fma.rn.f32 	%f191, %f185, 0f3FB8AA3B, %f190;
	fma.rn.f32 	%f192, %f185, 0f32A57060, %f191;
	mov.b32 	%r42, %f188;
	shl.b32 	%r43, %r42, 23;
	mov.b32 	%f193, %r43;
	ex2.approx.ftz.f32 	%f194, %f192;
	mul.f32 	%f195, %f194, %f193;
	add.f32 	%f196, %f184, %f195;
	sub.f32 	%f197, %f27, %f38;
	fma.rn.f32 	%f198, %f197, 0f3BBB989D, 0f3F000000;
	cvt.sat.f32.f32 	%f199, %f198;
	fma.rm.f32 	%f200, %f199, %f43, %f42;
	add.f32 	%f201, %f200, 0fCB40007F;
	neg.f32 	%f202, %f201;
	fma.rn.f32 	%f203, %f197, 0f3FB8AA3B, %f202;
	fma.rn.f32 	%f204, %f197, 0f32A57060, %f203;
	mov.b32 	%r44, %f200;
	shl.b32 	%r45, %r44, 23;
	mov.b32 	%f205, %r45;
	ex2.approx.ftz.f32 	%f206, %f204;
	mul.f32 	%f207, %f206, %f205;
	add.f32 	%f208, %f196, %f207;
	mov.b32 	%r46, %f208;
	shfl.sync.bfly.b32	%r47|%p8, %r46, 16, 31, -1;
	mov.b32 	%f209, %r47;
	add.f32 	%f210, %f208, %f209;
	mov.b32 	%r48, %f210;
	shfl.sync.bfly.b32	%r49|%p9, %r48, 8, 31, -1;
	mov.b32 	%f211, %r49;
	add.f32 	%f212, %f210, %f211;
	mov.b32 	%r50, %f212;
	shfl.sync.bfly.b32	%r51|%p10, %r50, 4, 31, -1;
	mov.b32 	%f213, %r51;
	add.f32 	%f214, %f212, %f213;
	mov.b32 	%r52, %f214;
	shfl.sync.bfly.b32	%r53|%p11, %r52, 2, 31, -1;
	mov.b32 	%f215, %r53;
	add.f32 	%f216, %f214, %f215;
	mov.b32 	%r54, %f216;
	shfl.sync.bfly.b32	%r55|%p12, %r54, 1, 31, -1;
	mov.b32 	%f217, %r55;
	add.f32 	%f218, %f216, %f217;
	div.rn.f32 	%f219, %f51, %f218;
	div.rn.f32 	%f220, %f63, %f218;
	div.rn.f32 	%f221, %f75, %f218;
	div.rn.f32 	%f222, %f87, %f218;
	div.rn.f32 	%f223, %f99, %f218;
	div.rn.f32 	%f224, %f111, %f218;
	div.rn.f32 	%f225, %f123, %f218;
	div.rn.f32 	%f226, %f135, %f218;
	div.rn.f32 	%f227, %f147, %f218;
	div.rn.f32 	%f228, %f159, %f218;
	div.rn.f32 	%f229, %f171, %f218;
	div.rn.f32 	%f230, %f183, %f218;
	div.rn.f32 	%f231, %f195, %f218;
	div.rn.f32 	%f232, %f207, %f218;
	mad.lo.s64 	%rd25, %rd28, %rd13, %rd4;
	shl.b64 	%rd26, %rd25, 2;
	add.s64 	%rd27, %rd5, %rd26;
	st.global.f32 	[%rd27], %f219;
	st.global.f32 	[%rd27+128], %f220;
	st.global.f32 	[%rd27+256], %f221;
	st.global.f32 	[%rd27+384], %f222;
	st.global.f32 	[%rd27+512], %f223;
	st.global.f32 	[%rd27+640], %f224;
	st.global.f32 	[%rd27+768], %f225;
	st.global.f32 	[%rd27+896], %f226;
	st.global.f32 	[%rd27+1024], %f227;
	st.global.f32 	[%rd27+1152], %f228;
	st.global.f32 	[%rd27+1280], %f229;
	st.global.f32 	[%rd27+1408], %f230;
	st.global.f32 	[%rd27+1536], %f231;
	st.global.f32 	[%rd27+1664], %f232;
	add.s64 	%rd28, %rd28, %rd7;
	setp.lt.s64 	%p13, %rd28, %rd14;
	@%p13 bra 	$L__BB102_4;
$L__BB102_5:
	ret;

}
	// .globl	_Z15SoftmaxWarpImplI10DirectLoadIffE11DirectStoreIffEfLi1ELi14ELi32ELi1ELb1EL9Algorithm0EEvT_T0_ll
.visible .entry _Z15SoftmaxWarpImplI10DirectLoadIffE11DirectStoreIffEfLi1ELi14ELi32ELi1ELb1EL9Algorithm0EEvT_T0_ll(
	.param .align 8 .b8 _Z15SoftmaxWarpImplI10DirectLoadIffE11DirectStoreIffEfLi1ELi14ELi32ELi1ELb1EL9Algorithm0EEvT_T0_ll_param_0[16],
	.param .align 8 .b8 _Z15SoftmaxWarpImplI10DirectLoadIffE11DirectStoreIffEfLi1ELi14ELi32ELi1ELb1EL9Algorithm0EEvT_T0_ll_param_1[16],
	.param .u64 _Z15SoftmaxWarpImplI10DirectLoadIffE11DirectStoreIffEfLi1ELi14ELi32ELi1ELb1EL9Algorithm0EEvT_T0_ll_param_2,
	.param .u64 _Z15SoftmaxWarpImplI10DirectLoadIffE11DirectStoreIffEfLi1ELi14ELi32ELi1ELb1EL9Algorithm0EEvT_T0_ll_param_3
)
{
	.reg .pred 	%p<42>;
	.reg .b32 	%r<75>;
	.reg .b32 	%f<303>;
	.reg .b64 	%rd<44>;

	ld.param.u64 	%rd21, [_Z15SoftmaxWarpImplI10DirectLoadIffE11DirectStoreIffEfLi1ELi14ELi32ELi1ELb1EL9Algorithm0EEvT_T0_ll_param_1+8];
	ld.param.u64 	%rd20, [_Z15SoftmaxWarpImplI10DirectLoadIffE11DirectStoreIffEfLi1ELi14ELi32ELi1ELb1EL9Algorithm0EEvT_T0_ll_param_1];
	ld.param.u64 	%rd19, [_Z15SoftmaxWarpImplI10DirectLoadIffE11DirectStoreIffEfLi1ELi14ELi32ELi1ELb1EL9Algorithm0EEvT_T0_ll_param_0+8];
	ld.param.u64 	%rd18, [_Z15SoftmaxWarpImplI10DirectLoadIffE11DirectStoreIffEfLi1ELi14ELi32ELi1ELb1EL9Algorithm0EEvT_T0_ll_param_0];
	ld.param.u64 	%rd23, [_Z15SoftmaxWarpImplI10DirectLoadIffE11DirectStoreIffEfLi1ELi14ELi32ELi1ELb1EL9Algorithm0EEvT_T0_ll_param_3];
	setp.lt.s64 	%p1, %rd23, 449;
	@%p1 bra 	$L__BB103_2;
	mov.u64 	%rd24, $str;
	cvta.global.u64 	%rd25, %rd24;
	mov.u64 	%rd26, $str$1;
	cvta.global.u64 	%rd27, %rd26;
	mov.u64 	%rd28, __unnamed_104;
	cvta.global.u64 	%rd29, %rd28;
	{ // callseq 103, 0
	.param .b64 param0;
	st.param.b64 	[param0], %rd25;
	.param .b64 param1;
	st.param.b64 	[param1], %rd27;
	.param .b32 param2;
	st.param.b32 	[param2], 358;
	.param .b64 param3;
	st.param.b64 	[param3], %rd29;
	.param .b64 param4;
	st.param.b64 	[param4], 1;
	call.uni 
	__assertfail, 
	(
	param0, 
	param1, 
	param2, 
	param3, 
	param4
	);
	} // callseq 103
$L__BB103_2:
	ld.param.u64 	%rd41, [_Z15SoftmaxWarpImplI10DirectLoadIffE11DirectStoreIffEfLi1ELi14ELi32ELi1ELb1EL9Algorithm0EEvT_T0_ll_param_2];
	mov.u32 	%r1, %ntid.y;
	mov.u32 	%r2, %ctaid.x;
	mov.u32 	%r3, %tid.y;
	mad.lo.s32 	%r4, %r2, %r1, %r3;
	cvt.s64.s32 	%rd43, %r4;
	setp.le.s64 	%p2, %rd41, %rd43;
	@%p2 bra 	$L__BB103_61;
	mov.u32 	%r5, %tid.x;
	add.s32 	%r6, %r5, 64;
	cvt.u64.u32 	%rd2, %r6;
	add.s32 	%r7, %r5, 96;
	cvt.u64.u32 	%rd3, %r7;
	add.s32 	%r8, %r5, 128;
	cvt.u64.u32 	%rd4, %r8;
	add.s32 	%r9, %r5, 160;
	cvt.u64.u32 	%rd5, %r9;
	add.s32 	%r10, %r5, 192;
	cvt.u64.u32 	%rd6, %r10;
	add.s32 	%r11, %r5, 224;
	cvt.u64.u32 	%rd7, %r11;
	add.s32 	%r12, %r5, 256;
	cvt.u64.u32 	%rd8, %r12;
	add.s32 	%r13, %r5, 288;
	cvt.u64.u32 	%rd9, %r13;
	add.s32 	%r14, %r5, 320;
	cvt.u64.u32 	%rd10, %r14;
	add.s32 	%r15, %r5, 352;
	cvt.u64.u32 	%rd11, %r15;
	add.s32 	%r16, %r5, 384;
	cvt.u64.u32 	%rd12, %r16;
	add.s32 	%r17, %r5, 416;
	cvt.u64.u32 	%rd13, %r17;
	add.s32 	%r20, %r5, 32;
	mov.u32 	%r72, %nctaid.x;
	mul.lo.s32 	%r74, %r72, %r1;
$L__BB103_4:
	cvt.u64.u32 	%rd30, %r5;
	setp.le.s64 	%p3, %rd23, %rd30;
	mad.lo.s64 	%rd31, %rd43, %rd19, %rd30;
	cvta.to.global.u64 	%rd32, %rd18;
	shl.b64 	%rd33, %rd31, 2;
	add.s64 	%rd15, %rd32, %rd33;
	mov.f32 	%f275, 0fFF800000;
	mov.f32 	%f278, %f275;
	@%p3 bra 	$L__BB103_6;
	ld.global.f32 	%f275, [%rd15];
	max.f32 	%f278, %f275, 0fFF800000;
$L__BB103_6:
	cvt.u64.u32 	%rd34, %r20;
	setp.le.s64 	%p4, %rd23, %rd34;
	mov.f32 	%f277, 0fFF800000;
	@%p4 bra 	$L__BB103_8;
	ld.global.f32 	%f277, [%rd15+128];
	max.f32 	%f278, %f278, %f277;
$L__BB103_8:
	setp.le.s64 	%p5, %rd23, %rd2;
	mov.f32 	%f279, 0fFF800000;
	@%p5 bra 	$L__BB103_10;
	ld.global.f32 	%f279, [%rd15+256];
	max.f32 	%f278, %f278, %f279;
$L__BB103_10:
	setp.le.s64 	%p6, %rd23, %rd3;
	mov.f32 	%f281, 0fFF800000;
	@%p6 bra 	$L__BB103_12;
	ld.global.f32 	%f281, [%rd15+384];
	max.f32 	%f278, %f278, %f281;
$L__BB103_12:
	setp.le.s64 	%p7, %rd23, %rd4;
	mov.f32 	%f283, 0fFF800000;
	@%p7 bra 	$L__BB103_14;
	ld.global.f32 	%f283, [%rd15+512];
	max.f32 	%f278, %f278, %f283;
$L__BB103_14:
	setp.le.s64 	%p8, %rd23, %rd5;
	mov.f32 	%f285, 0fFF800000;
	@%p8 bra 	$L__BB103_16;
	ld.global.f32 	%f285, [%rd15+640];
	max.f32 	%f278, %f278, %f285;
$L__BB103_16:
	setp.le.s64 	%p9, %rd23, %rd6;
	mov.f32 	%f287, 0fFF800000;
	@%p9 bra 	$L__BB103_18;
	ld.global.f32 	%f287, [%rd15+768];
	max.f32 	%f278, %f278, %f287;
$L__BB103_18:
	setp.le.s64 	%p10, %rd23, %rd7;
	mov.f32 	%f289, 0fFF800000;
	@%p10 bra 	$L__BB103_20;
	ld.global.f32 	%f289, [%rd15+896];
	max.f32 	%f278, %f278, %f289;
$L__BB103_20:
	setp.le.s64 	%p11, %rd23, %rd8;
	mov.f32 	%f291, 0fFF800000;
	@%p11 bra 	$L__BB103_22;
	ld.global.f32 	%f291, [%rd15+1024];
	max.f32 	%f278, %f278, %f291;
$L__BB103_22:
	setp.le.s64 	%p12, %rd23, %rd9;
	mov.f32 	%f293, 0fFF800000;
	@%p12 bra 	$L__BB103_24;
	ld.global.f32 	%f293, [%rd15+1152];
	max.f32 	%f278, %f278, %f293;
$L__BB103_24:
	setp.le.s64 	%p13, %rd23, %rd10;
	mov.f32 	%f295, 0fFF800000;
	@%p13 bra 	$L__BB103_26;
	ld.global.f32 	%f295, [%rd15+1280];
	max.f32 	%f278, %f278, %f295;
$L__BB103_26:
	setp.le.s64 	%p14, %rd23, %rd11;
	mov.f32 	%f297, 0fFF800000;
	@%p14 bra 	$L__BB103_28;
	ld.global.f32 	%f297, [%rd15+1408];
	max.f32 	%f278, %f278, %f297;
$L__BB103_28:
	setp.le.s64 	%p15, %rd23, %rd12;
	mov.f32 	%f299, 0fFF800000;
	@%p15 bra 	$L__BB103_30;
	ld.global.f32 	%f299, [%rd15+1536];
	max.f32 	%f278, %f278, %f299;
$L__BB103_30:
	setp.le.s64 	%p16, %rd23, %rd13;
	mov.f32 	%f301, 0fFF800000;
	@%p16 bra 	$L__BB103_32;
	ld.global.f32 	%f301, [%rd15+1664];
	max.f32 	%f278, %f278, %f301;
$L__BB103_32:
	cvt.u64.u32 	%rd35, %r5;
	setp.le.s64 	%p17, %rd23, %rd35;
	mov.b32 	%r22, %f278;
	shfl.sync.bfly.b32	%r23|%p18, %r22, 16, 31, -1;
	mov.b32 	%f85, %r23;
	max.f32 	%f86, %f278, %f85;
	mov.b32 	%r24, %f86;
	shfl.sync.bfly.b32	%r25|%p19, %r24, 8, 31, -1;
	mov.b32 	%f87, %r25;
	max.f32 	%f88, %f86, %f87;
	mov.b32 	%r26, %f88;
	shfl.sync.bfly.b32	%r27|%p20, %r26, 4, 31, -1;
	mov.b32 	%f89, %r27;
	max.f32 	%f90, %f88, %f89;
	mov.b32 	%r28, %f90;
	shfl.sync.bfly.b32	%r29|%p21, %r28, 2, 31, -1;
	mov.b32 	%f91, %r29;
	max.f32 	%f92, %f90, %f91;
	mov.b32 	%r30, %f92;
	shfl.sync.bfly.b32	%r31|%p22, %r30, 1, 31, -1;
	mov.b32 	%f93, %r31;
	max.f32 	%f94, %f92, %f93;
	sub.f32 	%f95, %f275, %f94;
	fma.rn.f32 	%f96, %f95, 0f3BBB989D, 0f3F000000;
	cvt.sat.f32.f32 	%f97, %f96;
	mov.f32 	%f98, 0f4B400001;
	mov.f32 	%f99, 0f437C0000;
	fma.rm.f32 	%f100, %f97, %f99, %f98;
	add.f32 	%f101, %f100, 0fCB40007F;
	neg.f32 	%f102, %f101;
	fma.rn.f32 	%f103, %f95, 0f3FB8AA3B, %f102;
	fma.rn.f32 	%f104, %f95, 0f32A57060, %f103;
	mov.b32 	%r32, %f100;
	shl.b32 	%r33, %r32, 23;
	mov.b32 	%f105, %r33;
	ex2.approx.ftz.f32 	%f106, %f104;
	mul.f32 	%f107, %f106, %f105;
	add.f32 	%f108, %f107, 0f00000000;
	sub.f32 	%f109, %f277, %f94;
	fma.rn.f32 	%f110, %f109, 0f3BBB989D, 0f3F000000;
	cvt.sat.f32.f32 	%f111, %f110;
	fma.rm.f32 	%f112, %f111, %f99, %f98;
	add.f32 	%f113, %f112, 0fCB40007F;
	neg.f32 	%f114, %f113;
	fma.rn.f32 	%f115, %f109, 0f3FB8AA3B, %f114;
	fma.rn.f32 	%f116, %f109, 0f32A57060, %f115;
	mov.b32 	%r34, %f112;
	shl.b32 	%r35, %r34, 23;
	mov.b32 	%f117, %r35;
	ex2.approx.ftz.f32 	%f118, %f116;
	mul.f32 	%f119, %f118, %f117;
	add.f32 	%f120, %f108, %f119;
	sub.f32 	%f121, %f279, %f94;
	fma.rn.f32 	%f122, %f121, 0f3BBB989D, 0f3F000000;
	cvt.sat.f32.f32 	%f123, %f122;
	fma.rm.f32 	%f124, %f123, %f99, %f98;
	add.f32 	%f125, %f124, 0fCB40007F;
	neg.f32 	%f126, %f125;
	fma.rn.f32 	%f127, %f121, 0f3FB8AA3B, %f126;
	fma.rn.f32 	%f128, %f121, 0f32A57060, %f127;
	mov.b32 	%r36, %f124;
	shl.b32 	%r37, %r36, 23;
	mov.b32 	%f129, %r37;
	ex2.approx.ftz.f32 	%f130, %f128;
	mul.f32 	%f131, %f130, %f129;
	add.f32 	%f132, %f120, %f131;
	sub.f32 	%f133, %f281, %f94;
	fma.rn.f32 	%f134, %f133, 0f3BBB989D, 0f3F000000;
	cvt.sat.f32.f32 	%f135, %f134;
	fma.rm.f32 	%f136, %f135, %f99, %f98;
	add.f32 	%f137, %f136, 0fCB40007F;
	neg.f32 	%f138, %f137;
	fma.rn.f32 	%f139, %f133, 0f3FB8AA3B, %f138;
	fma.rn.f32 	%f140, %f133, 0f32A57060, %f139;
	mov.b32 	%r38, %f136;
	shl.b32 	%r39, %r38, 23;
	mov.b32 	%f141, %r39;
	ex2.approx.ftz.f32 	%f142, %f140;
	mul.f32 	%f143, %f142, %f141;
	add.f32 	%f144, %f132, %f143;
	sub.f32 	%f145, %f283, %f94;
	fma.rn.f32 	%f146, %f145, 0f3BBB989D, 0f3F000000;
	cvt.sat.f32.f32 	%f147, %f146;
	fma.rm.f32 	%f148, %f147, %f99, %f98;
	add.f32 	%f149, %f148, 0fCB40007F;
	neg.f32 	%f150, %f149;
	fma.rn.f32 	%f151, %f145, 0f3FB8AA3B, %f150;
	fma.rn.f32 	%f152, %f145, 0f32A57060, %f151;
	mov.b32 	%r40, %f148;
	shl.b32 	%r41, %r40, 23;
	mov.b32 	%f153, %r41;
	ex2.approx.ftz.f32 	%f154, %f152;
	mul.f32 	%f155, %f154, %f153;
	add.f32 	%f156, %f144, %f155;
	sub.f32 	%f157, %f285, %f94;
	fma.rn.f32 	%f158, %f157, 0f3BBB989D, 0f3F000000;
	cvt.sat.f32.f32 	%f159, %f158;
	fma.rm.f32 	%f160, %f159, %f99, %f98;
	add.f32 	%f161, %f160, 0fCB40007F;
	neg.f32 	%f162, %f161;
	fma.rn.f32 	%f163, %f157, 0f3FB8AA3B, %f162;
	fma.rn.f32 	%f164, %f157, 0f32A57060, %f163;
	mov.b32 	%r42, %f160;
	shl.b32 	%r43, %r42, 23;
	mov.b32 	%f165, %r43;
	ex2.approx.ftz.f32 	%f166, %f164;
	mul.f32 	%f167, %f166, %f165;
	add.f32 	%f168, %f156, %f167;
	sub.f32 	%f169, %f287, %f94;
	fma.rn.f32 	%f170, %f169, 0f3BBB989D, 0f3F000000;
	cvt.sat.f32.f32 	%f171, %f170;
	fma.rm.f32 	%f172, %f171, %f99, %f98;
	add.f32 	%f173, %f172, 0fCB40007F;
	neg.f32 	%f174, %f173;
	fma.rn.f32 	%f175, %f169, 0f3FB8AA3B, %f174;
	fma.rn.f32 	%f176, %f169, 0f32A57060, %f175;
	mov.b32 	%r44, %f172;
	shl.b32 	%r45, %r44, 23;
	mov.b32 	%f177, %r45;
	ex2.approx.ftz.f32 	%f178, %f176;
	mul.f32 	%f179, %f178, %f177;
	add.f32 	%f180, %f168, %f179;
	sub.f32 	%f181, %f289, %f94;
	fma.rn.f32 	%f182, %f181, 0f3BBB989D, 0f3F000000;
	cvt.sat.f32.f32 	%f183, %f182;
	fma.rm.f32 	%f184, %f183, %f99, %f98;
	add.f32 	%f185, %f184, 0fCB40007F;
	neg.f32 	%f186, %f185;
	fma.rn.f32 	%f187, %f181, 0f3FB8AA3B, %f186;
	fma.rn.f32 	%f188, %f181, 0f32A57060, %f187;
	mov.b32 	%r46, %f184;
	shl.b32 	%r47, %r46, 23;
	mov.b32 	%f189, %r47;
	ex2.approx.ftz.f32 	%f190, %f188;
	mul.f32 	%f191, %f190, %f189;
	add.f32 	%f192, %f180, %f191;
	sub.f32 	%f193, %f291, %f94;
	fma.rn.f32 	%f194, %f193, 0f3BBB989D, 0f3F000000;
	cvt.sat.f32.f32 	%f195, %f194;
	fma.rm.f32 	%f196, %f195, %f99, %f98;
	add.f32 	%f197, %f196, 0fCB40007F;
	neg.f32 	%f198, %f197;
	fma.rn.f32 	%f199, %f193, 0f3FB8AA3B, %f198;
	fma.rn.f32 	%f200, %f193, 0f32A57060, %f199;
	mov.b32 	%r48, %f196;
	shl.b32 	%r49, %r48, 23;
	mov.b32 	%f201, %r49;
	ex2.approx.ftz.f32 	%f202, %f200;
	mul.f32 	%f203, %f202, %f201;
	add.f32 	%f204, %f192, %f203;
	sub.f32 	%f205, %f293, %f94;
	fma.rn.f32 	%f206, %f205, 0f3BBB989D, 0f3F000000;
	cvt.sat.f32.f32 	%f207, %f206;
	fma.rm.f32 	%f208, %f207, %f99, %f98;
	add.f32 	%f209, %f208, 0fCB40007F;
	neg.f32 	%f210, %f209;
	fma.rn.f32 	%f211, %f205, 0f3FB8AA3B, %f210;
	fma.rn.f32 	%f212, %f205, 0f32A57060, %f211;
	mov.b32 	%r50, %f208;
	shl.b32 	%r51, %r50, 23;
	mov.b32 	%f213, %r51;
	ex2.approx.ftz.f32 	%f214, %f212;
	mul.f32 	%f215, %f214, %f213;
	add.f32 	%f216, %f204, %f215;
	sub.f32 	%f217, %f295, %f94;
	fma.rn.f32 	%f218, %f217, 0f3BBB989D, 0f3F000000;
	cvt.sat.f32.f32 	%f219, %f218;
	fma.rm.f32 	%f220, %f219, %f99, %f98;
	add.f32 	%f221, %f220, 0fCB40007F;
	neg.f32 	%f222, %f221;
	fma.rn.f32 	%f223, %f217, 0f3FB8AA3B, %f222;
	fma.rn.f32 	%f224, %f217, 0f32A57060, %f223;
	mov.b32 	%r52, %f220;
	shl.b32 	%r53, %r52, 23;
	mov.b32 	%f225, %r53;
	ex2.approx.ftz.f32 	%f226, %f224;
	mul.f32 	%f227, %f226, %f225;
	add.f32 	%f228, %f216, %f227;
	sub.f32 	%f229, %f297, %f94;
	fma.rn.f32 	%f230, %f229, 0f3BBB989D, 0f3F000000;
	cvt.sat.f32.f32 	%f231, %f230;
	fma.rm.f32 	%f232, %f231, %f99, %f98;
	add.f32 	%f233, %f232, 0fCB40007F;
	neg.f32 	%f234, %f233;
	fma.rn.f32 	%f235, %f229, 0f3FB8AA3B, %f234;
	fma.rn.f32 	%f236, %f229, 0f32A57060, %f235;
	mov.b32 	%r54, %f232;
	shl.b32 	%r55, %r54, 23;
	mov.b32 	%f237, %r55;
	ex2.approx.ftz.f32 	%f238, %f236;
	mul.f32 	%f239, %f238, %f237;
	add.f32 	%f240, %f228, %f239;
	sub.f32 	%f241, %f299, %f94;
	fma.rn.f32 	%f242, %f241, 0f3BBB989D, 0f3F000000;
	cvt.sat.f32.f32 	%f243, %f242;
	fma.rm.f32 	%f244, %f243, %f99, %f98;
	add.f32 	%f245, %f244, 0fCB40007F;
	neg.f32 	%f246, %f245;
	fma.rn.f32 	%f247, %f241, 0f3FB8AA3B, %f246;
	fma.rn.f32 	%f248, %f241, 0f32A57060, %f247;
	mov.b32 	%r56, %f244;
	shl.b32 	%r57, %r56, 23;
	mov.b32 	%f249, %r57;
	ex2.approx.ftz.f32 	%f250, %f248;
	mul.f32 	%f251, %f250, %f249;
	add.f32 	%f252, %f240, %f251;
	sub.f32 	%f253, %f301, %f94;
	fma.rn.f32 	%f254, %f253, 0f3BBB989D, 0f3F000000;
	cvt.sat.f32.f32 	%f255, %f254;
	fma.rm.f32 	%f256, %f255, %f99, %f98;
	add.f32 	%f257, %f256, 0fCB40007F;
	neg.f32 	%f258, %f257;
	fma.rn.f32 	%f259, %f253, 0f3FB8AA3B, %f258;
	fma.rn.f32 	%f260, %f253, 0f32A57060, %f259;
	mov.b32 	%r58, %f256;
	shl.b32 	%r59, %r58, 23;
	mov.b32 	%f261, %r59;
	ex2.approx.ftz.f32 	%f262, %f260;
	mul.f32 	%f263, %f262, %f261;
	add.f32 	%f264, %f252, %f263;
	mov.b32 	%r60, %f264;
	shfl.sync.bfly.b32	%r61|%p23, %r60, 16, 31, -1;
	mov.b32 	%f265, %r61;
	add.f32 	%f266, %f264, %f265;
	mov.b32 	%r62, %f266;
	shfl.sync.bfly.b32	%r63|%p24, %r62, 8, 31, -1;
	mov.b32 	%f267, %r63;
	add.f32 	%f268, %f266, %f267;
	mov.b32 	%r64, %f268;
	shfl.sync.bfly.b32	%r65|%p25, %r64, 4, 31, -1;
	mov.b32 	%f269, %r65;
	add.f32 	%f270, %f268, %f269;
	mov.b32 	%r66, %f270;
	shfl.sync.bfly.b32	%r67|%p26, %r66, 2, 31, -1;
	mov.b32 	%f271, %r67;
	add.f32 	%f272, %f270, %f271;
	mov.b32 	%r68, %f272;
	shfl.sync.bfly.b32	%r69|%p27, %r68, 1, 31, -1;
	mov.b32 	%f273, %r69;
	add.f32 	%f274, %f272, %f273;
	div.rn.f32 	%f57, %f107, %f274;
	div.rn.f32 	%f58, %f119, %f274;
	div.rn.f32 	%f59, %f131, %f274;
	div.rn.f32 	%f60, %f143, %f274;
	div.rn.f32 	%f61, %f155, %f274;
	div.rn.f32 	%f62, %f167, %f274;
	div.rn.f32 	%f63, %f179, %f274;
	div.rn.f32 	%f64, %f191, %f274;
	div.rn.f32 	%f65, %f203, %f274;
	div.rn.f32 	%f66, %f215, %f274;
	div.rn.f32 	%f67, %f227, %f274;
	div.rn.f32 	%f68, %f239, %f274;
	div.rn.f32 	%f69, %f251, %f274;
	div.rn.f32 	%f70, %f263, %f274;
	mad.lo.s64 	%rd36, %rd43, %rd21, %rd35;
	cvta.to.global.u64 	%rd37, %rd20;
	shl.b64 	%rd38, %rd36, 2;
	add.s64 	%rd16, %rd37, %rd38;
	@%p17 bra 	$L__BB103_34;
	st.global.f32 	[%rd16], %f57;
$L__BB103_34:
	cvt.u64.u32 	%rd39, %r20;
	setp.le.s64 	%p28, %rd23, %rd39;
	@%p28 bra 	$L__BB103_36;
	st.global.f32 	[%rd16+128], %f58;
$L__BB103_36:
	setp.le.s64 	%p29, %rd23, %rd2;
	@%p29 bra 	$L__BB103_38;
	st.global.f32 	[%rd16+256], %f59;
$L__BB103_38:
	setp.le.s64 	%p30, %rd23, %rd3;
	@%p30 bra 	$L__BB103_40;
	st.global.f32 	[%rd16+384], %f60;
$L__BB103_40:
	setp.le.s64 	%p31, %rd23, %rd4;
	@%p31 bra 	$L__BB103_42;
	st.global.f32 	[%rd16+512], %f61;
$L__BB103_42:
	setp.le.s64 	%p32, %rd23, %rd5;
	@%p32 bra 	$L__BB103_44;
	st.global.f32 	[%rd16+640], %f62;
$L__BB103_44:
	setp.le.s64 	%p33, %rd23, %rd6;
	@%p33 bra 	$L__BB103_46;
	st.global.f32 	[%rd16+768], %f63;
$L__BB103_46:
	setp.le.s64 	%p34, %rd23, %rd7;
	@%p34 bra 	$L__BB103_48;
	st.global.f32 	[%rd16+896], %f64;
$L__BB103_48:
	setp.le.s64 	%p35, %rd23, %rd8;
	@%p35 bra 	$L__BB103_50;
	st.global.f32 	[%rd16+1024], %f65;
$L__BB103_50:
	setp.le.s64 	%p36, %rd23, %rd9;
	@%p36 bra 	$L__BB103_52;
	st.global.f32 	[%rd16+1152], %f66;
$L__BB103_52:
	setp.le.s64 	%p37, %rd23, %rd10;
	@%p37 bra 	$L__BB103_54;
	st.global.f32 	[%rd16+1280], %f67;
$L__BB103_54:
	setp.le.s64 	%p38, %rd23, %rd11;
	@%p38 bra 	$L__BB103_56;
	st.global.f32 	[%rd16+1408], %f68;
$L__BB103_56:
	setp.le.s64 	%p39, %rd23, %rd12;
	@%p39 bra 	$L__BB103_58;
	st.global.f32 	[%rd16+1536], %f69;
$L__BB103_58:
	setp.le.s64 	%p40, %rd23, %rd13;
	@%p40 bra 	$L__BB103_60;
	st.global.f32 	[%rd16+1664], %f70;
$L__BB103_60:
	ld.param.u64 	%rd42, [_Z15SoftmaxWarpImplI10DirectLoadIffE11DirectStoreIffEfLi1ELi14ELi32ELi1ELb1EL9Algorithm0EEvT_T0_ll_param_2];
	cvt.s64.s32 	%rd40, %r74;
	add.s64 	%rd43, %rd43, %rd40;
	setp.lt.s64 	%p41, %rd43, %rd42;
	@%p41 bra 	$L__BB103_4;
$L__BB103_61:
	ret;

}
	// .globl	_Z15SoftmaxWarpImplI10DirectLoadIffE11DirectStoreIffEfLi1ELi15ELi32ELi1ELb0EL9Algorithm0EEvT_T0_ll
.visible .entry _Z15SoftmaxWarpImplI10DirectLoadIffE11DirectStoreIffEfLi1ELi15ELi32ELi1ELb0EL9Algorithm0EEvT_T0_ll(
	.param .align 8 .b8 _Z15SoftmaxWarpImplI10DirectLoadIffE11DirectStoreIffEfLi1ELi15ELi32ELi1ELb0EL9Algorithm0EEvT_T0_ll_param_0[16],
	.param .align 8 .b8 _Z15SoftmaxWarpImplI10DirectLoadIffE11DirectStoreIffEfLi1ELi15ELi32ELi1ELb0EL9Algorithm0EEvT_T0_ll_param_1[16],
	.param .u64 _Z15SoftmaxWarpImplI10DirectLoadIffE11DirectStoreIffEfLi1ELi15ELi32ELi1ELb0EL9Algorithm0EEvT_T0_ll_param_2,
	.param .u64 _Z15SoftmaxWarpImplI10DirectLoadIffE11DirectStoreIffEfLi1ELi15ELi32ELi1ELb0EL9Algorithm0EEvT_T0_ll_param_3
)
{
	.reg .pred 	%p<14>;
	.reg .b32 	%r<58>;
	.reg .b32 	%f<248>;
	.reg .b64 	%rd<29>;

	ld.param.u64 	%rd13, [_Z15SoftmaxWarpImplI10DirectLoadIffE11DirectStoreIffEfLi1ELi15ELi32ELi1ELb0EL9Algorithm0EEvT_T0_ll_param_1+8];
	ld.param.u64 	%rd12, [_Z15SoftmaxWarpImplI10DirectLoadIffE11DirectStoreIffEfLi1ELi15ELi32ELi1ELb0EL9Algorithm0EEvT_T0_ll_param_1];
	ld.param.u64 	%rd11, [_Z15SoftmaxWarpImplI10DirectLoadIffE11DirectStoreIffEfLi1ELi15ELi32ELi1ELb0EL9Algorithm0EEvT_T0_ll_param_0+8];
	ld.param.u64 	%rd10, [_Z15SoftmaxWarpImplI10DirectLoadIffE11DirectStoreIffEfLi1ELi15ELi32ELi1ELb0EL9Algorithm0EEvT_T0_ll_param_0];
	ld.param.u64 	%rd14, [_Z15SoftmaxWarpImplI10DirectLoadIffE11DirectStoreIffEfLi1ELi15ELi32ELi1ELb0EL9Algorithm0EEvT_T0_ll_param_2];
	ld.param.u64 	%rd15, [_Z15SoftmaxWarpImplI10DirectLoadIffE11DirectStoreIffEfLi1ELi15ELi32ELi1ELb0EL9Algorithm0EEvT_T0_ll_param_3];
	setp.lt.s64 	%p1, %rd15, 481;
	@%p1 bra 	$L__BB104_2;
	mov.u64 	%rd16, $str;
	cvta.global.u64 	%rd17, %rd16;
	mov.u64 	%rd18, $str$1;
	cvta.global.u64 	%rd19, %rd18;
	mov.u64 	%rd20, __unnamed_105;
	cvta.global.u64 	%rd21, %rd20;
	{ // callseq 104, 0
	.param .b64 param0;
	st.param.b64 	[param0], %rd17;
	.param .b64 param1;
	st.param.b64 	[param1], %rd19;
	.param .b32 param2;
	st.param.b32 	[param2], 358;
	.param .b64 param3;
	st.param.b64 	[param3], %rd21;
	.param .b64 param4;
	st.param.b64 	[param4], 1;
	call.uni 
	__assertfail, 
	(
	param0, 
	param1, 
	param2, 
	param3, 
	param4
	);
	} // callseq 104
$L__BB104_2:
	mov.u32 	%r2, %nctaid.x;
	mov.u32 	%r3, %ntid.y;
	mul.lo.s32 	%r1, %r2, %r3;
	mov.u32 	%r4, %ctaid.x;
	mov.u32 	%r5, %tid.y;
	mad.lo.s32 	%r6, %r4, %r3, %r5;
	cvt.s64.s32 	%rd28, %r6;
	setp.le.s64 	%p2, %rd14, %rd28;
	@%p2 bra 	$L__BB104_5;
	mov.u32 	%r7, %tid.x;
	cvt.u64.u32 	%rd4, %r7;
	cvta.to.global.u64 	%rd5, %rd12;
	cvta.to.global.u64 	%rd6, %rd10;
	cvt.s64.s32 	%rd7, %r1;
$L__BB104_4:
	mad.lo.s64 	%rd22, %rd28, %rd11, %rd4;
	shl.b64 	%rd23, %rd22, 2;
	add.s64 	%rd24, %rd6, %rd23;
	ld.global.f32 	%f1, [%rd24];
	max.f32 	%f2, %f1, 0fFF800000;
	ld.global.f32 	%f3, [%rd24+128];
	max.f32 	%f4, %f2, %f3;
	ld.global.f32 	%f5, [%rd24+256];
	max.f32 	%f6, %f4, %f5;
	ld.global.f32 	%f7, [%rd24+384];
	max.f32 	%f8, %f6, %f7;
	ld.global.f32 	%f9, [%rd24+512];
	max.f32 	%f10, %f8, %f9;
	ld.global.f32 	%f11, [%rd24+640];
	max.f32 	%f12, %f10, %f11;
	ld.global.f32 	%f13, [%rd24+768];
	max.f32 	%f14, %f12, %f13;
	ld.global.f32 	%f15, [%rd24+896];
	max.f32 	%f16, %f14, %f15;
	ld.global.f32 	%f17, [%rd24+1024];
	max.f32 	%f18, %f16, %f17;
	ld.global.f32 	%f19, [%rd24+1152];
	max.f32 	%f20, %f18, %f19;
	ld.global.f32 	%f21, [%rd24+1280];
	max.f32 	%f22, %f20, %f21;
	ld.global.f32 	%f23, [%rd24+1408];
	max.f32 	%f24, %f22, %f23;
	ld.global.f32 	%f25, [%rd24+1536];
	max.f32 	%f26, %f24, %f25;
	ld.global.f32 	%f27, [%rd24+1664];
	max.f32 	%f28, %f26, %f27;
	ld.global.f32 	%f29, [%rd24+1792];
	max.f32 	%f30, %f28, %f29;
	mov.b32 	%r8, %f30;
	shfl.sync.bfly.b32	%r9|%p3, %r8, 16, 31, -1;
	mov.b32 	%f31, %r9;
	max.f32 	%f32, %f30, %f31;
	mov.b32 	%r10, %f32;
	shfl.sync.bfly.b32	%r11|%p4, %r10, 8, 31, -1;
	mov.b32 	%f33, %r11;
	max.f32 	%f34, %f32, %f33;
	mov.b32 	%r12, %f34;
	shfl.sync.bfly.b32	%r13|%p5, %r12, 4, 31, -1;
	mov.b32 	%f35, %r13;
	max.f32 	%f36, %f34, %f35;
	mov.b32 	%r14, %f36;
	shfl.sync.bfly.b32	%r15|%p6, %r14, 2, 31, -1;
	mov.b32 	%f37, %r15;
	max.f32 	%f38, %f36, %f37;
	mov.b32 	%r16, %f38;
	shfl.sync.bfly.b32	%r17|%p7, %r16, 1, 31, -1;
	mov.b32 	%f39, %r17;
	max.f32 	%f40, %f38, %f39;
	sub.f32 	%f41, %f1, %f40;
	fma.rn.f32 	%f42, %f41, 0f3BBB989D, 0f3F000000;
	cvt.sat.f32.f32 	%f43, %f42;
	mov.f32 	%f44, 0f4B400001;
	mov.f32 	%f45, 0f437C0000;
	fma.rm.f32 	%f46, %f43, %f45, %f44;
	add.f32 	%f47, %f46, 0fCB40007F;
	neg.f32 	%f48, %f47;
	fma.rn.f32 	%f49, %f41, 0f3FB8AA3B, %f48;
	fma.rn.f32 	%f50, %f41, 0f32A57060, %f49;
	mov.b32 	%r18, %f46;
	shl.b32 	%r19, %r18, 23;
	mov.b32 	%f51, %r19;
	ex2.approx.ftz.f32 	%f52, %f50;
	mul.f32 	%f53, %f52, %f51;
	add.f32 	%f54, %f53, 0f00000000;
	sub.f32 	%f55, %f3, %f40;
	fma.rn.f32 	%f56, %f55, 0f3BBB989D, 0f3F000000;
	cvt.sat.f32.f32 	%f57, %f56;
	fma.rm.f32 	%f58, %f57, %f45, %f44;
	add.f32 	%f59, %f58, 0fCB40007F;
	neg.f32 	%f60, %f59;
	fma.rn.f32 	%f61, %f55, 0f3FB8AA3B, %f60;
	fma.rn.f32 	%f62, %f55, 0f32A57060, %f61;
	mov.b32 	%r20, %f58;
	shl.b32 	%r21, %r20, 23;
	mov.b32 	%f63, %r21;
	ex2.approx.ftz.f32 	%f64, %f62;
	mul.f32 	%f65, %f64, %f63;
	add.f32 	%f66, %f54, %f65;
	sub.f32 	%f67, %f5, %f40;
	fma.rn.f32 	%f68, %f67, 0f3BBB989D, 0f3F000000;
	cvt.sat.f32.f32 	%f69, %f68;
	fma.rm.f32 	%f70, %f69, %f45, %f44;
	add.f32 	%f71, %f70, 0fCB40007F;
	neg.f32 	%f72, %f71;
	fma.rn.f32 	%f73, %f67, 0f3FB8AA3B, %f72;
	fma.rn.f32 	%f74, %f67, 0f32A57060, %f73;
	mov.b32 	%r22, %f70;
	shl.b32 	%r23, %r22, 23;
	mov.b32 	%f75, %r23;
	ex2.approx.ftz.f32 	%f76, %f74;
	mul.f32 	%f77, %f76, %f75;
	add.f32 	%f78, %f66, %f77;
	sub.f32 	%f79, %f7, %f40;
	fma.rn.f32 	%f80, %f79, 0f3BBB989D, 0f3F000000;
	cvt.sat.f32.f32 	%f81, %f80;
	fma.rm.f32 	%f82, %f81, %f45, %f44;
	add.f32 	%f83, %f82, 0fCB40007F;
	neg.f32 	%f84, %f83;
	fma.rn.f32 	%f85, %f79, 0f3FB8AA3B, %f84;
	fma.rn.f32 	%f86, %f79, 0f32A57060, %f85;
	mov.b32 	%r24, %f82;
	shl.b32 	%r25, %r24, 23;
	mov.b32 	%f87, %r25;
	ex2.approx.ftz.f32 	%f88, %f86;
	mul.f32 	%f89, %f88, %f87;
	add.f32 	%f90, %f78, %f89;
	sub.f32 	%f91, %f9, %f40;
	fma.rn.f32 	%f92, %f91, 0f3BBB989D, 0f3F000000;
	cvt.sat.f32.f32 	%f93, %f92;
	fma.rm.f32 	%f94, %f93, %f45, %f44;
	add.f32 	%f95, %f94, 0fCB40007F;
	neg.f32 	%f96, %f95;
	fma.rn.f32 	%f97, %f91, 0f3FB8AA3B, %f96;
	fma.rn.f32 	%f98, %f91, 0f32A57060, %f97;
	mov.b32 	%r26, %f94;
	shl.b32 	%r27, %r26, 23;
	mov.b32 	%f99, %r27;
	ex2.approx.ftz.f32 	%f100, %f98;
	mul.f32 	%f101, %f100, %f99;
	add.f32 	%f102, %f90, %f101;
	sub.f32 	%f103, %f11, %f40;
	fma.rn.f32 	%f104, %f103, 0f3BBB989D, 0f3F000000;
	cvt.sat.f32.f32 	%f105, %f104;
	fma.rm.f32 	%f106, %f105, %f45, %f44;
	add.f32 	%f107, %f106, 0fCB40007F;
	neg.f32 	%f108, %f107;
	fma.rn.f32 	%f109, %f103, 0f3FB8AA3B, %f108;
	fma.rn.f32 	%f110, %f103, 0f32A57060, %f109;
	mov.b32 	%r28, %f106;
	shl.b32 	%r29, %r28, 23;
	mov.b32 	%f111, %r29;
	ex2.approx.ftz.f32 	%f112, %f110;
	mul.f32 	%f113, %f112, %f111;
	add.f32 	%f114, %f102, %f113;
	sub.f32 	%f115, %f13, %f40;
	fma.rn.f32 	%f116, %f115, 0f3BBB989D, 0f3F000000;
	cvt.sat.f32.f32 	%f117, %f116;
	fma.rm.f32 	%f118, %f117, %f45, %f44;
	add.f32 	%f119, %f118, 0fCB40007F;
	neg.f32 	%f120, %f119;
	fma.rn.f32 	%f121, %f115, 0f3FB8AA3B, %f120;
	fma.rn.f32 	%f122, %f115, 0f32A57060, %f121;
	mov.b32 	%r30, %f118;
	shl.b32 	%r31, %r30, 23;
	mov.b32 	%f123, %r31;
	ex2.approx.ftz.f32 	%f124, %f122;
	mul.f32 	%f125, %f124, %f123;
	add.f32 	%f126, %f114, %f125;
	sub.f32 	%f127, %f15, %f40;
	fma.rn.f32 	%f128, %f127, 0f3BBB989D, 0f3F000000;
	cvt.sat.f32.f32 	%f129, %f128;
	fma.rm.f32 	%f130, %f129, %f45, %f44;
	add.f32 	%f131, %f130, 0fCB40007F;
	neg.f32 	%f132, %f131;
	fma.rn.f32 	%f133, %f127, 0f3FB8AA3B, %f132;
	fma.rn.f32 	%f134, %f127, 0f32A57060, %f133;
	mov.b32 	%r32, %f130;
	shl.b32 	%r33, %r32, 23;
	mov.b32 	%f135, %r33;
	ex2.approx.ftz.f32 	%f136, %f134;
	mul.f32 	%f137, %f136, %f135;
	add.f32 	%f138, %f126, %f137;
	sub.f32 	%f139, %f17, %f40;
	fma.rn.f32 	%f140, %f139, 0f3BBB989D, 0f3F000000;
	cvt.sat.f32.f32 	%f141, %f140;
	fma.rm.f32 	%f142, %f141, %f45, %f44;
	add.f32 	%f143, %f142, 0fCB40007F;
	neg.f32 	%f144, %f143;
	fma.rn.f32 	%f145, %f139, 0f3FB8AA3B, %f144;
	fma.rn.f32 	%f146, %f139, 0f32A57060, %f145;
	mov.b32 	%r34, %f142;
	shl.b32 	%r35, %r34, 23;
	mov.b32 	%f147, %r35;
	ex2.approx.ftz.f32 	%f148, %f146;
	mul.f32 	%f149, %f148, %f147;
	add.f32 	%f150, %f138, %f149;
	sub.f32 	%f151, %f19, %f40;
	fma.rn.f32 	%f152, %f151, 0f3BBB989D, 0f3F000000;
	cvt.sat.f32.f32 	%f153, %f152;
	fma.rm.f32 	%f154, %f153, %f45, %f44;
	add.f32 	%f155, %f154, 0fCB40007F;
	neg.f32 	%f156, %f155;
	fma.rn.f32 	%f157, %f151, 0f3FB8AA3B, %f156;
	fma.rn.f32 	%f158, %f151, 0f32A57060, %f157;
	mov.b32 	%r36, %f154;
	shl.b32 	%r37, %r36, 23;
	mov.b32 	%f159, %r37;
	ex2.approx.ftz.f32 	%f160, %f158;
	mul.f32 	%f161, %f160, %f159;
	add.f32 	%f162, %f150, %f161;
	sub.f32 	%f163, %f21, %f40;
	fma.rn.f32 	%f164, %f163, 0f3BBB989D, 0f3F000000;
	cvt.sat.f32.f32 	%f165, %f164;
	fma.rm.f32 	%f166, %f165, %f45, %f44;
	add.f32 	%f167, %f166, 0fCB40007F;
	neg.f32 	%f168, %f167;
	fma.rn.f32 	%f169, %f163, 0f3FB8AA3B, %f168;
	fma.rn.f32 	%f170, %f163, 0f32A57060, %f169;
	mov.b32 	%r38, %f166;
	shl.b32 	%r39, %r38, 23;
	mov.b32 	%f171, %r39;
	ex2.approx.ftz.f32 	%f172, %f170;
	mul.f32 	%f173, %f172, %f171;
	add.f32 	%f174, %f162, %f173;
	sub.f32 	%f175, %f23, %f40;
	fma.rn.f32 	%f176, %f175, 0f3BBB989D, 0f3F000000;
	cvt.sat.f32.f32 	%f177, %f176;
	fma.rm.f32 	%f178, %f177, %f45, %f44;
	add.f32 	%f179, %f178, 0fCB40007F;
	neg.f32 	%f180, %f179;
	fma.rn.f32 	%f181, %f175, 0f3FB8AA3B, %f180;
	fma.rn.f32 	%f182, %f175, 0f32A57060, %f181;
	mov.b32 	%r40, %f178;
	shl.b32 	%r41, %r40, 23;
	mov.b32 	%f183, %r41;
	ex2.approx.ftz.f32 	%f184, %f182;
	mul.f32 	%f185, %f184, %f183;
	add.f32 	%f186, %f174, %f185;
	sub.f32 	%f187, %f25, %f40;
	fma.rn.f32 	%f188, %f187, 0f3BBB989D, 0f3F000000;
	cvt.sat.f32.f32 	%f189, %f188;
	fma.rm.f32 	%f190, %f189, %f45, %f44;
	add.f32 	%f191, %f190, 0fCB40007F;
	neg.f32 	%f192, %f191;
	fma.rn.f32 	%f193, %f187, 0f3FB8AA3B, %f192;
	fma.rn.f32 	%f194, %f187, 0f32A57060, %f193;
	mov.b32 	%r42, %f190;
	shl.b32 	%r43, %r42, 23;
	mov.b32 	%f195, %r43;
	ex2.approx.ftz.f32 	%f196, %f194;
	mul.f32 	%f197, %f196, %f195;
	add.f32 	%f198, %f186, %f197;
	sub.f32 	%f199, %f27, %f40;
	fma.rn.f32 	%f200, %f199, 0f3BBB989D, 0f3F000000;
	cvt.sat.f32.f32 	%f201, %f200;
	fma.rm.f32 	%f202, %f201, %f45, %f44;
	add.f32 	%f203, %f202, 0fCB40007F;
	neg.f32 	%f204, %f203;
	fma.rn.f32 	%f205, %f199, 0f3FB8AA3B, %f204;
	fma.rn.f32 	%f206, %f199, 0f32A57060, %f205;
	mov.b32 	%r44, %f202;
	shl.b32 	%r45, %r44, 23;
	mov.b32 	%f207, %r45;
	ex2.approx.ftz.f32 	%f208, %f206;
	mul.f32 	%f209, %f208, %f207;
	add.f32 	%f210, %f198, %f209;
	sub.f32 	%f211, %f29, %f40;
	fma.rn.f32 	%f212, %f211, 0f3BBB989D, 0f3F000000;
	cvt.sat.f32.f32 	%f213, %f212;
	fma.rm.f32 	%f214, %f213, %f45, %f44;
	add.f32 	%f215, %f214, 0fCB40007F;
	neg.f32 	%f216, %f215;
	fma.rn.f32 	%f217, %f211, 0f3FB8AA3B, %f216;
	fma.rn.f32 	%f218, %f211, 0f32A57060, %f217;
	mov.b32 	%r46, %f214;
	shl.b32 	%r47, %r46, 23;
	mov.b32 	%f219, %r47;
	ex2.approx.ftz.f32 	%f220, %f218;
	mul.f32 	%f221, %f220, %f219;
	add.f32 	%f222, %f210, %f221;
	mov.b32 	%r48, %f222;
	shfl.sync.bfly.b32	%r49|%p8, %r48, 16, 31, -1;
	mov.b32 	%f223, %r49;
	add.f32 	%f224, %f222, %f223;
	mov.b32 	%r50, %f224;
	shfl.sync.bfly.b32	%r51|%p9, %r50, 8, 31, -1;
	mov.b32 	%f225, %r51;
	add.f32 	%f226, %f224, %f225;
	mov.b32 	%r52, %f226;
	shfl.sync.bfly.b32	%r53|%p10, %r52, 4, 31, -1;
	mov.b32 	%f227, %r53;
	add.f32 	%f228, %f226, %f227;
	mov.b32 	%r54, %f228;
	shfl.sync.bfly.b32	%r55|%p11, %r54, 2, 31, -1;
	mov.b32 	%f229, %r55;
	add.f32 	%f230, %f228, %f229;
	mov.b32 	%r56, %f230;
	shfl.sync.bfly.b32	%r57|%p12, %r56, 1, 31, -1;
	mov.b32 	%f231, %r57;
	add.f32 	%f232, %f230, %f231;
	div.rn.f32 	%f233, %f53, %f232;
	div.rn.f32 	%f234, %f65, %f232;
	div.rn.f32 	%f235, %f77, %f232;
	div.rn.f32 	%f236, %f89, %f232;
	div.rn.f32 	%f237, %f101, %f232;
	div.rn.f32 	%f238, %f113, %f232;
	div.rn.f32 	%f239, %f125, %f232;
	div.rn.f32 	%f240, %f137, %f232;
	div.rn.f32 	%f241, %f149, %f232;
	div.rn.f32 	%f242, %f161, %f232;
	div.rn.f32 	%f243, %f173, %f232;
	div.rn.f32 	%f244, %f185, %f232;
	div.rn.f32 	%f245, %f197, %f232;
	div.rn.f32 	%f246, %f209, %f232;
	div.rn.f32 	%f247, %f221, %f232;
	mad.lo.s64 	%rd25, %rd28, %rd13, %rd4;
	shl.b64 	%rd26, %rd25, 2;
	add.s64 	%rd27, %rd5, %rd26;
	st.global.f32 	[%rd27], %f233;
	st.global.f32 	[%rd27+128], %f234;
	st.global.f32 	[%rd27+256], %f235;
	st.global.f32 	[%rd27+384], %f236;
	st.global.f32 	[%rd27+512], %f237;
	st.global.f32 	[%rd27+640], %f238;
	st.global.f32 	[%rd27+768], %f239;
	st.global.f32 	[%rd27+896], %f240;
	st.global.f32 	[%rd27+1024], %f241;
	st.global.f32 	[%rd27+1152], %f242;
	st.global.f32 	[%rd27+1280], %f243;
	st.global.f32 	[%rd27+1408], %f244;
	st.global.f32 	[%rd27+1536], %f245;
	st.global.f32 	[%rd27+1664], %f246;
	st.global.f32 	[%rd27+1792], %f247;
	add.s64 	%rd28, %rd28, %rd7;
	setp.lt.s64 	%p13, %rd28, %rd14;
	@%p13 bra 	$L__BB104_4;
$L__BB104_5:
	ret;

}
	// .globl	_Z15SoftmaxWarpImplI10DirectLoadIffE11DirectStoreIffEfLi1ELi15ELi32ELi1ELb1EL9Algorithm0EEvT_T0_ll
.visible .entry _Z15SoftmaxWarpImplI10DirectLoadIffE11DirectStoreIffEfLi1ELi15ELi32ELi1ELb1EL9Algorithm0EEvT_T0_ll(
	.param .align 8 .b8 _Z15SoftmaxWarpImplI10DirectLoadIffE11DirectStoreIffEfLi1ELi15ELi32ELi1ELb1EL9Algorithm0EEvT_T0_ll_param_0[16],
	.param .align 8 .b8 _Z15SoftmaxWarpImplI10DirectLoadIffE11DirectStoreIffEfLi1ELi15ELi32ELi1ELb1EL9Algorithm0EEvT_T0_ll_param_1[16],
	.param .u64 _Z15SoftmaxWarpImplI10DirectLoadIffE11DirectStoreIffEfLi1ELi15ELi32ELi1ELb1EL9Algorithm0EEvT_T0_ll_param_2,
	.param .u64 _Z15SoftmaxWarpImplI10DirectLoadIffE11DirectStoreIffEfLi1ELi15ELi32ELi1ELb1EL9Algorithm0EEvT_T0_ll_param_3
)
{
	.reg .pred 	%p<44>;
	.reg .b32 	%r<72>;
	.reg .b32 	%f<323>;
	.reg .b64 	%rd<42>;

	ld.param.u64 	%rd28, [_Z15SoftmaxWarpImplI10DirectLoadIffE11DirectStoreIffEfLi1ELi15ELi32ELi1ELb1EL9Algorithm0EEvT_T0_ll_param_0+8];
	ld.param.u64 	%rd27, [_Z15SoftmaxWarpImplI10DirectLoadIffE11DirectStoreIffEfLi1ELi15ELi32ELi1ELb1EL9Algorithm0EEvT_T0_ll_param_0];
	ld.param.u64 	%rd2, [_Z15SoftmaxWarpImplI10DirectLoadIffE11DirectStoreIffEfLi1ELi15ELi32ELi1ELb1EL9Algorithm0EEvT_T0_ll_param_1];
	ld.param.u64 	%rd3, [_Z15SoftmaxWarpImplI10DirectLoadIffE11DirectStoreIffEfLi1ELi15ELi32ELi1ELb1EL9Algorithm0EEvT_T0_ll_param_1+8];
	ld.param.u64 	%rd29, [_Z15SoftmaxWarpImplI10DirectLoadIffE11DirectStoreIffEfLi1ELi15ELi32ELi1ELb1EL9Algorithm0EEvT_T0_ll_param_2];
	ld.param.u64 	%rd30, [_Z15SoftmaxWarpImplI10DirectLoadIffE11DirectStoreIffEfLi1ELi15ELi32ELi1ELb1EL9Algorithm0EEvT_T0_ll_param_3];
	setp.lt.s64 	%p1, %rd30, 481;
	@%p1 bra 	$L__BB105_2;
	mov.u64 	%rd31, $str;
	cvta.global.u64 	%rd32, %rd31;
	mov.u64 	%rd33, $str$1;
	cvta.global.u64 	%rd34, %rd33;
	mov.u64 	%rd35, __unnamed_106;
	cvta.global.u64 	%rd36, %rd35;
	{ // callseq 105, 0
	.param .b64 param0;
	st.param.b64 	[param0], %rd32;
	.param .b64 param1;
	st.param.b64 	[param1], %rd34;
	.param .b32 param2;
	st.param.b32 	[param2], 358;
	.param .b64 param3;
	st.param.b64 	[param3], %rd36;
	.param .b64 param4;
	st.param.b64 	[param4], 1;
	call.uni 
	__assertfail, 
	(
	param0, 
	param1, 
	param2, 
	param3, 
	param4
	);
	} // callseq 105
$L__BB105_2:
	mov.u32 	%r2, %nctaid.x;
	mov.u32 	%r3, %ntid.y;
	mul.lo.s32 	%r1, %r2, %r3;
	mov.u32 	%r4, %ctaid.x;
	mov.u32 	%r5, %tid.y;
	mad.lo.s32 	%r6, %r4, %r3, %r5;
	cvt.s64.s32 	%rd41, %r6;
	setp.le.s64 	%p2, %rd29, %rd41;
	@%p2 bra 	$L__BB105_65;
	mov.u32 	%r7, %tid.x;
	cvt.u64.u32 	%rd5, %r7;
	add.s32 	%r8, %r7, 32;
	cvt.u64.u32 	%rd6, %r8;
	add.s32 	%r9, %r7, 64;
	cvt.u64.u32 	%rd7, %r9;
	add.s32 	%r10, %r7, 96;
	cvt.u64.u32 	%rd8, %r10;
	add.s32 	%r11, %r7, 128;
	cvt.u64.u32 	%rd9, %r11;
	add.s32 	%r12, %r7, 160;
	cvt.u64.u32 	%rd10, %r12;
	add.s32 	%r13, %r7, 192;
	cvt.u64.u32 	%rd11, %r13;
	add.s32 	%r14, %r7, 224;
	cvt.u64.u32 	%rd12, %r14;
	add.s32 	%r15, %r7, 256;
	cvt.u64.u32 	%rd13, %r15;
	add.s32 	%r16, %r7, 288;
	cvt.u64.u32 	%rd14, %r16;
	add.s32 	%r17, %r7, 320;
	cvt.u64.u32 	%rd15, %r17;
	add.s32 	%r18, %r7, 352;
	cvt.u64.u32 	%rd16, %r18;
	add.s32 	%r19, %r7, 384;
	cvt.u64.u32 	%rd17, %r19;
	add.s32 	%r20, %r7, 416;
	cvt.u64.u32 	%rd18, %r20;
	add.s32 	%r21, %r7, 448;
	cvt.u64.u32 	%rd19, %r21;
	cvta.to.global.u64 	%rd20, %rd2;
	cvta.to.global.u64 	%rd21, %rd27;
	cvt.s64.s32 	%rd22, %r1;
$L__BB105_4:
	setp.le.s64 	%p3, %rd30, %rd5;
	mad.lo.s64 	%rd37, %rd41, %rd28, %rd5;
	shl.b64 	%rd38, %rd37, 2;
	add.s64 	%rd24, %rd21, %rd38;
	mov.f32 	%f293, 0fFF800000;
	mov.f32 	%f296, %f293;
	@%p3 bra 	$L__BB105_6;
	ld.global.f32 	%f293, [%rd24];
	max.f32 	%f296, %f293, 0fFF800000;
$L__BB105_6:
	setp.le.s64 	%p4, %rd30, %rd6;
	mov.f32 	%f295, 0fFF800000;
	@%p4 bra 	$L__BB105_8;
	ld.global.f32 	%f295, [%rd24+128];
	max.f32 	%f296, %f296, %f295;
$L__BB105_8:
	setp.le.s64 	%p5, %rd30, %rd7;
	mov.f32 	%f297, 0fFF800000;
	@%p5 bra 	$L__BB105_10;
	ld.global.f32 	%f297, [%rd24+256];
	max.f32 	%f296, %f296, %f297;
$L__BB105_10:
	setp.le.s64 	%p6, %rd30, %rd8;
	mov.f32 	%f299, 0fFF800000;
	@%p6 bra 	$L__BB105_12;
	ld.global.f32 	%f299, [%rd24+384];
	max.f32 	%f296, %f296, %f299;
$L__BB105_12:
	setp.le.s64 	%p7, %rd30, %rd9;
	mov.f32 	%f301, 0fFF800000;
	@%p7 bra 	$L__BB105_14;
	ld.global.f32 	%f301, [%rd24+512];
	max.f32 	%f296, %f296, %f301;
$L__BB105_14:
	setp.le.s64 	%p8, %rd30, %rd10;
	mov.f32 	%f303, 0fFF800000;
	@%p8 bra 	$L__BB105_16;
	ld.global.f32 	%f303, [%rd24+640];
	max.f32 	%f296, %f296, %f303;
$L__BB105_16:
	setp.le.s64 	%p9, %rd30, %rd11;
	mov.f32 	%f305, 0fFF800000;
	@%p9 bra 	$L__BB105_18;
	ld.global.f32 	%f305, [%rd24+768];
	max.f32 	%f296, %f296, %f305;
$L__BB105_18:
	setp.le.s64 	%p10, %rd30, %rd12;
	mov.f32 	%f307, 0fFF800000;
	@%p10 bra 	$L__BB105_20;
	ld.global.f32 	%f307, [%rd24+896];
	max.f32 	%f296, %f296, %f307;
$L__BB105_20:
	setp.le.s64 	%p11, %rd30, %rd13;
	mov.f32 	%f309, 0fFF800000;
	@%p11 bra 	$L__BB105_22;
	ld.global.f32 	%f309, [%rd24+1024];
	max.f32 	%f296, %f296, %f309;
$L__BB105_22:
	setp.le.s64 	%p12, %rd30, %rd14;
	mov.f32 	%f311, 0fFF800000;
	@%p12 bra 	$L__BB105_24;
	ld.global.f32 	%f311, [%rd24+1152];
	max.f32 	%f296, %f296, %f311;
$L__BB105_24:
	setp.le.s64 	%p13, %rd30, %rd15;
	mov.f32 	%f313, 0fFF800000;
	@%p13 bra 	$L__BB105_26;
	ld.global.f32 	%f313, [%rd24+1280];
	max.f32 	%f296, %f296, %f313;
$L__BB105_26:
	setp.le.s64 	%p14, %rd30, %rd16;
	mov.f32 	%f315, 0fFF800000;
	@%p14 bra 	$L__BB105_28;
	ld.global.f32 	%f315, [%rd24+1408];
	max.f32 	%f296, %f296, %f315;
$L__BB105_28:
	setp.le.s64 	%p15, %rd30, %rd17;
	mov.f32 	%f317, 0fFF800000;
	@%p15 bra 	$L__BB105_30;
	ld.global.f32 	%f317, [%rd24+1536];
	max.f32 	%f296, %f296, %f317;
$L__BB105_30:
	setp.le.s64 	%p16, %rd30, %rd18;
	mov.f32 	%f319, 0fFF800000;
	@%p16 bra 	$L__BB105_32;
	ld.global.f32 	%f319, [%rd24+1664];
	max.f32 	%f296, %f296, %f319;
$L__BB105_32:
	setp.le.s64 	%p17, %rd30, %rd19;
	mov.f32 	%f321, 0fFF800000;
	@%p17 bra 	$L__BB105_34;
	ld.global.f32 	%f321, [%rd24+1792];
	max.f32 	%f296, %f296, %f321;
$L__BB105_34:
	setp.le.s64 	%p18, %rd30, %rd5;
	mov.b32 	%r22, %f296;
	shfl.sync.bfly.b32	%r23|%p19, %r22, 16, 31, -1;
	mov.b32 	%f91, %r23;
	max.f32 	%f92, %f296, %f91;
	mov.b32 	%r24, %f92;
	shfl.sync.bfly.b32	%r25|%p20, %r24, 8, 31, -1;
	mov.b32 	%f93, %r25;
	max.f32 	%f94, %f92, %f93;
	mov.b32 	%r26, %f94;
	shfl.sync.bfly.b32	%r27|%p21, %r26, 4, 31, -1;
	mov.b32 	%f95, %r27;
	max.f32 	%f96, %f94, %f95;
	mov.b32 	%r28, %f96;
	shfl.sync.bfly.b32	%r29|%p22, %r28, 2, 31, -1;
	mov.b32 	%f97, %r29;
	max.f32 	%f98, %f96, %f97;
	mov.b32 	%r30, %f98;
	shfl.sync.bfly.b32	%r31|%p23, %r30, 1, 31, -1;
	mov.b32 	%f99, %r31;
	max.f32 	%f100, %f98, %f99;
	sub.f32 	%f101, %f293, %f100;
	fma.rn.f32 	%f102, %f101, 0f3BBB989D, 0f3F000000;
	cvt.sat.f32.f32 	%f103, %f102;
	mov.f32 	%f104, 0f4B400001;
	mov.f32 	%f105, 0f437C0000;
	fma.rm.f32 	%f106, %f103, %f105, %f104;
	add.f32 	%f107, %f106, 0fCB40007F;
	neg.f32 	%f108, %f107;
	fma.rn.f32 	%f109, %f101, 0f3FB8AA3B, %f108;
	fma.rn.f32 	%f110, %f101, 0f32A57060, %f109;
	mov.b32 	%r32, %f106;
	shl.b32 	%r33, %r32, 23;
	mov.b32 	%f111, %r33;
	ex2.approx.ftz.f32 	%f112, %f110;
	mul.f32 	%f113, %f112, %f111;
	add.f32 	%f114, %f113, 0f00000000;
	sub.f32 	%f115, %f295, %f100;
	fma.rn.f32 	%f116, %f115, 0f3BBB989D, 0f3F000000;
	cvt.sat.f32.f32 	%f117, %f116;
	fma.rm.f32 	%f118, %f117, %f105, %f104;
	add.f32 	%f119, %f118, 0fCB40007F;
	neg.f32 	%f120, %f119;
	fma.rn.f32 	%f121, %f115, 0f3FB8AA3B, %f120;
	fma.rn.f32 	%f122, %f115, 0f32A57060, %f121;
	mov.b32 	%r34, %f118;
	shl.b32 	%r35, %r34, 23;
	mov.b32 	%f123, %r35;
	ex2.approx.ftz.f32 	%f124, %f122;
	mul.f32 	%f125, %f124, %f123;
	add.f32 	%f126, %f114, %f125;
	sub.f32 	%f127, %f297, %f100;
	fma.rn.f32 	%f128, %f127, 0f3BBB989D, 0f3F000000;
	cvt.sat.f32.f32 	%f129, %f128;
	fma.rm.f32 	%f130, %f129, %f105, %f104;
	add.f32 	%f131, %f130, 0fCB40007F;
	neg.f32 	%f132, %f131;
	fma.rn.f32 	%f133, %f127, 0f3FB8AA3B, %f132;
	fma.rn.f32 	%f134, %f127, 0f32A57060, %f133;
	mov.b32 	%r36, %f130;
	shl.b32 	%r37, %r36, 23;
	mov.b32 	%f135, %r37;
	ex2.approx.ftz.f32 	%f136, %f134;
	mul.f32 	%f137, %f136, %f135;
	add.f32 	%f138, %f126, %f137;
	sub.f32 	%f139, %f299, %f100;
	fma.rn.f32 	%f140, %f139, 0f3BBB989D, 0f3F000000;
	cvt.sat.f32.f32 	%f141, %f140;
	fma.rm.f32 	%f142, %f141, %f105, %f104;
	add.f32 	%f143, %f142, 0fCB40007F;
	neg.f32 	%f144, %f143;
	fma.rn.f32 	%f145, %f139, 0f3FB8AA3B, %f144;
	fma.rn.f32 	%f146, %f139, 0f32A57060, %f145;
	mov.b32 	%r38, %f142;
	shl.b32 	%r39, %r38, 23;
	mov.b32 	%f147, %r39;
	ex2.approx.ftz.f32 	%f148, %f146;
	mul.f32 	%f149, %f148, %f147;
	add.f32 	%f150, %f138, %f149;
	sub.f32 	%f151, %f301, %f100;
	fma.rn.f32 	%f152, %f151, 0f3BBB989D, 0f3F000000;
	cvt.sat.f32.f32 	%f153, %f152;
	fma.rm.f32 	%f154, %f153, %f105, %f104;
	add.f32 	%f155, %f154, 0fCB40007F;
	neg.f32 	%f156, %f155;
	fma.rn.f32 	%f157, %f151, 0f3FB8AA3B, %f156;
	fma.rn.f32 	%f158, %f151, 0f32A57060, %f157;
	mov.b32 	%r40, %f154;
	shl.b32 	%r41, %r40, 23;
	mov.b32 	%f159, %r41;
	ex2.approx.ftz.f32 	%f160, %f158;
	mul.f32 	%f161, %f160, %f159;
	add.f32 	%f162, %f150, %f161;
	sub.f32 	%f163, %f303, %f100;
	fma.rn.f32 	%f164, %f163, 0f3BBB989D, 0f3F000000;
	cvt.sat.f32.f32 	%f165, %f164;
	fma.rm.f32 	%f166, %f165, %f105, %f104;
	add.f32 	%f167, %f166, 0fCB40007F;
	neg.f32 	%f168, %f167;
	fma.rn.f32 	%f169, %f163, 0f3FB8AA3B, %f168;
	fma.rn.f32 	%f170, %f163, 0f32A57060, %f169;
	mov.b32 	%r42, %f166;
	shl.b32 	%r43, %r42, 23;
	mov.b32 	%f171, %r43;
	ex2.approx.ftz.f32 	%f172, %f170;
	mul.f32 	%f173, %f172, %f171;
	add.f32 	%f174, %f162, %f173;
	sub.f32 	%f175, %f305, %f100;
	fma.rn.f32 	%f176, %f175, 0f3BBB989D, 0f3F000000;
	cvt.sat.f32.f32 	%f177, %f176;
	fma.rm.f32 	%f178, %f177, %f105, %f104;
	add.f32 	%f179, %f178, 0fCB40007F;
	neg.f32 	%f180, %f179;
	fma.rn.f32 	%f181, %f175, 0f3FB8AA3B, %f180;
	fma.rn.f32 	%f182, %f175, 0f32A57060, %f181;
	mov.b32 	%r44, %f178;
	shl.b32 	%r45, %r44, 23;
	mov.b32 	%f183, %r45;
	ex2.approx.ftz.f32 	%f184, %f182;
	mul.f32 	%f185, %f184, %f183;
	add.f32 	%f186, %f174, %f185;
	sub.f32 	%f187, %f307, %f100;
	fma.rn.f32 	%f188, %f187, 0f3BBB989D, 0f3F000000;
	cvt.sat.f32.f32 	%f189, %f188;
	fma.rm.f32 	%f190, %f189, %f105, %f104;
	add.f32 	%f191, %f190, 0fCB40007F;
	neg.f32 	%f192, %f191;
	fma.rn.f32 	%f193, %f187, 0f3FB8AA3B, %f192;
	fma.rn.f32 	%f194, %f187, 0f32A57060, %f193;
	mov.b32 	%r46, %f190;
	shl.b32 	%r47, %r46, 23;
	mov.b32 	%f195, %r47;
	ex2.approx.ftz.f32 	%f196, %f194;
	mul.f32 	%f197, %f196, %f195;
	add.f32 	%f198, %f186, %f197;
	sub.f32 	%f199, %f309, %f100;
	fma.rn.f32 	%f200, %f199, 0f3BBB989D, 0f3F000000;
	cvt.sat.f32.f32 	%f201, %f200;
	fma.rm.f32 	%f202, %f201, %f105, %f104;
	add.f32 	%f203, %f202, 0fCB40007F;
	neg.f32 	%f204, %f203;
	fma.rn.f32 	%f205, %f199, 0f3FB8AA3B, %f204;
	fma.rn.f32 	%f206, %f199, 0f32A57060, %f205;
	mov.b32 	%r48, %f202;
	shl.b32 	%r49, %r48, 23;
	mov.b32 	%f207, %r49;
	ex2.approx.ftz.f32 	%f208, %f206;
	mul.f32 	%f209, %f208, %f207;
	add.f32 	%f210, %f198, %f209;
	sub.f32 	%f211, %f311, %f100;
	fma.rn.f32 	%f212, %f211, 0f3BBB989D, 0f3F000000;
	cvt.sat.f32.f32 	%f213, %f212;
	fma.rm.f32 	%f214, %f213, %f105, %f104;
	add.f32 	%f215, %f214, 0fCB40007F;
	neg.f32 	%f216, %f215;
	fma.rn.f32 	%f217, %f211, 0f3FB8AA3B, %f216;
	fma.rn.f32 	%f218, %f211, 0f32A57060, %f217;
	mov.b32 	%r50, %f214;
	shl.b32 	%r51, %r50, 23;
	mov.b32 	%f219, %r51;
	ex2.approx.ftz.f32 	%f220, %f218;
	mul.f32 	%f221, %f220, %f219;
	add.f32 	%f222, %f210, %f221;
	sub.f32 	%f223, %f313, %f100;
	fma.rn.f32 	%f224, %f223, 0f3BBB989D, 0f3F000000;
	cvt.sat.f32.f32 	%f225, %f224;
	fma.rm.f32 	%f226, %f225, %f105, %f104;
	add.f32 	%f227, %f226, 0fCB40007F;
	neg.f32 	%f228, %f227;
	fma.rn.f32 	%f229, %f223, 0f3FB8AA3B, %f228;
	fma.rn.f32 	%f230, %f223, 0f32A57060, %f229;
	mov.b32 	%r52, %f226;
	shl.b32 	%r53, %r52, 23;
	mov.b32 	%f231, %r53;
	ex2.approx.ftz.f32 	%f232, %f230;
	mul.f32 	%f233, %f232, %f231;
	add.f32 	%f234, %f222, %f233;
	sub.f32 	%f235, %f315, %f100;
	fma.rn.f32 	%f236, %f235, 0f3BBB989D, 0f3F000000;
	cvt.sat.f32.f32 	%f237, %f236;
	fma.rm.f32 	%f238, %f237, %f105, %f104;
	add.f32 	%f239, %f238, 0fCB40007F;
	neg.f32 	%f240, %f239;
	fma.rn.f32 	%f241, %f235, 0f3FB8AA3B, %f240;
	fma.rn.f32 	%f242, %f235, 0f32A57060, %f241;
	mov.b32 	%r54, %f238;
	shl.b32 	%r55, %r54, 23;
	mov.b32 	%f243, %r55;
	ex2.approx.ftz.f32 	%f244, %f242;
	mul.f32 	%f245, %f244, %f243;
	add.f32 	%f246, %f234, %f245;
	sub.f32 	%f247, %f317, %f100;
	fma.rn.f32 	%f248, %f247, 0f3BBB989D, 0f3F000000;
	cvt.sat.f32.f32 	%f249, %f248;
	fma.rm.f32 	%f250, %f249, %f105, %f104;
	add.f32 	%f251, %f250, 0fCB40007F;
	neg.f32 	%f252, %f251;
	fma.rn.f32 	%f253, %f247, 0f3FB8AA3B, %f252;
	fma.rn.f32 	%f254, %f247, 0f32A57060, %f253;
	mov.b32 	%r56, %f250;
	shl.b32 	%r57, %r56, 23;
	mov.b32 	%f255, %r57;
	ex2.approx.ftz.f32 	%f256, %f254;
	mul.f32 	%f257, %f256, %f255;
	add.f32 	%f258, %f246, %f257;
	sub.f32 	%f259, %f319, %f100;
	fma.rn.f32 	%f260, %f259, 0f3BBB989D, 0f3F000000;
	cvt.sat.f32.f32 	%f261, %f260;
	fma.rm.f32 	%f262, %f261, %f105, %f104;
	add.f32 	%f263, %f262, 0fCB40007F;
	neg.f32 	%f264, %f263;
	fma.rn.f32 	%f265, %f259, 0f3FB8AA3B, %f264;
	fma.rn.f32 	%f266, %f259, 0f32A57060, %f265;
	mov.b32 	%r58, %f262;
	shl.b32 	%r59, %r58, 23;
	mov.b32 	%f267, %r59;
	ex2.approx.ftz.f32 	%f268, %f266;
	mul.f32 	%f269, %f268, %f267;
	add.f32 	%f270, %f258, %f269;
	sub.f32 	%f271, %f321, %f100;
	fma.rn.f32 	%f272, %f271, 0f3BBB989D, 0f3F000000;
	cvt.sat.f32.f32 	%f273, %f272;
	fma.rm.f32 	%f274, %f273, %f105, %f104;
	add.f32 	%f275, %f274, 0fCB40007F;
	neg.f32 	%f276, %f275;
	fma.rn.f32 	%f277, %f271, 0f3FB8AA3B, %f276;
	fma.rn.f32 	%f278, %f271, 0f32A57060, %f277;
	mov.b32 	%r60, %f274;
	shl.b32 	%r61, %r60, 23;
	mov.b32 	%f279, %r61;
	ex2.approx.ftz.f32 	%f280, %f278;
	mul.f32 	%f281, %f280, %f279;
	add.f32 	%f282, %f270, %f281;
	mov.b32 	%r62, %f282;
	shfl.sync.bfly.b32	%r63|%p24, %r62, 16, 31, -1;
	mov.b32 	%f283, %r63;
	add.f32 	%f284, %f282, %f283;
	mov.b32 	%r64, %f284;
	shfl.sync.bfly.b32	%r65|%p25, %r64, 8, 31, -1;
	mov.b32 	%f285, %r65;
	add.f32 	%f286, %f284, %f285;
	mov.b32 	%r66, %f286;
	shfl.sync.bfly.b32	%r67|%p26, %r66, 4, 31, -1;
	mov.b32 	%f287, %r67;
	add.f32 	%f288, %f286, %f287;
	mov.b32 	%r68, %f288;
	shfl.sync.bfly.b32	%r69|%p27, %r68, 2, 31, -1;
	mov.b32 	%f289, %r69;
	add.f32 	%f290, %f288, %f289;
	mov.b32 	%r70, %f290;
	shfl.sync.bfly.b32	%r71|%p28, %r70, 1, 31, -1;
	mov.b32 	%f291, %r71;
	add.f32 	%f292, %f290, %f291;
	div.rn.f32 	%f61, %f113, %f292;
	div.rn.f32 	%f62, %f125, %f292;
	div.rn.f32 	%f63, %f137, %f292;
	div.rn.f32 	%f64, %f149, %f292;
	div.rn.f32 	%f65, %f161, %f292;
	div.rn.f32 	%f66, %f173, %f292;
	div.rn.f32 	%f67, %f185, %f292;
	div.rn.f32 	%f68, %f197, %f292;
	div.rn.f32 	%f69, %f209, %f292;
	div.rn.f32 	%f70, %f221, %f292;
	div.rn.f32 	%f71, %f233, %f292;
	div.rn.f32 	%f72, %f245, %f292;
	div.rn.f32 	%f73, %f257, %f292;
	div.rn.f32 	%f74, %f269, %f292;
	div.rn.f32 	%f75, %f281, %f292;
	mad.lo.s64 	%rd39, %rd41, %rd3, %rd5;
	shl.b64 	%rd40, %rd39, 2;
	add.s64 	%rd25, %rd20, %rd40;
	@%p18 bra 	$L__BB105_36;
	st.global.f32 	[%rd25], %f61;
$L__BB105_36:
	setp.le.s64 	%p29, %rd30, %rd6;
	@%p29 bra 	$L__BB105_38;
	st.global.f32 	[%rd25+128], %f62;
$L__BB105_38:
	setp.le.s64 	%p30, %rd30, %rd7;
	@%p30 bra 	$L__BB105_40;
	st.global.f32 	[%rd25+256], %f63;
$L__BB105_40:
	setp.le.s64 	%p31, %rd30, %rd8;
	@%p31 bra 	$L__BB105_42;
	st.global.f32 	[%rd25+384], %f64;
$L__BB105_42:
	setp.le.s64 	%p32, %rd30, %rd9;
	@%p32 bra 	$L__BB105_44;
	st.global.f32 	[%rd25+512], %f65;
$L__BB105_44:
	setp.le.s64 	%p33, %rd30, %rd10;
	@%p33 bra 	$L__BB105_46;
	st.global.f32 	[%rd25+640], %f66;
$L__BB105_46:
	setp.le.s64 	%p34, %rd30, %rd11;
	@%p34 bra 	$L__BB105_48;
	st.global.f32 	[%rd25+768], %f67;
$L__BB105_48:
	setp.le.s64 	%p35, %rd30, %rd12;
	@%p35 bra 	$L__BB105_50;
	st.global.f32 	[%rd25+896], %f68;
$L__BB105_50:
	setp.le.s64 	%p36, %rd30, %rd13;
	@%p36 bra 	$L__BB105_52;
	st.global.f32 	[%rd25+1024], %f69;
$L__BB105_52:
	setp.le.s64 	%p37, %rd30, %rd14;
	@%p37 bra 	$L__BB105_54;
	st.global.f32 	[%rd25+1152], %f70;
$L__BB105_54:
	setp.le.s64 	%p38, %rd30, %rd15;
	@%p38 bra 	$L__BB105_56;
	st.global.f32 	[%rd25+1280], %f71;
$L__BB105_56:
	setp.le.s64 	%p39, %rd30, %rd16;
	@%p39 bra 	$L__BB105_58;
	st.global.f32 	[%rd25+1408], %f72;
$L__BB105_58:
	setp.le.s64 	%p40, %rd30, %rd17;
	@%p40 bra 	$L__BB105_60;
	st.global.f32 	[%rd25+1536], %f73;
$L__BB105_60:
	setp.le.s64 	%p41, %rd30, %rd18;
	@%p41 bra 	$L__BB105_62;
	st.global.f32 	[%rd25+1664], %f74;
$L__BB105_62:
	setp.le.s64 	%p42, %rd30, %rd19;
	@%p42 bra 	$L__BB105_64;
	st.global.f32 	[%rd25+1792], %f75;
$L__BB105_64:
	add.s64 	%rd41, %rd41, %rd22;
	setp.lt.s64 	%p43, %rd41, %rd29;
	@%p43 bra 	$L__BB105_4;
$L__BB105_65:
	ret;

}
	// .globl	_Z15SoftmaxWarpImplI10DirectLoadIffE11DirectStoreIffEfLi1ELi16ELi32ELi1ELb0EL9Algorithm0EEvT_T0_ll
.visible .entry _Z15SoftmaxWarpImplI10DirectLoadIffE11DirectStoreIffEfLi1ELi16ELi32ELi1ELb0EL9Algorithm0EEvT_T0_ll(
	.param .align 8 .b8 _Z15SoftmaxWarpImplI10DirectLoadIffE11DirectStoreIffEfLi1ELi16ELi32ELi1ELb0EL9Algorithm0EEvT_T0_ll_param_0[16],
	.param .align 8 .b8 _Z15SoftmaxWarpImplI10DirectLoadIffE11DirectStoreIffEfLi1ELi16ELi32ELi1ELb0EL9Algorithm0EEvT_T0_ll_param_1[16],
	.param .u64 _Z15SoftmaxWarpImplI10DirectLoadIffE11DirectStoreIffEfLi1ELi16ELi32ELi1ELb0EL9Algorithm0EEvT_T0_ll_param_2,
	.param .u64 _Z15SoftmaxWarpImplI10DirectLoadIffE11DirectStoreIffEfLi1ELi16ELi32ELi1ELb0EL9Algorithm0EEvT_T0_ll_param_3
)
{
	.reg .pred 	%p<14>;
	.reg .b32 	%r<60>;
	.reg .b32 	%f<263>;
	.reg .b64 	%rd<28>;

	ld.param.u64 	%rd11, [_Z15SoftmaxWarpImplI10DirectLoadIffE11DirectStoreIffEfLi1ELi16ELi32ELi1ELb0EL9Algorithm0EEvT_T0_ll_param_1+8];
	ld.param.u64 	%rd10, [_Z15SoftmaxWarpImplI10DirectLoadIffE11DirectStoreIffEfLi1ELi16ELi32ELi1ELb0EL9Algorithm0EEvT_T0_ll_param_1];
	ld.param.u64 	%rd9, [_Z15SoftmaxWarpImplI10DirectLoadIffE11DirectStoreIffEfLi1ELi16ELi32ELi1ELb0EL9Algorithm0EEvT_T0_ll_param_0+8];
	ld.param.u64 	%rd8, [_Z15SoftmaxWarpImplI10DirectLoadIffE11DirectStoreIffEfLi1ELi16ELi32ELi1ELb0EL9Algorithm0EEvT_T0_ll_param_0];
	ld.param.u64 	%rd12, [_Z15SoftmaxWarpImplI10DirectLoadIffE11DirectStoreIffEfLi1ELi16ELi32ELi1ELb0EL9Algorithm0EEvT_T0_ll_param_2];
	ld.param.u64 	%rd13, [_Z15SoftmaxWarpImplI10DirectLoadIffE11DirectStoreIffEfLi1ELi16ELi32ELi1ELb0EL9Algorithm0EEvT_T0_ll_param_3];
	setp.lt.s64 	%p1, %rd13, 513;
	@%p1 bra 	$L__BB106_2;
	mov.u64 	%rd14, $str;
	cvta.global.u64 	%rd15, %rd14;
	mov.u64 	%rd16, $str$1;
	cvta.global.u64 	%rd17, %rd16;
	mov.u64 	%rd18, __unnamed_107;
	cvta.global.u64 	%rd19, %rd18;
	{ // callseq 106, 0
	.param .b64 param0;
	st.param.b64 	[param0], %rd15;
	.param .b64 param1;
	st.param.b64 	[param1], %rd17;
	.param .b32 param2;
	st.param.b32 	[param2], 358;
	.param .b64 param3;
	st.param.b64 	[param3], %rd19;
	.param .b64 param4;
	st.param.b64 	[param4], 1;
	call.uni 
	__assertfail, 
	(
	param0, 
	param1, 
	param2, 
	param3, 
	param4
	);
	} // callseq 106
$L__BB106_2:
	mov.u32 	%r2, %nctaid.x;
	mov.u32 	%r3, %ntid.y;
	mul.lo.s32 	%r1, %r2, %r3;
	mov.u32 	%r4, %ctaid.x;
	mov.u32 	%r5, %tid.y;
	mad.lo.s32 	%r6, %r4, %r3, %r5;
	cvt.s64.s32 	%rd27, %r6;
	setp.le.s64 	%p2, %rd12, %rd27;
	@%p2 bra 	$L__BB106_5;
	mov.u32 	%r7, %tid.x;
	cvt.u64.u32 	%rd3, %r7;
	cvta.to.global.u64 	%rd4, %rd8;
	cvt.s64.s32 	%rd5, %r1;
$L__BB106_4:
	mad.lo.s64 	%rd20, %rd27, %rd9, %rd3;
	shl.b64 	%rd21, %rd20, 2;
	add.s64 	%rd22, %rd4, %rd21;
	ld.global.f32 	%f1, [%rd22];
	max.f32 	%f2, %f1, 0fFF800000;
	ld.global.f32 	%f3, [%rd22+128];
	max.f32 	%f4, %f2, %f3;
	ld.global.f32 	%f5, [%rd22+256];
	max.f32 	%f6, %f4, %f5;
	ld.global.f32 	%f7, [%rd22+384];
	max.f32 	%f8, %f6, %f7;
	ld.global.f32 	%f9, [%rd22+512];
	max.f32 	%f10, %f8, %f9;
	ld.global.f32 	%f11, [%rd22+640];
	max.f32 	%f12, %f10, %f11;
	ld.global.f32 	%f13, [%rd22+768];
	max.f32 	%f14, %f12, %f13;
	ld.global.f32 	%f15, [%rd22+896];
	max.f32 	%f16, %f14, %f15;
	ld.global.f32 	%f17, [%rd22+1024];
	max.f32 	%f18, %f16, %f17;
	ld.global.f32 	%f19, [%rd22+1152];
	max.f32 	%f20, %f18, %f19;
	ld.global.f32 	%f21, [%rd22+1280];
	max.f32 	%f22, %f20, %f21;
	ld.global.f32 	%f23, [%rd22+1408];
	max.f32 	%f24, %f22, %f23;
	ld.global.f32 	%f25, [%rd22+1536];
	max.f32 	%f26, %f24, %f25;
	ld.global.f32 	%f27, [%rd22+1664];
	max.f32 	%f28, %f26, %f27;
	ld.global.f32 	%f29, [%rd22+1792];
	max.f32 	%f30, %f28, %f29;
	ld.global.f32 	%f31, [%rd22+1920];
	max.f32 	%f32, %f30, %f31;
	mov.b32 	%r8, %f32;
	shfl.sync.bfly.b32	%r9|%p3, %r8, 16, 31, -1;
	mov.b32 	%f33, %r9;
	max.f32 	%f34, %f32, %f33;
	mov.b32 	%r10, %f34;
	shfl.sync.bfly.b32	%r11|%p4, %r10, 8, 31, -1;
	mov.b32 	%f35, %r11;
	max.f32 	%f36, %f34, %f35;
	mov.b32 	%r12, %f36;
	shfl.sync.bfly.b32	%r13|%p5, %r12, 4, 31, -1;
	mov.b32 	%f37, %r13;
	max.f32 	%f38, %f36, %f37;
	mov.b32 	%r14, %f38;
	shfl.sync.bfly.b32	%r15|%p6, %r14, 2, 31, -1;
	mov.b32 	%f39, %r15;
	max.f32 	%f40, %f38, %f39;
	mov.b32 	%r16, %f40;
	shfl.sync.bfly.b32	%r17|%p7, %r16, 1, 31, -1;
	mov.b32 	%f41, %r17;
	max.f32 	%f42, %f40, %f41;
	sub.f32 	%f43, %f1, %f42;
	fma.rn.f32 	%f44, %f43, 0f3BBB989D, 0f3F000000;
	cvt.sat.f32.f32 	%f45, %f44;
	mov.f32 	%f46, 0f4B400001;
	mov.f32 	%f47, 0f437C0000;
	fma.rm.f32 	%f48, %f45, %f47, %f46;
	add.f32 	%f49, %f48, 0fCB40007F;
	neg.f32 	%f50, %f49;
	fma.rn.f32 	%f51, %f43, 0f3FB8AA3B, %f50;
	fma.rn.f32 	%f52, %f43, 0f32A57060, %f51;
	mov.b32 	%r18, %f48;
	shl.b32 	%r19, %r18, 23;
	mov.b32 	%f53, %r19;
	ex2.approx.ftz.f32 	%f54, %f52;
	mul.f32 	%f55, %f54, %f53;
	add.f32 	%f56, %f55, 0f00000000;
	sub.f32 	%f57, %f3, %f42;
	fma.rn.f32 	%f58, %f57, 0f3BBB989D, 0f3F000000;
	cvt.sat.f32.f32 	%f59, %f58;
	fma.rm.f32 	%f60, %f59, %f47, %f46;
	add.f32 	%f61, %f60, 0fCB40007F;
	neg.f32 	%f62, %f61;
	fma.rn.f32 	%f63, %f57, 0f3FB8AA3B, %f62;
	fma.rn.f32 	%f64, %f57, 0f32A57060, %f63;
	mov.b32 	%r20, %f60;
	shl.b32 	%r21, %r20, 23;
	mov.b32 	%f65, %r21;
	ex2.approx.ftz.f32 	%f66, %f64;
	mul.f32 	%f67, %f66, %f65;
	add.f32 	%f68, %f56, %f67;
	sub.f32 	%f69, %f5, %f42;
	fma.rn.f32 	%f70, %f69, 0f3BBB989D, 0f3F000000;
	cvt.sat.f32.f32 	%f71, %f70;
	fma.rm.f32 	%f72, %f71, %f47, %f46;
	add.f32 	%f73, %f72, 0fCB40007F;
	neg.f32 	%f74, %f73;
	fma.rn.f32 	%f75, %f69, 0f3FB8AA3B, %f74;
	fma.rn.f32 	%f76, %f69, 0f32A57060, %f75;
	mov.b32 	%r22, %f72;
	shl.b32 	%r23, %r22, 23;
	mov.b32 	%f77, %r23;
	ex2.approx.ftz.f32 	%f78, %f76;
	mul.f32 	%f79, %f78, %f77;
	add.f32 	%f80, %f68, %f79;
	sub.f32 	%f81, %f7, %f42;
	fma.rn.f32 	%f82, %f81, 0f3BBB989D, 0f3F000000;
	cvt.sat.f32.f32 	%f83, %f82;
	fma.rm.f32 	%f84, %f83, %f47, %f46;
	add.f32 	%f85, %f84, 0fCB40007F;
	neg.f32 	%f86, %f85;
	fma.rn.f32 	%f87, %f81, 0f3FB8AA3B, %f86;
	fma.rn.f32 	%f88, %f81, 0f32A57060, %f87;
	mov.b32 	%r24, %f84;
	shl.b32 	%r25, %r24, 23;
	mov.b32 	%f89, %r25;
	ex2.approx.ftz.f32 	%f90, %f88;
	mul.f32 	%f91, %f90, %f89;
	add.f32 	%f92, %f80, %f91;
	sub.f32 	%f93, %f9, %f42;
	fma.rn.f32 	%f94, %f93, 0f3BBB989D, 0f3F000000;
	cvt.sat.f32.f32 	%f95, %f94;
	fma.rm.f32 	%f96, %f95, %f47, %f46;
	add.f32 	%f97, %f96, 0fCB40007F;
	neg.f32 	%f98, %f97;
	fma.rn.f32 	%f99, %f93, 0f3FB8AA3B, %f98;
	fma.rn.f32 	%f100, %f93, 0f32A57060, %f99;
	mov.b32 	%r26, %f96;
	shl.b32 	%r27, %r26, 23;
	mov.b32 	%f101, %r27;
	ex2.approx.ftz.f32 	%f102, %f100;
	mul.f32 	%f103, %f102, %f101;
	add.f32 	%f104, %f92, %f103;
	sub.f32 	%f105, %f11, %f42;
	fma.rn.f32 	%f106, %f105, 0f3BBB989D, 0f3F000000;
	cvt.sat.f32.f32 	%f107, %f106;
	fma.rm.f32 	%f108, %f107, %f47, %f46;
	add.f32 	%f109, %f108, 0fCB40007F;
	neg.f32 	%f110, %f109;
	fma.rn.f32 	%f111, %f105, 0f3FB8AA3B, %f110;
	fma.rn.f32 	%f112, %f105, 0f32A57060, %f111;
	mov.b32 	%r28, %f108;
	shl.b32 	%r29, %r28, 23;
	mov.b32 	%f113, %r29;
	ex2.approx.ftz.f32 	%f114, %f112;
	mul.f32 	%f115, %f114, %f113;
	add.f32 	%f116, %f104, %f115;
	sub.f32 	%f117, %f13, %f42;
	fma.rn.f32 	%f118, %f117, 0f3BBB989D, 0f3F000000;
	cvt.sat.f32.f32 	%f119, %f118;
	fma.rm.f32 	%f120, %f119, %f47, %f46;
	add.f32 	%f121, %f120, 0fCB40007F;
	neg.f32 	%f122, %f121;
	fma.rn.f32 	%f123, %f117, 0f3FB8AA3B, %f122;
	fma.rn.f32 	%f124, %f117, 0f32A57060, %f123;
	mov.b32 	%r30, %f120;
	shl.b32 	%r31, %r30, 23;
	mov.b32 	%f125, %r31;
	ex2.approx.ftz.f32 	%f126, %f124;
	mul.f32 	%f127, %f126, %f125;
	add.f32 	%f128, %f116, %f127;
	sub.f32 	%f129, %f15, %f42;
	fma.rn.f32 	%f130, %f129, 0f3BBB989D, 0f3F000000;
	cvt.sat.f32.f32 	%f131, %f130;
	fma.rm.f32 	%f132, %f131, %f47, %f46;
	add.f32 	%f133, %f132, 0fCB40007F;
	neg.f32 	%f134, %f133;
	fma.rn.f32 	%f135, %f129, 0f3FB8AA3B, %f134;
	fma.rn.f32 	%f136, %f129, 0f32A57060, %f135;
	mov.b32 	%r32, %f132;
	shl.b32 	%r33, %r32, 23;
	mov.b32 	%f137, %r33;
	ex2.approx.ftz.f32 	%f138, %f136;
	mul.f32 	%f139, %f138, %f137;
	add.f32 	%f140, %f128, %f139;
	sub.f32 	%f141, %f17, %f42;
	fma.rn.f32 	%f142, %f141, 0f3BBB989D, 0f3F000000;
	cvt.sat.f32.f32 	%f143, %f142;
	fma.rm.f32 	%f144, %f143, %f47, %f46;
	add.f32 	%f145, %f144, 0fCB40007F;
	neg.f32 	%f146, %f145;
	fma.rn.f32 	%f147, %f141, 0f3FB8AA3B, %f146;
	fma.rn.f32 	%f148, %f141, 0f32A57060, %f147;
	mov.b32 	%r34, %f144;
	shl.b32 	%r35, %r34, 23;
	mov.b32 	%f149, %r35;
	ex2.approx.ftz.f32 	%f150, %f148;
	mul.f32 	%f151, %f150, %f149;
	add.f32 	%f152, %f140, %f151;
	sub.f32 	%f153, %f19, %f42;
	fma.rn.f32 	%f154, %f153, 0f3BBB989D, 0f3F000000;
	cvt.sat.f32.f32 	%f155, %f154;
	fma.rm.f32 	%f156, %f155, %f47, %f46;
	add.f32 	%f157, %f156, 0fCB40007F;
	neg.f32 	%f158, %f157;
	fma.rn.f32 	%f159, %f153, 0f3FB8AA3B, %f158;
	fma.rn.f32 	%f160, %f153, 0f32A57060, %f159;
	mov.b32 	%r36, %f156;
	shl.b32 	%r37, %r36, 23;
	mov.b32 	%f161, %r37;
	ex2.approx.ftz.f32 	%f162, %f160;
	mul.f32 	%f163, %f162, %f161;
	add.f32 	%f164, %f152, %f163;
	sub.f32 	%f165, %f21, %f42;
	fma.rn.f32 	%f166, %f165, 0f3BBB989D, 0f3F000000;
	cvt.sat.f32.f32 	%f167, %f166;
	fma.rm.f32 	%f168, %f167, %f47, %f46;
	add.f32 	%f169, %f168, 0fCB40007F;
	neg.f32 	%f170, %f169;
	fma.rn.f32 	%f171, %f165, 0f3FB8AA3B, %f170;
	fma.rn.f32 	%f172, %f165, 0f32A57060, %f171;
	mov.b32 	%r38, %f168;
	shl.b32 	%r39, %r38, 23;
	mov.b32 	%f173, %r39;
	ex2.approx.ftz.f32 	%f174, %f172;
	mul.f32 	%f175, %f174, %f173;
	add.f32 	%f176, %f164, %f175;
	sub.f32 	%f177, %f23, %f42;
	fma.rn.f32 	%f178, %f177, 0f3BBB989D, 0f3F000000;
	cvt.sat.f32.f32 	%f179, %f178;
	fma.rm.f32 	%f180, %f179, %f47, %f46;
	add.f32 	%f181, %f180, 0fCB40007F;
	neg.f32 	%f182, %f181;
	fma.rn.f32 	%f183, %f177, 0f3FB8AA3B, %f182;
	fma.rn.f32 	%f184, %f177, 0f32A57060, %f183;
	mov.b32 	%r40, %f180;
	shl.b32 	%r41, %r40, 23;
	mov.b32 	%f185, %r41;
	ex2.approx.ftz.f32 	%f186, %f184;
	mul.f32 	%f187, %f186, %f185;
	add.f32 	%f188, %f176, %f187;
	sub.f32 	%f189, %f25, %f42;
	fma.rn.f32 	%f190, %f189, 0f3BBB989D, 0f3F000000;
	cvt.sat.f32.f32 	%f191, %f190;
	fma.rm.f32 	%f192, %f191, %f47, %f46;
	add.f32 	%f193, %f192, 0fCB40007F;
	neg.f32 	%f194, %f193;
	fma.rn.f32 	%f195, %f189, 0f3FB8AA3B, %f194;
	fma.rn.f32 	%f196, %f189, 0f32A57060, %f195;
	mov.b32 	%r42, %f192;
	shl.b32 	%r43, %r42, 23;
	mov.b32 	%f197, %r43;
	ex2.approx.ftz.f32 	%f198, %f196;
	mul.f32 	%f199, %f198, %f197;
	add.f32 	%f200, %f188, %f199;
	sub.f32 	%f201, %f27, %f42;
	fma.rn.f32 	%f202, %f201, 0f3BBB989D, 0f3F000000;
	cvt.sat.f32.f32 	%f203, %f202;
	fma.rm.f32 	%f204, %f203, %f47, %f46;
	add.f32 	%f205, %f204, 0fCB40007F;
	neg.f32 	%f206, %f205;
	fma.rn.f32 	%f207, %f201, 0f3FB8AA3B, %f206;
	fma.rn.f32 	%f208, %f201, 0f32A57060, %f207;
	mov.b32 	%r44, %f204;
	shl.b32 	%r45, %r44, 23;
	mov.b32 	%f209, %r45;
	ex2.approx.ftz.f32 	%f210, %f208;
	mul.f32 	%f211, %f210, %f209;
	add.f32 	%f212, %f200, %f211;
	sub.f32 	%f213, %f29, %f42;
	fma.rn.f32 	%f214, %f213, 0f3BBB989D, 0f3F000000;
	cvt.sat.f32.f32 	%f215, %f214;
	fma.rm.f32 	%f216, %f215, %f47, %f46;
	add.f32 	%f217, %f216, 0fCB40007F;
	neg.f32 	%f218, %f217;
	fma.rn.f32 	%f219, %f213, 0f3FB8AA3B, %f218;
	fma.rn.f32 	%f220, %f213, 0f32A57060, %f219;
	mov.b32 	%r46, %f216;
	shl.b32 	%r47, %r46, 23;
	mov.b32 	%f221, %r47;
	ex2.approx.ftz.f32 	%f222, %f220;
	mul.f32 	%f223, %f222, %f221;
	add.f32 	%f224, %f212, %f223;
	sub.f32 	%f225, %f31, %f42;
	fma.rn.f32 	%f226, %f225, 0f3BBB989D, 0f3F000000;
	cvt.sat.f32.f32 	%f227, %f226;
	fma.rm.f32 	%f228, %f227, %f47, %f46;
	add.f32 	%f229, %f228, 0fCB40007F;
	neg.f32 	%f230, %f229;
	fma.rn.f32 	%f231, %f225, 0f3FB8AA3B, %f230;
	fma.rn.f32 	%f232, %f225, 0f32A57060, %f231;
	mov.b32 	%r48, %f228;
	shl.b32 	%r49, %r48, 23;
	mov.b32 	%f233, %r49;
	ex2.approx.ftz.f32 	%f234, %f232;
	mul.f32 	%f235, %f234, %f233;
	add.f32 	%f236, %f224, %f235;
	mov.b32 	%r50, %f236;
	shfl.sync.bfly.b32	%r51|%p8, %r50, 16, 31, -1;
	mov.b32 	%f237, %r51;
	add.f32 	%f238, %f236, %f237;
	mov.b32 	%r52, %f238;
	shfl.sync.bfly.b32	%r53|%p9, %r52, 8, 31, -1;
	mov.b32 	%f239, %r53;
	add.f32 	%f240, %f238, %f239;
	mov.b32 	%r54, %f240;
	shfl.sync.bfly.b32	%r55|%p10, %r54, 4, 31, -1;
	mov.b32 	%f241, %r55;
	add.f32 	%f242, %f240, %f241;
	mov.b32 	%r56, %f242;
	shfl.sync.bfly.b32	%r57|%p11, %r56, 2, 31, -1;
	mov.b32 	%f243, %r57;
	add.f32 	%f244, %f242, %f243;
	mov.b32 	%r58, %f244;
	shfl.sync.bfly.b32	%r59|%p12, %r58, 1, 31, -1;
	mov.b32 	%f245, %r59;
	add.f32 	%f246, %f244, %f245;
	div.rn.f32 	%f247, %f55, %f246;
	div.rn.f32 	%f248, %f67, %f246;
	div.rn.f32 	%f249, %f79, %f246;
	div.rn.f32 	%f250, %f91, %f246;
	div.rn.f32 	%f251, %f103, %f246;
	div.rn.f32 	%f252, %f115, %f246;
	div.rn.f32 	%f253, %f127, %f246;
	div.rn.f32 	%f254, %f139, %f246;
	div.rn.f32 	%f255, %f151, %f246;
	div.rn.f32 	%f256, %f163, %f246;
	div.rn.f32 	%f257, %f175, %f246;
	div.rn.f32 	%f258, %f187, %f246;
	div.rn.f32 	%f259, %f199, %f246;
	div.rn.f32 	%f260, %f211, %f246;
	div.rn.f32 	%f261, %f223, %f246;
	div.rn.f32 	%f262, %f235, %f246;
	mad.lo.s64 	%rd23, %rd27, %rd11, %rd3;
	cvta.to.global.u64 	%rd24, %rd10;
	shl.b64 	%rd25, %rd23, 2;
	add.s64 	%rd26, %rd24, %rd25;
	st.global.f32 	[%rd26], %f247;
	st.global.f32 	[%rd26+128], %f248;
	st.global.f32 	[%rd26+256], %f249;
	st.global.f32 	[%rd26+384], %f250;
	st.global.f32 	[%rd26+512], %f251;
	st.global.f32 	[%rd26+640], %f252;
	st.global.f32 	[%rd26+768], %f253;
	st.global.f32 	[%rd26+896], %f254;
	st.global.f32 	[%rd26+1024], %f255;
	st.global.f32 	[%rd26+1152], %f256;
	st.global.f32 	[%rd26+1280], %f257;
	st.global.f32 	[%rd26+1408], %f258;
	st.global.f32 	[%rd26+1536], %f259;
	st.global.f32 	[%rd26+1664], %f260;
	st.global.f32 	[%rd26+1792], %f261;
	st.global.f32 	[%rd26+1920], %f262;
	add.s64 	%rd27, %rd27, %rd5;
	setp.lt.s64 	%p13, %rd27, %rd12;
	@%p13 bra 	$L__BB106_4;
$L__BB106_5:
	ret;

}
	// .globl	_Z15SoftmaxWarpImplI10DirectLoadIffE11DirectStoreIffEfLi1ELi16ELi32ELi1ELb1EL9Algorithm0EEvT_T0_ll
.visible .entry _Z15SoftmaxWarpImplI10DirectLoadIffE11DirectStoreIffEfLi1ELi16ELi32ELi1ELb1EL9Algorithm0EEvT_T0_ll(
	.param .align 8 .b8 _Z15SoftmaxWarpImplI10DirectLoadIffE11DirectStoreIffEfLi1ELi16ELi32ELi1ELb1EL9Algorithm0EEvT_T0_ll_param_0[16],
	.param .align 8 .b8 _Z15SoftmaxWarpImplI10DirectLoadIffE11DirectStoreIffEfLi1ELi16ELi32ELi1ELb1EL9Algorithm0EEvT_T0_ll_param_1[16],
	.param .u64 _Z15SoftmaxWarpImplI10DirectLoadIffE11DirectStoreIffEfLi1ELi16ELi32ELi1ELb1EL9Algorithm0EEvT_T0_ll_param_2,
	.param .u64 _Z15SoftmaxWarpImplI10DirectLoadIffE11DirectStoreIffEfLi1ELi16ELi32ELi1ELb1EL9Algorithm0EEvT_T0_ll_param_3
)
{
	.reg .pred 	%p<46>;
	.reg .b32 	%r<75>;
	.reg .b32 	%f<343>;
	.reg .b64 	%rd<43>;

	ld.param.u64 	%rd28, [_Z15SoftmaxWarpImplI10DirectLoadIffE11DirectStoreIffEfLi1ELi16ELi32ELi1ELb1EL9Algorithm0EEvT_T0_ll_param_1+8];
	ld.param.u64 	%rd27, [_Z15SoftmaxWarpImplI10DirectLoadIffE11DirectStoreIffEfLi1ELi16ELi32ELi1ELb1EL9Algorithm0EEvT_T0_ll_param_1];
	ld.param.u64 	%rd26, [_Z15SoftmaxWarpImplI10DirectLoadIffE11DirectStoreIffEfLi1ELi16ELi32ELi1ELb1EL9Algorithm0EEvT_T0_ll_param_0+8];
	ld.param.u64 	%rd25, [_Z15SoftmaxWarpImplI10DirectLoadIffE11DirectStoreIffEfLi1ELi16ELi32ELi1ELb1EL9Algorithm0EEvT_T0_ll_param_0];
	ld.param.u64 	%rd29, [_Z15SoftmaxWarpImplI10DirectLoadIffE11DirectStoreIffEfLi1ELi16ELi32ELi1ELb1EL9Algorithm0EEvT_T0_ll_param_2];
	ld.param.u64 	%rd30, [_Z15SoftmaxWarpImplI10DirectLoadIffE11DirectStoreIffEfLi1ELi16ELi32ELi1ELb1EL9Algorithm0EEvT_T0_ll_param_3];
	setp.lt.s64 	%p1, %rd30, 513;
	@%p1 bra 	$L__BB107_2;
	mov.u64 	%rd31, $str;
	cvta.global.u64 	%rd32, %rd31;
	mov.u64 	%rd33, $str$1;
	cvta.global.u64 	%rd34, %rd33;
	mov.u64 	%rd35, __unnamed_108;
	cvta.global.u64 	%rd36, %rd35;
	{ // callseq 107, 0
	.param .b64 param0;
	st.param.b64 	[param0], %rd32;
	.param .b64 param1;
	st.param.b64 	[param1], %rd34;
	.param .b32 param2;
	st.param.b32 	[param2], 358;
	.param .b64 param3;
	st.param.b64 	[param3], %rd36;
	.param .b64 param4;
	st.param.b64 	[param4], 1;
	call.uni 
	__assertfail, 
	(
	param0, 
	param1, 
	param2, 
	param3, 
	param4
	);
	} // callseq 107
$L__BB107_2:
	mov.u32 	%r2, %nctaid.x;
	mov.u32 	%r3, %ntid.y;
	mul.lo.s32 	%r1, %r2, %r3;
	mov.u32 	%r4, %ctaid.x;
	mov.u32 	%r5, %tid.y;
	mad.lo.s32 	%r6, %r4, %r3, %r5;
	cvt.s64.s32 	%rd42, %r6;
	setp.le.s64 	%p2, %rd29, %rd42;
	@%p2 bra 	$L__BB107_69;
	mov.u32 	%r7, %tid.x;
	cvt.u64.u32 	%rd3, %r7;
	add.s32 	%r8, %r7, 32;
	cvt.u64.u32 	%rd4, %r8;
	add.s32 	%r9, %r7, 64;
	cvt.u64.u32 	%rd5, %r9;
	add.s32 	%r10, %r7, 96;
	cvt.u64.u32 	%rd6, %r10;
	add.s32 	%r11, %r7, 128;
	cvt.u64.u32 	%rd7, %r11;
	add.s32 	%r12, %r7, 160;
	cvt.u64.u32 	%rd8, %r12;
	add.s32 	%r13, %r7, 192;
	cvt.u64.u32 	%rd9, %r13;
	add.s32 	%r14, %r7, 224;
	cvt.u64.u32 	%rd10, %r14;
	add.s32 	%r15, %r7, 256;
	cvt.u64.u32 	%rd11, %r15;
	add.s32 	%r16, %r7, 288;
	cvt.u64.u32 	%rd12, %r16;
	add.s32 	%r17, %r7, 320;
	cvt.u64.u32 	%rd13, %r17;
	add.s32 	%r18, %r7, 352;
	cvt.u64.u32 	%rd14, %r18;
	add.s32 	%r19, %r7, 384;
	cvt.u64.u32 	%rd15, %r19;
	add.s32 	%r20, %r7, 416;
	cvt.u64.u32 	%rd16, %r20;
	add.s32 	%r21, %r7, 448;
	cvt.u64.u32 	%rd17, %r21;
	add.s32 	%r22, %r7, 480;
	cvt.u64.u32 	%rd18, %r22;
	cvta.to.global.u64 	%rd19, %rd27;
	cvt.s64.s32 	%rd20, %r1;
$L__BB107_4:
	setp.le.s64 	%p3, %rd30, %rd3;
	mad.lo.s64 	%rd37, %rd42, %rd26, %rd3;
	cvta.to.global.u64 	%rd38, %rd25;
	shl.b64 	%rd39, %rd37, 2;
	add.s64 	%rd22, %rd38, %rd39;
	mov.f32 	%f311, 0fFF800000;
	mov.f32 	%f314, %f311;
	@%p3 bra 	$L__BB107_6;
	ld.global.f32 	%f311, [%rd22];
	max.f32 	%f314, %f311, 0fFF800000;
$L__BB107_6:
	setp.le.s64 	%p4, %rd30, %rd4;
	mov.f32 	%f313, 0fFF800000;
	@%p4 bra 	$L__BB107_8;
	ld.global.f32 	%f313, [%rd22+128];
	max.f32 	%f314, %f314, %f313;
$L__BB107_8:
	setp.le.s64 	%p5, %rd30, %rd5;
	mov.f32 	%f315, 0fFF800000;
	@%p5 bra 	$L__BB107_10;
	ld.global.f32 	%f315, [%rd22+256];
	max.f32 	%f314, %f314, %f315;
$L__BB107_10:
	setp.le.s64 	%p6, %rd30, %rd6;
	mov.f32 	%f317, 0fFF800000;
	@%p6 bra 	$L__BB107_12;
	ld.global.f32 	%f317, [%rd22+384];
	max.f32 	%f314, %f314, %f317;
$L__BB107_12:
	setp.le.s64 	%p7, %rd30, %rd7;
	mov.f32 	%f319, 0fFF800000;
	@%p7 bra 	$L__BB107_14;
	ld.global.f32 	%f319, [%rd22+512];
	max.f32 	%f314, %f314, %f319;
$L__BB107_14:
	setp.le.s64 	%p8, %rd30, %rd8;
	mov.f32 	%f321, 0fFF800000;
	@%p8 bra 	$L__BB107_16;
	ld.global.f32 	%f321, [%rd22+640];
	max.f32 	%f314, %f314, %f321;
$L__BB107_16:
	setp.le.s64 	%p9, %rd30, %rd9;
	mov.f32 	%f323, 0fFF800000;
	@%p9 bra 	$L__BB107_18;
	ld.global.f32 	%f323, [%rd22+768];
	max.f32 	%f314, %f314, %f323;
$L__BB107_18:
	setp.le.s64 	%p10, %rd30, %rd10;
	mov.f32 	%f325, 0fFF800000;
	@%p10 bra 	$L__BB107_20;
	ld.global.f32 	%f325, [%rd22+896];
	max.f32 	%f314, %f314, %f325;
$L__BB107_20:
	setp.le.s64 	%p11, %rd30, %rd11;
	mov.f32 	%f327, 0fFF800000;
	@%p11 bra 	$L__BB107_22;
	ld.global.f32 	%f327, [%rd22+1024];
	max.f32 	%f314, %f314, %f327;
$L__BB107_22:
	setp.le.s64 	%p12, %rd30, %rd12;
	mov.f32 	%f329, 0fFF800000;
	@%p12 bra 	$L__BB107_24;
	ld.global.f32 	%f329, [%rd22+1152];
	max.f32 	%f314, %f314, %f329;
$L__BB107_24:
	setp.le.s64 	%p13, %rd30, %rd13;
	mov.f32 	%f331, 0fFF800000;
	@%p13 bra 	$L__BB107_26;
	ld.global.f32 	%f331, [%rd22+1280];
	max.f32 	%f314, %f314, %f331;
$L__BB107_26:
	setp.le.s64 	%p14, %rd30, %rd14;
	mov.f32 	%f333, 0fFF800000;
	@%p14 bra 	$L__BB107_28;
	ld.global.f32 	%f333, [%rd22+1408];
	max.f32 	%f314, %f314, %f333;
$L__BB107_28:
	setp.le.s64 	%p15, %rd30, %rd15;
	mov.f32 	%f335, 0fFF800000;
	@%p15 bra 	$L__BB107_30;
	ld.global.f32 	%f335, [%rd22+1536];
	max.f32 	%f314, %f314, %f335;
$L__BB107_30:
	setp.le.s64 	%p16, %rd30, %rd16;
	mov.f32 	%f337, 0fFF800000;
	@%p16 bra 	$L__BB107_32;
	ld.global.f32 	%f337, [%rd22+1664];
	max.f32 	%f314, %f314, %f337;
$L__BB107_32:
	setp.le.s64 	%p17, %rd30, %rd17;
	mov.f32 	%f339, 0fFF800000;
	@%p17 bra 	$L__BB107_34;
	ld.global.f32 	%f339, [%rd22+1792];
	max.f32 	%f314, %f314, %f339;
$L__BB107_34:
	setp.le.s64 	%p18, %rd30, %rd18;
	mov.f32 	%f341, 0fFF800000;
	@%p18 bra 	$L__BB107_36;
	ld.global.f32 	%f341, [%rd22+1920];
	max.f32 	%f314, %f314, %f341;
$L__BB107_36:
	setp.le.s64 	%p19, %rd30, %rd3;
	mov.b32 	%r23, %f314;
	shfl.sync.bfly.b32	%r24|%p20, %r23, 16, 31, -1;
	mov.b32 	%f97, %r24;
	max.f32 	%f98, %f314, %f97;
	mov.b32 	%r25, %f98;
	shfl.sync.bfly.b32	%r26|%p21, %r25, 8, 31, -1;
	mov.b32 	%f99, %r26;
	max.f32 	%f100, %f98, %f99;
	mov.b32 	%r27, %f100;
	shfl.sync.bfly.b32	%r28|%p22, %r27, 4, 31, -1;
	mov.b32 	%f101, %r28;
	max.f32 	%f102, %f100, %f101;
	mov.b32 	%r29, %f102;
	shfl.sync.bfly.b32	%r30|%p23, %r29, 2, 31, -1;
	mov.b32 	%f103, %r30;
	max.f32 	%f104, %f102, %f103;
	mov.b32 	%r31, %f104;
	shfl.sync.bfly.b32	%r32|%p24, %r31, 1, 31, -1;
	mov.b32 	%f105, %r32;
	max.f32 	%f106, %f104, %f105;
	sub.f32 	%f107, %f311, %f106;
	fma.rn.f32 	%f108, %f107, 0f3BBB989D, 0f3F000000;
	cvt.sat.f32.f32 	%f109, %f108;
	mov.f32 	%f110, 0f4B400001;
	mov.f32 	%f111, 0f437C0000;
	fma.rm.f32 	%f112, %f109, %f111, %f110;
	add.f32 	%f113, %f112, 0fCB40007F;
	neg.f32 	%f114, %f113;
	fma.rn.f32 	%f115, %f107, 0f3FB8AA3B, %f114;
	fma.rn.f32 	%f116, %f107, 0f32A57060, %f115;
	mov.b32 	%r33, %f112;
	shl.b32 	%r34, %r33, 23;
	mov.b32 	%f117, %r34;
	ex2.approx.ftz.f32 	%f118, %f116;
	mul.f32 	%f119, %f118, %f117;
	add.f32 	%f120, %f119, 0f00000000;
	sub.f32 	%f121, %f313, %f106;
	fma.rn.f32 	%f122, %f121, 0f3BBB989D, 0f3F000000;
	cvt.sat.f32.f32 	%f123, %f122;
	fma.rm.f32 	%f124, %f123, %f111, %f110;
	add.f32 	%f125, %f124, 0fCB40007F;
	neg.f32 	%f126, %f125;
	fma.rn.f32 	%f127, %f121, 0f3FB8AA3B, %f126;
	fma.rn.f32 	%f128, %f121, 0f32A57060, %f127;
	mov.b32 	%r35, %f124;
	shl.b32 	%r36, %r35, 23;
	mov.b32 	%f129, %r36;
	ex2.approx.ftz.f32 	%f130, %f128;
	mul.f32 	%f131, %f130, %f129;
	add.f32 	%f132, %f120, %f131;
	sub.f32 	%f133, %f315, %f106;
	fma.rn.f32 	%f134, %f133, 0f3BBB989D, 0f3F000000;
	cvt.sat.f32.f32 	%f135, %f134;
	fma.rm.f32 	%f136, %f135, %f111, %f110;
	add.f32 	%f137, %f136, 0fCB40007F;
	neg.f32 	%f138, %f137;
	fma.rn.f32 	%f139, %f133, 0f3FB8AA3B, %f138;
	fma.rn.f32 	%f140, %f133, 0f32A57060, %f139;
	mov.b32 	%r37, %f136;
	shl.b32 	%r38, %r37, 23;
	mov.b32 	%f141, %r38;
	ex2.approx.ftz.f32 	%f142, %f140;
	mul.f32 	%f143, %f142, %f141;
	add.f32 	%f144, %f132, %f143;
	sub.f32 	%f145, %f317, %f106;
	fma.rn.f32 	%f146, %f145, 0f3BBB989D, 0f3F000000;
	cvt.sat.f32.f32 	%f147, %f146;
	fma.rm.f32 	%f148, %f147, %f111, %f110;
	add.f32 	%f149, %f148, 0fCB40007F;
	neg.f32 	%f150, %f149;
	fma.rn.f32 	%f151, %f145, 0f3FB8AA3B, %f150;
	fma.rn.f32 	%f152, %f145, 0f32A57060, %f151;
	mov.b32 	%r39, %f148;
	shl.b32 	%r40, %r39, 23;
	mov.b32 	%f153, %r40;
	ex2.approx.ftz.f32 	%f154, %f152;
	mul.f32 	%f155, %f154, %f153;
	add.f32 	%f156, %f144, %f155;
	sub.f32 	%f157, %f319, %f106;
	fma.rn.f32 	%f158, %f157, 0f3BBB989D, 0f3F000000;
	cvt.sat.f32.f32 	%f159, %f158;
	fma.rm.f32 	%f160, %f159, %f111, %f110;
	add.f32 	%f161, %f160, 0fCB40007F;
	neg.f32 	%f162, %f161;
	fma.rn.f32 	%f163, %f157, 0f3FB8AA3B, %f162;
	fma.rn.f32 	%f164, %f157, 0f32A57060, %f163;
	mov.b32 	%r41, %f160;
	shl.b32 	%r42, %r41, 23;
	mov.b32 	%f165, %r42;
	ex2.approx.ftz.f32 	%f166, %f164;
	mul.f32 	%f167, %f166, %f165;
	add.f32 	%f168, %f156, %f167;
	sub.f32 	%f169, %f321, %f106;
	fma.rn.f32 	%f170, %f169, 0f3BBB989D, 0f3F000000;
	cvt.sat.f32.f32 	%f171, %f170;
	fma.rm.f32 	%f172, %f171, %f111, %f110;
	add.f32 	%f173, %f172, 0fCB40007F;
	neg.f32 	%f174, %f173;
	fma.rn.f32 	%f175, %f169, 0f3FB8AA3B, %f174;
	fma.rn.f32 	%f176, %f169, 0f32A57060, %f175;
	mov.b32 	%r43, %f172;
	shl.b32 	%r44, %r43, 23;
	mov.b32 	%f177, %r44;
	ex2.approx.ftz.f32 	%f178, %f176;
	mul.f32 	%f179, %f178, %f177;
	add.f32 	%f180, %f168, %f179;
	sub.f32 	%f181, %f323, %f106;
	fma.rn.f32 	%f182, %f181, 0f3BBB989D, 0f3F000000;
	cvt.sat.f32.f32 	%f183, %f182;
	fma.rm.f32 	%f184, %f183, %f111, %f110;
	add.f32 	%f185, %f184, 0fCB40007F;
	neg.f32 	%f186, %f185;
	fma.rn.f32 	%f187, %f181, 0f3FB8AA3B, %f186;
	fma.rn.f32 	%f188, %f181, 0f32A57060, %f187;
	mov.b32 	%r45, %f184;
	shl.b32 	%r46, %r45, 23;
	mov.b32 	%f189, %r46;
	ex2.approx.ftz.f32 	%f190, %f188;
	mul.f32 	%f191, %f190, %f189;
	add.f32 	%f192, %f180, %f191;
	sub.f32 	%f193, %f325, %f106;
	fma.rn.f32 	%f194, %f193, 0f3BBB989D, 0f3F000000;
	cvt.sat.f32.f32 	%f195, %f194;
	fma.rm.f32 	%f196, %f195, %f111, %f110;
	add.f32 	%f197, %f196, 0fCB40007F;
	neg.f32 	%f198, %f197;
	fma.rn.f32 	%f199, %f193, 0f3FB8AA3B, %f198;
	fma.rn.f32 	%f200, %f193, 0f32A57060, %f199;
	mov.b32 	%r47, %f196;
	shl.b32 	%r48, %r47, 23;
	mov.b32 	%f201, %r48;
	ex2.approx.ftz.f32 	%f202, %f200;
	mul.f32 	%f203, %f202, %f201;
	add.f32 	%f204, %f192, %f203;
	sub.f32 	%f205, %f327, %f106;
	fma.rn.f32 	%f206, %f205, 0f3BBB989D, 0f3F000000;
	cvt.sat.f32.f32 	%f207, %f206;
	fma.rm.f32 	%f208, %f207, %f111, %f110;
	add.f32 	%f209, %f208, 0fCB40007F;
	neg.f32 	%f210, %f209;
	fma.rn.f32 	%f211, %f205, 0f3FB8AA3B, %f210;
	fma.rn.f32 	%f212, %f205, 0f32A57060, %f211;
	mov.b32 	%r49, %f208;
	shl.b32 	%r50, %r49, 23;
	mov.b32 	%f213, %r50;
	ex2.approx.ftz.f32 	%f214, %f212;
	mul.f32 	%f215, %f214, %f213;
	add.f32 	%f216, %f204, %f215;
	sub.f32 	%f217, %f329, %f106;
	fma.rn.f32 	%f218, %f217, 0f3BBB989D, 0f3F000000;
	cvt.sat.f32.f32 	%f219, %f218;
	fma.rm.f32 	%f220, %f219, %f111, %f110;
	add.f32 	%f221, %f220, 0fCB40007F;
	neg.f32 	%f222, %f221;
	fma.rn.f32 	%f223, %f217, 0f3FB8AA3B, %f222;
	fma.rn.f32 	%f224, %f217, 0f32A57060, %f223;
	mov.b32 	%r51, %f220;
	shl.b32 	%r52, %r51, 23;
	mov.b32 	%f225, %r52;
	ex2.approx.ftz.f32 	%f226, %f224;
	mul.f32 	%f227, %f226, %f225;
	add.f32 	%f228, %f216, %f227;
	sub.f32 	%f229, %f331, %f106;
	fma.rn.f32 	%f230, %f229, 0f3BBB989D, 0f3F000000;
	cvt.sat.f32.f32 	%f231, %f230;
	fma.rm.f32 	%f232, %f231, %f111, %f110;
	add.f32 	%f233, %f232, 0fCB40007F;
	neg.f32 	%f234, %f233;
	fma.rn.f32 	%f235, %f229, 0f3FB8AA3B, %f234;
	fma.rn.f32 	%f236, %f229, 0f32A57060, %f235;
	mov.b32 	%r53, %f232;
	shl.b32 	%r54, %r53, 23;
	mov.b32 	%f237, %r54;
	ex2.approx.ftz.f32 	%f238, %f236;
	mul.f32 	%f239, %f238, %f237;
	add.f32 	%f240, %f228, %f239;
	sub.f32 	%f241, %f333, %f106;
	fma.rn.f32 	%f242, %f241, 0f3BBB989D, 0f3F000000;
	cvt.sat.f32.f32 	%f243, %f242;
	fma.rm.f32 	%f244, %f243, %f111, %f110;
	add.f32 	%f245, %f244, 0fCB40007F;
	neg.f32 	%f246, %f245;
	fma.rn.f32 	%f247, %f241, 0f3FB8AA3B, %f246;
	fma.rn.f32 	%f248, %f241, 0f32A57060, %f247;
	mov.b32 	%r55, %f244;
	shl.b32 	%r56, %r55, 23;
	mov.b32 	%f249, %r56;
	ex2.approx.ftz.f32 	%f250, %f248;
	mul.f32 	%f251, %f250, %f249;
	add.f32 	%f252, %f240, %f251;
	sub.f32 	%f253, %f335, %f106;
	fma.rn.f32 	%f254, %f253, 0f3BBB989D, 0f3F000000;
	cvt.sat.f32.f32 	%f255, %f254;
	fma.rm.f32 	%f256, %f255, %f111, %f110;
	add.f32 	%f257, %f256, 0fCB40007F;
	neg.f32 	%f258, %f257;
	fma.rn.f32 	%f259, %f253, 0f3FB8AA3B, %f258;
	fma.rn.f32 	%f260, %f253, 0f32A57060, %f259;
	mov.b32 	%r57, %f256;
	shl.b32 	%r58, %r57, 23;
	mov.b32 	%f261, %r58;
	ex2.approx.ftz.f32 	%f262, %f260;
	mul.f32 	%f263, %f262, %f261;
	add.f32 	%f264, %f252, %f263;
	sub.f32 	%f265, %f337, %f106;
	fma.rn.f32 	%f266, %f265, 0f3BBB989D, 0f3F000000;
	cvt.sat.f32.f32 	%f267, %f266;
	fma.rm.f32 	%f268, %f267, %f111, %f110;
	add.f32 	%f269, %f268, 0fCB40007F;
	neg.f32 	%f270, %f269;
	fma.rn.f32 	%f271, %f265, 0f3FB8AA3B, %f270;
	fma.rn.f32 	%f272, %f265, 0f32A57060, %f271;
	mov.b32 	%r59, %f268;
	shl.b32 	%r60, %r59, 23;
	mov.b32 	%f273, %r60;
	ex2.approx.ftz.f32 	%f274, %f272;
	mul.f32 	%f275, %f274, %f273;
	add.f32 	%f276, %f264, %f275;
	sub.f32 	%f277, %f339, %f106;
	fma.rn.f32 	%f278, %f277, 0f3BBB989D, 0f3F000000;
	cvt.sat.f32.f32 	%f279, %f278;
	fma.rm.f32 	%f280, %f279, %f111, %f110;
	add.f32 	%f281, %f280, 0fCB40007F;
	neg.f32 	%f282, %f281;
	fma.rn.f32 	%f283, %f277, 0f3FB8AA3B, %f282;
	fma.rn.f32 	%f284, %f277, 0f32A57060, %f283;
	mov.b32 	%r61, %f280;
	shl.b32 	%r62, %r61, 23;
	mov.b32 	%f285, %r62;
	ex2.approx.ftz.f32 	%f286, %f284;
	mul.f32 	%f287, %f286, %f285;
	add.f32 	%f288, %f276, %f287;
	sub.f32 	%f289, %f341, %f106;
	fma.rn.f32 	%f290, %f289, 0f3BBB989D, 0f3F000000;
	cvt.sat.f32.f32 	%f291, %f290;
	fma.rm.f32 	%f292, %f291, %f111, %f110;
	add.f32 	%f293, %f292, 0fCB40007F;
	neg.f32 	%f294, %f293;
	fma.rn.f32 	%f295, %f289, 0f3FB8AA3B, %f294;
	fma.rn.f32 	%f296, %f289, 0f32A57060, %f295;
	mov.b32 	%r63, %f292;
	shl.b32 	%r64, %r63, 23;
	mov.b32 	%f297, %r64;
	ex2.approx.ftz.f32 	%f298, %f296;
	mul.f32 	%f299, %f298, %f297;
	add.f32 	%f300, %f288, %f299;
	mov.b32 	%r65, %f300;
	shfl.sync.bfly.b32	%r66|%p25, %r65, 16, 31, -1;
	mov.b32 	%f301, %r66;
	add.f32 	%f302, %f300, %f301;
	mov.b32 	%r67, %f302;
	shfl.sync.bfly.b32	%r68|%p26, %r67, 8, 31, -1;
	mov.b32 	%f303, %r68;
	add.f32 	%f304, %f302, %f303;
	mov.b32 	%r69, %f304;
	shfl.sync.bfly.b32	%r70|%p27, %r69, 4, 31, -1;
	mov.b32 	%f305, %r70;
	add.f32 	%f306, %f304, %f305;
	mov.b32 	%r71, %f306;
	shfl.sync.bfly.b32	%r72|%p28, %r71, 2, 31, -1;
	mov.b32 	%f307, %r72;
	add.f32 	%f308, %f306, %f307;
	mov.b32 	%r73, %f308;
	shfl.sync.bfly.b32	%r74|%p29, %r73, 1, 31, -1;
	mov.b32 	%f309, %r74;
	add.f32 	%f310, %f308, %f309;
	div.rn.f32 	%f65, %f119, %f310;
	div.rn.f32 	%f66, %f131, %f310;
	div.rn.f32 	%f67, %f143, %f310;
	div.rn.f32 	%f68, %f155, %f310;
	div.rn.f32 	%f69, %f167, %f310;
	div.rn.f32 	%f70, %f179, %f310;
	div.rn.f32 	%f71, %f191, %f310;
	div.rn.f32 	%f72, %f203, %f310;
	div.rn.f32 	%f73, %f215, %f310;
	div.rn.f32 	%f74, %f227, %f310;
	div.rn.f32 	%f75, %f239, %f310;
	div.rn.f32 	%f76, %f251, %f310;
	div.rn.f32 	%f77, %f263, %f310;
	div.rn.f32 	%f78, %f275, %f310;
	div.rn.f32 	%f79, %f287, %f310;
	div.rn.f32 	%f80, %f299, %f310;
	mad.lo.s64 	%rd40, %rd42, %rd28, %rd3;
	shl.b64 	%rd41, %rd40, 2;
	add.s64 	%rd23, %rd19, %rd41;
	@%p19 bra 	$L__BB107_38;
	st.global.f32 	[%rd23], %f65;
$L__BB107_38:
	setp.le.s64 	%p30, %rd30, %rd4;
	@%p30 bra 	$L__BB107_40;
	st.global.f32 	[%rd23+128], %f66;
$L__BB107_40:
	setp.le.s64 	%p31, %rd30, %rd5;
	@%p31 bra 	$L__BB107_42;
	st.global.f32 	[%rd23+256], %f67;
$L__BB107_42:
	setp.le.s64 	%p32, %rd30, %rd6;
	@%p32 bra 	$L__BB107_44;
	st.global.f32 	[%rd23+384], %f68;
$L__BB107_44:
	setp.le.s64 	%p33, %rd30, %rd7;
	@%p33 bra 	$L__BB107_46;
	st.global.f32 	[%rd23+512], %f69;
$L__BB107_46:
	setp.le.s64 	%p34, %rd30, %rd8;
	@%p34 bra 	$L__BB107_48;
	st.global.f32 	[%rd23+640], %f70;
$L__BB107_48:
	setp.le.s64 	%p35, %rd30, %rd9;
	@%p35 bra 	$L__BB107_50;
	st.global.f32 	[%rd23+768], %f71;
$L__BB107_50:
	setp.le.s64 	%p36, %rd30, %rd10;
	@%p36 bra 	$L__BB107_52;
	st.global.f32 	[%rd23+896], %f72;
$L__BB107_52:
	setp.le.s64 	%p37, %rd30, %rd11;
	@%p37 bra 	$L__BB107_54;
	st.global.f32 	[%rd23+1024], %f73;
$L__BB107_54:
	setp.le.s64 	%p38, %rd30, %rd12;
	@%p38 bra 	$L__BB107_56;
	st.global.f32 	[%rd23+1152], %f74;
$L__BB107_56:
	setp.le.s64 	%p39, %rd30, %rd13;
	@%p39 bra 	$L__BB107_58;
	st.global.f32 	[%rd23+1280], %f75;
$L__BB107_58:
	setp.le.s64 	%p40, %rd30, %rd14;
	@%p40 bra 	$L__BB107_60;
	st.global.f32 	[%rd23+1408], %f76;
$L__BB107_60:
	setp.le.s64 	%p41, %rd30, %rd15;
	@%p41 bra 	$L__BB107_62;
	st.global.f32 	[%rd23+1536], %f77;
$L__BB107_62:
	setp.le.s64 	%p42, %rd30, %rd16;
	@%p42 bra 	$L__BB107_64;
	st.global.f32 	[%rd23+1664], %f78;
$L__BB107_64:
	setp.le.s64 	%p43, %rd30, %rd17;
	@%p43 bra 	$L__BB107_66;
	st.global.f32 	[%rd23+1792], %f79;
$L__BB107_66:
	setp.le.s64 	%p44, %rd30, %rd18;
	@%p44 bra 	$L__BB107_68;
	st.global.f32 	[%rd23+1920], %f80;
$L__BB107_68:
	add.s64 	%rd42, %rd42, %rd20;
	setp.lt.s64 	%p45, %rd42, %rd29;
	@%p45 bra 	$L__BB107_4;
$L__BB107_69:
	ret;

}
	// .globl	_Z15SoftmaxWarpImplI10DirectLoadIffE11DirectStoreIffEfLi1ELi17ELi32ELi1ELb0EL9Algorithm0EEvT_T0_ll
.visible .entry _Z15SoftmaxWarpImplI10DirectLoadIffE11DirectStoreIffEfLi1ELi17ELi32ELi1ELb0EL9Algorithm0EEvT_T0_ll(
	.param .align 8 .b8 _Z15SoftmaxWarpImplI10DirectLoadIffE11DirectStoreIffEfLi1ELi17ELi32ELi1ELb0EL9Algorithm0EEvT_T0_ll_param_0[16],
	.param .align 8 .b8 _Z15SoftmaxWarpImplI10DirectLoadIffE11DirectStoreIffEfLi1ELi17ELi32ELi1ELb0EL9Algorithm0EEvT_T0_ll_param_1[16],
	.param .u64 _Z15SoftmaxWarpImplI10DirectLoadIffE11DirectStoreIffEfLi1ELi17ELi32ELi1ELb0EL9Algorithm0EEvT_T0_ll_param_2,
	.param .u64 _Z15SoftmaxWarpImplI10DirectLoadIffE11DirectStoreIffEfLi1ELi17ELi32ELi1ELb0EL9Algorithm0EEvT_T0_ll_param_3
)
{
	.reg .pred 	%p<14>;
	.reg .b32 	%r<62>;
	.reg .b32 	%f<278>;
	.reg .b64 	%rd<28>;

	ld.param.u64 	%rd11, [_Z15SoftmaxWarpImplI10DirectLoadIffE11DirectStoreIffEfLi1ELi17ELi32ELi1ELb0EL9Algorithm0EEvT_T0_ll_param_1+8];
	ld.param.u64 	%rd10, [_Z15SoftmaxWarpImplI10DirectLoadIffE11DirectStoreIffEfLi1ELi17ELi32ELi1ELb0EL9Algorithm0EEvT_T0_ll_param_1];
	ld.param.u64 	%rd9, [_Z15SoftmaxWarpImplI10DirectLoadIffE11DirectStoreIffEfLi1ELi17ELi32ELi1ELb0EL9Algorithm0EEvT_T0_ll_param_0+8];
	ld.param.u64 	%rd8, [_Z15SoftmaxWarpImplI10DirectLoadIffE11DirectStoreIffEfLi1ELi17ELi32ELi1ELb0EL9Algorithm0EEvT_T0_ll_param_0];
	ld.param.u64 	%rd12, [_Z15SoftmaxWarpImplI10DirectLoadIffE11DirectStoreIffEfLi1ELi17ELi32ELi1ELb0EL9Algorithm0EEvT_T0_ll_param_2];
	ld.param.u64 	%rd13, [_Z15SoftmaxWarpImplI10DirectLoadIffE11DirectStoreIffEfLi1ELi17ELi32ELi1ELb0EL9Algorithm0EEvT_T0_ll_param_3];
	setp.lt.s64 	%p1, %rd13, 545;
	@%p1 bra 	$L__BB108_2;
	mov.u64 	%rd14, $str;
	cvta.global.u64 	%rd15, %rd14;
	mov.u64 	%rd16, $str$1;
	cvta.global.u64 	%rd17, %rd16;
	mov.u64 	%rd18, __unnamed_109;
	cvta.global.u64 	%rd19, %rd18;
	{ // callseq 108, 0
	.param .b64 param0;
	st.param.b64 	[param0], %rd15;
	.param .b64 param1;
	st.param.b64 	[param1], %rd17;
	.param .b32 param2;
	st.param.b32 	[param2], 358;
	.param .b64 param3;
	st.param.b64 	[param3], %rd19;
	.param .b64 param4;
	st.param.b64 	[param4], 1;
	call.uni 
	__assertfail, 
	(
	param0, 
	param1, 
	param2, 
	param3, 
	param4
	);
	} // callseq 108
$L__BB108_2:
	mov.u32 	%r2, %nctaid.x;
	mov.u32 	%r3, %ntid.y;
	mul.lo.s32 	%r1, %r2, %r3;
	mov.u32 	%r4, %ctaid.x;
	mov.u32 	%r5, %tid.y;
	mad.lo.s32 	%r6, %r4, %r3, %r5;
	cvt.s64.s32 	%rd27, %r6;
	setp.le.s64 	%p2, %rd12, %rd27;
	@%p2 bra 	$L__BB108_5;
	mov.u32 	%r7, %tid.x;
	cvt.u64.u32 	%rd3, %r7;
	cvta.to.global.u64 	%rd4, %rd8;
	cvt.s64.s32 	%rd5, %r1;
$L__BB108_4:
	mad.lo.s64 	%rd20, %rd27, %rd9, %rd3;
	shl.b64 	%rd21, %rd20, 2;
	add.s64 	%rd22, %rd4, %rd21;
	ld.global.f32 	%f1, [%rd22];
	max.f32 	%f2, %f1, 0fFF800000;
	ld.global.f32 	%f3, [%rd22+128];
	max.f32 	%f4, %f2, %f3;
	ld.global.f32 	%f5, [%rd22+256];
	max.f32 	%f6, %f4, %f5;
	ld.global.f32 	%f7, [%rd22+384];
	max.f32 	%f8, %f6, %f7;
	ld.global.f32 	%f9, [%rd22+512];
	max.f32 	%f10, %f8, %f9;
	ld.global.f32 	%f11, [%rd22+640];
	max.f32 	%f12, %f10, %f11;
	ld.global.f32 	%f13, [%rd22+768];
	max.f32 	%f14, %f12, %f13;
	ld.global.f32 	%f15, [%rd22+896];
	max.f32 	%f16, %f14, %f15;
	ld.global.f32 	%f17, [%rd22+1024];
	max.f32 	%f18, %f16, %f17;
	ld.global.f32 	%f19, [%rd22+1152];
	max.f32 	%f20, %f18, %f19;
	ld.global.f32 	%f21, [%rd22+1280];
	max.f32 	%f22, %f20, %f21;
	ld.global.f32 	%f23, [%rd22+1408];
	max.f32 	%f24, %f22, %f23;
	ld.global.f32 	%f25, [%rd22+1536];
	max.f32 	%f26, %f24, %f25;
	ld.global.f32 	%f27, [%rd22+1664];
	max.f32 	%f28, %f26, %f27;
	ld.global.f32 	%f29, [%rd22+1792];
	max.f32 	%f30, %f28, %f29;
	ld.global.f32 	%f31, [%rd22+1920];
	max.f32 	%f32, %f30, %f31;
	ld.global.f32 	%f33, [%rd22+2048];
	max.f32 	%f34, %f32, %f33;
	mov.b32 	%r8, %f34;
	shfl.sync.bfly.b32	%r9|%p3, %r8, 16, 31, -1;
	mov.b32 	%f35, %r9;
	max.f32 	%f36, %f34, %f35;
	mov.b32 	%r10, %f36;
	shfl.sync.bfly.b32	%r11|%p4, %r10, 8, 31, -1;
	mov.b32 	%f37, %r11;
	max.f32 	%f38, %f36, %f37;
	mov.b32 	%r12, %f38;
	shfl.sync.bfly.b32	%r13|%p5, %r12, 4, 31, -1;
	mov.b32 	%f39, %r13;
	max.f32 	%f40, %f38, %f39;
	mov.b32 	%r14, %f40;
	shfl.sync.bfly.b32	%r15|%p6, %r14, 2, 31, -1;
	mov.b32 	%f41, %r15;
	max.f32 	%f42, %f40, %f41;
	mov.b32 	%r16, %f42;
	shfl.sync.bfly.b32	%r17|%p7, %r16, 1, 31, -1;
	mov.b32 	%f43, %r17;
	max.f32 	%f44, %f42, %f43;
	sub.f32 	%f45, %f1, %f44;
	fma.rn.f32 	%f46, %f45, 0f3BBB989D, 0f3F000000;
	cvt.sat.f32.f32 	%f47, %f46;
	mov.f32 	%f48, 0f4B400001;
	mov.f32 	%f49, 0f437C0000;
	fma.rm.f32 	%f50, %f47, %f49, %f48;
	add.f32 	%f51, %f50, 0fCB40007F;
	neg.f32 	%f52, %f51;
	fma.rn.f32 	%f53, %f45, 0f3FB8AA3B, %f52;
	fma.rn.f32 	%f54, %f45, 0f32A57060, %f53;
	mov.b32 	%r18, %f50;
	shl.b32 	%r19, %r18, 23;
	mov.b32 	%f55, %r19;
	ex2.approx.ftz.f32 	%f56, %f54;
	mul.f32 	%f57, %f56, %f55;
	add.f32 	%f58, %f57, 0f00000000;
	sub.f32 	%f59, %f3, %f44;
	fma.rn.f32 	%f60, %f59, 0f3BBB989D, 0f3F000000;
	cvt.sat.f32.f32 	%f61, %f60;
	fma.rm.f32 	%f62, %f61, %f49, %f48;
	add.f32 	%f63, %f62, 0fCB40007F;
	neg.f32 	%f64, %f63;
	fma.rn.f32 	%f65, %f59, 0f3FB8AA3B, %f64;
	fma.rn.f32 	%f66, %f59, 0f32A57060, %f65;
	mov.b32 	%r20, %f62;
	shl.b32 	%r21, %r20, 23;
	mov.b32 	%f67, %r21;
	ex2.approx.ftz.f32 	%f68, %f66;
	mul.f32 	%f69, %f68, %f67;
	add.f32 	%f70, %f58, %f69;
	sub.f32 	%f71, %f5, %f44;
	fma.rn.f32 	%f72, %f71, 0f3BBB989D, 0f3F000000;
	cvt.sat.f32.f32 	%f73, %f72;
	fma.rm.f32 	%f74, %f73, %f49, %f48;
	add.f32 	%f75, %f74, 0fCB40007F;
	neg.f32 	%f76, %f75;
	fma.rn.f32 	%f77, %f71, 0f3FB8AA3B, %f76;
	fma.rn.f32 	%f78, %f71, 0f32A57060, %f77;
	mov.b32 	%r22, %f74;
	shl.b32 	%r23, %r22, 23;
	mov.b32 	%f79, %r23;
	ex2.approx.ftz.f32 	%f80, %f78;
	mul.f32 	%f81, %f80, %f79;
	add.f32 	%f82, %f70, %f81;
	sub.f32 	%f83, %f7, %f44;
	fma.rn.f32 	%f84, %f83, 0f3BBB989D, 0f3F000000;
	cvt.sat.f32.f32 	%f85, %f84;
	fma.rm.f32 	%f86, %f85, %f49, %f48;
	add.f32 	%f87, %f86, 0fCB40007F;
	neg.f32 	%f88, %f87;
	fma.rn.f32 	%f89, %f83, 0f3FB8AA3B, %f88;
	fma.rn.f32 	%f90, %f83, 0f32A57060, %f89;
	mov.b32 	%r24, %f86;
	shl.b32 	%r25, %r24, 23;
	mov.b32 	%f91, %r25;
	ex2.approx.ftz.f32 	%f92, %f90;
	mul.f32 	%f93, %f92, %f91;
	add.f32 	%f94, %f82, %f93;
	sub.f32 	%f95, %f9, %f44;
	fma.rn.f32 	%f96, %f95, 0f3BBB989D, 0f3F000000;
	cvt.sat.f32.f32 	%f97, %f96;
	fma.rm.f32 	%f98, %f97, %f49, %f48;
	add.f32 	%f99, %f98, 0fCB40007F;
	neg.f32 	%f100, %f99;
	fma.rn.f32 	%f101, %f95, 0f3FB8AA3B, %f100;
	fma.rn.f32 	%f102, %f95, 0f32A57060, %f101;
	mov.b32 	%r26, %f98;
	shl.b32 	%r27, %r26, 23;
	mov.b32 	%f103, %r27;
	ex2.approx.ftz.f32 	%f104, %f102;
	mul.f32 	%f105, %f104, %f103;
	add.f32 	%f106, %f94, %f105;
	sub.f32 	%f107, %f11, %f44;
	fma.rn.f32 	%f108, %f107, 0f3BBB989D, 0f3F000000;
	cvt.sat.f32.f32 	%f109, %f108;
	fma.rm.f32 	%f110, %f109, %f49, %f48;
	add.f32 	%f111, %f110, 0fCB40007F;
	neg.f32 	%f112, %f111;
	fma.rn.f32 	%f113, %f107, 0f3FB8AA3B, %f112;
	fma.rn.f32 	%f114, %f107, 0f32A57060, %f113;
	mov.b32 	%r28, %f110;
	shl.b32 	%r29, %r28, 23;
	mov.b32 	%f115, %r29;
	ex2.approx.ftz.f32 	%f116, %f114;
	mul.f32 	%f117, %f116, %f115;
	add.f32 	%f118, %f106, %f117;
	sub.f32 	%f119, %f13, %f44;
	fma.rn.f32 	%f120, %f119, 0f3BBB989D, 0f3F000000;
	cvt.sat.f32.f32 	%f121, %f120;
	fma.rm.f32 	%f122, %f121, %f49, %f48;
	add.f32 	%f123, %f122, 0fCB40007F;
	neg.f32 	%f124, %f123;
	fma.rn.f32 	%f125, %f119, 0f3FB8AA3B, %f124;
	fma.rn.f32 	%f126, %f119, 0f32A57060, %f125;
	mov.b32 	%r30, %f122;
	shl.b32 	%r31, %r30, 23;
	mov.b32 	%f127, %r31;
	ex2.approx.ftz.f32 	%f128, %f126;
	mul.f32 	%f129, %f128, %f127;
	add.f32 	%f130, %f118, %f129;
	sub.f32 	%f131, %f15, %f44;
	fma.rn.f32 	%f132, %f131, 0f3BBB989D, 0f3F000000;
	cvt.sat.f32.f32 	%f133, %f132;
	fma.rm.f32 	%f134, %f133, %f49, %f48;
	add.f32 	%f135, %f134, 0fCB40007F;
	neg.f32 	%f136, %f135;
	fma.rn.f32 	%f137, %f131, 0f3FB8AA3B, %f136;
	fma.rn.f32 	%f138, %f131, 0f32A57060, %f137;
	mov.b32 	%r32, %f134;
	shl.b32 	%r33, %r32, 23;
	mov.b32 	%f139, %r33;
	ex2.approx.ftz.f32 	%f140, %f138;
	mul.f32 	%f141, %f140, %f139;
	add.f32 	%f142, %f130, %f141;
	sub.f32 	%f143, %f17, %f44;
	fma.rn.f32 	%f144, %f143, 0f3BBB989D, 0f3F000000;
	cvt.sat.f32.f32 	%f145, %f144;
	fma.rm.f32 	%f146, %f145, %f49, %f48;
	add.f32 	%f147, %f146, 0fCB40007F;
	neg.f32 	%f148, %f147;
	fma.rn.f32 	%f149, %f143, 0f3FB8AA3B, %f148;
	fma.rn.f32 	%f150, %f143, 0f32A57060, %f149;
	mov.b32 	%r34, %f146;
	shl.b32 	%r35, %r34, 23;
	mov.b32 	%f151, %r35;
	ex2.approx.ftz.f32 	%f152, %f150;
	mul.f32 	%f153, %f152, %f151;
	add.f32 	%f154, %f142, %f153;
	sub.f32 	%f155, %f19, %f44;
	fma.rn.f32 	%f156, %f155, 0f3BBB989D, 0f3F000000;
	cvt.sat.f32.f32 	%f157, %f156;
	fma.rm.f32 	%f158, %f157, %f49, %f48;
	add.f32 	%f159, %f158, 0fCB40007F;
	neg.f32 	%f160, %f159;
	fma.rn.f32 	%f161, %f155, 0f3FB8AA3B, %f160;
	fma.rn.f32 	%f162, %f155, 0f32A57060, %f161;
	mov.b32 	%r36, %f158;
	shl.b32 	%r37, %r36, 23;
	mov.b32 	%f163, %r37;
	ex2.approx.ftz.f32 	%f164, %f162;
	mul.f32 	%f165, %f164, %f163;
	add.f32 	%f166, %f154, %f165;
	sub.f32 	%f167, %f21, %f44;
	fma.rn.f32 	%f168, %f167, 0f3BBB989D, 0f3F000000;
	cvt.sat.f32.f32 	%f169, %f168;
	fma.rm.f32 	%f170, %f169, %f49, %f48;
	add.f32 	%f171, %f170, 0fCB40007F;
	neg.f32 	%f172, %f171;
	fma.rn.f32 	%f173, %f167, 0f3FB8AA3B, %f172;
	fma.rn.f32 	%f174, %f167, 0f32A57060, %f173;
	mov.b32 	%r38, %f170;
	shl.b32 	%r39, %r38, 23;
	mov.b32 	%f175, %r39;
	ex2.approx.ftz.f32 	%f176, %f174;
	mul.f32 	%f177, %f176, %f175;
	add.f32 	%f178, %f166, %f177;
	sub.f32 	%f179, %f23, %f44;
	fma.rn.f32 	%f180, %f179, 0f3BBB989D, 0f3F000000;
	cvt.sat.f32.f32 	%f181, %f180;
	fma.rm.f32 	%f182, %f181, %f49, %f48;
	add.f32 	%f183, %f182, 0fCB40007F;
	neg.f32 	%f184, %f183;
	fma.rn.f32 	%f185, %f179, 0f3FB8AA3B, %f184;
	fma.rn.f32 	%f186, %f179, 0f32A57060, %f185;
	mov.b32 	%r40, %f182;
	shl.b32 	%r41, %r40, 23;
	mov.b32 	%f187, %r41;
	ex2.approx.ftz.f32 	%f188, %f186;
	mul.f32 	%f189, %f188, %f187;
	add.f32 	%f190, %f178, %f189;
	sub.f32 	%f191, %f25, %f44;
	fma.rn.f32 	%f192, %f191, 0f3BBB989D, 0f3F000000;
	cvt.sat.f32.f32 	%f193, %f192;
	fma.rm.f32 	%f194, %f193, %f49, %f48;
	add.f32 	%f195, %f194, 0fCB40007F;
	neg.f32 	%f196, %f195;
	fma.rn.f32 	%f197, %f191, 0f3FB8AA3B, %f196;
	fma.rn.f32 	%f198, %f191, 0f32A57060, %f197;
	mov.b32 	%r42, %f194;
	shl.b32 	%r43, %r42, 23;
	mov.b32 	%f199, %r43;
	ex2.approx.ftz.f32 	%f200, %f198;
	mul.f32 	%f201, %f200, %f199;
	add.f32 	%f202, %f190, %f201;
	sub.f32 	%f203, %f27, %f44;
	fma.rn.f32 	%f204, %f203, 0f3BBB989D, 0f3F000000;
	cvt.sat.f32.f32 	%f205, %f204;
	fma.rm.f32 	%f206, %f205, %f49, %f48;
	add.f32 	%f207, %f206, 0fCB40007F;
	neg.f32 	%f208, %f207;
	fma.rn.f32 	%f209, %f203, 0f3FB8AA3B, %f208;
	fma.rn.f32 	%f210, %f203, 0f32A57060, %f209;
	mov.b32 	%r44, %f206;
	shl.b32 	%r45, %r44, 23;
	mov.b32 	%f211, %r45;
	ex2.approx.ftz.f32 	%f212, %f210;
	mul.f32 	%f213, %f212, %f211;
	add.f32 	%f214, %f202, %f213;
	sub.f32 	%f215, %f29, %f44;
	fma.rn.f32 	%f216, %f215, 0f3BBB989D, 0f3F000000;
	cvt.sat.f32.f32 	%f217, %f216;
	fma.rm.f32 	%f218, %f217, %f49, %f48;
	add.f32 	%f219, %f218, 0fCB40007F;
	neg.f32 	%f220, %f219;
	fma.rn.f32 	%f221, %f215, 0f3FB8AA3B, %f220;
	fma.rn.f32 	%f222, %f215, 0f32A57060, %f221;
	mov.b32 	%r46, %f218;
	shl.b32 	%r47, %r46, 23;
	mov.b32 	%f223, %r47;
	ex2.approx.ftz.f32 	%f224, %f222;
	mul.f32 	%f225, %f224, %f223;
	add.f32 	%f226, %f214, %f225;
	sub.f32 	%f227, %f31, %f44;
	fma.rn.f32 	%f228, %f227, 0f3BBB989D, 0f3F000000;
	cvt.sat.f32.f32 	%f229, %f228;
	fma.rm.f32 	%f230, %f229, %f49, %f48;
	add.f32 	%f231, %f230, 0fCB40007F;
	neg.f32 	%f232, %f231;
	fma.rn.f32 	%f233, %f227, 0f3FB8AA3B, %f232;
	fma.rn.f32 	%f234, %f227, 0f32A57060, %f233;
	mov.b32 	%r48, %f230;
	shl.b32 	%r49, %r48, 23;
	mov.b32 	%f235, %r49;
	ex2.approx.ftz.f32 	%f236, %f234;
	mul.f32 	%f237, %f236, %f235;
	add.f32 	%f238, %f226, %f237;
	sub.f32 	%f239, %f33, %f44;
	fma.rn.f32 	%f240, %f239, 0f3BBB989D, 0f3F000000;
	cvt.sat.f32.f32 	%f241, %f240;
	fma.rm.f32 	%f242, %f241, %f49, %f48;
	add.f32 	%f243, %f242, 0fCB40007F;
	neg.f32 	%f244, %f243;
	fma.rn.f32 	%f245, %f239, 0f3FB8AA3B, %f244;
	fma.rn.f32 	%f246, %f239, 0f32A57060, %f245;
	mov.b32 	%r50, %f242;
	shl.b32 	%r51, %r50, 23;
	mov.b32 	%f247, %r51;
	ex2.approx.ftz.f32 	%f248, %f246;
	mul.f32 	%f249, %f248, %f247;
	add.f32 	%f250, %f238, %f249;
	mov.b32 	%r52, %f250;
	shfl.sync.bfly.b32	%r53|%p8, %r52, 16, 31, -1;
	mov.b32 	%f251, %r53;
	add.f32 	%f252, %f250, %f251;
	mov.b32 	%r54, %f252;
	shfl.sync.bfly.b32	%r55|%p9, %r54, 8, 31, -1;
	mov.b32 	%f253, %r55;
	add.f32 	%f254, %f252, %f253;
	mov.b32 	%r56, %f254;
	shfl.sync.bfly.b32	%r57|%p10, %r56, 4, 31, -1;
	mov.b32 	%f255, %r57;
	add.f32 	%f256, %f254, %f255;
	mov.b32 	%r58, %f256;
	shfl.sync.bfly.b32	%r59|%p11, %r58, 2, 31, -1;
	mov.b32 	%f257, %r59;
	add.f32 	%f258, %f256, %f257;
	mov.b32 	%r60, %f258;
	shfl.sync.bfly.b32	%r61|%p12, %r60, 1, 31, -1;
	mov.b32 	%f259, %r61;
	add.f32 	%f260, %f258, %f259;
	div.rn.f32 	%f261, %f57, %f260;
	div.rn.f32 	%f262, %f69, %f260;
	div.rn.f32 	%f263, %f81, %f260;
	div.rn.f32 	%f264, %f93, %f260;
	div.rn.f32 	%f265, %f105, %f260;
	div.rn.f32 	%f266, %f117, %f260;
	div.rn.f32 	%f267, %f129, %f260;
	div.rn.f32 	%f268, %f141, %f260;
	div.rn.f32 	%f269, %f153, %f260;
	div.rn.f32 	%f270, %f165, %f260;
	div.rn.f32 	%f271, %f177, %f260;
	div.rn.f32 	%f272, %f189, %f260;
	div.rn.f32 	%f273, %f201, %f260;
	div.rn.f32 	%f274, %f213, %f260;
	div.rn.f32 	%f275, %f225, %f260;
	div.rn.f32 	%f276, %f237, %f260;
	div.rn.f32 	%f277, %f249, %f260;
	mad.lo.s64 	%rd23, %rd27, %rd11, %rd3;
	cvta.to.global.u64 	%rd24, %rd10;
	shl.b64 	%rd25, %rd23, 2;
	add.s64 	%rd26, %rd24, %rd25;
	st.global.f32 	[%rd26], %f261;
	st.global.f32 	[%rd26+128], %f262;
	st.global.f32 	[%rd26+256], %f263;
	st.global.f32 	[%rd26+384], %f264;
	st.global.f32 	[%rd26+512], %f265;
	st.global.f32 	[%rd26+640], %f266;
	st.global.f32 	[%rd26+768], %f267;
	st.global.f32 	[%rd26+896], %f268;
	st.global.f32 	[%rd26+1024], %f269;
	st.global.f32 	[%rd26+1152], %f270;
	st.global.f32 	[%rd26+1280], %f271;
	st.global.f32 	[%rd26+1408], %f272;
	st.global.f32 	[%rd26+1536], %f273;
	st.global.f32 	[%rd26+1664], %f274;
	st.global.f32 	[%rd26+1792], %f275;
	st.global.f32 	[%rd26+1920], %f276;
	st.global.f32 	[%rd26+2048], %f277;
	add.s64 	%rd27, %rd27, %rd5;
	setp.lt.s64 	%p13, %rd27, %rd12;
	@%p13 bra 	$L__BB108_4;
$L__BB108_5:
	ret;

}
	// .globl	_Z15SoftmaxWarpImplI10DirectLoadIffE11DirectStoreIffEfLi1ELi17ELi32ELi1ELb1EL9Algorithm0EEvT_T0_ll
.visible .entry _Z15SoftmaxWarpImplI10DirectLoadIffE11DirectStoreIffEfLi1ELi17ELi32ELi1ELb1EL9Algorithm0EEvT_T0_ll(
	.param .align 8 .b8 _Z15SoftmaxWarpImplI10DirectLoadIffE11DirectStoreIffEfLi1ELi17ELi32ELi1ELb1EL9Algorithm0EEvT_T0_ll_param_0[16],
	.param .align 8 .b8 _Z15SoftmaxWarpImplI10DirectLoadIffE11DirectStoreIffEfLi1ELi17ELi32ELi1ELb1EL9Algorithm0EEvT_T0_ll_param_1[16],
	.param .u64 _Z15SoftmaxWarpImplI10DirectLoadIffE11DirectStoreIffEfLi1ELi17ELi32ELi1ELb1EL9Algorithm0EEvT_T0_ll_param_2,
	.param .u64 _Z15SoftmaxWarpImplI10DirectLoadIffE11DirectStoreIffEfLi1ELi17ELi32ELi1ELb1EL9Algorithm0EEvT_T0_ll_param_3
)
{
	.reg .pred 	%p<48>;
	.reg .b32 	%r<78>;
	.reg .b32 	%f<363>;
	.reg .b64 	%rd<43>;

	ld.param.u64 	%rd27, [_Z15SoftmaxWarpImplI10DirectLoadIffE11DirectStoreIffEfLi1ELi17ELi32ELi1ELb1EL9Algorithm0EEvT_T0_ll_param_1+8];
	ld.param.u64 	%rd26, [_Z15SoftmaxWarpImplI10DirectLoadIffE11DirectStoreIffEfLi1ELi17ELi32ELi1ELb1EL9Algorithm0EEvT_T0_ll_param_1];
	ld.param.u64 	%rd25, [_Z15SoftmaxWarpImplI10DirectLoadIffE11DirectStoreIffEfLi1ELi17ELi32ELi1ELb1EL9Algorithm0EEvT_T0_ll_param_0+8];
	ld.param.u64 	%rd24, [_Z15SoftmaxWarpImplI10DirectLoadIffE11DirectStoreIffEfLi1ELi17ELi32ELi1ELb1EL9Algorithm0EEvT_T0_ll_param_0];
	ld.param.u64 	%rd28, [_Z15SoftmaxWarpImplI10DirectLoadIffE11DirectStoreIffEfLi1ELi17ELi32ELi1ELb1EL9Algorithm0EEvT_T0_ll_param_2];
	ld.param.u64 	%rd29, [_Z15SoftmaxWarpImplI10DirectLoadIffE11DirectStoreIffEfLi1ELi17ELi32ELi1ELb1EL9Algorithm0EEvT_T0_ll_param_3];
	setp.lt.s64 	%p1, %rd29, 545;
	@%p1 bra 	$L__BB109_2;
	mov.u64 	%rd30, $str;
	cvta.global.u64 	%rd31, %rd30;
	mov.u64 	%rd32, $str$1;
	cvta.global.u64 	%rd33, %rd32;
	mov.u64 	%rd34, __unnamed_110;
	cvta.global.u64 	%rd35, %rd34;
	{ // callseq 109, 0
	.param .b64 param0;
	st.param.b64 	[param0], %rd31;
	.param .b64 param1;
	st.param.b64 	[param1], %rd33;
	.param .b32 param2;
	st.param.b32 	[param2], 358;
	.param .b64 param3;
	st.param.b64 	[param3], %rd35;
	.param .b64 param4;
	st.param.b64 	[param4], 1;
	call.uni 
	__assertfail, 
	(
	param0, 
	param1, 
	param2, 
	param3, 
	param4
	);
	} // callseq 109
$L__BB109_2:
	mov.u32 	%r2, %nctaid.x;
	mov.u32 	%r3, %ntid.y;
	mul.lo.s32 	%r1, %r2, %r3;
	mov.u32 	%r4, %ctaid.x;
	mov.u32 	%r5, %tid.y;
	mad.lo.s32 	%r6, %r4, %r3, %r5;
	cvt.s64.s32 	%rd42, %r6;
	setp.le.s64 	%p2, %rd28, %rd42;
	@%p2 bra 	$L__BB109_73;
	mov.u32 	%r7, %tid.x;
	cvt.u64.u32 	%rd2, %r7;
	add.s32 	%r8, %r7, 32;
	cvt.u64.u32 	%rd3, %r8;
	add.s32 	%r9, %r7, 64;
	cvt.u64.u32 	%rd4, %r9;
	add.s32 	%r10, %r7, 96;
	cvt.u64.u32 	%rd5, %r10;
	add.s32 	%r11, %r7, 128;
	cvt.u64.u32 	%rd6, %r11;
	add.s32 	%r12, %r7, 160;
	cvt.u64.u32 	%rd7, %r12;
	add.s32 	%r13, %r7, 192;
	cvt.u64.u32 	%rd8, %r13;
	add.s32 	%r14, %r7, 224;
	cvt.u64.u32 	%rd9, %r14;
	add.s32 	%r15, %r7, 256;
	cvt.u64.u32 	%rd10, %r15;
	add.s32 	%r16, %r7, 288;
	cvt.u64.u32 	%rd11, %r16;
	add.s32 	%r17, %r7, 320;
	cvt.u64.u32 	%rd12, %r17;
	add.s32 	%r18, %r7, 352;
	cvt.u64.u32 	%rd13, %r18;
	add.s32 	%r19, %r7, 384;
	cvt.u64.u32 	%rd14, %r19;
	add.s32 	%r20, %r7, 416;
	cvt.u64.u32 	%rd15, %r20;
	add.s32 	%r21, %r7, 448;
	cvt.u64.u32 	%rd16, %r21;
	add.s32 	%r22, %r7, 480;
	cvt.u64.u32 	%rd17, %r22;
	add.s32 	%r23, %r7, 512;
	cvt.u64.u32 	%rd18, %r23;
	cvt.s64.s32 	%rd19, %r1;
$L__BB109_4:
	setp.le.s64 	%p3, %rd29, %rd2;
	mad.lo.s64 	%rd36, %rd42, %rd25, %rd2;
	cvta.to.global.u64 	%rd37, %rd24;
	shl.b64 	%rd38, %rd36, 2;
	add.s64 	%rd21, %rd37, %rd38;
	mov.f32 	%f329, 0fFF800000;
	mov.f32 	%f332, %f329;
	@%p3 bra 	$L__BB109_6;
	ld.global.f32 	%f329, [%rd21];
	max.f32 	%f332, %f329, 0fFF800000;
$L__BB109_6:
	setp.le.s64 	%p4, %rd29, %rd3;
	mov.f32 	%f331, 0fFF800000;
	@%p4 bra 	$L__BB109_8;
	ld.global.f32 	%f331, [%rd21+128];
	max.f32 	%f332, %f332, %f331;
$L__BB109_8:
	setp.le.s64 	%p5, %rd29, %rd4;
	mov.f32 	%f333, 0fFF800000;
	@%p5 bra 	$L__BB109_10;
	ld.global.f32 	%f333, [%rd21+256];
	max.f32 	%f332, %f332, %f333;
$L__BB109_10:
	setp.le.s64 	%p6, %rd29, %rd5;
	mov.f32 	%f335, 0fFF800000;
	@%p6 bra 	$L__BB109_12;
	ld.global.f32 	%f335, [%rd21+384];
	max.f32 	%f332, %f332, %f335;
$L__BB109_12:
	setp.le.s64 	%p7, %rd29, %rd6;
	mov.f32 	%f337, 0fFF800000;
	@%p7 bra 	$L__BB109_14;
	ld.global.f32 	%f337, [%rd21+512];
	max.f32 	%f332, %f332, %f337;
$L__BB109_14:
	setp.le.s64 	%p8, %rd29, %rd7;
	mov.f32 	%f339, 0fFF800000;
	@%p8 bra 	$L__BB109_16;
	ld.global.f32 	%f339, [%rd21+640];
	max.f32 	%f332, %f332, %f339;
$L__BB109_16:
	setp.le.s64 	%p9, %rd29, %rd8;
	mov.f32 	%f341, 0fFF800000;
	@%p9 bra 	$L__BB109_18;
	ld.global.f32 	%f341, [%rd21+768];
	max.f32 	%f332, %f332, %f341;
$L__BB109_18:
	setp.le.s64 	%p10, %rd29, %rd9;
	mov.f32 	%f343, 0fFF800000;
	@%p10 bra 	$L__BB109_20;
	ld.global.f32 	%f343, [%rd21+896];
	max.f32 	%f332, %f332, %f343;
$L__BB109_20:
	setp.le.s64 	%p11, %rd29, %rd10;
	mov.f32 	%f345, 0fFF800000;
	@%p11 bra 	$L__BB109_22;
	ld.global.f32 	%f345, [%rd21+1024];
	max.f32 	%f332, %f332, %f345;
$L__BB109_22:
	setp.le.s64 	%p12, %rd29, %rd11;
	mov.f32 	%f347, 0fFF800000;
	@%p12 bra 	$L__BB109_24;
	ld.global.f32 	%f347, [%rd21+1152];
	max.f32 	%f332, %f332, %f347;
$L__BB109_24:
	setp.le.s64 	%p13, %rd29, %rd12;
	mov.f32 	%f349, 0fFF800000;
	@%p13 bra 	$L__BB109_26;
	ld.global.f32 	%f349, [%rd21+1280];
	max.f32 	%f332, %f332, %f349;
$L__BB109_26:
	setp.le.s64 	%p14, %rd29, %rd13;
	mov.f32 	%f351, 0fFF800000;
	@%p14 bra 	$L__BB109_28;
	ld.global.f32 	%f351, [%rd21+1408];
	max.f32 	%f332, %f332, %f351;
$L__BB109_28:
	setp.le.s64 	%p15, %rd29, %rd14;
	mov.f32 	%f353, 0fFF800000;
	@%p15 bra 	$L__BB109_30;
	ld.global.f32 	%f353, [%rd21+1536];
	max.f32 	%f332, %f332, %f353;
$L__BB109_30:
	setp.le.s64 	%p16, %rd29, %rd15;
	mov.f32 	%f355, 0fFF800000;
	@%p16 bra 	$L__BB109_32;
	ld.global.f32 	%f355, [%rd21+1664];
	max.f32 	%f332, %f332, %f355;
$L__BB109_32:
	setp.le.s64 	%p17, %rd29, %rd16;
	mov.f32 	%f357, 0fFF800000;
	@%p17 bra 	$L__BB109_34;
	ld.global.f32 	%f357, [%rd21+1792];
	max.f32 	%f332, %f332, %f357;
$L__BB109_34:
	setp.le.s64 	%p18, %rd29, %rd17;
	mov.f32 	%f359, 0fFF800000;
	@%p18 bra 	$L__BB109_36;
	ld.global.f32 	%f359, [%rd21+1920];
	max.f32 	%f332, %f332, %f359;
$L__BB109_36:
	setp.le.s64 	%p19, %rd29, %rd18;
	mov.f32 	%f361, 0fFF800000;
	@%p19 bra 	$L__BB109_38;
	ld.global.f32 	%f361, [%rd21+2048];
	max.f32 	%f332, %f332, %f361;
$L__BB109_38:
	setp.le.s64 	%p20, %rd29, %rd2;
	mov.b32 	%r24, %f332;
	shfl.sync.bfly.b32	%r25|%p21, %r24, 16, 31, -1;
	mov.b32 	%f103, %r25;
	max.f32 	%f104, %f332, %f103;
	mov.b32 	%r26, %f104;
	shfl.sync.bfly.b32	%r27|%p22, %r26, 8, 31, -1;
	mov.b32 	%f105, %r27;
	max.f32 	%f106, %f104, %f105;
	mov.b32 	%r28, %f106;
	shfl.sync.bfly.b32	%r29|%p23, %r28, 4, 31, -1;
	mov.b32 	%f107, %r29;
	max.f32 	%f108, %f106, %f107;
	mov.b32 	%r30, %f108;
	shfl.sync.bfly.b32	%r31|%p24, %r30, 2, 31, -1;
	mov.b32 	%f109, %r31;
	max.f32 	%f110, %f108, %f109;
	mov.b32 	%r32, %f110;
	shfl.sync.bfly.b32	%r33|%p25, %r32, 1, 31, -1;
	mov.b32 	%f111, %r33;
	max.f32 	%f112, %f110, %f111;
	sub.f32 	%f113, %f329, %f112;
	fma.rn.f32 	%f114, %f113, 0f3BBB989D, 0f3F000000;
	cvt.sat.f32.f32 	%f115, %f114;
	mov.f32 	%f116, 0f4B400001;
	mov.f32 	%f117, 0f437C0000;
	fma.rm.f32 	%f118, %f115, %f117, %f116;
	add.f32 	%f119, %f118, 0fCB40007F;
	neg.f32 	%f120, %f119;
	fma.rn.f32 	%f121, %f113, 0f3FB8AA3B, %f120;
	fma.rn.f32 	%f122, %f113, 0f32A57060, %f121;
	mov.b32 	%r34, %f118;
	shl.b32 	%r35, %r34, 23;
	mov.b32 	%f123, %r35;
	ex2.approx.ftz.f32 	%f124, %f122;
	mul.f32 	%f125, %f124, %f123;
	add.f32 	%f126, %f125, 0f00000000;
	sub.f32 	%f127, %f331, %f112;
	fma.rn.f32 	%f128, %f127, 0f3BBB989D, 0f3F000000;
	cvt.sat.f32.f32 	%f129, %f128;
	fma.rm.f32 	%f130, %f129, %f117, %f116;
	add.f32 	%f131, %f130, 0fCB40007F;
	neg.f32 	%f132, %f131;
	fma.rn.f32 	%f133, %f127, 0f3FB8AA3B, %f132;
	fma.rn.f32 	%f134, %f127, 0f32A57060, %f133;
	mov.b32 	%r36, %f130;
	shl.b32 	%r37, %r36, 23;
	mov.b32 	%f135, %r37;
	ex2.approx.ftz.f32 	%f136, %f134;
	mul.f32 	%f137, %f136, %f135;
	add.f32 	%f138, %f126, %f137;
	sub.f32 	%f139, %f333, %f112;
	fma.rn.f32 	%f140, %f139, 0f3BBB989D, 0f3F000000;
	cvt.sat.f32.f32 	%f141, %f140;
	fma.rm.f32 	%f142, %f141, %f117, %f116;
	add.f32 	%f143, %f142, 0fCB40007F;
	neg.f32 	%f144, %f143;
	fma.rn.f32 	%f145, %f139, 0f3FB8AA3B, %f144;
	fma.rn.f32 	%f146, %f139, 0f32A57060, %f145;
	mov.b32 	%r38, %f142;
	shl.b32 	%r39, %r38, 23;
	mov.b32 	%f147, %r39;
	ex2.approx.ftz.f32 	%f148, %f146;
	mul.f32 	%f149, %f148, %f147;
	add.f32 	%f150, %f138, %f149;
	sub.f32 	%f151, %f335, %f112;
	fma.rn.f32 	%f152, %f151, 0f3BBB989D, 0f3F000000;
	cvt.sat.f32.f32 	%f153, %f152;
	fma.rm.f32 	%f154, %f153, %f117, %f116;
	add.f32 	%f155, %f154, 0fCB40007F;
	neg.f32 	%f156, %f155;
	fma.rn.f32 	%f157, %f151, 0f3FB8AA3B, %f156;
	fma.rn.f32 	%f158, %f151, 0f32A57060, %f157;
	mov.b32 	%r40, %f154;
	shl.b32 	%r41, %r40, 23;
	mov.b32 	%f159, %r41;
	ex2.approx.ftz.f32 	%f160, %f158;
	mul.f32 	%f161, %f160, %f159;
	add.f32 	%f162, %f150, %f161;
	sub.f32 	%f163, %f337, %f112;
	fma.rn.f32 	%f164, %f163, 0f3BBB989D, 0f3F000000;
	cvt.sat.f32.f32 	%f165, %f164;
	fma.rm.f32 	%f166, %f165, %f117, %f116;
	add.f32 	%f167, %f166, 0fCB40007F;
	neg.f32 	%f168, %f167;
	fma.rn.f32 	%f169, %f163, 0f3FB8AA3B, %f168;
	fma.rn.f32 	%f170, %f163, 0f32A57060, %f169;
	mov.b32 	%r42, %f166;
	shl.b32 	%r43, %r42, 23;
	mov.b32 	%f171, %r43;
	ex2.approx.ftz.f32 	%f172, %f170;
	mul.f32 	%f173, %f172, %f171;
	add.f32 	%f174, %f162, %f173;
	sub.f32 	%f175, %f339, %f112;
	fma.rn.f32 	%f176, %f175, 0f3BBB989D, 0f3F000000;
	cvt.sat.f32.f32 	%f177, %f176;
	fma.rm.f32 	%f178, %f177, %f117, %f116;
	add.f32 	%f179, %f178, 0fCB40007F;
	neg.f32 	%f180, %f179;
	fma.rn.f32 	%f181, %f175, 0f3FB8AA3B, %f180;
	fma.rn.f32 	%f182, %f175, 0f32A57060, %f181;
	mov.b32 	%r44, %f178;
	shl.b32 	%r45, %r44, 23;
	mov.b32 	%f183, %r45;
	ex2.approx.ftz.f32 	%f184, %f182;
	mul.f32 	%f185, %f184, %f183;
	add.f32 	%f186, %f174, %f185;
	sub.f32 	%f187, %f341, %f112;
	fma.rn.f32 	%f188, %f187, 0f3BBB989D, 0f3F000000;
	cvt.sat.f32.f32 	%f189, %f188;
	fma.rm.f32 	%f190, %f189, %f117, %f116;
	add.f32 	%f191, %f190, 0fCB40007F;
	neg.f32 	%f192, %f191;
	fma.rn.f32 	%f193, %f187, 0f3FB8AA3B, %f192;
	fma.rn.f32 	%f194, %f187, 0f32A57060, %f193;
	mov.b32 	%r46, %f190;
	shl.b32 	%r47, %r46, 23;
	mov.b32 	%f195, %r47;
	ex2.approx.ftz.f32 	%f196, %f194;
	mul.f32 	%f197, %f196, %f195;
	add.f32 	%f198, %f186, %f197;
	sub.f32 	%f199, %f343, %f112;
	fma.rn.f32 	%f200, %f199, 0f3BBB989D, 0f3F000000;
	cvt.sat.f32.f32 	%f201, %f200;
	fma.rm.f32 	%f202, %f201, %f117, %f116;
	add.f32 	%f203, %f202, 0fCB40007F;
	neg.f32 	%f204, %f203;
	fma.rn.f32 	%f205, %f199, 0f3FB8AA3B, %f204;
	fma.rn.f32 	%f206, %f199, 0f32A57060, %f205;
	mov.b32 	%r48, %f202;
	shl.b32 	%r49, %r48, 23;
	mov.b32 	%f207, %r49;
	ex2.approx.ftz.f32 	%f208, %f206;
	mul.f32 	%f209, %f208, %f207;
	add.f32 	%f210, %f198, %f209;
	sub.f32 	%f211, %f345, %f112;
	fma.rn.f32 	%f212, %f211, 0f3BBB989D, 0f3F000000;
	cvt.sat.f32.f32 	%f213, %f212;
	fma.rm.f32 	%f214, %f213, %f117, %f116;
	add.f32 	%f215, %f214, 0fCB40007F;
	neg.f32 	%f216, %f215;
	fma.rn.f32 	%f217, %f211, 0f3FB8AA3B, %f216;
	fma.rn.f32 	%f218, %f211, 0f32A57060, %f217;
	mov.b32 	%r50, %f214;
	shl.b32 	%r51, %r50, 23;
	mov.b32 	%f219, %r51;
	ex2.approx.ftz.f32 	%f220, %f218;
	mul.f32 	%f221, %f220, %f219;
	add.f32 	%f222, %f210, %f221;
	sub.f32 	%f223, %f347, %f112;
	fma.rn.f32 	%f224, %f223, 0f3BBB989D, 0f3F000000;
	cvt.sat.f32.f32 	%f225, %f224;
	fma.rm.f32 	%f226, %f225, %f117, %f116;
	add.f32 	%f227, %f226, 0fCB40007F;
	neg.f32 	%f228, %f227;
	fma.rn.f32 	%f229, %f223, 0f3FB8AA3B, %f228;
	fma.rn.f32 	%f230, %f223, 0f32A57060, %f229;
	mov.b32 	%r52, %f226;
	shl.b32 	%r53, %r52, 23;
	mov.b32 	%f231, %r53;
	ex2.approx.ftz.f32 	%f232, %f230;
	mul.f32 	%f233, %f232, %f231;
	add.f32 	%f234, %f222, %f233;
	sub.f32 	%f235, %f349, %f112;
	fma.rn.f32 	%f236, %f235, 0f3BBB989D, 0f3F000000;
	cvt.sat.f32.f32 	%f237, %f236;
	fma.rm.f32 	%f238, %f237, %f117, %f116;
	add.f32 	%f239, %f238, 0fCB40007F;
	neg.f32 	%f240, %f239;
	fma.rn.f32 	%f241, %f235, 0f3FB8AA3B, %f240;
	fma.rn.f32 	%f242, %f235, 0f32A57060, %f241;
	mov.b32 	%r54, %f238;
	shl.b32 	%r55, %r54, 23;
	mov.b32 	%f243, %r55;
	ex2.approx.ftz.f32 	%f244, %f242;
	mul.f32 	%f245, %f244, %f243;
	add.f32 	%f246, %f234, %f245;
	sub.f32 	%f247, %f351, %f112;
	fma.rn.f32 	%f248, %f247, 0f3BBB989D, 0f3F000000;
	cvt.sat.f32.f32 	%f249, %f248;
	fma.rm.f32 	%f250, %f249, %f117, %f116;
	add.f32 	%f251, %f250, 0fCB40007F;
	neg.f32 	%f252, %f251;
	fma.rn.f32 	%f253, %f247, 0f3FB8AA3B, %f252;
	fma.rn.f32 	%f254, %f247, 0f32A57060, %f253;
	mov.b32 	%r56, %f250;
	shl.b32 	%r57, %r56, 23;
	mov.b32 	%f255, %r57;
	ex2.approx.ftz.f32 	%f256, %f254;
	mul.f32 	%f257, %f256, %f255;
	add.f32 	%f258, %f246, %f257;
	sub.f32 	%f259, %f353, %f112;
	fma.rn.f32 	%f260, %f259, 0f3BBB989D, 0f3F000000;
	cvt.sat.f32.f32 	%f261, %f260;
	fma.rm.f32 	%f262, %f261, %f117, %f116;
	add.f32 	%f263, %f262, 0fCB40007F;
	neg.f32 	%f264, %f263;
	fma.rn.f32 	%f265, %f259, 0f3FB8AA3B, %f264;
	fma.rn.f32 	%f266, %f259, 0f32A57060, %f265;
	mov.b32 	%r58, %f262;
	shl.b32 	%r59, %r58, 23;
	mov.b32 	%f267, %r59;
	ex2.approx.ftz.f32 	%f268, %f266;
	mul.f32 	%f269, %f268, %f267;
	add.f32 	%f270, %f258, %f269;
	sub.f32 	%f271, %f355, %f112;
	fma.rn.f32 	%f272, %f271, 0f3BBB989D, 0f3F000000;
	cvt.sat.f32.f32 	%f273, %f272;
	fma.rm.f32 	%f274, %f273, %f117, %f116;
	add.f32 	%f275, %f274, 0fCB40007F;
	neg.f32 	%f276, %f275;
	fma.rn.f32 	%f277, %f271, 0f3FB8AA3B, %f276;
	fma.rn.f32 	%f278, %f271, 0f32A57060, %f277;
	mov.b32 	%r60, %f274;
	shl.b32 	%r61, %r60, 23;
	mov.b32 	%f279, %r61;
	ex2.approx.ftz.f32 	%f280, %f278;
	mul.f32 	%f281, %f280, %f279;
	add.f32 	%f282, %f270, %f281;
	sub.f32 	%f283, %f357, %f112;
	fma.rn.f32 	%f284, %f283, 0f3BBB989D, 0f3F000000;
	cvt.sat.f32.f32 	%f285, %f284;
	fma.rm.f32 	%f286, %f285, %f117, %f116;
	add.f32 	%f287, %f286, 0fCB40007F;
	neg.f32 	%f288, %f287;
	fma.rn.f32 	%f289, %f283, 0f3FB8AA3B, %f288;
	fma.rn.f32 	%f290, %f283, 0f32A57060, %f289;
	mov.b32 	%r62, %f286;
	shl.b32 	%r63, %r62, 23;
	mov.b32 	%f291, %r63;
	ex2.approx.ftz.f32 	%f292, %f290;
	mul.f32 	%f293, %f292, %f291;
	add.f32 	%f294, %f282, %f293;
	sub.f32 	%f295, %f359, %f112;
	fma.rn.f32 	%f296, %f295, 0f3BBB989D, 0f3F000000;
	cvt.sat.f32.f32 	%f297, %f296;
	fma.rm.f32 	%f298, %f297, %f117, %f116;
	add.f32 	%f299, %f298, 0fCB40007F;
	neg.f32 	%f300, %f299;
	fma.rn.f32 	%f301, %f295, 0f3FB8AA3B, %f300;
	fma.rn.f32 	%f302, %f295, 0f32A57060, %f301;
	mov.b32 	%r64, %f298;
	shl.b32 	%r65, %r64, 23;
	mov.b32 	%f303, %r65;
	ex2.approx.ftz.f32 	%f304, %f302;
	mul.f32 	%f305, %f304, %f303;
	add.f32 	%f306, %f294, %f305;
	sub.f32 	%f307, %f361, %f112;
	fma.rn.f32 	%f308, %f307, 0f3BBB989D, 0f3F000000;
	cvt.sat.f32.f32 	%f309, %f308;
	fma.rm.f32 	%f310, %f309, %f117, %f116;
	add.f32 	%f311, %f310, 0fCB40007F;
	neg.f32 	%f312, %f311;
	fma.rn.f32 	%f313, %f307, 0f3FB8AA3B, %f312;
	fma.rn.f32 	%f314, %f307, 0f32A57060, %f313;
	mov.b32 	%r66, %f310;
	shl.b32 	%r67, %r66, 23;
	mov.b32 	%f315, %r67;
	ex2.approx.ftz.f32 	%f316, %f314;
	mul.f32 	%f317, %f316, %f315;
	add.f32 	%f318, %f306, %f317;
	mov.b32 	%r68, %f318;
	shfl.sync.bfly.b32	%r69|%p26, %r68, 16, 31, -1;
	mov.b32 	%f319, %r69;
	add.f32 	%f320, %f318, %f319;
	mov.b32 	%r70, %f320;
	shfl.sync.bfly.b32	%r71|%p27, %r70, 8, 31, -1;
	mov.b32 	%f321, %r71;
	add.f32 	%f322, %f320, %f321;
	mov.b32 	%r72, %f322;
	shfl.sync.bfly.b32	%r73|%p28, %r72, 4, 31, -1;
	mov.b32 	%f323, %r73;
	add.f32 	%f324, %f322, %f323;
	mov.b32 	%r74, %f324;
	shfl.sync.bfly.b32	%r75|%p29, %r74, 2, 31, -1;
	mov.b32 	%f325, %r75;
	add.f32 	%f326, %f324, %f325;
	mov.b32 	%r76, %f326;
	shfl.sync.bfly.b32	%r77|%p30, %r76, 1, 31, -1;
	mov.b32 	%f327, %r77;
	add.f32 	%f328, %f326, %f327;
	div.rn.f32 	%f69, %f125, %f328;
	div.rn.f32 	%f70, %f137, %f328;
	div.rn.f32 	%f71, %f149, %f328;
	div.rn.f32 	%f72, %f161, %f328;
	div.rn.f32 	%f73, %f173, %f328;
	div.rn.f32 	%f74, %f185, %f328;
	div.rn.f32 	%f75, %f197, %f328;
	div.rn.f32 	%f76, %f209, %f328;
	div.rn.f32 	%f77, %f221, %f328;
	div.rn.f32 	%f78, %f233, %f328;
	div.rn.f32 	%f79, %f245, %f328;
	div.rn.f32 	%f80, %f257, %f328;
	div.rn.f32 	%f81, %f269, %f328;
	div.rn.f32 	%f82, %f281, %f328;
	div.rn.f32 	%f83, %f293, %f328;
	div.rn.f32 	%f84, %f305, %f328;
	div.rn.f32 	%f85, %f317, %f328;
	mad.lo.s64 	%rd39, %rd42, %rd27, %rd2;
	cvta.to.global.u64 	%rd40, %rd26;
	shl.b64 	%rd41, %rd39, 2;
	add.s64 	%rd22, %rd40, %rd41;
	@%p20 bra 	$L__BB109_40;
	st.global.f32 	[%rd22], %f69;
$L__BB109_40:
	setp.le.s64 	%p31, %rd29, %rd3;
	@%p31 bra 	$L__BB109_42;
	st.global.f32 	[%rd22+128], %f70;
$L__BB109_42:
	setp.le.s64 	%p32, %rd29, %rd4;
	@%p32 bra 	$L__BB109_44;
	st.global.f32 	[%rd22+256], %f71;
$L__BB109_44:
	setp.le.s64 	%p33, %rd29, %rd5;
	@%p33 bra 	$L__BB109_46;
	st.global.f32 	[%rd22+384], %f72;
$L__BB109_46:
	setp.le.s64 	%p34, %rd29, %rd6;
	@%p34 bra 	$L__BB109_48;
	st.global.f32 	[%rd22+512], %f73;
$L__BB109_48:
	setp.le.s64 	%p35, %rd29, %rd7;
	@%p35 bra 	$L__BB109_50;
	st.global.f32 	[%rd22+640], %f74;
$L__BB109_50:
	setp.le.s64 	%p36, %rd29, %rd8;
	@%p36 bra 	$L__BB109_52;
	st.global.f32 	[%rd22+768], %f75;
$L__BB109_52:
	setp.le.s64 	%p37, %rd29, %rd9;
	@%p37 bra 	$L__BB109_54;
	st.global.f32 	[%rd22+896], %f76;
$L__BB109_54:
	setp.le.s64 	%p38, %rd29, %rd10;
	@%p38 bra 	$L__BB109_56;
	st.global.f32 	[%rd22+1024], %f77;
$L__BB109_56:
	setp.le.s64 	%p39, %rd29, %rd11;
	@%p39 bra 	$L__BB109_58;
	st.global.f32 	[%rd22+1152], %f78;
$L__BB109_58:
	setp.le.s64 	%p40, %rd29, %rd12;
	@%p40 bra 	$L__BB109_60;
	st.global.f32 	[%rd22+1280], %f79;
$L__BB109_60:
	setp.le.s64 	%p41, %rd29, %rd13;
	@%p41 bra 	$L__BB109_62;
	st.global.f32 	[%rd22+1408], %f80;
$L__BB109_62:
	setp.le.s64 	%p42, %rd29, %rd14;
	@%p42 bra 	$L__BB109_64;
	st.global.f32 	[%rd22+1536], %f81;
$L__BB109_64:
	setp.le.s64 	%p43, %rd29, %rd15;
	@%p43 bra 	$L__BB109_66;
	st.global.f32 	[%rd22+1664], %f82;
$L__BB109_66:
	setp.le.s64 	%p44, %rd29, %rd16;
	@%p44 bra 	$L__BB109_68;
	st.global.f32 	[%rd22+1792], %f83;
$L__BB109_68:
	setp.le.s64 	%p45, %rd29, %rd17;
	@%p45 bra 	$L__BB109_70;
	st.global.f32 	[%rd22+1920], %f84;
$L__BB109_70:
	setp.le.s64 	%p46, %rd29, %rd18;
	@%p46 bra 	$L__BB109_72;
	st.global.f32 	[%rd22+2048], %f85;
$L__BB109_72:
	add.s64 	%rd42, %rd42, %rd19;
	setp.lt.s64 	%p47, %rd42, %rd28;
	@%p47 bra 	$L__BB109_4;
$L__BB109_73:
	ret;

}
	// .globl	_Z15SoftmaxWarpImplI10DirectLoadIffE11DirectStoreIffEfLi1ELi18ELi32ELi1ELb0EL9Algorithm0EEvT_T0_ll
.visible .entry _Z15SoftmaxWarpImplI10DirectLoadIffE11DirectStoreIffEfLi1ELi18ELi32ELi1ELb0EL9Algorithm0EEvT_T0_ll(
	.param .align 8 .b8 _Z15SoftmaxWarpImplI10DirectLoadIffE11DirectStoreIffEfLi1ELi18ELi32ELi1ELb0EL9Algorithm0EEvT_T0_ll_param_0[16],
	.param .align 8 .b8 _Z15SoftmaxWarpImplI10DirectLoadIffE11DirectStoreIffEfLi1ELi18ELi32ELi1ELb0EL9Algorithm0EEvT_T0_ll_param_1[16],
	.param .u64 _Z15SoftmaxWarpImplI10DirectLoadIffE11DirectStoreIffEfLi1ELi18ELi32ELi1ELb0EL9Algorithm0EEvT_T0_ll_param_2,
	.param .u64 _Z15SoftmaxWarpImplI10DirectLoadIffE11DirectStoreIffEfLi1ELi18ELi32ELi1ELb0EL9Algorithm0EEvT_T0_ll_param_3
)
{
	.reg .pred 	%p<14>;
	.reg .b32 	%r<64>;
	.reg .b32 	%f<293>;
	.reg .b64 	%rd<27>;

	ld.param.u64 	%rd9, [_Z15SoftmaxWarpImplI10DirectLoadIffE11DirectStoreIffEfLi1ELi18ELi32ELi1ELb0EL9Algorithm0EEvT_T0_ll_param_1+8];
	ld.param.u64 	%rd8, [_Z15SoftmaxWarpImplI10DirectLoadIffE11DirectStoreIffEfLi1ELi18ELi32ELi1ELb0EL9Algorithm0EEvT_T0_ll_param_1];
	ld.param.u64 	%rd7, [_Z15SoftmaxWarpImplI10DirectLoadIffE11DirectStoreIffEfLi1ELi18ELi32ELi1ELb0EL9Algorithm0EEvT_T0_ll_param_0+8];
	ld.param.u64 	%rd6, [_Z15SoftmaxWarpImplI10DirectLoadIffE11DirectStoreIffEfLi1ELi18ELi32ELi1ELb0EL9Algorithm0EEvT_T0_ll_param_0];
	ld.param.u64 	%rd10, [_Z15SoftmaxWarpImplI10DirectLoadIffE11DirectStoreIffEfLi1ELi18ELi32ELi1ELb0EL9Algorithm0EEvT_T0_ll_param_2];
	ld.param.u64 	%rd11, [_Z15SoftmaxWarpImplI10DirectLoadIffE11DirectStoreIffEfLi1ELi18ELi32ELi1ELb0EL9Algorithm0EEvT_T0_ll_param_3];
	setp.lt.s64 	%p1, %rd11, 577;
	@%p1 bra 	$L__BB110_2;
	mov.u64 	%rd12, $str;
	cvta.global.u64 	%rd13, %rd12;
	mov.u64 	%rd14, $str$1;
	cvta.global.u64 	%rd15, %rd14;
	mov.u64 	%rd16, __unnamed_111;
	cvta.global.u64 	%rd17, %rd16;
	{ // callseq 110, 0
	.param .b64 param0;
	st.param.b64 	[param0], %rd13;
	.param .b64 param1;
	st.param.b64 	[param1], %rd15;
	.param .b32 param2;
	st.param.b32 	[param2], 358;
	.param .b64 param3;
	st.param.b64 	[param3], %rd17;
	.param .b64 param4;
	st.param.b64 	[param4], 1;
	call.uni 
	__assertfail, 
	(
	param0, 
	param1, 
	param2, 
	param3, 
	param4
	);
	} // callseq 110
$L__BB110_2:
	mov.u32 	%r2, %nctaid.x;
	mov.u32 	%r3, %ntid.y;
	mul.lo.s32 	%r1, %r2, %r3;
	mov.u32 	%r4, %ctaid.x;
	mov.u32 	%r5, %tid.y;
	mad.lo.s32 	%r6, %r4, %r3, %r5;
	cvt.s64.s32 	%rd26, %r6;
	setp.le.s64 	%p2, %rd10, %rd26;
	@%p2 bra 	$L__BB110_5;
	mov.u32 	%r7, %tid.x;
	cvt.u64.u32 	%rd2, %r7;
	cvt.s64.s32 	%rd3, %r1;
$L__BB110_4:
	mad.lo.s64 	%rd18, %rd26, %rd7, %rd2;
	cvta.to.global.u64 	%rd19, %rd6;
	shl.b64 	%rd20, %rd18, 2;
	add.s64 	%rd21, %rd19, %rd20;
	ld.global.f32 	%f1, [%rd21];
	max.f32 	%f2, %f1, 0fFF800000;
	ld.global.f32 	%f3, [%rd21+128];
	max.f32 	%f4, %f2, %f3;
	ld.global.f32 	%f5, [%rd21+256];
	max.f32 	%f6, %f4, %f5;
	ld.global.f32 	%f7, [%rd21+384];
	max.f32 	%f8, %f6, %f7;
	ld.global.f32 	%f9, [%rd21+512];
	max.f32 	%f10, %f8, %f9;
	ld.global.f32 	%f11, [%rd21+640];
	max.f32 	%f12, %f10, %f11;
	ld.global.f32 	%f13, [%rd21+768];
	max.f32 	%f14, %f12, %f13;
	ld.global.f32 	%f15, [%rd21+896];
	max.f32 	%f16, %f14, %f15;
	ld.global.f32 	%f17, [%rd21+1024];
	max.f32 	%f18, %f16, %f17;
	ld.global.f32 	%f19, [%rd21+1152];
	max.f32 	%f20, %f18, %f19;
	ld.global.f32 	%f21, [%rd21+1280];
	max.f32 	%f22, %f20, %f21;
	ld.global.f32 	%f23, [%rd21+1408];
	max.f32 	%f24, %f22, %f23;
	ld.global.f32 	%f25, [%rd21+1536];
	max.f32 	%f26, %f24, %f25;
	ld.global.f32 	%f27, [%rd21+1664];
	max.f32 	%f28, %f26, %f27;
	ld.global.f32 	%f29, [%rd21+1792];
	max.f32 	%f30, %f28, %f29;
	ld.global.f32 	%f31, [%rd21+1920];
	max.f32 	%f32, %f30, %f31;
	ld.global.f32 	%f33, [%rd21+2048];
	max.f32 	%f34, %f32, %f33;
	ld.global.f32 	%f35, [%rd21+2176];
	max.f32 	%f36, %f34, %f35;
	mov.b32 	%r8, %f36;
	shfl.sync.bfly.b32	%r9|%p3, %r8, 16, 31, -1;
	mov.b32 	%f37, %r9;
	max.f32 	%f38, %f36, %f37;
	mov.b32 	%r10, %f38;
	shfl.sync.bfly.b32	%r11|%p4, %r10, 8, 31, -1;
	mov.b32 	%f39, %r11;
	max.f32 	%f40, %f38, %f39;
	mov.b32 	%r12, %f40;
	shfl.sync.bfly.b32	%r13|%p5, %r12, 4, 31, -1;
	mov.b32 	%f41, %r13;
	max.f32 	%f42, %f40, %f41;
	mov.b32 	%r14, %f42;
	shfl.sync.bfly.b32	%r15|%p6, %r14, 2, 31, -1;
	mov.b32 	%f43, %r15;
	max.f32 	%f44, %f42, %f43;
	mov.b32 	%r16, %f44;
	shfl.sync.bfly.b32	%r17|%p7, %r16, 1, 31, -1;
	mov.b32 	%f45, %r17;
	max.f32 	%f46, %f44, %f45;
	sub.f32 	%f47, %f1, %f46;
	fma.rn.f32 	%f48, %f47, 0f3BBB989D, 0f3F000000;
	cvt.sat.f32.f32 	%f49, %f48;
	mov.f32 	%f50, 0f4B400001;
	mov.f32 	%f51, 0f437C0000;
	fma.rm.f32 	%f52, %f49, %f51, %f50;
	add.f32 	%f53, %f52, 0fCB40007F;
	neg.f32 	%f54, %f53;
	fma.rn.f32 	%f55, %f47, 0f3FB8AA3B, %f54;
	fma.rn.f32 	%f56, %f47, 0f32A57060, %f55;
	mov.b32 	%r18, %f52;
	shl.b32 	%r19, %r18, 23;
	mov.b32 	%f57, %r19;
	ex2.approx.ftz.f32 	%f58, %f56;
	mul.f32 	%f59, %f58, %f57;
	add.f32 	%f60, %f59, 0f00000000;
	sub.f32 	%f61, %f3, %f46;
	fma.rn.f32 	%f62, %f61, 0f3BBB989D, 0f3F000000;
	cvt.sat.f32.f32 	%f63, %f62;
	fma.rm.f32 	%f64, %f63, %f51, %f50;
	add.f32 	%f65, %f64, 0fCB40007F;
	neg.f32 	%f66, %f65;
	fma.rn.f32 	%f67, %f61, 0f3FB8AA3B, %f66;
	fma.rn.f32 	%f68, %f61, 0f32A57060, %f67;
	mov.b32 	%r20, %f64;
	shl.b32 	%r21, %r20, 23;
	mov.b32 	%f69, %r21;
	ex2.approx.ftz.f32 	%f70, %f68;
	mul.f32 	%f71, %f70, %f69;
	add.f32 	%f72, %f60, %f71;
	sub.f32 	%f73, %f5, %f46;
	fma.rn.f32 	%f74, %f73, 0f3BBB989D, 0f3F000000;
	cvt.sat.f32.f32 	%f75, %f74;
	fma.rm.f32 	%f76, %f75, %f51, %f50;
	add.f32 	%f77, %f76, 0fCB40007F;
	neg.f32 	%f78, %f77;
	fma.rn.f32 	%f79, %f73, 0f3FB8AA3B, %f78;
	fma.rn.f32 	%f80, %f73, 0f32A57060, %f79;
	mov.b32 	%r22, %f76;
	shl.b32 	%r23, %r22, 23;
	mov.b32 	%f81, %r23;
	ex2.approx.ftz.f32 	%f82, %f80;
	mul.f32 	%f83, %f82, %f81;
	add.f32 	%f84, %f72, %f83;
	sub.f32 	%f85, %f7, %f46;
	fma.rn.f32 	%f86, %f85, 0f3BBB989D, 0f3F000000;
	cvt.sat.f32.f32 	%f87, %f86;
	fma.rm.f32 	%f88, %f87, %f51, %f50;
	add.f32 	%f89, %f88, 0fCB40007F;
	neg.f32 	%f90, %f89;
	fma.rn.f32 	%f91, %f85, 0f3FB8AA3B, %f90;
	fma.rn.f32 	%f92, %f85, 0f32A57060, %f91;
	mov.b32 	%r24, %f88;
	shl.b32 	%r25, %r24, 23;
	mov.b32 	%f93, %r25;
	ex2.approx.ftz.f32 	%f94, %f92;
	mul.f32 	%f95, %f94, %f93;
	add.f32 	%f96, %f84, %f95;
	sub.f32 	%f97, %f9, %f46;
	fma.rn.f32 	%f98, %f97, 0f3BBB989D, 0f3F000000;
	cvt.sat.f32.f32 	%f99, %f98;
	fma.rm.f32 	%f100, %f99, %f51, %f50;
	add.f32 	%f101, %f100, 0fCB40007F;
	neg.f32 	%f102, %f101;
	fma.rn.f32 	%f103, %f97, 0f3FB8AA3B, %f102;
	fma.rn.f32 	%f104, %f97, 0f32A57060, %f103;
	mov.b32 	%r26, %f100;
	shl.b32 	%r27, %r26, 23;
	mov.b32 	%f105, %r27;
	ex2.approx.ftz.f32 	%f106, %f104;
	mul.f32 	%f107, %f106, %f105;
	add.f32 	%f108, %f96, %f107;
	sub.f32 	%f109, %f11, %f46;
	fma.rn.f32 	%f110, %f109, 0f3BBB989D, 0f3F000000;
	cvt.sat.f32.f32 	%f111, %f110;
	fma.rm.f32 	%f112, %f111, %f51, %f50;
	add.f32 	%f113, %f112, 0fCB40007F;
	neg.f32 	%f114, %f113;
	fma.rn.f32 	%f115, %f109, 0f3FB8AA3B, %f114;
	fma.rn.f32 	%f116, %f109, 0f32A57060, %f115;
	mov.b32 	%r28, %f112;
	shl.b32 	%r29, %r28, 23;
	mov.b32 	%f117, %r29;
	ex2.approx.ftz.f32 	%f118, %f116;
	mul.f32 	%f119, %f118, %f117;
	add.f32 	%f120, %f108, %f119;
	sub.f32 	%f121, %f13, %f46;
	fma.rn.f32 	%f122, %f121, 0f3BBB989D, 0f3F000000;
	cvt.sat.f32.f32 	%f123, %f122;
	fma.rm.f32 	%f124, %f123, %f51, %f50;
	add.f32 	%f125, %f124, 0fCB40007F;
	neg.f32 	%f126, %f125;
	fma.rn.f32 	%f127, %f121, 0f3FB8AA3B, %f126;
	fma.rn.f32 	%f128, %f121, 0f32A57060, %f127;
	mov.b32 	%r30, %f124;
	shl.b32 	%r31, %r30, 23;
	mov.b32 	%f129, %r31;
	ex2.approx.ftz.f32 	%f130, %f128;
	mul.f32 	%f131, %f130, %f129;
	add.f32 	%f132, %f120, %f131;
	sub.f32 	%f133, %f15, %f46;
	fma.rn.f32 	%f134, %f133, 0f3BBB989D, 0f3F000000;
	cvt.sat.f32.f32 	%f135, %f134;
	fma.rm.f32 	%f136, %f135, %f51, %f50;
	add.f32 	%f137, %f136, 0fCB40007F;
	neg.f32 	%f138, %f137;
	fma.rn.f32 	%f139, %f133, 0f3FB8AA3B, %f138;
	fma.rn.f32 	%f140, %f133, 0f32A57060, %f139;
	mov.b32 	%r32, %f136;
	shl.b32 	%r33, %r32, 23;
	mov.b32 	%f141, %r33;
	ex2.approx.ftz.f32 	%f142, %f140;
	mul.f32 	%f143, %f142, %f141;
	add.f32 	%f144, %f132, %f143;
	sub.f32 	%f145, %f17, %f46;
	fma.rn.f32 	%f146, %f145, 0f3BBB989D, 0f3F000000;
	cvt.sat.f32.f32 	%f147, %f146;
	fma.rm.f32 	%f148, %f147, %f51, %f50;
	add.f32 	%f149, %f148, 0fCB40007F;
	neg.f32 	%f150, %f149;
	fma.rn.f32 	%f151, %f145, 0f3FB8AA3B, %f150;
	fma.rn.f32 	%f152, %f145, 0f32A57060, %f151;
	mov.b32 	%r34, %f148;
	shl.b32 	%r35, %r34, 23;
	mov.b32 	%f153, %r35;
	ex2.approx.ftz.f32 	%f154, %f152;
	mul.f32 	%f155, %f154, %f153;
	add.f32 	%f156, %f144, %f155;
	sub.f32 	%f157, %f19, %f46;
	fma.rn.f32 	%f158, %f157, 0f3BBB989D, 0f3F000000;
	cvt.sat.f32.f32 	%f159, %f158;
	fma.rm.f32 	%f160, %f159, %f51, %f50;
	add.f32 	%f161, %f160, 0fCB40007F;
	neg.f32 	%f162, %f161;
	fma.rn.f32 	%f163, %f157, 0f3FB8AA3B, %f162;
	fma.rn.f32 	%f164, %f157, 0f32A57060, %f163;
	mov.b32 	%r36, %f160;
	shl.b32 	%r37, %r36, 23;
	mov.b32 	%f165, %r37;
	ex2.approx.ftz.f32 	%f166, %f164;
	mul.f32 	%f167, %f166, %f165;
	add.f32 	%f168, %f156, %f167;
	sub.f32 	%f169, %f21, %f46;
	fma.rn.f32 	%f170, %f169, 0f3BBB989D, 0f3F000000;
	cvt.sat.f32.f32 	%f171, %f170;
	fma.rm.f32 	%f172, %f171, %f51, %f50;
	add.f32 	%f173, %f172, 0fCB40007F;
	neg.f32 	%f174, %f173;
	fma.rn.f32 	%f175, %f169, 0f3FB8AA3B, %f174;
	fma.rn.f32 	%f176, %f169, 0f32A57060, %f175;
	mov.b32 	%r38, %f172;
	shl.b32 	%r39, %r38, 23;
	mov.b32 	%f177, %r39;
	ex2.approx.ftz.f32 	%f178, %f176;
	mul.f32 	%f179, %f178, %f177;
	add.f32 	%f180, %f168, %f179;
	sub.f32 	%f181, %f23, %f46;
	fma.rn.f32 	%f182, %f181, 0f3BBB989D, 0f3F000000;
	cvt.sat.f32.f32 	%f183, %f182;
	fma.rm.f32 	%f184, %f183, %f51, %f50;
	add.f32 	%f185, %f184, 0fCB40007F;
	neg.f32 	%f186, %f185;
	fma.rn.f32 	%f187, %f181, 0f3FB8AA3B, %f186;
	fma.rn.f32 	%f188, %f181, 0f32A57060, %f187;
	mov.b32 	%r40, %f184;
	shl.b32 	%r41, %r40, 23;
	mov.b32 	%f189, %r41;
	ex2.approx.ftz.f32 	%f190, %f188;
	mul.f32 	%f191, %f190, %f189;
	add.f32 	%f192, %f180, %f191;
	sub.f32 	%f193, %f25, %f46;
	fma.rn.f32 	%f194, %f193, 0f3BBB989D, 0f3F000000;
	cvt.sat.f32.f32 	%f195, %f194;
	fma.rm.f32 	%f196, %f195, %f51, %f50;
	add.f32 	%f197, %f196, 0fCB40007F;
	neg.f32 	%f198, %f197;
	fma.rn.f32 	%f199, %f193, 0f3FB8AA3B, %f198;
	fma.rn.f32 	%f200, %f193, 0f32A57060, %f199;
	mov.b32 	%r42, %f196;
	shl.b32 	%r43, %r42, 23;
	mov.b32 	%f201, %r43;
	ex2.approx.ftz.f32 	%f202, %f200;
	mul.f32 	%f203, %f202, %f201;
	add.f32 	%f204, %f192, %f203;
	sub.f32 	%f205, %f27, %f46;
	fma.rn.f32 	%f206, %f205, 0f3BBB989D, 0f3F000000;
	cvt.sat.f32.f32 	%f207, %f206;
	fma.rm.f32 	%f208, %f207, %f51, %f50;
	add.f32 	%f209, %f208, 0fCB40007F;
	neg.f32 	%f210, %f209;
	fma.rn.f32 	%f211, %f205, 0f3FB8AA3B, %f210;
	fma.rn.f32 	%f212, %f205, 0f32A57060, %f211;
	mov.b32 	%r44, %f208;
	shl.b32 	%r45, %r44, 23;
	mov.b32 	%f213, %r45;
	ex2.approx.ftz.f32 	%f214, %f212;
	mul.f32 	%f215, %f214, %f213;
	add.f32 	%f216, %f204, %f215;
	sub.f32 	%f217, %f29, %f46;
	fma.rn.f32 	%f218, %f217, 0f3BBB989D, 0f3F000000;
	cvt.sat.f32.f32 	%f219, %f218;
	fma.rm.f32 	%f220, %f219, %f51, %f50;
	add.f32 	%f221, %f220, 0fCB40007F;
	neg.f32 	%f222, %f221;
	fma.rn.f32 	%f223, %f217, 0f3FB8AA3B, %f222;
	fma.rn.f32 	%f224, %f217, 0f32A57060, %f223;
	mov.b32 	%r46, %f220;
	shl.b32 	%r47, %r46, 23;
	mov.b32 	%f225, %r47;
	ex2.approx.ftz.f32 	%f226, %f224;
	mul.f32 	%f227, %f226, %f225;
	add.f32 	%f228, %f216, %f227;
	sub.f32 	%f229, %f31, %f46;
	fma.rn.f32 	%f230, %f229, 0f3BBB989D, 0f3F000000;
	cvt.sat.f32.f32 	%f231, %f230;
	fma.rm.f32 	%f232, %f231, %f51, %f50;
	add.f32 	%f233, %f232, 0fCB40007F;
	neg.f32 	%f234, %f233;
	fma.rn.f32 	%f235, %f229, 0f3FB8AA3B, %f234;
	fma.rn.f32 	%f236, %f229, 0f32A57060, %f235;
	mov.b32 	%r48, %f232;
	shl.b32 	%r49, %r48, 23;
	mov.b32 	%f237, %r49;
	ex2.approx.ftz.f32 	%f238, %f236;
	mul.f32 	%f239, %f238, %f237;
	add.f32 	%f240, %f228, %f239;
	sub.f32 	%f241, %f33, %f46;
	fma.rn.f32 	%f242, %f241, 0f3BBB989D, 0f3F000000;
	cvt.sat.f32.f32 	%f243, %f242;
	fma.rm.f32 	%f244, %f243, %f51, %f50;
	add.f32 	%f245, %f244, 0fCB40007F;
	neg.f32 	%f246, %f245;
	fma.rn.f32 	%f247, %f241, 0f3FB8AA3B, %f246;
	fma.rn.f32 	%f248, %f241, 0f32A57060, %f247;
	mov.b32 	%r50, %f244;
	shl.b32 	%r51, %r50, 23;
	mov.b32 	%f249, %r51;
	ex2.approx.ftz.f32 	%f250, %f248;
	mul.f32 	%f251, %f250, %f249;
	add.f32 	%f252, %f240, %f251;
	sub.f32 	%f253, %f35, %f46;
	fma.rn.f32 	%f254, %f253, 0f3BBB989D, 0f3F000000;
	cvt.sat.f32.f32 	%f255, %f254;
	fma.rm.f32 	%f256, %f255, %f51, %f50;
	add.f32 	%f257, %f256, 0fCB40007F;
	neg.f32 	%f258, %f257;
	fma.rn.f32 	%f259, %f253, 0f3FB8AA3B, %f258;
	fma.rn.f32 	%f260, %f253, 0f32A57060, %f259;
	mov.b32 	%r52, %f256;
	shl.b32 	%r53, %r52, 23;
	mov.b32 	%f261, %r53;
	ex2.approx.ftz.f32 	%f262, %f260;
	mul.f32 	%f263, %f262, %f261;
	add.f32 	%f264, %f252, %f263;
	mov.b32 	%r54, %f264;
	shfl.sync.bfly.b32	%r55|%p8, %r54, 16, 31, -1;
	mov.b32 	%f265, %r55;
	add.f32 	%f266, %f264, %f265;
	mov.b32 	%r56, %f266;
	shfl.sync.bfly.b32	%r57|%p9, %r56, 8, 31, -1;
	mov.b32 	%f267, %r57;
	add.f32 	%f268, %f266, %f267;
	mov.b32 	%r58, %f268;
	shfl.sync.bfly.b32	%r59|%p10, %r58, 4, 31, -1;
	mov.b32 	%f269, %r59;
	add.f32 	%f270, %f268, %f269;
	mov.b32 	%r60, %f270;
	shfl.sync.bfly.b32	%r61|%p11, %r60, 2, 31, -1;
	mov.b32 	%f271, %r61;
	add.f32 	%f272, %f270, %f271;
	mov.b32 	%r62, %f272;
	shfl.sync.bfly.b32	%r63|%p12, %r62, 1, 31, -1;
	mov.b32 	%f273, %r63;
	add.f32 	%f274, %f272, %f273;
	div.rn.f32 	%f275, %f59, %f274;
	div.rn.f32 	%f276, %f71, %f274;
	div.rn.f32 	%f277, %f83, %f274;
	div.rn.f32 	%f278, %f95, %f274;
	div.rn.f32 	%f279, %f107, %f274;
	div.rn.f32 	%f280, %f119, %f274;
	div.rn.f32 	%f281, %f131, %f274;
	div.rn.f32 	%f282, %f143, %f274;
	div.rn.f32 	%f283, %f155, %f274;
	div.rn.f32 	%f284, %f167, %f274;
	div.rn.f32 	%f285, %f179, %f274;
	div.rn.f32 	%f286, %f191, %f274;
	div.rn.f32 	%f287, %f203, %f274;
	div.rn.f32 	%f288, %f215, %f274;
	div.rn.f32 	%f289, %f227, %f274;
	div.rn.f32 	%f290, %f239, %f274;
	div.rn.f32 	%f291, %f251, %f274;
	div.rn.f32 	%f292, %f263, %f274;
	mad.lo.s64 	%rd22, %rd26, %rd9, %rd2;
	cvta.to.global.u64 	%rd23, %rd8;
	shl.b64 	%rd24, %rd22, 2;
	add.s64 	%rd25, %rd23, %rd24;
	st.global.f32 	[%rd25], %f275;
	st.global.f32 	[%rd25+128], %f276;
	st.global.f32 	[%rd25+256], %f277;
	st.global.f32 	[%rd25+384], %f278;
	st.global.f32 	[%rd25+512], %f279;
	st.global.f32 	[%rd25+640], %f280;
	st.global.f32 	[%rd25+768], %f281;
	st.global.f32 	[%rd25+896], %f282;
	st.global.f32 	[%rd25+1024], %f283;
	st.global.f32 	[%rd25+1152], %f284;
	st.global.f32 	[%rd25+1280], %f285;
	st.global.f32 	[%rd25+1408], %f286;
	st.global.f32 	[%rd25+1536], %f287;
	st.global.f32 	[%rd25+1664], %f288;
	st.global.f32 	[%rd25+1792], %f289;
	st.global.f32 	[%rd25+1920], %f290;
	st.global.f32 	[%rd25+2048], %f291;
	st.global.f32 	[%rd25+2176], %f292;
	add.s64 	%rd26, %rd26, %rd3;
	setp.lt.s64 	%p13, %rd26, %rd10;
	@%p13 bra 	$L__BB110_4;
$L__BB110_5:
	ret;

}
	// .globl	_Z15SoftmaxWarpImplI10DirectLoadIffE11DirectStoreIffEfLi1ELi18ELi32ELi1ELb1EL9Algorithm0EEvT_T0_ll
.visible .entry _Z15SoftmaxWarpImplI10DirectLoadIffE11DirectStoreIffEfLi1ELi18ELi32ELi1ELb1EL9Algorithm0EEvT_T0_ll(
	.param .align 8 .b8 _Z15SoftmaxWarpImplI10DirectLoadIffE11DirectStoreIffEfLi1ELi18ELi32ELi1ELb1EL9Algorithm0EEvT_T0_ll_param_0[16],
	.param .align 8 .b8 _Z15SoftmaxWarpImplI10DirectLoadIffE11DirectStoreIffEfLi1ELi18ELi32ELi1ELb1EL9Algorithm0EEvT_T0_ll_param_1[16],
	.param .u64 _Z15SoftmaxWarpImplI10DirectLoadIffE11DirectStoreIffEfLi1ELi18ELi32ELi1ELb1EL9Algorithm0EEvT_T0_ll_param_2,
	.param .u64 _Z15SoftmaxWarpImplI10DirectLoadIffE11DirectStoreIffEfLi1ELi18ELi32ELi1ELb1EL9Algorithm0EEvT_T0_ll_param_3
)
{
	.reg .pred 	%p<50>;
	.reg .b32 	%r<82>;
	.reg .b32 	%f<383>;
	.reg .b64 	%rd<46>;

	ld.param.u64 	%rd27, [_Z15SoftmaxWarpImplI10DirectLoadIffE11DirectStoreIffEfLi1ELi18ELi32ELi1ELb1EL9Algorithm0EEvT_T0_ll_param_1+8];
	ld.param.u64 	%rd26, [_Z15SoftmaxWarpImplI10DirectLoadIffE11DirectStoreIffEfLi1ELi18ELi32ELi1ELb1EL9Algorithm0EEvT_T0_ll_param_1];
	ld.param.u64 	%rd25, [_Z15SoftmaxWarpImplI10DirectLoadIffE11DirectStoreIffEfLi1ELi18ELi32ELi1ELb1EL9Algorithm0EEvT_T0_ll_param_0+8];
	ld.param.u64 	%rd24, [_Z15SoftmaxWarpImplI10DirectLoadIffE11DirectStoreIffEfLi1ELi18ELi32ELi1ELb1EL9Algorithm0EEvT_T0_ll_param_0];
	ld.param.u64 	%rd29, [_Z15SoftmaxWarpImplI10DirectLoadIffE11DirectStoreIffEfLi1ELi18ELi32ELi1ELb1EL9Algorithm0EEvT_T0_ll_param_3];
	setp.lt.s64 	%p1, %rd29, 577;
	@%p1 bra 	$L__BB111_2;
	mov.u64 	%rd30, $str;
	cvta.global.u64 	%rd31, %rd30;
	mov.u64 	%rd32, $str$1;
	cvta.global.u64 	%rd33, %rd32;
	mov.u64 	%rd34, __unnamed_112;
	cvta.global.u64 	%rd35, %rd34;
	{ // callseq 111, 0
	.param .b64 param0;
	st.param.b64 	[param0], %rd31;
	.param .b64 param1;
	st.param.b64 	[param1], %rd33;
	.param .b32 param2;
	st.param.b32 	[param2], 358;
	.param .b64 param3;
	st.param.b64 	[param3], %rd35;
	.param .b64 param4;
	st.param.b64 	[param4], 1;
	call.uni 
	__assertfail, 
	(
	param0, 
	param1, 
	param2, 
	param3, 
	param4
	);
	} // callseq 111
$L__BB111_2:
	ld.param.u64 	%rd43, [_Z15SoftmaxWarpImplI10DirectLoadIffE11DirectStoreIffEfLi1ELi18ELi32ELi1ELb1EL9Algorithm0EEvT_T0_ll_param_2];
	mov.u32 	%r1, %ntid.y;
	mov.u32 	%r2, %ctaid.x;
	mov.u32 	%r3, %tid.y;
	mad.lo.s32 	%r4, %r2, %r1, %r3;
	cvt.s64.s32 	%rd45, %r4;
	setp.le.s64 	%p2, %rd43, %rd45;
	@%p2 bra 	$L__BB111_77;
	mov.u32 	%r5, %tid.x;
	cvt.u64.u32 	%rd2, %r5;
	add.s32 	%r6, %r5, 32;
	cvt.u64.u32 	%rd3, %r6;
	add.s32 	%r7, %r5, 64;
	cvt.u64.u32 	%rd4, %r7;
	add.s32 	%r8, %r5, 96;
	cvt.u64.u32 	%rd5, %r8;
	add.s32 	%r9, %r5, 128;
	cvt.u64.u32 	%rd6, %r9;
	add.s32 	%r10, %r5, 160;
	cvt.u64.u32 	%rd7, %r10;
	add.s32 	%r11, %r5, 192;
	cvt.u64.u32 	%rd8, %r11;
	add.s32 	%r12, %r5, 224;
	cvt.u64.u32 	%rd9, %r12;
	add.s32 	%r13, %r5, 256;
	cvt.u64.u32 	%rd10, %r13;
	add.s32 	%r14, %r5, 288;
	cvt.u64.u32 	%rd11, %r14;
	add.s32 	%r15, %r5, 320;
	cvt.u64.u32 	%rd12, %r15;
	add.s32 	%r16, %r5, 352;
	cvt.u64.u32 	%rd13, %r16;
	add.s32 	%r17, %r5, 384;
	cvt.u64.u32 	%rd14, %r17;
	add.s32 	%r18, %r5, 416;
	cvt.u64.u32 	%rd15, %r18;
	add.s32 	%r19, %r5, 448;
	cvt.u64.u32 	%rd16, %r19;
	add.s32 	%r20, %r5, 480;
	cvt.u64.u32 	%rd17, %r20;
	add.s32 	%r21, %r5, 512;
	cvt.u64.u32 	%rd18, %r21;
	add.s32 	%r22, %r5, 544;
	cvt.u64.u32 	%rd19, %r22;
	mov.u32 	%r79, %nctaid.x;
	mul.lo.s32 	%r81, %r79, %r1;
$L__BB111_4:
	setp.le.s64 	%p3, %rd29, %rd2;
	mad.lo.s64 	%rd36, %rd45, %rd25, %rd2;
	cvta.to.global.u64 	%rd37, %rd24;
	shl.b64 	%rd38, %rd36, 2;
	add.s64 	%rd21, %rd37, %rd38;
	mov.f32 	%f347, 0fFF800000;
	mov.f32 	%f350, %f347;
	@%p3 bra 	$L__BB111_6;
	ld.global.f32 	%f347, [%rd21];
	max.f32 	%f350, %f347, 0fFF800000;
$L__BB111_6:
	setp.le.s64 	%p4, %rd29, %rd3;
	mov.f32 	%f349, 0fFF800000;
	@%p4 bra 	$L__BB111_8;
	ld.global.f32 	%f349, [%rd21+128];
	max.f32 	%f350, %f350, %f349;
$L__BB111_8:
	setp.le.s64 	%p5, %rd29, %rd4;
	mov.f32 	%f351, 0fFF800000;
	@%p5 bra 	$L__BB111_10;
	ld.global.f32 	%f351, [%rd21+256];
	max.f32 	%f350, %f350, %f351;
$L__BB111_10:
	setp.le.s64 	%p6, %rd29, %rd5;
	mov.f32 	%f353, 0fFF800000;
	@%p6 bra 	$L__BB111_12;
	ld.global.f32 	%f353, [%rd21+384];
	max.f32 	%f350, %f350, %f353;
$L__BB111_12:
	setp.le.s64 	%p7, %rd29, %rd6;
	mov.f32 	%f355, 0fFF800000;
	@%p7 bra 	$L__BB111_14;
	ld.global.f32 	%f355, [%rd21+512];
	max.f32 	%f350, %f350, %f355;
$L__BB111_14:
	setp.le.s64 	%p8, %rd29, %rd7;
	mov.f32 	%f357, 0fFF800000;
	@%p8 bra 	$L__BB111_16;
	ld.global.f32 	%f357, [%rd21+640];
	max.f32 	%f350, %f350, %f357;
$L__BB111_16:
	setp.le.s64 	%p9, %rd29, %rd8;
	mov.f32 	%f359, 0fFF800000;
	@%p9 bra 	$L__BB111_18;
	ld.global.f32 	%f359, [%rd21+768];
	max.f32 	%f350, %f350, %f359;
$L__BB111_18:
	setp.le.s64 	%p10, %rd29, %rd9;
	mov.f32 	%f361, 0fFF800000;
	@%p10 bra 	$L__BB111_20;
	ld.global.f32 	%f361, [%rd21+896];
	max.f32 	%f350, %f350, %f361;
$L__BB111_20:
	setp.le.s64 	%p11, %rd29, %rd10;
	mov.f32 	%f363, 0fFF800000;
	@%p11 bra 	$L__BB111_22;
	ld.global.f32 	%f363, [%rd21+1024];
	max.f32 	%f350, %f350, %f363;
$L__BB111_22:
	setp.le.s64 	%p12, %rd29, %rd11;
	mov.f32 	%f365, 0fFF800000;
	@%p12 bra 	$L__BB111_24;
	ld.global.f32 	%f365, [%rd21+1152];
	max.f32 	%f350, %f350, %f365;
$L__BB111_24:
	setp.le.s64 	%p13, %rd29, %rd12;
	mov.f32 	%f367, 0fFF800000;
	@%p13 bra 	$L__BB111_26;
	ld.global.f32 	%f367, [%rd21+1280];
	max.f32 	%f350, %f350, %f367;
$L__BB111_26:
	setp.le.s64 	%p14, %rd29, %rd13;
	mov.f32 	%f369, 0fFF800000;
	@%p14 bra 	$L__BB111_28;
	ld.global.f32 	%f369, [%rd21+1408];
	max.f32 	%f350, %f350, %f369;
$L__BB111_28:
	setp.le.s64 	%p15, %rd29, %rd14;
	mov.f32 	%f371, 0fFF800000;
	@%p15 bra 	$L__BB111_30;
	ld.global.f32 	%f371, [%rd21+1536];
	max.f32 	%f350, %f350, %f371;
$L__BB111_30:
	setp.le.s64 	%p16, %rd29, %rd15;
	mov.f32 	%f373, 0fFF800000;
	@%p16 bra 	$L__BB111_32;
	ld.global.f32 	%f373, [%rd21+1664];
	max.f32 	%f350, %f350, %f373;
$L__BB111_32:
	setp.le.s64 	%p17, %rd29, %rd16;
	mov.f32 	%f375, 0fFF800000;
	@%p17 bra 	$L__BB111_34;
	ld.global.f32 	%f375, [%rd21+1792];
	max.f32 	%f350, %f350, %f375;
$L__BB111_34:
	setp.le.s64 	%p18, %rd29, %rd17;
	mov.f32 	%f377, 0fFF800000;
	@%p18 bra 	$L__BB111_36;
	ld.global.f32 	%f377, [%rd21+1920];
	max.f32 	%f350, %f350, %f377;
$L__BB111_36:
	setp.le.s64 	%p19, %rd29, %rd18;
	mov.f32 	%f379, 0fFF800000;
	@%p19 bra 	$L__BB111_38;
	ld.global.f32 	%f379, [%rd21+2048];
	max.f32 	%f350, %f350, %f379;
$L__BB111_38:
	setp.le.s64 	%p20, %rd29, %rd19;
	mov.f32 	%f381, 0fFF800000;
	@%p20 bra 	$L__BB111_40;
	ld.global.f32 	%f381, [%rd21+2176];
	max.f32 	%f350, %f350, %f381;
$L__BB111_40:
	setp.le.s64 	%p21, %rd29, %rd2;
	mov.b32 	%r23, %f350;
	shfl.sync.bfly.b32	%r24|%p22, %r23, 16, 31, -1;
	mov.b32 	%f109, %r24;
	max.f32 	%f110, %f350, %f109;
	mov.b32 	%r25, %f110;
	shfl.sync.bfly.b32	%r26|%p23, %r25, 8, 31, -1;
	mov.b32 	%f111, %r26;
	max.f32 	%f112, %f110, %f111;
	mov.b32 	%r27, %f112;
	shfl.sync.bfly.b32	%r28|%p24, %r27, 4, 31, -1;
	mov.b32 	%f113, %r28;
	max.f32 	%f114, %f112, %f113;
	mov.b32 	%r29, %f114;
	shfl.sync.bfly.b32	%r30|%p25, %r29, 2, 31, -1;
	mov.b32 	%f115, %r30;
	max.f32 	%f116, %f114, %f115;
	mov.b32 	%r31, %f116;
	shfl.sync.bfly.b32	%r32|%p26, %r31, 1, 31, -1;
	mov.b32 	%f117, %r32;
	max.f32 	%f118, %f116, %f117;
	sub.f32 	%f119, %f347, %f118;
	fma.rn.f32 	%f120, %f119, 0f3BBB989D, 0f3F000000;
	cvt.sat.f32.f32 	%f121, %f120;
	mov.f32 	%f122, 0f4B400001;
	mov.f32 	%f123, 0f437C0000;
	fma.rm.f32 	%f124, %f121, %f123, %f122;
	add.f32 	%f125, %f124, 0fCB40007F;
	neg.f32 	%f126, %f125;
	fma.rn.f32 	%f127, %f119, 0f3FB8AA3B, %f126;
	fma.rn.f32 	%f128, %f119, 0f32A57060, %f127;
	mov.b32 	%r33, %f124;
	shl.b32 	%r34, %r33, 23;
	mov.b32 	%f129, %r34;
	ex2.approx.ftz.f32 	%f130, %f128;
	mul.f32 	%f131, %f130, %f129;
	add.f32 	%f132, %f131, 0f00000000;
	sub.f32 	%f133, %f349, %f118;
	fma.rn.f32 	%f134, %f133, 0f3BBB989D, 0f3F000000;
	cvt.sat.f32.f32 	%f135, %f134;
	fma.rm.f32 	%f136, %f135, %f123, %f122;
	add.f32 	%f137, %f136, 0fCB40007F;
	neg.f32 	%f138, %f137;
	fma.rn.f32 	%f139, %f133, 0f3FB8AA3B, %f138;
	fma.rn.f32 	%f140, %f133, 0f32A57060, %f139;
	mov.b32 	%r35, %f136;
	shl.b32 	%r36, %r35, 23;
	mov.b32 	%f141, %r36;
	ex2.approx.ftz.f32 	%f142, %f140;
	mul.f32 	%f143, %f142, %f141;
	add.f32 	%f144, %f132, %f143;
	sub.f32 	%f145, %f351, %f118;
	fma.rn.f32 	%f146, %f145, 0f3BBB989D, 0f3F000000;
	cvt.sat.f32.f32 	%f147, %f146;
	fma.rm.f32 	%f148, %f147, %f123, %f122;
	add.f32 	%f149, %f148, 0fCB40007F;
	neg.f32 	%f150, %f149;
	fma.rn.f32 	%f151, %f145, 0f3FB8AA3B, %f150;
	fma.rn.f32 	%f152, %f145, 0f32A57060, %f151;
	mov.b32 	%r37, %f148;
	shl.b32 	%r38, %r37, 23;
	mov.b32 	%f153, %r38;
	ex2.approx.ftz.f32 	%f154, %f152;
	mul.f32 	%f155, %f154, %f153;
	add.f32 	%f156, %f144, %f155;
	sub.f32 	%f157, %f353, %f118;
	fma.rn.f32 	%f158, %f157, 0f3BBB989D, 0f3F000000;
	cvt.sat.f32.f32 	%f159, %f158;
	fma.rm.f32 	%f160, %f159, %f123, %f122;
	add.f32 	%f161, %f160, 0fCB40007F;
	neg.f32 	%f162, %f161;
	fma.rn.f32 	%f163, %f157, 0f3FB8AA3B, %f162;
	fma.rn.f32 	%f164, %f157, 0f32A57060, %f163;
	mov.b32 	%r39, %f160;
	shl.b32 	%r40, %r39, 23;
	mov.b32 	%f165, %r40;
	ex2.approx.ftz.f32 	%f166, %f164;
	mul.f32 	%f167, %f166, %f165;
	add.f32 	%f168, %f156, %f167;
	sub.f32 	%f169, %f355, %f118;
	fma.rn.f32 	%f170, %f169, 0f3BBB989D, 0f3F000000;
	cvt.sat.f32.f32 	%f171, %f170;
	fma.rm.f32 	%f172, %f171, %f123, %f122;
	add.f32 	%f173, %f172, 0fCB40007F;
	neg.f32 	%f174, %f173;
	fma.rn.f32 	%f175, %f169, 0f3FB8AA3B, %f174;
	fma.rn.f32 	%f176, %f169, 0f32A57060, %f175;
	mov.b32 	%r41, %f172;
	shl.b32 	%r42, %r41, 23;
	mov.b32 	%f177, %r42;
	ex2.approx.ftz.f32 	%f178, %f176;
	mul.f32 	%f179, %f178, %f177;
	add.f32 	%f180, %f168, %f179;
	sub.f32 	%f181, %f357, %f118;
	fma.rn.f32 	%f182, %f181, 0f3BBB989D, 0f3F000000;
	cvt.sat.f32.f32 	%f183, %f182;
	fma.rm.f32 	%f184, %f183, %f123, %f122;
	add.f32 	%f185, %f184, 0fCB40007F;
	neg.f32 	%f186, %f185;
	fma.rn.f32 	%f187, %f181, 0f3FB8AA3B, %f186;
	fma.rn.f32 	%f188, %f181, 0f32A57060, %f187;
	mov.b32 	%r43, %f184;
	shl.b32 	%r44, %r43, 23;
	mov.b32 	%f189, %r44;
	ex2.approx.ftz.f32 	%f190, %f188;
	mul.f32 	%f191, %f190, %f189;
	add.f32 	%f192, %f180, %f191;
	sub.f32 	%f193, %f359, %f118;
	fma.rn.f32 	%f194, %f193, 0f3BBB989D, 0f3F000000;
	cvt.sat.f32.f32 	%f195, %f194;
	fma.rm.f32 	%f196, %f195, %f123, %f122;
	add.f32 	%f197, %f196, 0fCB40007F;
	neg.f32 	%f198, %f197;
	fma.rn.f32 	%f199, %f193, 0f3FB8AA3B, %f198;
	fma.rn.f32 	%f200, %f193, 0f32A57060, %f199;
	mov.b32 	%r45, %f196;
	shl.b32 	%r46, %r45, 23;
	mov.b32 	%f201, %r46;
	ex2.approx.ftz.f32 	%f202, %f200;
	mul.f32 	%f203, %f202, %f201;
	add.f32 	%f204, %f192, %f203;
	sub.f32 	%f205, %f361, %f118;
	fma.rn.f32 	%f206, %f205, 0f3BBB989D, 0f3F000000;
	cvt.sat.f32.f32 	%f207, %f206;
	fma.rm.f32 	%f208, %f207, %f123, %f122;
	add.f32 	%f209, %f208, 0fCB40007F;
	neg.f32 	%f210, %f209;
	fma.rn.f32 	%f211, %f205, 0f3FB8AA3B, %f210;
	fma.rn.f32 	%f212, %f205, 0f32A57060, %f211;
	mov.b32 	%r47, %f208;
	shl.b32 	%r48, %r47, 23;
	mov.b32 	%f213, %r48;
	ex2.approx.ftz.f32 	%f214, %f212;
	mul.f32 	%f215, %f214, %f213;
	add.f32 	%f216, %f204, %f215;
	sub.f32 	%f217, %f363, %f118;
	fma.rn.f32 	%f218, %f217, 0f3BBB989D, 0f3F000000;
	cvt.sat.f32.f32 	%f219, %f218;
	fma.rm.f32 	%f220, %f219, %f123, %f122;
	add.f32 	%f221, %f220, 0fCB40007F;
	neg.f32 	%f222, %f221;
	fma.rn.f32 	%f223, %f217, 0f3FB8AA3B, %f222;
	fma.rn.f32 	%f224, %f217, 0f32A57060, %f223;
	mov.b32 	%r49, %f220;
	shl.b32 	%r50, %r49, 23;
	mov.b32 	%f225, %r50;
	ex2.approx.ftz.f32 	%f226, %f224;
	mul.f32 	%f227, %f226, %f225;
	add.f32 	%f228, %f216, %f227;
	sub.f32 	%f229, %f365, %f118;
	fma.rn.f32 	%f230, %f229, 0f3BBB989D, 0f3F000000;
	cvt.sat.f32.f32 	%f231, %f230;
	fma.rm.f32 	%f232, %f231, %f123, %f122;
	add.f32 	%f233, %f232, 0fCB40007F;
	neg.f32 	%f234, %f233;
	fma.rn.f32 	%f235, %f229, 0f3FB8AA3B, %f234;
	fma.rn.f32 	%f236, %f229, 0f32A57060, %f235;
	mov.b32 	%r51, %f232;
	shl.b32 	%r52, %r51, 23;
	mov.b32 	%f237, %r52;
	ex2.approx.ftz.f32 	%f238, %f236;
	mul.f32 	%f239, %f238, %f237;
	add.f32 	%f240, %f228, %f239;
	sub.f32 	%f241, %f367, %f118;
	fma.rn.f32 	%f242, %f241, 0f3BBB989D, 0f3F000000;
	cvt.sat.f32.f32 	%f243, %f242;
	fma.rm.f32 	%f244, %f243, %f123, %f122;
	add.f32 	%f245, %f244, 0fCB40007F;
	neg.f32 	%f246, %f245;
	fma.rn.f32 	%f247, %f241, 0f3FB8AA3B, %f246;
	fma.rn.f32 	%f248, %f241, 0f32A57060, %f247;
	mov.b32 	%r53, %f244;
	shl.b32 	%r54, %r53, 23;
	mov.b32 	%f249, %r54;
	ex2.approx.ftz.f32 	%f250, %f248;
	mul.f32 	%f251, %f250, %f249;
	add.f32 	%f252, %f240, %f251;
	sub.f32 	%f253, %f369, %f118;
	fma.rn.f32 	%f254, %f253, 0f3BBB989D, 0f3F000000;
	cvt.sat.f32.f32 	%f255, %f254;
	fma.rm.f32 	%f256, %f255, %f123, %f122;
	add.f32 	%f257, %f256, 0fCB40007F;
	neg.f32 	%f258, %f257;
	fma.rn.f32 	%f259, %f253, 0f3FB8AA3B, %f258;
	fma.rn.f32 	%f260, %f253, 0f32A57060, %f259;
	mov.b32 	%r55, %f256;
	shl.b32 	%r56, %r55, 23;
	mov.b32 	%f261, %r56;
	ex2.approx.ftz.f32 	%f262, %f260;
	mul.f32 	%f263, %f262, %f261;
	add.f32 	%f264, %f252, %f263;
	sub.f32 	%f265, %f371, %f118;
	fma.rn.f32 	%f266, %f265, 0f3BBB989D, 0f3F000000;
	cvt.sat.f32.f32 	%f267, %f266;
	fma.rm.f32 	%f268, %f267, %f123, %f122;
	add.f32 	%f269, %f268, 0fCB40007F;
	neg.f32 	%f270, %f269;
	fma.rn.f32 	%f271, %f265, 0f3FB8AA3B, %f270;
	fma.rn.f32 	%f272, %f265, 0f32A57060, %f271;
	mov.b32 	%r57, %f268;
	shl.b32 	%r58, %r57, 23;
	mov.b32 	%f273, %r58;
	ex2.approx.ftz.f32 	%f274, %f272;
	mul.f32 	%f275, %f274, %f273;
	add.f32 	%f276, %f264, %f275;
	sub.f32 	%f277, %f373, %f118;
	fma.rn.f32 	%f278, %f277, 0f3BBB989D, 0f3F000000;
	cvt.sat.f32.f32 	%f279, %f278;
	fma.rm.f32 	%f280, %f279, %f123, %f122;
	add.f32 	%f281, %f280, 0fCB40007F;
	neg.f32 	%f282, %f281;
	fma.rn.f32 	%f283, %f277, 0f3FB8AA3B, %f282;
	fma.rn.f32 	%f284, %f277, 0f32A57060, %f283;
	mov.b32 	%r59, %f280;
	shl.b32 	%r60, %r59, 23;
	mov.b32 	%f285, %r60;
	ex2.approx.ftz.f32 	%f286, %f284;
	mul.f32 	%f287, %f286, %f285;
	add.f32 	%f288, %f276, %f287;
	sub.f32 	%f289, %f375, %f118;
	fma.rn.f32 	%f290, %f289, 0f3BBB989D, 0f3F000000;
	cvt.sat.f32.f32 	%f291, %f290;
	fma.rm.f32 	%f292, %f291, %f123, %f122;
	add.f32 	%f293, %f292, 0fCB40007F;
	neg.f32 	%f294, %f293;
	fma.rn.f32 	%f295, %f289, 0f3FB8AA3B, %f294;
	fma.rn.f32 	%f296, %f289, 0f32A57060, %f295;
	mov.b32 	%r61, %f292;
	shl.b32 	%r62, %r61, 23;
	mov.b32 	%f297, %r62;
	ex2.approx.ftz.f32 	%f298, %f296;
	mul.f32 	%f299, %f298, %f297;
	add.f32 	%f300, %f288, %f299;
	sub.f32 	%f301, %f377, %f118;
	fma.rn.f32 	%f302, %f301, 0f3BBB989D, 0f3F000000;
	cvt.sat.f32.f32 	%f303, %f302;
	fma.rm.f32 	%f304, %f303, %f123, %f122;
	add.f32 	%f305, %f304, 0fCB40007F;
	neg.f32 	%f306, %f305;
	fma.rn.f32 	%f307, %f301, 0f3FB8AA3B, %f306;
	fma.rn.f32 	%f308, %f301, 0f32A57060, %f307;
	mov.b32 	%r63, %f304;
	shl.b32 	%r64, %r63, 23;
	mov.b32 	%f309, %r64;
	ex2.approx.ftz.f32 	%f310, %f308;
	mul.f32 	%f311, %f310, %f309;
	add.f32 	%f312, %f300, %f311;
	sub.f32 	%f313, %f379, %f118;
	fma.rn.f32 	%f314, %f313, 0f3BBB989D, 0f3F000000;
	cvt.sat.f32.f32 	%f315, %f314;
	fma.rm.f32 	%f316, %f315, %f123, %f122;
	add.f32 	%f317, %f316, 0fCB40007F;
	neg.f32 	%f318, %f317;
	fma.rn.f32 	%f319, %f313, 0f3FB8AA3B, %f318;
	fma.rn.f32 	%f320, %f313, 0f32A57060, %f319;
	mov.b32 	%r65, %f316;
	shl.b32 	%r66, %r65, 23;
	mov.b32 	%f321, %r66;
	ex2.approx.ftz.f32 	%f322, %f320;
	mul.f32 	%f323, %f322, %f321;
	add.f32 	%f324, %f312, %f323;
	sub.f32 	%f325, %f381, %f118;
	fma.rn.f32 	%f326, %f325, 0f3BBB989D, 0f3F000000;
	cvt.sat.f32.f32 	%f327, %f326;
	fma.rm.f32 	%f328, %f327, %f123, %f122;
	add.f32 	%f329, %f328, 0fCB40007F;
	neg.f32 	%f330, %f329;
	fma.rn.f32 	%f331, %f325, 0f3FB8AA3B, %f330;
	fma.rn.f32 	%f332, %f325, 0f32A57060, %f331;
	mov.b32 	%r67, %f328;
	shl.b32 	%r68, %r67, 23;
	mov.b32 	%f333, %r68;
	ex2.approx.ftz.f32 	%f334, %f332;
	mul.f32 	%f335, %f334, %f333;
	add.f32 	%f336, %f324, %f335;
	mov.b32 	%r69, %f336;
	shfl.sync.bfly.b32	%r70|%p27, %r69, 16, 31, -1;
	mov.b32 	%f337, %r70;
	add.f32 	%f338, %f336, %f337;
	mov.b32 	%r71, %f338;
	shfl.sync.bfly.b32	%r72|%p28, %r71, 8, 31, -1;
	mov.b32 	%f339, %r72;
	add.f32 	%f340, %f338, %f339;
	mov.b32 	%r73, %f340;
	shfl.sync.bfly.b32	%r74|%p29, %r73, 4, 31, -1;
	mov.b32 	%f341, %r74;
	add.f32 	%f342, %f340, %f341;
	mov.b32 	%r75, %f342;
	shfl.sync.bfly.b32	%r76|%p30, %r75, 2, 31, -1;
	mov.b32 	%f343, %r76;
	add.f32 	%f344, %f342, %f343;
	mov.b32 	%r77, %f344;
	shfl.sync.bfly.b32	%r78|%p31, %r77, 1, 31, -1;
	mov.b32 	%f345, %r78;
	add.f32 	%f346, %f344, %f345;
	div.rn.f32 	%f73, %f131, %f346;
	div.rn.f32 	%f74, %f143, %f346;
	div.rn.f32 	%f75, %f155, %f346;
	div.rn.f32 	%f76, %f167, %f346;
	div.rn.f32 	%f77, %f179, %f346;
	div.rn.f32 	%f78, %f191, %f346;
	div.rn.f32 	%f79, %f203, %f346;
	div.rn.f32 	%f80, %f215, %f346;
	div.rn.f32 	%f81, %f227, %f346;
	div.rn.f32 	%f82, %f239, %f346;
	div.rn.f32 	%f83, %f251, %f346;
	div.rn.f32 	%f84, %f263, %f346;
	div.rn.f32 	%f85, %f275, %f346;
	div.rn.f32 	%f86, %f287, %f346;
	div.rn.f32 	%f87, %f299, %f346;
	div.rn.f32 	%f88, %f311, %f346;
	div.rn.f32 	%f89, %f323, %f346;
	div.rn.f32 	%f90, %f335, %f346;
	mad.lo.s64 	%rd39, %rd45, %rd27, %rd2;
	cvta.to.global.u64 	%rd40, %rd26;
	shl.b64 	%rd41, %rd39, 2;
	add.s64 	%rd22, %rd40, %rd41;
	@%p21 bra 	$L__BB111_42;
	st.global.f32 	[%rd22], %f73;
$L__BB111_42:
	setp.le.s64 	%p32, %rd29, %rd3;
	@%p32 bra 	$L__BB111_44;
	st.global.f32 	[%rd22+128], %f74;
$L__BB111_44:
	setp.le.s64 	%p33, %rd29, %rd4;
	@%p33 bra 	$L__BB111_46;
	st.global.f32 	[%rd22+256], %f75;
$L__BB111_46:
	setp.le.s64 	%p34, %rd29, %rd5;
	@%p34 bra 	$L__BB111_48;
	st.global.f32 	[%rd22+384], %f76;
$L__BB111_48:
	setp.le.s64 	%p35, %rd29, %rd6;
	@%p35 bra 	$L__BB111_50;
	st.global.f32 	[%rd22+512], %f77;
$L__BB111_50:
	setp.le.s64 	%p36, %rd29, %rd7;
	@%p36 bra 	$L__BB111_52;
	st.global.f32 	[%rd22+640], %f78;
$L__BB111_52:
	setp.le.s64 	%p37, %rd29, %rd8;
	@%p37 bra 	$L__BB111_54;
	st.global.f32 	[%rd22+768], %f79;
$L__BB111_54:
	setp.le.s64 	%p38, %rd29, %rd9;
	@%p38 bra 	$L__BB111_56;
	st.global.f32 	[%rd22+896], %f80;
$L__BB111_56:
	setp.le.s64 	%p39, %rd29, %rd10;
	@%p39 bra 	$L__BB111_58;
	st.global.f32 	[%rd22+1024], %f81;
$L__BB111_58:
	setp.le.s64 	%p40, %rd29, %rd11;
	@%p40 bra 	$L__BB111_60;
	st.global.f32 	[%rd22+1152], %f82;
$L__BB111_60:
	setp.le.s64 	%p41, %rd29, %rd12;
	@%p41 bra 	$L__BB111_62;
	st.global.f32 	[%rd22+1280], %f83;
$L__BB111_62:
	setp.le.s64 	%p42, %rd29, %rd13;
	@%p42 bra 	$L__BB111_64;
	st.global.f32 	[%rd22+1408], %f84;
$L__BB111_64:
	setp.le.s64 	%p43, %rd29, %rd14;
	@%p43 bra 	$L__BB111_66;
	st.global.f32 	[%rd22+1536], %f85;
$L__BB111_66:
	setp.le.s64 	%p44, %rd29, %rd15;
	@%p44 bra 	$L__BB111_68;
	st.global.f32 	[%rd22+1664], %f86;
$L__BB111_68:
	setp.le.s64 	%p45, %rd29, %rd16;
	@%p45 bra 	$L__BB111_70;
	st.global.f32 	[%rd22+1792], %f87;
$L__BB111_70:
	setp.le.s64 	%p46, %rd29, %rd17;
	@%p46 bra 	$L__BB111_72;
	st.global.f32 	[%rd22+1920], %f88;
$L__BB111_72:
	setp.le.s64 	%p47, %rd29, %rd18;
	@%p47 bra 	$L__BB111_74;
	st.global.f32 	[%rd22+2048], %f89;
$L__BB111_74:
	setp.le.s64 	%p48, %rd29, %rd19;
	@%p48 bra 	$L__BB111_76;
	st.global.f32 	[%rd22+2176], %f90;
$L__BB111_76:
	ld.param.u64 	%rd44, [_Z15SoftmaxWarpImplI10DirectLoadIffE11DirectStoreIffEfLi1ELi18ELi32ELi1ELb1EL9Algorithm0EEvT_T0_ll_param_2];
	cvt.s64.s32 	%rd42, %r81;
	add.s64 	%rd45, %rd45, %rd42;
	setp.lt.s64 	%p49, %rd45, %rd44;
	@%p49 bra 	$L__BB111_4;
$L__BB111_77:
	ret;

}
	// .globl	_Z15SoftmaxWarpImplI10DirectLoadIffE11DirectStoreIffEfLi1ELi19ELi32ELi1ELb0EL9Algorithm0EEvT_T0_ll
.visible .entry _Z15SoftmaxWarpImplI10DirectLoadIffE11DirectStoreIffEfLi1ELi19ELi32ELi1ELb0EL9Algorithm0EEvT_T0_ll(
	.param .align 8 .b8 _Z15SoftmaxWarpImplI10DirectLoadIffE11DirectStoreIffEfLi1ELi19ELi32ELi1ELb0EL9Algorithm0EEvT_T0_ll_param_0[16],
	.param .align 8 .b8 _Z15SoftmaxWarpImplI10DirectLoadIffE11DirectStoreIffEfLi1ELi19ELi32ELi1ELb0EL9Algorithm0EEvT_T0_ll_param_1[16],
	.param .u64 _Z15SoftmaxWarpImplI10DirectLoadIffE11DirectStoreIffEfLi1ELi19ELi32ELi1ELb0EL9Algorithm0EEvT_T0_ll_param_2,
	.param .u64 _Z15SoftmaxWarpImplI10DirectLoadIffE11DirectStoreIffEfLi1ELi19ELi32ELi1ELb0EL9Algorithm0EEvT_T0_ll_param_3
)
{
	.reg .pred 	%p<14>;
	.reg .b32 	%r<66>;
	.reg .b32 	%f<308>;
	.reg .b64 	%rd<27>;

	ld.param.u64 	%rd9, [_Z15SoftmaxWarpImplI10DirectLoadIffE11DirectStoreIffEfLi1ELi19ELi32ELi1ELb0EL9Algorithm0EEvT_T0_ll_param_1+8];
	ld.param.u64 	%rd8, [_Z15SoftmaxWarpImplI10DirectLoadIffE11DirectStoreIffEfLi1ELi19ELi32ELi1ELb0EL9Algorithm0EEvT_T0_ll_param_1];
	ld.param.u64 	%rd7, [_Z15SoftmaxWarpImplI10DirectLoadIffE11DirectStoreIffEfLi1ELi19ELi32ELi1ELb0EL9Algorithm0EEvT_T0_ll_param_0+8];
	ld.param.u64 	%rd6, [_Z15SoftmaxWarpImplI10DirectLoadIffE11DirectStoreIffEfLi1ELi19ELi32ELi1ELb0EL9Algorithm0EEvT_T0_ll_param_0];
	ld.param.u64 	%rd10, [_Z15SoftmaxWarpImplI10DirectLoadIffE11DirectStoreIffEfLi1ELi19ELi32ELi1ELb0EL9Algorithm0EEvT_T0_ll_param_2];
	ld.param.u64 	%rd11, [_Z15SoftmaxWarpImplI10DirectLoadIffE11DirectStoreIffEfLi1ELi19ELi32ELi1ELb0EL9Algorithm0EEvT_T0_ll_param_3];
	setp.lt.s64 	%p1, %rd11, 609;
	@%p1 bra 	$L__BB112_2;
	mov.u64 	%rd12, $str;
	cvta.global.u64 	%rd13, %rd12;
	mov.u64 	%rd14, $str$1;
	cvta.global.u64 	%rd15, %rd14;
	mov.u64 	%rd16, __unnamed_113;
	cvta.global.u64 	%rd17, %rd16;
	{ // callseq 112, 0
	.param .b64 param0;
	st.param.b64 	[param0], %rd13;
	.param .b64 param1;
	st.param.b64 	[param1], %rd15;
	.param .b32 param2;
	st.param.b32 	[param2], 358;
	.param .b64 param3;
	st.param.b64 	[param3], %rd17;
	.param .b64 param4;
	st.param.b64 	[param4], 1;
	call.uni 
	__assertfail, 
	(
	param0, 
	param1, 
	param2, 
	param3, 
	param4
	);
	} // callseq 112
$L__BB112_2:
	mov.u32 	%r2, %nctaid.x;
	mov.u32 	%r3, %ntid.y;
	mul.lo.s32 	%r1, %r2, %r3;
	mov.u32 	%r4, %ctaid.x;
	mov.u32 	%r5, %tid.y;
	mad.lo.s32 	%r6, %r4, %r3, %r5;
	cvt.s64.s32 	%rd26, %r6;
	setp.le.s64 	%p2, %rd10, %rd26;
	@%p2 bra 	$L__BB112_5;
	mov.u32 	%r7, %tid.x;
	cvt.u64.u32 	%rd2, %r7;
	cvt.s64.s32 	%rd3, %r1;
$L__BB112_4:
	mad.lo.s64 	%rd18, %rd26, %rd7, %rd2;
	cvta.to.global.u64 	%rd19, %rd6;
	shl.b64 	%rd20, %rd18, 2;
	add.s64 	%rd21, %rd19, %rd20;
	ld.global.f32 	%f1, [%rd21];
	max.f32 	%f2, %f1, 0fFF800000;
	ld.global.f32 	%f3, [%rd21+128];
	max.f32 	%f4, %f2, %f3;
	ld.global.f32 	%f5, [%rd21+256];
	max.f32 	%f6, %f4, %f5;
	ld.global.f32 	%f7, [%rd21+384];
	max.f32 	%f8, %f6, %f7;
	ld.global.f32 	%f9, [%rd21+512];
	max.f32 	%f10, %f8, %f9;
	ld.global.f32 	%f11, [%rd21+640];
	max.f32 	%f12, %f10, %f11;
	ld.global.f32 	%f13, [%rd21+768];
	max.f32 	%f14, %f12, %f13;
	ld.global.f32 	%f15, [%rd21+896];
	max.f32 	%f16, %f14, %f15;
	ld.global.f32 	%f17, [%rd21+1024];
	max.f32 	%f18, %f16, %f17;
	ld.global.f32 	%f19, [%rd21+1152];
	max.f32 	%f20, %f18, %f19;
	ld.global.f32 	%f21, [%rd21+1280];
	max.f32 	%f22, %f20, %f21;
	ld.global.f32 	%f23, [%rd21+1408];
	max.f32 	%f24, %f22, %f23;
	ld.global.f32 	%f25, [%rd21+1536];
	max.f32 	%f26, %f24, %f25;
	ld.global.f32 	%f27, [%rd21+1664];
	max.f32 	%f28, %f26, %f27;
	ld.global.f32 	%f29, [%rd21+1792];
	max.f32 	%f30, %f28, %f29;
	ld.global.f32 	%f31, [%rd21+1920];
	max.f32 	%f32, %f30, %f31;
	ld.global.f32 	%f33, [%rd21+2048];
	max.f32 	%f34, %f32, %f33;
	ld.global.f32 	%f35, [%rd21+2176];
	max.f32 	%f36, %f34, %f35;
	ld.global.f32 	%f37, [%rd21+2304];
	max.f32 	%f38, %f36, %f37;
	mov.b32 	%r8, %f38;
	shfl.sync.bfly.b32	%r9|%p3, %r8, 16, 31, -1;
	mov.b32 	%f39, %r9;
	max.f32 	%f40, %f38, %f39;
	mov.b32 	%r10, %f40;
	shfl.sync.bfly.b32	%r11|%p4, %r10, 8, 31, -1;
	mov.b32 	%f41, %r11;
	max.f32 	%f42, %f40, %f41;
	mov.b32 	%r12, %f42;
	shfl.sync.bfly.b32	%r13|%p5, %r12, 4, 31, -1;
	mov.b32 	%f43, %r13;
	max.f32 	%f44, %f42, %f43;
	mov.b32 	%r14, %f44;
	shfl.sync.bfly.b32	%r15|%p6, %r14, 2, 31, -1;
	mov.b32 	%f45, %r15;
	max.f32 	%f46, %f44, %f45;
	mov.b32 	%r16, %f46;
	shfl.sync.bfly.b32	%r17|%p7, %r16, 1, 31, -1;
	mov.b32 	%f47, %r17;
	max.f32 	%f48, %f46, %f47;
	sub.f32 	%f49, %f1, %f48;
	fma.rn.f32 	%f50, %f49, 0f3BBB989D, 0f3F000000;
	cvt.sat.f32.f32 	%f51, %f50;
	mov.f32 	%f52, 0f4B400001;
	mov.f32 	%f53, 0f437C0000;
	fma.rm.f32 	%f54, %f51, %f53, %f52;
	add.f32 	%f55, %f54, 0fCB40007F;
	neg.f32 	%f56, %f55;
	fma.rn.f32 	%f57, %f49, 0f3FB8AA3B, %f56;
	fma.rn.f32 	%f58, %f49, 0f32A57060, %f57;
	mov.b32 	%r18, %f54;
	shl.b32 	%r19, %r18, 23;
	mov.b32 	%f59, %r19;
	ex2.approx.ftz.f32 	%f60, %f58;
	mul.f32 	%f61, %f60, %f59;
	add.f32 	%f62, %f61, 0f00000000;
	sub.f32 	%f63, %f3, %f48;
	fma.rn.f32 	%f64, %f63, 0f3BBB989D, 0f3F000000;
	cvt.sat.f32.f32 	%f65, %f64;
	fma.rm.f32 	%f66, %f65, %f53, %f52;
	add.f32 	%f67, %f66, 0fCB40007F;
	neg.f32 	%f68, %f67;
	fma.rn.f32 	%f69, %f63, 0f3FB8AA3B, %f68;
	fma.rn.f32 	%f70, %f63, 0f32A57060, %f69;
	mov.b32 	%r20, %f66;
	shl.b32 	%r21, %r20, 23;
	mov.b32 	%f71, %r21;
	ex2.approx.ftz.f32 	%f72, %f70;
	mul.f32 	%f73, %f72, %f71;
	add.f32 	%f74, %f62, %f73;
	sub.f32 	%f75, %f5, %f48;
	fma.rn.f32 	%f76, %f75, 0f3BBB989D, 0f3F000000;
	cvt.sat.f32.f32 	%f77, %f76;
	fma.rm.f32 	%f78, %f77, %f53, %f52;
	add.f32 	%f79, %f78, 0fCB40007F;
	neg.f32 	%f80, %f79;
	fma.rn.f32 	%f81, %f75, 0f3FB8AA3B, %f80;
	fma.rn.f32 	%f82, %f75, 0f32A57060, %f81;
	mov.b32 	%r22, %f78;
	shl.b32 	%r23, %r22, 23;
	mov.b32 	%f83, %r23;
	ex2.approx.ftz.f32 	%f84, %f82;
	mul.f32 	%f85, %f84, %f83;
	add.f32 	%f86, %f74, %f85;
	sub.f32 	%f87, %f7, %f48;
	fma.rn.f32 	%f88, %f87, 0f3BBB989D, 0f3F000000;
	cvt.sat.f32.f32 	%f89, %f88;
	fma.rm.f32 	%f90, %f89, %f53, %f52;
	add.f32 	%f91, %f90, 0fCB40007F;
	neg.f32 	%f92, %f91;
	fma.rn.f32 	%f93, %f87, 0f3FB8AA3B, %f92;
	fma.rn.f32 	%f94, %f87, 0f32A57060, %f93;
	mov.b32 	%r24, %f90;
	shl.b32 	%r25, %r24, 23;
	mov.b32 	%f95, %r25;
	ex2.approx.ftz.f32 	%f96, %f94;
	mul.f32 	%f97, %f96, %f95;
	add.f32 	%f98, %f86, %f97;
	sub.f32 	%f99, %f9, %f48;
	fma.rn.f32 	%f100, %f99, 0f3BBB989D, 0f3F000000;
	cvt.sat.f32.f32 	%f101, %f100;
	fma.rm.f32 	%f102, %f101, %f53, %f52;
	add.f32 	%f103, %f102, 0fCB40007F;
	neg.f32 	%f104, %f103;
	fma.rn.f32 	%f105, %f99, 0f3FB8AA3B, %f104;
	fma.rn.f32 	%f106, %f99, 0f32A57060, %f105;
	mov.b32 	%r26, %f102;
	shl.b32 	%r27, %r26, 23;
	mov.b32 	%f107, %r27;
	ex2.approx.ftz.f32 	%f108, %f106;
	mul.f32 	%f109, %f108, %f107;
	add.f32 	%f110, %f98, %f109;
	sub.f32 	%f111, %f11, %f48;
	fma.rn.f32 	%f112, %f111, 0f3BBB989D, 0f3F000000;
	cvt.sat.f32.f32 	%f113, %f112;
	fma.rm.f32 	%f114, %f113, %f53, %f52;
	add.f32 	%f115, %f114, 0fCB40007F;
	neg.f32 	%f116, %f115;
	fma.rn.f32 	%f117, %f111, 0f3FB8AA3B, %f116;
	fma.rn.f32 	%f118, %f111, 0f32A57060, %f117;
	mov.b32 	%r28, %f114;
	shl.b32 	%r29, %r28, 23;
	mov.b32 	%f119, %r29;
	ex2.approx.ftz.f32 	%f120, %f118;
	mul.f32 	%f121, %f120, %f119;
	add.f32 	%f122, %f110, %f121;
	sub.f32 	%f123, %f13, %f48;
	fma.rn.f32 	%f124, %f123, 0f3BBB989D, 0f3F000000;
	cvt.sat.f32.f32 	%f125, %f124;
	fma.rm.f32 	%f126, %f125, %f53, %f52;
	add.f32 	%f127, %f126, 0fCB40007F;
	neg.f32 	%f128, %f127;
	fma.rn.f32 	%f129, %f123, 0f3FB8AA3B, %f128;
	fma.rn.f32 	%f130, %f123, 0f32A57060, %f129;
	mov.b32 	%r30, %f126;
	shl.b32 	%r31, %r30, 23;
	mov.b32 	%f131, %r31;
	ex2.approx.ftz.f32 	%f132, %f130;
	mul.f32 	%f133, %f132, %f131;
	add.f32 	%f134, %f122, %f133;
	sub.f32 	%f135, %f15, %f48;
	fma.rn.f32 	%f136, %f135, 0f3BBB989D, 0f3F000000;
	cvt.sat.f32.f32 	%f137, %f136;
	fma.rm.f32 	%f138, %f137, %f53, %f52;
	add.f32 	%f139, %f138, 0fCB40007F;
	neg.f32 	%f140, %f139;
	fma.rn.f32 	%f141, %f135, 0f3FB8AA3B, %f140;
	fma.rn.f32 	%f142, %f135, 0f32A57060, %f141;
	mov.b32 	%r32, %f138;
	shl.b32 	%r33, %r32, 23;
	mov.b32 	%f143, %r33;
	ex2.approx.ftz.f32 	%f144, %f142;
	mul.f32 	%f145, %f144, %f143;
	add.f32 	%f146, %f134, %f145;
	sub.f32 	%f147, %f17, %f48;
	fma.rn.f32 	%f148, %f147, 0f3BBB989D, 0f3F000000;
	cvt.sat.f32.f32 	%f149, %f148;
	fma.rm.f32 	%f150, %f149, %f53, %f52;
	add.f32 	%f151, %f150, 0fCB40007F;
	neg.f32 	%f152, %f151;
	fma.rn.f32 	%f153, %f147, 0f3FB8AA3B, %f152;
	fma.rn.f32 	%f154, %f147, 0f32A57060, %f153;
	mov.b32 	%r34, %f150;
	shl.b32 	%r35, %r34, 23;
	mov.b32 	%f155, %r35;
	ex2.approx.ftz.f32 	%f156, %f154;
	mul.f32 	%f157, %f156, %f155;
	add.f32 	%f158, %f146, %f157;
	sub.f32 	%f159, %f19, %f48;
	fma.rn.f32 	%f160, %f159, 0f3BBB989D, 0f3F000000;
	cvt.sat.f32.f32 	%f161, %f160;
	fma.rm.f32 	%f162, %f161, %f53, %f52;
	add.f32 	%f163, %f162, 0fCB40007F;
	neg.f32 	%f164, %f163;
	fma.rn.f32 	%f165, %f159, 0f3FB8AA3B, %f164;
	fma.rn.f32 	%f166, %f159, 0f32A57060, %f165;
	mov.b32 	%r36, %f162;
	shl.b32 	%r37, %r36, 23;
	mov.b32 	%f167, %r37;
	ex2.approx.ftz.f32 	%f168, %f166;
	mul.f32 	%f169, %f168, %f167;
	add.f32 	%f170, %f158, %f169;
	sub.f32 	%f171, %f21, %f48;
	fma.rn.f32 	%f172, %f171, 0f3BBB989D, 0f3F000000;
	cvt.sat.f32.f32 	%f173, %f172;
	fma.rm.f32 	%f174, %f173, %f53, %f52;
	add.f32 	%f175, %f174, 0fCB40007F;
	neg.f32 	%f176, %f175;
	fma.rn.f32 	%f177, %f171, 0f3FB8AA3B, %f176;
	fma.rn.f32 	%f178, %f171, 0f32A57060, %f177;
	mov.b32 	%r38, %f174;
	shl.b32 	%r39, %r38, 23;
	mov.b32 	%f179, %r39;
	ex2.approx.ftz.f32 	%f180, %f178;
	mul.f32 	%f181, %f180, %f179;
	add.f32 	%f182, %f170, %f181;
	sub.f32 	%f183, %f23, %f48;
	fma.rn.f32 	%f184, %f183, 0f3BBB989D, 0f3F000000;
	cvt.sat.f32.f32 	%f185, %f184;
	fma.rm.f32 	%f186, %f185, %f53, %f52;
	add.f32 	%f187, %f186, 0fCB40007F;
	neg.f32 	%f188, %f187;
	fma.rn.f32 	%f189, %f183, 0f3FB8AA3B, %f188;
	fma.rn.f32 	%f190, %f183, 0f32A57060, %f189;
	mov.b32 	%r40, %f186;
	shl.b32 	%r41, %r40, 23;
	mov.b32 	%f191, %r41;
	ex2.approx.ftz.f32 	%f192, %f190;
	mul.f32 	%f193, %f192, %f191;
	add.f32 	%f194, %f182, %f193;
	sub.f32 	%f195, %f25, %f48;
	fma.rn.f32 	%f196, %f195, 0f3BBB989D, 0f3F000000;
	cvt.sat.f32.f32 	%f197, %f196;
	fma.rm.f32 	%f198, %f197, %f53, %f52;
	add.f32 	%f199, %f198, 0fCB40007F;
	neg.f32 	%f200, %f199;
	fma.rn.f32 	%f201, %f195, 0f3FB8AA3B, %f200;
	fma.rn.f32 	%f202, %f195, 0f32A57060, %f201;
	mov.b32 	%r42, %f198;
	shl.b32 	%r43, %r42, 23;
	mov.b32 	%f203, %r43;
	ex2.approx.ftz.f32 	%f204, %f202;
	mul.f32 	%f205, %f204, %f203;
	add.f32 	%f206, %f194, %f205;
	sub.f32 	%f207, %f27, %f48;
	fma.rn.f32 	%f208, %f207, 0f3BBB989D, 0f3F000000;
	cvt.sat.f32.f32 	%f209, %f208;
	fma.rm.f32 	%f210, %f209, %f53, %f52;
	add.f32 	%f211, %f210, 0fCB40007F;
	neg.f32 	%f212, %f211;
	fma.rn.f32 	%f213, %f207, 0f3FB8AA3B, %f212;
	fma.rn.f32 	%f214, %f207, 0f32A57060, %f213;
	mov.b32 	%r44, %f210;
	shl.b32 	%r45, %r44, 23;
	mov.b32 	%f215, %r45;
	ex2.approx.ftz.f32 	%f216, %f214;
	mul.f32 	%f217, %f216, %f215;
	add.f32 	%f218, %f206, %f217;
	sub.f32 	%f219, %f29, %f48;
	fma.rn.f32 	%f220, %f219, 0f3BBB989D, 0f3F000000;
	cvt.sat.f32.f32 	%f221, %f220;
	fma.rm.f32 	%f222, %f221, %f53, %f52;
	add.f32 	%f223, %f222, 0fCB40007F;
	neg.f32 	%f224, %f223;
	fma.rn.f32 	%f225, %f219, 0f3FB8AA3B, %f224;
	fma.rn.f32 	%f226, %f219, 0f32A57060, %f225;
	mov.b32 	%r46, %f222;
	shl.b32 	%r47, %r46, 23;
	mov.b32 	%f227, %r47;
	ex2.approx.ftz.f32 	%f228, %f226;
	mul.f32 	%f229, %f228, %f227;
	add.f32 	%f230, %f218, %f229;
	sub.f32 	%f231, %f31, %f48;
	fma.rn.f32 	%f232, %f231, 0f3BBB989D, 0f3F000000;
	cvt.sat.f32.f32 	%f233, %f232;
	fma.rm.f32 	%f234, %f233, %f53, %f52;
	add.f32 	%f235, %f234, 0fCB40007F;
	neg.f32 	%f236, %f235;
	fma.rn.f32 	%f237, %f231, 0f3FB8AA3B, %f236;
	fma.rn.f32 	%f238, %f231, 0f32A57060, %f237;
	mov.b32 	%r48, %f234;
	shl.b32 	%r49, %r48, 23;
	mov.b32 	%f239, %r49;
	ex2.approx.ftz.f32 	%f240, %f238;
	mul.f32 	%f241, %f240, %f239;
	add.f32 	%f242, %f230, %f241;
	sub.f32 	%f243, %f33, %f48;
	fma.rn.f32 	%f244, %f243, 0f3BBB989D, 0f3F000000;
	cvt.sat.f32.f32 	%f245, %f244;
	fma.rm.f32 	%f246, %f245, %f53, %f52;
	add.f32 	%f247, %f246, 0fCB40007F;
	neg.f32 	%f248, %f247;
	fma.rn.f32 	%f249, %f243, 0f3FB8AA3B, %f248;
	fma.rn.f32 	%f250, %f243, 0f32A57060, %f249;
	mov.b32 	%r50, %f246;
	shl.b32 	%r51, %r50, 23;
	mov.b32 	%f251, %r51;
	ex2.approx.ftz.f32 	%f252, %f250;
	mul.f32 	%f253, %f252, %f251;
	add.f32 	%f254, %f242, %f253;
	sub.f32 	%f255, %f35, %f48;
	fma.rn.f32 	%f256, %f255, 0f3BBB989D, 0f3F000000;
	cvt.sat.f32.f32 	%f257, %f256;
	fma.rm.f32 	%f258, %f257, %f53, %f52;
	add.f32 	%f259, %f258, 0fCB40007F;
	neg.f32 	%f260, %f259;
	fma.rn.f32 	%f261, %f255, 0f3FB8AA3B, %f260;
	fma.rn.f32 	%f262, %f255, 0f32A57060, %f261;
	mov.b32 	%r52, %f258;
	shl.b32 	%r53, %r52, 23;
	mov.b32 	%f263, %r53;
	ex2.approx.ftz.f32 	%f264, %f262;
	mul.f32 	%f265, %f264, %f263;
	add.f32 	%f266, %f254, %f265;
	sub.f32 	%f267, %f37, %f48;
	fma.rn.f32 	%f268, %f267, 0f3BBB989D, 0f3F000000;
	cvt.sat.f32.f32 	%f269, %f268;
	fma.rm.f32 	%f270, %f269, %f53, %f52;
	add.f32 	%f271, %f270, 0fCB40007F;
	neg.f32 	%f272, %f271;
	fma.rn.f32 	%f273, %f267, 0f3FB8AA3B, %f272;
	fma.rn.f32 	%f274, %f267, 0f32A57060, %f273;
	mov.b32 	%r54, %f270;
	shl.b32 	%r55, %r54, 23;
	mov.b32 	%f275, %r55;
	ex2.approx.ftz.f32 	%f276, %f274;
	mul.f32 	%f277, %f276, %f275;
	add.f32 	%f278, %f266, %f277;
	mov.b32 	%r56, %f278;
	shfl.sync.bfly.b32	%r57|%p8, %r56, 16, 31, -1;
	mov.b32 	%f279, %r57;
	add.f32 	%f280, %f278, %f279;
	mov.b32 	%r58, %f280;
	shfl.sync.bfly.b32	%r59|%p9, %r58, 8, 31, -1;
	mov.b32 	%f281, %r59;
	add.f32 	%f282, %f280, %f281;
	mov.b32 	%r60, %f282;
	shfl.sync.bfly.b32	%r61|%p10, %r60, 4, 31, -1;
	mov.b32 	%f283, %r61;
	add.f32 	%f284, %f282, %f283;
	mov.b32 	%r62, %f284;
	shfl.sync.bfly.b32	%r63|%p11, %r62, 2, 31, -1;
	mov.b32 	%f285, %r63;
	add.f32 	%f286, %f284, %f285;
	mov.b32 	%r64, %f286;
	shfl.sync.bfly.b32	%r65|%p12, %r64, 1, 31, -1;
	mov.b32 	%f287, %r65;
	add.f32 	%f288, %f286, %f287;
	div.rn.f32 	%f289, %f61, %f288;
	div.rn.f32 	%f290, %f73, %f288;
	div.rn.f32 	%f291, %f85, %f288;
	div.rn.f32 	%f292, %f97, %f288;
	div.rn.f32 	%f293, %f109, %f288;
	div.rn.f32 	%f294, %f121, %f288;
	div.rn.f32 	%f295, %f133, %f288;
	div.rn.f32 	%f296, %f145, %f288;
	div.rn.f32 	%f297, %f157, %f288;
	div.rn.f32 	%f298, %f169, %f288;
	div.rn.f32 	%f299, %f181, %f288;
	div.rn.f32 	%f300, %f193, %f288;
	div.rn.f32 	%f301, %f205, %f288;
	div.rn.f32 	%f302, %f217, %f288;
	div.rn.f32 	%f303, %f229, %f288;
	div.rn.f32 	%f304, %f241, %f288;
	div.rn.f32 	%f305, %f253, %f288;
	div.rn.f32 	%f306, %f265, %f288;
	div.rn.f32 	%f307, %f277, %f288;
	mad.lo.s64 	%rd22, %rd26, %rd9, %rd2;
	cvta.to.global.u64 	%rd23, %rd8;
	shl.b64 	%rd24, %rd22, 2;
	add.s64 	%rd25, %rd23, %rd24;
	st.global.f32 	[%rd25], %f289;
	st.global.f32 	[%rd25+128], %f290;
	st.global.f32 	[%rd25+256], %f291;
	st.global.f32 	[%rd25+384], %f292;
	st.global.f32 	[%rd25+512], %f293;
	st.global.f32 	[%rd25+640], %f294;
	st.global.f32 	[%rd25+768], %f295;
	st.global.f32 	[%rd25+896], %f296;
	st.global.f32 	[%rd25+1024], %f297;
	st.global.f32 	[%rd25+1152], %f298;
	st.global.f32 	[%rd25+1280], %f299;
	st.global.f32 	[%rd25+1408], %f300;
	st.global.f32 	[%rd25+1536], %f301;
	st.global.f32 	[%rd25+1664], %f302;
	st.global.f32 	[%rd25+1792], %f303;
	st.global.f32 	[%rd25+1920], %f304;
	st.global.f32 	[%rd25+2048], %f305;
	st.global.f32 	[%rd25+2176], %f306;
	st.global.f32 	[%rd25+2304], %f307;
	add.s64 	%rd26, %rd26, %rd3;
	setp.lt.s64 	%p13, %rd26, %rd10;
	@%p13 bra 	$L__BB112_4;
$L__BB112_5:
	ret;

}
	// .globl	_Z15SoftmaxWarpImplI10DirectLoadIffE11DirectStoreIffEfLi1ELi19ELi32ELi1ELb1EL9Algorithm0EEvT_T0_ll
.visible .entry _Z15SoftmaxWarpImplI10DirectLoadIffE11DirectStoreIffEfLi1ELi19ELi32ELi1ELb1EL9Algorithm0EEvT_T0_ll(
	.param .align 8 .b8 _Z15SoftmaxWarpImplI10DirectLoadIffE11DirectStoreIffEfLi1ELi19ELi32ELi1ELb1EL9Algorithm0EEvT_T0_ll_param_0[16],
	.param .align 8 .b8 _Z15SoftmaxWarpImplI10DirectLoadIffE11DirectStoreIffEfLi1ELi19ELi32ELi1ELb1EL9Algorithm0EEvT_T0_ll_param_1[16],
	.param .u64 _Z15SoftmaxWarpImplI10DirectLoadIffE11DirectStoreIffEfLi1ELi19ELi32ELi1ELb1EL9Algorithm0EEvT_T0_ll_param_2,
	.param .u64 _Z15SoftmaxWarpImplI10DirectLoadIffE11DirectStoreIffEfLi1ELi19ELi32ELi1ELb1EL9Algorithm0EEvT_T0_ll_param_3
)
{
	.reg .pred 	%p<52>;
	.reg .b32 	%r<87>;
	.reg .b32 	%f<403>;
	.reg .b64 	%rd<48>;

	ld.param.u64 	%rd27, [_Z15SoftmaxWarpImplI10DirectLoadIffE11DirectStoreIffEfLi1ELi19ELi32ELi1ELb1EL9Algorithm0EEvT_T0_ll_param_1+8];
	ld.param.u64 	%rd26, [_Z15SoftmaxWarpImplI10DirectLoadIffE11DirectStoreIffEfLi1ELi19ELi32ELi1ELb1EL9Algorithm0EEvT_T0_ll_param_1];
	ld.param.u64 	%rd25, [_Z15SoftmaxWarpImplI10DirectLoadIffE11DirectStoreIffEfLi1ELi19ELi32ELi1ELb1EL9Algorithm0EEvT_T0_ll_param_0+8];
	ld.param.u64 	%rd24, [_Z15SoftmaxWarpImplI10DirectLoadIffE11DirectStoreIffEfLi1ELi19ELi32ELi1ELb1EL9Algorithm0EEvT_T0_ll_param_0];
	ld.param.u64 	%rd29, [_Z15SoftmaxWarpImplI10DirectLoadIffE11DirectStoreIffEfLi1ELi19ELi32ELi1ELb1EL9Algorithm0EEvT_T0_ll_param_3];
	setp.lt.s64 	%p1, %rd29, 609;
	@%p1 bra 	$L__BB113_2;
	mov.u64 	%rd30, $str;
	cvta.global.u64 	%rd31, %rd30;
	mov.u64 	%rd32, $str$1;
	cvta.global.u64 	%rd33, %rd32;
	mov.u64 	%rd34, __unnamed_114;
	cvta.global.u64 	%rd35, %rd34;
	{ // callseq 113, 0
	.param .b64 param0;
	st.param.b64 	[param0], %rd31;
	.param .b64 param1;
	st.param.b64 	[param1], %rd33;
	.param .b32 param2;
	st.param.b32 	[param2], 358;
	.param .b64 param3;
	st.param.b64 	[param3], %rd35;
	.param .b64 param4;
	st.param.b64 	[param4], 1;
	call.uni 
	__assertfail, 
	(
	param0, 
	param1, 
	param2, 
	param3, 
	param4
	);
	} // callseq 113
$L__BB113_2:
	ld.param.u64 	%rd45, [_Z15SoftmaxWarpImplI10DirectLoadIffE11DirectStoreIffEfLi1ELi19ELi32ELi1ELb1EL9Algorithm0EEvT_T0_ll_param_2];
	mov.u32 	%r1, %ntid.y;
	mov.u32 	%r2, %ctaid.x;
	mov.u32 	%r3, %tid.y;
	mad.lo.s32 	%r4, %r2, %r1, %r3;
	cvt.s64.s32 	%rd47, %r4;
	setp.le.s64 	%p2, %rd45, %rd47;
	@%p2 bra 	$L__BB113_81;
	mov.u32 	%r5, %tid.x;
	add.s32 	%r6, %r5, 32;
	cvt.u64.u32 	%rd2, %r6;
	add.s32 	%r7, %r5, 64;
	cvt.u64.u32 	%rd3, %r7;
	add.s32 	%r8, %r5, 96;
	cvt.u64.u32 	%rd4, %r8;
	add.s32 	%r9, %r5, 128;
	cvt.u64.u32 	%rd5, %r9;
	add.s32 	%r10, %r5, 160;
	cvt.u64.u32 	%rd6, %r10;
	add.s32 	%r11, %r5, 192;
	cvt.u64.u32 	%rd7, %r11;
	add.s32 	%r12, %r5, 224;
	cvt.u64.u32 	%rd8, %r12;
	add.s32 	%r13, %r5, 256;
	cvt.u64.u32 	%rd9, %r13;
	add.s32 	%r14, %r5, 288;
	cvt.u64.u32 	%rd10, %r14;
	add.s32 	%r15, %r5, 320;
	cvt.u64.u32 	%rd11, %r15;
	add.s32 	%r16, %r5, 352;
	cvt.u64.u32 	%rd12, %r16;
	add.s32 	%r17, %r5, 384;
	cvt.u64.u32 	%rd13, %r17;
	add.s32 	%r18, %r5, 416;
	cvt.u64.u32 	%rd14, %r18;
	add.s32 	%r19, %r5, 448;
	cvt.u64.u32 	%rd15, %r19;
	add.s32 	%r20, %r5, 480;
	cvt.u64.u32 	%rd16, %r20;
	add.s32 	%r21, %r5, 512;
	cvt.u64.u32 	%rd17, %r21;
	add.s32 	%r22, %r5, 544;
	cvt.u64.u32 	%rd18, %r22;
	add.s32 	%r23, %r5, 576;
	cvt.u64.u32 	%rd19, %r23;
	mov.u32 	%r84, %nctaid.x;
	mul.lo.s32 	%r86, %r84, %r1;
$L__BB113_4:
	cvt.u64.u32 	%rd36, %r5;
	setp.le.s64 	%p3, %rd29, %rd36;
	mad.lo.s64 	%rd37, %rd47, %rd25, %rd36;
	cvta.to.global.u64 	%rd38, %rd24;
	shl.b64 	%rd39, %rd37, 2;
	add.s64 	%rd21, %rd38, %rd39;
	mov.f32 	%f365, 0fFF800000;
	mov.f32 	%f368, %f365;
	@%p3 bra 	$L__BB113_6;
	ld.global.f32 	%f365, [%rd21];
	max.f32 	%f368, %f365, 0fFF800000;
$L__BB113_6:
	setp.le.s64 	%p4, %rd29, %rd2;
	mov.f32 	%f367, 0fFF800000;
	@%p4 bra 	$L__BB113_8;
	ld.global.f32 	%f367, [%rd21+128];
	max.f32 	%f368, %f368, %f367;
$L__BB113_8:
	setp.le.s64 	%p5, %rd29, %rd3;
	mov.f32 	%f369, 0fFF800000;
	@%p5 bra 	$L__BB113_10;
	ld.global.f32 	%f369, [%rd21+256];
	max.f32 	%f368, %f368, %f369;
$L__BB113_10:
	setp.le.s64 	%p6, %rd29, %rd4;
	mov.f32 	%f371, 0fFF800000;
	@%p6 bra 	$L__BB113_12;
	ld.global.f32 	%f371, [%rd21+384];
	max.f32 	%f368, %f368, %f371;
$L__BB113_12:
	setp.le.s64 	%p7, %rd29, %rd5;
	mov.f32 	%f373, 0fFF800000;
	@%p7 bra 	$L__BB113_14;
	ld.global.f32 	%f373, [%rd21+512];
	max.f32 	%f368, %f368, %f373;
$L__BB113_14:
	setp.le.s64 	%p8, %rd29, %rd6;
	mov.f32 	%f375, 0fFF800000;
	@%p8 bra 	$L__BB113_16;
	ld.global.f32 	%f375, [%rd21+640];
	max.f32 	%f368, %f368, %f375;
$L__BB113_16:
	setp.le.s64 	%p9, %rd29, %rd7;
	mov.f32 	%f377, 0fFF800000;
	@%p9 bra 	$L__BB113_18;
	ld.global.f32 	%f377, [%rd21+768];
	max.f32 	%f368, %f368, %f377;
$L__BB113_18:
	setp.le.s64 	%p10, %rd29, %rd8;
	mov.f32 	%f379, 0fFF800000;
	@%p10 bra 	$L__BB113_20;
	ld.global.f32 	%f379, [%rd21+896];
	max.f32 	%f368, %f368, %f379;
$L__BB113_20:
	setp.le.s64 	%p11, %rd29, %rd9;
	mov.f32 	%f381, 0fFF800000;
	@%p11 bra 	$L__BB113_22;
	ld.global.f32 	%f381, [%rd21+1024];
	max.f32 	%f368, %f368, %f381;
$L__BB113_22:
	setp.le.s64 	%p12, %rd29, %rd10;
	mov.f32 	%f383, 0fFF800000;
	@%p12 bra 	$L__BB113_24;
	ld.global.f32 	%f383, [%rd21+1152];
	max.f32 	%f368, %f368, %f383;
$L__BB113_24:
	setp.le.s64 	%p13, %rd29, %rd11;
	mov.f32 	%f385, 0fFF800000;
	@%p13 bra 	$L__BB113_26;
	ld.global.f32 	%f385, [%rd21+1280];
	max.f32 	%f368, %f368, %f385;
$L__BB113_26:
	setp.le.s64 	%p14, %rd29, %rd12;
	mov.f32 	%f387, 0fFF800000;
	@%p14 bra 	$L__BB113_28;
	ld.global.f32 	%f387, [%rd21+1408];
	max.f32 	%f368, %f368, %f387;
$L__BB113_28:
	setp.le.s64 	%p15, %rd29, %rd13;
	mov.f32 	%f389, 0fFF800000;
	@%p15 bra 	$L__BB113_30;
	ld.global.f32 	%f389, [%rd21+1536];
	max.f32 	%f368, %f368, %f389;
$L__BB113_30:
	setp.le.s64 	%p16, %rd29, %rd14;
	mov.f32 	%f391, 0fFF800000;
	@%p16 bra 	$L__BB113_32;
	ld.global.f32 	%f391, [%rd21+1664];
	max.f32 	%f368, %f368, %f391;
$L__BB113_32:
	setp.le.s64 	%p17, %rd29, %rd15;
	mov.f32 	%f393, 0fFF800000;
	@%p17 bra 	$L__BB113_34;
	ld.global.f32 	%f393, [%rd21+1792];
	max.f32 	%f368, %f368, %f393;
$L__BB113_34:
	setp.le.s64 	%p18, %rd29, %rd16;
	mov.f32 	%f395, 0fFF800000;
	@%p18 bra 	$L__BB113_36;
	ld.global.f32 	%f395, [%rd21+1920];
	max.f32 	%f368, %f368, %f395;
$L__BB113_36:
	setp.le.s64 	%p19, %rd29, %rd17;
	mov.f32 	%f397, 0fFF800000;
	@%p19 bra 	$L__BB113_38;
	ld.global.f32 	%f397, [%rd21+2048];
	max.f32 	%f368, %f368, %f397;
$L__BB113_38:
	setp.le.s64 	%p20, %rd29, %rd18;
	mov.f32 	%f399, 0fFF800000;
	@%p20 bra 	$L__BB113_40;
	ld.global.f32 	%f399, [%rd21+2176];
	max.f32 	%f368, %f368, %f399;
$L__BB113_40:
	setp.le.s64 	%p21, %rd29, %rd19;
	mov.f32 	%f401, 0fFF800000;
	@%p21 bra 	$L__BB113_42;
	ld.global.f32 	%f401, [%rd21+2304];
	max.f32 	%f368, %f368, %f401;
$L__BB113_42:
	cvt.u64.u32 	%rd40, %r5;
	setp.le.s64 	%p22, %rd29, %rd40;
	mov.b32 	%r26, %f368;
	shfl.sync.bfly.b32	%r27|%p23, %r26, 16, 31, -1;
	mov.b32 	%f115, %r27;
	max.f32 	%f116, %f368, %f115;
	mov.b32 	%r28, %f116;
	shfl.sync.bfly.b32	%r29|%p24, %r28, 8, 31, -1;
	mov.b32 	%f117, %r29;
	max.f32 	%f118, %f116, %f117;
	mov.b32 	%r30, %f118;
	shfl.sync.bfly.b32	%r31|%p25, %r30, 4, 31, -1;
	mov.b32 	%f119, %r31;
	max.f32 	%f120, %f118, %f119;
	mov.b32 	%r32, %f120;
	shfl.sync.bfly.b32	%r33|%p26, %r32, 2, 31, -1;
	mov.b32 	%f121, %r33;
	max.f32 	%f122, %f120, %f121;
	mov.b32 	%r34, %f122;
	shfl.sync.bfly.b32	%r35|%p27, %r34, 1, 31, -1;
	mov.b32 	%f123, %r35;
	max.f32 	%f124, %f122, %f123;
	sub.f32 	%f125, %f365, %f124;
	fma.rn.f32 	%f126, %f125, 0f3BBB989D, 0f3F000000;
	cvt.sat.f32.f32 	%f127, %f126;
	mov.f32 	%f128, 0f4B400001;
	mov.f32 	%f129, 0f437C0000;
	fma.rm.f32 	%f130, %f127, %f129, %f128;
	add.f32 	%f131, %f130, 0fCB40007F;
	neg.f32 	%f132, %f131;
	fma.rn.f32 	%f133, %f125, 0f3FB8AA3B, %f132;
	fma.rn.f32 	%f134, %f125, 0f32A57060, %f133;
	mov.b32 	%r36, %f130;
	shl.b32 	%r37, %r36, 23;
	mov.b32 	%f135, %r37;
	ex2.approx.ftz.f32 	%f136, %f134;
	mul.f32 	%f137, %f136, %f135;
	add.f32 	%f138, %f137, 0f00000000;
	sub.f32 	%f139, %f367, %f124;
	fma.rn.f32 	%f140, %f139, 0f3BBB989D, 0f3F000000;
	cvt.sat.f32.f32 	%f141, %f140;
	fma.rm.f32 	%f142, %f141, %f129, %f128;
	add.f32 	%f143, %f142, 0fCB40007F;
	neg.f32 	%f144, %f143;
	fma.rn.f32 	%f145, %f139, 0f3FB8AA3B, %f144;
	fma.rn.f32 	%f146, %f139, 0f32A57060, %f145;
	mov.b32 	%r38, %f142;
	shl.b32 	%r39, %r38, 23;
	mov.b32 	%f147, %r39;
	ex2.approx.ftz.f32 	%f148, %f146;
	mul.f32 	%f149, %f148, %f147;
	add.f32 	%f150, %f138, %f149;
	sub.f32 	%f151, %f369, %f124;
	fma.rn.f32 	%f152, %f151, 0f3BBB989D, 0f3F000000;
	cvt.sat.f32.f32 	%f153, %f152;
	fma.rm.f32 	%f154, %f153, %f129, %f128;
	add.f32 	%f155, %f154, 0fCB40007F;
	neg.f32 	%f156, %f155;
	fma.rn.f32 	%f157, %f151, 0f3FB8AA3B, %f156;
	fma.rn.f32 	%f158, %f151, 0f32A57060, %f157;
	mov.b32 	%r40, %f154;
	shl.b32 	%r41, %r40, 23;
	mov.b32 	%f159, %r41;
	ex2.approx.ftz.f32 	%f160, %f158;
	mul.f32 	%f161, %f160, %f159;
	add.f32 	%f162, %f150, %f161;
	sub.f32 	%f163, %f371, %f124;
	fma.rn.f32 	%f164, %f163, 0f3BBB989D, 0f3F000000;
	cvt.sat.f32.f32 	%f165, %f164;
	fma.rm.f32 	%f166, %f165, %f129, %f128;
	add.f32 	%f167, %f166, 0fCB40007F;
	neg.f32 	%f168, %f167;
	fma.rn.f32 	%f169, %f163, 0f3FB8AA3B, %f168;
	fma.rn.f32 	%f170, %f163, 0f32A57060, %f169;
	mov.b32 	%r42, %f166;
	shl.b32 	%r43, %r42, 23;
	mov.b32 	%f171, %r43;
	ex2.approx.ftz.f32 	%f172, %f170;
	mul.f32 	%f173, %f172, %f171;
	add.f32 	%f174, %f162, %f173;
	sub.f32 	%f175, %f373, %f124;
	fma.rn.f32 	%f176, %f175, 0f3BBB989D, 0f3F000000;
	cvt.sat.f32.f32 	%f177, %f176;
	fma.rm.f32 	%f178, %f177, %f129, %f128;
	add.f32 	%f179, %f178, 0fCB40007F;
	neg.f32 	%f180, %f179;
	fma.rn.f32 	%f181, %f175, 0f3FB8AA3B, %f180;
	fma.rn.f32 	%f182, %f175, 0f32A57060, %f181;
	mov.b32 	%r44, %f178;
	shl.b32 	%r45, %r44, 23;
	mov.b32 	%f183, %r45;
	ex2.approx.ftz.f32 	%f184, %f182;
	mul.f32 	%f185, %f184, %f183;
	add.f32 	%f186, %f174, %f185;
	sub.f32 	%f187, %f375, %f124;
	fma.rn.f32 	%f188, %f187, 0f3BBB989D, 0f3F000000;
	cvt.sat.f32.f32 	%f189, %f188;
	fma.rm.f32 	%f190, %f189, %f129, %f128;
	add.f32 	%f191, %f190, 0fCB40007F;
	neg.f32 	%f192, %f191;
	fma.rn.f32 	%f193, %f187, 0f3FB8AA3B, %f192;
	fma.rn.f32 	%f194, %f187, 0f32A57060, %f193;
	mov.b32 	%r46, %f190;
	shl.b32 	%r47, %r46, 23;
	mov.b32 	%f195, %r47;
	ex2.approx.ftz.f32 	%f196, %f194;
	mul.f32 	%f197, %f196, %f195;
	add.f32 	%f198, %f186, %f197;
	sub.f32 	%f199, %f377, %f124;
	fma.rn.f32 	%f200, %f199, 0f3BBB989D, 0f3F000000;
	cvt.sat.f32.f32 	%f201, %f200;
	fma.rm.f32 	%f202, %f201, %f129, %f128;
	add.f32 	%f203, %f202, 0fCB40007F;
	neg.f32 	%f204, %f203;
	fma.rn.f32 	%f205, %f199, 0f3FB8AA3B, %f204;
	fma.rn.f32 	%f206, %f199, 0f32A57060, %f205;
	mov.b32 	%r48, %f202;
	shl.b32 	%r49, %r48, 23;
	mov.b32 	%f207, %r49;
	ex2.approx.ftz.f32 	%f208, %f206;
	mul.f32 	%f209, %f208, %f207;
	add.f32 	%f210, %f198, %f209;
	sub.f32 	%f211, %f379, %f124;
	fma.rn.f32 	%f212, %f211, 0f3BBB989D, 0f3F000000;
	cvt.sat.f32.f32 	%f213, %f212;
	fma.rm.f32 	%f214, %f213, %f129, %f128;
	add.f32 	%f215, %f214, 0fCB40007F;
	neg.f32 	%f216, %f215;
	fma.rn.f32 	%f217, %f211, 0f3FB8AA3B, %f216;
	fma.rn.f32 	%f218, %f211, 0f32A57060, %f217;
	mov.b32 	%r50, %f214;
	shl.b32 	%r51, %r50, 23;
	mov.b32 	%f219, %r51;
	ex2.approx.ftz.f32 	%f220, %f218;
	mul.f32 	%f221, %f220, %f219;
	add.f32 	%f222, %f210, %f221;
	sub.f32 	%f223, %f381, %f124;
	fma.rn.f32 	%f224, %f223, 0f3BBB989D, 0f3F000000;
	cvt.sat.f32.f32 	%f225, %f224;
	fma.rm.f32 	%f226, %f225, %f129, %f128;
	add.f32 	%f227, %f226, 0fCB40007F;
	neg.f32 	%f228, %f227;
	fma.rn.f32 	%f229, %f223, 0f3FB8AA3B, %f228;
	fma.rn.f32 	%f230, %f223, 0f32A57060, %f229;
	mov.b32 	%r52, %f226;
	shl.b32 	%r53, %r52, 23;
	mov.b32 	%f231, %r53;
	ex2.approx.ftz.f32 	%f232, %f230;
	mul.f32 	%f233, %f232, %f231;
	add.f32 	%f234, %f222, %f233;
	sub.f32 	%f235, %f383, %f124;
	fma.rn.f32 	%f236, %f235, 0f3BBB989D, 0f3F000000;
	cvt.sat.f32.f32 	%f237, %f236;
	fma.rm.f32 	%f238, %f237, %f129, %f128;
	add.f32 	%f239, %f238, 0fCB40007F;
	neg.f32 	%f240, %f239;
	fma.rn.f32 	%f241, %f235, 0f3FB8AA3B, %f240;
	fma.rn.f32 	%f242, %f235, 0f32A57060, %f241;
	mov.b32 	%r54, %f238;
	shl.b32 	%r55, %r54, 23;
	mov.b32 	%f243, %r55;
	ex2.approx.ftz.f32 	%f244, %f242;
	mul.f32 	%f245, %f244, %f243;
	add.f32 	%f246, %f234, %f245;
	sub.f32 	%f247, %f385, %f124;
	fma.rn.f32 	%f248, %f247, 0f3BBB989D, 0f3F000000;
	cvt.sat.f32.f32 	%f249, %f248;
	fma.rm.f32 	%f250, %f249, %f129, %f128;
	add.f32 	%f251, %f250, 0fCB40007F;
	neg.f32 	%f252, %f251;
	fma.rn.f32 	%f253, %f247, 0f3FB8AA3B, %f252;
	fma.rn.f32 	%f254, %f247, 0f32A57060, %f253;
	mov.b32 	%r56, %f250;
	shl.b32 	%r57, %r56, 23;
	mov.b32 	%f255, %r57;
	ex2.approx.ftz.f32 	%f256, %f254;
	mul.f32 	%f257, %f256, %f255;
	add.f32 	%f258, %f246, %f257;
	sub.f32 	%f259, %f387, %f124;
	fma.rn.f32 	%f260, %f259, 0f3BBB989D, 0f3F000000;
	cvt.sat.f32.f32 	%f261, %f260;
	fma.rm.f32 	%f262, %f261, %f129, %f128;
	add.f32 	%f263, %f262, 0fCB40007F;
	neg.f32 	%f264, %f263;
	fma.rn.f32 	%f265, %f259, 0f3FB8AA3B, %f264;
	fma.rn.f32 	%f266, %f259, 0f32A57060, %f265;
	mov.b32 	%r58, %f262;
	shl.b32 	%r59, %r58, 23;
	mov.b32 	%f267, %r59;
	ex2.approx.ftz.f32 	%f268, %f266;
	mul.f32 	%f269, %f268, %f267;
	add.f32 	%f270, %f258, %f269;
	sub.f32 	%f271, %f389, %f124;
	fma.rn.f32 	%f272, %f271, 0f3BBB989D, 0f3F000000;
	cvt.sat.f32.f32 	%f273, %f272;
	fma.rm.f32 	%f274, %f273, %f129, %f128;
	add.f32 	%f275, %f274, 0fCB40007F;
	neg.f32 	%f276, %f275;
	fma.rn.f32 	%f277, %f271, 0f3FB8AA3B, %f276;
	fma.rn.f32 	%f278, %f271, 0f32A57060, %f277;
	mov.b32 	%r60, %f274;
	shl.b32 	%r61, %r60, 23;
	mov.b32 	%f279, %r61;
	ex2.approx.ftz.f32 	%f280, %f278;
	mul.f32 	%f281, %f280, %f279;
	add.f32 	%f282, %f270, %f281;
	sub.f32 	%f283, %f391, %f124;
	fma.rn.f32 	%f284, %f283, 0f3BBB989D, 0f3F000000;
	cvt.sat.f32.f32 	%f285, %f284;
	fma.rm.f32 	%f286, %f285, %f129, %f128;
	add.f32 	%f287, %f286, 0fCB40007F;
	neg.f32 	%f288, %f287;
	fma.rn.f32 	%f289, %f283, 0f3FB8AA3B, %f288;
	fma.rn.f32 	%f290, %f283, 0f32A57060, %f289;
	mov.b32 	%r62, %f286;
	shl.b32 	%r63, %r62, 23;
	mov.b32 	%f291, %r63;
	ex2.approx.ftz.f32 	%f292, %f290;
	mul.f32 	%f293, %f292, %f291;
	add.f32 	%f294, %f282, %f293;
	sub.f32 	%f295, %f393, %f124;
	fma.rn.f32 	%f296, %f295, 0f3BBB989D, 0f3F000000;
	cvt.sat.f32.f32 	%f297, %f296;
	fma.rm.f32 	%f298, %f297, %f129, %f128;
	add.f32 	%f299, %f298, 0fCB40007F;
	neg.f32 	%f300, %f299;
	fma.rn.f32 	%f301, %f295, 0f3FB8AA3B, %f300;
	fma.rn.f32 	%f302, %f295, 0f32A57060, %f301;
	mov.b32 	%r64, %f298;
	shl.b32 	%r65, %r64, 23;
	mov.b32 	%f303, %r65;
	ex2.approx.ftz.f32 	%f304, %f302;
	mul.f32 	%f305, %f304, %f303;
	add.f32 	%f306, %f294, %f305;
	sub.f32 	%f307, %f395, %f124;
	fma.rn.f32 	%f308, %f307, 0f3BBB989D, 0f3F000000;
	cvt.sat.f32.f32 	%f309, %f308;
	fma.rm.f32 	%f310, %f309, %f129, %f128;
	add.f32 	%f311, %f310, 0fCB40007F;
	neg.f32 	%f312, %f311;
	fma.rn.f32 	%f313, %f307, 0f3FB8AA3B, %f312;
	fma.rn.f32 	%f314, %f307, 0f32A57060, %f313;
	mov.b32 	%r66, %f310;
	shl.b32 	%r67, %r66, 23;
	mov.b32 	%f315, %r67;
	ex2.approx.ftz.f32 	%f316, %f314;
	mul.f32 	%f317, %f316, %f315;
	add.f32 	%f318, %f306, %f317;
	sub.f32 	%f319, %f397, %f124;
	fma.rn.f32 	%f320, %f319, 0f3BBB989D, 0f3F000000;
	cvt.sat.f32.f32 	%f321, %f320;
	fma.rm.f32 	%f322, %f321, %f129, %f128;
	add.f32 	%f323, %f322, 0fCB40007F;
	neg.f32 	%f324, %f323;
	fma.rn.f32 	%f325, %f319, 0f3FB8AA3B, %f324;
	fma.rn.f32 	%f326, %f319, 0f32A57060, %f325;
	mov.b32 	%r68, %f322;
	shl.b32 	%r69, %r68, 23;
	mov.b32 	%f327, %r69;
	ex2.approx.ftz.f32 	%f328, %f326;
	mul.f32 	%f329, %f328, %f327;
	add.f32 	%f330, %f318, %f329;
	sub.f32 	%f331, %f399, %f124;
	fma.rn.f32 	%f332, %f331, 0f3BBB989D, 0f3F000000;
	cvt.sat.f32.f32 	%f333, %f332;
	fma.rm.f32 	%f334, %f333, %f129, %f128;
	add.f32 	%f335, %f334, 0fCB40007F;
	neg.f32 	%f336, %f335;
	fma.rn.f32 	%f337, %f331, 0f3FB8AA3B, %f336;
	fma.rn.f32 	%f338, %f331, 0f32A57060, %f337;
	mov.b32 	%r70, %f334;
	shl.b32 	%r71, %r70, 23;
	mov.b32 	%f339, %r71;
	ex2.approx.ftz.f32 	%f340, %f338;
	mul.f32 	%f341, %f340, %f339;
	add.f32 	%f342, %f330, %f341;
	sub.f32 	%f343, %f401, %f124;
	fma.rn.f32 	%f344, %f343, 0f3BBB989D, 0f3F000000;
	cvt.sat.f32.f32 	%f345, %f344;
	fma.rm.f32 	%f346, %f345, %f129, %f128;
	add.f32 	%f347, %f346, 0fCB40007F;
	neg.f32 	%f348, %f347;
	fma.rn.f32 	%f349, %f343, 0f3FB8AA3B, %f348;
	fma.rn.f32 	%f350, %f343, 0f32A57060, %f349;
	mov.b32 	%r72, %f346;
	shl.b32 	%r73, %r72, 23;
	mov.b32 	%f351, %r73;
	ex2.approx.ftz.f32 	%f352, %f350;
	mul.f32 	%f353, %f352, %f351;
	add.f32 	%f354, %f342, %f353;
	mov.b32 	%r74, %f354;
	shfl.sync.bfly.b32	%r75|%p28, %r74, 16, 31, -1;
	mov.b32 	%f355, %r75;
	add.f32 	%f356, %f354, %f355;
	mov.b32 	%r76, %f356;
	shfl.sync.bfly.b32	%r77|%p29, %r76, 8, 31, -1;
	mov.b32 	%f357, %r77;
	add.f32 	%f358, %f356, %f357;
	mov.b32 	%r78, %f358;
	shfl.sync.bfly.b32	%r79|%p30, %r78, 4, 31, -1;
	mov.b32 	%f359, %r79;
	add.f32 	%f360, %f358, %f359;
	mov.b32 	%r80, %f360;
	shfl.sync.bfly.b32	%r81|%p31, %r80, 2, 31, -1;
	mov.b32 	%f361, %r81;
	add.f32 	%f362, %f360, %f361;
	mov.b32 	%r82, %f362;
	shfl.sync.bfly.b32	%r83|%p32, %r82, 1, 31, -1;
	mov.b32 	%f363, %r83;
	add.f32 	%f364, %f362, %f363;
	div.rn.f32 	%f77, %f137, %f364;
	div.rn.f32 	%f78, %f149, %f364;
	div.rn.f32 	%f79, %f161, %f364;
	div.rn.f32 	%f80, %f173, %f364;
	div.rn.f32 	%f81, %f185, %f364;
	div.rn.f32 	%f82, %f197, %f364;
	div.rn.f32 	%f83, %f209, %f364;
	div.rn.f32 	%f84, %f221, %f364;
	div.rn.f32 	%f85, %f233, %f364;
	div.rn.f32 	%f86, %f245, %f364;
	div.rn.f32 	%f87, %f257, %f364;
	div.rn.f32 	%f88, %f269, %f364;
	div.rn.f32 	%f89, %f281, %f364;
	div.rn.f32 	%f90, %f293, %f364;
	div.rn.f32 	%f91, %f305, %f364;
	div.rn.f32 	%f92, %f317, %f364;
	div.rn.f32 	%f93, %f329, %f364;
	div.rn.f32 	%f94, %f341, %f364;
	div.rn.f32 	%f95, %f353, %f364;
	mad.lo.s64 	%rd41, %rd47, %rd27, %rd40;
	cvta.to.global.u64 	%rd42, %rd26;
	shl.b64 	%rd43, %rd41, 2;
	add.s64 	%rd22, %rd42, %rd43;
	@%p22 bra 	$L__BB113_44;
	st.global.f32 	[%rd22], %f77;
$L__BB113_44:
	setp.le.s64 	%p33, %rd29, %rd2;
	@%p33 bra 	$L__BB113_46;
	st.global.f32 	[%rd22+128], %f78;
$L__BB113_46:
	setp.le.s64 	%p34, %rd29, %rd3;
	@%p34 bra 	$L__BB113_48;
	st.global.f32 	[%rd22+256], %f79;
$L__BB113_48:
	setp.le.s64 	%p35, %rd29, %rd4;
	@%p35 bra 	$L__BB113_50;
	st.global.f32 	[%rd22+384], %f80;
$L__BB113_50:
	setp.le.s64 	%p36, %rd29, %rd5;
	@%p36 bra 	$L__BB113_52;
	st.global.f32 	[%rd22+512], %f81;
$L__BB113_52:
	setp.le.s64 	%p37, %rd29, %rd6;
	@%p37 bra 	$L__BB113_54;
	st.global.f32 	[%rd22+640], %f82;
$L__BB113_54:
	setp.le.s64 	%p38, %rd29, %rd7;
	@%p38 bra 	$L__BB113_56;
	st.global.f32 	[%rd22+768], %f83;
$L__BB113_56:
	setp.le.s64 	%p39, %rd29, %rd8;
	@%p39 bra 	$L__BB113_58;
	st.global.f32 	[%rd22+896], %f84;
$L__BB113_58:
	setp.le.s64 	%p40, %rd29, %rd9;
	@%p40 bra 	$L__BB113_60;
	st.global.f32 	[%rd22+1024], %f85;
$L__BB113_60:
	setp.le.s64 	%p41, %rd29, %rd10;
	@%p41 bra 	$L__BB113_62;
	st.global.f32 	[%rd22+1152], %f86;
$L__BB113_62:
	setp.le.s64 	%p42, %rd29, %rd11;
	@%p42 bra 	$L__BB113_64;
	st.global.f32 	[%rd22+1280], %f87;
$L__BB113_64:
	setp.le.s64 	%p43, %rd29, %rd12;
	@%p43 bra 	$L__BB113_66;
	st.global.f32 	[%rd22+1408], %f88;
$L__BB113_66:
	setp.le.s64 	%p44, %rd29, %rd13;
	@%p44 bra 	$L__BB113_68;
	st.global.f32 	[%rd22+1536], %f89;
$L__BB113_68:
	setp.le.s64 	%p45, %rd29, %rd14;
	@%p45 bra 	$L__BB113_70;
	st.global.f32 	[%rd22+1664], %f90;
$L__BB113_70:
	setp.le.s64 	%p46, %rd29, %rd15;
	@%p46 bra 	$L__BB113_72;
	st.global.f32 	[%rd22+1792], %f91;
$L__BB113_72:
	setp.le.s64 	%p47, %rd29, %rd16;
	@%p47 bra 	$L__BB113_74;
	st.global.f32 	[%rd22+1920], %f92;
$L__BB113_74:
	setp.le.s64 	%p48, %rd29, %rd17;
	@%p48 bra 	$L__BB113_76;
	st.global.f32 	[%rd22+2048], %f93;
$L__BB113_76:
	setp.le.s64 	%p49, %rd29, %rd18;
	@%p49 bra 	$L__BB113_78;
	st.global.f32 	[%rd22+2176], %f94;
$L__BB113_78:
	setp.le.s64 	%p50, %rd29, %rd19;
	@%p50 bra 	$L__BB113_80;
	st.global.f32 	[%rd22+2304], %f95;
$L__BB113_80:
	ld.param.u64 	%rd46, [_Z15SoftmaxWarpImplI10DirectLoadIffE11DirectStoreIffEfLi1ELi19ELi32ELi1ELb1EL9Algorithm0EEvT_T0_ll_param_2];
	cvt.s64.s32 	%rd44, %r86;
	add.s64 	%rd47, %rd47, %rd44;
	setp.lt.s64 	%p51, %rd47, %rd46;
	@%p51 bra 	$L__BB113_4;
$L__BB113_81:
	ret;

}
	// .globl	_Z15SoftmaxWarpImplI10DirectLoadIffE11DirectStoreIffEfLi1ELi20ELi32ELi1ELb0EL9Algorithm0EEvT_T0_ll
.visible .entry _Z15SoftmaxWarpImplI10DirectLoadIffE11DirectStoreIffEfLi1ELi20ELi32ELi1ELb0EL9Algorithm0EEvT_T0_ll(
	.param .align 8 .b8 _Z15SoftmaxWarpImplI10DirectLoadIffE11DirectStoreIffEfLi1ELi20ELi32ELi1ELb0EL9Algorithm0EEvT_T0_ll_param_0[16],
	.param .align 8 .b8 _Z15SoftmaxWarpImplI10DirectLoadIffE11DirectStoreIffEfLi1ELi20ELi32ELi1ELb0EL9Algorithm0EEvT_T0_ll_param_1[16],
	.param .u64 _Z15SoftmaxWarpImplI10DirectLoadIffE11DirectStoreIffEfLi1ELi20ELi32ELi1ELb0EL9Algorithm0EEvT_T0_ll_param_2,
	.param .u64 _Z15SoftmaxWarpImplI10DirectLoadIffE11DirectStoreIffEfLi1ELi20ELi32ELi1ELb0EL9Algorithm0EEvT_T0_ll_param_3
)
{
	.reg .pred 	%p<14>;
	.reg .b32 	%r<68>;
	.reg .b32 	%f<323>;
	.reg .b64 	%rd<27>;

	ld.param.u64 	%rd8, [_Z15SoftmaxWarpImplI10DirectLoadIffE11DirectStoreIffEfLi1ELi20ELi32ELi1ELb0EL9Algorithm0EEvT_T0_ll_param_1+8];
	ld.param.u64 	%rd7, [_Z15SoftmaxWarpImplI10DirectLoadIffE11DirectStoreIffEfLi1ELi20ELi32ELi1ELb0EL9Algorithm0EEvT_T0_ll_param_1];
	ld.param.u64 	%rd6, [_Z15SoftmaxWarpImplI10DirectLoadIffE11DirectStoreIffEfLi1ELi20ELi32ELi1ELb0EL9Algorithm0EEvT_T0_ll_param_0+8];
	ld.param.u64 	%rd5, [_Z15SoftmaxWarpImplI10DirectLoadIffE11DirectStoreIffEfLi1ELi20ELi32ELi1ELb0EL9Algorithm0EEvT_T0_ll_param_0];
	ld.param.u64 	%rd9, [_Z15SoftmaxWarpImplI10DirectLoadIffE11DirectStoreIffEfLi1ELi20ELi32ELi1ELb0EL9Algorithm0EEvT_T0_ll_param_2];
	ld.param.u64 	%rd10, [_Z15SoftmaxWarpImplI10DirectLoadIffE11DirectStoreIffEfLi1ELi20ELi32ELi1ELb0EL9Algorithm0EEvT_T0_ll_param_3];
	setp.lt.s64 	%p1, %rd10, 641;
	@%p1 bra 	$L__BB114_2;
	mov.u64 	%rd11, $str;
	cvta.global.u64 	%rd12, %rd11;
	mov.u64 	%rd13, $str$1;
	cvta.global.u64 	%rd14, %rd13;
	mov.u64 	%rd15, __unnamed_115;
	cvta.global.u64 	%rd16, %rd15;
	{ // callseq 114, 0
	.param .b64 param0;
	st.param.b64 	[param0], %rd12;
	.param .b64 param1;
	st.param.b64 	[param1], %rd14;
	.param .b32 param2;
	st.param.b32 	[param2], 358;
	.param .b64 param3;
	st.param.b64 	[param3], %rd16;
	.param .b64 param4;
	st.param.b64 	[param4], 1;
	call.uni 
	__assertfail, 
	(
	param0, 
	param1, 
	param2, 
	param3, 
	param4
	);
	} // callseq 114
$L__BB114_2:
	mov.u32 	%r2, %nctaid.x;
	mov.u32 	%r3, %ntid.y;
	mul.lo.s32 	%r1, %r2, %r3;
	mov.u32 	%r4, %ctaid.x;
	mov.u32 	%r5, %tid.y;
	mad.lo.s32 	%r6, %r4, %r3, %r5;
	cvt.s64.s32 	%rd26, %r6;
	setp.le.s64 	%p2, %rd9, %rd26;
	@%p2 bra 	$L__BB114_5;
	cvt.s64.s32 	%rd2, %r1;
	mov.u32 	%r7, %tid.x;
	cvt.u64.u32 	%rd17, %r7;
$L__BB114_4:
	mad.lo.s64 	%rd18, %rd26, %rd6, %rd17;
	cvta.to.global.u64 	%rd19, %rd5;
	shl.b64 	%rd20, %rd18, 2;
	add.s64 	%rd21, %rd19, %rd20;
	ld.global.f32 	%f1, [%rd21];
	max.f32 	%f2, %f1, 0fFF800000;
	ld.global.f32 	%f3, [%rd21+128];
	max.f32 	%f4, %f2, %f3;
	ld.global.f32 	%f5, [%rd21+256];
	max.f32 	%f6, %f4, %f5;
	ld.global.f32 	%f7, [%rd21+384];
	max.f32 	%f8, %f6, %f7;
	ld.global.f32 	%f9, [%rd21+512];
	max.f32 	%f10, %f8, %f9;
	ld.global.f32 	%f11, [%rd21+640];
	max.f32 	%f12, %f10, %f11;
	ld.global.f32 	%f13, [%rd21+768];
	max.f32 	%f14, %f12, %f13;
	ld.global.f32 	%f15, [%rd21+896];
	max.f32 	%f16, %f14, %f15;
	ld.global.f32 	%f17, [%rd21+1024];
	max.f32 	%f18, %f16, %f17;
	ld.global.f32 	%f19, [%rd21+1152];
	max.f32 	%f20, %f18, %f19;
	ld.global.f32 	%f21, [%rd21+1280];
	max.f32 	%f22, %f20, %f21;
	ld.global.f32 	%f23, [%rd21+1408];
	max.f32 	%f24, %f22, %f23;
	ld.global.f32 	%f25, [%rd21+1536];
	max.f32 	%f26, %f24, %f25;
	ld.global.f32 	%f27, [%rd21+1664];
	max.f32 	%f28, %f26, %f27;
	ld.global.f32 	%f29, [%rd21+1792];
	max.f32 	%f30, %f28, %f29;
	ld.global.f32 	%f31, [%rd21+1920];
	max.f32 	%f32, %f30, %f31;
	ld.global.f32 	%f33, [%rd21+2048];
	max.f32 	%f34, %f32, %f33;
	ld.global.f32 	%f35, [%rd21+2176];
	max.f32 	%f36, %f34, %f35;
	ld.global.f32 	%f37, [%rd21+2304];
	max.f32 	%f38, %f36, %f37;
	ld.global.f32 	%f39, [%rd21+2432];
	max.f32 	%f40, %f38, %f39;
	mov.b32 	%r8, %f40;
	shfl.sync.bfly.b32	%r9|%p3, %r8, 16, 31, -1;
	mov.b32 	%f41, %r9;
	max.f32 	%f42, %f40, %f41;
	mov.b32 	%r10, %f42;
	shfl.sync.bfly.b32	%r11|%p4, %r10, 8, 31, -1;
	mov.b32 	%f43, %r11;
	max.f32 	%f44, %f42, %f43;
	mov.b32 	%r12, %f44;
	shfl.sync.bfly.b32	%r13|%p5, %r12, 4, 31, -1;
	mov.b32 	%f45, %r13;
	max.f32 	%f46, %f44, %f45;
	mov.b32 	%r14, %f46;
	shfl.sync.bfly.b32	%r15|%p6, %r14, 2, 31, -1;
	mov.b32 	%f47, %r15;
	max.f32 	%f48, %f46, %f47;
	mov.b32 	%r16, %f48;
	shfl.sync.bfly.b32	%r17|%p7, %r16, 1, 31, -1;
	mov.b32 	%f49, %r17;
	max.f32 	%f50, %f48, %f49;
	sub.f32 	%f51, %f1, %f50;
	fma.rn.f32 	%f52, %f51, 0f3BBB989D, 0f3F000000;
	cvt.sat.f32.f32 	%f53, %f52;
	mov.f32 	%f54, 0f4B400001;
	mov.f32 	%f55, 0f437C0000;
	fma.rm.f32 	%f56, %f53, %f55, %f54;
	add.f32 	%f57, %f56, 0fCB40007F;
	neg.f32 	%f58, %f57;
	fma.rn.f32 	%f59, %f51, 0f3FB8AA3B, %f58;
	fma.rn.f32 	%f60, %f51, 0f32A57060, %f59;
	mov.b32 	%r18, %f56;
	shl.b32 	%r19, %r18, 23;
	mov.b32 	%f61, %r19;
	ex2.approx.ftz.f32 	%f62, %f60;
	mul.f32 	%f63, %f62, %f61;
	add.f32 	%f64, %f63, 0f00000000;
	sub.f32 	%f65, %f3, %f50;
	fma.rn.f32 	%f66, %f65, 0f3BBB989D, 0f3F000000;
	cvt.sat.f32.f32 	%f67, %f66;
	fma.rm.f32 	%f68, %f67, %f55, %f54;
	add.f32 	%f69, %f68, 0fCB40007F;
	neg.f32 	%f70, %f69;
	fma.rn.f32 	%f71, %f65, 0f3FB8AA3B, %f70;
	fma.rn.f32 	%f72, %f65, 0f32A57060, %f71;
	mov.b32 	%r20, %f68;
	shl.b32 	%r21, %r20, 23;
	mov.b32 	%f73, %r21;
	ex2.approx.ftz.f32 	%f74, %f72;
	mul.f32 	%f75, %f74, %f73;
	add.f32 	%f76, %f64, %f75;
	sub.f32 	%f77, %f5, %f50;
	fma.rn.f32 	%f78, %f77, 0f3BBB989D, 0f3F000000;
	cvt.sat.f32.f32 	%f79, %f78;
	fma.rm.f32 	%f80, %f79, %f55, %f54;
	add.f32 	%f81, %f80, 0fCB40007F;
	neg.f32 	%f82, %f81;
	fma.rn.f32 	%f83, %f77, 0f3FB8AA3B, %f82;
	fma.rn.f32 	%f84, %f77, 0f32A57060, %f83;
	mov.b32 	%r22, %f80;
	shl.b32 	%r23, %r22, 23;
	mov.b32 	%f85, %r23;
	ex2.approx.ftz.f32 	%f86, %f84;
	mul.f32 	%f87, %f86, %f85;
	add.f32 	%f88, %f76, %f87;
	sub.f32 	%f89, %f7, %f50;
	fma.rn.f32 	%f90, %f89, 0f3BBB989D, 0f3F000000;
	cvt.sat.f32.f32 	%f91, %f90;
	fma.rm.f32 	%f92, %f91, %f55, %f54;
	add.f32 	%f93, %f92, 0fCB40007F;
	neg.f32 	%f94, %f93;
	fma.rn.f32 	%f95, %f89, 0f3FB8AA3B, %f94;
	fma.rn.f32 	%f96, %f89, 0f32A57060, %f95;
	mov.b32 	%r24, %f92;
	shl.b32 	%r25, %r24, 23;
	mov.b32 	%f97, %r25;
	ex2.approx.ftz.f32 	%f98, %f96;
	mul.f32 	%f99, %f98, %f97;
	add.f32 	%f100, %f88, %f99;
	sub.f32 	%f101, %f9, %f50;
	fma.rn.f32 	%f102, %f101, 0f3BBB989D, 0f3F000000;
	cvt.sat.f32.f32 	%f103, %f102;
	fma.rm.f32 	%f104, %f103, %f55, %f54;
	add.f32 	%f105, %f104, 0fCB40007F;
	neg.f32 	%f106, %f105;
	fma.rn.f32 	%f107, %f101, 0f3FB8AA3B, %f106;
	fma.rn.f32 	%f108, %f101, 0f32A57060, %f107;
	mov.b32 	%r26, %f104;
	shl.b32 	%r27, %r26, 23;
	mov.b32 	%f109, %r27;
	ex2.approx.ftz.f32 	%f110, %f108;
	mul.f32 	%f111, %f110, %f109;
	add.f32 	%f112, %f100, %f111;
	sub.f32 	%f113, %f11, %f50;
	fma.rn.f32 	%f114, %f113, 0f3BBB989D, 0f3F000000;
	cvt.sat.f32.f32 	%f115, %f114;
	fma.rm.f32 	%f116, %f115, %f55, %f54;
	add.f32 	%f117, %f116, 0fCB40007F;
	neg.f32 	%f118, %f117;
	fma.rn.f32 	%f119, %f113, 0f3FB8AA3B, %f118;
	fma.rn.f32 	%f120, %f113, 0f32A57060, %f119;
	mov.b32 	%r28, %f116;
	shl.b32 	%r29, %r28, 23;
	mov.b32 	%f121, %r29;
	ex2.approx.ftz.f32 	%f122, %f120;
	mul.f32 	%f123, %f122, %f121;
	add.f32 	%f124, %f112, %f123;
	sub.f32 	%f125, %f13, %f50;
	fma.rn.f32 	%f126, %f125, 0f3BBB989D, 0f3F000000;
	cvt.sat.f32.f32 	%f127, %f126;
	fma.rm.f32 	%f128, %f127, %f55, %f54;
	add.f32 	%f129, %f128, 0fCB40007F;
	neg.f32 	%f130, %f129;
	fma.rn.f32 	%f131, %f125, 0f3FB8AA3B, %f130;
	fma.rn.f32 	%f132, %f125, 0f32A57060, %f131;
	mov.b32 	%r30, %f128;
	shl.b32 	%r31, %r30, 23;
	mov.b32 	%f133, %r31;
	ex2.approx.ftz.f32 	%f134, %f132;
	mul.f32 	%f135, %f134, %f133;
	add.f32 	%f136, %f124, %f135;
	sub.f32 	%f137, %f15, %f50;
	fma.rn.f32 	%f138, %f137, 0f3BBB989D, 0f3F000000;
	cvt.sat.f32.f32 	%f139, %f138;
	fma.rm.f32 	%f140, %f139, %f55, %f54;
	add.f32 	%f141, %f140, 0fCB40007F;
	neg.f32 	%f142, %f141;
	fma.rn.f32 	%f143, %f137, 0f3FB8AA3B, %f142;
	fma.rn.f32 	%f144, %f137, 0f32A57060, %f143;
	mov.b32 	%r32, %f140;
	shl.b32 	%r33, %r32, 23;
	mov.b32 	%f145, %r33;
	ex2.approx.ftz.f32 	%f146, %f144;
	mul.f32 	%f147, %f146, %f145;
	add.f32 	%f148, %f136, %f147;
	sub.f32 	%f149, %f17, %f50;
	fma.rn.f32 	%f150, %f149, 0f3BBB989D, 0f3F000000;
	cvt.sat.f32.f32 	%f151, %f150;
	fma.rm.f32 	%f152, %f151, %f55, %f54;
	add.f32 	%f153, %f152, 0fCB40007F;
	neg.f32 	%f154, %f153;
	fma.rn.f32 	%f155, %f149, 0f3FB8AA3B, %f154;
	fma.rn.f32 	%f156, %f149, 0f32A57060, %f155;
	mov.b32 	%r34, %f152;
	shl.b32 	%r35, %r34, 23;
	mov.b32 	%f157, %r35;
	ex2.approx.ftz.f32 	%f158, %f156;
	mul.f32 	%f159, %f158, %f157;
	add.f32 	%f160, %f148, %f159;
	sub.f32 	%f161, %f19, %f50;
	fma.rn.f32 	%f162, %f161, 0f3BBB989D, 0f3F000000;
	cvt.sat.f32.f32 	%f163, %f162;
	fma.rm.f32 	%f164, %f163, %f55, %f54;
	add.f32 	%f165, %f164, 0fCB40007F;
	neg.f32 	%f166, %f165;
	fma.rn.f32 	%f167, %f161, 0f3FB8AA3B, %f166;
	fma.rn.f32 	%f168, %f161, 0f32A57060, %f167;
	mov.b32 	%r36, %f164;
	shl.b32 	%r37, %r36, 23;
	mov.b32 	%f169, %r37;
	ex2.approx.ftz.f32 	%f170, %f168;
	mul.f32 	%f171, %f170, %f169;
	add.f32 	%f172, %f160, %f171;
	sub.f32 	%f173, %f21, %f50;
	fma.rn.f32 	%f174, %f173, 0f3BBB989D, 0f3F000000;
	cvt.sat.f32.f32 	%f175, %f174;
	fma.rm.f32 	%f176, %f175, %f55, %f54;
	add.f32 	%f177, %f176, 0fCB40007F;
	neg.f32 	%f178, %f177;
	fma.rn.f32 	%f179, %f173, 0f3FB8AA3B, %f178;
	fma.rn.f32 	%f180, %f173, 0f32A57060, %f179;
	mov.b32 	%r38, %f176;
	shl.b32 	%r39, %r38, 23;
	mov.b32 	%f181, %r39;
	ex2.approx.ftz.f32 	%f182, %f180;
	mul.f32 	%f183, %f182, %f181;
	add.f32 	%f184, %f172, %f183;
	sub.f32 	%f185, %f23, %f50;
	fma.rn.f32 	%f186, %f185, 0f3BBB989D, 0f3F000000;
	cvt.sat.f32.f32 	%f187, %f186;
	fma.rm.f32 	%f188, %f187, %f55, %f54;
	add.f32 	%f189, %f188, 0fCB40007F;
	neg.f32 	%f190, %f189;
	fma.rn.f32 	%f191, %f185, 0f3FB8AA3B, %f190;
	fma.rn.f32 	%f192, %f185, 0f32A57060, %f191;
	mov.b32 	%r40, %f188;
	shl.b32 	%r41, %r40, 23;
	mov.b32 	%f193, %r41;
	ex2.approx.ftz.f32 	%f194, %f192;
	mul.f32 	%f195, %f194, %f193;
	add.f32 	%f196, %f184, %f195;
	sub.f32 	%f197, %f25, %f50;
	fma.rn.f32 	%f198, %f197, 0f3BBB989D, 0f3F000000;
	cvt.sat.f32.f32 	%f199, %f198;
	fma.rm.f32 	%f200, %f199, %f55, %f54;
	add.f32 	%f201, %f200, 0fCB40007F;
	neg.f32 	%f202, %f201;
	fma.rn.f32 	%f203, %f197, 0f3FB8AA3B, %f202;
	fma.rn.f32 	%f204, %f197, 0f32A57060, %f203;
	mov.b32 	%r42, %f200;
	shl.b32 	%r43, %r42, 23;
	mov.b32 	%f205, %r43;
	ex2.approx.ftz.f32 	%f206, %f204;
	mul.f32 	%f207, %f206, %f205;
	add.f32 	%f208, %f196, %f207;
	sub.f32 	%f209, %f27, %f50;
	fma.rn.f32 	%f210, %f209, 0f3BBB989D, 0f3F000000;
	cvt.sat.f32.f32 	%f211, %f210;
	fma.rm.f32 	%f212, %f211, %f55, %f54;
	add.f32 	%f213, %f212, 0fCB40007F;
	neg.f32 	%f214, %f213;
	fma.rn.f32 	%f215, %f209, 0f3FB8AA3B, %f214;
	fma.rn.f32 	%f216, %f209, 0f32A57060, %f215;
	mov.b32 	%r44, %f212;
	shl.b32 	%r45, %r44, 23;
	mov.b32 	%f217, %r45;
	ex2.approx.ftz.f32 	%f218, %f216;
	mul.f32 	%f219, %f218, %f217;
	add.f32 	%f220, %f208, %f219;
	sub.f32 	%f221, %f29, %f50;
	fma.rn.f32 	%f222, %f221, 0f3BBB989D, 0f3F000000;
	cvt.sat.f32.f32 	%f223, %f222;
	fma.rm.f32 	%f224, %f223, %f55, %f54;
	add.f32 	%f225, %f224, 0fCB40007F;
	neg.f32 	%f226, %f225;
	fma.rn.f32 	%f227, %f221, 0f3FB8AA3B, %f226;
	fma.rn.f32 	%f228, %f221, 0f32A57060, %f227;
	mov.b32 	%r46, %f224;
	shl.b32 	%r47, %r46, 23;
	mov.b32 	%f229, %r47;
	ex2.approx.ftz.f32 	%f230, %f228;
	mul.f32 	%f231, %f230, %f229;
	add.f32 	%f232, %f220, %f231;
	sub.f32 	%f233, %f31, %f50;
	fma.rn.f32 	%f234, %f233, 0f3BBB989D, 0f3F000000;
	cvt.sat.f32.f32 	%f235, %f234;
	fma.rm.f32 	%f236, %f235, %f55, %f54;
	add.f32 	%f237, %f236, 0fCB40007F;
	neg.f32 	%f238, %f237;
	fma.rn.f32 	%f239, %f233, 0f3FB8AA3B, %f238;
	fma.rn.f32 	%f240, %f233, 0f32A57060, %f239;
	mov.b32 	%r48, %f236;
	shl.b32 	%r49, %r48, 23;
	mov.b32 	%f241, %r49;
	ex2.approx.ftz.f32 	%f242, %f240;
	mul.f32 	%f243, %f242, %f241;
	add.f32 	%f244, %f232, %f243;
	sub.f32 	%f245, %f33, %f50;
	fma.rn.f32 	%f246, %f245, 0f3BBB989D, 0f3F000000;
	cvt.sat.f32.f32 	%f247, %f246;
	fma.rm.f32 	%f248, %f247, %f55, %f54;
	add.f32 	%f249, %f248, 0fCB40007F;
	neg.f32 	%f250, %f249;
	fma.rn.f32 	%f251, %f245, 0f3FB8AA3B, %f250;
	fma.rn.f32 	%f252, %f245, 0f32A57060, %f251;
	mov.b32 	%r50, %f248;
	shl.b32 	%r51, %r50, 23;
	mov.b32 	%f253, %r51;
	ex2.approx.ftz.f32 	%f254, %f252;
	mul.f32 	%f255, %f254, %f253;
	add.f32 	%f256, %f244, %f255;
	sub.f32 	%f257, %f35, %f50;
	fma.rn.f32 	%f258, %f257, 0f3BBB989D, 0f3F000000;
	cvt.sat.f32.f32 	%f259, %f258;
	fma.rm.f32 	%f260, %f259, %f55, %f54;
	add.f32 	%f261, %f260, 0fCB40007F;
	neg.f32 	%f262, %f261;
	fma.rn.f32 	%f263, %f257, 0f3FB8AA3B, %f262;
	fma.rn.f32 	%f264, %f257, 0f32A57060, %f263;
	mov.b32 	%r52, %f260;
	shl.b32 	%r53, %r52, 23;
	mov.b32 	%f265, %r53;
	ex2.approx.ftz.f32 	%f266, %f264;
	mul.f32 	%f267, %f266, %f265;
	add.f32 	%f268, %f256, %f267;
	sub.f32 	%f269, %f37, %f50;
	fma.rn.f32 	%f270, %f269, 0f3BBB989D, 0f3F000000;
	cvt.sat.f32.f32 	%f271, %f270;
	fma.rm.f32 	%f272, %f271, %f55, %f54;
	add.f32 	%f273, %f272, 0fCB40007F;
	neg.f32 	%f274, %f273;
	fma.rn.f32 	%f275, %f269, 0f3FB8AA3B, %f274;
	fma.rn.f32 	%f276, %f269, 0f32A57060, %f275;
	mov.b32 	%r54, %f272;
	shl.b32 	%r55, %r54, 23;
	mov.b32 	%f277, %r55;
	ex2.approx.ftz.f32 	%f278, %f276;
	mul.f32 	%f279, %f278, %f277;
	add.f32 	%f280, %f268, %f279;
	sub.f32 	%f281, %f39, %f50;
	fma.rn.f32 	%f282, %f281, 0f3BBB989D, 0f3F000000;
	cvt.sat.f32.f32 	%f283, %f282;
	fma.rm.f32 	%f284, %f283, %f55, %f54;
	add.f32 	%f285, %f284, 0fCB40007F;
	neg.f32 	%f286, %f285;
	fma.rn.f32 	%f287, %f281, 0f3FB8AA3B, %f286;
	fma.rn.f32 	%f288, %f281, 0f32A57060, %f287;
	mov.b32 	%r56, %f284;
	shl.b32 	%r57, %r56, 23;
	mov.b32 	%f289, %r57;
	ex2.approx.ftz.f32 	%f290, %f288;
	mul.f32 	%f291, %f290, %f289;
	add.f32 	%f292, %f280, %f291;
	mov.b32 	%r58, %f292;
	shfl.sync.bfly.b32	%r59|%p8, %r58, 16, 31, -1;
	mov.b32 	%f293, %r59;
	add.f32 	%f294, %f292, %f293;
	mov.b32 	%r60, %f294;
	shfl.sync.bfly.b32	%r61|%p9, %r60, 8, 31, -1;
	mov.b32 	%f295, %r61;
	add.f32 	%f296, %f294, %f295;
	mov.b32 	%r62, %f296;
	shfl.sync.bfly.b32	%r63|%p10, %r62, 4, 31, -1;
	mov.b32 	%f297, %r63;
	add.f32 	%f298, %f296, %f297;
	mov.b32 	%r64, %f298;
	shfl.sync.bfly.b32	%r65|%p11, %r64, 2, 31, -1;
	mov.b32 	%f299, %r65;
	add.f32 	%f300, %f298, %f299;
	mov.b32 	%r66, %f300;
	shfl.sync.bfly.b32	%r67|%p12, %r66, 1, 31, -1;
	mov.b32 	%f301, %r67;
	add.f32 	%f302, %f300, %f301;
	div.rn.f32 	%f303, %f63, %f302;
	div.rn.f32 	%f304, %f75, %f302;
	div.rn.f32 	%f305, %f87, %f302;
	div.rn.f32 	%f306, %f99, %f302;
	div.rn.f32 	%f307, %f111, %f302;
	div.rn.f32 	%f308, %f123, %f302;
	div.rn.f32 	%f309, %f135, %f302;
	div.rn.f32 	%f310, %f147, %f302;
	div.rn.f32 	%f311, %f159, %f302;
	div.rn.f32 	%f312, %f171, %f302;
	div.rn.f32 	%f313, %f183, %f302;
	div.rn.f32 	%f314, %f195, %f302;
	div.rn.f32 	%f315, %f207, %f302;
	div.rn.f32 	%f316, %f219, %f302;
	div.rn.f32 	%f317, %f231, %f302;
	div.rn.f32 	%f318, %f243, %f302;
	div.rn.f32 	%f319, %f255, %f302;
	div.rn.f32 	%f320, %f267, %f302;
	div.rn.f32 	%f321, %f279, %f302;
	div.rn.f32 	%f322, %f291, %f302;
	mad.lo.s64 	%rd22, %rd26, %rd8, %rd17;
	cvta.to.global.u64 	%rd23, %rd7;
	shl.b64 	%rd24, %rd22, 2;
	add.s64 	%rd25, %rd23, %rd24;
	st.global.f32 	[%rd25], %f303;
	st.global.f32 	[%rd25+128], %f304;
	st.global.f32 	[%rd25+256], %f305;
	st.global.f32 	[%rd25+384], %f306;
	st.global.f32 	[%rd25+512], %f307;
	st.global.f32 	[%rd25+640], %f308;
	st.global.f32 	[%rd25+768], %f309;
	st.global.f32 	[%rd25+896], %f310;
	st.global.f32 	[%rd25+1024], %f311;
	st.global.f32 	[%rd25+1152], %f312;
	st.global.f32 	[%rd25+1280], %f313;
	st.global.f32 	[%rd25+1408], %f314;
	st.global.f32 	[%rd25+1536], %f315;
	st.global.f32 	[%rd25+1664], %f316;
	st.global.f32 	[%rd25+1792], %f317;
	st.global.f32 	[%rd25+1920], %f318;
	st.global.f32 	[%rd25+2048], %f319;
	st.global.f32 	[%rd25+2176], %f320;
	st.global.f32 	[%rd25+2304], %f321;
	st.global.f32 	[%rd25+2432], %f322;
	add.s64 	%rd26, %rd26, %rd2;
	setp.lt.s64 	%p13, %rd26, %rd9;
	@%p13 bra 	$L__BB114_4;
$L__BB114_5:
	ret;

}
	// .globl	_Z15SoftmaxWarpImplI10DirectLoadIffE11DirectStoreIffEfLi1ELi20ELi32ELi1ELb1EL9Algorithm0EEvT_T0_ll
.visible .entry _Z15SoftmaxWarpImplI10DirectLoadIffE11DirectStoreIffEfLi1ELi20ELi32ELi1ELb1EL9Algorithm0EEvT_T0_ll(
	.param .align 8 .b8 _Z15SoftmaxWarpImplI10DirectLoadIffE11DirectStoreIffEfLi1ELi20ELi32ELi1ELb1EL9Algorithm0EEvT_T0_ll_param_0[16],
	.param .align 8 .b8 _Z15SoftmaxWarpImplI10DirectLoadIffE11DirectStoreIffEfLi1ELi20ELi32ELi1ELb1EL9Algorithm0EEvT_T0_ll_param_1[16],
	.param .u64 _Z15SoftmaxWarpImplI10DirectLoadIffE11DirectStoreIffEfLi1ELi20ELi32ELi1ELb1EL9Algorithm0EEvT_T0_ll_param_2,
	.param .u64 _Z15SoftmaxWarpImplI10DirectLoadIffE11DirectStoreIffEfLi1ELi20ELi32ELi1ELb1EL9Algorithm0EEvT_T0_ll_param_3
)
{
	.reg .pred 	%p<54>;
	.reg .b32 	%r<96>;
	.reg .b32 	%f<423>;
	.reg .b64 	%rd<51>;

	ld.param.u64 	%rd26, [_Z15SoftmaxWarpImplI10DirectLoadIffE11DirectStoreIffEfLi1ELi20ELi32ELi1ELb1EL9Algorithm0EEvT_T0_ll_param_1+8];
	ld.param.u64 	%rd25, [_Z15SoftmaxWarpImplI10DirectLoadIffE11DirectStoreIffEfLi1ELi20ELi32ELi1ELb1EL9Algorithm0EEvT_T0_ll_param_1];
	ld.param.u64 	%rd24, [_Z15SoftmaxWarpImplI10DirectLoadIffE11DirectStoreIffEfLi1ELi20ELi32ELi1ELb1EL9Algorithm0EEvT_T0_ll_param_0+8];
	ld.param.u64 	%rd23, [_Z15SoftmaxWarpImplI10DirectLoadIffE11DirectStoreIffEfLi1ELi20ELi32ELi1ELb1EL9Algorithm0EEvT_T0_ll_param_0];
	ld.param.u64 	%rd28, [_Z15SoftmaxWarpImplI10DirectLoadIffE11DirectStoreIffEfLi1ELi20ELi32ELi1ELb1EL9Algorithm0EEvT_T0_ll_param_3];
	setp.lt.s64 	%p1, %rd28, 641;
	@%p1 bra 	$L__BB115_2;
	mov.u64 	%rd29, $str;
	cvta.global.u64 	%rd30, %rd29;
	mov.u64 	%rd31, $str$1;
	cvta.global.u64 	%rd32, %rd31;
	mov.u64 	%rd33, __unnamed_116;
	cvta.global.u64 	%rd34, %rd33;
	{ // callseq 115, 0
	.param .b64 param0;
	st.param.b64 	[param0], %rd30;
	.param .b64 param1;
	st.param.b64 	[param1], %rd32;
	.param .b32 param2;
	st.param.b32 	[param2], 358;
	.param .b64 param3;
	st.param.b64 	[param3], %rd34;
	.param .b64 param4;
	st.param.b64 	[param4], 1;
	call.uni 
	__assertfail, 
	(
	param0, 
	param1, 
	param2, 
	param3, 
	param4
	);
	} // callseq 115
$L__BB115_2:
	ld.param.u64 	%rd48, [_Z15SoftmaxWarpImplI10DirectLoadIffE11DirectStoreIffEfLi1ELi20ELi32ELi1ELb1EL9Algorithm0EEvT_T0_ll_param_2];
	mov.u32 	%r1, %ntid.y;
	mov.u32 	%r2, %ctaid.x;
	mov.u32 	%r3, %tid.y;
	mad.lo.s32 	%r4, %r2, %r1, %r3;
	cvt.s64.s32 	%rd50, %r4;
	setp.le.s64 	%p2, %rd48, %rd50;
	@%p2 bra 	$L__BB115_85;
	mov.u32 	%r5, %tid.x;
	add.s32 	%r6, %r5, 64;
	cvt.u64.u32 	%rd2, %r6;
	add.s32 	%r7, %r5, 96;
	cvt.u64.u32 	%rd3, %r7;
	add.s32 	%r8, %r5, 128;
	cvt.u64.u32 	%rd4, %r8;
	add.s32 	%r9, %r5, 160;
	cvt.u64.u32 	%rd5, %r9;
	add.s32 	%r10, %r5, 192;
	cvt.u64.u32 	%rd6, %r10;
	add.s32 	%r11, %r5, 224;
	cvt.u64.u32 	%rd7, %r11;
	add.s32 	%r12, %r5, 256;
	cvt.u64.u32 	%rd8, %r12;
	add.s32 	%r13, %r5, 320;
	cvt.u64.u32 	%rd9, %r13;
	add.s32 	%r14, %r5, 352;
	cvt.u64.u32 	%rd10, %r14;
	add.s32 	%r15, %r5, 384;
	cvt.u64.u32 	%rd11, %r15;
	add.s32 	%r16, %r5, 416;
	cvt.u64.u32 	%rd12, %r16;
	add.s32 	%r17, %r5, 448;
	cvt.u64.u32 	%rd13, %r17;
	add.s32 	%r18, %r5, 480;
	cvt.u64.u32 	%rd14, %r18;
	add.s32 	%r19, %r5, 512;
	cvt.u64.u32 	%rd15, %r19;
	add.s32 	%r20, %r5, 544;
	cvt.u64.u32 	%rd16, %r20;
	add.s32 	%r21, %r5, 576;
	cvt.u64.u32 	%rd17, %r21;
	add.s32 	%r22, %r5, 608;
	cvt.u64.u32 	%rd18, %r22;
	add.s32 	%r25, %r5, 32;
	add.s32 	%r27, %r5, 288;
	mov.u32 	%r93, %nctaid.x;
	mul.lo.s32 	%r95, %r93, %r1;
$L__BB115_4:
	cvt.u64.u32 	%rd35, %r5;
	setp.le.s64 	%p3, %rd28, %rd35;
	mad.lo.s64 	%rd36, %rd50, %rd24, %rd35;
	cvta.to.global.u64 	%rd37, %rd23;
	shl.b64 	%rd38, %rd36, 2;
	add.s64 	%rd20, %rd37, %rd38;
	mov.f32 	%f383, 0fFF800000;
	mov.f32 	%f386, %f383;
	@%p3 bra 	$L__BB115_6;
	ld.global.f32 	%f383, [%rd20];
	max.f32 	%f386, %f383, 0fFF800000;
$L__BB115_6:
	cvt.u64.u32 	%rd39, %r25;
	setp.le.s64 	%p4, %rd28, %rd39;
	mov.f32 	%f385, 0fFF800000;
	@%p4 bra 	$L__BB115_8;
	ld.global.f32 	%f385, [%rd20+128];
	max.f32 	%f386, %f386, %f385;
$L__BB115_8:
	setp.le.s64 	%p5, %rd28, %rd2;
	mov.f32 	%f387, 0fFF800000;
	@%p5 bra 	$L__BB115_10;
	ld.global.f32 	%f387, [%rd20+256];
	max.f32 	%f386, %f386, %f387;
$L__BB115_10:
	setp.le.s64 	%p6, %rd28, %rd3;
	mov.f32 	%f389, 0fFF800000;
	@%p6 bra 	$L__BB115_12;
	ld.global.f32 	%f389, [%rd20+384];
	max.f32 	%f386, %f386, %f389;
$L__BB115_12:
	setp.le.s64 	%p7, %rd28, %rd4;
	mov.f32 	%f391, 0fFF800000;
	@%p7 bra 	$L__BB115_14;
	ld.global.f32 	%f391, [%rd20+512];
	max.f32 	%f386, %f386, %f391;
$L__BB115_14:
	setp.le.s64 	%p8, %rd28, %rd5;
	mov.f32 	%f393, 0fFF800000;
	@%p8 bra 	$L__BB115_16;
	ld.global.f32 	%f393, [%rd20+640];
	max.f32 	%f386, %f386, %f393;
$L__BB115_16:
	setp.le.s64 	%p9, %rd28, %rd6;
	mov.f32 	%f395, 0fFF800000;
	@%p9 bra 	$L__BB115_18;
	ld.global.f32 	%f395, [%rd20+768];
	max.f32 	%f386, %f386, %f395;
$L__BB115_18:
	setp.le.s64 	%p10, %rd28, %rd7;
	mov.f32 	%f397, 0fFF800000;
	@%p10 bra 	$L__BB115_20;
	ld.global.f32 	%f397, [%rd20+896];
	max.f32 	%f386, %f386, %f397;
$L__BB115_20:
	setp.le.s64 	%p11, %rd28, %rd8;
	mov.f32 	%f399, 0fFF800000;
	@%p11 bra 	$L__BB115_22;
	ld.global.f32 	%f399, [%rd20+1024];
	max.f32 	%f386, %f386, %f399;
$L__BB115_22:
	cvt.u64.u32 	%rd40, %r27;
	setp.le.s64 	%p12, %rd28, %rd40;
	mov.f32 	%f401, 0fFF800000;
	@%p12 bra 	$L__BB115_24;
	ld.global.f32 	%f401, [%rd20+1152];
	max.f32 	%f386, %f386, %f401;
$L__BB115_24:
	setp.le.s64 	%p13, %rd28, %rd9;
	mov.f32 	%f403, 0fFF800000;
	@%p13 bra 	$L__BB115_26;
	ld.global.f32 	%f403, [%rd20+1280];
	max.f32 	%f386, %f386, %f403;
$L__BB115_26:
	setp.le.s64 	%p14, %rd28, %rd10;
	mov.f32 	%f405, 0fFF800000;
	@%p14 bra 	$L__BB115_28;
	ld.global.f32 	%f405, [%rd20+1408];
	max.f32 	%f386, %f386, %f405;
$L__BB115_28:
	setp.le.s64 	%p15, %rd28, %rd11;
	mov.f32 	%f407, 0fFF800000;
	@%p15 bra 	$L__BB115_30;
	ld.global.f32 	%f407, [%rd20+1536];
	max.f32 	%f386, %f386, %f407;
$L__BB115_30:
	setp.le.s64 	%p16, %rd28, %rd12;
	mov.f32 	%f409, 0fFF800000;
	@%p16 bra 	$L__BB115_32;
	ld.global.f32 	%f409, [%rd20+1664];
	max.f32 	%f386, %f386, %f409;
$L__BB115_32:
	setp.le.s64 	%p17, %rd28, %rd13;
	mov.f32 	%f411, 0fFF800000;
	@%p17 bra 	$L__BB115_34;
	ld.global.f32 	%f411, [%rd20+1792];
	max.f32 	%f386, %f386, %f411;
$L__BB115_34:
	setp.le.s64 	%p18, %rd28, %rd14;
	mov.f32 	%f413, 0fFF800000;
	@%p18 bra 	$L__BB115_36;
	ld.global.f32 	%f413, [%rd20+1920];
	max.f32 	%f386, %f386, %f413;
$L__BB115_36:
	setp.le.s64 	%p19, %rd28, %rd15;
	mov.f32 	%f415, 0fFF800000;
	@%p19 bra 	$L__BB115_38;
	ld.global.f32 	%f415, [%rd20+2048];
	max.f32 	%f386, %f386, %f415;
$L__BB115_38:
	setp.le.s64 	%p20, %rd28, %rd16;
	mov.f32 	%f417, 0fFF800000;
	@%p20 bra 	$L__BB115_40;
	ld.global.f32 	%f417, [%rd20+2176];
	max.f32 	%f386, %f386, %f417;
$L__BB115_40:
	setp.le.s64 	%p21, %rd28, %rd17;
	mov.f32 	%f419, 0fFF800000;
	@%p21 bra 	$L__BB115_42;
	ld.global.f32 	%f419, [%rd20+2304];
	max.f32 	%f386, %f386, %f419;
$L__BB115_42:
	setp.le.s64 	%p22, %rd28, %rd18;
	mov.f32 	%f421, 0fFF800000;
	@%p22 bra 	$L__BB115_44;
	ld.global.f32 	%f421, [%rd20+2432];
	max.f32 	%f386, %f386, %f421;
$L__BB115_44:
	cvt.u64.u32 	%rd41, %r5;
	setp.le.s64 	%p23, %rd28, %rd41;
	mov.b32 	%r29, %f386;
	shfl.sync.bfly.b32	%r30|%p24, %r29, 16, 31, -1;
	mov.b32 	%f121, %r30;
	max.f32 	%f122, %f386, %f121;
	mov.b32 	%r31, %f122;
	shfl.sync.bfly.b32	%r32|%p25, %r31, 8, 31, -1;
	mov.b32 	%f123, %r32;
	max.f32 	%f124, %f122, %f123;
	mov.b32 	%r33, %f124;
	shfl.sync.bfly.b32	%r34|%p26, %r33, 4, 31, -1;
	mov.b32 	%f125, %r34;
	max.f32 	%f126, %f124, %f125;
	mov.b32 	%r35, %f126;
	shfl.sync.bfly.b32	%r36|%p27, %r35, 2, 31, -1;
	mov.b32 	%f127, %r36;
	max.f32 	%f128, %f126, %f127;
	mov.b32 	%r37, %f128;
	shfl.sync.bfly.b32	%r38|%p28, %r37, 1, 31, -1;
	mov.b32 	%f129, %r38;
	max.f32 	%f130, %f128, %f129;
	sub.f32 	%f131, %f383, %f130;
	fma.rn.f32 	%f132, %f131, 0f3BBB989D, 0f3F000000;
	cvt.sat.f32.f32 	%f133, %f132;
	mov.f32 	%f134, 0f4B400001;
	mov.f32 	%f135, 0f437C0000;
	fma.rm.f32 	%f136, %f133, %f135, %f134;
	add.f32 	%f137, %f136, 0fCB40007F;
	neg.f32 	%f138, %f137;
	fma.rn.f32 	%f139, %f131, 0f3FB8AA3B, %f138;
	fma.rn.f32 	%f140, %f131, 0f32A57060, %f139;
	mov.b32 	%r39, %f136;
	shl.b32 	%r40, %r39, 23;
	mov.b32 	%f141, %r40;
	ex2.approx.ftz.f32 	%f142, %f140;
	mul.f32 	%f143, %f142, %f141;
	add.f32 	%f144, %f143, 0f00000000;
	sub.f32 	%f145, %f385, %f130;
	fma.rn.f32 	%f146, %f145, 0f3BBB989D, 0f3F000000;
	cvt.sat.f32.f32 	%f147, %f146;
	fma.rm.f32 	%f148, %f147, %f135, %f134;
	add.f32 	%f149, %f148, 0fCB40007F;
	neg.f32 	%f150, %f149;
	fma.rn.f32 	%f151, %f145, 0f3FB8AA3B, %f150;
	fma.rn.f32 	%f152, %f145, 0f32A57060, %f151;
	mov.b32 	%r41, %f148;
	shl.b32 	%r42, %r41, 23;
	mov.b32 	%f153, %r42;
	ex2.approx.ftz.f32 	%f154, %f152;
	mul.f32 	%f155, %f154, %f153;
	add.f32 	%f156, %f144, %f155;
	sub.f32 	%f157, %f387, %f130;
	fma.rn.f32 	%f158, %f157, 0f3BBB989D, 0f3F000000;
	cvt.sat.f32.f32 	%f159, %f158;
	fma.rm.f32 	%f160, %f159, %f135, %f134;
	add.f32 	%f161, %f160, 0fCB40007F;
	neg.f32 	%f162, %f161;
	fma.rn.f32 	%f163, %f157, 0f3FB8AA3B, %f162;
	fma.rn.f32 	%f164, %f157, 0f32A57060, %f163;
	mov.b32 	%r43, %f160;
	shl.b32 	%r44, %r43, 23;
	mov.b32 	%f165, %r44;
	ex2.approx.ftz.f32 	%f166, %f164;
	mul.f32 	%f167, %f166, %f165;
	add.f32 	%f168, %f156, %f167;
	sub.f32 	%f169, %f389, %f130;
	fma.rn.f32 	%f170, %f169, 0f3BBB989D, 0f3F000000;
	cvt.sat.f32.f32 	%f171, %f170;
	fma.rm.f32 	%f172, %f171, %f135, %f134;
	add.f32 	%f173, %f172, 0fCB40007F;
	neg.f32 	%f174, %f173;
	fma.rn.f32 	%f175, %f169, 0f3FB8AA3B, %f174;
	fma.rn.f32 	%f176, %f169, 0f32A57060, %f175;
	mov.b32 	%r45, %f172;
	shl.b32 	%r46, %r45, 23;
	mov.b32 	%f177, %r46;
	ex2.approx.ftz.f32 	%f178, %f176;
	mul.f32 	%f179, %f178, %f177;
	add.f32 	%f180, %f168, %f179;
	sub.f32 	%f181, %f391, %f130;
	fma.rn.f32 	%f182, %f181, 0f3BBB989D, 0f3F000000;
	cvt.sat.f32.f32 	%f183, %f182;
	fma.rm.f32 	%f184, %f183, %f135, %f134;
	add.f32 	%f185, %f184, 0fCB40007F;
	neg.f32 	%f186, %f185;
	fma.rn.f32 	%f187, %f181, 0f3FB8AA3B, %f186;
	fma.rn.f32 	%f188, %f181, 0f32A57060, %f187;
	mov.b32 	%r47, %f184;
	shl.b32 	%r48, %r47, 23;
	mov.b32 	%f189, %r48;
	ex2.approx.ftz.f32 	%f190, %f188;
	mul.f32 	%f191, %f190, %f189;
	add.f32 	%f192, %f180, %f191;
	sub.f32 	%f193, %f393, %f130;
	fma.rn.f32 	%f194, %f193, 0f3BBB989D, 0f3F000000;
	cvt.sat.f32.f32 	%f195, %f194;
	fma.rm.f32 	%f196, %f195, %f135, %f134;
	add.f32 	%f197, %f196, 0fCB40007F;
	neg.f32 	%f198, %f197;
	fma.rn.f32 	%f199, %f193, 0f3FB8AA3B, %f198;
	fma.rn.f32 	%f200, %f193, 0f32A57060, %f199;
	mov.b32 	%r49, %f196;
	shl.b32 	%r50, %r49, 23;
	mov.b32 	%f201, %r50;
	ex2.approx.ftz.f32 	%f202, %f200;
	mul.f32 	%f203, %f202, %f201;
	add.f32 	%f204, %f192, %f203;
	sub.f32 	%f205, %f395, %f130;
	fma.rn.f32 	%f206, %f205, 0f3BBB989D, 0f3F000000;
	cvt.sat.f32.f32 	%f207, %f206;
	fma.rm.f32 	%f208, %f207, %f135, %f134;
	add.f32 	%f209, %f208, 0fCB40007F;
	neg.f32 	%f210, %f209;
	fma.rn.f32 	%f211, %f205, 0f3FB8AA3B, %f210;
	fma.rn.f32 	%f212, %f205, 0f32A57060, %f211;
	mov.b32 	%r51, %f208;
	shl.b32 	%r52, %r51, 23;
	mov.b32 	%f213, %r52;
	ex2.approx.ftz.f32 	%f214, %f212;
	mul.f32 	%f215, %f214, %f213;
	add.f32 	%f216, %f204, %f215;
	sub.f32 	%f217, %f397, %f130;
	fma.rn.f32 	%f218, %f217, 0f3BBB989D, 0f3F000000;
	cvt.sat.f32.f32 	%f219, %f218;
	fma.rm.f32 	%f220, %f219, %f135, %f134;
	add.f32 	%f221, %f220, 0fCB40007F;
	neg.f32 	%f222, %f221;
	fma.rn.f32 	%f223, %f217, 0f3FB8AA3B, %f222;
	fma.rn.f32 	%f224, %f217, 0f32A57060, %f223;
	mov.b32 	%r53, %f220;
	shl.b32 	%r54, %r53, 23;
	mov.b32 	%f225, %r54;
	ex2.approx.ftz.f32 	%f226, %f224;
	mul.f32 	%f227, %f226, %f225;
	add.f32 	%f228, %f216, %f227;
	sub.f32 	%f229, %f399, %f130;
	fma.rn.f32 	%f230, %f229, 0f3BBB989D, 0f3F000000;
	cvt.sat.f32.f32 	%f231, %f230;
	fma.rm.f32 	%f232, %f231, %f135, %f134;
	add.f32 	%f233, %f232, 0fCB40007F;
	neg.f32 	%f234, %f233;
	fma.rn.f32 	%f235, %f229, 0f3FB8AA3B, %f234;
	fma.rn.f32 	%f236, %f229, 0f32A57060, %f235;
	mov.b32 	%r55, %f232;
	shl.b32 	%r56, %r55, 23;
	mov.b32 	%f237, %r56;
	ex2.approx.ftz.f32 	%f238, %f236;
	mul.f32 	%f239, %f238, %f237;
	add.f32 	%f240, %f228, %f239;
	sub.f32 	%f241, %f401, %f130;
	fma.rn.f32 	%f242, %f241, 0f3BBB989D, 0f3F000000;
	cvt.sat.f32.f32 	%f243, %f242;
	fma.rm.f32 	%f244, %f243, %f135, %f134;
	add.f32 	%f245, %f244, 0fCB40007F;
	neg.f32 	%f246, %f245;
	fma.rn.f32 	%f247, %f241, 0f3FB8AA3B, %f246;
	fma.rn.f32 	%f248, %f241, 0f32A57060, %f247;
	mov.b32 	%r57, %f244;
	shl.b32 	%r58, %r57, 23;
	mov.b32 	%f249, %r58;
	ex2.approx.ftz.f32 	%f250, %f248;
	mul.f32 	%f251, %f250, %f249;
	add.f32 	%f252, %f240, %f251;
	sub.f32 	%f253, %f403, %f130;
	fma.rn.f32 	%f254, %f253, 0f3BBB989D, 0f3F000000;
	cvt.sat.f32.f32 	%f255, %f254;
	fma.rm.f32 	%f256, %f255, %f135, %f134;
	add.f32 	%f257, %f256, 0fCB40007F;
	neg.f32 	%f258, %f257;
	fma.rn.f32 	%f259, %f253, 0f3FB8AA3B, %f258;
	fma.rn.f32 	%f260, %f253, 0f32A57060, %f259;
	mov.b32 	%r59, %f256;
	shl.b32 	%r60, %r59, 23;
	mov.b32 	%f261, %r60;
	ex2.approx.ftz.f32 	%f262, %f260;
	mul.f32 	%f263, %f262, %f261;
	add.f32 	%f264, %f252, %f263;
	sub.f32 	%f265, %f405, %f130;
	fma.rn.f32 	%f266, %f265, 0f3BBB989D, 0f3F000000;
	cvt.sat.f32.f32 	%f267, %f266;
	fma.rm.f32 	%f268, %f267, %f135, %f134;
	add.f32 	%f269, %f268, 0fCB40007F;
	neg.f32 	%f270, %f269;
	fma.rn.f32 	%f271, %f265, 0f3FB8AA3B, %f270;
	fma.rn.f32 	%f272, %f265, 0f32A57060, %f271;
	mov.b32 	%r61, %f268;
	shl.b32 	%r62, %r61, 23;
	mov.b32 	%f273, %r62;
	ex2.approx.ftz.f32 	%f274, %f272;
	mul.f32 	%f275, %f274, %f273;
	add.f32 	%f276, %f264, %f275;
	sub.f32 	%f277, %f407, %f130;
	fma.rn.f32 	%f278, %f277, 0f3BBB989D, 0f3F000000;
	cvt.sat.f32.f32 	%f279, %f278;
	fma.rm.f32 	%f280, %f279, %f135, %f134;
	add.f32 	%f281, %f280, 0fCB40007F;
	neg.f32 	%f282, %f281;
	fma.rn.f32 	%f283, %f277, 0f3FB8AA3B, %f282;
	fma.rn.f32 	%f284, %f277, 0f32A57060, %f283;
	mov.b32 	%r63, %f280;
	shl.b32 	%r64, %r63, 23;
	mov.b32 	%f285, %r64;
	ex2.approx.ftz.f32 	%f286, %f284;
	mul.f32 	%f287, %f286, %f285;
	add.f32 	%f288, %f276, %f287;
	sub.f32 	%f289, %f409, %f130;
	fma.rn.f32 	%f290, %f289, 0f3BBB989D, 0f3F000000;
	cvt.sat.f32.f32 	%f291, %f290;
	fma.rm.f32 	%f292, %f291, %f135, %f134;
	add.f32 	%f293, %f292, 0fCB40007F;
	neg.f32 	%f294, %f293;
	fma.rn.f32 	%f295, %f289, 0f3FB8AA3B, %f294;
	fma.rn.f32 	%f296, %f289, 0f32A57060, %f295;
	mov.b32 	%r65, %f292;
	shl.b32 	%r66, %r65, 23;
	mov.b32 	%f297, %r66;
	ex2.approx.ftz.f32 	%f298, %f296;
	mul.f32 	%f299, %f298, %f297;
	add.f32 	%f300, %f288, %f299;
	sub.f32 	%f301, %f411, %f130;
	fma.rn.f32 	%f302, %f301, 0f3BBB989D, 0f3F000000;
	cvt.sat.f32.f32 	%f303, %f302;
	fma.rm.f32 	%f304, %f303, %f135, %f134;
	add.f32 	%f305, %f304, 0fCB40007F;
	neg.f32 	%f306, %f305;
	fma.rn.f32 	%f307, %f301, 0f3FB8AA3B, %f306;
	fma.rn.f32 	%f308, %f301, 0f32A57060, %f307;
	mov.b32 	%r67, %f304;
	shl.b32 	%r68, %r67, 23;
	mov.b32 	%f309, %r68;
	ex2.approx.ftz.f32 	%f310, %f308;
	mul.f32 	%f311, %f310, %f309;
	add.f32 	%f312, %f300, %f311;
	sub.f32 	%f313, %f413, %f130;
	fma.rn.f32 	%f314, %f313, 0f3BBB989D, 0f3F000000;
	cvt.sat.f32.f32 	%f315, %f314;
	fma.rm.f32 	%f316, %f315, %f135, %f134;
	add.f32 	%f317, %f316, 0fCB40007F;
	neg.f32 	%f318, %f317;
	fma.rn.f32 	%f319, %f313, 0f3FB8AA3B, %f318;
	fma.rn.f32 	%f320, %f313, 0f32A57060, %f319;
	mov.b32 	%r69, %f316;
	shl.b32 	%r70, %r69, 23;
	mov.b32 	%f321, %r70;
	ex2.approx.ftz.f32 	%f322, %f320;
	mul.f32 	%f323, %f322, %f321;
	add.f32 	%f324, %f312, %f323;
	sub.f32 	%f325, %f415, %f130;
	fma.rn.f32 	%f326, %f325, 0f3BBB989D, 0f3F000000;
	cvt.sat.f32.f32 	%f327, %f326;
	fma.rm.f32 	%f328, %f327, %f135, %f134;
	add.f32 	%f329, %f328, 0fCB40007F;
	neg.f32 	%f330, %f329;
	fma.rn.f32 	%f331, %f325, 0f3FB8AA3B, %f330;
	fma.rn.f32 	%f332, %f325, 0f32A57060, %f331;
	mov.b32 	%r71, %f328;
	shl.b32 	%r72, %r71, 23;
	mov.b32 	%f333, %r72;
	ex2.approx.ftz.f32 	%f334, %f332;
	mul.f32 	%f335, %f334, %f333;
	add.f32 	%f336, %f324, %f335;
	sub.f32 	%f337, %f417, %f130;
	fma.rn.f32 	%f338, %f337, 0f3BBB989D, 0f3F000000;
	cvt.sat.f32.f32 	%f339, %f338;
	fma.rm.f32 	%f340, %f339, %f135, %f134;
	add.f32 	%f341, %f340, 0fCB40007F;
	neg.f32 	%f342, %f341;
	fma.rn.f32 	%f343, %f337, 0f3FB8AA3B, %f342;
	fma.rn.f32 	%f344, %f337, 0f32A57060, %f343;
	mov.b32 	%r73, %f340;
	shl.b32 	%r74, %r73, 23;
	mov.b32 	%f345, %r74;
	ex2.approx.ftz.f32 	%f346, %f344;
	mul.f32 	%f347, %f346, %f345;
	add.f32 	%f348, %f336, %f347;
	sub.f32 	%f349, %f419, %f130;
	fma.rn.f32 	%f350, %f349, 0f3BBB989D, 0f3F000000;
	cvt.sat.f32.f32 	%f351, %f350;
	fma.rm.f32 	%f352, %f351, %f135, %f134;
	add.f32 	%f353, %f352, 0fCB40007F;
	neg.f32 	%f354, %f353;
	fma.rn.f32 	%f355, %f349, 0f3FB8AA3B, %f354;
	fma.rn.f32 	%f356, %f349, 0f32A57060, %f355;
	mov.b32 	%r75, %f352;
	shl.b32 	%r76, %r75, 23;
	mov.b32 	%f357, %r76;
	ex2.approx.ftz.f32 	%f358, %f356;
	mul.f32 	%f359, %f358, %f357;
	add.f32 	%f360, %f348, %f359;
	sub.f32 	%f361, %f421, %f130;
	fma.rn.f32 	%f362, %f361, 0f3BBB989D, 0f3F000000;
	cvt.sat.f32.f32 	%f363, %f362;
	fma.rm.f32 	%f364, %f363, %f135, %f134;
	add.f32 	%f365, %f364, 0fCB40007F;
	neg.f32 	%f366, %f365;
	fma.rn.f32 	%f367, %f361, 0f3FB8AA3B, %f366;
	fma.rn.f32 	%f368, %f361, 0f32A57060, %f367;
	mov.b32 	%r77, %f364;
	shl.b32 	%r78, %r77, 23;
	mov.b32 	%f369, %r78;
	ex2.approx.ftz.f32 	%f370, %f368;
	mul.f32 	%f371, %f370, %f369;
	add.f32 	%f372, %f360, %f371;
	mov.b32 	%r79, %f372;
	shfl.sync.bfly.b32	%r80|%p29, %r79, 16, 31, -1;
	mov.b32 	%f373, %r80;
	add.f32 	%f374, %f372, %f373;
	mov.b32 	%r81, %f374;
	shfl.sync.bfly.b32	%r82|%p30, %r81, 8, 31, -1;
	mov.b32 	%f375, %r82;
	add.f32 	%f376, %f374, %f375;
	mov.b32 	%r83, %f376;
	shfl.sync.bfly.b32	%r84|%p31, %r83, 4, 31, -1;
	mov.b32 	%f377, %r84;
	add.f32 	%f378, %f376, %f377;
	mov.b32 	%r85, %f378;
	shfl.sync.bfly.b32	%r86|%p32, %r85, 2, 31, -1;
	mov.b32 	%f379, %r86;
	add.f32 	%f380, %f378, %f379;
	mov.b32 	%r87, %f380;
	shfl.sync.bfly.b32	%r88|%p33, %r87, 1, 31, -1;
	mov.b32 	%f381, %r88;
	add.f32 	%f382, %f380, %f381;
	div.rn.f32 	%f81, %f143, %f382;
	div.rn.f32 	%f82, %f155, %f382;
	div.rn.f32 	%f83, %f167, %f382;
	div.rn.f32 	%f84, %f179, %f382;
	div.rn.f32 	%f85, %f191, %f382;
	div.rn.f32 	%f86, %f203, %f382;
	div.rn.f32 	%f87, %f215, %f382;
	div.rn.f32 	%f88, %f227, %f382;
	div.rn.f32 	%f89, %f239, %f382;
	div.rn.f32 	%f90, %f251, %f382;
	div.rn.f32 	%f91, %f263, %f382;
	div.rn.f32 	%f92, %f275, %f382;
	div.rn.f32 	%f93, %f287, %f382;
	div.rn.f32 	%f94, %f299, %f382;
	div.rn.f32 	%f95, %f311, %f382;
	div.rn.f32 	%f96, %f323, %f382;
	div.rn.f32 	%f97, %f335, %f382;
	div.rn.f32 	%f98, %f347, %f382;
	div.rn.f32 	%f99, %f359, %f382;
	div.rn.f32 	%f100, %f371, %f382;
	mad.lo.s64 	%rd42, %rd50, %rd26, %rd41;
	cvta.to.global.u64 	%rd43, %rd25;
	shl.b64 	%rd44, %rd42, 2;
	add.s64 	%rd21, %rd43, %rd44;
	@%p23 bra 	$L__BB115_46;
	st.global.f32 	[%rd21], %f81;
$L__BB115_46:
	cvt.u64.u32 	%rd45, %r25;
	setp.le.s64 	%p34, %rd28, %rd45;
	@%p34 bra 	$L__BB115_48;
	st.global.f32 	[%rd21+128], %f82;
$L__BB115_48:
	setp.le.s64 	%p35, %rd28, %rd2;
	@%p35 bra 	$L__BB115_50;
	st.global.f32 	[%rd21+256], %f83;
$L__BB115_50:
	setp.le.s64 	%p36, %rd28, %rd3;
	@%p36 bra 	$L__BB115_52;
	st.global.f32 	[%rd21+384], %f84;
$L__BB115_52:
	setp.le.s64 	%p37, %rd28, %rd4;
	@%p37 bra 	$L__BB115_54;
	st.global.f32 	[%rd21+512], %f85;
$L__BB115_54:
	setp.le.s64 	%p38, %rd28, %rd5;
	@%p38 bra 	$L__BB115_56;
	st.global.f32 	[%rd21+640], %f86;
$L__BB115_56:
	setp.le.s64 	%p39, %rd28, %rd6;
	@%p39 bra 	$L__BB115_58;
	st.global.f32 	[%rd21+768], %f87;
$L__BB115_58:
	setp.le.s64 	%p40, %rd28, %rd7;
	@%p40 bra 	$L__BB115_60;
	st.global.f32 	[%rd21+896], %f88;
$L__BB115_60:
	setp.le.s64 	%p41, %rd28, %rd8;
	@%p41 bra 	$L__BB115_62;
	st.global.f32 	[%rd21+1024], %f89;
$L__BB115_62:
	cvt.u64.u32 	%rd46, %r27;
	setp.le.s64 	%p42, %rd28, %rd46;
	@%p42 bra 	$L__BB115_64;
	st.global.f32 	[%rd21+1152], %f90;
$L__BB115_64:
	setp.le.s64 	%p43, %rd28, %rd9;
	@%p43 bra 	$L__BB115_66;
	st.global.f32 	[%rd21+1280], %f91;
$L__BB115_66:
	setp.le.s64 	%p44, %rd28, %rd10;
	@%p44 bra 	$L__BB115_68;
	st.global.f32 	[%rd21+1408], %f92;
$L__BB115_68:
	setp.le.s64 	%p45, %rd28, %rd11;
	@%p45 bra 	$L__BB115_70;
	st.global.f32 	[%rd21+1536], %f93;
$L__BB115_70:
	setp.le.s64 	%p46, %rd28, %rd12;
	@%p46 bra 	$L__BB115_72;
	st.global.f32 	[%rd21+1664], %f94;
$L__BB115_72:
	setp.le.s64 	%p47, %rd28, %rd13;
	@%p47 bra 	$L__BB115_74;
	st.global.f32 	[%rd21+1792], %f95;
$L__BB115_74:
	setp.le.s64 	%p48, %rd28, %rd14;
	@%p48 bra 	$L__BB115_76;
	st.global.f32 	[%rd21+1920], %f96;
$L__BB115_76:
	setp.le.s64 	%p49, %rd28, %rd15;
	@%p49 bra 	$L__BB115_78;
	st.global.f32 	[%rd21+2048], %f97;
$L__BB115_78:
	setp.le.s64 	%p50, %rd28, %rd16;
	@%p50 bra 	$L__BB115_80;
	st.global.f32 	[%rd21+2176], %f98;
$L__BB115_80:
	setp.le.s64 	%p51, %rd28, %rd17;
	@%p51 bra 	$L__BB115_82;
	st.global.f32 	[%rd21+2304], %f99;
$L__BB115_82:
	setp.le.s64 	%p52, %rd28, %rd18;
	@%p52 bra 	$L__BB115_84;
	st.global.f32 	[%rd21+2432], %f100;
$L__BB115_84:
	ld.param.u64 	%rd49, [_Z15SoftmaxWarpImplI10DirectLoadIffE11DirectStoreIffEfLi1ELi20ELi32ELi1ELb1EL9Algorithm0EEvT_T0_ll_param_2];
	cvt.s64.s32 	%rd47, %r95;
	add.s64 	%rd50, %rd50, %rd47;
	setp.lt.s64 	%p53, %rd50, %rd49;
	@%p53 bra 	$L__BB115_4;
$L__BB115_85:
	ret;

}
	// .globl	_Z15SoftmaxWarpImplI10DirectLoadIffE11DirectStoreIffEfLi1ELi21ELi32ELi1ELb0EL9Algorithm0EEvT_T0_ll
.visible .entry _Z15SoftmaxWarpImplI10DirectLoadIffE11DirectStoreIffEfLi1ELi21ELi32ELi1ELb0EL9Algorithm0EEvT_T0_ll(
	.param .align 8 .b8 _Z15SoftmaxWarpImplI10DirectLoadIffE11DirectStoreIffEfLi1ELi21ELi32ELi1ELb0EL9Algorithm0EEvT_T0_ll_param_0[16],
	.param .align 8 .b8 _Z15SoftmaxWarpImplI10DirectLoadIffE11DirectStoreIffEfLi1ELi21ELi32ELi1ELb0EL9Algorithm0EEvT_T0_ll_param_1[16],
	.param .u64 _Z15SoftmaxWarpImplI10DirectLoadIffE11DirectStoreIffEfLi1ELi21ELi32ELi1ELb0EL9Algorithm0EEvT_T0_ll_param_2,
	.param .u64 _Z15SoftmaxWarpImplI10DirectLoadIffE11DirectStoreIffEfLi1ELi21ELi32ELi1ELb0EL9Algorithm0EEvT_T0_ll_param_3
)
{
	.reg .pred 	%p<14>;
	.reg .b32 	%r<70>;
	.reg .b32 	%f<338>;
	.reg .b64 	%rd<28>;

	ld.param.u64 	%rd12, [_Z15SoftmaxWarpImplI10DirectLoadIffE11DirectStoreIffEfLi1ELi21ELi32ELi1ELb0EL9Algorithm0EEvT_T0_ll_param_0+8];
	ld.param.u64 	%rd11, [_Z15SoftmaxWarpImplI10DirectLoadIffE11DirectStoreIffEfLi1ELi21ELi32ELi1ELb0EL9Algorithm0EEvT_T0_ll_param_0];
	ld.param.u64 	%rd2, [_Z15SoftmaxWarpImplI10DirectLoadIffE11DirectStoreIffEfLi1ELi21ELi32ELi1ELb0EL9Algorithm0EEvT_T0_ll_param_1];
	ld.param.u64 	%rd3, [_Z15SoftmaxWarpImplI10DirectLoadIffE11DirectStoreIffEfLi1ELi21ELi32ELi1ELb0EL9Algorithm0EEvT_T0_ll_param_1+8];
	ld.param.u64 	%rd13, [_Z15SoftmaxWarpImplI10DirectLoadIffE11DirectStoreIffEfLi1ELi21ELi32ELi1ELb0EL9Algorithm0EEvT_T0_ll_param_2];
	ld.param.u64 	%rd14, [_Z15SoftmaxWarpImplI10DirectLoadIffE11DirectStoreIffEfLi1ELi21ELi32ELi1ELb0EL9Algorithm0EEvT_T0_ll_param_3];
	setp.lt.s64 	%p1, %rd14, 673;
	@%p1 bra 	$L__BB116_2;
	mov.u64 	%rd15, $str;
	cvta.global.u64 	%rd16, %rd15;
	mov.u64 	%rd17, $str$1;
	cvta.global.u64 	%rd18, %rd17;
	mov.u64 	%rd19, __unnamed_117;
	cvta.global.u64 	%rd20, %rd19;
	{ // callseq 116, 0
	.param .b64 param0;
	st.param.b64 	[param0], %rd16;
	.param .b64 param1;
	st.param.b64 	[param1], %rd18;
	.param .b32 param2;
	st.param.b32 	[param2], 358;
	.param .b64 param3;
	st.param.b64 	[param3], %rd20;
	.param .b64 param4;
	st.param.b64 	[param4], 1;
	call.uni 
	__assertfail, 
	(
	param0, 
	param1, 
	param2, 
	param3, 
	param4
	);
	} // callseq 116
$L__BB116_2:
	mov.u32 	%r2, %nctaid.x;
	mov.u32 	%r3, %ntid.y;
	mul.lo.s32 	%r1, %r2, %r3;
	mov.u32 	%r4, %ctaid.x;
	mov.u32 	%r5, %tid.y;
	mad.lo.s32 	%r6, %r4, %r3, %r5;
	cvt.s64.s32 	%rd27, %r6;
	setp.le.s64 	%p2, %rd13, %rd27;
	@%p2 bra 	$L__BB116_5;
	mov.u32 	%r7, %tid.x;
	cvt.u64.u32 	%rd5, %r7;
	cvta.to.global.u64 	%rd6, %rd2;
	cvta.to.global.u64 	%rd7, %rd11;
	cvt.s64.s32 	%rd8, %r1;
$L__BB116_4:
	mad.lo.s64 	%rd21, %rd27, %rd12, %rd5;
	shl.b64 	%rd22, %rd21, 2;
	add.s64 	%rd23, %rd7, %rd22;
	ld.global.f32 	%f1, [%rd23];
	max.f32 	%f2, %f1, 0fFF800000;
	ld.global.f32 	%f3, [%rd23+128];
	max.f32 	%f4, %f2, %f3;
	ld.global.f32 	%f5, [%rd23+256];
	max.f32 	%f6, %f4, %f5;
	ld.global.f32 	%f7, [%rd23+384];
	max.f32 	%f8, %f6, %f7;
	ld.global.f32 	%f9, [%rd23+512];
	max.f32 	%f10, %f8, %f9;
	ld.global.f32 	%f11, [%rd23+640];
	max.f32 	%f12, %f10, %f11;
	ld.global.f32 	%f13, [%rd23+768];
	max.f32 	%f14, %f12, %f13;
	ld.global.f32 	%f15, [%rd23+896];
	max.f32 	%f16, %f14, %f15;
	ld.global.f32 	%f17, [%rd23+1024];
	max.f32 	%f18, %f16, %f17;
	ld.global.f32 	%f19, [%rd23+1152];
	max.f32 	%f20, %f18, %f19;
	ld.global.f32 	%f21, [%rd23+1280];
	max.f32 	%f22, %f20, %f21;
	ld.global.f32 	%f23, [%rd23+1408];
	max.f32 	%f24, %f22, %f23;
	ld.global.f32 	%f25, [%rd23+1536];
	max.f32 	%f26, %f24, %f25;
	ld.global.f32 	%f27, [%rd23+1664];
	max.f32 	%f28, %f26, %f27;
	ld.global.f32 	%f29, [%rd23+1792];
	max.f32 	%f30, %f28, %f29;
	ld.global.f32 	%f31, [%rd23+1920];
	max.f32 	%f32, %f30, %f31;
	ld.global.f32 	%f33, [%rd23+2048];
	max.f32 	%f34, %f32, %f33;
	ld.global.f32 	%f35, [%rd23+2176];
	max.f32 	%f36, %f34, %f35;
	ld.global.f32 	%f37, [%rd23+2304];
	max.f32 	%f38, %f36, %f37;
	ld.global.f32 	%f39, [%rd23+2432];
	max.f32 	%f40, %f38, %f39;
	ld.global.f32 	%f41, [%rd23+2560];
	max.f32 	%f42, %f40, %f41;
	mov.b32 	%r8, %f42;
	shfl.sync.bfly.b32	%r9|%p3, %r8, 16, 31, -1;
	mov.b32 	%f43, %r9;
	max.f32 	%f44, %f42, %f43;
	mov.b32 	%r10, %f44;
	shfl.sync.bfly.b32	%r11|%p4, %r10, 8, 31, -1;
	mov.b32 	%f45, %r11;
	max.f32 	%f46, %f44, %f45;
	mov.b32 	%r12, %f46;
	shfl.sync.bfly.b32	%r13|%p5, %r12, 4, 31, -1;
	mov.b32 	%f47, %r13;
	max.f32 	%f48, %f46, %f47;
	mov.b32 	%r14, %f48;
	shfl.sync.bfly.b32	%r15|%p6, %r14, 2, 31, -1;
	mov.b32 	%f49, %r15;
	max.f32 	%f50, %f48, %f49;
	mov.b32 	%r16, %f50;
	shfl.sync.bfly.b32	%r17|%p7, %r16, 1, 31, -1;
	mov.b32 	%f51, %r17;
	max.f32 	%f52, %f50, %f51;
	sub.f32 	%f53, %f1, %f52;
	fma.rn.f32 	%f54, %f53, 0f3BBB989D, 0f3F000000;
	cvt.sat.f32.f32 	%f55, %f54;
	mov.f32 	%f56, 0f4B400001;
	mov.f32 	%f57, 0f437C0000;
	fma.rm.f32 	%f58, %f55, %f57, %f56;
	add.f32 	%f59, %f58, 0fCB40007F;
	neg.f32 	%f60, %f59;
	fma.rn.f32 	%f61, %f53, 0f3FB8AA3B, %f60;
	fma.rn.f32 	%f62, %f53, 0f32A57060, %f61;
	mov.b32 	%r18, %f58;
	shl.b32 	%r19, %r18, 23;
	mov.b32 	%f63, %r19;
	ex2.approx.ftz.f32 	%f64, %f62;
	mul.f32 	%f65, %f64, %f63;
	add.f32 	%f66, %f65, 0f00000000;
	sub.f32 	%f67, %f3, %f52;
	fma.rn.f32 	%f68, %f67, 0f3BBB989D, 0f3F000000;
	cvt.sat.f32.f32 	%f69, %f68;
	fma.rm.f32 	%f70, %f69, %f57, %f56;
	add.f32 	%f71, %f70, 0fCB40007F;
	neg.f32 	%f72, %f71;
	fma.rn.f32 	%f73, %f67, 0f3FB8AA3B, %f72;
	fma.rn.f32 	%f74, %f67, 0f32A57060, %f73;
	mov.b32 	%r20, %f70;
	shl.b32 	%r21, %r20, 23;
	mov.b32 	%f75, %r21;
	ex2.approx.ftz.f32 	%f76, %f74;
	mul.f32 	%f77, %f76, %f75;
	add.f32 	%f78, %f66, %f77;
	sub.f32 	%f79, %f5, %f52;
	fma.rn.f32 	%f80, %f79, 0f3BBB989D, 0f3F000000;
	cvt.sat.f32.f32 	%f81, %f80;
	fma.rm.f32 	%f82, %f81, %f57, %f56;
	add.f32 	%f83, %f82, 0fCB40007F;
	neg.f32 	%f84, %f83;
	fma.rn.f32 	%f85, %f79, 0f3FB8AA3B, %f84;
	fma.rn.f32 	%f86, %f79, 0f32A57060, %f85;
	mov.b32 	%r22, %f82;
	shl.b32 	%r23, %r22, 23;
	mov.b32 	%f87, %r23;
	ex2.approx.ftz.f32 	%f88, %f86;
	mul.f32 	%f89, %f88, %f87;
	add.f32 	%f90, %f78, %f89;
	sub.f32 	%f91, %f7, %f52;
	fma.rn.f32 	%f92, %f91, 0f3BBB989D, 0f3F000000;
	cvt.sat.f32.f32 	%f93, %f92;
	fma.rm.f32 	%f94, %f93, %f57, %f56;
	add.f32 	%f95, %f94, 0fCB40007F;
	neg.f32 	%f96, %f95;
	fma.rn.f32 	%f97, %f91, 0f3FB8AA3B, %f96;
	fma.rn.f32 	%f98, %f91, 0f32A57060, %f97;
	mov.b32 	%r24, %f94;
	shl.b32 	%r25, %r24, 23;
	mov.b32 	%f99, %r25;
	ex2.approx.ftz.f32 	%f100, %f98;
	mul.f32 	%f101, %f100, %f99;
	add.f32 	%f102, %f90, %f101;
	sub.f32 	%f103, %f9, %f52;
	fma.rn.f32 	%f104, %f103, 0f3BBB989D, 0f3F000000;
	cvt.sat.f32.f32 	%f105, %f104;
	fma.rm.f32 	%f106, %f105, %f57, %f56;
	add.f32 	%f107, %f106, 0fCB40007F;
	neg.f32 	%f108, %f107;
	fma.rn.f32 	%f109, %f103, 0f3FB8AA3B, %f108;
	fma.rn.f32 	%f110, %f103, 0f32A57060, %f109;
	mov.b32 	%r26, %f106;
	shl.b32 	%r27, %r26, 23;
	mov.b32 	%f111, %r27;
	ex2.approx.ftz.f32 	%f112, %f110;
	mul.f32 	%f113, %f112, %f111;
	add.f32 	%f114, %f102, %f113;
	sub.f32 	%f115, %f11, %f52;
	fma.rn.f32 	%f116, %f115, 0f3BBB989D, 0f3F000000;
	cvt.sat.f32.f32 	%f117, %f116;
	fma.rm.f32 	%f118, %f117, %f57, %f56;
	add.f32 	%f119, %f118, 0fCB40007F;
	neg.f32 	%f120, %f119;
	fma.rn.f32 	%f121, %f115, 0f3FB8AA3B, %f120;
	fma.rn.f32 	%f122, %f115, 0f32A57060, %f121;
	mov.b32 	%r28, %f118;
	shl.b32 	%r29, %r28, 23;
	mov.b32 	%f123, %r29;
	ex2.approx.ftz.f32 	%f124, %f122;
	mul.f32 	%f125, %f124, %f123;
	add.f32 	%f126, %f114, %f125;
	sub.f32 	%f127, %f13, %f52;
	fma.rn.f32 	%f128, %f127, 0f3BBB989D, 0f3F000000;
	cvt.sat.f32.f32 	%f129, %f128;
	fma.rm.f32 	%f130, %f129, %f57, %f56;
	add.f32 	%f131, %f130, 0fCB40007F;
	neg.f32 	%f132, %f131;
	fma.rn.f32 	%f133, %f127, 0f3FB8AA3B, %f132;
	fma.rn.f32 	%f134, %f127, 0f32A57060, %f133;
	mov.b32 	%r30, %f130;
	shl.b32 	%r31, %r30, 23;
	mov.b32 	%f135, %r31;
	ex2.approx.ftz.f32 	%f136, %f134;
	mul.f32 	%f137, %f136, %f135;
	add.f32 	%f138, %f126, %f137;
	sub.f32 	%f139, %f15, %f52;
	fma.rn.f32 	%f140, %f139, 0f3BBB989D, 0f3F000000;
	cvt.sat.f32.f32 	%f141, %f140;
	fma.rm.f32 	%f142, %f141, %f57, %f56;
	add.f32 	%f143, %f142, 0fCB40007F;
	neg.f32 	%f144, %f143;
	fma.rn.f32 	%f145, %f139, 0f3FB8AA3B, %f144;
	fma.rn.f32 	%f146, %f139, 0f32A57060, %f145;
	mov.b32 	%r32, %f142;
	shl.b32 	%r33, %r32, 23;
	mov.b32 	%f147, %r33;
	ex2.approx.ftz.f32 	%f148, %f146;
	mul.f32 	%f149, %f148, %f147;
	add.f32 	%f150, %f138, %f149;
	sub.f32 	%f151, %f17, %f52;
	fma.rn.f32 	%f152, %f151, 0f3BBB989D, 0f3F000000;
	cvt.sat.f32.f32 	%f153, %f152;
	fma.rm.f32 	%f154, %f153, %f57, %f56;
	add.f32 	%f155, %f154, 0fCB40007F;
	neg.f32 	%f156, %f155;
	fma.rn.f32 	%f157, %f151, 0f3FB8AA3B, %f156;
	fma.rn.f32 	%f158, %f151, 0f32A57060, %f157;
	mov.b32 	%r34, %f154;
	shl.b32 	%r35, %r34, 23;
	mov.b32 	%f159, %r35;
	ex2.approx.ftz.f32 	%f160, %f158;
	mul.f32 	%f161, %f160, %f159;
	add.f32 	%f162, %f150, %f161;
	sub.f32 	%f163, %f19, %f52;
	fma.rn.f32 	%f164, %f163, 0f3BBB989D, 0f3F000000;
	cvt.sat.f32.f32 	%f165, %f164;
	fma.rm.f32 	%f166, %f165, %f57, %f56;
	add.f32 	%f167, %f166, 0fCB40007F;
	neg.f32 	%f168, %f167;
	fma.rn.f32 	%f169, %f163, 0f3FB8AA3B, %f168;
	fma.rn.f32 	%f170, %f163, 0f32A57060, %f169;
	mov.b32 	%r36, %f166;
	shl.b32 	%r37, %r36, 23;
	mov.b32 	%f171, %r37;
	ex2.approx.ftz.f32 	%f172, %f170;
	mul.f32 	%f173, %f172, %f171;
	add.f32 	%f174, %f162, %f173;
	sub.f32 	%f175, %f21, %f52;
	fma.rn.f32 	%f176, %f175, 0f3BBB989D, 0f3F000000;
	cvt.sat.f32.f32 	%f177, %f176;
	fma.rm.f32 	%f178, %f177, %f57, %f56;
	add.f32 	%f179, %f178, 0fCB40007F;
	neg.f32 	%f180, %f179;
	fma.rn.f32 	%f181, %f175, 0f3FB8AA3B, %f180;
	fma.rn.f32 	%f182, %f175, 0f32A57060, %f181;
	mov.b32 	%r38, %f178;
	shl.b32 	%r39, %r38, 23;
	mov.b32 	%f183, %r39;
	ex2.approx.ftz.f32 	%f184, %f182;
	mul.f32 	%f185, %f184, %f183;
	add.f32 	%f186, %f174, %f185;
	sub.f32 	%f187, %f23, %f52;
	fma.rn.f32 	%f188, %f187, 0f3BBB989D, 0f3F000000;
	cvt.sat.f32.f32 	%f189, %f188;
	fma.rm.f32 	%f190, %f189, %f57, %f56;
	add.f32 	%f191, %f190, 0fCB40007F;
	neg.f32 	%f192, %f191;
	fma.rn.f32 	%f193, %f187, 0f3FB8AA3B, %f192;
	fma.rn.f32 	%f194, %f187, 0f32A57060, %f193;
	mov.b32 	%r40, %f190;
	shl.b32 	%r41, %r40, 23;
	mov.b32 	%f195, %r41;
	ex2.approx.ftz.f32 	%f196, %f194;
	mul.f32 	%f197, %f196, %f195;
	add.f32 	%f198, %f186, %f197;
	sub.f32 	%f199, %f25, %f52;
	fma.rn.f32 	%f200, %f199, 0f3BBB989D, 0f3F000000;
	cvt.sat.f32.f32 	%f201, %f200;
	fma.rm.f32 	%f202, %f201, %f57, %f56;
	add.f32 	%f203, %f202, 0fCB40007F;
	neg.f32 	%f204, %f203;
	fma.rn.f32 	%f205, %f199, 0f3FB8AA3B, %f204;
	fma.rn.f32 	%f206, %f199, 0f32A57060, %f205;
	mov.b32 	%r42, %f202;
	shl.b32 	%r43, %r42, 23;
	mov.b32 	%f207, %r43;
	ex2.approx.ftz.f32 	%f208, %f206;
	mul.f32 	%f209, %f208, %f207;
	add.f32 	%f210, %f198, %f209;
	sub.f32 	%f211, %f27, %f52;
	fma.rn.f32 	%f212, %f211, 0f3BBB989D, 0f3F000000;
	cvt.sat.f32.f32 	%f213, %f212;
	fma.rm.f32 	%f214, %f213, %f57, %f56;
	add.f32 	%f215, %f214, 0fCB40007F;
	neg.f32 	%f216, %f215;
	fma.rn.f32 	%f217, %f211, 0f3FB8AA3B, %f216;
	fma.rn.f32 	%f218, %f211, 0f32A57060, %f217;
	mov.b32 	%r44, %f214;
	shl.b32 	%r45, %r44, 23;
	mov.b32 	%f219, %r45;
	ex2.approx.ftz.f32 	%f220, %f218;
	mul.f32 	%f221, %f220, %f219;
	add.f32 	%f222, %f210, %f221;
	sub.f32 	%f223, %f29, %f52;
	fma.rn.f32 	%f224, %f223, 0f3BBB989D, 0f3F000000;
	cvt.sat.f32.f32 	%f225, %f224;
	fma.rm.f32 	%f226, %f225, %f57, %f56;
	add.f32 	%f227, %f226, 0fCB40007F;
	neg.f32 	%f228, %f227;
	fma.rn.f32 	%f229, %f223, 0f3FB8AA3B, %f228;
	fma.rn.f32 	%f230, %f223, 0f32A57060, %f229;
	mov.b32 	%r46, %f226;
	shl.b32 	%r47, %r46, 23;
	mov.b32 	%f231, %r47;
	ex2.approx.ftz.f32 	%f232, %f230;
	mul.f32 	%f233, %f232, %f231;
	add.f32 	%f234, %f222, %f233;
	sub.f32 	%f235, %f31, %f52;
	fma.rn.f32 	%f236, %f235, 0f3BBB989D, 0f3F000000;
	cvt.sat.f32.f32 	%f237, %f236;
	fma.rm.f32 	%f238, %f237, %f57, %f56;
	add.f32 	%f239, %f238, 0fCB40007F;
	neg.f32 	%f240, %f239;
	fma.rn.f32 	%f241, %f235, 0f3FB8AA3B, %f240;
	fma.rn.f32 	%f242, %f235, 0f32A57060, %f241;
	mov.b32 	%r48, %f238;
	shl.b32 	%r49, %r48, 23;
	mov.b32 	%f243, %r49;
	ex2.approx.ftz.f32 	%f244, %f242;
	mul.f32 	%f245, %f244, %f243;
	add.f32 	%f246, %f234, %f245;
	sub.f32 	%f247, %f33, %f52;
	fma.rn.f32 	%f248, %f247, 0f3BBB989D, 0f3F000000;
	cvt.sat.f32.f32 	%f249, %f248;
	fma.rm.f32 	%f250, %f249, %f57, %f56;
	add.f32 	%f251, %f250, 0fCB40007F;
	neg.f32 	%f252, %f251;
	fma.rn.f32 	%f253, %f247, 0f3FB8AA3B, %f252;
	fma.rn.f32 	%f254, %f247, 0f32A57060, %f253;
	mov.b32 	%r50, %f250;
	shl.b32 	%r51, %r50, 23;
	mov.b32 	%f255, %r51;
	ex2.approx.ftz.f32 	%f256, %f254;
	mul.f32 	%f257, %f256, %f255;
	add.f32 	%f258, %f246, %f257;
	sub.f32 	%f259, %f35, %f52;
	fma.rn.f32 	%f260, %f259, 0f3BBB989D, 0f3F000000;
	cvt.sat.f32.f32 	%f261, %f260;
	fma.rm.f32 	%f262, %f261, %f57, %f56;
	add.f32 	%f263, %f262, 0fCB40007F;
	neg.f32 	%f264, %f263;
	fma.rn.f32 	%f265, %f259, 0f3FB8AA3B, %f264;
	fma.rn.f32 	%f266, %f259, 0f32A57060, %f265;
	mov.b32 	%r52, %f262;
	shl.b32 	%r53, %r52, 23;
	mov.b32 	%f267, %r53;
	ex2.approx.ftz.f32 	%f268, %f266;
	mul.f32 	%f269, %f268, %f267;
	add.f32 	%f270, %f258, %f269;
	sub.f32 	%f271, %f37, %f52;
	fma.rn.f32 	%f272, %f271, 0f3BBB989D, 0f3F000000;
	cvt.sat.f32.f32 	%f273, %f272;
	fma.rm.f32 	%f274, %f273, %f57, %f56;
	add.f32 	%f275, %f274, 0fCB40007F;
	neg.f32 	%f276, %f275;
	fma.rn.f32 	%f277, %f271, 0f3FB8AA3B, %f276;
	fma.rn.f32 	%f278, %f271, 0f32A57060, %f277;
	mov.b32 	%r54, %f274;
	shl.b32 	%r55, %r54, 23;
	mov.b32 	%f279, %r55;
	ex2.approx.ftz.f32 	%f280, %f278;
	mul.f32 	%f281, %f280, %f279;
	add.f32 	%f282, %f270, %f281;
	sub.f32 	%f283, %f39, %f52;
	fma.rn.f32 	%f284, %f283, 0f3BBB989D, 0f3F000000;
	cvt.sat.f32.f32 	%f285, %f284;
	fma.rm.f32 	%f286, %f285, %f57, %f56;
	add.f32 	%f287, %f286, 0fCB40007F;
	neg.f32 	%f288, %f287;
	fma.rn.f32 	%f289, %f283, 0f3FB8AA3B, %f288;
	fma.rn.f32 	%f290, %f283, 0f32A57060, %f289;
	mov.b32 	%r56, %f286;
	shl.b32 	%r57, %r56, 23;
	mov.b32 	%f291, %r57;
	ex2.approx.ftz.f32 	%f292, %f290;
	mul.f32 	%f293, %f292, %f291;
	add.f32 	%f294, %f282, %f293;
	sub.f32 	%f295, %f41, %f52;
	fma.rn.f32 	%f296, %f295, 0f3BBB989D, 0f3F000000;
	cvt.sat.f32.f32 	%f297, %f296;
	fma.rm.f32 	%f298, %f297, %f57, %f56;
	add.f32 	%f299, %f298, 0fCB40007F;
	neg.f32 	%f300, %f299;
	fma.rn.f32 	%f301, %f295, 0f3FB8AA3B, %f300;
	fma.rn.f32 	%f302, %f295, 0f32A57060, %f301;
	mov.b32 	%r58, %f298;
	shl.b32 	%r59, %r58, 23;
	mov.b32 	%f303, %r59;
	ex2.approx.ftz.f32 	%f304, %f302;
	mul.f32 	%f305, %f304, %f303;
	add.f32 	%f306, %f294, %f305;
	mov.b32 	%r60, %f306;
	shfl.sync.bfly.b32	%r61|%p8, %r60, 16, 31, -1;
	mov.b32 	%f307, %r61;
	add.f32 	%f308, %f306, %f307;
	mov.b32 	%r62, %f308;
	shfl.sync.bfly.b32	%r63|%p9, %r62, 8, 31, -1;
	mov.b32 	%f309, %r63;
	add.f32 	%f310, %f308, %f309;
	mov.b32 	%r64, %f310;
	shfl.sync.bfly.b32	%r65|%p10, %r64, 4, 31, -1;
	mov.b32 	%f311, %r65;
	add.f32 	%f312, %f310, %f311;
	mov.b32 	%r66, %f312;
	shfl.sync.bfly.b32	%r67|%p11, %r66, 2, 31, -1;
	mov.b32 	%f313, %r67;
	add.f32 	%f314, %f312, %f313;
	mov.b32 	%r68, %f314;
	shfl.sync.bfly.b32	%r69|%p12, %r68, 1, 31, -1;
	mov.b32 	%f315, %r69;
	add.f32 	%f316, %f314, %f315;
	div.rn.f32 	%f317, %f65, %f316;
	div.rn.f32 	%f318, %f77, %f316;
	div.rn.f32 	%f319, %f89, %f316;
	div.rn.f32 	%f320, %f101, %f316;
	div.rn.f32 	%f321, %f113, %f316;
	div.rn.f32 	%f322, %f125, %f316;
	div.rn.f32 	%f323, %f137, %f316;
	div.rn.f32 	%f324, %f149, %f316;
	div.rn.f32 	%f325, %f161, %f316;
	div.rn.f32 	%f326, %f173, %f316;
	div.rn.f32 	%f327, %f185, %f316;
	div.rn.f32 	%f328, %f197, %f316;
	div.rn.f32 	%f329, %f209, %f316;
	div.rn.f32 	%f330, %f221, %f316;
	div.rn.f32 	%f331, %f233, %f316;
	div.rn.f32 	%f332, %f245, %f316;
	div.rn.f32 	%f333, %f257, %f316;
	div.rn.f32 	%f334, %f269, %f316;
	div.rn.f32 	%f335, %f281, %f316;
	div.rn.f32 	%f336, %f293, %f316;
	div.rn.f32 	%f337, %f305, %f316;
	mad.lo.s64 	%rd24, %rd27, %rd3, %rd5;
	shl.b64 	%rd25, %rd24, 2;
	add.s64 	%rd26, %rd6, %rd25;
	st.global.f32 	[%rd26], %f317;
	st.global.f32 	[%rd26+128], %f318;
	st.global.f32 	[%rd26+256], %f319;
	st.global.f32 	[%rd26+384], %f320;
	st.global.f32 	[%rd26+512], %f321;
	st.global.f32 	[%rd26+640], %f322;
	st.global.f32 	[%rd26+768], %f323;
	st.global.f32 	[%rd26+896], %f324;
	st.global.f32 	[%rd26+1024], %f325;
	st.global.f32 	[%rd26+1152], %f326;
	st.global.f32 	[%rd26+1280], %f327;
	st.global.f32 	[%rd26+1408], %f328;
	st.global.f32 	[%rd26+1536], %f329;
	st.global.f32 	[%rd26+1664], %f330;
	st.global.f32 	[%rd26+1792], %f331;
	st.global.f32 	[%rd26+1920], %f332;
	st.global.f32 	[%rd26+2048], %f333;
	st.global.f32 	[%rd26+2176], %f334;
	st.global.f32 	[%rd26+2304], %f335;
	st.global.f32 	[%rd26+2432], %f336;
	st.global.f32 	[%rd26+2560], %f337;
	add.s64 	%rd27, %rd27, %rd8;
	setp.lt.s64 	%p13, %rd27, %rd13;
	@%p13 bra 	$L__BB116_4;
$L__BB116_5:
	ret;

}
	// .globl	_Z15SoftmaxWarpImplI10DirectLoadIffE11DirectStoreIffEfLi1ELi21ELi32ELi1ELb1EL9Algorithm0EEvT_T0_ll
.visible .entry _Z15SoftmaxWarpImplI10DirectLoadIffE11DirectStoreIffEfLi1ELi21ELi32ELi1ELb1EL9Algorithm0EEvT_T0_ll(
	.param .align 8 .b8 _Z15SoftmaxWarpImplI10DirectLoadIffE11DirectStoreIffEfLi1ELi21ELi32ELi1ELb1EL9Algorithm0EEvT_T0_ll_param_0[16],
	.param .align 8 .b8 _Z15SoftmaxWarpImplI10DirectLoadIffE11DirectStoreIffEfLi1ELi21ELi32ELi1ELb1EL9Algorithm0EEvT_T0_ll_param_1[16],
	.param .u64 _Z15SoftmaxWarpImplI10DirectLoadIffE11DirectStoreIffEfLi1ELi21ELi32ELi1ELb1EL9Algorithm0EEvT_T0_ll_param_2,
	.param .u64 _Z15SoftmaxWarpImplI10DirectLoadIffE11DirectStoreIffEfLi1ELi21ELi32ELi1ELb1EL9Algorithm0EEvT_T0_ll_param_3
)
{
	.reg .pred 	%p<56>;
	.reg .b32 	%r<90>;
	.reg .b32 	%f<443>;
	.reg .b64 	%rd<49>;

	ld.param.u64 	%rd35, [_Z15SoftmaxWarpImplI10DirectLoadIffE11DirectStoreIffEfLi1ELi21ELi32ELi1ELb1EL9Algorithm0EEvT_T0_ll_param_1+8];
	ld.param.u64 	%rd34, [_Z15SoftmaxWarpImplI10DirectLoadIffE11DirectStoreIffEfLi1ELi21ELi32ELi1ELb1EL9Algorithm0EEvT_T0_ll_param_1];
	ld.param.u64 	%rd33, [_Z15SoftmaxWarpImplI10DirectLoadIffE11DirectStoreIffEfLi1ELi21ELi32ELi1ELb1EL9Algorithm0EEvT_T0_ll_param_0+8];
	ld.param.u64 	%rd32, [_Z15SoftmaxWarpImplI10DirectLoadIffE11DirectStoreIffEfLi1ELi21ELi32ELi1ELb1EL9Algorithm0EEvT_T0_ll_param_0];
	ld.param.u64 	%rd36, [_Z15SoftmaxWarpImplI10DirectLoadIffE11DirectStoreIffEfLi1ELi21ELi32ELi1ELb1EL9Algorithm0EEvT_T0_ll_param_2];
	ld.param.u64 	%rd37, [_Z15SoftmaxWarpImplI10DirectLoadIffE11DirectStoreIffEfLi1ELi21ELi32ELi1ELb1EL9Algorithm0EEvT_T0_ll_param_3];
	setp.lt.s64 	%p1, %rd37, 673;
	@%p1 bra 	$L__BB117_2;
	mov.u64 	%rd38, $str;
	cvta.global.u64 	%rd39, %rd38;
	mov.u64 	%rd40, $str$1;
	cvta.global.u64 	%rd41, %rd40;
	mov.u64 	%rd42, __unnamed_118;
	cvta.global.u64 	%rd43, %rd42;
	{ // callseq 117, 0
	.param .b64 param0;
	st.param.b64 	[param0], %rd39;
	.param .b64 param1;
	st.param.b64 	[param1], %rd41;
	.param .b32 param2;
	st.param.b32 	[param2], 358;
	.param .b64 param3;
	st.param.b64 	[param3], %rd43;
	.param .b64 param4;
	st.param.b64 	[param4], 1;
	call.uni 
	__assertfail, 
	(
	param0, 
	param1, 
	param2, 
	param3, 
	param4
	);
	} // callseq 117
$L__BB117_2:
	mov.u32 	%r2, %nctaid.x;
	mov.u32 	%r3, %ntid.y;
	mul.lo.s32 	%r1, %r2, %r3;
	mov.u32 	%r4, %ctaid.x;
	mov.u32 	%r5, %tid.y;
	mad.lo.s32 	%r6, %r4, %r3, %r5;
	cvt.s64.s32 	%rd48, %r6;
	setp.le.s64 	%p2, %rd36, %rd48;
	@%p2 bra 	$L__BB117_89;
	mov.u32 	%r7, %tid.x;
	cvt.u64.u32 	%rd4, %r7;
	add.s32 	%r8, %r7, 32;
	cvt.u64.u32 	%rd5, %r8;
	add.s32 	%r9, %r7, 64;
	cvt.u64.u32 	%rd6, %r9;
	add.s32 	%r10, %r7, 96;
	cvt.u64.u32 	%rd7, %r10;
	add.s32 	%r11, %r7, 128;
	cvt.u64.u32 	%rd8, %r11;
	add.s32 	%r12, %r7, 160;
	cvt.u64.u32 	%rd9, %r12;
	add.s32 	%r13, %r7, 192;
	cvt.u64.u32 	%rd10, %r13;
	add.s32 	%r14, %r7, 224;
	cvt.u64.u32 	%rd11, %r14;
	add.s32 	%r15, %r7, 256;
	cvt.u64.u32 	%rd12, %r15;
	add.s32 	%r16, %r7, 288;
	cvt.u64.u32 	%rd13, %r16;
	add.s32 	%r17, %r7, 320;
	cvt.u64.u32 	%rd14, %r17;
	add.s32 	%r18, %r7, 352;
	cvt.u64.u32 	%rd15, %r18;
	add.s32 	%r19, %r7, 384;
	cvt.u64.u32 	%rd16, %r19;
	add.s32 	%r20, %r7, 416;
	cvt.u64.u32 	%rd17, %r20;
	add.s32 	%r21, %r7, 448;
	cvt.u64.u32 	%rd18, %r21;
	add.s32 	%r22, %r7, 480;
	cvt.u64.u32 	%rd19, %r22;
	add.s32 	%r23, %r7, 512;
	cvt.u64.u32 	%rd20, %r23;
	add.s32 	%r24, %r7, 544;
	cvt.u64.u32 	%rd21, %r24;
	add.s32 	%r25, %r7, 576;
	cvt.u64.u32 	%rd22, %r25;
	add.s32 	%r26, %r7, 608;
	cvt.u64.u32 	%rd23, %r26;
	add.s32 	%r27, %r7, 640;
	cvt.u64.u32 	%rd24, %r27;
	cvta.to.global.u64 	%rd25, %rd34;
	cvta.to.global.u64 	%rd26, %rd32;
	cvt.s64.s32 	%rd27, %r1;
$L__BB117_4:
	setp.le.s64 	%p3, %rd37, %rd4;
	mad.lo.s64 	%rd44, %rd48, %rd33, %rd4;
	shl.b64 	%rd45, %rd44, 2;
	add.s64 	%rd29, %rd26, %rd45;
	mov.f32 	%f401, 0fFF800000;
	mov.f32 	%f404, %f401;
	@%p3 bra 	$L__BB117_6;
	ld.global.f32 	%f401, [%rd29];
	max.f32 	%f404, %f401, 0fFF800000;
$L__BB117_6:
	setp.le.s64 	%p4, %rd37, %rd5;
	mov.f32 	%f403, 0fFF800000;
	@%p4 bra 	$L__BB117_8;
	ld.global.f32 	%f403, [%rd29+128];
	max.f32 	%f404, %f404, %f403;
$L__BB117_8:
	setp.le.s64 	%p5, %rd37, %rd6;
	mov.f32 	%f405, 0fFF800000;
	@%p5 bra 	$L__BB117_10;
	ld.global.f32 	%f405, [%rd29+256];
	max.f32 	%f404, %f404, %f405;
$L__BB117_10:
	setp.le.s64 	%p6, %rd37, %rd7;
	mov.f32 	%f407, 0fFF800000;
	@%p6 bra 	$L__BB117_12;
	ld.global.f32 	%f407, [%rd29+384];
	max.f32 	%f404, %f404, %f407;
$L__BB117_12:
	setp.le.s64 	%p7, %rd37, %rd8;
	mov.f32 	%f409, 0fFF800000;
	@%p7 bra 	$L__BB117_14;
	ld.global.f32 	%f409, [%rd29+512];
	max.f32 	%f404, %f404, %f409;
$L__BB117_14:
	setp.le.s64 	%p8, %rd37, %rd9;
	mov.f32 	%f411, 0fFF800000;
	@%p8 bra 	$L__BB117_16;
	ld.global.f32 	%f411, [%rd29+640];
	max.f32 	%f404, %f404, %f411;
$L__BB117_16:
	setp.le.s64 	%p9, %rd37, %rd10;
	mov.f32 	%f413, 0fFF800000;
	@%p9 bra 	$L__BB117_18;
	ld.global.f32 	%f413, [%rd29+768];
	max.f32 	%f404, %f404, %f413;
$L__BB117_18:
	setp.le.s64 	%p10, %rd37, %rd11;
	mov.f32 	%f415, 0fFF800000;
	@%p10 bra 	$L__BB117_20;
	ld.global.f32 	%f415, [%rd29+896];
	max.f32 	%f404, %f404, %f415;
$L__BB117_20:
	setp.le.s64 	%p11, %rd37, %rd12;
	mov.f32 	%f417, 0fFF800000;
	@%p11 bra 	$L__BB117_22;
	ld.global.f32 	%f417, [%rd29+1024];
	max.f32 	%f404, %f404, %f417;
$L__BB117_22:
	setp.le.s64 	%p12, %rd37, %rd13;
	mov.f32 	%f419, 0fFF800000;
	@%p12 bra 	$L__BB117_24;
	ld.global.f32 	%f419, [%rd29+1152];
	max.f32 	%f404, %f404, %f419;
$L__BB117_24:
	setp.le.s64 	%p13, %rd37, %rd14;
	mov.f32 	%f421, 0fFF800000;
	@%p13 bra 	$L__BB117_26;
	ld.global.f32 	%f421, [%rd29+1280];
	max.f32 	%f404, %f404, %f421;
$L__BB117_26:
	setp.le.s64 	%p14, %rd37, %rd15;
	mov.f32 	%f423, 0fFF800000;
	@%p14 bra 	$L__BB117_28;
	ld.global.f32 	%f423, [%rd29+1408];
	max.f32 	%f404, %f404, %f423;
$L__BB117_28:
	setp.le.s64 	%p15, %rd37, %rd16;
	mov.f32 	%f425, 0fFF800000;
	@%p15 bra 	$L__BB117_30;
	ld.global.f32 	%f425, [%rd29+1536];
	max.f32 	%f404, %f404, %f425;
$L__BB117_30:
	setp.le.s64 	%p16, %rd37, %rd17;
	mov.f32 	%f427, 0fFF800000;
	@%p16 bra 	$L__BB117_32;
	ld.global.f32 	%f427, [%rd29+1664];
	max.f32 	%f404, %f404, %f427;
$L__BB117_32:
	setp.le.s64 	%p17, %rd37, %rd18;
	mov.f32 	%f429, 0fFF800000;
	@%p17 bra 	$L__BB117_34;
	ld.global.f32 	%f429, [%rd29+1792];
	max.f32 	%f404, %f404, %f429;
$L__BB117_34:
	setp.le.s64 	%p18, %rd37, %rd19;
	mov.f32 	%f431, 0fFF800000;
	@%p18 bra 	$L__BB117_36;
	ld.global.f32 	%f431, [%rd29+1920];
	max.f32 	%f404, %f404, %f431;
$L__BB117_36:
	setp.le.s64 	%p19, %rd37, %rd20;
	mov.f32 	%f433, 0fFF800000;
	@%p19 bra 	$L__BB117_38;
	ld.global.f32 	%f433, [%rd29+2048];
	max.f32 	%f404, %f404, %f433;
$L__BB117_38:
	setp.le.s64 	%p20, %rd37, %rd21;
	mov.f32 	%f435, 0fFF800000;
	@%p20 bra 	$L__BB117_40;
	ld.global.f32 	%f435, [%rd29+2176];
	max.f32 	%f404, %f404, %f435;
$L__BB117_40:
	setp.le.s64 	%p21, %rd37, %rd22;
	mov.f32 	%f437, 0fFF800000;
	@%p21 bra 	$L__BB117_42;
	ld.global.f32 	%f437, [%rd29+2304];
	max.f32 	%f404, %f404, %f437;
$L__BB117_42:
	setp.le.s64 	%p22, %rd37, %rd23;
	mov.f32 	%f439, 0fFF800000;
	@%p22 bra 	$L__BB117_44;
	ld.global.f32 	%f439, [%rd29+2432];
	max.f32 	%f404, %f404, %f439;
$L__BB117_44:
	setp.le.s64 	%p23, %rd37, %rd24;
	mov.f32 	%f441, 0fFF800000;
	@%p23 bra 	$L__BB117_46;
	ld.global.f32 	%f441, [%rd29+2560];
	max.f32 	%f404, %f404, %f441;
$L__BB117_46:
	setp.le.s64 	%p24, %rd37, %rd4;
	mov.b32 	%r28, %f404;
	shfl.sync.bfly.b32	%r29|%p25, %r28, 16, 31, -1;
	mov.b32 	%f127, %r29;
	max.f32 	%f128, %f404, %f127;
	mov.b32 	%r30, %f128;
	shfl.sync.bfly.b32	%r31|%p26, %r30, 8, 31, -1;
	mov.b32 	%f129, %r31;
	max.f32 	%f130, %f128, %f129;
	mov.b32 	%r32, %f130;
	shfl.sync.bfly.b32	%r33|%p27, %r32, 4, 31, -1;
	mov.b32 	%f131, %r33;
	max.f32 	%f132, %f130, %f131;
	mov.b32 	%r34, %f132;
	shfl.sync.bfly.b32	%r35|%p28, %r34, 2, 31, -1;
	mov.b32 	%f133, %r35;
	max.f32 	%f134, %f132, %f133;
	mov.b32 	%r36, %f134;
	shfl.sync.bfly.b32	%r37|%p29, %r36, 1, 31, -1;
	mov.b32 	%f135, %r37;
	max.f32 	%f136, %f134, %f135;
	sub.f32 	%f137, %f401, %f136;
	fma.rn.f32 	%f138, %f137, 0f3BBB989D, 0f3F000000;
	cvt.sat.f32.f32 	%f139, %f138;
	mov.f32 	%f140, 0f4B400001;
	mov.f32 	%f141, 0f437C0000;
	fma.rm.f32 	%f142, %f139, %f141, %f140;
	add.f32 	%f143, %f142, 0fCB40007F;
	neg.f32 	%f144, %f143;
	fma.rn.f32 	%f145, %f137, 0f3FB8AA3B, %f144;
	fma.rn.f32 	%f146, %f137, 0f32A57060, %f145;
	mov.b32 	%r38, %f142;
	shl.b32 	%r39, %r38, 23;
	mov.b32 	%f147, %r39;
	ex2.approx.ftz.f32 	%f148, %f146;
	mul.f32 	%f149, %f148, %f147;
	add.f32 	%f150, %f149, 0f00000000;
	sub.f32 	%f151, %f403, %f136;
	fma.rn.f32 	%f152, %f151, 0f3BBB989D, 0f3F000000;
	cvt.sat.f32.f32 	%f153, %f152;
	fma.rm.f32 	%f154, %f153, %f141, %f140;
	add.f32 	%f155, %f154, 0fCB40007F;
	neg.f32 	%f156, %f155;
	fma.rn.f32 	%f157, %f151, 0f3FB8AA3B, %f156;
	fma.rn.f32 	%f158, %f151, 0f32A57060, %f157;
	mov.b32 	%r40, %f154;
	shl.b32 	%r41, %r40, 23;
	mov.b32 	%f159, %r41;
	ex2.approx.ftz.f32 	%f160, %f158;
	mul.f32 	%f161, %f160, %f159;
	add.f32 	%f162, %f150, %f161;
	sub.f32 	%f163, %f405, %f136;
	fma.rn.f32 	%f164, %f163, 0f3BBB989D, 0f3F000000;
	cvt.sat.f32.f32 	%f165, %f164;
	fma.rm.f32 	%f166, %f165, %f141, %f140;
	add.f32 	%f167, %f166, 0fCB40007F;
	neg.f32 	%f168, %f167;
	fma.rn.f32 	%f169, %f163, 0f3FB8AA3B, %f168;
	fma.rn.f32 	%f170, %f163, 0f32A57060, %f169;
	mov.b32 	%r42, %f166;
	shl.b32 	%r43, %r42, 23;
	mov.b32 	%f171, %r43;
	ex2.approx.ftz.f32 	%f172, %f170;
	mul.f32 	%f173, %f172, %f171;
	add.f32 	%f174, %f162, %f173;
	sub.f32 	%f175, %f407, %f136;
	fma.rn.f32 	%f176, %f175, 0f3BBB989D, 0f3F000000;
	cvt.sat.f32.f32 	%f177, %f176;
	fma.rm.f32 	%f178, %f177, %f141, %f140;
	add.f32 	%f179, %f178, 0fCB40007F;
	neg.f32 	%f180, %f179;
	fma.rn.f32 	%f181, %f175, 0f3FB8AA3B, %f180;
	fma.rn.f32 	%f182, %f175, 0f32A57060, %f181;
	mov.b32 	%r44, %f178;
	shl.b32 	%r45, %r44, 23;
	mov.b32 	%f183, %r45;
	ex2.approx.ftz.f32 	%f184, %f182;
	mul.f32 	%f185, %f184, %f183;
	add.f32 	%f186, %f174, %f185;
	sub.f32 	%f187, %f409, %f136;
	fma.rn.f32 	%f188, %f187, 0f3BBB989D, 0f3F000000;
	cvt.sat.f32.f32 	%f189, %f188;
	fma.rm.f32 	%f190, %f189, %f141, %f140;
	add.f32 	%f191, %f190, 0fCB40007F;
	neg.f32 	%f192, %f191;
	fma.rn.f32 	%f193, %f187, 0f3FB8AA3B, %f192;
	fma.rn.f32 	%f194, %f187, 0f32A57060, %f193;
	mov.b32 	%r46, %f190;
	shl.b32 	%r47, %r46, 23;
	mov.b32 	%f195, %r47;
	ex2.approx.ftz.f32 	%f196, %f194;
	mul.f32 	%f197, %f196, %f195;
	add.f32 	%f198, %f186, %f197;
	sub.f32 	%f199, %f411, %f136;
	fma.rn.f32 	%f200, %f199, 0f3BBB989D, 0f3F000000;
	cvt.sat.f32.f32 	%f201, %f200;
	fma.rm.f32 	%f202, %f201, %f141, %f140;
	add.f32 	%f203, %f202, 0fCB40007F;
	neg.f32 	%f204, %f203;
	fma.rn.f32 	%f205, %f199, 0f3FB8AA3B, %f204;
	fma.rn.f32 	%f206, %f199, 0f32A57060, %f205;
	mov.b32 	%r48, %f202;
	shl.b32 	%r49, %r48, 23;
	mov.b32 	%f207, %r49;
	ex2.approx.ftz.f32 	%f208, %f206;
	mul.f32 	%f209, %f208, %f207;
	add.f32 	%f210, %f198, %f209;
	sub.f32 	%f211, %f413, %f136;
	fma.rn.f32 	%f212, %f211, 0f3BBB989D, 0f3F000000;
	cvt.sat.f32.f32 	%f213, %f212;
	fma.rm.f32 	%f214, %f213, %f141, %f140;
	add.f32 	%f215, %f214, 0fCB40007F;
	neg.f32 	%f216, %f215;
	fma.rn.f32 	%f217, %f211, 0f3FB8AA3B, %f216;
	fma.rn.f32 	%f218, %f211, 0f32A57060, %f217;
	mov.b32 	%r50, %f214;
	shl.b32 	%r51, %r50, 23;
	mov.b32 	%f219, %r51;
	ex2.approx.ftz.f32 	%f220, %f218;
	mul.f32 	%f221, %f220, %f219;
	add.f32 	%f222, %f210, %f221;
	sub.f32 	%f223, %f415, %f136;
	fma.rn.f32 	%f224, %f223, 0f3BBB989D, 0f3F000000;
	cvt.sat.f32.f32 	%f225, %f224;
	fma.rm.f32 	%f226, %f225, %f141, %f140;
	add.f32 	%f227, %f226, 0fCB40007F;
	neg.f32 	%f228, %f227;
	fma.rn.f32 	%f229, %f223, 0f3FB8AA3B, %f228;
	fma.rn.f32 	%f230, %f223, 0f32A57060, %f229;
	mov.b32 	%r52, %f226;
	shl.b32 	%r53, %r52, 23;
	mov.b32 	%f231, %r53;
	ex2.approx.ftz.f32 	%f232, %f230;
	mul.f32 	%f233, %f232, %f231;
	add.f32 	%f234, %f222, %f233;
	sub.f32 	%f235, %f417, %f136;
	fma.rn.f32 	%f236, %f235, 0f3BBB989D, 0f3F000000;
	cvt.sat.f32.f32 	%f237, %f236;
	fma.rm.f32 	%f238, %f237, %f141, %f140;
	add.f32 	%f239, %f238, 0fCB40007F;
	neg.f32 	%f240, %f239;
	fma.rn.f32 	%f241, %f235, 0f3FB8AA3B, %f240;
	fma.rn.f32 	%f242, %f235, 0f32A57060, %f241;
	mov.b32 	%r54, %f238;
	shl.b32 	%r55, %r54, 23;
	mov.b32 	%f243, %r55;
	ex2.approx.ftz.f32 	%f244, %f242;
	mul.f32 	%f245, %f244, %f243;
	add.f32 	%f246, %f234, %f245;
	sub.f32 	%f247, %f419, %f136;
	fma.rn.f32 	%f248, %f247, 0f3BBB989D, 0f3F000000;
	cvt.sat.f32.f32 	%f249, %f248;
	fma.rm.f32 	%f250, %f249, %f141, %f140;
	add.f32 	%f251, %f250, 0fCB40007F;
	neg.f32 	%f252, %f251;
	fma.rn.f32 	%f253, %f247, 0f3FB8AA3B, %f252;
	fma.rn.f32 	%f254, %f247, 0f32A57060, %f253;
	mov.b32 	%r56, %f250;
	shl.b32 	%r57, %r56, 23;
	mov.b32 	%f255, %r57;
	ex2.approx.ftz.f32 	%f256, %f254;
	mul.f32 	%f257, %f256, %f255;
	add.f32 	%f258, %f246, %f257;
	sub.f32 	%f259, %f421, %f136;
	fma.rn.f32 	%f260, %f259, 0f3BBB989D, 0f3F000000;
	cvt.sat.f32.f32 	%f261, %f260;
	fma.rm.f32 	%f262, %f261, %f141, %f140;
	add.f32 	%f263, %f262, 0fCB40007F;
	neg.f32 	%f264, %f263;
	fma.rn.f32 	%f265, %f259, 0f3FB8AA3B, %f264;
	fma.rn.f32 	%f266, %f259, 0f32A57060, %f265;
	mov.b32 	%r58, %f262;
	shl.b32 	%r59, %r58, 23;
	mov.b32 	%f267, %r59;
	ex2.approx.ftz.f32 	%f268, %f266;
	mul.f32 	%f269, %f268, %f267;
	add.f32 	%f270, %f258, %f269;
	sub.f32 	%f271, %f423, %f136;
	fma.rn.f32 	%f272, %f271, 0f3BBB989D, 0f3F000000;
	cvt.sat.f32.f32 	%f273, %f272;
	fma.rm.f32 	%f274, %f273, %f141, %f140;
	add.f32 	%f275, %f274, 0fCB40007F;
	neg.f32 	%f276, %f275;
	fma.rn.f32 	%f277, %f271, 0f3FB8AA3B, %f276;
	fma.rn.f32 	%f278, %f271, 0f32A57060, %f277;
	mov.b32 	%r60, %f274;
	shl.b32 	%r61, %r60, 23;
	mov.b32 	%f279, %r61;
	ex2.approx.ftz.f32 	%f280, %f278;
	mul.f32 	%f281, %f280, %f279;
	add.f32 	%f282, %f270, %f281;
	sub.f32 	%f283, %f425, %f136;
	fma.rn.f32 	%f284, %f283, 0f3BBB989D, 0f3F000000;
	cvt.sat.f32.f32 	%f285, %f284;
	fma.rm.f32 	%f286, %f285, %f141, %f140;
	add.f32 	%f287, %f286, 0fCB40007F;
	neg.f32 	%f288, %f287;
	fma.rn.f32 	%f289, %f283, 0f3FB8AA3B, %f288;
	fma.rn.f32 	%f290, %f283, 0f32A57060, %f289;
	mov.b32 	%r62, %f286;
	shl.b32 	%r63, %r62, 23;
	mov.b32 	%f291, %r63;
	ex2.approx.ftz.f32 	%f292, %f290;
	mul.f32 	%f293, %f292, %f291;
	add.f32 	%f294, %f282, %f293;
	sub.f32 	%f295, %f427, %f136;
	fma.rn.f32 	%f296, %f295, 0f3BBB989D, 0f3F000000;
	cvt.sat.f32.f32 	%f297, %f296;
	fma.rm.f32 	%f298, %f297, %f141, %f140;
	add.f32 	%f299, %f298, 0fCB40007F;
	neg.f32 	%f300, %f299;
	fma.rn.f32 	%f301, %f295, 0f3FB8AA3B, %f300;
	fma.rn.f32 	%f302, %f295, 0f32A57060, %f301;
	mov.b32 	%r64, %f298;
	shl.b32 	%r65, %r64, 23;
	mov.b32 	%f303, %r65;
	ex2.approx.ftz.f32 	%f304, %f302;
	mul.f32 	%f305, %f304, %f303;
	add.f32 	%f306, %f294, %f305;
	sub.f32 	%f307, %f429, %f136;
	fma.rn.f32 	%f308, %f307, 0f3BBB989D, 0f3F000000;
	cvt.sat.f32.f32 	%f309, %f308;
	fma.rm.f32 	%f310, %f309, %f141, %f140;
	add.f32 	%f311, %f310, 0fCB40007F;
	neg.f32 	%f312, %f311;
	fma.rn.f32 	%f313, %f307, 0f3FB8AA3B, %f312;
	fma.rn.f32 	%f314, %f307, 0f32A57060, %f313;
	mov.b32 	%r66, %f310;
	shl.b32 	%r67, %r66, 23;
	mov.b32 	%f315, %r67;
	ex2.approx.ftz.f32 	%f316, %f314;
	mul.f32 	%f317, %f316, %f315;
	add.f32 	%f318, %f306, %f317;
	sub.f32 	%f319, %f431, %f136;
	fma.rn.f32 	%f320, %f319, 0f3BBB989D, 0f3F000000;
	cvt.sat.f32.f32 	%f321, %f320;
	fma.rm.f32 	%f322, %f321, %f141, %f140;
	add.f32 	%f323, %f322, 0fCB40007F;
	neg.f32 	%f324, %f323;
	fma.rn.f32 	%f325, %f319, 0f3FB8AA3B, %f324;
	fma.rn.f32 	%f326, %f319, 0f32A57060, %f325;
	mov.b32 	%r68, %f322;
	shl.b32 	%r69, %r68, 23;
	mov.b32 	%f327, %r69;
	ex2.approx.ftz.f32 	%f328, %f326;
	mul.f32 	%f329, %f328, %f327;
	add.f32 	%f330, %f318, %f329;
	sub.f32 	%f331, %f433, %f136;
	fma.rn.f32 	%f332, %f331, 0f3BBB989D, 0f3F000000;
	cvt.sat.f32.f32 	%f333, %f332;
	fma.rm.f32 	%f334, %f333, %f141, %f140;
	add.f32 	%f335, %f334, 0fCB40007F;
	neg.f32 	%f336, %f335;
	fma.rn.f32 	%f337, %f331, 0f3FB8AA3B, %f336;
	fma.rn.f32 	%f338, %f331, 0f32A57060, %f337;
	mov.b32 	%r70, %f334;
	shl.b32 	%r71, %r70, 23;
	mov.b32 	%f339, %r71;
	ex2.approx.ftz.f32 	%f340, %f338;
	mul.f32 	%f341, %f340, %f339;
	add.f32 	%f342, %f330, %f341;
	sub.f32 	%f343, %f435, %f136;
	fma.rn.f32 	%f344, %f343, 0f3BBB989D, 0f3F000000;
	cvt.sat.f32.f32 	%f345, %f344;
	fma.rm.f32 	%f346, %f345, %f141, %f140;
	add.f32 	%f347, %f346, 0fCB40007F;
	neg.f32 	%f348, %f347;
	fma.rn.f32 	%f349, %f343, 0f3FB8AA3B, %f348;
	fma.rn.f32 	%f350, %f343, 0f32A57060, %f349;
	mov.b32 	%r72, %f346;
	shl.b32 	%r73, %r72, 23;
	mov.b32 	%f351, %r73;
	ex2.approx.ftz.f32 	%f352, %f350;
	mul.f32 	%f353, %f352, %f351;
	add.f32 	%f354, %f342, %f353;
	sub.f32 	%f355, %f437, %f136;
	fma.rn.f32 	%f356, %f355, 0f3BBB989D, 0f3F000000;
	cvt.sat.f32.f32 	%f357, %f356;
	fma.rm.f32 	%f358, %f357, %f141, %f140;
	add.f32 	%f359, %f358, 0fCB40007F;
	neg.f32 	%f360, %f359;
	fma.rn.f32 	%f361, %f355, 0f3FB8AA3B, %f360;
	fma.rn.f32 	%f362, %f355, 0f32A57060, %f361;
	mov.b32 	%r74, %f358;
	shl.b32 	%r75, %r74, 23;
	mov.b32 	%f363, %r75;
	ex2.approx.ftz.f32 	%f364, %f362;
	mul.f32 	%f365, %f364, %f363;
	add.f32 	%f366, %f354, %f365;
	sub.f32 	%f367, %f439, %f136;
	fma.rn.f32 	%f368, %f367, 0f3BBB989D, 0f3F000000;
	cvt.sat.f32.f32 	%f369, %f368;
	fma.rm.f32 	%f370, %f369, %f141, %f140;
	add.f32 	%f371, %f370, 0fCB40007F;
	neg.f32 	%f372, %f371;
	fma.rn.f32 	%f373, %f367, 0f3FB8AA3B, %f372;
	fma.rn.f32 	%f374, %f367, 0f32A57060, %f373;
	mov.b32 	%r76, %f370;
	shl.b32 	%r77, %r76, 23;
	mov.b32 	%f375, %r77;
	ex2.approx.ftz.f32 	%f376, %f374;
	mul.f32 	%f377, %f376, %f375;
	add.f32 	%f378, %f366, %f377;
	sub.f32 	%f379, %f441, %f136;
	fma.rn.f32 	%f380, %f379, 0f3BBB989D, 0f3F000000;
	cvt.sat.f32.f32 	%f381, %f380;
	fma.rm.f32 	%f382, %f381, %f141, %f140;
	add.f32 	%f383, %f382, 0fCB40007F;
	neg.f32 	%f384, %f383;
	fma.rn.f32 	%f385, %f379, 0f3FB8AA3B, %f384;
	fma.rn.f32 	%f386, %f379, 0f32A57060, %f385;
	mov.b32 	%r78, %f382;
	shl.b32 	%r79, %r78, 23;
	mov.b32 	%f387, %r79;
	ex2.approx.ftz.f32 	%f388, %f386;
	mul.f32 	%f389, %f388, %f387;
	add.f32 	%f390, %f378, %f389;
	mov.b32 	%r80, %f390;
	shfl.sync.bfly.b32	%r81|%p30, %r80, 16, 31, -1;
	mov.b32 	%f391, %r81;
	add.f32 	%f392, %f390, %f391;
	mov.b32 	%r82, %f392;
	shfl.sync.bfly.b32	%r83|%p31, %r82, 8, 31, -1;
	mov.b32 	%f393, %r83;
	add.f32 	%f394, %f392, %f393;
	mov.b32 	%r84, %f394;
	shfl.sync.bfly.b32	%r85|%p32, %r84, 4, 31, -1;
	mov.b32 	%f395, %r85;
	add.f32 	%f396, %f394, %f395;
	mov.b32 	%r86, %f396;
	shfl.sync.bfly.b32	%r87|%p33, %r86, 2, 31, -1;
	mov.b32 	%f397, %r87;
	add.f32 	%f398, %f396, %f397;
	mov.b32 	%r88, %f398;
	shfl.sync.bfly.b32	%r89|%p34, %r88, 1, 31, -1;
	mov.b32 	%f399, %r89;
	add.f32 	%f400, %f398, %f399;
	div.rn.f32 	%f85, %f149, %f400;
	div.rn.f32 	%f86, %f161, %f400;
	div.rn.f32 	%f87, %f173, %f400;
	div.rn.f32 	%f88, %f185, %f400;
	div.rn.f32 	%f89, %f197, %f400;
	div.rn.f32 	%f90, %f209, %f400;
	div.rn.f32 	%f91, %f221, %f400;
	div.rn.f32 	%f92, %f233, %f400;
	div.rn.f32 	%f93, %f245, %f400;
	div.rn.f32 	%f94, %f257, %f400;
	div.rn.f32 	%f95, %f269, %f400;
	div.rn.f32 	%f96, %f281, %f400;
	div.rn.f32 	%f97, %f293, %f400;
	div.rn.f32 	%f98, %f305, %f400;
	div.rn.f32 	%f99, %f317, %f400;
	div.rn.f32 	%f100, %f329, %f400;
	div.rn.f32 	%f101, %f341, %f400;
	div.rn.f32 	%f102, %f353, %f400;
	div.rn.f32 	%f103, %f365, %f400;
	div.rn.f32 	%f104, %f377, %f400;
	div.rn.f32 	%f105, %f389, %f400;
	mad.lo.s64 	%rd46, %rd48, %rd35, %rd4;
	shl.b64 	%rd47, %rd46, 2;
	add.s64 	%rd30, %rd25, %rd47;
	@%p24 bra 	$L__BB117_48;
	st.global.f32 	[%rd30], %f85;
$L__BB117_48:
	setp.le.s64 	%p35, %rd37, %rd5;
	@%p35 bra 	$L__BB117_50;
	st.global.f32 	[%rd30+128], %f86;
$L__BB117_50:
	setp.le.s64 	%p36, %rd37, %rd6;
	@%p36 bra 	$L__BB117_52;
	st.global.f32 	[%rd30+256], %f87;
$L__BB117_52:
	setp.le.s64 	%p37, %rd37, %rd7;
	@%p37 bra 	$L__BB117_54;
	st.global.f32 	[%rd30+384], %f88;
$L__BB117_54:
	setp.le.s64 	%p38, %rd37, %rd8;
	@%p38 bra 	$L__BB117_56;
	st.global.f32 	[%rd30+512], %f89;
$L__BB117_56:
	setp.le.s64 	%p39, %rd37, %rd9;
	@%p39 bra 	$L__BB117_58;
	st.global.f32 	[%rd30+640], %f90;
$L__BB117_58:
	setp.le.s64 	%p40, %rd37, %rd10;
	@%p40 bra 	$L__BB117_60;
	st.global.f32 	[%rd30+768], %f91;
$L__BB117_60:
	setp.le.s64 	%p41, %rd37, %rd11;
	@%p41 bra 	$L__BB117_62;
	st.global.f32 	[%rd30+896], %f92;
$L__BB117_62:
	setp.le.s64 	%p42, %rd37, %rd12;
	@%p42 bra 	$L__BB117_64;
	st.global.f32 	[%rd30+1024], %f93;
$L__BB117_64:
	setp.le.s64 	%p43, %rd37, %rd13;
	@%p43 bra 	$L__BB117_66;
	st.global.f32 	[%rd30+1152], %f94;
$L__BB117_66:
	setp.le.s64 	%p44, %rd37, %rd14;
	@%p44 bra 	$L__BB117_68;
	st.global.f32 	[%rd30+1280], %f95;
$L__BB117_68:
	setp.le.s64 	%p45, %rd37, %rd15;
	@%p45 bra 	$L__BB117_70;
	st.global.f32 	[%rd30+1408], %f96;
$L__BB117_70:
	setp.le.s64 	%p46, %rd37, %rd16;
	@%p46 bra 	$L__BB117_72;
	st.global.f32 	[%rd30+1536], %f97;
$L__BB117_72:
	setp.le.s64 	%p47, %rd37, %rd17;
	@%p47 bra 	$L__BB117_74;
	st.global.f32 	[%rd30+1664], %f98;
$L__BB117_74:
	setp.le.s64 	%p48, %rd37, %rd18;
	@%p48 bra 	$L__BB117_76;
	st.global.f32 	[%rd30+1792], %f99;
$L__BB117_76:
	setp.le.s64 	%p49, %rd37, %rd19;
	@%p49 bra 	$L__BB117_78;
	st.global.f32 	[%rd30+1920], %f100;
$L__BB117_78:
	setp.le.s64 	%p50, %rd37, %rd20;
	@%p50 bra 	$L__BB117_80;
	st.global.f32 	[%rd30+2048], %f101;
$L__BB117_80:
	setp.le.s64 	%p51, %rd37, %rd21;
	@%p51 bra 	$L__BB117_82;
	st.global.f32 	[%rd30+2176], %f102;
$L__BB117_82:
	setp.le.s64 	%p52, %rd37, %rd22;
	@%p52 bra 	$L__BB117_84;
	st.global.f32 	[%rd30+2304], %f103;
$L__BB117_84:
	setp.le.s64 	%p53, %rd37, %rd23;
	@%p53 bra 	$L__BB117_86;
	st.global.f32 	[%rd30+2432], %f104;
$L__BB117_86:
	setp.le.s64 	%p54, %rd37, %rd24;
	@%p54 bra 	$L__BB117_88;
	st.global.f32 	[%rd30+2560], %f105;
$L__BB117_88:
	add.s64 	%rd48, %rd48, %rd27;
	setp.lt.s64 	%p55, %rd48, %rd36;
	@%p55 bra 	$L__BB117_4;
$L__BB117_89:
	ret;

}
	// .globl	_Z15SoftmaxWarpImplI10DirectLoadIffE11DirectStoreIffEfLi1ELi22ELi32ELi1ELb0EL9Algorithm0EEvT_T0_ll
.visible .entry _Z15SoftmaxWarpImplI10DirectLoadIffE11DirectStoreIffEfLi1ELi22ELi32ELi1ELb0EL9Algorithm0EEvT_T0_ll(
	.param .align 8 .b8 _Z15SoftmaxWarpImplI10DirectLoadIffE11DirectStoreIffEfLi1ELi22ELi32ELi1ELb0EL9Algorithm0EEvT_T0_ll_param_0[16],
	.param .align 8 .b8 _Z15SoftmaxWarpImplI10DirectLoadIffE11DirectStoreIffEfLi1ELi22ELi32ELi1ELb0EL9Algorithm0EEvT_T0_ll_param_1[16],
	.param .u64 _Z15SoftmaxWarpImplI10DirectLoadIffE11DirectStoreIffEfLi1ELi22ELi32ELi1ELb0EL9Algorithm0EEvT_T0_ll_param_2,
	.param .u64 _Z15SoftmaxWarpImplI10DirectLoadIffE11DirectStoreIffEfLi1ELi22ELi32ELi1ELb0EL9Algorithm0EEvT_T0_ll_param_3
)
{
	.reg .pred 	%p<14>;
	.reg .b32 	%r<72>;
	.reg .b32 	%f<353>;
	.reg .b64 	%rd<29>;

	ld.param.u64 	%rd13, [_Z15SoftmaxWarpImplI10DirectLoadIffE11DirectStoreIffEfLi1ELi22ELi32ELi1ELb0EL9Algorithm0EEvT_T0_ll_param_1+8];
	ld.param.u64 	%rd12, [_Z15SoftmaxWarpImplI10DirectLoadIffE11DirectStoreIffEfLi1ELi22ELi32ELi1ELb0EL9Algorithm0EEvT_T0_ll_param_1];
	ld.param.u64 	%rd11, [_Z15SoftmaxWarpImplI10DirectLoadIffE11DirectStoreIffEfLi1ELi22ELi32ELi1ELb0EL9Algorithm0EEvT_T0_ll_param_0+8];
	ld.param.u64 	%rd10, [_Z15SoftmaxWarpImplI10DirectLoadIffE11DirectStoreIffEfLi1ELi22ELi32ELi1ELb0EL9Algorithm0EEvT_T0_ll_param_0];
	ld.param.u64 	%rd14, [_Z15SoftmaxWarpImplI10DirectLoadIffE11DirectStoreIffEfLi1ELi22ELi32ELi1ELb0EL9Algorithm0EEvT_T0_ll_param_2];
	ld.param.u64 	%rd15, [_Z15SoftmaxWarpImplI10DirectLoadIffE11DirectStoreIffEfLi1ELi22ELi32ELi1ELb0EL9Algorithm0EEvT_T0_ll_param_3];
	setp.lt.s64 	%p1, %rd15, 705;
	@%p1 bra 	$L__BB118_2;
	mov.u64 	%rd16, $str;
	cvta.global.u64 	%rd17, %rd16;
	mov.u64 	%rd18, $str$1;
	cvta.global.u64 	%rd19, %rd18;
	mov.u64 	%rd20, __unnamed_119;
	cvta.global.u64 	%rd21, %rd20;
	{ // callseq 118, 0
	.param .b64 param0;
	st.param.b64 	[param0], %rd17;
	.param .b64 param1;
	st.param.b64 	[param1], %rd19;
	.param .b32 param2;
	st.param.b32 	[param2], 358;
	.param .b64 param3;
	st.param.b64 	[param3], %rd21;
	.param .b64 param4;
	st.param.b64 	[param4], 1;
	call.uni 
	__assertfail, 
	(
	param0, 
	param1, 
	param2, 
	param3, 
	param4
	);
	} // callseq 118
$L__BB118_2:
	mov.u32 	%r2, %nctaid.x;
	mov.u32 	%r3, %ntid.y;
	mul.lo.s32 	%r1, %r2, %r3;
	mov.u32 	%r4, %ctaid.x;
	mov.u32 	%r5, %tid.y;
	mad.lo.s32 	%r6, %r4, %r3, %r5;
	cvt.s64.s32 	%rd28, %r6;
	setp.le.s64 	%p2, %rd14, %rd28;
	@%p2 bra 	$L__BB118_5;
	mov.u32 	%r7, %tid.x;
	cvt.u64.u32 	%rd4, %r7;
	cvta.to.global.u64 	%rd5, %rd12;
	cvta.to.global.u64 	%rd6, %rd10;
	cvt.s64.s32 	%rd7, %r1;
$L__BB118_4:
	mad.lo.s64 	%rd22, %rd28, %rd11, %rd4;
	shl.b64 	%rd23, %rd22, 2;
	add.s64 	%rd24, %rd6, %rd23;
	ld.global.f32 	%f1, [%rd24];
	max.f32 	%f2, %f1, 0fFF800000;
	ld.global.f32 	%f3, [%rd24+128];
	max.f32 	%f4, %f2, %f3;
	ld.global.f32 	%f5, [%rd24+256];
	max.f32 	%f6, %f4, %f5;
	ld.global.f32 	%f7, [%rd24+384];
	max.f32 	%f8, %f6, %f7;
	ld.global.f32 	%f9, [%rd24+512];
	max.f32 	%f10, %f8, %f9;
	ld.global.f32 	%f11, [%rd24+640];
	max.f32 	%f12, %f10, %f11;
	ld.global.f32 	%f13, [%rd24+768];
	max.f32 	%f14, %f12, %f13;
	ld.global.f32 	%f15, [%rd24+896];
	max.f32 	%f16, %f14, %f15;
	ld.global.f32 	%f17, [%rd24+1024];
	max.f32 	%f18, %f16, %f17;
	ld.global.f32 	%f19, [%rd24+1152];
	max.f32 	%f20, %f18, %f19;
	ld.global.f32 	%f21, [%rd24+1280];
	max.f32 	%f22, %f20, %f21;
	ld.global.f32 	%f23, [%rd24+1408];
	max.f32 	%f24, %f22, %f23;
	ld.global.f32 	%f25, [%rd24+1536];
	max.f32 	%f26, %f24, %f25;
	ld.global.f32 	%f27, [%rd24+1664];
	max.f32 	%f28, %f26, %f27;
	ld.global.f32 	%f29, [%rd24+1792];
	max.f32 	%f30, %f28, %f29;
	ld.global.f32 	%f31, [%rd24+1920];
	max.f32 	%f32, %f30, %f31;
	ld.global.f32 	%f33, [%rd24+2048];
	max.f32 	%f34, %f32, %f33;
	ld.global.f32 	%f35, [%rd24+2176];
	max.f32 	%f36, %f34, %f35;
	ld.global.f32 	%f37, [%rd24+2304];
	max.f32 	%f38, %f36, %f37;
	ld.global.f32 	%f39, [%rd24+2432];
	max.f32 	%f40, %f38, %f39;
	ld.global.f32 	%f41, [%rd24+2560];
	max.f32 	%f42, %f40, %f41;
	ld.global.f32 	%f43, [%rd24+2688];
	max.f32 	%f44, %f42, %f43;
	mov.b32 	%r8, %f44;
	shfl.sync.bfly.b32	%r9|%p3, %r8, 16, 31, -1;
	mov.b32 	%f45, %r9;
	max.f32 	%f46, %f44, %f45;
	mov.b32 	%r10, %f46;
	shfl.sync.bfly.b32	%r11|%p4, %r10, 8, 31, -1;
	mov.b32 	%f47, %r11;
	max.f32 	%f48, %f46, %f47;
	mov.b32 	%r12, %f48;
	shfl.sync.bfly.b32	%r13|%p5, %r12, 4, 31, -1;
	mov.b32 	%f49, %r13;
	max.f32 	%f50, %f48, %f49;
	mov.b32 	%r14, %f50;
	shfl.sync.bfly.b32	%r15|%p6, %r14, 2, 31, -1;
	mov.b32 	%f51, %r15;
	max.f32 	%f52, %f50, %f51;
	mov.b32 	%r16, %f52;
	shfl.sync.bfly.b32	%r17|%p7, %r16, 1, 31, -1;
	mov.b32 	%f53, %r17;
	max.f32 	%f54, %f52, %f53;
	sub.f32 	%f55, %f1, %f54;
	fma.rn.f32 	%f56, %f55, 0f3BBB989D, 0f3F000000;
	cvt.sat.f32.f32 	%f57, %f56;
	mov.f32 	%f58, 0f4B400001;
	mov.f32 	%f59, 0f437C0000;
	fma.rm.f32 	%f60, %f57, %f59, %f58;
	add.f32 	%f61, %f60, 0fCB40007F;
	neg.f32 	%f62, %f61;
	fma.rn.f32 	%f63, %f55, 0f3FB8AA3B, %f62;
	fma.rn.f32 	%f64, %f55, 0f32A57060, %f63;
	mov.b32 	%r18, %f60;
	shl.b32 	%r19, %r18, 23;
	mov.b32 	%f65, %r19;
	ex2.approx.ftz.f32 	%f66, %f64;
	mul.f32 	%f67, %f66, %f65;
	add.f32 	%f68, %f67, 0f00000000;
	sub.f32 	%f69, %f3, %f54;
	fma.rn.f32 	%f70, %f69, 0f3BBB989D, 0f3F000000;
	cvt.sat.f32.f32 	%f71, %f70;
	fma.rm.f32 	%f72, %f71, %f59, %f58;
	add.f32 	%f73, %f72, 0fCB40007F;
	neg.f32 	%f74, %f73;
	fma.rn.f32 	%f75, %f69, 0f3FB8AA3B, %f74;
	fma.rn.f32 	%f76, %f69, 0f32A57060, %f75;
	mov.b32 	%r20, %f72;
	shl.b32 	%r21, %r20, 23;
	mov.b32 	%f77, %r21;
	ex2.approx.ftz.f32 	%f78, %f76;
	mul.f32 	%f79, %f78, %f77;
	add.f32 	%f80, %f68, %f79;
	sub.f32 	%f81, %f5, %f54;
	fma.rn.f32 	%f82, %f81, 0f3BBB989D, 0f3F000000;
	cvt.sat.f32.f32 	%f83, %f82;
	fma.rm.f32 	%f84, %f83, %f59, %f58;
	add.f32 	%f85, %f84, 0fCB40007F;
	neg.f32 	%f86, %f85;
	fma.rn.f32 	%f87, %f81, 0f3FB8AA3B, %f86;
	fma.rn.f32 	%f88, %f81, 0f32A57060, %f87;
	mov.b32 	%r22, %f84;
	shl.b32 	%r23, %r22, 23;
	mov.b32 	%f89, %r23;
	ex2.approx.ftz.f32 	%f90, %f88;
	mul.f32 	%f91, %f90, %f89;
	add.f32 	%f92, %f80, %f91;
	sub.f32 	%f93, %f7, %f54;
	fma.rn.f32 	%f94, %f93, 0f3BBB989D, 0f3F000000;
	cvt.sat.f32.f32 	%f95, %f94;
	fma.rm.f32 	%f96, %f95, %f59, %f58;
	add.f32 	%f97, %f96, 0fCB40007F;
	neg.f32 	%f98, %f97;
	fma.rn.f32 	%f99, %f93, 0f3FB8AA3B, %f98;
	fma.rn.f32 	%f100, %f93, 0f32A57060, %f99;
	mov.b32 	%r24, %f96;
	shl.b32 	%r25, %r24, 23;
	mov.b32 	%f101, %r25;
	ex2.approx.ftz.f32 	%f102, %f100;
	mul.f32 	%f103, %f102, %f101;
	add.f32 	%f104, %f92, %f103;
	sub.f32 	%f105, %f9, %f54;
	fma.rn.f32 	%f106, %f105, 0f3BBB989D, 0f3F000000;
	cvt.sat.f32.f32 	%f107, %f106;
	fma.rm.f32 	%f108, %f107, %f59, %f58;
	add.f32 	%f109, %f108, 0fCB40007F;
	neg.f32 	%f110, %f109;
	fma.rn.f32 	%f111, %f105, 0f3FB8AA3B, %f110;
	fma.rn.f32 	%f112, %f105, 0f32A57060, %f111;
	mov.b32 	%r26, %f108;
	shl.b32 	%r27, %r26, 23;
	mov.b32 	%f113, %r27;
	ex2.approx.ftz.f32 	%f114, %f112;
	mul.f32 	%f115, %f114, %f113;
	add.f32 	%f116, %f104, %f115;
	sub.f32 	%f117, %f11, %f54;
	fma.rn.f32 	%f118, %f117, 0f3BBB989D, 0f3F000000;
	cvt.sat.f32.f32 	%f119, %f118;
	fma.rm.f32 	%f120, %f119, %f59, %f58;
	add.f32 	%f121, %f120, 0fCB40007F;
	neg.f32 	%f122, %f121;
	fma.rn.f32 	%f123, %f117, 0f3FB8AA3B, %f122;
	fma.rn.f32 	%f124, %f117, 0f32A57060, %f123;
	mov.b32 	%r28, %f120;
	shl.b32 	%r29, %r28, 23;
	mov.b32 	%f125, %r29;
	ex2.approx.ftz.f32 	%f126, %f124;
	mul.f32 	%f127, %f126, %f125;
	add.f32 	%f128, %f116, %f127;
	sub.f32 	%f129, %f13, %f54;
	fma.rn.f32 	%f130, %f129, 0f3BBB989D, 0f3F000000;
	cvt.sat.f32.f32 	%f131, %f130;
	fma.rm.f32 	%f132, %f131, %f59, %f58;
	add.f32 	%f133, %f132, 0fCB40007F;
	neg.f32 	%f134, %f133;
	fma.rn.f32 	%f135, %f129, 0f3FB8AA3B, %f134;
	fma.rn.f32 	%f136, %f129, 0f32A57060, %f135;
	mov.b32 	%r30, %f132;
	shl.b32 	%r31, %r30, 23;
	mov.b32 	%f137, %r31;
	ex2.approx.ftz.f32 	%f138, %f136;
	mul.f32 	%f139, %f138, %f137;
	add.f32 	%f140, %f128, %f139;
	sub.f32 	%f141, %f15, %f54;
	fma.rn.f32 	%f142, %f141, 0f3BBB989D, 0f3F000000;
	cvt.sat.f32.f32 	%f143, %f142;
	fma.rm.f32 	%f144, %f143, %f59, %f58;
	add.f32 	%f145, %f144, 0fCB40007F;
	neg.f32 	%f146, %f145;
	fma.rn.f32 	%f147, %f141, 0f3FB8AA3B, %f146;
	fma.rn.f32 	%f148, %f141, 0f32A57060, %f147;
	mov.b32 	%r32, %f144;
	shl.b32 	%r33, %r32, 23;
	mov.b32 	%f149, %r33;
	ex2.approx.ftz.f32 	%f150, %f148;
	mul.f32 	%f151, %f150, %f149;
	add.f32 	%f152, %f140, %f151;
	sub.f32 	%f153, %f17, %f54;
	fma.rn.f32 	%f154, %f153, 0f3BBB989D, 0f3F000000;
	cvt.sat.f32.f32 	%f155, %f154;
	fma.rm.f32 	%f156, %f155, %f59, %f58;
	add.f32 	%f157, %f156, 0fCB40007F;
	neg.f32 	%f158, %f157;
	fma.rn.f32 	%f159, %f153, 0f3FB8AA3B, %f158;
	fma.rn.f32 	%f160, %f153, 0f32A57060, %f159;
	mov.b32 	%r34, %f156;
	shl.b32 	%r35, %r34, 23;
	mov.b32 	%f161, %r35;
	ex2.approx.ftz.f32 	%f162, %f160;
	mul.f32 	%f163, %f162, %f161;
	add.f32 	%f164, %f152, %f163;
	sub.f32 	%f165, %f19, %f54;
	fma.rn.f32 	%f166, %f165, 0f3BBB989D, 0f3F000000;
	cvt.sat.f32.f32 	%f167, %f166;
	fma.rm.f32 	%f168, %f167, %f59, %f58;
	add.f32 	%f169, %f168, 0fCB40007F;
	neg.f32 	%f170, %f169;
	fma.rn.f32 	%f171, %f165, 0f3FB8AA3B, %f170;
	fma.rn.f32 	%f172, %f165, 0f32A57060, %f171;
	mov.b32 	%r36, %f168;
	shl.b32 	%r37, %r36, 23;
	mov.b32 	%f173, %r37;
	ex2.approx.ftz.f32 	%f174, %f172;
	mul.f32 	%f175, %f174, %f173;
	add.f32 	%f176, %f164, %f175;
	sub.f32 	%f177, %f21, %f54;
	fma.rn.f32 	%f178, %f177, 0f3BBB989D, 0f3F000000;
	cvt.sat.f32.f32 	%f179, %f178;
	fma.rm.f32 	%f180, %f179, %f59, %f58;
	add.f32 	%f181, %f180, 0fCB40007F;
	neg.f32 	%f182, %f181;
	fma.rn.f32 	%f183, %f177, 0f3FB8AA3B, %f182;
	fma.rn.f32 	%f184, %f177, 0f32A57060, %f183;
	mov.b32 	%r38, %f180;
	shl.b32 	%r39, %r38, 23;
	mov.b32 	%f185, %r39;
	ex2.approx.ftz.f32 	%f186, %f184;
	mul.f32 	%f187, %f186, %f185;
	add.f32 	%f188, %f176, %f187;
	sub.f32 	%f189, %f23, %f54;
	fma.rn.f32 	%f190, %f189, 0f3BBB989D, 0f3F000000;
	cvt.sat.f32.f32 	%f191, %f190;
	fma.rm.f32 	%f192, %f191, %f59, %f58;
	add.f32 	%f193, %f192, 0fCB40007F;
	neg.f32 	%f194, %f193;
	fma.rn.f32 	%f195, %f189, 0f3FB8AA3B, %f194;
	fma.rn.f32 	%f196, %f189, 0f32A57060, %f195;
	mov.b32 	%r40, %f192;
	shl.b32 	%r41, %r40, 23;
	mov.b32 	%f197, %r41;
	ex2.approx.ftz.f32 	%f198, %f196;
	mul.f32 	%f199, %f198, %f197;
	add.f32 	%f200, %f188, %f199;
	sub.f32 	%f201, %f25, %f54;
	fma.rn.f32 	%f202, %f201, 0f3BBB989D, 0f3F000000;
	cvt.sat.f32.f32 	%f203, %f202;
	fma.rm.f32 	%f204, %f203, %f59, %f58;
	add.f32 	%f205, %f204, 0fCB40007F;
	neg.f32 	%f206, %f205;
	fma.rn.f32 	%f207, %f201, 0f3FB8AA3B, %f206;
	fma.rn.f32 	%f208, %f201, 0f32A57060, %f207;
	mov.b32 	%r42, %f204;
	shl.b32 	%r43, %r42, 23;
	mov.b32 	%f209, %r43;
	ex2.approx.ftz.f32 	%f210, %f208;
	mul.f32 	%f211, %f210, %f209;
	add.f32 	%f212, %f200, %f211;
	sub.f32 	%f213, %f27, %f54;
	fma.rn.f32 	%f214, %f213, 0f3BBB989D, 0f3F000000;
	cvt.sat.f32.f32 	%f215, %f214;
	fma.rm.f32 	%f216, %f215, %f59, %f58;
	add.f32 	%f217, %f216, 0fCB40007F;
	neg.f32 	%f218, %f217;
	fma.rn.f32 	%f219, %f213, 0f3FB8AA3B, %f218;
	fma.rn.f32 	%f220, %f213, 0f32A57060, %f219;
	mov.b32 	%r44, %f216;
	shl.b32 	%r45, %r44, 23;
	mov.b32 	%f221, %r45;
	ex2.approx.ftz.f32 	%f222, %f220;
	mul.f32 	%f223, %f222, %f221;
	add.f32 	%f224, %f212, %f223;
	sub.f32 	%f225, %f29, %f54;
	fma.rn.f32 	%f226, %f225, 0f3BBB989D, 0f3F000000;
	cvt.sat.f32.f32 	%f227, %f226;
	fma.rm.f32 	%f228, %f227, %f59, %f58;
	add.f32 	%f229, %f228, 0fCB40007F;
	neg.f32 	%f230, %f229;
	fma.rn.f32 	%f231, %f225, 0f3FB8AA3B, %f230;
	fma.rn.f32 	%f232, %f225, 0f32A57060, %f231;
	mov.b32 	%r46, %f228;
	shl.b32 	%r47, %r46, 23;
	mov.b32 	%f233, %r47;
	ex2.approx.ftz.f32 	%f234, %f232;
	mul.f32 	%f235, %f234, %f233;
	add.f32 	%f236, %f224, %f235;
	sub.f32 	%f237, %f31, %f54;
	fma.rn.f32 	%f238, %f237, 0f3BBB989D, 0f3F000000;
	cvt.sat.f32.f32 	%f239, %f238;
	fma.rm.f32 	%f240, %f239, %f59, %f58;
	add.f32 	%f241, %f240, 0fCB40007F;
	neg.f32 	%f242, %f241;
	fma.rn.f32 	%f243, %f237, 0f3FB8AA3B, %f242;
	fma.rn.f32 	%f244, %f237, 0f32A57060, %f243;
	mov.b32 	%r48, %f240;
	shl.b32 	%r49, %r48, 23;
	mov.b32 	%f245, %r49;
	ex2.approx.ftz.f32 	%f246, %f244;
	mul.f32 	%f247, %f246, %f245;
	add.f32 	%f248, %f236, %f247;
	sub.f32 	%f249, %f33, %f54;
	fma.rn.f32 	%f250, %f249, 0f3BBB989D, 0f3F000000;
	cvt.sat.f32.f32 	%f251, %f250;
	fma.rm.f32 	%f252, %f251, %f59, %f58;
	add.f32 	%f253, %f252, 0fCB40007F;
	neg.f32 	%f254, %f253;
	fma.rn.f32 	%f255, %f249, 0f3FB8AA3B, %f254;
	fma.rn.f32 	%f256, %f249, 0f32A57060, %f255;
	mov.b32 	%r50, %f252;
	shl.b32 	%r51, %r50, 23;
	mov.b32 	%f257, %r51;
	ex2.approx.ftz.f32 	%f258, %f256;
	mul.f32 	%f259, %f258, %f257;
	add.f32 	%f260, %f248, %f259;
	sub.f32 	%f261, %f35, %f54;
	fma.rn.f32 	%f262, %f261, 0f3BBB989D, 0f3F000000;
	cvt.sat.f32.f32 	%f263, %f262;
	fma.rm.f32 	%f264, %f263, %f59, %f58;
	add.f32 	%f265, %f264, 0fCB40007F;
	neg.f32 	%f266, %f265;
	fma.rn.f32 	%f267, %f261, 0f3FB8AA3B, %f266;
	fma.rn.f32 	%f268, %f261, 0f32A57060, %f267;
	mov.b32 	%r52, %f264;
	shl.b32 	%r53, %r52, 23;
	mov.b32 	%f269, %r53;
	ex2.approx.ftz.f32 	%f270, %f268;
	mul.f32 	%f271, %f270, %f269;
	add.f32 	%f272, %f260, %f271;
	sub.f32 	%f273, %f37, %f54;
	fma.rn.f32 	%f274, %f273, 0f3BBB989D, 0f3F000000;
	cvt.sat.f32.f32 	%f275, %f274;
	fma.rm.f32 	%f276, %f275, %f59, %f58;
	add.f32 	%f277, %f276, 0fCB40007F;
	neg.f32 	%f278, %f277;
	fma.rn.f32 	%f279, %f273, 0f3FB8AA3B, %f278;
	fma.rn.f32 	%f280, %f273, 0f32A57060, %f279;
	mov.b32 	%r54, %f276;
	shl.b32 	%r55, %r54, 23;
	mov.b32 	%f281, %r55;
	ex2.approx.ftz.f32 	%f282, %f280;
	mul.f32 	%f283, %f282, %f281;
	add.f32 	%f284, %f272, %f283;
	sub.f32 	%f285, %f39, %f54;
	fma.rn.f32 	%f286, %f285, 0f3BBB989D, 0f3F000000;
	cvt.sat.f32.f32 	%f287, %f286;
	fma.rm.f32 	%f288, %f287, %f59, %f58;
	add.f32 	%f289, %f288, 0fCB40007F;
	neg.f32 	%f290, %f289;
	fma.rn.f32 	%f291, %f285, 0f3FB8AA3B, %f290;
	fma.rn.f32 	%f292, %f285, 0f32A57060, %f291;
	mov.b32 	%r56, %f288;
	shl.b32 	%r57, %r56, 23;
	mov.b32 	%f293, %r57;
	ex2.approx.ftz.f32 	%f294, %f292;
	mul.f32 	%f295, %f294, %f293;
	add.f32 	%f296, %f284, %f295;
	sub.f32 	%f297, %f41, %f54;
	fma.rn.f32 	%f298, %f297, 0f3BBB989D, 0f3F000000;
	cvt.sat.f32.f32 	%f299, %f298;
	fma.rm.f32 	%f300, %f299, %f59, %f58;
	add.f32 	%f301, %f300, 0fCB40007F;
	neg.f32 	%f302, %f301;
	fma.rn.f32 	%f303, %f297, 0f3FB8AA3B, %f302;
	fma.rn.f32 	%f304, %f297, 0f32A57060, %f303;
	mov.b32 	%r58, %f300;
	shl.b32 	%r59, %r58, 23;
	mov.b32 	%f305, %r59;
	ex2.approx.ftz.f32 	%f306, %f304;
	mul.f32 	%f307, %f306, %f305;
	add.f32 	%f308, %f296, %f307;
	sub.f32 	%f309, %f43, %f54;
	fma.rn.f32 	%f310, %f309, 0f3BBB989D, 0f3F000000;
	cvt.sat.f32.f32 	%f311, %f310;
	fma.rm.f32 	%f312, %f311, %f59, %f58;
	add.f32 	%f313, %f312, 0fCB40007F;
	neg.f32 	%f314, %f313;
	fma.rn.f32 	%f315, %f309, 0f3FB8AA3B, %f314;
	fma.rn.f32 	%f316, %f309, 0f32A57060, %f315;
	mov.b32 	%r60, %f312;
	shl.b32 	%r61, %r60, 23;
	mov.b32 	%f317, %r61;
	ex2.approx.ftz.f32 	%f318, %f316;
	mul.f32 	%f319, %f318, %f317;
	add.f32 	%f320, %f308, %f319;
	mov.b32 	%r62, %f320;
	shfl.sync.bfly.b32	%r63|%p8, %r62, 16, 31, -1;
	mov.b32 	%f321, %r63;
	add.f32 	%f322, %f320, %f321;
	mov.b32 	%r64, %f322;
	shfl.sync.bfly.b32	%r65|%p9, %r64, 8, 31, -1;
	mov.b32 	%f323, %r65;
	add.f32 	%f324, %f322, %f323;
	mov.b32 	%r66, %f324;
	shfl.sync.bfly.b32	%r67|%p10, %r66, 4, 31, -1;
	mov.b32 	%f325, %r67;
	add.f32 	%f326, %f324, %f325;
	mov.b32 	%r68, %f326;
	shfl.sync.bfly.b32	%r69|%p11, %r68, 2, 31, -1;
	mov.b32 	%f327, %r69;
	add.f32 	%f328, %f326, %f327;
	mov.b32 	%r70, %f328;
	shfl.sync.bfly.b32	%r71|%p12, %r70, 1, 31, -1;
	mov.b32 	%f329, %r71;
	add.f32 	%f330, %f328, %f329;
	div.rn.f32 	%f331, %f67, %f330;
	div.rn.f32 	%f332, %f79, %f330;
	div.rn.f32 	%f333, %f91, %f330;
	div.rn.f32 	%f334, %f103, %f330;
	div.rn.f32 	%f335, %f115, %f330;
	div.rn.f32 	%f336, %f127, %f330;
	div.rn.f32 	%f337, %f139, %f330;
	div.rn.f32 	%f338, %f151, %f330;
	div.rn.f32 	%f339, %f163, %f330;
	div.rn.f32 	%f340, %f175, %f330;
	div.rn.f32 	%f341, %f187, %f330;
	div.rn.f32 	%f342, %f199, %f330;
	div.rn.f32 	%f343, %f211, %f330;
	div.rn.f32 	%f344, %f223, %f330;
	div.rn.f32 	%f345, %f235, %f330;
	div.rn.f32 	%f346, %f247, %f330;
	div.rn.f32 	%f347, %f259, %f330;
	div.rn.f32 	%f348, %f271, %f330;
	div.rn.f32 	%f349, %f283, %f330;
	div.rn.f32 	%f350, %f295, %f330;
	div.rn.f32 	%f351, %f307, %f330;
	div.rn.f32 	%f352, %f319, %f330;
	mad.lo.s64 	%rd25, %rd28, %rd13, %rd4;
	shl.b64 	%rd26, %rd25, 2;
	add.s64 	%rd27, %rd5, %rd26;
	st.global.f32 	[%rd27], %f331;
	st.global.f32 	[%rd27+128], %f332;
	st.global.f32 	[%rd27+256], %f333;
	st.global.f32 	[%rd27+384], %f334;
	st.global.f32 	[%rd27+512], %f335;
	st.global.f32 	[%rd27+640], %f336;
	st.global.f32 	[%rd27+768], %f337;
	st.global.f32 	[%rd27+896], %f338;
	st.global.f32 	[%rd27+1024], %f339;
	st.global.f32 	[%rd27+1152], %f340;
	st.global.f32 	[%rd27+1280], %f341;
	st.global.f32 	[%rd27+1408], %f342;
	st.global.f32 	[%rd27+1536], %f343;
	st.global.f32 	[%rd27+1664], %f344;
	st.global.f32 	[%rd27+1792], %f345;
	st.global.f32 	[%rd27+1920], %f346;
	st.global.f32 	[%rd27+2048], %f347;
	st.global.f32 	[%rd27+2176], %f348;
	st.global.f32 	[%rd27+2304], %f349;
	st.global.f32 	[%rd27+2432], %f350;
	st.global.f32 	[%rd27+2560], %f351;
	st.global.f32 	[%rd27+2688], %f352;
	add.s64 	%rd28, %rd28, %rd7;
	setp.lt.s64 	%p13, %rd28, %rd14;
	@%p13 bra 	$L__BB118_4;
$L__BB118_5:
	ret;

}
	// .globl	_Z15SoftmaxWarpImplI10DirectLoadIffE11DirectStoreIffEfLi1ELi22ELi32ELi1ELb1EL9Algorithm0EEvT_T0_ll
.visible .entry _Z15SoftmaxWarpImplI10DirectLoadIffE11DirectStoreIffEfLi1ELi22ELi32ELi1ELb1EL9Algorithm0EEvT_T0_ll(
	.param .align 8 .b8 _Z15SoftmaxWarpImplI10DirectLoadIffE11DirectStoreIffEfLi1ELi22ELi32ELi1ELb1EL9Algorithm0EEvT_T0_ll_param_0[16],
	.param .align 8 .b8 _Z15SoftmaxWarpImplI10DirectLoadIffE11DirectStoreIffEfLi1ELi22ELi32ELi1ELb1EL9Algorithm0EEvT_T0_ll_param_1[16],
	.param .u64 _Z15SoftmaxWarpImplI10DirectLoadIffE11DirectStoreIffEfLi1ELi22ELi32ELi1ELb1EL9Algorithm0EEvT_T0_ll_param_2,
	.param .u64 _Z15SoftmaxWarpImplI10DirectLoadIffE11DirectStoreIffEfLi1ELi22ELi32ELi1ELb1EL9Algorithm0EEvT_T0_ll_param_3
)
{
	.reg .pred 	%p<58>;
	.reg .b32 	%r<93>;
	.reg .b32 	%f<463>;
	.reg .b64 	%rd<48>;

	ld.param.u64 	%rd32, [_Z15SoftmaxWarpImplI10DirectLoadIffE11DirectStoreIffEfLi1ELi22ELi32ELi1ELb1EL9Algorithm0EEvT_T0_ll_param_1+8];
	ld.param.u64 	%rd31, [_Z15SoftmaxWarpImplI10DirectLoadIffE11DirectStoreIffEfLi1ELi22ELi32ELi1ELb1EL9Algorithm0EEvT_T0_ll_param_1];
	ld.param.u64 	%rd30, [_Z15SoftmaxWarpImplI10DirectLoadIffE11DirectStoreIffEfLi1ELi22ELi32ELi1ELb1EL9Algorithm0EEvT_T0_ll_param_0+8];
	ld.param.u64 	%rd29, [_Z15SoftmaxWarpImplI10DirectLoadIffE11DirectStoreIffEfLi1ELi22ELi32ELi1ELb1EL9Algorithm0EEvT_T0_ll_param_0];
	ld.param.u64 	%rd33, [_Z15SoftmaxWarpImplI10DirectLoadIffE11DirectStoreIffEfLi1ELi22ELi32ELi1ELb1EL9Algorithm0EEvT_T0_ll_param_2];
	ld.param.u64 	%rd34, [_Z15SoftmaxWarpImplI10DirectLoadIffE11DirectStoreIffEfLi1ELi22ELi32ELi1ELb1EL9Algorithm0EEvT_T0_ll_param_3];
	setp.lt.s64 	%p1, %rd34, 705;
	@%p1 bra 	$L__BB119_2;
	mov.u64 	%rd35, $str;
	cvta.global.u64 	%rd36, %rd35;
	mov.u64 	%rd37, $str$1;
	cvta.global.u64 	%rd38, %rd37;
	mov.u64 	%rd39, __unnamed_120;
	cvta.global.u64 	%rd40, %rd39;
	{ // callseq 119, 0
	.param .b64 param0;
	st.param.b64 	[param0], %rd36;
	.param .b64 param1;
	st.param.b64 	[param1], %rd38;
	.param .b32 param2;
	st.param.b32 	[param2], 358;
	.param .b64 param3;
	st.param.b64 	[param3], %rd40;
	.param .b64 param4;
	st.param.b64 	[param4], 1;
	call.uni 
	__assertfail, 
	(
	param0, 
	param1, 
	param2, 
	param3, 
	param4
	);
	} // callseq 119
$L__BB119_2:
	mov.u32 	%r2, %nctaid.x;
	mov.u32 	%r3, %ntid.y;
	mul.lo.s32 	%r1, %r2, %r3;
	mov.u32 	%r4, %ctaid.x;
	mov.u32 	%r5, %tid.y;
	mad.lo.s32 	%r6, %r4, %r3, %r5;
	cvt.s64.s32 	%rd47, %r6;
	setp.le.s64 	%p2, %rd33, %rd47;
	@%p2 bra 	$L__BB119_93;
	mov.u32 	%r7, %tid.x;
	cvt.u64.u32 	%rd2, %r7;
	add.s32 	%r8, %r7, 32;
	cvt.u64.u32 	%rd3, %r8;
	add.s32 	%r9, %r7, 64;
	cvt.u64.u32 	%rd4, %r9;
	add.s32 	%r10, %r7, 96;
	cvt.u64.u32 	%rd5, %r10;
	add.s32 	%r11, %r7, 128;
	cvt.u64.u32 	%rd6, %r11;
	add.s32 	%r12, %r7, 160;
	cvt.u64.u32 	%rd7, %r12;
	add.s32 	%r13, %r7, 192;
	cvt.u64.u32 	%rd8, %r13;
	add.s32 	%r14, %r7, 224;
	cvt.u64.u32 	%rd9, %r14;
	add.s32 	%r15, %r7, 256;
	cvt.u64.u32 	%rd10, %r15;
	add.s32 	%r16, %r7, 288;
	cvt.u64.u32 	%rd11, %r16;
	add.s32 	%r17, %r7, 320;
	cvt.u64.u32 	%rd12, %r17;
	add.s32 	%r18, %r7, 352;
	cvt.u64.u32 	%rd13, %r18;
	add.s32 	%r19, %r7, 384;
	cvt.u64.u32 	%rd14, %r19;
	add.s32 	%r20, %r7, 416;
	cvt.u64.u32 	%rd15, %r20;
	add.s32 	%r21, %r7, 448;
	cvt.u64.u32 	%rd16, %r21;
	add.s32 	%r22, %r7, 480;
	cvt.u64.u32 	%rd17, %r22;
	add.s32 	%r23, %r7, 512;
	cvt.u64.u32 	%rd18, %r23;
	add.s32 	%r24, %r7, 544;
	cvt.u64.u32 	%rd19, %r24;
	add.s32 	%r25, %r7, 576;
	cvt.u64.u32 	%rd20, %r25;
	add.s32 	%r26, %r7, 608;
	cvt.u64.u32 	%rd21, %r26;
	add.s32 	%r27, %r7, 640;
	cvt.u64.u32 	%rd22, %r27;
	add.s32 	%r28, %r7, 672;
	cvt.u64.u32 	%rd23, %r28;
	cvt.s64.s32 	%rd24, %r1;
$L__BB119_4:
	setp.le.s64 	%p3, %rd34, %rd2;
	mad.lo.s64 	%rd41, %rd47, %rd30, %rd2;
	cvta.to.global.u64 	%rd42, %rd29;
	shl.b64 	%rd43, %rd41, 2;
	add.s64 	%rd26, %rd42, %rd43;
	mov.f32 	%f419, 0fFF800000;
	mov.f32 	%f422, %f419;
	@%p3 bra 	$L__BB119_6;
	ld.global.f32 	%f419, [%rd26];
	max.f32 	%f422, %f419, 0fFF800000;
$L__BB119_6:
	setp.le.s64 	%p4, %rd34, %rd3;
	mov.f32 	%f421, 0fFF800000;
	@%p4 bra 	$L__BB119_8;
	ld.global.f32 	%f421, [%rd26+128];
	max.f32 	%f422, %f422, %f421;
$L__BB119_8:
	setp.le.s64 	%p5, %rd34, %rd4;
	mov.f32 	%f423, 0fFF800000;
	@%p5 bra 	$L__BB119_10;
	ld.global.f32 	%f423, [%rd26+256];
	max.f32 	%f422, %f422, %f423;
$L__BB119_10:
	setp.le.s64 	%p6, %rd34, %rd5;
	mov.f32 	%f425, 0fFF800000;
	@%p6 bra 	$L__BB119_12;
	ld.global.f32 	%f425, [%rd26+384];
	max.f32 	%f422, %f422, %f425;
$L__BB119_12:
	setp.le.s64 	%p7, %rd34, %rd6;
	mov.f32 	%f427, 0fFF800000;
	@%p7 bra 	$L__BB119_14;
	ld.global.f32 	%f427, [%rd26+512];
	max.f32 	%f422, %f422, %f427;
$L__BB119_14:
	setp.le.s64 	%p8, %rd34, %rd7;
	mov.f32 	%f429, 0fFF800000;
	@%p8 bra 	$L__BB119_16;
	ld.global.f32 	%f429, [%rd26+640];
	max.f32 	%f422, %f422, %f429;
$L__BB119_16:
	setp.le.s64 	%p9, %rd34, %rd8;
	mov.f32 	%f431, 0fFF800000;
	@%p9 bra 	$L__BB119_18;
	ld.global.f32 	%f431, [%rd26+768];
	max.f32 	%f422, %f422, %f431;
$L__BB119_18:
	setp.le.s64 	%p10, %rd34, %rd9;
	mov.f32 	%f433, 0fFF800000;
	@%p10 bra 	$L__BB119_20;
	ld.global.f32 	%f433, [%rd26+896];
	max.f32 	%f422, %f422, %f433;
$L__BB119_20:
	setp.le.s64 	%p11, %rd34, %rd10;
	mov.f32 	%f435, 0fFF800000;
	@%p11 bra 	$L__BB119_22;
	ld.global.f32 	%f435, [%rd26+1024];
	max.f32 	%f422, %f422, %f435;
$L__BB119_22:
	setp.le.s64 	%p12, %rd34, %rd11;
	mov.f32 	%f437, 0fFF800000;
	@%p12 bra 	$L__BB119_24;
	ld.global.f32 	%f437, [%rd26+1152];
	max.f32 	%f422, %f422, %f437;
$L__BB119_24:
	setp.le.s64 	%p13, %rd34, %rd12;
	mov.f32 	%f439, 0fFF800000;
	@%p13 bra 	$L__BB119_26;
	ld.global.f32 	%f439, [%rd26+1280];
	max.f32 	%f422, %f422, %f439;
$L__BB119_26:
	setp.le.s64 	%p14, %rd34, %rd13;
	mov.f32 	%f441, 0fFF800000;
	@%p14 bra 	$L__BB119_28;
	ld.global.f32 	%f441, [%rd26+1408];
	max.f32 	%f422, %f422, %f441;
$L__BB119_28:
	setp.le.s64 	%p15, %rd34, %rd14;
	mov.f32 	%f443, 0fFF800000;
	@%p15 bra 	$L__BB119_30;
	ld.global.f32 	%f443, [%rd26+1536];
	max.f32 	%f422, %f422, %f443;
$L__BB119_30:
	setp.le.s64 	%p16, %rd34, %rd15;
	mov.f32 	%f445, 0fFF800000;
	@%p16 bra 	$L__BB119_32;
	ld.global.f32 	%f445, [%rd26+1664];
	max.f32 	%f422, %f422, %f445;
$L__BB119_32:
	setp.le.s64 	%p17, %rd34, %rd16;
	mov.f32 	%f447, 0fFF800000;
	@%p17 bra 	$L__BB119_34;
	ld.global.f32 	%f447, [%rd26+1792];
	max.f32 	%f422, %f422, %f447;
$L__BB119_34:
	setp.le.s64 	%p18, %rd34, %rd17;
	mov.f32 	%f449, 0fFF800000;
	@%p18 bra 	$L__BB119_36;
	ld.global.f32 	%f449, [%rd26+1920];
	max.f32 	%f422, %f422, %f449;
$L__BB119_36:
	setp.le.s64 	%p19, %rd34, %rd18;
	mov.f32 	%f451, 0fFF800000;
	@%p19 bra 	$L__BB119_38;
	ld.global.f32 	%f451, [%rd26+2048];
	max.f32 	%f422, %f422, %f451;
$L__BB119_38:
	setp.le.s64 	%p20, %rd34, %rd19;
	mov.f32 	%f453, 0fFF800000;
	@%p20 bra 	$L__BB119_40;
	ld.global.f32 	%f453, [%rd26+2176];
	max.f32 	%f422, %f422, %f453;
$L__BB119_40:
	setp.le.s64 	%p21, %rd34, %rd20;
	mov.f32 	%f455, 0fFF800000;
	@%p21 bra 	$L__BB119_42;
	ld.global.f32 	%f455, [%rd26+2304];
	max.f32 	%f422, %f422, %f455;
$L__BB119_42:
	setp.le.s64 	%p22, %rd34, %rd21;
	mov.f32 	%f457, 0fFF800000;
	@%p22 bra 	$L__BB119_44;
	ld.global.f32 	%f457, [%rd26+2432];
	max.f32 	%f422, %f422, %f457;
$L__BB119_44:
	setp.le.s64 	%p23, %rd34, %rd22;
	mov.f32 	%f459, 0fFF800000;
	@%p23 bra 	$L__BB119_46;
	ld.global.f32 	%f459, [%rd26+2560];
	max.f32 	%f422, %f422, %f459;
$L__BB119_46:
	setp.le.s64 	%p24, %rd34, %rd23;
	mov.f32 	%f461, 0fFF800000;
	@%p24 bra 	$L__BB119_48;
	ld.global.f32 	%f461, [%rd26+2688];
	max.f32 	%f422, %f422, %f461;
$L__BB119_48:
	setp.le.s64 	%p25, %rd34, %rd2;
	mov.b32 	%r29, %f422;
	shfl.sync.bfly.b32	%r30|%p26, %r29, 16, 31, -1;
	mov.b32 	%f133, %r30;
	max.f32 	%f134, %f422, %f133;
	mov.b32 	%r31, %f134;
	shfl.sync.bfly.b32	%r32|%p27, %r31, 8, 31, -1;
	mov.b32 	%f135, %r32;
	max.f32 	%f136, %f134, %f135;
	mov.b32 	%r33, %f136;
	shfl.sync.bfly.b32	%r34|%p28, %r33, 4, 31, -1;
	mov.b32 	%f137, %r34;
	max.f32 	%f138, %f136, %f137;
	mov.b32 	%r35, %f138;
	shfl.sync.bfly.b32	%r36|%p29, %r35, 2, 31, -1;
	mov.b32 	%f139, %r36;
	max.f32 	%f140, %f138, %f139;
	mov.b32 	%r37, %f140;
	shfl.sync.bfly.b32	%r38|%p30, %r37, 1, 31, -1;
	mov.b32 	%f141, %r38;
	max.f32 	%f142, %f140, %f141;
	sub.f32 	%f143, %f419, %f142;
	fma.rn.f32 	%f144, %f143, 0f3BBB989D, 0f3F000000;
	cvt.sat.f32.f32 	%f145, %f144;
	mov.f32 	%f146, 0f4B400001;
	mov.f32 	%f147, 0f437C0000;
	fma.rm.f32 	%f148, %f145, %f147, %f146;
	add.f32 	%f149, %f148, 0fCB40007F;
	neg.f32 	%f150, %f149;
	fma.rn.f32 	%f151, %f143, 0f3FB8AA3B, %f150;
	fma.rn.f32 	%f152, %f143, 0f32A57060, %f151;
	mov.b32 	%r39, %f148;
	shl.b32 	%r40, %r39, 23;
	mov.b32 	%f153, %r40;
	ex2.approx.ftz.f32 	%f154, %f152;
	mul.f32 	%f155, %f154, %f153;
	add.f32 	%f156, %f155, 0f00000000;
	sub.f32 	%f157, %f421, %f142;
	fma.rn.f32 	%f158, %f157, 0f3BBB989D, 0f3F000000;
	cvt.sat.f32.f32 	%f159, %f158;
	fma.rm.f32 	%f160, %f159, %f147, %f146;
	add.f32 	%f161, %f160, 0fCB40007F;
	neg.f32 	%f162, %f161;
	fma.rn.f32 	%f163, %f157, 0f3FB8AA3B, %f162;
	fma.rn.f32 	%f164, %f157, 0f32A57060, %f163;
	mov.b32 	%r41, %f160;
	shl.b32 	%r42, %r41, 23;
	mov.b32 	%f165, %r42;
	ex2.approx.ftz.f32 	%f166, %f164;
	mul.f32 	%f167, %f166, %f165;
	add.f32 	%f168, %f156, %f167;
	sub.f32 	%f169, %f423, %f142;
	fma.rn.f32 	%f170, %f169, 0f3BBB989D, 0f3F000000;
	cvt.sat.f32.f32 	%f171, %f170;
	fma.rm.f32 	%f172, %f171, %f147, %f146;
	add.f32 	%f173, %f172, 0fCB40007F;
	neg.f32 	%f174, %f173;
	fma.rn.f32 	%f175, %f169, 0f3FB8AA3B, %f174;
	fma.rn.f32 	%f176, %f169, 0f32A57060, %f175;
	mov.b32 	%r43, %f172;
	shl.b32 	%r44, %r43, 23;
	mov.b32 	%f177, %r44;
	ex2.approx.ftz.f32 	%f178, %f176;
	mul.f32 	%f179, %f178, %f177;
	add.f32 	%f180, %f168, %f179;
	sub.f32 	%f181, %f425, %f142;
	fma.rn.f32 	%f182, %f181, 0f3BBB989D, 0f3F000000;
	cvt.sat.f32.f32 	%f183, %f182;
	fma.rm.f32 	%f184, %f183, %f147, %f146;
	add.f32 	%f185, %f184, 0fCB40007F;
	neg.f32 	%f186, %f185;
	fma.rn.f32 	%f187, %f181, 0f3FB8AA3B, %f186;
	fma.rn.f32 	%f188, %f181, 0f32A57060, %f187;
	mov.b32 	%r45, %f184;
	shl.b32 	%r46, %r45, 23;
	mov.b32 	%f189, %r46;
	ex2.approx.ftz.f32 	%f190, %f188;
	mul.f32 	%f191, %f190, %f189;
	add.f32 	%f192, %f180, %f191;
	sub.f32 	%f193, %f427, %f142;
	fma.rn.f32 	%f194, %f193, 0f3BBB989D, 0f3F000000;
	cvt.sat.f32.f32 	%f195, %f194;
	fma.rm.f32 	%f196, %f195, %f147, %f146;
	add.f32 	%f197, %f196, 0fCB40007F;
	neg.f32 	%f198, %f197;
	fma.rn.f32 	%f199, %f193, 0f3FB8AA3B, %f198;
	fma.rn.f32 	%f200, %f193, 0f32A57060, %f199;
	mov.b32 	%r47, %f196;
	shl.b32 	%r48, %r47, 23;
	mov.b32 	%f201, %r48;
	ex2.approx.ftz.f32 	%f202, %f200;
	mul.f32 	%f203, %f202, %f201;
	add.f32 	%f204, %f192, %f203;
	sub.f32 	%f205, %f429, %f142;
	fma.rn.f32 	%f206, %f205, 0f3BBB989D, 0f3F000000;
	cvt.sat.f32.f32 	%f207, %f206;
	fma.rm.f32 	%f208, %f207, %f147, %f146;
	add.f32 	%f209, %f208, 0fCB40007F;
	neg.f32 	%f210, %f209;
	fma.rn.f32 	%f211, %f205, 0f3FB8AA3B, %f210;
	fma.rn.f32 	%f212, %f205, 0f32A57060, %f211;
	mov.b32 	%r49, %f208;
	shl.b32 	%r50, %r49, 23;
	mov.b32 	%f213, %r50;
	ex2.approx.ftz.f32 	%f214, %f212;
	mul.f32 	%f215, %f214, %f213;
	add.f32 	%f216, %f204, %f215;
	sub.f32 	%f217, %f431, %f142;
	fma.rn.f32 	%f218, %f217, 0f3BBB989D, 0f3F000000;
	cvt.sat.f32.f32 	%f219, %f218;
	fma.rm.f32 	%f220, %f219, %f147, %f146;
	add.f32 	%f221, %f220, 0fCB40007F;
	neg.f32 	%f222, %f221;
	fma.rn.f32 	%f223, %f217, 0f3FB8AA3B, %f222;
	fma.rn.f32 	%f224, %f217, 0f32A57060, %f223;
	mov.b32 	%r51, %f220;
	shl.b32 	%r52, %r51, 23;
	mov.b32 	%f225, %r52;
	ex2.approx.ftz.f32 	%f226, %f224;
	mul.f32 	%f227, %f226, %f225;
	add.f32 	%f228, %f216, %f227;
	sub.f32 	%f229, %f433, %f142;
	fma.rn.f32 	%f230, %f229, 0f3BBB989D, 0f3F000000;
	cvt.sat.f32.f32 	%f231, %f230;
	fma.rm.f32 	%f232, %f231, %f147, %f146;
	add.f32 	%f233, %f232, 0fCB40007F;
	neg.f32 	%f234, %f233;
	fma.rn.f32 	%f235, %f229, 0f3FB8AA3B, %f234;
	fma.rn.f32 	%f236, %f229, 0f32A57060, %f235;
	mov.b32 	%r53, %f232;
	shl.b32 	%r54, %r53, 23;
	mov.b32 	%f237, %r54;
	ex2.approx.ftz.f32 	%f238, %f236;
	mul.f32 	%f239, %f238, %f237;
	add.f32 	%f240, %f228, %f239;
	sub.f32 	%f241, %f435, %f142;
	fma.rn.f32 	%f242, %f241, 0f3BBB989D, 0f3F000000;
	cvt.sat.f32.f32 	%f243, %f242;
	fma.rm.f32 	%f244, %f243, %f147, %f146;
	add.f32 	%f245, %f244, 0fCB40007F;
	neg.f32 	%f246, %f245;
	fma.rn.f32 	%f247, %f241, 0f3FB8AA3B, %f246;
	fma.rn.f32 	%f248, %f241, 0f32A57060, %f247;
	mov.b32 	%r55, %f244;
	shl.b32 	%r56, %r55, 23;
	mov.b32 	%f249, %r56;
	ex2.approx.ftz.f32 	%f250, %f248;
	mul.f32 	%f251, %f250, %f249;
	add.f32 	%f252, %f240, %f251;
	sub.f32 	%f253, %f437, %f142;
	fma.rn.f32 	%f254, %f253, 0f3BBB989D, 0f3F000000;
	cvt.sat.f32.f32 	%f255, %f254;
	fma.rm.f32 	%f256, %f255, %f147, %f146;
	add.f32 	%f257, %f256, 0fCB40007F;
	neg.f32 	%f258, %f257;
	fma.rn.f32 	%f259, %f253, 0f3FB8AA3B, %f258;
	fma.rn.f32 	%f260, %f253, 0f32A57060, %f259;
	mov.b32 	%r57, %f256;
	shl.b32 	%r58, %r57, 23;
	mov.b32 	%f261, %r58;
	ex2.approx.ftz.f32 	%f262, %f260;
	mul.f32 	%f263, %f262, %f261;
	add.f32 	%f264, %f252, %f263;
	sub.f32 	%f265, %f439, %f142;
	fma.rn.f32 	%f266, %f265, 0f3BBB989D, 0f3F000000;
	cvt.sat.f32.f32 	%f267, %f266;
	fma.rm.f32 	%f268, %f267, %f147, %f146;
	add.f32 	%f269, %f268, 0fCB40007F;
	neg.f32 	%f270, %f269;
	fma.rn.f32 	%f271, %f265, 0f3FB8AA3B, %f270;
	fma.rn.f32 	%f272, %f265, 0f32A57060, %f271;
	mov.b32 	%r59, %f268;
	shl.b32 	%r60, %r59, 23;
	mov.b32 	%f273, %r60;
	ex2.approx.ftz.f32 	%f274, %f272;
	mul.f32 	%f275, %f274, %f273;
	add.f32 	%f276, %f264, %f275;
	sub.f32 	%f277, %f441, %f142;
	fma.rn.f32 	%f278, %f277, 0f3BBB989D, 0f3F000000;
	cvt.sat.f32.f32 	%f279, %f278;
	fma.rm.f32 	%f280, %f279, %f147, %f146;
	add.f32 	%f281, %f280, 0fCB40007F;
	neg.f32 	%f282, %f281;
	fma.rn.f32 	%f283, %f277, 0f3FB8AA3B, %f282;
	fma.rn.f32 	%f284, %f277, 0f32A57060, %f283;
	mov.b32 	%r61, %f280;
	shl.b32 	%r62, %r61, 23;
	mov.b32 	%f285, %r62;
	ex2.approx.ftz.f32 	%f286, %f284;
	mul.f32 	%f287, %f286, %f285;
	add.f32 	%f288, %f276, %f287;
	sub.f32 	%f289, %f443, %f142;
	fma.rn.f32 	%f290, %f289, 0f3BBB989D, 0f3F000000;
	cvt.sat.f32.f32 	%f291, %f290;
	fma.rm.f32 	%f292, %f291, %f147, %f146;
	add.f32 	%f293, %f292, 0fCB40007F;
	neg.f32 	%f294, %f293;
	fma.rn.f32 	%f295, %f289, 0f3FB8AA3B, %f294;
	fma.rn.f32 	%f296, %f289, 0f32A57060, %f295;
	mov.b32 	%r63, %f292;
	shl.b32 	%r64, %r63, 23;
	mov.b32 	%f297, %r64;
	ex2.approx.ftz.f32 	%f298, %f296;
	mul.f32 	%f299, %f298, %f297;
	add.f32 	%f300, %f288, %f299;
	sub.f32 	%f301, %f445, %f142;
	fma.rn.f32 	%f302, %f301, 0f3BBB989D, 0f3F000000;
	cvt.sat.f32.f32 	%f303, %f302;
	fma.rm.f32 	%f304, %f303, %f147, %f146;
	add.f32 	%f305, %f304, 0fCB40007F;
	neg.f32 	%f306, %f305;
	fma.rn.f32 	%f307, %f301, 0f3FB8AA3B, %f306;
	fma.rn.f32 	%f308, %f301, 0f32A57060, %f307;
	mov.b32 	%r65, %f304;
	shl.b32 	%r66, %r65, 23;
	mov.b32 	%f309, %r66;
	ex2.approx.ftz.f32 	%f310, %f308;
	mul.f32 	%f311, %f310, %f309;
	add.f32 	%f312, %f300, %f311;
	sub.f32 	%f313, %f447, %f142;
	fma.rn.f32 	%f314, %f313, 0f3BBB989D, 0f3F000000;
	cvt.sat.f32.f32 	%f315, %f314;
	fma.rm.f32 	%f316, %f315, %f147, %f146;
	add.f32 	%f317, %f316, 0fCB40007F;
	neg.f32 	%f318, %f317;
	fma.rn.f32 	%f319, %f313, 0f3FB8AA3B, %f318;
	fma.rn.f32 	%f320, %f313, 0f32A57060, %f319;
	mov.b32 	%r67, %f316;
	shl.b32 	%r68, %r67, 23;
	mov.b32 	%f321, %r68;
	ex2.approx.ftz.f32 	%f322, %f320;
	mul.f32 	%f323, %f322, %f321;
	add.f32 	%f324, %f312, %f323;
	sub.f32 	%f325, %f449, %f142;
	fma.rn.f32 	%f326, %f325, 0f3BBB989D, 0f3F000000;
	cvt.sat.f32.f32 	%f327, %f326;
	fma.rm.f32 	%f328, %f327, %f147, %f146;
	add.f32 	%f329, %f328, 0fCB40007F;
	neg.f32 	%f330, %f329;
	fma.rn.f32 	%f331, %f325, 0f3FB8AA3B, %f330;
	fma.rn.f32 	%f332, %f325, 0f32A57060, %f331;
	mov.b32 	%r69, %f328;
	shl.b32 	%r70, %r69, 23;
	mov.b32 	%f333, %r70;
	ex2.approx.ftz.f32 	%f334, %f332;
	mul.f32 	%f335, %f334, %f333;
	add.f32 	%f336, %f324, %f335;
	sub.f32 	%f337, %f451, %f142;
	fma.rn.f32 	%f338, %f337, 0f3BBB989D, 0f3F000000;
	cvt.sat.f32.f32 	%f339, %f338;
	fma.rm.f32 	%f340, %f339, %f147, %f146;
	add.f32 	%f341, %f340, 0fCB40007F;
	neg.f32 	%f342, %f341;
	fma.rn.f32 	%f343, %f337, 0f3FB8AA3B, %f342;
	fma.rn.f32 	%f344, %f337, 0f32A57060, %f343;
	mov.b32 	%r71, %f340;
	shl.b32 	%r72, %r71, 23;
	mov.b32 	%f345, %r72;
	ex2.approx.ftz.f32 	%f346, %f344;
	mul.f32 	%f347, %f346, %f345;
	add.f32 	%f348, %f336, %f347;
	sub.f32 	%f349, %f453, %f142;
	fma.rn.f32 	%f350, %f349, 0f3BBB989D, 0f3F000000;
	cvt.sat.f32.f32 	%f351, %f350;
	fma.rm.f32 	%f352, %f351, %f147, %f146;
	add.f32 	%f353, %f352, 0fCB40007F;
	neg.f32 	%f354, %f353;
	fma.rn.f32 	%f355, %f349, 0f3FB8AA3B, %f354;
	fma.rn.f32 	%f356, %f349, 0f32A57060, %f355;
	mov.b32 	%r73, %f352;
	shl.b32 	%r74, %r73, 23;
	mov.b32 	%f357, %r74;
	ex2.approx.ftz.f32 	%f358, %f356;
	mul.f32 	%f359, %f358, %f357;
	add.f32 	%f360, %f348, %f359;
	sub.f32 	%f361, %f455, %f142;
	fma.rn.f32 	%f362, %f361, 0f3BBB989D, 0f3F000000;
	cvt.sat.f32.f32 	%f363, %f362;
	fma.rm.f32 	%f364, %f363, %f147, %f146;
	add.f32 	%f365, %f364, 0fCB40007F;
	neg.f32 	%f366, %f365;
	fma.rn.f32 	%f367, %f361, 0f3FB8AA3B, %f366;
	fma.rn.f32 	%f368, %f361, 0f32A57060, %f367;
	mov.b32 	%r75, %f364;
	shl.b32 	%r76, %r75, 23;
	mov.b32 	%f369, %r76;
	ex2.approx.ftz.f32 	%f370, %f368;
	mul.f32 	%f371, %f370, %f369;
	add.f32 	%f372, %f360, %f371;
	sub.f32 	%f373, %f457, %f142;
	fma.rn.f32 	%f374, %f373, 0f3BBB989D, 0f3F000000;
	cvt.sat.f32.f32 	%f375, %f374;
	fma.rm.f32 	%f376, %f375, %f147, %f146;
	add.f32 	%f377, %f376, 0fCB40007F;
	neg.f32 	%f378, %f377;
	fma.rn.f32 	%f379, %f373, 0f3FB8AA3B, %f378;
	fma.rn.f32 	%f380, %f373, 0f32A57060, %f379;
	mov.b32 	%r77, %f376;
	shl.b32 	%r78, %r77, 23;
	mov.b32 	%f381, %r78;
	ex2.approx.ftz.f32 	%f382, %f380;
	mul.f32 	%f383, %f382, %f381;
	add.f32 	%f384, %f372, %f383;
	sub.f32 	%f385, %f459, %f142;
	fma.rn.f32 	%f386, %f385, 0f3BBB989D, 0f3F000000;
	cvt.sat.f32.f32 	%f387, %f386;
	fma.rm.f32 	%f388, %f387, %f147, %f146;
	add.f32 	%f389, %f388, 0fCB40007F;
	neg.f32 	%f390, %f389;
	fma.rn.f32 	%f391, %f385, 0f3FB8AA3B, %f390;
	fma.rn.f32 	%f392, %f385, 0f32A57060, %f391;
	mov.b32 	%r79, %f388;
	shl.b32 	%r80, %r79, 23;
	mov.b32 	%f393, %r80;
	ex2.approx.ftz.f32 	%f394, %f392;
	mul.f32 	%f395, %f394, %f393;
	add.f32 	%f396, %f384, %f395;
	sub.f32 	%f397, %f461, %f142;
	fma.rn.f32 	%f398, %f397, 0f3BBB989D, 0f3F000000;
	cvt.sat.f32.f32 	%f399, %f398;
	fma.rm.f32 	%f400, %f399, %f147, %f146;
	add.f32 	%f401, %f400, 0fCB40007F;
	neg.f32 	%f402, %f401;
	fma.rn.f32 	%f403, %f397, 0f3FB8AA3B, %f402;
	fma.rn.f32 	%f404, %f397, 0f32A57060, %f403;
	mov.b32 	%r81, %f400;
	shl.b32 	%r82, %r81, 23;
	mov.b32 	%f405, %r82;
	ex2.approx.ftz.f32 	%f406, %f404;
	mul.f32 	%f407, %f406, %f405;
	add.f32 	%f408, %f396, %f407;
	mov.b32 	%r83, %f408;
	shfl.sync.bfly.b32	%r84|%p31, %r83, 16, 31, -1;
	mov.b32 	%f409, %r84;
	add.f32 	%f410, %f408, %f409;
	mov.b32 	%r85, %f410;
	shfl.sync.bfly.b32	%r86|%p32, %r85, 8, 31, -1;
	mov.b32 	%f411, %r86;
	add.f32 	%f412, %f410, %f411;
	mov.b32 	%r87, %f412;
	shfl.sync.bfly.b32	%r88|%p33, %r87, 4, 31, -1;
	mov.b32 	%f413, %r88;
	add.f32 	%f414, %f412, %f413;
	mov.b32 	%r89, %f414;
	shfl.sync.bfly.b32	%r90|%p34, %r89, 2, 31, -1;
	mov.b32 	%f415, %r90;
	add.f32 	%f416, %f414, %f415;
	mov.b32 	%r91, %f416;
	shfl.sync.bfly.b32	%r92|%p35, %r91, 1, 31, -1;
	mov.b32 	%f417, %r92;
	add.f32 	%f418, %f416, %f417;
	div.rn.f32 	%f89, %f155, %f418;
	div.rn.f32 	%f90, %f167, %f418;
	div.rn.f32 	%f91, %f179, %f418;
	div.rn.f32 	%f92, %f191, %f418;
	div.rn.f32 	%f93, %f203, %f418;
	div.rn.f32 	%f94, %f215, %f418;
	div.rn.f32 	%f95, %f227, %f418;
	div.rn.f32 	%f96, %f239, %f418;
	div.rn.f32 	%f97, %f251, %f418;
	div.rn.f32 	%f98, %f263, %f418;
	div.rn.f32 	%f99, %f275, %f418;
	div.rn.f32 	%f100, %f287, %f418;
	div.rn.f32 	%f101, %f299, %f418;
	div.rn.f32 	%f102, %f311, %f418;
	div.rn.f32 	%f103, %f323, %f418;
	div.rn.f32 	%f104, %f335, %f418;
	div.rn.f32 	%f105, %f347, %f418;
	div.rn.f32 	%f106, %f359, %f418;
	div.rn.f32 	%f107, %f371, %f418;
	div.rn.f32 	%f108, %f383, %f418;
	div.rn.f32 	%f109, %f395, %f418;
	div.rn.f32 	%f110, %f407, %f418;
	mad.lo.s64 	%rd44, %rd47, %rd32, %rd2;
	cvta.to.global.u64 	%rd45, %rd31;
	shl.b64 	%rd46, %rd44, 2;
	add.s64 	%rd27, %rd45, %rd46;
	@%p25 bra 	$L__BB119_50;
	st.global.f32 	[%rd27], %f89;
$L__BB119_50:
	setp.le.s64 	%p36, %rd34, %rd3;
	@%p36 bra 	$L__BB119_52;
	st.global.f32 	[%rd27+128], %f90;
$L__BB119_52:
	setp.le.s64 	%p37, %rd34, %rd4;
	@%p37 bra 	$L__BB119_54;
	st.global.f32 	[%rd27+256], %f91;
$L__BB119_54:
	setp.le.s64 	%p38, %rd34, %rd5;
	@%p38 bra 	$L__BB119_56;
	st.global.f32 	[%rd27+384], %f92;
$L__BB119_56:
	setp.le.s64 	%p39, %rd34, %rd6;
	@%p39 bra 	$L__BB119_58;
	st.global.f32 	[%rd27+512], %f93;
$L__BB119_58:
	setp.le.s64 	%p40, %rd34, %rd7;
	@%p40 bra 	$L__BB119_60;
	st.global.f32 	[%rd27+640], %f94;
$L__BB119_60:
	setp.le.s64 	%p41, %rd34, %rd8;
	@%p41 bra 	$L__BB119_62;
	st.global.f32 	[%rd27+768], %f95;
$L__BB119_62:
	setp.le.s64 	%p42, %rd34, %rd9;
	@%p42 bra 	$L__BB119_64;
	st.global.f32 	[%rd27+896], %f96;
$L__BB119_64:
	setp.le.s64 	%p43, %rd34, %rd10;
	@%p43 bra 	$L__BB119_66;
	st.global.f32 	[%rd27+1024], %f97;
$L__BB119_66:
	setp.le.s64 	%p44, %rd34, %rd11;
	@%p44 bra 	$L__BB119_68;
	st.global.f32 	[%rd27+1152], %f98;
$L__BB119_68:
	setp.le.s64 	%p45, %rd34, %rd12;
	@%p45 bra 	$L__BB119_70;
	st.global.f32 	[%rd27+1280], %f99;
$L__BB119_70:
	setp.le.s64 	%p46, %rd34, %rd13;
	@%p46 bra 	$L__BB119_72;
	st.global.f32 	[%rd27+1408], %f100;
$L__BB119_72:
	setp.le.s64 	%p47, %rd34, %rd14;
	@%p47 bra 	$L__BB119_74;
	st.global.f32 	[%rd27+1536], %f101;
$L__BB119_74:
	setp.le.s64 	%p48, %rd34, %rd15;
	@%p48 bra 	$L__BB119_76;
	st.global.f32 	[%rd27+1664], %f102;
$L__BB119_76:
	setp.le.s64 	%p49, %rd34, %rd16;
	@%p49 bra 	$L__BB119_78;
	st.global.f32 	[%rd27+1792], %f103;
$L__BB119_78:
	setp.le.s64 	%p50, %rd34, %rd17;
	@%p50 bra 	$L__BB119_80;
	st.global.f32 	[%rd27+1920], %f104;
$L__BB119_80:
	setp.le.s64 	%p51, %rd34, %rd18;
	@%p51 bra 	$L__BB119_82;
	st.global.f32 	[%rd27+2048], %f105;
$L__BB119_82:
	setp.le.s64 	%p52, %rd34, %rd19;
	@%p52 bra 	$L__BB119_84;
	st.global.f32 	[%rd27+2176], %f106;
$L__BB119_84:
	setp.le.s64 	%p53, %rd34, %rd20;
	@%p53 bra 	$L__BB119_86;
	st.global.f32 	[%rd27+2304], %f107;
$L__BB119_86:
	setp.le.s64 	%p54, %rd34, %rd21;
	@%p54 bra 	$L__BB119_88;
	st.global.f32 	[%rd27+2432], %f108;
$L__BB119_88:
	setp.le.s64 	%p55, %rd34, %rd22;
	@%p55 bra 	$L__BB119_90;
	st.global.f32 	[%rd27+2560], %f109;
$L__BB119_90:
	setp.le.s64 	%p56, %rd34, %rd23;
	@%p56 bra 	$L__BB119_92;
	st.global.f32 	[%rd27+2688], %f110;
$L__BB119_92:
	add.s64 	%rd47, %rd47, %rd24;
	setp.lt.s64 	%p57, %rd47, %rd33;
	@%p57 bra 	$L__BB119_4;
$L__BB119_93:
	ret;

}
	// .globl	_Z15SoftmaxWarpImplI10DirectLoadIffE11DirectStoreIffEfLi1ELi23ELi32ELi1ELb0EL9Algorithm0EEvT_T0_ll
.visible .entry _Z15SoftmaxWarpImplI10DirectLoadIffE11DirectStoreIffEfLi1ELi23ELi32ELi1ELb0EL9Algorithm0EEvT_T0_ll(
	.param .align 8 .b8 _Z15SoftmaxWarpImplI10DirectLoadIffE11DirectStoreIffEfLi1ELi23ELi32ELi1ELb0EL9Algorithm0EEvT_T0_ll_param_0[16],
	.param .align 8 .b8 _Z15SoftmaxWarpImplI10DirectLoadIffE11DirectStoreIffEfLi1ELi23ELi32ELi1ELb0EL9Algorithm0EEvT_T0_ll_param_1[16],
	.param .u64 _Z15SoftmaxWarpImplI10DirectLoadIffE11DirectStoreIffEfLi1ELi23ELi32ELi1ELb0EL9Algorithm0EEvT_T0_ll_param_2,
	.param .u64 _Z15SoftmaxWarpImplI10DirectLoadIffE11DirectStoreIffEfLi1ELi23ELi32ELi1ELb0EL9Algorithm0EEvT_T0_ll_param_3
)
{
	.reg .pred 	%p<14>;
	.reg .b32 	%r<74>;
	.reg .b32 	%f<368>;
	.reg .b64 	%rd<29>;

	ld.param.u64 	%rd13, [_Z15SoftmaxWarpImplI10DirectLoadIffE11DirectStoreIffEfLi1ELi23ELi32ELi1ELb0EL9Algorithm0EEvT_T0_ll_param_1+8];
	ld.param.u64 	%rd12, [_Z15SoftmaxWarpImplI10DirectLoadIffE11DirectStoreIffEfLi1ELi23ELi32ELi1ELb0EL9Algorithm0EEvT_T0_ll_param_1];
	ld.param.u64 	%rd11, [_Z15SoftmaxWarpImplI10DirectLoadIffE11DirectStoreIffEfLi1ELi23ELi32ELi1ELb0EL9Algorithm0EEvT_T0_ll_param_0+8];
	ld.param.u64 	%rd10, [_Z15SoftmaxWarpImplI10DirectLoadIffE11DirectStoreIffEfLi1ELi23ELi32ELi1ELb0EL9Algorithm0EEvT_T0_ll_param_0];
	ld.param.u64 	%rd14, [_Z15SoftmaxWarpImplI10DirectLoadIffE11DirectStoreIffEfLi1ELi23ELi32ELi1ELb0EL9Algorithm0EEvT_T0_ll_param_2];
	ld.param.u64 	%rd15, [_Z15SoftmaxWarpImplI10DirectLoadIffE11DirectStoreIffEfLi1ELi23ELi32ELi1ELb0EL9Algorithm0EEvT_T0_ll_param_3];
	setp.lt.s64 	%p1, %rd15, 737;
	@%p1 bra 	$L__BB120_2;
	mov.u64 	%rd16, $str;
	cvta.global.u64 	%rd17, %rd16;
	mov.u64 	%rd18, $str$1;
	cvta.global.u64 	%rd19, %rd18;
	mov.u64 	%rd20, __unnamed_121;
	cvta.global.u64 	%rd21, %rd20;
	{ // callseq 120, 0
	.param .b64 param0;
	st.param.b64 	[param0], %rd17;
	.param .b64 param1;
	st.param.b64 	[param1], %rd19;
	.param .b32 param2;
	st.param.b32 	[param2], 358;
	.param .b64 param3;
	st.param.b64 	[param3], %rd21;
	.param .b64 param4;
	st.param.b64 	[param4], 1;
	call.uni 
	__assertfail, 
	(
	param0, 
	param1, 
	param2, 
	param3, 
	param4
	);
	} // callseq 120
$L__BB120_2:
	mov.u32 	%r2, %nctaid.x;
	mov.u32 	%r3, %ntid.y;
	mul.lo.s32 	%r1, %r2, %r3;
	mov.u32 	%r4, %ctaid.x;
	mov.u32 	%r5, %tid.y;
	mad.lo.s32 	%r6, %r4, %r3, %r5;
	cvt.s64.s32 	%rd28, %r6;
	setp.le.s64 	%p2, %rd14, %rd28;
	@%p2 bra 	$L__BB120_5;
	mov.u32 	%r7, %tid.x;
	cvt.u64.u32 	%rd4, %r7;
	cvta.to.global.u64 	%rd5, %rd12;
	cvta.to.global.u64 	%rd6, %rd10;
	cvt.s64.s32 	%rd7, %r1;
$L__BB120_4:
	mad.lo.s64 	%rd22, %rd28, %rd11, %rd4;
	shl.b64 	%rd23, %rd22, 2;
	add.s64 	%rd24, %rd6, %rd23;
	ld.global.f32 	%f1, [%rd24];
	max.f32 	%f2, %f1, 0fFF800000;
	ld.global.f32 	%f3, [%rd24+128];
	max.f32 	%f4, %f2, %f3;
	ld.global.f32 	%f5, [%rd24+256];
	max.f32 	%f6, %f4, %f5;
	ld.global.f32 	%f7, [%rd24+384];
	max.f32 	%f8, %f6, %f7;
	ld.global.f32 	%f9, [%rd24+512];
	max.f32 	%f10, %f8, %f9;
	ld.global.f32 	%f11, [%rd24+640];
	max.f32 	%f12, %f10, %f11;
	ld.global.f32 	%f13, [%rd24+768];
	max.f32 	%f14, %f12, %f13;
	ld.global.f32 	%f15, [%rd24+896];
	max.f32 	%f16, %f14, %f15;
	ld.global.f32 	%f17, [%rd24+1024];
	max.f32 	%f18, %f16, %f17;
	ld.global.f32 	%f19, [%rd24+1152];
	max.f32 	%f20, %f18, %f19;
	ld.global.f32 	%f21, [%rd24+1280];
	max.f32 	%f22, %f20, %f21;
	ld.global.f32 	%f23, [%rd24+1408];
	max.f32 	%f24, %f22, %f23;
	ld.global.f32 	%f25, [%rd24+1536];
	max.f32 	%f26, %f24, %f25;
	ld.global.f32 	%f27, [%rd24+1664];
	max.f32 	%f28, %f26, %f27;
	ld.global.f32 	%f29, [%rd24+1792];
	max.f32 	%f30, %f28, %f29;
	ld.global.f32 	%f31, [%rd24+1920];
	max.f32 	%f32, %f30, %f31;
	ld.global.f32 	%f33, [%rd24+2048];
	max.f32 	%f34, %f32, %f33;
	ld.global.f32 	%f35, [%rd24+2176];
	max.f32 	%f36, %f34, %f35;
	ld.global.f32 	%f37, [%rd24+2304];
	max.f32 	%f38, %f36, %f37;
	ld.global.f32 	%f39, [%rd24+2432];
	max.f32 	%f40, %f38, %f39;
	ld.global.f32 	%f41, [%rd24+2560];
	max.f32 	%f42, %f40, %f41;
	ld.global.f32 	%f43, [%rd24+2688];
	max.f32 	%f44, %f42, %f43;
	ld.global.f32 	%f45, [%rd24+2816];
	max.f32 	%f46, %f44, %f45;
	mov.b32 	%r8, %f46;
	shfl.sync.bfly.b32	%r9|%p3, %r8, 16, 31, -1;
	mov.b32 	%f47, %r9;
	max.f32 	%f48, %f46, %f47;
	mov.b32 	%r10, %f48;
	shfl.sync.bfly.b32	%r11|%p4, %r10, 8, 31, -1;
	mov.b32 	%f49, %r11;
	max.f32 	%f50, %f48, %f49;
	mov.b32 	%r12, %f50;
	shfl.sync.bfly.b32	%r13|%p5, %r12, 4, 31, -1;
	mov.b32 	%f51, %r13;
	max.f32 	%f52, %f50, %f51;
	mov.b32 	%r14, %f52;
	shfl.sync.bfly.b32	%r15|%p6, %r14, 2, 31, -1;
	mov.b32 	%f53, %r15;
	max.f32 	%f54, %f52, %f53;
	mov.b32 	%r16, %f54;
	shfl.sync.bfly.b32	%r17|%p7, %r16, 1, 31, -1;
	mov.b32 	%f55, %r17;
	max.f32 	%f56, %f54, %f55;
	sub.f32 	%f57, %f1, %f56;
	fma.rn.f32 	%f58, %f57, 0f3BBB989D, 0f3F000000;
	cvt.sat.f32.f32 	%f59, %f58;
	mov.f32 	%f60, 0f4B400001;
	mov.f32 	%f61, 0f437C0000;
	fma.rm.f32 	%f62, %f59, %f61, %f60;
	add.f32 	%f63, %f62, 0fCB40007F;
	neg.f32 	%f64, %f63;
	fma.rn.f32 	%f65, %f57, 0f3FB8AA3B, %f64;
	fma.rn.f32 	%f66, %f57, 0f32A57060, %f65;
	mov.b32 	%r18, %f62;
	shl.b32 	%r19, %r18, 23;
	mov.b32 	%f67, %r19;
	ex2.approx.ftz.f32 	%f68, %f66;
	mul.f32 	%f69, %f68, %f67;
	add.f32 	%f70, %f69, 0f00000000;
	sub.f32 	%f71, %f3, %f56;
	fma.rn.f32 	%f72, %f71, 0f3BBB989D, 0f3F000000;
	cvt.sat.f32.f32 	%f73, %f72;
	fma.rm.f32 	%f74, %f73, %f61, %f60;
	add.f32 	%f75, %f74, 0fCB40007F;
	neg.f32 	%f76, %f75;
	fma.rn.f32 	%f77, %f71, 0f3FB8AA3B, %f76;
	fma.rn.f32 	%f78, %f71, 0f32A57060, %f77;
	mov.b32 	%r20, %f74;
	shl.b32 	%r21, %r20, 23;
	mov.b32 	%f79, %r21;
	ex2.approx.ftz.f32 	%f80, %f78;
	mul.f32 	%f81, %f80, %f79;
	add.f32 	%f82, %f70, %f81;
	sub.f32 	%f83, %f5, %f56;
	fma.rn.f32 	%f84, %f83, 0f3BBB989D, 0f3F000000;
	cvt.sat.f32.f32 	%f85, %f84;
	fma.rm.f32 	%f86, %f85, %f61, %f60;
	add.f32 	%f87, %f86, 0fCB40007F;
	neg.f32 	%f88, %f87;
	fma.rn.f32 	%f89, %f83, 0f3FB8AA3B, %f88;
	fma.rn.f32 	%f90, %f83, 0f32A57060, %f89;
	mov.b32 	%r22, %f86;
	shl.b32 	%r23, %r22, 23;
	mov.b32 	%f91, %r23;
	ex2.approx.ftz.f32 	%f92, %f90;
	mul.f32 	%f93, %f92, %f91;
	add.f32 	%f94, %f82, %f93;
	sub.f32 	%f95, %f7, %f56;
	fma.rn.f32 	%f96, %f95, 0f3BBB989D, 0f3F000000;
	cvt.sat.f32.f32 	%f97, %f96;
	fma.rm.f32 	%f98, %f97, %f61, %f60;
	add.f32 	%f99, %f98, 0fCB40007F;
	neg.f32 	%f100, %f99;
	fma.rn.f32 	%f101, %f95, 0f3FB8AA3B, %f100;
	fma.rn.f32 	%f102, %f95, 0f32A57060, %f101;
	mov.b32 	%r24, %f98;
	shl.b32 	%r25, %r24, 23;
	mov.b32 	%f103, %r25;
	ex2.approx.ftz.f32 	%f104, %f102;
	mul.f32 	%f105, %f104, %f103;
	add.f32 	%f106, %f94, %f105;
	sub.f32 	%f107, %f9, %f56;
	fma.rn.f32 	%f108, %f107, 0f3BBB989D, 0f3F000000;
	cvt.sat.f32.f32 	%f109, %f108;
	fma.rm.f32 	%f110, %f109, %f61, %f60;
	add.f32 	%f111, %f110, 0fCB40007F;
	neg.f32 	%f112, %f111;
	fma.rn.f32 	%f113, %f107, 0f3FB8AA3B, %f112;
	fma.rn.f32 	%f114, %f107, 0f32A57060, %f113;
	mov.b32 	%r26, %f110;
	shl.b32 	%r27, %r26, 23;
	mov.b32 	%f115, %r27;
	ex2.approx.ftz.f32 	%f116, %f114;
	mul.f32 	%f117, %f116, %f115;
	add.f32 	%f118, %f106, %f117;
	sub.f32 	%f119, %f11, %f56;
	fma.rn.f32 	%f120, %f119, 0f3BBB989D, 0f3F000000;
	cvt.sat.f32.f32 	%f121, %f120;
	fma.rm.f32 	%f122, %f121, %f61, %f60;
	add.f32 	%f123, %f122, 0fCB40007F;
	neg.f32 	%f124, %f123;
	fma.rn.f32 	%f125, %f119, 0f3FB8AA3B, %f124;
	fma.rn.f32 	%f126, %f119, 0f32A57060, %f125;
	mov.b32 	%r28, %f122;
	shl.b32 	%r29, %r28, 23;
	mov.b32 	%f127, %r29;
	ex2.approx.ftz.f32 	%f128, %f126;
	mul.f32 	%f129, %f128, %f127;
	add.f32 	%f130, %f118, %f129;
	sub.f32 	%f131, %f13, %f56;
	fma.rn.f32 	%f132, %f131, 0f3BBB989D, 0f3F000000;
	cvt.sat.f32.f32 	%f133, %f132;
	fma.rm.f32 	%f134, %f133, %f61, %f60;
	add.f32 	%f135, %f134, 0fCB40007F;
	neg.f32 	%f136, %f135;
	fma.rn.f32 	%f137, %f131, 0f3FB8AA3B, %f136;
	fma.rn.f32 	%f138, %f131, 0f32A57060, %f137;
	mov.b32 	%r30, %f134;
	shl.b32 	%r31, %r30, 23;
	mov.b32 	%f139, %r31;
	ex2.approx.ftz.f32 	%f140, %f138;
	mul.f32 	%f141, %f140, %f139;
	add.f32 	%f142, %f130, %f141;
	sub.f32 	%f143, %f15, %f56;
	fma.rn.f32 	%f144, %f143, 0f3BBB989D, 0f3F000000;
	cvt.sat.f32.f32 	%f145, %f144;
	fma.rm.f32 	%f146, %f145, %f61, %f60;
	add.f32 	%f147, %f146, 0fCB40007F;
	neg.f32 	%f148, %f147;
	fma.rn.f32 	%f149, %f143, 0f3FB8AA3B, %f148;
	fma.rn.f32 	%f150, %f143, 0f32A57060, %f149;
	mov.b32 	%r32, %f146;
	shl.b32 	%r33, %r32, 23;
	mov.b32 	%f151, %r33;
	ex2.approx.ftz.f32 	%f152, %f150;
	mul.f32 	%f153, %f152, %f151;
	add.f32 	%f154, %f142, %f153;
	sub.f32 	%f155, %f17, %f56;
	fma.rn.f32 	%f156, %f155, 0f3BBB989D, 0f3F000000;
	cvt.sat.f32.f32 	%f157, %f156;
	fma.rm.f32 	%f158, %f157, %f61, %f60;
	add.f32 	%f159, %f158, 0fCB40007F;
	neg.f32 	%f160, %f159;
	fma.rn.f32 	%f161, %f155, 0f3FB8AA3B, %f160;
	fma.rn.f32 	%f162, %f155, 0f32A57060, %f161;
	mov.b32 	%r34, %f158;
	shl.b32 	%r35, %r34, 23;
	mov.b32 	%f163, %r35;
	ex2.approx.ftz.f32 	%f164, %f162;
	mul.f32 	%f165, %f164, %f163;
	add.f32 	%f166, %f154, %f165;
	sub.f32 	%f167, %f19, %f56;
	fma.rn.f32 	%f168, %f167, 0f3BBB989D, 0f3F000000;
	cvt.sat.f32.f32 	%f169, %f168;
	fma.rm.f32 	%f170, %f169, %f61, %f60;
	add.f32 	%f171, %f170, 0fCB40007F;
	neg.f32 	%f172, %f171;
	fma.rn.f32 	%f173, %f167, 0f3FB8AA3B, %f172;
	fma.rn.f32 	%f174, %f167, 0f32A57060, %f173;
	mov.b32 	%r36, %f170;
	shl.b32 	%r37, %r36, 23;
	mov.b32 	%f175, %r37;
	ex2.approx.ftz.f32 	%f176, %f174;
	mul.f32 	%f177, %f176, %f175;
	add.f32 	%f178, %f166, %f177;
	sub.f32 	%f179, %f21, %f56;
	fma.rn.f32 	%f180, %f179, 0f3BBB989D, 0f3F000000;
	cvt.sat.f32.f32 	%f181, %f180;
	fma.rm.f32 	%f182, %f181, %f61, %f60;
	add.f32 	%f183, %f182, 0fCB40007F;
	neg.f32 	%f184, %f183;
	fma.rn.f32 	%f185, %f179, 0f3FB8AA3B, %f184;
	fma.rn.f32 	%f186, %f179, 0f32A57060, %f185;
	mov.b32 	%r38, %f182;
	shl.b32 	%r39, %r38, 23;
	mov.b32 	%f187, %r39;
	ex2.approx.ftz.f32 	%f188, %f186;
	mul.f32 	%f189, %f188, %f187;
	add.f32 	%f190, %f178, %f189;
	sub.f32 	%f191, %f23, %f56;
	fma.rn.f32 	%f192, %f191, 0f3BBB989D, 0f3F000000;
	cvt.sat.f32.f32 	%f193, %f192;
	fma.rm.f32 	%f194, %f193, %f61, %f60;
	add.f32 	%f195, %f194, 0fCB40007F;
	neg.f32 	%f196, %f195;
	fma.rn.f32 	%f197, %f191, 0f3FB8AA3B, %f196;
	fma.rn.f32 	%f198, %f191, 0f32A57060, %f197;
	mov.b32 	%r40, %f194;
	shl.b32 	%r41, %r40, 23;
	mov.b32 	%f199, %r41;
	ex2.approx.ftz.f32 	%f200, %f198;
	mul.f32 	%f201, %f200, %f199;
	add.f32 	%f202, %f190, %f201;
	sub.f32 	%f203, %f25, %f56;
	fma.rn.f32 	%f204, %f203, 0f3BBB989D, 0f3F000000;
	cvt.sat.f32.f32 	%f205, %f204;
	fma.rm.f32 	%f206, %f205, %f61, %f60;
	add.f32 	%f207, %f206, 0fCB40007F;
	neg.f32 	%f208, %f207;
	fma.rn.f32 	%f209, %f203, 0f3FB8AA3B, %f208;
	fma.rn.f32 	%f210, %f203, 0f32A57060, %f209;
	mov.b32 	%r42, %f206;
	shl.b32 	%r43, %r42, 23;
	mov.b32 	%f211, %r43;
	ex2.approx.ftz.f32 	%f212, %f210;
	mul.f32 	%f213, %f212, %f211;
	add.f32 	%f214, %f202, %f213;
	sub.f32 	%f215, %f27, %f56;
	fma.rn.f32 	%f216, %f215, 0f3BBB989D, 0f3F000000;
	cvt.sat.f32.f32 	%f217, %f216;
	fma.rm.f32 	%f218, %f217, %f61, %f60;
	add.f32 	%f219, %f218, 0fCB40007F;
	neg.f32 	%f220, %f219;
	fma.rn.f32 	%f221, %f215, 0f3FB8AA3B, %f220;
	fma.rn.f32 	%f222, %f215, 0f32A57060, %f221;
	mov.b32 	%r44, %f218;
	shl.b32 	%r45, %r44, 23;
	mov.b32 	%f223, %r45;
	ex2.approx.ftz.f32 	%f224, %f222;
	mul.f32 	%f225, %f224, %f223;
	add.f32 	%f226, %f214, %f225;
	sub.f32 	%f227, %f29, %f56;
	fma.rn.f32 	%f228, %f227, 0f3BBB989D, 0f3F000000;
	cvt.sat.f32.f32 	%f229, %f228;
	fma.rm.f32 	%f230, %f229, %f61, %f60;
	add.f32 	%f231, %f230, 0fCB40007F;
	neg.f32 	%f232, %f231;
	fma.rn.f32 	%f233, %f227, 0f3FB8AA3B, %f232;
	fma.rn.f32 	%f234, %f227, 0f32A57060, %f233;
	mov.b32 	%r46, %f230;
	shl.b32 	%r47, %r46, 23;
	mov.b32 	%f235, %r47;
	ex2.approx.ftz.f32 	%f236, %f234;
	mul.f32 	%f237, %f236, %f235;
	add.f32 	%f238, %f226, %f237;
	sub.f32 	%f239, %f31, %f56;
	fma.rn.f32 	%f240, %f239, 0f3BBB989D, 0f3F000000;
	cvt.sat.f32.f32 	%f241, %f240;
	fma.rm.f32 	%f242, %f241, %f61, %f60;
	add.f32 	%f243, %f242, 0fCB40007F;
	neg.f32 	%f244, %f243;
	fma.rn.f32 	%f245, %f239, 0f3FB8AA3B, %f244;
	fma.rn.f32 	%f246, %f239, 0f32A57060, %f245;
	mov.b32 	%r48, %f242;
	shl.b32 	%r49, %r48, 23;
	mov.b32 	%f247, %r49;
	ex2.approx.ftz.f32 	%f248, %f246;
	mul.f32 	%f249, %f248, %f247;
	add.f32 	%f250, %f238, %f249;
	sub.f32 	%f251, %f33, %f56;
	fma.rn.f32 	%f252, %f251, 0f3BBB989D, 0f3F000000;
	cvt.sat.f32.f32 	%f253, %f252;
	fma.rm.f32 	%f254, %f253, %f61, %f60;
	add.f32 	%f255, %f254, 0fCB40007F;
	neg.f32 	%f256, %f255;
	fma.rn.f32 	%f257, %f251, 0f3FB8AA3B, %f256;
	fma.rn.f32 	%f258, %f251, 0f32A57060, %f257;
	mov.b32 	%r50, %f254;
	shl.b32 	%r51, %r50, 23;
	mov.b32 	%f259, %r51;
	ex2.approx.ftz.f32 	%f260, %f258;
	mul.f32 	%f261, %f260, %f259;
	add.f32 	%f262, %f250, %f261;
	sub.f32 	%f263, %f35, %f56;
	fma.rn.f32 	%f264, %f263, 0f3BBB989D, 0f3F000000;
	cvt.sat.f32.f32 	%f265, %f264;
	fma.rm.f32 	%f266, %f265, %f61, %f60;
	add.f32 	%f267, %f266, 0fCB40007F;
	neg.f32 	%f268, %f267;
	fma.rn.f32 	%f269, %f263, 0f3FB8AA3B, %f268;
	fma.rn.f32 	%f270, %f263, 0f32A57060, %f269;
	mov.b32 	%r52, %f266;
	shl.b32 	%r53, %r52, 23;
	mov.b32 	%f271, %r53;
	ex2.approx.ftz.f32 	%f272, %f270;
	mul.f32 	%f273, %f272, %f271;
	add.f32 	%f274, %f262, %f273;
	sub.f32 	%f275, %f37, %f56;
	fma.rn.f32 	%f276, %f275, 0f3BBB989D, 0f3F000000;
	cvt.sat.f32.f32 	%f277, %f276;
	fma.rm.f32 	%f278, %f277, %f61, %f60;
	add.f32 	%f279, %f278, 0fCB40007F;
	neg.f32 	%f280, %f279;
	fma.rn.f32 	%f281, %f275, 0f3FB8AA3B, %f280;
	fma.rn.f32 	%f282, %f275, 0f32A57060, %f281;
	mov.b32 	%r54, %f278;
	shl.b32 	%r55, %r54, 23;
	mov.b32 	%f283, %r55;
	ex2.approx.ftz.f32 	%f284, %f282;
	mul.f32 	%f285, %f284, %f283;
	add.f32 	%f286, %f274, %f285;
	sub.f32 	%f287, %f39, %f56;
	fma.rn.f32 	%f288, %f287, 0f3BBB989D, 0f3F000000;
	cvt.sat.f32.f32 	%f289, %f288;
	fma.rm.f32 	%f290, %f289, %f61, %f60;
	add.f32 	%f291, %f290, 0fCB40007F;
	neg.f32 	%f292, %f291;
	fma.rn.f32 	%f293, %f287, 0f3FB8AA3B, %f292;
	fma.rn.f32 	%f294, %f287, 0f32A57060, %f293;
	mov.b32 	%r56, %f290;
	shl.b32 	%r57, %r56, 23;
	mov.b32 	%f295, %r57;
	ex2.approx.ftz.f32 	%f296, %f294;
	mul.f32 	%f297, %f296, %f295;
	add.f32 	%f298, %f286, %f297;
	sub.f32 	%f299, %f41, %f56;
	fma.rn.f32 	%f300, %f299, 0f3BBB989D, 0f3F000000;
	cvt.sat.f32.f32 	%f301, %f300;
	fma.rm.f32 	%f302, %f301, %f61, %f60;
	add.f32 	%f303, %f302, 0fCB40007F;
	neg.f32 	%f304, %f303;
	fma.rn.f32 	%f305, %f299, 0f3FB8AA3B, %f304;
	fma.rn.f32 	%f306, %f299, 0f32A57060, %f305;
	mov.b32 	%r58, %f302;
	shl.b32 	%r59, %r58, 23;
	mov.b32 	%f307, %r59;
	ex2.approx.ftz.f32 	%f308, %f306;
	mul.f32 	%f309, %f308, %f307;
	add.f32 	%f310, %f298, %f309;
	sub.f32 	%f311, %f43, %f56;
	fma.rn.f32 	%f312, %f311, 0f3BBB989D, 0f3F000000;
	cvt.sat.f32.f32 	%f313, %f312;
	fma.rm.f32 	%f314, %f313, %f61, %f60;
	add.f32 	%f315, %f314, 0fCB40007F;
	neg.f32 	%f316, %f315;
	fma.rn.f32 	%f317, %f311, 0f3FB8AA3B, %f316;
	fma.rn.f32 	%f318, %f311, 0f32A57060, %f317;
	mov.b32 	%r60, %f314;
	shl.b32 	%r61, %r60, 23;
	mov.b32 	%f319, %r61;
	ex2.approx.ftz.f32 	%f320, %f318;
	mul.f32 	%f321, %f320, %f319;
	add.f32 	%f322, %f310, %f321;
	sub.f32 	%f323, %f45, %f56;
	fma.rn.f32 	%f324, %f323, 0f3BBB989D, 0f3F000000;
	cvt.sat.f32.f32 	%f325, %f324;
	fma.rm.f32 	%f326, %f325, %f61, %f60;
	add.f32 	%f327, %f326, 0fCB40007F;
	neg.f32 	%f328, %f327;
	fma.rn.f32 	%f329, %f323, 0f3FB8AA3B, %f328;
	fma.rn.f32 	%f330, %f323, 0f32A57060, %f329;
	mov.b32 	%r62, %f326;
	shl.b32 	%r63, %r62, 23;
	mov.b32 	%f331, %r63;
	ex2.approx.ftz.f32 	%f332, %f330;
	mul.f32 	%f333, %f332, %f331;
	add.f32 	%f334, %f322, %f333;
	mov.b32 	%r64, %f334;
	shfl.sync.bfly.b32	%r65|%p8, %r64, 16, 31, -1;
	mov.b32 	%f335, %r65;
	add.f32 	%f336, %f334, %f335;
	mov.b32 	%r66, %f336;
	shfl.sync.bfly.b32	%r67|%p9, %r66, 8, 31, -1;
	mov.b32 	%f337, %r67;
	add.f32 	%f338, %f336, %f337;
	mov.b32 	%r68, %f338;
	shfl.sync.bfly.b32	%r69|%p10, %r68, 4, 31, -1;
	mov.b32 	%f339, %r69;
	add.f32 	%f340, %f338, %f339;
	mov.b32 	%r70, %f340;
	shfl.sync.bfly.b32	%r71|%p11, %r70, 2, 31, -1;
	mov.b32 	%f341, %r71;
	add.f32 	%f342, %f340, %f341;
	mov.b32 	%r72, %f342;
	shfl.sync.bfly.b32	%r73|%p12, %r72, 1, 31, -1;
	mov.b32 	%f343, %r73;
	add.f32 	%f344, %f342, %f343;
	div.rn.f32 	%f345, %f69, %f344;
	div.rn.f32 	%f346, %f81, %f344;
	div.rn.f32 	%f347, %f93, %f344;
	div.rn.f32 	%f348, %f105, %f344;
	div.rn.f32 	%f349, %f117, %f344;
	div.rn.f32 	%f350, %f129, %f344;
	div.rn.f32 	%f351, %f141, %f344;
	div.rn.f32 	%f352, %f153, %f344;
	div.rn.f32 	%f353, %f165, %f344;
	div.rn.f32 	%f354, %f177, %f344;
	div.rn.f32 	%f355, %f189, %f344;
	div.rn.f32 	%f356, %f201, %f344;
	div.rn.f32 	%f357, %f213, %f344;
	div.rn.f32 	%f358, %f225, %f344;
	div.rn.f32 	%f359, %f237, %f344;
	div.rn.f32 	%f360, %f249, %f344;
	div.rn.f32 	%f361, %f261, %f344;
	div.rn.f32 	%f362, %f273, %f344;
	div.rn.f32 	%f363, %f285, %f344;
	div.rn.f32 	%f364, %f297, %f344;
	div.rn.f32 	%f365, %f309, %f344;
	div.rn.f32 	%f366, %f321, %f344;
	div.rn.f32 	%f367, %f333, %f344;
	mad.lo.s64 	%rd25, %rd28, %rd13, %rd4;
	shl.b64 	%rd26, %rd25, 2;
	add.s64 	%rd27, %rd5, %rd26;
	st.global.f32 	[%rd27], %f345;
	st.global.f32 	[%rd27+128], %f346;
	st.global.f32 	[%rd27+256], %f347;
	st.global.f32 	[%rd27+384], %f348;
	st.global.f32 	[%rd27+512], %f349;
	st.global.f32 	[%rd27+640], %f350;
	st.global.f32 	[%rd27+768], %f351;
	st.global.f32 	[%rd27+896], %f352;
	st.global.f32 	[%rd27+1024], %f353;
	st.global.f32 	[%rd27+1152], %f354;
	st.global.f32 	[%rd27+1280], %f355;
	st.global.f32 	[%rd27+1408], %f356;
	st.global.f32 	[%rd27+1536], %f357;
	st.global.f32 	[%rd27+1664], %f358;
	st.global.f32 	[%rd27+1792], %f359;
	st.global.f32 	[%rd27+1920], %f360;
	st.global.f32 	[%rd27+2048], %f361;
	st.global.f32 	[%rd27+2176], %f362;
	st.global.f32 	[%rd27+2304], %f363;
	st.global.f32 	[%rd27+2432], %f364;
	st.global.f32 	[%rd27+2560], %f365;
	st.global.f32 	[%rd27+2688], %f366;
	st.global.f32 	[%rd27+2816], %f367;
	add.s64 	%rd28, %rd28, %rd7;
	setp.lt.s64 	%p13, %rd28, %rd14;
	@%p13 bra 	$L__BB120_4;
$L__BB120_5:
	ret;

}
	// .globl	_Z15SoftmaxWarpImplI10DirectLoadIffE11DirectStoreIffEfLi1ELi23ELi32ELi1ELb1EL9Algorithm0EEvT_T0_ll
.visible .entry _Z15SoftmaxWarpImplI10DirectLoadIffE11DirectStoreIffEfLi1ELi23ELi32ELi1ELb1EL9Algorithm0EEvT_T0_ll(
	.param .align 8 .b8 _Z15SoftmaxWarpImplI10DirectLoadIffE11DirectStoreIffEfLi1ELi23ELi32ELi1ELb1EL9Algorithm0EEvT_T0_ll_param_0[16],
	.param .align 8 .b8 _Z15SoftmaxWarpImplI10DirectLoadIffE11DirectStoreIffEfLi1ELi23ELi32ELi1ELb1EL9Algorithm0EEvT_T0_ll_param_1[16],
	.param .u64 _Z15SoftmaxWarpImplI10DirectLoadIffE11DirectStoreIffEfLi1ELi23ELi32ELi1ELb1EL9Algorithm0EEvT_T0_ll_param_2,
	.param .u64 _Z15SoftmaxWarpImplI10DirectLoadIffE11DirectStoreIffEfLi1ELi23ELi32ELi1ELb1EL9Algorithm0EEvT_T0_ll_param_3
)
{
	.reg .pred 	%p<60>;
	.reg .b32 	%r<96>;
	.reg .b32 	%f<483>;
	.reg .b64 	%rd<51>;

	ld.param.u64 	%rd33, [_Z15SoftmaxWarpImplI10DirectLoadIffE11DirectStoreIffEfLi1ELi23ELi32ELi1ELb1EL9Algorithm0EEvT_T0_ll_param_1+8];
	ld.param.u64 	%rd32, [_Z15SoftmaxWarpImplI10DirectLoadIffE11DirectStoreIffEfLi1ELi23ELi32ELi1ELb1EL9Algorithm0EEvT_T0_ll_param_1];
	ld.param.u64 	%rd31, [_Z15SoftmaxWarpImplI10DirectLoadIffE11DirectStoreIffEfLi1ELi23ELi32ELi1ELb1EL9Algorithm0EEvT_T0_ll_param_0+8];
	ld.param.u64 	%rd30, [_Z15SoftmaxWarpImplI10DirectLoadIffE11DirectStoreIffEfLi1ELi23ELi32ELi1ELb1EL9Algorithm0EEvT_T0_ll_param_0];
	ld.param.u64 	%rd35, [_Z15SoftmaxWarpImplI10DirectLoadIffE11DirectStoreIffEfLi1ELi23ELi32ELi1ELb1EL9Algorithm0EEvT_T0_ll_param_3];
	setp.lt.s64 	%p1, %rd35, 737;
	@%p1 bra 	$L__BB121_2;
	mov.u64 	%rd36, $str;
	cvta.global.u64 	%rd37, %rd36;
	mov.u64 	%rd38, $str$1;
	cvta.global.u64 	%rd39, %rd38;
	mov.u64 	%rd40, __unnamed_122;
	cvta.global.u64 	%rd41, %rd40;
	{ // callseq 121, 0
	.param .b64 param0;
	st.param.b64 	[param0], %rd37;
	.param .b64 param1;
	st.param.b64 	[param1], %rd39;
	.param .b32 param2;
	st.param.b32 	[param2], 358;
	.param .b64 param3;
	st.param.b64 	[param3], %rd41;
	.param .b64 param4;
	st.param.b64 	[param4], 1;
	call.uni 
	__assertfail, 
	(
	param0, 
	param1, 
	param2, 
	param3, 
	param4
	);
	} // callseq 121
$L__BB121_2:
	ld.param.u64 	%rd48, [_Z15SoftmaxWarpImplI10DirectLoadIffE11DirectStoreIffEfLi1ELi23ELi32ELi1ELb1EL9Algorithm0EEvT_T0_ll_param_2];
	mov.u32 	%r2, %nctaid.x;
	mov.u32 	%r3, %ntid.y;
	mul.lo.s32 	%r1, %r2, %r3;
	mov.u32 	%r4, %ctaid.x;
	mov.u32 	%r5, %tid.y;
	mad.lo.s32 	%r6, %r4, %r3, %r5;
	cvt.s64.s32 	%rd50, %r6;
	setp.le.s64 	%p2, %rd48, %rd50;
	@%p2 bra 	$L__BB121_97;
	mov.u32 	%r7, %tid.x;
	cvt.u64.u32 	%rd2, %r7;
	add.s32 	%r8, %r7, 32;
	cvt.u64.u32 	%rd3, %r8;
	add.s32 	%r9, %r7, 64;
	cvt.u64.u32 	%rd4, %r9;
	add.s32 	%r10, %r7, 96;
	cvt.u64.u32 	%rd5, %r10;
	add.s32 	%r11, %r7, 128;
	cvt.u64.u32 	%rd6, %r11;
	add.s32 	%r12, %r7, 160;
	cvt.u64.u32 	%rd7, %r12;
	add.s32 	%r13, %r7, 192;
	cvt.u64.u32 	%rd8, %r13;
	add.s32 	%r14, %r7, 224;
	cvt.u64.u32 	%rd9, %r14;
	add.s32 	%r15, %r7, 256;
	cvt.u64.u32 	%rd10, %r15;
	add.s32 	%r16, %r7, 288;
	cvt.u64.u32 	%rd11, %r16;
	add.s32 	%r17, %r7, 320;
	cvt.u64.u32 	%rd12, %r17;
	add.s32 	%r18, %r7, 352;
	cvt.u64.u32 	%rd13, %r18;
	add.s32 	%r19, %r7, 384;
	cvt.u64.u32 	%rd14, %r19;
	add.s32 	%r20, %r7, 416;
	cvt.u64.u32 	%rd15, %r20;
	add.s32 	%r21, %r7, 448;
	cvt.u64.u32 	%rd16, %r21;
	add.s32 	%r22, %r7, 480;
	cvt.u64.u32 	%rd17, %r22;
	add.s32 	%r23, %r7, 512;
	cvt.u64.u32 	%rd18, %r23;
	add.s32 	%r24, %r7, 544;
	cvt.u64.u32 	%rd19, %r24;
	add.s32 	%r25, %r7, 576;
	cvt.u64.u32 	%rd20, %r25;
	add.s32 	%r26, %r7, 608;
	cvt.u64.u32 	%rd21, %r26;
	add.s32 	%r27, %r7, 640;
	cvt.u64.u32 	%rd22, %r27;
	add.s32 	%r28, %r7, 672;
	cvt.u64.u32 	%rd23, %r28;
	add.s32 	%r29, %r7, 704;
	cvt.u64.u32 	%rd24, %r29;
	cvt.s64.s32 	%rd25, %r1;
$L__BB121_4:
	setp.le.s64 	%p3, %rd35, %rd2;
	mad.lo.s64 	%rd42, %rd50, %rd31, %rd2;
	cvta.to.global.u64 	%rd43, %rd30;
	shl.b64 	%rd44, %rd42, 2;
	add.s64 	%rd27, %rd43, %rd44;
	mov.f32 	%f437, 0fFF800000;
	mov.f32 	%f440, %f437;
	@%p3 bra 	$L__BB121_6;
	ld.global.f32 	%f437, [%rd27];
	max.f32 	%f440, %f437, 0fFF800000;
$L__BB121_6:
	setp.le.s64 	%p4, %rd35, %rd3;
	mov.f32 	%f439, 0fFF800000;
	@%p4 bra 	$L__BB121_8;
	ld.global.f32 	%f439, [%rd27+128];
	max.f32 	%f440, %f440, %f439;
$L__BB121_8:
	setp.le.s64 	%p5, %rd35, %rd4;
	mov.f32 	%f441, 0fFF800000;
	@%p5 bra 	$L__BB121_10;
	ld.global.f32 	%f441, [%rd27+256];
	max.f32 	%f440, %f440, %f441;
$L__BB121_10:
	setp.le.s64 	%p6, %rd35, %rd5;
	mov.f32 	%f443, 0fFF800000;
	@%p6 bra 	$L__BB121_12;
	ld.global.f32 	%f443, [%rd27+384];
	max.f32 	%f440, %f440, %f443;
$L__BB121_12:
	setp.le.s64 	%p7, %rd35, %rd6;
	mov.f32 	%f445, 0fFF800000;
	@%p7 bra 	$L__BB121_14;
	ld.global.f32 	%f445, [%rd27+512];
	max.f32 	%f440, %f440, %f445;
$L__BB121_14:
	setp.le.s64 	%p8, %rd35, %rd7;
	mov.f32 	%f447, 0fFF800000;
	@%p8 bra 	$L__BB121_16;
	ld.global.f32 	%f447, [%rd27+640];
	max.f32 	%f440, %f440, %f447;
$L__BB121_16:
	setp.le.s64 	%p9, %rd35, %rd8;
	mov.f32 	%f449, 0fFF800000;
	@%p9 bra 	$L__BB121_18;
	ld.global.f32 	%f449, [%rd27+768];
	max.f32 	%f440, %f440, %f449;
$L__BB121_18:
	setp.le.s64 	%p10, %rd35, %rd9;
	mov.f32 	%f451, 0fFF800000;
	@%p10 bra 	$L__BB121_20;
	ld.global.f32 	%f451, [%rd27+896];
	max.f32 	%f440, %f440, %f451;
$L__BB121_20:
	setp.le.s64 	%p11, %rd35, %rd10;
	mov.f32 	%f453, 0fFF800000;
	@%p11 bra 	$L__BB121_22;
	ld.global.f32 	%f453, [%rd27+1024];
	max.f32 	%f440, %f440, %f453;
$L__BB121_22:
	setp.le.s64 	%p12, %rd35, %rd11;
	mov.f32 	%f455, 0fFF800000;
	@%p12 bra 	$L__BB121_24;
	ld.global.f32 	%f455, [%rd27+1152];
	max.f32 	%f440, %f440, %f455;
$L__BB121_24:
	setp.le.s64 	%p13, %rd35, %rd12;
	mov.f32 	%f457, 0fFF800000;
	@%p13 bra 	$L__BB121_26;
	ld.global.f32 	%f457, [%rd27+1280];
	max.f32 	%f440, %f440, %f457;
$L__BB121_26:
	setp.le.s64 	%p14, %rd35, %rd13;
	mov.f32 	%f459, 0fFF800000;
	@%p14 bra 	$L__BB121_28;
	ld.global.f32 	%f459, [%rd27+1408];
	max.f32 	%f440, %f440, %f459;
$L__BB121_28:
	setp.le.s64 	%p15, %rd35, %rd14;
	mov.f32 	%f461, 0fFF800000;
	@%p15 bra 	$L__BB121_30;
	ld.global.f32 	%f461, [%rd27+1536];
	max.f32 	%f440, %f440, %f461;
$L__BB121_30:
	setp.le.s64 	%p16, %rd35, %rd15;
	mov.f32 	%f463, 0fFF800000;
	@%p16 bra 	$L__BB121_32;
	ld.global.f32 	%f463, [%rd27+1664];
	max.f32 	%f440, %f440, %f463;
$L__BB121_32:
	setp.le.s64 	%p17, %rd35, %rd16;
	mov.f32 	%f465, 0fFF800000;
	@%p17 bra 	$L__BB121_34;
	ld.global.f32 	%f465, [%rd27+1792];
	max.f32 	%f440, %f440, %f465;
$L__BB121_34:
	setp.le.s64 	%p18, %rd35, %rd17;
	mov.f32 	%f467, 0fFF800000;
	@%p18 bra 	$L__BB121_36;
	ld.global.f32 	%f467, [%rd27+1920];
	max.f32 	%f440, %f440, %f467;
$L__BB121_36:
	setp.le.s64 	%p19, %rd35, %rd18;
	mov.f32 	%f469, 0fFF800000;
	@%p19 bra 	$L__BB121_38;
	ld.global.f32 	%f469, [%rd27+2048];
	max.f32 	%f440, %f440, %f469;
$L__BB121_38:
	setp.le.s64 	%p20, %rd35, %rd19;
	mov.f32 	%f471, 0fFF800000;
	@%p20 bra 	$L__BB121_40;
	ld.global.f32 	%f471, [%rd27+2176];
	max.f32 	%f440, %f440, %f471;
$L__BB121_40:
	setp.le.s64 	%p21, %rd35, %rd20;
	mov.f32 	%f473, 0fFF800000;
	@%p21 bra 	$L__BB121_42;
	ld.global.f32 	%f473, [%rd27+2304];
	max.f32 	%f440, %f440, %f473;
$L__BB121_42:
	setp.le.s64 	%p22, %rd35, %rd21;
	mov.f32 	%f475, 0fFF800000;
	@%p22 bra 	$L__BB121_44;
	ld.global.f32 	%f475, [%rd27+2432];
	max.f32 	%f440, %f440, %f475;
$L__BB121_44:
	setp.le.s64 	%p23, %rd35, %rd22;
	mov.f32 	%f477, 0fFF800000;
	@%p23 bra 	$L__BB121_46;
	ld.global.f32 	%f477, [%rd27+2560];
	max.f32 	%f440, %f440, %f477;
$L__BB121_46:
	setp.le.s64 	%p24, %rd35, %rd23;
	mov.f32 	%f479, 0fFF800000;
	@%p24 bra 	$L__BB121_48;
	ld.global.f32 	%f479, [%rd27+2688];
	max.f32 	%f440, %f440, %f479;
$L__BB121_48:
	setp.le.s64 	%p25, %rd35, %rd24;
	mov.f32 	%f481, 0fFF800000;
	@%p25 bra 	$L__BB121_50;
	ld.global.f32 	%f481, [%rd27+2816];
	max.f32 	%f440, %f440, %f481;
$L__BB121_50:
	setp.le.s64 	%p26, %rd35, %rd2;
	mov.b32 	%r30, %f440;
	shfl.sync.bfly.b32	%r31|%p27, %r30, 16, 31, -1;
	mov.b32 	%f139, %r31;
	max.f32 	%f140, %f440, %f139;
	mov.b32 	%r32, %f140;
	shfl.sync.bfly.b32	%r33|%p28, %r32, 8, 31, -1;
	mov.b32 	%f141, %r33;
	max.f32 	%f142, %f140, %f141;
	mov.b32 	%r34, %f142;
	shfl.sync.bfly.b32	%r35|%p29, %r34, 4, 31, -1;
	mov.b32 	%f143, %r35;
	max.f32 	%f144, %f142, %f143;
	mov.b32 	%r36, %f144;
	shfl.sync.bfly.b32	%r37|%p30, %r36, 2, 31, -1;
	mov.b32 	%f145, %r37;
	max.f32 	%f146, %f144, %f145;
	mov.b32 	%r38, %f146;
	shfl.sync.bfly.b32	%r39|%p31, %r38, 1, 31, -1;
	mov.b32 	%f147, %r39;
	max.f32 	%f148, %f146, %f147;
	sub.f32 	%f149, %f437, %f148;
	fma.rn.f32 	%f150, %f149, 0f3BBB989D, 0f3F000000;
	cvt.sat.f32.f32 	%f151, %f150;
	mov.f32 	%f152, 0f4B400001;
	mov.f32 	%f153, 0f437C0000;
	fma.rm.f32 	%f154, %f151, %f153, %f152;
	add.f32 	%f155, %f154, 0fCB40007F;
	neg.f32 	%f156, %f155;
	fma.rn.f32 	%f157, %f149, 0f3FB8AA3B, %f156;
	fma.rn.f32 	%f158, %f149, 0f32A57060, %f157;
	mov.b32 	%r40, %f154;
	shl.b32 	%r41, %r40, 23;
	mov.b32 	%f159, %r41;
	ex2.approx.ftz.f32 	%f160, %f158;
	mul.f32 	%f161, %f160, %f159;
	add.f32 	%f162, %f161, 0f00000000;
	sub.f32 	%f163, %f439, %f148;
	fma.rn.f32 	%f164, %f163, 0f3BBB989D, 0f3F000000;
	cvt.sat.f32.f32 	%f165, %f164;
	fma.rm.f32 	%f166, %f165, %f153, %f152;
	add.f32 	%f167, %f166, 0fCB40007F;
	neg.f32 	%f168, %f167;
	fma.rn.f32 	%f169, %f163, 0f3FB8AA3B, %f168;
	fma.rn.f32 	%f170, %f163, 0f32A57060, %f169;
	mov.b32 	%r42, %f166;
	shl.b32 	%r43, %r42, 23;
	mov.b32 	%f171, %r43;
	ex2.approx.ftz.f32 	%f172, %f170;
	mul.f32 	%f173, %f172, %f171;
	add.f32 	%f174, %f162, %f173;
	sub.f32 	%f175, %f441, %f148;
	fma.rn.f32 	%f176, %f175, 0f3BBB989D, 0f3F000000;
	cvt.sat.f32.f32 	%f177, %f176;
	fma.rm.f32 	%f178, %f177, %f153, %f152;
	add.f32 	%f179, %f178, 0fCB40007F;
	neg.f32 	%f180, %f179;
	fma.rn.f32 	%f181, %f175, 0f3FB8AA3B, %f180;
	fma.rn.f32 	%f182, %f175, 0f32A57060, %f181;
	mov.b32 	%r44, %f178;
	shl.b32 	%r45, %r44, 23;
	mov.b32 	%f183, %r45;
	ex2.approx.ftz.f32 	%f184, %f182;
	mul.f32 	%f185, %f184, %f183;
	add.f32 	%f186, %f174, %f185;
	sub.f32 	%f187, %f443, %f148;
	fma.rn.f32 	%f188, %f187, 0f3BBB989D, 0f3F000000;
	cvt.sat.f32.f32 	%f189, %f188;
	fma.rm.f32 	%f190, %f189, %f153, %f152;
	add.f32 	%f191, %f190, 0fCB40007F;
	neg.f32 	%f192, %f191;
	fma.rn.f32 	%f193, %f187, 0f3FB8AA3B, %f192;
	fma.rn.f32 	%f194, %f187, 0f32A57060, %f193;
	mov.b32 	%r46, %f190;
	shl.b32 	%r47, %r46, 23;
	mov.b32 	%f195, %r47;
	ex2.approx.ftz.f32 	%f196, %f194;
	mul.f32 	%f197, %f196, %f195;
	add.f32 	%f198, %f186, %f197;
	sub.f32 	%f199, %f445, %f148;
	fma.rn.f32 	%f200, %f199, 0f3BBB989D, 0f3F000000;
	cvt.sat.f32.f32 	%f201, %f200;
	fma.rm.f32 	%f202, %f201, %f153, %f152;
	add.f32 	%f203, %f202, 0fCB40007F;
	neg.f32 	%f204, %f203;
	fma.rn.f32 	%f205, %f199, 0f3FB8AA3B, %f204;
	fma.rn.f32 	%f206, %f199, 0f32A57060, %f205;
	mov.b32 	%r48, %f202;
	shl.b32 	%r49, %r48, 23;
	mov.b32 	%f207, %r49;
	ex2.approx.ftz.f32 	%f208, %f206;
	mul.f32 	%f209, %f208, %f207;
	add.f32 	%f210, %f198, %f209;
	sub.f32 	%f211, %f447, %f148;
	fma.rn.f32 	%f212, %f211, 0f3BBB989D, 0f3F000000;
	cvt.sat.f32.f32 	%f213, %f212;
	fma.rm.f32 	%f214, %f213, %f153, %f152;
	add.f32 	%f215, %f214, 0fCB40007F;
	neg.f32 	%f216, %f215;
	fma.rn.f32 	%f217, %f211, 0f3FB8AA3B, %f216;
	fma.rn.f32 	%f218, %f211, 0f32A57060, %f217;
	mov.b32 	%r50, %f214;
	shl.b32 	%r51, %r50, 23;
	mov.b32 	%f219, %r51;
	ex2.approx.ftz.f32 	%f220, %f218;
	mul.f32 	%f221, %f220, %f219;
	add.f32 	%f222, %f210, %f221;
	sub.f32 	%f223, %f449, %f148;
	fma.rn.f32 	%f224, %f223, 0f3BBB989D, 0f3F000000;
	cvt.sat.f32.f32 	%f225, %f224;
	fma.rm.f32 	%f226, %f225, %f153, %f152;
	add.f32 	%f227, %f226, 0fCB40007F;
	neg.f32 	%f228, %f227;
	fma.rn.f32 	%f229, %f223, 0f3FB8AA3B, %f228;
	fma.rn.f32 	%f230, %f223, 0f32A57060, %f229;
	mov.b32 	%r52, %f226;
	shl.b32 	%r53, %r52, 23;
	mov.b32 	%f231, %r53;
	ex2.approx.ftz.f32 	%f232, %f230;
	mul.f32 	%f233, %f232, %f231;
	add.f32 	%f234, %f222, %f233;
	sub.f32 	%f235, %f451, %f148;
	fma.rn.f32 	%f236, %f235, 0f3BBB989D, 0f3F000000;
	cvt.sat.f32.f32 	%f237, %f236;
	fma.rm.f32 	%f238, %f237, %f153, %f152;
	add.f32 	%f239, %f238, 0fCB40007F;
	neg.f32 	%f240, %f239;
	fma.rn.f32 	%f241, %f235, 0f3FB8AA3B, %f240;
	fma.rn.f32 	%f242, %f235, 0f32A57060, %f241;
	mov.b32 	%r54, %f238;
	shl.b32 	%r55, %r54, 23;
	mov.b32 	%f243, %r55;
	ex2.approx.ftz.f32 	%f244, %f242;
	mul.f32 	%f245, %f244, %f243;
	add.f32 	%f246, %f234, %f245;
	sub.f32 	%f247, %f453, %f148;
	fma.rn.f32 	%f248, %f247, 0f3BBB989D, 0f3F000000;
	cvt.sat.f32.f32 	%f249, %f248;
	fma.rm.f32 	%f250, %f249, %f153, %f152;
	add.f32 	%f251, %f250, 0fCB40007F;
	neg.f32 	%f252, %f251;
	fma.rn.f32 	%f253, %f247, 0f3FB8AA3B, %f252;
	fma.rn.f32 	%f254, %f247, 0f32A57060, %f253;
	mov.b32 	%r56, %f250;
	shl.b32 	%r57, %r56, 23;
	mov.b32 	%f255, %r57;
	ex2.approx.ftz.f32 	%f256, %f254;
	mul.f32 	%f257, %f256, %f255;
	add.f32 	%f258, %f246, %f257;
	sub.f32 	%f259, %f455, %f148;
	fma.rn.f32 	%f260, %f259, 0f3BBB989D, 0f3F000000;
	cvt.sat.f32.f32 	%f261, %f260;
	fma.rm.f32 	%f262, %f261, %f153, %f152;
	add.f32 	%f263, %f262, 0fCB40007F;
	neg.f32 	%f264, %f263;
	fma.rn.f32 	%f265, %f259, 0f3FB8AA3B, %f264;
	fma.rn.f32 	%f266, %f259, 0f32A57060, %f265;
	mov.b32 	%r58, %f262;
	shl.b32 	%r59, %r58, 23;
	mov.b32 	%f267, %r59;
	ex2.approx.ftz.f32 	%f268, %f266;
	mul.f32 	%f269, %f268, %f267;
	add.f32 	%f270, %f258, %f269;
	sub.f32 	%f271, %f457, %f148;
	fma.rn.f32 	%f272, %f271, 0f3BBB989D, 0f3F000000;
	cvt.sat.f32.f32 	%f273, %f272;
	fma.rm.f32 	%f274, %f273, %f153, %f152;
	add.f32 	%f275, %f274, 0fCB40007F;
	neg.f32 	%f276, %f275;
	fma.rn.f32 	%f277, %f271, 0f3FB8AA3B, %f276;
	fma.rn.f32 	%f278, %f271, 0f32A57060, %f277;
	mov.b32 	%r60, %f274;
	shl.b32 	%r61, %r60, 23;
	mov.b32 	%f279, %r61;
	ex2.approx.ftz.f32 	%f280, %f278;
	mul.f32 	%f281, %f280, %f279;
	add.f32 	%f282, %f270, %f281;
	sub.f32 	%f283, %f459, %f148;
	fma.rn.f32 	%f284, %f283, 0f3BBB989D, 0f3F000000;
	cvt.sat.f32.f32 	%f285, %f284;
	fma.rm.f32 	%f286, %f285, %f153, %f152;
	add.f32 	%f287, %f286, 0fCB40007F;
	neg.f32 	%f288, %f287;
	fma.rn.f32 	%f289, %f283, 0f3FB8AA3B, %f288;
	fma.rn.f32 	%f290, %f283, 0f32A57060, %f289;
	mov.b32 	%r62, %f286;
	shl.b32 	%r63, %r62, 23;
	mov.b32 	%f291, %r63;
	ex2.approx.ftz.f32 	%f292, %f290;
	mul.f32 	%f293, %f292, %f291;
	add.f32 	%f294, %f282, %f293;
	sub.f32 	%f295, %f461, %f148;
	fma.rn.f32 	%f296, %f295, 0f3BBB989D, 0f3F000000;
	cvt.sat.f32.f32 	%f297, %f296;
	fma.rm.f32 	%f298, %f297, %f153, %f152;
	add.f32 	%f299, %f298, 0fCB40007F;
	neg.f32 	%f300, %f299;
	fma.rn.f32 	%f301, %f295, 0f3FB8AA3B, %f300;
	fma.rn.f32 	%f302, %f295, 0f32A57060, %f301;
	mov.b32 	%r64, %f298;
	shl.b32 	%r65, %r64, 23;
	mov.b32 	%f303, %r65;
	ex2.approx.ftz.f32 	%f304, %f302;
	mul.f32 	%f305, %f304, %f303;
	add.f32 	%f306, %f294, %f305;
	sub.f32 	%f307, %f463, %f148;
	fma.rn.f32 	%f308, %f307, 0f3BBB989D, 0f3F000000;
	cvt.sat.f32.f32 	%f309, %f308;
	fma.rm.f32 	%f310, %f309, %f153, %f152;
	add.f32 	%f311, %f310, 0fCB40007F;
	neg.f32 	%f312, %f311;
	fma.rn.f32 	%f313, %f307, 0f3FB8AA3B, %f312;
	fma.rn.f32 	%f314, %f307, 0f32A57060, %f313;
	mov.b32 	%r66, %f310;
	shl.b32 	%r67, %r66, 23;
	mov.b32 	%f315, %r67;
	ex2.approx.ftz.f32 	%f316, %f314;
	mul.f32 	%f317, %f316, %f315;
	add.f32 	%f318, %f306, %f317;
	sub.f32 	%f319, %f465, %f148;
	fma.rn.f32 	%f320, %f319, 0f3BBB989D, 0f3F000000;
	cvt.sat.f32.f32 	%f321, %f320;
	fma.rm.f32 	%f322, %f321, %f153, %f152;
	add.f32 	%f323, %f322, 0fCB40007F;
	neg.f32 	%f324, %f323;
	fma.rn.f32 	%f325, %f319, 0f3FB8AA3B, %f324;
	fma.rn.f32 	%f326, %f319, 0f32A57060, %f325;
	mov.b32 	%r68, %f322;
	shl.b32 	%r69, %r68, 23;
	mov.b32 	%f327, %r69;
	ex2.approx.ftz.f32 	%f328, %f326;
	mul.f32 	%f329, %f328, %f327;
	add.f32 	%f330, %f318, %f329;
	sub.f32 	%f331, %f467, %f148;
	fma.rn.f32 	%f332, %f331, 0f3BBB989D, 0f3F000000;
	cvt.sat.f32.f32 	%f333, %f332;
	fma.rm.f32 	%f334, %f333, %f153, %f152;
	add.f32 	%f335, %f334, 0fCB40007F;
	neg.f32 	%f336, %f335;
	fma.rn.f32 	%f337, %f331, 0f3FB8AA3B, %f336;
	fma.rn.f32 	%f338, %f331, 0f32A57060, %f337;
	mov.b32 	%r70, %f334;
	shl.b32 	%r71, %r70, 23;
	mov.b32 	%f339, %r71;
	ex2.approx.ftz.f32 	%f340, %f338;
	mul.f32 	%f341, %f340, %f339;
	add.f32 	%f342, %f330, %f341;
	sub.f32 	%f343, %f469, %f148;
	fma.rn.f32 	%f344, %f343, 0f3BBB989D, 0f3F000000;
	cvt.sat.f32.f32 	%f345, %f344;
	fma.rm.f32 	%f346, %f345, %f153, %f152;
	add.f32 	%f347, %f346, 0fCB40007F;
	neg.f32 	%f348, %f347;
	fma.rn.f32 	%f349, %f343, 0f3FB8AA3B, %f348;
	fma.rn.f32 	%f350, %f343, 0f32A57060, %f349;
	mov.b32 	%r72, %f346;
	shl.b32 	%r73, %r72, 23;
	mov.b32 	%f351, %r73;
	ex2.approx.ftz.f32 	%f352, %f350;
	mul.f32 	%f353, %f352, %f351;
	add.f32 	%f354, %f342, %f353;
	sub.f32 	%f355, %f471, %f148;
	fma.rn.f32 	%f356, %f355, 0f3BBB989D, 0f3F000000;
	cvt.sat.f32.f32 	%f357, %f356;
	fma.rm.f32 	%f358, %f357, %f153, %f152;
	add.f32 	%f359, %f358, 0fCB40007F;
	neg.f32 	%f360, %f359;
	fma.rn.f32 	%f361, %f355, 0f3FB8AA3B, %f360;
	fma.rn.f32 	%f362, %f355, 0f32A57060, %f361;
	mov.b32 	%r74, %f358;
	shl.b32 	%r75, %r74, 23;
	mov.b32 	%f363, %r75;
	ex2.approx.ftz.f32 	%f364, %f362;
	mul.f32 	%f365, %f364, %f363;
	add.f32 	%f366, %f354, %f365;
	sub.f32 	%f367, %f473, %f148;
	fma.rn.f32 	%f368, %f367, 0f3BBB989D, 0f3F000000;
	cvt.sat.f32.f32 	%f369, %f368;
	fma.rm.f32 	%f370, %f369, %f153, %f152;
	add.f32 	%f371, %f370, 0fCB40007F;
	neg.f32 	%f372, %f371;
	fma.rn.f32 	%f373, %f367, 0f3FB8AA3B, %f372;
	fma.rn.f32 	%f374, %f367, 0f32A57060, %f373;
	mov.b32 	%r76, %f370;
	shl.b32 	%r77, %r76, 23;
	mov.b32 	%f375, %r77;
	ex2.approx.ftz.f32 	%f376, %f374;
	mul.f32 	%f377, %f376, %f375;
	add.f32 	%f378, %f366, %f377;
	sub.f32 	%f379, %f475, %f148;
	fma.rn.f32 	%f380, %f379, 0f3BBB989D, 0f3F000000;
	cvt.sat.f32.f32 	%f381, %f380;
	fma.rm.f32 	%f382, %f381, %f153, %f152;
	add.f32 	%f383, %f382, 0fCB40007F;
	neg.f32 	%f384, %f383;
	fma.rn.f32 	%f385, %f379, 0f3FB8AA3B, %f384;
	fma.rn.f32 	%f386, %f379, 0f32A57060, %f385;
	mov.b32 	%r78, %f382;
	shl.b32 	%r79, %r78, 23;
	mov.b32 	%f387, %r79;
	ex2.approx.ftz.f32 	%f388, %f386;
	mul.f32 	%f389, %f388, %f387;
	add.f32 	%f390, %f378, %f389;
	sub.f32 	%f391, %f477, %f148;
	fma.rn.f32 	%f392, %f391, 0f3BBB989D, 0f3F000000;
	cvt.sat.f32.f32 	%f393, %f392;
	fma.rm.f32 	%f394, %f393, %f153, %f152;
	add.f32 	%f395, %f394, 0fCB40007F;
	neg.f32 	%f396, %f395;
	fma.rn.f32 	%f397, %f391, 0f3FB8AA3B, %f396;
	fma.rn.f32 	%f398, %f391, 0f32A57060, %f397;
	mov.b32 	%r80, %f394;
	shl.b32 	%r81, %r80, 23;
	mov.b32 	%f399, %r81;
	ex2.approx.ftz.f32 	%f400, %f398;
	mul.f32 	%f401, %f400, %f399;
	add.f32 	%f402, %f390, %f401;
	sub.f32 	%f403, %f479, %f148;
	fma.rn.f32 	%f404, %f403, 0f3BBB989D, 0f3F000000;
	cvt.sat.f32.f32 	%f405, %f404;
	fma.rm.f32 	%f406, %f405, %f153, %f152;
	add.f32 	%f407, %f406, 0fCB40007F;
	neg.f32 	%f408, %f407;
	fma.rn.f32 	%f409, %f403, 0f3FB8AA3B, %f408;
	fma.rn.f32 	%f410, %f403, 0f32A57060, %f409;
	mov.b32 	%r82, %f406;
	shl.b32 	%r83, %r82, 23;
	mov.b32 	%f411, %r83;
	ex2.approx.ftz.f32 	%f412, %f410;
	mul.f32 	%f413, %f412, %f411;
	add.f32 	%f414, %f402, %f413;
	sub.f32 	%f415, %f481, %f148;
	fma.rn.f32 	%f416, %f415, 0f3BBB989D, 0f3F000000;
	cvt.sat.f32.f32 	%f417, %f416;
	fma.rm.f32 	%f418, %f417, %f153, %f152;
	add.f32 	%f419, %f418, 0fCB40007F;
	neg.f32 	%f420, %f419;
	fma.rn.f32 	%f421, %f415, 0f3FB8AA3B, %f420;
	fma.rn.f32 	%f422, %f415, 0f32A57060, %f421;
	mov.b32 	%r84, %f418;
	shl.b32 	%r85, %r84, 23;
	mov.b32 	%f423, %r85;
	ex2.approx.ftz.f32 	%f424, %f422;
	mul.f32 	%f425, %f424, %f423;
	add.f32 	%f426, %f414, %f425;
	mov.b32 	%r86, %f426;
	shfl.sync.bfly.b32	%r87|%p32, %r86, 16, 31, -1;
	mov.b32 	%f427, %r87;
	add.f32 	%f428, %f426, %f427;
	mov.b32 	%r88, %f428;
	shfl.sync.bfly.b32	%r89|%p33, %r88, 8, 31, -1;
	mov.b32 	%f429, %r89;
	add.f32 	%f430, %f428, %f429;
	mov.b32 	%r90, %f430;
	shfl.sync.bfly.b32	%r91|%p34, %r90, 4, 31, -1;
	mov.b32 	%f431, %r91;
	add.f32 	%f432, %f430, %f431;
	mov.b32 	%r92, %f432;
	shfl.sync.bfly.b32	%r93|%p35, %r92, 2, 31, -1;
	mov.b32 	%f433, %r93;
	add.f32 	%f434, %f432, %f433;
	mov.b32 	%r94, %f434;
	shfl.sync.bfly.b32	%r95|%p36, %r94, 1, 31, -1;
	mov.b32 	%f435, %r95;
	add.f32 	%f436, %f434, %f435;
	div.rn.f32 	%f93, %f161, %f436;
	div.rn.f32 	%f94, %f173, %f436;
	div.rn.f32 	%f95, %f185, %f436;
	div.rn.f32 	%f96, %f197, %f436;
	div.rn.f32 	%f97, %f209, %f436;
	div.rn.f32 	%f98, %f221, %f436;
	div.rn.f32 	%f99, %f233, %f436;
	div.rn.f32 	%f100, %f245, %f436;
	div.rn.f32 	%f101, %f257, %f436;
	div.rn.f32 	%f102, %f269, %f436;
	div.rn.f32 	%f103, %f281, %f436;
	div.rn.f32 	%f104, %f293, %f436;
	div.rn.f32 	%f105, %f305, %f436;
	div.rn.f32 	%f106, %f317, %f436;
	div.rn.f32 	%f107, %f329, %f436;
	div.rn.f32 	%f108, %f341, %f436;
	div.rn.f32 	%f109, %f353, %f436;
	div.rn.f32 	%f110, %f365, %f436;
	div.rn.f32 	%f111, %f377, %f436;
	div.rn.f32 	%f112, %f389, %f436;
	div.rn.f32 	%f113, %f401, %f436;
	div.rn.f32 	%f114, %f413, %f436;
	div.rn.f32 	%f115, %f425, %f436;
	mad.lo.s64 	%rd45, %rd50, %rd33, %rd2;
	cvta.to.global.u64 	%rd46, %rd32;
	shl.b64 	%rd47, %rd45, 2;
	add.s64 	%rd28, %rd46, %rd47;
	@%p26 bra 	$L__BB121_52;
	st.global.f32 	[%rd28], %f93;
$L__BB121_52:
	setp.le.s64 	%p37, %rd35, %rd3;
	@%p37 bra 	$L__BB121_54;
	st.global.f32 	[%rd28+128], %f94;
$L__BB121_54:
	setp.le.s64 	%p38, %rd35, %rd4;
	@%p38 bra 	$L__BB121_56;
	st.global.f32 	[%rd28+256], %f95;
$L__BB121_56:
	setp.le.s64 	%p39, %rd35, %rd5;
	@%p39 bra 	$L__BB121_58;
	st.global.f32 	[%rd28+384], %f96;
$L__BB121_58:
	setp.le.s64 	%p40, %rd35, %rd6;
	@%p40 bra 	$L__BB121_60;
	st.global.f32 	[%rd28+512], %f97;
$L__BB121_60:
	setp.le.s64 	%p41, %rd35, %rd7;
	@%p41 bra 	$L__BB121_62;
	st.global.f32 	[%rd28+640], %f98;
$L__BB121_62:
	setp.le.s64 	%p42, %rd35, %rd8;
	@%p42 bra 	$L__BB121_64;
	st.global.f32 	[%rd28+768], %f99;
$L__BB121_64:
	setp.le.s64 	%p43, %rd35, %rd9;
	@%p43 bra 	$L__BB121_66;
	st.global.f32 	[%rd28+896], %f100;
$L__BB121_66:
	setp.le.s64 	%p44, %rd35, %rd10;
	@%p44 bra 	$L__BB121_68;
	st.global.f32 	[%rd28+1024], %f101;
$L__BB121_68:
	setp.le.s64 	%p45, %rd35, %rd11;
	@%p45 bra 	$L__BB121_70;
	st.global.f32 	[%rd28+1152], %f102;
$L__BB121_70:
	setp.le.s64 	%p46, %rd35, %rd12;
	@%p46 bra 	$L__BB121_72;
	st.global.f32 	[%rd28+1280], %f103;
$L__BB121_72:
	setp.le.s64 	%p47, %rd35, %rd13;
	@%p47 bra 	$L__BB121_74;
	st.global.f32 	[%rd28+1408], %f104;
$L__BB121_74:
	setp.le.s64 	%p48, %rd35, %rd14;
	@%p48 bra 	$L__BB121_76;
	st.global.f32 	[%rd28+1536], %f105;
$L__BB121_76:
	setp.le.s64 	%p49, %rd35, %rd15;
	@%p49 bra 	$L__BB121_78;
	st.global.f32 	[%rd28+1664], %f106;
$L__BB121_78:
	setp.le.s64 	%p50, %rd35, %rd16;
	@%p50 bra 	$L__BB121_80;
	st.global.f32 	[%rd28+1792], %f107;
$L__BB121_80:
	setp.le.s64 	%p51, %rd35, %rd17;
	@%p51 bra 	$L__BB121_82;
	st.global.f32 	[%rd28+1920], %f108;
$L__BB121_82:
	setp.le.s64 	%p52, %rd35, %rd18;
	@%p52 bra 	$L__BB121_84;
	st.global.f32 	[%rd28+2048], %f109;
$L__BB121_84:
	setp.le.s64 	%p53, %rd35, %rd19;
	@%p53 bra 	$L__BB121_86;
	st.global.f32 	[%rd28+2176], %f110;
$L__BB121_86:
	setp.le.s64 	%p54, %rd35, %rd20;
	@%p54 bra 	$L__BB121_88;
	st.global.f32 	[%rd28+2304], %f111;
$L__BB121_88:
	setp.le.s64 	%p55, %rd35, %rd21;
	@%p55 bra 	$L__BB121_90;
	st.global.f32 	[%rd28+2432], %f112;
$L__BB121_90:
	setp.le.s64 	%p56, %rd35, %rd22;
	@%p56 bra 	$L__BB121_92;
	st.global.f32 	[%rd28+2560], %f113;
$L__BB121_92:
	setp.le.s64 	%p57, %rd35, %rd23;
	@%p57 bra 	$L__BB121_94;
	st.global.f32 	[%rd28+2688], %f114;
$L__BB121_94:
	setp.le.s64 	%p58, %rd35, %rd24;
	@%p58 bra 	$L__BB121_96;
	st.global.f32 	[%rd28+2816], %f115;
$L__BB121_96:
	ld.param.u64 	%rd49, [_Z15SoftmaxWarpImplI10DirectLoadIffE11DirectStoreIffEfLi1ELi23ELi32ELi1ELb1EL9Algorithm0EEvT_T0_ll_param_2];
	add.s64 	%rd50, %rd50, %rd25;
	setp.lt.s64 	%p59, %rd50, %rd49;
	@%p59 bra 	$L__BB121_4;
$L__BB121_97:
	ret;

}
	// .globl	_Z15SoftmaxWarpImplI10DirectLoadIffE11DirectStoreIffEfLi1ELi24ELi32ELi1ELb0EL9Algorithm0EEvT_T0_ll
.visible .entry _Z15SoftmaxWarpImplI10DirectLoadIffE11DirectStoreIffEfLi1ELi24ELi32ELi1ELb0EL9Algorithm0EEvT_T0_ll(
	.param .align 8 .b8 _Z15SoftmaxWarpImplI10DirectLoadIffE11DirectStoreIffEfLi1ELi24ELi32ELi1ELb0EL9Algorithm0EEvT_T0_ll_param_0[16],
	.param .align 8 .b8 _Z15SoftmaxWarpImplI10DirectLoadIffE11DirectStoreIffEfLi1ELi24ELi32ELi1ELb0EL9Algorithm0EEvT_T0_ll_param_1[16],
	.param .u64 _Z15SoftmaxWarpImplI10DirectLoadIffE11DirectStoreIffEfLi1ELi24ELi32ELi1ELb0EL9Algorithm0EEvT_T0_ll_param_2,
	.param .u64 _Z15SoftmaxWarpImplI10DirectLoadIffE11DirectStoreIffEfLi1ELi24ELi32ELi1ELb0EL9Algorithm0EEvT_T0_ll_param_3
)
{
	.reg .pred 	%p<14>;
	.reg .b32 	%r<76>;
	.reg .b32 	%f<383>;
	.reg .b64 	%rd<28>;

	ld.param.u64 	%rd11, [_Z15SoftmaxWarpImplI10DirectLoadIffE11DirectStoreIffEfLi1ELi24ELi32ELi1ELb0EL9Algorithm0EEvT_T0_ll_param_1+8];
	ld.param.u64 	%rd10, [_Z15SoftmaxWarpImplI10DirectLoadIffE11DirectStoreIffEfLi1ELi24ELi32ELi1ELb0EL9Algorithm0EEvT_T0_ll_param_1];
	ld.param.u64 	%rd9, [_Z15SoftmaxWarpImplI10DirectLoadIffE11DirectStoreIffEfLi1ELi24ELi32ELi1ELb0EL9Algorithm0EEvT_T0_ll_param_0+8];
	ld.param.u64 	%rd8, [_Z15SoftmaxWarpImplI10DirectLoadIffE11DirectStoreIffEfLi1ELi24ELi32ELi1ELb0EL9Algorithm0EEvT_T0_ll_param_0];
	ld.param.u64 	%rd12, [_Z15SoftmaxWarpImplI10DirectLoadIffE11DirectStoreIffEfLi1ELi24ELi32ELi1ELb0EL9Algorithm0EEvT_T0_ll_param_2];
	ld.param.u64 	%rd13, [_Z15SoftmaxWarpImplI10DirectLoadIffE11DirectStoreIffEfLi1ELi24ELi32ELi1ELb0EL9Algorithm0EEvT_T0_ll_param_3];
	setp.lt.s64 	%p1, %rd13, 769;
	@%p1 bra 	$L__BB122_2;
	mov.u64 	%rd14, $str;
	cvta.global.u64 	%rd15, %rd14;
	mov.u64 	%rd16, $str$1;
	cvta.global.u64 	%rd17, %rd16;
	mov.u64 	%rd18, __unnamed_123;
	cvta.global.u64 	%rd19, %rd18;
	{ // callseq 122, 0
	.param .b64 param0;
	st.param.b64 	[param0], %rd15;
	.param .b64 param1;
	st.param.b64 	[param1], %rd17;
	.param .b32 param2;
	st.param.b32 	[param2], 358;
	.param .b64 param3;
	st.param.b64 	[param3], %rd19;
	.param .b64 param4;
	st.param.b64 	[param4], 1;
	call.uni 
	__assertfail, 
	(
	param0, 
	param1, 
	param2, 
	param3, 
	param4
	);
	} // callseq 122
$L__BB122_2:
	mov.u32 	%r2, %nctaid.x;
	mov.u32 	%r3, %ntid.y;
	mul.lo.s32 	%r1, %r2, %r3;
	mov.u32 	%r4, %ctaid.x;
	mov.u32 	%r5, %tid.y;
	mad.lo.s32 	%r6, %r4, %r3, %r5;
	cvt.s64.s32 	%rd27, %r6;
	setp.le.s64 	%p2, %rd12, %rd27;
	@%p2 bra 	$L__BB122_5;
	mov.u32 	%r7, %tid.x;
	cvt.u64.u32 	%rd3, %r7;
	cvta.to.global.u64 	%rd4, %rd8;
	cvt.s64.s32 	%rd5, %r1;
$L__BB122_4:
	mad.lo.s64 	%rd20, %rd27, %rd9, %rd3;
	shl.b64 	%rd21, %rd20, 2;
	add.s64 	%rd22, %rd4, %rd21;
	ld.global.f32 	%f1, [%rd22];
	max.f32 	%f2, %f1, 0fFF800000;
	ld.global.f32 	%f3, [%rd22+128];
	max.f32 	%f4, %f2, %f3;
	ld.global.f32 	%f5, [%rd22+256];
	max.f32 	%f6, %f4, %f5;
	ld.global.f32 	%f7, [%rd22+384];
	max.f32 	%f8, %f6, %f7;
	ld.global.f32 	%f9, [%rd22+512];
	max.f32 	%f10, %f8, %f9;
	ld.global.f32 	%f11, [%rd22+640];
	max.f32 	%f12, %f10, %f11;
	ld.global.f32 	%f13, [%rd22+768];
	max.f32 	%f14, %f12, %f13;
	ld.global.f32 	%f15, [%rd22+896];
	max.f32 	%f16, %f14, %f15;
	ld.global.f32 	%f17, [%rd22+1024];
	max.f32 	%f18, %f16, %f17;
	ld.global.f32 	%f19, [%rd22+1152];
	max.f32 	%f20, %f18, %f19;
	ld.global.f32 	%f21, [%rd22+1280];
	max.f32 	%f22, %f20, %f21;
	ld.global.f32 	%f23, [%rd22+1408];
	max.f32 	%f24, %f22, %f23;
	ld.global.f32 	%f25, [%rd22+1536];
	max.f32 	%f26, %f24, %f25;
	ld.global.f32 	%f27, [%rd22+1664];
	max.f32 	%f28, %f26, %f27;
	ld.global.f32 	%f29, [%rd22+1792];
	max.f32 	%f30, %f28, %f29;
	ld.global.f32 	%f31, [%rd22+1920];
	max.f32 	%f32, %f30, %f31;
	ld.global.f32 	%f33, [%rd22+2048];
	max.f32 	%f34, %f32, %f33;
	ld.global.f32 	%f35, [%rd22+2176];
	max.f32 	%f36, %f34, %f35;
	ld.global.f32 	%f37, [%rd22+2304];
	max.f32 	%f38, %f36, %f37;
	ld.global.f32 	%f39, [%rd22+2432];
	max.f32 	%f40, %f38, %f39;
	ld.global.f32 	%f41, [%rd22+2560];
	max.f32 	%f42, %f40, %f41;
	ld.global.f32 	%f43, [%rd22+2688];
	max.f32 	%f44, %f42, %f43;
	ld.global.f32 	%f45, [%rd22+2816];
	max.f32 	%f46, %f44, %f45;
	ld.global.f32 	%f47, [%rd22+2944];
	max.f32 	%f48, %f46, %f47;
	mov.b32 	%r8, %f48;
	shfl.sync.bfly.b32	%r9|%p3, %r8, 16, 31, -1;
	mov.b32 	%f49, %r9;
	max.f32 	%f50, %f48, %f49;
	mov.b32 	%r10, %f50;
	shfl.sync.bfly.b32	%r11|%p4, %r10, 8, 31, -1;
	mov.b32 	%f51, %r11;
	max.f32 	%f52, %f50, %f51;
	mov.b32 	%r12, %f52;
	shfl.sync.bfly.b32	%r13|%p5, %r12, 4, 31, -1;
	mov.b32 	%f53, %r13;
	max.f32 	%f54, %f52, %f53;
	mov.b32 	%r14, %f54;
	shfl.sync.bfly.b32	%r15|%p6, %r14, 2, 31, -1;
	mov.b32 	%f55, %r15;
	max.f32 	%f56, %f54, %f55;
	mov.b32 	%r16, %f56;
	shfl.sync.bfly.b32	%r17|%p7, %r16, 1, 31, -1;
	mov.b32 	%f57, %r17;
	max.f32 	%f58, %f56, %f57;
	sub.f32 	%f59, %f1, %f58;
	fma.rn.f32 	%f60, %f59, 0f3BBB989D, 0f3F000000;
	cvt.sat.f32.f32 	%f61, %f60;
	mov.f32 	%f62, 0f4B400001;
	mov.f32 	%f63, 0f437C0000;
	fma.rm.f32 	%f64, %f61, %f63, %f62;
	add.f32 	%f65, %f64, 0fCB40007F;
	neg.f32 	%f66, %f65;
	fma.rn.f32 	%f67, %f59, 0f3FB8AA3B, %f66;
	fma.rn.f32 	%f68, %f59, 0f32A57060, %f67;
	mov.b32 	%r18, %f64;
	shl.b32 	%r19, %r18, 23;
	mov.b32 	%f69, %r19;
	ex2.approx.ftz.f32 	%f70, %f68;
	mul.f32 	%f71, %f70, %f69;
	add.f32 	%f72, %f71, 0f00000000;
	sub.f32 	%f73, %f3, %f58;
	fma.rn.f32 	%f74, %f73, 0f3BBB989D, 0f3F000000;
	cvt.sat.f32.f32 	%f75, %f74;
	fma.rm.f32 	%f76, %f75, %f63, %f62;
	add.f32 	%f77, %f76, 0fCB40007F;
	neg.f32 	%f78, %f77;
	fma.rn.f32 	%f79, %f73, 0f3FB8AA3B, %f78;
	fma.rn.f32 	%f80, %f73, 0f32A57060, %f79;
	mov.b32 	%r20, %f76;
	shl.b32 	%r21, %r20, 23;
	mov.b32 	%f81, %r21;
	ex2.approx.ftz.f32 	%f82, %f80;
	mul.f32 	%f83, %f82, %f81;
	add.f32 	%f84, %f72, %f83;
	sub.f32 	%f85, %f5, %f58;
	fma.rn.f32 	%f86, %f85, 0f3BBB989D, 0f3F000000;
	cvt.sat.f32.f32 	%f87, %f86;
	fma.rm.f32 	%f88, %f87, %f63, %f62;
	add.f32 	%f89, %f88, 0fCB40007F;
	neg.f32 	%f90, %f89;
	fma.rn.f32 	%f91, %f85, 0f3FB8AA3B, %f90;
	fma.rn.f32 	%f92, %f85, 0f32A57060, %f91;
	mov.b32 	%r22, %f88;
	shl.b32 	%r23, %r22, 23;
	mov.b32 	%f93, %r23;
	ex2.approx.ftz.f32 	%f94, %f92;
	mul.f32 	%f95, %f94, %f93;
	add.f32 	%f96, %f84, %f95;
	sub.f32 	%f97, %f7, %f58;
	fma.rn.f32 	%f98, %f97, 0f3BBB989D, 0f3F000000;
	cvt.sat.f32.f32 	%f99, %f98;
	fma.rm.f32 	%f100, %f99, %f63, %f62;
	add.f32 	%f101, %f100, 0fCB40007F;
	neg.f32 	%f102, %f101;
	fma.rn.f32 	%f103, %f97, 0f3FB8AA3B, %f102;
	fma.rn.f32 	%f104, %f97, 0f32A57060, %f103;
	mov.b32 	%r24, %f100;
	shl.b32 	%r25, %r24, 23;
	mov.b32 	%f105, %r25;
	ex2.approx.ftz.f32 	%f106, %f104;
	mul.f32 	%f107, %f106, %f105;
	add.f32 	%f108, %f96, %f107;
	sub.f32 	%f109, %f9, %f58;
	fma.rn.f32 	%f110, %f109, 0f3BBB989D, 0f3F000000;
	cvt.sat.f32.f32 	%f111, %f110;
	fma.rm.f32 	%f112, %f111, %f63, %f62;
	add.f32 	%f113, %f112, 0fCB40007F;
	neg.f32 	%f114, %f113;
	fma.rn.f32 	%f115, %f109, 0f3FB8AA3B, %f114;
	fma.rn.f32 	%f116, %f109, 0f32A57060, %f115;
	mov.b32 	%r26, %f112;
	shl.b32 	%r27, %r26, 23;
	mov.b32 	%f117, %r27;
	ex2.approx.ftz.f32 	%f118, %f116;
	mul.f32 	%f119, %f118, %f117;
	add.f32 	%f120, %f108, %f119;
	sub.f32 	%f121, %f11, %f58;
	fma.rn.f32 	%f122, %f121, 0f3BBB989D, 0f3F000000;
	cvt.sat.f32.f32 	%f123, %f122;
	fma.rm.f32 	%f124, %f123, %f63, %f62;
	add.f32 	%f125, %f124, 0fCB40007F;
	neg.f32 	%f126, %f125;
	fma.rn.f32 	%f127, %f121, 0f3FB8AA3B, %f126;
	fma.rn.f32 	%f128, %f121, 0f32A57060, %f127;
	mov.b32 	%r28, %f124;
	shl.b32 	%r29, %r28, 23;
	mov.b32 	%f129, %r29;
	ex2.approx.ftz.f32 	%f130, %f128;
	mul.f32 	%f131, %f130, %f129;
	add.f32 	%f132, %f120, %f131;
	sub.f32 	%f133, %f13, %f58;
	fma.rn.f32 	%f134, %f133, 0f3BBB989D, 0f3F000000;
	cvt.sat.f32.f32 	%f135, %f134;
	fma.rm.f32 	%f136, %f135, %f63, %f62;
	add.f32 	%f137, %f136, 0fCB40007F;
	neg.f32 	%f138, %f137;
	fma.rn.f32 	%f139, %f133, 0f3FB8AA3B, %f138;
	fma.rn.f32 	%f140, %f133, 0f32A57060, %f139;
	mov.b32 	%r30, %f136;
	shl.b32 	%r31, %r30, 23;
	mov.b32 	%f141, %r31;
	ex2.approx.ftz.f32 	%f142, %f140;
	mul.f32 	%f143, %f142, %f141;
	add.f32 	%f144, %f132, %f143;
	sub.f32 	%f145, %f15, %f58;
	fma.rn.f32 	%f146, %f145, 0f3BBB989D, 0f3F000000;
	cvt.sat.f32.f32 	%f147, %f146;
	fma.rm.f32 	%f148, %f147, %f63, %f62;
	add.f32 	%f149, %f148, 0fCB40007F;
	neg.f32 	%f150, %f149;
	fma.rn.f32 	%f151, %f145, 0f3FB8AA3B, %f150;
	fma.rn.f32 	%f152, %f145, 0f32A57060, %f151;
	mov.b32 	%r32, %f148;
	shl.b32 	%r33, %r32, 23;
	mov.b32 	%f153, %r33;
	ex2.approx.ftz.f32 	%f154, %f152;
	mul.f32 	%f155, %f154, %f153;
	add.f32 	%f156, %f144, %f155;
	sub.f32 	%f157, %f17, %f58;
	fma.rn.f32 	%f158, %f157, 0f3BBB989D, 0f3F000000;
	cvt.sat.f32.f32 	%f159, %f158;
	fma.rm.f32 	%f160, %f159, %f63, %f62;
	add.f32 	%f161, %f160, 0fCB40007F;
	neg.f32 	%f162, %f161;
	fma.rn.f32 	%f163, %f157, 0f3FB8AA3B, %f162;
	fma.rn.f32 	%f164, %f157, 0f32A57060, %f163;
	mov.b32 	%r34, %f160;
	shl.b32 	%r35, %r34, 23;
	mov.b32 	%f165, %r35;
	ex2.approx.ftz.f32 	%f166, %f164;
	mul.f32 	%f167, %f166, %f165;
	add.f32 	%f168, %f156, %f167;
	sub.f32 	%f169, %f19, %f58;
	fma.rn.f32 	%f170, %f169, 0f3BBB989D, 0f3F000000;
	cvt.sat.f32.f32 	%f171, %f170;
	fma.rm.f32 	%f172, %f171, %f63, %f62;
	add.f32 	%f173, %f172, 0fCB40007F;
	neg.f32 	%f174, %f173;
	fma.rn.f32 	%f175, %f169, 0f3FB8AA3B, %f174;
	fma.rn.f32 	%f176, %f169, 0f32A57060, %f175;
	mov.b32 	%r36, %f172;
	shl.b32 	%r37, %r36, 23;
	mov.b32 	%f177, %r37;
	ex2.approx.ftz.f32 	%f178, %f176;
	mul.f32 	%f179, %f178, %f177;
	add.f32 	%f180, %f168, %f179;
	sub.f32 	%f181, %f21, %f58;
	fma.rn.f32 	%f182, %f181, 0f3BBB989D, 0f3F000000;
	cvt.sat.f32.f32 	%f183, %f182;
	fma.rm.f32 	%f184, %f183, %f63, %f62;
	add.f32 	%f185, %f184, 0fCB40007F;
	neg.f32 	%f186, %f185;
	fma.rn.f32 	%f187, %f181, 0f3FB8AA3B, %f186;
	fma.rn.f32 	%f188, %f181, 0f32A57060, %f187;
	mov.b32 	%r38, %f184;
	shl.b32 	%r39, %r38, 23;
	mov.b32 	%f189, %r39;
	ex2.approx.ftz.f32 	%f190, %f188;
	mul.f32 	%f191, %f190, %f189;
	add.f32 	%f192, %f180, %f191;
	sub.f32 	%f193, %f23, %f58;
	fma.rn.f32 	%f194, %f193, 0f3BBB989D, 0f3F000000;
	cvt.sat.f32.f32 	%f195, %f194;
	fma.rm.f32 	%f196, %f195, %f63, %f62;
	add.f32 	%f197, %f196, 0fCB40007F;
	neg.f32 	%f198, %f197;
	fma.rn.f32 	%f199, %f193, 0f3FB8AA3B, %f198;
	fma.rn.f32 	%f200, %f193, 0f32A57060, %f199;
	mov.b32 	%r40, %f196;
	shl.b32 	%r41, %r40, 23;
	mov.b32 	%f201, %r41;
	ex2.approx.ftz.f32 	%f202, %f200;
	mul.f32 	%f203, %f202, %f201;
	add.f32 	%f204, %f192, %f203;
	sub.f32 	%f205, %f25, %f58;
	fma.rn.f32 	%f206, %f205, 0f3BBB989D, 0f3F000000;
	cvt.sat.f32.f32 	%f207, %f206;
	fma.rm.f32 	%f208, %f207, %f63, %f62;
	add.f32 	%f209, %f208, 0fCB40007F;
	neg.f32 	%f210, %f209;
	fma.rn.f32 	%f211, %f205, 0f3FB8AA3B, %f210;
	fma.rn.f32 	%f212, %f205, 0f32A57060, %f211;
	mov.b32 	%r42, %f208;
	shl.b32 	%r43, %r42, 23;
	mov.b32 	%f213, %r43;
	ex2.approx.ftz.f32 	%f214, %f212;
	mul.f32 	%f215, %f214, %f213;
	add.f32 	%f216, %f204, %f215;
	sub.f32 	%f217, %f27, %f58;
	fma.rn.f32 	%f218, %f217, 0f3BBB989D, 0f3F000000;
	cvt.sat.f32.f32 	%f219, %f218;
	fma.rm.f32 	%f220, %f219, %f63, %f62;
	add.f32 	%f221, %f220, 0fCB40007F;
	neg.f32 	%f222, %f221;
	fma.rn.f32 	%f223, %f217, 0f3FB8AA3B, %f222;
	fma.rn.f32 	%f224, %f217, 0f32A57060, %f223;
	mov.b32 	%r44, %f220;
	shl.b32 	%r45, %r44, 23;
	mov.b32 	%f225, %r45;
	ex2.approx.ftz.f32 	%f226, %f224;
	mul.f32 	%f227, %f226, %f225;
	add.f32 	%f228, %f216, %f227;
	sub.f32 	%f229, %f29, %f58;
	fma.rn.f32 	%f230, %f229, 0f3BBB989D, 0f3F000000;
	cvt.sat.f32.f32 	%f231, %f230;
	fma.rm.f32 	%f232, %f231, %f63, %f62;
	add.f32 	%f233, %f232, 0fCB40007F;
	neg.f32 	%f234, %f233;
	fma.rn.f32 	%f235, %f229, 0f3FB8AA3B, %f234;
	fma.rn.f32 	%f236, %f229, 0f32A57060, %f235;
	mov.b32 	%r46, %f232;
	shl.b32 	%r47, %r46, 23;
	mov.b32 	%f237, %r47;
	ex2.approx.ftz.f32 	%f238, %f236;
	mul.f32 	%f239, %f238, %f237;
	add.f32 	%f240, %f228, %f239;
	sub.f32 	%f241, %f31, %f58;
	fma.rn.f32 	%f242, %f241, 0f3BBB989D, 0f3F000000;
	cvt.sat.f32.f32 	%f243, %f242;
	fma.rm.f32 	%f244, %f243, %f63, %f62;
	add.f32 	%f245, %f244, 0fCB40007F;
	neg.f32 	%f246, %f245;
	fma.rn.f32 	%f247, %f241, 0f3FB8AA3B, %f246;
	fma.rn.f32 	%f248, %f241, 0f32A57060, %f247;
	mov.b32 	%r48, %f244;
	shl.b32 	%r49, %r48, 23;
	mov.b32 	%f249, %r49;
	ex2.approx.ftz.f32 	%f250, %f248;
	mul.f32 	%f251, %f250, %f249;
	add.f32 	%f252, %f240, %f251;
	sub.f32 	%f253, %f33, %f58;
	fma.rn.f32 	%f254, %f253, 0f3BBB989D, 0f3F000000;
	cvt.sat.f32.f32 	%f255, %f254;
	fma.rm.f32 	%f256, %f255, %f63, %f62;
	add.f32 	%f257, %f256, 0fCB40007F;
	neg.f32 	%f258, %f257;
	fma.rn.f32 	%f259, %f253, 0f3FB8AA3B, %f258;
	fma.rn.f32 	%f260, %f253, 0f32A57060, %f259;
	mov.b32 	%r50, %f256;
	shl.b32 	%r51, %r50, 23;
	mov.b32 	%f261, %r51;
	ex2.approx.ftz.f32 	%f262, %f260;
	mul.f32 	%f263, %f262, %f261;
	add.f32 	%f264, %f252, %f263;
	sub.f32 	%f265, %f35, %f58;
	fma.rn.f32 	%f266, %f265, 0f3BBB989D, 0f3F000000;
	cvt.sat.f32.f32 	%f267, %f266;
	fma.rm.f32 	%f268, %f267, %f63, %f62;
	add.f32 	%f269, %f268, 0fCB40007F;
	neg.f32 	%f270, %f269;
	fma.rn.f32 	%f271, %f265, 0f3FB8AA3B, %f270;
	fma.rn.f32 	%f272, %f265, 0f32A57060, %f271;
	mov.b32 	%r52, %f268;
	shl.b32 	%r53, %r52, 23;
	mov.b32 	%f273, %r53;
	ex2.approx.ftz.f32 	%f274, %f272;
	mul.f32 	%f275, %f274, %f273;
	add.f32 	%f276, %f264, %f275;
	sub.f32 	%f277, %f37, %f58;
	fma.rn.f32 	%f278, %f277, 0f3BBB989D, 0f3F000000;
	cvt.sat.f32.f32 	%f279, %f278;
	fma.rm.f32 	%f280, %f279, %f63, %f62;
	add.f32 	%f281, %f280, 0fCB40007F;
	neg.f32 	%f282, %f281;
	fma.rn.f32 	%f283, %f277, 0f3FB8AA3B, %f282;
	fma.rn.f32 	%f284, %f277, 0f32A57060, %f283;
	mov.b32 	%r54, %f280;
	shl.b32 	%r55, %r54, 23;
	mov.b32 	%f285, %r55;
	ex2.approx.ftz.f32 	%f286, %f284;
	mul.f32 	%f287, %f286, %f285;
	add.f32 	%f288, %f276, %f287;
	sub.f32 	%f289, %f39, %f58;
	fma.rn.f32 	%f290, %f289, 0f3BBB989D, 0f3F000000;
	cvt.sat.f32.f32 	%f291, %f290;
	fma.rm.f32 	%f292, %f291, %f63, %f62;
	add.f32 	%f293, %f292, 0fCB40007F;
	neg.f32 	%f294, %f293;
	fma.rn.f32 	%f295, %f289, 0f3FB8AA3B, %f294;
	fma.rn.f32 	%f296, %f289, 0f32A57060, %f295;
	mov.b32 	%r56, %f292;
	shl.b32 	%r57, %r56, 23;
	mov.b32 	%f297, %r57;
	ex2.approx.ftz.f32 	%f298, %f296;
	mul.f32 	%f299, %f298, %f297;
	add.f32 	%f300, %f288, %f299;
	sub.f32 	%f301, %f41, %f58;
	fma.rn.f32 	%f302, %f301, 0f3BBB989D, 0f3F000000;
	cvt.sat.f32.f32 	%f303, %f302;
	fma.rm.f32 	%f304, %f303, %f63, %f62;
	add.f32 	%f305, %f304, 0fCB40007F;
	neg.f32 	%f306, %f305;
	fma.rn.f32 	%f307, %f301, 0f3FB8AA3B, %f306;
	fma.rn.f32 	%f308, %f301, 0f32A57060, %f307;
	mov.b32 	%r58, %f304;
	shl.b32 	%r59, %r58, 23;
	mov.b32 	%f309, %r59;
	ex2.approx.ftz.f32 	%f310, %f308;
	mul.f32 	%f311, %f310, %f309;
	add.f32 	%f312, %f300, %f311;
	sub.f32 	%f313, %f43, %f58;
	fma.rn.f32 	%f314, %f313, 0f3BBB989D, 0f3F000000;
	cvt.sat.f32.f32 	%f315, %f314;
	fma.rm.f32 	%f316, %f315, %f63, %f62;
	add.f32 	%f317, %f316, 0fCB40007F;
	neg.f32 	%f318, %f317;
	fma.rn.f32 	%f319, %f313, 0f3FB8AA3B, %f318;
	fma.rn.f32 	%f320, %f313, 0f32A57060, %f319;
	mov.b32 	%r60, %f316;
	shl.b32 	%r61, %r60, 23;
	mov.b32 	%f321, %r61;
	ex2.approx.ftz.f32 	%f322, %f320;
	mul.f32 	%f323, %f322, %f321;
	add.f32 	%f324, %f312, %f323;
	sub.f32 	%f325, %f45, %f58;
	fma.rn.f32 	%f326, %f325, 0f3BBB989D, 0f3F000000;
	cvt.sat.f32.f32 	%f327, %f326;
	fma.rm.f32 	%f328, %f327, %f63, %f62;
	add.f32 	%f329, %f328, 0fCB40007F;
	neg.f32 	%f330, %f329;
	fma.rn.f32 	%f331, %f325, 0f3FB8AA3B, %f330;
	fma.rn.f32 	%f332, %f325, 0f32A57060, %f331;
	mov.b32 	%r62, %f328;
	shl.b32 	%r63, %r62, 23;
	mov.b32 	%f333, %r63;
	ex2.approx.ftz.f32 	%f334, %f332;
	mul.f32 	%f335, %f334, %f333;
	add.f32 	%f336, %f324, %f335;
	sub.f32 	%f337, %f47, %f58;
	fma.rn.f32 	%f338, %f337, 0f3BBB989D, 0f3F000000;
	cvt.sat.f32.f32 	%f339, %f338;
	fma.rm.f32 	%f340, %f339, %f63, %f62;
	add.f32 	%f341, %f340, 0fCB40007F;
	neg.f32 	%f342, %f341;
	fma.rn.f32 	%f343, %f337, 0f3FB8AA3B, %f342;
	fma.rn.f32 	%f344, %f337, 0f32A57060, %f343;
	mov.b32 	%r64, %f340;
	shl.b32 	%r65, %r64, 23;
	mov.b32 	%f345, %r65;
	ex2.approx.ftz.f32 	%f346, %f344;
	mul.f32 	%f347, %f346, %f345;
	add.f32 	%f348, %f336, %f347;
	mov.b32 	%r66, %f348;
	shfl.sync.bfly.b32	%r67|%p8, %r66, 16, 31, -1;
	mov.b32 	%f349, %r67;
	add.f32 	%f350, %f348, %f349;
	mov.b32 	%r68, %f350;
	shfl.sync.bfly.b32	%r69|%p9, %r68, 8, 31, -1;
	mov.b32 	%f351, %r69;
	add.f32 	%f352, %f350, %f351;
	mov.b32 	%r70, %f352;
	shfl.sync.bfly.b32	%r71|%p10, %r70, 4, 31, -1;
	mov.b32 	%f353, %r71;
	add.f32 	%f354, %f352, %f353;
	mov.b32 	%r72, %f354;
	shfl.sync.bfly.b32	%r73|%p11, %r72, 2, 31, -1;
	mov.b32 	%f355, %r73;
	add.f32 	%f356, %f354, %f355;
	mov.b32 	%r74, %f356;
	shfl.sync.bfly.b32	%r75|%p12, %r74, 1, 31, -1;
	mov.b32 	%f357, %r75;
	add.f32 	%f358, %f356, %f357;
	div.rn.f32 	%f359, %f71, %f358;
	div.rn.f32 	%f360, %f83, %f358;
	div.rn.f32 	%f361, %f95, %f358;
	div.rn.f32 	%f362, %f107, %f358;
	div.rn.f32 	%f363, %f119, %f358;
	div.rn.f32 	%f364, %f131, %f358;
	div.rn.f32 	%f365, %f143, %f358;
	div.rn.f32 	%f366, %f155, %f358;
	div.rn.f32 	%f367, %f167, %f358;
	div.rn.f32 	%f368, %f179, %f358;
	div.rn.f32 	%f369, %f191, %f358;
	div.rn.f32 	%f370, %f203, %f358;
	div.rn.f32 	%f371, %f215, %f358;
	div.rn.f32 	%f372, %f227, %f358;
	div.rn.f32 	%f373, %f239, %f358;
	div.rn.f32 	%f374, %f251, %f358;
	div.rn.f32 	%f375, %f263, %f358;
	div.rn.f32 	%f376, %f275, %f358;
	div.rn.f32 	%f377, %f287, %f358;
	div.rn.f32 	%f378, %f299, %f358;
	div.rn.f32 	%f379, %f311, %f358;
	div.rn.f32 	%f380, %f323, %f358;
	div.rn.f32 	%f381, %f335, %f358;
	div.rn.f32 	%f382, %f347, %f358;
	mad.lo.s64 	%rd23, %rd27, %rd11, %rd3;
	cvta.to.global.u64 	%rd24, %rd10;
	shl.b64 	%rd25, %rd23, 2;
	add.s64 	%rd26, %rd24, %rd25;
	st.global.f32 	[%rd26], %f359;
	st.global.f32 	[%rd26+128], %f360;
	st.global.f32 	[%rd26+256], %f361;
	st.global.f32 	[%rd26+384], %f362;
	st.global.f32 	[%rd26+512], %f363;
	st.global.f32 	[%rd26+640], %f364;
	st.global.f32 	[%rd26+768], %f365;
	st.global.f32 	[%rd26+896], %f366;
	st.global.f32 	[%rd26+1024], %f367;
	st.global.f32 	[%rd26+1152], %f368;
	st.global.f32 	[%rd26+1280], %f369;
	st.global.f32 	[%rd26+1408], %f370;
	st.global.f32 	[%rd26+1536], %f371;
	st.global.f32 	[%rd26+1664], %f372;
	st.global.f32 	[%rd26+1792], %f373;
	st.global.f32 	[%rd26+1920], %f374;
	st.global.f32 	[%rd26+2048], %f375;
	st.global.f32 	[%rd26+2176], %f376;
	st.global.f32 	[%rd26+2304], %f377;
	st.global.f32 	[%rd26+2432], %f378;
	st.global.f32 	[%rd26+2560], %f379;
	st.global.f32 	[%rd26+2688], %f380;
	st.global.f32 	[%rd26+2816], %f381;
	st.global.f32 	[%rd26+2944], %f382;
	add.s64 	%rd27, %rd27, %rd5;
	setp.lt.s64 	%p13, %rd27, %rd12;
	@%p13 bra 	$L__BB122_4;
$L__BB122_5:
	ret;

}
	// .globl	_Z15SoftmaxWarpImplI10DirectLoadIffE11DirectStoreIffEfLi1ELi24ELi32ELi1ELb1EL9Algorithm0EEvT_T0_ll
.visible .entry _Z15SoftmaxWarpImplI10DirectLoadIffE11DirectStoreIffEfLi1ELi24ELi32ELi1ELb1EL9Algorithm0EEvT_T0_ll(
	.param .align 8 .b8 _Z15SoftmaxWarpImplI10DirectLoadIffE11DirectStoreIffEfLi1ELi24ELi32ELi1ELb1EL9Algorithm0EEvT_T0_ll_param_0[16],
	.param .align 8 .b8 _Z15SoftmaxWarpImplI10DirectLoadIffE11DirectStoreIffEfLi1ELi24ELi32ELi1ELb1EL9Algorithm0EEvT_T0_ll_param_1[16],
	.param .u64 _Z15SoftmaxWarpImplI10DirectLoadIffE11DirectStoreIffEfLi1ELi24ELi32ELi1ELb1EL9Algorithm0EEvT_T0_ll_param_2,
	.param .u64 _Z15SoftmaxWarpImplI10DirectLoadIffE11DirectStoreIffEfLi1ELi24ELi32ELi1ELb1EL9Algorithm0EEvT_T0_ll_param_3
)
{
	.reg .pred 	%p<62>;
	.reg .b32 	%r<102>;
	.reg .b32 	%f<503>;
	.reg .b64 	%rd<53>;

	ld.param.u64 	%rd32, [_Z15SoftmaxWarpImplI10DirectLoadIffE11DirectStoreIffEfLi1ELi24ELi32ELi1ELb1EL9Algorithm0EEvT_T0_ll_param_1+8];
	ld.param.u64 	%rd31, [_Z15SoftmaxWarpImplI10DirectLoadIffE11DirectStoreIffEfLi1ELi24ELi32ELi1ELb1EL9Algorithm0EEvT_T0_ll_param_1];
	ld.param.u64 	%rd30, [_Z15SoftmaxWarpImplI10DirectLoadIffE11DirectStoreIffEfLi1ELi24ELi32ELi1ELb1EL9Algorithm0EEvT_T0_ll_param_0+8];
	ld.param.u64 	%rd29, [_Z15SoftmaxWarpImplI10DirectLoadIffE11DirectStoreIffEfLi1ELi24ELi32ELi1ELb1EL9Algorithm0EEvT_T0_ll_param_0];
	ld.param.u64 	%rd34, [_Z15SoftmaxWarpImplI10DirectLoadIffE11DirectStoreIffEfLi1ELi24ELi32ELi1ELb1EL9Algorithm0EEvT_T0_ll_param_3];
	setp.lt.s64 	%p1, %rd34, 769;
	@%p1 bra 	$L__BB123_2;
	mov.u64 	%rd35, $str;
	cvta.global.u64 	%rd36, %rd35;
	mov.u64 	%rd37, $str$1;
	cvta.global.u64 	%rd38, %rd37;
	mov.u64 	%rd39, __unnamed_124;
	cvta.global.u64 	%rd40, %rd39;
	{ // callseq 123, 0
	.param .b64 param0;
	st.param.b64 	[param0], %rd36;
	.param .b64 param1;
	st.param.b64 	[param1], %rd38;
	.param .b32 param2;
	st.param.b32 	[param2], 358;
	.param .b64 param3;
	st.param.b64 	[param3], %rd40;
	.param .b64 param4;
	st.param.b64 	[param4], 1;
	call.uni 
	__assertfail, 
	(
	param0, 
	param1, 
	param2, 
	param3, 
	param4
	);
	} // callseq 123
$L__BB123_2:
	ld.param.u64 	%rd50, [_Z15SoftmaxWarpImplI10DirectLoadIffE11DirectStoreIffEfLi1ELi24ELi32ELi1ELb1EL9Algorithm0EEvT_T0_ll_param_2];
	mov.u32 	%r1, %ntid.y;
	mov.u32 	%r2, %ctaid.x;
	mov.u32 	%r3, %tid.y;
	mad.lo.s32 	%r4, %r2, %r1, %r3;
	cvt.s64.s32 	%rd52, %r4;
	setp.le.s64 	%p2, %rd50, %rd52;
	@%p2 bra 	$L__BB123_101;
	mov.u32 	%r5, %tid.x;
	add.s32 	%r6, %r5, 32;
	cvt.u64.u32 	%rd2, %r6;
	add.s32 	%r7, %r5, 64;
	cvt.u64.u32 	%rd3, %r7;
	add.s32 	%r8, %r5, 96;
	cvt.u64.u32 	%rd4, %r8;
	add.s32 	%r9, %r5, 128;
	cvt.u64.u32 	%rd5, %r9;
	add.s32 	%r10, %r5, 160;
	cvt.u64.u32 	%rd6, %r10;
	add.s32 	%r11, %r5, 192;
	cvt.u64.u32 	%rd7, %r11;
	add.s32 	%r12, %r5, 224;
	cvt.u64.u32 	%rd8, %r12;
	add.s32 	%r13, %r5, 256;
	cvt.u64.u32 	%rd9, %r13;
	add.s32 	%r14, %r5, 288;
	cvt.u64.u32 	%rd10, %r14;
	add.s32 	%r15, %r5, 320;
	cvt.u64.u32 	%rd11, %r15;
	add.s32 	%r16, %r5, 352;
	cvt.u64.u32 	%rd12, %r16;
	add.s32 	%r17, %r5, 384;
	cvt.u64.u32 	%rd13, %r17;
	add.s32 	%r18, %r5, 416;
	cvt.u64.u32 	%rd14, %r18;
	add.s32 	%r19, %r5, 448;
	cvt.u64.u32 	%rd15, %r19;
	add.s32 	%r20, %r5, 480;
	cvt.u64.u32 	%rd16, %r20;
	add.s32 	%r21, %r5, 512;
	cvt.u64.u32 	%rd17, %r21;
	add.s32 	%r22, %r5, 544;
	cvt.u64.u32 	%rd18, %r22;
	add.s32 	%r23, %r5, 576;
	cvt.u64.u32 	%rd19, %r23;
	add.s32 	%r24, %r5, 608;
	cvt.u64.u32 	%rd20, %r24;
	add.s32 	%r25, %r5, 640;
	cvt.u64.u32 	%rd21, %r25;
	add.s32 	%r26, %r5, 672;
	cvt.u64.u32 	%rd22, %r26;
	add.s32 	%r27, %r5, 704;
	cvt.u64.u32 	%rd23, %r27;
	add.s32 	%r28, %r5, 736;
	cvt.u64.u32 	%rd24, %r28;
	mov.u32 	%r99, %nctaid.x;
	mul.lo.s32 	%r101, %r99, %r1;
$L__BB123_4:
	cvt.u64.u32 	%rd41, %r5;
	setp.le.s64 	%p3, %rd34, %rd41;
	mad.lo.s64 	%rd42, %rd52, %rd30, %rd41;
	cvta.to.global.u64 	%rd43, %rd29;
	shl.b64 	%rd44, %rd42, 2;
	add.s64 	%rd26, %rd43, %rd44;
	mov.f32 	%f455, 0fFF800000;
	mov.f32 	%f458, %f455;
	@%p3 bra 	$L__BB123_6;
	ld.global.f32 	%f455, [%rd26];
	max.f32 	%f458, %f455, 0fFF800000;
$L__BB123_6:
	setp.le.s64 	%p4, %rd34, %rd2;
	mov.f32 	%f457, 0fFF800000;
	@%p4 bra 	$L__BB123_8;
	ld.global.f32 	%f457, [%rd26+128];
	max.f32 	%f458, %f458, %f457;
$L__BB123_8:
	setp.le.s64 	%p5, %rd34, %rd3;
	mov.f32 	%f459, 0fFF800000;
	@%p5 bra 	$L__BB123_10;
	ld.global.f32 	%f459, [%rd26+256];
	max.f32 	%f458, %f458, %f459;
$L__BB123_10:
	setp.le.s64 	%p6, %rd34, %rd4;
	mov.f32 	%f461, 0fFF800000;
	@%p6 bra 	$L__BB123_12;
	ld.global.f32 	%f461, [%rd26+384];
	max.f32 	%f458, %f458, %f461;
$L__BB123_12:
	setp.le.s64 	%p7, %rd34, %rd5;
	mov.f32 	%f463, 0fFF800000;
	@%p7 bra 	$L__BB123_14;
	ld.global.f32 	%f463, [%rd26+512];
	max.f32 	%f458, %f458, %f463;
$L__BB123_14:
	setp.le.s64 	%p8, %rd34, %rd6;
	mov.f32 	%f465, 0fFF800000;
	@%p8 bra 	$L__BB123_16;
	ld.global.f32 	%f465, [%rd26+640];
	max.f32 	%f458, %f458, %f465;
$L__BB123_16:
	setp.le.s64 	%p9, %rd34, %rd7;
	mov.f32 	%f467, 0fFF800000;
	@%p9 bra 	$L__BB123_18;
	ld.global.f32 	%f467, [%rd26+768];
	max.f32 	%f458, %f458, %f467;
$L__BB123_18:
	setp.le.s64 	%p10, %rd34, %rd8;
	mov.f32 	%f469, 0fFF800000;
	@%p10 bra 	$L__BB123_20;
	ld.global.f32 	%f469, [%rd26+896];
	max.f32 	%f458, %f458, %f469;
$L__BB123_20:
	setp.le.s64 	%p11, %rd34, %rd9;
	mov.f32 	%f471, 0fFF800000;
	@%p11 bra 	$L__BB123_22;
	ld.global.f32 	%f471, [%rd26+1024];
	max.f32 	%f458, %f458, %f471;
$L__BB123_22:
	setp.le.s64 	%p12, %rd34, %rd10;
	mov.f32 	%f473, 0fFF800000;
	@%p12 bra 	$L__BB123_24;
	ld.global.f32 	%f473, [%rd26+1152];
	max.f32 	%f458, %f458, %f473;
$L__BB123_24:
	setp.le.s64 	%p13, %rd34, %rd11;
	mov.f32 	%f475, 0fFF800000;
	@%p13 bra 	$L__BB123_26;
	ld.global.f32 	%f475, [%rd26+1280];
	max.f32 	%f458, %f458, %f475;
$L__BB123_26:
	setp.le.s64 	%p14, %rd34, %rd12;
	mov.f32 	%f477, 0fFF800000;
	@%p14 bra 	$L__BB123_28;
	ld.global.f32 	%f477, [%rd26+1408];
	max.f32 	%f458, %f458, %f477;
$L__BB123_28:
	setp.le.s64 	%p15, %rd34, %rd13;
	mov.f32 	%f479, 0fFF800000;
	@%p15 bra 	$L__BB123_30;
	ld.global.f32 	%f479, [%rd26+1536];
	max.f32 	%f458, %f458, %f479;
$L__BB123_30:
	setp.le.s64 	%p16, %rd34, %rd14;
	mov.f32 	%f481, 0fFF800000;
	@%p16 bra 	$L__BB123_32;
	ld.global.f32 	%f481, [%rd26+1664];
	max.f32 	%f458, %f458, %f481;
$L__BB123_32:
	setp.le.s64 	%p17, %rd34, %rd15;
	mov.f32 	%f483, 0fFF800000;
	@%p17 bra 	$L__BB123_34;
	ld.global.f32 	%f483, [%rd26+1792];
	max.f32 	%f458, %f458, %f483;
$L__BB123_34:
	setp.le.s64 	%p18, %rd34, %rd16;
	mov.f32 	%f485, 0fFF800000;
	@%p18 bra 	$L__BB123_36;
	ld.global.f32 	%f485, [%rd26+1920];
	max.f32 	%f458, %f458, %f485;
$L__BB123_36:
	setp.le.s64 	%p19, %rd34, %rd17;
	mov.f32 	%f487, 0fFF800000;
	@%p19 bra 	$L__BB123_38;
	ld.global.f32 	%f487, [%rd26+2048];
	max.f32 	%f458, %f458, %f487;
$L__BB123_38:
	setp.le.s64 	%p20, %rd34, %rd18;
	mov.f32 	%f489, 0fFF800000;
	@%p20 bra 	$L__BB123_40;
	ld.global.f32 	%f489, [%rd26+2176];
	max.f32 	%f458, %f458, %f489;
$L__BB123_40:
	setp.le.s64 	%p21, %rd34, %rd19;
	mov.f32 	%f491, 0fFF800000;
	@%p21 bra 	$L__BB123_42;
	ld.global.f32 	%f491, [%rd26+2304];
	max.f32 	%f458, %f458, %f491;
$L__BB123_42:
	setp.le.s64 	%p22, %rd34, %rd20;
	mov.f32 	%f493, 0fFF800000;
	@%p22 bra 	$L__BB123_44;
	ld.global.f32 	%f493, [%rd26+2432];
	max.f32 	%f458, %f458, %f493;
$L__BB123_44:
	setp.le.s64 	%p23, %rd34, %rd21;
	mov.f32 	%f495, 0fFF800000;
	@%p23 bra 	$L__BB123_46;
	ld.global.f32 	%f495, [%rd26+2560];
	max.f32 	%f458, %f458, %f495;
$L__BB123_46:
	setp.le.s64 	%p24, %rd34, %rd22;
	mov.f32 	%f497, 0fFF800000;
	@%p24 bra 	$L__BB123_48;
	ld.global.f32 	%f497, [%rd26+2688];
	max.f32 	%f458, %f458, %f497;
$L__BB123_48:
	setp.le.s64 	%p25, %rd34, %rd23;
	mov.f32 	%f499, 0fFF800000;
	@%p25 bra 	$L__BB123_50;
	ld.global.f32 	%f499, [%rd26+2816];
	max.f32 	%f458, %f458, %f499;
$L__BB123_50:
	setp.le.s64 	%p26, %rd34, %rd24;
	mov.f32 	%f501, 0fFF800000;
	@%p26 bra 	$L__BB123_52;
	ld.global.f32 	%f501, [%rd26+2944];
	max.f32 	%f458, %f458, %f501;
$L__BB123_52:
	cvt.u64.u32 	%rd45, %r5;
	setp.le.s64 	%p27, %rd34, %rd45;
	mov.b32 	%r31, %f458;
	shfl.sync.bfly.b32	%r32|%p28, %r31, 16, 31, -1;
	mov.b32 	%f145, %r32;
	max.f32 	%f146, %f458, %f145;
	mov.b32 	%r33, %f146;
	shfl.sync.bfly.b32	%r34|%p29, %r33, 8, 31, -1;
	mov.b32 	%f147, %r34;
	max.f32 	%f148, %f146, %f147;
	mov.b32 	%r35, %f148;
	shfl.sync.bfly.b32	%r36|%p30, %r35, 4, 31, -1;
	mov.b32 	%f149, %r36;
	max.f32 	%f150, %f148, %f149;
	mov.b32 	%r37, %f150;
	shfl.sync.bfly.b32	%r38|%p31, %r37, 2, 31, -1;
	mov.b32 	%f151, %r38;
	max.f32 	%f152, %f150, %f151;
	mov.b32 	%r39, %f152;
	shfl.sync.bfly.b32	%r40|%p32, %r39, 1, 31, -1;
	mov.b32 	%f153, %r40;
	max.f32 	%f154, %f152, %f153;
	sub.f32 	%f155, %f455, %f154;
	fma.rn.f32 	%f156, %f155, 0f3BBB989D, 0f3F000000;
	cvt.sat.f32.f32 	%f157, %f156;
	mov.f32 	%f158, 0f4B400001;
	mov.f32 	%f159, 0f437C0000;
	fma.rm.f32 	%f160, %f157, %f159, %f158;
	add.f32 	%f161, %f160, 0fCB40007F;
	neg.f32 	%f162, %f161;
	fma.rn.f32 	%f163, %f155, 0f3FB8AA3B, %f162;
	fma.rn.f32 	%f164, %f155, 0f32A57060, %f163;
	mov.b32 	%r41, %f160;
	shl.b32 	%r42, %r41, 23;
	mov.b32 	%f165, %r42;
	ex2.approx.ftz.f32 	%f166, %f164;
	mul.f32 	%f167, %f166, %f165;
	add.f32 	%f168, %f167, 0f00000000;
	sub.f32 	%f169, %f457, %f154;
	fma.rn.f32 	%f170, %f169, 0f3BBB989D, 0f3F000000;
	cvt.sat.f32.f32 	%f171, %f170;
	fma.rm.f32 	%f172, %f171, %f159, %f158;
	add.f32 	%f173, %f172, 0fCB40007F;
	neg.f32 	%f174, %f173;
	fma.rn.f32 	%f175, %f169, 0f3FB8AA3B, %f174;
	fma.rn.f32 	%f176, %f169, 0f32A57060, %f175;
	mov.b32 	%r43, %f172;
	shl.b32 	%r44, %r43, 23;
	mov.b32 	%f177, %r44;
	ex2.approx.ftz.f32 	%f178, %f176;
	mul.f32 	%f179, %f178, %f177;
	add.f32 	%f180, %f168, %f179;
	sub.f32 	%f181, %f459, %f154;
	fma.rn.f32 	%f182, %f181, 0f3BBB989D, 0f3F000000;
	cvt.sat.f32.f32 	%f183, %f182;
	fma.rm.f32 	%f184, %f183, %f159, %f158;
	add.f32 	%f185, %f184, 0fCB40007F;
	neg.f32 	%f186, %f185;
	fma.rn.f32 	%f187, %f181, 0f3FB8AA3B, %f186;
	fma.rn.f32 	%f188, %f181, 0f32A57060, %f187;
	mov.b32 	%r45, %f184;
	shl.b32 	%r46, %r45, 23;
	mov.b32 	%f189, %r46;
	ex2.approx.ftz.f32 	%f190, %f188;
	mul.f32 	%f191, %f190, %f189;
	add.f32 	%f192, %f180, %f191;
	sub.f32 	%f193, %f461, %f154;
	fma.rn.f32 	%f194, %f193, 0f3BBB989D, 0f3F000000;
	cvt.sat.f32.f32 	%f195, %f194;
	fma.rm.f32 	%f196, %f195, %f159, %f158;
	add.f32 	%f197, %f196, 0fCB40007F;
	neg.f32 	%f198, %f197;
	fma.rn.f32 	%f199, %f193, 0f3FB8AA3B, %f198;
	fma.rn.f32 	%f200, %f193, 0f32A57060, %f199;
	mov.b32 	%r47, %f196;
	shl.b32 	%r48, %r47, 23;
	mov.b32 	%f201, %r48;
	ex2.approx.ftz.f32 	%f202, %f200;
	mul.f32 	%f203, %f202, %f201;
	add.f32 	%f204, %f192, %f203;
	sub.f32 	%f205, %f463, %f154;
	fma.rn.f32 	%f206, %f205, 0f3BBB989D, 0f3F000000;
	cvt.sat.f32.f32 	%f207, %f206;
	fma.rm.f32 	%f208, %f207, %f159, %f158;
	add.f32 	%f209, %f208, 0fCB40007F;
	neg.f32 	%f210, %f209;
	fma.rn.f32 	%f211, %f205, 0f3FB8AA3B, %f210;
	fma.rn.f32 	%f212, %f205, 0f32A57060, %f211;
	mov.b32 	%r49, %f208;
	shl.b32 	%r50, %r49, 23;
	mov.b32 	%f213, %r50;
	ex2.approx.ftz.f32 	%f214, %f212;
	mul.f32 	%f215, %f214, %f213;
	add.f32 	%f216, %f204, %f215;
	sub.f32 	%f217, %f465, %f154;
	fma.rn.f32 	%f218, %f217, 0f3BBB989D, 0f3F000000;
	cvt.sat.f32.f32 	%f219, %f218;
	fma.rm.f32 	%f220, %f219, %f159, %f158;
	add.f32 	%f221, %f220, 0fCB40007F;
	neg.f32 	%f222, %f221;
	fma.rn.f32 	%f223, %f217, 0f3FB8AA3B, %f222;
	fma.rn.f32 	%f224, %f217, 0f32A57060, %f223;
	mov.b32 	%r51, %f220;
	shl.b32 	%r52, %r51, 23;
	mov.b32 	%f225, %r52;
	ex2.approx.ftz.f32 	%f226, %f224;
	mul.f32 	%f227, %f226, %f225;
	add.f32 	%f228, %f216, %f227;
	sub.f32 	%f229, %f467, %f154;
	fma.rn.f32 	%f230, %f229, 0f3BBB989D, 0f3F000000;
	cvt.sat.f32.f32 	%f231, %f230;
	fma.rm.f32 	%f232, %f231, %f159, %f158;
	add.f32 	%f233, %f232, 0fCB40007F;
	neg.f32 	%f234, %f233;
	fma.rn.f32 	%f235, %f229, 0f3FB8AA3B, %f234;
	fma.rn.f32 	%f236, %f229, 0f32A57060, %f235;
	mov.b32 	%r53, %f232;
	shl.b32 	%r54, %r53, 23;
	mov.b32 	%f237, %r54;
	ex2.approx.ftz.f32 	%f238, %f236;
	mul.f32 	%f239, %f238, %f237;
	add.f32 	%f240, %f228, %f239;
	sub.f32 	%f241, %f469, %f154;
	fma.rn.f32 	%f242, %f241, 0f3BBB989D, 0f3F000000;
	cvt.sat.f32.f32 	%f243, %f242;
	fma.rm.f32 	%f244, %f243, %f159, %f158;
	add.f32 	%f245, %f244, 0fCB40007F;
	neg.f32 	%f246, %f245;
	fma.rn.f32 	%f247, %f241, 0f3FB8AA3B, %f246;
	fma.rn.f32 	%f248, %f241, 0f32A57060, %f247;
	mov.b32 	%r55, %f244;
	shl.b32 	%r56, %r55, 23;
	mov.b32 	%f249, %r56;
	ex2.approx.ftz.f32 	%f250, %f248;
	mul.f32 	%f251, %f250, %f249;
	add.f32 	%f252, %f240, %f251;
	sub.f32 	%f253, %f471, %f154;
	fma.rn.f32 	%f254, %f253, 0f3BBB989D, 0f3F000000;
	cvt.sat.f32.f32 	%f255, %f254;
	fma.rm.f32 	%f256, %f255, %f159, %f158;
	add.f32 	%f257, %f256, 0fCB40007F;
	neg.f32 	%f258, %f257;
	fma.rn.f32 	%f259, %f253, 0f3FB8AA3B, %f258;
	fma.rn.f32 	%f260, %f253, 0f32A57060, %f259;
	mov.b32 	%r57, %f256;
	shl.b32 	%r58, %r57, 23;
	mov.b32 	%f261, %r58;
	ex2.approx.ftz.f32 	%f262, %f260;
	mul.f32 	%f263, %f262, %f261;
	add.f32 	%f264, %f252, %f263;
	sub.f32 	%f265, %f473, %f154;
	fma.rn.f32 	%f266, %f265, 0f3BBB989D, 0f3F000000;
	cvt.sat.f32.f32 	%f267, %f266;
	fma.rm.f32 	%f268, %f267, %f159, %f158;
	add.f32 	%f269, %f268, 0fCB40007F;
	neg.f32 	%f270, %f269;
	fma.rn.f32 	%f271, %f265, 0f3FB8AA3B, %f270;
	fma.rn.f32 	%f272, %f265, 0f32A57060, %f271;
	mov.b32 	%r59, %f268;
	shl.b32 	%r60, %r59, 23;
	mov.b32 	%f273, %r60;
	ex2.approx.ftz.f32 	%f274, %f272;
	mul.f32 	%f275, %f274, %f273;
	add.f32 	%f276, %f264, %f275;
	sub.f32 	%f277, %f475, %f154;
	fma.rn.f32 	%f278, %f277, 0f3BBB989D, 0f3F000000;
	cvt.sat.f32.f32 	%f279, %f278;
	fma.rm.f32 	%f280, %f279, %f159, %f158;
	add.f32 	%f281, %f280, 0fCB40007F;
	neg.f32 	%f282, %f281;
	fma.rn.f32 	%f283, %f277, 0f3FB8AA3B, %f282;
	fma.rn.f32 	%f284, %f277, 0f32A57060, %f283;
	mov.b32 	%r61, %f280;
	shl.b32 	%r62, %r61, 23;
	mov.b32 	%f285, %r62;
	ex2.approx.ftz.f32 	%f286, %f284;
	mul.f32 	%f287, %f286, %f285;
	add.f32 	%f288, %f276, %f287;
	sub.f32 	%f289, %f477, %f154;
	fma.rn.f32 	%f290, %f289, 0f3BBB989D, 0f3F000000;
	cvt.sat.f32.f32 	%f291, %f290;
	fma.rm.f32 	%f292, %f291, %f159, %f158;
	add.f32 	%f293, %f292, 0fCB40007F;
	neg.f32 	%f294, %f293;
	fma.rn.f32 	%f295, %f289, 0f3FB8AA3B, %f294;
	fma.rn.f32 	%f296, %f289, 0f32A57060, %f295;
	mov.b32 	%r63, %f292;
	shl.b32 	%r64, %r63, 23;
	mov.b32 	%f297, %r64;
	ex2.approx.ftz.f32 	%f298, %f296;
	mul.f32 	%f299, %f298, %f297;
	add.f32 	%f300, %f288, %f299;
	sub.f32 	%f301, %f479, %f154;
	fma.rn.f32 	%f302, %f301, 0f3BBB989D, 0f3F000000;
	cvt.sat.f32.f32 	%f303, %f302;
	fma.rm.f32 	%f304, %f303, %f159, %f158;
	add.f32 	%f305, %f304, 0fCB40007F;
	neg.f32 	%f306, %f305;
	fma.rn.f32 	%f307, %f301, 0f3FB8AA3B, %f306;
	fma.rn.f32 	%f308, %f301, 0f32A57060, %f307;
	mov.b32 	%r65, %f304;
	shl.b32 	%r66, %r65, 23;
	mov.b32 	%f309, %r66;
	ex2.approx.ftz.f32 	%f310, %f308;
	mul.f32 	%f311, %f310, %f309;
	add.f32 	%f312, %f300, %f311;
	sub.f32 	%f313, %f481, %f154;
	fma.rn.f32 	%f314, %f313, 0f3BBB989D, 0f3F000000;
	cvt.sat.f32.f32 	%f315, %f314;
	fma.rm.f32 	%f316, %f315, %f159, %f158;
	add.f32 	%f317, %f316, 0fCB40007F;
	neg.f32 	%f318, %f317;
	fma.rn.f32 	%f319, %f313, 0f3FB8AA3B, %f318;
	fma.rn.f32 	%f320, %f313, 0f32A57060, %f319;
	mov.b32 	%r67, %f316;
	shl.b32 	%r68, %r67, 23;
	mov.b32 	%f321, %r68;
	ex2.approx.ftz.f32 	%f322, %f320;
	mul.f32 	%f323, %f322, %f321;
	add.f32 	%f324, %f312, %f323;
	sub.f32 	%f325, %f483, %f154;
	fma.rn.f32 	%f326, %f325, 0f3BBB989D, 0f3F000000;
	cvt.sat.f32.f32 	%f327, %f326;
	fma.rm.f32 	%f328, %f327, %f159, %f158;
	add.f32 	%f329, %f328, 0fCB40007F;
	neg.f32 	%f330, %f329;
	fma.rn.f32 	%f331, %f325, 0f3FB8AA3B, %f330;
	fma.rn.f32 	%f332, %f325, 0f32A57060, %f331;
	mov.b32 	%r69, %f328;
	shl.b32 	%r70, %r69, 23;
	mov.b32 	%f333, %r70;
	ex2.approx.ftz.f32 	%f334, %f332;
	mul.f32 	%f335, %f334, %f333;
	add.f32 	%f336, %f324, %f335;
	sub.f32 	%f337, %f485, %f154;
	fma.rn.f32 	%f338, %f337, 0f3BBB989D, 0f3F000000;
	cvt.sat.f32.f32 	%f339, %f338;
	fma.rm.f32 	%f340, %f339, %f159, %f158;
	add.f32 	%f341, %f340, 0fCB40007F;
	neg.f32 	%f342, %f341;
	fma.rn.f32 	%f343, %f337, 0f3FB8AA3B, %f342;
	fma.rn.f32 	%f344, %f337, 0f32A57060, %f343;
	mov.b32 	%r71, %f340;
	shl.b32 	%r72, %r71, 23;
	mov.b32 	%f345, %r72;
	ex2.approx.ftz.f32 	%f346, %f344;
	mul.f32 	%f347, %f346, %f345;
	add.f32 	%f348, %f336, %f347;
	sub.f32 	%f349, %f487, %f154;
	fma.rn.f32 	%f350, %f349, 0f3BBB989D, 0f3F000000;
	cvt.sat.f32.f32 	%f351, %f350;
	fma.rm.f32 	%f352, %f351, %f159, %f158;
	add.f32 	%f353, %f352, 0fCB40007F;
	neg.f32 	%f354, %f353;
	fma.rn.f32 	%f355, %f349, 0f3FB8AA3B, %f354;
	fma.rn.f32 	%f356, %f349, 0f32A57060, %f355;
	mov.b32 	%r73, %f352;
	shl.b32 	%r74, %r73, 23;
	mov.b32 	%f357, %r74;
	ex2.approx.ftz.f32 	%f358, %f356;
	mul.f32 	%f359, %f358, %f357;
	add.f32 	%f360, %f348, %f359;
	sub.f32 	%f361, %f489, %f154;
	fma.rn.f32 	%f362, %f361, 0f3BBB989D, 0f3F000000;
	cvt.sat.f32.f32 	%f363, %f362;
	fma.rm.f32 	%f364, %f363, %f159, %f158;
	add.f32 	%f365, %f364, 0fCB40007F;
	neg.f32 	%f366, %f365;
	fma.rn.f32 	%f367, %f361, 0f3FB8AA3B, %f366;
	fma.rn.f32 	%f368, %f361, 0f32A57060, %f367;
	mov.b32 	%r75, %f364;
	shl.b32 	%r76, %r75, 23;
	mov.b32 	%f369, %r76;
	ex2.approx.ftz.f32 	%f370, %f368;
	mul.f32 	%f371, %f370, %f369;
	add.f32 	%f372, %f360, %f371;
	sub.f32 	%f373, %f491, %f154;
	fma.rn.f32 	%f374, %f373, 0f3BBB989D, 0f3F000000;
	cvt.sat.f32.f32 	%f375, %f374;
	fma.rm.f32 	%f376, %f375, %f159, %f158;
	add.f32 	%f377, %f376, 0fCB40007F;
	neg.f32 	%f378, %f377;
	fma.rn.f32 	%f379, %f373, 0f3FB8AA3B, %f378;
	fma.rn.f32 	%f380, %f373, 0f32A57060, %f379;
	mov.b32 	%r77, %f376;
	shl.b32 	%r78, %r77, 23;
	mov.b32 	%f381, %r78;
	ex2.approx.ftz.f32 	%f382, %f380;
	mul.f32 	%f383, %f382, %f381;
	add.f32 	%f384, %f372, %f383;
	sub.f32 	%f385, %f493, %f154;
	fma.rn.f32 	%f386, %f385, 0f3BBB989D, 0f3F000000;
	cvt.sat.f32.f32 	%f387, %f386;
	fma.rm.f32 	%f388, %f387, %f159, %f158;
	add.f32 	%f389, %f388, 0fCB40007F;
	neg.f32 	%f390, %f389;
	fma.rn.f32 	%f391, %f385, 0f3FB8AA3B, %f390;
	fma.rn.f32 	%f392, %f385, 0f32A57060, %f391;
	mov.b32 	%r79, %f388;
	shl.b32 	%r80, %r79, 23;
	mov.b32 	%f393, %r80;
	ex2.approx.ftz.f32 	%f394, %f392;
	mul.f32 	%f395, %f394, %f393;
	add.f32 	%f396, %f384, %f395;
	sub.f32 	%f397, %f495, %f154;
	fma.rn.f32 	%f398, %f397, 0f3BBB989D, 0f3F000000;
	cvt.sat.f32.f32 	%f399, %f398;
	fma.rm.f32 	%f400, %f399, %f159, %f158;
	add.f32 	%f401, %f400, 0fCB40007F;
	neg.f32 	%f402, %f401;
	fma.rn.f32 	%f403, %f397, 0f3FB8AA3B, %f402;
	fma.rn.f32 	%f404, %f397, 0f32A57060, %f403;
	mov.b32 	%r81, %f400;
	shl.b32 	%r82, %r81, 23;
	mov.b32 	%f405, %r82;
	ex2.approx.ftz.f32 	%f406, %f404;
	mul.f32 	%f407, %f406, %f405;
	add.f32 	%f408, %f396, %f407;
	sub.f32 	%f409, %f497, %f154;
	fma.rn.f32 	%f410, %f409, 0f3BBB989D, 0f3F000000;
	cvt.sat.f32.f32 	%f411, %f410;
	fma.rm.f32 	%f412, %f411, %f159, %f158;
	add.f32 	%f413, %f412, 0fCB40007F;
	neg.f32 	%f414, %f413;
	fma.rn.f32 	%f415, %f409, 0f3FB8AA3B, %f414;
	fma.rn.f32 	%f416, %f409, 0f32A57060, %f415;
	mov.b32 	%r83, %f412;
	shl.b32 	%r84, %r83, 23;
	mov.b32 	%f417, %r84;
	ex2.approx.ftz.f32 	%f418, %f416;
	mul.f32 	%f419, %f418, %f417;
	add.f32 	%f420, %f408, %f419;
	sub.f32 	%f421, %f499, %f154;
	fma.rn.f32 	%f422, %f421, 0f3BBB989D, 0f3F000000;
	cvt.sat.f32.f32 	%f423, %f422;
	fma.rm.f32 	%f424, %f423, %f159, %f158;
	add.f32 	%f425, %f424, 0fCB40007F;
	neg.f32 	%f426, %f425;
	fma.rn.f32 	%f427, %f421, 0f3FB8AA3B, %f426;
	fma.rn.f32 	%f428, %f421, 0f32A57060, %f427;
	mov.b32 	%r85, %f424;
	shl.b32 	%r86, %r85, 23;
	mov.b32 	%f429, %r86;
	ex2.approx.ftz.f32 	%f430, %f428;
	mul.f32 	%f431, %f430, %f429;
	add.f32 	%f432, %f420, %f431;
	sub.f32 	%f433, %f501, %f154;
	fma.rn.f32 	%f434, %f433, 0f3BBB989D, 0f3F000000;
	cvt.sat.f32.f32 	%f435, %f434;
	fma.rm.f32 	%f436, %f435, %f159, %f158;
	add.f32 	%f437, %f436, 0fCB40007F;
	neg.f32 	%f438, %f437;
	fma.rn.f32 	%f439, %f433, 0f3FB8AA3B, %f438;
	fma.rn.f32 	%f440, %f433, 0f32A57060, %f439;
	mov.b32 	%r87, %f436;
	shl.b32 	%r88, %r87, 23;
	mov.b32 	%f441, %r88;
	ex2.approx.ftz.f32 	%f442, %f440;
	mul.f32 	%f443, %f442, %f441;
	add.f32 	%f444, %f432, %f443;
	mov.b32 	%r89, %f444;
	shfl.sync.bfly.b32	%r90|%p33, %r89, 16, 31, -1;
	mov.b32 	%f445, %r90;
	add.f32 	%f446, %f444, %f445;
	mov.b32 	%r91, %f446;
	shfl.sync.bfly.b32	%r92|%p34, %r91, 8, 31, -1;
	mov.b32 	%f447, %r92;
	add.f32 	%f448, %f446, %f447;
	mov.b32 	%r93, %f448;
	shfl.sync.bfly.b32	%r94|%p35, %r93, 4, 31, -1;
	mov.b32 	%f449, %r94;
	add.f32 	%f450, %f448, %f449;
	mov.b32 	%r95, %f450;
	shfl.sync.bfly.b32	%r96|%p36, %r95, 2, 31, -1;
	mov.b32 	%f451, %r96;
	add.f32 	%f452, %f450, %f451;
	mov.b32 	%r97, %f452;
	shfl.sync.bfly.b32	%r98|%p37, %r97, 1, 31, -1;
	mov.b32 	%f453, %r98;
	add.f32 	%f454, %f452, %f453;
	div.rn.f32 	%f97, %f167, %f454;
	div.rn.f32 	%f98, %f179, %f454;
	div.rn.f32 	%f99, %f191, %f454;
	div.rn.f32 	%f100, %f203, %f454;
	div.rn.f32 	%f101, %f215, %f454;
	div.rn.f32 	%f102, %f227, %f454;
	div.rn.f32 	%f103, %f239, %f454;
	div.rn.f32 	%f104, %f251, %f454;
	div.rn.f32 	%f105, %f263, %f454;
	div.rn.f32 	%f106, %f275, %f454;
	div.rn.f32 	%f107, %f287, %f454;
	div.rn.f32 	%f108, %f299, %f454;
	div.rn.f32 	%f109, %f311, %f454;
	div.rn.f32 	%f110, %f323, %f454;
	div.rn.f32 	%f111, %f335, %f454;
	div.rn.f32 	%f112, %f347, %f454;
	div.rn.f32 	%f113, %f359, %f454;
	div.rn.f32 	%f114, %f371, %f454;
	div.rn.f32 	%f115, %f383, %f454;
	div.rn.f32 	%f116, %f395, %f454;
	div.rn.f32 	%f117, %f407, %f454;
	div.rn.f32 	%f118, %f419, %f454;
	div.rn.f32 	%f119, %f431, %f454;
	div.rn.f32 	%f120, %f443, %f454;
	mad.lo.s64 	%rd46, %rd52, %rd32, %rd45;
	cvta.to.global.u64 	%rd47, %rd31;
	shl.b64 	%rd48, %rd46, 2;
	add.s64 	%rd27, %rd47, %rd48;
	@%p27 bra 	$L__BB123_54;
	st.global.f32 	[%rd27], %f97;
$L__BB123_54:
	setp.le.s64 	%p38, %rd34, %rd2;
	@%p38 bra 	$L__BB123_56;
	st.global.f32 	[%rd27+128], %f98;
$L__BB123_56:
	setp.le.s64 	%p39, %rd34, %rd3;
	@%p39 bra 	$L__BB123_58;
	st.global.f32 	[%rd27+256], %f99;
$L__BB123_58:
	setp.le.s64 	%p40, %rd34, %rd4;
	@%p40 bra 	$L__BB123_60;
	st.global.f32 	[%rd27+384], %f100;
$L__BB123_60:
	setp.le.s64 	%p41, %rd34, %rd5;
	@%p41 bra 	$L__BB123_62;
	st.global.f32 	[%rd27+512], %f101;
$L__BB123_62:
	setp.le.s64 	%p42, %rd34, %rd6;
	@%p42 bra 	$L__BB123_64;
	st.global.f32 	[%rd27+640], %f102;
$L__BB123_64:
	setp.le.s64 	%p43, %rd34, %rd7;
	@%p43 bra 	$L__BB123_66;
	st.global.f32 	[%rd27+768], %f103;
$L__BB123_66:
	setp.le.s64 	%p44, %rd34, %rd8;
	@%p44 bra 	$L__BB123_68;
	st.global.f32 	[%rd27+896], %f104;
$L__BB123_68:
	setp.le.s64 	%p45, %rd34, %rd9;
	@%p45 bra 	$L__BB123_70;
	st.global.f32 	[%rd27+1024], %f105;
$L__BB123_70:
	setp.le.s64 	%p46, %rd34, %rd10;
	@%p46 bra 	$L__BB123_72;
	st.global.f32 	[%rd27+1152], %f106;
$L__BB123_72:
	setp.le.s64 	%p47, %rd34, %rd11;
	@%p47 bra 	$L__BB123_74;
	st.global.f32 	[%rd27+1280], %f107;
$L__BB123_74:
	setp.le.s64 	%p48, %rd34, %rd12;
	@%p48 bra 	$L__BB123_76;
	st.global.f32 	[%rd27+1408], %f108;
$L__BB123_76:
	setp.le.s64 	%p49, %rd34, %rd13;
	@%p49 bra 	$L__BB123_78;
	st.global.f32 	[%rd27+1536], %f109;
$L__BB123_78:
	setp.le.s64 	%p50, %rd34, %rd14;
	@%p50 bra 	$L__BB123_80;
	st.global.f32 	[%rd27+1664], %f110;
$L__BB123_80:
	setp.le.s64 	%p51, %rd34, %rd15;
	@%p51 bra 	$L__BB123_82;
	st.global.f32 	[%rd27+1792], %f111;
$L__BB123_82:
	setp.le.s64 	%p52, %rd34, %rd16;
	@%p52 bra 	$L__BB123_84;
	st.global.f32 	[%rd27+1920], %f112;
$L__BB123_84:
	setp.le.s64 	%p53, %rd34, %rd17;
	@%p53 bra 	$L__BB123_86;
	st.global.f32 	[%rd27+2048], %f113;
$L__BB123_86:
	setp.le.s64 	%p54, %rd34, %rd18;
	@%p54 bra 	$L__BB123_88;
	st.global.f32 	[%rd27+2176], %f114;
$L__BB123_88:
	setp.le.s64 	%p55, %rd34, %rd19;
	@%p55 bra 	$L__BB123_90;
	st.global.f32 	[%rd27+2304], %f115;
$L__BB123_90:
	setp.le.s64 	%p56, %rd34, %rd20;
	@%p56 bra 	$L__BB123_92;
	st.global.f32 	[%rd27+2432], %f116;
$L__BB123_92:
	setp.le.s64 	%p57, %rd34, %rd21;
	@%p57 bra 	$L__BB123_94;
	st.global.f32 	[%rd27+2560], %f117;
$L__BB123_94:
	setp.le.s64 	%p58, %rd34, %rd22;
	@%p58 bra 	$L__BB123_96;
	st.global.f32 	[%rd27+2688], %f118;
$L__BB123_96:
	setp.le.s64 	%p59, %rd34, %rd23;
	@%p59 bra 	$L__BB123_98;
	st.global.f32 	[%rd27+2816], %f119;
$L__BB123_98:
	setp.le.s64 	%p60, %rd34, %rd24;
	@%p60 bra 	$L__BB123_100;
	st.global.f32 	[%rd27+2944], %f120;
$L__BB123_100:
	ld.param.u64 	%rd51, [_Z15SoftmaxWarpImplI10DirectLoadIffE11DirectStoreIffEfLi1ELi24ELi32ELi1ELb1EL9Algorithm0EEvT_T0_ll_param_2];
	cvt.s64.s32 	%rd49, %r101;
	add.s64 	%rd52, %rd52, %rd49;
	setp.lt.s64 	%p61, %rd52, %rd51;
	@%p61 bra 	$L__BB123_4;
$L__BB123_101:
	ret;

}
	// .globl	_Z15SoftmaxWarpImplI10DirectLoadIffE11DirectStoreIffEfLi1ELi25ELi32ELi1ELb0EL9Algorithm0EEvT_T0_ll
.visible .entry _Z15SoftmaxWarpImplI10DirectLoadIffE11DirectStoreIffEfLi1ELi25ELi32ELi1ELb0EL9Algorithm0EEvT_T0_ll(
	.param .align 8 .b8 _Z15SoftmaxWarpImplI10DirectLoadIffE11DirectStoreIffEfLi1ELi25ELi32ELi1ELb0EL9Algorithm0EEvT_T0_ll_param_0[16],
	.param .align 8 .b8 _Z15SoftmaxWarpImplI10DirectLoadIffE11DirectStoreIffEfLi1ELi25ELi32ELi1ELb0EL9Algorithm0EEvT_T0_ll_param_1[16],
	.param .u64 _Z15SoftmaxWarpImplI10DirectLoadIffE11DirectStoreIffEfLi1ELi25ELi32ELi1ELb0EL9Algorithm0EEvT_T0_ll_param_2,
	.param .u64 _Z15SoftmaxWarpImplI10DirectLoadIffE11DirectStoreIffEfLi1ELi25ELi32ELi1ELb0EL9Algorithm0EEvT_T0_ll_param_3
)
{
	.reg .pred 	%p<14>;
	.reg .b32 	%r<78>;
	.reg .b32 	%f<398>;
	.reg .b64 	%rd<28>;

	ld.param.u64 	%rd11, [_Z15SoftmaxWarpImplI10DirectLoadIffE11DirectStoreIffEfLi1ELi25ELi32ELi1ELb0EL9Algorithm0EEvT_T0_ll_param_1+8];
	ld.param.u64 	%rd10, [_Z15SoftmaxWarpImplI10DirectLoadIffE11DirectStoreIffEfLi1ELi25ELi32ELi1ELb0EL9Algorithm0EEvT_T0_ll_param_1];
	ld.param.u64 	%rd9, [_Z15SoftmaxWarpImplI10DirectLoadIffE11DirectStoreIffEfLi1ELi25ELi32ELi1ELb0EL9Algorithm0EEvT_T0_ll_param_0+8];
	ld.param.u64 	%rd8, [_Z15SoftmaxWarpImplI10DirectLoadIffE11DirectStoreIffEfLi1ELi25ELi32ELi1ELb0EL9Algorithm0EEvT_T0_ll_param_0];
	ld.param.u64 	%rd12, [_Z15SoftmaxWarpImplI10DirectLoadIffE11DirectStoreIffEfLi1ELi25ELi32ELi1ELb0EL9Algorithm0EEvT_T0_ll_param_2];
	ld.param.u64 	%rd13, [_Z15SoftmaxWarpImplI10DirectLoadIffE11DirectStoreIffEfLi1ELi25ELi32ELi1ELb0EL9Algorithm0EEvT_T0_ll_param_3];
	setp.lt.s64 	%p1, %rd13, 801;
	@%p1 bra 	$L__BB124_2;
	mov.u64 	%rd14, $str;
	cvta.global.u64 	%rd15, %rd14;
	mov.u64 	%rd16, $str$1;
	cvta.global.u64 	%rd17, %rd16;
	mov.u64 	%rd18, __unnamed_125;
	cvta.global.u64 	%rd19, %rd18;
	{ // callseq 124, 0
	.param .b64 param0;
	st.param.b64 	[param0], %rd15;
	.param .b64 param1;
	st.param.b64 	[param1], %rd17;
	.param .b32 param2;
	st.param.b32 	[param2], 358;
	.param .b64 param3;
	st.param.b64 	[param3], %rd19;
	.param .b64 param4;
	st.param.b64 	[param4], 1;
	call.uni 
	__assertfail, 
	(
	param0, 
	param1, 
	param2, 
	param3, 
	param4
	);
	} // callseq 124
$L__BB124_2:
	mov.u32 	%r2, %nctaid.x;
	mov.u32 	%r3, %ntid.y;
	mul.lo.s32 	%r1, %r2, %r3;
	mov.u32 	%r4, %ctaid.x;
	mov.u32 	%r5, %tid.y;
	mad.lo.s32 	%r6, %r4, %r3, %r5;
	cvt.s64.s32 	%rd27, %r6;
	setp.le.s64 	%p2, %rd12, %rd27;
	@%p2 bra 	$L__BB124_5;
	mov.u32 	%r7, %tid.x;
	cvt.u64.u32 	%rd3, %r7;
	cvta.to.global.u64 	%rd4, %rd8;
	cvt.s64.s32 	%rd5, %r1;
$L__BB124_4:
	mad.lo.s64 	%rd20, %rd27, %rd9, %rd3;
	shl.b64 	%rd21, %rd20, 2;
	add.s64 	%rd22, %rd4, %rd21;
	ld.global.f32 	%f1, [%rd22];
	max.f32 	%f2, %f1, 0fFF800000;
	ld.global.f32 	%f3, [%rd22+128];
	max.f32 	%f4, %f2, %f3;
	ld.global.f32 	%f5, [%rd22+256];
	max.f32 	%f6, %f4, %f5;
	ld.global.f32 	%f7, [%rd22+384];
	max.f32 	%f8, %f6, %f7;
	ld.global.f32 	%f9, [%rd22+512];
	max.f32 	%f10, %f8, %f9;
	ld.global.f32 	%f11, [%rd22+640];
	max.f32 	%f12, %f10, %f11;
	ld.global.f32 	%f13, [%rd22+768];
	max.f32 	%f14, %f12, %f13;
	ld.global.f32 	%f15, [%rd22+896];
	max.f32 	%f16, %f14, %f15;
	ld.global.f32 	%f17, [%rd22+1024];
	max.f32 	%f18, %f16, %f17;
	ld.global.f32 	%f19, [%rd22+1152];
	max.f32 	%f20, %f18, %f19;
	ld.global.f32 	%f21, [%rd22+1280];
	max.f32 	%f22, %f20, %f21;
	ld.global.f32 	%f23, [%rd22+1408];
	max.f32 	%f24, %f22, %f23;
	ld.global.f32 	%f25, [%rd22+1536];
	max.f32 	%f26, %f24, %f25;
	ld.global.f32 	%f27, [%rd22+1664];
	max.f32 	%f28, %f26, %f27;
	ld.global.f32 	%f29, [%rd22+1792];
	max.f32 	%f30, %f28, %f29;
	ld.global.f32 	%f31, [%rd22+1920];
	max.f32 	%f32, %f30, %f31;
	ld.global.f32 	%f33, [%rd22+2048];
	max.f32 	%f34, %f32, %f33;
	ld.global.f32 	%f35, [%rd22+2176];
	max.f32 	%f36, %f34, %f35;
	ld.global.f32 	%f37, [%rd22+2304];
	max.f32 	%f38, %f36, %f37;
	ld.global.f32 	%f39, [%rd22+2432];
	max.f32 	%f40, %f38, %f39;
	ld.global.f32 	%f41, [%rd22+2560];
	max.f32 	%f42, %f40, %f41;
	ld.global.f32 	%f43, [%rd22+2688];
	max.f32 	%f44, %f42, %f43;
	ld.global.f32 	%f45, [%rd22+2816];
	max.f32 	%f46, %f44, %f45;
	ld.global.f32 	%f47, [%rd22+2944];
	max.f32 	%f48, %f46, %f47;
	ld.global.f32 	%f49, [%rd22+3072];
	max.f32 	%f50, %f48, %f49;
	mov.b32 	%r8, %f50;
	shfl.sync.bfly.b32	%r9|%p3, %r8, 16, 31, -1;
	mov.b32 	%f51, %r9;
	max.f32 	%f52, %f50, %f51;
	mov.b32 	%r10, %f52;
	shfl.sync.bfly.b32	%r11|%p4, %r10, 8, 31, -1;
	mov.b32 	%f53, %r11;
	max.f32 	%f54, %f52, %f53;
	mov.b32 	%r12, %f54;
	shfl.sync.bfly.b32	%r13|%p5, %r12, 4, 31, -1;
	mov.b32 	%f55, %r13;
	max.f32 	%f56, %f54, %f55;
	mov.b32 	%r14, %f56;
	shfl.sync.bfly.b32	%r15|%p6, %r14, 2, 31, -1;
	mov.b32 	%f57, %r15;
	max.f32 	%f58, %f56, %f57;
	mov.b32 	%r16, %f58;
	shfl.sync.bfly.b32	%r17|%p7, %r16, 1, 31, -1;
	mov.b32 	%f59, %r17;
	max.f32 	%f60, %f58, %f59;
	sub.f32 	%f61, %f1, %f60;
	fma.rn.f32 	%f62, %f61, 0f3BBB989D, 0f3F000000;
	cvt.sat.f32.f32 	%f63, %f62;
	mov.f32 	%f64, 0f4B400001;
	mov.f32 	%f65, 0f437C0000;
	fma.rm.f32 	%f66, %f63, %f65, %f64;
	add.f32 	%f67, %f66, 0fCB40007F;
	neg.f32 	%f68, %f67;
	fma.rn.f32 	%f69, %f61, 0f3FB8AA3B, %f68;
	fma.rn.f32 	%f70, %f61, 0f32A57060, %f69;
	mov.b32 	%r18, %f66;
	shl.b32 	%r19, %r18, 23;
	mov.b32 	%f71, %r19;
	ex2.approx.ftz.f32 	%f72, %f70;
	mul.f32 	%f73, %f72, %f71;
	add.f32 	%f74, %f73, 0f00000000;
	sub.f32 	%f75, %f3, %f60;
	fma.rn.f32 	%f76, %f75, 0f3BBB989D, 0f3F000000;
	cvt.sat.f32.f32 	%f77, %f76;
	fma.rm.f32 	%f78, %f77, %f65, %f64;
	add.f32 	%f79, %f78, 0fCB40007F;
	neg.f32 	%f80, %f79;
	fma.rn.f32 	%f81, %f75, 0f3FB8AA3B, %f80;
	fma.rn.f32 	%f82, %f75, 0f32A57060, %f81;
	mov.b32 	%r20, %f78;
	shl.b32 	%r21, %r20, 23;
	mov.b32 	%f83, %r21;
	ex2.approx.ftz.f32 	%f84, %f82;
	mul.f32 	%f85, %f84, %f83;
	add.f32 	%f86, %f74, %f85;
	sub.f32 	%f87, %f5, %f60;
	fma.rn.f32 	%f88, %f87, 0f3BBB989D, 0f3F000000;
	cvt.sat.f32.f32 	%f89, %f88;
	fma.rm.f32 	%f90, %f89, %f65, %f64;
	add.f32 	%f91, %f90, 0fCB40007F;
	neg.f32 	%f92, %f91;
	fma.rn.f32 	%f93, %f87, 0f3FB8AA3B, %f92;
	fma.rn.f32 	%f94, %f87, 0f32A57060, %f93;
	mov.b32 	%r22, %f90;
	shl.b32 	%r23, %r22, 23;
	mov.b32 	%f95, %r23;
	ex2.approx.ftz.f32 	%f96, %f94;
	mul.f32 	%f97, %f96, %f95;
	add.f32 	%f98, %f86, %f97;
	sub.f32 	%f99, %f7, %f60;
	fma.rn.f32 	%f100, %f99, 0f3BBB989D, 0f3F000000;
	cvt.sat.f32.f32 	%f101, %f100;
	fma.rm.f32 	%f102, %f101, %f65, %f64;
	add.f32 	%f103, %f102, 0fCB40007F;
	neg.f32 	%f104, %f103;
	fma.rn.f32 	%f105, %f99, 0f3FB8AA3B, %f104;
	fma.rn.f32 	%f106, %f99, 0f32A57060, %f105;
	mov.b32 	%r24, %f102;
	shl.b32 	%r25, %r24, 23;
	mov.b32 	%f107, %r25;
	ex2.approx.ftz.f32 	%f108, %f106;
	mul.f32 	%f109, %f108, %f107;
	add.f32 	%f110, %f98, %f109;
	sub.f32 	%f111, %f9, %f60;
	fma.rn.f32 	%f112, %f111, 0f3BBB989D, 0f3F000000;
	cvt.sat.f32.f32 	%f113, %f112;
	fma.rm.f32 	%f114, %f113, %f65, %f64;
	add.f32 	%f115, %f114, 0fCB40007F;
	neg.f32 	%f116, %f115;
	fma.rn.f32 	%f117, %f111, 0f3FB8AA3B, %f116;
	fma.rn.f32 	%f118, %f111, 0f32A57060, %f117;
	mov.b32 	%r26, %f114;
	shl.b32 	%r27, %r26, 23;
	mov.b32 	%f119, %r27;
	ex2.approx.ftz.f32 	%f120, %f118;
	mul.f32 	%f121, %f120, %f119;
	add.f32 	%f122, %f110, %f121;
	sub.f32 	%f123, %f11, %f60;
	fma.rn.f32 	%f124, %f123, 0f3BBB989D, 0f3F000000;
	cvt.sat.f32.f32 	%f125, %f124;
	fma.rm.f32 	%f126, %f125, %f65, %f64;
	add.f32 	%f127, %f126, 0fCB40007F;
	neg.f32 	%f128, %f127;
	fma.rn.f32 	%f129, %f123, 0f3FB8AA3B, %f128;
	fma.rn.f32 	%f130, %f123, 0f32A57060, %f129;
	mov.b32 	%r28, %f126;
	shl.b32 	%r29, %r28, 23;
	mov.b32 	%f131, %r29;
	ex2.approx.ftz.f32 	%f132, %f130;
	mul.f32 	%f133, %f132, %f131;
	add.f32 	%f134, %f122, %f133;
	sub.f32 	%f135, %f13, %f60;
	fma.rn.f32 	%f136, %f135, 0f3BBB989D, 0f3F000000;
	cvt.sat.f32.f32 	%f137, %f136;
	fma.rm.f32 	%f138, %f137, %f65, %f64;
	add.f32 	%f139, %f138, 0fCB40007F;
	neg.f32 	%f140, %f139;
	fma.rn.f32 	%f141, %f135, 0f3FB8AA3B, %f140;
	fma.rn.f32 	%f142, %f135, 0f32A57060, %f141;
	mov.b32 	%r30, %f138;
	shl.b32 	%r31, %r30, 23;
	mov.b32 	%f143, %r31;
	ex2.approx.ftz.f32 	%f144, %f142;
	mul.f32 	%f145, %f144, %f143;
	add.f32 	%f146, %f134, %f145;
	sub.f32 	%f147, %f15, %f60;
	fma.rn.f32 	%f148, %f147, 0f3BBB989D, 0f3F000000;
	cvt.sat.f32.f32 	%f149, %f148;
	fma.rm.f32 	%f150, %f149, %f65, %f64;
	add.f32 	%f151, %f150, 0fCB40007F;
	neg.f32 	%f152, %f151;
	fma.rn.f32 	%f153, %f147, 0f3FB8AA3B, %f152;
	fma.rn.f32 	%f154, %f147, 0f32A57060, %f153;
	mov.b32 	%r32, %f150;
	shl.b32 	%r33, %r32, 23;
	mov.b32 	%f155, %r33;
	ex2.approx.ftz.f32 	%f156, %f154;
	mul.f32 	%f157, %f156, %f155;
	add.f32 	%f158, %f146, %f157;
	sub.f32 	%f159, %f17, %f60;
	fma.rn.f32 	%f160, %f159, 0f3BBB989D, 0f3F000000;
	cvt.sat.f32.f32 	%f161, %f160;
	fma.rm.f32 	%f162, %f161, %f65, %f64;
	add.f32 	%f163, %f162, 0fCB40007F;
	neg.f32 	%f164, %f163;
	fma.rn.f32 	%f165, %f159, 0f3FB8AA3B, %f164;
	fma.rn.f32 	%f166, %f159, 0f32A57060, %f165;
	mov.b32 	%r34, %f162;
	shl.b32 	%r35, %r34, 23;
	mov.b32 	%f167, %r35;
	ex2.approx.ftz.f32 	%f168, %f166;
	mul.f32 	%f169, %f168, %f167;
	add.f32 	%f170, %f158, %f169;
	sub.f32 	%f171, %f19, %f60;
	fma.rn.f32 	%f172, %f171, 0f3BBB989D, 0f3F000000;
	cvt.sat.f32.f32 	%f173, %f172;
	fma.rm.f32 	%f174, %f173, %f65, %f64;
	add.f32 	%f175, %f174, 0fCB40007F;
	neg.f32 	%f176, %f175;
	fma.rn.f32 	%f177, %f171, 0f3FB8AA3B, %f176;
	fma.rn.f32 	%f178, %f171, 0f32A57060, %f177;
	mov.b32 	%r36, %f174;
	shl.b32 	%r37, %r36, 23;
	mov.b32 	%f179, %r37;
	ex2.approx.ftz.f32 	%f180, %f178;
	mul.f32 	%f181, %f180, %f179;
	add.f32 	%f182, %f170, %f181;
	sub.f32 	%f183, %f21, %f60;
	fma.rn.f32 	%f184, %f183, 0f3BBB989D, 0f3F000000;
	cvt.sat.f32.f32 	%f185, %f184;
	fma.rm.f32 	%f186, %f185, %f65, %f64;
	add.f32 	%f187, %f186, 0fCB40007F;
	neg.f32 	%f188, %f187;
	fma.rn.f32 	%f189, %f183, 0f3FB8AA3B, %f188;
	fma.rn.f32 	%f190, %f183, 0f32A57060, %f189;
	mov.b32 	%r38, %f186;
	shl.b32 	%r39, %r38, 23;
	mov.b32 	%f191, %r39;
	ex2.approx.ftz.f32 	%f192, %f190;
	mul.f32 	%f193, %f192, %f191;
	add.f32 	%f194, %f182, %f193;
	sub.f32 	%f195, %f23, %f60;
	fma.rn.f32 	%f196, %f195, 0f3BBB989D, 0f3F000000;
	cvt.sat.f32.f32 	%f197, %f196;
	fma.rm.f32 	%f198, %f197, %f65, %f64;
	add.f32 	%f199, %f198, 0fCB40007F;
	neg.f32 	%f200, %f199;
	fma.rn.f32 	%f201, %f195, 0f3FB8AA3B, %f200;
	fma.rn.f32 	%f202, %f195, 0f32A57060, %f201;
	mov.b32 	%r40, %f198;
	shl.b32 	%r41, %r40, 23;
	mov.b32 	%f203, %r41;
	ex2.approx.ftz.f32 	%f204, %f202;
	mul.f32 	%f205, %f204, %f203;
	add.f32 	%f206, %f194, %f205;
	sub.f32 	%f207, %f25, %f60;
	fma.rn.f32 	%f208, %f207, 0f3BBB989D, 0f3F000000;
	cvt.sat.f32.f32 	%f209, %f208;
	fma.rm.f32 	%f210, %f209, %f65, %f64;
	add.f32 	%f211, %f210, 0fCB40007F;
	neg.f32 	%f212, %f211;
	fma.rn.f32 	%f213, %f207, 0f3FB8AA3B, %f212;
	fma.rn.f32 	%f214, %f207, 0f32A57060, %f213;
	mov.b32 	%r42, %f210;
	shl.b32 	%r43, %r42, 23;
	mov.b32 	%f215, %r43;
	ex2.approx.ftz.f32 	%f216, %f214;
	mul.f32 	%f217, %f216, %f215;
	add.f32 	%f218, %f206, %f217;
	sub.f32 	%f219, %f27, %f60;
	fma.rn.f32 	%f220, %f219, 0f3BBB989D, 0f3F000000;
	cvt.sat.f32.f32 	%f221, %f220;
	fma.rm.f32 	%f222, %f221, %f65, %f64;
	add.f32 	%f223, %f222, 0fCB40007F;
	neg.f32 	%f224, %f223;
	fma.rn.f32 	%f225, %f219, 0f3FB8AA3B, %f224;
	fma.rn.f32 	%f226, %f219, 0f32A57060, %f225;
	mov.b32 	%r44, %f222;
	shl.b32 	%r45, %r44, 23;
	mov.b32 	%f227, %r45;
	ex2.approx.ftz.f32 	%f228, %f226;
	mul.f32 	%f229, %f228, %f227;
	add.f32 	%f230, %f218, %f229;
	sub.f32 	%f231, %f29, %f60;
	fma.rn.f32 	%f232, %f231, 0f3BBB989D, 0f3F000000;
	cvt.sat.f32.f32 	%f233, %f232;
	fma.rm.f32 	%f234, %f233, %f65, %f64;
	add.f32 	%f235, %f234, 0fCB40007F;
	neg.f32 	%f236, %f235;
	fma.rn.f32 	%f237, %f231, 0f3FB8AA3B, %f236;
	fma.rn.f32 	%f238, %f231, 0f32A57060, %f237;
	mov.b32 	%r46, %f234;
	shl.b32 	%r47, %r46, 23;
	mov.b32 	%f239, %r47;
	ex2.approx.ftz.f32 	%f240, %f238;
	mul.f32 	%f241, %f240, %f239;
	add.f32 	%f242, %f230, %f241;
	sub.f32 	%f243, %f31, %f60;
	fma.rn.f32 	%f244, %f243, 0f3BBB989D, 0f3F000000;
	cvt.sat.f32.f32 	%f245, %f244;
	fma.rm.f32 	%f246, %f245, %f65, %f64;
	add.f32 	%f247, %f246, 0fCB40007F;
	neg.f32 	%f248, %f247;
	fma.rn.f32 	%f249, %f243, 0f3FB8AA3B, %f248;
	fma.rn.f32 	%f250, %f243, 0f32A57060, %f249;
	mov.b32 	%r48, %f246;
	shl.b32 	%r49, %r48, 23;
	mov.b32 	%f251, %r49;
	ex2.approx.ftz.f32 	%f252, %f250;
	mul.f32 	%f253, %f252, %f251;
	add.f32 	%f254, %f242, %f253;
	sub.f32 	%f255, %f33, %f60;
	fma.rn.f32 	%f256, %f255, 0f3BBB989D, 0f3F000000;
	cvt.sat.f32.f32 	%f257, %f256;
	fma.rm.f32 	%f258, %f257, %f65, %f64;
	add.f32 	%f259, %f258, 0fCB40007F;
	neg.f32 	%f260, %f259;
	fma.rn.f32 	%f261, %f255, 0f3FB8AA3B, %f260;
	fma.rn.f32 	%f262, %f255, 0f32A57060, %f261;
	mov.b32 	%r50, %f258;
	shl.b32 	%r51, %r50, 23;
	mov.b32 	%f263, %r51;
	ex2.approx.ftz.f32 	%f264, %f262;
	mul.f32 	%f265, %f264, %f263;
	add.f32 	%f266, %f254, %f265;
	sub.f32 	%f267, %f35, %f60;
	fma.rn.f32 	%f268, %f267, 0f3BBB989D, 0f3F000000;
	cvt.sat.f32.f32 	%f269, %f268;
	fma.rm.f32 	%f270, %f269, %f65, %f64;
	add.f32 	%f271, %f270, 0fCB40007F;
	neg.f32 	%f272, %f271;
	fma.rn.f32 	%f273, %f267, 0f3FB8AA3B, %f272;
	fma.rn.f32 	%f274, %f267, 0f32A57060, %f273;
	mov.b32 	%r52, %f270;
	shl.b32 	%r53, %r52, 23;
	mov.b32 	%f275, %r53;
	ex2.approx.ftz.f32 	%f276, %f274;
	mul.f32 	%f277, %f276, %f275;
	add.f32 	%f278, %f266, %f277;
	sub.f32 	%f279, %f37, %f60;
	fma.rn.f32 	%f280, %f279, 0f3BBB989D, 0f3F000000;
	cvt.sat.f32.f32 	%f281, %f280;
	fma.rm.f32 	%f282, %f281, %f65, %f64;
	add.f32 	%f283, %f282, 0fCB40007F;
	neg.f32 	%f284, %f283;
	fma.rn.f32 	%f285, %f279, 0f3FB8AA3B, %f284;
	fma.rn.f32 	%f286, %f279, 0f32A57060, %f285;
	mov.b32 	%r54, %f282;
	shl.b32 	%r55, %r54, 23;
	mov.b32 	%f287, %r55;
	ex2.approx.ftz.f32 	%f288, %f286;
	mul.f32 	%f289, %f288, %f287;
	add.f32 	%f290, %f278, %f289;
	sub.f32 	%f291, %f39, %f60;
	fma.rn.f32 	%f292, %f291, 0f3BBB989D, 0f3F000000;
	cvt.sat.f32.f32 	%f293, %f292;
	fma.rm.f32 	%f294, %f293, %f65, %f64;
	add.f32 	%f295, %f294, 0fCB40007F;
	neg.f32 	%f296, %f295;
	fma.rn.f32 	%f297, %f291, 0f3FB8AA3B, %f296;
	fma.rn.f32 	%f298, %f291, 0f32A57060, %f297;
	mov.b32 	%r56, %f294;
	shl.b32 	%r57, %r56, 23;
	mov.b32 	%f299, %r57;
	ex2.approx.ftz.f32 	%f300, %f298;
	mul.f32 	%f301, %f300, %f299;
	add.f32 	%f302, %f290, %f301;
	sub.f32 	%f303, %f41, %f60;
	fma.rn.f32 	%f304, %f303, 0f3BBB989D, 0f3F000000;
	cvt.sat.f32.f32 	%f305, %f304;
	fma.rm.f32 	%f306, %f305, %f65, %f64;
	add.f32 	%f307, %f306, 0fCB40007F;
	neg.f32 	%f308, %f307;
	fma.rn.f32 	%f309, %f303, 0f3FB8AA3B, %f308;
	fma.rn.f32 	%f310, %f303, 0f32A57060, %f309;
	mov.b32 	%r58, %f306;
	shl.b32 	%r59, %r58, 23;
	mov.b32 	%f311, %r59;
	ex2.approx.ftz.f32 	%f312, %f310;
	mul.f32 	%f313, %f312, %f311;
	add.f32 	%f314, %f302, %f313;
	sub.f32 	%f315, %f43, %f60;
	fma.rn.f32 	%f316, %f315, 0f3BBB989D, 0f3F000000;
	cvt.sat.f32.f32 	%f317, %f316;
	fma.rm.f32 	%f318, %f317, %f65, %f64;
	add.f32 	%f319, %f318, 0fCB40007F;
	neg.f32 	%f320, %f319;
	fma.rn.f32 	%f321, %f315, 0f3FB8AA3B, %f320;
	fma.rn.f32 	%f322, %f315, 0f32A57060, %f321;
	mov.b32 	%r60, %f318;
	shl.b32 	%r61, %r60, 23;
	mov.b32 	%f323, %r61;
	ex2.approx.ftz.f32 	%f324, %f322;
	mul.f32 	%f325, %f324, %f323;
	add.f32 	%f326, %f314, %f325;
	sub.f32 	%f327, %f45, %f60;
	fma.rn.f32 	%f328, %f327, 0f3BBB989D, 0f3F000000;
	cvt.sat.f32.f32 	%f329, %f328;
	fma.rm.f32 	%f330, %f329, %f65, %f64;
	add.f32 	%f331, %f330, 0fCB40007F;
	neg.f32 	%f332, %f331;
	fma.rn.f32 	%f333, %f327, 0f3FB8AA3B, %f332;
	fma.rn.f32 	%f334, %f327, 0f32A57060, %f333;
	mov.b32 	%r62, %f330;
	shl.b32 	%r63, %r62, 23;
	mov.b32 	%f335, %r63;
	ex2.approx.ftz.f32 	%f336, %f334;
	mul.f32 	%f337, %f336, %f335;
	add.f32 	%f338, %f326, %f337;
	sub.f32 	%f339, %f47, %f60;
	fma.rn.f32 	%f340, %f339, 0f3BBB989D, 0f3F000000;
	cvt.sat.f32.f32 	%f341, %f340;
	fma.rm.f32 	%f342, %f341, %f65, %f64;
	add.f32 	%f343, %f342, 0fCB40007F;
	neg.f32 	%f344, %f343;
	fma.rn.f32 	%f345, %f339, 0f3FB8AA3B, %f344;
	fma.rn.f32 	%f346, %f339, 0f32A57060, %f345;
	mov.b32 	%r64, %f342;
	shl.b32 	%r65, %r64, 23;
	mov.b32 	%f347, %r65;
	ex2.approx.ftz.f32 	%f348, %f346;
	mul.f32 	%f349, %f348, %f347;
	add.f32 	%f350, %f338, %f349;
	sub.f32 	%f351, %f49, %f60;
	fma.rn.f32 	%f352, %f351, 0f3BBB989D, 0f3F000000;
	cvt.sat.f32.f32 	%f353, %f352;
	fma.rm.f32 	%f354, %f353, %f65, %f64;
	add.f32 	%f355, %f354, 0fCB40007F;
	neg.f32 	%f356, %f355;
	fma.rn.f32 	%f357, %f351, 0f3FB8AA3B, %f356;
	fma.rn.f32 	%f358, %f351, 0f32A57060, %f357;
	mov.b32 	%r66, %f354;
	shl.b32 	%r67, %r66, 23;
	mov.b32 	%f359, %r67;
	ex2.approx.ftz.f32 	%f360, %f358;
	mul.f32 	%f361, %f360, %f359;
	add.f32 	%f362, %f350, %f361;
	mov.b32 	%r68, %f362;
	shfl.sync.bfly.b32	%r69|%p8, %r68, 16, 31, -1;
	mov.b32 	%f363, %r69;
	add.f32 	%f364, %f362, %f363;
	mov.b32 	%r70, %f364;
	shfl.sync.bfly.b32	%r71|%p9, %r70, 8, 31, -1;
	mov.b32 	%f365, %r71;
	add.f32 	%f366, %f364, %f365;
	mov.b32 	%r72, %f366;
	shfl.sync.bfly.b32	%r73|%p10, %r72, 4, 31, -1;
	mov.b32 	%f367, %r73;
	add.f32 	%f368, %f366, %f367;
	mov.b32 	%r74, %f368;
	shfl.sync.bfly.b32	%r75|%p11, %r74, 2, 31, -1;
	mov.b32 	%f369, %r75;
	add.f32 	%f370, %f368, %f369;
	mov.b32 	%r76, %f370;
	shfl.sync.bfly.b32	%r77|%p12, %r76, 1, 31, -1;
	mov.b32 	%f371, %r77;
	add.f32 	%f372, %f370, %f371;
	div.rn.f32 	%f373, %f73, %f372;
	div.rn.f32 	%f374, %f85, %f372;
	div.rn.f32 	%f375, %f97, %f372;
	div.rn.f32 	%f376, %f109, %f372;
	div.rn.f32 	%f377, %f121, %f372;
	div.rn.f32 	%f378, %f133, %f372;
	div.rn.f32 	%f379, %f145, %f372;
	div.rn.f32 	%f380, %f157, %f372;
	div.rn.f32 	%f381, %f169, %f372;
	div.rn.f32 	%f382, %f181, %f372;
	div.rn.f32 	%f383, %f193, %f372;
	div.rn.f32 	%f384, %f205, %f372;
	div.rn.f32 	%f385, %f217, %f372;
	div.rn.f32 	%f386, %f229, %f372;
	div.rn.f32 	%f387, %f241, %f372;
	div.rn.f32 	%f388, %f253, %f372;
	div.rn.f32 	%f389, %f265, %f372;
	div.rn.f32 	%f390, %f277, %f372;
	div.rn.f32 	%f391, %f289, %f372;
	div.rn.f32 	%f392, %f301, %f372;
	div.rn.f32 	%f393, %f313, %f372;
	div.rn.f32 	%f394, %f325, %f372;
	div.rn.f32 	%f395, %f337, %f372;
	div.rn.f32 	%f396, %f349, %f372;
	div.rn.f32 	%f397, %f361, %f372;
	mad.lo.s64 	%rd23, %rd27, %rd11, %rd3;
	cvta.to.global.u64 	%rd24, %rd10;
	shl.b64 	%rd25, %rd23, 2;
	add.s64 	%rd26, %rd24, %rd25;
	st.global.f32 	[%rd26], %f373;
	st.global.f32 	[%rd26+128], %f374;
	st.global.f32 	[%rd26+256], %f375;
	st.global.f32 	[%rd26+384], %f376;
	st.global.f32 	[%rd26+512], %f377;
	st.global.f32 	[%rd26+640], %f378;
	st.global.f32 	[%rd26+768], %f379;
	st.global.f32 	[%rd26+896], %f380;
	st.global.f32 	[%rd26+1024], %f381;
	st.global.f32 	[%rd26+1152], %f382;
	st.global.f32 	[%rd26+1280], %f383;
	st.global.f32 	[%rd26+1408], %f384;
	st.global.f32 	[%rd26+1536], %f385;
	st.global.f32 	[%rd26+1664], %f386;
	st.global.f32 	[%rd26+1792], %f387;
	st.global.f32 	[%rd26+1920], %f388;
	st.global.f32 	[%rd26+2048], %f389;
	st.global.f32 	[%rd26+2176], %f390;
	st.global.f32 	[%rd26+2304], %f391;
	st.global.f32 	[%rd26+2432], %f392;
	st.global.f32 	[%rd26+2560], %f393;
	st.global.f32 	[%rd26+2688], %f394;
	st.global.f32 	[%rd26+2816], %f395;
	st.global.f32 	[%rd26+2944], %f396;
	st.global.f32 	[%rd26+3072], %f397;
	add.s64 	%rd27, %rd27, %rd5;
	setp.lt.s64 	%p13, %rd27, %rd12;
	@%p13 bra 	$L__BB124_4;
$L__BB124_5:
	ret;

}
	// .globl	_Z15SoftmaxWarpImplI10DirectLoadIffE11DirectStoreIffEfLi1ELi25ELi32ELi1ELb1EL9Algorithm0EEvT_T0_ll
.visible .entry _Z15SoftmaxWarpImplI10DirectLoadIffE11DirectStoreIffEfLi1ELi25ELi32ELi1ELb1EL9Algorithm0EEvT_T0_ll(
	.param .align 8 .b8 _Z15SoftmaxWarpImplI10DirectLoadIffE11DirectStoreIffEfLi1ELi25ELi32ELi1ELb1EL9Algorithm0EEvT_T0_ll_param_0[16],
	.param .align 8 .b8 _Z15SoftmaxWarpImplI10DirectLoadIffE11DirectStoreIffEfLi1ELi25ELi32ELi1ELb1EL9Algorithm0EEvT_T0_ll_param_1[16],
	.param .u64 _Z15SoftmaxWarpImplI10DirectLoadIffE11DirectStoreIffEfLi1ELi25ELi32ELi1ELb1EL9Algorithm0EEvT_T0_ll_param_2,
	.param .u64 _Z15SoftmaxWarpImplI10DirectLoadIffE11DirectStoreIffEfLi1ELi25ELi32ELi1ELb1EL9Algorithm0EEvT_T0_ll_param_3
)
{
	.reg .pred 	%p<64>;
	.reg .b32 	%r<108>;
	.reg .b32 	%f<523>;
	.reg .b64 	%rd<55>;

	ld.param.u64 	%rd32, [_Z15SoftmaxWarpImplI10DirectLoadIffE11DirectStoreIffEfLi1ELi25ELi32ELi1ELb1EL9Algorithm0EEvT_T0_ll_param_1+8];
	ld.param.u64 	%rd31, [_Z15SoftmaxWarpImplI10DirectLoadIffE11DirectStoreIffEfLi1ELi25ELi32ELi1ELb1EL9Algorithm0EEvT_T0_ll_param_1];
	ld.param.u64 	%rd30, [_Z15SoftmaxWarpImplI10DirectLoadIffE11DirectStoreIffEfLi1ELi25ELi32ELi1ELb1EL9Algorithm0EEvT_T0_ll_param_0+8];
	ld.param.u64 	%rd29, [_Z15SoftmaxWarpImplI10DirectLoadIffE11DirectStoreIffEfLi1ELi25ELi32ELi1ELb1EL9Algorithm0EEvT_T0_ll_param_0];
	ld.param.u64 	%rd34, [_Z15SoftmaxWarpImplI10DirectLoadIffE11DirectStoreIffEfLi1ELi25ELi32ELi1ELb1EL9Algorithm0EEvT_T0_ll_param_3];
	setp.lt.s64 	%p1, %rd34, 801;
	@%p1 bra 	$L__BB125_2;
	mov.u64 	%rd35, $str;
	cvta.global.u64 	%rd36, %rd35;
	mov.u64 	%rd37, $str$1;
	cvta.global.u64 	%rd38, %rd37;
	mov.u64 	%rd39, __unnamed_126;
	cvta.global.u64 	%rd40, %rd39;
	{ // callseq 125, 0
	.param .b64 param0;
	st.param.b64 	[param0], %rd36;
	.param .b64 param1;
	st.param.b64 	[param1], %rd38;
	.param .b32 param2;
	st.param.b32 	[param2], 358;
	.param .b64 param3;
	st.param.b64 	[param3], %rd40;
	.param .b64 param4;
	st.param.b64 	[param4], 1;
	call.uni 
	__assertfail, 
	(
	param0, 
	param1, 
	param2, 
	param3, 
	param4
	);
	} // callseq 125
$L__BB125_2:
	ld.param.u64 	%rd52, [_Z15SoftmaxWarpImplI10DirectLoadIffE11DirectStoreIffEfLi1ELi25ELi32ELi1ELb1EL9Algorithm0EEvT_T0_ll_param_2];
	mov.u32 	%r1, %ntid.y;
	mov.u32 	%r2, %ctaid.x;
	mov.u32 	%r3, %tid.y;
	mad.lo.s32 	%r4, %r2, %r1, %r3;
	cvt.s64.s32 	%rd54, %r4;
	setp.le.s64 	%p2, %rd52, %rd54;
	@%p2 bra 	$L__BB125_105;
	mov.u32 	%r5, %tid.x;
	add.s32 	%r6, %r5, 64;
	cvt.u64.u32 	%rd2, %r6;
	add.s32 	%r7, %r5, 96;
	cvt.u64.u32 	%rd3, %r7;
	add.s32 	%r8, %r5, 128;
	cvt.u64.u32 	%rd4, %r8;
	add.s32 	%r9, %r5, 160;
	cvt.u64.u32 	%rd5, %r9;
	add.s32 	%r10, %r5, 192;
	cvt.u64.u32 	%rd6, %r10;
	add.s32 	%r11, %r5, 224;
	cvt.u64.u32 	%rd7, %r11;
	add.s32 	%r12, %r5, 256;
	cvt.u64.u32 	%rd8, %r12;
	add.s32 	%r13, %r5, 288;
	cvt.u64.u32 	%rd9, %r13;
	add.s32 	%r14, %r5, 320;
	cvt.u64.u32 	%rd10, %r14;
	add.s32 	%r15, %r5, 352;
	cvt.u64.u32 	%rd11, %r15;
	add.s32 	%r16, %r5, 384;
	cvt.u64.u32 	%rd12, %r16;
	add.s32 	%r17, %r5, 416;
	cvt.u64.u32 	%rd13, %r17;
	add.s32 	%r18, %r5, 448;
	cvt.u64.u32 	%rd14, %r18;
	add.s32 	%r19, %r5, 480;
	cvt.u64.u32 	%rd15, %r19;
	add.s32 	%r20, %r5, 512;
	cvt.u64.u32 	%rd16, %r20;
	add.s32 	%r21, %r5, 544;
	cvt.u64.u32 	%rd17, %r21;
	add.s32 	%r22, %r5, 576;
	cvt.u64.u32 	%rd18, %r22;
	add.s32 	%r23, %r5, 608;
	cvt.u64.u32 	%rd19, %r23;
	add.s32 	%r24, %r5, 640;
	cvt.u64.u32 	%rd20, %r24;
	add.s32 	%r25, %r5, 672;
	cvt.u64.u32 	%rd21, %r25;
	add.s32 	%r26, %r5, 704;
	cvt.u64.u32 	%rd22, %r26;
	add.s32 	%r27, %r5, 736;
	cvt.u64.u32 	%rd23, %r27;
	add.s32 	%r28, %r5, 768;
	cvt.u64.u32 	%rd24, %r28;
	add.s32 	%r31, %r5, 32;
	mov.u32 	%r105, %nctaid.x;
	mul.lo.s32 	%r107, %r105, %r1;
$L__BB125_4:
	cvt.u64.u32 	%rd41, %r5;
	setp.le.s64 	%p3, %rd34, %rd41;
	mad.lo.s64 	%rd42, %rd54, %rd30, %rd41;
	cvta.to.global.u64 	%rd43, %rd29;
	shl.b64 	%rd44, %rd42, 2;
	add.s64 	%rd26, %rd43, %rd44;
	mov.f32 	%f473, 0fFF800000;
	mov.f32 	%f476, %f473;
	@%p3 bra 	$L__BB125_6;
	ld.global.f32 	%f473, [%rd26];
	max.f32 	%f476, %f473, 0fFF800000;
$L__BB125_6:
	cvt.u64.u32 	%rd45, %r31;
	setp.le.s64 	%p4, %rd34, %rd45;
	mov.f32 	%f475, 0fFF800000;
	@%p4 bra 	$L__BB125_8;
	ld.global.f32 	%f475, [%rd26+128];
	max.f32 	%f476, %f476, %f475;
$L__BB125_8:
	setp.le.s64 	%p5, %rd34, %rd2;
	mov.f32 	%f477, 0fFF800000;
	@%p5 bra 	$L__BB125_10;
	ld.global.f32 	%f477, [%rd26+256];
	max.f32 	%f476, %f476, %f477;
$L__BB125_10:
	setp.le.s64 	%p6, %rd34, %rd3;
	mov.f32 	%f479, 0fFF800000;
	@%p6 bra 	$L__BB125_12;
	ld.global.f32 	%f479, [%rd26+384];
	max.f32 	%f476, %f476, %f479;
$L__BB125_12:
	setp.le.s64 	%p7, %rd34, %rd4;
	mov.f32 	%f481, 0fFF800000;
	@%p7 bra 	$L__BB125_14;
	ld.global.f32 	%f481, [%rd26+512];
	max.f32 	%f476, %f476, %f481;
$L__BB125_14:
	setp.le.s64 	%p8, %rd34, %rd5;
	mov.f32 	%f483, 0fFF800000;
	@%p8 bra 	$L__BB125_16;
	ld.global.f32 	%f483, [%rd26+640];
	max.f32 	%f476, %f476, %f483;
$L__BB125_16:
	setp.le.s64 	%p9, %rd34, %rd6;
	mov.f32 	%f485, 0fFF800000;
	@%p9 bra 	$L__BB125_18;
	ld.global.f32 	%f485, [%rd26+768];
	max.f32 	%f476, %f476, %f485;
$L__BB125_18:
	setp.le.s64 	%p10, %rd34, %rd7;
	mov.f32 	%f487, 0fFF800000;
	@%p10 bra 	$L__BB125_20;
	ld.global.f32 	%f487, [%rd26+896];
	max.f32 	%f476, %f476, %f487;
$L__BB125_20:
	setp.le.s64 	%p11, %rd34, %rd8;
	mov.f32 	%f489, 0fFF800000;
	@%p11 bra 	$L__BB125_22;
	ld.global.f32 	%f489, [%rd26+1024];
	max.f32 	%f476, %f476, %f489;
$L__BB125_22:
	setp.le.s64 	%p12, %rd34, %rd9;
	mov.f32 	%f491, 0fFF800000;
	@%p12 bra 	$L__BB125_24;
	ld.global.f32 	%f491, [%rd26+1152];
	max.f32 	%f476, %f476, %f491;
$L__BB125_24:
	setp.le.s64 	%p13, %rd34, %rd10;
	mov.f32 	%f493, 0fFF800000;
	@%p13 bra 	$L__BB125_26;
	ld.global.f32 	%f493, [%rd26+1280];
	max.f32 	%f476, %f476, %f493;
$L__BB125_26:
	setp.le.s64 	%p14, %rd34, %rd11;
	mov.f32 	%f495, 0fFF800000;
	@%p14 bra 	$L__BB125_28;
	ld.global.f32 	%f495, [%rd26+1408];
	max.f32 	%f476, %f476, %f495;
$L__BB125_28:
	setp.le.s64 	%p15, %rd34, %rd12;
	mov.f32 	%f497, 0fFF800000;
	@%p15 bra 	$L__BB125_30;
	ld.global.f32 	%f497, [%rd26+1536];
	max.f32 	%f476, %f476, %f497;
$L__BB125_30:
	setp.le.s64 	%p16, %rd34, %rd13;
	mov.f32 	%f499, 0fFF800000;
	@%p16 bra 	$L__BB125_32;
	ld.global.f32 	%f499, [%rd26+1664];
	max.f32 	%f476, %f476, %f499;
$L__BB125_32:
	setp.le.s64 	%p17, %rd34, %rd14;
	mov.f32 	%f501, 0fFF800000;
	@%p17 bra 	$L__BB125_34;
	ld.global.f32 	%f501, [%rd26+1792];
	max.f32 	%f476, %f476, %f501;
$L__BB125_34:
	setp.le.s64 	%p18, %rd34, %rd15;
	mov.f32 	%f503, 0fFF800000;
	@%p18 bra 	$L__BB125_36;
	ld.global.f32 	%f503, [%rd26+1920];
	max.f32 	%f476, %f476, %f503;
$L__BB125_36:
	setp.le.s64 	%p19, %rd34, %rd16;
	mov.f32 	%f505, 0fFF800000;
	@%p19 bra 	$L__BB125_38;
	ld.global.f32 	%f505, [%rd26+2048];
	max.f32 	%f476, %f476, %f505;
$L__BB125_38:
	setp.le.s64 	%p20, %rd34, %rd17;
	mov.f32 	%f507, 0fFF800000;
	@%p20 bra 	$L__BB125_40;
	ld.global.f32 	%f507, [%rd26+2176];
	max.f32 	%f476, %f476, %f507;
$L__BB125_40:
	setp.le.s64 	%p21, %rd34, %rd18;
	mov.f32 	%f509, 0fFF800000;
	@%p21 bra 	$L__BB125_42;
	ld.global.f32 	%f509, [%rd26+2304];
	max.f32 	%f476, %f476, %f509;
$L__BB125_42:
	setp.le.s64 	%p22, %rd34, %rd19;
	mov.f32 	%f511, 0fFF800000;
	@%p22 bra 	$L__BB125_44;
	ld.global.f32 	%f511, [%rd26+2432];
	max.f32 	%f476, %f476, %f511;
$L__BB125_44:
	setp.le.s64 	%p23, %rd34, %rd20;
	mov.f32 	%f513, 0fFF800000;
	@%p23 bra 	$L__BB125_46;
	ld.global.f32 	%f513, [%rd26+2560];
	max.f32 	%f476, %f476, %f513;
$L__BB125_46:
	setp.le.s64 	%p24, %rd34, %rd21;
	mov.f32 	%f515, 0fFF800000;
	@%p24 bra 	$L__BB125_48;
	ld.global.f32 	%f515, [%rd26+2688];
	max.f32 	%f476, %f476, %f515;
$L__BB125_48:
	setp.le.s64 	%p25, %rd34, %rd22;
	mov.f32 	%f517, 0fFF800000;
	@%p25 bra 	$L__BB125_50;
	ld.global.f32 	%f517, [%rd26+2816];
	max.f32 	%f476, %f476, %f517;
$L__BB125_50:
	setp.le.s64 	%p26, %rd34, %rd23;
	mov.f32 	%f519, 0fFF800000;
	@%p26 bra 	$L__BB125_52;
	ld.global.f32 	%f519, [%rd26+2944];
	max.f32 	%f476, %f476, %f519;
$L__BB125_52:
	setp.le.s64 	%p27, %rd34, %rd24;
	mov.f32 	%f521, 0fFF800000;
	@%p27 bra 	$L__BB125_54;
	ld.global.f32 	%f521, [%rd26+3072];
	max.f32 	%f476, %f476, %f521;
$L__BB125_54:
	cvt.u64.u32 	%rd46, %r5;
	setp.le.s64 	%p28, %rd34, %rd46;
	mov.b32 	%r33, %f476;
	shfl.sync.bfly.b32	%r34|%p29, %r33, 16, 31, -1;
	mov.b32 	%f151, %r34;
	max.f32 	%f152, %f476, %f151;
	mov.b32 	%r35, %f152;
	shfl.sync.bfly.b32	%r36|%p30, %r35, 8, 31, -1;
	mov.b32 	%f153, %r36;
	max.f32 	%f154, %f152, %f153;
	mov.b32 	%r37, %f154;
	shfl.sync.bfly.b32	%r38|%p31, %r37, 4, 31, -1;
	mov.b32 	%f155, %r38;
	max.f32 	%f156, %f154, %f155;
	mov.b32 	%r39, %f156;
	shfl.sync.bfly.b32	%r40|%p32, %r39, 2, 31, -1;
	mov.b32 	%f157, %r40;
	max.f32 	%f158, %f156, %f157;
	mov.b32 	%r41, %f158;
	shfl.sync.bfly.b32	%r42|%p33, %r41, 1, 31, -1;
	mov.b32 	%f159, %r42;
	max.f32 	%f160, %f158, %f159;
	sub.f32 	%f161, %f473, %f160;
	fma.rn.f32 	%f162, %f161, 0f3BBB989D, 0f3F000000;
	cvt.sat.f32.f32 	%f163, %f162;
	mov.f32 	%f164, 0f4B400001;
	mov.f32 	%f165, 0f437C0000;
	fma.rm.f32 	%f166, %f163, %f165, %f164;
	add.f32 	%f167, %f166, 0fCB40007F;
	neg.f32 	%f168, %f167;
	fma.rn.f32 	%f169, %f161, 0f3FB8AA3B, %f168;
	fma.rn.f32 	%f170, %f161, 0f32A57060, %f169;
	mov.b32 	%r43, %f166;
	shl.b32 	%r44, %r43, 23;
	mov.b32 	%f171, %r44;
	ex2.approx.ftz.f32 	%f172, %f170;
	mul.f32 	%f173, %f172, %f171;
	add.f32 	%f174, %f173, 0f00000000;
	sub.f32 	%f175, %f475, %f160;
	fma.rn.f32 	%f176, %f175, 0f3BBB989D, 0f3F000000;
	cvt.sat.f32.f32 	%f177, %f176;
	fma.rm.f32 	%f178, %f177, %f165, %f164;
	add.f32 	%f179, %f178, 0fCB40007F;
	neg.f32 	%f180, %f179;
	fma.rn.f32 	%f181, %f175, 0f3FB8AA3B, %f180;
	fma.rn.f32 	%f182, %f175, 0f32A57060, %f181;
	mov.b32 	%r45, %f178;
	shl.b32 	%r46, %r45, 23;
	mov.b32 	%f183, %r46;
	ex2.approx.ftz.f32 	%f184, %f182;
	mul.f32 	%f185, %f184, %f183;
	add.f32 	%f186, %f174, %f185;
	sub.f32 	%f187, %f477, %f160;
	fma.rn.f32 	%f188, %f187, 0f3BBB989D, 0f3F000000;
	cvt.sat.f32.f32 	%f189, %f188;
	fma.rm.f32 	%f190, %f189, %f165, %f164;
	add.f32 	%f191, %f190, 0fCB40007F;
	neg.f32 	%f192, %f191;
	fma.rn.f32 	%f193, %f187, 0f3FB8AA3B, %f192;
	fma.rn.f32 	%f194, %f187, 0f32A57060, %f193;
	mov.b32 	%r47, %f190;
	shl.b32 	%r48, %r47, 23;
	mov.b32 	%f195, %r48;
	ex2.approx.ftz.f32 	%f196, %f194;
	mul.f32 	%f197, %f196, %f195;
	add.f32 	%f198, %f186, %f197;
	sub.f32 	%f199, %f479, %f160;
	fma.rn.f32 	%f200, %f199, 0f3BBB989D, 0f3F000000;
	cvt.sat.f32.f32 	%f201, %f200;
	fma.rm.f32 	%f202, %f201, %f165, %f164;
	add.f32 	%f203, %f202, 0fCB40007F;
	neg.f32 	%f204, %f203;
	fma.rn.f32 	%f205, %f199, 0f3FB8AA3B, %f204;
	fma.rn.f32 	%f206, %f199, 0f32A57060, %f205;
	mov.b32 	%r49, %f202;
	shl.b32 	%r50, %r49, 23;
	mov.b32 	%f207, %r50;
	ex2.approx.ftz.f32 	%f208, %f206;
	mul.f32 	%f209, %f208, %f207;
	add.f32 	%f210, %f198, %f209;
	sub.f32 	%f211, %f481, %f160;
	fma.rn.f32 	%f212, %f211, 0f3BBB989D, 0f3F000000;
	cvt.sat.f32.f32 	%f213, %f212;
	fma.rm.f32 	%f214, %f213, %f165, %f164;
	add.f32 	%f215, %f214, 0fCB40007F;
	neg.f32 	%f216, %f215;
	fma.rn.f32 	%f217, %f211, 0f3FB8AA3B, %f216;
	fma.rn.f32 	%f218, %f211, 0f32A57060, %f217;
	mov.b32 	%r51, %f214;
	shl.b32 	%r52, %r51, 23;
	mov.b32 	%f219, %r52;
	ex2.approx.ftz.f32 	%f220, %f218;
	mul.f32 	%f221, %f220, %f219;
	add.f32 	%f222, %f210, %f221;
	sub.f32 	%f223, %f483, %f160;
	fma.rn.f32 	%f224, %f223, 0f3BBB989D, 0f3F000000;
	cvt.sat.f32.f32 	%f225, %f224;
	fma.rm.f32 	%f226, %f225, %f165, %f164;
	add.f32 	%f227, %f226, 0fCB40007F;
	neg.f32 	%f228, %f227;
	fma.rn.f32 	%f229, %f223, 0f3FB8AA3B, %f228;
	fma.rn.f32 	%f230, %f223, 0f32A57060, %f229;
	mov.b32 	%r53, %f226;
	shl.b32 	%r54, %r53, 23;
	mov.b32 	%f231, %r54;
	ex2.approx.ftz.f32 	%f232, %f230;
	mul.f32 	%f233, %f232, %f231;
	add.f32 	%f234, %f222, %f233;
	sub.f32 	%f235, %f485, %f160;
	fma.rn.f32 	%f236, %f235, 0f3BBB989D, 0f3F000000;
	cvt.sat.f32.f32 	%f237, %f236;
	fma.rm.f32 	%f238, %f237, %f165, %f164;
	add.f32 	%f239, %f238, 0fCB40007F;
	neg.f32 	%f240, %f239;
	fma.rn.f32 	%f241, %f235, 0f3FB8AA3B, %f240;
	fma.rn.f32 	%f242, %f235, 0f32A57060, %f241;
	mov.b32 	%r55, %f238;
	shl.b32 	%r56, %r55, 23;
	mov.b32 	%f243, %r56;
	ex2.approx.ftz.f32 	%f244, %f242;
	mul.f32 	%f245, %f244, %f243;
	add.f32 	%f246, %f234, %f245;
	sub.f32 	%f247, %f487, %f160;
	fma.rn.f32 	%f248, %f247, 0f3BBB989D, 0f3F000000;
	cvt.sat.f32.f32 	%f249, %f248;
	fma.rm.f32 	%f250, %f249, %f165, %f164;
	add.f32 	%f251, %f250, 0fCB40007F;
	neg.f32 	%f252, %f251;
	fma.rn.f32 	%f253, %f247, 0f3FB8AA3B, %f252;
	fma.rn.f32 	%f254, %f247, 0f32A57060, %f253;
	mov.b32 	%r57, %f250;
	shl.b32 	%r58, %r57, 23;
	mov.b32 	%f255, %r58;
	ex2.approx.ftz.f32 	%f256, %f254;
	mul.f32 	%f257, %f256, %f255;
	add.f32 	%f258, %f246, %f257;
	sub.f32 	%f259, %f489, %f160;
	fma.rn.f32 	%f260, %f259, 0f3BBB989D, 0f3F000000;
	cvt.sat.f32.f32 	%f261, %f260;
	fma.rm.f32 	%f262, %f261, %f165, %f164;
	add.f32 	%f263, %f262, 0fCB40007F;
	neg.f32 	%f264, %f263;
	fma.rn.f32 	%f265, %f259, 0f3FB8AA3B, %f264;
	fma.rn.f32 	%f266, %f259, 0f32A57060, %f265;
	mov.b32 	%r59, %f262;
	shl.b32 	%r60, %r59, 23;
	mov.b32 	%f267, %r60;
	ex2.approx.ftz.f32 	%f268, %f266;
	mul.f32 	%f269, %f268, %f267;
	add.f32 	%f270, %f258, %f269;
	sub.f32 	%f271, %f491, %f160;
	fma.rn.f32 	%f272, %f271, 0f3BBB989D, 0f3F000000;
	cvt.sat.f32.f32 	%f273, %f272;
	fma.rm.f32 	%f274, %f273, %f165, %f164;
	add.f32 	%f275, %f274, 0fCB40007F;
	neg.f32 	%f276, %f275;
	fma.rn.f32 	%f277, %f271, 0f3FB8AA3B, %f276;
	fma.rn.f32 	%f278, %f271, 0f32A57060, %f277;
	mov.b32 	%r61, %f274;
	shl.b32 	%r62, %r61, 23;
	mov.b32 	%f279, %r62;
	ex2.approx.ftz.f32 	%f280, %f278;
	mul.f32 	%f281, %f280, %f279;
	add.f32 	%f282, %f270, %f281;
	sub.f32 	%f283, %f493, %f160;
	fma.rn.f32 	%f284, %f283, 0f3BBB989D, 0f3F000000;
	cvt.sat.f32.f32 	%f285, %f284;
	fma.rm.f32 	%f286, %f285, %f165, %f164;
	add.f32 	%f287, %f286, 0fCB40007F;
	neg.f32 	%f288, %f287;
	fma.rn.f32 	%f289, %f283, 0f3FB8AA3B, %f288;
	fma.rn.f32 	%f290, %f283, 0f32A57060, %f289;
	mov.b32 	%r63, %f286;
	shl.b32 	%r64, %r63, 23;
	mov.b32 	%f291, %r64;
	ex2.approx.ftz.f32 	%f292, %f290;
	mul.f32 	%f293, %f292, %f291;
	add.f32 	%f294, %f282, %f293;
	sub.f32 	%f295, %f495, %f160;
	fma.rn.f32 	%f296, %f295, 0f3BBB989D, 0f3F000000;
	cvt.sat.f32.f32 	%f297, %f296;
	fma.rm.f32 	%f298, %f297, %f165, %f164;
	add.f32 	%f299, %f298, 0fCB40007F;
	neg.f32 	%f300, %f299;
	fma.rn.f32 	%f301, %f295, 0f3FB8AA3B, %f300;
	fma.rn.f32 	%f302, %f295, 0f32A57060, %f301;
	mov.b32 	%r65, %f298;
	shl.b32 	%r66, %r65, 23;
	mov.b32 	%f303, %r66;
	ex2.approx.ftz.f32 	%f304, %f302;
	mul.f32 	%f305, %f304, %f303;
	add.f32 	%f306, %f294, %f305;
	sub.f32 	%f307, %f497, %f160;
	fma.rn.f32 	%f308, %f307, 0f3BBB989D, 0f3F000000;
	cvt.sat.f32.f32 	%f309, %f308;
	fma.rm.f32 	%f310, %f309, %f165, %f164;
	add.f32 	%f311, %f310, 0fCB40007F;
	neg.f32 	%f312, %f311;
	fma.rn.f32 	%f313, %f307, 0f3FB8AA3B, %f312;
	fma.rn.f32 	%f314, %f307, 0f32A57060, %f313;
	mov.b32 	%r67, %f310;
	shl.b32 	%r68, %r67, 23;
	mov.b32 	%f315, %r68;
	ex2.approx.ftz.f32 	%f316, %f314;
	mul.f32 	%f317, %f316, %f315;
	add.f32 	%f318, %f306, %f317;
	sub.f32 	%f319, %f499, %f160;
	fma.rn.f32 	%f320, %f319, 0f3BBB989D, 0f3F000000;
	cvt.sat.f32.f32 	%f321, %f320;
	fma.rm.f32 	%f322, %f321, %f165, %f164;
	add.f32 	%f323, %f322, 0fCB40007F;
	neg.f32 	%f324, %f323;
	fma.rn.f32 	%f325, %f319, 0f3FB8AA3B, %f324;
	fma.rn.f32 	%f326, %f319, 0f32A57060, %f325;
	mov.b32 	%r69, %f322;
	shl.b32 	%r70, %r69, 23;
	mov.b32 	%f327, %r70;
	ex2.approx.ftz.f32 	%f328, %f326;
	mul.f32 	%f329, %f328, %f327;
	add.f32 	%f330, %f318, %f329;
	sub.f32 	%f331, %f501, %f160;
	fma.rn.f32 	%f332, %f331, 0f3BBB989D, 0f3F000000;
	cvt.sat.f32.f32 	%f333, %f332;
	fma.rm.f32 	%f334, %f333, %f165, %f164;
	add.f32 	%f335, %f334, 0fCB40007F;
	neg.f32 	%f336, %f335;
	fma.rn.f32 	%f337, %f331, 0f3FB8AA3B, %f336;
	fma.rn.f32 	%f338, %f331, 0f32A57060, %f337;
	mov.b32 	%r71, %f334;
	shl.b32 	%r72, %r71, 23;
	mov.b32 	%f339, %r72;
	ex2.approx.ftz.f32 	%f340, %f338;
	mul.f32 	%f341, %f340, %f339;
	add.f32 	%f342, %f330, %f341;
	sub.f32 	%f343, %f503, %f160;
	fma.rn.f32 	%f344, %f343, 0f3BBB989D, 0f3F000000;
	cvt.sat.f32.f32 	%f345, %f344;
	fma.rm.f32 	%f346, %f345, %f165, %f164;
	add.f32 	%f347, %f346, 0fCB40007F;
	neg.f32 	%f348, %f347;
	fma.rn.f32 	%f349, %f343, 0f3FB8AA3B, %f348;
	fma.rn.f32 	%f350, %f343, 0f32A57060, %f349;
	mov.b32 	%r73, %f346;
	shl.b32 	%r74, %r73, 23;
	mov.b32 	%f351, %r74;
	ex2.approx.ftz.f32 	%f352, %f350;
	mul.f32 	%f353, %f352, %f351;
	add.f32 	%f354, %f342, %f353;
	sub.f32 	%f355, %f505, %f160;
	fma.rn.f32 	%f356, %f355, 0f3BBB989D, 0f3F000000;
	cvt.sat.f32.f32 	%f357, %f356;
	fma.rm.f32 	%f358, %f357, %f165, %f164;
	add.f32 	%f359, %f358, 0fCB40007F;
	neg.f32 	%f360, %f359;
	fma.rn.f32 	%f361, %f355, 0f3FB8AA3B, %f360;
	fma.rn.f32 	%f362, %f355, 0f32A57060, %f361;
	mov.b32 	%r75, %f358;
	shl.b32 	%r76, %r75, 23;
	mov.b32 	%f363, %r76;
	ex2.approx.ftz.f32 	%f364, %f362;
	mul.f32 	%f365, %f364, %f363;
	add.f32 	%f366, %f354, %f365;
	sub.f32 	%f367, %f507, %f160;
	fma.rn.f32 	%f368, %f367, 0f3BBB989D, 0f3F000000;
	cvt.sat.f32.f32 	%f369, %f368;
	fma.rm.f32 	%f370, %f369, %f165, %f164;
	add.f32 	%f371, %f370, 0fCB40007F;
	neg.f32 	%f372, %f371;
	fma.rn.f32 	%f373, %f367, 0f3FB8AA3B, %f372;
	fma.rn.f32 	%f374, %f367, 0f32A57060, %f373;
	mov.b32 	%r77, %f370;
	shl.b32 	%r78, %r77, 23;
	mov.b32 	%f375, %r78;
	ex2.approx.ftz.f32 	%f376, %f374;
	mul.f32 	%f377, %f376, %f375;
	add.f32 	%f378, %f366, %f377;
	sub.f32 	%f379, %f509, %f160;
	fma.rn.f32 	%f380, %f379, 0f3BBB989D, 0f3F000000;
	cvt.sat.f32.f32 	%f381, %f380;
	fma.rm.f32 	%f382, %f381, %f165, %f164;
	add.f32 	%f383, %f382, 0fCB40007F;
	neg.f32 	%f384, %f383;
	fma.rn.f32 	%f385, %f379, 0f3FB8AA3B, %f384;
	fma.rn.f32 	%f386, %f379, 0f32A57060, %f385;
	mov.b32 	%r79, %f382;
	shl.b32 	%r80, %r79, 23;
	mov.b32 	%f387, %r80;
	ex2.approx.ftz.f32 	%f388, %f386;
	mul.f32 	%f389, %f388, %f387;
	add.f32 	%f390, %f378, %f389;
	sub.f32 	%f391, %f511, %f160;
	fma.rn.f32 	%f392, %f391, 0f3BBB989D, 0f3F000000;
	cvt.sat.f32.f32 	%f393, %f392;
	fma.rm.f32 	%f394, %f393, %f165, %f164;
	add.f32 	%f395, %f394, 0fCB40007F;
	neg.f32 	%f396, %f395;
	fma.rn.f32 	%f397, %f391, 0f3FB8AA3B, %f396;
	fma.rn.f32 	%f398, %f391, 0f32A57060, %f397;
	mov.b32 	%r81, %f394;
	shl.b32 	%r82, %r81, 23;
	mov.b32 	%f399, %r82;
	ex2.approx.ftz.f32 	%f400, %f398;
	mul.f32 	%f401, %f400, %f399;
	add.f32 	%f402, %f390, %f401;
	sub.f32 	%f403, %f513, %f160;
	fma.rn.f32 	%f404, %f403, 0f3BBB989D, 0f3F000000;
	cvt.sat.f32.f32 	%f405, %f404;
	fma.rm.f32 	%f406, %f405, %f165, %f164;
	add.f32 	%f407, %f406, 0fCB40007F;
	neg.f32 	%f408, %f407;
	fma.rn.f32 	%f409, %f403, 0f3FB8AA3B, %f408;
	fma.rn.f32 	%f410, %f403, 0f32A57060, %f409;
	mov.b32 	%r83, %f406;
	shl.b32 	%r84, %r83, 23;
	mov.b32 	%f411, %r84;
	ex2.approx.ftz.f32 	%f412, %f410;
	mul.f32 	%f413, %f412, %f411;
	add.f32 	%f414, %f402, %f413;
	sub.f32 	%f415, %f515, %f160;
	fma.rn.f32 	%f416, %f415, 0f3BBB989D, 0f3F000000;
	cvt.sat.f32.f32 	%f417, %f416;
	fma.rm.f32 	%f418, %f417, %f165, %f164;
	add.f32 	%f419, %f418, 0fCB40007F;
	neg.f32 	%f420, %f419;
	fma.rn.f32 	%f421, %f415, 0f3FB8AA3B, %f420;
	fma.rn.f32 	%f422, %f415, 0f32A57060, %f421;
	mov.b32 	%r85, %f418;
	shl.b32 	%r86, %r85, 23;
	mov.b32 	%f423, %r86;
	ex2.approx.ftz.f32 	%f424, %f422;
	mul.f32 	%f425, %f424, %f423;
	add.f32 	%f426, %f414, %f425;
	sub.f32 	%f427, %f517, %f160;
	fma.rn.f32 	%f428, %f427, 0f3BBB989D, 0f3F000000;
	cvt.sat.f32.f32 	%f429, %f428;
	fma.rm.f32 	%f430, %f429, %f165, %f164;
	add.f32 	%f431, %f430, 0fCB40007F;
	neg.f32 	%f432, %f431;
	fma.rn.f32 	%f433, %f427, 0f3FB8AA3B, %f432;
	fma.rn.f32 	%f434, %f427, 0f32A57060, %f433;
	mov.b32 	%r87, %f430;
	shl.b32 	%r88, %r87, 23;
	mov.b32 	%f435, %r88;
	ex2.approx.ftz.f32 	%f436, %f434;
	mul.f32 	%f437, %f436, %f435;
	add.f32 	%f438, %f426, %f437;
	sub.f32 	%f439, %f519, %f160;
	fma.rn.f32 	%f440, %f439, 0f3BBB989D, 0f3F000000;
	cvt.sat.f32.f32 	%f441, %f440;
	fma.rm.f32 	%f442, %f441, %f165, %f164;
	add.f32 	%f443, %f442, 0fCB40007F;
	neg.f32 	%f444, %f443;
	fma.rn.f32 	%f445, %f439, 0f3FB8AA3B, %f444;
	fma.rn.f32 	%f446, %f439, 0f32A57060, %f445;
	mov.b32 	%r89, %f442;
	shl.b32 	%r90, %r89, 23;
	mov.b32 	%f447, %r90;
	ex2.approx.ftz.f32 	%f448, %f446;
	mul.f32 	%f449, %f448, %f447;
	add.f32 	%f450, %f438, %f449;
	sub.f32 	%f451, %f521, %f160;
	fma.rn.f32 	%f452, %f451, 0f3BBB989D, 0f3F000000;
	cvt.sat.f32.f32 	%f453, %f452;
	fma.rm.f32 	%f454, %f453, %f165, %f164;
	add.f32 	%f455, %f454, 0fCB40007F;
	neg.f32 	%f456, %f455;
	fma.rn.f32 	%f457, %f451, 0f3FB8AA3B, %f456;
	fma.rn.f32 	%f458, %f451, 0f32A57060, %f457;
	mov.b32 	%r91, %f454;
	shl.b32 	%r92, %r91, 23;
	mov.b32 	%f459, %r92;
	ex2.approx.ftz.f32 	%f460, %f458;
	mul.f32 	%f461, %f460, %f459;
	add.f32 	%f462, %f450, %f461;
	mov.b32 	%r93, %f462;
	shfl.sync.bfly.b32	%r94|%p34, %r93, 16, 31, -1;
	mov.b32 	%f463, %r94;
	add.f32 	%f464, %f462, %f463;
	mov.b32 	%r95, %f464;
	shfl.sync.bfly.b32	%r96|%p35, %r95, 8, 31, -1;
	mov.b32 	%f465, %r96;
	add.f32 	%f466, %f464, %f465;
	mov.b32 	%r97, %f466;
	shfl.sync.bfly.b32	%r98|%p36, %r97, 4, 31, -1;
	mov.b32 	%f467, %r98;
	add.f32 	%f468, %f466, %f467;
	mov.b32 	%r99, %f468;
	shfl.sync.bfly.b32	%r100|%p37, %r99, 2, 31, -1;
	mov.b32 	%f469, %r100;
	add.f32 	%f470, %f468, %f469;
	mov.b32 	%r101, %f470;
	shfl.sync.bfly.b32	%r102|%p38, %r101, 1, 31, -1;
	mov.b32 	%f471, %r102;
	add.f32 	%f472, %f470, %f471;
	div.rn.f32 	%f101, %f173, %f472;
	div.rn.f32 	%f102, %f185, %f472;
	div.rn.f32 	%f103, %f197, %f472;
	div.rn.f32 	%f104, %f209, %f472;
	div.rn.f32 	%f105, %f221, %f472;
	div.rn.f32 	%f106, %f233, %f472;
	div.rn.f32 	%f107, %f245, %f472;
	div.rn.f32 	%f108, %f257, %f472;
	div.rn.f32 	%f109, %f269, %f472;
	div.rn.f32 	%f110, %f281, %f472;
	div.rn.f32 	%f111, %f293, %f472;
	div.rn.f32 	%f112, %f305, %f472;
	div.rn.f32 	%f113, %f317, %f472;
	div.rn.f32 	%f114, %f329, %f472;
	div.rn.f32 	%f115, %f341, %f472;
	div.rn.f32 	%f116, %f353, %f472;
	div.rn.f32 	%f117, %f365, %f472;
	div.rn.f32 	%f118, %f377, %f472;
	div.rn.f32 	%f119, %f389, %f472;
	div.rn.f32 	%f120, %f401, %f472;
	div.rn.f32 	%f121, %f413, %f472;
	div.rn.f32 	%f122, %f425, %f472;
	div.rn.f32 	%f123, %f437, %f472;
	div.rn.f32 	%f124, %f449, %f472;
	div.rn.f32 	%f125, %f461, %f472;
	mad.lo.s64 	%rd47, %rd54, %rd32, %rd46;
	cvta.to.global.u64 	%rd48, %rd31;
	shl.b64 	%rd49, %rd47, 2;
	add.s64 	%rd27, %rd48, %rd49;
	@%p28 bra 	$L__BB125_56;
	st.global.f32 	[%rd27], %f101;
$L__BB125_56:
	cvt.u64.u32 	%rd50, %r31;
	setp.le.s64 	%p39, %rd34, %rd50;
	@%p39 bra 	$L__BB125_58;
	st.global.f32 	[%rd27+128], %f102;
$L__BB125_58:
	setp.le.s64 	%p40, %rd34, %rd2;
	@%p40 bra 	$L__BB125_60;
	st.global.f32 	[%rd27+256], %f103;
$L__BB125_60:
	setp.le.s64 	%p41, %rd34, %rd3;
	@%p41 bra 	$L__BB125_62;
	st.global.f32 	[%rd27+384], %f104;
$L__BB125_62:
	setp.le.s64 	%p42, %rd34, %rd4;
	@%p42 bra 	$L__BB125_64;
	st.global.f32 	[%rd27+512], %f105;
$L__BB125_64:
	setp.le.s64 	%p43, %rd34, %rd5;
	@%p43 bra 	$L__BB125_66;
	st.global.f32 	[%rd27+640], %f106;
$L__BB125_66:
	setp.le.s64 	%p44, %rd34, %rd6;
	@%p44 bra 	$L__BB125_68;
	st.global.f32 	[%rd27+768], %f107;
$L__BB125_68:
	setp.le.s64 	%p45, %rd34, %rd7;
	@%p45 bra 	$L__BB125_70;
	st.global.f32 	[%rd27+896], %f108;
$L__BB125_70:
	setp.le.s64 	%p46, %rd34, %rd8;
	@%p46 bra 	$L__BB125_72;
	st.global.f32 	[%rd27+1024], %f109;
$L__BB125_72:
	setp.le.s64 	%p47, %rd34, %rd9;
	@%p47 bra 	$L__BB125_74;
	st.global.f32 	[%rd27+1152], %f110;
$L__BB125_74:
	setp.le.s64 	%p48, %rd34, %rd10;
	@%p48 bra 	$L__BB125_76;
	st.global.f32 	[%rd27+1280], %f111;
$L__BB125_76:
	setp.le.s64 	%p49, %rd34, %rd11;
	@%p49 bra 	$L__BB125_78;
	st.global.f32 	[%rd27+1408], %f112;
$L__BB125_78:
	setp.le.s64 	%p50, %rd34, %rd12;
	@%p50 bra 	$L__BB125_80;
	st.global.f32 	[%rd27+1536], %f113;
$L__BB125_80:
	setp.le.s64 	%p51, %rd34, %rd13;
	@%p51 bra 	$L__BB125_82;
	st.global.f32 	[%rd27+1664], %f114;
$L__BB125_82:
	setp.le.s64 	%p52, %rd34, %rd14;
	@%p52 bra 	$L__BB125_84;
	st.global.f32 	[%rd27+1792], %f115;
$L__BB125_84:
	setp.le.s64 	%p53, %rd34, %rd15;
	@%p53 bra 	$L__BB125_86;
	st.global.f32 	[%rd27+1920], %f116;
$L__BB125_86:
	setp.le.s64 	%p54, %rd34, %rd16;
	@%p54 bra 	$L__BB125_88;
	st.global.f32 	[%rd27+2048], %f117;
$L__BB125_88:
	setp.le.s64 	%p55, %rd34, %rd17;
	@%p55 bra 	$L__BB125_90;
	st.global.f32 	[%rd27+2176], %f118;
$L__BB125_90:
	setp.le.s64 	%p56, %rd34, %rd18;
	@%p56 bra 	$L__BB125_92;
	st.global.f32 	[%rd27+2304], %f119;
$L__BB125_92:
	setp.le.s64 	%p57, %rd34, %rd19;
	@%p57 bra 	$L__BB125_94;
	st.global.f32 	[%rd27+2432], %f120;
$L__BB125_94:
	setp.le.s64 	%p58, %rd34, %rd20;
	@%p58 bra 	$L__BB125_96;
	st.global.f32 	[%rd27+2560], %f121;
$L__BB125_96:
	setp.le.s64 	%p59, %rd34, %rd21;
	@%p59 bra 	$L__BB125_98;
	st.global.f32 	[%rd27+2688], %f122;
$L__BB125_98:
	setp.le.s64 	%p60, %rd34, %rd22;
	@%p60 bra 	$L__BB125_100;
	st.global.f32 	[%rd27+2816], %f123;
$L__BB125_100:
	setp.le.s64 	%p61, %rd34, %rd23;
	@%p61 bra 	$L__BB125_102;
	st.global.f32 	[%rd27+2944], %f124;
$L__BB125_102:
	setp.le.s64 	%p62, %rd34, %rd24;
	@%p62 bra 	$L__BB125_104;
	st.global.f32 	[%rd27+3072], %f125;
$L__BB125_104:
	ld.param.u64 	%rd53, [_Z15SoftmaxWarpImplI10DirectLoadIffE11DirectStoreIffEfLi1ELi25ELi32ELi1ELb1EL9Algorithm0EEvT_T0_ll_param_2];
	cvt.s64.s32 	%rd51, %r107;
	add.s64 	%rd54, %rd54, %rd51;
	setp.lt.s64 	%p63, %rd54, %rd53;
	@%p63 bra 	$L__BB125_4;
$L__BB125_105:
	ret;

}
	// .globl	_Z15SoftmaxWarpImplI10DirectLoadIffE11DirectStoreIffEfLi1ELi26ELi32ELi1ELb0EL9Algorithm0EEvT_T0_ll
.visible .entry _Z15SoftmaxWarpImplI10DirectLoadIffE11DirectStoreIffEfLi1ELi26ELi32ELi1ELb0EL9Algorithm0EEvT_T0_ll(
	.param .align 8 .b8 _Z15SoftmaxWarpImplI10DirectLoadIffE11DirectStoreIffEfLi1ELi26ELi32ELi1ELb0EL9Algorithm0EEvT_T0_ll_param_0[16],
	.param .align 8 .b8 _Z15SoftmaxWarpImplI10DirectLoadIffE11DirectStoreIffEfLi1ELi26ELi32ELi1ELb0EL9Algorithm0EEvT_T0_ll_param_1[16],
	.param .u64 _Z15SoftmaxWarpImplI10DirectLoadIffE11DirectStoreIffEfLi1ELi26ELi32ELi1ELb0EL9Algorithm0EEvT_T0_ll_param_2,
	.param .u64 _Z15SoftmaxWarpImplI10DirectLoadIffE11DirectStoreIffEfLi1ELi26ELi32ELi1ELb0EL9Algorithm0EEvT_T0_ll_param_3
)
{
	.reg .pred 	%p<14>;
	.reg .b32 	%r<80>;
	.reg .b32 	%f<413>;
	.reg .b64 	%rd<27>;

	ld.param.u64 	%rd9, [_Z15SoftmaxWarpImplI10DirectLoadIffE11DirectStoreIffEfLi1ELi26ELi32ELi1ELb0EL9Algorithm0EEvT_T0_ll_param_1+8];
	ld.param.u64 	%rd8, [_Z15SoftmaxWarpImplI10DirectLoadIffE11DirectStoreIffEfLi1ELi26ELi32ELi1ELb0EL9Algorithm0EEvT_T0_ll_param_1];
	ld.param.u64 	%rd7, [_Z15SoftmaxWarpImplI10DirectLoadIffE11DirectStoreIffEfLi1ELi26ELi32ELi1ELb0EL9Algorithm0EEvT_T0_ll_param_0+8];
	ld.param.u64 	%rd6, [_Z15SoftmaxWarpImplI10DirectLoadIffE11DirectStoreIffEfLi1ELi26ELi32ELi1ELb0EL9Algorithm0EEvT_T0_ll_param_0];
	ld.param.u64 	%rd10, [_Z15SoftmaxWarpImplI10DirectLoadIffE11DirectStoreIffEfLi1ELi26ELi32ELi1ELb0EL9Algorithm0EEvT_T0_ll_param_2];
	ld.param.u64 	%rd11, [_Z15SoftmaxWarpImplI10DirectLoadIffE11DirectStoreIffEfLi1ELi26ELi32ELi1ELb0EL9Algorithm0EEvT_T0_ll_param_3];
	setp.lt.s64 	%p1, %rd11, 833;
	@%p1 bra 	$L__BB126_2;
	mov.u64 	%rd12, $str;
	cvta.global.u64 	%rd13, %rd12;
	mov.u64 	%rd14, $str$1;
	cvta.global.u64 	%rd15, %rd14;
	mov.u64 	%rd16, __unnamed_127;
	cvta.global.u64 	%rd17, %rd16;
	{ // callseq 126, 0
	.param .b64 param0;
	st.param.b64 	[param0], %rd13;
	.param .b64 param1;
	st.param.b64 	[param1], %rd15;
	.param .b32 param2;
	st.param.b32 	[param2], 358;
	.param .b64 param3;
	st.param.b64 	[param3], %rd17;
	.param .b64 param4;
	st.param.b64 	[param4], 1;
	call.uni 
	__assertfail, 
	(
	param0, 
	param1, 
	param2, 
	param3, 
	param4
	);
	} // callseq 126
$L__BB126_2:
	mov.u32 	%r2, %nctaid.x;
	mov.u32 	%r3, %ntid.y;
	mul.lo.s32 	%r1, %r2, %r3;
	mov.u32 	%r4, %ctaid.x;
	mov.u32 	%r5, %tid.y;
	mad.lo.s32 	%r6, %r4, %r3, %r5;
	cvt.s64.s32 	%rd26, %r6;
	setp.le.s64 	%p2, %rd10, %rd26;
	@%p2 bra 	$L__BB126_5;
	mov.u32 	%r7, %tid.x;
	cvt.u64.u32 	%rd2, %r7;
	cvt.s64.s32 	%rd3, %r1;
$L__BB126_4:
	mad.lo.s64 	%rd18, %rd26, %rd7, %rd2;
	cvta.to.global.u64 	%rd19, %rd6;
	shl.b64 	%rd20, %rd18, 2;
	add.s64 	%rd21, %rd19, %rd20;
	ld.global.f32 	%f1, [%rd21];
	max.f32 	%f2, %f1, 0fFF800000;
	ld.global.f32 	%f3, [%rd21+128];
	max.f32 	%f4, %f2, %f3;
	ld.global.f32 	%f5, [%rd21+256];
	max.f32 	%f6, %f4, %f5;
	ld.global.f32 	%f7, [%rd21+384];
	max.f32 	%f8, %f6, %f7;
	ld.global.f32 	%f9, [%rd21+512];
	max.f32 	%f10, %f8, %f9;
	ld.global.f32 	%f11, [%rd21+640];
	max.f32 	%f12, %f10, %f11;
	ld.global.f32 	%f13, [%rd21+768];
	max.f32 	%f14, %f12, %f13;
	ld.global.f32 	%f15, [%rd21+896];
	max.f32 	%f16, %f14, %f15;
	ld.global.f32 	%f17, [%rd21+1024];
	max.f32 	%f18, %f16, %f17;
	ld.global.f32 	%f19, [%rd21+1152];
	max.f32 	%f20, %f18, %f19;
	ld.global.f32 	%f21, [%rd21+1280];
	max.f32 	%f22, %f20, %f21;
	ld.global.f32 	%f23, [%rd21+1408];
	max.f32 	%f24, %f22, %f23;
	ld.global.f32 	%f25, [%rd21+1536];
	max.f32 	%f26, %f24, %f25;
	ld.global.f32 	%f27, [%rd21+1664];
	max.f32 	%f28, %f26, %f27;
	ld.global.f32 	%f29, [%rd21+1792];
	max.f32 	%f30, %f28, %f29;
	ld.global.f32 	%f31, [%rd21+1920];
	max.f32 	%f32, %f30, %f31;
	ld.global.f32 	%f33, [%rd21+2048];
	max.f32 	%f34, %f32, %f33;
	ld.global.f32 	%f35, [%rd21+2176];
	max.f32 	%f36, %f34, %f35;
	ld.global.f32 	%f37, [%rd21+2304];
	max.f32 	%f38, %f36, %f37;
	ld.global.f32 	%f39, [%rd21+2432];
	max.f32 	%f40, %f38, %f39;
	ld.global.f32 	%f41, [%rd21+2560];
	max.f32 	%f42, %f40, %f41;
	ld.global.f32 	%f43, [%rd21+2688];
	max.f32 	%f44, %f42, %f43;
	ld.global.f32 	%f45, [%rd21+2816];
	max.f32 	%f46, %f44, %f45;
	ld.global.f32 	%f47, [%rd21+2944];
	max.f32 	%f48, %f46, %f47;
	ld.global.f32 	%f49, [%rd21+3072];
	max.f32 	%f50, %f48, %f49;
	ld.global.f32 	%f51, [%rd21+3200];
	max.f32 	%f52, %f50, %f51;
	mov.b32 	%r8, %f52;
	shfl.sync.bfly.b32	%r9|%p3, %r8, 16, 31, -1;
	mov.b32 	%f53, %r9;
	max.f32 	%f54, %f52, %f53;
	mov.b32 	%r10, %f54;
	shfl.sync.bfly.b32	%r11|%p4, %r10, 8, 31, -1;
	mov.b32 	%f55, %r11;
	max.f32 	%f56, %f54, %f55;
	mov.b32 	%r12, %f56;
	shfl.sync.bfly.b32	%r13|%p5, %r12, 4, 31, -1;
	mov.b32 	%f57, %r13;
	max.f32 	%f58, %f56, %f57;
	mov.b32 	%r14, %f58;
	shfl.sync.bfly.b32	%r15|%p6, %r14, 2, 31, -1;
	mov.b32 	%f59, %r15;
	max.f32 	%f60, %f58, %f59;
	mov.b32 	%r16, %f60;
	shfl.sync.bfly.b32	%r17|%p7, %r16, 1, 31, -1;
	mov.b32 	%f61, %r17;
	max.f32 	%f62, %f60, %f61;
	sub.f32 	%f63, %f1, %f62;
	fma.rn.f32 	%f64, %f63, 0f3BBB989D, 0f3F000000;
	cvt.sat.f32.f32 	%f65, %f64;
	mov.f32 	%f66, 0f4B400001;
	mov.f32 	%f67, 0f437C0000;
	fma.rm.f32 	%f68, %f65, %f67, %f66;
	add.f32 	%f69, %f68, 0fCB40007F;
	neg.f32 	%f70, %f69;
	fma.rn.f32 	%f71, %f63, 0f3FB8AA3B, %f70;
	fma.rn.f32 	%f72, %f63, 0f32A57060, %f71;
	mov.b32 	%r18, %f68;
	shl.b32 	%r19, %r18, 23;
	mov.b32 	%f73, %r19;
	ex2.approx.ftz.f32 	%f74, %f72;
	mul.f32 	%f75, %f74, %f73;
	add.f32 	%f76, %f75, 0f00000000;
	sub.f32 	%f77, %f3, %f62;
	fma.rn.f32 	%f78, %f77, 0f3BBB989D, 0f3F000000;
	cvt.sat.f32.f32 	%f79, %f78;
	fma.rm.f32 	%f80, %f79, %f67, %f66;
	add.f32 	%f81, %f80, 0fCB40007F;
	neg.f32 	%f82, %f81;
	fma.rn.f32 	%f83, %f77, 0f3FB8AA3B, %f82;
	fma.rn.f32 	%f84, %f77, 0f32A57060, %f83;
	mov.b32 	%r20, %f80;
	shl.b32 	%r21, %r20, 23;
	mov.b32 	%f85, %r21;
	ex2.approx.ftz.f32 	%f86, %f84;
	mul.f32 	%f87, %f86, %f85;
	add.f32 	%f88, %f76, %f87;
	sub.f32 	%f89, %f5, %f62;
	fma.rn.f32 	%f90, %f89, 0f3BBB989D, 0f3F000000;
	cvt.sat.f32.f32 	%f91, %f90;
	fma.rm.f32 	%f92, %f91, %f67, %f66;
	add.f32 	%f93, %f92, 0fCB40007F;
	neg.f32 	%f94, %f93;
	fma.rn.f32 	%f95, %f89, 0f3FB8AA3B, %f94;
	fma.rn.f32 	%f96, %f89, 0f32A57060, %f95;
	mov.b32 	%r22, %f92;
	shl.b32 	%r23, %r22, 23;
	mov.b32 	%f97, %r23;
	ex2.approx.ftz.f32 	%f98, %f96;
	mul.f32 	%f99, %f98, %f97;
	add.f32 	%f100, %f88, %f99;
	sub.f32 	%f101, %f7, %f62;
	fma.rn.f32 	%f102, %f101, 0f3BBB989D, 0f3F000000;
	cvt.sat.f32.f32 	%f103, %f102;
	fma.rm.f32 	%f104, %f103, %f67, %f66;
	add.f32 	%f105, %f104, 0fCB40007F;
	neg.f32 	%f106, %f105;
	fma.rn.f32 	%f107, %f101, 0f3FB8AA3B, %f106;
	fma.rn.f32 	%f108, %f101, 0f32A57060, %f107;
	mov.b32 	%r24, %f104;
	shl.b32 	%r25, %r24, 23;
	mov.b32 	%f109, %r25;
	ex2.approx.ftz.f32 	%f110, %f108;
	mul.f32 	%f111, %f110, %f109;
	add.f32 	%f112, %f100, %f111;
	sub.f32 	%f113, %f9, %f62;
	fma.rn.f32 	%f114, %f113, 0f3BBB989D, 0f3F000000;
	cvt.sat.f32.f32 	%f115, %f114;
	fma.rm.f32 	%f116, %f115, %f67, %f66;
	add.f32 	%f117, %f116, 0fCB40007F;
	neg.f32 	%f118, %f117;
	fma.rn.f32 	%f119, %f113, 0f3FB8AA3B, %f118;
	fma.rn.f32 	%f120, %f113, 0f32A57060, %f119;
	mov.b32 	%r26, %f116;
	shl.b32 	%r27, %r26, 23;
	mov.b32 	%f121, %r27;
	ex2.approx.ftz.f32 	%f122, %f120;
	mul.f32 	%f123, %f122, %f121;
	add.f32 	%f124, %f112, %f123;
	sub.f32 	%f125, %f11, %f62;
	fma.rn.f32 	%f126, %f125, 0f3BBB989D, 0f3F000000;
	cvt.sat.f32.f32 	%f127, %f126;
	fma.rm.f32 	%f128, %f127, %f67, %f66;
	add.f32 	%f129, %f128, 0fCB40007F;
	neg.f32 	%f130, %f129;
	fma.rn.f32 	%f131, %f125, 0f3FB8AA3B, %f130;
	fma.rn.f32 	%f132, %f125, 0f32A57060, %f131;
	mov.b32 	%r28, %f128;
	shl.b32 	%r29, %r28, 23;
	mov.b32 	%f133, %r29;
	ex2.approx.ftz.f32 	%f134, %f132;
	mul.f32 	%f135, %f134, %f133;
	add.f32 	%f136, %f124, %f135;
	sub.f32 	%f137, %f13, %f62;
	fma.rn.f32 	%f138, %f137, 0f3BBB989D, 0f3F000000;
	cvt.sat.f32.f32 	%f139, %f138;
	fma.rm.f32 	%f140, %f139, %f67, %f66;
	add.f32 	%f141, %f140, 0fCB40007F;
	neg.f32 	%f142, %f141;
	fma.rn.f32 	%f143, %f137, 0f3FB8AA3B, %f142;
	fma.rn.f32 	%f144, %f137, 0f32A57060, %f143;
	mov.b32 	%r30, %f140;
	shl.b32 	%r31, %r30, 23;
	mov.b32 	%f145, %r31;
	ex2.approx.ftz.f32 	%f146, %f144;
	mul.f32 	%f147, %f146, %f145;
	add.f32 	%f148, %f136, %f147;
	sub.f32 	%f149, %f15, %f62;
	fma.rn.f32 	%f150, %f149, 0f3BBB989D, 0f3F000000;
	cvt.sat.f32.f32 	%f151, %f150;
	fma.rm.f32 	%f152, %f151, %f67, %f66;
	add.f32 	%f153, %f152, 0fCB40007F;
	neg.f32 	%f154, %f153;
	fma.rn.f32 	%f155, %f149, 0f3FB8AA3B, %f154;
	fma.rn.f32 	%f156, %f149, 0f32A57060, %f155;
	mov.b32 	%r32, %f152;
	shl.b32 	%r33, %r32, 23;
	mov.b32 	%f157, %r33;
	ex2.approx.ftz.f32 	%f158, %f156;
	mul.f32 	%f159, %f158, %f157;
	add.f32 	%f160, %f148, %f159;
	sub.f32 	%f161, %f17, %f62;
	fma.rn.f32 	%f162, %f161, 0f3BBB989D, 0f3F000000;
	cvt.sat.f32.f32 	%f163, %f162;
	fma.rm.f32 	%f164, %f163, %f67, %f66;
	add.f32 	%f165, %f164, 0fCB40007F;
	neg.f32 	%f166, %f165;
	fma.rn.f32 	%f167, %f161, 0f3FB8AA3B, %f166;
	fma.rn.f32 	%f168, %f161, 0f32A57060, %f167;
	mov.b32 	%r34, %f164;
	shl.b32 	%r35, %r34, 23;
	mov.b32 	%f169, %r35;
	ex2.approx.ftz.f32 	%f170, %f168;
	mul.f32 	%f171, %f170, %f169;
	add.f32 	%f172, %f160, %f171;
	sub.f32 	%f173, %f19, %f62;
	fma.rn.f32 	%f174, %f173, 0f3BBB989D, 0f3F000000;
	cvt.sat.f32.f32 	%f175, %f174;
	fma.rm.f32 	%f176, %f175, %f67, %f66;
	add.f32 	%f177, %f176, 0fCB40007F;
	neg.f32 	%f178, %f177;
	fma.rn.f32 	%f179, %f173, 0f3FB8AA3B, %f178;
	fma.rn.f32 	%f180, %f173, 0f32A57060, %f179;
	mov.b32 	%r36, %f176;
	shl.b32 	%r37, %r36, 23;
	mov.b32 	%f181, %r37;
	ex2.approx.ftz.f32 	%f182, %f180;
	mul.f32 	%f183, %f182, %f181;
	add.f32 	%f184, %f172, %f183;
	sub.f32 	%f185, %f21, %f62;
	fma.rn.f32 	%f186, %f185, 0f3BBB989D, 0f3F000000;
	cvt.sat.f32.f32 	%f187, %f186;
	fma.rm.f32 	%f188, %f187, %f67, %f66;
	add.f32 	%f189, %f188, 0fCB40007F;
	neg.f32 	%f190, %f189;
	fma.rn.f32 	%f191, %f185, 0f3FB8AA3B, %f190;
	fma.rn.f32 	%f192, %f185, 0f32A57060, %f191;
	mov.b32 	%r38, %f188;
	shl.b32 	%r39, %r38, 23;
	mov.b32 	%f193, %r39;
	ex2.approx.ftz.f32 	%f194, %f192;
	mul.f32 	%f195, %f194, %f193;
	add.f32 	%f196, %f184, %f195;
	sub.f32 	%f197, %f23, %f62;
	fma.rn.f32 	%f198, %f197, 0f3BBB989D, 0f3F000000;
	cvt.sat.f32.f32 	%f199, %f198;
	fma.rm.f32 	%f200, %f199, %f67, %f66;
	add.f32 	%f201, %f200, 0fCB40007F;
	neg.f32 	%f202, %f201;
	fma.rn.f32 	%f203, %f197, 0f3FB8AA3B, %f202;
	fma.rn.f32 	%f204, %f197, 0f32A57060, %f203;
	mov.b32 	%r40, %f200;
	shl.b32 	%r41, %r40, 23;
	mov.b32 	%f205, %r41;
	ex2.approx.ftz.f32 	%f206, %f204;
	mul.f32 	%f207, %f206, %f205;
	add.f32 	%f208, %f196, %f207;
	sub.f32 	%f209, %f25, %f62;
	fma.rn.f32 	%f210, %f209, 0f3BBB989D, 0f3F000000;
	cvt.sat.f32.f32 	%f211, %f210;
	fma.rm.f32 	%f212, %f211, %f67, %f66;
	add.f32 	%f213, %f212, 0fCB40007F;
	neg.f32 	%f214, %f213;
	fma.rn.f32 	%f215, %f209, 0f3FB8AA3B, %f214;
	fma.rn.f32 	%f216, %f209, 0f32A57060, %f215;
	mov.b32 	%r42, %f212;
	shl.b32 	%r43, %r42, 23;
	mov.b32 	%f217, %r43;
	ex2.approx.ftz.f32 	%f218, %f216;
	mul.f32 	%f219, %f218, %f217;
	add.f32 	%f220, %f208, %f219;
	sub.f32 	%f221, %f27, %f62;
	fma.rn.f32 	%f222, %f221, 0f3BBB989D, 0f3F000000;
	cvt.sat.f32.f32 	%f223, %f222;
	fma.rm.f32 	%f224, %f223, %f67, %f66;
	add.f32 	%f225, %f224, 0fCB40007F;
	neg.f32 	%f226, %f225;
	fma.rn.f32 	%f227, %f221, 0f3FB8AA3B, %f226;
	fma.rn.f32 	%f228, %f221, 0f32A57060, %f227;
	mov.b32 	%r44, %f224;
	shl.b32 	%r45, %r44, 23;
	mov.b32 	%f229, %r45;
	ex2.approx.ftz.f32 	%f230, %f228;
	mul.f32 	%f231, %f230, %f229;
	add.f32 	%f232, %f220, %f231;
	sub.f32 	%f233, %f29, %f62;
	fma.rn.f32 	%f234, %f233, 0f3BBB989D, 0f3F000000;
	cvt.sat.f32.f32 	%f235, %f234;
	fma.rm.f32 	%f236, %f235, %f67, %f66;
	add.f32 	%f237, %f236, 0fCB40007F;
	neg.f32 	%f238, %f237;
	fma.rn.f32 	%f239, %f233, 0f3FB8AA3B, %f238;
	fma.rn.f32 	%f240, %f233, 0f32A57060, %f239;
	mov.b32 	%r46, %f236;
	shl.b32 	%r47, %r46, 23;
	mov.b32 	%f241, %r47;
	ex2.approx.ftz.f32 	%f242, %f240;
	mul.f32 	%f243, %f242, %f241;
	add.f32 	%f244, %f232, %f243;
	sub.f32 	%f245, %f31, %f62;
	fma.rn.f32 	%f246, %f245, 0f3BBB989D, 0f3F000000;
	cvt.sat.f32.f32 	%f247, %f246;
	fma.rm.f32 	%f248, %f247, %f67, %f66;
	add.f32 	%f249, %f248, 0fCB40007F;
	neg.f32 	%f250, %f249;
	fma.rn.f32 	%f251, %f245, 0f3FB8AA3B, %f250;
	fma.rn.f32 	%f252, %f245, 0f32A57060, %f251;
	mov.b32 	%r48, %f248;
	shl.b32 	%r49, %r48, 23;
	mov.b32 	%f253, %r49;
	ex2.approx.ftz.f32 	%f254, %f252;
	mul.f32 	%f255, %f254, %f253;
	add.f32 	%f256, %f244, %f255;
	sub.f32 	%f257, %f33, %f62;
	fma.rn.f32 	%f258, %f257, 0f3BBB989D, 0f3F000000;
	cvt.sat.f32.f32 	%f259, %f258;
	fma.rm.f32 	%f260, %f259, %f67, %f66;
	add.f32 	%f261, %f260, 0fCB40007F;
	neg.f32 	%f262, %f261;
	fma.rn.f32 	%f263, %f257, 0f3FB8AA3B, %f262;
	fma.rn.f32 	%f264, %f257, 0f32A57060, %f263;
	mov.b32 	%r50, %f260;
	shl.b32 	%r51, %r50, 23;
	mov.b32 	%f265, %r51;
	ex2.approx.ftz.f32 	%f266, %f264;
	mul.f32 	%f267, %f266, %f265;
	add.f32 	%f268, %f256, %f267;
	sub.f32 	%f269, %f35, %f62;
	fma.rn.f32 	%f270, %f269, 0f3BBB989D, 0f3F000000;
	cvt.sat.f32.f32 	%f271, %f270;
	fma.rm.f32 	%f272, %f271, %f67, %f66;
	add.f32 	%f273, %f272, 0fCB40007F;
	neg.f32 	%f274, %f273;
	fma.rn.f32 	%f275, %f269, 0f3FB8AA3B, %f274;
	fma.rn.f32 	%f276, %f269, 0f32A57060, %f275;
	mov.b32 	%r52, %f272;
	shl.b32 	%r53, %r52, 23;
	mov.b32 	%f277, %r53;
	ex2.approx.ftz.f32 	%f278, %f276;
	mul.f32 	%f279, %f278, %f277;
	add.f32 	%f280, %f268, %f279;
	sub.f32 	%f281, %f37, %f62;
	fma.rn.f32 	%f282, %f281, 0f3BBB989D, 0f3F000000;
	cvt.sat.f32.f32 	%f283, %f282;
	fma.rm.f32 	%f284, %f283, %f67, %f66;
	add.f32 	%f285, %f284, 0fCB40007F;
	neg.f32 	%f286, %f285;
	fma.rn.f32 	%f287, %f281, 0f3FB8AA3B, %f286;
	fma.rn.f32 	%f288, %f281, 0f32A57060, %f287;
	mov.b32 	%r54, %f284;
	shl.b32 	%r55, %r54, 23;
	mov.b32 	%f289, %r55;
	ex2.approx.ftz.f32 	%f290, %f288;
	mul.f32 	%f291, %f290, %f289;
	add.f32 	%f292, %f280, %f291;
	sub.f32 	%f293, %f39, %f62;
	fma.rn.f32 	%f294, %f293, 0f3BBB989D, 0f3F000000;
	cvt.sat.f32.f32 	%f295, %f294;
	fma.rm.f32 	%f296, %f295, %f67, %f66;
	add.f32 	%f297, %f296, 0fCB40007F;
	neg.f32 	%f298, %f297;
	fma.rn.f32 	%f299, %f293, 0f3FB8AA3B, %f298;
	fma.rn.f32 	%f300, %f293, 0f32A57060, %f299;
	mov.b32 	%r56, %f296;
	shl.b32 	%r57, %r56, 23;
	mov.b32 	%f301, %r57;
	ex2.approx.ftz.f32 	%f302, %f300;
	mul.f32 	%f303, %f302, %f301;
	add.f32 	%f304, %f292, %f303;
	sub.f32 	%f305, %f41, %f62;
	fma.rn.f32 	%f306, %f305, 0f3BBB989D, 0f3F000000;
	cvt.sat.f32.f32 	%f307, %f306;
	fma.rm.f32 	%f308, %f307, %f67, %f66;
	add.f32 	%f309, %f308, 0fCB40007F;
	neg.f32 	%f310, %f309;
	fma.rn.f32 	%f311, %f305, 0f3FB8AA3B, %f310;
	fma.rn.f32 	%f312, %f305, 0f32A57060, %f311;
	mov.b32 	%r58, %f308;
	shl.b32 	%r59, %r58, 23;
	mov.b32 	%f313, %r59;
	ex2.approx.ftz.f32 	%f314, %f312;
	mul.f32 	%f315, %f314, %f313;
	add.f32 	%f316, %f304, %f315;
	sub.f32 	%f317, %f43, %f62;
	fma.rn.f32 	%f318, %f317, 0f3BBB989D, 0f3F000000;
	cvt.sat.f32.f32 	%f319, %f318;
	fma.rm.f32 	%f320, %f319, %f67, %f66;
	add.f32 	%f321, %f320, 0fCB40007F;
	neg.f32 	%f322, %f321;
	fma.rn.f32 	%f323, %f317, 0f3FB8AA3B, %f322;
	fma.rn.f32 	%f324, %f317, 0f32A57060, %f323;
	mov.b32 	%r60, %f320;
	shl.b32 	%r61, %r60, 23;
	mov.b32 	%f325, %r61;
	ex2.approx.ftz.f32 	%f326, %f324;
	mul.f32 	%f327, %f326, %f325;
	add.f32 	%f328, %f316, %f327;
	sub.f32 	%f329, %f45, %f62;
	fma.rn.f32 	%f330, %f329, 0f3BBB989D, 0f3F000000;
	cvt.sat.f32.f32 	%f331, %f330;
	fma.rm.f32 	%f332, %f331, %f67, %f66;
	add.f32 	%f333, %f332, 0fCB40007F;
	neg.f32 	%f334, %f333;
	fma.rn.f32 	%f335, %f329, 0f3FB8AA3B, %f334;
	fma.rn.f32 	%f336, %f329, 0f32A57060, %f335;
	mov.b32 	%r62, %f332;
	shl.b32 	%r63, %r62, 23;
	mov.b32 	%f337, %r63;
	ex2.approx.ftz.f32 	%f338, %f336;
	mul.f32 	%f339, %f338, %f337;
	add.f32 	%f340, %f328, %f339;
	sub.f32 	%f341, %f47, %f62;
	fma.rn.f32 	%f342, %f341, 0f3BBB989D, 0f3F000000;
	cvt.sat.f32.f32 	%f343, %f342;
	fma.rm.f32 	%f344, %f343, %f67, %f66;
	add.f32 	%f345, %f344, 0fCB40007F;
	neg.f32 	%f346, %f345;
	fma.rn.f32 	%f347, %f341, 0f3FB8AA3B, %f346;
	fma.rn.f32 	%f348, %f341, 0f32A57060, %f347;
	mov.b32 	%r64, %f344;
	shl.b32 	%r65, %r64, 23;
	mov.b32 	%f349, %r65;
	ex2.approx.ftz.f32 	%f350, %f348;
	mul.f32 	%f351, %f350, %f349;
	add.f32 	%f352, %f340, %f351;
	sub.f32 	%f353, %f49, %f62;
	fma.rn.f32 	%f354, %f353, 0f3BBB989D, 0f3F000000;
	cvt.sat.f32.f32 	%f355, %f354;
	fma.rm.f32 	%f356, %f355, %f67, %f66;
	add.f32 	%f357, %f356, 0fCB40007F;
	neg.f32 	%f358, %f357;
	fma.rn.f32 	%f359, %f353, 0f3FB8AA3B, %f358;
	fma.rn.f32 	%f360, %f353, 0f32A57060, %f359;
	mov.b32 	%r66, %f356;
	shl.b32 	%r67, %r66, 23;
	mov.b32 	%f361, %r67;
	ex2.approx.ftz.f32 	%f362, %f360;
	mul.f32 	%f363, %f362, %f361;
	add.f32 	%f364, %f352, %f363;
	sub.f32 	%f365, %f51, %f62;
	fma.rn.f32 	%f366, %f365, 0f3BBB989D, 0f3F000000;
	cvt.sat.f32.f32 	%f367, %f366;
	fma.rm.f32 	%f368, %f367, %f67, %f66;
	add.f32 	%f369, %f368, 0fCB40007F;
	neg.f32 	%f370, %f369;
	fma.rn.f32 	%f371, %f365, 0f3FB8AA3B, %f370;
	fma.rn.f32 	%f372, %f365, 0f32A57060, %f371;
	mov.b32 	%r68, %f368;
	shl.b32 	%r69, %r68, 23;
	mov.b32 	%f373, %r69;
	ex2.approx.ftz.f32 	%f374, %f372;
	mul.f32 	%f375, %f374, %f373;
	add.f32 	%f376, %f364, %f375;
	mov.b32 	%r70, %f376;
	shfl.sync.bfly.b32	%r71|%p8, %r70, 16, 31, -1;
	mov.b32 	%f377, %r71;
	add.f32 	%f378, %f376, %f377;
	mov.b32 	%r72, %f378;
	shfl.sync.bfly.b32	%r73|%p9, %r72, 8, 31, -1;
	mov.b32 	%f379, %r73;
	add.f32 	%f380, %f378, %f379;
	mov.b32 	%r74, %f380;
	shfl.sync.bfly.b32	%r75|%p10, %r74, 4, 31, -1;
	mov.b32 	%f381, %r75;
	add.f32 	%f382, %f380, %f381;
	mov.b32 	%r76, %f382;
	shfl.sync.bfly.b32	%r77|%p11, %r76, 2, 31, -1;
	mov.b32 	%f383, %r77;
	add.f32 	%f384, %f382, %f383;
	mov.b32 	%r78, %f384;
	shfl.sync.bfly.b32	%r79|%p12, %r78, 1, 31, -1;
	mov.b32 	%f385, %r79;
	add.f32 	%f386, %f384, %f385;
	div.rn.f32 	%f387, %f75, %f386;
	div.rn.f32 	%f388, %f87, %f386;
	div.rn.f32 	%f389, %f99, %f386;
	div.rn.f32 	%f390, %f111, %f386;
	div.rn.f32 	%f391, %f123, %f386;
	div.rn.f32 	%f392, %f135, %f386;
	div.rn.f32 	%f393, %f147, %f386;
	div.rn.f32 	%f394, %f159, %f386;
	div.rn.f32 	%f395, %f171, %f386;
	div.rn.f32 	%f396, %f183, %f386;
	div.rn.f32 	%f397, %f195, %f386;
	div.rn.f32 	%f398, %f207, %f386;
	div.rn.f32 	%f399, %f219, %f386;
	div.rn.f32 	%f400, %f231, %f386;
	div.rn.f32 	%f401, %f243, %f386;
	div.rn.f32 	%f402, %f255, %f386;
	div.rn.f32 	%f403, %f267, %f386;
	div.rn.f32 	%f404, %f279, %f386;
	div.rn.f32 	%f405, %f291, %f386;
	div.rn.f32 	%f406, %f303, %f386;
	div.rn.f32 	%f407, %f315, %f386;
	div.rn.f32 	%f408, %f327, %f386;
	div.rn.f32 	%f409, %f339, %f386;
	div.rn.f32 	%f410, %f351, %f386;
	div.rn.f32 	%f411, %f363, %f386;
	div.rn.f32 	%f412, %f375, %f386;
	mad.lo.s64 	%rd22, %rd26, %rd9, %rd2;
	cvta.to.global.u64 	%rd23, %rd8;
	shl.b64 	%rd24, %rd22, 2;
	add.s64 	%rd25, %rd23, %rd24;
	st.global.f32 	[%rd25], %f387;
	st.global.f32 	[%rd25+128], %f388;
	st.global.f32 	[%rd25+256], %f389;
	st.global.f32 	[%rd25+384], %f390;
	st.global.f32 	[%rd25+512], %f391;
	st.global.f32 	[%rd25+640], %f392;
	st.global.f32 	[%rd25+768], %f393;
	st.global.f32 	[%rd25+896], %f394;
	st.global.f32 	[%rd25+1024], %f395;
	st.global.f32 	[%rd25+1152], %f396;
	st.global.f32 	[%rd25+1280], %f397;
	st.global.f32 	[%rd25+1408], %f398;
	st.global.f32 	[%rd25+1536], %f399;
	st.global.f32 	[%rd25+1664], %f400;
	st.global.f32 	[%rd25+1792], %f401;
	st.global.f32 	[%rd25+1920], %f402;
	st.global.f32 	[%rd25+2048], %f403;
	st.global.f32 	[%rd25+2176], %f404;
	st.global.f32 	[%rd25+2304], %f405;
	st.global.f32 	[%rd25+2432], %f406;
	st.global.f32 	[%rd25+2560], %f407;
	st.global.f32 	[%rd25+2688], %f408;
	st.global.f32 	[%rd25+2816], %f409;
	st.global.f32 	[%rd25+2944], %f410;
	st.global.f32 	[%rd25+3072], %f411;
	st.global.f32 	[%rd25+3200], %f412;
	add.s64 	%rd26, %rd26, %rd3;
	setp.lt.s64 	%p13, %rd26, %rd10;
	@%p13 bra 	$L__BB126_4;
$L__BB126_5:
	ret;

}
	// .globl	_Z15SoftmaxWarpImplI10DirectLoadIffE11DirectStoreIffEfLi1ELi26ELi32ELi1ELb1EL9Algorithm0EEvT_T0_ll
.visible .entry _Z15SoftmaxWarpImplI10DirectLoadIffE11DirectStoreIffEfLi1ELi26ELi32ELi1ELb1EL9Algorithm0EEvT_T0_ll(
	.param .align 8 .b8 _Z15SoftmaxWarpImplI10DirectLoadIffE11DirectStoreIffEfLi1ELi26ELi32ELi1ELb1EL9Algorithm0EEvT_T0_ll_param_0[16],
	.param .align 8 .b8 _Z15SoftmaxWarpImplI10DirectLoadIffE11DirectStoreIffEfLi1ELi26ELi32ELi1ELb1EL9Algorithm0EEvT_T0_ll_param_1[16],
	.param .u64 _Z15SoftmaxWarpImplI10DirectLoadIffE11DirectStoreIffEfLi1ELi26ELi32ELi1ELb1EL9Algorithm0EEvT_T0_ll_param_2,
	.param .u64 _Z15SoftmaxWarpImplI10DirectLoadIffE11DirectStoreIffEfLi1ELi26ELi32ELi1ELb1EL9Algorithm0EEvT_T0_ll_param_3
)
{
	.reg .pred 	%p<66>;
	.reg .b32 	%r<117>;
	.reg .b32 	%f<543>;
	.reg .b64 	%rd<58>;

	ld.param.u64 	%rd31, [_Z15SoftmaxWarpImplI10DirectLoadIffE11DirectStoreIffEfLi1ELi26ELi32ELi1ELb1EL9Algorithm0EEvT_T0_ll_param_1+8];
	ld.param.u64 	%rd30, [_Z15SoftmaxWarpImplI10DirectLoadIffE11DirectStoreIffEfLi1ELi26ELi32ELi1ELb1EL9Algorithm0EEvT_T0_ll_param_1];
	ld.param.u64 	%rd29, [_Z15SoftmaxWarpImplI10DirectLoadIffE11DirectStoreIffEfLi1ELi26ELi32ELi1ELb1EL9Algorithm0EEvT_T0_ll_param_0+8];
	ld.param.u64 	%rd28, [_Z15SoftmaxWarpImplI10DirectLoadIffE11DirectStoreIffEfLi1ELi26ELi32ELi1ELb1EL9Algorithm0EEvT_T0_ll_param_0];
	ld.param.u64 	%rd33, [_Z15SoftmaxWarpImplI10DirectLoadIffE11DirectStoreIffEfLi1ELi26ELi32ELi1ELb1EL9Algorithm0EEvT_T0_ll_param_3];
	setp.lt.s64 	%p1, %rd33, 833;
	@%p1 bra 	$L__BB127_2;
	mov.u64 	%rd34, $str;
	cvta.global.u64 	%rd35, %rd34;
	mov.u64 	%rd36, $str$1;
	cvta.global.u64 	%rd37, %rd36;
	mov.u64 	%rd38, __unnamed_128;
	cvta.global.u64 	%rd39, %rd38;
	{ // callseq 127, 0
	.param .b64 param0;
	st.param.b64 	[param0], %rd35;
	.param .b64 param1;
	st.param.b64 	[param1], %rd37;
	.param .b32 param2;
	st.param.b32 	[param2], 358;
	.param .b64 param3;
	st.param.b64 	[param3], %rd39;
	.param .b64 param4;
	st.param.b64 	[param4], 1;
	call.uni 
	__assertfail, 
	(
	param0, 
	param1, 
	param2, 
	param3, 
	param4
	);
	} // callseq 127
$L__BB127_2:
	ld.param.u64 	%rd55, [_Z15SoftmaxWarpImplI10DirectLoadIffE11DirectStoreIffEfLi1ELi26ELi32ELi1ELb1EL9Algorithm0EEvT_T0_ll_param_2];
	mov.u32 	%r1, %ntid.y;
	mov.u32 	%r2, %ctaid.x;
	mov.u32 	%r3, %tid.y;
	mad.lo.s32 	%r4, %r2, %r1, %r3;
	cvt.s64.s32 	%rd57, %r4;
	setp.le.s64 	%p2, %rd55, %rd57;
	@%p2 bra 	$L__BB127_109;
	mov.u32 	%r5, %tid.x;
	add.s32 	%r6, %r5, 64;
	cvt.u64.u32 	%rd2, %r6;
	add.s32 	%r7, %r5, 96;
	cvt.u64.u32 	%rd3, %r7;
	add.s32 	%r8, %r5, 128;
	cvt.u64.u32 	%rd4, %r8;
	add.s32 	%r9, %r5, 160;
	cvt.u64.u32 	%rd5, %r9;
	add.s32 	%r10, %r5, 192;
	cvt.u64.u32 	%rd6, %r10;
	add.s32 	%r11, %r5, 224;
	cvt.u64.u32 	%rd7, %r11;
	add.s32 	%r12, %r5, 256;
	cvt.u64.u32 	%rd8, %r12;
	add.s32 	%r13, %r5, 320;
	cvt.u64.u32 	%rd9, %r13;
	add.s32 	%r14, %r5, 352;
	cvt.u64.u32 	%rd10, %r14;
	add.s32 	%r15, %r5, 384;
	cvt.u64.u32 	%rd11, %r15;
	add.s32 	%r16, %r5, 416;
	cvt.u64.u32 	%rd12, %r16;
	add.s32 	%r17, %r5, 448;
	cvt.u64.u32 	%rd13, %r17;
	add.s32 	%r18, %r5, 480;
	cvt.u64.u32 	%rd14, %r18;
	add.s32 	%r19, %r5, 512;
	cvt.u64.u32 	%rd15, %r19;
	add.s32 	%r20, %r5, 544;
	cvt.u64.u32 	%rd16, %r20;
	add.s32 	%r21, %r5, 576;
	cvt.u64.u32 	%rd17, %r21;
	add.s32 	%r22, %r5, 608;
	cvt.u64.u32 	%rd18, %r22;
	add.s32 	%r23, %r5, 640;
	cvt.u64.u32 	%rd19, %r23;
	add.s32 	%r24, %r5, 672;
	cvt.u64.u32 	%rd20, %r24;
	add.s32 	%r25, %r5, 704;
	cvt.u64.u32 	%rd21, %r25;
	add.s32 	%r26, %r5, 736;
	cvt.u64.u32 	%rd22, %r26;
	add.s32 	%r27, %r5, 768;
	cvt.u64.u32 	%rd23, %r27;
	add.s32 	%r30, %r5, 32;
	add.s32 	%r32, %r5, 288;
	add.s32 	%r34, %r5, 800;
	mov.u32 	%r114, %nctaid.x;
	mul.lo.s32 	%r116, %r114, %r1;
$L__BB127_4:
	cvt.u64.u32 	%rd40, %r5;
	setp.le.s64 	%p3, %rd33, %rd40;
	mad.lo.s64 	%rd41, %rd57, %rd29, %rd40;
	cvta.to.global.u64 	%rd42, %rd28;
	shl.b64 	%rd43, %rd41, 2;
	add.s64 	%rd25, %rd42, %rd43;
	mov.f32 	%f491, 0fFF800000;
	mov.f32 	%f494, %f491;
	@%p3 bra 	$L__BB127_6;
	ld.global.f32 	%f491, [%rd25];
	max.f32 	%f494, %f491, 0fFF800000;
$L__BB127_6:
	cvt.u64.u32 	%rd44, %r30;
	setp.le.s64 	%p4, %rd33, %rd44;
	mov.f32 	%f493, 0fFF800000;
	@%p4 bra 	$L__BB127_8;
	ld.global.f32 	%f493, [%rd25+128];
	max.f32 	%f494, %f494, %f493;
$L__BB127_8:
	setp.le.s64 	%p5, %rd33, %rd2;
	mov.f32 	%f495, 0fFF800000;
	@%p5 bra 	$L__BB127_10;
	ld.global.f32 	%f495, [%rd25+256];
	max.f32 	%f494, %f494, %f495;
$L__BB127_10:
	setp.le.s64 	%p6, %rd33, %rd3;
	mov.f32 	%f497, 0fFF800000;
	@%p6 bra 	$L__BB127_12;
	ld.global.f32 	%f497, [%rd25+384];
	max.f32 	%f494, %f494, %f497;
$L__BB127_12:
	setp.le.s64 	%p7, %rd33, %rd4;
	mov.f32 	%f499, 0fFF800000;
	@%p7 bra 	$L__BB127_14;
	ld.global.f32 	%f499, [%rd25+512];
	max.f32 	%f494, %f494, %f499;
$L__BB127_14:
	setp.le.s64 	%p8, %rd33, %rd5;
	mov.f32 	%f501, 0fFF800000;
	@%p8 bra 	$L__BB127_16;
	ld.global.f32 	%f501, [%rd25+640];
	max.f32 	%f494, %f494, %f501;
$L__BB127_16:
	setp.le.s64 	%p9, %rd33, %rd6;
	mov.f32 	%f503, 0fFF800000;
	@%p9 bra 	$L__BB127_18;
	ld.global.f32 	%f503, [%rd25+768];
	max.f32 	%f494, %f494, %f503;
$L__BB127_18:
	setp.le.s64 	%p10, %rd33, %rd7;
	mov.f32 	%f505, 0fFF800000;
	@%p10 bra 	$L__BB127_20;
	ld.global.f32 	%f505, [%rd25+896];
	max.f32 	%f494, %f494, %f505;
$L__BB127_20:
	setp.le.s64 	%p11, %rd33, %rd8;
	mov.f32 	%f507, 0fFF800000;
	@%p11 bra 	$L__BB127_22;
	ld.global.f32 	%f507, [%rd25+1024];
	max.f32 	%f494, %f494, %f507;
$L__BB127_22:
	cvt.u64.u32 	%rd45, %r32;
	setp.le.s64 	%p12, %rd33, %rd45;
	mov.f32 	%f509, 0fFF800000;
	@%p12 bra 	$L__BB127_24;
	ld.global.f32 	%f509, [%rd25+1152];
	max.f32 	%f494, %f494, %f509;
$L__BB127_24:
	setp.le.s64 	%p13, %rd33, %rd9;
	mov.f32 	%f511, 0fFF800000;
	@%p13 bra 	$L__BB127_26;
	ld.global.f32 	%f511, [%rd25+1280];
	max.f32 	%f494, %f494, %f511;
$L__BB127_26:
	setp.le.s64 	%p14, %rd33, %rd10;
	mov.f32 	%f513, 0fFF800000;
	@%p14 bra 	$L__BB127_28;
	ld.global.f32 	%f513, [%rd25+1408];
	max.f32 	%f494, %f494, %f513;
$L__BB127_28:
	setp.le.s64 	%p15, %rd33, %rd11;
	mov.f32 	%f515, 0fFF800000;
	@%p15 bra 	$L__BB127_30;
	ld.global.f32 	%f515, [%rd25+1536];
	max.f32 	%f494, %f494, %f515;
$L__BB127_30:
	setp.le.s64 	%p16, %rd33, %rd12;
	mov.f32 	%f517, 0fFF800000;
	@%p16 bra 	$L__BB127_32;
	ld.global.f32 	%f517, [%rd25+1664];
	max.f32 	%f494, %f494, %f517;
$L__BB127_32:
	setp.le.s64 	%p17, %rd33, %rd13;
	mov.f32 	%f519, 0fFF800000;
	@%p17 bra 	$L__BB127_34;
	ld.global.f32 	%f519, [%rd25+1792];
	max.f32 	%f494, %f494, %f519;
$L__BB127_34:
	setp.le.s64 	%p18, %rd33, %rd14;
	mov.f32 	%f521, 0fFF800000;
	@%p18 bra 	$L__BB127_36;
	ld.global.f32 	%f521, [%rd25+1920];
	max.f32 	%f494, %f494, %f521;
$L__BB127_36:
	setp.le.s64 	%p19, %rd33, %rd15;
	mov.f32 	%f523, 0fFF800000;
	@%p19 bra 	$L__BB127_38;
	ld.global.f32 	%f523, [%rd25+2048];
	max.f32 	%f494, %f494, %f523;
$L__BB127_38:
	setp.le.s64 	%p20, %rd33, %rd16;
	mov.f32 	%f525, 0fFF800000;
	@%p20 bra 	$L__BB127_40;
	ld.global.f32 	%f525, [%rd25+2176];
	max.f32 	%f494, %f494, %f525;
$L__BB127_40:
	setp.le.s64 	%p21, %rd33, %rd17;
	mov.f32 	%f527, 0fFF800000;
	@%p21 bra 	$L__BB127_42;
	ld.global.f32 	%f527, [%rd25+2304];
	max.f32 	%f494, %f494, %f527;
$L__BB127_42:
	setp.le.s64 	%p22, %rd33, %rd18;
	mov.f32 	%f529, 0fFF800000;
	@%p22 bra 	$L__BB127_44;
	ld.global.f32 	%f529, [%rd25+2432];
	max.f32 	%f494, %f494, %f529;
$L__BB127_44:
	setp.le.s64 	%p23, %rd33, %rd19;
	mov.f32 	%f531, 0fFF800000;
	@%p23 bra 	$L__BB127_46;
	ld.global.f32 	%f531, [%rd25+2560];
	max.f32 	%f494, %f494, %f531;
$L__BB127_46:
	setp.le.s64 	%p24, %rd33, %rd20;
	mov.f32 	%f533, 0fFF800000;
	@%p24 bra 	$L__BB127_48;
	ld.global.f32 	%f533, [%rd25+2688];
	max.f32 	%f494, %f494, %f533;
$L__BB127_48:
	setp.le.s64 	%p25, %rd33, %rd21;
	mov.f32 	%f535, 0fFF800000;
	@%p25 bra 	$L__BB127_50;
	ld.global.f32 	%f535, [%rd25+2816];
	max.f32 	%f494, %f494, %f535;
$L__BB127_50:
	setp.le.s64 	%p26, %rd33, %rd22;
	mov.f32 	%f537, 0fFF800000;
	@%p26 bra 	$L__BB127_52;
	ld.global.f32 	%f537, [%rd25+2944];
	max.f32 	%f494, %f494, %f537;
$L__BB127_52:
	setp.le.s64 	%p27, %rd33, %rd23;
	mov.f32 	%f539, 0fFF800000;
	@%p27 bra 	$L__BB127_54;
	ld.global.f32 	%f539, [%rd25+3072];
	max.f32 	%f494, %f494, %f539;
$L__BB127_54:
	cvt.u64.u32 	%rd46, %r34;
	setp.le.s64 	%p28, %rd33, %rd46;
	mov.f32 	%f541, 0fFF800000;
	@%p28 bra 	$L__BB127_56;
	ld.global.f32 	%f541, [%rd25+3200];
	max.f32 	%f494, %f494, %f541;
$L__BB127_56:
	cvt.u64.u32 	%rd47, %r5;
	setp.le.s64 	%p29, %rd33, %rd47;
	mov.b32 	%r36, %f494;
	shfl.sync.bfly.b32	%r37|%p30, %r36, 16, 31, -1;
	mov.b32 	%f157, %r37;
	max.f32 	%f158, %f494, %f157;
	mov.b32 	%r38, %f158;
	shfl.sync.bfly.b32	%r39|%p31, %r38, 8, 31, -1;
	mov.b32 	%f159, %r39;
	max.f32 	%f160, %f158, %f159;
	mov.b32 	%r40, %f160;
	shfl.sync.bfly.b32	%r41|%p32, %r40, 4, 31, -1;
	mov.b32 	%f161, %r41;
	max.f32 	%f162, %f160, %f161;
	mov.b32 	%r42, %f162;
	shfl.sync.bfly.b32	%r43|%p33, %r42, 2, 31, -1;
	mov.b32 	%f163, %r43;
	max.f32 	%f164, %f162, %f163;
	mov.b32 	%r44, %f164;
	shfl.sync.bfly.b32	%r45|%p34, %r44, 1, 31, -1;
	mov.b32 	%f165, %r45;
	max.f32 	%f166, %f164, %f165;
	sub.f32 	%f167, %f491, %f166;
	fma.rn.f32 	%f168, %f167, 0f3BBB989D, 0f3F000000;
	cvt.sat.f32.f32 	%f169, %f168;
	mov.f32 	%f170, 0f4B400001;
	mov.f32 	%f171, 0f437C0000;
	fma.rm.f32 	%f172, %f169, %f171, %f170;
	add.f32 	%f173, %f172, 0fCB40007F;
	neg.f32 	%f174, %f173;
	fma.rn.f32 	%f175, %f167, 0f3FB8AA3B, %f174;
	fma.rn.f32 	%f176, %f167, 0f32A57060, %f175;
	mov.b32 	%r46, %f172;
	shl.b32 	%r47, %r46, 23;
	mov.b32 	%f177, %r47;
	ex2.approx.ftz.f32 	%f178, %f176;
	mul.f32 	%f179, %f178, %f177;
	add.f32 	%f180, %f179, 0f00000000;
	sub.f32 	%f181, %f493, %f166;
	fma.rn.f32 	%f182, %f181, 0f3BBB989D, 0f3F000000;
	cvt.sat.f32.f32 	%f183, %f182;
	fma.rm.f32 	%f184, %f183, %f171, %f170;
	add.f32 	%f185, %f184, 0fCB40007F;
	neg.f32 	%f186, %f185;
	fma.rn.f32 	%f187, %f181, 0f3FB8AA3B, %f186;
	fma.rn.f32 	%f188, %f181, 0f32A57060, %f187;
	mov.b32 	%r48, %f184;
	shl.b32 	%r49, %r48, 23;
	mov.b32 	%f189, %r49;
	ex2.approx.ftz.f32 	%f190, %f188;
	mul.f32 	%f191, %f190, %f189;
	add.f32 	%f192, %f180, %f191;
	sub.f32 	%f193, %f495, %f166;
	fma.rn.f32 	%f194, %f193, 0f3BBB989D, 0f3F000000;
	cvt.sat.f32.f32 	%f195, %f194;
	fma.rm.f32 	%f196, %f195, %f171, %f170;
	add.f32 	%f197, %f196, 0fCB40007F;
	neg.f32 	%f198, %f197;
	fma.rn.f32 	%f199, %f193, 0f3FB8AA3B, %f198;
	fma.rn.f32 	%f200, %f193, 0f32A57060, %f199;
	mov.b32 	%r50, %f196;
	shl.b32 	%r51, %r50, 23;
	mov.b32 	%f201, %r51;
	ex2.approx.ftz.f32 	%f202, %f200;
	mul.f32 	%f203, %f202, %f201;
	add.f32 	%f204, %f192, %f203;
	sub.f32 	%f205, %f497, %f166;
	fma.rn.f32 	%f206, %f205, 0f3BBB989D, 0f3F000000;
	cvt.sat.f32.f32 	%f207, %f206;
	fma.rm.f32 	%f208, %f207, %f171, %f170;
	add.f32 	%f209, %f208, 0fCB40007F;
	neg.f32 	%f210, %f209;
	fma.rn.f32 	%f211, %f205, 0f3FB8AA3B, %f210;
	fma.rn.f32 	%f212, %f205, 0f32A57060, %f211;
	mov.b32 	%r52, %f208;
	shl.b32 	%r53, %r52, 23;
	mov.b32 	%f213, %r53;
	ex2.approx.ftz.f32 	%f214, %f212;
	mul.f32 	%f215, %f214, %f213;
	add.f32 	%f216, %f204, %f215;
	sub.f32 	%f217, %f499, %f166;
	fma.rn.f32 	%f218, %f217, 0f3BBB989D, 0f3F000000;
	cvt.sat.f32.f32 	%f219, %f218;
	fma.rm.f32 	%f220, %f219, %f171, %f170;
	add.f32 	%f221, %f220, 0fCB40007F;
	neg.f32 	%f222, %f221;
	fma.rn.f32 	%f223, %f217, 0f3FB8AA3B, %f222;
	fma.rn.f32 	%f224, %f217, 0f32A57060, %f223;
	mov.b32 	%r54, %f220;
	shl.b32 	%r55, %r54, 23;
	mov.b32 	%f225, %r55;
	ex2.approx.ftz.f32 	%f226, %f224;
	mul.f32 	%f227, %f226, %f225;
	add.f32 	%f228, %f216, %f227;
	sub.f32 	%f229, %f501, %f166;
	fma.rn.f32 	%f230, %f229, 0f3BBB989D, 0f3F000000;
	cvt.sat.f32.f32 	%f231, %f230;
	fma.rm.f32 	%f232, %f231, %f171, %f170;
	add.f32 	%f233, %f232, 0fCB40007F;
	neg.f32 	%f234, %f233;
	fma.rn.f32 	%f235, %f229, 0f3FB8AA3B, %f234;
	fma.rn.f32 	%f236, %f229, 0f32A57060, %f235;
	mov.b32 	%r56, %f232;
	shl.b32 	%r57, %r56, 23;
	mov.b32 	%f237, %r57;
	ex2.approx.ftz.f32 	%f238, %f236;
	mul.f32 	%f239, %f238, %f237;
	add.f32 	%f240, %f228, %f239;
	sub.f32 	%f241, %f503, %f166;
	fma.rn.f32 	%f242, %f241, 0f3BBB989D, 0f3F000000;
	cvt.sat.f32.f32 	%f243, %f242;
	fma.rm.f32 	%f244, %f243, %f171, %f170;
	add.f32 	%f245, %f244, 0fCB40007F;
	neg.f32 	%f246, %f245;
	fma.rn.f32 	%f247, %f241, 0f3FB8AA3B, %f246;
	fma.rn.f32 	%f248, %f241, 0f32A57060, %f247;
	mov.b32 	%r58, %f244;
	shl.b32 	%r59, %r58, 23;
	mov.b32 	%f249, %r59;
	ex2.approx.ftz.f32 	%f250, %f248;
	mul.f32 	%f251, %f250, %f249;
	add.f32 	%f252, %f240, %f251;
	sub.f32 	%f253, %f505, %f166;
	fma.rn.f32 	%f254, %f253, 0f3BBB989D, 0f3F000000;
	cvt.sat.f32.f32 	%f255, %f254;
	fma.rm.f32 	%f256, %f255, %f171, %f170;
	add.f32 	%f257, %f256, 0fCB40007F;
	neg.f32 	%f258, %f257;
	fma.rn.f32 	%f259, %f253, 0f3FB8AA3B, %f258;
	fma.rn.f32 	%f260, %f253, 0f32A57060, %f259;
	mov.b32 	%r60, %f256;
	shl.b32 	%r61, %r60, 23;
	mov.b32 	%f261, %r61;
	ex2.approx.ftz.f32 	%f262, %f260;
	mul.f32 	%f263, %f262, %f261;
	add.f32 	%f264, %f252, %f263;
	sub.f32 	%f265, %f507, %f166;
	fma.rn.f32 	%f266, %f265, 0f3BBB989D, 0f3F000000;
	cvt.sat.f32.f32 	%f267, %f266;
	fma.rm.f32 	%f268, %f267, %f171, %f170;
	add.f32 	%f269, %f268, 0fCB40007F;
	neg.f32 	%f270, %f269;
	fma.rn.f32 	%f271, %f265, 0f3FB8AA3B, %f270;
	fma.rn.f32 	%f272, %f265, 0f32A57060, %f271;
	mov.b32 	%r62, %f268;
	shl.b32 	%r63, %r62, 23;
	mov.b32 	%f273, %r63;
	ex2.approx.ftz.f32 	%f274, %f272;
	mul.f32 	%f275, %f274, %f273;
	add.f32 	%f276, %f264, %f275;
	sub.f32 	%f277, %f509, %f166;
	fma.rn.f32 	%f278, %f277, 0f3BBB989D, 0f3F000000;
	cvt.sat.f32.f32 	%f279, %f278;
	fma.rm.f32 	%f280, %f279, %f171, %f170;
	add.f32 	%f281, %f280, 0fCB40007F;
	neg.f32 	%f282, %f281;
	fma.rn.f32 	%f283, %f277, 0f3FB8AA3B, %f282;
	fma.rn.f32 	%f284, %f277, 0f32A57060, %f283;
	mov.b32 	%r64, %f280;
	shl.b32 	%r65, %r64, 23;
	mov.b32 	%f285, %r65;
	ex2.approx.ftz.f32 	%f286, %f284;
	mul.f32 	%f287, %f286, %f285;
	add.f32 	%f288, %f276, %f287;
	sub.f32 	%f289, %f511, %f166;
	fma.rn.f32 	%f290, %f289, 0f3BBB989D, 0f3F000000;
	cvt.sat.f32.f32 	%f291, %f290;
	fma.rm.f32 	%f292, %f291, %f171, %f170;
	add.f32 	%f293, %f292, 0fCB40007F;
	neg.f32 	%f294, %f293;
	fma.rn.f32 	%f295, %f289, 0f3FB8AA3B, %f294;
	fma.rn.f32 	%f296, %f289, 0f32A57060, %f295;
	mov.b32 	%r66, %f292;
	shl.b32 	%r67, %r66, 23;
	mov.b32 	%f297, %r67;
	ex2.approx.ftz.f32 	%f298, %f296;
	mul.f32 	%f299, %f298, %f297;
	add.f32 	%f300, %f288, %f299;
	sub.f32 	%f301, %f513, %f166;
	fma.rn.f32 	%f302, %f301, 0f3BBB989D, 0f3F000000;
	cvt.sat.f32.f32 	%f303, %f302;
	fma.rm.f32 	%f304, %f303, %f171, %f170;
	add.f32 	%f305, %f304, 0fCB40007F;
	neg.f32 	%f306, %f305;
	fma.rn.f32 	%f307, %f301, 0f3FB8AA3B, %f306;
	fma.rn.f32 	%f308, %f301, 0f32A57060, %f307;
	mov.b32 	%r68, %f304;
	shl.b32 	%r69, %r68, 23;
	mov.b32 	%f309, %r69;
	ex2.approx.ftz.f32 	%f310, %f308;
	mul.f32 	%f311, %f310, %f309;
	add.f32 	%f312, %f300, %f311;
	sub.f32 	%f313, %f515, %f166;
	fma.rn.f32 	%f314, %f313, 0f3BBB989D, 0f3F000000;
	cvt.sat.f32.f32 	%f315, %f314;
	fma.rm.f32 	%f316, %f315, %f171, %f170;
	add.f32 	%f317, %f316, 0fCB40007F;
	neg.f32 	%f318, %f317;
	fma.rn.f32 	%f319, %f313, 0f3FB8AA3B, %f318;
	fma.rn.f32 	%f320, %f313, 0f32A57060, %f319;
	mov.b32 	%r70, %f316;
	shl.b32 	%r71, %r70, 23;
	mov.b32 	%f321, %r71;
	ex2.approx.ftz.f32 	%f322, %f320;
	mul.f32 	%f323, %f322, %f321;
	add.f32 	%f324, %f312, %f323;
	sub.f32 	%f325, %f517, %f166;
	fma.rn.f32 	%f326, %f325, 0f3BBB989D, 0f3F000000;
	cvt.sat.f32.f32 	%f327, %f326;
	fma.rm.f32 	%f328, %f327, %f171, %f170;
	add.f32 	%f329, %f328, 0fCB40007F;
	neg.f32 	%f330, %f329;
	fma.rn.f32 	%f331, %f325, 0f3FB8AA3B, %f330;
	fma.rn.f32 	%f332, %f325, 0f32A57060, %f331;
	mov.b32 	%r72, %f328;
	shl.b32 	%r73, %r72, 23;
	mov.b32 	%f333, %r73;
	ex2.approx.ftz.f32 	%f334, %f332;
	mul.f32 	%f335, %f334, %f333;
	add.f32 	%f336, %f324, %f335;
	sub.f32 	%f337, %f519, %f166;
	fma.rn.f32 	%f338, %f337, 0f3BBB989D, 0f3F000000;
	cvt.sat.f32.f32 	%f339, %f338;
	fma.rm.f32 	%f340, %f339, %f171, %f170;
	add.f32 	%f341, %f340, 0fCB40007F;
	neg.f32 	%f342, %f341;
	fma.rn.f32 	%f343, %f337, 0f3FB8AA3B, %f342;
	fma.rn.f32 	%f344, %f337, 0f32A57060, %f343;
	mov.b32 	%r74, %f340;
	shl.b32 	%r75, %r74, 23;
	mov.b32 	%f345, %r75;
	ex2.approx.ftz.f32 	%f346, %f344;
	mul.f32 	%f347, %f346, %f345;
	add.f32 	%f348, %f336, %f347;
	sub.f32 	%f349, %f521, %f166;
	fma.rn.f32 	%f350, %f349, 0f3BBB989D, 0f3F000000;
	cvt.sat.f32.f32 	%f351, %f350;
	fma.rm.f32 	%f352, %f351, %f171, %f170;
	add.f32 	%f353, %f352, 0fCB40007F;
	neg.f32 	%f354, %f353;
	fma.rn.f32 	%f355, %f349, 0f3FB8AA3B, %f354;
	fma.rn.f32 	%f356, %f349, 0f32A57060, %f355;
	mov.b32 	%r76, %f352;
	shl.b32 	%r77, %r76, 23;
	mov.b32 	%f357, %r77;
	ex2.approx.ftz.f32 	%f358, %f356;
	mul.f32 	%f359, %f358, %f357;
	add.f32 	%f360, %f348, %f359;
	sub.f32 	%f361, %f523, %f166;
	fma.rn.f32 	%f362, %f361, 0f3BBB989D, 0f3F000000;
	cvt.sat.f32.f32 	%f363, %f362;
	fma.rm.f32 	%f364, %f363, %f171, %f170;
	add.f32 	%f365, %f364, 0fCB40007F;
	neg.f32 	%f366, %f365;
	fma.rn.f32 	%f367, %f361, 0f3FB8AA3B, %f366;
	fma.rn.f32 	%f368, %f361, 0f32A57060, %f367;
	mov.b32 	%r78, %f364;
	shl.b32 	%r79, %r78, 23;
	mov.b32 	%f369, %r79;
	ex2.approx.ftz.f32 	%f370, %f368;
	mul.f32 	%f371, %f370, %f369;
	add.f32 	%f372, %f360, %f371;
	sub.f32 	%f373, %f525, %f166;
	fma.rn.f32 	%f374, %f373, 0f3BBB989D, 0f3F000000;
	cvt.sat.f32.f32 	%f375, %f374;
	fma.rm.f32 	%f376, %f375, %f171, %f170;
	add.f32 	%f377, %f376, 0fCB40007F;
	neg.f32 	%f378, %f377;
	fma.rn.f32 	%f379, %f373, 0f3FB8AA3B, %f378;
	fma.rn.f32 	%f380, %f373, 0f32A57060, %f379;
	mov.b32 	%r80, %f376;
	shl.b32 	%r81, %r80, 23;
	mov.b32 	%f381, %r81;
	ex2.approx.ftz.f32 	%f382, %f380;
	mul.f32 	%f383, %f382, %f381;
	add.f32 	%f384, %f372, %f383;
	sub.f32 	%f385, %f527, %f166;
	fma.rn.f32 	%f386, %f385, 0f3BBB989D, 0f3F000000;
	cvt.sat.f32.f32 	%f387, %f386;
	fma.rm.f32 	%f388, %f387, %f171, %f170;
	add.f32 	%f389, %f388, 0fCB40007F;
	neg.f32 	%f390, %f389;
	fma.rn.f32 	%f391, %f385, 0f3FB8AA3B, %f390;
	fma.rn.f32 	%f392, %f385, 0f32A57060, %f391;
	mov.b32 	%r82, %f388;
	shl.b32 	%r83, %r82, 23;
	mov.b32 	%f393, %r83;
	ex2.approx.ftz.f32 	%f394, %f392;
	mul.f32 	%f395, %f394, %f393;
	add.f32 	%f396, %f384, %f395;
	sub.f32 	%f397, %f529, %f166;
	fma.rn.f32 	%f398, %f397, 0f3BBB989D, 0f3F000000;
	cvt.sat.f32.f32 	%f399, %f398;
	fma.rm.f32 	%f400, %f399, %f171, %f170;
	add.f32 	%f401, %f400, 0fCB40007F;
	neg.f32 	%f402, %f401;
	fma.rn.f32 	%f403, %f397, 0f3FB8AA3B, %f402;
	fma.rn.f32 	%f404, %f397, 0f32A57060, %f403;
	mov.b32 	%r84, %f400;
	shl.b32 	%r85, %r84, 23;
	mov.b32 	%f405, %r85;
	ex2.approx.ftz.f32 	%f406, %f404;
	mul.f32 	%f407, %f406, %f405;
	add.f32 	%f408, %f396, %f407;
	sub.f32 	%f409, %f531, %f166;
	fma.rn.f32 	%f410, %f409, 0f3BBB989D, 0f3F000000;
	cvt.sat.f32.f32 	%f411, %f410;
	fma.rm.f32 	%f412, %f411, %f171, %f170;
	add.f32 	%f413, %f412, 0fCB40007F;
	neg.f32 	%f414, %f413;
	fma.rn.f32 	%f415, %f409, 0f3FB8AA3B, %f414;
	fma.rn.f32 	%f416, %f409, 0f32A57060, %f415;
	mov.b32 	%r86, %f412;
	shl.b32 	%r87, %r86, 23;
	mov.b32 	%f417, %r87;
	ex2.approx.ftz.f32 	%f418, %f416;
	mul.f32 	%f419, %f418, %f417;
	add.f32 	%f420, %f408, %f419;
	sub.f32 	%f421, %f533, %f166;
	fma.rn.f32 	%f422, %f421, 0f3BBB989D, 0f3F000000;
	cvt.sat.f32.f32 	%f423, %f422;
	fma.rm.f32 	%f424, %f423, %f171, %f170;
	add.f32 	%f425, %f424, 0fCB40007F;
	neg.f32 	%f426, %f425;
	fma.rn.f32 	%f427, %f421, 0f3FB8AA3B, %f426;
	fma.rn.f32 	%f428, %f421, 0f32A57060, %f427;
	mov.b32 	%r88, %f424;
	shl.b32 	%r89, %r88, 23;
	mov.b32 	%f429, %r89;
	ex2.approx.ftz.f32 	%f430, %f428;
	mul.f32 	%f431, %f430, %f429;
	add.f32 	%f432, %f420, %f431;
	sub.f32 	%f433, %f535, %f166;
	fma.rn.f32 	%f434, %f433, 0f3BBB989D, 0f3F000000;
	cvt.sat.f32.f32 	%f435, %f434;
	fma.rm.f32 	%f436, %f435, %f171, %f170;
	add.f32 	%f437, %f436, 0fCB40007F;
	neg.f32 	%f438, %f437;
	fma.rn.f32 	%f439, %f433, 0f3FB8AA3B, %f438;
	fma.rn.f32 	%f440, %f433, 0f32A57060, %f439;
	mov.b32 	%r90, %f436;
	shl.b32 	%r91, %r90, 23;
	mov.b32 	%f441, %r91;
	ex2.approx.ftz.f32 	%f442, %f440;
	mul.f32 	%f443, %f442, %f441;
	add.f32 	%f444, %f432, %f443;
	sub.f32 	%f445, %f537, %f166;
	fma.rn.f32 	%f446, %f445, 0f3BBB989D, 0f3F000000;
	cvt.sat.f32.f32 	%f447, %f446;
	fma.rm.f32 	%f448, %f447, %f171, %f170;
	add.f32 	%f449, %f448, 0fCB40007F;
	neg.f32 	%f450, %f449;
	fma.rn.f32 	%f451, %f445, 0f3FB8AA3B, %f450;
	fma.rn.f32 	%f452, %f445, 0f32A57060, %f451;
	mov.b32 	%r92, %f448;
	shl.b32 	%r93, %r92, 23;
	mov.b32 	%f453, %r93;
	ex2.approx.ftz.f32 	%f454, %f452;
	mul.f32 	%f455, %f454, %f453;
	add.f32 	%f456, %f444, %f455;
	sub.f32 	%f457, %f539, %f166;
	fma.rn.f32 	%f458, %f457, 0f3BBB989D, 0f3F000000;
	cvt.sat.f32.f32 	%f459, %f458;
	fma.rm.f32 	%f460, %f459, %f171, %f170;
	add.f32 	%f461, %f460, 0fCB40007F;
	neg.f32 	%f462, %f461;
	fma.rn.f32 	%f463, %f457, 0f3FB8AA3B, %f462;
	fma.rn.f32 	%f464, %f457, 0f32A57060, %f463;
	mov.b32 	%r94, %f460;
	shl.b32 	%r95, %r94, 23;
	mov.b32 	%f465, %r95;
	ex2.approx.ftz.f32 	%f466, %f464;
	mul.f32 	%f467, %f466, %f465;
	add.f32 	%f468, %f456, %f467;
	sub.f32 	%f469, %f541, %f166;
	fma.rn.f32 	%f470, %f469, 0f3BBB989D, 0f3F000000;
	cvt.sat.f32.f32 	%f471, %f470;
	fma.rm.f32 	%f472, %f471, %f171, %f170;
	add.f32 	%f473, %f472, 0fCB40007F;
	neg.f32 	%f474, %f473;
	fma.rn.f32 	%f475, %f469, 0f3FB8AA3B, %f474;
	fma.rn.f32 	%f476, %f469, 0f32A57060, %f475;
	mov.b32 	%r96, %f472;
	shl.b32 	%r97, %r96, 23;
	mov.b32 	%f477, %r97;
	ex2.approx.ftz.f32 	%f478, %f476;
	mul.f32 	%f479, %f478, %f477;
	add.f32 	%f480, %f468, %f479;
	mov.b32 	%r98, %f480;
	shfl.sync.bfly.b32	%r99|%p35, %r98, 16, 31, -1;
	mov.b32 	%f481, %r99;
	add.f32 	%f482, %f480, %f481;
	mov.b32 	%r100, %f482;
	shfl.sync.bfly.b32	%r101|%p36, %r100, 8, 31, -1;
	mov.b32 	%f483, %r101;
	add.f32 	%f484, %f482, %f483;
	mov.b32 	%r102, %f484;
	shfl.sync.bfly.b32	%r103|%p37, %r102, 4, 31, -1;
	mov.b32 	%f485, %r103;
	add.f32 	%f486, %f484, %f485;
	mov.b32 	%r104, %f486;
	shfl.sync.bfly.b32	%r105|%p38, %r104, 2, 31, -1;
	mov.b32 	%f487, %r105;
	add.f32 	%f488, %f486, %f487;
	mov.b32 	%r106, %f488;
	shfl.sync.bfly.b32	%r107|%p39, %r106, 1, 31, -1;
	mov.b32 	%f489, %r107;
	add.f32 	%f490, %f488, %f489;
	div.rn.f32 	%f105, %f179, %f490;
	div.rn.f32 	%f106, %f191, %f490;
	div.rn.f32 	%f107, %f203, %f490;
	div.rn.f32 	%f108, %f215, %f490;
	div.rn.f32 	%f109, %f227, %f490;
	div.rn.f32 	%f110, %f239, %f490;
	div.rn.f32 	%f111, %f251, %f490;
	div.rn.f32 	%f112, %f263, %f490;
	div.rn.f32 	%f113, %f275, %f490;
	div.rn.f32 	%f114, %f287, %f490;
	div.rn.f32 	%f115, %f299, %f490;
	div.rn.f32 	%f116, %f311, %f490;
	div.rn.f32 	%f117, %f323, %f490;
	div.rn.f32 	%f118, %f335, %f490;
	div.rn.f32 	%f119, %f347, %f490;
	div.rn.f32 	%f120, %f359, %f490;
	div.rn.f32 	%f121, %f371, %f490;
	div.rn.f32 	%f122, %f383, %f490;
	div.rn.f32 	%f123, %f395, %f490;
	div.rn.f32 	%f124, %f407, %f490;
	div.rn.f32 	%f125, %f419, %f490;
	div.rn.f32 	%f126, %f431, %f490;
	div.rn.f32 	%f127, %f443, %f490;
	div.rn.f32 	%f128, %f455, %f490;
	div.rn.f32 	%f129, %f467, %f490;
	div.rn.f32 	%f130, %f479, %f490;
	mad.lo.s64 	%rd48, %rd57, %rd31, %rd47;
	cvta.to.global.u64 	%rd49, %rd30;
	shl.b64 	%rd50, %rd48, 2;
	add.s64 	%rd26, %rd49, %rd50;
	@%p29 bra 	$L__BB127_58;
	st.global.f32 	[%rd26], %f105;
$L__BB127_58:
	cvt.u64.u32 	%rd51, %r30;
	setp.le.s64 	%p40, %rd33, %rd51;
	@%p40 bra 	$L__BB127_60;
	st.global.f32 	[%rd26+128], %f106;
$L__BB127_60:
	setp.le.s64 	%p41, %rd33, %rd2;
	@%p41 bra 	$L__BB127_62;
	st.global.f32 	[%rd26+256], %f107;
$L__BB127_62:
	setp.le.s64 	%p42, %rd33, %rd3;
	@%p42 bra 	$L__BB127_64;
	st.global.f32 	[%rd26+384], %f108;
$L__BB127_64:
	setp.le.s64 	%p43, %rd33, %rd4;
	@%p43 bra 	$L__BB127_66;
	st.global.f32 	[%rd26+512], %f109;
$L__BB127_66:
	setp.le.s64 	%p44, %rd33, %rd5;
	@%p44 bra 	$L__BB127_68;
	st.global.f32 	[%rd26+640], %f110;
$L__BB127_68:
	setp.le.s64 	%p45, %rd33, %rd6;
	@%p45 bra 	$L__BB127_70;
	st.global.f32 	[%rd26+768], %f111;
$L__BB127_70:
	setp.le.s64 	%p46, %rd33, %rd7;
	@%p46 bra 	$L__BB127_72;
	st.global.f32 	[%rd26+896], %f112;
$L__BB127_72:
	setp.le.s64 	%p47, %rd33, %rd8;
	@%p47 bra 	$L__BB127_74;
	st.global.f32 	[%rd26+1024], %f113;
$L__BB127_74:
	cvt.u64.u32 	%rd52, %r32;
	setp.le.s64 	%p48, %rd33, %rd52;
	@%p48 bra 	$L__BB127_76;
	st.global.f32 	[%rd26+1152], %f114;
$L__BB127_76:
	setp.le.s64 	%p49, %rd33, %rd9;
	@%p49 bra 	$L__BB127_78;
	st.global.f32 	[%rd26+1280], %f115;
$L__BB127_78:
	setp.le.s64 	%p50, %rd33, %rd10;
	@%p50 bra 	$L__BB127_80;
	st.global.f32 	[%rd26+1408], %f116;
$L__BB127_80:
	setp.le.s64 	%p51, %rd33, %rd11;
	@%p51 bra 	$L__BB127_82;
	st.global.f32 	[%rd26+1536], %f117;
$L__BB127_82:
	setp.le.s64 	%p52, %rd33, %rd12;
	@%p52 bra 	$L__BB127_84;
	st.global.f32 	[%rd26+1664], %f118;
$L__BB127_84:
	setp.le.s64 	%p53, %rd33, %rd13;
	@%p53 bra 	$L__BB127_86;
	st.global.f32 	[%rd26+1792], %f119;
$L__BB127_86:
	setp.le.s64 	%p54, %rd33, %rd14;
	@%p54 bra 	$L__BB127_88;
	st.global.f32 	[%rd26+1920], %f120;
$L__BB127_88:
	setp.le.s64 	%p55, %rd33, %rd15;
	@%p55 bra 	$L__BB127_90;
	st.global.f32 	[%rd26+2048], %f121;
$L__BB127_90:
	setp.le.s64 	%p56, %rd33, %rd16;
	@%p56 bra 	$L__BB127_92;
	st.global.f32 	[%rd26+2176], %f122;
$L__BB127_92:
	setp.le.s64 	%p57, %rd33, %rd17;
	@%p57 bra 	$L__BB127_94;
	st.global.f32 	[%rd26+2304], %f123;
$L__BB127_94:
	setp.le.s64 	%p58, %rd33, %rd18;
	@%p58 bra 	$L__BB127_96;
	st.global.f32 	[%rd26+2432], %f124;
$L__BB127_96:
	setp.le.s64 	%p59, %rd33, %rd19;
	@%p59 bra 	$L__BB127_98;
	st.global.f32 	[%rd26+2560], %f125;
$L__BB127_98:
	setp.le.s64 	%p60, %rd33, %rd20;
	@%p60 bra 	$L__BB127_100;
	st.global.f32 	[%rd26+2688], %f126;
$L__BB127_100:
	setp.le.s64 	%p61, %rd33, %rd21;
	@%p61 bra 	$L__BB127_102;
	st.global.f32 	[%rd26+2816], %f127;
$L__BB127_102:
	setp.le.s64 	%p62, %rd33, %rd22;
	@%p62 bra 	$L__BB127_104;
	st.global.f32 	[%rd26+2944], %f128;
$L__BB127_104:
	setp.le.s64 	%p63, %rd33, %rd23;
	@%p63 bra 	$L__BB127_106;
	st.global.f32 	[%rd26+3072], %f129;
$L__BB127_106:
	cvt.u64.u32 	%rd53, %r34;
	setp.le.s64 	%p64, %rd33, %rd53;
	@%p64 bra 	$L__BB127_108;
	st.global.f32 	[%rd26+3200], %f130;
$L__BB127_108:
	ld.param.u64 	%rd56, [_Z15SoftmaxWarpImplI10DirectLoadIffE11DirectStoreIffEfLi1ELi26ELi32ELi1ELb1EL9Algorithm0EEvT_T0_ll_param_2];
	cvt.s64.s32 	%rd54, %r116;
	add.s64 	%rd57, %rd57, %rd54;
	setp.lt.s64 	%p65, %rd57, %rd56;
	@%p65 bra 	$L__BB127_4;
$L__BB127_109:
	ret;

}
	// .globl	_Z15SoftmaxWarpImplI10DirectLoadIffE11DirectStoreIffEfLi1ELi27ELi32ELi1ELb0EL9Algorithm0EEvT_T0_ll
.visible .entry _Z15SoftmaxWarpImplI10DirectLoadIffE11DirectStoreIffEfLi1ELi27ELi32ELi1ELb0EL9Algorithm0EEvT_T0_ll(
	.param .align 8 .b8 _Z15SoftmaxWarpImplI10DirectLoadIffE11DirectStoreIffEfLi1ELi27ELi32ELi1ELb0EL9Algorithm0EEvT_T0_ll_param_0[16],
	.param .align 8 .b8 _Z15SoftmaxWarpImplI10DirectLoadIffE11DirectStoreIffEfLi1ELi27ELi32ELi1ELb0EL9Algorithm0EEvT_T0_ll_param_1[16],
	.param .u64 _Z15SoftmaxWarpImplI10DirectLoadIffE11DirectStoreIffEfLi1ELi27ELi32ELi1ELb0EL9Algorithm0EEvT_T0_ll_param_2,
	.param .u64 _Z15SoftmaxWarpImplI10DirectLoadIffE11DirectStoreIffEfLi1ELi27ELi32ELi1ELb0EL9Algorithm0EEvT_T0_ll_param_3
)
{
	.reg .pred 	%p<14>;
	.reg .b32 	%r<82>;
	.reg .b32 	%f<428>;
	.reg .b64 	%rd<27>;

	ld.param.u64 	%rd9, [_Z15SoftmaxWarpImplI10DirectLoadIffE11DirectStoreIffEfLi1ELi27ELi32ELi1ELb0EL9Algorithm0EEvT_T0_ll_param_1+8];
	ld.param.u64 	%rd8, [_Z15SoftmaxWarpImplI10DirectLoadIffE11DirectStoreIffEfLi1ELi27ELi32ELi1ELb0EL9Algorithm0EEvT_T0_ll_param_1];
	ld.param.u64 	%rd7, [_Z15SoftmaxWarpImplI10DirectLoadIffE11DirectStoreIffEfLi1ELi27ELi32ELi1ELb0EL9Algorithm0EEvT_T0_ll_param_0+8];
	ld.param.u64 	%rd6, [_Z15SoftmaxWarpImplI10DirectLoadIffE11DirectStoreIffEfLi1ELi27ELi32ELi1ELb0EL9Algorithm0EEvT_T0_ll_param_0];
	ld.param.u64 	%rd10, [_Z15SoftmaxWarpImplI10DirectLoadIffE11DirectStoreIffEfLi1ELi27ELi32ELi1ELb0EL9Algorithm0EEvT_T0_ll_param_2];
	ld.param.u64 	%rd11, [_Z15SoftmaxWarpImplI10DirectLoadIffE11DirectStoreIffEfLi1ELi27ELi32ELi1ELb0EL9Algorithm0EEvT_T0_ll_param_3];
	setp.lt.s64 	%p1, %rd11, 865;
	@%p1 bra 	$L__BB128_2;
	mov.u64 	%rd12, $str;
	cvta.global.u64 	%rd13, %rd12;
	mov.u64 	%rd14, $str$1;
	cvta.global.u64 	%rd15, %rd14;
	mov.u64 	%rd16, __unnamed_129;
	cvta.global.u64 	%rd17, %rd16;
	{ // callseq 128, 0
	.param .b64 param0;
	st.param.b64 	[param0], %rd13;
	.param .b64 param1;
	st.param.b64 	[param1], %rd15;
	.param .b32 param2;
	st.param.b32 	[param2], 358;
	.param .b64 param3;
	st.param.b64 	[param3], %rd17;
	.param .b64 param4;
	st.param.b64 	[param4], 1;
	call.uni 
	__assertfail, 
	(
	param0, 
	param1, 
	param2, 
	param3, 
	param4
	);
	} // callseq 128
$L__BB128_2:
	mov.u32 	%r2, %nctaid.x;
	mov.u32 	%r3, %ntid.y;
	mul.lo.s32 	%r1, %r2, %r3;
	mov.u32 	%r4, %ctaid.x;
	mov.u32 	%r5, %tid.y;
	mad.lo.s32 	%r6, %r4, %r3, %r5;
	cvt.s64.s32 	%rd26, %r6;
	setp.le.s64 	%p2, %rd10, %rd26;
	@%p2 bra 	$L__BB128_5;
	mov.u32 	%r7, %tid.x;
	cvt.u64.u32 	%rd2, %r7;
	cvt.s64.s32 	%rd3, %r1;
$L__BB128_4:
	mad.lo.s64 	%rd18, %rd26, %rd7, %rd2;
	cvta.to.global.u64 	%rd19, %rd6;
	shl.b64 	%rd20, %rd18, 2;
	add.s64 	%rd21, %rd19, %rd20;
	ld.global.f32 	%f1, [%rd21];
	max.f32 	%f2, %f1, 0fFF800000;
	ld.global.f32 	%f3, [%rd21+128];
	max.f32 	%f4, %f2, %f3;
	ld.global.f32 	%f5, [%rd21+256];
	max.f32 	%f6, %f4, %f5;
	ld.global.f32 	%f7, [%rd21+384];
	max.f32 	%f8, %f6, %f7;
	ld.global.f32 	%f9, [%rd21+512];
	max.f32 	%f10, %f8, %f9;
	ld.global.f32 	%f11, [%rd21+640];
	max.f32 	%f12, %f10, %f11;
	ld.global.f32 	%f13, [%rd21+768];
	max.f32 	%f14, %f12, %f13;
	ld.global.f32 	%f15, [%rd21+896];
	max.f32 	%f16, %f14, %f15;
	ld.global.f32 	%f17, [%rd21+1024];
	max.f32 	%f18, %f16, %f17;
	ld.global.f32 	%f19, [%rd21+1152];
	max.f32 	%f20, %f18, %f19;
	ld.global.f32 	%f21, [%rd21+1280];
	max.f32 	%f22, %f20, %f21;
	ld.global.f32 	%f23, [%rd21+1408];
	max.f32 	%f24, %f22, %f23;
	ld.global.f32 	%f25, [%rd21+1536];
	max.f32 	%f26, %f24, %f25;
	ld.global.f32 	%f27, [%rd21+1664];
	max.f32 	%f28, %f26, %f27;
	ld.global.f32 	%f29, [%rd21+1792];
	max.f32 	%f30, %f28, %f29;
	ld.global.f32 	%f31, [%rd21+1920];
	max.f32 	%f32, %f30, %f31;
	ld.global.f32 	%f33, [%rd21+2048];
	max.f32 	%f34, %f32, %f33;
	ld.global.f32 	%f35, [%rd21+2176];
	max.f32 	%f36, %f34, %f35;
	ld.global.f32 	%f37, [%rd21+2304];
	max.f32 	%f38, %f36, %f37;
	ld.global.f32 	%f39, [%rd21+2432];
	max.f32 	%f40, %f38, %f39;
	ld.global.f32 	%f41, [%rd21+2560];
	max.f32 	%f42, %f40, %f41;
	ld.global.f32 	%f43, [%rd21+2688];
	max.f32 	%f44, %f42, %f43;
	ld.global.f32 	%f45, [%rd21+2816];
	max.f32 	%f46, %f44, %f45;
	ld.global.f32 	%f47, [%rd21+2944];
	max.f32 	%f48, %f46, %f47;
	ld.global.f32 	%f49, [%rd21+3072];
	max.f32 	%f50, %f48, %f49;
	ld.global.f32 	%f51, [%rd21+3200];
	max.f32 	%f52, %f50, %f51;
	ld.global.f32 	%f53, [%rd21+3328];
	max.f32 	%f54, %f52, %f53;
	mov.b32 	%r8, %f54;
	shfl.sync.bfly.b32	%r9|%p3, %r8, 16, 31, -1;
	mov.b32 	%f55, %r9;
	max.f32 	%f56, %f54, %f55;
	mov.b32 	%r10, %f56;
	shfl.sync.bfly.b32	%r11|%p4, %r10, 8, 31, -1;
	mov.b32 	%f57, %r11;
	max.f32 	%f58, %f56, %f57;
	mov.b32 	%r12, %f58;
	shfl.sync.bfly.b32	%r13|%p5, %r12, 4, 31, -1;
	mov.b32 	%f59, %r13;
	max.f32 	%f60, %f58, %f59;
	mov.b32 	%r14, %f60;
	shfl.sync.bfly.b32	%r15|%p6, %r14, 2, 31, -1;
	mov.b32 	%f61, %r15;
	max.f32 	%f62, %f60, %f61;
	mov.b32 	%r16, %f62;
	shfl.sync.bfly.b32	%r17|%p7, %r16, 1, 31, -1;
	mov.b32 	%f63, %r17;
	max.f32 	%f64, %f62, %f63;
	sub.f32 	%f65, %f1, %f64;
	fma.rn.f32 	%f66, %f65, 0f3BBB989D, 0f3F000000;
	cvt.sat.f32.f32 	%f67, %f66;
	mov.f32 	%f68, 0f4B400001;
	mov.f32 	%f69, 0f437C0000;
	fma.rm.f32 	%f70, %f67, %f69, %f68;
	add.f32 	%f71, %f70, 0fCB40007F;
	neg.f32 	%f72, %f71;
	fma.rn.f32 	%f73, %f65, 0f3FB8AA3B, %f72;
	fma.rn.f32 	%f74, %f65, 0f32A57060, %f73;
	mov.b32 	%r18, %f70;
	shl.b32 	%r19, %r18, 23;
	mov.b32 	%f75, %r19;
	ex2.approx.ftz.f32 	%f76, %f74;
	mul.f32 	%f77, %f76, %f75;
	add.f32 	%f78, %f77, 0f00000000;
	sub.f32 	%f79, %f3, %f64;
	fma.rn.f32 	%f80, %f79, 0f3BBB989D, 0f3F000000;
	cvt.sat.f32.f32 	%f81, %f80;
	fma.rm.f32 	%f82, %f81, %f69, %f68;
	add.f32 	%f83, %f82, 0fCB40007F;
	neg.f32 	%f84, %f83;
	fma.rn.f32 	%f85, %f79, 0f3FB8AA3B, %f84;
	fma.rn.f32 	%f86, %f79, 0f32A57060, %f85;
	mov.b32 	%r20, %f82;
	shl.b32 	%r21, %r20, 23;
	mov.b32 	%f87, %r21;
	ex2.approx.ftz.f32 	%f88, %f86;
	mul.f32 	%f89, %f88, %f87;
	add.f32 	%f90, %f78, %f89;
	sub.f32 	%f91, %f5, %f64;
	fma.rn.f32 	%f92, %f91, 0f3BBB989D, 0f3F000000;
	cvt.sat.f32.f32 	%f93, %f92;
	fma.rm.f32 	%f94, %f93, %f69, %f68;
	add.f32 	%f95, %f94, 0fCB40007F;
	neg.f32 	%f96, %f95;
	fma.rn.f32 	%f97, %f91, 0f3FB8AA3B, %f96;
	fma.rn.f32 	%f98, %f91, 0f32A57060, %f97;
	mov.b32 	%r22, %f94;
	shl.b32 	%r23, %r22, 23;
	mov.b32 	%f99, %r23;
	ex2.approx.ftz.f32 	%f100, %f98;
	mul.f32 	%f101, %f100, %f99;
	add.f32 	%f102, %f90, %f101;
	sub.f32 	%f103, %f7, %f64;
	fma.rn.f32 	%f104, %f103, 0f3BBB989D, 0f3F000000;
	cvt.sat.f32.f32 	%f105, %f104;
	fma.rm.f32 	%f106, %f105, %f69, %f68;
	add.f32 	%f107, %f106, 0fCB40007F;
	neg.f32 	%f108, %f107;
	fma.rn.f32 	%f109, %f103, 0f3FB8AA3B, %f108;
	fma.rn.f32 	%f110, %f103, 0f32A57060, %f109;
	mov.b32 	%r24, %f106;
	shl.b32 	%r25, %r24, 23;
	mov.b32 	%f111, %r25;
	ex2.approx.ftz.f32 	%f112, %f110;
	mul.f32 	%f113, %f112, %f111;
	add.f32 	%f114, %f102, %f113;
	sub.f32 	%f115, %f9, %f64;
	fma.rn.f32 	%f116, %f115, 0f3BBB989D, 0f3F000000;
	cvt.sat.f32.f32 	%f117, %f116;
	fma.rm.f32 	%f118, %f117, %f69, %f68;
	add.f32 	%f119, %f118, 0fCB40007F;
	neg.f32 	%f120, %f119;
	fma.rn.f32 	%f121, %f115, 0f3FB8AA3B, %f120;
	fma.rn.f32 	%f122, %f115, 0f32A57060, %f121;
	mov.b32 	%r26, %f118;
	shl.b32 	%r27, %r26, 23;
	mov.b32 	%f123, %r27;
	ex2.approx.ftz.f32 	%f124, %f122;
	mul.f32 	%f125, %f124, %f123;
	add.f32 	%f126, %f114, %f125;
	sub.f32 	%f127, %f11, %f64;
	fma.rn.f32 	%f128, %f127, 0f3BBB989D, 0f3F000000;
	cvt.sat.f32.f32 	%f129, %f128;
	fma.rm.f32 	%f130, %f129, %f69, %f68;
	add.f32 	%f131, %f130, 0fCB40007F;
	neg.f32 	%f132, %f131;
	fma.rn.f32 	%f133, %f127, 0f3FB8AA3B, %f132;
	fma.rn.f32 	%f134, %f127, 0f32A57060, %f133;
	mov.b32 	%r28, %f130;
	shl.b32 	%r29, %r28, 23;
	mov.b32 	%f135, %r29;
	ex2.approx.ftz.f32 	%f136, %f134;
	mul.f32 	%f137, %f136, %f135;
	add.f32 	%f138, %f126, %f137;
	sub.f32 	%f139, %f13, %f64;
	fma.rn.f32 	%f140, %f139, 0f3BBB989D, 0f3F000000;
	cvt.sat.f32.f32 	%f141, %f140;
	fma.rm.f32 	%f142, %f141, %f69, %f68;
	add.f32 	%f143, %f142, 0fCB40007F;
	neg.f32 	%f144, %f143;
	fma.rn.f32 	%f145, %f139, 0f3FB8AA3B, %f144;
	fma.rn.f32 	%f146, %f139, 0f32A57060, %f145;
	mov.b32 	%r30, %f142;
	shl.b32 	%r31, %r30, 23;
	mov.b32 	%f147, %r31;
	ex2.approx.ftz.f32 	%f148, %f146;
	mul.f32 	%f149, %f148, %f147;
	add.f32 	%f150, %f138, %f149;
	sub.f32 	%f151, %f15, %f64;
	fma.rn.f32 	%f152, %f151, 0f3BBB989D, 0f3F000000;
	cvt.sat.f32.f32 	%f153, %f152;
	fma.rm.f32 	%f154, %f153, %f69, %f68;
	add.f32 	%f155, %f154, 0fCB40007F;
	neg.f32 	%f156, %f155;
	fma.rn.f32 	%f157, %f151, 0f3FB8AA3B, %f156;
	fma.rn.f32 	%f158, %f151, 0f32A57060, %f157;
	mov.b32 	%r32, %f154;
	shl.b32 	%r33, %r32, 23;
	mov.b32 	%f159, %r33;
	ex2.approx.ftz.f32 	%f160, %f158;
	mul.f32 	%f161, %f160, %f159;
	add.f32 	%f162, %f150, %f161;
	sub.f32 	%f163, %f17, %f64;
	fma.rn.f32 	%f164, %f163, 0f3BBB989D, 0f3F000000;
	cvt.sat.f32.f32 	%f165, %f164;
	fma.rm.f32 	%f166, %f165, %f69, %f68;
	add.f32 	%f167, %f166, 0fCB40007F;
	neg.f32 	%f168, %f167;
	fma.rn.f32 	%f169, %f163, 0f3FB8AA3B, %f168;
	fma.rn.f32 	%f170, %f163, 0f32A57060, %f169;
	mov.b32 	%r34, %f166;
	shl.b32 	%r35, %r34, 23;
	mov.b32 	%f171, %r35;
	ex2.approx.ftz.f32 	%f172, %f170;
	mul.f32 	%f173, %f172, %f171;
	add.f32 	%f174, %f162, %f173;
	sub.f32 	%f175, %f19, %f64;
	fma.rn.f32 	%f176, %f175, 0f3BBB989D, 0f3F000000;
	cvt.sat.f32.f32 	%f177, %f176;
	fma.rm.f32 	%f178, %f177, %f69, %f68;
	add.f32 	%f179, %f178, 0fCB40007F;
	neg.f32 	%f180, %f179;
	fma.rn.f32 	%f181, %f175, 0f3FB8AA3B, %f180;
	fma.rn.f32 	%f182, %f175, 0f32A57060, %f181;
	mov.b32 	%r36, %f178;
	shl.b32 	%r37, %r36, 23;
	mov.b32 	%f183, %r37;
	ex2.approx.ftz.f32 	%f184, %f182;
	mul.f32 	%f185, %f184, %f183;
	add.f32 	%f186, %f174, %f185;
	sub.f32 	%f187, %f21, %f64;
	fma.rn.f32 	%f188, %f187, 0f3BBB989D, 0f3F000000;
	cvt.sat.f32.f32 	%f189, %f188;
	fma.rm.f32 	%f190, %f189, %f69, %f68;
	add.f32 	%f191, %f190, 0fCB40007F;
	neg.f32 	%f192, %f191;
	fma.rn.f32 	%f193, %f187, 0f3FB8AA3B, %f192;
	fma.rn.f32 	%f194, %f187, 0f32A57060, %f193;
	mov.b32 	%r38, %f190;
	shl.b32 	%r39, %r38, 23;
	mov.b32 	%f195, %r39;
	ex2.approx.ftz.f32 	%f196, %f194;
	mul.f32 	%f197, %f196, %f195;
	add.f32 	%f198, %f186, %f197;
	sub.f32 	%f199, %f23, %f64;
	fma.rn.f32 	%f200, %f199, 0f3BBB989D, 0f3F000000;
	cvt.sat.f32.f32 	%f201, %f200;
	fma.rm.f32 	%f202, %f201, %f69, %f68;
	add.f32 	%f203, %f202, 0fCB40007F;
	neg.f32 	%f204, %f203;
	fma.rn.f32 	%f205, %f199, 0f3FB8AA3B, %f204;
	fma.rn.f32 	%f206, %f199, 0f32A57060, %f205;
	mov.b32 	%r40, %f202;
	shl.b32 	%r41, %r40, 23;
	mov.b32 	%f207, %r41;
	ex2.approx.ftz.f32 	%f208, %f206;
	mul.f32 	%f209, %f208, %f207;
	add.f32 	%f210, %f198, %f209;
	sub.f32 	%f211, %f25, %f64;
	fma.rn.f32 	%f212, %f211, 0f3BBB989D, 0f3F000000;
	cvt.sat.f32.f32 	%f213, %f212;
	fma.rm.f32 	%f214, %f213, %f69, %f68;
	add.f32 	%f215, %f214, 0fCB40007F;
	neg.f32 	%f216, %f215;
	fma.rn.f32 	%f217, %f211, 0f3FB8AA3B, %f216;
	fma.rn.f32 	%f218, %f211, 0f32A57060, %f217;
	mov.b32 	%r42, %f214;
	shl.b32 	%r43, %r42, 23;
	mov.b32 	%f219, %r43;
	ex2.approx.ftz.f32 	%f220, %f218;
	mul.f32 	%f221, %f220, %f219;
	add.f32 	%f222, %f210, %f221;
	sub.f32 	%f223, %f27, %f64;
	fma.rn.f32 	%f224, %f223, 0f3BBB989D, 0f3F000000;
	cvt.sat.f32.f32 	%f225, %f224;
	fma.rm.f32 	%f226, %f225, %f69, %f68;
	add.f32 	%f227, %f226, 0fCB40007F;
	neg.f32 	%f228, %f227;
	fma.rn.f32 	%f229, %f223, 0f3FB8AA3B, %f228;
	fma.rn.f32 	%f230, %f223, 0f32A57060, %f229;
	mov.b32 	%r44, %f226;
	shl.b32 	%r45, %r44, 23;
	mov.b32 	%f231, %r45;
	ex2.approx.ftz.f32 	%f232, %f230;
	mul.f32 	%f233, %f232, %f231;
	add.f32 	%f234, %f222, %f233;
	sub.f32 	%f235, %f29, %f64;
	fma.rn.f32 	%f236, %f235, 0f3BBB989D, 0f3F000000;
	cvt.sat.f32.f32 	%f237, %f236;
	fma.rm.f32 	%f238, %f237, %f69, %f68;
	add.f32 	%f239, %f238, 0fCB40007F;
	neg.f32 	%f240, %f239;
	fma.rn.f32 	%f241, %f235, 0f3FB8AA3B, %f240;
	fma.rn.f32 	%f242, %f235, 0f32A57060, %f241;
	mov.b32 	%r46, %f238;
	shl.b32 	%r47, %r46, 23;
	mov.b32 	%f243, %r47;
	ex2.approx.ftz.f32 	%f244, %f242;
	mul.f32 	%f245, %f244, %f243;
	add.f32 	%f246, %f234, %f245;
	sub.f32 	%f247, %f31, %f64;
	fma.rn.f32 	%f248, %f247, 0f3BBB989D, 0f3F000000;
	cvt.sat.f32.f32 	%f249, %f248;
	fma.rm.f32 	%f250, %f249, %f69, %f68;
	add.f32 	%f251, %f250, 0fCB40007F;
	neg.f32 	%f252, %f251;
	fma.rn.f32 	%f253, %f247, 0f3FB8AA3B, %f252;
	fma.rn.f32 	%f254, %f247, 0f32A57060, %f253;
	mov.b32 	%r48, %f250;
	shl.b32 	%r49, %r48, 23;
	mov.b32 	%f255, %r49;
	ex2.approx.ftz.f32 	%f256, %f254;
	mul.f32 	%f257, %f256, %f255;
	add.f32 	%f258, %f246, %f257;
	sub.f32 	%f259, %f33, %f64;
	fma.rn.f32 	%f260, %f259, 0f3BBB989D, 0f3F000000;
	cvt.sat.f32.f32 	%f261, %f260;
	fma.rm.f32 	%f262, %f261, %f69, %f68;
	add.f32 	%f263, %f262, 0fCB40007F;
	neg.f32 	%f264, %f263;
	fma.rn.f32 	%f265, %f259, 0f3FB8AA3B, %f264;
	fma.rn.f32 	%f266, %f259, 0f32A57060, %f265;
	mov.b32 	%r50, %f262;
	shl.b32 	%r51, %r50, 23;
	mov.b32 	%f267, %r51;
	ex2.approx.ftz.f32 	%f268, %f266;
	mul.f32 	%f269, %f268, %f267;
	add.f32 	%f270, %f258, %f269;
	sub.f32 	%f271, %f35, %f64;
	fma.rn.f32 	%f272, %f271, 0f3BBB989D, 0f3F000000;
	cvt.sat.f32.f32 	%f273, %f272;
	fma.rm.f32 	%f274, %f273, %f69, %f68;
	add.f32 	%f275, %f274, 0fCB40007F;
	neg.f32 	%f276, %f275;
	fma.rn.f32 	%f277, %f271, 0f3FB8AA3B, %f276;
	fma.rn.f32 	%f278, %f271, 0f32A57060, %f277;
	mov.b32 	%r52, %f274;
	shl.b32 	%r53, %r52, 23;
	mov.b32 	%f279, %r53;
	ex2.approx.ftz.f32 	%f280, %f278;
	mul.f32 	%f281, %f280, %f279;
	add.f32 	%f282, %f270, %f281;
	sub.f32 	%f283, %f37, %f64;
	fma.rn.f32 	%f284, %f283, 0f3BBB989D, 0f3F000000;
	cvt.sat.f32.f32 	%f285, %f284;
	fma.rm.f32 	%f286, %f285, %f69, %f68;
	add.f32 	%f287, %f286, 0fCB40007F;
	neg.f32 	%f288, %f287;
	fma.rn.f32 	%f289, %f283, 0f3FB8AA3B, %f288;
	fma.rn.f32 	%f290, %f283, 0f32A57060, %f289;
	mov.b32 	%r54, %f286;
	shl.b32 	%r55, %r54, 23;
	mov.b32 	%f291, %r55;
	ex2.approx.ftz.f32 	%f292, %f290;
	mul.f32 	%f293, %f292, %f291;
	add.f32 	%f294, %f282, %f293;
	sub.f32 	%f295, %f39, %f64;
	fma.rn.f32 	%f296, %f295, 0f3BBB989D, 0f3F000000;
	cvt.sat.f32.f32 	%f297, %f296;
	fma.rm.f32 	%f298, %f297, %f69, %f68;
	add.f32 	%f299, %f298, 0fCB40007F;
	neg.f32 	%f300, %f299;
	fma.rn.f32 	%f301, %f295, 0f3FB8AA3B, %f300;
	fma.rn.f32 	%f302, %f295, 0f32A57060, %f301;
	mov.b32 	%r56, %f298;
	shl.b32 	%r57, %r56, 23;
	mov.b32 	%f303, %r57;
	ex2.approx.ftz.f32 	%f304, %f302;
	mul.f32 	%f305, %f304, %f303;
	add.f32 	%f306, %f294, %f305;
	sub.f32 	%f307, %f41, %f64;
	fma.rn.f32 	%f308, %f307, 0f3BBB989D, 0f3F000000;
	cvt.sat.f32.f32 	%f309, %f308;
	fma.rm.f32 	%f310, %f309, %f69, %f68;
	add.f32 	%f311, %f310, 0fCB40007F;
	neg.f32 	%f312, %f311;
	fma.rn.f32 	%f313, %f307, 0f3FB8AA3B, %f312;
	fma.rn.f32 	%f314, %f307, 0f32A57060, %f313;
	mov.b32 	%r58, %f310;
	shl.b32 	%r59, %r58, 23;
	mov.b32 	%f315, %r59;
	ex2.approx.ftz.f32 	%f316, %f314;
	mul.f32 	%f317, %f316, %f315;
	add.f32 	%f318, %f306, %f317;
	sub.f32 	%f319, %f43, %f64;
	fma.rn.f32 	%f320, %f319, 0f3BBB989D, 0f3F000000;
	cvt.sat.f32.f32 	%f321, %f320;
	fma.rm.f32 	%f322, %f321, %f69, %f68;
	add.f32 	%f323, %f322, 0fCB40007F;
	neg.f32 	%f324, %f323;
	fma.rn.f32 	%f325, %f319, 0f3FB8AA3B, %f324;
	fma.rn.f32 	%f326, %f319, 0f32A57060, %f325;
	mov.b32 	%r60, %f322;
	shl.b32 	%r61, %r60, 23;
	mov.b32 	%f327, %r61;
	ex2.approx.ftz.f32 	%f328, %f326;
	mul.f32 	%f329, %f328, %f327;
	add.f32 	%f330, %f318, %f329;
	sub.f32 	%f331, %f45, %f64;
	fma.rn.f32 	%f332, %f331, 0f3BBB989D, 0f3F000000;
	cvt.sat.f32.f32 	%f333, %f332;
	fma.rm.f32 	%f334, %f333, %f69, %f68;
	add.f32 	%f335, %f334, 0fCB40007F;
	neg.f32 	%f336, %f335;
	fma.rn.f32 	%f337, %f331, 0f3FB8AA3B, %f336;
	fma.rn.f32 	%f338, %f331, 0f32A57060, %f337;
	mov.b32 	%r62, %f334;
	shl.b32 	%r63, %r62, 23;
	mov.b32 	%f339, %r63;
	ex2.approx.ftz.f32 	%f340, %f338;
	mul.f32 	%f341, %f340, %f339;
	add.f32 	%f342, %f330, %f341;
	sub.f32 	%f343, %f47, %f64;
	fma.rn.f32 	%f344, %f343, 0f3BBB989D, 0f3F000000;
	cvt.sat.f32.f32 	%f345, %f344;
	fma.rm.f32 	%f346, %f345, %f69, %f68;
	add.f32 	%f347, %f346, 0fCB40007F;
	neg.f32 	%f348, %f347;
	fma.rn.f32 	%f349, %f343, 0f3FB8AA3B, %f348;
	fma.rn.f32 	%f350, %f343, 0f32A57060, %f349;
	mov.b32 	%r64, %f346;
	shl.b32 	%r65, %r64, 23;
	mov.b32 	%f351, %r65;
	ex2.approx.ftz.f32 	%f352, %f350;
	mul.f32 	%f353, %f352, %f351;
	add.f32 	%f354, %f342, %f353;
	sub.f32 	%f355, %f49, %f64;
	fma.rn.f32 	%f356, %f355, 0f3BBB989D, 0f3F000000;
	cvt.sat.f32.f32 	%f357, %f356;
	fma.rm.f32 	%f358, %f357, %f69, %f68;
	add.f32 	%f359, %f358, 0fCB40007F;
	neg.f32 	%f360, %f359;
	fma.rn.f32 	%f361, %f355, 0f3FB8AA3B, %f360;
	fma.rn.f32 	%f362, %f355, 0f32A57060, %f361;
	mov.b32 	%r66, %f358;
	shl.b32 	%r67, %r66, 23;
	mov.b32 	%f363, %r67;
	ex2.approx.ftz.f32 	%f364, %f362;
	mul.f32 	%f365, %f364, %f363;
	add.f32 	%f366, %f354, %f365;
	sub.f32 	%f367, %f51, %f64;
	fma.rn.f32 	%f368, %f367, 0f3BBB989D, 0f3F000000;
	cvt.sat.f32.f32 	%f369, %f368;
	fma.rm.f32 	%f370, %f369, %f69, %f68;
	add.f32 	%f371, %f370, 0fCB40007F;
	neg.f32 	%f372, %f371;
	fma.rn.f32 	%f373, %f367, 0f3FB8AA3B, %f372;
	fma.rn.f32 	%f374, %f367, 0f32A57060, %f373;
	mov.b32 	%r68, %f370;
	shl.b32 	%r69, %r68, 23;
	mov.b32 	%f375, %r69;
	ex2.approx.ftz.f32 	%f376, %f374;
	mul.f32 	%f377, %f376, %f375;
	add.f32 	%f378, %f366, %f377;
	sub.f32 	%f379, %f53, %f64;
	fma.rn.f32 	%f380, %f379, 0f3BBB989D, 0f3F000000;
	cvt.sat.f32.f32 	%f381, %f380;
	fma.rm.f32 	%f382, %f381, %f69, %f68;
	add.f32 	%f383, %f382, 0fCB40007F;
	neg.f32 	%f384, %f383;
	fma.rn.f32 	%f385, %f379, 0f3FB8AA3B, %f384;
	fma.rn.f32 	%f386, %f379, 0f32A57060, %f385;
	mov.b32 	%r70, %f382;
	shl.b32 	%r71, %r70, 23;
	mov.b32 	%f387, %r71;
	ex2.approx.ftz.f32 	%f388, %f386;
	mul.f32 	%f389, %f388, %f387;
	add.f32 	%f390, %f378, %f389;
	mov.b32 	%r72, %f390;
	shfl.sync.bfly.b32	%r73|%p8, %r72, 16, 31, -1;
	mov.b32 	%f391, %r73;
	add.f32 	%f392, %f390, %f391;
	mov.b32 	%r74, %f392;
	shfl.sync.bfly.b32	%r75|%p9, %r74, 8, 31, -1;
	mov.b32 	%f393, %r75;
	add.f32 	%f394, %f392, %f393;
	mov.b32 	%r76, %f394;
	shfl.sync.bfly.b32	%r77|%p10, %r76, 4, 31, -1;
	mov.b32 	%f395, %r77;
	add.f32 	%f396, %f394, %f395;
	mov.b32 	%r78, %f396;
	shfl.sync.bfly.b32	%r79|%p11, %r78, 2, 31, -1;
	mov.b32 	%f397, %r79;
	add.f32 	%f398, %f396, %f397;
	mov.b32 	%r80, %f398;
	shfl.sync.bfly.b32	%r81|%p12, %r80, 1, 31, -1;
	mov.b32 	%f399, %r81;
	add.f32 	%f400, %f398, %f399;
	div.rn.f32 	%f401, %f77, %f400;
	div.rn.f32 	%f402, %f89, %f400;
	div.rn.f32 	%f403, %f101, %f400;
	div.rn.f32 	%f404, %f113, %f400;
	div.rn.f32 	%f405, %f125, %f400;
	div.rn.f32 	%f406, %f137, %f400;
	div.rn.f32 	%f407, %f149, %f400;
	div.rn.f32 	%f408, %f161, %f400;
	div.rn.f32 	%f409, %f173, %f400;
	div.rn.f32 	%f410, %f185, %f400;
	div.rn.f32 	%f411, %f197, %f400;
	div.rn.f32 	%f412, %f209, %f400;
	div.rn.f32 	%f413, %f221, %f400;
	div.rn.f32 	%f414, %f233, %f400;
	div.rn.f32 	%f415, %f245, %f400;
	div.rn.f32 	%f416, %f257, %f400;
	div.rn.f32 	%f417, %f269, %f400;
	div.rn.f32 	%f418, %f281, %f400;
	div.rn.f32 	%f419, %f293, %f400;
	div.rn.f32 	%f420, %f305, %f400;
	div.rn.f32 	%f421, %f317, %f400;
	div.rn.f32 	%f422, %f329, %f400;
	div.rn.f32 	%f423, %f341, %f400;
	div.rn.f32 	%f424, %f353, %f400;
	div.rn.f32 	%f425, %f365, %f400;
	div.rn.f32 	%f426, %f377, %f400;
	div.rn.f32 	%f427, %f389, %f400;
	mad.lo.s64 	%rd22, %rd26, %rd9, %rd2;
	cvta.to.global.u64 	%rd23, %rd8;
	shl.b64 	%rd24, %rd22, 2;
	add.s64 	%rd25, %rd23, %rd24;
	st.global.f32 	[%rd25], %f401;
	st.global.f32 	[%rd25+128], %f402;
	st.global.f32 	[%rd25+256], %f403;
	st.global.f32 	[%rd25+384], %f404;
	st.global.f32 	[%rd25+512], %f405;
	st.global.f32 	[%rd25+640], %f406;
	st.global.f32 	[%rd25+768], %f407;
	st.global.f32 	[%rd25+896], %f408;
	st.global.f32 	[%rd25+1024], %f409;
	st.global.f32 	[%rd25+1152], %f410;
	st.global.f32 	[%rd25+1280], %f411;
	st.global.f32 	[%rd25+1408], %f412;
	st.global.f32 	[%rd25+1536], %f413;
	st.global.f32 	[%rd25+1664], %f414;
	st.global.f32 	[%rd25+1792], %f415;
	st.global.f32 	[%rd25+1920], %f416;
	st.global.f32 	[%rd25+2048], %f417;
	st.global.f32 	[%rd25+2176], %f418;
	st.global.f32 	[%rd25+2304], %f419;
	st.global.f32 	[%rd25+2432], %f420;
	st.global.f32 	[%rd25+2560], %f421;
	st.global.f32 	[%rd25+2688], %f422;
	st.global.f32 	[%rd25+2816], %f423;
	st.global.f32 	[%rd25+2944], %f424;
	st.global.f32 	[%rd25+3072], %f425;
	st.global.f32 	[%rd25+3200], %f426;
	st.global.f32 	[%rd25+3328], %f427;
	add.s64 	%rd26, %rd26, %rd3;
	setp.lt.s64 	%p13, %rd26, %rd10;
	@%p13 bra 	$L__BB128_4;
$L__BB128_5:
	ret;

}
	// .globl	_Z15SoftmaxWarpImplI10DirectLoadIffE11DirectStoreIffEfLi1ELi27ELi32ELi1ELb1EL9Algorithm0EEvT_T0_ll
.visible .entry _Z15SoftmaxWarpImplI10DirectLoadIffE11DirectStoreIffEfLi1ELi27ELi32ELi1ELb1EL9Algorithm0EEvT_T0_ll(
	.param .align 8 .b8 _Z15SoftmaxWarpImplI10DirectLoadIffE11DirectStoreIffEfLi1ELi27ELi32ELi1ELb1EL9Algorithm0EEvT_T0_ll_param_0[16],
	.param .align 8 .b8 _Z15SoftmaxWarpImplI10DirectLoadIffE11DirectStoreIffEfLi1ELi27ELi32ELi1ELb1EL9Algorithm0EEvT_T0_ll_param_1[16],
	.param .u64 _Z15SoftmaxWarpImplI10DirectLoadIffE11DirectStoreIffEfLi1ELi27ELi32ELi1ELb1EL9Algorithm0EEvT_T0_ll_param_2,
	.param .u64 _Z15SoftmaxWarpImplI10DirectLoadIffE11DirectStoreIffEfLi1ELi27ELi32ELi1ELb1EL9Algorithm0EEvT_T0_ll_param_3
)
{
	.reg .pred 	%p<68>;
	.reg .b32 	%r<123>;
	.reg .b32 	%f<563>;
	.reg .b64 	%rd<60>;

	ld.param.u64 	%rd31, [_Z15SoftmaxWarpImplI10DirectLoadIffE11DirectStoreIffEfLi1ELi27ELi32ELi1ELb1EL9Algorithm0EEvT_T0_ll_param_1+8];
	ld.param.u64 	%rd30, [_Z15SoftmaxWarpImplI10DirectLoadIffE11DirectStoreIffEfLi1ELi27ELi32ELi1ELb1EL9Algorithm0EEvT_T0_ll_param_1];
	ld.param.u64 	%rd29, [_Z15SoftmaxWarpImplI10DirectLoadIffE11DirectStoreIffEfLi1ELi27ELi32ELi1ELb1EL9Algorithm0EEvT_T0_ll_param_0+8];
	ld.param.u64 	%rd28, [_Z15SoftmaxWarpImplI10DirectLoadIffE11DirectStoreIffEfLi1ELi27ELi32ELi1ELb1EL9Algorithm0EEvT_T0_ll_param_0];
	ld.param.u64 	%rd33, [_Z15SoftmaxWarpImplI10DirectLoadIffE11DirectStoreIffEfLi1ELi27ELi32ELi1ELb1EL9Algorithm0EEvT_T0_ll_param_3];
	setp.lt.s64 	%p1, %rd33, 865;
	@%p1 bra 	$L__BB129_2;
	mov.u64 	%rd34, $str;
	cvta.global.u64 	%rd35, %rd34;
	mov.u64 	%rd36, $str$1;
	cvta.global.u64 	%rd37, %rd36;
	mov.u64 	%rd38, __unnamed_130;
	cvta.global.u64 	%rd39, %rd38;
	{ // callseq 129, 0
	.param .b64 param0;
	st.param.b64 	[param0], %rd35;
	.param .b64 param1;
	st.param.b64 	[param1], %rd37;
	.param .b32 param2;
	st.param.b32 	[param2], 358;
	.param .b64 param3;
	st.param.b64 	[param3], %rd39;
	.param .b64 param4;
	st.param.b64 	[param4], 1;
	call.uni 
	__assertfail, 
	(
	param0, 
	param1, 
	param2, 
	param3, 
	param4
	);
	} // callseq 129
$L__BB129_2:
	ld.param.u64 	%rd57, [_Z15SoftmaxWarpImplI10DirectLoadIffE11DirectStoreIffEfLi1ELi27ELi32ELi1ELb1EL9Algorithm0EEvT_T0_ll_param_2];
	mov.u32 	%r1, %ntid.y;
	mov.u32 	%r2, %ctaid.x;
	mov.u32 	%r3, %tid.y;
	mad.lo.s32 	%r4, %r2, %r1, %r3;
	cvt.s64.s32 	%rd59, %r4;
	setp.le.s64 	%p2, %rd57, %rd59;
	@%p2 bra 	$L__BB129_113;
	mov.u32 	%r5, %tid.x;
	add.s32 	%r6, %r5, 64;
	cvt.u64.u32 	%rd2, %r6;
	add.s32 	%r7, %r5, 96;
	cvt.u64.u32 	%rd3, %r7;
	add.s32 	%r8, %r5, 128;
	cvt.u64.u32 	%rd4, %r8;
	add.s32 	%r9, %r5, 160;
	cvt.u64.u32 	%rd5, %r9;
	add.s32 	%r10, %r5, 192;
	cvt.u64.u32 	%rd6, %r10;
	add.s32 	%r11, %r5, 224;
	cvt.u64.u32 	%rd7, %r11;
	add.s32 	%r12, %r5, 256;
	cvt.u64.u32 	%rd8, %r12;
	add.s32 	%r13, %r5, 320;
	cvt.u64.u32 	%rd9, %r13;
	add.s32 	%r14, %r5, 352;
	cvt.u64.u32 	%rd10, %r14;
	add.s32 	%r15, %r5, 384;
	cvt.u64.u32 	%rd11, %r15;
	add.s32 	%r16, %r5, 416;
	cvt.u64.u32 	%rd12, %r16;
	add.s32 	%r17, %r5, 448;
	cvt.u64.u32 	%rd13, %r17;
	add.s32 	%r18, %r5, 480;
	cvt.u64.u32 	%rd14, %r18;
	add.s32 	%r19, %r5, 512;
	cvt.u64.u32 	%rd15, %r19;
	add.s32 	%r20, %r5, 544;
	cvt.u64.u32 	%rd16, %r20;
	add.s32 	%r21, %r5, 576;
	cvt.u64.u32 	%rd17, %r21;
	add.s32 	%r22, %r5, 608;
	cvt.u64.u32 	%rd18, %r22;
	add.s32 	%r23, %r5, 640;
	cvt.u64.u32 	%rd19, %r23;
	add.s32 	%r24, %r5, 672;
	cvt.u64.u32 	%rd20, %r24;
	add.s32 	%r25, %r5, 704;
	cvt.u64.u32 	%rd21, %r25;
	add.s32 	%r26, %r5, 736;
	cvt.u64.u32 	%rd22, %r26;
	add.s32 	%r27, %r5, 832;
	cvt.u64.u32 	%rd23, %r27;
	add.s32 	%r30, %r5, 32;
	add.s32 	%r32, %r5, 288;
	add.s32 	%r34, %r5, 768;
	add.s32 	%r36, %r5, 800;
	mov.u32 	%r120, %nctaid.x;
$L__BB129_4:
	cvt.u64.u32 	%rd40, %r5;
	setp.le.s64 	%p3, %rd33, %rd40;
	mad.lo.s64 	%rd41, %rd59, %rd29, %rd40;
	cvta.to.global.u64 	%rd42, %rd28;
	shl.b64 	%rd43, %rd41, 2;
	add.s64 	%rd25, %rd42, %rd43;
	mov.f32 	%f509, 0fFF800000;
	mov.f32 	%f512, %f509;
	@%p3 bra 	$L__BB129_6;
	ld.global.f32 	%f509, [%rd25];
	max.f32 	%f512, %f509, 0fFF800000;
$L__BB129_6:
	cvt.u64.u32 	%rd44, %r30;
	setp.le.s64 	%p4, %rd33, %rd44;
	mov.f32 	%f511, 0fFF800000;
	@%p4 bra 	$L__BB129_8;
	ld.global.f32 	%f511, [%rd25+128];
	max.f32 	%f512, %f512, %f511;
$L__BB129_8:
	setp.le.s64 	%p5, %rd33, %rd2;
	mov.f32 	%f513, 0fFF800000;
	@%p5 bra 	$L__BB129_10;
	ld.global.f32 	%f513, [%rd25+256];
	max.f32 	%f512, %f512, %f513;
$L__BB129_10:
	setp.le.s64 	%p6, %rd33, %rd3;
	mov.f32 	%f515, 0fFF800000;
	@%p6 bra 	$L__BB129_12;
	ld.global.f32 	%f515, [%rd25+384];
	max.f32 	%f512, %f512, %f515;
$L__BB129_12:
	setp.le.s64 	%p7, %rd33, %rd4;
	mov.f32 	%f517, 0fFF800000;
	@%p7 bra 	$L__BB129_14;
	ld.global.f32 	%f517, [%rd25+512];
	max.f32 	%f512, %f512, %f517;
$L__BB129_14:
	setp.le.s64 	%p8, %rd33, %rd5;
	mov.f32 	%f519, 0fFF800000;
	@%p8 bra 	$L__BB129_16;
	ld.global.f32 	%f519, [%rd25+640];
	max.f32 	%f512, %f512, %f519;
$L__BB129_16:
	setp.le.s64 	%p9, %rd33, %rd6;
	mov.f32 	%f521, 0fFF800000;
	@%p9 bra 	$L__BB129_18;
	ld.global.f32 	%f521, [%rd25+768];
	max.f32 	%f512, %f512, %f521;
$L__BB129_18:
	setp.le.s64 	%p10, %rd33, %rd7;
	mov.f32 	%f523, 0fFF800000;
	@%p10 bra 	$L__BB129_20;
	ld.global.f32 	%f523, [%rd25+896];
	max.f32 	%f512, %f512, %f523;
$L__BB129_20:
	setp.le.s64 	%p11, %rd33, %rd8;
	mov.f32 	%f525, 0fFF800000;
	@%p11 bra 	$L__BB129_22;
	ld.global.f32 	%f525, [%rd25+1024];
	max.f32 	%f512, %f512, %f525;
$L__BB129_22:
	cvt.u64.u32 	%rd45, %r32;
	setp.le.s64 	%p12, %rd33, %rd45;
	mov.f32 	%f527, 0fFF800000;
	@%p12 bra 	$L__BB129_24;
	ld.global.f32 	%f527, [%rd25+1152];
	max.f32 	%f512, %f512, %f527;
$L__BB129_24:
	setp.le.s64 	%p13, %rd33, %rd9;
	mov.f32 	%f529, 0fFF800000;
	@%p13 bra 	$L__BB129_26;
	ld.global.f32 	%f529, [%rd25+1280];
	max.f32 	%f512, %f512, %f529;
$L__BB129_26:
	setp.le.s64 	%p14, %rd33, %rd10;
	mov.f32 	%f531, 0fFF800000;
	@%p14 bra 	$L__BB129_28;
	ld.global.f32 	%f531, [%rd25+1408];
	max.f32 	%f512, %f512, %f531;
$L__BB129_28:
	setp.le.s64 	%p15, %rd33, %rd11;
	mov.f32 	%f533, 0fFF800000;
	@%p15 bra 	$L__BB129_30;
	ld.global.f32 	%f533, [%rd25+1536];
	max.f32 	%f512, %f512, %f533;
$L__BB129_30:
	setp.le.s64 	%p16, %rd33, %rd12;
	mov.f32 	%f535, 0fFF800000;
	@%p16 bra 	$L__BB129_32;
	ld.global.f32 	%f535, [%rd25+1664];
	max.f32 	%f512, %f512, %f535;
$L__BB129_32:
	setp.le.s64 	%p17, %rd33, %rd13;
	mov.f32 	%f537, 0fFF800000;
	@%p17 bra 	$L__BB129_34;
	ld.global.f32 	%f537, [%rd25+1792];
	max.f32 	%f512, %f512, %f537;
$L__BB129_34:
	setp.le.s64 	%p18, %rd33, %rd14;
	mov.f32 	%f539, 0fFF800000;
	@%p18 bra 	$L__BB129_36;
	ld.global.f32 	%f539, [%rd25+1920];
	max.f32 	%f512, %f512, %f539;
$L__BB129_36:
	setp.le.s64 	%p19, %rd33, %rd15;
	mov.f32 	%f541, 0fFF800000;
	@%p19 bra 	$L__BB129_38;
	ld.global.f32 	%f541, [%rd25+2048];
	max.f32 	%f512, %f512, %f541;
$L__BB129_38:
	setp.le.s64 	%p20, %rd33, %rd16;
	mov.f32 	%f543, 0fFF800000;
	@%p20 bra 	$L__BB129_40;
	ld.global.f32 	%f543, [%rd25+2176];
	max.f32 	%f512, %f512, %f543;
$L__BB129_40:
	setp.le.s64 	%p21, %rd33, %rd17;
	mov.f32 	%f545, 0fFF800000;
	@%p21 bra 	$L__BB129_42;
	ld.global.f32 	%f545, [%rd25+2304];
	max.f32 	%f512, %f512, %f545;
$L__BB129_42:
	setp.le.s64 	%p22, %rd33, %rd18;
	mov.f32 	%f547, 0fFF800000;
	@%p22 bra 	$L__BB129_44;
	ld.global.f32 	%f547, [%rd25+2432];
	max.f32 	%f512, %f512, %f547;
$L__BB129_44:
	setp.le.s64 	%p23, %rd33, %rd19;
	mov.f32 	%f549, 0fFF800000;
	@%p23 bra 	$L__BB129_46;
	ld.global.f32 	%f549, [%rd25+2560];
	max.f32 	%f512, %f512, %f549;
$L__BB129_46:
	setp.le.s64 	%p24, %rd33, %rd20;
	mov.f32 	%f551, 0fFF800000;
	@%p24 bra 	$L__BB129_48;
	ld.global.f32 	%f551, [%rd25+2688];
	max.f32 	%f512, %f512, %f551;
$L__BB129_48:
	setp.le.s64 	%p25, %rd33, %rd21;
	mov.f32 	%f553, 0fFF800000;
	@%p25 bra 	$L__BB129_50;
	ld.global.f32 	%f553, [%rd25+2816];
	max.f32 	%f512, %f512, %f553;
$L__BB129_50:
	setp.le.s64 	%p26, %rd33, %rd22;
	mov.f32 	%f555, 0fFF800000;
	@%p26 bra 	$L__BB129_52;
	ld.global.f32 	%f555, [%rd25+2944];
	max.f32 	%f512, %f512, %f555;
$L__BB129_52:
	cvt.u64.u32 	%rd46, %r34;
	setp.le.s64 	%p27, %rd33, %rd46;
	mov.f32 	%f557, 0fFF800000;
	@%p27 bra 	$L__BB129_54;
	ld.global.f32 	%f557, [%rd25+3072];
	max.f32 	%f512, %f512, %f557;
$L__BB129_54:
	cvt.u64.u32 	%rd47, %r36;
	setp.le.s64 	%p28, %rd33, %rd47;
	mov.f32 	%f559, 0fFF800000;
	@%p28 bra 	$L__BB129_56;
	ld.global.f32 	%f559, [%rd25+3200];
	max.f32 	%f512, %f512, %f559;
$L__BB129_56:
	setp.le.s64 	%p29, %rd33, %rd23;
	mov.f32 	%f561, 0fFF800000;
	@%p29 bra 	$L__BB129_58;
	ld.global.f32 	%f561, [%rd25+3328];
	max.f32 	%f512, %f512, %f561;
$L__BB129_58:
	cvt.u64.u32 	%rd48, %r5;
	setp.le.s64 	%p30, %rd33, %rd48;
	mov.b32 	%r38, %f512;
	shfl.sync.bfly.b32	%r39|%p31, %r38, 16, 31, -1;
	mov.b32 	%f163, %r39;
	max.f32 	%f164, %f512, %f163;
	mov.b32 	%r40, %f164;
	shfl.sync.bfly.b32	%r41|%p32, %r40, 8, 31, -1;
	mov.b32 	%f165, %r41;
	max.f32 	%f166, %f164, %f165;
	mov.b32 	%r42, %f166;
	shfl.sync.bfly.b32	%r43|%p33, %r42, 4, 31, -1;
	mov.b32 	%f167, %r43;
	max.f32 	%f168, %f166, %f167;
	mov.b32 	%r44, %f168;
	shfl.sync.bfly.b32	%r45|%p34, %r44, 2, 31, -1;
	mov.b32 	%f169, %r45;
	max.f32 	%f170, %f168, %f169;
	mov.b32 	%r46, %f170;
	shfl.sync.bfly.b32	%r47|%p35, %r46, 1, 31, -1;
	mov.b32 	%f171, %r47;
	max.f32 	%f172, %f170, %f171;
	sub.f32 	%f173, %f509, %f172;
	fma.rn.f32 	%f174, %f173, 0f3BBB989D, 0f3F000000;
	cvt.sat.f32.f32 	%f175, %f174;
	mov.f32 	%f176, 0f4B400001;
	mov.f32 	%f177, 0f437C0000;
	fma.rm.f32 	%f178, %f175, %f177, %f176;
	add.f32 	%f179, %f178, 0fCB40007F;
	neg.f32 	%f180, %f179;
	fma.rn.f32 	%f181, %f173, 0f3FB8AA3B, %f180;
	fma.rn.f32 	%f182, %f173, 0f32A57060, %f181;
	mov.b32 	%r48, %f178;
	shl.b32 	%r49, %r48, 23;
	mov.b32 	%f183, %r49;
	ex2.approx.ftz.f32 	%f184, %f182;
	mul.f32 	%f185, %f184, %f183;
	add.f32 	%f186, %f185, 0f00000000;
	sub.f32 	%f187, %f511, %f172;
	fma.rn.f32 	%f188, %f187, 0f3BBB989D, 0f3F000000;
	cvt.sat.f32.f32 	%f189, %f188;
	fma.rm.f32 	%f190, %f189, %f177, %f176;
	add.f32 	%f191, %f190, 0fCB40007F;
	neg.f32 	%f192, %f191;
	fma.rn.f32 	%f193, %f187, 0f3FB8AA3B, %f192;
	fma.rn.f32 	%f194, %f187, 0f32A57060, %f193;
	mov.b32 	%r50, %f190;
	shl.b32 	%r51, %r50, 23;
	mov.b32 	%f195, %r51;
	ex2.approx.ftz.f32 	%f196, %f194;
	mul.f32 	%f197, %f196, %f195;
	add.f32 	%f198, %f186, %f197;
	sub.f32 	%f199, %f513, %f172;
	fma.rn.f32 	%f200, %f199, 0f3BBB989D, 0f3F000000;
	cvt.sat.f32.f32 	%f201, %f200;
	fma.rm.f32 	%f202, %f201, %f177, %f176;
	add.f32 	%f203, %f202, 0fCB40007F;
	neg.f32 	%f204, %f203;
	fma.rn.f32 	%f205, %f199, 0f3FB8AA3B, %f204;
	fma.rn.f32 	%f206, %f199, 0f32A57060, %f205;
	mov.b32 	%r52, %f202;
	shl.b32 	%r53, %r52, 23;
	mov.b32 	%f207, %r53;
	ex2.approx.ftz.f32 	%f208, %f206;
	mul.f32 	%f209, %f208, %f207;
	add.f32 	%f210, %f198, %f209;
	sub.f32 	%f211, %f515, %f172;
	fma.rn.f32 	%f212, %f211, 0f3BBB989D, 0f3F000000;
	cvt.sat.f32.f32 	%f213, %f212;
	fma.rm.f32 	%f214, %f213, %f177, %f176;
	add.f32 	%f215, %f214, 0fCB40007F;
	neg.f32 	%f216, %f215;
	fma.rn.f32 	%f217, %f211, 0f3FB8AA3B, %f216;
	fma.rn.f32 	%f218, %f211, 0f32A57060, %f217;
	mov.b32 	%r54, %f214;
	shl.b32 	%r55, %r54, 23;
	mov.b32 	%f219, %r55;
	ex2.approx.ftz.f32 	%f220, %f218;
	mul.f32 	%f221, %f220, %f219;
	add.f32 	%f222, %f210, %f221;
	sub.f32 	%f223, %f517, %f172;
	fma.rn.f32 	%f224, %f223, 0f3BBB989D, 0f3F000000;
	cvt.sat.f32.f32 	%f225, %f224;
	fma.rm.f32 	%f226, %f225, %f177, %f176;
	add.f32 	%f227, %f226, 0fCB40007F;
	neg.f32 	%f228, %f227;
	fma.rn.f32 	%f229, %f223, 0f3FB8AA3B, %f228;
	fma.rn.f32 	%f230, %f223, 0f32A57060, %f229;
	mov.b32 	%r56, %f226;
	shl.b32 	%r57, %r56, 23;
	mov.b32 	%f231, %r57;
	ex2.approx.ftz.f32 	%f232, %f230;
	mul.f32 	%f233, %f232, %f231;
	add.f32 	%f234, %f222, %f233;
	sub.f32 	%f235, %f519, %f172;
	fma.rn.f32 	%f236, %f235, 0f3BBB989D, 0f3F000000;
	cvt.sat.f32.f32 	%f237, %f236;
	fma.rm.f32 	%f238, %f237, %f177, %f176;
	add.f32 	%f239, %f238, 0fCB40007F;
	neg.f32 	%f240, %f239;
	fma.rn.f32 	%f241, %f235, 0f3FB8AA3B, %f240;
	fma.rn.f32 	%f242, %f235, 0f32A57060, %f241;
	mov.b32 	%r58, %f238;
	shl.b32 	%r59, %r58, 23;
	mov.b32 	%f243, %r59;
	ex2.approx.ftz.f32 	%f244, %f242;
	mul.f32 	%f245, %f244, %f243;
	add.f32 	%f246, %f234, %f245;
	sub.f32 	%f247, %f521, %f172;
	fma.rn.f32 	%f248, %f247, 0f3BBB989D, 0f3F000000;
	cvt.sat.f32.f32 	%f249, %f248;
	fma.rm.f32 	%f250, %f249, %f177, %f176;
	add.f32 	%f251, %f250, 0fCB40007F;
	neg.f32 	%f252, %f251;
	fma.rn.f32 	%f253, %f247, 0f3FB8AA3B, %f252;
	fma.rn.f32 	%f254, %f247, 0f32A57060, %f253;
	mov.b32 	%r60, %f250;
	shl.b32 	%r61, %r60, 23;
	mov.b32 	%f255, %r61;
	ex2.approx.ftz.f32 	%f256, %f254;
	mul.f32 	%f257, %f256, %f255;
	add.f32 	%f258, %f246, %f257;
	sub.f32 	%f259, %f523, %f172;
	fma.rn.f32 	%f260, %f259, 0f3BBB989D, 0f3F000000;
	cvt.sat.f32.f32 	%f261, %f260;
	fma.rm.f32 	%f262, %f261, %f177, %f176;
	add.f32 	%f263, %f262, 0fCB40007F;
	neg.f32 	%f264, %f263;
	fma.rn.f32 	%f265, %f259, 0f3FB8AA3B, %f264;
	fma.rn.f32 	%f266, %f259, 0f32A57060, %f265;
	mov.b32 	%r62, %f262;
	shl.b32 	%r63, %r62, 23;
	mov.b32 	%f267, %r63;
	ex2.approx.ftz.f32 	%f268, %f266;
	mul.f32 	%f269, %f268, %f267;
	add.f32 	%f270, %f258, %f269;
	sub.f32 	%f271, %f525, %f172;
	fma.rn.f32 	%f272, %f271, 0f3BBB989D, 0f3F000000;
	cvt.sat.f32.f32 	%f273, %f272;
	fma.rm.f32 	%f274, %f273, %f177, %f176;
	add.f32 	%f275, %f274, 0fCB40007F;
	neg.f32 	%f276, %f275;
	fma.rn.f32 	%f277, %f271, 0f3FB8AA3B, %f276;
	fma.rn.f32 	%f278, %f271, 0f32A57060, %f277;
	mov.b32 	%r64, %f274;
	shl.b32 	%r65, %r64, 23;
	mov.b32 	%f279, %r65;
	ex2.approx.ftz.f32 	%f280, %f278;
	mul.f32 	%f281, %f280, %f279;
	add.f32 	%f282, %f270, %f281;
	sub.f32 	%f283, %f527, %f172;
	fma.rn.f32 	%f284, %f283, 0f3BBB989D, 0f3F000000;
	cvt.sat.f32.f32 	%f285, %f284;
	fma.rm.f32 	%f286, %f285, %f177, %f176;
	add.f32 	%f287, %f286, 0fCB40007F;
	neg.f32 	%f288, %f287;
	fma.rn.f32 	%f289, %f283, 0f3FB8AA3B, %f288;
	fma.rn.f32 	%f290, %f283, 0f32A57060, %f289;
	mov.b32 	%r66, %f286;
	shl.b32 	%r67, %r66, 23;
	mov.b32 	%f291, %r67;
	ex2.approx.ftz.f32 	%f292, %f290;
	mul.f32 	%f293, %f292, %f291;
	add.f32 	%f294, %f282, %f293;
	sub.f32 	%f295, %f529, %f172;
	fma.rn.f32 	%f296, %f295, 0f3BBB989D, 0f3F000000;
	cvt.sat.f32.f32 	%f297, %f296;
	fma.rm.f32 	%f298, %f297, %f177, %f176;
	add.f32 	%f299, %f298, 0fCB40007F;
	neg.f32 	%f300, %f299;
	fma.rn.f32 	%f301, %f295, 0f3FB8AA3B, %f300;
	fma.rn.f32 	%f302, %f295, 0f32A57060, %f301;
	mov.b32 	%r68, %f298;
	shl.b32 	%r69, %r68, 23;
	mov.b32 	%f303, %r69;
	ex2.approx.ftz.f32 	%f304, %f302;
	mul.f32 	%f305, %f304, %f303;
	add.f32 	%f306, %f294, %f305;
	sub.f32 	%f307, %f531, %f172;
	fma.rn.f32 	%f308, %f307, 0f3BBB989D, 0f3F000000;
	cvt.sat.f32.f32 	%f309, %f308;
	fma.rm.f32 	%f310, %f309, %f177, %f176;
	add.f32 	%f311, %f310, 0fCB40007F;
	neg.f32 	%f312, %f311;
	fma.rn.f32 	%f313, %f307, 0f3FB8AA3B, %f312;
	fma.rn.f32 	%f314, %f307, 0f32A57060, %f313;
	mov.b32 	%r70, %f310;
	shl.b32 	%r71, %r70, 23;
	mov.b32 	%f315, %r71;
	ex2.approx.ftz.f32 	%f316, %f314;
	mul.f32 	%f317, %f316, %f315;
	add.f32 	%f318, %f306, %f317;
	sub.f32 	%f319, %f533, %f172;
	fma.rn.f32 	%f320, %f319, 0f3BBB989D, 0f3F000000;
	cvt.sat.f32.f32 	%f321, %f320;
	fma.rm.f32 	%f322, %f321, %f177, %f176;
	add.f32 	%f323, %f322, 0fCB40007F;
	neg.f32 	%f324, %f323;
	fma.rn.f32 	%f325, %f319, 0f3FB8AA3B, %f324;
	fma.rn.f32 	%f326, %f319, 0f32A57060, %f325;
	mov.b32 	%r72, %f322;
	shl.b32 	%r73, %r72, 23;
	mov.b32 	%f327, %r73;
	ex2.approx.ftz.f32 	%f328, %f326;
	mul.f32 	%f329, %f328, %f327;
	add.f32 	%f330, %f318, %f329;
	sub.f32 	%f331, %f535, %f172;
	fma.rn.f32 	%f332, %f331, 0f3BBB989D, 0f3F000000;
	cvt.sat.f32.f32 	%f333, %f332;
	fma.rm.f32 	%f334, %f333, %f177, %f176;
	add.f32 	%f335, %f334, 0fCB40007F;
	neg.f32 	%f336, %f335;
	fma.rn.f32 	%f337, %f331, 0f3FB8AA3B, %f336;
	fma.rn.f32 	%f338, %f331, 0f32A57060, %f337;
	mov.b32 	%r74, %f334;
	shl.b32 	%r75, %r74, 23;
	mov.b32 	%f339, %r75;
	ex2.approx.ftz.f32 	%f340, %f338;
	mul.f32 	%f341, %f340, %f339;
	add.f32 	%f342, %f330, %f341;
	sub.f32 	%f343, %f537, %f172;
	fma.rn.f32 	%f344, %f343, 0f3BBB989D, 0f3F000000;
	cvt.sat.f32.f32 	%f345, %f344;
	fma.rm.f32 	%f346, %f345, %f177, %f176;
	add.f32 	%f347, %f346, 0fCB40007F;
	neg.f32 	%f348, %f347;
	fma.rn.f32 	%f349, %f343, 0f3FB8AA3B, %f348;
	fma.rn.f32 	%f350, %f343, 0f32A57060, %f349;
	mov.b32 	%r76, %f346;
	shl.b32 	%r77, %r76, 23;
	mov.b32 	%f351, %r77;
	ex2.approx.ftz.f32 	%f352, %f350;
	mul.f32 	%f353, %f352, %f351;
	add.f32 	%f354, %f342, %f353;
	sub.f32 	%f355, %f539, %f172;
	fma.rn.f32 	%f356, %f355, 0f3BBB989D, 0f3F000000;
	cvt.sat.f32.f32 	%f357, %f356;
	fma.rm.f32 	%f358, %f357, %f177, %f176;
	add.f32 	%f359, %f358, 0fCB40007F;
	neg.f32 	%f360, %f359;
	fma.rn.f32 	%f361, %f355, 0f3FB8AA3B, %f360;
	fma.rn.f32 	%f362, %f355, 0f32A57060, %f361;
	mov.b32 	%r78, %f358;
	shl.b32 	%r79, %r78, 23;
	mov.b32 	%f363, %r79;
	ex2.approx.ftz.f32 	%f364, %f362;
	mul.f32 	%f365, %f364, %f363;
	add.f32 	%f366, %f354, %f365;
	sub.f32 	%f367, %f541, %f172;
	fma.rn.f32 	%f368, %f367, 0f3BBB989D, 0f3F000000;
	cvt.sat.f32.f32 	%f369, %f368;
	fma.rm.f32 	%f370, %f369, %f177, %f176;
	add.f32 	%f371, %f370, 0fCB40007F;
	neg.f32 	%f372, %f371;
	fma.rn.f32 	%f373, %f367, 0f3FB8AA3B, %f372;
	fma.rn.f32 	%f374, %f367, 0f32A57060, %f373;
	mov.b32 	%r80, %f370;
	shl.b32 	%r81, %r80, 23;
	mov.b32 	%f375, %r81;
	ex2.approx.ftz.f32 	%f376, %f374;
	mul.f32 	%f377, %f376, %f375;
	add.f32 	%f378, %f366, %f377;
	sub.f32 	%f379, %f543, %f172;
	fma.rn.f32 	%f380, %f379, 0f3BBB989D, 0f3F000000;
	cvt.sat.f32.f32 	%f381, %f380;
	fma.rm.f32 	%f382, %f381, %f177, %f176;
	add.f32 	%f383, %f382, 0fCB40007F;
	neg.f32 	%f384, %f383;
	fma.rn.f32 	%f385, %f379, 0f3FB8AA3B, %f384;
	fma.rn.f32 	%f386, %f379, 0f32A57060, %f385;
	mov.b32 	%r82, %f382;
	shl.b32 	%r83, %r82, 23;
	mov.b32 	%f387, %r83;
	ex2.approx.ftz.f32 	%f388, %f386;
	mul.f32 	%f389, %f388, %f387;
	add.f32 	%f390, %f378, %f389;
	sub.f32 	%f391, %f545, %f172;
	fma.rn.f32 	%f392, %f391, 0f3BBB989D, 0f3F000000;
	cvt.sat.f32.f32 	%f393, %f392;
	fma.rm.f32 	%f394, %f393, %f177, %f176;
	add.f32 	%f395, %f394, 0fCB40007F;
	neg.f32 	%f396, %f395;
	fma.rn.f32 	%f397, %f391, 0f3FB8AA3B, %f396;
	fma.rn.f32 	%f398, %f391, 0f32A57060, %f397;
	mov.b32 	%r84, %f394;
	shl.b32 	%r85, %r84, 23;
	mov.b32 	%f399, %r85;
	ex2.approx.ftz.f32 	%f400, %f398;
	mul.f32 	%f401, %f400, %f399;
	add.f32 	%f402, %f390, %f401;
	sub.f32 	%f403, %f547, %f172;
	fma.rn.f32 	%f404, %f403, 0f3BBB989D, 0f3F000000;
	cvt.sat.f32.f32 	%f405, %f404;
	fma.rm.f32 	%f406, %f405, %f177, %f176;
	add.f32 	%f407, %f406, 0fCB40007F;
	neg.f32 	%f408, %f407;
	fma.rn.f32 	%f409, %f403, 0f3FB8AA3B, %f408;
	fma.rn.f32 	%f410, %f403, 0f32A57060, %f409;
	mov.b32 	%r86, %f406;
	shl.b32 	%r87, %r86, 23;
	mov.b32 	%f411, %r87;
	ex2.approx.ftz.f32 	%f412, %f410;
	mul.f32 	%f413, %f412, %f411;
	add.f32 	%f414, %f402, %f413;
	sub.f32 	%f415, %f549, %f172;
	fma.rn.f32 	%f416, %f415, 0f3BBB989D, 0f3F000000;
	cvt.sat.f32.f32 	%f417, %f416;
	fma.rm.f32 	%f418, %f417, %f177, %f176;
	add.f32 	%f419, %f418, 0fCB40007F;
	neg.f32 	%f420, %f419;
	fma.rn.f32 	%f421, %f415, 0f3FB8AA3B, %f420;
	fma.rn.f32 	%f422, %f415, 0f32A57060, %f421;
	mov.b32 	%r88, %f418;
	shl.b32 	%r89, %r88, 23;
	mov.b32 	%f423, %r89;
	ex2.approx.ftz.f32 	%f424, %f422;
	mul.f32 	%f425, %f424, %f423;
	add.f32 	%f426, %f414, %f425;
	sub.f32 	%f427, %f551, %f172;
	fma.rn.f32 	%f428, %f427, 0f3BBB989D, 0f3F000000;
	cvt.sat.f32.f32 	%f429, %f428;
	fma.rm.f32 	%f430, %f429, %f177, %f176;
	add.f32 	%f431, %f430, 0fCB40007F;
	neg.f32 	%f432, %f431;
	fma.rn.f32 	%f433, %f427, 0f3FB8AA3B, %f432;
	fma.rn.f32 	%f434, %f427, 0f32A57060, %f433;
	mov.b32 	%r90, %f430;
	shl.b32 	%r91, %r90, 23;
	mov.b32 	%f435, %r91;
	ex2.approx.ftz.f32 	%f436, %f434;
	mul.f32 	%f437, %f436, %f435;
	add.f32 	%f438, %f426, %f437;
	sub.f32 	%f439, %f553, %f172;
	fma.rn.f32 	%f440, %f439, 0f3BBB989D, 0f3F000000;
	cvt.sat.f32.f32 	%f441, %f440;
	fma.rm.f32 	%f442, %f441, %f177, %f176;
	add.f32 	%f443, %f442, 0fCB40007F;
	neg.f32 	%f444, %f443;
	fma.rn.f32 	%f445, %f439, 0f3FB8AA3B, %f444;
	fma.rn.f32 	%f446, %f439, 0f32A57060, %f445;
	mov.b32 	%r92, %f442;
	shl.b32 	%r93, %r92, 23;
	mov.b32 	%f447, %r93;
	ex2.approx.ftz.f32 	%f448, %f446;
	mul.f32 	%f449, %f448, %f447;
	add.f32 	%f450, %f438, %f449;
	sub.f32 	%f451, %f555, %f172;
	fma.rn.f32 	%f452, %f451, 0f3BBB989D, 0f3F000000;
	cvt.sat.f32.f32 	%f453, %f452;
	fma.rm.f32 	%f454, %f453, %f177, %f176;
	add.f32 	%f455, %f454, 0fCB40007F;
	neg.f32 	%f456, %f455;
	fma.rn.f32 	%f457, %f451, 0f3FB8AA3B, %f456;
	fma.rn.f32 	%f458, %f451, 0f32A57060, %f457;
	mov.b32 	%r94, %f454;
	shl.b32 	%r95, %r94, 23;
	mov.b32 	%f459, %r95;
	ex2.approx.ftz.f32 	%f460, %f458;
	mul.f32 	%f461, %f460, %f459;
	add.f32 	%f462, %f450, %f461;
	sub.f32 	%f463, %f557, %f172;
	fma.rn.f32 	%f464, %f463, 0f3BBB989D, 0f3F000000;
	cvt.sat.f32.f32 	%f465, %f464;
	fma.rm.f32 	%f466, %f465, %f177, %f176;
	add.f32 	%f467, %f466, 0fCB40007F;
	neg.f32 	%f468, %f467;
	fma.rn.f32 	%f469, %f463, 0f3FB8AA3B, %f468;
	fma.rn.f32 	%f470, %f463, 0f32A57060, %f469;
	mov.b32 	%r96, %f466;
	shl.b32 	%r97, %r96, 23;
	mov.b32 	%f471, %r97;
	ex2.approx.ftz.f32 	%f472, %f470;
	mul.f32 	%f473, %f472, %f471;
	add.f32 	%f474, %f462, %f473;
	sub.f32 	%f475, %f559, %f172;
	fma.rn.f32 	%f476, %f475, 0f3BBB989D, 0f3F000000;
	cvt.sat.f32.f32 	%f477, %f476;
	fma.rm.f32 	%f478, %f477, %f177, %f176;
	add.f32 	%f479, %f478, 0fCB40007F;
	neg.f32 	%f480, %f479;
	fma.rn.f32 	%f481, %f475, 0f3FB8AA3B, %f480;
	fma.rn.f32 	%f482, %f475, 0f32A57060, %f481;
	mov.b32 	%r98, %f478;
	shl.b32 	%r99, %r98, 23;
	mov.b32 	%f483, %r99;
	ex2.approx.ftz.f32 	%f484, %f482;
	mul.f32 	%f485, %f484, %f483;
	add.f32 	%f486, %f474, %f485;
	sub.f32 	%f487, %f561, %f172;
	fma.rn.f32 	%f488, %f487, 0f3BBB989D, 0f3F000000;
	cvt.sat.f32.f32 	%f489, %f488;
	fma.rm.f32 	%f490, %f489, %f177, %f176;
	add.f32 	%f491, %f490, 0fCB40007F;
	neg.f32 	%f492, %f491;
	fma.rn.f32 	%f493, %f487, 0f3FB8AA3B, %f492;
	fma.rn.f32 	%f494, %f487, 0f32A57060, %f493;
	mov.b32 	%r100, %f490;
	shl.b32 	%r101, %r100, 23;
	mov.b32 	%f495, %r101;
	ex2.approx.ftz.f32 	%f496, %f494;
	mul.f32 	%f497, %f496, %f495;
	add.f32 	%f498, %f486, %f497;
	mov.b32 	%r102, %f498;
	shfl.sync.bfly.b32	%r103|%p36, %r102, 16, 31, -1;
	mov.b32 	%f499, %r103;
	add.f32 	%f500, %f498, %f499;
	mov.b32 	%r104, %f500;
	shfl.sync.bfly.b32	%r105|%p37, %r104, 8, 31, -1;
	mov.b32 	%f501, %r105;
	add.f32 	%f502, %f500, %f501;
	mov.b32 	%r106, %f502;
	shfl.sync.bfly.b32	%r107|%p38, %r106, 4, 31, -1;
	mov.b32 	%f503, %r107;
	add.f32 	%f504, %f502, %f503;
	mov.b32 	%r108, %f504;
	shfl.sync.bfly.b32	%r109|%p39, %r108, 2, 31, -1;
	mov.b32 	%f505, %r109;
	add.f32 	%f506, %f504, %f505;
	mov.b32 	%r110, %f506;
	shfl.sync.bfly.b32	%r111|%p40, %r110, 1, 31, -1;
	mov.b32 	%f507, %r111;
	add.f32 	%f508, %f506, %f507;
	div.rn.f32 	%f109, %f185, %f508;
	div.rn.f32 	%f110, %f197, %f508;
	div.rn.f32 	%f111, %f209, %f508;
	div.rn.f32 	%f112, %f221, %f508;
	div.rn.f32 	%f113, %f233, %f508;
	div.rn.f32 	%f114, %f245, %f508;
	div.rn.f32 	%f115, %f257, %f508;
	div.rn.f32 	%f116, %f269, %f508;
	div.rn.f32 	%f117, %f281, %f508;
	div.rn.f32 	%f118, %f293, %f508;
	div.rn.f32 	%f119, %f305, %f508;
	div.rn.f32 	%f120, %f317, %f508;
	div.rn.f32 	%f121, %f329, %f508;
	div.rn.f32 	%f122, %f341, %f508;
	div.rn.f32 	%f123, %f353, %f508;
	div.rn.f32 	%f124, %f365, %f508;
	div.rn.f32 	%f125, %f377, %f508;
	div.rn.f32 	%f126, %f389, %f508;
	div.rn.f32 	%f127, %f401, %f508;
	div.rn.f32 	%f128, %f413, %f508;
	div.rn.f32 	%f129, %f425, %f508;
	div.rn.f32 	%f130, %f437, %f508;
	div.rn.f32 	%f131, %f449, %f508;
	div.rn.f32 	%f132, %f461, %f508;
	div.rn.f32 	%f133, %f473, %f508;
	div.rn.f32 	%f134, %f485, %f508;
	div.rn.f32 	%f135, %f497, %f508;
	mad.lo.s64 	%rd49, %rd59, %rd31, %rd48;
	cvta.to.global.u64 	%rd50, %rd30;
	shl.b64 	%rd51, %rd49, 2;
	add.s64 	%rd26, %rd50, %rd51;
	@%p30 bra 	$L__BB129_60;
	st.global.f32 	[%rd26], %f109;
$L__BB129_60:
	cvt.u64.u32 	%rd52, %r30;
	setp.le.s64 	%p41, %rd33, %rd52;
	@%p41 bra 	$L__BB129_62;
	st.global.f32 	[%rd26+128], %f110;
$L__BB129_62:
	setp.le.s64 	%p42, %rd33, %rd2;
	@%p42 bra 	$L__BB129_64;
	st.global.f32 	[%rd26+256], %f111;
$L__BB129_64:
	setp.le.s64 	%p43, %rd33, %rd3;
	@%p43 bra 	$L__BB129_66;
	st.global.f32 	[%rd26+384], %f112;
$L__BB129_66:
	setp.le.s64 	%p44, %rd33, %rd4;
	@%p44 bra 	$L__BB129_68;
	st.global.f32 	[%rd26+512], %f113;
$L__BB129_68:
	setp.le.s64 	%p45, %rd33, %rd5;
	@%p45 bra 	$L__BB129_70;
	st.global.f32 	[%rd26+640], %f114;
$L__BB129_70:
	setp.le.s64 	%p46, %rd33, %rd6;
	@%p46 bra 	$L__BB129_72;
	st.global.f32 	[%rd26+768], %f115;
$L__BB129_72:
	setp.le.s64 	%p47, %rd33, %rd7;
	@%p47 bra 	$L__BB129_74;
	st.global.f32 	[%rd26+896], %f116;
$L__BB129_74:
	setp.le.s64 	%p48, %rd33, %rd8;
	@%p48 bra 	$L__BB129_76;
	st.global.f32 	[%rd26+1024], %f117;
$L__BB129_76:
	cvt.u64.u32 	%rd53, %r32;
	setp.le.s64 	%p49, %rd33, %rd53;
	@%p49 bra 	$L__BB129_78;
	st.global.f32 	[%rd26+1152], %f118;
$L__BB129_78:
	setp.le.s64 	%p50, %rd33, %rd9;
	@%p50 bra 	$L__BB129_80;
	st.global.f32 	[%rd26+1280], %f119;
$L__BB129_80:
	setp.le.s64 	%p51, %rd33, %rd10;
	@%p51 bra 	$L__BB129_82;
	st.global.f32 	[%rd26+1408], %f120;
$L__BB129_82:
	setp.le.s64 	%p52, %rd33, %rd11;
	@%p52 bra 	$L__BB129_84;
	st.global.f32 	[%rd26+1536], %f121;
$L__BB129_84:
	setp.le.s64 	%p53, %rd33, %rd12;
	@%p53 bra 	$L__BB129_86;
	st.global.f32 	[%rd26+1664], %f122;
$L__BB129_86:
	setp.le.s64 	%p54, %rd33, %rd13;
	@%p54 bra 	$L__BB129_88;
	st.global.f32 	[%rd26+1792], %f123;
$L__BB129_88:
	setp.le.s64 	%p55, %rd33, %rd14;
	@%p55 bra 	$L__BB129_90;
	st.global.f32 	[%rd26+1920], %f124;
$L__BB129_90:
	setp.le.s64 	%p56, %rd33, %rd15;
	@%p56 bra 	$L__BB129_92;
	st.global.f32 	[%rd26+2048], %f125;
$L__BB129_92:
	setp.le.s64 	%p57, %rd33, %rd16;
	@%p57 bra 	$L__BB129_94;
	st.global.f32 	[%rd26+2176], %f126;
$L__BB129_94:
	setp.le.s64 	%p58, %rd33, %rd17;
	@%p58 bra 	$L__BB129_96;
	st.global.f32 	[%rd26+2304], %f127;
$L__BB129_96:
	setp.le.s64 	%p59, %rd33, %rd18;
	@%p59 bra 	$L__BB129_98;
	st.global.f32 	[%rd26+2432], %f128;
$L__BB129_98:
	setp.le.s64 	%p60, %rd33, %rd19;
	@%p60 bra 	$L__BB129_100;
	st.global.f32 	[%rd26+2560], %f129;
$L__BB129_100:
	setp.le.s64 	%p61, %rd33, %rd20;
	@%p61 bra 	$L__BB129_102;
	st.global.f32 	[%rd26+2688], %f130;
$L__BB129_102:
	setp.le.s64 	%p62, %rd33, %rd21;
	@%p62 bra 	$L__BB129_104;
	st.global.f32 	[%rd26+2816], %f131;
$L__BB129_104:
	setp.le.s64 	%p63, %rd33, %rd22;
	@%p63 bra 	$L__BB129_106;
	st.global.f32 	[%rd26+2944], %f132;
$L__BB129_106:
	cvt.u64.u32 	%rd54, %r34;
	setp.le.s64 	%p64, %rd33, %rd54;
	@%p64 bra 	$L__BB129_108;
	st.global.f32 	[%rd26+3072], %f133;
$L__BB129_108:
	cvt.u64.u32 	%rd55, %r36;
	setp.le.s64 	%p65, %rd33, %rd55;
	@%p65 bra 	$L__BB129_110;
	st.global.f32 	[%rd26+3200], %f134;
$L__BB129_110:
	setp.le.s64 	%p66, %rd33, %rd23;
	@%p66 bra 	$L__BB129_112;
	st.global.f32 	[%rd26+3328], %f135;
$L__BB129_112:
	ld.param.u64 	%rd58, [_Z15SoftmaxWarpImplI10DirectLoadIffE11DirectStoreIffEfLi1ELi27ELi32ELi1ELb1EL9Algorithm0EEvT_T0_ll_param_2];
	mov.u32 	%r121, %ntid.y;
	mul.lo.s32 	%r122, %r120, %r121;
	cvt.s64.s32 	%rd56, %r122;
	add.s64 	%rd59, %rd59, %rd56;
	setp.lt.s64 	%p67, %rd59, %rd58;
	@%p67 bra 	$L__BB129_4;
$L__BB129_113:
	ret;

}
	// .globl	_Z15SoftmaxWarpImplI10DirectLoadIffE11DirectStoreIffEfLi1ELi28ELi32ELi1ELb0EL9Algorithm0EEvT_T0_ll
.visible .entry _Z15SoftmaxWarpImplI10DirectLoadIffE11DirectStoreIffEfLi1ELi28ELi32ELi1ELb0EL9Algorithm0EEvT_T0_ll(
	.param .align 8 .b8 _Z15SoftmaxWarpImplI10DirectLoadIffE11DirectStoreIffEfLi1ELi28ELi32ELi1ELb0EL9Algorithm0EEvT_T0_ll_param_0[16],
	.param .align 8 .b8 _Z15SoftmaxWarpImplI10DirectLoadIffE11DirectStoreIffEfLi1ELi28ELi32ELi1ELb0EL9Algorithm0EEvT_T0_ll_param_1[16],
	.param .u64 _Z15SoftmaxWarpImplI10DirectLoadIffE11DirectStoreIffEfLi1ELi28ELi32ELi1ELb0EL9Algorithm0EEvT_T0_ll_param_2,
	.param .u64 _Z15SoftmaxWarpImplI10DirectLoadIffE11DirectStoreIffEfLi1ELi28ELi32ELi1ELb0EL9Algorithm0EEvT_T0_ll_param_3
)
{
	.reg .pred 	%p<14>;
	.reg .b32 	%r<84>;
	.reg .b32 	%f<443>;
	.reg .b64 	%rd<27>;

	ld.param.u64 	%rd8, [_Z15SoftmaxWarpImplI10DirectLoadIffE11DirectStoreIffEfLi1ELi28ELi32ELi1ELb0EL9Algorithm0EEvT_T0_ll_param_1+8];
	ld.param.u64 	%rd7, [_Z15SoftmaxWarpImplI10DirectLoadIffE11DirectStoreIffEfLi1ELi28ELi32ELi1ELb0EL9Algorithm0EEvT_T0_ll_param_1];
	ld.param.u64 	%rd6, [_Z15SoftmaxWarpImplI10DirectLoadIffE11DirectStoreIffEfLi1ELi28ELi32ELi1ELb0EL9Algorithm0EEvT_T0_ll_param_0+8];
	ld.param.u64 	%rd5, [_Z15SoftmaxWarpImplI10DirectLoadIffE11DirectStoreIffEfLi1ELi28ELi32ELi1ELb0EL9Algorithm0EEvT_T0_ll_param_0];
	ld.param.u64 	%rd9, [_Z15SoftmaxWarpImplI10DirectLoadIffE11DirectStoreIffEfLi1ELi28ELi32ELi1ELb0EL9Algorithm0EEvT_T0_ll_param_2];
	ld.param.u64 	%rd10, [_Z15SoftmaxWarpImplI10DirectLoadIffE11DirectStoreIffEfLi1ELi28ELi32ELi1ELb0EL9Algorithm0EEvT_T0_ll_param_3];
	setp.lt.s64 	%p1, %rd10, 897;
	@%p1 bra 	$L__BB130_2;
	mov.u64 	%rd11, $str;
	cvta.global.u64 	%rd12, %rd11;
	mov.u64 	%rd13, $str$1;
	cvta.global.u64 	%rd14, %rd13;
	mov.u64 	%rd15, __unnamed_131;
	cvta.global.u64 	%rd16, %rd15;
	{ // callseq 130, 0
	.param .b64 param0;
	st.param.b64 	[param0], %rd12;
	.param .b64 param1;
	st.param.b64 	[param1], %rd14;
	.param .b32 param2;
	st.param.b32 	[param2], 358;
	.param .b64 param3;
	st.param.b64 	[param3], %rd16;
	.param .b64 param4;
	st.param.b64 	[param4], 1;
	call.uni 
	__assertfail, 
	(
	param0, 
	param1, 
	param2, 
	param3, 
	param4
	);
	} // callseq 130
$L__BB130_2:
	mov.u32 	%r2, %nctaid.x;
	mov.u32 	%r3, %ntid.y;
	mul.lo.s32 	%r1, %r2, %r3;
	mov.u32 	%r4, %ctaid.x;
	mov.u32 	%r5, %tid.y;
	mad.lo.s32 	%r6, %r4, %r3, %r5;
	cvt.s64.s32 	%rd26, %r6;
	setp.le.s64 	%p2, %rd9, %rd26;
	@%p2 bra 	$L__BB130_5;
	cvt.s64.s32 	%rd2, %r1;
	mov.u32 	%r7, %tid.x;
	cvt.u64.u32 	%rd17, %r7;
$L__BB130_4:
	mad.lo.s64 	%rd18, %rd26, %rd6, %rd17;
	cvta.to.global.u64 	%rd19, %rd5;
	shl.b64 	%rd20, %rd18, 2;
	add.s64 	%rd21, %rd19, %rd20;
	ld.global.f32 	%f1, [%rd21];
	max.f32 	%f2, %f1, 0fFF800000;
	ld.global.f32 	%f3, [%rd21+128];
	max.f32 	%f4, %f2, %f3;
	ld.global.f32 	%f5, [%rd21+256];
	max.f32 	%f6, %f4, %f5;
	ld.global.f32 	%f7, [%rd21+384];
	max.f32 	%f8, %f6, %f7;
	ld.global.f32 	%f9, [%rd21+512];
	max.f32 	%f10, %f8, %f9;
	ld.global.f32 	%f11, [%rd21+640];
	max.f32 	%f12, %f10, %f11;
	ld.global.f32 	%f13, [%rd21+768];
	max.f32 	%f14, %f12, %f13;
	ld.global.f32 	%f15, [%rd21+896];
	max.f32 	%f16, %f14, %f15;
	ld.global.f32 	%f17, [%rd21+1024];
	max.f32 	%f18, %f16, %f17;
	ld.global.f32 	%f19, [%rd21+1152];
	max.f32 	%f20, %f18, %f19;
	ld.global.f32 	%f21, [%rd21+1280];
	max.f32 	%f22, %f20, %f21;
	ld.global.f32 	%f23, [%rd21+1408];
	max.f32 	%f24, %f22, %f23;
	ld.global.f32 	%f25, [%rd21+1536];
	max.f32 	%f26, %f24, %f25;
	ld.global.f32 	%f27, [%rd21+1664];
	max.f32 	%f28, %f26, %f27;
	ld.global.f32 	%f29, [%rd21+1792];
	max.f32 	%f30, %f28, %f29;
	ld.global.f32 	%f31, [%rd21+1920];
	max.f32 	%f32, %f30, %f31;
	ld.global.f32 	%f33, [%rd21+2048];
	max.f32 	%f34, %f32, %f33;
	ld.global.f32 	%f35, [%rd21+2176];
	max.f32 	%f36, %f34, %f35;
	ld.global.f32 	%f37, [%rd21+2304];
	max.f32 	%f38, %f36, %f37;
	ld.global.f32 	%f39, [%rd21+2432];
	max.f32 	%f40, %f38, %f39;
	ld.global.f32 	%f41, [%rd21+2560];
	max.f32 	%f42, %f40, %f41;
	ld.global.f32 	%f43, [%rd21+2688];
	max.f32 	%f44, %f42, %f43;
	ld.global.f32 	%f45, [%rd21+2816];
	max.f32 	%f46, %f44, %f45;
	ld.global.f32 	%f47, [%rd21+2944];
	max.f32 	%f48, %f46, %f47;
	ld.global.f32 	%f49, [%rd21+3072];
	max.f32 	%f50, %f48, %f49;
	ld.global.f32 	%f51, [%rd21+3200];
	max.f32 	%f52, %f50, %f51;
	ld.global.f32 	%f53, [%rd21+3328];
	max.f32 	%f54, %f52, %f53;
	ld.global.f32 	%f55, [%rd21+3456];
	max.f32 	%f56, %f54, %f55;
	mov.b32 	%r8, %f56;
	shfl.sync.bfly.b32	%r9|%p3, %r8, 16, 31, -1;
	mov.b32 	%f57, %r9;
	max.f32 	%f58, %f56, %f57;
	mov.b32 	%r10, %f58;
	shfl.sync.bfly.b32	%r11|%p4, %r10, 8, 31, -1;
	mov.b32 	%f59, %r11;
	max.f32 	%f60, %f58, %f59;
	mov.b32 	%r12, %f60;
	shfl.sync.bfly.b32	%r13|%p5, %r12, 4, 31, -1;
	mov.b32 	%f61, %r13;
	max.f32 	%f62, %f60, %f61;
	mov.b32 	%r14, %f62;
	shfl.sync.bfly.b32	%r15|%p6, %r14, 2, 31, -1;
	mov.b32 	%f63, %r15;
	max.f32 	%f64, %f62, %f63;
	mov.b32 	%r16, %f64;
	shfl.sync.bfly.b32	%r17|%p7, %r16, 1, 31, -1;
	mov.b32 	%f65, %r17;
	max.f32 	%f66, %f64, %f65;
	sub.f32 	%f67, %f1, %f66;
	fma.rn.f32 	%f68, %f67, 0f3BBB989D, 0f3F000000;
	cvt.sat.f32.f32 	%f69, %f68;
	mov.f32 	%f70, 0f4B400001;
	mov.f32 	%f71, 0f437C0000;
	fma.rm.f32 	%f72, %f69, %f71, %f70;
	add.f32 	%f73, %f72, 0fCB40007F;
	neg.f32 	%f74, %f73;
	fma.rn.f32 	%f75, %f67, 0f3FB8AA3B, %f74;
	fma.rn.f32 	%f76, %f67, 0f32A57060, %f75;
	mov.b32 	%r18, %f72;
	shl.b32 	%r19, %r18, 23;
	mov.b32 	%f77, %r19;
	ex2.approx.ftz.f32 	%f78, %f76;
	mul.f32 	%f79, %f78, %f77;
	add.f32 	%f80, %f79, 0f00000000;
	sub.f32 	%f81, %f3, %f66;
	fma.rn.f32 	%f82, %f81, 0f3BBB989D, 0f3F000000;
	cvt.sat.f32.f32 	%f83, %f82;
	fma.rm.f32 	%f84, %f83, %f71, %f70;
	add.f32 	%f85, %f84, 0fCB40007F;
	neg.f32 	%f86, %f85;
	fma.rn.f32 	%f87, %f81, 0f3FB8AA3B, %f86;
	fma.rn.f32 	%f88, %f81, 0f32A57060, %f87;
	mov.b32 	%r20, %f84;
	shl.b32 	%r21, %r20, 23;
	mov.b32 	%f89, %r21;
	ex2.approx.ftz.f32 	%f90, %f88;
	mul.f32 	%f91, %f90, %f89;
	add.f32 	%f92, %f80, %f91;
	sub.f32 	%f93, %f5, %f66;
	fma.rn.f32 	%f94, %f93, 0f3BBB989D, 0f3F000000;
	cvt.sat.f32.f32 	%f95, %f94;
	fma.rm.f32 	%f96, %f95, %f71, %f70;
	add.f32 	%f97, %f96, 0fCB40007F;
	neg.f32 	%f98, %f97;
	fma.rn.f32 	%f99, %f93, 0f3FB8AA3B, %f98;
	fma.rn.f32 	%f100, %f93, 0f32A57060, %f99;
	mov.b32 	%r22, %f96;
	shl.b32 	%r23, %r22, 23;
	mov.b32 	%f101, %r23;
	ex2.approx.ftz.f32 	%f102, %f100;
	mul.f32 	%f103, %f102, %f101;
	add.f32 	%f104, %f92, %f103;
	sub.f32 	%f105, %f7, %f66;
	fma.rn.f32 	%f106, %f105, 0f3BBB989D, 0f3F000000;
	cvt.sat.f32.f32 	%f107, %f106;
	fma.rm.f32 	%f108, %f107, %f71, %f70;
	add.f32 	%f109, %f108, 0fCB40007F;
	neg.f32 	%f110, %f109;
	fma.rn.f32 	%f111, %f105, 0f3FB8AA3B, %f110;
	fma.rn.f32 	%f112, %f105, 0f32A57060, %f111;
	mov.b32 	%r24, %f108;
	shl.b32 	%r25, %r24, 23;
	mov.b32 	%f113, %r25;
	ex2.approx.ftz.f32 	%f114, %f112;
	mul.f32 	%f115, %f114, %f113;
	add.f32 	%f116, %f104, %f115;
	sub.f32 	%f117, %f9, %f66;
	fma.rn.f32 	%f118, %f117, 0f3BBB989D, 0f3F000000;
	cvt.sat.f32.f32 	%f119, %f118;
	fma.rm.f32 	%f120, %f119, %f71, %f70;
	add.f32 	%f121, %f120, 0fCB40007F;
	neg.f32 	%f122, %f121;
	fma.rn.f32 	%f123, %f117, 0f3FB8AA3B, %f122;
	fma.rn.f32 	%f124, %f117, 0f32A57060, %f123;
	mov.b32 	%r26, %f120;
	shl.b32 	%r27, %r26, 23;
	mov.b32 	%f125, %r27;
	ex2.approx.ftz.f32 	%f126, %f124;
	mul.f32 	%f127, %f126, %f125;
	add.f32 	%f128, %f116, %f127;
	sub.f32 	%f129, %f11, %f66;
	fma.rn.f32 	%f130, %f129, 0f3BBB989D, 0f3F000000;
	cvt.sat.f32.f32 	%f131, %f130;
	fma.rm.f32 	%f132, %f131, %f71, %f70;
	add.f32 	%f133, %f132, 0fCB40007F;
	neg.f32 	%f134, %f133;
	fma.rn.f32 	%f135, %f129, 0f3FB8AA3B, %f134;
	fma.rn.f32 	%f136, %f129, 0f32A57060, %f135;
	mov.b32 	%r28, %f132;
	shl.b32 	%r29, %r28, 23;
	mov.b32 	%f137, %r29;
	ex2.approx.ftz.f32 	%f138, %f136;
	mul.f32 	%f139, %f138, %f137;
	add.f32 	%f140, %f128, %f139;
	sub.f32 	%f141, %f13, %f66;
	fma.rn.f32 	%f142, %f141, 0f3BBB989D, 0f3F000000;
	cvt.sat.f32.f32 	%f143, %f142;
	fma.rm.f32 	%f144, %f143, %f71, %f70;
	add.f32 	%f145, %f144, 0fCB40007F;
	neg.f32 	%f146, %f145;
	fma.rn.f32 	%f147, %f141, 0f3FB8AA3B, %f146;
	fma.rn.f32 	%f148, %f141, 0f32A57060, %f147;
	mov.b32 	%r30, %f144;
	shl.b32 	%r31, %r30, 23;
	mov.b32 	%f149, %r31;
	ex2.approx.ftz.f32 	%f150, %f148;
	mul.f32 	%f151, %f150, %f149;
	add.f32 	%f152, %f140, %f151;
	sub.f32 	%f153, %f15, %f66;
	fma.rn.f32 	%f154, %f153, 0f3BBB989D, 0f3F000000;
	cvt.sat.f32.f32 	%f155, %f154;
	fma.rm.f32 	%f156, %f155, %f71, %f70;
	add.f32 	%f157, %f156, 0fCB40007F;
	neg.f32 	%f158, %f157;
	fma.rn.f32 	%f159, %f153, 0f3FB8AA3B, %f158;
	fma.rn.f32 	%f160, %f153, 0f32A57060, %f159;
	mov.b32 	%r32, %f156;
	shl.b32 	%r33, %r32, 23;
	mov.b32 	%f161, %r33;
	ex2.approx.ftz.f32 	%f162, %f160;
	mul.f32 	%f163, %f162, %f161;
	add.f32 	%f164, %f152, %f163;
	sub.f32 	%f165, %f17, %f66;
	fma.rn.f32 	%f166, %f165, 0f3BBB989D, 0f3F000000;
	cvt.sat.f32.f32 	%f167, %f166;
	fma.rm.f32 	%f168, %f167, %f71, %f70;
	add.f32 	%f169, %f168, 0fCB40007F;
	neg.f32 	%f170, %f169;
	fma.rn.f32 	%f171, %f165, 0f3FB8AA3B, %f170;
	fma.rn.f32 	%f172, %f165, 0f32A57060, %f171;
	mov.b32 	%r34, %f168;
	shl.b32 	%r35, %r34, 23;
	mov.b32 	%f173, %r35;
	ex2.approx.ftz.f32 	%f174, %f172;
	mul.f32 	%f175, %f174, %f173;
	add.f32 	%f176, %f164, %f175;
	sub.f32 	%f177, %f19, %f66;
	fma.rn.f32 	%f178, %f177, 0f3BBB989D, 0f3F000000;
	cvt.sat.f32.f32 	%f179, %f178;
	fma.rm.f32 	%f180, %f179, %f71, %f70;
	add.f32 	%f181, %f180, 0fCB40007F;
	neg.f32 	%f182, %f181;
	fma.rn.f32 	%f183, %f177, 0f3FB8AA3B, %f182;
	fma.rn.f32 	%f184, %f177, 0f32A57060, %f183;
	mov.b32 	%r36, %f180;
	shl.b32 	%r37, %r36, 23;
	mov.b32 	%f185, %r37;
	ex2.approx.ftz.f32 	%f186, %f184;
	mul.f32 	%f187, %f186, %f185;
	add.f32 	%f188, %f176, %f187;
	sub.f32 	%f189, %f21, %f66;
	fma.rn.f32 	%f190, %f189, 0f3BBB989D, 0f3F000000;
	cvt.sat.f32.f32 	%f191, %f190;
	fma.rm.f32 	%f192, %f191, %f71, %f70;
	add.f32 	%f193, %f192, 0fCB40007F;
	neg.f32 	%f194, %f193;
	fma.rn.f32 	%f195, %f189, 0f3FB8AA3B, %f194;
	fma.rn.f32 	%f196, %f189, 0f32A57060, %f195;
	mov.b32 	%r38, %f192;
	shl.b32 	%r39, %r38, 23;
	mov.b32 	%f197, %r39;
	ex2.approx.ftz.f32 	%f198, %f196;
	mul.f32 	%f199, %f198, %f197;
	add.f32 	%f200, %f188, %f199;
	sub.f32 	%f201, %f23, %f66;
	fma.rn.f32 	%f202, %f201, 0f3BBB989D, 0f3F000000;
	cvt.sat.f32.f32 	%f203, %f202;
	fma.rm.f32 	%f204, %f203, %f71, %f70;
	add.f32 	%f205, %f204, 0fCB40007F;
	neg.f32 	%f206, %f205;
	fma.rn.f32 	%f207, %f201, 0f3FB8AA3B, %f206;
	fma.rn.f32 	%f208, %f201, 0f32A57060, %f207;
	mov.b32 	%r40, %f204;
	shl.b32 	%r41, %r40, 23;
	mov.b32 	%f209, %r41;
	ex2.approx.ftz.f32 	%f210, %f208;
	mul.f32 	%f211, %f210, %f209;
	add.f32 	%f212, %f200, %f211;
	sub.f32 	%f213, %f25, %f66;
	fma.rn.f32 	%f214, %f213, 0f3BBB989D, 0f3F000000;
	cvt.sat.f32.f32 	%f215, %f214;
	fma.rm.f32 	%f216, %f215, %f71, %f70;
	add.f32 	%f217, %f216, 0fCB40007F;
	neg.f32 	%f218, %f217;
	fma.rn.f32 	%f219, %f213, 0f3FB8AA3B, %f218;
	fma.rn.f32 	%f220, %f213, 0f32A57060, %f219;
	mov.b32 	%r42, %f216;
	shl.b32 	%r43, %r42, 23;
	mov.b32 	%f221, %r43;
	ex2.approx.ftz.f32 	%f222, %f220;
	mul.f32 	%f223, %f222, %f221;
	add.f32 	%f224, %f212, %f223;
	sub.f32 	%f225, %f27, %f66;
	fma.rn.f32 	%f226, %f225, 0f3BBB989D, 0f3F000000;
	cvt.sat.f32.f32 	%f227, %f226;
	fma.rm.f32 	%f228, %f227, %f71, %f70;
	add.f32 	%f229, %f228, 0fCB40007F;
	neg.f32 	%f230, %f229;
	fma.rn.f32 	%f231, %f225, 0f3FB8AA3B, %f230;
	fma.rn.f32 	%f232, %f225, 0f32A57060, %f231;
	mov.b32 	%r44, %f228;
	shl.b32 	%r45, %r44, 23;
	mov.b32 	%f233, %r45;
	ex2.approx.ftz.f32 	%f234, %f232;
	mul.f32 	%f235, %f234, %f233;
	add.f32 	%f236, %f224, %f235;
	sub.f32 	%f237, %f29, %f66;
	fma.rn.f32 	%f238, %f237, 0f3BBB989D, 0f3F000000;
	cvt.sat.f32.f32 	%f239, %f238;
	fma.rm.f32 	%f240, %f239, %f71, %f70;
	add.f32 	%f241, %f240, 0fCB40007F;
	neg.f32 	%f242, %f241;
	fma.rn.f32 	%f243, %f237, 0f3FB8AA3B, %f242;
	fma.rn.f32 	%f244, %f237, 0f32A57060, %f243;
	mov.b32 	%r46, %f240;
	shl.b32 	%r47, %r46, 23;
	mov.b32 	%f245, %r47;
	ex2.approx.ftz.f32 	%f246, %f244;
	mul.f32 	%f247, %f246, %f245;
	add.f32 	%f248, %f236, %f247;
	sub.f32 	%f249, %f31, %f66;
	fma.rn.f32 	%f250, %f249, 0f3BBB989D, 0f3F000000;
	cvt.sat.f32.f32 	%f251, %f250;
	fma.rm.f32 	%f252, %f251, %f71, %f70;
	add.f32 	%f253, %f252, 0fCB40007F;
	neg.f32 	%f254, %f253;
	fma.rn.f32 	%f255, %f249, 0f3FB8AA3B, %f254;
	fma.rn.f32 	%f256, %f249, 0f32A57060, %f255;
	mov.b32 	%r48, %f252;
	shl.b32 	%r49, %r48, 23;
	mov.b32 	%f257, %r49;
	ex2.approx.ftz.f32 	%f258, %f256;
	mul.f32 	%f259, %f258, %f257;
	add.f32 	%f260, %f248, %f259;
	sub.f32 	%f261, %f33, %f66;
	fma.rn.f32 	%f262, %f261, 0f3BBB989D, 0f3F000000;
	cvt.sat.f32.f32 	%f263, %f262;
	fma.rm.f32 	%f264, %f263, %f71, %f70;
	add.f32 	%f265, %f264, 0fCB40007F;
	neg.f32 	%f266, %f265;
	fma.rn.f32 	%f267, %f261, 0f3FB8AA3B, %f266;
	fma.rn.f32 	%f268, %f261, 0f32A57060, %f267;
	mov.b32 	%r50, %f264;
	shl.b32 	%r51, %r50, 23;
	mov.b32 	%f269, %r51;
	ex2.approx.ftz.f32 	%f270, %f268;
	mul.f32 	%f271, %f270, %f269;
	add.f32 	%f272, %f260, %f271;
	sub.f32 	%f273, %f35, %f66;
	fma.rn.f32 	%f274, %f273, 0f3BBB989D, 0f3F000000;
	cvt.sat.f32.f32 	%f275, %f274;
	fma.rm.f32 	%f276, %f275, %f71, %f70;
	add.f32 	%f277, %f276, 0fCB40007F;
	neg.f32 	%f278, %f277;
	fma.rn.f32 	%f279, %f273, 0f3FB8AA3B, %f278;
	fma.rn.f32 	%f280, %f273, 0f32A57060, %f279;
	mov.b32 	%r52, %f276;
	shl.b32 	%r53, %r52, 23;
	mov.b32 	%f281, %r53;
	ex2.approx.ftz.f32 	%f282, %f280;
	mul.f32 	%f283, %f282, %f281;
	add.f32 	%f284, %f272, %f283;
	sub.f32 	%f285, %f37, %f66;
	fma.rn.f32 	%f286, %f285, 0f3BBB989D, 0f3F000000;
	cvt.sat.f32.f32 	%f287, %f286;
	fma.rm.f32 	%f288, %f287, %f71, %f70;
	add.f32 	%f289, %f288, 0fCB40007F;
	neg.f32 	%f290, %f289;
	fma.rn.f32 	%f291, %f285, 0f3FB8AA3B, %f290;
	fma.rn.f32 	%f292, %f285, 0f32A57060, %f291;
	mov.b32 	%r54, %f288;
	shl.b32 	%r55, %r54, 23;
	mov.b32 	%f293, %r55;
	ex2.approx.ftz.f32 	%f294, %f292;
	mul.f32 	%f295, %f294, %f293;
	add.f32 	%f296, %f284, %f295;
	sub.f32 	%f297, %f39, %f66;
	fma.rn.f32 	%f298, %f297, 0f3BBB989D, 0f3F000000;
	cvt.sat.f32.f32 	%f299, %f298;
	fma.rm.f32 	%f300, %f299, %f71, %f70;
	add.f32 	%f301, %f300, 0fCB40007F;
	neg.f32 	%f302, %f301;
	fma.rn.f32 	%f303, %f297, 0f3FB8AA3B, %f302;
	fma.rn.f32 	%f304, %f297, 0f32A57060, %f303;
	mov.b32 	%r56, %f300;
	shl.b32 	%r57, %r56, 23;
	mov.b32 	%f305, %r57;
	ex2.approx.ftz.f32 	%f306, %f304;
	mul.f32 	%f307, %f306, %f305;
	add.f32 	%f308, %f296, %f307;
	sub.f32 	%f309, %f41, %f66;
	fma.rn.f32 	%f310, %f309, 0f3BBB989D, 0f3F000000;
	cvt.sat.f32.f32 	%f311, %f310;
	fma.rm.f32 	%f312, %f311, %f71, %f70;
	add.f32 	%f313, %f312, 0fCB40007F;
	neg.f32 	%f314, %f313;
	fma.rn.f32 	%f315, %f309, 0f3FB8AA3B, %f314;
	fma.rn.f32 	%f316, %f309, 0f32A57060, %f315;
	mov.b32 	%r58, %f312;
	shl.b32 	%r59, %r58, 23;
	mov.b32 	%f317, %r59;
	ex2.approx.ftz.f32 	%f318, %f316;
	mul.f32 	%f319, %f318, %f317;
	add.f32 	%f320, %f308, %f319;
	sub.f32 	%f321, %f43, %f66;
	fma.rn.f32 	%f322, %f321, 0f3BBB989D, 0f3F000000;
	cvt.sat.f32.f32 	%f323, %f322;
	fma.rm.f32 	%f324, %f323, %f71, %f70;
	add.f32 	%f325, %f324, 0fCB40007F;
	neg.f32 	%f326, %f325;
	fma.rn.f32 	%f327, %f321, 0f3FB8AA3B, %f326;
	fma.rn.f32 	%f328, %f321, 0f32A57060, %f327;
	mov.b32 	%r60, %f324;
	shl.b32 	%r61, %r60, 23;
	mov.b32 	%f329, %r61;
	ex2.approx.ftz.f32 	%f330, %f328;
	mul.f32 	%f331, %f330, %f329;
	add.f32 	%f332, %f320, %f331;
	sub.f32 	%f333, %f45, %f66;
	fma.rn.f32 	%f334, %f333, 0f3BBB989D, 0f3F000000;
	cvt.sat.f32.f32 	%f335, %f334;
	fma.rm.f32 	%f336, %f335, %f71, %f70;
	add.f32 	%f337, %f336, 0fCB40007F;
	neg.f32 	%f338, %f337;
	fma.rn.f32 	%f339, %f333, 0f3FB8AA3B, %f338;
	fma.rn.f32 	%f340, %f333, 0f32A57060, %f339;
	mov.b32 	%r62, %f336;
	shl.b32 	%r63, %r62, 23;
	mov.b32 	%f341, %r63;
	ex2.approx.ftz.f32 	%f342, %f340;
	mul.f32 	%f343, %f342, %f341;
	add.f32 	%f344, %f332, %f343;
	sub.f32 	%f345, %f47, %f66;
	fma.rn.f32 	%f346, %f345, 0f3BBB989D, 0f3F000000;
	cvt.sat.f32.f32 	%f347, %f346;
	fma.rm.f32 	%f348, %f347, %f71, %f70;
	add.f32 	%f349, %f348, 0fCB40007F;
	neg.f32 	%f350, %f349;
	fma.rn.f32 	%f351, %f345, 0f3FB8AA3B, %f350;
	fma.rn.f32 	%f352, %f345, 0f32A57060, %f351;
	mov.b32 	%r64, %f348;
	shl.b32 	%r65, %r64, 23;
	mov.b32 	%f353, %r65;
	ex2.approx.ftz.f32 	%f354, %f352;
	mul.f32 	%f355, %f354, %f353;
	add.f32 	%f356, %f344, %f355;
	sub.f32 	%f357, %f49, %f66;
	fma.rn.f32 	%f358, %f357, 0f3BBB989D, 0f3F000000;
	cvt.sat.f32.f32 	%f359, %f358;
	fma.rm.f32 	%f360, %f359, %f71, %f70;
	add.f32 	%f361, %f360, 0fCB40007F;
	neg.f32 	%f362, %f361;
	fma.rn.f32 	%f363, %f357, 0f3FB8AA3B, %f362;
	fma.rn.f32 	%f364, %f357, 0f32A57060, %f363;
	mov.b32 	%r66, %f360;
	shl.b32 	%r67, %r66, 23;
	mov.b32 	%f365, %r67;
	ex2.approx.ftz.f32 	%f366, %f364;
	mul.f32 	%f367, %f366, %f365;
	add.f32 	%f368, %f356, %f367;
	sub.f32 	%f369, %f51, %f66;
	fma.rn.f32 	%f370, %f369, 0f3BBB989D, 0f3F000000;
	cvt.sat.f32.f32 	%f371, %f370;
	fma.rm.f32 	%f372, %f371, %f71, %f70;
	add.f32 	%f373, %f372, 0fCB40007F;
	neg.f32 	%f374, %f373;
	fma.rn.f32 	%f375, %f369, 0f3FB8AA3B, %f374;
	fma.rn.f32 	%f376, %f369, 0f32A57060, %f375;
	mov.b32 	%r68, %f372;
	shl.b32 	%r69, %r68, 23;
	mov.b32 	%f377, %r69;
	ex2.approx.ftz.f32 	%f378, %f376;
	mul.f32 	%f379, %f378, %f377;
	add.f32 	%f380, %f368, %f379;
	sub.f32 	%f381, %f53, %f66;
	fma.rn.f32 	%f382, %f381, 0f3BBB989D, 0f3F000000;
	cvt.sat.f32.f32 	%f383, %f382;
	fma.rm.f32 	%f384, %f383, %f71, %f70;
	add.f32 	%f385, %f384, 0fCB40007F;
	neg.f32 	%f386, %f385;
	fma.rn.f32 	%f387, %f381, 0f3FB8AA3B, %f386;
	fma.rn.f32 	%f388, %f381, 0f32A57060, %f387;
	mov.b32 	%r70, %f384;
	shl.b32 	%r71, %r70, 23;
	mov.b32 	%f389, %r71;
	ex2.approx.ftz.f32 	%f390, %f388;
	mul.f32 	%f391, %f390, %f389;
	add.f32 	%f392, %f380, %f391;
	sub.f32 	%f393, %f55, %f66;
	fma.rn.f32 	%f394, %f393, 0f3BBB989D, 0f3F000000;
	cvt.sat.f32.f32 	%f395, %f394;
	fma.rm.f32 	%f396, %f395, %f71, %f70;
	add.f32 	%f397, %f396, 0fCB40007F;
	neg.f32 	%f398, %f397;
	fma.rn.f32 	%f399, %f393, 0f3FB8AA3B, %f398;
	fma.rn.f32 	%f400, %f393, 0f32A57060, %f399;
	mov.b32 	%r72, %f396;
	shl.b32 	%r73, %r72, 23;
	mov.b32 	%f401, %r73;
	ex2.approx.ftz.f32 	%f402, %f400;
	mul.f32 	%f403, %f402, %f401;
	add.f32 	%f404, %f392, %f403;
	mov.b32 	%r74, %f404;
	shfl.sync.bfly.b32	%r75|%p8, %r74, 16, 31, -1;
	mov.b32 	%f405, %r75;
	add.f32 	%f406, %f404, %f405;
	mov.b32 	%r76, %f406;
	shfl.sync.bfly.b32	%r77|%p9, %r76, 8, 31, -1;
	mov.b32 	%f407, %r77;
	add.f32 	%f408, %f406, %f407;
	mov.b32 	%r78, %f408;
	shfl.sync.bfly.b32	%r79|%p10, %r78, 4, 31, -1;
	mov.b32 	%f409, %r79;
	add.f32 	%f410, %f408, %f409;
	mov.b32 	%r80, %f410;
	shfl.sync.bfly.b32	%r81|%p11, %r80, 2, 31, -1;
	mov.b32 	%f411, %r81;
	add.f32 	%f412, %f410, %f411;
	mov.b32 	%r82, %f412;
	shfl.sync.bfly.b32	%r83|%p12, %r82, 1, 31, -1;
	mov.b32 	%f413, %r83;
	add.f32 	%f414, %f412, %f413;
	div.rn.f32 	%f415, %f79, %f414;
	div.rn.f32 	%f416, %f91, %f414;
	div.rn.f32 	%f417, %f103, %f414;
	div.rn.f32 	%f418, %f115, %f414;
	div.rn.f32 	%f419, %f127, %f414;
	div.rn.f32 	%f420, %f139, %f414;
	div.rn.f32 	%f421, %f151, %f414;
	div.rn.f32 	%f422, %f163, %f414;
	div.rn.f32 	%f423, %f175, %f414;
	div.rn.f32 	%f424, %f187, %f414;
	div.rn.f32 	%f425, %f199, %f414;
	div.rn.f32 	%f426, %f211, %f414;
	div.rn.f32 	%f427, %f223, %f414;
	div.rn.f32 	%f428, %f235, %f414;
	div.rn.f32 	%f429, %f247, %f414;
	div.rn.f32 	%f430, %f259, %f414;
	div.rn.f32 	%f431, %f271, %f414;
	div.rn.f32 	%f432, %f283, %f414;
	div.rn.f32 	%f433, %f295, %f414;
	div.rn.f32 	%f434, %f307, %f414;
	div.rn.f32 	%f435, %f319, %f414;
	div.rn.f32 	%f436, %f331, %f414;
	div.rn.f32 	%f437, %f343, %f414;
	div.rn.f32 	%f438, %f355, %f414;
	div.rn.f32 	%f439, %f367, %f414;
	div.rn.f32 	%f440, %f379, %f414;
	div.rn.f32 	%f441, %f391, %f414;
	div.rn.f32 	%f442, %f403, %f414;
	mad.lo.s64 	%rd22, %rd26, %rd8, %rd17;
	cvta.to.global.u64 	%rd23, %rd7;
	shl.b64 	%rd24, %rd22, 2;
	add.s64 	%rd25, %rd23, %rd24;
	st.global.f32 	[%rd25], %f415;
	st.global.f32 	[%rd25+128], %f416;
	st.global.f32 	[%rd25+256], %f417;
	st.global.f32 	[%rd25+384], %f418;
	st.global.f32 	[%rd25+512], %f419;
	st.global.f32 	[%rd25+640], %f420;
	st.global.f32 	[%rd25+768], %f421;
	st.global.f32 	[%rd25+896], %f422;
	st.global.f32 	[%rd25+1024], %f423;
	st.global.f32 	[%rd25+1152], %f424;
	st.global.f32 	[%rd25+1280], %f425;
	st.global.f32 	[%rd25+1408], %f426;
	st.global.f32 	[%rd25+1536], %f427;
	st.global.f32 	[%rd25+1664], %f428;
	st.global.f32 	[%rd25+1792], %f429;
	st.global.f32 	[%rd25+1920], %f430;
	st.global.f32 	[%rd25+2048], %f431;
	st.global.f32 	[%rd25+2176], %f432;
	st.global.f32 	[%rd25+2304], %f433;
	st.global.f32 	[%rd25+2432], %f434;
	st.global.f32 	[%rd25+2560], %f435;
	st.global.f32 	[%rd25+2688], %f436;
	st.global.f32 	[%rd25+2816], %f437;
	st.global.f32 	[%rd25+2944], %f438;
	st.global.f32 	[%rd25+3072], %f439;
	st.global.f32 	[%rd25+3200], %f440;
	st.global.f32 	[%rd25+3328], %f441;
	st.global.f32 	[%rd25+3456], %f442;
	add.s64 	%rd26, %rd26, %rd2;
	setp.lt.s64 	%p13, %rd26, %rd9;
	@%p13 bra 	$L__BB130_4;
$L__BB130_5:
	ret;

}
	// .globl	_Z15SoftmaxWarpImplI10DirectLoadIffE11DirectStoreIffEfLi1ELi28ELi32ELi1ELb1EL9Algorithm0EEvT_T0_ll
.visible .entry _Z15SoftmaxWarpImplI10DirectLoadIffE11DirectStoreIffEfLi1ELi28ELi32ELi1ELb1EL9Algorithm0EEvT_T0_ll(
	.param .align 8 .b8 _Z15SoftmaxWarpImplI10DirectLoadIffE11DirectStoreIffEfLi1ELi28ELi32ELi1ELb1EL9Algorithm0EEvT_T0_ll_param_0[16],
	.param .align 8 .b8 _Z15SoftmaxWarpImplI10DirectLoadIffE11DirectStoreIffEfLi1ELi28ELi32ELi1ELb1EL9Algorithm0EEvT_T0_ll_param_1[16],
	.param .u64 _Z15SoftmaxWarpImplI10DirectLoadIffE11DirectStoreIffEfLi1ELi28ELi32ELi1ELb1EL9Algorithm0EEvT_T0_ll_param_2,
	.param .u64 _Z15SoftmaxWarpImplI10DirectLoadIffE11DirectStoreIffEfLi1ELi28ELi32ELi1ELb1EL9Algorithm0EEvT_T0_ll_param_3
)
{
	.reg .pred 	%p<70>;
	.reg .b32 	%r<132>;
	.reg .b32 	%f<583>;
	.reg .b64 	%rd<63>;

	ld.param.u64 	%rd30, [_Z15SoftmaxWarpImplI10DirectLoadIffE11DirectStoreIffEfLi1ELi28ELi32ELi1ELb1EL9Algorithm0EEvT_T0_ll_param_1+8];
	ld.param.u64 	%rd29, [_Z15SoftmaxWarpImplI10DirectLoadIffE11DirectStoreIffEfLi1ELi28ELi32ELi1ELb1EL9Algorithm0EEvT_T0_ll_param_1];
	ld.param.u64 	%rd28, [_Z15SoftmaxWarpImplI10DirectLoadIffE11DirectStoreIffEfLi1ELi28ELi32ELi1ELb1EL9Algorithm0EEvT_T0_ll_param_0+8];
	ld.param.u64 	%rd27, [_Z15SoftmaxWarpImplI10DirectLoadIffE11DirectStoreIffEfLi1ELi28ELi32ELi1ELb1EL9Algorithm0EEvT_T0_ll_param_0];
	ld.param.u64 	%rd32, [_Z15SoftmaxWarpImplI10DirectLoadIffE11DirectStoreIffEfLi1ELi28ELi32ELi1ELb1EL9Algorithm0EEvT_T0_ll_param_3];
	setp.lt.s64 	%p1, %rd32, 897;
	@%p1 bra 	$L__BB131_2;
	mov.u64 	%rd33, $str;
	cvta.global.u64 	%rd34, %rd33;
	mov.u64 	%rd35, $str$1;
	cvta.global.u64 	%rd36, %rd35;
	mov.u64 	%rd37, __unnamed_132;
	cvta.global.u64 	%rd38, %rd37;
	{ // callseq 131, 0
	.param .b64 param0;
	st.param.b64 	[param0], %rd34;
	.param .b64 param1;
	st.param.b64 	[param1], %rd36;
	.param .b32 param2;
	st.param.b32 	[param2], 358;
	.param .b64 param3;
	st.param.b64 	[param3], %rd38;
	.param .b64 param4;
	st.param.b64 	[param4], 1;
	call.uni 
	__assertfail, 
	(
	param0, 
	param1, 
	param2, 
	param3, 
	param4
	);
	} // callseq 131
$L__BB131_2:
	ld.param.u64 	%rd60, [_Z15SoftmaxWarpImplI10DirectLoadIffE11DirectStoreIffEfLi1ELi28ELi32ELi1ELb1EL9Algorithm0EEvT_T0_ll_param_2];
	mov.u32 	%r1, %ntid.y;
	mov.u32 	%r2, %ctaid.x;
	mov.u32 	%r3, %tid.y;
	mad.lo.s32 	%r4, %r2, %r1, %r3;
	cvt.s64.s32 	%rd62, %r4;
	setp.le.s64 	%p2, %rd60, %rd62;
	@%p2 bra 	$L__BB131_117;
	mov.u32 	%r5, %tid.x;
	add.s32 	%r6, %r5, 64;
	cvt.u64.u32 	%rd2, %r6;
	add.s32 	%r7, %r5, 96;
	cvt.u64.u32 	%rd3, %r7;
	add.s32 	%r8, %r5, 128;
	cvt.u64.u32 	%rd4, %r8;
	add.s32 	%r9, %r5, 160;
	cvt.u64.u32 	%rd5, %r9;
	add.s32 	%r10, %r5, 192;
	cvt.u64.u32 	%rd6, %r10;
	add.s32 	%r11, %r5, 224;
	cvt.u64.u32 	%rd7, %r11;
	add.s32 	%r12, %r5, 320;
	cvt.u64.u32 	%rd8, %r12;
	add.s32 	%r13, %r5, 352;
	cvt.u64.u32 	%rd9, %r13;
	add.s32 	%r14, %r5, 384;
	cvt.u64.u32 	%rd10, %r14;
	add.s32 	%r15, %r5, 416;
	cvt.u64.u32 	%rd11, %r15;
	add.s32 	%r16, %r5, 448;
	cvt.u64.u32 	%rd12, %r16;
	add.s32 	%r17, %r5, 480;
	cvt.u64.u32 	%rd13, %r17;
	add.s32 	%r18, %r5, 512;
	cvt.u64.u32 	%rd14, %r18;
	add.s32 	%r19, %r5, 544;
	cvt.u64.u32 	%rd15, %r19;
	add.s32 	%r20, %r5, 576;
	cvt.u64.u32 	%rd16, %r20;
	add.s32 	%r21, %r5, 608;
	cvt.u64.u32 	%rd17, %r21;
	add.s32 	%r22, %r5, 640;
	cvt.u64.u32 	%rd18, %r22;
	add.s32 	%r23, %r5, 672;
	cvt.u64.u32 	%rd19, %r23;
	add.s32 	%r24, %r5, 704;
	cvt.u64.u32 	%rd20, %r24;
	add.s32 	%r25, %r5, 832;
	cvt.u64.u32 	%rd21, %r25;
	add.s32 	%r26, %r5, 864;
	cvt.u64.u32 	%rd22, %r26;
	add.s32 	%r29, %r5, 32;
	add.s32 	%r31, %r5, 256;
	add.s32 	%r33, %r5, 288;
	add.s32 	%r35, %r5, 736;
	add.s32 	%r37, %r5, 768;
$L__BB131_4:
	cvt.u64.u32 	%rd39, %r5;
	setp.le.s64 	%p3, %rd32, %rd39;
	mad.lo.s64 	%rd40, %rd62, %rd28, %rd39;
	cvta.to.global.u64 	%rd41, %rd27;
	shl.b64 	%rd42, %rd40, 2;
	add.s64 	%rd24, %rd41, %rd42;
	mov.f32 	%f527, 0fFF800000;
	mov.f32 	%f530, %f527;
	@%p3 bra 	$L__BB131_6;
	ld.global.f32 	%f527, [%rd24];
	max.f32 	%f530, %f527, 0fFF800000;
$L__BB131_6:
	cvt.u64.u32 	%rd43, %r29;
	setp.le.s64 	%p4, %rd32, %rd43;
	mov.f32 	%f529, 0fFF800000;
	@%p4 bra 	$L__BB131_8;
	ld.global.f32 	%f529, [%rd24+128];
	max.f32 	%f530, %f530, %f529;
$L__BB131_8:
	setp.le.s64 	%p5, %rd32, %rd2;
	mov.f32 	%f531, 0fFF800000;
	@%p5 bra 	$L__BB131_10;
	ld.global.f32 	%f531, [%rd24+256];
	max.f32 	%f530, %f530, %f531;
$L__BB131_10:
	setp.le.s64 	%p6, %rd32, %rd3;
	mov.f32 	%f533, 0fFF800000;
	@%p6 bra 	$L__BB131_12;
	ld.global.f32 	%f533, [%rd24+384];
	max.f32 	%f530, %f530, %f533;
$L__BB131_12:
	setp.le.s64 	%p7, %rd32, %rd4;
	mov.f32 	%f535, 0fFF800000;
	@%p7 bra 	$L__BB131_14;
	ld.global.f32 	%f535, [%rd24+512];
	max.f32 	%f530, %f530, %f535;
$L__BB131_14:
	setp.le.s64 	%p8, %rd32, %rd5;
	mov.f32 	%f537, 0fFF800000;
	@%p8 bra 	$L__BB131_16;
	ld.global.f32 	%f537, [%rd24+640];
	max.f32 	%f530, %f530, %f537;
$L__BB131_16:
	setp.le.s64 	%p9, %rd32, %rd6;
	mov.f32 	%f539, 0fFF800000;
	@%p9 bra 	$L__BB131_18;
	ld.global.f32 	%f539, [%rd24+768];
	max.f32 	%f530, %f530, %f539;
$L__BB131_18:
	setp.le.s64 	%p10, %rd32, %rd7;
	mov.f32 	%f541, 0fFF800000;
	@%p10 bra 	$L__BB131_20;
	ld.global.f32 	%f541, [%rd24+896];
	max.f32 	%f530, %f530, %f541;
$L__BB131_20:
	cvt.u64.u32 	%rd44, %r31;
	setp.le.s64 	%p11, %rd32, %rd44;
	mov.f32 	%f543, 0fFF800000;
	@%p11 bra 	$L__BB131_22;
	ld.global.f32 	%f543, [%rd24+1024];
	max.f32 	%f530, %f530, %f543;
$L__BB131_22:
	cvt.u64.u32 	%rd45, %r33;
	setp.le.s64 	%p12, %rd32, %rd45;
	mov.f32 	%f545, 0fFF800000;
	@%p12 bra 	$L__BB131_24;
	ld.global.f32 	%f545, [%rd24+1152];
	max.f32 	%f530, %f530, %f545;
$L__BB131_24:
	setp.le.s64 	%p13, %rd32, %rd8;
	mov.f32 	%f547, 0fFF800000;
	@%p13 bra 	$L__BB131_26;
	ld.global.f32 	%f547, [%rd24+1280];
	max.f32 	%f530, %f530, %f547;
$L__BB131_26:
	setp.le.s64 	%p14, %rd32, %rd9;
	mov.f32 	%f549, 0fFF800000;
	@%p14 bra 	$L__BB131_28;
	ld.global.f32 	%f549, [%rd24+1408];
	max.f32 	%f530, %f530, %f549;
$L__BB131_28:
	setp.le.s64 	%p15, %rd32, %rd10;
	mov.f32 	%f551, 0fFF800000;
	@%p15 bra 	$L__BB131_30;
	ld.global.f32 	%f551, [%rd24+1536];
	max.f32 	%f530, %f530, %f551;
$L__BB131_30:
	setp.le.s64 	%p16, %rd32, %rd11;
	mov.f32 	%f553, 0fFF800000;
	@%p16 bra 	$L__BB131_32;
	ld.global.f32 	%f553, [%rd24+1664];
	max.f32 	%f530, %f530, %f553;
$L__BB131_32:
	setp.le.s64 	%p17, %rd32, %rd12;
	mov.f32 	%f555, 0fFF800000;
	@%p17 bra 	$L__BB131_34;
	ld.global.f32 	%f555, [%rd24+1792];
	max.f32 	%f530, %f530, %f555;
$L__BB131_34:
	setp.le.s64 	%p18, %rd32, %rd13;
	mov.f32 	%f557, 0fFF800000;
	@%p18 bra 	$L__BB131_36;
	ld.global.f32 	%f557, [%rd24+1920];
	max.f32 	%f530, %f530, %f557;
$L__BB131_36:
	setp.le.s64 	%p19, %rd32, %rd14;
	mov.f32 	%f559, 0fFF800000;
	@%p19 bra 	$L__BB131_38;
	ld.global.f32 	%f559, [%rd24+2048];
	max.f32 	%f530, %f530, %f559;
$L__BB131_38:
	setp.le.s64 	%p20, %rd32, %rd15;
	mov.f32 	%f561, 0fFF800000;
	@%p20 bra 	$L__BB131_40;
	ld.global.f32 	%f561, [%rd24+2176];
	max.f32 	%f530, %f530, %f561;
$L__BB131_40:
	setp.le.s64 	%p21, %rd32, %rd16;
	mov.f32 	%f563, 0fFF800000;
	@%p21 bra 	$L__BB131_42;
	ld.global.f32 	%f563, [%rd24+2304];
	max.f32 	%f530, %f530, %f563;
$L__BB131_42:
	setp.le.s64 	%p22, %rd32, %rd17;
	mov.f32 	%f565, 0fFF800000;
	@%p22 bra 	$L__BB131_44;
	ld.global.f32 	%f565, [%rd24+2432];
	max.f32 	%f530, %f530, %f565;
$L__BB131_44:
	setp.le.s64 	%p23, %rd32, %rd18;
	mov.f32 	%f567, 0fFF800000;
	@%p23 bra 	$L__BB131_46;
	ld.global.f32 	%f567, [%rd24+2560];
	max.f32 	%f530, %f530, %f567;
$L__BB131_46:
	setp.le.s64 	%p24, %rd32, %rd19;
	mov.f32 	%f569, 0fFF800000;
	@%p24 bra 	$L__BB131_48;
	ld.global.f32 	%f569, [%rd24+2688];
	max.f32 	%f530, %f530, %f569;
$L__BB131_48:
	setp.le.s64 	%p25, %rd32, %rd20;
	mov.f32 	%f571, 0fFF800000;
	@%p25 bra 	$L__BB131_50;
	ld.global.f32 	%f571, [%rd24+2816];
	max.f32 	%f530, %f530, %f571;
$L__BB131_50:
	cvt.u64.u32 	%rd46, %r35;
	setp.le.s64 	%p26, %rd32, %rd46;
	mov.f32 	%f573, 0fFF800000;
	@%p26 bra 	$L__BB131_52;
	ld.global.f32 	%f573, [%rd24+2944];
	max.f32 	%f530, %f530, %f573;
$L__BB131_52:
	cvt.u64.u32 	%rd47, %r37;
	setp.le.s64 	%p27, %rd32, %rd47;
	mov.f32 	%f575, 0fFF800000;
	@%p27 bra 	$L__BB131_54;
	ld.global.f32 	%f575, [%rd24+3072];
	max.f32 	%f530, %f530, %f575;
$L__BB131_54:
	mov.u32 	%r38, %tid.x;
	add.s32 	%r39, %r38, 800;
	cvt.u64.u32 	%rd48, %r39;
	setp.le.s64 	%p28, %rd32, %rd48;
	mov.f32 	%f577, 0fFF800000;
	@%p28 bra 	$L__BB131_56;
	ld.global.f32 	%f577, [%rd24+3200];
	max.f32 	%f530, %f530, %f577;
$L__BB131_56:
	setp.le.s64 	%p29, %rd32, %rd21;
	mov.f32 	%f579, 0fFF800000;
	@%p29 bra 	$L__BB131_58;
	ld.global.f32 	%f579, [%rd24+3328];
	max.f32 	%f530, %f530, %f579;
$L__BB131_58:
	setp.le.s64 	%p30, %rd32, %rd22;
	mov.f32 	%f581, 0fFF800000;
	@%p30 bra 	$L__BB131_60;
	ld.global.f32 	%f581, [%rd24+3456];
	max.f32 	%f530, %f530, %f581;
$L__BB131_60:
	mov.u32 	%r40, %tid.x;
	cvt.u64.u32 	%rd49, %r40;
	setp.le.s64 	%p31, %rd32, %rd49;
	mov.b32 	%r41, %f530;
	shfl.sync.bfly.b32	%r42|%p32, %r41, 16, 31, -1;
	mov.b32 	%f169, %r42;
	max.f32 	%f170, %f530, %f169;
	mov.b32 	%r43, %f170;
	shfl.sync.bfly.b32	%r44|%p33, %r43, 8, 31, -1;
	mov.b32 	%f171, %r44;
	max.f32 	%f172, %f170, %f171;
	mov.b32 	%r45, %f172;
	shfl.sync.bfly.b32	%r46|%p34, %r45, 4, 31, -1;
	mov.b32 	%f173, %r46;
	max.f32 	%f174, %f172, %f173;
	mov.b32 	%r47, %f174;
	shfl.sync.bfly.b32	%r48|%p35, %r47, 2, 31, -1;
	mov.b32 	%f175, %r48;
	max.f32 	%f176, %f174, %f175;
	mov.b32 	%r49, %f176;
	shfl.sync.bfly.b32	%r50|%p36, %r49, 1, 31, -1;
	mov.b32 	%f177, %r50;
	max.f32 	%f178, %f176, %f177;
	sub.f32 	%f179, %f527, %f178;
	fma.rn.f32 	%f180, %f179, 0f3BBB989D, 0f3F000000;
	cvt.sat.f32.f32 	%f181, %f180;
	mov.f32 	%f182, 0f4B400001;
	mov.f32 	%f183, 0f437C0000;
	fma.rm.f32 	%f184, %f181, %f183, %f182;
	add.f32 	%f185, %f184, 0fCB40007F;
	neg.f32 	%f186, %f185;
	fma.rn.f32 	%f187, %f179, 0f3FB8AA3B, %f186;
	fma.rn.f32 	%f188, %f179, 0f32A57060, %f187;
	mov.b32 	%r51, %f184;
	shl.b32 	%r52, %r51, 23;
	mov.b32 	%f189, %r52;
	ex2.approx.ftz.f32 	%f190, %f188;
	mul.f32 	%f191, %f190, %f189;
	add.f32 	%f192, %f191, 0f00000000;
	sub.f32 	%f193, %f529, %f178;
	fma.rn.f32 	%f194, %f193, 0f3BBB989D, 0f3F000000;
	cvt.sat.f32.f32 	%f195, %f194;
	fma.rm.f32 	%f196, %f195, %f183, %f182;
	add.f32 	%f197, %f196, 0fCB40007F;
	neg.f32 	%f198, %f197;
	fma.rn.f32 	%f199, %f193, 0f3FB8AA3B, %f198;
	fma.rn.f32 	%f200, %f193, 0f32A57060, %f199;
	mov.b32 	%r53, %f196;
	shl.b32 	%r54, %r53, 23;
	mov.b32 	%f201, %r54;
	ex2.approx.ftz.f32 	%f202, %f200;
	mul.f32 	%f203, %f202, %f201;
	add.f32 	%f204, %f192, %f203;
	sub.f32 	%f205, %f531, %f178;
	fma.rn.f32 	%f206, %f205, 0f3BBB989D, 0f3F000000;
	cvt.sat.f32.f32 	%f207, %f206;
	fma.rm.f32 	%f208, %f207, %f183, %f182;
	add.f32 	%f209, %f208, 0fCB40007F;
	neg.f32 	%f210, %f209;
	fma.rn.f32 	%f211, %f205, 0f3FB8AA3B, %f210;
	fma.rn.f32 	%f212, %f205, 0f32A57060, %f211;
	mov.b32 	%r55, %f208;
	shl.b32 	%r56, %r55, 23;
	mov.b32 	%f213, %r56;
	ex2.approx.ftz.f32 	%f214, %f212;
	mul.f32 	%f215, %f214, %f213;
	add.f32 	%f216, %f204, %f215;
	sub.f32 	%f217, %f533, %f178;
	fma.rn.f32 	%f218, %f217, 0f3BBB989D, 0f3F000000;
	cvt.sat.f32.f32 	%f219, %f218;
	fma.rm.f32 	%f220, %f219, %f183, %f182;
	add.f32 	%f221, %f220, 0fCB40007F;
	neg.f32 	%f222, %f221;
	fma.rn.f32 	%f223, %f217, 0f3FB8AA3B, %f222;
	fma.rn.f32 	%f224, %f217, 0f32A57060, %f223;
	mov.b32 	%r57, %f220;
	shl.b32 	%r58, %r57, 23;
	mov.b32 	%f225, %r58;
	ex2.approx.ftz.f32 	%f226, %f224;
	mul.f32 	%f227, %f226, %f225;
	add.f32 	%f228, %f216, %f227;
	sub.f32 	%f229, %f535, %f178;
	fma.rn.f32 	%f230, %f229, 0f3BBB989D, 0f3F000000;
	cvt.sat.f32.f32 	%f231, %f230;
	fma.rm.f32 	%f232, %f231, %f183, %f182;
	add.f32 	%f233, %f232, 0fCB40007F;
	neg.f32 	%f234, %f233;
	fma.rn.f32 	%f235, %f229, 0f3FB8AA3B, %f234;
	fma.rn.f32 	%f236, %f229, 0f32A57060, %f235;
	mov.b32 	%r59, %f232;
	shl.b32 	%r60, %r59, 23;
	mov.b32 	%f237, %r60;
	ex2.approx.ftz.f32 	%f238, %f236;
	mul.f32 	%f239, %f238, %f237;
	add.f32 	%f240, %f228, %f239;
	sub.f32 	%f241, %f537, %f178;
	fma.rn.f32 	%f242, %f241, 0f3BBB989D, 0f3F000000;
	cvt.sat.f32.f32 	%f243, %f242;
	fma.rm.f32 	%f244, %f243, %f183, %f182;
	add.f32 	%f245, %f244, 0fCB40007F;
	neg.f32 	%f246, %f245;
	fma.rn.f32 	%f247, %f241, 0f3FB8AA3B, %f246;
	fma.rn.f32 	%f248, %f241, 0f32A57060, %f247;
	mov.b32 	%r61, %f244;
	shl.b32 	%r62, %r61, 23;
	mov.b32 	%f249, %r62;
	ex2.approx.ftz.f32 	%f250, %f248;
	mul.f32 	%f251, %f250, %f249;
	add.f32 	%f252, %f240, %f251;
	sub.f32 	%f253, %f539, %f178;
	fma.rn.f32 	%f254, %f253, 0f3BBB989D, 0f3F000000;
	cvt.sat.f32.f32 	%f255, %f254;
	fma.rm.f32 	%f256, %f255, %f183, %f182;
	add.f32 	%f257, %f256, 0fCB40007F;
	neg.f32 	%f258, %f257;
	fma.rn.f32 	%f259, %f253, 0f3FB8AA3B, %f258;
	fma.rn.f32 	%f260, %f253, 0f32A57060, %f259;
	mov.b32 	%r63, %f256;
	shl.b32 	%r64, %r63, 23;
	mov.b32 	%f261, %r64;
	ex2.approx.ftz.f32 	%f262, %f260;
	mul.f32 	%f263, %f262, %f261;
	add.f32 	%f264, %f252, %f263;
	sub.f32 	%f265, %f541, %f178;
	fma.rn.f32 	%f266, %f265, 0f3BBB989D, 0f3F000000;
	cvt.sat.f32.f32 	%f267, %f266;
	fma.rm.f32 	%f268, %f267, %f183, %f182;
	add.f32 	%f269, %f268, 0fCB40007F;
	neg.f32 	%f270, %f269;
	fma.rn.f32 	%f271, %f265, 0f3FB8AA3B, %f270;
	fma.rn.f32 	%f272, %f265, 0f32A57060, %f271;
	mov.b32 	%r65, %f268;
	shl.b32 	%r66, %r65, 23;
	mov.b32 	%f273, %r66;
	ex2.approx.ftz.f32 	%f274, %f272;
	mul.f32 	%f275, %f274, %f273;
	add.f32 	%f276, %f264, %f275;
	sub.f32 	%f277, %f543, %f178;
	fma.rn.f32 	%f278, %f277, 0f3BBB989D, 0f3F000000;
	cvt.sat.f32.f32 	%f279, %f278;
	fma.rm.f32 	%f280, %f279, %f183, %f182;
	add.f32 	%f281, %f280, 0fCB40007F;
	neg.f32 	%f282, %f281;
	fma.rn.f32 	%f283, %f277, 0f3FB8AA3B, %f282;
	fma.rn.f32 	%f284, %f277, 0f32A57060, %f283;
	mov.b32 	%r67, %f280;
	shl.b32 	%r68, %r67, 23;
	mov.b32 	%f285, %r68;
	ex2.approx.ftz.f32 	%f286, %f284;
	mul.f32 	%f287, %f286, %f285;
	add.f32 	%f288, %f276, %f287;
	sub.f32 	%f289, %f545, %f178;
	fma.rn.f32 	%f290, %f289, 0f3BBB989D, 0f3F000000;
	cvt.sat.f32.f32 	%f291, %f290;
	fma.rm.f32 	%f292, %f291, %f183, %f182;
	add.f32 	%f293, %f292, 0fCB40007F;
	neg.f32 	%f294, %f293;
	fma.rn.f32 	%f295, %f289, 0f3FB8AA3B, %f294;
	fma.rn.f32 	%f296, %f289, 0f32A57060, %f295;
	mov.b32 	%r69, %f292;
	shl.b32 	%r70, %r69, 23;
	mov.b32 	%f297, %r70;
	ex2.approx.ftz.f32 	%f298, %f296;
	mul.f32 	%f299, %f298, %f297;
	add.f32 	%f300, %f288, %f299;
	sub.f32 	%f301, %f547, %f178;
	fma.rn.f32 	%f302, %f301, 0f3BBB989D, 0f3F000000;
	cvt.sat.f32.f32 	%f303, %f302;
	fma.rm.f32 	%f304, %f303, %f183, %f182;
	add.f32 	%f305, %f304, 0fCB40007F;
	neg.f32 	%f306, %f305;
	fma.rn.f32 	%f307, %f301, 0f3FB8AA3B, %f306;
	fma.rn.f32 	%f308, %f301, 0f32A57060, %f307;
	mov.b32 	%r71, %f304;
	shl.b32 	%r72, %r71, 23;
	mov.b32 	%f309, %r72;
	ex2.approx.ftz.f32 	%f310, %f308;
	mul.f32 	%f311, %f310, %f309;
	add.f32 	%f312, %f300, %f311;
	sub.f32 	%f313, %f549, %f178;
	fma.rn.f32 	%f314, %f313, 0f3BBB989D, 0f3F000000;
	cvt.sat.f32.f32 	%f315, %f314;
	fma.rm.f32 	%f316, %f315, %f183, %f182;
	add.f32 	%f317, %f316, 0fCB40007F;
	neg.f32 	%f318, %f317;
	fma.rn.f32 	%f319, %f313, 0f3FB8AA3B, %f318;
	fma.rn.f32 	%f320, %f313, 0f32A57060, %f319;
	mov.b32 	%r73, %f316;
	shl.b32 	%r74, %r73, 23;
	mov.b32 	%f321, %r74;
	ex2.approx.ftz.f32 	%f322, %f320;
	mul.f32 	%f323, %f322, %f321;
	add.f32 	%f324, %f312, %f323;
	sub.f32 	%f325, %f551, %f178;
	fma.rn.f32 	%f326, %f325, 0f3BBB989D, 0f3F000000;
	cvt.sat.f32.f32 	%f327, %f326;
	fma.rm.f32 	%f328, %f327, %f183, %f182;
	add.f32 	%f329, %f328, 0fCB40007F;
	neg.f32 	%f330, %f329;
	fma.rn.f32 	%f331, %f325, 0f3FB8AA3B, %f330;
	fma.rn.f32 	%f332, %f325, 0f32A57060, %f331;
	mov.b32 	%r75, %f328;
	shl.b32 	%r76, %r75, 23;
	mov.b32 	%f333, %r76;
	ex2.approx.ftz.f32 	%f334, %f332;
	mul.f32 	%f335, %f334, %f333;
	add.f32 	%f336, %f324, %f335;
	sub.f32 	%f337, %f553, %f178;
	fma.rn.f32 	%f338, %f337, 0f3BBB989D, 0f3F000000;
	cvt.sat.f32.f32 	%f339, %f338;
	fma.rm.f32 	%f340, %f339, %f183, %f182;
	add.f32 	%f341, %f340, 0fCB40007F;
	neg.f32 	%f342, %f341;
	fma.rn.f32 	%f343, %f337, 0f3FB8AA3B, %f342;
	fma.rn.f32 	%f344, %f337, 0f32A57060, %f343;
	mov.b32 	%r77, %f340;
	shl.b32 	%r78, %r77, 23;
	mov.b32 	%f345, %r78;
	ex2.approx.ftz.f32 	%f346, %f344;
	mul.f32 	%f347, %f346, %f345;
	add.f32 	%f348, %f336, %f347;
	sub.f32 	%f349, %f555, %f178;
	fma.rn.f32 	%f350, %f349, 0f3BBB989D, 0f3F000000;
	cvt.sat.f32.f32 	%f351, %f350;
	fma.rm.f32 	%f352, %f351, %f183, %f182;
	add.f32 	%f353, %f352, 0fCB40007F;
	neg.f32 	%f354, %f353;
	fma.rn.f32 	%f355, %f349, 0f3FB8AA3B, %f354;
	fma.rn.f32 	%f356, %f349, 0f32A57060, %f355;
	mov.b32 	%r79, %f352;
	shl.b32 	%r80, %r79, 23;
	mov.b32 	%f357, %r80;
	ex2.approx.ftz.f32 	%f358, %f356;
	mul.f32 	%f359, %f358, %f357;
	add.f32 	%f360, %f348, %f359;
	sub.f32 	%f361, %f557, %f178;
	fma.rn.f32 	%f362, %f361, 0f3BBB989D, 0f3F000000;
	cvt.sat.f32.f32 	%f363, %f362;
	fma.rm.f32 	%f364, %f363, %f183, %f182;
	add.f32 	%f365, %f364, 0fCB40007F;
	neg.f32 	%f366, %f365;
	fma.rn.f32 	%f367, %f361, 0f3FB8AA3B, %f366;
	fma.rn.f32 	%f368, %f361, 0f32A57060, %f367;
	mov.b32 	%r81, %f364;
	shl.b32 	%r82, %r81, 23;
	mov.b32 	%f369, %r82;
	ex2.approx.ftz.f32 	%f370, %f368;
	mul.f32 	%f371, %f370, %f369;
	add.f32 	%f372, %f360, %f371;
	sub.f32 	%f373, %f559, %f178;
	fma.rn.f32 	%f374, %f373, 0f3BBB989D, 0f3F000000;
	cvt.sat.f32.f32 	%f375, %f374;
	fma.rm.f32 	%f376, %f375, %f183, %f182;
	add.f32 	%f377, %f376, 0fCB40007F;
	neg.f32 	%f378, %f377;
	fma.rn.f32 	%f379, %f373, 0f3FB8AA3B, %f378;
	fma.rn.f32 	%f380, %f373, 0f32A57060, %f379;
	mov.b32 	%r83, %f376;
	shl.b32 	%r84, %r83, 23;
	mov.b32 	%f381, %r84;
	ex2.approx.ftz.f32 	%f382, %f380;
	mul.f32 	%f383, %f382, %f381;
	add.f32 	%f384, %f372, %f383;
	sub.f32 	%f385, %f561, %f178;
	fma.rn.f32 	%f386, %f385, 0f3BBB989D, 0f3F000000;
	cvt.sat.f32.f32 	%f387, %f386;
	fma.rm.f32 	%f388, %f387, %f183, %f182;
	add.f32 	%f389, %f388, 0fCB40007F;
	neg.f32 	%f390, %f389;
	fma.rn.f32 	%f391, %f385, 0f3FB8AA3B, %f390;
	fma.rn.f32 	%f392, %f385, 0f32A57060, %f391;
	mov.b32 	%r85, %f388;
	shl.b32 	%r86, %r85, 23;
	mov.b32 	%f393, %r86;
	ex2.approx.ftz.f32 	%f394, %f392;
	mul.f32 	%f395, %f394, %f393;
	add.f32 	%f396, %f384, %f395;
	sub.f32 	%f397, %f563, %f178;
	fma.rn.f32 	%f398, %f397, 0f3BBB989D, 0f3F000000;
	cvt.sat.f32.f32 	%f399, %f398;
	fma.rm.f32 	%f400, %f399, %f183, %f182;
	add.f32 	%f401, %f400, 0fCB40007F;
	neg.f32 	%f402, %f401;
	fma.rn.f32 	%f403, %f397, 0f3FB8AA3B, %f402;
	fma.rn.f32 	%f404, %f397, 0f32A57060, %f403;
	mov.b32 	%r87, %f400;
	shl.b32 	%r88, %r87, 23;
	mov.b32 	%f405, %r88;
	ex2.approx.ftz.f32 	%f406, %f404;
	mul.f32 	%f407, %f406, %f405;
	add.f32 	%f408, %f396, %f407;
	sub.f32 	%f409, %f565, %f178;
	fma.rn.f32 	%f410, %f409, 0f3BBB989D, 0f3F000000;
	cvt.sat.f32.f32 	%f411, %f410;
	fma.rm.f32 	%f412, %f411, %f183, %f182;
	add.f32 	%f413, %f412, 0fCB40007F;
	neg.f32 	%f414, %f413;
	fma.rn.f32 	%f415, %f409, 0f3FB8AA3B, %f414;
	fma.rn.f32 	%f416, %f409, 0f32A57060, %f415;
	mov.b32 	%r89, %f412;
	shl.b32 	%r90, %r89, 23;
	mov.b32 	%f417, %r90;
	ex2.approx.ftz.f32 	%f418, %f416;
	mul.f32 	%f419, %f418, %f417;
	add.f32 	%f420, %f408, %f419;
	sub.f32 	%f421, %f567, %f178;
	fma.rn.f32 	%f422, %f421, 0f3BBB989D, 0f3F000000;
	cvt.sat.f32.f32 	%f423, %f422;
	fma.rm.f32 	%f424, %f423, %f183, %f182;
	add.f32 	%f425, %f424, 0fCB40007F;
	neg.f32 	%f426, %f425;
	fma.rn.f32 	%f427, %f421, 0f3FB8AA3B, %f426;
	fma.rn.f32 	%f428, %f421, 0f32A57060, %f427;
	mov.b32 	%r91, %f424;
	shl.b32 	%r92, %r91, 23;
	mov.b32 	%f429, %r92;
	ex2.approx.ftz.f32 	%f430, %f428;
	mul.f32 	%f431, %f430, %f429;
	add.f32 	%f432, %f420, %f431;
	sub.f32 	%f433, %f569, %f178;
	fma.rn.f32 	%f434, %f433, 0f3BBB989D, 0f3F000000;
	cvt.sat.f32.f32 	%f435, %f434;
	fma.rm.f32 	%f436, %f435, %f183, %f182;
	add.f32 	%f437, %f436, 0fCB40007F;
	neg.f32 	%f438, %f437;
	fma.rn.f32 	%f439, %f433, 0f3FB8AA3B, %f438;
	fma.rn.f32 	%f440, %f433, 0f32A57060, %f439;
	mov.b32 	%r93, %f436;
	shl.b32 	%r94, %r93, 23;
	mov.b32 	%f441, %r94;
	ex2.approx.ftz.f32 	%f442, %f440;
	mul.f32 	%f443, %f442, %f441;
	add.f32 	%f444, %f432, %f443;
	sub.f32 	%f445, %f571, %f178;
	fma.rn.f32 	%f446, %f445, 0f3BBB989D, 0f3F000000;
	cvt.sat.f32.f32 	%f447, %f446;
	fma.rm.f32 	%f448, %f447, %f183, %f182;
	add.f32 	%f449, %f448, 0fCB40007F;
	neg.f32 	%f450, %f449;
	fma.rn.f32 	%f451, %f445, 0f3FB8AA3B, %f450;
	fma.rn.f32 	%f452, %f445, 0f32A57060, %f451;
	mov.b32 	%r95, %f448;
	shl.b32 	%r96, %r95, 23;
	mov.b32 	%f453, %r96;
	ex2.approx.ftz.f32 	%f454, %f452;
	mul.f32 	%f455, %f454, %f453;
	add.f32 	%f456, %f444, %f455;
	sub.f32 	%f457, %f573, %f178;
	fma.rn.f32 	%f458, %f457, 0f3BBB989D, 0f3F000000;
	cvt.sat.f32.f32 	%f459, %f458;
	fma.rm.f32 	%f460, %f459, %f183, %f182;
	add.f32 	%f461, %f460, 0fCB40007F;
	neg.f32 	%f462, %f461;
	fma.rn.f32 	%f463, %f457, 0f3FB8AA3B, %f462;
	fma.rn.f32 	%f464, %f457, 0f32A57060, %f463;
	mov.b32 	%r97, %f460;
	shl.b32 	%r98, %r97, 23;
	mov.b32 	%f465, %r98;
	ex2.approx.ftz.f32 	%f466, %f464;
	mul.f32 	%f467, %f466, %f465;
	add.f32 	%f468, %f456, %f467;
	sub.f32 	%f469, %f575, %f178;
	fma.rn.f32 	%f470, %f469, 0f3BBB989D, 0f3F000000;
	cvt.sat.f32.f32 	%f471, %f470;
	fma.rm.f32 	%f472, %f471, %f183, %f182;
	add.f32 	%f473, %f472, 0fCB40007F;
	neg.f32 	%f474, %f473;
	fma.rn.f32 	%f475, %f469, 0f3FB8AA3B, %f474;
	fma.rn.f32 	%f476, %f469, 0f32A57060, %f475;
	mov.b32 	%r99, %f472;
	shl.b32 	%r100, %r99, 23;
	mov.b32 	%f477, %r100;
	ex2.approx.ftz.f32 	%f478, %f476;
	mul.f32 	%f479, %f478, %f477;
	add.f32 	%f480, %f468, %f479;
	sub.f32 	%f481, %f577, %f178;
	fma.rn.f32 	%f482, %f481, 0f3BBB989D, 0f3F000000;
	cvt.sat.f32.f32 	%f483, %f482;
	fma.rm.f32 	%f484, %f483, %f183, %f182;
	add.f32 	%f485, %f484, 0fCB40007F;
	neg.f32 	%f486, %f485;
	fma.rn.f32 	%f487, %f481, 0f3FB8AA3B, %f486;
	fma.rn.f32 	%f488, %f481, 0f32A57060, %f487;
	mov.b32 	%r101, %f484;
	shl.b32 	%r102, %r101, 23;
	mov.b32 	%f489, %r102;
	ex2.approx.ftz.f32 	%f490, %f488;
	mul.f32 	%f491, %f490, %f489;
	add.f32 	%f492, %f480, %f491;
	sub.f32 	%f493, %f579, %f178;
	fma.rn.f32 	%f494, %f493, 0f3BBB989D, 0f3F000000;
	cvt.sat.f32.f32 	%f495, %f494;
	fma.rm.f32 	%f496, %f495, %f183, %f182;
	add.f32 	%f497, %f496, 0fCB40007F;
	neg.f32 	%f498, %f497;
	fma.rn.f32 	%f499, %f493, 0f3FB8AA3B, %f498;
	fma.rn.f32 	%f500, %f493, 0f32A57060, %f499;
	mov.b32 	%r103, %f496;
	shl.b32 	%r104, %r103, 23;
	mov.b32 	%f501, %r104;
	ex2.approx.ftz.f32 	%f502, %f500;
	mul.f32 	%f503, %f502, %f501;
	add.f32 	%f504, %f492, %f503;
	sub.f32 	%f505, %f581, %f178;
	fma.rn.f32 	%f506, %f505, 0f3BBB989D, 0f3F000000;
	cvt.sat.f32.f32 	%f507, %f506;
	fma.rm.f32 	%f508, %f507, %f183, %f182;
	add.f32 	%f509, %f508, 0fCB40007F;
	neg.f32 	%f510, %f509;
	fma.rn.f32 	%f511, %f505, 0f3FB8AA3B, %f510;
	fma.rn.f32 	%f512, %f505, 0f32A57060, %f511;
	mov.b32 	%r105, %f508;
	shl.b32 	%r106, %r105, 23;
	mov.b32 	%f513, %r106;
	ex2.approx.ftz.f32 	%f514, %f512;
	mul.f32 	%f515, %f514, %f513;
	add.f32 	%f516, %f504, %f515;
	mov.b32 	%r107, %f516;
	shfl.sync.bfly.b32	%r108|%p37, %r107, 16, 31, -1;
	mov.b32 	%f517, %r108;
	add.f32 	%f518, %f516, %f517;
	mov.b32 	%r109, %f518;
	shfl.sync.bfly.b32	%r110|%p38, %r109, 8, 31, -1;
	mov.b32 	%f519, %r110;
	add.f32 	%f520, %f518, %f519;
	mov.b32 	%r111, %f520;
	shfl.sync.bfly.b32	%r112|%p39, %r111, 4, 31, -1;
	mov.b32 	%f521, %r112;
	add.f32 	%f522, %f520, %f521;
	mov.b32 	%r113, %f522;
	shfl.sync.bfly.b32	%r114|%p40, %r113, 2, 31, -1;
	mov.b32 	%f523, %r114;
	add.f32 	%f524, %f522, %f523;
	mov.b32 	%r115, %f524;
	shfl.sync.bfly.b32	%r116|%p41, %r115, 1, 31, -1;
	mov.b32 	%f525, %r116;
	add.f32 	%f526, %f524, %f525;
	div.rn.f32 	%f113, %f191, %f526;
	div.rn.f32 	%f114, %f203, %f526;
	div.rn.f32 	%f115, %f215, %f526;
	div.rn.f32 	%f116, %f227, %f526;
	div.rn.f32 	%f117, %f239, %f526;
	div.rn.f32 	%f118, %f251, %f526;
	div.rn.f32 	%f119, %f263, %f526;
	div.rn.f32 	%f120, %f275, %f526;
	div.rn.f32 	%f121, %f287, %f526;
	div.rn.f32 	%f122, %f299, %f526;
	div.rn.f32 	%f123, %f311, %f526;
	div.rn.f32 	%f124, %f323, %f526;
	div.rn.f32 	%f125, %f335, %f526;
	div.rn.f32 	%f126, %f347, %f526;
	div.rn.f32 	%f127, %f359, %f526;
	div.rn.f32 	%f128, %f371, %f526;
	div.rn.f32 	%f129, %f383, %f526;
	div.rn.f32 	%f130, %f395, %f526;
	div.rn.f32 	%f131, %f407, %f526;
	div.rn.f32 	%f132, %f419, %f526;
	div.rn.f32 	%f133, %f431, %f526;
	div.rn.f32 	%f134, %f443, %f526;
	div.rn.f32 	%f135, %f455, %f526;
	div.rn.f32 	%f136, %f467, %f526;
	div.rn.f32 	%f137, %f479, %f526;
	div.rn.f32 	%f138, %f491, %f526;
	div.rn.f32 	%f139, %f503, %f526;
	div.rn.f32 	%f140, %f515, %f526;
	mad.lo.s64 	%rd50, %rd62, %rd30, %rd49;
	cvta.to.global.u64 	%rd51, %rd29;
	shl.b64 	%rd52, %rd50, 2;
	add.s64 	%rd25, %rd51, %rd52;
	@%p31 bra 	$L__BB131_62;
	st.global.f32 	[%rd25], %f113;
$L__BB131_62:
	mov.u32 	%r117, %tid.x;
	add.s32 	%r118, %r117, 32;
	cvt.u64.u32 	%rd53, %r118;
	setp.le.s64 	%p42, %rd32, %rd53;
	@%p42 bra 	$L__BB131_64;
	st.global.f32 	[%rd25+128], %f114;
$L__BB131_64:
	setp.le.s64 	%p43, %rd32, %rd2;
	@%p43 bra 	$L__BB131_66;
	st.global.f32 	[%rd25+256], %f115;
$L__BB131_66:
	setp.le.s64 	%p44, %rd32, %rd3;
	@%p44 bra 	$L__BB131_68;
	st.global.f32 	[%rd25+384], %f116;
$L__BB131_68:
	setp.le.s64 	%p45, %rd32, %rd4;
	@%p45 bra 	$L__BB131_70;
	st.global.f32 	[%rd25+512], %f117;
$L__BB131_70:
	setp.le.s64 	%p46, %rd32, %rd5;
	@%p46 bra 	$L__BB131_72;
	st.global.f32 	[%rd25+640], %f118;
$L__BB131_72:
	setp.le.s64 	%p47, %rd32, %rd6;
	@%p47 bra 	$L__BB131_74;
	st.global.f32 	[%rd25+768], %f119;
$L__BB131_74:
	setp.le.s64 	%p48, %rd32, %rd7;
	@%p48 bra 	$L__BB131_76;
	st.global.f32 	[%rd25+896], %f120;
$L__BB131_76:
	mov.u32 	%r119, %tid.x;
	add.s32 	%r120, %r119, 256;
	cvt.u64.u32 	%rd54, %r120;
	setp.le.s64 	%p49, %rd32, %rd54;
	@%p49 bra 	$L__BB131_78;
	st.global.f32 	[%rd25+1024], %f121;
$L__BB131_78:
	mov.u32 	%r121, %tid.x;
	add.s32 	%r122, %r121, 288;
	cvt.u64.u32 	%rd55, %r122;
	setp.le.s64 	%p50, %rd32, %rd55;
	@%p50 bra 	$L__BB131_80;
	st.global.f32 	[%rd25+1152], %f122;
$L__BB131_80:
	setp.le.s64 	%p51, %rd32, %rd8;
	@%p51 bra 	$L__BB131_82;
	st.global.f32 	[%rd25+1280], %f123;
$L__BB131_82:
	setp.le.s64 	%p52, %rd32, %rd9;
	@%p52 bra 	$L__BB131_84;
	st.global.f32 	[%rd25+1408], %f124;
$L__BB131_84:
	setp.le.s64 	%p53, %rd32, %rd10;
	@%p53 bra 	$L__BB131_86;
	st.global.f32 	[%rd25+1536], %f125;
$L__BB131_86:
	setp.le.s64 	%p54, %rd32, %rd11;
	@%p54 bra 	$L__BB131_88;
	st.global.f32 	[%rd25+1664], %f126;
$L__BB131_88:
	setp.le.s64 	%p55, %rd32, %rd12;
	@%p55 bra 	$L__BB131_90;
	st.global.f32 	[%rd25+1792], %f127;
$L__BB131_90:
	setp.le.s64 	%p56, %rd32, %rd13;
	@%p56 bra 	$L__BB131_92;
	st.global.f32 	[%rd25+1920], %f128;
$L__BB131_92:
	setp.le.s64 	%p57, %rd32, %rd14;
	@%p57 bra 	$L__BB131_94;
	st.global.f32 	[%rd25+2048], %f129;
$L__BB131_94:
	setp.le.s64 	%p58, %rd32, %rd15;
	@%p58 bra 	$L__BB131_96;
	st.global.f32 	[%rd25+2176], %f130;
$L__BB131_96:
	setp.le.s64 	%p59, %rd32, %rd16;
	@%p59 bra 	$L__BB131_98;
	st.global.f32 	[%rd25+2304], %f131;
$L__BB131_98:
	setp.le.s64 	%p60, %rd32, %rd17;
	@%p60 bra 	$L__BB131_100;
	st.global.f32 	[%rd25+2432], %f132;
$L__BB131_100:
	setp.le.s64 	%p61, %rd32, %rd18;
	@%p61 bra 	$L__BB131_102;
	st.global.f32 	[%rd25+2560], %f133;
$L__BB131_102:
	setp.le.s64 	%p62, %rd32, %rd19;
	@%p62 bra 	$L__BB131_104;
	st.global.f32 	[%rd25+2688], %f134;
$L__BB131_104:
	setp.le.s64 	%p63, %rd32, %rd20;
	@%p63 bra 	$L__BB131_106;
	st.global.f32 	[%rd25+2816], %f135;
$L__BB131_106:
	mov.u32 	%r123, %tid.x;
	add.s32 	%r124, %r123, 736;
	cvt.u64.u32 	%rd56, %r124;
	setp.le.s64 	%p64, %rd32, %rd56;
	@%p64 bra 	$L__BB131_108;
	st.global.f32 	[%rd25+2944], %f136;
$L__BB131_108:
	add.s32 	%r126, %r123, 768;
	cvt.u64.u32 	%rd57, %r126;
	setp.le.s64 	%p65, %rd32, %rd57;
	@%p65 bra 	$L__BB131_110;
	st.global.f32 	[%rd25+3072], %f137;
$L__BB131_110:
	add.s32 	%r128, %r123, 800;
	cvt.u64.u32 	%rd58, %r128;
	setp.le.s64 	%p66, %rd32, %rd58;
	@%p66 bra 	$L__BB131_112;
	st.global.f32 	[%rd25+3200], %f138;
$L__BB131_112:
	setp.le.s64 	%p67, %rd32, %rd21;
	@%p67 bra 	$L__BB131_114;
	st.global.f32 	[%rd25+3328], %f139;
$L__BB131_114:
	setp.le.s64 	%p68, %rd32, %rd22;
	@%p68 bra 	$L__BB131_116;
	st.global.f32 	[%rd25+3456], %f140;
$L__BB131_116:
	ld.param.u64 	%rd61, [_Z15SoftmaxWarpImplI10DirectLoadIffE11DirectStoreIffEfLi1ELi28ELi32ELi1ELb1EL9Algorithm0EEvT_T0_ll_param_2];
	mov.u32 	%r129, %nctaid.x;
	mov.u32 	%r130, %ntid.y;
	mul.lo.s32 	%r131, %r129, %r130;
	cvt.s64.s32 	%rd59, %r131;
	add.s64 	%rd62, %rd62, %rd59;
	setp.lt.s64 	%p69, %rd62, %rd61;
	@%p69 bra 	$L__BB131_4;
$L__BB131_117:
	ret;

}
	// .globl	_Z15SoftmaxWarpImplI10DirectLoadIffE11DirectStoreIffEfLi1ELi29ELi32ELi1ELb0EL9Algorithm0EEvT_T0_ll
.visible .entry _Z15SoftmaxWarpImplI10DirectLoadIffE11DirectStoreIffEfLi1ELi29ELi32ELi1ELb0EL9Algorithm0EEvT_T0_ll(
	.param .align 8 .b8 _Z15SoftmaxWarpImplI10DirectLoadIffE11DirectStoreIffEfLi1ELi29ELi32ELi1ELb0EL9Algorithm0EEvT_T0_ll_param_0[16],
	.param .align 8 .b8 _Z15SoftmaxWarpImplI10DirectLoadIffE11DirectStoreIffEfLi1ELi29ELi32ELi1ELb0EL9Algorithm0EEvT_T0_ll_param_1[16],
	.param .u64 _Z15SoftmaxWarpImplI10DirectLoadIffE11DirectStoreIffEfLi1ELi29ELi32ELi1ELb0EL9Algorithm0EEvT_T0_ll_param_2,
	.param .u64 _Z15SoftmaxWarpImplI10DirectLoadIffE11DirectStoreIffEfLi1ELi29ELi32ELi1ELb0EL9Algorithm0EEvT_T0_ll_param_3
)
{
	.reg .pred 	%p<14>;
	.reg .b32 	%r<86>;
	.reg .b32 	%f<458>;
	.reg .b64 	%rd<28>;

	ld.param.u64 	%rd12, [_Z15SoftmaxWarpImplI10DirectLoadIffE11DirectStoreIffEfLi1ELi29ELi32ELi1ELb0EL9Algorithm0EEvT_T0_ll_param_0+8];
	ld.param.u64 	%rd11, [_Z15SoftmaxWarpImplI10DirectLoadIffE11DirectStoreIffEfLi1ELi29ELi32ELi1ELb0EL9Algorithm0EEvT_T0_ll_param_0];
	ld.param.u64 	%rd2, [_Z15SoftmaxWarpImplI10DirectLoadIffE11DirectStoreIffEfLi1ELi29ELi32ELi1ELb0EL9Algorithm0EEvT_T0_ll_param_1];
	ld.param.u64 	%rd3, [_Z15SoftmaxWarpImplI10DirectLoadIffE11DirectStoreIffEfLi1ELi29ELi32ELi1ELb0EL9Algorithm0EEvT_T0_ll_param_1+8];
	ld.param.u64 	%rd13, [_Z15SoftmaxWarpImplI10DirectLoadIffE11DirectStoreIffEfLi1ELi29ELi32ELi1ELb0EL9Algorithm0EEvT_T0_ll_param_2];
	ld.param.u64 	%rd14, [_Z15SoftmaxWarpImplI10DirectLoadIffE11DirectStoreIffEfLi1ELi29ELi32ELi1ELb0EL9Algorithm0EEvT_T0_ll_param_3];
	setp.lt.s64 	%p1, %rd14, 929;
	@%p1 bra 	$L__BB132_2;
	mov.u64 	%rd15, $str;
	cvta.global.u64 	%rd16, %rd15;
	mov.u64 	%rd17, $str$1;
	cvta.global.u64 	%rd18, %rd17;
	mov.u64 	%rd19, __unnamed_133;
	cvta.global.u64 	%rd20, %rd19;
	{ // callseq 132, 0
	.param .b64 param0;
	st.param.b64 	[param0], %rd16;
	.param .b64 param1;
	st.param.b64 	[param1], %rd18;
	.param .b32 param2;
	st.param.b32 	[param2], 358;
	.param .b64 param3;
	st.param.b64 	[param3], %rd20;
	.param .b64 param4;
	st.param.b64 	[param4], 1;
	call.uni 
	__assertfail, 
	(
	param0, 
	param1, 
	param2, 
	param3, 
	param4
	);
	} // callseq 132
$L__BB132_2:
	mov.u32 	%r2, %nctaid.x;
	mov.u32 	%r3, %ntid.y;
	mul.lo.s32 	%r1, %r2, %r3;
	mov.u32 	%r4, %ctaid.x;
	mov.u32 	%r5, %tid.y;
	mad.lo.s32 	%r6, %r4, %r3, %r5;
	cvt.s64.s32 	%rd27, %r6;
	setp.le.s64 	%p2, %rd13, %rd27;
	@%p2 bra 	$L__BB132_5;
	mov.u32 	%r7, %tid.x;
	cvt.u64.u32 	%rd5, %r7;
	cvta.to.global.u64 	%rd6, %rd2;
	cvta.to.global.u64 	%rd7, %rd11;
	cvt.s64.s32 	%rd8, %r1;
$L__BB132_4:
	mad.lo.s64 	%rd21, %rd27, %rd12, %rd5;
	shl.b64 	%rd22, %rd21, 2;
	add.s64 	%rd23, %rd7, %rd22;
	ld.global.f32 	%f1, [%rd23];
	max.f32 	%f2, %f1, 0fFF800000;
	ld.global.f32 	%f3, [%rd23+128];
	max.f32 	%f4, %f2, %f3;
	ld.global.f32 	%f5, [%rd23+256];
	max.f32 	%f6, %f4, %f5;
	ld.global.f32 	%f7, [%rd23+384];
	max.f32 	%f8, %f6, %f7;
	ld.global.f32 	%f9, [%rd23+512];
	max.f32 	%f10, %f8, %f9;
	ld.global.f32 	%f11, [%rd23+640];
	max.f32 	%f12, %f10, %f11;
	ld.global.f32 	%f13, [%rd23+768];
	max.f32 	%f14, %f12, %f13;
	ld.global.f32 	%f15, [%rd23+896];
	max.f32 	%f16, %f14, %f15;
	ld.global.f32 	%f17, [%rd23+1024];
	max.f32 	%f18, %f16, %f17;
	ld.global.f32 	%f19, [%rd23+1152];
	max.f32 	%f20, %f18, %f19;
	ld.global.f32 	%f21, [%rd23+1280];
	max.f32 	%f22, %f20, %f21;
	ld.global.f32 	%f23, [%rd23+1408];
	max.f32 	%f24, %f22, %f23;
	ld.global.f32 	%f25, [%rd23+1536];
	max.f32 	%f26, %f24, %f25;
	ld.global.f32 	%f27, [%rd23+1664];
	max.f32 	%f28, %f26, %f27;
	ld.global.f32 	%f29, [%rd23+1792];
	max.f32 	%f30, %f28, %f29;
	ld.global.f32 	%f31, [%rd23+1920];
	max.f32 	%f32, %f30, %f31;
	ld.global.f32 	%f33, [%rd23+2048];
	max.f32 	%f34, %f32, %f33;
	ld.global.f32 	%f35, [%rd23+2176];
	max.f32 	%f36, %f34, %f35;
	ld.global.f32 	%f37, [%rd23+2304];
	max.f32 	%f38, %f36, %f37;
	ld.global.f32 	%f39, [%rd23+2432];
	max.f32 	%f40, %f38, %f39;
	ld.global.f32 	%f41, [%rd23+2560];
	max.f32 	%f42, %f40, %f41;
	ld.global.f32 	%f43, [%rd23+2688];
	max.f32 	%f44, %f42, %f43;
	ld.global.f32 	%f45, [%rd23+2816];
	max.f32 	%f46, %f44, %f45;
	ld.global.f32 	%f47, [%rd23+2944];
	max.f32 	%f48, %f46, %f47;
	ld.global.f32 	%f49, [%rd23+3072];
	max.f32 	%f50, %f48, %f49;
	ld.global.f32 	%f51, [%rd23+3200];
	max.f32 	%f52, %f50, %f51;
	ld.global.f32 	%f53, [%rd23+3328];
	max.f32 	%f54, %f52, %f53;
	ld.global.f32 	%f55, [%rd23+3456];
	max.f32 	%f56, %f54, %f55;
	ld.global.f32 	%f57, [%rd23+3584];
	max.f32 	%f58, %f56, %f57;
	mov.b32 	%r8, %f58;
	shfl.sync.bfly.b32	%r9|%p3, %r8, 16, 31, -1;
	mov.b32 	%f59, %r9;
	max.f32 	%f60, %f58, %f59;
	mov.b32 	%r10, %f60;
	shfl.sync.bfly.b32	%r11|%p4, %r10, 8, 31, -1;
	mov.b32 	%f61, %r11;
	max.f32 	%f62, %f60, %f61;
	mov.b32 	%r12, %f62;
	shfl.sync.bfly.b32	%r13|%p5, %r12, 4, 31, -1;
	mov.b32 	%f63, %r13;
	max.f32 	%f64, %f62, %f63;
	mov.b32 	%r14, %f64;
	shfl.sync.bfly.b32	%r15|%p6, %r14, 2, 31, -1;
	mov.b32 	%f65, %r15;
	max.f32 	%f66, %f64, %f65;
	mov.b32 	%r16, %f66;
	shfl.sync.bfly.b32	%r17|%p7, %r16, 1, 31, -1;
	mov.b32 	%f67, %r17;
	max.f32 	%f68, %f66, %f67;
	sub.f32 	%f69, %f1, %f68;
	fma.rn.f32 	%f70, %f69, 0f3BBB989D, 0f3F000000;
	cvt.sat.f32.f32 	%f71, %f70;
	mov.f32 	%f72, 0f4B400001;
	mov.f32 	%f73, 0f437C0000;
	fma.rm.f32 	%f74, %f71, %f73, %f72;
	add.f32 	%f75, %f74, 0fCB40007F;
	neg.f32 	%f76, %f75;
	fma.rn.f32 	%f77, %f69, 0f3FB8AA3B, %f76;
	fma.rn.f32 	%f78, %f69, 0f32A57060, %f77;
	mov.b32 	%r18, %f74;
	shl.b32 	%r19, %r18, 23;
	mov.b32 	%f79, %r19;
	ex2.approx.ftz.f32 	%f80, %f78;
	mul.f32 	%f81, %f80, %f79;
	add.f32 	%f82, %f81, 0f00000000;
	sub.f32 	%f83, %f3, %f68;
	fma.rn.f32 	%f84, %f83, 0f3BBB989D, 0f3F000000;
	cvt.sat.f32.f32 	%f85, %f84;
	fma.rm.f32 	%f86, %f85, %f73, %f72;
	add.f32 	%f87, %f86, 0fCB40007F;
	neg.f32 	%f88, %f87;
	fma.rn.f32 	%f89, %f83, 0f3FB8AA3B, %f88;
	fma.rn.f32 	%f90, %f83, 0f32A57060, %f89;
	mov.b32 	%r20, %f86;
	shl.b32 	%r21, %r20, 23;
	mov.b32 	%f91, %r21;
	ex2.approx.ftz.f32 	%f92, %f90;
	mul.f32 	%f93, %f92, %f91;
	add.f32 	%f94, %f82, %f93;
	sub.f32 	%f95, %f5, %f68;
	fma.rn.f32 	%f96, %f95, 0f3BBB989D, 0f3F000000;
	cvt.sat.f32.f32 	%f97, %f96;
	fma.rm.f32 	%f98, %f97, %f73, %f72;
	add.f32 	%f99, %f98, 0fCB40007F;
	neg.f32 	%f100, %f99;
	fma.rn.f32 	%f101, %f95, 0f3FB8AA3B, %f100;
	fma.rn.f32 	%f102, %f95, 0f32A57060, %f101;
	mov.b32 	%r22, %f98;
	shl.b32 	%r23, %r22, 23;
	mov.b32 	%f103, %r23;
	ex2.approx.ftz.f32 	%f104, %f102;
	mul.f32 	%f105, %f104, %f103;
	add.f32 	%f106, %f94, %f105;
	sub.f32 	%f107, %f7, %f68;
	fma.rn.f32 	%f108, %f107, 0f3BBB989D, 0f3F000000;
	cvt.sat.f32.f32 	%f109, %f108;
	fma.rm.f32 	%f110, %f109, %f73, %f72;
	add.f32 	%f111, %f110, 0fCB40007F;
	neg.f32 	%f112, %f111;
	fma.rn.f32 	%f113, %f107, 0f3FB8AA3B, %f112;
	fma.rn.f32 	%f114, %f107, 0f32A57060, %f113;
	mov.b32 	%r24, %f110;
	shl.b32 	%r25, %r24, 23;
	mov.b32 	%f115, %r25;
	ex2.approx.ftz.f32 	%f116, %f114;
	mul.f32 	%f117, %f116, %f115;
	add.f32 	%f118, %f106, %f117;
	sub.f32 	%f119, %f9, %f68;
	fma.rn.f32 	%f120, %f119, 0f3BBB989D, 0f3F000000;
	cvt.sat.f32.f32 	%f121, %f120;
	fma.rm.f32 	%f122, %f121, %f73, %f72;
	add.f32 	%f123, %f122, 0fCB40007F;
	neg.f32 	%f124, %f123;
	fma.rn.f32 	%f125, %f119, 0f3FB8AA3B, %f124;
	fma.rn.f32 	%f126, %f119, 0f32A57060, %f125;
	mov.b32 	%r26, %f122;
	shl.b32 	%r27, %r26, 23;
	mov.b32 	%f127, %r27;
	ex2.approx.ftz.f32 	%f128, %f126;
	mul.f32 	%f129, %f128, %f127;
	add.f32 	%f130, %f118, %f129;
	sub.f32 	%f131, %f11, %f68;
	fma.rn.f32 	%f132, %f131, 0f3BBB989D, 0f3F000000;
	cvt.sat.f32.f32 	%f133, %f132;
	fma.rm.f32 	%f134, %f133, %f73, %f72;
	add.f32 	%f135, %f134, 0fCB40007F;
	neg.f32 	%f136, %f135;
	fma.rn.f32 	%f137, %f131, 0f3FB8AA3B, %f136;
	fma.rn.f32 	%f138, %f131, 0f32A57060, %f137;
	mov.b32 	%r28, %f134;
	shl.b32 	%r29, %r28, 23;
	mov.b32 	%f139, %r29;
	ex2.approx.ftz.f32 	%f140, %f138;
	mul.f32 	%f141, %f140, %f139;
	add.f32 	%f142, %f130, %f141;
	sub.f32 	%f143, %f13, %f68;
	fma.rn.f32 	%f144, %f143, 0f3BBB989D, 0f3F000000;
	cvt.sat.f32.f32 	%f145, %f144;
	fma.rm.f32 	%f146, %f145, %f73, %f72;
	add.f32 	%f147, %f146, 0fCB40007F;
	neg.f32 	%f148, %f147;
	fma.rn.f32 	%f149, %f143, 0f3FB8AA3B, %f148;
	fma.rn.f32 	%f150, %f143, 0f32A57060, %f149;
	mov.b32 	%r30, %f146;
	shl.b32 	%r31, %r30, 23;
	mov.b32 	%f151, %r31;
	ex2.approx.ftz.f32 	%f152, %f150;
	mul.f32 	%f153, %f152, %f151;
	add.f32 	%f154, %f142, %f153;
	sub.f32 	%f155, %f15, %f68;
	fma.rn.f32 	%f156, %f155, 0f3BBB989D, 0f3F000000;
	cvt.sat.f32.f32 	%f157, %f156;
	fma.rm.f32 	%f158, %f157, %f73, %f72;
	add.f32 	%f159, %f158, 0fCB40007F;
	neg.f32 	%f160, %f159;
	fma.rn.f32 	%f161, %f155, 0f3FB8AA3B, %f160;
	fma.rn.f32 	%f162, %f155, 0f32A57060, %f161;
	mov.b32 	%r32, %f158;
	shl.b32 	%r33, %r32, 23;
	mov.b32 	%f163, %r33;
	ex2.approx.ftz.f32 	%f164, %f162;
	mul.f32 	%f165, %f164, %f163;
	add.f32 	%f166, %f154, %f165;
	sub.f32 	%f167, %f17, %f68;
	fma.rn.f32 	%f168, %f167, 0f3BBB989D, 0f3F000000;
	cvt.sat.f32.f32 	%f169, %f168;
	fma.rm.f32 	%f170, %f169, %f73, %f72;
	add.f32 	%f171, %f170, 0fCB40007F;
	neg.f32 	%f172, %f171;
	fma.rn.f32 	%f173, %f167, 0f3FB8AA3B, %f172;
	fma.rn.f32 	%f174, %f167, 0f32A57060, %f173;
	mov.b32 	%r34, %f170;
	shl.b32 	%r35, %r34, 23;
	mov.b32 	%f175, %r35;
	ex2.approx.ftz.f32 	%f176, %f174;
	mul.f32 	%f177, %f176, %f175;
	add.f32 	%f178, %f166, %f177;
	sub.f32 	%f179, %f19, %f68;
	fma.rn.f32 	%f180, %f179, 0f3BBB989D, 0f3F000000;
	cvt.sat.f32.f32 	%f181, %f180;
	fma.rm.f32 	%f182, %f181, %f73, %f72;
	add.f32 	%f183, %f182, 0fCB40007F;
	neg.f32 	%f184, %f183;
	fma.rn.f32 	%f185, %f179, 0f3FB8AA3B, %f184;
	fma.rn.f32 	%f186, %f179, 0f32A57060, %f185;
	mov.b32 	%r36, %f182;
	shl.b32 	%r37, %r36, 23;
	mov.b32 	%f187, %r37;
	ex2.approx.ftz.f32 	%f188, %f186;
	mul.f32 	%f189, %f188, %f187;
	add.f32 	%f190, %f178, %f189;
	sub.f32 	%f191, %f21, %f68;
	fma.rn.f32 	%f192, %f191, 0f3BBB989D, 0f3F000000;
	cvt.sat.f32.f32 	%f193, %f192;
	fma.rm.f32 	%f194, %f193, %f73, %f72;
	add.f32 	%f195, %f194, 0fCB40007F;
	neg.f32 	%f196, %f195;
	fma.rn.f32 	%f197, %f191, 0f3FB8AA3B, %f196;
	fma.rn.f32 	%f198, %f191, 0f32A57060, %f197;
	mov.b32 	%r38, %f194;
	shl.b32 	%r39, %r38, 23;
	mov.b32 	%f199, %r39;
	ex2.approx.ftz.f32 	%f200, %f198;
	mul.f32 	%f201, %f200, %f199;
	add.f32 	%f202, %f190, %f201;
	sub.f32 	%f203, %f23, %f68;
	fma.rn.f32 	%f204, %f203, 0f3BBB989D, 0f3F000000;
	cvt.sat.f32.f32 	%f205, %f204;
	fma.rm.f32 	%f206, %f205, %f73, %f72;
	add.f32 	%f207, %f206, 0fCB40007F;
	neg.f32 	%f208, %f207;
	fma.rn.f32 	%f209, %f203, 0f3FB8AA3B, %f208;
	fma.rn.f32 	%f210, %f203, 0f32A57060, %f209;
	mov.b32 	%r40, %f206;
	shl.b32 	%r41, %r40, 23;
	mov.b32 	%f211, %r41;
	ex2.approx.ftz.f32 	%f212, %f210;
	mul.f32 	%f213, %f212, %f211;
	add.f32 	%f214, %f202, %f213;
	sub.f32 	%f215, %f25, %f68;
	fma.rn.f32 	%f216, %f215, 0f3BBB989D, 0f3F000000;
	cvt.sat.f32.f32 	%f217, %f216;
	fma.rm.f32 	%f218, %f217, %f73, %f72;
	add.f32 	%f219, %f218, 0fCB40007F;
	neg.f32 	%f220, %f219;
	fma.rn.f32 	%f221, %f215, 0f3FB8AA3B, %f220;
	fma.rn.f32 	%f222, %f215, 0f32A57060, %f221;
	mov.b32 	%r42, %f218;
	shl.b32 	%r43, %r42, 23;
	mov.b32 	%f223, %r43;
	ex2.approx.ftz.f32 	%f224, %f222;
	mul.f32 	%f225, %f224, %f223;
	add.f32 	%f226, %f214, %f225;
	sub.f32 	%f227, %f27, %f68;
	fma.rn.f32 	%f228, %f227, 0f3BBB989D, 0f3F000000;
	cvt.sat.f32.f32 	%f229, %f228;
	fma.rm.f32 	%f230, %f229, %f73, %f72;
	add.f32 	%f231, %f230, 0fCB40007F;
	neg.f32 	%f232, %f231;
	fma.rn.f32 	%f233, %f227, 0f3FB8AA3B, %f232;
	fma.rn.f32 	%f234, %f227, 0f32A57060, %f233;
	mov.b32 	%r44, %f230;
	shl.b32 	%r45, %r44, 23;
	mov.b32 	%f235, %r45;
	ex2.approx.ftz.f32 	%f236, %f234;
	mul.f32 	%f237, %f236, %f235;
	add.f32 	%f238, %f226, %f237;
	sub.f32 	%f239, %f29, %f68;
	fma.rn.f32 	%f240, %f239, 0f3BBB989D, 0f3F000000;
	cvt.sat.f32.f32 	%f241, %f240;
	fma.rm.f32 	%f242, %f241, %f73, %f72;
	add.f32 	%f243, %f242, 0fCB40007F;
	neg.f32 	%f244, %f243;
	fma.rn.f32 	%f245, %f239, 0f3FB8AA3B, %f244;
	fma.rn.f32 	%f246, %f239, 0f32A57060, %f245;
	mov.b32 	%r46, %f242;
	shl.b32 	%r47, %r46, 23;
	mov.b32 	%f247, %r47;
	ex2.approx.ftz.f32 	%f248, %f246;
	mul.f32 	%f249, %f248, %f247;
	add.f32 	%f250, %f238, %f249;
	sub.f32 	%f251, %f31, %f68;
	fma.rn.f32 	%f252, %f251, 0f3BBB989D, 0f3F000000;
	cvt.sat.f32.f32 	%f253, %f252;
	fma.rm.f32 	%f254, %f253, %f73, %f72;
	add.f32 	%f255, %f254, 0fCB40007F;
	neg.f32 	%f256, %f255;
	fma.rn.f32 	%f257, %f251, 0f3FB8AA3B, %f256;
	fma.rn.f32 	%f258, %f251, 0f32A57060, %f257;
	mov.b32 	%r48, %f254;
	shl.b32 	%r49, %r48, 23;
	mov.b32 	%f259, %r49;
	ex2.approx.ftz.f32 	%f260, %f258;
	mul.f32 	%f261, %f260, %f259;
	add.f32 	%f262, %f250, %f261;
	sub.f32 	%f263, %f33, %f68;
	fma.rn.f32 	%f264, %f263, 0f3BBB989D, 0f3F000000;
	cvt.sat.f32.f32 	%f265, %f264;
	fma.rm.f32 	%f266, %f265, %f73, %f72;
	add.f32 	%f267, %f266, 0fCB40007F;
	neg.f32 	%f268, %f267;
	fma.rn.f32 	%f269, %f263, 0f3FB8AA3B, %f268;
	fma.rn.f32 	%f270, %f263, 0f32A57060, %f269;
	mov.b32 	%r50, %f266;
	shl.b32 	%r51, %r50, 23;
	mov.b32 	%f271, %r51;
	ex2.approx.ftz.f32 	%f272, %f270;
	mul.f32 	%f273, %f272, %f271;
	add.f32 	%f274, %f262, %f273;
	sub.f32 	%f275, %f35, %f68;
	fma.rn.f32 	%f276, %f275, 0f3BBB989D, 0f3F000000;
	cvt.sat.f32.f32 	%f277, %f276;
	fma.rm.f32 	%f278, %f277, %f73, %f72;
	add.f32 	%f279, %f278, 0fCB40007F;
	neg.f32 	%f280, %f279;
	fma.rn.f32 	%f281, %f275, 0f3FB8AA3B, %f280;
	fma.rn.f32 	%f282, %f275, 0f32A57060, %f281;
	mov.b32 	%r52, %f278;
	shl.b32 	%r53, %r52, 23;
	mov.b32 	%f283, %r53;
	ex2.approx.ftz.f32 	%f284, %f282;
	mul.f32 	%f285, %f284, %f283;
	add.f32 	%f286, %f274, %f285;
	sub.f32 	%f287, %f37, %f68;
	fma.rn.f32 	%f288, %f287, 0f3BBB989D, 0f3F000000;
	cvt.sat.f32.f32 	%f289, %f288;
	fma.rm.f32 	%f290, %f289, %f73, %f72;
	add.f32 	%f291, %f290, 0fCB40007F;
	neg.f32 	%f292, %f291;
	fma.rn.f32 	%f293, %f287, 0f3FB8AA3B, %f292;
	fma.rn.f32 	%f294, %f287, 0f32A57060, %f293;
	mov.b32 	%r54, %f290;
	shl.b32 	%r55, %r54, 23;
	mov.b32 	%f295, %r55;
	ex2.approx.ftz.f32 	%f296, %f294;
	mul.f32 	%f297, %f296, %f295;
	add.f32 	%f298, %f286, %f297;
	sub.f32 	%f299, %f39, %f68;
	fma.rn.f32 	%f300, %f299, 0f3BBB989D, 0f3F000000;
	cvt.sat.f32.f32 	%f301, %f300;
	fma.rm.f32 	%f302, %f301, %f73, %f72;
	add.f32 	%f303, %f302, 0fCB40007F;
	neg.f32 	%f304, %f303;
	fma.rn.f32 	%f305, %f299, 0f3FB8AA3B, %f304;
	fma.rn.f32 	%f306, %f299, 0f32A57060, %f305;
	mov.b32 	%r56, %f302;
	shl.b32 	%r57, %r56, 23;
	mov.b32 	%f307, %r57;
	ex2.approx.ftz.f32 	%f308, %f306;
	mul.f32 	%f309, %f308, %f307;
	add.f32 	%f310, %f298, %f309;
	sub.f32 	%f311, %f41, %f68;
	fma.rn.f32 	%f312, %f311, 0f3BBB989D, 0f3F000000;
	cvt.sat.f32.f32 	%f313, %f312;
	fma.rm.f32 	%f314, %f313, %f73, %f72;
	add.f32 	%f315, %f314, 0fCB40007F;
	neg.f32 	%f316, %f315;
	fma.rn.f32 	%f317, %f311, 0f3FB8AA3B, %f316;
	fma.rn.f32 	%f318, %f311, 0f32A57060, %f317;
	mov.b32 	%r58, %f314;
	shl.b32 	%r59, %r58, 23;
	mov.b32 	%f319, %r59;
	ex2.approx.ftz.f32 	%f320, %f318;
	mul.f32 	%f321, %f320, %f319;
	add.f32 	%f322, %f310, %f321;
	sub.f32 	%f323, %f43, %f68;
	fma.rn.f32 	%f324, %f323, 0f3BBB989D, 0f3F000000;
	cvt.sat.f32.f32 	%f325, %f324;
	fma.rm.f32 	%f326, %f325, %f73, %f72;
	add.f32 	%f327, %f326, 0fCB40007F;
	neg.f32 	%f328, %f327;
	fma.rn.f32 	%f329, %f323, 0f3FB8AA3B, %f328;
	fma.rn.f32 	%f330, %f323, 0f32A57060, %f329;
	mov.b32 	%r60, %f326;
	shl.b32 	%r61, %r60, 23;
	mov.b32 	%f331, %r61;
	ex2.approx.ftz.f32 	%f332, %f330;
	mul.f32 	%f333, %f332, %f331;
	add.f32 	%f334, %f322, %f333;
	sub.f32 	%f335, %f45, %f68;
	fma.rn.f32 	%f336, %f335, 0f3BBB989D, 0f3F000000;
	cvt.sat.f32.f32 	%f337, %f336;
	fma.rm.f32 	%f338, %f337, %f73, %f72;
	add.f32 	%f339, %f338, 0fCB40007F;
	neg.f32 	%f340, %f339;
	fma.rn.f32 	%f341, %f335, 0f3FB8AA3B, %f340;
	fma.rn.f32 	%f342, %f335, 0f32A57060, %f341;
	mov.b32 	%r62, %f338;
	shl.b32 	%r63, %r62, 23;
	mov.b32 	%f343, %r63;
	ex2.approx.ftz.f32 	%f344, %f342;
	mul.f32 	%f345, %f344, %f343;
	add.f32 	%f346, %f334, %f345;
	sub.f32 	%f347, %f47, %f68;
	fma.rn.f32 	%f348, %f347, 0f3BBB989D, 0f3F000000;
	cvt.sat.f32.f32 	%f349, %f348;
	fma.rm.f32 	%f350, %f349, %f73, %f72;
	add.f32 	%f351, %f350, 0fCB40007F;
	neg.f32 	%f352, %f351;
	fma.rn.f32 	%f353, %f347, 0f3FB8AA3B, %f352;
	fma.rn.f32 	%f354, %f347, 0f32A57060, %f353;
	mov.b32 	%r64, %f350;
	shl.b32 	%r65, %r64, 23;
	mov.b32 	%f355, %r65;
	ex2.approx.ftz.f32 	%f356, %f354;
	mul.f32 	%f357, %f356, %f355;
	add.f32 	%f358, %f346, %f357;
	sub.f32 	%f359, %f49, %f68;
	fma.rn.f32 	%f360, %f359, 0f3BBB989D, 0f3F000000;
	cvt.sat.f32.f32 	%f361, %f360;
	fma.rm.f32 	%f362, %f361, %f73, %f72;
	add.f32 	%f363, %f362, 0fCB40007F;
	neg.f32 	%f364, %f363;
	fma.rn.f32 	%f365, %f359, 0f3FB8AA3B, %f364;
	fma.rn.f32 	%f366, %f359, 0f32A57060, %f365;
	mov.b32 	%r66, %f362;
	shl.b32 	%r67, %r66, 23;
	mov.b32 	%f367, %r67;
	ex2.approx.ftz.f32 	%f368, %f366;
	mul.f32 	%f369, %f368, %f367;
	add.f32 	%f370, %f358, %f369;
	sub.f32 	%f371, %f51, %f68;
	fma.rn.f32 	%f372, %f371, 0f3BBB989D, 0f3F000000;
	cvt.sat.f32.f32 	%f373, %f372;
	fma.rm.f32 	%f374, %f373, %f73, %f72;
	add.f32 	%f375, %f374, 0fCB40007F;
	neg.f32 	%f376, %f375;
	fma.rn.f32 	%f377, %f371, 0f3FB8AA3B, %f376;
	fma.rn.f32 	%f378, %f371, 0f32A57060, %f377;
	mov.b32 	%r68, %f374;
	shl.b32 	%r69, %r68, 23;
	mov.b32 	%f379, %r69;
	ex2.approx.ftz.f32 	%f380, %f378;
	mul.f32 	%f381, %f380, %f379;
	add.f32 	%f382, %f370, %f381;
	sub.f32 	%f383, %f53, %f68;
	fma.rn.f32 	%f384, %f383, 0f3BBB989D, 0f3F000000;
	cvt.sat.f32.f32 	%f385, %f384;
	fma.rm.f32 	%f386, %f385, %f73, %f72;
	add.f32 	%f387, %f386, 0fCB40007F;
	neg.f32 	%f388, %f387;
	fma.rn.f32 	%f389, %f383, 0f3FB8AA3B, %f388;
	fma.rn.f32 	%f390, %f383, 0f32A57060, %f389;
	mov.b32 	%r70, %f386;
	shl.b32 	%r71, %r70, 23;
	mov.b32 	%f391, %r71;
	ex2.approx.ftz.f32 	%f392, %f390;
	mul.f32 	%f393, %f392, %f391;
	add.f32 	%f394, %f382, %f393;
	sub.f32 	%f395, %f55, %f68;
	fma.rn.f32 	%f396, %f395, 0f3BBB989D, 0f3F000000;
	cvt.sat.f32.f32 	%f397, %f396;
	fma.rm.f32 	%f398, %f397, %f73, %f72;
	add.f32 	%f399, %f398, 0fCB40007F;
	neg.f32 	%f400, %f399;
	fma.rn.f32 	%f401, %f395, 0f3FB8AA3B, %f400;
	fma.rn.f32 	%f402, %f395, 0f32A57060, %f401;
	mov.b32 	%r72, %f398;
	shl.b32 	%r73, %r72, 23;
	mov.b32 	%f403, %r73;
	ex2.approx.ftz.f32 	%f404, %f402;
	mul.f32 	%f405, %f404, %f403;
	add.f32 	%f406, %f394, %f405;
	sub.f32 	%f407, %f57, %f68;
	fma.rn.f32 	%f408, %f407, 0f3BBB989D, 0f3F000000;
	cvt.sat.f32.f32 	%f409, %f408;
	fma.rm.f32 	%f410, %f409, %f73, %f72;
	add.f32 	%f411, %f410, 0fCB40007F;
	neg.f32 	%f412, %f411;
	fma.rn.f32 	%f413, %f407, 0f3FB8AA3B, %f412;
	fma.rn.f32 	%f414, %f407, 0f32A57060, %f413;
	mov.b32 	%r74, %f410;
	shl.b32 	%r75, %r74, 23;
	mov.b32 	%f415, %r75;
	ex2.approx.ftz.f32 	%f416, %f414;
	mul.f32 	%f417, %f416, %f415;
	add.f32 	%f418, %f406, %f417;
	mov.b32 	%r76, %f418;
	shfl.sync.bfly.b32	%r77|%p8, %r76, 16, 31, -1;
	mov.b32 	%f419, %r77;
	add.f32 	%f420, %f418, %f419;
	mov.b32 	%r78, %f420;
	shfl.sync.bfly.b32	%r79|%p9, %r78, 8, 31, -1;
	mov.b32 	%f421, %r79;
	add.f32 	%f422, %f420, %f421;
	mov.b32 	%r80, %f422;
	shfl.sync.bfly.b32	%r81|%p10, %r80, 4, 31, -1;
	mov.b32 	%f423, %r81;
	add.f32 	%f424, %f422, %f423;
	mov.b32 	%r82, %f424;
	shfl.sync.bfly.b32	%r83|%p11, %r82, 2, 31, -1;
	mov.b32 	%f425, %r83;
	add.f32 	%f426, %f424, %f425;
	mov.b32 	%r84, %f426;
	shfl.sync.bfly.b32	%r85|%p12, %r84, 1, 31, -1;
	mov.b32 	%f427, %r85;
	add.f32 	%f428, %f426, %f427;
	div.rn.f32 	%f429, %f81, %f428;
	div.rn.f32 	%f430, %f93, %f428;
	div.rn.f32 	%f431, %f105, %f428;
	div.rn.f32 	%f432, %f117, %f428;
	div.rn.f32 	%f433, %f129, %f428;
	div.rn.f32 	%f434, %f141, %f428;
	div.rn.f32 	%f435, %f153, %f428;
	div.rn.f32 	%f436, %f165, %f428;
	div.rn.f32 	%f437, %f177, %f428;
	div.rn.f32 	%f438, %f189, %f428;
	div.rn.f32 	%f439, %f201, %f428;
	div.rn.f32 	%f440, %f213, %f428;
	div.rn.f32 	%f441, %f225, %f428;
	div.rn.f32 	%f442, %f237, %f428;
	div.rn.f32 	%f443, %f249, %f428;
	div.rn.f32 	%f444, %f261, %f428;
	div.rn.f32 	%f445, %f273, %f428;
	div.rn.f32 	%f446, %f285, %f428;
	div.rn.f32 	%f447, %f297, %f428;
	div.rn.f32 	%f448, %f309, %f428;
	div.rn.f32 	%f449, %f321, %f428;
	div.rn.f32 	%f450, %f333, %f428;
	div.rn.f32 	%f451, %f345, %f428;
	div.rn.f32 	%f452, %f357, %f428;
	div.rn.f32 	%f453, %f369, %f428;
	div.rn.f32 	%f454, %f381, %f428;
	div.rn.f32 	%f455, %f393, %f428;
	div.rn.f32 	%f456, %f405, %f428;
	div.rn.f32 	%f457, %f417, %f428;
	mad.lo.s64 	%rd24, %rd27, %rd3, %rd5;
	shl.b64 	%rd25, %rd24, 2;
	add.s64 	%rd26, %rd6, %rd25;
	st.global.f32 	[%rd26], %f429;
	st.global.f32 	[%rd26+128], %f430;
	st.global.f32 	[%rd26+256], %f431;
	st.global.f32 	[%rd26+384], %f432;
	st.global.f32 	[%rd26+512], %f433;
	st.global.f32 	[%rd26+640], %f434;
	st.global.f32 	[%rd26+768], %f435;
	st.global.f32 	[%rd26+896], %f436;
	st.global.f32 	[%rd26+1024], %f437;
	st.global.f32 	[%rd26+1152], %f438;
	st.global.f32 	[%rd26+1280], %f439;
	st.global.f32 	[%rd26+1408], %f440;
	st.global.f32 	[%rd26+1536], %f441;
	st.global.f32 	[%rd26+1664], %f442;
	st.global.f32 	[%rd26+1792], %f443;
	st.global.f32 	[%rd26+1920], %f444;
	st.global.f32 	[%rd26+2048], %f445;
	st.global.f32 	[%rd26+2176], %f446;
	st.global.f32 	[%rd26+2304], %f447;
	st.global.f32 	[%rd26+2432], %f448;
	st.global.f32 	[%rd26+2560], %f449;
	st.global.f32 	[%rd26+2688], %f450;
	st.global.f32 	[%rd26+2816], %f451;
	st.global.f32 	[%rd26+2944], %f452;
	st.global.f32 	[%rd26+3072], %f453;
	st.global.f32 	[%rd26+3200], %f454;
	st.global.f32 	[%rd26+3328], %f455;
	st.global.f32 	[%rd26+3456], %f456;
	st.global.f32 	[%rd26+3584], %f457;
	add.s64 	%rd27, %rd27, %rd8;
	setp.lt.s64 	%p13, %rd27, %rd13;
	@%p13 bra 	$L__BB132_4;
$L__BB132_5:
	ret;

}
	// .globl	_Z15SoftmaxWarpImplI10DirectLoadIffE11DirectStoreIffEfLi1ELi29ELi32ELi1ELb1EL9Algorithm0EEvT_T0_ll
.visible .entry _Z15SoftmaxWarpImplI10DirectLoadIffE11DirectStoreIffEfLi1ELi29ELi32ELi1ELb1EL9Algorithm0EEvT_T0_ll(
	.param .align 8 .b8 _Z15SoftmaxWarpImplI10DirectLoadIffE11DirectStoreIffEfLi1ELi29ELi32ELi1ELb1EL9Algorithm0EEvT_T0_ll_param_0[16],
	.param .align 8 .b8 _Z15SoftmaxWarpImplI10DirectLoadIffE11DirectStoreIffEfLi1ELi29ELi32ELi1ELb1EL9Algorithm0EEvT_T0_ll_param_1[16],
	.param .u64 _Z15SoftmaxWarpImplI10DirectLoadIffE11DirectStoreIffEfLi1ELi29ELi32ELi1ELb1EL9Algorithm0EEvT_T0_ll_param_2,
	.param .u64 _Z15SoftmaxWarpImplI10DirectLoadIffE11DirectStoreIffEfLi1ELi29ELi32ELi1ELb1EL9Algorithm0EEvT_T0_ll_param_3
)
{
	.reg .pred 	%p<72>;
	.reg .b32 	%r<138>;
	.reg .b32 	%f<603>;
	.reg .b64 	%rd<65>;

	ld.param.u64 	%rd30, [_Z15SoftmaxWarpImplI10DirectLoadIffE11DirectStoreIffEfLi1ELi29ELi32ELi1ELb1EL9Algorithm0EEvT_T0_ll_param_1+8];
	ld.param.u64 	%rd29, [_Z15SoftmaxWarpImplI10DirectLoadIffE11DirectStoreIffEfLi1ELi29ELi32ELi1ELb1EL9Algorithm0EEvT_T0_ll_param_1];
	ld.param.u64 	%rd28, [_Z15SoftmaxWarpImplI10DirectLoadIffE11DirectStoreIffEfLi1ELi29ELi32ELi1ELb1EL9Algorithm0EEvT_T0_ll_param_0+8];
	ld.param.u64 	%rd27, [_Z15SoftmaxWarpImplI10DirectLoadIffE11DirectStoreIffEfLi1ELi29ELi32ELi1ELb1EL9Algorithm0EEvT_T0_ll_param_0];
	ld.param.u64 	%rd32, [_Z15SoftmaxWarpImplI10DirectLoadIffE11DirectStoreIffEfLi1ELi29ELi32ELi1ELb1EL9Algorithm0EEvT_T0_ll_param_3];
	setp.lt.s64 	%p1, %rd32, 929;
	@%p1 bra 	$L__BB133_2;
	mov.u64 	%rd33, $str;
	cvta.global.u64 	%rd34, %rd33;
	mov.u64 	%rd35, $str$1;
	cvta.global.u64 	%rd36, %rd35;
	mov.u64 	%rd37, __unnamed_134;
	cvta.global.u64 	%rd38, %rd37;
	{ // callseq 133, 0
	.param .b64 param0;
	st.param.b64 	[param0], %rd34;
	.param .b64 param1;
	st.param.b64 	[param1], %rd36;
	.param .b32 param2;
	st.param.b32 	[param2], 358;
	.param .b64 param3;
	st.param.b64 	[param3], %rd38;
	.param .b64 param4;
	st.param.b64 	[param4], 1;
	call.uni 
	__assertfail, 
	(
	param0, 
	param1, 
	param2, 
	param3, 
	param4
	);
	} // callseq 133
$L__BB133_2:
	ld.param.u64 	%rd62, [_Z15SoftmaxWarpImplI10DirectLoadIffE11DirectStoreIffEfLi1ELi29ELi32ELi1ELb1EL9Algorithm0EEvT_T0_ll_param_2];
	mov.u32 	%r1, %ntid.y;
	mov.u32 	%r2, %ctaid.x;
	mov.u32 	%r3, %tid.y;
	mad.lo.s32 	%r4, %r2, %r1, %r3;
	cvt.s64.s32 	%rd64, %r4;
	setp.le.s64 	%p2, %rd62, %rd64;
	@%p2 bra 	$L__BB133_121;
	mov.u32 	%r5, %tid.x;
	add.s32 	%r6, %r5, 64;
	cvt.u64.u32 	%rd2, %r6;
	add.s32 	%r7, %r5, 96;
	cvt.u64.u32 	%rd3, %r7;
	add.s32 	%r8, %r5, 128;
	cvt.u64.u32 	%rd4, %r8;
	add.s32 	%r9, %r5, 160;
	cvt.u64.u32 	%rd5, %r9;
	add.s32 	%r10, %r5, 192;
	cvt.u64.u32 	%rd6, %r10;
	add.s32 	%r11, %r5, 224;
	cvt.u64.u32 	%rd7, %r11;
	add.s32 	%r12, %r5, 320;
	cvt.u64.u32 	%rd8, %r12;
	add.s32 	%r13, %r5, 352;
	cvt.u64.u32 	%rd9, %r13;
	add.s32 	%r14, %r5, 384;
	cvt.u64.u32 	%rd10, %r14;
	add.s32 	%r15, %r5, 416;
	cvt.u64.u32 	%rd11, %r15;
	add.s32 	%r16, %r5, 448;
	cvt.u64.u32 	%rd12, %r16;
	add.s32 	%r17, %r5, 480;
	cvt.u64.u32 	%rd13, %r17;
	add.s32 	%r18, %r5, 512;
	cvt.u64.u32 	%rd14, %r18;
	add.s32 	%r19, %r5, 544;
	cvt.u64.u32 	%rd15, %r19;
	add.s32 	%r20, %r5, 576;
	cvt.u64.u32 	%rd16, %r20;
	add.s32 	%r21, %r5, 608;
	cvt.u64.u32 	%rd17, %r21;
	add.s32 	%r22, %r5, 640;
	cvt.u64.u32 	%rd18, %r22;
	add.s32 	%r23, %r5, 672;
	cvt.u64.u32 	%rd19, %r23;
	add.s32 	%r24, %r5, 832;
	cvt.u64.u32 	%rd20, %r24;
	add.s32 	%r25, %r5, 864;
	cvt.u64.u32 	%rd21, %r25;
	add.s32 	%r26, %r5, 896;
	cvt.u64.u32 	%rd22, %r26;
	add.s32 	%r29, %r5, 32;
	add.s32 	%r31, %r5, 256;
	add.s32 	%r33, %r5, 288;
	add.s32 	%r35, %r5, 704;
	add.s32 	%r37, %r5, 736;
$L__BB133_4:
	cvt.u64.u32 	%rd39, %r5;
	setp.le.s64 	%p3, %rd32, %rd39;
	mad.lo.s64 	%rd40, %rd64, %rd28, %rd39;
	cvta.to.global.u64 	%rd41, %rd27;
	shl.b64 	%rd42, %rd40, 2;
	add.s64 	%rd24, %rd41, %rd42;
	mov.f32 	%f545, 0fFF800000;
	mov.f32 	%f548, %f545;
	@%p3 bra 	$L__BB133_6;
	ld.global.f32 	%f545, [%rd24];
	max.f32 	%f548, %f545, 0fFF800000;
$L__BB133_6:
	cvt.u64.u32 	%rd43, %r29;
	setp.le.s64 	%p4, %rd32, %rd43;
	mov.f32 	%f547, 0fFF800000;
	@%p4 bra 	$L__BB133_8;
	ld.global.f32 	%f547, [%rd24+128];
	max.f32 	%f548, %f548, %f547;
$L__BB133_8:
	setp.le.s64 	%p5, %rd32, %rd2;
	mov.f32 	%f549, 0fFF800000;
	@%p5 bra 	$L__BB133_10;
	ld.global.f32 	%f549, [%rd24+256];
	max.f32 	%f548, %f548, %f549;
$L__BB133_10:
	setp.le.s64 	%p6, %rd32, %rd3;
	mov.f32 	%f551, 0fFF800000;
	@%p6 bra 	$L__BB133_12;
	ld.global.f32 	%f551, [%rd24+384];
	max.f32 	%f548, %f548, %f551;
$L__BB133_12:
	setp.le.s64 	%p7, %rd32, %rd4;
	mov.f32 	%f553, 0fFF800000;
	@%p7 bra 	$L__BB133_14;
	ld.global.f32 	%f553, [%rd24+512];
	max.f32 	%f548, %f548, %f553;
$L__BB133_14:
	setp.le.s64 	%p8, %rd32, %rd5;
	mov.f32 	%f555, 0fFF800000;
	@%p8 bra 	$L__BB133_16;
	ld.global.f32 	%f555, [%rd24+640];
	max.f32 	%f548, %f548, %f555;
$L__BB133_16:
	setp.le.s64 	%p9, %rd32, %rd6;
	mov.f32 	%f557, 0fFF800000;
	@%p9 bra 	$L__BB133_18;
	ld.global.f32 	%f557, [%rd24+768];
	max.f32 	%f548, %f548, %f557;
$L__BB133_18:
	setp.le.s64 	%p10, %rd32, %rd7;
	mov.f32 	%f559, 0fFF800000;
	@%p10 bra 	$L__BB133_20;
	ld.global.f32 	%f559, [%rd24+896];
	max.f32 	%f548, %f548, %f559;
$L__BB133_20:
	cvt.u64.u32 	%rd44, %r31;
	setp.le.s64 	%p11, %rd32, %rd44;
	mov.f32 	%f561, 0fFF800000;
	@%p11 bra 	$L__BB133_22;
	ld.global.f32 	%f561, [%rd24+1024];
	max.f32 	%f548, %f548, %f561;
$L__BB133_22:
	cvt.u64.u32 	%rd45, %r33;
	setp.le.s64 	%p12, %rd32, %rd45;
	mov.f32 	%f563, 0fFF800000;
	@%p12 bra 	$L__BB133_24;
	ld.global.f32 	%f563, [%rd24+1152];
	max.f32 	%f548, %f548, %f563;
$L__BB133_24:
	setp.le.s64 	%p13, %rd32, %rd8;
	mov.f32 	%f565, 0fFF800000;
	@%p13 bra 	$L__BB133_26;
	ld.global.f32 	%f565, [%rd24+1280];
	max.f32 	%f548, %f548, %f565;
$L__BB133_26:
	setp.le.s64 	%p14, %rd32, %rd9;
	mov.f32 	%f567, 0fFF800000;
	@%p14 bra 	$L__BB133_28;
	ld.global.f32 	%f567, [%rd24+1408];
	max.f32 	%f548, %f548, %f567;
$L__BB133_28:
	setp.le.s64 	%p15, %rd32, %rd10;
	mov.f32 	%f569, 0fFF800000;
	@%p15 bra 	$L__BB133_30;
	ld.global.f32 	%f569, [%rd24+1536];
	max.f32 	%f548, %f548, %f569;
$L__BB133_30:
	setp.le.s64 	%p16, %rd32, %rd11;
	mov.f32 	%f571, 0fFF800000;
	@%p16 bra 	$L__BB133_32;
	ld.global.f32 	%f571, [%rd24+1664];
	max.f32 	%f548, %f548, %f571;
$L__BB133_32:
	setp.le.s64 	%p17, %rd32, %rd12;
	mov.f32 	%f573, 0fFF800000;
	@%p17 bra 	$L__BB133_34;
	ld.global.f32 	%f573, [%rd24+1792];
	max.f32 	%f548, %f548, %f573;
$L__BB133_34:
	setp.le.s64 	%p18, %rd32, %rd13;
	mov.f32 	%f575, 0fFF800000;
	@%p18 bra 	$L__BB133_36;
	ld.global.f32 	%f575, [%rd24+1920];
	max.f32 	%f548, %f548, %f575;
$L__BB133_36:
	setp.le.s64 	%p19, %rd32, %rd14;
	mov.f32 	%f577, 0fFF800000;
	@%p19 bra 	$L__BB133_38;
	ld.global.f32 	%f577, [%rd24+2048];
	max.f32 	%f548, %f548, %f577;
$L__BB133_38:
	setp.le.s64 	%p20, %rd32, %rd15;
	mov.f32 	%f579, 0fFF800000;
	@%p20 bra 	$L__BB133_40;
	ld.global.f32 	%f579, [%rd24+2176];
	max.f32 	%f548, %f548, %f579;
$L__BB133_40:
	setp.le.s64 	%p21, %rd32, %rd16;
	mov.f32 	%f581, 0fFF800000;
	@%p21 bra 	$L__BB133_42;
	ld.global.f32 	%f581, [%rd24+2304];
	max.f32 	%f548, %f548, %f581;
$L__BB133_42:
	setp.le.s64 	%p22, %rd32, %rd17;
	mov.f32 	%f583, 0fFF800000;
	@%p22 bra 	$L__BB133_44;
	ld.global.f32 	%f583, [%rd24+2432];
	max.f32 	%f548, %f548, %f583;
$L__BB133_44:
	setp.le.s64 	%p23, %rd32, %rd18;
	mov.f32 	%f585, 0fFF800000;
	@%p23 bra 	$L__BB133_46;
	ld.global.f32 	%f585, [%rd24+2560];
	max.f32 	%f548, %f548, %f585;
$L__BB133_46:
	setp.le.s64 	%p24, %rd32, %rd19;
	mov.f32 	%f587, 0fFF800000;
	@%p24 bra 	$L__BB133_48;
	ld.global.f32 	%f587, [%rd24+2688];
	max.f32 	%f548, %f548, %f587;
$L__BB133_48:
	cvt.u64.u32 	%rd46, %r35;
	setp.le.s64 	%p25, %rd32, %rd46;
	mov.f32 	%f589, 0fFF800000;
	@%p25 bra 	$L__BB133_50;
	ld.global.f32 	%f589, [%rd24+2816];
	max.f32 	%f548, %f548, %f589;
$L__BB133_50:
	cvt.u64.u32 	%rd47, %r37;
	setp.le.s64 	%p26, %rd32, %rd47;
	mov.f32 	%f591, 0fFF800000;
	@%p26 bra 	$L__BB133_52;
	ld.global.f32 	%f591, [%rd24+2944];
	max.f32 	%f548, %f548, %f591;
$L__BB133_52:
	mov.u32 	%r38, %tid.x;
	add.s32 	%r39, %r38, 768;
	cvt.u64.u32 	%rd48, %r39;
	setp.le.s64 	%p27, %rd32, %rd48;
	mov.f32 	%f593, 0fFF800000;
	@%p27 bra 	$L__BB133_54;
	ld.global.f32 	%f593, [%rd24+3072];
	max.f32 	%f548, %f548, %f593;
$L__BB133_54:
	mov.u32 	%r40, %tid.x;
	add.s32 	%r41, %r40, 800;
	cvt.u64.u32 	%rd49, %r41;
	setp.le.s64 	%p28, %rd32, %rd49;
	mov.f32 	%f595, 0fFF800000;
	@%p28 bra 	$L__BB133_56;
	ld.global.f32 	%f595, [%rd24+3200];
	max.f32 	%f548, %f548, %f595;
$L__BB133_56:
	setp.le.s64 	%p29, %rd32, %rd20;
	mov.f32 	%f597, 0fFF800000;
	@%p29 bra 	$L__BB133_58;
	ld.global.f32 	%f597, [%rd24+3328];
	max.f32 	%f548, %f548, %f597;
$L__BB133_58:
	setp.le.s64 	%p30, %rd32, %rd21;
	mov.f32 	%f599, 0fFF800000;
	@%p30 bra 	$L__BB133_60;
	ld.global.f32 	%f599, [%rd24+3456];
	max.f32 	%f548, %f548, %f599;
$L__BB133_60:
	setp.le.s64 	%p31, %rd32, %rd22;
	mov.f32 	%f601, 0fFF800000;
	@%p31 bra 	$L__BB133_62;
	ld.global.f32 	%f601, [%rd24+3584];
	max.f32 	%f548, %f548, %f601;
$L__BB133_62:
	mov.u32 	%r42, %tid.x;
	cvt.u64.u32 	%rd50, %r42;
	setp.le.s64 	%p32, %rd32, %rd50;
	mov.b32 	%r43, %f548;
	shfl.sync.bfly.b32	%r44|%p33, %r43, 16, 31, -1;
	mov.b32 	%f175, %r44;
	max.f32 	%f176, %f548, %f175;
	mov.b32 	%r45, %f176;
	shfl.sync.bfly.b32	%r46|%p34, %r45, 8, 31, -1;
	mov.b32 	%f177, %r46;
	max.f32 	%f178, %f176, %f177;
	mov.b32 	%r47, %f178;
	shfl.sync.bfly.b32	%r48|%p35, %r47, 4, 31, -1;
	mov.b32 	%f179, %r48;
	max.f32 	%f180, %f178, %f179;
	mov.b32 	%r49, %f180;
	shfl.sync.bfly.b32	%r50|%p36, %r49, 2, 31, -1;
	mov.b32 	%f181, %r50;
	max.f32 	%f182, %f180, %f181;
	mov.b32 	%r51, %f182;
	shfl.sync.bfly.b32	%r52|%p37, %r51, 1, 31, -1;
	mov.b32 	%f183, %r52;
	max.f32 	%f184, %f182, %f183;
	sub.f32 	%f185, %f545, %f184;
	fma.rn.f32 	%f186, %f185, 0f3BBB989D, 0f3F000000;
	cvt.sat.f32.f32 	%f187, %f186;
	mov.f32 	%f188, 0f4B400001;
	mov.f32 	%f189, 0f437C0000;
	fma.rm.f32 	%f190, %f187, %f189, %f188;
	add.f32 	%f191, %f190, 0fCB40007F;
	neg.f32 	%f192, %f191;
	fma.rn.f32 	%f193, %f185, 0f3FB8AA3B, %f192;
	fma.rn.f32 	%f194, %f185, 0f32A57060, %f193;
	mov.b32 	%r53, %f190;
	shl.b32 	%r54, %r53, 23;
	mov.b32 	%f195, %r54;
	ex2.approx.ftz.f32 	%f196, %f194;
	mul.f32 	%f197, %f196, %f195;
	add.f32 	%f198, %f197, 0f00000000;
	sub.f32 	%f199, %f547, %f184;
	fma.rn.f32 	%f200, %f199, 0f3BBB989D, 0f3F000000;
	cvt.sat.f32.f32 	%f201, %f200;
	fma.rm.f32 	%f202, %f201, %f189, %f188;
	add.f32 	%f203, %f202, 0fCB40007F;
	neg.f32 	%f204, %f203;
	fma.rn.f32 	%f205, %f199, 0f3FB8AA3B, %f204;
	fma.rn.f32 	%f206, %f199, 0f32A57060, %f205;
	mov.b32 	%r55, %f202;
	shl.b32 	%r56, %r55, 23;
	mov.b32 	%f207, %r56;
	ex2.approx.ftz.f32 	%f208, %f206;
	mul.f32 	%f209, %f208, %f207;
	add.f32 	%f210, %f198, %f209;
	sub.f32 	%f211, %f549, %f184;
	fma.rn.f32 	%f212, %f211, 0f3BBB989D, 0f3F000000;
	cvt.sat.f32.f32 	%f213, %f212;
	fma.rm.f32 	%f214, %f213, %f189, %f188;
	add.f32 	%f215, %f214, 0fCB40007F;
	neg.f32 	%f216, %f215;
	fma.rn.f32 	%f217, %f211, 0f3FB8AA3B, %f216;
	fma.rn.f32 	%f218, %f211, 0f32A57060, %f217;
	mov.b32 	%r57, %f214;
	shl.b32 	%r58, %r57, 23;
	mov.b32 	%f219, %r58;
	ex2.approx.ftz.f32 	%f220, %f218;
	mul.f32 	%f221, %f220, %f219;
	add.f32 	%f222, %f210, %f221;
	sub.f32 	%f223, %f551, %f184;
	fma.rn.f32 	%f224, %f223, 0f3BBB989D, 0f3F000000;
	cvt.sat.f32.f32 	%f225, %f224;
	fma.rm.f32 	%f226, %f225, %f189, %f188;
	add.f32 	%f227, %f226, 0fCB40007F;
	neg.f32 	%f228, %f227;
	fma.rn.f32 	%f229, %f223, 0f3FB8AA3B, %f228;
	fma.rn.f32 	%f230, %f223, 0f32A57060, %f229;
	mov.b32 	%r59, %f226;
	shl.b32 	%r60, %r59, 23;
	mov.b32 	%f231, %r60;
	ex2.approx.ftz.f32 	%f232, %f230;
	mul.f32 	%f233, %f232, %f231;
	add.f32 	%f234, %f222, %f233;
	sub.f32 	%f235, %f553, %f184;
	fma.rn.f32 	%f236, %f235, 0f3BBB989D, 0f3F000000;
	cvt.sat.f32.f32 	%f237, %f236;
	fma.rm.f32 	%f238, %f237, %f189, %f188;
	add.f32 	%f239, %f238, 0fCB40007F;
	neg.f32 	%f240, %f239;
	fma.rn.f32 	%f241, %f235, 0f3FB8AA3B, %f240;
	fma.rn.f32 	%f242, %f235, 0f32A57060, %f241;
	mov.b32 	%r61, %f238;
	shl.b32 	%r62, %r61, 23;
	mov.b32 	%f243, %r62;
	ex2.approx.ftz.f32 	%f244, %f242;
	mul.f32 	%f245, %f244, %f243;
	add.f32 	%f246, %f234, %f245;
	sub.f32 	%f247, %f555, %f184;
	fma.rn.f32 	%f248, %f247, 0f3BBB989D, 0f3F000000;
	cvt.sat.f32.f32 	%f249, %f248;
	fma.rm.f32 	%f250, %f249, %f189, %f188;
	add.f32 	%f251, %f250, 0fCB40007F;
	neg.f32 	%f252, %f251;
	fma.rn.f32 	%f253, %f247, 0f3FB8AA3B, %f252;
	fma.rn.f32 	%f254, %f247, 0f32A57060, %f253;
	mov.b32 	%r63, %f250;
	shl.b32 	%r64, %r63, 23;
	mov.b32 	%f255, %r64;
	ex2.approx.ftz.f32 	%f256, %f254;
	mul.f32 	%f257, %f256, %f255;
	add.f32 	%f258, %f246, %f257;
	sub.f32 	%f259, %f557, %f184;
	fma.rn.f32 	%f260, %f259, 0f3BBB989D, 0f3F000000;
	cvt.sat.f32.f32 	%f261, %f260;
	fma.rm.f32 	%f262, %f261, %f189, %f188;
	add.f32 	%f263, %f262, 0fCB40007F;
	neg.f32 	%f264, %f263;
	fma.rn.f32 	%f265, %f259, 0f3FB8AA3B, %f264;
	fma.rn.f32 	%f266, %f259, 0f32A57060, %f265;
	mov.b32 	%r65, %f262;
	shl.b32 	%r66, %r65, 23;
	mov.b32 	%f267, %r66;
	ex2.approx.ftz.f32 	%f268, %f266;
	mul.f32 	%f269, %f268, %f267;
	add.f32 	%f270, %f258, %f269;
	sub.f32 	%f271, %f559, %f184;
	fma.rn.f32 	%f272, %f271, 0f3BBB989D, 0f3F000000;
	cvt.sat.f32.f32 	%f273, %f272;
	fma.rm.f32 	%f274, %f273, %f189, %f188;
	add.f32 	%f275, %f274, 0fCB40007F;
	neg.f32 	%f276, %f275;
	fma.rn.f32 	%f277, %f271, 0f3FB8AA3B, %f276;
	fma.rn.f32 	%f278, %f271, 0f32A57060, %f277;
	mov.b32 	%r67, %f274;
	shl.b32 	%r68, %r67, 23;
	mov.b32 	%f279, %r68;
	ex2.approx.ftz.f32 	%f280, %f278;
	mul.f32 	%f281, %f280, %f279;
	add.f32 	%f282, %f270, %f281;
	sub.f32 	%f283, %f561, %f184;
	fma.rn.f32 	%f284, %f283, 0f3BBB989D, 0f3F000000;
	cvt.sat.f32.f32 	%f285, %f284;
	fma.rm.f32 	%f286, %f285, %f189, %f188;
	add.f32 	%f287, %f286, 0fCB40007F;
	neg.f32 	%f288, %f287;
	fma.rn.f32 	%f289, %f283, 0f3FB8AA3B, %f288;
	fma.rn.f32 	%f290, %f283, 0f32A57060, %f289;
	mov.b32 	%r69, %f286;
	shl.b32 	%r70, %r69, 23;
	mov.b32 	%f291, %r70;
	ex2.approx.ftz.f32 	%f292, %f290;
	mul.f32 	%f293, %f292, %f291;
	add.f32 	%f294, %f282, %f293;
	sub.f32 	%f295, %f563, %f184;
	fma.rn.f32 	%f296, %f295, 0f3BBB989D, 0f3F000000;
	cvt.sat.f32.f32 	%f297, %f296;
	fma.rm.f32 	%f298, %f297, %f189, %f188;
	add.f32 	%f299, %f298, 0fCB40007F;
	neg.f32 	%f300, %f299;
	fma.rn.f32 	%f301, %f295, 0f3FB8AA3B, %f300;
	fma.rn.f32 	%f302, %f295, 0f32A57060, %f301;
	mov.b32 	%r71, %f298;
	shl.b32 	%r72, %r71, 23;
	mov.b32 	%f303, %r72;
	ex2.approx.ftz.f32 	%f304, %f302;
	mul.f32 	%f305, %f304, %f303;
	add.f32 	%f306, %f294, %f305;
	sub.f32 	%f307, %f565, %f184;
	fma.rn.f32 	%f308, %f307, 0f3BBB989D, 0f3F000000;
	cvt.sat.f32.f32 	%f309, %f308;
	fma.rm.f32 	%f310, %f309, %f189, %f188;
	add.f32 	%f311, %f310, 0fCB40007F;
	neg.f32 	%f312, %f311;
	fma.rn.f32 	%f313, %f307, 0f3FB8AA3B, %f312;
	fma.rn.f32 	%f314, %f307, 0f32A57060, %f313;
	mov.b32 	%r73, %f310;
	shl.b32 	%r74, %r73, 23;
	mov.b32 	%f315, %r74;
	ex2.approx.ftz.f32 	%f316, %f314;
	mul.f32 	%f317, %f316, %f315;
	add.f32 	%f318, %f306, %f317;
	sub.f32 	%f319, %f567, %f184;
	fma.rn.f32 	%f320, %f319, 0f3BBB989D, 0f3F000000;
	cvt.sat.f32.f32 	%f321, %f320;
	fma.rm.f32 	%f322, %f321, %f189, %f188;
	add.f32 	%f323, %f322, 0fCB40007F;
	neg.f32 	%f324, %f323;
	fma.rn.f32 	%f325, %f319, 0f3FB8AA3B, %f324;
	fma.rn.f32 	%f326, %f319, 0f32A57060, %f325;
	mov.b32 	%r75, %f322;
	shl.b32 	%r76, %r75, 23;
	mov.b32 	%f327, %r76;
	ex2.approx.ftz.f32 	%f328, %f326;
	mul.f32 	%f329, %f328, %f327;
	add.f32 	%f330, %f318, %f329;
	sub.f32 	%f331, %f569, %f184;
	fma.rn.f32 	%f332, %f331, 0f3BBB989D, 0f3F000000;
	cvt.sat.f32.f32 	%f333, %f332;
	fma.rm.f32 	%f334, %f333, %f189, %f188;
	add.f32 	%f335, %f334, 0fCB40007F;
	neg.f32 	%f336, %f335;
	fma.rn.f32 	%f337, %f331, 0f3FB8AA3B, %f336;
	fma.rn.f32 	%f338, %f331, 0f32A57060, %f337;
	mov.b32 	%r77, %f334;
	shl.b32 	%r78, %r77, 23;
	mov.b32 	%f339, %r78;
	ex2.approx.ftz.f32 	%f340, %f338;
	mul.f32 	%f341, %f340, %f339;
	add.f32 	%f342, %f330, %f341;
	sub.f32 	%f343, %f571, %f184;
	fma.rn.f32 	%f344, %f343, 0f3BBB989D, 0f3F000000;
	cvt.sat.f32.f32 	%f345, %f344;
	fma.rm.f32 	%f346, %f345, %f189, %f188;
	add.f32 	%f347, %f346, 0fCB40007F;
	neg.f32 	%f348, %f347;
	fma.rn.f32 	%f349, %f343, 0f3FB8AA3B, %f348;
	fma.rn.f32 	%f350, %f343, 0f32A57060, %f349;
	mov.b32 	%r79, %f346;
	shl.b32 	%r80, %r79, 23;
	mov.b32 	%f351, %r80;
	ex2.approx.ftz.f32 	%f352, %f350;
	mul.f32 	%f353, %f352, %f351;
	add.f32 	%f354, %f342, %f353;
	sub.f32 	%f355, %f573, %f184;
	fma.rn.f32 	%f356, %f355, 0f3BBB989D, 0f3F000000;
	cvt.sat.f32.f32 	%f357, %f356;
	fma.rm.f32 	%f358, %f357, %f189, %f188;
	add.f32 	%f359, %f358, 0fCB40007F;
	neg.f32 	%f360, %f359;
	fma.rn.f32 	%f361, %f355, 0f3FB8AA3B, %f360;
	fma.rn.f32 	%f362, %f355, 0f32A57060, %f361;
	mov.b32 	%r81, %f358;
	shl.b32 	%r82, %r81, 23;
	mov.b32 	%f363, %r82;
	ex2.approx.ftz.f32 	%f364, %f362;
	mul.f32 	%f365, %f364, %f363;
	add.f32 	%f366, %f354, %f365;
	sub.f32 	%f367, %f575, %f184;
	fma.rn.f32 	%f368, %f367, 0f3BBB989D, 0f3F000000;
	cvt.sat.f32.f32 	%f369, %f368;
	fma.rm.f32 	%f370, %f369, %f189, %f188;
	add.f32 	%f371, %f370, 0fCB40007F;
	neg.f32 	%f372, %f371;
	fma.rn.f32 	%f373, %f367, 0f3FB8AA3B, %f372;
	fma.rn.f32 	%f374, %f367, 0f32A57060, %f373;
	mov.b32 	%r83, %f370;
	shl.b32 	%r84, %r83, 23;
	mov.b32 	%f375, %r84;
	ex2.approx.ftz.f32 	%f376, %f374;
	mul.f32 	%f377, %f376, %f375;
	add.f32 	%f378, %f366, %f377;
	sub.f32 	%f379, %f577, %f184;
	fma.rn.f32 	%f380, %f379, 0f3BBB989D, 0f3F000000;
	cvt.sat.f32.f32 	%f381, %f380;
	fma.rm.f32 	%f382, %f381, %f189, %f188;
	add.f32 	%f383, %f382, 0fCB40007F;
	neg.f32 	%f384, %f383;
	fma.rn.f32 	%f385, %f379, 0f3FB8AA3B, %f384;
	fma.rn.f32 	%f386, %f379, 0f32A57060, %f385;
	mov.b32 	%r85, %f382;
	shl.b32 	%r86, %r85, 23;
	mov.b32 	%f387, %r86;
	ex2.approx.ftz.f32 	%f388, %f386;
	mul.f32 	%f389, %f388, %f387;
	add.f32 	%f390, %f378, %f389;
	sub.f32 	%f391, %f579, %f184;
	fma.rn.f32 	%f392, %f391, 0f3BBB989D, 0f3F000000;
	cvt.sat.f32.f32 	%f393, %f392;
	fma.rm.f32 	%f394, %f393, %f189, %f188;
	add.f32 	%f395, %f394, 0fCB40007F;
	neg.f32 	%f396, %f395;
	fma.rn.f32 	%f397, %f391, 0f3FB8AA3B, %f396;
	fma.rn.f32 	%f398, %f391, 0f32A57060, %f397;
	mov.b32 	%r87, %f394;
	shl.b32 	%r88, %r87, 23;
	mov.b32 	%f399, %r88;
	ex2.approx.ftz.f32 	%f400, %f398;
	mul.f32 	%f401, %f400, %f399;
	add.f32 	%f402, %f390, %f401;
	sub.f32 	%f403, %f581, %f184;
	fma.rn.f32 	%f404, %f403, 0f3BBB989D, 0f3F000000;
	cvt.sat.f32.f32 	%f405, %f404;
	fma.rm.f32 	%f406, %f405, %f189, %f188;
	add.f32 	%f407, %f406, 0fCB40007F;
	neg.f32 	%f408, %f407;
	fma.rn.f32 	%f409, %f403, 0f3FB8AA3B, %f408;
	fma.rn.f32 	%f410, %f403, 0f32A57060, %f409;
	mov.b32 	%r89, %f406;
	shl.b32 	%r90, %r89, 23;
	mov.b32 	%f411, %r90;
	ex2.approx.ftz.f32 	%f412, %f410;
	mul.f32 	%f413, %f412, %f411;
	add.f32 	%f414, %f402, %f413;
	sub.f32 	%f415, %f583, %f184;
	fma.rn.f32 	%f416, %f415, 0f3BBB989D, 0f3F000000;
	cvt.sat.f32.f32 	%f417, %f416;
	fma.rm.f32 	%f418, %f417, %f189, %f188;
	add.f32 	%f419, %f418, 0fCB40007F;
	neg.f32 	%f420, %f419;
	fma.rn.f32 	%f421, %f415, 0f3FB8AA3B, %f420;
	fma.rn.f32 	%f422, %f415, 0f32A57060, %f421;
	mov.b32 	%r91, %f418;
	shl.b32 	%r92, %r91, 23;
	mov.b32 	%f423, %r92;
	ex2.approx.ftz.f32 	%f424, %f422;
	mul.f32 	%f425, %f424, %f423;
	add.f32 	%f426, %f414, %f425;
	sub.f32 	%f427, %f585, %f184;
	fma.rn.f32 	%f428, %f427, 0f3BBB989D, 0f3F000000;
	cvt.sat.f32.f32 	%f429, %f428;
	fma.rm.f32 	%f430, %f429, %f189, %f188;
	add.f32 	%f431, %f430, 0fCB40007F;
	neg.f32 	%f432, %f431;
	fma.rn.f32 	%f433, %f427, 0f3FB8AA3B, %f432;
	fma.rn.f32 	%f434, %f427, 0f32A57060, %f433;
	mov.b32 	%r93, %f430;
	shl.b32 	%r94, %r93, 23;
	mov.b32 	%f435, %r94;
	ex2.approx.ftz.f32 	%f436, %f434;
	mul.f32 	%f437, %f436, %f435;
	add.f32 	%f438, %f426, %f437;
	sub.f32 	%f439, %f587, %f184;
	fma.rn.f32 	%f440, %f439, 0f3BBB989D, 0f3F000000;
	cvt.sat.f32.f32 	%f441, %f440;
	fma.rm.f32 	%f442, %f441, %f189, %f188;
	add.f32 	%f443, %f442, 0fCB40007F;
	neg.f32 	%f444, %f443;
	fma.rn.f32 	%f445, %f439, 0f3FB8AA3B, %f444;
	fma.rn.f32 	%f446, %f439, 0f32A57060, %f445;
	mov.b32 	%r95, %f442;
	shl.b32 	%r96, %r95, 23;
	mov.b32 	%f447, %r96;
	ex2.approx.ftz.f32 	%f448, %f446;
	mul.f32 	%f449, %f448, %f447;
	add.f32 	%f450, %f438, %f449;
	sub.f32 	%f451, %f589, %f184;
	fma.rn.f32 	%f452, %f451, 0f3BBB989D, 0f3F000000;
	cvt.sat.f32.f32 	%f453, %f452;
	fma.rm.f32 	%f454, %f453, %f189, %f188;
	add.f32 	%f455, %f454, 0fCB40007F;
	neg.f32 	%f456, %f455;
	fma.rn.f32 	%f457, %f451, 0f3FB8AA3B, %f456;
	fma.rn.f32 	%f458, %f451, 0f32A57060, %f457;
	mov.b32 	%r97, %f454;
	shl.b32 	%r98, %r97, 23;
	mov.b32 	%f459, %r98;
	ex2.approx.ftz.f32 	%f460, %f458;
	mul.f32 	%f461, %f460, %f459;
	add.f32 	%f462, %f450, %f461;
	sub.f32 	%f463, %f591, %f184;
	fma.rn.f32 	%f464, %f463, 0f3BBB989D, 0f3F000000;
	cvt.sat.f32.f32 	%f465, %f464;
	fma.rm.f32 	%f466, %f465, %f189, %f188;
	add.f32 	%f467, %f466, 0fCB40007F;
	neg.f32 	%f468, %f467;
	fma.rn.f32 	%f469, %f463, 0f3FB8AA3B, %f468;
	fma.rn.f32 	%f470, %f463, 0f32A57060, %f469;
	mov.b32 	%r99, %f466;
	shl.b32 	%r100, %r99, 23;
	mov.b32 	%f471, %r100;
	ex2.approx.ftz.f32 	%f472, %f470;
	mul.f32 	%f473, %f472, %f471;
	add.f32 	%f474, %f462, %f473;
	sub.f32 	%f475, %f593, %f184;
	fma.rn.f32 	%f476, %f475, 0f3BBB989D, 0f3F000000;
	cvt.sat.f32.f32 	%f477, %f476;
	fma.rm.f32 	%f478, %f477, %f189, %f188;
	add.f32 	%f479, %f478, 0fCB40007F;
	neg.f32 	%f480, %f479;
	fma.rn.f32 	%f481, %f475, 0f3FB8AA3B, %f480;
	fma.rn.f32 	%f482, %f475, 0f32A57060, %f481;
	mov.b32 	%r101, %f478;
	shl.b32 	%r102, %r101, 23;
	mov.b32 	%f483, %r102;
	ex2.approx.ftz.f32 	%f484, %f482;
	mul.f32 	%f485, %f484, %f483;
	add.f32 	%f486, %f474, %f485;
	sub.f32 	%f487, %f595, %f184;
	fma.rn.f32 	%f488, %f487, 0f3BBB989D, 0f3F000000;
	cvt.sat.f32.f32 	%f489, %f488;
	fma.rm.f32 	%f490, %f489, %f189, %f188;
	add.f32 	%f491, %f490, 0fCB40007F;
	neg.f32 	%f492, %f491;
	fma.rn.f32 	%f493, %f487, 0f3FB8AA3B, %f492;
	fma.rn.f32 	%f494, %f487, 0f32A57060, %f493;
	mov.b32 	%r103, %f490;
	shl.b32 	%r104, %r103, 23;
	mov.b32 	%f495, %r104;
	ex2.approx.ftz.f32 	%f496, %f494;
	mul.f32 	%f497, %f496, %f495;
	add.f32 	%f498, %f486, %f497;
	sub.f32 	%f499, %f597, %f184;
	fma.rn.f32 	%f500, %f499, 0f3BBB989D, 0f3F000000;
	cvt.sat.f32.f32 	%f501, %f500;
	fma.rm.f32 	%f502, %f501, %f189, %f188;
	add.f32 	%f503, %f502, 0fCB40007F;
	neg.f32 	%f504, %f503;
	fma.rn.f32 	%f505, %f499, 0f3FB8AA3B, %f504;
	fma.rn.f32 	%f506, %f499, 0f32A57060, %f505;
	mov.b32 	%r105, %f502;
	shl.b32 	%r106, %r105, 23;
	mov.b32 	%f507, %r106;
	ex2.approx.ftz.f32 	%f508, %f506;
	mul.f32 	%f509, %f508, %f507;
	add.f32 	%f510, %f498, %f509;
	sub.f32 	%f511, %f599, %f184;
	fma.rn.f32 	%f512, %f511, 0f3BBB989D, 0f3F000000;
	cvt.sat.f32.f32 	%f513, %f512;
	fma.rm.f32 	%f514, %f513, %f189, %f188;
	add.f32 	%f515, %f514, 0fCB40007F;
	neg.f32 	%f516, %f515;
	fma.rn.f32 	%f517, %f511, 0f3FB8AA3B, %f516;
	fma.rn.f32 	%f518, %f511, 0f32A57060, %f517;
	mov.b32 	%r107, %f514;
	shl.b32 	%r108, %r107, 23;
	mov.b32 	%f519, %r108;
	ex2.approx.ftz.f32 	%f520, %f518;
	mul.f32 	%f521, %f520, %f519;
	add.f32 	%f522, %f510, %f521;
	sub.f32 	%f523, %f601, %f184;
	fma.rn.f32 	%f524, %f523, 0f3BBB989D, 0f3F000000;
	cvt.sat.f32.f32 	%f525, %f524;
	fma.rm.f32 	%f526, %f525, %f189, %f188;
	add.f32 	%f527, %f526, 0fCB40007F;
	neg.f32 	%f528, %f527;
	fma.rn.f32 	%f529, %f523, 0f3FB8AA3B, %f528;
	fma.rn.f32 	%f530, %f523, 0f32A57060, %f529;
	mov.b32 	%r109, %f526;
	shl.b32 	%r110, %r109, 23;
	mov.b32 	%f531, %r110;
	ex2.approx.ftz.f32 	%f532, %f530;
	mul.f32 	%f533, %f532, %f531;
	add.f32 	%f534, %f522, %f533;
	mov.b32 	%r111, %f534;
	shfl.sync.bfly.b32	%r112|%p38, %r111, 16, 31, -1;
	mov.b32 	%f535, %r112;
	add.f32 	%f536, %f534, %f535;
	mov.b32 	%r113, %f536;
	shfl.sync.bfly.b32	%r114|%p39, %r113, 8, 31, -1;
	mov.b32 	%f537, %r114;
	add.f32 	%f538, %f536, %f537;
	mov.b32 	%r115, %f538;
	shfl.sync.bfly.b32	%r116|%p40, %r115, 4, 31, -1;
	mov.b32 	%f539, %r116;
	add.f32 	%f540, %f538, %f539;
	mov.b32 	%r117, %f540;
	shfl.sync.bfly.b32	%r118|%p41, %r117, 2, 31, -1;
	mov.b32 	%f541, %r118;
	add.f32 	%f542, %f540, %f541;
	mov.b32 	%r119, %f542;
	shfl.sync.bfly.b32	%r120|%p42, %r119, 1, 31, -1;
	mov.b32 	%f543, %r120;
	add.f32 	%f544, %f542, %f543;
	div.rn.f32 	%f117, %f197, %f544;
	div.rn.f32 	%f118, %f209, %f544;
	div.rn.f32 	%f119, %f221, %f544;
	div.rn.f32 	%f120, %f233, %f544;
	div.rn.f32 	%f121, %f245, %f544;
	div.rn.f32 	%f122, %f257, %f544;
	div.rn.f32 	%f123, %f269, %f544;
	div.rn.f32 	%f124, %f281, %f544;
	div.rn.f32 	%f125, %f293, %f544;
	div.rn.f32 	%f126, %f305, %f544;
	div.rn.f32 	%f127, %f317, %f544;
	div.rn.f32 	%f128, %f329, %f544;
	div.rn.f32 	%f129, %f341, %f544;
	div.rn.f32 	%f130, %f353, %f544;
	div.rn.f32 	%f131, %f365, %f544;
	div.rn.f32 	%f132, %f377, %f544;
	div.rn.f32 	%f133, %f389, %f544;
	div.rn.f32 	%f134, %f401, %f544;
	div.rn.f32 	%f135, %f413, %f544;
	div.rn.f32 	%f136, %f425, %f544;
	div.rn.f32 	%f137, %f437, %f544;
	div.rn.f32 	%f138, %f449, %f544;
	div.rn.f32 	%f139, %f461, %f544;
	div.rn.f32 	%f140, %f473, %f544;
	div.rn.f32 	%f141, %f485, %f544;
	div.rn.f32 	%f142, %f497, %f544;
	div.rn.f32 	%f143, %f509, %f544;
	div.rn.f32 	%f144, %f521, %f544;
	div.rn.f32 	%f145, %f533, %f544;
	mad.lo.s64 	%rd51, %rd64, %rd30, %rd50;
	cvta.to.global.u64 	%rd52, %rd29;
	shl.b64 	%rd53, %rd51, 2;
	add.s64 	%rd25, %rd52, %rd53;
	@%p32 bra 	$L__BB133_64;
	st.global.f32 	[%rd25], %f117;
$L__BB133_64:
	mov.u32 	%r121, %tid.x;
	add.s32 	%r122, %r121, 32;
	cvt.u64.u32 	%rd54, %r122;
	setp.le.s64 	%p43, %rd32, %rd54;
	@%p43 bra 	$L__BB133_66;
	st.global.f32 	[%rd25+128], %f118;
$L__BB133_66:
	setp.le.s64 	%p44, %rd32, %rd2;
	@%p44 bra 	$L__BB133_68;
	st.global.f32 	[%rd25+256], %f119;
$L__BB133_68:
	setp.le.s64 	%p45, %rd32, %rd3;
	@%p45 bra 	$L__BB133_70;
	st.global.f32 	[%rd25+384], %f120;
$L__BB133_70:
	setp.le.s64 	%p46, %rd32, %rd4;
	@%p46 bra 	$L__BB133_72;
	st.global.f32 	[%rd25+512], %f121;
$L__BB133_72:
	setp.le.s64 	%p47, %rd32, %rd5;
	@%p47 bra 	$L__BB133_74;
	st.global.f32 	[%rd25+640], %f122;
$L__BB133_74:
	setp.le.s64 	%p48, %rd32, %rd6;
	@%p48 bra 	$L__BB133_76;
	st.global.f32 	[%rd25+768], %f123;
$L__BB133_76:
	setp.le.s64 	%p49, %rd32, %rd7;
	@%p49 bra 	$L__BB133_78;
	st.global.f32 	[%rd25+896], %f124;
$L__BB133_78:
	mov.u32 	%r123, %tid.x;
	add.s32 	%r124, %r123, 256;
	cvt.u64.u32 	%rd55, %r124;
	setp.le.s64 	%p50, %rd32, %rd55;
	@%p50 bra 	$L__BB133_80;
	st.global.f32 	[%rd25+1024], %f125;
$L__BB133_80:
	mov.u32 	%r125, %tid.x;
	add.s32 	%r126, %r125, 288;
	cvt.u64.u32 	%rd56, %r126;
	setp.le.s64 	%p51, %rd32, %rd56;
	@%p51 bra 	$L__BB133_82;
	st.global.f32 	[%rd25+1152], %f126;
$L__BB133_82:
	setp.le.s64 	%p52, %rd32, %rd8;
	@%p52 bra 	$L__BB133_84;
	st.global.f32 	[%rd25+1280], %f127;
$L__BB133_84:
	setp.le.s64 	%p53, %rd32, %rd9;
	@%p53 bra 	$L__BB133_86;
	st.global.f32 	[%rd25+1408], %f128;
$L__BB133_86:
	setp.le.s64 	%p54, %rd32, %rd10;
	@%p54 bra 	$L__BB133_88;
	st.global.f32 	[%rd25+1536], %f129;
$L__BB133_88:
	setp.le.s64 	%p55, %rd32, %rd11;
	@%p55 bra 	$L__BB133_90;
	st.global.f32 	[%rd25+1664], %f130;
$L__BB133_90:
	setp.le.s64 	%p56, %rd32, %rd12;
	@%p56 bra 	$L__BB133_92;
	st.global.f32 	[%rd25+1792], %f131;
$L__BB133_92:
	setp.le.s64 	%p57, %rd32, %rd13;
	@%p57 bra 	$L__BB133_94;
	st.global.f32 	[%rd25+1920], %f132;
$L__BB133_94:
	setp.le.s64 	%p58, %rd32, %rd14;
	@%p58 bra 	$L__BB133_96;
	st.global.f32 	[%rd25+2048], %f133;
$L__BB133_96:
	setp.le.s64 	%p59, %rd32, %rd15;
	@%p59 bra 	$L__BB133_98;
	st.global.f32 	[%rd25+2176], %f134;
$L__BB133_98:
	setp.le.s64 	%p60, %rd32, %rd16;
	@%p60 bra 	$L__BB133_100;
	st.global.f32 	[%rd25+2304], %f135;
$L__BB133_100:
	setp.le.s64 	%p61, %rd32, %rd17;
	@%p61 bra 	$L__BB133_102;
	st.global.f32 	[%rd25+2432], %f136;
$L__BB133_102:
	setp.le.s64 	%p62, %rd32, %rd18;
	@%p62 bra 	$L__BB133_104;
	st.global.f32 	[%rd25+2560], %f137;
$L__BB133_104:
	setp.le.s64 	%p63, %rd32, %rd19;
	@%p63 bra 	$L__BB133_106;
	st.global.f32 	[%rd25+2688], %f138;
$L__BB133_106:
	mov.u32 	%r127, %tid.x;
	add.s32 	%r128, %r127, 704;
	cvt.u64.u32 	%rd57, %r128;
	setp.le.s64 	%p64, %rd32, %rd57;
	@%p64 bra 	$L__BB133_108;
	st.global.f32 	[%rd25+2816], %f139;
$L__BB133_108:
	add.s32 	%r130, %r127, 736;
	cvt.u64.u32 	%rd58, %r130;
	setp.le.s64 	%p65, %rd32, %rd58;
	@%p65 bra 	$L__BB133_110;
	st.global.f32 	[%rd25+2944], %f140;
$L__BB133_110:
	add.s32 	%r132, %r127, 768;
	cvt.u64.u32 	%rd59, %r132;
	setp.le.s64 	%p66, %rd32, %rd59;
	@%p66 bra 	$L__BB133_112;
	st.global.f32 	[%rd25+3072], %f141;
$L__BB133_112:
	add.s32 	%r134, %r127, 800;
	cvt.u64.u32 	%rd60, %r134;
	setp.le.s64 	%p67, %rd32, %rd60;
	@%p67 bra 	$L__BB133_114;
	st.global.f32 	[%rd25+3200], %f142;
$L__BB133_114:
	setp.le.s64 	%p68, %rd32, %rd20;
	@%p68 bra 	$L__BB133_116;
	st.global.f32 	[%rd25+3328], %f143;
$L__BB133_116:
	setp.le.s64 	%p69, %rd32, %rd21;
	@%p69 bra 	$L__BB133_118;
	st.global.f32 	[%rd25+3456], %f144;
$L__BB133_118:
	setp.le.s64 	%p70, %rd32, %rd22;
	@%p70 bra 	$L__BB133_120;
	st.global.f32 	[%rd25+3584], %f145;
$L__BB133_120:
	ld.param.u64 	%rd63, [_Z15SoftmaxWarpImplI10DirectLoadIffE11DirectStoreIffEfLi1ELi29ELi32ELi1ELb1EL9Algorithm0EEvT_T0_ll_param_2];
	mov.u32 	%r135, %nctaid.x;
	mov.u32 	%r136, %ntid.y;
	mul.lo.s32 	%r137, %r135, %r136;
	cvt.s64.s32 	%rd61, %r137;
	add.s64 	%rd64, %rd64, %rd61;
	setp.lt.s64 	%p71, %rd64, %rd63;
	@%p71 bra 	$L__BB133_4;
$L__BB133_121:
	ret;

}
	// .globl	_Z15SoftmaxWarpImplI10DirectLoadIffE11DirectStoreIffEfLi1ELi30ELi32ELi1ELb0EL9Algorithm0EEvT_T0_ll
.visible .entry _Z15SoftmaxWarpImplI10DirectLoadIffE11DirectStoreIffEfLi1ELi30ELi32ELi1ELb0EL9Algorithm0EEvT_T0_ll(
	.param .align 8 .b8 _Z15SoftmaxWarpImplI10DirectLoadIffE11DirectStoreIffEfLi1ELi30ELi32ELi1ELb0EL9Algorithm0EEvT_T0_ll_param_0[16],
	.param .align 8 .b8 _Z15SoftmaxWarpImplI10DirectLoadIffE11DirectStoreIffEfLi1ELi30ELi32ELi1ELb0EL9Algorithm0EEvT_T0_ll_param_1[16],
	.param .u64 _Z15SoftmaxWarpImplI10DirectLoadIffE11DirectStoreIffEfLi1ELi30ELi32ELi1ELb0EL9Algorithm0EEvT_T0_ll_param_2,
	.param .u64 _Z15SoftmaxWarpImplI10DirectLoadIffE11DirectStoreIffEfLi1ELi30ELi32ELi1ELb0EL9Algorithm0EEvT_T0_ll_param_3
)
{
	.reg .pred 	%p<14>;
	.reg .b32 	%r<88>;
	.reg .b32 	%f<473>;
	.reg .b64 	%rd<29>;

	ld.param.u64 	%rd13, [_Z15SoftmaxWarpImplI10DirectLoadIffE11DirectStoreIffEfLi1ELi30ELi32ELi1ELb0EL9Algorithm0EEvT_T0_ll_param_1+8];
	ld.param.u64 	%rd12, [_Z15SoftmaxWarpImplI10DirectLoadIffE11DirectStoreIffEfLi1ELi30ELi32ELi1ELb0EL9Algorithm0EEvT_T0_ll_param_1];
	ld.param.u64 	%rd11, [_Z15SoftmaxWarpImplI10DirectLoadIffE11DirectStoreIffEfLi1ELi30ELi32ELi1ELb0EL9Algorithm0EEvT_T0_ll_param_0+8];
	ld.param.u64 	%rd10, [_Z15SoftmaxWarpImplI10DirectLoadIffE11DirectStoreIffEfLi1ELi30ELi32ELi1ELb0EL9Algorithm0EEvT_T0_ll_param_0];
	ld.param.u64 	%rd14, [_Z15SoftmaxWarpImplI10DirectLoadIffE11DirectStoreIffEfLi1ELi30ELi32ELi1ELb0EL9Algorithm0EEvT_T0_ll_param_2];
	ld.param.u64 	%rd15, [_Z15SoftmaxWarpImplI10DirectLoadIffE11DirectStoreIffEfLi1ELi30ELi32ELi1ELb0EL9Algorithm0EEvT_T0_ll_param_3];
	setp.lt.s64 	%p1, %rd15, 961;
	@%p1 bra 	$L__BB134_2;
	mov.u64 	%rd16, $str;
	cvta.global.u64 	%rd17, %rd16;
	mov.u64 	%rd18, $str$1;
	cvta.global.u64 	%rd19, %rd18;
	mov.u64 	%rd20, __unnamed_135;
	cvta.global.u64 	%rd21, %rd20;
	{ // callseq 134, 0
	.param .b64 param0;
	st.param.b64 	[param0], %rd17;
	.param .b64 param1;
	st.param.b64 	[param1], %rd19;
	.param .b32 param2;
	st.param.b32 	[param2], 358;
	.param .b64 param3;
	st.param.b64 	[param3], %rd21;
	.param .b64 param4;
	st.param.b64 	[param4], 1;
	call.uni 
	__assertfail, 
	(
	param0, 
	param1, 
	param2, 
	param3, 
	param4
	);
	} // callseq 134
$L__BB134_2:
	mov.u32 	%r2, %nctaid.x;
	mov.u32 	%r3, %ntid.y;
	mul.lo.s32 	%r1, %r2, %r3;
	mov.u32 	%r4, %ctaid.x;
	mov.u32 	%r5, %tid.y;
	mad.lo.s32 	%r6, %r4, %r3, %r5;
	cvt.s64.s32 	%rd28, %r6;
	setp.le.s64 	%p2, %rd14, %rd28;
	@%p2 bra 	$L__BB134_5;
	mov.u32 	%r7, %tid.x;
	cvt.u64.u32 	%rd4, %r7;
	cvta.to.global.u64 	%rd5, %rd12;
	cvta.to.global.u64 	%rd6, %rd10;
	cvt.s64.s32 	%rd7, %r1;
$L__BB134_4:
	mad.lo.s64 	%rd22, %rd28, %rd11, %rd4;
	shl.b64 	%rd23, %rd22, 2;
	add.s64 	%rd24, %rd6, %rd23;
	ld.global.f32 	%f1, [%rd24];
	max.f32 	%f2, %f1, 0fFF800000;
	ld.global.f32 	%f3, [%rd24+128];
	max.f32 	%f4, %f2, %f3;
	ld.global.f32 	%f5, [%rd24+256];
	max.f32 	%f6, %f4, %f5;
	ld.global.f32 	%f7, [%rd24+384];
	max.f32 	%f8, %f6, %f7;
	ld.global.f32 	%f9, [%rd24+512];
	max.f32 	%f10, %f8, %f9;
	ld.global.f32 	%f11, [%rd24+640];
	max.f32 	%f12, %f10, %f11;
	ld.global.f32 	%f13, [%rd24+768];
	max.f32 	%f14, %f12, %f13;
	ld.global.f32 	%f15, [%rd24+896];
	max.f32 	%f16, %f14, %f15;
	ld.global.f32 	%f17, [%rd24+1024];
	max.f32 	%f18, %f16, %f17;
	ld.global.f32 	%f19, [%rd24+1152];
	max.f32 	%f20, %f18, %f19;
	ld.global.f32 	%f21, [%rd24+1280];
	max.f32 	%f22, %f20, %f21;
	ld.global.f32 	%f23, [%rd24+1408];
	max.f32 	%f24, %f22, %f23;
	ld.global.f32 	%f25, [%rd24+1536];
	max.f32 	%f26, %f24, %f25;
	ld.global.f32 	%f27, [%rd24+1664];
	max.f32 	%f28, %f26, %f27;
	ld.global.f32 	%f29, [%rd24+1792];
	max.f32 	%f30, %f28, %f29;
	ld.global.f32 	%f31, [%rd24+1920];
	max.f32 	%f32, %f30, %f31;
	ld.global.f32 	%f33, [%rd24+2048];
	max.f32 	%f34, %f32, %f33;
	ld.global.f32 	%f35, [%rd24+2176];
	max.f32 	%f36, %f34, %f35;
	ld.global.f32 	%f37, [%rd24+2304];
	max.f32 	%f38, %f36, %f37;
	ld.global.f32 	%f39, [%rd24+2432];
	max.f32 	%f40, %f38, %f39;
	ld.global.f32 	%f41, [%rd24+2560];
	max.f32 	%f42, %f40, %f41;
	ld.global.f32 	%f43, [%rd24+2688];
	max.f32 	%f44, %f42, %f43;
	ld.global.f32 	%f45, [%rd24+2816];
	max.f32 	%f46, %f44, %f45;
	ld.global.f32 	%f47, [%rd24+2944];
	max.f32 	%f48, %f46, %f47;
	ld.global.f32 	%f49, [%rd24+3072];
	max.f32 	%f50, %f48, %f49;
	ld.global.f32 	%f51, [%rd24+3200];
	max.f32 	%f52, %f50, %f51;
	ld.global.f32 	%f53, [%rd24+3328];
	max.f32 	%f54, %f52, %f53;
	ld.global.f32 	%f55, [%rd24+3456];
	max.f32 	%f56, %f54, %f55;
	ld.global.f32 	%f57, [%rd24+3584];
	max.f32 	%f58, %f56, %f57;
	ld.global.f32 	%f59, [%rd24+3712];
	max.f32 	%f60, %f58, %f59;
	mov.b32 	%r8, %f60;
	shfl.sync.bfly.b32	%r9|%p3, %r8, 16, 31, -1;
	mov.b32 	%f61, %r9;
	max.f32 	%f62, %f60, %f61;
	mov.b32 	%r10, %f62;
	shfl.sync.bfly.b32	%r11|%p4, %r10, 8, 31, -1;
	mov.b32 	%f63, %r11;
	max.f32 	%f64, %f62, %f63;
	mov.b32 	%r12, %f64;
	shfl.sync.bfly.b32	%r13|%p5, %r12, 4, 31, -1;
	mov.b32 	%f65, %r13;
	max.f32 	%f66, %f64, %f65;
	mov.b32 	%r14, %f66;
	shfl.sync.bfly.b32	%r15|%p6, %r14, 2, 31, -1;
	mov.b32 	%f67, %r15;
	max.f32 	%f68, %f66, %f67;
	mov.b32 	%r16, %f68;
	shfl.sync.bfly.b32	%r17|%p7, %r16, 1, 31, -1;
	mov.b32 	%f69, %r17;
	max.f32 	%f70, %f68, %f69;
	sub.f32 	%f71, %f1, %f70;
	fma.rn.f32 	%f72, %f71, 0f3BBB989D, 0f3F000000;
	cvt.sat.f32.f32 	%f73, %f72;
	mov.f32 	%f74, 0f4B400001;
	mov.f32 	%f75, 0f437C0000;
	fma.rm.f32 	%f76, %f73, %f75, %f74;
	add.f32 	%f77, %f76, 0fCB40007F;
	neg.f32 	%f78, %f77;
	fma.rn.f32 	%f79, %f71, 0f3FB8AA3B, %f78;
	fma.rn.f32 	%f80, %f71, 0f32A57060, %f79;
	mov.b32 	%r18, %f76;
	shl.b32 	%r19, %r18, 23;
	mov.b32 	%f81, %r19;
	ex2.approx.ftz.f32 	%f82, %f80;
	mul.f32 	%f83, %f82, %f81;
	add.f32 	%f84, %f83, 0f00000000;
	sub.f32 	%f85, %f3, %f70;
	fma.rn.f32 	%f86, %f85, 0f3BBB989D, 0f3F000000;
	cvt.sat.f32.f32 	%f87, %f86;
	fma.rm.f32 	%f88, %f87, %f75, %f74;
	add.f32 	%f89, %f88, 0fCB40007F;
	neg.f32 	%f90, %f89;
	fma.rn.f32 	%f91, %f85, 0f3FB8AA3B, %f90;
	fma.rn.f32 	%f92, %f85, 0f32A57060, %f91;
	mov.b32 	%r20, %f88;
	shl.b32 	%r21, %r20, 23;
	mov.b32 	%f93, %r21;
	ex2.approx.ftz.f32 	%f94, %f92;
	mul.f32 	%f95, %f94, %f93;
	add.f32 	%f96, %f84, %f95;
	sub.f32 	%f97, %f5, %f70;
	fma.rn.f32 	%f98, %f97, 0f3BBB989D, 0f3F000000;
	cvt.sat.f32.f32 	%f99, %f98;
	fma.rm.f32 	%f100, %f99, %f75, %f74;
	add.f32 	%f101, %f100, 0fCB40007F;
	neg.f32 	%f102, %f101;
	fma.rn.f32 	%f103, %f97, 0f3FB8AA3B, %f102;
	fma.rn.f32 	%f104, %f97, 0f32A57060, %f103;
	mov.b32 	%r22, %f100;
	shl.b32 	%r23, %r22, 23;
	mov.b32 	%f105, %r23;
	ex2.approx.ftz.f32 	%f106, %f104;
	mul.f32 	%f107, %f106, %f105;
	add.f32 	%f108, %f96, %f107;
	sub.f32 	%f109, %f7, %f70;
	fma.rn.f32 	%f110, %f109, 0f3BBB989D, 0f3F000000;
	cvt.sat.f32.f32 	%f111, %f110;
	fma.rm.f32 	%f112, %f111, %f75, %f74;
	add.f32 	%f113, %f112, 0fCB40007F;
	neg.f32 	%f114, %f113;
	fma.rn.f32 	%f115, %f109, 0f3FB8AA3B, %f114;
	fma.rn.f32 	%f116, %f109, 0f32A57060, %f115;
	mov.b32 	%r24, %f112;
	shl.b32 	%r25, %r24, 23;
	mov.b32 	%f117, %r25;
	ex2.approx.ftz.f32 	%f118, %f116;
	mul.f32 	%f119, %f118, %f117;
	add.f32 	%f120, %f108, %f119;
	sub.f32 	%f121, %f9, %f70;
	fma.rn.f32 	%f122, %f121, 0f3BBB989D, 0f3F000000;
	cvt.sat.f32.f32 	%f123, %f122;
	fma.rm.f32 	%f124, %f123, %f75, %f74;
	add.f32 	%f125, %f124, 0fCB40007F;
	neg.f32 	%f126, %f125;
	fma.rn.f32 	%f127, %f121, 0f3FB8AA3B, %f126;
	fma.rn.f32 	%f128, %f121, 0f32A57060, %f127;
	mov.b32 	%r26, %f124;
	shl.b32 	%r27, %r26, 23;
	mov.b32 	%f129, %r27;
	ex2.approx.ftz.f32 	%f130, %f128;
	mul.f32 	%f131, %f130, %f129;
	add.f32 	%f132, %f120, %f131;
	sub.f32 	%f133, %f11, %f70;
	fma.rn.f32 	%f134, %f133, 0f3BBB989D, 0f3F000000;
	cvt.sat.f32.f32 	%f135, %f134;
	fma.rm.f32 	%f136, %f135, %f75, %f74;
	add.f32 	%f137, %f136, 0fCB40007F;
	neg.f32 	%f138, %f137;
	fma.rn.f32 	%f139, %f133, 0f3FB8AA3B, %f138;
	fma.rn.f32 	%f140, %f133, 0f32A57060, %f139;
	mov.b32 	%r28, %f136;
	shl.b32 	%r29, %r28, 23;
	mov.b32 	%f141, %r29;
	ex2.approx.ftz.f32 	%f142, %f140;
	mul.f32 	%f143, %f142, %f141;
	add.f32 	%f144, %f132, %f143;
	sub.f32 	%f145, %f13, %f70;
	fma.rn.f32 	%f146, %f145, 0f3BBB989D, 0f3F000000;
	cvt.sat.f32.f32 	%f147, %f146;
	fma.rm.f32 	%f148, %f147, %f75, %f74;
	add.f32 	%f149, %f148, 0fCB40007F;
	neg.f32 	%f150, %f149;
	fma.rn.f32 	%f151, %f145, 0f3FB8AA3B, %f150;
	fma.rn.f32 	%f152, %f145, 0f32A57060, %f151;
	mov.b32 	%r30, %f148;
	shl.b32 	%r31, %r30, 23;
	mov.b32 	%f153, %r31;
	ex2.approx.ftz.f32 	%f154, %f152;
	mul.f32 	%f155, %f154, %f153;
	add.f32 	%f156, %f144, %f155;
	sub.f32 	%f157, %f15, %f70;
	fma.rn.f32 	%f158, %f157, 0f3BBB989D, 0f3F000000;
	cvt.sat.f32.f32 	%f159, %f158;
	fma.rm.f32 	%f160, %f159, %f75, %f74;
	add.f32 	%f161, %f160, 0fCB40007F;
	neg.f32 	%f162, %f161;
	fma.rn.f32 	%f163, %f157, 0f3FB8AA3B, %f162;
	fma.rn.f32 	%f164, %f157, 0f32A57060, %f163;
	mov.b32 	%r32, %f160;
	shl.b32 	%r33, %r32, 23;
	mov.b32 	%f165, %r33;
	ex2.approx.ftz.f32 	%f166, %f164;
	mul.f32 	%f167, %f166, %f165;
	add.f32 	%f168, %f156, %f167;
	sub.f32 	%f169, %f17, %f70;
	fma.rn.f32 	%f170, %f169, 0f3BBB989D, 0f3F000000;
	cvt.sat.f32.f32 	%f171, %f170;
	fma.rm.f32 	%f172, %f171, %f75, %f74;
	add.f32 	%f173, %f172, 0fCB40007F;
	neg.f32 	%f174, %f173;
	fma.rn.f32 	%f175, %f169, 0f3FB8AA3B, %f174;
	fma.rn.f32 	%f176, %f169, 0f32A57060, %f175;
	mov.b32 	%r34, %f172;
	shl.b32 	%r35, %r34, 23;
	mov.b32 	%f177, %r35;
	ex2.approx.ftz.f32 	%f178, %f176;
	mul.f32 	%f179, %f178, %f177;
	add.f32 	%f180, %f168, %f179;
	sub.f32 	%f181, %f19, %f70;
	fma.rn.f32 	%f182, %f181, 0f3BBB989D, 0f3F000000;
	cvt.sat.f32.f32 	%f183, %f182;
	fma.rm.f32 	%f184, %f183, %f75, %f74;
	add.f32 	%f185, %f184, 0fCB40007F;
	neg.f32 	%f186, %f185;
	fma.rn.f32 	%f187, %f181, 0f3FB8AA3B, %f186;
	fma.rn.f32 	%f188, %f181, 0f32A57060, %f187;
	mov.b32 	%r36, %f184;
	shl.b32 	%r37, %r36, 23;
	mov.b32 	%f189, %r37;
	ex2.approx.ftz.f32 	%f190, %f188;
	mul.f32 	%f191, %f190, %f189;
	add.f32 	%f192, %f180, %f191;
	sub.f32 	%f193, %f21, %f70;
	fma.rn.f32 	%f194, %f193, 0f3BBB989D, 0f3F000000;
	cvt.sat.f32.f32 	%f195, %f194;
	fma.rm.f32 	%f196, %f195, %f75, %f74;
	add.f32 	%f197, %f196, 0fCB40007F;
	neg.f32 	%f198, %f197;
	fma.rn.f32 	%f199, %f193, 0f3FB8AA3B, %f198;
	fma.rn.f32 	%f200, %f193, 0f32A57060, %f199;
	mov.b32 	%r38, %f196;
	shl.b32 	%r39, %r38, 23;
	mov.b32 	%f201, %r39;
	ex2.approx.ftz.f32 	%f202, %f200;
	mul.f32 	%f203, %f202, %f201;
	add.f32 	%f204, %f192, %f203;
	sub.f32 	%f205, %f23, %f70;
	fma.rn.f32 	%f206, %f205, 0f3BBB989D, 0f3F000000;
	cvt.sat.f32.f32 	%f207, %f206;
	fma.rm.f32 	%f208, %f207, %f75, %f74;
	add.f32 	%f209, %f208, 0fCB40007F;
	neg.f32 	%f210, %f209;
	fma.rn.f32 	%f211, %f205, 0f3FB8AA3B, %f210;
	fma.rn.f32 	%f212, %f205, 0f32A57060, %f211;
	mov.b32 	%r40, %f208;
	shl.b32 	%r41, %r40, 23;
	mov.b32 	%f213, %r41;
	ex2.approx.ftz.f32 	%f214, %f212;
	mul.f32 	%f215, %f214, %f213;
	add.f32 	%f216, %f204, %f215;
	sub.f32 	%f217, %f25, %f70;
	fma.rn.f32 	%f218, %f217, 0f3BBB989D, 0f3F000000;
	cvt.sat.f32.f32 	%f219, %f218;
	fma.rm.f32 	%f220, %f219, %f75, %f74;
	add.f32 	%f221, %f220, 0fCB40007F;
	neg.f32 	%f222, %f221;
	fma.rn.f32 	%f223, %f217, 0f3FB8AA3B, %f222;
	fma.rn.f32 	%f224, %f217, 0f32A57060, %f223;
	mov.b32 	%r42, %f220;
	shl.b32 	%r43, %r42, 23;
	mov.b32 	%f225, %r43;
	ex2.approx.ftz.f32 	%f226, %f224;
	mul.f32 	%f227, %f226, %f225;
	add.f32 	%f228, %f216, %f227;
	sub.f32 	%f229, %f27, %f70;
	fma.rn.f32 	%f230, %f229, 0f3BBB989D, 0f3F000000;
	cvt.sat.f32.f32 	%f231, %f230;
	fma.rm.f32 	%f232, %f231, %f75, %f74;
	add.f32 	%f233, %f232, 0fCB40007F;
	neg.f32 	%f234, %f233;
	fma.rn.f32 	%f235, %f229, 0f3FB8AA3B, %f234;
	fma.rn.f32 	%f236, %f229, 0f32A57060, %f235;
	mov.b32 	%r44, %f232;
	shl.b32 	%r45, %r44, 23;
	mov.b32 	%f237, %r45;
	ex2.approx.ftz.f32 	%f238, %f236;
	mul.f32 	%f239, %f238, %f237;
	add.f32 	%f240, %f228, %f239;
	sub.f32 	%f241, %f29, %f70;
	fma.rn.f32 	%f242, %f241, 0f3BBB989D, 0f3F000000;
	cvt.sat.f32.f32 	%f243, %f242;
	fma.rm.f32 	%f244, %f243, %f75, %f74;
	add.f32 	%f245, %f244, 0fCB40007F;
	neg.f32 	%f246, %f245;
	fma.rn.f32 	%f247, %f241, 0f3FB8AA3B, %f246;
	fma.rn.f32 	%f248, %f241, 0f32A57060, %f247;
	mov.b32 	%r46, %f244;
	shl.b32 	%r47, %r46, 23;
	mov.b32 	%f249, %r47;
	ex2.approx.ftz.f32 	%f250, %f248;
	mul.f32 	%f251, %f250, %f249;
	add.f32 	%f252, %f240, %f251;
	sub.f32 	%f253, %f31, %f70;
	fma.rn.f32 	%f254, %f253, 0f3BBB989D, 0f3F000000;
	cvt.sat.f32.f32 	%f255, %f254;
	fma.rm.f32 	%f256, %f255, %f75, %f74;
	add.f32 	%f257, %f256, 0fCB40007F;
	neg.f32 	%f258, %f257;
	fma.rn.f32 	%f259, %f253, 0f3FB8AA3B, %f258;
	fma.rn.f32 	%f260, %f253, 0f32A57060, %f259;
	mov.b32 	%r48, %f256;
	shl.b32 	%r49, %r48, 23;
	mov.b32 	%f261, %r49;
	ex2.approx.ftz.f32 	%f262, %f260;
	mul.f32 	%f263, %f262, %f261;
	add.f32 	%f264, %f252, %f263;
	sub.f32 	%f265, %f33, %f70;
	fma.rn.f32 	%f266, %f265, 0f3BBB989D, 0f3F000000;
	cvt.sat.f32.f32 	%f267, %f266;
	fma.rm.f32 	%f268, %f267, %f75, %f74;
	add.f32 	%f269, %f268, 0fCB40007F;
	neg.f32 	%f270, %f269;
	fma.rn.f32 	%f271, %f265, 0f3FB8AA3B, %f270;
	fma.rn.f32 	%f272, %f265, 0f32A57060, %f271;
	mov.b32 	%r50, %f268;
	shl.b32 	%r51, %r50, 23;
	mov.b32 	%f273, %r51;
	ex2.approx.ftz.f32 	%f274, %f272;
	mul.f32 	%f275, %f274, %f273;
	add.f32 	%f276, %f264, %f275;
	sub.f32 	%f277, %f35, %f70;
	fma.rn.f32 	%f278, %f277, 0f3BBB989D, 0f3F000000;
	cvt.sat.f32.f32 	%f279, %f278;
	fma.rm.f32 	%f280, %f279, %f75, %f74;
	add.f32 	%f281, %f280, 0fCB40007F;
	neg.f32 	%f282, %f281;
	fma.rn.f32 	%f283, %f277, 0f3FB8AA3B, %f282;
	fma.rn.f32 	%f284, %f277, 0f32A57060, %f283;
	mov.b32 	%r52, %f280;
	shl.b32 	%r53, %r52, 23;
	mov.b32 	%f285, %r53;
	ex2.approx.ftz.f32 	%f286, %f284;
	mul.f32 	%f287, %f286, %f285;
	add.f32 	%f288, %f276, %f287;
	sub.f32 	%f289, %f37, %f70;
	fma.rn.f32 	%f290, %f289, 0f3BBB989D, 0f3F000000;
	cvt.sat.f32.f32 	%f291, %f290;
	fma.rm.f32 	%f292, %f291, %f75, %f74;
	add.f32 	%f293, %f292, 0fCB40007F;
	neg.f32 	%f294, %f293;
	fma.rn.f32 	%f295, %f289, 0f3FB8AA3B, %f294;
	fma.rn.f32 	%f296, %f289, 0f32A57060, %f295;
	mov.b32 	%r54, %f292;
	shl.b32 	%r55, %r54, 23;
	mov.b32 	%f297, %r55;
	ex2.approx.ftz.f32 	%f298, %f296;
	mul.f32 	%f299, %f298, %f297;
	add.f32 	%f300, %f288, %f299;
	sub.f32 	%f301, %f39, %f70;
	fma.rn.f32 	%f302, %f301, 0f3BBB989D, 0f3F000000;
	cvt.sat.f32.f32 	%f303, %f302;
	fma.rm.f32 	%f304, %f303, %f75, %f74;
	add.f32 	%f305, %f304, 0fCB40007F;
	neg.f32 	%f306, %f305;
	fma.rn.f32 	%f307, %f301, 0f3FB8AA3B, %f306;
	fma.rn.f32 	%f308, %f301, 0f32A57060, %f307;
	mov.b32 	%r56, %f304;
	shl.b32 	%r57, %r56, 23;
	mov.b32 	%f309, %r57;
	ex2.approx.ftz.f32 	%f310, %f308;
	mul.f32 	%f311, %f310, %f309;
	add.f32 	%f312, %f300, %f311;
	sub.f32 	%f313, %f41, %f70;
	fma.rn.f32 	%f314, %f313, 0f3BBB989D, 0f3F000000;
	cvt.sat.f32.f32 	%f315, %f314;
	fma.rm.f32 	%f316, %f315, %f75, %f74;
	add.f32 	%f317, %f316, 0fCB40007F;
	neg.f32 	%f318, %f317;
	fma.rn.f32 	%f319, %f313, 0f3FB8AA3B, %f318;
	fma.rn.f32 	%f320, %f313, 0f32A57060, %f319;
	mov.b32 	%r58, %f316;
	shl.b32 	%r59, %r58, 23;
	mov.b32 	%f321, %r59;
	ex2.approx.ftz.f32 	%f322, %f320;
	mul.f32 	%f323, %f322, %f321;
	add.f32 	%f324, %f312, %f323;
	sub.f32 	%f325, %f43, %f70;
	fma.rn.f32 	%f326, %f325, 0f3BBB989D, 0f3F000000;
	cvt.sat.f32.f32 	%f327, %f326;
	fma.rm.f32 	%f328, %f327, %f75, %f74;
	add.f32 	%f329, %f328, 0fCB40007F;
	neg.f32 	%f330, %f329;
	fma.rn.f32 	%f331, %f325, 0f3FB8AA3B, %f330;
	fma.rn.f32 	%f332, %f325, 0f32A57060, %f331;
	mov.b32 	%r60, %f328;
	shl.b32 	%r61, %r60, 23;
	mov.b32 	%f333, %r61;
	ex2.approx.ftz.f32 	%f334, %f332;
	mul.f32 	%f335, %f334, %f333;
	add.f32 	%f336, %f324, %f335;
	sub.f32 	%f337, %f45, %f70;
	fma.rn.f32 	%f338, %f337, 0f3BBB989D, 0f3F000000;
	cvt.sat.f32.f32 	%f339, %f338;
	fma.rm.f32 	%f340, %f339, %f75, %f74;
	add.f32 	%f341, %f340, 0fCB40007F;
	neg.f32 	%f342, %f341;
	fma.rn.f32 	%f343, %f337, 0f3FB8AA3B, %f342;
	fma.rn.f32 	%f344, %f337, 0f32A57060, %f343;
	mov.b32 	%r62, %f340;
	shl.b32 	%r63, %r62, 23;
	mov.b32 	%f345, %r63;
	ex2.approx.ftz.f32 	%f346, %f344;
	mul.f32 	%f347, %f346, %f345;
	add.f32 	%f348, %f336, %f347;
	sub.f32 	%f349, %f47, %f70;
	fma.rn.f32 	%f350, %f349, 0f3BBB989D, 0f3F000000;
	cvt.sat.f32.f32 	%f351, %f350;
	fma.rm.f32 	%f352, %f351, %f75, %f74;
	add.f32 	%f353, %f352, 0fCB40007F;
	neg.f32 	%f354, %f353;
	fma.rn.f32 	%f355, %f349, 0f3FB8AA3B, %f354;
	fma.rn.f32 	%f356, %f349, 0f32A57060, %f355;
	mov.b32 	%r64, %f352;
	shl.b32 	%r65, %r64, 23;
	mov.b32 	%f357, %r65;
	ex2.approx.ftz.f32 	%f358, %f356;
	mul.f32 	%f359, %f358, %f357;
	add.f32 	%f360, %f348, %f359;
	sub.f32 	%f361, %f49, %f70;
	fma.rn.f32 	%f362, %f361, 0f3BBB989D, 0f3F000000;
	cvt.sat.f32.f32 	%f363, %f362;
	fma.rm.f32 	%f364, %f363, %f75, %f74;
	add.f32 	%f365, %f364, 0fCB40007F;
	neg.f32 	%f366, %f365;
	fma.rn.f32 	%f367, %f361, 0f3FB8AA3B, %f366;
	fma.rn.f32 	%f368, %f361, 0f32A57060, %f367;
	mov.b32 	%r66, %f364;
	shl.b32 	%r67, %r66, 23;
	mov.b32 	%f369, %r67;
	ex2.approx.ftz.f32 	%f370, %f368;
	mul.f32 	%f371, %f370, %f369;
	add.f32 	%f372, %f360, %f371;
	sub.f32 	%f373, %f51, %f70;
	fma.rn.f32 	%f374, %f373, 0f3BBB989D, 0f3F000000;
	cvt.sat.f32.f32 	%f375, %f374;
	fma.rm.f32 	%f376, %f375, %f75, %f74;
	add.f32 	%f377, %f376, 0fCB40007F;
	neg.f32 	%f378, %f377;
	fma.rn.f32 	%f379, %f373, 0f3FB8AA3B, %f378;
	fma.rn.f32 	%f380, %f373, 0f32A57060, %f379;
	mov.b32 	%r68, %f376;
	shl.b32 	%r69, %r68, 23;
	mov.b32 	%f381, %r69;
	ex2.approx.ftz.f32 	%f382, %f380;
	mul.f32 	%f383, %f382, %f381;
	add.f32 	%f384, %f372, %f383;
	sub.f32 	%f385, %f53, %f70;
	fma.rn.f32 	%f386, %f385, 0f3BBB989D, 0f3F000000;
	cvt.sat.f32.f32 	%f387, %f386;
	fma.rm.f32 	%f388, %f387, %f75, %f74;
	add.f32 	%f389, %f388, 0fCB40007F;
	neg.f32 	%f390, %f389;
	fma.rn.f32 	%f391, %f385, 0f3FB8AA3B, %f390;
	fma.rn.f32 	%f392, %f385, 0f32A57060, %f391;
	mov.b32 	%r70, %f388;
	shl.b32 	%r71, %r70, 23;
	mov.b32 	%f393, %r71;
	ex2.approx.ftz.f32 	%f394, %f392;
	mul.f32 	%f395, %f394, %f393;
	add.f32 	%f396, %f384, %f395;
	sub.f32 	%f397, %f55, %f70;
	fma.rn.f32 	%f398, %f397, 0f3BBB989D, 0f3F000000;
	cvt.sat.f32.f32 	%f399, %f398;
	fma.rm.f32 	%f400, %f399, %f75, %f74;
	add.f32 	%f401, %f400, 0fCB40007F;
	neg.f32 	%f402, %f401;
	fma.rn.f32 	%f403, %f397, 0f3FB8AA3B, %f402;
	fma.rn.f32 	%f404, %f397, 0f32A57060, %f403;
	mov.b32 	%r72, %f400;
	shl.b32 	%r73, %r72, 23;
	mov.b32 	%f405, %r73;
	ex2.approx.ftz.f32 	%f406, %f404;
	mul.f32 	%f407, %f406, %f405;
	add.f32 	%f408, %f396, %f407;
	sub.f32 	%f409, %f57, %f70;
	fma.rn.f32 	%f410, %f409, 0f3BBB989D, 0f3F000000;
	cvt.sat.f32.f32 	%f411, %f410;
	fma.rm.f32 	%f412, %f411, %f75, %f74;
	add.f32 	%f413, %f412, 0fCB40007F;
	neg.f32 	%f414, %f413;
	fma.rn.f32 	%f415, %f409, 0f3FB8AA3B, %f414;
	fma.rn.f32 	%f416, %f409, 0f32A57060, %f415;
	mov.b32 	%r74, %f412;
	shl.b32 	%r75, %r74, 23;
	mov.b32 	%f417, %r75;
	ex2.approx.ftz.f32 	%f418, %f416;
	mul.f32 	%f419, %f418, %f417;
	add.f32 	%f420, %f408, %f419;
	sub.f32 	%f421, %f59, %f70;
	fma.rn.f32 	%f422, %f421, 0f3BBB989D, 0f3F000000;
	cvt.sat.f32.f32 	%f423, %f422;
	fma.rm.f32 	%f424, %f423, %f75, %f74;
	add.f32 	%f425, %f424, 0fCB40007F;
	neg.f32 	%f426, %f425;
	fma.rn.f32 	%f427, %f421, 0f3FB8AA3B, %f426;
	fma.rn.f32 	%f428, %f421, 0f32A57060, %f427;
	mov.b32 	%r76, %f424;
	shl.b32 	%r77, %r76, 23;
	mov.b32 	%f429, %r77;
	ex2.approx.ftz.f32 	%f430, %f428;
	mul.f32 	%f431, %f430, %f429;
	add.f32 	%f432, %f420, %f431;
	mov.b32 	%r78, %f432;
	shfl.sync.bfly.b32	%r79|%p8, %r78, 16, 31, -1;
	mov.b32 	%f433, %r79;
	add.f32 	%f434, %f432, %f433;
	mov.b32 	%r80, %f434;
	shfl.sync.bfly.b32	%r81|%p9, %r80, 8, 31, -1;
	mov.b32 	%f435, %r81;
	add.f32 	%f436, %f434, %f435;
	mov.b32 	%r82, %f436;
	shfl.sync.bfly.b32	%r83|%p10, %r82, 4, 31, -1;
	mov.b32 	%f437, %r83;
	add.f32 	%f438, %f436, %f437;
	mov.b32 	%r84, %f438;
	shfl.sync.bfly.b32	%r85|%p11, %r84, 2, 31, -1;
	mov.b32 	%f439, %r85;
	add.f32 	%f440, %f438, %f439;
	mov.b32 	%r86, %f440;
	shfl.sync.bfly.b32	%r87|%p12, %r86, 1, 31, -1;
	mov.b32 	%f441, %r87;
	add.f32 	%f442, %f440, %f441;
	div.rn.f32 	%f443, %f83, %f442;
	div.rn.f32 	%f444, %f95, %f442;
	div.rn.f32 	%f445, %f107, %f442;
	div.rn.f32 	%f446, %f119, %f442;
	div.rn.f32 	%f447, %f131, %f442;
	div.rn.f32 	%f448, %f143, %f442;
	div.rn.f32 	%f449, %f155, %f442;
	div.rn.f32 	%f450, %f167, %f442;
	div.rn.f32 	%f451, %f179, %f442;
	div.rn.f32 	%f452, %f191, %f442;
	div.rn.f32 	%f453, %f203, %f442;
	div.rn.f32 	%f454, %f215, %f442;
	div.rn.f32 	%f455, %f227, %f442;
	div.rn.f32 	%f456, %f239, %f442;
	div.rn.f32 	%f457, %f251, %f442;
	div.rn.f32 	%f458, %f263, %f442;
	div.rn.f32 	%f459, %f275, %f442;
	div.rn.f32 	%f460, %f287, %f442;
	div.rn.f32 	%f461, %f299, %f442;
	div.rn.f32 	%f462, %f311, %f442;
	div.rn.f32 	%f463, %f323, %f442;
	div.rn.f32 	%f464, %f335, %f442;
	div.rn.f32 	%f465, %f347, %f442;
	div.rn.f32 	%f466, %f359, %f442;
	div.rn.f32 	%f467, %f371, %f442;
	div.rn.f32 	%f468, %f383, %f442;
	div.rn.f32 	%f469, %f395, %f442;
	div.rn.f32 	%f470, %f407, %f442;
	div.rn.f32 	%f471, %f419, %f442;
	div.rn.f32 	%f472, %f431, %f442;
	mad.lo.s64 	%rd25, %rd28, %rd13, %rd4;
	shl.b64 	%rd26, %rd25, 2;
	add.s64 	%rd27, %rd5, %rd26;
	st.global.f32 	[%rd27], %f443;
	st.global.f32 	[%rd27+128], %f444;
	st.global.f32 	[%rd27+256], %f445;
	st.global.f32 	[%rd27+384], %f446;
	st.global.f32 	[%rd27+512], %f447;
	st.global.f32 	[%rd27+640], %f448;
	st.global.f32 	[%rd27+768], %f449;
	st.global.f32 	[%rd27+896], %f450;
	st.global.f32 	[%rd27+1024], %f451;
	st.global.f32 	[%rd27+1152], %f452;
	st.global.f32 	[%rd27+1280], %f453;
	st.global.f32 	[%rd27+1408], %f454;
	st.global.f32 	[%rd27+1536], %f455;
	st.global.f32 	[%rd27+1664], %f456;
	st.global.f32 	[%rd27+1792], %f457;
	st.global.f32 	[%rd27+1920], %f458;
	st.global.f32 	[%rd27+2048], %f459;
	st.global.f32 	[%rd27+2176], %f460;
	st.global.f32 	[%rd27+2304], %f461;
	st.global.f32 	[%rd27+2432], %f462;
	st.global.f32 	[%rd27+2560], %f463;
	st.global.f32 	[%rd27+2688], %f464;
	st.global.f32 	[%rd27+2816], %f465;
	st.global.f32 	[%rd27+2944], %f466;
	st.global.f32 	[%rd27+3072], %f467;
	st.global.f32 	[%rd27+3200], %f468;
	st.global.f32 	[%rd27+3328], %f469;
	st.global.f32 	[%rd27+3456], %f470;
	st.global.f32 	[%rd27+3584], %f471;
	st.global.f32 	[%rd27+3712], %f472;
	add.s64 	%rd28, %rd28, %rd7;
	setp.lt.s64 	%p13, %rd28, %rd14;
	@%p13 bra 	$L__BB134_4;
$L__BB134_5:
	ret;

}
	// .globl	_Z15SoftmaxWarpImplI10DirectLoadIffE11DirectStoreIffEfLi1ELi30ELi32ELi1ELb1EL9Algorithm0EEvT_T0_ll
.visible .entry _Z15SoftmaxWarpImplI10DirectLoadIffE11DirectStoreIffEfLi1ELi30ELi32ELi1ELb1EL9Algorithm0EEvT_T0_ll(
	.param .align 8 .b8 _Z15SoftmaxWarpImplI10DirectLoadIffE11DirectStoreIffEfLi1ELi30ELi32ELi1ELb1EL9Algorithm0EEvT_T0_ll_param_0[16],
	.param .align 8 .b8 _Z15SoftmaxWarpImplI10DirectLoadIffE11DirectStoreIffEfLi1ELi30ELi32ELi1ELb1EL9Algorithm0EEvT_T0_ll_param_1[16],
	.param .u64 _Z15SoftmaxWarpImplI10DirectLoadIffE11DirectStoreIffEfLi1ELi30ELi32ELi1ELb1EL9Algorithm0EEvT_T0_ll_param_2,
	.param .u64 _Z15SoftmaxWarpImplI10DirectLoadIffE11DirectStoreIffEfLi1ELi30ELi32ELi1ELb1EL9Algorithm0EEvT_T0_ll_param_3
)
{
	.reg .pred 	%p<74>;
	.reg .b32 	%r<147>;
	.reg .b32 	%f<623>;
	.reg .b64 	%rd<68>;

	ld.param.u64 	%rd29, [_Z15SoftmaxWarpImplI10DirectLoadIffE11DirectStoreIffEfLi1ELi30ELi32ELi1ELb1EL9Algorithm0EEvT_T0_ll_param_1+8];
	ld.param.u64 	%rd28, [_Z15SoftmaxWarpImplI10DirectLoadIffE11DirectStoreIffEfLi1ELi30ELi32ELi1ELb1EL9Algorithm0EEvT_T0_ll_param_1];
	ld.param.u64 	%rd27, [_Z15SoftmaxWarpImplI10DirectLoadIffE11DirectStoreIffEfLi1ELi30ELi32ELi1ELb1EL9Algorithm0EEvT_T0_ll_param_0+8];
	ld.param.u64 	%rd26, [_Z15SoftmaxWarpImplI10DirectLoadIffE11DirectStoreIffEfLi1ELi30ELi32ELi1ELb1EL9Algorithm0EEvT_T0_ll_param_0];
	ld.param.u64 	%rd31, [_Z15SoftmaxWarpImplI10DirectLoadIffE11DirectStoreIffEfLi1ELi30ELi32ELi1ELb1EL9Algorithm0EEvT_T0_ll_param_3];
	setp.lt.s64 	%p1, %rd31, 961;
	@%p1 bra 	$L__BB135_2;
	mov.u64 	%rd32, $str;
	cvta.global.u64 	%rd33, %rd32;
	mov.u64 	%rd34, $str$1;
	cvta.global.u64 	%rd35, %rd34;
	mov.u64 	%rd36, __unnamed_136;
	cvta.global.u64 	%rd37, %rd36;
	{ // callseq 135, 0
	.param .b64 param0;
	st.param.b64 	[param0], %rd33;
	.param .b64 param1;
	st.param.b64 	[param1], %rd35;
	.param .b32 param2;
	st.param.b32 	[param2], 358;
	.param .b64 param3;
	st.param.b64 	[param3], %rd37;
	.param .b64 param4;
	st.param.b64 	[param4], 1;
	call.uni 
	__assertfail, 
	(
	param0, 
	param1, 
	param2, 
	param3, 
	param4
	);
	} // callseq 135
$L__BB135_2:
	ld.param.u64 	%rd65, [_Z15SoftmaxWarpImplI10DirectLoadIffE11DirectStoreIffEfLi1ELi30ELi32ELi1ELb1EL9Algorithm0EEvT_T0_ll_param_2];
	mov.u32 	%r1, %ntid.y;
	mov.u32 	%r2, %ctaid.x;
	mov.u32 	%r3, %tid.y;
	mad.lo.s32 	%r4, %r2, %r1, %r3;
	cvt.s64.s32 	%rd67, %r4;
	setp.le.s64 	%p2, %rd65, %rd67;
	@%p2 bra 	$L__BB135_125;
	mov.u32 	%r5, %tid.x;
	add.s32 	%r6, %r5, 64;
	cvt.u64.u32 	%rd2, %r6;
	add.s32 	%r7, %r5, 96;
	cvt.u64.u32 	%rd3, %r7;
	add.s32 	%r8, %r5, 128;
	cvt.u64.u32 	%rd4, %r8;
	add.s32 	%r9, %r5, 160;
	cvt.u64.u32 	%rd5, %r9;
	add.s32 	%r10, %r5, 320;
	cvt.u64.u32 	%rd6, %r10;
	add.s32 	%r11, %r5, 352;
	cvt.u64.u32 	%rd7, %r11;
	add.s32 	%r12, %r5, 384;
	cvt.u64.u32 	%rd8, %r12;
	add.s32 	%r13, %r5, 416;
	cvt.u64.u32 	%rd9, %r13;
	add.s32 	%r14, %r5, 448;
	cvt.u64.u32 	%rd10, %r14;
	add.s32 	%r15, %r5, 480;
	cvt.u64.u32 	%rd11, %r15;
	add.s32 	%r16, %r5, 512;
	cvt.u64.u32 	%rd12, %r16;
	add.s32 	%r17, %r5, 544;
	cvt.u64.u32 	%rd13, %r17;
	add.s32 	%r18, %r5, 576;
	cvt.u64.u32 	%rd14, %r18;
	add.s32 	%r19, %r5, 608;
	cvt.u64.u32 	%rd15, %r19;
	add.s32 	%r20, %r5, 640;
	cvt.u64.u32 	%rd16, %r20;
	add.s32 	%r21, %r5, 672;
	cvt.u64.u32 	%rd17, %r21;
	add.s32 	%r22, %r5, 832;
	cvt.u64.u32 	%rd18, %r22;
	add.s32 	%r23, %r5, 864;
	cvt.u64.u32 	%rd19, %r23;
	add.s32 	%r24, %r5, 896;
	cvt.u64.u32 	%rd20, %r24;
	add.s32 	%r25, %r5, 928;
	cvt.u64.u32 	%rd21, %r25;
	add.s32 	%r28, %r5, 32;
	add.s32 	%r30, %r5, 192;
	add.s32 	%r32, %r5, 224;
	add.s32 	%r34, %r5, 256;
	add.s32 	%r36, %r5, 288;
$L__BB135_4:
	cvt.u64.u32 	%rd38, %r5;
	setp.le.s64 	%p3, %rd31, %rd38;
	mad.lo.s64 	%rd39, %rd67, %rd27, %rd38;
	cvta.to.global.u64 	%rd40, %rd26;
	shl.b64 	%rd41, %rd39, 2;
	add.s64 	%rd23, %rd40, %rd41;
	mov.f32 	%f563, 0fFF800000;
	mov.f32 	%f566, %f563;
	@%p3 bra 	$L__BB135_6;
	ld.global.f32 	%f563, [%rd23];
	max.f32 	%f566, %f563, 0fFF800000;
$L__BB135_6:
	cvt.u64.u32 	%rd42, %r28;
	setp.le.s64 	%p4, %rd31, %rd42;
	mov.f32 	%f565, 0fFF800000;
	@%p4 bra 	$L__BB135_8;
	ld.global.f32 	%f565, [%rd23+128];
	max.f32 	%f566, %f566, %f565;
$L__BB135_8:
	setp.le.s64 	%p5, %rd31, %rd2;
	mov.f32 	%f567, 0fFF800000;
	@%p5 bra 	$L__BB135_10;
	ld.global.f32 	%f567, [%rd23+256];
	max.f32 	%f566, %f566, %f567;
$L__BB135_10:
	setp.le.s64 	%p6, %rd31, %rd3;
	mov.f32 	%f569, 0fFF800000;
	@%p6 bra 	$L__BB135_12;
	ld.global.f32 	%f569, [%rd23+384];
	max.f32 	%f566, %f566, %f569;
$L__BB135_12:
	setp.le.s64 	%p7, %rd31, %rd4;
	mov.f32 	%f571, 0fFF800000;
	@%p7 bra 	$L__BB135_14;
	ld.global.f32 	%f571, [%rd23+512];
	max.f32 	%f566, %f566, %f571;
$L__BB135_14:
	setp.le.s64 	%p8, %rd31, %rd5;
	mov.f32 	%f573, 0fFF800000;
	@%p8 bra 	$L__BB135_16;
	ld.global.f32 	%f573, [%rd23+640];
	max.f32 	%f566, %f566, %f573;
$L__BB135_16:
	cvt.u64.u32 	%rd43, %r30;
	setp.le.s64 	%p9, %rd31, %rd43;
	mov.f32 	%f575, 0fFF800000;
	@%p9 bra 	$L__BB135_18;
	ld.global.f32 	%f575, [%rd23+768];
	max.f32 	%f566, %f566, %f575;
$L__BB135_18:
	cvt.u64.u32 	%rd44, %r32;
	setp.le.s64 	%p10, %rd31, %rd44;
	mov.f32 	%f577, 0fFF800000;
	@%p10 bra 	$L__BB135_20;
	ld.global.f32 	%f577, [%rd23+896];
	max.f32 	%f566, %f566, %f577;
$L__BB135_20:
	cvt.u64.u32 	%rd45, %r34;
	setp.le.s64 	%p11, %rd31, %rd45;
	mov.f32 	%f579, 0fFF800000;
	@%p11 bra 	$L__BB135_22;
	ld.global.f32 	%f579, [%rd23+1024];
	max.f32 	%f566, %f566, %f579;
$L__BB135_22:
	cvt.u64.u32 	%rd46, %r36;
	setp.le.s64 	%p12, %rd31, %rd46;
	mov.f32 	%f581, 0fFF800000;
	@%p12 bra 	$L__BB135_24;
	ld.global.f32 	%f581, [%rd23+1152];
	max.f32 	%f566, %f566, %f581;
$L__BB135_24:
	setp.le.s64 	%p13, %rd31, %rd6;
	mov.f32 	%f583, 0fFF800000;
	@%p13 bra 	$L__BB135_26;
	ld.global.f32 	%f583, [%rd23+1280];
	max.f32 	%f566, %f566, %f583;
$L__BB135_26:
	setp.le.s64 	%p14, %rd31, %rd7;
	mov.f32 	%f585, 0fFF800000;
	@%p14 bra 	$L__BB135_28;
	ld.global.f32 	%f585, [%rd23+1408];
	max.f32 	%f566, %f566, %f585;
$L__BB135_28:
	setp.le.s64 	%p15, %rd31, %rd8;
	mov.f32 	%f587, 0fFF800000;
	@%p15 bra 	$L__BB135_30;
	ld.global.f32 	%f587, [%rd23+1536];
	max.f32 	%f566, %f566, %f587;
$L__BB135_30:
	setp.le.s64 	%p16, %rd31, %rd9;
	mov.f32 	%f589, 0fFF800000;
	@%p16 bra 	$L__BB135_32;
	ld.global.f32 	%f589, [%rd23+1664];
	max.f32 	%f566, %f566, %f589;
$L__BB135_32:
	setp.le.s64 	%p17, %rd31, %rd10;
	mov.f32 	%f591, 0fFF800000;
	@%p17 bra 	$L__BB135_34;
	ld.global.f32 	%f591, [%rd23+1792];
	max.f32 	%f566, %f566, %f591;
$L__BB135_34:
	setp.le.s64 	%p18, %rd31, %rd11;
	mov.f32 	%f593, 0fFF800000;
	@%p18 bra 	$L__BB135_36;
	ld.global.f32 	%f593, [%rd23+1920];
	max.f32 	%f566, %f566, %f593;
$L__BB135_36:
	setp.le.s64 	%p19, %rd31, %rd12;
	mov.f32 	%f595, 0fFF800000;
	@%p19 bra 	$L__BB135_38;
	ld.global.f32 	%f595, [%rd23+2048];
	max.f32 	%f566, %f566, %f595;
$L__BB135_38:
	setp.le.s64 	%p20, %rd31, %rd13;
	mov.f32 	%f597, 0fFF800000;
	@%p20 bra 	$L__BB135_40;
	ld.global.f32 	%f597, [%rd23+2176];
	max.f32 	%f566, %f566, %f597;
$L__BB135_40:
	setp.le.s64 	%p21, %rd31, %rd14;
	mov.f32 	%f599, 0fFF800000;
	@%p21 bra 	$L__BB135_42;
	ld.global.f32 	%f599, [%rd23+2304];
	max.f32 	%f566, %f566, %f599;
$L__BB135_42:
	setp.le.s64 	%p22, %rd31, %rd15;
	mov.f32 	%f601, 0fFF800000;
	@%p22 bra 	$L__BB135_44;
	ld.global.f32 	%f601, [%rd23+2432];
	max.f32 	%f566, %f566, %f601;
$L__BB135_44:
	setp.le.s64 	%p23, %rd31, %rd16;
	mov.f32 	%f603, 0fFF800000;
	@%p23 bra 	$L__BB135_46;
	ld.global.f32 	%f603, [%rd23+2560];
	max.f32 	%f566, %f566, %f603;
$L__BB135_46:
	setp.le.s64 	%p24, %rd31, %rd17;
	mov.f32 	%f605, 0fFF800000;
	@%p24 bra 	$L__BB135_48;
	ld.global.f32 	%f605, [%rd23+2688];
	max.f32 	%f566, %f566, %f605;
$L__BB135_48:
	mov.u32 	%r37, %tid.x;
	add.s32 	%r38, %r37, 704;
	cvt.u64.u32 	%rd47, %r38;
	setp.le.s64 	%p25, %rd31, %rd47;
	mov.f32 	%f607, 0fFF800000;
	@%p25 bra 	$L__BB135_50;
	ld.global.f32 	%f607, [%rd23+2816];
	max.f32 	%f566, %f566, %f607;
$L__BB135_50:
	mov.u32 	%r39, %tid.x;
	add.s32 	%r40, %r39, 736;
	cvt.u64.u32 	%rd48, %r40;
	setp.le.s64 	%p26, %rd31, %rd48;
	mov.f32 	%f609, 0fFF800000;
	@%p26 bra 	$L__BB135_52;
	ld.global.f32 	%f609, [%rd23+2944];
	max.f32 	%f566, %f566, %f609;
$L__BB135_52:
	mov.u32 	%r41, %tid.x;
	add.s32 	%r42, %r41, 768;
	cvt.u64.u32 	%rd49, %r42;
	setp.le.s64 	%p27, %rd31, %rd49;
	mov.f32 	%f611, 0fFF800000;
	@%p27 bra 	$L__BB135_54;
	ld.global.f32 	%f611, [%rd23+3072];
	max.f32 	%f566, %f566, %f611;
$L__BB135_54:
	mov.u32 	%r43, %tid.x;
	add.s32 	%r44, %r43, 800;
	cvt.u64.u32 	%rd50, %r44;
	setp.le.s64 	%p28, %rd31, %rd50;
	mov.f32 	%f613, 0fFF800000;
	@%p28 bra 	$L__BB135_56;
	ld.global.f32 	%f613, [%rd23+3200];
	max.f32 	%f566, %f566, %f613;
$L__BB135_56:
	setp.le.s64 	%p29, %rd31, %rd18;
	mov.f32 	%f615, 0fFF800000;
	@%p29 bra 	$L__BB135_58;
	ld.global.f32 	%f615, [%rd23+3328];
	max.f32 	%f566, %f566, %f615;
$L__BB135_58:
	setp.le.s64 	%p30, %rd31, %rd19;
	mov.f32 	%f617, 0fFF800000;
	@%p30 bra 	$L__BB135_60;
	ld.global.f32 	%f617, [%rd23+3456];
	max.f32 	%f566, %f566, %f617;
$L__BB135_60:
	setp.le.s64 	%p31, %rd31, %rd20;
	mov.f32 	%f619, 0fFF800000;
	@%p31 bra 	$L__BB135_62;
	ld.global.f32 	%f619, [%rd23+3584];
	max.f32 	%f566, %f566, %f619;
$L__BB135_62:
	setp.le.s64 	%p32, %rd31, %rd21;
	mov.f32 	%f621, 0fFF800000;
	@%p32 bra 	$L__BB135_64;
	ld.global.f32 	%f621, [%rd23+3712];
	max.f32 	%f566, %f566, %f621;
$L__BB135_64:
	mov.u32 	%r45, %tid.x;
	cvt.u64.u32 	%rd51, %r45;
	setp.le.s64 	%p33, %rd31, %rd51;
	mov.b32 	%r46, %f566;
	shfl.sync.bfly.b32	%r47|%p34, %r46, 16, 31, -1;
	mov.b32 	%f181, %r47;
	max.f32 	%f182, %f566, %f181;
	mov.b32 	%r48, %f182;
	shfl.sync.bfly.b32	%r49|%p35, %r48, 8, 31, -1;
	mov.b32 	%f183, %r49;
	max.f32 	%f184, %f182, %f183;
	mov.b32 	%r50, %f184;
	shfl.sync.bfly.b32	%r51|%p36, %r50, 4, 31, -1;
	mov.b32 	%f185, %r51;
	max.f32 	%f186, %f184, %f185;
	mov.b32 	%r52, %f186;
	shfl.sync.bfly.b32	%r53|%p37, %r52, 2, 31, -1;
	mov.b32 	%f187, %r53;
	max.f32 	%f188, %f186, %f187;
	mov.b32 	%r54, %f188;
	shfl.sync.bfly.b32	%r55|%p38, %r54, 1, 31, -1;
	mov.b32 	%f189, %r55;
	max.f32 	%f190, %f188, %f189;
	sub.f32 	%f191, %f563, %f190;
	fma.rn.f32 	%f192, %f191, 0f3BBB989D, 0f3F000000;
	cvt.sat.f32.f32 	%f193, %f192;
	mov.f32 	%f194, 0f4B400001;
	mov.f32 	%f195, 0f437C0000;
	fma.rm.f32 	%f196, %f193, %f195, %f194;
	add.f32 	%f197, %f196, 0fCB40007F;
	neg.f32 	%f198, %f197;
	fma.rn.f32 	%f199, %f191, 0f3FB8AA3B, %f198;
	fma.rn.f32 	%f200, %f191, 0f32A57060, %f199;
	mov.b32 	%r56, %f196;
	shl.b32 	%r57, %r56, 23;
	mov.b32 	%f201, %r57;
	ex2.approx.ftz.f32 	%f202, %f200;
	mul.f32 	%f203, %f202, %f201;
	add.f32 	%f204, %f203, 0f00000000;
	sub.f32 	%f205, %f565, %f190;
	fma.rn.f32 	%f206, %f205, 0f3BBB989D, 0f3F000000;
	cvt.sat.f32.f32 	%f207, %f206;
	fma.rm.f32 	%f208, %f207, %f195, %f194;
	add.f32 	%f209, %f208, 0fCB40007F;
	neg.f32 	%f210, %f209;
	fma.rn.f32 	%f211, %f205, 0f3FB8AA3B, %f210;
	fma.rn.f32 	%f212, %f205, 0f32A57060, %f211;
	mov.b32 	%r58, %f208;
	shl.b32 	%r59, %r58, 23;
	mov.b32 	%f213, %r59;
	ex2.approx.ftz.f32 	%f214, %f212;
	mul.f32 	%f215, %f214, %f213;
	add.f32 	%f216, %f204, %f215;
	sub.f32 	%f217, %f567, %f190;
	fma.rn.f32 	%f218, %f217, 0f3BBB989D, 0f3F000000;
	cvt.sat.f32.f32 	%f219, %f218;
	fma.rm.f32 	%f220, %f219, %f195, %f194;
	add.f32 	%f221, %f220, 0fCB40007F;
	neg.f32 	%f222, %f221;
	fma.rn.f32 	%f223, %f217, 0f3FB8AA3B, %f222;
	fma.rn.f32 	%f224, %f217, 0f32A57060, %f223;
	mov.b32 	%r60, %f220;
	shl.b32 	%r61, %r60, 23;
	mov.b32 	%f225, %r61;
	ex2.approx.ftz.f32 	%f226, %f224;
	mul.f32 	%f227, %f226, %f225;
	add.f32 	%f228, %f216, %f227;
	sub.f32 	%f229, %f569, %f190;
	fma.rn.f32 	%f230, %f229, 0f3BBB989D, 0f3F000000;
	cvt.sat.f32.f32 	%f231, %f230;
	fma.rm.f32 	%f232, %f231, %f195, %f194;
	add.f32 	%f233, %f232, 0fCB40007F;
	neg.f32 	%f234, %f233;
	fma.rn.f32 	%f235, %f229, 0f3FB8AA3B, %f234;
	fma.rn.f32 	%f236, %f229, 0f32A57060, %f235;
	mov.b32 	%r62, %f232;
	shl.b32 	%r63, %r62, 23;
	mov.b32 	%f237, %r63;
	ex2.approx.ftz.f32 	%f238, %f236;
	mul.f32 	%f239, %f238, %f237;
	add.f32 	%f240, %f228, %f239;
	sub.f32 	%f241, %f571, %f190;
	fma.rn.f32 	%f242, %f241, 0f3BBB989D, 0f3F000000;
	cvt.sat.f32.f32 	%f243, %f242;
	fma.rm.f32 	%f244, %f243, %f195, %f194;
	add.f32 	%f245, %f244, 0fCB40007F;
	neg.f32 	%f246, %f245;
	fma.rn.f32 	%f247, %f241, 0f3FB8AA3B, %f246;
	fma.rn.f32 	%f248, %f241, 0f32A57060, %f247;
	mov.b32 	%r64, %f244;
	shl.b32 	%r65, %r64, 23;
	mov.b32 	%f249, %r65;
	ex2.approx.ftz.f32 	%f250, %f248;
	mul.f32 	%f251, %f250, %f249;
	add.f32 	%f252, %f240, %f251;
	sub.f32 	%f253, %f573, %f190;
	fma.rn.f32 	%f254, %f253, 0f3BBB989D, 0f3F000000;
	cvt.sat.f32.f32 	%f255, %f254;
	fma.rm.f32 	%f256, %f255, %f195, %f194;
	add.f32 	%f257, %f256, 0fCB40007F;
	neg.f32 	%f258, %f257;
	fma.rn.f32 	%f259, %f253, 0f3FB8AA3B, %f258;
	fma.rn.f32 	%f260, %f253, 0f32A57060, %f259;
	mov.b32 	%r66, %f256;
	shl.b32 	%r67, %r66, 23;
	mov.b32 	%f261, %r67;
	ex2.approx.ftz.f32 	%f262, %f260;
	mul.f32 	%f263, %f262, %f261;
	add.f32 	%f264, %f252, %f263;
	sub.f32 	%f265, %f575, %f190;
	fma.rn.f32 	%f266, %f265, 0f3BBB989D, 0f3F000000;
	cvt.sat.f32.f32 	%f267, %f266;
	fma.rm.f32 	%f268, %f267, %f195, %f194;
	add.f32 	%f269, %f268, 0fCB40007F;
	neg.f32 	%f270, %f269;
	fma.rn.f32 	%f271, %f265, 0f3FB8AA3B, %f270;
	fma.rn.f32 	%f272, %f265, 0f32A57060, %f271;
	mov.b32 	%r68, %f268;
	shl.b32 	%r69, %r68, 23;
	mov.b32 	%f273, %r69;
	ex2.approx.ftz.f32 	%f274, %f272;
	mul.f32 	%f275, %f274, %f273;
	add.f32 	%f276, %f264, %f275;
	sub.f32 	%f277, %f577, %f190;
	fma.rn.f32 	%f278, %f277, 0f3BBB989D, 0f3F000000;
	cvt.sat.f32.f32 	%f279, %f278;
	fma.rm.f32 	%f280, %f279, %f195, %f194;
	add.f32 	%f281, %f280, 0fCB40007F;
	neg.f32 	%f282, %f281;
	fma.rn.f32 	%f283, %f277, 0f3FB8AA3B, %f282;
	fma.rn.f32 	%f284, %f277, 0f32A57060, %f283;
	mov.b32 	%r70, %f280;
	shl.b32 	%r71, %r70, 23;
	mov.b32 	%f285, %r71;
	ex2.approx.ftz.f32 	%f286, %f284;
	mul.f32 	%f287, %f286, %f285;
	add.f32 	%f288, %f276, %f287;
	sub.f32 	%f289, %f579, %f190;
	fma.rn.f32 	%f290, %f289, 0f3BBB989D, 0f3F000000;
	cvt.sat.f32.f32 	%f291, %f290;
	fma.rm.f32 	%f292, %f291, %f195, %f194;
	add.f32 	%f293, %f292, 0fCB40007F;
	neg.f32 	%f294, %f293;
	fma.rn.f32 	%f295, %f289, 0f3FB8AA3B, %f294;
	fma.rn.f32 	%f296, %f289, 0f32A57060, %f295;
	mov.b32 	%r72, %f292;
	shl.b32 	%r73, %r72, 23;
	mov.b32 	%f297, %r73;
	ex2.approx.ftz.f32 	%f298, %f296;
	mul.f32 	%f299, %f298, %f297;
	add.f32 	%f300, %f288, %f299;
	sub.f32 	%f301, %f581, %f190;
	fma.rn.f32 	%f302, %f301, 0f3BBB989D, 0f3F000000;
	cvt.sat.f32.f32 	%f303, %f302;
	fma.rm.f32 	%f304, %f303, %f195, %f194;
	add.f32 	%f305, %f304, 0fCB40007F;
	neg.f32 	%f306, %f305;
	fma.rn.f32 	%f307, %f301, 0f3FB8AA3B, %f306;
	fma.rn.f32 	%f308, %f301, 0f32A57060, %f307;
	mov.b32 	%r74, %f304;
	shl.b32 	%r75, %r74, 23;
	mov.b32 	%f309, %r75;
	ex2.approx.ftz.f32 	%f310, %f308;
	mul.f32 	%f311, %f310, %f309;
	add.f32 	%f312, %f300, %f311;
	sub.f32 	%f313, %f583, %f190;
	fma.rn.f32 	%f314, %f313, 0f3BBB989D, 0f3F000000;
	cvt.sat.f32.f32 	%f315, %f314;
	fma.rm.f32 	%f316, %f315, %f195, %f194;
	add.f32 	%f317, %f316, 0fCB40007F;
	neg.f32 	%f318, %f317;
	fma.rn.f32 	%f319, %f313, 0f3FB8AA3B, %f318;
	fma.rn.f32 	%f320, %f313, 0f32A57060, %f319;
	mov.b32 	%r76, %f316;
	shl.b32 	%r77, %r76, 23;
	mov.b32 	%f321, %r77;
	ex2.approx.ftz.f32 	%f322, %f320;
	mul.f32 	%f323, %f322, %f321;
	add.f32 	%f324, %f312, %f323;
	sub.f32 	%f325, %f585, %f190;
	fma.rn.f32 	%f326, %f325, 0f3BBB989D, 0f3F000000;
	cvt.sat.f32.f32 	%f327, %f326;
	fma.rm.f32 	%f328, %f327, %f195, %f194;
	add.f32 	%f329, %f328, 0fCB40007F;
	neg.f32 	%f330, %f329;
	fma.rn.f32 	%f331, %f325, 0f3FB8AA3B, %f330;
	fma.rn.f32 	%f332, %f325, 0f32A57060, %f331;
	mov.b32 	%r78, %f328;
	shl.b32 	%r79, %r78, 23;
	mov.b32 	%f333, %r79;
	ex2.approx.ftz.f32 	%f334, %f332;
	mul.f32 	%f335, %f334, %f333;
	add.f32 	%f336, %f324, %f335;
	sub.f32 	%f337, %f587, %f190;
	fma.rn.f32 	%f338, %f337, 0f3BBB989D, 0f3F000000;
	cvt.sat.f32.f32 	%f339, %f338;
	fma.rm.f32 	%f340, %f339, %f195, %f194;
	add.f32 	%f341, %f340, 0fCB40007F;
	neg.f32 	%f342, %f341;
	fma.rn.f32 	%f343, %f337, 0f3FB8AA3B, %f342;
	fma.rn.f32 	%f344, %f337, 0f32A57060, %f343;
	mov.b32 	%r80, %f340;
	shl.b32 	%r81, %r80, 23;
	mov.b32 	%f345, %r81;
	ex2.approx.ftz.f32 	%f346, %f344;
	mul.f32 	%f347, %f346, %f345;
	add.f32 	%f348, %f336, %f347;
	sub.f32 	%f349, %f589, %f190;
	fma.rn.f32 	%f350, %f349, 0f3BBB989D, 0f3F000000;
	cvt.sat.f32.f32 	%f351, %f350;
	fma.rm.f32 	%f352, %f351, %f195, %f194;
	add.f32 	%f353, %f352, 0fCB40007F;
	neg.f32 	%f354, %f353;
	fma.rn.f32 	%f355, %f349, 0f3FB8AA3B, %f354;
	fma.rn.f32 	%f356, %f349, 0f32A57060, %f355;
	mov.b32 	%r82, %f352;
	shl.b32 	%r83, %r82, 23;
	mov.b32 	%f357, %r83;
	ex2.approx.ftz.f32 	%f358, %f356;
	mul.f32 	%f359, %f358, %f357;
	add.f32 	%f360, %f348, %f359;
	sub.f32 	%f361, %f591, %f190;
	fma.rn.f32 	%f362, %f361, 0f3BBB989D, 0f3F000000;
	cvt.sat.f32.f32 	%f363, %f362;
	fma.rm.f32 	%f364, %f363, %f195, %f194;
	add.f32 	%f365, %f364, 0fCB40007F;
	neg.f32 	%f366, %f365;
	fma.rn.f32 	%f367, %f361, 0f3FB8AA3B, %f366;
	fma.rn.f32 	%f368, %f361, 0f32A57060, %f367;
	mov.b32 	%r84, %f364;
	shl.b32 	%r85, %r84, 23;
	mov.b32 	%f369, %r85;
	ex2.approx.ftz.f32 	%f370, %f368;
	mul.f32 	%f371, %f370, %f369;
	add.f32 	%f372, %f360, %f371;
	sub.f32 	%f373, %f593, %f190;
	fma.rn.f32 	%f374, %f373, 0f3BBB989D, 0f3F000000;
	cvt.sat.f32.f32 	%f375, %f374;
	fma.rm.f32 	%f376, %f375, %f195, %f194;
	add.f32 	%f377, %f376, 0fCB40007F;
	neg.f32 	%f378, %f377;
	fma.rn.f32 	%f379, %f373, 0f3FB8AA3B, %f378;
	fma.rn.f32 	%f380, %f373, 0f32A57060, %f379;
	mov.b32 	%r86, %f376;
	shl.b32 	%r87, %r86, 23;
	mov.b32 	%f381, %r87;
	ex2.approx.ftz.f32 	%f382, %f380;
	mul.f32 	%f383, %f382, %f381;
	add.f32 	%f384, %f372, %f383;
	sub.f32 	%f385, %f595, %f190;
	fma.rn.f32 	%f386, %f385, 0f3BBB989D, 0f3F000000;
	cvt.sat.f32.f32 	%f387, %f386;
	fma.rm.f32 	%f388, %f387, %f195, %f194;
	add.f32 	%f389, %f388, 0fCB40007F;
	neg.f32 	%f390, %f389;
	fma.rn.f32 	%f391, %f385, 0f3FB8AA3B, %f390;
	fma.rn.f32 	%f392, %f385, 0f32A57060, %f391;
	mov.b32 	%r88, %f388;
	shl.b32 	%r89, %r88, 23;
	mov.b32 	%f393, %r89;
	ex2.approx.ftz.f32 	%f394, %f392;
	mul.f32 	%f395, %f394, %f393;
	add.f32 	%f396, %f384, %f395;
	sub.f32 	%f397, %f597, %f190;
	fma.rn.f32 	%f398, %f397, 0f3BBB989D, 0f3F000000;
	cvt.sat.f32.f32 	%f399, %f398;
	fma.rm.f32 	%f400, %f399, %f195, %f194;
	add.f32 	%f401, %f400, 0fCB40007F;
	neg.f32 	%f402, %f401;
	fma.rn.f32 	%f403, %f397, 0f3FB8AA3B, %f402;
	fma.rn.f32 	%f404, %f397, 0f32A57060, %f403;
	mov.b32 	%r90, %f400;
	shl.b32 	%r91, %r90, 23;
	mov.b32 	%f405, %r91;
	ex2.approx.ftz.f32 	%f406, %f404;
	mul.f32 	%f407, %f406, %f405;
	add.f32 	%f408, %f396, %f407;
	sub.f32 	%f409, %f599, %f190;
	fma.rn.f32 	%f410, %f409, 0f3BBB989D, 0f3F000000;
	cvt.sat.f32.f32 	%f411, %f410;
	fma.rm.f32 	%f412, %f411, %f195, %f194;
	add.f32 	%f413, %f412, 0fCB40007F;
	neg.f32 	%f414, %f413;
	fma.rn.f32 	%f415, %f409, 0f3FB8AA3B, %f414;
	fma.rn.f32 	%f416, %f409, 0f32A57060, %f415;
	mov.b32 	%r92, %f412;
	shl.b32 	%r93, %r92, 23;
	mov.b32 	%f417, %r93;
	ex2.approx.ftz.f32 	%f418, %f416;
	mul.f32 	%f419, %f418, %f417;
	add.f32 	%f420, %f408, %f419;
	sub.f32 	%f421, %f601, %f190;
	fma.rn.f32 	%f422, %f421, 0f3BBB989D, 0f3F000000;
	cvt.sat.f32.f32 	%f423, %f422;
	fma.rm.f32 	%f424, %f423, %f195, %f194;
	add.f32 	%f425, %f424, 0fCB40007F;
	neg.f32 	%f426, %f425;
	fma.rn.f32 	%f427, %f421, 0f3FB8AA3B, %f426;
	fma.rn.f32 	%f428, %f421, 0f32A57060, %f427;
	mov.b32 	%r94, %f424;
	shl.b32 	%r95, %r94, 23;
	mov.b32 	%f429, %r95;
	ex2.approx.ftz.f32 	%f430, %f428;
	mul.f32 	%f431, %f430, %f429;
	add.f32 	%f432, %f420, %f431;
	sub.f32 	%f433, %f603, %f190;
	fma.rn.f32 	%f434, %f433, 0f3BBB989D, 0f3F000000;
	cvt.sat.f32.f32 	%f435, %f434;
	fma.rm.f32 	%f436, %f435, %f195, %f194;
	add.f32 	%f437, %f436, 0fCB40007F;
	neg.f32 	%f438, %f437;
	fma.rn.f32 	%f439, %f433, 0f3FB8AA3B, %f438;
	fma.rn.f32 	%f440, %f433, 0f32A57060, %f439;
	mov.b32 	%r96, %f436;
	shl.b32 	%r97, %r96, 23;
	mov.b32 	%f441, %r97;
	ex2.approx.ftz.f32 	%f442, %f440;
	mul.f32 	%f443, %f442, %f441;
	add.f32 	%f444, %f432, %f443;
	sub.f32 	%f445, %f605, %f190;
	fma.rn.f32 	%f446, %f445, 0f3BBB989D, 0f3F000000;
	cvt.sat.f32.f32 	%f447, %f446;
	fma.rm.f32 	%f448, %f447, %f195, %f194;
	add.f32 	%f449, %f448, 0fCB40007F;
	neg.f32 	%f450, %f449;
	fma.rn.f32 	%f451, %f445, 0f3FB8AA3B, %f450;
	fma.rn.f32 	%f452, %f445, 0f32A57060, %f451;
	mov.b32 	%r98, %f448;
	shl.b32 	%r99, %r98, 23;
	mov.b32 	%f453, %r99;
	ex2.approx.ftz.f32 	%f454, %f452;
	mul.f32 	%f455, %f454, %f453;
	add.f32 	%f456, %f444, %f455;
	sub.f32 	%f457, %f607, %f190;
	fma.rn.f32 	%f458, %f457, 0f3BBB989D, 0f3F000000;
	cvt.sat.f32.f32 	%f459, %f458;
	fma.rm.f32 	%f460, %f459, %f195, %f194;
	add.f32 	%f461, %f460, 0fCB40007F;
	neg.f32 	%f462, %f461;
	fma.rn.f32 	%f463, %f457, 0f3FB8AA3B, %f462;
	fma.rn.f32 	%f464, %f457, 0f32A57060, %f463;
	mov.b32 	%r100, %f460;
	shl.b32 	%r101, %r100, 23;
	mov.b32 	%f465, %r101;
	ex2.approx.ftz.f32 	%f466, %f464;
	mul.f32 	%f467, %f466, %f465;
	add.f32 	%f468, %f456, %f467;
	sub.f32 	%f469, %f609, %f190;
	fma.rn.f32 	%f470, %f469, 0f3BBB989D, 0f3F000000;
	cvt.sat.f32.f32 	%f471, %f470;
	fma.rm.f32 	%f472, %f471, %f195, %f194;
	add.f32 	%f473, %f472, 0fCB40007F;
	neg.f32 	%f474, %f473;
	fma.rn.f32 	%f475, %f469, 0f3FB8AA3B, %f474;
	fma.rn.f32 	%f476, %f469, 0f32A57060, %f475;
	mov.b32 	%r102, %f472;
	shl.b32 	%r103, %r102, 23;
	mov.b32 	%f477, %r103;
	ex2.approx.ftz.f32 	%f478, %f476;
	mul.f32 	%f479, %f478, %f477;
	add.f32 	%f480, %f468, %f479;
	sub.f32 	%f481, %f611, %f190;
	fma.rn.f32 	%f482, %f481, 0f3BBB989D, 0f3F000000;
	cvt.sat.f32.f32 	%f483, %f482;
	fma.rm.f32 	%f484, %f483, %f195, %f194;
	add.f32 	%f485, %f484, 0fCB40007F;
	neg.f32 	%f486, %f485;
	fma.rn.f32 	%f487, %f481, 0f3FB8AA3B, %f486;
	fma.rn.f32 	%f488, %f481, 0f32A57060, %f487;
	mov.b32 	%r104, %f484;
	shl.b32 	%r105, %r104, 23;
	mov.b32 	%f489, %r105;
	ex2.approx.ftz.f32 	%f490, %f488;
	mul.f32 	%f491, %f490, %f489;
	add.f32 	%f492, %f480, %f491;
	sub.f32 	%f493, %f613, %f190;
	fma.rn.f32 	%f494, %f493, 0f3BBB989D, 0f3F000000;
	cvt.sat.f32.f32 	%f495, %f494;
	fma.rm.f32 	%f496, %f495, %f195, %f194;
	add.f32 	%f497, %f496, 0fCB40007F;
	neg.f32 	%f498, %f497;
	fma.rn.f32 	%f499, %f493, 0f3FB8AA3B, %f498;
	fma.rn.f32 	%f500, %f493, 0f32A57060, %f499;
	mov.b32 	%r106, %f496;
	shl.b32 	%r107, %r106, 23;
	mov.b32 	%f501, %r107;
	ex2.approx.ftz.f32 	%f502, %f500;
	mul.f32 	%f503, %f502, %f501;
	add.f32 	%f504, %f492, %f503;
	sub.f32 	%f505, %f615, %f190;
	fma.rn.f32 	%f506, %f505, 0f3BBB989D, 0f3F000000;
	cvt.sat.f32.f32 	%f507, %f506;
	fma.rm.f32 	%f508, %f507, %f195, %f194;
	add.f32 	%f509, %f508, 0fCB40007F;
	neg.f32 	%f510, %f509;
	fma.rn.f32 	%f511, %f505, 0f3FB8AA3B, %f510;
	fma.rn.f32 	%f512, %f505, 0f32A57060, %f511;
	mov.b32 	%r108, %f508;
	shl.b32 	%r109, %r108, 23;
	mov.b32 	%f513, %r109;
	ex2.approx.ftz.f32 	%f514, %f512;
	mul.f32 	%f515, %f514, %f513;
	add.f32 	%f516, %f504, %f515;
	sub.f32 	%f517, %f617, %f190;
	fma.rn.f32 	%f518, %f517, 0f3BBB989D, 0f3F000000;
	cvt.sat.f32.f32 	%f519, %f518;
	fma.rm.f32 	%f520, %f519, %f195, %f194;
	add.f32 	%f521, %f520, 0fCB40007F;
	neg.f32 	%f522, %f521;
	fma.rn.f32 	%f523, %f517, 0f3FB8AA3B, %f522;
	fma.rn.f32 	%f524, %f517, 0f32A57060, %f523;
	mov.b32 	%r110, %f520;
	shl.b32 	%r111, %r110, 23;
	mov.b32 	%f525, %r111;
	ex2.approx.ftz.f32 	%f526, %f524;
	mul.f32 	%f527, %f526, %f525;
	add.f32 	%f528, %f516, %f527;
	sub.f32 	%f529, %f619, %f190;
	fma.rn.f32 	%f530, %f529, 0f3BBB989D, 0f3F000000;
	cvt.sat.f32.f32 	%f531, %f530;
	fma.rm.f32 	%f532, %f531, %f195, %f194;
	add.f32 	%f533, %f532, 0fCB40007F;
	neg.f32 	%f534, %f533;
	fma.rn.f32 	%f535, %f529, 0f3FB8AA3B, %f534;
	fma.rn.f32 	%f536, %f529, 0f32A57060, %f535;
	mov.b32 	%r112, %f532;
	shl.b32 	%r113, %r112, 23;
	mov.b32 	%f537, %r113;
	ex2.approx.ftz.f32 	%f538, %f536;
	mul.f32 	%f539, %f538, %f537;
	add.f32 	%f540, %f528, %f539;
	sub.f32 	%f541, %f621, %f190;
	fma.rn.f32 	%f542, %f541, 0f3BBB989D, 0f3F000000;
	cvt.sat.f32.f32 	%f543, %f542;
	fma.rm.f32 	%f544, %f543, %f195, %f194;
	add.f32 	%f545, %f544, 0fCB40007F;
	neg.f32 	%f546, %f545;
	fma.rn.f32 	%f547, %f541, 0f3FB8AA3B, %f546;
	fma.rn.f32 	%f548, %f541, 0f32A57060, %f547;
	mov.b32 	%r114, %f544;
	shl.b32 	%r115, %r114, 23;
	mov.b32 	%f549, %r115;
	ex2.approx.ftz.f32 	%f550, %f548;
	mul.f32 	%f551, %f550, %f549;
	add.f32 	%f552, %f540, %f551;
	mov.b32 	%r116, %f552;
	shfl.sync.bfly.b32	%r117|%p39, %r116, 16, 31, -1;
	mov.b32 	%f553, %r117;
	add.f32 	%f554, %f552, %f553;
	mov.b32 	%r118, %f554;
	shfl.sync.bfly.b32	%r119|%p40, %r118, 8, 31, -1;
	mov.b32 	%f555, %r119;
	add.f32 	%f556, %f554, %f555;
	mov.b32 	%r120, %f556;
	shfl.sync.bfly.b32	%r121|%p41, %r120, 4, 31, -1;
	mov.b32 	%f557, %r121;
	add.f32 	%f558, %f556, %f557;
	mov.b32 	%r122, %f558;
	shfl.sync.bfly.b32	%r123|%p42, %r122, 2, 31, -1;
	mov.b32 	%f559, %r123;
	add.f32 	%f560, %f558, %f559;
	mov.b32 	%r124, %f560;
	shfl.sync.bfly.b32	%r125|%p43, %r124, 1, 31, -1;
	mov.b32 	%f561, %r125;
	add.f32 	%f562, %f560, %f561;
	div.rn.f32 	%f121, %f203, %f562;
	div.rn.f32 	%f122, %f215, %f562;
	div.rn.f32 	%f123, %f227, %f562;
	div.rn.f32 	%f124, %f239, %f562;
	div.rn.f32 	%f125, %f251, %f562;
	div.rn.f32 	%f126, %f263, %f562;
	div.rn.f32 	%f127, %f275, %f562;
	div.rn.f32 	%f128, %f287, %f562;
	div.rn.f32 	%f129, %f299, %f562;
	div.rn.f32 	%f130, %f311, %f562;
	div.rn.f32 	%f131, %f323, %f562;
	div.rn.f32 	%f132, %f335, %f562;
	div.rn.f32 	%f133, %f347, %f562;
	div.rn.f32 	%f134, %f359, %f562;
	div.rn.f32 	%f135, %f371, %f562;
	div.rn.f32 	%f136, %f383, %f562;
	div.rn.f32 	%f137, %f395, %f562;
	div.rn.f32 	%f138, %f407, %f562;
	div.rn.f32 	%f139, %f419, %f562;
	div.rn.f32 	%f140, %f431, %f562;
	div.rn.f32 	%f141, %f443, %f562;
	div.rn.f32 	%f142, %f455, %f562;
	div.rn.f32 	%f143, %f467, %f562;
	div.rn.f32 	%f144, %f479, %f562;
	div.rn.f32 	%f145, %f491, %f562;
	div.rn.f32 	%f146, %f503, %f562;
	div.rn.f32 	%f147, %f515, %f562;
	div.rn.f32 	%f148, %f527, %f562;
	div.rn.f32 	%f149, %f539, %f562;
	div.rn.f32 	%f150, %f551, %f562;
	mad.lo.s64 	%rd52, %rd67, %rd29, %rd51;
	cvta.to.global.u64 	%rd53, %rd28;
	shl.b64 	%rd54, %rd52, 2;
	add.s64 	%rd24, %rd53, %rd54;
	@%p33 bra 	$L__BB135_66;
	st.global.f32 	[%rd24], %f121;
$L__BB135_66:
	mov.u32 	%r126, %tid.x;
	add.s32 	%r127, %r126, 32;
	cvt.u64.u32 	%rd55, %r127;
	setp.le.s64 	%p44, %rd31, %rd55;
	@%p44 bra 	$L__BB135_68;
	st.global.f32 	[%rd24+128], %f122;
$L__BB135_68:
	setp.le.s64 	%p45, %rd31, %rd2;
	@%p45 bra 	$L__BB135_70;
	st.global.f32 	[%rd24+256], %f123;
$L__BB135_70:
	setp.le.s64 	%p46, %rd31, %rd3;
	@%p46 bra 	$L__BB135_72;
	st.global.f32 	[%rd24+384], %f124;
$L__BB135_72:
	setp.le.s64 	%p47, %rd31, %rd4;
	@%p47 bra 	$L__BB135_74;
	st.global.f32 	[%rd24+512], %f125;
$L__BB135_74:
	setp.le.s64 	%p48, %rd31, %rd5;
	@%p48 bra 	$L__BB135_76;
	st.global.f32 	[%rd24+640], %f126;
$L__BB135_76:
	mov.u32 	%r128, %tid.x;
	add.s32 	%r129, %r128, 192;
	cvt.u64.u32 	%rd56, %r129;
	setp.le.s64 	%p49, %rd31, %rd56;
	@%p49 bra 	$L__BB135_78;
	st.global.f32 	[%rd24+768], %f127;
$L__BB135_78:
	mov.u32 	%r130, %tid.x;
	add.s32 	%r131, %r130, 224;
	cvt.u64.u32 	%rd57, %r131;
	setp.le.s64 	%p50, %rd31, %rd57;
	@%p50 bra 	$L__BB135_80;
	st.global.f32 	[%rd24+896], %f128;
$L__BB135_80:
	mov.u32 	%r132, %tid.x;
	add.s32 	%r133, %r132, 256;
	cvt.u64.u32 	%rd58, %r133;
	setp.le.s64 	%p51, %rd31, %rd58;
	@%p51 bra 	$L__BB135_82;
	st.global.f32 	[%rd24+1024], %f129;
$L__BB135_82:
	mov.u32 	%r134, %tid.x;
	add.s32 	%r135, %r134, 288;
	cvt.u64.u32 	%rd59, %r135;
	setp.le.s64 	%p52, %rd31, %rd59;
	@%p52 bra 	$L__BB135_84;
	st.global.f32 	[%rd24+1152], %f130;
$L__BB135_84:
	setp.le.s64 	%p53, %rd31, %rd6;
	@%p53 bra 	$L__BB135_86;
	st.global.f32 	[%rd24+1280], %f131;
$L__BB135_86:
	setp.le.s64 	%p54, %rd31, %rd7;
	@%p54 bra 	$L__BB135_88;
	st.global.f32 	[%rd24+1408], %f132;
$L__BB135_88:
	setp.le.s64 	%p55, %rd31, %rd8;
	@%p55 bra 	$L__BB135_90;
	st.global.f32 	[%rd24+1536], %f133;
$L__BB135_90:
	setp.le.s64 	%p56, %rd31, %rd9;
	@%p56 bra 	$L__BB135_92;
	st.global.f32 	[%rd24+1664], %f134;
$L__BB135_92:
	setp.le.s64 	%p57, %rd31, %rd10;
	@%p57 bra 	$L__BB135_94;
	st.global.f32 	[%rd24+1792], %f135;
$L__BB135_94:
	setp.le.s64 	%p58, %rd31, %rd11;
	@%p58 bra 	$L__BB135_96;
	st.global.f32 	[%rd24+1920], %f136;
$L__BB135_96:
	setp.le.s64 	%p59, %rd31, %rd12;
	@%p59 bra 	$L__BB135_98;
	st.global.f32 	[%rd24+2048], %f137;
$L__BB135_98:
	setp.le.s64 	%p60, %rd31, %rd13;
	@%p60 bra 	$L__BB135_100;
	st.global.f32 	[%rd24+2176], %f138;
$L__BB135_100:
	setp.le.s64 	%p61, %rd31, %rd14;
	@%p61 bra 	$L__BB135_102;
	st.global.f32 	[%rd24+2304], %f139;
$L__BB135_102:
	setp.le.s64 	%p62, %rd31, %rd15;
	@%p62 bra 	$L__BB135_104;
	st.global.f32 	[%rd24+2432], %f140;
$L__BB135_104:
	setp.le.s64 	%p63, %rd31, %rd16;
	@%p63 bra 	$L__BB135_106;
	st.global.f32 	[%rd24+2560], %f141;
$L__BB135_106:
	setp.le.s64 	%p64, %rd31, %rd17;
	@%p64 bra 	$L__BB135_108;
	st.global.f32 	[%rd24+2688], %f142;
$L__BB135_108:
	mov.u32 	%r136, %tid.x;
	add.s32 	%r137, %r136, 704;
	cvt.u64.u32 	%rd60, %r137;
	setp.le.s64 	%p65, %rd31, %rd60;
	@%p65 bra 	$L__BB135_110;
	st.global.f32 	[%rd24+2816], %f143;
$L__BB135_110:
	add.s32 	%r139, %r136, 736;
	cvt.u64.u32 	%rd61, %r139;
	setp.le.s64 	%p66, %rd31, %rd61;
	@%p66 bra 	$L__BB135_112;
	st.global.f32 	[%rd24+2944], %f144;
$L__BB135_112:
	add.s32 	%r141, %r136, 768;
	cvt.u64.u32 	%rd62, %r141;
	setp.le.s64 	%p67, %rd31, %rd62;
	@%p67 bra 	$L__BB135_114;
	st.global.f32 	[%rd24+3072], %f145;
$L__BB135_114:
	add.s32 	%r143, %r136, 800;
	cvt.u64.u32 	%rd63, %r143;
	setp.le.s64 	%p68, %rd31, %rd63;
	@%p68 bra 	$L__BB135_116;
	st.global.f32 	[%rd24+3200], %f146;
$L__BB135_116:
	setp.le.s64 	%p69, %rd31, %rd18;
	@%p69 bra 	$L__BB135_118;
	st.global.f32 	[%rd24+3328], %f147;
$L__BB135_118:
	setp.le.s64 	%p70, %rd31, %rd19;
	@%p70 bra 	$L__BB135_120;
	st.global.f32 	[%rd24+3456], %f148;
$L__BB135_120:
	setp.le.s64 	%p71, %rd31, %rd20;
	@%p71 bra 	$L__BB135_122;
	st.global.f32 	[%rd24+3584], %f149;
$L__BB135_122:
	setp.le.s64 	%p72, %rd31, %rd21;
	@%p72 bra 	$L__BB135_124;
	st.global.f32 	[%rd24+3712], %f150;
$L__BB135_124:
	ld.param.u64 	%rd66, [_Z15SoftmaxWarpImplI10DirectLoadIffE11DirectStoreIffEfLi1ELi30ELi32ELi1ELb1EL9Algorithm0EEvT_T0_ll_param_2];
	mov.u32 	%r144, %nctaid.x;
	mov.u32 	%r145, %ntid.y;
	mul.lo.s32 	%r146, %r144, %r145;
	cvt.s64.s32 	%rd64, %r146;
	add.s64 	%rd67, %rd67, %rd64;
	setp.lt.s64 	%p73, %rd67, %rd66;
	@%p73 bra 	$L__BB135_4;
$L__BB135_125:
	ret;

}
	// .globl	_Z15SoftmaxWarpImplI10DirectLoadIffE11DirectStoreIffEfLi1ELi31ELi32ELi1ELb0EL9Algorithm0EEvT_T0_ll
.visible .entry _Z15SoftmaxWarpImplI10DirectLoadIffE11DirectStoreIffEfLi1ELi31ELi32ELi1ELb0EL9Algorithm0EEvT_T0_ll(
	.param .align 8 .b8 _Z15SoftmaxWarpImplI10DirectLoadIffE11DirectStoreIffEfLi1ELi31ELi32ELi1ELb0EL9Algorithm0EEvT_T0_ll_param_0[16],
	.param .align 8 .b8 _Z15SoftmaxWarpImplI10DirectLoadIffE11DirectStoreIffEfLi1ELi31ELi32ELi1ELb0EL9Algorithm0EEvT_T0_ll_param_1[16],
	.param .u64 _Z15SoftmaxWarpImplI10DirectLoadIffE11DirectStoreIffEfLi1ELi31ELi32ELi1ELb0EL9Algorithm0EEvT_T0_ll_param_2,
	.param .u64 _Z15SoftmaxWarpImplI10DirectLoadIffE11DirectStoreIffEfLi1ELi31ELi32ELi1ELb0EL9Algorithm0EEvT_T0_ll_param_3
)
{
	.reg .pred 	%p<14>;
	.reg .b32 	%r<90>;
	.reg .b32 	%f<488>;
	.reg .b64 	%rd<29>;

	ld.param.u64 	%rd13, [_Z15SoftmaxWarpImplI10DirectLoadIffE11DirectStoreIffEfLi1ELi31ELi32ELi1ELb0EL9Algorithm0EEvT_T0_ll_param_1+8];
	ld.param.u64 	%rd12, [_Z15SoftmaxWarpImplI10DirectLoadIffE11DirectStoreIffEfLi1ELi31ELi32ELi1ELb0EL9Algorithm0EEvT_T0_ll_param_1];
	ld.param.u64 	%rd11, [_Z15SoftmaxWarpImplI10DirectLoadIffE11DirectStoreIffEfLi1ELi31ELi32ELi1ELb0EL9Algorithm0EEvT_T0_ll_param_0+8];
	ld.param.u64 	%rd10, [_Z15SoftmaxWarpImplI10DirectLoadIffE11DirectStoreIffEfLi1ELi31ELi32ELi1ELb0EL9Algorithm0EEvT_T0_ll_param_0];
	ld.param.u64 	%rd14, [_Z15SoftmaxWarpImplI10DirectLoadIffE11DirectStoreIffEfLi1ELi31ELi32ELi1ELb0EL9Algorithm0EEvT_T0_ll_param_2];
	ld.param.u64 	%rd15, [_Z15SoftmaxWarpImplI10DirectLoadIffE11DirectStoreIffEfLi1ELi31ELi32ELi1ELb0EL9Algorithm0EEvT_T0_ll_param_3];
	setp.lt.s64 	%p1, %rd15, 993;
	@%p1 bra 	$L__BB136_2;
	mov.u64 	%rd16, $str;
	cvta.global.u64 	%rd17, %rd16;
	mov.u64 	%rd18, $str$1;
	cvta.global.u64 	%rd19, %rd18;
	mov.u64 	%rd20, __unnamed_137;
	cvta.global.u64 	%rd21, %rd20;
	{ // callseq 136, 0
	.param .b64 param0;
	st.param.b64 	[param0], %rd17;
	.param .b64 param1;
	st.param.b64 	[param1], %rd19;
	.param .b32 param2;
	st.param.b32 	[param2], 358;
	.param .b64 param3;
	st.param.b64 	[param3], %rd21;
	.param .b64 param4;
	st.param.b64 	[param4], 1;
	call.uni 
	__assertfail, 
	(
	param0, 
	param1, 
	param2, 
	param3, 
	param4
	);
	} // callseq 136
$L__BB136_2:
	mov.u32 	%r2, %nctaid.x;
	mov.u32 	%r3, %ntid.y;
	mul.lo.s32 	%r1, %r2, %r3;
	mov.u32 	%r4, %ctaid.x;
	mov.u32 	%r5, %tid.y;
	mad.lo.s32 	%r6, %r4, %r3, %r5;
	cvt.s64.s32 	%rd28, %r6;
	setp.le.s64 	%p2, %rd14, %rd28;
	@%p2 bra 	$L__BB136_5;
	mov.u32 	%r7, %tid.x;
	cvt.u64.u32 	%rd4, %r7;
	cvta.to.global.u64 	%rd5, %rd12;
	cvta.to.global.u64 	%rd6, %rd10;
	cvt.s64.s32 	%rd7, %r1;
$L__BB136_4:
	mad.lo.s64 	%rd22, %rd28, %rd11, %rd4;
	shl.b64 	%rd23, %rd22, 2;
	add.s64 	%rd24, %rd6, %rd23;
	ld.global.f32 	%f1, [%rd24];
	max.f32 	%f2, %f1, 0fFF800000;
	ld.global.f32 	%f3, [%rd24+128];
	max.f32 	%f4, %f2, %f3;
	ld.global.f32 	%f5, [%rd24+256];
	max.f32 	%f6, %f4, %f5;
	ld.global.f32 	%f7, [%rd24+384];
	max.f32 	%f8, %f6, %f7;
	ld.global.f32 	%f9, [%rd24+512];
	max.f32 	%f10, %f8, %f9;
	ld.global.f32 	%f11, [%rd24+640];
	max.f32 	%f12, %f10, %f11;
	ld.global.f32 	%f13, [%rd24+768];
	max.f32 	%f14, %f12, %f13;
	ld.global.f32 	%f15, [%rd24+896];
	max.f32 	%f16, %f14, %f15;
	ld.global.f32 	%f17, [%rd24+1024];
	max.f32 	%f18, %f16, %f17;
	ld.global.f32 	%f19, [%rd24+1152];
	max.f32 	%f20, %f18, %f19;
	ld.global.f32 	%f21, [%rd24+1280];
	max.f32 	%f22, %f20, %f21;
	ld.global.f32 	%f23, [%rd24+1408];
	max.f32 	%f24, %f22, %f23;
	ld.global.f32 	%f25, [%rd24+1536];
	max.f32 	%f26, %f24, %f25;
	ld.global.f32 	%f27, [%rd24+1664];
	max.f32 	%f28, %f26, %f27;
	ld.global.f32 	%f29, [%rd24+1792];
	max.f32 	%f30, %f28, %f29;
	ld.global.f32 	%f31, [%rd24+1920];
	max.f32 	%f32, %f30, %f31;
	ld.global.f32 	%f33, [%rd24+2048];
	max.f32 	%f34, %f32, %f33;
	ld.global.f32 	%f35, [%rd24+2176];
	max.f32 	%f36, %f34, %f35;
	ld.global.f32 	%f37, [%rd24+2304];
	max.f32 	%f38, %f36, %f37;
	ld.global.f32 	%f39, [%rd24+2432];
	max.f32 	%f40, %f38, %f39;
	ld.global.f32 	%f41, [%rd24+2560];
	max.f32 	%f42, %f40, %f41;
	ld.global.f32 	%f43, [%rd24+2688];
	max.f32 	%f44, %f42, %f43;
	ld.global.f32 	%f45, [%rd24+2816];
	max.f32 	%f46, %f44, %f45;
	ld.global.f32 	%f47, [%rd24+2944];
	max.f32 	%f48, %f46, %f47;
	ld.global.f32 	%f49, [%rd24+3072];
	max.f32 	%f50, %f48, %f49;
	ld.global.f32 	%f51, [%rd24+3200];
	max.f32 	%f52, %f50, %f51;
	ld.global.f32 	%f53, [%rd24+3328];
	max.f32 	%f54, %f52, %f53;
	ld.global.f32 	%f55, [%rd24+3456];
	max.f32 	%f56, %f54, %f55;
	ld.global.f32 	%f57, [%rd24+3584];
	max.f32 	%f58, %f56, %f57;
	ld.global.f32 	%f59, [%rd24+3712];
	max.f32 	%f60, %f58, %f59;
	ld.global.f32 	%f61, [%rd24+3840];
	max.f32 	%f62, %f60, %f61;
	mov.b32 	%r8, %f62;
	shfl.sync.bfly.b32	%r9|%p3, %r8, 16, 31, -1;
	mov.b32 	%f63, %r9;
	max.f32 	%f64, %f62, %f63;
	mov.b32 	%r10, %f64;
	shfl.sync.bfly.b32	%r11|%p4, %r10, 8, 31, -1;
	mov.b32 	%f65, %r11;
	max.f32 	%f66, %f64, %f65;
	mov.b32 	%r12, %f66;
	shfl.sync.bfly.b32	%r13|%p5, %r12, 4, 31, -1;
	mov.b32 	%f67, %r13;
	max.f32 	%f68, %f66, %f67;
	mov.b32 	%r14, %f68;
	shfl.sync.bfly.b32	%r15|%p6, %r14, 2, 31, -1;
	mov.b32 	%f69, %r15;
	max.f32 	%f70, %f68, %f69;
	mov.b32 	%r16, %f70;
	shfl.sync.bfly.b32	%r17|%p7, %r16, 1, 31, -1;
	mov.b32 	%f71, %r17;
	max.f32 	%f72, %f70, %f71;
	sub.f32 	%f73, %f1, %f72;
	fma.rn.f32 	%f74, %f73, 0f3BBB989D, 0f3F000000;
	cvt.sat.f32.f32 	%f75, %f74;
	mov.f32 	%f76, 0f4B400001;
	mov.f32 	%f77, 0f437C0000;
	fma.rm.f32 	%f78, %f75, %f77, %f76;
	add.f32 	%f79, %f78, 0fCB40007F;
	neg.f32 	%f80, %f79;
	fma.rn.f32 	%f81, %f73, 0f3FB8AA3B, %f80;
	fma.rn.f32 	%f82, %f73, 0f32A57060, %f81;
	mov.b32 	%r18, %f78;
	shl.b32 	%r19, %r18, 23;
	mov.b32 	%f83, %r19;
	ex2.approx.ftz.f32 	%f84, %f82;
	mul.f32 	%f85, %f84, %f83;
	add.f32 	%f86, %f85, 0f00000000;
	sub.f32 	%f87, %f3, %f72;
	fma.rn.f32 	%f88, %f87, 0f3BBB989D, 0f3F000000;
	cvt.sat.f32.f32 	%f89, %f88;
	fma.rm.f32 	%f90, %f89, %f77, %f76;
	add.f32 	%f91, %f90, 0fCB40007F;
	neg.f32 	%f92, %f91;
	fma.rn.f32 	%f93, %f87, 0f3FB8AA3B, %f92;
	fma.rn.f32 	%f94, %f87, 0f32A57060, %f93;
	mov.b32 	%r20, %f90;
	shl.b32 	%r21, %r20, 23;
	mov.b32 	%f95, %r21;
	ex2.approx.ftz.f32 	%f96, %f94;
	mul.f32 	%f97, %f96, %f95;
	add.f32 	%f98, %f86, %f97;
	sub.f32 	%f99, %f5, %f72;
	fma.rn.f32 	%f100, %f99, 0f3BBB989D, 0f3F000000;
	cvt.sat.f32.f32 	%f101, %f100;
	fma.rm.f32 	%f102, %f101, %f77, %f76;
	add.f32 	%f103, %f102, 0fCB40007F;
	neg.f32 	%f104, %f103;
	fma.rn.f32 	%f105, %f99, 0f3FB8AA3B, %f104;
	fma.rn.f32 	%f106, %f99, 0f32A57060, %f105;
	mov.b32 	%r22, %f102;
	shl.b32 	%r23, %r22, 23;
	mov.b32 	%f107, %r23;
	ex2.approx.ftz.f32 	%f108, %f106;
	mul.f32 	%f109, %f108, %f107;
	add.f32 	%f110, %f98, %f109;
	sub.f32 	%f111, %f7, %f72;
	fma.rn.f32 	%f112, %f111, 0f3BBB989D, 0f3F000000;
	cvt.sat.f32.f32 	%f113, %f112;
	fma.rm.f32 	%f114, %f113, %f77, %f76;
	add.f32 	%f115, %f114, 0fCB40007F;
	neg.f32 	%f116, %f115;
	fma.rn.f32 	%f117, %f111, 0f3FB8AA3B, %f116;
	fma.rn.f32 	%f118, %f111, 0f32A57060, %f117;
	mov.b32 	%r24, %f114;
	shl.b32 	%r25, %r24, 23;
	mov.b32 	%f119, %r25;
	ex2.approx.ftz.f32 	%f120, %f118;
	mul.f32 	%f121, %f120, %f119;
	add.f32 	%f122, %f110, %f121;
	sub.f32 	%f123, %f9, %f72;
	fma.rn.f32 	%f124, %f123, 0f3BBB989D, 0f3F000000;
	cvt.sat.f32.f32 	%f125, %f124;
	fma.rm.f32 	%f126, %f125, %f77, %f76;
	add.f32 	%f127, %f126, 0fCB40007F;
	neg.f32 	%f128, %f127;
	fma.rn.f32 	%f129, %f123, 0f3FB8AA3B, %f128;
	fma.rn.f32 	%f130, %f123, 0f32A57060, %f129;
	mov.b32 	%r26, %f126;
	shl.b32 	%r27, %r26, 23;
	mov.b32 	%f131, %r27;
	ex2.approx.ftz.f32 	%f132, %f130;
	mul.f32 	%f133, %f132, %f131;
	add.f32 	%f134, %f122, %f133;
	sub.f32 	%f135, %f11, %f72;
	fma.rn.f32 	%f136, %f135, 0f3BBB989D, 0f3F000000;
	cvt.sat.f32.f32 	%f137, %f136;
	fma.rm.f32 	%f138, %f137, %f77, %f76;
	add.f32 	%f139, %f138, 0fCB40007F;
	neg.f32 	%f140, %f139;
	fma.rn.f32 	%f141, %f135, 0f3FB8AA3B, %f140;
	fma.rn.f32 	%f142, %f135, 0f32A57060, %f141;
	mov.b32 	%r28, %f138;
	shl.b32 	%r29, %r28, 23;
	mov.b32 	%f143, %r29;
	ex2.approx.ftz.f32 	%f144, %f142;
	mul.f32 	%f145, %f144, %f143;
	add.f32 	%f146, %f134, %f145;
	sub.f32 	%f147, %f13, %f72;
	fma.rn.f32 	%f148, %f147, 0f3BBB989D, 0f3F000000;
	cvt.sat.f32.f32 	%f149, %f148;
	fma.rm.f32 	%f150, %f149, %f77, %f76;
	add.f32 	%f151, %f150, 0fCB40007F;
	neg.f32 	%f152, %f151;
	fma.rn.f32 	%f153, %f147, 0f3FB8AA3B, %f152;
	fma.rn.f32 	%f154, %f147, 0f32A57060, %f153;
	mov.b32 	%r30, %f150;
	shl.b32 	%r31, %r30, 23;
	mov.b32 	%f155, %r31;
	ex2.approx.ftz.f32 	%f156, %f154;
	mul.f32 	%f157, %f156, %f155;
	add.f32 	%f158, %f146, %f157;
	sub.f32 	%f159, %f15, %f72;
	fma.rn.f32 	%f160, %f159, 0f3BBB989D, 0f3F000000;
	cvt.sat.f32.f32 	%f161, %f160;
	fma.rm.f32 	%f162, %f161, %f77, %f76;
	add.f32 	%f163, %f162, 0fCB40007F;
	neg.f32 	%f164, %f163;
	fma.rn.f32 	%f165, %f159, 0f3FB8AA3B, %f164;
	fma.rn.f32 	%f166, %f159, 0f32A57060, %f165;
	mov.b32 	%r32, %f162;
	shl.b32 	%r33, %r32, 23;
	mov.b32 	%f167, %r33;
	ex2.approx.ftz.f32 	%f168, %f166;
	mul.f32 	%f169, %f168, %f167;
	add.f32 	%f170, %f158, %f169;
	sub.f32 	%f171, %f17, %f72;
	fma.rn.f32 	%f172, %f171, 0f3BBB989D, 0f3F000000;
	cvt.sat.f32.f32 	%f173, %f172;
	fma.rm.f32 	%f174, %f173, %f77, %f76;
	add.f32 	%f175, %f174, 0fCB40007F;
	neg.f32 	%f176, %f175;
	fma.rn.f32 	%f177, %f171, 0f3FB8AA3B, %f176;
	fma.rn.f32 	%f178, %f171, 0f32A57060, %f177;
	mov.b32 	%r34, %f174;
	shl.b32 	%r35, %r34, 23;
	mov.b32 	%f179, %r35;
	ex2.approx.ftz.f32 	%f180, %f178;
	mul.f32 	%f181, %f180, %f179;
	add.f32 	%f182, %f170, %f181;
	sub.f32 	%f183, %f19, %f72;
	fma.rn.f32 	%f184, %f183, 0f3BBB989D, 0f3F000000;
	cvt.sat.f32.f32 	%f185, %f184;
	fma.rm.f32 	%f186, %f185, %f77, %f76;
	add.f32 	%f187, %f186, 0fCB40007F;
	neg.f32 	%f188, %f187;
	fma.rn.f32 	%f189, %f183, 0f3FB8AA3B, %f188;
	fma.rn.f32 	%f190, %f183, 0f32A57060, %f189;
	mov.b32 	%r36, %f186;
	shl.b32 	%r37, %r36, 23;
	mov.b32 	%f191, %r37;
	ex2.approx.ftz.f32 	%f192, %f190;
	mul.f32 	%f193, %f192, %f191;
	add.f32 	%f194, %f182, %f193;
	sub.f32 	%f195, %f21, %f72;
	fma.rn.f32 	%f196, %f195, 0f3BBB989D, 0f3F000000;
	cvt.sat.f32.f32 	%f197, %f196;
	fma.rm.f32 	%f198, %f197, %f77, %f76;
	add.f32 	%f199, %f198, 0fCB40007F;
	neg.f32 	%f200, %f199;
	fma.rn.f32 	%f201, %f195, 0f3FB8AA3B, %f200;
	fma.rn.f32 	%f202, %f195, 0f32A57060, %f201;
	mov.b32 	%r38, %f198;
	shl.b32 	%r39, %r38, 23;
	mov.b32 	%f203, %r39;
	ex2.approx.ftz.f32 	%f204, %f202;
	mul.f32 	%f205, %f204, %f203;
	add.f32 	%f206, %f194, %f205;
	sub.f32 	%f207, %f23, %f72;
	fma.rn.f32 	%f208, %f207, 0f3BBB989D, 0f3F000000;
	cvt.sat.f32.f32 	%f209, %f208;
	fma.rm.f32 	%f210, %f209, %f77, %f76;
	add.f32 	%f211, %f210, 0fCB40007F;
	neg.f32 	%f212, %f211;
	fma.rn.f32 	%f213, %f207, 0f3FB8AA3B, %f212;
	fma.rn.f32 	%f214, %f207, 0f32A57060, %f213;
	mov.b32 	%r40, %f210;
	shl.b32 	%r41, %r40, 23;
	mov.b32 	%f215, %r41;
	ex2.approx.ftz.f32 	%f216, %f214;
	mul.f32 	%f217, %f216, %f215;
	add.f32 	%f218, %f206, %f217;
	sub.f32 	%f219, %f25, %f72;
	fma.rn.f32 	%f220, %f219, 0f3BBB989D, 0f3F000000;
	cvt.sat.f32.f32 	%f221, %f220;
	fma.rm.f32 	%f222, %f221, %f77, %f76;
	add.f32 	%f223, %f222, 0fCB40007F;
	neg.f32 	%f224, %f223;
	fma.rn.f32 	%f225, %f219, 0f3FB8AA3B, %f224;
	fma.rn.f32 	%f226, %f219, 0f32A57060, %f225;
	mov.b32 	%r42, %f222;
	shl.b32 	%r43, %r42, 23;
	mov.b32 	%f227, %r43;
	ex2.approx.ftz.f32 	%f228, %f226;
	mul.f32 	%f229, %f228, %f227;
	add.f32 	%f230, %f218, %f229;
	sub.f32 	%f231, %f27, %f72;
	fma.rn.f32 	%f232, %f231, 0f3BBB989D, 0f3F000000;
	cvt.sat.f32.f32 	%f233, %f232;
	fma.rm.f32 	%f234, %f233, %f77, %f76;
	add.f32 	%f235, %f234, 0fCB40007F;
	neg.f32 	%f236, %f235;
	fma.rn.f32 	%f237, %f231, 0f3FB8AA3B, %f236;
	fma.rn.f32 	%f238, %f231, 0f32A57060, %f237;
	mov.b32 	%r44, %f234;
	shl.b32 	%r45, %r44, 23;
	mov.b32 	%f239, %r45;
	ex2.approx.ftz.f32 	%f240, %f238;
	mul.f32 	%f241, %f240, %f239;
	add.f32 	%f242, %f230, %f241;
	sub.f32 	%f243, %f29, %f72;
	fma.rn.f32 	%f244, %f243, 0f3BBB989D, 0f3F000000;
	cvt.sat.f32.f32 	%f245, %f244;
	fma.rm.f32 	%f246, %f245, %f77, %f76;
	add.f32 	%f247, %f246, 0fCB40007F;
	neg.f32 	%f248, %f247;
	fma.rn.f32 	%f249, %f243, 0f3FB8AA3B, %f248;
	fma.rn.f32 	%f250, %f243, 0f32A57060, %f249;
	mov.b32 	%r46, %f246;
	shl.b32 	%r47, %r46, 23;
	mov.b32 	%f251, %r47;
	ex2.approx.ftz.f32 	%f252, %f250;
	mul.f32 	%f253, %f252, %f251;
	add.f32 	%f254, %f242, %f253;
	sub.f32 	%f255, %f31, %f72;
	fma.rn.f32 	%f256, %f255, 0f3BBB989D, 0f3F000000;
	cvt.sat.f32.f32 	%f257, %f256;
	fma.rm.f32 	%f258, %f257, %f77, %f76;
	add.f32 	%f259, %f258, 0fCB40007F;
	neg.f32 	%f260, %f259;
	fma.rn.f32 	%f261, %f255, 0f3FB8AA3B, %f260;
	fma.rn.f32 	%f262, %f255, 0f32A57060, %f261;
	mov.b32 	%r48, %f258;
	shl.b32 	%r49, %r48, 23;
	mov.b32 	%f263, %r49;
	ex2.approx.ftz.f32 	%f264, %f262;
	mul.f32 	%f265, %f264, %f263;
	add.f32 	%f266, %f254, %f265;
	sub.f32 	%f267, %f33, %f72;
	fma.rn.f32 	%f268, %f267, 0f3BBB989D, 0f3F000000;
	cvt.sat.f32.f32 	%f269, %f268;
	fma.rm.f32 	%f270, %f269, %f77, %f76;
	add.f32 	%f271, %f270, 0fCB40007F;
	neg.f32 	%f272, %f271;
	fma.rn.f32 	%f273, %f267, 0f3FB8AA3B, %f272;
	fma.rn.f32 	%f274, %f267, 0f32A57060, %f273;
	mov.b32 	%r50, %f270;
	shl.b32 	%r51, %r50, 23;
	mov.b32 	%f275, %r51;
	ex2.approx.ftz.f32 	%f276, %f274;
	mul.f32 	%f277, %f276, %f275;
	add.f32 	%f278, %f266, %f277;
	sub.f32 	%f279, %f35, %f72;
	fma.rn.f32 	%f280, %f279, 0f3BBB989D, 0f3F000000;
	cvt.sat.f32.f32 	%f281, %f280;
	fma.rm.f32 	%f282, %f281, %f77, %f76;
	add.f32 	%f283, %f282, 0fCB40007F;
	neg.f32 	%f284, %f283;
	fma.rn.f32 	%f285, %f279, 0f3FB8AA3B, %f284;
	fma.rn.f32 	%f286, %f279, 0f32A57060, %f285;
	mov.b32 	%r52, %f282;
	shl.b32 	%r53, %r52, 23;
	mov.b32 	%f287, %r53;
	ex2.approx.ftz.f32 	%f288, %f286;
	mul.f32 	%f289, %f288, %f287;
	add.f32 	%f290, %f278, %f289;
	sub.f32 	%f291, %f37, %f72;
	fma.rn.f32 	%f292, %f291, 0f3BBB989D, 0f3F000000;
	cvt.sat.f32.f32 	%f293, %f292;
	fma.rm.f32 	%f294, %f293, %f77, %f76;
	add.f32 	%f295, %f294, 0fCB40007F;
	neg.f32 	%f296, %f295;
	fma.rn.f32 	%f297, %f291, 0f3FB8AA3B, %f296;
	fma.rn.f32 	%f298, %f291, 0f32A57060, %f297;
	mov.b32 	%r54, %f294;
	shl.b32 	%r55, %r54, 23;
	mov.b32 	%f299, %r55;
	ex2.approx.ftz.f32 	%f300, %f298;
	mul.f32 	%f301, %f300, %f299;
	add.f32 	%f302, %f290, %f301;
	sub.f32 	%f303, %f39, %f72;
	fma.rn.f32 	%f304, %f303, 0f3BBB989D, 0f3F000000;
	cvt.sat.f32.f32 	%f305, %f304;
	fma.rm.f32 	%f306, %f305, %f77, %f76;
	add.f32 	%f307, %f306, 0fCB40007F;
	neg.f32 	%f308, %f307;
	fma.rn.f32 	%f309, %f303, 0f3FB8AA3B, %f308;
	fma.rn.f32 	%f310, %f303, 0f32A57060, %f309;
	mov.b32 	%r56, %f306;
	shl.b32 	%r57, %r56, 23;
	mov.b32 	%f311, %r57;
	ex2.approx.ftz.f32 	%f312, %f310;
	mul.f32 	%f313, %f312, %f311;
	add.f32 	%f314, %f302, %f313;
	sub.f32 	%f315, %f41, %f72;
	fma.rn.f32 	%f316, %f315, 0f3BBB989D, 0f3F000000;
	cvt.sat.f32.f32 	%f317, %f316;
	fma.rm.f32 	%f318, %f317, %f77, %f76;
	add.f32 	%f319, %f318, 0fCB40007F;
	neg.f32 	%f320, %f319;
	fma.rn.f32 	%f321, %f315, 0f3FB8AA3B, %f320;
	fma.rn.f32 	%f322, %f315, 0f32A57060, %f321;
	mov.b32 	%r58, %f318;
	shl.b32 	%r59, %r58, 23;
	mov.b32 	%f323, %r59;
	ex2.approx.ftz.f32 	%f324, %f322;
	mul.f32 	%f325, %f324, %f323;
	add.f32 	%f326, %f314, %f325;
	sub.f32 	%f327, %f43, %f72;
	fma.rn.f32 	%f328, %f327, 0f3BBB989D, 0f3F000000;
	cvt.sat.f32.f32 	%f329, %f328;
	fma.rm.f32 	%f330, %f329, %f77, %f76;
	add.f32 	%f331, %f330, 0fCB40007F;
	neg.f32 	%f332, %f331;
	fma.rn.f32 	%f333, %f327, 0f3FB8AA3B, %f332;
	fma.rn.f32 	%f334, %f327, 0f32A57060, %f333;
	mov.b32 	%r60, %f330;
	shl.b32 	%r61, %r60, 23;
	mov.b32 	%f335, %r61;
	ex2.approx.ftz.f32 	%f336, %f334;
	mul.f32 	%f337, %f336, %f335;
	add.f32 	%f338, %f326, %f337;
	sub.f32 	%f339, %f45, %f72;
	fma.rn.f32 	%f340, %f339, 0f3BBB989D, 0f3F000000;
	cvt.sat.f32.f32 	%f341, %f340;
	fma.rm.f32 	%f342, %f341, %f77, %f76;
	add.f32 	%f343, %f342, 0fCB40007F;
	neg.f32 	%f344, %f343;
	fma.rn.f32 	%f345, %f339, 0f3FB8AA3B, %f344;
	fma.rn.f32 	%f346, %f339, 0f32A57060, %f345;
	mov.b32 	%r62, %f342;
	shl.b32 	%r63, %r62, 23;
	mov.b32 	%f347, %r63;
	ex2.approx.ftz.f32 	%f348, %f346;
	mul.f32 	%f349, %f348, %f347;
	add.f32 	%f350, %f338, %f349;
	sub.f32 	%f351, %f47, %f72;
	fma.rn.f32 	%f352, %f351, 0f3BBB989D, 0f3F000000;
	cvt.sat.f32.f32 	%f353, %f352;
	fma.rm.f32 	%f354, %f353, %f77, %f76;
	add.f32 	%f355, %f354, 0fCB40007F;
	neg.f32 	%f356, %f355;
	fma.rn.f32 	%f357, %f351, 0f3FB8AA3B, %f356;
	fma.rn.f32 	%f358, %f351, 0f32A57060, %f357;
	mov.b32 	%r64, %f354;
	shl.b32 	%r65, %r64, 23;
	mov.b32 	%f359, %r65;
	ex2.approx.ftz.f32 	%f360, %f358;
	mul.f32 	%f361, %f360, %f359;
	add.f32 	%f362, %f350, %f361;
	sub.f32 	%f363, %f49, %f72;
	fma.rn.f32 	%f364, %f363, 0f3BBB989D, 0f3F000000;
	cvt.sat.f32.f32 	%f365, %f364;
	fma.rm.f32 	%f366, %f365, %f77, %f76;
	add.f32 	%f367, %f366, 0fCB40007F;
	neg.f32 	%f368, %f367;
	fma.rn.f32 	%f369, %f363, 0f3FB8AA3B, %f368;
	fma.rn.f32 	%f370, %f363, 0f32A57060, %f369;
	mov.b32 	%r66, %f366;
	shl.b32 	%r67, %r66, 23;
	mov.b32 	%f371, %r67;
	ex2.approx.ftz.f32 	%f372, %f370;
	mul.f32 	%f373, %f372, %f371;
	add.f32 	%f374, %f362, %f373;
	sub.f32 	%f375, %f51, %f72;
	fma.rn.f32 	%f376, %f375, 0f3BBB989D, 0f3F000000;
	cvt.sat.f32.f32 	%f377, %f376;
	fma.rm.f32 	%f378, %f377, %f77, %f76;
	add.f32 	%f379, %f378, 0fCB40007F;
	neg.f32 	%f380, %f379;
	fma.rn.f32 	%f381, %f375, 0f3FB8AA3B, %f380;
	fma.rn.f32 	%f382, %f375, 0f32A57060, %f381;
	mov.b32 	%r68, %f378;
	shl.b32 	%r69, %r68, 23;
	mov.b32 	%f383, %r69;
	ex2.approx.ftz.f32 	%f384, %f382;
	mul.f32 	%f385, %f384, %f383;
	add.f32 	%f386, %f374, %f385;
	sub.f32 	%f387, %f53, %f72;
	fma.rn.f32 	%f388, %f387, 0f3BBB989D, 0f3F000000;
	cvt.sat.f32.f32 	%f389, %f388;
	fma.rm.f32 	%f390, %f389, %f77, %f76;
	add.f32 	%f391, %f390, 0fCB40007F;
	neg.f32 	%f392, %f391;
	fma.rn.f32 	%f393, %f387, 0f3FB8AA3B, %f392;
	fma.rn.f32 	%f394, %f387, 0f32A57060, %f393;
	mov.b32 	%r70, %f390;
	shl.b32 	%r71, %r70, 23;
	mov.b32 	%f395, %r71;
	ex2.approx.ftz.f32 	%f396, %f394;
	mul.f32 	%f397, %f396, %f395;
	add.f32 	%f398, %f386, %f397;
	sub.f32 	%f399, %f55, %f72;
	fma.rn.f32 	%f400, %f399, 0f3BBB989D, 0f3F000000;
	cvt.sat.f32.f32 	%f401, %f400;
	fma.rm.f32 	%f402, %f401, %f77, %f76;
	add.f32 	%f403, %f402, 0fCB40007F;
	neg.f32 	%f404, %f403;
	fma.rn.f32 	%f405, %f399, 0f3FB8AA3B, %f404;
	fma.rn.f32 	%f406, %f399, 0f32A57060, %f405;
	mov.b32 	%r72, %f402;
	shl.b32 	%r73, %r72, 23;
	mov.b32 	%f407, %r73;
	ex2.approx.ftz.f32 	%f408, %f406;
	mul.f32 	%f409, %f408, %f407;
	add.f32 	%f410, %f398, %f409;
	sub.f32 	%f411, %f57, %f72;
	fma.rn.f32 	%f412, %f411, 0f3BBB989D, 0f3F000000;
	cvt.sat.f32.f32 	%f413, %f412;
	fma.rm.f32 	%f414, %f413, %f77, %f76;
	add.f32 	%f415, %f414, 0fCB40007F;
	neg.f32 	%f416, %f415;
	fma.rn.f32 	%f417, %f411, 0f3FB8AA3B, %f416;
	fma.rn.f32 	%f418, %f411, 0f32A57060, %f417;
	mov.b32 	%r74, %f414;
	shl.b32 	%r75, %r74, 23;
	mov.b32 	%f419, %r75;
	ex2.approx.ftz.f32 	%f420, %f418;
	mul.f32 	%f421, %f420, %f419;
	add.f32 	%f422, %f410, %f421;
	sub.f32 	%f423, %f59, %f72;
	fma.rn.f32 	%f424, %f423, 0f3BBB989D, 0f3F000000;
	cvt.sat.f32.f32 	%f425, %f424;
	fma.rm.f32 	%f426, %f425, %f77, %f76;
	add.f32 	%f427, %f426, 0fCB40007F;
	neg.f32 	%f428, %f427;
	fma.rn.f32 	%f429, %f423, 0f3FB8AA3B, %f428;
	fma.rn.f32 	%f430, %f423, 0f32A57060, %f429;
	mov.b32 	%r76, %f426;
	shl.b32 	%r77, %r76, 23;
	mov.b32 	%f431, %r77;
	ex2.approx.ftz.f32 	%f432, %f430;
	mul.f32 	%f433, %f432, %f431;
	add.f32 	%f434, %f422, %f433;
	sub.f32 	%f435, %f61, %f72;
	fma.rn.f32 	%f436, %f435, 0f3BBB989D, 0f3F000000;
	cvt.sat.f32.f32 	%f437, %f436;
	fma.rm.f32 	%f438, %f437, %f77, %f76;
	add.f32 	%f439, %f438, 0fCB40007F;
	neg.f32 	%f440, %f439;
	fma.rn.f32 	%f441, %f435, 0f3FB8AA3B, %f440;
	fma.rn.f32 	%f442, %f435, 0f32A57060, %f441;
	mov.b32 	%r78, %f438;
	shl.b32 	%r79, %r78, 23;
	mov.b32 	%f443, %r79;
	ex2.approx.ftz.f32 	%f444, %f442;
	mul.f32 	%f445, %f444, %f443;
	add.f32 	%f446, %f434, %f445;
	mov.b32 	%r80, %f446;
	shfl.sync.bfly.b32	%r81|%p8, %r80, 16, 31, -1;
	mov.b32 	%f447, %r81;
	add.f32 	%f448, %f446, %f447;
	mov.b32 	%r82, %f448;
	shfl.sync.bfly.b32	%r83|%p9, %r82, 8, 31, -1;
	mov.b32 	%f449, %r83;
	add.f32 	%f450, %f448, %f449;
	mov.b32 	%r84, %f450;
	shfl.sync.bfly.b32	%r85|%p10, %r84, 4, 31, -1;
	mov.b32 	%f451, %r85;
	add.f32 	%f452, %f450, %f451;
	mov.b32 	%r86, %f452;
	shfl.sync.bfly.b32	%r87|%p11, %r86, 2, 31, -1;
	mov.b32 	%f453, %r87;
	add.f32 	%f454, %f452, %f453;
	mov.b32 	%r88, %f454;
	shfl.sync.bfly.b32	%r89|%p12, %r88, 1, 31, -1;
	mov.b32 	%f455, %r89;
	add.f32 	%f456, %f454, %f455;
	div.rn.f32 	%f457, %f85, %f456;
	div.rn.f32 	%f458, %f97, %f456;
	div.rn.f32 	%f459, %f109, %f456;
	div.rn.f32 	%f460, %f121, %f456;
	div.rn.f32 	%f461, %f133, %f456;
	div.rn.f32 	%f462, %f145, %f456;
	div.rn.f32 	%f463, %f157, %f456;
	div.rn.f32 	%f464, %f169, %f456;
	div.rn.f32 	%f465, %f181, %f456;
	div.rn.f32 	%f466, %f193, %f456;
	div.rn.f32 	%f467, %f205, %f456;
	div.rn.f32 	%f468, %f217, %f456;
	div.rn.f32 	%f469, %f229, %f456;
	div.rn.f32 	%f470, %f241, %f456;
	div.rn.f32 	%f471, %f253, %f456;
	div.rn.f32 	%f472, %f265, %f456;
	div.rn.f32 	%f473, %f277, %f456;
	div.rn.f32 	%f474, %f289, %f456;
	div.rn.f32 	%f475, %f301, %f456;
	div.rn.f32 	%f476, %f313, %f456;
	div.rn.f32 	%f477, %f325, %f456;
	div.rn.f32 	%f478, %f337, %f456;
	div.rn.f32 	%f479, %f349, %f456;
	div.rn.f32 	%f480, %f361, %f456;
	div.rn.f32 	%f481, %f373, %f456;
	div.rn.f32 	%f482, %f385, %f456;
	div.rn.f32 	%f483, %f397, %f456;
	div.rn.f32 	%f484, %f409, %f456;
	div.rn.f32 	%f485, %f421, %f456;
	div.rn.f32 	%f486, %f433, %f456;
	div.rn.f32 	%f487, %f445, %f456;
	mad.lo.s64 	%rd25, %rd28, %rd13, %rd4;
	shl.b64 	%rd26, %rd25, 2;
	add.s64 	%rd27, %rd5, %rd26;
	st.global.f32 	[%rd27], %f457;
	st.global.f32 	[%rd27+128], %f458;
	st.global.f32 	[%rd27+256], %f459;
	st.global.f32 	[%rd27+384], %f460;
	st.global.f32 	[%rd27+512], %f461;
	st.global.f32 	[%rd27+640], %f462;
	st.global.f32 	[%rd27+768], %f463;
	st.global.f32 	[%rd27+896], %f464;
	st.global.f32 	[%rd27+1024], %f465;
	st.global.f32 	[%rd27+1152], %f466;
	st.global.f32 	[%rd27+1280], %f467;
	st.global.f32 	[%rd27+1408], %f468;
	st.global.f32 	[%rd27+1536], %f469;
	st.global.f32 	[%rd27+1664], %f470;
	st.global.f32 	[%rd27+1792], %f471;
	st.global.f32 	[%rd27+1920], %f472;
	st.global.f32 	[%rd27+2048], %f473;
	st.global.f32 	[%rd27+2176], %f474;
	st.global.f32 	[%rd27+2304], %f475;
	st.global.f32 	[%rd27+2432], %f476;
	st.global.f32 	[%rd27+2560], %f477;
	st.global.f32 	[%rd27+2688], %f478;
	st.global.f32 	[%rd27+2816], %f479;
	st.global.f32 	[%rd27+2944], %f480;
	st.global.f32 	[%rd27+3072], %f481;
	st.global.f32 	[%rd27+3200], %f482;
	st.global.f32 	[%rd27+3328], %f483;
	st.global.f32 	[%rd27+3456], %f484;
	st.global.f32 	[%rd27+3584], %f485;
	st.global.f32 	[%rd27+3712], %f486;
	st.global.f32 	[%rd27+3840], %f487;
	add.s64 	%rd28, %rd28, %rd7;
	setp.lt.s64 	%p13, %rd28, %rd14;
	@%p13 bra 	$L__BB136_4;
$L__BB136_5:
	ret;

}
	// .globl	_Z15SoftmaxWarpImplI10DirectLoadIffE11DirectStoreIffEfLi1ELi31ELi32ELi1ELb1EL9Algorithm0EEvT_T0_ll
.visible .entry _Z15SoftmaxWarpImplI10DirectLoadIffE11DirectStoreIffEfLi1ELi31ELi32ELi1ELb1EL9Algorithm0EEvT_T0_ll(
	.param .align 8 .b8 _Z15SoftmaxWarpImplI10DirectLoadIffE11DirectStoreIffEfLi1ELi31ELi32ELi1ELb1EL9Algorithm0EEvT_T0_ll_param_0[16],
	.param .align 8 .b8 _Z15SoftmaxWarpImplI10DirectLoadIffE11DirectStoreIffEfLi1ELi31ELi32ELi1ELb1EL9Algorithm0EEvT_T0_ll_param_1[16],
	.param .u64 _Z15SoftmaxWarpImplI10DirectLoadIffE11DirectStoreIffEfLi1ELi31ELi32ELi1ELb1EL9Algorithm0EEvT_T0_ll_param_2,
	.param .u64 _Z15SoftmaxWarpImplI10DirectLoadIffE11DirectStoreIffEfLi1ELi31ELi32ELi1ELb1EL9Algorithm0EEvT_T0_ll_param_3
)
{
	.reg .pred 	%p<76>;
	.reg .b32 	%r<153>;
	.reg .b32 	%f<643>;
	.reg .b64 	%rd<70>;

	ld.param.u64 	%rd29, [_Z15SoftmaxWarpImplI10DirectLoadIffE11DirectStoreIffEfLi1ELi31ELi32ELi1ELb1EL9Algorithm0EEvT_T0_ll_param_1+8];
	ld.param.u64 	%rd28, [_Z15SoftmaxWarpImplI10DirectLoadIffE11DirectStoreIffEfLi1ELi31ELi32ELi1ELb1EL9Algorithm0EEvT_T0_ll_param_1];
	ld.param.u64 	%rd27, [_Z15SoftmaxWarpImplI10DirectLoadIffE11DirectStoreIffEfLi1ELi31ELi32ELi1ELb1EL9Algorithm0EEvT_T0_ll_param_0+8];
	ld.param.u64 	%rd26, [_Z15SoftmaxWarpImplI10DirectLoadIffE11DirectStoreIffEfLi1ELi31ELi32ELi1ELb1EL9Algorithm0EEvT_T0_ll_param_0];
	ld.param.u64 	%rd31, [_Z15SoftmaxWarpImplI10DirectLoadIffE11DirectStoreIffEfLi1ELi31ELi32ELi1ELb1EL9Algorithm0EEvT_T0_ll_param_3];
	setp.lt.s64 	%p1, %rd31, 993;
	@%p1 bra 	$L__BB137_2;
	mov.u64 	%rd32, $str;
	cvta.global.u64 	%rd33, %rd32;
	mov.u64 	%rd34, $str$1;
	cvta.global.u64 	%rd35, %rd34;
	mov.u64 	%rd36, __unnamed_138;
	cvta.global.u64 	%rd37, %rd36;
	{ // callseq 137, 0
	.param .b64 param0;
	st.param.b64 	[param0], %rd33;
	.param .b64 param1;
	st.param.b64 	[param1], %rd35;
	.param .b32 param2;
	st.param.b32 	[param2], 358;
	.param .b64 param3;
	st.param.b64 	[param3], %rd37;
	.param .b64 param4;
	st.param.b64 	[param4], 1;
	call.uni 
	__assertfail, 
	(
	param0, 
	param1, 
	param2, 
	param3, 
	param4
	);
	} // callseq 137
$L__BB137_2:
	ld.param.u64 	%rd67, [_Z15SoftmaxWarpImplI10DirectLoadIffE11DirectStoreIffEfLi1ELi31ELi32ELi1ELb1EL9Algorithm0EEvT_T0_ll_param_2];
	mov.u32 	%r1, %ntid.y;
	mov.u32 	%r2, %ctaid.x;
	mov.u32 	%r3, %tid.y;
	mad.lo.s32 	%r4, %r2, %r1, %r3;
	cvt.s64.s32 	%rd69, %r4;
	setp.le.s64 	%p2, %rd67, %rd69;
	@%p2 bra 	$L__BB137_129;
	mov.u32 	%r5, %tid.x;
	add.s32 	%r6, %r5, 96;
	cvt.u64.u32 	%rd2, %r6;
	add.s32 	%r7, %r5, 128;
	cvt.u64.u32 	%rd3, %r7;
	add.s32 	%r8, %r5, 160;
	cvt.u64.u32 	%rd4, %r8;
	add.s32 	%r9, %r5, 192;
	cvt.u64.u32 	%rd5, %r9;
	add.s32 	%r10, %r5, 224;
	cvt.u64.u32 	%rd6, %r10;
	add.s32 	%r11, %r5, 352;
	cvt.u64.u32 	%rd7, %r11;
	add.s32 	%r12, %r5, 384;
	cvt.u64.u32 	%rd8, %r12;
	add.s32 	%r13, %r5, 416;
	cvt.u64.u32 	%rd9, %r13;
	add.s32 	%r14, %r5, 448;
	cvt.u64.u32 	%rd10, %r14;
	add.s32 	%r15, %r5, 480;
	cvt.u64.u32 	%rd11, %r15;
	add.s32 	%r16, %r5, 512;
	cvt.u64.u32 	%rd12, %r16;
	add.s32 	%r17, %r5, 544;
	cvt.u64.u32 	%rd13, %r17;
	add.s32 	%r18, %r5, 576;
	cvt.u64.u32 	%rd14, %r18;
	add.s32 	%r19, %r5, 608;
	cvt.u64.u32 	%rd15, %r19;
	add.s32 	%r20, %r5, 640;
	cvt.u64.u32 	%rd16, %r20;
	add.s32 	%r21, %r5, 672;
	cvt.u64.u32 	%rd17, %r21;
	add.s32 	%r22, %r5, 864;
	cvt.u64.u32 	%rd18, %r22;
	add.s32 	%r23, %r5, 896;
	cvt.u64.u32 	%rd19, %r23;
	add.s32 	%r24, %r5, 928;
	cvt.u64.u32 	%rd20, %r24;
	add.s32 	%r25, %r5, 960;
	cvt.u64.u32 	%rd21, %r25;
	add.s32 	%r28, %r5, 32;
	add.s32 	%r30, %r5, 64;
	add.s32 	%r32, %r5, 256;
	add.s32 	%r34, %r5, 288;
	add.s32 	%r36, %r5, 320;
$L__BB137_4:
	cvt.u64.u32 	%rd38, %r5;
	setp.le.s64 	%p3, %rd31, %rd38;
	mad.lo.s64 	%rd39, %rd69, %rd27, %rd38;
	cvta.to.global.u64 	%rd40, %rd26;
	shl.b64 	%rd41, %rd39, 2;
	add.s64 	%rd23, %rd40, %rd41;
	mov.f32 	%f581, 0fFF800000;
	mov.f32 	%f584, %f581;
	@%p3 bra 	$L__BB137_6;
	ld.global.f32 	%f581, [%rd23];
	max.f32 	%f584, %f581, 0fFF800000;
$L__BB137_6:
	cvt.u64.u32 	%rd42, %r28;
	setp.le.s64 	%p4, %rd31, %rd42;
	mov.f32 	%f583, 0fFF800000;
	@%p4 bra 	$L__BB137_8;
	ld.global.f32 	%f583, [%rd23+128];
	max.f32 	%f584, %f584, %f583;
$L__BB137_8:
	cvt.u64.u32 	%rd43, %r30;
	setp.le.s64 	%p5, %rd31, %rd43;
	mov.f32 	%f585, 0fFF800000;
	@%p5 bra 	$L__BB137_10;
	ld.global.f32 	%f585, [%rd23+256];
	max.f32 	%f584, %f584, %f585;
$L__BB137_10:
	setp.le.s64 	%p6, %rd31, %rd2;
	mov.f32 	%f587, 0fFF800000;
	@%p6 bra 	$L__BB137_12;
	ld.global.f32 	%f587, [%rd23+384];
	max.f32 	%f584, %f584, %f587;
$L__BB137_12:
	setp.le.s64 	%p7, %rd31, %rd3;
	mov.f32 	%f589, 0fFF800000;
	@%p7 bra 	$L__BB137_14;
	ld.global.f32 	%f589, [%rd23+512];
	max.f32 	%f584, %f584, %f589;
$L__BB137_14:
	setp.le.s64 	%p8, %rd31, %rd4;
	mov.f32 	%f591, 0fFF800000;
	@%p8 bra 	$L__BB137_16;
	ld.global.f32 	%f591, [%rd23+640];
	max.f32 	%f584, %f584, %f591;
$L__BB137_16:
	setp.le.s64 	%p9, %rd31, %rd5;
	mov.f32 	%f593, 0fFF800000;
	@%p9 bra 	$L__BB137_18;
	ld.global.f32 	%f593, [%rd23+768];
	max.f32 	%f584, %f584, %f593;
$L__BB137_18:
	setp.le.s64 	%p10, %rd31, %rd6;
	mov.f32 	%f595, 0fFF800000;
	@%p10 bra 	$L__BB137_20;
	ld.global.f32 	%f595, [%rd23+896];
	max.f32 	%f584, %f584, %f595;
$L__BB137_20:
	cvt.u64.u32 	%rd44, %r32;
	setp.le.s64 	%p11, %rd31, %rd44;
	mov.f32 	%f597, 0fFF800000;
	@%p11 bra 	$L__BB137_22;
	ld.global.f32 	%f597, [%rd23+1024];
	max.f32 	%f584, %f584, %f597;
$L__BB137_22:
	cvt.u64.u32 	%rd45, %r34;
	setp.le.s64 	%p12, %rd31, %rd45;
	mov.f32 	%f599, 0fFF800000;
	@%p12 bra 	$L__BB137_24;
	ld.global.f32 	%f599, [%rd23+1152];
	max.f32 	%f584, %f584, %f599;
$L__BB137_24:
	cvt.u64.u32 	%rd46, %r36;
	setp.le.s64 	%p13, %rd31, %rd46;
	mov.f32 	%f601, 0fFF800000;
	@%p13 bra 	$L__BB137_26;
	ld.global.f32 	%f601, [%rd23+1280];
	max.f32 	%f584, %f584, %f601;
$L__BB137_26:
	setp.le.s64 	%p14, %rd31, %rd7;
	mov.f32 	%f603, 0fFF800000;
	@%p14 bra 	$L__BB137_28;
	ld.global.f32 	%f603, [%rd23+1408];
	max.f32 	%f584, %f584, %f603;
$L__BB137_28:
	setp.le.s64 	%p15, %rd31, %rd8;
	mov.f32 	%f605, 0fFF800000;
	@%p15 bra 	$L__BB137_30;
	ld.global.f32 	%f605, [%rd23+1536];
	max.f32 	%f584, %f584, %f605;
$L__BB137_30:
	setp.le.s64 	%p16, %rd31, %rd9;
	mov.f32 	%f607, 0fFF800000;
	@%p16 bra 	$L__BB137_32;
	ld.global.f32 	%f607, [%rd23+1664];
	max.f32 	%f584, %f584, %f607;
$L__BB137_32:
	setp.le.s64 	%p17, %rd31, %rd10;
	mov.f32 	%f609, 0fFF800000;
	@%p17 bra 	$L__BB137_34;
	ld.global.f32 	%f609, [%rd23+1792];
	max.f32 	%f584, %f584, %f609;
$L__BB137_34:
	setp.le.s64 	%p18, %rd31, %rd11;
	mov.f32 	%f611, 0fFF800000;
	@%p18 bra 	$L__BB137_36;
	ld.global.f32 	%f611, [%rd23+1920];
	max.f32 	%f584, %f584, %f611;
$L__BB137_36:
	setp.le.s64 	%p19, %rd31, %rd12;
	mov.f32 	%f613, 0fFF800000;
	@%p19 bra 	$L__BB137_38;
	ld.global.f32 	%f613, [%rd23+2048];
	max.f32 	%f584, %f584, %f613;
$L__BB137_38:
	setp.le.s64 	%p20, %rd31, %rd13;
	mov.f32 	%f615, 0fFF800000;
	@%p20 bra 	$L__BB137_40;
	ld.global.f32 	%f615, [%rd23+2176];
	max.f32 	%f584, %f584, %f615;
$L__BB137_40:
	setp.le.s64 	%p21, %rd31, %rd14;
	mov.f32 	%f617, 0fFF800000;
	@%p21 bra 	$L__BB137_42;
	ld.global.f32 	%f617, [%rd23+2304];
	max.f32 	%f584, %f584, %f617;
$L__BB137_42:
	setp.le.s64 	%p22, %rd31, %rd15;
	mov.f32 	%f619, 0fFF800000;
	@%p22 bra 	$L__BB137_44;
	ld.global.f32 	%f619, [%rd23+2432];
	max.f32 	%f584, %f584, %f619;
$L__BB137_44:
	setp.le.s64 	%p23, %rd31, %rd16;
	mov.f32 	%f621, 0fFF800000;
	@%p23 bra 	$L__BB137_46;
	ld.global.f32 	%f621, [%rd23+2560];
	max.f32 	%f584, %f584, %f621;
$L__BB137_46:
	setp.le.s64 	%p24, %rd31, %rd17;
	mov.f32 	%f623, 0fFF800000;
	@%p24 bra 	$L__BB137_48;
	ld.global.f32 	%f623, [%rd23+2688];
	max.f32 	%f584, %f584, %f623;
$L__BB137_48:
	mov.u32 	%r37, %tid.x;
	add.s32 	%r38, %r37, 704;
	cvt.u64.u32 	%rd47, %r38;
	setp.le.s64 	%p25, %rd31, %rd47;
	mov.f32 	%f625, 0fFF800000;
	@%p25 bra 	$L__BB137_50;
	ld.global.f32 	%f625, [%rd23+2816];
	max.f32 	%f584, %f584, %f625;
$L__BB137_50:
	mov.u32 	%r39, %tid.x;
	add.s32 	%r40, %r39, 736;
	cvt.u64.u32 	%rd48, %r40;
	setp.le.s64 	%p26, %rd31, %rd48;
	mov.f32 	%f627, 0fFF800000;
	@%p26 bra 	$L__BB137_52;
	ld.global.f32 	%f627, [%rd23+2944];
	max.f32 	%f584, %f584, %f627;
$L__BB137_52:
	mov.u32 	%r41, %tid.x;
	add.s32 	%r42, %r41, 768;
	cvt.u64.u32 	%rd49, %r42;
	setp.le.s64 	%p27, %rd31, %rd49;
	mov.f32 	%f629, 0fFF800000;
	@%p27 bra 	$L__BB137_54;
	ld.global.f32 	%f629, [%rd23+3072];
	max.f32 	%f584, %f584, %f629;
$L__BB137_54:
	mov.u32 	%r43, %tid.x;
	add.s32 	%r44, %r43, 800;
	cvt.u64.u32 	%rd50, %r44;
	setp.le.s64 	%p28, %rd31, %rd50;
	mov.f32 	%f631, 0fFF800000;
	@%p28 bra 	$L__BB137_56;
	ld.global.f32 	%f631, [%rd23+3200];
	max.f32 	%f584, %f584, %f631;
$L__BB137_56:
	mov.u32 	%r45, %tid.x;
	add.s32 	%r46, %r45, 832;
	cvt.u64.u32 	%rd51, %r46;
	setp.le.s64 	%p29, %rd31, %rd51;
	mov.f32 	%f633, 0fFF800000;
	@%p29 bra 	$L__BB137_58;
	ld.global.f32 	%f633, [%rd23+3328];
	max.f32 	%f584, %f584, %f633;
$L__BB137_58:
	setp.le.s64 	%p30, %rd31, %rd18;
	mov.f32 	%f635, 0fFF800000;
	@%p30 bra 	$L__BB137_60;
	ld.global.f32 	%f635, [%rd23+3456];
	max.f32 	%f584, %f584, %f635;
$L__BB137_60:
	setp.le.s64 	%p31, %rd31, %rd19;
	mov.f32 	%f637, 0fFF800000;
	@%p31 bra 	$L__BB137_62;
	ld.global.f32 	%f637, [%rd23+3584];
	max.f32 	%f584, %f584, %f637;
$L__BB137_62:
	setp.le.s64 	%p32, %rd31, %rd20;
	mov.f32 	%f639, 0fFF800000;
	@%p32 bra 	$L__BB137_64;
	ld.global.f32 	%f639, [%rd23+3712];
	max.f32 	%f584, %f584, %f639;
$L__BB137_64:
	setp.le.s64 	%p33, %rd31, %rd21;
	mov.f32 	%f641, 0fFF800000;
	@%p33 bra 	$L__BB137_66;
	ld.global.f32 	%f641, [%rd23+3840];
	max.f32 	%f584, %f584, %f641;
$L__BB137_66:
	mov.u32 	%r47, %tid.x;
	cvt.u64.u32 	%rd52, %r47;
	setp.le.s64 	%p34, %rd31, %rd52;
	mov.b32 	%r48, %f584;
	shfl.sync.bfly.b32	%r49|%p35, %r48, 16, 31, -1;
	mov.b32 	%f187, %r49;
	max.f32 	%f188, %f584, %f187;
	mov.b32 	%r50, %f188;
	shfl.sync.bfly.b32	%r51|%p36, %r50, 8, 31, -1;
	mov.b32 	%f189, %r51;
	max.f32 	%f190, %f188, %f189;
	mov.b32 	%r52, %f190;
	shfl.sync.bfly.b32	%r53|%p37, %r52, 4, 31, -1;
	mov.b32 	%f191, %r53;
	max.f32 	%f192, %f190, %f191;
	mov.b32 	%r54, %f192;
	shfl.sync.bfly.b32	%r55|%p38, %r54, 2, 31, -1;
	mov.b32 	%f193, %r55;
	max.f32 	%f194, %f192, %f193;
	mov.b32 	%r56, %f194;
	shfl.sync.bfly.b32	%r57|%p39, %r56, 1, 31, -1;
	mov.b32 	%f195, %r57;
	max.f32 	%f196, %f194, %f195;
	sub.f32 	%f197, %f581, %f196;
	fma.rn.f32 	%f198, %f197, 0f3BBB989D, 0f3F000000;
	cvt.sat.f32.f32 	%f199, %f198;
	mov.f32 	%f200, 0f4B400001;
	mov.f32 	%f201, 0f437C0000;
	fma.rm.f32 	%f202, %f199, %f201, %f200;
	add.f32 	%f203, %f202, 0fCB40007F;
	neg.f32 	%f204, %f203;
	fma.rn.f32 	%f205, %f197, 0f3FB8AA3B, %f204;
	fma.rn.f32 	%f206, %f197, 0f32A57060, %f205;
	mov.b32 	%r58, %f202;
	shl.b32 	%r59, %r58, 23;
	mov.b32 	%f207, %r59;
	ex2.approx.ftz.f32 	%f208, %f206;
	mul.f32 	%f209, %f208, %f207;
	add.f32 	%f210, %f209, 0f00000000;
	sub.f32 	%f211, %f583, %f196;
	fma.rn.f32 	%f212, %f211, 0f3BBB989D, 0f3F000000;
	cvt.sat.f32.f32 	%f213, %f212;
	fma.rm.f32 	%f214, %f213, %f201, %f200;
	add.f32 	%f215, %f214, 0fCB40007F;
	neg.f32 	%f216, %f215;
	fma.rn.f32 	%f217, %f211, 0f3FB8AA3B, %f216;
	fma.rn.f32 	%f218, %f211, 0f32A57060, %f217;
	mov.b32 	%r60, %f214;
	shl.b32 	%r61, %r60, 23;
	mov.b32 	%f219, %r61;
	ex2.approx.ftz.f32 	%f220, %f218;
	mul.f32 	%f221, %f220, %f219;
	add.f32 	%f222, %f210, %f221;
	sub.f32 	%f223, %f585, %f196;
	fma.rn.f32 	%f224, %f223, 0f3BBB989D, 0f3F000000;
	cvt.sat.f32.f32 	%f225, %f224;
	fma.rm.f32 	%f226, %f225, %f201, %f200;
	add.f32 	%f227, %f226, 0fCB40007F;
	neg.f32 	%f228, %f227;
	fma.rn.f32 	%f229, %f223, 0f3FB8AA3B, %f228;
	fma.rn.f32 	%f230, %f223, 0f32A57060, %f229;
	mov.b32 	%r62, %f226;
	shl.b32 	%r63, %r62, 23;
	mov.b32 	%f231, %r63;
	ex2.approx.ftz.f32 	%f232, %f230;
	mul.f32 	%f233, %f232, %f231;
	add.f32 	%f234, %f222, %f233;
	sub.f32 	%f235, %f587, %f196;
	fma.rn.f32 	%f236, %f235, 0f3BBB989D, 0f3F000000;
	cvt.sat.f32.f32 	%f237, %f236;
	fma.rm.f32 	%f238, %f237, %f201, %f200;
	add.f32 	%f239, %f238, 0fCB40007F;
	neg.f32 	%f240, %f239;
	fma.rn.f32 	%f241, %f235, 0f3FB8AA3B, %f240;
	fma.rn.f32 	%f242, %f235, 0f32A57060, %f241;
	mov.b32 	%r64, %f238;
	shl.b32 	%r65, %r64, 23;
	mov.b32 	%f243, %r65;
	ex2.approx.ftz.f32 	%f244, %f242;
	mul.f32 	%f245, %f244, %f243;
	add.f32 	%f246, %f234, %f245;
	sub.f32 	%f247, %f589, %f196;
	fma.rn.f32 	%f248, %f247, 0f3BBB989D, 0f3F000000;
	cvt.sat.f32.f32 	%f249, %f248;
	fma.rm.f32 	%f250, %f249, %f201, %f200;
	add.f32 	%f251, %f250, 0fCB40007F;
	neg.f32 	%f252, %f251;
	fma.rn.f32 	%f253, %f247, 0f3FB8AA3B, %f252;
	fma.rn.f32 	%f254, %f247, 0f32A57060, %f253;
	mov.b32 	%r66, %f250;
	shl.b32 	%r67, %r66, 23;
	mov.b32 	%f255, %r67;
	ex2.approx.ftz.f32 	%f256, %f254;
	mul.f32 	%f257, %f256, %f255;
	add.f32 	%f258, %f246, %f257;
	sub.f32 	%f259, %f591, %f196;
	fma.rn.f32 	%f260, %f259, 0f3BBB989D, 0f3F000000;
	cvt.sat.f32.f32 	%f261, %f260;
	fma.rm.f32 	%f262, %f261, %f201, %f200;
	add.f32 	%f263, %f262, 0fCB40007F;
	neg.f32 	%f264, %f263;
	fma.rn.f32 	%f265, %f259, 0f3FB8AA3B, %f264;
	fma.rn.f32 	%f266, %f259, 0f32A57060, %f265;
	mov.b32 	%r68, %f262;
	shl.b32 	%r69, %r68, 23;
	mov.b32 	%f267, %r69;
	ex2.approx.ftz.f32 	%f268, %f266;
	mul.f32 	%f269, %f268, %f267;
	add.f32 	%f270, %f258, %f269;
	sub.f32 	%f271, %f593, %f196;
	fma.rn.f32 	%f272, %f271, 0f3BBB989D, 0f3F000000;
	cvt.sat.f32.f32 	%f273, %f272;
	fma.rm.f32 	%f274, %f273, %f201, %f200;
	add.f32 	%f275, %f274, 0fCB40007F;
	neg.f32 	%f276, %f275;
	fma.rn.f32 	%f277, %f271, 0f3FB8AA3B, %f276;
	fma.rn.f32 	%f278, %f271, 0f32A57060, %f277;
	mov.b32 	%r70, %f274;
	shl.b32 	%r71, %r70, 23;
	mov.b32 	%f279, %r71;
	ex2.approx.ftz.f32 	%f280, %f278;
	mul.f32 	%f281, %f280, %f279;
	add.f32 	%f282, %f270, %f281;
	sub.f32 	%f283, %f595, %f196;
	fma.rn.f32 	%f284, %f283, 0f3BBB989D, 0f3F000000;
	cvt.sat.f32.f32 	%f285, %f284;
	fma.rm.f32 	%f286, %f285, %f201, %f200;
	add.f32 	%f287, %f286, 0fCB40007F;
	neg.f32 	%f288, %f287;
	fma.rn.f32 	%f289, %f283, 0f3FB8AA3B, %f288;
	fma.rn.f32 	%f290, %f283, 0f32A57060, %f289;
	mov.b32 	%r72, %f286;
	shl.b32 	%r73, %r72, 23;
	mov.b32 	%f291, %r73;
	ex2.approx.ftz.f32 	%f292, %f290;
	mul.f32 	%f293, %f292, %f291;
	add.f32 	%f294, %f282, %f293;
	sub.f32 	%f295, %f597, %f196;
	fma.rn.f32 	%f296, %f295, 0f3BBB989D, 0f3F000000;
	cvt.sat.f32.f32 	%f297, %f296;
	fma.rm.f32 	%f298, %f297, %f201, %f200;
	add.f32 	%f299, %f298, 0fCB40007F;
	neg.f32 	%f300, %f299;
	fma.rn.f32 	%f301, %f295, 0f3FB8AA3B, %f300;
	fma.rn.f32 	%f302, %f295, 0f32A57060, %f301;
	mov.b32 	%r74, %f298;
	shl.b32 	%r75, %r74, 23;
	mov.b32 	%f303, %r75;
	ex2.approx.ftz.f32 	%f304, %f302;
	mul.f32 	%f305, %f304, %f303;
	add.f32 	%f306, %f294, %f305;
	sub.f32 	%f307, %f599, %f196;
	fma.rn.f32 	%f308, %f307, 0f3BBB989D, 0f3F000000;
	cvt.sat.f32.f32 	%f309, %f308;
	fma.rm.f32 	%f310, %f309, %f201, %f200;
	add.f32 	%f311, %f310, 0fCB40007F;
	neg.f32 	%f312, %f311;
	fma.rn.f32 	%f313, %f307, 0f3FB8AA3B, %f312;
	fma.rn.f32 	%f314, %f307, 0f32A57060, %f313;
	mov.b32 	%r76, %f310;
	shl.b32 	%r77, %r76, 23;
	mov.b32 	%f315, %r77;
	ex2.approx.ftz.f32 	%f316, %f314;
	mul.f32 	%f317, %f316, %f315;
	add.f32 	%f318, %f306, %f317;
	sub.f32 	%f319, %f601, %f196;
	fma.rn.f32 	%f320, %f319, 0f3BBB989D, 0f3F000000;
	cvt.sat.f32.f32 	%f321, %f320;
	fma.rm.f32 	%f322, %f321, %f201, %f200;
	add.f32 	%f323, %f322, 0fCB40007F;
	neg.f32 	%f324, %f323;
	fma.rn.f32 	%f325, %f319, 0f3FB8AA3B, %f324;
	fma.rn.f32 	%f326, %f319, 0f32A57060, %f325;
	mov.b32 	%r78, %f322;
	shl.b32 	%r79, %r78, 23;
	mov.b32 	%f327, %r79;
	ex2.approx.ftz.f32 	%f328, %f326;
	mul.f32 	%f329, %f328, %f327;
	add.f32 	%f330, %f318, %f329;
	sub.f32 	%f331, %f603, %f196;
	fma.rn.f32 	%f332, %f331, 0f3BBB989D, 0f3F000000;
	cvt.sat.f32.f32 	%f333, %f332;
	fma.rm.f32 	%f334, %f333, %f201, %f200;
	add.f32 	%f335, %f334, 0fCB40007F;
	neg.f32 	%f336, %f335;
	fma.rn.f32 	%f337, %f331, 0f3FB8AA3B, %f336;
	fma.rn.f32 	%f338, %f331, 0f32A57060, %f337;
	mov.b32 	%r80, %f334;
	shl.b32 	%r81, %r80, 23;
	mov.b32 	%f339, %r81;
	ex2.approx.ftz.f32 	%f340, %f338;
	mul.f32 	%f341, %f340, %f339;
	add.f32 	%f342, %f330, %f341;
	sub.f32 	%f343, %f605, %f196;
	fma.rn.f32 	%f344, %f343, 0f3BBB989D, 0f3F000000;
	cvt.sat.f32.f32 	%f345, %f344;
	fma.rm.f32 	%f346, %f345, %f201, %f200;
	add.f32 	%f347, %f346, 0fCB40007F;
	neg.f32 	%f348, %f347;
	fma.rn.f32 	%f349, %f343, 0f3FB8AA3B, %f348;
	fma.rn.f32 	%f350, %f343, 0f32A57060, %f349;
	mov.b32 	%r82, %f346;
	shl.b32 	%r83, %r82, 23;
	mov.b32 	%f351, %r83;
	ex2.approx.ftz.f32 	%f352, %f350;
	mul.f32 	%f353, %f352, %f351;
	add.f32 	%f354, %f342, %f353;
	sub.f32 	%f355, %f607, %f196;
	fma.rn.f32 	%f356, %f355, 0f3BBB989D, 0f3F000000;
	cvt.sat.f32.f32 	%f357, %f356;
	fma.rm.f32 	%f358, %f357, %f201, %f200;
	add.f32 	%f359, %f358, 0fCB40007F;
	neg.f32 	%f360, %f359;
	fma.rn.f32 	%f361, %f355, 0f3FB8AA3B, %f360;
	fma.rn.f32 	%f362, %f355, 0f32A57060, %f361;
	mov.b32 	%r84, %f358;
	shl.b32 	%r85, %r84, 23;
	mov.b32 	%f363, %r85;
	ex2.approx.ftz.f32 	%f364, %f362;
	mul.f32 	%f365, %f364, %f363;
	add.f32 	%f366, %f354, %f365;
	sub.f32 	%f367, %f609, %f196;
	fma.rn.f32 	%f368, %f367, 0f3BBB989D, 0f3F000000;
	cvt.sat.f32.f32 	%f369, %f368;
	fma.rm.f32 	%f370, %f369, %f201, %f200;
	add.f32 	%f371, %f370, 0fCB40007F;
	neg.f32 	%f372, %f371;
	fma.rn.f32 	%f373, %f367, 0f3FB8AA3B, %f372;
	fma.rn.f32 	%f374, %f367, 0f32A57060, %f373;
	mov.b32 	%r86, %f370;
	shl.b32 	%r87, %r86, 23;
	mov.b32 	%f375, %r87;
	ex2.approx.ftz.f32 	%f376, %f374;
	mul.f32 	%f377, %f376, %f375;
	add.f32 	%f378, %f366, %f377;
	sub.f32 	%f379, %f611, %f196;
	fma.rn.f32 	%f380, %f379, 0f3BBB989D, 0f3F000000;
	cvt.sat.f32.f32 	%f381, %f380;
	fma.rm.f32 	%f382, %f381, %f201, %f200;
	add.f32 	%f383, %f382, 0fCB40007F;
	neg.f32 	%f384, %f383;
	fma.rn.f32 	%f385, %f379, 0f3FB8AA3B, %f384;
	fma.rn.f32 	%f386, %f379, 0f32A57060, %f385;
	mov.b32 	%r88, %f382;
	shl.b32 	%r89, %r88, 23;
	mov.b32 	%f387, %r89;
	ex2.approx.ftz.f32 	%f388, %f386;
	mul.f32 	%f389, %f388, %f387;
	add.f32 	%f390, %f378, %f389;
	sub.f32 	%f391, %f613, %f196;
	fma.rn.f32 	%f392, %f391, 0f3BBB989D, 0f3F000000;
	cvt.sat.f32.f32 	%f393, %f392;
	fma.rm.f32 	%f394, %f393, %f201, %f200;
	add.f32 	%f395, %f394, 0fCB40007F;
	neg.f32 	%f396, %f395;
	fma.rn.f32 	%f397, %f391, 0f3FB8AA3B, %f396;
	fma.rn.f32 	%f398, %f391, 0f32A57060, %f397;
	mov.b32 	%r90, %f394;
	shl.b32 	%r91, %r90, 23;
	mov.b32 	%f399, %r91;
	ex2.approx.ftz.f32 	%f400, %f398;
	mul.f32 	%f401, %f400, %f399;
	add.f32 	%f402, %f390, %f401;
	sub.f32 	%f403, %f615, %f196;
	fma.rn.f32 	%f404, %f403, 0f3BBB989D, 0f3F000000;
	cvt.sat.f32.f32 	%f405, %f404;
	fma.rm.f32 	%f406, %f405, %f201, %f200;
	add.f32 	%f407, %f406, 0fCB40007F;
	neg.f32 	%f408, %f407;
	fma.rn.f32 	%f409, %f403, 0f3FB8AA3B, %f408;
	fma.rn.f32 	%f410, %f403, 0f32A57060, %f409;
	mov.b32 	%r92, %f406;
	shl.b32 	%r93, %r92, 23;
	mov.b32 	%f411, %r93;
	ex2.approx.ftz.f32 	%f412, %f410;
	mul.f32 	%f413, %f412, %f411;
	add.f32 	%f414, %f402, %f413;
	sub.f32 	%f415, %f617, %f196;
	fma.rn.f32 	%f416, %f415, 0f3BBB989D, 0f3F000000;
	cvt.sat.f32.f32 	%f417, %f416;
	fma.rm.f32 	%f418, %f417, %f201, %f200;
	add.f32 	%f419, %f418, 0fCB40007F;
	neg.f32 	%f420, %f419;
	fma.rn.f32 	%f421, %f415, 0f3FB8AA3B, %f420;
	fma.rn.f32 	%f422, %f415, 0f32A57060, %f421;
	mov.b32 	%r94, %f418;
	shl.b32 	%r95, %r94, 23;
	mov.b32 	%f423, %r95;
	ex2.approx.ftz.f32 	%f424, %f422;
	mul.f32 	%f425, %f424, %f423;
	add.f32 	%f426, %f414, %f425;
	sub.f32 	%f427, %f619, %f196;
	fma.rn.f32 	%f428, %f427, 0f3BBB989D, 0f3F000000;
	cvt.sat.f32.f32 	%f429, %f428;
	fma.rm.f32 	%f430, %f429, %f201, %f200;
	add.f32 	%f431, %f430, 0fCB40007F;
	neg.f32 	%f432, %f431;
	fma.rn.f32 	%f433, %f427, 0f3FB8AA3B, %f432;
	fma.rn.f32 	%f434, %f427, 0f32A57060, %f433;
	mov.b32 	%r96, %f430;
	shl.b32 	%r97, %r96, 23;
	mov.b32 	%f435, %r97;
	ex2.approx.ftz.f32 	%f436, %f434;
	mul.f32 	%f437, %f436, %f435;
	add.f32 	%f438, %f426, %f437;
	sub.f32 	%f439, %f621, %f196;
	fma.rn.f32 	%f440, %f439, 0f3BBB989D, 0f3F000000;
	cvt.sat.f32.f32 	%f441, %f440;
	fma.rm.f32 	%f442, %f441, %f201, %f200;
	add.f32 	%f443, %f442, 0fCB40007F;
	neg.f32 	%f444, %f443;
	fma.rn.f32 	%f445, %f439, 0f3FB8AA3B, %f444;
	fma.rn.f32 	%f446, %f439, 0f32A57060, %f445;
	mov.b32 	%r98, %f442;
	shl.b32 	%r99, %r98, 23;
	mov.b32 	%f447, %r99;
	ex2.approx.ftz.f32 	%f448, %f446;
	mul.f32 	%f449, %f448, %f447;
	add.f32 	%f450, %f438, %f449;
	sub.f32 	%f451, %f623, %f196;
	fma.rn.f32 	%f452, %f451, 0f3BBB989D, 0f3F000000;
	cvt.sat.f32.f32 	%f453, %f452;
	fma.rm.f32 	%f454, %f453, %f201, %f200;
	add.f32 	%f455, %f454, 0fCB40007F;
	neg.f32 	%f456, %f455;
	fma.rn.f32 	%f457, %f451, 0f3FB8AA3B, %f456;
	fma.rn.f32 	%f458, %f451, 0f32A57060, %f457;
	mov.b32 	%r100, %f454;
	shl.b32 	%r101, %r100, 23;
	mov.b32 	%f459, %r101;
	ex2.approx.ftz.f32 	%f460, %f458;
	mul.f32 	%f461, %f460, %f459;
	add.f32 	%f462, %f450, %f461;
	sub.f32 	%f463, %f625, %f196;
	fma.rn.f32 	%f464, %f463, 0f3BBB989D, 0f3F000000;
	cvt.sat.f32.f32 	%f465, %f464;
	fma.rm.f32 	%f466, %f465, %f201, %f200;
	add.f32 	%f467, %f466, 0fCB40007F;
	neg.f32 	%f468, %f467;
	fma.rn.f32 	%f469, %f463, 0f3FB8AA3B, %f468;
	fma.rn.f32 	%f470, %f463, 0f32A57060, %f469;
	mov.b32 	%r102, %f466;
	shl.b32 	%r103, %r102, 23;
	mov.b32 	%f471, %r103;
	ex2.approx.ftz.f32 	%f472, %f470;
	mul.f32 	%f473, %f472, %f471;
	add.f32 	%f474, %f462, %f473;
	sub.f32 	%f475, %f627, %f196;
	fma.rn.f32 	%f476, %f475, 0f3BBB989D, 0f3F000000;
	cvt.sat.f32.f32 	%f477, %f476;
	fma.rm.f32 	%f478, %f477, %f201, %f200;
	add.f32 	%f479, %f478, 0fCB40007F;
	neg.f32 	%f480, %f479;
	fma.rn.f32 	%f481, %f475, 0f3FB8AA3B, %f480;
	fma.rn.f32 	%f482, %f475, 0f32A57060, %f481;
	mov.b32 	%r104, %f478;
	shl.b32 	%r105, %r104, 23;
	mov.b32 	%f483, %r105;
	ex2.approx.ftz.f32 	%f484, %f482;
	mul.f32 	%f485, %f484, %f483;
	add.f32 	%f486, %f474, %f485;
	sub.f32 	%f487, %f629, %f196;
	fma.rn.f32 	%f488, %f487, 0f3BBB989D, 0f3F000000;
	cvt.sat.f32.f32 	%f489, %f488;
	fma.rm.f32 	%f490, %f489, %f201, %f200;
	add.f32 	%f491, %f490, 0fCB40007F;
	neg.f32 	%f492, %f491;
	fma.rn.f32 	%f493, %f487, 0f3FB8AA3B, %f492;
	fma.rn.f32 	%f494, %f487, 0f32A57060, %f493;
	mov.b32 	%r106, %f490;
	shl.b32 	%r107, %r106, 23;
	mov.b32 	%f495, %r107;
	ex2.approx.ftz.f32 	%f496, %f494;
	mul.f32 	%f497, %f496, %f495;
	add.f32 	%f498, %f486, %f497;
	sub.f32 	%f499, %f631, %f196;
	fma.rn.f32 	%f500, %f499, 0f3BBB989D, 0f3F000000;
	cvt.sat.f32.f32 	%f501, %f500;
	fma.rm.f32 	%f502, %f501, %f201, %f200;
	add.f32 	%f503, %f502, 0fCB40007F;
	neg.f32 	%f504, %f503;
	fma.rn.f32 	%f505, %f499, 0f3FB8AA3B, %f504;
	fma.rn.f32 	%f506, %f499, 0f32A57060, %f505;
	mov.b32 	%r108, %f502;
	shl.b32 	%r109, %r108, 23;
	mov.b32 	%f507, %r109;
	ex2.approx.ftz.f32 	%f508, %f506;
	mul.f32 	%f509, %f508, %f507;
	add.f32 	%f510, %f498, %f509;
	sub.f32 	%f511, %f633, %f196;
	fma.rn.f32 	%f512, %f511, 0f3BBB989D, 0f3F000000;
	cvt.sat.f32.f32 	%f513, %f512;
	fma.rm.f32 	%f514, %f513, %f201, %f200;
	add.f32 	%f515, %f514, 0fCB40007F;
	neg.f32 	%f516, %f515;
	fma.rn.f32 	%f517, %f511, 0f3FB8AA3B, %f516;
	fma.rn.f32 	%f518, %f511, 0f32A57060, %f517;
	mov.b32 	%r110, %f514;
	shl.b32 	%r111, %r110, 23;
	mov.b32 	%f519, %r111;
	ex2.approx.ftz.f32 	%f520, %f518;
	mul.f32 	%f521, %f520, %f519;
	add.f32 	%f522, %f510, %f521;
	sub.f32 	%f523, %f635, %f196;
	fma.rn.f32 	%f524, %f523, 0f3BBB989D, 0f3F000000;
	cvt.sat.f32.f32 	%f525, %f524;
	fma.rm.f32 	%f526, %f525, %f201, %f200;
	add.f32 	%f527, %f526, 0fCB40007F;
	neg.f32 	%f528, %f527;
	fma.rn.f32 	%f529, %f523, 0f3FB8AA3B, %f528;
	fma.rn.f32 	%f530, %f523, 0f32A57060, %f529;
	mov.b32 	%r112, %f526;
	shl.b32 	%r113, %r112, 23;
	mov.b32 	%f531, %r113;
	ex2.approx.ftz.f32 	%f532, %f530;
	mul.f32 	%f533, %f532, %f531;
	add.f32 	%f534, %f522, %f533;
	sub.f32 	%f535, %f637, %f196;
	fma.rn.f32 	%f536, %f535, 0f3BBB989D, 0f3F000000;
	cvt.sat.f32.f32 	%f537, %f536;
	fma.rm.f32 	%f538, %f537, %f201, %f200;
	add.f32 	%f539, %f538, 0fCB40007F;
	neg.f32 	%f540, %f539;
	fma.rn.f32 	%f541, %f535, 0f3FB8AA3B, %f540;
	fma.rn.f32 	%f542, %f535, 0f32A57060, %f541;
	mov.b32 	%r114, %f538;
	shl.b32 	%r115, %r114, 23;
	mov.b32 	%f543, %r115;
	ex2.approx.ftz.f32 	%f544, %f542;
	mul.f32 	%f545, %f544, %f543;
	add.f32 	%f546, %f534, %f545;
	sub.f32 	%f547, %f639, %f196;
	fma.rn.f32 	%f548, %f547, 0f3BBB989D, 0f3F000000;
	cvt.sat.f32.f32 	%f549, %f548;
	fma.rm.f32 	%f550, %f549, %f201, %f200;
	add.f32 	%f551, %f550, 0fCB40007F;
	neg.f32 	%f552, %f551;
	fma.rn.f32 	%f553, %f547, 0f3FB8AA3B, %f552;
	fma.rn.f32 	%f554, %f547, 0f32A57060, %f553;
	mov.b32 	%r116, %f550;
	shl.b32 	%r117, %r116, 23;
	mov.b32 	%f555, %r117;
	ex2.approx.ftz.f32 	%f556, %f554;
	mul.f32 	%f557, %f556, %f555;
	add.f32 	%f558, %f546, %f557;
	sub.f32 	%f559, %f641, %f196;
	fma.rn.f32 	%f560, %f559, 0f3BBB989D, 0f3F000000;
	cvt.sat.f32.f32 	%f561, %f560;
	fma.rm.f32 	%f562, %f561, %f201, %f200;
	add.f32 	%f563, %f562, 0fCB40007F;
	neg.f32 	%f564, %f563;
	fma.rn.f32 	%f565, %f559, 0f3FB8AA3B, %f564;
	fma.rn.f32 	%f566, %f559, 0f32A57060, %f565;
	mov.b32 	%r118, %f562;
	shl.b32 	%r119, %r118, 23;
	mov.b32 	%f567, %r119;
	ex2.approx.ftz.f32 	%f568, %f566;
	mul.f32 	%f569, %f568, %f567;
	add.f32 	%f570, %f558, %f569;
	mov.b32 	%r120, %f570;
	shfl.sync.bfly.b32	%r121|%p40, %r120, 16, 31, -1;
	mov.b32 	%f571, %r121;
	add.f32 	%f572, %f570, %f571;
	mov.b32 	%r122, %f572;
	shfl.sync.bfly.b32	%r123|%p41, %r122, 8, 31, -1;
	mov.b32 	%f573, %r123;
	add.f32 	%f574, %f572, %f573;
	mov.b32 	%r124, %f574;
	shfl.sync.bfly.b32	%r125|%p42, %r124, 4, 31, -1;
	mov.b32 	%f575, %r125;
	add.f32 	%f576, %f574, %f575;
	mov.b32 	%r126, %f576;
	shfl.sync.bfly.b32	%r127|%p43, %r126, 2, 31, -1;
	mov.b32 	%f577, %r127;
	add.f32 	%f578, %f576, %f577;
	mov.b32 	%r128, %f578;
	shfl.sync.bfly.b32	%r129|%p44, %r128, 1, 31, -1;
	mov.b32 	%f579, %r129;
	add.f32 	%f580, %f578, %f579;
	div.rn.f32 	%f125, %f209, %f580;
	div.rn.f32 	%f126, %f221, %f580;
	div.rn.f32 	%f127, %f233, %f580;
	div.rn.f32 	%f128, %f245, %f580;
	div.rn.f32 	%f129, %f257, %f580;
	div.rn.f32 	%f130, %f269, %f580;
	div.rn.f32 	%f131, %f281, %f580;
	div.rn.f32 	%f132, %f293, %f580;
	div.rn.f32 	%f133, %f305, %f580;
	div.rn.f32 	%f134, %f317, %f580;
	div.rn.f32 	%f135, %f329, %f580;
	div.rn.f32 	%f136, %f341, %f580;
	div.rn.f32 	%f137, %f353, %f580;
	div.rn.f32 	%f138, %f365, %f580;
	div.rn.f32 	%f139, %f377, %f580;
	div.rn.f32 	%f140, %f389, %f580;
	div.rn.f32 	%f141, %f401, %f580;
	div.rn.f32 	%f142, %f413, %f580;
	div.rn.f32 	%f143, %f425, %f580;
	div.rn.f32 	%f144, %f437, %f580;
	div.rn.f32 	%f145, %f449, %f580;
	div.rn.f32 	%f146, %f461, %f580;
	div.rn.f32 	%f147, %f473, %f580;
	div.rn.f32 	%f148, %f485, %f580;
	div.rn.f32 	%f149, %f497, %f580;
	div.rn.f32 	%f150, %f509, %f580;
	div.rn.f32 	%f151, %f521, %f580;
	div.rn.f32 	%f152, %f533, %f580;
	div.rn.f32 	%f153, %f545, %f580;
	div.rn.f32 	%f154, %f557, %f580;
	div.rn.f32 	%f155, %f569, %f580;
	mad.lo.s64 	%rd53, %rd69, %rd29, %rd52;
	cvta.to.global.u64 	%rd54, %rd28;
	shl.b64 	%rd55, %rd53, 2;
	add.s64 	%rd24, %rd54, %rd55;
	@%p34 bra 	$L__BB137_68;
	st.global.f32 	[%rd24], %f125;
$L__BB137_68:
	mov.u32 	%r130, %tid.x;
	add.s32 	%r131, %r130, 32;
	cvt.u64.u32 	%rd56, %r131;
	setp.le.s64 	%p45, %rd31, %rd56;
	@%p45 bra 	$L__BB137_70;
	st.global.f32 	[%rd24+128], %f126;
$L__BB137_70:
	mov.u32 	%r132, %tid.x;
	add.s32 	%r133, %r132, 64;
	cvt.u64.u32 	%rd57, %r133;
	setp.le.s64 	%p46, %rd31, %rd57;
	@%p46 bra 	$L__BB137_72;
	st.global.f32 	[%rd24+256], %f127;
$L__BB137_72:
	setp.le.s64 	%p47, %rd31, %rd2;
	@%p47 bra 	$L__BB137_74;
	st.global.f32 	[%rd24+384], %f128;
$L__BB137_74:
	setp.le.s64 	%p48, %rd31, %rd3;
	@%p48 bra 	$L__BB137_76;
	st.global.f32 	[%rd24+512], %f129;
$L__BB137_76:
	setp.le.s64 	%p49, %rd31, %rd4;
	@%p49 bra 	$L__BB137_78;
	st.global.f32 	[%rd24+640], %f130;
$L__BB137_78:
	setp.le.s64 	%p50, %rd31, %rd5;
	@%p50 bra 	$L__BB137_80;
	st.global.f32 	[%rd24+768], %f131;
$L__BB137_80:
	setp.le.s64 	%p51, %rd31, %rd6;
	@%p51 bra 	$L__BB137_82;
	st.global.f32 	[%rd24+896], %f132;
$L__BB137_82:
	mov.u32 	%r134, %tid.x;
	add.s32 	%r135, %r134, 256;
	cvt.u64.u32 	%rd58, %r135;
	setp.le.s64 	%p52, %rd31, %rd58;
	@%p52 bra 	$L__BB137_84;
	st.global.f32 	[%rd24+1024], %f133;
$L__BB137_84:
	mov.u32 	%r136, %tid.x;
	add.s32 	%r137, %r136, 288;
	cvt.u64.u32 	%rd59, %r137;
	setp.le.s64 	%p53, %rd31, %rd59;
	@%p53 bra 	$L__BB137_86;
	st.global.f32 	[%rd24+1152], %f134;
$L__BB137_86:
	mov.u32 	%r138, %tid.x;
	add.s32 	%r139, %r138, 320;
	cvt.u64.u32 	%rd60, %r139;
	setp.le.s64 	%p54, %rd31, %rd60;
	@%p54 bra 	$L__BB137_88;
	st.global.f32 	[%rd24+1280], %f135;
$L__BB137_88:
	setp.le.s64 	%p55, %rd31, %rd7;
	@%p55 bra 	$L__BB137_90;
	st.global.f32 	[%rd24+1408], %f136;
$L__BB137_90:
	setp.le.s64 	%p56, %rd31, %rd8;
	@%p56 bra 	$L__BB137_92;
	st.global.f32 	[%rd24+1536], %f137;
$L__BB137_92:
	setp.le.s64 	%p57, %rd31, %rd9;
	@%p57 bra 	$L__BB137_94;
	st.global.f32 	[%rd24+1664], %f138;
$L__BB137_94:
	setp.le.s64 	%p58, %rd31, %rd10;
	@%p58 bra 	$L__BB137_96;
	st.global.f32 	[%rd24+1792], %f139;
$L__BB137_96:
	setp.le.s64 	%p59, %rd31, %rd11;
	@%p59 bra 	$L__BB137_98;
	st.global.f32 	[%rd24+1920], %f140;
$L__BB137_98:
	setp.le.s64 	%p60, %rd31, %rd12;
	@%p60 bra 	$L__BB137_100;
	st.global.f32 	[%rd24+2048], %f141;
$L__BB137_100:
	setp.le.s64 	%p61, %rd31, %rd13;
	@%p61 bra 	$L__BB137_102;
	st.global.f32 	[%rd24+2176], %f142;
$L__BB137_102:
	setp.le.s64 	%p62, %rd31, %rd14;
	@%p62 bra 	$L__BB137_104;
	st.global.f32 	[%rd24+2304], %f143;
$L__BB137_104:
	setp.le.s64 	%p63, %rd31, %rd15;
	@%p63 bra 	$L__BB137_106;
	st.global.f32 	[%rd24+2432], %f144;
$L__BB137_106:
	setp.le.s64 	%p64, %rd31, %rd16;
	@%p64 bra 	$L__BB137_108;
	st.global.f32 	[%rd24+2560], %f145;
$L__BB137_108:
	setp.le.s64 	%p65, %rd31, %rd17;
	@%p65 bra 	$L__BB137_110;
	st.global.f32 	[%rd24+2688], %f146;
$L__BB137_110:
	mov.u32 	%r140, %tid.x;
	add.s32 	%r141, %r140, 704;
	cvt.u64.u32 	%rd61, %r141;
	setp.le.s64 	%p66, %rd31, %rd61;
	@%p66 bra 	$L__BB137_112;
	st.global.f32 	[%rd24+2816], %f147;
$L__BB137_112:
	add.s32 	%r143, %r140, 736;
	cvt.u64.u32 	%rd62, %r143;
	setp.le.s64 	%p67, %rd31, %rd62;
	@%p67 bra 	$L__BB137_114;
	st.global.f32 	[%rd24+2944], %f148;
$L__BB137_114:
	add.s32 	%r145, %r140, 768;
	cvt.u64.u32 	%rd63, %r145;
	setp.le.s64 	%p68, %rd31, %rd63;
	@%p68 bra 	$L__BB137_116;
	st.global.f32 	[%rd24+3072], %f149;
$L__BB137_116:
	add.s32 	%r147, %r140, 800;
	cvt.u64.u32 	%rd64, %r147;
	setp.le.s64 	%p69, %rd31, %rd64;
	@%p69 bra 	$L__BB137_118;
	st.global.f32 	[%rd24+3200], %f150;
$L__BB137_118:
	add.s32 	%r149, %r140, 832;
	cvt.u64.u32 	%rd65, %r149;
	setp.le.s64 	%p70, %rd31, %rd65;
	@%p70 bra 	$L__BB137_120;
	st.global.f32 	[%rd24+3328], %f151;
$L__BB137_120:
	setp.le.s64 	%p71, %rd31, %rd18;
	@%p71 bra 	$L__BB137_122;
	st.global.f32 	[%rd24+3456], %f152;
$L__BB137_122:
	setp.le.s64 	%p72, %rd31, %rd19;
	@%p72 bra 	$L__BB137_124;
	st.global.f32 	[%rd24+3584], %f153;
$L__BB137_124:
	setp.le.s64 	%p73, %rd31, %rd20;
	@%p73 bra 	$L__BB137_126;
	st.global.f32 	[%rd24+3712], %f154;
$L__BB137_126:
	setp.le.s64 	%p74, %rd31, %rd21;
	@%p74 bra 	$L__BB137_128;
	st.global.f32 	[%rd24+3840], %f155;
$L__BB137_128:
	ld.param.u64 	%rd68, [_Z15SoftmaxWarpImplI10DirectLoadIffE11DirectStoreIffEfLi1ELi31ELi32ELi1ELb1EL9Algorithm0EEvT_T0_ll_param_2];
	mov.u32 	%r150, %nctaid.x;
	mov.u32 	%r151, %ntid.y;
	mul.lo.s32 	%r152, %r150, %r151;
	cvt.s64.s32 	%rd66, %r152;
	add.s64 	%rd69, %rd69, %rd66;
	setp.lt.s64 	%p75, %rd69, %rd68;
	@%p75 bra 	$L__BB137_4;
$L__BB137_129:
	ret;

}
	// .globl	_Z15SoftmaxWarpImplI10DirectLoadIffE11DirectStoreIffEfLi1ELi32ELi32ELi1ELb0EL9Algorithm0EEvT_T0_ll
.visible .entry _Z15SoftmaxWarpImplI10DirectLoadIffE11DirectStoreIffEfLi1ELi32ELi32ELi1ELb0EL9Algorithm0EEvT_T0_ll(
	.param .align 8 .b8 _Z15SoftmaxWarpImplI10DirectLoadIffE11DirectStoreIffEfLi1ELi32ELi32ELi1ELb0EL9Algorithm0EEvT_T0_ll_param_0[16],
	.param .align 8 .b8 _Z15SoftmaxWarpImplI10DirectLoadIffE11DirectStoreIffEfLi1ELi32ELi32ELi1ELb0EL9Algorithm0EEvT_T0_ll_param_1[16],
	.param .u64 _Z15SoftmaxWarpImplI10DirectLoadIffE11DirectStoreIffEfLi1ELi32ELi32ELi1ELb0EL9Algorithm0EEvT_T0_ll_param_2,
	.param .u64 _Z15SoftmaxWarpImplI10DirectLoadIffE11DirectStoreIffEfLi1ELi32ELi32ELi1ELb0EL9Algorithm0EEvT_T0_ll_param_3
)
{
	.reg .pred 	%p<14>;
	.reg .b32 	%r<92>;
	.reg .b32 	%f<503>;
	.reg .b64 	%rd<28>;

	ld.param.u64 	%rd11, [_Z15SoftmaxWarpImplI10DirectLoadIffE11DirectStoreIffEfLi1ELi32ELi32ELi1ELb0EL9Algorithm0EEvT_T0_ll_param_1+8];
	ld.param.u64 	%rd10, [_Z15SoftmaxWarpImplI10DirectLoadIffE11DirectStoreIffEfLi1ELi32ELi32ELi1ELb0EL9Algorithm0EEvT_T0_ll_param_1];
	ld.param.u64 	%rd9, [_Z15SoftmaxWarpImplI10DirectLoadIffE11DirectStoreIffEfLi1ELi32ELi32ELi1ELb0EL9Algorithm0EEvT_T0_ll_param_0+8];
	ld.param.u64 	%rd8, [_Z15SoftmaxWarpImplI10DirectLoadIffE11DirectStoreIffEfLi1ELi32ELi32ELi1ELb0EL9Algorithm0EEvT_T0_ll_param_0];
	ld.param.u64 	%rd12, [_Z15SoftmaxWarpImplI10DirectLoadIffE11DirectStoreIffEfLi1ELi32ELi32ELi1ELb0EL9Algorithm0EEvT_T0_ll_param_2];
	ld.param.u64 	%rd13, [_Z15SoftmaxWarpImplI10DirectLoadIffE11DirectStoreIffEfLi1ELi32ELi32ELi1ELb0EL9Algorithm0EEvT_T0_ll_param_3];
	setp.lt.s64 	%p1, %rd13, 1025;
	@%p1 bra 	$L__BB138_2;
	mov.u64 	%rd14, $str;
	cvta.global.u64 	%rd15, %rd14;
	mov.u64 	%rd16, $str$1;
	cvta.global.u64 	%rd17, %rd16;
	mov.u64 	%rd18, __unnamed_139;
	cvta.global.u64 	%rd19, %rd18;
	{ // callseq 138, 0
	.param .b64 param0;
	st.param.b64 	[param0], %rd15;
	.param .b64 param1;
	st.param.b64 	[param1], %rd17;
	.param .b32 param2;
	st.param.b32 	[param2], 358;
	.param .b64 param3;
	st.param.b64 	[param3], %rd19;
	.param .b64 param4;
	st.param.b64 	[param4], 1;
	call.uni 
	__assertfail, 
	(
	param0, 
	param1, 
	param2, 
	param3, 
	param4
	);
	} // callseq 138
$L__BB138_2:
	mov.u32 	%r2, %nctaid.x;
	mov.u32 	%r3, %ntid.y;
	mul.lo.s32 	%r1, %r2, %r3;
	mov.u32 	%r4, %ctaid.x;
	mov.u32 	%r5, %tid.y;
	mad.lo.s32 	%r6, %r4, %r3, %r5;
	cvt.s64.s32 	%rd27, %r6;
	setp.le.s64 	%p2, %rd12, %rd27;
	@%p2 bra 	$L__BB138_5;
	mov.u32 	%r7, %tid.x;
	cvt.u64.u32 	%rd3, %r7;
	cvta.to.global.u64 	%rd4, %rd8;
	cvt.s64.s32 	%rd5, %r1;
$L__BB138_4:
	mad.lo.s64 	%rd20, %rd27, %rd9, %rd3;
	shl.b64 	%rd21, %rd20, 2;
	add.s64 	%rd22, %rd4, %rd21;
	ld.global.f32 	%f1, [%rd22];
	max.f32 	%f2, %f1, 0fFF800000;
	ld.global.f32 	%f3, [%rd22+128];
	max.f32 	%f4, %f2, %f3;
	ld.global.f32 	%f5, [%rd22+256];
	max.f32 	%f6, %f4, %f5;
	ld.global.f32 	%f7, [%rd22+384];
	max.f32 	%f8, %f6, %f7;
	ld.global.f32 	%f9, [%rd22+512];
	max.f32 	%f10, %f8, %f9;
	ld.global.f32 	%f11, [%rd22+640];
	max.f32 	%f12, %f10, %f11;
	ld.global.f32 	%f13, [%rd22+768];
	max.f32 	%f14, %f12, %f13;
	ld.global.f32 	%f15, [%rd22+896];
	max.f32 	%f16, %f14, %f15;
	ld.global.f32 	%f17, [%rd22+1024];
	max.f32 	%f18, %f16, %f17;
	ld.global.f32 	%f19, [%rd22+1152];
	max.f32 	%f20, %f18, %f19;
	ld.global.f32 	%f21, [%rd22+1280];
	max.f32 	%f22, %f20, %f21;
	ld.global.f32 	%f23, [%rd22+1408];
	max.f32 	%f24, %f22, %f23;
	ld.global.f32 	%f25, [%rd22+1536];
	max.f32 	%f26, %f24, %f25;
	ld.global.f32 	%f27, [%rd22+1664];
	max.f32 	%f28, %f26, %f27;
	ld.global.f32 	%f29, [%rd22+1792];
	max.f32 	%f30, %f28, %f29;
	ld.global.f32 	%f31, [%rd22+1920];
	max.f32 	%f32, %f30, %f31;
	ld.global.f32 	%f33, [%rd22+2048];
	max.f32 	%f34, %f32, %f33;
	ld.global.f32 	%f35, [%rd22+2176];
	max.f32 	%f36, %f34, %f35;
	ld.global.f32 	%f37, [%rd22+2304];
	max.f32 	%f38, %f36, %f37;
	ld.global.f32 	%f39, [%rd22+2432];
	max.f32 	%f40, %f38, %f39;
	ld.global.f32 	%f41, [%rd22+2560];
	max.f32 	%f42, %f40, %f41;
	ld.global.f32 	%f43, [%rd22+2688];
	max.f32 	%f44, %f42, %f43;
	ld.global.f32 	%f45, [%rd22+2816];
	max.f32 	%f46, %f44, %f45;
	ld.global.f32 	%f47, [%rd22+2944];
	max.f32 	%f48, %f46, %f47;
	ld.global.f32 	%f49, [%rd22+3072];
	max.f32 	%f50, %f48, %f49;
	ld.global.f32 	%f51, [%rd22+3200];
	max.f32 	%f52, %f50, %f51;
	ld.global.f32 	%f53, [%rd22+3328];
	max.f32 	%f54, %f52, %f53;
	ld.global.f32 	%f55, [%rd22+3456];
	max.f32 	%f56, %f54, %f55;
	ld.global.f32 	%f57, [%rd22+3584];
	max.f32 	%f58, %f56, %f57;
	ld.global.f32 	%f59, [%rd22+3712];
	max.f32 	%f60, %f58, %f59;
	ld.global.f32 	%f61, [%rd22+3840];
	max.f32 	%f62, %f60, %f61;
	ld.global.f32 	%f63, [%rd22+3968];
	max.f32 	%f64, %f62, %f63;
	mov.b32 	%r8, %f64;
	shfl.sync.bfly.b32	%r9|%p3, %r8, 16, 31, -1;
	mov.b32 	%f65, %r9;
	max.f32 	%f66, %f64, %f65;
	mov.b32 	%r10, %f66;
	shfl.sync.bfly.b32	%r11|%p4, %r10, 8, 31, -1;
	mov.b32 	%f67, %r11;
	max.f32 	%f68, %f66, %f67;
	mov.b32 	%r12, %f68;
	shfl.sync.bfly.b32	%r13|%p5, %r12, 4, 31, -1;
	mov.b32 	%f69, %r13;
	max.f32 	%f70, %f68, %f69;
	mov.b32 	%r14, %f70;
	shfl.sync.bfly.b32	%r15|%p6, %r14, 2, 31, -1;
	mov.b32 	%f71, %r15;
	max.f32 	%f72, %f70, %f71;
	mov.b32 	%r16, %f72;
	shfl.sync.bfly.b32	%r17|%p7, %r16, 1, 31, -1;
	mov.b32 	%f73, %r17;
	max.f32 	%f74, %f72, %f73;
	sub.f32 	%f75, %f1, %f74;
	fma.rn.f32 	%f76, %f75, 0f3BBB989D, 0f3F000000;
	cvt.sat.f32.f32 	%f77, %f76;
	mov.f32 	%f78, 0f4B400001;
	mov.f32 	%f79, 0f437C0000;
	fma.rm.f32 	%f80, %f77, %f79, %f78;
	add.f32 	%f81, %f80, 0fCB40007F;
	neg.f32 	%f82, %f81;
	fma.rn.f32 	%f83, %f75, 0f3FB8AA3B, %f82;
	fma.rn.f32 	%f84, %f75, 0f32A57060, %f83;
	mov.b32 	%r18, %f80;
	shl.b32 	%r19, %r18, 23;
	mov.b32 	%f85, %r19;
	ex2.approx.ftz.f32 	%f86, %f84;
	mul.f32 	%f87, %f86, %f85;
	add.f32 	%f88, %f87, 0f00000000;
	sub.f32 	%f89, %f3, %f74;
	fma.rn.f32 	%f90, %f89, 0f3BBB989D, 0f3F000000;
	cvt.sat.f32.f32 	%f91, %f90;
	fma.rm.f32 	%f92, %f91, %f79, %f78;
	add.f32 	%f93, %f92, 0fCB40007F;
	neg.f32 	%f94, %f93;
	fma.rn.f32 	%f95, %f89, 0f3FB8AA3B, %f94;
	fma.rn.f32 	%f96, %f89, 0f32A57060, %f95;
	mov.b32 	%r20, %f92;
	shl.b32 	%r21, %r20, 23;
	mov.b32 	%f97, %r21;
	ex2.approx.ftz.f32 	%f98, %f96;
	mul.f32 	%f99, %f98, %f97;
	add.f32 	%f100, %f88, %f99;
	sub.f32 	%f101, %f5, %f74;
	fma.rn.f32 	%f102, %f101, 0f3BBB989D, 0f3F000000;
	cvt.sat.f32.f32 	%f103, %f102;
	fma.rm.f32 	%f104, %f103, %f79, %f78;
	add.f32 	%f105, %f104, 0fCB40007F;
	neg.f32 	%f106, %f105;
	fma.rn.f32 	%f107, %f101, 0f3FB8AA3B, %f106;
	fma.rn.f32 	%f108, %f101, 0f32A57060, %f107;
	mov.b32 	%r22, %f104;
	shl.b32 	%r23, %r22, 23;
	mov.b32 	%f109, %r23;
	ex2.approx.ftz.f32 	%f110, %f108;
	mul.f32 	%f111, %f110, %f109;
	add.f32 	%f112, %f100, %f111;
	sub.f32 	%f113, %f7, %f74;
	fma.rn.f32 	%f114, %f113, 0f3BBB989D, 0f3F000000;
	cvt.sat.f32.f32 	%f115, %f114;
	fma.rm.f32 	%f116, %f115, %f79, %f78;
	add.f32 	%f117, %f116, 0fCB40007F;
	neg.f32 	%f118, %f117;
	fma.rn.f32 	%f119, %f113, 0f3FB8AA3B, %f118;
	fma.rn.f32 	%f120, %f113, 0f32A57060, %f119;
	mov.b32 	%r24, %f116;
	shl.b32 	%r25, %r24, 23;
	mov.b32 	%f121, %r25;
	ex2.approx.ftz.f32 	%f122, %f120;
	mul.f32 	%f123, %f122, %f121;
	add.f32 	%f124, %f112, %f123;
	sub.f32 	%f125, %f9, %f74;
	fma.rn.f32 	%f126, %f125, 0f3BBB989D, 0f3F000000;
	cvt.sat.f32.f32 	%f127, %f126;
	fma.rm.f32 	%f128, %f127, %f79, %f78;
	add.f32 	%f129, %f128, 0fCB40007F;
	neg.f32 	%f130, %f129;
	fma.rn.f32 	%f131, %f125, 0f3FB8AA3B, %f130;
	fma.rn.f32 	%f132, %f125, 0f32A57060, %f131;
	mov.b32 	%r26, %f128;
	shl.b32 	%r27, %r26, 23;
	mov.b32 	%f133, %r27;
	ex2.approx.ftz.f32 	%f134, %f132;
	mul.f32 	%f135, %f134, %f133;
	add.f32 	%f136, %f124, %f135;
	sub.f32 	%f137, %f11, %f74;
	fma.rn.f32 	%f138, %f137, 0f3BBB989D, 0f3F000000;
	cvt.sat.f32.f32 	%f139, %f138;
	fma.rm.f32 	%f140, %f139, %f79, %f78;
	add.f32 	%f141, %f140, 0fCB40007F;
	neg.f32 	%f142, %f141;
	fma.rn.f32 	%f143, %f137, 0f3FB8AA3B, %f142;
	fma.rn.f32 	%f144, %f137, 0f32A57060, %f143;
	mov.b32 	%r28, %f140;
	shl.b32 	%r29, %r28, 23;
	mov.b32 	%f145, %r29;
	ex2.approx.ftz.f32 	%f146, %f144;
	mul.f32 	%f147, %f146, %f145;
	add.f32 	%f148, %f136, %f147;
	sub.f32 	%f149, %f13, %f74;
	fma.rn.f32 	%f150, %f149, 0f3BBB989D, 0f3F000000;
	cvt.sat.f32.f32 	%f151, %f150;
	fma.rm.f32 	%f152, %f151, %f79, %f78;
	add.f32 	%f153, %f152, 0fCB40007F;
	neg.f32 	%f154, %f153;
	fma.rn.f32 	%f155, %f149, 0f3FB8AA3B, %f154;
	fma.rn.f32 	%f156, %f149, 0f32A57060, %f155;
	mov.b32 	%r30, %f152;
	shl.b32 	%r31, %r30, 23;
	mov.b32 	%f157, %r31;
	ex2.approx.ftz.f32 	%f158, %f156;
	mul.f32 	%f159, %f158, %f157;
	add.f32 	%f160, %f148, %f159;
	sub.f32 	%f161, %f15, %f74;
	fma.rn.f32 	%f162, %f161, 0f3BBB989D, 0f3F000000;
	cvt.sat.f32.f32 	%f163, %f162;
	fma.rm.f32 	%f164, %f163, %f79, %f78;
	add.f32 	%f165, %f164, 0fCB40007F;
	neg.f32 	%f166, %f165;
	fma.rn.f32 	%f167, %f161, 0f3FB8AA3B, %f166;
	fma.rn.f32 	%f168, %f161, 0f32A57060, %f167;
	mov.b32 	%r32, %f164;
	shl.b32 	%r33, %r32, 23;
	mov.b32 	%f169, %r33;
	ex2.approx.ftz.f32 	%f170, %f168;
	mul.f32 	%f171, %f170, %f169;
	add.f32 	%f172, %f160, %f171;
	sub.f32 	%f173, %f17, %f74;
	fma.rn.f32 	%f174, %f173, 0f3BBB989D, 0f3F000000;
	cvt.sat.f32.f32 	%f175, %f174;
	fma.rm.f32 	%f176, %f175, %f79, %f78;
	add.f32 	%f177, %f176, 0fCB40007F;
	neg.f32 	%f178, %f177;
	fma.rn.f32 	%f179, %f173, 0f3FB8AA3B, %f178;
	fma.rn.f32 	%f180, %f173, 0f32A57060, %f179;
	mov.b32 	%r34, %f176;
	shl.b32 	%r35, %r34, 23;
	mov.b32 	%f181, %r35;
	ex2.approx.ftz.f32 	%f182, %f180;
	mul.f32 	%f183, %f182, %f181;
	add.f32 	%f184, %f172, %f183;
	sub.f32 	%f185, %f19, %f74;
	fma.rn.f32 	%f186, %f185, 0f3BBB989D, 0f3F000000;
	cvt.sat.f32.f32 	%f187, %f186;
	fma.rm.f32 	%f188, %f187, %f79, %f78;
	add.f32 	%f189, %f188, 0fCB40007F;
	neg.f32 	%f190, %f189;
	fma.rn.f32 	%f191, %f185, 0f3FB8AA3B, %f190;
	fma.rn.f32 	%f192, %f185, 0f32A57060, %f191;
	mov.b32 	%r36, %f188;
	shl.b32 	%r37, %r36, 23;
	mov.b32 	%f193, %r37;
	ex2.approx.ftz.f32 	%f194, %f192;
	mul.f32 	%f195, %f194, %f193;
	add.f32 	%f196, %f184, %f195;
	sub.f32 	%f197, %f21, %f74;
	fma.rn.f32 	%f198, %f197, 0f3BBB989D, 0f3F000000;
	cvt.sat.f32.f32 	%f199, %f198;
	fma.rm.f32 	%f200, %f199, %f79, %f78;
	add.f32 	%f201, %f200, 0fCB40007F;
	neg.f32 	%f202, %f201;
	fma.rn.f32 	%f203, %f197, 0f3FB8AA3B, %f202;
	fma.rn.f32 	%f204, %f197, 0f32A57060, %f203;
	mov.b32 	%r38, %f200;
	shl.b32 	%r39, %r38, 23;
	mov.b32 	%f205, %r39;
	ex2.approx.ftz.f32 	%f206, %f204;
	mul.f32 	%f207, %f206, %f205;
	add.f32 	%f208, %f196, %f207;
	sub.f32 	%f209, %f23, %f74;
	fma.rn.f32 	%f210, %f209, 0f3BBB989D, 0f3F000000;
	cvt.sat.f32.f32 	%f211, %f210;
	fma.rm.f32 	%f212, %f211, %f79, %f78;
	add.f32 	%f213, %f212, 0fCB40007F;
	neg.f32 	%f214, %f213;
	fma.rn.f32 	%f215, %f209, 0f3FB8AA3B, %f214;
	fma.rn.f32 	%f216, %f209, 0f32A57060, %f215;
	mov.b32 	%r40, %f212;
	shl.b32 	%r41, %r40, 23;
	mov.b32 	%f217, %r41;
	ex2.approx.ftz.f32 	%f218, %f216;
	mul.f32 	%f219, %f218, %f217;
	add.f32 	%f220, %f208, %f219;
	sub.f32 	%f221, %f25, %f74;
	fma.rn.f32 	%f222, %f221, 0f3BBB989D, 0f3F000000;
	cvt.sat.f32.f32 	%f223, %f222;
	fma.rm.f32 	%f224, %f223, %f79, %f78;
	add.f32 	%f225, %f224, 0fCB40007F;
	neg.f32 	%f226, %f225;
	fma.rn.f32 	%f227, %f221, 0f3FB8AA3B, %f226;
	fma.rn.f32 	%f228, %f221, 0f32A57060, %f227;
	mov.b32 	%r42, %f224;
	shl.b32 	%r43, %r42, 23;
	mov.b32 	%f229, %r43;
	ex2.approx.ftz.f32 	%f230, %f228;
	mul.f32 	%f231, %f230, %f229;
	add.f32 	%f232, %f220, %f231;
	sub.f32 	%f233, %f27, %f74;
	fma.rn.f32 	%f234, %f233, 0f3BBB989D, 0f3F000000;
	cvt.sat.f32.f32 	%f235, %f234;
	fma.rm.f32 	%f236, %f235, %f79, %f78;
	add.f32 	%f237, %f236, 0fCB40007F;
	neg.f32 	%f238, %f237;
	fma.rn.f32 	%f239, %f233, 0f3FB8AA3B, %f238;
	fma.rn.f32 	%f240, %f233, 0f32A57060, %f239;
	mov.b32 	%r44, %f236;
	shl.b32 	%r45, %r44, 23;
	mov.b32 	%f241, %r45;
	ex2.approx.ftz.f32 	%f242, %f240;
	mul.f32 	%f243, %f242, %f241;
	add.f32 	%f244, %f232, %f243;
	sub.f32 	%f245, %f29, %f74;
	fma.rn.f32 	%f246, %f245, 0f3BBB989D, 0f3F000000;
	cvt.sat.f32.f32 	%f247, %f246;
	fma.rm.f32 	%f248, %f247, %f79, %f78;
	add.f32 	%f249, %f248, 0fCB40007F;
	neg.f32 	%f250, %f249;
	fma.rn.f32 	%f251, %f245, 0f3FB8AA3B, %f250;
	fma.rn.f32 	%f252, %f245, 0f32A57060, %f251;
	mov.b32 	%r46, %f248;
	shl.b32 	%r47, %r46, 23;
	mov.b32 	%f253, %r47;
	ex2.approx.ftz.f32 	%f254, %f252;
	mul.f32 	%f255, %f254, %f253;
	add.f32 	%f256, %f244, %f255;
	sub.f32 	%f257, %f31, %f74;
	fma.rn.f32 	%f258, %f257, 0f3BBB989D, 0f3F000000;
	cvt.sat.f32.f32 	%f259, %f258;
	fma.rm.f32 	%f260, %f259, %f79, %f78;
	add.f32 	%f261, %f260, 0fCB40007F;
	neg.f32 	%f262, %f261;
	fma.rn.f32 	%f263, %f257, 0f3FB8AA3B, %f262;
	fma.rn.f32 	%f264, %f257, 0f32A57060, %f263;
	mov.b32 	%r48, %f260;
	shl.b32 	%r49, %r48, 23;
	mov.b32 	%f265, %r49;
	ex2.approx.ftz.f32 	%f266, %f264;
	mul.f32 	%f267, %f266, %f265;
	add.f32 	%f268, %f256, %f267;
	sub.f32 	%f269, %f33, %f74;
	fma.rn.f32 	%f270, %f269, 0f3BBB989D, 0f3F000000;
	cvt.sat.f32.f32 	%f271, %f270;
	fma.rm.f32 	%f272, %f271, %f79, %f78;
	add.f32 	%f273, %f272, 0fCB40007F;
	neg.f32 	%f274, %f273;
	fma.rn.f32 	%f275, %f269, 0f3FB8AA3B, %f274;
	fma.rn.f32 	%f276, %f269, 0f32A57060, %f275;
	mov.b32 	%r50, %f272;
	shl.b32 	%r51, %r50, 23;
	mov.b32 	%f277, %r51;
	ex2.approx.ftz.f32 	%f278, %f276;
	mul.f32 	%f279, %f278, %f277;
	add.f32 	%f280, %f268, %f279;
	sub.f32 	%f281, %f35, %f74;
	fma.rn.f32 	%f282, %f281, 0f3BBB989D, 0f3F000000;
	cvt.sat.f32.f32 	%f283, %f282;
	fma.rm.f32 	%f284, %f283, %f79, %f78;
	add.f32 	%f285, %f284, 0fCB40007F;
	neg.f32 	%f286, %f285;
	fma.rn.f32 	%f287, %f281, 0f3FB8AA3B, %f286;
	fma.rn.f32 	%f288, %f281, 0f32A57060, %f287;
	mov.b32 	%r52, %f284;
	shl.b32 	%r53, %r52, 23;
	mov.b32 	%f289, %r53;
	ex2.approx.ftz.f32 	%f290, %f288;
	mul.f32 	%f291, %f290, %f289;
	add.f32 	%f292, %f280, %f291;
	sub.f32 	%f293, %f37, %f74;
	fma.rn.f32 	%f294, %f293, 0f3BBB989D, 0f3F000000;
	cvt.sat.f32.f32 	%f295, %f294;
	fma.rm.f32 	%f296, %f295, %f79, %f78;
	add.f32 	%f297, %f296, 0fCB40007F;
	neg.f32 	%f298, %f297;
	fma.rn.f32 	%f299, %f293, 0f3FB8AA3B, %f298;
	fma.rn.f32 	%f300, %f293, 0f32A57060, %f299;
	mov.b32 	%r54, %f296;
	shl.b32 	%r55, %r54, 23;
	mov.b32 	%f301, %r55;
	ex2.approx.ftz.f32 	%f302, %f300;
	mul.f32 	%f303, %f302, %f301;
	add.f32 	%f304, %f292, %f303;
	sub.f32 	%f305, %f39, %f74;
	fma.rn.f32 	%f306, %f305, 0f3BBB989D, 0f3F000000;
	cvt.sat.f32.f32 	%f307, %f306;
	fma.rm.f32 	%f308, %f307, %f79, %f78;
	add.f32 	%f309, %f308, 0fCB40007F;
	neg.f32 	%f310, %f309;
	fma.rn.f32 	%f311, %f305, 0f3FB8AA3B, %f310;
	fma.rn.f32 	%f312, %f305, 0f32A57060, %f311;
	mov.b32 	%r56, %f308;
	shl.b32 	%r57, %r56, 23;
	mov.b32 	%f313, %r57;
	ex2.approx.ftz.f32 	%f314, %f312;
	mul.f32 	%f315, %f314, %f313;
	add.f32 	%f316, %f304, %f315;
	sub.f32 	%f317, %f41, %f74;
	fma.rn.f32 	%f318, %f317, 0f3BBB989D, 0f3F000000;
	cvt.sat.f32.f32 	%f319, %f318;
	fma.rm.f32 	%f320, %f319, %f79, %f78;
	add.f32 	%f321, %f320, 0fCB40007F;
	neg.f32 	%f322, %f321;
	fma.rn.f32 	%f323, %f317, 0f3FB8AA3B, %f322;
	fma.rn.f32 	%f324, %f317, 0f32A57060, %f323;
	mov.b32 	%r58, %f320;
	shl.b32 	%r59, %r58, 23;
	mov.b32 	%f325, %r59;
	ex2.approx.ftz.f32 	%f326, %f324;
	mul.f32 	%f327, %f326, %f325;
	add.f32 	%f328, %f316, %f327;
	sub.f32 	%f329, %f43, %f74;
	fma.rn.f32 	%f330, %f329, 0f3BBB989D, 0f3F000000;
	cvt.sat.f32.f32 	%f331, %f330;
	fma.rm.f32 	%f332, %f331, %f79, %f78;
	add.f32 	%f333, %f332, 0fCB40007F;
	neg.f32 	%f334, %f333;
	fma.rn.f32 	%f335, %f329, 0f3FB8AA3B, %f334;
	fma.rn.f32 	%f336, %f329, 0f32A57060, %f335;
	mov.b32 	%r60, %f332;
	shl.b32 	%r61, %r60, 23;
	mov.b32 	%f337, %r61;
	ex2.approx.ftz.f32 	%f338, %f336;
	mul.f32 	%f339, %f338, %f337;
	add.f32 	%f340, %f328, %f339;
	sub.f32 	%f341, %f45, %f74;
	fma.rn.f32 	%f342, %f341, 0f3BBB989D, 0f3F000000;
	cvt.sat.f32.f32 	%f343, %f342;
	fma.rm.f32 	%f344, %f343, %f79, %f78;
	add.f32 	%f345, %f344, 0fCB40007F;
	neg.f32 	%f346, %f345;
	fma.rn.f32 	%f347, %f341, 0f3FB8AA3B, %f346;
	fma.rn.f32 	%f348, %f341, 0f32A57060, %f347;
	mov.b32 	%r62, %f344;
	shl.b32 	%r63, %r62, 23;
	mov.b32 	%f349, %r63;
	ex2.approx.ftz.f32 	%f350, %f348;
	mul.f32 	%f351, %f350, %f349;
	add.f32 	%f352, %f340, %f351;
	sub.f32 	%f353, %f47, %f74;
	fma.rn.f32 	%f354, %f353, 0f3BBB989D, 0f3F000000;
	cvt.sat.f32.f32 	%f355, %f354;
	fma.rm.f32 	%f356, %f355, %f79, %f78;
	add.f32 	%f357, %f356, 0fCB40007F;
	neg.f32 	%f358, %f357;
	fma.rn.f32 	%f359, %f353, 0f3FB8AA3B, %f358;
	fma.rn.f32 	%f360, %f353, 0f32A57060, %f359;
	mov.b32 	%r64, %f356;
	shl.b32 	%r65, %r64, 23;
	mov.b32 	%f361, %r65;
	ex2.approx.ftz.f32 	%f362, %f360;
	mul.f32 	%f363, %f362, %f361;
	add.f32 	%f364, %f352, %f363;
	sub.f32 	%f365, %f49, %f74;
	fma.rn.f32 	%f366, %f365, 0f3BBB989D, 0f3F000000;
	cvt.sat.f32.f32 	%f367, %f366;
	fma.rm.f32 	%f368, %f367, %f79, %f78;
	add.f32 	%f369, %f368, 0fCB40007F;
	neg.f32 	%f370, %f369;
	fma.rn.f32 	%f371, %f365, 0f3FB8AA3B, %f370;
	fma.rn.f32 	%f372, %f365, 0f32A57060, %f371;
	mov.b32 	%r66, %f368;
	shl.b32 	%r67, %r66, 23;
	mov.b32 	%f373, %r67;
	ex2.approx.ftz.f32 	%f374, %f372;
	mul.f32 	%f375, %f374, %f373;
	add.f32 	%f376, %f364, %f375;
	sub.f32 	%f377, %f51, %f74;
	fma.rn.f32 	%f378, %f377, 0f3BBB989D, 0f3F000000;
	cvt.sat.f32.f32 	%f379, %f378;
	fma.rm.f32 	%f380, %f379, %f79, %f78;
	add.f32 	%f381, %f380, 0fCB40007F;
	neg.f32 	%f382, %f381;
	fma.rn.f32 	%f383, %f377, 0f3FB8AA3B, %f382;
	fma.rn.f32 	%f384, %f377, 0f32A57060, %f383;
	mov.b32 	%r68, %f380;
	shl.b32 	%r69, %r68, 23;
	mov.b32 	%f385, %r69;
	ex2.approx.ftz.f32 	%f386, %f384;
	mul.f32 	%f387, %f386, %f385;
	add.f32 	%f388, %f376, %f387;
	sub.f32 	%f389, %f53, %f74;
	fma.rn.f32 	%f390, %f389, 0f3BBB989D, 0f3F000000;
	cvt.sat.f32.f32 	%f391, %f390;
	fma.rm.f32 	%f392, %f391, %f79, %f78;
	add.f32 	%f393, %f392, 0fCB40007F;
	neg.f32 	%f394, %f393;
	fma.rn.f32 	%f395, %f389, 0f3FB8AA3B, %f394;
	fma.rn.f32 	%f396, %f389, 0f32A57060, %f395;
	mov.b32 	%r70, %f392;
	shl.b32 	%r71, %r70, 23;
	mov.b32 	%f397, %r71;
	ex2.approx.ftz.f32 	%f398, %f396;
	mul.f32 	%f399, %f398, %f397;
	add.f32 	%f400, %f388, %f399;
	sub.f32 	%f401, %f55, %f74;
	fma.rn.f32 	%f402, %f401, 0f3BBB989D, 0f3F000000;
	cvt.sat.f32.f32 	%f403, %f402;
	fma.rm.f32 	%f404, %f403, %f79, %f78;
	add.f32 	%f405, %f404, 0fCB40007F;
	neg.f32 	%f406, %f405;
	fma.rn.f32 	%f407, %f401, 0f3FB8AA3B, %f406;
	fma.rn.f32 	%f408, %f401, 0f32A57060, %f407;
	mov.b32 	%r72, %f404;
	shl.b32 	%r73, %r72, 23;
	mov.b32 	%f409, %r73;
	ex2.approx.ftz.f32 	%f410, %f408;
	mul.f32 	%f411, %f410, %f409;
	add.f32 	%f412, %f400, %f411;
	sub.f32 	%f413, %f57, %f74;
	fma.rn.f32 	%f414, %f413, 0f3BBB989D, 0f3F000000;
	cvt.sat.f32.f32 	%f415, %f414;
	fma.rm.f32 	%f416, %f415, %f79, %f78;
	add.f32 	%f417, %f416, 0fCB40007F;
	neg.f32 	%f418, %f417;
	fma.rn.f32 	%f419, %f413, 0f3FB8AA3B, %f418;
	fma.rn.f32 	%f420, %f413, 0f32A57060, %f419;
	mov.b32 	%r74, %f416;
	shl.b32 	%r75, %r74, 23;
	mov.b32 	%f421, %r75;
	ex2.approx.ftz.f32 	%f422, %f420;
	mul.f32 	%f423, %f422, %f421;
	add.f32 	%f424, %f412, %f423;
	sub.f32 	%f425, %f59, %f74;
	fma.rn.f32 	%f426, %f425, 0f3BBB989D, 0f3F000000;
	cvt.sat.f32.f32 	%f427, %f426;
	fma.rm.f32 	%f428, %f427, %f79, %f78;
	add.f32 	%f429, %f428, 0fCB40007F;
	neg.f32 	%f430, %f429;
	fma.rn.f32 	%f431, %f425, 0f3FB8AA3B, %f430;
	fma.rn.f32 	%f432, %f425, 0f32A57060, %f431;
	mov.b32 	%r76, %f428;
	shl.b32 	%r77, %r76, 23;
	mov.b32 	%f433, %r77;
	ex2.approx.ftz.f32 	%f434, %f432;
	mul.f32 	%f435, %f434, %f433;
	add.f32 	%f436, %f424, %f435;
	sub.f32 	%f437, %f61, %f74;
	fma.rn.f32 	%f438, %f437, 0f3BBB989D, 0f3F000000;
	cvt.sat.f32.f32 	%f439, %f438;
	fma.rm.f32 	%f440, %f439, %f79, %f78;
	add.f32 	%f441, %f440, 0fCB40007F;
	neg.f32 	%f442, %f441;
	fma.rn.f32 	%f443, %f437, 0f3FB8AA3B, %f442;
	fma.rn.f32 	%f444, %f437, 0f32A57060, %f443;
	mov.b32 	%r78, %f440;
	shl.b32 	%r79, %r78, 23;
	mov.b32 	%f445, %r79;
	ex2.approx.ftz.f32 	%f446, %f444;
	mul.f32 	%f447, %f446, %f445;
	add.f32 	%f448, %f436, %f447;
	sub.f32 	%f449, %f63, %f74;
	fma.rn.f32 	%f450, %f449, 0f3BBB989D, 0f3F000000;
	cvt.sat.f32.f32 	%f451, %f450;
	fma.rm.f32 	%f452, %f451, %f79, %f78;
	add.f32 	%f453, %f452, 0fCB40007F;
	neg.f32 	%f454, %f453;
	fma.rn.f32 	%f455, %f449, 0f3FB8AA3B, %f454;
	fma.rn.f32 	%f456, %f449, 0f32A57060, %f455;
	mov.b32 	%r80, %f452;
	shl.b32 	%r81, %r80, 23;
	mov.b32 	%f457, %r81;
	ex2.approx.ftz.f32 	%f458, %f456;
	mul.f32 	%f459, %f458, %f457;
	add.f32 	%f460, %f448, %f459;
	mov.b32 	%r82, %f460;
	shfl.sync.bfly.b32	%r83|%p8, %r82, 16, 31, -1;
	mov.b32 	%f461, %r83;
	add.f32 	%f462, %f460, %f461;
	mov.b32 	%r84, %f462;
	shfl.sync.bfly.b32	%r85|%p9, %r84, 8, 31, -1;
	mov.b32 	%f463, %r85;
	add.f32 	%f464, %f462, %f463;
	mov.b32 	%r86, %f464;
	shfl.sync.bfly.b32	%r87|%p10, %r86, 4, 31, -1;
	mov.b32 	%f465, %r87;
	add.f32 	%f466, %f464, %f465;
	mov.b32 	%r88, %f466;
	shfl.sync.bfly.b32	%r89|%p11, %r88, 2, 31, -1;
	mov.b32 	%f467, %r89;
	add.f32 	%f468, %f466, %f467;
	mov.b32 	%r90, %f468;
	shfl.sync.bfly.b32	%r91|%p12, %r90, 1, 31, -1;
	mov.b32 	%f469, %r91;
	add.f32 	%f470, %f468, %f469;
	div.rn.f32 	%f471, %f87, %f470;
	div.rn.f32 	%f472, %f99, %f470;
	div.rn.f32 	%f473, %f111, %f470;
	div.rn.f32 	%f474, %f123, %f470;
	div.rn.f32 	%f475, %f135, %f470;
	div.rn.f32 	%f476, %f147, %f470;
	div.rn.f32 	%f477, %f159, %f470;
	div.rn.f32 	%f478, %f171, %f470;
	div.rn.f32 	%f479, %f183, %f470;
	div.rn.f32 	%f480, %f195, %f470;
	div.rn.f32 	%f481, %f207, %f470;
	div.rn.f32 	%f482, %f219, %f470;
	div.rn.f32 	%f483, %f231, %f470;
	div.rn.f32 	%f484, %f243, %f470;
	div.rn.f32 	%f485, %f255, %f470;
	div.rn.f32 	%f486, %f267, %f470;
	div.rn.f32 	%f487, %f279, %f470;
	div.rn.f32 	%f488, %f291, %f470;
	div.rn.f32 	%f489, %f303, %f470;
	div.rn.f32 	%f490, %f315, %f470;
	div.rn.f32 	%f491, %f327, %f470;
	div.rn.f32 	%f492, %f339, %f470;
	div.rn.f32 	%f493, %f351, %f470;
	div.rn.f32 	%f494, %f363, %f470;
	div.rn.f32 	%f495, %f375, %f470;
	div.rn.f32 	%f496, %f387, %f470;
	div.rn.f32 	%f497, %f399, %f470;
	div.rn.f32 	%f498, %f411, %f470;
	div.rn.f32 	%f499, %f423, %f470;
	div.rn.f32 	%f500, %f435, %f470;
	div.rn.f32 	%f501, %f447, %f470;
	div.rn.f32 	%f502, %f459, %f470;
	mad.lo.s64 	%rd23, %rd27, %rd11, %rd3;
	cvta.to.global.u64 	%rd24, %rd10;
	shl.b64 	%rd25, %rd23, 2;
	add.s64 	%rd26, %rd24, %rd25;
	st.global.f32 	[%rd26], %f471;
	st.global.f32 	[%rd26+128], %f472;
	st.global.f32 	[%rd26+256], %f473;
	st.global.f32 	[%rd26+384], %f474;
	st.global.f32 	[%rd26+512], %f475;
	st.global.f32 	[%rd26+640], %f476;
	st.global.f32 	[%rd26+768], %f477;
	st.global.f32 	[%rd26+896], %f478;
	st.global.f32 	[%rd26+1024], %f479;
	st.global.f32 	[%rd26+1152], %f480;
	st.global.f32 	[%rd26+1280], %f481;
	st.global.f32 	[%rd26+1408], %f482;
	st.global.f32 	[%rd26+1536], %f483;
	st.global.f32 	[%rd26+1664], %f484;
	st.global.f32 	[%rd26+1792], %f485;
	st.global.f32 	[%rd26+1920], %f486;
	st.global.f32 	[%rd26+2048], %f487;
	st.global.f32 	[%rd26+2176], %f488;
	st.global.f32 	[%rd26+2304], %f489;
	st.global.f32 	[%rd26+2432], %f490;
	st.global.f32 	[%rd26+2560], %f491;
	st.global.f32 	[%rd26+2688], %f492;
	st.global.f32 	[%rd26+2816], %f493;
	st.global.f32 	[%rd26+2944], %f494;
	st.global.f32 	[%rd26+3072], %f495;
	st.global.f32 	[%rd26+3200], %f496;
	st.global.f32 	[%rd26+3328], %f497;
	st.global.f32 	[%rd26+3456], %f498;
	st.global.f32 	[%rd26+3584], %f499;
	st.global.f32 	[%rd26+3712], %f500;
	st.global.f32 	[%rd26+3840], %f501;
	st.global.f32 	[%rd26+3968], %f502;
	add.s64 	%rd27, %rd27, %rd5;
	setp.lt.s64 	%p13, %rd27, %rd12;
	@%p13 bra 	$L__BB138_4;
$L__BB138_5:
	ret;

}
	// .globl	_Z15SoftmaxWarpImplI10DirectLoadIffE11DirectStoreIffEfLi1ELi32ELi32ELi1ELb1EL9Algorithm0EEvT_T0_ll
.visible .entry _Z15SoftmaxWarpImplI10DirectLoadIffE11DirectStoreIffEfLi1ELi32ELi32ELi1ELb1EL9Algorithm0EEvT_T0_ll(
	.param .align 8 .b8 _Z15SoftmaxWarpImplI10DirectLoadIffE11DirectStoreIffEfLi1ELi32ELi32ELi1ELb1EL9Algorithm0EEvT_T0_ll_param_0[16],
	.param .align 8 .b8 _Z15SoftmaxWarpImplI10DirectLoadIffE11DirectStoreIffEfLi1ELi32ELi32ELi1ELb1EL9Algorithm0EEvT_T0_ll_param_1[16],
	.param .u64 _Z15SoftmaxWarpImplI10DirectLoadIffE11DirectStoreIffEfLi1ELi32ELi32ELi1ELb1EL9Algorithm0EEvT_T0_ll_param_2,
	.param .u64 _Z15SoftmaxWarpImplI10DirectLoadIffE11DirectStoreIffEfLi1ELi32ELi32ELi1ELb1EL9Algorithm0EEvT_T0_ll_param_3
)
{
	.reg .pred 	%p<78>;
	.reg .b32 	%r<162>;
	.reg .b32 	%f<663>;
	.reg .b64 	%rd<73>;

	ld.param.u64 	%rd28, [_Z15SoftmaxWarpImplI10DirectLoadIffE11DirectStoreIffEfLi1ELi32ELi32ELi1ELb1EL9Algorithm0EEvT_T0_ll_param_1+8];
	ld.param.u64 	%rd27, [_Z15SoftmaxWarpImplI10DirectLoadIffE11DirectStoreIffEfLi1ELi32ELi32ELi1ELb1EL9Algorithm0EEvT_T0_ll_param_1];
	ld.param.u64 	%rd26, [_Z15SoftmaxWarpImplI10DirectLoadIffE11DirectStoreIffEfLi1ELi32ELi32ELi1ELb1EL9Algorithm0EEvT_T0_ll_param_0+8];
	ld.param.u64 	%rd25, [_Z15SoftmaxWarpImplI10DirectLoadIffE11DirectStoreIffEfLi1ELi32ELi32ELi1ELb1EL9Algorithm0EEvT_T0_ll_param_0];
	ld.param.u64 	%rd30, [_Z15SoftmaxWarpImplI10DirectLoadIffE11DirectStoreIffEfLi1ELi32ELi32ELi1ELb1EL9Algorithm0EEvT_T0_ll_param_3];
	setp.lt.s64 	%p1, %rd30, 1025;
	@%p1 bra 	$L__BB139_2;
	mov.u64 	%rd31, $str;
	cvta.global.u64 	%rd32, %rd31;
	mov.u64 	%rd33, $str$1;
	cvta.global.u64 	%rd34, %rd33;
	mov.u64 	%rd35, __unnamed_140;
	cvta.global.u64 	%rd36, %rd35;
	{ // callseq 139, 0
	.param .b64 param0;
	st.param.b64 	[param0], %rd32;
	.param .b64 param1;
	st.param.b64 	[param1], %rd34;
	.param .b32 param2;
	st.param.b32 	[param2], 358;
	.param .b64 param3;
	st.param.b64 	[param3], %rd36;
	.param .b64 param4;
	st.param.b64 	[param4], 1;
	call.uni 
	__assertfail, 
	(
	param0, 
	param1, 
	param2, 
	param3, 
	param4
	);
	} // callseq 139
$L__BB139_2:
	ld.param.u64 	%rd70, [_Z15SoftmaxWarpImplI10DirectLoadIffE11DirectStoreIffEfLi1ELi32ELi32ELi1ELb1EL9Algorithm0EEvT_T0_ll_param_2];
	mov.u32 	%r1, %ntid.y;
	mov.u32 	%r2, %ctaid.x;
	mov.u32 	%r3, %tid.y;
	mad.lo.s32 	%r4, %r2, %r1, %r3;
	cvt.s64.s32 	%rd72, %r4;
	setp.le.s64 	%p2, %rd70, %rd72;
	@%p2 bra 	$L__BB139_133;
	mov.u32 	%r5, %tid.x;
	add.s32 	%r6, %r5, 32;
	cvt.u64.u32 	%rd2, %r6;
	add.s32 	%r7, %r5, 192;
	cvt.u64.u32 	%rd3, %r7;
	add.s32 	%r8, %r5, 224;
	cvt.u64.u32 	%rd4, %r8;
	add.s32 	%r9, %r5, 256;
	cvt.u64.u32 	%rd5, %r9;
	add.s32 	%r10, %r5, 288;
	cvt.u64.u32 	%rd6, %r10;
	add.s32 	%r11, %r5, 320;
	cvt.u64.u32 	%rd7, %r11;
	add.s32 	%r12, %r5, 352;
	cvt.u64.u32 	%rd8, %r12;
	add.s32 	%r13, %r5, 384;
	cvt.u64.u32 	%rd9, %r13;
	add.s32 	%r14, %r5, 416;
	cvt.u64.u32 	%rd10, %r14;
	add.s32 	%r15, %r5, 704;
	cvt.u64.u32 	%rd11, %r15;
	add.s32 	%r16, %r5, 736;
	cvt.u64.u32 	%rd12, %r16;
	add.s32 	%r17, %r5, 768;
	cvt.u64.u32 	%rd13, %r17;
	add.s32 	%r18, %r5, 800;
	cvt.u64.u32 	%rd14, %r18;
	add.s32 	%r19, %r5, 832;
	cvt.u64.u32 	%rd15, %r19;
	add.s32 	%r20, %r5, 864;
	cvt.u64.u32 	%rd16, %r20;
	add.s32 	%r21, %r5, 896;
	cvt.u64.u32 	%rd17, %r21;
	add.s32 	%r22, %r5, 928;
	cvt.u64.u32 	%rd18, %r22;
	add.s32 	%r23, %r5, 960;
	cvt.u64.u32 	%rd19, %r23;
	add.s32 	%r24, %r5, 992;
	cvt.u64.u32 	%rd20, %r24;
	add.s32 	%r27, %r5, 64;
	add.s32 	%r29, %r5, 96;
	add.s32 	%r31, %r5, 128;
	add.s32 	%r33, %r5, 160;
	add.s32 	%r35, %r5, 448;
$L__BB139_4:
	cvt.u64.u32 	%rd37, %r5;
	setp.le.s64 	%p3, %rd30, %rd37;
	mad.lo.s64 	%rd38, %rd72, %rd26, %rd37;
	cvta.to.global.u64 	%rd39, %rd25;
	shl.b64 	%rd40, %rd38, 2;
	add.s64 	%rd22, %rd39, %rd40;
	mov.f32 	%f599, 0fFF800000;
	mov.f32 	%f602, %f599;
	@%p3 bra 	$L__BB139_6;
	ld.global.f32 	%f599, [%rd22];
	max.f32 	%f602, %f599, 0fFF800000;
$L__BB139_6:
	setp.le.s64 	%p4, %rd30, %rd2;
	mov.f32 	%f601, 0fFF800000;
	@%p4 bra 	$L__BB139_8;
	ld.global.f32 	%f601, [%rd22+128];
	max.f32 	%f602, %f602, %f601;
$L__BB139_8:
	cvt.u64.u32 	%rd41, %r27;
	setp.le.s64 	%p5, %rd30, %rd41;
	mov.f32 	%f603, 0fFF800000;
	@%p5 bra 	$L__BB139_10;
	ld.global.f32 	%f603, [%rd22+256];
	max.f32 	%f602, %f602, %f603;
$L__BB139_10:
	cvt.u64.u32 	%rd42, %r29;
	setp.le.s64 	%p6, %rd30, %rd42;
	mov.f32 	%f605, 0fFF800000;
	@%p6 bra 	$L__BB139_12;
	ld.global.f32 	%f605, [%rd22+384];
	max.f32 	%f602, %f602, %f605;
$L__BB139_12:
	cvt.u64.u32 	%rd43, %r31;
	setp.le.s64 	%p7, %rd30, %rd43;
	mov.f32 	%f607, 0fFF800000;
	@%p7 bra 	$L__BB139_14;
	ld.global.f32 	%f607, [%rd22+512];
	max.f32 	%f602, %f602, %f607;
$L__BB139_14:
	cvt.u64.u32 	%rd44, %r33;
	setp.le.s64 	%p8, %rd30, %rd44;
	mov.f32 	%f609, 0fFF800000;
	@%p8 bra 	$L__BB139_16;
	ld.global.f32 	%f609, [%rd22+640];
	max.f32 	%f602, %f602, %f609;
$L__BB139_16:
	setp.le.s64 	%p9, %rd30, %rd3;
	mov.f32 	%f611, 0fFF800000;
	@%p9 bra 	$L__BB139_18;
	ld.global.f32 	%f611, [%rd22+768];
	max.f32 	%f602, %f602, %f611;
$L__BB139_18:
	setp.le.s64 	%p10, %rd30, %rd4;
	mov.f32 	%f613, 0fFF800000;
	@%p10 bra 	$L__BB139_20;
	ld.global.f32 	%f613, [%rd22+896];
	max.f32 	%f602, %f602, %f613;
$L__BB139_20:
	setp.le.s64 	%p11, %rd30, %rd5;
	mov.f32 	%f615, 0fFF800000;
	@%p11 bra 	$L__BB139_22;
	ld.global.f32 	%f615, [%rd22+1024];
	max.f32 	%f602, %f602, %f615;
$L__BB139_22:
	setp.le.s64 	%p12, %rd30, %rd6;
	mov.f32 	%f617, 0fFF800000;
	@%p12 bra 	$L__BB139_24;
	ld.global.f32 	%f617, [%rd22+1152];
	max.f32 	%f602, %f602, %f617;
$L__BB139_24:
	setp.le.s64 	%p13, %rd30, %rd7;
	mov.f32 	%f619, 0fFF800000;
	@%p13 bra 	$L__BB139_26;
	ld.global.f32 	%f619, [%rd22+1280];
	max.f32 	%f602, %f602, %f619;
$L__BB139_26:
	setp.le.s64 	%p14, %rd30, %rd8;
	mov.f32 	%f621, 0fFF800000;
	@%p14 bra 	$L__BB139_28;
	ld.global.f32 	%f621, [%rd22+1408];
	max.f32 	%f602, %f602, %f621;
$L__BB139_28:
	setp.le.s64 	%p15, %rd30, %rd9;
	mov.f32 	%f623, 0fFF800000;
	@%p15 bra 	$L__BB139_30;
	ld.global.f32 	%f623, [%rd22+1536];
	max.f32 	%f602, %f602, %f623;
$L__BB139_30:
	setp.le.s64 	%p16, %rd30, %rd10;
	mov.f32 	%f625, 0fFF800000;
	@%p16 bra 	$L__BB139_32;
	ld.global.f32 	%f625, [%rd22+1664];
	max.f32 	%f602, %f602, %f625;
$L__BB139_32:
	cvt.u64.u32 	%rd45, %r35;
	setp.le.s64 	%p17, %rd30, %rd45;
	mov.f32 	%f627, 0fFF800000;
	@%p17 bra 	$L__BB139_34;
	ld.global.f32 	%f627, [%rd22+1792];
	max.f32 	%f602, %f602, %f627;
$L__BB139_34:
	mov.u32 	%r36, %tid.x;
	add.s32 	%r37, %r36, 480;
	cvt.u64.u32 	%rd46, %r37;
	setp.le.s64 	%p18, %rd30, %rd46;
	mov.f32 	%f629, 0fFF800000;
	@%p18 bra 	$L__BB139_36;
	ld.global.f32 	%f629, [%rd22+1920];
	max.f32 	%f602, %f602, %f629;
$L__BB139_36:
	add.s32 	%r39, %r36, 512;
	cvt.u64.u32 	%rd47, %r39;
	setp.le.s64 	%p19, %rd30, %rd47;
	mov.f32 	%f631, 0fFF800000;
	@%p19 bra 	$L__BB139_38;
	ld.global.f32 	%f631, [%rd22+2048];
	max.f32 	%f602, %f602, %f631;
$L__BB139_38:
	add.s32 	%r41, %r36, 544;
	cvt.u64.u32 	%rd48, %r41;
	setp.le.s64 	%p20, %rd30, %rd48;
	mov.f32 	%f633, 0fFF800000;
	@%p20 bra 	$L__BB139_40;
	ld.global.f32 	%f633, [%rd22+2176];
	max.f32 	%f602, %f602, %f633;
$L__BB139_40:
	mov.u32 	%r42, %tid.x;
	add.s32 	%r43, %r42, 576;
	cvt.u64.u32 	%rd49, %r43;
	setp.le.s64 	%p21, %rd30, %rd49;
	mov.f32 	%f635, 0fFF800000;
	@%p21 bra 	$L__BB139_42;
	ld.global.f32 	%f635, [%rd22+2304];
	max.f32 	%f602, %f602, %f635;
$L__BB139_42:
	mov.u32 	%r44, %tid.x;
	add.s32 	%r45, %r44, 608;
	cvt.u64.u32 	%rd50, %r45;
	setp.le.s64 	%p22, %rd30, %rd50;
	mov.f32 	%f637, 0fFF800000;
	@%p22 bra 	$L__BB139_44;
	ld.global.f32 	%f637, [%rd22+2432];
	max.f32 	%f602, %f602, %f637;
$L__BB139_44:
	mov.u32 	%r46, %tid.x;
	add.s32 	%r47, %r46, 640;
	cvt.u64.u32 	%rd51, %r47;
	setp.le.s64 	%p23, %rd30, %rd51;
	mov.f32 	%f639, 0fFF800000;
	@%p23 bra 	$L__BB139_46;
	ld.global.f32 	%f639, [%rd22+2560];
	max.f32 	%f602, %f602, %f639;
$L__BB139_46:
	mov.u32 	%r48, %tid.x;
	add.s32 	%r49, %r48, 672;
	cvt.u64.u32 	%rd52, %r49;
	setp.le.s64 	%p24, %rd30, %rd52;
	mov.f32 	%f641, 0fFF800000;
	@%p24 bra 	$L__BB139_48;
	ld.global.f32 	%f641, [%rd22+2688];
	max.f32 	%f602, %f602, %f641;
$L__BB139_48:
	setp.le.s64 	%p25, %rd30, %rd11;
	mov.f32 	%f643, 0fFF800000;
	@%p25 bra 	$L__BB139_50;
	ld.global.f32 	%f643, [%rd22+2816];
	max.f32 	%f602, %f602, %f643;
$L__BB139_50:
	setp.le.s64 	%p26, %rd30, %rd12;
	mov.f32 	%f645, 0fFF800000;
	@%p26 bra 	$L__BB139_52;
	ld.global.f32 	%f645, [%rd22+2944];
	max.f32 	%f602, %f602, %f645;
$L__BB139_52:
	setp.le.s64 	%p27, %rd30, %rd13;
	mov.f32 	%f647, 0fFF800000;
	@%p27 bra 	$L__BB139_54;
	ld.global.f32 	%f647, [%rd22+3072];
	max.f32 	%f602, %f602, %f647;
$L__BB139_54:
	setp.le.s64 	%p28, %rd30, %rd14;
	mov.f32 	%f649, 0fFF800000;
	@%p28 bra 	$L__BB139_56;
	ld.global.f32 	%f649, [%rd22+3200];
	max.f32 	%f602, %f602, %f649;
$L__BB139_56:
	setp.le.s64 	%p29, %rd30, %rd15;
	mov.f32 	%f651, 0fFF800000;
	@%p29 bra 	$L__BB139_58;
	ld.global.f32 	%f651, [%rd22+3328];
	max.f32 	%f602, %f602, %f651;
$L__BB139_58:
	setp.le.s64 	%p30, %rd30, %rd16;
	mov.f32 	%f653, 0fFF800000;
	@%p30 bra 	$L__BB139_60;
	ld.global.f32 	%f653, [%rd22+3456];
	max.f32 	%f602, %f602, %f653;
$L__BB139_60:
	setp.le.s64 	%p31, %rd30, %rd17;
	mov.f32 	%f655, 0fFF800000;
	@%p31 bra 	$L__BB139_62;
	ld.global.f32 	%f655, [%rd22+3584];
	max.f32 	%f602, %f602, %f655;
$L__BB139_62:
	setp.le.s64 	%p32, %rd30, %rd18;
	mov.f32 	%f657, 0fFF800000;
	@%p32 bra 	$L__BB139_64;
	ld.global.f32 	%f657, [%rd22+3712];
	max.f32 	%f602, %f602, %f657;
$L__BB139_64:
	setp.le.s64 	%p33, %rd30, %rd19;
	mov.f32 	%f659, 0fFF800000;
	@%p33 bra 	$L__BB139_66;
	ld.global.f32 	%f659, [%rd22+3840];
	max.f32 	%f602, %f602, %f659;
$L__BB139_66:
	setp.le.s64 	%p34, %rd30, %rd20;
	mov.f32 	%f661, 0fFF800000;
	@%p34 bra 	$L__BB139_68;
	ld.global.f32 	%f661, [%rd22+3968];
	max.f32 	%f602, %f602, %f661;
$L__BB139_68:
	mov.u32 	%r50, %tid.x;
	cvt.u64.u32 	%rd53, %r50;
	setp.le.s64 	%p35, %rd30, %rd53;
	mov.b32 	%r51, %f602;
	shfl.sync.bfly.b32	%r52|%p36, %r51, 16, 31, -1;
	mov.b32 	%f193, %r52;
	max.f32 	%f194, %f602, %f193;
	mov.b32 	%r53, %f194;
	shfl.sync.bfly.b32	%r54|%p37, %r53, 8, 31, -1;
	mov.b32 	%f195, %r54;
	max.f32 	%f196, %f194, %f195;
	mov.b32 	%r55, %f196;
	shfl.sync.bfly.b32	%r56|%p38, %r55, 4, 31, -1;
	mov.b32 	%f197, %r56;
	max.f32 	%f198, %f196, %f197;
	mov.b32 	%r57, %f198;
	shfl.sync.bfly.b32	%r58|%p39, %r57, 2, 31, -1;
	mov.b32 	%f199, %r58;
	max.f32 	%f200, %f198, %f199;
	mov.b32 	%r59, %f200;
	shfl.sync.bfly.b32	%r60|%p40, %r59, 1, 31, -1;
	mov.b32 	%f201, %r60;
	max.f32 	%f202, %f200, %f201;
	sub.f32 	%f203, %f599, %f202;
	fma.rn.f32 	%f204, %f203, 0f3BBB989D, 0f3F000000;
	cvt.sat.f32.f32 	%f205, %f204;
	mov.f32 	%f206, 0f4B400001;
	mov.f32 	%f207, 0f437C0000;
	fma.rm.f32 	%f208, %f205, %f207, %f206;
	add.f32 	%f209, %f208, 0fCB40007F;
	neg.f32 	%f210, %f209;
	fma.rn.f32 	%f211, %f203, 0f3FB8AA3B, %f210;
	fma.rn.f32 	%f212, %f203, 0f32A57060, %f211;
	mov.b32 	%r61, %f208;
	shl.b32 	%r62, %r61, 23;
	mov.b32 	%f213, %r62;
	ex2.approx.ftz.f32 	%f214, %f212;
	mul.f32 	%f215, %f214, %f213;
	add.f32 	%f216, %f215, 0f00000000;
	sub.f32 	%f217, %f601, %f202;
	fma.rn.f32 	%f218, %f217, 0f3BBB989D, 0f3F000000;
	cvt.sat.f32.f32 	%f219, %f218;
	fma.rm.f32 	%f220, %f219, %f207, %f206;
	add.f32 	%f221, %f220, 0fCB40007F;
	neg.f32 	%f222, %f221;
	fma.rn.f32 	%f223, %f217, 0f3FB8AA3B, %f222;
	fma.rn.f32 	%f224, %f217, 0f32A57060, %f223;
	mov.b32 	%r63, %f220;
	shl.b32 	%r64, %r63, 23;
	mov.b32 	%f225, %r64;
	ex2.approx.ftz.f32 	%f226, %f224;
	mul.f32 	%f227, %f226, %f225;
	add.f32 	%f228, %f216, %f227;
	sub.f32 	%f229, %f603, %f202;
	fma.rn.f32 	%f230, %f229, 0f3BBB989D, 0f3F000000;
	cvt.sat.f32.f32 	%f231, %f230;
	fma.rm.f32 	%f232, %f231, %f207, %f206;
	add.f32 	%f233, %f232, 0fCB40007F;
	neg.f32 	%f234, %f233;
	fma.rn.f32 	%f235, %f229, 0f3FB8AA3B, %f234;
	fma.rn.f32 	%f236, %f229, 0f32A57060, %f235;
	mov.b32 	%r65, %f232;
	shl.b32 	%r66, %r65, 23;
	mov.b32 	%f237, %r66;
	ex2.approx.ftz.f32 	%f238, %f236;
	mul.f32 	%f239, %f238, %f237;
	add.f32 	%f240, %f228, %f239;
	sub.f32 	%f241, %f605, %f202;
	fma.rn.f32 	%f242, %f241, 0f3BBB989D, 0f3F000000;
	cvt.sat.f32.f32 	%f243, %f242;
	fma.rm.f32 	%f244, %f243, %f207, %f206;
	add.f32 	%f245, %f244, 0fCB40007F;
	neg.f32 	%f246, %f245;
	fma.rn.f32 	%f247, %f241, 0f3FB8AA3B, %f246;
	fma.rn.f32 	%f248, %f241, 0f32A57060, %f247;
	mov.b32 	%r67, %f244;
	shl.b32 	%r68, %r67, 23;
	mov.b32 	%f249, %r68;
	ex2.approx.ftz.f32 	%f250, %f248;
	mul.f32 	%f251, %f250, %f249;
	add.f32 	%f252, %f240, %f251;
	sub.f32 	%f253, %f607, %f202;
	fma.rn.f32 	%f254, %f253, 0f3BBB989D, 0f3F000000;
	cvt.sat.f32.f32 	%f255, %f254;
	fma.rm.f32 	%f256, %f255, %f207, %f206;
	add.f32 	%f257, %f256, 0fCB40007F;
	neg.f32 	%f258, %f257;
	fma.rn.f32 	%f259, %f253, 0f3FB8AA3B, %f258;
	fma.rn.f32 	%f260, %f253, 0f32A57060, %f259;
	mov.b32 	%r69, %f256;
	shl.b32 	%r70, %r69, 23;
	mov.b32 	%f261, %r70;
	ex2.approx.ftz.f32 	%f262, %f260;
	mul.f32 	%f263, %f262, %f261;
	add.f32 	%f264, %f252, %f263;
	sub.f32 	%f265, %f609, %f202;
	fma.rn.f32 	%f266, %f265, 0f3BBB989D, 0f3F000000;
	cvt.sat.f32.f32 	%f267, %f266;
	fma.rm.f32 	%f268, %f267, %f207, %f206;
	add.f32 	%f269, %f268, 0fCB40007F;
	neg.f32 	%f270, %f269;
	fma.rn.f32 	%f271, %f265, 0f3FB8AA3B, %f270;
	fma.rn.f32 	%f272, %f265, 0f32A57060, %f271;
	mov.b32 	%r71, %f268;
	shl.b32 	%r72, %r71, 23;
	mov.b32 	%f273, %r72;
	ex2.approx.ftz.f32 	%f274, %f272;
	mul.f32 	%f275, %f274, %f273;
	add.f32 	%f276, %f264, %f275;
	sub.f32 	%f277, %f611, %f202;
	fma.rn.f32 	%f278, %f277, 0f3BBB989D, 0f3F000000;
	cvt.sat.f32.f32 	%f279, %f278;
	fma.rm.f32 	%f280, %f279, %f207, %f206;
	add.f32 	%f281, %f280, 0fCB40007F;
	neg.f32 	%f282, %f281;
	fma.rn.f32 	%f283, %f277, 0f3FB8AA3B, %f282;
	fma.rn.f32 	%f284, %f277, 0f32A57060, %f283;
	mov.b32 	%r73, %f280;
	shl.b32 	%r74, %r73, 23;
	mov.b32 	%f285, %r74;
	ex2.approx.ftz.f32 	%f286, %f284;
	mul.f32 	%f287, %f286, %f285;
	add.f32 	%f288, %f276, %f287;
	sub.f32 	%f289, %f613, %f202;
	fma.rn.f32 	%f290, %f289, 0f3BBB989D, 0f3F000000;
	cvt.sat.f32.f32 	%f291, %f290;
	fma.rm.f32 	%f292, %f291, %f207, %f206;
	add.f32 	%f293, %f292, 0fCB40007F;
	neg.f32 	%f294, %f293;
	fma.rn.f32 	%f295, %f289, 0f3FB8AA3B, %f294;
	fma.rn.f32 	%f296, %f289, 0f32A57060, %f295;
	mov.b32 	%r75, %f292;
	shl.b32 	%r76, %r75, 23;
	mov.b32 	%f297, %r76;
	ex2.approx.ftz.f32 	%f298, %f296;
	mul.f32 	%f299, %f298, %f297;
	add.f32 	%f300, %f288, %f299;
	sub.f32 	%f301, %f615, %f202;
	fma.rn.f32 	%f302, %f301, 0f3BBB989D, 0f3F000000;
	cvt.sat.f32.f32 	%f303, %f302;
	fma.rm.f32 	%f304, %f303, %f207, %f206;
	add.f32 	%f305, %f304, 0fCB40007F;
	neg.f32 	%f306, %f305;
	fma.rn.f32 	%f307, %f301, 0f3FB8AA3B, %f306;
	fma.rn.f32 	%f308, %f301, 0f32A57060, %f307;
	mov.b32 	%r77, %f304;
	shl.b32 	%r78, %r77, 23;
	mov.b32 	%f309, %r78;
	ex2.approx.ftz.f32 	%f310, %f308;
	mul.f32 	%f311, %f310, %f309;
	add.f32 	%f312, %f300, %f311;
	sub.f32 	%f313, %f617, %f202;
	fma.rn.f32 	%f314, %f313, 0f3BBB989D, 0f3F000000;
	cvt.sat.f32.f32 	%f315, %f314;
	fma.rm.f32 	%f316, %f315, %f207, %f206;
	add.f32 	%f317, %f316, 0fCB40007F;
	neg.f32 	%f318, %f317;
	fma.rn.f32 	%f319, %f313, 0f3FB8AA3B, %f318;
	fma.rn.f32 	%f320, %f313, 0f32A57060, %f319;
	mov.b32 	%r79, %f316;
	shl.b32 	%r80, %r79, 23;
	mov.b32 	%f321, %r80;
	ex2.approx.ftz.f32 	%f322, %f320;
	mul.f32 	%f323, %f322, %f321;
	add.f32 	%f324, %f312, %f323;
	sub.f32 	%f325, %f619, %f202;
	fma.rn.f32 	%f326, %f325, 0f3BBB989D, 0f3F000000;
	cvt.sat.f32.f32 	%f327, %f326;
	fma.rm.f32 	%f328, %f327, %f207, %f206;
	add.f32 	%f329, %f328, 0fCB40007F;
	neg.f32 	%f330, %f329;
	fma.rn.f32 	%f331, %f325, 0f3FB8AA3B, %f330;
	fma.rn.f32 	%f332, %f325, 0f32A57060, %f331;
	mov.b32 	%r81, %f328;
	shl.b32 	%r82, %r81, 23;
	mov.b32 	%f333, %r82;
	ex2.approx.ftz.f32 	%f334, %f332;
	mul.f32 	%f335, %f334, %f333;
	add.f32 	%f336, %f324, %f335;
	sub.f32 	%f337, %f621, %f202;
	fma.rn.f32 	%f338, %f337, 0f3BBB989D, 0f3F000000;
	cvt.sat.f32.f32 	%f339, %f338;
	fma.rm.f32 	%f340, %f339, %f207, %f206;
	add.f32 	%f341, %f340, 0fCB40007F;
	neg.f32 	%f342, %f341;
	fma.rn.f32 	%f343, %f337, 0f3FB8AA3B, %f342;
	fma.rn.f32 	%f344, %f337, 0f32A57060, %f343;
	mov.b32 	%r83, %f340;
	shl.b32 	%r84, %r83, 23;
	mov.b32 	%f345, %r84;
	ex2.approx.ftz.f32 	%f346, %f344;
	mul.f32 	%f347, %f346, %f345;
	add.f32 	%f348, %f336, %f347;
	sub.f32 	%f349, %f623, %f202;
	fma.rn.f32 	%f350, %f349, 0f3BBB989D, 0f3F000000;
	cvt.sat.f32.f32 	%f351, %f350;
	fma.rm.f32 	%f352, %f351, %f207, %f206;
	add.f32 	%f353, %f352, 0fCB40007F;
	neg.f32 	%f354, %f353;
	fma.rn.f32 	%f355, %f349, 0f3FB8AA3B, %f354;
	fma.rn.f32 	%f356, %f349, 0f32A57060, %f355;
	mov.b32 	%r85, %f352;
	shl.b32 	%r86, %r85, 23;
	mov.b32 	%f357, %r86;
	ex2.approx.ftz.f32 	%f358, %f356;
	mul.f32 	%f359, %f358, %f357;
	add.f32 	%f360, %f348, %f359;
	sub.f32 	%f361, %f625, %f202;
	fma.rn.f32 	%f362, %f361, 0f3BBB989D, 0f3F000000;
	cvt.sat.f32.f32 	%f363, %f362;
	fma.rm.f32 	%f364, %f363, %f207, %f206;
	add.f32 	%f365, %f364, 0fCB40007F;
	neg.f32 	%f366, %f365;
	fma.rn.f32 	%f367, %f361, 0f3FB8AA3B, %f366;
	fma.rn.f32 	%f368, %f361, 0f32A57060, %f367;
	mov.b32 	%r87, %f364;
	shl.b32 	%r88, %r87, 23;
	mov.b32 	%f369, %r88;
	ex2.approx.ftz.f32 	%f370, %f368;
	mul.f32 	%f371, %f370, %f369;
	add.f32 	%f372, %f360, %f371;
	sub.f32 	%f373, %f627, %f202;
	fma.rn.f32 	%f374, %f373, 0f3BBB989D, 0f3F000000;
	cvt.sat.f32.f32 	%f375, %f374;
	fma.rm.f32 	%f376, %f375, %f207, %f206;
	add.f32 	%f377, %f376, 0fCB40007F;
	neg.f32 	%f378, %f377;
	fma.rn.f32 	%f379, %f373, 0f3FB8AA3B, %f378;
	fma.rn.f32 	%f380, %f373, 0f32A57060, %f379;
	mov.b32 	%r89, %f376;
	shl.b32 	%r90, %r89, 23;
	mov.b32 	%f381, %r90;
	ex2.approx.ftz.f32 	%f382, %f380;
	mul.f32 	%f383, %f382, %f381;
	add.f32 	%f384, %f372, %f383;
	sub.f32 	%f385, %f629, %f202;
	fma.rn.f32 	%f386, %f385, 0f3BBB989D, 0f3F000000;
	cvt.sat.f32.f32 	%f387, %f386;
	fma.rm.f32 	%f388, %f387, %f207, %f206;
	add.f32 	%f389, %f388, 0fCB40007F;
	neg.f32 	%f390, %f389;
	fma.rn.f32 	%f391, %f385, 0f3FB8AA3B, %f390;
	fma.rn.f32 	%f392, %f385, 0f32A57060, %f391;
	mov.b32 	%r91, %f388;
	shl.b32 	%r92, %r91, 23;
	mov.b32 	%f393, %r92;
	ex2.approx.ftz.f32 	%f394, %f392;
	mul.f32 	%f395, %f394, %f393;
	add.f32 	%f396, %f384, %f395;
	sub.f32 	%f397, %f631, %f202;
	fma.rn.f32 	%f398, %f397, 0f3BBB989D, 0f3F000000;
	cvt.sat.f32.f32 	%f399, %f398;
	fma.rm.f32 	%f400, %f399, %f207, %f206;
	add.f32 	%f401, %f400, 0fCB40007F;
	neg.f32 	%f402, %f401;
	fma.rn.f32 	%f403, %f397, 0f3FB8AA3B, %f402;
	fma.rn.f32 	%f404, %f397, 0f32A57060, %f403;
	mov.b32 	%r93, %f400;
	shl.b32 	%r94, %r93, 23;
	mov.b32 	%f405, %r94;
	ex2.approx.ftz.f32 	%f406, %f404;
	mul.f32 	%f407, %f406, %f405;
	add.f32 	%f408, %f396, %f407;
	sub.f32 	%f409, %f633, %f202;
	fma.rn.f32 	%f410, %f409, 0f3BBB989D, 0f3F000000;
	cvt.sat.f32.f32 	%f411, %f410;
	fma.rm.f32 	%f412, %f411, %f207, %f206;
	add.f32 	%f413, %f412, 0fCB40007F;
	neg.f32 	%f414, %f413;
	fma.rn.f32 	%f415, %f409, 0f3FB8AA3B, %f414;
	fma.rn.f32 	%f416, %f409, 0f32A57060, %f415;
	mov.b32 	%r95, %f412;
	shl.b32 	%r96, %r95, 23;
	mov.b32 	%f417, %r96;
	ex2.approx.ftz.f32 	%f418, %f416;
	mul.f32 	%f419, %f418, %f417;
	add.f32 	%f420, %f408, %f419;
	sub.f32 	%f421, %f635, %f202;
	fma.rn.f32 	%f422, %f421, 0f3BBB989D, 0f3F000000;
	cvt.sat.f32.f32 	%f423, %f422;
	fma.rm.f32 	%f424, %f423, %f207, %f206;
	add.f32 	%f425, %f424, 0fCB40007F;
	neg.f32 	%f426, %f425;
	fma.rn.f32 	%f427, %f421, 0f3FB8AA3B, %f426;
	fma.rn.f32 	%f428, %f421, 0f32A57060, %f427;
	mov.b32 	%r97, %f424;
	shl.b32 	%r98, %r97, 23;
	mov.b32 	%f429, %r98;
	ex2.approx.ftz.f32 	%f430, %f428;
	mul.f32 	%f431, %f430, %f429;
	add.f32 	%f432, %f420, %f431;
	sub.f32 	%f433, %f637, %f202;
	fma.rn.f32 	%f434, %f433, 0f3BBB989D, 0f3F000000;
	cvt.sat.f32.f32 	%f435, %f434;
	fma.rm.f32 	%f436, %f435, %f207, %f206;
	add.f32 	%f437, %f436, 0fCB40007F;
	neg.f32 	%f438, %f437;
	fma.rn.f32 	%f439, %f433, 0f3FB8AA3B, %f438;
	fma.rn.f32 	%f440, %f433, 0f32A57060, %f439;
	mov.b32 	%r99, %f436;
	shl.b32 	%r100, %r99, 23;
	mov.b32 	%f441, %r100;
	ex2.approx.ftz.f32 	%f442, %f440;
	mul.f32 	%f443, %f442, %f441;
	add.f32 	%f444, %f432, %f443;
	sub.f32 	%f445, %f639, %f202;
	fma.rn.f32 	%f446, %f445, 0f3BBB989D, 0f3F000000;
	cvt.sat.f32.f32 	%f447, %f446;
	fma.rm.f32 	%f448, %f447, %f207, %f206;
	add.f32 	%f449, %f448, 0fCB40007F;
	neg.f32 	%f450, %f449;
	fma.rn.f32 	%f451, %f445, 0f3FB8AA3B, %f450;
	fma.rn.f32 	%f452, %f445, 0f32A57060, %f451;
	mov.b32 	%r101, %f448;
	shl.b32 	%r102, %r101, 23;
	mov.b32 	%f453, %r102;
	ex2.approx.ftz.f32 	%f454, %f452;
	mul.f32 	%f455, %f454, %f453;
	add.f32 	%f456, %f444, %f455;
	sub.f32 	%f457, %f641, %f202;
	fma.rn.f32 	%f458, %f457, 0f3BBB989D, 0f3F000000;
	cvt.sat.f32.f32 	%f459, %f458;
	fma.rm.f32 	%f460, %f459, %f207, %f206;
	add.f32 	%f461, %f460, 0fCB40007F;
	neg.f32 	%f462, %f461;
	fma.rn.f32 	%f463, %f457, 0f3FB8AA3B, %f462;
	fma.rn.f32 	%f464, %f457, 0f32A57060, %f463;
	mov.b32 	%r103, %f460;
	shl.b32 	%r104, %r103, 23;
	mov.b32 	%f465, %r104;
	ex2.approx.ftz.f32 	%f466, %f464;
	mul.f32 	%f467, %f466, %f465;
	add.f32 	%f468, %f456, %f467;
	sub.f32 	%f469, %f643, %f202;
	fma.rn.f32 	%f470, %f469, 0f3BBB989D, 0f3F000000;
	cvt.sat.f32.f32 	%f471, %f470;
	fma.rm.f32 	%f472, %f471, %f207, %f206;
	add.f32 	%f473, %f472, 0fCB40007F;
	neg.f32 	%f474, %f473;
	fma.rn.f32 	%f475, %f469, 0f3FB8AA3B, %f474;
	fma.rn.f32 	%f476, %f469, 0f32A57060, %f475;
	mov.b32 	%r105, %f472;
	shl.b32 	%r106, %r105, 23;
	mov.b32 	%f477, %r106;
	ex2.approx.ftz.f32 	%f478, %f476;
	mul.f32 	%f479, %f478, %f477;
	add.f32 	%f480, %f468, %f479;
	sub.f32 	%f481, %f645, %f202;
	fma.rn.f32 	%f482, %f481, 0f3BBB989D, 0f3F000000;
	cvt.sat.f32.f32 	%f483, %f482;
	fma.rm.f32 	%f484, %f483, %f207, %f206;
	add.f32 	%f485, %f484, 0fCB40007F;
	neg.f32 	%f486, %f485;
	fma.rn.f32 	%f487, %f481, 0f3FB8AA3B, %f486;
	fma.rn.f32 	%f488, %f481, 0f32A57060, %f487;
	mov.b32 	%r107, %f484;
	shl.b32 	%r108, %r107, 23;
	mov.b32 	%f489, %r108;
	ex2.approx.ftz.f32 	%f490, %f488;
	mul.f32 	%f491, %f490, %f489;
	add.f32 	%f492, %f480, %f491;
	sub.f32 	%f493, %f647, %f202;
	fma.rn.f32 	%f494, %f493, 0f3BBB989D, 0f3F000000;
	cvt.sat.f32.f32 	%f495, %f494;
	fma.rm.f32 	%f496, %f495, %f207, %f206;
	add.f32 	%f497, %f496, 0fCB40007F;
	neg.f32 	%f498, %f497;
	fma.rn.f32 	%f499, %f493, 0f3FB8AA3B, %f498;
	fma.rn.f32 	%f500, %f493, 0f32A57060, %f499;
	mov.b32 	%r109, %f496;
	shl.b32 	%r110, %r109, 23;
	mov.b32 	%f501, %r110;
	ex2.approx.ftz.f32 	%f502, %f500;
	mul.f32 	%f503, %f502, %f501;
	add.f32 	%f504, %f492, %f503;
	sub.f32 	%f505, %f649, %f202;
	fma.rn.f32 	%f506, %f505, 0f3BBB989D, 0f3F000000;
	cvt.sat.f32.f32 	%f507, %f506;
	fma.rm.f32 	%f508, %f507, %f207, %f206;
	add.f32 	%f509, %f508, 0fCB40007F;
	neg.f32 	%f510, %f509;
	fma.rn.f32 	%f511, %f505, 0f3FB8AA3B, %f510;
	fma.rn.f32 	%f512, %f505, 0f32A57060, %f511;
	mov.b32 	%r111, %f508;
	shl.b32 	%r112, %r111, 23;
	mov.b32 	%f513, %r112;
	ex2.approx.ftz.f32 	%f514, %f512;
	mul.f32 	%f515, %f514, %f513;
	add.f32 	%f516, %f504, %f515;
	sub.f32 	%f517, %f651, %f202;
	fma.rn.f32 	%f518, %f517, 0f3BBB989D, 0f3F000000;
	cvt.sat.f32.f32 	%f519, %f518;
	fma.rm.f32 	%f520, %f519, %f207, %f206;
	add.f32 	%f521, %f520, 0fCB40007F;
	neg.f32 	%f522, %f521;
	fma.rn.f32 	%f523, %f517, 0f3FB8AA3B, %f522;
	fma.rn.f32 	%f524, %f517, 0f32A57060, %f523;
	mov.b32 	%r113, %f520;
	shl.b32 	%r114, %r113, 23;
	mov.b32 	%f525, %r114;
	ex2.approx.ftz.f32 	%f526, %f524;
	mul.f32 	%f527, %f526, %f525;
	add.f32 	%f528, %f516, %f527;
	sub.f32 	%f529, %f653, %f202;
	fma.rn.f32 	%f530, %f529, 0f3BBB989D, 0f3F000000;
	cvt.sat.f32.f32 	%f531, %f530;
	fma.rm.f32 	%f532, %f531, %f207, %f206;
	add.f32 	%f533, %f532, 0fCB40007F;
	neg.f32 	%f534, %f533;
	fma.rn.f32 	%f535, %f529, 0f3FB8AA3B, %f534;
	fma.rn.f32 	%f536, %f529, 0f32A57060, %f535;
	mov.b32 	%r115, %f532;
	shl.b32 	%r116, %r115, 23;
	mov.b32 	%f537, %r116;
	ex2.approx.ftz.f32 	%f538, %f536;
	mul.f32 	%f539, %f538, %f537;
	add.f32 	%f540, %f528, %f539;
	sub.f32 	%f541, %f655, %f202;
	fma.rn.f32 	%f542, %f541, 0f3BBB989D, 0f3F000000;
	cvt.sat.f32.f32 	%f543, %f542;
	fma.rm.f32 	%f544, %f543, %f207, %f206;
	add.f32 	%f545, %f544, 0fCB40007F;
	neg.f32 	%f546, %f545;
	fma.rn.f32 	%f547, %f541, 0f3FB8AA3B, %f546;
	fma.rn.f32 	%f548, %f541, 0f32A57060, %f547;
	mov.b32 	%r117, %f544;
	shl.b32 	%r118, %r117, 23;
	mov.b32 	%f549, %r118;
	ex2.approx.ftz.f32 	%f550, %f548;
	mul.f32 	%f551, %f550, %f549;
	add.f32 	%f552, %f540, %f551;
	sub.f32 	%f553, %f657, %f202;
	fma.rn.f32 	%f554, %f553, 0f3BBB989D, 0f3F000000;
	cvt.sat.f32.f32 	%f555, %f554;
	fma.rm.f32 	%f556, %f555, %f207, %f206;
	add.f32 	%f557, %f556, 0fCB40007F;
	neg.f32 	%f558, %f557;
	fma.rn.f32 	%f559, %f553, 0f3FB8AA3B, %f558;
	fma.rn.f32 	%f560, %f553, 0f32A57060, %f559;
	mov.b32 	%r119, %f556;
	shl.b32 	%r120, %r119, 23;
	mov.b32 	%f561, %r120;
	ex2.approx.ftz.f32 	%f562, %f560;
	mul.f32 	%f563, %f562, %f561;
	add.f32 	%f564, %f552, %f563;
	sub.f32 	%f565, %f659, %f202;
	fma.rn.f32 	%f566, %f565, 0f3BBB989D, 0f3F000000;
	cvt.sat.f32.f32 	%f567, %f566;
	fma.rm.f32 	%f568, %f567, %f207, %f206;
	add.f32 	%f569, %f568, 0fCB40007F;
	neg.f32 	%f570, %f569;
	fma.rn.f32 	%f571, %f565, 0f3FB8AA3B, %f570;
	fma.rn.f32 	%f572, %f565, 0f32A57060, %f571;
	mov.b32 	%r121, %f568;
	shl.b32 	%r122, %r121, 23;
	mov.b32 	%f573, %r122;
	ex2.approx.ftz.f32 	%f574, %f572;
	mul.f32 	%f575, %f574, %f573;
	add.f32 	%f576, %f564, %f575;
	sub.f32 	%f577, %f661, %f202;
	fma.rn.f32 	%f578, %f577, 0f3BBB989D, 0f3F000000;
	cvt.sat.f32.f32 	%f579, %f578;
	fma.rm.f32 	%f580, %f579, %f207, %f206;
	add.f32 	%f581, %f580, 0fCB40007F;
	neg.f32 	%f582, %f581;
	fma.rn.f32 	%f583, %f577, 0f3FB8AA3B, %f582;
	fma.rn.f32 	%f584, %f577, 0f32A57060, %f583;
	mov.b32 	%r123, %f580;
	shl.b32 	%r124, %r123, 23;
	mov.b32 	%f585, %r124;
	ex2.approx.ftz.f32 	%f586, %f584;
	mul.f32 	%f587, %f586, %f585;
	add.f32 	%f588, %f576, %f587;
	mov.b32 	%r125, %f588;
	shfl.sync.bfly.b32	%r126|%p41, %r125, 16, 31, -1;
	mov.b32 	%f589, %r126;
	add.f32 	%f590, %f588, %f589;
	mov.b32 	%r127, %f590;
	shfl.sync.bfly.b32	%r128|%p42, %r127, 8, 31, -1;
	mov.b32 	%f591, %r128;
	add.f32 	%f592, %f590, %f591;
	mov.b32 	%r129, %f592;
	shfl.sync.bfly.b32	%r130|%p43, %r129, 4, 31, -1;
	mov.b32 	%f593, %r130;
	add.f32 	%f594, %f592, %f593;
	mov.b32 	%r131, %f594;
	shfl.sync.bfly.b32	%r132|%p44, %r131, 2, 31, -1;
	mov.b32 	%f595, %r132;
	add.f32 	%f596, %f594, %f595;
	mov.b32 	%r133, %f596;
	shfl.sync.bfly.b32	%r134|%p45, %r133, 1, 31, -1;
	mov.b32 	%f597, %r134;
	add.f32 	%f598, %f596, %f597;
	div.rn.f32 	%f129, %f215, %f598;
	div.rn.f32 	%f130, %f227, %f598;
	div.rn.f32 	%f131, %f239, %f598;
	div.rn.f32 	%f132, %f251, %f598;
	div.rn.f32 	%f133, %f263, %f598;
	div.rn.f32 	%f134, %f275, %f598;
	div.rn.f32 	%f135, %f287, %f598;
	div.rn.f32 	%f136, %f299, %f598;
	div.rn.f32 	%f137, %f311, %f598;
	div.rn.f32 	%f138, %f323, %f598;
	div.rn.f32 	%f139, %f335, %f598;
	div.rn.f32 	%f140, %f347, %f598;
	div.rn.f32 	%f141, %f359, %f598;
	div.rn.f32 	%f142, %f371, %f598;
	div.rn.f32 	%f143, %f383, %f598;
	div.rn.f32 	%f144, %f395, %f598;
	div.rn.f32 	%f145, %f407, %f598;
	div.rn.f32 	%f146, %f419, %f598;
	div.rn.f32 	%f147, %f431, %f598;
	div.rn.f32 	%f148, %f443, %f598;
	div.rn.f32 	%f149, %f455, %f598;
	div.rn.f32 	%f150, %f467, %f598;
	div.rn.f32 	%f151, %f479, %f598;
	div.rn.f32 	%f152, %f491, %f598;
	div.rn.f32 	%f153, %f503, %f598;
	div.rn.f32 	%f154, %f515, %f598;
	div.rn.f32 	%f155, %f527, %f598;
	div.rn.f32 	%f156, %f539, %f598;
	div.rn.f32 	%f157, %f551, %f598;
	div.rn.f32 	%f158, %f563, %f598;
	div.rn.f32 	%f159, %f575, %f598;
	div.rn.f32 	%f160, %f587, %f598;
	mad.lo.s64 	%rd54, %rd72, %rd28, %rd53;
	cvta.to.global.u64 	%rd55, %rd27;
	shl.b64 	%rd56, %rd54, 2;
	add.s64 	%rd23, %rd55, %rd56;
	@%p35 bra 	$L__BB139_70;
	st.global.f32 	[%rd23], %f129;
$L__BB139_70:
	setp.le.s64 	%p46, %rd30, %rd2;
	@%p46 bra 	$L__BB139_72;
	st.global.f32 	[%rd23+128], %f130;
$L__BB139_72:
	mov.u32 	%r135, %tid.x;
	add.s32 	%r136, %r135, 64;
	cvt.u64.u32 	%rd57, %r136;
	setp.le.s64 	%p47, %rd30, %rd57;
	@%p47 bra 	$L__BB139_74;
	st.global.f32 	[%rd23+256], %f131;
$L__BB139_74:
	mov.u32 	%r137, %tid.x;
	add.s32 	%r138, %r137, 96;
	cvt.u64.u32 	%rd58, %r138;
	setp.le.s64 	%p48, %rd30, %rd58;
	@%p48 bra 	$L__BB139_76;
	st.global.f32 	[%rd23+384], %f132;
$L__BB139_76:
	mov.u32 	%r139, %tid.x;
	add.s32 	%r140, %r139, 128;
	cvt.u64.u32 	%rd59, %r140;
	setp.le.s64 	%p49, %rd30, %rd59;
	@%p49 bra 	$L__BB139_78;
	st.global.f32 	[%rd23+512], %f133;
$L__BB139_78:
	mov.u32 	%r141, %tid.x;
	add.s32 	%r142, %r141, 160;
	cvt.u64.u32 	%rd60, %r142;
	setp.le.s64 	%p50, %rd30, %rd60;
	@%p50 bra 	$L__BB139_80;
	st.global.f32 	[%rd23+640], %f134;
$L__BB139_80:
	setp.le.s64 	%p51, %rd30, %rd3;
	@%p51 bra 	$L__BB139_82;
	st.global.f32 	[%rd23+768], %f135;
$L__BB139_82:
	setp.le.s64 	%p52, %rd30, %rd4;
	@%p52 bra 	$L__BB139_84;
	st.global.f32 	[%rd23+896], %f136;
$L__BB139_84:
	setp.le.s64 	%p53, %rd30, %rd5;
	@%p53 bra 	$L__BB139_86;
	st.global.f32 	[%rd23+1024], %f137;
$L__BB139_86:
	setp.le.s64 	%p54, %rd30, %rd6;
	@%p54 bra 	$L__BB139_88;
	st.global.f32 	[%rd23+1152], %f138;
$L__BB139_88:
	setp.le.s64 	%p55, %rd30, %rd7;
	@%p55 bra 	$L__BB139_90;
	st.global.f32 	[%rd23+1280], %f139;
$L__BB139_90:
	setp.le.s64 	%p56, %rd30, %rd8;
	@%p56 bra 	$L__BB139_92;
	st.global.f32 	[%rd23+1408], %f140;
$L__BB139_92:
	setp.le.s64 	%p57, %rd30, %rd9;
	@%p57 bra 	$L__BB139_94;
	st.global.f32 	[%rd23+1536], %f141;
$L__BB139_94:
	setp.le.s64 	%p58, %rd30, %rd10;
	@%p58 bra 	$L__BB139_96;
	st.global.f32 	[%rd23+1664], %f142;
$L__BB139_96:
	mov.u32 	%r143, %tid.x;
	add.s32 	%r144, %r143, 448;
	cvt.u64.u32 	%rd61, %r144;
	setp.le.s64 	%p59, %rd30, %rd61;
	@%p59 bra 	$L__BB139_98;
	st.global.f32 	[%rd23+1792], %f143;
$L__BB139_98:
	add.s32 	%r146, %r143, 480;
	cvt.u64.u32 	%rd62, %r146;
	setp.le.s64 	%p60, %rd30, %rd62;
	@%p60 bra 	$L__BB139_100;
	st.global.f32 	[%rd23+1920], %f144;
$L__BB139_100:
	add.s32 	%r148, %r143, 512;
	cvt.u64.u32 	%rd63, %r148;
	setp.le.s64 	%p61, %rd30, %rd63;
	@%p61 bra 	$L__BB139_102;
	st.global.f32 	[%rd23+2048], %f145;
$L__BB139_102:
	add.s32 	%r150, %r143, 544;
	cvt.u64.u32 	%rd64, %r150;
	setp.le.s64 	%p62, %rd30, %rd64;
	@%p62 bra 	$L__BB139_104;
	st.global.f32 	[%rd23+2176], %f146;
$L__BB139_104:
	add.s32 	%r152, %r143, 576;
	cvt.u64.u32 	%rd65, %r152;
	setp.le.s64 	%p63, %rd30, %rd65;
	@%p63 bra 	$L__BB139_106;
	st.global.f32 	[%rd23+2304], %f147;
$L__BB139_106:
	add.s32 	%r154, %r143, 608;
	cvt.u64.u32 	%rd66, %r154;
	setp.le.s64 	%p64, %rd30, %rd66;
	@%p64 bra 	$L__BB139_108;
	st.global.f32 	[%rd23+2432], %f148;
$L__BB139_108:
	add.s32 	%r156, %r143, 640;
	cvt.u64.u32 	%rd67, %r156;
	setp.le.s64 	%p65, %rd30, %rd67;
	@%p65 bra 	$L__BB139_110;
	st.global.f32 	[%rd23+2560], %f149;
$L__BB139_110:
	add.s32 	%r158, %r143, 672;
	cvt.u64.u32 	%rd68, %r158;
	setp.le.s64 	%p66, %rd30, %rd68;
	@%p66 bra 	$L__BB139_112;
	st.global.f32 	[%rd23+2688], %f150;
$L__BB139_112:
	setp.le.s64 	%p67, %rd30, %rd11;
	@%p67 bra 	$L__BB139_114;
	st.global.f32 	[%rd23+2816], %f151;
$L__BB139_114:
	setp.le.s64 	%p68, %rd30, %rd12;
	@%p68 bra 	$L__BB139_116;
	st.global.f32 	[%rd23+2944], %f152;
$L__BB139_116:
	setp.le.s64 	%p69, %rd30, %rd13;
	@%p69 bra 	$L__BB139_118;
	st.global.f32 	[%rd23+3072], %f153;
$L__BB139_118:
	setp.le.s64 	%p70, %rd30, %rd14;
	@%p70 bra 	$L__BB139_120;
	st.global.f32 	[%rd23+3200], %f154;
$L__BB139_120:
	setp.le.s64 	%p71, %rd30, %rd15;
	@%p71 bra 	$L__BB139_122;
	st.global.f32 	[%rd23+3328], %f155;
$L__BB139_122:
	setp.le.s64 	%p72, %rd30, %rd16;
	@%p72 bra 	$L__BB139_124;
	st.global.f32 	[%rd23+3456], %f156;
$L__BB139_124:
	setp.le.s64 	%p73, %rd30, %rd17;
	@%p73 bra 	$L__BB139_126;
	st.global.f32 	[%rd23+3584], %f157;
$L__BB139_126:
	setp.le.s64 	%p74, %rd30, %rd18;
	@%p74 bra 	$L__BB139_128;
	st.global.f32 	[%rd23+3712], %f158;
$L__BB139_128:
	setp.le.s64 	%p75, %rd30, %rd19;
	@%p75 bra 	$L__BB139_130;
	st.global.f32 	[%rd23+3840], %f159;
$L__BB139_130:
	setp.le.s64 	%p76, %rd30, %rd20;
	@%p76 bra 	$L__BB139_132;
	st.global.f32 	[%rd23+3968], %f160;
$L__BB139_132:
	ld.param.u64 	%rd71, [_Z15SoftmaxWarpImplI10DirectLoadIffE11DirectStoreIffEfLi1ELi32ELi32ELi1ELb1EL9Algorithm0EEvT_T0_ll_param_2];
	mov.u32 	%r159, %nctaid.x;
	mov.u32 	%r160, %ntid.y;
	mul.lo.s32 	%r161, %r159, %r160;
	cvt.s64.s32 	%rd69, %r161;
	add.s64 	%rd72, %rd72, %rd69;
	setp.lt.s64 	%p77, %rd72, %rd71;
	@%p77 bra 	$L__BB139_4;
$L__BB139_133:
	ret;

}
	// .globl	_Z20SoftmaxBlockSMemImplI10DirectLoadIffE11DirectStoreIffEfLi2ELi128EL9Algorithm0EEvT_T0_ll
.visible .entry _Z20SoftmaxBlockSMemImplI10DirectLoadIffE11DirectStoreIffEfLi2ELi128EL9Algorithm0EEvT_T0_ll(
	.param .align 8 .b8 _Z20SoftmaxBlockSMemImplI10DirectLoadIffE11DirectStoreIffEfLi2ELi128EL9Algorithm0EEvT_T0_ll_param_0[16],
	.param .align 8 .b8 _Z20SoftmaxBlockSMemImplI10DirectLoadIffE11DirectStoreIffEfLi2ELi128EL9Algorithm0EEvT_T0_ll_param_1[16],
	.param .u64 _Z20SoftmaxBlockSMemImplI10DirectLoadIffE11DirectStoreIffEfLi2ELi128EL9Algorithm0EEvT_T0_ll_param_2,
	.param .u64 _Z20SoftmaxBlockSMemImplI10DirectLoadIffE11DirectStoreIffEfLi2ELi128EL9Algorithm0EEvT_T0_ll_param_3
)
{
	.reg .pred 	%p<42>;
	.reg .b32 	%r<126>;
	.reg .b32 	%f<223>;
	.reg .b64 	%rd<122>;

	ld.param.u64 	%rd18, [_Z20SoftmaxBlockSMemImplI10DirectLoadIffE11DirectStoreIffEfLi2ELi128EL9Algorithm0EEvT_T0_ll_param_1+8];
	ld.param.u64 	%rd16, [_Z20SoftmaxBlockSMemImplI10DirectLoadIffE11DirectStoreIffEfLi2ELi128EL9Algorithm0EEvT_T0_ll_param_0+8];
	ld.param.u64 	%rd17, [_Z20SoftmaxBlockSMemImplI10DirectLoadIffE11DirectStoreIffEfLi2ELi128EL9Algorithm0EEvT_T0_ll_param_1];
	ld.param.u64 	%rd15, [_Z20SoftmaxBlockSMemImplI10DirectLoadIffE11DirectStoreIffEfLi2ELi128EL9Algorithm0EEvT_T0_ll_param_0];
	ld.param.u64 	%rd19, [_Z20SoftmaxBlockSMemImplI10DirectLoadIffE11DirectStoreIffEfLi2ELi128EL9Algorithm0EEvT_T0_ll_param_2];
	ld.param.u64 	%rd20, [_Z20SoftmaxBlockSMemImplI10DirectLoadIffE11DirectStoreIffEfLi2ELi128EL9Algorithm0EEvT_T0_ll_param_3];
	cvta.to.global.u64 	%rd1, %rd15;
	cvta.to.global.u64 	%rd2, %rd17;
	mov.u32 	%r1, %tid.x;
	and.b64  	%rd21, %rd20, 1;
	setp.eq.b64 	%p2, %rd21, 1;
	not.pred 	%p3, %p2;
	@%p3 bra 	$L__BB140_2;
	mov.u64 	%rd22, $str$2;
	cvta.global.u64 	%rd23, %rd22;
	mov.u64 	%rd24, $str$1;
	cvta.global.u64 	%rd25, %rd24;
	mov.u64 	%rd26, __unnamed_141;
	cvta.global.u64 	%rd27, %rd26;
	{ // callseq 140, 0
	.param .b64 param0;
	st.param.b64 	[param0], %rd23;
	.param .b64 param1;
	st.param.b64 	[param1], %rd25;
	.param .b32 param2;
	st.param.b32 	[param2], 732;
	.param .b64 param3;
	st.param.b64 	[param3], %rd27;
	.param .b64 param4;
	st.param.b64 	[param4], 1;
	call.uni 
	__assertfail, 
	(
	param0, 
	param1, 
	param2, 
	param3, 
	param4
	);
	} // callseq 140
$L__BB140_2:
	shr.u64 	%rd28, %rd20, 63;
	add.s64 	%rd29, %rd20, %rd28;
	shr.u64 	%rd30, %rd29, 1;
	cvt.u32.u64 	%r2, %rd30;
	mov.u32 	%r24, %ctaid.x;
	cvt.u64.u32 	%rd121, %r24;
	setp.le.s64 	%p4, %rd19, %rd121;
	@%p4 bra 	$L__BB140_35;
	// begin inline asm
	mov.u32 %r25, %laneid;
	// end inline asm
	shr.u32 	%r26, %r1, 3;
	and.b32  	%r27, %r26, 124;
	mov.u32 	%r28, _ZZ14BlockAllReduceI5MaxOpfLi128EET0_S1_E12temp_storage;
	add.s32 	%r29, %r28, %r27;
	add.s32 	%r4, %r29, 4;
	cvt.u64.u32 	%rd4, %r1;
	mov.u32 	%r30, _ZZ14BlockAllReduceI5SumOpfLi128EET0_S1_E12temp_storage;
	add.s32 	%r31, %r30, %r27;
	add.s32 	%r5, %r31, 4;
	mov.u32 	%r32, %nctaid.x;
	cvt.u64.u32 	%rd5, %r32;
	not.b32 	%r33, %r1;
	add.s32 	%r6, %r33, %r2;
	shr.u32 	%r34, %r6, 7;
	add.s32 	%r35, %r34, 1;
	not.b64 	%rd31, %rd4;
	add.s64 	%rd6, %rd20, %rd31;
	and.b32  	%r7, %r35, 3;
	shl.b32 	%r36, %r1, 1;
	cvt.u64.u32 	%rd7, %r36;
	shl.b32 	%r37, %r1, 2;
	mov.u32 	%r38, shared_buf;
	add.s32 	%r8, %r38, %r37;
	shl.b32 	%r9, %r2, 2;
	add.s32 	%r10, %r8, %r9;
	add.s32 	%r11, %r1, 128;
	add.s32 	%r12, %r1, 256;
	add.s32 	%r13, %r1, 384;
	and.b64  	%rd8, %rd6, 384;
$L__BB140_4:
	setp.ge.s32 	%p5, %r1, %r2;
	mov.f32 	%f217, 0fFF800000;
	@%p5 bra 	$L__BB140_11;
	setp.eq.s32 	%p6, %r7, 0;
	mul.lo.s64 	%rd10, %rd121, %rd16;
	mov.f32 	%f217, 0fFF800000;
	mov.u32 	%r120, %r1;
	@%p6 bra 	$L__BB140_9;
	setp.eq.s32 	%p7, %r7, 1;
	add.s64 	%rd11, %rd10, %rd7;
	shr.u64 	%rd32, %rd11, 63;
	add.s64 	%rd33, %rd11, %rd32;
	shl.b64 	%rd34, %rd33, 2;
	and.b64  	%rd35, %rd34, -8;
	add.s64 	%rd36, %rd1, %rd35;
	ld.global.v2.f32 	{%f27, %f28}, [%rd36];
	st.shared.f32 	[%r8], %f27;
	max.f32 	%f29, %f27, 0fFF800000;
	st.shared.f32 	[%r10], %f28;
	max.f32 	%f217, %f29, %f28;
	mov.u32 	%r120, %r11;
	@%p7 bra 	$L__BB140_9;
	setp.eq.s32 	%p8, %r7, 2;
	add.s64 	%rd37, %rd11, 256;
	shr.u64 	%rd38, %rd37, 63;
	add.s64 	%rd39, %rd37, %rd38;
	shl.b64 	%rd40, %rd39, 2;
	and.b64  	%rd41, %rd40, -8;
	add.s64 	%rd42, %rd1, %rd41;
	ld.global.v2.f32 	{%f30, %f31}, [%rd42];
	st.shared.f32 	[%r8+512], %f30;
	max.f32 	%f32, %f217, %f30;
	st.shared.f32 	[%r10+512], %f31;
	max.f32 	%f217, %f32, %f31;
	mov.u32 	%r120, %r12;
	@%p8 bra 	$L__BB140_9;
	add.s64 	%rd43, %rd11, 512;
	shr.u64 	%rd44, %rd43, 63;
	add.s64 	%rd45, %rd43, %rd44;
	shl.b64 	%rd46, %rd45, 2;
	and.b64  	%rd47, %rd46, -8;
	add.s64 	%rd48, %rd1, %rd47;
	ld.global.v2.f32 	{%f33, %f34}, [%rd48];
	st.shared.f32 	[%r8+1024], %f33;
	max.f32 	%f35, %f217, %f33;
	st.shared.f32 	[%r10+1024], %f34;
	max.f32 	%f217, %f35, %f34;
	mov.u32 	%r120, %r13;
$L__BB140_9:
	setp.lt.u32 	%p9, %r6, 384;
	@%p9 bra 	$L__BB140_11;
$L__BB140_10:
	shl.b32 	%r39, %r120, 1;
	cvt.u64.u32 	%rd49, %r39;
	add.s64 	%rd50, %rd10, %rd49;
	shr.u64 	%rd51, %rd50, 63;
	add.s64 	%rd52, %rd50, %rd51;
	shl.b64 	%rd53, %rd52, 2;
	and.b64  	%rd54, %rd53, -8;
	add.s64 	%rd55, %rd1, %rd54;
	ld.global.v2.f32 	{%f36, %f37}, [%rd55];
	shl.b32 	%r40, %r120, 2;
	mov.u32 	%r41, shared_buf;
	add.s32 	%r42, %r41, %r40;
	st.shared.f32 	[%r42], %f36;
	max.f32 	%f38, %f217, %f36;
	add.s32 	%r43, %r42, %r9;
	st.shared.f32 	[%r43], %f37;
	max.f32 	%f39, %f38, %f37;
	add.s64 	%rd56, %rd50, 256;
	shr.u64 	%rd57, %rd56, 63;
	add.s64 	%rd58, %rd56, %rd57;
	shl.b64 	%rd59, %rd58, 2;
	and.b64  	%rd60, %rd59, -8;
	add.s64 	%rd61, %rd1, %rd60;
	ld.global.v2.f32 	{%f40, %f41}, [%rd61];
	st.shared.f32 	[%r42+512], %f40;
	max.f32 	%f42, %f39, %f40;
	st.shared.f32 	[%r43+512], %f41;
	max.f32 	%f43, %f42, %f41;
	add.s32 	%r44, %r39, 512;
	cvt.u64.u32 	%rd62, %r44;
	add.s64 	%rd63, %rd10, %rd62;
	shr.u64 	%rd64, %rd63, 63;
	add.s64 	%rd65, %rd63, %rd64;
	shl.b64 	%rd66, %rd65, 2;
	and.b64  	%rd67, %rd66, -8;
	add.s64 	%rd68, %rd1, %rd67;
	ld.global.v2.f32 	{%f44, %f45}, [%rd68];
	st.shared.f32 	[%r42+1024], %f44;
	max.f32 	%f46, %f43, %f44;
	st.shared.f32 	[%r43+1024], %f45;
	max.f32 	%f47, %f46, %f45;
	add.s32 	%r45, %r39, 768;
	cvt.u64.u32 	%rd69, %r45;
	add.s64 	%rd70, %rd10, %rd69;
	shr.u64 	%rd71, %rd70, 63;
	add.s64 	%rd72, %rd70, %rd71;
	shl.b64 	%rd73, %rd72, 2;
	and.b64  	%rd74, %rd73, -8;
	add.s64 	%rd75, %rd1, %rd74;
	ld.global.v2.f32 	{%f48, %f49}, [%rd75];
	st.shared.f32 	[%r42+1536], %f48;
	max.f32 	%f50, %f47, %f48;
	st.shared.f32 	[%r43+1536], %f49;
	max.f32 	%f217, %f50, %f49;
	add.s32 	%r120, %r120, 512;
	setp.lt.s32 	%p10, %r120, %r2;
	@%p10 bra 	$L__BB140_10;
$L__BB140_11:
	setp.gt.s32 	%p12, %r25, 15;
	setp.gt.s32 	%p13, %r25, 23;
	setp.gt.s32 	%p14, %r25, 27;
	setp.gt.s32 	%p15, %r25, 29;
	setp.gt.s32 	%p16, %r25, 30;
	mov.b32 	%r47, %f217;
	mov.b32 	%r48, 1;
	mov.b32 	%r69, 31;
	mov.b32 	%r70, -1;
	// begin inline asm
	shfl.sync.down.b32 %r46, %r47, %r48, %r69, %r70;
	// end inline asm
	mov.b32 	%f51, %r46;
	max.f32 	%f52, %f217, %f51;
	selp.f32 	%f53, %f217, %f52, %p16;
	mov.b32 	%r52, %f53;
	mov.b32 	%r53, 2;
	// begin inline asm
	shfl.sync.down.b32 %r51, %r52, %r53, %r69, %r70;
	// end inline asm
	mov.b32 	%f54, %r51;
	max.f32 	%f55, %f53, %f54;
	selp.f32 	%f56, %f53, %f55, %p15;
	mov.b32 	%r57, %f56;
	mov.b32 	%r58, 4;
	// begin inline asm
	shfl.sync.down.b32 %r56, %r57, %r58, %r69, %r70;
	// end inline asm
	mov.b32 	%f57, %r56;
	max.f32 	%f58, %f56, %f57;
	selp.f32 	%f59, %f56, %f58, %p14;
	mov.b32 	%r62, %f59;
	mov.b32 	%r63, 8;
	// begin inline asm
	shfl.sync.down.b32 %r61, %r62, %r63, %r69, %r70;
	// end inline asm
	mov.b32 	%f60, %r61;
	max.f32 	%f9, %f59, %f60;
	selp.f32 	%f218, %f59, %f9, %p13;
	mov.b32 	%r67, %f218;
	mov.b32 	%r68, 16;
	// begin inline asm
	shfl.sync.down.b32 %r66, %r67, %r68, %r69, %r70;
	// end inline asm
	mov.pred 	%p41, 0;
	@%p12 bra 	$L__BB140_14;
	setp.ne.s32 	%p18, %r25, 0;
	mov.b32 	%f61, %r66;
	max.f32 	%f218, %f9, %f61;
	@%p18 bra 	$L__BB140_14;
	st.shared.f32 	[%r4], %f218;
	mov.pred 	%p41, -1;
$L__BB140_14:
	setp.ne.s32 	%p20, %r1, 0;
	bar.sync 	0;
	@%p20 bra 	$L__BB140_16;
	ld.shared.f32 	%f62, [_ZZ14BlockAllReduceI5MaxOpfLi128EET0_S1_E12temp_storage+8];
	max.f32 	%f63, %f218, %f62;
	ld.shared.f32 	%f64, [_ZZ14BlockAllReduceI5MaxOpfLi128EET0_S1_E12temp_storage+12];
	max.f32 	%f65, %f63, %f64;
	ld.shared.f32 	%f66, [_ZZ14BlockAllReduceI5MaxOpfLi128EET0_S1_E12temp_storage+16];
	max.f32 	%f67, %f65, %f66;
	st.shared.f32 	[_ZZ14BlockAllReduceI5MaxOpfLi128EET0_S1_E16result_broadcast], %f67;
$L__BB140_16:
	setp.le.s64 	%p21, %rd20, %rd4;
	bar.sync 	0;
	mov.f32 	%f222, 0f00000000;
	ld.shared.f32 	%f13, [_ZZ14BlockAllReduceI5MaxOpfLi128EET0_S1_E16result_broadcast];
	@%p21 bra 	$L__BB140_23;
	setp.eq.s64 	%p22, %rd8, 384;
	mov.f32 	%f222, 0f00000000;
	mov.u32 	%r122, %r1;
	@%p22 bra 	$L__BB140_21;
	setp.eq.s64 	%p23, %rd8, 0;
	ld.shared.f32 	%f71, [%r8];
	sub.f32 	%f72, %f71, %f13;
	fma.rn.f32 	%f73, %f72, 0f3BBB989D, 0f3F000000;
	cvt.sat.f32.f32 	%f74, %f73;
	mov.f32 	%f75, 0f4B400001;
	mov.f32 	%f76, 0f437C0000;
	fma.rm.f32 	%f77, %f74, %f76, %f75;
	add.f32 	%f78, %f77, 0fCB40007F;
	neg.f32 	%f79, %f78;
	fma.rn.f32 	%f80, %f72, 0f3FB8AA3B, %f79;
	fma.rn.f32 	%f81, %f72, 0f32A57060, %f80;
	mov.b32 	%r71, %f77;
	shl.b32 	%r72, %r71, 23;
	mov.b32 	%f82, %r72;
	ex2.approx.ftz.f32 	%f83, %f81;
	mul.f32 	%f84, %f83, %f82;
	st.shared.f32 	[%r8], %f84;
	add.f32 	%f222, %f84, 0f00000000;
	mov.u32 	%r122, %r11;
	@%p23 bra 	$L__BB140_21;
	setp.eq.s64 	%p24, %rd8, 128;
	ld.shared.f32 	%f85, [%r8+512];
	sub.f32 	%f86, %f85, %f13;
	fma.rn.f32 	%f87, %f86, 0f3BBB989D, 0f3F000000;
	cvt.sat.f32.f32 	%f88, %f87;
	mov.f32 	%f89, 0f4B400001;
	mov.f32 	%f90, 0f437C0000;
	fma.rm.f32 	%f91, %f88, %f90, %f89;
	add.f32 	%f92, %f91, 0fCB40007F;
	neg.f32 	%f93, %f92;
	fma.rn.f32 	%f94, %f86, 0f3FB8AA3B, %f93;
	fma.rn.f32 	%f95, %f86, 0f32A57060, %f94;
	mov.b32 	%r73, %f91;
	shl.b32 	%r74, %r73, 23;
	mov.b32 	%f96, %r74;
	ex2.approx.ftz.f32 	%f97, %f95;
	mul.f32 	%f98, %f97, %f96;
	st.shared.f32 	[%r8+512], %f98;
	add.f32 	%f222, %f222, %f98;
	mov.u32 	%r122, %r12;
	@%p24 bra 	$L__BB140_21;
	ld.shared.f32 	%f99, [%r8+1024];
	sub.f32 	%f100, %f99, %f13;
	fma.rn.f32 	%f101, %f100, 0f3BBB989D, 0f3F000000;
	cvt.sat.f32.f32 	%f102, %f101;
	mov.f32 	%f103, 0f4B400001;
	mov.f32 	%f104, 0f437C0000;
	fma.rm.f32 	%f105, %f102, %f104, %f103;
	add.f32 	%f106, %f105, 0fCB40007F;
	neg.f32 	%f107, %f106;
	fma.rn.f32 	%f108, %f100, 0f3FB8AA3B, %f107;
	fma.rn.f32 	%f109, %f100, 0f32A57060, %f108;
	mov.b32 	%r75, %f105;
	shl.b32 	%r76, %r75, 23;
	mov.b32 	%f110, %r76;
	ex2.approx.ftz.f32 	%f111, %f109;
	mul.f32 	%f112, %f111, %f110;
	st.shared.f32 	[%r8+1024], %f112;
	add.f32 	%f222, %f222, %f112;
	mov.u32 	%r122, %r13;
$L__BB140_21:
	setp.lt.u64 	%p25, %rd6, 384;
	@%p25 bra 	$L__BB140_23;
$L__BB140_22:
	shl.b32 	%r77, %r122, 2;
	mov.u32 	%r78, shared_buf;
	add.s32 	%r79, %r78, %r77;
	ld.shared.f32 	%f113, [%r79];
	sub.f32 	%f114, %f113, %f13;
	fma.rn.f32 	%f115, %f114, 0f3BBB989D, 0f3F000000;
	cvt.sat.f32.f32 	%f116, %f115;
	mov.f32 	%f117, 0f4B400001;
	mov.f32 	%f118, 0f437C0000;
	fma.rm.f32 	%f119, %f116, %f118, %f117;
	add.f32 	%f120, %f119, 0fCB40007F;
	neg.f32 	%f121, %f120;
	fma.rn.f32 	%f122, %f114, 0f3FB8AA3B, %f121;
	fma.rn.f32 	%f123, %f114, 0f32A57060, %f122;
	mov.b32 	%r80, %f119;
	shl.b32 	%r81, %r80, 23;
	mov.b32 	%f124, %r81;
	ex2.approx.ftz.f32 	%f125, %f123;
	mul.f32 	%f126, %f125, %f124;
	st.shared.f32 	[%r79], %f126;
	add.f32 	%f127, %f222, %f126;
	ld.shared.f32 	%f128, [%r79+512];
	sub.f32 	%f129, %f128, %f13;
	fma.rn.f32 	%f130, %f129, 0f3BBB989D, 0f3F000000;
	cvt.sat.f32.f32 	%f131, %f130;
	fma.rm.f32 	%f132, %f131, %f118, %f117;
	add.f32 	%f133, %f132, 0fCB40007F;
	neg.f32 	%f134, %f133;
	fma.rn.f32 	%f135, %f129, 0f3FB8AA3B, %f134;
	fma.rn.f32 	%f136, %f129, 0f32A57060, %f135;
	mov.b32 	%r82, %f132;
	shl.b32 	%r83, %r82, 23;
	mov.b32 	%f137, %r83;
	ex2.approx.ftz.f32 	%f138, %f136;
	mul.f32 	%f139, %f138, %f137;
	st.shared.f32 	[%r79+512], %f139;
	add.f32 	%f140, %f127, %f139;
	ld.shared.f32 	%f141, [%r79+1024];
	sub.f32 	%f142, %f141, %f13;
	fma.rn.f32 	%f143, %f142, 0f3BBB989D, 0f3F000000;
	cvt.sat.f32.f32 	%f144, %f143;
	fma.rm.f32 	%f145, %f144, %f118, %f117;
	add.f32 	%f146, %f145, 0fCB40007F;
	neg.f32 	%f147, %f146;
	fma.rn.f32 	%f148, %f142, 0f3FB8AA3B, %f147;
	fma.rn.f32 	%f149, %f142, 0f32A57060, %f148;
	mov.b32 	%r84, %f145;
	shl.b32 	%r85, %r84, 23;
	mov.b32 	%f150, %r85;
	ex2.approx.ftz.f32 	%f151, %f149;
	mul.f32 	%f152, %f151, %f150;
	st.shared.f32 	[%r79+1024], %f152;
	add.f32 	%f153, %f140, %f152;
	ld.shared.f32 	%f154, [%r79+1536];
	sub.f32 	%f155, %f154, %f13;
	fma.rn.f32 	%f156, %f155, 0f3BBB989D, 0f3F000000;
	cvt.sat.f32.f32 	%f157, %f156;
	fma.rm.f32 	%f158, %f157, %f118, %f117;
	add.f32 	%f159, %f158, 0fCB40007F;
	neg.f32 	%f160, %f159;
	fma.rn.f32 	%f161, %f155, 0f3FB8AA3B, %f160;
	fma.rn.f32 	%f162, %f155, 0f32A57060, %f161;
	mov.b32 	%r86, %f158;
	shl.b32 	%r87, %r86, 23;
	mov.b32 	%f163, %r87;
	ex2.approx.ftz.f32 	%f164, %f162;
	mul.f32 	%f165, %f164, %f163;
	st.shared.f32 	[%r79+1536], %f165;
	add.f32 	%f222, %f153, %f165;
	add.s32 	%r122, %r122, 512;
	cvt.u64.u32 	%rd76, %r122;
	setp.gt.u64 	%p26, %rd20, %rd76;
	@%p26 bra 	$L__BB140_22;
$L__BB140_23:
	setp.gt.s32 	%p27, %r25, 15;
	setp.gt.s32 	%p28, %r25, 23;
	setp.gt.s32 	%p29, %r25, 27;
	setp.gt.s32 	%p30, %r25, 29;
	setp.gt.s32 	%p31, %r25, 30;
	mov.b32 	%r89, %f222;
	mov.b32 	%r90, 1;
	mov.b32 	%r111, 31;
	mov.b32 	%r112, -1;
	// begin inline asm
	shfl.sync.down.b32 %r88, %r89, %r90, %r111, %r112;
	// end inline asm
	mov.b32 	%f166, %r88;
	add.f32 	%f167, %f222, %f166;
	selp.f32 	%f168, %f222, %f167, %p31;
	mov.b32 	%r94, %f168;
	mov.b32 	%r95, 2;
	// begin inline asm
	shfl.sync.down.b32 %r93, %r94, %r95, %r111, %r112;
	// end inline asm
	mov.b32 	%f169, %r93;
	add.f32 	%f170, %f168, %f169;
	selp.f32 	%f171, %f168, %f170, %p30;
	mov.b32 	%r99, %f171;
	mov.b32 	%r100, 4;
	// begin inline asm
	shfl.sync.down.b32 %r98, %r99, %r100, %r111, %r112;
	// end inline asm
	mov.b32 	%f172, %r98;
	add.f32 	%f173, %f171, %f172;
	selp.f32 	%f174, %f171, %f173, %p29;
	mov.b32 	%r104, %f174;
	mov.b32 	%r105, 8;
	// begin inline asm
	shfl.sync.down.b32 %r103, %r104, %r105, %r111, %r112;
	// end inline asm
	mov.b32 	%f175, %r103;
	add.f32 	%f176, %f174, %f175;
	selp.f32 	%f177, %f174, %f176, %p28;
	mov.b32 	%r109, %f177;
	mov.b32 	%r110, 16;
	// begin inline asm
	shfl.sync.down.b32 %r108, %r109, %r110, %r111, %r112;
	// end inline asm
	mov.b32 	%f178, %r108;
	add.f32 	%f179, %f177, %f178;
	selp.f32 	%f22, %f177, %f179, %p27;
	not.pred 	%p32, %p41;
	@%p32 bra 	$L__BB140_25;
	st.shared.f32 	[%r5], %f22;
$L__BB140_25:
	setp.ne.s32 	%p33, %r1, 0;
	bar.sync 	0;
	@%p33 bra 	$L__BB140_27;
	ld.shared.f32 	%f180, [_ZZ14BlockAllReduceI5SumOpfLi128EET0_S1_E12temp_storage+8];
	add.f32 	%f181, %f22, %f180;
	ld.shared.f32 	%f182, [_ZZ14BlockAllReduceI5SumOpfLi128EET0_S1_E12temp_storage+12];
	add.f32 	%f183, %f181, %f182;
	ld.shared.f32 	%f184, [_ZZ14BlockAllReduceI5SumOpfLi128EET0_S1_E12temp_storage+16];
	add.f32 	%f185, %f183, %f184;
	st.shared.f32 	[_ZZ14BlockAllReduceI5SumOpfLi128EET0_S1_E16result_broadcast], %f185;
$L__BB140_27:
	setp.ge.s32 	%p34, %r1, %r2;
	bar.sync 	0;
	ld.shared.f32 	%f23, [_ZZ14BlockAllReduceI5SumOpfLi128EET0_S1_E16result_broadcast];
	@%p34 bra 	$L__BB140_34;
	setp.eq.s32 	%p35, %r7, 0;
	mul.lo.s64 	%rd12, %rd121, %rd18;
	mov.u32 	%r124, %r1;
	@%p35 bra 	$L__BB140_32;
	setp.eq.s32 	%p36, %r7, 1;
	ld.shared.f32 	%f186, [%r8];
	div.rn.f32 	%f187, %f186, %f23;
	ld.shared.f32 	%f188, [%r10];
	div.rn.f32 	%f189, %f188, %f23;
	add.s64 	%rd13, %rd12, %rd7;
	shr.u64 	%rd77, %rd13, 63;
	add.s64 	%rd78, %rd13, %rd77;
	shl.b64 	%rd79, %rd78, 2;
	and.b64  	%rd80, %rd79, -8;
	add.s64 	%rd81, %rd2, %rd80;
	st.global.v2.f32 	[%rd81], {%f187, %f189};
	mov.u32 	%r124, %r11;
	@%p36 bra 	$L__BB140_32;
	setp.eq.s32 	%p37, %r7, 2;
	ld.shared.f32 	%f190, [%r8+512];
	div.rn.f32 	%f191, %f190, %f23;
	ld.shared.f32 	%f192, [%r10+512];
	div.rn.f32 	%f193, %f192, %f23;
	add.s64 	%rd82, %rd13, 256;
	shr.u64 	%rd83, %rd82, 63;
	add.s64 	%rd84, %rd82, %rd83;
	shl.b64 	%rd85, %rd84, 2;
	and.b64  	%rd86, %rd85, -8;
	add.s64 	%rd87, %rd2, %rd86;
	st.global.v2.f32 	[%rd87], {%f191, %f193};
	mov.u32 	%r124, %r12;
	@%p37 bra 	$L__BB140_32;
	ld.shared.f32 	%f194, [%r8+1024];
	div.rn.f32 	%f195, %f194, %f23;
	ld.shared.f32 	%f196, [%r10+1024];
	div.rn.f32 	%f197, %f196, %f23;
	add.s64 	%rd88, %rd13, 512;
	shr.u64 	%rd89, %rd88, 63;
	add.s64 	%rd90, %rd88, %rd89;
	shl.b64 	%rd91, %rd90, 2;
	and.b64  	%rd92, %rd91, -8;
	add.s64 	%rd93, %rd2, %rd92;
	st.global.v2.f32 	[%rd93], {%f195, %f197};
	mov.u32 	%r124, %r13;
$L__BB140_32:
	setp.lt.u32 	%p38, %r6, 384;
	@%p38 bra 	$L__BB140_34;
$L__BB140_33:
	shl.b32 	%r113, %r124, 2;
	mov.u32 	%r114, shared_buf;
	add.s32 	%r115, %r114, %r113;
	ld.shared.f32 	%f198, [%r115];
	div.rn.f32 	%f199, %f198, %f23;
	add.s32 	%r116, %r115, %r9;
	ld.shared.f32 	%f200, [%r116];
	div.rn.f32 	%f201, %f200, %f23;
	shl.b32 	%r117, %r124, 1;
	cvt.u64.u32 	%rd94, %r117;
	add.s64 	%rd95, %rd12, %rd94;
	shr.u64 	%rd96, %rd95, 63;
	add.s64 	%rd97, %rd95, %rd96;
	shl.b64 	%rd98, %rd97, 2;
	and.b64  	%rd99, %rd98, -8;
	add.s64 	%rd100, %rd2, %rd99;
	st.global.v2.f32 	[%rd100], {%f199, %f201};
	ld.shared.f32 	%f202, [%r115+512];
	div.rn.f32 	%f203, %f202, %f23;
	ld.shared.f32 	%f204, [%r116+512];
	div.rn.f32 	%f205, %f204, %f23;
	add.s64 	%rd101, %rd95, 256;
	shr.u64 	%rd102, %rd101, 63;
	add.s64 	%rd103, %rd101, %rd102;
	shl.b64 	%rd104, %rd103, 2;
	and.b64  	%rd105, %rd104, -8;
	add.s64 	%rd106, %rd2, %rd105;
	st.global.v2.f32 	[%rd106], {%f203, %f205};
	ld.shared.f32 	%f206, [%r115+1024];
	div.rn.f32 	%f207, %f206, %f23;
	ld.shared.f32 	%f208, [%r116+1024];
	div.rn.f32 	%f209, %f208, %f23;
	add.s32 	%r118, %r117, 512;
	cvt.u64.u32 	%rd107, %r118;
	add.s64 	%rd108, %rd12, %rd107;
	shr.u64 	%rd109, %rd108, 63;
	add.s64 	%rd110, %rd108, %rd109;
	shl.b64 	%rd111, %rd110, 2;
	and.b64  	%rd112, %rd111, -8;
	add.s64 	%rd113, %rd2, %rd112;
	st.global.v2.f32 	[%rd113], {%f207, %f209};
	ld.shared.f32 	%f210, [%r115+1536];
	div.rn.f32 	%f211, %f210, %f23;
	ld.shared.f32 	%f212, [%r116+1536];
	div.rn.f32 	%f213, %f212, %f23;
	add.s32 	%r119, %r117, 768;
	cvt.u64.u32 	%rd114, %r119;
	add.s64 	%rd115, %rd12, %rd114;
	shr.u64 	%rd116, %rd115, 63;
	add.s64 	%rd117, %rd115, %rd116;
	shl.b64 	%rd118, %rd117, 2;
	and.b64  	%rd119, %rd118, -8;
	add.s64 	%rd120, %rd2, %rd119;
	st.global.v2.f32 	[%rd120], {%f211, %f213};
	add.s32 	%r124, %r124, 512;
	setp.lt.s32 	%p39, %r124, %r2;
	@%p39 bra 	$L__BB140_33;
$L__BB140_34:
	add.s64 	%rd121, %rd121, %rd5;
	setp.lt.s64 	%p40, %rd121, %rd19;
	@%p40 bra 	$L__BB140_4;
$L__BB140_35:
	ret;

}
	// .globl	_Z20SoftmaxBlockSMemImplI10DirectLoadIffE11DirectStoreIffEfLi2ELi1024EL9Algorithm0EEvT_T0_ll
.visible .entry _Z20SoftmaxBlockSMemImplI10DirectLoadIffE11DirectStoreIffEfLi2ELi1024EL9Algorithm0EEvT_T0_ll(
	.param .align 8 .b8 _Z20SoftmaxBlockSMemImplI10DirectLoadIffE11DirectStoreIffEfLi2ELi1024EL9Algorithm0EEvT_T0_ll_param_0[16],
	.param .align 8 .b8 _Z20SoftmaxBlockSMemImplI10DirectLoadIffE11DirectStoreIffEfLi2ELi1024EL9Algorithm0EEvT_T0_ll_param_1[16],
	.param .u64 _Z20SoftmaxBlockSMemImplI10DirectLoadIffE11DirectStoreIffEfLi2ELi1024EL9Algorithm0EEvT_T0_ll_param_2,
	.param .u64 _Z20SoftmaxBlockSMemImplI10DirectLoadIffE11DirectStoreIffEfLi2ELi1024EL9Algorithm0EEvT_T0_ll_param_3
)
{
	.reg .pred 	%p<42>;
	.reg .b32 	%r<125>;
	.reg .b32 	%f<335>;
	.reg .b64 	%rd<122>;

	ld.param.u64 	%rd21, [_Z20SoftmaxBlockSMemImplI10DirectLoadIffE11DirectStoreIffEfLi2ELi1024EL9Algorithm0EEvT_T0_ll_param_1+8];
	ld.param.u64 	%rd19, [_Z20SoftmaxBlockSMemImplI10DirectLoadIffE11DirectStoreIffEfLi2ELi1024EL9Algorithm0EEvT_T0_ll_param_0+8];
	ld.param.u64 	%rd20, [_Z20SoftmaxBlockSMemImplI10DirectLoadIffE11DirectStoreIffEfLi2ELi1024EL9Algorithm0EEvT_T0_ll_param_1];
	ld.param.u64 	%rd18, [_Z20SoftmaxBlockSMemImplI10DirectLoadIffE11DirectStoreIffEfLi2ELi1024EL9Algorithm0EEvT_T0_ll_param_0];
	ld.param.u64 	%rd22, [_Z20SoftmaxBlockSMemImplI10DirectLoadIffE11DirectStoreIffEfLi2ELi1024EL9Algorithm0EEvT_T0_ll_param_2];
	ld.param.u64 	%rd23, [_Z20SoftmaxBlockSMemImplI10DirectLoadIffE11DirectStoreIffEfLi2ELi1024EL9Algorithm0EEvT_T0_ll_param_3];
	cvta.to.global.u64 	%rd1, %rd18;
	cvta.to.global.u64 	%rd2, %rd20;
	mov.u32 	%r1, %tid.x;
	and.b64  	%rd24, %rd23, 1;
	setp.eq.b64 	%p2, %rd24, 1;
	not.pred 	%p3, %p2;
	@%p3 bra 	$L__BB141_2;
	mov.u64 	%rd25, $str$2;
	cvta.global.u64 	%rd26, %rd25;
	mov.u64 	%rd27, $str$1;
	cvta.global.u64 	%rd28, %rd27;
	mov.u64 	%rd29, __unnamed_142;
	cvta.global.u64 	%rd30, %rd29;
	{ // callseq 141, 0
	.param .b64 param0;
	st.param.b64 	[param0], %rd26;
	.param .b64 param1;
	st.param.b64 	[param1], %rd28;
	.param .b32 param2;
	st.param.b32 	[param2], 732;
	.param .b64 param3;
	st.param.b64 	[param3], %rd30;
	.param .b64 param4;
	st.param.b64 	[param4], 1;
	call.uni 
	__assertfail, 
	(
	param0, 
	param1, 
	param2, 
	param3, 
	param4
	);
	} // callseq 141
$L__BB141_2:
	shr.u64 	%rd31, %rd23, 63;
	add.s64 	%rd32, %rd23, %rd31;
	shr.u64 	%rd33, %rd32, 1;
	cvt.u32.u64 	%r2, %rd33;
	mov.u32 	%r27, %ctaid.x;
	cvt.u64.u32 	%rd120, %r27;
	setp.le.s64 	%p4, %rd22, %rd120;
	@%p4 bra 	$L__BB141_36;
	// begin inline asm
	mov.u32 %r28, %laneid;
	// end inline asm
	shr.u32 	%r29, %r1, 3;
	and.b32  	%r30, %r29, 124;
	mov.u32 	%r31, _ZZ14BlockAllReduceI5MaxOpfLi1024EET0_S1_E12temp_storage;
	add.s32 	%r32, %r31, %r30;
	add.s32 	%r4, %r32, 32;
	cvt.u64.u32 	%rd4, %r1;
	mov.u32 	%r33, _ZZ14BlockAllReduceI5SumOpfLi1024EET0_S1_E12temp_storage;
	add.s32 	%r34, %r33, %r30;
	add.s32 	%r5, %r34, 32;
	mov.u32 	%r35, %nctaid.x;
	cvt.u64.u32 	%rd5, %r35;
	not.b32 	%r36, %r1;
	add.s32 	%r6, %r36, %r2;
	shr.u32 	%r37, %r6, 10;
	add.s32 	%r38, %r37, 1;
	not.b64 	%rd34, %rd4;
	add.s64 	%rd6, %rd23, %rd34;
	and.b32  	%r7, %r38, 3;
	shl.b32 	%r39, %r1, 1;
	cvt.u64.u32 	%rd7, %r39;
	shl.b32 	%r40, %r1, 2;
	mov.u32 	%r41, shared_buf;
	add.s32 	%r8, %r41, %r40;
	shl.b32 	%r9, %r2, 2;
	add.s32 	%r10, %r8, %r9;
	or.b32  	%r11, %r1, 1024;
	or.b32  	%r12, %r1, 2048;
	or.b32  	%r13, %r1, 3072;
	and.b64  	%rd8, %rd6, 3072;
$L__BB141_4:
	setp.ge.s32 	%p5, %r1, %r2;
	mov.f32 	%f329, 0fFF800000;
	@%p5 bra 	$L__BB141_12;
	setp.eq.s32 	%p6, %r7, 0;
	mul.lo.s64 	%rd10, %rd120, %rd19;
	mov.f32 	%f329, 0fFF800000;
	mov.u32 	%r118, %r1;
	@%p6 bra 	$L__BB141_9;
	setp.eq.s32 	%p7, %r7, 1;
	add.s64 	%rd11, %rd10, %rd7;
	shr.u64 	%rd35, %rd11, 63;
	add.s64 	%rd36, %rd11, %rd35;
	shl.b64 	%rd37, %rd36, 2;
	and.b64  	%rd38, %rd37, -8;
	add.s64 	%rd39, %rd1, %rd38;
	ld.global.v2.f32 	{%f27, %f28}, [%rd39];
	st.shared.f32 	[%r8], %f27;
	max.f32 	%f29, %f27, 0fFF800000;
	st.shared.f32 	[%r10], %f28;
	max.f32 	%f329, %f29, %f28;
	mov.u32 	%r118, %r11;
	@%p7 bra 	$L__BB141_9;
	setp.eq.s32 	%p8, %r7, 2;
	add.s64 	%rd40, %rd11, 2048;
	shr.u64 	%rd41, %rd40, 63;
	add.s64 	%rd42, %rd40, %rd41;
	shl.b64 	%rd43, %rd42, 2;
	and.b64  	%rd44, %rd43, -8;
	add.s64 	%rd45, %rd1, %rd44;
	ld.global.v2.f32 	{%f30, %f31}, [%rd45];
	st.shared.f32 	[%r8+4096], %f30;
	max.f32 	%f32, %f329, %f30;
	st.shared.f32 	[%r10+4096], %f31;
	max.f32 	%f329, %f32, %f31;
	mov.u32 	%r118, %r12;
	@%p8 bra 	$L__BB141_9;
	add.s64 	%rd46, %rd11, 4096;
	shr.u64 	%rd47, %rd46, 63;
	add.s64 	%rd48, %rd46, %rd47;
	shl.b64 	%rd49, %rd48, 2;
	and.b64  	%rd50, %rd49, -8;
	add.s64 	%rd51, %rd1, %rd50;
	ld.global.v2.f32 	{%f33, %f34}, [%rd51];
	st.shared.f32 	[%r8+8192], %f33;
	max.f32 	%f35, %f329, %f33;
	st.shared.f32 	[%r10+8192], %f34;
	max.f32 	%f329, %f35, %f34;
	mov.u32 	%r118, %r13;
$L__BB141_9:
	setp.lt.u32 	%p9, %r6, 3072;
	@%p9 bra 	$L__BB141_12;
	mul.wide.u32 	%rd52, %r118, 2;
	add.s64 	%rd53, %rd10, %rd52;
	add.s64 	%rd121, %rd53, 4096;
	shl.b32 	%r42, %r118, 2;
	mov.u32 	%r43, shared_buf;
	add.s32 	%r44, %r43, %r42;
	add.s32 	%r119, %r44, 8192;
$L__BB141_11:
	add.s64 	%rd54, %rd121, -4096;
	shr.u64 	%rd55, %rd54, 63;
	add.s64 	%rd56, %rd54, %rd55;
	shl.b64 	%rd57, %rd56, 2;
	and.b64  	%rd58, %rd57, -8;
	add.s64 	%rd59, %rd1, %rd58;
	ld.global.v2.f32 	{%f36, %f37}, [%rd59];
	st.shared.f32 	[%r119+-8192], %f36;
	max.f32 	%f38, %f329, %f36;
	add.s32 	%r45, %r119, %r9;
	st.shared.f32 	[%r45+-8192], %f37;
	max.f32 	%f39, %f38, %f37;
	add.s64 	%rd60, %rd121, -2048;
	shr.u64 	%rd61, %rd60, 63;
	add.s64 	%rd62, %rd60, %rd61;
	shl.b64 	%rd63, %rd62, 2;
	and.b64  	%rd64, %rd63, -8;
	add.s64 	%rd65, %rd1, %rd64;
	ld.global.v2.f32 	{%f40, %f41}, [%rd65];
	st.shared.f32 	[%r119+-4096], %f40;
	max.f32 	%f42, %f39, %f40;
	st.shared.f32 	[%r45+-4096], %f41;
	max.f32 	%f43, %f42, %f41;
	shr.u64 	%rd66, %rd121, 63;
	add.s64 	%rd67, %rd121, %rd66;
	shl.b64 	%rd68, %rd67, 2;
	and.b64  	%rd69, %rd68, -8;
	add.s64 	%rd70, %rd1, %rd69;
	ld.global.v2.f32 	{%f44, %f45}, [%rd70];
	st.shared.f32 	[%r119], %f44;
	max.f32 	%f46, %f43, %f44;
	st.shared.f32 	[%r45], %f45;
	max.f32 	%f47, %f46, %f45;
	add.s64 	%rd71, %rd121, 2048;
	shr.u64 	%rd72, %rd71, 63;
	add.s64 	%rd73, %rd71, %rd72;
	shl.b64 	%rd74, %rd73, 2;
	and.b64  	%rd75, %rd74, -8;
	add.s64 	%rd76, %rd1, %rd75;
	ld.global.v2.f32 	{%f48, %f49}, [%rd76];
	st.shared.f32 	[%r119+4096], %f48;
	max.f32 	%f50, %f47, %f48;
	st.shared.f32 	[%r45+4096], %f49;
	max.f32 	%f329, %f50, %f49;
	add.s32 	%r118, %r118, 4096;
	add.s64 	%rd121, %rd121, 8192;
	add.s32 	%r119, %r119, 16384;
	setp.lt.s32 	%p10, %r118, %r2;
	@%p10 bra 	$L__BB141_11;
$L__BB141_12:
	setp.gt.s32 	%p12, %r28, 15;
	setp.gt.s32 	%p13, %r28, 23;
	setp.gt.s32 	%p14, %r28, 27;
	setp.gt.s32 	%p15, %r28, 29;
	setp.gt.s32 	%p16, %r28, 30;
	mov.b32 	%r47, %f329;
	mov.b32 	%r48, 1;
	mov.b32 	%r69, 31;
	mov.b32 	%r70, -1;
	// begin inline asm
	shfl.sync.down.b32 %r46, %r47, %r48, %r69, %r70;
	// end inline asm
	mov.b32 	%f51, %r46;
	max.f32 	%f52, %f329, %f51;
	selp.f32 	%f53, %f329, %f52, %p16;
	mov.b32 	%r52, %f53;
	mov.b32 	%r53, 2;
	// begin inline asm
	shfl.sync.down.b32 %r51, %r52, %r53, %r69, %r70;
	// end inline asm
	mov.b32 	%f54, %r51;
	max.f32 	%f55, %f53, %f54;
	selp.f32 	%f56, %f53, %f55, %p15;
	mov.b32 	%r57, %f56;
	mov.b32 	%r58, 4;
	// begin inline asm
	shfl.sync.down.b32 %r56, %r57, %r58, %r69, %r70;
	// end inline asm
	mov.b32 	%f57, %r56;
	max.f32 	%f58, %f56, %f57;
	selp.f32 	%f59, %f56, %f58, %p14;
	mov.b32 	%r62, %f59;
	mov.b32 	%r63, 8;
	// begin inline asm
	shfl.sync.down.b32 %r61, %r62, %r63, %r69, %r70;
	// end inline asm
	mov.b32 	%f60, %r61;
	max.f32 	%f9, %f59, %f60;
	selp.f32 	%f330, %f59, %f9, %p13;
	mov.b32 	%r67, %f330;
	mov.b32 	%r68, 16;
	// begin inline asm
	shfl.sync.down.b32 %r66, %r67, %r68, %r69, %r70;
	// end inline asm
	mov.pred 	%p41, 0;
	@%p12 bra 	$L__BB141_15;
	setp.ne.s32 	%p18, %r28, 0;
	mov.b32 	%f61, %r66;
	max.f32 	%f330, %f9, %f61;
	@%p18 bra 	$L__BB141_15;
	st.shared.f32 	[%r4], %f330;
	mov.pred 	%p41, -1;
$L__BB141_15:
	setp.ne.s32 	%p20, %r1, 0;
	bar.sync 	0;
	@%p20 bra 	$L__BB141_17;
	ld.shared.f32 	%f62, [_ZZ14BlockAllReduceI5MaxOpfLi1024EET0_S1_E12temp_storage+36];
	max.f32 	%f63, %f330, %f62;
	ld.shared.f32 	%f64, [_ZZ14BlockAllReduceI5MaxOpfLi1024EET0_S1_E12temp_storage+40];
	max.f32 	%f65, %f63, %f64;
	ld.shared.f32 	%f66, [_ZZ14BlockAllReduceI5MaxOpfLi1024EET0_S1_E12temp_storage+44];
	max.f32 	%f67, %f65, %f66;
	ld.shared.f32 	%f68, [_ZZ14BlockAllReduceI5MaxOpfLi1024EET0_S1_E12temp_storage+48];
	max.f32 	%f69, %f67, %f68;
	ld.shared.f32 	%f70, [_ZZ14BlockAllReduceI5MaxOpfLi1024EET0_S1_E12temp_storage+52];
	max.f32 	%f71, %f69, %f70;
	ld.shared.f32 	%f72, [_ZZ14BlockAllReduceI5MaxOpfLi1024EET0_S1_E12temp_storage+56];
	max.f32 	%f73, %f71, %f72;
	ld.shared.f32 	%f74, [_ZZ14BlockAllReduceI5MaxOpfLi1024EET0_S1_E12temp_storage+60];
	max.f32 	%f75, %f73, %f74;
	ld.shared.f32 	%f76, [_ZZ14BlockAllReduceI5MaxOpfLi1024EET0_S1_E12temp_storage+64];
	max.f32 	%f77, %f75, %f76;
	ld.shared.f32 	%f78, [_ZZ14BlockAllReduceI5MaxOpfLi1024EET0_S1_E12temp_storage+68];
	max.f32 	%f79, %f77, %f78;
	ld.shared.f32 	%f80, [_ZZ14BlockAllReduceI5MaxOpfLi1024EET0_S1_E12temp_storage+72];
	max.f32 	%f81, %f79, %f80;
	ld.shared.f32 	%f82, [_ZZ14BlockAllReduceI5MaxOpfLi1024EET0_S1_E12temp_storage+76];
	max.f32 	%f83, %f81, %f82;
	ld.shared.f32 	%f84, [_ZZ14BlockAllReduceI5MaxOpfLi1024EET0_S1_E12temp_storage+80];
	max.f32 	%f85, %f83, %f84;
	ld.shared.f32 	%f86, [_ZZ14BlockAllReduceI5MaxOpfLi1024EET0_S1_E12temp_storage+84];
	max.f32 	%f87, %f85, %f86;
	ld.shared.f32 	%f88, [_ZZ14BlockAllReduceI5MaxOpfLi1024EET0_S1_E12temp_storage+88];
	max.f32 	%f89, %f87, %f88;
	ld.shared.f32 	%f90, [_ZZ14BlockAllReduceI5MaxOpfLi1024EET0_S1_E12temp_storage+92];
	max.f32 	%f91, %f89, %f90;
	ld.shared.f32 	%f92, [_ZZ14BlockAllReduceI5MaxOpfLi1024EET0_S1_E12temp_storage+96];
	max.f32 	%f93, %f91, %f92;
	ld.shared.f32 	%f94, [_ZZ14BlockAllReduceI5MaxOpfLi1024EET0_S1_E12temp_storage+100];
	max.f32 	%f95, %f93, %f94;
	ld.shared.f32 	%f96, [_ZZ14BlockAllReduceI5MaxOpfLi1024EET0_S1_E12temp_storage+104];
	max.f32 	%f97, %f95, %f96;
	ld.shared.f32 	%f98, [_ZZ14BlockAllReduceI5MaxOpfLi1024EET0_S1_E12temp_storage+108];
	max.f32 	%f99, %f97, %f98;
	ld.shared.f32 	%f100, [_ZZ14BlockAllReduceI5MaxOpfLi1024EET0_S1_E12temp_storage+112];
	max.f32 	%f101, %f99, %f100;
	ld.shared.f32 	%f102, [_ZZ14BlockAllReduceI5MaxOpfLi1024EET0_S1_E12temp_storage+116];
	max.f32 	%f103, %f101, %f102;
	ld.shared.f32 	%f104, [_ZZ14BlockAllReduceI5MaxOpfLi1024EET0_S1_E12temp_storage+120];
	max.f32 	%f105, %f103, %f104;
	ld.shared.f32 	%f106, [_ZZ14BlockAllReduceI5MaxOpfLi1024EET0_S1_E12temp_storage+124];
	max.f32 	%f107, %f105, %f106;
	ld.shared.f32 	%f108, [_ZZ14BlockAllReduceI5MaxOpfLi1024EET0_S1_E12temp_storage+128];
	max.f32 	%f109, %f107, %f108;
	ld.shared.f32 	%f110, [_ZZ14BlockAllReduceI5MaxOpfLi1024EET0_S1_E12temp_storage+132];
	max.f32 	%f111, %f109, %f110;
	ld.shared.f32 	%f112, [_ZZ14BlockAllReduceI5MaxOpfLi1024EET0_S1_E12temp_storage+136];
	max.f32 	%f113, %f111, %f112;
	ld.shared.f32 	%f114, [_ZZ14BlockAllReduceI5MaxOpfLi1024EET0_S1_E12temp_storage+140];
	max.f32 	%f115, %f113, %f114;
	ld.shared.f32 	%f116, [_ZZ14BlockAllReduceI5MaxOpfLi1024EET0_S1_E12temp_storage+144];
	max.f32 	%f117, %f115, %f116;
	ld.shared.f32 	%f118, [_ZZ14BlockAllReduceI5MaxOpfLi1024EET0_S1_E12temp_storage+148];
	max.f32 	%f119, %f117, %f118;
	ld.shared.f32 	%f120, [_ZZ14BlockAllReduceI5MaxOpfLi1024EET0_S1_E12temp_storage+152];
	max.f32 	%f121, %f119, %f120;
	ld.shared.f32 	%f122, [_ZZ14BlockAllReduceI5MaxOpfLi1024EET0_S1_E12temp_storage+156];
	max.f32 	%f123, %f121, %f122;
	st.shared.f32 	[_ZZ14BlockAllReduceI5MaxOpfLi1024EET0_S1_E16result_broadcast], %f123;
$L__BB141_17:
	setp.le.s64 	%p21, %rd23, %rd4;
	bar.sync 	0;
	mov.f32 	%f334, 0f00000000;
	ld.shared.f32 	%f13, [_ZZ14BlockAllReduceI5MaxOpfLi1024EET0_S1_E16result_broadcast];
	@%p21 bra 	$L__BB141_24;
	setp.eq.s64 	%p22, %rd8, 3072;
	mov.f32 	%f334, 0f00000000;
	mov.u32 	%r121, %r1;
	@%p22 bra 	$L__BB141_22;
	setp.eq.s64 	%p23, %rd8, 0;
	ld.shared.f32 	%f127, [%r8];
	sub.f32 	%f128, %f127, %f13;
	fma.rn.f32 	%f129, %f128, 0f3BBB989D, 0f3F000000;
	cvt.sat.f32.f32 	%f130, %f129;
	mov.f32 	%f131, 0f4B400001;
	mov.f32 	%f132, 0f437C0000;
	fma.rm.f32 	%f133, %f130, %f132, %f131;
	add.f32 	%f134, %f133, 0fCB40007F;
	neg.f32 	%f135, %f134;
	fma.rn.f32 	%f136, %f128, 0f3FB8AA3B, %f135;
	fma.rn.f32 	%f137, %f128, 0f32A57060, %f136;
	mov.b32 	%r71, %f133;
	shl.b32 	%r72, %r71, 23;
	mov.b32 	%f138, %r72;
	ex2.approx.ftz.f32 	%f139, %f137;
	mul.f32 	%f140, %f139, %f138;
	st.shared.f32 	[%r8], %f140;
	add.f32 	%f334, %f140, 0f00000000;
	mov.u32 	%r121, %r11;
	@%p23 bra 	$L__BB141_22;
	setp.eq.s64 	%p24, %rd8, 1024;
	ld.shared.f32 	%f141, [%r8+4096];
	sub.f32 	%f142, %f141, %f13;
	fma.rn.f32 	%f143, %f142, 0f3BBB989D, 0f3F000000;
	cvt.sat.f32.f32 	%f144, %f143;
	mov.f32 	%f145, 0f4B400001;
	mov.f32 	%f146, 0f437C0000;
	fma.rm.f32 	%f147, %f144, %f146, %f145;
	add.f32 	%f148, %f147, 0fCB40007F;
	neg.f32 	%f149, %f148;
	fma.rn.f32 	%f150, %f142, 0f3FB8AA3B, %f149;
	fma.rn.f32 	%f151, %f142, 0f32A57060, %f150;
	mov.b32 	%r73, %f147;
	shl.b32 	%r74, %r73, 23;
	mov.b32 	%f152, %r74;
	ex2.approx.ftz.f32 	%f153, %f151;
	mul.f32 	%f154, %f153, %f152;
	st.shared.f32 	[%r8+4096], %f154;
	add.f32 	%f334, %f334, %f154;
	mov.u32 	%r121, %r12;
	@%p24 bra 	$L__BB141_22;
	ld.shared.f32 	%f155, [%r8+8192];
	sub.f32 	%f156, %f155, %f13;
	fma.rn.f32 	%f157, %f156, 0f3BBB989D, 0f3F000000;
	cvt.sat.f32.f32 	%f158, %f157;
	mov.f32 	%f159, 0f4B400001;
	mov.f32 	%f160, 0f437C0000;
	fma.rm.f32 	%f161, %f158, %f160, %f159;
	add.f32 	%f162, %f161, 0fCB40007F;
	neg.f32 	%f163, %f162;
	fma.rn.f32 	%f164, %f156, 0f3FB8AA3B, %f163;
	fma.rn.f32 	%f165, %f156, 0f32A57060, %f164;
	mov.b32 	%r75, %f161;
	shl.b32 	%r76, %r75, 23;
	mov.b32 	%f166, %r76;
	ex2.approx.ftz.f32 	%f167, %f165;
	mul.f32 	%f168, %f167, %f166;
	st.shared.f32 	[%r8+8192], %f168;
	add.f32 	%f334, %f334, %f168;
	mov.u32 	%r121, %r13;
$L__BB141_22:
	setp.lt.u64 	%p25, %rd6, 3072;
	@%p25 bra 	$L__BB141_24;
$L__BB141_23:
	shl.b32 	%r77, %r121, 2;
	mov.u32 	%r78, shared_buf;
	add.s32 	%r79, %r78, %r77;
	ld.shared.f32 	%f169, [%r79];
	sub.f32 	%f170, %f169, %f13;
	fma.rn.f32 	%f171, %f170, 0f3BBB989D, 0f3F000000;
	cvt.sat.f32.f32 	%f172, %f171;
	mov.f32 	%f173, 0f4B400001;
	mov.f32 	%f174, 0f437C0000;
	fma.rm.f32 	%f175, %f172, %f174, %f173;
	add.f32 	%f176, %f175, 0fCB40007F;
	neg.f32 	%f177, %f176;
	fma.rn.f32 	%f178, %f170, 0f3FB8AA3B, %f177;
	fma.rn.f32 	%f179, %f170, 0f32A57060, %f178;
	mov.b32 	%r80, %f175;
	shl.b32 	%r81, %r80, 23;
	mov.b32 	%f180, %r81;
	ex2.approx.ftz.f32 	%f181, %f179;
	mul.f32 	%f182, %f181, %f180;
	st.shared.f32 	[%r79], %f182;
	add.f32 	%f183, %f334, %f182;
	ld.shared.f32 	%f184, [%r79+4096];
	sub.f32 	%f185, %f184, %f13;
	fma.rn.f32 	%f186, %f185, 0f3BBB989D, 0f3F000000;
	cvt.sat.f32.f32 	%f187, %f186;
	fma.rm.f32 	%f188, %f187, %f174, %f173;
	add.f32 	%f189, %f188, 0fCB40007F;
	neg.f32 	%f190, %f189;
	fma.rn.f32 	%f191, %f185, 0f3FB8AA3B, %f190;
	fma.rn.f32 	%f192, %f185, 0f32A57060, %f191;
	mov.b32 	%r82, %f188;
	shl.b32 	%r83, %r82, 23;
	mov.b32 	%f193, %r83;
	ex2.approx.ftz.f32 	%f194, %f192;
	mul.f32 	%f195, %f194, %f193;
	st.shared.f32 	[%r79+4096], %f195;
	add.f32 	%f196, %f183, %f195;
	ld.shared.f32 	%f197, [%r79+8192];
	sub.f32 	%f198, %f197, %f13;
	fma.rn.f32 	%f199, %f198, 0f3BBB989D, 0f3F000000;
	cvt.sat.f32.f32 	%f200, %f199;
	fma.rm.f32 	%f201, %f200, %f174, %f173;
	add.f32 	%f202, %f201, 0fCB40007F;
	neg.f32 	%f203, %f202;
	fma.rn.f32 	%f204, %f198, 0f3FB8AA3B, %f203;
	fma.rn.f32 	%f205, %f198, 0f32A57060, %f204;
	mov.b32 	%r84, %f201;
	shl.b32 	%r85, %r84, 23;
	mov.b32 	%f206, %r85;
	ex2.approx.ftz.f32 	%f207, %f205;
	mul.f32 	%f208, %f207, %f206;
	st.shared.f32 	[%r79+8192], %f208;
	add.f32 	%f209, %f196, %f208;
	ld.shared.f32 	%f210, [%r79+12288];
	sub.f32 	%f211, %f210, %f13;
	fma.rn.f32 	%f212, %f211, 0f3BBB989D, 0f3F000000;
	cvt.sat.f32.f32 	%f213, %f212;
	fma.rm.f32 	%f214, %f213, %f174, %f173;
	add.f32 	%f215, %f214, 0fCB40007F;
	neg.f32 	%f216, %f215;
	fma.rn.f32 	%f217, %f211, 0f3FB8AA3B, %f216;
	fma.rn.f32 	%f218, %f211, 0f32A57060, %f217;
	mov.b32 	%r86, %f214;
	shl.b32 	%r87, %r86, 23;
	mov.b32 	%f219, %r87;
	ex2.approx.ftz.f32 	%f220, %f218;
	mul.f32 	%f221, %f220, %f219;
	st.shared.f32 	[%r79+12288], %f221;
	add.f32 	%f334, %f209, %f221;
	add.s32 	%r121, %r121, 4096;
	cvt.u64.u32 	%rd77, %r121;
	setp.gt.u64 	%p26, %rd23, %rd77;
	@%p26 bra 	$L__BB141_23;
$L__BB141_24:
	setp.gt.s32 	%p27, %r28, 15;
	setp.gt.s32 	%p28, %r28, 23;
	setp.gt.s32 	%p29, %r28, 27;
	setp.gt.s32 	%p30, %r28, 29;
	setp.gt.s32 	%p31, %r28, 30;
	mov.b32 	%r89, %f334;
	mov.b32 	%r90, 1;
	mov.b32 	%r111, 31;
	mov.b32 	%r112, -1;
	// begin inline asm
	shfl.sync.down.b32 %r88, %r89, %r90, %r111, %r112;
	// end inline asm
	mov.b32 	%f222, %r88;
	add.f32 	%f223, %f334, %f222;
	selp.f32 	%f224, %f334, %f223, %p31;
	mov.b32 	%r94, %f224;
	mov.b32 	%r95, 2;
	// begin inline asm
	shfl.sync.down.b32 %r93, %r94, %r95, %r111, %r112;
	// end inline asm
	mov.b32 	%f225, %r93;
	add.f32 	%f226, %f224, %f225;
	selp.f32 	%f227, %f224, %f226, %p30;
	mov.b32 	%r99, %f227;
	mov.b32 	%r100, 4;
	// begin inline asm
	shfl.sync.down.b32 %r98, %r99, %r100, %r111, %r112;
	// end inline asm
	mov.b32 	%f228, %r98;
	add.f32 	%f229, %f227, %f228;
	selp.f32 	%f230, %f227, %f229, %p29;
	mov.b32 	%r104, %f230;
	mov.b32 	%r105, 8;
	// begin inline asm
	shfl.sync.down.b32 %r103, %r104, %r105, %r111, %r112;
	// end inline asm
	mov.b32 	%f231, %r103;
	add.f32 	%f232, %f230, %f231;
	selp.f32 	%f233, %f230, %f232, %p28;
	mov.b32 	%r109, %f233;
	mov.b32 	%r110, 16;
	// begin inline asm
	shfl.sync.down.b32 %r108, %r109, %r110, %r111, %r112;
	// end inline asm
	mov.b32 	%f234, %r108;
	add.f32 	%f235, %f233, %f234;
	selp.f32 	%f22, %f233, %f235, %p27;
	not.pred 	%p32, %p41;
	@%p32 bra 	$L__BB141_26;
	st.shared.f32 	[%r5], %f22;
$L__BB141_26:
	setp.ne.s32 	%p33, %r1, 0;
	bar.sync 	0;
	@%p33 bra 	$L__BB141_28;
	ld.shared.f32 	%f236, [_ZZ14BlockAllReduceI5SumOpfLi1024EET0_S1_E12temp_storage+36];
	add.f32 	%f237, %f22, %f236;
	ld.shared.f32 	%f238, [_ZZ14BlockAllReduceI5SumOpfLi1024EET0_S1_E12temp_storage+40];
	add.f32 	%f239, %f237, %f238;
	ld.shared.f32 	%f240, [_ZZ14BlockAllReduceI5SumOpfLi1024EET0_S1_E12temp_storage+44];
	add.f32 	%f241, %f239, %f240;
	ld.shared.f32 	%f242, [_ZZ14BlockAllReduceI5SumOpfLi1024EET0_S1_E12temp_storage+48];
	add.f32 	%f243, %f241, %f242;
	ld.shared.f32 	%f244, [_ZZ14BlockAllReduceI5SumOpfLi1024EET0_S1_E12temp_storage+52];
	add.f32 	%f245, %f243, %f244;
	ld.shared.f32 	%f246, [_ZZ14BlockAllReduceI5SumOpfLi1024EET0_S1_E12temp_storage+56];
	add.f32 	%f247, %f245, %f246;
	ld.shared.f32 	%f248, [_ZZ14BlockAllReduceI5SumOpfLi1024EET0_S1_E12temp_storage+60];
	add.f32 	%f249, %f247, %f248;
	ld.shared.f32 	%f250, [_ZZ14BlockAllReduceI5SumOpfLi1024EET0_S1_E12temp_storage+64];
	add.f32 	%f251, %f249, %f250;
	ld.shared.f32 	%f252, [_ZZ14BlockAllReduceI5SumOpfLi1024EET0_S1_E12temp_storage+68];
	add.f32 	%f253, %f251, %f252;
	ld.shared.f32 	%f254, [_ZZ14BlockAllReduceI5SumOpfLi1024EET0_S1_E12temp_storage+72];
	add.f32 	%f255, %f253, %f254;
	ld.shared.f32 	%f256, [_ZZ14BlockAllReduceI5SumOpfLi1024EET0_S1_E12temp_storage+76];
	add.f32 	%f257, %f255, %f256;
	ld.shared.f32 	%f258, [_ZZ14BlockAllReduceI5SumOpfLi1024EET0_S1_E12temp_storage+80];
	add.f32 	%f259, %f257, %f258;
	ld.shared.f32 	%f260, [_ZZ14BlockAllReduceI5SumOpfLi1024EET0_S1_E12temp_storage+84];
	add.f32 	%f261, %f259, %f260;
	ld.shared.f32 	%f262, [_ZZ14BlockAllReduceI5SumOpfLi1024EET0_S1_E12temp_storage+88];
	add.f32 	%f263, %f261, %f262;
	ld.shared.f32 	%f264, [_ZZ14BlockAllReduceI5SumOpfLi1024EET0_S1_E12temp_storage+92];
	add.f32 	%f265, %f263, %f264;
	ld.shared.f32 	%f266, [_ZZ14BlockAllReduceI5SumOpfLi1024EET0_S1_E12temp_storage+96];
	add.f32 	%f267, %f265, %f266;
	ld.shared.f32 	%f268, [_ZZ14BlockAllReduceI5SumOpfLi1024EET0_S1_E12temp_storage+100];
	add.f32 	%f269, %f267, %f268;
	ld.shared.f32 	%f270, [_ZZ14BlockAllReduceI5SumOpfLi1024EET0_S1_E12temp_storage+104];
	add.f32 	%f271, %f269, %f270;
	ld.shared.f32 	%f272, [_ZZ14BlockAllReduceI5SumOpfLi1024EET0_S1_E12temp_storage+108];
	add.f32 	%f273, %f271, %f272;
	ld.shared.f32 	%f274, [_ZZ14BlockAllReduceI5SumOpfLi1024EET0_S1_E12temp_storage+112];
	add.f32 	%f275, %f273, %f274;
	ld.shared.f32 	%f276, [_ZZ14BlockAllReduceI5SumOpfLi1024EET0_S1_E12temp_storage+116];
	add.f32 	%f277, %f275, %f276;
	ld.shared.f32 	%f278, [_ZZ14BlockAllReduceI5SumOpfLi1024EET0_S1_E12temp_storage+120];
	add.f32 	%f279, %f277, %f278;
	ld.shared.f32 	%f280, [_ZZ14BlockAllReduceI5SumOpfLi1024EET0_S1_E12temp_storage+124];
	add.f32 	%f281, %f279, %f280;
	ld.shared.f32 	%f282, [_ZZ14BlockAllReduceI5SumOpfLi1024EET0_S1_E12temp_storage+128];
	add.f32 	%f283, %f281, %f282;
	ld.shared.f32 	%f284, [_ZZ14BlockAllReduceI5SumOpfLi1024EET0_S1_E12temp_storage+132];
	add.f32 	%f285, %f283, %f284;
	ld.shared.f32 	%f286, [_ZZ14BlockAllReduceI5SumOpfLi1024EET0_S1_E12temp_storage+136];
	add.f32 	%f287, %f285, %f286;
	ld.shared.f32 	%f288, [_ZZ14BlockAllReduceI5SumOpfLi1024EET0_S1_E12temp_storage+140];
	add.f32 	%f289, %f287, %f288;
	ld.shared.f32 	%f290, [_ZZ14BlockAllReduceI5SumOpfLi1024EET0_S1_E12temp_storage+144];
	add.f32 	%f291, %f289, %f290;
	ld.shared.f32 	%f292, [_ZZ14BlockAllReduceI5SumOpfLi1024EET0_S1_E12temp_storage+148];
	add.f32 	%f293, %f291, %f292;
	ld.shared.f32 	%f294, [_ZZ14BlockAllReduceI5SumOpfLi1024EET0_S1_E12temp_storage+152];
	add.f32 	%f295, %f293, %f294;
	ld.shared.f32 	%f296, [_ZZ14BlockAllReduceI5SumOpfLi1024EET0_S1_E12temp_storage+156];
	add.f32 	%f297, %f295, %f296;
	st.shared.f32 	[_ZZ14BlockAllReduceI5SumOpfLi1024EET0_S1_E16result_broadcast], %f297;
$L__BB141_28:
	setp.ge.s32 	%p34, %r1, %r2;
	bar.sync 	0;
	ld.shared.f32 	%f23, [_ZZ14BlockAllReduceI5SumOpfLi1024EET0_S1_E16result_broadcast];
	@%p34 bra 	$L__BB141_35;
	setp.eq.s32 	%p35, %r7, 0;
	mul.lo.s64 	%rd15, %rd120, %rd21;
	mov.u32 	%r123, %r1;
	@%p35 bra 	$L__BB141_33;
	setp.eq.s32 	%p36, %r7, 1;
	ld.shared.f32 	%f298, [%r8];
	div.rn.f32 	%f299, %f298, %f23;
	ld.shared.f32 	%f300, [%r10];
	div.rn.f32 	%f301, %f300, %f23;
	add.s64 	%rd16, %rd15, %rd7;
	shr.u64 	%rd78, %rd16, 63;
	add.s64 	%rd79, %rd16, %rd78;
	shl.b64 	%rd80, %rd79, 2;
	and.b64  	%rd81, %rd80, -8;
	add.s64 	%rd82, %rd2, %rd81;
	st.global.v2.f32 	[%rd82], {%f299, %f301};
	mov.u32 	%r123, %r11;
	@%p36 bra 	$L__BB141_33;
	setp.eq.s32 	%p37, %r7, 2;
	ld.shared.f32 	%f302, [%r8+4096];
	div.rn.f32 	%f303, %f302, %f23;
	ld.shared.f32 	%f304, [%r10+4096];
	div.rn.f32 	%f305, %f304, %f23;
	add.s64 	%rd83, %rd16, 2048;
	shr.u64 	%rd84, %rd83, 63;
	add.s64 	%rd85, %rd83, %rd84;
	shl.b64 	%rd86, %rd85, 2;
	and.b64  	%rd87, %rd86, -8;
	add.s64 	%rd88, %rd2, %rd87;
	st.global.v2.f32 	[%rd88], {%f303, %f305};
	mov.u32 	%r123, %r12;
	@%p37 bra 	$L__BB141_33;
	ld.shared.f32 	%f306, [%r8+8192];
	div.rn.f32 	%f307, %f306, %f23;
	ld.shared.f32 	%f308, [%r10+8192];
	div.rn.f32 	%f309, %f308, %f23;
	add.s64 	%rd89, %rd16, 4096;
	shr.u64 	%rd90, %rd89, 63;
	add.s64 	%rd91, %rd89, %rd90;
	shl.b64 	%rd92, %rd91, 2;
	and.b64  	%rd93, %rd92, -8;
	add.s64 	%rd94, %rd2, %rd93;
	st.global.v2.f32 	[%rd94], {%f307, %f309};
	mov.u32 	%r123, %r13;
$L__BB141_33:
	setp.lt.u32 	%p38, %r6, 3072;
	@%p38 bra 	$L__BB141_35;
$L__BB141_34:
	shl.b32 	%r113, %r123, 2;
	mov.u32 	%r114, shared_buf;
	add.s32 	%r115, %r114, %r113;
	ld.shared.f32 	%f310, [%r115];
	div.rn.f32 	%f311, %f310, %f23;
	add.s32 	%r116, %r115, %r9;
	ld.shared.f32 	%f312, [%r116];
	div.rn.f32 	%f313, %f312, %f23;
	shl.b32 	%r117, %r123, 1;
	cvt.u64.u32 	%rd95, %r117;
	add.s64 	%rd96, %rd15, %rd95;
	shr.u64 	%rd97, %rd96, 63;
	add.s64 	%rd98, %rd96, %rd97;
	shl.b64 	%rd99, %rd98, 2;
	and.b64  	%rd100, %rd99, -8;
	add.s64 	%rd101, %rd2, %rd100;
	st.global.v2.f32 	[%rd101], {%f311, %f313};
	ld.shared.f32 	%f314, [%r115+4096];
	div.rn.f32 	%f315, %f314, %f23;
	ld.shared.f32 	%f316, [%r116+4096];
	div.rn.f32 	%f317, %f316, %f23;
	add.s64 	%rd102, %rd96, 2048;
	shr.u64 	%rd103, %rd102, 63;
	add.s64 	%rd104, %rd102, %rd103;
	shl.b64 	%rd105, %rd104, 2;
	and.b64  	%rd106, %rd105, -8;
	add.s64 	%rd107, %rd2, %rd106;
	st.global.v2.f32 	[%rd107], {%f315, %f317};
	ld.shared.f32 	%f318, [%r115+8192];
	div.rn.f32 	%f319, %f318, %f23;
	ld.shared.f32 	%f320, [%r116+8192];
	div.rn.f32 	%f321, %f320, %f23;
	add.s64 	%rd108, %rd96, 4096;
	shr.u64 	%rd109, %rd108, 63;
	add.s64 	%rd110, %rd108, %rd109;
	shl.b64 	%rd111, %rd110, 2;
	and.b64  	%rd112, %rd111, -8;
	add.s64 	%rd113, %rd2, %rd112;
	st.global.v2.f32 	[%rd113], {%f319, %f321};
	ld.shared.f32 	%f322, [%r115+12288];
	div.rn.f32 	%f323, %f322, %f23;
	ld.shared.f32 	%f324, [%r116+12288];
	div.rn.f32 	%f325, %f324, %f23;
	add.s64 	%rd114, %rd96, 6144;
	shr.u64 	%rd115, %rd114, 63;
	add.s64 	%rd116, %rd114, %rd115;
	shl.b64 	%rd117, %rd116, 2;
	and.b64  	%rd118, %rd117, -8;
	add.s64 	%rd119, %rd2, %rd118;
	st.global.v2.f32 	[%rd119], {%f323, %f325};
	add.s32 	%r123, %r123, 4096;
	setp.lt.s32 	%p39, %r123, %r2;
	@%p39 bra 	$L__BB141_34;
$L__BB141_35:
	add.s64 	%rd120, %rd120, %rd5;
	setp.lt.s64 	%p40, %rd120, %rd22;
	@%p40 bra 	$L__BB141_4;
$L__BB141_36:
	ret;

}
	// .globl	_Z20SoftmaxBlockSMemImplI10DirectLoadIffE11DirectStoreIffEfLi2ELi512EL9Algorithm0EEvT_T0_ll
.visible .entry _Z20SoftmaxBlockSMemImplI10DirectLoadIffE11DirectStoreIffEfLi2ELi512EL9Algorithm0EEvT_T0_ll(
	.param .align 8 .b8 _Z20SoftmaxBlockSMemImplI10DirectLoadIffE11DirectStoreIffEfLi2ELi512EL9Algorithm0EEvT_T0_ll_param_0[16],
	.param .align 8 .b8 _Z20SoftmaxBlockSMemImplI10DirectLoadIffE11DirectStoreIffEfLi2ELi512EL9Algorithm0EEvT_T0_ll_param_1[16],
	.param .u64 _Z20SoftmaxBlockSMemImplI10DirectLoadIffE11DirectStoreIffEfLi2ELi512EL9Algorithm0EEvT_T0_ll_param_2,
	.param .u64 _Z20SoftmaxBlockSMemImplI10DirectLoadIffE11DirectStoreIffEfLi2ELi512EL9Algorithm0EEvT_T0_ll_param_3
)
{
	.reg .pred 	%p<42>;
	.reg .b32 	%r<125>;
	.reg .b32 	%f<271>;
	.reg .b64 	%rd<122>;

	ld.param.u64 	%rd21, [_Z20SoftmaxBlockSMemImplI10DirectLoadIffE11DirectStoreIffEfLi2ELi512EL9Algorithm0EEvT_T0_ll_param_1+8];
	ld.param.u64 	%rd19, [_Z20SoftmaxBlockSMemImplI10DirectLoadIffE11DirectStoreIffEfLi2ELi512EL9Algorithm0EEvT_T0_ll_param_0+8];
	ld.param.u64 	%rd20, [_Z20SoftmaxBlockSMemImplI10DirectLoadIffE11DirectStoreIffEfLi2ELi512EL9Algorithm0EEvT_T0_ll_param_1];
	ld.param.u64 	%rd18, [_Z20SoftmaxBlockSMemImplI10DirectLoadIffE11DirectStoreIffEfLi2ELi512EL9Algorithm0EEvT_T0_ll_param_0];
	ld.param.u64 	%rd22, [_Z20SoftmaxBlockSMemImplI10DirectLoadIffE11DirectStoreIffEfLi2ELi512EL9Algorithm0EEvT_T0_ll_param_2];
	ld.param.u64 	%rd23, [_Z20SoftmaxBlockSMemImplI10DirectLoadIffE11DirectStoreIffEfLi2ELi512EL9Algorithm0EEvT_T0_ll_param_3];
	cvta.to.global.u64 	%rd1, %rd18;
	cvta.to.global.u64 	%rd2, %rd20;
	mov.u32 	%r1, %tid.x;
	and.b64  	%rd24, %rd23, 1;
	setp.eq.b64 	%p2, %rd24, 1;
	not.pred 	%p3, %p2;
	@%p3 bra 	$L__BB142_2;
	mov.u64 	%rd25, $str$2;
	cvta.global.u64 	%rd26, %rd25;
	mov.u64 	%rd27, $str$1;
	cvta.global.u64 	%rd28, %rd27;
	mov.u64 	%rd29, __unnamed_143;
	cvta.global.u64 	%rd30, %rd29;
	{ // callseq 142, 0
	.param .b64 param0;
	st.param.b64 	[param0], %rd26;
	.param .b64 param1;
	st.param.b64 	[param1], %rd28;
	.param .b32 param2;
	st.param.b32 	[param2], 732;
	.param .b64 param3;
	st.param.b64 	[param3], %rd30;
	.param .b64 param4;
	st.param.b64 	[param4], 1;
	call.uni 
	__assertfail, 
	(
	param0, 
	param1, 
	param2, 
	param3, 
	param4
	);
	} // callseq 142
$L__BB142_2:
	shr.u64 	%rd31, %rd23, 63;
	add.s64 	%rd32, %rd23, %rd31;
	shr.u64 	%rd33, %rd32, 1;
	cvt.u32.u64 	%r2, %rd33;
	mov.u32 	%r27, %ctaid.x;
	cvt.u64.u32 	%rd120, %r27;
	setp.le.s64 	%p4, %rd22, %rd120;
	@%p4 bra 	$L__BB142_36;
	// begin inline asm
	mov.u32 %r28, %laneid;
	// end inline asm
	shr.u32 	%r29, %r1, 3;
	and.b32  	%r30, %r29, 124;
	mov.u32 	%r31, _ZZ14BlockAllReduceI5MaxOpfLi512EET0_S1_E12temp_storage;
	add.s32 	%r32, %r31, %r30;
	add.s32 	%r4, %r32, 16;
	cvt.u64.u32 	%rd4, %r1;
	mov.u32 	%r33, _ZZ14BlockAllReduceI5SumOpfLi512EET0_S1_E12temp_storage;
	add.s32 	%r34, %r33, %r30;
	add.s32 	%r5, %r34, 16;
	mov.u32 	%r35, %nctaid.x;
	cvt.u64.u32 	%rd5, %r35;
	not.b32 	%r36, %r1;
	add.s32 	%r6, %r36, %r2;
	shr.u32 	%r37, %r6, 9;
	add.s32 	%r38, %r37, 1;
	not.b64 	%rd34, %rd4;
	add.s64 	%rd6, %rd23, %rd34;
	and.b32  	%r7, %r38, 3;
	shl.b32 	%r39, %r1, 1;
	cvt.u64.u32 	%rd7, %r39;
	shl.b32 	%r40, %r1, 2;
	mov.u32 	%r41, shared_buf;
	add.s32 	%r8, %r41, %r40;
	shl.b32 	%r9, %r2, 2;
	add.s32 	%r10, %r8, %r9;
	add.s32 	%r11, %r1, 512;
	or.b32  	%r12, %r1, 1024;
	add.s32 	%r13, %r1, 1536;
	and.b64  	%rd8, %rd6, 1536;
$L__BB142_4:
	setp.ge.s32 	%p5, %r1, %r2;
	mov.f32 	%f265, 0fFF800000;
	@%p5 bra 	$L__BB142_12;
	setp.eq.s32 	%p6, %r7, 0;
	mul.lo.s64 	%rd10, %rd120, %rd19;
	mov.f32 	%f265, 0fFF800000;
	mov.u32 	%r118, %r1;
	@%p6 bra 	$L__BB142_9;
	setp.eq.s32 	%p7, %r7, 1;
	add.s64 	%rd11, %rd10, %rd7;
	shr.u64 	%rd35, %rd11, 63;
	add.s64 	%rd36, %rd11, %rd35;
	shl.b64 	%rd37, %rd36, 2;
	and.b64  	%rd38, %rd37, -8;
	add.s64 	%rd39, %rd1, %rd38;
	ld.global.v2.f32 	{%f27, %f28}, [%rd39];
	st.shared.f32 	[%r8], %f27;
	max.f32 	%f29, %f27, 0fFF800000;
	st.shared.f32 	[%r10], %f28;
	max.f32 	%f265, %f29, %f28;
	mov.u32 	%r118, %r11;
	@%p7 bra 	$L__BB142_9;
	setp.eq.s32 	%p8, %r7, 2;
	add.s64 	%rd40, %rd11, 1024;
	shr.u64 	%rd41, %rd40, 63;
	add.s64 	%rd42, %rd40, %rd41;
	shl.b64 	%rd43, %rd42, 2;
	and.b64  	%rd44, %rd43, -8;
	add.s64 	%rd45, %rd1, %rd44;
	ld.global.v2.f32 	{%f30, %f31}, [%rd45];
	st.shared.f32 	[%r8+2048], %f30;
	max.f32 	%f32, %f265, %f30;
	st.shared.f32 	[%r10+2048], %f31;
	max.f32 	%f265, %f32, %f31;
	mov.u32 	%r118, %r12;
	@%p8 bra 	$L__BB142_9;
	add.s64 	%rd46, %rd11, 2048;
	shr.u64 	%rd47, %rd46, 63;
	add.s64 	%rd48, %rd46, %rd47;
	shl.b64 	%rd49, %rd48, 2;
	and.b64  	%rd50, %rd49, -8;
	add.s64 	%rd51, %rd1, %rd50;
	ld.global.v2.f32 	{%f33, %f34}, [%rd51];
	st.shared.f32 	[%r8+4096], %f33;
	max.f32 	%f35, %f265, %f33;
	st.shared.f32 	[%r10+4096], %f34;
	max.f32 	%f265, %f35, %f34;
	mov.u32 	%r118, %r13;
$L__BB142_9:
	setp.lt.u32 	%p9, %r6, 1536;
	@%p9 bra 	$L__BB142_12;
	mul.wide.u32 	%rd52, %r118, 2;
	add.s64 	%rd53, %rd10, %rd52;
	add.s64 	%rd121, %rd53, 2048;
	shl.b32 	%r42, %r118, 2;
	mov.u32 	%r43, shared_buf;
	add.s32 	%r44, %r43, %r42;
	add.s32 	%r119, %r44, 4096;
$L__BB142_11:
	add.s64 	%rd54, %rd121, -2048;
	shr.u64 	%rd55, %rd54, 63;
	add.s64 	%rd56, %rd54, %rd55;
	shl.b64 	%rd57, %rd56, 2;
	and.b64  	%rd58, %rd57, -8;
	add.s64 	%rd59, %rd1, %rd58;
	ld.global.v2.f32 	{%f36, %f37}, [%rd59];
	st.shared.f32 	[%r119+-4096], %f36;
	max.f32 	%f38, %f265, %f36;
	add.s32 	%r45, %r119, %r9;
	st.shared.f32 	[%r45+-4096], %f37;
	max.f32 	%f39, %f38, %f37;
	add.s64 	%rd60, %rd121, -1024;
	shr.u64 	%rd61, %rd60, 63;
	add.s64 	%rd62, %rd60, %rd61;
	shl.b64 	%rd63, %rd62, 2;
	and.b64  	%rd64, %rd63, -8;
	add.s64 	%rd65, %rd1, %rd64;
	ld.global.v2.f32 	{%f40, %f41}, [%rd65];
	st.shared.f32 	[%r119+-2048], %f40;
	max.f32 	%f42, %f39, %f40;
	st.shared.f32 	[%r45+-2048], %f41;
	max.f32 	%f43, %f42, %f41;
	shr.u64 	%rd66, %rd121, 63;
	add.s64 	%rd67, %rd121, %rd66;
	shl.b64 	%rd68, %rd67, 2;
	and.b64  	%rd69, %rd68, -8;
	add.s64 	%rd70, %rd1, %rd69;
	ld.global.v2.f32 	{%f44, %f45}, [%rd70];
	st.shared.f32 	[%r119], %f44;
	max.f32 	%f46, %f43, %f44;
	st.shared.f32 	[%r45], %f45;
	max.f32 	%f47, %f46, %f45;
	add.s64 	%rd71, %rd121, 1024;
	shr.u64 	%rd72, %rd71, 63;
	add.s64 	%rd73, %rd71, %rd72;
	shl.b64 	%rd74, %rd73, 2;
	and.b64  	%rd75, %rd74, -8;
	add.s64 	%rd76, %rd1, %rd75;
	ld.global.v2.f32 	{%f48, %f49}, [%rd76];
	st.shared.f32 	[%r119+2048], %f48;
	max.f32 	%f50, %f47, %f48;
	st.shared.f32 	[%r45+2048], %f49;
	max.f32 	%f265, %f50, %f49;
	add.s32 	%r118, %r118, 2048;
	add.s64 	%rd121, %rd121, 4096;
	add.s32 	%r119, %r119, 8192;
	setp.lt.s32 	%p10, %r118, %r2;
	@%p10 bra 	$L__BB142_11;
$L__BB142_12:
	setp.gt.s32 	%p12, %r28, 15;
	setp.gt.s32 	%p13, %r28, 23;
	setp.gt.s32 	%p14, %r28, 27;
	setp.gt.s32 	%p15, %r28, 29;
	setp.gt.s32 	%p16, %r28, 30;
	mov.b32 	%r47, %f265;
	mov.b32 	%r48, 1;
	mov.b32 	%r69, 31;
	mov.b32 	%r70, -1;
	// begin inline asm
	shfl.sync.down.b32 %r46, %r47, %r48, %r69, %r70;
	// end inline asm
	mov.b32 	%f51, %r46;
	max.f32 	%f52, %f265, %f51;
	selp.f32 	%f53, %f265, %f52, %p16;
	mov.b32 	%r52, %f53;
	mov.b32 	%r53, 2;
	// begin inline asm
	shfl.sync.down.b32 %r51, %r52, %r53, %r69, %r70;
	// end inline asm
	mov.b32 	%f54, %r51;
	max.f32 	%f55, %f53, %f54;
	selp.f32 	%f56, %f53, %f55, %p15;
	mov.b32 	%r57, %f56;
	mov.b32 	%r58, 4;
	// begin inline asm
	shfl.sync.down.b32 %r56, %r57, %r58, %r69, %r70;
	// end inline asm
	mov.b32 	%f57, %r56;
	max.f32 	%f58, %f56, %f57;
	selp.f32 	%f59, %f56, %f58, %p14;
	mov.b32 	%r62, %f59;
	mov.b32 	%r63, 8;
	// begin inline asm
	shfl.sync.down.b32 %r61, %r62, %r63, %r69, %r70;
	// end inline asm
	mov.b32 	%f60, %r61;
	max.f32 	%f9, %f59, %f60;
	selp.f32 	%f266, %f59, %f9, %p13;
	mov.b32 	%r67, %f266;
	mov.b32 	%r68, 16;
	// begin inline asm
	shfl.sync.down.b32 %r66, %r67, %r68, %r69, %r70;
	// end inline asm
	mov.pred 	%p41, 0;
	@%p12 bra 	$L__BB142_15;
	setp.ne.s32 	%p18, %r28, 0;
	mov.b32 	%f61, %r66;
	max.f32 	%f266, %f9, %f61;
	@%p18 bra 	$L__BB142_15;
	st.shared.f32 	[%r4], %f266;
	mov.pred 	%p41, -1;
$L__BB142_15:
	setp.ne.s32 	%p20, %r1, 0;
	bar.sync 	0;
	@%p20 bra 	$L__BB142_17;
	ld.shared.f32 	%f62, [_ZZ14BlockAllReduceI5MaxOpfLi512EET0_S1_E12temp_storage+20];
	max.f32 	%f63, %f266, %f62;
	ld.shared.f32 	%f64, [_ZZ14BlockAllReduceI5MaxOpfLi512EET0_S1_E12temp_storage+24];
	max.f32 	%f65, %f63, %f64;
	ld.shared.f32 	%f66, [_ZZ14BlockAllReduceI5MaxOpfLi512EET0_S1_E12temp_storage+28];
	max.f32 	%f67, %f65, %f66;
	ld.shared.f32 	%f68, [_ZZ14BlockAllReduceI5MaxOpfLi512EET0_S1_E12temp_storage+32];
	max.f32 	%f69, %f67, %f68;
	ld.shared.f32 	%f70, [_ZZ14BlockAllReduceI5MaxOpfLi512EET0_S1_E12temp_storage+36];
	max.f32 	%f71, %f69, %f70;
	ld.shared.f32 	%f72, [_ZZ14BlockAllReduceI5MaxOpfLi512EET0_S1_E12temp_storage+40];
	max.f32 	%f73, %f71, %f72;
	ld.shared.f32 	%f74, [_ZZ14BlockAllReduceI5MaxOpfLi512EET0_S1_E12temp_storage+44];
	max.f32 	%f75, %f73, %f74;
	ld.shared.f32 	%f76, [_ZZ14BlockAllReduceI5MaxOpfLi512EET0_S1_E12temp_storage+48];
	max.f32 	%f77, %f75, %f76;
	ld.shared.f32 	%f78, [_ZZ14BlockAllReduceI5MaxOpfLi512EET0_S1_E12temp_storage+52];
	max.f32 	%f79, %f77, %f78;
	ld.shared.f32 	%f80, [_ZZ14BlockAllReduceI5MaxOpfLi512EET0_S1_E12temp_storage+56];
	max.f32 	%f81, %f79, %f80;
	ld.shared.f32 	%f82, [_ZZ14BlockAllReduceI5MaxOpfLi512EET0_S1_E12temp_storage+60];
	max.f32 	%f83, %f81, %f82;
	ld.shared.f32 	%f84, [_ZZ14BlockAllReduceI5MaxOpfLi512EET0_S1_E12temp_storage+64];
	max.f32 	%f85, %f83, %f84;
	ld.shared.f32 	%f86, [_ZZ14BlockAllReduceI5MaxOpfLi512EET0_S1_E12temp_storage+68];
	max.f32 	%f87, %f85, %f86;
	ld.shared.f32 	%f88, [_ZZ14BlockAllReduceI5MaxOpfLi512EET0_S1_E12temp_storage+72];
	max.f32 	%f89, %f87, %f88;
	ld.shared.f32 	%f90, [_ZZ14BlockAllReduceI5MaxOpfLi512EET0_S1_E12temp_storage+76];
	max.f32 	%f91, %f89, %f90;
	st.shared.f32 	[_ZZ14BlockAllReduceI5MaxOpfLi512EET0_S1_E16result_broadcast], %f91;
$L__BB142_17:
	setp.le.s64 	%p21, %rd23, %rd4;
	bar.sync 	0;
	mov.f32 	%f270, 0f00000000;
	ld.shared.f32 	%f13, [_ZZ14BlockAllReduceI5MaxOpfLi512EET0_S1_E16result_broadcast];
	@%p21 bra 	$L__BB142_24;
	setp.eq.s64 	%p22, %rd8, 1536;
	mov.f32 	%f270, 0f00000000;
	mov.u32 	%r121, %r1;
	@%p22 bra 	$L__BB142_22;
	setp.eq.s64 	%p23, %rd8, 0;
	ld.shared.f32 	%f95, [%r8];
	sub.f32 	%f96, %f95, %f13;
	fma.rn.f32 	%f97, %f96, 0f3BBB989D, 0f3F000000;
	cvt.sat.f32.f32 	%f98, %f97;
	mov.f32 	%f99, 0f4B400001;
	mov.f32 	%f100, 0f437C0000;
	fma.rm.f32 	%f101, %f98, %f100, %f99;
	add.f32 	%f102, %f101, 0fCB40007F;
	neg.f32 	%f103, %f102;
	fma.rn.f32 	%f104, %f96, 0f3FB8AA3B, %f103;
	fma.rn.f32 	%f105, %f96, 0f32A57060, %f104;
	mov.b32 	%r71, %f101;
	shl.b32 	%r72, %r71, 23;
	mov.b32 	%f106, %r72;
	ex2.approx.ftz.f32 	%f107, %f105;
	mul.f32 	%f108, %f107, %f106;
	st.shared.f32 	[%r8], %f108;
	add.f32 	%f270, %f108, 0f00000000;
	mov.u32 	%r121, %r11;
	@%p23 bra 	$L__BB142_22;
	setp.eq.s64 	%p24, %rd8, 512;
	ld.shared.f32 	%f109, [%r8+2048];
	sub.f32 	%f110, %f109, %f13;
	fma.rn.f32 	%f111, %f110, 0f3BBB989D, 0f3F000000;
	cvt.sat.f32.f32 	%f112, %f111;
	mov.f32 	%f113, 0f4B400001;
	mov.f32 	%f114, 0f437C0000;
	fma.rm.f32 	%f115, %f112, %f114, %f113;
	add.f32 	%f116, %f115, 0fCB40007F;
	neg.f32 	%f117, %f116;
	fma.rn.f32 	%f118, %f110, 0f3FB8AA3B, %f117;
	fma.rn.f32 	%f119, %f110, 0f32A57060, %f118;
	mov.b32 	%r73, %f115;
	shl.b32 	%r74, %r73, 23;
	mov.b32 	%f120, %r74;
	ex2.approx.ftz.f32 	%f121, %f119;
	mul.f32 	%f122, %f121, %f120;
	st.shared.f32 	[%r8+2048], %f122;
	add.f32 	%f270, %f270, %f122;
	mov.u32 	%r121, %r12;
	@%p24 bra 	$L__BB142_22;
	ld.shared.f32 	%f123, [%r8+4096];
	sub.f32 	%f124, %f123, %f13;
	fma.rn.f32 	%f125, %f124, 0f3BBB989D, 0f3F000000;
	cvt.sat.f32.f32 	%f126, %f125;
	mov.f32 	%f127, 0f4B400001;
	mov.f32 	%f128, 0f437C0000;
	fma.rm.f32 	%f129, %f126, %f128, %f127;
	add.f32 	%f130, %f129, 0fCB40007F;
	neg.f32 	%f131, %f130;
	fma.rn.f32 	%f132, %f124, 0f3FB8AA3B, %f131;
	fma.rn.f32 	%f133, %f124, 0f32A57060, %f132;
	mov.b32 	%r75, %f129;
	shl.b32 	%r76, %r75, 23;
	mov.b32 	%f134, %r76;
	ex2.approx.ftz.f32 	%f135, %f133;
	mul.f32 	%f136, %f135, %f134;
	st.shared.f32 	[%r8+4096], %f136;
	add.f32 	%f270, %f270, %f136;
	mov.u32 	%r121, %r13;
$L__BB142_22:
	setp.lt.u64 	%p25, %rd6, 1536;
	@%p25 bra 	$L__BB142_24;
$L__BB142_23:
	shl.b32 	%r77, %r121, 2;
	mov.u32 	%r78, shared_buf;
	add.s32 	%r79, %r78, %r77;
	ld.shared.f32 	%f137, [%r79];
	sub.f32 	%f138, %f137, %f13;
	fma.rn.f32 	%f139, %f138, 0f3BBB989D, 0f3F000000;
	cvt.sat.f32.f32 	%f140, %f139;
	mov.f32 	%f141, 0f4B400001;
	mov.f32 	%f142, 0f437C0000;
	fma.rm.f32 	%f143, %f140, %f142, %f141;
	add.f32 	%f144, %f143, 0fCB40007F;
	neg.f32 	%f145, %f144;
	fma.rn.f32 	%f146, %f138, 0f3FB8AA3B, %f145;
	fma.rn.f32 	%f147, %f138, 0f32A57060, %f146;
	mov.b32 	%r80, %f143;
	shl.b32 	%r81, %r80, 23;
	mov.b32 	%f148, %r81;
	ex2.approx.ftz.f32 	%f149, %f147;
	mul.f32 	%f150, %f149, %f148;
	st.shared.f32 	[%r79], %f150;
	add.f32 	%f151, %f270, %f150;
	ld.shared.f32 	%f152, [%r79+2048];
	sub.f32 	%f153, %f152, %f13;
	fma.rn.f32 	%f154, %f153, 0f3BBB989D, 0f3F000000;
	cvt.sat.f32.f32 	%f155, %f154;
	fma.rm.f32 	%f156, %f155, %f142, %f141;
	add.f32 	%f157, %f156, 0fCB40007F;
	neg.f32 	%f158, %f157;
	fma.rn.f32 	%f159, %f153, 0f3FB8AA3B, %f158;
	fma.rn.f32 	%f160, %f153, 0f32A57060, %f159;
	mov.b32 	%r82, %f156;
	shl.b32 	%r83, %r82, 23;
	mov.b32 	%f161, %r83;
	ex2.approx.ftz.f32 	%f162, %f160;
	mul.f32 	%f163, %f162, %f161;
	st.shared.f32 	[%r79+2048], %f163;
	add.f32 	%f164, %f151, %f163;
	ld.shared.f32 	%f165, [%r79+4096];
	sub.f32 	%f166, %f165, %f13;
	fma.rn.f32 	%f167, %f166, 0f3BBB989D, 0f3F000000;
	cvt.sat.f32.f32 	%f168, %f167;
	fma.rm.f32 	%f169, %f168, %f142, %f141;
	add.f32 	%f170, %f169, 0fCB40007F;
	neg.f32 	%f171, %f170;
	fma.rn.f32 	%f172, %f166, 0f3FB8AA3B, %f171;
	fma.rn.f32 	%f173, %f166, 0f32A57060, %f172;
	mov.b32 	%r84, %f169;
	shl.b32 	%r85, %r84, 23;
	mov.b32 	%f174, %r85;
	ex2.approx.ftz.f32 	%f175, %f173;
	mul.f32 	%f176, %f175, %f174;
	st.shared.f32 	[%r79+4096], %f176;
	add.f32 	%f177, %f164, %f176;
	ld.shared.f32 	%f178, [%r79+6144];
	sub.f32 	%f179, %f178, %f13;
	fma.rn.f32 	%f180, %f179, 0f3BBB989D, 0f3F000000;
	cvt.sat.f32.f32 	%f181, %f180;
	fma.rm.f32 	%f182, %f181, %f142, %f141;
	add.f32 	%f183, %f182, 0fCB40007F;
	neg.f32 	%f184, %f183;
	fma.rn.f32 	%f185, %f179, 0f3FB8AA3B, %f184;
	fma.rn.f32 	%f186, %f179, 0f32A57060, %f185;
	mov.b32 	%r86, %f182;
	shl.b32 	%r87, %r86, 23;
	mov.b32 	%f187, %r87;
	ex2.approx.ftz.f32 	%f188, %f186;
	mul.f32 	%f189, %f188, %f187;
	st.shared.f32 	[%r79+6144], %f189;
	add.f32 	%f270, %f177, %f189;
	add.s32 	%r121, %r121, 2048;
	cvt.u64.u32 	%rd77, %r121;
	setp.gt.u64 	%p26, %rd23, %rd77;
	@%p26 bra 	$L__BB142_23;
$L__BB142_24:
	setp.gt.s32 	%p27, %r28, 15;
	setp.gt.s32 	%p28, %r28, 23;
	setp.gt.s32 	%p29, %r28, 27;
	setp.gt.s32 	%p30, %r28, 29;
	setp.gt.s32 	%p31, %r28, 30;
	mov.b32 	%r89, %f270;
	mov.b32 	%r90, 1;
	mov.b32 	%r111, 31;
	mov.b32 	%r112, -1;
	// begin inline asm
	shfl.sync.down.b32 %r88, %r89, %r90, %r111, %r112;
	// end inline asm
	mov.b32 	%f190, %r88;
	add.f32 	%f191, %f270, %f190;
	selp.f32 	%f192, %f270, %f191, %p31;
	mov.b32 	%r94, %f192;
	mov.b32 	%r95, 2;
	// begin inline asm
	shfl.sync.down.b32 %r93, %r94, %r95, %r111, %r112;
	// end inline asm
	mov.b32 	%f193, %r93;
	add.f32 	%f194, %f192, %f193;
	selp.f32 	%f195, %f192, %f194, %p30;
	mov.b32 	%r99, %f195;
	mov.b32 	%r100, 4;
	// begin inline asm
	shfl.sync.down.b32 %r98, %r99, %r100, %r111, %r112;
	// end inline asm
	mov.b32 	%f196, %r98;
	add.f32 	%f197, %f195, %f196;
	selp.f32 	%f198, %f195, %f197, %p29;
	mov.b32 	%r104, %f198;
	mov.b32 	%r105, 8;
	// begin inline asm
	shfl.sync.down.b32 %r103, %r104, %r105, %r111, %r112;
	// end inline asm
	mov.b32 	%f199, %r103;
	add.f32 	%f200, %f198, %f199;
	selp.f32 	%f201, %f198, %f200, %p28;
	mov.b32 	%r109, %f201;
	mov.b32 	%r110, 16;
	// begin inline asm
	shfl.sync.down.b32 %r108, %r109, %r110, %r111, %r112;
	// end inline asm
	mov.b32 	%f202, %r108;
	add.f32 	%f203, %f201, %f202;
	selp.f32 	%f22, %f201, %f203, %p27;
	not.pred 	%p32, %p41;
	@%p32 bra 	$L__BB142_26;
	st.shared.f32 	[%r5], %f22;
$L__BB142_26:
	setp.ne.s32 	%p33, %r1, 0;
	bar.sync 	0;
	@%p33 bra 	$L__BB142_28;
	ld.shared.f32 	%f204, [_ZZ14BlockAllReduceI5SumOpfLi512EET0_S1_E12temp_storage+20];
	add.f32 	%f205, %f22, %f204;
	ld.shared.f32 	%f206, [_ZZ14BlockAllReduceI5SumOpfLi512EET0_S1_E12temp_storage+24];
	add.f32 	%f207, %f205, %f206;
	ld.shared.f32 	%f208, [_ZZ14BlockAllReduceI5SumOpfLi512EET0_S1_E12temp_storage+28];
	add.f32 	%f209, %f207, %f208;
	ld.shared.f32 	%f210, [_ZZ14BlockAllReduceI5SumOpfLi512EET0_S1_E12temp_storage+32];
	add.f32 	%f211, %f209, %f210;
	ld.shared.f32 	%f212, [_ZZ14BlockAllReduceI5SumOpfLi512EET0_S1_E12temp_storage+36];
	add.f32 	%f213, %f211, %f212;
	ld.shared.f32 	%f214, [_ZZ14BlockAllReduceI5SumOpfLi512EET0_S1_E12temp_storage+40];
	add.f32 	%f215, %f213, %f214;
	ld.shared.f32 	%f216, [_ZZ14BlockAllReduceI5SumOpfLi512EET0_S1_E12temp_storage+44];
	add.f32 	%f217, %f215, %f216;
	ld.shared.f32 	%f218, [_ZZ14BlockAllReduceI5SumOpfLi512EET0_S1_E12temp_storage+48];
	add.f32 	%f219, %f217, %f218;
	ld.shared.f32 	%f220, [_ZZ14BlockAllReduceI5SumOpfLi512EET0_S1_E12temp_storage+52];
	add.f32 	%f221, %f219, %f220;
	ld.shared.f32 	%f222, [_ZZ14BlockAllReduceI5SumOpfLi512EET0_S1_E12temp_storage+56];
	add.f32 	%f223, %f221, %f222;
	ld.shared.f32 	%f224, [_ZZ14BlockAllReduceI5SumOpfLi512EET0_S1_E12temp_storage+60];
	add.f32 	%f225, %f223, %f224;
	ld.shared.f32 	%f226, [_ZZ14BlockAllReduceI5SumOpfLi512EET0_S1_E12temp_storage+64];
	add.f32 	%f227, %f225, %f226;
	ld.shared.f32 	%f228, [_ZZ14BlockAllReduceI5SumOpfLi512EET0_S1_E12temp_storage+68];
	add.f32 	%f229, %f227, %f228;
	ld.shared.f32 	%f230, [_ZZ14BlockAllReduceI5SumOpfLi512EET0_S1_E12temp_storage+72];
	add.f32 	%f231, %f229, %f230;
	ld.shared.f32 	%f232, [_ZZ14BlockAllReduceI5SumOpfLi512EET0_S1_E12temp_storage+76];
	add.f32 	%f233, %f231, %f232;
	st.shared.f32 	[_ZZ14BlockAllReduceI5SumOpfLi512EET0_S1_E16result_broadcast], %f233;
$L__BB142_28:
	setp.ge.s32 	%p34, %r1, %r2;
	bar.sync 	0;
	ld.shared.f32 	%f23, [_ZZ14BlockAllReduceI5SumOpfLi512EET0_S1_E16result_broadcast];
	@%p34 bra 	$L__BB142_35;
	setp.eq.s32 	%p35, %r7, 0;
	mul.lo.s64 	%rd15, %rd120, %rd21;
	mov.u32 	%r123, %r1;
	@%p35 bra 	$L__BB142_33;
	setp.eq.s32 	%p36, %r7, 1;
	ld.shared.f32 	%f234, [%r8];
	div.rn.f32 	%f235, %f234, %f23;
	ld.shared.f32 	%f236, [%r10];
	div.rn.f32 	%f237, %f236, %f23;
	add.s64 	%rd16, %rd15, %rd7;
	shr.u64 	%rd78, %rd16, 63;
	add.s64 	%rd79, %rd16, %rd78;
	shl.b64 	%rd80, %rd79, 2;
	and.b64  	%rd81, %rd80, -8;
	add.s64 	%rd82, %rd2, %rd81;
	st.global.v2.f32 	[%rd82], {%f235, %f237};
	mov.u32 	%r123, %r11;
	@%p36 bra 	$L__BB142_33;
	setp.eq.s32 	%p37, %r7, 2;
	ld.shared.f32 	%f238, [%r8+2048];
	div.rn.f32 	%f239, %f238, %f23;
	ld.shared.f32 	%f240, [%r10+2048];
	div.rn.f32 	%f241, %f240, %f23;
	add.s64 	%rd83, %rd16, 1024;
	shr.u64 	%rd84, %rd83, 63;
	add.s64 	%rd85, %rd83, %rd84;
	shl.b64 	%rd86, %rd85, 2;
	and.b64  	%rd87, %rd86, -8;
	add.s64 	%rd88, %rd2, %rd87;
	st.global.v2.f32 	[%rd88], {%f239, %f241};
	mov.u32 	%r123, %r12;
	@%p37 bra 	$L__BB142_33;
	ld.shared.f32 	%f242, [%r8+4096];
	div.rn.f32 	%f243, %f242, %f23;
	ld.shared.f32 	%f244, [%r10+4096];
	div.rn.f32 	%f245, %f244, %f23;
	add.s64 	%rd89, %rd16, 2048;
	shr.u64 	%rd90, %rd89, 63;
	add.s64 	%rd91, %rd89, %rd90;
	shl.b64 	%rd92, %rd91, 2;
	and.b64  	%rd93, %rd92, -8;
	add.s64 	%rd94, %rd2, %rd93;
	st.global.v2.f32 	[%rd94], {%f243, %f245};
	mov.u32 	%r123, %r13;
$L__BB142_33:
	setp.lt.u32 	%p38, %r6, 1536;
	@%p38 bra 	$L__BB142_35;
$L__BB142_34:
	shl.b32 	%r113, %r123, 2;
	mov.u32 	%r114, shared_buf;
	add.s32 	%r115, %r114, %r113;
	ld.shared.f32 	%f246, [%r115];
	div.rn.f32 	%f247, %f246, %f23;
	add.s32 	%r116, %r115, %r9;
	ld.shared.f32 	%f248, [%r116];
	div.rn.f32 	%f249, %f248, %f23;
	shl.b32 	%r117, %r123, 1;
	cvt.u64.u32 	%rd95, %r117;
	add.s64 	%rd96, %rd15, %rd95;
	shr.u64 	%rd97, %rd96, 63;
	add.s64 	%rd98, %rd96, %rd97;
	shl.b64 	%rd99, %rd98, 2;
	and.b64  	%rd100, %rd99, -8;
	add.s64 	%rd101, %rd2, %rd100;
	st.global.v2.f32 	[%rd101], {%f247, %f249};
	ld.shared.f32 	%f250, [%r115+2048];
	div.rn.f32 	%f251, %f250, %f23;
	ld.shared.f32 	%f252, [%r116+2048];
	div.rn.f32 	%f253, %f252, %f23;
	add.s64 	%rd102, %rd96, 1024;
	shr.u64 	%rd103, %rd102, 63;
	add.s64 	%rd104, %rd102, %rd103;
	shl.b64 	%rd105, %rd104, 2;
	and.b64  	%rd106, %rd105, -8;
	add.s64 	%rd107, %rd2, %rd106;
	st.global.v2.f32 	[%rd107], {%f251, %f253};
	ld.shared.f32 	%f254, [%r115+4096];
	div.rn.f32 	%f255, %f254, %f23;
	ld.shared.f32 	%f256, [%r116+4096];
	div.rn.f32 	%f257, %f256, %f23;
	add.s64 	%rd108, %rd96, 2048;
	shr.u64 	%rd109, %rd108, 63;
	add.s64 	%rd110, %rd108, %rd109;
	shl.b64 	%rd111, %rd110, 2;
	and.b64  	%rd112, %rd111, -8;
	add.s64 	%rd113, %rd2, %rd112;
	st.global.v2.f32 	[%rd113], {%f255, %f257};
	ld.shared.f32 	%f258, [%r115+6144];
	div.rn.f32 	%f259, %f258, %f23;
	ld.shared.f32 	%f260, [%r116+6144];
	div.rn.f32 	%f261, %f260, %f23;
	add.s64 	%rd114, %rd96, 3072;
	shr.u64 	%rd115, %rd114, 63;
	add.s64 	%rd116, %rd114, %rd115;
	shl.b64 	%rd117, %rd116, 2;
	and.b64  	%rd118, %rd117, -8;
	add.s64 	%rd119, %rd2, %rd118;
	st.global.v2.f32 	[%rd119], {%f259, %f261};
	add.s32 	%r123, %r123, 2048;
	setp.lt.s32 	%p39, %r123, %r2;
	@%p39 bra 	$L__BB142_34;
$L__BB142_35:
	add.s64 	%rd120, %rd120, %rd5;
	setp.lt.s64 	%p40, %rd120, %rd22;
	@%p40 bra 	$L__BB142_4;
$L__BB142_36:
	ret;

}
	// .globl	_Z20SoftmaxBlockSMemImplI10DirectLoadIffE11DirectStoreIffEfLi2ELi256EL9Algorithm0EEvT_T0_ll
.visible .entry _Z20SoftmaxBlockSMemImplI10DirectLoadIffE11DirectStoreIffEfLi2ELi256EL9Algorithm0EEvT_T0_ll(
	.param .align 8 .b8 _Z20SoftmaxBlockSMemImplI10DirectLoadIffE11DirectStoreIffEfLi2ELi256EL9Algorithm0EEvT_T0_ll_param_0[16],
	.param .align 8 .b8 _Z20SoftmaxBlockSMemImplI10DirectLoadIffE11DirectStoreIffEfLi2ELi256EL9Algorithm0EEvT_T0_ll_param_1[16],
	.param .u64 _Z20SoftmaxBlockSMemImplI10DirectLoadIffE11DirectStoreIffEfLi2ELi256EL9Algorithm0EEvT_T0_ll_param_2,
	.param .u64 _Z20SoftmaxBlockSMemImplI10DirectLoadIffE11DirectStoreIffEfLi2ELi256EL9Algorithm0EEvT_T0_ll_param_3
)
{
	.reg .pred 	%p<42>;
	.reg .b32 	%r<126>;
	.reg .b32 	%f<239>;
	.reg .b64 	%rd<122>;

	ld.param.u64 	%rd18, [_Z20SoftmaxBlockSMemImplI10DirectLoadIffE11DirectStoreIffEfLi2ELi256EL9Algorithm0EEvT_T0_ll_param_1+8];
	ld.param.u64 	%rd16, [_Z20SoftmaxBlockSMemImplI10DirectLoadIffE11DirectStoreIffEfLi2ELi256EL9Algorithm0EEvT_T0_ll_param_0+8];
	ld.param.u64 	%rd17, [_Z20SoftmaxBlockSMemImplI10DirectLoadIffE11DirectStoreIffEfLi2ELi256EL9Algorithm0EEvT_T0_ll_param_1];
	ld.param.u64 	%rd15, [_Z20SoftmaxBlockSMemImplI10DirectLoadIffE11DirectStoreIffEfLi2ELi256EL9Algorithm0EEvT_T0_ll_param_0];
	ld.param.u64 	%rd19, [_Z20SoftmaxBlockSMemImplI10DirectLoadIffE11DirectStoreIffEfLi2ELi256EL9Algorithm0EEvT_T0_ll_param_2];
	ld.param.u64 	%rd20, [_Z20SoftmaxBlockSMemImplI10DirectLoadIffE11DirectStoreIffEfLi2ELi256EL9Algorithm0EEvT_T0_ll_param_3];
	cvta.to.global.u64 	%rd1, %rd15;
	cvta.to.global.u64 	%rd2, %rd17;
	mov.u32 	%r1, %tid.x;
	and.b64  	%rd21, %rd20, 1;
	setp.eq.b64 	%p2, %rd21, 1;
	not.pred 	%p3, %p2;
	@%p3 bra 	$L__BB143_2;
	mov.u64 	%rd22, $str$2;
	cvta.global.u64 	%rd23, %rd22;
	mov.u64 	%rd24, $str$1;
	cvta.global.u64 	%rd25, %rd24;
	mov.u64 	%rd26, __unnamed_144;
	cvta.global.u64 	%rd27, %rd26;
	{ // callseq 143, 0
	.param .b64 param0;
	st.param.b64 	[param0], %rd23;
	.param .b64 param1;
	st.param.b64 	[param1], %rd25;
	.param .b32 param2;
	st.param.b32 	[param2], 732;
	.param .b64 param3;
	st.param.b64 	[param3], %rd27;
	.param .b64 param4;
	st.param.b64 	[param4], 1;
	call.uni 
	__assertfail, 
	(
	param0, 
	param1, 
	param2, 
	param3, 
	param4
	);
	} // callseq 143
$L__BB143_2:
	shr.u64 	%rd28, %rd20, 63;
	add.s64 	%rd29, %rd20, %rd28;
	shr.u64 	%rd30, %rd29, 1;
	cvt.u32.u64 	%r2, %rd30;
	mov.u32 	%r24, %ctaid.x;
	cvt.u64.u32 	%rd121, %r24;
	setp.le.s64 	%p4, %rd19, %rd121;
	@%p4 bra 	$L__BB143_35;
	// begin inline asm
	mov.u32 %r25, %laneid;
	// end inline asm
	shr.u32 	%r26, %r1, 3;
	and.b32  	%r27, %r26, 124;
	mov.u32 	%r28, _ZZ14BlockAllReduceI5MaxOpfLi256EET0_S1_E12temp_storage;
	add.s32 	%r29, %r28, %r27;
	add.s32 	%r4, %r29, 8;
	cvt.u64.u32 	%rd4, %r1;
	mov.u32 	%r30, _ZZ14BlockAllReduceI5SumOpfLi256EET0_S1_E12temp_storage;
	add.s32 	%r31, %r30, %r27;
	add.s32 	%r5, %r31, 8;
	mov.u32 	%r32, %nctaid.x;
	cvt.u64.u32 	%rd5, %r32;
	not.b32 	%r33, %r1;
	add.s32 	%r6, %r33, %r2;
	shr.u32 	%r34, %r6, 8;
	add.s32 	%r35, %r34, 1;
	not.b64 	%rd31, %rd4;
	add.s64 	%rd6, %rd20, %rd31;
	and.b32  	%r7, %r35, 3;
	shl.b32 	%r36, %r1, 1;
	cvt.u64.u32 	%rd7, %r36;
	shl.b32 	%r37, %r1, 2;
	mov.u32 	%r38, shared_buf;
	add.s32 	%r8, %r38, %r37;
	shl.b32 	%r9, %r2, 2;
	add.s32 	%r10, %r8, %r9;
	add.s32 	%r11, %r1, 256;
	add.s32 	%r12, %r1, 512;
	add.s32 	%r13, %r1, 768;
	and.b64  	%rd8, %rd6, 768;
$L__BB143_4:
	setp.ge.s32 	%p5, %r1, %r2;
	mov.f32 	%f233, 0fFF800000;
	@%p5 bra 	$L__BB143_11;
	setp.eq.s32 	%p6, %r7, 0;
	mul.lo.s64 	%rd10, %rd121, %rd16;
	mov.f32 	%f233, 0fFF800000;
	mov.u32 	%r120, %r1;
	@%p6 bra 	$L__BB143_9;
	setp.eq.s32 	%p7, %r7, 1;
	add.s64 	%rd11, %rd10, %rd7;
	shr.u64 	%rd32, %rd11, 63;
	add.s64 	%rd33, %rd11, %rd32;
	shl.b64 	%rd34, %rd33, 2;
	and.b64  	%rd35, %rd34, -8;
	add.s64 	%rd36, %rd1, %rd35;
	ld.global.v2.f32 	{%f27, %f28}, [%rd36];
	st.shared.f32 	[%r8], %f27;
	max.f32 	%f29, %f27, 0fFF800000;
	st.shared.f32 	[%r10], %f28;
	max.f32 	%f233, %f29, %f28;
	mov.u32 	%r120, %r11;
	@%p7 bra 	$L__BB143_9;
	setp.eq.s32 	%p8, %r7, 2;
	add.s64 	%rd37, %rd11, 512;
	shr.u64 	%rd38, %rd37, 63;
	add.s64 	%rd39, %rd37, %rd38;
	shl.b64 	%rd40, %rd39, 2;
	and.b64  	%rd41, %rd40, -8;
	add.s64 	%rd42, %rd1, %rd41;
	ld.global.v2.f32 	{%f30, %f31}, [%rd42];
	st.shared.f32 	[%r8+1024], %f30;
	max.f32 	%f32, %f233, %f30;
	st.shared.f32 	[%r10+1024], %f31;
	max.f32 	%f233, %f32, %f31;
	mov.u32 	%r120, %r12;
	@%p8 bra 	$L__BB143_9;
	add.s64 	%rd43, %rd11, 1024;
	shr.u64 	%rd44, %rd43, 63;
	add.s64 	%rd45, %rd43, %rd44;
	shl.b64 	%rd46, %rd45, 2;
	and.b64  	%rd47, %rd46, -8;
	add.s64 	%rd48, %rd1, %rd47;
	ld.global.v2.f32 	{%f33, %f34}, [%rd48];
	st.shared.f32 	[%r8+2048], %f33;
	max.f32 	%f35, %f233, %f33;
	st.shared.f32 	[%r10+2048], %f34;
	max.f32 	%f233, %f35, %f34;
	mov.u32 	%r120, %r13;
$L__BB143_9:
	setp.lt.u32 	%p9, %r6, 768;
	@%p9 bra 	$L__BB143_11;
$L__BB143_10:
	shl.b32 	%r39, %r120, 1;
	cvt.u64.u32 	%rd49, %r39;
	add.s64 	%rd50, %rd10, %rd49;
	shr.u64 	%rd51, %rd50, 63;
	add.s64 	%rd52, %rd50, %rd51;
	shl.b64 	%rd53, %rd52, 2;
	and.b64  	%rd54, %rd53, -8;
	add.s64 	%rd55, %rd1, %rd54;
	ld.global.v2.f32 	{%f36, %f37}, [%rd55];
	shl.b32 	%r40, %r120, 2;
	mov.u32 	%r41, shared_buf;
	add.s32 	%r42, %r41, %r40;
	st.shared.f32 	[%r42], %f36;
	max.f32 	%f38, %f233, %f36;
	add.s32 	%r43, %r42, %r9;
	st.shared.f32 	[%r43], %f37;
	max.f32 	%f39, %f38, %f37;
	add.s64 	%rd56, %rd50, 512;
	shr.u64 	%rd57, %rd56, 63;
	add.s64 	%rd58, %rd56, %rd57;
	shl.b64 	%rd59, %rd58, 2;
	and.b64  	%rd60, %rd59, -8;
	add.s64 	%rd61, %rd1, %rd60;
	ld.global.v2.f32 	{%f40, %f41}, [%rd61];
	st.shared.f32 	[%r42+1024], %f40;
	max.f32 	%f42, %f39, %f40;
	st.shared.f32 	[%r43+1024], %f41;
	max.f32 	%f43, %f42, %f41;
	add.s32 	%r44, %r39, 1024;
	cvt.u64.u32 	%rd62, %r44;
	add.s64 	%rd63, %rd10, %rd62;
	shr.u64 	%rd64, %rd63, 63;
	add.s64 	%rd65, %rd63, %rd64;
	shl.b64 	%rd66, %rd65, 2;
	and.b64  	%rd67, %rd66, -8;
	add.s64 	%rd68, %rd1, %rd67;
	ld.global.v2.f32 	{%f44, %f45}, [%rd68];
	st.shared.f32 	[%r42+2048], %f44;
	max.f32 	%f46, %f43, %f44;
	st.shared.f32 	[%r43+2048], %f45;
	max.f32 	%f47, %f46, %f45;
	add.s32 	%r45, %r39, 1536;
	cvt.u64.u32 	%rd69, %r45;
	add.s64 	%rd70, %rd10, %rd69;
	shr.u64 	%rd71, %rd70, 63;
	add.s64 	%rd72, %rd70, %rd71;
	shl.b64 	%rd73, %rd72, 2;
	and.b64  	%rd74, %rd73, -8;
	add.s64 	%rd75, %rd1, %rd74;
	ld.global.v2.f32 	{%f48, %f49}, [%rd75];
	st.shared.f32 	[%r42+3072], %f48;
	max.f32 	%f50, %f47, %f48;
	st.shared.f32 	[%r43+3072], %f49;
	max.f32 	%f233, %f50, %f49;
	add.s32 	%r120, %r120, 1024;
	setp.lt.s32 	%p10, %r120, %r2;
	@%p10 bra 	$L__BB143_10;
$L__BB143_11:
	setp.gt.s32 	%p12, %r25, 15;
	setp.gt.s32 	%p13, %r25, 23;
	setp.gt.s32 	%p14, %r25, 27;
	setp.gt.s32 	%p15, %r25, 29;
	setp.gt.s32 	%p16, %r25, 30;
	mov.b32 	%r47, %f233;
	mov.b32 	%r48, 1;
	mov.b32 	%r69, 31;
	mov.b32 	%r70, -1;
	// begin inline asm
	shfl.sync.down.b32 %r46, %r47, %r48, %r69, %r70;
	// end inline asm
	mov.b32 	%f51, %r46;
	max.f32 	%f52, %f233, %f51;
	selp.f32 	%f53, %f233, %f52, %p16;
	mov.b32 	%r52, %f53;
	mov.b32 	%r53, 2;
	// begin inline asm
	shfl.sync.down.b32 %r51, %r52, %r53, %r69, %r70;
	// end inline asm
	mov.b32 	%f54, %r51;
	max.f32 	%f55, %f53, %f54;
	selp.f32 	%f56, %f53, %f55, %p15;
	mov.b32 	%r57, %f56;
	mov.b32 	%r58, 4;
	// begin inline asm
	shfl.sync.down.b32 %r56, %r57, %r58, %r69, %r70;
	// end inline asm
	mov.b32 	%f57, %r56;
	max.f32 	%f58, %f56, %f57;
	selp.f32 	%f59, %f56, %f58, %p14;
	mov.b32 	%r62, %f59;
	mov.b32 	%r63, 8;
	// begin inline asm
	shfl.sync.down.b32 %r61, %r62, %r63, %r69, %r70;
	// end inline asm
	mov.b32 	%f60, %r61;
	max.f32 	%f9, %f59, %f60;
	selp.f32 	%f234, %f59, %f9, %p13;
	mov.b32 	%r67, %f234;
	mov.b32 	%r68, 16;
	// begin inline asm
	shfl.sync.down.b32 %r66, %r67, %r68, %r69, %r70;
	// end inline asm
	mov.pred 	%p41, 0;
	@%p12 bra 	$L__BB143_14;
	setp.ne.s32 	%p18, %r25, 0;
	mov.b32 	%f61, %r66;
	max.f32 	%f234, %f9, %f61;
	@%p18 bra 	$L__BB143_14;
	st.shared.f32 	[%r4], %f234;
	mov.pred 	%p41, -1;
$L__BB143_14:
	setp.ne.s32 	%p20, %r1, 0;
	bar.sync 	0;
	@%p20 bra 	$L__BB143_16;
	ld.shared.f32 	%f62, [_ZZ14BlockAllReduceI5MaxOpfLi256EET0_S1_E12temp_storage+12];
	max.f32 	%f63, %f234, %f62;
	ld.shared.f32 	%f64, [_ZZ14BlockAllReduceI5MaxOpfLi256EET0_S1_E12temp_storage+16];
	max.f32 	%f65, %f63, %f64;
	ld.shared.f32 	%f66, [_ZZ14BlockAllReduceI5MaxOpfLi256EET0_S1_E12temp_storage+20];
	max.f32 	%f67, %f65, %f66;
	ld.shared.f32 	%f68, [_ZZ14BlockAllReduceI5MaxOpfLi256EET0_S1_E12temp_storage+24];
	max.f32 	%f69, %f67, %f68;
	ld.shared.f32 	%f70, [_ZZ14BlockAllReduceI5MaxOpfLi256EET0_S1_E12temp_storage+28];
	max.f32 	%f71, %f69, %f70;
	ld.shared.f32 	%f72, [_ZZ14BlockAllReduceI5MaxOpfLi256EET0_S1_E12temp_storage+32];
	max.f32 	%f73, %f71, %f72;
	ld.shared.f32 	%f74, [_ZZ14BlockAllReduceI5MaxOpfLi256EET0_S1_E12temp_storage+36];
	max.f32 	%f75, %f73, %f74;
	st.shared.f32 	[_ZZ14BlockAllReduceI5MaxOpfLi256EET0_S1_E16result_broadcast], %f75;
$L__BB143_16:
	setp.le.s64 	%p21, %rd20, %rd4;
	bar.sync 	0;
	mov.f32 	%f238, 0f00000000;
	ld.shared.f32 	%f13, [_ZZ14BlockAllReduceI5MaxOpfLi256EET0_S1_E16result_broadcast];
	@%p21 bra 	$L__BB143_23;
	setp.eq.s64 	%p22, %rd8, 768;
	mov.f32 	%f238, 0f00000000;
	mov.u32 	%r122, %r1;
	@%p22 bra 	$L__BB143_21;
	setp.eq.s64 	%p23, %rd8, 0;
	ld.shared.f32 	%f79, [%r8];
	sub.f32 	%f80, %f79, %f13;
	fma.rn.f32 	%f81, %f80, 0f3BBB989D, 0f3F000000;
	cvt.sat.f32.f32 	%f82, %f81;
	mov.f32 	%f83, 0f4B400001;
	mov.f32 	%f84, 0f437C0000;
	fma.rm.f32 	%f85, %f82, %f84, %f83;
	add.f32 	%f86, %f85, 0fCB40007F;
	neg.f32 	%f87, %f86;
	fma.rn.f32 	%f88, %f80, 0f3FB8AA3B, %f87;
	fma.rn.f32 	%f89, %f80, 0f32A57060, %f88;
	mov.b32 	%r71, %f85;
	shl.b32 	%r72, %r71, 23;
	mov.b32 	%f90, %r72;
	ex2.approx.ftz.f32 	%f91, %f89;
	mul.f32 	%f92, %f91, %f90;
	st.shared.f32 	[%r8], %f92;
	add.f32 	%f238, %f92, 0f00000000;
	mov.u32 	%r122, %r11;
	@%p23 bra 	$L__BB143_21;
	setp.eq.s64 	%p24, %rd8, 256;
	ld.shared.f32 	%f93, [%r8+1024];
	sub.f32 	%f94, %f93, %f13;
	fma.rn.f32 	%f95, %f94, 0f3BBB989D, 0f3F000000;
	cvt.sat.f32.f32 	%f96, %f95;
	mov.f32 	%f97, 0f4B400001;
	mov.f32 	%f98, 0f437C0000;
	fma.rm.f32 	%f99, %f96, %f98, %f97;
	add.f32 	%f100, %f99, 0fCB40007F;
	neg.f32 	%f101, %f100;
	fma.rn.f32 	%f102, %f94, 0f3FB8AA3B, %f101;
	fma.rn.f32 	%f103, %f94, 0f32A57060, %f102;
	mov.b32 	%r73, %f99;
	shl.b32 	%r74, %r73, 23;
	mov.b32 	%f104, %r74;
	ex2.approx.ftz.f32 	%f105, %f103;
	mul.f32 	%f106, %f105, %f104;
	st.shared.f32 	[%r8+1024], %f106;
	add.f32 	%f238, %f238, %f106;
	mov.u32 	%r122, %r12;
	@%p24 bra 	$L__BB143_21;
	ld.shared.f32 	%f107, [%r8+2048];
	sub.f32 	%f108, %f107, %f13;
	fma.rn.f32 	%f109, %f108, 0f3BBB989D, 0f3F000000;
	cvt.sat.f32.f32 	%f110, %f109;
	mov.f32 	%f111, 0f4B400001;
	mov.f32 	%f112, 0f437C0000;
	fma.rm.f32 	%f113, %f110, %f112, %f111;
	add.f32 	%f114, %f113, 0fCB40007F;
	neg.f32 	%f115, %f114;
	fma.rn.f32 	%f116, %f108, 0f3FB8AA3B, %f115;
	fma.rn.f32 	%f117, %f108, 0f32A57060, %f116;
	mov.b32 	%r75, %f113;
	shl.b32 	%r76, %r75, 23;
	mov.b32 	%f118, %r76;
	ex2.approx.ftz.f32 	%f119, %f117;
	mul.f32 	%f120, %f119, %f118;
	st.shared.f32 	[%r8+2048], %f120;
	add.f32 	%f238, %f238, %f120;
	mov.u32 	%r122, %r13;
$L__BB143_21:
	setp.lt.u64 	%p25, %rd6, 768;
	@%p25 bra 	$L__BB143_23;
$L__BB143_22:
	shl.b32 	%r77, %r122, 2;
	mov.u32 	%r78, shared_buf;
	add.s32 	%r79, %r78, %r77;
	ld.shared.f32 	%f121, [%r79];
	sub.f32 	%f122, %f121, %f13;
	fma.rn.f32 	%f123, %f122, 0f3BBB989D, 0f3F000000;
	cvt.sat.f32.f32 	%f124, %f123;
	mov.f32 	%f125, 0f4B400001;
	mov.f32 	%f126, 0f437C0000;
	fma.rm.f32 	%f127, %f124, %f126, %f125;
	add.f32 	%f128, %f127, 0fCB40007F;
	neg.f32 	%f129, %f128;
	fma.rn.f32 	%f130, %f122, 0f3FB8AA3B, %f129;
	fma.rn.f32 	%f131, %f122, 0f32A57060, %f130;
	mov.b32 	%r80, %f127;
	shl.b32 	%r81, %r80, 23;
	mov.b32 	%f132, %r81;
	ex2.approx.ftz.f32 	%f133, %f131;
	mul.f32 	%f134, %f133, %f132;
	st.shared.f32 	[%r79], %f134;
	add.f32 	%f135, %f238, %f134;
	ld.shared.f32 	%f136, [%r79+1024];
	sub.f32 	%f137, %f136, %f13;
	fma.rn.f32 	%f138, %f137, 0f3BBB989D, 0f3F000000;
	cvt.sat.f32.f32 	%f139, %f138;
	fma.rm.f32 	%f140, %f139, %f126, %f125;
	add.f32 	%f141, %f140, 0fCB40007F;
	neg.f32 	%f142, %f141;
	fma.rn.f32 	%f143, %f137, 0f3FB8AA3B, %f142;
	fma.rn.f32 	%f144, %f137, 0f32A57060, %f143;
	mov.b32 	%r82, %f140;
	shl.b32 	%r83, %r82, 23;
	mov.b32 	%f145, %r83;
	ex2.approx.ftz.f32 	%f146, %f144;
	mul.f32 	%f147, %f146, %f145;
	st.shared.f32 	[%r79+1024], %f147;
	add.f32 	%f148, %f135, %f147;
	ld.shared.f32 	%f149, [%r79+2048];
	sub.f32 	%f150, %f149, %f13;
	fma.rn.f32 	%f151, %f150, 0f3BBB989D, 0f3F000000;
	cvt.sat.f32.f32 	%f152, %f151;
	fma.rm.f32 	%f153, %f152, %f126, %f125;
	add.f32 	%f154, %f153, 0fCB40007F;
	neg.f32 	%f155, %f154;
	fma.rn.f32 	%f156, %f150, 0f3FB8AA3B, %f155;
	fma.rn.f32 	%f157, %f150, 0f32A57060, %f156;
	mov.b32 	%r84, %f153;
	shl.b32 	%r85, %r84, 23;
	mov.b32 	%f158, %r85;
	ex2.approx.ftz.f32 	%f159, %f157;
	mul.f32 	%f160, %f159, %f158;
	st.shared.f32 	[%r79+2048], %f160;
	add.f32 	%f161, %f148, %f160;
	ld.shared.f32 	%f162, [%r79+3072];
	sub.f32 	%f163, %f162, %f13;
	fma.rn.f32 	%f164, %f163, 0f3BBB989D, 0f3F000000;
	cvt.sat.f32.f32 	%f165, %f164;
	fma.rm.f32 	%f166, %f165, %f126, %f125;
	add.f32 	%f167, %f166, 0fCB40007F;
	neg.f32 	%f168, %f167;
	fma.rn.f32 	%f169, %f163, 0f3FB8AA3B, %f168;
	fma.rn.f32 	%f170, %f163, 0f32A57060, %f169;
	mov.b32 	%r86, %f166;
	shl.b32 	%r87, %r86, 23;
	mov.b32 	%f171, %r87;
	ex2.approx.ftz.f32 	%f172, %f170;
	mul.f32 	%f173, %f172, %f171;
	st.shared.f32 	[%r79+3072], %f173;
	add.f32 	%f238, %f161, %f173;
	add.s32 	%r122, %r122, 1024;
	cvt.u64.u32 	%rd76, %r122;
	setp.gt.u64 	%p26, %rd20, %rd76;
	@%p26 bra 	$L__BB143_22;
$L__BB143_23:
	setp.gt.s32 	%p27, %r25, 15;
	setp.gt.s32 	%p28, %r25, 23;
	setp.gt.s32 	%p29, %r25, 27;
	setp.gt.s32 	%p30, %r25, 29;
	setp.gt.s32 	%p31, %r25, 30;
	mov.b32 	%r89, %f238;
	mov.b32 	%r90, 1;
	mov.b32 	%r111, 31;
	mov.b32 	%r112, -1;
	// begin inline asm
	shfl.sync.down.b32 %r88, %r89, %r90, %r111, %r112;
	// end inline asm
	mov.b32 	%f174, %r88;
	add.f32 	%f175, %f238, %f174;
	selp.f32 	%f176, %f238, %f175, %p31;
	mov.b32 	%r94, %f176;
	mov.b32 	%r95, 2;
	// begin inline asm
	shfl.sync.down.b32 %r93, %r94, %r95, %r111, %r112;
	// end inline asm
	mov.b32 	%f177, %r93;
	add.f32 	%f178, %f176, %f177;
	selp.f32 	%f179, %f176, %f178, %p30;
	mov.b32 	%r99, %f179;
	mov.b32 	%r100, 4;
	// begin inline asm
	shfl.sync.down.b32 %r98, %r99, %r100, %r111, %r112;
	// end inline asm
	mov.b32 	%f180, %r98;
	add.f32 	%f181, %f179, %f180;
	selp.f32 	%f182, %f179, %f181, %p29;
	mov.b32 	%r104, %f182;
	mov.b32 	%r105, 8;
	// begin inline asm
	shfl.sync.down.b32 %r103, %r104, %r105, %r111, %r112;
	// end inline asm
	mov.b32 	%f183, %r103;
	add.f32 	%f184, %f182, %f183;
	selp.f32 	%f185, %f182, %f184, %p28;
	mov.b32 	%r109, %f185;
	mov.b32 	%r110, 16;
	// begin inline asm
	shfl.sync.down.b32 %r108, %r109, %r110, %r111, %r112;
	// end inline asm
	mov.b32 	%f186, %r108;
	add.f32 	%f187, %f185, %f186;
	selp.f32 	%f22, %f185, %f187, %p27;
	not.pred 	%p32, %p41;
	@%p32 bra 	$L__BB143_25;
	st.shared.f32 	[%r5], %f22;
$L__BB143_25:
	setp.ne.s32 	%p33, %r1, 0;
	bar.sync 	0;
	@%p33 bra 	$L__BB143_27;
	ld.shared.f32 	%f188, [_ZZ14BlockAllReduceI5SumOpfLi256EET0_S1_E12temp_storage+12];
	add.f32 	%f189, %f22, %f188;
	ld.shared.f32 	%f190, [_ZZ14BlockAllReduceI5SumOpfLi256EET0_S1_E12temp_storage+16];
	add.f32 	%f191, %f189, %f190;
	ld.shared.f32 	%f192, [_ZZ14BlockAllReduceI5SumOpfLi256EET0_S1_E12temp_storage+20];
	add.f32 	%f193, %f191, %f192;
	ld.shared.f32 	%f194, [_ZZ14BlockAllReduceI5SumOpfLi256EET0_S1_E12temp_storage+24];
	add.f32 	%f195, %f193, %f194;
	ld.shared.f32 	%f196, [_ZZ14BlockAllReduceI5SumOpfLi256EET0_S1_E12temp_storage+28];
	add.f32 	%f197, %f195, %f196;
	ld.shared.f32 	%f198, [_ZZ14BlockAllReduceI5SumOpfLi256EET0_S1_E12temp_storage+32];
	add.f32 	%f199, %f197, %f198;
	ld.shared.f32 	%f200, [_ZZ14BlockAllReduceI5SumOpfLi256EET0_S1_E12temp_storage+36];
	add.f32 	%f201, %f199, %f200;
	st.shared.f32 	[_ZZ14BlockAllReduceI5SumOpfLi256EET0_S1_E16result_broadcast], %f201;
$L__BB143_27:
	setp.ge.s32 	%p34, %r1, %r2;
	bar.sync 	0;
	ld.shared.f32 	%f23, [_ZZ14BlockAllReduceI5SumOpfLi256EET0_S1_E16result_broadcast];
	@%p34 bra 	$L__BB143_34;
	setp.eq.s32 	%p35, %r7, 0;
	mul.lo.s64 	%rd12, %rd121, %rd18;
	mov.u32 	%r124, %r1;
	@%p35 bra 	$L__BB143_32;
	setp.eq.s32 	%p36, %r7, 1;
	ld.shared.f32 	%f202, [%r8];
	div.rn.f32 	%f203, %f202, %f23;
	ld.shared.f32 	%f204, [%r10];
	div.rn.f32 	%f205, %f204, %f23;
	add.s64 	%rd13, %rd12, %rd7;
	shr.u64 	%rd77, %rd13, 63;
	add.s64 	%rd78, %rd13, %rd77;
	shl.b64 	%rd79, %rd78, 2;
	and.b64  	%rd80, %rd79, -8;
	add.s64 	%rd81, %rd2, %rd80;
	st.global.v2.f32 	[%rd81], {%f203, %f205};
	mov.u32 	%r124, %r11;
	@%p36 bra 	$L__BB143_32;
	setp.eq.s32 	%p37, %r7, 2;
	ld.shared.f32 	%f206, [%r8+1024];
	div.rn.f32 	%f207, %f206, %f23;
	ld.shared.f32 	%f208, [%r10+1024];
	div.rn.f32 	%f209, %f208, %f23;
	add.s64 	%rd82, %rd13, 512;
	shr.u64 	%rd83, %rd82, 63;
	add.s64 	%rd84, %rd82, %rd83;
	shl.b64 	%rd85, %rd84, 2;
	and.b64  	%rd86, %rd85, -8;
	add.s64 	%rd87, %rd2, %rd86;
	st.global.v2.f32 	[%rd87], {%f207, %f209};
	mov.u32 	%r124, %r12;
	@%p37 bra 	$L__BB143_32;
	ld.shared.f32 	%f210, [%r8+2048];
	div.rn.f32 	%f211, %f210, %f23;
	ld.shared.f32 	%f212, [%r10+2048];
	div.rn.f32 	%f213, %f212, %f23;
	add.s64 	%rd88, %rd13, 1024;
	shr.u64 	%rd89, %rd88, 63;
	add.s64 	%rd90, %rd88, %rd89;
	shl.b64 	%rd91, %rd90, 2;
	and.b64  	%rd92, %rd91, -8;
	add.s64 	%rd93, %rd2, %rd92;
	st.global.v2.f32 	[%rd93], {%f211, %f213};
	mov.u32 	%r124, %r13;
$L__BB143_32:
	setp.lt.u32 	%p38, %r6, 768;
	@%p38 bra 	$L__BB143_34;
$L__BB143_33:
	shl.b32 	%r113, %r124, 2;
	mov.u32 	%r114, shared_buf;
	add.s32 	%r115, %r114, %r113;
	ld.shared.f32 	%f214, [%r115];
	div.rn.f32 	%f215, %f214, %f23;
	add.s32 	%r116, %r115, %r9;
	ld.shared.f32 	%f216, [%r116];
	div.rn.f32 	%f217, %f216, %f23;
	shl.b32 	%r117, %r124, 1;
	cvt.u64.u32 	%rd94, %r117;
	add.s64 	%rd95, %rd12, %rd94;
	shr.u64 	%rd96, %rd95, 63;
	add.s64 	%rd97, %rd95, %rd96;
	shl.b64 	%rd98, %rd97, 2;
	and.b64  	%rd99, %rd98, -8;
	add.s64 	%rd100, %rd2, %rd99;
	st.global.v2.f32 	[%rd100], {%f215, %f217};
	ld.shared.f32 	%f218, [%r115+1024];
	div.rn.f32 	%f219, %f218, %f23;
	ld.shared.f32 	%f220, [%r116+1024];
	div.rn.f32 	%f221, %f220, %f23;
	add.s64 	%rd101, %rd95, 512;
	shr.u64 	%rd102, %rd101, 63;
	add.s64 	%rd103, %rd101, %rd102;
	shl.b64 	%rd104, %rd103, 2;
	and.b64  	%rd105, %rd104, -8;
	add.s64 	%rd106, %rd2, %rd105;
	st.global.v2.f32 	[%rd106], {%f219, %f221};
	ld.shared.f32 	%f222, [%r115+2048];
	div.rn.f32 	%f223, %f222, %f23;
	ld.shared.f32 	%f224, [%r116+2048];
	div.rn.f32 	%f225, %f224, %f23;
	add.s32 	%r118, %r117, 1024;
	cvt.u64.u32 	%rd107, %r118;
	add.s64 	%rd108, %rd12, %rd107;
	shr.u64 	%rd109, %rd108, 63;
	add.s64 	%rd110, %rd108, %rd109;
	shl.b64 	%rd111, %rd110, 2;
	and.b64  	%rd112, %rd111, -8;
	add.s64 	%rd113, %rd2, %rd112;
	st.global.v2.f32 	[%rd113], {%f223, %f225};
	ld.shared.f32 	%f226, [%r115+3072];
	div.rn.f32 	%f227, %f226, %f23;
	ld.shared.f32 	%f228, [%r116+3072];
	div.rn.f32 	%f229, %f228, %f23;
	add.s32 	%r119, %r117, 1536;
	cvt.u64.u32 	%rd114, %r119;
	add.s64 	%rd115, %rd12, %rd114;
	shr.u64 	%rd116, %rd115, 63;
	add.s64 	%rd117, %rd115, %rd116;
	shl.b64 	%rd118, %rd117, 2;
	and.b64  	%rd119, %rd118, -8;
	add.s64 	%rd120, %rd2, %rd119;
	st.global.v2.f32 	[%rd120], {%f227, %f229};
	add.s32 	%r124, %r124, 1024;
	setp.lt.s32 	%p39, %r124, %r2;
	@%p39 bra 	$L__BB143_33;
$L__BB143_34:
	add.s64 	%rd121, %rd121, %rd5;
	setp.lt.s64 	%p40, %rd121, %rd19;
	@%p40 bra 	$L__BB143_4;
$L__BB143_35:
	ret;

}
	// .globl	_Z20SoftmaxBlockSMemImplI10DirectLoadIffE11DirectStoreIffEfLi1ELi128EL9Algorithm0EEvT_T0_ll
.visible .entry _Z20SoftmaxBlockSMemImplI10DirectLoadIffE11DirectStoreIffEfLi1ELi128EL9Algorithm0EEvT_T0_ll(
	.param .align 8 .b8 _Z20SoftmaxBlockSMemImplI10DirectLoadIffE11DirectStoreIffEfLi1ELi128EL9Algorithm0EEvT_T0_ll_param_0[16],
	.param .align 8 .b8 _Z20SoftmaxBlockSMemImplI10DirectLoadIffE11DirectStoreIffEfLi1ELi128EL9Algorithm0EEvT_T0_ll_param_1[16],
	.param .u64 _Z20SoftmaxBlockSMemImplI10DirectLoadIffE11DirectStoreIffEfLi1ELi128EL9Algorithm0EEvT_T0_ll_param_2,
	.param .u64 _Z20SoftmaxBlockSMemImplI10DirectLoadIffE11DirectStoreIffEfLi1ELi128EL9Algorithm0EEvT_T0_ll_param_3
)
{
	.reg .pred 	%p<40>;
	.reg .b32 	%r<119>;
	.reg .b32 	%f<195>;
	.reg .b64 	%rd<39>;

	ld.param.u64 	%rd20, [_Z20SoftmaxBlockSMemImplI10DirectLoadIffE11DirectStoreIffEfLi1ELi128EL9Algorithm0EEvT_T0_ll_param_1+8];
	ld.param.u64 	%rd18, [_Z20SoftmaxBlockSMemImplI10DirectLoadIffE11DirectStoreIffEfLi1ELi128EL9Algorithm0EEvT_T0_ll_param_0+8];
	ld.param.u64 	%rd19, [_Z20SoftmaxBlockSMemImplI10DirectLoadIffE11DirectStoreIffEfLi1ELi128EL9Algorithm0EEvT_T0_ll_param_1];
	ld.param.u64 	%rd17, [_Z20SoftmaxBlockSMemImplI10DirectLoadIffE11DirectStoreIffEfLi1ELi128EL9Algorithm0EEvT_T0_ll_param_0];
	ld.param.u64 	%rd21, [_Z20SoftmaxBlockSMemImplI10DirectLoadIffE11DirectStoreIffEfLi1ELi128EL9Algorithm0EEvT_T0_ll_param_2];
	ld.param.u64 	%rd22, [_Z20SoftmaxBlockSMemImplI10DirectLoadIffE11DirectStoreIffEfLi1ELi128EL9Algorithm0EEvT_T0_ll_param_3];
	cvta.to.global.u64 	%rd1, %rd17;
	cvta.to.global.u64 	%rd2, %rd19;
	mov.u32 	%r1, %tid.x;
	cvt.u32.u64 	%r2, %rd22;
	mov.u32 	%r25, %ctaid.x;
	cvt.u64.u32 	%rd37, %r25;
	setp.le.s64 	%p2, %rd21, %rd37;
	@%p2 bra 	$L__BB144_34;
	// begin inline asm
	mov.u32 %r26, %laneid;
	// end inline asm
	shr.u32 	%r27, %r1, 3;
	and.b32  	%r28, %r27, 124;
	mov.u32 	%r29, _ZZ14BlockAllReduceI5MaxOpfLi128EET0_S1_E12temp_storage;
	add.s32 	%r30, %r29, %r28;
	add.s32 	%r4, %r30, 4;
	cvt.u64.u32 	%rd4, %r1;
	mov.u32 	%r31, _ZZ14BlockAllReduceI5SumOpfLi128EET0_S1_E12temp_storage;
	add.s32 	%r32, %r31, %r28;
	add.s32 	%r5, %r32, 4;
	mov.u32 	%r33, %nctaid.x;
	cvt.u64.u32 	%rd5, %r33;
	not.b32 	%r34, %r1;
	add.s32 	%r6, %r34, %r2;
	shr.u32 	%r35, %r6, 7;
	add.s32 	%r36, %r35, 1;
	not.b64 	%rd23, %rd4;
	add.s64 	%rd6, %rd22, %rd23;
	and.b32  	%r7, %r36, 3;
	shl.b32 	%r37, %r1, 2;
	mov.u32 	%r38, shared_buf;
	add.s32 	%r8, %r38, %r37;
	add.s32 	%r9, %r1, 128;
	add.s32 	%r10, %r1, 256;
	add.s32 	%r11, %r1, 384;
	and.b64  	%rd7, %rd6, 384;
$L__BB144_2:
	setp.ge.s32 	%p3, %r1, %r2;
	mov.f32 	%f189, 0fFF800000;
	@%p3 bra 	$L__BB144_10;
	setp.eq.s32 	%p4, %r7, 0;
	mul.lo.s64 	%rd9, %rd37, %rd18;
	mov.f32 	%f189, 0fFF800000;
	mov.u32 	%r112, %r1;
	@%p4 bra 	$L__BB144_7;
	setp.eq.s32 	%p5, %r7, 1;
	add.s64 	%rd24, %rd9, %rd4;
	shl.b64 	%rd25, %rd24, 2;
	add.s64 	%rd10, %rd1, %rd25;
	ld.global.f32 	%f27, [%rd10];
	st.shared.f32 	[%r8], %f27;
	max.f32 	%f189, %f27, 0fFF800000;
	mov.u32 	%r112, %r9;
	@%p5 bra 	$L__BB144_7;
	setp.eq.s32 	%p6, %r7, 2;
	ld.global.f32 	%f28, [%rd10+512];
	st.shared.f32 	[%r8+512], %f28;
	max.f32 	%f189, %f189, %f28;
	mov.u32 	%r112, %r10;
	@%p6 bra 	$L__BB144_7;
	ld.global.f32 	%f29, [%rd10+1024];
	st.shared.f32 	[%r8+1024], %f29;
	max.f32 	%f189, %f189, %f29;
	mov.u32 	%r112, %r11;
$L__BB144_7:
	setp.lt.u32 	%p7, %r6, 384;
	@%p7 bra 	$L__BB144_10;
	shl.b32 	%r39, %r112, 2;
	mov.u32 	%r40, shared_buf;
	add.s32 	%r41, %r40, %r39;
	add.s32 	%r113, %r41, 1024;
	cvt.u64.u32 	%rd26, %r112;
	add.s64 	%rd27, %rd9, %rd26;
	shl.b64 	%rd28, %rd27, 2;
	add.s64 	%rd29, %rd1, %rd28;
	add.s64 	%rd38, %rd29, 1024;
$L__BB144_9:
	ld.global.f32 	%f30, [%rd38+-1024];
	st.shared.f32 	[%r113+-1024], %f30;
	max.f32 	%f31, %f189, %f30;
	ld.global.f32 	%f32, [%rd38+-512];
	st.shared.f32 	[%r113+-512], %f32;
	max.f32 	%f33, %f31, %f32;
	ld.global.f32 	%f34, [%rd38];
	st.shared.f32 	[%r113], %f34;
	max.f32 	%f35, %f33, %f34;
	ld.global.f32 	%f36, [%rd38+512];
	st.shared.f32 	[%r113+512], %f36;
	max.f32 	%f189, %f35, %f36;
	add.s32 	%r112, %r112, 512;
	add.s32 	%r113, %r113, 2048;
	add.s64 	%rd38, %rd38, 2048;
	setp.lt.s32 	%p8, %r112, %r2;
	@%p8 bra 	$L__BB144_9;
$L__BB144_10:
	setp.gt.s32 	%p10, %r26, 15;
	setp.gt.s32 	%p11, %r26, 23;
	setp.gt.s32 	%p12, %r26, 27;
	setp.gt.s32 	%p13, %r26, 29;
	setp.gt.s32 	%p14, %r26, 30;
	mov.b32 	%r43, %f189;
	mov.b32 	%r44, 1;
	mov.b32 	%r65, 31;
	mov.b32 	%r66, -1;
	// begin inline asm
	shfl.sync.down.b32 %r42, %r43, %r44, %r65, %r66;
	// end inline asm
	mov.b32 	%f37, %r42;
	max.f32 	%f38, %f189, %f37;
	selp.f32 	%f39, %f189, %f38, %p14;
	mov.b32 	%r48, %f39;
	mov.b32 	%r49, 2;
	// begin inline asm
	shfl.sync.down.b32 %r47, %r48, %r49, %r65, %r66;
	// end inline asm
	mov.b32 	%f40, %r47;
	max.f32 	%f41, %f39, %f40;
	selp.f32 	%f42, %f39, %f41, %p13;
	mov.b32 	%r53, %f42;
	mov.b32 	%r54, 4;
	// begin inline asm
	shfl.sync.down.b32 %r52, %r53, %r54, %r65, %r66;
	// end inline asm
	mov.b32 	%f43, %r52;
	max.f32 	%f44, %f42, %f43;
	selp.f32 	%f45, %f42, %f44, %p12;
	mov.b32 	%r58, %f45;
	mov.b32 	%r59, 8;
	// begin inline asm
	shfl.sync.down.b32 %r57, %r58, %r59, %r65, %r66;
	// end inline asm
	mov.b32 	%f46, %r57;
	max.f32 	%f9, %f45, %f46;
	selp.f32 	%f190, %f45, %f9, %p11;
	mov.b32 	%r63, %f190;
	mov.b32 	%r64, 16;
	// begin inline asm
	shfl.sync.down.b32 %r62, %r63, %r64, %r65, %r66;
	// end inline asm
	mov.pred 	%p39, 0;
	@%p10 bra 	$L__BB144_13;
	setp.ne.s32 	%p16, %r26, 0;
	mov.b32 	%f47, %r62;
	max.f32 	%f190, %f9, %f47;
	@%p16 bra 	$L__BB144_13;
	st.shared.f32 	[%r4], %f190;
	mov.pred 	%p39, -1;
$L__BB144_13:
	setp.ne.s32 	%p18, %r1, 0;
	bar.sync 	0;
	@%p18 bra 	$L__BB144_15;
	ld.shared.f32 	%f48, [_ZZ14BlockAllReduceI5MaxOpfLi128EET0_S1_E12temp_storage+8];
	max.f32 	%f49, %f190, %f48;
	ld.shared.f32 	%f50, [_ZZ14BlockAllReduceI5MaxOpfLi128EET0_S1_E12temp_storage+12];
	max.f32 	%f51, %f49, %f50;
	ld.shared.f32 	%f52, [_ZZ14BlockAllReduceI5MaxOpfLi128EET0_S1_E12temp_storage+16];
	max.f32 	%f53, %f51, %f52;
	st.shared.f32 	[_ZZ14BlockAllReduceI5MaxOpfLi128EET0_S1_E16result_broadcast], %f53;
$L__BB144_15:
	setp.le.s64 	%p19, %rd22, %rd4;
	bar.sync 	0;
	mov.f32 	%f194, 0f00000000;
	ld.shared.f32 	%f13, [_ZZ14BlockAllReduceI5MaxOpfLi128EET0_S1_E16result_broadcast];
	@%p19 bra 	$L__BB144_22;
	setp.eq.s64 	%p20, %rd7, 384;
	mov.f32 	%f194, 0f00000000;
	mov.u32 	%r115, %r1;
	@%p20 bra 	$L__BB144_20;
	setp.eq.s64 	%p21, %rd7, 0;
	ld.shared.f32 	%f57, [%r8];
	sub.f32 	%f58, %f57, %f13;
	fma.rn.f32 	%f59, %f58, 0f3BBB989D, 0f3F000000;
	cvt.sat.f32.f32 	%f60, %f59;
	mov.f32 	%f61, 0f4B400001;
	mov.f32 	%f62, 0f437C0000;
	fma.rm.f32 	%f63, %f60, %f62, %f61;
	add.f32 	%f64, %f63, 0fCB40007F;
	neg.f32 	%f65, %f64;
	fma.rn.f32 	%f66, %f58, 0f3FB8AA3B, %f65;
	fma.rn.f32 	%f67, %f58, 0f32A57060, %f66;
	mov.b32 	%r67, %f63;
	shl.b32 	%r68, %r67, 23;
	mov.b32 	%f68, %r68;
	ex2.approx.ftz.f32 	%f69, %f67;
	mul.f32 	%f70, %f69, %f68;
	st.shared.f32 	[%r8], %f70;
	add.f32 	%f194, %f70, 0f00000000;
	mov.u32 	%r115, %r9;
	@%p21 bra 	$L__BB144_20;
	setp.eq.s64 	%p22, %rd7, 128;
	ld.shared.f32 	%f71, [%r8+512];
	sub.f32 	%f72, %f71, %f13;
	fma.rn.f32 	%f73, %f72, 0f3BBB989D, 0f3F000000;
	cvt.sat.f32.f32 	%f74, %f73;
	mov.f32 	%f75, 0f4B400001;
	mov.f32 	%f76, 0f437C0000;
	fma.rm.f32 	%f77, %f74, %f76, %f75;
	add.f32 	%f78, %f77, 0fCB40007F;
	neg.f32 	%f79, %f78;
	fma.rn.f32 	%f80, %f72, 0f3FB8AA3B, %f79;
	fma.rn.f32 	%f81, %f72, 0f32A57060, %f80;
	mov.b32 	%r69, %f77;
	shl.b32 	%r70, %r69, 23;
	mov.b32 	%f82, %r70;
	ex2.approx.ftz.f32 	%f83, %f81;
	mul.f32 	%f84, %f83, %f82;
	st.shared.f32 	[%r8+512], %f84;
	add.f32 	%f194, %f194, %f84;
	mov.u32 	%r115, %r10;
	@%p22 bra 	$L__BB144_20;
	ld.shared.f32 	%f85, [%r8+1024];
	sub.f32 	%f86, %f85, %f13;
	fma.rn.f32 	%f87, %f86, 0f3BBB989D, 0f3F000000;
	cvt.sat.f32.f32 	%f88, %f87;
	mov.f32 	%f89, 0f4B400001;
	mov.f32 	%f90, 0f437C0000;
	fma.rm.f32 	%f91, %f88, %f90, %f89;
	add.f32 	%f92, %f91, 0fCB40007F;
	neg.f32 	%f93, %f92;
	fma.rn.f32 	%f94, %f86, 0f3FB8AA3B, %f93;
	fma.rn.f32 	%f95, %f86, 0f32A57060, %f94;
	mov.b32 	%r71, %f91;
	shl.b32 	%r72, %r71, 23;
	mov.b32 	%f96, %r72;
	ex2.approx.ftz.f32 	%f97, %f95;
	mul.f32 	%f98, %f97, %f96;
	st.shared.f32 	[%r8+1024], %f98;
	add.f32 	%f194, %f194, %f98;
	mov.u32 	%r115, %r11;
$L__BB144_20:
	setp.lt.u64 	%p23, %rd6, 384;
	@%p23 bra 	$L__BB144_22;
$L__BB144_21:
	shl.b32 	%r73, %r115, 2;
	mov.u32 	%r74, shared_buf;
	add.s32 	%r75, %r74, %r73;
	ld.shared.f32 	%f99, [%r75];
	sub.f32 	%f100, %f99, %f13;
	fma.rn.f32 	%f101, %f100, 0f3BBB989D, 0f3F000000;
	cvt.sat.f32.f32 	%f102, %f101;
	mov.f32 	%f103, 0f4B400001;
	mov.f32 	%f104, 0f437C0000;
	fma.rm.f32 	%f105, %f102, %f104, %f103;
	add.f32 	%f106, %f105, 0fCB40007F;
	neg.f32 	%f107, %f106;
	fma.rn.f32 	%f108, %f100, 0f3FB8AA3B, %f107;
	fma.rn.f32 	%f109, %f100, 0f32A57060, %f108;
	mov.b32 	%r76, %f105;
	shl.b32 	%r77, %r76, 23;
	mov.b32 	%f110, %r77;
	ex2.approx.ftz.f32 	%f111, %f109;
	mul.f32 	%f112, %f111, %f110;
	st.shared.f32 	[%r75], %f112;
	add.f32 	%f113, %f194, %f112;
	ld.shared.f32 	%f114, [%r75+512];
	sub.f32 	%f115, %f114, %f13;
	fma.rn.f32 	%f116, %f115, 0f3BBB989D, 0f3F000000;
	cvt.sat.f32.f32 	%f117, %f116;
	fma.rm.f32 	%f118, %f117, %f104, %f103;
	add.f32 	%f119, %f118, 0fCB40007F;
	neg.f32 	%f120, %f119;
	fma.rn.f32 	%f121, %f115, 0f3FB8AA3B, %f120;
	fma.rn.f32 	%f122, %f115, 0f32A57060, %f121;
	mov.b32 	%r78, %f118;
	shl.b32 	%r79, %r78, 23;
	mov.b32 	%f123, %r79;
	ex2.approx.ftz.f32 	%f124, %f122;
	mul.f32 	%f125, %f124, %f123;
	st.shared.f32 	[%r75+512], %f125;
	add.f32 	%f126, %f113, %f125;
	ld.shared.f32 	%f127, [%r75+1024];
	sub.f32 	%f128, %f127, %f13;
	fma.rn.f32 	%f129, %f128, 0f3BBB989D, 0f3F000000;
	cvt.sat.f32.f32 	%f130, %f129;
	fma.rm.f32 	%f131, %f130, %f104, %f103;
	add.f32 	%f132, %f131, 0fCB40007F;
	neg.f32 	%f133, %f132;
	fma.rn.f32 	%f134, %f128, 0f3FB8AA3B, %f133;
	fma.rn.f32 	%f135, %f128, 0f32A57060, %f134;
	mov.b32 	%r80, %f131;
	shl.b32 	%r81, %r80, 23;
	mov.b32 	%f136, %r81;
	ex2.approx.ftz.f32 	%f137, %f135;
	mul.f32 	%f138, %f137, %f136;
	st.shared.f32 	[%r75+1024], %f138;
	add.f32 	%f139, %f126, %f138;
	ld.shared.f32 	%f140, [%r75+1536];
	sub.f32 	%f141, %f140, %f13;
	fma.rn.f32 	%f142, %f141, 0f3BBB989D, 0f3F000000;
	cvt.sat.f32.f32 	%f143, %f142;
	fma.rm.f32 	%f144, %f143, %f104, %f103;
	add.f32 	%f145, %f144, 0fCB40007F;
	neg.f32 	%f146, %f145;
	fma.rn.f32 	%f147, %f141, 0f3FB8AA3B, %f146;
	fma.rn.f32 	%f148, %f141, 0f32A57060, %f147;
	mov.b32 	%r82, %f144;
	shl.b32 	%r83, %r82, 23;
	mov.b32 	%f149, %r83;
	ex2.approx.ftz.f32 	%f150, %f148;
	mul.f32 	%f151, %f150, %f149;
	st.shared.f32 	[%r75+1536], %f151;
	add.f32 	%f194, %f139, %f151;
	add.s32 	%r115, %r115, 512;
	cvt.u64.u32 	%rd30, %r115;
	setp.gt.u64 	%p24, %rd22, %rd30;
	@%p24 bra 	$L__BB144_21;
$L__BB144_22:
	mov.b32 	%r85, %f194;
	mov.b32 	%r86, 1;
	mov.b32 	%r107, 31;
	mov.b32 	%r108, -1;
	// begin inline asm
	shfl.sync.down.b32 %r84, %r85, %r86, %r107, %r108;
	// end inline asm
	mov.b32 	%f152, %r84;
	add.f32 	%f153, %f194, %f152;
	selp.f32 	%f154, %f194, %f153, %p14;
	mov.b32 	%r90, %f154;
	mov.b32 	%r91, 2;
	// begin inline asm
	shfl.sync.down.b32 %r89, %r90, %r91, %r107, %r108;
	// end inline asm
	mov.b32 	%f155, %r89;
	add.f32 	%f156, %f154, %f155;
	selp.f32 	%f157, %f154, %f156, %p13;
	mov.b32 	%r95, %f157;
	mov.b32 	%r96, 4;
	// begin inline asm
	shfl.sync.down.b32 %r94, %r95, %r96, %r107, %r108;
	// end inline asm
	mov.b32 	%f158, %r94;
	add.f32 	%f159, %f157, %f158;
	selp.f32 	%f160, %f157, %f159, %p12;
	mov.b32 	%r100, %f160;
	mov.b32 	%r101, 8;
	// begin inline asm
	shfl.sync.down.b32 %r99, %r100, %r101, %r107, %r108;
	// end inline asm
	mov.b32 	%f161, %r99;
	add.f32 	%f162, %f160, %f161;
	selp.f32 	%f163, %f160, %f162, %p11;
	mov.b32 	%r105, %f163;
	mov.b32 	%r106, 16;
	// begin inline asm
	shfl.sync.down.b32 %r104, %r105, %r106, %r107, %r108;
	// end inline asm
	mov.b32 	%f164, %r104;
	add.f32 	%f165, %f163, %f164;
	selp.f32 	%f22, %f163, %f165, %p10;
	not.pred 	%p30, %p39;
	@%p30 bra 	$L__BB144_24;
	st.shared.f32 	[%r5], %f22;
$L__BB144_24:
	setp.ne.s32 	%p31, %r1, 0;
	bar.sync 	0;
	@%p31 bra 	$L__BB144_26;
	ld.shared.f32 	%f166, [_ZZ14BlockAllReduceI5SumOpfLi128EET0_S1_E12temp_storage+8];
	add.f32 	%f167, %f22, %f166;
	ld.shared.f32 	%f168, [_ZZ14BlockAllReduceI5SumOpfLi128EET0_S1_E12temp_storage+12];
	add.f32 	%f169, %f167, %f168;
	ld.shared.f32 	%f170, [_ZZ14BlockAllReduceI5SumOpfLi128EET0_S1_E12temp_storage+16];
	add.f32 	%f171, %f169, %f170;
	st.shared.f32 	[_ZZ14BlockAllReduceI5SumOpfLi128EET0_S1_E16result_broadcast], %f171;
$L__BB144_26:
	setp.ge.s32 	%p32, %r1, %r2;
	bar.sync 	0;
	ld.shared.f32 	%f23, [_ZZ14BlockAllReduceI5SumOpfLi128EET0_S1_E16result_broadcast];
	@%p32 bra 	$L__BB144_33;
	setp.eq.s32 	%p33, %r7, 0;
	mul.lo.s64 	%rd14, %rd37, %rd20;
	mov.u32 	%r117, %r1;
	@%p33 bra 	$L__BB144_31;
	setp.eq.s32 	%p34, %r7, 1;
	ld.shared.f32 	%f172, [%r8];
	div.rn.f32 	%f173, %f172, %f23;
	add.s64 	%rd31, %rd14, %rd4;
	shl.b64 	%rd32, %rd31, 2;
	add.s64 	%rd15, %rd2, %rd32;
	st.global.f32 	[%rd15], %f173;
	mov.u32 	%r117, %r9;
	@%p34 bra 	$L__BB144_31;
	setp.eq.s32 	%p35, %r7, 2;
	ld.shared.f32 	%f174, [%r8+512];
	div.rn.f32 	%f175, %f174, %f23;
	st.global.f32 	[%rd15+512], %f175;
	mov.u32 	%r117, %r10;
	@%p35 bra 	$L__BB144_31;
	ld.shared.f32 	%f176, [%r8+1024];
	div.rn.f32 	%f177, %f176, %f23;
	st.global.f32 	[%rd15+1024], %f177;
	mov.u32 	%r117, %r11;
$L__BB144_31:
	setp.lt.u32 	%p36, %r6, 384;
	@%p36 bra 	$L__BB144_33;
$L__BB144_32:
	shl.b32 	%r109, %r117, 2;
	mov.u32 	%r110, shared_buf;
	add.s32 	%r111, %r110, %r109;
	ld.shared.f32 	%f178, [%r111];
	div.rn.f32 	%f179, %f178, %f23;
	cvt.u64.u32 	%rd33, %r117;
	add.s64 	%rd34, %rd14, %rd33;
	shl.b64 	%rd35, %rd34, 2;
	add.s64 	%rd36, %rd2, %rd35;
	st.global.f32 	[%rd36], %f179;
	ld.shared.f32 	%f180, [%r111+512];
	div.rn.f32 	%f181, %f180, %f23;
	st.global.f32 	[%rd36+512], %f181;
	ld.shared.f32 	%f182, [%r111+1024];
	div.rn.f32 	%f183, %f182, %f23;
	st.global.f32 	[%rd36+1024], %f183;
	ld.shared.f32 	%f184, [%r111+1536];
	div.rn.f32 	%f185, %f184, %f23;
	st.global.f32 	[%rd36+1536], %f185;
	add.s32 	%r117, %r117, 512;
	setp.lt.s32 	%p37, %r117, %r2;
	@%p37 bra 	$L__BB144_32;
$L__BB144_33:
	add.s64 	%rd37, %rd37, %rd5;
	setp.lt.s64 	%p38, %rd37, %rd21;
	@%p38 bra 	$L__BB144_2;
$L__BB144_34:
	ret;

}
	// .globl	_Z20SoftmaxBlockSMemImplI10DirectLoadIffE11DirectStoreIffEfLi1ELi1024EL9Algorithm0EEvT_T0_ll
.visible .entry _Z20SoftmaxBlockSMemImplI10DirectLoadIffE11DirectStoreIffEfLi1ELi1024EL9Algorithm0EEvT_T0_ll(
	.param .align 8 .b8 _Z20SoftmaxBlockSMemImplI10DirectLoadIffE11DirectStoreIffEfLi1ELi1024EL9Algorithm0EEvT_T0_ll_param_0[16],
	.param .align 8 .b8 _Z20SoftmaxBlockSMemImplI10DirectLoadIffE11DirectStoreIffEfLi1ELi1024EL9Algorithm0EEvT_T0_ll_param_1[16],
	.param .u64 _Z20SoftmaxBlockSMemImplI10DirectLoadIffE11DirectStoreIffEfLi1ELi1024EL9Algorithm0EEvT_T0_ll_param_2,
	.param .u64 _Z20SoftmaxBlockSMemImplI10DirectLoadIffE11DirectStoreIffEfLi1ELi1024EL9Algorithm0EEvT_T0_ll_param_3
)
{
	.reg .pred 	%p<40>;
	.reg .b32 	%r<119>;
	.reg .b32 	%f<307>;
	.reg .b64 	%rd<39>;

	ld.param.u64 	%rd20, [_Z20SoftmaxBlockSMemImplI10DirectLoadIffE11DirectStoreIffEfLi1ELi1024EL9Algorithm0EEvT_T0_ll_param_1+8];
	ld.param.u64 	%rd18, [_Z20SoftmaxBlockSMemImplI10DirectLoadIffE11DirectStoreIffEfLi1ELi1024EL9Algorithm0EEvT_T0_ll_param_0+8];
	ld.param.u64 	%rd19, [_Z20SoftmaxBlockSMemImplI10DirectLoadIffE11DirectStoreIffEfLi1ELi1024EL9Algorithm0EEvT_T0_ll_param_1];
	ld.param.u64 	%rd17, [_Z20SoftmaxBlockSMemImplI10DirectLoadIffE11DirectStoreIffEfLi1ELi1024EL9Algorithm0EEvT_T0_ll_param_0];
	ld.param.u64 	%rd21, [_Z20SoftmaxBlockSMemImplI10DirectLoadIffE11DirectStoreIffEfLi1ELi1024EL9Algorithm0EEvT_T0_ll_param_2];
	ld.param.u64 	%rd22, [_Z20SoftmaxBlockSMemImplI10DirectLoadIffE11DirectStoreIffEfLi1ELi1024EL9Algorithm0EEvT_T0_ll_param_3];
	cvta.to.global.u64 	%rd1, %rd17;
	cvta.to.global.u64 	%rd2, %rd19;
	mov.u32 	%r1, %tid.x;
	cvt.u32.u64 	%r2, %rd22;
	mov.u32 	%r25, %ctaid.x;
	cvt.u64.u32 	%rd37, %r25;
	setp.le.s64 	%p2, %rd21, %rd37;
	@%p2 bra 	$L__BB145_34;
	// begin inline asm
	mov.u32 %r26, %laneid;
	// end inline asm
	shr.u32 	%r27, %r1, 3;
	and.b32  	%r28, %r27, 124;
	mov.u32 	%r29, _ZZ14BlockAllReduceI5MaxOpfLi1024EET0_S1_E12temp_storage;
	add.s32 	%r30, %r29, %r28;
	add.s32 	%r4, %r30, 32;
	cvt.u64.u32 	%rd4, %r1;
	mov.u32 	%r31, _ZZ14BlockAllReduceI5SumOpfLi1024EET0_S1_E12temp_storage;
	add.s32 	%r32, %r31, %r28;
	add.s32 	%r5, %r32, 32;
	mov.u32 	%r33, %nctaid.x;
	cvt.u64.u32 	%rd5, %r33;
	not.b32 	%r34, %r1;
	add.s32 	%r6, %r34, %r2;
	shr.u32 	%r35, %r6, 10;
	add.s32 	%r36, %r35, 1;
	not.b64 	%rd23, %rd4;
	add.s64 	%rd6, %rd22, %rd23;
	and.b32  	%r7, %r36, 3;
	shl.b32 	%r37, %r1, 2;
	mov.u32 	%r38, shared_buf;
	add.s32 	%r8, %r38, %r37;
	or.b32  	%r9, %r1, 1024;
	or.b32  	%r10, %r1, 2048;
	or.b32  	%r11, %r1, 3072;
	and.b64  	%rd7, %rd6, 3072;
$L__BB145_2:
	setp.ge.s32 	%p3, %r1, %r2;
	mov.f32 	%f301, 0fFF800000;
	@%p3 bra 	$L__BB145_10;
	setp.eq.s32 	%p4, %r7, 0;
	mul.lo.s64 	%rd9, %rd37, %rd18;
	mov.f32 	%f301, 0fFF800000;
	mov.u32 	%r112, %r1;
	@%p4 bra 	$L__BB145_7;
	setp.eq.s32 	%p5, %r7, 1;
	add.s64 	%rd24, %rd9, %rd4;
	shl.b64 	%rd25, %rd24, 2;
	add.s64 	%rd10, %rd1, %rd25;
	ld.global.f32 	%f27, [%rd10];
	st.shared.f32 	[%r8], %f27;
	max.f32 	%f301, %f27, 0fFF800000;
	mov.u32 	%r112, %r9;
	@%p5 bra 	$L__BB145_7;
	setp.eq.s32 	%p6, %r7, 2;
	ld.global.f32 	%f28, [%rd10+4096];
	st.shared.f32 	[%r8+4096], %f28;
	max.f32 	%f301, %f301, %f28;
	mov.u32 	%r112, %r10;
	@%p6 bra 	$L__BB145_7;
	ld.global.f32 	%f29, [%rd10+8192];
	st.shared.f32 	[%r8+8192], %f29;
	max.f32 	%f301, %f301, %f29;
	mov.u32 	%r112, %r11;
$L__BB145_7:
	setp.lt.u32 	%p7, %r6, 3072;
	@%p7 bra 	$L__BB145_10;
	shl.b32 	%r39, %r112, 2;
	mov.u32 	%r40, shared_buf;
	add.s32 	%r41, %r40, %r39;
	add.s32 	%r113, %r41, 8192;
	cvt.u64.u32 	%rd26, %r112;
	add.s64 	%rd27, %rd9, %rd26;
	shl.b64 	%rd28, %rd27, 2;
	add.s64 	%rd29, %rd1, %rd28;
	add.s64 	%rd38, %rd29, 8192;
$L__BB145_9:
	ld.global.f32 	%f30, [%rd38+-8192];
	st.shared.f32 	[%r113+-8192], %f30;
	max.f32 	%f31, %f301, %f30;
	ld.global.f32 	%f32, [%rd38+-4096];
	st.shared.f32 	[%r113+-4096], %f32;
	max.f32 	%f33, %f31, %f32;
	ld.global.f32 	%f34, [%rd38];
	st.shared.f32 	[%r113], %f34;
	max.f32 	%f35, %f33, %f34;
	ld.global.f32 	%f36, [%rd38+4096];
	st.shared.f32 	[%r113+4096], %f36;
	max.f32 	%f301, %f35, %f36;
	add.s32 	%r112, %r112, 4096;
	add.s32 	%r113, %r113, 16384;
	add.s64 	%rd38, %rd38, 16384;
	setp.lt.s32 	%p8, %r112, %r2;
	@%p8 bra 	$L__BB145_9;
$L__BB145_10:
	setp.gt.s32 	%p10, %r26, 15;
	setp.gt.s32 	%p11, %r26, 23;
	setp.gt.s32 	%p12, %r26, 27;
	setp.gt.s32 	%p13, %r26, 29;
	setp.gt.s32 	%p14, %r26, 30;
	mov.b32 	%r43, %f301;
	mov.b32 	%r44, 1;
	mov.b32 	%r65, 31;
	mov.b32 	%r66, -1;
	// begin inline asm
	shfl.sync.down.b32 %r42, %r43, %r44, %r65, %r66;
	// end inline asm
	mov.b32 	%f37, %r42;
	max.f32 	%f38, %f301, %f37;
	selp.f32 	%f39, %f301, %f38, %p14;
	mov.b32 	%r48, %f39;
	mov.b32 	%r49, 2;
	// begin inline asm
	shfl.sync.down.b32 %r47, %r48, %r49, %r65, %r66;
	// end inline asm
	mov.b32 	%f40, %r47;
	max.f32 	%f41, %f39, %f40;
	selp.f32 	%f42, %f39, %f41, %p13;
	mov.b32 	%r53, %f42;
	mov.b32 	%r54, 4;
	// begin inline asm
	shfl.sync.down.b32 %r52, %r53, %r54, %r65, %r66;
	// end inline asm
	mov.b32 	%f43, %r52;
	max.f32 	%f44, %f42, %f43;
	selp.f32 	%f45, %f42, %f44, %p12;
	mov.b32 	%r58, %f45;
	mov.b32 	%r59, 8;
	// begin inline asm
	shfl.sync.down.b32 %r57, %r58, %r59, %r65, %r66;
	// end inline asm
	mov.b32 	%f46, %r57;
	max.f32 	%f9, %f45, %f46;
	selp.f32 	%f302, %f45, %f9, %p11;
	mov.b32 	%r63, %f302;
	mov.b32 	%r64, 16;
	// begin inline asm
	shfl.sync.down.b32 %r62, %r63, %r64, %r65, %r66;
	// end inline asm
	mov.pred 	%p39, 0;
	@%p10 bra 	$L__BB145_13;
	setp.ne.s32 	%p16, %r26, 0;
	mov.b32 	%f47, %r62;
	max.f32 	%f302, %f9, %f47;
	@%p16 bra 	$L__BB145_13;
	st.shared.f32 	[%r4], %f302;
	mov.pred 	%p39, -1;
$L__BB145_13:
	setp.ne.s32 	%p18, %r1, 0;
	bar.sync 	0;
	@%p18 bra 	$L__BB145_15;
	ld.shared.f32 	%f48, [_ZZ14BlockAllReduceI5MaxOpfLi1024EET0_S1_E12temp_storage+36];
	max.f32 	%f49, %f302, %f48;
	ld.shared.f32 	%f50, [_ZZ14BlockAllReduceI5MaxOpfLi1024EET0_S1_E12temp_storage+40];
	max.f32 	%f51, %f49, %f50;
	ld.shared.f32 	%f52, [_ZZ14BlockAllReduceI5MaxOpfLi1024EET0_S1_E12temp_storage+44];
	max.f32 	%f53, %f51, %f52;
	ld.shared.f32 	%f54, [_ZZ14BlockAllReduceI5MaxOpfLi1024EET0_S1_E12temp_storage+48];
	max.f32 	%f55, %f53, %f54;
	ld.shared.f32 	%f56, [_ZZ14BlockAllReduceI5MaxOpfLi1024EET0_S1_E12temp_storage+52];
	max.f32 	%f57, %f55, %f56;
	ld.shared.f32 	%f58, [_ZZ14BlockAllReduceI5MaxOpfLi1024EET0_S1_E12temp_storage+56];
	max.f32 	%f59, %f57, %f58;
	ld.shared.f32 	%f60, [_ZZ14BlockAllReduceI5MaxOpfLi1024EET0_S1_E12temp_storage+60];
	max.f32 	%f61, %f59, %f60;
	ld.shared.f32 	%f62, [_ZZ14BlockAllReduceI5MaxOpfLi1024EET0_S1_E12temp_storage+64];
	max.f32 	%f63, %f61, %f62;
	ld.shared.f32 	%f64, [_ZZ14BlockAllReduceI5MaxOpfLi1024EET0_S1_E12temp_storage+68];
	max.f32 	%f65, %f63, %f64;
	ld.shared.f32 	%f66, [_ZZ14BlockAllReduceI5MaxOpfLi1024EET0_S1_E12temp_storage+72];
	max.f32 	%f67, %f65, %f66;
	ld.shared.f32 	%f68, [_ZZ14BlockAllReduceI5MaxOpfLi1024EET0_S1_E12temp_storage+76];
	max.f32 	%f69, %f67, %f68;
	ld.shared.f32 	%f70, [_ZZ14BlockAllReduceI5MaxOpfLi1024EET0_S1_E12temp_storage+80];
	max.f32 	%f71, %f69, %f70;
	ld.shared.f32 	%f72, [_ZZ14BlockAllReduceI5MaxOpfLi1024EET0_S1_E12temp_storage+84];
	max.f32 	%f73, %f71, %f72;
	ld.shared.f32 	%f74, [_ZZ14BlockAllReduceI5MaxOpfLi1024EET0_S1_E12temp_storage+88];
	max.f32 	%f75, %f73, %f74;
	ld.shared.f32 	%f76, [_ZZ14BlockAllReduceI5MaxOpfLi1024EET0_S1_E12temp_storage+92];
	max.f32 	%f77, %f75, %f76;
	ld.shared.f32 	%f78, [_ZZ14BlockAllReduceI5MaxOpfLi1024EET0_S1_E12temp_storage+96];
	max.f32 	%f79, %f77, %f78;
	ld.shared.f32 	%f80, [_ZZ14BlockAllReduceI5MaxOpfLi1024EET0_S1_E12temp_storage+100];
	max.f32 	%f81, %f79, %f80;
	ld.shared.f32 	%f82, [_ZZ14BlockAllReduceI5MaxOpfLi1024EET0_S1_E12temp_storage+104];
	max.f32 	%f83, %f81, %f82;
	ld.shared.f32 	%f84, [_ZZ14BlockAllReduceI5MaxOpfLi1024EET0_S1_E12temp_storage+108];
	max.f32 	%f85, %f83, %f84;
	ld.shared.f32 	%f86, [_ZZ14BlockAllReduceI5MaxOpfLi1024EET0_S1_E12temp_storage+112];
	max.f32 	%f87, %f85, %f86;
	ld.shared.f32 	%f88, [_ZZ14BlockAllReduceI5MaxOpfLi1024EET0_S1_E12temp_storage+116];
	max.f32 	%f89, %f87, %f88;
	ld.shared.f32 	%f90, [_ZZ14BlockAllReduceI5MaxOpfLi1024EET0_S1_E12temp_storage+120];
	max.f32 	%f91, %f89, %f90;
	ld.shared.f32 	%f92, [_ZZ14BlockAllReduceI5MaxOpfLi1024EET0_S1_E12temp_storage+124];
	max.f32 	%f93, %f91, %f92;
	ld.shared.f32 	%f94, [_ZZ14BlockAllReduceI5MaxOpfLi1024EET0_S1_E12temp_storage+128];
	max.f32 	%f95, %f93, %f94;
	ld.shared.f32 	%f96, [_ZZ14BlockAllReduceI5MaxOpfLi1024EET0_S1_E12temp_storage+132];
	max.f32 	%f97, %f95, %f96;
	ld.shared.f32 	%f98, [_ZZ14BlockAllReduceI5MaxOpfLi1024EET0_S1_E12temp_storage+136];
	max.f32 	%f99, %f97, %f98;
	ld.shared.f32 	%f100, [_ZZ14BlockAllReduceI5MaxOpfLi1024EET0_S1_E12temp_storage+140];
	max.f32 	%f101, %f99, %f100;
	ld.shared.f32 	%f102, [_ZZ14BlockAllReduceI5MaxOpfLi1024EET0_S1_E12temp_storage+144];
	max.f32 	%f103, %f101, %f102;
	ld.shared.f32 	%f104, [_ZZ14BlockAllReduceI5MaxOpfLi1024EET0_S1_E12temp_storage+148];
	max.f32 	%f105, %f103, %f104;
	ld.shared.f32 	%f106, [_ZZ14BlockAllReduceI5MaxOpfLi1024EET0_S1_E12temp_storage+152];
	max.f32 	%f107, %f105, %f106;
	ld.shared.f32 	%f108, [_ZZ14BlockAllReduceI5MaxOpfLi1024EET0_S1_E12temp_storage+156];
	max.f32 	%f109, %f107, %f108;
	st.shared.f32 	[_ZZ14BlockAllReduceI5MaxOpfLi1024EET0_S1_E16result_broadcast], %f109;
$L__BB145_15:
	setp.le.s64 	%p19, %rd22, %rd4;
	bar.sync 	0;
	mov.f32 	%f306, 0f00000000;
	ld.shared.f32 	%f13, [_ZZ14BlockAllReduceI5MaxOpfLi1024EET0_S1_E16result_broadcast];
	@%p19 bra 	$L__BB145_22;
	setp.eq.s64 	%p20, %rd7, 3072;
	mov.f32 	%f306, 0f00000000;
	mov.u32 	%r115, %r1;
	@%p20 bra 	$L__BB145_20;
	setp.eq.s64 	%p21, %rd7, 0;
	ld.shared.f32 	%f113, [%r8];
	sub.f32 	%f114, %f113, %f13;
	fma.rn.f32 	%f115, %f114, 0f3BBB989D, 0f3F000000;
	cvt.sat.f32.f32 	%f116, %f115;
	mov.f32 	%f117, 0f4B400001;
	mov.f32 	%f118, 0f437C0000;
	fma.rm.f32 	%f119, %f116, %f118, %f117;
	add.f32 	%f120, %f119, 0fCB40007F;
	neg.f32 	%f121, %f120;
	fma.rn.f32 	%f122, %f114, 0f3FB8AA3B, %f121;
	fma.rn.f32 	%f123, %f114, 0f32A57060, %f122;
	mov.b32 	%r67, %f119;
	shl.b32 	%r68, %r67, 23;
	mov.b32 	%f124, %r68;
	ex2.approx.ftz.f32 	%f125, %f123;
	mul.f32 	%f126, %f125, %f124;
	st.shared.f32 	[%r8], %f126;
	add.f32 	%f306, %f126, 0f00000000;
	mov.u32 	%r115, %r9;
	@%p21 bra 	$L__BB145_20;
	setp.eq.s64 	%p22, %rd7, 1024;
	ld.shared.f32 	%f127, [%r8+4096];
	sub.f32 	%f128, %f127, %f13;
	fma.rn.f32 	%f129, %f128, 0f3BBB989D, 0f3F000000;
	cvt.sat.f32.f32 	%f130, %f129;
	mov.f32 	%f131, 0f4B400001;
	mov.f32 	%f132, 0f437C0000;
	fma.rm.f32 	%f133, %f130, %f132, %f131;
	add.f32 	%f134, %f133, 0fCB40007F;
	neg.f32 	%f135, %f134;
	fma.rn.f32 	%f136, %f128, 0f3FB8AA3B, %f135;
	fma.rn.f32 	%f137, %f128, 0f32A57060, %f136;
	mov.b32 	%r69, %f133;
	shl.b32 	%r70, %r69, 23;
	mov.b32 	%f138, %r70;
	ex2.approx.ftz.f32 	%f139, %f137;
	mul.f32 	%f140, %f139, %f138;
	st.shared.f32 	[%r8+4096], %f140;
	add.f32 	%f306, %f306, %f140;
	mov.u32 	%r115, %r10;
	@%p22 bra 	$L__BB145_20;
	ld.shared.f32 	%f141, [%r8+8192];
	sub.f32 	%f142, %f141, %f13;
	fma.rn.f32 	%f143, %f142, 0f3BBB989D, 0f3F000000;
	cvt.sat.f32.f32 	%f144, %f143;
	mov.f32 	%f145, 0f4B400001;
	mov.f32 	%f146, 0f437C0000;
	fma.rm.f32 	%f147, %f144, %f146, %f145;
	add.f32 	%f148, %f147, 0fCB40007F;
	neg.f32 	%f149, %f148;
	fma.rn.f32 	%f150, %f142, 0f3FB8AA3B, %f149;
	fma.rn.f32 	%f151, %f142, 0f32A57060, %f150;
	mov.b32 	%r71, %f147;
	shl.b32 	%r72, %r71, 23;
	mov.b32 	%f152, %r72;
	ex2.approx.ftz.f32 	%f153, %f151;
	mul.f32 	%f154, %f153, %f152;
	st.shared.f32 	[%r8+8192], %f154;
	add.f32 	%f306, %f306, %f154;
	mov.u32 	%r115, %r11;
$L__BB145_20:
	setp.lt.u64 	%p23, %rd6, 3072;
	@%p23 bra 	$L__BB145_22;
$L__BB145_21:
	shl.b32 	%r73, %r115, 2;
	mov.u32 	%r74, shared_buf;
	add.s32 	%r75, %r74, %r73;
	ld.shared.f32 	%f155, [%r75];
	sub.f32 	%f156, %f155, %f13;
	fma.rn.f32 	%f157, %f156, 0f3BBB989D, 0f3F000000;
	cvt.sat.f32.f32 	%f158, %f157;
	mov.f32 	%f159, 0f4B400001;
	mov.f32 	%f160, 0f437C0000;
	fma.rm.f32 	%f161, %f158, %f160, %f159;
	add.f32 	%f162, %f161, 0fCB40007F;
	neg.f32 	%f163, %f162;
	fma.rn.f32 	%f164, %f156, 0f3FB8AA3B, %f163;
	fma.rn.f32 	%f165, %f156, 0f32A57060, %f164;
	mov.b32 	%r76, %f161;
	shl.b32 	%r77, %r76, 23;
	mov.b32 	%f166, %r77;
	ex2.approx.ftz.f32 	%f167, %f165;
	mul.f32 	%f168, %f167, %f166;
	st.shared.f32 	[%r75], %f168;
	add.f32 	%f169, %f306, %f168;
	ld.shared.f32 	%f170, [%r75+4096];
	sub.f32 	%f171, %f170, %f13;
	fma.rn.f32 	%f172, %f171, 0f3BBB989D, 0f3F000000;
	cvt.sat.f32.f32 	%f173, %f172;
	fma.rm.f32 	%f174, %f173, %f160, %f159;
	add.f32 	%f175, %f174, 0fCB40007F;
	neg.f32 	%f176, %f175;
	fma.rn.f32 	%f177, %f171, 0f3FB8AA3B, %f176;
	fma.rn.f32 	%f178, %f171, 0f32A57060, %f177;
	mov.b32 	%r78, %f174;
	shl.b32 	%r79, %r78, 23;
	mov.b32 	%f179, %r79;
	ex2.approx.ftz.f32 	%f180, %f178;
	mul.f32 	%f181, %f180, %f179;
	st.shared.f32 	[%r75+4096], %f181;
	add.f32 	%f182, %f169, %f181;
	ld.shared.f32 	%f183, [%r75+8192];
	sub.f32 	%f184, %f183, %f13;
	fma.rn.f32 	%f185, %f184, 0f3BBB989D, 0f3F000000;
	cvt.sat.f32.f32 	%f186, %f185;
	fma.rm.f32 	%f187, %f186, %f160, %f159;
	add.f32 	%f188, %f187, 0fCB40007F;
	neg.f32 	%f189, %f188;
	fma.rn.f32 	%f190, %f184, 0f3FB8AA3B, %f189;
	fma.rn.f32 	%f191, %f184, 0f32A57060, %f190;
	mov.b32 	%r80, %f187;
	shl.b32 	%r81, %r80, 23;
	mov.b32 	%f192, %r81;
	ex2.approx.ftz.f32 	%f193, %f191;
	mul.f32 	%f194, %f193, %f192;
	st.shared.f32 	[%r75+8192], %f194;
	add.f32 	%f195, %f182, %f194;
	ld.shared.f32 	%f196, [%r75+12288];
	sub.f32 	%f197, %f196, %f13;
	fma.rn.f32 	%f198, %f197, 0f3BBB989D, 0f3F000000;
	cvt.sat.f32.f32 	%f199, %f198;
	fma.rm.f32 	%f200, %f199, %f160, %f159;
	add.f32 	%f201, %f200, 0fCB40007F;
	neg.f32 	%f202, %f201;
	fma.rn.f32 	%f203, %f197, 0f3FB8AA3B, %f202;
	fma.rn.f32 	%f204, %f197, 0f32A57060, %f203;
	mov.b32 	%r82, %f200;
	shl.b32 	%r83, %r82, 23;
	mov.b32 	%f205, %r83;
	ex2.approx.ftz.f32 	%f206, %f204;
	mul.f32 	%f207, %f206, %f205;
	st.shared.f32 	[%r75+12288], %f207;
	add.f32 	%f306, %f195, %f207;
	add.s32 	%r115, %r115, 4096;
	cvt.u64.u32 	%rd30, %r115;
	setp.gt.u64 	%p24, %rd22, %rd30;
	@%p24 bra 	$L__BB145_21;
$L__BB145_22:
	mov.b32 	%r85, %f306;
	mov.b32 	%r86, 1;
	mov.b32 	%r107, 31;
	mov.b32 	%r108, -1;
	// begin inline asm
	shfl.sync.down.b32 %r84, %r85, %r86, %r107, %r108;
	// end inline asm
	mov.b32 	%f208, %r84;
	add.f32 	%f209, %f306, %f208;
	selp.f32 	%f210, %f306, %f209, %p14;
	mov.b32 	%r90, %f210;
	mov.b32 	%r91, 2;
	// begin inline asm
	shfl.sync.down.b32 %r89, %r90, %r91, %r107, %r108;
	// end inline asm
	mov.b32 	%f211, %r89;
	add.f32 	%f212, %f210, %f211;
	selp.f32 	%f213, %f210, %f212, %p13;
	mov.b32 	%r95, %f213;
	mov.b32 	%r96, 4;
	// begin inline asm
	shfl.sync.down.b32 %r94, %r95, %r96, %r107, %r108;
	// end inline asm
	mov.b32 	%f214, %r94;
	add.f32 	%f215, %f213, %f214;
	selp.f32 	%f216, %f213, %f215, %p12;
	mov.b32 	%r100, %f216;
	mov.b32 	%r101, 8;
	// begin inline asm
	shfl.sync.down.b32 %r99, %r100, %r101, %r107, %r108;
	// end inline asm
	mov.b32 	%f217, %r99;
	add.f32 	%f218, %f216, %f217;
	selp.f32 	%f219, %f216, %f218, %p11;
	mov.b32 	%r105, %f219;
	mov.b32 	%r106, 16;
	// begin inline asm
	shfl.sync.down.b32 %r104, %r105, %r106, %r107, %r108;
	// end inline asm
	mov.b32 	%f220, %r104;
	add.f32 	%f221, %f219, %f220;
	selp.f32 	%f22, %f219, %f221, %p10;
	not.pred 	%p30, %p39;
	@%p30 bra 	$L__BB145_24;
	st.shared.f32 	[%r5], %f22;
$L__BB145_24:
	setp.ne.s32 	%p31, %r1, 0;
	bar.sync 	0;
	@%p31 bra 	$L__BB145_26;
	ld.shared.f32 	%f222, [_ZZ14BlockAllReduceI5SumOpfLi1024EET0_S1_E12temp_storage+36];
	add.f32 	%f223, %f22, %f222;
	ld.shared.f32 	%f224, [_ZZ14BlockAllReduceI5SumOpfLi1024EET0_S1_E12temp_storage+40];
	add.f32 	%f225, %f223, %f224;
	ld.shared.f32 	%f226, [_ZZ14BlockAllReduceI5SumOpfLi1024EET0_S1_E12temp_storage+44];
	add.f32 	%f227, %f225, %f226;
	ld.shared.f32 	%f228, [_ZZ14BlockAllReduceI5SumOpfLi1024EET0_S1_E12temp_storage+48];
	add.f32 	%f229, %f227, %f228;
	ld.shared.f32 	%f230, [_ZZ14BlockAllReduceI5SumOpfLi1024EET0_S1_E12temp_storage+52];
	add.f32 	%f231, %f229, %f230;
	ld.shared.f32 	%f232, [_ZZ14BlockAllReduceI5SumOpfLi1024EET0_S1_E12temp_storage+56];
	add.f32 	%f233, %f231, %f232;
	ld.shared.f32 	%f234, [_ZZ14BlockAllReduceI5SumOpfLi1024EET0_S1_E12temp_storage+60];
	add.f32 	%f235, %f233, %f234;
	ld.shared.f32 	%f236, [_ZZ14BlockAllReduceI5SumOpfLi1024EET0_S1_E12temp_storage+64];
	add.f32 	%f237, %f235, %f236;
	ld.shared.f32 	%f238, [_ZZ14BlockAllReduceI5SumOpfLi1024EET0_S1_E12temp_storage+68];
	add.f32 	%f239, %f237, %f238;
	ld.shared.f32 	%f240, [_ZZ14BlockAllReduceI5SumOpfLi1024EET0_S1_E12temp_storage+72];
	add.f32 	%f241, %f239, %f240;
	ld.shared.f32 	%f242, [_ZZ14BlockAllReduceI5SumOpfLi1024EET0_S1_E12temp_storage+76];
	add.f32 	%f243, %f241, %f242;
	ld.shared.f32 	%f244, [_ZZ14BlockAllReduceI5SumOpfLi1024EET0_S1_E12temp_storage+80];
	add.f32 	%f245, %f243, %f244;
	ld.shared.f32 	%f246, [_ZZ14BlockAllReduceI5SumOpfLi1024EET0_S1_E12temp_storage+84];
	add.f32 	%f247, %f245, %f246;
	ld.shared.f32 	%f248, [_ZZ14BlockAllReduceI5SumOpfLi1024EET0_S1_E12temp_storage+88];
	add.f32 	%f249, %f247, %f248;
	ld.shared.f32 	%f250, [_ZZ14BlockAllReduceI5SumOpfLi1024EET0_S1_E12temp_storage+92];
	add.f32 	%f251, %f249, %f250;
	ld.shared.f32 	%f252, [_ZZ14BlockAllReduceI5SumOpfLi1024EET0_S1_E12temp_storage+96];
	add.f32 	%f253, %f251, %f252;
	ld.shared.f32 	%f254, [_ZZ14BlockAllReduceI5SumOpfLi1024EET0_S1_E12temp_storage+100];
	add.f32 	%f255, %f253, %f254;
	ld.shared.f32 	%f256, [_ZZ14BlockAllReduceI5SumOpfLi1024EET0_S1_E12temp_storage+104];
	add.f32 	%f257, %f255, %f256;
	ld.shared.f32 	%f258, [_ZZ14BlockAllReduceI5SumOpfLi1024EET0_S1_E12temp_storage+108];
	add.f32 	%f259, %f257, %f258;
	ld.shared.f32 	%f260, [_ZZ14BlockAllReduceI5SumOpfLi1024EET0_S1_E12temp_storage+112];
	add.f32 	%f261, %f259, %f260;
	ld.shared.f32 	%f262, [_ZZ14BlockAllReduceI5SumOpfLi1024EET0_S1_E12temp_storage+116];
	add.f32 	%f263, %f261, %f262;
	ld.shared.f32 	%f264, [_ZZ14BlockAllReduceI5SumOpfLi1024EET0_S1_E12temp_storage+120];
	add.f32 	%f265, %f263, %f264;
	ld.shared.f32 	%f266, [_ZZ14BlockAllReduceI5SumOpfLi1024EET0_S1_E12temp_storage+124];
	add.f32 	%f267, %f265, %f266;
	ld.shared.f32 	%f268, [_ZZ14BlockAllReduceI5SumOpfLi1024EET0_S1_E12temp_storage+128];
	add.f32 	%f269, %f267, %f268;
	ld.shared.f32 	%f270, [_ZZ14BlockAllReduceI5SumOpfLi1024EET0_S1_E12temp_storage+132];
	add.f32 	%f271, %f269, %f270;
	ld.shared.f32 	%f272, [_ZZ14BlockAllReduceI5SumOpfLi1024EET0_S1_E12temp_storage+136];
	add.f32 	%f273, %f271, %f272;
	ld.shared.f32 	%f274, [_ZZ14BlockAllReduceI5SumOpfLi1024EET0_S1_E12temp_storage+140];
	add.f32 	%f275, %f273, %f274;
	ld.shared.f32 	%f276, [_ZZ14BlockAllReduceI5SumOpfLi1024EET0_S1_E12temp_storage+144];
	add.f32 	%f277, %f275, %f276;
	ld.shared.f32 	%f278, [_ZZ14BlockAllReduceI5SumOpfLi1024EET0_S1_E12temp_storage+148];
	add.f32 	%f279, %f277, %f278;
	ld.shared.f32 	%f280, [_ZZ14BlockAllReduceI5SumOpfLi1024EET0_S1_E12temp_storage+152];
	add.f32 	%f281, %f279, %f280;
	ld.shared.f32 	%f282, [_ZZ14BlockAllReduceI5SumOpfLi1024EET0_S1_E12temp_storage+156];
	add.f32 	%f283, %f281, %f282;
	st.shared.f32 	[_ZZ14BlockAllReduceI5SumOpfLi1024EET0_S1_E16result_broadcast], %f283;
$L__BB145_26:
	setp.ge.s32 	%p32, %r1, %r2;
	bar.sync 	0;
	ld.shared.f32 	%f23, [_ZZ14BlockAllReduceI5SumOpfLi1024EET0_S1_E16result_broadcast];
	@%p32 bra 	$L__BB145_33;
	setp.eq.s32 	%p33, %r7, 0;
	mul.lo.s64 	%rd14, %rd37, %rd20;
	mov.u32 	%r117, %r1;
	@%p33 bra 	$L__BB145_31;
	setp.eq.s32 	%p34, %r7, 1;
	ld.shared.f32 	%f284, [%r8];
	div.rn.f32 	%f285, %f284, %f23;
	add.s64 	%rd31, %rd14, %rd4;
	shl.b64 	%rd32, %rd31, 2;
	add.s64 	%rd15, %rd2, %rd32;
	st.global.f32 	[%rd15], %f285;
	mov.u32 	%r117, %r9;
	@%p34 bra 	$L__BB145_31;
	setp.eq.s32 	%p35, %r7, 2;
	ld.shared.f32 	%f286, [%r8+4096];
	div.rn.f32 	%f287, %f286, %f23;
	st.global.f32 	[%rd15+4096], %f287;
	mov.u32 	%r117, %r10;
	@%p35 bra 	$L__BB145_31;
	ld.shared.f32 	%f288, [%r8+8192];
	div.rn.f32 	%f289, %f288, %f23;
	st.global.f32 	[%rd15+8192], %f289;
	mov.u32 	%r117, %r11;
$L__BB145_31:
	setp.lt.u32 	%p36, %r6, 3072;
	@%p36 bra 	$L__BB145_33;
$L__BB145_32:
	shl.b32 	%r109, %r117, 2;
	mov.u32 	%r110, shared_buf;
	add.s32 	%r111, %r110, %r109;
	ld.shared.f32 	%f290, [%r111];
	div.rn.f32 	%f291, %f290, %f23;
	cvt.u64.u32 	%rd33, %r117;
	add.s64 	%rd34, %rd14, %rd33;
	shl.b64 	%rd35, %rd34, 2;
	add.s64 	%rd36, %rd2, %rd35;
	st.global.f32 	[%rd36], %f291;
	ld.shared.f32 	%f292, [%r111+4096];
	div.rn.f32 	%f293, %f292, %f23;
	st.global.f32 	[%rd36+4096], %f293;
	ld.shared.f32 	%f294, [%r111+8192];
	div.rn.f32 	%f295, %f294, %f23;
	st.global.f32 	[%rd36+8192], %f295;
	ld.shared.f32 	%f296, [%r111+12288];
	div.rn.f32 	%f297, %f296, %f23;
	st.global.f32 	[%rd36+12288], %f297;
	add.s32 	%r117, %r117, 4096;
	setp.lt.s32 	%p37, %r117, %r2;
	@%p37 bra 	$L__BB145_32;
$L__BB145_33:
	add.s64 	%rd37, %rd37, %rd5;
	setp.lt.s64 	%p38, %rd37, %rd21;
	@%p38 bra 	$L__BB145_2;
$L__BB145_34:
	ret;

}
	// .globl	_Z20SoftmaxBlockSMemImplI10DirectLoadIffE11DirectStoreIffEfLi1ELi512EL9Algorithm0EEvT_T0_ll
.visible .entry _Z20SoftmaxBlockSMemImplI10DirectLoadIffE11DirectStoreIffEfLi1ELi512EL9Algorithm0EEvT_T0_ll(
	.param .align 8 .b8 _Z20SoftmaxBlockSMemImplI10DirectLoadIffE11DirectStoreIffEfLi1ELi512EL9Algorithm0EEvT_T0_ll_param_0[16],
	.param .align 8 .b8 _Z20SoftmaxBlockSMemImplI10DirectLoadIffE11DirectStoreIffEfLi1ELi512EL9Algorithm0EEvT_T0_ll_param_1[16],
	.param .u64 _Z20SoftmaxBlockSMemImplI10DirectLoadIffE11DirectStoreIffEfLi1ELi512EL9Algorithm0EEvT_T0_ll_param_2,
	.param .u64 _Z20SoftmaxBlockSMemImplI10DirectLoadIffE11DirectStoreIffEfLi1ELi512EL9Algorithm0EEvT_T0_ll_param_3
)
{
	.reg .pred 	%p<40>;
	.reg .b32 	%r<119>;
	.reg .b32 	%f<243>;
	.reg .b64 	%rd<39>;

	ld.param.u64 	%rd20, [_Z20SoftmaxBlockSMemImplI10DirectLoadIffE11DirectStoreIffEfLi1ELi512EL9Algorithm0EEvT_T0_ll_param_1+8];
	ld.param.u64 	%rd18, [_Z20SoftmaxBlockSMemImplI10DirectLoadIffE11DirectStoreIffEfLi1ELi512EL9Algorithm0EEvT_T0_ll_param_0+8];
	ld.param.u64 	%rd19, [_Z20SoftmaxBlockSMemImplI10DirectLoadIffE11DirectStoreIffEfLi1ELi512EL9Algorithm0EEvT_T0_ll_param_1];
	ld.param.u64 	%rd17, [_Z20SoftmaxBlockSMemImplI10DirectLoadIffE11DirectStoreIffEfLi1ELi512EL9Algorithm0EEvT_T0_ll_param_0];
	ld.param.u64 	%rd21, [_Z20SoftmaxBlockSMemImplI10DirectLoadIffE11DirectStoreIffEfLi1ELi512EL9Algorithm0EEvT_T0_ll_param_2];
	ld.param.u64 	%rd22, [_Z20SoftmaxBlockSMemImplI10DirectLoadIffE11DirectStoreIffEfLi1ELi512EL9Algorithm0EEvT_T0_ll_param_3];
	cvta.to.global.u64 	%rd1, %rd17;
	cvta.to.global.u64 	%rd2, %rd19;
	mov.u32 	%r1, %tid.x;
	cvt.u32.u64 	%r2, %rd22;
	mov.u32 	%r25, %ctaid.x;
	cvt.u64.u32 	%rd37, %r25;
	setp.le.s64 	%p2, %rd21, %rd37;
	@%p2 bra 	$L__BB146_34;
	// begin inline asm
	mov.u32 %r26, %laneid;
	// end inline asm
	shr.u32 	%r27, %r1, 3;
	and.b32  	%r28, %r27, 124;
	mov.u32 	%r29, _ZZ14BlockAllReduceI5MaxOpfLi512EET0_S1_E12temp_storage;
	add.s32 	%r30, %r29, %r28;
	add.s32 	%r4, %r30, 16;
	cvt.u64.u32 	%rd4, %r1;
	mov.u32 	%r31, _ZZ14BlockAllReduceI5SumOpfLi512EET0_S1_E12temp_storage;
	add.s32 	%r32, %r31, %r28;
	add.s32 	%r5, %r32, 16;
	mov.u32 	%r33, %nctaid.x;
	cvt.u64.u32 	%rd5, %r33;
	not.b32 	%r34, %r1;
	add.s32 	%r6, %r34, %r2;
	shr.u32 	%r35, %r6, 9;
	add.s32 	%r36, %r35, 1;
	not.b64 	%rd23, %rd4;
	add.s64 	%rd6, %rd22, %rd23;
	and.b32  	%r7, %r36, 3;
	shl.b32 	%r37, %r1, 2;
	mov.u32 	%r38, shared_buf;
	add.s32 	%r8, %r38, %r37;
	add.s32 	%r9, %r1, 512;
	or.b32  	%r10, %r1, 1024;
	add.s32 	%r11, %r1, 1536;
	and.b64  	%rd7, %rd6, 1536;
$L__BB146_2:
	setp.ge.s32 	%p3, %r1, %r2;
	mov.f32 	%f237, 0fFF800000;
	@%p3 bra 	$L__BB146_10;
	setp.eq.s32 	%p4, %r7, 0;
	mul.lo.s64 	%rd9, %rd37, %rd18;
	mov.f32 	%f237, 0fFF800000;
	mov.u32 	%r112, %r1;
	@%p4 bra 	$L__BB146_7;
	setp.eq.s32 	%p5, %r7, 1;
	add.s64 	%rd24, %rd9, %rd4;
	shl.b64 	%rd25, %rd24, 2;
	add.s64 	%rd10, %rd1, %rd25;
	ld.global.f32 	%f27, [%rd10];
	st.shared.f32 	[%r8], %f27;
	max.f32 	%f237, %f27, 0fFF800000;
	mov.u32 	%r112, %r9;
	@%p5 bra 	$L__BB146_7;
	setp.eq.s32 	%p6, %r7, 2;
	ld.global.f32 	%f28, [%rd10+2048];
	st.shared.f32 	[%r8+2048], %f28;
	max.f32 	%f237, %f237, %f28;
	mov.u32 	%r112, %r10;
	@%p6 bra 	$L__BB146_7;
	ld.global.f32 	%f29, [%rd10+4096];
	st.shared.f32 	[%r8+4096], %f29;
	max.f32 	%f237, %f237, %f29;
	mov.u32 	%r112, %r11;
$L__BB146_7:
	setp.lt.u32 	%p7, %r6, 1536;
	@%p7 bra 	$L__BB146_10;
	shl.b32 	%r39, %r112, 2;
	mov.u32 	%r40, shared_buf;
	add.s32 	%r41, %r40, %r39;
	add.s32 	%r113, %r41, 4096;
	cvt.u64.u32 	%rd26, %r112;
	add.s64 	%rd27, %rd9, %rd26;
	shl.b64 	%rd28, %rd27, 2;
	add.s64 	%rd29, %rd1, %rd28;
	add.s64 	%rd38, %rd29, 4096;
$L__BB146_9:
	ld.global.f32 	%f30, [%rd38+-4096];
	st.shared.f32 	[%r113+-4096], %f30;
	max.f32 	%f31, %f237, %f30;
	ld.global.f32 	%f32, [%rd38+-2048];
	st.shared.f32 	[%r113+-2048], %f32;
	max.f32 	%f33, %f31, %f32;
	ld.global.f32 	%f34, [%rd38];
	st.shared.f32 	[%r113], %f34;
	max.f32 	%f35, %f33, %f34;
	ld.global.f32 	%f36, [%rd38+2048];
	st.shared.f32 	[%r113+2048], %f36;
	max.f32 	%f237, %f35, %f36;
	add.s32 	%r112, %r112, 2048;
	add.s32 	%r113, %r113, 8192;
	add.s64 	%rd38, %rd38, 8192;
	setp.lt.s32 	%p8, %r112, %r2;
	@%p8 bra 	$L__BB146_9;
$L__BB146_10:
	setp.gt.s32 	%p10, %r26, 15;
	setp.gt.s32 	%p11, %r26, 23;
	setp.gt.s32 	%p12, %r26, 27;
	setp.gt.s32 	%p13, %r26, 29;
	setp.gt.s32 	%p14, %r26, 30;
	mov.b32 	%r43, %f237;
	mov.b32 	%r44, 1;
	mov.b32 	%r65, 31;
	mov.b32 	%r66, -1;
	// begin inline asm
	shfl.sync.down.b32 %r42, %r43, %r44, %r65, %r66;
	// end inline asm
	mov.b32 	%f37, %r42;
	max.f32 	%f38, %f237, %f37;
	selp.f32 	%f39, %f237, %f38, %p14;
	mov.b32 	%r48, %f39;
	mov.b32 	%r49, 2;
	// begin inline asm
	shfl.sync.down.b32 %r47, %r48, %r49, %r65, %r66;
	// end inline asm
	mov.b32 	%f40, %r47;
	max.f32 	%f41, %f39, %f40;
	selp.f32 	%f42, %f39, %f41, %p13;
	mov.b32 	%r53, %f42;
	mov.b32 	%r54, 4;
	// begin inline asm
	shfl.sync.down.b32 %r52, %r53, %r54, %r65, %r66;
	// end inline asm
	mov.b32 	%f43, %r52;
	max.f32 	%f44, %f42, %f43;
	selp.f32 	%f45, %f42, %f44, %p12;
	mov.b32 	%r58, %f45;
	mov.b32 	%r59, 8;
	// begin inline asm
	shfl.sync.down.b32 %r57, %r58, %r59, %r65, %r66;
	// end inline asm
	mov.b32 	%f46, %r57;
	max.f32 	%f9, %f45, %f46;
	selp.f32 	%f238, %f45, %f9, %p11;
	mov.b32 	%r63, %f238;
	mov.b32 	%r64, 16;
	// begin inline asm
	shfl.sync.down.b32 %r62, %r63, %r64, %r65, %r66;
	// end inline asm
	mov.pred 	%p39, 0;
	@%p10 bra 	$L__BB146_13;
	setp.ne.s32 	%p16, %r26, 0;
	mov.b32 	%f47, %r62;
	max.f32 	%f238, %f9, %f47;
	@%p16 bra 	$L__BB146_13;
	st.shared.f32 	[%r4], %f238;
	mov.pred 	%p39, -1;
$L__BB146_13:
	setp.ne.s32 	%p18, %r1, 0;
	bar.sync 	0;
	@%p18 bra 	$L__BB146_15;
	ld.shared.f32 	%f48, [_ZZ14BlockAllReduceI5MaxOpfLi512EET0_S1_E12temp_storage+20];
	max.f32 	%f49, %f238, %f48;
	ld.shared.f32 	%f50, [_ZZ14BlockAllReduceI5MaxOpfLi512EET0_S1_E12temp_storage+24];
	max.f32 	%f51, %f49, %f50;
	ld.shared.f32 	%f52, [_ZZ14BlockAllReduceI5MaxOpfLi512EET0_S1_E12temp_storage+28];
	max.f32 	%f53, %f51, %f52;
	ld.shared.f32 	%f54, [_ZZ14BlockAllReduceI5MaxOpfLi512EET0_S1_E12temp_storage+32];
	max.f32 	%f55, %f53, %f54;
	ld.shared.f32 	%f56, [_ZZ14BlockAllReduceI5MaxOpfLi512EET0_S1_E12temp_storage+36];
	max.f32 	%f57, %f55, %f56;
	ld.shared.f32 	%f58, [_ZZ14BlockAllReduceI5MaxOpfLi512EET0_S1_E12temp_storage+40];
	max.f32 	%f59, %f57, %f58;
	ld.shared.f32 	%f60, [_ZZ14BlockAllReduceI5MaxOpfLi512EET0_S1_E12temp_storage+44];
	max.f32 	%f61, %f59, %f60;
	ld.shared.f32 	%f62, [_ZZ14BlockAllReduceI5MaxOpfLi512EET0_S1_E12temp_storage+48];
	max.f32 	%f63, %f61, %f62;
	ld.shared.f32 	%f64, [_ZZ14BlockAllReduceI5MaxOpfLi512EET0_S1_E12temp_storage+52];
	max.f32 	%f65, %f63, %f64;
	ld.shared.f32 	%f66, [_ZZ14BlockAllReduceI5MaxOpfLi512EET0_S1_E12temp_storage+56];
	max.f32 	%f67, %f65, %f66;
	ld.shared.f32 	%f68, [_ZZ14BlockAllReduceI5MaxOpfLi512EET0_S1_E12temp_storage+60];
	max.f32 	%f69, %f67, %f68;
	ld.shared.f32 	%f70, [_ZZ14BlockAllReduceI5MaxOpfLi512EET0_S1_E12temp_storage+64];
	max.f32 	%f71, %f69, %f70;
	ld.shared.f32 	%f72, [_ZZ14BlockAllReduceI5MaxOpfLi512EET0_S1_E12temp_storage+68];
	max.f32 	%f73, %f71, %f72;
	ld.shared.f32 	%f74, [_ZZ14BlockAllReduceI5MaxOpfLi512EET0_S1_E12temp_storage+72];
	max.f32 	%f75, %f73, %f74;
	ld.shared.f32 	%f76, [_ZZ14BlockAllReduceI5MaxOpfLi512EET0_S1_E12temp_storage+76];
	max.f32 	%f77, %f75, %f76;
	st.shared.f32 	[_ZZ14BlockAllReduceI5MaxOpfLi512EET0_S1_E16result_broadcast], %f77;
$L__BB146_15:
	setp.le.s64 	%p19, %rd22, %rd4;
	bar.sync 	0;
	mov.f32 	%f242, 0f00000000;
	ld.shared.f32 	%f13, [_ZZ14BlockAllReduceI5MaxOpfLi512EET0_S1_E16result_broadcast];
	@%p19 bra 	$L__BB146_22;
	setp.eq.s64 	%p20, %rd7, 1536;
	mov.f32 	%f242, 0f00000000;
	mov.u32 	%r115, %r1;
	@%p20 bra 	$L__BB146_20;
	setp.eq.s64 	%p21, %rd7, 0;
	ld.shared.f32 	%f81, [%r8];
	sub.f32 	%f82, %f81, %f13;
	fma.rn.f32 	%f83, %f82, 0f3BBB989D, 0f3F000000;
	cvt.sat.f32.f32 	%f84, %f83;
	mov.f32 	%f85, 0f4B400001;
	mov.f32 	%f86, 0f437C0000;
	fma.rm.f32 	%f87, %f84, %f86, %f85;
	add.f32 	%f88, %f87, 0fCB40007F;
	neg.f32 	%f89, %f88;
	fma.rn.f32 	%f90, %f82, 0f3FB8AA3B, %f89;
	fma.rn.f32 	%f91, %f82, 0f32A57060, %f90;
	mov.b32 	%r67, %f87;
	shl.b32 	%r68, %r67, 23;
	mov.b32 	%f92, %r68;
	ex2.approx.ftz.f32 	%f93, %f91;
	mul.f32 	%f94, %f93, %f92;
	st.shared.f32 	[%r8], %f94;
	add.f32 	%f242, %f94, 0f00000000;
	mov.u32 	%r115, %r9;
	@%p21 bra 	$L__BB146_20;
	setp.eq.s64 	%p22, %rd7, 512;
	ld.shared.f32 	%f95, [%r8+2048];
	sub.f32 	%f96, %f95, %f13;
	fma.rn.f32 	%f97, %f96, 0f3BBB989D, 0f3F000000;
	cvt.sat.f32.f32 	%f98, %f97;
	mov.f32 	%f99, 0f4B400001;
	mov.f32 	%f100, 0f437C0000;
	fma.rm.f32 	%f101, %f98, %f100, %f99;
	add.f32 	%f102, %f101, 0fCB40007F;
	neg.f32 	%f103, %f102;
	fma.rn.f32 	%f104, %f96, 0f3FB8AA3B, %f103;
	fma.rn.f32 	%f105, %f96, 0f32A57060, %f104;
	mov.b32 	%r69, %f101;
	shl.b32 	%r70, %r69, 23;
	mov.b32 	%f106, %r70;
	ex2.approx.ftz.f32 	%f107, %f105;
	mul.f32 	%f108, %f107, %f106;
	st.shared.f32 	[%r8+2048], %f108;
	add.f32 	%f242, %f242, %f108;
	mov.u32 	%r115, %r10;
	@%p22 bra 	$L__BB146_20;
	ld.shared.f32 	%f109, [%r8+4096];
	sub.f32 	%f110, %f109, %f13;
	fma.rn.f32 	%f111, %f110, 0f3BBB989D, 0f3F000000;
	cvt.sat.f32.f32 	%f112, %f111;
	mov.f32 	%f113, 0f4B400001;
	mov.f32 	%f114, 0f437C0000;
	fma.rm.f32 	%f115, %f112, %f114, %f113;
	add.f32 	%f116, %f115, 0fCB40007F;
	neg.f32 	%f117, %f116;
	fma.rn.f32 	%f118, %f110, 0f3FB8AA3B, %f117;
	fma.rn.f32 	%f119, %f110, 0f32A57060, %f118;
	mov.b32 	%r71, %f115;
	shl.b32 	%r72, %r71, 23;
	mov.b32 	%f120, %r72;
	ex2.approx.ftz.f32 	%f121, %f119;
	mul.f32 	%f122, %f121, %f120;
	st.shared.f32 	[%r8+4096], %f122;
	add.f32 	%f242, %f242, %f122;
	mov.u32 	%r115, %r11;
$L__BB146_20:
	setp.lt.u64 	%p23, %rd6, 1536;
	@%p23 bra 	$L__BB146_22;
$L__BB146_21:
	shl.b32 	%r73, %r115, 2;
	mov.u32 	%r74, shared_buf;
	add.s32 	%r75, %r74, %r73;
	ld.shared.f32 	%f123, [%r75];
	sub.f32 	%f124, %f123, %f13;
	fma.rn.f32 	%f125, %f124, 0f3BBB989D, 0f3F000000;
	cvt.sat.f32.f32 	%f126, %f125;
	mov.f32 	%f127, 0f4B400001;
	mov.f32 	%f128, 0f437C0000;
	fma.rm.f32 	%f129, %f126, %f128, %f127;
	add.f32 	%f130, %f129, 0fCB40007F;
	neg.f32 	%f131, %f130;
	fma.rn.f32 	%f132, %f124, 0f3FB8AA3B, %f131;
	fma.rn.f32 	%f133, %f124, 0f32A57060, %f132;
	mov.b32 	%r76, %f129;
	shl.b32 	%r77, %r76, 23;
	mov.b32 	%f134, %r77;
	ex2.approx.ftz.f32 	%f135, %f133;
	mul.f32 	%f136, %f135, %f134;
	st.shared.f32 	[%r75], %f136;
	add.f32 	%f137, %f242, %f136;
	ld.shared.f32 	%f138, [%r75+2048];
	sub.f32 	%f139, %f138, %f13;
	fma.rn.f32 	%f140, %f139, 0f3BBB989D, 0f3F000000;
	cvt.sat.f32.f32 	%f141, %f140;
	fma.rm.f32 	%f142, %f141, %f128, %f127;
	add.f32 	%f143, %f142, 0fCB40007F;
	neg.f32 	%f144, %f143;
	fma.rn.f32 	%f145, %f139, 0f3FB8AA3B, %f144;
	fma.rn.f32 	%f146, %f139, 0f32A57060, %f145;
	mov.b32 	%r78, %f142;
	shl.b32 	%r79, %r78, 23;
	mov.b32 	%f147, %r79;
	ex2.approx.ftz.f32 	%f148, %f146;
	mul.f32 	%f149, %f148, %f147;
	st.shared.f32 	[%r75+2048], %f149;
	add.f32 	%f150, %f137, %f149;
	ld.shared.f32 	%f151, [%r75+4096];
	sub.f32 	%f152, %f151, %f13;
	fma.rn.f32 	%f153, %f152, 0f3BBB989D, 0f3F000000;
	cvt.sat.f32.f32 	%f154, %f153;
	fma.rm.f32 	%f155, %f154, %f128, %f127;
	add.f32 	%f156, %f155, 0fCB40007F;
	neg.f32 	%f157, %f156;
	fma.rn.f32 	%f158, %f152, 0f3FB8AA3B, %f157;
	fma.rn.f32 	%f159, %f152, 0f32A57060, %f158;
	mov.b32 	%r80, %f155;
	shl.b32 	%r81, %r80, 23;
	mov.b32 	%f160, %r81;
	ex2.approx.ftz.f32 	%f161, %f159;
	mul.f32 	%f162, %f161, %f160;
	st.shared.f32 	[%r75+4096], %f162;
	add.f32 	%f163, %f150, %f162;
	ld.shared.f32 	%f164, [%r75+6144];
	sub.f32 	%f165, %f164, %f13;
	fma.rn.f32 	%f166, %f165, 0f3BBB989D, 0f3F000000;
	cvt.sat.f32.f32 	%f167, %f166;
	fma.rm.f32 	%f168, %f167, %f128, %f127;
	add.f32 	%f169, %f168, 0fCB40007F;
	neg.f32 	%f170, %f169;
	fma.rn.f32 	%f171, %f165, 0f3FB8AA3B, %f170;
	fma.rn.f32 	%f172, %f165, 0f32A57060, %f171;
	mov.b32 	%r82, %f168;
	shl.b32 	%r83, %r82, 23;
	mov.b32 	%f173, %r83;
	ex2.approx.ftz.f32 	%f174, %f172;
	mul.f32 	%f175, %f174, %f173;
	st.shared.f32 	[%r75+6144], %f175;
	add.f32 	%f242, %f163, %f175;
	add.s32 	%r115, %r115, 2048;
	cvt.u64.u32 	%rd30, %r115;
	setp.gt.u64 	%p24, %rd22, %rd30;
	@%p24 bra 	$L__BB146_21;
$L__BB146_22:
	mov.b32 	%r85, %f242;
	mov.b32 	%r86, 1;
	mov.b32 	%r107, 31;
	mov.b32 	%r108, -1;
	// begin inline asm
	shfl.sync.down.b32 %r84, %r85, %r86, %r107, %r108;
	// end inline asm
	mov.b32 	%f176, %r84;
	add.f32 	%f177, %f242, %f176;
	selp.f32 	%f178, %f242, %f177, %p14;
	mov.b32 	%r90, %f178;
	mov.b32 	%r91, 2;
	// begin inline asm
	shfl.sync.down.b32 %r89, %r90, %r91, %r107, %r108;
	// end inline asm
	mov.b32 	%f179, %r89;
	add.f32 	%f180, %f178, %f179;
	selp.f32 	%f181, %f178, %f180, %p13;
	mov.b32 	%r95, %f181;
	mov.b32 	%r96, 4;
	// begin inline asm
	shfl.sync.down.b32 %r94, %r95, %r96, %r107, %r108;
	// end inline asm
	mov.b32 	%f182, %r94;
	add.f32 	%f183, %f181, %f182;
	selp.f32 	%f184, %f181, %f183, %p12;
	mov.b32 	%r100, %f184;
	mov.b32 	%r101, 8;
	// begin inline asm
	shfl.sync.down.b32 %r99, %r100, %r101, %r107, %r108;
	// end inline asm
	mov.b32 	%f185, %r99;
	add.f32 	%f186, %f184, %f185;
	selp.f32 	%f187, %f184, %f186, %p11;
	mov.b32 	%r105, %f187;
	mov.b32 	%r106, 16;
	// begin inline asm
	shfl.sync.down.b32 %r104, %r105, %r106, %r107, %r108;
	// end inline asm
	mov.b32 	%f188, %r104;
	add.f32 	%f189, %f187, %f188;
	selp.f32 	%f22, %f187, %f189, %p10;
	not.pred 	%p30, %p39;
	@%p30 bra 	$L__BB146_24;
	st.shared.f32 	[%r5], %f22;
$L__BB146_24:
	setp.ne.s32 	%p31, %r1, 0;
	bar.sync 	0;
	@%p31 bra 	$L__BB146_26;
	ld.shared.f32 	%f190, [_ZZ14BlockAllReduceI5SumOpfLi512EET0_S1_E12temp_storage+20];
	add.f32 	%f191, %f22, %f190;
	ld.shared.f32 	%f192, [_ZZ14BlockAllReduceI5SumOpfLi512EET0_S1_E12temp_storage+24];
	add.f32 	%f193, %f191, %f192;
	ld.shared.f32 	%f194, [_ZZ14BlockAllReduceI5SumOpfLi512EET0_S1_E12temp_storage+28];
	add.f32 	%f195, %f193, %f194;
	ld.shared.f32 	%f196, [_ZZ14BlockAllReduceI5SumOpfLi512EET0_S1_E12temp_storage+32];
	add.f32 	%f197, %f195, %f196;
	ld.shared.f32 	%f198, [_ZZ14BlockAllReduceI5SumOpfLi512EET0_S1_E12temp_storage+36];
	add.f32 	%f199, %f197, %f198;
	ld.shared.f32 	%f200, [_ZZ14BlockAllReduceI5SumOpfLi512EET0_S1_E12temp_storage+40];
	add.f32 	%f201, %f199, %f200;
	ld.shared.f32 	%f202, [_ZZ14BlockAllReduceI5SumOpfLi512EET0_S1_E12temp_storage+44];
	add.f32 	%f203, %f201, %f202;
	ld.shared.f32 	%f204, [_ZZ14BlockAllReduceI5SumOpfLi512EET0_S1_E12temp_storage+48];
	add.f32 	%f205, %f203, %f204;
	ld.shared.f32 	%f206, [_ZZ14BlockAllReduceI5SumOpfLi512EET0_S1_E12temp_storage+52];
	add.f32 	%f207, %f205, %f206;
	ld.shared.f32 	%f208, [_ZZ14BlockAllReduceI5SumOpfLi512EET0_S1_E12temp_storage+56];
	add.f32 	%f209, %f207, %f208;
	ld.shared.f32 	%f210, [_ZZ14BlockAllReduceI5SumOpfLi512EET0_S1_E12temp_storage+60];
	add.f32 	%f211, %f209, %f210;
	ld.shared.f32 	%f212, [_ZZ14BlockAllReduceI5SumOpfLi512EET0_S1_E12temp_storage+64];
	add.f32 	%f213, %f211, %f212;
	ld.shared.f32 	%f214, [_ZZ14BlockAllReduceI5SumOpfLi512EET0_S1_E12temp_storage+68];
	add.f32 	%f215, %f213, %f214;
	ld.shared.f32 	%f216, [_ZZ14BlockAllReduceI5SumOpfLi512EET0_S1_E12temp_storage+72];
	add.f32 	%f217, %f215, %f216;
	ld.shared.f32 	%f218, [_ZZ14BlockAllReduceI5SumOpfLi512EET0_S1_E12temp_storage+76];
	add.f32 	%f219, %f217, %f218;
	st.shared.f32 	[_ZZ14BlockAllReduceI5SumOpfLi512EET0_S1_E16result_broadcast], %f219;
$L__BB146_26:
	setp.ge.s32 	%p32, %r1, %r2;
	bar.sync 	0;
	ld.shared.f32 	%f23, [_ZZ14BlockAllReduceI5SumOpfLi512EET0_S1_E16result_broadcast];
	@%p32 bra 	$L__BB146_33;
	setp.eq.s32 	%p33, %r7, 0;
	mul.lo.s64 	%rd14, %rd37, %rd20;
	mov.u32 	%r117, %r1;
	@%p33 bra 	$L__BB146_31;
	setp.eq.s32 	%p34, %r7, 1;
	ld.shared.f32 	%f220, [%r8];
	div.rn.f32 	%f221, %f220, %f23;
	add.s64 	%rd31, %rd14, %rd4;
	shl.b64 	%rd32, %rd31, 2;
	add.s64 	%rd15, %rd2, %rd32;
	st.global.f32 	[%rd15], %f221;
	mov.u32 	%r117, %r9;
	@%p34 bra 	$L__BB146_31;
	setp.eq.s32 	%p35, %r7, 2;
	ld.shared.f32 	%f222, [%r8+2048];
	div.rn.f32 	%f223, %f222, %f23;
	st.global.f32 	[%rd15+2048], %f223;
	mov.u32 	%r117, %r10;
	@%p35 bra 	$L__BB146_31;
	ld.shared.f32 	%f224, [%r8+4096];
	div.rn.f32 	%f225, %f224, %f23;
	st.global.f32 	[%rd15+4096], %f225;
	mov.u32 	%r117, %r11;
$L__BB146_31:
	setp.lt.u32 	%p36, %r6, 1536;
	@%p36 bra 	$L__BB146_33;
$L__BB146_32:
	shl.b32 	%r109, %r117, 2;
	mov.u32 	%r110, shared_buf;
	add.s32 	%r111, %r110, %r109;
	ld.shared.f32 	%f226, [%r111];
	div.rn.f32 	%f227, %f226, %f23;
	cvt.u64.u32 	%rd33, %r117;
	add.s64 	%rd34, %rd14, %rd33;
	shl.b64 	%rd35, %rd34, 2;
	add.s64 	%rd36, %rd2, %rd35;
	st.global.f32 	[%rd36], %f227;
	ld.shared.f32 	%f228, [%r111+2048];
	div.rn.f32 	%f229, %f228, %f23;
	st.global.f32 	[%rd36+2048], %f229;
	ld.shared.f32 	%f230, [%r111+4096];
	div.rn.f32 	%f231, %f230, %f23;
	st.global.f32 	[%rd36+4096], %f231;
	ld.shared.f32 	%f232, [%r111+6144];
	div.rn.f32 	%f233, %f232, %f23;
	st.global.f32 	[%rd36+6144], %f233;
	add.s32 	%r117, %r117, 2048;
	setp.lt.s32 	%p37, %r117, %r2;
	@%p37 bra 	$L__BB146_32;
$L__BB146_33:
	add.s64 	%rd37, %rd37, %rd5;
	setp.lt.s64 	%p38, %rd37, %rd21;
	@%p38 bra 	$L__BB146_2;
$L__BB146_34:
	ret;

}
	// .globl	_Z20SoftmaxBlockSMemImplI10DirectLoadIffE11DirectStoreIffEfLi1ELi256EL9Algorithm0EEvT_T0_ll
.visible .entry _Z20SoftmaxBlockSMemImplI10DirectLoadIffE11DirectStoreIffEfLi1ELi256EL9Algorithm0EEvT_T0_ll(
	.param .align 8 .b8 _Z20SoftmaxBlockSMemImplI10DirectLoadIffE11DirectStoreIffEfLi1ELi256EL9Algorithm0EEvT_T0_ll_param_0[16],
	.param .align 8 .b8 _Z20SoftmaxBlockSMemImplI10DirectLoadIffE11DirectStoreIffEfLi1ELi256EL9Algorithm0EEvT_T0_ll_param_1[16],
	.param .u64 _Z20SoftmaxBlockSMemImplI10DirectLoadIffE11DirectStoreIffEfLi1ELi256EL9Algorithm0EEvT_T0_ll_param_2,
	.param .u64 _Z20SoftmaxBlockSMemImplI10DirectLoadIffE11DirectStoreIffEfLi1ELi256EL9Algorithm0EEvT_T0_ll_param_3
)
{
	.reg .pred 	%p<40>;
	.reg .b32 	%r<119>;
	.reg .b32 	%f<211>;
	.reg .b64 	%rd<39>;

	ld.param.u64 	%rd20, [_Z20SoftmaxBlockSMemImplI10DirectLoadIffE11DirectStoreIffEfLi1ELi256EL9Algorithm0EEvT_T0_ll_param_1+8];
	ld.param.u64 	%rd18, [_Z20SoftmaxBlockSMemImplI10DirectLoadIffE11DirectStoreIffEfLi1ELi256EL9Algorithm0EEvT_T0_ll_param_0+8];
	ld.param.u64 	%rd19, [_Z20SoftmaxBlockSMemImplI10DirectLoadIffE11DirectStoreIffEfLi1ELi256EL9Algorithm0EEvT_T0_ll_param_1];
	ld.param.u64 	%rd17, [_Z20SoftmaxBlockSMemImplI10DirectLoadIffE11DirectStoreIffEfLi1ELi256EL9Algorithm0EEvT_T0_ll_param_0];
	ld.param.u64 	%rd21, [_Z20SoftmaxBlockSMemImplI10DirectLoadIffE11DirectStoreIffEfLi1ELi256EL9Algorithm0EEvT_T0_ll_param_2];
	ld.param.u64 	%rd22, [_Z20SoftmaxBlockSMemImplI10DirectLoadIffE11DirectStoreIffEfLi1ELi256EL9Algorithm0EEvT_T0_ll_param_3];
	cvta.to.global.u64 	%rd1, %rd17;
	cvta.to.global.u64 	%rd2, %rd19;
	mov.u32 	%r1, %tid.x;
	cvt.u32.u64 	%r2, %rd22;
	mov.u32 	%r25, %ctaid.x;
	cvt.u64.u32 	%rd37, %r25;
	setp.le.s64 	%p2, %rd21, %rd37;
	@%p2 bra 	$L__BB147_34;
	// begin inline asm
	mov.u32 %r26, %laneid;
	// end inline asm
	shr.u32 	%r27, %r1, 3;
	and.b32  	%r28, %r27, 124;
	mov.u32 	%r29, _ZZ14BlockAllReduceI5MaxOpfLi256EET0_S1_E12temp_storage;
	add.s32 	%r30, %r29, %r28;
	add.s32 	%r4, %r30, 8;
	cvt.u64.u32 	%rd4, %r1;
	mov.u32 	%r31, _ZZ14BlockAllReduceI5SumOpfLi256EET0_S1_E12temp_storage;
	add.s32 	%r32, %r31, %r28;
	add.s32 	%r5, %r32, 8;
	mov.u32 	%r33, %nctaid.x;
	cvt.u64.u32 	%rd5, %r33;
	not.b32 	%r34, %r1;
	add.s32 	%r6, %r34, %r2;
	shr.u32 	%r35, %r6, 8;
	add.s32 	%r36, %r35, 1;
	not.b64 	%rd23, %rd4;
	add.s64 	%rd6, %rd22, %rd23;
	and.b32  	%r7, %r36, 3;
	shl.b32 	%r37, %r1, 2;
	mov.u32 	%r38, shared_buf;
	add.s32 	%r8, %r38, %r37;
	add.s32 	%r9, %r1, 256;
	add.s32 	%r10, %r1, 512;
	add.s32 	%r11, %r1, 768;
	and.b64  	%rd7, %rd6, 768;
$L__BB147_2:
	setp.ge.s32 	%p3, %r1, %r2;
	mov.f32 	%f205, 0fFF800000;
	@%p3 bra 	$L__BB147_10;
	setp.eq.s32 	%p4, %r7, 0;
	mul.lo.s64 	%rd9, %rd37, %rd18;
	mov.f32 	%f205, 0fFF800000;
	mov.u32 	%r112, %r1;
	@%p4 bra 	$L__BB147_7;
	setp.eq.s32 	%p5, %r7, 1;
	add.s64 	%rd24, %rd9, %rd4;
	shl.b64 	%rd25, %rd24, 2;
	add.s64 	%rd10, %rd1, %rd25;
	ld.global.f32 	%f27, [%rd10];
	st.shared.f32 	[%r8], %f27;
	max.f32 	%f205, %f27, 0fFF800000;
	mov.u32 	%r112, %r9;
	@%p5 bra 	$L__BB147_7;
	setp.eq.s32 	%p6, %r7, 2;
	ld.global.f32 	%f28, [%rd10+1024];
	st.shared.f32 	[%r8+1024], %f28;
	max.f32 	%f205, %f205, %f28;
	mov.u32 	%r112, %r10;
	@%p6 bra 	$L__BB147_7;
	ld.global.f32 	%f29, [%rd10+2048];
	st.shared.f32 	[%r8+2048], %f29;
	max.f32 	%f205, %f205, %f29;
	mov.u32 	%r112, %r11;
$L__BB147_7:
	setp.lt.u32 	%p7, %r6, 768;
	@%p7 bra 	$L__BB147_10;
	shl.b32 	%r39, %r112, 2;
	mov.u32 	%r40, shared_buf;
	add.s32 	%r41, %r40, %r39;
	add.s32 	%r113, %r41, 2048;
	cvt.u64.u32 	%rd26, %r112;
	add.s64 	%rd27, %rd9, %rd26;
	shl.b64 	%rd28, %rd27, 2;
	add.s64 	%rd29, %rd1, %rd28;
	add.s64 	%rd38, %rd29, 2048;
$L__BB147_9:
	ld.global.f32 	%f30, [%rd38+-2048];
	st.shared.f32 	[%r113+-2048], %f30;
	max.f32 	%f31, %f205, %f30;
	ld.global.f32 	%f32, [%rd38+-1024];
	st.shared.f32 	[%r113+-1024], %f32;
	max.f32 	%f33, %f31, %f32;
	ld.global.f32 	%f34, [%rd38];
	st.shared.f32 	[%r113], %f34;
	max.f32 	%f35, %f33, %f34;
	ld.global.f32 	%f36, [%rd38+1024];
	st.shared.f32 	[%r113+1024], %f36;
	max.f32 	%f205, %f35, %f36;
	add.s32 	%r112, %r112, 1024;
	add.s32 	%r113, %r113, 4096;
	add.s64 	%rd38, %rd38, 4096;
	setp.lt.s32 	%p8, %r112, %r2;
	@%p8 bra 	$L__BB147_9;
$L__BB147_10:
	setp.gt.s32 	%p10, %r26, 15;
	setp.gt.s32 	%p11, %r26, 23;
	setp.gt.s32 	%p12, %r26, 27;
	setp.gt.s32 	%p13, %r26, 29;
	setp.gt.s32 	%p14, %r26, 30;
	mov.b32 	%r43, %f205;
	mov.b32 	%r44, 1;
	mov.b32 	%r65, 31;
	mov.b32 	%r66, -1;
	// begin inline asm
	shfl.sync.down.b32 %r42, %r43, %r44, %r65, %r66;
	// end inline asm
	mov.b32 	%f37, %r42;
	max.f32 	%f38, %f205, %f37;
	selp.f32 	%f39, %f205, %f38, %p14;
	mov.b32 	%r48, %f39;
	mov.b32 	%r49, 2;
	// begin inline asm
	shfl.sync.down.b32 %r47, %r48, %r49, %r65, %r66;
	// end inline asm
	mov.b32 	%f40, %r47;
	max.f32 	%f41, %f39, %f40;
	selp.f32 	%f42, %f39, %f41, %p13;
	mov.b32 	%r53, %f42;
	mov.b32 	%r54, 4;
	// begin inline asm
	shfl.sync.down.b32 %r52, %r53, %r54, %r65, %r66;
	// end inline asm
	mov.b32 	%f43, %r52;
	max.f32 	%f44, %f42, %f43;
	selp.f32 	%f45, %f42, %f44, %p12;
	mov.b32 	%r58, %f45;
	mov.b32 	%r59, 8;
	// begin inline asm
	shfl.sync.down.b32 %r57, %r58, %r59, %r65, %r66;
	// end inline asm
	mov.b32 	%f46, %r57;
	max.f32 	%f9, %f45, %f46;
	selp.f32 	%f206, %f45, %f9, %p11;
	mov.b32 	%r63, %f206;
	mov.b32 	%r64, 16;
	// begin inline asm
	shfl.sync.down.b32 %r62, %r63, %r64, %r65, %r66;
	// end inline asm
	mov.pred 	%p39, 0;
	@%p10 bra 	$L__BB147_13;
	setp.ne.s32 	%p16, %r26, 0;
	mov.b32 	%f47, %r62;
	max.f32 	%f206, %f9, %f47;
	@%p16 bra 	$L__BB147_13;
	st.shared.f32 	[%r4], %f206;
	mov.pred 	%p39, -1;
$L__BB147_13:
	setp.ne.s32 	%p18, %r1, 0;
	bar.sync 	0;
	@%p18 bra 	$L__BB147_15;
	ld.shared.f32 	%f48, [_ZZ14BlockAllReduceI5MaxOpfLi256EET0_S1_E12temp_storage+12];
	max.f32 	%f49, %f206, %f48;
	ld.shared.f32 	%f50, [_ZZ14BlockAllReduceI5MaxOpfLi256EET0_S1_E12temp_storage+16];
	max.f32 	%f51, %f49, %f50;
	ld.shared.f32 	%f52, [_ZZ14BlockAllReduceI5MaxOpfLi256EET0_S1_E12temp_storage+20];
	max.f32 	%f53, %f51, %f52;
	ld.shared.f32 	%f54, [_ZZ14BlockAllReduceI5MaxOpfLi256EET0_S1_E12temp_storage+24];
	max.f32 	%f55, %f53, %f54;
	ld.shared.f32 	%f56, [_ZZ14BlockAllReduceI5MaxOpfLi256EET0_S1_E12temp_storage+28];
	max.f32 	%f57, %f55, %f56;
	ld.shared.f32 	%f58, [_ZZ14BlockAllReduceI5MaxOpfLi256EET0_S1_E12temp_storage+32];
	max.f32 	%f59, %f57, %f58;
	ld.shared.f32 	%f60, [_ZZ14BlockAllReduceI5MaxOpfLi256EET0_S1_E12temp_storage+36];
	max.f32 	%f61, %f59, %f60;
	st.shared.f32 	[_ZZ14BlockAllReduceI5MaxOpfLi256EET0_S1_E16result_broadcast], %f61;
$L__BB147_15:
	setp.le.s64 	%p19, %rd22, %rd4;
	bar.sync 	0;
	mov.f32 	%f210, 0f00000000;
	ld.shared.f32 	%f13, [_ZZ14BlockAllReduceI5MaxOpfLi256EET0_S1_E16result_broadcast];
	@%p19 bra 	$L__BB147_22;
	setp.eq.s64 	%p20, %rd7, 768;
	mov.f32 	%f210, 0f00000000;
	mov.u32 	%r115, %r1;
	@%p20 bra 	$L__BB147_20;
	setp.eq.s64 	%p21, %rd7, 0;
	ld.shared.f32 	%f65, [%r8];
	sub.f32 	%f66, %f65, %f13;
	fma.rn.f32 	%f67, %f66, 0f3BBB989D, 0f3F000000;
	cvt.sat.f32.f32 	%f68, %f67;
	mov.f32 	%f69, 0f4B400001;
	mov.f32 	%f70, 0f437C0000;
	fma.rm.f32 	%f71, %f68, %f70, %f69;
	add.f32 	%f72, %f71, 0fCB40007F;
	neg.f32 	%f73, %f72;
	fma.rn.f32 	%f74, %f66, 0f3FB8AA3B, %f73;
	fma.rn.f32 	%f75, %f66, 0f32A57060, %f74;
	mov.b32 	%r67, %f71;
	shl.b32 	%r68, %r67, 23;
	mov.b32 	%f76, %r68;
	ex2.approx.ftz.f32 	%f77, %f75;
	mul.f32 	%f78, %f77, %f76;
	st.shared.f32 	[%r8], %f78;
	add.f32 	%f210, %f78, 0f00000000;
	mov.u32 	%r115, %r9;
	@%p21 bra 	$L__BB147_20;
	setp.eq.s64 	%p22, %rd7, 256;
	ld.shared.f32 	%f79, [%r8+1024];
	sub.f32 	%f80, %f79, %f13;
	fma.rn.f32 	%f81, %f80, 0f3BBB989D, 0f3F000000;
	cvt.sat.f32.f32 	%f82, %f81;
	mov.f32 	%f83, 0f4B400001;
	mov.f32 	%f84, 0f437C0000;
	fma.rm.f32 	%f85, %f82, %f84, %f83;
	add.f32 	%f86, %f85, 0fCB40007F;
	neg.f32 	%f87, %f86;
	fma.rn.f32 	%f88, %f80, 0f3FB8AA3B, %f87;
	fma.rn.f32 	%f89, %f80, 0f32A57060, %f88;
	mov.b32 	%r69, %f85;
	shl.b32 	%r70, %r69, 23;
	mov.b32 	%f90, %r70;
	ex2.approx.ftz.f32 	%f91, %f89;
	mul.f32 	%f92, %f91, %f90;
	st.shared.f32 	[%r8+1024], %f92;
	add.f32 	%f210, %f210, %f92;
	mov.u32 	%r115, %r10;
	@%p22 bra 	$L__BB147_20;
	ld.shared.f32 	%f93, [%r8+2048];
	sub.f32 	%f94, %f93, %f13;
	fma.rn.f32 	%f95, %f94, 0f3BBB989D, 0f3F000000;
	cvt.sat.f32.f32 	%f96, %f95;
	mov.f32 	%f97, 0f4B400001;
	mov.f32 	%f98, 0f437C0000;
	fma.rm.f32 	%f99, %f96, %f98, %f97;
	add.f32 	%f100, %f99, 0fCB40007F;
	neg.f32 	%f101, %f100;
	fma.rn.f32 	%f102, %f94, 0f3FB8AA3B, %f101;
	fma.rn.f32 	%f103, %f94, 0f32A57060, %f102;
	mov.b32 	%r71, %f99;
	shl.b32 	%r72, %r71, 23;
	mov.b32 	%f104, %r72;
	ex2.approx.ftz.f32 	%f105, %f103;
	mul.f32 	%f106, %f105, %f104;
	st.shared.f32 	[%r8+2048], %f106;
	add.f32 	%f210, %f210, %f106;
	mov.u32 	%r115, %r11;
$L__BB147_20:
	setp.lt.u64 	%p23, %rd6, 768;
	@%p23 bra 	$L__BB147_22;
$L__BB147_21:
	shl.b32 	%r73, %r115, 2;
	mov.u32 	%r74, shared_buf;
	add.s32 	%r75, %r74, %r73;
	ld.shared.f32 	%f107, [%r75];
	sub.f32 	%f108, %f107, %f13;
	fma.rn.f32 	%f109, %f108, 0f3BBB989D, 0f3F000000;
	cvt.sat.f32.f32 	%f110, %f109;
	mov.f32 	%f111, 0f4B400001;
	mov.f32 	%f112, 0f437C0000;
	fma.rm.f32 	%f113, %f110, %f112, %f111;
	add.f32 	%f114, %f113, 0fCB40007F;
	neg.f32 	%f115, %f114;
	fma.rn.f32 	%f116, %f108, 0f3FB8AA3B, %f115;
	fma.rn.f32 	%f117, %f108, 0f32A57060, %f116;
	mov.b32 	%r76, %f113;
	shl.b32 	%r77, %r76, 23;
	mov.b32 	%f118, %r77;
	ex2.approx.ftz.f32 	%f119, %f117;
	mul.f32 	%f120, %f119, %f118;
	st.shared.f32 	[%r75], %f120;
	add.f32 	%f121, %f210, %f120;
	ld.shared.f32 	%f122, [%r75+1024];
	sub.f32 	%f123, %f122, %f13;
	fma.rn.f32 	%f124, %f123, 0f3BBB989D, 0f3F000000;
	cvt.sat.f32.f32 	%f125, %f124;
	fma.rm.f32 	%f126, %f125, %f112, %f111;
	add.f32 	%f127, %f126, 0fCB40007F;
	neg.f32 	%f128, %f127;
	fma.rn.f32 	%f129, %f123, 0f3FB8AA3B, %f128;
	fma.rn.f32 	%f130, %f123, 0f32A57060, %f129;
	mov.b32 	%r78, %f126;
	shl.b32 	%r79, %r78, 23;
	mov.b32 	%f131, %r79;
	ex2.approx.ftz.f32 	%f132, %f130;
	mul.f32 	%f133, %f132, %f131;
	st.shared.f32 	[%r75+1024], %f133;
	add.f32 	%f134, %f121, %f133;
	ld.shared.f32 	%f135, [%r75+2048];
	sub.f32 	%f136, %f135, %f13;
	fma.rn.f32 	%f137, %f136, 0f3BBB989D, 0f3F000000;
	cvt.sat.f32.f32 	%f138, %f137;
	fma.rm.f32 	%f139, %f138, %f112, %f111;
	add.f32 	%f140, %f139, 0fCB40007F;
	neg.f32 	%f141, %f140;
	fma.rn.f32 	%f142, %f136, 0f3FB8AA3B, %f141;
	fma.rn.f32 	%f143, %f136, 0f32A57060, %f142;
	mov.b32 	%r80, %f139;
	shl.b32 	%r81, %r80, 23;
	mov.b32 	%f144, %r81;
	ex2.approx.ftz.f32 	%f145, %f143;
	mul.f32 	%f146, %f145, %f144;
	st.shared.f32 	[%r75+2048], %f146;
	add.f32 	%f147, %f134, %f146;
	ld.shared.f32 	%f148, [%r75+3072];
	sub.f32 	%f149, %f148, %f13;
	fma.rn.f32 	%f150, %f149, 0f3BBB989D, 0f3F000000;
	cvt.sat.f32.f32 	%f151, %f150;
	fma.rm.f32 	%f152, %f151, %f112, %f111;
	add.f32 	%f153, %f152, 0fCB40007F;
	neg.f32 	%f154, %f153;
	fma.rn.f32 	%f155, %f149, 0f3FB8AA3B, %f154;
	fma.rn.f32 	%f156, %f149, 0f32A57060, %f155;
	mov.b32 	%r82, %f152;
	shl.b32 	%r83, %r82, 23;
	mov.b32 	%f157, %r83;
	ex2.approx.ftz.f32 	%f158, %f156;
	mul.f32 	%f159, %f158, %f157;
	st.shared.f32 	[%r75+3072], %f159;
	add.f32 	%f210, %f147, %f159;
	add.s32 	%r115, %r115, 1024;
	cvt.u64.u32 	%rd30, %r115;
	setp.gt.u64 	%p24, %rd22, %rd30;
	@%p24 bra 	$L__BB147_21;
$L__BB147_22:
	mov.b32 	%r85, %f210;
	mov.b32 	%r86, 1;
	mov.b32 	%r107, 31;
	mov.b32 	%r108, -1;
	// begin inline asm
	shfl.sync.down.b32 %r84, %r85, %r86, %r107, %r108;
	// end inline asm
	mov.b32 	%f160, %r84;
	add.f32 	%f161, %f210, %f160;
	selp.f32 	%f162, %f210, %f161, %p14;
	mov.b32 	%r90, %f162;
	mov.b32 	%r91, 2;
	// begin inline asm
	shfl.sync.down.b32 %r89, %r90, %r91, %r107, %r108;
	// end inline asm
	mov.b32 	%f163, %r89;
	add.f32 	%f164, %f162, %f163;
	selp.f32 	%f165, %f162, %f164, %p13;
	mov.b32 	%r95, %f165;
	mov.b32 	%r96, 4;
	// begin inline asm
	shfl.sync.down.b32 %r94, %r95, %r96, %r107, %r108;
	// end inline asm
	mov.b32 	%f166, %r94;
	add.f32 	%f167, %f165, %f166;
	selp.f32 	%f168, %f165, %f167, %p12;
	mov.b32 	%r100, %f168;
	mov.b32 	%r101, 8;
	// begin inline asm
	shfl.sync.down.b32 %r99, %r100, %r101, %r107, %r108;
	// end inline asm
	mov.b32 	%f169, %r99;
	add.f32 	%f170, %f168, %f169;
	selp.f32 	%f171, %f168, %f170, %p11;
	mov.b32 	%r105, %f171;
	mov.b32 	%r106, 16;
	// begin inline asm
	shfl.sync.down.b32 %r104, %r105, %r106, %r107, %r108;
	// end inline asm
	mov.b32 	%f172, %r104;
	add.f32 	%f173, %f171, %f172;
	selp.f32 	%f22, %f171, %f173, %p10;
	not.pred 	%p30, %p39;
	@%p30 bra 	$L__BB147_24;
	st.shared.f32 	[%r5], %f22;
$L__BB147_24:
	setp.ne.s32 	%p31, %r1, 0;
	bar.sync 	0;
	@%p31 bra 	$L__BB147_26;
	ld.shared.f32 	%f174, [_ZZ14BlockAllReduceI5SumOpfLi256EET0_S1_E12temp_storage+12];
	add.f32 	%f175, %f22, %f174;
	ld.shared.f32 	%f176, [_ZZ14BlockAllReduceI5SumOpfLi256EET0_S1_E12temp_storage+16];
	add.f32 	%f177, %f175, %f176;
	ld.shared.f32 	%f178, [_ZZ14BlockAllReduceI5SumOpfLi256EET0_S1_E12temp_storage+20];
	add.f32 	%f179, %f177, %f178;
	ld.shared.f32 	%f180, [_ZZ14BlockAllReduceI5SumOpfLi256EET0_S1_E12temp_storage+24];
	add.f32 	%f181, %f179, %f180;
	ld.shared.f32 	%f182, [_ZZ14BlockAllReduceI5SumOpfLi256EET0_S1_E12temp_storage+28];
	add.f32 	%f183, %f181, %f182;
	ld.shared.f32 	%f184, [_ZZ14BlockAllReduceI5SumOpfLi256EET0_S1_E12temp_storage+32];
	add.f32 	%f185, %f183, %f184;
	ld.shared.f32 	%f186, [_ZZ14BlockAllReduceI5SumOpfLi256EET0_S1_E12temp_storage+36];
	add.f32 	%f187, %f185, %f186;
	st.shared.f32 	[_ZZ14BlockAllReduceI5SumOpfLi256EET0_S1_E16result_broadcast], %f187;
$L__BB147_26:
	setp.ge.s32 	%p32, %r1, %r2;
	bar.sync 	0;
	ld.shared.f32 	%f23, [_ZZ14BlockAllReduceI5SumOpfLi256EET0_S1_E16result_broadcast];
	@%p32 bra 	$L__BB147_33;
	setp.eq.s32 	%p33, %r7, 0;
	mul.lo.s64 	%rd14, %rd37, %rd20;
	mov.u32 	%r117, %r1;
	@%p33 bra 	$L__BB147_31;
	setp.eq.s32 	%p34, %r7, 1;
	ld.shared.f32 	%f188, [%r8];
	div.rn.f32 	%f189, %f188, %f23;
	add.s64 	%rd31, %rd14, %rd4;
	shl.b64 	%rd32, %rd31, 2;
	add.s64 	%rd15, %rd2, %rd32;
	st.global.f32 	[%rd15], %f189;
	mov.u32 	%r117, %r9;
	@%p34 bra 	$L__BB147_31;
	setp.eq.s32 	%p35, %r7, 2;
	ld.shared.f32 	%f190, [%r8+1024];
	div.rn.f32 	%f191, %f190, %f23;
	st.global.f32 	[%rd15+1024], %f191;
	mov.u32 	%r117, %r10;
	@%p35 bra 	$L__BB147_31;
	ld.shared.f32 	%f192, [%r8+2048];
	div.rn.f32 	%f193, %f192, %f23;
	st.global.f32 	[%rd15+2048], %f193;
	mov.u32 	%r117, %r11;
$L__BB147_31:
	setp.lt.u32 	%p36, %r6, 768;
	@%p36 bra 	$L__BB147_33;
$L__BB147_32:
	shl.b32 	%r109, %r117, 2;
	mov.u32 	%r110, shared_buf;
	add.s32 	%r111, %r110, %r109;
	ld.shared.f32 	%f194, [%r111];
	div.rn.f32 	%f195, %f194, %f23;
	cvt.u64.u32 	%rd33, %r117;
	add.s64 	%rd34, %rd14, %rd33;
	shl.b64 	%rd35, %rd34, 2;
	add.s64 	%rd36, %rd2, %rd35;
	st.global.f32 	[%rd36], %f195;
	ld.shared.f32 	%f196, [%r111+1024];
	div.rn.f32 	%f197, %f196, %f23;
	st.global.f32 	[%rd36+1024], %f197;
	ld.shared.f32 	%f198, [%r111+2048];
	div.rn.f32 	%f199, %f198, %f23;
	st.global.f32 	[%rd36+2048], %f199;
	ld.shared.f32 	%f200, [%r111+3072];
	div.rn.f32 	%f201, %f200, %f23;
	st.global.f32 	[%rd36+3072], %f201;
	add.s32 	%r117, %r117, 1024;
	setp.lt.s32 	%p37, %r117, %r2;
	@%p37 bra 	$L__BB147_32;
$L__BB147_33:
	add.s64 	%rd37, %rd37, %rd5;
	setp.lt.s64 	%p38, %rd37, %rd21;
	@%p38 bra 	$L__BB147_2;
$L__BB147_34:
	ret;

}
	// .globl	_Z24SoftmaxBlockUncachedImplI10DirectLoadIffE11DirectStoreIffEfLi2ELi1024EL9Algorithm0EEvT_T0_ll
.visible .entry _Z24SoftmaxBlockUncachedImplI10DirectLoadIffE11DirectStoreIffEfLi2ELi1024EL9Algorithm0EEvT_T0_ll(
	.param .align 8 .b8 _Z24SoftmaxBlockUncachedImplI10DirectLoadIffE11DirectStoreIffEfLi2ELi1024EL9Algorithm0EEvT_T0_ll_param_0[16],
	.param .align 8 .b8 _Z24SoftmaxBlockUncachedImplI10DirectLoadIffE11DirectStoreIffEfLi2ELi1024EL9Algorithm0EEvT_T0_ll_param_1[16],
	.param .u64 _Z24SoftmaxBlockUncachedImplI10DirectLoadIffE11DirectStoreIffEfLi2ELi1024EL9Algorithm0EEvT_T0_ll_param_2,
	.param .u64 _Z24SoftmaxBlockUncachedImplI10DirectLoadIffE11DirectStoreIffEfLi2ELi1024EL9Algorithm0EEvT_T0_ll_param_3
)
{
	.reg .pred 	%p<40>;
	.reg .b32 	%r<135>;
	.reg .b32 	%f<466>;
	.reg .b64 	%rd<156>;

	ld.param.u64 	%rd21, [_Z24SoftmaxBlockUncachedImplI10DirectLoadIffE11DirectStoreIffEfLi2ELi1024EL9Algorithm0EEvT_T0_ll_param_1+8];
	ld.param.u64 	%rd19, [_Z24SoftmaxBlockUncachedImplI10DirectLoadIffE11DirectStoreIffEfLi2ELi1024EL9Algorithm0EEvT_T0_ll_param_0+8];
	ld.param.u64 	%rd20, [_Z24SoftmaxBlockUncachedImplI10DirectLoadIffE11DirectStoreIffEfLi2ELi1024EL9Algorithm0EEvT_T0_ll_param_1];
	ld.param.u64 	%rd18, [_Z24SoftmaxBlockUncachedImplI10DirectLoadIffE11DirectStoreIffEfLi2ELi1024EL9Algorithm0EEvT_T0_ll_param_0];
	ld.param.u64 	%rd22, [_Z24SoftmaxBlockUncachedImplI10DirectLoadIffE11DirectStoreIffEfLi2ELi1024EL9Algorithm0EEvT_T0_ll_param_2];
	ld.param.u64 	%rd23, [_Z24SoftmaxBlockUncachedImplI10DirectLoadIffE11DirectStoreIffEfLi2ELi1024EL9Algorithm0EEvT_T0_ll_param_3];
	cvta.to.global.u64 	%rd1, %rd18;
	cvta.to.global.u64 	%rd2, %rd20;
	mov.u32 	%r1, %tid.x;
	and.b64  	%rd24, %rd23, 1;
	setp.eq.b64 	%p2, %rd24, 1;
	not.pred 	%p3, %p2;
	@%p3 bra 	$L__BB148_2;
	mov.u64 	%rd25, $str$2;
	cvta.global.u64 	%rd26, %rd25;
	mov.u64 	%rd27, $str$1;
	cvta.global.u64 	%rd28, %rd27;
	mov.u64 	%rd29, __unnamed_145;
	cvta.global.u64 	%rd30, %rd29;
	{ // callseq 144, 0
	.param .b64 param0;
	st.param.b64 	[param0], %rd26;
	.param .b64 param1;
	st.param.b64 	[param1], %rd28;
	.param .b32 param2;
	st.param.b32 	[param2], 956;
	.param .b64 param3;
	st.param.b64 	[param3], %rd30;
	.param .b64 param4;
	st.param.b64 	[param4], 1;
	call.uni 
	__assertfail, 
	(
	param0, 
	param1, 
	param2, 
	param3, 
	param4
	);
	} // callseq 144
$L__BB148_2:
	shr.u64 	%rd31, %rd23, 63;
	add.s64 	%rd32, %rd23, %rd31;
	shr.u64 	%rd33, %rd32, 1;
	cvt.u32.u64 	%r2, %rd33;
	mov.u32 	%r21, %ctaid.x;
	cvt.u64.u32 	%rd154, %r21;
	setp.le.s64 	%p4, %rd22, %rd154;
	@%p4 bra 	$L__BB148_34;
	// begin inline asm
	mov.u32 %r22, %laneid;
	// end inline asm
	shr.u32 	%r23, %r1, 3;
	and.b32  	%r24, %r23, 124;
	mov.u32 	%r25, _ZZ14BlockAllReduceI5MaxOpfLi1024EET0_S1_E12temp_storage;
	add.s32 	%r26, %r25, %r24;
	add.s32 	%r4, %r26, 32;
	mov.u32 	%r27, _ZZ14BlockAllReduceI5SumOpfLi1024EET0_S1_E12temp_storage;
	add.s32 	%r28, %r27, %r24;
	add.s32 	%r5, %r28, 32;
	mov.u32 	%r29, %nctaid.x;
	cvt.u64.u32 	%rd4, %r29;
	not.b32 	%r30, %r1;
	add.s32 	%r6, %r30, %r2;
	shr.u32 	%r31, %r6, 10;
	add.s32 	%r32, %r31, 1;
	and.b32  	%r7, %r32, 3;
	shl.b32 	%r33, %r1, 1;
	cvt.u64.u32 	%rd5, %r33;
	or.b32  	%r8, %r1, 1024;
	or.b32  	%r9, %r1, 2048;
	or.b32  	%r10, %r1, 3072;
$L__BB148_4:
	setp.ge.s32 	%p5, %r1, %r2;
	mov.f32 	%f460, 0fFF800000;
	@%p5 bra 	$L__BB148_12;
	setp.eq.s32 	%p6, %r7, 0;
	mul.lo.s64 	%rd8, %rd154, %rd19;
	mov.f32 	%f460, 0fFF800000;
	mov.u32 	%r129, %r1;
	@%p6 bra 	$L__BB148_9;
	setp.eq.s32 	%p7, %r7, 1;
	add.s64 	%rd9, %rd8, %rd5;
	shr.u64 	%rd34, %rd9, 63;
	add.s64 	%rd35, %rd9, %rd34;
	shl.b64 	%rd36, %rd35, 2;
	and.b64  	%rd37, %rd36, -8;
	add.s64 	%rd38, %rd1, %rd37;
	ld.global.v2.f32 	{%f27, %f28}, [%rd38];
	max.f32 	%f29, %f27, 0fFF800000;
	max.f32 	%f460, %f29, %f28;
	mov.u32 	%r129, %r8;
	@%p7 bra 	$L__BB148_9;
	setp.eq.s32 	%p8, %r7, 2;
	add.s64 	%rd39, %rd9, 2048;
	shr.u64 	%rd40, %rd39, 63;
	add.s64 	%rd41, %rd39, %rd40;
	shl.b64 	%rd42, %rd41, 2;
	and.b64  	%rd43, %rd42, -8;
	add.s64 	%rd44, %rd1, %rd43;
	ld.global.v2.f32 	{%f30, %f31}, [%rd44];
	max.f32 	%f32, %f460, %f30;
	max.f32 	%f460, %f32, %f31;
	mov.u32 	%r129, %r9;
	@%p8 bra 	$L__BB148_9;
	add.s64 	%rd45, %rd9, 4096;
	shr.u64 	%rd46, %rd45, 63;
	add.s64 	%rd47, %rd45, %rd46;
	shl.b64 	%rd48, %rd47, 2;
	and.b64  	%rd49, %rd48, -8;
	add.s64 	%rd50, %rd1, %rd49;
	ld.global.v2.f32 	{%f33, %f34}, [%rd50];
	max.f32 	%f35, %f460, %f33;
	max.f32 	%f460, %f35, %f34;
	mov.u32 	%r129, %r10;
$L__BB148_9:
	setp.lt.u32 	%p9, %r6, 3072;
	@%p9 bra 	$L__BB148_12;
	mul.wide.u32 	%rd51, %r129, 2;
	add.s64 	%rd155, %rd8, %rd51;
$L__BB148_11:
	shr.u64 	%rd52, %rd155, 63;
	add.s64 	%rd53, %rd155, %rd52;
	shl.b64 	%rd54, %rd53, 2;
	and.b64  	%rd55, %rd54, -8;
	add.s64 	%rd56, %rd1, %rd55;
	ld.global.v2.f32 	{%f36, %f37}, [%rd56];
	max.f32 	%f38, %f460, %f36;
	max.f32 	%f39, %f38, %f37;
	add.s64 	%rd57, %rd155, 2048;
	shr.u64 	%rd58, %rd57, 63;
	add.s64 	%rd59, %rd57, %rd58;
	shl.b64 	%rd60, %rd59, 2;
	and.b64  	%rd61, %rd60, -8;
	add.s64 	%rd62, %rd1, %rd61;
	ld.global.v2.f32 	{%f40, %f41}, [%rd62];
	max.f32 	%f42, %f39, %f40;
	max.f32 	%f43, %f42, %f41;
	add.s64 	%rd63, %rd155, 4096;
	shr.u64 	%rd64, %rd63, 63;
	add.s64 	%rd65, %rd63, %rd64;
	shl.b64 	%rd66, %rd65, 2;
	and.b64  	%rd67, %rd66, -8;
	add.s64 	%rd68, %rd1, %rd67;
	ld.global.v2.f32 	{%f44, %f45}, [%rd68];
	max.f32 	%f46, %f43, %f44;
	max.f32 	%f47, %f46, %f45;
	add.s64 	%rd69, %rd155, 6144;
	shr.u64 	%rd70, %rd69, 63;
	add.s64 	%rd71, %rd69, %rd70;
	shl.b64 	%rd72, %rd71, 2;
	and.b64  	%rd73, %rd72, -8;
	add.s64 	%rd74, %rd1, %rd73;
	ld.global.v2.f32 	{%f48, %f49}, [%rd74];
	max.f32 	%f50, %f47, %f48;
	max.f32 	%f460, %f50, %f49;
	add.s32 	%r129, %r129, 4096;
	add.s64 	%rd155, %rd155, 8192;
	setp.lt.s32 	%p10, %r129, %r2;
	@%p10 bra 	$L__BB148_11;
$L__BB148_12:
	setp.gt.s32 	%p12, %r22, 15;
	setp.gt.s32 	%p13, %r22, 23;
	setp.gt.s32 	%p14, %r22, 27;
	setp.gt.s32 	%p15, %r22, 29;
	setp.gt.s32 	%p16, %r22, 30;
	mov.b32 	%r35, %f460;
	mov.b32 	%r36, 1;
	mov.b32 	%r57, 31;
	mov.b32 	%r58, -1;
	// begin inline asm
	shfl.sync.down.b32 %r34, %r35, %r36, %r57, %r58;
	// end inline asm
	mov.b32 	%f51, %r34;
	max.f32 	%f52, %f460, %f51;
	selp.f32 	%f53, %f460, %f52, %p16;
	mov.b32 	%r40, %f53;
	mov.b32 	%r41, 2;
	// begin inline asm
	shfl.sync.down.b32 %r39, %r40, %r41, %r57, %r58;
	// end inline asm
	mov.b32 	%f54, %r39;
	max.f32 	%f55, %f53, %f54;
	selp.f32 	%f56, %f53, %f55, %p15;
	mov.b32 	%r45, %f56;
	mov.b32 	%r46, 4;
	// begin inline asm
	shfl.sync.down.b32 %r44, %r45, %r46, %r57, %r58;
	// end inline asm
	mov.b32 	%f57, %r44;
	max.f32 	%f58, %f56, %f57;
	selp.f32 	%f59, %f56, %f58, %p14;
	mov.b32 	%r50, %f59;
	mov.b32 	%r51, 8;
	// begin inline asm
	shfl.sync.down.b32 %r49, %r50, %r51, %r57, %r58;
	// end inline asm
	mov.b32 	%f60, %r49;
	max.f32 	%f9, %f59, %f60;
	selp.f32 	%f461, %f59, %f9, %p13;
	mov.b32 	%r55, %f461;
	mov.b32 	%r56, 16;
	// begin inline asm
	shfl.sync.down.b32 %r54, %r55, %r56, %r57, %r58;
	// end inline asm
	mov.pred 	%p39, 0;
	@%p12 bra 	$L__BB148_15;
	setp.ne.s32 	%p18, %r22, 0;
	mov.b32 	%f61, %r54;
	max.f32 	%f461, %f9, %f61;
	@%p18 bra 	$L__BB148_15;
	st.shared.f32 	[%r4], %f461;
	mov.pred 	%p39, -1;
$L__BB148_15:
	setp.ne.s32 	%p20, %r1, 0;
	bar.sync 	0;
	@%p20 bra 	$L__BB148_17;
	ld.shared.f32 	%f62, [_ZZ14BlockAllReduceI5MaxOpfLi1024EET0_S1_E12temp_storage+36];
	max.f32 	%f63, %f461, %f62;
	ld.shared.f32 	%f64, [_ZZ14BlockAllReduceI5MaxOpfLi1024EET0_S1_E12temp_storage+40];
	max.f32 	%f65, %f63, %f64;
	ld.shared.f32 	%f66, [_ZZ14BlockAllReduceI5MaxOpfLi1024EET0_S1_E12temp_storage+44];
	max.f32 	%f67, %f65, %f66;
	ld.shared.f32 	%f68, [_ZZ14BlockAllReduceI5MaxOpfLi1024EET0_S1_E12temp_storage+48];
	max.f32 	%f69, %f67, %f68;
	ld.shared.f32 	%f70, [_ZZ14BlockAllReduceI5MaxOpfLi1024EET0_S1_E12temp_storage+52];
	max.f32 	%f71, %f69, %f70;
	ld.shared.f32 	%f72, [_ZZ14BlockAllReduceI5MaxOpfLi1024EET0_S1_E12temp_storage+56];
	max.f32 	%f73, %f71, %f72;
	ld.shared.f32 	%f74, [_ZZ14BlockAllReduceI5MaxOpfLi1024EET0_S1_E12temp_storage+60];
	max.f32 	%f75, %f73, %f74;
	ld.shared.f32 	%f76, [_ZZ14BlockAllReduceI5MaxOpfLi1024EET0_S1_E12temp_storage+64];
	max.f32 	%f77, %f75, %f76;
	ld.shared.f32 	%f78, [_ZZ14BlockAllReduceI5MaxOpfLi1024EET0_S1_E12temp_storage+68];
	max.f32 	%f79, %f77, %f78;
	ld.shared.f32 	%f80, [_ZZ14BlockAllReduceI5MaxOpfLi1024EET0_S1_E12temp_storage+72];
	max.f32 	%f81, %f79, %f80;
	ld.shared.f32 	%f82, [_ZZ14BlockAllReduceI5MaxOpfLi1024EET0_S1_E12temp_storage+76];
	max.f32 	%f83, %f81, %f82;
	ld.shared.f32 	%f84, [_ZZ14BlockAllReduceI5MaxOpfLi1024EET0_S1_E12temp_storage+80];
	max.f32 	%f85, %f83, %f84;
	ld.shared.f32 	%f86, [_ZZ14BlockAllReduceI5MaxOpfLi1024EET0_S1_E12temp_storage+84];
	max.f32 	%f87, %f85, %f86;
	ld.shared.f32 	%f88, [_ZZ14BlockAllReduceI5MaxOpfLi1024EET0_S1_E12temp_storage+88];
	max.f32 	%f89, %f87, %f88;
	ld.shared.f32 	%f90, [_ZZ14BlockAllReduceI5MaxOpfLi1024EET0_S1_E12temp_storage+92];
	max.f32 	%f91, %f89, %f90;
	ld.shared.f32 	%f92, [_ZZ14BlockAllReduceI5MaxOpfLi1024EET0_S1_E12temp_storage+96];
	max.f32 	%f93, %f91, %f92;
	ld.shared.f32 	%f94, [_ZZ14BlockAllReduceI5MaxOpfLi1024EET0_S1_E12temp_storage+100];
	max.f32 	%f95, %f93, %f94;
	ld.shared.f32 	%f96, [_ZZ14BlockAllReduceI5MaxOpfLi1024EET0_S1_E12temp_storage+104];
	max.f32 	%f97, %f95, %f96;
	ld.shared.f32 	%f98, [_ZZ14BlockAllReduceI5MaxOpfLi1024EET0_S1_E12temp_storage+108];
	max.f32 	%f99, %f97, %f98;
	ld.shared.f32 	%f100, [_ZZ14BlockAllReduceI5MaxOpfLi1024EET0_S1_E12temp_storage+112];
	max.f32 	%f101, %f99, %f100;
	ld.shared.f32 	%f102, [_ZZ14BlockAllReduceI5MaxOpfLi1024EET0_S1_E12temp_storage+116];
	max.f32 	%f103, %f101, %f102;
	ld.shared.f32 	%f104, [_ZZ14BlockAllReduceI5MaxOpfLi1024EET0_S1_E12temp_storage+120];
	max.f32 	%f105, %f103, %f104;
	ld.shared.f32 	%f106, [_ZZ14BlockAllReduceI5MaxOpfLi1024EET0_S1_E12temp_storage+124];
	max.f32 	%f107, %f105, %f106;
	ld.shared.f32 	%f108, [_ZZ14BlockAllReduceI5MaxOpfLi1024EET0_S1_E12temp_storage+128];
	max.f32 	%f109, %f107, %f108;
	ld.shared.f32 	%f110, [_ZZ14BlockAllReduceI5MaxOpfLi1024EET0_S1_E12temp_storage+132];
	max.f32 	%f111, %f109, %f110;
	ld.shared.f32 	%f112, [_ZZ14BlockAllReduceI5MaxOpfLi1024EET0_S1_E12temp_storage+136];
	max.f32 	%f113, %f111, %f112;
	ld.shared.f32 	%f114, [_ZZ14BlockAllReduceI5MaxOpfLi1024EET0_S1_E12temp_storage+140];
	max.f32 	%f115, %f113, %f114;
	ld.shared.f32 	%f116, [_ZZ14BlockAllReduceI5MaxOpfLi1024EET0_S1_E12temp_storage+144];
	max.f32 	%f117, %f115, %f116;
	ld.shared.f32 	%f118, [_ZZ14BlockAllReduceI5MaxOpfLi1024EET0_S1_E12temp_storage+148];
	max.f32 	%f119, %f117, %f118;
	ld.shared.f32 	%f120, [_ZZ14BlockAllReduceI5MaxOpfLi1024EET0_S1_E12temp_storage+152];
	max.f32 	%f121, %f119, %f120;
	ld.shared.f32 	%f122, [_ZZ14BlockAllReduceI5MaxOpfLi1024EET0_S1_E12temp_storage+156];
	max.f32 	%f123, %f121, %f122;
	st.shared.f32 	[_ZZ14BlockAllReduceI5MaxOpfLi1024EET0_S1_E16result_broadcast], %f123;
$L__BB148_17:
	setp.ge.s32 	%p21, %r1, %r2;
	bar.sync 	0;
	mov.f32 	%f465, 0f00000000;
	ld.shared.f32 	%f13, [_ZZ14BlockAllReduceI5MaxOpfLi1024EET0_S1_E16result_broadcast];
	@%p21 bra 	$L__BB148_24;
	setp.eq.s32 	%p22, %r7, 0;
	mul.lo.s64 	%rd13, %rd154, %rd19;
	mov.f32 	%f465, 0f00000000;
	mov.u32 	%r131, %r1;
	@%p22 bra 	$L__BB148_22;
	setp.eq.s32 	%p23, %r7, 1;
	add.s64 	%rd14, %rd13, %rd5;
	shr.u64 	%rd75, %rd14, 63;
	add.s64 	%rd76, %rd14, %rd75;
	shl.b64 	%rd77, %rd76, 2;
	and.b64  	%rd78, %rd77, -8;
	add.s64 	%rd79, %rd1, %rd78;
	ld.global.v2.f32 	{%f127, %f128}, [%rd79];
	sub.f32 	%f129, %f127, %f13;
	fma.rn.f32 	%f130, %f129, 0f3BBB989D, 0f3F000000;
	cvt.sat.f32.f32 	%f131, %f130;
	mov.f32 	%f132, 0f4B400001;
	mov.f32 	%f133, 0f437C0000;
	fma.rm.f32 	%f134, %f131, %f133, %f132;
	add.f32 	%f135, %f134, 0fCB40007F;
	neg.f32 	%f136, %f135;
	fma.rn.f32 	%f137, %f129, 0f3FB8AA3B, %f136;
	fma.rn.f32 	%f138, %f129, 0f32A57060, %f137;
	mov.b32 	%r59, %f134;
	shl.b32 	%r60, %r59, 23;
	mov.b32 	%f139, %r60;
	ex2.approx.ftz.f32 	%f140, %f138;
	fma.rn.f32 	%f141, %f140, %f139, 0f00000000;
	sub.f32 	%f142, %f128, %f13;
	fma.rn.f32 	%f143, %f142, 0f3BBB989D, 0f3F000000;
	cvt.sat.f32.f32 	%f144, %f143;
	fma.rm.f32 	%f145, %f144, %f133, %f132;
	add.f32 	%f146, %f145, 0fCB40007F;
	neg.f32 	%f147, %f146;
	fma.rn.f32 	%f148, %f142, 0f3FB8AA3B, %f147;
	fma.rn.f32 	%f149, %f142, 0f32A57060, %f148;
	mov.b32 	%r61, %f145;
	shl.b32 	%r62, %r61, 23;
	mov.b32 	%f150, %r62;
	ex2.approx.ftz.f32 	%f151, %f149;
	fma.rn.f32 	%f465, %f151, %f150, %f141;
	mov.u32 	%r131, %r8;
	@%p23 bra 	$L__BB148_22;
	setp.eq.s32 	%p24, %r7, 2;
	add.s64 	%rd80, %rd14, 2048;
	shr.u64 	%rd81, %rd80, 63;
	add.s64 	%rd82, %rd80, %rd81;
	shl.b64 	%rd83, %rd82, 2;
	and.b64  	%rd84, %rd83, -8;
	add.s64 	%rd85, %rd1, %rd84;
	ld.global.v2.f32 	{%f152, %f153}, [%rd85];
	sub.f32 	%f154, %f152, %f13;
	fma.rn.f32 	%f155, %f154, 0f3BBB989D, 0f3F000000;
	cvt.sat.f32.f32 	%f156, %f155;
	mov.f32 	%f157, 0f4B400001;
	mov.f32 	%f158, 0f437C0000;
	fma.rm.f32 	%f159, %f156, %f158, %f157;
	add.f32 	%f160, %f159, 0fCB40007F;
	neg.f32 	%f161, %f160;
	fma.rn.f32 	%f162, %f154, 0f3FB8AA3B, %f161;
	fma.rn.f32 	%f163, %f154, 0f32A57060, %f162;
	mov.b32 	%r63, %f159;
	shl.b32 	%r64, %r63, 23;
	mov.b32 	%f164, %r64;
	ex2.approx.ftz.f32 	%f165, %f163;
	fma.rn.f32 	%f166, %f165, %f164, %f465;
	sub.f32 	%f167, %f153, %f13;
	fma.rn.f32 	%f168, %f167, 0f3BBB989D, 0f3F000000;
	cvt.sat.f32.f32 	%f169, %f168;
	fma.rm.f32 	%f170, %f169, %f158, %f157;
	add.f32 	%f171, %f170, 0fCB40007F;
	neg.f32 	%f172, %f171;
	fma.rn.f32 	%f173, %f167, 0f3FB8AA3B, %f172;
	fma.rn.f32 	%f174, %f167, 0f32A57060, %f173;
	mov.b32 	%r65, %f170;
	shl.b32 	%r66, %r65, 23;
	mov.b32 	%f175, %r66;
	ex2.approx.ftz.f32 	%f176, %f174;
	fma.rn.f32 	%f465, %f176, %f175, %f166;
	mov.u32 	%r131, %r9;
	@%p24 bra 	$L__BB148_22;
	add.s64 	%rd86, %rd14, 4096;
	shr.u64 	%rd87, %rd86, 63;
	add.s64 	%rd88, %rd86, %rd87;
	shl.b64 	%rd89, %rd88, 2;
	and.b64  	%rd90, %rd89, -8;
	add.s64 	%rd91, %rd1, %rd90;
	ld.global.v2.f32 	{%f177, %f178}, [%rd91];
	sub.f32 	%f179, %f177, %f13;
	fma.rn.f32 	%f180, %f179, 0f3BBB989D, 0f3F000000;
	cvt.sat.f32.f32 	%f181, %f180;
	mov.f32 	%f182, 0f4B400001;
	mov.f32 	%f183, 0f437C0000;
	fma.rm.f32 	%f184, %f181, %f183, %f182;
	add.f32 	%f185, %f184, 0fCB40007F;
	neg.f32 	%f186, %f185;
	fma.rn.f32 	%f187, %f179, 0f3FB8AA3B, %f186;
	fma.rn.f32 	%f188, %f179, 0f32A57060, %f187;
	mov.b32 	%r67, %f184;
	shl.b32 	%r68, %r67, 23;
	mov.b32 	%f189, %r68;
	ex2.approx.ftz.f32 	%f190, %f188;
	fma.rn.f32 	%f191, %f190, %f189, %f465;
	sub.f32 	%f192, %f178, %f13;
	fma.rn.f32 	%f193, %f192, 0f3BBB989D, 0f3F000000;
	cvt.sat.f32.f32 	%f194, %f193;
	fma.rm.f32 	%f195, %f194, %f183, %f182;
	add.f32 	%f196, %f195, 0fCB40007F;
	neg.f32 	%f197, %f196;
	fma.rn.f32 	%f198, %f192, 0f3FB8AA3B, %f197;
	fma.rn.f32 	%f199, %f192, 0f32A57060, %f198;
	mov.b32 	%r69, %f195;
	shl.b32 	%r70, %r69, 23;
	mov.b32 	%f200, %r70;
	ex2.approx.ftz.f32 	%f201, %f199;
	fma.rn.f32 	%f465, %f201, %f200, %f191;
	mov.u32 	%r131, %r10;
$L__BB148_22:
	setp.lt.u32 	%p25, %r6, 3072;
	@%p25 bra 	$L__BB148_24;
$L__BB148_23:
	shl.b32 	%r71, %r131, 1;
	cvt.u64.u32 	%rd92, %r71;
	add.s64 	%rd93, %rd13, %rd92;
	shr.u64 	%rd94, %rd93, 63;
	add.s64 	%rd95, %rd93, %rd94;
	shl.b64 	%rd96, %rd95, 2;
	and.b64  	%rd97, %rd96, -8;
	add.s64 	%rd98, %rd1, %rd97;
	ld.global.v2.f32 	{%f202, %f203}, [%rd98];
	sub.f32 	%f204, %f202, %f13;
	fma.rn.f32 	%f205, %f204, 0f3BBB989D, 0f3F000000;
	cvt.sat.f32.f32 	%f206, %f205;
	mov.f32 	%f207, 0f4B400001;
	mov.f32 	%f208, 0f437C0000;
	fma.rm.f32 	%f209, %f206, %f208, %f207;
	add.f32 	%f210, %f209, 0fCB40007F;
	neg.f32 	%f211, %f210;
	fma.rn.f32 	%f212, %f204, 0f3FB8AA3B, %f211;
	fma.rn.f32 	%f213, %f204, 0f32A57060, %f212;
	mov.b32 	%r72, %f209;
	shl.b32 	%r73, %r72, 23;
	mov.b32 	%f214, %r73;
	ex2.approx.ftz.f32 	%f215, %f213;
	fma.rn.f32 	%f216, %f215, %f214, %f465;
	sub.f32 	%f217, %f203, %f13;
	fma.rn.f32 	%f218, %f217, 0f3BBB989D, 0f3F000000;
	cvt.sat.f32.f32 	%f219, %f218;
	fma.rm.f32 	%f220, %f219, %f208, %f207;
	add.f32 	%f221, %f220, 0fCB40007F;
	neg.f32 	%f222, %f221;
	fma.rn.f32 	%f223, %f217, 0f3FB8AA3B, %f222;
	fma.rn.f32 	%f224, %f217, 0f32A57060, %f223;
	mov.b32 	%r74, %f220;
	shl.b32 	%r75, %r74, 23;
	mov.b32 	%f225, %r75;
	ex2.approx.ftz.f32 	%f226, %f224;
	fma.rn.f32 	%f227, %f226, %f225, %f216;
	add.s64 	%rd99, %rd93, 2048;
	shr.u64 	%rd100, %rd99, 63;
	add.s64 	%rd101, %rd99, %rd100;
	shl.b64 	%rd102, %rd101, 2;
	and.b64  	%rd103, %rd102, -8;
	add.s64 	%rd104, %rd1, %rd103;
	ld.global.v2.f32 	{%f228, %f229}, [%rd104];
	sub.f32 	%f230, %f228, %f13;
	fma.rn.f32 	%f231, %f230, 0f3BBB989D, 0f3F000000;
	cvt.sat.f32.f32 	%f232, %f231;
	fma.rm.f32 	%f233, %f232, %f208, %f207;
	add.f32 	%f234, %f233, 0fCB40007F;
	neg.f32 	%f235, %f234;
	fma.rn.f32 	%f236, %f230, 0f3FB8AA3B, %f235;
	fma.rn.f32 	%f237, %f230, 0f32A57060, %f236;
	mov.b32 	%r76, %f233;
	shl.b32 	%r77, %r76, 23;
	mov.b32 	%f238, %r77;
	ex2.approx.ftz.f32 	%f239, %f237;
	fma.rn.f32 	%f240, %f239, %f238, %f227;
	sub.f32 	%f241, %f229, %f13;
	fma.rn.f32 	%f242, %f241, 0f3BBB989D, 0f3F000000;
	cvt.sat.f32.f32 	%f243, %f242;
	fma.rm.f32 	%f244, %f243, %f208, %f207;
	add.f32 	%f245, %f244, 0fCB40007F;
	neg.f32 	%f246, %f245;
	fma.rn.f32 	%f247, %f241, 0f3FB8AA3B, %f246;
	fma.rn.f32 	%f248, %f241, 0f32A57060, %f247;
	mov.b32 	%r78, %f244;
	shl.b32 	%r79, %r78, 23;
	mov.b32 	%f249, %r79;
	ex2.approx.ftz.f32 	%f250, %f248;
	fma.rn.f32 	%f251, %f250, %f249, %f240;
	add.s64 	%rd105, %rd93, 4096;
	shr.u64 	%rd106, %rd105, 63;
	add.s64 	%rd107, %rd105, %rd106;
	shl.b64 	%rd108, %rd107, 2;
	and.b64  	%rd109, %rd108, -8;
	add.s64 	%rd110, %rd1, %rd109;
	ld.global.v2.f32 	{%f252, %f253}, [%rd110];
	sub.f32 	%f254, %f252, %f13;
	fma.rn.f32 	%f255, %f254, 0f3BBB989D, 0f3F000000;
	cvt.sat.f32.f32 	%f256, %f255;
	fma.rm.f32 	%f257, %f256, %f208, %f207;
	add.f32 	%f258, %f257, 0fCB40007F;
	neg.f32 	%f259, %f258;
	fma.rn.f32 	%f260, %f254, 0f3FB8AA3B, %f259;
	fma.rn.f32 	%f261, %f254, 0f32A57060, %f260;
	mov.b32 	%r80, %f257;
	shl.b32 	%r81, %r80, 23;
	mov.b32 	%f262, %r81;
	ex2.approx.ftz.f32 	%f263, %f261;
	fma.rn.f32 	%f264, %f263, %f262, %f251;
	sub.f32 	%f265, %f253, %f13;
	fma.rn.f32 	%f266, %f265, 0f3BBB989D, 0f3F000000;
	cvt.sat.f32.f32 	%f267, %f266;
	fma.rm.f32 	%f268, %f267, %f208, %f207;
	add.f32 	%f269, %f268, 0fCB40007F;
	neg.f32 	%f270, %f269;
	fma.rn.f32 	%f271, %f265, 0f3FB8AA3B, %f270;
	fma.rn.f32 	%f272, %f265, 0f32A57060, %f271;
	mov.b32 	%r82, %f268;
	shl.b32 	%r83, %r82, 23;
	mov.b32 	%f273, %r83;
	ex2.approx.ftz.f32 	%f274, %f272;
	fma.rn.f32 	%f275, %f274, %f273, %f264;
	add.s64 	%rd111, %rd93, 6144;
	shr.u64 	%rd112, %rd111, 63;
	add.s64 	%rd113, %rd111, %rd112;
	shl.b64 	%rd114, %rd113, 2;
	and.b64  	%rd115, %rd114, -8;
	add.s64 	%rd116, %rd1, %rd115;
	ld.global.v2.f32 	{%f276, %f277}, [%rd116];
	sub.f32 	%f278, %f276, %f13;
	fma.rn.f32 	%f279, %f278, 0f3BBB989D, 0f3F000000;
	cvt.sat.f32.f32 	%f280, %f279;
	fma.rm.f32 	%f281, %f280, %f208, %f207;
	add.f32 	%f282, %f281, 0fCB40007F;
	neg.f32 	%f283, %f282;
	fma.rn.f32 	%f284, %f278, 0f3FB8AA3B, %f283;
	fma.rn.f32 	%f285, %f278, 0f32A57060, %f284;
	mov.b32 	%r84, %f281;
	shl.b32 	%r85, %r84, 23;
	mov.b32 	%f286, %r85;
	ex2.approx.ftz.f32 	%f287, %f285;
	fma.rn.f32 	%f288, %f287, %f286, %f275;
	sub.f32 	%f289, %f277, %f13;
	fma.rn.f32 	%f290, %f289, 0f3BBB989D, 0f3F000000;
	cvt.sat.f32.f32 	%f291, %f290;
	fma.rm.f32 	%f292, %f291, %f208, %f207;
	add.f32 	%f293, %f292, 0fCB40007F;
	neg.f32 	%f294, %f293;
	fma.rn.f32 	%f295, %f289, 0f3FB8AA3B, %f294;
	fma.rn.f32 	%f296, %f289, 0f32A57060, %f295;
	mov.b32 	%r86, %f292;
	shl.b32 	%r87, %r86, 23;
	mov.b32 	%f297, %r87;
	ex2.approx.ftz.f32 	%f298, %f296;
	fma.rn.f32 	%f465, %f298, %f297, %f288;
	sub.s32 	%r88, %r71, %r131;
	add.s32 	%r131, %r88, 4096;
	setp.lt.s32 	%p26, %r131, %r2;
	@%p26 bra 	$L__BB148_23;
$L__BB148_24:
	setp.gt.s32 	%p27, %r22, 15;
	setp.gt.s32 	%p28, %r22, 23;
	setp.gt.s32 	%p29, %r22, 27;
	setp.gt.s32 	%p30, %r22, 29;
	setp.gt.s32 	%p31, %r22, 30;
	mov.b32 	%r90, %f465;
	mov.b32 	%r91, 1;
	mov.b32 	%r112, 31;
	mov.b32 	%r113, -1;
	// begin inline asm
	shfl.sync.down.b32 %r89, %r90, %r91, %r112, %r113;
	// end inline asm
	mov.b32 	%f299, %r89;
	add.f32 	%f300, %f465, %f299;
	selp.f32 	%f301, %f465, %f300, %p31;
	mov.b32 	%r95, %f301;
	mov.b32 	%r96, 2;
	// begin inline asm
	shfl.sync.down.b32 %r94, %r95, %r96, %r112, %r113;
	// end inline asm
	mov.b32 	%f302, %r94;
	add.f32 	%f303, %f301, %f302;
	selp.f32 	%f304, %f301, %f303, %p30;
	mov.b32 	%r100, %f304;
	mov.b32 	%r101, 4;
	// begin inline asm
	shfl.sync.down.b32 %r99, %r100, %r101, %r112, %r113;
	// end inline asm
	mov.b32 	%f305, %r99;
	add.f32 	%f306, %f304, %f305;
	selp.f32 	%f307, %f304, %f306, %p29;
	mov.b32 	%r105, %f307;
	mov.b32 	%r106, 8;
	// begin inline asm
	shfl.sync.down.b32 %r104, %r105, %r106, %r112, %r113;
	// end inline asm
	mov.b32 	%f308, %r104;
	add.f32 	%f309, %f307, %f308;
	selp.f32 	%f310, %f307, %f309, %p28;
	mov.b32 	%r110, %f310;
	mov.b32 	%r111, 16;
	// begin inline asm
	shfl.sync.down.b32 %r109, %r110, %r111, %r112, %r113;
	// end inline asm
	mov.b32 	%f311, %r109;
	add.f32 	%f312, %f310, %f311;
	selp.f32 	%f22, %f310, %f312, %p27;
	not.pred 	%p32, %p39;
	@%p32 bra 	$L__BB148_26;
	st.shared.f32 	[%r5], %f22;
$L__BB148_26:
	setp.ne.s32 	%p33, %r1, 0;
	bar.sync 	0;
	@%p33 bra 	$L__BB148_28;
	ld.shared.f32 	%f313, [_ZZ14BlockAllReduceI5SumOpfLi1024EET0_S1_E12temp_storage+36];
	add.f32 	%f314, %f22, %f313;
	ld.shared.f32 	%f315, [_ZZ14BlockAllReduceI5SumOpfLi1024EET0_S1_E12temp_storage+40];
	add.f32 	%f316, %f314, %f315;
	ld.shared.f32 	%f317, [_ZZ14BlockAllReduceI5SumOpfLi1024EET0_S1_E12temp_storage+44];
	add.f32 	%f318, %f316, %f317;
	ld.shared.f32 	%f319, [_ZZ14BlockAllReduceI5SumOpfLi1024EET0_S1_E12temp_storage+48];
	add.f32 	%f320, %f318, %f319;
	ld.shared.f32 	%f321, [_ZZ14BlockAllReduceI5SumOpfLi1024EET0_S1_E12temp_storage+52];
	add.f32 	%f322, %f320, %f321;
	ld.shared.f32 	%f323, [_ZZ14BlockAllReduceI5SumOpfLi1024EET0_S1_E12temp_storage+56];
	add.f32 	%f324, %f322, %f323;
	ld.shared.f32 	%f325, [_ZZ14BlockAllReduceI5SumOpfLi1024EET0_S1_E12temp_storage+60];
	add.f32 	%f326, %f324, %f325;
	ld.shared.f32 	%f327, [_ZZ14BlockAllReduceI5SumOpfLi1024EET0_S1_E12temp_storage+64];
	add.f32 	%f328, %f326, %f327;
	ld.shared.f32 	%f329, [_ZZ14BlockAllReduceI5SumOpfLi1024EET0_S1_E12temp_storage+68];
	add.f32 	%f330, %f328, %f329;
	ld.shared.f32 	%f331, [_ZZ14BlockAllReduceI5SumOpfLi1024EET0_S1_E12temp_storage+72];
	add.f32 	%f332, %f330, %f331;
	ld.shared.f32 	%f333, [_ZZ14BlockAllReduceI5SumOpfLi1024EET0_S1_E12temp_storage+76];
	add.f32 	%f334, %f332, %f333;
	ld.shared.f32 	%f335, [_ZZ14BlockAllReduceI5SumOpfLi1024EET0_S1_E12temp_storage+80];
	add.f32 	%f336, %f334, %f335;
	ld.shared.f32 	%f337, [_ZZ14BlockAllReduceI5SumOpfLi1024EET0_S1_E12temp_storage+84];
	add.f32 	%f338, %f336, %f337;
	ld.shared.f32 	%f339, [_ZZ14BlockAllReduceI5SumOpfLi1024EET0_S1_E12temp_storage+88];
	add.f32 	%f340, %f338, %f339;
	ld.shared.f32 	%f341, [_ZZ14BlockAllReduceI5SumOpfLi1024EET0_S1_E12temp_storage+92];
	add.f32 	%f342, %f340, %f341;
	ld.shared.f32 	%f343, [_ZZ14BlockAllReduceI5SumOpfLi1024EET0_S1_E12temp_storage+96];
	add.f32 	%f344, %f342, %f343;
	ld.shared.f32 	%f345, [_ZZ14BlockAllReduceI5SumOpfLi1024EET0_S1_E12temp_storage+100];
	add.f32 	%f346, %f344, %f345;
	ld.shared.f32 	%f347, [_ZZ14BlockAllReduceI5SumOpfLi1024EET0_S1_E12temp_storage+104];
	add.f32 	%f348, %f346, %f347;
	ld.shared.f32 	%f349, [_ZZ14BlockAllReduceI5SumOpfLi1024EET0_S1_E12temp_storage+108];
	add.f32 	%f350, %f348, %f349;
	ld.shared.f32 	%f351, [_ZZ14BlockAllReduceI5SumOpfLi1024EET0_S1_E12temp_storage+112];
	add.f32 	%f352, %f350, %f351;
	ld.shared.f32 	%f353, [_ZZ14BlockAllReduceI5SumOpfLi1024EET0_S1_E12temp_storage+116];
	add.f32 	%f354, %f352, %f353;
	ld.shared.f32 	%f355, [_ZZ14BlockAllReduceI5SumOpfLi1024EET0_S1_E12temp_storage+120];
	add.f32 	%f356, %f354, %f355;
	ld.shared.f32 	%f357, [_ZZ14BlockAllReduceI5SumOpfLi1024EET0_S1_E12temp_storage+124];
	add.f32 	%f358, %f356, %f357;
	ld.shared.f32 	%f359, [_ZZ14BlockAllReduceI5SumOpfLi1024EET0_S1_E12temp_storage+128];
	add.f32 	%f360, %f358, %f359;
	ld.shared.f32 	%f361, [_ZZ14BlockAllReduceI5SumOpfLi1024EET0_S1_E12temp_storage+132];
	add.f32 	%f362, %f360, %f361;
	ld.shared.f32 	%f363, [_ZZ14BlockAllReduceI5SumOpfLi1024EET0_S1_E12temp_storage+136];
	add.f32 	%f364, %f362, %f363;
	ld.shared.f32 	%f365, [_ZZ14BlockAllReduceI5SumOpfLi1024EET0_S1_E12temp_storage+140];
	add.f32 	%f366, %f364, %f365;
	ld.shared.f32 	%f367, [_ZZ14BlockAllReduceI5SumOpfLi1024EET0_S1_E12temp_storage+144];
	add.f32 	%f368, %f366, %f367;
	ld.shared.f32 	%f369, [_ZZ14BlockAllReduceI5SumOpfLi1024EET0_S1_E12temp_storage+148];
	add.f32 	%f370, %f368, %f369;
	ld.shared.f32 	%f371, [_ZZ14BlockAllReduceI5SumOpfLi1024EET0_S1_E12temp_storage+152];
	add.f32 	%f372, %f370, %f371;
	ld.shared.f32 	%f373, [_ZZ14BlockAllReduceI5SumOpfLi1024EET0_S1_E12temp_storage+156];
	add.f32 	%f374, %f372, %f373;
	st.shared.f32 	[_ZZ14BlockAllReduceI5SumOpfLi1024EET0_S1_E16result_broadcast], %f374;
$L__BB148_28:
	setp.ge.s32 	%p34, %r1, %r2;
	bar.sync 	0;
	ld.shared.f32 	%f23, [_ZZ14BlockAllReduceI5SumOpfLi1024EET0_S1_E16result_broadcast];
	@%p34 bra 	$L__BB148_33;
	and.b32  	%r114, %r6, 1024;
	setp.ne.s32 	%p35, %r114, 0;
	mul.lo.s64 	%rd15, %rd154, %rd21;
	mul.lo.s64 	%rd16, %rd154, %rd19;
	mov.u32 	%r134, %r1;
	@%p35 bra 	$L__BB148_31;
	add.s64 	%rd117, %rd16, %rd5;
	shr.u64 	%rd118, %rd117, 63;
	add.s64 	%rd119, %rd117, %rd118;
	shl.b64 	%rd120, %rd119, 2;
	and.b64  	%rd121, %rd120, -8;
	add.s64 	%rd122, %rd1, %rd121;
	ld.global.v2.f32 	{%f375, %f376}, [%rd122];
	sub.f32 	%f377, %f375, %f13;
	fma.rn.f32 	%f378, %f377, 0f3BBB989D, 0f3F000000;
	cvt.sat.f32.f32 	%f379, %f378;
	mov.f32 	%f380, 0f4B400001;
	mov.f32 	%f381, 0f437C0000;
	fma.rm.f32 	%f382, %f379, %f381, %f380;
	add.f32 	%f383, %f382, 0fCB40007F;
	neg.f32 	%f384, %f383;
	fma.rn.f32 	%f385, %f377, 0f3FB8AA3B, %f384;
	fma.rn.f32 	%f386, %f377, 0f32A57060, %f385;
	mov.b32 	%r115, %f382;
	shl.b32 	%r116, %r115, 23;
	mov.b32 	%f387, %r116;
	ex2.approx.ftz.f32 	%f388, %f386;
	mul.f32 	%f389, %f388, %f387;
	div.rn.f32 	%f390, %f389, %f23;
	sub.f32 	%f391, %f376, %f13;
	fma.rn.f32 	%f392, %f391, 0f3BBB989D, 0f3F000000;
	cvt.sat.f32.f32 	%f393, %f392;
	fma.rm.f32 	%f394, %f393, %f381, %f380;
	add.f32 	%f395, %f394, 0fCB40007F;
	neg.f32 	%f396, %f395;
	fma.rn.f32 	%f397, %f391, 0f3FB8AA3B, %f396;
	fma.rn.f32 	%f398, %f391, 0f32A57060, %f397;
	mov.b32 	%r117, %f394;
	shl.b32 	%r118, %r117, 23;
	mov.b32 	%f399, %r118;
	ex2.approx.ftz.f32 	%f400, %f398;
	mul.f32 	%f401, %f400, %f399;
	div.rn.f32 	%f402, %f401, %f23;
	add.s64 	%rd123, %rd15, %rd5;
	shr.u64 	%rd124, %rd123, 63;
	add.s64 	%rd125, %rd123, %rd124;
	shl.b64 	%rd126, %rd125, 2;
	and.b64  	%rd127, %rd126, -8;
	add.s64 	%rd128, %rd2, %rd127;
	st.global.v2.f32 	[%rd128], {%f390, %f402};
	mov.u32 	%r134, %r8;
$L__BB148_31:
	setp.lt.u32 	%p36, %r6, 1024;
	@%p36 bra 	$L__BB148_33;
$L__BB148_32:
	shl.b32 	%r119, %r134, 1;
	cvt.u64.u32 	%rd129, %r119;
	add.s64 	%rd130, %rd16, %rd129;
	shr.u64 	%rd131, %rd130, 63;
	add.s64 	%rd132, %rd130, %rd131;
	shl.b64 	%rd133, %rd132, 2;
	and.b64  	%rd134, %rd133, -8;
	add.s64 	%rd135, %rd1, %rd134;
	ld.global.v2.f32 	{%f403, %f404}, [%rd135];
	sub.f32 	%f405, %f403, %f13;
	fma.rn.f32 	%f406, %f405, 0f3BBB989D, 0f3F000000;
	cvt.sat.f32.f32 	%f407, %f406;
	mov.f32 	%f408, 0f4B400001;
	mov.f32 	%f409, 0f437C0000;
	fma.rm.f32 	%f410, %f407, %f409, %f408;
	add.f32 	%f411, %f410, 0fCB40007F;
	neg.f32 	%f412, %f411;
	fma.rn.f32 	%f413, %f405, 0f3FB8AA3B, %f412;
	fma.rn.f32 	%f414, %f405, 0f32A57060, %f413;
	mov.b32 	%r120, %f410;
	shl.b32 	%r121, %r120, 23;
	mov.b32 	%f415, %r121;
	ex2.approx.ftz.f32 	%f416, %f414;
	mul.f32 	%f417, %f416, %f415;
	div.rn.f32 	%f418, %f417, %f23;
	sub.f32 	%f419, %f404, %f13;
	fma.rn.f32 	%f420, %f419, 0f3BBB989D, 0f3F000000;
	cvt.sat.f32.f32 	%f421, %f420;
	fma.rm.f32 	%f422, %f421, %f409, %f408;
	add.f32 	%f423, %f422, 0fCB40007F;
	neg.f32 	%f424, %f423;
	fma.rn.f32 	%f425, %f419, 0f3FB8AA3B, %f424;
	fma.rn.f32 	%f426, %f419, 0f32A57060, %f425;
	mov.b32 	%r122, %f422;
	shl.b32 	%r123, %r122, 23;
	mov.b32 	%f427, %r123;
	ex2.approx.ftz.f32 	%f428, %f426;
	mul.f32 	%f429, %f428, %f427;
	div.rn.f32 	%f430, %f429, %f23;
	add.s64 	%rd136, %rd15, %rd129;
	shr.u64 	%rd137, %rd136, 63;
	add.s64 	%rd138, %rd136, %rd137;
	shl.b64 	%rd139, %rd138, 2;
	and.b64  	%rd140, %rd139, -8;
	add.s64 	%rd141, %rd2, %rd140;
	st.global.v2.f32 	[%rd141], {%f418, %f430};
	add.s64 	%rd142, %rd130, 2048;
	shr.u64 	%rd143, %rd142, 63;
	add.s64 	%rd144, %rd142, %rd143;
	shl.b64 	%rd145, %rd144, 2;
	and.b64  	%rd146, %rd145, -8;
	add.s64 	%rd147, %rd1, %rd146;
	ld.global.v2.f32 	{%f431, %f432}, [%rd147];
	sub.f32 	%f433, %f431, %f13;
	fma.rn.f32 	%f434, %f433, 0f3BBB989D, 0f3F000000;
	cvt.sat.f32.f32 	%f435, %f434;
	fma.rm.f32 	%f436, %f435, %f409, %f408;
	add.f32 	%f437, %f436, 0fCB40007F;
	neg.f32 	%f438, %f437;
	fma.rn.f32 	%f439, %f433, 0f3FB8AA3B, %f438;
	fma.rn.f32 	%f440, %f433, 0f32A57060, %f439;
	mov.b32 	%r124, %f436;
	shl.b32 	%r125, %r124, 23;
	mov.b32 	%f441, %r125;
	ex2.approx.ftz.f32 	%f442, %f440;
	mul.f32 	%f443, %f442, %f441;
	div.rn.f32 	%f444, %f443, %f23;
	sub.f32 	%f445, %f432, %f13;
	fma.rn.f32 	%f446, %f445, 0f3BBB989D, 0f3F000000;
	cvt.sat.f32.f32 	%f447, %f446;
	fma.rm.f32 	%f448, %f447, %f409, %f408;
	add.f32 	%f449, %f448, 0fCB40007F;
	neg.f32 	%f450, %f449;
	fma.rn.f32 	%f451, %f445, 0f3FB8AA3B, %f450;
	fma.rn.f32 	%f452, %f445, 0f32A57060, %f451;
	mov.b32 	%r126, %f448;
	shl.b32 	%r127, %r126, 23;
	mov.b32 	%f453, %r127;
	ex2.approx.ftz.f32 	%f454, %f452;
	mul.f32 	%f455, %f454, %f453;
	div.rn.f32 	%f456, %f455, %f23;
	add.s64 	%rd148, %rd136, 2048;
	shr.u64 	%rd149, %rd148, 63;
	add.s64 	%rd150, %rd148, %rd149;
	shl.b64 	%rd151, %rd150, 2;
	and.b64  	%rd152, %rd151, -8;
	add.s64 	%rd153, %rd2, %rd152;
	st.global.v2.f32 	[%rd153], {%f444, %f456};
	sub.s32 	%r128, %r119, %r134;
	add.s32 	%r134, %r128, 2048;
	setp.lt.s32 	%p37, %r134, %r2;
	@%p37 bra 	$L__BB148_32;
$L__BB148_33:
	add.s64 	%rd154, %rd154, %rd4;
	setp.lt.s64 	%p38, %rd154, %rd22;
	@%p38 bra 	$L__BB148_4;
$L__BB148_34:
	ret;

}
	// .globl	_Z24SoftmaxBlockUncachedImplI10DirectLoadIffE11DirectStoreIffEfLi1ELi1024EL9Algorithm0EEvT_T0_ll
.visible .entry _Z24SoftmaxBlockUncachedImplI10DirectLoadIffE11DirectStoreIffEfLi1ELi1024EL9Algorithm0EEvT_T0_ll(
	.param .align 8 .b8 _Z24SoftmaxBlockUncachedImplI10DirectLoadIffE11DirectStoreIffEfLi1ELi1024EL9Algorithm0EEvT_T0_ll_param_0[16],
	.param .align 8 .b8 _Z24SoftmaxBlockUncachedImplI10DirectLoadIffE11DirectStoreIffEfLi1ELi1024EL9Algorithm0EEvT_T0_ll_param_1[16],
	.param .u64 _Z24SoftmaxBlockUncachedImplI10DirectLoadIffE11DirectStoreIffEfLi1ELi1024EL9Algorithm0EEvT_T0_ll_param_2,
	.param .u64 _Z24SoftmaxBlockUncachedImplI10DirectLoadIffE11DirectStoreIffEfLi1ELi1024EL9Algorithm0EEvT_T0_ll_param_3
)
{
	.reg .pred 	%p<46>;
	.reg .b32 	%r<161>;
	.reg .b32 	%f<551>;
	.reg .b64 	%rd<66>;

	ld.param.u64 	%rd20, [_Z24SoftmaxBlockUncachedImplI10DirectLoadIffE11DirectStoreIffEfLi1ELi1024EL9Algorithm0EEvT_T0_ll_param_1+8];
	ld.param.u64 	%rd2, [_Z24SoftmaxBlockUncachedImplI10DirectLoadIffE11DirectStoreIffEfLi1ELi1024EL9Algorithm0EEvT_T0_ll_param_0+8];
	ld.param.u64 	%rd19, [_Z24SoftmaxBlockUncachedImplI10DirectLoadIffE11DirectStoreIffEfLi1ELi1024EL9Algorithm0EEvT_T0_ll_param_1];
	ld.param.u64 	%rd22, [_Z24SoftmaxBlockUncachedImplI10DirectLoadIffE11DirectStoreIffEfLi1ELi1024EL9Algorithm0EEvT_T0_ll_param_0];
	ld.param.u64 	%rd21, [_Z24SoftmaxBlockUncachedImplI10DirectLoadIffE11DirectStoreIffEfLi1ELi1024EL9Algorithm0EEvT_T0_ll_param_2];
	ld.param.u32 	%r2, [_Z24SoftmaxBlockUncachedImplI10DirectLoadIffE11DirectStoreIffEfLi1ELi1024EL9Algorithm0EEvT_T0_ll_param_3];
	cvta.to.global.u64 	%rd1, %rd22;
	cvta.to.global.u64 	%rd3, %rd19;
	mov.u32 	%r1, %tid.x;
	mov.u32 	%r41, %ctaid.x;
	cvt.u64.u32 	%rd64, %r41;
	setp.le.s64 	%p2, %rd21, %rd64;
	@%p2 bra 	$L__BB149_45;
	// begin inline asm
	mov.u32 %r42, %laneid;
	// end inline asm
	shr.u32 	%r43, %r1, 3;
	and.b32  	%r44, %r43, 124;
	mov.u32 	%r45, _ZZ14BlockAllReduceI5MaxOpfLi1024EET0_S1_E12temp_storage;
	add.s32 	%r46, %r45, %r44;
	add.s32 	%r4, %r46, 32;
	mov.u32 	%r47, _ZZ14BlockAllReduceI5SumOpfLi1024EET0_S1_E12temp_storage;
	add.s32 	%r48, %r47, %r44;
	add.s32 	%r5, %r48, 32;
	mov.u32 	%r49, %nctaid.x;
	cvt.u64.u32 	%rd5, %r49;
	not.b32 	%r50, %r1;
	add.s32 	%r6, %r50, %r2;
	shr.u32 	%r51, %r6, 10;
	add.s32 	%r52, %r51, 1;
	and.b32  	%r7, %r52, 15;
	add.s32 	%r8, %r7, -1;
	and.b32  	%r9, %r52, 7;
	add.s32 	%r10, %r9, -1;
	and.b32  	%r11, %r52, 3;
	and.b32  	%r12, %r52, 8388600;
	and.b32  	%r13, %r6, 3072;
	and.b32  	%r14, %r6, 1024;
	cvt.u64.u32 	%rd6, %r1;
	or.b32  	%r15, %r1, 1024;
	or.b32  	%r16, %r1, 2048;
	or.b32  	%r17, %r1, 3072;
	and.b32  	%r53, %r52, 8388592;
	neg.s32 	%r18, %r53;
$L__BB149_2:
	setp.ge.s32 	%p3, %r1, %r2;
	mov.f32 	%f541, 0fFF800000;
	@%p3 bra 	$L__BB149_16;
	setp.lt.u32 	%p4, %r6, 15360;
	mul.lo.s64 	%rd8, %rd64, %rd2;
	mov.f32 	%f541, 0fFF800000;
	mov.u32 	%r151, %r1;
	@%p4 bra 	$L__BB149_6;
	add.s64 	%rd23, %rd6, %rd8;
	shl.b64 	%rd24, %rd23, 2;
	add.s64 	%rd25, %rd1, %rd24;
	add.s64 	%rd65, %rd25, 32768;
	mov.f32 	%f541, 0fFF800000;
	mov.u32 	%r149, %r18;
	mov.u32 	%r151, %r1;
$L__BB149_5:
	.pragma "nounroll";
	ld.global.f32 	%f38, [%rd65+-32768];
	max.f32 	%f39, %f541, %f38;
	ld.global.f32 	%f40, [%rd65+-28672];
	max.f32 	%f41, %f39, %f40;
	ld.global.f32 	%f42, [%rd65+-24576];
	max.f32 	%f43, %f41, %f42;
	ld.global.f32 	%f44, [%rd65+-20480];
	max.f32 	%f45, %f43, %f44;
	ld.global.f32 	%f46, [%rd65+-16384];
	max.f32 	%f47, %f45, %f46;
	ld.global.f32 	%f48, [%rd65+-12288];
	max.f32 	%f49, %f47, %f48;
	ld.global.f32 	%f50, [%rd65+-8192];
	max.f32 	%f51, %f49, %f50;
	ld.global.f32 	%f52, [%rd65+-4096];
	max.f32 	%f53, %f51, %f52;
	ld.global.f32 	%f54, [%rd65];
	max.f32 	%f55, %f53, %f54;
	ld.global.f32 	%f56, [%rd65+4096];
	max.f32 	%f57, %f55, %f56;
	ld.global.f32 	%f58, [%rd65+8192];
	max.f32 	%f59, %f57, %f58;
	ld.global.f32 	%f60, [%rd65+12288];
	max.f32 	%f61, %f59, %f60;
	ld.global.f32 	%f62, [%rd65+16384];
	max.f32 	%f63, %f61, %f62;
	ld.global.f32 	%f64, [%rd65+20480];
	max.f32 	%f65, %f63, %f64;
	ld.global.f32 	%f66, [%rd65+24576];
	max.f32 	%f67, %f65, %f66;
	ld.global.f32 	%f68, [%rd65+28672];
	max.f32 	%f541, %f67, %f68;
	add.s32 	%r151, %r151, 16384;
	add.s32 	%r149, %r149, 16;
	add.s64 	%rd65, %rd65, 65536;
	setp.ne.s32 	%p5, %r149, 0;
	@%p5 bra 	$L__BB149_5;
$L__BB149_6:
	setp.eq.s32 	%p6, %r7, 0;
	@%p6 bra 	$L__BB149_16;
	setp.lt.u32 	%p7, %r8, 7;
	@%p7 bra 	$L__BB149_9;
	cvt.u64.u32 	%rd26, %r151;
	add.s64 	%rd27, %rd8, %rd26;
	shl.b64 	%rd28, %rd27, 2;
	add.s64 	%rd29, %rd1, %rd28;
	ld.global.f32 	%f70, [%rd29];
	max.f32 	%f71, %f541, %f70;
	ld.global.f32 	%f72, [%rd29+4096];
	max.f32 	%f73, %f71, %f72;
	ld.global.f32 	%f74, [%rd29+8192];
	max.f32 	%f75, %f73, %f74;
	ld.global.f32 	%f76, [%rd29+12288];
	max.f32 	%f77, %f75, %f76;
	ld.global.f32 	%f78, [%rd29+16384];
	max.f32 	%f79, %f77, %f78;
	ld.global.f32 	%f80, [%rd29+20480];
	max.f32 	%f81, %f79, %f80;
	ld.global.f32 	%f82, [%rd29+24576];
	max.f32 	%f83, %f81, %f82;
	ld.global.f32 	%f84, [%rd29+28672];
	max.f32 	%f541, %f83, %f84;
	add.s32 	%r151, %r151, 8192;
$L__BB149_9:
	setp.eq.s32 	%p8, %r9, 0;
	@%p8 bra 	$L__BB149_16;
	setp.lt.u32 	%p9, %r10, 3;
	@%p9 bra 	$L__BB149_12;
	cvt.u64.u32 	%rd30, %r151;
	add.s64 	%rd31, %rd8, %rd30;
	shl.b64 	%rd32, %rd31, 2;
	add.s64 	%rd33, %rd1, %rd32;
	ld.global.f32 	%f86, [%rd33];
	max.f32 	%f87, %f541, %f86;
	ld.global.f32 	%f88, [%rd33+4096];
	max.f32 	%f89, %f87, %f88;
	ld.global.f32 	%f90, [%rd33+8192];
	max.f32 	%f91, %f89, %f90;
	ld.global.f32 	%f92, [%rd33+12288];
	max.f32 	%f541, %f91, %f92;
	add.s32 	%r151, %r151, 4096;
$L__BB149_12:
	setp.eq.s32 	%p10, %r11, 0;
	@%p10 bra 	$L__BB149_16;
	setp.eq.s32 	%p11, %r11, 1;
	cvt.u64.u32 	%rd34, %r151;
	add.s64 	%rd35, %rd8, %rd34;
	shl.b64 	%rd36, %rd35, 2;
	add.s64 	%rd12, %rd1, %rd36;
	ld.global.f32 	%f93, [%rd12];
	max.f32 	%f541, %f541, %f93;
	@%p11 bra 	$L__BB149_16;
	setp.eq.s32 	%p12, %r11, 2;
	ld.global.f32 	%f94, [%rd12+4096];
	max.f32 	%f541, %f541, %f94;
	@%p12 bra 	$L__BB149_16;
	ld.global.f32 	%f95, [%rd12+8192];
	max.f32 	%f541, %f541, %f95;
$L__BB149_16:
	setp.gt.s32 	%p14, %r42, 15;
	setp.gt.s32 	%p15, %r42, 23;
	setp.gt.s32 	%p16, %r42, 27;
	setp.gt.s32 	%p17, %r42, 29;
	setp.gt.s32 	%p18, %r42, 30;
	mov.b32 	%r55, %f541;
	mov.b32 	%r56, 1;
	mov.b32 	%r77, 31;
	mov.b32 	%r78, -1;
	// begin inline asm
	shfl.sync.down.b32 %r54, %r55, %r56, %r77, %r78;
	// end inline asm
	mov.b32 	%f96, %r54;
	max.f32 	%f97, %f541, %f96;
	selp.f32 	%f98, %f541, %f97, %p18;
	mov.b32 	%r60, %f98;
	mov.b32 	%r61, 2;
	// begin inline asm
	shfl.sync.down.b32 %r59, %r60, %r61, %r77, %r78;
	// end inline asm
	mov.b32 	%f99, %r59;
	max.f32 	%f100, %f98, %f99;
	selp.f32 	%f101, %f98, %f100, %p17;
	mov.b32 	%r65, %f101;
	mov.b32 	%r66, 4;
	// begin inline asm
	shfl.sync.down.b32 %r64, %r65, %r66, %r77, %r78;
	// end inline asm
	mov.b32 	%f102, %r64;
	max.f32 	%f103, %f101, %f102;
	selp.f32 	%f104, %f101, %f103, %p16;
	mov.b32 	%r70, %f104;
	mov.b32 	%r71, 8;
	// begin inline asm
	shfl.sync.down.b32 %r69, %r70, %r71, %r77, %r78;
	// end inline asm
	mov.b32 	%f105, %r69;
	max.f32 	%f15, %f104, %f105;
	selp.f32 	%f542, %f104, %f15, %p15;
	mov.b32 	%r75, %f542;
	mov.b32 	%r76, 16;
	// begin inline asm
	shfl.sync.down.b32 %r74, %r75, %r76, %r77, %r78;
	// end inline asm
	mov.pred 	%p45, 0;
	@%p14 bra 	$L__BB149_19;
	setp.ne.s32 	%p20, %r42, 0;
	mov.b32 	%f106, %r74;
	max.f32 	%f542, %f15, %f106;
	@%p20 bra 	$L__BB149_19;
	st.shared.f32 	[%r4], %f542;
	mov.pred 	%p45, -1;
$L__BB149_19:
	setp.ne.s32 	%p22, %r1, 0;
	bar.sync 	0;
	@%p22 bra 	$L__BB149_21;
	ld.shared.f32 	%f107, [_ZZ14BlockAllReduceI5MaxOpfLi1024EET0_S1_E12temp_storage+36];
	max.f32 	%f108, %f542, %f107;
	ld.shared.f32 	%f109, [_ZZ14BlockAllReduceI5MaxOpfLi1024EET0_S1_E12temp_storage+40];
	max.f32 	%f110, %f108, %f109;
	ld.shared.f32 	%f111, [_ZZ14BlockAllReduceI5MaxOpfLi1024EET0_S1_E12temp_storage+44];
	max.f32 	%f112, %f110, %f111;
	ld.shared.f32 	%f113, [_ZZ14BlockAllReduceI5MaxOpfLi1024EET0_S1_E12temp_storage+48];
	max.f32 	%f114, %f112, %f113;
	ld.shared.f32 	%f115, [_ZZ14BlockAllReduceI5MaxOpfLi1024EET0_S1_E12temp_storage+52];
	max.f32 	%f116, %f114, %f115;
	ld.shared.f32 	%f117, [_ZZ14BlockAllReduceI5MaxOpfLi1024EET0_S1_E12temp_storage+56];
	max.f32 	%f118, %f116, %f117;
	ld.shared.f32 	%f119, [_ZZ14BlockAllReduceI5MaxOpfLi1024EET0_S1_E12temp_storage+60];
	max.f32 	%f120, %f118, %f119;
	ld.shared.f32 	%f121, [_ZZ14BlockAllReduceI5MaxOpfLi1024EET0_S1_E12temp_storage+64];
	max.f32 	%f122, %f120, %f121;
	ld.shared.f32 	%f123, [_ZZ14BlockAllReduceI5MaxOpfLi1024EET0_S1_E12temp_storage+68];
	max.f32 	%f124, %f122, %f123;
	ld.shared.f32 	%f125, [_ZZ14BlockAllReduceI5MaxOpfLi1024EET0_S1_E12temp_storage+72];
	max.f32 	%f126, %f124, %f125;
	ld.shared.f32 	%f127, [_ZZ14BlockAllReduceI5MaxOpfLi1024EET0_S1_E12temp_storage+76];
	max.f32 	%f128, %f126, %f127;
	ld.shared.f32 	%f129, [_ZZ14BlockAllReduceI5MaxOpfLi1024EET0_S1_E12temp_storage+80];
	max.f32 	%f130, %f128, %f129;
	ld.shared.f32 	%f131, [_ZZ14BlockAllReduceI5MaxOpfLi1024EET0_S1_E12temp_storage+84];
	max.f32 	%f132, %f130, %f131;
	ld.shared.f32 	%f133, [_ZZ14BlockAllReduceI5MaxOpfLi1024EET0_S1_E12temp_storage+88];
	max.f32 	%f134, %f132, %f133;
	ld.shared.f32 	%f135, [_ZZ14BlockAllReduceI5MaxOpfLi1024EET0_S1_E12temp_storage+92];
	max.f32 	%f136, %f134, %f135;
	ld.shared.f32 	%f137, [_ZZ14BlockAllReduceI5MaxOpfLi1024EET0_S1_E12temp_storage+96];
	max.f32 	%f138, %f136, %f137;
	ld.shared.f32 	%f139, [_ZZ14BlockAllReduceI5MaxOpfLi1024EET0_S1_E12temp_storage+100];
	max.f32 	%f140, %f138, %f139;
	ld.shared.f32 	%f141, [_ZZ14BlockAllReduceI5MaxOpfLi1024EET0_S1_E12temp_storage+104];
	max.f32 	%f142, %f140, %f141;
	ld.shared.f32 	%f143, [_ZZ14BlockAllReduceI5MaxOpfLi1024EET0_S1_E12temp_storage+108];
	max.f32 	%f144, %f142, %f143;
	ld.shared.f32 	%f145, [_ZZ14BlockAllReduceI5MaxOpfLi1024EET0_S1_E12temp_storage+112];
	max.f32 	%f146, %f144, %f145;
	ld.shared.f32 	%f147, [_ZZ14BlockAllReduceI5MaxOpfLi1024EET0_S1_E12temp_storage+116];
	max.f32 	%f148, %f146, %f147;
	ld.shared.f32 	%f149, [_ZZ14BlockAllReduceI5MaxOpfLi1024EET0_S1_E12temp_storage+120];
	max.f32 	%f150, %f148, %f149;
	ld.shared.f32 	%f151, [_ZZ14BlockAllReduceI5MaxOpfLi1024EET0_S1_E12temp_storage+124];
	max.f32 	%f152, %f150, %f151;
	ld.shared.f32 	%f153, [_ZZ14BlockAllReduceI5MaxOpfLi1024EET0_S1_E12temp_storage+128];
	max.f32 	%f154, %f152, %f153;
	ld.shared.f32 	%f155, [_ZZ14BlockAllReduceI5MaxOpfLi1024EET0_S1_E12temp_storage+132];
	max.f32 	%f156, %f154, %f155;
	ld.shared.f32 	%f157, [_ZZ14BlockAllReduceI5MaxOpfLi1024EET0_S1_E12temp_storage+136];
	max.f32 	%f158, %f156, %f157;
	ld.shared.f32 	%f159, [_ZZ14BlockAllReduceI5MaxOpfLi1024EET0_S1_E12temp_storage+140];
	max.f32 	%f160, %f158, %f159;
	ld.shared.f32 	%f161, [_ZZ14BlockAllReduceI5MaxOpfLi1024EET0_S1_E12temp_storage+144];
	max.f32 	%f162, %f160, %f161;
	ld.shared.f32 	%f163, [_ZZ14BlockAllReduceI5MaxOpfLi1024EET0_S1_E12temp_storage+148];
	max.f32 	%f164, %f162, %f163;
	ld.shared.f32 	%f165, [_ZZ14BlockAllReduceI5MaxOpfLi1024EET0_S1_E12temp_storage+152];
	max.f32 	%f166, %f164, %f165;
	ld.shared.f32 	%f167, [_ZZ14BlockAllReduceI5MaxOpfLi1024EET0_S1_E12temp_storage+156];
	max.f32 	%f168, %f166, %f167;
	st.shared.f32 	[_ZZ14BlockAllReduceI5MaxOpfLi1024EET0_S1_E16result_broadcast], %f168;
$L__BB149_21:
	setp.ge.s32 	%p23, %r1, %r2;
	bar.sync 	0;
	mov.f32 	%f550, 0f00000000;
	ld.shared.f32 	%f19, [_ZZ14BlockAllReduceI5MaxOpfLi1024EET0_S1_E16result_broadcast];
	@%p23 bra 	$L__BB149_33;
	setp.lt.u32 	%p24, %r6, 7168;
	mul.lo.s64 	%rd13, %rd64, %rd2;
	mov.f32 	%f550, 0f00000000;
	mov.u32 	%r156, %r1;
	@%p24 bra 	$L__BB149_25;
	mov.b32 	%r155, 0;
	mov.f32 	%f550, 0f00000000;
	mov.u32 	%r156, %r1;
$L__BB149_24:
	.pragma "nounroll";
	cvt.u64.u32 	%rd37, %r156;
	add.s64 	%rd38, %rd13, %rd37;
	shl.b64 	%rd39, %rd38, 2;
	add.s64 	%rd40, %rd1, %rd39;
	ld.global.f32 	%f173, [%rd40];
	sub.f32 	%f174, %f173, %f19;
	fma.rn.f32 	%f175, %f174, 0f3BBB989D, 0f3F000000;
	cvt.sat.f32.f32 	%f176, %f175;
	mov.f32 	%f177, 0f4B400001;
	mov.f32 	%f178, 0f437C0000;
	fma.rm.f32 	%f179, %f176, %f178, %f177;
	add.f32 	%f180, %f179, 0fCB40007F;
	neg.f32 	%f181, %f180;
	fma.rn.f32 	%f182, %f174, 0f3FB8AA3B, %f181;
	fma.rn.f32 	%f183, %f174, 0f32A57060, %f182;
	mov.b32 	%r80, %f179;
	shl.b32 	%r81, %r80, 23;
	mov.b32 	%f184, %r81;
	ex2.approx.ftz.f32 	%f185, %f183;
	fma.rn.f32 	%f186, %f185, %f184, %f550;
	ld.global.f32 	%f187, [%rd40+4096];
	sub.f32 	%f188, %f187, %f19;
	fma.rn.f32 	%f189, %f188, 0f3BBB989D, 0f3F000000;
	cvt.sat.f32.f32 	%f190, %f189;
	fma.rm.f32 	%f191, %f190, %f178, %f177;
	add.f32 	%f192, %f191, 0fCB40007F;
	neg.f32 	%f193, %f192;
	fma.rn.f32 	%f194, %f188, 0f3FB8AA3B, %f193;
	fma.rn.f32 	%f195, %f188, 0f32A57060, %f194;
	mov.b32 	%r82, %f191;
	shl.b32 	%r83, %r82, 23;
	mov.b32 	%f196, %r83;
	ex2.approx.ftz.f32 	%f197, %f195;
	fma.rn.f32 	%f198, %f197, %f196, %f186;
	ld.global.f32 	%f199, [%rd40+8192];
	sub.f32 	%f200, %f199, %f19;
	fma.rn.f32 	%f201, %f200, 0f3BBB989D, 0f3F000000;
	cvt.sat.f32.f32 	%f202, %f201;
	fma.rm.f32 	%f203, %f202, %f178, %f177;
	add.f32 	%f204, %f203, 0fCB40007F;
	neg.f32 	%f205, %f204;
	fma.rn.f32 	%f206, %f200, 0f3FB8AA3B, %f205;
	fma.rn.f32 	%f207, %f200, 0f32A57060, %f206;
	mov.b32 	%r84, %f203;
	shl.b32 	%r85, %r84, 23;
	mov.b32 	%f208, %r85;
	ex2.approx.ftz.f32 	%f209, %f207;
	fma.rn.f32 	%f210, %f209, %f208, %f198;
	ld.global.f32 	%f211, [%rd40+12288];
	sub.f32 	%f212, %f211, %f19;
	fma.rn.f32 	%f213, %f212, 0f3BBB989D, 0f3F000000;
	cvt.sat.f32.f32 	%f214, %f213;
	fma.rm.f32 	%f215, %f214, %f178, %f177;
	add.f32 	%f216, %f215, 0fCB40007F;
	neg.f32 	%f217, %f216;
	fma.rn.f32 	%f218, %f212, 0f3FB8AA3B, %f217;
	fma.rn.f32 	%f219, %f212, 0f32A57060, %f218;
	mov.b32 	%r86, %f215;
	shl.b32 	%r87, %r86, 23;
	mov.b32 	%f220, %r87;
	ex2.approx.ftz.f32 	%f221, %f219;
	fma.rn.f32 	%f222, %f221, %f220, %f210;
	ld.global.f32 	%f223, [%rd40+16384];
	sub.f32 	%f224, %f223, %f19;
	fma.rn.f32 	%f225, %f224, 0f3BBB989D, 0f3F000000;
	cvt.sat.f32.f32 	%f226, %f225;
	fma.rm.f32 	%f227, %f226, %f178, %f177;
	add.f32 	%f228, %f227, 0fCB40007F;
	neg.f32 	%f229, %f228;
	fma.rn.f32 	%f230, %f224, 0f3FB8AA3B, %f229;
	fma.rn.f32 	%f231, %f224, 0f32A57060, %f230;
	mov.b32 	%r88, %f227;
	shl.b32 	%r89, %r88, 23;
	mov.b32 	%f232, %r89;
	ex2.approx.ftz.f32 	%f233, %f231;
	fma.rn.f32 	%f234, %f233, %f232, %f222;
	ld.global.f32 	%f235, [%rd40+20480];
	sub.f32 	%f236, %f235, %f19;
	fma.rn.f32 	%f237, %f236, 0f3BBB989D, 0f3F000000;
	cvt.sat.f32.f32 	%f238, %f237;
	fma.rm.f32 	%f239, %f238, %f178, %f177;
	add.f32 	%f240, %f239, 0fCB40007F;
	neg.f32 	%f241, %f240;
	fma.rn.f32 	%f242, %f236, 0f3FB8AA3B, %f241;
	fma.rn.f32 	%f243, %f236, 0f32A57060, %f242;
	mov.b32 	%r90, %f239;
	shl.b32 	%r91, %r90, 23;
	mov.b32 	%f244, %r91;
	ex2.approx.ftz.f32 	%f245, %f243;
	fma.rn.f32 	%f246, %f245, %f244, %f234;
	ld.global.f32 	%f247, [%rd40+24576];
	sub.f32 	%f248, %f247, %f19;
	fma.rn.f32 	%f249, %f248, 0f3BBB989D, 0f3F000000;
	cvt.sat.f32.f32 	%f250, %f249;
	fma.rm.f32 	%f251, %f250, %f178, %f177;
	add.f32 	%f252, %f251, 0fCB40007F;
	neg.f32 	%f253, %f252;
	fma.rn.f32 	%f254, %f248, 0f3FB8AA3B, %f253;
	fma.rn.f32 	%f255, %f248, 0f32A57060, %f254;
	mov.b32 	%r92, %f251;
	shl.b32 	%r93, %r92, 23;
	mov.b32 	%f256, %r93;
	ex2.approx.ftz.f32 	%f257, %f255;
	fma.rn.f32 	%f258, %f257, %f256, %f246;
	ld.global.f32 	%f259, [%rd40+28672];
	sub.f32 	%f260, %f259, %f19;
	fma.rn.f32 	%f261, %f260, 0f3BBB989D, 0f3F000000;
	cvt.sat.f32.f32 	%f262, %f261;
	fma.rm.f32 	%f263, %f262, %f178, %f177;
	add.f32 	%f264, %f263, 0fCB40007F;
	neg.f32 	%f265, %f264;
	fma.rn.f32 	%f266, %f260, 0f3FB8AA3B, %f265;
	fma.rn.f32 	%f267, %f260, 0f32A57060, %f266;
	mov.b32 	%r94, %f263;
	shl.b32 	%r95, %r94, 23;
	mov.b32 	%f268, %r95;
	ex2.approx.ftz.f32 	%f269, %f267;
	fma.rn.f32 	%f550, %f269, %f268, %f258;
	add.s32 	%r156, %r156, 8192;
	add.s32 	%r155, %r155, 8;
	setp.ne.s32 	%p25, %r155, %r12;
	@%p25 bra 	$L__BB149_24;
$L__BB149_25:
	setp.eq.s32 	%p26, %r9, 0;
	@%p26 bra 	$L__BB149_33;
	setp.lt.u32 	%p27, %r10, 3;
	@%p27 bra 	$L__BB149_28;
	cvt.u64.u32 	%rd41, %r156;
	add.s64 	%rd42, %rd13, %rd41;
	shl.b64 	%rd43, %rd42, 2;
	add.s64 	%rd44, %rd1, %rd43;
	ld.global.f32 	%f271, [%rd44];
	sub.f32 	%f272, %f271, %f19;
	fma.rn.f32 	%f273, %f272, 0f3BBB989D, 0f3F000000;
	cvt.sat.f32.f32 	%f274, %f273;
	mov.f32 	%f275, 0f4B400001;
	mov.f32 	%f276, 0f437C0000;
	fma.rm.f32 	%f277, %f274, %f276, %f275;
	add.f32 	%f278, %f277, 0fCB40007F;
	neg.f32 	%f279, %f278;
	fma.rn.f32 	%f280, %f272, 0f3FB8AA3B, %f279;
	fma.rn.f32 	%f281, %f272, 0f32A57060, %f280;
	mov.b32 	%r96, %f277;
	shl.b32 	%r97, %r96, 23;
	mov.b32 	%f282, %r97;
	ex2.approx.ftz.f32 	%f283, %f281;
	fma.rn.f32 	%f284, %f283, %f282, %f550;
	ld.global.f32 	%f285, [%rd44+4096];
	sub.f32 	%f286, %f285, %f19;
	fma.rn.f32 	%f287, %f286, 0f3BBB989D, 0f3F000000;
	cvt.sat.f32.f32 	%f288, %f287;
	fma.rm.f32 	%f289, %f288, %f276, %f275;
	add.f32 	%f290, %f289, 0fCB40007F;
	neg.f32 	%f291, %f290;
	fma.rn.f32 	%f292, %f286, 0f3FB8AA3B, %f291;
	fma.rn.f32 	%f293, %f286, 0f32A57060, %f292;
	mov.b32 	%r98, %f289;
	shl.b32 	%r99, %r98, 23;
	mov.b32 	%f294, %r99;
	ex2.approx.ftz.f32 	%f295, %f293;
	fma.rn.f32 	%f296, %f295, %f294, %f284;
	ld.global.f32 	%f297, [%rd44+8192];
	sub.f32 	%f298, %f297, %f19;
	fma.rn.f32 	%f299, %f298, 0f3BBB989D, 0f3F000000;
	cvt.sat.f32.f32 	%f300, %f299;
	fma.rm.f32 	%f301, %f300, %f276, %f275;
	add.f32 	%f302, %f301, 0fCB40007F;
	neg.f32 	%f303, %f302;
	fma.rn.f32 	%f304, %f298, 0f3FB8AA3B, %f303;
	fma.rn.f32 	%f305, %f298, 0f32A57060, %f304;
	mov.b32 	%r100, %f301;
	shl.b32 	%r101, %r100, 23;
	mov.b32 	%f306, %r101;
	ex2.approx.ftz.f32 	%f307, %f305;
	fma.rn.f32 	%f308, %f307, %f306, %f296;
	ld.global.f32 	%f309, [%rd44+12288];
	sub.f32 	%f310, %f309, %f19;
	fma.rn.f32 	%f311, %f310, 0f3BBB989D, 0f3F000000;
	cvt.sat.f32.f32 	%f312, %f311;
	fma.rm.f32 	%f313, %f312, %f276, %f275;
	add.f32 	%f314, %f313, 0fCB40007F;
	neg.f32 	%f315, %f314;
	fma.rn.f32 	%f316, %f310, 0f3FB8AA3B, %f315;
	fma.rn.f32 	%f317, %f310, 0f32A57060, %f316;
	mov.b32 	%r102, %f313;
	shl.b32 	%r103, %r102, 23;
	mov.b32 	%f318, %r103;
	ex2.approx.ftz.f32 	%f319, %f317;
	fma.rn.f32 	%f550, %f319, %f318, %f308;
	add.s32 	%r156, %r156, 4096;
$L__BB149_28:
	setp.eq.s32 	%p28, %r11, 0;
	@%p28 bra 	$L__BB149_33;
	setp.eq.s32 	%p29, %r13, 0;
	@%p29 bra 	$L__BB149_31;
	cvt.u64.u32 	%rd45, %r156;
	add.s64 	%rd46, %rd13, %rd45;
	shl.b64 	%rd47, %rd46, 2;
	add.s64 	%rd48, %rd1, %rd47;
	ld.global.f32 	%f321, [%rd48];
	sub.f32 	%f322, %f321, %f19;
	fma.rn.f32 	%f323, %f322, 0f3BBB989D, 0f3F000000;
	cvt.sat.f32.f32 	%f324, %f323;
	mov.f32 	%f325, 0f4B400001;
	mov.f32 	%f326, 0f437C0000;
	fma.rm.f32 	%f327, %f324, %f326, %f325;
	add.f32 	%f328, %f327, 0fCB40007F;
	neg.f32 	%f329, %f328;
	fma.rn.f32 	%f330, %f322, 0f3FB8AA3B, %f329;
	fma.rn.f32 	%f331, %f322, 0f32A57060, %f330;
	mov.b32 	%r104, %f327;
	shl.b32 	%r105, %r104, 23;
	mov.b32 	%f332, %r105;
	ex2.approx.ftz.f32 	%f333, %f331;
	fma.rn.f32 	%f334, %f333, %f332, %f550;
	ld.global.f32 	%f335, [%rd48+4096];
	sub.f32 	%f336, %f335, %f19;
	fma.rn.f32 	%f337, %f336, 0f3BBB989D, 0f3F000000;
	cvt.sat.f32.f32 	%f338, %f337;
	fma.rm.f32 	%f339, %f338, %f326, %f325;
	add.f32 	%f340, %f339, 0fCB40007F;
	neg.f32 	%f341, %f340;
	fma.rn.f32 	%f342, %f336, 0f3FB8AA3B, %f341;
	fma.rn.f32 	%f343, %f336, 0f32A57060, %f342;
	mov.b32 	%r106, %f339;
	shl.b32 	%r107, %r106, 23;
	mov.b32 	%f344, %r107;
	ex2.approx.ftz.f32 	%f345, %f343;
	fma.rn.f32 	%f550, %f345, %f344, %f334;
	add.s32 	%r156, %r156, 2048;
$L__BB149_31:
	setp.ne.s32 	%p30, %r14, 0;
	@%p30 bra 	$L__BB149_33;
	cvt.u64.u32 	%rd49, %r156;
	add.s64 	%rd50, %rd13, %rd49;
	shl.b64 	%rd51, %rd50, 2;
	add.s64 	%rd52, %rd1, %rd51;
	ld.global.f32 	%f346, [%rd52];
	sub.f32 	%f347, %f346, %f19;
	fma.rn.f32 	%f348, %f347, 0f3BBB989D, 0f3F000000;
	cvt.sat.f32.f32 	%f349, %f348;
	mov.f32 	%f350, 0f4B400001;
	mov.f32 	%f351, 0f437C0000;
	fma.rm.f32 	%f352, %f349, %f351, %f350;
	add.f32 	%f353, %f352, 0fCB40007F;
	neg.f32 	%f354, %f353;
	fma.rn.f32 	%f355, %f347, 0f3FB8AA3B, %f354;
	fma.rn.f32 	%f356, %f347, 0f32A57060, %f355;
	mov.b32 	%r108, %f352;
	shl.b32 	%r109, %r108, 23;
	mov.b32 	%f357, %r109;
	ex2.approx.ftz.f32 	%f358, %f356;
	fma.rn.f32 	%f550, %f358, %f357, %f550;
$L__BB149_33:
	setp.gt.s32 	%p31, %r42, 15;
	setp.gt.s32 	%p32, %r42, 23;
	setp.gt.s32 	%p33, %r42, 27;
	setp.gt.s32 	%p34, %r42, 29;
	setp.gt.s32 	%p35, %r42, 30;
	mov.b32 	%r111, %f550;
	mov.b32 	%r112, 1;
	mov.b32 	%r133, 31;
	mov.b32 	%r134, -1;
	// begin inline asm
	shfl.sync.down.b32 %r110, %r111, %r112, %r133, %r134;
	// end inline asm
	mov.b32 	%f359, %r110;
	add.f32 	%f360, %f550, %f359;
	selp.f32 	%f361, %f550, %f360, %p35;
	mov.b32 	%r116, %f361;
	mov.b32 	%r117, 2;
	// begin inline asm
	shfl.sync.down.b32 %r115, %r116, %r117, %r133, %r134;
	// end inline asm
	mov.b32 	%f362, %r115;
	add.f32 	%f363, %f361, %f362;
	selp.f32 	%f364, %f361, %f363, %p34;
	mov.b32 	%r121, %f364;
	mov.b32 	%r122, 4;
	// begin inline asm
	shfl.sync.down.b32 %r120, %r121, %r122, %r133, %r134;
	// end inline asm
	mov.b32 	%f365, %r120;
	add.f32 	%f366, %f364, %f365;
	selp.f32 	%f367, %f364, %f366, %p33;
	mov.b32 	%r126, %f367;
	mov.b32 	%r127, 8;
	// begin inline asm
	shfl.sync.down.b32 %r125, %r126, %r127, %r133, %r134;
	// end inline asm
	mov.b32 	%f368, %r125;
	add.f32 	%f369, %f367, %f368;
	selp.f32 	%f370, %f367, %f369, %p32;
	mov.b32 	%r131, %f370;
	mov.b32 	%r132, 16;
	// begin inline asm
	shfl.sync.down.b32 %r130, %r131, %r132, %r133, %r134;
	// end inline asm
	mov.b32 	%f371, %r130;
	add.f32 	%f372, %f370, %f371;
	selp.f32 	%f32, %f370, %f372, %p31;
	not.pred 	%p36, %p45;
	@%p36 bra 	$L__BB149_35;
	st.shared.f32 	[%r5], %f32;
$L__BB149_35:
	setp.ne.s32 	%p37, %r1, 0;
	bar.sync 	0;
	@%p37 bra 	$L__BB149_37;
	ld.shared.f32 	%f373, [_ZZ14BlockAllReduceI5SumOpfLi1024EET0_S1_E12temp_storage+36];
	add.f32 	%f374, %f32, %f373;
	ld.shared.f32 	%f375, [_ZZ14BlockAllReduceI5SumOpfLi1024EET0_S1_E12temp_storage+40];
	add.f32 	%f376, %f374, %f375;
	ld.shared.f32 	%f377, [_ZZ14BlockAllReduceI5SumOpfLi1024EET0_S1_E12temp_storage+44];
	add.f32 	%f378, %f376, %f377;
	ld.shared.f32 	%f379, [_ZZ14BlockAllReduceI5SumOpfLi1024EET0_S1_E12temp_storage+48];
	add.f32 	%f380, %f378, %f379;
	ld.shared.f32 	%f381, [_ZZ14BlockAllReduceI5SumOpfLi1024EET0_S1_E12temp_storage+52];
	add.f32 	%f382, %f380, %f381;
	ld.shared.f32 	%f383, [_ZZ14BlockAllReduceI5SumOpfLi1024EET0_S1_E12temp_storage+56];
	add.f32 	%f384, %f382, %f383;
	ld.shared.f32 	%f385, [_ZZ14BlockAllReduceI5SumOpfLi1024EET0_S1_E12temp_storage+60];
	add.f32 	%f386, %f384, %f385;
	ld.shared.f32 	%f387, [_ZZ14BlockAllReduceI5SumOpfLi1024EET0_S1_E12temp_storage+64];
	add.f32 	%f388, %f386, %f387;
	ld.shared.f32 	%f389, [_ZZ14BlockAllReduceI5SumOpfLi1024EET0_S1_E12temp_storage+68];
	add.f32 	%f390, %f388, %f389;
	ld.shared.f32 	%f391, [_ZZ14BlockAllReduceI5SumOpfLi1024EET0_S1_E12temp_storage+72];
	add.f32 	%f392, %f390, %f391;
	ld.shared.f32 	%f393, [_ZZ14BlockAllReduceI5SumOpfLi1024EET0_S1_E12temp_storage+76];
	add.f32 	%f394, %f392, %f393;
	ld.shared.f32 	%f395, [_ZZ14BlockAllReduceI5SumOpfLi1024EET0_S1_E12temp_storage+80];
	add.f32 	%f396, %f394, %f395;
	ld.shared.f32 	%f397, [_ZZ14BlockAllReduceI5SumOpfLi1024EET0_S1_E12temp_storage+84];
	add.f32 	%f398, %f396, %f397;
	ld.shared.f32 	%f399, [_ZZ14BlockAllReduceI5SumOpfLi1024EET0_S1_E12temp_storage+88];
	add.f32 	%f400, %f398, %f399;
	ld.shared.f32 	%f401, [_ZZ14BlockAllReduceI5SumOpfLi1024EET0_S1_E12temp_storage+92];
	add.f32 	%f402, %f400, %f401;
	ld.shared.f32 	%f403, [_ZZ14BlockAllReduceI5SumOpfLi1024EET0_S1_E12temp_storage+96];
	add.f32 	%f404, %f402, %f403;
	ld.shared.f32 	%f405, [_ZZ14BlockAllReduceI5SumOpfLi1024EET0_S1_E12temp_storage+100];
	add.f32 	%f406, %f404, %f405;
	ld.shared.f32 	%f407, [_ZZ14BlockAllReduceI5SumOpfLi1024EET0_S1_E12temp_storage+104];
	add.f32 	%f408, %f406, %f407;
	ld.shared.f32 	%f409, [_ZZ14BlockAllReduceI5SumOpfLi1024EET0_S1_E12temp_storage+108];
	add.f32 	%f410, %f408, %f409;
	ld.shared.f32 	%f411, [_ZZ14BlockAllReduceI5SumOpfLi1024EET0_S1_E12temp_storage+112];
	add.f32 	%f412, %f410, %f411;
	ld.shared.f32 	%f413, [_ZZ14BlockAllReduceI5SumOpfLi1024EET0_S1_E12temp_storage+116];
	add.f32 	%f414, %f412, %f413;
	ld.shared.f32 	%f415, [_ZZ14BlockAllReduceI5SumOpfLi1024EET0_S1_E12temp_storage+120];
	add.f32 	%f416, %f414, %f415;
	ld.shared.f32 	%f417, [_ZZ14BlockAllReduceI5SumOpfLi1024EET0_S1_E12temp_storage+124];
	add.f32 	%f418, %f416, %f417;
	ld.shared.f32 	%f419, [_ZZ14BlockAllReduceI5SumOpfLi1024EET0_S1_E12temp_storage+128];
	add.f32 	%f420, %f418, %f419;
	ld.shared.f32 	%f421, [_ZZ14BlockAllReduceI5SumOpfLi1024EET0_S1_E12temp_storage+132];
	add.f32 	%f422, %f420, %f421;
	ld.shared.f32 	%f423, [_ZZ14BlockAllReduceI5SumOpfLi1024EET0_S1_E12temp_storage+136];
	add.f32 	%f424, %f422, %f423;
	ld.shared.f32 	%f425, [_ZZ14BlockAllReduceI5SumOpfLi1024EET0_S1_E12temp_storage+140];
	add.f32 	%f426, %f424, %f425;
	ld.shared.f32 	%f427, [_ZZ14BlockAllReduceI5SumOpfLi1024EET0_S1_E12temp_storage+144];
	add.f32 	%f428, %f426, %f427;
	ld.shared.f32 	%f429, [_ZZ14BlockAllReduceI5SumOpfLi1024EET0_S1_E12temp_storage+148];
	add.f32 	%f430, %f428, %f429;
	ld.shared.f32 	%f431, [_ZZ14BlockAllReduceI5SumOpfLi1024EET0_S1_E12temp_storage+152];
	add.f32 	%f432, %f430, %f431;
	ld.shared.f32 	%f433, [_ZZ14BlockAllReduceI5SumOpfLi1024EET0_S1_E12temp_storage+156];
	add.f32 	%f434, %f432, %f433;
	st.shared.f32 	[_ZZ14BlockAllReduceI5SumOpfLi1024EET0_S1_E16result_broadcast], %f434;
$L__BB149_37:
	setp.ge.s32 	%p38, %r1, %r2;
	bar.sync 	0;
	ld.shared.f32 	%f33, [_ZZ14BlockAllReduceI5SumOpfLi1024EET0_S1_E16result_broadcast];
	@%p38 bra 	$L__BB149_44;
	setp.eq.s32 	%p39, %r11, 0;
	mul.lo.s64 	%rd14, %rd64, %rd2;
	mul.lo.s64 	%rd15, %rd64, %rd20;
	mov.u32 	%r159, %r1;
	@%p39 bra 	$L__BB149_42;
	setp.eq.s32 	%p40, %r11, 1;
	add.s64 	%rd53, %rd14, %rd6;
	shl.b64 	%rd54, %rd53, 2;
	add.s64 	%rd16, %rd1, %rd54;
	ld.global.f32 	%f435, [%rd16];
	sub.f32 	%f436, %f435, %f19;
	fma.rn.f32 	%f437, %f436, 0f3BBB989D, 0f3F000000;
	cvt.sat.f32.f32 	%f438, %f437;
	mov.f32 	%f439, 0f4B400001;
	mov.f32 	%f440, 0f437C0000;
	fma.rm.f32 	%f441, %f438, %f440, %f439;
	add.f32 	%f442, %f441, 0fCB40007F;
	neg.f32 	%f443, %f442;
	fma.rn.f32 	%f444, %f436, 0f3FB8AA3B, %f443;
	fma.rn.f32 	%f445, %f436, 0f32A57060, %f444;
	mov.b32 	%r135, %f441;
	shl.b32 	%r136, %r135, 23;
	mov.b32 	%f446, %r136;
	ex2.approx.ftz.f32 	%f447, %f445;
	mul.f32 	%f448, %f447, %f446;
	div.rn.f32 	%f449, %f448, %f33;
	add.s64 	%rd55, %rd15, %rd6;
	shl.b64 	%rd56, %rd55, 2;
	add.s64 	%rd17, %rd3, %rd56;
	st.global.f32 	[%rd17], %f449;
	mov.u32 	%r159, %r15;
	@%p40 bra 	$L__BB149_42;
	setp.eq.s32 	%p41, %r11, 2;
	ld.global.f32 	%f450, [%rd16+4096];
	sub.f32 	%f451, %f450, %f19;
	fma.rn.f32 	%f452, %f451, 0f3BBB989D, 0f3F000000;
	cvt.sat.f32.f32 	%f453, %f452;
	mov.f32 	%f454, 0f4B400001;
	mov.f32 	%f455, 0f437C0000;
	fma.rm.f32 	%f456, %f453, %f455, %f454;
	add.f32 	%f457, %f456, 0fCB40007F;
	neg.f32 	%f458, %f457;
	fma.rn.f32 	%f459, %f451, 0f3FB8AA3B, %f458;
	fma.rn.f32 	%f460, %f451, 0f32A57060, %f459;
	mov.b32 	%r137, %f456;
	shl.b32 	%r138, %r137, 23;
	mov.b32 	%f461, %r138;
	ex2.approx.ftz.f32 	%f462, %f460;
	mul.f32 	%f463, %f462, %f461;
	div.rn.f32 	%f464, %f463, %f33;
	st.global.f32 	[%rd17+4096], %f464;
	mov.u32 	%r159, %r16;
	@%p41 bra 	$L__BB149_42;
	ld.global.f32 	%f465, [%rd16+8192];
	sub.f32 	%f466, %f465, %f19;
	fma.rn.f32 	%f467, %f466, 0f3BBB989D, 0f3F000000;
	cvt.sat.f32.f32 	%f468, %f467;
	mov.f32 	%f469, 0f4B400001;
	mov.f32 	%f470, 0f437C0000;
	fma.rm.f32 	%f471, %f468, %f470, %f469;
	add.f32 	%f472, %f471, 0fCB40007F;
	neg.f32 	%f473, %f472;
	fma.rn.f32 	%f474, %f466, 0f3FB8AA3B, %f473;
	fma.rn.f32 	%f475, %f466, 0f32A57060, %f474;
	mov.b32 	%r139, %f471;
	shl.b32 	%r140, %r139, 23;
	mov.b32 	%f476, %r140;
	ex2.approx.ftz.f32 	%f477, %f475;
	mul.f32 	%f478, %f477, %f476;
	div.rn.f32 	%f479, %f478, %f33;
	st.global.f32 	[%rd17+8192], %f479;
	mov.u32 	%r159, %r17;
$L__BB149_42:
	setp.lt.u32 	%p42, %r6, 3072;
	@%p42 bra 	$L__BB149_44;
$L__BB149_43:
	cvt.u64.u32 	%rd57, %r159;
	add.s64 	%rd58, %rd14, %rd57;
	shl.b64 	%rd59, %rd58, 2;
	add.s64 	%rd60, %rd1, %rd59;
	ld.global.f32 	%f480, [%rd60];
	sub.f32 	%f481, %f480, %f19;
	fma.rn.f32 	%f482, %f481, 0f3BBB989D, 0f3F000000;
	cvt.sat.f32.f32 	%f483, %f482;
	mov.f32 	%f484, 0f4B400001;
	mov.f32 	%f485, 0f437C0000;
	fma.rm.f32 	%f486, %f483, %f485, %f484;
	add.f32 	%f487, %f486, 0fCB40007F;
	neg.f32 	%f488, %f487;
	fma.rn.f32 	%f489, %f481, 0f3FB8AA3B, %f488;
	fma.rn.f32 	%f490, %f481, 0f32A57060, %f489;
	mov.b32 	%r141, %f486;
	shl.b32 	%r142, %r141, 23;
	mov.b32 	%f491, %r142;
	ex2.approx.ftz.f32 	%f492, %f490;
	mul.f32 	%f493, %f492, %f491;
	div.rn.f32 	%f494, %f493, %f33;
	add.s64 	%rd61, %rd15, %rd57;
	shl.b64 	%rd62, %rd61, 2;
	add.s64 	%rd63, %rd3, %rd62;
	st.global.f32 	[%rd63], %f494;
	ld.global.f32 	%f495, [%rd60+4096];
	sub.f32 	%f496, %f495, %f19;
	fma.rn.f32 	%f497, %f496, 0f3BBB989D, 0f3F000000;
	cvt.sat.f32.f32 	%f498, %f497;
	fma.rm.f32 	%f499, %f498, %f485, %f484;
	add.f32 	%f500, %f499, 0fCB40007F;
	neg.f32 	%f501, %f500;
	fma.rn.f32 	%f502, %f496, 0f3FB8AA3B, %f501;
	fma.rn.f32 	%f503, %f496, 0f32A57060, %f502;
	mov.b32 	%r143, %f499;
	shl.b32 	%r144, %r143, 23;
	mov.b32 	%f504, %r144;
	ex2.approx.ftz.f32 	%f505, %f503;
	mul.f32 	%f506, %f505, %f504;
	div.rn.f32 	%f507, %f506, %f33;
	st.global.f32 	[%rd63+4096], %f507;
	ld.global.f32 	%f508, [%rd60+8192];
	sub.f32 	%f509, %f508, %f19;
	fma.rn.f32 	%f510, %f509, 0f3BBB989D, 0f3F000000;
	cvt.sat.f32.f32 	%f511, %f510;
	fma.rm.f32 	%f512, %f511, %f485, %f484;
	add.f32 	%f513, %f512, 0fCB40007F;
	neg.f32 	%f514, %f513;
	fma.rn.f32 	%f515, %f509, 0f3FB8AA3B, %f514;
	fma.rn.f32 	%f516, %f509, 0f32A57060, %f515;
	mov.b32 	%r145, %f512;
	shl.b32 	%r146, %r145, 23;
	mov.b32 	%f517, %r146;
	ex2.approx.ftz.f32 	%f518, %f516;
	mul.f32 	%f519, %f518, %f517;
	div.rn.f32 	%f520, %f519, %f33;
	st.global.f32 	[%rd63+8192], %f520;
	ld.global.f32 	%f521, [%rd60+12288];
	sub.f32 	%f522, %f521, %f19;
	fma.rn.f32 	%f523, %f522, 0f3BBB989D, 0f3F000000;
	cvt.sat.f32.f32 	%f524, %f523;
	fma.rm.f32 	%f525, %f524, %f485, %f484;
	add.f32 	%f526, %f525, 0fCB40007F;
	neg.f32 	%f527, %f526;
	fma.rn.f32 	%f528, %f522, 0f3FB8AA3B, %f527;
	fma.rn.f32 	%f529, %f522, 0f32A57060, %f528;
	mov.b32 	%r147, %f525;
	shl.b32 	%r148, %r147, 23;
	mov.b32 	%f530, %r148;
	ex2.approx.ftz.f32 	%f531, %f529;
	mul.f32 	%f532, %f531, %f530;
	div.rn.f32 	%f533, %f532, %f33;
	st.global.f32 	[%rd63+12288], %f533;
	add.s32 	%r159, %r159, 4096;
	setp.lt.s32 	%p43, %r159, %r2;
	@%p43 bra 	$L__BB149_43;
$L__BB149_44:
	add.s64 	%rd64, %rd64, %rd5;
	setp.lt.s64 	%p44, %rd64, %rd21;
	@%p44 bra 	$L__BB149_2;
$L__BB149_45:
	ret;

}
	// .globl	_Z15SoftmaxWarpImplI10DirectLoadI6__halffE11DirectStoreIfS1_EfLi2ELi2ELi1ELi2ELb0EL9Algorithm0EEvT_T0_ll
.visible .entry _Z15SoftmaxWarpImplI10DirectLoadI6__halffE11DirectStoreIfS1_EfLi2ELi2ELi1ELi2ELb0EL9Algorithm0EEvT_T0_ll(
	.param .align 8 .b8 _Z15SoftmaxWarpImplI10DirectLoadI6__halffE11DirectStoreIfS1_EfLi2ELi2ELi1ELi2ELb0EL9Algorithm0EEvT_T0_ll_param_0[16],
	.param .align 8 .b8 _Z15SoftmaxWarpImplI10DirectLoadI6__halffE11DirectStoreIfS1_EfLi2ELi2ELi1ELi2ELb0EL9Algorithm0EEvT_T0_ll_param_1[16],
	.param .u64 _Z15SoftmaxWarpImplI10DirectLoadI6__halffE11DirectStoreIfS1_EfLi2ELi2ELi1ELi2ELb0EL9Algorithm0EEvT_T0_ll_param_2,
	.param .u64 _Z15SoftmaxWarpImplI10DirectLoadI6__halffE11DirectStoreIfS1_EfLi2ELi2ELi1ELi2ELb0EL9Algorithm0EEvT_T0_ll_param_3
)
{
	.reg .pred 	%p<4>;
	.reg .b16 	%rs<9>;
	.reg .b32 	%r<23>;
	.reg .b32 	%f<63>;
	.reg .b64 	%rd<39>;

	ld.param.u64 	%rd1, [_Z15SoftmaxWarpImplI10DirectLoadI6__halffE11DirectStoreIfS1_EfLi2ELi2ELi1ELi2ELb0EL9Algorithm0EEvT_T0_ll_param_0];
	ld.param.u64 	%rd2, [_Z15SoftmaxWarpImplI10DirectLoadI6__halffE11DirectStoreIfS1_EfLi2ELi2ELi1ELi2ELb0EL9Algorithm0EEvT_T0_ll_param_0+8];
	ld.param.u64 	%rd3, [_Z15SoftmaxWarpImplI10DirectLoadI6__halffE11DirectStoreIfS1_EfLi2ELi2ELi1ELi2ELb0EL9Algorithm0EEvT_T0_ll_param_1];
	ld.param.u64 	%rd4, [_Z15SoftmaxWarpImplI10DirectLoadI6__halffE11DirectStoreIfS1_EfLi2ELi2ELi1ELi2ELb0EL9Algorithm0EEvT_T0_ll_param_1+8];
	ld.param.u64 	%rd12, [_Z15SoftmaxWarpImplI10DirectLoadI6__halffE11DirectStoreIfS1_EfLi2ELi2ELi1ELi2ELb0EL9Algorithm0EEvT_T0_ll_param_2];
	ld.param.u64 	%rd13, [_Z15SoftmaxWarpImplI10DirectLoadI6__halffE11DirectStoreIfS1_EfLi2ELi2ELi1ELi2ELb0EL9Algorithm0EEvT_T0_ll_param_3];
	setp.lt.s64 	%p1, %rd13, 3;
	@%p1 bra 	$L__BB150_2;
	mov.u64 	%rd14, $str;
	cvta.global.u64 	%rd15, %rd14;
	mov.u64 	%rd16, $str$1;
	cvta.global.u64 	%rd17, %rd16;
	mov.u64 	%rd18, __unnamed_146;
	cvta.global.u64 	%rd19, %rd18;
	{ // callseq 145, 0
	.param .b64 param0;
	st.param.b64 	[param0], %rd15;
	.param .b64 param1;
	st.param.b64 	[param1], %rd17;
	.param .b32 param2;
	st.param.b32 	[param2], 358;
	.param .b64 param3;
	st.param.b64 	[param3], %rd19;
	.param .b64 param4;
	st.param.b64 	[param4], 1;
	call.uni 
	__assertfail, 
	(
	param0, 
	param1, 
	param2, 
	param3, 
	param4
	);
	} // callseq 145
$L__BB150_2:
	mov.u32 	%r2, %nctaid.x;
	mov.u32 	%r3, %ntid.y;
	mov.u32 	%r4, %ctaid.x;
	mov.u32 	%r5, %tid.y;
	mad.lo.s32 	%r6, %r4, %r3, %r5;
	mul.lo.s32 	%r7, %r3, %r2;
	shl.b32 	%r1, %r7, 1;
	shl.b32 	%r8, %r6, 1;
	cvt.s64.s32 	%rd38, %r8;
	setp.le.s64 	%p2, %rd12, %rd38;
	@%p2 bra 	$L__BB150_5;
	cvta.to.global.u64 	%rd6, %rd1;
	cvta.to.global.u64 	%rd7, %rd3;
	mov.u32 	%r9, %tid.x;
	shl.b32 	%r10, %r9, 1;
	cvt.u64.u32 	%rd8, %r10;
	cvt.s64.s32 	%rd9, %r1;
$L__BB150_4:
	mad.lo.s64 	%rd20, %rd38, %rd2, %rd8;
	shl.b64 	%rd21, %rd20, 1;
	add.s64 	%rd22, %rd6, %rd21;
	ld.global.u32 	%r11, [%rd22];
	mov.b32 	{%rs1, %rs2}, %r11;
	// begin inline asm
	{  cvt.f32.f16 %f1, %rs1;}

	// end inline asm
	// begin inline asm
	{  cvt.f32.f16 %f2, %rs2;}

	// end inline asm
	max.f32 	%f9, %f1, 0fFF800000;
	max.f32 	%f10, %f9, %f2;
	add.s64 	%rd23, %rd20, %rd2;
	shr.u64 	%rd24, %rd23, 63;
	add.s64 	%rd25, %rd23, %rd24;
	shl.b64 	%rd26, %rd25, 1;
	and.b64  	%rd27, %rd26, -4;
	add.s64 	%rd28, %rd6, %rd27;
	ld.global.u32 	%r12, [%rd28];
	mov.b32 	{%rs3, %rs4}, %r12;
	// begin inline asm
	{  cvt.f32.f16 %f3, %rs3;}

	// end inline asm
	// begin inline asm
	{  cvt.f32.f16 %f4, %rs4;}

	// end inline asm
	max.f32 	%f11, %f3, 0fFF800000;
	max.f32 	%f12, %f11, %f4;
	sub.f32 	%f13, %f1, %f10;
	fma.rn.f32 	%f14, %f13, 0f3BBB989D, 0f3F000000;
	cvt.sat.f32.f32 	%f15, %f14;
	mov.f32 	%f16, 0f4B400001;
	mov.f32 	%f17, 0f437C0000;
	fma.rm.f32 	%f18, %f15, %f17, %f16;
	add.f32 	%f19, %f18, 0fCB40007F;
	neg.f32 	%f20, %f19;
	fma.rn.f32 	%f21, %f13, 0f3FB8AA3B, %f20;
	fma.rn.f32 	%f22, %f13, 0f32A57060, %f21;
	mov.b32 	%r13, %f18;
	shl.b32 	%r14, %r13, 23;
	mov.b32 	%f23, %r14;
	ex2.approx.ftz.f32 	%f24, %f22;
	mul.f32 	%f25, %f24, %f23;
	add.f32 	%f26, %f25, 0f00000000;
	sub.f32 	%f27, %f2, %f10;
	fma.rn.f32 	%f28, %f27, 0f3BBB989D, 0f3F000000;
	cvt.sat.f32.f32 	%f29, %f28;
	fma.rm.f32 	%f30, %f29, %f17, %f16;
	add.f32 	%f31, %f30, 0fCB40007F;
	neg.f32 	%f32, %f31;
	fma.rn.f32 	%f33, %f27, 0f3FB8AA3B, %f32;
	fma.rn.f32 	%f34, %f27, 0f32A57060, %f33;
	mov.b32 	%r15, %f30;
	shl.b32 	%r16, %r15, 23;
	mov.b32 	%f35, %r16;
	ex2.approx.ftz.f32 	%f36, %f34;
	mul.f32 	%f37, %f36, %f35;
	add.f32 	%f38, %f26, %f37;
	sub.f32 	%f39, %f3, %f12;
	fma.rn.f32 	%f40, %f39, 0f3BBB989D, 0f3F000000;
	cvt.sat.f32.f32 	%f41, %f40;
	fma.rm.f32 	%f42, %f41, %f17, %f16;
	add.f32 	%f43, %f42, 0fCB40007F;
	neg.f32 	%f44, %f43;
	fma.rn.f32 	%f45, %f39, 0f3FB8AA3B, %f44;
	fma.rn.f32 	%f46, %f39, 0f32A57060, %f45;
	mov.b32 	%r17, %f42;
	shl.b32 	%r18, %r17, 23;
	mov.b32 	%f47, %r18;
	ex2.approx.ftz.f32 	%f48, %f46;
	mul.f32 	%f49, %f48, %f47;
	add.f32 	%f50, %f49, 0f00000000;
	sub.f32 	%f51, %f4, %f12;
	fma.rn.f32 	%f52, %f51, 0f3BBB989D, 0f3F000000;
	cvt.sat.f32.f32 	%f53, %f52;
	fma.rm.f32 	%f54, %f53, %f17, %f16;
	add.f32 	%f55, %f54, 0fCB40007F;
	neg.f32 	%f56, %f55;
	fma.rn.f32 	%f57, %f51, 0f3FB8AA3B, %f56;
	fma.rn.f32 	%f58, %f51, 0f32A57060, %f57;
	mov.b32 	%r19, %f54;
	shl.b32 	%r20, %r19, 23;
	mov.b32 	%f59, %r20;
	ex2.approx.ftz.f32 	%f60, %f58;
	mul.f32 	%f61, %f60, %f59;
	add.f32 	%f62, %f50, %f61;
	div.rn.f32 	%f5, %f25, %f38;
	div.rn.f32 	%f6, %f37, %f38;
	mad.lo.s64 	%rd29, %rd38, %rd4, %rd8;
	// begin inline asm
	{  cvt.rn.f16.f32 %rs5, %f5;}

	// end inline asm
	// begin inline asm
	{  cvt.rn.f16.f32 %rs6, %f6;}

	// end inline asm
	shl.b64 	%rd30, %rd29, 1;
	add.s64 	%rd31, %rd7, %rd30;
	mov.b32 	%r21, {%rs5, %rs6};
	st.global.u32 	[%rd31], %r21;
	div.rn.f32 	%f7, %f49, %f62;
	div.rn.f32 	%f8, %f61, %f62;
	add.s64 	%rd32, %rd29, %rd4;
	// begin inline asm
	{  cvt.rn.f16.f32 %rs7, %f7;}

	// end inline asm
	// begin inline asm
	{  cvt.rn.f16.f32 %rs8, %f8;}

	// end inline asm
	shr.u64 	%rd33, %rd32, 63;
	add.s64 	%rd34, %rd32, %rd33;
	shl.b64 	%rd35, %rd34, 1;
	and.b64  	%rd36, %rd35, -4;
	add.s64 	%rd37, %rd7, %rd36;
	mov.b32 	%r22, {%rs7, %rs8};
	st.global.u32 	[%rd37], %r22;
	add.s64 	%rd38, %rd38, %rd9;
	setp.lt.s64 	%p3, %rd38, %rd12;
	@%p3 bra 	$L__BB150_4;
$L__BB150_5:
	ret;

}
	// .globl	_Z15SoftmaxWarpImplI10DirectLoadI6__halffE11DirectStoreIfS1_EfLi2ELi2ELi1ELi2ELb1EL9Algorithm0EEvT_T0_ll
.visible .entry _Z15SoftmaxWarpImplI10DirectLoadI6__halffE11DirectStoreIfS1_EfLi2ELi2ELi1ELi2ELb1EL9Algorithm0EEvT_T0_ll(
	.param .align 8 .b8 _Z15SoftmaxWarpImplI10DirectLoadI6__halffE11DirectStoreIfS1_EfLi2ELi2ELi1ELi2ELb1EL9Algorithm0EEvT_T0_ll_param_0[16],
	.param .align 8 .b8 _Z15SoftmaxWarpImplI10DirectLoadI6__halffE11DirectStoreIfS1_EfLi2ELi2ELi1ELi2ELb1EL9Algorithm0EEvT_T0_ll_param_1[16],
	.param .u64 _Z15SoftmaxWarpImplI10DirectLoadI6__halffE11DirectStoreIfS1_EfLi2ELi2ELi1ELi2ELb1EL9Algorithm0EEvT_T0_ll_param_2,
	.param .u64 _Z15SoftmaxWarpImplI10DirectLoadI6__halffE11DirectStoreIfS1_EfLi2ELi2ELi1ELi2ELb1EL9Algorithm0EEvT_T0_ll_param_3
)
{
	.reg .pred 	%p<8>;
	.reg .b16 	%rs<9>;
	.reg .b32 	%r<23>;
	.reg .b32 	%f<85>;
	.reg .b64 	%rd<41>;

	ld.param.u64 	%rd2, [_Z15SoftmaxWarpImplI10DirectLoadI6__halffE11DirectStoreIfS1_EfLi2ELi2ELi1ELi2ELb1EL9Algorithm0EEvT_T0_ll_param_0+8];
	ld.param.u64 	%rd4, [_Z15SoftmaxWarpImplI10DirectLoadI6__halffE11DirectStoreIfS1_EfLi2ELi2ELi1ELi2ELb1EL9Algorithm0EEvT_T0_ll_param_1+8];
	ld.param.u64 	%rd12, [_Z15SoftmaxWarpImplI10DirectLoadI6__halffE11DirectStoreIfS1_EfLi2ELi2ELi1ELi2ELb1EL9Algorithm0EEvT_T0_ll_param_1];
	ld.param.u64 	%rd13, [_Z15SoftmaxWarpImplI10DirectLoadI6__halffE11DirectStoreIfS1_EfLi2ELi2ELi1ELi2ELb1EL9Algorithm0EEvT_T0_ll_param_0];
	ld.param.u64 	%rd10, [_Z15SoftmaxWarpImplI10DirectLoadI6__halffE11DirectStoreIfS1_EfLi2ELi2ELi1ELi2ELb1EL9Algorithm0EEvT_T0_ll_param_2];
	ld.param.u64 	%rd11, [_Z15SoftmaxWarpImplI10DirectLoadI6__halffE11DirectStoreIfS1_EfLi2ELi2ELi1ELi2ELb1EL9Algorithm0EEvT_T0_ll_param_3];
	cvta.to.global.u64 	%rd1, %rd13;
	cvta.to.global.u64 	%rd3, %rd12;
	setp.lt.s64 	%p1, %rd11, 3;
	@%p1 bra 	$L__BB151_2;
	mov.u64 	%rd14, $str;
	cvta.global.u64 	%rd15, %rd14;
	mov.u64 	%rd16, $str$1;
	cvta.global.u64 	%rd17, %rd16;
	mov.u64 	%rd18, __unnamed_147;
	cvta.global.u64 	%rd19, %rd18;
	{ // callseq 146, 0
	.param .b64 param0;
	st.param.b64 	[param0], %rd15;
	.param .b64 param1;
	st.param.b64 	[param1], %rd17;
	.param .b32 param2;
	st.param.b32 	[param2], 358;
	.param .b64 param3;
	st.param.b64 	[param3], %rd19;
	.param .b64 param4;
	st.param.b64 	[param4], 1;
	call.uni 
	__assertfail, 
	(
	param0, 
	param1, 
	param2, 
	param3, 
	param4
	);
	} // callseq 146
$L__BB151_2:
	mov.u32 	%r2, %nctaid.x;
	mov.u32 	%r3, %ntid.y;
	mov.u32 	%r4, %ctaid.x;
	mov.u32 	%r5, %tid.y;
	mad.lo.s32 	%r6, %r4, %r3, %r5;
	mul.lo.s32 	%r7, %r3, %r2;
	shl.b32 	%r1, %r7, 1;
	shl.b32 	%r8, %r6, 1;
	cvt.s64.s32 	%rd40, %r8;
	setp.le.s64 	%p2, %rd10, %rd40;
	@%p2 bra 	$L__BB151_13;
	mov.u32 	%r9, %tid.x;
	shl.b32 	%r10, %r9, 1;
	cvt.u64.u32 	%rd6, %r10;
	cvt.s64.s32 	%rd7, %r1;
$L__BB151_4:
	setp.le.s64 	%p3, %rd11, %rd6;
	mov.f32 	%f79, 0fFF800000;
	mov.f32 	%f80, %f79;
	mov.f32 	%f81, %f79;
	@%p3 bra 	$L__BB151_6;
	mad.lo.s64 	%rd20, %rd40, %rd2, %rd6;
	shl.b64 	%rd21, %rd20, 1;
	add.s64 	%rd22, %rd1, %rd21;
	ld.global.u32 	%r11, [%rd22];
	mov.b32 	{%rs1, %rs2}, %r11;
	// begin inline asm
	{  cvt.f32.f16 %f80, %rs1;}

	// end inline asm
	// begin inline asm
	{  cvt.f32.f16 %f79, %rs2;}

	// end inline asm
	max.f32 	%f23, %f80, 0fFF800000;
	max.f32 	%f81, %f23, %f79;
$L__BB151_6:
	setp.le.s64 	%p4, %rd11, %rd6;
	mov.f32 	%f82, 0fFF800000;
	mov.f32 	%f83, %f82;
	mov.f32 	%f84, %f82;
	@%p4 bra 	$L__BB151_8;
	mad.lo.s64 	%rd23, %rd2, %rd40, %rd2;
	add.s64 	%rd24, %rd23, %rd6;
	shr.u64 	%rd25, %rd24, 63;
	add.s64 	%rd26, %rd24, %rd25;
	shl.b64 	%rd27, %rd26, 1;
	and.b64  	%rd28, %rd27, -4;
	add.s64 	%rd29, %rd1, %rd28;
	ld.global.u32 	%r12, [%rd29];
	mov.b32 	{%rs3, %rs4}, %r12;
	// begin inline asm
	{  cvt.f32.f16 %f83, %rs3;}

	// end inline asm
	// begin inline asm
	{  cvt.f32.f16 %f84, %rs4;}

	// end inline asm
	max.f32 	%f27, %f83, 0fFF800000;
	max.f32 	%f82, %f27, %f84;
$L__BB151_8:
	sub.f32 	%f28, %f80, %f81;
	fma.rn.f32 	%f29, %f28, 0f3BBB989D, 0f3F000000;
	cvt.sat.f32.f32 	%f30, %f29;
	mov.f32 	%f31, 0f4B400001;
	mov.f32 	%f32, 0f437C0000;
	fma.rm.f32 	%f33, %f30, %f32, %f31;
	add.f32 	%f34, %f33, 0fCB40007F;
	neg.f32 	%f35, %f34;
	fma.rn.f32 	%f36, %f28, 0f3FB8AA3B, %f35;
	fma.rn.f32 	%f37, %f28, 0f32A57060, %f36;
	mov.b32 	%r13, %f33;
	shl.b32 	%r14, %r13, 23;
	mov.b32 	%f38, %r14;
	ex2.approx.ftz.f32 	%f39, %f37;
	mul.f32 	%f40, %f39, %f38;
	add.f32 	%f41, %f40, 0f00000000;
	sub.f32 	%f42, %f79, %f81;
	fma.rn.f32 	%f43, %f42, 0f3BBB989D, 0f3F000000;
	cvt.sat.f32.f32 	%f44, %f43;
	fma.rm.f32 	%f45, %f44, %f32, %f31;
	add.f32 	%f46, %f45, 0fCB40007F;
	neg.f32 	%f47, %f46;
	fma.rn.f32 	%f48, %f42, 0f3FB8AA3B, %f47;
	fma.rn.f32 	%f49, %f42, 0f32A57060, %f48;
	mov.b32 	%r15, %f45;
	shl.b32 	%r16, %r15, 23;
	mov.b32 	%f50, %r16;
	ex2.approx.ftz.f32 	%f51, %f49;
	mul.f32 	%f52, %f51, %f50;
	add.f32 	%f53, %f41, %f52;
	sub.f32 	%f54, %f83, %f82;
	fma.rn.f32 	%f55, %f54, 0f3BBB989D, 0f3F000000;
	cvt.sat.f32.f32 	%f56, %f55;
	fma.rm.f32 	%f57, %f56, %f32, %f31;
	add.f32 	%f58, %f57, 0fCB40007F;
	neg.f32 	%f59, %f58;
	fma.rn.f32 	%f60, %f54, 0f3FB8AA3B, %f59;
	fma.rn.f32 	%f61, %f54, 0f32A57060, %f60;
	mov.b32 	%r17, %f57;
	shl.b32 	%r18, %r17, 23;
	mov.b32 	%f62, %r18;
	ex2.approx.ftz.f32 	%f63, %f61;
	mul.f32 	%f13, %f63, %f62;
	add.f32 	%f64, %f13, 0f00000000;
	sub.f32 	%f65, %f84, %f82;
	fma.rn.f32 	%f66, %f65, 0f3BBB989D, 0f3F000000;
	cvt.sat.f32.f32 	%f67, %f66;
	fma.rm.f32 	%f68, %f67, %f32, %f31;
	add.f32 	%f69, %f68, 0fCB40007F;
	neg.f32 	%f70, %f69;
	fma.rn.f32 	%f71, %f65, 0f3FB8AA3B, %f70;
	fma.rn.f32 	%f72, %f65, 0f32A57060, %f71;
	mov.b32 	%r19, %f68;
	shl.b32 	%r20, %r19, 23;
	mov.b32 	%f73, %r20;
	ex2.approx.ftz.f32 	%f74, %f72;
	mul.f32 	%f14, %f74, %f73;
	add.f32 	%f15, %f64, %f14;
	div.rn.f32 	%f16, %f40, %f53;
	div.rn.f32 	%f17, %f52, %f53;
	@%p4 bra 	$L__BB151_10;
	mad.lo.s64 	%rd30, %rd40, %rd4, %rd6;
	// begin inline asm
	{  cvt.rn.f16.f32 %rs5, %f16;}

	// end inline asm
	// begin inline asm
	{  cvt.rn.f16.f32 %rs6, %f17;}

	// end inline asm
	shl.b64 	%rd31, %rd30, 1;
	add.s64 	%rd32, %rd3, %rd31;
	mov.b32 	%r21, {%rs5, %rs6};
	st.global.u32 	[%rd32], %r21;
$L__BB151_10:
	setp.le.s64 	%p6, %rd11, %rd6;
	div.rn.f32 	%f18, %f13, %f15;
	div.rn.f32 	%f19, %f14, %f15;
	@%p6 bra 	$L__BB151_12;
	mad.lo.s64 	%rd33, %rd4, %rd40, %rd4;
	add.s64 	%rd34, %rd33, %rd6;
	// begin inline asm
	{  cvt.rn.f16.f32 %rs7, %f18;}

	// end inline asm
	// begin inline asm
	{  cvt.rn.f16.f32 %rs8, %f19;}

	// end inline asm
	shr.u64 	%rd35, %rd34, 63;
	add.s64 	%rd36, %rd34, %rd35;
	shl.b64 	%rd37, %rd36, 1;
	and.b64  	%rd38, %rd37, -4;
	add.s64 	%rd39, %rd3, %rd38;
	mov.b32 	%r22, {%rs7, %rs8};
	st.global.u32 	[%rd39], %r22;
$L__BB151_12:
	add.s64 	%rd40, %rd40, %rd7;
	setp.lt.s64 	%p7, %rd40, %rd10;
	@%p7 bra 	$L__BB151_4;
$L__BB151_13:
	ret;

}
	// .globl	_Z15SoftmaxWarpImplI10DirectLoadI6__halffE11DirectStoreIfS1_EfLi2ELi2ELi1ELi1ELb0EL9Algorithm0EEvT_T0_ll
.visible .entry _Z15SoftmaxWarpImplI10DirectLoadI6__halffE11DirectStoreIfS1_EfLi2ELi2ELi1ELi1ELb0EL9Algorithm0EEvT_T0_ll(
	.param .align 8 .b8 _Z15SoftmaxWarpImplI10DirectLoadI6__halffE11DirectStoreIfS1_EfLi2ELi2ELi1ELi1ELb0EL9Algorithm0EEvT_T0_ll_param_0[16],
	.param .align 8 .b8 _Z15SoftmaxWarpImplI10DirectLoadI6__halffE11DirectStoreIfS1_EfLi2ELi2ELi1ELi1ELb0EL9Algorithm0EEvT_T0_ll_param_1[16],
	.param .u64 _Z15SoftmaxWarpImplI10DirectLoadI6__halffE11DirectStoreIfS1_EfLi2ELi2ELi1ELi1ELb0EL9Algorithm0EEvT_T0_ll_param_2,
	.param .u64 _Z15SoftmaxWarpImplI10DirectLoadI6__halffE11DirectStoreIfS1_EfLi2ELi2ELi1ELi1ELb0EL9Algorithm0EEvT_T0_ll_param_3
)
{
	.reg .pred 	%p<8>;
	.reg .b16 	%rs<13>;
	.reg .b32 	%r<30>;
	.reg .b32 	%f<95>;
	.reg .b64 	%rd<73>;

	ld.param.u64 	%rd2, [_Z15SoftmaxWarpImplI10DirectLoadI6__halffE11DirectStoreIfS1_EfLi2ELi2ELi1ELi1ELb0EL9Algorithm0EEvT_T0_ll_param_0+8];
	ld.param.u64 	%rd4, [_Z15SoftmaxWarpImplI10DirectLoadI6__halffE11DirectStoreIfS1_EfLi2ELi2ELi1ELi1ELb0EL9Algorithm0EEvT_T0_ll_param_1+8];
	ld.param.u64 	%rd19, [_Z15SoftmaxWarpImplI10DirectLoadI6__halffE11DirectStoreIfS1_EfLi2ELi2ELi1ELi1ELb0EL9Algorithm0EEvT_T0_ll_param_1];
	ld.param.u64 	%rd20, [_Z15SoftmaxWarpImplI10DirectLoadI6__halffE11DirectStoreIfS1_EfLi2ELi2ELi1ELi1ELb0EL9Algorithm0EEvT_T0_ll_param_0];
	ld.param.u64 	%rd18, [_Z15SoftmaxWarpImplI10DirectLoadI6__halffE11DirectStoreIfS1_EfLi2ELi2ELi1ELi1ELb0EL9Algorithm0EEvT_T0_ll_param_2];
	ld.param.u64 	%rd21, [_Z15SoftmaxWarpImplI10DirectLoadI6__halffE11DirectStoreIfS1_EfLi2ELi2ELi1ELi1ELb0EL9Algorithm0EEvT_T0_ll_param_3];
	cvta.to.global.u64 	%rd1, %rd20;
	cvta.to.global.u64 	%rd3, %rd19;
	setp.lt.s64 	%p1, %rd21, 3;
	@%p1 bra 	$L__BB152_2;
	mov.u64 	%rd22, $str;
	cvta.global.u64 	%rd23, %rd22;
	mov.u64 	%rd24, $str$1;
	cvta.global.u64 	%rd25, %rd24;
	mov.u64 	%rd26, __unnamed_148;
	cvta.global.u64 	%rd27, %rd26;
	{ // callseq 147, 0
	.param .b64 param0;
	st.param.b64 	[param0], %rd23;
	.param .b64 param1;
	st.param.b64 	[param1], %rd25;
	.param .b32 param2;
	st.param.b32 	[param2], 358;
	.param .b64 param3;
	st.param.b64 	[param3], %rd27;
	.param .b64 param4;
	st.param.b64 	[param4], 1;
	call.uni 
	__assertfail, 
	(
	param0, 
	param1, 
	param2, 
	param3, 
	param4
	);
	} // callseq 147
$L__BB152_2:
	mov.u32 	%r1, %nctaid.x;
	mov.u32 	%r2, %ntid.y;
	mul.lo.s32 	%r3, %r1, %r2;
	mov.u32 	%r4, %ctaid.x;
	mov.u32 	%r5, %tid.y;
	mad.lo.s32 	%r6, %r4, %r2, %r5;
	cvt.s64.s32 	%rd5, %r3;
	cvt.s64.s32 	%rd72, %r6;
	setp.le.s64 	%p2, %rd18, %rd72;
	@%p2 bra 	$L__BB152_10;
	mov.u32 	%r7, %tid.x;
	shl.b32 	%r8, %r7, 1;
	cvt.u64.u32 	%rd7, %r8;
	add.s64 	%rd8, %rd5, %rd72;
	max.s64 	%rd28, %rd18, %rd8;
	setp.lt.s64 	%p3, %rd8, %rd18;
	selp.u64 	%rd9, 1, 0, %p3;
	add.s64 	%rd29, %rd8, %rd9;
	sub.s64 	%rd10, %rd28, %rd29;
	or.b64  	%rd30, %rd10, %rd5;
	and.b64  	%rd31, %rd30, -4294967296;
	setp.ne.s64 	%p4, %rd31, 0;
	@%p4 bra 	$L__BB152_5;
	cvt.u32.u64 	%r9, %rd5;
	cvt.u32.u64 	%r10, %rd10;
	div.u32 	%r11, %r10, %r9;
	cvt.u64.u32 	%rd70, %r11;
	bra.uni 	$L__BB152_6;
$L__BB152_5:
	div.u64 	%rd70, %rd10, %rd5;
$L__BB152_6:
	add.s64 	%rd14, %rd70, %rd9;
	and.b64  	%rd32, %rd14, 1;
	setp.eq.b64 	%p5, %rd32, 1;
	@%p5 bra 	$L__BB152_8;
	mad.lo.s64 	%rd33, %rd2, %rd72, %rd7;
	shr.u64 	%rd34, %rd33, 63;
	add.s64 	%rd35, %rd33, %rd34;
	shl.b64 	%rd36, %rd35, 1;
	and.b64  	%rd37, %rd36, -4;
	add.s64 	%rd38, %rd1, %rd37;
	ld.global.u32 	%r12, [%rd38];
	mov.b32 	{%rs1, %rs2}, %r12;
	// begin inline asm
	{  cvt.f32.f16 %f1, %rs1;}

	// end inline asm
	// begin inline asm
	{  cvt.f32.f16 %f2, %rs2;}

	// end inline asm
	max.f32 	%f5, %f1, 0fFF800000;
	max.f32 	%f6, %f5, %f2;
	sub.f32 	%f7, %f1, %f6;
	fma.rn.f32 	%f8, %f7, 0f3BBB989D, 0f3F000000;
	cvt.sat.f32.f32 	%f9, %f8;
	mov.f32 	%f10, 0f4B400001;
	mov.f32 	%f11, 0f437C0000;
	fma.rm.f32 	%f12, %f9, %f11, %f10;
	add.f32 	%f13, %f12, 0fCB40007F;
	neg.f32 	%f14, %f13;
	fma.rn.f32 	%f15, %f7, 0f3FB8AA3B, %f14;
	fma.rn.f32 	%f16, %f7, 0f32A57060, %f15;
	mov.b32 	%r13, %f12;
	shl.b32 	%r14, %r13, 23;
	mov.b32 	%f17, %r14;
	ex2.approx.ftz.f32 	%f18, %f16;
	mul.f32 	%f19, %f18, %f17;
	add.f32 	%f20, %f19, 0f00000000;
	sub.f32 	%f21, %f2, %f6;
	fma.rn.f32 	%f22, %f21, 0f3BBB989D, 0f3F000000;
	cvt.sat.f32.f32 	%f23, %f22;
	fma.rm.f32 	%f24, %f23, %f11, %f10;
	add.f32 	%f25, %f24, 0fCB40007F;
	neg.f32 	%f26, %f25;
	fma.rn.f32 	%f27, %f21, 0f3FB8AA3B, %f26;
	fma.rn.f32 	%f28, %f21, 0f32A57060, %f27;
	mov.b32 	%r15, %f24;
	shl.b32 	%r16, %r15, 23;
	mov.b32 	%f29, %r16;
	ex2.approx.ftz.f32 	%f30, %f28;
	mul.f32 	%f31, %f30, %f29;
	add.f32 	%f32, %f20, %f31;
	div.rn.f32 	%f3, %f19, %f32;
	div.rn.f32 	%f4, %f31, %f32;
	mad.lo.s64 	%rd39, %rd4, %rd72, %rd7;
	// begin inline asm
	{  cvt.rn.f16.f32 %rs3, %f3;}

	// end inline asm
	// begin inline asm
	{  cvt.rn.f16.f32 %rs4, %f4;}

	// end inline asm
	shr.u64 	%rd40, %rd39, 63;
	add.s64 	%rd41, %rd39, %rd40;
	shl.b64 	%rd42, %rd41, 1;
	and.b64  	%rd43, %rd42, -4;
	add.s64 	%rd44, %rd3, %rd43;
	mov.b32 	%r17, {%rs3, %rs4};
	st.global.u32 	[%rd44], %r17;
	mov.u64 	%rd72, %rd8;
$L__BB152_8:
	setp.eq.s64 	%p6, %rd14, 0;
	@%p6 bra 	$L__BB152_10;
$L__BB152_9:
	mad.lo.s64 	%rd45, %rd72, %rd2, %rd7;
	shr.u64 	%rd46, %rd45, 63;
	add.s64 	%rd47, %rd45, %rd46;
	shl.b64 	%rd48, %rd47, 1;
	and.b64  	%rd49, %rd48, -4;
	add.s64 	%rd50, %rd1, %rd49;
	ld.global.u32 	%r18, [%rd50];
	mov.b32 	{%rs5, %rs6}, %r18;
	// begin inline asm
	{  cvt.f32.f16 %f33, %rs5;}

	// end inline asm
	// begin inline asm
	{  cvt.f32.f16 %f34, %rs6;}

	// end inline asm
	max.f32 	%f41, %f33, 0fFF800000;
	max.f32 	%f42, %f41, %f34;
	sub.f32 	%f43, %f33, %f42;
	fma.rn.f32 	%f44, %f43, 0f3BBB989D, 0f3F000000;
	cvt.sat.f32.f32 	%f45, %f44;
	mov.f32 	%f46, 0f4B400001;
	mov.f32 	%f47, 0f437C0000;
	fma.rm.f32 	%f48, %f45, %f47, %f46;
	add.f32 	%f49, %f48, 0fCB40007F;
	neg.f32 	%f50, %f49;
	fma.rn.f32 	%f51, %f43, 0f3FB8AA3B, %f50;
	fma.rn.f32 	%f52, %f43, 0f32A57060, %f51;
	mov.b32 	%r19, %f48;
	shl.b32 	%r20, %r19, 23;
	mov.b32 	%f53, %r20;
	ex2.approx.ftz.f32 	%f54, %f52;
	mul.f32 	%f55, %f54, %f53;
	add.f32 	%f56, %f55, 0f00000000;
	sub.f32 	%f57, %f34, %f42;
	fma.rn.f32 	%f58, %f57, 0f3BBB989D, 0f3F000000;
	cvt.sat.f32.f32 	%f59, %f58;
	fma.rm.f32 	%f60, %f59, %f47, %f46;
	add.f32 	%f61, %f60, 0fCB40007F;
	neg.f32 	%f62, %f61;
	fma.rn.f32 	%f63, %f57, 0f3FB8AA3B, %f62;
	fma.rn.f32 	%f64, %f57, 0f32A57060, %f63;
	mov.b32 	%r21, %f60;
	shl.b32 	%r22, %r21, 23;
	mov.b32 	%f65, %r22;
	ex2.approx.ftz.f32 	%f66, %f64;
	mul.f32 	%f67, %f66, %f65;
	add.f32 	%f68, %f56, %f67;
	div.rn.f32 	%f35, %f55, %f68;
	div.rn.f32 	%f36, %f67, %f68;
	mad.lo.s64 	%rd51, %rd72, %rd4, %rd7;
	// begin inline asm
	{  cvt.rn.f16.f32 %rs7, %f35;}

	// end inline asm
	// begin inline asm
	{  cvt.rn.f16.f32 %rs8, %f36;}

	// end inline asm
	shr.u64 	%rd52, %rd51, 63;
	add.s64 	%rd53, %rd51, %rd52;
	shl.b64 	%rd54, %rd53, 1;
	and.b64  	%rd55, %rd54, -4;
	add.s64 	%rd56, %rd3, %rd55;
	mov.b32 	%r23, {%rs7, %rs8};
	st.global.u32 	[%rd56], %r23;
	add.s64 	%rd57, %rd72, %rd5;
	mad.lo.s64 	%rd58, %rd57, %rd2, %rd7;
	shr.u64 	%rd59, %rd58, 63;
	add.s64 	%rd60, %rd58, %rd59;
	shl.b64 	%rd61, %rd60, 1;
	and.b64  	%rd62, %rd61, -4;
	add.s64 	%rd63, %rd1, %rd62;
	ld.global.u32 	%r24, [%rd63];
	mov.b32 	{%rs9, %rs10}, %r24;
	// begin inline asm
	{  cvt.f32.f16 %f37, %rs9;}

	// end inline asm
	// begin inline asm
	{  cvt.f32.f16 %f38, %rs10;}

	// end inline asm
	max.f32 	%f69, %f37, 0fFF800000;
	max.f32 	%f70, %f69, %f38;
	sub.f32 	%f71, %f37, %f70;
	fma.rn.f32 	%f72, %f71, 0f3BBB989D, 0f3F000000;
	cvt.sat.f32.f32 	%f73, %f72;
	fma.rm.f32 	%f74, %f73, %f47, %f46;
	add.f32 	%f75, %f74, 0fCB40007F;
	neg.f32 	%f76, %f75;
	fma.rn.f32 	%f77, %f71, 0f3FB8AA3B, %f76;
	fma.rn.f32 	%f78, %f71, 0f32A57060, %f77;
	mov.b32 	%r25, %f74;
	shl.b32 	%r26, %r25, 23;
	mov.b32 	%f79, %r26;
	ex2.approx.ftz.f32 	%f80, %f78;
	mul.f32 	%f81, %f80, %f79;
	add.f32 	%f82, %f81, 0f00000000;
	sub.f32 	%f83, %f38, %f70;
	fma.rn.f32 	%f84, %f83, 0f3BBB989D, 0f3F000000;
	cvt.sat.f32.f32 	%f85, %f84;
	fma.rm.f32 	%f86, %f85, %f47, %f46;
	add.f32 	%f87, %f86, 0fCB40007F;
	neg.f32 	%f88, %f87;
	fma.rn.f32 	%f89, %f83, 0f3FB8AA3B, %f88;
	fma.rn.f32 	%f90, %f83, 0f32A57060, %f89;
	mov.b32 	%r27, %f86;
	shl.b32 	%r28, %r27, 23;
	mov.b32 	%f91, %r28;
	ex2.approx.ftz.f32 	%f92, %f90;
	mul.f32 	%f93, %f92, %f91;
	add.f32 	%f94, %f82, %f93;
	div.rn.f32 	%f39, %f81, %f94;
	div.rn.f32 	%f40, %f93, %f94;
	mad.lo.s64 	%rd64, %rd57, %rd4, %rd7;
	// begin inline asm
	{  cvt.rn.f16.f32 %rs11, %f39;}

	// end inline asm
	// begin inline asm
	{  cvt.rn.f16.f32 %rs12, %f40;}

	// end inline asm
	shr.u64 	%rd65, %rd64, 63;
	add.s64 	%rd66, %rd64, %rd65;
	shl.b64 	%rd67, %rd66, 1;
	and.b64  	%rd68, %rd67, -4;
	add.s64 	%rd69, %rd3, %rd68;
	mov.b32 	%r29, {%rs11, %rs12};
	st.global.u32 	[%rd69], %r29;
	add.s64 	%rd72, %rd57, %rd5;
	setp.lt.s64 	%p7, %rd72, %rd18;
	@%p7 bra 	$L__BB152_9;
$L__BB152_10:
	ret;

}
	// .globl	_Z15SoftmaxWarpImplI10DirectLoadI6__halffE11DirectStoreIfS1_EfLi2ELi2ELi1ELi1ELb1EL9Algorithm0EEvT_T0_ll
.visible .entry _Z15SoftmaxWarpImplI10DirectLoadI6__halffE11DirectStoreIfS1_EfLi2ELi2ELi1ELi1ELb1EL9Algorithm0EEvT_T0_ll(
	.param .align 8 .b8 _Z15SoftmaxWarpImplI10DirectLoadI6__halffE11DirectStoreIfS1_EfLi2ELi2ELi1ELi1ELb1EL9Algorithm0EEvT_T0_ll_param_0[16],
	.param .align 8 .b8 _Z15SoftmaxWarpImplI10DirectLoadI6__halffE11DirectStoreIfS1_EfLi2ELi2ELi1ELi1ELb1EL9Algorithm0EEvT_T0_ll_param_1[16],
	.param .u64 _Z15SoftmaxWarpImplI10DirectLoadI6__halffE11DirectStoreIfS1_EfLi2ELi2ELi1ELi1ELb1EL9Algorithm0EEvT_T0_ll_param_2,
	.param .u64 _Z15SoftmaxWarpImplI10DirectLoadI6__halffE11DirectStoreIfS1_EfLi2ELi2ELi1ELi1ELb1EL9Algorithm0EEvT_T0_ll_param_3
)
{
	.reg .pred 	%p<14>;
	.reg .b16 	%rs<13>;
	.reg .b32 	%r<30>;
	.reg .b32 	%f<130>;
	.reg .b64 	%rd<73>;

	ld.param.u64 	%rd2, [_Z15SoftmaxWarpImplI10DirectLoadI6__halffE11DirectStoreIfS1_EfLi2ELi2ELi1ELi1ELb1EL9Algorithm0EEvT_T0_ll_param_0+8];
	ld.param.u64 	%rd4, [_Z15SoftmaxWarpImplI10DirectLoadI6__halffE11DirectStoreIfS1_EfLi2ELi2ELi1ELi1ELb1EL9Algorithm0EEvT_T0_ll_param_1+8];
	ld.param.u64 	%rd21, [_Z15SoftmaxWarpImplI10DirectLoadI6__halffE11DirectStoreIfS1_EfLi2ELi2ELi1ELi1ELb1EL9Algorithm0EEvT_T0_ll_param_1];
	ld.param.u64 	%rd22, [_Z15SoftmaxWarpImplI10DirectLoadI6__halffE11DirectStoreIfS1_EfLi2ELi2ELi1ELi1ELb1EL9Algorithm0EEvT_T0_ll_param_0];
	ld.param.u64 	%rd19, [_Z15SoftmaxWarpImplI10DirectLoadI6__halffE11DirectStoreIfS1_EfLi2ELi2ELi1ELi1ELb1EL9Algorithm0EEvT_T0_ll_param_2];
	ld.param.u64 	%rd20, [_Z15SoftmaxWarpImplI10DirectLoadI6__halffE11DirectStoreIfS1_EfLi2ELi2ELi1ELi1ELb1EL9Algorithm0EEvT_T0_ll_param_3];
	cvta.to.global.u64 	%rd1, %rd22;
	cvta.to.global.u64 	%rd3, %rd21;
	setp.lt.s64 	%p1, %rd20, 3;
	@%p1 bra 	$L__BB153_2;
	mov.u64 	%rd23, $str;
	cvta.global.u64 	%rd24, %rd23;
	mov.u64 	%rd25, $str$1;
	cvta.global.u64 	%rd26, %rd25;
	mov.u64 	%rd27, __unnamed_149;
	cvta.global.u64 	%rd28, %rd27;
	{ // callseq 148, 0
	.param .b64 param0;
	st.param.b64 	[param0], %rd24;
	.param .b64 param1;
	st.param.b64 	[param1], %rd26;
	.param .b32 param2;
	st.param.b32 	[param2], 358;
	.param .b64 param3;
	st.param.b64 	[param3], %rd28;
	.param .b64 param4;
	st.param.b64 	[param4], 1;
	call.uni 
	__assertfail, 
	(
	param0, 
	param1, 
	param2, 
	param3, 
	param4
	);
	} // callseq 148
$L__BB153_2:
	mov.u32 	%r1, %nctaid.x;
	mov.u32 	%r2, %ntid.y;
	mul.lo.s32 	%r3, %r1, %r2;
	mov.u32 	%r4, %ctaid.x;
	mov.u32 	%r5, %tid.y;
	mad.lo.s32 	%r6, %r4, %r2, %r5;
	cvt.s64.s32 	%rd5, %r3;
	cvt.s64.s32 	%rd6, %r6;
	setp.le.s64 	%p2, %rd19, %rd6;
	@%p2 bra 	$L__BB153_21;
	mov.u32 	%r7, %tid.x;
	shl.b32 	%r8, %r7, 1;
	cvt.u64.u32 	%rd7, %r8;
	add.s64 	%rd8, %rd5, %rd6;
	max.s64 	%rd29, %rd19, %rd8;
	setp.lt.s64 	%p3, %rd8, %rd19;
	selp.u64 	%rd9, 1, 0, %p3;
	add.s64 	%rd30, %rd8, %rd9;
	sub.s64 	%rd10, %rd29, %rd30;
	or.b64  	%rd31, %rd10, %rd5;
	and.b64  	%rd32, %rd31, -4294967296;
	setp.ne.s64 	%p4, %rd32, 0;
	@%p4 bra 	$L__BB153_5;
	cvt.u32.u64 	%r9, %rd5;
	cvt.u32.u64 	%r10, %rd10;
	div.u32 	%r11, %r10, %r9;
	cvt.u64.u32 	%rd70, %r11;
	bra.uni 	$L__BB153_6;
$L__BB153_5:
	div.u64 	%rd70, %rd10, %rd5;
$L__BB153_6:
	add.s64 	%rd14, %rd70, %rd9;
	and.b64  	%rd33, %rd14, 1;
	setp.eq.b64 	%p5, %rd33, 1;
	mov.u64 	%rd72, %rd6;
	@%p5 bra 	$L__BB153_11;
	setp.le.s64 	%p6, %rd20, %rd7;
	mov.f32 	%f121, 0fFF800000;
	mov.f32 	%f122, %f121;
	mov.f32 	%f123, %f121;
	@%p6 bra 	$L__BB153_9;
	mad.lo.s64 	%rd34, %rd2, %rd6, %rd7;
	shr.u64 	%rd35, %rd34, 63;
	add.s64 	%rd36, %rd34, %rd35;
	shl.b64 	%rd37, %rd36, 1;
	and.b64  	%rd38, %rd37, -4;
	add.s64 	%rd39, %rd1, %rd38;
	ld.global.u32 	%r12, [%rd39];
	mov.b32 	{%rs1, %rs2}, %r12;
	// begin inline asm
	{  cvt.f32.f16 %f122, %rs1;}

	// end inline asm
	// begin inline asm
	{  cvt.f32.f16 %f121, %rs2;}

	// end inline asm
	max.f32 	%f28, %f122, 0fFF800000;
	max.f32 	%f123, %f28, %f121;
$L__BB153_9:
	sub.f32 	%f29, %f122, %f123;
	fma.rn.f32 	%f30, %f29, 0f3BBB989D, 0f3F000000;
	cvt.sat.f32.f32 	%f31, %f30;
	mov.f32 	%f32, 0f4B400001;
	mov.f32 	%f33, 0f437C0000;
	fma.rm.f32 	%f34, %f31, %f33, %f32;
	add.f32 	%f35, %f34, 0fCB40007F;
	neg.f32 	%f36, %f35;
	fma.rn.f32 	%f37, %f29, 0f3FB8AA3B, %f36;
	fma.rn.f32 	%f38, %f29, 0f32A57060, %f37;
	mov.b32 	%r13, %f34;
	shl.b32 	%r14, %r13, 23;
	mov.b32 	%f39, %r14;
	ex2.approx.ftz.f32 	%f40, %f38;
	mul.f32 	%f41, %f40, %f39;
	add.f32 	%f42, %f41, 0f00000000;
	sub.f32 	%f43, %f121, %f123;
	fma.rn.f32 	%f44, %f43, 0f3BBB989D, 0f3F000000;
	cvt.sat.f32.f32 	%f45, %f44;
	fma.rm.f32 	%f46, %f45, %f33, %f32;
	add.f32 	%f47, %f46, 0fCB40007F;
	neg.f32 	%f48, %f47;
	fma.rn.f32 	%f49, %f43, 0f3FB8AA3B, %f48;
	fma.rn.f32 	%f50, %f43, 0f32A57060, %f49;
	mov.b32 	%r15, %f46;
	shl.b32 	%r16, %r15, 23;
	mov.b32 	%f51, %r16;
	ex2.approx.ftz.f32 	%f52, %f50;
	mul.f32 	%f53, %f52, %f51;
	add.f32 	%f54, %f42, %f53;
	div.rn.f32 	%f7, %f41, %f54;
	div.rn.f32 	%f8, %f53, %f54;
	mov.u64 	%rd72, %rd8;
	@%p6 bra 	$L__BB153_11;
	mad.lo.s64 	%rd40, %rd4, %rd6, %rd7;
	// begin inline asm
	{  cvt.rn.f16.f32 %rs3, %f7;}

	// end inline asm
	// begin inline asm
	{  cvt.rn.f16.f32 %rs4, %f8;}

	// end inline asm
	shr.u64 	%rd41, %rd40, 63;
	add.s64 	%rd42, %rd40, %rd41;
	shl.b64 	%rd43, %rd42, 1;
	and.b64  	%rd44, %rd43, -4;
	add.s64 	%rd45, %rd3, %rd44;
	mov.b32 	%r17, {%rs3, %rs4};
	st.global.u32 	[%rd45], %r17;
$L__BB153_11:
	setp.eq.s64 	%p8, %rd14, 0;
	@%p8 bra 	$L__BB153_21;
$L__BB153_12:
	setp.le.s64 	%p9, %rd20, %rd7;
	mov.f32 	%f124, 0fFF800000;
	mov.f32 	%f125, %f124;
	mov.f32 	%f126, %f124;
	@%p9 bra 	$L__BB153_14;
	mad.lo.s64 	%rd46, %rd72, %rd2, %rd7;
	shr.u64 	%rd47, %rd46, 63;
	add.s64 	%rd48, %rd46, %rd47;
	shl.b64 	%rd49, %rd48, 1;
	and.b64  	%rd50, %rd49, -4;
	add.s64 	%rd51, %rd1, %rd50;
	ld.global.u32 	%r18, [%rd51];
	mov.b32 	{%rs5, %rs6}, %r18;
	// begin inline asm
	{  cvt.f32.f16 %f125, %rs5;}

	// end inline asm
	// begin inline asm
	{  cvt.f32.f16 %f124, %rs6;}

	// end inline asm
	max.f32 	%f60, %f125, 0fFF800000;
	max.f32 	%f126, %f60, %f124;
$L__BB153_14:
	setp.le.s64 	%p10, %rd20, %rd7;
	sub.f32 	%f61, %f125, %f126;
	fma.rn.f32 	%f62, %f61, 0f3BBB989D, 0f3F000000;
	cvt.sat.f32.f32 	%f63, %f62;
	mov.f32 	%f64, 0f4B400001;
	mov.f32 	%f65, 0f437C0000;
	fma.rm.f32 	%f66, %f63, %f65, %f64;
	add.f32 	%f67, %f66, 0fCB40007F;
	neg.f32 	%f68, %f67;
	fma.rn.f32 	%f69, %f61, 0f3FB8AA3B, %f68;
	fma.rn.f32 	%f70, %f61, 0f32A57060, %f69;
	mov.b32 	%r19, %f66;
	shl.b32 	%r20, %r19, 23;
	mov.b32 	%f71, %r20;
	ex2.approx.ftz.f32 	%f72, %f70;
	mul.f32 	%f73, %f72, %f71;
	add.f32 	%f74, %f73, 0f00000000;
	sub.f32 	%f75, %f124, %f126;
	fma.rn.f32 	%f76, %f75, 0f3BBB989D, 0f3F000000;
	cvt.sat.f32.f32 	%f77, %f76;
	fma.rm.f32 	%f78, %f77, %f65, %f64;
	add.f32 	%f79, %f78, 0fCB40007F;
	neg.f32 	%f80, %f79;
	fma.rn.f32 	%f81, %f75, 0f3FB8AA3B, %f80;
	fma.rn.f32 	%f82, %f75, 0f32A57060, %f81;
	mov.b32 	%r21, %f78;
	shl.b32 	%r22, %r21, 23;
	mov.b32 	%f83, %r22;
	ex2.approx.ftz.f32 	%f84, %f82;
	mul.f32 	%f85, %f84, %f83;
	add.f32 	%f86, %f74, %f85;
	div.rn.f32 	%f15, %f73, %f86;
	div.rn.f32 	%f16, %f85, %f86;
	@%p10 bra 	$L__BB153_16;
	mad.lo.s64 	%rd52, %rd72, %rd4, %rd7;
	// begin inline asm
	{  cvt.rn.f16.f32 %rs7, %f15;}

	// end inline asm
	// begin inline asm
	{  cvt.rn.f16.f32 %rs8, %f16;}

	// end inline asm
	shr.u64 	%rd53, %rd52, 63;
	add.s64 	%rd54, %rd52, %rd53;
	shl.b64 	%rd55, %rd54, 1;
	and.b64  	%rd56, %rd55, -4;
	add.s64 	%rd57, %rd3, %rd56;
	mov.b32 	%r23, {%rs7, %rs8};
	st.global.u32 	[%rd57], %r23;
$L__BB153_16:
	setp.le.s64 	%p11, %rd20, %rd7;
	add.s64 	%rd17, %rd72, %rd5;
	mov.f32 	%f127, 0fFF800000;
	mov.f32 	%f128, %f127;
	mov.f32 	%f129, %f127;
	@%p11 bra 	$L__BB153_18;
	mad.lo.s64 	%rd58, %rd17, %rd2, %rd7;
	shr.u64 	%rd59, %rd58, 63;
	add.s64 	%rd60, %rd58, %rd59;
	shl.b64 	%rd61, %rd60, 1;
	and.b64  	%rd62, %rd61, -4;
	add.s64 	%rd63, %rd1, %rd62;
	ld.global.u32 	%r24, [%rd63];
	mov.b32 	{%rs9, %rs10}, %r24;
	// begin inline asm
	{  cvt.f32.f16 %f128, %rs9;}

	// end inline asm
	// begin inline asm
	{  cvt.f32.f16 %f127, %rs10;}

	// end inline asm
	max.f32 	%f92, %f128, 0fFF800000;
	max.f32 	%f129, %f92, %f127;
$L__BB153_18:
	setp.le.s64 	%p12, %rd20, %rd7;
	sub.f32 	%f93, %f128, %f129;
	fma.rn.f32 	%f94, %f93, 0f3BBB989D, 0f3F000000;
	cvt.sat.f32.f32 	%f95, %f94;
	mov.f32 	%f96, 0f4B400001;
	mov.f32 	%f97, 0f437C0000;
	fma.rm.f32 	%f98, %f95, %f97, %f96;
	add.f32 	%f99, %f98, 0fCB40007F;
	neg.f32 	%f100, %f99;
	fma.rn.f32 	%f101, %f93, 0f3FB8AA3B, %f100;
	fma.rn.f32 	%f102, %f93, 0f32A57060, %f101;
	mov.b32 	%r25, %f98;
	shl.b32 	%r26, %r25, 23;
	mov.b32 	%f103, %r26;
	ex2.approx.ftz.f32 	%f104, %f102;
	mul.f32 	%f105, %f104, %f103;
	add.f32 	%f106, %f105, 0f00000000;
	sub.f32 	%f107, %f127, %f129;
	fma.rn.f32 	%f108, %f107, 0f3BBB989D, 0f3F000000;
	cvt.sat.f32.f32 	%f109, %f108;
	fma.rm.f32 	%f110, %f109, %f97, %f96;
	add.f32 	%f111, %f110, 0fCB40007F;
	neg.f32 	%f112, %f111;
	fma.rn.f32 	%f113, %f107, 0f3FB8AA3B, %f112;
	fma.rn.f32 	%f114, %f107, 0f32A57060, %f113;
	mov.b32 	%r27, %f110;
	shl.b32 	%r28, %r27, 23;
	mov.b32 	%f115, %r28;
	ex2.approx.ftz.f32 	%f116, %f114;
	mul.f32 	%f117, %f116, %f115;
	add.f32 	%f118, %f106, %f117;
	div.rn.f32 	%f23, %f105, %f118;
	div.rn.f32 	%f24, %f117, %f118;
	@%p12 bra 	$L__BB153_20;
	mad.lo.s64 	%rd64, %rd17, %rd4, %rd7;
	// begin inline asm
	{  cvt.rn.f16.f32 %rs11, %f23;}

	// end inline asm
	// begin inline asm
	{  cvt.rn.f16.f32 %rs12, %f24;}

	// end inline asm
	shr.u64 	%rd65, %rd64, 63;
	add.s64 	%rd66, %rd64, %rd65;
	shl.b64 	%rd67, %rd66, 1;
	and.b64  	%rd68, %rd67, -4;
	add.s64 	%rd69, %rd3, %rd68;
	mov.b32 	%r29, {%rs11, %rs12};
	st.global.u32 	[%rd69], %r29;
$L__BB153_20:
	add.s64 	%rd72, %rd17, %rd5;
	setp.lt.s64 	%p13, %rd72, %rd19;
	@%p13 bra 	$L__BB153_12;
$L__BB153_21:
	ret;

}
	// .globl	_Z15SoftmaxWarpImplI10DirectLoadI6__halffE11DirectStoreIfS1_EfLi2ELi2ELi2ELi2ELb0EL9Algorithm0EEvT_T0_ll
.visible .entry _Z15SoftmaxWarpImplI10DirectLoadI6__halffE11DirectStoreIfS1_EfLi2ELi2ELi2ELi2ELb0EL9Algorithm0EEvT_T0_ll(
	.param .align 8 .b8 _Z15SoftmaxWarpImplI10DirectLoadI6__halffE11DirectStoreIfS1_EfLi2ELi2ELi2ELi2ELb0EL9Algorithm0EEvT_T0_ll_param_0[16],
	.param .align 8 .b8 _Z15SoftmaxWarpImplI10DirectLoadI6__halffE11DirectStoreIfS1_EfLi2ELi2ELi2ELi2ELb0EL9Algorithm0EEvT_T0_ll_param_1[16],
	.param .u64 _Z15SoftmaxWarpImplI10DirectLoadI6__halffE11DirectStoreIfS1_EfLi2ELi2ELi2ELi2ELb0EL9Algorithm0EEvT_T0_ll_param_2,
	.param .u64 _Z15SoftmaxWarpImplI10DirectLoadI6__halffE11DirectStoreIfS1_EfLi2ELi2ELi2ELi2ELb0EL9Algorithm0EEvT_T0_ll_param_3
)
{
	.reg .pred 	%p<8>;
	.reg .b16 	%rs<9>;
	.reg .b32 	%r<31>;
	.reg .b32 	%f<71>;
	.reg .b64 	%rd<39>;

	ld.param.u64 	%rd1, [_Z15SoftmaxWarpImplI10DirectLoadI6__halffE11DirectStoreIfS1_EfLi2ELi2ELi2ELi2ELb0EL9Algorithm0EEvT_T0_ll_param_0];
	ld.param.u64 	%rd2, [_Z15SoftmaxWarpImplI10DirectLoadI6__halffE11DirectStoreIfS1_EfLi2ELi2ELi2ELi2ELb0EL9Algorithm0EEvT_T0_ll_param_0+8];
	ld.param.u64 	%rd3, [_Z15SoftmaxWarpImplI10DirectLoadI6__halffE11DirectStoreIfS1_EfLi2ELi2ELi2ELi2ELb0EL9Algorithm0EEvT_T0_ll_param_1];
	ld.param.u64 	%rd4, [_Z15SoftmaxWarpImplI10DirectLoadI6__halffE11DirectStoreIfS1_EfLi2ELi2ELi2ELi2ELb0EL9Algorithm0EEvT_T0_ll_param_1+8];
	ld.param.u64 	%rd12, [_Z15SoftmaxWarpImplI10DirectLoadI6__halffE11DirectStoreIfS1_EfLi2ELi2ELi2ELi2ELb0EL9Algorithm0EEvT_T0_ll_param_2];
	ld.param.u64 	%rd13, [_Z15SoftmaxWarpImplI10DirectLoadI6__halffE11DirectStoreIfS1_EfLi2ELi2ELi2ELi2ELb0EL9Algorithm0EEvT_T0_ll_param_3];
	setp.lt.s64 	%p1, %rd13, 5;
	@%p1 bra 	$L__BB154_2;
	mov.u64 	%rd14, $str;
	cvta.global.u64 	%rd15, %rd14;
	mov.u64 	%rd16, $str$1;
	cvta.global.u64 	%rd17, %rd16;
	mov.u64 	%rd18, __unnamed_150;
	cvta.global.u64 	%rd19, %rd18;
	{ // callseq 149, 0
	.param .b64 param0;
	st.param.b64 	[param0], %rd15;
	.param .b64 param1;
	st.param.b64 	[param1], %rd17;
	.param .b32 param2;
	st.param.b32 	[param2], 358;
	.param .b64 param3;
	st.param.b64 	[param3], %rd19;
	.param .b64 param4;
	st.param.b64 	[param4], 1;
	call.uni 
	__assertfail, 
	(
	param0, 
	param1, 
	param2, 
	param3, 
	param4
	);
	} // callseq 149
$L__BB154_2:
	mov.u32 	%r2, %nctaid.x;
	mov.u32 	%r3, %ntid.y;
	mov.u32 	%r4, %ctaid.x;
	mov.u32 	%r5, %tid.y;
	mad.lo.s32 	%r6, %r4, %r3, %r5;
	mul.lo.s32 	%r7, %r3, %r2;
	shl.b32 	%r1, %r7, 1;
	shl.b32 	%r8, %r6, 1;
	cvt.s64.s32 	%rd38, %r8;
	setp.le.s64 	%p2, %rd12, %rd38;
	@%p2 bra 	$L__BB154_5;
	cvta.to.global.u64 	%rd6, %rd1;
	cvta.to.global.u64 	%rd7, %rd3;
	mov.u32 	%r9, %tid.x;
	shl.b32 	%r10, %r9, 1;
	cvt.u64.u32 	%rd8, %r10;
	cvt.s64.s32 	%rd9, %r1;
$L__BB154_4:
	mad.lo.s64 	%rd20, %rd38, %rd2, %rd8;
	shl.b64 	%rd21, %rd20, 1;
	add.s64 	%rd22, %rd6, %rd21;
	ld.global.u32 	%r11, [%rd22];
	mov.b32 	{%rs1, %rs2}, %r11;
	// begin inline asm
	{  cvt.f32.f16 %f1, %rs1;}

	// end inline asm
	// begin inline asm
	{  cvt.f32.f16 %f2, %rs2;}

	// end inline asm
	max.f32 	%f9, %f1, 0fFF800000;
	max.f32 	%f10, %f9, %f2;
	add.s64 	%rd23, %rd20, %rd2;
	shr.u64 	%rd24, %rd23, 63;
	add.s64 	%rd25, %rd23, %rd24;
	shl.b64 	%rd26, %rd25, 1;
	and.b64  	%rd27, %rd26, -4;
	add.s64 	%rd28, %rd6, %rd27;
	ld.global.u32 	%r12, [%rd28];
	mov.b32 	{%rs3, %rs4}, %r12;
	// begin inline asm
	{  cvt.f32.f16 %f3, %rs3;}

	// end inline asm
	// begin inline asm
	{  cvt.f32.f16 %f4, %rs4;}

	// end inline asm
	max.f32 	%f11, %f3, 0fFF800000;
	max.f32 	%f12, %f11, %f4;
	mov.b32 	%r13, %f10;
	shfl.sync.bfly.b32	%r14|%p3, %r13, 1, 31, -1;
	mov.b32 	%f13, %r14;
	max.f32 	%f14, %f10, %f13;
	mov.b32 	%r15, %f12;
	shfl.sync.bfly.b32	%r16|%p4, %r15, 1, 31, -1;
	mov.b32 	%f15, %r16;
	max.f32 	%f16, %f12, %f15;
	sub.f32 	%f17, %f1, %f14;
	fma.rn.f32 	%f18, %f17, 0f3BBB989D, 0f3F000000;
	cvt.sat.f32.f32 	%f19, %f18;
	mov.f32 	%f20, 0f4B400001;
	mov.f32 	%f21, 0f437C0000;
	fma.rm.f32 	%f22, %f19, %f21, %f20;
	add.f32 	%f23, %f22, 0fCB40007F;
	neg.f32 	%f24, %f23;
	fma.rn.f32 	%f25, %f17, 0f3FB8AA3B, %f24;
	fma.rn.f32 	%f26, %f17, 0f32A57060, %f25;
	mov.b32 	%r17, %f22;
	shl.b32 	%r18, %r17, 23;
	mov.b32 	%f27, %r18;
	ex2.approx.ftz.f32 	%f28, %f26;
	mul.f32 	%f29, %f28, %f27;
	add.f32 	%f30, %f29, 0f00000000;
	sub.f32 	%f31, %f2, %f14;
	fma.rn.f32 	%f32, %f31, 0f3BBB989D, 0f3F000000;
	cvt.sat.f32.f32 	%f33, %f32;
	fma.rm.f32 	%f34, %f33, %f21, %f20;
	add.f32 	%f35, %f34, 0fCB40007F;
	neg.f32 	%f36, %f35;
	fma.rn.f32 	%f37, %f31, 0f3FB8AA3B, %f36;
	fma.rn.f32 	%f38, %f31, 0f32A57060, %f37;
	mov.b32 	%r19, %f34;
	shl.b32 	%r20, %r19, 23;
	mov.b32 	%f39, %r20;
	ex2.approx.ftz.f32 	%f40, %f38;
	mul.f32 	%f41, %f40, %f39;
	add.f32 	%f42, %f30, %f41;
	sub.f32 	%f43, %f3, %f16;
	fma.rn.f32 	%f44, %f43, 0f3BBB989D, 0f3F000000;
	cvt.sat.f32.f32 	%f45, %f44;
	fma.rm.f32 	%f46, %f45, %f21, %f20;
	add.f32 	%f47, %f46, 0fCB40007F;
	neg.f32 	%f48, %f47;
	fma.rn.f32 	%f49, %f43, 0f3FB8AA3B, %f48;
	fma.rn.f32 	%f50, %f43, 0f32A57060, %f49;
	mov.b32 	%r21, %f46;
	shl.b32 	%r22, %r21, 23;
	mov.b32 	%f51, %r22;
	ex2.approx.ftz.f32 	%f52, %f50;
	mul.f32 	%f53, %f52, %f51;
	add.f32 	%f54, %f53, 0f00000000;
	sub.f32 	%f55, %f4, %f16;
	fma.rn.f32 	%f56, %f55, 0f3BBB989D, 0f3F000000;
	cvt.sat.f32.f32 	%f57, %f56;
	fma.rm.f32 	%f58, %f57, %f21, %f20;
	add.f32 	%f59, %f58, 0fCB40007F;
	neg.f32 	%f60, %f59;
	fma.rn.f32 	%f61, %f55, 0f3FB8AA3B, %f60;
	fma.rn.f32 	%f62, %f55, 0f32A57060, %f61;
	mov.b32 	%r23, %f58;
	shl.b32 	%r24, %r23, 23;
	mov.b32 	%f63, %r24;
	ex2.approx.ftz.f32 	%f64, %f62;
	mul.f32 	%f65, %f64, %f63;
	add.f32 	%f66, %f54, %f65;
	mov.b32 	%r25, %f42;
	shfl.sync.bfly.b32	%r26|%p5, %r25, 1, 31, -1;
	mov.b32 	%f67, %r26;
	add.f32 	%f68, %f42, %f67;
	mov.b32 	%r27, %f66;
	shfl.sync.bfly.b32	%r28|%p6, %r27, 1, 31, -1;
	mov.b32 	%f69, %r28;
	add.f32 	%f70, %f66, %f69;
	div.rn.f32 	%f5, %f29, %f68;
	div.rn.f32 	%f6, %f41, %f68;
	mad.lo.s64 	%rd29, %rd38, %rd4, %rd8;
	// begin inline asm
	{  cvt.rn.f16.f32 %rs5, %f5;}

	// end inline asm
	// begin inline asm
	{  cvt.rn.f16.f32 %rs6, %f6;}

	// end inline asm
	shl.b64 	%rd30, %rd29, 1;
	add.s64 	%rd31, %rd7, %rd30;
	mov.b32 	%r29, {%rs5, %rs6};
	st.global.u32 	[%rd31], %r29;
	div.rn.f32 	%f7, %f53, %f70;
	div.rn.f32 	%f8, %f65, %f70;
	add.s64 	%rd32, %rd29, %rd4;
	// begin inline asm
	{  cvt.rn.f16.f32 %rs7, %f7;}

	// end inline asm
	// begin inline asm
	{  cvt.rn.f16.f32 %rs8, %f8;}

	// end inline asm
	shr.u64 	%rd33, %rd32, 63;
	add.s64 	%rd34, %rd32, %rd33;
	shl.b64 	%rd35, %rd34, 1;
	and.b64  	%rd36, %rd35, -4;
	add.s64 	%rd37, %rd7, %rd36;
	mov.b32 	%r30, {%rs7, %rs8};
	st.global.u32 	[%rd37], %r30;
	add.s64 	%rd38, %rd38, %rd9;
	setp.lt.s64 	%p7, %rd38, %rd12;
	@%p7 bra 	$L__BB154_4;
$L__BB154_5:
	ret;

}
	// .globl	_Z15SoftmaxWarpImplI10DirectLoadI6__halffE11DirectStoreIfS1_EfLi2ELi2ELi2ELi2ELb1EL9Algorithm0EEvT_T0_ll
.visible .entry _Z15SoftmaxWarpImplI10DirectLoadI6__halffE11DirectStoreIfS1_EfLi2ELi2ELi2ELi2ELb1EL9Algorithm0EEvT_T0_ll(
	.param .align 8 .b8 _Z15SoftmaxWarpImplI10DirectLoadI6__halffE11DirectStoreIfS1_EfLi2ELi2ELi2ELi2ELb1EL9Algorithm0EEvT_T0_ll_param_0[16],
	.param .align 8 .b8 _Z15SoftmaxWarpImplI10DirectLoadI6__halffE11DirectStoreIfS1_EfLi2ELi2ELi2ELi2ELb1EL9Algorithm0EEvT_T0_ll_param_1[16],
	.param .u64 _Z15SoftmaxWarpImplI10DirectLoadI6__halffE11DirectStoreIfS1_EfLi2ELi2ELi2ELi2ELb1EL9Algorithm0EEvT_T0_ll_param_2,
	.param .u64 _Z15SoftmaxWarpImplI10DirectLoadI6__halffE11DirectStoreIfS1_EfLi2ELi2ELi2ELi2ELb1EL9Algorithm0EEvT_T0_ll_param_3
)
{
	.reg .pred 	%p<12>;
	.reg .b16 	%rs<9>;
	.reg .b32 	%r<31>;
	.reg .b32 	%f<93>;
	.reg .b64 	%rd<41>;

	ld.param.u64 	%rd2, [_Z15SoftmaxWarpImplI10DirectLoadI6__halffE11DirectStoreIfS1_EfLi2ELi2ELi2ELi2ELb1EL9Algorithm0EEvT_T0_ll_param_0+8];
	ld.param.u64 	%rd4, [_Z15SoftmaxWarpImplI10DirectLoadI6__halffE11DirectStoreIfS1_EfLi2ELi2ELi2ELi2ELb1EL9Algorithm0EEvT_T0_ll_param_1+8];
	ld.param.u64 	%rd12, [_Z15SoftmaxWarpImplI10DirectLoadI6__halffE11DirectStoreIfS1_EfLi2ELi2ELi2ELi2ELb1EL9Algorithm0EEvT_T0_ll_param_1];
	ld.param.u64 	%rd13, [_Z15SoftmaxWarpImplI10DirectLoadI6__halffE11DirectStoreIfS1_EfLi2ELi2ELi2ELi2ELb1EL9Algorithm0EEvT_T0_ll_param_0];
	ld.param.u64 	%rd10, [_Z15SoftmaxWarpImplI10DirectLoadI6__halffE11DirectStoreIfS1_EfLi2ELi2ELi2ELi2ELb1EL9Algorithm0EEvT_T0_ll_param_2];
	ld.param.u64 	%rd11, [_Z15SoftmaxWarpImplI10DirectLoadI6__halffE11DirectStoreIfS1_EfLi2ELi2ELi2ELi2ELb1EL9Algorithm0EEvT_T0_ll_param_3];
	cvta.to.global.u64 	%rd1, %rd13;
	cvta.to.global.u64 	%rd3, %rd12;
	setp.lt.s64 	%p1, %rd11, 5;
	@%p1 bra 	$L__BB155_2;
	mov.u64 	%rd14, $str;
	cvta.global.u64 	%rd15, %rd14;
	mov.u64 	%rd16, $str$1;
	cvta.global.u64 	%rd17, %rd16;
	mov.u64 	%rd18, __unnamed_151;
	cvta.global.u64 	%rd19, %rd18;
	{ // callseq 150, 0
	.param .b64 param0;
	st.param.b64 	[param0], %rd15;
	.param .b64 param1;
	st.param.b64 	[param1], %rd17;
	.param .b32 param2;
	st.param.b32 	[param2], 358;
	.param .b64 param3;
	st.param.b64 	[param3], %rd19;
	.param .b64 param4;
	st.param.b64 	[param4], 1;
	call.uni 
	__assertfail, 
	(
	param0, 
	param1, 
	param2, 
	param3, 
	param4
	);
	} // callseq 150
$L__BB155_2:
	mov.u32 	%r2, %nctaid.x;
	mov.u32 	%r3, %ntid.y;
	mov.u32 	%r4, %ctaid.x;
	mov.u32 	%r5, %tid.y;
	mad.lo.s32 	%r6, %r4, %r3, %r5;
	mul.lo.s32 	%r7, %r3, %r2;
	shl.b32 	%r1, %r7, 1;
	shl.b32 	%r8, %r6, 1;
	cvt.s64.s32 	%rd40, %r8;
	setp.le.s64 	%p2, %rd10, %rd40;
	@%p2 bra 	$L__BB155_13;
	mov.u32 	%r9, %tid.x;
	shl.b32 	%r10, %r9, 1;
	cvt.u64.u32 	%rd6, %r10;
	cvt.s64.s32 	%rd7, %r1;
$L__BB155_4:
	setp.le.s64 	%p3, %rd11, %rd6;
	mov.f32 	%f87, 0fFF800000;
	mov.f32 	%f88, %f87;
	mov.f32 	%f89, %f87;
	@%p3 bra 	$L__BB155_6;
	mad.lo.s64 	%rd20, %rd40, %rd2, %rd6;
	shl.b64 	%rd21, %rd20, 1;
	add.s64 	%rd22, %rd1, %rd21;
	ld.global.u32 	%r11, [%rd22];
	mov.b32 	{%rs1, %rs2}, %r11;
	// begin inline asm
	{  cvt.f32.f16 %f88, %rs1;}

	// end inline asm
	// begin inline asm
	{  cvt.f32.f16 %f87, %rs2;}

	// end inline asm
	max.f32 	%f23, %f88, 0fFF800000;
	max.f32 	%f89, %f23, %f87;
$L__BB155_6:
	setp.le.s64 	%p4, %rd11, %rd6;
	mov.f32 	%f90, 0fFF800000;
	mov.f32 	%f91, %f90;
	mov.f32 	%f92, %f90;
	@%p4 bra 	$L__BB155_8;
	mad.lo.s64 	%rd23, %rd2, %rd40, %rd2;
	add.s64 	%rd24, %rd23, %rd6;
	shr.u64 	%rd25, %rd24, 63;
	add.s64 	%rd26, %rd24, %rd25;
	shl.b64 	%rd27, %rd26, 1;
	and.b64  	%rd28, %rd27, -4;
	add.s64 	%rd29, %rd1, %rd28;
	ld.global.u32 	%r12, [%rd29];
	mov.b32 	{%rs3, %rs4}, %r12;
	// begin inline asm
	{  cvt.f32.f16 %f91, %rs3;}

	// end inline asm
	// begin inline asm
	{  cvt.f32.f16 %f92, %rs4;}

	// end inline asm
	max.f32 	%f27, %f91, 0fFF800000;
	max.f32 	%f90, %f27, %f92;
$L__BB155_8:
	mov.b32 	%r13, %f89;
	shfl.sync.bfly.b32	%r14|%p6, %r13, 1, 31, -1;
	mov.b32 	%f28, %r14;
	max.f32 	%f29, %f89, %f28;
	mov.b32 	%r15, %f90;
	shfl.sync.bfly.b32	%r16|%p7, %r15, 1, 31, -1;
	mov.b32 	%f30, %r16;
	max.f32 	%f31, %f90, %f30;
	sub.f32 	%f32, %f88, %f29;
	fma.rn.f32 	%f33, %f32, 0f3BBB989D, 0f3F000000;
	cvt.sat.f32.f32 	%f34, %f33;
	mov.f32 	%f35, 0f4B400001;
	mov.f32 	%f36, 0f437C0000;
	fma.rm.f32 	%f37, %f34, %f36, %f35;
	add.f32 	%f38, %f37, 0fCB40007F;
	neg.f32 	%f39, %f38;
	fma.rn.f32 	%f40, %f32, 0f3FB8AA3B, %f39;
	fma.rn.f32 	%f41, %f32, 0f32A57060, %f40;
	mov.b32 	%r17, %f37;
	shl.b32 	%r18, %r17, 23;
	mov.b32 	%f42, %r18;
	ex2.approx.ftz.f32 	%f43, %f41;
	mul.f32 	%f44, %f43, %f42;
	add.f32 	%f45, %f44, 0f00000000;
	sub.f32 	%f46, %f87, %f29;
	fma.rn.f32 	%f47, %f46, 0f3BBB989D, 0f3F000000;
	cvt.sat.f32.f32 	%f48, %f47;
	fma.rm.f32 	%f49, %f48, %f36, %f35;
	add.f32 	%f50, %f49, 0fCB40007F;
	neg.f32 	%f51, %f50;
	fma.rn.f32 	%f52, %f46, 0f3FB8AA3B, %f51;
	fma.rn.f32 	%f53, %f46, 0f32A57060, %f52;
	mov.b32 	%r19, %f49;
	shl.b32 	%r20, %r19, 23;
	mov.b32 	%f54, %r20;
	ex2.approx.ftz.f32 	%f55, %f53;
	mul.f32 	%f56, %f55, %f54;
	add.f32 	%f57, %f45, %f56;
	sub.f32 	%f58, %f91, %f31;
	fma.rn.f32 	%f59, %f58, 0f3BBB989D, 0f3F000000;
	cvt.sat.f32.f32 	%f60, %f59;
	fma.rm.f32 	%f61, %f60, %f36, %f35;
	add.f32 	%f62, %f61, 0fCB40007F;
	neg.f32 	%f63, %f62;
	fma.rn.f32 	%f64, %f58, 0f3FB8AA3B, %f63;
	fma.rn.f32 	%f65, %f58, 0f32A57060, %f64;
	mov.b32 	%r21, %f61;
	shl.b32 	%r22, %r21, 23;
	mov.b32 	%f66, %r22;
	ex2.approx.ftz.f32 	%f67, %f65;
	mul.f32 	%f13, %f67, %f66;
	add.f32 	%f68, %f13, 0f00000000;
	sub.f32 	%f69, %f92, %f31;
	fma.rn.f32 	%f70, %f69, 0f3BBB989D, 0f3F000000;
	cvt.sat.f32.f32 	%f71, %f70;
	fma.rm.f32 	%f72, %f71, %f36, %f35;
	add.f32 	%f73, %f72, 0fCB40007F;
	neg.f32 	%f74, %f73;
	fma.rn.f32 	%f75, %f69, 0f3FB8AA3B, %f74;
	fma.rn.f32 	%f76, %f69, 0f32A57060, %f75;
	mov.b32 	%r23, %f72;
	shl.b32 	%r24, %r23, 23;
	mov.b32 	%f77, %r24;
	ex2.approx.ftz.f32 	%f78, %f76;
	mul.f32 	%f14, %f78, %f77;
	add.f32 	%f79, %f68, %f14;
	mov.b32 	%r25, %f57;
	shfl.sync.bfly.b32	%r26|%p8, %r25, 1, 31, -1;
	mov.b32 	%f80, %r26;
	add.f32 	%f81, %f57, %f80;
	mov.b32 	%r27, %f79;
	shfl.sync.bfly.b32	%r28|%p9, %r27, 1, 31, -1;
	mov.b32 	%f82, %r28;
	add.f32 	%f15, %f79, %f82;
	div.rn.f32 	%f16, %f44, %f81;
	div.rn.f32 	%f17, %f56, %f81;
	@%p4 bra 	$L__BB155_10;
	mad.lo.s64 	%rd30, %rd40, %rd4, %rd6;
	// begin inline asm
	{  cvt.rn.f16.f32 %rs5, %f16;}

	// end inline asm
	// begin inline asm
	{  cvt.rn.f16.f32 %rs6, %f17;}

	// end inline asm
	shl.b64 	%rd31, %rd30, 1;
	add.s64 	%rd32, %rd3, %rd31;
	mov.b32 	%r29, {%rs5, %rs6};
	st.global.u32 	[%rd32], %r29;
$L__BB155_10:
	setp.le.s64 	%p10, %rd11, %rd6;
	div.rn.f32 	%f18, %f13, %f15;
	div.rn.f32 	%f19, %f14, %f15;
	@%p10 bra 	$L__BB155_12;
	mad.lo.s64 	%rd33, %rd4, %rd40, %rd4;
	add.s64 	%rd34, %rd33, %rd6;
	// begin inline asm
	{  cvt.rn.f16.f32 %rs7, %f18;}

	// end inline asm
	// begin inline asm
	{  cvt.rn.f16.f32 %rs8, %f19;}

	// end inline asm
	shr.u64 	%rd35, %rd34, 63;
	add.s64 	%rd36, %rd34, %rd35;
	shl.b64 	%rd37, %rd36, 1;
	and.b64  	%rd38, %rd37, -4;
	add.s64 	%rd39, %rd3, %rd38;
	mov.b32 	%r30, {%rs7, %rs8};
	st.global.u32 	[%rd39], %r30;
$L__BB155_12:
	add.s64 	%rd40, %rd40, %rd7;
	setp.lt.s64 	%p11, %rd40, %rd10;
	@%p11 bra 	$L__BB155_4;
$L__BB155_13:
	ret;

}
	// .globl	_Z15SoftmaxWarpImplI10DirectLoadI6__halffE11DirectStoreIfS1_EfLi2ELi2ELi2ELi1ELb0EL9Algorithm0EEvT_T0_ll
.visible .entry _Z15SoftmaxWarpImplI10DirectLoadI6__halffE11DirectStoreIfS1_EfLi2ELi2ELi2ELi1ELb0EL9Algorithm0EEvT_T0_ll(
	.param .align 8 .b8 _Z15SoftmaxWarpImplI10DirectLoadI6__halffE11DirectStoreIfS1_EfLi2ELi2ELi2ELi1ELb0EL9Algorithm0EEvT_T0_ll_param_0[16],
	.param .align 8 .b8 _Z15SoftmaxWarpImplI10DirectLoadI6__halffE11DirectStoreIfS1_EfLi2ELi2ELi2ELi1ELb0EL9Algorithm0EEvT_T0_ll_param_1[16],
	.param .u64 _Z15SoftmaxWarpImplI10DirectLoadI6__halffE11DirectStoreIfS1_EfLi2ELi2ELi2ELi1ELb0EL9Algorithm0EEvT_T0_ll_param_2,
	.param .u64 _Z15SoftmaxWarpImplI10DirectLoadI6__halffE11DirectStoreIfS1_EfLi2ELi2ELi2ELi1ELb0EL9Algorithm0EEvT_T0_ll_param_3
)
{
	.reg .pred 	%p<14>;
	.reg .b16 	%rs<13>;
	.reg .b32 	%r<42>;
	.reg .b32 	%f<107>;
	.reg .b64 	%rd<73>;

	ld.param.u64 	%rd2, [_Z15SoftmaxWarpImplI10DirectLoadI6__halffE11DirectStoreIfS1_EfLi2ELi2ELi2ELi1ELb0EL9Algorithm0EEvT_T0_ll_param_0+8];
	ld.param.u64 	%rd4, [_Z15SoftmaxWarpImplI10DirectLoadI6__halffE11DirectStoreIfS1_EfLi2ELi2ELi2ELi1ELb0EL9Algorithm0EEvT_T0_ll_param_1+8];
	ld.param.u64 	%rd19, [_Z15SoftmaxWarpImplI10DirectLoadI6__halffE11DirectStoreIfS1_EfLi2ELi2ELi2ELi1ELb0EL9Algorithm0EEvT_T0_ll_param_1];
	ld.param.u64 	%rd20, [_Z15SoftmaxWarpImplI10DirectLoadI6__halffE11DirectStoreIfS1_EfLi2ELi2ELi2ELi1ELb0EL9Algorithm0EEvT_T0_ll_param_0];
	ld.param.u64 	%rd18, [_Z15SoftmaxWarpImplI10DirectLoadI6__halffE11DirectStoreIfS1_EfLi2ELi2ELi2ELi1ELb0EL9Algorithm0EEvT_T0_ll_param_2];
	ld.param.u64 	%rd21, [_Z15SoftmaxWarpImplI10DirectLoadI6__halffE11DirectStoreIfS1_EfLi2ELi2ELi2ELi1ELb0EL9Algorithm0EEvT_T0_ll_param_3];
	cvta.to.global.u64 	%rd1, %rd20;
	cvta.to.global.u64 	%rd3, %rd19;
	setp.lt.s64 	%p1, %rd21, 5;
	@%p1 bra 	$L__BB156_2;
	mov.u64 	%rd22, $str;
	cvta.global.u64 	%rd23, %rd22;
	mov.u64 	%rd24, $str$1;
	cvta.global.u64 	%rd25, %rd24;
	mov.u64 	%rd26, __unnamed_152;
	cvta.global.u64 	%rd27, %rd26;
	{ // callseq 151, 0
	.param .b64 param0;
	st.param.b64 	[param0], %rd23;
	.param .b64 param1;
	st.param.b64 	[param1], %rd25;
	.param .b32 param2;
	st.param.b32 	[param2], 358;
	.param .b64 param3;
	st.param.b64 	[param3], %rd27;
	.param .b64 param4;
	st.param.b64 	[param4], 1;
	call.uni 
	__assertfail, 
	(
	param0, 
	param1, 
	param2, 
	param3, 
	param4
	);
	} // callseq 151
$L__BB156_2:
	mov.u32 	%r1, %nctaid.x;
	mov.u32 	%r2, %ntid.y;
	mul.lo.s32 	%r3, %r1, %r2;
	mov.u32 	%r4, %ctaid.x;
	mov.u32 	%r5, %tid.y;
	mad.lo.s32 	%r6, %r4, %r2, %r5;
	cvt.s64.s32 	%rd5, %r3;
	cvt.s64.s32 	%rd72, %r6;
	setp.le.s64 	%p2, %rd18, %rd72;
	@%p2 bra 	$L__BB156_10;
	mov.u32 	%r7, %tid.x;
	shl.b32 	%r8, %r7, 1;
	cvt.u64.u32 	%rd7, %r8;
	add.s64 	%rd8, %rd5, %rd72;
	max.s64 	%rd28, %rd18, %rd8;
	setp.lt.s64 	%p3, %rd8, %rd18;
	selp.u64 	%rd9, 1, 0, %p3;
	add.s64 	%rd29, %rd8, %rd9;
	sub.s64 	%rd10, %rd28, %rd29;
	or.b64  	%rd30, %rd10, %rd5;
	and.b64  	%rd31, %rd30, -4294967296;
	setp.ne.s64 	%p4, %rd31, 0;
	@%p4 bra 	$L__BB156_5;
	cvt.u32.u64 	%r9, %rd5;
	cvt.u32.u64 	%r10, %rd10;
	div.u32 	%r11, %r10, %r9;
	cvt.u64.u32 	%rd70, %r11;
	bra.uni 	$L__BB156_6;
$L__BB156_5:
	div.u64 	%rd70, %rd10, %rd5;
$L__BB156_6:
	add.s64 	%rd14, %rd70, %rd9;
	and.b64  	%rd32, %rd14, 1;
	setp.eq.b64 	%p5, %rd32, 1;
	@%p5 bra 	$L__BB156_8;
	mad.lo.s64 	%rd33, %rd2, %rd72, %rd7;
	shr.u64 	%rd34, %rd33, 63;
	add.s64 	%rd35, %rd33, %rd34;
	shl.b64 	%rd36, %rd35, 1;
	and.b64  	%rd37, %rd36, -4;
	add.s64 	%rd38, %rd1, %rd37;
	ld.global.u32 	%r12, [%rd38];
	mov.b32 	{%rs1, %rs2}, %r12;
	// begin inline asm
	{  cvt.f32.f16 %f1, %rs1;}

	// end inline asm
	// begin inline asm
	{  cvt.f32.f16 %f2, %rs2;}

	// end inline asm
	max.f32 	%f5, %f1, 0fFF800000;
	max.f32 	%f6, %f5, %f2;
	mov.b32 	%r13, %f6;
	shfl.sync.bfly.b32	%r14|%p6, %r13, 1, 31, -1;
	mov.b32 	%f7, %r14;
	max.f32 	%f8, %f6, %f7;
	sub.f32 	%f9, %f1, %f8;
	fma.rn.f32 	%f10, %f9, 0f3BBB989D, 0f3F000000;
	cvt.sat.f32.f32 	%f11, %f10;
	mov.f32 	%f12, 0f4B400001;
	mov.f32 	%f13, 0f437C0000;
	fma.rm.f32 	%f14, %f11, %f13, %f12;
	add.f32 	%f15, %f14, 0fCB40007F;
	neg.f32 	%f16, %f15;
	fma.rn.f32 	%f17, %f9, 0f3FB8AA3B, %f16;
	fma.rn.f32 	%f18, %f9, 0f32A57060, %f17;
	mov.b32 	%r15, %f14;
	shl.b32 	%r16, %r15, 23;
	mov.b32 	%f19, %r16;
	ex2.approx.ftz.f32 	%f20, %f18;
	mul.f32 	%f21, %f20, %f19;
	add.f32 	%f22, %f21, 0f00000000;
	sub.f32 	%f23, %f2, %f8;
	fma.rn.f32 	%f24, %f23, 0f3BBB989D, 0f3F000000;
	cvt.sat.f32.f32 	%f25, %f24;
	fma.rm.f32 	%f26, %f25, %f13, %f12;
	add.f32 	%f27, %f26, 0fCB40007F;
	neg.f32 	%f28, %f27;
	fma.rn.f32 	%f29, %f23, 0f3FB8AA3B, %f28;
	fma.rn.f32 	%f30, %f23, 0f32A57060, %f29;
	mov.b32 	%r17, %f26;
	shl.b32 	%r18, %r17, 23;
	mov.b32 	%f31, %r18;
	ex2.approx.ftz.f32 	%f32, %f30;
	mul.f32 	%f33, %f32, %f31;
	add.f32 	%f34, %f22, %f33;
	mov.b32 	%r19, %f34;
	shfl.sync.bfly.b32	%r20|%p7, %r19, 1, 31, -1;
	mov.b32 	%f35, %r20;
	add.f32 	%f36, %f34, %f35;
	div.rn.f32 	%f3, %f21, %f36;
	div.rn.f32 	%f4, %f33, %f36;
	mad.lo.s64 	%rd39, %rd4, %rd72, %rd7;
	// begin inline asm
	{  cvt.rn.f16.f32 %rs3, %f3;}

	// end inline asm
	// begin inline asm
	{  cvt.rn.f16.f32 %rs4, %f4;}

	// end inline asm
	shr.u64 	%rd40, %rd39, 63;
	add.s64 	%rd41, %rd39, %rd40;
	shl.b64 	%rd42, %rd41, 1;
	and.b64  	%rd43, %rd42, -4;
	add.s64 	%rd44, %rd3, %rd43;
	mov.b32 	%r21, {%rs3, %rs4};
	st.global.u32 	[%rd44], %r21;
	mov.u64 	%rd72, %rd8;
$L__BB156_8:
	setp.eq.s64 	%p8, %rd14, 0;
	@%p8 bra 	$L__BB156_10;
$L__BB156_9:
	mad.lo.s64 	%rd45, %rd72, %rd2, %rd7;
	shr.u64 	%rd46, %rd45, 63;
	add.s64 	%rd47, %rd45, %rd46;
	shl.b64 	%rd48, %rd47, 1;
	and.b64  	%rd49, %rd48, -4;
	add.s64 	%rd50, %rd1, %rd49;
	ld.global.u32 	%r22, [%rd50];
	mov.b32 	{%rs5, %rs6}, %r22;
	// begin inline asm
	{  cvt.f32.f16 %f37, %rs5;}

	// end inline asm
	// begin inline asm
	{  cvt.f32.f16 %f38, %rs6;}

	// end inline asm
	max.f32 	%f45, %f37, 0fFF800000;
	max.f32 	%f46, %f45, %f38;
	mov.b32 	%r23, %f46;
	shfl.sync.bfly.b32	%r24|%p9, %r23, 1, 31, -1;
	mov.b32 	%f47, %r24;
	max.f32 	%f48, %f46, %f47;
	sub.f32 	%f49, %f37, %f48;
	fma.rn.f32 	%f50, %f49, 0f3BBB989D, 0f3F000000;
	cvt.sat.f32.f32 	%f51, %f50;
	mov.f32 	%f52, 0f4B400001;
	mov.f32 	%f53, 0f437C0000;
	fma.rm.f32 	%f54, %f51, %f53, %f52;
	add.f32 	%f55, %f54, 0fCB40007F;
	neg.f32 	%f56, %f55;
	fma.rn.f32 	%f57, %f49, 0f3FB8AA3B, %f56;
	fma.rn.f32 	%f58, %f49, 0f32A57060, %f57;
	mov.b32 	%r25, %f54;
	shl.b32 	%r26, %r25, 23;
	mov.b32 	%f59, %r26;
	ex2.approx.ftz.f32 	%f60, %f58;
	mul.f32 	%f61, %f60, %f59;
	add.f32 	%f62, %f61, 0f00000000;
	sub.f32 	%f63, %f38, %f48;
	fma.rn.f32 	%f64, %f63, 0f3BBB989D, 0f3F000000;
	cvt.sat.f32.f32 	%f65, %f64;
	fma.rm.f32 	%f66, %f65, %f53, %f52;
	add.f32 	%f67, %f66, 0fCB40007F;
	neg.f32 	%f68, %f67;
	fma.rn.f32 	%f69, %f63, 0f3FB8AA3B, %f68;
	fma.rn.f32 	%f70, %f63, 0f32A57060, %f69;
	mov.b32 	%r27, %f66;
	shl.b32 	%r28, %r27, 23;
	mov.b32 	%f71, %r28;
	ex2.approx.ftz.f32 	%f72, %f70;
	mul.f32 	%f73, %f72, %f71;
	add.f32 	%f74, %f62, %f73;
	mov.b32 	%r29, %f74;
	shfl.sync.bfly.b32	%r30|%p10, %r29, 1, 31, -1;
	mov.b32 	%f75, %r30;
	add.f32 	%f76, %f74, %f75;
	div.rn.f32 	%f39, %f61, %f76;
	div.rn.f32 	%f40, %f73, %f76;
	mad.lo.s64 	%rd51, %rd72, %rd4, %rd7;
	// begin inline asm
	{  cvt.rn.f16.f32 %rs7, %f39;}

	// end inline asm
	// begin inline asm
	{  cvt.rn.f16.f32 %rs8, %f40;}

	// end inline asm
	shr.u64 	%rd52, %rd51, 63;
	add.s64 	%rd53, %rd51, %rd52;
	shl.b64 	%rd54, %rd53, 1;
	and.b64  	%rd55, %rd54, -4;
	add.s64 	%rd56, %rd3, %rd55;
	mov.b32 	%r31, {%rs7, %rs8};
	st.global.u32 	[%rd56], %r31;
	add.s64 	%rd57, %rd72, %rd5;
	mad.lo.s64 	%rd58, %rd57, %rd2, %rd7;
	shr.u64 	%rd59, %rd58, 63;
	add.s64 	%rd60, %rd58, %rd59;
	shl.b64 	%rd61, %rd60, 1;
	and.b64  	%rd62, %rd61, -4;
	add.s64 	%rd63, %rd1, %rd62;
	ld.global.u32 	%r32, [%rd63];
	mov.b32 	{%rs9, %rs10}, %r32;
	// begin inline asm
	{  cvt.f32.f16 %f41, %rs9;}

	// end inline asm
	// begin inline asm
	{  cvt.f32.f16 %f42, %rs10;}

	// end inline asm
	max.f32 	%f77, %f41, 0fFF800000;
	max.f32 	%f78, %f77, %f42;
	mov.b32 	%r33, %f78;
	shfl.sync.bfly.b32	%r34|%p11, %r33, 1, 31, -1;
	mov.b32 	%f79, %r34;
	max.f32 	%f80, %f78, %f79;
	sub.f32 	%f81, %f41, %f80;
	fma.rn.f32 	%f82, %f81, 0f3BBB989D, 0f3F000000;
	cvt.sat.f32.f32 	%f83, %f82;
	fma.rm.f32 	%f84, %f83, %f53, %f52;
	add.f32 	%f85, %f84, 0fCB40007F;
	neg.f32 	%f86, %f85;
	fma.rn.f32 	%f87, %f81, 0f3FB8AA3B, %f86;
	fma.rn.f32 	%f88, %f81, 0f32A57060, %f87;
	mov.b32 	%r35, %f84;
	shl.b32 	%r36, %r35, 23;
	mov.b32 	%f89, %r36;
	ex2.approx.ftz.f32 	%f90, %f88;
	mul.f32 	%f91, %f90, %f89;
	add.f32 	%f92, %f91, 0f00000000;
	sub.f32 	%f93, %f42, %f80;
	fma.rn.f32 	%f94, %f93, 0f3BBB989D, 0f3F000000;
	cvt.sat.f32.f32 	%f95, %f94;
	fma.rm.f32 	%f96, %f95, %f53, %f52;
	add.f32 	%f97, %f96, 0fCB40007F;
	neg.f32 	%f98, %f97;
	fma.rn.f32 	%f99, %f93, 0f3FB8AA3B, %f98;
	fma.rn.f32 	%f100, %f93, 0f32A57060, %f99;
	mov.b32 	%r37, %f96;
	shl.b32 	%r38, %r37, 23;
	mov.b32 	%f101, %r38;
	ex2.approx.ftz.f32 	%f102, %f100;
	mul.f32 	%f103, %f102, %f101;
	add.f32 	%f104, %f92, %f103;
	mov.b32 	%r39, %f104;
	shfl.sync.bfly.b32	%r40|%p12, %r39, 1, 31, -1;
	mov.b32 	%f105, %r40;
	add.f32 	%f106, %f104, %f105;
	div.rn.f32 	%f43, %f91, %f106;
	div.rn.f32 	%f44, %f103, %f106;
	mad.lo.s64 	%rd64, %rd57, %rd4, %rd7;
	// begin inline asm
	{  cvt.rn.f16.f32 %rs11, %f43;}

	// end inline asm
	// begin inline asm
	{  cvt.rn.f16.f32 %rs12, %f44;}

	// end inline asm
	shr.u64 	%rd65, %rd64, 63;
	add.s64 	%rd66, %rd64, %rd65;
	shl.b64 	%rd67, %rd66, 1;
	and.b64  	%rd68, %rd67, -4;
	add.s64 	%rd69, %rd3, %rd68;
	mov.b32 	%r41, {%rs11, %rs12};
	st.global.u32 	[%rd69], %r41;
	add.s64 	%rd72, %rd57, %rd5;
	setp.lt.s64 	%p13, %rd72, %rd18;
	@%p13 bra 	$L__BB156_9;
$L__BB156_10:
	ret;

}
	// .globl	_Z15SoftmaxWarpImplI10DirectLoadI6__halffE11DirectStoreIfS1_EfLi2ELi2ELi2ELi1ELb1EL9Algorithm0EEvT_T0_ll
.visible .entry _Z15SoftmaxWarpImplI10DirectLoadI6__halffE11DirectStoreIfS1_EfLi2ELi2ELi2ELi1ELb1EL9Algorithm0EEvT_T0_ll(
	.param .align 8 .b8 _Z15SoftmaxWarpImplI10DirectLoadI6__halffE11DirectStoreIfS1_EfLi2ELi2ELi2ELi1ELb1EL9Algorithm0EEvT_T0_ll_param_0[16],
	.param .align 8 .b8 _Z15SoftmaxWarpImplI10DirectLoadI6__halffE11DirectStoreIfS1_EfLi2ELi2ELi2ELi1ELb1EL9Algorithm0EEvT_T0_ll_param_1[16],
	.param .u64 _Z15SoftmaxWarpImplI10DirectLoadI6__halffE11DirectStoreIfS1_EfLi2ELi2ELi2ELi1ELb1EL9Algorithm0EEvT_T0_ll_param_2,
	.param .u64 _Z15SoftmaxWarpImplI10DirectLoadI6__halffE11DirectStoreIfS1_EfLi2ELi2ELi2ELi1ELb1EL9Algorithm0EEvT_T0_ll_param_3
)
{
	.reg .pred 	%p<20>;
	.reg .b16 	%rs<13>;
	.reg .b32 	%r<42>;
	.reg .b32 	%f<142>;
	.reg .b64 	%rd<73>;

	ld.param.u64 	%rd2, [_Z15SoftmaxWarpImplI10DirectLoadI6__halffE11DirectStoreIfS1_EfLi2ELi2ELi2ELi1ELb1EL9Algorithm0EEvT_T0_ll_param_0+8];
	ld.param.u64 	%rd4, [_Z15SoftmaxWarpImplI10DirectLoadI6__halffE11DirectStoreIfS1_EfLi2ELi2ELi2ELi1ELb1EL9Algorithm0EEvT_T0_ll_param_1+8];
	ld.param.u64 	%rd21, [_Z15SoftmaxWarpImplI10DirectLoadI6__halffE11DirectStoreIfS1_EfLi2ELi2ELi2ELi1ELb1EL9Algorithm0EEvT_T0_ll_param_1];
	ld.param.u64 	%rd22, [_Z15SoftmaxWarpImplI10DirectLoadI6__halffE11DirectStoreIfS1_EfLi2ELi2ELi2ELi1ELb1EL9Algorithm0EEvT_T0_ll_param_0];
	ld.param.u64 	%rd19, [_Z15SoftmaxWarpImplI10DirectLoadI6__halffE11DirectStoreIfS1_EfLi2ELi2ELi2ELi1ELb1EL9Algorithm0EEvT_T0_ll_param_2];
	ld.param.u64 	%rd20, [_Z15SoftmaxWarpImplI10DirectLoadI6__halffE11DirectStoreIfS1_EfLi2ELi2ELi2ELi1ELb1EL9Algorithm0EEvT_T0_ll_param_3];
	cvta.to.global.u64 	%rd1, %rd22;
	cvta.to.global.u64 	%rd3, %rd21;
	setp.lt.s64 	%p1, %rd20, 5;
	@%p1 bra 	$L__BB157_2;
	mov.u64 	%rd23, $str;
	cvta.global.u64 	%rd24, %rd23;
	mov.u64 	%rd25, $str$1;
	cvta.global.u64 	%rd26, %rd25;
	mov.u64 	%rd27, __unnamed_153;
	cvta.global.u64 	%rd28, %rd27;
	{ // callseq 152, 0
	.param .b64 param0;
	st.param.b64 	[param0], %rd24;
	.param .b64 param1;
	st.param.b64 	[param1], %rd26;
	.param .b32 param2;
	st.param.b32 	[param2], 358;
	.param .b64 param3;
	st.param.b64 	[param3], %rd28;
	.param .b64 param4;
	st.param.b64 	[param4], 1;
	call.uni 
	__assertfail, 
	(
	param0, 
	param1, 
	param2, 
	param3, 
	param4
	);
	} // callseq 152
$L__BB157_2:
	mov.u32 	%r1, %nctaid.x;
	mov.u32 	%r2, %ntid.y;
	mul.lo.s32 	%r3, %r1, %r2;
	mov.u32 	%r4, %ctaid.x;
	mov.u32 	%r5, %tid.y;
	mad.lo.s32 	%r6, %r4, %r2, %r5;
	cvt.s64.s32 	%rd5, %r3;
	cvt.s64.s32 	%rd6, %r6;
	setp.le.s64 	%p2, %rd19, %rd6;
	@%p2 bra 	$L__BB157_21;
	mov.u32 	%r7, %tid.x;
	shl.b32 	%r8, %r7, 1;
	cvt.u64.u32 	%rd7, %r8;
	add.s64 	%rd8, %rd5, %rd6;
	max.s64 	%rd29, %rd19, %rd8;
	setp.lt.s64 	%p3, %rd8, %rd19;
	selp.u64 	%rd9, 1, 0, %p3;
	add.s64 	%rd30, %rd8, %rd9;
	sub.s64 	%rd10, %rd29, %rd30;
	or.b64  	%rd31, %rd10, %rd5;
	and.b64  	%rd32, %rd31, -4294967296;
	setp.ne.s64 	%p4, %rd32, 0;
	@%p4 bra 	$L__BB157_5;
	cvt.u32.u64 	%r9, %rd5;
	cvt.u32.u64 	%r10, %rd10;
	div.u32 	%r11, %r10, %r9;
	cvt.u64.u32 	%rd70, %r11;
	bra.uni 	$L__BB157_6;
$L__BB157_5:
	div.u64 	%rd70, %rd10, %rd5;
$L__BB157_6:
	add.s64 	%rd14, %rd70, %rd9;
	and.b64  	%rd33, %rd14, 1;
	setp.eq.b64 	%p5, %rd33, 1;
	mov.u64 	%rd72, %rd6;
	@%p5 bra 	$L__BB157_11;
	setp.le.s64 	%p6, %rd20, %rd7;
	mov.f32 	%f133, 0fFF800000;
	mov.f32 	%f134, %f133;
	mov.f32 	%f135, %f133;
	@%p6 bra 	$L__BB157_9;
	mad.lo.s64 	%rd34, %rd2, %rd6, %rd7;
	shr.u64 	%rd35, %rd34, 63;
	add.s64 	%rd36, %rd34, %rd35;
	shl.b64 	%rd37, %rd36, 1;
	and.b64  	%rd38, %rd37, -4;
	add.s64 	%rd39, %rd1, %rd38;
	ld.global.u32 	%r12, [%rd39];
	mov.b32 	{%rs1, %rs2}, %r12;
	// begin inline asm
	{  cvt.f32.f16 %f134, %rs1;}

	// end inline asm
	// begin inline asm
	{  cvt.f32.f16 %f133, %rs2;}

	// end inline asm
	max.f32 	%f28, %f134, 0fFF800000;
	max.f32 	%f135, %f28, %f133;
$L__BB157_9:
	mov.b32 	%r13, %f135;
	shfl.sync.bfly.b32	%r14|%p8, %r13, 1, 31, -1;
	mov.b32 	%f29, %r14;
	max.f32 	%f30, %f135, %f29;
	sub.f32 	%f31, %f134, %f30;
	fma.rn.f32 	%f32, %f31, 0f3BBB989D, 0f3F000000;
	cvt.sat.f32.f32 	%f33, %f32;
	mov.f32 	%f34, 0f4B400001;
	mov.f32 	%f35, 0f437C0000;
	fma.rm.f32 	%f36, %f33, %f35, %f34;
	add.f32 	%f37, %f36, 0fCB40007F;
	neg.f32 	%f38, %f37;
	fma.rn.f32 	%f39, %f31, 0f3FB8AA3B, %f38;
	fma.rn.f32 	%f40, %f31, 0f32A57060, %f39;
	mov.b32 	%r15, %f36;
	shl.b32 	%r16, %r15, 23;
	mov.b32 	%f41, %r16;
	ex2.approx.ftz.f32 	%f42, %f40;
	mul.f32 	%f43, %f42, %f41;
	add.f32 	%f44, %f43, 0f00000000;
	sub.f32 	%f45, %f133, %f30;
	fma.rn.f32 	%f46, %f45, 0f3BBB989D, 0f3F000000;
	cvt.sat.f32.f32 	%f47, %f46;
	fma.rm.f32 	%f48, %f47, %f35, %f34;
	add.f32 	%f49, %f48, 0fCB40007F;
	neg.f32 	%f50, %f49;
	fma.rn.f32 	%f51, %f45, 0f3FB8AA3B, %f50;
	fma.rn.f32 	%f52, %f45, 0f32A57060, %f51;
	mov.b32 	%r17, %f48;
	shl.b32 	%r18, %r17, 23;
	mov.b32 	%f53, %r18;
	ex2.approx.ftz.f32 	%f54, %f52;
	mul.f32 	%f55, %f54, %f53;
	add.f32 	%f56, %f44, %f55;
	mov.b32 	%r19, %f56;
	shfl.sync.bfly.b32	%r20|%p9, %r19, 1, 31, -1;
	mov.b32 	%f57, %r20;
	add.f32 	%f58, %f56, %f57;
	div.rn.f32 	%f7, %f43, %f58;
	div.rn.f32 	%f8, %f55, %f58;
	mov.u64 	%rd72, %rd8;
	@%p6 bra 	$L__BB157_11;
	mad.lo.s64 	%rd40, %rd4, %rd6, %rd7;
	// begin inline asm
	{  cvt.rn.f16.f32 %rs3, %f7;}

	// end inline asm
	// begin inline asm
	{  cvt.rn.f16.f32 %rs4, %f8;}

	// end inline asm
	shr.u64 	%rd41, %rd40, 63;
	add.s64 	%rd42, %rd40, %rd41;
	shl.b64 	%rd43, %rd42, 1;
	and.b64  	%rd44, %rd43, -4;
	add.s64 	%rd45, %rd3, %rd44;
	mov.b32 	%r21, {%rs3, %rs4};
	st.global.u32 	[%rd45], %r21;
$L__BB157_11:
	setp.eq.s64 	%p10, %rd14, 0;
	@%p10 bra 	$L__BB157_21;
$L__BB157_12:
	setp.le.s64 	%p11, %rd20, %rd7;
	mov.f32 	%f136, 0fFF800000;
	mov.f32 	%f137, %f136;
	mov.f32 	%f138, %f136;
	@%p11 bra 	$L__BB157_14;
	mad.lo.s64 	%rd46, %rd72, %rd2, %rd7;
	shr.u64 	%rd47, %rd46, 63;
	add.s64 	%rd48, %rd46, %rd47;
	shl.b64 	%rd49, %rd48, 1;
	and.b64  	%rd50, %rd49, -4;
	add.s64 	%rd51, %rd1, %rd50;
	ld.global.u32 	%r22, [%rd51];
	mov.b32 	{%rs5, %rs6}, %r22;
	// begin inline asm
	{  cvt.f32.f16 %f137, %rs5;}

	// end inline asm
	// begin inline asm
	{  cvt.f32.f16 %f136, %rs6;}

	// end inline asm
	max.f32 	%f64, %f137, 0fFF800000;
	max.f32 	%f138, %f64, %f136;
$L__BB157_14:
	setp.le.s64 	%p12, %rd20, %rd7;
	mov.b32 	%r23, %f138;
	shfl.sync.bfly.b32	%r24|%p13, %r23, 1, 31, -1;
	mov.b32 	%f65, %r24;
	max.f32 	%f66, %f138, %f65;
	sub.f32 	%f67, %f137, %f66;
	fma.rn.f32 	%f68, %f67, 0f3BBB989D, 0f3F000000;
	cvt.sat.f32.f32 	%f69, %f68;
	mov.f32 	%f70, 0f4B400001;
	mov.f32 	%f71, 0f437C0000;
	fma.rm.f32 	%f72, %f69, %f71, %f70;
	add.f32 	%f73, %f72, 0fCB40007F;
	neg.f32 	%f74, %f73;
	fma.rn.f32 	%f75, %f67, 0f3FB8AA3B, %f74;
	fma.rn.f32 	%f76, %f67, 0f32A57060, %f75;
	mov.b32 	%r25, %f72;
	shl.b32 	%r26, %r25, 23;
	mov.b32 	%f77, %r26;
	ex2.approx.ftz.f32 	%f78, %f76;
	mul.f32 	%f79, %f78, %f77;
	add.f32 	%f80, %f79, 0f00000000;
	sub.f32 	%f81, %f136, %f66;
	fma.rn.f32 	%f82, %f81, 0f3BBB989D, 0f3F000000;
	cvt.sat.f32.f32 	%f83, %f82;
	fma.rm.f32 	%f84, %f83, %f71, %f70;
	add.f32 	%f85, %f84, 0fCB40007F;
	neg.f32 	%f86, %f85;
	fma.rn.f32 	%f87, %f81, 0f3FB8AA3B, %f86;
	fma.rn.f32 	%f88, %f81, 0f32A57060, %f87;
	mov.b32 	%r27, %f84;
	shl.b32 	%r28, %r27, 23;
	mov.b32 	%f89, %r28;
	ex2.approx.ftz.f32 	%f90, %f88;
	mul.f32 	%f91, %f90, %f89;
	add.f32 	%f92, %f80, %f91;
	mov.b32 	%r29, %f92;
	shfl.sync.bfly.b32	%r30|%p14, %r29, 1, 31, -1;
	mov.b32 	%f93, %r30;
	add.f32 	%f94, %f92, %f93;
	div.rn.f32 	%f15, %f79, %f94;
	div.rn.f32 	%f16, %f91, %f94;
	@%p12 bra 	$L__BB157_16;
	mad.lo.s64 	%rd52, %rd72, %rd4, %rd7;
	// begin inline asm
	{  cvt.rn.f16.f32 %rs7, %f15;}

	// end inline asm
	// begin inline asm
	{  cvt.rn.f16.f32 %rs8, %f16;}

	// end inline asm
	shr.u64 	%rd53, %rd52, 63;
	add.s64 	%rd54, %rd52, %rd53;
	shl.b64 	%rd55, %rd54, 1;
	and.b64  	%rd56, %rd55, -4;
	add.s64 	%rd57, %rd3, %rd56;
	mov.b32 	%r31, {%rs7, %rs8};
	st.global.u32 	[%rd57], %r31;
$L__BB157_16:
	setp.le.s64 	%p15, %rd20, %rd7;
	add.s64 	%rd17, %rd72, %rd5;
	mov.f32 	%f139, 0fFF800000;
	mov.f32 	%f140, %f139;
	mov.f32 	%f141, %f139;
	@%p15 bra 	$L__BB157_18;
	mad.lo.s64 	%rd58, %rd17, %rd2, %rd7;
	shr.u64 	%rd59, %rd58, 63;
	add.s64 	%rd60, %rd58, %rd59;
	shl.b64 	%rd61, %rd60, 1;
	and.b64  	%rd62, %rd61, -4;
	add.s64 	%rd63, %rd1, %rd62;
	ld.global.u32 	%r32, [%rd63];
	mov.b32 	{%rs9, %rs10}, %r32;
	// begin inline asm
	{  cvt.f32.f16 %f140, %rs9;}

	// end inline asm
	// begin inline asm
	{  cvt.f32.f16 %f139, %rs10;}

	// end inline asm
	max.f32 	%f100, %f140, 0fFF800000;
	max.f32 	%f141, %f100, %f139;
$L__BB157_18:
	setp.le.s64 	%p16, %rd20, %rd7;
	mov.b32 	%r33, %f141;
	shfl.sync.bfly.b32	%r34|%p17, %r33, 1, 31, -1;
	mov.b32 	%f101, %r34;
	max.f32 	%f102, %f141, %f101;
	sub.f32 	%f103, %f140, %f102;
	fma.rn.f32 	%f104, %f103, 0f3BBB989D, 0f3F000000;
	cvt.sat.f32.f32 	%f105, %f104;
	mov.f32 	%f106, 0f4B400001;
	mov.f32 	%f107, 0f437C0000;
	fma.rm.f32 	%f108, %f105, %f107, %f106;
	add.f32 	%f109, %f108, 0fCB40007F;
	neg.f32 	%f110, %f109;
	fma.rn.f32 	%f111, %f103, 0f3FB8AA3B, %f110;
	fma.rn.f32 	%f112, %f103, 0f32A57060, %f111;
	mov.b32 	%r35, %f108;
	shl.b32 	%r36, %r35, 23;
	mov.b32 	%f113, %r36;
	ex2.approx.ftz.f32 	%f114, %f112;
	mul.f32 	%f115, %f114, %f113;
	add.f32 	%f116, %f115, 0f00000000;
	sub.f32 	%f117, %f139, %f102;
	fma.rn.f32 	%f118, %f117, 0f3BBB989D, 0f3F000000;
	cvt.sat.f32.f32 	%f119, %f118;
	fma.rm.f32 	%f120, %f119, %f107, %f106;
	add.f32 	%f121, %f120, 0fCB40007F;
	neg.f32 	%f122, %f121;
	fma.rn.f32 	%f123, %f117, 0f3FB8AA3B, %f122;
	fma.rn.f32 	%f124, %f117, 0f32A57060, %f123;
	mov.b32 	%r37, %f120;
	shl.b32 	%r38, %r37, 23;
	mov.b32 	%f125, %r38;
	ex2.approx.ftz.f32 	%f126, %f124;
	mul.f32 	%f127, %f126, %f125;
	add.f32 	%f128, %f116, %f127;
	mov.b32 	%r39, %f128;
	shfl.sync.bfly.b32	%r40|%p18, %r39, 1, 31, -1;
	mov.b32 	%f129, %r40;
	add.f32 	%f130, %f128, %f129;
	div.rn.f32 	%f23, %f115, %f130;
	div.rn.f32 	%f24, %f127, %f130;
	@%p16 bra 	$L__BB157_20;
	mad.lo.s64 	%rd64, %rd17, %rd4, %rd7;
	// begin inline asm
	{  cvt.rn.f16.f32 %rs11, %f23;}

	// end inline asm
	// begin inline asm
	{  cvt.rn.f16.f32 %rs12, %f24;}

	// end inline asm
	shr.u64 	%rd65, %rd64, 63;
	add.s64 	%rd66, %rd64, %rd65;
	shl.b64 	%rd67, %rd66, 1;
	and.b64  	%rd68, %rd67, -4;
	add.s64 	%rd69, %rd3, %rd68;
	mov.b32 	%r41, {%rs11, %rs12};
	st.global.u32 	[%rd69], %r41;
$L__BB157_20:
	add.s64 	%rd72, %rd17, %rd5;
	setp.lt.s64 	%p19, %rd72, %rd19;
	@%p19 bra 	$L__BB157_12;
$L__BB157_21:
	ret;

}
	// .globl	_Z15SoftmaxWarpImplI10DirectLoadI6__halffE11DirectStoreIfS1_EfLi2ELi2ELi4ELi2ELb0EL9Algorithm0EEvT_T0_ll
.visible .entry _Z15SoftmaxWarpImplI10DirectLoadI6__halffE11DirectStoreIfS1_EfLi2ELi2ELi4ELi2ELb0EL9Algorithm0EEvT_T0_ll(
	.param .align 8 .b8 _Z15SoftmaxWarpImplI10DirectLoadI6__halffE11DirectStoreIfS1_EfLi2ELi2ELi4ELi2ELb0EL9Algorithm0EEvT_T0_ll_param_0[16],
	.param .align 8 .b8 _Z15SoftmaxWarpImplI10DirectLoadI6__halffE11DirectStoreIfS1_EfLi2ELi2ELi4ELi2ELb0EL9Algorithm0EEvT_T0_ll_param_1[16],
	.param .u64 _Z15SoftmaxWarpImplI10DirectLoadI6__halffE11DirectStoreIfS1_EfLi2ELi2ELi4ELi2ELb0EL9Algorithm0EEvT_T0_ll_param_2,
	.param .u64 _Z15SoftmaxWarpImplI10DirectLoadI6__halffE11DirectStoreIfS1_EfLi2ELi2ELi4ELi2ELb0EL9Algorithm0EEvT_T0_ll_param_3
)
{
	.reg .pred 	%p<12>;
	.reg .b16 	%rs<9>;
	.reg .b32 	%r<39>;
	.reg .b32 	%f<79>;
	.reg .b64 	%rd<39>;

	ld.param.u64 	%rd1, [_Z15SoftmaxWarpImplI10DirectLoadI6__halffE11DirectStoreIfS1_EfLi2ELi2ELi4ELi2ELb0EL9Algorithm0EEvT_T0_ll_param_0];
	ld.param.u64 	%rd2, [_Z15SoftmaxWarpImplI10DirectLoadI6__halffE11DirectStoreIfS1_EfLi2ELi2ELi4ELi2ELb0EL9Algorithm0EEvT_T0_ll_param_0+8];
	ld.param.u64 	%rd3, [_Z15SoftmaxWarpImplI10DirectLoadI6__halffE11DirectStoreIfS1_EfLi2ELi2ELi4ELi2ELb0EL9Algorithm0EEvT_T0_ll_param_1];
	ld.param.u64 	%rd4, [_Z15SoftmaxWarpImplI10DirectLoadI6__halffE11DirectStoreIfS1_EfLi2ELi2ELi4ELi2ELb0EL9Algorithm0EEvT_T0_ll_param_1+8];
	ld.param.u64 	%rd12, [_Z15SoftmaxWarpImplI10DirectLoadI6__halffE11DirectStoreIfS1_EfLi2ELi2ELi4ELi2ELb0EL9Algorithm0EEvT_T0_ll_param_2];
	ld.param.u64 	%rd13, [_Z15SoftmaxWarpImplI10DirectLoadI6__halffE11DirectStoreIfS1_EfLi2ELi2ELi4ELi2ELb0EL9Algorithm0EEvT_T0_ll_param_3];
	setp.lt.s64 	%p1, %rd13, 9;
	@%p1 bra 	$L__BB158_2;
	mov.u64 	%rd14, $str;
	cvta.global.u64 	%rd15, %rd14;
	mov.u64 	%rd16, $str$1;
	cvta.global.u64 	%rd17, %rd16;
	mov.u64 	%rd18, __unnamed_154;
	cvta.global.u64 	%rd19, %rd18;
	{ // callseq 153, 0
	.param .b64 param0;
	st.param.b64 	[param0], %rd15;
	.param .b64 param1;
	st.param.b64 	[param1], %rd17;
	.param .b32 param2;
	st.param.b32 	[param2], 358;
	.param .b64 param3;
	st.param.b64 	[param3], %rd19;
	.param .b64 param4;
	st.param.b64 	[param4], 1;
	call.uni 
	__assertfail, 
	(
	param0, 
	param1, 
	param2, 
	param3, 
	param4
	);
	} // callseq 153
$L__BB158_2:
	mov.u32 	%r2, %nctaid.x;
	mov.u32 	%r3, %ntid.y;
	mov.u32 	%r4, %ctaid.x;
	mov.u32 	%r5, %tid.y;
	mad.lo.s32 	%r6, %r4, %r3, %r5;
	mul.lo.s32 	%r7, %r3, %r2;
	shl.b32 	%r1, %r7, 1;
	shl.b32 	%r8, %r6, 1;
	cvt.s64.s32 	%rd38, %r8;
	setp.le.s64 	%p2, %rd12, %rd38;
	@%p2 bra 	$L__BB158_5;
	cvta.to.global.u64 	%rd6, %rd1;
	cvta.to.global.u64 	%rd7, %rd3;
	mov.u32 	%r9, %tid.x;
	shl.b32 	%r10, %r9, 1;
	cvt.u64.u32 	%rd8, %r10;
	cvt.s64.s32 	%rd9, %r1;
$L__BB158_4:
	mad.lo.s64 	%rd20, %rd38, %rd2, %rd8;
	shl.b64 	%rd21, %rd20, 1;
	add.s64 	%rd22, %rd6, %rd21;
	ld.global.u32 	%r11, [%rd22];
	mov.b32 	{%rs1, %rs2}, %r11;
	// begin inline asm
	{  cvt.f32.f16 %f1, %rs1;}

	// end inline asm
	// begin inline asm
	{  cvt.f32.f16 %f2, %rs2;}

	// end inline asm
	max.f32 	%f9, %f1, 0fFF800000;
	max.f32 	%f10, %f9, %f2;
	add.s64 	%rd23, %rd20, %rd2;
	shr.u64 	%rd24, %rd23, 63;
	add.s64 	%rd25, %rd23, %rd24;
	shl.b64 	%rd26, %rd25, 1;
	and.b64  	%rd27, %rd26, -4;
	add.s64 	%rd28, %rd6, %rd27;
	ld.global.u32 	%r12, [%rd28];
	mov.b32 	{%rs3, %rs4}, %r12;
	// begin inline asm
	{  cvt.f32.f16 %f3, %rs3;}

	// end inline asm
	// begin inline asm
	{  cvt.f32.f16 %f4, %rs4;}

	// end inline asm
	max.f32 	%f11, %f3, 0fFF800000;
	max.f32 	%f12, %f11, %f4;
	mov.b32 	%r13, %f10;
	shfl.sync.bfly.b32	%r14|%p3, %r13, 2, 31, -1;
	mov.b32 	%f13, %r14;
	max.f32 	%f14, %f10, %f13;
	mov.b32 	%r15, %f14;
	shfl.sync.bfly.b32	%r16|%p4, %r15, 1, 31, -1;
	mov.b32 	%f15, %r16;
	max.f32 	%f16, %f14, %f15;
	mov.b32 	%r17, %f12;
	shfl.sync.bfly.b32	%r18|%p5, %r17, 2, 31, -1;
	mov.b32 	%f17, %r18;
	max.f32 	%f18, %f12, %f17;
	mov.b32 	%r19, %f18;
	shfl.sync.bfly.b32	%r20|%p6, %r19, 1, 31, -1;
	mov.b32 	%f19, %r20;
	max.f32 	%f20, %f18, %f19;
	sub.f32 	%f21, %f1, %f16;
	fma.rn.f32 	%f22, %f21, 0f3BBB989D, 0f3F000000;
	cvt.sat.f32.f32 	%f23, %f22;
	mov.f32 	%f24, 0f4B400001;
	mov.f32 	%f25, 0f437C0000;
	fma.rm.f32 	%f26, %f23, %f25, %f24;
	add.f32 	%f27, %f26, 0fCB40007F;
	neg.f32 	%f28, %f27;
	fma.rn.f32 	%f29, %f21, 0f3FB8AA3B, %f28;
	fma.rn.f32 	%f30, %f21, 0f32A57060, %f29;
	mov.b32 	%r21, %f26;
	shl.b32 	%r22, %r21, 23;
	mov.b32 	%f31, %r22;
	ex2.approx.ftz.f32 	%f32, %f30;
	mul.f32 	%f33, %f32, %f31;
	add.f32 	%f34, %f33, 0f00000000;
	sub.f32 	%f35, %f2, %f16;
	fma.rn.f32 	%f36, %f35, 0f3BBB989D, 0f3F000000;
	cvt.sat.f32.f32 	%f37, %f36;
	fma.rm.f32 	%f38, %f37, %f25, %f24;
	add.f32 	%f39, %f38, 0fCB40007F;
	neg.f32 	%f40, %f39;
	fma.rn.f32 	%f41, %f35, 0f3FB8AA3B, %f40;
	fma.rn.f32 	%f42, %f35, 0f32A57060, %f41;
	mov.b32 	%r23, %f38;
	shl.b32 	%r24, %r23, 23;
	mov.b32 	%f43, %r24;
	ex2.approx.ftz.f32 	%f44, %f42;
	mul.f32 	%f45, %f44, %f43;
	add.f32 	%f46, %f34, %f45;
	sub.f32 	%f47, %f3, %f20;
	fma.rn.f32 	%f48, %f47, 0f3BBB989D, 0f3F000000;
	cvt.sat.f32.f32 	%f49, %f48;
	fma.rm.f32 	%f50, %f49, %f25, %f24;
	add.f32 	%f51, %f50, 0fCB40007F;
	neg.f32 	%f52, %f51;
	fma.rn.f32 	%f53, %f47, 0f3FB8AA3B, %f52;
	fma.rn.f32 	%f54, %f47, 0f32A57060, %f53;
	mov.b32 	%r25, %f50;
	shl.b32 	%r26, %r25, 23;
	mov.b32 	%f55, %r26;
	ex2.approx.ftz.f32 	%f56, %f54;
	mul.f32 	%f57, %f56, %f55;
	add.f32 	%f58, %f57, 0f00000000;
	sub.f32 	%f59, %f4, %f20;
	fma.rn.f32 	%f60, %f59, 0f3BBB989D, 0f3F000000;
	cvt.sat.f32.f32 	%f61, %f60;
	fma.rm.f32 	%f62, %f61, %f25, %f24;
	add.f32 	%f63, %f62, 0fCB40007F;
	neg.f32 	%f64, %f63;
	fma.rn.f32 	%f65, %f59, 0f3FB8AA3B, %f64;
	fma.rn.f32 	%f66, %f59, 0f32A57060, %f65;
	mov.b32 	%r27, %f62;
	shl.b32 	%r28, %r27, 23;
	mov.b32 	%f67, %r28;
	ex2.approx.ftz.f32 	%f68, %f66;
	mul.f32 	%f69, %f68, %f67;
	add.f32 	%f70, %f58, %f69;
	mov.b32 	%r29, %f46;
	shfl.sync.bfly.b32	%r30|%p7, %r29, 2, 31, -1;
	mov.b32 	%f71, %r30;
	add.f32 	%f72, %f46, %f71;
	mov.b32 	%r31, %f72;
	shfl.sync.bfly.b32	%r32|%p8, %r31, 1, 31, -1;
	mov.b32 	%f73, %r32;
	add.f32 	%f74, %f72, %f73;
	mov.b32 	%r33, %f70;
	shfl.sync.bfly.b32	%r34|%p9, %r33, 2, 31, -1;
	mov.b32 	%f75, %r34;
	add.f32 	%f76, %f70, %f75;
	mov.b32 	%r35, %f76;
	shfl.sync.bfly.b32	%r36|%p10, %r35, 1, 31, -1;
	mov.b32 	%f77, %r36;
	add.f32 	%f78, %f76, %f77;
	div.rn.f32 	%f5, %f33, %f74;
	div.rn.f32 	%f6, %f45, %f74;
	mad.lo.s64 	%rd29, %rd38, %rd4, %rd8;
	// begin inline asm
	{  cvt.rn.f16.f32 %rs5, %f5;}

	// end inline asm
	// begin inline asm
	{  cvt.rn.f16.f32 %rs6, %f6;}

	// end inline asm
	shl.b64 	%rd30, %rd29, 1;
	add.s64 	%rd31, %rd7, %rd30;
	mov.b32 	%r37, {%rs5, %rs6};
	st.global.u32 	[%rd31], %r37;
	div.rn.f32 	%f7, %f57, %f78;
	div.rn.f32 	%f8, %f69, %f78;
	add.s64 	%rd32, %rd29, %rd4;
	// begin inline asm
	{  cvt.rn.f16.f32 %rs7, %f7;}

	// end inline asm
	// begin inline asm
	{  cvt.rn.f16.f32 %rs8, %f8;}

	// end inline asm
	shr.u64 	%rd33, %rd32, 63;
	add.s64 	%rd34, %rd32, %rd33;
	shl.b64 	%rd35, %rd34, 1;
	and.b64  	%rd36, %rd35, -4;
	add.s64 	%rd37, %rd7, %rd36;
	mov.b32 	%r38, {%rs7, %rs8};
	st.global.u32 	[%rd37], %r38;
	add.s64 	%rd38, %rd38, %rd9;
	setp.lt.s64 	%p11, %rd38, %rd12;
	@%p11 bra 	$L__BB158_4;
$L__BB158_5:
	ret;

}
	// .globl	_Z15SoftmaxWarpImplI10DirectLoadI6__halffE11DirectStoreIfS1_EfLi2ELi2ELi4ELi2ELb1EL9Algorithm0EEvT_T0_ll
.visible .entry _Z15SoftmaxWarpImplI10DirectLoadI6__halffE11DirectStoreIfS1_EfLi2ELi2ELi4ELi2ELb1EL9Algorithm0EEvT_T0_ll(
	.param .align 8 .b8 _Z15SoftmaxWarpImplI10DirectLoadI6__halffE11DirectStoreIfS1_EfLi2ELi2ELi4ELi2ELb1EL9Algorithm0EEvT_T0_ll_param_0[16],
	.param .align 8 .b8 _Z15SoftmaxWarpImplI10DirectLoadI6__halffE11DirectStoreIfS1_EfLi2ELi2ELi4ELi2ELb1EL9Algorithm0EEvT_T0_ll_param_1[16],
	.param .u64 _Z15SoftmaxWarpImplI10DirectLoadI6__halffE11DirectStoreIfS1_EfLi2ELi2ELi4ELi2ELb1EL9Algorithm0EEvT_T0_ll_param_2,
	.param .u64 _Z15SoftmaxWarpImplI10DirectLoadI6__halffE11DirectStoreIfS1_EfLi2ELi2ELi4ELi2ELb1EL9Algorithm0EEvT_T0_ll_param_3
)
{
	.reg .pred 	%p<16>;
	.reg .b16 	%rs<9>;
	.reg .b32 	%r<39>;
	.reg .b32 	%f<101>;
	.reg .b64 	%rd<41>;

	ld.param.u64 	%rd2, [_Z15SoftmaxWarpImplI10DirectLoadI6__halffE11DirectStoreIfS1_EfLi2ELi2ELi4ELi2ELb1EL9Algorithm0EEvT_T0_ll_param_0+8];
	ld.param.u64 	%rd4, [_Z15SoftmaxWarpImplI10DirectLoadI6__halffE11DirectStoreIfS1_EfLi2ELi2ELi4ELi2ELb1EL9Algorithm0EEvT_T0_ll_param_1+8];
	ld.param.u64 	%rd12, [_Z15SoftmaxWarpImplI10DirectLoadI6__halffE11DirectStoreIfS1_EfLi2ELi2ELi4ELi2ELb1EL9Algorithm0EEvT_T0_ll_param_1];
	ld.param.u64 	%rd13, [_Z15SoftmaxWarpImplI10DirectLoadI6__halffE11DirectStoreIfS1_EfLi2ELi2ELi4ELi2ELb1EL9Algorithm0EEvT_T0_ll_param_0];
	ld.param.u64 	%rd10, [_Z15SoftmaxWarpImplI10DirectLoadI6__halffE11DirectStoreIfS1_EfLi2ELi2ELi4ELi2ELb1EL9Algorithm0EEvT_T0_ll_param_2];
	ld.param.u64 	%rd11, [_Z15SoftmaxWarpImplI10DirectLoadI6__halffE11DirectStoreIfS1_EfLi2ELi2ELi4ELi2ELb1EL9Algorithm0EEvT_T0_ll_param_3];
	cvta.to.global.u64 	%rd1, %rd13;
	cvta.to.global.u64 	%rd3, %rd12;
	setp.lt.s64 	%p1, %rd11, 9;
	@%p1 bra 	$L__BB159_2;
	mov.u64 	%rd14, $str;
	cvta.global.u64 	%rd15, %rd14;
	mov.u64 	%rd16, $str$1;
	cvta.global.u64 	%rd17, %rd16;
	mov.u64 	%rd18, __unnamed_155;
	cvta.global.u64 	%rd19, %rd18;
	{ // callseq 154, 0
	.param .b64 param0;
	st.param.b64 	[param0], %rd15;
	.param .b64 param1;
	st.param.b64 	[param1], %rd17;
	.param .b32 param2;
	st.param.b32 	[param2], 358;
	.param .b64 param3;
	st.param.b64 	[param3], %rd19;
	.param .b64 param4;
	st.param.b64 	[param4], 1;
	call.uni 
	__assertfail, 
	(
	param0, 
	param1, 
	param2, 
	param3, 
	param4
	);
	} // callseq 154
$L__BB159_2:
	mov.u32 	%r2, %nctaid.x;
	mov.u32 	%r3, %ntid.y;
	mov.u32 	%r4, %ctaid.x;
	mov.u32 	%r5, %tid.y;
	mad.lo.s32 	%r6, %r4, %r3, %r5;
	mul.lo.s32 	%r7, %r3, %r2;
	shl.b32 	%r1, %r7, 1;
	shl.b32 	%r8, %r6, 1;
	cvt.s64.s32 	%rd40, %r8;
	setp.le.s64 	%p2, %rd10, %rd40;
	@%p2 bra 	$L__BB159_13;
	mov.u32 	%r9, %tid.x;
	shl.b32 	%r10, %r9, 1;
	cvt.u64.u32 	%rd6, %r10;
	cvt.s64.s32 	%rd7, %r1;
$L__BB159_4:
	setp.le.s64 	%p3, %rd11, %rd6;
	mov.f32 	%f95, 0fFF800000;
	mov.f32 	%f96, %f95;
	mov.f32 	%f97, %f95;
	@%p3 bra 	$L__BB159_6;
	mad.lo.s64 	%rd20, %rd40, %rd2, %rd6;
	shl.b64 	%rd21, %rd20, 1;
	add.s64 	%rd22, %rd1, %rd21;
	ld.global.u32 	%r11, [%rd22];
	mov.b32 	{%rs1, %rs2}, %r11;
	// begin inline asm
	{  cvt.f32.f16 %f96, %rs1;}

	// end inline asm
	// begin inline asm
	{  cvt.f32.f16 %f95, %rs2;}

	// end inline asm
	max.f32 	%f23, %f96, 0fFF800000;
	max.f32 	%f97, %f23, %f95;
$L__BB159_6:
	setp.le.s64 	%p4, %rd11, %rd6;
	mov.f32 	%f98, 0fFF800000;
	mov.f32 	%f99, %f98;
	mov.f32 	%f100, %f98;
	@%p4 bra 	$L__BB159_8;
	mad.lo.s64 	%rd23, %rd2, %rd40, %rd2;
	add.s64 	%rd24, %rd23, %rd6;
	shr.u64 	%rd25, %rd24, 63;
	add.s64 	%rd26, %rd24, %rd25;
	shl.b64 	%rd27, %rd26, 1;
	and.b64  	%rd28, %rd27, -4;
	add.s64 	%rd29, %rd1, %rd28;
	ld.global.u32 	%r12, [%rd29];
	mov.b32 	{%rs3, %rs4}, %r12;
	// begin inline asm
	{  cvt.f32.f16 %f99, %rs3;}

	// end inline asm
	// begin inline asm
	{  cvt.f32.f16 %f100, %rs4;}

	// end inline asm
	max.f32 	%f27, %f99, 0fFF800000;
	max.f32 	%f98, %f27, %f100;
$L__BB159_8:
	setp.le.s64 	%p5, %rd11, %rd6;
	mov.b32 	%r13, %f97;
	shfl.sync.bfly.b32	%r14|%p6, %r13, 2, 31, -1;
	mov.b32 	%f28, %r14;
	max.f32 	%f29, %f97, %f28;
	mov.b32 	%r15, %f29;
	shfl.sync.bfly.b32	%r16|%p7, %r15, 1, 31, -1;
	mov.b32 	%f30, %r16;
	max.f32 	%f31, %f29, %f30;
	mov.b32 	%r17, %f98;
	shfl.sync.bfly.b32	%r18|%p8, %r17, 2, 31, -1;
	mov.b32 	%f32, %r18;
	max.f32 	%f33, %f98, %f32;
	mov.b32 	%r19, %f33;
	shfl.sync.bfly.b32	%r20|%p9, %r19, 1, 31, -1;
	mov.b32 	%f34, %r20;
	max.f32 	%f35, %f33, %f34;
	sub.f32 	%f36, %f96, %f31;
	fma.rn.f32 	%f37, %f36, 0f3BBB989D, 0f3F000000;
	cvt.sat.f32.f32 	%f38, %f37;
	mov.f32 	%f39, 0f4B400001;
	mov.f32 	%f40, 0f437C0000;
	fma.rm.f32 	%f41, %f38, %f40, %f39;
	add.f32 	%f42, %f41, 0fCB40007F;
	neg.f32 	%f43, %f42;
	fma.rn.f32 	%f44, %f36, 0f3FB8AA3B, %f43;
	fma.rn.f32 	%f45, %f36, 0f32A57060, %f44;
	mov.b32 	%r21, %f41;
	shl.b32 	%r22, %r21, 23;
	mov.b32 	%f46, %r22;
	ex2.approx.ftz.f32 	%f47, %f45;
	mul.f32 	%f48, %f47, %f46;
	add.f32 	%f49, %f48, 0f00000000;
	sub.f32 	%f50, %f95, %f31;
	fma.rn.f32 	%f51, %f50, 0f3BBB989D, 0f3F000000;
	cvt.sat.f32.f32 	%f52, %f51;
	fma.rm.f32 	%f53, %f52, %f40, %f39;
	add.f32 	%f54, %f53, 0fCB40007F;
	neg.f32 	%f55, %f54;
	fma.rn.f32 	%f56, %f50, 0f3FB8AA3B, %f55;
	fma.rn.f32 	%f57, %f50, 0f32A57060, %f56;
	mov.b32 	%r23, %f53;
	shl.b32 	%r24, %r23, 23;
	mov.b32 	%f58, %r24;
	ex2.approx.ftz.f32 	%f59, %f57;
	mul.f32 	%f60, %f59, %f58;
	add.f32 	%f61, %f49, %f60;
	sub.f32 	%f62, %f99, %f35;
	fma.rn.f32 	%f63, %f62, 0f3BBB989D, 0f3F000000;
	cvt.sat.f32.f32 	%f64, %f63;
	fma.rm.f32 	%f65, %f64, %f40, %f39;
	add.f32 	%f66, %f65, 0fCB40007F;
	neg.f32 	%f67, %f66;
	fma.rn.f32 	%f68, %f62, 0f3FB8AA3B, %f67;
	fma.rn.f32 	%f69, %f62, 0f32A57060, %f68;
	mov.b32 	%r25, %f65;
	shl.b32 	%r26, %r25, 23;
	mov.b32 	%f70, %r26;
	ex2.approx.ftz.f32 	%f71, %f69;
	mul.f32 	%f13, %f71, %f70;
	add.f32 	%f72, %f13, 0f00000000;
	sub.f32 	%f73, %f100, %f35;
	fma.rn.f32 	%f74, %f73, 0f3BBB989D, 0f3F000000;
	cvt.sat.f32.f32 	%f75, %f74;
	fma.rm.f32 	%f76, %f75, %f40, %f39;
	add.f32 	%f77, %f76, 0fCB40007F;
	neg.f32 	%f78, %f77;
	fma.rn.f32 	%f79, %f73, 0f3FB8AA3B, %f78;
	fma.rn.f32 	%f80, %f73, 0f32A57060, %f79;
	mov.b32 	%r27, %f76;
	shl.b32 	%r28, %r27, 23;
	mov.b32 	%f81, %r28;
	ex2.approx.ftz.f32 	%f82, %f80;
	mul.f32 	%f14, %f82, %f81;
	add.f32 	%f83, %f72, %f14;
	mov.b32 	%r29, %f61;
	shfl.sync.bfly.b32	%r30|%p10, %r29, 2, 31, -1;
	mov.b32 	%f84, %r30;
	add.f32 	%f85, %f61, %f84;
	mov.b32 	%r31, %f85;
	shfl.sync.bfly.b32	%r32|%p11, %r31, 1, 31, -1;
	mov.b32 	%f86, %r32;
	add.f32 	%f87, %f85, %f86;
	mov.b32 	%r33, %f83;
	shfl.sync.bfly.b32	%r34|%p12, %r33, 2, 31, -1;
	mov.b32 	%f88, %r34;
	add.f32 	%f89, %f83, %f88;
	mov.b32 	%r35, %f89;
	shfl.sync.bfly.b32	%r36|%p13, %r35, 1, 31, -1;
	mov.b32 	%f90, %r36;
	add.f32 	%f15, %f89, %f90;
	div.rn.f32 	%f16, %f48, %f87;
	div.rn.f32 	%f17, %f60, %f87;
	@%p5 bra 	$L__BB159_10;
	mad.lo.s64 	%rd30, %rd40, %rd4, %rd6;
	// begin inline asm
	{  cvt.rn.f16.f32 %rs5, %f16;}

	// end inline asm
	// begin inline asm
	{  cvt.rn.f16.f32 %rs6, %f17;}

	// end inline asm
	shl.b64 	%rd31, %rd30, 1;
	add.s64 	%rd32, %rd3, %rd31;
	mov.b32 	%r37, {%rs5, %rs6};
	st.global.u32 	[%rd32], %r37;
$L__BB159_10:
	setp.le.s64 	%p14, %rd11, %rd6;
	div.rn.f32 	%f18, %f13, %f15;
	div.rn.f32 	%f19, %f14, %f15;
	@%p14 bra 	$L__BB159_12;
	mad.lo.s64 	%rd33, %rd4, %rd40, %rd4;
	add.s64 	%rd34, %rd33, %rd6;
	// begin inline asm
	{  cvt.rn.f16.f32 %rs7, %f18;}

	// end inline asm
	// begin inline asm
	{  cvt.rn.f16.f32 %rs8, %f19;}

	// end inline asm
	shr.u64 	%rd35, %rd34, 63;
	add.s64 	%rd36, %rd34, %rd35;
	shl.b64 	%rd37, %rd36, 1;
	and.b64  	%rd38, %rd37, -4;
	add.s64 	%rd39, %rd3, %rd38;
	mov.b32 	%r38, {%rs7, %rs8};
	st.global.u32 	[%rd39], %r38;
$L__BB159_12:
	add.s64 	%rd40, %rd40, %rd7;
	setp.lt.s64 	%p15, %rd40, %rd10;
	@%p15 bra 	$L__BB159_4;
$L__BB159_13:
	ret;

}
	// .globl	_Z15SoftmaxWarpImplI10DirectLoadI6__halffE11DirectStoreIfS1_EfLi2ELi2ELi4ELi1ELb0EL9Algorithm0EEvT_T0_ll
.visible .entry _Z15SoftmaxWarpImplI10DirectLoadI6__halffE11DirectStoreIfS1_EfLi2ELi2ELi4ELi1ELb0EL9Algorithm0EEvT_T0_ll(
	.param .align 8 .b8 _Z15SoftmaxWarpImplI10DirectLoadI6__halffE11DirectStoreIfS1_EfLi2ELi2ELi4ELi1ELb0EL9Algorithm0EEvT_T0_ll_param_0[16],
	.param .align 8 .b8 _Z15SoftmaxWarpImplI10DirectLoadI6__halffE11DirectStoreIfS1_EfLi2ELi2ELi4ELi1ELb0EL9Algorithm0EEvT_T0_ll_param_1[16],
	.param .u64 _Z15SoftmaxWarpImplI10DirectLoadI6__halffE11DirectStoreIfS1_EfLi2ELi2ELi4ELi1ELb0EL9Algorithm0EEvT_T0_ll_param_2,
	.param .u64 _Z15SoftmaxWarpImplI10DirectLoadI6__halffE11DirectStoreIfS1_EfLi2ELi2ELi4ELi1ELb0EL9Algorithm0EEvT_T0_ll_param_3
)
{
	.reg .pred 	%p<20>;
	.reg .b16 	%rs<13>;
	.reg .b32 	%r<54>;
	.reg .b32 	%f<119>;
	.reg .b64 	%rd<73>;

	ld.param.u64 	%rd2, [_Z15SoftmaxWarpImplI10DirectLoadI6__halffE11DirectStoreIfS1_EfLi2ELi2ELi4ELi1ELb0EL9Algorithm0EEvT_T0_ll_param_0+8];
	ld.param.u64 	%rd4, [_Z15SoftmaxWarpImplI10DirectLoadI6__halffE11DirectStoreIfS1_EfLi2ELi2ELi4ELi1ELb0EL9Algorithm0EEvT_T0_ll_param_1+8];
	ld.param.u64 	%rd19, [_Z15SoftmaxWarpImplI10DirectLoadI6__halffE11DirectStoreIfS1_EfLi2ELi2ELi4ELi1ELb0EL9Algorithm0EEvT_T0_ll_param_1];
	ld.param.u64 	%rd20, [_Z15SoftmaxWarpImplI10DirectLoadI6__halffE11DirectStoreIfS1_EfLi2ELi2ELi4ELi1ELb0EL9Algorithm0EEvT_T0_ll_param_0];
	ld.param.u64 	%rd18, [_Z15SoftmaxWarpImplI10DirectLoadI6__halffE11DirectStoreIfS1_EfLi2ELi2ELi4ELi1ELb0EL9Algorithm0EEvT_T0_ll_param_2];
	ld.param.u64 	%rd21, [_Z15SoftmaxWarpImplI10DirectLoadI6__halffE11DirectStoreIfS1_EfLi2ELi2ELi4ELi1ELb0EL9Algorithm0EEvT_T0_ll_param_3];
	cvta.to.global.u64 	%rd1, %rd20;
	cvta.to.global.u64 	%rd3, %rd19;
	setp.lt.s64 	%p1, %rd21, 9;
	@%p1 bra 	$L__BB160_2;
	mov.u64 	%rd22, $str;
	cvta.global.u64 	%rd23, %rd22;
	mov.u64 	%rd24, $str$1;
	cvta.global.u64 	%rd25, %rd24;
	mov.u64 	%rd26, __unnamed_156;
	cvta.global.u64 	%rd27, %rd26;
	{ // callseq 155, 0
	.param .b64 param0;
	st.param.b64 	[param0], %rd23;
	.param .b64 param1;
	st.param.b64 	[param1], %rd25;
	.param .b32 param2;
	st.param.b32 	[param2], 358;
	.param .b64 param3;
	st.param.b64 	[param3], %rd27;
	.param .b64 param4;
	st.param.b64 	[param4], 1;
	call.uni 
	__assertfail, 
	(
	param0, 
	param1, 
	param2, 
	param3, 
	param4
	);
	} // callseq 155
$L__BB160_2:
	mov.u32 	%r1, %nctaid.x;
	mov.u32 	%r2, %ntid.y;
	mul.lo.s32 	%r3, %r1, %r2;
	mov.u32 	%r4, %ctaid.x;
	mov.u32 	%r5, %tid.y;
	mad.lo.s32 	%r6, %r4, %r2, %r5;
	cvt.s64.s32 	%rd5, %r3;
	cvt.s64.s32 	%rd72, %r6;
	setp.le.s64 	%p2, %rd18, %rd72;
	@%p2 bra 	$L__BB160_10;
	mov.u32 	%r7, %tid.x;
	shl.b32 	%r8, %r7, 1;
	cvt.u64.u32 	%rd7, %r8;
	add.s64 	%rd8, %rd5, %rd72;
	max.s64 	%rd28, %rd18, %rd8;
	setp.lt.s64 	%p3, %rd8, %rd18;
	selp.u64 	%rd9, 1, 0, %p3;
	add.s64 	%rd29, %rd8, %rd9;
	sub.s64 	%rd10, %rd28, %rd29;
	or.b64  	%rd30, %rd10, %rd5;
	and.b64  	%rd31, %rd30, -4294967296;
	setp.ne.s64 	%p4, %rd31, 0;
	@%p4 bra 	$L__BB160_5;
	cvt.u32.u64 	%r9, %rd5;
	cvt.u32.u64 	%r10, %rd10;
	div.u32 	%r11, %r10, %r9;
	cvt.u64.u32 	%rd70, %r11;
	bra.uni 	$L__BB160_6;
$L__BB160_5:
	div.u64 	%rd70, %rd10, %rd5;
$L__BB160_6:
	add.s64 	%rd14, %rd70, %rd9;
	and.b64  	%rd32, %rd14, 1;
	setp.eq.b64 	%p5, %rd32, 1;
	@%p5 bra 	$L__BB160_8;
	mad.lo.s64 	%rd33, %rd2, %rd72, %rd7;
	shr.u64 	%rd34, %rd33, 63;
	add.s64 	%rd35, %rd33, %rd34;
	shl.b64 	%rd36, %rd35, 1;
	and.b64  	%rd37, %rd36, -4;
	add.s64 	%rd38, %rd1, %rd37;
	ld.global.u32 	%r12, [%rd38];
	mov.b32 	{%rs1, %rs2}, %r12;
	// begin inline asm
	{  cvt.f32.f16 %f1, %rs1;}

	// end inline asm
	// begin inline asm
	{  cvt.f32.f16 %f2, %rs2;}

	// end inline asm
	max.f32 	%f5, %f1, 0fFF800000;
	max.f32 	%f6, %f5, %f2;
	mov.b32 	%r13, %f6;
	shfl.sync.bfly.b32	%r14|%p6, %r13, 2, 31, -1;
	mov.b32 	%f7, %r14;
	max.f32 	%f8, %f6, %f7;
	mov.b32 	%r15, %f8;
	shfl.sync.bfly.b32	%r16|%p7, %r15, 1, 31, -1;
	mov.b32 	%f9, %r16;
	max.f32 	%f10, %f8, %f9;
	sub.f32 	%f11, %f1, %f10;
	fma.rn.f32 	%f12, %f11, 0f3BBB989D, 0f3F000000;
	cvt.sat.f32.f32 	%f13, %f12;
	mov.f32 	%f14, 0f4B400001;
	mov.f32 	%f15, 0f437C0000;
	fma.rm.f32 	%f16, %f13, %f15, %f14;
	add.f32 	%f17, %f16, 0fCB40007F;
	neg.f32 	%f18, %f17;
	fma.rn.f32 	%f19, %f11, 0f3FB8AA3B, %f18;
	fma.rn.f32 	%f20, %f11, 0f32A57060, %f19;
	mov.b32 	%r17, %f16;
	shl.b32 	%r18, %r17, 23;
	mov.b32 	%f21, %r18;
	ex2.approx.ftz.f32 	%f22, %f20;
	mul.f32 	%f23, %f22, %f21;
	add.f32 	%f24, %f23, 0f00000000;
	sub.f32 	%f25, %f2, %f10;
	fma.rn.f32 	%f26, %f25, 0f3BBB989D, 0f3F000000;
	cvt.sat.f32.f32 	%f27, %f26;
	fma.rm.f32 	%f28, %f27, %f15, %f14;
	add.f32 	%f29, %f28, 0fCB40007F;
	neg.f32 	%f30, %f29;
	fma.rn.f32 	%f31, %f25, 0f3FB8AA3B, %f30;
	fma.rn.f32 	%f32, %f25, 0f32A57060, %f31;
	mov.b32 	%r19, %f28;
	shl.b32 	%r20, %r19, 23;
	mov.b32 	%f33, %r20;
	ex2.approx.ftz.f32 	%f34, %f32;
	mul.f32 	%f35, %f34, %f33;
	add.f32 	%f36, %f24, %f35;
	mov.b32 	%r21, %f36;
	shfl.sync.bfly.b32	%r22|%p8, %r21, 2, 31, -1;
	mov.b32 	%f37, %r22;
	add.f32 	%f38, %f36, %f37;
	mov.b32 	%r23, %f38;
	shfl.sync.bfly.b32	%r24|%p9, %r23, 1, 31, -1;
	mov.b32 	%f39, %r24;
	add.f32 	%f40, %f38, %f39;
	div.rn.f32 	%f3, %f23, %f40;
	div.rn.f32 	%f4, %f35, %f40;
	mad.lo.s64 	%rd39, %rd4, %rd72, %rd7;
	// begin inline asm
	{  cvt.rn.f16.f32 %rs3, %f3;}

	// end inline asm
	// begin inline asm
	{  cvt.rn.f16.f32 %rs4, %f4;}

	// end inline asm
	shr.u64 	%rd40, %rd39, 63;
	add.s64 	%rd41, %rd39, %rd40;
	shl.b64 	%rd42, %rd41, 1;
	and.b64  	%rd43, %rd42, -4;
	add.s64 	%rd44, %rd3, %rd43;
	mov.b32 	%r25, {%rs3, %rs4};
	st.global.u32 	[%rd44], %r25;
	mov.u64 	%rd72, %rd8;
$L__BB160_8:
	setp.eq.s64 	%p10, %rd14, 0;
	@%p10 bra 	$L__BB160_10;
$L__BB160_9:
	mad.lo.s64 	%rd45, %rd72, %rd2, %rd7;
	shr.u64 	%rd46, %rd45, 63;
	add.s64 	%rd47, %rd45, %rd46;
	shl.b64 	%rd48, %rd47, 1;
	and.b64  	%rd49, %rd48, -4;
	add.s64 	%rd50, %rd1, %rd49;
	ld.global.u32 	%r26, [%rd50];
	mov.b32 	{%rs5, %rs6}, %r26;
	// begin inline asm
	{  cvt.f32.f16 %f41, %rs5;}

	// end inline asm
	// begin inline asm
	{  cvt.f32.f16 %f42, %rs6;}

	// end inline asm
	max.f32 	%f49, %f41, 0fFF800000;
	max.f32 	%f50, %f49, %f42;
	mov.b32 	%r27, %f50;
	shfl.sync.bfly.b32	%r28|%p11, %r27, 2, 31, -1;
	mov.b32 	%f51, %r28;
	max.f32 	%f52, %f50, %f51;
	mov.b32 	%r29, %f52;
	shfl.sync.bfly.b32	%r30|%p12, %r29, 1, 31, -1;
	mov.b32 	%f53, %r30;
	max.f32 	%f54, %f52, %f53;
	sub.f32 	%f55, %f41, %f54;
	fma.rn.f32 	%f56, %f55, 0f3BBB989D, 0f3F000000;
	cvt.sat.f32.f32 	%f57, %f56;
	mov.f32 	%f58, 0f4B400001;
	mov.f32 	%f59, 0f437C0000;
	fma.rm.f32 	%f60, %f57, %f59, %f58;
	add.f32 	%f61, %f60, 0fCB40007F;
	neg.f32 	%f62, %f61;
	fma.rn.f32 	%f63, %f55, 0f3FB8AA3B, %f62;
	fma.rn.f32 	%f64, %f55, 0f32A57060, %f63;
	mov.b32 	%r31, %f60;
	shl.b32 	%r32, %r31, 23;
	mov.b32 	%f65, %r32;
	ex2.approx.ftz.f32 	%f66, %f64;
	mul.f32 	%f67, %f66, %f65;
	add.f32 	%f68, %f67, 0f00000000;
	sub.f32 	%f69, %f42, %f54;
	fma.rn.f32 	%f70, %f69, 0f3BBB989D, 0f3F000000;
	cvt.sat.f32.f32 	%f71, %f70;
	fma.rm.f32 	%f72, %f71, %f59, %f58;
	add.f32 	%f73, %f72, 0fCB40007F;
	neg.f32 	%f74, %f73;
	fma.rn.f32 	%f75, %f69, 0f3FB8AA3B, %f74;
	fma.rn.f32 	%f76, %f69, 0f32A57060, %f75;
	mov.b32 	%r33, %f72;
	shl.b32 	%r34, %r33, 23;
	mov.b32 	%f77, %r34;
	ex2.approx.ftz.f32 	%f78, %f76;
	mul.f32 	%f79, %f78, %f77;
	add.f32 	%f80, %f68, %f79;
	mov.b32 	%r35, %f80;
	shfl.sync.bfly.b32	%r36|%p13, %r35, 2, 31, -1;
	mov.b32 	%f81, %r36;
	add.f32 	%f82, %f80, %f81;
	mov.b32 	%r37, %f82;
	shfl.sync.bfly.b32	%r38|%p14, %r37, 1, 31, -1;
	mov.b32 	%f83, %r38;
	add.f32 	%f84, %f82, %f83;
	div.rn.f32 	%f43, %f67, %f84;
	div.rn.f32 	%f44, %f79, %f84;
	mad.lo.s64 	%rd51, %rd72, %rd4, %rd7;
	// begin inline asm
	{  cvt.rn.f16.f32 %rs7, %f43;}

	// end inline asm
	// begin inline asm
	{  cvt.rn.f16.f32 %rs8, %f44;}

	// end inline asm
	shr.u64 	%rd52, %rd51, 63;
	add.s64 	%rd53, %rd51, %rd52;
	shl.b64 	%rd54, %rd53, 1;
	and.b64  	%rd55, %rd54, -4;
	add.s64 	%rd56, %rd3, %rd55;
	mov.b32 	%r39, {%rs7, %rs8};
	st.global.u32 	[%rd56], %r39;
	add.s64 	%rd57, %rd72, %rd5;
	mad.lo.s64 	%rd58, %rd57, %rd2, %rd7;
	shr.u64 	%rd59, %rd58, 63;
	add.s64 	%rd60, %rd58, %rd59;
	shl.b64 	%rd61, %rd60, 1;
	and.b64  	%rd62, %rd61, -4;
	add.s64 	%rd63, %rd1, %rd62;
	ld.global.u32 	%r40, [%rd63];
	mov.b32 	{%rs9, %rs10}, %r40;
	// begin inline asm
	{  cvt.f32.f16 %f45, %rs9;}

	// end inline asm
	// begin inline asm
	{  cvt.f32.f16 %f46, %rs10;}

	// end inline asm
	max.f32 	%f85, %f45, 0fFF800000;
	max.f32 	%f86, %f85, %f46;
	mov.b32 	%r41, %f86;
	shfl.sync.bfly.b32	%r42|%p15, %r41, 2, 31, -1;
	mov.b32 	%f87, %r42;
	max.f32 	%f88, %f86, %f87;
	mov.b32 	%r43, %f88;
	shfl.sync.bfly.b32	%r44|%p16, %r43, 1, 31, -1;
	mov.b32 	%f89, %r44;
	max.f32 	%f90, %f88, %f89;
	sub.f32 	%f91, %f45, %f90;
	fma.rn.f32 	%f92, %f91, 0f3BBB989D, 0f3F000000;
	cvt.sat.f32.f32 	%f93, %f92;
	fma.rm.f32 	%f94, %f93, %f59, %f58;
	add.f32 	%f95, %f94, 0fCB40007F;
	neg.f32 	%f96, %f95;
	fma.rn.f32 	%f97, %f91, 0f3FB8AA3B, %f96;
	fma.rn.f32 	%f98, %f91, 0f32A57060, %f97;
	mov.b32 	%r45, %f94;
	shl.b32 	%r46, %r45, 23;
	mov.b32 	%f99, %r46;
	ex2.approx.ftz.f32 	%f100, %f98;
	mul.f32 	%f101, %f100, %f99;
	add.f32 	%f102, %f101, 0f00000000;
	sub.f32 	%f103, %f46, %f90;
	fma.rn.f32 	%f104, %f103, 0f3BBB989D, 0f3F000000;
	cvt.sat.f32.f32 	%f105, %f104;
	fma.rm.f32 	%f106, %f105, %f59, %f58;
	add.f32 	%f107, %f106, 0fCB40007F;
	neg.f32 	%f108, %f107;
	fma.rn.f32 	%f109, %f103, 0f3FB8AA3B, %f108;
	fma.rn.f32 	%f110, %f103, 0f32A57060, %f109;
	mov.b32 	%r47, %f106;
	shl.b32 	%r48, %r47, 23;
	mov.b32 	%f111, %r48;
	ex2.approx.ftz.f32 	%f112, %f110;
	mul.f32 	%f113, %f112, %f111;
	add.f32 	%f114, %f102, %f113;
	mov.b32 	%r49, %f114;
	shfl.sync.bfly.b32	%r50|%p17, %r49, 2, 31, -1;
	mov.b32 	%f115, %r50;
	add.f32 	%f116, %f114, %f115;
	mov.b32 	%r51, %f116;
	shfl.sync.bfly.b32	%r52|%p18, %r51, 1, 31, -1;
	mov.b32 	%f117, %r52;
	add.f32 	%f118, %f116, %f117;
	div.rn.f32 	%f47, %f101, %f118;
	div.rn.f32 	%f48, %f113, %f118;
	mad.lo.s64 	%rd64, %rd57, %rd4, %rd7;
	// begin inline asm
	{  cvt.rn.f16.f32 %rs11, %f47;}

	// end inline asm
	// begin inline asm
	{  cvt.rn.f16.f32 %rs12, %f48;}

	// end inline asm
	shr.u64 	%rd65, %rd64, 63;
	add.s64 	%rd66, %rd64, %rd65;
	shl.b64 	%rd67, %rd66, 1;
	and.b64  	%rd68, %rd67, -4;
	add.s64 	%rd69, %rd3, %rd68;
	mov.b32 	%r53, {%rs11, %rs12};
	st.global.u32 	[%rd69], %r53;
	add.s64 	%rd72, %rd57, %rd5;
	setp.lt.s64 	%p19, %rd72, %rd18;
	@%p19 bra 	$L__BB160_9;
$L__BB160_10:
	ret;

}
	// .globl	_Z15SoftmaxWarpImplI10DirectLoadI6__halffE11DirectStoreIfS1_EfLi2ELi2ELi4ELi1ELb1EL9Algorithm0EEvT_T0_ll
.visible .entry _Z15SoftmaxWarpImplI10DirectLoadI6__halffE11DirectStoreIfS1_EfLi2ELi2ELi4ELi1ELb1EL9Algorithm0EEvT_T0_ll(
	.param .align 8 .b8 _Z15SoftmaxWarpImplI10DirectLoadI6__halffE11DirectStoreIfS1_EfLi2ELi2ELi4ELi1ELb1EL9Algorithm0EEvT_T0_ll_param_0[16],
	.param .align 8 .b8 _Z15SoftmaxWarpImplI10DirectLoadI6__halffE11DirectStoreIfS1_EfLi2ELi2ELi4ELi1ELb1EL9Algorithm0EEvT_T0_ll_param_1[16],
	.param .u64 _Z15SoftmaxWarpImplI10DirectLoadI6__halffE11DirectStoreIfS1_EfLi2ELi2ELi4ELi1ELb1EL9Algorithm0EEvT_T0_ll_param_2,
	.param .u64 _Z15SoftmaxWarpImplI10DirectLoadI6__halffE11DirectStoreIfS1_EfLi2ELi2ELi4ELi1ELb1EL9Algorithm0EEvT_T0_ll_param_3
)
{
	.reg .pred 	%p<26>;
	.reg .b16 	%rs<13>;
	.reg .b32 	%r<54>;
	.reg .b32 	%f<154>;
	.reg .b64 	%rd<73>;

	ld.param.u64 	%rd2, [_Z15SoftmaxWarpImplI10DirectLoadI6__halffE11DirectStoreIfS1_EfLi2ELi2ELi4ELi1ELb1EL9Algorithm0EEvT_T0_ll_param_0+8];
	ld.param.u64 	%rd4, [_Z15SoftmaxWarpImplI10DirectLoadI6__halffE11DirectStoreIfS1_EfLi2ELi2ELi4ELi1ELb1EL9Algorithm0EEvT_T0_ll_param_1+8];
	ld.param.u64 	%rd21, [_Z15SoftmaxWarpImplI10DirectLoadI6__halffE11DirectStoreIfS1_EfLi2ELi2ELi4ELi1ELb1EL9Algorithm0EEvT_T0_ll_param_1];
	ld.param.u64 	%rd22, [_Z15SoftmaxWarpImplI10DirectLoadI6__halffE11DirectStoreIfS1_EfLi2ELi2ELi4ELi1ELb1EL9Algorithm0EEvT_T0_ll_param_0];
	ld.param.u64 	%rd19, [_Z15SoftmaxWarpImplI10DirectLoadI6__halffE11DirectStoreIfS1_EfLi2ELi2ELi4ELi1ELb1EL9Algorithm0EEvT_T0_ll_param_2];
	ld.param.u64 	%rd20, [_Z15SoftmaxWarpImplI10DirectLoadI6__halffE11DirectStoreIfS1_EfLi2ELi2ELi4ELi1ELb1EL9Algorithm0EEvT_T0_ll_param_3];
	cvta.to.global.u64 	%rd1, %rd22;
	cvta.to.global.u64 	%rd3, %rd21;
	setp.lt.s64 	%p1, %rd20, 9;
	@%p1 bra 	$L__BB161_2;
	mov.u64 	%rd23, $str;
	cvta.global.u64 	%rd24, %rd23;
	mov.u64 	%rd25, $str$1;
	cvta.global.u64 	%rd26, %rd25;
	mov.u64 	%rd27, __unnamed_157;
	cvta.global.u64 	%rd28, %rd27;
	{ // callseq 156, 0
	.param .b64 param0;
	st.param.b64 	[param0], %rd24;
	.param .b64 param1;
	st.param.b64 	[param1], %rd26;
	.param .b32 param2;
	st.param.b32 	[param2], 358;
	.param .b64 param3;
	st.param.b64 	[param3], %rd28;
	.param .b64 param4;
	st.param.b64 	[param4], 1;
	call.uni 
	__assertfail, 
	(
	param0, 
	param1, 
	param2, 
	param3, 
	param4
	);
	} // callseq 156
$L__BB161_2:
	mov.u32 	%r1, %nctaid.x;
	mov.u32 	%r2, %ntid.y;
	mul.lo.s32 	%r3, %r1, %r2;
	mov.u32 	%r4, %ctaid.x;
	mov.u32 	%r5, %tid.y;
	mad.lo.s32 	%r6, %r4, %r2, %r5;
	cvt.s64.s32 	%rd5, %r3;
	cvt.s64.s32 	%rd6, %r6;
	setp.le.s64 	%p2, %rd19, %rd6;
	@%p2 bra 	$L__BB161_21;
	mov.u32 	%r7, %tid.x;
	shl.b32 	%r8, %r7, 1;
	cvt.u64.u32 	%rd7, %r8;
	add.s64 	%rd8, %rd5, %rd6;
	max.s64 	%rd29, %rd19, %rd8;
	setp.lt.s64 	%p3, %rd8, %rd19;
	selp.u64 	%rd9, 1, 0, %p3;
	add.s64 	%rd30, %rd8, %rd9;
	sub.s64 	%rd10, %rd29, %rd30;
	or.b64  	%rd31, %rd10, %rd5;
	and.b64  	%rd32, %rd31, -4294967296;
	setp.ne.s64 	%p4, %rd32, 0;
	@%p4 bra 	$L__BB161_5;
	cvt.u32.u64 	%r9, %rd5;
	cvt.u32.u64 	%r10, %rd10;
	div.u32 	%r11, %r10, %r9;
	cvt.u64.u32 	%rd70, %r11;
	bra.uni 	$L__BB161_6;
$L__BB161_5:
	div.u64 	%rd70, %rd10, %rd5;
$L__BB161_6:
	add.s64 	%rd14, %rd70, %rd9;
	and.b64  	%rd33, %rd14, 1;
	setp.eq.b64 	%p5, %rd33, 1;
	mov.u64 	%rd72, %rd6;
	@%p5 bra 	$L__BB161_11;
	setp.le.s64 	%p6, %rd20, %rd7;
	mov.f32 	%f145, 0fFF800000;
	mov.f32 	%f146, %f145;
	mov.f32 	%f147, %f145;
	@%p6 bra 	$L__BB161_9;
	mad.lo.s64 	%rd34, %rd2, %rd6, %rd7;
	shr.u64 	%rd35, %rd34, 63;
	add.s64 	%rd36, %rd34, %rd35;
	shl.b64 	%rd37, %rd36, 1;
	and.b64  	%rd38, %rd37, -4;
	add.s64 	%rd39, %rd1, %rd38;
	ld.global.u32 	%r12, [%rd39];
	mov.b32 	{%rs1, %rs2}, %r12;
	// begin inline asm
	{  cvt.f32.f16 %f146, %rs1;}

	// end inline asm
	// begin inline asm
	{  cvt.f32.f16 %f145, %rs2;}

	// end inline asm
	max.f32 	%f28, %f146, 0fFF800000;
	max.f32 	%f147, %f28, %f145;
$L__BB161_9:
	mov.b32 	%r13, %f147;
	shfl.sync.bfly.b32	%r14|%p8, %r13, 2, 31, -1;
	mov.b32 	%f29, %r14;
	max.f32 	%f30, %f147, %f29;
	mov.b32 	%r15, %f30;
	shfl.sync.bfly.b32	%r16|%p9, %r15, 1, 31, -1;
	mov.b32 	%f31, %r16;
	max.f32 	%f32, %f30, %f31;
	sub.f32 	%f33, %f146, %f32;
	fma.rn.f32 	%f34, %f33, 0f3BBB989D, 0f3F000000;
	cvt.sat.f32.f32 	%f35, %f34;
	mov.f32 	%f36, 0f4B400001;
	mov.f32 	%f37, 0f437C0000;
	fma.rm.f32 	%f38, %f35, %f37, %f36;
	add.f32 	%f39, %f38, 0fCB40007F;
	neg.f32 	%f40, %f39;
	fma.rn.f32 	%f41, %f33, 0f3FB8AA3B, %f40;
	fma.rn.f32 	%f42, %f33, 0f32A57060, %f41;
	mov.b32 	%r17, %f38;
	shl.b32 	%r18, %r17, 23;
	mov.b32 	%f43, %r18;
	ex2.approx.ftz.f32 	%f44, %f42;
	mul.f32 	%f45, %f44, %f43;
	add.f32 	%f46, %f45, 0f00000000;
	sub.f32 	%f47, %f145, %f32;
	fma.rn.f32 	%f48, %f47, 0f3BBB989D, 0f3F000000;
	cvt.sat.f32.f32 	%f49, %f48;
	fma.rm.f32 	%f50, %f49, %f37, %f36;
	add.f32 	%f51, %f50, 0fCB40007F;
	neg.f32 	%f52, %f51;
	fma.rn.f32 	%f53, %f47, 0f3FB8AA3B, %f52;
	fma.rn.f32 	%f54, %f47, 0f32A57060, %f53;
	mov.b32 	%r19, %f50;
	shl.b32 	%r20, %r19, 23;
	mov.b32 	%f55, %r20;
	ex2.approx.ftz.f32 	%f56, %f54;
	mul.f32 	%f57, %f56, %f55;
	add.f32 	%f58, %f46, %f57;
	mov.b32 	%r21, %f58;
	shfl.sync.bfly.b32	%r22|%p10, %r21, 2, 31, -1;
	mov.b32 	%f59, %r22;
	add.f32 	%f60, %f58, %f59;
	mov.b32 	%r23, %f60;
	shfl.sync.bfly.b32	%r24|%p11, %r23, 1, 31, -1;
	mov.b32 	%f61, %r24;
	add.f32 	%f62, %f60, %f61;
	div.rn.f32 	%f7, %f45, %f62;
	div.rn.f32 	%f8, %f57, %f62;
	mov.u64 	%rd72, %rd8;
	@%p6 bra 	$L__BB161_11;
	mad.lo.s64 	%rd40, %rd4, %rd6, %rd7;
	// begin inline asm
	{  cvt.rn.f16.f32 %rs3, %f7;}

	// end inline asm
	// begin inline asm
	{  cvt.rn.f16.f32 %rs4, %f8;}

	// end inline asm
	shr.u64 	%rd41, %rd40, 63;
	add.s64 	%rd42, %rd40, %rd41;
	shl.b64 	%rd43, %rd42, 1;
	and.b64  	%rd44, %rd43, -4;
	add.s64 	%rd45, %rd3, %rd44;
	mov.b32 	%r25, {%rs3, %rs4};
	st.global.u32 	[%rd45], %r25;
$L__BB161_11:
	setp.eq.s64 	%p12, %rd14, 0;
	@%p12 bra 	$L__BB161_21;
$L__BB161_12:
	setp.le.s64 	%p13, %rd20, %rd7;
	mov.f32 	%f148, 0fFF800000;
	mov.f32 	%f149, %f148;
	mov.f32 	%f150, %f148;
	@%p13 bra 	$L__BB161_14;
	mad.lo.s64 	%rd46, %rd72, %rd2, %rd7;
	shr.u64 	%rd47, %rd46, 63;
	add.s64 	%rd48, %rd46, %rd47;
	shl.b64 	%rd49, %rd48, 1;
	and.b64  	%rd50, %rd49, -4;
	add.s64 	%rd51, %rd1, %rd50;
	ld.global.u32 	%r26, [%rd51];
	mov.b32 	{%rs5, %rs6}, %r26;
	// begin inline asm
	{  cvt.f32.f16 %f149, %rs5;}

	// end inline asm
	// begin inline asm
	{  cvt.f32.f16 %f148, %rs6;}

	// end inline asm
	max.f32 	%f68, %f149, 0fFF800000;
	max.f32 	%f150, %f68, %f148;
$L__BB161_14:
	setp.le.s64 	%p14, %rd20, %rd7;
	mov.b32 	%r27, %f150;
	shfl.sync.bfly.b32	%r28|%p15, %r27, 2, 31, -1;
	mov.b32 	%f69, %r28;
	max.f32 	%f70, %f150, %f69;
	mov.b32 	%r29, %f70;
	shfl.sync.bfly.b32	%r30|%p16, %r29, 1, 31, -1;
	mov.b32 	%f71, %r30;
	max.f32 	%f72, %f70, %f71;
	sub.f32 	%f73, %f149, %f72;
	fma.rn.f32 	%f74, %f73, 0f3BBB989D, 0f3F000000;
	cvt.sat.f32.f32 	%f75, %f74;
	mov.f32 	%f76, 0f4B400001;
	mov.f32 	%f77, 0f437C0000;
	fma.rm.f32 	%f78, %f75, %f77, %f76;
	add.f32 	%f79, %f78, 0fCB40007F;
	neg.f32 	%f80, %f79;
	fma.rn.f32 	%f81, %f73, 0f3FB8AA3B, %f80;
	fma.rn.f32 	%f82, %f73, 0f32A57060, %f81;
	mov.b32 	%r31, %f78;
	shl.b32 	%r32, %r31, 23;
	mov.b32 	%f83, %r32;
	ex2.approx.ftz.f32 	%f84, %f82;
	mul.f32 	%f85, %f84, %f83;
	add.f32 	%f86, %f85, 0f00000000;
	sub.f32 	%f87, %f148, %f72;
	fma.rn.f32 	%f88, %f87, 0f3BBB989D, 0f3F000000;
	cvt.sat.f32.f32 	%f89, %f88;
	fma.rm.f32 	%f90, %f89, %f77, %f76;
	add.f32 	%f91, %f90, 0fCB40007F;
	neg.f32 	%f92, %f91;
	fma.rn.f32 	%f93, %f87, 0f3FB8AA3B, %f92;
	fma.rn.f32 	%f94, %f87, 0f32A57060, %f93;
	mov.b32 	%r33, %f90;
	shl.b32 	%r34, %r33, 23;
	mov.b32 	%f95, %r34;
	ex2.approx.ftz.f32 	%f96, %f94;
	mul.f32 	%f97, %f96, %f95;
	add.f32 	%f98, %f86, %f97;
	mov.b32 	%r35, %f98;
	shfl.sync.bfly.b32	%r36|%p17, %r35, 2, 31, -1;
	mov.b32 	%f99, %r36;
	add.f32 	%f100, %f98, %f99;
	mov.b32 	%r37, %f100;
	shfl.sync.bfly.b32	%r38|%p18, %r37, 1, 31, -1;
	mov.b32 	%f101, %r38;
	add.f32 	%f102, %f100, %f101;
	div.rn.f32 	%f15, %f85, %f102;
	div.rn.f32 	%f16, %f97, %f102;
	@%p14 bra 	$L__BB161_16;
	mad.lo.s64 	%rd52, %rd72, %rd4, %rd7;
	// begin inline asm
	{  cvt.rn.f16.f32 %rs7, %f15;}

	// end inline asm
	// begin inline asm
	{  cvt.rn.f16.f32 %rs8, %f16;}

	// end inline asm
	shr.u64 	%rd53, %rd52, 63;
	add.s64 	%rd54, %rd52, %rd53;
	shl.b64 	%rd55, %rd54, 1;
	and.b64  	%rd56, %rd55, -4;
	add.s64 	%rd57, %rd3, %rd56;
	mov.b32 	%r39, {%rs7, %rs8};
	st.global.u32 	[%rd57], %r39;
$L__BB161_16:
	setp.le.s64 	%p19, %rd20, %rd7;
	add.s64 	%rd17, %rd72, %rd5;
	mov.f32 	%f151, 0fFF800000;
	mov.f32 	%f152, %f151;
	mov.f32 	%f153, %f151;
	@%p19 bra 	$L__BB161_18;
	mad.lo.s64 	%rd58, %rd17, %rd2, %rd7;
	shr.u64 	%rd59, %rd58, 63;
	add.s64 	%rd60, %rd58, %rd59;
	shl.b64 	%rd61, %rd60, 1;
	and.b64  	%rd62, %rd61, -4;
	add.s64 	%rd63, %rd1, %rd62;
	ld.global.u32 	%r40, [%rd63];
	mov.b32 	{%rs9, %rs10}, %r40;
	// begin inline asm
	{  cvt.f32.f16 %f152, %rs9;}

	// end inline asm
	// begin inline asm
	{  cvt.f32.f16 %f151, %rs10;}

	// end inline asm
	max.f32 	%f108, %f152, 0fFF800000;
	max.f32 	%f153, %f108, %f151;
$L__BB161_18:
	setp.le.s64 	%p20, %rd20, %rd7;
	mov.b32 	%r41, %f153;
	shfl.sync.bfly.b32	%r42|%p21, %r41, 2, 31, -1;
	mov.b32 	%f109, %r42;
	max.f32 	%f110, %f153, %f109;
	mov.b32 	%r43, %f110;
	shfl.sync.bfly.b32	%r44|%p22, %r43, 1, 31, -1;
	mov.b32 	%f111, %r44;
	max.f32 	%f112, %f110, %f111;
	sub.f32 	%f113, %f152, %f112;
	fma.rn.f32 	%f114, %f113, 0f3BBB989D, 0f3F000000;
	cvt.sat.f32.f32 	%f115, %f114;
	mov.f32 	%f116, 0f4B400001;
	mov.f32 	%f117, 0f437C0000;
	fma.rm.f32 	%f118, %f115, %f117, %f116;
	add.f32 	%f119, %f118, 0fCB40007F;
	neg.f32 	%f120, %f119;
	fma.rn.f32 	%f121, %f113, 0f3FB8AA3B, %f120;
	fma.rn.f32 	%f122, %f113, 0f32A57060, %f121;
	mov.b32 	%r45, %f118;
	shl.b32 	%r46, %r45, 23;
	mov.b32 	%f123, %r46;
	ex2.approx.ftz.f32 	%f124, %f122;
	mul.f32 	%f125, %f124, %f123;
	add.f32 	%f126, %f125, 0f00000000;
	sub.f32 	%f127, %f151, %f112;
	fma.rn.f32 	%f128, %f127, 0f3BBB989D, 0f3F000000;
	cvt.sat.f32.f32 	%f129, %f128;
	fma.rm.f32 	%f130, %f129, %f117, %f116;
	add.f32 	%f131, %f130, 0fCB40007F;
	neg.f32 	%f132, %f131;
	fma.rn.f32 	%f133, %f127, 0f3FB8AA3B, %f132;
	fma.rn.f32 	%f134, %f127, 0f32A57060, %f133;
	mov.b32 	%r47, %f130;
	shl.b32 	%r48, %r47, 23;
	mov.b32 	%f135, %r48;
	ex2.approx.ftz.f32 	%f136, %f134;
	mul.f32 	%f137, %f136, %f135;
	add.f32 	%f138, %f126, %f137;
	mov.b32 	%r49, %f138;
	shfl.sync.bfly.b32	%r50|%p23, %r49, 2, 31, -1;
	mov.b32 	%f139, %r50;
	add.f32 	%f140, %f138, %f139;
	mov.b32 	%r51, %f140;
	shfl.sync.bfly.b32	%r52|%p24, %r51, 1, 31, -1;
	mov.b32 	%f141, %r52;
	add.f32 	%f142, %f140, %f141;
	div.rn.f32 	%f23, %f125, %f142;
	div.rn.f32 	%f24, %f137, %f142;
	@%p20 bra 	$L__BB161_20;
	mad.lo.s64 	%rd64, %rd17, %rd4, %rd7;
	// begin inline asm
	{  cvt.rn.f16.f32 %rs11, %f23;}

	// end inline asm
	// begin inline asm
	{  cvt.rn.f16.f32 %rs12, %f24;}

	// end inline asm
	shr.u64 	%rd65, %rd64, 63;
	add.s64 	%rd66, %rd64, %rd65;
	shl.b64 	%rd67, %rd66, 1;
	and.b64  	%rd68, %rd67, -4;
	add.s64 	%rd69, %rd3, %rd68;
	mov.b32 	%r53, {%rs11, %rs12};
	st.global.u32 	[%rd69], %r53;
$L__BB161_20:
	add.s64 	%rd72, %rd17, %rd5;
	setp.lt.s64 	%p25, %rd72, %rd19;
	@%p25 bra 	$L__BB161_12;
$L__BB161_21:
	ret;

}
	// .globl	_Z15SoftmaxWarpImplI10DirectLoadI6__halffE11DirectStoreIfS1_EfLi2ELi2ELi8ELi2ELb0EL9Algorithm0EEvT_T0_ll
.visible .entry _Z15SoftmaxWarpImplI10DirectLoadI6__halffE11DirectStoreIfS1_EfLi2ELi2ELi8ELi2ELb0EL9Algorithm0EEvT_T0_ll(
	.param .align 8 .b8 _Z15SoftmaxWarpImplI10DirectLoadI6__halffE11DirectStoreIfS1_EfLi2ELi2ELi8ELi2ELb0EL9Algorithm0EEvT_T0_ll_param_0[16],
	.param .align 8 .b8 _Z15SoftmaxWarpImplI10DirectLoadI6__halffE11DirectStoreIfS1_EfLi2ELi2ELi8ELi2ELb0EL9Algorithm0EEvT_T0_ll_param_1[16],
	.param .u64 _Z15SoftmaxWarpImplI10DirectLoadI6__halffE11DirectStoreIfS1_EfLi2ELi2ELi8ELi2ELb0EL9Algorithm0EEvT_T0_ll_param_2,
	.param .u64 _Z15SoftmaxWarpImplI10DirectLoadI6__halffE11DirectStoreIfS1_EfLi2ELi2ELi8ELi2ELb0EL9Algorithm0EEvT_T0_ll_param_3
)
{
	.reg .pred 	%p<16>;
	.reg .b16 	%rs<9>;
	.reg .b32 	%r<47>;
	.reg .b32 	%f<87>;
	.reg .b64 	%rd<39>;

	ld.param.u64 	%rd1, [_Z15SoftmaxWarpImplI10DirectLoadI6__halffE11DirectStoreIfS1_EfLi2ELi2ELi8ELi2ELb0EL9Algorithm0EEvT_T0_ll_param_0];
	ld.param.u64 	%rd2, [_Z15SoftmaxWarpImplI10DirectLoadI6__halffE11DirectStoreIfS1_EfLi2ELi2ELi8ELi2ELb0EL9Algorithm0EEvT_T0_ll_param_0+8];
	ld.param.u64 	%rd3, [_Z15SoftmaxWarpImplI10DirectLoadI6__halffE11DirectStoreIfS1_EfLi2ELi2ELi8ELi2ELb0EL9Algorithm0EEvT_T0_ll_param_1];
	ld.param.u64 	%rd4, [_Z15SoftmaxWarpImplI10DirectLoadI6__halffE11DirectStoreIfS1_EfLi2ELi2ELi8ELi2ELb0EL9Algorithm0EEvT_T0_ll_param_1+8];
	ld.param.u64 	%rd12, [_Z15SoftmaxWarpImplI10DirectLoadI6__halffE11DirectStoreIfS1_EfLi2ELi2ELi8ELi2ELb0EL9Algorithm0EEvT_T0_ll_param_2];
	ld.param.u64 	%rd13, [_Z15SoftmaxWarpImplI10DirectLoadI6__halffE11DirectStoreIfS1_EfLi2ELi2ELi8ELi2ELb0EL9Algorithm0EEvT_T0_ll_param_3];
	setp.lt.s64 	%p1, %rd13, 17;
	@%p1 bra 	$L__BB162_2;
	mov.u64 	%rd14, $str;
	cvta.global.u64 	%rd15, %rd14;
	mov.u64 	%rd16, $str$1;
	cvta.global.u64 	%rd17, %rd16;
	mov.u64 	%rd18, __unnamed_158;
	cvta.global.u64 	%rd19, %rd18;
	{ // callseq 157, 0
	.param .b64 param0;
	st.param.b64 	[param0], %rd15;
	.param .b64 param1;
	st.param.b64 	[param1], %rd17;
	.param .b32 param2;
	st.param.b32 	[param2], 358;
	.param .b64 param3;
	st.param.b64 	[param3], %rd19;
	.param .b64 param4;
	st.param.b64 	[param4], 1;
	call.uni 
	__assertfail, 
	(
	param0, 
	param1, 
	param2, 
	param3, 
	param4
	);
	} // callseq 157
$L__BB162_2:
	mov.u32 	%r2, %nctaid.x;
	mov.u32 	%r3, %ntid.y;
	mov.u32 	%r4, %ctaid.x;
	mov.u32 	%r5, %tid.y;
	mad.lo.s32 	%r6, %r4, %r3, %r5;
	mul.lo.s32 	%r7, %r3, %r2;
	shl.b32 	%r1, %r7, 1;
	shl.b32 	%r8, %r6, 1;
	cvt.s64.s32 	%rd38, %r8;
	setp.le.s64 	%p2, %rd12, %rd38;
	@%p2 bra 	$L__BB162_5;
	cvta.to.global.u64 	%rd6, %rd1;
	cvta.to.global.u64 	%rd7, %rd3;
	mov.u32 	%r9, %tid.x;
	shl.b32 	%r10, %r9, 1;
	cvt.u64.u32 	%rd8, %r10;
	cvt.s64.s32 	%rd9, %r1;
$L__BB162_4:
	mad.lo.s64 	%rd20, %rd38, %rd2, %rd8;
	shl.b64 	%rd21, %rd20, 1;
	add.s64 	%rd22, %rd6, %rd21;
	ld.global.u32 	%r11, [%rd22];
	mov.b32 	{%rs1, %rs2}, %r11;
	// begin inline asm
	{  cvt.f32.f16 %f1, %rs1;}

	// end inline asm
	// begin inline asm
	{  cvt.f32.f16 %f2, %rs2;}

	// end inline asm
	max.f32 	%f9, %f1, 0fFF800000;
	max.f32 	%f10, %f9, %f2;
	add.s64 	%rd23, %rd20, %rd2;
	shr.u64 	%rd24, %rd23, 63;
	add.s64 	%rd25, %rd23, %rd24;
	shl.b64 	%rd26, %rd25, 1;
	and.b64  	%rd27, %rd26, -4;
	add.s64 	%rd28, %rd6, %rd27;
	ld.global.u32 	%r12, [%rd28];
	mov.b32 	{%rs3, %rs4}, %r12;
	// begin inline asm
	{  cvt.f32.f16 %f3, %rs3;}

	// end inline asm
	// begin inline asm
	{  cvt.f32.f16 %f4, %rs4;}

	// end inline asm
	max.f32 	%f11, %f3, 0fFF800000;
	max.f32 	%f12, %f11, %f4;
	mov.b32 	%r13, %f10;
	shfl.sync.bfly.b32	%r14|%p3, %r13, 4, 31, -1;
	mov.b32 	%f13, %r14;
	max.f32 	%f14, %f10, %f13;
	mov.b32 	%r15, %f14;
	shfl.sync.bfly.b32	%r16|%p4, %r15, 2, 31, -1;
	mov.b32 	%f15, %r16;
	max.f32 	%f16, %f14, %f15;
	mov.b32 	%r17, %f16;
	shfl.sync.bfly.b32	%r18|%p5, %r17, 1, 31, -1;
	mov.b32 	%f17, %r18;
	max.f32 	%f18, %f16, %f17;
	mov.b32 	%r19, %f12;
	shfl.sync.bfly.b32	%r20|%p6, %r19, 4, 31, -1;
	mov.b32 	%f19, %r20;
	max.f32 	%f20, %f12, %f19;
	mov.b32 	%r21, %f20;
	shfl.sync.bfly.b32	%r22|%p7, %r21, 2, 31, -1;
	mov.b32 	%f21, %r22;
	max.f32 	%f22, %f20, %f21;
	mov.b32 	%r23, %f22;
	shfl.sync.bfly.b32	%r24|%p8, %r23, 1, 31, -1;
	mov.b32 	%f23, %r24;
	max.f32 	%f24, %f22, %f23;
	sub.f32 	%f25, %f1, %f18;
	fma.rn.f32 	%f26, %f25, 0f3BBB989D, 0f3F000000;
	cvt.sat.f32.f32 	%f27, %f26;
	mov.f32 	%f28, 0f4B400001;
	mov.f32 	%f29, 0f437C0000;
	fma.rm.f32 	%f30, %f27, %f29, %f28;
	add.f32 	%f31, %f30, 0fCB40007F;
	neg.f32 	%f32, %f31;
	fma.rn.f32 	%f33, %f25, 0f3FB8AA3B, %f32;
	fma.rn.f32 	%f34, %f25, 0f32A57060, %f33;
	mov.b32 	%r25, %f30;
	shl.b32 	%r26, %r25, 23;
	mov.b32 	%f35, %r26;
	ex2.approx.ftz.f32 	%f36, %f34;
	mul.f32 	%f37, %f36, %f35;
	add.f32 	%f38, %f37, 0f00000000;
	sub.f32 	%f39, %f2, %f18;
	fma.rn.f32 	%f40, %f39, 0f3BBB989D, 0f3F000000;
	cvt.sat.f32.f32 	%f41, %f40;
	fma.rm.f32 	%f42, %f41, %f29, %f28;
	add.f32 	%f43, %f42, 0fCB40007F;
	neg.f32 	%f44, %f43;
	fma.rn.f32 	%f45, %f39, 0f3FB8AA3B, %f44;
	fma.rn.f32 	%f46, %f39, 0f32A57060, %f45;
	mov.b32 	%r27, %f42;
	shl.b32 	%r28, %r27, 23;
	mov.b32 	%f47, %r28;
	ex2.approx.ftz.f32 	%f48, %f46;
	mul.f32 	%f49, %f48, %f47;
	add.f32 	%f50, %f38, %f49;
	sub.f32 	%f51, %f3, %f24;
	fma.rn.f32 	%f52, %f51, 0f3BBB989D, 0f3F000000;
	cvt.sat.f32.f32 	%f53, %f52;
	fma.rm.f32 	%f54, %f53, %f29, %f28;
	add.f32 	%f55, %f54, 0fCB40007F;
	neg.f32 	%f56, %f55;
	fma.rn.f32 	%f57, %f51, 0f3FB8AA3B, %f56;
	fma.rn.f32 	%f58, %f51, 0f32A57060, %f57;
	mov.b32 	%r29, %f54;
	shl.b32 	%r30, %r29, 23;
	mov.b32 	%f59, %r30;
	ex2.approx.ftz.f32 	%f60, %f58;
	mul.f32 	%f61, %f60, %f59;
	add.f32 	%f62, %f61, 0f00000000;
	sub.f32 	%f63, %f4, %f24;
	fma.rn.f32 	%f64, %f63, 0f3BBB989D, 0f3F000000;
	cvt.sat.f32.f32 	%f65, %f64;
	fma.rm.f32 	%f66, %f65, %f29, %f28;
	add.f32 	%f67, %f66, 0fCB40007F;
	neg.f32 	%f68, %f67;
	fma.rn.f32 	%f69, %f63, 0f3FB8AA3B, %f68;
	fma.rn.f32 	%f70, %f63, 0f32A57060, %f69;
	mov.b32 	%r31, %f66;
	shl.b32 	%r32, %r31, 23;
	mov.b32 	%f71, %r32;
	ex2.approx.ftz.f32 	%f72, %f70;
	mul.f32 	%f73, %f72, %f71;
	add.f32 	%f74, %f62, %f73;
	mov.b32 	%r33, %f50;
	shfl.sync.bfly.b32	%r34|%p9, %r33, 4, 31, -1;
	mov.b32 	%f75, %r34;
	add.f32 	%f76, %f50, %f75;
	mov.b32 	%r35, %f76;
	shfl.sync.bfly.b32	%r36|%p10, %r35, 2, 31, -1;
	mov.b32 	%f77, %r36;
	add.f32 	%f78, %f76, %f77;
	mov.b32 	%r37, %f78;
	shfl.sync.bfly.b32	%r38|%p11, %r37, 1, 31, -1;
	mov.b32 	%f79, %r38;
	add.f32 	%f80, %f78, %f79;
	mov.b32 	%r39, %f74;
	shfl.sync.bfly.b32	%r40|%p12, %r39, 4, 31, -1;
	mov.b32 	%f81, %r40;
	add.f32 	%f82, %f74, %f81;
	mov.b32 	%r41, %f82;
	shfl.sync.bfly.b32	%r42|%p13, %r41, 2, 31, -1;
	mov.b32 	%f83, %r42;
	add.f32 	%f84, %f82, %f83;
	mov.b32 	%r43, %f84;
	shfl.sync.bfly.b32	%r44|%p14, %r43, 1, 31, -1;
	mov.b32 	%f85, %r44;
	add.f32 	%f86, %f84, %f85;
	div.rn.f32 	%f5, %f37, %f80;
	div.rn.f32 	%f6, %f49, %f80;
	mad.lo.s64 	%rd29, %rd38, %rd4, %rd8;
	// begin inline asm
	{  cvt.rn.f16.f32 %rs5, %f5;}

	// end inline asm
	// begin inline asm
	{  cvt.rn.f16.f32 %rs6, %f6;}

	// end inline asm
	shl.b64 	%rd30, %rd29, 1;
	add.s64 	%rd31, %rd7, %rd30;
	mov.b32 	%r45, {%rs5, %rs6};
	st.global.u32 	[%rd31], %r45;
	div.rn.f32 	%f7, %f61, %f86;
	div.rn.f32 	%f8, %f73, %f86;
	add.s64 	%rd32, %rd29, %rd4;
	// begin inline asm
	{  cvt.rn.f16.f32 %rs7, %f7;}

	// end inline asm
	// begin inline asm
	{  cvt.rn.f16.f32 %rs8, %f8;}

	// end inline asm
	shr.u64 	%rd33, %rd32, 63;
	add.s64 	%rd34, %rd32, %rd33;
	shl.b64 	%rd35, %rd34, 1;
	and.b64  	%rd36, %rd35, -4;
	add.s64 	%rd37, %rd7, %rd36;
	mov.b32 	%r46, {%rs7, %rs8};
	st.global.u32 	[%rd37], %r46;
	add.s64 	%rd38, %rd38, %rd9;
	setp.lt.s64 	%p15, %rd38, %rd12;
	@%p15 bra 	$L__BB162_4;
$L__BB162_5:
	ret;

}
	// .globl	_Z15SoftmaxWarpImplI10DirectLoadI6__halffE11DirectStoreIfS1_EfLi2ELi2ELi8ELi2ELb1EL9Algorithm0EEvT_T0_ll
.visible .entry _Z15SoftmaxWarpImplI10DirectLoadI6__halffE11DirectStoreIfS1_EfLi2ELi2ELi8ELi2ELb1EL9Algorithm0EEvT_T0_ll(
	.param .align 8 .b8 _Z15SoftmaxWarpImplI10DirectLoadI6__halffE11DirectStoreIfS1_EfLi2ELi2ELi8ELi2ELb1EL9Algorithm0EEvT_T0_ll_param_0[16],
	.param .align 8 .b8 _Z15SoftmaxWarpImplI10DirectLoadI6__halffE11DirectStoreIfS1_EfLi2ELi2ELi8ELi2ELb1EL9Algorithm0EEvT_T0_ll_param_1[16],
	.param .u64 _Z15SoftmaxWarpImplI10DirectLoadI6__halffE11DirectStoreIfS1_EfLi2ELi2ELi8ELi2ELb1EL9Algorithm0EEvT_T0_ll_param_2,
	.param .u64 _Z15SoftmaxWarpImplI10DirectLoadI6__halffE11DirectStoreIfS1_EfLi2ELi2ELi8ELi2ELb1EL9Algorithm0EEvT_T0_ll_param_3
)
{
	.reg .pred 	%p<20>;
	.reg .b16 	%rs<9>;
	.reg .b32 	%r<47>;
	.reg .b32 	%f<109>;
	.reg .b64 	%rd<41>;

	ld.param.u64 	%rd2, [_Z15SoftmaxWarpImplI10DirectLoadI6__halffE11DirectStoreIfS1_EfLi2ELi2ELi8ELi2ELb1EL9Algorithm0EEvT_T0_ll_param_0+8];
	ld.param.u64 	%rd4, [_Z15SoftmaxWarpImplI10DirectLoadI6__halffE11DirectStoreIfS1_EfLi2ELi2ELi8ELi2ELb1EL9Algorithm0EEvT_T0_ll_param_1+8];
	ld.param.u64 	%rd12, [_Z15SoftmaxWarpImplI10DirectLoadI6__halffE11DirectStoreIfS1_EfLi2ELi2ELi8ELi2ELb1EL9Algorithm0EEvT_T0_ll_param_1];
	ld.param.u64 	%rd13, [_Z15SoftmaxWarpImplI10DirectLoadI6__halffE11DirectStoreIfS1_EfLi2ELi2ELi8ELi2ELb1EL9Algorithm0EEvT_T0_ll_param_0];
	ld.param.u64 	%rd10, [_Z15SoftmaxWarpImplI10DirectLoadI6__halffE11DirectStoreIfS1_EfLi2ELi2ELi8ELi2ELb1EL9Algorithm0EEvT_T0_ll_param_2];
	ld.param.u64 	%rd11, [_Z15SoftmaxWarpImplI10DirectLoadI6__halffE11DirectStoreIfS1_EfLi2ELi2ELi8ELi2ELb1EL9Algorithm0EEvT_T0_ll_param_3];
	cvta.to.global.u64 	%rd1, %rd13;
	cvta.to.global.u64 	%rd3, %rd12;
	setp.lt.s64 	%p1, %rd11, 17;
	@%p1 bra 	$L__BB163_2;
	mov.u64 	%rd14, $str;
	cvta.global.u64 	%rd15, %rd14;
	mov.u64 	%rd16, $str$1;
	cvta.global.u64 	%rd17, %rd16;
	mov.u64 	%rd18, __unnamed_159;
	cvta.global.u64 	%rd19, %rd18;
	{ // callseq 158, 0
	.param .b64 param0;
	st.param.b64 	[param0], %rd15;
	.param .b64 param1;
	st.param.b64 	[param1], %rd17;
	.param .b32 param2;
	st.param.b32 	[param2], 358;
	.param .b64 param3;
	st.param.b64 	[param3], %rd19;
	.param .b64 param4;
	st.param.b64 	[param4], 1;
	call.uni 
	__assertfail, 
	(
	param0, 
	param1, 
	param2, 
	param3, 
	param4
	);
	} // callseq 158
$L__BB163_2:
	mov.u32 	%r2, %nctaid.x;
	mov.u32 	%r3, %ntid.y;
	mov.u32 	%r4, %ctaid.x;
	mov.u32 	%r5, %tid.y;
	mad.lo.s32 	%r6, %r4, %r3, %r5;
	mul.lo.s32 	%r7, %r3, %r2;
	shl.b32 	%r1, %r7, 1;
	shl.b32 	%r8, %r6, 1;
	cvt.s64.s32 	%rd40, %r8;
	setp.le.s64 	%p2, %rd10, %rd40;
	@%p2 bra 	$L__BB163_13;
	mov.u32 	%r9, %tid.x;
	shl.b32 	%r10, %r9, 1;
	cvt.u64.u32 	%rd6, %r10;
	cvt.s64.s32 	%rd7, %r1;
$L__BB163_4:
	setp.le.s64 	%p3, %rd11, %rd6;
	mov.f32 	%f103, 0fFF800000;
	mov.f32 	%f104, %f103;
	mov.f32 	%f105, %f103;
	@%p3 bra 	$L__BB163_6;
	mad.lo.s64 	%rd20, %rd40, %rd2, %rd6;
	shl.b64 	%rd21, %rd20, 1;
	add.s64 	%rd22, %rd1, %rd21;
	ld.global.u32 	%r11, [%rd22];
	mov.b32 	{%rs1, %rs2}, %r11;
	// begin inline asm
	{  cvt.f32.f16 %f104, %rs1;}

	// end inline asm
	// begin inline asm
	{  cvt.f32.f16 %f103, %rs2;}

	// end inline asm
	max.f32 	%f23, %f104, 0fFF800000;
	max.f32 	%f105, %f23, %f103;
$L__BB163_6:
	setp.le.s64 	%p4, %rd11, %rd6;
	mov.f32 	%f106, 0fFF800000;
	mov.f32 	%f107, %f106;
	mov.f32 	%f108, %f106;
	@%p4 bra 	$L__BB163_8;
	mad.lo.s64 	%rd23, %rd2, %rd40, %rd2;
	add.s64 	%rd24, %rd23, %rd6;
	shr.u64 	%rd25, %rd24, 63;
	add.s64 	%rd26, %rd24, %rd25;
	shl.b64 	%rd27, %rd26, 1;
	and.b64  	%rd28, %rd27, -4;
	add.s64 	%rd29, %rd1, %rd28;
	ld.global.u32 	%r12, [%rd29];
	mov.b32 	{%rs3, %rs4}, %r12;
	// begin inline asm
	{  cvt.f32.f16 %f107, %rs3;}

	// end inline asm
	// begin inline asm
	{  cvt.f32.f16 %f108, %rs4;}

	// end inline asm
	max.f32 	%f27, %f107, 0fFF800000;
	max.f32 	%f106, %f27, %f108;
$L__BB163_8:
	setp.le.s64 	%p5, %rd11, %rd6;
	mov.b32 	%r13, %f105;
	shfl.sync.bfly.b32	%r14|%p6, %r13, 4, 31, -1;
	mov.b32 	%f28, %r14;
	max.f32 	%f29, %f105, %f28;
	mov.b32 	%r15, %f29;
	shfl.sync.bfly.b32	%r16|%p7, %r15, 2, 31, -1;
	mov.b32 	%f30, %r16;
	max.f32 	%f31, %f29, %f30;
	mov.b32 	%r17, %f31;
	shfl.sync.bfly.b32	%r18|%p8, %r17, 1, 31, -1;
	mov.b32 	%f32, %r18;
	max.f32 	%f33, %f31, %f32;
	mov.b32 	%r19, %f106;
	shfl.sync.bfly.b32	%r20|%p9, %r19, 4, 31, -1;
	mov.b32 	%f34, %r20;
	max.f32 	%f35, %f106, %f34;
	mov.b32 	%r21, %f35;
	shfl.sync.bfly.b32	%r22|%p10, %r21, 2, 31, -1;
	mov.b32 	%f36, %r22;
	max.f32 	%f37, %f35, %f36;
	mov.b32 	%r23, %f37;
	shfl.sync.bfly.b32	%r24|%p11, %r23, 1, 31, -1;
	mov.b32 	%f38, %r24;
	max.f32 	%f39, %f37, %f38;
	sub.f32 	%f40, %f104, %f33;
	fma.rn.f32 	%f41, %f40, 0f3BBB989D, 0f3F000000;
	cvt.sat.f32.f32 	%f42, %f41;
	mov.f32 	%f43, 0f4B400001;
	mov.f32 	%f44, 0f437C0000;
	fma.rm.f32 	%f45, %f42, %f44, %f43;
	add.f32 	%f46, %f45, 0fCB40007F;
	neg.f32 	%f47, %f46;
	fma.rn.f32 	%f48, %f40, 0f3FB8AA3B, %f47;
	fma.rn.f32 	%f49, %f40, 0f32A57060, %f48;
	mov.b32 	%r25, %f45;
	shl.b32 	%r26, %r25, 23;
	mov.b32 	%f50, %r26;
	ex2.approx.ftz.f32 	%f51, %f49;
	mul.f32 	%f52, %f51, %f50;
	add.f32 	%f53, %f52, 0f00000000;
	sub.f32 	%f54, %f103, %f33;
	fma.rn.f32 	%f55, %f54, 0f3BBB989D, 0f3F000000;
	cvt.sat.f32.f32 	%f56, %f55;
	fma.rm.f32 	%f57, %f56, %f44, %f43;
	add.f32 	%f58, %f57, 0fCB40007F;
	neg.f32 	%f59, %f58;
	fma.rn.f32 	%f60, %f54, 0f3FB8AA3B, %f59;
	fma.rn.f32 	%f61, %f54, 0f32A57060, %f60;
	mov.b32 	%r27, %f57;
	shl.b32 	%r28, %r27, 23;
	mov.b32 	%f62, %r28;
	ex2.approx.ftz.f32 	%f63, %f61;
	mul.f32 	%f64, %f63, %f62;
	add.f32 	%f65, %f53, %f64;
	sub.f32 	%f66, %f107, %f39;
	fma.rn.f32 	%f67, %f66, 0f3BBB989D, 0f3F000000;
	cvt.sat.f32.f32 	%f68, %f67;
	fma.rm.f32 	%f69, %f68, %f44, %f43;
	add.f32 	%f70, %f69, 0fCB40007F;
	neg.f32 	%f71, %f70;
	fma.rn.f32 	%f72, %f66, 0f3FB8AA3B, %f71;
	fma.rn.f32 	%f73, %f66, 0f32A57060, %f72;
	mov.b32 	%r29, %f69;
	shl.b32 	%r30, %r29, 23;
	mov.b32 	%f74, %r30;
	ex2.approx.ftz.f32 	%f75, %f73;
	mul.f32 	%f13, %f75, %f74;
	add.f32 	%f76, %f13, 0f00000000;
	sub.f32 	%f77, %f108, %f39;
	fma.rn.f32 	%f78, %f77, 0f3BBB989D, 0f3F000000;
	cvt.sat.f32.f32 	%f79, %f78;
	fma.rm.f32 	%f80, %f79, %f44, %f43;
	add.f32 	%f81, %f80, 0fCB40007F;
	neg.f32 	%f82, %f81;
	fma.rn.f32 	%f83, %f77, 0f3FB8AA3B, %f82;
	fma.rn.f32 	%f84, %f77, 0f32A57060, %f83;
	mov.b32 	%r31, %f80;
	shl.b32 	%r32, %r31, 23;
	mov.b32 	%f85, %r32;
	ex2.approx.ftz.f32 	%f86, %f84;
	mul.f32 	%f14, %f86, %f85;
	add.f32 	%f87, %f76, %f14;
	mov.b32 	%r33, %f65;
	shfl.sync.bfly.b32	%r34|%p12, %r33, 4, 31, -1;
	mov.b32 	%f88, %r34;
	add.f32 	%f89, %f65, %f88;
	mov.b32 	%r35, %f89;
	shfl.sync.bfly.b32	%r36|%p13, %r35, 2, 31, -1;
	mov.b32 	%f90, %r36;
	add.f32 	%f91, %f89, %f90;
	mov.b32 	%r37, %f91;
	shfl.sync.bfly.b32	%r38|%p14, %r37, 1, 31, -1;
	mov.b32 	%f92, %r38;
	add.f32 	%f93, %f91, %f92;
	mov.b32 	%r39, %f87;
	shfl.sync.bfly.b32	%r40|%p15, %r39, 4, 31, -1;
	mov.b32 	%f94, %r40;
	add.f32 	%f95, %f87, %f94;
	mov.b32 	%r41, %f95;
	shfl.sync.bfly.b32	%r42|%p16, %r41, 2, 31, -1;
	mov.b32 	%f96, %r42;
	add.f32 	%f97, %f95, %f96;
	mov.b32 	%r43, %f97;
	shfl.sync.bfly.b32	%r44|%p17, %r43, 1, 31, -1;
	mov.b32 	%f98, %r44;
	add.f32 	%f15, %f97, %f98;
	div.rn.f32 	%f16, %f52, %f93;
	div.rn.f32 	%f17, %f64, %f93;
	@%p5 bra 	$L__BB163_10;
	mad.lo.s64 	%rd30, %rd40, %rd4, %rd6;
	// begin inline asm
	{  cvt.rn.f16.f32 %rs5, %f16;}

	// end inline asm
	// begin inline asm
	{  cvt.rn.f16.f32 %rs6, %f17;}

	// end inline asm
	shl.b64 	%rd31, %rd30, 1;
	add.s64 	%rd32, %rd3, %rd31;
	mov.b32 	%r45, {%rs5, %rs6};
	st.global.u32 	[%rd32], %r45;
$L__BB163_10:
	setp.le.s64 	%p18, %rd11, %rd6;
	div.rn.f32 	%f18, %f13, %f15;
	div.rn.f32 	%f19, %f14, %f15;
	@%p18 bra 	$L__BB163_12;
	mad.lo.s64 	%rd33, %rd4, %rd40, %rd4;
	add.s64 	%rd34, %rd33, %rd6;
	// begin inline asm
	{  cvt.rn.f16.f32 %rs7, %f18;}

	// end inline asm
	// begin inline asm
	{  cvt.rn.f16.f32 %rs8, %f19;}

	// end inline asm
	shr.u64 	%rd35, %rd34, 63;
	add.s64 	%rd36, %rd34, %rd35;
	shl.b64 	%rd37, %rd36, 1;
	and.b64  	%rd38, %rd37, -4;
	add.s64 	%rd39, %rd3, %rd38;
	mov.b32 	%r46, {%rs7, %rs8};
	st.global.u32 	[%rd39], %r46;
$L__BB163_12:
	add.s64 	%rd40, %rd40, %rd7;
	setp.lt.s64 	%p19, %rd40, %rd10;
	@%p19 bra 	$L__BB163_4;
$L__BB163_13:
	ret;

}
	// .globl	_Z15SoftmaxWarpImplI10DirectLoadI6__halffE11DirectStoreIfS1_EfLi2ELi2ELi8ELi1ELb0EL9Algorithm0EEvT_T0_ll
.visible .entry _Z15SoftmaxWarpImplI10DirectLoadI6__halffE11DirectStoreIfS1_EfLi2ELi2ELi8ELi1ELb0EL9Algorithm0EEvT_T0_ll(
	.param .align 8 .b8 _Z15SoftmaxWarpImplI10DirectLoadI6__halffE11DirectStoreIfS1_EfLi2ELi2ELi8ELi1ELb0EL9Algorithm0EEvT_T0_ll_param_0[16],
	.param .align 8 .b8 _Z15SoftmaxWarpImplI10DirectLoadI6__halffE11DirectStoreIfS1_EfLi2ELi2ELi8ELi1ELb0EL9Algorithm0EEvT_T0_ll_param_1[16],
	.param .u64 _Z15SoftmaxWarpImplI10DirectLoadI6__halffE11DirectStoreIfS1_EfLi2ELi2ELi8ELi1ELb0EL9Algorithm0EEvT_T0_ll_param_2,
	.param .u64 _Z15SoftmaxWarpImplI10DirectLoadI6__halffE11DirectStoreIfS1_EfLi2ELi2ELi8ELi1ELb0EL9Algorithm0EEvT_T0_ll_param_3
)
{
	.reg .pred 	%p<26>;
	.reg .b16 	%rs<13>;
	.reg .b32 	%r<66>;
	.reg .b32 	%f<131>;
	.reg .b64 	%rd<73>;

	ld.param.u64 	%rd2, [_Z15SoftmaxWarpImplI10DirectLoadI6__halffE11DirectStoreIfS1_EfLi2ELi2ELi8ELi1ELb0EL9Algorithm0EEvT_T0_ll_param_0+8];
	ld.param.u64 	%rd4, [_Z15SoftmaxWarpImplI10DirectLoadI6__halffE11DirectStoreIfS1_EfLi2ELi2ELi8ELi1ELb0EL9Algorithm0EEvT_T0_ll_param_1+8];
	ld.param.u64 	%rd19, [_Z15SoftmaxWarpImplI10DirectLoadI6__halffE11DirectStoreIfS1_EfLi2ELi2ELi8ELi1ELb0EL9Algorithm0EEvT_T0_ll_param_1];
	ld.param.u64 	%rd20, [_Z15SoftmaxWarpImplI10DirectLoadI6__halffE11DirectStoreIfS1_EfLi2ELi2ELi8ELi1ELb0EL9Algorithm0EEvT_T0_ll_param_0];
	ld.param.u64 	%rd18, [_Z15SoftmaxWarpImplI10DirectLoadI6__halffE11DirectStoreIfS1_EfLi2ELi2ELi8ELi1ELb0EL9Algorithm0EEvT_T0_ll_param_2];
	ld.param.u64 	%rd21, [_Z15SoftmaxWarpImplI10DirectLoadI6__halffE11DirectStoreIfS1_EfLi2ELi2ELi8ELi1ELb0EL9Algorithm0EEvT_T0_ll_param_3];
	cvta.to.global.u64 	%rd1, %rd20;
	cvta.to.global.u64 	%rd3, %rd19;
	setp.lt.s64 	%p1, %rd21, 17;
	@%p1 bra 	$L__BB164_2;
	mov.u64 	%rd22, $str;
	cvta.global.u64 	%rd23, %rd22;
	mov.u64 	%rd24, $str$1;
	cvta.global.u64 	%rd25, %rd24;
	mov.u64 	%rd26, __unnamed_160;
	cvta.global.u64 	%rd27, %rd26;
	{ // callseq 159, 0
	.param .b64 param0;
	st.param.b64 	[param0], %rd23;
	.param .b64 param1;
	st.param.b64 	[param1], %rd25;
	.param .b32 param2;
	st.param.b32 	[param2], 358;
	.param .b64 param3;
	st.param.b64 	[param3], %rd27;
	.param .b64 param4;
	st.param.b64 	[param4], 1;
	call.uni 
	__assertfail, 
	(
	param0, 
	param1, 
	param2, 
	param3, 
	param4
	);
	} // callseq 159
$L__BB164_2:
	mov.u32 	%r1, %nctaid.x;
	mov.u32 	%r2, %ntid.y;
	mul.lo.s32 	%r3, %r1, %r2;
	mov.u32 	%r4, %ctaid.x;
	mov.u32 	%r5, %tid.y;
	mad.lo.s32 	%r6, %r4, %r2, %r5;
	cvt.s64.s32 	%rd5, %r3;
	cvt.s64.s32 	%rd72, %r6;
	setp.le.s64 	%p2, %rd18, %rd72;
	@%p2 bra 	$L__BB164_10;
	mov.u32 	%r7, %tid.x;
	shl.b32 	%r8, %r7, 1;
	cvt.u64.u32 	%rd7, %r8;
	add.s64 	%rd8, %rd5, %rd72;
	max.s64 	%rd28, %rd18, %rd8;
	setp.lt.s64 	%p3, %rd8, %rd18;
	selp.u64 	%rd9, 1, 0, %p3;
	add.s64 	%rd29, %rd8, %rd9;
	sub.s64 	%rd10, %rd28, %rd29;
	or.b64  	%rd30, %rd10, %rd5;
	and.b64  	%rd31, %rd30, -4294967296;
	setp.ne.s64 	%p4, %rd31, 0;
	@%p4 bra 	$L__BB164_5;
	cvt.u32.u64 	%r9, %rd5;
	cvt.u32.u64 	%r10, %rd10;
	div.u32 	%r11, %r10, %r9;
	cvt.u64.u32 	%rd70, %r11;
	bra.uni 	$L__BB164_6;
$L__BB164_5:
	div.u64 	%rd70, %rd10, %rd5;
$L__BB164_6:
	add.s64 	%rd14, %rd70, %rd9;
	and.b64  	%rd32, %rd14, 1;
	setp.eq.b64 	%p5, %rd32, 1;
	@%p5 bra 	$L__BB164_8;
	mad.lo.s64 	%rd33, %rd2, %rd72, %rd7;
	shr.u64 	%rd34, %rd33, 63;
	add.s64 	%rd35, %rd33, %rd34;
	shl.b64 	%rd36, %rd35, 1;
	and.b64  	%rd37, %rd36, -4;
	add.s64 	%rd38, %rd1, %rd37;
	ld.global.u32 	%r12, [%rd38];
	mov.b32 	{%rs1, %rs2}, %r12;
	// begin inline asm
	{  cvt.f32.f16 %f1, %rs1;}

	// end inline asm
	// begin inline asm
	{  cvt.f32.f16 %f2, %rs2;}

	// end inline asm
	max.f32 	%f5, %f1, 0fFF800000;
	max.f32 	%f6, %f5, %f2;
	mov.b32 	%r13, %f6;
	shfl.sync.bfly.b32	%r14|%p6, %r13, 4, 31, -1;
	mov.b32 	%f7, %r14;
	max.f32 	%f8, %f6, %f7;
	mov.b32 	%r15, %f8;
	shfl.sync.bfly.b32	%r16|%p7, %r15, 2, 31, -1;
	mov.b32 	%f9, %r16;
	max.f32 	%f10, %f8, %f9;
	mov.b32 	%r17, %f10;
	shfl.sync.bfly.b32	%r18|%p8, %r17, 1, 31, -1;
	mov.b32 	%f11, %r18;
	max.f32 	%f12, %f10, %f11;
	sub.f32 	%f13, %f1, %f12;
	fma.rn.f32 	%f14, %f13, 0f3BBB989D, 0f3F000000;
	cvt.sat.f32.f32 	%f15, %f14;
	mov.f32 	%f16, 0f4B400001;
	mov.f32 	%f17, 0f437C0000;
	fma.rm.f32 	%f18, %f15, %f17, %f16;
	add.f32 	%f19, %f18, 0fCB40007F;
	neg.f32 	%f20, %f19;
	fma.rn.f32 	%f21, %f13, 0f3FB8AA3B, %f20;
	fma.rn.f32 	%f22, %f13, 0f32A57060, %f21;
	mov.b32 	%r19, %f18;
	shl.b32 	%r20, %r19, 23;
	mov.b32 	%f23, %r20;
	ex2.approx.ftz.f32 	%f24, %f22;
	mul.f32 	%f25, %f24, %f23;
	add.f32 	%f26, %f25, 0f00000000;
	sub.f32 	%f27, %f2, %f12;
	fma.rn.f32 	%f28, %f27, 0f3BBB989D, 0f3F000000;
	cvt.sat.f32.f32 	%f29, %f28;
	fma.rm.f32 	%f30, %f29, %f17, %f16;
	add.f32 	%f31, %f30, 0fCB40007F;
	neg.f32 	%f32, %f31;
	fma.rn.f32 	%f33, %f27, 0f3FB8AA3B, %f32;
	fma.rn.f32 	%f34, %f27, 0f32A57060, %f33;
	mov.b32 	%r21, %f30;
	shl.b32 	%r22, %r21, 23;
	mov.b32 	%f35, %r22;
	ex2.approx.ftz.f32 	%f36, %f34;
	mul.f32 	%f37, %f36, %f35;
	add.f32 	%f38, %f26, %f37;
	mov.b32 	%r23, %f38;
	shfl.sync.bfly.b32	%r24|%p9, %r23, 4, 31, -1;
	mov.b32 	%f39, %r24;
	add.f32 	%f40, %f38, %f39;
	mov.b32 	%r25, %f40;
	shfl.sync.bfly.b32	%r26|%p10, %r25, 2, 31, -1;
	mov.b32 	%f41, %r26;
	add.f32 	%f42, %f40, %f41;
	mov.b32 	%r27, %f42;
	shfl.sync.bfly.b32	%r28|%p11, %r27, 1, 31, -1;
	mov.b32 	%f43, %r28;
	add.f32 	%f44, %f42, %f43;
	div.rn.f32 	%f3, %f25, %f44;
	div.rn.f32 	%f4, %f37, %f44;
	mad.lo.s64 	%rd39, %rd4, %rd72, %rd7;
	// begin inline asm
	{  cvt.rn.f16.f32 %rs3, %f3;}

	// end inline asm
	// begin inline asm
	{  cvt.rn.f16.f32 %rs4, %f4;}

	// end inline asm
	shr.u64 	%rd40, %rd39, 63;
	add.s64 	%rd41, %rd39, %rd40;
	shl.b64 	%rd42, %rd41, 1;
	and.b64  	%rd43, %rd42, -4;
	add.s64 	%rd44, %rd3, %rd43;
	mov.b32 	%r29, {%rs3, %rs4};
	st.global.u32 	[%rd44], %r29;
	mov.u64 	%rd72, %rd8;
$L__BB164_8:
	setp.eq.s64 	%p12, %rd14, 0;
	@%p12 bra 	$L__BB164_10;
$L__BB164_9:
	mad.lo.s64 	%rd45, %rd72, %rd2, %rd7;
	shr.u64 	%rd46, %rd45, 63;
	add.s64 	%rd47, %rd45, %rd46;
	shl.b64 	%rd48, %rd47, 1;
	and.b64  	%rd49, %rd48, -4;
	add.s64 	%rd50, %rd1, %rd49;
	ld.global.u32 	%r30, [%rd50];
	mov.b32 	{%rs5, %rs6}, %r30;
	// begin inline asm
	{  cvt.f32.f16 %f45, %rs5;}

	// end inline asm
	// begin inline asm
	{  cvt.f32.f16 %f46, %rs6;}

	// end inline asm
	max.f32 	%f53, %f45, 0fFF800000;
	max.f32 	%f54, %f53, %f46;
	mov.b32 	%r31, %f54;
	shfl.sync.bfly.b32	%r32|%p13, %r31, 4, 31, -1;
	mov.b32 	%f55, %r32;
	max.f32 	%f56, %f54, %f55;
	mov.b32 	%r33, %f56;
	shfl.sync.bfly.b32	%r34|%p14, %r33, 2, 31, -1;
	mov.b32 	%f57, %r34;
	max.f32 	%f58, %f56, %f57;
	mov.b32 	%r35, %f58;
	shfl.sync.bfly.b32	%r36|%p15, %r35, 1, 31, -1;
	mov.b32 	%f59, %r36;
	max.f32 	%f60, %f58, %f59;
	sub.f32 	%f61, %f45, %f60;
	fma.rn.f32 	%f62, %f61, 0f3BBB989D, 0f3F000000;
	cvt.sat.f32.f32 	%f63, %f62;
	mov.f32 	%f64, 0f4B400001;
	mov.f32 	%f65, 0f437C0000;
	fma.rm.f32 	%f66, %f63, %f65, %f64;
	add.f32 	%f67, %f66, 0fCB40007F;
	neg.f32 	%f68, %f67;
	fma.rn.f32 	%f69, %f61, 0f3FB8AA3B, %f68;
	fma.rn.f32 	%f70, %f61, 0f32A57060, %f69;
	mov.b32 	%r37, %f66;
	shl.b32 	%r38, %r37, 23;
	mov.b32 	%f71, %r38;
	ex2.approx.ftz.f32 	%f72, %f70;
	mul.f32 	%f73, %f72, %f71;
	add.f32 	%f74, %f73, 0f00000000;
	sub.f32 	%f75, %f46, %f60;
	fma.rn.f32 	%f76, %f75, 0f3BBB989D, 0f3F000000;
	cvt.sat.f32.f32 	%f77, %f76;
	fma.rm.f32 	%f78, %f77, %f65, %f64;
	add.f32 	%f79, %f78, 0fCB40007F;
	neg.f32 	%f80, %f79;
	fma.rn.f32 	%f81, %f75, 0f3FB8AA3B, %f80;
	fma.rn.f32 	%f82, %f75, 0f32A57060, %f81;
	mov.b32 	%r39, %f78;
	shl.b32 	%r40, %r39, 23;
	mov.b32 	%f83, %r40;
	ex2.approx.ftz.f32 	%f84, %f82;
	mul.f32 	%f85, %f84, %f83;
	add.f32 	%f86, %f74, %f85;
	mov.b32 	%r41, %f86;
	shfl.sync.bfly.b32	%r42|%p16, %r41, 4, 31, -1;
	mov.b32 	%f87, %r42;
	add.f32 	%f88, %f86, %f87;
	mov.b32 	%r43, %f88;
	shfl.sync.bfly.b32	%r44|%p17, %r43, 2, 31, -1;
	mov.b32 	%f89, %r44;
	add.f32 	%f90, %f88, %f89;
	mov.b32 	%r45, %f90;
	shfl.sync.bfly.b32	%r46|%p18, %r45, 1, 31, -1;
	mov.b32 	%f91, %r46;
	add.f32 	%f92, %f90, %f91;
	div.rn.f32 	%f47, %f73, %f92;
	div.rn.f32 	%f48, %f85, %f92;
	mad.lo.s64 	%rd51, %rd72, %rd4, %rd7;
	// begin inline asm
	{  cvt.rn.f16.f32 %rs7, %f47;}

	// end inline asm
	// begin inline asm
	{  cvt.rn.f16.f32 %rs8, %f48;}

	// end inline asm
	shr.u64 	%rd52, %rd51, 63;
	add.s64 	%rd53, %rd51, %rd52;
	shl.b64 	%rd54, %rd53, 1;
	and.b64  	%rd55, %rd54, -4;
	add.s64 	%rd56, %rd3, %rd55;
	mov.b32 	%r47, {%rs7, %rs8};
	st.global.u32 	[%rd56], %r47;
	add.s64 	%rd57, %rd72, %rd5;
	mad.lo.s64 	%rd58, %rd57, %rd2, %rd7;
	shr.u64 	%rd59, %rd58, 63;
	add.s64 	%rd60, %rd58, %rd59;
	shl.b64 	%rd61, %rd60, 1;
	and.b64  	%rd62, %rd61, -4;
	add.s64 	%rd63, %rd1, %rd62;
	ld.global.u32 	%r48, [%rd63];
	mov.b32 	{%rs9, %rs10}, %r48;
	// begin inline asm
	{  cvt.f32.f16 %f49, %rs9;}

	// end inline asm
	// begin inline asm
	{  cvt.f32.f16 %f50, %rs10;}

	// end inline asm
	max.f32 	%f93, %f49, 0fFF800000;
	max.f32 	%f94, %f93, %f50;
	mov.b32 	%r49, %f94;
	shfl.sync.bfly.b32	%r50|%p19, %r49, 4, 31, -1;
	mov.b32 	%f95, %r50;
	max.f32 	%f96, %f94, %f95;
	mov.b32 	%r51, %f96;
	shfl.sync.bfly.b32	%r52|%p20, %r51, 2, 31, -1;
	mov.b32 	%f97, %r52;
	max.f32 	%f98, %f96, %f97;
	mov.b32 	%r53, %f98;
	shfl.sync.bfly.b32	%r54|%p21, %r53, 1, 31, -1;
	mov.b32 	%f99, %r54;
	max.f32 	%f100, %f98, %f99;
	sub.f32 	%f101, %f49, %f100;
	fma.rn.f32 	%f102, %f101, 0f3BBB989D, 0f3F000000;
	cvt.sat.f32.f32 	%f103, %f102;
	fma.rm.f32 	%f104, %f103, %f65, %f64;
	add.f32 	%f105, %f104, 0fCB40007F;
	neg.f32 	%f106, %f105;
	fma.rn.f32 	%f107, %f101, 0f3FB8AA3B, %f106;
	fma.rn.f32 	%f108, %f101, 0f32A57060, %f107;
	mov.b32 	%r55, %f104;
	shl.b32 	%r56, %r55, 23;
	mov.b32 	%f109, %r56;
	ex2.approx.ftz.f32 	%f110, %f108;
	mul.f32 	%f111, %f110, %f109;
	add.f32 	%f112, %f111, 0f00000000;
	sub.f32 	%f113, %f50, %f100;
	fma.rn.f32 	%f114, %f113, 0f3BBB989D, 0f3F000000;
	cvt.sat.f32.f32 	%f115, %f114;
	fma.rm.f32 	%f116, %f115, %f65, %f64;
	add.f32 	%f117, %f116, 0fCB40007F;
	neg.f32 	%f118, %f117;
	fma.rn.f32 	%f119, %f113, 0f3FB8AA3B, %f118;
	fma.rn.f32 	%f120, %f113, 0f32A57060, %f119;
	mov.b32 	%r57, %f116;
	shl.b32 	%r58, %r57, 23;
	mov.b32 	%f121, %r58;
	ex2.approx.ftz.f32 	%f122, %f120;
	mul.f32 	%f123, %f122, %f121;
	add.f32 	%f124, %f112, %f123;
	mov.b32 	%r59, %f124;
	shfl.sync.bfly.b32	%r60|%p22, %r59, 4, 31, -1;
	mov.b32 	%f125, %r60;
	add.f32 	%f126, %f124, %f125;
	mov.b32 	%r61, %f126;
	shfl.sync.bfly.b32	%r62|%p23, %r61, 2, 31, -1;
	mov.b32 	%f127, %r62;
	add.f32 	%f128, %f126, %f127;
	mov.b32 	%r63, %f128;
	shfl.sync.bfly.b32	%r64|%p24, %r63, 1, 31, -1;
	mov.b32 	%f129, %r64;
	add.f32 	%f130, %f128, %f129;
	div.rn.f32 	%f51, %f111, %f130;
	div.rn.f32 	%f52, %f123, %f130;
	mad.lo.s64 	%rd64, %rd57, %rd4, %rd7;
	// begin inline asm
	{  cvt.rn.f16.f32 %rs11, %f51;}

	// end inline asm
	// begin inline asm
	{  cvt.rn.f16.f32 %rs12, %f52;}

	// end inline asm
	shr.u64 	%rd65, %rd64, 63;
	add.s64 	%rd66, %rd64, %rd65;
	shl.b64 	%rd67, %rd66, 1;
	and.b64  	%rd68, %rd67, -4;
	add.s64 	%rd69, %rd3, %rd68;
	mov.b32 	%r65, {%rs11, %rs12};
	st.global.u32 	[%rd69], %r65;
	add.s64 	%rd72, %rd57, %rd5;
	setp.lt.s64 	%p25, %rd72, %rd18;
	@%p25 bra 	$L__BB164_9;
$L__BB164_10:
	ret;

}
	// .globl	_Z15SoftmaxWarpImplI10DirectLoadI6__halffE11DirectStoreIfS1_EfLi2ELi2ELi8ELi1ELb1EL9Algorithm0EEvT_T0_ll
.visible .entry _Z15SoftmaxWarpImplI10DirectLoadI6__halffE11DirectStoreIfS1_EfLi2ELi2ELi8ELi1ELb1EL9Algorithm0EEvT_T0_ll(
	.param .align 8 .b8 _Z15SoftmaxWarpImplI10DirectLoadI6__halffE11DirectStoreIfS1_EfLi2ELi2ELi8ELi1ELb1EL9Algorithm0EEvT_T0_ll_param_0[16],
	.param .align 8 .b8 _Z15SoftmaxWarpImplI10DirectLoadI6__halffE11DirectStoreIfS1_EfLi2ELi2ELi8ELi1ELb1EL9Algorithm0EEvT_T0_ll_param_1[16],
	.param .u64 _Z15SoftmaxWarpImplI10DirectLoadI6__halffE11DirectStoreIfS1_EfLi2ELi2ELi8ELi1ELb1EL9Algorithm0EEvT_T0_ll_param_2,
	.param .u64 _Z15SoftmaxWarpImplI10DirectLoadI6__halffE11DirectStoreIfS1_EfLi2ELi2ELi8ELi1ELb1EL9Algorithm0EEvT_T0_ll_param_3
)
{
	.reg .pred 	%p<12>;
	.reg .b16 	%rs<5>;
	.reg .b32 	%r<27>;
	.reg .b32 	%f<56>;
	.reg .b64 	%rd<33>;

	ld.param.u64 	%rd1, [_Z15SoftmaxWarpImplI10DirectLoadI6__halffE11DirectStoreIfS1_EfLi2ELi2ELi8ELi1ELb1EL9Algorithm0EEvT_T0_ll_param_0];
	ld.param.u64 	%rd2, [_Z15SoftmaxWarpImplI10DirectLoadI6__halffE11DirectStoreIfS1_EfLi2ELi2ELi8ELi1ELb1EL9Algorithm0EEvT_T0_ll_param_0+8];
	ld.param.u64 	%rd3, [_Z15SoftmaxWarpImplI10DirectLoadI6__halffE11DirectStoreIfS1_EfLi2ELi2ELi8ELi1ELb1EL9Algorithm0EEvT_T0_ll_param_1];
	ld.param.u64 	%rd4, [_Z15SoftmaxWarpImplI10DirectLoadI6__halffE11DirectStoreIfS1_EfLi2ELi2ELi8ELi1ELb1EL9Algorithm0EEvT_T0_ll_param_1+8];
	ld.param.u64 	%rd12, [_Z15SoftmaxWarpImplI10DirectLoadI6__halffE11DirectStoreIfS1_EfLi2ELi2ELi8ELi1ELb1EL9Algorithm0EEvT_T0_ll_param_2];
	ld.param.u64 	%rd13, [_Z15SoftmaxWarpImplI10DirectLoadI6__halffE11DirectStoreIfS1_EfLi2ELi2ELi8ELi1ELb1EL9Algorithm0EEvT_T0_ll_param_3];
	setp.lt.s64 	%p1, %rd13, 17;
	@%p1 bra 	$L__BB165_2;
	mov.u64 	%rd14, $str;
	cvta.global.u64 	%rd15, %rd14;
	mov.u64 	%rd16, $str$1;
	cvta.global.u64 	%rd17, %rd16;
	mov.u64 	%rd18, __unnamed_161;
	cvta.global.u64 	%rd19, %rd18;
	{ // callseq 160, 0
	.param .b64 param0;
	st.param.b64 	[param0], %rd15;
	.param .b64 param1;
	st.param.b64 	[param1], %rd17;
	.param .b32 param2;
	st.param.b32 	[param2], 358;
	.param .b64 param3;
	st.param.b64 	[param3], %rd19;
	.param .b64 param4;
	st.param.b64 	[param4], 1;
	call.uni 
	__assertfail, 
	(
	param0, 
	param1, 
	param2, 
	param3, 
	param4
	);
	} // callseq 160
$L__BB165_2:
	mov.u32 	%r2, %nctaid.x;
	mov.u32 	%r3, %ntid.y;
	mul.lo.s32 	%r1, %r2, %r3;
	mov.u32 	%r4, %ctaid.x;
	mov.u32 	%r5, %tid.y;
	mad.lo.s32 	%r6, %r4, %r3, %r5;
	cvt.s64.s32 	%rd32, %r6;
	setp.le.s64 	%p2, %rd12, %rd32;
	@%p2 bra 	$L__BB165_9;
	mov.u32 	%r7, %tid.x;
	shl.b32 	%r8, %r7, 1;
	cvt.u64.u32 	%rd6, %r8;
	cvta.to.global.u64 	%rd7, %rd3;
	cvta.to.global.u64 	%rd8, %rd1;
	cvt.s64.s32 	%rd9, %r1;
$L__BB165_4:
	setp.le.s64 	%p3, %rd13, %rd6;
	mov.f32 	%f53, 0fFF800000;
	mov.f32 	%f54, %f53;
	mov.f32 	%f55, %f53;
	@%p3 bra 	$L__BB165_6;
	mad.lo.s64 	%rd20, %rd32, %rd2, %rd6;
	shr.u64 	%rd21, %rd20, 63;
	add.s64 	%rd22, %rd20, %rd21;
	shl.b64 	%rd23, %rd22, 1;
	and.b64  	%rd24, %rd23, -4;
	add.s64 	%rd25, %rd8, %rd24;
	ld.global.u32 	%r9, [%rd25];
	mov.b32 	{%rs1, %rs2}, %r9;
	// begin inline asm
	{  cvt.f32.f16 %f54, %rs1;}

	// end inline asm
	// begin inline asm
	{  cvt.f32.f16 %f53, %rs2;}

	// end inline asm
	max.f32 	%f12, %f54, 0fFF800000;
	max.f32 	%f55, %f12, %f53;
$L__BB165_6:
	setp.le.s64 	%p4, %rd13, %rd6;
	mov.b32 	%r10, %f55;
	shfl.sync.bfly.b32	%r11|%p5, %r10, 4, 31, -1;
	mov.b32 	%f13, %r11;
	max.f32 	%f14, %f55, %f13;
	mov.b32 	%r12, %f14;
	shfl.sync.bfly.b32	%r13|%p6, %r12, 2, 31, -1;
	mov.b32 	%f15, %r13;
	max.f32 	%f16, %f14, %f15;
	mov.b32 	%r14, %f16;
	shfl.sync.bfly.b32	%r15|%p7, %r14, 1, 31, -1;
	mov.b32 	%f17, %r15;
	max.f32 	%f18, %f16, %f17;
	sub.f32 	%f19, %f54, %f18;
	fma.rn.f32 	%f20, %f19, 0f3BBB989D, 0f3F000000;
	cvt.sat.f32.f32 	%f21, %f20;
	mov.f32 	%f22, 0f4B400001;
	mov.f32 	%f23, 0f437C0000;
	fma.rm.f32 	%f24, %f21, %f23, %f22;
	add.f32 	%f25, %f24, 0fCB40007F;
	neg.f32 	%f26, %f25;
	fma.rn.f32 	%f27, %f19, 0f3FB8AA3B, %f26;
	fma.rn.f32 	%f28, %f19, 0f32A57060, %f27;
	mov.b32 	%r16, %f24;
	shl.b32 	%r17, %r16, 23;
	mov.b32 	%f29, %r17;
	ex2.approx.ftz.f32 	%f30, %f28;
	mul.f32 	%f31, %f30, %f29;
	add.f32 	%f32, %f31, 0f00000000;
	sub.f32 	%f33, %f53, %f18;
	fma.rn.f32 	%f34, %f33, 0f3BBB989D, 0f3F000000;
	cvt.sat.f32.f32 	%f35, %f34;
	fma.rm.f32 	%f36, %f35, %f23, %f22;
	add.f32 	%f37, %f36, 0fCB40007F;
	neg.f32 	%f38, %f37;
	fma.rn.f32 	%f39, %f33, 0f3FB8AA3B, %f38;
	fma.rn.f32 	%f40, %f33, 0f32A57060, %f39;
	mov.b32 	%r18, %f36;
	shl.b32 	%r19, %r18, 23;
	mov.b32 	%f41, %r19;
	ex2.approx.ftz.f32 	%f42, %f40;
	mul.f32 	%f43, %f42, %f41;
	add.f32 	%f44, %f32, %f43;
	mov.b32 	%r20, %f44;
	shfl.sync.bfly.b32	%r21|%p8, %r20, 4, 31, -1;
	mov.b32 	%f45, %r21;
	add.f32 	%f46, %f44, %f45;
	mov.b32 	%r22, %f46;
	shfl.sync.bfly.b32	%r23|%p9, %r22, 2, 31, -1;
	mov.b32 	%f47, %r23;
	add.f32 	%f48, %f46, %f47;
	mov.b32 	%r24, %f48;
	shfl.sync.bfly.b32	%r25|%p10, %r24, 1, 31, -1;
	mov.b32 	%f49, %r25;
	add.f32 	%f50, %f48, %f49;
	div.rn.f32 	%f7, %f31, %f50;
	div.rn.f32 	%f8, %f43, %f50;
	@%p4 bra 	$L__BB165_8;
	mad.lo.s64 	%rd26, %rd32, %rd4, %rd6;
	// begin inline asm
	{  cvt.rn.f16.f32 %rs3, %f7;}

	// end inline asm
	// begin inline asm
	{  cvt.rn.f16.f32 %rs4, %f8;}

	// end inline asm
	shr.u64 	%rd27, %rd26, 63;
	add.s64 	%rd28, %rd26, %rd27;
	shl.b64 	%rd29, %rd28, 1;
	and.b64  	%rd30, %rd29, -4;
	add.s64 	%rd31, %rd7, %rd30;
	mov.b32 	%r26, {%rs3, %rs4};
	st.global.u32 	[%rd31], %r26;
$L__BB165_8:
	add.s64 	%rd32, %rd32, %rd9;
	setp.lt.s64 	%p11, %rd32, %rd12;
	@%p11 bra 	$L__BB165_4;
$L__BB165_9:
	ret;

}
	// .globl	_Z15SoftmaxWarpImplI10DirectLoadI6__halffE11DirectStoreIfS1_EfLi2ELi2ELi16ELi2ELb0EL9Algorithm0EEvT_T0_ll
.visible .entry _Z15SoftmaxWarpImplI10DirectLoadI6__halffE11DirectStoreIfS1_EfLi2ELi2ELi16ELi2ELb0EL9Algorithm0EEvT_T0_ll(
	.param .align 8 .b8 _Z15SoftmaxWarpImplI10DirectLoadI6__halffE11DirectStoreIfS1_EfLi2ELi2ELi16ELi2ELb0EL9Algorithm0EEvT_T0_ll_param_0[16],
	.param .align 8 .b8 _Z15SoftmaxWarpImplI10DirectLoadI6__halffE11DirectStoreIfS1_EfLi2ELi2ELi16ELi2ELb0EL9Algorithm0EEvT_T0_ll_param_1[16],
	.param .u64 _Z15SoftmaxWarpImplI10DirectLoadI6__halffE11DirectStoreIfS1_EfLi2ELi2ELi16ELi2ELb0EL9Algorithm0EEvT_T0_ll_param_2,
	.param .u64 _Z15SoftmaxWarpImplI10DirectLoadI6__halffE11DirectStoreIfS1_EfLi2ELi2ELi16ELi2ELb0EL9Algorithm0EEvT_T0_ll_param_3
)
{
	.reg .pred 	%p<20>;
	.reg .b16 	%rs<9>;
	.reg .b32 	%r<55>;
	.reg .b32 	%f<95>;
	.reg .b64 	%rd<39>;

	ld.param.u64 	%rd1, [_Z15SoftmaxWarpImplI10DirectLoadI6__halffE11DirectStoreIfS1_EfLi2ELi2ELi16ELi2ELb0EL9Algorithm0EEvT_T0_ll_param_0];
	ld.param.u64 	%rd2, [_Z15SoftmaxWarpImplI10DirectLoadI6__halffE11DirectStoreIfS1_EfLi2ELi2ELi16ELi2ELb0EL9Algorithm0EEvT_T0_ll_param_0+8];
	ld.param.u64 	%rd3, [_Z15SoftmaxWarpImplI10DirectLoadI6__halffE11DirectStoreIfS1_EfLi2ELi2ELi16ELi2ELb0EL9Algorithm0EEvT_T0_ll_param_1];
	ld.param.u64 	%rd4, [_Z15SoftmaxWarpImplI10DirectLoadI6__halffE11DirectStoreIfS1_EfLi2ELi2ELi16ELi2ELb0EL9Algorithm0EEvT_T0_ll_param_1+8];
	ld.param.u64 	%rd12, [_Z15SoftmaxWarpImplI10DirectLoadI6__halffE11DirectStoreIfS1_EfLi2ELi2ELi16ELi2ELb0EL9Algorithm0EEvT_T0_ll_param_2];
	ld.param.u64 	%rd13, [_Z15SoftmaxWarpImplI10DirectLoadI6__halffE11DirectStoreIfS1_EfLi2ELi2ELi16ELi2ELb0EL9Algorithm0EEvT_T0_ll_param_3];
	setp.lt.s64 	%p1, %rd13, 33;
	@%p1 bra 	$L__BB166_2;
	mov.u64 	%rd14, $str;
	cvta.global.u64 	%rd15, %rd14;
	mov.u64 	%rd16, $str$1;
	cvta.global.u64 	%rd17, %rd16;
	mov.u64 	%rd18, __unnamed_162;
	cvta.global.u64 	%rd19, %rd18;
	{ // callseq 161, 0
	.param .b64 param0;
	st.param.b64 	[param0], %rd15;
	.param .b64 param1;
	st.param.b64 	[param1], %rd17;
	.param .b32 param2;
	st.param.b32 	[param2], 358;
	.param .b64 param3;
	st.param.b64 	[param3], %rd19;
	.param .b64 param4;
	st.param.b64 	[param4], 1;
	call.uni 
	__assertfail, 
	(
	param0, 
	param1, 
	param2, 
	param3, 
	param4
	);
	} // callseq 161
$L__BB166_2:
	mov.u32 	%r2, %nctaid.x;
	mov.u32 	%r3, %ntid.y;
	mov.u32 	%r4, %ctaid.x;
	mov.u32 	%r5, %tid.y;
	mad.lo.s32 	%r6, %r4, %r3, %r5;
	mul.lo.s32 	%r7, %r3, %r2;
	shl.b32 	%r1, %r7, 1;
	shl.b32 	%r8, %r6, 1;
	cvt.s64.s32 	%rd38, %r8;
	setp.le.s64 	%p2, %rd12, %rd38;
	@%p2 bra 	$L__BB166_5;
	cvta.to.global.u64 	%rd6, %rd1;
	cvta.to.global.u64 	%rd7, %rd3;
	mov.u32 	%r9, %tid.x;
	shl.b32 	%r10, %r9, 1;
	cvt.u64.u32 	%rd8, %r10;
	cvt.s64.s32 	%rd9, %r1;
$L__BB166_4:
	mad.lo.s64 	%rd20, %rd38, %rd2, %rd8;
	shl.b64 	%rd21, %rd20, 1;
	add.s64 	%rd22, %rd6, %rd21;
	ld.global.u32 	%r11, [%rd22];
	mov.b32 	{%rs1, %rs2}, %r11;
	// begin inline asm
	{  cvt.f32.f16 %f1, %rs1;}

	// end inline asm
	// begin inline asm
	{  cvt.f32.f16 %f2, %rs2;}

	// end inline asm
	max.f32 	%f9, %f1, 0fFF800000;
	max.f32 	%f10, %f9, %f2;
	add.s64 	%rd23, %rd20, %rd2;
	shr.u64 	%rd24, %rd23, 63;
	add.s64 	%rd25, %rd23, %rd24;
	shl.b64 	%rd26, %rd25, 1;
	and.b64  	%rd27, %rd26, -4;
	add.s64 	%rd28, %rd6, %rd27;
	ld.global.u32 	%r12, [%rd28];
	mov.b32 	{%rs3, %rs4}, %r12;
	// begin inline asm
	{  cvt.f32.f16 %f3, %rs3;}

	// end inline asm
	// begin inline asm
	{  cvt.f32.f16 %f4, %rs4;}

	// end inline asm
	max.f32 	%f11, %f3, 0fFF800000;
	max.f32 	%f12, %f11, %f4;
	mov.b32 	%r13, %f10;
	shfl.sync.bfly.b32	%r14|%p3, %r13, 8, 31, -1;
	mov.b32 	%f13, %r14;
	max.f32 	%f14, %f10, %f13;
	mov.b32 	%r15, %f14;
	shfl.sync.bfly.b32	%r16|%p4, %r15, 4, 31, -1;
	mov.b32 	%f15, %r16;
	max.f32 	%f16, %f14, %f15;
	mov.b32 	%r17, %f16;
	shfl.sync.bfly.b32	%r18|%p5, %r17, 2, 31, -1;
	mov.b32 	%f17, %r18;
	max.f32 	%f18, %f16, %f17;
	mov.b32 	%r19, %f18;
	shfl.sync.bfly.b32	%r20|%p6, %r19, 1, 31, -1;
	mov.b32 	%f19, %r20;
	max.f32 	%f20, %f18, %f19;
	mov.b32 	%r21, %f12;
	shfl.sync.bfly.b32	%r22|%p7, %r21, 8, 31, -1;
	mov.b32 	%f21, %r22;
	max.f32 	%f22, %f12, %f21;
	mov.b32 	%r23, %f22;
	shfl.sync.bfly.b32	%r24|%p8, %r23, 4, 31, -1;
	mov.b32 	%f23, %r24;
	max.f32 	%f24, %f22, %f23;
	mov.b32 	%r25, %f24;
	shfl.sync.bfly.b32	%r26|%p9, %r25, 2, 31, -1;
	mov.b32 	%f25, %r26;
	max.f32 	%f26, %f24, %f25;
	mov.b32 	%r27, %f26;
	shfl.sync.bfly.b32	%r28|%p10, %r27, 1, 31, -1;
	mov.b32 	%f27, %r28;
	max.f32 	%f28, %f26, %f27;
	sub.f32 	%f29, %f1, %f20;
	fma.rn.f32 	%f30, %f29, 0f3BBB989D, 0f3F000000;
	cvt.sat.f32.f32 	%f31, %f30;
	mov.f32 	%f32, 0f4B400001;
	mov.f32 	%f33, 0f437C0000;
	fma.rm.f32 	%f34, %f31, %f33, %f32;
	add.f32 	%f35, %f34, 0fCB40007F;
	neg.f32 	%f36, %f35;
	fma.rn.f32 	%f37, %f29, 0f3FB8AA3B, %f36;
	fma.rn.f32 	%f38, %f29, 0f32A57060, %f37;
	mov.b32 	%r29, %f34;
	shl.b32 	%r30, %r29, 23;
	mov.b32 	%f39, %r30;
	ex2.approx.ftz.f32 	%f40, %f38;
	mul.f32 	%f41, %f40, %f39;
	add.f32 	%f42, %f41, 0f00000000;
	sub.f32 	%f43, %f2, %f20;
	fma.rn.f32 	%f44, %f43, 0f3BBB989D, 0f3F000000;
	cvt.sat.f32.f32 	%f45, %f44;
	fma.rm.f32 	%f46, %f45, %f33, %f32;
	add.f32 	%f47, %f46, 0fCB40007F;
	neg.f32 	%f48, %f47;
	fma.rn.f32 	%f49, %f43, 0f3FB8AA3B, %f48;
	fma.rn.f32 	%f50, %f43, 0f32A57060, %f49;
	mov.b32 	%r31, %f46;
	shl.b32 	%r32, %r31, 23;
	mov.b32 	%f51, %r32;
	ex2.approx.ftz.f32 	%f52, %f50;
	mul.f32 	%f53, %f52, %f51;
	add.f32 	%f54, %f42, %f53;
	sub.f32 	%f55, %f3, %f28;
	fma.rn.f32 	%f56, %f55, 0f3BBB989D, 0f3F000000;
	cvt.sat.f32.f32 	%f57, %f56;
	fma.rm.f32 	%f58, %f57, %f33, %f32;
	add.f32 	%f59, %f58, 0fCB40007F;
	neg.f32 	%f60, %f59;
	fma.rn.f32 	%f61, %f55, 0f3FB8AA3B, %f60;
	fma.rn.f32 	%f62, %f55, 0f32A57060, %f61;
	mov.b32 	%r33, %f58;
	shl.b32 	%r34, %r33, 23;
	mov.b32 	%f63, %r34;
	ex2.approx.ftz.f32 	%f64, %f62;
	mul.f32 	%f65, %f64, %f63;
	add.f32 	%f66, %f65, 0f00000000;
	sub.f32 	%f67, %f4, %f28;
	fma.rn.f32 	%f68, %f67, 0f3BBB989D, 0f3F000000;
	cvt.sat.f32.f32 	%f69, %f68;
	fma.rm.f32 	%f70, %f69, %f33, %f32;
	add.f32 	%f71, %f70, 0fCB40007F;
	neg.f32 	%f72, %f71;
	fma.rn.f32 	%f73, %f67, 0f3FB8AA3B, %f72;
	fma.rn.f32 	%f74, %f67, 0f32A57060, %f73;
	mov.b32 	%r35, %f70;
	shl.b32 	%r36, %r35, 23;
	mov.b32 	%f75, %r36;
	ex2.approx.ftz.f32 	%f76, %f74;
	mul.f32 	%f77, %f76, %f75;
	add.f32 	%f78, %f66, %f77;
	mov.b32 	%r37, %f54;
	shfl.sync.bfly.b32	%r38|%p11, %r37, 8, 31, -1;
	mov.b32 	%f79, %r38;
	add.f32 	%f80, %f54, %f79;
	mov.b32 	%r39, %f80;
	shfl.sync.bfly.b32	%r40|%p12, %r39, 4, 31, -1;
	mov.b32 	%f81, %r40;
	add.f32 	%f82, %f80, %f81;
	mov.b32 	%r41, %f82;
	shfl.sync.bfly.b32	%r42|%p13, %r41, 2, 31, -1;
	mov.b32 	%f83, %r42;
	add.f32 	%f84, %f82, %f83;
	mov.b32 	%r43, %f84;
	shfl.sync.bfly.b32	%r44|%p14, %r43, 1, 31, -1;
	mov.b32 	%f85, %r44;
	add.f32 	%f86, %f84, %f85;
	mov.b32 	%r45, %f78;
	shfl.sync.bfly.b32	%r46|%p15, %r45, 8, 31, -1;
	mov.b32 	%f87, %r46;
	add.f32 	%f88, %f78, %f87;
	mov.b32 	%r47, %f88;
	shfl.sync.bfly.b32	%r48|%p16, %r47, 4, 31, -1;
	mov.b32 	%f89, %r48;
	add.f32 	%f90, %f88, %f89;
	mov.b32 	%r49, %f90;
	shfl.sync.bfly.b32	%r50|%p17, %r49, 2, 31, -1;
	mov.b32 	%f91, %r50;
	add.f32 	%f92, %f90, %f91;
	mov.b32 	%r51, %f92;
	shfl.sync.bfly.b32	%r52|%p18, %r51, 1, 31, -1;
	mov.b32 	%f93, %r52;
	add.f32 	%f94, %f92, %f93;
	div.rn.f32 	%f5, %f41, %f86;
	div.rn.f32 	%f6, %f53, %f86;
	mad.lo.s64 	%rd29, %rd38, %rd4, %rd8;
	// begin inline asm
	{  cvt.rn.f16.f32 %rs5, %f5;}

	// end inline asm
	// begin inline asm
	{  cvt.rn.f16.f32 %rs6, %f6;}

	// end inline asm
	shl.b64 	%rd30, %rd29, 1;
	add.s64 	%rd31, %rd7, %rd30;
	mov.b32 	%r53, {%rs5, %rs6};
	st.global.u32 	[%rd31], %r53;
	div.rn.f32 	%f7, %f65, %f94;
	div.rn.f32 	%f8, %f77, %f94;
	add.s64 	%rd32, %rd29, %rd4;
	// begin inline asm
	{  cvt.rn.f16.f32 %rs7, %f7;}

	// end inline asm
	// begin inline asm
	{  cvt.rn.f16.f32 %rs8, %f8;}

	// end inline asm
	shr.u64 	%rd33, %rd32, 63;
	add.s64 	%rd34, %rd32, %rd33;
	shl.b64 	%rd35, %rd34, 1;
	and.b64  	%rd36, %rd35, -4;
	add.s64 	%rd37, %rd7, %rd36;
	mov.b32 	%r54, {%rs7, %rs8};
	st.global.u32 	[%rd37], %r54;
	add.s64 	%rd38, %rd38, %rd9;
	setp.lt.s64 	%p19, %rd38, %rd12;
	@%p19 bra 	$L__BB166_4;
$L__BB166_5:
	ret;

}
	// .globl	_Z15SoftmaxWarpImplI10DirectLoadI6__halffE11DirectStoreIfS1_EfLi2ELi2ELi16ELi2ELb1EL9Algorithm0EEvT_T0_ll
.visible .entry _Z15SoftmaxWarpImplI10DirectLoadI6__halffE11DirectStoreIfS1_EfLi2ELi2ELi16ELi2ELb1EL9Algorithm0EEvT_T0_ll(
	.param .align 8 .b8 _Z15SoftmaxWarpImplI10DirectLoadI6__halffE11DirectStoreIfS1_EfLi2ELi2ELi16ELi2ELb1EL9Algorithm0EEvT_T0_ll_param_0[16],
	.param .align 8 .b8 _Z15SoftmaxWarpImplI10DirectLoadI6__halffE11DirectStoreIfS1_EfLi2ELi2ELi16ELi2ELb1EL9Algorithm0EEvT_T0_ll_param_1[16],
	.param .u64 _Z15SoftmaxWarpImplI10DirectLoadI6__halffE11DirectStoreIfS1_EfLi2ELi2ELi16ELi2ELb1EL9Algorithm0EEvT_T0_ll_param_2,
	.param .u64 _Z15SoftmaxWarpImplI10DirectLoadI6__halffE11DirectStoreIfS1_EfLi2ELi2ELi16ELi2ELb1EL9Algorithm0EEvT_T0_ll_param_3
)
{
	.reg .pred 	%p<24>;
	.reg .b16 	%rs<9>;
	.reg .b32 	%r<55>;
	.reg .b32 	%f<117>;
	.reg .b64 	%rd<41>;

	ld.param.u64 	%rd2, [_Z15SoftmaxWarpImplI10DirectLoadI6__halffE11DirectStoreIfS1_EfLi2ELi2ELi16ELi2ELb1EL9Algorithm0EEvT_T0_ll_param_0+8];
	ld.param.u64 	%rd4, [_Z15SoftmaxWarpImplI10DirectLoadI6__halffE11DirectStoreIfS1_EfLi2ELi2ELi16ELi2ELb1EL9Algorithm0EEvT_T0_ll_param_1+8];
	ld.param.u64 	%rd12, [_Z15SoftmaxWarpImplI10DirectLoadI6__halffE11DirectStoreIfS1_EfLi2ELi2ELi16ELi2ELb1EL9Algorithm0EEvT_T0_ll_param_1];
	ld.param.u64 	%rd13, [_Z15SoftmaxWarpImplI10DirectLoadI6__halffE11DirectStoreIfS1_EfLi2ELi2ELi16ELi2ELb1EL9Algorithm0EEvT_T0_ll_param_0];
	ld.param.u64 	%rd10, [_Z15SoftmaxWarpImplI10DirectLoadI6__halffE11DirectStoreIfS1_EfLi2ELi2ELi16ELi2ELb1EL9Algorithm0EEvT_T0_ll_param_2];
	ld.param.u64 	%rd11, [_Z15SoftmaxWarpImplI10DirectLoadI6__halffE11DirectStoreIfS1_EfLi2ELi2ELi16ELi2ELb1EL9Algorithm0EEvT_T0_ll_param_3];
	cvta.to.global.u64 	%rd1, %rd13;
	cvta.to.global.u64 	%rd3, %rd12;
	setp.lt.s64 	%p1, %rd11, 33;
	@%p1 bra 	$L__BB167_2;
	mov.u64 	%rd14, $str;
	cvta.global.u64 	%rd15, %rd14;
	mov.u64 	%rd16, $str$1;
	cvta.global.u64 	%rd17, %rd16;
	mov.u64 	%rd18, __unnamed_163;
	cvta.global.u64 	%rd19, %rd18;
	{ // callseq 162, 0
	.param .b64 param0;
	st.param.b64 	[param0], %rd15;
	.param .b64 param1;
	st.param.b64 	[param1], %rd17;
	.param .b32 param2;
	st.param.b32 	[param2], 358;
	.param .b64 param3;
	st.param.b64 	[param3], %rd19;
	.param .b64 param4;
	st.param.b64 	[param4], 1;
	call.uni 
	__assertfail, 
	(
	param0, 
	param1, 
	param2, 
	param3, 
	param4
	);
	} // callseq 162
$L__BB167_2:
	mov.u32 	%r2, %nctaid.x;
	mov.u32 	%r3, %ntid.y;
	mov.u32 	%r4, %ctaid.x;
	mov.u32 	%r5, %tid.y;
	mad.lo.s32 	%r6, %r4, %r3, %r5;
	mul.lo.s32 	%r7, %r3, %r2;
	shl.b32 	%r1, %r7, 1;
	shl.b32 	%r8, %r6, 1;
	cvt.s64.s32 	%rd40, %r8;
	setp.le.s64 	%p2, %rd10, %rd40;
	@%p2 bra 	$L__BB167_13;
	mov.u32 	%r9, %tid.x;
	shl.b32 	%r10, %r9, 1;
	cvt.u64.u32 	%rd6, %r10;
	cvt.s64.s32 	%rd7, %r1;
$L__BB167_4:
	setp.le.s64 	%p3, %rd11, %rd6;
	mov.f32 	%f111, 0fFF800000;
	mov.f32 	%f112, %f111;
	mov.f32 	%f113, %f111;
	@%p3 bra 	$L__BB167_6;
	mad.lo.s64 	%rd20, %rd40, %rd2, %rd6;
	shl.b64 	%rd21, %rd20, 1;
	add.s64 	%rd22, %rd1, %rd21;
	ld.global.u32 	%r11, [%rd22];
	mov.b32 	{%rs1, %rs2}, %r11;
	// begin inline asm
	{  cvt.f32.f16 %f112, %rs1;}

	// end inline asm
	// begin inline asm
	{  cvt.f32.f16 %f111, %rs2;}

	// end inline asm
	max.f32 	%f23, %f112, 0fFF800000;
	max.f32 	%f113, %f23, %f111;
$L__BB167_6:
	setp.le.s64 	%p4, %rd11, %rd6;
	mov.f32 	%f114, 0fFF800000;
	mov.f32 	%f115, %f114;
	mov.f32 	%f116, %f114;
	@%p4 bra 	$L__BB167_8;
	mad.lo.s64 	%rd23, %rd2, %rd40, %rd2;
	add.s64 	%rd24, %rd23, %rd6;
	shr.u64 	%rd25, %rd24, 63;
	add.s64 	%rd26, %rd24, %rd25;
	shl.b64 	%rd27, %rd26, 1;
	and.b64  	%rd28, %rd27, -4;
	add.s64 	%rd29, %rd1, %rd28;
	ld.global.u32 	%r12, [%rd29];
	mov.b32 	{%rs3, %rs4}, %r12;
	// begin inline asm
	{  cvt.f32.f16 %f115, %rs3;}

	// end inline asm
	// begin inline asm
	{  cvt.f32.f16 %f116, %rs4;}

	// end inline asm
	max.f32 	%f27, %f115, 0fFF800000;
	max.f32 	%f114, %f27, %f116;
$L__BB167_8:
	setp.le.s64 	%p5, %rd11, %rd6;
	mov.b32 	%r13, %f113;
	shfl.sync.bfly.b32	%r14|%p6, %r13, 8, 31, -1;
	mov.b32 	%f28, %r14;
	max.f32 	%f29, %f113, %f28;
	mov.b32 	%r15, %f29;
	shfl.sync.bfly.b32	%r16|%p7, %r15, 4, 31, -1;
	mov.b32 	%f30, %r16;
	max.f32 	%f31, %f29, %f30;
	mov.b32 	%r17, %f31;
	shfl.sync.bfly.b32	%r18|%p8, %r17, 2, 31, -1;
	mov.b32 	%f32, %r18;
	max.f32 	%f33, %f31, %f32;
	mov.b32 	%r19, %f33;
	shfl.sync.bfly.b32	%r20|%p9, %r19, 1, 31, -1;
	mov.b32 	%f34, %r20;
	max.f32 	%f35, %f33, %f34;
	mov.b32 	%r21, %f114;
	shfl.sync.bfly.b32	%r22|%p10, %r21, 8, 31, -1;
	mov.b32 	%f36, %r22;
	max.f32 	%f37, %f114, %f36;
	mov.b32 	%r23, %f37;
	shfl.sync.bfly.b32	%r24|%p11, %r23, 4, 31, -1;
	mov.b32 	%f38, %r24;
	max.f32 	%f39, %f37, %f38;
	mov.b32 	%r25, %f39;
	shfl.sync.bfly.b32	%r26|%p12, %r25, 2, 31, -1;
	mov.b32 	%f40, %r26;
	max.f32 	%f41, %f39, %f40;
	mov.b32 	%r27, %f41;
	shfl.sync.bfly.b32	%r28|%p13, %r27, 1, 31, -1;
	mov.b32 	%f42, %r28;
	max.f32 	%f43, %f41, %f42;
	sub.f32 	%f44, %f112, %f35;
	fma.rn.f32 	%f45, %f44, 0f3BBB989D, 0f3F000000;
	cvt.sat.f32.f32 	%f46, %f45;
	mov.f32 	%f47, 0f4B400001;
	mov.f32 	%f48, 0f437C0000;
	fma.rm.f32 	%f49, %f46, %f48, %f47;
	add.f32 	%f50, %f49, 0fCB40007F;
	neg.f32 	%f51, %f50;
	fma.rn.f32 	%f52, %f44, 0f3FB8AA3B, %f51;
	fma.rn.f32 	%f53, %f44, 0f32A57060, %f52;
	mov.b32 	%r29, %f49;
	shl.b32 	%r30, %r29, 23;
	mov.b32 	%f54, %r30;
	ex2.approx.ftz.f32 	%f55, %f53;
	mul.f32 	%f56, %f55, %f54;
	add.f32 	%f57, %f56, 0f00000000;
	sub.f32 	%f58, %f111, %f35;
	fma.rn.f32 	%f59, %f58, 0f3BBB989D, 0f3F000000;
	cvt.sat.f32.f32 	%f60, %f59;
	fma.rm.f32 	%f61, %f60, %f48, %f47;
	add.f32 	%f62, %f61, 0fCB40007F;
	neg.f32 	%f63, %f62;
	fma.rn.f32 	%f64, %f58, 0f3FB8AA3B, %f63;
	fma.rn.f32 	%f65, %f58, 0f32A57060, %f64;
	mov.b32 	%r31, %f61;
	shl.b32 	%r32, %r31, 23;
	mov.b32 	%f66, %r32;
	ex2.approx.ftz.f32 	%f67, %f65;
	mul.f32 	%f68, %f67, %f66;
	add.f32 	%f69, %f57, %f68;
	sub.f32 	%f70, %f115, %f43;
	fma.rn.f32 	%f71, %f70, 0f3BBB989D, 0f3F000000;
	cvt.sat.f32.f32 	%f72, %f71;
	fma.rm.f32 	%f73, %f72, %f48, %f47;
	add.f32 	%f74, %f73, 0fCB40007F;
	neg.f32 	%f75, %f74;
	fma.rn.f32 	%f76, %f70, 0f3FB8AA3B, %f75;
	fma.rn.f32 	%f77, %f70, 0f32A57060, %f76;
	mov.b32 	%r33, %f73;
	shl.b32 	%r34, %r33, 23;
	mov.b32 	%f78, %r34;
	ex2.approx.ftz.f32 	%f79, %f77;
	mul.f32 	%f13, %f79, %f78;
	add.f32 	%f80, %f13, 0f00000000;
	sub.f32 	%f81, %f116, %f43;
	fma.rn.f32 	%f82, %f81, 0f3BBB989D, 0f3F000000;
	cvt.sat.f32.f32 	%f83, %f82;
	fma.rm.f32 	%f84, %f83, %f48, %f47;
	add.f32 	%f85, %f84, 0fCB40007F;
	neg.f32 	%f86, %f85;
	fma.rn.f32 	%f87, %f81, 0f3FB8AA3B, %f86;
	fma.rn.f32 	%f88, %f81, 0f32A57060, %f87;
	mov.b32 	%r35, %f84;
	shl.b32 	%r36, %r35, 23;
	mov.b32 	%f89, %r36;
	ex2.approx.ftz.f32 	%f90, %f88;
	mul.f32 	%f14, %f90, %f89;
	add.f32 	%f91, %f80, %f14;
	mov.b32 	%r37, %f69;
	shfl.sync.bfly.b32	%r38|%p14, %r37, 8, 31, -1;
	mov.b32 	%f92, %r38;
	add.f32 	%f93, %f69, %f92;
	mov.b32 	%r39, %f93;
	shfl.sync.bfly.b32	%r40|%p15, %r39, 4, 31, -1;
	mov.b32 	%f94, %r40;
	add.f32 	%f95, %f93, %f94;
	mov.b32 	%r41, %f95;
	shfl.sync.bfly.b32	%r42|%p16, %r41, 2, 31, -1;
	mov.b32 	%f96, %r42;
	add.f32 	%f97, %f95, %f96;
	mov.b32 	%r43, %f97;
	shfl.sync.bfly.b32	%r44|%p17, %r43, 1, 31, -1;
	mov.b32 	%f98, %r44;
	add.f32 	%f99, %f97, %f98;
	mov.b32 	%r45, %f91;
	shfl.sync.bfly.b32	%r46|%p18, %r45, 8, 31, -1;
	mov.b32 	%f100, %r46;
	add.f32 	%f101, %f91, %f100;
	mov.b32 	%r47, %f101;
	shfl.sync.bfly.b32	%r48|%p19, %r47, 4, 31, -1;
	mov.b32 	%f102, %r48;
	add.f32 	%f103, %f101, %f102;
	mov.b32 	%r49, %f103;
	shfl.sync.bfly.b32	%r50|%p20, %r49, 2, 31, -1;
	mov.b32 	%f104, %r50;
	add.f32 	%f105, %f103, %f104;
	mov.b32 	%r51, %f105;
	shfl.sync.bfly.b32	%r52|%p21, %r51, 1, 31, -1;
	mov.b32 	%f106, %r52;
	add.f32 	%f15, %f105, %f106;
	div.rn.f32 	%f16, %f56, %f99;
	div.rn.f32 	%f17, %f68, %f99;
	@%p5 bra 	$L__BB167_10;
	mad.lo.s64 	%rd30, %rd40, %rd4, %rd6;
	// begin inline asm
	{  cvt.rn.f16.f32 %rs5, %f16;}

	// end inline asm
	// begin inline asm
	{  cvt.rn.f16.f32 %rs6, %f17;}

	// end inline asm
	shl.b64 	%rd31, %rd30, 1;
	add.s64 	%rd32, %rd3, %rd31;
	mov.b32 	%r53, {%rs5, %rs6};
	st.global.u32 	[%rd32], %r53;
$L__BB167_10:
	setp.le.s64 	%p22, %rd11, %rd6;
	div.rn.f32 	%f18, %f13, %f15;
	div.rn.f32 	%f19, %f14, %f15;
	@%p22 bra 	$L__BB167_12;
	mad.lo.s64 	%rd33, %rd4, %rd40, %rd4;
	add.s64 	%rd34, %rd33, %rd6;
	// begin inline asm
	{  cvt.rn.f16.f32 %rs7, %f18;}

	// end inline asm
	// begin inline asm
	{  cvt.rn.f16.f32 %rs8, %f19;}

	// end inline asm
	shr.u64 	%rd35, %rd34, 63;
	add.s64 	%rd36, %rd34, %rd35;
	shl.b64 	%rd37, %rd36, 1;
	and.b64  	%rd38, %rd37, -4;
	add.s64 	%rd39, %rd3, %rd38;
	mov.b32 	%r54, {%rs7, %rs8};
	st.global.u32 	[%rd39], %r54;
$L__BB167_12:
	add.s64 	%rd40, %rd40, %rd7;
	setp.lt.s64 	%p23, %rd40, %rd10;
	@%p23 bra 	$L__BB167_4;
$L__BB167_13:
	ret;

}
	// .globl	_Z15SoftmaxWarpImplI10DirectLoadI6__halffE11DirectStoreIfS1_EfLi2ELi2ELi16ELi1ELb0EL9Algorithm0EEvT_T0_ll
.visible .entry _Z15SoftmaxWarpImplI10DirectLoadI6__halffE11DirectStoreIfS1_EfLi2ELi2ELi16ELi1ELb0EL9Algorithm0EEvT_T0_ll(
	.param .align 8 .b8 _Z15SoftmaxWarpImplI10DirectLoadI6__halffE11DirectStoreIfS1_EfLi2ELi2ELi16ELi1ELb0EL9Algorithm0EEvT_T0_ll_param_0[16],
	.param .align 8 .b8 _Z15SoftmaxWarpImplI10DirectLoadI6__halffE11DirectStoreIfS1_EfLi2ELi2ELi16ELi1ELb0EL9Algorithm0EEvT_T0_ll_param_1[16],
	.param .u64 _Z15SoftmaxWarpImplI10DirectLoadI6__halffE11DirectStoreIfS1_EfLi2ELi2ELi16ELi1ELb0EL9Algorithm0EEvT_T0_ll_param_2,
	.param .u64 _Z15SoftmaxWarpImplI10DirectLoadI6__halffE11DirectStoreIfS1_EfLi2ELi2ELi16ELi1ELb0EL9Algorithm0EEvT_T0_ll_param_3
)
{
	.reg .pred 	%p<12>;
	.reg .b16 	%rs<5>;
	.reg .b32 	%r<31>;
	.reg .b32 	%f<49>;
	.reg .b64 	%rd<33>;

	ld.param.u64 	%rd1, [_Z15SoftmaxWarpImplI10DirectLoadI6__halffE11DirectStoreIfS1_EfLi2ELi2ELi16ELi1ELb0EL9Algorithm0EEvT_T0_ll_param_0];
	ld.param.u64 	%rd2, [_Z15SoftmaxWarpImplI10DirectLoadI6__halffE11DirectStoreIfS1_EfLi2ELi2ELi16ELi1ELb0EL9Algorithm0EEvT_T0_ll_param_0+8];
	ld.param.u64 	%rd3, [_Z15SoftmaxWarpImplI10DirectLoadI6__halffE11DirectStoreIfS1_EfLi2ELi2ELi16ELi1ELb0EL9Algorithm0EEvT_T0_ll_param_1];
	ld.param.u64 	%rd4, [_Z15SoftmaxWarpImplI10DirectLoadI6__halffE11DirectStoreIfS1_EfLi2ELi2ELi16ELi1ELb0EL9Algorithm0EEvT_T0_ll_param_1+8];
	ld.param.u64 	%rd12, [_Z15SoftmaxWarpImplI10DirectLoadI6__halffE11DirectStoreIfS1_EfLi2ELi2ELi16ELi1ELb0EL9Algorithm0EEvT_T0_ll_param_2];
	ld.param.u64 	%rd13, [_Z15SoftmaxWarpImplI10DirectLoadI6__halffE11DirectStoreIfS1_EfLi2ELi2ELi16ELi1ELb0EL9Algorithm0EEvT_T0_ll_param_3];
	setp.lt.s64 	%p1, %rd13, 33;
	@%p1 bra 	$L__BB168_2;
	mov.u64 	%rd14, $str;
	cvta.global.u64 	%rd15, %rd14;
	mov.u64 	%rd16, $str$1;
	cvta.global.u64 	%rd17, %rd16;
	mov.u64 	%rd18, __unnamed_164;
	cvta.global.u64 	%rd19, %rd18;
	{ // callseq 163, 0
	.param .b64 param0;
	st.param.b64 	[param0], %rd15;
	.param .b64 param1;
	st.param.b64 	[param1], %rd17;
	.param .b32 param2;
	st.param.b32 	[param2], 358;
	.param .b64 param3;
	st.param.b64 	[param3], %rd19;
	.param .b64 param4;
	st.param.b64 	[param4], 1;
	call.uni 
	__assertfail, 
	(
	param0, 
	param1, 
	param2, 
	param3, 
	param4
	);
	} // callseq 163
$L__BB168_2:
	mov.u32 	%r2, %nctaid.x;
	mov.u32 	%r3, %ntid.y;
	mul.lo.s32 	%r1, %r2, %r3;
	mov.u32 	%r4, %ctaid.x;
	mov.u32 	%r5, %tid.y;
	mad.lo.s32 	%r6, %r4, %r3, %r5;
	cvt.s64.s32 	%rd32, %r6;
	setp.le.s64 	%p2, %rd12, %rd32;
	@%p2 bra 	$L__BB168_5;
	mov.u32 	%r7, %tid.x;
	shl.b32 	%r8, %r7, 1;
	cvt.u64.u32 	%rd6, %r8;
	cvta.to.global.u64 	%rd7, %rd3;
	cvta.to.global.u64 	%rd8, %rd1;
	cvt.s64.s32 	%rd9, %r1;
$L__BB168_4:
	mad.lo.s64 	%rd20, %rd32, %rd2, %rd6;
	shr.u64 	%rd21, %rd20, 63;
	add.s64 	%rd22, %rd20, %rd21;
	shl.b64 	%rd23, %rd22, 1;
	and.b64  	%rd24, %rd23, -4;
	add.s64 	%rd25, %rd8, %rd24;
	ld.global.u32 	%r9, [%rd25];
	mov.b32 	{%rs1, %rs2}, %r9;
	// begin inline asm
	{  cvt.f32.f16 %f1, %rs1;}

	// end inline asm
	// begin inline asm
	{  cvt.f32.f16 %f2, %rs2;}

	// end inline asm
	max.f32 	%f5, %f1, 0fFF800000;
	max.f32 	%f6, %f5, %f2;
	mov.b32 	%r10, %f6;
	shfl.sync.bfly.b32	%r11|%p3, %r10, 8, 31, -1;
	mov.b32 	%f7, %r11;
	max.f32 	%f8, %f6, %f7;
	mov.b32 	%r12, %f8;
	shfl.sync.bfly.b32	%r13|%p4, %r12, 4, 31, -1;
	mov.b32 	%f9, %r13;
	max.f32 	%f10, %f8, %f9;
	mov.b32 	%r14, %f10;
	shfl.sync.bfly.b32	%r15|%p5, %r14, 2, 31, -1;
	mov.b32 	%f11, %r15;
	max.f32 	%f12, %f10, %f11;
	mov.b32 	%r16, %f12;
	shfl.sync.bfly.b32	%r17|%p6, %r16, 1, 31, -1;
	mov.b32 	%f13, %r17;
	max.f32 	%f14, %f12, %f13;
	sub.f32 	%f15, %f1, %f14;
	fma.rn.f32 	%f16, %f15, 0f3BBB989D, 0f3F000000;
	cvt.sat.f32.f32 	%f17, %f16;
	mov.f32 	%f18, 0f4B400001;
	mov.f32 	%f19, 0f437C0000;
	fma.rm.f32 	%f20, %f17, %f19, %f18;
	add.f32 	%f21, %f20, 0fCB40007F;
	neg.f32 	%f22, %f21;
	fma.rn.f32 	%f23, %f15, 0f3FB8AA3B, %f22;
	fma.rn.f32 	%f24, %f15, 0f32A57060, %f23;
	mov.b32 	%r18, %f20;
	shl.b32 	%r19, %r18, 23;
	mov.b32 	%f25, %r19;
	ex2.approx.ftz.f32 	%f26, %f24;
	mul.f32 	%f27, %f26, %f25;
	add.f32 	%f28, %f27, 0f00000000;
	sub.f32 	%f29, %f2, %f14;
	fma.rn.f32 	%f30, %f29, 0f3BBB989D, 0f3F000000;
	cvt.sat.f32.f32 	%f31, %f30;
	fma.rm.f32 	%f32, %f31, %f19, %f18;
	add.f32 	%f33, %f32, 0fCB40007F;
	neg.f32 	%f34, %f33;
	fma.rn.f32 	%f35, %f29, 0f3FB8AA3B, %f34;
	fma.rn.f32 	%f36, %f29, 0f32A57060, %f35;
	mov.b32 	%r20, %f32;
	shl.b32 	%r21, %r20, 23;
	mov.b32 	%f37, %r21;
	ex2.approx.ftz.f32 	%f38, %f36;
	mul.f32 	%f39, %f38, %f37;
	add.f32 	%f40, %f28, %f39;
	mov.b32 	%r22, %f40;
	shfl.sync.bfly.b32	%r23|%p7, %r22, 8, 31, -1;
	mov.b32 	%f41, %r23;
	add.f32 	%f42, %f40, %f41;
	mov.b32 	%r24, %f42;
	shfl.sync.bfly.b32	%r25|%p8, %r24, 4, 31, -1;
	mov.b32 	%f43, %r25;
	add.f32 	%f44, %f42, %f43;
	mov.b32 	%r26, %f44;
	shfl.sync.bfly.b32	%r27|%p9, %r26, 2, 31, -1;
	mov.b32 	%f45, %r27;
	add.f32 	%f46, %f44, %f45;
	mov.b32 	%r28, %f46;
	shfl.sync.bfly.b32	%r29|%p10, %r28, 1, 31, -1;
	mov.b32 	%f47, %r29;
	add.f32 	%f48, %f46, %f47;
	div.rn.f32 	%f3, %f27, %f48;
	div.rn.f32 	%f4, %f39, %f48;
	mad.lo.s64 	%rd26, %rd32, %rd4, %rd6;
	// begin inline asm
	{  cvt.rn.f16.f32 %rs3, %f3;}

	// end inline asm
	// begin inline asm
	{  cvt.rn.f16.f32 %rs4, %f4;}

	// end inline asm
	shr.u64 	%rd27, %rd26, 63;
	add.s64 	%rd28, %rd26, %rd27;
	shl.b64 	%rd29, %rd28, 1;
	and.b64  	%rd30, %rd29, -4;
	add.s64 	%rd31, %rd7, %rd30;
	mov.b32 	%r30, {%rs3, %rs4};
	st.global.u32 	[%rd31], %r30;
	add.s64 	%rd32, %rd32, %rd9;
	setp.lt.s64 	%p11, %rd32, %rd12;
	@%p11 bra 	$L__BB168_4;
$L__BB168_5:
	ret;

}
	// .globl	_Z15SoftmaxWarpImplI10DirectLoadI6__halffE11DirectStoreIfS1_EfLi2ELi2ELi16ELi1ELb1EL9Algorithm0EEvT_T0_ll
.visible .entry _Z15SoftmaxWarpImplI10DirectLoadI6__halffE11DirectStoreIfS1_EfLi2ELi2ELi16ELi1ELb1EL9Algorithm0EEvT_T0_ll(
	.param .align 8 .b8 _Z15SoftmaxWarpImplI10DirectLoadI6__halffE11DirectStoreIfS1_EfLi2ELi2ELi16ELi1ELb1EL9Algorithm0EEvT_T0_ll_param_0[16],
	.param .align 8 .b8 _Z15SoftmaxWarpImplI10DirectLoadI6__halffE11DirectStoreIfS1_EfLi2ELi2ELi16ELi1ELb1EL9Algorithm0EEvT_T0_ll_param_1[16],
	.param .u64 _Z15SoftmaxWarpImplI10DirectLoadI6__halffE11DirectStoreIfS1_EfLi2ELi2ELi16ELi1ELb1EL9Algorithm0EEvT_T0_ll_param_2,
	.param .u64 _Z15SoftmaxWarpImplI10DirectLoadI6__halffE11DirectStoreIfS1_EfLi2ELi2ELi16ELi1ELb1EL9Algorithm0EEvT_T0_ll_param_3
)
{
	.reg .pred 	%p<14>;
	.reg .b16 	%rs<5>;
	.reg .b32 	%r<31>;
	.reg .b32 	%f<60>;
	.reg .b64 	%rd<33>;

	ld.param.u64 	%rd1, [_Z15SoftmaxWarpImplI10DirectLoadI6__halffE11DirectStoreIfS1_EfLi2ELi2ELi16ELi1ELb1EL9Algorithm0EEvT_T0_ll_param_0];
	ld.param.u64 	%rd2, [_Z15SoftmaxWarpImplI10DirectLoadI6__halffE11DirectStoreIfS1_EfLi2ELi2ELi16ELi1ELb1EL9Algorithm0EEvT_T0_ll_param_0+8];
	ld.param.u64 	%rd3, [_Z15SoftmaxWarpImplI10DirectLoadI6__halffE11DirectStoreIfS1_EfLi2ELi2ELi16ELi1ELb1EL9Algorithm0EEvT_T0_ll_param_1];
	ld.param.u64 	%rd4, [_Z15SoftmaxWarpImplI10DirectLoadI6__halffE11DirectStoreIfS1_EfLi2ELi2ELi16ELi1ELb1EL9Algorithm0EEvT_T0_ll_param_1+8];
	ld.param.u64 	%rd12, [_Z15SoftmaxWarpImplI10DirectLoadI6__halffE11DirectStoreIfS1_EfLi2ELi2ELi16ELi1ELb1EL9Algorithm0EEvT_T0_ll_param_2];
	ld.param.u64 	%rd13, [_Z15SoftmaxWarpImplI10DirectLoadI6__halffE11DirectStoreIfS1_EfLi2ELi2ELi16ELi1ELb1EL9Algorithm0EEvT_T0_ll_param_3];
	setp.lt.s64 	%p1, %rd13, 33;
	@%p1 bra 	$L__BB169_2;
	mov.u64 	%rd14, $str;
	cvta.global.u64 	%rd15, %rd14;
	mov.u64 	%rd16, $str$1;
	cvta.global.u64 	%rd17, %rd16;
	mov.u64 	%rd18, __unnamed_165;
	cvta.global.u64 	%rd19, %rd18;
	{ // callseq 164, 0
	.param .b64 param0;
	st.param.b64 	[param0], %rd15;
	.param .b64 param1;
	st.param.b64 	[param1], %rd17;
	.param .b32 param2;
	st.param.b32 	[param2], 358;
	.param .b64 param3;
	st.param.b64 	[param3], %rd19;
	.param .b64 param4;
	st.param.b64 	[param4], 1;
	call.uni 
	__assertfail, 
	(
	param0, 
	param1, 
	param2, 
	param3, 
	param4
	);
	} // callseq 164
$L__BB169_2:
	mov.u32 	%r2, %nctaid.x;
	mov.u32 	%r3, %ntid.y;
	mul.lo.s32 	%r1, %r2, %r3;
	mov.u32 	%r4, %ctaid.x;
	mov.u32 	%r5, %tid.y;
	mad.lo.s32 	%r6, %r4, %r3, %r5;
	cvt.s64.s32 	%rd32, %r6;
	setp.le.s64 	%p2, %rd12, %rd32;
	@%p2 bra 	$L__BB169_9;
	mov.u32 	%r7, %tid.x;
	shl.b32 	%r8, %r7, 1;
	cvt.u64.u32 	%rd6, %r8;
	cvta.to.global.u64 	%rd7, %rd3;
	cvta.to.global.u64 	%rd8, %rd1;
	cvt.s64.s32 	%rd9, %r1;
$L__BB169_4:
	setp.le.s64 	%p3, %rd13, %rd6;
	mov.f32 	%f57, 0fFF800000;
	mov.f32 	%f58, %f57;
	mov.f32 	%f59, %f57;
	@%p3 bra 	$L__BB169_6;
	mad.lo.s64 	%rd20, %rd32, %rd2, %rd6;
	shr.u64 	%rd21, %rd20, 63;
	add.s64 	%rd22, %rd20, %rd21;
	shl.b64 	%rd23, %rd22, 1;
	and.b64  	%rd24, %rd23, -4;
	add.s64 	%rd25, %rd8, %rd24;
	ld.global.u32 	%r9, [%rd25];
	mov.b32 	{%rs1, %rs2}, %r9;
	// begin inline asm
	{  cvt.f32.f16 %f58, %rs1;}

	// end inline asm
	// begin inline asm
	{  cvt.f32.f16 %f57, %rs2;}

	// end inline asm
	max.f32 	%f12, %f58, 0fFF800000;
	max.f32 	%f59, %f12, %f57;
$L__BB169_6:
	setp.le.s64 	%p4, %rd13, %rd6;
	mov.b32 	%r10, %f59;
	shfl.sync.bfly.b32	%r11|%p5, %r10, 8, 31, -1;
	mov.b32 	%f13, %r11;
	max.f32 	%f14, %f59, %f13;
	mov.b32 	%r12, %f14;
	shfl.sync.bfly.b32	%r13|%p6, %r12, 4, 31, -1;
	mov.b32 	%f15, %r13;
	max.f32 	%f16, %f14, %f15;
	mov.b32 	%r14, %f16;
	shfl.sync.bfly.b32	%r15|%p7, %r14, 2, 31, -1;
	mov.b32 	%f17, %r15;
	max.f32 	%f18, %f16, %f17;
	mov.b32 	%r16, %f18;
	shfl.sync.bfly.b32	%r17|%p8, %r16, 1, 31, -1;
	mov.b32 	%f19, %r17;
	max.f32 	%f20, %f18, %f19;
	sub.f32 	%f21, %f58, %f20;
	fma.rn.f32 	%f22, %f21, 0f3BBB989D, 0f3F000000;
	cvt.sat.f32.f32 	%f23, %f22;
	mov.f32 	%f24, 0f4B400001;
	mov.f32 	%f25, 0f437C0000;
	fma.rm.f32 	%f26, %f23, %f25, %f24;
	add.f32 	%f27, %f26, 0fCB40007F;
	neg.f32 	%f28, %f27;
	fma.rn.f32 	%f29, %f21, 0f3FB8AA3B, %f28;
	fma.rn.f32 	%f30, %f21, 0f32A57060, %f29;
	mov.b32 	%r18, %f26;
	shl.b32 	%r19, %r18, 23;
	mov.b32 	%f31, %r19;
	ex2.approx.ftz.f32 	%f32, %f30;
	mul.f32 	%f33, %f32, %f31;
	add.f32 	%f34, %f33, 0f00000000;
	sub.f32 	%f35, %f57, %f20;
	fma.rn.f32 	%f36, %f35, 0f3BBB989D, 0f3F000000;
	cvt.sat.f32.f32 	%f37, %f36;
	fma.rm.f32 	%f38, %f37, %f25, %f24;
	add.f32 	%f39, %f38, 0fCB40007F;
	neg.f32 	%f40, %f39;
	fma.rn.f32 	%f41, %f35, 0f3FB8AA3B, %f40;
	fma.rn.f32 	%f42, %f35, 0f32A57060, %f41;
	mov.b32 	%r20, %f38;
	shl.b32 	%r21, %r20, 23;
	mov.b32 	%f43, %r21;
	ex2.approx.ftz.f32 	%f44, %f42;
	mul.f32 	%f45, %f44, %f43;
	add.f32 	%f46, %f34, %f45;
	mov.b32 	%r22, %f46;
	shfl.sync.bfly.b32	%r23|%p9, %r22, 8, 31, -1;
	mov.b32 	%f47, %r23;
	add.f32 	%f48, %f46, %f47;
	mov.b32 	%r24, %f48;
	shfl.sync.bfly.b32	%r25|%p10, %r24, 4, 31, -1;
	mov.b32 	%f49, %r25;
	add.f32 	%f50, %f48, %f49;
	mov.b32 	%r26, %f50;
	shfl.sync.bfly.b32	%r27|%p11, %r26, 2, 31, -1;
	mov.b32 	%f51, %r27;
	add.f32 	%f52, %f50, %f51;
	mov.b32 	%r28, %f52;
	shfl.sync.bfly.b32	%r29|%p12, %r28, 1, 31, -1;
	mov.b32 	%f53, %r29;
	add.f32 	%f54, %f52, %f53;
	div.rn.f32 	%f7, %f33, %f54;
	div.rn.f32 	%f8, %f45, %f54;
	@%p4 bra 	$L__BB169_8;
	mad.lo.s64 	%rd26, %rd32, %rd4, %rd6;
	// begin inline asm
	{  cvt.rn.f16.f32 %rs3, %f7;}

	// end inline asm
	// begin inline asm
	{  cvt.rn.f16.f32 %rs4, %f8;}

	// end inline asm
	shr.u64 	%rd27, %rd26, 63;
	add.s64 	%rd28, %rd26, %rd27;
	shl.b64 	%rd29, %rd28, 1;
	and.b64  	%rd30, %rd29, -4;
	add.s64 	%rd31, %rd7, %rd30;
	mov.b32 	%r30, {%rs3, %rs4};
	st.global.u32 	[%rd31], %r30;
$L__BB169_8:
	add.s64 	%rd32, %rd32, %rd9;
	setp.lt.s64 	%p13, %rd32, %rd12;
	@%p13 bra 	$L__BB169_4;
$L__BB169_9:
	ret;

}
	// .globl	_Z15SoftmaxWarpImplI10DirectLoadI6__halffE11DirectStoreIfS1_EfLi2ELi2ELi32ELi2ELb0EL9Algorithm0EEvT_T0_ll
.visible .entry _Z15SoftmaxWarpImplI10DirectLoadI6__halffE11DirectStoreIfS1_EfLi2ELi2ELi32ELi2ELb0EL9Algorithm0EEvT_T0_ll(
	.param .align 8 .b8 _Z15SoftmaxWarpImplI10DirectLoadI6__halffE11DirectStoreIfS1_EfLi2ELi2ELi32ELi2ELb0EL9Algorithm0EEvT_T0_ll_param_0[16],
	.param .align 8 .b8 _Z15SoftmaxWarpImplI10DirectLoadI6__halffE11DirectStoreIfS1_EfLi2ELi2ELi32ELi2ELb0EL9Algorithm0EEvT_T0_ll_param_1[16],
	.param .u64 _Z15SoftmaxWarpImplI10DirectLoadI6__halffE11DirectStoreIfS1_EfLi2ELi2ELi32ELi2ELb0EL9Algorithm0EEvT_T0_ll_param_2,
	.param .u64 _Z15SoftmaxWarpImplI10DirectLoadI6__halffE11DirectStoreIfS1_EfLi2ELi2ELi32ELi2ELb0EL9Algorithm0EEvT_T0_ll_param_3
)
{
	.reg .pred 	%p<24>;
	.reg .b16 	%rs<9>;
	.reg .b32 	%r<63>;
	.reg .b32 	%f<103>;
	.reg .b64 	%rd<39>;

	ld.param.u64 	%rd1, [_Z15SoftmaxWarpImplI10DirectLoadI6__halffE11DirectStoreIfS1_EfLi2ELi2ELi32ELi2ELb0EL9Algorithm0EEvT_T0_ll_param_0];
	ld.param.u64 	%rd2, [_Z15SoftmaxWarpImplI10DirectLoadI6__halffE11DirectStoreIfS1_EfLi2ELi2ELi32ELi2ELb0EL9Algorithm0EEvT_T0_ll_param_0+8];
	ld.param.u64 	%rd3, [_Z15SoftmaxWarpImplI10DirectLoadI6__halffE11DirectStoreIfS1_EfLi2ELi2ELi32ELi2ELb0EL9Algorithm0EEvT_T0_ll_param_1];
	ld.param.u64 	%rd4, [_Z15SoftmaxWarpImplI10DirectLoadI6__halffE11DirectStoreIfS1_EfLi2ELi2ELi32ELi2ELb0EL9Algorithm0EEvT_T0_ll_param_1+8];
	ld.param.u64 	%rd12, [_Z15SoftmaxWarpImplI10DirectLoadI6__halffE11DirectStoreIfS1_EfLi2ELi2ELi32ELi2ELb0EL9Algorithm0EEvT_T0_ll_param_2];
	ld.param.u64 	%rd13, [_Z15SoftmaxWarpImplI10DirectLoadI6__halffE11DirectStoreIfS1_EfLi2ELi2ELi32ELi2ELb0EL9Algorithm0EEvT_T0_ll_param_3];
	setp.lt.s64 	%p1, %rd13, 65;
	@%p1 bra 	$L__BB170_2;
	mov.u64 	%rd14, $str;
	cvta.global.u64 	%rd15, %rd14;
	mov.u64 	%rd16, $str$1;
	cvta.global.u64 	%rd17, %rd16;
	mov.u64 	%rd18, __unnamed_166;
	cvta.global.u64 	%rd19, %rd18;
	{ // callseq 165, 0
	.param .b64 param0;
	st.param.b64 	[param0], %rd15;
	.param .b64 param1;
	st.param.b64 	[param1], %rd17;
	.param .b32 param2;
	st.param.b32 	[param2], 358;
	.param .b64 param3;
	st.param.b64 	[param3], %rd19;
	.param .b64 param4;
	st.param.b64 	[param4], 1;
	call.uni 
	__assertfail, 
	(
	param0, 
	param1, 
	param2, 
	param3, 
	param4
	);
	} // callseq 165
$L__BB170_2:
	mov.u32 	%r2, %nctaid.x;
	mov.u32 	%r3, %ntid.y;
	mov.u32 	%r4, %ctaid.x;
	mov.u32 	%r5, %tid.y;
	mad.lo.s32 	%r6, %r4, %r3, %r5;
	mul.lo.s32 	%r7, %r3, %r2;
	shl.b32 	%r1, %r7, 1;
	shl.b32 	%r8, %r6, 1;
	cvt.s64.s32 	%rd38, %r8;
	setp.le.s64 	%p2, %rd12, %rd38;
	@%p2 bra 	$L__BB170_5;
	cvta.to.global.u64 	%rd6, %rd1;
	cvta.to.global.u64 	%rd7, %rd3;
	mov.u32 	%r9, %tid.x;
	shl.b32 	%r10, %r9, 1;
	cvt.u64.u32 	%rd8, %r10;
	cvt.s64.s32 	%rd9, %r1;
$L__BB170_4:
	mad.lo.s64 	%rd20, %rd38, %rd2, %rd8;
	shl.b64 	%rd21, %rd20, 1;
	add.s64 	%rd22, %rd6, %rd21;
	ld.global.u32 	%r11, [%rd22];
	mov.b32 	{%rs1, %rs2}, %r11;
	// begin inline asm
	{  cvt.f32.f16 %f1, %rs1;}

	// end inline asm
	// begin inline asm
	{  cvt.f32.f16 %f2, %rs2;}

	// end inline asm
	max.f32 	%f9, %f1, 0fFF800000;
	max.f32 	%f10, %f9, %f2;
	add.s64 	%rd23, %rd20, %rd2;
	shr.u64 	%rd24, %rd23, 63;
	add.s64 	%rd25, %rd23, %rd24;
	shl.b64 	%rd26, %rd25, 1;
	and.b64  	%rd27, %rd26, -4;
	add.s64 	%rd28, %rd6, %rd27;
	ld.global.u32 	%r12, [%rd28];
	mov.b32 	{%rs3, %rs4}, %r12;
	// begin inline asm
	{  cvt.f32.f16 %f3, %rs3;}

	// end inline asm
	// begin inline asm
	{  cvt.f32.f16 %f4, %rs4;}

	// end inline asm
	max.f32 	%f11, %f3, 0fFF800000;
	max.f32 	%f12, %f11, %f4;
	mov.b32 	%r13, %f10;
	shfl.sync.bfly.b32	%r14|%p3, %r13, 16, 31, -1;
	mov.b32 	%f13, %r14;
	max.f32 	%f14, %f10, %f13;
	mov.b32 	%r15, %f14;
	shfl.sync.bfly.b32	%r16|%p4, %r15, 8, 31, -1;
	mov.b32 	%f15, %r16;
	max.f32 	%f16, %f14, %f15;
	mov.b32 	%r17, %f16;
	shfl.sync.bfly.b32	%r18|%p5, %r17, 4, 31, -1;
	mov.b32 	%f17, %r18;
	max.f32 	%f18, %f16, %f17;
	mov.b32 	%r19, %f18;
	shfl.sync.bfly.b32	%r20|%p6, %r19, 2, 31, -1;
	mov.b32 	%f19, %r20;
	max.f32 	%f20, %f18, %f19;
	mov.b32 	%r21, %f20;
	shfl.sync.bfly.b32	%r22|%p7, %r21, 1, 31, -1;
	mov.b32 	%f21, %r22;
	max.f32 	%f22, %f20, %f21;
	mov.b32 	%r23, %f12;
	shfl.sync.bfly.b32	%r24|%p8, %r23, 16, 31, -1;
	mov.b32 	%f23, %r24;
	max.f32 	%f24, %f12, %f23;
	mov.b32 	%r25, %f24;
	shfl.sync.bfly.b32	%r26|%p9, %r25, 8, 31, -1;
	mov.b32 	%f25, %r26;
	max.f32 	%f26, %f24, %f25;
	mov.b32 	%r27, %f26;
	shfl.sync.bfly.b32	%r28|%p10, %r27, 4, 31, -1;
	mov.b32 	%f27, %r28;
	max.f32 	%f28, %f26, %f27;
	mov.b32 	%r29, %f28;
	shfl.sync.bfly.b32	%r30|%p11, %r29, 2, 31, -1;
	mov.b32 	%f29, %r30;
	max.f32 	%f30, %f28, %f29;
	mov.b32 	%r31, %f30;
	shfl.sync.bfly.b32	%r32|%p12, %r31, 1, 31, -1;
	mov.b32 	%f31, %r32;
	max.f32 	%f32, %f30, %f31;
	sub.f32 	%f33, %f1, %f22;
	fma.rn.f32 	%f34, %f33, 0f3BBB989D, 0f3F000000;
	cvt.sat.f32.f32 	%f35, %f34;
	mov.f32 	%f36, 0f4B400001;
	mov.f32 	%f37, 0f437C0000;
	fma.rm.f32 	%f38, %f35, %f37, %f36;
	add.f32 	%f39, %f38, 0fCB40007F;
	neg.f32 	%f40, %f39;
	fma.rn.f32 	%f41, %f33, 0f3FB8AA3B, %f40;
	fma.rn.f32 	%f42, %f33, 0f32A57060, %f41;
	mov.b32 	%r33, %f38;
	shl.b32 	%r34, %r33, 23;
	mov.b32 	%f43, %r34;
	ex2.approx.ftz.f32 	%f44, %f42;
	mul.f32 	%f45, %f44, %f43;
	add.f32 	%f46, %f45, 0f00000000;
	sub.f32 	%f47, %f2, %f22;
	fma.rn.f32 	%f48, %f47, 0f3BBB989D, 0f3F000000;
	cvt.sat.f32.f32 	%f49, %f48;
	fma.rm.f32 	%f50, %f49, %f37, %f36;
	add.f32 	%f51, %f50, 0fCB40007F;
	neg.f32 	%f52, %f51;
	fma.rn.f32 	%f53, %f47, 0f3FB8AA3B, %f52;
	fma.rn.f32 	%f54, %f47, 0f32A57060, %f53;
	mov.b32 	%r35, %f50;
	shl.b32 	%r36, %r35, 23;
	mov.b32 	%f55, %r36;
	ex2.approx.ftz.f32 	%f56, %f54;
	mul.f32 	%f57, %f56, %f55;
	add.f32 	%f58, %f46, %f57;
	sub.f32 	%f59, %f3, %f32;
	fma.rn.f32 	%f60, %f59, 0f3BBB989D, 0f3F000000;
	cvt.sat.f32.f32 	%f61, %f60;
	fma.rm.f32 	%f62, %f61, %f37, %f36;
	add.f32 	%f63, %f62, 0fCB40007F;
	neg.f32 	%f64, %f63;
	fma.rn.f32 	%f65, %f59, 0f3FB8AA3B, %f64;
	fma.rn.f32 	%f66, %f59, 0f32A57060, %f65;
	mov.b32 	%r37, %f62;
	shl.b32 	%r38, %r37, 23;
	mov.b32 	%f67, %r38;
	ex2.approx.ftz.f32 	%f68, %f66;
	mul.f32 	%f69, %f68, %f67;
	add.f32 	%f70, %f69, 0f00000000;
	sub.f32 	%f71, %f4, %f32;
	fma.rn.f32 	%f72, %f71, 0f3BBB989D, 0f3F000000;
	cvt.sat.f32.f32 	%f73, %f72;
	fma.rm.f32 	%f74, %f73, %f37, %f36;
	add.f32 	%f75, %f74, 0fCB40007F;
	neg.f32 	%f76, %f75;
	fma.rn.f32 	%f77, %f71, 0f3FB8AA3B, %f76;
	fma.rn.f32 	%f78, %f71, 0f32A57060, %f77;
	mov.b32 	%r39, %f74;
	shl.b32 	%r40, %r39, 23;
	mov.b32 	%f79, %r40;
	ex2.approx.ftz.f32 	%f80, %f78;
	mul.f32 	%f81, %f80, %f79;
	add.f32 	%f82, %f70, %f81;
	mov.b32 	%r41, %f58;
	shfl.sync.bfly.b32	%r42|%p13, %r41, 16, 31, -1;
	mov.b32 	%f83, %r42;
	add.f32 	%f84, %f58, %f83;
	mov.b32 	%r43, %f84;
	shfl.sync.bfly.b32	%r44|%p14, %r43, 8, 31, -1;
	mov.b32 	%f85, %r44;
	add.f32 	%f86, %f84, %f85;
	mov.b32 	%r45, %f86;
	shfl.sync.bfly.b32	%r46|%p15, %r45, 4, 31, -1;
	mov.b32 	%f87, %r46;
	add.f32 	%f88, %f86, %f87;
	mov.b32 	%r47, %f88;
	shfl.sync.bfly.b32	%r48|%p16, %r47, 2, 31, -1;
	mov.b32 	%f89, %r48;
	add.f32 	%f90, %f88, %f89;
	mov.b32 	%r49, %f90;
	shfl.sync.bfly.b32	%r50|%p17, %r49, 1, 31, -1;
	mov.b32 	%f91, %r50;
	add.f32 	%f92, %f90, %f91;
	mov.b32 	%r51, %f82;
	shfl.sync.bfly.b32	%r52|%p18, %r51, 16, 31, -1;
	mov.b32 	%f93, %r52;
	add.f32 	%f94, %f82, %f93;
	mov.b32 	%r53, %f94;
	shfl.sync.bfly.b32	%r54|%p19, %r53, 8, 31, -1;
	mov.b32 	%f95, %r54;
	add.f32 	%f96, %f94, %f95;
	mov.b32 	%r55, %f96;
	shfl.sync.bfly.b32	%r56|%p20, %r55, 4, 31, -1;
	mov.b32 	%f97, %r56;
	add.f32 	%f98, %f96, %f97;
	mov.b32 	%r57, %f98;
	shfl.sync.bfly.b32	%r58|%p21, %r57, 2, 31, -1;
	mov.b32 	%f99, %r58;
	add.f32 	%f100, %f98, %f99;
	mov.b32 	%r59, %f100;
	shfl.sync.bfly.b32	%r60|%p22, %r59, 1, 31, -1;
	mov.b32 	%f101, %r60;
	add.f32 	%f102, %f100, %f101;
	div.rn.f32 	%f5, %f45, %f92;
	div.rn.f32 	%f6, %f57, %f92;
	mad.lo.s64 	%rd29, %rd38, %rd4, %rd8;
	// begin inline asm
	{  cvt.rn.f16.f32 %rs5, %f5;}

	// end inline asm
	// begin inline asm
	{  cvt.rn.f16.f32 %rs6, %f6;}

	// end inline asm
	shl.b64 	%rd30, %rd29, 1;
	add.s64 	%rd31, %rd7, %rd30;
	mov.b32 	%r61, {%rs5, %rs6};
	st.global.u32 	[%rd31], %r61;
	div.rn.f32 	%f7, %f69, %f102;
	div.rn.f32 	%f8, %f81, %f102;
	add.s64 	%rd32, %rd29, %rd4;
	// begin inline asm
	{  cvt.rn.f16.f32 %rs7, %f7;}

	// end inline asm
	// begin inline asm
	{  cvt.rn.f16.f32 %rs8, %f8;}

	// end inline asm
	shr.u64 	%rd33, %rd32, 63;
	add.s64 	%rd34, %rd32, %rd33;
	shl.b64 	%rd35, %rd34, 1;
	and.b64  	%rd36, %rd35, -4;
	add.s64 	%rd37, %rd7, %rd36;
	mov.b32 	%r62, {%rs7, %rs8};
	st.global.u32 	[%rd37], %r62;
	add.s64 	%rd38, %rd38, %rd9;
	setp.lt.s64 	%p23, %rd38, %rd12;
	@%p23 bra 	$L__BB170_4;
$L__BB170_5:
	ret;

}
	// .globl	_Z15SoftmaxWarpImplI10DirectLoadI6__halffE11DirectStoreIfS1_EfLi2ELi2ELi32ELi2ELb1EL9Algorithm0EEvT_T0_ll
.visible .entry _Z15SoftmaxWarpImplI10DirectLoadI6__halffE11DirectStoreIfS1_EfLi2ELi2ELi32ELi2ELb1EL9Algorithm0EEvT_T0_ll(
	.param .align 8 .b8 _Z15SoftmaxWarpImplI10DirectLoadI6__halffE11DirectStoreIfS1_EfLi2ELi2ELi32ELi2ELb1EL9Algorithm0EEvT_T0_ll_param_0[16],
	.param .align 8 .b8 _Z15SoftmaxWarpImplI10DirectLoadI6__halffE11DirectStoreIfS1_EfLi2ELi2ELi32ELi2ELb1EL9Algorithm0EEvT_T0_ll_param_1[16],
	.param .u64 _Z15SoftmaxWarpImplI10DirectLoadI6__halffE11DirectStoreIfS1_EfLi2ELi2ELi32ELi2ELb1EL9Algorithm0EEvT_T0_ll_param_2,
	.param .u64 _Z15SoftmaxWarpImplI10DirectLoadI6__halffE11DirectStoreIfS1_EfLi2ELi2ELi32ELi2ELb1EL9Algorithm0EEvT_T0_ll_param_3
)
{
	.reg .pred 	%p<28>;
	.reg .b16 	%rs<9>;
	.reg .b32 	%r<63>;
	.reg .b32 	%f<125>;
	.reg .b64 	%rd<41>;

	ld.param.u64 	%rd2, [_Z15SoftmaxWarpImplI10DirectLoadI6__halffE11DirectStoreIfS1_EfLi2ELi2ELi32ELi2ELb1EL9Algorithm0EEvT_T0_ll_param_0+8];
	ld.param.u64 	%rd4, [_Z15SoftmaxWarpImplI10DirectLoadI6__halffE11DirectStoreIfS1_EfLi2ELi2ELi32ELi2ELb1EL9Algorithm0EEvT_T0_ll_param_1+8];
	ld.param.u64 	%rd12, [_Z15SoftmaxWarpImplI10DirectLoadI6__halffE11DirectStoreIfS1_EfLi2ELi2ELi32ELi2ELb1EL9Algorithm0EEvT_T0_ll_param_1];
	ld.param.u64 	%rd13, [_Z15SoftmaxWarpImplI10DirectLoadI6__halffE11DirectStoreIfS1_EfLi2ELi2ELi32ELi2ELb1EL9Algorithm0EEvT_T0_ll_param_0];
	ld.param.u64 	%rd10, [_Z15SoftmaxWarpImplI10DirectLoadI6__halffE11DirectStoreIfS1_EfLi2ELi2ELi32ELi2ELb1EL9Algorithm0EEvT_T0_ll_param_2];
	ld.param.u64 	%rd11, [_Z15SoftmaxWarpImplI10DirectLoadI6__halffE11DirectStoreIfS1_EfLi2ELi2ELi32ELi2ELb1EL9Algorithm0EEvT_T0_ll_param_3];
	cvta.to.global.u64 	%rd1, %rd13;
	cvta.to.global.u64 	%rd3, %rd12;
	setp.lt.s64 	%p1, %rd11, 65;
	@%p1 bra 	$L__BB171_2;
	mov.u64 	%rd14, $str;
	cvta.global.u64 	%rd15, %rd14;
	mov.u64 	%rd16, $str$1;
	cvta.global.u64 	%rd17, %rd16;
	mov.u64 	%rd18, __unnamed_167;
	cvta.global.u64 	%rd19, %rd18;
	{ // callseq 166, 0
	.param .b64 param0;
	st.param.b64 	[param0], %rd15;
	.param .b64 param1;
	st.param.b64 	[param1], %rd17;
	.param .b32 param2;
	st.param.b32 	[param2], 358;
	.param .b64 param3;
	st.param.b64 	[param3], %rd19;
	.param .b64 param4;
	st.param.b64 	[param4], 1;
	call.uni 
	__assertfail, 
	(
	param0, 
	param1, 
	param2, 
	param3, 
	param4
	);
	} // callseq 166
$L__BB171_2:
	mov.u32 	%r2, %nctaid.x;
	mov.u32 	%r3, %ntid.y;
	mov.u32 	%r4, %ctaid.x;
	mov.u32 	%r5, %tid.y;
	mad.lo.s32 	%r6, %r4, %r3, %r5;
	mul.lo.s32 	%r7, %r3, %r2;
	shl.b32 	%r1, %r7, 1;
	shl.b32 	%r8, %r6, 1;
	cvt.s64.s32 	%rd40, %r8;
	setp.le.s64 	%p2, %rd10, %rd40;
	@%p2 bra 	$L__BB171_13;
	mov.u32 	%r9, %tid.x;
	shl.b32 	%r10, %r9, 1;
	cvt.u64.u32 	%rd6, %r10;
	cvt.s64.s32 	%rd7, %r1;
$L__BB171_4:
	setp.le.s64 	%p3, %rd11, %rd6;
	mov.f32 	%f119, 0fFF800000;
	mov.f32 	%f120, %f119;
	mov.f32 	%f121, %f119;
	@%p3 bra 	$L__BB171_6;
	mad.lo.s64 	%rd20, %rd40, %rd2, %rd6;
	shl.b64 	%rd21, %rd20, 1;
	add.s64 	%rd22, %rd1, %rd21;
	ld.global.u32 	%r11, [%rd22];
	mov.b32 	{%rs1, %rs2}, %r11;
	// begin inline asm
	{  cvt.f32.f16 %f120, %rs1;}

	// end inline asm
	// begin inline asm
	{  cvt.f32.f16 %f119, %rs2;}

	// end inline asm
	max.f32 	%f23, %f120, 0fFF800000;
	max.f32 	%f121, %f23, %f119;
$L__BB171_6:
	setp.le.s64 	%p4, %rd11, %rd6;
	mov.f32 	%f122, 0fFF800000;
	mov.f32 	%f123, %f122;
	mov.f32 	%f124, %f122;
	@%p4 bra 	$L__BB171_8;
	mad.lo.s64 	%rd23, %rd2, %rd40, %rd2;
	add.s64 	%rd24, %rd23, %rd6;
	shr.u64 	%rd25, %rd24, 63;
	add.s64 	%rd26, %rd24, %rd25;
	shl.b64 	%rd27, %rd26, 1;
	and.b64  	%rd28, %rd27, -4;
	add.s64 	%rd29, %rd1, %rd28;
	ld.global.u32 	%r12, [%rd29];
	mov.b32 	{%rs3, %rs4}, %r12;
	// begin inline asm
	{  cvt.f32.f16 %f123, %rs3;}

	// end inline asm
	// begin inline asm
	{  cvt.f32.f16 %f124, %rs4;}

	// end inline asm
	max.f32 	%f27, %f123, 0fFF800000;
	max.f32 	%f122, %f27, %f124;
$L__BB171_8:
	setp.le.s64 	%p5, %rd11, %rd6;
	mov.b32 	%r13, %f121;
	shfl.sync.bfly.b32	%r14|%p6, %r13, 16, 31, -1;
	mov.b32 	%f28, %r14;
	max.f32 	%f29, %f121, %f28;
	mov.b32 	%r15, %f29;
	shfl.sync.bfly.b32	%r16|%p7, %r15, 8, 31, -1;
	mov.b32 	%f30, %r16;
	max.f32 	%f31, %f29, %f30;
	mov.b32 	%r17, %f31;
	shfl.sync.bfly.b32	%r18|%p8, %r17, 4, 31, -1;
	mov.b32 	%f32, %r18;
	max.f32 	%f33, %f31, %f32;
	mov.b32 	%r19, %f33;
	shfl.sync.bfly.b32	%r20|%p9, %r19, 2, 31, -1;
	mov.b32 	%f34, %r20;
	max.f32 	%f35, %f33, %f34;
	mov.b32 	%r21, %f35;
	shfl.sync.bfly.b32	%r22|%p10, %r21, 1, 31, -1;
	mov.b32 	%f36, %r22;
	max.f32 	%f37, %f35, %f36;
	mov.b32 	%r23, %f122;
	shfl.sync.bfly.b32	%r24|%p11, %r23, 16, 31, -1;
	mov.b32 	%f38, %r24;
	max.f32 	%f39, %f122, %f38;
	mov.b32 	%r25, %f39;
	shfl.sync.bfly.b32	%r26|%p12, %r25, 8, 31, -1;
	mov.b32 	%f40, %r26;
	max.f32 	%f41, %f39, %f40;
	mov.b32 	%r27, %f41;
	shfl.sync.bfly.b32	%r28|%p13, %r27, 4, 31, -1;
	mov.b32 	%f42, %r28;
	max.f32 	%f43, %f41, %f42;
	mov.b32 	%r29, %f43;
	shfl.sync.bfly.b32	%r30|%p14, %r29, 2, 31, -1;
	mov.b32 	%f44, %r30;
	max.f32 	%f45, %f43, %f44;
	mov.b32 	%r31, %f45;
	shfl.sync.bfly.b32	%r32|%p15, %r31, 1, 31, -1;
	mov.b32 	%f46, %r32;
	max.f32 	%f47, %f45, %f46;
	sub.f32 	%f48, %f120, %f37;
	fma.rn.f32 	%f49, %f48, 0f3BBB989D, 0f3F000000;
	cvt.sat.f32.f32 	%f50, %f49;
	mov.f32 	%f51, 0f4B400001;
	mov.f32 	%f52, 0f437C0000;
	fma.rm.f32 	%f53, %f50, %f52, %f51;
	add.f32 	%f54, %f53, 0fCB40007F;
	neg.f32 	%f55, %f54;
	fma.rn.f32 	%f56, %f48, 0f3FB8AA3B, %f55;
	fma.rn.f32 	%f57, %f48, 0f32A57060, %f56;
	mov.b32 	%r33, %f53;
	shl.b32 	%r34, %r33, 23;
	mov.b32 	%f58, %r34;
	ex2.approx.ftz.f32 	%f59, %f57;
	mul.f32 	%f60, %f59, %f58;
	add.f32 	%f61, %f60, 0f00000000;
	sub.f32 	%f62, %f119, %f37;
	fma.rn.f32 	%f63, %f62, 0f3BBB989D, 0f3F000000;
	cvt.sat.f32.f32 	%f64, %f63;
	fma.rm.f32 	%f65, %f64, %f52, %f51;
	add.f32 	%f66, %f65, 0fCB40007F;
	neg.f32 	%f67, %f66;
	fma.rn.f32 	%f68, %f62, 0f3FB8AA3B, %f67;
	fma.rn.f32 	%f69, %f62, 0f32A57060, %f68;
	mov.b32 	%r35, %f65;
	shl.b32 	%r36, %r35, 23;
	mov.b32 	%f70, %r36;
	ex2.approx.ftz.f32 	%f71, %f69;
	mul.f32 	%f72, %f71, %f70;
	add.f32 	%f73, %f61, %f72;
	sub.f32 	%f74, %f123, %f47;
	fma.rn.f32 	%f75, %f74, 0f3BBB989D, 0f3F000000;
	cvt.sat.f32.f32 	%f76, %f75;
	fma.rm.f32 	%f77, %f76, %f52, %f51;
	add.f32 	%f78, %f77, 0fCB40007F;
	neg.f32 	%f79, %f78;
	fma.rn.f32 	%f80, %f74, 0f3FB8AA3B, %f79;
	fma.rn.f32 	%f81, %f74, 0f32A57060, %f80;
	mov.b32 	%r37, %f77;
	shl.b32 	%r38, %r37, 23;
	mov.b32 	%f82, %r38;
	ex2.approx.ftz.f32 	%f83, %f81;
	mul.f32 	%f13, %f83, %f82;
	add.f32 	%f84, %f13, 0f00000000;
	sub.f32 	%f85, %f124, %f47;
	fma.rn.f32 	%f86, %f85, 0f3BBB989D, 0f3F000000;
	cvt.sat.f32.f32 	%f87, %f86;
	fma.rm.f32 	%f88, %f87, %f52, %f51;
	add.f32 	%f89, %f88, 0fCB40007F;
	neg.f32 	%f90, %f89;
	fma.rn.f32 	%f91, %f85, 0f3FB8AA3B, %f90;
	fma.rn.f32 	%f92, %f85, 0f32A57060, %f91;
	mov.b32 	%r39, %f88;
	shl.b32 	%r40, %r39, 23;
	mov.b32 	%f93, %r40;
	ex2.approx.ftz.f32 	%f94, %f92;
	mul.f32 	%f14, %f94, %f93;
	add.f32 	%f95, %f84, %f14;
	mov.b32 	%r41, %f73;
	shfl.sync.bfly.b32	%r42|%p16, %r41, 16, 31, -1;
	mov.b32 	%f96, %r42;
	add.f32 	%f97, %f73, %f96;
	mov.b32 	%r43, %f97;
	shfl.sync.bfly.b32	%r44|%p17, %r43, 8, 31, -1;
	mov.b32 	%f98, %r44;
	add.f32 	%f99, %f97, %f98;
	mov.b32 	%r45, %f99;
	shfl.sync.bfly.b32	%r46|%p18, %r45, 4, 31, -1;
	mov.b32 	%f100, %r46;
	add.f32 	%f101, %f99, %f100;
	mov.b32 	%r47, %f101;
	shfl.sync.bfly.b32	%r48|%p19, %r47, 2, 31, -1;
	mov.b32 	%f102, %r48;
	add.f32 	%f103, %f101, %f102;
	mov.b32 	%r49, %f103;
	shfl.sync.bfly.b32	%r50|%p20, %r49, 1, 31, -1;
	mov.b32 	%f104, %r50;
	add.f32 	%f105, %f103, %f104;
	mov.b32 	%r51, %f95;
	shfl.sync.bfly.b32	%r52|%p21, %r51, 16, 31, -1;
	mov.b32 	%f106, %r52;
	add.f32 	%f107, %f95, %f106;
	mov.b32 	%r53, %f107;
	shfl.sync.bfly.b32	%r54|%p22, %r53, 8, 31, -1;
	mov.b32 	%f108, %r54;
	add.f32 	%f109, %f107, %f108;
	mov.b32 	%r55, %f109;
	shfl.sync.bfly.b32	%r56|%p23, %r55, 4, 31, -1;
	mov.b32 	%f110, %r56;
	add.f32 	%f111, %f109, %f110;
	mov.b32 	%r57, %f111;
	shfl.sync.bfly.b32	%r58|%p24, %r57, 2, 31, -1;
	mov.b32 	%f112, %r58;
	add.f32 	%f113, %f111, %f112;
	mov.b32 	%r59, %f113;
	shfl.sync.bfly.b32	%r60|%p25, %r59, 1, 31, -1;
	mov.b32 	%f114, %r60;
	add.f32 	%f15, %f113, %f114;
	div.rn.f32 	%f16, %f60, %f105;
	div.rn.f32 	%f17, %f72, %f105;
	@%p5 bra 	$L__BB171_10;
	mad.lo.s64 	%rd30, %rd40, %rd4, %rd6;
	// begin inline asm
	{  cvt.rn.f16.f32 %rs5, %f16;}

	// end inline asm
	// begin inline asm
	{  cvt.rn.f16.f32 %rs6, %f17;}

	// end inline asm
	shl.b64 	%rd31, %rd30, 1;
	add.s64 	%rd32, %rd3, %rd31;
	mov.b32 	%r61, {%rs5, %rs6};
	st.global.u32 	[%rd32], %r61;
$L__BB171_10:
	setp.le.s64 	%p26, %rd11, %rd6;
	div.rn.f32 	%f18, %f13, %f15;
	div.rn.f32 	%f19, %f14, %f15;
	@%p26 bra 	$L__BB171_12;
	mad.lo.s64 	%rd33, %rd4, %rd40, %rd4;
	add.s64 	%rd34, %rd33, %rd6;
	// begin inline asm
	{  cvt.rn.f16.f32 %rs7, %f18;}

	// end inline asm
	// begin inline asm
	{  cvt.rn.f16.f32 %rs8, %f19;}

	// end inline asm
	shr.u64 	%rd35, %rd34, 63;
	add.s64 	%rd36, %rd34, %rd35;
	shl.b64 	%rd37, %rd36, 1;
	and.b64  	%rd38, %rd37, -4;
	add.s64 	%rd39, %rd3, %rd38;
	mov.b32 	%r62, {%rs7, %rs8};
	st.global.u32 	[%rd39], %r62;
$L__BB171_12:
	add.s64 	%rd40, %rd40, %rd7;
	setp.lt.s64 	%p27, %rd40, %rd10;
	@%p27 bra 	$L__BB171_4;
$L__BB171_13:
	ret;

}
	// .globl	_Z15SoftmaxWarpImplI10DirectLoadI6__halffE11DirectStoreIfS1_EfLi2ELi2ELi32ELi1ELb0EL9Algorithm0EEvT_T0_ll
.visible .entry _Z15SoftmaxWarpImplI10DirectLoadI6__halffE11DirectStoreIfS1_EfLi2ELi2ELi32ELi1ELb0EL9Algorithm0EEvT_T0_ll(
	.param .align 8 .b8 _Z15SoftmaxWarpImplI10DirectLoadI6__halffE11DirectStoreIfS1_EfLi2ELi2ELi32ELi1ELb0EL9Algorithm0EEvT_T0_ll_param_0[16],
	.param .align 8 .b8 _Z15SoftmaxWarpImplI10DirectLoadI6__halffE11DirectStoreIfS1_EfLi2ELi2ELi32ELi1ELb0EL9Algorithm0EEvT_T0_ll_param_1[16],
	.param .u64 _Z15SoftmaxWarpImplI10DirectLoadI6__halffE11DirectStoreIfS1_EfLi2ELi2ELi32ELi1ELb0EL9Algorithm0EEvT_T0_ll_param_2,
	.param .u64 _Z15SoftmaxWarpImplI10DirectLoadI6__halffE11DirectStoreIfS1_EfLi2ELi2ELi32ELi1ELb0EL9Algorithm0EEvT_T0_ll_param_3
)
{
	.reg .pred 	%p<14>;
	.reg .b16 	%rs<5>;
	.reg .b32 	%r<35>;
	.reg .b32 	%f<53>;
	.reg .b64 	%rd<33>;

	ld.param.u64 	%rd1, [_Z15SoftmaxWarpImplI10DirectLoadI6__halffE11DirectStoreIfS1_EfLi2ELi2ELi32ELi1ELb0EL9Algorithm0EEvT_T0_ll_param_0];
	ld.param.u64 	%rd2, [_Z15SoftmaxWarpImplI10DirectLoadI6__halffE11DirectStoreIfS1_EfLi2ELi2ELi32ELi1ELb0EL9Algorithm0EEvT_T0_ll_param_0+8];
	ld.param.u64 	%rd3, [_Z15SoftmaxWarpImplI10DirectLoadI6__halffE11DirectStoreIfS1_EfLi2ELi2ELi32ELi1ELb0EL9Algorithm0EEvT_T0_ll_param_1];
	ld.param.u64 	%rd4, [_Z15SoftmaxWarpImplI10DirectLoadI6__halffE11DirectStoreIfS1_EfLi2ELi2ELi32ELi1ELb0EL9Algorithm0EEvT_T0_ll_param_1+8];
	ld.param.u64 	%rd12, [_Z15SoftmaxWarpImplI10DirectLoadI6__halffE11DirectStoreIfS1_EfLi2ELi2ELi32ELi1ELb0EL9Algorithm0EEvT_T0_ll_param_2];
	ld.param.u64 	%rd13, [_Z15SoftmaxWarpImplI10DirectLoadI6__halffE11DirectStoreIfS1_EfLi2ELi2ELi32ELi1ELb0EL9Algorithm0EEvT_T0_ll_param_3];
	setp.lt.s64 	%p1, %rd13, 65;
	@%p1 bra 	$L__BB172_2;
	mov.u64 	%rd14, $str;
	cvta.global.u64 	%rd15, %rd14;
	mov.u64 	%rd16, $str$1;
	cvta.global.u64 	%rd17, %rd16;
	mov.u64 	%rd18, __unnamed_168;
	cvta.global.u64 	%rd19, %rd18;
	{ // callseq 167, 0
	.param .b64 param0;
	st.param.b64 	[param0], %rd15;
	.param .b64 param1;
	st.param.b64 	[param1], %rd17;
	.param .b32 param2;
	st.param.b32 	[param2], 358;
	.param .b64 param3;
	st.param.b64 	[param3], %rd19;
	.param .b64 param4;
	st.param.b64 	[param4], 1;
	call.uni 
	__assertfail, 
	(
	param0, 
	param1, 
	param2, 
	param3, 
	param4
	);
	} // callseq 167
$L__BB172_2:
	mov.u32 	%r2, %nctaid.x;
	mov.u32 	%r3, %ntid.y;
	mul.lo.s32 	%r1, %r2, %r3;
	mov.u32 	%r4, %ctaid.x;
	mov.u32 	%r5, %tid.y;
	mad.lo.s32 	%r6, %r4, %r3, %r5;
	cvt.s64.s32 	%rd32, %r6;
	setp.le.s64 	%p2, %rd12, %rd32;
	@%p2 bra 	$L__BB172_5;
	mov.u32 	%r7, %tid.x;
	shl.b32 	%r8, %r7, 1;
	cvt.u64.u32 	%rd6, %r8;
	cvta.to.global.u64 	%rd7, %rd3;
	cvta.to.global.u64 	%rd8, %rd1;
	cvt.s64.s32 	%rd9, %r1;
$L__BB172_4:
	mad.lo.s64 	%rd20, %rd32, %rd2, %rd6;
	shr.u64 	%rd21, %rd20, 63;
	add.s64 	%rd22, %rd20, %rd21;
	shl.b64 	%rd23, %rd22, 1;
	and.b64  	%rd24, %rd23, -4;
	add.s64 	%rd25, %rd8, %rd24;
	ld.global.u32 	%r9, [%rd25];
	mov.b32 	{%rs1, %rs2}, %r9;
	// begin inline asm
	{  cvt.f32.f16 %f1, %rs1;}

	// end inline asm
	// begin inline asm
	{  cvt.f32.f16 %f2, %rs2;}

	// end inline asm
	max.f32 	%f5, %f1, 0fFF800000;
	max.f32 	%f6, %f5, %f2;
	mov.b32 	%r10, %f6;
	shfl.sync.bfly.b32	%r11|%p3, %r10, 16, 31, -1;
	mov.b32 	%f7, %r11;
	max.f32 	%f8, %f6, %f7;
	mov.b32 	%r12, %f8;
	shfl.sync.bfly.b32	%r13|%p4, %r12, 8, 31, -1;
	mov.b32 	%f9, %r13;
	max.f32 	%f10, %f8, %f9;
	mov.b32 	%r14, %f10;
	shfl.sync.bfly.b32	%r15|%p5, %r14, 4, 31, -1;
	mov.b32 	%f11, %r15;
	max.f32 	%f12, %f10, %f11;
	mov.b32 	%r16, %f12;
	shfl.sync.bfly.b32	%r17|%p6, %r16, 2, 31, -1;
	mov.b32 	%f13, %r17;
	max.f32 	%f14, %f12, %f13;
	mov.b32 	%r18, %f14;
	shfl.sync.bfly.b32	%r19|%p7, %r18, 1, 31, -1;
	mov.b32 	%f15, %r19;
	max.f32 	%f16, %f14, %f15;
	sub.f32 	%f17, %f1, %f16;
	fma.rn.f32 	%f18, %f17, 0f3BBB989D, 0f3F000000;
	cvt.sat.f32.f32 	%f19, %f18;
	mov.f32 	%f20, 0f4B400001;
	mov.f32 	%f21, 0f437C0000;
	fma.rm.f32 	%f22, %f19, %f21, %f20;
	add.f32 	%f23, %f22, 0fCB40007F;
	neg.f32 	%f24, %f23;
	fma.rn.f32 	%f25, %f17, 0f3FB8AA3B, %f24;
	fma.rn.f32 	%f26, %f17, 0f32A57060, %f25;
	mov.b32 	%r20, %f22;
	shl.b32 	%r21, %r20, 23;
	mov.b32 	%f27, %r21;
	ex2.approx.ftz.f32 	%f28, %f26;
	mul.f32 	%f29, %f28, %f27;
	add.f32 	%f30, %f29, 0f00000000;
	sub.f32 	%f31, %f2, %f16;
	fma.rn.f32 	%f32, %f31, 0f3BBB989D, 0f3F000000;
	cvt.sat.f32.f32 	%f33, %f32;
	fma.rm.f32 	%f34, %f33, %f21, %f20;
	add.f32 	%f35, %f34, 0fCB40007F;
	neg.f32 	%f36, %f35;
	fma.rn.f32 	%f37, %f31, 0f3FB8AA3B, %f36;
	fma.rn.f32 	%f38, %f31, 0f32A57060, %f37;
	mov.b32 	%r22, %f34;
	shl.b32 	%r23, %r22, 23;
	mov.b32 	%f39, %r23;
	ex2.approx.ftz.f32 	%f40, %f38;
	mul.f32 	%f41, %f40, %f39;
	add.f32 	%f42, %f30, %f41;
	mov.b32 	%r24, %f42;
	shfl.sync.bfly.b32	%r25|%p8, %r24, 16, 31, -1;
	mov.b32 	%f43, %r25;
	add.f32 	%f44, %f42, %f43;
	mov.b32 	%r26, %f44;
	shfl.sync.bfly.b32	%r27|%p9, %r26, 8, 31, -1;
	mov.b32 	%f45, %r27;
	add.f32 	%f46, %f44, %f45;
	mov.b32 	%r28, %f46;
	shfl.sync.bfly.b32	%r29|%p10, %r28, 4, 31, -1;
	mov.b32 	%f47, %r29;
	add.f32 	%f48, %f46, %f47;
	mov.b32 	%r30, %f48;
	shfl.sync.bfly.b32	%r31|%p11, %r30, 2, 31, -1;
	mov.b32 	%f49, %r31;
	add.f32 	%f50, %f48, %f49;
	mov.b32 	%r32, %f50;
	shfl.sync.bfly.b32	%r33|%p12, %r32, 1, 31, -1;
	mov.b32 	%f51, %r33;
	add.f32 	%f52, %f50, %f51;
	div.rn.f32 	%f3, %f29, %f52;
	div.rn.f32 	%f4, %f41, %f52;
	mad.lo.s64 	%rd26, %rd32, %rd4, %rd6;
	// begin inline asm
	{  cvt.rn.f16.f32 %rs3, %f3;}

	// end inline asm
	// begin inline asm
	{  cvt.rn.f16.f32 %rs4, %f4;}

	// end inline asm
	shr.u64 	%rd27, %rd26, 63;
	add.s64 	%rd28, %rd26, %rd27;
	shl.b64 	%rd29, %rd28, 1;
	and.b64  	%rd30, %rd29, -4;
	add.s64 	%rd31, %rd7, %rd30;
	mov.b32 	%r34, {%rs3, %rs4};
	st.global.u32 	[%rd31], %r34;
	add.s64 	%rd32, %rd32, %rd9;
	setp.lt.s64 	%p13, %rd32, %rd12;
	@%p13 bra 	$L__BB172_4;
$L__BB172_5:
	ret;

}
	// .globl	_Z15SoftmaxWarpImplI10DirectLoadI6__halffE11DirectStoreIfS1_EfLi2ELi2ELi32ELi1ELb1EL9Algorithm0EEvT_T0_ll
.visible .entry _Z15SoftmaxWarpImplI10DirectLoadI6__halffE11DirectStoreIfS1_EfLi2ELi2ELi32ELi1ELb1EL9Algorithm0EEvT_T0_ll(
	.param .align 8 .b8 _Z15SoftmaxWarpImplI10DirectLoadI6__halffE11DirectStoreIfS1_EfLi2ELi2ELi32ELi1ELb1EL9Algorithm0EEvT_T0_ll_param_0[16],
	.param .align 8 .b8 _Z15SoftmaxWarpImplI10DirectLoadI6__halffE11DirectStoreIfS1_EfLi2ELi2ELi32ELi1ELb1EL9Algorithm0EEvT_T0_ll_param_1[16],
	.param .u64 _Z15SoftmaxWarpImplI10DirectLoadI6__halffE11DirectStoreIfS1_EfLi2ELi2ELi32ELi1ELb1EL9Algorithm0EEvT_T0_ll_param_2,
	.param .u64 _Z15SoftmaxWarpImplI10DirectLoadI6__halffE11DirectStoreIfS1_EfLi2ELi2ELi32ELi1ELb1EL9Algorithm0EEvT_T0_ll_param_3
)
{
	.reg .pred 	%p<16>;
	.reg .b16 	%rs<5>;
	.reg .b32 	%r<35>;
	.reg .b32 	%f<64>;
	.reg .b64 	%rd<33>;

	ld.param.u64 	%rd1, [_Z15SoftmaxWarpImplI10DirectLoadI6__halffE11DirectStoreIfS1_EfLi2ELi2ELi32ELi1ELb1EL9Algorithm0EEvT_T0_ll_param_0];
	ld.param.u64 	%rd2, [_Z15SoftmaxWarpImplI10DirectLoadI6__halffE11DirectStoreIfS1_EfLi2ELi2ELi32ELi1ELb1EL9Algorithm0EEvT_T0_ll_param_0+8];
	ld.param.u64 	%rd3, [_Z15SoftmaxWarpImplI10DirectLoadI6__halffE11DirectStoreIfS1_EfLi2ELi2ELi32ELi1ELb1EL9Algorithm0EEvT_T0_ll_param_1];
	ld.param.u64 	%rd4, [_Z15SoftmaxWarpImplI10DirectLoadI6__halffE11DirectStoreIfS1_EfLi2ELi2ELi32ELi1ELb1EL9Algorithm0EEvT_T0_ll_param_1+8];
	ld.param.u64 	%rd12, [_Z15SoftmaxWarpImplI10DirectLoadI6__halffE11DirectStoreIfS1_EfLi2ELi2ELi32ELi1ELb1EL9Algorithm0EEvT_T0_ll_param_2];
	ld.param.u64 	%rd13, [_Z15SoftmaxWarpImplI10DirectLoadI6__halffE11DirectStoreIfS1_EfLi2ELi2ELi32ELi1ELb1EL9Algorithm0EEvT_T0_ll_param_3];
	setp.lt.s64 	%p1, %rd13, 65;
	@%p1 bra 	$L__BB173_2;
	mov.u64 	%rd14, $str;
	cvta.global.u64 	%rd15, %rd14;
	mov.u64 	%rd16, $str$1;
	cvta.global.u64 	%rd17, %rd16;
	mov.u64 	%rd18, __unnamed_169;
	cvta.global.u64 	%rd19, %rd18;
	{ // callseq 168, 0
	.param .b64 param0;
	st.param.b64 	[param0], %rd15;
	.param .b64 param1;
	st.param.b64 	[param1], %rd17;
	.param .b32 param2;
	st.param.b32 	[param2], 358;
	.param .b64 param3;
	st.param.b64 	[param3], %rd19;
	.param .b64 param4;
	st.param.b64 	[param4], 1;
	call.uni 
	__assertfail, 
	(
	param0, 
	param1, 
	param2, 
	param3, 
	param4
	);
	} // callseq 168
$L__BB173_2:
	mov.u32 	%r2, %nctaid.x;
	mov.u32 	%r3, %ntid.y;
	mul.lo.s32 	%r1, %r2, %r3;
	mov.u32 	%r4, %ctaid.x;
	mov.u32 	%r5, %tid.y;
	mad.lo.s32 	%r6, %r4, %r3, %r5;
	cvt.s64.s32 	%rd32, %r6;
	setp.le.s64 	%p2, %rd12, %rd32;
	@%p2 bra 	$L__BB173_9;
	mov.u32 	%r7, %tid.x;
	shl.b32 	%r8, %r7, 1;
	cvt.u64.u32 	%rd6, %r8;
	cvta.to.global.u64 	%rd7, %rd3;
	cvta.to.global.u64 	%rd8, %rd1;
	cvt.s64.s32 	%rd9, %r1;
$L__BB173_4:
	setp.le.s64 	%p3, %rd13, %rd6;
	mov.f32 	%f61, 0fFF800000;
	mov.f32 	%f62, %f61;
	mov.f32 	%f63, %f61;
	@%p3 bra 	$L__BB173_6;
	mad.lo.s64 	%rd20, %rd32, %rd2, %rd6;
	shr.u64 	%rd21, %rd20, 63;
	add.s64 	%rd22, %rd20, %rd21;
	shl.b64 	%rd23, %rd22, 1;
	and.b64  	%rd24, %rd23, -4;
	add.s64 	%rd25, %rd8, %rd24;
	ld.global.u32 	%r9, [%rd25];
	mov.b32 	{%rs1, %rs2}, %r9;
	// begin inline asm
	{  cvt.f32.f16 %f62, %rs1;}

	// end inline asm
	// begin inline asm
	{  cvt.f32.f16 %f61, %rs2;}

	// end inline asm
	max.f32 	%f12, %f62, 0fFF800000;
	max.f32 	%f63, %f12, %f61;
$L__BB173_6:
	setp.le.s64 	%p4, %rd13, %rd6;
	mov.b32 	%r10, %f63;
	shfl.sync.bfly.b32	%r11|%p5, %r10, 16, 31, -1;
	mov.b32 	%f13, %r11;
	max.f32 	%f14, %f63, %f13;
	mov.b32 	%r12, %f14;
	shfl.sync.bfly.b32	%r13|%p6, %r12, 8, 31, -1;
	mov.b32 	%f15, %r13;
	max.f32 	%f16, %f14, %f15;
	mov.b32 	%r14, %f16;
	shfl.sync.bfly.b32	%r15|%p7, %r14, 4, 31, -1;
	mov.b32 	%f17, %r15;
	max.f32 	%f18, %f16, %f17;
	mov.b32 	%r16, %f18;
	shfl.sync.bfly.b32	%r17|%p8, %r16, 2, 31, -1;
	mov.b32 	%f19, %r17;
	max.f32 	%f20, %f18, %f19;
	mov.b32 	%r18, %f20;
	shfl.sync.bfly.b32	%r19|%p9, %r18, 1, 31, -1;
	mov.b32 	%f21, %r19;
	max.f32 	%f22, %f20, %f21;
	sub.f32 	%f23, %f62, %f22;
	fma.rn.f32 	%f24, %f23, 0f3BBB989D, 0f3F000000;
	cvt.sat.f32.f32 	%f25, %f24;
	mov.f32 	%f26, 0f4B400001;
	mov.f32 	%f27, 0f437C0000;
	fma.rm.f32 	%f28, %f25, %f27, %f26;
	add.f32 	%f29, %f28, 0fCB40007F;
	neg.f32 	%f30, %f29;
	fma.rn.f32 	%f31, %f23, 0f3FB8AA3B, %f30;
	fma.rn.f32 	%f32, %f23, 0f32A57060, %f31;
	mov.b32 	%r20, %f28;
	shl.b32 	%r21, %r20, 23;
	mov.b32 	%f33, %r21;
	ex2.approx.ftz.f32 	%f34, %f32;
	mul.f32 	%f35, %f34, %f33;
	add.f32 	%f36, %f35, 0f00000000;
	sub.f32 	%f37, %f61, %f22;
	fma.rn.f32 	%f38, %f37, 0f3BBB989D, 0f3F000000;
	cvt.sat.f32.f32 	%f39, %f38;
	fma.rm.f32 	%f40, %f39, %f27, %f26;
	add.f32 	%f41, %f40, 0fCB40007F;
	neg.f32 	%f42, %f41;
	fma.rn.f32 	%f43, %f37, 0f3FB8AA3B, %f42;
	fma.rn.f32 	%f44, %f37, 0f32A57060, %f43;
	mov.b32 	%r22, %f40;
	shl.b32 	%r23, %r22, 23;
	mov.b32 	%f45, %r23;
	ex2.approx.ftz.f32 	%f46, %f44;
	mul.f32 	%f47, %f46, %f45;
	add.f32 	%f48, %f36, %f47;
	mov.b32 	%r24, %f48;
	shfl.sync.bfly.b32	%r25|%p10, %r24, 16, 31, -1;
	mov.b32 	%f49, %r25;
	add.f32 	%f50, %f48, %f49;
	mov.b32 	%r26, %f50;
	shfl.sync.bfly.b32	%r27|%p11, %r26, 8, 31, -1;
	mov.b32 	%f51, %r27;
	add.f32 	%f52, %f50, %f51;
	mov.b32 	%r28, %f52;
	shfl.sync.bfly.b32	%r29|%p12, %r28, 4, 31, -1;
	mov.b32 	%f53, %r29;
	add.f32 	%f54, %f52, %f53;
	mov.b32 	%r30, %f54;
	shfl.sync.bfly.b32	%r31|%p13, %r30, 2, 31, -1;
	mov.b32 	%f55, %r31;
	add.f32 	%f56, %f54, %f55;
	mov.b32 	%r32, %f56;
	shfl.sync.bfly.b32	%r33|%p14, %r32, 1, 31, -1;
	mov.b32 	%f57, %r33;
	add.f32 	%f58, %f56, %f57;
	div.rn.f32 	%f7, %f35, %f58;
	div.rn.f32 	%f8, %f47, %f58;
	@%p4 bra 	$L__BB173_8;
	mad.lo.s64 	%rd26, %rd32, %rd4, %rd6;
	// begin inline asm
	{  cvt.rn.f16.f32 %rs3, %f7;}

	// end inline asm
	// begin inline asm
	{  cvt.rn.f16.f32 %rs4, %f8;}

	// end inline asm
	shr.u64 	%rd27, %rd26, 63;
	add.s64 	%rd28, %rd26, %rd27;
	shl.b64 	%rd29, %rd28, 1;
	and.b64  	%rd30, %rd29, -4;
	add.s64 	%rd31, %rd7, %rd30;
	mov.b32 	%r34, {%rs3, %rs4};
	st.global.u32 	[%rd31], %r34;
$L__BB173_8:
	add.s64 	%rd32, %rd32, %rd9;
	setp.lt.s64 	%p15, %rd32, %rd12;
	@%p15 bra 	$L__BB173_4;
$L__BB173_9:
	ret;

}
	// .globl	_Z15SoftmaxWarpImplI10DirectLoadI6__halffE11DirectStoreIfS1_EfLi2ELi4ELi32ELi1ELb0EL9Algorithm0EEvT_T0_ll
.visible .entry _Z15SoftmaxWarpImplI10DirectLoadI6__halffE11DirectStoreIfS1_EfLi2ELi4ELi32ELi1ELb0EL9Algorithm0EEvT_T0_ll(
	.param .align 8 .b8 _Z15SoftmaxWarpImplI10DirectLoadI6__halffE11DirectStoreIfS1_EfLi2ELi4ELi32ELi1ELb0EL9Algorithm0EEvT_T0_ll_param_0[16],
	.param .align 8 .b8 _Z15SoftmaxWarpImplI10DirectLoadI6__halffE11DirectStoreIfS1_EfLi2ELi4ELi32ELi1ELb0EL9Algorithm0EEvT_T0_ll_param_1[16],
	.param .u64 _Z15SoftmaxWarpImplI10DirectLoadI6__halffE11DirectStoreIfS1_EfLi2ELi4ELi32ELi1ELb0EL9Algorithm0EEvT_T0_ll_param_2,
	.param .u64 _Z15SoftmaxWarpImplI10DirectLoadI6__halffE11DirectStoreIfS1_EfLi2ELi4ELi32ELi1ELb0EL9Algorithm0EEvT_T0_ll_param_3
)
{
	.reg .pred 	%p<14>;
	.reg .b16 	%rs<9>;
	.reg .b32 	%r<41>;
	.reg .b32 	%f<83>;
	.reg .b64 	%rd<45>;

	ld.param.u64 	%rd1, [_Z15SoftmaxWarpImplI10DirectLoadI6__halffE11DirectStoreIfS1_EfLi2ELi4ELi32ELi1ELb0EL9Algorithm0EEvT_T0_ll_param_0];
	ld.param.u64 	%rd2, [_Z15SoftmaxWarpImplI10DirectLoadI6__halffE11DirectStoreIfS1_EfLi2ELi4ELi32ELi1ELb0EL9Algorithm0EEvT_T0_ll_param_0+8];
	ld.param.u64 	%rd3, [_Z15SoftmaxWarpImplI10DirectLoadI6__halffE11DirectStoreIfS1_EfLi2ELi4ELi32ELi1ELb0EL9Algorithm0EEvT_T0_ll_param_1];
	ld.param.u64 	%rd4, [_Z15SoftmaxWarpImplI10DirectLoadI6__halffE11DirectStoreIfS1_EfLi2ELi4ELi32ELi1ELb0EL9Algorithm0EEvT_T0_ll_param_1+8];
	ld.param.u64 	%rd12, [_Z15SoftmaxWarpImplI10DirectLoadI6__halffE11DirectStoreIfS1_EfLi2ELi4ELi32ELi1ELb0EL9Algorithm0EEvT_T0_ll_param_2];
	ld.param.u64 	%rd13, [_Z15SoftmaxWarpImplI10DirectLoadI6__halffE11DirectStoreIfS1_EfLi2ELi4ELi32ELi1ELb0EL9Algorithm0EEvT_T0_ll_param_3];
	setp.lt.s64 	%p1, %rd13, 129;
	@%p1 bra 	$L__BB174_2;
	mov.u64 	%rd14, $str;
	cvta.global.u64 	%rd15, %rd14;
	mov.u64 	%rd16, $str$1;
	cvta.global.u64 	%rd17, %rd16;
	mov.u64 	%rd18, __unnamed_170;
	cvta.global.u64 	%rd19, %rd18;
	{ // callseq 169, 0
	.param .b64 param0;
	st.param.b64 	[param0], %rd15;
	.param .b64 param1;
	st.param.b64 	[param1], %rd17;
	.param .b32 param2;
	st.param.b32 	[param2], 358;
	.param .b64 param3;
	st.param.b64 	[param3], %rd19;
	.param .b64 param4;
	st.param.b64 	[param4], 1;
	call.uni 
	__assertfail, 
	(
	param0, 
	param1, 
	param2, 
	param3, 
	param4
	);
	} // callseq 169
$L__BB174_2:
	mov.u32 	%r2, %nctaid.x;
	mov.u32 	%r3, %ntid.y;
	mul.lo.s32 	%r1, %r2, %r3;
	mov.u32 	%r4, %ctaid.x;
	mov.u32 	%r5, %tid.y;
	mad.lo.s32 	%r6, %r4, %r3, %r5;
	cvt.s64.s32 	%rd44, %r6;
	setp.le.s64 	%p2, %rd12, %rd44;
	@%p2 bra 	$L__BB174_5;
	cvta.to.global.u64 	%rd6, %rd1;
	cvta.to.global.u64 	%rd7, %rd3;
	mov.u32 	%r7, %tid.x;
	shl.b32 	%r8, %r7, 1;
	cvt.u64.u32 	%rd8, %r8;
	cvt.s64.s32 	%rd9, %r1;
$L__BB174_4:
	mad.lo.s64 	%rd20, %rd44, %rd2, %rd8;
	shr.u64 	%rd21, %rd20, 63;
	add.s64 	%rd22, %rd20, %rd21;
	shl.b64 	%rd23, %rd22, 1;
	and.b64  	%rd24, %rd23, -4;
	add.s64 	%rd25, %rd6, %rd24;
	ld.global.u32 	%r9, [%rd25];
	mov.b32 	{%rs1, %rs2}, %r9;
	// begin inline asm
	{  cvt.f32.f16 %f1, %rs1;}

	// end inline asm
	// begin inline asm
	{  cvt.f32.f16 %f2, %rs2;}

	// end inline asm
	max.f32 	%f9, %f1, 0fFF800000;
	max.f32 	%f10, %f9, %f2;
	add.s64 	%rd26, %rd20, 64;
	shr.u64 	%rd27, %rd26, 63;
	add.s64 	%rd28, %rd26, %rd27;
	shl.b64 	%rd29, %rd28, 1;
	and.b64  	%rd30, %rd29, -4;
	add.s64 	%rd31, %rd6, %rd30;
	ld.global.u32 	%r10, [%rd31];
	mov.b32 	{%rs3, %rs4}, %r10;
	// begin inline asm
	{  cvt.f32.f16 %f3, %rs3;}

	// end inline asm
	// begin inline asm
	{  cvt.f32.f16 %f4, %rs4;}

	// end inline asm
	max.f32 	%f11, %f10, %f3;
	max.f32 	%f12, %f11, %f4;
	mov.b32 	%r11, %f12;
	shfl.sync.bfly.b32	%r12|%p3, %r11, 16, 31, -1;
	mov.b32 	%f13, %r12;
	max.f32 	%f14, %f12, %f13;
	mov.b32 	%r13, %f14;
	shfl.sync.bfly.b32	%r14|%p4, %r13, 8, 31, -1;
	mov.b32 	%f15, %r14;
	max.f32 	%f16, %f14, %f15;
	mov.b32 	%r15, %f16;
	shfl.sync.bfly.b32	%r16|%p5, %r15, 4, 31, -1;
	mov.b32 	%f17, %r16;
	max.f32 	%f18, %f16, %f17;
	mov.b32 	%r17, %f18;
	shfl.sync.bfly.b32	%r18|%p6, %r17, 2, 31, -1;
	mov.b32 	%f19, %r18;
	max.f32 	%f20, %f18, %f19;
	mov.b32 	%r19, %f20;
	shfl.sync.bfly.b32	%r20|%p7, %r19, 1, 31, -1;
	mov.b32 	%f21, %r20;
	max.f32 	%f22, %f20, %f21;
	sub.f32 	%f23, %f1, %f22;
	fma.rn.f32 	%f24, %f23, 0f3BBB989D, 0f3F000000;
	cvt.sat.f32.f32 	%f25, %f24;
	mov.f32 	%f26, 0f4B400001;
	mov.f32 	%f27, 0f437C0000;
	fma.rm.f32 	%f28, %f25, %f27, %f26;
	add.f32 	%f29, %f28, 0fCB40007F;
	neg.f32 	%f30, %f29;
	fma.rn.f32 	%f31, %f23, 0f3FB8AA3B, %f30;
	fma.rn.f32 	%f32, %f23, 0f32A57060, %f31;
	mov.b32 	%r21, %f28;
	shl.b32 	%r22, %r21, 23;
	mov.b32 	%f33, %r22;
	ex2.approx.ftz.f32 	%f34, %f32;
	mul.f32 	%f35, %f34, %f33;
	add.f32 	%f36, %f35, 0f00000000;
	sub.f32 	%f37, %f2, %f22;
	fma.rn.f32 	%f38, %f37, 0f3BBB989D, 0f3F000000;
	cvt.sat.f32.f32 	%f39, %f38;
	fma.rm.f32 	%f40, %f39, %f27, %f26;
	add.f32 	%f41, %f40, 0fCB40007F;
	neg.f32 	%f42, %f41;
	fma.rn.f32 	%f43, %f37, 0f3FB8AA3B, %f42;
	fma.rn.f32 	%f44, %f37, 0f32A57060, %f43;
	mov.b32 	%r23, %f40;
	shl.b32 	%r24, %r23, 23;
	mov.b32 	%f45, %r24;
	ex2.approx.ftz.f32 	%f46, %f44;
	mul.f32 	%f47, %f46, %f45;
	add.f32 	%f48, %f36, %f47;
	sub.f32 	%f49, %f3, %f22;
	fma.rn.f32 	%f50, %f49, 0f3BBB989D, 0f3F000000;
	cvt.sat.f32.f32 	%f51, %f50;
	fma.rm.f32 	%f52, %f51, %f27, %f26;
	add.f32 	%f53, %f52, 0fCB40007F;
	neg.f32 	%f54, %f53;
	fma.rn.f32 	%f55, %f49, 0f3FB8AA3B, %f54;
	fma.rn.f32 	%f56, %f49, 0f32A57060, %f55;
	mov.b32 	%r25, %f52;
	shl.b32 	%r26, %r25, 23;
	mov.b32 	%f57, %r26;
	ex2.approx.ftz.f32 	%f58, %f56;
	mul.f32 	%f59, %f58, %f57;
	add.f32 	%f60, %f48, %f59;
	sub.f32 	%f61, %f4, %f22;
	fma.rn.f32 	%f62, %f61, 0f3BBB989D, 0f3F000000;
	cvt.sat.f32.f32 	%f63, %f62;
	fma.rm.f32 	%f64, %f63, %f27, %f26;
	add.f32 	%f65, %f64, 0fCB40007F;
	neg.f32 	%f66, %f65;
	fma.rn.f32 	%f67, %f61, 0f3FB8AA3B, %f66;
	fma.rn.f32 	%f68, %f61, 0f32A57060, %f67;
	mov.b32 	%r27, %f64;
	shl.b32 	%r28, %r27, 23;
	mov.b32 	%f69, %r28;
	ex2.approx.ftz.f32 	%f70, %f68;
	mul.f32 	%f71, %f70, %f69;
	add.f32 	%f72, %f60, %f71;
	mov.b32 	%r29, %f72;
	shfl.sync.bfly.b32	%r30|%p8, %r29, 16, 31, -1;
	mov.b32 	%f73, %r30;
	add.f32 	%f74, %f72, %f73;
	mov.b32 	%r31, %f74;
	shfl.sync.bfly.b32	%r32|%p9, %r31, 8, 31, -1;
	mov.b32 	%f75, %r32;
	add.f32 	%f76, %f74, %f75;
	mov.b32 	%r33, %f76;
	shfl.sync.bfly.b32	%r34|%p10, %r33, 4, 31, -1;
	mov.b32 	%f77, %r34;
	add.f32 	%f78, %f76, %f77;
	mov.b32 	%r35, %f78;
	shfl.sync.bfly.b32	%r36|%p11, %r35, 2, 31, -1;
	mov.b32 	%f79, %r36;
	add.f32 	%f80, %f78, %f79;
	mov.b32 	%r37, %f80;
	shfl.sync.bfly.b32	%r38|%p12, %r37, 1, 31, -1;
	mov.b32 	%f81, %r38;
	add.f32 	%f82, %f80, %f81;
	div.rn.f32 	%f5, %f35, %f82;
	div.rn.f32 	%f6, %f47, %f82;
	div.rn.f32 	%f7, %f59, %f82;
	div.rn.f32 	%f8, %f71, %f82;
	mad.lo.s64 	%rd32, %rd44, %rd4, %rd8;
	// begin inline asm
	{  cvt.rn.f16.f32 %rs5, %f5;}

	// end inline asm
	// begin inline asm
	{  cvt.rn.f16.f32 %rs6, %f6;}

	// end inline asm
	shr.u64 	%rd33, %rd32, 63;
	add.s64 	%rd34, %rd32, %rd33;
	shl.b64 	%rd35, %rd34, 1;
	and.b64  	%rd36, %rd35, -4;
	add.s64 	%rd37, %rd7, %rd36;
	mov.b32 	%r39, {%rs5, %rs6};
	st.global.u32 	[%rd37], %r39;
	add.s64 	%rd38, %rd32, 64;
	// begin inline asm
	{  cvt.rn.f16.f32 %rs7, %f7;}

	// end inline asm
	// begin inline asm
	{  cvt.rn.f16.f32 %rs8, %f8;}

	// end inline asm
	shr.u64 	%rd39, %rd38, 63;
	add.s64 	%rd40, %rd38, %rd39;
	shl.b64 	%rd41, %rd40, 1;
	and.b64  	%rd42, %rd41, -4;
	add.s64 	%rd43, %rd7, %rd42;
	mov.b32 	%r40, {%rs7, %rs8};
	st.global.u32 	[%rd43], %r40;
	add.s64 	%rd44, %rd44, %rd9;
	setp.lt.s64 	%p13, %rd44, %rd12;
	@%p13 bra 	$L__BB174_4;
$L__BB174_5:
	ret;

}
	// .globl	_Z15SoftmaxWarpImplI10DirectLoadI6__halffE11DirectStoreIfS1_EfLi2ELi4ELi32ELi1ELb1EL9Algorithm0EEvT_T0_ll
.visible .entry _Z15SoftmaxWarpImplI10DirectLoadI6__halffE11DirectStoreIfS1_EfLi2ELi4ELi32ELi1ELb1EL9Algorithm0EEvT_T0_ll(
	.param .align 8 .b8 _Z15SoftmaxWarpImplI10DirectLoadI6__halffE11DirectStoreIfS1_EfLi2ELi4ELi32ELi1ELb1EL9Algorithm0EEvT_T0_ll_param_0[16],
	.param .align 8 .b8 _Z15SoftmaxWarpImplI10DirectLoadI6__halffE11DirectStoreIfS1_EfLi2ELi4ELi32ELi1ELb1EL9Algorithm0EEvT_T0_ll_param_1[16],
	.param .u64 _Z15SoftmaxWarpImplI10DirectLoadI6__halffE11DirectStoreIfS1_EfLi2ELi4ELi32ELi1ELb1EL9Algorithm0EEvT_T0_ll_param_2,
	.param .u64 _Z15SoftmaxWarpImplI10DirectLoadI6__halffE11DirectStoreIfS1_EfLi2ELi4ELi32ELi1ELb1EL9Algorithm0EEvT_T0_ll_param_3
)
{
	.reg .pred 	%p<18>;
	.reg .b16 	%rs<9>;
	.reg .b32 	%r<42>;
	.reg .b32 	%f<105>;
	.reg .b64 	%rd<48>;

	ld.param.u64 	%rd2, [_Z15SoftmaxWarpImplI10DirectLoadI6__halffE11DirectStoreIfS1_EfLi2ELi4ELi32ELi1ELb1EL9Algorithm0EEvT_T0_ll_param_0+8];
	ld.param.u64 	%rd4, [_Z15SoftmaxWarpImplI10DirectLoadI6__halffE11DirectStoreIfS1_EfLi2ELi4ELi32ELi1ELb1EL9Algorithm0EEvT_T0_ll_param_1+8];
	ld.param.u64 	%rd15, [_Z15SoftmaxWarpImplI10DirectLoadI6__halffE11DirectStoreIfS1_EfLi2ELi4ELi32ELi1ELb1EL9Algorithm0EEvT_T0_ll_param_1];
	ld.param.u64 	%rd16, [_Z15SoftmaxWarpImplI10DirectLoadI6__halffE11DirectStoreIfS1_EfLi2ELi4ELi32ELi1ELb1EL9Algorithm0EEvT_T0_ll_param_0];
	ld.param.u64 	%rd13, [_Z15SoftmaxWarpImplI10DirectLoadI6__halffE11DirectStoreIfS1_EfLi2ELi4ELi32ELi1ELb1EL9Algorithm0EEvT_T0_ll_param_2];
	ld.param.u64 	%rd14, [_Z15SoftmaxWarpImplI10DirectLoadI6__halffE11DirectStoreIfS1_EfLi2ELi4ELi32ELi1ELb1EL9Algorithm0EEvT_T0_ll_param_3];
	cvta.to.global.u64 	%rd1, %rd16;
	cvta.to.global.u64 	%rd3, %rd15;
	setp.lt.s64 	%p1, %rd14, 129;
	@%p1 bra 	$L__BB175_2;
	mov.u64 	%rd17, $str;
	cvta.global.u64 	%rd18, %rd17;
	mov.u64 	%rd19, $str$1;
	cvta.global.u64 	%rd20, %rd19;
	mov.u64 	%rd21, __unnamed_171;
	cvta.global.u64 	%rd22, %rd21;
	{ // callseq 170, 0
	.param .b64 param0;
	st.param.b64 	[param0], %rd18;
	.param .b64 param1;
	st.param.b64 	[param1], %rd20;
	.param .b32 param2;
	st.param.b32 	[param2], 358;
	.param .b64 param3;
	st.param.b64 	[param3], %rd22;
	.param .b64 param4;
	st.param.b64 	[param4], 1;
	call.uni 
	__assertfail, 
	(
	param0, 
	param1, 
	param2, 
	param3, 
	param4
	);
	} // callseq 170
$L__BB175_2:
	mov.u32 	%r2, %nctaid.x;
	mov.u32 	%r3, %ntid.y;
	mul.lo.s32 	%r1, %r2, %r3;
	mov.u32 	%r4, %ctaid.x;
	mov.u32 	%r5, %tid.y;
	mad.lo.s32 	%r6, %r4, %r3, %r5;
	cvt.s64.s32 	%rd47, %r6;
	setp.le.s64 	%p2, %rd13, %rd47;
	@%p2 bra 	$L__BB175_13;
	mov.u32 	%r7, %tid.x;
	shl.b32 	%r8, %r7, 1;
	cvt.u64.u32 	%rd6, %r8;
	add.s32 	%r9, %r8, 64;
	cvt.u64.u32 	%rd7, %r9;
	cvt.s64.s32 	%rd8, %r1;
$L__BB175_4:
	setp.le.s64 	%p3, %rd14, %rd6;
	mul.lo.s64 	%rd10, %rd47, %rd2;
	mov.f32 	%f99, 0fFF800000;
	mov.f32 	%f100, %f99;
	mov.f32 	%f104, %f99;
	@%p3 bra 	$L__BB175_6;
	add.s64 	%rd23, %rd10, %rd6;
	shr.u64 	%rd24, %rd23, 63;
	add.s64 	%rd25, %rd23, %rd24;
	shl.b64 	%rd26, %rd25, 1;
	and.b64  	%rd27, %rd26, -4;
	add.s64 	%rd28, %rd1, %rd27;
	ld.global.u32 	%r10, [%rd28];
	mov.b32 	{%rs1, %rs2}, %r10;
	// begin inline asm
	{  cvt.f32.f16 %f100, %rs1;}

	// end inline asm
	// begin inline asm
	{  cvt.f32.f16 %f99, %rs2;}

	// end inline asm
	max.f32 	%f20, %f100, 0fFF800000;
	max.f32 	%f104, %f20, %f99;
$L__BB175_6:
	setp.le.s64 	%p4, %rd14, %rd7;
	mov.f32 	%f102, 0fFF800000;
	mov.f32 	%f103, %f102;
	@%p4 bra 	$L__BB175_8;
	add.s64 	%rd29, %rd10, %rd7;
	shr.u64 	%rd30, %rd29, 63;
	add.s64 	%rd31, %rd29, %rd30;
	shl.b64 	%rd32, %rd31, 1;
	and.b64  	%rd33, %rd32, -4;
	add.s64 	%rd34, %rd1, %rd33;
	ld.global.u32 	%r11, [%rd34];
	mov.b32 	{%rs3, %rs4}, %r11;
	// begin inline asm
	{  cvt.f32.f16 %f103, %rs3;}

	// end inline asm
	// begin inline asm
	{  cvt.f32.f16 %f102, %rs4;}

	// end inline asm
	max.f32 	%f24, %f104, %f103;
	max.f32 	%f104, %f24, %f102;
$L__BB175_8:
	setp.le.s64 	%p5, %rd14, %rd6;
	mov.b32 	%r12, %f104;
	shfl.sync.bfly.b32	%r13|%p6, %r12, 16, 31, -1;
	mov.b32 	%f25, %r13;
	max.f32 	%f26, %f104, %f25;
	mov.b32 	%r14, %f26;
	shfl.sync.bfly.b32	%r15|%p7, %r14, 8, 31, -1;
	mov.b32 	%f27, %r15;
	max.f32 	%f28, %f26, %f27;
	mov.b32 	%r16, %f28;
	shfl.sync.bfly.b32	%r17|%p8, %r16, 4, 31, -1;
	mov.b32 	%f29, %r17;
	max.f32 	%f30, %f28, %f29;
	mov.b32 	%r18, %f30;
	shfl.sync.bfly.b32	%r19|%p9, %r18, 2, 31, -1;
	mov.b32 	%f31, %r19;
	max.f32 	%f32, %f30, %f31;
	mov.b32 	%r20, %f32;
	shfl.sync.bfly.b32	%r21|%p10, %r20, 1, 31, -1;
	mov.b32 	%f33, %r21;
	max.f32 	%f34, %f32, %f33;
	sub.f32 	%f35, %f100, %f34;
	fma.rn.f32 	%f36, %f35, 0f3BBB989D, 0f3F000000;
	cvt.sat.f32.f32 	%f37, %f36;
	mov.f32 	%f38, 0f4B400001;
	mov.f32 	%f39, 0f437C0000;
	fma.rm.f32 	%f40, %f37, %f39, %f38;
	add.f32 	%f41, %f40, 0fCB40007F;
	neg.f32 	%f42, %f41;
	fma.rn.f32 	%f43, %f35, 0f3FB8AA3B, %f42;
	fma.rn.f32 	%f44, %f35, 0f32A57060, %f43;
	mov.b32 	%r22, %f40;
	shl.b32 	%r23, %r22, 23;
	mov.b32 	%f45, %r23;
	ex2.approx.ftz.f32 	%f46, %f44;
	mul.f32 	%f47, %f46, %f45;
	add.f32 	%f48, %f47, 0f00000000;
	sub.f32 	%f49, %f99, %f34;
	fma.rn.f32 	%f50, %f49, 0f3BBB989D, 0f3F000000;
	cvt.sat.f32.f32 	%f51, %f50;
	fma.rm.f32 	%f52, %f51, %f39, %f38;
	add.f32 	%f53, %f52, 0fCB40007F;
	neg.f32 	%f54, %f53;
	fma.rn.f32 	%f55, %f49, 0f3FB8AA3B, %f54;
	fma.rn.f32 	%f56, %f49, 0f32A57060, %f55;
	mov.b32 	%r24, %f52;
	shl.b32 	%r25, %r24, 23;
	mov.b32 	%f57, %r25;
	ex2.approx.ftz.f32 	%f58, %f56;
	mul.f32 	%f59, %f58, %f57;
	add.f32 	%f60, %f48, %f59;
	sub.f32 	%f61, %f103, %f34;
	fma.rn.f32 	%f62, %f61, 0f3BBB989D, 0f3F000000;
	cvt.sat.f32.f32 	%f63, %f62;
	fma.rm.f32 	%f64, %f63, %f39, %f38;
	add.f32 	%f65, %f64, 0fCB40007F;
	neg.f32 	%f66, %f65;
	fma.rn.f32 	%f67, %f61, 0f3FB8AA3B, %f66;
	fma.rn.f32 	%f68, %f61, 0f32A57060, %f67;
	mov.b32 	%r26, %f64;
	shl.b32 	%r27, %r26, 23;
	mov.b32 	%f69, %r27;
	ex2.approx.ftz.f32 	%f70, %f68;
	mul.f32 	%f71, %f70, %f69;
	add.f32 	%f72, %f60, %f71;
	sub.f32 	%f73, %f102, %f34;
	fma.rn.f32 	%f74, %f73, 0f3BBB989D, 0f3F000000;
	cvt.sat.f32.f32 	%f75, %f74;
	fma.rm.f32 	%f76, %f75, %f39, %f38;
	add.f32 	%f77, %f76, 0fCB40007F;
	neg.f32 	%f78, %f77;
	fma.rn.f32 	%f79, %f73, 0f3FB8AA3B, %f78;
	fma.rn.f32 	%f80, %f73, 0f32A57060, %f79;
	mov.b32 	%r28, %f76;
	shl.b32 	%r29, %r28, 23;
	mov.b32 	%f81, %r29;
	ex2.approx.ftz.f32 	%f82, %f80;
	mul.f32 	%f83, %f82, %f81;
	add.f32 	%f84, %f72, %f83;
	mov.b32 	%r30, %f84;
	shfl.sync.bfly.b32	%r31|%p11, %r30, 16, 31, -1;
	mov.b32 	%f85, %r31;
	add.f32 	%f86, %f84, %f85;
	mov.b32 	%r32, %f86;
	shfl.sync.bfly.b32	%r33|%p12, %r32, 8, 31, -1;
	mov.b32 	%f87, %r33;
	add.f32 	%f88, %f86, %f87;
	mov.b32 	%r34, %f88;
	shfl.sync.bfly.b32	%r35|%p13, %r34, 4, 31, -1;
	mov.b32 	%f89, %r35;
	add.f32 	%f90, %f88, %f89;
	mov.b32 	%r36, %f90;
	shfl.sync.bfly.b32	%r37|%p14, %r36, 2, 31, -1;
	mov.b32 	%f91, %r37;
	add.f32 	%f92, %f90, %f91;
	mov.b32 	%r38, %f92;
	shfl.sync.bfly.b32	%r39|%p15, %r38, 1, 31, -1;
	mov.b32 	%f93, %r39;
	add.f32 	%f94, %f92, %f93;
	div.rn.f32 	%f13, %f47, %f94;
	div.rn.f32 	%f14, %f59, %f94;
	div.rn.f32 	%f15, %f71, %f94;
	div.rn.f32 	%f16, %f83, %f94;
	mul.lo.s64 	%rd11, %rd47, %rd4;
	@%p5 bra 	$L__BB175_10;
	add.s64 	%rd35, %rd11, %rd6;
	// begin inline asm
	{  cvt.rn.f16.f32 %rs5, %f13;}

	// end inline asm
	// begin inline asm
	{  cvt.rn.f16.f32 %rs6, %f14;}

	// end inline asm
	shr.u64 	%rd36, %rd35, 63;
	add.s64 	%rd37, %rd35, %rd36;
	shl.b64 	%rd38, %rd37, 1;
	and.b64  	%rd39, %rd38, -4;
	add.s64 	%rd40, %rd3, %rd39;
	mov.b32 	%r40, {%rs5, %rs6};
	st.global.u32 	[%rd40], %r40;
$L__BB175_10:
	setp.le.s64 	%p16, %rd14, %rd7;
	@%p16 bra 	$L__BB175_12;
	add.s64 	%rd41, %rd11, %rd7;
	// begin inline asm
	{  cvt.rn.f16.f32 %rs7, %f15;}

	// end inline asm
	// begin inline asm
	{  cvt.rn.f16.f32 %rs8, %f16;}

	// end inline asm
	shr.u64 	%rd42, %rd41, 63;
	add.s64 	%rd43, %rd41, %rd42;
	shl.b64 	%rd44, %rd43, 1;
	and.b64  	%rd45, %rd44, -4;
	add.s64 	%rd46, %rd3, %rd45;
	mov.b32 	%r41, {%rs7, %rs8};
	st.global.u32 	[%rd46], %r41;
$L__BB175_12:
	add.s64 	%rd47, %rd47, %rd8;
	setp.lt.s64 	%p17, %rd47, %rd13;
	@%p17 bra 	$L__BB175_4;
$L__BB175_13:
	ret;

}
	// .globl	_Z15SoftmaxWarpImplI10DirectLoadI6__halffE11DirectStoreIfS1_EfLi2ELi6ELi32ELi1ELb0EL9Algorithm0EEvT_T0_ll
.visible .entry _Z15SoftmaxWarpImplI10DirectLoadI6__halffE11DirectStoreIfS1_EfLi2ELi6ELi32ELi1ELb0EL9Algorithm0EEvT_T0_ll(
	.param .align 8 .b8 _Z15SoftmaxWarpImplI10DirectLoadI6__halffE11DirectStoreIfS1_EfLi2ELi6ELi32ELi1ELb0EL9Algorithm0EEvT_T0_ll_param_0[16],
	.param .align 8 .b8 _Z15SoftmaxWarpImplI10DirectLoadI6__halffE11DirectStoreIfS1_EfLi2ELi6ELi32ELi1ELb0EL9Algorithm0EEvT_T0_ll_param_1[16],
	.param .u64 _Z15SoftmaxWarpImplI10DirectLoadI6__halffE11DirectStoreIfS1_EfLi2ELi6ELi32ELi1ELb0EL9Algorithm0EEvT_T0_ll_param_2,
	.param .u64 _Z15SoftmaxWarpImplI10DirectLoadI6__halffE11DirectStoreIfS1_EfLi2ELi6ELi32ELi1ELb0EL9Algorithm0EEvT_T0_ll_param_3
)
{
	.reg .pred 	%p<14>;
	.reg .b16 	%rs<13>;
	.reg .b32 	%r<47>;
	.reg .b32 	%f<113>;
	.reg .b64 	%rd<57>;

	ld.param.u64 	%rd1, [_Z15SoftmaxWarpImplI10DirectLoadI6__halffE11DirectStoreIfS1_EfLi2ELi6ELi32ELi1ELb0EL9Algorithm0EEvT_T0_ll_param_0];
	ld.param.u64 	%rd2, [_Z15SoftmaxWarpImplI10DirectLoadI6__halffE11DirectStoreIfS1_EfLi2ELi6ELi32ELi1ELb0EL9Algorithm0EEvT_T0_ll_param_0+8];
	ld.param.u64 	%rd3, [_Z15SoftmaxWarpImplI10DirectLoadI6__halffE11DirectStoreIfS1_EfLi2ELi6ELi32ELi1ELb0EL9Algorithm0EEvT_T0_ll_param_1];
	ld.param.u64 	%rd4, [_Z15SoftmaxWarpImplI10DirectLoadI6__halffE11DirectStoreIfS1_EfLi2ELi6ELi32ELi1ELb0EL9Algorithm0EEvT_T0_ll_param_1+8];
	ld.param.u64 	%rd12, [_Z15SoftmaxWarpImplI10DirectLoadI6__halffE11DirectStoreIfS1_EfLi2ELi6ELi32ELi1ELb0EL9Algorithm0EEvT_T0_ll_param_2];
	ld.param.u64 	%rd13, [_Z15SoftmaxWarpImplI10DirectLoadI6__halffE11DirectStoreIfS1_EfLi2ELi6ELi32ELi1ELb0EL9Algorithm0EEvT_T0_ll_param_3];
	setp.lt.s64 	%p1, %rd13, 193;
	@%p1 bra 	$L__BB176_2;
	mov.u64 	%rd14, $str;
	cvta.global.u64 	%rd15, %rd14;
	mov.u64 	%rd16, $str$1;
	cvta.global.u64 	%rd17, %rd16;
	mov.u64 	%rd18, __unnamed_172;
	cvta.global.u64 	%rd19, %rd18;
	{ // callseq 171, 0
	.param .b64 param0;
	st.param.b64 	[param0], %rd15;
	.param .b64 param1;
	st.param.b64 	[param1], %rd17;
	.param .b32 param2;
	st.param.b32 	[param2], 358;
	.param .b64 param3;
	st.param.b64 	[param3], %rd19;
	.param .b64 param4;
	st.param.b64 	[param4], 1;
	call.uni 
	__assertfail, 
	(
	param0, 
	param1, 
	param2, 
	param3, 
	param4
	);
	} // callseq 171
$L__BB176_2:
	mov.u32 	%r2, %nctaid.x;
	mov.u32 	%r3, %ntid.y;
	mul.lo.s32 	%r1, %r2, %r3;
	mov.u32 	%r4, %ctaid.x;
	mov.u32 	%r5, %tid.y;
	mad.lo.s32 	%r6, %r4, %r3, %r5;
	cvt.s64.s32 	%rd56, %r6;
	setp.le.s64 	%p2, %rd12, %rd56;
	@%p2 bra 	$L__BB176_5;
	cvta.to.global.u64 	%rd6, %rd1;
	cvta.to.global.u64 	%rd7, %rd3;
	mov.u32 	%r7, %tid.x;
	shl.b32 	%r8, %r7, 1;
	cvt.u64.u32 	%rd8, %r8;
	cvt.s64.s32 	%rd9, %r1;
$L__BB176_4:
	mad.lo.s64 	%rd20, %rd56, %rd2, %rd8;
	shr.u64 	%rd21, %rd20, 63;
	add.s64 	%rd22, %rd20, %rd21;
	shl.b64 	%rd23, %rd22, 1;
	and.b64  	%rd24, %rd23, -4;
	add.s64 	%rd25, %rd6, %rd24;
	ld.global.u32 	%r9, [%rd25];
	mov.b32 	{%rs1, %rs2}, %r9;
	// begin inline asm
	{  cvt.f32.f16 %f1, %rs1;}

	// end inline asm
	// begin inline asm
	{  cvt.f32.f16 %f2, %rs2;}

	// end inline asm
	max.f32 	%f13, %f1, 0fFF800000;
	max.f32 	%f14, %f13, %f2;
	add.s64 	%rd26, %rd20, 64;
	shr.u64 	%rd27, %rd26, 63;
	add.s64 	%rd28, %rd26, %rd27;
	shl.b64 	%rd29, %rd28, 1;
	and.b64  	%rd30, %rd29, -4;
	add.s64 	%rd31, %rd6, %rd30;
	ld.global.u32 	%r10, [%rd31];
	mov.b32 	{%rs3, %rs4}, %r10;
	// begin inline asm
	{  cvt.f32.f16 %f3, %rs3;}

	// end inline asm
	// begin inline asm
	{  cvt.f32.f16 %f4, %rs4;}

	// end inline asm
	max.f32 	%f15, %f14, %f3;
	max.f32 	%f16, %f15, %f4;
	add.s64 	%rd32, %rd20, 128;
	shr.u64 	%rd33, %rd32, 63;
	add.s64 	%rd34, %rd32, %rd33;
	shl.b64 	%rd35, %rd34, 1;
	and.b64  	%rd36, %rd35, -4;
	add.s64 	%rd37, %rd6, %rd36;
	ld.global.u32 	%r11, [%rd37];
	mov.b32 	{%rs5, %rs6}, %r11;
	// begin inline asm
	{  cvt.f32.f16 %f5, %rs5;}

	// end inline asm
	// begin inline asm
	{  cvt.f32.f16 %f6, %rs6;}

	// end inline asm
	max.f32 	%f17, %f16, %f5;
	max.f32 	%f18, %f17, %f6;
	mov.b32 	%r12, %f18;
	shfl.sync.bfly.b32	%r13|%p3, %r12, 16, 31, -1;
	mov.b32 	%f19, %r13;
	max.f32 	%f20, %f18, %f19;
	mov.b32 	%r14, %f20;
	shfl.sync.bfly.b32	%r15|%p4, %r14, 8, 31, -1;
	mov.b32 	%f21, %r15;
	max.f32 	%f22, %f20, %f21;
	mov.b32 	%r16, %f22;
	shfl.sync.bfly.b32	%r17|%p5, %r16, 4, 31, -1;
	mov.b32 	%f23, %r17;
	max.f32 	%f24, %f22, %f23;
	mov.b32 	%r18, %f24;
	shfl.sync.bfly.b32	%r19|%p6, %r18, 2, 31, -1;
	mov.b32 	%f25, %r19;
	max.f32 	%f26, %f24, %f25;
	mov.b32 	%r20, %f26;
	shfl.sync.bfly.b32	%r21|%p7, %r20, 1, 31, -1;
	mov.b32 	%f27, %r21;
	max.f32 	%f28, %f26, %f27;
	sub.f32 	%f29, %f1, %f28;
	fma.rn.f32 	%f30, %f29, 0f3BBB989D, 0f3F000000;
	cvt.sat.f32.f32 	%f31, %f30;
	mov.f32 	%f32, 0f4B400001;
	mov.f32 	%f33, 0f437C0000;
	fma.rm.f32 	%f34, %f31, %f33, %f32;
	add.f32 	%f35, %f34, 0fCB40007F;
	neg.f32 	%f36, %f35;
	fma.rn.f32 	%f37, %f29, 0f3FB8AA3B, %f36;
	fma.rn.f32 	%f38, %f29, 0f32A57060, %f37;
	mov.b32 	%r22, %f34;
	shl.b32 	%r23, %r22, 23;
	mov.b32 	%f39, %r23;
	ex2.approx.ftz.f32 	%f40, %f38;
	mul.f32 	%f41, %f40, %f39;
	add.f32 	%f42, %f41, 0f00000000;
	sub.f32 	%f43, %f2, %f28;
	fma.rn.f32 	%f44, %f43, 0f3BBB989D, 0f3F000000;
	cvt.sat.f32.f32 	%f45, %f44;
	fma.rm.f32 	%f46, %f45, %f33, %f32;
	add.f32 	%f47, %f46, 0fCB40007F;
	neg.f32 	%f48, %f47;
	fma.rn.f32 	%f49, %f43, 0f3FB8AA3B, %f48;
	fma.rn.f32 	%f50, %f43, 0f32A57060, %f49;
	mov.b32 	%r24, %f46;
	shl.b32 	%r25, %r24, 23;
	mov.b32 	%f51, %r25;
	ex2.approx.ftz.f32 	%f52, %f50;
	mul.f32 	%f53, %f52, %f51;
	add.f32 	%f54, %f42, %f53;
	sub.f32 	%f55, %f3, %f28;
	fma.rn.f32 	%f56, %f55, 0f3BBB989D, 0f3F000000;
	cvt.sat.f32.f32 	%f57, %f56;
	fma.rm.f32 	%f58, %f57, %f33, %f32;
	add.f32 	%f59, %f58, 0fCB40007F;
	neg.f32 	%f60, %f59;
	fma.rn.f32 	%f61, %f55, 0f3FB8AA3B, %f60;
	fma.rn.f32 	%f62, %f55, 0f32A57060, %f61;
	mov.b32 	%r26, %f58;
	shl.b32 	%r27, %r26, 23;
	mov.b32 	%f63, %r27;
	ex2.approx.ftz.f32 	%f64, %f62;
	mul.f32 	%f65, %f64, %f63;
	add.f32 	%f66, %f54, %f65;
	sub.f32 	%f67, %f4, %f28;
	fma.rn.f32 	%f68, %f67, 0f3BBB989D, 0f3F000000;
	cvt.sat.f32.f32 	%f69, %f68;
	fma.rm.f32 	%f70, %f69, %f33, %f32;
	add.f32 	%f71, %f70, 0fCB40007F;
	neg.f32 	%f72, %f71;
	fma.rn.f32 	%f73, %f67, 0f3FB8AA3B, %f72;
	fma.rn.f32 	%f74, %f67, 0f32A57060, %f73;
	mov.b32 	%r28, %f70;
	shl.b32 	%r29, %r28, 23;
	mov.b32 	%f75, %r29;
	ex2.approx.ftz.f32 	%f76, %f74;
	mul.f32 	%f77, %f76, %f75;
	add.f32 	%f78, %f66, %f77;
	sub.f32 	%f79, %f5, %f28;
	fma.rn.f32 	%f80, %f79, 0f3BBB989D, 0f3F000000;
	cvt.sat.f32.f32 	%f81, %f80;
	fma.rm.f32 	%f82, %f81, %f33, %f32;
	add.f32 	%f83, %f82, 0fCB40007F;
	neg.f32 	%f84, %f83;
	fma.rn.f32 	%f85, %f79, 0f3FB8AA3B, %f84;
	fma.rn.f32 	%f86, %f79, 0f32A57060, %f85;
	mov.b32 	%r30, %f82;
	shl.b32 	%r31, %r30, 23;
	mov.b32 	%f87, %r31;
	ex2.approx.ftz.f32 	%f88, %f86;
	mul.f32 	%f89, %f88, %f87;
	add.f32 	%f90, %f78, %f89;
	sub.f32 	%f91, %f6, %f28;
	fma.rn.f32 	%f92, %f91, 0f3BBB989D, 0f3F000000;
	cvt.sat.f32.f32 	%f93, %f92;
	fma.rm.f32 	%f94, %f93, %f33, %f32;
	add.f32 	%f95, %f94, 0fCB40007F;
	neg.f32 	%f96, %f95;
	fma.rn.f32 	%f97, %f91, 0f3FB8AA3B, %f96;
	fma.rn.f32 	%f98, %f91, 0f32A57060, %f97;
	mov.b32 	%r32, %f94;
	shl.b32 	%r33, %r32, 23;
	mov.b32 	%f99, %r33;
	ex2.approx.ftz.f32 	%f100, %f98;
	mul.f32 	%f101, %f100, %f99;
	add.f32 	%f102, %f90, %f101;
	mov.b32 	%r34, %f102;
	shfl.sync.bfly.b32	%r35|%p8, %r34, 16, 31, -1;
	mov.b32 	%f103, %r35;
	add.f32 	%f104, %f102, %f103;
	mov.b32 	%r36, %f104;
	shfl.sync.bfly.b32	%r37|%p9, %r36, 8, 31, -1;
	mov.b32 	%f105, %r37;
	add.f32 	%f106, %f104, %f105;
	mov.b32 	%r38, %f106;
	shfl.sync.bfly.b32	%r39|%p10, %r38, 4, 31, -1;
	mov.b32 	%f107, %r39;
	add.f32 	%f108, %f106, %f107;
	mov.b32 	%r40, %f108;
	shfl.sync.bfly.b32	%r41|%p11, %r40, 2, 31, -1;
	mov.b32 	%f109, %r41;
	add.f32 	%f110, %f108, %f109;
	mov.b32 	%r42, %f110;
	shfl.sync.bfly.b32	%r43|%p12, %r42, 1, 31, -1;
	mov.b32 	%f111, %r43;
	add.f32 	%f112, %f110, %f111;
	div.rn.f32 	%f7, %f41, %f112;
	div.rn.f32 	%f8, %f53, %f112;
	div.rn.f32 	%f9, %f65, %f112;
	div.rn.f32 	%f10, %f77, %f112;
	div.rn.f32 	%f11, %f89, %f112;
	div.rn.f32 	%f12, %f101, %f112;
	mad.lo.s64 	%rd38, %rd56, %rd4, %rd8;
	// begin inline asm
	{  cvt.rn.f16.f32 %rs7, %f7;}

	// end inline asm
	// begin inline asm
	{  cvt.rn.f16.f32 %rs8, %f8;}

	// end inline asm
	shr.u64 	%rd39, %rd38, 63;
	add.s64 	%rd40, %rd38, %rd39;
	shl.b64 	%rd41, %rd40, 1;
	and.b64  	%rd42, %rd41, -4;
	add.s64 	%rd43, %rd7, %rd42;
	mov.b32 	%r44, {%rs7, %rs8};
	st.global.u32 	[%rd43], %r44;
	add.s64 	%rd44, %rd38, 64;
	// begin inline asm
	{  cvt.rn.f16.f32 %rs9, %f9;}

	// end inline asm
	// begin inline asm
	{  cvt.rn.f16.f32 %rs10, %f10;}

	// end inline asm
	shr.u64 	%rd45, %rd44, 63;
	add.s64 	%rd46, %rd44, %rd45;
	shl.b64 	%rd47, %rd46, 1;
	and.b64  	%rd48, %rd47, -4;
	add.s64 	%rd49, %rd7, %rd48;
	mov.b32 	%r45, {%rs9, %rs10};
	st.global.u32 	[%rd49], %r45;
	add.s64 	%rd50, %rd38, 128;
	// begin inline asm
	{  cvt.rn.f16.f32 %rs11, %f11;}

	// end inline asm
	// begin inline asm
	{  cvt.rn.f16.f32 %rs12, %f12;}

	// end inline asm
	shr.u64 	%rd51, %rd50, 63;
	add.s64 	%rd52, %rd50, %rd51;
	shl.b64 	%rd53, %rd52, 1;
	and.b64  	%rd54, %rd53, -4;
	add.s64 	%rd55, %rd7, %rd54;
	mov.b32 	%r46, {%rs11, %rs12};
	st.global.u32 	[%rd55], %r46;
	add.s64 	%rd56, %rd56, %rd9;
	setp.lt.s64 	%p13, %rd56, %rd12;
	@%p13 bra 	$L__BB176_4;
$L__BB176_5:
	ret;

}
	// .globl	_Z15SoftmaxWarpImplI10DirectLoadI6__halffE11DirectStoreIfS1_EfLi2ELi6ELi32ELi1ELb1EL9Algorithm0EEvT_T0_ll
.visible .entry _Z15SoftmaxWarpImplI10DirectLoadI6__halffE11DirectStoreIfS1_EfLi2ELi6ELi32ELi1ELb1EL9Algorithm0EEvT_T0_ll(
	.param .align 8 .b8 _Z15SoftmaxWarpImplI10DirectLoadI6__halffE11DirectStoreIfS1_EfLi2ELi6ELi32ELi1ELb1EL9Algorithm0EEvT_T0_ll_param_0[16],
	.param .align 8 .b8 _Z15SoftmaxWarpImplI10DirectLoadI6__halffE11DirectStoreIfS1_EfLi2ELi6ELi32ELi1ELb1EL9Algorithm0EEvT_T0_ll_param_1[16],
	.param .u64 _Z15SoftmaxWarpImplI10DirectLoadI6__halffE11DirectStoreIfS1_EfLi2ELi6ELi32ELi1ELb1EL9Algorithm0EEvT_T0_ll_param_2,
	.param .u64 _Z15SoftmaxWarpImplI10DirectLoadI6__halffE11DirectStoreIfS1_EfLi2ELi6ELi32ELi1ELb1EL9Algorithm0EEvT_T0_ll_param_3
)
{
	.reg .pred 	%p<20>;
	.reg .b16 	%rs<13>;
	.reg .b32 	%r<49>;
	.reg .b32 	%f<146>;
	.reg .b64 	%rd<61>;

	ld.param.u64 	%rd14, [_Z15SoftmaxWarpImplI10DirectLoadI6__halffE11DirectStoreIfS1_EfLi2ELi6ELi32ELi1ELb1EL9Algorithm0EEvT_T0_ll_param_0+8];
	ld.param.u64 	%rd3, [_Z15SoftmaxWarpImplI10DirectLoadI6__halffE11DirectStoreIfS1_EfLi2ELi6ELi32ELi1ELb1EL9Algorithm0EEvT_T0_ll_param_1+8];
	ld.param.u64 	%rd17, [_Z15SoftmaxWarpImplI10DirectLoadI6__halffE11DirectStoreIfS1_EfLi2ELi6ELi32ELi1ELb1EL9Algorithm0EEvT_T0_ll_param_1];
	ld.param.u64 	%rd13, [_Z15SoftmaxWarpImplI10DirectLoadI6__halffE11DirectStoreIfS1_EfLi2ELi6ELi32ELi1ELb1EL9Algorithm0EEvT_T0_ll_param_0];
	ld.param.u64 	%rd15, [_Z15SoftmaxWarpImplI10DirectLoadI6__halffE11DirectStoreIfS1_EfLi2ELi6ELi32ELi1ELb1EL9Algorithm0EEvT_T0_ll_param_2];
	ld.param.u64 	%rd16, [_Z15SoftmaxWarpImplI10DirectLoadI6__halffE11DirectStoreIfS1_EfLi2ELi6ELi32ELi1ELb1EL9Algorithm0EEvT_T0_ll_param_3];
	cvta.to.global.u64 	%rd1, %rd13;
	cvta.to.global.u64 	%rd2, %rd17;
	setp.lt.s64 	%p1, %rd16, 193;
	@%p1 bra 	$L__BB177_2;
	mov.u64 	%rd18, $str;
	cvta.global.u64 	%rd19, %rd18;
	mov.u64 	%rd20, $str$1;
	cvta.global.u64 	%rd21, %rd20;
	mov.u64 	%rd22, __unnamed_173;
	cvta.global.u64 	%rd23, %rd22;
	{ // callseq 172, 0
	.param .b64 param0;
	st.param.b64 	[param0], %rd19;
	.param .b64 param1;
	st.param.b64 	[param1], %rd21;
	.param .b32 param2;
	st.param.b32 	[param2], 358;
	.param .b64 param3;
	st.param.b64 	[param3], %rd23;
	.param .b64 param4;
	st.param.b64 	[param4], 1;
	call.uni 
	__assertfail, 
	(
	param0, 
	param1, 
	param2, 
	param3, 
	param4
	);
	} // callseq 172
$L__BB177_2:
	mov.u32 	%r2, %nctaid.x;
	mov.u32 	%r3, %ntid.y;
	mul.lo.s32 	%r1, %r2, %r3;
	mov.u32 	%r4, %ctaid.x;
	mov.u32 	%r5, %tid.y;
	mad.lo.s32 	%r6, %r4, %r3, %r5;
	cvt.s64.s32 	%rd60, %r6;
	setp.le.s64 	%p2, %rd15, %rd60;
	@%p2 bra 	$L__BB177_17;
	mov.u32 	%r7, %tid.x;
	shl.b32 	%r8, %r7, 1;
	cvt.u64.u32 	%rd5, %r8;
	add.s32 	%r9, %r8, 64;
	cvt.u64.u32 	%rd6, %r9;
	add.s32 	%r10, %r8, 128;
	cvt.u64.u32 	%rd7, %r10;
	cvt.s64.s32 	%rd8, %r1;
$L__BB177_4:
	setp.le.s64 	%p3, %rd16, %rd5;
	mul.lo.s64 	%rd10, %rd60, %rd14;
	mov.f32 	%f137, 0fFF800000;
	mov.f32 	%f138, %f137;
	mov.f32 	%f142, %f137;
	@%p3 bra 	$L__BB177_6;
	add.s64 	%rd24, %rd10, %rd5;
	shr.u64 	%rd25, %rd24, 63;
	add.s64 	%rd26, %rd24, %rd25;
	shl.b64 	%rd27, %rd26, 1;
	and.b64  	%rd28, %rd27, -4;
	add.s64 	%rd29, %rd1, %rd28;
	ld.global.u32 	%r11, [%rd29];
	mov.b32 	{%rs1, %rs2}, %r11;
	// begin inline asm
	{  cvt.f32.f16 %f138, %rs1;}

	// end inline asm
	// begin inline asm
	{  cvt.f32.f16 %f137, %rs2;}

	// end inline asm
	max.f32 	%f28, %f138, 0fFF800000;
	max.f32 	%f142, %f28, %f137;
$L__BB177_6:
	setp.le.s64 	%p4, %rd16, %rd6;
	mov.f32 	%f140, 0fFF800000;
	mov.f32 	%f141, %f140;
	@%p4 bra 	$L__BB177_8;
	add.s64 	%rd30, %rd10, %rd6;
	shr.u64 	%rd31, %rd30, 63;
	add.s64 	%rd32, %rd30, %rd31;
	shl.b64 	%rd33, %rd32, 1;
	and.b64  	%rd34, %rd33, -4;
	add.s64 	%rd35, %rd1, %rd34;
	ld.global.u32 	%r12, [%rd35];
	mov.b32 	{%rs3, %rs4}, %r12;
	// begin inline asm
	{  cvt.f32.f16 %f141, %rs3;}

	// end inline asm
	// begin inline asm
	{  cvt.f32.f16 %f140, %rs4;}

	// end inline asm
	max.f32 	%f32, %f142, %f141;
	max.f32 	%f142, %f32, %f140;
$L__BB177_8:
	setp.le.s64 	%p5, %rd16, %rd7;
	mov.f32 	%f143, 0fFF800000;
	mov.f32 	%f144, %f143;
	@%p5 bra 	$L__BB177_10;
	add.s64 	%rd36, %rd10, %rd7;
	shr.u64 	%rd37, %rd36, 63;
	add.s64 	%rd38, %rd36, %rd37;
	shl.b64 	%rd39, %rd38, 1;
	and.b64  	%rd40, %rd39, -4;
	add.s64 	%rd41, %rd1, %rd40;
	ld.global.u32 	%r13, [%rd41];
	mov.b32 	{%rs5, %rs6}, %r13;
	// begin inline asm
	{  cvt.f32.f16 %f144, %rs5;}

	// end inline asm
	// begin inline asm
	{  cvt.f32.f16 %f143, %rs6;}

	// end inline asm
	max.f32 	%f36, %f142, %f144;
	max.f32 	%f142, %f36, %f143;
$L__BB177_10:
	setp.le.s64 	%p6, %rd16, %rd5;
	mov.b32 	%r14, %f142;
	shfl.sync.bfly.b32	%r15|%p7, %r14, 16, 31, -1;
	mov.b32 	%f37, %r15;
	max.f32 	%f38, %f142, %f37;
	mov.b32 	%r16, %f38;
	shfl.sync.bfly.b32	%r17|%p8, %r16, 8, 31, -1;
	mov.b32 	%f39, %r17;
	max.f32 	%f40, %f38, %f39;
	mov.b32 	%r18, %f40;
	shfl.sync.bfly.b32	%r19|%p9, %r18, 4, 31, -1;
	mov.b32 	%f41, %r19;
	max.f32 	%f42, %f40, %f41;
	mov.b32 	%r20, %f42;
	shfl.sync.bfly.b32	%r21|%p10, %r20, 2, 31, -1;
	mov.b32 	%f43, %r21;
	max.f32 	%f44, %f42, %f43;
	mov.b32 	%r22, %f44;
	shfl.sync.bfly.b32	%r23|%p11, %r22, 1, 31, -1;
	mov.b32 	%f45, %r23;
	max.f32 	%f46, %f44, %f45;
	sub.f32 	%f47, %f138, %f46;
	fma.rn.f32 	%f48, %f47, 0f3BBB989D, 0f3F000000;
	cvt.sat.f32.f32 	%f49, %f48;
	mov.f32 	%f50, 0f4B400001;
	mov.f32 	%f51, 0f437C0000;
	fma.rm.f32 	%f52, %f49, %f51, %f50;
	add.f32 	%f53, %f52, 0fCB40007F;
	neg.f32 	%f54, %f53;
	fma.rn.f32 	%f55, %f47, 0f3FB8AA3B, %f54;
	fma.rn.f32 	%f56, %f47, 0f32A57060, %f55;
	mov.b32 	%r24, %f52;
	shl.b32 	%r25, %r24, 23;
	mov.b32 	%f57, %r25;
	ex2.approx.ftz.f32 	%f58, %f56;
	mul.f32 	%f59, %f58, %f57;
	add.f32 	%f60, %f59, 0f00000000;
	sub.f32 	%f61, %f137, %f46;
	fma.rn.f32 	%f62, %f61, 0f3BBB989D, 0f3F000000;
	cvt.sat.f32.f32 	%f63, %f62;
	fma.rm.f32 	%f64, %f63, %f51, %f50;
	add.f32 	%f65, %f64, 0fCB40007F;
	neg.f32 	%f66, %f65;
	fma.rn.f32 	%f67, %f61, 0f3FB8AA3B, %f66;
	fma.rn.f32 	%f68, %f61, 0f32A57060, %f67;
	mov.b32 	%r26, %f64;
	shl.b32 	%r27, %r26, 23;
	mov.b32 	%f69, %r27;
	ex2.approx.ftz.f32 	%f70, %f68;
	mul.f32 	%f71, %f70, %f69;
	add.f32 	%f72, %f60, %f71;
	sub.f32 	%f73, %f141, %f46;
	fma.rn.f32 	%f74, %f73, 0f3BBB989D, 0f3F000000;
	cvt.sat.f32.f32 	%f75, %f74;
	fma.rm.f32 	%f76, %f75, %f51, %f50;
	add.f32 	%f77, %f76, 0fCB40007F;
	neg.f32 	%f78, %f77;
	fma.rn.f32 	%f79, %f73, 0f3FB8AA3B, %f78;
	fma.rn.f32 	%f80, %f73, 0f32A57060, %f79;
	mov.b32 	%r28, %f76;
	shl.b32 	%r29, %r28, 23;
	mov.b32 	%f81, %r29;
	ex2.approx.ftz.f32 	%f82, %f80;
	mul.f32 	%f83, %f82, %f81;
	add.f32 	%f84, %f72, %f83;
	sub.f32 	%f85, %f140, %f46;
	fma.rn.f32 	%f86, %f85, 0f3BBB989D, 0f3F000000;
	cvt.sat.f32.f32 	%f87, %f86;
	fma.rm.f32 	%f88, %f87, %f51, %f50;
	add.f32 	%f89, %f88, 0fCB40007F;
	neg.f32 	%f90, %f89;
	fma.rn.f32 	%f91, %f85, 0f3FB8AA3B, %f90;
	fma.rn.f32 	%f92, %f85, 0f32A57060, %f91;
	mov.b32 	%r30, %f88;
	shl.b32 	%r31, %r30, 23;
	mov.b32 	%f93, %r31;
	ex2.approx.ftz.f32 	%f94, %f92;
	mul.f32 	%f95, %f94, %f93;
	add.f32 	%f96, %f84, %f95;
	sub.f32 	%f97, %f144, %f46;
	fma.rn.f32 	%f98, %f97, 0f3BBB989D, 0f3F000000;
	cvt.sat.f32.f32 	%f99, %f98;
	fma.rm.f32 	%f100, %f99, %f51, %f50;
	add.f32 	%f101, %f100, 0fCB40007F;
	neg.f32 	%f102, %f101;
	fma.rn.f32 	%f103, %f97, 0f3FB8AA3B, %f102;
	fma.rn.f32 	%f104, %f97, 0f32A57060, %f103;
	mov.b32 	%r32, %f100;
	shl.b32 	%r33, %r32, 23;
	mov.b32 	%f105, %r33;
	ex2.approx.ftz.f32 	%f106, %f104;
	mul.f32 	%f107, %f106, %f105;
	add.f32 	%f108, %f96, %f107;
	sub.f32 	%f109, %f143, %f46;
	fma.rn.f32 	%f110, %f109, 0f3BBB989D, 0f3F000000;
	cvt.sat.f32.f32 	%f111, %f110;
	fma.rm.f32 	%f112, %f111, %f51, %f50;
	add.f32 	%f113, %f112, 0fCB40007F;
	neg.f32 	%f114, %f113;
	fma.rn.f32 	%f115, %f109, 0f3FB8AA3B, %f114;
	fma.rn.f32 	%f116, %f109, 0f32A57060, %f115;
	mov.b32 	%r34, %f112;
	shl.b32 	%r35, %r34, 23;
	mov.b32 	%f117, %r35;
	ex2.approx.ftz.f32 	%f118, %f116;
	mul.f32 	%f119, %f118, %f117;
	add.f32 	%f120, %f108, %f119;
	mov.b32 	%r36, %f120;
	shfl.sync.bfly.b32	%r37|%p12, %r36, 16, 31, -1;
	mov.b32 	%f121, %r37;
	add.f32 	%f122, %f120, %f121;
	mov.b32 	%r38, %f122;
	shfl.sync.bfly.b32	%r39|%p13, %r38, 8, 31, -1;
	mov.b32 	%f123, %r39;
	add.f32 	%f124, %f122, %f123;
	mov.b32 	%r40, %f124;
	shfl.sync.bfly.b32	%r41|%p14, %r40, 4, 31, -1;
	mov.b32 	%f125, %r41;
	add.f32 	%f126, %f124, %f125;
	mov.b32 	%r42, %f126;
	shfl.sync.bfly.b32	%r43|%p15, %r42, 2, 31, -1;
	mov.b32 	%f127, %r43;
	add.f32 	%f128, %f126, %f127;
	mov.b32 	%r44, %f128;
	shfl.sync.bfly.b32	%r45|%p16, %r44, 1, 31, -1;
	mov.b32 	%f129, %r45;
	add.f32 	%f130, %f128, %f129;
	div.rn.f32 	%f19, %f59, %f130;
	div.rn.f32 	%f20, %f71, %f130;
	div.rn.f32 	%f21, %f83, %f130;
	div.rn.f32 	%f22, %f95, %f130;
	div.rn.f32 	%f23, %f107, %f130;
	div.rn.f32 	%f24, %f119, %f130;
	mul.lo.s64 	%rd11, %rd60, %rd3;
	@%p6 bra 	$L__BB177_12;
	add.s64 	%rd42, %rd11, %rd5;
	// begin inline asm
	{  cvt.rn.f16.f32 %rs7, %f19;}

	// end inline asm
	// begin inline asm
	{  cvt.rn.f16.f32 %rs8, %f20;}

	// end inline asm
	shr.u64 	%rd43, %rd42, 63;
	add.s64 	%rd44, %rd42, %rd43;
	shl.b64 	%rd45, %rd44, 1;
	and.b64  	%rd46, %rd45, -4;
	add.s64 	%rd47, %rd2, %rd46;
	mov.b32 	%r46, {%rs7, %rs8};
	st.global.u32 	[%rd47], %r46;
$L__BB177_12:
	setp.le.s64 	%p17, %rd16, %rd6;
	@%p17 bra 	$L__BB177_14;
	add.s64 	%rd48, %rd11, %rd6;
	// begin inline asm
	{  cvt.rn.f16.f32 %rs9, %f21;}

	// end inline asm
	// begin inline asm
	{  cvt.rn.f16.f32 %rs10, %f22;}

	// end inline asm
	shr.u64 	%rd49, %rd48, 63;
	add.s64 	%rd50, %rd48, %rd49;
	shl.b64 	%rd51, %rd50, 1;
	and.b64  	%rd52, %rd51, -4;
	add.s64 	%rd53, %rd2, %rd52;
	mov.b32 	%r47, {%rs9, %rs10};
	st.global.u32 	[%rd53], %r47;
$L__BB177_14:
	setp.le.s64 	%p18, %rd16, %rd7;
	@%p18 bra 	$L__BB177_16;
	add.s64 	%rd54, %rd11, %rd7;
	// begin inline asm
	{  cvt.rn.f16.f32 %rs11, %f23;}

	// end inline asm
	// begin inline asm
	{  cvt.rn.f16.f32 %rs12, %f24;}

	// end inline asm
	shr.u64 	%rd55, %rd54, 63;
	add.s64 	%rd56, %rd54, %rd55;
	shl.b64 	%rd57, %rd56, 1;
	and.b64  	%rd58, %rd57, -4;
	add.s64 	%rd59, %rd2, %rd58;
	mov.b32 	%r48, {%rs11, %rs12};
	st.global.u32 	[%rd59], %r48;
$L__BB177_16:
	add.s64 	%rd60, %rd60, %rd8;
	setp.lt.s64 	%p19, %rd60, %rd15;
	@%p19 bra 	$L__BB177_4;
$L__BB177_17:
	ret;

}
	// .globl	_Z15SoftmaxWarpImplI10DirectLoadI6__halffE11DirectStoreIfS1_EfLi2ELi8ELi32ELi1ELb0EL9Algorithm0EEvT_T0_ll
.visible .entry _Z15SoftmaxWarpImplI10DirectLoadI6__halffE11DirectStoreIfS1_EfLi2ELi8ELi32ELi1ELb0EL9Algorithm0EEvT_T0_ll(
	.param .align 8 .b8 _Z15SoftmaxWarpImplI10DirectLoadI6__halffE11DirectStoreIfS1_EfLi2ELi8ELi32ELi1ELb0EL9Algorithm0EEvT_T0_ll_param_0[16],
	.param .align 8 .b8 _Z15SoftmaxWarpImplI10DirectLoadI6__halffE11DirectStoreIfS1_EfLi2ELi8ELi32ELi1ELb0EL9Algorithm0EEvT_T0_ll_param_1[16],
	.param .u64 _Z15SoftmaxWarpImplI10DirectLoadI6__halffE11DirectStoreIfS1_EfLi2ELi8ELi32ELi1ELb0EL9Algorithm0EEvT_T0_ll_param_2,
	.param .u64 _Z15SoftmaxWarpImplI10DirectLoadI6__halffE11DirectStoreIfS1_EfLi2ELi8ELi32ELi1ELb0EL9Algorithm0EEvT_T0_ll_param_3
)
{
	.reg .pred 	%p<14>;
	.reg .b16 	%rs<17>;
	.reg .b32 	%r<53>;
	.reg .b32 	%f<143>;
	.reg .b64 	%rd<69>;

	ld.param.u64 	%rd1, [_Z15SoftmaxWarpImplI10DirectLoadI6__halffE11DirectStoreIfS1_EfLi2ELi8ELi32ELi1ELb0EL9Algorithm0EEvT_T0_ll_param_0];
	ld.param.u64 	%rd2, [_Z15SoftmaxWarpImplI10DirectLoadI6__halffE11DirectStoreIfS1_EfLi2ELi8ELi32ELi1ELb0EL9Algorithm0EEvT_T0_ll_param_0+8];
	ld.param.u64 	%rd3, [_Z15SoftmaxWarpImplI10DirectLoadI6__halffE11DirectStoreIfS1_EfLi2ELi8ELi32ELi1ELb0EL9Algorithm0EEvT_T0_ll_param_1];
	ld.param.u64 	%rd4, [_Z15SoftmaxWarpImplI10DirectLoadI6__halffE11DirectStoreIfS1_EfLi2ELi8ELi32ELi1ELb0EL9Algorithm0EEvT_T0_ll_param_1+8];
	ld.param.u64 	%rd12, [_Z15SoftmaxWarpImplI10DirectLoadI6__halffE11DirectStoreIfS1_EfLi2ELi8ELi32ELi1ELb0EL9Algorithm0EEvT_T0_ll_param_2];
	ld.param.u64 	%rd13, [_Z15SoftmaxWarpImplI10DirectLoadI6__halffE11DirectStoreIfS1_EfLi2ELi8ELi32ELi1ELb0EL9Algorithm0EEvT_T0_ll_param_3];
	setp.lt.s64 	%p1, %rd13, 257;
	@%p1 bra 	$L__BB178_2;
	mov.u64 	%rd14, $str;
	cvta.global.u64 	%rd15, %rd14;
	mov.u64 	%rd16, $str$1;
	cvta.global.u64 	%rd17, %rd16;
	mov.u64 	%rd18, __unnamed_174;
	cvta.global.u64 	%rd19, %rd18;
	{ // callseq 173, 0
	.param .b64 param0;
	st.param.b64 	[param0], %rd15;
	.param .b64 param1;
	st.param.b64 	[param1], %rd17;
	.param .b32 param2;
	st.param.b32 	[param2], 358;
	.param .b64 param3;
	st.param.b64 	[param3], %rd19;
	.param .b64 param4;
	st.param.b64 	[param4], 1;
	call.uni 
	__assertfail, 
	(
	param0, 
	param1, 
	param2, 
	param3, 
	param4
	);
	} // callseq 173
$L__BB178_2:
	mov.u32 	%r2, %nctaid.x;
	mov.u32 	%r3, %ntid.y;
	mul.lo.s32 	%r1, %r2, %r3;
	mov.u32 	%r4, %ctaid.x;
	mov.u32 	%r5, %tid.y;
	mad.lo.s32 	%r6, %r4, %r3, %r5;
	cvt.s64.s32 	%rd68, %r6;
	setp.le.s64 	%p2, %rd12, %rd68;
	@%p2 bra 	$L__BB178_5;
	cvta.to.global.u64 	%rd6, %rd1;
	cvta.to.global.u64 	%rd7, %rd3;
	mov.u32 	%r7, %tid.x;
	shl.b32 	%r8, %r7, 1;
	cvt.u64.u32 	%rd8, %r8;
	cvt.s64.s32 	%rd9, %r1;
$L__BB178_4:
	mad.lo.s64 	%rd20, %rd68, %rd2, %rd8;
	shr.u64 	%rd21, %rd20, 63;
	add.s64 	%rd22, %rd20, %rd21;
	shl.b64 	%rd23, %rd22, 1;
	and.b64  	%rd24, %rd23, -4;
	add.s64 	%rd25, %rd6, %rd24;
	ld.global.u32 	%r9, [%rd25];
	mov.b32 	{%rs1, %rs2}, %r9;
	// begin inline asm
	{  cvt.f32.f16 %f1, %rs1;}

	// end inline asm
	// begin inline asm
	{  cvt.f32.f16 %f2, %rs2;}

	// end inline asm
	max.f32 	%f17, %f1, 0fFF800000;
	max.f32 	%f18, %f17, %f2;
	add.s64 	%rd26, %rd20, 64;
	shr.u64 	%rd27, %rd26, 63;
	add.s64 	%rd28, %rd26, %rd27;
	shl.b64 	%rd29, %rd28, 1;
	and.b64  	%rd30, %rd29, -4;
	add.s64 	%rd31, %rd6, %rd30;
	ld.global.u32 	%r10, [%rd31];
	mov.b32 	{%rs3, %rs4}, %r10;
	// begin inline asm
	{  cvt.f32.f16 %f3, %rs3;}

	// end inline asm
	// begin inline asm
	{  cvt.f32.f16 %f4, %rs4;}

	// end inline asm
	max.f32 	%f19, %f18, %f3;
	max.f32 	%f20, %f19, %f4;
	add.s64 	%rd32, %rd20, 128;
	shr.u64 	%rd33, %rd32, 63;
	add.s64 	%rd34, %rd32, %rd33;
	shl.b64 	%rd35, %rd34, 1;
	and.b64  	%rd36, %rd35, -4;
	add.s64 	%rd37, %rd6, %rd36;
	ld.global.u32 	%r11, [%rd37];
	mov.b32 	{%rs5, %rs6}, %r11;
	// begin inline asm
	{  cvt.f32.f16 %f5, %rs5;}

	// end inline asm
	// begin inline asm
	{  cvt.f32.f16 %f6, %rs6;}

	// end inline asm
	max.f32 	%f21, %f20, %f5;
	max.f32 	%f22, %f21, %f6;
	add.s64 	%rd38, %rd20, 192;
	shr.u64 	%rd39, %rd38, 63;
	add.s64 	%rd40, %rd38, %rd39;
	shl.b64 	%rd41, %rd40, 1;
	and.b64  	%rd42, %rd41, -4;
	add.s64 	%rd43, %rd6, %rd42;
	ld.global.u32 	%r12, [%rd43];
	mov.b32 	{%rs7, %rs8}, %r12;
	// begin inline asm
	{  cvt.f32.f16 %f7, %rs7;}

	// end inline asm
	// begin inline asm
	{  cvt.f32.f16 %f8, %rs8;}

	// end inline asm
	max.f32 	%f23, %f22, %f7;
	max.f32 	%f24, %f23, %f8;
	mov.b32 	%r13, %f24;
	shfl.sync.bfly.b32	%r14|%p3, %r13, 16, 31, -1;
	mov.b32 	%f25, %r14;
	max.f32 	%f26, %f24, %f25;
	mov.b32 	%r15, %f26;
	shfl.sync.bfly.b32	%r16|%p4, %r15, 8, 31, -1;
	mov.b32 	%f27, %r16;
	max.f32 	%f28, %f26, %f27;
	mov.b32 	%r17, %f28;
	shfl.sync.bfly.b32	%r18|%p5, %r17, 4, 31, -1;
	mov.b32 	%f29, %r18;
	max.f32 	%f30, %f28, %f29;
	mov.b32 	%r19, %f30;
	shfl.sync.bfly.b32	%r20|%p6, %r19, 2, 31, -1;
	mov.b32 	%f31, %r20;
	max.f32 	%f32, %f30, %f31;
	mov.b32 	%r21, %f32;
	shfl.sync.bfly.b32	%r22|%p7, %r21, 1, 31, -1;
	mov.b32 	%f33, %r22;
	max.f32 	%f34, %f32, %f33;
	sub.f32 	%f35, %f1, %f34;
	fma.rn.f32 	%f36, %f35, 0f3BBB989D, 0f3F000000;
	cvt.sat.f32.f32 	%f37, %f36;
	mov.f32 	%f38, 0f4B400001;
	mov.f32 	%f39, 0f437C0000;
	fma.rm.f32 	%f40, %f37, %f39, %f38;
	add.f32 	%f41, %f40, 0fCB40007F;
	neg.f32 	%f42, %f41;
	fma.rn.f32 	%f43, %f35, 0f3FB8AA3B, %f42;
	fma.rn.f32 	%f44, %f35, 0f32A57060, %f43;
	mov.b32 	%r23, %f40;
	shl.b32 	%r24, %r23, 23;
	mov.b32 	%f45, %r24;
	ex2.approx.ftz.f32 	%f46, %f44;
	mul.f32 	%f47, %f46, %f45;
	add.f32 	%f48, %f47, 0f00000000;
	sub.f32 	%f49, %f2, %f34;
	fma.rn.f32 	%f50, %f49, 0f3BBB989D, 0f3F000000;
	cvt.sat.f32.f32 	%f51, %f50;
	fma.rm.f32 	%f52, %f51, %f39, %f38;
	add.f32 	%f53, %f52, 0fCB40007F;
	neg.f32 	%f54, %f53;
	fma.rn.f32 	%f55, %f49, 0f3FB8AA3B, %f54;
	fma.rn.f32 	%f56, %f49, 0f32A57060, %f55;
	mov.b32 	%r25, %f52;
	shl.b32 	%r26, %r25, 23;
	mov.b32 	%f57, %r26;
	ex2.approx.ftz.f32 	%f58, %f56;
	mul.f32 	%f59, %f58, %f57;
	add.f32 	%f60, %f48, %f59;
	sub.f32 	%f61, %f3, %f34;
	fma.rn.f32 	%f62, %f61, 0f3BBB989D, 0f3F000000;
	cvt.sat.f32.f32 	%f63, %f62;
	fma.rm.f32 	%f64, %f63, %f39, %f38;
	add.f32 	%f65, %f64, 0fCB40007F;
	neg.f32 	%f66, %f65;
	fma.rn.f32 	%f67, %f61, 0f3FB8AA3B, %f66;
	fma.rn.f32 	%f68, %f61, 0f32A57060, %f67;
	mov.b32 	%r27, %f64;
	shl.b32 	%r28, %r27, 23;
	mov.b32 	%f69, %r28;
	ex2.approx.ftz.f32 	%f70, %f68;
	mul.f32 	%f71, %f70, %f69;
	add.f32 	%f72, %f60, %f71;
	sub.f32 	%f73, %f4, %f34;
	fma.rn.f32 	%f74, %f73, 0f3BBB989D, 0f3F000000;
	cvt.sat.f32.f32 	%f75, %f74;
	fma.rm.f32 	%f76, %f75, %f39, %f38;
	add.f32 	%f77, %f76, 0fCB40007F;
	neg.f32 	%f78, %f77;
	fma.rn.f32 	%f79, %f73, 0f3FB8AA3B, %f78;
	fma.rn.f32 	%f80, %f73, 0f32A57060, %f79;
	mov.b32 	%r29, %f76;
	shl.b32 	%r30, %r29, 23;
	mov.b32 	%f81, %r30;
	ex2.approx.ftz.f32 	%f82, %f80;
	mul.f32 	%f83, %f82, %f81;
	add.f32 	%f84, %f72, %f83;
	sub.f32 	%f85, %f5, %f34;
	fma.rn.f32 	%f86, %f85, 0f3BBB989D, 0f3F000000;
	cvt.sat.f32.f32 	%f87, %f86;
	fma.rm.f32 	%f88, %f87, %f39, %f38;
	add.f32 	%f89, %f88, 0fCB40007F;
	neg.f32 	%f90, %f89;
	fma.rn.f32 	%f91, %f85, 0f3FB8AA3B, %f90;
	fma.rn.f32 	%f92, %f85, 0f32A57060, %f91;
	mov.b32 	%r31, %f88;
	shl.b32 	%r32, %r31, 23;
	mov.b32 	%f93, %r32;
	ex2.approx.ftz.f32 	%f94, %f92;
	mul.f32 	%f95, %f94, %f93;
	add.f32 	%f96, %f84, %f95;
	sub.f32 	%f97, %f6, %f34;
	fma.rn.f32 	%f98, %f97, 0f3BBB989D, 0f3F000000;
	cvt.sat.f32.f32 	%f99, %f98;
	fma.rm.f32 	%f100, %f99, %f39, %f38;
	add.f32 	%f101, %f100, 0fCB40007F;
	neg.f32 	%f102, %f101;
	fma.rn.f32 	%f103, %f97, 0f3FB8AA3B, %f102;
	fma.rn.f32 	%f104, %f97, 0f32A57060, %f103;
	mov.b32 	%r33, %f100;
	shl.b32 	%r34, %r33, 23;
	mov.b32 	%f105, %r34;
	ex2.approx.ftz.f32 	%f106, %f104;
	mul.f32 	%f107, %f106, %f105;
	add.f32 	%f108, %f96, %f107;
	sub.f32 	%f109, %f7, %f34;
	fma.rn.f32 	%f110, %f109, 0f3BBB989D, 0f3F000000;
	cvt.sat.f32.f32 	%f111, %f110;
	fma.rm.f32 	%f112, %f111, %f39, %f38;
	add.f32 	%f113, %f112, 0fCB40007F;
	neg.f32 	%f114, %f113;
	fma.rn.f32 	%f115, %f109, 0f3FB8AA3B, %f114;
	fma.rn.f32 	%f116, %f109, 0f32A57060, %f115;
	mov.b32 	%r35, %f112;
	shl.b32 	%r36, %r35, 23;
	mov.b32 	%f117, %r36;
	ex2.approx.ftz.f32 	%f118, %f116;
	mul.f32 	%f119, %f118, %f117;
	add.f32 	%f120, %f108, %f119;
	sub.f32 	%f121, %f8, %f34;
	fma.rn.f32 	%f122, %f121, 0f3BBB989D, 0f3F000000;
	cvt.sat.f32.f32 	%f123, %f122;
	fma.rm.f32 	%f124, %f123, %f39, %f38;
	add.f32 	%f125, %f124, 0fCB40007F;
	neg.f32 	%f126, %f125;
	fma.rn.f32 	%f127, %f121, 0f3FB8AA3B, %f126;
	fma.rn.f32 	%f128, %f121, 0f32A57060, %f127;
	mov.b32 	%r37, %f124;
	shl.b32 	%r38, %r37, 23;
	mov.b32 	%f129, %r38;
	ex2.approx.ftz.f32 	%f130, %f128;
	mul.f32 	%f131, %f130, %f129;
	add.f32 	%f132, %f120, %f131;
	mov.b32 	%r39, %f132;
	shfl.sync.bfly.b32	%r40|%p8, %r39, 16, 31, -1;
	mov.b32 	%f133, %r40;
	add.f32 	%f134, %f132, %f133;
	mov.b32 	%r41, %f134;
	shfl.sync.bfly.b32	%r42|%p9, %r41, 8, 31, -1;
	mov.b32 	%f135, %r42;
	add.f32 	%f136, %f134, %f135;
	mov.b32 	%r43, %f136;
	shfl.sync.bfly.b32	%r44|%p10, %r43, 4, 31, -1;
	mov.b32 	%f137, %r44;
	add.f32 	%f138, %f136, %f137;
	mov.b32 	%r45, %f138;
	shfl.sync.bfly.b32	%r46|%p11, %r45, 2, 31, -1;
	mov.b32 	%f139, %r46;
	add.f32 	%f140, %f138, %f139;
	mov.b32 	%r47, %f140;
	shfl.sync.bfly.b32	%r48|%p12, %r47, 1, 31, -1;
	mov.b32 	%f141, %r48;
	add.f32 	%f142, %f140, %f141;
	div.rn.f32 	%f9, %f47, %f142;
	div.rn.f32 	%f10, %f59, %f142;
	div.rn.f32 	%f11, %f71, %f142;
	div.rn.f32 	%f12, %f83, %f142;
	div.rn.f32 	%f13, %f95, %f142;
	div.rn.f32 	%f14, %f107, %f142;
	div.rn.f32 	%f15, %f119, %f142;
	div.rn.f32 	%f16, %f131, %f142;
	mad.lo.s64 	%rd44, %rd68, %rd4, %rd8;
	// begin inline asm
	{  cvt.rn.f16.f32 %rs9, %f9;}

	// end inline asm
	// begin inline asm
	{  cvt.rn.f16.f32 %rs10, %f10;}

	// end inline asm
	shr.u64 	%rd45, %rd44, 63;
	add.s64 	%rd46, %rd44, %rd45;
	shl.b64 	%rd47, %rd46, 1;
	and.b64  	%rd48, %rd47, -4;
	add.s64 	%rd49, %rd7, %rd48;
	mov.b32 	%r49, {%rs9, %rs10};
	st.global.u32 	[%rd49], %r49;
	add.s64 	%rd50, %rd44, 64;
	// begin inline asm
	{  cvt.rn.f16.f32 %rs11, %f11;}

	// end inline asm
	// begin inline asm
	{  cvt.rn.f16.f32 %rs12, %f12;}

	// end inline asm
	shr.u64 	%rd51, %rd50, 63;
	add.s64 	%rd52, %rd50, %rd51;
	shl.b64 	%rd53, %rd52, 1;
	and.b64  	%rd54, %rd53, -4;
	add.s64 	%rd55, %rd7, %rd54;
	mov.b32 	%r50, {%rs11, %rs12};
	st.global.u32 	[%rd55], %r50;
	add.s64 	%rd56, %rd44, 128;
	// begin inline asm
	{  cvt.rn.f16.f32 %rs13, %f13;}

	// end inline asm
	// begin inline asm
	{  cvt.rn.f16.f32 %rs14, %f14;}

	// end inline asm
	shr.u64 	%rd57, %rd56, 63;
	add.s64 	%rd58, %rd56, %rd57;
	shl.b64 	%rd59, %rd58, 1;
	and.b64  	%rd60, %rd59, -4;
	add.s64 	%rd61, %rd7, %rd60;
	mov.b32 	%r51, {%rs13, %rs14};
	st.global.u32 	[%rd61], %r51;
	add.s64 	%rd62, %rd44, 192;
	// begin inline asm
	{  cvt.rn.f16.f32 %rs15, %f15;}

	// end inline asm
	// begin inline asm
	{  cvt.rn.f16.f32 %rs16, %f16;}

	// end inline asm
	shr.u64 	%rd63, %rd62, 63;
	add.s64 	%rd64, %rd62, %rd63;
	shl.b64 	%rd65, %rd64, 1;
	and.b64  	%rd66, %rd65, -4;
	add.s64 	%rd67, %rd7, %rd66;
	mov.b32 	%r52, {%rs15, %rs16};
	st.global.u32 	[%rd67], %r52;
	add.s64 	%rd68, %rd68, %rd9;
	setp.lt.s64 	%p13, %rd68, %rd12;
	@%p13 bra 	$L__BB178_4;
$L__BB178_5:
	ret;

}
	// .globl	_Z15SoftmaxWarpImplI10DirectLoadI6__halffE11DirectStoreIfS1_EfLi2ELi8ELi32ELi1ELb1EL9Algorithm0EEvT_T0_ll
.visible .entry _Z15SoftmaxWarpImplI10DirectLoadI6__halffE11DirectStoreIfS1_EfLi2ELi8ELi32ELi1ELb1EL9Algorithm0EEvT_T0_ll(
	.param .align 8 .b8 _Z15SoftmaxWarpImplI10DirectLoadI6__halffE11DirectStoreIfS1_EfLi2ELi8ELi32ELi1ELb1EL9Algorithm0EEvT_T0_ll_param_0[16],
	.param .align 8 .b8 _Z15SoftmaxWarpImplI10DirectLoadI6__halffE11DirectStoreIfS1_EfLi2ELi8ELi32ELi1ELb1EL9Algorithm0EEvT_T0_ll_param_1[16],
	.param .u64 _Z15SoftmaxWarpImplI10DirectLoadI6__halffE11DirectStoreIfS1_EfLi2ELi8ELi32ELi1ELb1EL9Algorithm0EEvT_T0_ll_param_2,
	.param .u64 _Z15SoftmaxWarpImplI10DirectLoadI6__halffE11DirectStoreIfS1_EfLi2ELi8ELi32ELi1ELb1EL9Algorithm0EEvT_T0_ll_param_3
)
{
	.reg .pred 	%p<22>;
	.reg .b16 	%rs<17>;
	.reg .b32 	%r<56>;
	.reg .b32 	%f<187>;
	.reg .b64 	%rd<77>;

	ld.param.u64 	%rd15, [_Z15SoftmaxWarpImplI10DirectLoadI6__halffE11DirectStoreIfS1_EfLi2ELi8ELi32ELi1ELb1EL9Algorithm0EEvT_T0_ll_param_1+8];
	ld.param.u64 	%rd13, [_Z15SoftmaxWarpImplI10DirectLoadI6__halffE11DirectStoreIfS1_EfLi2ELi8ELi32ELi1ELb1EL9Algorithm0EEvT_T0_ll_param_0+8];
	ld.param.u64 	%rd12, [_Z15SoftmaxWarpImplI10DirectLoadI6__halffE11DirectStoreIfS1_EfLi2ELi8ELi32ELi1ELb1EL9Algorithm0EEvT_T0_ll_param_0];
	ld.param.u64 	%rd14, [_Z15SoftmaxWarpImplI10DirectLoadI6__halffE11DirectStoreIfS1_EfLi2ELi8ELi32ELi1ELb1EL9Algorithm0EEvT_T0_ll_param_1];
	ld.param.u64 	%rd16, [_Z15SoftmaxWarpImplI10DirectLoadI6__halffE11DirectStoreIfS1_EfLi2ELi8ELi32ELi1ELb1EL9Algorithm0EEvT_T0_ll_param_2];
	ld.param.u64 	%rd17, [_Z15SoftmaxWarpImplI10DirectLoadI6__halffE11DirectStoreIfS1_EfLi2ELi8ELi32ELi1ELb1EL9Algorithm0EEvT_T0_ll_param_3];
	cvta.to.global.u64 	%rd1, %rd14;
	setp.lt.s64 	%p1, %rd17, 257;
	@%p1 bra 	$L__BB179_2;
	mov.u64 	%rd18, $str;
	cvta.global.u64 	%rd19, %rd18;
	mov.u64 	%rd20, $str$1;
	cvta.global.u64 	%rd21, %rd20;
	mov.u64 	%rd22, __unnamed_175;
	cvta.global.u64 	%rd23, %rd22;
	{ // callseq 174, 0
	.param .b64 param0;
	st.param.b64 	[param0], %rd19;
	.param .b64 param1;
	st.param.b64 	[param1], %rd21;
	.param .b32 param2;
	st.param.b32 	[param2], 358;
	.param .b64 param3;
	st.param.b64 	[param3], %rd23;
	.param .b64 param4;
	st.param.b64 	[param4], 1;
	call.uni 
	__assertfail, 
	(
	param0, 
	param1, 
	param2, 
	param3, 
	param4
	);
	} // callseq 174
$L__BB179_2:
	mov.u32 	%r2, %nctaid.x;
	mov.u32 	%r3, %ntid.y;
	mul.lo.s32 	%r1, %r2, %r3;
	mov.u32 	%r4, %ctaid.x;
	mov.u32 	%r5, %tid.y;
	mad.lo.s32 	%r6, %r4, %r3, %r5;
	cvt.s64.s32 	%rd76, %r6;
	setp.le.s64 	%p2, %rd16, %rd76;
	@%p2 bra 	$L__BB179_21;
	mov.u32 	%r7, %tid.x;
	shl.b32 	%r8, %r7, 1;
	cvt.u64.u32 	%rd3, %r8;
	add.s32 	%r9, %r8, 64;
	cvt.u64.u32 	%rd4, %r9;
	add.s32 	%r10, %r8, 128;
	cvt.u64.u32 	%rd5, %r10;
	add.s32 	%r11, %r8, 192;
	cvt.u64.u32 	%rd6, %r11;
	cvt.s64.s32 	%rd7, %r1;
$L__BB179_4:
	setp.le.s64 	%p3, %rd17, %rd3;
	mul.lo.s64 	%rd9, %rd76, %rd13;
	mov.f32 	%f175, 0fFF800000;
	mov.f32 	%f176, %f175;
	mov.f32 	%f180, %f175;
	@%p3 bra 	$L__BB179_6;
	add.s64 	%rd24, %rd9, %rd3;
	shr.u64 	%rd25, %rd24, 63;
	add.s64 	%rd26, %rd24, %rd25;
	cvta.to.global.u64 	%rd27, %rd12;
	shl.b64 	%rd28, %rd26, 1;
	and.b64  	%rd29, %rd28, -4;
	add.s64 	%rd30, %rd27, %rd29;
	ld.global.u32 	%r12, [%rd30];
	mov.b32 	{%rs1, %rs2}, %r12;
	// begin inline asm
	{  cvt.f32.f16 %f176, %rs1;}

	// end inline asm
	// begin inline asm
	{  cvt.f32.f16 %f175, %rs2;}

	// end inline asm
	max.f32 	%f36, %f176, 0fFF800000;
	max.f32 	%f180, %f36, %f175;
$L__BB179_6:
	setp.le.s64 	%p4, %rd17, %rd4;
	mov.f32 	%f178, 0fFF800000;
	mov.f32 	%f179, %f178;
	@%p4 bra 	$L__BB179_8;
	add.s64 	%rd31, %rd9, %rd4;
	shr.u64 	%rd32, %rd31, 63;
	add.s64 	%rd33, %rd31, %rd32;
	cvta.to.global.u64 	%rd34, %rd12;
	shl.b64 	%rd35, %rd33, 1;
	and.b64  	%rd36, %rd35, -4;
	add.s64 	%rd37, %rd34, %rd36;
	ld.global.u32 	%r13, [%rd37];
	mov.b32 	{%rs3, %rs4}, %r13;
	// begin inline asm
	{  cvt.f32.f16 %f179, %rs3;}

	// end inline asm
	// begin inline asm
	{  cvt.f32.f16 %f178, %rs4;}

	// end inline asm
	max.f32 	%f40, %f180, %f179;
	max.f32 	%f180, %f40, %f178;
$L__BB179_8:
	setp.le.s64 	%p5, %rd17, %rd5;
	mov.f32 	%f181, 0fFF800000;
	mov.f32 	%f182, %f181;
	@%p5 bra 	$L__BB179_10;
	add.s64 	%rd38, %rd9, %rd5;
	shr.u64 	%rd39, %rd38, 63;
	add.s64 	%rd40, %rd38, %rd39;
	cvta.to.global.u64 	%rd41, %rd12;
	shl.b64 	%rd42, %rd40, 1;
	and.b64  	%rd43, %rd42, -4;
	add.s64 	%rd44, %rd41, %rd43;
	ld.global.u32 	%r14, [%rd44];
	mov.b32 	{%rs5, %rs6}, %r14;
	// begin inline asm
	{  cvt.f32.f16 %f182, %rs5;}

	// end inline asm
	// begin inline asm
	{  cvt.f32.f16 %f181, %rs6;}

	// end inline asm
	max.f32 	%f44, %f180, %f182;
	max.f32 	%f180, %f44, %f181;
$L__BB179_10:
	setp.le.s64 	%p6, %rd17, %rd6;
	mov.f32 	%f184, 0fFF800000;
	mov.f32 	%f185, %f184;
	@%p6 bra 	$L__BB179_12;
	add.s64 	%rd45, %rd9, %rd6;
	shr.u64 	%rd46, %rd45, 63;
	add.s64 	%rd47, %rd45, %rd46;
	cvta.to.global.u64 	%rd48, %rd12;
	shl.b64 	%rd49, %rd47, 1;
	and.b64  	%rd50, %rd49, -4;
	add.s64 	%rd51, %rd48, %rd50;
	ld.global.u32 	%r15, [%rd51];
	mov.b32 	{%rs7, %rs8}, %r15;
	// begin inline asm
	{  cvt.f32.f16 %f185, %rs7;}

	// end inline asm
	// begin inline asm
	{  cvt.f32.f16 %f184, %rs8;}

	// end inline asm
	max.f32 	%f48, %f180, %f185;
	max.f32 	%f180, %f48, %f184;
$L__BB179_12:
	setp.le.s64 	%p7, %rd17, %rd3;
	mov.b32 	%r16, %f180;
	shfl.sync.bfly.b32	%r17|%p8, %r16, 16, 31, -1;
	mov.b32 	%f49, %r17;
	max.f32 	%f50, %f180, %f49;
	mov.b32 	%r18, %f50;
	shfl.sync.bfly.b32	%r19|%p9, %r18, 8, 31, -1;
	mov.b32 	%f51, %r19;
	max.f32 	%f52, %f50, %f51;
	mov.b32 	%r20, %f52;
	shfl.sync.bfly.b32	%r21|%p10, %r20, 4, 31, -1;
	mov.b32 	%f53, %r21;
	max.f32 	%f54, %f52, %f53;
	mov.b32 	%r22, %f54;
	shfl.sync.bfly.b32	%r23|%p11, %r22, 2, 31, -1;
	mov.b32 	%f55, %r23;
	max.f32 	%f56, %f54, %f55;
	mov.b32 	%r24, %f56;
	shfl.sync.bfly.b32	%r25|%p12, %r24, 1, 31, -1;
	mov.b32 	%f57, %r25;
	max.f32 	%f58, %f56, %f57;
	sub.f32 	%f59, %f176, %f58;
	fma.rn.f32 	%f60, %f59, 0f3BBB989D, 0f3F000000;
	cvt.sat.f32.f32 	%f61, %f60;
	mov.f32 	%f62, 0f4B400001;
	mov.f32 	%f63, 0f437C0000;
	fma.rm.f32 	%f64, %f61, %f63, %f62;
	add.f32 	%f65, %f64, 0fCB40007F;
	neg.f32 	%f66, %f65;
	fma.rn.f32 	%f67, %f59, 0f3FB8AA3B, %f66;
	fma.rn.f32 	%f68, %f59, 0f32A57060, %f67;
	mov.b32 	%r26, %f64;
	shl.b32 	%r27, %r26, 23;
	mov.b32 	%f69, %r27;
	ex2.approx.ftz.f32 	%f70, %f68;
	mul.f32 	%f71, %f70, %f69;
	add.f32 	%f72, %f71, 0f00000000;
	sub.f32 	%f73, %f175, %f58;
	fma.rn.f32 	%f74, %f73, 0f3BBB989D, 0f3F000000;
	cvt.sat.f32.f32 	%f75, %f74;
	fma.rm.f32 	%f76, %f75, %f63, %f62;
	add.f32 	%f77, %f76, 0fCB40007F;
	neg.f32 	%f78, %f77;
	fma.rn.f32 	%f79, %f73, 0f3FB8AA3B, %f78;
	fma.rn.f32 	%f80, %f73, 0f32A57060, %f79;
	mov.b32 	%r28, %f76;
	shl.b32 	%r29, %r28, 23;
	mov.b32 	%f81, %r29;
	ex2.approx.ftz.f32 	%f82, %f80;
	mul.f32 	%f83, %f82, %f81;
	add.f32 	%f84, %f72, %f83;
	sub.f32 	%f85, %f179, %f58;
	fma.rn.f32 	%f86, %f85, 0f3BBB989D, 0f3F000000;
	cvt.sat.f32.f32 	%f87, %f86;
	fma.rm.f32 	%f88, %f87, %f63, %f62;
	add.f32 	%f89, %f88, 0fCB40007F;
	neg.f32 	%f90, %f89;
	fma.rn.f32 	%f91, %f85, 0f3FB8AA3B, %f90;
	fma.rn.f32 	%f92, %f85, 0f32A57060, %f91;
	mov.b32 	%r30, %f88;
	shl.b32 	%r31, %r30, 23;
	mov.b32 	%f93, %r31;
	ex2.approx.ftz.f32 	%f94, %f92;
	mul.f32 	%f95, %f94, %f93;
	add.f32 	%f96, %f84, %f95;
	sub.f32 	%f97, %f178, %f58;
	fma.rn.f32 	%f98, %f97, 0f3BBB989D, 0f3F000000;
	cvt.sat.f32.f32 	%f99, %f98;
	fma.rm.f32 	%f100, %f99, %f63, %f62;
	add.f32 	%f101, %f100, 0fCB40007F;
	neg.f32 	%f102, %f101;
	fma.rn.f32 	%f103, %f97, 0f3FB8AA3B, %f102;
	fma.rn.f32 	%f104, %f97, 0f32A57060, %f103;
	mov.b32 	%r32, %f100;
	shl.b32 	%r33, %r32, 23;
	mov.b32 	%f105, %r33;
	ex2.approx.ftz.f32 	%f106, %f104;
	mul.f32 	%f107, %f106, %f105;
	add.f32 	%f108, %f96, %f107;
	sub.f32 	%f109, %f182, %f58;
	fma.rn.f32 	%f110, %f109, 0f3BBB989D, 0f3F000000;
	cvt.sat.f32.f32 	%f111, %f110;
	fma.rm.f32 	%f112, %f111, %f63, %f62;
	add.f32 	%f113, %f112, 0fCB40007F;
	neg.f32 	%f114, %f113;
	fma.rn.f32 	%f115, %f109, 0f3FB8AA3B, %f114;
	fma.rn.f32 	%f116, %f109, 0f32A57060, %f115;
	mov.b32 	%r34, %f112;
	shl.b32 	%r35, %r34, 23;
	mov.b32 	%f117, %r35;
	ex2.approx.ftz.f32 	%f118, %f116;
	mul.f32 	%f119, %f118, %f117;
	add.f32 	%f120, %f108, %f119;
	sub.f32 	%f121, %f181, %f58;
	fma.rn.f32 	%f122, %f121, 0f3BBB989D, 0f3F000000;
	cvt.sat.f32.f32 	%f123, %f122;
	fma.rm.f32 	%f124, %f123, %f63, %f62;
	add.f32 	%f125, %f124, 0fCB40007F;
	neg.f32 	%f126, %f125;
	fma.rn.f32 	%f127, %f121, 0f3FB8AA3B, %f126;
	fma.rn.f32 	%f128, %f121, 0f32A57060, %f127;
	mov.b32 	%r36, %f124;
	shl.b32 	%r37, %r36, 23;
	mov.b32 	%f129, %r37;
	ex2.approx.ftz.f32 	%f130, %f128;
	mul.f32 	%f131, %f130, %f129;
	add.f32 	%f132, %f120, %f131;
	sub.f32 	%f133, %f185, %f58;
	fma.rn.f32 	%f134, %f133, 0f3BBB989D, 0f3F000000;
	cvt.sat.f32.f32 	%f135, %f134;
	fma.rm.f32 	%f136, %f135, %f63, %f62;
	add.f32 	%f137, %f136, 0fCB40007F;
	neg.f32 	%f138, %f137;
	fma.rn.f32 	%f139, %f133, 0f3FB8AA3B, %f138;
	fma.rn.f32 	%f140, %f133, 0f32A57060, %f139;
	mov.b32 	%r38, %f136;
	shl.b32 	%r39, %r38, 23;
	mov.b32 	%f141, %r39;
	ex2.approx.ftz.f32 	%f142, %f140;
	mul.f32 	%f143, %f142, %f141;
	add.f32 	%f144, %f132, %f143;
	sub.f32 	%f145, %f184, %f58;
	fma.rn.f32 	%f146, %f145, 0f3BBB989D, 0f3F000000;
	cvt.sat.f32.f32 	%f147, %f146;
	fma.rm.f32 	%f148, %f147, %f63, %f62;
	add.f32 	%f149, %f148, 0fCB40007F;
	neg.f32 	%f150, %f149;
	fma.rn.f32 	%f151, %f145, 0f3FB8AA3B, %f150;
	fma.rn.f32 	%f152, %f145, 0f32A57060, %f151;
	mov.b32 	%r40, %f148;
	shl.b32 	%r41, %r40, 23;
	mov.b32 	%f153, %r41;
	ex2.approx.ftz.f32 	%f154, %f152;
	mul.f32 	%f155, %f154, %f153;
	add.f32 	%f156, %f144, %f155;
	mov.b32 	%r42, %f156;
	shfl.sync.bfly.b32	%r43|%p13, %r42, 16, 31, -1;
	mov.b32 	%f157, %r43;
	add.f32 	%f158, %f156, %f157;
	mov.b32 	%r44, %f158;
	shfl.sync.bfly.b32	%r45|%p14, %r44, 8, 31, -1;
	mov.b32 	%f159, %r45;
	add.f32 	%f160, %f158, %f159;
	mov.b32 	%r46, %f160;
	shfl.sync.bfly.b32	%r47|%p15, %r46, 4, 31, -1;
	mov.b32 	%f161, %r47;
	add.f32 	%f162, %f160, %f161;
	mov.b32 	%r48, %f162;
	shfl.sync.bfly.b32	%r49|%p16, %r48, 2, 31, -1;
	mov.b32 	%f163, %r49;
	add.f32 	%f164, %f162, %f163;
	mov.b32 	%r50, %f164;
	shfl.sync.bfly.b32	%r51|%p17, %r50, 1, 31, -1;
	mov.b32 	%f165, %r51;
	add.f32 	%f166, %f164, %f165;
	div.rn.f32 	%f25, %f71, %f166;
	div.rn.f32 	%f26, %f83, %f166;
	div.rn.f32 	%f27, %f95, %f166;
	div.rn.f32 	%f28, %f107, %f166;
	div.rn.f32 	%f29, %f119, %f166;
	div.rn.f32 	%f30, %f131, %f166;
	div.rn.f32 	%f31, %f143, %f166;
	div.rn.f32 	%f32, %f155, %f166;
	mul.lo.s64 	%rd10, %rd76, %rd15;
	@%p7 bra 	$L__BB179_14;
	add.s64 	%rd52, %rd10, %rd3;
	// begin inline asm
	{  cvt.rn.f16.f32 %rs9, %f25;}

	// end inline asm
	// begin inline asm
	{  cvt.rn.f16.f32 %rs10, %f26;}

	// end inline asm
	shr.u64 	%rd53, %rd52, 63;
	add.s64 	%rd54, %rd52, %rd53;
	shl.b64 	%rd55, %rd54, 1;
	and.b64  	%rd56, %rd55, -4;
	add.s64 	%rd57, %rd1, %rd56;
	mov.b32 	%r52, {%rs9, %rs10};
	st.global.u32 	[%rd57], %r52;
$L__BB179_14:
	setp.le.s64 	%p18, %rd17, %rd4;
	@%p18 bra 	$L__BB179_16;
	add.s64 	%rd58, %rd10, %rd4;
	// begin inline asm
	{  cvt.rn.f16.f32 %rs11, %f27;}

	// end inline asm
	// begin inline asm
	{  cvt.rn.f16.f32 %rs12, %f28;}

	// end inline asm
	shr.u64 	%rd59, %rd58, 63;
	add.s64 	%rd60, %rd58, %rd59;
	shl.b64 	%rd61, %rd60, 1;
	and.b64  	%rd62, %rd61, -4;
	add.s64 	%rd63, %rd1, %rd62;
	mov.b32 	%r53, {%rs11, %rs12};
	st.global.u32 	[%rd63], %r53;
$L__BB179_16:
	setp.le.s64 	%p19, %rd17, %rd5;
	@%p19 bra 	$L__BB179_18;
	add.s64 	%rd64, %rd10, %rd5;
	// begin inline asm
	{  cvt.rn.f16.f32 %rs13, %f29;}

	// end inline asm
	// begin inline asm
	{  cvt.rn.f16.f32 %rs14, %f30;}

	// end inline asm
	shr.u64 	%rd65, %rd64, 63;
	add.s64 	%rd66, %rd64, %rd65;
	shl.b64 	%rd67, %rd66, 1;
	and.b64  	%rd68, %rd67, -4;
	add.s64 	%rd69, %rd1, %rd68;
	mov.b32 	%r54, {%rs13, %rs14};
	st.global.u32 	[%rd69], %r54;
$L__BB179_18:
	setp.le.s64 	%p20, %rd17, %rd6;
	@%p20 bra 	$L__BB179_20;
	add.s64 	%rd70, %rd10, %rd6;
	// begin inline asm
	{  cvt.rn.f16.f32 %rs15, %f31;}

	// end inline asm
	// begin inline asm
	{  cvt.rn.f16.f32 %rs16, %f32;}

	// end inline asm
	shr.u64 	%rd71, %rd70, 63;
	add.s64 	%rd72, %rd70, %rd71;
	shl.b64 	%rd73, %rd72, 1;
	and.b64  	%rd74, %rd73, -4;
	add.s64 	%rd75, %rd1, %rd74;
	mov.b32 	%r55, {%rs15, %rs16};
	st.global.u32 	[%rd75], %r55;
$L__BB179_20:
	add.s64 	%rd76, %rd76, %rd7;
	setp.lt.s64 	%p21, %rd76, %rd16;
	@%p21 bra 	$L__BB179_4;
$L__BB179_21:
	ret;

}
	// .globl	_Z15SoftmaxWarpImplI10DirectLoadI6__halffE11DirectStoreIfS1_EfLi2ELi10ELi32ELi1ELb0EL9Algorithm0EEvT_T0_ll
.visible .entry _Z15SoftmaxWarpImplI10DirectLoadI6__halffE11DirectStoreIfS1_EfLi2ELi10ELi32ELi1ELb0EL9Algorithm0EEvT_T0_ll(
	.param .align 8 .b8 _Z15SoftmaxWarpImplI10DirectLoadI6__halffE11DirectStoreIfS1_EfLi2ELi10ELi32ELi1ELb0EL9Algorithm0EEvT_T0_ll_param_0[16],
	.param .align 8 .b8 _Z15SoftmaxWarpImplI10DirectLoadI6__halffE11DirectStoreIfS1_EfLi2ELi10ELi32ELi1ELb0EL9Algorithm0EEvT_T0_ll_param_1[16],
	.param .u64 _Z15SoftmaxWarpImplI10DirectLoadI6__halffE11DirectStoreIfS1_EfLi2ELi10ELi32ELi1ELb0EL9Algorithm0EEvT_T0_ll_param_2,
	.param .u64 _Z15SoftmaxWarpImplI10DirectLoadI6__halffE11DirectStoreIfS1_EfLi2ELi10ELi32ELi1ELb0EL9Algorithm0EEvT_T0_ll_param_3
)
{
	.reg .pred 	%p<14>;
	.reg .b16 	%rs<21>;
	.reg .b32 	%r<59>;
	.reg .b32 	%f<173>;
	.reg .b64 	%rd<81>;

	ld.param.u64 	%rd1, [_Z15SoftmaxWarpImplI10DirectLoadI6__halffE11DirectStoreIfS1_EfLi2ELi10ELi32ELi1ELb0EL9Algorithm0EEvT_T0_ll_param_0];
	ld.param.u64 	%rd2, [_Z15SoftmaxWarpImplI10DirectLoadI6__halffE11DirectStoreIfS1_EfLi2ELi10ELi32ELi1ELb0EL9Algorithm0EEvT_T0_ll_param_0+8];
	ld.param.u64 	%rd3, [_Z15SoftmaxWarpImplI10DirectLoadI6__halffE11DirectStoreIfS1_EfLi2ELi10ELi32ELi1ELb0EL9Algorithm0EEvT_T0_ll_param_1];
	ld.param.u64 	%rd4, [_Z15SoftmaxWarpImplI10DirectLoadI6__halffE11DirectStoreIfS1_EfLi2ELi10ELi32ELi1ELb0EL9Algorithm0EEvT_T0_ll_param_1+8];
	ld.param.u64 	%rd12, [_Z15SoftmaxWarpImplI10DirectLoadI6__halffE11DirectStoreIfS1_EfLi2ELi10ELi32ELi1ELb0EL9Algorithm0EEvT_T0_ll_param_2];
	ld.param.u64 	%rd13, [_Z15SoftmaxWarpImplI10DirectLoadI6__halffE11DirectStoreIfS1_EfLi2ELi10ELi32ELi1ELb0EL9Algorithm0EEvT_T0_ll_param_3];
	setp.lt.s64 	%p1, %rd13, 321;
	@%p1 bra 	$L__BB180_2;
	mov.u64 	%rd14, $str;
	cvta.global.u64 	%rd15, %rd14;
	mov.u64 	%rd16, $str$1;
	cvta.global.u64 	%rd17, %rd16;
	mov.u64 	%rd18, __unnamed_176;
	cvta.global.u64 	%rd19, %rd18;
	{ // callseq 175, 0
	.param .b64 param0;
	st.param.b64 	[param0], %rd15;
	.param .b64 param1;
	st.param.b64 	[param1], %rd17;
	.param .b32 param2;
	st.param.b32 	[param2], 358;
	.param .b64 param3;
	st.param.b64 	[param3], %rd19;
	.param .b64 param4;
	st.param.b64 	[param4], 1;
	call.uni 
	__assertfail, 
	(
	param0, 
	param1, 
	param2, 
	param3, 
	param4
	);
	} // callseq 175
$L__BB180_2:
	mov.u32 	%r2, %nctaid.x;
	mov.u32 	%r3, %ntid.y;
	mul.lo.s32 	%r1, %r2, %r3;
	mov.u32 	%r4, %ctaid.x;
	mov.u32 	%r5, %tid.y;
	mad.lo.s32 	%r6, %r4, %r3, %r5;
	cvt.s64.s32 	%rd80, %r6;
	setp.le.s64 	%p2, %rd12, %rd80;
	@%p2 bra 	$L__BB180_5;
	cvta.to.global.u64 	%rd6, %rd1;
	cvta.to.global.u64 	%rd7, %rd3;
	mov.u32 	%r7, %tid.x;
	shl.b32 	%r8, %r7, 1;
	cvt.u64.u32 	%rd8, %r8;
	cvt.s64.s32 	%rd9, %r1;
$L__BB180_4:
	mad.lo.s64 	%rd20, %rd80, %rd2, %rd8;
	shr.u64 	%rd21, %rd20, 63;
	add.s64 	%rd22, %rd20, %rd21;
	shl.b64 	%rd23, %rd22, 1;
	and.b64  	%rd24, %rd23, -4;
	add.s64 	%rd25, %rd6, %rd24;
	ld.global.u32 	%r9, [%rd25];
	mov.b32 	{%rs1, %rs2}, %r9;
	// begin inline asm
	{  cvt.f32.f16 %f1, %rs1;}

	// end inline asm
	// begin inline asm
	{  cvt.f32.f16 %f2, %rs2;}

	// end inline asm
	max.f32 	%f21, %f1, 0fFF800000;
	max.f32 	%f22, %f21, %f2;
	add.s64 	%rd26, %rd20, 64;
	shr.u64 	%rd27, %rd26, 63;
	add.s64 	%rd28, %rd26, %rd27;
	shl.b64 	%rd29, %rd28, 1;
	and.b64  	%rd30, %rd29, -4;
	add.s64 	%rd31, %rd6, %rd30;
	ld.global.u32 	%r10, [%rd31];
	mov.b32 	{%rs3, %rs4}, %r10;
	// begin inline asm
	{  cvt.f32.f16 %f3, %rs3;}

	// end inline asm
	// begin inline asm
	{  cvt.f32.f16 %f4, %rs4;}

	// end inline asm
	max.f32 	%f23, %f22, %f3;
	max.f32 	%f24, %f23, %f4;
	add.s64 	%rd32, %rd20, 128;
	shr.u64 	%rd33, %rd32, 63;
	add.s64 	%rd34, %rd32, %rd33;
	shl.b64 	%rd35, %rd34, 1;
	and.b64  	%rd36, %rd35, -4;
	add.s64 	%rd37, %rd6, %rd36;
	ld.global.u32 	%r11, [%rd37];
	mov.b32 	{%rs5, %rs6}, %r11;
	// begin inline asm
	{  cvt.f32.f16 %f5, %rs5;}

	// end inline asm
	// begin inline asm
	{  cvt.f32.f16 %f6, %rs6;}

	// end inline asm
	max.f32 	%f25, %f24, %f5;
	max.f32 	%f26, %f25, %f6;
	add.s64 	%rd38, %rd20, 192;
	shr.u64 	%rd39, %rd38, 63;
	add.s64 	%rd40, %rd38, %rd39;
	shl.b64 	%rd41, %rd40, 1;
	and.b64  	%rd42, %rd41, -4;
	add.s64 	%rd43, %rd6, %rd42;
	ld.global.u32 	%r12, [%rd43];
	mov.b32 	{%rs7, %rs8}, %r12;
	// begin inline asm
	{  cvt.f32.f16 %f7, %rs7;}

	// end inline asm
	// begin inline asm
	{  cvt.f32.f16 %f8, %rs8;}

	// end inline asm
	max.f32 	%f27, %f26, %f7;
	max.f32 	%f28, %f27, %f8;
	add.s64 	%rd44, %rd20, 256;
	shr.u64 	%rd45, %rd44, 63;
	add.s64 	%rd46, %rd44, %rd45;
	shl.b64 	%rd47, %rd46, 1;
	and.b64  	%rd48, %rd47, -4;
	add.s64 	%rd49, %rd6, %rd48;
	ld.global.u32 	%r13, [%rd49];
	mov.b32 	{%rs9, %rs10}, %r13;
	// begin inline asm
	{  cvt.f32.f16 %f9, %rs9;}

	// end inline asm
	// begin inline asm
	{  cvt.f32.f16 %f10, %rs10;}

	// end inline asm
	max.f32 	%f29, %f28, %f9;
	max.f32 	%f30, %f29, %f10;
	mov.b32 	%r14, %f30;
	shfl.sync.bfly.b32	%r15|%p3, %r14, 16, 31, -1;
	mov.b32 	%f31, %r15;
	max.f32 	%f32, %f30, %f31;
	mov.b32 	%r16, %f32;
	shfl.sync.bfly.b32	%r17|%p4, %r16, 8, 31, -1;
	mov.b32 	%f33, %r17;
	max.f32 	%f34, %f32, %f33;
	mov.b32 	%r18, %f34;
	shfl.sync.bfly.b32	%r19|%p5, %r18, 4, 31, -1;
	mov.b32 	%f35, %r19;
	max.f32 	%f36, %f34, %f35;
	mov.b32 	%r20, %f36;
	shfl.sync.bfly.b32	%r21|%p6, %r20, 2, 31, -1;
	mov.b32 	%f37, %r21;
	max.f32 	%f38, %f36, %f37;
	mov.b32 	%r22, %f38;
	shfl.sync.bfly.b32	%r23|%p7, %r22, 1, 31, -1;
	mov.b32 	%f39, %r23;
	max.f32 	%f40, %f38, %f39;
	sub.f32 	%f41, %f1, %f40;
	fma.rn.f32 	%f42, %f41, 0f3BBB989D, 0f3F000000;
	cvt.sat.f32.f32 	%f43, %f42;
	mov.f32 	%f44, 0f4B400001;
	mov.f32 	%f45, 0f437C0000;
	fma.rm.f32 	%f46, %f43, %f45, %f44;
	add.f32 	%f47, %f46, 0fCB40007F;
	neg.f32 	%f48, %f47;
	fma.rn.f32 	%f49, %f41, 0f3FB8AA3B, %f48;
	fma.rn.f32 	%f50, %f41, 0f32A57060, %f49;
	mov.b32 	%r24, %f46;
	shl.b32 	%r25, %r24, 23;
	mov.b32 	%f51, %r25;
	ex2.approx.ftz.f32 	%f52, %f50;
	mul.f32 	%f53, %f52, %f51;
	add.f32 	%f54, %f53, 0f00000000;
	sub.f32 	%f55, %f2, %f40;
	fma.rn.f32 	%f56, %f55, 0f3BBB989D, 0f3F000000;
	cvt.sat.f32.f32 	%f57, %f56;
	fma.rm.f32 	%f58, %f57, %f45, %f44;
	add.f32 	%f59, %f58, 0fCB40007F;
	neg.f32 	%f60, %f59;
	fma.rn.f32 	%f61, %f55, 0f3FB8AA3B, %f60;
	fma.rn.f32 	%f62, %f55, 0f32A57060, %f61;
	mov.b32 	%r26, %f58;
	shl.b32 	%r27, %r26, 23;
	mov.b32 	%f63, %r27;
	ex2.approx.ftz.f32 	%f64, %f62;
	mul.f32 	%f65, %f64, %f63;
	add.f32 	%f66, %f54, %f65;
	sub.f32 	%f67, %f3, %f40;
	fma.rn.f32 	%f68, %f67, 0f3BBB989D, 0f3F000000;
	cvt.sat.f32.f32 	%f69, %f68;
	fma.rm.f32 	%f70, %f69, %f45, %f44;
	add.f32 	%f71, %f70, 0fCB40007F;
	neg.f32 	%f72, %f71;
	fma.rn.f32 	%f73, %f67, 0f3FB8AA3B, %f72;
	fma.rn.f32 	%f74, %f67, 0f32A57060, %f73;
	mov.b32 	%r28, %f70;
	shl.b32 	%r29, %r28, 23;
	mov.b32 	%f75, %r29;
	ex2.approx.ftz.f32 	%f76, %f74;
	mul.f32 	%f77, %f76, %f75;
	add.f32 	%f78, %f66, %f77;
	sub.f32 	%f79, %f4, %f40;
	fma.rn.f32 	%f80, %f79, 0f3BBB989D, 0f3F000000;
	cvt.sat.f32.f32 	%f81, %f80;
	fma.rm.f32 	%f82, %f81, %f45, %f44;
	add.f32 	%f83, %f82, 0fCB40007F;
	neg.f32 	%f84, %f83;
	fma.rn.f32 	%f85, %f79, 0f3FB8AA3B, %f84;
	fma.rn.f32 	%f86, %f79, 0f32A57060, %f85;
	mov.b32 	%r30, %f82;
	shl.b32 	%r31, %r30, 23;
	mov.b32 	%f87, %r31;
	ex2.approx.ftz.f32 	%f88, %f86;
	mul.f32 	%f89, %f88, %f87;
	add.f32 	%f90, %f78, %f89;
	sub.f32 	%f91, %f5, %f40;
	fma.rn.f32 	%f92, %f91, 0f3BBB989D, 0f3F000000;
	cvt.sat.f32.f32 	%f93, %f92;
	fma.rm.f32 	%f94, %f93, %f45, %f44;
	add.f32 	%f95, %f94, 0fCB40007F;
	neg.f32 	%f96, %f95;
	fma.rn.f32 	%f97, %f91, 0f3FB8AA3B, %f96;
	fma.rn.f32 	%f98, %f91, 0f32A57060, %f97;
	mov.b32 	%r32, %f94;
	shl.b32 	%r33, %r32, 23;
	mov.b32 	%f99, %r33;
	ex2.approx.ftz.f32 	%f100, %f98;
	mul.f32 	%f101, %f100, %f99;
	add.f32 	%f102, %f90, %f101;
	sub.f32 	%f103, %f6, %f40;
	fma.rn.f32 	%f104, %f103, 0f3BBB989D, 0f3F000000;
	cvt.sat.f32.f32 	%f105, %f104;
	fma.rm.f32 	%f106, %f105, %f45, %f44;
	add.f32 	%f107, %f106, 0fCB40007F;
	neg.f32 	%f108, %f107;
	fma.rn.f32 	%f109, %f103, 0f3FB8AA3B, %f108;
	fma.rn.f32 	%f110, %f103, 0f32A57060, %f109;
	mov.b32 	%r34, %f106;
	shl.b32 	%r35, %r34, 23;
	mov.b32 	%f111, %r35;
	ex2.approx.ftz.f32 	%f112, %f110;
	mul.f32 	%f113, %f112, %f111;
	add.f32 	%f114, %f102, %f113;
	sub.f32 	%f115, %f7, %f40;
	fma.rn.f32 	%f116, %f115, 0f3BBB989D, 0f3F000000;
	cvt.sat.f32.f32 	%f117, %f116;
	fma.rm.f32 	%f118, %f117, %f45, %f44;
	add.f32 	%f119, %f118, 0fCB40007F;
	neg.f32 	%f120, %f119;
	fma.rn.f32 	%f121, %f115, 0f3FB8AA3B, %f120;
	fma.rn.f32 	%f122, %f115, 0f32A57060, %f121;
	mov.b32 	%r36, %f118;
	shl.b32 	%r37, %r36, 23;
	mov.b32 	%f123, %r37;
	ex2.approx.ftz.f32 	%f124, %f122;
	mul.f32 	%f125, %f124, %f123;
	add.f32 	%f126, %f114, %f125;
	sub.f32 	%f127, %f8, %f40;
	fma.rn.f32 	%f128, %f127, 0f3BBB989D, 0f3F000000;
	cvt.sat.f32.f32 	%f129, %f128;
	fma.rm.f32 	%f130, %f129, %f45, %f44;
	add.f32 	%f131, %f130, 0fCB40007F;
	neg.f32 	%f132, %f131;
	fma.rn.f32 	%f133, %f127, 0f3FB8AA3B, %f132;
	fma.rn.f32 	%f134, %f127, 0f32A57060, %f133;
	mov.b32 	%r38, %f130;
	shl.b32 	%r39, %r38, 23;
	mov.b32 	%f135, %r39;
	ex2.approx.ftz.f32 	%f136, %f134;
	mul.f32 	%f137, %f136, %f135;
	add.f32 	%f138, %f126, %f137;
	sub.f32 	%f139, %f9, %f40;
	fma.rn.f32 	%f140, %f139, 0f3BBB989D, 0f3F000000;
	cvt.sat.f32.f32 	%f141, %f140;
	fma.rm.f32 	%f142, %f141, %f45, %f44;
	add.f32 	%f143, %f142, 0fCB40007F;
	neg.f32 	%f144, %f143;
	fma.rn.f32 	%f145, %f139, 0f3FB8AA3B, %f144;
	fma.rn.f32 	%f146, %f139, 0f32A57060, %f145;
	mov.b32 	%r40, %f142;
	shl.b32 	%r41, %r40, 23;
	mov.b32 	%f147, %r41;
	ex2.approx.ftz.f32 	%f148, %f146;
	mul.f32 	%f149, %f148, %f147;
	add.f32 	%f150, %f138, %f149;
	sub.f32 	%f151, %f10, %f40;
	fma.rn.f32 	%f152, %f151, 0f3BBB989D, 0f3F000000;
	cvt.sat.f32.f32 	%f153, %f152;
	fma.rm.f32 	%f154, %f153, %f45, %f44;
	add.f32 	%f155, %f154, 0fCB40007F;
	neg.f32 	%f156, %f155;
	fma.rn.f32 	%f157, %f151, 0f3FB8AA3B, %f156;
	fma.rn.f32 	%f158, %f151, 0f32A57060, %f157;
	mov.b32 	%r42, %f154;
	shl.b32 	%r43, %r42, 23;
	mov.b32 	%f159, %r43;
	ex2.approx.ftz.f32 	%f160, %f158;
	mul.f32 	%f161, %f160, %f159;
	add.f32 	%f162, %f150, %f161;
	mov.b32 	%r44, %f162;
	shfl.sync.bfly.b32	%r45|%p8, %r44, 16, 31, -1;
	mov.b32 	%f163, %r45;
	add.f32 	%f164, %f162, %f163;
	mov.b32 	%r46, %f164;
	shfl.sync.bfly.b32	%r47|%p9, %r46, 8, 31, -1;
	mov.b32 	%f165, %r47;
	add.f32 	%f166, %f164, %f165;
	mov.b32 	%r48, %f166;
	shfl.sync.bfly.b32	%r49|%p10, %r48, 4, 31, -1;
	mov.b32 	%f167, %r49;
	add.f32 	%f168, %f166, %f167;
	mov.b32 	%r50, %f168;
	shfl.sync.bfly.b32	%r51|%p11, %r50, 2, 31, -1;
	mov.b32 	%f169, %r51;
	add.f32 	%f170, %f168, %f169;
	mov.b32 	%r52, %f170;
	shfl.sync.bfly.b32	%r53|%p12, %r52, 1, 31, -1;
	mov.b32 	%f171, %r53;
	add.f32 	%f172, %f170, %f171;
	div.rn.f32 	%f11, %f53, %f172;
	div.rn.f32 	%f12, %f65, %f172;
	div.rn.f32 	%f13, %f77, %f172;
	div.rn.f32 	%f14, %f89, %f172;
	div.rn.f32 	%f15, %f101, %f172;
	div.rn.f32 	%f16, %f113, %f172;
	div.rn.f32 	%f17, %f125, %f172;
	div.rn.f32 	%f18, %f137, %f172;
	div.rn.f32 	%f19, %f149, %f172;
	div.rn.f32 	%f20, %f161, %f172;
	mad.lo.s64 	%rd50, %rd80, %rd4, %rd8;
	// begin inline asm
	{  cvt.rn.f16.f32 %rs11, %f11;}

	// end inline asm
	// begin inline asm
	{  cvt.rn.f16.f32 %rs12, %f12;}

	// end inline asm
	shr.u64 	%rd51, %rd50, 63;
	add.s64 	%rd52, %rd50, %rd51;
	shl.b64 	%rd53, %rd52, 1;
	and.b64  	%rd54, %rd53, -4;
	add.s64 	%rd55, %rd7, %rd54;
	mov.b32 	%r54, {%rs11, %rs12};
	st.global.u32 	[%rd55], %r54;
	add.s64 	%rd56, %rd50, 64;
	// begin inline asm
	{  cvt.rn.f16.f32 %rs13, %f13;}

	// end inline asm
	// begin inline asm
	{  cvt.rn.f16.f32 %rs14, %f14;}

	// end inline asm
	shr.u64 	%rd57, %rd56, 63;
	add.s64 	%rd58, %rd56, %rd57;
	shl.b64 	%rd59, %rd58, 1;
	and.b64  	%rd60, %rd59, -4;
	add.s64 	%rd61, %rd7, %rd60;
	mov.b32 	%r55, {%rs13, %rs14};
	st.global.u32 	[%rd61], %r55;
	add.s64 	%rd62, %rd50, 128;
	// begin inline asm
	{  cvt.rn.f16.f32 %rs15, %f15;}

	// end inline asm
	// begin inline asm
	{  cvt.rn.f16.f32 %rs16, %f16;}

	// end inline asm
	shr.u64 	%rd63, %rd62, 63;
	add.s64 	%rd64, %rd62, %rd63;
	shl.b64 	%rd65, %rd64, 1;
	and.b64  	%rd66, %rd65, -4;
	add.s64 	%rd67, %rd7, %rd66;
	mov.b32 	%r56, {%rs15, %rs16};
	st.global.u32 	[%rd67], %r56;
	add.s64 	%rd68, %rd50, 192;
	// begin inline asm
	{  cvt.rn.f16.f32 %rs17, %f17;}

	// end inline asm
	// begin inline asm
	{  cvt.rn.f16.f32 %rs18, %f18;}

	// end inline asm
	shr.u64 	%rd69, %rd68, 63;
	add.s64 	%rd70, %rd68, %rd69;
	shl.b64 	%rd71, %rd70, 1;
	and.b64  	%rd72, %rd71, -4;
	add.s64 	%rd73, %rd7, %rd72;
	mov.b32 	%r57, {%rs17, %rs18};
	st.global.u32 	[%rd73], %r57;
	add.s64 	%rd74, %rd50, 256;
	// begin inline asm
	{  cvt.rn.f16.f32 %rs19, %f19;}

	// end inline asm
	// begin inline asm
	{  cvt.rn.f16.f32 %rs20, %f20;}

	// end inline asm
	shr.u64 	%rd75, %rd74, 63;
	add.s64 	%rd76, %rd74, %rd75;
	shl.b64 	%rd77, %rd76, 1;
	and.b64  	%rd78, %rd77, -4;
	add.s64 	%rd79, %rd7, %rd78;
	mov.b32 	%r58, {%rs19, %rs20};
	st.global.u32 	[%rd79], %r58;
	add.s64 	%rd80, %rd80, %rd9;
	setp.lt.s64 	%p13, %rd80, %rd12;
	@%p13 bra 	$L__BB180_4;
$L__BB180_5:
	ret;

}
	// .globl	_Z15SoftmaxWarpImplI10DirectLoadI6__halffE11DirectStoreIfS1_EfLi2ELi10ELi32ELi1ELb1EL9Algorithm0EEvT_T0_ll
.visible .entry _Z15SoftmaxWarpImplI10DirectLoadI6__halffE11DirectStoreIfS1_EfLi2ELi10ELi32ELi1ELb1EL9Algorithm0EEvT_T0_ll(
	.param .align 8 .b8 _Z15SoftmaxWarpImplI10DirectLoadI6__halffE11DirectStoreIfS1_EfLi2ELi10ELi32ELi1ELb1EL9Algorithm0EEvT_T0_ll_param_0[16],
	.param .align 8 .b8 _Z15SoftmaxWarpImplI10DirectLoadI6__halffE11DirectStoreIfS1_EfLi2ELi10ELi32ELi1ELb1EL9Algorithm0EEvT_T0_ll_param_1[16],
	.param .u64 _Z15SoftmaxWarpImplI10DirectLoadI6__halffE11DirectStoreIfS1_EfLi2ELi10ELi32ELi1ELb1EL9Algorithm0EEvT_T0_ll_param_2,
	.param .u64 _Z15SoftmaxWarpImplI10DirectLoadI6__halffE11DirectStoreIfS1_EfLi2ELi10ELi32ELi1ELb1EL9Algorithm0EEvT_T0_ll_param_3
)
{
	.reg .pred 	%p<24>;
	.reg .b16 	%rs<21>;
	.reg .b32 	%r<63>;
	.reg .b32 	%f<228>;
	.reg .b64 	%rd<87>;

	ld.param.u64 	%rd16, [_Z15SoftmaxWarpImplI10DirectLoadI6__halffE11DirectStoreIfS1_EfLi2ELi10ELi32ELi1ELb1EL9Algorithm0EEvT_T0_ll_param_0+8];
	ld.param.u64 	%rd3, [_Z15SoftmaxWarpImplI10DirectLoadI6__halffE11DirectStoreIfS1_EfLi2ELi10ELi32ELi1ELb1EL9Algorithm0EEvT_T0_ll_param_1+8];
	ld.param.u64 	%rd19, [_Z15SoftmaxWarpImplI10DirectLoadI6__halffE11DirectStoreIfS1_EfLi2ELi10ELi32ELi1ELb1EL9Algorithm0EEvT_T0_ll_param_1];
	ld.param.u64 	%rd15, [_Z15SoftmaxWarpImplI10DirectLoadI6__halffE11DirectStoreIfS1_EfLi2ELi10ELi32ELi1ELb1EL9Algorithm0EEvT_T0_ll_param_0];
	ld.param.u64 	%rd17, [_Z15SoftmaxWarpImplI10DirectLoadI6__halffE11DirectStoreIfS1_EfLi2ELi10ELi32ELi1ELb1EL9Algorithm0EEvT_T0_ll_param_2];
	ld.param.u64 	%rd18, [_Z15SoftmaxWarpImplI10DirectLoadI6__halffE11DirectStoreIfS1_EfLi2ELi10ELi32ELi1ELb1EL9Algorithm0EEvT_T0_ll_param_3];
	cvta.to.global.u64 	%rd1, %rd15;
	cvta.to.global.u64 	%rd2, %rd19;
	setp.lt.s64 	%p1, %rd18, 321;
	@%p1 bra 	$L__BB181_2;
	mov.u64 	%rd20, $str;
	cvta.global.u64 	%rd21, %rd20;
	mov.u64 	%rd22, $str$1;
	cvta.global.u64 	%rd23, %rd22;
	mov.u64 	%rd24, __unnamed_177;
	cvta.global.u64 	%rd25, %rd24;
	{ // callseq 176, 0
	.param .b64 param0;
	st.param.b64 	[param0], %rd21;
	.param .b64 param1;
	st.param.b64 	[param1], %rd23;
	.param .b32 param2;
	st.param.b32 	[param2], 358;
	.param .b64 param3;
	st.param.b64 	[param3], %rd25;
	.param .b64 param4;
	st.param.b64 	[param4], 1;
	call.uni 
	__assertfail, 
	(
	param0, 
	param1, 
	param2, 
	param3, 
	param4
	);
	} // callseq 176
$L__BB181_2:
	mov.u32 	%r2, %nctaid.x;
	mov.u32 	%r3, %ntid.y;
	mul.lo.s32 	%r1, %r2, %r3;
	mov.u32 	%r4, %ctaid.x;
	mov.u32 	%r5, %tid.y;
	mad.lo.s32 	%r6, %r4, %r3, %r5;
	cvt.s64.s32 	%rd86, %r6;
	setp.le.s64 	%p2, %rd17, %rd86;
	@%p2 bra 	$L__BB181_25;
	mov.u32 	%r7, %tid.x;
	shl.b32 	%r8, %r7, 1;
	cvt.u64.u32 	%rd5, %r8;
	add.s32 	%r9, %r8, 64;
	cvt.u64.u32 	%rd6, %r9;
	add.s32 	%r10, %r8, 128;
	cvt.u64.u32 	%rd7, %r10;
	add.s32 	%r11, %r8, 192;
	cvt.u64.u32 	%rd8, %r11;
	add.s32 	%r12, %r8, 256;
	cvt.u64.u32 	%rd9, %r12;
	cvt.s64.s32 	%rd10, %r1;
$L__BB181_4:
	setp.le.s64 	%p3, %rd18, %rd5;
	mul.lo.s64 	%rd12, %rd86, %rd16;
	mov.f32 	%f213, 0fFF800000;
	mov.f32 	%f214, %f213;
	mov.f32 	%f218, %f213;
	@%p3 bra 	$L__BB181_6;
	add.s64 	%rd26, %rd12, %rd5;
	shr.u64 	%rd27, %rd26, 63;
	add.s64 	%rd28, %rd26, %rd27;
	shl.b64 	%rd29, %rd28, 1;
	and.b64  	%rd30, %rd29, -4;
	add.s64 	%rd31, %rd1, %rd30;
	ld.global.u32 	%r13, [%rd31];
	mov.b32 	{%rs1, %rs2}, %r13;
	// begin inline asm
	{  cvt.f32.f16 %f214, %rs1;}

	// end inline asm
	// begin inline asm
	{  cvt.f32.f16 %f213, %rs2;}

	// end inline asm
	max.f32 	%f44, %f214, 0fFF800000;
	max.f32 	%f218, %f44, %f213;
$L__BB181_6:
	setp.le.s64 	%p4, %rd18, %rd6;
	mov.f32 	%f216, 0fFF800000;
	mov.f32 	%f217, %f216;
	@%p4 bra 	$L__BB181_8;
	add.s64 	%rd32, %rd12, %rd6;
	shr.u64 	%rd33, %rd32, 63;
	add.s64 	%rd34, %rd32, %rd33;
	shl.b64 	%rd35, %rd34, 1;
	and.b64  	%rd36, %rd35, -4;
	add.s64 	%rd37, %rd1, %rd36;
	ld.global.u32 	%r14, [%rd37];
	mov.b32 	{%rs3, %rs4}, %r14;
	// begin inline asm
	{  cvt.f32.f16 %f217, %rs3;}

	// end inline asm
	// begin inline asm
	{  cvt.f32.f16 %f216, %rs4;}

	// end inline asm
	max.f32 	%f48, %f218, %f217;
	max.f32 	%f218, %f48, %f216;
$L__BB181_8:
	setp.le.s64 	%p5, %rd18, %rd7;
	mov.f32 	%f219, 0fFF800000;
	mov.f32 	%f220, %f219;
	@%p5 bra 	$L__BB181_10;
	add.s64 	%rd38, %rd12, %rd7;
	shr.u64 	%rd39, %rd38, 63;
	add.s64 	%rd40, %rd38, %rd39;
	shl.b64 	%rd41, %rd40, 1;
	and.b64  	%rd42, %rd41, -4;
	add.s64 	%rd43, %rd1, %rd42;
	ld.global.u32 	%r15, [%rd43];
	mov.b32 	{%rs5, %rs6}, %r15;
	// begin inline asm
	{  cvt.f32.f16 %f220, %rs5;}

	// end inline asm
	// begin inline asm
	{  cvt.f32.f16 %f219, %rs6;}

	// end inline asm
	max.f32 	%f52, %f218, %f220;
	max.f32 	%f218, %f52, %f219;
$L__BB181_10:
	setp.le.s64 	%p6, %rd18, %rd8;
	mov.f32 	%f222, 0fFF800000;
	mov.f32 	%f223, %f222;
	@%p6 bra 	$L__BB181_12;
	add.s64 	%rd44, %rd12, %rd8;
	shr.u64 	%rd45, %rd44, 63;
	add.s64 	%rd46, %rd44, %rd45;
	shl.b64 	%rd47, %rd46, 1;
	and.b64  	%rd48, %rd47, -4;
	add.s64 	%rd49, %rd1, %rd48;
	ld.global.u32 	%r16, [%rd49];
	mov.b32 	{%rs7, %rs8}, %r16;
	// begin inline asm
	{  cvt.f32.f16 %f223, %rs7;}

	// end inline asm
	// begin inline asm
	{  cvt.f32.f16 %f222, %rs8;}

	// end inline asm
	max.f32 	%f56, %f218, %f223;
	max.f32 	%f218, %f56, %f222;
$L__BB181_12:
	setp.le.s64 	%p7, %rd18, %rd9;
	mov.f32 	%f225, 0fFF800000;
	mov.f32 	%f226, %f225;
	@%p7 bra 	$L__BB181_14;
	add.s64 	%rd50, %rd12, %rd9;
	shr.u64 	%rd51, %rd50, 63;
	add.s64 	%rd52, %rd50, %rd51;
	shl.b64 	%rd53, %rd52, 1;
	and.b64  	%rd54, %rd53, -4;
	add.s64 	%rd55, %rd1, %rd54;
	ld.global.u32 	%r17, [%rd55];
	mov.b32 	{%rs9, %rs10}, %r17;
	// begin inline asm
	{  cvt.f32.f16 %f226, %rs9;}

	// end inline asm
	// begin inline asm
	{  cvt.f32.f16 %f225, %rs10;}

	// end inline asm
	max.f32 	%f60, %f218, %f226;
	max.f32 	%f218, %f60, %f225;
$L__BB181_14:
	setp.le.s64 	%p8, %rd18, %rd5;
	mov.b32 	%r18, %f218;
	shfl.sync.bfly.b32	%r19|%p9, %r18, 16, 31, -1;
	mov.b32 	%f61, %r19;
	max.f32 	%f62, %f218, %f61;
	mov.b32 	%r20, %f62;
	shfl.sync.bfly.b32	%r21|%p10, %r20, 8, 31, -1;
	mov.b32 	%f63, %r21;
	max.f32 	%f64, %f62, %f63;
	mov.b32 	%r22, %f64;
	shfl.sync.bfly.b32	%r23|%p11, %r22, 4, 31, -1;
	mov.b32 	%f65, %r23;
	max.f32 	%f66, %f64, %f65;
	mov.b32 	%r24, %f66;
	shfl.sync.bfly.b32	%r25|%p12, %r24, 2, 31, -1;
	mov.b32 	%f67, %r25;
	max.f32 	%f68, %f66, %f67;
	mov.b32 	%r26, %f68;
	shfl.sync.bfly.b32	%r27|%p13, %r26, 1, 31, -1;
	mov.b32 	%f69, %r27;
	max.f32 	%f70, %f68, %f69;
	sub.f32 	%f71, %f214, %f70;
	fma.rn.f32 	%f72, %f71, 0f3BBB989D, 0f3F000000;
	cvt.sat.f32.f32 	%f73, %f72;
	mov.f32 	%f74, 0f4B400001;
	mov.f32 	%f75, 0f437C0000;
	fma.rm.f32 	%f76, %f73, %f75, %f74;
	add.f32 	%f77, %f76, 0fCB40007F;
	neg.f32 	%f78, %f77;
	fma.rn.f32 	%f79, %f71, 0f3FB8AA3B, %f78;
	fma.rn.f32 	%f80, %f71, 0f32A57060, %f79;
	mov.b32 	%r28, %f76;
	shl.b32 	%r29, %r28, 23;
	mov.b32 	%f81, %r29;
	ex2.approx.ftz.f32 	%f82, %f80;
	mul.f32 	%f83, %f82, %f81;
	add.f32 	%f84, %f83, 0f00000000;
	sub.f32 	%f85, %f213, %f70;
	fma.rn.f32 	%f86, %f85, 0f3BBB989D, 0f3F000000;
	cvt.sat.f32.f32 	%f87, %f86;
	fma.rm.f32 	%f88, %f87, %f75, %f74;
	add.f32 	%f89, %f88, 0fCB40007F;
	neg.f32 	%f90, %f89;
	fma.rn.f32 	%f91, %f85, 0f3FB8AA3B, %f90;
	fma.rn.f32 	%f92, %f85, 0f32A57060, %f91;
	mov.b32 	%r30, %f88;
	shl.b32 	%r31, %r30, 23;
	mov.b32 	%f93, %r31;
	ex2.approx.ftz.f32 	%f94, %f92;
	mul.f32 	%f95, %f94, %f93;
	add.f32 	%f96, %f84, %f95;
	sub.f32 	%f97, %f217, %f70;
	fma.rn.f32 	%f98, %f97, 0f3BBB989D, 0f3F000000;
	cvt.sat.f32.f32 	%f99, %f98;
	fma.rm.f32 	%f100, %f99, %f75, %f74;
	add.f32 	%f101, %f100, 0fCB40007F;
	neg.f32 	%f102, %f101;
	fma.rn.f32 	%f103, %f97, 0f3FB8AA3B, %f102;
	fma.rn.f32 	%f104, %f97, 0f32A57060, %f103;
	mov.b32 	%r32, %f100;
	shl.b32 	%r33, %r32, 23;
	mov.b32 	%f105, %r33;
	ex2.approx.ftz.f32 	%f106, %f104;
	mul.f32 	%f107, %f106, %f105;
	add.f32 	%f108, %f96, %f107;
	sub.f32 	%f109, %f216, %f70;
	fma.rn.f32 	%f110, %f109, 0f3BBB989D, 0f3F000000;
	cvt.sat.f32.f32 	%f111, %f110;
	fma.rm.f32 	%f112, %f111, %f75, %f74;
	add.f32 	%f113, %f112, 0fCB40007F;
	neg.f32 	%f114, %f113;
	fma.rn.f32 	%f115, %f109, 0f3FB8AA3B, %f114;
	fma.rn.f32 	%f116, %f109, 0f32A57060, %f115;
	mov.b32 	%r34, %f112;
	shl.b32 	%r35, %r34, 23;
	mov.b32 	%f117, %r35;
	ex2.approx.ftz.f32 	%f118, %f116;
	mul.f32 	%f119, %f118, %f117;
	add.f32 	%f120, %f108, %f119;
	sub.f32 	%f121, %f220, %f70;
	fma.rn.f32 	%f122, %f121, 0f3BBB989D, 0f3F000000;
	cvt.sat.f32.f32 	%f123, %f122;
	fma.rm.f32 	%f124, %f123, %f75, %f74;
	add.f32 	%f125, %f124, 0fCB40007F;
	neg.f32 	%f126, %f125;
	fma.rn.f32 	%f127, %f121, 0f3FB8AA3B, %f126;
	fma.rn.f32 	%f128, %f121, 0f32A57060, %f127;
	mov.b32 	%r36, %f124;
	shl.b32 	%r37, %r36, 23;
	mov.b32 	%f129, %r37;
	ex2.approx.ftz.f32 	%f130, %f128;
	mul.f32 	%f131, %f130, %f129;
	add.f32 	%f132, %f120, %f131;
	sub.f32 	%f133, %f219, %f70;
	fma.rn.f32 	%f134, %f133, 0f3BBB989D, 0f3F000000;
	cvt.sat.f32.f32 	%f135, %f134;
	fma.rm.f32 	%f136, %f135, %f75, %f74;
	add.f32 	%f137, %f136, 0fCB40007F;
	neg.f32 	%f138, %f137;
	fma.rn.f32 	%f139, %f133, 0f3FB8AA3B, %f138;
	fma.rn.f32 	%f140, %f133, 0f32A57060, %f139;
	mov.b32 	%r38, %f136;
	shl.b32 	%r39, %r38, 23;
	mov.b32 	%f141, %r39;
	ex2.approx.ftz.f32 	%f142, %f140;
	mul.f32 	%f143, %f142, %f141;
	add.f32 	%f144, %f132, %f143;
	sub.f32 	%f145, %f223, %f70;
	fma.rn.f32 	%f146, %f145, 0f3BBB989D, 0f3F000000;
	cvt.sat.f32.f32 	%f147, %f146;
	fma.rm.f32 	%f148, %f147, %f75, %f74;
	add.f32 	%f149, %f148, 0fCB40007F;
	neg.f32 	%f150, %f149;
	fma.rn.f32 	%f151, %f145, 0f3FB8AA3B, %f150;
	fma.rn.f32 	%f152, %f145, 0f32A57060, %f151;
	mov.b32 	%r40, %f148;
	shl.b32 	%r41, %r40, 23;
	mov.b32 	%f153, %r41;
	ex2.approx.ftz.f32 	%f154, %f152;
	mul.f32 	%f155, %f154, %f153;
	add.f32 	%f156, %f144, %f155;
	sub.f32 	%f157, %f222, %f70;
	fma.rn.f32 	%f158, %f157, 0f3BBB989D, 0f3F000000;
	cvt.sat.f32.f32 	%f159, %f158;
	fma.rm.f32 	%f160, %f159, %f75, %f74;
	add.f32 	%f161, %f160, 0fCB40007F;
	neg.f32 	%f162, %f161;
	fma.rn.f32 	%f163, %f157, 0f3FB8AA3B, %f162;
	fma.rn.f32 	%f164, %f157, 0f32A57060, %f163;
	mov.b32 	%r42, %f160;
	shl.b32 	%r43, %r42, 23;
	mov.b32 	%f165, %r43;
	ex2.approx.ftz.f32 	%f166, %f164;
	mul.f32 	%f167, %f166, %f165;
	add.f32 	%f168, %f156, %f167;
	sub.f32 	%f169, %f226, %f70;
	fma.rn.f32 	%f170, %f169, 0f3BBB989D, 0f3F000000;
	cvt.sat.f32.f32 	%f171, %f170;
	fma.rm.f32 	%f172, %f171, %f75, %f74;
	add.f32 	%f173, %f172, 0fCB40007F;
	neg.f32 	%f174, %f173;
	fma.rn.f32 	%f175, %f169, 0f3FB8AA3B, %f174;
	fma.rn.f32 	%f176, %f169, 0f32A57060, %f175;
	mov.b32 	%r44, %f172;
	shl.b32 	%r45, %r44, 23;
	mov.b32 	%f177, %r45;
	ex2.approx.ftz.f32 	%f178, %f176;
	mul.f32 	%f179, %f178, %f177;
	add.f32 	%f180, %f168, %f179;
	sub.f32 	%f181, %f225, %f70;
	fma.rn.f32 	%f182, %f181, 0f3BBB989D, 0f3F000000;
	cvt.sat.f32.f32 	%f183, %f182;
	fma.rm.f32 	%f184, %f183, %f75, %f74;
	add.f32 	%f185, %f184, 0fCB40007F;
	neg.f32 	%f186, %f185;
	fma.rn.f32 	%f187, %f181, 0f3FB8AA3B, %f186;
	fma.rn.f32 	%f188, %f181, 0f32A57060, %f187;
	mov.b32 	%r46, %f184;
	shl.b32 	%r47, %r46, 23;
	mov.b32 	%f189, %r47;
	ex2.approx.ftz.f32 	%f190, %f188;
	mul.f32 	%f191, %f190, %f189;
	add.f32 	%f192, %f180, %f191;
	mov.b32 	%r48, %f192;
	shfl.sync.bfly.b32	%r49|%p14, %r48, 16, 31, -1;
	mov.b32 	%f193, %r49;
	add.f32 	%f194, %f192, %f193;
	mov.b32 	%r50, %f194;
	shfl.sync.bfly.b32	%r51|%p15, %r50, 8, 31, -1;
	mov.b32 	%f195, %r51;
	add.f32 	%f196, %f194, %f195;
	mov.b32 	%r52, %f196;
	shfl.sync.bfly.b32	%r53|%p16, %r52, 4, 31, -1;
	mov.b32 	%f197, %r53;
	add.f32 	%f198, %f196, %f197;
	mov.b32 	%r54, %f198;
	shfl.sync.bfly.b32	%r55|%p17, %r54, 2, 31, -1;
	mov.b32 	%f199, %r55;
	add.f32 	%f200, %f198, %f199;
	mov.b32 	%r56, %f200;
	shfl.sync.bfly.b32	%r57|%p18, %r56, 1, 31, -1;
	mov.b32 	%f201, %r57;
	add.f32 	%f202, %f200, %f201;
	div.rn.f32 	%f31, %f83, %f202;
	div.rn.f32 	%f32, %f95, %f202;
	div.rn.f32 	%f33, %f107, %f202;
	div.rn.f32 	%f34, %f119, %f202;
	div.rn.f32 	%f35, %f131, %f202;
	div.rn.f32 	%f36, %f143, %f202;
	div.rn.f32 	%f37, %f155, %f202;
	div.rn.f32 	%f38, %f167, %f202;
	div.rn.f32 	%f39, %f179, %f202;
	div.rn.f32 	%f40, %f191, %f202;
	mul.lo.s64 	%rd13, %rd86, %rd3;
	@%p8 bra 	$L__BB181_16;
	add.s64 	%rd56, %rd13, %rd5;
	// begin inline asm
	{  cvt.rn.f16.f32 %rs11, %f31;}

	// end inline asm
	// begin inline asm
	{  cvt.rn.f16.f32 %rs12, %f32;}

	// end inline asm
	shr.u64 	%rd57, %rd56, 63;
	add.s64 	%rd58, %rd56, %rd57;
	shl.b64 	%rd59, %rd58, 1;
	and.b64  	%rd60, %rd59, -4;
	add.s64 	%rd61, %rd2, %rd60;
	mov.b32 	%r58, {%rs11, %rs12};
	st.global.u32 	[%rd61], %r58;
$L__BB181_16:
	setp.le.s64 	%p19, %rd18, %rd6;
	@%p19 bra 	$L__BB181_18;
	add.s64 	%rd62, %rd13, %rd6;
	// begin inline asm
	{  cvt.rn.f16.f32 %rs13, %f33;}

	// end inline asm
	// begin inline asm
	{  cvt.rn.f16.f32 %rs14, %f34;}

	// end inline asm
	shr.u64 	%rd63, %rd62, 63;
	add.s64 	%rd64, %rd62, %rd63;
	shl.b64 	%rd65, %rd64, 1;
	and.b64  	%rd66, %rd65, -4;
	add.s64 	%rd67, %rd2, %rd66;
	mov.b32 	%r59, {%rs13, %rs14};
	st.global.u32 	[%rd67], %r59;
$L__BB181_18:
	setp.le.s64 	%p20, %rd18, %rd7;
	@%p20 bra 	$L__BB181_20;
	add.s64 	%rd68, %rd13, %rd7;
	// begin inline asm
	{  cvt.rn.f16.f32 %rs15, %f35;}

	// end inline asm
	// begin inline asm
	{  cvt.rn.f16.f32 %rs16, %f36;}

	// end inline asm
	shr.u64 	%rd69, %rd68, 63;
	add.s64 	%rd70, %rd68, %rd69;
	shl.b64 	%rd71, %rd70, 1;
	and.b64  	%rd72, %rd71, -4;
	add.s64 	%rd73, %rd2, %rd72;
	mov.b32 	%r60, {%rs15, %rs16};
	st.global.u32 	[%rd73], %r60;
$L__BB181_20:
	setp.le.s64 	%p21, %rd18, %rd8;
	@%p21 bra 	$L__BB181_22;
	add.s64 	%rd74, %rd13, %rd8;
	// begin inline asm
	{  cvt.rn.f16.f32 %rs17, %f37;}

	// end inline asm
	// begin inline asm
	{  cvt.rn.f16.f32 %rs18, %f38;}

	// end inline asm
	shr.u64 	%rd75, %rd74, 63;
	add.s64 	%rd76, %rd74, %rd75;
	shl.b64 	%rd77, %rd76, 1;
	and.b64  	%rd78, %rd77, -4;
	add.s64 	%rd79, %rd2, %rd78;
	mov.b32 	%r61, {%rs17, %rs18};
	st.global.u32 	[%rd79], %r61;
$L__BB181_22:
	setp.le.s64 	%p22, %rd18, %rd9;
	@%p22 bra 	$L__BB181_24;
	add.s64 	%rd80, %rd13, %rd9;
	// begin inline asm
	{  cvt.rn.f16.f32 %rs19, %f39;}

	// end inline asm
	// begin inline asm
	{  cvt.rn.f16.f32 %rs20, %f40;}

	// end inline asm
	shr.u64 	%rd81, %rd80, 63;
	add.s64 	%rd82, %rd80, %rd81;
	shl.b64 	%rd83, %rd82, 1;
	and.b64  	%rd84, %rd83, -4;
	add.s64 	%rd85, %rd2, %rd84;
	mov.b32 	%r62, {%rs19, %rs20};
	st.global.u32 	[%rd85], %r62;
$L__BB181_24:
	add.s64 	%rd86, %rd86, %rd10;
	setp.lt.s64 	%p23, %rd86, %rd17;
	@%p23 bra 	$L__BB181_4;
$L__BB181_25:
	ret;

}
	// .globl	_Z15SoftmaxWarpImplI10DirectLoadI6__halffE11DirectStoreIfS1_EfLi2ELi12ELi32ELi1ELb0EL9Algorithm0EEvT_T0_ll
.visible .entry _Z15SoftmaxWarpImplI10DirectLoadI6__halffE11DirectStoreIfS1_EfLi2ELi12ELi32ELi1ELb0EL9Algorithm0EEvT_T0_ll(
	.param .align 8 .b8 _Z15SoftmaxWarpImplI10DirectLoadI6__halffE11DirectStoreIfS1_EfLi2ELi12ELi32ELi1ELb0EL9Algorithm0EEvT_T0_ll_param_0[16],
	.param .align 8 .b8 _Z15SoftmaxWarpImplI10DirectLoadI6__halffE11DirectStoreIfS1_EfLi2ELi12ELi32ELi1ELb0EL9Algorithm0EEvT_T0_ll_param_1[16],
	.param .u64 _Z15SoftmaxWarpImplI10DirectLoadI6__halffE11DirectStoreIfS1_EfLi2ELi12ELi32ELi1ELb0EL9Algorithm0EEvT_T0_ll_param_2,
	.param .u64 _Z15SoftmaxWarpImplI10DirectLoadI6__halffE11DirectStoreIfS1_EfLi2ELi12ELi32ELi1ELb0EL9Algorithm0EEvT_T0_ll_param_3
)
{
	.reg .pred 	%p<14>;
	.reg .b16 	%rs<25>;
	.reg .b32 	%r<65>;
	.reg .b32 	%f<203>;
	.reg .b64 	%rd<94>;

	ld.param.u64 	%rd12, [_Z15SoftmaxWarpImplI10DirectLoadI6__halffE11DirectStoreIfS1_EfLi2ELi12ELi32ELi1ELb0EL9Algorithm0EEvT_T0_ll_param_0+8];
	ld.param.u64 	%rd11, [_Z15SoftmaxWarpImplI10DirectLoadI6__halffE11DirectStoreIfS1_EfLi2ELi12ELi32ELi1ELb0EL9Algorithm0EEvT_T0_ll_param_0];
	ld.param.u64 	%rd2, [_Z15SoftmaxWarpImplI10DirectLoadI6__halffE11DirectStoreIfS1_EfLi2ELi12ELi32ELi1ELb0EL9Algorithm0EEvT_T0_ll_param_1];
	ld.param.u64 	%rd3, [_Z15SoftmaxWarpImplI10DirectLoadI6__halffE11DirectStoreIfS1_EfLi2ELi12ELi32ELi1ELb0EL9Algorithm0EEvT_T0_ll_param_1+8];
	ld.param.u64 	%rd13, [_Z15SoftmaxWarpImplI10DirectLoadI6__halffE11DirectStoreIfS1_EfLi2ELi12ELi32ELi1ELb0EL9Algorithm0EEvT_T0_ll_param_2];
	ld.param.u64 	%rd14, [_Z15SoftmaxWarpImplI10DirectLoadI6__halffE11DirectStoreIfS1_EfLi2ELi12ELi32ELi1ELb0EL9Algorithm0EEvT_T0_ll_param_3];
	setp.lt.s64 	%p1, %rd14, 385;
	@%p1 bra 	$L__BB182_2;
	mov.u64 	%rd15, $str;
	cvta.global.u64 	%rd16, %rd15;
	mov.u64 	%rd17, $str$1;
	cvta.global.u64 	%rd18, %rd17;
	mov.u64 	%rd19, __unnamed_178;
	cvta.global.u64 	%rd20, %rd19;
	{ // callseq 177, 0
	.param .b64 param0;
	st.param.b64 	[param0], %rd16;
	.param .b64 param1;
	st.param.b64 	[param1], %rd18;
	.param .b32 param2;
	st.param.b32 	[param2], 358;
	.param .b64 param3;
	st.param.b64 	[param3], %rd20;
	.param .b64 param4;
	st.param.b64 	[param4], 1;
	call.uni 
	__assertfail, 
	(
	param0, 
	param1, 
	param2, 
	param3, 
	param4
	);
	} // callseq 177
$L__BB182_2:
	mov.u32 	%r2, %nctaid.x;
	mov.u32 	%r3, %ntid.y;
	mul.lo.s32 	%r1, %r2, %r3;
	mov.u32 	%r4, %ctaid.x;
	mov.u32 	%r5, %tid.y;
	mad.lo.s32 	%r6, %r4, %r3, %r5;
	cvt.s64.s32 	%rd93, %r6;
	setp.le.s64 	%p2, %rd13, %rd93;
	@%p2 bra 	$L__BB182_5;
	cvta.to.global.u64 	%rd5, %rd11;
	cvta.to.global.u64 	%rd6, %rd2;
	mov.u32 	%r7, %tid.x;
	shl.b32 	%r8, %r7, 1;
	cvt.u64.u32 	%rd7, %r8;
	cvt.s64.s32 	%rd8, %r1;
$L__BB182_4:
	mad.lo.s64 	%rd21, %rd93, %rd12, %rd7;
	shr.u64 	%rd22, %rd21, 63;
	add.s64 	%rd23, %rd21, %rd22;
	shl.b64 	%rd24, %rd23, 1;
	and.b64  	%rd25, %rd24, -4;
	add.s64 	%rd26, %rd5, %rd25;
	ld.global.u32 	%r9, [%rd26];
	mov.b32 	{%rs1, %rs2}, %r9;
	// begin inline asm
	{  cvt.f32.f16 %f1, %rs1;}

	// end inline asm
	// begin inline asm
	{  cvt.f32.f16 %f2, %rs2;}

	// end inline asm
	max.f32 	%f25, %f1, 0fFF800000;
	max.f32 	%f26, %f25, %f2;
	add.s64 	%rd27, %rd21, 64;
	shr.u64 	%rd28, %rd27, 63;
	add.s64 	%rd29, %rd27, %rd28;
	shl.b64 	%rd30, %rd29, 1;
	and.b64  	%rd31, %rd30, -4;
	add.s64 	%rd32, %rd5, %rd31;
	ld.global.u32 	%r10, [%rd32];
	mov.b32 	{%rs3, %rs4}, %r10;
	// begin inline asm
	{  cvt.f32.f16 %f3, %rs3;}

	// end inline asm
	// begin inline asm
	{  cvt.f32.f16 %f4, %rs4;}

	// end inline asm
	max.f32 	%f27, %f26, %f3;
	max.f32 	%f28, %f27, %f4;
	add.s64 	%rd33, %rd21, 128;
	shr.u64 	%rd34, %rd33, 63;
	add.s64 	%rd35, %rd33, %rd34;
	shl.b64 	%rd36, %rd35, 1;
	and.b64  	%rd37, %rd36, -4;
	add.s64 	%rd38, %rd5, %rd37;
	ld.global.u32 	%r11, [%rd38];
	mov.b32 	{%rs5, %rs6}, %r11;
	// begin inline asm
	{  cvt.f32.f16 %f5, %rs5;}

	// end inline asm
	// begin inline asm
	{  cvt.f32.f16 %f6, %rs6;}

	// end inline asm
	max.f32 	%f29, %f28, %f5;
	max.f32 	%f30, %f29, %f6;
	add.s64 	%rd39, %rd21, 192;
	shr.u64 	%rd40, %rd39, 63;
	add.s64 	%rd41, %rd39, %rd40;
	shl.b64 	%rd42, %rd41, 1;
	and.b64  	%rd43, %rd42, -4;
	add.s64 	%rd44, %rd5, %rd43;
	ld.global.u32 	%r12, [%rd44];
	mov.b32 	{%rs7, %rs8}, %r12;
	// begin inline asm
	{  cvt.f32.f16 %f7, %rs7;}

	// end inline asm
	// begin inline asm
	{  cvt.f32.f16 %f8, %rs8;}

	// end inline asm
	max.f32 	%f31, %f30, %f7;
	max.f32 	%f32, %f31, %f8;
	add.s64 	%rd45, %rd21, 256;
	shr.u64 	%rd46, %rd45, 63;
	add.s64 	%rd47, %rd45, %rd46;
	shl.b64 	%rd48, %rd47, 1;
	and.b64  	%rd49, %rd48, -4;
	add.s64 	%rd50, %rd5, %rd49;
	ld.global.u32 	%r13, [%rd50];
	mov.b32 	{%rs9, %rs10}, %r13;
	// begin inline asm
	{  cvt.f32.f16 %f9, %rs9;}

	// end inline asm
	// begin inline asm
	{  cvt.f32.f16 %f10, %rs10;}

	// end inline asm
	max.f32 	%f33, %f32, %f9;
	max.f32 	%f34, %f33, %f10;
	add.s64 	%rd51, %rd21, 320;
	shr.u64 	%rd52, %rd51, 63;
	add.s64 	%rd53, %rd51, %rd52;
	shl.b64 	%rd54, %rd53, 1;
	and.b64  	%rd55, %rd54, -4;
	add.s64 	%rd56, %rd5, %rd55;
	ld.global.u32 	%r14, [%rd56];
	mov.b32 	{%rs11, %rs12}, %r14;
	// begin inline asm
	{  cvt.f32.f16 %f11, %rs11;}

	// end inline asm
	// begin inline asm
	{  cvt.f32.f16 %f12, %rs12;}

	// end inline asm
	max.f32 	%f35, %f34, %f11;
	max.f32 	%f36, %f35, %f12;
	mov.b32 	%r15, %f36;
	shfl.sync.bfly.b32	%r16|%p3, %r15, 16, 31, -1;
	mov.b32 	%f37, %r16;
	max.f32 	%f38, %f36, %f37;
	mov.b32 	%r17, %f38;
	shfl.sync.bfly.b32	%r18|%p4, %r17, 8, 31, -1;
	mov.b32 	%f39, %r18;
	max.f32 	%f40, %f38, %f39;
	mov.b32 	%r19, %f40;
	shfl.sync.bfly.b32	%r20|%p5, %r19, 4, 31, -1;
	mov.b32 	%f41, %r20;
	max.f32 	%f42, %f40, %f41;
	mov.b32 	%r21, %f42;
	shfl.sync.bfly.b32	%r22|%p6, %r21, 2, 31, -1;
	mov.b32 	%f43, %r22;
	max.f32 	%f44, %f42, %f43;
	mov.b32 	%r23, %f44;
	shfl.sync.bfly.b32	%r24|%p7, %r23, 1, 31, -1;
	mov.b32 	%f45, %r24;
	max.f32 	%f46, %f44, %f45;
	sub.f32 	%f47, %f1, %f46;
	fma.rn.f32 	%f48, %f47, 0f3BBB989D, 0f3F000000;
	cvt.sat.f32.f32 	%f49, %f48;
	mov.f32 	%f50, 0f4B400001;
	mov.f32 	%f51, 0f437C0000;
	fma.rm.f32 	%f52, %f49, %f51, %f50;
	add.f32 	%f53, %f52, 0fCB40007F;
	neg.f32 	%f54, %f53;
	fma.rn.f32 	%f55, %f47, 0f3FB8AA3B, %f54;
	fma.rn.f32 	%f56, %f47, 0f32A57060, %f55;
	mov.b32 	%r25, %f52;
	shl.b32 	%r26, %r25, 23;
	mov.b32 	%f57, %r26;
	ex2.approx.ftz.f32 	%f58, %f56;
	mul.f32 	%f59, %f58, %f57;
	add.f32 	%f60, %f59, 0f00000000;
	sub.f32 	%f61, %f2, %f46;
	fma.rn.f32 	%f62, %f61, 0f3BBB989D, 0f3F000000;
	cvt.sat.f32.f32 	%f63, %f62;
	fma.rm.f32 	%f64, %f63, %f51, %f50;
	add.f32 	%f65, %f64, 0fCB40007F;
	neg.f32 	%f66, %f65;
	fma.rn.f32 	%f67, %f61, 0f3FB8AA3B, %f66;
	fma.rn.f32 	%f68, %f61, 0f32A57060, %f67;
	mov.b32 	%r27, %f64;
	shl.b32 	%r28, %r27, 23;
	mov.b32 	%f69, %r28;
	ex2.approx.ftz.f32 	%f70, %f68;
	mul.f32 	%f71, %f70, %f69;
	add.f32 	%f72, %f60, %f71;
	sub.f32 	%f73, %f3, %f46;
	fma.rn.f32 	%f74, %f73, 0f3BBB989D, 0f3F000000;
	cvt.sat.f32.f32 	%f75, %f74;
	fma.rm.f32 	%f76, %f75, %f51, %f50;
	add.f32 	%f77, %f76, 0fCB40007F;
	neg.f32 	%f78, %f77;
	fma.rn.f32 	%f79, %f73, 0f3FB8AA3B, %f78;
	fma.rn.f32 	%f80, %f73, 0f32A57060, %f79;
	mov.b32 	%r29, %f76;
	shl.b32 	%r30, %r29, 23;
	mov.b32 	%f81, %r30;
	ex2.approx.ftz.f32 	%f82, %f80;
	mul.f32 	%f83, %f82, %f81;
	add.f32 	%f84, %f72, %f83;
	sub.f32 	%f85, %f4, %f46;
	fma.rn.f32 	%f86, %f85, 0f3BBB989D, 0f3F000000;
	cvt.sat.f32.f32 	%f87, %f86;
	fma.rm.f32 	%f88, %f87, %f51, %f50;
	add.f32 	%f89, %f88, 0fCB40007F;
	neg.f32 	%f90, %f89;
	fma.rn.f32 	%f91, %f85, 0f3FB8AA3B, %f90;
	fma.rn.f32 	%f92, %f85, 0f32A57060, %f91;
	mov.b32 	%r31, %f88;
	shl.b32 	%r32, %r31, 23;
	mov.b32 	%f93, %r32;
	ex2.approx.ftz.f32 	%f94, %f92;
	mul.f32 	%f95, %f94, %f93;
	add.f32 	%f96, %f84, %f95;
	sub.f32 	%f97, %f5, %f46;
	fma.rn.f32 	%f98, %f97, 0f3BBB989D, 0f3F000000;
	cvt.sat.f32.f32 	%f99, %f98;
	fma.rm.f32 	%f100, %f99, %f51, %f50;
	add.f32 	%f101, %f100, 0fCB40007F;
	neg.f32 	%f102, %f101;
	fma.rn.f32 	%f103, %f97, 0f3FB8AA3B, %f102;
	fma.rn.f32 	%f104, %f97, 0f32A57060, %f103;
	mov.b32 	%r33, %f100;
	shl.b32 	%r34, %r33, 23;
	mov.b32 	%f105, %r34;
	ex2.approx.ftz.f32 	%f106, %f104;
	mul.f32 	%f107, %f106, %f105;
	add.f32 	%f108, %f96, %f107;
	sub.f32 	%f109, %f6, %f46;
	fma.rn.f32 	%f110, %f109, 0f3BBB989D, 0f3F000000;
	cvt.sat.f32.f32 	%f111, %f110;
	fma.rm.f32 	%f112, %f111, %f51, %f50;
	add.f32 	%f113, %f112, 0fCB40007F;
	neg.f32 	%f114, %f113;
	fma.rn.f32 	%f115, %f109, 0f3FB8AA3B, %f114;
	fma.rn.f32 	%f116, %f109, 0f32A57060, %f115;
	mov.b32 	%r35, %f112;
	shl.b32 	%r36, %r35, 23;
	mov.b32 	%f117, %r36;
	ex2.approx.ftz.f32 	%f118, %f116;
	mul.f32 	%f119, %f118, %f117;
	add.f32 	%f120, %f108, %f119;
	sub.f32 	%f121, %f7, %f46;
	fma.rn.f32 	%f122, %f121, 0f3BBB989D, 0f3F000000;
	cvt.sat.f32.f32 	%f123, %f122;
	fma.rm.f32 	%f124, %f123, %f51, %f50;
	add.f32 	%f125, %f124, 0fCB40007F;
	neg.f32 	%f126, %f125;
	fma.rn.f32 	%f127, %f121, 0f3FB8AA3B, %f126;
	fma.rn.f32 	%f128, %f121, 0f32A57060, %f127;
	mov.b32 	%r37, %f124;
	shl.b32 	%r38, %r37, 23;
	mov.b32 	%f129, %r38;
	ex2.approx.ftz.f32 	%f130, %f128;
	mul.f32 	%f131, %f130, %f129;
	add.f32 	%f132, %f120, %f131;
	sub.f32 	%f133, %f8, %f46;
	fma.rn.f32 	%f134, %f133, 0f3BBB989D, 0f3F000000;
	cvt.sat.f32.f32 	%f135, %f134;
	fma.rm.f32 	%f136, %f135, %f51, %f50;
	add.f32 	%f137, %f136, 0fCB40007F;
	neg.f32 	%f138, %f137;
	fma.rn.f32 	%f139, %f133, 0f3FB8AA3B, %f138;
	fma.rn.f32 	%f140, %f133, 0f32A57060, %f139;
	mov.b32 	%r39, %f136;
	shl.b32 	%r40, %r39, 23;
	mov.b32 	%f141, %r40;
	ex2.approx.ftz.f32 	%f142, %f140;
	mul.f32 	%f143, %f142, %f141;
	add.f32 	%f144, %f132, %f143;
	sub.f32 	%f145, %f9, %f46;
	fma.rn.f32 	%f146, %f145, 0f3BBB989D, 0f3F000000;
	cvt.sat.f32.f32 	%f147, %f146;
	fma.rm.f32 	%f148, %f147, %f51, %f50;
	add.f32 	%f149, %f148, 0fCB40007F;
	neg.f32 	%f150, %f149;
	fma.rn.f32 	%f151, %f145, 0f3FB8AA3B, %f150;
	fma.rn.f32 	%f152, %f145, 0f32A57060, %f151;
	mov.b32 	%r41, %f148;
	shl.b32 	%r42, %r41, 23;
	mov.b32 	%f153, %r42;
	ex2.approx.ftz.f32 	%f154, %f152;
	mul.f32 	%f155, %f154, %f153;
	add.f32 	%f156, %f144, %f155;
	sub.f32 	%f157, %f10, %f46;
	fma.rn.f32 	%f158, %f157, 0f3BBB989D, 0f3F000000;
	cvt.sat.f32.f32 	%f159, %f158;
	fma.rm.f32 	%f160, %f159, %f51, %f50;
	add.f32 	%f161, %f160, 0fCB40007F;
	neg.f32 	%f162, %f161;
	fma.rn.f32 	%f163, %f157, 0f3FB8AA3B, %f162;
	fma.rn.f32 	%f164, %f157, 0f32A57060, %f163;
	mov.b32 	%r43, %f160;
	shl.b32 	%r44, %r43, 23;
	mov.b32 	%f165, %r44;
	ex2.approx.ftz.f32 	%f166, %f164;
	mul.f32 	%f167, %f166, %f165;
	add.f32 	%f168, %f156, %f167;
	sub.f32 	%f169, %f11, %f46;
	fma.rn.f32 	%f170, %f169, 0f3BBB989D, 0f3F000000;
	cvt.sat.f32.f32 	%f171, %f170;
	fma.rm.f32 	%f172, %f171, %f51, %f50;
	add.f32 	%f173, %f172, 0fCB40007F;
	neg.f32 	%f174, %f173;
	fma.rn.f32 	%f175, %f169, 0f3FB8AA3B, %f174;
	fma.rn.f32 	%f176, %f169, 0f32A57060, %f175;
	mov.b32 	%r45, %f172;
	shl.b32 	%r46, %r45, 23;
	mov.b32 	%f177, %r46;
	ex2.approx.ftz.f32 	%f178, %f176;
	mul.f32 	%f179, %f178, %f177;
	add.f32 	%f180, %f168, %f179;
	sub.f32 	%f181, %f12, %f46;
	fma.rn.f32 	%f182, %f181, 0f3BBB989D, 0f3F000000;
	cvt.sat.f32.f32 	%f183, %f182;
	fma.rm.f32 	%f184, %f183, %f51, %f50;
	add.f32 	%f185, %f184, 0fCB40007F;
	neg.f32 	%f186, %f185;
	fma.rn.f32 	%f187, %f181, 0f3FB8AA3B, %f186;
	fma.rn.f32 	%f188, %f181, 0f32A57060, %f187;
	mov.b32 	%r47, %f184;
	shl.b32 	%r48, %r47, 23;
	mov.b32 	%f189, %r48;
	ex2.approx.ftz.f32 	%f190, %f188;
	mul.f32 	%f191, %f190, %f189;
	add.f32 	%f192, %f180, %f191;
	mov.b32 	%r49, %f192;
	shfl.sync.bfly.b32	%r50|%p8, %r49, 16, 31, -1;
	mov.b32 	%f193, %r50;
	add.f32 	%f194, %f192, %f193;
	mov.b32 	%r51, %f194;
	shfl.sync.bfly.b32	%r52|%p9, %r51, 8, 31, -1;
	mov.b32 	%f195, %r52;
	add.f32 	%f196, %f194, %f195;
	mov.b32 	%r53, %f196;
	shfl.sync.bfly.b32	%r54|%p10, %r53, 4, 31, -1;
	mov.b32 	%f197, %r54;
	add.f32 	%f198, %f196, %f197;
	mov.b32 	%r55, %f198;
	shfl.sync.bfly.b32	%r56|%p11, %r55, 2, 31, -1;
	mov.b32 	%f199, %r56;
	add.f32 	%f200, %f198, %f199;
	mov.b32 	%r57, %f200;
	shfl.sync.bfly.b32	%r58|%p12, %r57, 1, 31, -1;
	mov.b32 	%f201, %r58;
	add.f32 	%f202, %f200, %f201;
	div.rn.f32 	%f13, %f59, %f202;
	div.rn.f32 	%f14, %f71, %f202;
	div.rn.f32 	%f15, %f83, %f202;
	div.rn.f32 	%f16, %f95, %f202;
	div.rn.f32 	%f17, %f107, %f202;
	div.rn.f32 	%f18, %f119, %f202;
	div.rn.f32 	%f19, %f131, %f202;
	div.rn.f32 	%f20, %f143, %f202;
	div.rn.f32 	%f21, %f155, %f202;
	div.rn.f32 	%f22, %f167, %f202;
	div.rn.f32 	%f23, %f179, %f202;
	div.rn.f32 	%f24, %f191, %f202;
	mad.lo.s64 	%rd57, %rd93, %rd3, %rd7;
	// begin inline asm
	{  cvt.rn.f16.f32 %rs13, %f13;}

	// end inline asm
	// begin inline asm
	{  cvt.rn.f16.f32 %rs14, %f14;}

	// end inline asm
	shr.u64 	%rd58, %rd57, 63;
	add.s64 	%rd59, %rd57, %rd58;
	shl.b64 	%rd60, %rd59, 1;
	and.b64  	%rd61, %rd60, -4;
	add.s64 	%rd62, %rd6, %rd61;
	mov.b32 	%r59, {%rs13, %rs14};
	st.global.u32 	[%rd62], %r59;
	add.s64 	%rd63, %rd57, 64;
	// begin inline asm
	{  cvt.rn.f16.f32 %rs15, %f15;}

	// end inline asm
	// begin inline asm
	{  cvt.rn.f16.f32 %rs16, %f16;}

	// end inline asm
	shr.u64 	%rd64, %rd63, 63;
	add.s64 	%rd65, %rd63, %rd64;
	shl.b64 	%rd66, %rd65, 1;
	and.b64  	%rd67, %rd66, -4;
	add.s64 	%rd68, %rd6, %rd67;
	mov.b32 	%r60, {%rs15, %rs16};
	st.global.u32 	[%rd68], %r60;
	add.s64 	%rd69, %rd57, 128;
	// begin inline asm
	{  cvt.rn.f16.f32 %rs17, %f17;}

	// end inline asm
	// begin inline asm
	{  cvt.rn.f16.f32 %rs18, %f18;}

	// end inline asm
	shr.u64 	%rd70, %rd69, 63;
	add.s64 	%rd71, %rd69, %rd70;
	shl.b64 	%rd72, %rd71, 1;
	and.b64  	%rd73, %rd72, -4;
	add.s64 	%rd74, %rd6, %rd73;
	mov.b32 	%r61, {%rs17, %rs18};
	st.global.u32 	[%rd74], %r61;
	add.s64 	%rd75, %rd57, 192;
	// begin inline asm
	{  cvt.rn.f16.f32 %rs19, %f19;}

	// end inline asm
	// begin inline asm
	{  cvt.rn.f16.f32 %rs20, %f20;}

	// end inline asm
	shr.u64 	%rd76, %rd75, 63;
	add.s64 	%rd77, %rd75, %rd76;
	shl.b64 	%rd78, %rd77, 1;
	and.b64  	%rd79, %rd78, -4;
	add.s64 	%rd80, %rd6, %rd79;
	mov.b32 	%r62, {%rs19, %rs20};
	st.global.u32 	[%rd80], %r62;
	add.s64 	%rd81, %rd57, 256;
	// begin inline asm
	{  cvt.rn.f16.f32 %rs21, %f21;}

	// end inline asm
	// begin inline asm
	{  cvt.rn.f16.f32 %rs22, %f22;}

	// end inline asm
	shr.u64 	%rd82, %rd81, 63;
	add.s64 	%rd83, %rd81, %rd82;
	shl.b64 	%rd84, %rd83, 1;
	and.b64  	%rd85, %rd84, -4;
	add.s64 	%rd86, %rd6, %rd85;
	mov.b32 	%r63, {%rs21, %rs22};
	st.global.u32 	[%rd86], %r63;
	add.s64 	%rd87, %rd57, 320;
	// begin inline asm
	{  cvt.rn.f16.f32 %rs23, %f23;}

	// end inline asm
	// begin inline asm
	{  cvt.rn.f16.f32 %rs24, %f24;}

	// end inline asm
	shr.u64 	%rd88, %rd87, 63;
	add.s64 	%rd89, %rd87, %rd88;
	shl.b64 	%rd90, %rd89, 1;
	and.b64  	%rd91, %rd90, -4;
	add.s64 	%rd92, %rd6, %rd91;
	mov.b32 	%r64, {%rs23, %rs24};
	st.global.u32 	[%rd92], %r64;
	add.s64 	%rd93, %rd93, %rd8;
	setp.lt.s64 	%p13, %rd93, %rd13;
	@%p13 bra 	$L__BB182_4;
$L__BB182_5:
	ret;

}
	// .globl	_Z15SoftmaxWarpImplI10DirectLoadI6__halffE11DirectStoreIfS1_EfLi2ELi12ELi32ELi1ELb1EL9Algorithm0EEvT_T0_ll
.visible .entry _Z15SoftmaxWarpImplI10DirectLoadI6__halffE11DirectStoreIfS1_EfLi2ELi12ELi32ELi1ELb1EL9Algorithm0EEvT_T0_ll(
	.param .align 8 .b8 _Z15SoftmaxWarpImplI10DirectLoadI6__halffE11DirectStoreIfS1_EfLi2ELi12ELi32ELi1ELb1EL9Algorithm0EEvT_T0_ll_param_0[16],
	.param .align 8 .b8 _Z15SoftmaxWarpImplI10DirectLoadI6__halffE11DirectStoreIfS1_EfLi2ELi12ELi32ELi1ELb1EL9Algorithm0EEvT_T0_ll_param_1[16],
	.param .u64 _Z15SoftmaxWarpImplI10DirectLoadI6__halffE11DirectStoreIfS1_EfLi2ELi12ELi32ELi1ELb1EL9Algorithm0EEvT_T0_ll_param_2,
	.param .u64 _Z15SoftmaxWarpImplI10DirectLoadI6__halffE11DirectStoreIfS1_EfLi2ELi12ELi32ELi1ELb1EL9Algorithm0EEvT_T0_ll_param_3
)
{
	.reg .pred 	%p<26>;
	.reg .b16 	%rs<25>;
	.reg .b32 	%r<70>;
	.reg .b32 	%f<269>;
	.reg .b64 	%rd<102>;

	ld.param.u64 	%rd18, [_Z15SoftmaxWarpImplI10DirectLoadI6__halffE11DirectStoreIfS1_EfLi2ELi12ELi32ELi1ELb1EL9Algorithm0EEvT_T0_ll_param_1+8];
	ld.param.u64 	%rd16, [_Z15SoftmaxWarpImplI10DirectLoadI6__halffE11DirectStoreIfS1_EfLi2ELi12ELi32ELi1ELb1EL9Algorithm0EEvT_T0_ll_param_0+8];
	ld.param.u64 	%rd17, [_Z15SoftmaxWarpImplI10DirectLoadI6__halffE11DirectStoreIfS1_EfLi2ELi12ELi32ELi1ELb1EL9Algorithm0EEvT_T0_ll_param_1];
	ld.param.u64 	%rd15, [_Z15SoftmaxWarpImplI10DirectLoadI6__halffE11DirectStoreIfS1_EfLi2ELi12ELi32ELi1ELb1EL9Algorithm0EEvT_T0_ll_param_0];
	ld.param.u64 	%rd20, [_Z15SoftmaxWarpImplI10DirectLoadI6__halffE11DirectStoreIfS1_EfLi2ELi12ELi32ELi1ELb1EL9Algorithm0EEvT_T0_ll_param_3];
	cvta.to.global.u64 	%rd1, %rd15;
	cvta.to.global.u64 	%rd2, %rd17;
	setp.lt.s64 	%p1, %rd20, 385;
	@%p1 bra 	$L__BB183_2;
	mov.u64 	%rd21, $str;
	cvta.global.u64 	%rd22, %rd21;
	mov.u64 	%rd23, $str$1;
	cvta.global.u64 	%rd24, %rd23;
	mov.u64 	%rd25, __unnamed_179;
	cvta.global.u64 	%rd26, %rd25;
	{ // callseq 178, 0
	.param .b64 param0;
	st.param.b64 	[param0], %rd22;
	.param .b64 param1;
	st.param.b64 	[param1], %rd24;
	.param .b32 param2;
	st.param.b32 	[param2], 358;
	.param .b64 param3;
	st.param.b64 	[param3], %rd26;
	.param .b64 param4;
	st.param.b64 	[param4], 1;
	call.uni 
	__assertfail, 
	(
	param0, 
	param1, 
	param2, 
	param3, 
	param4
	);
	} // callseq 178
$L__BB183_2:
	ld.param.u64 	%rd99, [_Z15SoftmaxWarpImplI10DirectLoadI6__halffE11DirectStoreIfS1_EfLi2ELi12ELi32ELi1ELb1EL9Algorithm0EEvT_T0_ll_param_2];
	mov.u32 	%r2, %nctaid.x;
	mov.u32 	%r3, %ntid.y;
	mul.lo.s32 	%r1, %r2, %r3;
	mov.u32 	%r4, %ctaid.x;
	mov.u32 	%r5, %tid.y;
	mad.lo.s32 	%r6, %r4, %r3, %r5;
	cvt.s64.s32 	%rd101, %r6;
	setp.le.s64 	%p2, %rd99, %rd101;
	@%p2 bra 	$L__BB183_29;
	mov.u32 	%r7, %tid.x;
	shl.b32 	%r8, %r7, 1;
	cvt.u64.u32 	%rd4, %r8;
	add.s32 	%r9, %r8, 64;
	cvt.u64.u32 	%rd5, %r9;
	add.s32 	%r10, %r8, 128;
	cvt.u64.u32 	%rd6, %r10;
	add.s32 	%r11, %r8, 192;
	cvt.u64.u32 	%rd7, %r11;
	add.s32 	%r12, %r8, 256;
	cvt.u64.u32 	%rd8, %r12;
	add.s32 	%r13, %r8, 320;
	cvt.u64.u32 	%rd9, %r13;
	cvt.s64.s32 	%rd10, %r1;
$L__BB183_4:
	setp.le.s64 	%p3, %rd20, %rd4;
	mul.lo.s64 	%rd12, %rd101, %rd16;
	mov.f32 	%f251, 0fFF800000;
	mov.f32 	%f252, %f251;
	mov.f32 	%f256, %f251;
	@%p3 bra 	$L__BB183_6;
	add.s64 	%rd27, %rd12, %rd4;
	shr.u64 	%rd28, %rd27, 63;
	add.s64 	%rd29, %rd27, %rd28;
	shl.b64 	%rd30, %rd29, 1;
	and.b64  	%rd31, %rd30, -4;
	add.s64 	%rd32, %rd1, %rd31;
	ld.global.u32 	%r14, [%rd32];
	mov.b32 	{%rs1, %rs2}, %r14;
	// begin inline asm
	{  cvt.f32.f16 %f252, %rs1;}

	// end inline asm
	// begin inline asm
	{  cvt.f32.f16 %f251, %rs2;}

	// end inline asm
	max.f32 	%f52, %f252, 0fFF800000;
	max.f32 	%f256, %f52, %f251;
$L__BB183_6:
	setp.le.s64 	%p4, %rd20, %rd5;
	mov.f32 	%f254, 0fFF800000;
	mov.f32 	%f255, %f254;
	@%p4 bra 	$L__BB183_8;
	add.s64 	%rd33, %rd12, %rd5;
	shr.u64 	%rd34, %rd33, 63;
	add.s64 	%rd35, %rd33, %rd34;
	shl.b64 	%rd36, %rd35, 1;
	and.b64  	%rd37, %rd36, -4;
	add.s64 	%rd38, %rd1, %rd37;
	ld.global.u32 	%r15, [%rd38];
	mov.b32 	{%rs3, %rs4}, %r15;
	// begin inline asm
	{  cvt.f32.f16 %f255, %rs3;}

	// end inline asm
	// begin inline asm
	{  cvt.f32.f16 %f254, %rs4;}

	// end inline asm
	max.f32 	%f56, %f256, %f255;
	max.f32 	%f256, %f56, %f254;
$L__BB183_8:
	setp.le.s64 	%p5, %rd20, %rd6;
	mov.f32 	%f257, 0fFF800000;
	mov.f32 	%f258, %f257;
	@%p5 bra 	$L__BB183_10;
	add.s64 	%rd39, %rd12, %rd6;
	shr.u64 	%rd40, %rd39, 63;
	add.s64 	%rd41, %rd39, %rd40;
	shl.b64 	%rd42, %rd41, 1;
	and.b64  	%rd43, %rd42, -4;
	add.s64 	%rd44, %rd1, %rd43;
	ld.global.u32 	%r16, [%rd44];
	mov.b32 	{%rs5, %rs6}, %r16;
	// begin inline asm
	{  cvt.f32.f16 %f258, %rs5;}

	// end inline asm
	// begin inline asm
	{  cvt.f32.f16 %f257, %rs6;}

	// end inline asm
	max.f32 	%f60, %f256, %f258;
	max.f32 	%f256, %f60, %f257;
$L__BB183_10:
	setp.le.s64 	%p6, %rd20, %rd7;
	mov.f32 	%f260, 0fFF800000;
	mov.f32 	%f261, %f260;
	@%p6 bra 	$L__BB183_12;
	add.s64 	%rd45, %rd12, %rd7;
	shr.u64 	%rd46, %rd45, 63;
	add.s64 	%rd47, %rd45, %rd46;
	shl.b64 	%rd48, %rd47, 1;
	and.b64  	%rd49, %rd48, -4;
	add.s64 	%rd50, %rd1, %rd49;
	ld.global.u32 	%r17, [%rd50];
	mov.b32 	{%rs7, %rs8}, %r17;
	// begin inline asm
	{  cvt.f32.f16 %f261, %rs7;}

	// end inline asm
	// begin inline asm
	{  cvt.f32.f16 %f260, %rs8;}

	// end inline asm
	max.f32 	%f64, %f256, %f261;
	max.f32 	%f256, %f64, %f260;
$L__BB183_12:
	setp.le.s64 	%p7, %rd20, %rd8;
	mov.f32 	%f263, 0fFF800000;
	mov.f32 	%f264, %f263;
	@%p7 bra 	$L__BB183_14;
	add.s64 	%rd51, %rd12, %rd8;
	shr.u64 	%rd52, %rd51, 63;
	add.s64 	%rd53, %rd51, %rd52;
	shl.b64 	%rd54, %rd53, 1;
	and.b64  	%rd55, %rd54, -4;
	add.s64 	%rd56, %rd1, %rd55;
	ld.global.u32 	%r18, [%rd56];
	mov.b32 	{%rs9, %rs10}, %r18;
	// begin inline asm
	{  cvt.f32.f16 %f264, %rs9;}

	// end inline asm
	// begin inline asm
	{  cvt.f32.f16 %f263, %rs10;}

	// end inline asm
	max.f32 	%f68, %f256, %f264;
	max.f32 	%f256, %f68, %f263;
$L__BB183_14:
	setp.le.s64 	%p8, %rd20, %rd9;
	mov.f32 	%f266, 0fFF800000;
	mov.f32 	%f267, %f266;
	@%p8 bra 	$L__BB183_16;
	add.s64 	%rd57, %rd12, %rd9;
	shr.u64 	%rd58, %rd57, 63;
	add.s64 	%rd59, %rd57, %rd58;
	shl.b64 	%rd60, %rd59, 1;
	and.b64  	%rd61, %rd60, -4;
	add.s64 	%rd62, %rd1, %rd61;
	ld.global.u32 	%r19, [%rd62];
	mov.b32 	{%rs11, %rs12}, %r19;
	// begin inline asm
	{  cvt.f32.f16 %f267, %rs11;}

	// end inline asm
	// begin inline asm
	{  cvt.f32.f16 %f266, %rs12;}

	// end inline asm
	max.f32 	%f72, %f256, %f267;
	max.f32 	%f256, %f72, %f266;
$L__BB183_16:
	setp.le.s64 	%p9, %rd20, %rd4;
	mov.b32 	%r20, %f256;
	shfl.sync.bfly.b32	%r21|%p10, %r20, 16, 31, -1;
	mov.b32 	%f73, %r21;
	max.f32 	%f74, %f256, %f73;
	mov.b32 	%r22, %f74;
	shfl.sync.bfly.b32	%r23|%p11, %r22, 8, 31, -1;
	mov.b32 	%f75, %r23;
	max.f32 	%f76, %f74, %f75;
	mov.b32 	%r24, %f76;
	shfl.sync.bfly.b32	%r25|%p12, %r24, 4, 31, -1;
	mov.b32 	%f77, %r25;
	max.f32 	%f78, %f76, %f77;
	mov.b32 	%r26, %f78;
	shfl.sync.bfly.b32	%r27|%p13, %r26, 2, 31, -1;
	mov.b32 	%f79, %r27;
	max.f32 	%f80, %f78, %f79;
	mov.b32 	%r28, %f80;
	shfl.sync.bfly.b32	%r29|%p14, %r28, 1, 31, -1;
	mov.b32 	%f81, %r29;
	max.f32 	%f82, %f80, %f81;
	sub.f32 	%f83, %f252, %f82;
	fma.rn.f32 	%f84, %f83, 0f3BBB989D, 0f3F000000;
	cvt.sat.f32.f32 	%f85, %f84;
	mov.f32 	%f86, 0f4B400001;
	mov.f32 	%f87, 0f437C0000;
	fma.rm.f32 	%f88, %f85, %f87, %f86;
	add.f32 	%f89, %f88, 0fCB40007F;
	neg.f32 	%f90, %f89;
	fma.rn.f32 	%f91, %f83, 0f3FB8AA3B, %f90;
	fma.rn.f32 	%f92, %f83, 0f32A57060, %f91;
	mov.b32 	%r30, %f88;
	shl.b32 	%r31, %r30, 23;
	mov.b32 	%f93, %r31;
	ex2.approx.ftz.f32 	%f94, %f92;
	mul.f32 	%f95, %f94, %f93;
	add.f32 	%f96, %f95, 0f00000000;
	sub.f32 	%f97, %f251, %f82;
	fma.rn.f32 	%f98, %f97, 0f3BBB989D, 0f3F000000;
	cvt.sat.f32.f32 	%f99, %f98;
	fma.rm.f32 	%f100, %f99, %f87, %f86;
	add.f32 	%f101, %f100, 0fCB40007F;
	neg.f32 	%f102, %f101;
	fma.rn.f32 	%f103, %f97, 0f3FB8AA3B, %f102;
	fma.rn.f32 	%f104, %f97, 0f32A57060, %f103;
	mov.b32 	%r32, %f100;
	shl.b32 	%r33, %r32, 23;
	mov.b32 	%f105, %r33;
	ex2.approx.ftz.f32 	%f106, %f104;
	mul.f32 	%f107, %f106, %f105;
	add.f32 	%f108, %f96, %f107;
	sub.f32 	%f109, %f255, %f82;
	fma.rn.f32 	%f110, %f109, 0f3BBB989D, 0f3F000000;
	cvt.sat.f32.f32 	%f111, %f110;
	fma.rm.f32 	%f112, %f111, %f87, %f86;
	add.f32 	%f113, %f112, 0fCB40007F;
	neg.f32 	%f114, %f113;
	fma.rn.f32 	%f115, %f109, 0f3FB8AA3B, %f114;
	fma.rn.f32 	%f116, %f109, 0f32A57060, %f115;
	mov.b32 	%r34, %f112;
	shl.b32 	%r35, %r34, 23;
	mov.b32 	%f117, %r35;
	ex2.approx.ftz.f32 	%f118, %f116;
	mul.f32 	%f119, %f118, %f117;
	add.f32 	%f120, %f108, %f119;
	sub.f32 	%f121, %f254, %f82;
	fma.rn.f32 	%f122, %f121, 0f3BBB989D, 0f3F000000;
	cvt.sat.f32.f32 	%f123, %f122;
	fma.rm.f32 	%f124, %f123, %f87, %f86;
	add.f32 	%f125, %f124, 0fCB40007F;
	neg.f32 	%f126, %f125;
	fma.rn.f32 	%f127, %f121, 0f3FB8AA3B, %f126;
	fma.rn.f32 	%f128, %f121, 0f32A57060, %f127;
	mov.b32 	%r36, %f124;
	shl.b32 	%r37, %r36, 23;
	mov.b32 	%f129, %r37;
	ex2.approx.ftz.f32 	%f130, %f128;
	mul.f32 	%f131, %f130, %f129;
	add.f32 	%f132, %f120, %f131;
	sub.f32 	%f133, %f258, %f82;
	fma.rn.f32 	%f134, %f133, 0f3BBB989D, 0f3F000000;
	cvt.sat.f32.f32 	%f135, %f134;
	fma.rm.f32 	%f136, %f135, %f87, %f86;
	add.f32 	%f137, %f136, 0fCB40007F;
	neg.f32 	%f138, %f137;
	fma.rn.f32 	%f139, %f133, 0f3FB8AA3B, %f138;
	fma.rn.f32 	%f140, %f133, 0f32A57060, %f139;
	mov.b32 	%r38, %f136;
	shl.b32 	%r39, %r38, 23;
	mov.b32 	%f141, %r39;
	ex2.approx.ftz.f32 	%f142, %f140;
	mul.f32 	%f143, %f142, %f141;
	add.f32 	%f144, %f132, %f143;
	sub.f32 	%f145, %f257, %f82;
	fma.rn.f32 	%f146, %f145, 0f3BBB989D, 0f3F000000;
	cvt.sat.f32.f32 	%f147, %f146;
	fma.rm.f32 	%f148, %f147, %f87, %f86;
	add.f32 	%f149, %f148, 0fCB40007F;
	neg.f32 	%f150, %f149;
	fma.rn.f32 	%f151, %f145, 0f3FB8AA3B, %f150;
	fma.rn.f32 	%f152, %f145, 0f32A57060, %f151;
	mov.b32 	%r40, %f148;
	shl.b32 	%r41, %r40, 23;
	mov.b32 	%f153, %r41;
	ex2.approx.ftz.f32 	%f154, %f152;
	mul.f32 	%f155, %f154, %f153;
	add.f32 	%f156, %f144, %f155;
	sub.f32 	%f157, %f261, %f82;
	fma.rn.f32 	%f158, %f157, 0f3BBB989D, 0f3F000000;
	cvt.sat.f32.f32 	%f159, %f158;
	fma.rm.f32 	%f160, %f159, %f87, %f86;
	add.f32 	%f161, %f160, 0fCB40007F;
	neg.f32 	%f162, %f161;
	fma.rn.f32 	%f163, %f157, 0f3FB8AA3B, %f162;
	fma.rn.f32 	%f164, %f157, 0f32A57060, %f163;
	mov.b32 	%r42, %f160;
	shl.b32 	%r43, %r42, 23;
	mov.b32 	%f165, %r43;
	ex2.approx.ftz.f32 	%f166, %f164;
	mul.f32 	%f167, %f166, %f165;
	add.f32 	%f168, %f156, %f167;
	sub.f32 	%f169, %f260, %f82;
	fma.rn.f32 	%f170, %f169, 0f3BBB989D, 0f3F000000;
	cvt.sat.f32.f32 	%f171, %f170;
	fma.rm.f32 	%f172, %f171, %f87, %f86;
	add.f32 	%f173, %f172, 0fCB40007F;
	neg.f32 	%f174, %f173;
	fma.rn.f32 	%f175, %f169, 0f3FB8AA3B, %f174;
	fma.rn.f32 	%f176, %f169, 0f32A57060, %f175;
	mov.b32 	%r44, %f172;
	shl.b32 	%r45, %r44, 23;
	mov.b32 	%f177, %r45;
	ex2.approx.ftz.f32 	%f178, %f176;
	mul.f32 	%f179, %f178, %f177;
	add.f32 	%f180, %f168, %f179;
	sub.f32 	%f181, %f264, %f82;
	fma.rn.f32 	%f182, %f181, 0f3BBB989D, 0f3F000000;
	cvt.sat.f32.f32 	%f183, %f182;
	fma.rm.f32 	%f184, %f183, %f87, %f86;
	add.f32 	%f185, %f184, 0fCB40007F;
	neg.f32 	%f186, %f185;
	fma.rn.f32 	%f187, %f181, 0f3FB8AA3B, %f186;
	fma.rn.f32 	%f188, %f181, 0f32A57060, %f187;
	mov.b32 	%r46, %f184;
	shl.b32 	%r47, %r46, 23;
	mov.b32 	%f189, %r47;
	ex2.approx.ftz.f32 	%f190, %f188;
	mul.f32 	%f191, %f190, %f189;
	add.f32 	%f192, %f180, %f191;
	sub.f32 	%f193, %f263, %f82;
	fma.rn.f32 	%f194, %f193, 0f3BBB989D, 0f3F000000;
	cvt.sat.f32.f32 	%f195, %f194;
	fma.rm.f32 	%f196, %f195, %f87, %f86;
	add.f32 	%f197, %f196, 0fCB40007F;
	neg.f32 	%f198, %f197;
	fma.rn.f32 	%f199, %f193, 0f3FB8AA3B, %f198;
	fma.rn.f32 	%f200, %f193, 0f32A57060, %f199;
	mov.b32 	%r48, %f196;
	shl.b32 	%r49, %r48, 23;
	mov.b32 	%f201, %r49;
	ex2.approx.ftz.f32 	%f202, %f200;
	mul.f32 	%f203, %f202, %f201;
	add.f32 	%f204, %f192, %f203;
	sub.f32 	%f205, %f267, %f82;
	fma.rn.f32 	%f206, %f205, 0f3BBB989D, 0f3F000000;
	cvt.sat.f32.f32 	%f207, %f206;
	fma.rm.f32 	%f208, %f207, %f87, %f86;
	add.f32 	%f209, %f208, 0fCB40007F;
	neg.f32 	%f210, %f209;
	fma.rn.f32 	%f211, %f205, 0f3FB8AA3B, %f210;
	fma.rn.f32 	%f212, %f205, 0f32A57060, %f211;
	mov.b32 	%r50, %f208;
	shl.b32 	%r51, %r50, 23;
	mov.b32 	%f213, %r51;
	ex2.approx.ftz.f32 	%f214, %f212;
	mul.f32 	%f215, %f214, %f213;
	add.f32 	%f216, %f204, %f215;
	sub.f32 	%f217, %f266, %f82;
	fma.rn.f32 	%f218, %f217, 0f3BBB989D, 0f3F000000;
	cvt.sat.f32.f32 	%f219, %f218;
	fma.rm.f32 	%f220, %f219, %f87, %f86;
	add.f32 	%f221, %f220, 0fCB40007F;
	neg.f32 	%f222, %f221;
	fma.rn.f32 	%f223, %f217, 0f3FB8AA3B, %f222;
	fma.rn.f32 	%f224, %f217, 0f32A57060, %f223;
	mov.b32 	%r52, %f220;
	shl.b32 	%r53, %r52, 23;
	mov.b32 	%f225, %r53;
	ex2.approx.ftz.f32 	%f226, %f224;
	mul.f32 	%f227, %f226, %f225;
	add.f32 	%f228, %f216, %f227;
	mov.b32 	%r54, %f228;
	shfl.sync.bfly.b32	%r55|%p15, %r54, 16, 31, -1;
	mov.b32 	%f229, %r55;
	add.f32 	%f230, %f228, %f229;
	mov.b32 	%r56, %f230;
	shfl.sync.bfly.b32	%r57|%p16, %r56, 8, 31, -1;
	mov.b32 	%f231, %r57;
	add.f32 	%f232, %f230, %f231;
	mov.b32 	%r58, %f232;
	shfl.sync.bfly.b32	%r59|%p17, %r58, 4, 31, -1;
	mov.b32 	%f233, %r59;
	add.f32 	%f234, %f232, %f233;
	mov.b32 	%r60, %f234;
	shfl.sync.bfly.b32	%r61|%p18, %r60, 2, 31, -1;
	mov.b32 	%f235, %r61;
	add.f32 	%f236, %f234, %f235;
	mov.b32 	%r62, %f236;
	shfl.sync.bfly.b32	%r63|%p19, %r62, 1, 31, -1;
	mov.b32 	%f237, %r63;
	add.f32 	%f238, %f236, %f237;
	div.rn.f32 	%f37, %f95, %f238;
	div.rn.f32 	%f38, %f107, %f238;
	div.rn.f32 	%f39, %f119, %f238;
	div.rn.f32 	%f40, %f131, %f238;
	div.rn.f32 	%f41, %f143, %f238;
	div.rn.f32 	%f42, %f155, %f238;
	div.rn.f32 	%f43, %f167, %f238;
	div.rn.f32 	%f44, %f179, %f238;
	div.rn.f32 	%f45, %f191, %f238;
	div.rn.f32 	%f46, %f203, %f238;
	div.rn.f32 	%f47, %f215, %f238;
	div.rn.f32 	%f48, %f227, %f238;
	mul.lo.s64 	%rd13, %rd101, %rd18;
	@%p9 bra 	$L__BB183_18;
	add.s64 	%rd63, %rd13, %rd4;
	// begin inline asm
	{  cvt.rn.f16.f32 %rs13, %f37;}

	// end inline asm
	// begin inline asm
	{  cvt.rn.f16.f32 %rs14, %f38;}

	// end inline asm
	shr.u64 	%rd64, %rd63, 63;
	add.s64 	%rd65, %rd63, %rd64;
	shl.b64 	%rd66, %rd65, 1;
	and.b64  	%rd67, %rd66, -4;
	add.s64 	%rd68, %rd2, %rd67;
	mov.b32 	%r64, {%rs13, %rs14};
	st.global.u32 	[%rd68], %r64;
$L__BB183_18:
	setp.le.s64 	%p20, %rd20, %rd5;
	@%p20 bra 	$L__BB183_20;
	add.s64 	%rd69, %rd13, %rd5;
	// begin inline asm
	{  cvt.rn.f16.f32 %rs15, %f39;}

	// end inline asm
	// begin inline asm
	{  cvt.rn.f16.f32 %rs16, %f40;}

	// end inline asm
	shr.u64 	%rd70, %rd69, 63;
	add.s64 	%rd71, %rd69, %rd70;
	shl.b64 	%rd72, %rd71, 1;
	and.b64  	%rd73, %rd72, -4;
	add.s64 	%rd74, %rd2, %rd73;
	mov.b32 	%r65, {%rs15, %rs16};
	st.global.u32 	[%rd74], %r65;
$L__BB183_20:
	setp.le.s64 	%p21, %rd20, %rd6;
	@%p21 bra 	$L__BB183_22;
	add.s64 	%rd75, %rd13, %rd6;
	// begin inline asm
	{  cvt.rn.f16.f32 %rs17, %f41;}

	// end inline asm
	// begin inline asm
	{  cvt.rn.f16.f32 %rs18, %f42;}

	// end inline asm
	shr.u64 	%rd76, %rd75, 63;
	add.s64 	%rd77, %rd75, %rd76;
	shl.b64 	%rd78, %rd77, 1;
	and.b64  	%rd79, %rd78, -4;
	add.s64 	%rd80, %rd2, %rd79;
	mov.b32 	%r66, {%rs17, %rs18};
	st.global.u32 	[%rd80], %r66;
$L__BB183_22:
	setp.le.s64 	%p22, %rd20, %rd7;
	@%p22 bra 	$L__BB183_24;
	add.s64 	%rd81, %rd13, %rd7;
	// begin inline asm
	{  cvt.rn.f16.f32 %rs19, %f43;}

	// end inline asm
	// begin inline asm
	{  cvt.rn.f16.f32 %rs20, %f44;}

	// end inline asm
	shr.u64 	%rd82, %rd81, 63;
	add.s64 	%rd83, %rd81, %rd82;
	shl.b64 	%rd84, %rd83, 1;
	and.b64  	%rd85, %rd84, -4;
	add.s64 	%rd86, %rd2, %rd85;
	mov.b32 	%r67, {%rs19, %rs20};
	st.global.u32 	[%rd86], %r67;
$L__BB183_24:
	setp.le.s64 	%p23, %rd20, %rd8;
	@%p23 bra 	$L__BB183_26;
	add.s64 	%rd87, %rd13, %rd8;
	// begin inline asm
	{  cvt.rn.f16.f32 %rs21, %f45;}

	// end inline asm
	// begin inline asm
	{  cvt.rn.f16.f32 %rs22, %f46;}

	// end inline asm
	shr.u64 	%rd88, %rd87, 63;
	add.s64 	%rd89, %rd87, %rd88;
	shl.b64 	%rd90, %rd89, 1;
	and.b64  	%rd91, %rd90, -4;
	add.s64 	%rd92, %rd2, %rd91;
	mov.b32 	%r68, {%rs21, %rs22};
	st.global.u32 	[%rd92], %r68;
$L__BB183_26:
	setp.le.s64 	%p24, %rd20, %rd9;
	@%p24 bra 	$L__BB183_28;
	add.s64 	%rd93, %rd13, %rd9;
	// begin inline asm
	{  cvt.rn.f16.f32 %rs23, %f47;}

	// end inline asm
	// begin inline asm
	{  cvt.rn.f16.f32 %rs24, %f48;}

	// end inline asm
	shr.u64 	%rd94, %rd93, 63;
	add.s64 	%rd95, %rd93, %rd94;
	shl.b64 	%rd96, %rd95, 1;
	and.b64  	%rd97, %rd96, -4;
	add.s64 	%rd98, %rd2, %rd97;
	mov.b32 	%r69, {%rs23, %rs24};
	st.global.u32 	[%rd98], %r69;
$L__BB183_28:
	ld.param.u64 	%rd100, [_Z15SoftmaxWarpImplI10DirectLoadI6__halffE11DirectStoreIfS1_EfLi2ELi12ELi32ELi1ELb1EL9Algorithm0EEvT_T0_ll_param_2];
	add.s64 	%rd101, %rd101, %rd10;
	setp.lt.s64 	%p25, %rd101, %rd100;
	@%p25 bra 	$L__BB183_4;
$L__BB183_29:
	ret;

}
	// .globl	_Z15SoftmaxWarpImplI10DirectLoadI6__halffE11DirectStoreIfS1_EfLi2ELi14ELi32ELi1ELb0EL9Algorithm0EEvT_T0_ll
.visible .entry _Z15SoftmaxWarpImplI10DirectLoadI6__halffE11DirectStoreIfS1_EfLi2ELi14ELi32ELi1ELb0EL9Algorithm0EEvT_T0_ll(
	.param .align 8 .b8 _Z15SoftmaxWarpImplI10DirectLoadI6__halffE11DirectStoreIfS1_EfLi2ELi14ELi32ELi1ELb0EL9Algorithm0EEvT_T0_ll_param_0[16],
	.param .align 8 .b8 _Z15SoftmaxWarpImplI10DirectLoadI6__halffE11DirectStoreIfS1_EfLi2ELi14ELi32ELi1ELb0EL9Algorithm0EEvT_T0_ll_param_1[16],
	.param .u64 _Z15SoftmaxWarpImplI10DirectLoadI6__halffE11DirectStoreIfS1_EfLi2ELi14ELi32ELi1ELb0EL9Algorithm0EEvT_T0_ll_param_2,
	.param .u64 _Z15SoftmaxWarpImplI10DirectLoadI6__halffE11DirectStoreIfS1_EfLi2ELi14ELi32ELi1ELb0EL9Algorithm0EEvT_T0_ll_param_3
)
{
	.reg .pred 	%p<14>;
	.reg .b16 	%rs<29>;
	.reg .b32 	%r<71>;
	.reg .b32 	%f<233>;
	.reg .b64 	%rd<107>;

	ld.param.u64 	%rd13, [_Z15SoftmaxWarpImplI10DirectLoadI6__halffE11DirectStoreIfS1_EfLi2ELi14ELi32ELi1ELb0EL9Algorithm0EEvT_T0_ll_param_1+8];
	ld.param.u64 	%rd12, [_Z15SoftmaxWarpImplI10DirectLoadI6__halffE11DirectStoreIfS1_EfLi2ELi14ELi32ELi1ELb0EL9Algorithm0EEvT_T0_ll_param_1];
	ld.param.u64 	%rd11, [_Z15SoftmaxWarpImplI10DirectLoadI6__halffE11DirectStoreIfS1_EfLi2ELi14ELi32ELi1ELb0EL9Algorithm0EEvT_T0_ll_param_0+8];
	ld.param.u64 	%rd10, [_Z15SoftmaxWarpImplI10DirectLoadI6__halffE11DirectStoreIfS1_EfLi2ELi14ELi32ELi1ELb0EL9Algorithm0EEvT_T0_ll_param_0];
	ld.param.u64 	%rd14, [_Z15SoftmaxWarpImplI10DirectLoadI6__halffE11DirectStoreIfS1_EfLi2ELi14ELi32ELi1ELb0EL9Algorithm0EEvT_T0_ll_param_2];
	ld.param.u64 	%rd15, [_Z15SoftmaxWarpImplI10DirectLoadI6__halffE11DirectStoreIfS1_EfLi2ELi14ELi32ELi1ELb0EL9Algorithm0EEvT_T0_ll_param_3];
	setp.lt.s64 	%p1, %rd15, 449;
	@%p1 bra 	$L__BB184_2;
	mov.u64 	%rd16, $str;
	cvta.global.u64 	%rd17, %rd16;
	mov.u64 	%rd18, $str$1;
	cvta.global.u64 	%rd19, %rd18;
	mov.u64 	%rd20, __unnamed_180;
	cvta.global.u64 	%rd21, %rd20;
	{ // callseq 179, 0
	.param .b64 param0;
	st.param.b64 	[param0], %rd17;
	.param .b64 param1;
	st.param.b64 	[param1], %rd19;
	.param .b32 param2;
	st.param.b32 	[param2], 358;
	.param .b64 param3;
	st.param.b64 	[param3], %rd21;
	.param .b64 param4;
	st.param.b64 	[param4], 1;
	call.uni 
	__assertfail, 
	(
	param0, 
	param1, 
	param2, 
	param3, 
	param4
	);
	} // callseq 179
$L__BB184_2:
	mov.u32 	%r2, %nctaid.x;
	mov.u32 	%r3, %ntid.y;
	mul.lo.s32 	%r1, %r2, %r3;
	mov.u32 	%r4, %ctaid.x;
	mov.u32 	%r5, %tid.y;
	mad.lo.s32 	%r6, %r4, %r3, %r5;
	cvt.s64.s32 	%rd106, %r6;
	setp.le.s64 	%p2, %rd14, %rd106;
	@%p2 bra 	$L__BB184_5;
	cvta.to.global.u64 	%rd4, %rd10;
	cvta.to.global.u64 	%rd5, %rd12;
	mov.u32 	%r7, %tid.x;
	shl.b32 	%r8, %r7, 1;
	cvt.u64.u32 	%rd6, %r8;
	cvt.s64.s32 	%rd7, %r1;
$L__BB184_4:
	mad.lo.s64 	%rd22, %rd106, %rd11, %rd6;
	shr.u64 	%rd23, %rd22, 63;
	add.s64 	%rd24, %rd22, %rd23;
	shl.b64 	%rd25, %rd24, 1;
	and.b64  	%rd26, %rd25, -4;
	add.s64 	%rd27, %rd4, %rd26;
	ld.global.u32 	%r9, [%rd27];
	mov.b32 	{%rs1, %rs2}, %r9;
	// begin inline asm
	{  cvt.f32.f16 %f1, %rs1;}

	// end inline asm
	// begin inline asm
	{  cvt.f32.f16 %f2, %rs2;}

	// end inline asm
	max.f32 	%f29, %f1, 0fFF800000;
	max.f32 	%f30, %f29, %f2;
	add.s64 	%rd28, %rd22, 64;
	shr.u64 	%rd29, %rd28, 63;
	add.s64 	%rd30, %rd28, %rd29;
	shl.b64 	%rd31, %rd30, 1;
	and.b64  	%rd32, %rd31, -4;
	add.s64 	%rd33, %rd4, %rd32;
	ld.global.u32 	%r10, [%rd33];
	mov.b32 	{%rs3, %rs4}, %r10;
	// begin inline asm
	{  cvt.f32.f16 %f3, %rs3;}

	// end inline asm
	// begin inline asm
	{  cvt.f32.f16 %f4, %rs4;}

	// end inline asm
	max.f32 	%f31, %f30, %f3;
	max.f32 	%f32, %f31, %f4;
	add.s64 	%rd34, %rd22, 128;
	shr.u64 	%rd35, %rd34, 63;
	add.s64 	%rd36, %rd34, %rd35;
	shl.b64 	%rd37, %rd36, 1;
	and.b64  	%rd38, %rd37, -4;
	add.s64 	%rd39, %rd4, %rd38;
	ld.global.u32 	%r11, [%rd39];
	mov.b32 	{%rs5, %rs6}, %r11;
	// begin inline asm
	{  cvt.f32.f16 %f5, %rs5;}

	// end inline asm
	// begin inline asm
	{  cvt.f32.f16 %f6, %rs6;}

	// end inline asm
	max.f32 	%f33, %f32, %f5;
	max.f32 	%f34, %f33, %f6;
	add.s64 	%rd40, %rd22, 192;
	shr.u64 	%rd41, %rd40, 63;
	add.s64 	%rd42, %rd40, %rd41;
	shl.b64 	%rd43, %rd42, 1;
	and.b64  	%rd44, %rd43, -4;
	add.s64 	%rd45, %rd4, %rd44;
	ld.global.u32 	%r12, [%rd45];
	mov.b32 	{%rs7, %rs8}, %r12;
	// begin inline asm
	{  cvt.f32.f16 %f7, %rs7;}

	// end inline asm
	// begin inline asm
	{  cvt.f32.f16 %f8, %rs8;}

	// end inline asm
	max.f32 	%f35, %f34, %f7;
	max.f32 	%f36, %f35, %f8;
	add.s64 	%rd46, %rd22, 256;
	shr.u64 	%rd47, %rd46, 63;
	add.s64 	%rd48, %rd46, %rd47;
	shl.b64 	%rd49, %rd48, 1;
	and.b64  	%rd50, %rd49, -4;
	add.s64 	%rd51, %rd4, %rd50;
	ld.global.u32 	%r13, [%rd51];
	mov.b32 	{%rs9, %rs10}, %r13;
	// begin inline asm
	{  cvt.f32.f16 %f9, %rs9;}

	// end inline asm
	// begin inline asm
	{  cvt.f32.f16 %f10, %rs10;}

	// end inline asm
	max.f32 	%f37, %f36, %f9;
	max.f32 	%f38, %f37, %f10;
	add.s64 	%rd52, %rd22, 320;
	shr.u64 	%rd53, %rd52, 63;
	add.s64 	%rd54, %rd52, %rd53;
	shl.b64 	%rd55, %rd54, 1;
	and.b64  	%rd56, %rd55, -4;
	add.s64 	%rd57, %rd4, %rd56;
	ld.global.u32 	%r14, [%rd57];
	mov.b32 	{%rs11, %rs12}, %r14;
	// begin inline asm
	{  cvt.f32.f16 %f11, %rs11;}

	// end inline asm
	// begin inline asm
	{  cvt.f32.f16 %f12, %rs12;}

	// end inline asm
	max.f32 	%f39, %f38, %f11;
	max.f32 	%f40, %f39, %f12;
	add.s64 	%rd58, %rd22, 384;
	shr.u64 	%rd59, %rd58, 63;
	add.s64 	%rd60, %rd58, %rd59;
	shl.b64 	%rd61, %rd60, 1;
	and.b64  	%rd62, %rd61, -4;
	add.s64 	%rd63, %rd4, %rd62;
	ld.global.u32 	%r15, [%rd63];
	mov.b32 	{%rs13, %rs14}, %r15;
	// begin inline asm
	{  cvt.f32.f16 %f13, %rs13;}

	// end inline asm
	// begin inline asm
	{  cvt.f32.f16 %f14, %rs14;}

	// end inline asm
	max.f32 	%f41, %f40, %f13;
	max.f32 	%f42, %f41, %f14;
	mov.b32 	%r16, %f42;
	shfl.sync.bfly.b32	%r17|%p3, %r16, 16, 31, -1;
	mov.b32 	%f43, %r17;
	max.f32 	%f44, %f42, %f43;
	mov.b32 	%r18, %f44;
	shfl.sync.bfly.b32	%r19|%p4, %r18, 8, 31, -1;
	mov.b32 	%f45, %r19;
	max.f32 	%f46, %f44, %f45;
	mov.b32 	%r20, %f46;
	shfl.sync.bfly.b32	%r21|%p5, %r20, 4, 31, -1;
	mov.b32 	%f47, %r21;
	max.f32 	%f48, %f46, %f47;
	mov.b32 	%r22, %f48;
	shfl.sync.bfly.b32	%r23|%p6, %r22, 2, 31, -1;
	mov.b32 	%f49, %r23;
	max.f32 	%f50, %f48, %f49;
	mov.b32 	%r24, %f50;
	shfl.sync.bfly.b32	%r25|%p7, %r24, 1, 31, -1;
	mov.b32 	%f51, %r25;
	max.f32 	%f52, %f50, %f51;
	sub.f32 	%f53, %f1, %f52;
	fma.rn.f32 	%f54, %f53, 0f3BBB989D, 0f3F000000;
	cvt.sat.f32.f32 	%f55, %f54;
	mov.f32 	%f56, 0f4B400001;
	mov.f32 	%f57, 0f437C0000;
	fma.rm.f32 	%f58, %f55, %f57, %f56;
	add.f32 	%f59, %f58, 0fCB40007F;
	neg.f32 	%f60, %f59;
	fma.rn.f32 	%f61, %f53, 0f3FB8AA3B, %f60;
	fma.rn.f32 	%f62, %f53, 0f32A57060, %f61;
	mov.b32 	%r26, %f58;
	shl.b32 	%r27, %r26, 23;
	mov.b32 	%f63, %r27;
	ex2.approx.ftz.f32 	%f64, %f62;
	mul.f32 	%f65, %f64, %f63;
	add.f32 	%f66, %f65, 0f00000000;
	sub.f32 	%f67, %f2, %f52;
	fma.rn.f32 	%f68, %f67, 0f3BBB989D, 0f3F000000;
	cvt.sat.f32.f32 	%f69, %f68;
	fma.rm.f32 	%f70, %f69, %f57, %f56;
	add.f32 	%f71, %f70, 0fCB40007F;
	neg.f32 	%f72, %f71;
	fma.rn.f32 	%f73, %f67, 0f3FB8AA3B, %f72;
	fma.rn.f32 	%f74, %f67, 0f32A57060, %f73;
	mov.b32 	%r28, %f70;
	shl.b32 	%r29, %r28, 23;
	mov.b32 	%f75, %r29;
	ex2.approx.ftz.f32 	%f76, %f74;
	mul.f32 	%f77, %f76, %f75;
	add.f32 	%f78, %f66, %f77;
	sub.f32 	%f79, %f3, %f52;
	fma.rn.f32 	%f80, %f79, 0f3BBB989D, 0f3F000000;
	cvt.sat.f32.f32 	%f81, %f80;
	fma.rm.f32 	%f82, %f81, %f57, %f56;
	add.f32 	%f83, %f82, 0fCB40007F;
	neg.f32 	%f84, %f83;
	fma.rn.f32 	%f85, %f79, 0f3FB8AA3B, %f84;
	fma.rn.f32 	%f86, %f79, 0f32A57060, %f85;
	mov.b32 	%r30, %f82;
	shl.b32 	%r31, %r30, 23;
	mov.b32 	%f87, %r31;
	ex2.approx.ftz.f32 	%f88, %f86;
	mul.f32 	%f89, %f88, %f87;
	add.f32 	%f90, %f78, %f89;
	sub.f32 	%f91, %f4, %f52;
	fma.rn.f32 	%f92, %f91, 0f3BBB989D, 0f3F000000;
	cvt.sat.f32.f32 	%f93, %f92;
	fma.rm.f32 	%f94, %f93, %f57, %f56;
	add.f32 	%f95, %f94, 0fCB40007F;
	neg.f32 	%f96, %f95;
	fma.rn.f32 	%f97, %f91, 0f3FB8AA3B, %f96;
	fma.rn.f32 	%f98, %f91, 0f32A57060, %f97;
	mov.b32 	%r32, %f94;
	shl.b32 	%r33, %r32, 23;
	mov.b32 	%f99, %r33;
	ex2.approx.ftz.f32 	%f100, %f98;
	mul.f32 	%f101, %f100, %f99;
	add.f32 	%f102, %f90, %f101;
	sub.f32 	%f103, %f5, %f52;
	fma.rn.f32 	%f104, %f103, 0f3BBB989D, 0f3F000000;
	cvt.sat.f32.f32 	%f105, %f104;
	fma.rm.f32 	%f106, %f105, %f57, %f56;
	add.f32 	%f107, %f106, 0fCB40007F;
	neg.f32 	%f108, %f107;
	fma.rn.f32 	%f109, %f103, 0f3FB8AA3B, %f108;
	fma.rn.f32 	%f110, %f103, 0f32A57060, %f109;
	mov.b32 	%r34, %f106;
	shl.b32 	%r35, %r34, 23;
	mov.b32 	%f111, %r35;
	ex2.approx.ftz.f32 	%f112, %f110;
	mul.f32 	%f113, %f112, %f111;
	add.f32 	%f114, %f102, %f113;
	sub.f32 	%f115, %f6, %f52;
	fma.rn.f32 	%f116, %f115, 0f3BBB989D, 0f3F000000;
	cvt.sat.f32.f32 	%f117, %f116;
	fma.rm.f32 	%f118, %f117, %f57, %f56;
	add.f32 	%f119, %f118, 0fCB40007F;
	neg.f32 	%f120, %f119;
	fma.rn.f32 	%f121, %f115, 0f3FB8AA3B, %f120;
	fma.rn.f32 	%f122, %f115, 0f32A57060, %f121;
	mov.b32 	%r36, %f118;
	shl.b32 	%r37, %r36, 23;
	mov.b32 	%f123, %r37;
	ex2.approx.ftz.f32 	%f124, %f122;
	mul.f32 	%f125, %f124, %f123;
	add.f32 	%f126, %f114, %f125;
	sub.f32 	%f127, %f7, %f52;
	fma.rn.f32 	%f128, %f127, 0f3BBB989D, 0f3F000000;
	cvt.sat.f32.f32 	%f129, %f128;
	fma.rm.f32 	%f130, %f129, %f57, %f56;
	add.f32 	%f131, %f130, 0fCB40007F;
	neg.f32 	%f132, %f131;
	fma.rn.f32 	%f133, %f127, 0f3FB8AA3B, %f132;
	fma.rn.f32 	%f134, %f127, 0f32A57060, %f133;
	mov.b32 	%r38, %f130;
	shl.b32 	%r39, %r38, 23;
	mov.b32 	%f135, %r39;
	ex2.approx.ftz.f32 	%f136, %f134;
	mul.f32 	%f137, %f136, %f135;
	add.f32 	%f138, %f126, %f137;
	sub.f32 	%f139, %f8, %f52;
	fma.rn.f32 	%f140, %f139, 0f3BBB989D, 0f3F000000;
	cvt.sat.f32.f32 	%f141, %f140;
	fma.rm.f32 	%f142, %f141, %f57, %f56;
	add.f32 	%f143, %f142, 0fCB40007F;
	neg.f32 	%f144, %f143;
	fma.rn.f32 	%f145, %f139, 0f3FB8AA3B, %f144;
	fma.rn.f32 	%f146, %f139, 0f32A57060, %f145;
	mov.b32 	%r40, %f142;
	shl.b32 	%r41, %r40, 23;
	mov.b32 	%f147, %r41;
	ex2.approx.ftz.f32 	%f148, %f146;
	mul.f32 	%f149, %f148, %f147;
	add.f32 	%f150, %f138, %f149;
	sub.f32 	%f151, %f9, %f52;
	fma.rn.f32 	%f152, %f151, 0f3BBB989D, 0f3F000000;
	cvt.sat.f32.f32 	%f153, %f152;
	fma.rm.f32 	%f154, %f153, %f57, %f56;
	add.f32 	%f155, %f154, 0fCB40007F;
	neg.f32 	%f156, %f155;
	fma.rn.f32 	%f157, %f151, 0f3FB8AA3B, %f156;
	fma.rn.f32 	%f158, %f151, 0f32A57060, %f157;
	mov.b32 	%r42, %f154;
	shl.b32 	%r43, %r42, 23;
	mov.b32 	%f159, %r43;
	ex2.approx.ftz.f32 	%f160, %f158;
	mul.f32 	%f161, %f160, %f159;
	add.f32 	%f162, %f150, %f161;
	sub.f32 	%f163, %f10, %f52;
	fma.rn.f32 	%f164, %f163, 0f3BBB989D, 0f3F000000;
	cvt.sat.f32.f32 	%f165, %f164;
	fma.rm.f32 	%f166, %f165, %f57, %f56;
	add.f32 	%f167, %f166, 0fCB40007F;
	neg.f32 	%f168, %f167;
	fma.rn.f32 	%f169, %f163, 0f3FB8AA3B, %f168;
	fma.rn.f32 	%f170, %f163, 0f32A57060, %f169;
	mov.b32 	%r44, %f166;
	shl.b32 	%r45, %r44, 23;
	mov.b32 	%f171, %r45;
	ex2.approx.ftz.f32 	%f172, %f170;
	mul.f32 	%f173, %f172, %f171;
	add.f32 	%f174, %f162, %f173;
	sub.f32 	%f175, %f11, %f52;
	fma.rn.f32 	%f176, %f175, 0f3BBB989D, 0f3F000000;
	cvt.sat.f32.f32 	%f177, %f176;
	fma.rm.f32 	%f178, %f177, %f57, %f56;
	add.f32 	%f179, %f178, 0fCB40007F;
	neg.f32 	%f180, %f179;
	fma.rn.f32 	%f181, %f175, 0f3FB8AA3B, %f180;
	fma.rn.f32 	%f182, %f175, 0f32A57060, %f181;
	mov.b32 	%r46, %f178;
	shl.b32 	%r47, %r46, 23;
	mov.b32 	%f183, %r47;
	ex2.approx.ftz.f32 	%f184, %f182;
	mul.f32 	%f185, %f184, %f183;
	add.f32 	%f186, %f174, %f185;
	sub.f32 	%f187, %f12, %f52;
	fma.rn.f32 	%f188, %f187, 0f3BBB989D, 0f3F000000;
	cvt.sat.f32.f32 	%f189, %f188;
	fma.rm.f32 	%f190, %f189, %f57, %f56;
	add.f32 	%f191, %f190, 0fCB40007F;
	neg.f32 	%f192, %f191;
	fma.rn.f32 	%f193, %f187, 0f3FB8AA3B, %f192;
	fma.rn.f32 	%f194, %f187, 0f32A57060, %f193;
	mov.b32 	%r48, %f190;
	shl.b32 	%r49, %r48, 23;
	mov.b32 	%f195, %r49;
	ex2.approx.ftz.f32 	%f196, %f194;
	mul.f32 	%f197, %f196, %f195;
	add.f32 	%f198, %f186, %f197;
	sub.f32 	%f199, %f13, %f52;
	fma.rn.f32 	%f200, %f199, 0f3BBB989D, 0f3F000000;
	cvt.sat.f32.f32 	%f201, %f200;
	fma.rm.f32 	%f202, %f201, %f57, %f56;
	add.f32 	%f203, %f202, 0fCB40007F;
	neg.f32 	%f204, %f203;
	fma.rn.f32 	%f205, %f199, 0f3FB8AA3B, %f204;
	fma.rn.f32 	%f206, %f199, 0f32A57060, %f205;
	mov.b32 	%r50, %f202;
	shl.b32 	%r51, %r50, 23;
	mov.b32 	%f207, %r51;
	ex2.approx.ftz.f32 	%f208, %f206;
	mul.f32 	%f209, %f208, %f207;
	add.f32 	%f210, %f198, %f209;
	sub.f32 	%f211, %f14, %f52;
	fma.rn.f32 	%f212, %f211, 0f3BBB989D, 0f3F000000;
	cvt.sat.f32.f32 	%f213, %f212;
	fma.rm.f32 	%f214, %f213, %f57, %f56;
	add.f32 	%f215, %f214, 0fCB40007F;
	neg.f32 	%f216, %f215;
	fma.rn.f32 	%f217, %f211, 0f3FB8AA3B, %f216;
	fma.rn.f32 	%f218, %f211, 0f32A57060, %f217;
	mov.b32 	%r52, %f214;
	shl.b32 	%r53, %r52, 23;
	mov.b32 	%f219, %r53;
	ex2.approx.ftz.f32 	%f220, %f218;
	mul.f32 	%f221, %f220, %f219;
	add.f32 	%f222, %f210, %f221;
	mov.b32 	%r54, %f222;
	shfl.sync.bfly.b32	%r55|%p8, %r54, 16, 31, -1;
	mov.b32 	%f223, %r55;
	add.f32 	%f224, %f222, %f223;
	mov.b32 	%r56, %f224;
	shfl.sync.bfly.b32	%r57|%p9, %r56, 8, 31, -1;
	mov.b32 	%f225, %r57;
	add.f32 	%f226, %f224, %f225;
	mov.b32 	%r58, %f226;
	shfl.sync.bfly.b32	%r59|%p10, %r58, 4, 31, -1;
	mov.b32 	%f227, %r59;
	add.f32 	%f228, %f226, %f227;
	mov.b32 	%r60, %f228;
	shfl.sync.bfly.b32	%r61|%p11, %r60, 2, 31, -1;
	mov.b32 	%f229, %r61;
	add.f32 	%f230, %f228, %f229;
	mov.b32 	%r62, %f230;
	shfl.sync.bfly.b32	%r63|%p12, %r62, 1, 31, -1;
	mov.b32 	%f231, %r63;
	add.f32 	%f232, %f230, %f231;
	div.rn.f32 	%f15, %f65, %f232;
	div.rn.f32 	%f16, %f77, %f232;
	div.rn.f32 	%f17, %f89, %f232;
	div.rn.f32 	%f18, %f101, %f232;
	div.rn.f32 	%f19, %f113, %f232;
	div.rn.f32 	%f20, %f125, %f232;
	div.rn.f32 	%f21, %f137, %f232;
	div.rn.f32 	%f22, %f149, %f232;
	div.rn.f32 	%f23, %f161, %f232;
	div.rn.f32 	%f24, %f173, %f232;
	div.rn.f32 	%f25, %f185, %f232;
	div.rn.f32 	%f26, %f197, %f232;
	div.rn.f32 	%f27, %f209, %f232;
	div.rn.f32 	%f28, %f221, %f232;
	mad.lo.s64 	%rd64, %rd106, %rd13, %rd6;
	// begin inline asm
	{  cvt.rn.f16.f32 %rs15, %f15;}

	// end inline asm
	// begin inline asm
	{  cvt.rn.f16.f32 %rs16, %f16;}

	// end inline asm
	shr.u64 	%rd65, %rd64, 63;
	add.s64 	%rd66, %rd64, %rd65;
	shl.b64 	%rd67, %rd66, 1;
	and.b64  	%rd68, %rd67, -4;
	add.s64 	%rd69, %rd5, %rd68;
	mov.b32 	%r64, {%rs15, %rs16};
	st.global.u32 	[%rd69], %r64;
	add.s64 	%rd70, %rd64, 64;
	// begin inline asm
	{  cvt.rn.f16.f32 %rs17, %f17;}

	// end inline asm
	// begin inline asm
	{  cvt.rn.f16.f32 %rs18, %f18;}

	// end inline asm
	shr.u64 	%rd71, %rd70, 63;
	add.s64 	%rd72, %rd70, %rd71;
	shl.b64 	%rd73, %rd72, 1;
	and.b64  	%rd74, %rd73, -4;
	add.s64 	%rd75, %rd5, %rd74;
	mov.b32 	%r65, {%rs17, %rs18};
	st.global.u32 	[%rd75], %r65;
	add.s64 	%rd76, %rd64, 128;
	// begin inline asm
	{  cvt.rn.f16.f32 %rs19, %f19;}

	// end inline asm
	// begin inline asm
	{  cvt.rn.f16.f32 %rs20, %f20;}

	// end inline asm
	shr.u64 	%rd77, %rd76, 63;
	add.s64 	%rd78, %rd76, %rd77;
	shl.b64 	%rd79, %rd78, 1;
	and.b64  	%rd80, %rd79, -4;
	add.s64 	%rd81, %rd5, %rd80;
	mov.b32 	%r66, {%rs19, %rs20};
	st.global.u32 	[%rd81], %r66;
	add.s64 	%rd82, %rd64, 192;
	// begin inline asm
	{  cvt.rn.f16.f32 %rs21, %f21;}

	// end inline asm
	// begin inline asm
	{  cvt.rn.f16.f32 %rs22, %f22;}

	// end inline asm
	shr.u64 	%rd83, %rd82, 63;
	add.s64 	%rd84, %rd82, %rd83;
	shl.b64 	%rd85, %rd84, 1;
	and.b64  	%rd86, %rd85, -4;
	add.s64 	%rd87, %rd5, %rd86;
	mov.b32 	%r67, {%rs21, %rs22};
	st.global.u32 	[%rd87], %r67;
	add.s64 	%rd88, %rd64, 256;
	// begin inline asm
	{  cvt.rn.f16.f32 %rs23, %f23;}

	// end inline asm
	// begin inline asm
	{  cvt.rn.f16.f32 %rs24, %f24;}

	// end inline asm
	shr.u64 	%rd89, %rd88, 63;
	add.s64 	%rd90, %rd88, %rd89;
	shl.b64 	%rd91, %rd90, 1;
	and.b64  	%rd92, %rd91, -4;
	add.s64 	%rd93, %rd5, %rd92;
	mov.b32 	%r68, {%rs23, %rs24};
	st.global.u32 	[%rd93], %r68;
	add.s64 	%rd94, %rd64, 320;
	// begin inline asm
	{  cvt.rn.f16.f32 %rs25, %f25;}

	// end inline asm
	// begin inline asm
	{  cvt.rn.f16.f32 %rs26, %f26;}

	// end inline asm
	shr.u64 	%rd95, %rd94, 63;
	add.s64 	%rd96, %rd94, %rd95;
	shl.b64 	%rd97, %rd96, 1;
	and.b64  	%rd98, %rd97, -4;
	add.s64 	%rd99, %rd5, %rd98;
	mov.b32 	%r69, {%rs25, %rs26};
	st.global.u32 	[%rd99], %r69;
	add.s64 	%rd100, %rd64, 384;
	// begin inline asm
	{  cvt.rn.f16.f32 %rs27, %f27;}

	// end inline asm
	// begin inline asm
	{  cvt.rn.f16.f32 %rs28, %f28;}

	// end inline asm
	shr.u64 	%rd101, %rd100, 63;
	add.s64 	%rd102, %rd100, %rd101;
	shl.b64 	%rd103, %rd102, 1;
	and.b64  	%rd104, %rd103, -4;
	add.s64 	%rd105, %rd5, %rd104;
	mov.b32 	%r70, {%rs27, %rs28};
	st.global.u32 	[%rd105], %r70;
	add.s64 	%rd106, %rd106, %rd7;
	setp.lt.s64 	%p13, %rd106, %rd14;
	@%p13 bra 	$L__BB184_4;
$L__BB184_5:
	ret;

}
	// .globl	_Z15SoftmaxWarpImplI10DirectLoadI6__halffE11DirectStoreIfS1_EfLi2ELi14ELi32ELi1ELb1EL9Algorithm0EEvT_T0_ll
.visible .entry _Z15SoftmaxWarpImplI10DirectLoadI6__halffE11DirectStoreIfS1_EfLi2ELi14ELi32ELi1ELb1EL9Algorithm0EEvT_T0_ll(
	.param .align 8 .b8 _Z15SoftmaxWarpImplI10DirectLoadI6__halffE11DirectStoreIfS1_EfLi2ELi14ELi32ELi1ELb1EL9Algorithm0EEvT_T0_ll_param_0[16],
	.param .align 8 .b8 _Z15SoftmaxWarpImplI10DirectLoadI6__halffE11DirectStoreIfS1_EfLi2ELi14ELi32ELi1ELb1EL9Algorithm0EEvT_T0_ll_param_1[16],
	.param .u64 _Z15SoftmaxWarpImplI10DirectLoadI6__halffE11DirectStoreIfS1_EfLi2ELi14ELi32ELi1ELb1EL9Algorithm0EEvT_T0_ll_param_2,
	.param .u64 _Z15SoftmaxWarpImplI10DirectLoadI6__halffE11DirectStoreIfS1_EfLi2ELi14ELi32ELi1ELb1EL9Algorithm0EEvT_T0_ll_param_3
)
{
	.reg .pred 	%p<28>;
	.reg .b16 	%rs<29>;
	.reg .b32 	%r<77>;
	.reg .b32 	%f<310>;
	.reg .b64 	%rd<113>;

	ld.param.u64 	%rd18, [_Z15SoftmaxWarpImplI10DirectLoadI6__halffE11DirectStoreIfS1_EfLi2ELi14ELi32ELi1ELb1EL9Algorithm0EEvT_T0_ll_param_0+8];
	ld.param.u64 	%rd3, [_Z15SoftmaxWarpImplI10DirectLoadI6__halffE11DirectStoreIfS1_EfLi2ELi14ELi32ELi1ELb1EL9Algorithm0EEvT_T0_ll_param_1+8];
	ld.param.u64 	%rd21, [_Z15SoftmaxWarpImplI10DirectLoadI6__halffE11DirectStoreIfS1_EfLi2ELi14ELi32ELi1ELb1EL9Algorithm0EEvT_T0_ll_param_1];
	ld.param.u64 	%rd17, [_Z15SoftmaxWarpImplI10DirectLoadI6__halffE11DirectStoreIfS1_EfLi2ELi14ELi32ELi1ELb1EL9Algorithm0EEvT_T0_ll_param_0];
	ld.param.u64 	%rd19, [_Z15SoftmaxWarpImplI10DirectLoadI6__halffE11DirectStoreIfS1_EfLi2ELi14ELi32ELi1ELb1EL9Algorithm0EEvT_T0_ll_param_2];
	ld.param.u64 	%rd20, [_Z15SoftmaxWarpImplI10DirectLoadI6__halffE11DirectStoreIfS1_EfLi2ELi14ELi32ELi1ELb1EL9Algorithm0EEvT_T0_ll_param_3];
	cvta.to.global.u64 	%rd1, %rd17;
	cvta.to.global.u64 	%rd2, %rd21;
	setp.lt.s64 	%p1, %rd20, 449;
	@%p1 bra 	$L__BB185_2;
	mov.u64 	%rd22, $str;
	cvta.global.u64 	%rd23, %rd22;
	mov.u64 	%rd24, $str$1;
	cvta.global.u64 	%rd25, %rd24;
	mov.u64 	%rd26, __unnamed_181;
	cvta.global.u64 	%rd27, %rd26;
	{ // callseq 180, 0
	.param .b64 param0;
	st.param.b64 	[param0], %rd23;
	.param .b64 param1;
	st.param.b64 	[param1], %rd25;
	.param .b32 param2;
	st.param.b32 	[param2], 358;
	.param .b64 param3;
	st.param.b64 	[param3], %rd27;
	.param .b64 param4;
	st.param.b64 	[param4], 1;
	call.uni 
	__assertfail, 
	(
	param0, 
	param1, 
	param2, 
	param3, 
	param4
	);
	} // callseq 180
$L__BB185_2:
	mov.u32 	%r2, %nctaid.x;
	mov.u32 	%r3, %ntid.y;
	mul.lo.s32 	%r1, %r2, %r3;
	mov.u32 	%r4, %ctaid.x;
	mov.u32 	%r5, %tid.y;
	mad.lo.s32 	%r6, %r4, %r3, %r5;
	cvt.s64.s32 	%rd112, %r6;
	setp.le.s64 	%p2, %rd19, %rd112;
	@%p2 bra 	$L__BB185_33;
	mov.u32 	%r7, %tid.x;
	shl.b32 	%r8, %r7, 1;
	cvt.u64.u32 	%rd5, %r8;
	add.s32 	%r9, %r8, 64;
	cvt.u64.u32 	%rd6, %r9;
	add.s32 	%r10, %r8, 128;
	cvt.u64.u32 	%rd7, %r10;
	add.s32 	%r11, %r8, 192;
	cvt.u64.u32 	%rd8, %r11;
	add.s32 	%r12, %r8, 256;
	cvt.u64.u32 	%rd9, %r12;
	add.s32 	%r13, %r8, 320;
	cvt.u64.u32 	%rd10, %r13;
	add.s32 	%r14, %r8, 384;
	cvt.u64.u32 	%rd11, %r14;
	cvt.s64.s32 	%rd12, %r1;
$L__BB185_4:
	setp.le.s64 	%p3, %rd20, %rd5;
	mul.lo.s64 	%rd14, %rd112, %rd18;
	mov.f32 	%f289, 0fFF800000;
	mov.f32 	%f290, %f289;
	mov.f32 	%f294, %f289;
	@%p3 bra 	$L__BB185_6;
	add.s64 	%rd28, %rd14, %rd5;
	shr.u64 	%rd29, %rd28, 63;
	add.s64 	%rd30, %rd28, %rd29;
	shl.b64 	%rd31, %rd30, 1;
	and.b64  	%rd32, %rd31, -4;
	add.s64 	%rd33, %rd1, %rd32;
	ld.global.u32 	%r15, [%rd33];
	mov.b32 	{%rs1, %rs2}, %r15;
	// begin inline asm
	{  cvt.f32.f16 %f290, %rs1;}

	// end inline asm
	// begin inline asm
	{  cvt.f32.f16 %f289, %rs2;}

	// end inline asm
	max.f32 	%f60, %f290, 0fFF800000;
	max.f32 	%f294, %f60, %f289;
$L__BB185_6:
	setp.le.s64 	%p4, %rd20, %rd6;
	mov.f32 	%f292, 0fFF800000;
	mov.f32 	%f293, %f292;
	@%p4 bra 	$L__BB185_8;
	add.s64 	%rd34, %rd14, %rd6;
	shr.u64 	%rd35, %rd34, 63;
	add.s64 	%rd36, %rd34, %rd35;
	shl.b64 	%rd37, %rd36, 1;
	and.b64  	%rd38, %rd37, -4;
	add.s64 	%rd39, %rd1, %rd38;
	ld.global.u32 	%r16, [%rd39];
	mov.b32 	{%rs3, %rs4}, %r16;
	// begin inline asm
	{  cvt.f32.f16 %f293, %rs3;}

	// end inline asm
	// begin inline asm
	{  cvt.f32.f16 %f292, %rs4;}

	// end inline asm
	max.f32 	%f64, %f294, %f293;
	max.f32 	%f294, %f64, %f292;
$L__BB185_8:
	setp.le.s64 	%p5, %rd20, %rd7;
	mov.f32 	%f295, 0fFF800000;
	mov.f32 	%f296, %f295;
	@%p5 bra 	$L__BB185_10;
	add.s64 	%rd40, %rd14, %rd7;
	shr.u64 	%rd41, %rd40, 63;
	add.s64 	%rd42, %rd40, %rd41;
	shl.b64 	%rd43, %rd42, 1;
	and.b64  	%rd44, %rd43, -4;
	add.s64 	%rd45, %rd1, %rd44;
	ld.global.u32 	%r17, [%rd45];
	mov.b32 	{%rs5, %rs6}, %r17;
	// begin inline asm
	{  cvt.f32.f16 %f296, %rs5;}

	// end inline asm
	// begin inline asm
	{  cvt.f32.f16 %f295, %rs6;}

	// end inline asm
	max.f32 	%f68, %f294, %f296;
	max.f32 	%f294, %f68, %f295;
$L__BB185_10:
	setp.le.s64 	%p6, %rd20, %rd8;
	mov.f32 	%f298, 0fFF800000;
	mov.f32 	%f299, %f298;
	@%p6 bra 	$L__BB185_12;
	add.s64 	%rd46, %rd14, %rd8;
	shr.u64 	%rd47, %rd46, 63;
	add.s64 	%rd48, %rd46, %rd47;
	shl.b64 	%rd49, %rd48, 1;
	and.b64  	%rd50, %rd49, -4;
	add.s64 	%rd51, %rd1, %rd50;
	ld.global.u32 	%r18, [%rd51];
	mov.b32 	{%rs7, %rs8}, %r18;
	// begin inline asm
	{  cvt.f32.f16 %f299, %rs7;}

	// end inline asm
	// begin inline asm
	{  cvt.f32.f16 %f298, %rs8;}

	// end inline asm
	max.f32 	%f72, %f294, %f299;
	max.f32 	%f294, %f72, %f298;
$L__BB185_12:
	setp.le.s64 	%p7, %rd20, %rd9;
	mov.f32 	%f301, 0fFF800000;
	mov.f32 	%f302, %f301;
	@%p7 bra 	$L__BB185_14;
	add.s64 	%rd52, %rd14, %rd9;
	shr.u64 	%rd53, %rd52, 63;
	add.s64 	%rd54, %rd52, %rd53;
	shl.b64 	%rd55, %rd54, 1;
	and.b64  	%rd56, %rd55, -4;
	add.s64 	%rd57, %rd1, %rd56;
	ld.global.u32 	%r19, [%rd57];
	mov.b32 	{%rs9, %rs10}, %r19;
	// begin inline asm
	{  cvt.f32.f16 %f302, %rs9;}

	// end inline asm
	// begin inline asm
	{  cvt.f32.f16 %f301, %rs10;}

	// end inline asm
	max.f32 	%f76, %f294, %f302;
	max.f32 	%f294, %f76, %f301;
$L__BB185_14:
	setp.le.s64 	%p8, %rd20, %rd10;
	mov.f32 	%f304, 0fFF800000;
	mov.f32 	%f305, %f304;
	@%p8 bra 	$L__BB185_16;
	add.s64 	%rd58, %rd14, %rd10;
	shr.u64 	%rd59, %rd58, 63;
	add.s64 	%rd60, %rd58, %rd59;
	shl.b64 	%rd61, %rd60, 1;
	and.b64  	%rd62, %rd61, -4;
	add.s64 	%rd63, %rd1, %rd62;
	ld.global.u32 	%r20, [%rd63];
	mov.b32 	{%rs11, %rs12}, %r20;
	// begin inline asm
	{  cvt.f32.f16 %f305, %rs11;}

	// end inline asm
	// begin inline asm
	{  cvt.f32.f16 %f304, %rs12;}

	// end inline asm
	max.f32 	%f80, %f294, %f305;
	max.f32 	%f294, %f80, %f304;
$L__BB185_16:
	setp.le.s64 	%p9, %rd20, %rd11;
	mov.f32 	%f307, 0fFF800000;
	mov.f32 	%f308, %f307;
	@%p9 bra 	$L__BB185_18;
	add.s64 	%rd64, %rd14, %rd11;
	shr.u64 	%rd65, %rd64, 63;
	add.s64 	%rd66, %rd64, %rd65;
	shl.b64 	%rd67, %rd66, 1;
	and.b64  	%rd68, %rd67, -4;
	add.s64 	%rd69, %rd1, %rd68;
	ld.global.u32 	%r21, [%rd69];
	mov.b32 	{%rs13, %rs14}, %r21;
	// begin inline asm
	{  cvt.f32.f16 %f308, %rs13;}

	// end inline asm
	// begin inline asm
	{  cvt.f32.f16 %f307, %rs14;}

	// end inline asm
	max.f32 	%f84, %f294, %f308;
	max.f32 	%f294, %f84, %f307;
$L__BB185_18:
	setp.le.s64 	%p10, %rd20, %rd5;
	mov.b32 	%r22, %f294;
	shfl.sync.bfly.b32	%r23|%p11, %r22, 16, 31, -1;
	mov.b32 	%f85, %r23;
	max.f32 	%f86, %f294, %f85;
	mov.b32 	%r24, %f86;
	shfl.sync.bfly.b32	%r25|%p12, %r24, 8, 31, -1;
	mov.b32 	%f87, %r25;
	max.f32 	%f88, %f86, %f87;
	mov.b32 	%r26, %f88;
	shfl.sync.bfly.b32	%r27|%p13, %r26, 4, 31, -1;
	mov.b32 	%f89, %r27;
	max.f32 	%f90, %f88, %f89;
	mov.b32 	%r28, %f90;
	shfl.sync.bfly.b32	%r29|%p14, %r28, 2, 31, -1;
	mov.b32 	%f91, %r29;
	max.f32 	%f92, %f90, %f91;
	mov.b32 	%r30, %f92;
	shfl.sync.bfly.b32	%r31|%p15, %r30, 1, 31, -1;
	mov.b32 	%f93, %r31;
	max.f32 	%f94, %f92, %f93;
	sub.f32 	%f95, %f290, %f94;
	fma.rn.f32 	%f96, %f95, 0f3BBB989D, 0f3F000000;
	cvt.sat.f32.f32 	%f97, %f96;
	mov.f32 	%f98, 0f4B400001;
	mov.f32 	%f99, 0f437C0000;
	fma.rm.f32 	%f100, %f97, %f99, %f98;
	add.f32 	%f101, %f100, 0fCB40007F;
	neg.f32 	%f102, %f101;
	fma.rn.f32 	%f103, %f95, 0f3FB8AA3B, %f102;
	fma.rn.f32 	%f104, %f95, 0f32A57060, %f103;
	mov.b32 	%r32, %f100;
	shl.b32 	%r33, %r32, 23;
	mov.b32 	%f105, %r33;
	ex2.approx.ftz.f32 	%f106, %f104;
	mul.f32 	%f107, %f106, %f105;
	add.f32 	%f108, %f107, 0f00000000;
	sub.f32 	%f109, %f289, %f94;
	fma.rn.f32 	%f110, %f109, 0f3BBB989D, 0f3F000000;
	cvt.sat.f32.f32 	%f111, %f110;
	fma.rm.f32 	%f112, %f111, %f99, %f98;
	add.f32 	%f113, %f112, 0fCB40007F;
	neg.f32 	%f114, %f113;
	fma.rn.f32 	%f115, %f109, 0f3FB8AA3B, %f114;
	fma.rn.f32 	%f116, %f109, 0f32A57060, %f115;
	mov.b32 	%r34, %f112;
	shl.b32 	%r35, %r34, 23;
	mov.b32 	%f117, %r35;
	ex2.approx.ftz.f32 	%f118, %f116;
	mul.f32 	%f119, %f118, %f117;
	add.f32 	%f120, %f108, %f119;
	sub.f32 	%f121, %f293, %f94;
	fma.rn.f32 	%f122, %f121, 0f3BBB989D, 0f3F000000;
	cvt.sat.f32.f32 	%f123, %f122;
	fma.rm.f32 	%f124, %f123, %f99, %f98;
	add.f32 	%f125, %f124, 0fCB40007F;
	neg.f32 	%f126, %f125;
	fma.rn.f32 	%f127, %f121, 0f3FB8AA3B, %f126;
	fma.rn.f32 	%f128, %f121, 0f32A57060, %f127;
	mov.b32 	%r36, %f124;
	shl.b32 	%r37, %r36, 23;
	mov.b32 	%f129, %r37;
	ex2.approx.ftz.f32 	%f130, %f128;
	mul.f32 	%f131, %f130, %f129;
	add.f32 	%f132, %f120, %f131;
	sub.f32 	%f133, %f292, %f94;
	fma.rn.f32 	%f134, %f133, 0f3BBB989D, 0f3F000000;
	cvt.sat.f32.f32 	%f135, %f134;
	fma.rm.f32 	%f136, %f135, %f99, %f98;
	add.f32 	%f137, %f136, 0fCB40007F;
	neg.f32 	%f138, %f137;
	fma.rn.f32 	%f139, %f133, 0f3FB8AA3B, %f138;
	fma.rn.f32 	%f140, %f133, 0f32A57060, %f139;
	mov.b32 	%r38, %f136;
	shl.b32 	%r39, %r38, 23;
	mov.b32 	%f141, %r39;
	ex2.approx.ftz.f32 	%f142, %f140;
	mul.f32 	%f143, %f142, %f141;
	add.f32 	%f144, %f132, %f143;
	sub.f32 	%f145, %f296, %f94;
	fma.rn.f32 	%f146, %f145, 0f3BBB989D, 0f3F000000;
	cvt.sat.f32.f32 	%f147, %f146;
	fma.rm.f32 	%f148, %f147, %f99, %f98;
	add.f32 	%f149, %f148, 0fCB40007F;
	neg.f32 	%f150, %f149;
	fma.rn.f32 	%f151, %f145, 0f3FB8AA3B, %f150;
	fma.rn.f32 	%f152, %f145, 0f32A57060, %f151;
	mov.b32 	%r40, %f148;
	shl.b32 	%r41, %r40, 23;
	mov.b32 	%f153, %r41;
	ex2.approx.ftz.f32 	%f154, %f152;
	mul.f32 	%f155, %f154, %f153;
	add.f32 	%f156, %f144, %f155;
	sub.f32 	%f157, %f295, %f94;
	fma.rn.f32 	%f158, %f157, 0f3BBB989D, 0f3F000000;
	cvt.sat.f32.f32 	%f159, %f158;
	fma.rm.f32 	%f160, %f159, %f99, %f98;
	add.f32 	%f161, %f160, 0fCB40007F;
	neg.f32 	%f162, %f161;
	fma.rn.f32 	%f163, %f157, 0f3FB8AA3B, %f162;
	fma.rn.f32 	%f164, %f157, 0f32A57060, %f163;
	mov.b32 	%r42, %f160;
	shl.b32 	%r43, %r42, 23;
	mov.b32 	%f165, %r43;
	ex2.approx.ftz.f32 	%f166, %f164;
	mul.f32 	%f167, %f166, %f165;
	add.f32 	%f168, %f156, %f167;
	sub.f32 	%f169, %f299, %f94;
	fma.rn.f32 	%f170, %f169, 0f3BBB989D, 0f3F000000;
	cvt.sat.f32.f32 	%f171, %f170;
	fma.rm.f32 	%f172, %f171, %f99, %f98;
	add.f32 	%f173, %f172, 0fCB40007F;
	neg.f32 	%f174, %f173;
	fma.rn.f32 	%f175, %f169, 0f3FB8AA3B, %f174;
	fma.rn.f32 	%f176, %f169, 0f32A57060, %f175;
	mov.b32 	%r44, %f172;
	shl.b32 	%r45, %r44, 23;
	mov.b32 	%f177, %r45;
	ex2.approx.ftz.f32 	%f178, %f176;
	mul.f32 	%f179, %f178, %f177;
	add.f32 	%f180, %f168, %f179;
	sub.f32 	%f181, %f298, %f94;
	fma.rn.f32 	%f182, %f181, 0f3BBB989D, 0f3F000000;
	cvt.sat.f32.f32 	%f183, %f182;
	fma.rm.f32 	%f184, %f183, %f99, %f98;
	add.f32 	%f185, %f184, 0fCB40007F;
	neg.f32 	%f186, %f185;
	fma.rn.f32 	%f187, %f181, 0f3FB8AA3B, %f186;
	fma.rn.f32 	%f188, %f181, 0f32A57060, %f187;
	mov.b32 	%r46, %f184;
	shl.b32 	%r47, %r46, 23;
	mov.b32 	%f189, %r47;
	ex2.approx.ftz.f32 	%f190, %f188;
	mul.f32 	%f191, %f190, %f189;
	add.f32 	%f192, %f180, %f191;
	sub.f32 	%f193, %f302, %f94;
	fma.rn.f32 	%f194, %f193, 0f3BBB989D, 0f3F000000;
	cvt.sat.f32.f32 	%f195, %f194;
	fma.rm.f32 	%f196, %f195, %f99, %f98;
	add.f32 	%f197, %f196, 0fCB40007F;
	neg.f32 	%f198, %f197;
	fma.rn.f32 	%f199, %f193, 0f3FB8AA3B, %f198;
	fma.rn.f32 	%f200, %f193, 0f32A57060, %f199;
	mov.b32 	%r48, %f196;
	shl.b32 	%r49, %r48, 23;
	mov.b32 	%f201, %r49;
	ex2.approx.ftz.f32 	%f202, %f200;
	mul.f32 	%f203, %f202, %f201;
	add.f32 	%f204, %f192, %f203;
	sub.f32 	%f205, %f301, %f94;
	fma.rn.f32 	%f206, %f205, 0f3BBB989D, 0f3F000000;
	cvt.sat.f32.f32 	%f207, %f206;
	fma.rm.f32 	%f208, %f207, %f99, %f98;
	add.f32 	%f209, %f208, 0fCB40007F;
	neg.f32 	%f210, %f209;
	fma.rn.f32 	%f211, %f205, 0f3FB8AA3B, %f210;
	fma.rn.f32 	%f212, %f205, 0f32A57060, %f211;
	mov.b32 	%r50, %f208;
	shl.b32 	%r51, %r50, 23;
	mov.b32 	%f213, %r51;
	ex2.approx.ftz.f32 	%f214, %f212;
	mul.f32 	%f215, %f214, %f213;
	add.f32 	%f216, %f204, %f215;
	sub.f32 	%f217, %f305, %f94;
	fma.rn.f32 	%f218, %f217, 0f3BBB989D, 0f3F000000;
	cvt.sat.f32.f32 	%f219, %f218;
	fma.rm.f32 	%f220, %f219, %f99, %f98;
	add.f32 	%f221, %f220, 0fCB40007F;
	neg.f32 	%f222, %f221;
	fma.rn.f32 	%f223, %f217, 0f3FB8AA3B, %f222;
	fma.rn.f32 	%f224, %f217, 0f32A57060, %f223;
	mov.b32 	%r52, %f220;
	shl.b32 	%r53, %r52, 23;
	mov.b32 	%f225, %r53;
	ex2.approx.ftz.f32 	%f226, %f224;
	mul.f32 	%f227, %f226, %f225;
	add.f32 	%f228, %f216, %f227;
	sub.f32 	%f229, %f304, %f94;
	fma.rn.f32 	%f230, %f229, 0f3BBB989D, 0f3F000000;
	cvt.sat.f32.f32 	%f231, %f230;
	fma.rm.f32 	%f232, %f231, %f99, %f98;
	add.f32 	%f233, %f232, 0fCB40007F;
	neg.f32 	%f234, %f233;
	fma.rn.f32 	%f235, %f229, 0f3FB8AA3B, %f234;
	fma.rn.f32 	%f236, %f229, 0f32A57060, %f235;
	mov.b32 	%r54, %f232;
	shl.b32 	%r55, %r54, 23;
	mov.b32 	%f237, %r55;
	ex2.approx.ftz.f32 	%f238, %f236;
	mul.f32 	%f239, %f238, %f237;
	add.f32 	%f240, %f228, %f239;
	sub.f32 	%f241, %f308, %f94;
	fma.rn.f32 	%f242, %f241, 0f3BBB989D, 0f3F000000;
	cvt.sat.f32.f32 	%f243, %f242;
	fma.rm.f32 	%f244, %f243, %f99, %f98;
	add.f32 	%f245, %f244, 0fCB40007F;
	neg.f32 	%f246, %f245;
	fma.rn.f32 	%f247, %f241, 0f3FB8AA3B, %f246;
	fma.rn.f32 	%f248, %f241, 0f32A57060, %f247;
	mov.b32 	%r56, %f244;
	shl.b32 	%r57, %r56, 23;
	mov.b32 	%f249, %r57;
	ex2.approx.ftz.f32 	%f250, %f248;
	mul.f32 	%f251, %f250, %f249;
	add.f32 	%f252, %f240, %f251;
	sub.f32 	%f253, %f307, %f94;
	fma.rn.f32 	%f254, %f253, 0f3BBB989D, 0f3F000000;
	cvt.sat.f32.f32 	%f255, %f254;
	fma.rm.f32 	%f256, %f255, %f99, %f98;
	add.f32 	%f257, %f256, 0fCB40007F;
	neg.f32 	%f258, %f257;
	fma.rn.f32 	%f259, %f253, 0f3FB8AA3B, %f258;
	fma.rn.f32 	%f260, %f253, 0f32A57060, %f259;
	mov.b32 	%r58, %f256;
	shl.b32 	%r59, %r58, 23;
	mov.b32 	%f261, %r59;
	ex2.approx.ftz.f32 	%f262, %f260;
	mul.f32 	%f263, %f262, %f261;
	add.f32 	%f264, %f252, %f263;
	mov.b32 	%r60, %f264;
	shfl.sync.bfly.b32	%r61|%p16, %r60, 16, 31, -1;
	mov.b32 	%f265, %r61;
	add.f32 	%f266, %f264, %f265;
	mov.b32 	%r62, %f266;
	shfl.sync.bfly.b32	%r63|%p17, %r62, 8, 31, -1;
	mov.b32 	%f267, %r63;
	add.f32 	%f268, %f266, %f267;
	mov.b32 	%r64, %f268;
	shfl.sync.bfly.b32	%r65|%p18, %r64, 4, 31, -1;
	mov.b32 	%f269, %r65;
	add.f32 	%f270, %f268, %f269;
	mov.b32 	%r66, %f270;
	shfl.sync.bfly.b32	%r67|%p19, %r66, 2, 31, -1;
	mov.b32 	%f271, %r67;
	add.f32 	%f272, %f270, %f271;
	mov.b32 	%r68, %f272;
	shfl.sync.bfly.b32	%r69|%p20, %r68, 1, 31, -1;
	mov.b32 	%f273, %r69;
	add.f32 	%f274, %f272, %f273;
	div.rn.f32 	%f43, %f107, %f274;
	div.rn.f32 	%f44, %f119, %f274;
	div.rn.f32 	%f45, %f131, %f274;
	div.rn.f32 	%f46, %f143, %f274;
	div.rn.f32 	%f47, %f155, %f274;
	div.rn.f32 	%f48, %f167, %f274;
	div.rn.f32 	%f49, %f179, %f274;
	div.rn.f32 	%f50, %f191, %f274;
	div.rn.f32 	%f51, %f203, %f274;
	div.rn.f32 	%f52, %f215, %f274;
	div.rn.f32 	%f53, %f227, %f274;
	div.rn.f32 	%f54, %f239, %f274;
	div.rn.f32 	%f55, %f251, %f274;
	div.rn.f32 	%f56, %f263, %f274;
	mul.lo.s64 	%rd15, %rd112, %rd3;
	@%p10 bra 	$L__BB185_20;
	add.s64 	%rd70, %rd15, %rd5;
	// begin inline asm
	{  cvt.rn.f16.f32 %rs15, %f43;}

	// end inline asm
	// begin inline asm
	{  cvt.rn.f16.f32 %rs16, %f44;}

	// end inline asm
	shr.u64 	%rd71, %rd70, 63;
	add.s64 	%rd72, %rd70, %rd71;
	shl.b64 	%rd73, %rd72, 1;
	and.b64  	%rd74, %rd73, -4;
	add.s64 	%rd75, %rd2, %rd74;
	mov.b32 	%r70, {%rs15, %rs16};
	st.global.u32 	[%rd75], %r70;
$L__BB185_20:
	setp.le.s64 	%p21, %rd20, %rd6;
	@%p21 bra 	$L__BB185_22;
	add.s64 	%rd76, %rd15, %rd6;
	// begin inline asm
	{  cvt.rn.f16.f32 %rs17, %f45;}

	// end inline asm
	// begin inline asm
	{  cvt.rn.f16.f32 %rs18, %f46;}

	// end inline asm
	shr.u64 	%rd77, %rd76, 63;
	add.s64 	%rd78, %rd76, %rd77;
	shl.b64 	%rd79, %rd78, 1;
	and.b64  	%rd80, %rd79, -4;
	add.s64 	%rd81, %rd2, %rd80;
	mov.b32 	%r71, {%rs17, %rs18};
	st.global.u32 	[%rd81], %r71;
$L__BB185_22:
	setp.le.s64 	%p22, %rd20, %rd7;
	@%p22 bra 	$L__BB185_24;
	add.s64 	%rd82, %rd15, %rd7;
	// begin inline asm
	{  cvt.rn.f16.f32 %rs19, %f47;}

	// end inline asm
	// begin inline asm
	{  cvt.rn.f16.f32 %rs20, %f48;}

	// end inline asm
	shr.u64 	%rd83, %rd82, 63;
	add.s64 	%rd84, %rd82, %rd83;
	shl.b64 	%rd85, %rd84, 1;
	and.b64  	%rd86, %rd85, -4;
	add.s64 	%rd87, %rd2, %rd86;
	mov.b32 	%r72, {%rs19, %rs20};
	st.global.u32 	[%rd87], %r72;
$L__BB185_24:
	setp.le.s64 	%p23, %rd20, %rd8;
	@%p23 bra 	$L__BB185_26;
	add.s64 	%rd88, %rd15, %rd8;
	// begin inline asm
	{  cvt.rn.f16.f32 %rs21, %f49;}

	// end inline asm
	// begin inline asm
	{  cvt.rn.f16.f32 %rs22, %f50;}

	// end inline asm
	shr.u64 	%rd89, %rd88, 63;
	add.s64 	%rd90, %rd88, %rd89;
	shl.b64 	%rd91, %rd90, 1;
	and.b64  	%rd92, %rd91, -4;
	add.s64 	%rd93, %rd2, %rd92;
	mov.b32 	%r73, {%rs21, %rs22};
	st.global.u32 	[%rd93], %r73;
$L__BB185_26:
	setp.le.s64 	%p24, %rd20, %rd9;
	@%p24 bra 	$L__BB185_28;
	add.s64 	%rd94, %rd15, %rd9;
	// begin inline asm
	{  cvt.rn.f16.f32 %rs23, %f51;}

	// end inline asm
	// begin inline asm
	{  cvt.rn.f16.f32 %rs24, %f52;}

	// end inline asm
	shr.u64 	%rd95, %rd94, 63;
	add.s64 	%rd96, %rd94, %rd95;
	shl.b64 	%rd97, %rd96, 1;
	and.b64  	%rd98, %rd97, -4;
	add.s64 	%rd99, %rd2, %rd98;
	mov.b32 	%r74, {%rs23, %rs24};
	st.global.u32 	[%rd99], %r74;
$L__BB185_28:
	setp.le.s64 	%p25, %rd20, %rd10;
	@%p25 bra 	$L__BB185_30;
	add.s64 	%rd100, %rd15, %rd10;
	// begin inline asm
	{  cvt.rn.f16.f32 %rs25, %f53;}

	// end inline asm
	// begin inline asm
	{  cvt.rn.f16.f32 %rs26, %f54;}

	// end inline asm
	shr.u64 	%rd101, %rd100, 63;
	add.s64 	%rd102, %rd100, %rd101;
	shl.b64 	%rd103, %rd102, 1;
	and.b64  	%rd104, %rd103, -4;
	add.s64 	%rd105, %rd2, %rd104;
	mov.b32 	%r75, {%rs25, %rs26};
	st.global.u32 	[%rd105], %r75;
$L__BB185_30:
	setp.le.s64 	%p26, %rd20, %rd11;
	@%p26 bra 	$L__BB185_32;
	add.s64 	%rd106, %rd15, %rd11;
	// begin inline asm
	{  cvt.rn.f16.f32 %rs27, %f55;}

	// end inline asm
	// begin inline asm
	{  cvt.rn.f16.f32 %rs28, %f56;}

	// end inline asm
	shr.u64 	%rd107, %rd106, 63;
	add.s64 	%rd108, %rd106, %rd107;
	shl.b64 	%rd109, %rd108, 1;
	and.b64  	%rd110, %rd109, -4;
	add.s64 	%rd111, %rd2, %rd110;
	mov.b32 	%r76, {%rs27, %rs28};
	st.global.u32 	[%rd111], %r76;
$L__BB185_32:
	add.s64 	%rd112, %rd112, %rd12;
	setp.lt.s64 	%p27, %rd112, %rd19;
	@%p27 bra 	$L__BB185_4;
$L__BB185_33:
	ret;

}
	// .globl	_Z15SoftmaxWarpImplI10DirectLoadI6__halffE11DirectStoreIfS1_EfLi2ELi16ELi32ELi1ELb0EL9Algorithm0EEvT_T0_ll
.visible .entry _Z15SoftmaxWarpImplI10DirectLoadI6__halffE11DirectStoreIfS1_EfLi2ELi16ELi32ELi1ELb0EL9Algorithm0EEvT_T0_ll(
	.param .align 8 .b8 _Z15SoftmaxWarpImplI10DirectLoadI6__halffE11DirectStoreIfS1_EfLi2ELi16ELi32ELi1ELb0EL9Algorithm0EEvT_T0_ll_param_0[16],
	.param .align 8 .b8 _Z15SoftmaxWarpImplI10DirectLoadI6__halffE11DirectStoreIfS1_EfLi2ELi16ELi32ELi1ELb0EL9Algorithm0EEvT_T0_ll_param_1[16],
	.param .u64 _Z15SoftmaxWarpImplI10DirectLoadI6__halffE11DirectStoreIfS1_EfLi2ELi16ELi32ELi1ELb0EL9Algorithm0EEvT_T0_ll_param_2,
	.param .u64 _Z15SoftmaxWarpImplI10DirectLoadI6__halffE11DirectStoreIfS1_EfLi2ELi16ELi32ELi1ELb0EL9Algorithm0EEvT_T0_ll_param_3
)
{
	.reg .pred 	%p<14>;
	.reg .b16 	%rs<33>;
	.reg .b32 	%r<77>;
	.reg .b32 	%f<263>;
	.reg .b64 	%rd<118>;

	ld.param.u64 	%rd11, [_Z15SoftmaxWarpImplI10DirectLoadI6__halffE11DirectStoreIfS1_EfLi2ELi16ELi32ELi1ELb0EL9Algorithm0EEvT_T0_ll_param_1+8];
	ld.param.u64 	%rd10, [_Z15SoftmaxWarpImplI10DirectLoadI6__halffE11DirectStoreIfS1_EfLi2ELi16ELi32ELi1ELb0EL9Algorithm0EEvT_T0_ll_param_1];
	ld.param.u64 	%rd9, [_Z15SoftmaxWarpImplI10DirectLoadI6__halffE11DirectStoreIfS1_EfLi2ELi16ELi32ELi1ELb0EL9Algorithm0EEvT_T0_ll_param_0+8];
	ld.param.u64 	%rd8, [_Z15SoftmaxWarpImplI10DirectLoadI6__halffE11DirectStoreIfS1_EfLi2ELi16ELi32ELi1ELb0EL9Algorithm0EEvT_T0_ll_param_0];
	ld.param.u64 	%rd12, [_Z15SoftmaxWarpImplI10DirectLoadI6__halffE11DirectStoreIfS1_EfLi2ELi16ELi32ELi1ELb0EL9Algorithm0EEvT_T0_ll_param_2];
	ld.param.u64 	%rd13, [_Z15SoftmaxWarpImplI10DirectLoadI6__halffE11DirectStoreIfS1_EfLi2ELi16ELi32ELi1ELb0EL9Algorithm0EEvT_T0_ll_param_3];
	setp.lt.s64 	%p1, %rd13, 513;
	@%p1 bra 	$L__BB186_2;
	mov.u64 	%rd14, $str;
	cvta.global.u64 	%rd15, %rd14;
	mov.u64 	%rd16, $str$1;
	cvta.global.u64 	%rd17, %rd16;
	mov.u64 	%rd18, __unnamed_182;
	cvta.global.u64 	%rd19, %rd18;
	{ // callseq 181, 0
	.param .b64 param0;
	st.param.b64 	[param0], %rd15;
	.param .b64 param1;
	st.param.b64 	[param1], %rd17;
	.param .b32 param2;
	st.param.b32 	[param2], 358;
	.param .b64 param3;
	st.param.b64 	[param3], %rd19;
	.param .b64 param4;
	st.param.b64 	[param4], 1;
	call.uni 
	__assertfail, 
	(
	param0, 
	param1, 
	param2, 
	param3, 
	param4
	);
	} // callseq 181
$L__BB186_2:
	mov.u32 	%r2, %nctaid.x;
	mov.u32 	%r3, %ntid.y;
	mul.lo.s32 	%r1, %r2, %r3;
	mov.u32 	%r4, %ctaid.x;
	mov.u32 	%r5, %tid.y;
	mad.lo.s32 	%r6, %r4, %r3, %r5;
	cvt.s64.s32 	%rd117, %r6;
	setp.le.s64 	%p2, %rd12, %rd117;
	@%p2 bra 	$L__BB186_5;
	cvta.to.global.u64 	%rd3, %rd8;
	mov.u32 	%r7, %tid.x;
	shl.b32 	%r8, %r7, 1;
	cvt.u64.u32 	%rd4, %r8;
	cvt.s64.s32 	%rd5, %r1;
$L__BB186_4:
	mad.lo.s64 	%rd20, %rd117, %rd9, %rd4;
	shr.u64 	%rd21, %rd20, 63;
	add.s64 	%rd22, %rd20, %rd21;
	shl.b64 	%rd23, %rd22, 1;
	and.b64  	%rd24, %rd23, -4;
	add.s64 	%rd25, %rd3, %rd24;
	ld.global.u32 	%r9, [%rd25];
	mov.b32 	{%rs1, %rs2}, %r9;
	// begin inline asm
	{  cvt.f32.f16 %f1, %rs1;}

	// end inline asm
	// begin inline asm
	{  cvt.f32.f16 %f2, %rs2;}

	// end inline asm
	max.f32 	%f33, %f1, 0fFF800000;
	max.f32 	%f34, %f33, %f2;
	add.s64 	%rd26, %rd20, 64;
	shr.u64 	%rd27, %rd26, 63;
	add.s64 	%rd28, %rd26, %rd27;
	shl.b64 	%rd29, %rd28, 1;
	and.b64  	%rd30, %rd29, -4;
	add.s64 	%rd31, %rd3, %rd30;
	ld.global.u32 	%r10, [%rd31];
	mov.b32 	{%rs3, %rs4}, %r10;
	// begin inline asm
	{  cvt.f32.f16 %f3, %rs3;}

	// end inline asm
	// begin inline asm
	{  cvt.f32.f16 %f4, %rs4;}

	// end inline asm
	max.f32 	%f35, %f34, %f3;
	max.f32 	%f36, %f35, %f4;
	add.s64 	%rd32, %rd20, 128;
	shr.u64 	%rd33, %rd32, 63;
	add.s64 	%rd34, %rd32, %rd33;
	shl.b64 	%rd35, %rd34, 1;
	and.b64  	%rd36, %rd35, -4;
	add.s64 	%rd37, %rd3, %rd36;
	ld.global.u32 	%r11, [%rd37];
	mov.b32 	{%rs5, %rs6}, %r11;
	// begin inline asm
	{  cvt.f32.f16 %f5, %rs5;}

	// end inline asm
	// begin inline asm
	{  cvt.f32.f16 %f6, %rs6;}

	// end inline asm
	max.f32 	%f37, %f36, %f5;
	max.f32 	%f38, %f37, %f6;
	add.s64 	%rd38, %rd20, 192;
	shr.u64 	%rd39, %rd38, 63;
	add.s64 	%rd40, %rd38, %rd39;
	shl.b64 	%rd41, %rd40, 1;
	and.b64  	%rd42, %rd41, -4;
	add.s64 	%rd43, %rd3, %rd42;
	ld.global.u32 	%r12, [%rd43];
	mov.b32 	{%rs7, %rs8}, %r12;
	// begin inline asm
	{  cvt.f32.f16 %f7, %rs7;}

	// end inline asm
	// begin inline asm
	{  cvt.f32.f16 %f8, %rs8;}

	// end inline asm
	max.f32 	%f39, %f38, %f7;
	max.f32 	%f40, %f39, %f8;
	add.s64 	%rd44, %rd20, 256;
	shr.u64 	%rd45, %rd44, 63;
	add.s64 	%rd46, %rd44, %rd45;
	shl.b64 	%rd47, %rd46, 1;
	and.b64  	%rd48, %rd47, -4;
	add.s64 	%rd49, %rd3, %rd48;
	ld.global.u32 	%r13, [%rd49];
	mov.b32 	{%rs9, %rs10}, %r13;
	// begin inline asm
	{  cvt.f32.f16 %f9, %rs9;}

	// end inline asm
	// begin inline asm
	{  cvt.f32.f16 %f10, %rs10;}

	// end inline asm
	max.f32 	%f41, %f40, %f9;
	max.f32 	%f42, %f41, %f10;
	add.s64 	%rd50, %rd20, 320;
	shr.u64 	%rd51, %rd50, 63;
	add.s64 	%rd52, %rd50, %rd51;
	shl.b64 	%rd53, %rd52, 1;
	and.b64  	%rd54, %rd53, -4;
	add.s64 	%rd55, %rd3, %rd54;
	ld.global.u32 	%r14, [%rd55];
	mov.b32 	{%rs11, %rs12}, %r14;
	// begin inline asm
	{  cvt.f32.f16 %f11, %rs11;}

	// end inline asm
	// begin inline asm
	{  cvt.f32.f16 %f12, %rs12;}

	// end inline asm
	max.f32 	%f43, %f42, %f11;
	max.f32 	%f44, %f43, %f12;
	add.s64 	%rd56, %rd20, 384;
	shr.u64 	%rd57, %rd56, 63;
	add.s64 	%rd58, %rd56, %rd57;
	shl.b64 	%rd59, %rd58, 1;
	and.b64  	%rd60, %rd59, -4;
	add.s64 	%rd61, %rd3, %rd60;
	ld.global.u32 	%r15, [%rd61];
	mov.b32 	{%rs13, %rs14}, %r15;
	// begin inline asm
	{  cvt.f32.f16 %f13, %rs13;}

	// end inline asm
	// begin inline asm
	{  cvt.f32.f16 %f14, %rs14;}

	// end inline asm
	max.f32 	%f45, %f44, %f13;
	max.f32 	%f46, %f45, %f14;
	add.s64 	%rd62, %rd20, 448;
	shr.u64 	%rd63, %rd62, 63;
	add.s64 	%rd64, %rd62, %rd63;
	shl.b64 	%rd65, %rd64, 1;
	and.b64  	%rd66, %rd65, -4;
	add.s64 	%rd67, %rd3, %rd66;
	ld.global.u32 	%r16, [%rd67];
	mov.b32 	{%rs15, %rs16}, %r16;
	// begin inline asm
	{  cvt.f32.f16 %f15, %rs15;}

	// end inline asm
	// begin inline asm
	{  cvt.f32.f16 %f16, %rs16;}

	// end inline asm
	max.f32 	%f47, %f46, %f15;
	max.f32 	%f48, %f47, %f16;
	mov.b32 	%r17, %f48;
	shfl.sync.bfly.b32	%r18|%p3, %r17, 16, 31, -1;
	mov.b32 	%f49, %r18;
	max.f32 	%f50, %f48, %f49;
	mov.b32 	%r19, %f50;
	shfl.sync.bfly.b32	%r20|%p4, %r19, 8, 31, -1;
	mov.b32 	%f51, %r20;
	max.f32 	%f52, %f50, %f51;
	mov.b32 	%r21, %f52;
	shfl.sync.bfly.b32	%r22|%p5, %r21, 4, 31, -1;
	mov.b32 	%f53, %r22;
	max.f32 	%f54, %f52, %f53;
	mov.b32 	%r23, %f54;
	shfl.sync.bfly.b32	%r24|%p6, %r23, 2, 31, -1;
	mov.b32 	%f55, %r24;
	max.f32 	%f56, %f54, %f55;
	mov.b32 	%r25, %f56;
	shfl.sync.bfly.b32	%r26|%p7, %r25, 1, 31, -1;
	mov.b32 	%f57, %r26;
	max.f32 	%f58, %f56, %f57;
	sub.f32 	%f59, %f1, %f58;
	fma.rn.f32 	%f60, %f59, 0f3BBB989D, 0f3F000000;
	cvt.sat.f32.f32 	%f61, %f60;
	mov.f32 	%f62, 0f4B400001;
	mov.f32 	%f63, 0f437C0000;
	fma.rm.f32 	%f64, %f61, %f63, %f62;
	add.f32 	%f65, %f64, 0fCB40007F;
	neg.f32 	%f66, %f65;
	fma.rn.f32 	%f67, %f59, 0f3FB8AA3B, %f66;
	fma.rn.f32 	%f68, %f59, 0f32A57060, %f67;
	mov.b32 	%r27, %f64;
	shl.b32 	%r28, %r27, 23;
	mov.b32 	%f69, %r28;
	ex2.approx.ftz.f32 	%f70, %f68;
	mul.f32 	%f71, %f70, %f69;
	add.f32 	%f72, %f71, 0f00000000;
	sub.f32 	%f73, %f2, %f58;
	fma.rn.f32 	%f74, %f73, 0f3BBB989D, 0f3F000000;
	cvt.sat.f32.f32 	%f75, %f74;
	fma.rm.f32 	%f76, %f75, %f63, %f62;
	add.f32 	%f77, %f76, 0fCB40007F;
	neg.f32 	%f78, %f77;
	fma.rn.f32 	%f79, %f73, 0f3FB8AA3B, %f78;
	fma.rn.f32 	%f80, %f73, 0f32A57060, %f79;
	mov.b32 	%r29, %f76;
	shl.b32 	%r30, %r29, 23;
	mov.b32 	%f81, %r30;
	ex2.approx.ftz.f32 	%f82, %f80;
	mul.f32 	%f83, %f82, %f81;
	add.f32 	%f84, %f72, %f83;
	sub.f32 	%f85, %f3, %f58;
	fma.rn.f32 	%f86, %f85, 0f3BBB989D, 0f3F000000;
	cvt.sat.f32.f32 	%f87, %f86;
	fma.rm.f32 	%f88, %f87, %f63, %f62;
	add.f32 	%f89, %f88, 0fCB40007F;
	neg.f32 	%f90, %f89;
	fma.rn.f32 	%f91, %f85, 0f3FB8AA3B, %f90;
	fma.rn.f32 	%f92, %f85, 0f32A57060, %f91;
	mov.b32 	%r31, %f88;
	shl.b32 	%r32, %r31, 23;
	mov.b32 	%f93, %r32;
	ex2.approx.ftz.f32 	%f94, %f92;
	mul.f32 	%f95, %f94, %f93;
	add.f32 	%f96, %f84, %f95;
	sub.f32 	%f97, %f4, %f58;
	fma.rn.f32 	%f98, %f97, 0f3BBB989D, 0f3F000000;
	cvt.sat.f32.f32 	%f99, %f98;
	fma.rm.f32 	%f100, %f99, %f63, %f62;
	add.f32 	%f101, %f100, 0fCB40007F;
	neg.f32 	%f102, %f101;
	fma.rn.f32 	%f103, %f97, 0f3FB8AA3B, %f102;
	fma.rn.f32 	%f104, %f97, 0f32A57060, %f103;
	mov.b32 	%r33, %f100;
	shl.b32 	%r34, %r33, 23;
	mov.b32 	%f105, %r34;
	ex2.approx.ftz.f32 	%f106, %f104;
	mul.f32 	%f107, %f106, %f105;
	add.f32 	%f108, %f96, %f107;
	sub.f32 	%f109, %f5, %f58;
	fma.rn.f32 	%f110, %f109, 0f3BBB989D, 0f3F000000;
	cvt.sat.f32.f32 	%f111, %f110;
	fma.rm.f32 	%f112, %f111, %f63, %f62;
	add.f32 	%f113, %f112, 0fCB40007F;
	neg.f32 	%f114, %f113;
	fma.rn.f32 	%f115, %f109, 0f3FB8AA3B, %f114;
	fma.rn.f32 	%f116, %f109, 0f32A57060, %f115;
	mov.b32 	%r35, %f112;
	shl.b32 	%r36, %r35, 23;
	mov.b32 	%f117, %r36;
	ex2.approx.ftz.f32 	%f118, %f116;
	mul.f32 	%f119, %f118, %f117;
	add.f32 	%f120, %f108, %f119;
	sub.f32 	%f121, %f6, %f58;
	fma.rn.f32 	%f122, %f121, 0f3BBB989D, 0f3F000000;
	cvt.sat.f32.f32 	%f123, %f122;
	fma.rm.f32 	%f124, %f123, %f63, %f62;
	add.f32 	%f125, %f124, 0fCB40007F;
	neg.f32 	%f126, %f125;
	fma.rn.f32 	%f127, %f121, 0f3FB8AA3B, %f126;
	fma.rn.f32 	%f128, %f121, 0f32A57060, %f127;
	mov.b32 	%r37, %f124;
	shl.b32 	%r38, %r37, 23;
	mov.b32 	%f129, %r38;
	ex2.approx.ftz.f32 	%f130, %f128;
	mul.f32 	%f131, %f130, %f129;
	add.f32 	%f132, %f120, %f131;
	sub.f32 	%f133, %f7, %f58;
	fma.rn.f32 	%f134, %f133, 0f3BBB989D, 0f3F000000;
	cvt.sat.f32.f32 	%f135, %f134;
	fma.rm.f32 	%f136, %f135, %f63, %f62;
	add.f32 	%f137, %f136, 0fCB40007F;
	neg.f32 	%f138, %f137;
	fma.rn.f32 	%f139, %f133, 0f3FB8AA3B, %f138;
	fma.rn.f32 	%f140, %f133, 0f32A57060, %f139;
	mov.b32 	%r39, %f136;
	shl.b32 	%r40, %r39, 23;
	mov.b32 	%f141, %r40;
	ex2.approx.ftz.f32 	%f142, %f140;
	mul.f32 	%f143, %f142, %f141;
	add.f32 	%f144, %f132, %f143;
	sub.f32 	%f145, %f8, %f58;
	fma.rn.f32 	%f146, %f145, 0f3BBB989D, 0f3F000000;
	cvt.sat.f32.f32 	%f147, %f146;
	fma.rm.f32 	%f148, %f147, %f63, %f62;
	add.f32 	%f149, %f148, 0fCB40007F;
	neg.f32 	%f150, %f149;
	fma.rn.f32 	%f151, %f145, 0f3FB8AA3B, %f150;
	fma.rn.f32 	%f152, %f145, 0f32A57060, %f151;
	mov.b32 	%r41, %f148;
	shl.b32 	%r42, %r41, 23;
	mov.b32 	%f153, %r42;
	ex2.approx.ftz.f32 	%f154, %f152;
	mul.f32 	%f155, %f154, %f153;
	add.f32 	%f156, %f144, %f155;
	sub.f32 	%f157, %f9, %f58;
	fma.rn.f32 	%f158, %f157, 0f3BBB989D, 0f3F000000;
	cvt.sat.f32.f32 	%f159, %f158;
	fma.rm.f32 	%f160, %f159, %f63, %f62;
	add.f32 	%f161, %f160, 0fCB40007F;
	neg.f32 	%f162, %f161;
	fma.rn.f32 	%f163, %f157, 0f3FB8AA3B, %f162;
	fma.rn.f32 	%f164, %f157, 0f32A57060, %f163;
	mov.b32 	%r43, %f160;
	shl.b32 	%r44, %r43, 23;
	mov.b32 	%f165, %r44;
	ex2.approx.ftz.f32 	%f166, %f164;
	mul.f32 	%f167, %f166, %f165;
	add.f32 	%f168, %f156, %f167;
	sub.f32 	%f169, %f10, %f58;
	fma.rn.f32 	%f170, %f169, 0f3BBB989D, 0f3F000000;
	cvt.sat.f32.f32 	%f171, %f170;
	fma.rm.f32 	%f172, %f171, %f63, %f62;
	add.f32 	%f173, %f172, 0fCB40007F;
	neg.f32 	%f174, %f173;
	fma.rn.f32 	%f175, %f169, 0f3FB8AA3B, %f174;
	fma.rn.f32 	%f176, %f169, 0f32A57060, %f175;
	mov.b32 	%r45, %f172;
	shl.b32 	%r46, %r45, 23;
	mov.b32 	%f177, %r46;
	ex2.approx.ftz.f32 	%f178, %f176;
	mul.f32 	%f179, %f178, %f177;
	add.f32 	%f180, %f168, %f179;
	sub.f32 	%f181, %f11, %f58;
	fma.rn.f32 	%f182, %f181, 0f3BBB989D, 0f3F000000;
	cvt.sat.f32.f32 	%f183, %f182;
	fma.rm.f32 	%f184, %f183, %f63, %f62;
	add.f32 	%f185, %f184, 0fCB40007F;
	neg.f32 	%f186, %f185;
	fma.rn.f32 	%f187, %f181, 0f3FB8AA3B, %f186;
	fma.rn.f32 	%f188, %f181, 0f32A57060, %f187;
	mov.b32 	%r47, %f184;
	shl.b32 	%r48, %r47, 23;
	mov.b32 	%f189, %r48;
	ex2.approx.ftz.f32 	%f190, %f188;
	mul.f32 	%f191, %f190, %f189;
	add.f32 	%f192, %f180, %f191;
	sub.f32 	%f193, %f12, %f58;
	fma.rn.f32 	%f194, %f193, 0f3BBB989D, 0f3F000000;
	cvt.sat.f32.f32 	%f195, %f194;
	fma.rm.f32 	%f196, %f195, %f63, %f62;
	add.f32 	%f197, %f196, 0fCB40007F;
	neg.f32 	%f198, %f197;
	fma.rn.f32 	%f199, %f193, 0f3FB8AA3B, %f198;
	fma.rn.f32 	%f200, %f193, 0f32A57060, %f199;
	mov.b32 	%r49, %f196;
	shl.b32 	%r50, %r49, 23;
	mov.b32 	%f201, %r50;
	ex2.approx.ftz.f32 	%f202, %f200;
	mul.f32 	%f203, %f202, %f201;
	add.f32 	%f204, %f192, %f203;
	sub.f32 	%f205, %f13, %f58;
	fma.rn.f32 	%f206, %f205, 0f3BBB989D, 0f3F000000;
	cvt.sat.f32.f32 	%f207, %f206;
	fma.rm.f32 	%f208, %f207, %f63, %f62;
	add.f32 	%f209, %f208, 0fCB40007F;
	neg.f32 	%f210, %f209;
	fma.rn.f32 	%f211, %f205, 0f3FB8AA3B, %f210;
	fma.rn.f32 	%f212, %f205, 0f32A57060, %f211;
	mov.b32 	%r51, %f208;
	shl.b32 	%r52, %r51, 23;
	mov.b32 	%f213, %r52;
	ex2.approx.ftz.f32 	%f214, %f212;
	mul.f32 	%f215, %f214, %f213;
	add.f32 	%f216, %f204, %f215;
	sub.f32 	%f217, %f14, %f58;
	fma.rn.f32 	%f218, %f217, 0f3BBB989D, 0f3F000000;
	cvt.sat.f32.f32 	%f219, %f218;
	fma.rm.f32 	%f220, %f219, %f63, %f62;
	add.f32 	%f221, %f220, 0fCB40007F;
	neg.f32 	%f222, %f221;
	fma.rn.f32 	%f223, %f217, 0f3FB8AA3B, %f222;
	fma.rn.f32 	%f224, %f217, 0f32A57060, %f223;
	mov.b32 	%r53, %f220;
	shl.b32 	%r54, %r53, 23;
	mov.b32 	%f225, %r54;
	ex2.approx.ftz.f32 	%f226, %f224;
	mul.f32 	%f227, %f226, %f225;
	add.f32 	%f228, %f216, %f227;
	sub.f32 	%f229, %f15, %f58;
	fma.rn.f32 	%f230, %f229, 0f3BBB989D, 0f3F000000;
	cvt.sat.f32.f32 	%f231, %f230;
	fma.rm.f32 	%f232, %f231, %f63, %f62;
	add.f32 	%f233, %f232, 0fCB40007F;
	neg.f32 	%f234, %f233;
	fma.rn.f32 	%f235, %f229, 0f3FB8AA3B, %f234;
	fma.rn.f32 	%f236, %f229, 0f32A57060, %f235;
	mov.b32 	%r55, %f232;
	shl.b32 	%r56, %r55, 23;
	mov.b32 	%f237, %r56;
	ex2.approx.ftz.f32 	%f238, %f236;
	mul.f32 	%f239, %f238, %f237;
	add.f32 	%f240, %f228, %f239;
	sub.f32 	%f241, %f16, %f58;
	fma.rn.f32 	%f242, %f241, 0f3BBB989D, 0f3F000000;
	cvt.sat.f32.f32 	%f243, %f242;
	fma.rm.f32 	%f244, %f243, %f63, %f62;
	add.f32 	%f245, %f244, 0fCB40007F;
	neg.f32 	%f246, %f245;
	fma.rn.f32 	%f247, %f241, 0f3FB8AA3B, %f246;
	fma.rn.f32 	%f248, %f241, 0f32A57060, %f247;
	mov.b32 	%r57, %f244;
	shl.b32 	%r58, %r57, 23;
	mov.b32 	%f249, %r58;
	ex2.approx.ftz.f32 	%f250, %f248;
	mul.f32 	%f251, %f250, %f249;
	add.f32 	%f252, %f240, %f251;
	mov.b32 	%r59, %f252;
	shfl.sync.bfly.b32	%r60|%p8, %r59, 16, 31, -1;
	mov.b32 	%f253, %r60;
	add.f32 	%f254, %f252, %f253;
	mov.b32 	%r61, %f254;
	shfl.sync.bfly.b32	%r62|%p9, %r61, 8, 31, -1;
	mov.b32 	%f255, %r62;
	add.f32 	%f256, %f254, %f255;
	mov.b32 	%r63, %f256;
	shfl.sync.bfly.b32	%r64|%p10, %r63, 4, 31, -1;
	mov.b32 	%f257, %r64;
	add.f32 	%f258, %f256, %f257;
	mov.b32 	%r65, %f258;
	shfl.sync.bfly.b32	%r66|%p11, %r65, 2, 31, -1;
	mov.b32 	%f259, %r66;
	add.f32 	%f260, %f258, %f259;
	mov.b32 	%r67, %f260;
	shfl.sync.bfly.b32	%r68|%p12, %r67, 1, 31, -1;
	mov.b32 	%f261, %r68;
	add.f32 	%f262, %f260, %f261;
	div.rn.f32 	%f17, %f71, %f262;
	div.rn.f32 	%f18, %f83, %f262;
	div.rn.f32 	%f19, %f95, %f262;
	div.rn.f32 	%f20, %f107, %f262;
	div.rn.f32 	%f21, %f119, %f262;
	div.rn.f32 	%f22, %f131, %f262;
	div.rn.f32 	%f23, %f143, %f262;
	div.rn.f32 	%f24, %f155, %f262;
	div.rn.f32 	%f25, %f167, %f262;
	div.rn.f32 	%f26, %f179, %f262;
	div.rn.f32 	%f27, %f191, %f262;
	div.rn.f32 	%f28, %f203, %f262;
	div.rn.f32 	%f29, %f215, %f262;
	div.rn.f32 	%f30, %f227, %f262;
	div.rn.f32 	%f31, %f239, %f262;
	div.rn.f32 	%f32, %f251, %f262;
	mad.lo.s64 	%rd68, %rd117, %rd11, %rd4;
	// begin inline asm
	{  cvt.rn.f16.f32 %rs17, %f17;}

	// end inline asm
	// begin inline asm
	{  cvt.rn.f16.f32 %rs18, %f18;}

	// end inline asm
	shr.u64 	%rd69, %rd68, 63;
	add.s64 	%rd70, %rd68, %rd69;
	cvta.to.global.u64 	%rd71, %rd10;
	shl.b64 	%rd72, %rd70, 1;
	and.b64  	%rd73, %rd72, -4;
	add.s64 	%rd74, %rd71, %rd73;
	mov.b32 	%r69, {%rs17, %rs18};
	st.global.u32 	[%rd74], %r69;
	add.s64 	%rd75, %rd68, 64;
	// begin inline asm
	{  cvt.rn.f16.f32 %rs19, %f19;}

	// end inline asm
	// begin inline asm
	{  cvt.rn.f16.f32 %rs20, %f20;}

	// end inline asm
	shr.u64 	%rd76, %rd75, 63;
	add.s64 	%rd77, %rd75, %rd76;
	shl.b64 	%rd78, %rd77, 1;
	and.b64  	%rd79, %rd78, -4;
	add.s64 	%rd80, %rd71, %rd79;
	mov.b32 	%r70, {%rs19, %rs20};
	st.global.u32 	[%rd80], %r70;
	add.s64 	%rd81, %rd68, 128;
	// begin inline asm
	{  cvt.rn.f16.f32 %rs21, %f21;}

	// end inline asm
	// begin inline asm
	{  cvt.rn.f16.f32 %rs22, %f22;}

	// end inline asm
	shr.u64 	%rd82, %rd81, 63;
	add.s64 	%rd83, %rd81, %rd82;
	shl.b64 	%rd84, %rd83, 1;
	and.b64  	%rd85, %rd84, -4;
	add.s64 	%rd86, %rd71, %rd85;
	mov.b32 	%r71, {%rs21, %rs22};
	st.global.u32 	[%rd86], %r71;
	add.s64 	%rd87, %rd68, 192;
	// begin inline asm
	{  cvt.rn.f16.f32 %rs23, %f23;}

	// end inline asm
	// begin inline asm
	{  cvt.rn.f16.f32 %rs24, %f24;}

	// end inline asm
	shr.u64 	%rd88, %rd87, 63;
	add.s64 	%rd89, %rd87, %rd88;
	shl.b64 	%rd90, %rd89, 1;
	and.b64  	%rd91, %rd90, -4;
	add.s64 	%rd92, %rd71, %rd91;
	mov.b32 	%r72, {%rs23, %rs24};
	st.global.u32 	[%rd92], %r72;
	add.s64 	%rd93, %rd68, 256;
	// begin inline asm
	{  cvt.rn.f16.f32 %rs25, %f25;}

	// end inline asm
	// begin inline asm
	{  cvt.rn.f16.f32 %rs26, %f26;}

	// end inline asm
	shr.u64 	%rd94, %rd93, 63;
	add.s64 	%rd95, %rd93, %rd94;
	shl.b64 	%rd96, %rd95, 1;
	and.b64  	%rd97, %rd96, -4;
	add.s64 	%rd98, %rd71, %rd97;
	mov.b32 	%r73, {%rs25, %rs26};
	st.global.u32 	[%rd98], %r73;
	add.s64 	%rd99, %rd68, 320;
	// begin inline asm
	{  cvt.rn.f16.f32 %rs27, %f27;}

	// end inline asm
	// begin inline asm
	{  cvt.rn.f16.f32 %rs28, %f28;}

	// end inline asm
	shr.u64 	%rd100, %rd99, 63;
	add.s64 	%rd101, %rd99, %rd100;
	shl.b64 	%rd102, %rd101, 1;
	and.b64  	%rd103, %rd102, -4;
	add.s64 	%rd104, %rd71, %rd103;
	mov.b32 	%r74, {%rs27, %rs28};
	st.global.u32 	[%rd104], %r74;
	add.s64 	%rd105, %rd68, 384;
	// begin inline asm
	{  cvt.rn.f16.f32 %rs29, %f29;}

	// end inline asm
	// begin inline asm
	{  cvt.rn.f16.f32 %rs30, %f30;}

	// end inline asm
	shr.u64 	%rd106, %rd105, 63;
	add.s64 	%rd107, %rd105, %rd106;
	shl.b64 	%rd108, %rd107, 1;
	and.b64  	%rd109, %rd108, -4;
	add.s64 	%rd110, %rd71, %rd109;
	mov.b32 	%r75, {%rs29, %rs30};
	st.global.u32 	[%rd110], %r75;
	add.s64 	%rd111, %rd68, 448;
	// begin inline asm
	{  cvt.rn.f16.f32 %rs31, %f31;}

	// end inline asm
	// begin inline asm
	{  cvt.rn.f16.f32 %rs32, %f32;}

	// end inline asm
	shr.u64 	%rd112, %rd111, 63;
	add.s64 	%rd113, %rd111, %rd112;
	shl.b64 	%rd114, %rd113, 1;
	and.b64  	%rd115, %rd114, -4;
	add.s64 	%rd116, %rd71, %rd115;
	mov.b32 	%r76, {%rs31, %rs32};
	st.global.u32 	[%rd116], %r76;
	add.s64 	%rd117, %rd117, %rd5;
	setp.lt.s64 	%p13, %rd117, %rd12;
	@%p13 bra 	$L__BB186_4;
$L__BB186_5:
	ret;

}
	// .globl	_Z15SoftmaxWarpImplI10DirectLoadI6__halffE11DirectStoreIfS1_EfLi2ELi16ELi32ELi1ELb1EL9Algorithm0EEvT_T0_ll
.visible .entry _Z15SoftmaxWarpImplI10DirectLoadI6__halffE11DirectStoreIfS1_EfLi2ELi16ELi32ELi1ELb1EL9Algorithm0EEvT_T0_ll(
	.param .align 8 .b8 _Z15SoftmaxWarpImplI10DirectLoadI6__halffE11DirectStoreIfS1_EfLi2ELi16ELi32ELi1ELb1EL9Algorithm0EEvT_T0_ll_param_0[16],
	.param .align 8 .b8 _Z15SoftmaxWarpImplI10DirectLoadI6__halffE11DirectStoreIfS1_EfLi2ELi16ELi32ELi1ELb1EL9Algorithm0EEvT_T0_ll_param_1[16],
	.param .u64 _Z15SoftmaxWarpImplI10DirectLoadI6__halffE11DirectStoreIfS1_EfLi2ELi16ELi32ELi1ELb1EL9Algorithm0EEvT_T0_ll_param_2,
	.param .u64 _Z15SoftmaxWarpImplI10DirectLoadI6__halffE11DirectStoreIfS1_EfLi2ELi16ELi32ELi1ELb1EL9Algorithm0EEvT_T0_ll_param_3
)
{
	.reg .pred 	%p<30>;
	.reg .b16 	%rs<33>;
	.reg .b32 	%r<84>;
	.reg .b32 	%f<351>;
	.reg .b64 	%rd<128>;

	ld.param.u64 	%rd20, [_Z15SoftmaxWarpImplI10DirectLoadI6__halffE11DirectStoreIfS1_EfLi2ELi16ELi32ELi1ELb1EL9Algorithm0EEvT_T0_ll_param_1+8];
	ld.param.u64 	%rd18, [_Z15SoftmaxWarpImplI10DirectLoadI6__halffE11DirectStoreIfS1_EfLi2ELi16ELi32ELi1ELb1EL9Algorithm0EEvT_T0_ll_param_0+8];
	ld.param.u64 	%rd19, [_Z15SoftmaxWarpImplI10DirectLoadI6__halffE11DirectStoreIfS1_EfLi2ELi16ELi32ELi1ELb1EL9Algorithm0EEvT_T0_ll_param_1];
	ld.param.u64 	%rd17, [_Z15SoftmaxWarpImplI10DirectLoadI6__halffE11DirectStoreIfS1_EfLi2ELi16ELi32ELi1ELb1EL9Algorithm0EEvT_T0_ll_param_0];
	ld.param.u64 	%rd22, [_Z15SoftmaxWarpImplI10DirectLoadI6__halffE11DirectStoreIfS1_EfLi2ELi16ELi32ELi1ELb1EL9Algorithm0EEvT_T0_ll_param_3];
	cvta.to.global.u64 	%rd1, %rd17;
	cvta.to.global.u64 	%rd2, %rd19;
	setp.lt.s64 	%p1, %rd22, 513;
	@%p1 bra 	$L__BB187_2;
	mov.u64 	%rd23, $str;
	cvta.global.u64 	%rd24, %rd23;
	mov.u64 	%rd25, $str$1;
	cvta.global.u64 	%rd26, %rd25;
	mov.u64 	%rd27, __unnamed_183;
	cvta.global.u64 	%rd28, %rd27;
	{ // callseq 182, 0
	.param .b64 param0;
	st.param.b64 	[param0], %rd24;
	.param .b64 param1;
	st.param.b64 	[param1], %rd26;
	.param .b32 param2;
	st.param.b32 	[param2], 358;
	.param .b64 param3;
	st.param.b64 	[param3], %rd28;
	.param .b64 param4;
	st.param.b64 	[param4], 1;
	call.uni 
	__assertfail, 
	(
	param0, 
	param1, 
	param2, 
	param3, 
	param4
	);
	} // callseq 182
$L__BB187_2:
	ld.param.u64 	%rd125, [_Z15SoftmaxWarpImplI10DirectLoadI6__halffE11DirectStoreIfS1_EfLi2ELi16ELi32ELi1ELb1EL9Algorithm0EEvT_T0_ll_param_2];
	mov.u32 	%r2, %nctaid.x;
	mov.u32 	%r3, %ntid.y;
	mul.lo.s32 	%r1, %r2, %r3;
	mov.u32 	%r4, %ctaid.x;
	mov.u32 	%r5, %tid.y;
	mad.lo.s32 	%r6, %r4, %r3, %r5;
	cvt.s64.s32 	%rd127, %r6;
	setp.le.s64 	%p2, %rd125, %rd127;
	@%p2 bra 	$L__BB187_37;
	mov.u32 	%r7, %tid.x;
	shl.b32 	%r8, %r7, 1;
	cvt.u64.u32 	%rd4, %r8;
	add.s32 	%r9, %r8, 64;
	cvt.u64.u32 	%rd5, %r9;
	add.s32 	%r10, %r8, 128;
	cvt.u64.u32 	%rd6, %r10;
	add.s32 	%r11, %r8, 192;
	cvt.u64.u32 	%rd7, %r11;
	add.s32 	%r12, %r8, 256;
	cvt.u64.u32 	%rd8, %r12;
	add.s32 	%r13, %r8, 320;
	cvt.u64.u32 	%rd9, %r13;
	add.s32 	%r14, %r8, 384;
	cvt.u64.u32 	%rd10, %r14;
	add.s32 	%r15, %r8, 448;
	cvt.u64.u32 	%rd11, %r15;
	cvt.s64.s32 	%rd12, %r1;
$L__BB187_4:
	setp.le.s64 	%p3, %rd22, %rd4;
	mul.lo.s64 	%rd14, %rd127, %rd18;
	mov.f32 	%f327, 0fFF800000;
	mov.f32 	%f328, %f327;
	mov.f32 	%f332, %f327;
	@%p3 bra 	$L__BB187_6;
	add.s64 	%rd29, %rd14, %rd4;
	shr.u64 	%rd30, %rd29, 63;
	add.s64 	%rd31, %rd29, %rd30;
	shl.b64 	%rd32, %rd31, 1;
	and.b64  	%rd33, %rd32, -4;
	add.s64 	%rd34, %rd1, %rd33;
	ld.global.u32 	%r16, [%rd34];
	mov.b32 	{%rs1, %rs2}, %r16;
	// begin inline asm
	{  cvt.f32.f16 %f328, %rs1;}

	// end inline asm
	// begin inline asm
	{  cvt.f32.f16 %f327, %rs2;}

	// end inline asm
	max.f32 	%f68, %f328, 0fFF800000;
	max.f32 	%f332, %f68, %f327;
$L__BB187_6:
	setp.le.s64 	%p4, %rd22, %rd5;
	mov.f32 	%f330, 0fFF800000;
	mov.f32 	%f331, %f330;
	@%p4 bra 	$L__BB187_8;
	add.s64 	%rd35, %rd14, %rd5;
	shr.u64 	%rd36, %rd35, 63;
	add.s64 	%rd37, %rd35, %rd36;
	shl.b64 	%rd38, %rd37, 1;
	and.b64  	%rd39, %rd38, -4;
	add.s64 	%rd40, %rd1, %rd39;
	ld.global.u32 	%r17, [%rd40];
	mov.b32 	{%rs3, %rs4}, %r17;
	// begin inline asm
	{  cvt.f32.f16 %f331, %rs3;}

	// end inline asm
	// begin inline asm
	{  cvt.f32.f16 %f330, %rs4;}

	// end inline asm
	max.f32 	%f72, %f332, %f331;
	max.f32 	%f332, %f72, %f330;
$L__BB187_8:
	setp.le.s64 	%p5, %rd22, %rd6;
	mov.f32 	%f333, 0fFF800000;
	mov.f32 	%f334, %f333;
	@%p5 bra 	$L__BB187_10;
	add.s64 	%rd41, %rd14, %rd6;
	shr.u64 	%rd42, %rd41, 63;
	add.s64 	%rd43, %rd41, %rd42;
	shl.b64 	%rd44, %rd43, 1;
	and.b64  	%rd45, %rd44, -4;
	add.s64 	%rd46, %rd1, %rd45;
	ld.global.u32 	%r18, [%rd46];
	mov.b32 	{%rs5, %rs6}, %r18;
	// begin inline asm
	{  cvt.f32.f16 %f334, %rs5;}

	// end inline asm
	// begin inline asm
	{  cvt.f32.f16 %f333, %rs6;}

	// end inline asm
	max.f32 	%f76, %f332, %f334;
	max.f32 	%f332, %f76, %f333;
$L__BB187_10:
	setp.le.s64 	%p6, %rd22, %rd7;
	mov.f32 	%f336, 0fFF800000;
	mov.f32 	%f337, %f336;
	@%p6 bra 	$L__BB187_12;
	add.s64 	%rd47, %rd14, %rd7;
	shr.u64 	%rd48, %rd47, 63;
	add.s64 	%rd49, %rd47, %rd48;
	shl.b64 	%rd50, %rd49, 1;
	and.b64  	%rd51, %rd50, -4;
	add.s64 	%rd52, %rd1, %rd51;
	ld.global.u32 	%r19, [%rd52];
	mov.b32 	{%rs7, %rs8}, %r19;
	// begin inline asm
	{  cvt.f32.f16 %f337, %rs7;}

	// end inline asm
	// begin inline asm
	{  cvt.f32.f16 %f336, %rs8;}

	// end inline asm
	max.f32 	%f80, %f332, %f337;
	max.f32 	%f332, %f80, %f336;
$L__BB187_12:
	setp.le.s64 	%p7, %rd22, %rd8;
	mov.f32 	%f339, 0fFF800000;
	mov.f32 	%f340, %f339;
	@%p7 bra 	$L__BB187_14;
	add.s64 	%rd53, %rd14, %rd8;
	shr.u64 	%rd54, %rd53, 63;
	add.s64 	%rd55, %rd53, %rd54;
	shl.b64 	%rd56, %rd55, 1;
	and.b64  	%rd57, %rd56, -4;
	add.s64 	%rd58, %rd1, %rd57;
	ld.global.u32 	%r20, [%rd58];
	mov.b32 	{%rs9, %rs10}, %r20;
	// begin inline asm
	{  cvt.f32.f16 %f340, %rs9;}

	// end inline asm
	// begin inline asm
	{  cvt.f32.f16 %f339, %rs10;}

	// end inline asm
	max.f32 	%f84, %f332, %f340;
	max.f32 	%f332, %f84, %f339;
$L__BB187_14:
	setp.le.s64 	%p8, %rd22, %rd9;
	mov.f32 	%f342, 0fFF800000;
	mov.f32 	%f343, %f342;
	@%p8 bra 	$L__BB187_16;
	add.s64 	%rd59, %rd14, %rd9;
	shr.u64 	%rd60, %rd59, 63;
	add.s64 	%rd61, %rd59, %rd60;
	shl.b64 	%rd62, %rd61, 1;
	and.b64  	%rd63, %rd62, -4;
	add.s64 	%rd64, %rd1, %rd63;
	ld.global.u32 	%r21, [%rd64];
	mov.b32 	{%rs11, %rs12}, %r21;
	// begin inline asm
	{  cvt.f32.f16 %f343, %rs11;}

	// end inline asm
	// begin inline asm
	{  cvt.f32.f16 %f342, %rs12;}

	// end inline asm
	max.f32 	%f88, %f332, %f343;
	max.f32 	%f332, %f88, %f342;
$L__BB187_16:
	setp.le.s64 	%p9, %rd22, %rd10;
	mov.f32 	%f345, 0fFF800000;
	mov.f32 	%f346, %f345;
	@%p9 bra 	$L__BB187_18;
	add.s64 	%rd65, %rd14, %rd10;
	shr.u64 	%rd66, %rd65, 63;
	add.s64 	%rd67, %rd65, %rd66;
	shl.b64 	%rd68, %rd67, 1;
	and.b64  	%rd69, %rd68, -4;
	add.s64 	%rd70, %rd1, %rd69;
	ld.global.u32 	%r22, [%rd70];
	mov.b32 	{%rs13, %rs14}, %r22;
	// begin inline asm
	{  cvt.f32.f16 %f346, %rs13;}

	// end inline asm
	// begin inline asm
	{  cvt.f32.f16 %f345, %rs14;}

	// end inline asm
	max.f32 	%f92, %f332, %f346;
	max.f32 	%f332, %f92, %f345;
$L__BB187_18:
	setp.le.s64 	%p10, %rd22, %rd11;
	mov.f32 	%f348, 0fFF800000;
	mov.f32 	%f349, %f348;
	@%p10 bra 	$L__BB187_20;
	add.s64 	%rd71, %rd14, %rd11;
	shr.u64 	%rd72, %rd71, 63;
	add.s64 	%rd73, %rd71, %rd72;
	shl.b64 	%rd74, %rd73, 1;
	and.b64  	%rd75, %rd74, -4;
	add.s64 	%rd76, %rd1, %rd75;
	ld.global.u32 	%r23, [%rd76];
	mov.b32 	{%rs15, %rs16}, %r23;
	// begin inline asm
	{  cvt.f32.f16 %f349, %rs15;}

	// end inline asm
	// begin inline asm
	{  cvt.f32.f16 %f348, %rs16;}

	// end inline asm
	max.f32 	%f96, %f332, %f349;
	max.f32 	%f332, %f96, %f348;
$L__BB187_20:
	setp.le.s64 	%p11, %rd22, %rd4;
	mov.b32 	%r24, %f332;
	shfl.sync.bfly.b32	%r25|%p12, %r24, 16, 31, -1;
	mov.b32 	%f97, %r25;
	max.f32 	%f98, %f332, %f97;
	mov.b32 	%r26, %f98;
	shfl.sync.bfly.b32	%r27|%p13, %r26, 8, 31, -1;
	mov.b32 	%f99, %r27;
	max.f32 	%f100, %f98, %f99;
	mov.b32 	%r28, %f100;
	shfl.sync.bfly.b32	%r29|%p14, %r28, 4, 31, -1;
	mov.b32 	%f101, %r29;
	max.f32 	%f102, %f100, %f101;
	mov.b32 	%r30, %f102;
	shfl.sync.bfly.b32	%r31|%p15, %r30, 2, 31, -1;
	mov.b32 	%f103, %r31;
	max.f32 	%f104, %f102, %f103;
	mov.b32 	%r32, %f104;
	shfl.sync.bfly.b32	%r33|%p16, %r32, 1, 31, -1;
	mov.b32 	%f105, %r33;
	max.f32 	%f106, %f104, %f105;
	sub.f32 	%f107, %f328, %f106;
	fma.rn.f32 	%f108, %f107, 0f3BBB989D, 0f3F000000;
	cvt.sat.f32.f32 	%f109, %f108;
	mov.f32 	%f110, 0f4B400001;
	mov.f32 	%f111, 0f437C0000;
	fma.rm.f32 	%f112, %f109, %f111, %f110;
	add.f32 	%f113, %f112, 0fCB40007F;
	neg.f32 	%f114, %f113;
	fma.rn.f32 	%f115, %f107, 0f3FB8AA3B, %f114;
	fma.rn.f32 	%f116, %f107, 0f32A57060, %f115;
	mov.b32 	%r34, %f112;
	shl.b32 	%r35, %r34, 23;
	mov.b32 	%f117, %r35;
	ex2.approx.ftz.f32 	%f118, %f116;
	mul.f32 	%f119, %f118, %f117;
	add.f32 	%f120, %f119, 0f00000000;
	sub.f32 	%f121, %f327, %f106;
	fma.rn.f32 	%f122, %f121, 0f3BBB989D, 0f3F000000;
	cvt.sat.f32.f32 	%f123, %f122;
	fma.rm.f32 	%f124, %f123, %f111, %f110;
	add.f32 	%f125, %f124, 0fCB40007F;
	neg.f32 	%f126, %f125;
	fma.rn.f32 	%f127, %f121, 0f3FB8AA3B, %f126;
	fma.rn.f32 	%f128, %f121, 0f32A57060, %f127;
	mov.b32 	%r36, %f124;
	shl.b32 	%r37, %r36, 23;
	mov.b32 	%f129, %r37;
	ex2.approx.ftz.f32 	%f130, %f128;
	mul.f32 	%f131, %f130, %f129;
	add.f32 	%f132, %f120, %f131;
	sub.f32 	%f133, %f331, %f106;
	fma.rn.f32 	%f134, %f133, 0f3BBB989D, 0f3F000000;
	cvt.sat.f32.f32 	%f135, %f134;
	fma.rm.f32 	%f136, %f135, %f111, %f110;
	add.f32 	%f137, %f136, 0fCB40007F;
	neg.f32 	%f138, %f137;
	fma.rn.f32 	%f139, %f133, 0f3FB8AA3B, %f138;
	fma.rn.f32 	%f140, %f133, 0f32A57060, %f139;
	mov.b32 	%r38, %f136;
	shl.b32 	%r39, %r38, 23;
	mov.b32 	%f141, %r39;
	ex2.approx.ftz.f32 	%f142, %f140;
	mul.f32 	%f143, %f142, %f141;
	add.f32 	%f144, %f132, %f143;
	sub.f32 	%f145, %f330, %f106;
	fma.rn.f32 	%f146, %f145, 0f3BBB989D, 0f3F000000;
	cvt.sat.f32.f32 	%f147, %f146;
	fma.rm.f32 	%f148, %f147, %f111, %f110;
	add.f32 	%f149, %f148, 0fCB40007F;
	neg.f32 	%f150, %f149;
	fma.rn.f32 	%f151, %f145, 0f3FB8AA3B, %f150;
	fma.rn.f32 	%f152, %f145, 0f32A57060, %f151;
	mov.b32 	%r40, %f148;
	shl.b32 	%r41, %r40, 23;
	mov.b32 	%f153, %r41;
	ex2.approx.ftz.f32 	%f154, %f152;
	mul.f32 	%f155, %f154, %f153;
	add.f32 	%f156, %f144, %f155;
	sub.f32 	%f157, %f334, %f106;
	fma.rn.f32 	%f158, %f157, 0f3BBB989D, 0f3F000000;
	cvt.sat.f32.f32 	%f159, %f158;
	fma.rm.f32 	%f160, %f159, %f111, %f110;
	add.f32 	%f161, %f160, 0fCB40007F;
	neg.f32 	%f162, %f161;
	fma.rn.f32 	%f163, %f157, 0f3FB8AA3B, %f162;
	fma.rn.f32 	%f164, %f157, 0f32A57060, %f163;
	mov.b32 	%r42, %f160;
	shl.b32 	%r43, %r42, 23;
	mov.b32 	%f165, %r43;
	ex2.approx.ftz.f32 	%f166, %f164;
	mul.f32 	%f167, %f166, %f165;
	add.f32 	%f168, %f156, %f167;
	sub.f32 	%f169, %f333, %f106;
	fma.rn.f32 	%f170, %f169, 0f3BBB989D, 0f3F000000;
	cvt.sat.f32.f32 	%f171, %f170;
	fma.rm.f32 	%f172, %f171, %f111, %f110;
	add.f32 	%f173, %f172, 0fCB40007F;
	neg.f32 	%f174, %f173;
	fma.rn.f32 	%f175, %f169, 0f3FB8AA3B, %f174;
	fma.rn.f32 	%f176, %f169, 0f32A57060, %f175;
	mov.b32 	%r44, %f172;
	shl.b32 	%r45, %r44, 23;
	mov.b32 	%f177, %r45;
	ex2.approx.ftz.f32 	%f178, %f176;
	mul.f32 	%f179, %f178, %f177;
	add.f32 	%f180, %f168, %f179;
	sub.f32 	%f181, %f337, %f106;
	fma.rn.f32 	%f182, %f181, 0f3BBB989D, 0f3F000000;
	cvt.sat.f32.f32 	%f183, %f182;
	fma.rm.f32 	%f184, %f183, %f111, %f110;
	add.f32 	%f185, %f184, 0fCB40007F;
	neg.f32 	%f186, %f185;
	fma.rn.f32 	%f187, %f181, 0f3FB8AA3B, %f186;
	fma.rn.f32 	%f188, %f181, 0f32A57060, %f187;
	mov.b32 	%r46, %f184;
	shl.b32 	%r47, %r46, 23;
	mov.b32 	%f189, %r47;
	ex2.approx.ftz.f32 	%f190, %f188;
	mul.f32 	%f191, %f190, %f189;
	add.f32 	%f192, %f180, %f191;
	sub.f32 	%f193, %f336, %f106;
	fma.rn.f32 	%f194, %f193, 0f3BBB989D, 0f3F000000;
	cvt.sat.f32.f32 	%f195, %f194;
	fma.rm.f32 	%f196, %f195, %f111, %f110;
	add.f32 	%f197, %f196, 0fCB40007F;
	neg.f32 	%f198, %f197;
	fma.rn.f32 	%f199, %f193, 0f3FB8AA3B, %f198;
	fma.rn.f32 	%f200, %f193, 0f32A57060, %f199;
	mov.b32 	%r48, %f196;
	shl.b32 	%r49, %r48, 23;
	mov.b32 	%f201, %r49;
	ex2.approx.ftz.f32 	%f202, %f200;
	mul.f32 	%f203, %f202, %f201;
	add.f32 	%f204, %f192, %f203;
	sub.f32 	%f205, %f340, %f106;
	fma.rn.f32 	%f206, %f205, 0f3BBB989D, 0f3F000000;
	cvt.sat.f32.f32 	%f207, %f206;
	fma.rm.f32 	%f208, %f207, %f111, %f110;
	add.f32 	%f209, %f208, 0fCB40007F;
	neg.f32 	%f210, %f209;
	fma.rn.f32 	%f211, %f205, 0f3FB8AA3B, %f210;
	fma.rn.f32 	%f212, %f205, 0f32A57060, %f211;
	mov.b32 	%r50, %f208;
	shl.b32 	%r51, %r50, 23;
	mov.b32 	%f213, %r51;
	ex2.approx.ftz.f32 	%f214, %f212;
	mul.f32 	%f215, %f214, %f213;
	add.f32 	%f216, %f204, %f215;
	sub.f32 	%f217, %f339, %f106;
	fma.rn.f32 	%f218, %f217, 0f3BBB989D, 0f3F000000;
	cvt.sat.f32.f32 	%f219, %f218;
	fma.rm.f32 	%f220, %f219, %f111, %f110;
	add.f32 	%f221, %f220, 0fCB40007F;
	neg.f32 	%f222, %f221;
	fma.rn.f32 	%f223, %f217, 0f3FB8AA3B, %f222;
	fma.rn.f32 	%f224, %f217, 0f32A57060, %f223;
	mov.b32 	%r52, %f220;
	shl.b32 	%r53, %r52, 23;
	mov.b32 	%f225, %r53;
	ex2.approx.ftz.f32 	%f226, %f224;
	mul.f32 	%f227, %f226, %f225;
	add.f32 	%f228, %f216, %f227;
	sub.f32 	%f229, %f343, %f106;
	fma.rn.f32 	%f230, %f229, 0f3BBB989D, 0f3F000000;
	cvt.sat.f32.f32 	%f231, %f230;
	fma.rm.f32 	%f232, %f231, %f111, %f110;
	add.f32 	%f233, %f232, 0fCB40007F;
	neg.f32 	%f234, %f233;
	fma.rn.f32 	%f235, %f229, 0f3FB8AA3B, %f234;
	fma.rn.f32 	%f236, %f229, 0f32A57060, %f235;
	mov.b32 	%r54, %f232;
	shl.b32 	%r55, %r54, 23;
	mov.b32 	%f237, %r55;
	ex2.approx.ftz.f32 	%f238, %f236;
	mul.f32 	%f239, %f238, %f237;
	add.f32 	%f240, %f228, %f239;
	sub.f32 	%f241, %f342, %f106;
	fma.rn.f32 	%f242, %f241, 0f3BBB989D, 0f3F000000;
	cvt.sat.f32.f32 	%f243, %f242;
	fma.rm.f32 	%f244, %f243, %f111, %f110;
	add.f32 	%f245, %f244, 0fCB40007F;
	neg.f32 	%f246, %f245;
	fma.rn.f32 	%f247, %f241, 0f3FB8AA3B, %f246;
	fma.rn.f32 	%f248, %f241, 0f32A57060, %f247;
	mov.b32 	%r56, %f244;
	shl.b32 	%r57, %r56, 23;
	mov.b32 	%f249, %r57;
	ex2.approx.ftz.f32 	%f250, %f248;
	mul.f32 	%f251, %f250, %f249;
	add.f32 	%f252, %f240, %f251;
	sub.f32 	%f253, %f346, %f106;
	fma.rn.f32 	%f254, %f253, 0f3BBB989D, 0f3F000000;
	cvt.sat.f32.f32 	%f255, %f254;
	fma.rm.f32 	%f256, %f255, %f111, %f110;
	add.f32 	%f257, %f256, 0fCB40007F;
	neg.f32 	%f258, %f257;
	fma.rn.f32 	%f259, %f253, 0f3FB8AA3B, %f258;
	fma.rn.f32 	%f260, %f253, 0f32A57060, %f259;
	mov.b32 	%r58, %f256;
	shl.b32 	%r59, %r58, 23;
	mov.b32 	%f261, %r59;
	ex2.approx.ftz.f32 	%f262, %f260;
	mul.f32 	%f263, %f262, %f261;
	add.f32 	%f264, %f252, %f263;
	sub.f32 	%f265, %f345, %f106;
	fma.rn.f32 	%f266, %f265, 0f3BBB989D, 0f3F000000;
	cvt.sat.f32.f32 	%f267, %f266;
	fma.rm.f32 	%f268, %f267, %f111, %f110;
	add.f32 	%f269, %f268, 0fCB40007F;
	neg.f32 	%f270, %f269;
	fma.rn.f32 	%f271, %f265, 0f3FB8AA3B, %f270;
	fma.rn.f32 	%f272, %f265, 0f32A57060, %f271;
	mov.b32 	%r60, %f268;
	shl.b32 	%r61, %r60, 23;
	mov.b32 	%f273, %r61;
	ex2.approx.ftz.f32 	%f274, %f272;
	mul.f32 	%f275, %f274, %f273;
	add.f32 	%f276, %f264, %f275;
	sub.f32 	%f277, %f349, %f106;
	fma.rn.f32 	%f278, %f277, 0f3BBB989D, 0f3F000000;
	cvt.sat.f32.f32 	%f279, %f278;
	fma.rm.f32 	%f280, %f279, %f111, %f110;
	add.f32 	%f281, %f280, 0fCB40007F;
	neg.f32 	%f282, %f281;
	fma.rn.f32 	%f283, %f277, 0f3FB8AA3B, %f282;
	fma.rn.f32 	%f284, %f277, 0f32A57060, %f283;
	mov.b32 	%r62, %f280;
	shl.b32 	%r63, %r62, 23;
	mov.b32 	%f285, %r63;
	ex2.approx.ftz.f32 	%f286, %f284;
	mul.f32 	%f287, %f286, %f285;
	add.f32 	%f288, %f276, %f287;
	sub.f32 	%f289, %f348, %f106;
	fma.rn.f32 	%f290, %f289, 0f3BBB989D, 0f3F000000;
	cvt.sat.f32.f32 	%f291, %f290;
	fma.rm.f32 	%f292, %f291, %f111, %f110;
	add.f32 	%f293, %f292, 0fCB40007F;
	neg.f32 	%f294, %f293;
	fma.rn.f32 	%f295, %f289, 0f3FB8AA3B, %f294;
	fma.rn.f32 	%f296, %f289, 0f32A57060, %f295;
	mov.b32 	%r64, %f292;
	shl.b32 	%r65, %r64, 23;
	mov.b32 	%f297, %r65;
	ex2.approx.ftz.f32 	%f298, %f296;
	mul.f32 	%f299, %f298, %f297;
	add.f32 	%f300, %f288, %f299;
	mov.b32 	%r66, %f300;
	shfl.sync.bfly.b32	%r67|%p17, %r66, 16, 31, -1;
	mov.b32 	%f301, %r67;
	add.f32 	%f302, %f300, %f301;
	mov.b32 	%r68, %f302;
	shfl.sync.bfly.b32	%r69|%p18, %r68, 8, 31, -1;
	mov.b32 	%f303, %r69;
	add.f32 	%f304, %f302, %f303;
	mov.b32 	%r70, %f304;
	shfl.sync.bfly.b32	%r71|%p19, %r70, 4, 31, -1;
	mov.b32 	%f305, %r71;
	add.f32 	%f306, %f304, %f305;
	mov.b32 	%r72, %f306;
	shfl.sync.bfly.b32	%r73|%p20, %r72, 2, 31, -1;
	mov.b32 	%f307, %r73;
	add.f32 	%f308, %f306, %f307;
	mov.b32 	%r74, %f308;
	shfl.sync.bfly.b32	%r75|%p21, %r74, 1, 31, -1;
	mov.b32 	%f309, %r75;
	add.f32 	%f310, %f308, %f309;
	div.rn.f32 	%f49, %f119, %f310;
	div.rn.f32 	%f50, %f131, %f310;
	div.rn.f32 	%f51, %f143, %f310;
	div.rn.f32 	%f52, %f155, %f310;
	div.rn.f32 	%f53, %f167, %f310;
	div.rn.f32 	%f54, %f179, %f310;
	div.rn.f32 	%f55, %f191, %f310;
	div.rn.f32 	%f56, %f203, %f310;
	div.rn.f32 	%f57, %f215, %f310;
	div.rn.f32 	%f58, %f227, %f310;
	div.rn.f32 	%f59, %f239, %f310;
	div.rn.f32 	%f60, %f251, %f310;
	div.rn.f32 	%f61, %f263, %f310;
	div.rn.f32 	%f62, %f275, %f310;
	div.rn.f32 	%f63, %f287, %f310;
	div.rn.f32 	%f64, %f299, %f310;
	mul.lo.s64 	%rd15, %rd127, %rd20;
	@%p11 bra 	$L__BB187_22;
	add.s64 	%rd77, %rd15, %rd4;
	// begin inline asm
	{  cvt.rn.f16.f32 %rs17, %f49;}

	// end inline asm
	// begin inline asm
	{  cvt.rn.f16.f32 %rs18, %f50;}

	// end inline asm
	shr.u64 	%rd78, %rd77, 63;
	add.s64 	%rd79, %rd77, %rd78;
	shl.b64 	%rd80, %rd79, 1;
	and.b64  	%rd81, %rd80, -4;
	add.s64 	%rd82, %rd2, %rd81;
	mov.b32 	%r76, {%rs17, %rs18};
	st.global.u32 	[%rd82], %r76;
$L__BB187_22:
	setp.le.s64 	%p22, %rd22, %rd5;
	@%p22 bra 	$L__BB187_24;
	add.s64 	%rd83, %rd15, %rd5;
	// begin inline asm
	{  cvt.rn.f16.f32 %rs19, %f51;}

	// end inline asm
	// begin inline asm
	{  cvt.rn.f16.f32 %rs20, %f52;}

	// end inline asm
	shr.u64 	%rd84, %rd83, 63;
	add.s64 	%rd85, %rd83, %rd84;
	shl.b64 	%rd86, %rd85, 1;
	and.b64  	%rd87, %rd86, -4;
	add.s64 	%rd88, %rd2, %rd87;
	mov.b32 	%r77, {%rs19, %rs20};
	st.global.u32 	[%rd88], %r77;
$L__BB187_24:
	setp.le.s64 	%p23, %rd22, %rd6;
	@%p23 bra 	$L__BB187_26;
	add.s64 	%rd89, %rd15, %rd6;
	// begin inline asm
	{  cvt.rn.f16.f32 %rs21, %f53;}

	// end inline asm
	// begin inline asm
	{  cvt.rn.f16.f32 %rs22, %f54;}

	// end inline asm
	shr.u64 	%rd90, %rd89, 63;
	add.s64 	%rd91, %rd89, %rd90;
	shl.b64 	%rd92, %rd91, 1;
	and.b64  	%rd93, %rd92, -4;
	add.s64 	%rd94, %rd2, %rd93;
	mov.b32 	%r78, {%rs21, %rs22};
	st.global.u32 	[%rd94], %r78;
$L__BB187_26:
	setp.le.s64 	%p24, %rd22, %rd7;
	@%p24 bra 	$L__BB187_28;
	add.s64 	%rd95, %rd15, %rd7;
	// begin inline asm
	{  cvt.rn.f16.f32 %rs23, %f55;}

	// end inline asm
	// begin inline asm
	{  cvt.rn.f16.f32 %rs24, %f56;}

	// end inline asm
	shr.u64 	%rd96, %rd95, 63;
	add.s64 	%rd97, %rd95, %rd96;
	shl.b64 	%rd98, %rd97, 1;
	and.b64  	%rd99, %rd98, -4;
	add.s64 	%rd100, %rd2, %rd99;
	mov.b32 	%r79, {%rs23, %rs24};
	st.global.u32 	[%rd100], %r79;
$L__BB187_28:
	setp.le.s64 	%p25, %rd22, %rd8;
	@%p25 bra 	$L__BB187_30;
	add.s64 	%rd101, %rd15, %rd8;
	// begin inline asm
	{  cvt.rn.f16.f32 %rs25, %f57;}

	// end inline asm
	// begin inline asm
	{  cvt.rn.f16.f32 %rs26, %f58;}

	// end inline asm
	shr.u64 	%rd102, %rd101, 63;
	add.s64 	%rd103, %rd101, %rd102;
	shl.b64 	%rd104, %rd103, 1;
	and.b64  	%rd105, %rd104, -4;
	add.s64 	%rd106, %rd2, %rd105;
	mov.b32 	%r80, {%rs25, %rs26};
	st.global.u32 	[%rd106], %r80;
$L__BB187_30:
	setp.le.s64 	%p26, %rd22, %rd9;
	@%p26 bra 	$L__BB187_32;
	add.s64 	%rd107, %rd15, %rd9;
	// begin inline asm
	{  cvt.rn.f16.f32 %rs27, %f59;}

	// end inline asm
	// begin inline asm
	{  cvt.rn.f16.f32 %rs28, %f60;}

	// end inline asm
	shr.u64 	%rd108, %rd107, 63;
	add.s64 	%rd109, %rd107, %rd108;
	shl.b64 	%rd110, %rd109, 1;
	and.b64  	%rd111, %rd110, -4;
	add.s64 	%rd112, %rd2, %rd111;
	mov.b32 	%r81, {%rs27, %rs28};
	st.global.u32 	[%rd112], %r81;
$L__BB187_32:
	setp.le.s64 	%p27, %rd22, %rd10;
	@%p27 bra 	$L__BB187_34;
	add.s64 	%rd113, %rd15, %rd10;
	// begin inline asm
	{  cvt.rn.f16.f32 %rs29, %f61;}

	// end inline asm
	// begin inline asm
	{  cvt.rn.f16.f32 %rs30, %f62;}

	// end inline asm
	shr.u64 	%rd114, %rd113, 63;
	add.s64 	%rd115, %rd113, %rd114;
	shl.b64 	%rd116, %rd115, 1;
	and.b64  	%rd117, %rd116, -4;
	add.s64 	%rd118, %rd2, %rd117;
	mov.b32 	%r82, {%rs29, %rs30};
	st.global.u32 	[%rd118], %r82;
$L__BB187_34:
	setp.le.s64 	%p28, %rd22, %rd11;
	@%p28 bra 	$L__BB187_36;
	add.s64 	%rd119, %rd15, %rd11;
	// begin inline asm
	{  cvt.rn.f16.f32 %rs31, %f63;}

	// end inline asm
	// begin inline asm
	{  cvt.rn.f16.f32 %rs32, %f64;}

	// end inline asm
	shr.u64 	%rd120, %rd119, 63;
	add.s64 	%rd121, %rd119, %rd120;
	shl.b64 	%rd122, %rd121, 1;
	and.b64  	%rd123, %rd122, -4;
	add.s64 	%rd124, %rd2, %rd123;
	mov.b32 	%r83, {%rs31, %rs32};
	st.global.u32 	[%rd124], %r83;
$L__BB187_36:
	ld.param.u64 	%rd126, [_Z15SoftmaxWarpImplI10DirectLoadI6__halffE11DirectStoreIfS1_EfLi2ELi16ELi32ELi1ELb1EL9Algorithm0EEvT_T0_ll_param_2];
	add.s64 	%rd127, %rd127, %rd12;
	setp.lt.s64 	%p29, %rd127, %rd126;
	@%p29 bra 	$L__BB187_4;
$L__BB187_37:
	ret;

}
	// .globl	_Z15SoftmaxWarpImplI10DirectLoadI6__halffE11DirectStoreIfS1_EfLi2ELi18ELi32ELi1ELb0EL9Algorithm0EEvT_T0_ll
.visible .entry _Z15SoftmaxWarpImplI10DirectLoadI6__halffE11DirectStoreIfS1_EfLi2ELi18ELi32ELi1ELb0EL9Algorithm0EEvT_T0_ll(
	.param .align 8 .b8 _Z15SoftmaxWarpImplI10DirectLoadI6__halffE11DirectStoreIfS1_EfLi2ELi18ELi32ELi1ELb0EL9Algorithm0EEvT_T0_ll_param_0[16],
	.param .align 8 .b8 _Z15SoftmaxWarpImplI10DirectLoadI6__halffE11DirectStoreIfS1_EfLi2ELi18ELi32ELi1ELb0EL9Algorithm0EEvT_T0_ll_param_1[16],
	.param .u64 _Z15SoftmaxWarpImplI10DirectLoadI6__halffE11DirectStoreIfS1_EfLi2ELi18ELi32ELi1ELb0EL9Algorithm0EEvT_T0_ll_param_2,
	.param .u64 _Z15SoftmaxWarpImplI10DirectLoadI6__halffE11DirectStoreIfS1_EfLi2ELi18ELi32ELi1ELb0EL9Algorithm0EEvT_T0_ll_param_3
)
{
	.reg .pred 	%p<14>;
	.reg .b16 	%rs<37>;
	.reg .b32 	%r<83>;
	.reg .b32 	%f<293>;
	.reg .b64 	%rd<129>;

	ld.param.u64 	%rd9, [_Z15SoftmaxWarpImplI10DirectLoadI6__halffE11DirectStoreIfS1_EfLi2ELi18ELi32ELi1ELb0EL9Algorithm0EEvT_T0_ll_param_1+8];
	ld.param.u64 	%rd8, [_Z15SoftmaxWarpImplI10DirectLoadI6__halffE11DirectStoreIfS1_EfLi2ELi18ELi32ELi1ELb0EL9Algorithm0EEvT_T0_ll_param_1];
	ld.param.u64 	%rd7, [_Z15SoftmaxWarpImplI10DirectLoadI6__halffE11DirectStoreIfS1_EfLi2ELi18ELi32ELi1ELb0EL9Algorithm0EEvT_T0_ll_param_0+8];
	ld.param.u64 	%rd6, [_Z15SoftmaxWarpImplI10DirectLoadI6__halffE11DirectStoreIfS1_EfLi2ELi18ELi32ELi1ELb0EL9Algorithm0EEvT_T0_ll_param_0];
	ld.param.u64 	%rd10, [_Z15SoftmaxWarpImplI10DirectLoadI6__halffE11DirectStoreIfS1_EfLi2ELi18ELi32ELi1ELb0EL9Algorithm0EEvT_T0_ll_param_2];
	ld.param.u64 	%rd11, [_Z15SoftmaxWarpImplI10DirectLoadI6__halffE11DirectStoreIfS1_EfLi2ELi18ELi32ELi1ELb0EL9Algorithm0EEvT_T0_ll_param_3];
	setp.lt.s64 	%p1, %rd11, 577;
	@%p1 bra 	$L__BB188_2;
	mov.u64 	%rd12, $str;
	cvta.global.u64 	%rd13, %rd12;
	mov.u64 	%rd14, $str$1;
	cvta.global.u64 	%rd15, %rd14;
	mov.u64 	%rd16, __unnamed_184;
	cvta.global.u64 	%rd17, %rd16;
	{ // callseq 183, 0
	.param .b64 param0;
	st.param.b64 	[param0], %rd13;
	.param .b64 param1;
	st.param.b64 	[param1], %rd15;
	.param .b32 param2;
	st.param.b32 	[param2], 358;
	.param .b64 param3;
	st.param.b64 	[param3], %rd17;
	.param .b64 param4;
	st.param.b64 	[param4], 1;
	call.uni 
	__assertfail, 
	(
	param0, 
	param1, 
	param2, 
	param3, 
	param4
	);
	} // callseq 183
$L__BB188_2:
	mov.u32 	%r2, %nctaid.x;
	mov.u32 	%r3, %ntid.y;
	mul.lo.s32 	%r1, %r2, %r3;
	mov.u32 	%r4, %ctaid.x;
	mov.u32 	%r5, %tid.y;
	mad.lo.s32 	%r6, %r4, %r3, %r5;
	cvt.s64.s32 	%rd128, %r6;
	setp.le.s64 	%p2, %rd10, %rd128;
	@%p2 bra 	$L__BB188_5;
	mov.u32 	%r7, %tid.x;
	shl.b32 	%r8, %r7, 1;
	cvt.u64.u32 	%rd2, %r8;
	cvt.s64.s32 	%rd3, %r1;
$L__BB188_4:
	mad.lo.s64 	%rd18, %rd128, %rd7, %rd2;
	shr.u64 	%rd19, %rd18, 63;
	add.s64 	%rd20, %rd18, %rd19;
	cvta.to.global.u64 	%rd21, %rd6;
	shl.b64 	%rd22, %rd20, 1;
	and.b64  	%rd23, %rd22, -4;
	add.s64 	%rd24, %rd21, %rd23;
	ld.global.u32 	%r9, [%rd24];
	mov.b32 	{%rs1, %rs2}, %r9;
	// begin inline asm
	{  cvt.f32.f16 %f1, %rs1;}

	// end inline asm
	// begin inline asm
	{  cvt.f32.f16 %f2, %rs2;}

	// end inline asm
	max.f32 	%f37, %f1, 0fFF800000;
	max.f32 	%f38, %f37, %f2;
	add.s64 	%rd25, %rd18, 64;
	shr.u64 	%rd26, %rd25, 63;
	add.s64 	%rd27, %rd25, %rd26;
	shl.b64 	%rd28, %rd27, 1;
	and.b64  	%rd29, %rd28, -4;
	add.s64 	%rd30, %rd21, %rd29;
	ld.global.u32 	%r10, [%rd30];
	mov.b32 	{%rs3, %rs4}, %r10;
	// begin inline asm
	{  cvt.f32.f16 %f3, %rs3;}

	// end inline asm
	// begin inline asm
	{  cvt.f32.f16 %f4, %rs4;}

	// end inline asm
	max.f32 	%f39, %f38, %f3;
	max.f32 	%f40, %f39, %f4;
	add.s64 	%rd31, %rd18, 128;
	shr.u64 	%rd32, %rd31, 63;
	add.s64 	%rd33, %rd31, %rd32;
	shl.b64 	%rd34, %rd33, 1;
	and.b64  	%rd35, %rd34, -4;
	add.s64 	%rd36, %rd21, %rd35;
	ld.global.u32 	%r11, [%rd36];
	mov.b32 	{%rs5, %rs6}, %r11;
	// begin inline asm
	{  cvt.f32.f16 %f5, %rs5;}

	// end inline asm
	// begin inline asm
	{  cvt.f32.f16 %f6, %rs6;}

	// end inline asm
	max.f32 	%f41, %f40, %f5;
	max.f32 	%f42, %f41, %f6;
	add.s64 	%rd37, %rd18, 192;
	shr.u64 	%rd38, %rd37, 63;
	add.s64 	%rd39, %rd37, %rd38;
	shl.b64 	%rd40, %rd39, 1;
	and.b64  	%rd41, %rd40, -4;
	add.s64 	%rd42, %rd21, %rd41;
	ld.global.u32 	%r12, [%rd42];
	mov.b32 	{%rs7, %rs8}, %r12;
	// begin inline asm
	{  cvt.f32.f16 %f7, %rs7;}

	// end inline asm
	// begin inline asm
	{  cvt.f32.f16 %f8, %rs8;}

	// end inline asm
	max.f32 	%f43, %f42, %f7;
	max.f32 	%f44, %f43, %f8;
	add.s64 	%rd43, %rd18, 256;
	shr.u64 	%rd44, %rd43, 63;
	add.s64 	%rd45, %rd43, %rd44;
	shl.b64 	%rd46, %rd45, 1;
	and.b64  	%rd47, %rd46, -4;
	add.s64 	%rd48, %rd21, %rd47;
	ld.global.u32 	%r13, [%rd48];
	mov.b32 	{%rs9, %rs10}, %r13;
	// begin inline asm
	{  cvt.f32.f16 %f9, %rs9;}

	// end inline asm
	// begin inline asm
	{  cvt.f32.f16 %f10, %rs10;}

	// end inline asm
	max.f32 	%f45, %f44, %f9;
	max.f32 	%f46, %f45, %f10;
	add.s64 	%rd49, %rd18, 320;
	shr.u64 	%rd50, %rd49, 63;
	add.s64 	%rd51, %rd49, %rd50;
	shl.b64 	%rd52, %rd51, 1;
	and.b64  	%rd53, %rd52, -4;
	add.s64 	%rd54, %rd21, %rd53;
	ld.global.u32 	%r14, [%rd54];
	mov.b32 	{%rs11, %rs12}, %r14;
	// begin inline asm
	{  cvt.f32.f16 %f11, %rs11;}

	// end inline asm
	// begin inline asm
	{  cvt.f32.f16 %f12, %rs12;}

	// end inline asm
	max.f32 	%f47, %f46, %f11;
	max.f32 	%f48, %f47, %f12;
	add.s64 	%rd55, %rd18, 384;
	shr.u64 	%rd56, %rd55, 63;
	add.s64 	%rd57, %rd55, %rd56;
	shl.b64 	%rd58, %rd57, 1;
	and.b64  	%rd59, %rd58, -4;
	add.s64 	%rd60, %rd21, %rd59;
	ld.global.u32 	%r15, [%rd60];
	mov.b32 	{%rs13, %rs14}, %r15;
	// begin inline asm
	{  cvt.f32.f16 %f13, %rs13;}

	// end inline asm
	// begin inline asm
	{  cvt.f32.f16 %f14, %rs14;}

	// end inline asm
	max.f32 	%f49, %f48, %f13;
	max.f32 	%f50, %f49, %f14;
	add.s64 	%rd61, %rd18, 448;
	shr.u64 	%rd62, %rd61, 63;
	add.s64 	%rd63, %rd61, %rd62;
	shl.b64 	%rd64, %rd63, 1;
	and.b64  	%rd65, %rd64, -4;
	add.s64 	%rd66, %rd21, %rd65;
	ld.global.u32 	%r16, [%rd66];
	mov.b32 	{%rs15, %rs16}, %r16;
	// begin inline asm
	{  cvt.f32.f16 %f15, %rs15;}

	// end inline asm
	// begin inline asm
	{  cvt.f32.f16 %f16, %rs16;}

	// end inline asm
	max.f32 	%f51, %f50, %f15;
	max.f32 	%f52, %f51, %f16;
	add.s64 	%rd67, %rd18, 512;
	shr.u64 	%rd68, %rd67, 63;
	add.s64 	%rd69, %rd67, %rd68;
	shl.b64 	%rd70, %rd69, 1;
	and.b64  	%rd71, %rd70, -4;
	add.s64 	%rd72, %rd21, %rd71;
	ld.global.u32 	%r17, [%rd72];
	mov.b32 	{%rs17, %rs18}, %r17;
	// begin inline asm
	{  cvt.f32.f16 %f17, %rs17;}

	// end inline asm
	// begin inline asm
	{  cvt.f32.f16 %f18, %rs18;}

	// end inline asm
	max.f32 	%f53, %f52, %f17;
	max.f32 	%f54, %f53, %f18;
	mov.b32 	%r18, %f54;
	shfl.sync.bfly.b32	%r19|%p3, %r18, 16, 31, -1;
	mov.b32 	%f55, %r19;
	max.f32 	%f56, %f54, %f55;
	mov.b32 	%r20, %f56;
	shfl.sync.bfly.b32	%r21|%p4, %r20, 8, 31, -1;
	mov.b32 	%f57, %r21;
	max.f32 	%f58, %f56, %f57;
	mov.b32 	%r22, %f58;
	shfl.sync.bfly.b32	%r23|%p5, %r22, 4, 31, -1;
	mov.b32 	%f59, %r23;
	max.f32 	%f60, %f58, %f59;
	mov.b32 	%r24, %f60;
	shfl.sync.bfly.b32	%r25|%p6, %r24, 2, 31, -1;
	mov.b32 	%f61, %r25;
	max.f32 	%f62, %f60, %f61;
	mov.b32 	%r26, %f62;
	shfl.sync.bfly.b32	%r27|%p7, %r26, 1, 31, -1;
	mov.b32 	%f63, %r27;
	max.f32 	%f64, %f62, %f63;
	sub.f32 	%f65, %f1, %f64;
	fma.rn.f32 	%f66, %f65, 0f3BBB989D, 0f3F000000;
	cvt.sat.f32.f32 	%f67, %f66;
	mov.f32 	%f68, 0f4B400001;
	mov.f32 	%f69, 0f437C0000;
	fma.rm.f32 	%f70, %f67, %f69, %f68;
	add.f32 	%f71, %f70, 0fCB40007F;
	neg.f32 	%f72, %f71;
	fma.rn.f32 	%f73, %f65, 0f3FB8AA3B, %f72;
	fma.rn.f32 	%f74, %f65, 0f32A57060, %f73;
	mov.b32 	%r28, %f70;
	shl.b32 	%r29, %r28, 23;
	mov.b32 	%f75, %r29;
	ex2.approx.ftz.f32 	%f76, %f74;
	mul.f32 	%f77, %f76, %f75;
	add.f32 	%f78, %f77, 0f00000000;
	sub.f32 	%f79, %f2, %f64;
	fma.rn.f32 	%f80, %f79, 0f3BBB989D, 0f3F000000;
	cvt.sat.f32.f32 	%f81, %f80;
	fma.rm.f32 	%f82, %f81, %f69, %f68;
	add.f32 	%f83, %f82, 0fCB40007F;
	neg.f32 	%f84, %f83;
	fma.rn.f32 	%f85, %f79, 0f3FB8AA3B, %f84;
	fma.rn.f32 	%f86, %f79, 0f32A57060, %f85;
	mov.b32 	%r30, %f82;
	shl.b32 	%r31, %r30, 23;
	mov.b32 	%f87, %r31;
	ex2.approx.ftz.f32 	%f88, %f86;
	mul.f32 	%f89, %f88, %f87;
	add.f32 	%f90, %f78, %f89;
	sub.f32 	%f91, %f3, %f64;
	fma.rn.f32 	%f92, %f91, 0f3BBB989D, 0f3F000000;
	cvt.sat.f32.f32 	%f93, %f92;
	fma.rm.f32 	%f94, %f93, %f69, %f68;
	add.f32 	%f95, %f94, 0fCB40007F;
	neg.f32 	%f96, %f95;
	fma.rn.f32 	%f97, %f91, 0f3FB8AA3B, %f96;
	fma.rn.f32 	%f98, %f91, 0f32A57060, %f97;
	mov.b32 	%r32, %f94;
	shl.b32 	%r33, %r32, 23;
	mov.b32 	%f99, %r33;
	ex2.approx.ftz.f32 	%f100, %f98;
	mul.f32 	%f101, %f100, %f99;
	add.f32 	%f102, %f90, %f101;
	sub.f32 	%f103, %f4, %f64;
	fma.rn.f32 	%f104, %f103, 0f3BBB989D, 0f3F000000;
	cvt.sat.f32.f32 	%f105, %f104;
	fma.rm.f32 	%f106, %f105, %f69, %f68;
	add.f32 	%f107, %f106, 0fCB40007F;
	neg.f32 	%f108, %f107;
	fma.rn.f32 	%f109, %f103, 0f3FB8AA3B, %f108;
	fma.rn.f32 	%f110, %f103, 0f32A57060, %f109;
	mov.b32 	%r34, %f106;
	shl.b32 	%r35, %r34, 23;
	mov.b32 	%f111, %r35;
	ex2.approx.ftz.f32 	%f112, %f110;
	mul.f32 	%f113, %f112, %f111;
	add.f32 	%f114, %f102, %f113;
	sub.f32 	%f115, %f5, %f64;
	fma.rn.f32 	%f116, %f115, 0f3BBB989D, 0f3F000000;
	cvt.sat.f32.f32 	%f117, %f116;
	fma.rm.f32 	%f118, %f117, %f69, %f68;
	add.f32 	%f119, %f118, 0fCB40007F;
	neg.f32 	%f120, %f119;
	fma.rn.f32 	%f121, %f115, 0f3FB8AA3B, %f120;
	fma.rn.f32 	%f122, %f115, 0f32A57060, %f121;
	mov.b32 	%r36, %f118;
	shl.b32 	%r37, %r36, 23;
	mov.b32 	%f123, %r37;
	ex2.approx.ftz.f32 	%f124, %f122;
	mul.f32 	%f125, %f124, %f123;
	add.f32 	%f126, %f114, %f125;
	sub.f32 	%f127, %f6, %f64;
	fma.rn.f32 	%f128, %f127, 0f3BBB989D, 0f3F000000;
	cvt.sat.f32.f32 	%f129, %f128;
	fma.rm.f32 	%f130, %f129, %f69, %f68;
	add.f32 	%f131, %f130, 0fCB40007F;
	neg.f32 	%f132, %f131;
	fma.rn.f32 	%f133, %f127, 0f3FB8AA3B, %f132;
	fma.rn.f32 	%f134, %f127, 0f32A57060, %f133;
	mov.b32 	%r38, %f130;
	shl.b32 	%r39, %r38, 23;
	mov.b32 	%f135, %r39;
	ex2.approx.ftz.f32 	%f136, %f134;
	mul.f32 	%f137, %f136, %f135;
	add.f32 	%f138, %f126, %f137;
	sub.f32 	%f139, %f7, %f64;
	fma.rn.f32 	%f140, %f139, 0f3BBB989D, 0f3F000000;
	cvt.sat.f32.f32 	%f141, %f140;
	fma.rm.f32 	%f142, %f141, %f69, %f68;
	add.f32 	%f143, %f142, 0fCB40007F;
	neg.f32 	%f144, %f143;
	fma.rn.f32 	%f145, %f139, 0f3FB8AA3B, %f144;
	fma.rn.f32 	%f146, %f139, 0f32A57060, %f145;
	mov.b32 	%r40, %f142;
	shl.b32 	%r41, %r40, 23;
	mov.b32 	%f147, %r41;
	ex2.approx.ftz.f32 	%f148, %f146;
	mul.f32 	%f149, %f148, %f147;
	add.f32 	%f150, %f138, %f149;
	sub.f32 	%f151, %f8, %f64;
	fma.rn.f32 	%f152, %f151, 0f3BBB989D, 0f3F000000;
	cvt.sat.f32.f32 	%f153, %f152;
	fma.rm.f32 	%f154, %f153, %f69, %f68;
	add.f32 	%f155, %f154, 0fCB40007F;
	neg.f32 	%f156, %f155;
	fma.rn.f32 	%f157, %f151, 0f3FB8AA3B, %f156;
	fma.rn.f32 	%f158, %f151, 0f32A57060, %f157;
	mov.b32 	%r42, %f154;
	shl.b32 	%r43, %r42, 23;
	mov.b32 	%f159, %r43;
	ex2.approx.ftz.f32 	%f160, %f158;
	mul.f32 	%f161, %f160, %f159;
	add.f32 	%f162, %f150, %f161;
	sub.f32 	%f163, %f9, %f64;
	fma.rn.f32 	%f164, %f163, 0f3BBB989D, 0f3F000000;
	cvt.sat.f32.f32 	%f165, %f164;
	fma.rm.f32 	%f166, %f165, %f69, %f68;
	add.f32 	%f167, %f166, 0fCB40007F;
	neg.f32 	%f168, %f167;
	fma.rn.f32 	%f169, %f163, 0f3FB8AA3B, %f168;
	fma.rn.f32 	%f170, %f163, 0f32A57060, %f169;
	mov.b32 	%r44, %f166;
	shl.b32 	%r45, %r44, 23;
	mov.b32 	%f171, %r45;
	ex2.approx.ftz.f32 	%f172, %f170;
	mul.f32 	%f173, %f172, %f171;
	add.f32 	%f174, %f162, %f173;
	sub.f32 	%f175, %f10, %f64;
	fma.rn.f32 	%f176, %f175, 0f3BBB989D, 0f3F000000;
	cvt.sat.f32.f32 	%f177, %f176;
	fma.rm.f32 	%f178, %f177, %f69, %f68;
	add.f32 	%f179, %f178, 0fCB40007F;
	neg.f32 	%f180, %f179;
	fma.rn.f32 	%f181, %f175, 0f3FB8AA3B, %f180;
	fma.rn.f32 	%f182, %f175, 0f32A57060, %f181;
	mov.b32 	%r46, %f178;
	shl.b32 	%r47, %r46, 23;
	mov.b32 	%f183, %r47;
	ex2.approx.ftz.f32 	%f184, %f182;
	mul.f32 	%f185, %f184, %f183;
	add.f32 	%f186, %f174, %f185;
	sub.f32 	%f187, %f11, %f64;
	fma.rn.f32 	%f188, %f187, 0f3BBB989D, 0f3F000000;
	cvt.sat.f32.f32 	%f189, %f188;
	fma.rm.f32 	%f190, %f189, %f69, %f68;
	add.f32 	%f191, %f190, 0fCB40007F;
	neg.f32 	%f192, %f191;
	fma.rn.f32 	%f193, %f187, 0f3FB8AA3B, %f192;
	fma.rn.f32 	%f194, %f187, 0f32A57060, %f193;
	mov.b32 	%r48, %f190;
	shl.b32 	%r49, %r48, 23;
	mov.b32 	%f195, %r49;
	ex2.approx.ftz.f32 	%f196, %f194;
	mul.f32 	%f197, %f196, %f195;
	add.f32 	%f198, %f186, %f197;
	sub.f32 	%f199, %f12, %f64;
	fma.rn.f32 	%f200, %f199, 0f3BBB989D, 0f3F000000;
	cvt.sat.f32.f32 	%f201, %f200;
	fma.rm.f32 	%f202, %f201, %f69, %f68;
	add.f32 	%f203, %f202, 0fCB40007F;
	neg.f32 	%f204, %f203;
	fma.rn.f32 	%f205, %f199, 0f3FB8AA3B, %f204;
	fma.rn.f32 	%f206, %f199, 0f32A57060, %f205;
	mov.b32 	%r50, %f202;
	shl.b32 	%r51, %r50, 23;
	mov.b32 	%f207, %r51;
	ex2.approx.ftz.f32 	%f208, %f206;
	mul.f32 	%f209, %f208, %f207;
	add.f32 	%f210, %f198, %f209;
	sub.f32 	%f211, %f13, %f64;
	fma.rn.f32 	%f212, %f211, 0f3BBB989D, 0f3F000000;
	cvt.sat.f32.f32 	%f213, %f212;
	fma.rm.f32 	%f214, %f213, %f69, %f68;
	add.f32 	%f215, %f214, 0fCB40007F;
	neg.f32 	%f216, %f215;
	fma.rn.f32 	%f217, %f211, 0f3FB8AA3B, %f216;
	fma.rn.f32 	%f218, %f211, 0f32A57060, %f217;
	mov.b32 	%r52, %f214;
	shl.b32 	%r53, %r52, 23;
	mov.b32 	%f219, %r53;
	ex2.approx.ftz.f32 	%f220, %f218;
	mul.f32 	%f221, %f220, %f219;
	add.f32 	%f222, %f210, %f221;
	sub.f32 	%f223, %f14, %f64;
	fma.rn.f32 	%f224, %f223, 0f3BBB989D, 0f3F000000;
	cvt.sat.f32.f32 	%f225, %f224;
	fma.rm.f32 	%f226, %f225, %f69, %f68;
	add.f32 	%f227, %f226, 0fCB40007F;
	neg.f32 	%f228, %f227;
	fma.rn.f32 	%f229, %f223, 0f3FB8AA3B, %f228;
	fma.rn.f32 	%f230, %f223, 0f32A57060, %f229;
	mov.b32 	%r54, %f226;
	shl.b32 	%r55, %r54, 23;
	mov.b32 	%f231, %r55;
	ex2.approx.ftz.f32 	%f232, %f230;
	mul.f32 	%f233, %f232, %f231;
	add.f32 	%f234, %f222, %f233;
	sub.f32 	%f235, %f15, %f64;
	fma.rn.f32 	%f236, %f235, 0f3BBB989D, 0f3F000000;
	cvt.sat.f32.f32 	%f237, %f236;
	fma.rm.f32 	%f238, %f237, %f69, %f68;
	add.f32 	%f239, %f238, 0fCB40007F;
	neg.f32 	%f240, %f239;
	fma.rn.f32 	%f241, %f235, 0f3FB8AA3B, %f240;
	fma.rn.f32 	%f242, %f235, 0f32A57060, %f241;
	mov.b32 	%r56, %f238;
	shl.b32 	%r57, %r56, 23;
	mov.b32 	%f243, %r57;
	ex2.approx.ftz.f32 	%f244, %f242;
	mul.f32 	%f245, %f244, %f243;
	add.f32 	%f246, %f234, %f245;
	sub.f32 	%f247, %f16, %f64;
	fma.rn.f32 	%f248, %f247, 0f3BBB989D, 0f3F000000;
	cvt.sat.f32.f32 	%f249, %f248;
	fma.rm.f32 	%f250, %f249, %f69, %f68;
	add.f32 	%f251, %f250, 0fCB40007F;
	neg.f32 	%f252, %f251;
	fma.rn.f32 	%f253, %f247, 0f3FB8AA3B, %f252;
	fma.rn.f32 	%f254, %f247, 0f32A57060, %f253;
	mov.b32 	%r58, %f250;
	shl.b32 	%r59, %r58, 23;
	mov.b32 	%f255, %r59;
	ex2.approx.ftz.f32 	%f256, %f254;
	mul.f32 	%f257, %f256, %f255;
	add.f32 	%f258, %f246, %f257;
	sub.f32 	%f259, %f17, %f64;
	fma.rn.f32 	%f260, %f259, 0f3BBB989D, 0f3F000000;
	cvt.sat.f32.f32 	%f261, %f260;
	fma.rm.f32 	%f262, %f261, %f69, %f68;
	add.f32 	%f263, %f262, 0fCB40007F;
	neg.f32 	%f264, %f263;
	fma.rn.f32 	%f265, %f259, 0f3FB8AA3B, %f264;
	fma.rn.f32 	%f266, %f259, 0f32A57060, %f265;
	mov.b32 	%r60, %f262;
	shl.b32 	%r61, %r60, 23;
	mov.b32 	%f267, %r61;
	ex2.approx.ftz.f32 	%f268, %f266;
	mul.f32 	%f269, %f268, %f267;
	add.f32 	%f270, %f258, %f269;
	sub.f32 	%f271, %f18, %f64;
	fma.rn.f32 	%f272, %f271, 0f3BBB989D, 0f3F000000;
	cvt.sat.f32.f32 	%f273, %f272;
	fma.rm.f32 	%f274, %f273, %f69, %f68;
	add.f32 	%f275, %f274, 0fCB40007F;
	neg.f32 	%f276, %f275;
	fma.rn.f32 	%f277, %f271, 0f3FB8AA3B, %f276;
	fma.rn.f32 	%f278, %f271, 0f32A57060, %f277;
	mov.b32 	%r62, %f274;
	shl.b32 	%r63, %r62, 23;
	mov.b32 	%f279, %r63;
	ex2.approx.ftz.f32 	%f280, %f278;
	mul.f32 	%f281, %f280, %f279;
	add.f32 	%f282, %f270, %f281;
	mov.b32 	%r64, %f282;
	shfl.sync.bfly.b32	%r65|%p8, %r64, 16, 31, -1;
	mov.b32 	%f283, %r65;
	add.f32 	%f284, %f282, %f283;
	mov.b32 	%r66, %f284;
	shfl.sync.bfly.b32	%r67|%p9, %r66, 8, 31, -1;
	mov.b32 	%f285, %r67;
	add.f32 	%f286, %f284, %f285;
	mov.b32 	%r68, %f286;
	shfl.sync.bfly.b32	%r69|%p10, %r68, 4, 31, -1;
	mov.b32 	%f287, %r69;
	add.f32 	%f288, %f286, %f287;
	mov.b32 	%r70, %f288;
	shfl.sync.bfly.b32	%r71|%p11, %r70, 2, 31, -1;
	mov.b32 	%f289, %r71;
	add.f32 	%f290, %f288, %f289;
	mov.b32 	%r72, %f290;
	shfl.sync.bfly.b32	%r73|%p12, %r72, 1, 31, -1;
	mov.b32 	%f291, %r73;
	add.f32 	%f292, %f290, %f291;
	div.rn.f32 	%f19, %f77, %f292;
	div.rn.f32 	%f20, %f89, %f292;
	div.rn.f32 	%f21, %f101, %f292;
	div.rn.f32 	%f22, %f113, %f292;
	div.rn.f32 	%f23, %f125, %f292;
	div.rn.f32 	%f24, %f137, %f292;
	div.rn.f32 	%f25, %f149, %f292;
	div.rn.f32 	%f26, %f161, %f292;
	div.rn.f32 	%f27, %f173, %f292;
	div.rn.f32 	%f28, %f185, %f292;
	div.rn.f32 	%f29, %f197, %f292;
	div.rn.f32 	%f30, %f209, %f292;
	div.rn.f32 	%f31, %f221, %f292;
	div.rn.f32 	%f32, %f233, %f292;
	div.rn.f32 	%f33, %f245, %f292;
	div.rn.f32 	%f34, %f257, %f292;
	div.rn.f32 	%f35, %f269, %f292;
	div.rn.f32 	%f36, %f281, %f292;
	mad.lo.s64 	%rd73, %rd128, %rd9, %rd2;
	// begin inline asm
	{  cvt.rn.f16.f32 %rs19, %f19;}

	// end inline asm
	// begin inline asm
	{  cvt.rn.f16.f32 %rs20, %f20;}

	// end inline asm
	shr.u64 	%rd74, %rd73, 63;
	add.s64 	%rd75, %rd73, %rd74;
	cvta.to.global.u64 	%rd76, %rd8;
	shl.b64 	%rd77, %rd75, 1;
	and.b64  	%rd78, %rd77, -4;
	add.s64 	%rd79, %rd76, %rd78;
	mov.b32 	%r74, {%rs19, %rs20};
	st.global.u32 	[%rd79], %r74;
	add.s64 	%rd80, %rd73, 64;
	// begin inline asm
	{  cvt.rn.f16.f32 %rs21, %f21;}

	// end inline asm
	// begin inline asm
	{  cvt.rn.f16.f32 %rs22, %f22;}

	// end inline asm
	shr.u64 	%rd81, %rd80, 63;
	add.s64 	%rd82, %rd80, %rd81;
	shl.b64 	%rd83, %rd82, 1;
	and.b64  	%rd84, %rd83, -4;
	add.s64 	%rd85, %rd76, %rd84;
	mov.b32 	%r75, {%rs21, %rs22};
	st.global.u32 	[%rd85], %r75;
	add.s64 	%rd86, %rd73, 128;
	// begin inline asm
	{  cvt.rn.f16.f32 %rs23, %f23;}

	// end inline asm
	// begin inline asm
	{  cvt.rn.f16.f32 %rs24, %f24;}

	// end inline asm
	shr.u64 	%rd87, %rd86, 63;
	add.s64 	%rd88, %rd86, %rd87;
	shl.b64 	%rd89, %rd88, 1;
	and.b64  	%rd90, %rd89, -4;
	add.s64 	%rd91, %rd76, %rd90;
	mov.b32 	%r76, {%rs23, %rs24};
	st.global.u32 	[%rd91], %r76;
	add.s64 	%rd92, %rd73, 192;
	// begin inline asm
	{  cvt.rn.f16.f32 %rs25, %f25;}

	// end inline asm
	// begin inline asm
	{  cvt.rn.f16.f32 %rs26, %f26;}

	// end inline asm
	shr.u64 	%rd93, %rd92, 63;
	add.s64 	%rd94, %rd92, %rd93;
	shl.b64 	%rd95, %rd94, 1;
	and.b64  	%rd96, %rd95, -4;
	add.s64 	%rd97, %rd76, %rd96;
	mov.b32 	%r77, {%rs25, %rs26};
	st.global.u32 	[%rd97], %r77;
	add.s64 	%rd98, %rd73, 256;
	// begin inline asm
	{  cvt.rn.f16.f32 %rs27, %f27;}

	// end inline asm
	// begin inline asm
	{  cvt.rn.f16.f32 %rs28, %f28;}

	// end inline asm
	shr.u64 	%rd99, %rd98, 63;
	add.s64 	%rd100, %rd98, %rd99;
	shl.b64 	%rd101, %rd100, 1;
	and.b64  	%rd102, %rd101, -4;
	add.s64 	%rd103, %rd76, %rd102;
	mov.b32 	%r78, {%rs27, %rs28};
	st.global.u32 	[%rd103], %r78;
	add.s64 	%rd104, %rd73, 320;
	// begin inline asm
	{  cvt.rn.f16.f32 %rs29, %f29;}

	// end inline asm
	// begin inline asm
	{  cvt.rn.f16.f32 %rs30, %f30;}

	// end inline asm
	shr.u64 	%rd105, %rd104, 63;
	add.s64 	%rd106, %rd104, %rd105;
	shl.b64 	%rd107, %rd106, 1;
	and.b64  	%rd108, %rd107, -4;
	add.s64 	%rd109, %rd76, %rd108;
	mov.b32 	%r79, {%rs29, %rs30};
	st.global.u32 	[%rd109], %r79;
	add.s64 	%rd110, %rd73, 384;
	// begin inline asm
	{  cvt.rn.f16.f32 %rs31, %f31;}

	// end inline asm
	// begin inline asm
	{  cvt.rn.f16.f32 %rs32, %f32;}

	// end inline asm
	shr.u64 	%rd111, %rd110, 63;
	add.s64 	%rd112, %rd110, %rd111;
	shl.b64 	%rd113, %rd112, 1;
	and.b64  	%rd114, %rd113, -4;
	add.s64 	%rd115, %rd76, %rd114;
	mov.b32 	%r80, {%rs31, %rs32};
	st.global.u32 	[%rd115], %r80;
	add.s64 	%rd116, %rd73, 448;
	// begin inline asm
	{  cvt.rn.f16.f32 %rs33, %f33;}

	// end inline asm
	// begin inline asm
	{  cvt.rn.f16.f32 %rs34, %f34;}

	// end inline asm
	shr.u64 	%rd117, %rd116, 63;
	add.s64 	%rd118, %rd116, %rd117;
	shl.b64 	%rd119, %rd118, 1;
	and.b64  	%rd120, %rd119, -4;
	add.s64 	%rd121, %rd76, %rd120;
	mov.b32 	%r81, {%rs33, %rs34};
	st.global.u32 	[%rd121], %r81;
	add.s64 	%rd122, %rd73, 512;
	// begin inline asm
	{  cvt.rn.f16.f32 %rs35, %f35;}

	// end inline asm
	// begin inline asm
	{  cvt.rn.f16.f32 %rs36, %f36;}

	// end inline asm
	shr.u64 	%rd123, %rd122, 63;
	add.s64 	%rd124, %rd122, %rd123;
	shl.b64 	%rd125, %rd124, 1;
	and.b64  	%rd126, %rd125, -4;
	add.s64 	%rd127, %rd76, %rd126;
	mov.b32 	%r82, {%rs35, %rs36};
	st.global.u32 	[%rd127], %r82;
	add.s64 	%rd128, %rd128, %rd3;
	setp.lt.s64 	%p13, %rd128, %rd10;
	@%p13 bra 	$L__BB188_4;
$L__BB188_5:
	ret;

}
	// .globl	_Z15SoftmaxWarpImplI10DirectLoadI6__halffE11DirectStoreIfS1_EfLi2ELi18ELi32ELi1ELb1EL9Algorithm0EEvT_T0_ll
.visible .entry _Z15SoftmaxWarpImplI10DirectLoadI6__halffE11DirectStoreIfS1_EfLi2ELi18ELi32ELi1ELb1EL9Algorithm0EEvT_T0_ll(
	.param .align 8 .b8 _Z15SoftmaxWarpImplI10DirectLoadI6__halffE11DirectStoreIfS1_EfLi2ELi18ELi32ELi1ELb1EL9Algorithm0EEvT_T0_ll_param_0[16],
	.param .align 8 .b8 _Z15SoftmaxWarpImplI10DirectLoadI6__halffE11DirectStoreIfS1_EfLi2ELi18ELi32ELi1ELb1EL9Algorithm0EEvT_T0_ll_param_1[16],
	.param .u64 _Z15SoftmaxWarpImplI10DirectLoadI6__halffE11DirectStoreIfS1_EfLi2ELi18ELi32ELi1ELb1EL9Algorithm0EEvT_T0_ll_param_2,
	.param .u64 _Z15SoftmaxWarpImplI10DirectLoadI6__halffE11DirectStoreIfS1_EfLi2ELi18ELi32ELi1ELb1EL9Algorithm0EEvT_T0_ll_param_3
)
{
	.reg .pred 	%p<32>;
	.reg .b16 	%rs<37>;
	.reg .b32 	%r<92>;
	.reg .b32 	%f<392>;
	.reg .b64 	%rd<144>;

	ld.param.u64 	%rd20, [_Z15SoftmaxWarpImplI10DirectLoadI6__halffE11DirectStoreIfS1_EfLi2ELi18ELi32ELi1ELb1EL9Algorithm0EEvT_T0_ll_param_1+8];
	ld.param.u64 	%rd18, [_Z15SoftmaxWarpImplI10DirectLoadI6__halffE11DirectStoreIfS1_EfLi2ELi18ELi32ELi1ELb1EL9Algorithm0EEvT_T0_ll_param_0+8];
	ld.param.u64 	%rd17, [_Z15SoftmaxWarpImplI10DirectLoadI6__halffE11DirectStoreIfS1_EfLi2ELi18ELi32ELi1ELb1EL9Algorithm0EEvT_T0_ll_param_0];
	ld.param.u64 	%rd19, [_Z15SoftmaxWarpImplI10DirectLoadI6__halffE11DirectStoreIfS1_EfLi2ELi18ELi32ELi1ELb1EL9Algorithm0EEvT_T0_ll_param_1];
	ld.param.u64 	%rd22, [_Z15SoftmaxWarpImplI10DirectLoadI6__halffE11DirectStoreIfS1_EfLi2ELi18ELi32ELi1ELb1EL9Algorithm0EEvT_T0_ll_param_3];
	cvta.to.global.u64 	%rd1, %rd19;
	setp.lt.s64 	%p1, %rd22, 577;
	@%p1 bra 	$L__BB189_2;
	mov.u64 	%rd23, $str;
	cvta.global.u64 	%rd24, %rd23;
	mov.u64 	%rd25, $str$1;
	cvta.global.u64 	%rd26, %rd25;
	mov.u64 	%rd27, __unnamed_185;
	cvta.global.u64 	%rd28, %rd27;
	{ // callseq 184, 0
	.param .b64 param0;
	st.param.b64 	[param0], %rd24;
	.param .b64 param1;
	st.param.b64 	[param1], %rd26;
	.param .b32 param2;
	st.param.b32 	[param2], 358;
	.param .b64 param3;
	st.param.b64 	[param3], %rd28;
	.param .b64 param4;
	st.param.b64 	[param4], 1;
	call.uni 
	__assertfail, 
	(
	param0, 
	param1, 
	param2, 
	param3, 
	param4
	);
	} // callseq 184
$L__BB189_2:
	ld.param.u64 	%rd141, [_Z15SoftmaxWarpImplI10DirectLoadI6__halffE11DirectStoreIfS1_EfLi2ELi18ELi32ELi1ELb1EL9Algorithm0EEvT_T0_ll_param_2];
	mov.u32 	%r1, %ntid.y;
	mov.u32 	%r2, %ctaid.x;
	mov.u32 	%r3, %tid.y;
	mad.lo.s32 	%r4, %r2, %r1, %r3;
	cvt.s64.s32 	%rd143, %r4;
	setp.le.s64 	%p2, %rd141, %rd143;
	@%p2 bra 	$L__BB189_41;
	mov.u32 	%r5, %tid.x;
	shl.b32 	%r6, %r5, 1;
	cvt.u64.u32 	%rd3, %r6;
	add.s32 	%r7, %r6, 64;
	cvt.u64.u32 	%rd4, %r7;
	add.s32 	%r8, %r6, 128;
	cvt.u64.u32 	%rd5, %r8;
	add.s32 	%r9, %r6, 192;
	cvt.u64.u32 	%rd6, %r9;
	add.s32 	%r10, %r6, 256;
	cvt.u64.u32 	%rd7, %r10;
	add.s32 	%r11, %r6, 320;
	cvt.u64.u32 	%rd8, %r11;
	add.s32 	%r12, %r6, 384;
	cvt.u64.u32 	%rd9, %r12;
	add.s32 	%r13, %r6, 448;
	cvt.u64.u32 	%rd10, %r13;
	add.s32 	%r14, %r6, 512;
	cvt.u64.u32 	%rd11, %r14;
	mov.u32 	%r89, %nctaid.x;
	mul.lo.s32 	%r91, %r89, %r1;
$L__BB189_4:
	cvta.to.global.u64 	%rd13, %rd17;
	setp.le.s64 	%p3, %rd22, %rd3;
	mul.lo.s64 	%rd14, %rd143, %rd18;
	mov.f32 	%f365, 0fFF800000;
	mov.f32 	%f366, %f365;
	mov.f32 	%f370, %f365;
	@%p3 bra 	$L__BB189_6;
	add.s64 	%rd29, %rd14, %rd3;
	shr.u64 	%rd30, %rd29, 63;
	add.s64 	%rd31, %rd29, %rd30;
	shl.b64 	%rd32, %rd31, 1;
	and.b64  	%rd33, %rd32, -4;
	add.s64 	%rd34, %rd13, %rd33;
	ld.global.u32 	%r15, [%rd34];
	mov.b32 	{%rs1, %rs2}, %r15;
	// begin inline asm
	{  cvt.f32.f16 %f366, %rs1;}

	// end inline asm
	// begin inline asm
	{  cvt.f32.f16 %f365, %rs2;}

	// end inline asm
	max.f32 	%f76, %f366, 0fFF800000;
	max.f32 	%f370, %f76, %f365;
$L__BB189_6:
	setp.le.s64 	%p4, %rd22, %rd4;
	mov.f32 	%f368, 0fFF800000;
	mov.f32 	%f369, %f368;
	@%p4 bra 	$L__BB189_8;
	add.s64 	%rd35, %rd14, %rd4;
	shr.u64 	%rd36, %rd35, 63;
	add.s64 	%rd37, %rd35, %rd36;
	shl.b64 	%rd38, %rd37, 1;
	and.b64  	%rd39, %rd38, -4;
	add.s64 	%rd40, %rd13, %rd39;
	ld.global.u32 	%r16, [%rd40];
	mov.b32 	{%rs3, %rs4}, %r16;
	// begin inline asm
	{  cvt.f32.f16 %f369, %rs3;}

	// end inline asm
	// begin inline asm
	{  cvt.f32.f16 %f368, %rs4;}

	// end inline asm
	max.f32 	%f80, %f370, %f369;
	max.f32 	%f370, %f80, %f368;
$L__BB189_8:
	setp.le.s64 	%p5, %rd22, %rd5;
	mov.f32 	%f371, 0fFF800000;
	mov.f32 	%f372, %f371;
	@%p5 bra 	$L__BB189_10;
	add.s64 	%rd41, %rd14, %rd5;
	shr.u64 	%rd42, %rd41, 63;
	add.s64 	%rd43, %rd41, %rd42;
	shl.b64 	%rd44, %rd43, 1;
	and.b64  	%rd45, %rd44, -4;
	add.s64 	%rd46, %rd13, %rd45;
	ld.global.u32 	%r17, [%rd46];
	mov.b32 	{%rs5, %rs6}, %r17;
	// begin inline asm
	{  cvt.f32.f16 %f372, %rs5;}

	// end inline asm
	// begin inline asm
	{  cvt.f32.f16 %f371, %rs6;}

	// end inline asm
	max.f32 	%f84, %f370, %f372;
	max.f32 	%f370, %f84, %f371;
$L__BB189_10:
	setp.le.s64 	%p6, %rd22, %rd6;
	mov.f32 	%f374, 0fFF800000;
	mov.f32 	%f375, %f374;
	@%p6 bra 	$L__BB189_12;
	add.s64 	%rd47, %rd14, %rd6;
	shr.u64 	%rd48, %rd47, 63;
	add.s64 	%rd49, %rd47, %rd48;
	shl.b64 	%rd50, %rd49, 1;
	and.b64  	%rd51, %rd50, -4;
	add.s64 	%rd52, %rd13, %rd51;
	ld.global.u32 	%r18, [%rd52];
	mov.b32 	{%rs7, %rs8}, %r18;
	// begin inline asm
	{  cvt.f32.f16 %f375, %rs7;}

	// end inline asm
	// begin inline asm
	{  cvt.f32.f16 %f374, %rs8;}

	// end inline asm
	max.f32 	%f88, %f370, %f375;
	max.f32 	%f370, %f88, %f374;
$L__BB189_12:
	setp.le.s64 	%p7, %rd22, %rd7;
	mov.f32 	%f377, 0fFF800000;
	mov.f32 	%f378, %f377;
	@%p7 bra 	$L__BB189_14;
	add.s64 	%rd53, %rd14, %rd7;
	shr.u64 	%rd54, %rd53, 63;
	add.s64 	%rd55, %rd53, %rd54;
	shl.b64 	%rd56, %rd55, 1;
	and.b64  	%rd57, %rd56, -4;
	add.s64 	%rd58, %rd13, %rd57;
	ld.global.u32 	%r19, [%rd58];
	mov.b32 	{%rs9, %rs10}, %r19;
	// begin inline asm
	{  cvt.f32.f16 %f378, %rs9;}

	// end inline asm
	// begin inline asm
	{  cvt.f32.f16 %f377, %rs10;}

	// end inline asm
	max.f32 	%f92, %f370, %f378;
	max.f32 	%f370, %f92, %f377;
$L__BB189_14:
	setp.le.s64 	%p8, %rd22, %rd8;
	mov.f32 	%f380, 0fFF800000;
	mov.f32 	%f381, %f380;
	@%p8 bra 	$L__BB189_16;
	add.s64 	%rd59, %rd14, %rd8;
	shr.u64 	%rd60, %rd59, 63;
	add.s64 	%rd61, %rd59, %rd60;
	shl.b64 	%rd62, %rd61, 1;
	and.b64  	%rd63, %rd62, -4;
	add.s64 	%rd64, %rd13, %rd63;
	ld.global.u32 	%r20, [%rd64];
	mov.b32 	{%rs11, %rs12}, %r20;
	// begin inline asm
	{  cvt.f32.f16 %f381, %rs11;}

	// end inline asm
	// begin inline asm
	{  cvt.f32.f16 %f380, %rs12;}

	// end inline asm
	max.f32 	%f96, %f370, %f381;
	max.f32 	%f370, %f96, %f380;
$L__BB189_16:
	setp.le.s64 	%p9, %rd22, %rd9;
	mov.f32 	%f383, 0fFF800000;
	mov.f32 	%f384, %f383;
	@%p9 bra 	$L__BB189_18;
	add.s64 	%rd65, %rd14, %rd9;
	shr.u64 	%rd66, %rd65, 63;
	add.s64 	%rd67, %rd65, %rd66;
	cvta.to.global.u64 	%rd68, %rd17;
	shl.b64 	%rd69, %rd67, 1;
	and.b64  	%rd70, %rd69, -4;
	add.s64 	%rd71, %rd68, %rd70;
	ld.global.u32 	%r21, [%rd71];
	mov.b32 	{%rs13, %rs14}, %r21;
	// begin inline asm
	{  cvt.f32.f16 %f384, %rs13;}

	// end inline asm
	// begin inline asm
	{  cvt.f32.f16 %f383, %rs14;}

	// end inline asm
	max.f32 	%f100, %f370, %f384;
	max.f32 	%f370, %f100, %f383;
$L__BB189_18:
	setp.le.s64 	%p10, %rd22, %rd10;
	mov.f32 	%f386, 0fFF800000;
	mov.f32 	%f387, %f386;
	@%p10 bra 	$L__BB189_20;
	add.s64 	%rd72, %rd14, %rd10;
	shr.u64 	%rd73, %rd72, 63;
	add.s64 	%rd74, %rd72, %rd73;
	cvta.to.global.u64 	%rd75, %rd17;
	shl.b64 	%rd76, %rd74, 1;
	and.b64  	%rd77, %rd76, -4;
	add.s64 	%rd78, %rd75, %rd77;
	ld.global.u32 	%r22, [%rd78];
	mov.b32 	{%rs15, %rs16}, %r22;
	// begin inline asm
	{  cvt.f32.f16 %f387, %rs15;}

	// end inline asm
	// begin inline asm
	{  cvt.f32.f16 %f386, %rs16;}

	// end inline asm
	max.f32 	%f104, %f370, %f387;
	max.f32 	%f370, %f104, %f386;
$L__BB189_20:
	setp.le.s64 	%p11, %rd22, %rd11;
	mov.f32 	%f389, 0fFF800000;
	mov.f32 	%f390, %f389;
	@%p11 bra 	$L__BB189_22;
	add.s64 	%rd79, %rd14, %rd11;
	shr.u64 	%rd80, %rd79, 63;
	add.s64 	%rd81, %rd79, %rd80;
	cvta.to.global.u64 	%rd82, %rd17;
	shl.b64 	%rd83, %rd81, 1;
	and.b64  	%rd84, %rd83, -4;
	add.s64 	%rd85, %rd82, %rd84;
	ld.global.u32 	%r23, [%rd85];
	mov.b32 	{%rs17, %rs18}, %r23;
	// begin inline asm
	{  cvt.f32.f16 %f390, %rs17;}

	// end inline asm
	// begin inline asm
	{  cvt.f32.f16 %f389, %rs18;}

	// end inline asm
	max.f32 	%f108, %f370, %f390;
	max.f32 	%f370, %f108, %f389;
$L__BB189_22:
	setp.le.s64 	%p12, %rd22, %rd3;
	mov.b32 	%r24, %f370;
	shfl.sync.bfly.b32	%r25|%p13, %r24, 16, 31, -1;
	mov.b32 	%f109, %r25;
	max.f32 	%f110, %f370, %f109;
	mov.b32 	%r26, %f110;
	shfl.sync.bfly.b32	%r27|%p14, %r26, 8, 31, -1;
	mov.b32 	%f111, %r27;
	max.f32 	%f112, %f110, %f111;
	mov.b32 	%r28, %f112;
	shfl.sync.bfly.b32	%r29|%p15, %r28, 4, 31, -1;
	mov.b32 	%f113, %r29;
	max.f32 	%f114, %f112, %f113;
	mov.b32 	%r30, %f114;
	shfl.sync.bfly.b32	%r31|%p16, %r30, 2, 31, -1;
	mov.b32 	%f115, %r31;
	max.f32 	%f116, %f114, %f115;
	mov.b32 	%r32, %f116;
	shfl.sync.bfly.b32	%r33|%p17, %r32, 1, 31, -1;
	mov.b32 	%f117, %r33;
	max.f32 	%f118, %f116, %f117;
	sub.f32 	%f119, %f366, %f118;
	fma.rn.f32 	%f120, %f119, 0f3BBB989D, 0f3F000000;
	cvt.sat.f32.f32 	%f121, %f120;
	mov.f32 	%f122, 0f4B400001;
	mov.f32 	%f123, 0f437C0000;
	fma.rm.f32 	%f124, %f121, %f123, %f122;
	add.f32 	%f125, %f124, 0fCB40007F;
	neg.f32 	%f126, %f125;
	fma.rn.f32 	%f127, %f119, 0f3FB8AA3B, %f126;
	fma.rn.f32 	%f128, %f119, 0f32A57060, %f127;
	mov.b32 	%r34, %f124;
	shl.b32 	%r35, %r34, 23;
	mov.b32 	%f129, %r35;
	ex2.approx.ftz.f32 	%f130, %f128;
	mul.f32 	%f131, %f130, %f129;
	add.f32 	%f132, %f131, 0f00000000;
	sub.f32 	%f133, %f365, %f118;
	fma.rn.f32 	%f134, %f133, 0f3BBB989D, 0f3F000000;
	cvt.sat.f32.f32 	%f135, %f134;
	fma.rm.f32 	%f136, %f135, %f123, %f122;
	add.f32 	%f137, %f136, 0fCB40007F;
	neg.f32 	%f138, %f137;
	fma.rn.f32 	%f139, %f133, 0f3FB8AA3B, %f138;
	fma.rn.f32 	%f140, %f133, 0f32A57060, %f139;
	mov.b32 	%r36, %f136;
	shl.b32 	%r37, %r36, 23;
	mov.b32 	%f141, %r37;
	ex2.approx.ftz.f32 	%f142, %f140;
	mul.f32 	%f143, %f142, %f141;
	add.f32 	%f144, %f132, %f143;
	sub.f32 	%f145, %f369, %f118;
	fma.rn.f32 	%f146, %f145, 0f3BBB989D, 0f3F000000;
	cvt.sat.f32.f32 	%f147, %f146;
	fma.rm.f32 	%f148, %f147, %f123, %f122;
	add.f32 	%f149, %f148, 0fCB40007F;
	neg.f32 	%f150, %f149;
	fma.rn.f32 	%f151, %f145, 0f3FB8AA3B, %f150;
	fma.rn.f32 	%f152, %f145, 0f32A57060, %f151;
	mov.b32 	%r38, %f148;
	shl.b32 	%r39, %r38, 23;
	mov.b32 	%f153, %r39;
	ex2.approx.ftz.f32 	%f154, %f152;
	mul.f32 	%f155, %f154, %f153;
	add.f32 	%f156, %f144, %f155;
	sub.f32 	%f157, %f368, %f118;
	fma.rn.f32 	%f158, %f157, 0f3BBB989D, 0f3F000000;
	cvt.sat.f32.f32 	%f159, %f158;
	fma.rm.f32 	%f160, %f159, %f123, %f122;
	add.f32 	%f161, %f160, 0fCB40007F;
	neg.f32 	%f162, %f161;
	fma.rn.f32 	%f163, %f157, 0f3FB8AA3B, %f162;
	fma.rn.f32 	%f164, %f157, 0f32A57060, %f163;
	mov.b32 	%r40, %f160;
	shl.b32 	%r41, %r40, 23;
	mov.b32 	%f165, %r41;
	ex2.approx.ftz.f32 	%f166, %f164;
	mul.f32 	%f167, %f166, %f165;
	add.f32 	%f168, %f156, %f167;
	sub.f32 	%f169, %f372, %f118;
	fma.rn.f32 	%f170, %f169, 0f3BBB989D, 0f3F000000;
	cvt.sat.f32.f32 	%f171, %f170;
	fma.rm.f32 	%f172, %f171, %f123, %f122;
	add.f32 	%f173, %f172, 0fCB40007F;
	neg.f32 	%f174, %f173;
	fma.rn.f32 	%f175, %f169, 0f3FB8AA3B, %f174;
	fma.rn.f32 	%f176, %f169, 0f32A57060, %f175;
	mov.b32 	%r42, %f172;
	shl.b32 	%r43, %r42, 23;
	mov.b32 	%f177, %r43;
	ex2.approx.ftz.f32 	%f178, %f176;
	mul.f32 	%f179, %f178, %f177;
	add.f32 	%f180, %f168, %f179;
	sub.f32 	%f181, %f371, %f118;
	fma.rn.f32 	%f182, %f181, 0f3BBB989D, 0f3F000000;
	cvt.sat.f32.f32 	%f183, %f182;
	fma.rm.f32 	%f184, %f183, %f123, %f122;
	add.f32 	%f185, %f184, 0fCB40007F;
	neg.f32 	%f186, %f185;
	fma.rn.f32 	%f187, %f181, 0f3FB8AA3B, %f186;
	fma.rn.f32 	%f188, %f181, 0f32A57060, %f187;
	mov.b32 	%r44, %f184;
	shl.b32 	%r45, %r44, 23;
	mov.b32 	%f189, %r45;
	ex2.approx.ftz.f32 	%f190, %f188;
	mul.f32 	%f191, %f190, %f189;
	add.f32 	%f192, %f180, %f191;
	sub.f32 	%f193, %f375, %f118;
	fma.rn.f32 	%f194, %f193, 0f3BBB989D, 0f3F000000;
	cvt.sat.f32.f32 	%f195, %f194;
	fma.rm.f32 	%f196, %f195, %f123, %f122;
	add.f32 	%f197, %f196, 0fCB40007F;
	neg.f32 	%f198, %f197;
	fma.rn.f32 	%f199, %f193, 0f3FB8AA3B, %f198;
	fma.rn.f32 	%f200, %f193, 0f32A57060, %f199;
	mov.b32 	%r46, %f196;
	shl.b32 	%r47, %r46, 23;
	mov.b32 	%f201, %r47;
	ex2.approx.ftz.f32 	%f202, %f200;
	mul.f32 	%f203, %f202, %f201;
	add.f32 	%f204, %f192, %f203;
	sub.f32 	%f205, %f374, %f118;
	fma.rn.f32 	%f206, %f205, 0f3BBB989D, 0f3F000000;
	cvt.sat.f32.f32 	%f207, %f206;
	fma.rm.f32 	%f208, %f207, %f123, %f122;
	add.f32 	%f209, %f208, 0fCB40007F;
	neg.f32 	%f210, %f209;
	fma.rn.f32 	%f211, %f205, 0f3FB8AA3B, %f210;
	fma.rn.f32 	%f212, %f205, 0f32A57060, %f211;
	mov.b32 	%r48, %f208;
	shl.b32 	%r49, %r48, 23;
	mov.b32 	%f213, %r49;
	ex2.approx.ftz.f32 	%f214, %f212;
	mul.f32 	%f215, %f214, %f213;
	add.f32 	%f216, %f204, %f215;
	sub.f32 	%f217, %f378, %f118;
	fma.rn.f32 	%f218, %f217, 0f3BBB989D, 0f3F000000;
	cvt.sat.f32.f32 	%f219, %f218;
	fma.rm.f32 	%f220, %f219, %f123, %f122;
	add.f32 	%f221, %f220, 0fCB40007F;
	neg.f32 	%f222, %f221;
	fma.rn.f32 	%f223, %f217, 0f3FB8AA3B, %f222;
	fma.rn.f32 	%f224, %f217, 0f32A57060, %f223;
	mov.b32 	%r50, %f220;
	shl.b32 	%r51, %r50, 23;
	mov.b32 	%f225, %r51;
	ex2.approx.ftz.f32 	%f226, %f224;
	mul.f32 	%f227, %f226, %f225;
	add.f32 	%f228, %f216, %f227;
	sub.f32 	%f229, %f377, %f118;
	fma.rn.f32 	%f230, %f229, 0f3BBB989D, 0f3F000000;
	cvt.sat.f32.f32 	%f231, %f230;
	fma.rm.f32 	%f232, %f231, %f123, %f122;
	add.f32 	%f233, %f232, 0fCB40007F;
	neg.f32 	%f234, %f233;
	fma.rn.f32 	%f235, %f229, 0f3FB8AA3B, %f234;
	fma.rn.f32 	%f236, %f229, 0f32A57060, %f235;
	mov.b32 	%r52, %f232;
	shl.b32 	%r53, %r52, 23;
	mov.b32 	%f237, %r53;
	ex2.approx.ftz.f32 	%f238, %f236;
	mul.f32 	%f239, %f238, %f237;
	add.f32 	%f240, %f228, %f239;
	sub.f32 	%f241, %f381, %f118;
	fma.rn.f32 	%f242, %f241, 0f3BBB989D, 0f3F000000;
	cvt.sat.f32.f32 	%f243, %f242;
	fma.rm.f32 	%f244, %f243, %f123, %f122;
	add.f32 	%f245, %f244, 0fCB40007F;
	neg.f32 	%f246, %f245;
	fma.rn.f32 	%f247, %f241, 0f3FB8AA3B, %f246;
	fma.rn.f32 	%f248, %f241, 0f32A57060, %f247;
	mov.b32 	%r54, %f244;
	shl.b32 	%r55, %r54, 23;
	mov.b32 	%f249, %r55;
	ex2.approx.ftz.f32 	%f250, %f248;
	mul.f32 	%f251, %f250, %f249;
	add.f32 	%f252, %f240, %f251;
	sub.f32 	%f253, %f380, %f118;
	fma.rn.f32 	%f254, %f253, 0f3BBB989D, 0f3F000000;
	cvt.sat.f32.f32 	%f255, %f254;
	fma.rm.f32 	%f256, %f255, %f123, %f122;
	add.f32 	%f257, %f256, 0fCB40007F;
	neg.f32 	%f258, %f257;
	fma.rn.f32 	%f259, %f253, 0f3FB8AA3B, %f258;
	fma.rn.f32 	%f260, %f253, 0f32A57060, %f259;
	mov.b32 	%r56, %f256;
	shl.b32 	%r57, %r56, 23;
	mov.b32 	%f261, %r57;
	ex2.approx.ftz.f32 	%f262, %f260;
	mul.f32 	%f263, %f262, %f261;
	add.f32 	%f264, %f252, %f263;
	sub.f32 	%f265, %f384, %f118;
	fma.rn.f32 	%f266, %f265, 0f3BBB989D, 0f3F000000;
	cvt.sat.f32.f32 	%f267, %f266;
	fma.rm.f32 	%f268, %f267, %f123, %f122;
	add.f32 	%f269, %f268, 0fCB40007F;
	neg.f32 	%f270, %f269;
	fma.rn.f32 	%f271, %f265, 0f3FB8AA3B, %f270;
	fma.rn.f32 	%f272, %f265, 0f32A57060, %f271;
	mov.b32 	%r58, %f268;
	shl.b32 	%r59, %r58, 23;
	mov.b32 	%f273, %r59;
	ex2.approx.ftz.f32 	%f274, %f272;
	mul.f32 	%f275, %f274, %f273;
	add.f32 	%f276, %f264, %f275;
	sub.f32 	%f277, %f383, %f118;
	fma.rn.f32 	%f278, %f277, 0f3BBB989D, 0f3F000000;
	cvt.sat.f32.f32 	%f279, %f278;
	fma.rm.f32 	%f280, %f279, %f123, %f122;
	add.f32 	%f281, %f280, 0fCB40007F;
	neg.f32 	%f282, %f281;
	fma.rn.f32 	%f283, %f277, 0f3FB8AA3B, %f282;
	fma.rn.f32 	%f284, %f277, 0f32A57060, %f283;
	mov.b32 	%r60, %f280;
	shl.b32 	%r61, %r60, 23;
	mov.b32 	%f285, %r61;
	ex2.approx.ftz.f32 	%f286, %f284;
	mul.f32 	%f287, %f286, %f285;
	add.f32 	%f288, %f276, %f287;
	sub.f32 	%f289, %f387, %f118;
	fma.rn.f32 	%f290, %f289, 0f3BBB989D, 0f3F000000;
	cvt.sat.f32.f32 	%f291, %f290;
	fma.rm.f32 	%f292, %f291, %f123, %f122;
	add.f32 	%f293, %f292, 0fCB40007F;
	neg.f32 	%f294, %f293;
	fma.rn.f32 	%f295, %f289, 0f3FB8AA3B, %f294;
	fma.rn.f32 	%f296, %f289, 0f32A57060, %f295;
	mov.b32 	%r62, %f292;
	shl.b32 	%r63, %r62, 23;
	mov.b32 	%f297, %r63;
	ex2.approx.ftz.f32 	%f298, %f296;
	mul.f32 	%f299, %f298, %f297;
	add.f32 	%f300, %f288, %f299;
	sub.f32 	%f301, %f386, %f118;
	fma.rn.f32 	%f302, %f301, 0f3BBB989D, 0f3F000000;
	cvt.sat.f32.f32 	%f303, %f302;
	fma.rm.f32 	%f304, %f303, %f123, %f122;
	add.f32 	%f305, %f304, 0fCB40007F;
	neg.f32 	%f306, %f305;
	fma.rn.f32 	%f307, %f301, 0f3FB8AA3B, %f306;
	fma.rn.f32 	%f308, %f301, 0f32A57060, %f307;
	mov.b32 	%r64, %f304;
	shl.b32 	%r65, %r64, 23;
	mov.b32 	%f309, %r65;
	ex2.approx.ftz.f32 	%f310, %f308;
	mul.f32 	%f311, %f310, %f309;
	add.f32 	%f312, %f300, %f311;
	sub.f32 	%f313, %f390, %f118;
	fma.rn.f32 	%f314, %f313, 0f3BBB989D, 0f3F000000;
	cvt.sat.f32.f32 	%f315, %f314;
	fma.rm.f32 	%f316, %f315, %f123, %f122;
	add.f32 	%f317, %f316, 0fCB40007F;
	neg.f32 	%f318, %f317;
	fma.rn.f32 	%f319, %f313, 0f3FB8AA3B, %f318;
	fma.rn.f32 	%f320, %f313, 0f32A57060, %f319;
	mov.b32 	%r66, %f316;
	shl.b32 	%r67, %r66, 23;
	mov.b32 	%f321, %r67;
	ex2.approx.ftz.f32 	%f322, %f320;
	mul.f32 	%f323, %f322, %f321;
	add.f32 	%f324, %f312, %f323;
	sub.f32 	%f325, %f389, %f118;
	fma.rn.f32 	%f326, %f325, 0f3BBB989D, 0f3F000000;
	cvt.sat.f32.f32 	%f327, %f326;
	fma.rm.f32 	%f328, %f327, %f123, %f122;
	add.f32 	%f329, %f328, 0fCB40007F;
	neg.f32 	%f330, %f329;
	fma.rn.f32 	%f331, %f325, 0f3FB8AA3B, %f330;
	fma.rn.f32 	%f332, %f325, 0f32A57060, %f331;
	mov.b32 	%r68, %f328;
	shl.b32 	%r69, %r68, 23;
	mov.b32 	%f333, %r69;
	ex2.approx.ftz.f32 	%f334, %f332;
	mul.f32 	%f335, %f334, %f333;
	add.f32 	%f336, %f324, %f335;
	mov.b32 	%r70, %f336;
	shfl.sync.bfly.b32	%r71|%p18, %r70, 16, 31, -1;
	mov.b32 	%f337, %r71;
	add.f32 	%f338, %f336, %f337;
	mov.b32 	%r72, %f338;
	shfl.sync.bfly.b32	%r73|%p19, %r72, 8, 31, -1;
	mov.b32 	%f339, %r73;
	add.f32 	%f340, %f338, %f339;
	mov.b32 	%r74, %f340;
	shfl.sync.bfly.b32	%r75|%p20, %r74, 4, 31, -1;
	mov.b32 	%f341, %r75;
	add.f32 	%f342, %f340, %f341;
	mov.b32 	%r76, %f342;
	shfl.sync.bfly.b32	%r77|%p21, %r76, 2, 31, -1;
	mov.b32 	%f343, %r77;
	add.f32 	%f344, %f342, %f343;
	mov.b32 	%r78, %f344;
	shfl.sync.bfly.b32	%r79|%p22, %r78, 1, 31, -1;
	mov.b32 	%f345, %r79;
	add.f32 	%f346, %f344, %f345;
	div.rn.f32 	%f55, %f131, %f346;
	div.rn.f32 	%f56, %f143, %f346;
	div.rn.f32 	%f57, %f155, %f346;
	div.rn.f32 	%f58, %f167, %f346;
	div.rn.f32 	%f59, %f179, %f346;
	div.rn.f32 	%f60, %f191, %f346;
	div.rn.f32 	%f61, %f203, %f346;
	div.rn.f32 	%f62, %f215, %f346;
	div.rn.f32 	%f63, %f227, %f346;
	div.rn.f32 	%f64, %f239, %f346;
	div.rn.f32 	%f65, %f251, %f346;
	div.rn.f32 	%f66, %f263, %f346;
	div.rn.f32 	%f67, %f275, %f346;
	div.rn.f32 	%f68, %f287, %f346;
	div.rn.f32 	%f69, %f299, %f346;
	div.rn.f32 	%f70, %f311, %f346;
	div.rn.f32 	%f71, %f323, %f346;
	div.rn.f32 	%f72, %f335, %f346;
	mul.lo.s64 	%rd15, %rd143, %rd20;
	@%p12 bra 	$L__BB189_24;
	add.s64 	%rd86, %rd15, %rd3;
	// begin inline asm
	{  cvt.rn.f16.f32 %rs19, %f55;}

	// end inline asm
	// begin inline asm
	{  cvt.rn.f16.f32 %rs20, %f56;}

	// end inline asm
	shr.u64 	%rd87, %rd86, 63;
	add.s64 	%rd88, %rd86, %rd87;
	shl.b64 	%rd89, %rd88, 1;
	and.b64  	%rd90, %rd89, -4;
	add.s64 	%rd91, %rd1, %rd90;
	mov.b32 	%r80, {%rs19, %rs20};
	st.global.u32 	[%rd91], %r80;
$L__BB189_24:
	setp.le.s64 	%p23, %rd22, %rd4;
	@%p23 bra 	$L__BB189_26;
	add.s64 	%rd92, %rd15, %rd4;
	// begin inline asm
	{  cvt.rn.f16.f32 %rs21, %f57;}

	// end inline asm
	// begin inline asm
	{  cvt.rn.f16.f32 %rs22, %f58;}

	// end inline asm
	shr.u64 	%rd93, %rd92, 63;
	add.s64 	%rd94, %rd92, %rd93;
	shl.b64 	%rd95, %rd94, 1;
	and.b64  	%rd96, %rd95, -4;
	add.s64 	%rd97, %rd1, %rd96;
	mov.b32 	%r81, {%rs21, %rs22};
	st.global.u32 	[%rd97], %r81;
$L__BB189_26:
	setp.le.s64 	%p24, %rd22, %rd5;
	@%p24 bra 	$L__BB189_28;
	add.s64 	%rd98, %rd15, %rd5;
	// begin inline asm
	{  cvt.rn.f16.f32 %rs23, %f59;}

	// end inline asm
	// begin inline asm
	{  cvt.rn.f16.f32 %rs24, %f60;}

	// end inline asm
	shr.u64 	%rd99, %rd98, 63;
	add.s64 	%rd100, %rd98, %rd99;
	shl.b64 	%rd101, %rd100, 1;
	and.b64  	%rd102, %rd101, -4;
	add.s64 	%rd103, %rd1, %rd102;
	mov.b32 	%r82, {%rs23, %rs24};
	st.global.u32 	[%rd103], %r82;
$L__BB189_28:
	setp.le.s64 	%p25, %rd22, %rd6;
	@%p25 bra 	$L__BB189_30;
	add.s64 	%rd104, %rd15, %rd6;
	// begin inline asm
	{  cvt.rn.f16.f32 %rs25, %f61;}

	// end inline asm
	// begin inline asm
	{  cvt.rn.f16.f32 %rs26, %f62;}

	// end inline asm
	shr.u64 	%rd105, %rd104, 63;
	add.s64 	%rd106, %rd104, %rd105;
	shl.b64 	%rd107, %rd106, 1;
	and.b64  	%rd108, %rd107, -4;
	add.s64 	%rd109, %rd1, %rd108;
	mov.b32 	%r83, {%rs25, %rs26};
	st.global.u32 	[%rd109], %r83;
$L__BB189_30:
	setp.le.s64 	%p26, %rd22, %rd7;
	@%p26 bra 	$L__BB189_32;
	add.s64 	%rd110, %rd15, %rd7;
	// begin inline asm
	{  cvt.rn.f16.f32 %rs27, %f63;}

	// end inline asm
	// begin inline asm
	{  cvt.rn.f16.f32 %rs28, %f64;}

	// end inline asm
	shr.u64 	%rd111, %rd110, 63;
	add.s64 	%rd112, %rd110, %rd111;
	shl.b64 	%rd113, %rd112, 1;
	and.b64  	%rd114, %rd113, -4;
	add.s64 	%rd115, %rd1, %rd114;
	mov.b32 	%r84, {%rs27, %rs28};
	st.global.u32 	[%rd115], %r84;
$L__BB189_32:
	setp.le.s64 	%p27, %rd22, %rd8;
	@%p27 bra 	$L__BB189_34;
	add.s64 	%rd116, %rd15, %rd8;
	// begin inline asm
	{  cvt.rn.f16.f32 %rs29, %f65;}

	// end inline asm
	// begin inline asm
	{  cvt.rn.f16.f32 %rs30, %f66;}

	// end inline asm
	shr.u64 	%rd117, %rd116, 63;
	add.s64 	%rd118, %rd116, %rd117;
	shl.b64 	%rd119, %rd118, 1;
	and.b64  	%rd120, %rd119, -4;
	add.s64 	%rd121, %rd1, %rd120;
	mov.b32 	%r85, {%rs29, %rs30};
	st.global.u32 	[%rd121], %r85;
$L__BB189_34:
	setp.le.s64 	%p28, %rd22, %rd9;
	@%p28 bra 	$L__BB189_36;
	add.s64 	%rd122, %rd15, %rd9;
	// begin inline asm
	{  cvt.rn.f16.f32 %rs31, %f67;}

	// end inline asm
	// begin inline asm
	{  cvt.rn.f16.f32 %rs32, %f68;}

	// end inline asm
	shr.u64 	%rd123, %rd122, 63;
	add.s64 	%rd124, %rd122, %rd123;
	shl.b64 	%rd125, %rd124, 1;
	and.b64  	%rd126, %rd125, -4;
	add.s64 	%rd127, %rd1, %rd126;
	mov.b32 	%r86, {%rs31, %rs32};
	st.global.u32 	[%rd127], %r86;
$L__BB189_36:
	setp.le.s64 	%p29, %rd22, %rd10;
	@%p29 bra 	$L__BB189_38;
	add.s64 	%rd128, %rd15, %rd10;
	// begin inline asm
	{  cvt.rn.f16.f32 %rs33, %f69;}

	// end inline asm
	// begin inline asm
	{  cvt.rn.f16.f32 %rs34, %f70;}

	// end inline asm
	shr.u64 	%rd129, %rd128, 63;
	add.s64 	%rd130, %rd128, %rd129;
	shl.b64 	%rd131, %rd130, 1;
	and.b64  	%rd132, %rd131, -4;
	add.s64 	%rd133, %rd1, %rd132;
	mov.b32 	%r87, {%rs33, %rs34};
	st.global.u32 	[%rd133], %r87;
$L__BB189_38:
	setp.le.s64 	%p30, %rd22, %rd11;
	@%p30 bra 	$L__BB189_40;
	add.s64 	%rd134, %rd15, %rd11;
	// begin inline asm
	{  cvt.rn.f16.f32 %rs35, %f71;}

	// end inline asm
	// begin inline asm
	{  cvt.rn.f16.f32 %rs36, %f72;}

	// end inline asm
	shr.u64 	%rd135, %rd134, 63;
	add.s64 	%rd136, %rd134, %rd135;
	shl.b64 	%rd137, %rd136, 1;
	and.b64  	%rd138, %rd137, -4;
	add.s64 	%rd139, %rd1, %rd138;
	mov.b32 	%r88, {%rs35, %rs36};
	st.global.u32 	[%rd139], %r88;
$L__BB189_40:
	ld.param.u64 	%rd142, [_Z15SoftmaxWarpImplI10DirectLoadI6__halffE11DirectStoreIfS1_EfLi2ELi18ELi32ELi1ELb1EL9Algorithm0EEvT_T0_ll_param_2];
	cvt.s64.s32 	%rd140, %r91;
	add.s64 	%rd143, %rd143, %rd140;
	setp.lt.s64 	%p31, %rd143, %rd142;
	@%p31 bra 	$L__BB189_4;
$L__BB189_41:
	ret;

}
	// .globl	_Z15SoftmaxWarpImplI10DirectLoadI6__halffE11DirectStoreIfS1_EfLi2ELi20ELi32ELi1ELb0EL9Algorithm0EEvT_T0_ll
.visible .entry _Z15SoftmaxWarpImplI10DirectLoadI6__halffE11DirectStoreIfS1_EfLi2ELi20ELi32ELi1ELb0EL9Algorithm0EEvT_T0_ll(
	.param .align 8 .b8 _Z15SoftmaxWarpImplI10DirectLoadI6__halffE11DirectStoreIfS1_EfLi2ELi20ELi32ELi1ELb0EL9Algorithm0EEvT_T0_ll_param_0[16],
	.param .align 8 .b8 _Z15SoftmaxWarpImplI10DirectLoadI6__halffE11DirectStoreIfS1_EfLi2ELi20ELi32ELi1ELb0EL9Algorithm0EEvT_T0_ll_param_1[16],
	.param .u64 _Z15SoftmaxWarpImplI10DirectLoadI6__halffE11DirectStoreIfS1_EfLi2ELi20ELi32ELi1ELb0EL9Algorithm0EEvT_T0_ll_param_2,
	.param .u64 _Z15SoftmaxWarpImplI10DirectLoadI6__halffE11DirectStoreIfS1_EfLi2ELi20ELi32ELi1ELb0EL9Algorithm0EEvT_T0_ll_param_3
)
{
	.reg .pred 	%p<14>;
	.reg .b16 	%rs<41>;
	.reg .b32 	%r<89>;
	.reg .b32 	%f<323>;
	.reg .b64 	%rd<142>;

	ld.param.u64 	%rd12, [_Z15SoftmaxWarpImplI10DirectLoadI6__halffE11DirectStoreIfS1_EfLi2ELi20ELi32ELi1ELb0EL9Algorithm0EEvT_T0_ll_param_0+8];
	ld.param.u64 	%rd11, [_Z15SoftmaxWarpImplI10DirectLoadI6__halffE11DirectStoreIfS1_EfLi2ELi20ELi32ELi1ELb0EL9Algorithm0EEvT_T0_ll_param_0];
	ld.param.u64 	%rd2, [_Z15SoftmaxWarpImplI10DirectLoadI6__halffE11DirectStoreIfS1_EfLi2ELi20ELi32ELi1ELb0EL9Algorithm0EEvT_T0_ll_param_1];
	ld.param.u64 	%rd3, [_Z15SoftmaxWarpImplI10DirectLoadI6__halffE11DirectStoreIfS1_EfLi2ELi20ELi32ELi1ELb0EL9Algorithm0EEvT_T0_ll_param_1+8];
	ld.param.u64 	%rd13, [_Z15SoftmaxWarpImplI10DirectLoadI6__halffE11DirectStoreIfS1_EfLi2ELi20ELi32ELi1ELb0EL9Algorithm0EEvT_T0_ll_param_2];
	ld.param.u64 	%rd14, [_Z15SoftmaxWarpImplI10DirectLoadI6__halffE11DirectStoreIfS1_EfLi2ELi20ELi32ELi1ELb0EL9Algorithm0EEvT_T0_ll_param_3];
	setp.lt.s64 	%p1, %rd14, 641;
	@%p1 bra 	$L__BB190_2;
	mov.u64 	%rd15, $str;
	cvta.global.u64 	%rd16, %rd15;
	mov.u64 	%rd17, $str$1;
	cvta.global.u64 	%rd18, %rd17;
	mov.u64 	%rd19, __unnamed_186;
	cvta.global.u64 	%rd20, %rd19;
	{ // callseq 185, 0
	.param .b64 param0;
	st.param.b64 	[param0], %rd16;
	.param .b64 param1;
	st.param.b64 	[param1], %rd18;
	.param .b32 param2;
	st.param.b32 	[param2], 358;
	.param .b64 param3;
	st.param.b64 	[param3], %rd20;
	.param .b64 param4;
	st.param.b64 	[param4], 1;
	call.uni 
	__assertfail, 
	(
	param0, 
	param1, 
	param2, 
	param3, 
	param4
	);
	} // callseq 185
$L__BB190_2:
	mov.u32 	%r2, %nctaid.x;
	mov.u32 	%r3, %ntid.y;
	mul.lo.s32 	%r1, %r2, %r3;
	mov.u32 	%r4, %ctaid.x;
	mov.u32 	%r5, %tid.y;
	mad.lo.s32 	%r6, %r4, %r3, %r5;
	cvt.s64.s32 	%rd141, %r6;
	setp.le.s64 	%p2, %rd13, %rd141;
	@%p2 bra 	$L__BB190_5;
	cvta.to.global.u64 	%rd5, %rd11;
	cvta.to.global.u64 	%rd6, %rd2;
	mov.u32 	%r7, %tid.x;
	shl.b32 	%r8, %r7, 1;
	cvt.u64.u32 	%rd7, %r8;
	cvt.s64.s32 	%rd8, %r1;
$L__BB190_4:
	mad.lo.s64 	%rd21, %rd141, %rd12, %rd7;
	shr.u64 	%rd22, %rd21, 63;
	add.s64 	%rd23, %rd21, %rd22;
	shl.b64 	%rd24, %rd23, 1;
	and.b64  	%rd25, %rd24, -4;
	add.s64 	%rd26, %rd5, %rd25;
	ld.global.u32 	%r9, [%rd26];
	mov.b32 	{%rs1, %rs2}, %r9;
	// begin inline asm
	{  cvt.f32.f16 %f1, %rs1;}

	// end inline asm
	// begin inline asm
	{  cvt.f32.f16 %f2, %rs2;}

	// end inline asm
	max.f32 	%f41, %f1, 0fFF800000;
	max.f32 	%f42, %f41, %f2;
	add.s64 	%rd27, %rd21, 64;
	shr.u64 	%rd28, %rd27, 63;
	add.s64 	%rd29, %rd27, %rd28;
	shl.b64 	%rd30, %rd29, 1;
	and.b64  	%rd31, %rd30, -4;
	add.s64 	%rd32, %rd5, %rd31;
	ld.global.u32 	%r10, [%rd32];
	mov.b32 	{%rs3, %rs4}, %r10;
	// begin inline asm
	{  cvt.f32.f16 %f3, %rs3;}

	// end inline asm
	// begin inline asm
	{  cvt.f32.f16 %f4, %rs4;}

	// end inline asm
	max.f32 	%f43, %f42, %f3;
	max.f32 	%f44, %f43, %f4;
	add.s64 	%rd33, %rd21, 128;
	shr.u64 	%rd34, %rd33, 63;
	add.s64 	%rd35, %rd33, %rd34;
	shl.b64 	%rd36, %rd35, 1;
	and.b64  	%rd37, %rd36, -4;
	add.s64 	%rd38, %rd5, %rd37;
	ld.global.u32 	%r11, [%rd38];
	mov.b32 	{%rs5, %rs6}, %r11;
	// begin inline asm
	{  cvt.f32.f16 %f5, %rs5;}

	// end inline asm
	// begin inline asm
	{  cvt.f32.f16 %f6, %rs6;}

	// end inline asm
	max.f32 	%f45, %f44, %f5;
	max.f32 	%f46, %f45, %f6;
	add.s64 	%rd39, %rd21, 192;
	shr.u64 	%rd40, %rd39, 63;
	add.s64 	%rd41, %rd39, %rd40;
	shl.b64 	%rd42, %rd41, 1;
	and.b64  	%rd43, %rd42, -4;
	add.s64 	%rd44, %rd5, %rd43;
	ld.global.u32 	%r12, [%rd44];
	mov.b32 	{%rs7, %rs8}, %r12;
	// begin inline asm
	{  cvt.f32.f16 %f7, %rs7;}

	// end inline asm
	// begin inline asm
	{  cvt.f32.f16 %f8, %rs8;}

	// end inline asm
	max.f32 	%f47, %f46, %f7;
	max.f32 	%f48, %f47, %f8;
	add.s64 	%rd45, %rd21, 256;
	shr.u64 	%rd46, %rd45, 63;
	add.s64 	%rd47, %rd45, %rd46;
	shl.b64 	%rd48, %rd47, 1;
	and.b64  	%rd49, %rd48, -4;
	add.s64 	%rd50, %rd5, %rd49;
	ld.global.u32 	%r13, [%rd50];
	mov.b32 	{%rs9, %rs10}, %r13;
	// begin inline asm
	{  cvt.f32.f16 %f9, %rs9;}

	// end inline asm
	// begin inline asm
	{  cvt.f32.f16 %f10, %rs10;}

	// end inline asm
	max.f32 	%f49, %f48, %f9;
	max.f32 	%f50, %f49, %f10;
	add.s64 	%rd51, %rd21, 320;
	shr.u64 	%rd52, %rd51, 63;
	add.s64 	%rd53, %rd51, %rd52;
	shl.b64 	%rd54, %rd53, 1;
	and.b64  	%rd55, %rd54, -4;
	add.s64 	%rd56, %rd5, %rd55;
	ld.global.u32 	%r14, [%rd56];
	mov.b32 	{%rs11, %rs12}, %r14;
	// begin inline asm
	{  cvt.f32.f16 %f11, %rs11;}

	// end inline asm
	// begin inline asm
	{  cvt.f32.f16 %f12, %rs12;}

	// end inline asm
	max.f32 	%f51, %f50, %f11;
	max.f32 	%f52, %f51, %f12;
	add.s64 	%rd57, %rd21, 384;
	shr.u64 	%rd58, %rd57, 63;
	add.s64 	%rd59, %rd57, %rd58;
	shl.b64 	%rd60, %rd59, 1;
	and.b64  	%rd61, %rd60, -4;
	add.s64 	%rd62, %rd5, %rd61;
	ld.global.u32 	%r15, [%rd62];
	mov.b32 	{%rs13, %rs14}, %r15;
	// begin inline asm
	{  cvt.f32.f16 %f13, %rs13;}

	// end inline asm
	// begin inline asm
	{  cvt.f32.f16 %f14, %rs14;}

	// end inline asm
	max.f32 	%f53, %f52, %f13;
	max.f32 	%f54, %f53, %f14;
	add.s64 	%rd63, %rd21, 448;
	shr.u64 	%rd64, %rd63, 63;
	add.s64 	%rd65, %rd63, %rd64;
	shl.b64 	%rd66, %rd65, 1;
	and.b64  	%rd67, %rd66, -4;
	add.s64 	%rd68, %rd5, %rd67;
	ld.global.u32 	%r16, [%rd68];
	mov.b32 	{%rs15, %rs16}, %r16;
	// begin inline asm
	{  cvt.f32.f16 %f15, %rs15;}

	// end inline asm
	// begin inline asm
	{  cvt.f32.f16 %f16, %rs16;}

	// end inline asm
	max.f32 	%f55, %f54, %f15;
	max.f32 	%f56, %f55, %f16;
	add.s64 	%rd69, %rd21, 512;
	shr.u64 	%rd70, %rd69, 63;
	add.s64 	%rd71, %rd69, %rd70;
	shl.b64 	%rd72, %rd71, 1;
	and.b64  	%rd73, %rd72, -4;
	add.s64 	%rd74, %rd5, %rd73;
	ld.global.u32 	%r17, [%rd74];
	mov.b32 	{%rs17, %rs18}, %r17;
	// begin inline asm
	{  cvt.f32.f16 %f17, %rs17;}

	// end inline asm
	// begin inline asm
	{  cvt.f32.f16 %f18, %rs18;}

	// end inline asm
	max.f32 	%f57, %f56, %f17;
	max.f32 	%f58, %f57, %f18;
	add.s64 	%rd75, %rd21, 576;
	shr.u64 	%rd76, %rd75, 63;
	add.s64 	%rd77, %rd75, %rd76;
	shl.b64 	%rd78, %rd77, 1;
	and.b64  	%rd79, %rd78, -4;
	add.s64 	%rd80, %rd5, %rd79;
	ld.global.u32 	%r18, [%rd80];
	mov.b32 	{%rs19, %rs20}, %r18;
	// begin inline asm
	{  cvt.f32.f16 %f19, %rs19;}

	// end inline asm
	// begin inline asm
	{  cvt.f32.f16 %f20, %rs20;}

	// end inline asm
	max.f32 	%f59, %f58, %f19;
	max.f32 	%f60, %f59, %f20;
	mov.b32 	%r19, %f60;
	shfl.sync.bfly.b32	%r20|%p3, %r19, 16, 31, -1;
	mov.b32 	%f61, %r20;
	max.f32 	%f62, %f60, %f61;
	mov.b32 	%r21, %f62;
	shfl.sync.bfly.b32	%r22|%p4, %r21, 8, 31, -1;
	mov.b32 	%f63, %r22;
	max.f32 	%f64, %f62, %f63;
	mov.b32 	%r23, %f64;
	shfl.sync.bfly.b32	%r24|%p5, %r23, 4, 31, -1;
	mov.b32 	%f65, %r24;
	max.f32 	%f66, %f64, %f65;
	mov.b32 	%r25, %f66;
	shfl.sync.bfly.b32	%r26|%p6, %r25, 2, 31, -1;
	mov.b32 	%f67, %r26;
	max.f32 	%f68, %f66, %f67;
	mov.b32 	%r27, %f68;
	shfl.sync.bfly.b32	%r28|%p7, %r27, 1, 31, -1;
	mov.b32 	%f69, %r28;
	max.f32 	%f70, %f68, %f69;
	sub.f32 	%f71, %f1, %f70;
	fma.rn.f32 	%f72, %f71, 0f3BBB989D, 0f3F000000;
	cvt.sat.f32.f32 	%f73, %f72;
	mov.f32 	%f74, 0f4B400001;
	mov.f32 	%f75, 0f437C0000;
	fma.rm.f32 	%f76, %f73, %f75, %f74;
	add.f32 	%f77, %f76, 0fCB40007F;
	neg.f32 	%f78, %f77;
	fma.rn.f32 	%f79, %f71, 0f3FB8AA3B, %f78;
	fma.rn.f32 	%f80, %f71, 0f32A57060, %f79;
	mov.b32 	%r29, %f76;
	shl.b32 	%r30, %r29, 23;
	mov.b32 	%f81, %r30;
	ex2.approx.ftz.f32 	%f82, %f80;
	mul.f32 	%f83, %f82, %f81;
	add.f32 	%f84, %f83, 0f00000000;
	sub.f32 	%f85, %f2, %f70;
	fma.rn.f32 	%f86, %f85, 0f3BBB989D, 0f3F000000;
	cvt.sat.f32.f32 	%f87, %f86;
	fma.rm.f32 	%f88, %f87, %f75, %f74;
	add.f32 	%f89, %f88, 0fCB40007F;
	neg.f32 	%f90, %f89;
	fma.rn.f32 	%f91, %f85, 0f3FB8AA3B, %f90;
	fma.rn.f32 	%f92, %f85, 0f32A57060, %f91;
	mov.b32 	%r31, %f88;
	shl.b32 	%r32, %r31, 23;
	mov.b32 	%f93, %r32;
	ex2.approx.ftz.f32 	%f94, %f92;
	mul.f32 	%f95, %f94, %f93;
	add.f32 	%f96, %f84, %f95;
	sub.f32 	%f97, %f3, %f70;
	fma.rn.f32 	%f98, %f97, 0f3BBB989D, 0f3F000000;
	cvt.sat.f32.f32 	%f99, %f98;
	fma.rm.f32 	%f100, %f99, %f75, %f74;
	add.f32 	%f101, %f100, 0fCB40007F;
	neg.f32 	%f102, %f101;
	fma.rn.f32 	%f103, %f97, 0f3FB8AA3B, %f102;
	fma.rn.f32 	%f104, %f97, 0f32A57060, %f103;
	mov.b32 	%r33, %f100;
	shl.b32 	%r34, %r33, 23;
	mov.b32 	%f105, %r34;
	ex2.approx.ftz.f32 	%f106, %f104;
	mul.f32 	%f107, %f106, %f105;
	add.f32 	%f108, %f96, %f107;
	sub.f32 	%f109, %f4, %f70;
	fma.rn.f32 	%f110, %f109, 0f3BBB989D, 0f3F000000;
	cvt.sat.f32.f32 	%f111, %f110;
	fma.rm.f32 	%f112, %f111, %f75, %f74;
	add.f32 	%f113, %f112, 0fCB40007F;
	neg.f32 	%f114, %f113;
	fma.rn.f32 	%f115, %f109, 0f3FB8AA3B, %f114;
	fma.rn.f32 	%f116, %f109, 0f32A57060, %f115;
	mov.b32 	%r35, %f112;
	shl.b32 	%r36, %r35, 23;
	mov.b32 	%f117, %r36;
	ex2.approx.ftz.f32 	%f118, %f116;
	mul.f32 	%f119, %f118, %f117;
	add.f32 	%f120, %f108, %f119;
	sub.f32 	%f121, %f5, %f70;
	fma.rn.f32 	%f122, %f121, 0f3BBB989D, 0f3F000000;
	cvt.sat.f32.f32 	%f123, %f122;
	fma.rm.f32 	%f124, %f123, %f75, %f74;
	add.f32 	%f125, %f124, 0fCB40007F;
	neg.f32 	%f126, %f125;
	fma.rn.f32 	%f127, %f121, 0f3FB8AA3B, %f126;
	fma.rn.f32 	%f128, %f121, 0f32A57060, %f127;
	mov.b32 	%r37, %f124;
	shl.b32 	%r38, %r37, 23;
	mov.b32 	%f129, %r38;
	ex2.approx.ftz.f32 	%f130, %f128;
	mul.f32 	%f131, %f130, %f129;
	add.f32 	%f132, %f120, %f131;
	sub.f32 	%f133, %f6, %f70;
	fma.rn.f32 	%f134, %f133, 0f3BBB989D, 0f3F000000;
	cvt.sat.f32.f32 	%f135, %f134;
	fma.rm.f32 	%f136, %f135, %f75, %f74;
	add.f32 	%f137, %f136, 0fCB40007F;
	neg.f32 	%f138, %f137;
	fma.rn.f32 	%f139, %f133, 0f3FB8AA3B, %f138;
	fma.rn.f32 	%f140, %f133, 0f32A57060, %f139;
	mov.b32 	%r39, %f136;
	shl.b32 	%r40, %r39, 23;
	mov.b32 	%f141, %r40;
	ex2.approx.ftz.f32 	%f142, %f140;
	mul.f32 	%f143, %f142, %f141;
	add.f32 	%f144, %f132, %f143;
	sub.f32 	%f145, %f7, %f70;
	fma.rn.f32 	%f146, %f145, 0f3BBB989D, 0f3F000000;
	cvt.sat.f32.f32 	%f147, %f146;
	fma.rm.f32 	%f148, %f147, %f75, %f74;
	add.f32 	%f149, %f148, 0fCB40007F;
	neg.f32 	%f150, %f149;
	fma.rn.f32 	%f151, %f145, 0f3FB8AA3B, %f150;
	fma.rn.f32 	%f152, %f145, 0f32A57060, %f151;
	mov.b32 	%r41, %f148;
	shl.b32 	%r42, %r41, 23;
	mov.b32 	%f153, %r42;
	ex2.approx.ftz.f32 	%f154, %f152;
	mul.f32 	%f155, %f154, %f153;
	add.f32 	%f156, %f144, %f155;
	sub.f32 	%f157, %f8, %f70;
	fma.rn.f32 	%f158, %f157, 0f3BBB989D, 0f3F000000;
	cvt.sat.f32.f32 	%f159, %f158;
	fma.rm.f32 	%f160, %f159, %f75, %f74;
	add.f32 	%f161, %f160, 0fCB40007F;
	neg.f32 	%f162, %f161;
	fma.rn.f32 	%f163, %f157, 0f3FB8AA3B, %f162;
	fma.rn.f32 	%f164, %f157, 0f32A57060, %f163;
	mov.b32 	%r43, %f160;
	shl.b32 	%r44, %r43, 23;
	mov.b32 	%f165, %r44;
	ex2.approx.ftz.f32 	%f166, %f164;
	mul.f32 	%f167, %f166, %f165;
	add.f32 	%f168, %f156, %f167;
	sub.f32 	%f169, %f9, %f70;
	fma.rn.f32 	%f170, %f169, 0f3BBB989D, 0f3F000000;
	cvt.sat.f32.f32 	%f171, %f170;
	fma.rm.f32 	%f172, %f171, %f75, %f74;
	add.f32 	%f173, %f172, 0fCB40007F;
	neg.f32 	%f174, %f173;
	fma.rn.f32 	%f175, %f169, 0f3FB8AA3B, %f174;
	fma.rn.f32 	%f176, %f169, 0f32A57060, %f175;
	mov.b32 	%r45, %f172;
	shl.b32 	%r46, %r45, 23;
	mov.b32 	%f177, %r46;
	ex2.approx.ftz.f32 	%f178, %f176;
	mul.f32 	%f179, %f178, %f177;
	add.f32 	%f180, %f168, %f179;
	sub.f32 	%f181, %f10, %f70;
	fma.rn.f32 	%f182, %f181, 0f3BBB989D, 0f3F000000;
	cvt.sat.f32.f32 	%f183, %f182;
	fma.rm.f32 	%f184, %f183, %f75, %f74;
	add.f32 	%f185, %f184, 0fCB40007F;
	neg.f32 	%f186, %f185;
	fma.rn.f32 	%f187, %f181, 0f3FB8AA3B, %f186;
	fma.rn.f32 	%f188, %f181, 0f32A57060, %f187;
	mov.b32 	%r47, %f184;
	shl.b32 	%r48, %r47, 23;
	mov.b32 	%f189, %r48;
	ex2.approx.ftz.f32 	%f190, %f188;
	mul.f32 	%f191, %f190, %f189;
	add.f32 	%f192, %f180, %f191;
	sub.f32 	%f193, %f11, %f70;
	fma.rn.f32 	%f194, %f193, 0f3BBB989D, 0f3F000000;
	cvt.sat.f32.f32 	%f195, %f194;
	fma.rm.f32 	%f196, %f195, %f75, %f74;
	add.f32 	%f197, %f196, 0fCB40007F;
	neg.f32 	%f198, %f197;
	fma.rn.f32 	%f199, %f193, 0f3FB8AA3B, %f198;
	fma.rn.f32 	%f200, %f193, 0f32A57060, %f199;
	mov.b32 	%r49, %f196;
	shl.b32 	%r50, %r49, 23;
	mov.b32 	%f201, %r50;
	ex2.approx.ftz.f32 	%f202, %f200;
	mul.f32 	%f203, %f202, %f201;
	add.f32 	%f204, %f192, %f203;
	sub.f32 	%f205, %f12, %f70;
	fma.rn.f32 	%f206, %f205, 0f3BBB989D, 0f3F000000;
	cvt.sat.f32.f32 	%f207, %f206;
	fma.rm.f32 	%f208, %f207, %f75, %f74;
	add.f32 	%f209, %f208, 0fCB40007F;
	neg.f32 	%f210, %f209;
	fma.rn.f32 	%f211, %f205, 0f3FB8AA3B, %f210;
	fma.rn.f32 	%f212, %f205, 0f32A57060, %f211;
	mov.b32 	%r51, %f208;
	shl.b32 	%r52, %r51, 23;
	mov.b32 	%f213, %r52;
	ex2.approx.ftz.f32 	%f214, %f212;
	mul.f32 	%f215, %f214, %f213;
	add.f32 	%f216, %f204, %f215;
	sub.f32 	%f217, %f13, %f70;
	fma.rn.f32 	%f218, %f217, 0f3BBB989D, 0f3F000000;
	cvt.sat.f32.f32 	%f219, %f218;
	fma.rm.f32 	%f220, %f219, %f75, %f74;
	add.f32 	%f221, %f220, 0fCB40007F;
	neg.f32 	%f222, %f221;
	fma.rn.f32 	%f223, %f217, 0f3FB8AA3B, %f222;
	fma.rn.f32 	%f224, %f217, 0f32A57060, %f223;
	mov.b32 	%r53, %f220;
	shl.b32 	%r54, %r53, 23;
	mov.b32 	%f225, %r54;
	ex2.approx.ftz.f32 	%f226, %f224;
	mul.f32 	%f227, %f226, %f225;
	add.f32 	%f228, %f216, %f227;
	sub.f32 	%f229, %f14, %f70;
	fma.rn.f32 	%f230, %f229, 0f3BBB989D, 0f3F000000;
	cvt.sat.f32.f32 	%f231, %f230;
	fma.rm.f32 	%f232, %f231, %f75, %f74;
	add.f32 	%f233, %f232, 0fCB40007F;
	neg.f32 	%f234, %f233;
	fma.rn.f32 	%f235, %f229, 0f3FB8AA3B, %f234;
	fma.rn.f32 	%f236, %f229, 0f32A57060, %f235;
	mov.b32 	%r55, %f232;
	shl.b32 	%r56, %r55, 23;
	mov.b32 	%f237, %r56;
	ex2.approx.ftz.f32 	%f238, %f236;
	mul.f32 	%f239, %f238, %f237;
	add.f32 	%f240, %f228, %f239;
	sub.f32 	%f241, %f15, %f70;
	fma.rn.f32 	%f242, %f241, 0f3BBB989D, 0f3F000000;
	cvt.sat.f32.f32 	%f243, %f242;
	fma.rm.f32 	%f244, %f243, %f75, %f74;
	add.f32 	%f245, %f244, 0fCB40007F;
	neg.f32 	%f246, %f245;
	fma.rn.f32 	%f247, %f241, 0f3FB8AA3B, %f246;
	fma.rn.f32 	%f248, %f241, 0f32A57060, %f247;
	mov.b32 	%r57, %f244;
	shl.b32 	%r58, %r57, 23;
	mov.b32 	%f249, %r58;
	ex2.approx.ftz.f32 	%f250, %f248;
	mul.f32 	%f251, %f250, %f249;
	add.f32 	%f252, %f240, %f251;
	sub.f32 	%f253, %f16, %f70;
	fma.rn.f32 	%f254, %f253, 0f3BBB989D, 0f3F000000;
	cvt.sat.f32.f32 	%f255, %f254;
	fma.rm.f32 	%f256, %f255, %f75, %f74;
	add.f32 	%f257, %f256, 0fCB40007F;
	neg.f32 	%f258, %f257;
	fma.rn.f32 	%f259, %f253, 0f3FB8AA3B, %f258;
	fma.rn.f32 	%f260, %f253, 0f32A57060, %f259;
	mov.b32 	%r59, %f256;
	shl.b32 	%r60, %r59, 23;
	mov.b32 	%f261, %r60;
	ex2.approx.ftz.f32 	%f262, %f260;
	mul.f32 	%f263, %f262, %f261;
	add.f32 	%f264, %f252, %f263;
	sub.f32 	%f265, %f17, %f70;
	fma.rn.f32 	%f266, %f265, 0f3BBB989D, 0f3F000000;
	cvt.sat.f32.f32 	%f267, %f266;
	fma.rm.f32 	%f268, %f267, %f75, %f74;
	add.f32 	%f269, %f268, 0fCB40007F;
	neg.f32 	%f270, %f269;
	fma.rn.f32 	%f271, %f265, 0f3FB8AA3B, %f270;
	fma.rn.f32 	%f272, %f265, 0f32A57060, %f271;
	mov.b32 	%r61, %f268;
	shl.b32 	%r62, %r61, 23;
	mov.b32 	%f273, %r62;
	ex2.approx.ftz.f32 	%f274, %f272;
	mul.f32 	%f275, %f274, %f273;
	add.f32 	%f276, %f264, %f275;
	sub.f32 	%f277, %f18, %f70;
	fma.rn.f32 	%f278, %f277, 0f3BBB989D, 0f3F000000;
	cvt.sat.f32.f32 	%f279, %f278;
	fma.rm.f32 	%f280, %f279, %f75, %f74;
	add.f32 	%f281, %f280, 0fCB40007F;
	neg.f32 	%f282, %f281;
	fma.rn.f32 	%f283, %f277, 0f3FB8AA3B, %f282;
	fma.rn.f32 	%f284, %f277, 0f32A57060, %f283;
	mov.b32 	%r63, %f280;
	shl.b32 	%r64, %r63, 23;
	mov.b32 	%f285, %r64;
	ex2.approx.ftz.f32 	%f286, %f284;
	mul.f32 	%f287, %f286, %f285;
	add.f32 	%f288, %f276, %f287;
	sub.f32 	%f289, %f19, %f70;
	fma.rn.f32 	%f290, %f289, 0f3BBB989D, 0f3F000000;
	cvt.sat.f32.f32 	%f291, %f290;
	fma.rm.f32 	%f292, %f291, %f75, %f74;
	add.f32 	%f293, %f292, 0fCB40007F;
	neg.f32 	%f294, %f293;
	fma.rn.f32 	%f295, %f289, 0f3FB8AA3B, %f294;
	fma.rn.f32 	%f296, %f289, 0f32A57060, %f295;
	mov.b32 	%r65, %f292;
	shl.b32 	%r66, %r65, 23;
	mov.b32 	%f297, %r66;
	ex2.approx.ftz.f32 	%f298, %f296;
	mul.f32 	%f299, %f298, %f297;
	add.f32 	%f300, %f288, %f299;
	sub.f32 	%f301, %f20, %f70;
	fma.rn.f32 	%f302, %f301, 0f3BBB989D, 0f3F000000;
	cvt.sat.f32.f32 	%f303, %f302;
	fma.rm.f32 	%f304, %f303, %f75, %f74;
	add.f32 	%f305, %f304, 0fCB40007F;
	neg.f32 	%f306, %f305;
	fma.rn.f32 	%f307, %f301, 0f3FB8AA3B, %f306;
	fma.rn.f32 	%f308, %f301, 0f32A57060, %f307;
	mov.b32 	%r67, %f304;
	shl.b32 	%r68, %r67, 23;
	mov.b32 	%f309, %r68;
	ex2.approx.ftz.f32 	%f310, %f308;
	mul.f32 	%f311, %f310, %f309;
	add.f32 	%f312, %f300, %f311;
	mov.b32 	%r69, %f312;
	shfl.sync.bfly.b32	%r70|%p8, %r69, 16, 31, -1;
	mov.b32 	%f313, %r70;
	add.f32 	%f314, %f312, %f313;
	mov.b32 	%r71, %f314;
	shfl.sync.bfly.b32	%r72|%p9, %r71, 8, 31, -1;
	mov.b32 	%f315, %r72;
	add.f32 	%f316, %f314, %f315;
	mov.b32 	%r73, %f316;
	shfl.sync.bfly.b32	%r74|%p10, %r73, 4, 31, -1;
	mov.b32 	%f317, %r74;
	add.f32 	%f318, %f316, %f317;
	mov.b32 	%r75, %f318;
	shfl.sync.bfly.b32	%r76|%p11, %r75, 2, 31, -1;
	mov.b32 	%f319, %r76;
	add.f32 	%f320, %f318, %f319;
	mov.b32 	%r77, %f320;
	shfl.sync.bfly.b32	%r78|%p12, %r77, 1, 31, -1;
	mov.b32 	%f321, %r78;
	add.f32 	%f322, %f320, %f321;
	div.rn.f32 	%f21, %f83, %f322;
	div.rn.f32 	%f22, %f95, %f322;
	div.rn.f32 	%f23, %f107, %f322;
	div.rn.f32 	%f24, %f119, %f322;
	div.rn.f32 	%f25, %f131, %f322;
	div.rn.f32 	%f26, %f143, %f322;
	div.rn.f32 	%f27, %f155, %f322;
	div.rn.f32 	%f28, %f167, %f322;
	div.rn.f32 	%f29, %f179, %f322;
	div.rn.f32 	%f30, %f191, %f322;
	div.rn.f32 	%f31, %f203, %f322;
	div.rn.f32 	%f32, %f215, %f322;
	div.rn.f32 	%f33, %f227, %f322;
	div.rn.f32 	%f34, %f239, %f322;
	div.rn.f32 	%f35, %f251, %f322;
	div.rn.f32 	%f36, %f263, %f322;
	div.rn.f32 	%f37, %f275, %f322;
	div.rn.f32 	%f38, %f287, %f322;
	div.rn.f32 	%f39, %f299, %f322;
	div.rn.f32 	%f40, %f311, %f322;
	mad.lo.s64 	%rd81, %rd141, %rd3, %rd7;
	// begin inline asm
	{  cvt.rn.f16.f32 %rs21, %f21;}

	// end inline asm
	// begin inline asm
	{  cvt.rn.f16.f32 %rs22, %f22;}

	// end inline asm
	shr.u64 	%rd82, %rd81, 63;
	add.s64 	%rd83, %rd81, %rd82;
	shl.b64 	%rd84, %rd83, 1;
	and.b64  	%rd85, %rd84, -4;
	add.s64 	%rd86, %rd6, %rd85;
	mov.b32 	%r79, {%rs21, %rs22};
	st.global.u32 	[%rd86], %r79;
	add.s64 	%rd87, %rd81, 64;
	// begin inline asm
	{  cvt.rn.f16.f32 %rs23, %f23;}

	// end inline asm
	// begin inline asm
	{  cvt.rn.f16.f32 %rs24, %f24;}

	// end inline asm
	shr.u64 	%rd88, %rd87, 63;
	add.s64 	%rd89, %rd87, %rd88;
	shl.b64 	%rd90, %rd89, 1;
	and.b64  	%rd91, %rd90, -4;
	add.s64 	%rd92, %rd6, %rd91;
	mov.b32 	%r80, {%rs23, %rs24};
	st.global.u32 	[%rd92], %r80;
	add.s64 	%rd93, %rd81, 128;
	// begin inline asm
	{  cvt.rn.f16.f32 %rs25, %f25;}

	// end inline asm
	// begin inline asm
	{  cvt.rn.f16.f32 %rs26, %f26;}

	// end inline asm
	shr.u64 	%rd94, %rd93, 63;
	add.s64 	%rd95, %rd93, %rd94;
	shl.b64 	%rd96, %rd95, 1;
	and.b64  	%rd97, %rd96, -4;
	add.s64 	%rd98, %rd6, %rd97;
	mov.b32 	%r81, {%rs25, %rs26};
	st.global.u32 	[%rd98], %r81;
	add.s64 	%rd99, %rd81, 192;
	// begin inline asm
	{  cvt.rn.f16.f32 %rs27, %f27;}

	// end inline asm
	// begin inline asm
	{  cvt.rn.f16.f32 %rs28, %f28;}

	// end inline asm
	shr.u64 	%rd100, %rd99, 63;
	add.s64 	%rd101, %rd99, %rd100;
	shl.b64 	%rd102, %rd101, 1;
	and.b64  	%rd103, %rd102, -4;
	add.s64 	%rd104, %rd6, %rd103;
	mov.b32 	%r82, {%rs27, %rs28};
	st.global.u32 	[%rd104], %r82;
	add.s64 	%rd105, %rd81, 256;
	// begin inline asm
	{  cvt.rn.f16.f32 %rs29, %f29;}

	// end inline asm
	// begin inline asm
	{  cvt.rn.f16.f32 %rs30, %f30;}

	// end inline asm
	shr.u64 	%rd106, %rd105, 63;
	add.s64 	%rd107, %rd105, %rd106;
	shl.b64 	%rd108, %rd107, 1;
	and.b64  	%rd109, %rd108, -4;
	add.s64 	%rd110, %rd6, %rd109;
	mov.b32 	%r83, {%rs29, %rs30};
	st.global.u32 	[%rd110], %r83;
	add.s64 	%rd111, %rd81, 320;
	// begin inline asm
	{  cvt.rn.f16.f32 %rs31, %f31;}

	// end inline asm
	// begin inline asm
	{  cvt.rn.f16.f32 %rs32, %f32;}

	// end inline asm
	shr.u64 	%rd112, %rd111, 63;
	add.s64 	%rd113, %rd111, %rd112;
	shl.b64 	%rd114, %rd113, 1;
	and.b64  	%rd115, %rd114, -4;
	add.s64 	%rd116, %rd6, %rd115;
	mov.b32 	%r84, {%rs31, %rs32};
	st.global.u32 	[%rd116], %r84;
	add.s64 	%rd117, %rd81, 384;
	// begin inline asm
	{  cvt.rn.f16.f32 %rs33, %f33;}

	// end inline asm
	// begin inline asm
	{  cvt.rn.f16.f32 %rs34, %f34;}

	// end inline asm
	shr.u64 	%rd118, %rd117, 63;
	add.s64 	%rd119, %rd117, %rd118;
	shl.b64 	%rd120, %rd119, 1;
	and.b64  	%rd121, %rd120, -4;
	add.s64 	%rd122, %rd6, %rd121;
	mov.b32 	%r85, {%rs33, %rs34};
	st.global.u32 	[%rd122], %r85;
	add.s64 	%rd123, %rd81, 448;
	// begin inline asm
	{  cvt.rn.f16.f32 %rs35, %f35;}

	// end inline asm
	// begin inline asm
	{  cvt.rn.f16.f32 %rs36, %f36;}

	// end inline asm
	shr.u64 	%rd124, %rd123, 63;
	add.s64 	%rd125, %rd123, %rd124;
	shl.b64 	%rd126, %rd125, 1;
	and.b64  	%rd127, %rd126, -4;
	add.s64 	%rd128, %rd6, %rd127;
	mov.b32 	%r86, {%rs35, %rs36};
	st.global.u32 	[%rd128], %r86;
	add.s64 	%rd129, %rd81, 512;
	// begin inline asm
	{  cvt.rn.f16.f32 %rs37, %f37;}

	// end inline asm
	// begin inline asm
	{  cvt.rn.f16.f32 %rs38, %f38;}

	// end inline asm
	shr.u64 	%rd130, %rd129, 63;
	add.s64 	%rd131, %rd129, %rd130;
	shl.b64 	%rd132, %rd131, 1;
	and.b64  	%rd133, %rd132, -4;
	add.s64 	%rd134, %rd6, %rd133;
	mov.b32 	%r87, {%rs37, %rs38};
	st.global.u32 	[%rd134], %r87;
	add.s64 	%rd135, %rd81, 576;
	// begin inline asm
	{  cvt.rn.f16.f32 %rs39, %f39;}

	// end inline asm
	// begin inline asm
	{  cvt.rn.f16.f32 %rs40, %f40;}

	// end inline asm
	shr.u64 	%rd136, %rd135, 63;
	add.s64 	%rd137, %rd135, %rd136;
	shl.b64 	%rd138, %rd137, 1;
	and.b64  	%rd139, %rd138, -4;
	add.s64 	%rd140, %rd6, %rd139;
	mov.b32 	%r88, {%rs39, %rs40};
	st.global.u32 	[%rd140], %r88;
	add.s64 	%rd141, %rd141, %rd8;
	setp.lt.s64 	%p13, %rd141, %rd13;
	@%p13 bra 	$L__BB190_4;
$L__BB190_5:
	ret;

}
	// .globl	_Z15SoftmaxWarpImplI10DirectLoadI6__halffE11DirectStoreIfS1_EfLi2ELi20ELi32ELi1ELb1EL9Algorithm0EEvT_T0_ll
.visible .entry _Z15SoftmaxWarpImplI10DirectLoadI6__halffE11DirectStoreIfS1_EfLi2ELi20ELi32ELi1ELb1EL9Algorithm0EEvT_T0_ll(
	.param .align 8 .b8 _Z15SoftmaxWarpImplI10DirectLoadI6__halffE11DirectStoreIfS1_EfLi2ELi20ELi32ELi1ELb1EL9Algorithm0EEvT_T0_ll_param_0[16],
	.param .align 8 .b8 _Z15SoftmaxWarpImplI10DirectLoadI6__halffE11DirectStoreIfS1_EfLi2ELi20ELi32ELi1ELb1EL9Algorithm0EEvT_T0_ll_param_1[16],
	.param .u64 _Z15SoftmaxWarpImplI10DirectLoadI6__halffE11DirectStoreIfS1_EfLi2ELi20ELi32ELi1ELb1EL9Algorithm0EEvT_T0_ll_param_2,
	.param .u64 _Z15SoftmaxWarpImplI10DirectLoadI6__halffE11DirectStoreIfS1_EfLi2ELi20ELi32ELi1ELb1EL9Algorithm0EEvT_T0_ll_param_3
)
{
	.reg .pred 	%p<34>;
	.reg .b16 	%rs<41>;
	.reg .b32 	%r<105>;
	.reg .b32 	%f<433>;
	.reg .b64 	%rd<166>;

	ld.param.u64 	%rd21, [_Z15SoftmaxWarpImplI10DirectLoadI6__halffE11DirectStoreIfS1_EfLi2ELi20ELi32ELi1ELb1EL9Algorithm0EEvT_T0_ll_param_1+8];
	ld.param.u64 	%rd20, [_Z15SoftmaxWarpImplI10DirectLoadI6__halffE11DirectStoreIfS1_EfLi2ELi20ELi32ELi1ELb1EL9Algorithm0EEvT_T0_ll_param_1];
	ld.param.u64 	%rd19, [_Z15SoftmaxWarpImplI10DirectLoadI6__halffE11DirectStoreIfS1_EfLi2ELi20ELi32ELi1ELb1EL9Algorithm0EEvT_T0_ll_param_0+8];
	ld.param.u64 	%rd18, [_Z15SoftmaxWarpImplI10DirectLoadI6__halffE11DirectStoreIfS1_EfLi2ELi20ELi32ELi1ELb1EL9Algorithm0EEvT_T0_ll_param_0];
	ld.param.u64 	%rd23, [_Z15SoftmaxWarpImplI10DirectLoadI6__halffE11DirectStoreIfS1_EfLi2ELi20ELi32ELi1ELb1EL9Algorithm0EEvT_T0_ll_param_3];
	setp.lt.s64 	%p1, %rd23, 641;
	@%p1 bra 	$L__BB191_2;
	mov.u64 	%rd24, $str;
	cvta.global.u64 	%rd25, %rd24;
	mov.u64 	%rd26, $str$1;
	cvta.global.u64 	%rd27, %rd26;
	mov.u64 	%rd28, __unnamed_187;
	cvta.global.u64 	%rd29, %rd28;
	{ // callseq 186, 0
	.param .b64 param0;
	st.param.b64 	[param0], %rd25;
	.param .b64 param1;
	st.param.b64 	[param1], %rd27;
	.param .b32 param2;
	st.param.b32 	[param2], 358;
	.param .b64 param3;
	st.param.b64 	[param3], %rd29;
	.param .b64 param4;
	st.param.b64 	[param4], 1;
	call.uni 
	__assertfail, 
	(
	param0, 
	param1, 
	param2, 
	param3, 
	param4
	);
	} // callseq 186
$L__BB191_2:
	ld.param.u64 	%rd163, [_Z15SoftmaxWarpImplI10DirectLoadI6__halffE11DirectStoreIfS1_EfLi2ELi20ELi32ELi1ELb1EL9Algorithm0EEvT_T0_ll_param_2];
	mov.u32 	%r1, %ntid.y;
	mov.u32 	%r2, %ctaid.x;
	mov.u32 	%r3, %tid.y;
	mad.lo.s32 	%r4, %r2, %r1, %r3;
	cvt.s64.s32 	%rd165, %r4;
	setp.le.s64 	%p2, %rd163, %rd165;
	@%p2 bra 	$L__BB191_45;
	mov.u32 	%r5, %tid.x;
	shl.b32 	%r6, %r5, 1;
	add.s32 	%r7, %r6, 64;
	cvt.u64.u32 	%rd2, %r7;
	add.s32 	%r8, %r6, 128;
	cvt.u64.u32 	%rd3, %r8;
	add.s32 	%r9, %r6, 192;
	cvt.u64.u32 	%rd4, %r9;
	add.s32 	%r10, %r6, 256;
	cvt.u64.u32 	%rd5, %r10;
	add.s32 	%r11, %r6, 320;
	cvt.u64.u32 	%rd6, %r11;
	add.s32 	%r12, %r6, 384;
	cvt.u64.u32 	%rd7, %r12;
	add.s32 	%r13, %r6, 448;
	cvt.u64.u32 	%rd8, %r13;
	add.s32 	%r14, %r6, 512;
	cvt.u64.u32 	%rd9, %r14;
	add.s32 	%r15, %r6, 576;
	cvt.u64.u32 	%rd10, %r15;
	mov.u32 	%r102, %nctaid.x;
	mul.lo.s32 	%r104, %r102, %r1;
$L__BB191_4:
	cvta.to.global.u64 	%rd12, %rd18;
	cvt.u64.u32 	%rd13, %r6;
	setp.le.s64 	%p3, %rd23, %rd13;
	mul.lo.s64 	%rd14, %rd165, %rd19;
	mov.f32 	%f403, 0fFF800000;
	mov.f32 	%f404, %f403;
	mov.f32 	%f408, %f403;
	@%p3 bra 	$L__BB191_6;
	add.s64 	%rd30, %rd14, %rd13;
	shr.u64 	%rd31, %rd30, 63;
	add.s64 	%rd32, %rd30, %rd31;
	shl.b64 	%rd33, %rd32, 1;
	and.b64  	%rd34, %rd33, -4;
	add.s64 	%rd35, %rd12, %rd34;
	ld.global.u32 	%r18, [%rd35];
	mov.b32 	{%rs1, %rs2}, %r18;
	// begin inline asm
	{  cvt.f32.f16 %f404, %rs1;}

	// end inline asm
	// begin inline asm
	{  cvt.f32.f16 %f403, %rs2;}

	// end inline asm
	max.f32 	%f84, %f404, 0fFF800000;
	max.f32 	%f408, %f84, %f403;
$L__BB191_6:
	setp.le.s64 	%p4, %rd23, %rd2;
	mov.f32 	%f406, 0fFF800000;
	mov.f32 	%f407, %f406;
	@%p4 bra 	$L__BB191_8;
	add.s64 	%rd36, %rd14, %rd2;
	shr.u64 	%rd37, %rd36, 63;
	add.s64 	%rd38, %rd36, %rd37;
	shl.b64 	%rd39, %rd38, 1;
	and.b64  	%rd40, %rd39, -4;
	add.s64 	%rd41, %rd12, %rd40;
	ld.global.u32 	%r19, [%rd41];
	mov.b32 	{%rs3, %rs4}, %r19;
	// begin inline asm
	{  cvt.f32.f16 %f407, %rs3;}

	// end inline asm
	// begin inline asm
	{  cvt.f32.f16 %f406, %rs4;}

	// end inline asm
	max.f32 	%f88, %f408, %f407;
	max.f32 	%f408, %f88, %f406;
$L__BB191_8:
	setp.le.s64 	%p5, %rd23, %rd3;
	mov.f32 	%f409, 0fFF800000;
	mov.f32 	%f410, %f409;
	@%p5 bra 	$L__BB191_10;
	add.s64 	%rd42, %rd14, %rd3;
	shr.u64 	%rd43, %rd42, 63;
	add.s64 	%rd44, %rd42, %rd43;
	shl.b64 	%rd45, %rd44, 1;
	and.b64  	%rd46, %rd45, -4;
	add.s64 	%rd47, %rd12, %rd46;
	ld.global.u32 	%r20, [%rd47];
	mov.b32 	{%rs5, %rs6}, %r20;
	// begin inline asm
	{  cvt.f32.f16 %f410, %rs5;}

	// end inline asm
	// begin inline asm
	{  cvt.f32.f16 %f409, %rs6;}

	// end inline asm
	max.f32 	%f92, %f408, %f410;
	max.f32 	%f408, %f92, %f409;
$L__BB191_10:
	setp.le.s64 	%p6, %rd23, %rd4;
	mov.f32 	%f412, 0fFF800000;
	mov.f32 	%f413, %f412;
	@%p6 bra 	$L__BB191_12;
	add.s64 	%rd48, %rd14, %rd4;
	shr.u64 	%rd49, %rd48, 63;
	add.s64 	%rd50, %rd48, %rd49;
	shl.b64 	%rd51, %rd50, 1;
	and.b64  	%rd52, %rd51, -4;
	add.s64 	%rd53, %rd12, %rd52;
	ld.global.u32 	%r21, [%rd53];
	mov.b32 	{%rs7, %rs8}, %r21;
	// begin inline asm
	{  cvt.f32.f16 %f413, %rs7;}

	// end inline asm
	// begin inline asm
	{  cvt.f32.f16 %f412, %rs8;}

	// end inline asm
	max.f32 	%f96, %f408, %f413;
	max.f32 	%f408, %f96, %f412;
$L__BB191_12:
	setp.le.s64 	%p7, %rd23, %rd5;
	mov.f32 	%f415, 0fFF800000;
	mov.f32 	%f416, %f415;
	@%p7 bra 	$L__BB191_14;
	add.s64 	%rd54, %rd14, %rd5;
	shr.u64 	%rd55, %rd54, 63;
	add.s64 	%rd56, %rd54, %rd55;
	shl.b64 	%rd57, %rd56, 1;
	and.b64  	%rd58, %rd57, -4;
	add.s64 	%rd59, %rd12, %rd58;
	ld.global.u32 	%r22, [%rd59];
	mov.b32 	{%rs9, %rs10}, %r22;
	// begin inline asm
	{  cvt.f32.f16 %f416, %rs9;}

	// end inline asm
	// begin inline asm
	{  cvt.f32.f16 %f415, %rs10;}

	// end inline asm
	max.f32 	%f100, %f408, %f416;
	max.f32 	%f408, %f100, %f415;
$L__BB191_14:
	setp.le.s64 	%p8, %rd23, %rd6;
	mov.f32 	%f418, 0fFF800000;
	mov.f32 	%f419, %f418;
	@%p8 bra 	$L__BB191_16;
	add.s64 	%rd60, %rd14, %rd6;
	shr.u64 	%rd61, %rd60, 63;
	add.s64 	%rd62, %rd60, %rd61;
	cvta.to.global.u64 	%rd63, %rd18;
	shl.b64 	%rd64, %rd62, 1;
	and.b64  	%rd65, %rd64, -4;
	add.s64 	%rd66, %rd63, %rd65;
	ld.global.u32 	%r23, [%rd66];
	mov.b32 	{%rs11, %rs12}, %r23;
	// begin inline asm
	{  cvt.f32.f16 %f419, %rs11;}

	// end inline asm
	// begin inline asm
	{  cvt.f32.f16 %f418, %rs12;}

	// end inline asm
	max.f32 	%f104, %f408, %f419;
	max.f32 	%f408, %f104, %f418;
$L__BB191_16:
	setp.le.s64 	%p9, %rd23, %rd7;
	mov.f32 	%f421, 0fFF800000;
	mov.f32 	%f422, %f421;
	@%p9 bra 	$L__BB191_18;
	add.s64 	%rd67, %rd14, %rd7;
	shr.u64 	%rd68, %rd67, 63;
	add.s64 	%rd69, %rd67, %rd68;
	cvta.to.global.u64 	%rd70, %rd18;
	shl.b64 	%rd71, %rd69, 1;
	and.b64  	%rd72, %rd71, -4;
	add.s64 	%rd73, %rd70, %rd72;
	ld.global.u32 	%r24, [%rd73];
	mov.b32 	{%rs13, %rs14}, %r24;
	// begin inline asm
	{  cvt.f32.f16 %f422, %rs13;}

	// end inline asm
	// begin inline asm
	{  cvt.f32.f16 %f421, %rs14;}

	// end inline asm
	max.f32 	%f108, %f408, %f422;
	max.f32 	%f408, %f108, %f421;
$L__BB191_18:
	setp.le.s64 	%p10, %rd23, %rd8;
	mov.f32 	%f424, 0fFF800000;
	mov.f32 	%f425, %f424;
	@%p10 bra 	$L__BB191_20;
	mad.lo.s64 	%rd74, %rd165, %rd19, %rd8;
	shr.u64 	%rd75, %rd74, 63;
	add.s64 	%rd76, %rd74, %rd75;
	cvta.to.global.u64 	%rd77, %rd18;
	shl.b64 	%rd78, %rd76, 1;
	and.b64  	%rd79, %rd78, -4;
	add.s64 	%rd80, %rd77, %rd79;
	ld.global.u32 	%r25, [%rd80];
	mov.b32 	{%rs15, %rs16}, %r25;
	// begin inline asm
	{  cvt.f32.f16 %f425, %rs15;}

	// end inline asm
	// begin inline asm
	{  cvt.f32.f16 %f424, %rs16;}

	// end inline asm
	max.f32 	%f112, %f408, %f425;
	max.f32 	%f408, %f112, %f424;
$L__BB191_20:
	setp.le.s64 	%p11, %rd23, %rd9;
	mov.f32 	%f427, 0fFF800000;
	mov.f32 	%f428, %f427;
	@%p11 bra 	$L__BB191_22;
	mad.lo.s64 	%rd81, %rd165, %rd19, %rd9;
	shr.u64 	%rd82, %rd81, 63;
	add.s64 	%rd83, %rd81, %rd82;
	cvta.to.global.u64 	%rd84, %rd18;
	shl.b64 	%rd85, %rd83, 1;
	and.b64  	%rd86, %rd85, -4;
	add.s64 	%rd87, %rd84, %rd86;
	ld.global.u32 	%r26, [%rd87];
	mov.b32 	{%rs17, %rs18}, %r26;
	// begin inline asm
	{  cvt.f32.f16 %f428, %rs17;}

	// end inline asm
	// begin inline asm
	{  cvt.f32.f16 %f427, %rs18;}

	// end inline asm
	max.f32 	%f116, %f408, %f428;
	max.f32 	%f408, %f116, %f427;
$L__BB191_22:
	setp.le.s64 	%p12, %rd23, %rd10;
	mov.f32 	%f430, 0fFF800000;
	mov.f32 	%f431, %f430;
	@%p12 bra 	$L__BB191_24;
	mad.lo.s64 	%rd88, %rd165, %rd19, %rd10;
	shr.u64 	%rd89, %rd88, 63;
	add.s64 	%rd90, %rd88, %rd89;
	cvta.to.global.u64 	%rd91, %rd18;
	shl.b64 	%rd92, %rd90, 1;
	and.b64  	%rd93, %rd92, -4;
	add.s64 	%rd94, %rd91, %rd93;
	ld.global.u32 	%r27, [%rd94];
	mov.b32 	{%rs19, %rs20}, %r27;
	// begin inline asm
	{  cvt.f32.f16 %f431, %rs19;}

	// end inline asm
	// begin inline asm
	{  cvt.f32.f16 %f430, %rs20;}

	// end inline asm
	max.f32 	%f120, %f408, %f431;
	max.f32 	%f408, %f120, %f430;
$L__BB191_24:
	cvt.u64.u32 	%rd95, %r6;
	setp.le.s64 	%p13, %rd23, %rd95;
	mov.b32 	%r30, %f408;
	shfl.sync.bfly.b32	%r31|%p14, %r30, 16, 31, -1;
	mov.b32 	%f121, %r31;
	max.f32 	%f122, %f408, %f121;
	mov.b32 	%r32, %f122;
	shfl.sync.bfly.b32	%r33|%p15, %r32, 8, 31, -1;
	mov.b32 	%f123, %r33;
	max.f32 	%f124, %f122, %f123;
	mov.b32 	%r34, %f124;
	shfl.sync.bfly.b32	%r35|%p16, %r34, 4, 31, -1;
	mov.b32 	%f125, %r35;
	max.f32 	%f126, %f124, %f125;
	mov.b32 	%r36, %f126;
	shfl.sync.bfly.b32	%r37|%p17, %r36, 2, 31, -1;
	mov.b32 	%f127, %r37;
	max.f32 	%f128, %f126, %f127;
	mov.b32 	%r38, %f128;
	shfl.sync.bfly.b32	%r39|%p18, %r38, 1, 31, -1;
	mov.b32 	%f129, %r39;
	max.f32 	%f130, %f128, %f129;
	sub.f32 	%f131, %f404, %f130;
	fma.rn.f32 	%f132, %f131, 0f3BBB989D, 0f3F000000;
	cvt.sat.f32.f32 	%f133, %f132;
	mov.f32 	%f134, 0f4B400001;
	mov.f32 	%f135, 0f437C0000;
	fma.rm.f32 	%f136, %f133, %f135, %f134;
	add.f32 	%f137, %f136, 0fCB40007F;
	neg.f32 	%f138, %f137;
	fma.rn.f32 	%f139, %f131, 0f3FB8AA3B, %f138;
	fma.rn.f32 	%f140, %f131, 0f32A57060, %f139;
	mov.b32 	%r40, %f136;
	shl.b32 	%r41, %r40, 23;
	mov.b32 	%f141, %r41;
	ex2.approx.ftz.f32 	%f142, %f140;
	mul.f32 	%f143, %f142, %f141;
	add.f32 	%f144, %f143, 0f00000000;
	sub.f32 	%f145, %f403, %f130;
	fma.rn.f32 	%f146, %f145, 0f3BBB989D, 0f3F000000;
	cvt.sat.f32.f32 	%f147, %f146;
	fma.rm.f32 	%f148, %f147, %f135, %f134;
	add.f32 	%f149, %f148, 0fCB40007F;
	neg.f32 	%f150, %f149;
	fma.rn.f32 	%f151, %f145, 0f3FB8AA3B, %f150;
	fma.rn.f32 	%f152, %f145, 0f32A57060, %f151;
	mov.b32 	%r42, %f148;
	shl.b32 	%r43, %r42, 23;
	mov.b32 	%f153, %r43;
	ex2.approx.ftz.f32 	%f154, %f152;
	mul.f32 	%f155, %f154, %f153;
	add.f32 	%f156, %f144, %f155;
	sub.f32 	%f157, %f407, %f130;
	fma.rn.f32 	%f158, %f157, 0f3BBB989D, 0f3F000000;
	cvt.sat.f32.f32 	%f159, %f158;
	fma.rm.f32 	%f160, %f159, %f135, %f134;
	add.f32 	%f161, %f160, 0fCB40007F;
	neg.f32 	%f162, %f161;
	fma.rn.f32 	%f163, %f157, 0f3FB8AA3B, %f162;
	fma.rn.f32 	%f164, %f157, 0f32A57060, %f163;
	mov.b32 	%r44, %f160;
	shl.b32 	%r45, %r44, 23;
	mov.b32 	%f165, %r45;
	ex2.approx.ftz.f32 	%f166, %f164;
	mul.f32 	%f167, %f166, %f165;
	add.f32 	%f168, %f156, %f167;
	sub.f32 	%f169, %f406, %f130;
	fma.rn.f32 	%f170, %f169, 0f3BBB989D, 0f3F000000;
	cvt.sat.f32.f32 	%f171, %f170;
	fma.rm.f32 	%f172, %f171, %f135, %f134;
	add.f32 	%f173, %f172, 0fCB40007F;
	neg.f32 	%f174, %f173;
	fma.rn.f32 	%f175, %f169, 0f3FB8AA3B, %f174;
	fma.rn.f32 	%f176, %f169, 0f32A57060, %f175;
	mov.b32 	%r46, %f172;
	shl.b32 	%r47, %r46, 23;
	mov.b32 	%f177, %r47;
	ex2.approx.ftz.f32 	%f178, %f176;
	mul.f32 	%f179, %f178, %f177;
	add.f32 	%f180, %f168, %f179;
	sub.f32 	%f181, %f410, %f130;
	fma.rn.f32 	%f182, %f181, 0f3BBB989D, 0f3F000000;
	cvt.sat.f32.f32 	%f183, %f182;
	fma.rm.f32 	%f184, %f183, %f135, %f134;
	add.f32 	%f185, %f184, 0fCB40007F;
	neg.f32 	%f186, %f185;
	fma.rn.f32 	%f187, %f181, 0f3FB8AA3B, %f186;
	fma.rn.f32 	%f188, %f181, 0f32A57060, %f187;
	mov.b32 	%r48, %f184;
	shl.b32 	%r49, %r48, 23;
	mov.b32 	%f189, %r49;
	ex2.approx.ftz.f32 	%f190, %f188;
	mul.f32 	%f191, %f190, %f189;
	add.f32 	%f192, %f180, %f191;
	sub.f32 	%f193, %f409, %f130;
	fma.rn.f32 	%f194, %f193, 0f3BBB989D, 0f3F000000;
	cvt.sat.f32.f32 	%f195, %f194;
	fma.rm.f32 	%f196, %f195, %f135, %f134;
	add.f32 	%f197, %f196, 0fCB40007F;
	neg.f32 	%f198, %f197;
	fma.rn.f32 	%f199, %f193, 0f3FB8AA3B, %f198;
	fma.rn.f32 	%f200, %f193, 0f32A57060, %f199;
	mov.b32 	%r50, %f196;
	shl.b32 	%r51, %r50, 23;
	mov.b32 	%f201, %r51;
	ex2.approx.ftz.f32 	%f202, %f200;
	mul.f32 	%f203, %f202, %f201;
	add.f32 	%f204, %f192, %f203;
	sub.f32 	%f205, %f413, %f130;
	fma.rn.f32 	%f206, %f205, 0f3BBB989D, 0f3F000000;
	cvt.sat.f32.f32 	%f207, %f206;
	fma.rm.f32 	%f208, %f207, %f135, %f134;
	add.f32 	%f209, %f208, 0fCB40007F;
	neg.f32 	%f210, %f209;
	fma.rn.f32 	%f211, %f205, 0f3FB8AA3B, %f210;
	fma.rn.f32 	%f212, %f205, 0f32A57060, %f211;
	mov.b32 	%r52, %f208;
	shl.b32 	%r53, %r52, 23;
	mov.b32 	%f213, %r53;
	ex2.approx.ftz.f32 	%f214, %f212;
	mul.f32 	%f215, %f214, %f213;
	add.f32 	%f216, %f204, %f215;
	sub.f32 	%f217, %f412, %f130;
	fma.rn.f32 	%f218, %f217, 0f3BBB989D, 0f3F000000;
	cvt.sat.f32.f32 	%f219, %f218;
	fma.rm.f32 	%f220, %f219, %f135, %f134;
	add.f32 	%f221, %f220, 0fCB40007F;
	neg.f32 	%f222, %f221;
	fma.rn.f32 	%f223, %f217, 0f3FB8AA3B, %f222;
	fma.rn.f32 	%f224, %f217, 0f32A57060, %f223;
	mov.b32 	%r54, %f220;
	shl.b32 	%r55, %r54, 23;
	mov.b32 	%f225, %r55;
	ex2.approx.ftz.f32 	%f226, %f224;
	mul.f32 	%f227, %f226, %f225;
	add.f32 	%f228, %f216, %f227;
	sub.f32 	%f229, %f416, %f130;
	fma.rn.f32 	%f230, %f229, 0f3BBB989D, 0f3F000000;
	cvt.sat.f32.f32 	%f231, %f230;
	fma.rm.f32 	%f232, %f231, %f135, %f134;
	add.f32 	%f233, %f232, 0fCB40007F;
	neg.f32 	%f234, %f233;
	fma.rn.f32 	%f235, %f229, 0f3FB8AA3B, %f234;
	fma.rn.f32 	%f236, %f229, 0f32A57060, %f235;
	mov.b32 	%r56, %f232;
	shl.b32 	%r57, %r56, 23;
	mov.b32 	%f237, %r57;
	ex2.approx.ftz.f32 	%f238, %f236;
	mul.f32 	%f239, %f238, %f237;
	add.f32 	%f240, %f228, %f239;
	sub.f32 	%f241, %f415, %f130;
	fma.rn.f32 	%f242, %f241, 0f3BBB989D, 0f3F000000;
	cvt.sat.f32.f32 	%f243, %f242;
	fma.rm.f32 	%f244, %f243, %f135, %f134;
	add.f32 	%f245, %f244, 0fCB40007F;
	neg.f32 	%f246, %f245;
	fma.rn.f32 	%f247, %f241, 0f3FB8AA3B, %f246;
	fma.rn.f32 	%f248, %f241, 0f32A57060, %f247;
	mov.b32 	%r58, %f244;
	shl.b32 	%r59, %r58, 23;
	mov.b32 	%f249, %r59;
	ex2.approx.ftz.f32 	%f250, %f248;
	mul.f32 	%f251, %f250, %f249;
	add.f32 	%f252, %f240, %f251;
	sub.f32 	%f253, %f419, %f130;
	fma.rn.f32 	%f254, %f253, 0f3BBB989D, 0f3F000000;
	cvt.sat.f32.f32 	%f255, %f254;
	fma.rm.f32 	%f256, %f255, %f135, %f134;
	add.f32 	%f257, %f256, 0fCB40007F;
	neg.f32 	%f258, %f257;
	fma.rn.f32 	%f259, %f253, 0f3FB8AA3B, %f258;
	fma.rn.f32 	%f260, %f253, 0f32A57060, %f259;
	mov.b32 	%r60, %f256;
	shl.b32 	%r61, %r60, 23;
	mov.b32 	%f261, %r61;
	ex2.approx.ftz.f32 	%f262, %f260;
	mul.f32 	%f263, %f262, %f261;
	add.f32 	%f264, %f252, %f263;
	sub.f32 	%f265, %f418, %f130;
	fma.rn.f32 	%f266, %f265, 0f3BBB989D, 0f3F000000;
	cvt.sat.f32.f32 	%f267, %f266;
	fma.rm.f32 	%f268, %f267, %f135, %f134;
	add.f32 	%f269, %f268, 0fCB40007F;
	neg.f32 	%f270, %f269;
	fma.rn.f32 	%f271, %f265, 0f3FB8AA3B, %f270;
	fma.rn.f32 	%f272, %f265, 0f32A57060, %f271;
	mov.b32 	%r62, %f268;
	shl.b32 	%r63, %r62, 23;
	mov.b32 	%f273, %r63;
	ex2.approx.ftz.f32 	%f274, %f272;
	mul.f32 	%f275, %f274, %f273;
	add.f32 	%f276, %f264, %f275;
	sub.f32 	%f277, %f422, %f130;
	fma.rn.f32 	%f278, %f277, 0f3BBB989D, 0f3F000000;
	cvt.sat.f32.f32 	%f279, %f278;
	fma.rm.f32 	%f280, %f279, %f135, %f134;
	add.f32 	%f281, %f280, 0fCB40007F;
	neg.f32 	%f282, %f281;
	fma.rn.f32 	%f283, %f277, 0f3FB8AA3B, %f282;
	fma.rn.f32 	%f284, %f277, 0f32A57060, %f283;
	mov.b32 	%r64, %f280;
	shl.b32 	%r65, %r64, 23;
	mov.b32 	%f285, %r65;
	ex2.approx.ftz.f32 	%f286, %f284;
	mul.f32 	%f287, %f286, %f285;
	add.f32 	%f288, %f276, %f287;
	sub.f32 	%f289, %f421, %f130;
	fma.rn.f32 	%f290, %f289, 0f3BBB989D, 0f3F000000;
	cvt.sat.f32.f32 	%f291, %f290;
	fma.rm.f32 	%f292, %f291, %f135, %f134;
	add.f32 	%f293, %f292, 0fCB40007F;
	neg.f32 	%f294, %f293;
	fma.rn.f32 	%f295, %f289, 0f3FB8AA3B, %f294;
	fma.rn.f32 	%f296, %f289, 0f32A57060, %f295;
	mov.b32 	%r66, %f292;
	shl.b32 	%r67, %r66, 23;
	mov.b32 	%f297, %r67;
	ex2.approx.ftz.f32 	%f298, %f296;
	mul.f32 	%f299, %f298, %f297;
	add.f32 	%f300, %f288, %f299;
	sub.f32 	%f301, %f425, %f130;
	fma.rn.f32 	%f302, %f301, 0f3BBB989D, 0f3F000000;
	cvt.sat.f32.f32 	%f303, %f302;
	fma.rm.f32 	%f304, %f303, %f135, %f134;
	add.f32 	%f305, %f304, 0fCB40007F;
	neg.f32 	%f306, %f305;
	fma.rn.f32 	%f307, %f301, 0f3FB8AA3B, %f306;
	fma.rn.f32 	%f308, %f301, 0f32A57060, %f307;
	mov.b32 	%r68, %f304;
	shl.b32 	%r69, %r68, 23;
	mov.b32 	%f309, %r69;
	ex2.approx.ftz.f32 	%f310, %f308;
	mul.f32 	%f311, %f310, %f309;
	add.f32 	%f312, %f300, %f311;
	sub.f32 	%f313, %f424, %f130;
	fma.rn.f32 	%f314, %f313, 0f3BBB989D, 0f3F000000;
	cvt.sat.f32.f32 	%f315, %f314;
	fma.rm.f32 	%f316, %f315, %f135, %f134;
	add.f32 	%f317, %f316, 0fCB40007F;
	neg.f32 	%f318, %f317;
	fma.rn.f32 	%f319, %f313, 0f3FB8AA3B, %f318;
	fma.rn.f32 	%f320, %f313, 0f32A57060, %f319;
	mov.b32 	%r70, %f316;
	shl.b32 	%r71, %r70, 23;
	mov.b32 	%f321, %r71;
	ex2.approx.ftz.f32 	%f322, %f320;
	mul.f32 	%f323, %f322, %f321;
	add.f32 	%f324, %f312, %f323;
	sub.f32 	%f325, %f428, %f130;
	fma.rn.f32 	%f326, %f325, 0f3BBB989D, 0f3F000000;
	cvt.sat.f32.f32 	%f327, %f326;
	fma.rm.f32 	%f328, %f327, %f135, %f134;
	add.f32 	%f329, %f328, 0fCB40007F;
	neg.f32 	%f330, %f329;
	fma.rn.f32 	%f331, %f325, 0f3FB8AA3B, %f330;
	fma.rn.f32 	%f332, %f325, 0f32A57060, %f331;
	mov.b32 	%r72, %f328;
	shl.b32 	%r73, %r72, 23;
	mov.b32 	%f333, %r73;
	ex2.approx.ftz.f32 	%f334, %f332;
	mul.f32 	%f335, %f334, %f333;
	add.f32 	%f336, %f324, %f335;
	sub.f32 	%f337, %f427, %f130;
	fma.rn.f32 	%f338, %f337, 0f3BBB989D, 0f3F000000;
	cvt.sat.f32.f32 	%f339, %f338;
	fma.rm.f32 	%f340, %f339, %f135, %f134;
	add.f32 	%f341, %f340, 0fCB40007F;
	neg.f32 	%f342, %f341;
	fma.rn.f32 	%f343, %f337, 0f3FB8AA3B, %f342;
	fma.rn.f32 	%f344, %f337, 0f32A57060, %f343;
	mov.b32 	%r74, %f340;
	shl.b32 	%r75, %r74, 23;
	mov.b32 	%f345, %r75;
	ex2.approx.ftz.f32 	%f346, %f344;
	mul.f32 	%f347, %f346, %f345;
	add.f32 	%f348, %f336, %f347;
	sub.f32 	%f349, %f431, %f130;
	fma.rn.f32 	%f350, %f349, 0f3BBB989D, 0f3F000000;
	cvt.sat.f32.f32 	%f351, %f350;
	fma.rm.f32 	%f352, %f351, %f135, %f134;
	add.f32 	%f353, %f352, 0fCB40007F;
	neg.f32 	%f354, %f353;
	fma.rn.f32 	%f355, %f349, 0f3FB8AA3B, %f354;
	fma.rn.f32 	%f356, %f349, 0f32A57060, %f355;
	mov.b32 	%r76, %f352;
	shl.b32 	%r77, %r76, 23;
	mov.b32 	%f357, %r77;
	ex2.approx.ftz.f32 	%f358, %f356;
	mul.f32 	%f359, %f358, %f357;
	add.f32 	%f360, %f348, %f359;
	sub.f32 	%f361, %f430, %f130;
	fma.rn.f32 	%f362, %f361, 0f3BBB989D, 0f3F000000;
	cvt.sat.f32.f32 	%f363, %f362;
	fma.rm.f32 	%f364, %f363, %f135, %f134;
	add.f32 	%f365, %f364, 0fCB40007F;
	neg.f32 	%f366, %f365;
	fma.rn.f32 	%f367, %f361, 0f3FB8AA3B, %f366;
	fma.rn.f32 	%f368, %f361, 0f32A57060, %f367;
	mov.b32 	%r78, %f364;
	shl.b32 	%r79, %r78, 23;
	mov.b32 	%f369, %r79;
	ex2.approx.ftz.f32 	%f370, %f368;
	mul.f32 	%f371, %f370, %f369;
	add.f32 	%f372, %f360, %f371;
	mov.b32 	%r80, %f372;
	shfl.sync.bfly.b32	%r81|%p19, %r80, 16, 31, -1;
	mov.b32 	%f373, %r81;
	add.f32 	%f374, %f372, %f373;
	mov.b32 	%r82, %f374;
	shfl.sync.bfly.b32	%r83|%p20, %r82, 8, 31, -1;
	mov.b32 	%f375, %r83;
	add.f32 	%f376, %f374, %f375;
	mov.b32 	%r84, %f376;
	shfl.sync.bfly.b32	%r85|%p21, %r84, 4, 31, -1;
	mov.b32 	%f377, %r85;
	add.f32 	%f378, %f376, %f377;
	mov.b32 	%r86, %f378;
	shfl.sync.bfly.b32	%r87|%p22, %r86, 2, 31, -1;
	mov.b32 	%f379, %r87;
	add.f32 	%f380, %f378, %f379;
	mov.b32 	%r88, %f380;
	shfl.sync.bfly.b32	%r89|%p23, %r88, 1, 31, -1;
	mov.b32 	%f381, %r89;
	add.f32 	%f382, %f380, %f381;
	div.rn.f32 	%f61, %f143, %f382;
	div.rn.f32 	%f62, %f155, %f382;
	div.rn.f32 	%f63, %f167, %f382;
	div.rn.f32 	%f64, %f179, %f382;
	div.rn.f32 	%f65, %f191, %f382;
	div.rn.f32 	%f66, %f203, %f382;
	div.rn.f32 	%f67, %f215, %f382;
	div.rn.f32 	%f68, %f227, %f382;
	div.rn.f32 	%f69, %f239, %f382;
	div.rn.f32 	%f70, %f251, %f382;
	div.rn.f32 	%f71, %f263, %f382;
	div.rn.f32 	%f72, %f275, %f382;
	div.rn.f32 	%f73, %f287, %f382;
	div.rn.f32 	%f74, %f299, %f382;
	div.rn.f32 	%f75, %f311, %f382;
	div.rn.f32 	%f76, %f323, %f382;
	div.rn.f32 	%f77, %f335, %f382;
	div.rn.f32 	%f78, %f347, %f382;
	div.rn.f32 	%f79, %f359, %f382;
	div.rn.f32 	%f80, %f371, %f382;
	@%p13 bra 	$L__BB191_26;
	cvt.u64.u32 	%rd96, %r6;
	mad.lo.s64 	%rd97, %rd165, %rd21, %rd96;
	// begin inline asm
	{  cvt.rn.f16.f32 %rs21, %f61;}

	// end inline asm
	// begin inline asm
	{  cvt.rn.f16.f32 %rs22, %f62;}

	// end inline asm
	shr.u64 	%rd98, %rd97, 63;
	add.s64 	%rd99, %rd97, %rd98;
	cvta.to.global.u64 	%rd100, %rd20;
	shl.b64 	%rd101, %rd99, 1;
	and.b64  	%rd102, %rd101, -4;
	add.s64 	%rd103, %rd100, %rd102;
	mov.b32 	%r92, {%rs21, %rs22};
	st.global.u32 	[%rd103], %r92;
$L__BB191_26:
	setp.le.s64 	%p24, %rd23, %rd2;
	@%p24 bra 	$L__BB191_28;
	mad.lo.s64 	%rd104, %rd165, %rd21, %rd2;
	// begin inline asm
	{  cvt.rn.f16.f32 %rs23, %f63;}

	// end inline asm
	// begin inline asm
	{  cvt.rn.f16.f32 %rs24, %f64;}

	// end inline asm
	shr.u64 	%rd105, %rd104, 63;
	add.s64 	%rd106, %rd104, %rd105;
	cvta.to.global.u64 	%rd107, %rd20;
	shl.b64 	%rd108, %rd106, 1;
	and.b64  	%rd109, %rd108, -4;
	add.s64 	%rd110, %rd107, %rd109;
	mov.b32 	%r93, {%rs23, %rs24};
	st.global.u32 	[%rd110], %r93;
$L__BB191_28:
	setp.le.s64 	%p25, %rd23, %rd3;
	@%p25 bra 	$L__BB191_30;
	mad.lo.s64 	%rd111, %rd165, %rd21, %rd3;
	// begin inline asm
	{  cvt.rn.f16.f32 %rs25, %f65;}

	// end inline asm
	// begin inline asm
	{  cvt.rn.f16.f32 %rs26, %f66;}

	// end inline asm
	shr.u64 	%rd112, %rd111, 63;
	add.s64 	%rd113, %rd111, %rd112;
	cvta.to.global.u64 	%rd114, %rd20;
	shl.b64 	%rd115, %rd113, 1;
	and.b64  	%rd116, %rd115, -4;
	add.s64 	%rd117, %rd114, %rd116;
	mov.b32 	%r94, {%rs25, %rs26};
	st.global.u32 	[%rd117], %r94;
$L__BB191_30:
	setp.le.s64 	%p26, %rd23, %rd4;
	@%p26 bra 	$L__BB191_32;
	mad.lo.s64 	%rd118, %rd165, %rd21, %rd4;
	// begin inline asm
	{  cvt.rn.f16.f32 %rs27, %f67;}

	// end inline asm
	// begin inline asm
	{  cvt.rn.f16.f32 %rs28, %f68;}

	// end inline asm
	shr.u64 	%rd119, %rd118, 63;
	add.s64 	%rd120, %rd118, %rd119;
	cvta.to.global.u64 	%rd121, %rd20;
	shl.b64 	%rd122, %rd120, 1;
	and.b64  	%rd123, %rd122, -4;
	add.s64 	%rd124, %rd121, %rd123;
	mov.b32 	%r95, {%rs27, %rs28};
	st.global.u32 	[%rd124], %r95;
$L__BB191_32:
	mul.lo.s64 	%rd15, %rd165, %rd21;
	setp.le.s64 	%p27, %rd23, %rd5;
	@%p27 bra 	$L__BB191_34;
	add.s64 	%rd125, %rd15, %rd5;
	// begin inline asm
	{  cvt.rn.f16.f32 %rs29, %f69;}

	// end inline asm
	// begin inline asm
	{  cvt.rn.f16.f32 %rs30, %f70;}

	// end inline asm
	shr.u64 	%rd126, %rd125, 63;
	add.s64 	%rd127, %rd125, %rd126;
	cvta.to.global.u64 	%rd128, %rd20;
	shl.b64 	%rd129, %rd127, 1;
	and.b64  	%rd130, %rd129, -4;
	add.s64 	%rd131, %rd128, %rd130;
	mov.b32 	%r96, {%rs29, %rs30};
	st.global.u32 	[%rd131], %r96;
$L__BB191_34:
	cvta.to.global.u64 	%rd16, %rd20;
	setp.le.s64 	%p28, %rd23, %rd6;
	@%p28 bra 	$L__BB191_36;
	add.s64 	%rd132, %rd15, %rd6;
	// begin inline asm
	{  cvt.rn.f16.f32 %rs31, %f71;}

	// end inline asm
	// begin inline asm
	{  cvt.rn.f16.f32 %rs32, %f72;}

	// end inline asm
	shr.u64 	%rd133, %rd132, 63;
	add.s64 	%rd134, %rd132, %rd133;
	shl.b64 	%rd135, %rd134, 1;
	and.b64  	%rd136, %rd135, -4;
	add.s64 	%rd137, %rd16, %rd136;
	mov.b32 	%r97, {%rs31, %rs32};
	st.global.u32 	[%rd137], %r97;
$L__BB191_36:
	setp.le.s64 	%p29, %rd23, %rd7;
	@%p29 bra 	$L__BB191_38;
	add.s64 	%rd138, %rd15, %rd7;
	// begin inline asm
	{  cvt.rn.f16.f32 %rs33, %f73;}

	// end inline asm
	// begin inline asm
	{  cvt.rn.f16.f32 %rs34, %f74;}

	// end inline asm
	shr.u64 	%rd139, %rd138, 63;
	add.s64 	%rd140, %rd138, %rd139;
	shl.b64 	%rd141, %rd140, 1;
	and.b64  	%rd142, %rd141, -4;
	add.s64 	%rd143, %rd16, %rd142;
	mov.b32 	%r98, {%rs33, %rs34};
	st.global.u32 	[%rd143], %r98;
$L__BB191_38:
	setp.le.s64 	%p30, %rd23, %rd8;
	@%p30 bra 	$L__BB191_40;
	add.s64 	%rd144, %rd15, %rd8;
	// begin inline asm
	{  cvt.rn.f16.f32 %rs35, %f75;}

	// end inline asm
	// begin inline asm
	{  cvt.rn.f16.f32 %rs36, %f76;}

	// end inline asm
	shr.u64 	%rd145, %rd144, 63;
	add.s64 	%rd146, %rd144, %rd145;
	shl.b64 	%rd147, %rd146, 1;
	and.b64  	%rd148, %rd147, -4;
	add.s64 	%rd149, %rd16, %rd148;
	mov.b32 	%r99, {%rs35, %rs36};
	st.global.u32 	[%rd149], %r99;
$L__BB191_40:
	setp.le.s64 	%p31, %rd23, %rd9;
	@%p31 bra 	$L__BB191_42;
	add.s64 	%rd150, %rd15, %rd9;
	// begin inline asm
	{  cvt.rn.f16.f32 %rs37, %f77;}

	// end inline asm
	// begin inline asm
	{  cvt.rn.f16.f32 %rs38, %f78;}

	// end inline asm
	shr.u64 	%rd151, %rd150, 63;
	add.s64 	%rd152, %rd150, %rd151;
	shl.b64 	%rd153, %rd152, 1;
	and.b64  	%rd154, %rd153, -4;
	add.s64 	%rd155, %rd16, %rd154;
	mov.b32 	%r100, {%rs37, %rs38};
	st.global.u32 	[%rd155], %r100;
$L__BB191_42:
	setp.le.s64 	%p32, %rd23, %rd10;
	@%p32 bra 	$L__BB191_44;
	add.s64 	%rd156, %rd15, %rd10;
	// begin inline asm
	{  cvt.rn.f16.f32 %rs39, %f79;}

	// end inline asm
	// begin inline asm
	{  cvt.rn.f16.f32 %rs40, %f80;}

	// end inline asm
	shr.u64 	%rd157, %rd156, 63;
	add.s64 	%rd158, %rd156, %rd157;
	shl.b64 	%rd159, %rd158, 1;
	and.b64  	%rd160, %rd159, -4;
	add.s64 	%rd161, %rd16, %rd160;
	mov.b32 	%r101, {%rs39, %rs40};
	st.global.u32 	[%rd161], %r101;
$L__BB191_44:
	ld.param.u64 	%rd164, [_Z15SoftmaxWarpImplI10DirectLoadI6__halffE11DirectStoreIfS1_EfLi2ELi20ELi32ELi1ELb1EL9Algorithm0EEvT_T0_ll_param_2];
	cvt.s64.s32 	%rd162, %r104;
	add.s64 	%rd165, %rd165, %rd162;
	setp.lt.s64 	%p33, %rd165, %rd164;
	@%p33 bra 	$L__BB191_4;
$L__BB191_45:
	ret;

}
	// .globl	_Z15SoftmaxWarpImplI10DirectLoadI6__halffE11DirectStoreIfS1_EfLi2ELi22ELi32ELi1ELb0EL9Algorithm0EEvT_T0_ll
.visible .entry _Z15SoftmaxWarpImplI10DirectLoadI6__halffE11DirectStoreIfS1_EfLi2ELi22ELi32ELi1ELb0EL9Algorithm0EEvT_T0_ll(
	.param .align 8 .b8 _Z15SoftmaxWarpImplI10DirectLoadI6__halffE11DirectStoreIfS1_EfLi2ELi22ELi32ELi1ELb0EL9Algorithm0EEvT_T0_ll_param_0[16],
	.param .align 8 .b8 _Z15SoftmaxWarpImplI10DirectLoadI6__halffE11DirectStoreIfS1_EfLi2ELi22ELi32ELi1ELb0EL9Algorithm0EEvT_T0_ll_param_1[16],
	.param .u64 _Z15SoftmaxWarpImplI10DirectLoadI6__halffE11DirectStoreIfS1_EfLi2ELi22ELi32ELi1ELb0EL9Algorithm0EEvT_T0_ll_param_2,
	.param .u64 _Z15SoftmaxWarpImplI10DirectLoadI6__halffE11DirectStoreIfS1_EfLi2ELi22ELi32ELi1ELb0EL9Algorithm0EEvT_T0_ll_param_3
)
{
	.reg .pred 	%p<14>;
	.reg .b16 	%rs<45>;
	.reg .b32 	%r<95>;
	.reg .b32 	%f<353>;
	.reg .b64 	%rd<155>;

	ld.param.u64 	%rd13, [_Z15SoftmaxWarpImplI10DirectLoadI6__halffE11DirectStoreIfS1_EfLi2ELi22ELi32ELi1ELb0EL9Algorithm0EEvT_T0_ll_param_1+8];
	ld.param.u64 	%rd12, [_Z15SoftmaxWarpImplI10DirectLoadI6__halffE11DirectStoreIfS1_EfLi2ELi22ELi32ELi1ELb0EL9Algorithm0EEvT_T0_ll_param_1];
	ld.param.u64 	%rd11, [_Z15SoftmaxWarpImplI10DirectLoadI6__halffE11DirectStoreIfS1_EfLi2ELi22ELi32ELi1ELb0EL9Algorithm0EEvT_T0_ll_param_0+8];
	ld.param.u64 	%rd10, [_Z15SoftmaxWarpImplI10DirectLoadI6__halffE11DirectStoreIfS1_EfLi2ELi22ELi32ELi1ELb0EL9Algorithm0EEvT_T0_ll_param_0];
	ld.param.u64 	%rd14, [_Z15SoftmaxWarpImplI10DirectLoadI6__halffE11DirectStoreIfS1_EfLi2ELi22ELi32ELi1ELb0EL9Algorithm0EEvT_T0_ll_param_2];
	ld.param.u64 	%rd15, [_Z15SoftmaxWarpImplI10DirectLoadI6__halffE11DirectStoreIfS1_EfLi2ELi22ELi32ELi1ELb0EL9Algorithm0EEvT_T0_ll_param_3];
	setp.lt.s64 	%p1, %rd15, 705;
	@%p1 bra 	$L__BB192_2;
	mov.u64 	%rd16, $str;
	cvta.global.u64 	%rd17, %rd16;
	mov.u64 	%rd18, $str$1;
	cvta.global.u64 	%rd19, %rd18;
	mov.u64 	%rd20, __unnamed_188;
	cvta.global.u64 	%rd21, %rd20;
	{ // callseq 187, 0
	.param .b64 param0;
	st.param.b64 	[param0], %rd17;
	.param .b64 param1;
	st.param.b64 	[param1], %rd19;
	.param .b32 param2;
	st.param.b32 	[param2], 358;
	.param .b64 param3;
	st.param.b64 	[param3], %rd21;
	.param .b64 param4;
	st.param.b64 	[param4], 1;
	call.uni 
	__assertfail, 
	(
	param0, 
	param1, 
	param2, 
	param3, 
	param4
	);
	} // callseq 187
$L__BB192_2:
	mov.u32 	%r2, %nctaid.x;
	mov.u32 	%r3, %ntid.y;
	mul.lo.s32 	%r1, %r2, %r3;
	mov.u32 	%r4, %ctaid.x;
	mov.u32 	%r5, %tid.y;
	mad.lo.s32 	%r6, %r4, %r3, %r5;
	cvt.s64.s32 	%rd154, %r6;
	setp.le.s64 	%p2, %rd14, %rd154;
	@%p2 bra 	$L__BB192_5;
	cvta.to.global.u64 	%rd4, %rd10;
	cvta.to.global.u64 	%rd5, %rd12;
	mov.u32 	%r7, %tid.x;
	shl.b32 	%r8, %r7, 1;
	cvt.u64.u32 	%rd6, %r8;
	cvt.s64.s32 	%rd7, %r1;
$L__BB192_4:
	mad.lo.s64 	%rd22, %rd154, %rd11, %rd6;
	shr.u64 	%rd23, %rd22, 63;
	add.s64 	%rd24, %rd22, %rd23;
	shl.b64 	%rd25, %rd24, 1;
	and.b64  	%rd26, %rd25, -4;
	add.s64 	%rd27, %rd4, %rd26;
	ld.global.u32 	%r9, [%rd27];
	mov.b32 	{%rs1, %rs2}, %r9;
	// begin inline asm
	{  cvt.f32.f16 %f1, %rs1;}

	// end inline asm
	// begin inline asm
	{  cvt.f32.f16 %f2, %rs2;}

	// end inline asm
	max.f32 	%f45, %f1, 0fFF800000;
	max.f32 	%f46, %f45, %f2;
	add.s64 	%rd28, %rd22, 64;
	shr.u64 	%rd29, %rd28, 63;
	add.s64 	%rd30, %rd28, %rd29;
	shl.b64 	%rd31, %rd30, 1;
	and.b64  	%rd32, %rd31, -4;
	add.s64 	%rd33, %rd4, %rd32;
	ld.global.u32 	%r10, [%rd33];
	mov.b32 	{%rs3, %rs4}, %r10;
	// begin inline asm
	{  cvt.f32.f16 %f3, %rs3;}

	// end inline asm
	// begin inline asm
	{  cvt.f32.f16 %f4, %rs4;}

	// end inline asm
	max.f32 	%f47, %f46, %f3;
	max.f32 	%f48, %f47, %f4;
	add.s64 	%rd34, %rd22, 128;
	shr.u64 	%rd35, %rd34, 63;
	add.s64 	%rd36, %rd34, %rd35;
	shl.b64 	%rd37, %rd36, 1;
	and.b64  	%rd38, %rd37, -4;
	add.s64 	%rd39, %rd4, %rd38;
	ld.global.u32 	%r11, [%rd39];
	mov.b32 	{%rs5, %rs6}, %r11;
	// begin inline asm
	{  cvt.f32.f16 %f5, %rs5;}

	// end inline asm
	// begin inline asm
	{  cvt.f32.f16 %f6, %rs6;}

	// end inline asm
	max.f32 	%f49, %f48, %f5;
	max.f32 	%f50, %f49, %f6;
	add.s64 	%rd40, %rd22, 192;
	shr.u64 	%rd41, %rd40, 63;
	add.s64 	%rd42, %rd40, %rd41;
	shl.b64 	%rd43, %rd42, 1;
	and.b64  	%rd44, %rd43, -4;
	add.s64 	%rd45, %rd4, %rd44;
	ld.global.u32 	%r12, [%rd45];
	mov.b32 	{%rs7, %rs8}, %r12;
	// begin inline asm
	{  cvt.f32.f16 %f7, %rs7;}

	// end inline asm
	// begin inline asm
	{  cvt.f32.f16 %f8, %rs8;}

	// end inline asm
	max.f32 	%f51, %f50, %f7;
	max.f32 	%f52, %f51, %f8;
	add.s64 	%rd46, %rd22, 256;
	shr.u64 	%rd47, %rd46, 63;
	add.s64 	%rd48, %rd46, %rd47;
	shl.b64 	%rd49, %rd48, 1;
	and.b64  	%rd50, %rd49, -4;
	add.s64 	%rd51, %rd4, %rd50;
	ld.global.u32 	%r13, [%rd51];
	mov.b32 	{%rs9, %rs10}, %r13;
	// begin inline asm
	{  cvt.f32.f16 %f9, %rs9;}

	// end inline asm
	// begin inline asm
	{  cvt.f32.f16 %f10, %rs10;}

	// end inline asm
	max.f32 	%f53, %f52, %f9;
	max.f32 	%f54, %f53, %f10;
	add.s64 	%rd52, %rd22, 320;
	shr.u64 	%rd53, %rd52, 63;
	add.s64 	%rd54, %rd52, %rd53;
	shl.b64 	%rd55, %rd54, 1;
	and.b64  	%rd56, %rd55, -4;
	add.s64 	%rd57, %rd4, %rd56;
	ld.global.u32 	%r14, [%rd57];
	mov.b32 	{%rs11, %rs12}, %r14;
	// begin inline asm
	{  cvt.f32.f16 %f11, %rs11;}

	// end inline asm
	// begin inline asm
	{  cvt.f32.f16 %f12, %rs12;}

	// end inline asm
	max.f32 	%f55, %f54, %f11;
	max.f32 	%f56, %f55, %f12;
	add.s64 	%rd58, %rd22, 384;
	shr.u64 	%rd59, %rd58, 63;
	add.s64 	%rd60, %rd58, %rd59;
	shl.b64 	%rd61, %rd60, 1;
	and.b64  	%rd62, %rd61, -4;
	add.s64 	%rd63, %rd4, %rd62;
	ld.global.u32 	%r15, [%rd63];
	mov.b32 	{%rs13, %rs14}, %r15;
	// begin inline asm
	{  cvt.f32.f16 %f13, %rs13;}

	// end inline asm
	// begin inline asm
	{  cvt.f32.f16 %f14, %rs14;}

	// end inline asm
	max.f32 	%f57, %f56, %f13;
	max.f32 	%f58, %f57, %f14;
	add.s64 	%rd64, %rd22, 448;
	shr.u64 	%rd65, %rd64, 63;
	add.s64 	%rd66, %rd64, %rd65;
	shl.b64 	%rd67, %rd66, 1;
	and.b64  	%rd68, %rd67, -4;
	add.s64 	%rd69, %rd4, %rd68;
	ld.global.u32 	%r16, [%rd69];
	mov.b32 	{%rs15, %rs16}, %r16;
	// begin inline asm
	{  cvt.f32.f16 %f15, %rs15;}

	// end inline asm
	// begin inline asm
	{  cvt.f32.f16 %f16, %rs16;}

	// end inline asm
	max.f32 	%f59, %f58, %f15;
	max.f32 	%f60, %f59, %f16;
	add.s64 	%rd70, %rd22, 512;
	shr.u64 	%rd71, %rd70, 63;
	add.s64 	%rd72, %rd70, %rd71;
	shl.b64 	%rd73, %rd72, 1;
	and.b64  	%rd74, %rd73, -4;
	add.s64 	%rd75, %rd4, %rd74;
	ld.global.u32 	%r17, [%rd75];
	mov.b32 	{%rs17, %rs18}, %r17;
	// begin inline asm
	{  cvt.f32.f16 %f17, %rs17;}

	// end inline asm
	// begin inline asm
	{  cvt.f32.f16 %f18, %rs18;}

	// end inline asm
	max.f32 	%f61, %f60, %f17;
	max.f32 	%f62, %f61, %f18;
	add.s64 	%rd76, %rd22, 576;
	shr.u64 	%rd77, %rd76, 63;
	add.s64 	%rd78, %rd76, %rd77;
	shl.b64 	%rd79, %rd78, 1;
	and.b64  	%rd80, %rd79, -4;
	add.s64 	%rd81, %rd4, %rd80;
	ld.global.u32 	%r18, [%rd81];
	mov.b32 	{%rs19, %rs20}, %r18;
	// begin inline asm
	{  cvt.f32.f16 %f19, %rs19;}

	// end inline asm
	// begin inline asm
	{  cvt.f32.f16 %f20, %rs20;}

	// end inline asm
	max.f32 	%f63, %f62, %f19;
	max.f32 	%f64, %f63, %f20;
	add.s64 	%rd82, %rd22, 640;
	shr.u64 	%rd83, %rd82, 63;
	add.s64 	%rd84, %rd82, %rd83;
	shl.b64 	%rd85, %rd84, 1;
	and.b64  	%rd86, %rd85, -4;
	add.s64 	%rd87, %rd4, %rd86;
	ld.global.u32 	%r19, [%rd87];
	mov.b32 	{%rs21, %rs22}, %r19;
	// begin inline asm
	{  cvt.f32.f16 %f21, %rs21;}

	// end inline asm
	// begin inline asm
	{  cvt.f32.f16 %f22, %rs22;}

	// end inline asm
	max.f32 	%f65, %f64, %f21;
	max.f32 	%f66, %f65, %f22;
	mov.b32 	%r20, %f66;
	shfl.sync.bfly.b32	%r21|%p3, %r20, 16, 31, -1;
	mov.b32 	%f67, %r21;
	max.f32 	%f68, %f66, %f67;
	mov.b32 	%r22, %f68;
	shfl.sync.bfly.b32	%r23|%p4, %r22, 8, 31, -1;
	mov.b32 	%f69, %r23;
	max.f32 	%f70, %f68, %f69;
	mov.b32 	%r24, %f70;
	shfl.sync.bfly.b32	%r25|%p5, %r24, 4, 31, -1;
	mov.b32 	%f71, %r25;
	max.f32 	%f72, %f70, %f71;
	mov.b32 	%r26, %f72;
	shfl.sync.bfly.b32	%r27|%p6, %r26, 2, 31, -1;
	mov.b32 	%f73, %r27;
	max.f32 	%f74, %f72, %f73;
	mov.b32 	%r28, %f74;
	shfl.sync.bfly.b32	%r29|%p7, %r28, 1, 31, -1;
	mov.b32 	%f75, %r29;
	max.f32 	%f76, %f74, %f75;
	sub.f32 	%f77, %f1, %f76;
	fma.rn.f32 	%f78, %f77, 0f3BBB989D, 0f3F000000;
	cvt.sat.f32.f32 	%f79, %f78;
	mov.f32 	%f80, 0f4B400001;
	mov.f32 	%f81, 0f437C0000;
	fma.rm.f32 	%f82, %f79, %f81, %f80;
	add.f32 	%f83, %f82, 0fCB40007F;
	neg.f32 	%f84, %f83;
	fma.rn.f32 	%f85, %f77, 0f3FB8AA3B, %f84;
	fma.rn.f32 	%f86, %f77, 0f32A57060, %f85;
	mov.b32 	%r30, %f82;
	shl.b32 	%r31, %r30, 23;
	mov.b32 	%f87, %r31;
	ex2.approx.ftz.f32 	%f88, %f86;
	mul.f32 	%f89, %f88, %f87;
	add.f32 	%f90, %f89, 0f00000000;
	sub.f32 	%f91, %f2, %f76;
	fma.rn.f32 	%f92, %f91, 0f3BBB989D, 0f3F000000;
	cvt.sat.f32.f32 	%f93, %f92;
	fma.rm.f32 	%f94, %f93, %f81, %f80;
	add.f32 	%f95, %f94, 0fCB40007F;
	neg.f32 	%f96, %f95;
	fma.rn.f32 	%f97, %f91, 0f3FB8AA3B, %f96;
	fma.rn.f32 	%f98, %f91, 0f32A57060, %f97;
	mov.b32 	%r32, %f94;
	shl.b32 	%r33, %r32, 23;
	mov.b32 	%f99, %r33;
	ex2.approx.ftz.f32 	%f100, %f98;
	mul.f32 	%f101, %f100, %f99;
	add.f32 	%f102, %f90, %f101;
	sub.f32 	%f103, %f3, %f76;
	fma.rn.f32 	%f104, %f103, 0f3BBB989D, 0f3F000000;
	cvt.sat.f32.f32 	%f105, %f104;
	fma.rm.f32 	%f106, %f105, %f81, %f80;
	add.f32 	%f107, %f106, 0fCB40007F;
	neg.f32 	%f108, %f107;
	fma.rn.f32 	%f109, %f103, 0f3FB8AA3B, %f108;
	fma.rn.f32 	%f110, %f103, 0f32A57060, %f109;
	mov.b32 	%r34, %f106;
	shl.b32 	%r35, %r34, 23;
	mov.b32 	%f111, %r35;
	ex2.approx.ftz.f32 	%f112, %f110;
	mul.f32 	%f113, %f112, %f111;
	add.f32 	%f114, %f102, %f113;
	sub.f32 	%f115, %f4, %f76;
	fma.rn.f32 	%f116, %f115, 0f3BBB989D, 0f3F000000;
	cvt.sat.f32.f32 	%f117, %f116;
	fma.rm.f32 	%f118, %f117, %f81, %f80;
	add.f32 	%f119, %f118, 0fCB40007F;
	neg.f32 	%f120, %f119;
	fma.rn.f32 	%f121, %f115, 0f3FB8AA3B, %f120;
	fma.rn.f32 	%f122, %f115, 0f32A57060, %f121;
	mov.b32 	%r36, %f118;
	shl.b32 	%r37, %r36, 23;
	mov.b32 	%f123, %r37;
	ex2.approx.ftz.f32 	%f124, %f122;
	mul.f32 	%f125, %f124, %f123;
	add.f32 	%f126, %f114, %f125;
	sub.f32 	%f127, %f5, %f76;
	fma.rn.f32 	%f128, %f127, 0f3BBB989D, 0f3F000000;
	cvt.sat.f32.f32 	%f129, %f128;
	fma.rm.f32 	%f130, %f129, %f81, %f80;
	add.f32 	%f131, %f130, 0fCB40007F;
	neg.f32 	%f132, %f131;
	fma.rn.f32 	%f133, %f127, 0f3FB8AA3B, %f132;
	fma.rn.f32 	%f134, %f127, 0f32A57060, %f133;
	mov.b32 	%r38, %f130;
	shl.b32 	%r39, %r38, 23;
	mov.b32 	%f135, %r39;
	ex2.approx.ftz.f32 	%f136, %f134;
	mul.f32 	%f137, %f136, %f135;
	add.f32 	%f138, %f126, %f137;
	sub.f32 	%f139, %f6, %f76;
	fma.rn.f32 	%f140, %f139, 0f3BBB989D, 0f3F000000;
	cvt.sat.f32.f32 	%f141, %f140;
	fma.rm.f32 	%f142, %f141, %f81, %f80;
	add.f32 	%f143, %f142, 0fCB40007F;
	neg.f32 	%f144, %f143;
	fma.rn.f32 	%f145, %f139, 0f3FB8AA3B, %f144;
	fma.rn.f32 	%f146, %f139, 0f32A57060, %f145;
	mov.b32 	%r40, %f142;
	shl.b32 	%r41, %r40, 23;
	mov.b32 	%f147, %r41;
	ex2.approx.ftz.f32 	%f148, %f146;
	mul.f32 	%f149, %f148, %f147;
	add.f32 	%f150, %f138, %f149;
	sub.f32 	%f151, %f7, %f76;
	fma.rn.f32 	%f152, %f151, 0f3BBB989D, 0f3F000000;
	cvt.sat.f32.f32 	%f153, %f152;
	fma.rm.f32 	%f154, %f153, %f81, %f80;
	add.f32 	%f155, %f154, 0fCB40007F;
	neg.f32 	%f156, %f155;
	fma.rn.f32 	%f157, %f151, 0f3FB8AA3B, %f156;
	fma.rn.f32 	%f158, %f151, 0f32A57060, %f157;
	mov.b32 	%r42, %f154;
	shl.b32 	%r43, %r42, 23;
	mov.b32 	%f159, %r43;
	ex2.approx.ftz.f32 	%f160, %f158;
	mul.f32 	%f161, %f160, %f159;
	add.f32 	%f162, %f150, %f161;
	sub.f32 	%f163, %f8, %f76;
	fma.rn.f32 	%f164, %f163, 0f3BBB989D, 0f3F000000;
	cvt.sat.f32.f32 	%f165, %f164;
	fma.rm.f32 	%f166, %f165, %f81, %f80;
	add.f32 	%f167, %f166, 0fCB40007F;
	neg.f32 	%f168, %f167;
	fma.rn.f32 	%f169, %f163, 0f3FB8AA3B, %f168;
	fma.rn.f32 	%f170, %f163, 0f32A57060, %f169;
	mov.b32 	%r44, %f166;
	shl.b32 	%r45, %r44, 23;
	mov.b32 	%f171, %r45;
	ex2.approx.ftz.f32 	%f172, %f170;
	mul.f32 	%f173, %f172, %f171;
	add.f32 	%f174, %f162, %f173;
	sub.f32 	%f175, %f9, %f76;
	fma.rn.f32 	%f176, %f175, 0f3BBB989D, 0f3F000000;
	cvt.sat.f32.f32 	%f177, %f176;
	fma.rm.f32 	%f178, %f177, %f81, %f80;
	add.f32 	%f179, %f178, 0fCB40007F;
	neg.f32 	%f180, %f179;
	fma.rn.f32 	%f181, %f175, 0f3FB8AA3B, %f180;
	fma.rn.f32 	%f182, %f175, 0f32A57060, %f181;
	mov.b32 	%r46, %f178;
	shl.b32 	%r47, %r46, 23;
	mov.b32 	%f183, %r47;
	ex2.approx.ftz.f32 	%f184, %f182;
	mul.f32 	%f185, %f184, %f183;
	add.f32 	%f186, %f174, %f185;
	sub.f32 	%f187, %f10, %f76;
	fma.rn.f32 	%f188, %f187, 0f3BBB989D, 0f3F000000;
	cvt.sat.f32.f32 	%f189, %f188;
	fma.rm.f32 	%f190, %f189, %f81, %f80;
	add.f32 	%f191, %f190, 0fCB40007F;
	neg.f32 	%f192, %f191;
	fma.rn.f32 	%f193, %f187, 0f3FB8AA3B, %f192;
	fma.rn.f32 	%f194, %f187, 0f32A57060, %f193;
	mov.b32 	%r48, %f190;
	shl.b32 	%r49, %r48, 23;
	mov.b32 	%f195, %r49;
	ex2.approx.ftz.f32 	%f196, %f194;
	mul.f32 	%f197, %f196, %f195;
	add.f32 	%f198, %f186, %f197;
	sub.f32 	%f199, %f11, %f76;
	fma.rn.f32 	%f200, %f199, 0f3BBB989D, 0f3F000000;
	cvt.sat.f32.f32 	%f201, %f200;
	fma.rm.f32 	%f202, %f201, %f81, %f80;
	add.f32 	%f203, %f202, 0fCB40007F;
	neg.f32 	%f204, %f203;
	fma.rn.f32 	%f205, %f199, 0f3FB8AA3B, %f204;
	fma.rn.f32 	%f206, %f199, 0f32A57060, %f205;
	mov.b32 	%r50, %f202;
	shl.b32 	%r51, %r50, 23;
	mov.b32 	%f207, %r51;
	ex2.approx.ftz.f32 	%f208, %f206;
	mul.f32 	%f209, %f208, %f207;
	add.f32 	%f210, %f198, %f209;
	sub.f32 	%f211, %f12, %f76;
	fma.rn.f32 	%f212, %f211, 0f3BBB989D, 0f3F000000;
	cvt.sat.f32.f32 	%f213, %f212;
	fma.rm.f32 	%f214, %f213, %f81, %f80;
	add.f32 	%f215, %f214, 0fCB40007F;
	neg.f32 	%f216, %f215;
	fma.rn.f32 	%f217, %f211, 0f3FB8AA3B, %f216;
	fma.rn.f32 	%f218, %f211, 0f32A57060, %f217;
	mov.b32 	%r52, %f214;
	shl.b32 	%r53, %r52, 23;
	mov.b32 	%f219, %r53;
	ex2.approx.ftz.f32 	%f220, %f218;
	mul.f32 	%f221, %f220, %f219;
	add.f32 	%f222, %f210, %f221;
	sub.f32 	%f223, %f13, %f76;
	fma.rn.f32 	%f224, %f223, 0f3BBB989D, 0f3F000000;
	cvt.sat.f32.f32 	%f225, %f224;
	fma.rm.f32 	%f226, %f225, %f81, %f80;
	add.f32 	%f227, %f226, 0fCB40007F;
	neg.f32 	%f228, %f227;
	fma.rn.f32 	%f229, %f223, 0f3FB8AA3B, %f228;
	fma.rn.f32 	%f230, %f223, 0f32A57060, %f229;
	mov.b32 	%r54, %f226;
	shl.b32 	%r55, %r54, 23;
	mov.b32 	%f231, %r55;
	ex2.approx.ftz.f32 	%f232, %f230;
	mul.f32 	%f233, %f232, %f231;
	add.f32 	%f234, %f222, %f233;
	sub.f32 	%f235, %f14, %f76;
	fma.rn.f32 	%f236, %f235, 0f3BBB989D, 0f3F000000;
	cvt.sat.f32.f32 	%f237, %f236;
	fma.rm.f32 	%f238, %f237, %f81, %f80;
	add.f32 	%f239, %f238, 0fCB40007F;
	neg.f32 	%f240, %f239;
	fma.rn.f32 	%f241, %f235, 0f3FB8AA3B, %f240;
	fma.rn.f32 	%f242, %f235, 0f32A57060, %f241;
	mov.b32 	%r56, %f238;
	shl.b32 	%r57, %r56, 23;
	mov.b32 	%f243, %r57;
	ex2.approx.ftz.f32 	%f244, %f242;
	mul.f32 	%f245, %f244, %f243;
	add.f32 	%f246, %f234, %f245;
	sub.f32 	%f247, %f15, %f76;
	fma.rn.f32 	%f248, %f247, 0f3BBB989D, 0f3F000000;
	cvt.sat.f32.f32 	%f249, %f248;
	fma.rm.f32 	%f250, %f249, %f81, %f80;
	add.f32 	%f251, %f250, 0fCB40007F;
	neg.f32 	%f252, %f251;
	fma.rn.f32 	%f253, %f247, 0f3FB8AA3B, %f252;
	fma.rn.f32 	%f254, %f247, 0f32A57060, %f253;
	mov.b32 	%r58, %f250;
	shl.b32 	%r59, %r58, 23;
	mov.b32 	%f255, %r59;
	ex2.approx.ftz.f32 	%f256, %f254;
	mul.f32 	%f257, %f256, %f255;
	add.f32 	%f258, %f246, %f257;
	sub.f32 	%f259, %f16, %f76;
	fma.rn.f32 	%f260, %f259, 0f3BBB989D, 0f3F000000;
	cvt.sat.f32.f32 	%f261, %f260;
	fma.rm.f32 	%f262, %f261, %f81, %f80;
	add.f32 	%f263, %f262, 0fCB40007F;
	neg.f32 	%f264, %f263;
	fma.rn.f32 	%f265, %f259, 0f3FB8AA3B, %f264;
	fma.rn.f32 	%f266, %f259, 0f32A57060, %f265;
	mov.b32 	%r60, %f262;
	shl.b32 	%r61, %r60, 23;
	mov.b32 	%f267, %r61;
	ex2.approx.ftz.f32 	%f268, %f266;
	mul.f32 	%f269, %f268, %f267;
	add.f32 	%f270, %f258, %f269;
	sub.f32 	%f271, %f17, %f76;
	fma.rn.f32 	%f272, %f271, 0f3BBB989D, 0f3F000000;
	cvt.sat.f32.f32 	%f273, %f272;
	fma.rm.f32 	%f274, %f273, %f81, %f80;
	add.f32 	%f275, %f274, 0fCB40007F;
	neg.f32 	%f276, %f275;
	fma.rn.f32 	%f277, %f271, 0f3FB8AA3B, %f276;
	fma.rn.f32 	%f278, %f271, 0f32A57060, %f277;
	mov.b32 	%r62, %f274;
	shl.b32 	%r63, %r62, 23;
	mov.b32 	%f279, %r63;
	ex2.approx.ftz.f32 	%f280, %f278;
	mul.f32 	%f281, %f280, %f279;
	add.f32 	%f282, %f270, %f281;
	sub.f32 	%f283, %f18, %f76;
	fma.rn.f32 	%f284, %f283, 0f3BBB989D, 0f3F000000;
	cvt.sat.f32.f32 	%f285, %f284;
	fma.rm.f32 	%f286, %f285, %f81, %f80;
	add.f32 	%f287, %f286, 0fCB40007F;
	neg.f32 	%f288, %f287;
	fma.rn.f32 	%f289, %f283, 0f3FB8AA3B, %f288;
	fma.rn.f32 	%f290, %f283, 0f32A57060, %f289;
	mov.b32 	%r64, %f286;
	shl.b32 	%r65, %r64, 23;
	mov.b32 	%f291, %r65;
	ex2.approx.ftz.f32 	%f292, %f290;
	mul.f32 	%f293, %f292, %f291;
	add.f32 	%f294, %f282, %f293;
	sub.f32 	%f295, %f19, %f76;
	fma.rn.f32 	%f296, %f295, 0f3BBB989D, 0f3F000000;
	cvt.sat.f32.f32 	%f297, %f296;
	fma.rm.f32 	%f298, %f297, %f81, %f80;
	add.f32 	%f299, %f298, 0fCB40007F;
	neg.f32 	%f300, %f299;
	fma.rn.f32 	%f301, %f295, 0f3FB8AA3B, %f300;
	fma.rn.f32 	%f302, %f295, 0f32A57060, %f301;
	mov.b32 	%r66, %f298;
	shl.b32 	%r67, %r66, 23;
	mov.b32 	%f303, %r67;
	ex2.approx.ftz.f32 	%f304, %f302;
	mul.f32 	%f305, %f304, %f303;
	add.f32 	%f306, %f294, %f305;
	sub.f32 	%f307, %f20, %f76;
	fma.rn.f32 	%f308, %f307, 0f3BBB989D, 0f3F000000;
	cvt.sat.f32.f32 	%f309, %f308;
	fma.rm.f32 	%f310, %f309, %f81, %f80;
	add.f32 	%f311, %f310, 0fCB40007F;
	neg.f32 	%f312, %f311;
	fma.rn.f32 	%f313, %f307, 0f3FB8AA3B, %f312;
	fma.rn.f32 	%f314, %f307, 0f32A57060, %f313;
	mov.b32 	%r68, %f310;
	shl.b32 	%r69, %r68, 23;
	mov.b32 	%f315, %r69;
	ex2.approx.ftz.f32 	%f316, %f314;
	mul.f32 	%f317, %f316, %f315;
	add.f32 	%f318, %f306, %f317;
	sub.f32 	%f319, %f21, %f76;
	fma.rn.f32 	%f320, %f319, 0f3BBB989D, 0f3F000000;
	cvt.sat.f32.f32 	%f321, %f320;
	fma.rm.f32 	%f322, %f321, %f81, %f80;
	add.f32 	%f323, %f322, 0fCB40007F;
	neg.f32 	%f324, %f323;
	fma.rn.f32 	%f325, %f319, 0f3FB8AA3B, %f324;
	fma.rn.f32 	%f326, %f319, 0f32A57060, %f325;
	mov.b32 	%r70, %f322;
	shl.b32 	%r71, %r70, 23;
	mov.b32 	%f327, %r71;
	ex2.approx.ftz.f32 	%f328, %f326;
	mul.f32 	%f329, %f328, %f327;
	add.f32 	%f330, %f318, %f329;
	sub.f32 	%f331, %f22, %f76;
	fma.rn.f32 	%f332, %f331, 0f3BBB989D, 0f3F000000;
	cvt.sat.f32.f32 	%f333, %f332;
	fma.rm.f32 	%f334, %f333, %f81, %f80;
	add.f32 	%f335, %f334, 0fCB40007F;
	neg.f32 	%f336, %f335;
	fma.rn.f32 	%f337, %f331, 0f3FB8AA3B, %f336;
	fma.rn.f32 	%f338, %f331, 0f32A57060, %f337;
	mov.b32 	%r72, %f334;
	shl.b32 	%r73, %r72, 23;
	mov.b32 	%f339, %r73;
	ex2.approx.ftz.f32 	%f340, %f338;
	mul.f32 	%f341, %f340, %f339;
	add.f32 	%f342, %f330, %f341;
	mov.b32 	%r74, %f342;
	shfl.sync.bfly.b32	%r75|%p8, %r74, 16, 31, -1;
	mov.b32 	%f343, %r75;
	add.f32 	%f344, %f342, %f343;
	mov.b32 	%r76, %f344;
	shfl.sync.bfly.b32	%r77|%p9, %r76, 8, 31, -1;
	mov.b32 	%f345, %r77;
	add.f32 	%f346, %f344, %f345;
	mov.b32 	%r78, %f346;
	shfl.sync.bfly.b32	%r79|%p10, %r78, 4, 31, -1;
	mov.b32 	%f347, %r79;
	add.f32 	%f348, %f346, %f347;
	mov.b32 	%r80, %f348;
	shfl.sync.bfly.b32	%r81|%p11, %r80, 2, 31, -1;
	mov.b32 	%f349, %r81;
	add.f32 	%f350, %f348, %f349;
	mov.b32 	%r82, %f350;
	shfl.sync.bfly.b32	%r83|%p12, %r82, 1, 31, -1;
	mov.b32 	%f351, %r83;
	add.f32 	%f352, %f350, %f351;
	div.rn.f32 	%f23, %f89, %f352;
	div.rn.f32 	%f24, %f101, %f352;
	div.rn.f32 	%f25, %f113, %f352;
	div.rn.f32 	%f26, %f125, %f352;
	div.rn.f32 	%f27, %f137, %f352;
	div.rn.f32 	%f28, %f149, %f352;
	div.rn.f32 	%f29, %f161, %f352;
	div.rn.f32 	%f30, %f173, %f352;
	div.rn.f32 	%f31, %f185, %f352;
	div.rn.f32 	%f32, %f197, %f352;
	div.rn.f32 	%f33, %f209, %f352;
	div.rn.f32 	%f34, %f221, %f352;
	div.rn.f32 	%f35, %f233, %f352;
	div.rn.f32 	%f36, %f245, %f352;
	div.rn.f32 	%f37, %f257, %f352;
	div.rn.f32 	%f38, %f269, %f352;
	div.rn.f32 	%f39, %f281, %f352;
	div.rn.f32 	%f40, %f293, %f352;
	div.rn.f32 	%f41, %f305, %f352;
	div.rn.f32 	%f42, %f317, %f352;
	div.rn.f32 	%f43, %f329, %f352;
	div.rn.f32 	%f44, %f341, %f352;
	mad.lo.s64 	%rd88, %rd154, %rd13, %rd6;
	// begin inline asm
	{  cvt.rn.f16.f32 %rs23, %f23;}

	// end inline asm
	// begin inline asm
	{  cvt.rn.f16.f32 %rs24, %f24;}

	// end inline asm
	shr.u64 	%rd89, %rd88, 63;
	add.s64 	%rd90, %rd88, %rd89;
	shl.b64 	%rd91, %rd90, 1;
	and.b64  	%rd92, %rd91, -4;
	add.s64 	%rd93, %rd5, %rd92;
	mov.b32 	%r84, {%rs23, %rs24};
	st.global.u32 	[%rd93], %r84;
	add.s64 	%rd94, %rd88, 64;
	// begin inline asm
	{  cvt.rn.f16.f32 %rs25, %f25;}

	// end inline asm
	// begin inline asm
	{  cvt.rn.f16.f32 %rs26, %f26;}

	// end inline asm
	shr.u64 	%rd95, %rd94, 63;
	add.s64 	%rd96, %rd94, %rd95;
	shl.b64 	%rd97, %rd96, 1;
	and.b64  	%rd98, %rd97, -4;
	add.s64 	%rd99, %rd5, %rd98;
	mov.b32 	%r85, {%rs25, %rs26};
	st.global.u32 	[%rd99], %r85;
	add.s64 	%rd100, %rd88, 128;
	// begin inline asm
	{  cvt.rn.f16.f32 %rs27, %f27;}

	// end inline asm
	// begin inline asm
	{  cvt.rn.f16.f32 %rs28, %f28;}

	// end inline asm
	shr.u64 	%rd101, %rd100, 63;
	add.s64 	%rd102, %rd100, %rd101;
	shl.b64 	%rd103, %rd102, 1;
	and.b64  	%rd104, %rd103, -4;
	add.s64 	%rd105, %rd5, %rd104;
	mov.b32 	%r86, {%rs27, %rs28};
	st.global.u32 	[%rd105], %r86;
	add.s64 	%rd106, %rd88, 192;
	// begin inline asm
	{  cvt.rn.f16.f32 %rs29, %f29;}

	// end inline asm
	// begin inline asm
	{  cvt.rn.f16.f32 %rs30, %f30;}

	// end inline asm
	shr.u64 	%rd107, %rd106, 63;
	add.s64 	%rd108, %rd106, %rd107;
	shl.b64 	%rd109, %rd108, 1;
	and.b64  	%rd110, %rd109, -4;
	add.s64 	%rd111, %rd5, %rd110;
	mov.b32 	%r87, {%rs29, %rs30};
	st.global.u32 	[%rd111], %r87;
	add.s64 	%rd112, %rd88, 256;
	// begin inline asm
	{  cvt.rn.f16.f32 %rs31, %f31;}

	// end inline asm
	// begin inline asm
	{  cvt.rn.f16.f32 %rs32, %f32;}

	// end inline asm
	shr.u64 	%rd113, %rd112, 63;
	add.s64 	%rd114, %rd112, %rd113;
	shl.b64 	%rd115, %rd114, 1;
	and.b64  	%rd116, %rd115, -4;
	add.s64 	%rd117, %rd5, %rd116;
	mov.b32 	%r88, {%rs31, %rs32};
	st.global.u32 	[%rd117], %r88;
	add.s64 	%rd118, %rd88, 320;
	// begin inline asm
	{  cvt.rn.f16.f32 %rs33, %f33;}

	// end inline asm
	// begin inline asm
	{  cvt.rn.f16.f32 %rs34, %f34;}

	// end inline asm
	shr.u64 	%rd119, %rd118, 63;
	add.s64 	%rd120, %rd118, %rd119;
	shl.b64 	%rd121, %rd120, 1;
	and.b64  	%rd122, %rd121, -4;
	add.s64 	%rd123, %rd5, %rd122;
	mov.b32 	%r89, {%rs33, %rs34};
	st.global.u32 	[%rd123], %r89;
	add.s64 	%rd124, %rd88, 384;
	// begin inline asm
	{  cvt.rn.f16.f32 %rs35, %f35;}

	// end inline asm
	// begin inline asm
	{  cvt.rn.f16.f32 %rs36, %f36;}

	// end inline asm
	shr.u64 	%rd125, %rd124, 63;
	add.s64 	%rd126, %rd124, %rd125;
	shl.b64 	%rd127, %rd126, 1;
	and.b64  	%rd128, %rd127, -4;
	add.s64 	%rd129, %rd5, %rd128;
	mov.b32 	%r90, {%rs35, %rs36};
	st.global.u32 	[%rd129], %r90;
	add.s64 	%rd130, %rd88, 448;
	// begin inline asm
	{  cvt.rn.f16.f32 %rs37, %f37;}

	// end inline asm
	// begin inline asm
	{  cvt.rn.f16.f32 %rs38, %f38;}

	// end inline asm
	shr.u64 	%rd131, %rd130, 63;
	add.s64 	%rd132, %rd130, %rd131;
	shl.b64 	%rd133, %rd132, 1;
	and.b64  	%rd134, %rd133, -4;
	add.s64 	%rd135, %rd5, %rd134;
	mov.b32 	%r91, {%rs37, %rs38};
	st.global.u32 	[%rd135], %r91;
	add.s64 	%rd136, %rd88, 512;
	// begin inline asm
	{  cvt.rn.f16.f32 %rs39, %f39;}

	// end inline asm
	// begin inline asm
	{  cvt.rn.f16.f32 %rs40, %f40;}

	// end inline asm
	shr.u64 	%rd137, %rd136, 63;
	add.s64 	%rd138, %rd136, %rd137;
	shl.b64 	%rd139, %rd138, 1;
	and.b64  	%rd140, %rd139, -4;
	add.s64 	%rd141, %rd5, %rd140;
	mov.b32 	%r92, {%rs39, %rs40};
	st.global.u32 	[%rd141], %r92;
	add.s64 	%rd142, %rd88, 576;
	// begin inline asm
	{  cvt.rn.f16.f32 %rs41, %f41;}

	// end inline asm
	// begin inline asm
	{  cvt.rn.f16.f32 %rs42, %f42;}

	// end inline asm
	shr.u64 	%rd143, %rd142, 63;
	add.s64 	%rd144, %rd142, %rd143;
	shl.b64 	%rd145, %rd144, 1;
	and.b64  	%rd146, %rd145, -4;
	add.s64 	%rd147, %rd5, %rd146;
	mov.b32 	%r93, {%rs41, %rs42};
	st.global.u32 	[%rd147], %r93;
	add.s64 	%rd148, %rd88, 640;
	// begin inline asm
	{  cvt.rn.f16.f32 %rs43, %f43;}

	// end inline asm
	// begin inline asm
	{  cvt.rn.f16.f32 %rs44, %f44;}

	// end inline asm
	shr.u64 	%rd149, %rd148, 63;
	add.s64 	%rd150, %rd148, %rd149;
	shl.b64 	%rd151, %rd150, 1;
	and.b64  	%rd152, %rd151, -4;
	add.s64 	%rd153, %rd5, %rd152;
	mov.b32 	%r94, {%rs43, %rs44};
	st.global.u32 	[%rd153], %r94;
	add.s64 	%rd154, %rd154, %rd7;
	setp.lt.s64 	%p13, %rd154, %rd14;
	@%p13 bra 	$L__BB192_4;
$L__BB192_5:
	ret;

}
	// .globl	_Z15SoftmaxWarpImplI10DirectLoadI6__halffE11DirectStoreIfS1_EfLi2ELi22ELi32ELi1ELb1EL9Algorithm0EEvT_T0_ll
.visible .entry _Z15SoftmaxWarpImplI10DirectLoadI6__halffE11DirectStoreIfS1_EfLi2ELi22ELi32ELi1ELb1EL9Algorithm0EEvT_T0_ll(
	.param .align 8 .b8 _Z15SoftmaxWarpImplI10DirectLoadI6__halffE11DirectStoreIfS1_EfLi2ELi22ELi32ELi1ELb1EL9Algorithm0EEvT_T0_ll_param_0[16],
	.param .align 8 .b8 _Z15SoftmaxWarpImplI10DirectLoadI6__halffE11DirectStoreIfS1_EfLi2ELi22ELi32ELi1ELb1EL9Algorithm0EEvT_T0_ll_param_1[16],
	.param .u64 _Z15SoftmaxWarpImplI10DirectLoadI6__halffE11DirectStoreIfS1_EfLi2ELi22ELi32ELi1ELb1EL9Algorithm0EEvT_T0_ll_param_2,
	.param .u64 _Z15SoftmaxWarpImplI10DirectLoadI6__halffE11DirectStoreIfS1_EfLi2ELi22ELi32ELi1ELb1EL9Algorithm0EEvT_T0_ll_param_3
)
{
	.reg .pred 	%p<36>;
	.reg .b16 	%rs<45>;
	.reg .b32 	%r<105>;
	.reg .b32 	%f<474>;
	.reg .b64 	%rd<165>;

	ld.param.u64 	%rd22, [_Z15SoftmaxWarpImplI10DirectLoadI6__halffE11DirectStoreIfS1_EfLi2ELi22ELi32ELi1ELb1EL9Algorithm0EEvT_T0_ll_param_0+8];
	ld.param.u64 	%rd3, [_Z15SoftmaxWarpImplI10DirectLoadI6__halffE11DirectStoreIfS1_EfLi2ELi22ELi32ELi1ELb1EL9Algorithm0EEvT_T0_ll_param_1+8];
	ld.param.u64 	%rd25, [_Z15SoftmaxWarpImplI10DirectLoadI6__halffE11DirectStoreIfS1_EfLi2ELi22ELi32ELi1ELb1EL9Algorithm0EEvT_T0_ll_param_1];
	ld.param.u64 	%rd21, [_Z15SoftmaxWarpImplI10DirectLoadI6__halffE11DirectStoreIfS1_EfLi2ELi22ELi32ELi1ELb1EL9Algorithm0EEvT_T0_ll_param_0];
	ld.param.u64 	%rd23, [_Z15SoftmaxWarpImplI10DirectLoadI6__halffE11DirectStoreIfS1_EfLi2ELi22ELi32ELi1ELb1EL9Algorithm0EEvT_T0_ll_param_2];
	ld.param.u64 	%rd24, [_Z15SoftmaxWarpImplI10DirectLoadI6__halffE11DirectStoreIfS1_EfLi2ELi22ELi32ELi1ELb1EL9Algorithm0EEvT_T0_ll_param_3];
	cvta.to.global.u64 	%rd1, %rd21;
	cvta.to.global.u64 	%rd2, %rd25;
	setp.lt.s64 	%p1, %rd24, 705;
	@%p1 bra 	$L__BB193_2;
	mov.u64 	%rd26, $str;
	cvta.global.u64 	%rd27, %rd26;
	mov.u64 	%rd28, $str$1;
	cvta.global.u64 	%rd29, %rd28;
	mov.u64 	%rd30, __unnamed_189;
	cvta.global.u64 	%rd31, %rd30;
	{ // callseq 188, 0
	.param .b64 param0;
	st.param.b64 	[param0], %rd27;
	.param .b64 param1;
	st.param.b64 	[param1], %rd29;
	.param .b32 param2;
	st.param.b32 	[param2], 358;
	.param .b64 param3;
	st.param.b64 	[param3], %rd31;
	.param .b64 param4;
	st.param.b64 	[param4], 1;
	call.uni 
	__assertfail, 
	(
	param0, 
	param1, 
	param2, 
	param3, 
	param4
	);
	} // callseq 188
$L__BB193_2:
	mov.u32 	%r2, %nctaid.x;
	mov.u32 	%r3, %ntid.y;
	mul.lo.s32 	%r1, %r2, %r3;
	mov.u32 	%r4, %ctaid.x;
	mov.u32 	%r5, %tid.y;
	mad.lo.s32 	%r6, %r4, %r3, %r5;
	cvt.s64.s32 	%rd164, %r6;
	setp.le.s64 	%p2, %rd23, %rd164;
	@%p2 bra 	$L__BB193_49;
	mov.u32 	%r7, %tid.x;
	shl.b32 	%r8, %r7, 1;
	cvt.u64.u32 	%rd5, %r8;
	add.s32 	%r9, %r8, 64;
	cvt.u64.u32 	%rd6, %r9;
	add.s32 	%r10, %r8, 128;
	cvt.u64.u32 	%rd7, %r10;
	add.s32 	%r11, %r8, 192;
	cvt.u64.u32 	%rd8, %r11;
	add.s32 	%r12, %r8, 256;
	cvt.u64.u32 	%rd9, %r12;
	add.s32 	%r13, %r8, 320;
	cvt.u64.u32 	%rd10, %r13;
	add.s32 	%r14, %r8, 384;
	cvt.u64.u32 	%rd11, %r14;
	add.s32 	%r15, %r8, 448;
	cvt.u64.u32 	%rd12, %r15;
	add.s32 	%r16, %r8, 512;
	cvt.u64.u32 	%rd13, %r16;
	add.s32 	%r17, %r8, 576;
	cvt.u64.u32 	%rd14, %r17;
	add.s32 	%r18, %r8, 640;
	cvt.u64.u32 	%rd15, %r18;
	cvt.s64.s32 	%rd16, %r1;
$L__BB193_4:
	setp.le.s64 	%p3, %rd24, %rd5;
	mul.lo.s64 	%rd18, %rd164, %rd22;
	mov.f32 	%f441, 0fFF800000;
	mov.f32 	%f442, %f441;
	mov.f32 	%f446, %f441;
	@%p3 bra 	$L__BB193_6;
	add.s64 	%rd32, %rd18, %rd5;
	shr.u64 	%rd33, %rd32, 63;
	add.s64 	%rd34, %rd32, %rd33;
	shl.b64 	%rd35, %rd34, 1;
	and.b64  	%rd36, %rd35, -4;
	add.s64 	%rd37, %rd1, %rd36;
	ld.global.u32 	%r19, [%rd37];
	mov.b32 	{%rs1, %rs2}, %r19;
	// begin inline asm
	{  cvt.f32.f16 %f442, %rs1;}

	// end inline asm
	// begin inline asm
	{  cvt.f32.f16 %f441, %rs2;}

	// end inline asm
	max.f32 	%f92, %f442, 0fFF800000;
	max.f32 	%f446, %f92, %f441;
$L__BB193_6:
	setp.le.s64 	%p4, %rd24, %rd6;
	mov.f32 	%f444, 0fFF800000;
	mov.f32 	%f445, %f444;
	@%p4 bra 	$L__BB193_8;
	add.s64 	%rd38, %rd18, %rd6;
	shr.u64 	%rd39, %rd38, 63;
	add.s64 	%rd40, %rd38, %rd39;
	shl.b64 	%rd41, %rd40, 1;
	and.b64  	%rd42, %rd41, -4;
	add.s64 	%rd43, %rd1, %rd42;
	ld.global.u32 	%r20, [%rd43];
	mov.b32 	{%rs3, %rs4}, %r20;
	// begin inline asm
	{  cvt.f32.f16 %f445, %rs3;}

	// end inline asm
	// begin inline asm
	{  cvt.f32.f16 %f444, %rs4;}

	// end inline asm
	max.f32 	%f96, %f446, %f445;
	max.f32 	%f446, %f96, %f444;
$L__BB193_8:
	setp.le.s64 	%p5, %rd24, %rd7;
	mov.f32 	%f447, 0fFF800000;
	mov.f32 	%f448, %f447;
	@%p5 bra 	$L__BB193_10;
	add.s64 	%rd44, %rd18, %rd7;
	shr.u64 	%rd45, %rd44, 63;
	add.s64 	%rd46, %rd44, %rd45;
	shl.b64 	%rd47, %rd46, 1;
	and.b64  	%rd48, %rd47, -4;
	add.s64 	%rd49, %rd1, %rd48;
	ld.global.u32 	%r21, [%rd49];
	mov.b32 	{%rs5, %rs6}, %r21;
	// begin inline asm
	{  cvt.f32.f16 %f448, %rs5;}

	// end inline asm
	// begin inline asm
	{  cvt.f32.f16 %f447, %rs6;}

	// end inline asm
	max.f32 	%f100, %f446, %f448;
	max.f32 	%f446, %f100, %f447;
$L__BB193_10:
	setp.le.s64 	%p6, %rd24, %rd8;
	mov.f32 	%f450, 0fFF800000;
	mov.f32 	%f451, %f450;
	@%p6 bra 	$L__BB193_12;
	add.s64 	%rd50, %rd18, %rd8;
	shr.u64 	%rd51, %rd50, 63;
	add.s64 	%rd52, %rd50, %rd51;
	shl.b64 	%rd53, %rd52, 1;
	and.b64  	%rd54, %rd53, -4;
	add.s64 	%rd55, %rd1, %rd54;
	ld.global.u32 	%r22, [%rd55];
	mov.b32 	{%rs7, %rs8}, %r22;
	// begin inline asm
	{  cvt.f32.f16 %f451, %rs7;}

	// end inline asm
	// begin inline asm
	{  cvt.f32.f16 %f450, %rs8;}

	// end inline asm
	max.f32 	%f104, %f446, %f451;
	max.f32 	%f446, %f104, %f450;
$L__BB193_12:
	setp.le.s64 	%p7, %rd24, %rd9;
	mov.f32 	%f453, 0fFF800000;
	mov.f32 	%f454, %f453;
	@%p7 bra 	$L__BB193_14;
	add.s64 	%rd56, %rd18, %rd9;
	shr.u64 	%rd57, %rd56, 63;
	add.s64 	%rd58, %rd56, %rd57;
	shl.b64 	%rd59, %rd58, 1;
	and.b64  	%rd60, %rd59, -4;
	add.s64 	%rd61, %rd1, %rd60;
	ld.global.u32 	%r23, [%rd61];
	mov.b32 	{%rs9, %rs10}, %r23;
	// begin inline asm
	{  cvt.f32.f16 %f454, %rs9;}

	// end inline asm
	// begin inline asm
	{  cvt.f32.f16 %f453, %rs10;}

	// end inline asm
	max.f32 	%f108, %f446, %f454;
	max.f32 	%f446, %f108, %f453;
$L__BB193_14:
	setp.le.s64 	%p8, %rd24, %rd10;
	mov.f32 	%f456, 0fFF800000;
	mov.f32 	%f457, %f456;
	@%p8 bra 	$L__BB193_16;
	add.s64 	%rd62, %rd18, %rd10;
	shr.u64 	%rd63, %rd62, 63;
	add.s64 	%rd64, %rd62, %rd63;
	shl.b64 	%rd65, %rd64, 1;
	and.b64  	%rd66, %rd65, -4;
	add.s64 	%rd67, %rd1, %rd66;
	ld.global.u32 	%r24, [%rd67];
	mov.b32 	{%rs11, %rs12}, %r24;
	// begin inline asm
	{  cvt.f32.f16 %f457, %rs11;}

	// end inline asm
	// begin inline asm
	{  cvt.f32.f16 %f456, %rs12;}

	// end inline asm
	max.f32 	%f112, %f446, %f457;
	max.f32 	%f446, %f112, %f456;
$L__BB193_16:
	setp.le.s64 	%p9, %rd24, %rd11;
	mov.f32 	%f459, 0fFF800000;
	mov.f32 	%f460, %f459;
	@%p9 bra 	$L__BB193_18;
	add.s64 	%rd68, %rd18, %rd11;
	shr.u64 	%rd69, %rd68, 63;
	add.s64 	%rd70, %rd68, %rd69;
	shl.b64 	%rd71, %rd70, 1;
	and.b64  	%rd72, %rd71, -4;
	add.s64 	%rd73, %rd1, %rd72;
	ld.global.u32 	%r25, [%rd73];
	mov.b32 	{%rs13, %rs14}, %r25;
	// begin inline asm
	{  cvt.f32.f16 %f460, %rs13;}

	// end inline asm
	// begin inline asm
	{  cvt.f32.f16 %f459, %rs14;}

	// end inline asm
	max.f32 	%f116, %f446, %f460;
	max.f32 	%f446, %f116, %f459;
$L__BB193_18:
	setp.le.s64 	%p10, %rd24, %rd12;
	mov.f32 	%f462, 0fFF800000;
	mov.f32 	%f463, %f462;
	@%p10 bra 	$L__BB193_20;
	add.s64 	%rd74, %rd18, %rd12;
	shr.u64 	%rd75, %rd74, 63;
	add.s64 	%rd76, %rd74, %rd75;
	shl.b64 	%rd77, %rd76, 1;
	and.b64  	%rd78, %rd77, -4;
	add.s64 	%rd79, %rd1, %rd78;
	ld.global.u32 	%r26, [%rd79];
	mov.b32 	{%rs15, %rs16}, %r26;
	// begin inline asm
	{  cvt.f32.f16 %f463, %rs15;}

	// end inline asm
	// begin inline asm
	{  cvt.f32.f16 %f462, %rs16;}

	// end inline asm
	max.f32 	%f120, %f446, %f463;
	max.f32 	%f446, %f120, %f462;
$L__BB193_20:
	setp.le.s64 	%p11, %rd24, %rd13;
	mov.f32 	%f465, 0fFF800000;
	mov.f32 	%f466, %f465;
	@%p11 bra 	$L__BB193_22;
	add.s64 	%rd80, %rd18, %rd13;
	shr.u64 	%rd81, %rd80, 63;
	add.s64 	%rd82, %rd80, %rd81;
	shl.b64 	%rd83, %rd82, 1;
	and.b64  	%rd84, %rd83, -4;
	add.s64 	%rd85, %rd1, %rd84;
	ld.global.u32 	%r27, [%rd85];
	mov.b32 	{%rs17, %rs18}, %r27;
	// begin inline asm
	{  cvt.f32.f16 %f466, %rs17;}

	// end inline asm
	// begin inline asm
	{  cvt.f32.f16 %f465, %rs18;}

	// end inline asm
	max.f32 	%f124, %f446, %f466;
	max.f32 	%f446, %f124, %f465;
$L__BB193_22:
	setp.le.s64 	%p12, %rd24, %rd14;
	mov.f32 	%f468, 0fFF800000;
	mov.f32 	%f469, %f468;
	@%p12 bra 	$L__BB193_24;
	add.s64 	%rd86, %rd18, %rd14;
	shr.u64 	%rd87, %rd86, 63;
	add.s64 	%rd88, %rd86, %rd87;
	shl.b64 	%rd89, %rd88, 1;
	and.b64  	%rd90, %rd89, -4;
	add.s64 	%rd91, %rd1, %rd90;
	ld.global.u32 	%r28, [%rd91];
	mov.b32 	{%rs19, %rs20}, %r28;
	// begin inline asm
	{  cvt.f32.f16 %f469, %rs19;}

	// end inline asm
	// begin inline asm
	{  cvt.f32.f16 %f468, %rs20;}

	// end inline asm
	max.f32 	%f128, %f446, %f469;
	max.f32 	%f446, %f128, %f468;
$L__BB193_24:
	setp.le.s64 	%p13, %rd24, %rd15;
	mov.f32 	%f471, 0fFF800000;
	mov.f32 	%f472, %f471;
	@%p13 bra 	$L__BB193_26;
	add.s64 	%rd92, %rd18, %rd15;
	shr.u64 	%rd93, %rd92, 63;
	add.s64 	%rd94, %rd92, %rd93;
	shl.b64 	%rd95, %rd94, 1;
	and.b64  	%rd96, %rd95, -4;
	add.s64 	%rd97, %rd1, %rd96;
	ld.global.u32 	%r29, [%rd97];
	mov.b32 	{%rs21, %rs22}, %r29;
	// begin inline asm
	{  cvt.f32.f16 %f472, %rs21;}

	// end inline asm
	// begin inline asm
	{  cvt.f32.f16 %f471, %rs22;}

	// end inline asm
	max.f32 	%f132, %f446, %f472;
	max.f32 	%f446, %f132, %f471;
$L__BB193_26:
	setp.le.s64 	%p14, %rd24, %rd5;
	mov.b32 	%r30, %f446;
	shfl.sync.bfly.b32	%r31|%p15, %r30, 16, 31, -1;
	mov.b32 	%f133, %r31;
	max.f32 	%f134, %f446, %f133;
	mov.b32 	%r32, %f134;
	shfl.sync.bfly.b32	%r33|%p16, %r32, 8, 31, -1;
	mov.b32 	%f135, %r33;
	max.f32 	%f136, %f134, %f135;
	mov.b32 	%r34, %f136;
	shfl.sync.bfly.b32	%r35|%p17, %r34, 4, 31, -1;
	mov.b32 	%f137, %r35;
	max.f32 	%f138, %f136, %f137;
	mov.b32 	%r36, %f138;
	shfl.sync.bfly.b32	%r37|%p18, %r36, 2, 31, -1;
	mov.b32 	%f139, %r37;
	max.f32 	%f140, %f138, %f139;
	mov.b32 	%r38, %f140;
	shfl.sync.bfly.b32	%r39|%p19, %r38, 1, 31, -1;
	mov.b32 	%f141, %r39;
	max.f32 	%f142, %f140, %f141;
	sub.f32 	%f143, %f442, %f142;
	fma.rn.f32 	%f144, %f143, 0f3BBB989D, 0f3F000000;
	cvt.sat.f32.f32 	%f145, %f144;
	mov.f32 	%f146, 0f4B400001;
	mov.f32 	%f147, 0f437C0000;
	fma.rm.f32 	%f148, %f145, %f147, %f146;
	add.f32 	%f149, %f148, 0fCB40007F;
	neg.f32 	%f150, %f149;
	fma.rn.f32 	%f151, %f143, 0f3FB8AA3B, %f150;
	fma.rn.f32 	%f152, %f143, 0f32A57060, %f151;
	mov.b32 	%r40, %f148;
	shl.b32 	%r41, %r40, 23;
	mov.b32 	%f153, %r41;
	ex2.approx.ftz.f32 	%f154, %f152;
	mul.f32 	%f155, %f154, %f153;
	add.f32 	%f156, %f155, 0f00000000;
	sub.f32 	%f157, %f441, %f142;
	fma.rn.f32 	%f158, %f157, 0f3BBB989D, 0f3F000000;
	cvt.sat.f32.f32 	%f159, %f158;
	fma.rm.f32 	%f160, %f159, %f147, %f146;
	add.f32 	%f161, %f160, 0fCB40007F;
	neg.f32 	%f162, %f161;
	fma.rn.f32 	%f163, %f157, 0f3FB8AA3B, %f162;
	fma.rn.f32 	%f164, %f157, 0f32A57060, %f163;
	mov.b32 	%r42, %f160;
	shl.b32 	%r43, %r42, 23;
	mov.b32 	%f165, %r43;
	ex2.approx.ftz.f32 	%f166, %f164;
	mul.f32 	%f167, %f166, %f165;
	add.f32 	%f168, %f156, %f167;
	sub.f32 	%f169, %f445, %f142;
	fma.rn.f32 	%f170, %f169, 0f3BBB989D, 0f3F000000;
	cvt.sat.f32.f32 	%f171, %f170;
	fma.rm.f32 	%f172, %f171, %f147, %f146;
	add.f32 	%f173, %f172, 0fCB40007F;
	neg.f32 	%f174, %f173;
	fma.rn.f32 	%f175, %f169, 0f3FB8AA3B, %f174;
	fma.rn.f32 	%f176, %f169, 0f32A57060, %f175;
	mov.b32 	%r44, %f172;
	shl.b32 	%r45, %r44, 23;
	mov.b32 	%f177, %r45;
	ex2.approx.ftz.f32 	%f178, %f176;
	mul.f32 	%f179, %f178, %f177;
	add.f32 	%f180, %f168, %f179;
	sub.f32 	%f181, %f444, %f142;
	fma.rn.f32 	%f182, %f181, 0f3BBB989D, 0f3F000000;
	cvt.sat.f32.f32 	%f183, %f182;
	fma.rm.f32 	%f184, %f183, %f147, %f146;
	add.f32 	%f185, %f184, 0fCB40007F;
	neg.f32 	%f186, %f185;
	fma.rn.f32 	%f187, %f181, 0f3FB8AA3B, %f186;
	fma.rn.f32 	%f188, %f181, 0f32A57060, %f187;
	mov.b32 	%r46, %f184;
	shl.b32 	%r47, %r46, 23;
	mov.b32 	%f189, %r47;
	ex2.approx.ftz.f32 	%f190, %f188;
	mul.f32 	%f191, %f190, %f189;
	add.f32 	%f192, %f180, %f191;
	sub.f32 	%f193, %f448, %f142;
	fma.rn.f32 	%f194, %f193, 0f3BBB989D, 0f3F000000;
	cvt.sat.f32.f32 	%f195, %f194;
	fma.rm.f32 	%f196, %f195, %f147, %f146;
	add.f32 	%f197, %f196, 0fCB40007F;
	neg.f32 	%f198, %f197;
	fma.rn.f32 	%f199, %f193, 0f3FB8AA3B, %f198;
	fma.rn.f32 	%f200, %f193, 0f32A57060, %f199;
	mov.b32 	%r48, %f196;
	shl.b32 	%r49, %r48, 23;
	mov.b32 	%f201, %r49;
	ex2.approx.ftz.f32 	%f202, %f200;
	mul.f32 	%f203, %f202, %f201;
	add.f32 	%f204, %f192, %f203;
	sub.f32 	%f205, %f447, %f142;
	fma.rn.f32 	%f206, %f205, 0f3BBB989D, 0f3F000000;
	cvt.sat.f32.f32 	%f207, %f206;
	fma.rm.f32 	%f208, %f207, %f147, %f146;
	add.f32 	%f209, %f208, 0fCB40007F;
	neg.f32 	%f210, %f209;
	fma.rn.f32 	%f211, %f205, 0f3FB8AA3B, %f210;
	fma.rn.f32 	%f212, %f205, 0f32A57060, %f211;
	mov.b32 	%r50, %f208;
	shl.b32 	%r51, %r50, 23;
	mov.b32 	%f213, %r51;
	ex2.approx.ftz.f32 	%f214, %f212;
	mul.f32 	%f215, %f214, %f213;
	add.f32 	%f216, %f204, %f215;
	sub.f32 	%f217, %f451, %f142;
	fma.rn.f32 	%f218, %f217, 0f3BBB989D, 0f3F000000;
	cvt.sat.f32.f32 	%f219, %f218;
	fma.rm.f32 	%f220, %f219, %f147, %f146;
	add.f32 	%f221, %f220, 0fCB40007F;
	neg.f32 	%f222, %f221;
	fma.rn.f32 	%f223, %f217, 0f3FB8AA3B, %f222;
	fma.rn.f32 	%f224, %f217, 0f32A57060, %f223;
	mov.b32 	%r52, %f220;
	shl.b32 	%r53, %r52, 23;
	mov.b32 	%f225, %r53;
	ex2.approx.ftz.f32 	%f226, %f224;
	mul.f32 	%f227, %f226, %f225;
	add.f32 	%f228, %f216, %f227;
	sub.f32 	%f229, %f450, %f142;
	fma.rn.f32 	%f230, %f229, 0f3BBB989D, 0f3F000000;
	cvt.sat.f32.f32 	%f231, %f230;
	fma.rm.f32 	%f232, %f231, %f147, %f146;
	add.f32 	%f233, %f232, 0fCB40007F;
	neg.f32 	%f234, %f233;
	fma.rn.f32 	%f235, %f229, 0f3FB8AA3B, %f234;
	fma.rn.f32 	%f236, %f229, 0f32A57060, %f235;
	mov.b32 	%r54, %f232;
	shl.b32 	%r55, %r54, 23;
	mov.b32 	%f237, %r55;
	ex2.approx.ftz.f32 	%f238, %f236;
	mul.f32 	%f239, %f238, %f237;
	add.f32 	%f240, %f228, %f239;
	sub.f32 	%f241, %f454, %f142;
	fma.rn.f32 	%f242, %f241, 0f3BBB989D, 0f3F000000;
	cvt.sat.f32.f32 	%f243, %f242;
	fma.rm.f32 	%f244, %f243, %f147, %f146;
	add.f32 	%f245, %f244, 0fCB40007F;
	neg.f32 	%f246, %f245;
	fma.rn.f32 	%f247, %f241, 0f3FB8AA3B, %f246;
	fma.rn.f32 	%f248, %f241, 0f32A57060, %f247;
	mov.b32 	%r56, %f244;
	shl.b32 	%r57, %r56, 23;
	mov.b32 	%f249, %r57;
	ex2.approx.ftz.f32 	%f250, %f248;
	mul.f32 	%f251, %f250, %f249;
	add.f32 	%f252, %f240, %f251;
	sub.f32 	%f253, %f453, %f142;
	fma.rn.f32 	%f254, %f253, 0f3BBB989D, 0f3F000000;
	cvt.sat.f32.f32 	%f255, %f254;
	fma.rm.f32 	%f256, %f255, %f147, %f146;
	add.f32 	%f257, %f256, 0fCB40007F;
	neg.f32 	%f258, %f257;
	fma.rn.f32 	%f259, %f253, 0f3FB8AA3B, %f258;
	fma.rn.f32 	%f260, %f253, 0f32A57060, %f259;
	mov.b32 	%r58, %f256;
	shl.b32 	%r59, %r58, 23;
	mov.b32 	%f261, %r59;
	ex2.approx.ftz.f32 	%f262, %f260;
	mul.f32 	%f263, %f262, %f261;
	add.f32 	%f264, %f252, %f263;
	sub.f32 	%f265, %f457, %f142;
	fma.rn.f32 	%f266, %f265, 0f3BBB989D, 0f3F000000;
	cvt.sat.f32.f32 	%f267, %f266;
	fma.rm.f32 	%f268, %f267, %f147, %f146;
	add.f32 	%f269, %f268, 0fCB40007F;
	neg.f32 	%f270, %f269;
	fma.rn.f32 	%f271, %f265, 0f3FB8AA3B, %f270;
	fma.rn.f32 	%f272, %f265, 0f32A57060, %f271;
	mov.b32 	%r60, %f268;
	shl.b32 	%r61, %r60, 23;
	mov.b32 	%f273, %r61;
	ex2.approx.ftz.f32 	%f274, %f272;
	mul.f32 	%f275, %f274, %f273;
	add.f32 	%f276, %f264, %f275;
	sub.f32 	%f277, %f456, %f142;
	fma.rn.f32 	%f278, %f277, 0f3BBB989D, 0f3F000000;
	cvt.sat.f32.f32 	%f279, %f278;
	fma.rm.f32 	%f280, %f279, %f147, %f146;
	add.f32 	%f281, %f280, 0fCB40007F;
	neg.f32 	%f282, %f281;
	fma.rn.f32 	%f283, %f277, 0f3FB8AA3B, %f282;
	fma.rn.f32 	%f284, %f277, 0f32A57060, %f283;
	mov.b32 	%r62, %f280;
	shl.b32 	%r63, %r62, 23;
	mov.b32 	%f285, %r63;
	ex2.approx.ftz.f32 	%f286, %f284;
	mul.f32 	%f287, %f286, %f285;
	add.f32 	%f288, %f276, %f287;
	sub.f32 	%f289, %f460, %f142;
	fma.rn.f32 	%f290, %f289, 0f3BBB989D, 0f3F000000;
	cvt.sat.f32.f32 	%f291, %f290;
	fma.rm.f32 	%f292, %f291, %f147, %f146;
	add.f32 	%f293, %f292, 0fCB40007F;
	neg.f32 	%f294, %f293;
	fma.rn.f32 	%f295, %f289, 0f3FB8AA3B, %f294;
	fma.rn.f32 	%f296, %f289, 0f32A57060, %f295;
	mov.b32 	%r64, %f292;
	shl.b32 	%r65, %r64, 23;
	mov.b32 	%f297, %r65;
	ex2.approx.ftz.f32 	%f298, %f296;
	mul.f32 	%f299, %f298, %f297;
	add.f32 	%f300, %f288, %f299;
	sub.f32 	%f301, %f459, %f142;
	fma.rn.f32 	%f302, %f301, 0f3BBB989D, 0f3F000000;
	cvt.sat.f32.f32 	%f303, %f302;
	fma.rm.f32 	%f304, %f303, %f147, %f146;
	add.f32 	%f305, %f304, 0fCB40007F;
	neg.f32 	%f306, %f305;
	fma.rn.f32 	%f307, %f301, 0f3FB8AA3B, %f306;
	fma.rn.f32 	%f308, %f301, 0f32A57060, %f307;
	mov.b32 	%r66, %f304;
	shl.b32 	%r67, %r66, 23;
	mov.b32 	%f309, %r67;
	ex2.approx.ftz.f32 	%f310, %f308;
	mul.f32 	%f311, %f310, %f309;
	add.f32 	%f312, %f300, %f311;
	sub.f32 	%f313, %f463, %f142;
	fma.rn.f32 	%f314, %f313, 0f3BBB989D, 0f3F000000;
	cvt.sat.f32.f32 	%f315, %f314;
	fma.rm.f32 	%f316, %f315, %f147, %f146;
	add.f32 	%f317, %f316, 0fCB40007F;
	neg.f32 	%f318, %f317;
	fma.rn.f32 	%f319, %f313, 0f3FB8AA3B, %f318;
	fma.rn.f32 	%f320, %f313, 0f32A57060, %f319;
	mov.b32 	%r68, %f316;
	shl.b32 	%r69, %r68, 23;
	mov.b32 	%f321, %r69;
	ex2.approx.ftz.f32 	%f322, %f320;
	mul.f32 	%f323, %f322, %f321;
	add.f32 	%f324, %f312, %f323;
	sub.f32 	%f325, %f462, %f142;
	fma.rn.f32 	%f326, %f325, 0f3BBB989D, 0f3F000000;
	cvt.sat.f32.f32 	%f327, %f326;
	fma.rm.f32 	%f328, %f327, %f147, %f146;
	add.f32 	%f329, %f328, 0fCB40007F;
	neg.f32 	%f330, %f329;
	fma.rn.f32 	%f331, %f325, 0f3FB8AA3B, %f330;
	fma.rn.f32 	%f332, %f325, 0f32A57060, %f331;
	mov.b32 	%r70, %f328;
	shl.b32 	%r71, %r70, 23;
	mov.b32 	%f333, %r71;
	ex2.approx.ftz.f32 	%f334, %f332;
	mul.f32 	%f335, %f334, %f333;
	add.f32 	%f336, %f324, %f335;
	sub.f32 	%f337, %f466, %f142;
	fma.rn.f32 	%f338, %f337, 0f3BBB989D, 0f3F000000;
	cvt.sat.f32.f32 	%f339, %f338;
	fma.rm.f32 	%f340, %f339, %f147, %f146;
	add.f32 	%f341, %f340, 0fCB40007F;
	neg.f32 	%f342, %f341;
	fma.rn.f32 	%f343, %f337, 0f3FB8AA3B, %f342;
	fma.rn.f32 	%f344, %f337, 0f32A57060, %f343;
	mov.b32 	%r72, %f340;
	shl.b32 	%r73, %r72, 23;
	mov.b32 	%f345, %r73;
	ex2.approx.ftz.f32 	%f346, %f344;
	mul.f32 	%f347, %f346, %f345;
	add.f32 	%f348, %f336, %f347;
	sub.f32 	%f349, %f465, %f142;
	fma.rn.f32 	%f350, %f349, 0f3BBB989D, 0f3F000000;
	cvt.sat.f32.f32 	%f351, %f350;
	fma.rm.f32 	%f352, %f351, %f147, %f146;
	add.f32 	%f353, %f352, 0fCB40007F;
	neg.f32 	%f354, %f353;
	fma.rn.f32 	%f355, %f349, 0f3FB8AA3B, %f354;
	fma.rn.f32 	%f356, %f349, 0f32A57060, %f355;
	mov.b32 	%r74, %f352;
	shl.b32 	%r75, %r74, 23;
	mov.b32 	%f357, %r75;
	ex2.approx.ftz.f32 	%f358, %f356;
	mul.f32 	%f359, %f358, %f357;
	add.f32 	%f360, %f348, %f359;
	sub.f32 	%f361, %f469, %f142;
	fma.rn.f32 	%f362, %f361, 0f3BBB989D, 0f3F000000;
	cvt.sat.f32.f32 	%f363, %f362;
	fma.rm.f32 	%f364, %f363, %f147, %f146;
	add.f32 	%f365, %f364, 0fCB40007F;
	neg.f32 	%f366, %f365;
	fma.rn.f32 	%f367, %f361, 0f3FB8AA3B, %f366;
	fma.rn.f32 	%f368, %f361, 0f32A57060, %f367;
	mov.b32 	%r76, %f364;
	shl.b32 	%r77, %r76, 23;
	mov.b32 	%f369, %r77;
	ex2.approx.ftz.f32 	%f370, %f368;
	mul.f32 	%f371, %f370, %f369;
	add.f32 	%f372, %f360, %f371;
	sub.f32 	%f373, %f468, %f142;
	fma.rn.f32 	%f374, %f373, 0f3BBB989D, 0f3F000000;
	cvt.sat.f32.f32 	%f375, %f374;
	fma.rm.f32 	%f376, %f375, %f147, %f146;
	add.f32 	%f377, %f376, 0fCB40007F;
	neg.f32 	%f378, %f377;
	fma.rn.f32 	%f379, %f373, 0f3FB8AA3B, %f378;
	fma.rn.f32 	%f380, %f373, 0f32A57060, %f379;
	mov.b32 	%r78, %f376;
	shl.b32 	%r79, %r78, 23;
	mov.b32 	%f381, %r79;
	ex2.approx.ftz.f32 	%f382, %f380;
	mul.f32 	%f383, %f382, %f381;
	add.f32 	%f384, %f372, %f383;
	sub.f32 	%f385, %f472, %f142;
	fma.rn.f32 	%f386, %f385, 0f3BBB989D, 0f3F000000;
	cvt.sat.f32.f32 	%f387, %f386;
	fma.rm.f32 	%f388, %f387, %f147, %f146;
	add.f32 	%f389, %f388, 0fCB40007F;
	neg.f32 	%f390, %f389;
	fma.rn.f32 	%f391, %f385, 0f3FB8AA3B, %f390;
	fma.rn.f32 	%f392, %f385, 0f32A57060, %f391;
	mov.b32 	%r80, %f388;
	shl.b32 	%r81, %r80, 23;
	mov.b32 	%f393, %r81;
	ex2.approx.ftz.f32 	%f394, %f392;
	mul.f32 	%f395, %f394, %f393;
	add.f32 	%f396, %f384, %f395;
	sub.f32 	%f397, %f471, %f142;
	fma.rn.f32 	%f398, %f397, 0f3BBB989D, 0f3F000000;
	cvt.sat.f32.f32 	%f399, %f398;
	fma.rm.f32 	%f400, %f399, %f147, %f146;
	add.f32 	%f401, %f400, 0fCB40007F;
	neg.f32 	%f402, %f401;
	fma.rn.f32 	%f403, %f397, 0f3FB8AA3B, %f402;
	fma.rn.f32 	%f404, %f397, 0f32A57060, %f403;
	mov.b32 	%r82, %f400;
	shl.b32 	%r83, %r82, 23;
	mov.b32 	%f405, %r83;
	ex2.approx.ftz.f32 	%f406, %f404;
	mul.f32 	%f407, %f406, %f405;
	add.f32 	%f408, %f396, %f407;
	mov.b32 	%r84, %f408;
	shfl.sync.bfly.b32	%r85|%p20, %r84, 16, 31, -1;
	mov.b32 	%f409, %r85;
	add.f32 	%f410, %f408, %f409;
	mov.b32 	%r86, %f410;
	shfl.sync.bfly.b32	%r87|%p21, %r86, 8, 31, -1;
	mov.b32 	%f411, %r87;
	add.f32 	%f412, %f410, %f411;
	mov.b32 	%r88, %f412;
	shfl.sync.bfly.b32	%r89|%p22, %r88, 4, 31, -1;
	mov.b32 	%f413, %r89;
	add.f32 	%f414, %f412, %f413;
	mov.b32 	%r90, %f414;
	shfl.sync.bfly.b32	%r91|%p23, %r90, 2, 31, -1;
	mov.b32 	%f415, %r91;
	add.f32 	%f416, %f414, %f415;
	mov.b32 	%r92, %f416;
	shfl.sync.bfly.b32	%r93|%p24, %r92, 1, 31, -1;
	mov.b32 	%f417, %r93;
	add.f32 	%f418, %f416, %f417;
	div.rn.f32 	%f67, %f155, %f418;
	div.rn.f32 	%f68, %f167, %f418;
	div.rn.f32 	%f69, %f179, %f418;
	div.rn.f32 	%f70, %f191, %f418;
	div.rn.f32 	%f71, %f203, %f418;
	div.rn.f32 	%f72, %f215, %f418;
	div.rn.f32 	%f73, %f227, %f418;
	div.rn.f32 	%f74, %f239, %f418;
	div.rn.f32 	%f75, %f251, %f418;
	div.rn.f32 	%f76, %f263, %f418;
	div.rn.f32 	%f77, %f275, %f418;
	div.rn.f32 	%f78, %f287, %f418;
	div.rn.f32 	%f79, %f299, %f418;
	div.rn.f32 	%f80, %f311, %f418;
	div.rn.f32 	%f81, %f323, %f418;
	div.rn.f32 	%f82, %f335, %f418;
	div.rn.f32 	%f83, %f347, %f418;
	div.rn.f32 	%f84, %f359, %f418;
	div.rn.f32 	%f85, %f371, %f418;
	div.rn.f32 	%f86, %f383, %f418;
	div.rn.f32 	%f87, %f395, %f418;
	div.rn.f32 	%f88, %f407, %f418;
	mul.lo.s64 	%rd19, %rd164, %rd3;
	@%p14 bra 	$L__BB193_28;
	add.s64 	%rd98, %rd19, %rd5;
	// begin inline asm
	{  cvt.rn.f16.f32 %rs23, %f67;}

	// end inline asm
	// begin inline asm
	{  cvt.rn.f16.f32 %rs24, %f68;}

	// end inline asm
	shr.u64 	%rd99, %rd98, 63;
	add.s64 	%rd100, %rd98, %rd99;
	shl.b64 	%rd101, %rd100, 1;
	and.b64  	%rd102, %rd101, -4;
	add.s64 	%rd103, %rd2, %rd102;
	mov.b32 	%r94, {%rs23, %rs24};
	st.global.u32 	[%rd103], %r94;
$L__BB193_28:
	setp.le.s64 	%p25, %rd24, %rd6;
	@%p25 bra 	$L__BB193_30;
	add.s64 	%rd104, %rd19, %rd6;
	// begin inline asm
	{  cvt.rn.f16.f32 %rs25, %f69;}

	// end inline asm
	// begin inline asm
	{  cvt.rn.f16.f32 %rs26, %f70;}

	// end inline asm
	shr.u64 	%rd105, %rd104, 63;
	add.s64 	%rd106, %rd104, %rd105;
	shl.b64 	%rd107, %rd106, 1;
	and.b64  	%rd108, %rd107, -4;
	add.s64 	%rd109, %rd2, %rd108;
	mov.b32 	%r95, {%rs25, %rs26};
	st.global.u32 	[%rd109], %r95;
$L__BB193_30:
	setp.le.s64 	%p26, %rd24, %rd7;
	@%p26 bra 	$L__BB193_32;
	add.s64 	%rd110, %rd19, %rd7;
	// begin inline asm
	{  cvt.rn.f16.f32 %rs27, %f71;}

	// end inline asm
	// begin inline asm
	{  cvt.rn.f16.f32 %rs28, %f72;}

	// end inline asm
	shr.u64 	%rd111, %rd110, 63;
	add.s64 	%rd112, %rd110, %rd111;
	shl.b64 	%rd113, %rd112, 1;
	and.b64  	%rd114, %rd113, -4;
	add.s64 	%rd115, %rd2, %rd114;
	mov.b32 	%r96, {%rs27, %rs28};
	st.global.u32 	[%rd115], %r96;
$L__BB193_32:
	setp.le.s64 	%p27, %rd24, %rd8;
	@%p27 bra 	$L__BB193_34;
	add.s64 	%rd116, %rd19, %rd8;
	// begin inline asm
	{  cvt.rn.f16.f32 %rs29, %f73;}

	// end inline asm
	// begin inline asm
	{  cvt.rn.f16.f32 %rs30, %f74;}

	// end inline asm
	shr.u64 	%rd117, %rd116, 63;
	add.s64 	%rd118, %rd116, %rd117;
	shl.b64 	%rd119, %rd118, 1;
	and.b64  	%rd120, %rd119, -4;
	add.s64 	%rd121, %rd2, %rd120;
	mov.b32 	%r97, {%rs29, %rs30};
	st.global.u32 	[%rd121], %r97;
$L__BB193_34:
	setp.le.s64 	%p28, %rd24, %rd9;
	@%p28 bra 	$L__BB193_36;
	add.s64 	%rd122, %rd19, %rd9;
	// begin inline asm
	{  cvt.rn.f16.f32 %rs31, %f75;}

	// end inline asm
	// begin inline asm
	{  cvt.rn.f16.f32 %rs32, %f76;}

	// end inline asm
	shr.u64 	%rd123, %rd122, 63;
	add.s64 	%rd124, %rd122, %rd123;
	shl.b64 	%rd125, %rd124, 1;
	and.b64  	%rd126, %rd125, -4;
	add.s64 	%rd127, %rd2, %rd126;
	mov.b32 	%r98, {%rs31, %rs32};
	st.global.u32 	[%rd127], %r98;
$L__BB193_36:
	setp.le.s64 	%p29, %rd24, %rd10;
	@%p29 bra 	$L__BB193_38;
	add.s64 	%rd128, %rd19, %rd10;
	// begin inline asm
	{  cvt.rn.f16.f32 %rs33, %f77;}

	// end inline asm
	// begin inline asm
	{  cvt.rn.f16.f32 %rs34, %f78;}

	// end inline asm
	shr.u64 	%rd129, %rd128, 63;
	add.s64 	%rd130, %rd128, %rd129;
	shl.b64 	%rd131, %rd130, 1;
	and.b64  	%rd132, %rd131, -4;
	add.s64 	%rd133, %rd2, %rd132;
	mov.b32 	%r99, {%rs33, %rs34};
	st.global.u32 	[%rd133], %r99;
$L__BB193_38:
	setp.le.s64 	%p30, %rd24, %rd11;
	@%p30 bra 	$L__BB193_40;
	add.s64 	%rd134, %rd19, %rd11;
	// begin inline asm
	{  cvt.rn.f16.f32 %rs35, %f79;}

	// end inline asm
	// begin inline asm
	{  cvt.rn.f16.f32 %rs36, %f80;}

	// end inline asm
	shr.u64 	%rd135, %rd134, 63;
	add.s64 	%rd136, %rd134, %rd135;
	shl.b64 	%rd137, %rd136, 1;
	and.b64  	%rd138, %rd137, -4;
	add.s64 	%rd139, %rd2, %rd138;
	mov.b32 	%r100, {%rs35, %rs36};
	st.global.u32 	[%rd139], %r100;
$L__BB193_40:
	setp.le.s64 	%p31, %rd24, %rd12;
	@%p31 bra 	$L__BB193_42;
	add.s64 	%rd140, %rd19, %rd12;
	// begin inline asm
	{  cvt.rn.f16.f32 %rs37, %f81;}

	// end inline asm
	// begin inline asm
	{  cvt.rn.f16.f32 %rs38, %f82;}

	// end inline asm
	shr.u64 	%rd141, %rd140, 63;
	add.s64 	%rd142, %rd140, %rd141;
	shl.b64 	%rd143, %rd142, 1;
	and.b64  	%rd144, %rd143, -4;
	add.s64 	%rd145, %rd2, %rd144;
	mov.b32 	%r101, {%rs37, %rs38};
	st.global.u32 	[%rd145], %r101;
$L__BB193_42:
	setp.le.s64 	%p32, %rd24, %rd13;
	@%p32 bra 	$L__BB193_44;
	add.s64 	%rd146, %rd19, %rd13;
	// begin inline asm
	{  cvt.rn.f16.f32 %rs39, %f83;}

	// end inline asm
	// begin inline asm
	{  cvt.rn.f16.f32 %rs40, %f84;}

	// end inline asm
	shr.u64 	%rd147, %rd146, 63;
	add.s64 	%rd148, %rd146, %rd147;
	shl.b64 	%rd149, %rd148, 1;
	and.b64  	%rd150, %rd149, -4;
	add.s64 	%rd151, %rd2, %rd150;
	mov.b32 	%r102, {%rs39, %rs40};
	st.global.u32 	[%rd151], %r102;
$L__BB193_44:
	setp.le.s64 	%p33, %rd24, %rd14;
	@%p33 bra 	$L__BB193_46;
	add.s64 	%rd152, %rd19, %rd14;
	// begin inline asm
	{  cvt.rn.f16.f32 %rs41, %f85;}

	// end inline asm
	// begin inline asm
	{  cvt.rn.f16.f32 %rs42, %f86;}

	// end inline asm
	shr.u64 	%rd153, %rd152, 63;
	add.s64 	%rd154, %rd152, %rd153;
	shl.b64 	%rd155, %rd154, 1;
	and.b64  	%rd156, %rd155, -4;
	add.s64 	%rd157, %rd2, %rd156;
	mov.b32 	%r103, {%rs41, %rs42};
	st.global.u32 	[%rd157], %r103;
$L__BB193_46:
	setp.le.s64 	%p34, %rd24, %rd15;
	@%p34 bra 	$L__BB193_48;
	add.s64 	%rd158, %rd19, %rd15;
	// begin inline asm
	{  cvt.rn.f16.f32 %rs43, %f87;}

	// end inline asm
	// begin inline asm
	{  cvt.rn.f16.f32 %rs44, %f88;}

	// end inline asm
	shr.u64 	%rd159, %rd158, 63;
	add.s64 	%rd160, %rd158, %rd159;
	shl.b64 	%rd161, %rd160, 1;
	and.b64  	%rd162, %rd161, -4;
	add.s64 	%rd163, %rd2, %rd162;
	mov.b32 	%r104, {%rs43, %rs44};
	st.global.u32 	[%rd163], %r104;
$L__BB193_48:
	add.s64 	%rd164, %rd164, %rd16;
	setp.lt.s64 	%p35, %rd164, %rd23;
	@%p35 bra 	$L__BB193_4;
$L__BB193_49:
	ret;

}
	// .globl	_Z15SoftmaxWarpImplI10DirectLoadI6__halffE11DirectStoreIfS1_EfLi2ELi24ELi32ELi1ELb0EL9Algorithm0EEvT_T0_ll
.visible .entry _Z15SoftmaxWarpImplI10DirectLoadI6__halffE11DirectStoreIfS1_EfLi2ELi24ELi32ELi1ELb0EL9Algorithm0EEvT_T0_ll(
	.param .align 8 .b8 _Z15SoftmaxWarpImplI10DirectLoadI6__halffE11DirectStoreIfS1_EfLi2ELi24ELi32ELi1ELb0EL9Algorithm0EEvT_T0_ll_param_0[16],
	.param .align 8 .b8 _Z15SoftmaxWarpImplI10DirectLoadI6__halffE11DirectStoreIfS1_EfLi2ELi24ELi32ELi1ELb0EL9Algorithm0EEvT_T0_ll_param_1[16],
	.param .u64 _Z15SoftmaxWarpImplI10DirectLoadI6__halffE11DirectStoreIfS1_EfLi2ELi24ELi32ELi1ELb0EL9Algorithm0EEvT_T0_ll_param_2,
	.param .u64 _Z15SoftmaxWarpImplI10DirectLoadI6__halffE11DirectStoreIfS1_EfLi2ELi24ELi32ELi1ELb0EL9Algorithm0EEvT_T0_ll_param_3
)
{
	.reg .pred 	%p<14>;
	.reg .b16 	%rs<49>;
	.reg .b32 	%r<101>;
	.reg .b32 	%f<383>;
	.reg .b64 	%rd<166>;

	ld.param.u64 	%rd11, [_Z15SoftmaxWarpImplI10DirectLoadI6__halffE11DirectStoreIfS1_EfLi2ELi24ELi32ELi1ELb0EL9Algorithm0EEvT_T0_ll_param_1+8];
	ld.param.u64 	%rd10, [_Z15SoftmaxWarpImplI10DirectLoadI6__halffE11DirectStoreIfS1_EfLi2ELi24ELi32ELi1ELb0EL9Algorithm0EEvT_T0_ll_param_1];
	ld.param.u64 	%rd9, [_Z15SoftmaxWarpImplI10DirectLoadI6__halffE11DirectStoreIfS1_EfLi2ELi24ELi32ELi1ELb0EL9Algorithm0EEvT_T0_ll_param_0+8];
	ld.param.u64 	%rd8, [_Z15SoftmaxWarpImplI10DirectLoadI6__halffE11DirectStoreIfS1_EfLi2ELi24ELi32ELi1ELb0EL9Algorithm0EEvT_T0_ll_param_0];
	ld.param.u64 	%rd12, [_Z15SoftmaxWarpImplI10DirectLoadI6__halffE11DirectStoreIfS1_EfLi2ELi24ELi32ELi1ELb0EL9Algorithm0EEvT_T0_ll_param_2];
	ld.param.u64 	%rd13, [_Z15SoftmaxWarpImplI10DirectLoadI6__halffE11DirectStoreIfS1_EfLi2ELi24ELi32ELi1ELb0EL9Algorithm0EEvT_T0_ll_param_3];
	setp.lt.s64 	%p1, %rd13, 769;
	@%p1 bra 	$L__BB194_2;
	mov.u64 	%rd14, $str;
	cvta.global.u64 	%rd15, %rd14;
	mov.u64 	%rd16, $str$1;
	cvta.global.u64 	%rd17, %rd16;
	mov.u64 	%rd18, __unnamed_190;
	cvta.global.u64 	%rd19, %rd18;
	{ // callseq 189, 0
	.param .b64 param0;
	st.param.b64 	[param0], %rd15;
	.param .b64 param1;
	st.param.b64 	[param1], %rd17;
	.param .b32 param2;
	st.param.b32 	[param2], 358;
	.param .b64 param3;
	st.param.b64 	[param3], %rd19;
	.param .b64 param4;
	st.param.b64 	[param4], 1;
	call.uni 
	__assertfail, 
	(
	param0, 
	param1, 
	param2, 
	param3, 
	param4
	);
	} // callseq 189
$L__BB194_2:
	mov.u32 	%r2, %nctaid.x;
	mov.u32 	%r3, %ntid.y;
	mul.lo.s32 	%r1, %r2, %r3;
	mov.u32 	%r4, %ctaid.x;
	mov.u32 	%r5, %tid.y;
	mad.lo.s32 	%r6, %r4, %r3, %r5;
	cvt.s64.s32 	%rd165, %r6;
	setp.le.s64 	%p2, %rd12, %rd165;
	@%p2 bra 	$L__BB194_5;
	cvta.to.global.u64 	%rd3, %rd8;
	mov.u32 	%r7, %tid.x;
	shl.b32 	%r8, %r7, 1;
	cvt.u64.u32 	%rd4, %r8;
	cvt.s64.s32 	%rd5, %r1;
$L__BB194_4:
	mad.lo.s64 	%rd20, %rd165, %rd9, %rd4;
	shr.u64 	%rd21, %rd20, 63;
	add.s64 	%rd22, %rd20, %rd21;
	shl.b64 	%rd23, %rd22, 1;
	and.b64  	%rd24, %rd23, -4;
	add.s64 	%rd25, %rd3, %rd24;
	ld.global.u32 	%r9, [%rd25];
	mov.b32 	{%rs1, %rs2}, %r9;
	// begin inline asm
	{  cvt.f32.f16 %f1, %rs1;}

	// end inline asm
	// begin inline asm
	{  cvt.f32.f16 %f2, %rs2;}

	// end inline asm
	max.f32 	%f49, %f1, 0fFF800000;
	max.f32 	%f50, %f49, %f2;
	add.s64 	%rd26, %rd20, 64;
	shr.u64 	%rd27, %rd26, 63;
	add.s64 	%rd28, %rd26, %rd27;
	shl.b64 	%rd29, %rd28, 1;
	and.b64  	%rd30, %rd29, -4;
	add.s64 	%rd31, %rd3, %rd30;
	ld.global.u32 	%r10, [%rd31];
	mov.b32 	{%rs3, %rs4}, %r10;
	// begin inline asm
	{  cvt.f32.f16 %f3, %rs3;}

	// end inline asm
	// begin inline asm
	{  cvt.f32.f16 %f4, %rs4;}

	// end inline asm
	max.f32 	%f51, %f50, %f3;
	max.f32 	%f52, %f51, %f4;
	add.s64 	%rd32, %rd20, 128;
	shr.u64 	%rd33, %rd32, 63;
	add.s64 	%rd34, %rd32, %rd33;
	shl.b64 	%rd35, %rd34, 1;
	and.b64  	%rd36, %rd35, -4;
	add.s64 	%rd37, %rd3, %rd36;
	ld.global.u32 	%r11, [%rd37];
	mov.b32 	{%rs5, %rs6}, %r11;
	// begin inline asm
	{  cvt.f32.f16 %f5, %rs5;}

	// end inline asm
	// begin inline asm
	{  cvt.f32.f16 %f6, %rs6;}

	// end inline asm
	max.f32 	%f53, %f52, %f5;
	max.f32 	%f54, %f53, %f6;
	add.s64 	%rd38, %rd20, 192;
	shr.u64 	%rd39, %rd38, 63;
	add.s64 	%rd40, %rd38, %rd39;
	shl.b64 	%rd41, %rd40, 1;
	and.b64  	%rd42, %rd41, -4;
	add.s64 	%rd43, %rd3, %rd42;
	ld.global.u32 	%r12, [%rd43];
	mov.b32 	{%rs7, %rs8}, %r12;
	// begin inline asm
	{  cvt.f32.f16 %f7, %rs7;}

	// end inline asm
	// begin inline asm
	{  cvt.f32.f16 %f8, %rs8;}

	// end inline asm
	max.f32 	%f55, %f54, %f7;
	max.f32 	%f56, %f55, %f8;
	add.s64 	%rd44, %rd20, 256;
	shr.u64 	%rd45, %rd44, 63;
	add.s64 	%rd46, %rd44, %rd45;
	shl.b64 	%rd47, %rd46, 1;
	and.b64  	%rd48, %rd47, -4;
	add.s64 	%rd49, %rd3, %rd48;
	ld.global.u32 	%r13, [%rd49];
	mov.b32 	{%rs9, %rs10}, %r13;
	// begin inline asm
	{  cvt.f32.f16 %f9, %rs9;}

	// end inline asm
	// begin inline asm
	{  cvt.f32.f16 %f10, %rs10;}

	// end inline asm
	max.f32 	%f57, %f56, %f9;
	max.f32 	%f58, %f57, %f10;
	add.s64 	%rd50, %rd20, 320;
	shr.u64 	%rd51, %rd50, 63;
	add.s64 	%rd52, %rd50, %rd51;
	shl.b64 	%rd53, %rd52, 1;
	and.b64  	%rd54, %rd53, -4;
	add.s64 	%rd55, %rd3, %rd54;
	ld.global.u32 	%r14, [%rd55];
	mov.b32 	{%rs11, %rs12}, %r14;
	// begin inline asm
	{  cvt.f32.f16 %f11, %rs11;}

	// end inline asm
	// begin inline asm
	{  cvt.f32.f16 %f12, %rs12;}

	// end inline asm
	max.f32 	%f59, %f58, %f11;
	max.f32 	%f60, %f59, %f12;
	add.s64 	%rd56, %rd20, 384;
	shr.u64 	%rd57, %rd56, 63;
	add.s64 	%rd58, %rd56, %rd57;
	shl.b64 	%rd59, %rd58, 1;
	and.b64  	%rd60, %rd59, -4;
	add.s64 	%rd61, %rd3, %rd60;
	ld.global.u32 	%r15, [%rd61];
	mov.b32 	{%rs13, %rs14}, %r15;
	// begin inline asm
	{  cvt.f32.f16 %f13, %rs13;}

	// end inline asm
	// begin inline asm
	{  cvt.f32.f16 %f14, %rs14;}

	// end inline asm
	max.f32 	%f61, %f60, %f13;
	max.f32 	%f62, %f61, %f14;
	add.s64 	%rd62, %rd20, 448;
	shr.u64 	%rd63, %rd62, 63;
	add.s64 	%rd64, %rd62, %rd63;
	shl.b64 	%rd65, %rd64, 1;
	and.b64  	%rd66, %rd65, -4;
	add.s64 	%rd67, %rd3, %rd66;
	ld.global.u32 	%r16, [%rd67];
	mov.b32 	{%rs15, %rs16}, %r16;
	// begin inline asm
	{  cvt.f32.f16 %f15, %rs15;}

	// end inline asm
	// begin inline asm
	{  cvt.f32.f16 %f16, %rs16;}

	// end inline asm
	max.f32 	%f63, %f62, %f15;
	max.f32 	%f64, %f63, %f16;
	add.s64 	%rd68, %rd20, 512;
	shr.u64 	%rd69, %rd68, 63;
	add.s64 	%rd70, %rd68, %rd69;
	shl.b64 	%rd71, %rd70, 1;
	and.b64  	%rd72, %rd71, -4;
	add.s64 	%rd73, %rd3, %rd72;
	ld.global.u32 	%r17, [%rd73];
	mov.b32 	{%rs17, %rs18}, %r17;
	// begin inline asm
	{  cvt.f32.f16 %f17, %rs17;}

	// end inline asm
	// begin inline asm
	{  cvt.f32.f16 %f18, %rs18;}

	// end inline asm
	max.f32 	%f65, %f64, %f17;
	max.f32 	%f66, %f65, %f18;
	add.s64 	%rd74, %rd20, 576;
	shr.u64 	%rd75, %rd74, 63;
	add.s64 	%rd76, %rd74, %rd75;
	shl.b64 	%rd77, %rd76, 1;
	and.b64  	%rd78, %rd77, -4;
	add.s64 	%rd79, %rd3, %rd78;
	ld.global.u32 	%r18, [%rd79];
	mov.b32 	{%rs19, %rs20}, %r18;
	// begin inline asm
	{  cvt.f32.f16 %f19, %rs19;}

	// end inline asm
	// begin inline asm
	{  cvt.f32.f16 %f20, %rs20;}

	// end inline asm
	max.f32 	%f67, %f66, %f19;
	max.f32 	%f68, %f67, %f20;
	add.s64 	%rd80, %rd20, 640;
	shr.u64 	%rd81, %rd80, 63;
	add.s64 	%rd82, %rd80, %rd81;
	shl.b64 	%rd83, %rd82, 1;
	and.b64  	%rd84, %rd83, -4;
	add.s64 	%rd85, %rd3, %rd84;
	ld.global.u32 	%r19, [%rd85];
	mov.b32 	{%rs21, %rs22}, %r19;
	// begin inline asm
	{  cvt.f32.f16 %f21, %rs21;}

	// end inline asm
	// begin inline asm
	{  cvt.f32.f16 %f22, %rs22;}

	// end inline asm
	max.f32 	%f69, %f68, %f21;
	max.f32 	%f70, %f69, %f22;
	add.s64 	%rd86, %rd20, 704;
	shr.u64 	%rd87, %rd86, 63;
	add.s64 	%rd88, %rd86, %rd87;
	shl.b64 	%rd89, %rd88, 1;
	and.b64  	%rd90, %rd89, -4;
	add.s64 	%rd91, %rd3, %rd90;
	ld.global.u32 	%r20, [%rd91];
	mov.b32 	{%rs23, %rs24}, %r20;
	// begin inline asm
	{  cvt.f32.f16 %f23, %rs23;}

	// end inline asm
	// begin inline asm
	{  cvt.f32.f16 %f24, %rs24;}

	// end inline asm
	max.f32 	%f71, %f70, %f23;
	max.f32 	%f72, %f71, %f24;
	mov.b32 	%r21, %f72;
	shfl.sync.bfly.b32	%r22|%p3, %r21, 16, 31, -1;
	mov.b32 	%f73, %r22;
	max.f32 	%f74, %f72, %f73;
	mov.b32 	%r23, %f74;
	shfl.sync.bfly.b32	%r24|%p4, %r23, 8, 31, -1;
	mov.b32 	%f75, %r24;
	max.f32 	%f76, %f74, %f75;
	mov.b32 	%r25, %f76;
	shfl.sync.bfly.b32	%r26|%p5, %r25, 4, 31, -1;
	mov.b32 	%f77, %r26;
	max.f32 	%f78, %f76, %f77;
	mov.b32 	%r27, %f78;
	shfl.sync.bfly.b32	%r28|%p6, %r27, 2, 31, -1;
	mov.b32 	%f79, %r28;
	max.f32 	%f80, %f78, %f79;
	mov.b32 	%r29, %f80;
	shfl.sync.bfly.b32	%r30|%p7, %r29, 1, 31, -1;
	mov.b32 	%f81, %r30;
	max.f32 	%f82, %f80, %f81;
	sub.f32 	%f83, %f1, %f82;
	fma.rn.f32 	%f84, %f83, 0f3BBB989D, 0f3F000000;
	cvt.sat.f32.f32 	%f85, %f84;
	mov.f32 	%f86, 0f4B400001;
	mov.f32 	%f87, 0f437C0000;
	fma.rm.f32 	%f88, %f85, %f87, %f86;
	add.f32 	%f89, %f88, 0fCB40007F;
	neg.f32 	%f90, %f89;
	fma.rn.f32 	%f91, %f83, 0f3FB8AA3B, %f90;
	fma.rn.f32 	%f92, %f83, 0f32A57060, %f91;
	mov.b32 	%r31, %f88;
	shl.b32 	%r32, %r31, 23;
	mov.b32 	%f93, %r32;
	ex2.approx.ftz.f32 	%f94, %f92;
	mul.f32 	%f95, %f94, %f93;
	add.f32 	%f96, %f95, 0f00000000;
	sub.f32 	%f97, %f2, %f82;
	fma.rn.f32 	%f98, %f97, 0f3BBB989D, 0f3F000000;
	cvt.sat.f32.f32 	%f99, %f98;
	fma.rm.f32 	%f100, %f99, %f87, %f86;
	add.f32 	%f101, %f100, 0fCB40007F;
	neg.f32 	%f102, %f101;
	fma.rn.f32 	%f103, %f97, 0f3FB8AA3B, %f102;
	fma.rn.f32 	%f104, %f97, 0f32A57060, %f103;
	mov.b32 	%r33, %f100;
	shl.b32 	%r34, %r33, 23;
	mov.b32 	%f105, %r34;
	ex2.approx.ftz.f32 	%f106, %f104;
	mul.f32 	%f107, %f106, %f105;
	add.f32 	%f108, %f96, %f107;
	sub.f32 	%f109, %f3, %f82;
	fma.rn.f32 	%f110, %f109, 0f3BBB989D, 0f3F000000;
	cvt.sat.f32.f32 	%f111, %f110;
	fma.rm.f32 	%f112, %f111, %f87, %f86;
	add.f32 	%f113, %f112, 0fCB40007F;
	neg.f32 	%f114, %f113;
	fma.rn.f32 	%f115, %f109, 0f3FB8AA3B, %f114;
	fma.rn.f32 	%f116, %f109, 0f32A57060, %f115;
	mov.b32 	%r35, %f112;
	shl.b32 	%r36, %r35, 23;
	mov.b32 	%f117, %r36;
	ex2.approx.ftz.f32 	%f118, %f116;
	mul.f32 	%f119, %f118, %f117;
	add.f32 	%f120, %f108, %f119;
	sub.f32 	%f121, %f4, %f82;
	fma.rn.f32 	%f122, %f121, 0f3BBB989D, 0f3F000000;
	cvt.sat.f32.f32 	%f123, %f122;
	fma.rm.f32 	%f124, %f123, %f87, %f86;
	add.f32 	%f125, %f124, 0fCB40007F;
	neg.f32 	%f126, %f125;
	fma.rn.f32 	%f127, %f121, 0f3FB8AA3B, %f126;
	fma.rn.f32 	%f128, %f121, 0f32A57060, %f127;
	mov.b32 	%r37, %f124;
	shl.b32 	%r38, %r37, 23;
	mov.b32 	%f129, %r38;
	ex2.approx.ftz.f32 	%f130, %f128;
	mul.f32 	%f131, %f130, %f129;
	add.f32 	%f132, %f120, %f131;
	sub.f32 	%f133, %f5, %f82;
	fma.rn.f32 	%f134, %f133, 0f3BBB989D, 0f3F000000;
	cvt.sat.f32.f32 	%f135, %f134;
	fma.rm.f32 	%f136, %f135, %f87, %f86;
	add.f32 	%f137, %f136, 0fCB40007F;
	neg.f32 	%f138, %f137;
	fma.rn.f32 	%f139, %f133, 0f3FB8AA3B, %f138;
	fma.rn.f32 	%f140, %f133, 0f32A57060, %f139;
	mov.b32 	%r39, %f136;
	shl.b32 	%r40, %r39, 23;
	mov.b32 	%f141, %r40;
	ex2.approx.ftz.f32 	%f142, %f140;
	mul.f32 	%f143, %f142, %f141;
	add.f32 	%f144, %f132, %f143;
	sub.f32 	%f145, %f6, %f82;
	fma.rn.f32 	%f146, %f145, 0f3BBB989D, 0f3F000000;
	cvt.sat.f32.f32 	%f147, %f146;
	fma.rm.f32 	%f148, %f147, %f87, %f86;
	add.f32 	%f149, %f148, 0fCB40007F;
	neg.f32 	%f150, %f149;
	fma.rn.f32 	%f151, %f145, 0f3FB8AA3B, %f150;
	fma.rn.f32 	%f152, %f145, 0f32A57060, %f151;
	mov.b32 	%r41, %f148;
	shl.b32 	%r42, %r41, 23;
	mov.b32 	%f153, %r42;
	ex2.approx.ftz.f32 	%f154, %f152;
	mul.f32 	%f155, %f154, %f153;
	add.f32 	%f156, %f144, %f155;
	sub.f32 	%f157, %f7, %f82;
	fma.rn.f32 	%f158, %f157, 0f3BBB989D, 0f3F000000;
	cvt.sat.f32.f32 	%f159, %f158;
	fma.rm.f32 	%f160, %f159, %f87, %f86;
	add.f32 	%f161, %f160, 0fCB40007F;
	neg.f32 	%f162, %f161;
	fma.rn.f32 	%f163, %f157, 0f3FB8AA3B, %f162;
	fma.rn.f32 	%f164, %f157, 0f32A57060, %f163;
	mov.b32 	%r43, %f160;
	shl.b32 	%r44, %r43, 23;
	mov.b32 	%f165, %r44;
	ex2.approx.ftz.f32 	%f166, %f164;
	mul.f32 	%f167, %f166, %f165;
	add.f32 	%f168, %f156, %f167;
	sub.f32 	%f169, %f8, %f82;
	fma.rn.f32 	%f170, %f169, 0f3BBB989D, 0f3F000000;
	cvt.sat.f32.f32 	%f171, %f170;
	fma.rm.f32 	%f172, %f171, %f87, %f86;
	add.f32 	%f173, %f172, 0fCB40007F;
	neg.f32 	%f174, %f173;
	fma.rn.f32 	%f175, %f169, 0f3FB8AA3B, %f174;
	fma.rn.f32 	%f176, %f169, 0f32A57060, %f175;
	mov.b32 	%r45, %f172;
	shl.b32 	%r46, %r45, 23;
	mov.b32 	%f177, %r46;
	ex2.approx.ftz.f32 	%f178, %f176;
	mul.f32 	%f179, %f178, %f177;
	add.f32 	%f180, %f168, %f179;
	sub.f32 	%f181, %f9, %f82;
	fma.rn.f32 	%f182, %f181, 0f3BBB989D, 0f3F000000;
	cvt.sat.f32.f32 	%f183, %f182;
	fma.rm.f32 	%f184, %f183, %f87, %f86;
	add.f32 	%f185, %f184, 0fCB40007F;
	neg.f32 	%f186, %f185;
	fma.rn.f32 	%f187, %f181, 0f3FB8AA3B, %f186;
	fma.rn.f32 	%f188, %f181, 0f32A57060, %f187;
	mov.b32 	%r47, %f184;
	shl.b32 	%r48, %r47, 23;
	mov.b32 	%f189, %r48;
	ex2.approx.ftz.f32 	%f190, %f188;
	mul.f32 	%f191, %f190, %f189;
	add.f32 	%f192, %f180, %f191;
	sub.f32 	%f193, %f10, %f82;
	fma.rn.f32 	%f194, %f193, 0f3BBB989D, 0f3F000000;
	cvt.sat.f32.f32 	%f195, %f194;
	fma.rm.f32 	%f196, %f195, %f87, %f86;
	add.f32 	%f197, %f196, 0fCB40007F;
	neg.f32 	%f198, %f197;
	fma.rn.f32 	%f199, %f193, 0f3FB8AA3B, %f198;
	fma.rn.f32 	%f200, %f193, 0f32A57060, %f199;
	mov.b32 	%r49, %f196;
	shl.b32 	%r50, %r49, 23;
	mov.b32 	%f201, %r50;
	ex2.approx.ftz.f32 	%f202, %f200;
	mul.f32 	%f203, %f202, %f201;
	add.f32 	%f204, %f192, %f203;
	sub.f32 	%f205, %f11, %f82;
	fma.rn.f32 	%f206, %f205, 0f3BBB989D, 0f3F000000;
	cvt.sat.f32.f32 	%f207, %f206;
	fma.rm.f32 	%f208, %f207, %f87, %f86;
	add.f32 	%f209, %f208, 0fCB40007F;
	neg.f32 	%f210, %f209;
	fma.rn.f32 	%f211, %f205, 0f3FB8AA3B, %f210;
	fma.rn.f32 	%f212, %f205, 0f32A57060, %f211;
	mov.b32 	%r51, %f208;
	shl.b32 	%r52, %r51, 23;
	mov.b32 	%f213, %r52;
	ex2.approx.ftz.f32 	%f214, %f212;
	mul.f32 	%f215, %f214, %f213;
	add.f32 	%f216, %f204, %f215;
	sub.f32 	%f217, %f12, %f82;
	fma.rn.f32 	%f218, %f217, 0f3BBB989D, 0f3F000000;
	cvt.sat.f32.f32 	%f219, %f218;
	fma.rm.f32 	%f220, %f219, %f87, %f86;
	add.f32 	%f221, %f220, 0fCB40007F;
	neg.f32 	%f222, %f221;
	fma.rn.f32 	%f223, %f217, 0f3FB8AA3B, %f222;
	fma.rn.f32 	%f224, %f217, 0f32A57060, %f223;
	mov.b32 	%r53, %f220;
	shl.b32 	%r54, %r53, 23;
	mov.b32 	%f225, %r54;
	ex2.approx.ftz.f32 	%f226, %f224;
	mul.f32 	%f227, %f226, %f225;
	add.f32 	%f228, %f216, %f227;
	sub.f32 	%f229, %f13, %f82;
	fma.rn.f32 	%f230, %f229, 0f3BBB989D, 0f3F000000;
	cvt.sat.f32.f32 	%f231, %f230;
	fma.rm.f32 	%f232, %f231, %f87, %f86;
	add.f32 	%f233, %f232, 0fCB40007F;
	neg.f32 	%f234, %f233;
	fma.rn.f32 	%f235, %f229, 0f3FB8AA3B, %f234;
	fma.rn.f32 	%f236, %f229, 0f32A57060, %f235;
	mov.b32 	%r55, %f232;
	shl.b32 	%r56, %r55, 23;
	mov.b32 	%f237, %r56;
	ex2.approx.ftz.f32 	%f238, %f236;
	mul.f32 	%f239, %f238, %f237;
	add.f32 	%f240, %f228, %f239;
	sub.f32 	%f241, %f14, %f82;
	fma.rn.f32 	%f242, %f241, 0f3BBB989D, 0f3F000000;
	cvt.sat.f32.f32 	%f243, %f242;
	fma.rm.f32 	%f244, %f243, %f87, %f86;
	add.f32 	%f245, %f244, 0fCB40007F;
	neg.f32 	%f246, %f245;
	fma.rn.f32 	%f247, %f241, 0f3FB8AA3B, %f246;
	fma.rn.f32 	%f248, %f241, 0f32A57060, %f247;
	mov.b32 	%r57, %f244;
	shl.b32 	%r58, %r57, 23;
	mov.b32 	%f249, %r58;
	ex2.approx.ftz.f32 	%f250, %f248;
	mul.f32 	%f251, %f250, %f249;
	add.f32 	%f252, %f240, %f251;
	sub.f32 	%f253, %f15, %f82;
	fma.rn.f32 	%f254, %f253, 0f3BBB989D, 0f3F000000;
	cvt.sat.f32.f32 	%f255, %f254;
	fma.rm.f32 	%f256, %f255, %f87, %f86;
	add.f32 	%f257, %f256, 0fCB40007F;
	neg.f32 	%f258, %f257;
	fma.rn.f32 	%f259, %f253, 0f3FB8AA3B, %f258;
	fma.rn.f32 	%f260, %f253, 0f32A57060, %f259;
	mov.b32 	%r59, %f256;
	shl.b32 	%r60, %r59, 23;
	mov.b32 	%f261, %r60;
	ex2.approx.ftz.f32 	%f262, %f260;
	mul.f32 	%f263, %f262, %f261;
	add.f32 	%f264, %f252, %f263;
	sub.f32 	%f265, %f16, %f82;
	fma.rn.f32 	%f266, %f265, 0f3BBB989D, 0f3F000000;
	cvt.sat.f32.f32 	%f267, %f266;
	fma.rm.f32 	%f268, %f267, %f87, %f86;
	add.f32 	%f269, %f268, 0fCB40007F;
	neg.f32 	%f270, %f269;
	fma.rn.f32 	%f271, %f265, 0f3FB8AA3B, %f270;
	fma.rn.f32 	%f272, %f265, 0f32A57060, %f271;
	mov.b32 	%r61, %f268;
	shl.b32 	%r62, %r61, 23;
	mov.b32 	%f273, %r62;
	ex2.approx.ftz.f32 	%f274, %f272;
	mul.f32 	%f275, %f274, %f273;
	add.f32 	%f276, %f264, %f275;
	sub.f32 	%f277, %f17, %f82;
	fma.rn.f32 	%f278, %f277, 0f3BBB989D, 0f3F000000;
	cvt.sat.f32.f32 	%f279, %f278;
	fma.rm.f32 	%f280, %f279, %f87, %f86;
	add.f32 	%f281, %f280, 0fCB40007F;
	neg.f32 	%f282, %f281;
	fma.rn.f32 	%f283, %f277, 0f3FB8AA3B, %f282;
	fma.rn.f32 	%f284, %f277, 0f32A57060, %f283;
	mov.b32 	%r63, %f280;
	shl.b32 	%r64, %r63, 23;
	mov.b32 	%f285, %r64;
	ex2.approx.ftz.f32 	%f286, %f284;
	mul.f32 	%f287, %f286, %f285;
	add.f32 	%f288, %f276, %f287;
	sub.f32 	%f289, %f18, %f82;
	fma.rn.f32 	%f290, %f289, 0f3BBB989D, 0f3F000000;
	cvt.sat.f32.f32 	%f291, %f290;
	fma.rm.f32 	%f292, %f291, %f87, %f86;
	add.f32 	%f293, %f292, 0fCB40007F;
	neg.f32 	%f294, %f293;
	fma.rn.f32 	%f295, %f289, 0f3FB8AA3B, %f294;
	fma.rn.f32 	%f296, %f289, 0f32A57060, %f295;
	mov.b32 	%r65, %f292;
	shl.b32 	%r66, %r65, 23;
	mov.b32 	%f297, %r66;
	ex2.approx.ftz.f32 	%f298, %f296;
	mul.f32 	%f299, %f298, %f297;
	add.f32 	%f300, %f288, %f299;
	sub.f32 	%f301, %f19, %f82;
	fma.rn.f32 	%f302, %f301, 0f3BBB989D, 0f3F000000;
	cvt.sat.f32.f32 	%f303, %f302;
	fma.rm.f32 	%f304, %f303, %f87, %f86;
	add.f32 	%f305, %f304, 0fCB40007F;
	neg.f32 	%f306, %f305;
	fma.rn.f32 	%f307, %f301, 0f3FB8AA3B, %f306;
	fma.rn.f32 	%f308, %f301, 0f32A57060, %f307;
	mov.b32 	%r67, %f304;
	shl.b32 	%r68, %r67, 23;
	mov.b32 	%f309, %r68;
	ex2.approx.ftz.f32 	%f310, %f308;
	mul.f32 	%f311, %f310, %f309;
	add.f32 	%f312, %f300, %f311;
	sub.f32 	%f313, %f20, %f82;
	fma.rn.f32 	%f314, %f313, 0f3BBB989D, 0f3F000000;
	cvt.sat.f32.f32 	%f315, %f314;
	fma.rm.f32 	%f316, %f315, %f87, %f86;
	add.f32 	%f317, %f316, 0fCB40007F;
	neg.f32 	%f318, %f317;
	fma.rn.f32 	%f319, %f313, 0f3FB8AA3B, %f318;
	fma.rn.f32 	%f320, %f313, 0f32A57060, %f319;
	mov.b32 	%r69, %f316;
	shl.b32 	%r70, %r69, 23;
	mov.b32 	%f321, %r70;
	ex2.approx.ftz.f32 	%f322, %f320;
	mul.f32 	%f323, %f322, %f321;
	add.f32 	%f324, %f312, %f323;
	sub.f32 	%f325, %f21, %f82;
	fma.rn.f32 	%f326, %f325, 0f3BBB989D, 0f3F000000;
	cvt.sat.f32.f32 	%f327, %f326;
	fma.rm.f32 	%f328, %f327, %f87, %f86;
	add.f32 	%f329, %f328, 0fCB40007F;
	neg.f32 	%f330, %f329;
	fma.rn.f32 	%f331, %f325, 0f3FB8AA3B, %f330;
	fma.rn.f32 	%f332, %f325, 0f32A57060, %f331;
	mov.b32 	%r71, %f328;
	shl.b32 	%r72, %r71, 23;
	mov.b32 	%f333, %r72;
	ex2.approx.ftz.f32 	%f334, %f332;
	mul.f32 	%f335, %f334, %f333;
	add.f32 	%f336, %f324, %f335;
	sub.f32 	%f337, %f22, %f82;
	fma.rn.f32 	%f338, %f337, 0f3BBB989D, 0f3F000000;
	cvt.sat.f32.f32 	%f339, %f338;
	fma.rm.f32 	%f340, %f339, %f87, %f86;
	add.f32 	%f341, %f340, 0fCB40007F;
	neg.f32 	%f342, %f341;
	fma.rn.f32 	%f343, %f337, 0f3FB8AA3B, %f342;
	fma.rn.f32 	%f344, %f337, 0f32A57060, %f343;
	mov.b32 	%r73, %f340;
	shl.b32 	%r74, %r73, 23;
	mov.b32 	%f345, %r74;
	ex2.approx.ftz.f32 	%f346, %f344;
	mul.f32 	%f347, %f346, %f345;
	add.f32 	%f348, %f336, %f347;
	sub.f32 	%f349, %f23, %f82;
	fma.rn.f32 	%f350, %f349, 0f3BBB989D, 0f3F000000;
	cvt.sat.f32.f32 	%f351, %f350;
	fma.rm.f32 	%f352, %f351, %f87, %f86;
	add.f32 	%f353, %f352, 0fCB40007F;
	neg.f32 	%f354, %f353;
	fma.rn.f32 	%f355, %f349, 0f3FB8AA3B, %f354;
	fma.rn.f32 	%f356, %f349, 0f32A57060, %f355;
	mov.b32 	%r75, %f352;
	shl.b32 	%r76, %r75, 23;
	mov.b32 	%f357, %r76;
	ex2.approx.ftz.f32 	%f358, %f356;
	mul.f32 	%f359, %f358, %f357;
	add.f32 	%f360, %f348, %f359;
	sub.f32 	%f361, %f24, %f82;
	fma.rn.f32 	%f362, %f361, 0f3BBB989D, 0f3F000000;
	cvt.sat.f32.f32 	%f363, %f362;
	fma.rm.f32 	%f364, %f363, %f87, %f86;
	add.f32 	%f365, %f364, 0fCB40007F;
	neg.f32 	%f366, %f365;
	fma.rn.f32 	%f367, %f361, 0f3FB8AA3B, %f366;
	fma.rn.f32 	%f368, %f361, 0f32A57060, %f367;
	mov.b32 	%r77, %f364;
	shl.b32 	%r78, %r77, 23;
	mov.b32 	%f369, %r78;
	ex2.approx.ftz.f32 	%f370, %f368;
	mul.f32 	%f371, %f370, %f369;
	add.f32 	%f372, %f360, %f371;
	mov.b32 	%r79, %f372;
	shfl.sync.bfly.b32	%r80|%p8, %r79, 16, 31, -1;
	mov.b32 	%f373, %r80;
	add.f32 	%f374, %f372, %f373;
	mov.b32 	%r81, %f374;
	shfl.sync.bfly.b32	%r82|%p9, %r81, 8, 31, -1;
	mov.b32 	%f375, %r82;
	add.f32 	%f376, %f374, %f375;
	mov.b32 	%r83, %f376;
	shfl.sync.bfly.b32	%r84|%p10, %r83, 4, 31, -1;
	mov.b32 	%f377, %r84;
	add.f32 	%f378, %f376, %f377;
	mov.b32 	%r85, %f378;
	shfl.sync.bfly.b32	%r86|%p11, %r85, 2, 31, -1;
	mov.b32 	%f379, %r86;
	add.f32 	%f380, %f378, %f379;
	mov.b32 	%r87, %f380;
	shfl.sync.bfly.b32	%r88|%p12, %r87, 1, 31, -1;
	mov.b32 	%f381, %r88;
	add.f32 	%f382, %f380, %f381;
	div.rn.f32 	%f25, %f95, %f382;
	div.rn.f32 	%f26, %f107, %f382;
	div.rn.f32 	%f27, %f119, %f382;
	div.rn.f32 	%f28, %f131, %f382;
	div.rn.f32 	%f29, %f143, %f382;
	div.rn.f32 	%f30, %f155, %f382;
	div.rn.f32 	%f31, %f167, %f382;
	div.rn.f32 	%f32, %f179, %f382;
	div.rn.f32 	%f33, %f191, %f382;
	div.rn.f32 	%f34, %f203, %f382;
	div.rn.f32 	%f35, %f215, %f382;
	div.rn.f32 	%f36, %f227, %f382;
	div.rn.f32 	%f37, %f239, %f382;
	div.rn.f32 	%f38, %f251, %f382;
	div.rn.f32 	%f39, %f263, %f382;
	div.rn.f32 	%f40, %f275, %f382;
	div.rn.f32 	%f41, %f287, %f382;
	div.rn.f32 	%f42, %f299, %f382;
	div.rn.f32 	%f43, %f311, %f382;
	div.rn.f32 	%f44, %f323, %f382;
	div.rn.f32 	%f45, %f335, %f382;
	div.rn.f32 	%f46, %f347, %f382;
	div.rn.f32 	%f47, %f359, %f382;
	div.rn.f32 	%f48, %f371, %f382;
	mad.lo.s64 	%rd92, %rd165, %rd11, %rd4;
	// begin inline asm
	{  cvt.rn.f16.f32 %rs25, %f25;}

	// end inline asm
	// begin inline asm
	{  cvt.rn.f16.f32 %rs26, %f26;}

	// end inline asm
	shr.u64 	%rd93, %rd92, 63;
	add.s64 	%rd94, %rd92, %rd93;
	cvta.to.global.u64 	%rd95, %rd10;
	shl.b64 	%rd96, %rd94, 1;
	and.b64  	%rd97, %rd96, -4;
	add.s64 	%rd98, %rd95, %rd97;
	mov.b32 	%r89, {%rs25, %rs26};
	st.global.u32 	[%rd98], %r89;
	add.s64 	%rd99, %rd92, 64;
	// begin inline asm
	{  cvt.rn.f16.f32 %rs27, %f27;}

	// end inline asm
	// begin inline asm
	{  cvt.rn.f16.f32 %rs28, %f28;}

	// end inline asm
	shr.u64 	%rd100, %rd99, 63;
	add.s64 	%rd101, %rd99, %rd100;
	shl.b64 	%rd102, %rd101, 1;
	and.b64  	%rd103, %rd102, -4;
	add.s64 	%rd104, %rd95, %rd103;
	mov.b32 	%r90, {%rs27, %rs28};
	st.global.u32 	[%rd104], %r90;
	add.s64 	%rd105, %rd92, 128;
	// begin inline asm
	{  cvt.rn.f16.f32 %rs29, %f29;}

	// end inline asm
	// begin inline asm
	{  cvt.rn.f16.f32 %rs30, %f30;}

	// end inline asm
	shr.u64 	%rd106, %rd105, 63;
	add.s64 	%rd107, %rd105, %rd106;
	shl.b64 	%rd108, %rd107, 1;
	and.b64  	%rd109, %rd108, -4;
	add.s64 	%rd110, %rd95, %rd109;
	mov.b32 	%r91, {%rs29, %rs30};
	st.global.u32 	[%rd110], %r91;
	add.s64 	%rd111, %rd92, 192;
	// begin inline asm
	{  cvt.rn.f16.f32 %rs31, %f31;}

	// end inline asm
	// begin inline asm
	{  cvt.rn.f16.f32 %rs32, %f32;}

	// end inline asm
	shr.u64 	%rd112, %rd111, 63;
	add.s64 	%rd113, %rd111, %rd112;
	shl.b64 	%rd114, %rd113, 1;
	and.b64  	%rd115, %rd114, -4;
	add.s64 	%rd116, %rd95, %rd115;
	mov.b32 	%r92, {%rs31, %rs32};
	st.global.u32 	[%rd116], %r92;
	add.s64 	%rd117, %rd92, 256;
	// begin inline asm
	{  cvt.rn.f16.f32 %rs33, %f33;}

	// end inline asm
	// begin inline asm
	{  cvt.rn.f16.f32 %rs34, %f34;}

	// end inline asm
	shr.u64 	%rd118, %rd117, 63;
	add.s64 	%rd119, %rd117, %rd118;
	shl.b64 	%rd120, %rd119, 1;
	and.b64  	%rd121, %rd120, -4;
	add.s64 	%rd122, %rd95, %rd121;
	mov.b32 	%r93, {%rs33, %rs34};
	st.global.u32 	[%rd122], %r93;
	add.s64 	%rd123, %rd92, 320;
	// begin inline asm
	{  cvt.rn.f16.f32 %rs35, %f35;}

	// end inline asm
	// begin inline asm
	{  cvt.rn.f16.f32 %rs36, %f36;}

	// end inline asm
	shr.u64 	%rd124, %rd123, 63;
	add.s64 	%rd125, %rd123, %rd124;
	shl.b64 	%rd126, %rd125, 1;
	and.b64  	%rd127, %rd126, -4;
	add.s64 	%rd128, %rd95, %rd127;
	mov.b32 	%r94, {%rs35, %rs36};
	st.global.u32 	[%rd128], %r94;
	add.s64 	%rd129, %rd92, 384;
	// begin inline asm
	{  cvt.rn.f16.f32 %rs37, %f37;}

	// end inline asm
	// begin inline asm
	{  cvt.rn.f16.f32 %rs38, %f38;}

	// end inline asm
	shr.u64 	%rd130, %rd129, 63;
	add.s64 	%rd131, %rd129, %rd130;
	shl.b64 	%rd132, %rd131, 1;
	and.b64  	%rd133, %rd132, -4;
	add.s64 	%rd134, %rd95, %rd133;
	mov.b32 	%r95, {%rs37, %rs38};
	st.global.u32 	[%rd134], %r95;
	add.s64 	%rd135, %rd92, 448;
	// begin inline asm
	{  cvt.rn.f16.f32 %rs39, %f39;}

	// end inline asm
	// begin inline asm
	{  cvt.rn.f16.f32 %rs40, %f40;}

	// end inline asm
	shr.u64 	%rd136, %rd135, 63;
	add.s64 	%rd137, %rd135, %rd136;
	shl.b64 	%rd138, %rd137, 1;
	and.b64  	%rd139, %rd138, -4;
	add.s64 	%rd140, %rd95, %rd139;
	mov.b32 	%r96, {%rs39, %rs40};
	st.global.u32 	[%rd140], %r96;
	add.s64 	%rd141, %rd92, 512;
	// begin inline asm
	{  cvt.rn.f16.f32 %rs41, %f41;}

	// end inline asm
	// begin inline asm
	{  cvt.rn.f16.f32 %rs42, %f42;}

	// end inline asm
	shr.u64 	%rd142, %rd141, 63;
	add.s64 	%rd143, %rd141, %rd142;
	shl.b64 	%rd144, %rd143, 1;
	and.b64  	%rd145, %rd144, -4;
	add.s64 	%rd146, %rd95, %rd145;
	mov.b32 	%r97, {%rs41, %rs42};
	st.global.u32 	[%rd146], %r97;
	add.s64 	%rd147, %rd92, 576;
	// begin inline asm
	{  cvt.rn.f16.f32 %rs43, %f43;}

	// end inline asm
	// begin inline asm
	{  cvt.rn.f16.f32 %rs44, %f44;}

	// end inline asm
	shr.u64 	%rd148, %rd147, 63;
	add.s64 	%rd149, %rd147, %rd148;
	shl.b64 	%rd150, %rd149, 1;
	and.b64  	%rd151, %rd150, -4;
	add.s64 	%rd152, %rd95, %rd151;
	mov.b32 	%r98, {%rs43, %rs44};
	st.global.u32 	[%rd152], %r98;
	add.s64 	%rd153, %rd92, 640;
	// begin inline asm
	{  cvt.rn.f16.f32 %rs45, %f45;}

	// end inline asm
	// begin inline asm
	{  cvt.rn.f16.f32 %rs46, %f46;}

	// end inline asm
	shr.u64 	%rd154, %rd153, 63;
	add.s64 	%rd155, %rd153, %rd154;
	shl.b64 	%rd156, %rd155, 1;
	and.b64  	%rd157, %rd156, -4;
	add.s64 	%rd158, %rd95, %rd157;
	mov.b32 	%r99, {%rs45, %rs46};
	st.global.u32 	[%rd158], %r99;
	add.s64 	%rd159, %rd92, 704;
	// begin inline asm
	{  cvt.rn.f16.f32 %rs47, %f47;}

	// end inline asm
	// begin inline asm
	{  cvt.rn.f16.f32 %rs48, %f48;}

	// end inline asm
	shr.u64 	%rd160, %rd159, 63;
	add.s64 	%rd161, %rd159, %rd160;
	shl.b64 	%rd162, %rd161, 1;
	and.b64  	%rd163, %rd162, -4;
	add.s64 	%rd164, %rd95, %rd163;
	mov.b32 	%r100, {%rs47, %rs48};
	st.global.u32 	[%rd164], %r100;
	add.s64 	%rd165, %rd165, %rd5;
	setp.lt.s64 	%p13, %rd165, %rd12;
	@%p13 bra 	$L__BB194_4;
$L__BB194_5:
	ret;

}
	// .globl	_Z15SoftmaxWarpImplI10DirectLoadI6__halffE11DirectStoreIfS1_EfLi2ELi24ELi32ELi1ELb1EL9Algorithm0EEvT_T0_ll
.visible .entry _Z15SoftmaxWarpImplI10DirectLoadI6__halffE11DirectStoreIfS1_EfLi2ELi24ELi32ELi1ELb1EL9Algorithm0EEvT_T0_ll(
	.param .align 8 .b8 _Z15SoftmaxWarpImplI10DirectLoadI6__halffE11DirectStoreIfS1_EfLi2ELi24ELi32ELi1ELb1EL9Algorithm0EEvT_T0_ll_param_0[16],
	.param .align 8 .b8 _Z15SoftmaxWarpImplI10DirectLoadI6__halffE11DirectStoreIfS1_EfLi2ELi24ELi32ELi1ELb1EL9Algorithm0EEvT_T0_ll_param_1[16],
	.param .u64 _Z15SoftmaxWarpImplI10DirectLoadI6__halffE11DirectStoreIfS1_EfLi2ELi24ELi32ELi1ELb1EL9Algorithm0EEvT_T0_ll_param_2,
	.param .u64 _Z15SoftmaxWarpImplI10DirectLoadI6__halffE11DirectStoreIfS1_EfLi2ELi24ELi32ELi1ELb1EL9Algorithm0EEvT_T0_ll_param_3
)
{
	.reg .pred 	%p<38>;
	.reg .b16 	%rs<49>;
	.reg .b32 	%r<112>;
	.reg .b32 	%f<515>;
	.reg .b64 	%rd<180>;

	ld.param.u64 	%rd24, [_Z15SoftmaxWarpImplI10DirectLoadI6__halffE11DirectStoreIfS1_EfLi2ELi24ELi32ELi1ELb1EL9Algorithm0EEvT_T0_ll_param_1+8];
	ld.param.u64 	%rd22, [_Z15SoftmaxWarpImplI10DirectLoadI6__halffE11DirectStoreIfS1_EfLi2ELi24ELi32ELi1ELb1EL9Algorithm0EEvT_T0_ll_param_0+8];
	ld.param.u64 	%rd23, [_Z15SoftmaxWarpImplI10DirectLoadI6__halffE11DirectStoreIfS1_EfLi2ELi24ELi32ELi1ELb1EL9Algorithm0EEvT_T0_ll_param_1];
	ld.param.u64 	%rd21, [_Z15SoftmaxWarpImplI10DirectLoadI6__halffE11DirectStoreIfS1_EfLi2ELi24ELi32ELi1ELb1EL9Algorithm0EEvT_T0_ll_param_0];
	ld.param.u64 	%rd26, [_Z15SoftmaxWarpImplI10DirectLoadI6__halffE11DirectStoreIfS1_EfLi2ELi24ELi32ELi1ELb1EL9Algorithm0EEvT_T0_ll_param_3];
	cvta.to.global.u64 	%rd1, %rd21;
	cvta.to.global.u64 	%rd2, %rd23;
	setp.lt.s64 	%p1, %rd26, 769;
	@%p1 bra 	$L__BB195_2;
	mov.u64 	%rd27, $str;
	cvta.global.u64 	%rd28, %rd27;
	mov.u64 	%rd29, $str$1;
	cvta.global.u64 	%rd30, %rd29;
	mov.u64 	%rd31, __unnamed_191;
	cvta.global.u64 	%rd32, %rd31;
	{ // callseq 190, 0
	.param .b64 param0;
	st.param.b64 	[param0], %rd28;
	.param .b64 param1;
	st.param.b64 	[param1], %rd30;
	.param .b32 param2;
	st.param.b32 	[param2], 358;
	.param .b64 param3;
	st.param.b64 	[param3], %rd32;
	.param .b64 param4;
	st.param.b64 	[param4], 1;
	call.uni 
	__assertfail, 
	(
	param0, 
	param1, 
	param2, 
	param3, 
	param4
	);
	} // callseq 190
$L__BB195_2:
	ld.param.u64 	%rd177, [_Z15SoftmaxWarpImplI10DirectLoadI6__halffE11DirectStoreIfS1_EfLi2ELi24ELi32ELi1ELb1EL9Algorithm0EEvT_T0_ll_param_2];
	mov.u32 	%r2, %nctaid.x;
	mov.u32 	%r3, %ntid.y;
	mul.lo.s32 	%r1, %r2, %r3;
	mov.u32 	%r4, %ctaid.x;
	mov.u32 	%r5, %tid.y;
	mad.lo.s32 	%r6, %r4, %r3, %r5;
	cvt.s64.s32 	%rd179, %r6;
	setp.le.s64 	%p2, %rd177, %rd179;
	@%p2 bra 	$L__BB195_53;
	mov.u32 	%r7, %tid.x;
	shl.b32 	%r8, %r7, 1;
	cvt.u64.u32 	%rd4, %r8;
	add.s32 	%r9, %r8, 64;
	cvt.u64.u32 	%rd5, %r9;
	add.s32 	%r10, %r8, 128;
	cvt.u64.u32 	%rd6, %r10;
	add.s32 	%r11, %r8, 192;
	cvt.u64.u32 	%rd7, %r11;
	add.s32 	%r12, %r8, 256;
	cvt.u64.u32 	%rd8, %r12;
	add.s32 	%r13, %r8, 320;
	cvt.u64.u32 	%rd9, %r13;
	add.s32 	%r14, %r8, 384;
	cvt.u64.u32 	%rd10, %r14;
	add.s32 	%r15, %r8, 448;
	cvt.u64.u32 	%rd11, %r15;
	add.s32 	%r16, %r8, 512;
	cvt.u64.u32 	%rd12, %r16;
	add.s32 	%r17, %r8, 576;
	cvt.u64.u32 	%rd13, %r17;
	add.s32 	%r18, %r8, 640;
	cvt.u64.u32 	%rd14, %r18;
	add.s32 	%r19, %r8, 704;
	cvt.u64.u32 	%rd15, %r19;
	cvt.s64.s32 	%rd16, %r1;
$L__BB195_4:
	setp.le.s64 	%p3, %rd26, %rd4;
	mul.lo.s64 	%rd18, %rd179, %rd22;
	mov.f32 	%f479, 0fFF800000;
	mov.f32 	%f480, %f479;
	mov.f32 	%f484, %f479;
	@%p3 bra 	$L__BB195_6;
	add.s64 	%rd33, %rd18, %rd4;
	shr.u64 	%rd34, %rd33, 63;
	add.s64 	%rd35, %rd33, %rd34;
	shl.b64 	%rd36, %rd35, 1;
	and.b64  	%rd37, %rd36, -4;
	add.s64 	%rd38, %rd1, %rd37;
	ld.global.u32 	%r20, [%rd38];
	mov.b32 	{%rs1, %rs2}, %r20;
	// begin inline asm
	{  cvt.f32.f16 %f480, %rs1;}

	// end inline asm
	// begin inline asm
	{  cvt.f32.f16 %f479, %rs2;}

	// end inline asm
	max.f32 	%f100, %f480, 0fFF800000;
	max.f32 	%f484, %f100, %f479;
$L__BB195_6:
	setp.le.s64 	%p4, %rd26, %rd5;
	mov.f32 	%f482, 0fFF800000;
	mov.f32 	%f483, %f482;
	@%p4 bra 	$L__BB195_8;
	add.s64 	%rd39, %rd18, %rd5;
	shr.u64 	%rd40, %rd39, 63;
	add.s64 	%rd41, %rd39, %rd40;
	shl.b64 	%rd42, %rd41, 1;
	and.b64  	%rd43, %rd42, -4;
	add.s64 	%rd44, %rd1, %rd43;
	ld.global.u32 	%r21, [%rd44];
	mov.b32 	{%rs3, %rs4}, %r21;
	// begin inline asm
	{  cvt.f32.f16 %f483, %rs3;}

	// end inline asm
	// begin inline asm
	{  cvt.f32.f16 %f482, %rs4;}

	// end inline asm
	max.f32 	%f104, %f484, %f483;
	max.f32 	%f484, %f104, %f482;
$L__BB195_8:
	setp.le.s64 	%p5, %rd26, %rd6;
	mov.f32 	%f485, 0fFF800000;
	mov.f32 	%f486, %f485;
	@%p5 bra 	$L__BB195_10;
	add.s64 	%rd45, %rd18, %rd6;
	shr.u64 	%rd46, %rd45, 63;
	add.s64 	%rd47, %rd45, %rd46;
	shl.b64 	%rd48, %rd47, 1;
	and.b64  	%rd49, %rd48, -4;
	add.s64 	%rd50, %rd1, %rd49;
	ld.global.u32 	%r22, [%rd50];
	mov.b32 	{%rs5, %rs6}, %r22;
	// begin inline asm
	{  cvt.f32.f16 %f486, %rs5;}

	// end inline asm
	// begin inline asm
	{  cvt.f32.f16 %f485, %rs6;}

	// end inline asm
	max.f32 	%f108, %f484, %f486;
	max.f32 	%f484, %f108, %f485;
$L__BB195_10:
	setp.le.s64 	%p6, %rd26, %rd7;
	mov.f32 	%f488, 0fFF800000;
	mov.f32 	%f489, %f488;
	@%p6 bra 	$L__BB195_12;
	add.s64 	%rd51, %rd18, %rd7;
	shr.u64 	%rd52, %rd51, 63;
	add.s64 	%rd53, %rd51, %rd52;
	shl.b64 	%rd54, %rd53, 1;
	and.b64  	%rd55, %rd54, -4;
	add.s64 	%rd56, %rd1, %rd55;
	ld.global.u32 	%r23, [%rd56];
	mov.b32 	{%rs7, %rs8}, %r23;
	// begin inline asm
	{  cvt.f32.f16 %f489, %rs7;}

	// end inline asm
	// begin inline asm
	{  cvt.f32.f16 %f488, %rs8;}

	// end inline asm
	max.f32 	%f112, %f484, %f489;
	max.f32 	%f484, %f112, %f488;
$L__BB195_12:
	setp.le.s64 	%p7, %rd26, %rd8;
	mov.f32 	%f491, 0fFF800000;
	mov.f32 	%f492, %f491;
	@%p7 bra 	$L__BB195_14;
	add.s64 	%rd57, %rd18, %rd8;
	shr.u64 	%rd58, %rd57, 63;
	add.s64 	%rd59, %rd57, %rd58;
	shl.b64 	%rd60, %rd59, 1;
	and.b64  	%rd61, %rd60, -4;
	add.s64 	%rd62, %rd1, %rd61;
	ld.global.u32 	%r24, [%rd62];
	mov.b32 	{%rs9, %rs10}, %r24;
	// begin inline asm
	{  cvt.f32.f16 %f492, %rs9;}

	// end inline asm
	// begin inline asm
	{  cvt.f32.f16 %f491, %rs10;}

	// end inline asm
	max.f32 	%f116, %f484, %f492;
	max.f32 	%f484, %f116, %f491;
$L__BB195_14:
	setp.le.s64 	%p8, %rd26, %rd9;
	mov.f32 	%f494, 0fFF800000;
	mov.f32 	%f495, %f494;
	@%p8 bra 	$L__BB195_16;
	add.s64 	%rd63, %rd18, %rd9;
	shr.u64 	%rd64, %rd63, 63;
	add.s64 	%rd65, %rd63, %rd64;
	shl.b64 	%rd66, %rd65, 1;
	and.b64  	%rd67, %rd66, -4;
	add.s64 	%rd68, %rd1, %rd67;
	ld.global.u32 	%r25, [%rd68];
	mov.b32 	{%rs11, %rs12}, %r25;
	// begin inline asm
	{  cvt.f32.f16 %f495, %rs11;}

	// end inline asm
	// begin inline asm
	{  cvt.f32.f16 %f494, %rs12;}

	// end inline asm
	max.f32 	%f120, %f484, %f495;
	max.f32 	%f484, %f120, %f494;
$L__BB195_16:
	setp.le.s64 	%p9, %rd26, %rd10;
	mov.f32 	%f497, 0fFF800000;
	mov.f32 	%f498, %f497;
	@%p9 bra 	$L__BB195_18;
	add.s64 	%rd69, %rd18, %rd10;
	shr.u64 	%rd70, %rd69, 63;
	add.s64 	%rd71, %rd69, %rd70;
	shl.b64 	%rd72, %rd71, 1;
	and.b64  	%rd73, %rd72, -4;
	add.s64 	%rd74, %rd1, %rd73;
	ld.global.u32 	%r26, [%rd74];
	mov.b32 	{%rs13, %rs14}, %r26;
	// begin inline asm
	{  cvt.f32.f16 %f498, %rs13;}

	// end inline asm
	// begin inline asm
	{  cvt.f32.f16 %f497, %rs14;}

	// end inline asm
	max.f32 	%f124, %f484, %f498;
	max.f32 	%f484, %f124, %f497;
$L__BB195_18:
	setp.le.s64 	%p10, %rd26, %rd11;
	mov.f32 	%f500, 0fFF800000;
	mov.f32 	%f501, %f500;
	@%p10 bra 	$L__BB195_20;
	add.s64 	%rd75, %rd18, %rd11;
	shr.u64 	%rd76, %rd75, 63;
	add.s64 	%rd77, %rd75, %rd76;
	shl.b64 	%rd78, %rd77, 1;
	and.b64  	%rd79, %rd78, -4;
	add.s64 	%rd80, %rd1, %rd79;
	ld.global.u32 	%r27, [%rd80];
	mov.b32 	{%rs15, %rs16}, %r27;
	// begin inline asm
	{  cvt.f32.f16 %f501, %rs15;}

	// end inline asm
	// begin inline asm
	{  cvt.f32.f16 %f500, %rs16;}

	// end inline asm
	max.f32 	%f128, %f484, %f501;
	max.f32 	%f484, %f128, %f500;
$L__BB195_20:
	setp.le.s64 	%p11, %rd26, %rd12;
	mov.f32 	%f503, 0fFF800000;
	mov.f32 	%f504, %f503;
	@%p11 bra 	$L__BB195_22;
	add.s64 	%rd81, %rd18, %rd12;
	shr.u64 	%rd82, %rd81, 63;
	add.s64 	%rd83, %rd81, %rd82;
	shl.b64 	%rd84, %rd83, 1;
	and.b64  	%rd85, %rd84, -4;
	add.s64 	%rd86, %rd1, %rd85;
	ld.global.u32 	%r28, [%rd86];
	mov.b32 	{%rs17, %rs18}, %r28;
	// begin inline asm
	{  cvt.f32.f16 %f504, %rs17;}

	// end inline asm
	// begin inline asm
	{  cvt.f32.f16 %f503, %rs18;}

	// end inline asm
	max.f32 	%f132, %f484, %f504;
	max.f32 	%f484, %f132, %f503;
$L__BB195_22:
	setp.le.s64 	%p12, %rd26, %rd13;
	mov.f32 	%f506, 0fFF800000;
	mov.f32 	%f507, %f506;
	@%p12 bra 	$L__BB195_24;
	add.s64 	%rd87, %rd18, %rd13;
	shr.u64 	%rd88, %rd87, 63;
	add.s64 	%rd89, %rd87, %rd88;
	shl.b64 	%rd90, %rd89, 1;
	and.b64  	%rd91, %rd90, -4;
	add.s64 	%rd92, %rd1, %rd91;
	ld.global.u32 	%r29, [%rd92];
	mov.b32 	{%rs19, %rs20}, %r29;
	// begin inline asm
	{  cvt.f32.f16 %f507, %rs19;}

	// end inline asm
	// begin inline asm
	{  cvt.f32.f16 %f506, %rs20;}

	// end inline asm
	max.f32 	%f136, %f484, %f507;
	max.f32 	%f484, %f136, %f506;
$L__BB195_24:
	setp.le.s64 	%p13, %rd26, %rd14;
	mov.f32 	%f509, 0fFF800000;
	mov.f32 	%f510, %f509;
	@%p13 bra 	$L__BB195_26;
	add.s64 	%rd93, %rd18, %rd14;
	shr.u64 	%rd94, %rd93, 63;
	add.s64 	%rd95, %rd93, %rd94;
	shl.b64 	%rd96, %rd95, 1;
	and.b64  	%rd97, %rd96, -4;
	add.s64 	%rd98, %rd1, %rd97;
	ld.global.u32 	%r30, [%rd98];
	mov.b32 	{%rs21, %rs22}, %r30;
	// begin inline asm
	{  cvt.f32.f16 %f510, %rs21;}

	// end inline asm
	// begin inline asm
	{  cvt.f32.f16 %f509, %rs22;}

	// end inline asm
	max.f32 	%f140, %f484, %f510;
	max.f32 	%f484, %f140, %f509;
$L__BB195_26:
	setp.le.s64 	%p14, %rd26, %rd15;
	mov.f32 	%f512, 0fFF800000;
	mov.f32 	%f513, %f512;
	@%p14 bra 	$L__BB195_28;
	add.s64 	%rd99, %rd18, %rd15;
	shr.u64 	%rd100, %rd99, 63;
	add.s64 	%rd101, %rd99, %rd100;
	shl.b64 	%rd102, %rd101, 1;
	and.b64  	%rd103, %rd102, -4;
	add.s64 	%rd104, %rd1, %rd103;
	ld.global.u32 	%r31, [%rd104];
	mov.b32 	{%rs23, %rs24}, %r31;
	// begin inline asm
	{  cvt.f32.f16 %f513, %rs23;}

	// end inline asm
	// begin inline asm
	{  cvt.f32.f16 %f512, %rs24;}

	// end inline asm
	max.f32 	%f144, %f484, %f513;
	max.f32 	%f484, %f144, %f512;
$L__BB195_28:
	setp.le.s64 	%p15, %rd26, %rd4;
	mov.b32 	%r32, %f484;
	shfl.sync.bfly.b32	%r33|%p16, %r32, 16, 31, -1;
	mov.b32 	%f145, %r33;
	max.f32 	%f146, %f484, %f145;
	mov.b32 	%r34, %f146;
	shfl.sync.bfly.b32	%r35|%p17, %r34, 8, 31, -1;
	mov.b32 	%f147, %r35;
	max.f32 	%f148, %f146, %f147;
	mov.b32 	%r36, %f148;
	shfl.sync.bfly.b32	%r37|%p18, %r36, 4, 31, -1;
	mov.b32 	%f149, %r37;
	max.f32 	%f150, %f148, %f149;
	mov.b32 	%r38, %f150;
	shfl.sync.bfly.b32	%r39|%p19, %r38, 2, 31, -1;
	mov.b32 	%f151, %r39;
	max.f32 	%f152, %f150, %f151;
	mov.b32 	%r40, %f152;
	shfl.sync.bfly.b32	%r41|%p20, %r40, 1, 31, -1;
	mov.b32 	%f153, %r41;
	max.f32 	%f154, %f152, %f153;
	sub.f32 	%f155, %f480, %f154;
	fma.rn.f32 	%f156, %f155, 0f3BBB989D, 0f3F000000;
	cvt.sat.f32.f32 	%f157, %f156;
	mov.f32 	%f158, 0f4B400001;
	mov.f32 	%f159, 0f437C0000;
	fma.rm.f32 	%f160, %f157, %f159, %f158;
	add.f32 	%f161, %f160, 0fCB40007F;
	neg.f32 	%f162, %f161;
	fma.rn.f32 	%f163, %f155, 0f3FB8AA3B, %f162;
	fma.rn.f32 	%f164, %f155, 0f32A57060, %f163;
	mov.b32 	%r42, %f160;
	shl.b32 	%r43, %r42, 23;
	mov.b32 	%f165, %r43;
	ex2.approx.ftz.f32 	%f166, %f164;
	mul.f32 	%f167, %f166, %f165;
	add.f32 	%f168, %f167, 0f00000000;
	sub.f32 	%f169, %f479, %f154;
	fma.rn.f32 	%f170, %f169, 0f3BBB989D, 0f3F000000;
	cvt.sat.f32.f32 	%f171, %f170;
	fma.rm.f32 	%f172, %f171, %f159, %f158;
	add.f32 	%f173, %f172, 0fCB40007F;
	neg.f32 	%f174, %f173;
	fma.rn.f32 	%f175, %f169, 0f3FB8AA3B, %f174;
	fma.rn.f32 	%f176, %f169, 0f32A57060, %f175;
	mov.b32 	%r44, %f172;
	shl.b32 	%r45, %r44, 23;
	mov.b32 	%f177, %r45;
	ex2.approx.ftz.f32 	%f178, %f176;
	mul.f32 	%f179, %f178, %f177;
	add.f32 	%f180, %f168, %f179;
	sub.f32 	%f181, %f483, %f154;
	fma.rn.f32 	%f182, %f181, 0f3BBB989D, 0f3F000000;
	cvt.sat.f32.f32 	%f183, %f182;
	fma.rm.f32 	%f184, %f183, %f159, %f158;
	add.f32 	%f185, %f184, 0fCB40007F;
	neg.f32 	%f186, %f185;
	fma.rn.f32 	%f187, %f181, 0f3FB8AA3B, %f186;
	fma.rn.f32 	%f188, %f181, 0f32A57060, %f187;
	mov.b32 	%r46, %f184;
	shl.b32 	%r47, %r46, 23;
	mov.b32 	%f189, %r47;
	ex2.approx.ftz.f32 	%f190, %f188;
	mul.f32 	%f191, %f190, %f189;
	add.f32 	%f192, %f180, %f191;
	sub.f32 	%f193, %f482, %f154;
	fma.rn.f32 	%f194, %f193, 0f3BBB989D, 0f3F000000;
	cvt.sat.f32.f32 	%f195, %f194;
	fma.rm.f32 	%f196, %f195, %f159, %f158;
	add.f32 	%f197, %f196, 0fCB40007F;
	neg.f32 	%f198, %f197;
	fma.rn.f32 	%f199, %f193, 0f3FB8AA3B, %f198;
	fma.rn.f32 	%f200, %f193, 0f32A57060, %f199;
	mov.b32 	%r48, %f196;
	shl.b32 	%r49, %r48, 23;
	mov.b32 	%f201, %r49;
	ex2.approx.ftz.f32 	%f202, %f200;
	mul.f32 	%f203, %f202, %f201;
	add.f32 	%f204, %f192, %f203;
	sub.f32 	%f205, %f486, %f154;
	fma.rn.f32 	%f206, %f205, 0f3BBB989D, 0f3F000000;
	cvt.sat.f32.f32 	%f207, %f206;
	fma.rm.f32 	%f208, %f207, %f159, %f158;
	add.f32 	%f209, %f208, 0fCB40007F;
	neg.f32 	%f210, %f209;
	fma.rn.f32 	%f211, %f205, 0f3FB8AA3B, %f210;
	fma.rn.f32 	%f212, %f205, 0f32A57060, %f211;
	mov.b32 	%r50, %f208;
	shl.b32 	%r51, %r50, 23;
	mov.b32 	%f213, %r51;
	ex2.approx.ftz.f32 	%f214, %f212;
	mul.f32 	%f215, %f214, %f213;
	add.f32 	%f216, %f204, %f215;
	sub.f32 	%f217, %f485, %f154;
	fma.rn.f32 	%f218, %f217, 0f3BBB989D, 0f3F000000;
	cvt.sat.f32.f32 	%f219, %f218;
	fma.rm.f32 	%f220, %f219, %f159, %f158;
	add.f32 	%f221, %f220, 0fCB40007F;
	neg.f32 	%f222, %f221;
	fma.rn.f32 	%f223, %f217, 0f3FB8AA3B, %f222;
	fma.rn.f32 	%f224, %f217, 0f32A57060, %f223;
	mov.b32 	%r52, %f220;
	shl.b32 	%r53, %r52, 23;
	mov.b32 	%f225, %r53;
	ex2.approx.ftz.f32 	%f226, %f224;
	mul.f32 	%f227, %f226, %f225;
	add.f32 	%f228, %f216, %f227;
	sub.f32 	%f229, %f489, %f154;
	fma.rn.f32 	%f230, %f229, 0f3BBB989D, 0f3F000000;
	cvt.sat.f32.f32 	%f231, %f230;
	fma.rm.f32 	%f232, %f231, %f159, %f158;
	add.f32 	%f233, %f232, 0fCB40007F;
	neg.f32 	%f234, %f233;
	fma.rn.f32 	%f235, %f229, 0f3FB8AA3B, %f234;
	fma.rn.f32 	%f236, %f229, 0f32A57060, %f235;
	mov.b32 	%r54, %f232;
	shl.b32 	%r55, %r54, 23;
	mov.b32 	%f237, %r55;
	ex2.approx.ftz.f32 	%f238, %f236;
	mul.f32 	%f239, %f238, %f237;
	add.f32 	%f240, %f228, %f239;
	sub.f32 	%f241, %f488, %f154;
	fma.rn.f32 	%f242, %f241, 0f3BBB989D, 0f3F000000;
	cvt.sat.f32.f32 	%f243, %f242;
	fma.rm.f32 	%f244, %f243, %f159, %f158;
	add.f32 	%f245, %f244, 0fCB40007F;
	neg.f32 	%f246, %f245;
	fma.rn.f32 	%f247, %f241, 0f3FB8AA3B, %f246;
	fma.rn.f32 	%f248, %f241, 0f32A57060, %f247;
	mov.b32 	%r56, %f244;
	shl.b32 	%r57, %r56, 23;
	mov.b32 	%f249, %r57;
	ex2.approx.ftz.f32 	%f250, %f248;
	mul.f32 	%f251, %f250, %f249;
	add.f32 	%f252, %f240, %f251;
	sub.f32 	%f253, %f492, %f154;
	fma.rn.f32 	%f254, %f253, 0f3BBB989D, 0f3F000000;
	cvt.sat.f32.f32 	%f255, %f254;
	fma.rm.f32 	%f256, %f255, %f159, %f158;
	add.f32 	%f257, %f256, 0fCB40007F;
	neg.f32 	%f258, %f257;
	fma.rn.f32 	%f259, %f253, 0f3FB8AA3B, %f258;
	fma.rn.f32 	%f260, %f253, 0f32A57060, %f259;
	mov.b32 	%r58, %f256;
	shl.b32 	%r59, %r58, 23;
	mov.b32 	%f261, %r59;
	ex2.approx.ftz.f32 	%f262, %f260;
	mul.f32 	%f263, %f262, %f261;
	add.f32 	%f264, %f252, %f263;
	sub.f32 	%f265, %f491, %f154;
	fma.rn.f32 	%f266, %f265, 0f3BBB989D, 0f3F000000;
	cvt.sat.f32.f32 	%f267, %f266;
	fma.rm.f32 	%f268, %f267, %f159, %f158;
	add.f32 	%f269, %f268, 0fCB40007F;
	neg.f32 	%f270, %f269;
	fma.rn.f32 	%f271, %f265, 0f3FB8AA3B, %f270;
	fma.rn.f32 	%f272, %f265, 0f32A57060, %f271;
	mov.b32 	%r60, %f268;
	shl.b32 	%r61, %r60, 23;
	mov.b32 	%f273, %r61;
	ex2.approx.ftz.f32 	%f274, %f272;
	mul.f32 	%f275, %f274, %f273;
	add.f32 	%f276, %f264, %f275;
	sub.f32 	%f277, %f495, %f154;
	fma.rn.f32 	%f278, %f277, 0f3BBB989D, 0f3F000000;
	cvt.sat.f32.f32 	%f279, %f278;
	fma.rm.f32 	%f280, %f279, %f159, %f158;
	add.f32 	%f281, %f280, 0fCB40007F;
	neg.f32 	%f282, %f281;
	fma.rn.f32 	%f283, %f277, 0f3FB8AA3B, %f282;
	fma.rn.f32 	%f284, %f277, 0f32A57060, %f283;
	mov.b32 	%r62, %f280;
	shl.b32 	%r63, %r62, 23;
	mov.b32 	%f285, %r63;
	ex2.approx.ftz.f32 	%f286, %f284;
	mul.f32 	%f287, %f286, %f285;
	add.f32 	%f288, %f276, %f287;
	sub.f32 	%f289, %f494, %f154;
	fma.rn.f32 	%f290, %f289, 0f3BBB989D, 0f3F000000;
	cvt.sat.f32.f32 	%f291, %f290;
	fma.rm.f32 	%f292, %f291, %f159, %f158;
	add.f32 	%f293, %f292, 0fCB40007F;
	neg.f32 	%f294, %f293;
	fma.rn.f32 	%f295, %f289, 0f3FB8AA3B, %f294;
	fma.rn.f32 	%f296, %f289, 0f32A57060, %f295;
	mov.b32 	%r64, %f292;
	shl.b32 	%r65, %r64, 23;
	mov.b32 	%f297, %r65;
	ex2.approx.ftz.f32 	%f298, %f296;
	mul.f32 	%f299, %f298, %f297;
	add.f32 	%f300, %f288, %f299;
	sub.f32 	%f301, %f498, %f154;
	fma.rn.f32 	%f302, %f301, 0f3BBB989D, 0f3F000000;
	cvt.sat.f32.f32 	%f303, %f302;
	fma.rm.f32 	%f304, %f303, %f159, %f158;
	add.f32 	%f305, %f304, 0fCB40007F;
	neg.f32 	%f306, %f305;
	fma.rn.f32 	%f307, %f301, 0f3FB8AA3B, %f306;
	fma.rn.f32 	%f308, %f301, 0f32A57060, %f307;
	mov.b32 	%r66, %f304;
	shl.b32 	%r67, %r66, 23;
	mov.b32 	%f309, %r67;
	ex2.approx.ftz.f32 	%f310, %f308;
	mul.f32 	%f311, %f310, %f309;
	add.f32 	%f312, %f300, %f311;
	sub.f32 	%f313, %f497, %f154;
	fma.rn.f32 	%f314, %f313, 0f3BBB989D, 0f3F000000;
	cvt.sat.f32.f32 	%f315, %f314;
	fma.rm.f32 	%f316, %f315, %f159, %f158;
	add.f32 	%f317, %f316, 0fCB40007F;
	neg.f32 	%f318, %f317;
	fma.rn.f32 	%f319, %f313, 0f3FB8AA3B, %f318;
	fma.rn.f32 	%f320, %f313, 0f32A57060, %f319;
	mov.b32 	%r68, %f316;
	shl.b32 	%r69, %r68, 23;
	mov.b32 	%f321, %r69;
	ex2.approx.ftz.f32 	%f322, %f320;
	mul.f32 	%f323, %f322, %f321;
	add.f32 	%f324, %f312, %f323;
	sub.f32 	%f325, %f501, %f154;
	fma.rn.f32 	%f326, %f325, 0f3BBB989D, 0f3F000000;
	cvt.sat.f32.f32 	%f327, %f326;
	fma.rm.f32 	%f328, %f327, %f159, %f158;
	add.f32 	%f329, %f328, 0fCB40007F;
	neg.f32 	%f330, %f329;
	fma.rn.f32 	%f331, %f325, 0f3FB8AA3B, %f330;
	fma.rn.f32 	%f332, %f325, 0f32A57060, %f331;
	mov.b32 	%r70, %f328;
	shl.b32 	%r71, %r70, 23;
	mov.b32 	%f333, %r71;
	ex2.approx.ftz.f32 	%f334, %f332;
	mul.f32 	%f335, %f334, %f333;
	add.f32 	%f336, %f324, %f335;
	sub.f32 	%f337, %f500, %f154;
	fma.rn.f32 	%f338, %f337, 0f3BBB989D, 0f3F000000;
	cvt.sat.f32.f32 	%f339, %f338;
	fma.rm.f32 	%f340, %f339, %f159, %f158;
	add.f32 	%f341, %f340, 0fCB40007F;
	neg.f32 	%f342, %f341;
	fma.rn.f32 	%f343, %f337, 0f3FB8AA3B, %f342;
	fma.rn.f32 	%f344, %f337, 0f32A57060, %f343;
	mov.b32 	%r72, %f340;
	shl.b32 	%r73, %r72, 23;
	mov.b32 	%f345, %r73;
	ex2.approx.ftz.f32 	%f346, %f344;
	mul.f32 	%f347, %f346, %f345;
	add.f32 	%f348, %f336, %f347;
	sub.f32 	%f349, %f504, %f154;
	fma.rn.f32 	%f350, %f349, 0f3BBB989D, 0f3F000000;
	cvt.sat.f32.f32 	%f351, %f350;
	fma.rm.f32 	%f352, %f351, %f159, %f158;
	add.f32 	%f353, %f352, 0fCB40007F;
	neg.f32 	%f354, %f353;
	fma.rn.f32 	%f355, %f349, 0f3FB8AA3B, %f354;
	fma.rn.f32 	%f356, %f349, 0f32A57060, %f355;
	mov.b32 	%r74, %f352;
	shl.b32 	%r75, %r74, 23;
	mov.b32 	%f357, %r75;
	ex2.approx.ftz.f32 	%f358, %f356;
	mul.f32 	%f359, %f358, %f357;
	add.f32 	%f360, %f348, %f359;
	sub.f32 	%f361, %f503, %f154;
	fma.rn.f32 	%f362, %f361, 0f3BBB989D, 0f3F000000;
	cvt.sat.f32.f32 	%f363, %f362;
	fma.rm.f32 	%f364, %f363, %f159, %f158;
	add.f32 	%f365, %f364, 0fCB40007F;
	neg.f32 	%f366, %f365;
	fma.rn.f32 	%f367, %f361, 0f3FB8AA3B, %f366;
	fma.rn.f32 	%f368, %f361, 0f32A57060, %f367;
	mov.b32 	%r76, %f364;
	shl.b32 	%r77, %r76, 23;
	mov.b32 	%f369, %r77;
	ex2.approx.ftz.f32 	%f370, %f368;
	mul.f32 	%f371, %f370, %f369;
	add.f32 	%f372, %f360, %f371;
	sub.f32 	%f373, %f507, %f154;
	fma.rn.f32 	%f374, %f373, 0f3BBB989D, 0f3F000000;
	cvt.sat.f32.f32 	%f375, %f374;
	fma.rm.f32 	%f376, %f375, %f159, %f158;
	add.f32 	%f377, %f376, 0fCB40007F;
	neg.f32 	%f378, %f377;
	fma.rn.f32 	%f379, %f373, 0f3FB8AA3B, %f378;
	fma.rn.f32 	%f380, %f373, 0f32A57060, %f379;
	mov.b32 	%r78, %f376;
	shl.b32 	%r79, %r78, 23;
	mov.b32 	%f381, %r79;
	ex2.approx.ftz.f32 	%f382, %f380;
	mul.f32 	%f383, %f382, %f381;
	add.f32 	%f384, %f372, %f383;
	sub.f32 	%f385, %f506, %f154;
	fma.rn.f32 	%f386, %f385, 0f3BBB989D, 0f3F000000;
	cvt.sat.f32.f32 	%f387, %f386;
	fma.rm.f32 	%f388, %f387, %f159, %f158;
	add.f32 	%f389, %f388, 0fCB40007F;
	neg.f32 	%f390, %f389;
	fma.rn.f32 	%f391, %f385, 0f3FB8AA3B, %f390;
	fma.rn.f32 	%f392, %f385, 0f32A57060, %f391;
	mov.b32 	%r80, %f388;
	shl.b32 	%r81, %r80, 23;
	mov.b32 	%f393, %r81;
	ex2.approx.ftz.f32 	%f394, %f392;
	mul.f32 	%f395, %f394, %f393;
	add.f32 	%f396, %f384, %f395;
	sub.f32 	%f397, %f510, %f154;
	fma.rn.f32 	%f398, %f397, 0f3BBB989D, 0f3F000000;
	cvt.sat.f32.f32 	%f399, %f398;
	fma.rm.f32 	%f400, %f399, %f159, %f158;
	add.f32 	%f401, %f400, 0fCB40007F;
	neg.f32 	%f402, %f401;
	fma.rn.f32 	%f403, %f397, 0f3FB8AA3B, %f402;
	fma.rn.f32 	%f404, %f397, 0f32A57060, %f403;
	mov.b32 	%r82, %f400;
	shl.b32 	%r83, %r82, 23;
	mov.b32 	%f405, %r83;
	ex2.approx.ftz.f32 	%f406, %f404;
	mul.f32 	%f407, %f406, %f405;
	add.f32 	%f408, %f396, %f407;
	sub.f32 	%f409, %f509, %f154;
	fma.rn.f32 	%f410, %f409, 0f3BBB989D, 0f3F000000;
	cvt.sat.f32.f32 	%f411, %f410;
	fma.rm.f32 	%f412, %f411, %f159, %f158;
	add.f32 	%f413, %f412, 0fCB40007F;
	neg.f32 	%f414, %f413;
	fma.rn.f32 	%f415, %f409, 0f3FB8AA3B, %f414;
	fma.rn.f32 	%f416, %f409, 0f32A57060, %f415;
	mov.b32 	%r84, %f412;
	shl.b32 	%r85, %r84, 23;
	mov.b32 	%f417, %r85;
	ex2.approx.ftz.f32 	%f418, %f416;
	mul.f32 	%f419, %f418, %f417;
	add.f32 	%f420, %f408, %f419;
	sub.f32 	%f421, %f513, %f154;
	fma.rn.f32 	%f422, %f421, 0f3BBB989D, 0f3F000000;
	cvt.sat.f32.f32 	%f423, %f422;
	fma.rm.f32 	%f424, %f423, %f159, %f158;
	add.f32 	%f425, %f424, 0fCB40007F;
	neg.f32 	%f426, %f425;
	fma.rn.f32 	%f427, %f421, 0f3FB8AA3B, %f426;
	fma.rn.f32 	%f428, %f421, 0f32A57060, %f427;
	mov.b32 	%r86, %f424;
	shl.b32 	%r87, %r86, 23;
	mov.b32 	%f429, %r87;
	ex2.approx.ftz.f32 	%f430, %f428;
	mul.f32 	%f431, %f430, %f429;
	add.f32 	%f432, %f420, %f431;
	sub.f32 	%f433, %f512, %f154;
	fma.rn.f32 	%f434, %f433, 0f3BBB989D, 0f3F000000;
	cvt.sat.f32.f32 	%f435, %f434;
	fma.rm.f32 	%f436, %f435, %f159, %f158;
	add.f32 	%f437, %f436, 0fCB40007F;
	neg.f32 	%f438, %f437;
	fma.rn.f32 	%f439, %f433, 0f3FB8AA3B, %f438;
	fma.rn.f32 	%f440, %f433, 0f32A57060, %f439;
	mov.b32 	%r88, %f436;
	shl.b32 	%r89, %r88, 23;
	mov.b32 	%f441, %r89;
	ex2.approx.ftz.f32 	%f442, %f440;
	mul.f32 	%f443, %f442, %f441;
	add.f32 	%f444, %f432, %f443;
	mov.b32 	%r90, %f444;
	shfl.sync.bfly.b32	%r91|%p21, %r90, 16, 31, -1;
	mov.b32 	%f445, %r91;
	add.f32 	%f446, %f444, %f445;
	mov.b32 	%r92, %f446;
	shfl.sync.bfly.b32	%r93|%p22, %r92, 8, 31, -1;
	mov.b32 	%f447, %r93;
	add.f32 	%f448, %f446, %f447;
	mov.b32 	%r94, %f448;
	shfl.sync.bfly.b32	%r95|%p23, %r94, 4, 31, -1;
	mov.b32 	%f449, %r95;
	add.f32 	%f450, %f448, %f449;
	mov.b32 	%r96, %f450;
	shfl.sync.bfly.b32	%r97|%p24, %r96, 2, 31, -1;
	mov.b32 	%f451, %r97;
	add.f32 	%f452, %f450, %f451;
	mov.b32 	%r98, %f452;
	shfl.sync.bfly.b32	%r99|%p25, %r98, 1, 31, -1;
	mov.b32 	%f453, %r99;
	add.f32 	%f454, %f452, %f453;
	div.rn.f32 	%f73, %f167, %f454;
	div.rn.f32 	%f74, %f179, %f454;
	div.rn.f32 	%f75, %f191, %f454;
	div.rn.f32 	%f76, %f203, %f454;
	div.rn.f32 	%f77, %f215, %f454;
	div.rn.f32 	%f78, %f227, %f454;
	div.rn.f32 	%f79, %f239, %f454;
	div.rn.f32 	%f80, %f251, %f454;
	div.rn.f32 	%f81, %f263, %f454;
	div.rn.f32 	%f82, %f275, %f454;
	div.rn.f32 	%f83, %f287, %f454;
	div.rn.f32 	%f84, %f299, %f454;
	div.rn.f32 	%f85, %f311, %f454;
	div.rn.f32 	%f86, %f323, %f454;
	div.rn.f32 	%f87, %f335, %f454;
	div.rn.f32 	%f88, %f347, %f454;
	div.rn.f32 	%f89, %f359, %f454;
	div.rn.f32 	%f90, %f371, %f454;
	div.rn.f32 	%f91, %f383, %f454;
	div.rn.f32 	%f92, %f395, %f454;
	div.rn.f32 	%f93, %f407, %f454;
	div.rn.f32 	%f94, %f419, %f454;
	div.rn.f32 	%f95, %f431, %f454;
	div.rn.f32 	%f96, %f443, %f454;
	mul.lo.s64 	%rd19, %rd179, %rd24;
	@%p15 bra 	$L__BB195_30;
	add.s64 	%rd105, %rd19, %rd4;
	// begin inline asm
	{  cvt.rn.f16.f32 %rs25, %f73;}

	// end inline asm
	// begin inline asm
	{  cvt.rn.f16.f32 %rs26, %f74;}

	// end inline asm
	shr.u64 	%rd106, %rd105, 63;
	add.s64 	%rd107, %rd105, %rd106;
	shl.b64 	%rd108, %rd107, 1;
	and.b64  	%rd109, %rd108, -4;
	add.s64 	%rd110, %rd2, %rd109;
	mov.b32 	%r100, {%rs25, %rs26};
	st.global.u32 	[%rd110], %r100;
$L__BB195_30:
	setp.le.s64 	%p26, %rd26, %rd5;
	@%p26 bra 	$L__BB195_32;
	add.s64 	%rd111, %rd19, %rd5;
	// begin inline asm
	{  cvt.rn.f16.f32 %rs27, %f75;}

	// end inline asm
	// begin inline asm
	{  cvt.rn.f16.f32 %rs28, %f76;}

	// end inline asm
	shr.u64 	%rd112, %rd111, 63;
	add.s64 	%rd113, %rd111, %rd112;
	shl.b64 	%rd114, %rd113, 1;
	and.b64  	%rd115, %rd114, -4;
	add.s64 	%rd116, %rd2, %rd115;
	mov.b32 	%r101, {%rs27, %rs28};
	st.global.u32 	[%rd116], %r101;
$L__BB195_32:
	setp.le.s64 	%p27, %rd26, %rd6;
	@%p27 bra 	$L__BB195_34;
	add.s64 	%rd117, %rd19, %rd6;
	// begin inline asm
	{  cvt.rn.f16.f32 %rs29, %f77;}

	// end inline asm
	// begin inline asm
	{  cvt.rn.f16.f32 %rs30, %f78;}

	// end inline asm
	shr.u64 	%rd118, %rd117, 63;
	add.s64 	%rd119, %rd117, %rd118;
	shl.b64 	%rd120, %rd119, 1;
	and.b64  	%rd121, %rd120, -4;
	add.s64 	%rd122, %rd2, %rd121;
	mov.b32 	%r102, {%rs29, %rs30};
	st.global.u32 	[%rd122], %r102;
$L__BB195_34:
	setp.le.s64 	%p28, %rd26, %rd7;
	@%p28 bra 	$L__BB195_36;
	add.s64 	%rd123, %rd19, %rd7;
	// begin inline asm
	{  cvt.rn.f16.f32 %rs31, %f79;}

	// end inline asm
	// begin inline asm
	{  cvt.rn.f16.f32 %rs32, %f80;}

	// end inline asm
	shr.u64 	%rd124, %rd123, 63;
	add.s64 	%rd125, %rd123, %rd124;
	shl.b64 	%rd126, %rd125, 1;
	and.b64  	%rd127, %rd126, -4;
	add.s64 	%rd128, %rd2, %rd127;
	mov.b32 	%r103, {%rs31, %rs32};
	st.global.u32 	[%rd128], %r103;
$L__BB195_36:
	setp.le.s64 	%p29, %rd26, %rd8;
	@%p29 bra 	$L__BB195_38;
	add.s64 	%rd129, %rd19, %rd8;
	// begin inline asm
	{  cvt.rn.f16.f32 %rs33, %f81;}

	// end inline asm
	// begin inline asm
	{  cvt.rn.f16.f32 %rs34, %f82;}

	// end inline asm
	shr.u64 	%rd130, %rd129, 63;
	add.s64 	%rd131, %rd129, %rd130;
	shl.b64 	%rd132, %rd131, 1;
	and.b64  	%rd133, %rd132, -4;
	add.s64 	%rd134, %rd2, %rd133;
	mov.b32 	%r104, {%rs33, %rs34};
	st.global.u32 	[%rd134], %r104;
$L__BB195_38:
	setp.le.s64 	%p30, %rd26, %rd9;
	@%p30 bra 	$L__BB195_40;
	add.s64 	%rd135, %rd19, %rd9;
	// begin inline asm
	{  cvt.rn.f16.f32 %rs35, %f83;}

	// end inline asm
	// begin inline asm
	{  cvt.rn.f16.f32 %rs36, %f84;}

	// end inline asm
	shr.u64 	%rd136, %rd135, 63;
	add.s64 	%rd137, %rd135, %rd136;
	shl.b64 	%rd138, %rd137, 1;
	and.b64  	%rd139, %rd138, -4;
	add.s64 	%rd140, %rd2, %rd139;
	mov.b32 	%r105, {%rs35, %rs36};
	st.global.u32 	[%rd140], %r105;
$L__BB195_40:
	setp.le.s64 	%p31, %rd26, %rd10;
	@%p31 bra 	$L__BB195_42;
	add.s64 	%rd141, %rd19, %rd10;
	// begin inline asm
	{  cvt.rn.f16.f32 %rs37, %f85;}

	// end inline asm
	// begin inline asm
	{  cvt.rn.f16.f32 %rs38, %f86;}

	// end inline asm
	shr.u64 	%rd142, %rd141, 63;
	add.s64 	%rd143, %rd141, %rd142;
	shl.b64 	%rd144, %rd143, 1;
	and.b64  	%rd145, %rd144, -4;
	add.s64 	%rd146, %rd2, %rd145;
	mov.b32 	%r106, {%rs37, %rs38};
	st.global.u32 	[%rd146], %r106;
$L__BB195_42:
	setp.le.s64 	%p32, %rd26, %rd11;
	@%p32 bra 	$L__BB195_44;
	add.s64 	%rd147, %rd19, %rd11;
	// begin inline asm
	{  cvt.rn.f16.f32 %rs39, %f87;}

	// end inline asm
	// begin inline asm
	{  cvt.rn.f16.f32 %rs40, %f88;}

	// end inline asm
	shr.u64 	%rd148, %rd147, 63;
	add.s64 	%rd149, %rd147, %rd148;
	shl.b64 	%rd150, %rd149, 1;
	and.b64  	%rd151, %rd150, -4;
	add.s64 	%rd152, %rd2, %rd151;
	mov.b32 	%r107, {%rs39, %rs40};
	st.global.u32 	[%rd152], %r107;
$L__BB195_44:
	setp.le.s64 	%p33, %rd26, %rd12;
	@%p33 bra 	$L__BB195_46;
	add.s64 	%rd153, %rd19, %rd12;
	// begin inline asm
	{  cvt.rn.f16.f32 %rs41, %f89;}

	// end inline asm
	// begin inline asm
	{  cvt.rn.f16.f32 %rs42, %f90;}

	// end inline asm
	shr.u64 	%rd154, %rd153, 63;
	add.s64 	%rd155, %rd153, %rd154;
	shl.b64 	%rd156, %rd155, 1;
	and.b64  	%rd157, %rd156, -4;
	add.s64 	%rd158, %rd2, %rd157;
	mov.b32 	%r108, {%rs41, %rs42};
	st.global.u32 	[%rd158], %r108;
$L__BB195_46:
	setp.le.s64 	%p34, %rd26, %rd13;
	@%p34 bra 	$L__BB195_48;
	add.s64 	%rd159, %rd19, %rd13;
	// begin inline asm
	{  cvt.rn.f16.f32 %rs43, %f91;}

	// end inline asm
	// begin inline asm
	{  cvt.rn.f16.f32 %rs44, %f92;}

	// end inline asm
	shr.u64 	%rd160, %rd159, 63;
	add.s64 	%rd161, %rd159, %rd160;
	shl.b64 	%rd162, %rd161, 1;
	and.b64  	%rd163, %rd162, -4;
	add.s64 	%rd164, %rd2, %rd163;
	mov.b32 	%r109, {%rs43, %rs44};
	st.global.u32 	[%rd164], %r109;
$L__BB195_48:
	setp.le.s64 	%p35, %rd26, %rd14;
	@%p35 bra 	$L__BB195_50;
	add.s64 	%rd165, %rd19, %rd14;
	// begin inline asm
	{  cvt.rn.f16.f32 %rs45, %f93;}

	// end inline asm
	// begin inline asm
	{  cvt.rn.f16.f32 %rs46, %f94;}

	// end inline asm
	shr.u64 	%rd166, %rd165, 63;
	add.s64 	%rd167, %rd165, %rd166;
	shl.b64 	%rd168, %rd167, 1;
	and.b64  	%rd169, %rd168, -4;
	add.s64 	%rd170, %rd2, %rd169;
	mov.b32 	%r110, {%rs45, %rs46};
	st.global.u32 	[%rd170], %r110;
$L__BB195_50:
	setp.le.s64 	%p36, %rd26, %rd15;
	@%p36 bra 	$L__BB195_52;
	add.s64 	%rd171, %rd19, %rd15;
	// begin inline asm
	{  cvt.rn.f16.f32 %rs47, %f95;}

	// end inline asm
	// begin inline asm
	{  cvt.rn.f16.f32 %rs48, %f96;}

	// end inline asm
	shr.u64 	%rd172, %rd171, 63;
	add.s64 	%rd173, %rd171, %rd172;
	shl.b64 	%rd174, %rd173, 1;
	and.b64  	%rd175, %rd174, -4;
	add.s64 	%rd176, %rd2, %rd175;
	mov.b32 	%r111, {%rs47, %rs48};
	st.global.u32 	[%rd176], %r111;
$L__BB195_52:
	ld.param.u64 	%rd178, [_Z15SoftmaxWarpImplI10DirectLoadI6__halffE11DirectStoreIfS1_EfLi2ELi24ELi32ELi1ELb1EL9Algorithm0EEvT_T0_ll_param_2];
	add.s64 	%rd179, %rd179, %rd16;
	setp.lt.s64 	%p37, %rd179, %rd178;
	@%p37 bra 	$L__BB195_4;
$L__BB195_53:
	ret;

}
	// .globl	_Z15SoftmaxWarpImplI10DirectLoadI6__halffE11DirectStoreIfS1_EfLi2ELi26ELi32ELi1ELb0EL9Algorithm0EEvT_T0_ll
.visible .entry _Z15SoftmaxWarpImplI10DirectLoadI6__halffE11DirectStoreIfS1_EfLi2ELi26ELi32ELi1ELb0EL9Algorithm0EEvT_T0_ll(
	.param .align 8 .b8 _Z15SoftmaxWarpImplI10DirectLoadI6__halffE11DirectStoreIfS1_EfLi2ELi26ELi32ELi1ELb0EL9Algorithm0EEvT_T0_ll_param_0[16],
	.param .align 8 .b8 _Z15SoftmaxWarpImplI10DirectLoadI6__halffE11DirectStoreIfS1_EfLi2ELi26ELi32ELi1ELb0EL9Algorithm0EEvT_T0_ll_param_1[16],
	.param .u64 _Z15SoftmaxWarpImplI10DirectLoadI6__halffE11DirectStoreIfS1_EfLi2ELi26ELi32ELi1ELb0EL9Algorithm0EEvT_T0_ll_param_2,
	.param .u64 _Z15SoftmaxWarpImplI10DirectLoadI6__halffE11DirectStoreIfS1_EfLi2ELi26ELi32ELi1ELb0EL9Algorithm0EEvT_T0_ll_param_3
)
{
	.reg .pred 	%p<14>;
	.reg .b16 	%rs<53>;
	.reg .b32 	%r<107>;
	.reg .b32 	%f<413>;
	.reg .b64 	%rd<177>;

	ld.param.u64 	%rd9, [_Z15SoftmaxWarpImplI10DirectLoadI6__halffE11DirectStoreIfS1_EfLi2ELi26ELi32ELi1ELb0EL9Algorithm0EEvT_T0_ll_param_1+8];
	ld.param.u64 	%rd8, [_Z15SoftmaxWarpImplI10DirectLoadI6__halffE11DirectStoreIfS1_EfLi2ELi26ELi32ELi1ELb0EL9Algorithm0EEvT_T0_ll_param_1];
	ld.param.u64 	%rd7, [_Z15SoftmaxWarpImplI10DirectLoadI6__halffE11DirectStoreIfS1_EfLi2ELi26ELi32ELi1ELb0EL9Algorithm0EEvT_T0_ll_param_0+8];
	ld.param.u64 	%rd6, [_Z15SoftmaxWarpImplI10DirectLoadI6__halffE11DirectStoreIfS1_EfLi2ELi26ELi32ELi1ELb0EL9Algorithm0EEvT_T0_ll_param_0];
	ld.param.u64 	%rd10, [_Z15SoftmaxWarpImplI10DirectLoadI6__halffE11DirectStoreIfS1_EfLi2ELi26ELi32ELi1ELb0EL9Algorithm0EEvT_T0_ll_param_2];
	ld.param.u64 	%rd11, [_Z15SoftmaxWarpImplI10DirectLoadI6__halffE11DirectStoreIfS1_EfLi2ELi26ELi32ELi1ELb0EL9Algorithm0EEvT_T0_ll_param_3];
	setp.lt.s64 	%p1, %rd11, 833;
	@%p1 bra 	$L__BB196_2;
	mov.u64 	%rd12, $str;
	cvta.global.u64 	%rd13, %rd12;
	mov.u64 	%rd14, $str$1;
	cvta.global.u64 	%rd15, %rd14;
	mov.u64 	%rd16, __unnamed_192;
	cvta.global.u64 	%rd17, %rd16;
	{ // callseq 191, 0
	.param .b64 param0;
	st.param.b64 	[param0], %rd13;
	.param .b64 param1;
	st.param.b64 	[param1], %rd15;
	.param .b32 param2;
	st.param.b32 	[param2], 358;
	.param .b64 param3;
	st.param.b64 	[param3], %rd17;
	.param .b64 param4;
	st.param.b64 	[param4], 1;
	call.uni 
	__assertfail, 
	(
	param0, 
	param1, 
	param2, 
	param3, 
	param4
	);
	} // callseq 191
$L__BB196_2:
	mov.u32 	%r2, %nctaid.x;
	mov.u32 	%r3, %ntid.y;
	mul.lo.s32 	%r1, %r2, %r3;
	mov.u32 	%r4, %ctaid.x;
	mov.u32 	%r5, %tid.y;
	mad.lo.s32 	%r6, %r4, %r3, %r5;
	cvt.s64.s32 	%rd176, %r6;
	setp.le.s64 	%p2, %rd10, %rd176;
	@%p2 bra 	$L__BB196_5;
	mov.u32 	%r7, %tid.x;
	shl.b32 	%r8, %r7, 1;
	cvt.u64.u32 	%rd2, %r8;
	cvt.s64.s32 	%rd3, %r1;
$L__BB196_4:
	mad.lo.s64 	%rd18, %rd176, %rd7, %rd2;
	shr.u64 	%rd19, %rd18, 63;
	add.s64 	%rd20, %rd18, %rd19;
	cvta.to.global.u64 	%rd21, %rd6;
	shl.b64 	%rd22, %rd20, 1;
	and.b64  	%rd23, %rd22, -4;
	add.s64 	%rd24, %rd21, %rd23;
	ld.global.u32 	%r9, [%rd24];
	mov.b32 	{%rs1, %rs2}, %r9;
	// begin inline asm
	{  cvt.f32.f16 %f1, %rs1;}

	// end inline asm
	// begin inline asm
	{  cvt.f32.f16 %f2, %rs2;}

	// end inline asm
	max.f32 	%f53, %f1, 0fFF800000;
	max.f32 	%f54, %f53, %f2;
	add.s64 	%rd25, %rd18, 64;
	shr.u64 	%rd26, %rd25, 63;
	add.s64 	%rd27, %rd25, %rd26;
	shl.b64 	%rd28, %rd27, 1;
	and.b64  	%rd29, %rd28, -4;
	add.s64 	%rd30, %rd21, %rd29;
	ld.global.u32 	%r10, [%rd30];
	mov.b32 	{%rs3, %rs4}, %r10;
	// begin inline asm
	{  cvt.f32.f16 %f3, %rs3;}

	// end inline asm
	// begin inline asm
	{  cvt.f32.f16 %f4, %rs4;}

	// end inline asm
	max.f32 	%f55, %f54, %f3;
	max.f32 	%f56, %f55, %f4;
	add.s64 	%rd31, %rd18, 128;
	shr.u64 	%rd32, %rd31, 63;
	add.s64 	%rd33, %rd31, %rd32;
	shl.b64 	%rd34, %rd33, 1;
	and.b64  	%rd35, %rd34, -4;
	add.s64 	%rd36, %rd21, %rd35;
	ld.global.u32 	%r11, [%rd36];
	mov.b32 	{%rs5, %rs6}, %r11;
	// begin inline asm
	{  cvt.f32.f16 %f5, %rs5;}

	// end inline asm
	// begin inline asm
	{  cvt.f32.f16 %f6, %rs6;}

	// end inline asm
	max.f32 	%f57, %f56, %f5;
	max.f32 	%f58, %f57, %f6;
	add.s64 	%rd37, %rd18, 192;
	shr.u64 	%rd38, %rd37, 63;
	add.s64 	%rd39, %rd37, %rd38;
	shl.b64 	%rd40, %rd39, 1;
	and.b64  	%rd41, %rd40, -4;
	add.s64 	%rd42, %rd21, %rd41;
	ld.global.u32 	%r12, [%rd42];
	mov.b32 	{%rs7, %rs8}, %r12;
	// begin inline asm
	{  cvt.f32.f16 %f7, %rs7;}

	// end inline asm
	// begin inline asm
	{  cvt.f32.f16 %f8, %rs8;}

	// end inline asm
	max.f32 	%f59, %f58, %f7;
	max.f32 	%f60, %f59, %f8;
	add.s64 	%rd43, %rd18, 256;
	shr.u64 	%rd44, %rd43, 63;
	add.s64 	%rd45, %rd43, %rd44;
	shl.b64 	%rd46, %rd45, 1;
	and.b64  	%rd47, %rd46, -4;
	add.s64 	%rd48, %rd21, %rd47;
	ld.global.u32 	%r13, [%rd48];
	mov.b32 	{%rs9, %rs10}, %r13;
	// begin inline asm
	{  cvt.f32.f16 %f9, %rs9;}

	// end inline asm
	// begin inline asm
	{  cvt.f32.f16 %f10, %rs10;}

	// end inline asm
	max.f32 	%f61, %f60, %f9;
	max.f32 	%f62, %f61, %f10;
	add.s64 	%rd49, %rd18, 320;
	shr.u64 	%rd50, %rd49, 63;
	add.s64 	%rd51, %rd49, %rd50;
	shl.b64 	%rd52, %rd51, 1;
	and.b64  	%rd53, %rd52, -4;
	add.s64 	%rd54, %rd21, %rd53;
	ld.global.u32 	%r14, [%rd54];
	mov.b32 	{%rs11, %rs12}, %r14;
	// begin inline asm
	{  cvt.f32.f16 %f11, %rs11;}

	// end inline asm
	// begin inline asm
	{  cvt.f32.f16 %f12, %rs12;}

	// end inline asm
	max.f32 	%f63, %f62, %f11;
	max.f32 	%f64, %f63, %f12;
	add.s64 	%rd55, %rd18, 384;
	shr.u64 	%rd56, %rd55, 63;
	add.s64 	%rd57, %rd55, %rd56;
	shl.b64 	%rd58, %rd57, 1;
	and.b64  	%rd59, %rd58, -4;
	add.s64 	%rd60, %rd21, %rd59;
	ld.global.u32 	%r15, [%rd60];
	mov.b32 	{%rs13, %rs14}, %r15;
	// begin inline asm
	{  cvt.f32.f16 %f13, %rs13;}

	// end inline asm
	// begin inline asm
	{  cvt.f32.f16 %f14, %rs14;}

	// end inline asm
	max.f32 	%f65, %f64, %f13;
	max.f32 	%f66, %f65, %f14;
	add.s64 	%rd61, %rd18, 448;
	shr.u64 	%rd62, %rd61, 63;
	add.s64 	%rd63, %rd61, %rd62;
	shl.b64 	%rd64, %rd63, 1;
	and.b64  	%rd65, %rd64, -4;
	add.s64 	%rd66, %rd21, %rd65;
	ld.global.u32 	%r16, [%rd66];
	mov.b32 	{%rs15, %rs16}, %r16;
	// begin inline asm
	{  cvt.f32.f16 %f15, %rs15;}

	// end inline asm
	// begin inline asm
	{  cvt.f32.f16 %f16, %rs16;}

	// end inline asm
	max.f32 	%f67, %f66, %f15;
	max.f32 	%f68, %f67, %f16;
	add.s64 	%rd67, %rd18, 512;
	shr.u64 	%rd68, %rd67, 63;
	add.s64 	%rd69, %rd67, %rd68;
	shl.b64 	%rd70, %rd69, 1;
	and.b64  	%rd71, %rd70, -4;
	add.s64 	%rd72, %rd21, %rd71;
	ld.global.u32 	%r17, [%rd72];
	mov.b32 	{%rs17, %rs18}, %r17;
	// begin inline asm
	{  cvt.f32.f16 %f17, %rs17;}

	// end inline asm
	// begin inline asm
	{  cvt.f32.f16 %f18, %rs18;}

	// end inline asm
	max.f32 	%f69, %f68, %f17;
	max.f32 	%f70, %f69, %f18;
	add.s64 	%rd73, %rd18, 576;
	shr.u64 	%rd74, %rd73, 63;
	add.s64 	%rd75, %rd73, %rd74;
	shl.b64 	%rd76, %rd75, 1;
	and.b64  	%rd77, %rd76, -4;
	add.s64 	%rd78, %rd21, %rd77;
	ld.global.u32 	%r18, [%rd78];
	mov.b32 	{%rs19, %rs20}, %r18;
	// begin inline asm
	{  cvt.f32.f16 %f19, %rs19;}

	// end inline asm
	// begin inline asm
	{  cvt.f32.f16 %f20, %rs20;}

	// end inline asm
	max.f32 	%f71, %f70, %f19;
	max.f32 	%f72, %f71, %f20;
	add.s64 	%rd79, %rd18, 640;
	shr.u64 	%rd80, %rd79, 63;
	add.s64 	%rd81, %rd79, %rd80;
	shl.b64 	%rd82, %rd81, 1;
	and.b64  	%rd83, %rd82, -4;
	add.s64 	%rd84, %rd21, %rd83;
	ld.global.u32 	%r19, [%rd84];
	mov.b32 	{%rs21, %rs22}, %r19;
	// begin inline asm
	{  cvt.f32.f16 %f21, %rs21;}

	// end inline asm
	// begin inline asm
	{  cvt.f32.f16 %f22, %rs22;}

	// end inline asm
	max.f32 	%f73, %f72, %f21;
	max.f32 	%f74, %f73, %f22;
	add.s64 	%rd85, %rd18, 704;
	shr.u64 	%rd86, %rd85, 63;
	add.s64 	%rd87, %rd85, %rd86;
	shl.b64 	%rd88, %rd87, 1;
	and.b64  	%rd89, %rd88, -4;
	add.s64 	%rd90, %rd21, %rd89;
	ld.global.u32 	%r20, [%rd90];
	mov.b32 	{%rs23, %rs24}, %r20;
	// begin inline asm
	{  cvt.f32.f16 %f23, %rs23;}

	// end inline asm
	// begin inline asm
	{  cvt.f32.f16 %f24, %rs24;}

	// end inline asm
	max.f32 	%f75, %f74, %f23;
	max.f32 	%f76, %f75, %f24;
	add.s64 	%rd91, %rd18, 768;
	shr.u64 	%rd92, %rd91, 63;
	add.s64 	%rd93, %rd91, %rd92;
	shl.b64 	%rd94, %rd93, 1;
	and.b64  	%rd95, %rd94, -4;
	add.s64 	%rd96, %rd21, %rd95;
	ld.global.u32 	%r21, [%rd96];
	mov.b32 	{%rs25, %rs26}, %r21;
	// begin inline asm
	{  cvt.f32.f16 %f25, %rs25;}

	// end inline asm
	// begin inline asm
	{  cvt.f32.f16 %f26, %rs26;}

	// end inline asm
	max.f32 	%f77, %f76, %f25;
	max.f32 	%f78, %f77, %f26;
	mov.b32 	%r22, %f78;
	shfl.sync.bfly.b32	%r23|%p3, %r22, 16, 31, -1;
	mov.b32 	%f79, %r23;
	max.f32 	%f80, %f78, %f79;
	mov.b32 	%r24, %f80;
	shfl.sync.bfly.b32	%r25|%p4, %r24, 8, 31, -1;
	mov.b32 	%f81, %r25;
	max.f32 	%f82, %f80, %f81;
	mov.b32 	%r26, %f82;
	shfl.sync.bfly.b32	%r27|%p5, %r26, 4, 31, -1;
	mov.b32 	%f83, %r27;
	max.f32 	%f84, %f82, %f83;
	mov.b32 	%r28, %f84;
	shfl.sync.bfly.b32	%r29|%p6, %r28, 2, 31, -1;
	mov.b32 	%f85, %r29;
	max.f32 	%f86, %f84, %f85;
	mov.b32 	%r30, %f86;
	shfl.sync.bfly.b32	%r31|%p7, %r30, 1, 31, -1;
	mov.b32 	%f87, %r31;
	max.f32 	%f88, %f86, %f87;
	sub.f32 	%f89, %f1, %f88;
	fma.rn.f32 	%f90, %f89, 0f3BBB989D, 0f3F000000;
	cvt.sat.f32.f32 	%f91, %f90;
	mov.f32 	%f92, 0f4B400001;
	mov.f32 	%f93, 0f437C0000;
	fma.rm.f32 	%f94, %f91, %f93, %f92;
	add.f32 	%f95, %f94, 0fCB40007F;
	neg.f32 	%f96, %f95;
	fma.rn.f32 	%f97, %f89, 0f3FB8AA3B, %f96;
	fma.rn.f32 	%f98, %f89, 0f32A57060, %f97;
	mov.b32 	%r32, %f94;
	shl.b32 	%r33, %r32, 23;
	mov.b32 	%f99, %r33;
	ex2.approx.ftz.f32 	%f100, %f98;
	mul.f32 	%f101, %f100, %f99;
	add.f32 	%f102, %f101, 0f00000000;
	sub.f32 	%f103, %f2, %f88;
	fma.rn.f32 	%f104, %f103, 0f3BBB989D, 0f3F000000;
	cvt.sat.f32.f32 	%f105, %f104;
	fma.rm.f32 	%f106, %f105, %f93, %f92;
	add.f32 	%f107, %f106, 0fCB40007F;
	neg.f32 	%f108, %f107;
	fma.rn.f32 	%f109, %f103, 0f3FB8AA3B, %f108;
	fma.rn.f32 	%f110, %f103, 0f32A57060, %f109;
	mov.b32 	%r34, %f106;
	shl.b32 	%r35, %r34, 23;
	mov.b32 	%f111, %r35;
	ex2.approx.ftz.f32 	%f112, %f110;
	mul.f32 	%f113, %f112, %f111;
	add.f32 	%f114, %f102, %f113;
	sub.f32 	%f115, %f3, %f88;
	fma.rn.f32 	%f116, %f115, 0f3BBB989D, 0f3F000000;
	cvt.sat.f32.f32 	%f117, %f116;
	fma.rm.f32 	%f118, %f117, %f93, %f92;
	add.f32 	%f119, %f118, 0fCB40007F;
	neg.f32 	%f120, %f119;
	fma.rn.f32 	%f121, %f115, 0f3FB8AA3B, %f120;
	fma.rn.f32 	%f122, %f115, 0f32A57060, %f121;
	mov.b32 	%r36, %f118;
	shl.b32 	%r37, %r36, 23;
	mov.b32 	%f123, %r37;
	ex2.approx.ftz.f32 	%f124, %f122;
	mul.f32 	%f125, %f124, %f123;
	add.f32 	%f126, %f114, %f125;
	sub.f32 	%f127, %f4, %f88;
	fma.rn.f32 	%f128, %f127, 0f3BBB989D, 0f3F000000;
	cvt.sat.f32.f32 	%f129, %f128;
	fma.rm.f32 	%f130, %f129, %f93, %f92;
	add.f32 	%f131, %f130, 0fCB40007F;
	neg.f32 	%f132, %f131;
	fma.rn.f32 	%f133, %f127, 0f3FB8AA3B, %f132;
	fma.rn.f32 	%f134, %f127, 0f32A57060, %f133;
	mov.b32 	%r38, %f130;
	shl.b32 	%r39, %r38, 23;
	mov.b32 	%f135, %r39;
	ex2.approx.ftz.f32 	%f136, %f134;
	mul.f32 	%f137, %f136, %f135;
	add.f32 	%f138, %f126, %f137;
	sub.f32 	%f139, %f5, %f88;
	fma.rn.f32 	%f140, %f139, 0f3BBB989D, 0f3F000000;
	cvt.sat.f32.f32 	%f141, %f140;
	fma.rm.f32 	%f142, %f141, %f93, %f92;
	add.f32 	%f143, %f142, 0fCB40007F;
	neg.f32 	%f144, %f143;
	fma.rn.f32 	%f145, %f139, 0f3FB8AA3B, %f144;
	fma.rn.f32 	%f146, %f139, 0f32A57060, %f145;
	mov.b32 	%r40, %f142;
	shl.b32 	%r41, %r40, 23;
	mov.b32 	%f147, %r41;
	ex2.approx.ftz.f32 	%f148, %f146;
	mul.f32 	%f149, %f148, %f147;
	add.f32 	%f150, %f138, %f149;
	sub.f32 	%f151, %f6, %f88;
	fma.rn.f32 	%f152, %f151, 0f3BBB989D, 0f3F000000;
	cvt.sat.f32.f32 	%f153, %f152;
	fma.rm.f32 	%f154, %f153, %f93, %f92;
	add.f32 	%f155, %f154, 0fCB40007F;
	neg.f32 	%f156, %f155;
	fma.rn.f32 	%f157, %f151, 0f3FB8AA3B, %f156;
	fma.rn.f32 	%f158, %f151, 0f32A57060, %f157;
	mov.b32 	%r42, %f154;
	shl.b32 	%r43, %r42, 23;
	mov.b32 	%f159, %r43;
	ex2.approx.ftz.f32 	%f160, %f158;
	mul.f32 	%f161, %f160, %f159;
	add.f32 	%f162, %f150, %f161;
	sub.f32 	%f163, %f7, %f88;
	fma.rn.f32 	%f164, %f163, 0f3BBB989D, 0f3F000000;
	cvt.sat.f32.f32 	%f165, %f164;
	fma.rm.f32 	%f166, %f165, %f93, %f92;
	add.f32 	%f167, %f166, 0fCB40007F;
	neg.f32 	%f168, %f167;
	fma.rn.f32 	%f169, %f163, 0f3FB8AA3B, %f168;
	fma.rn.f32 	%f170, %f163, 0f32A57060, %f169;
	mov.b32 	%r44, %f166;
	shl.b32 	%r45, %r44, 23;
	mov.b32 	%f171, %r45;
	ex2.approx.ftz.f32 	%f172, %f170;
	mul.f32 	%f173, %f172, %f171;
	add.f32 	%f174, %f162, %f173;
	sub.f32 	%f175, %f8, %f88;
	fma.rn.f32 	%f176, %f175, 0f3BBB989D, 0f3F000000;
	cvt.sat.f32.f32 	%f177, %f176;
	fma.rm.f32 	%f178, %f177, %f93, %f92;
	add.f32 	%f179, %f178, 0fCB40007F;
	neg.f32 	%f180, %f179;
	fma.rn.f32 	%f181, %f175, 0f3FB8AA3B, %f180;
	fma.rn.f32 	%f182, %f175, 0f32A57060, %f181;
	mov.b32 	%r46, %f178;
	shl.b32 	%r47, %r46, 23;
	mov.b32 	%f183, %r47;
	ex2.approx.ftz.f32 	%f184, %f182;
	mul.f32 	%f185, %f184, %f183;
	add.f32 	%f186, %f174, %f185;
	sub.f32 	%f187, %f9, %f88;
	fma.rn.f32 	%f188, %f187, 0f3BBB989D, 0f3F000000;
	cvt.sat.f32.f32 	%f189, %f188;
	fma.rm.f32 	%f190, %f189, %f93, %f92;
	add.f32 	%f191, %f190, 0fCB40007F;
	neg.f32 	%f192, %f191;
	fma.rn.f32 	%f193, %f187, 0f3FB8AA3B, %f192;
	fma.rn.f32 	%f194, %f187, 0f32A57060, %f193;
	mov.b32 	%r48, %f190;
	shl.b32 	%r49, %r48, 23;
	mov.b32 	%f195, %r49;
	ex2.approx.ftz.f32 	%f196, %f194;
	mul.f32 	%f197, %f196, %f195;
	add.f32 	%f198, %f186, %f197;
	sub.f32 	%f199, %f10, %f88;
	fma.rn.f32 	%f200, %f199, 0f3BBB989D, 0f3F000000;
	cvt.sat.f32.f32 	%f201, %f200;
	fma.rm.f32 	%f202, %f201, %f93, %f92;
	add.f32 	%f203, %f202, 0fCB40007F;
	neg.f32 	%f204, %f203;
	fma.rn.f32 	%f205, %f199, 0f3FB8AA3B, %f204;
	fma.rn.f32 	%f206, %f199, 0f32A57060, %f205;
	mov.b32 	%r50, %f202;
	shl.b32 	%r51, %r50, 23;
	mov.b32 	%f207, %r51;
	ex2.approx.ftz.f32 	%f208, %f206;
	mul.f32 	%f209, %f208, %f207;
	add.f32 	%f210, %f198, %f209;
	sub.f32 	%f211, %f11, %f88;
	fma.rn.f32 	%f212, %f211, 0f3BBB989D, 0f3F000000;
	cvt.sat.f32.f32 	%f213, %f212;
	fma.rm.f32 	%f214, %f213, %f93, %f92;
	add.f32 	%f215, %f214, 0fCB40007F;
	neg.f32 	%f216, %f215;
	fma.rn.f32 	%f217, %f211, 0f3FB8AA3B, %f216;
	fma.rn.f32 	%f218, %f211, 0f32A57060, %f217;
	mov.b32 	%r52, %f214;
	shl.b32 	%r53, %r52, 23;
	mov.b32 	%f219, %r53;
	ex2.approx.ftz.f32 	%f220, %f218;
	mul.f32 	%f221, %f220, %f219;
	add.f32 	%f222, %f210, %f221;
	sub.f32 	%f223, %f12, %f88;
	fma.rn.f32 	%f224, %f223, 0f3BBB989D, 0f3F000000;
	cvt.sat.f32.f32 	%f225, %f224;
	fma.rm.f32 	%f226, %f225, %f93, %f92;
	add.f32 	%f227, %f226, 0fCB40007F;
	neg.f32 	%f228, %f227;
	fma.rn.f32 	%f229, %f223, 0f3FB8AA3B, %f228;
	fma.rn.f32 	%f230, %f223, 0f32A57060, %f229;
	mov.b32 	%r54, %f226;
	shl.b32 	%r55, %r54, 23;
	mov.b32 	%f231, %r55;
	ex2.approx.ftz.f32 	%f232, %f230;
	mul.f32 	%f233, %f232, %f231;
	add.f32 	%f234, %f222, %f233;
	sub.f32 	%f235, %f13, %f88;
	fma.rn.f32 	%f236, %f235, 0f3BBB989D, 0f3F000000;
	cvt.sat.f32.f32 	%f237, %f236;
	fma.rm.f32 	%f238, %f237, %f93, %f92;
	add.f32 	%f239, %f238, 0fCB40007F;
	neg.f32 	%f240, %f239;
	fma.rn.f32 	%f241, %f235, 0f3FB8AA3B, %f240;
	fma.rn.f32 	%f242, %f235, 0f32A57060, %f241;
	mov.b32 	%r56, %f238;
	shl.b32 	%r57, %r56, 23;
	mov.b32 	%f243, %r57;
	ex2.approx.ftz.f32 	%f244, %f242;
	mul.f32 	%f245, %f244, %f243;
	add.f32 	%f246, %f234, %f245;
	sub.f32 	%f247, %f14, %f88;
	fma.rn.f32 	%f248, %f247, 0f3BBB989D, 0f3F000000;
	cvt.sat.f32.f32 	%f249, %f248;
	fma.rm.f32 	%f250, %f249, %f93, %f92;
	add.f32 	%f251, %f250, 0fCB40007F;
	neg.f32 	%f252, %f251;
	fma.rn.f32 	%f253, %f247, 0f3FB8AA3B, %f252;
	fma.rn.f32 	%f254, %f247, 0f32A57060, %f253;
	mov.b32 	%r58, %f250;
	shl.b32 	%r59, %r58, 23;
	mov.b32 	%f255, %r59;
	ex2.approx.ftz.f32 	%f256, %f254;
	mul.f32 	%f257, %f256, %f255;
	add.f32 	%f258, %f246, %f257;
	sub.f32 	%f259, %f15, %f88;
	fma.rn.f32 	%f260, %f259, 0f3BBB989D, 0f3F000000;
	cvt.sat.f32.f32 	%f261, %f260;
	fma.rm.f32 	%f262, %f261, %f93, %f92;
	add.f32 	%f263, %f262, 0fCB40007F;
	neg.f32 	%f264, %f263;
	fma.rn.f32 	%f265, %f259, 0f3FB8AA3B, %f264;
	fma.rn.f32 	%f266, %f259, 0f32A57060, %f265;
	mov.b32 	%r60, %f262;
	shl.b32 	%r61, %r60, 23;
	mov.b32 	%f267, %r61;
	ex2.approx.ftz.f32 	%f268, %f266;
	mul.f32 	%f269, %f268, %f267;
	add.f32 	%f270, %f258, %f269;
	sub.f32 	%f271, %f16, %f88;
	fma.rn.f32 	%f272, %f271, 0f3BBB989D, 0f3F000000;
	cvt.sat.f32.f32 	%f273, %f272;
	fma.rm.f32 	%f274, %f273, %f93, %f92;
	add.f32 	%f275, %f274, 0fCB40007F;
	neg.f32 	%f276, %f275;
	fma.rn.f32 	%f277, %f271, 0f3FB8AA3B, %f276;
	fma.rn.f32 	%f278, %f271, 0f32A57060, %f277;
	mov.b32 	%r62, %f274;
	shl.b32 	%r63, %r62, 23;
	mov.b32 	%f279, %r63;
	ex2.approx.ftz.f32 	%f280, %f278;
	mul.f32 	%f281, %f280, %f279;
	add.f32 	%f282, %f270, %f281;
	sub.f32 	%f283, %f17, %f88;
	fma.rn.f32 	%f284, %f283, 0f3BBB989D, 0f3F000000;
	cvt.sat.f32.f32 	%f285, %f284;
	fma.rm.f32 	%f286, %f285, %f93, %f92;
	add.f32 	%f287, %f286, 0fCB40007F;
	neg.f32 	%f288, %f287;
	fma.rn.f32 	%f289, %f283, 0f3FB8AA3B, %f288;
	fma.rn.f32 	%f290, %f283, 0f32A57060, %f289;
	mov.b32 	%r64, %f286;
	shl.b32 	%r65, %r64, 23;
	mov.b32 	%f291, %r65;
	ex2.approx.ftz.f32 	%f292, %f290;
	mul.f32 	%f293, %f292, %f291;
	add.f32 	%f294, %f282, %f293;
	sub.f32 	%f295, %f18, %f88;
	fma.rn.f32 	%f296, %f295, 0f3BBB989D, 0f3F000000;
	cvt.sat.f32.f32 	%f297, %f296;
	fma.rm.f32 	%f298, %f297, %f93, %f92;
	add.f32 	%f299, %f298, 0fCB40007F;
	neg.f32 	%f300, %f299;
	fma.rn.f32 	%f301, %f295, 0f3FB8AA3B, %f300;
	fma.rn.f32 	%f302, %f295, 0f32A57060, %f301;
	mov.b32 	%r66, %f298;
	shl.b32 	%r67, %r66, 23;
	mov.b32 	%f303, %r67;
	ex2.approx.ftz.f32 	%f304, %f302;
	mul.f32 	%f305, %f304, %f303;
	add.f32 	%f306, %f294, %f305;
	sub.f32 	%f307, %f19, %f88;
	fma.rn.f32 	%f308, %f307, 0f3BBB989D, 0f3F000000;
	cvt.sat.f32.f32 	%f309, %f308;
	fma.rm.f32 	%f310, %f309, %f93, %f92;
	add.f32 	%f311, %f310, 0fCB40007F;
	neg.f32 	%f312, %f311;
	fma.rn.f32 	%f313, %f307, 0f3FB8AA3B, %f312;
	fma.rn.f32 	%f314, %f307, 0f32A57060, %f313;
	mov.b32 	%r68, %f310;
	shl.b32 	%r69, %r68, 23;
	mov.b32 	%f315, %r69;
	ex2.approx.ftz.f32 	%f316, %f314;
	mul.f32 	%f317, %f316, %f315;
	add.f32 	%f318, %f306, %f317;
	sub.f32 	%f319, %f20, %f88;
	fma.rn.f32 	%f320, %f319, 0f3BBB989D, 0f3F000000;
	cvt.sat.f32.f32 	%f321, %f320;
	fma.rm.f32 	%f322, %f321, %f93, %f92;
	add.f32 	%f323, %f322, 0fCB40007F;
	neg.f32 	%f324, %f323;
	fma.rn.f32 	%f325, %f319, 0f3FB8AA3B, %f324;
	fma.rn.f32 	%f326, %f319, 0f32A57060, %f325;
	mov.b32 	%r70, %f322;
	shl.b32 	%r71, %r70, 23;
	mov.b32 	%f327, %r71;
	ex2.approx.ftz.f32 	%f328, %f326;
	mul.f32 	%f329, %f328, %f327;
	add.f32 	%f330, %f318, %f329;
	sub.f32 	%f331, %f21, %f88;
	fma.rn.f32 	%f332, %f331, 0f3BBB989D, 0f3F000000;
	cvt.sat.f32.f32 	%f333, %f332;
	fma.rm.f32 	%f334, %f333, %f93, %f92;
	add.f32 	%f335, %f334, 0fCB40007F;
	neg.f32 	%f336, %f335;
	fma.rn.f32 	%f337, %f331, 0f3FB8AA3B, %f336;
	fma.rn.f32 	%f338, %f331, 0f32A57060, %f337;
	mov.b32 	%r72, %f334;
	shl.b32 	%r73, %r72, 23;
	mov.b32 	%f339, %r73;
	ex2.approx.ftz.f32 	%f340, %f338;
	mul.f32 	%f341, %f340, %f339;
	add.f32 	%f342, %f330, %f341;
	sub.f32 	%f343, %f22, %f88;
	fma.rn.f32 	%f344, %f343, 0f3BBB989D, 0f3F000000;
	cvt.sat.f32.f32 	%f345, %f344;
	fma.rm.f32 	%f346, %f345, %f93, %f92;
	add.f32 	%f347, %f346, 0fCB40007F;
	neg.f32 	%f348, %f347;
	fma.rn.f32 	%f349, %f343, 0f3FB8AA3B, %f348;
	fma.rn.f32 	%f350, %f343, 0f32A57060, %f349;
	mov.b32 	%r74, %f346;
	shl.b32 	%r75, %r74, 23;
	mov.b32 	%f351, %r75;
	ex2.approx.ftz.f32 	%f352, %f350;
	mul.f32 	%f353, %f352, %f351;
	add.f32 	%f354, %f342, %f353;
	sub.f32 	%f355, %f23, %f88;
	fma.rn.f32 	%f356, %f355, 0f3BBB989D, 0f3F000000;
	cvt.sat.f32.f32 	%f357, %f356;
	fma.rm.f32 	%f358, %f357, %f93, %f92;
	add.f32 	%f359, %f358, 0fCB40007F;
	neg.f32 	%f360, %f359;
	fma.rn.f32 	%f361, %f355, 0f3FB8AA3B, %f360;
	fma.rn.f32 	%f362, %f355, 0f32A57060, %f361;
	mov.b32 	%r76, %f358;
	shl.b32 	%r77, %r76, 23;
	mov.b32 	%f363, %r77;
	ex2.approx.ftz.f32 	%f364, %f362;
	mul.f32 	%f365, %f364, %f363;
	add.f32 	%f366, %f354, %f365;
	sub.f32 	%f367, %f24, %f88;
	fma.rn.f32 	%f368, %f367, 0f3BBB989D, 0f3F000000;
	cvt.sat.f32.f32 	%f369, %f368;
	fma.rm.f32 	%f370, %f369, %f93, %f92;
	add.f32 	%f371, %f370, 0fCB40007F;
	neg.f32 	%f372, %f371;
	fma.rn.f32 	%f373, %f367, 0f3FB8AA3B, %f372;
	fma.rn.f32 	%f374, %f367, 0f32A57060, %f373;
	mov.b32 	%r78, %f370;
	shl.b32 	%r79, %r78, 23;
	mov.b32 	%f375, %r79;
	ex2.approx.ftz.f32 	%f376, %f374;
	mul.f32 	%f377, %f376, %f375;
	add.f32 	%f378, %f366, %f377;
	sub.f32 	%f379, %f25, %f88;
	fma.rn.f32 	%f380, %f379, 0f3BBB989D, 0f3F000000;
	cvt.sat.f32.f32 	%f381, %f380;
	fma.rm.f32 	%f382, %f381, %f93, %f92;
	add.f32 	%f383, %f382, 0fCB40007F;
	neg.f32 	%f384, %f383;
	fma.rn.f32 	%f385, %f379, 0f3FB8AA3B, %f384;
	fma.rn.f32 	%f386, %f379, 0f32A57060, %f385;
	mov.b32 	%r80, %f382;
	shl.b32 	%r81, %r80, 23;
	mov.b32 	%f387, %r81;
	ex2.approx.ftz.f32 	%f388, %f386;
	mul.f32 	%f389, %f388, %f387;
	add.f32 	%f390, %f378, %f389;
	sub.f32 	%f391, %f26, %f88;
	fma.rn.f32 	%f392, %f391, 0f3BBB989D, 0f3F000000;
	cvt.sat.f32.f32 	%f393, %f392;
	fma.rm.f32 	%f394, %f393, %f93, %f92;
	add.f32 	%f395, %f394, 0fCB40007F;
	neg.f32 	%f396, %f395;
	fma.rn.f32 	%f397, %f391, 0f3FB8AA3B, %f396;
	fma.rn.f32 	%f398, %f391, 0f32A57060, %f397;
	mov.b32 	%r82, %f394;
	shl.b32 	%r83, %r82, 23;
	mov.b32 	%f399, %r83;
	ex2.approx.ftz.f32 	%f400, %f398;
	mul.f32 	%f401, %f400, %f399;
	add.f32 	%f402, %f390, %f401;
	mov.b32 	%r84, %f402;
	shfl.sync.bfly.b32	%r85|%p8, %r84, 16, 31, -1;
	mov.b32 	%f403, %r85;
	add.f32 	%f404, %f402, %f403;
	mov.b32 	%r86, %f404;
	shfl.sync.bfly.b32	%r87|%p9, %r86, 8, 31, -1;
	mov.b32 	%f405, %r87;
	add.f32 	%f406, %f404, %f405;
	mov.b32 	%r88, %f406;
	shfl.sync.bfly.b32	%r89|%p10, %r88, 4, 31, -1;
	mov.b32 	%f407, %r89;
	add.f32 	%f408, %f406, %f407;
	mov.b32 	%r90, %f408;
	shfl.sync.bfly.b32	%r91|%p11, %r90, 2, 31, -1;
	mov.b32 	%f409, %r91;
	add.f32 	%f410, %f408, %f409;
	mov.b32 	%r92, %f410;
	shfl.sync.bfly.b32	%r93|%p12, %r92, 1, 31, -1;
	mov.b32 	%f411, %r93;
	add.f32 	%f412, %f410, %f411;
	div.rn.f32 	%f27, %f101, %f412;
	div.rn.f32 	%f28, %f113, %f412;
	div.rn.f32 	%f29, %f125, %f412;
	div.rn.f32 	%f30, %f137, %f412;
	div.rn.f32 	%f31, %f149, %f412;
	div.rn.f32 	%f32, %f161, %f412;
	div.rn.f32 	%f33, %f173, %f412;
	div.rn.f32 	%f34, %f185, %f412;
	div.rn.f32 	%f35, %f197, %f412;
	div.rn.f32 	%f36, %f209, %f412;
	div.rn.f32 	%f37, %f221, %f412;
	div.rn.f32 	%f38, %f233, %f412;
	div.rn.f32 	%f39, %f245, %f412;
	div.rn.f32 	%f40, %f257, %f412;
	div.rn.f32 	%f41, %f269, %f412;
	div.rn.f32 	%f42, %f281, %f412;
	div.rn.f32 	%f43, %f293, %f412;
	div.rn.f32 	%f44, %f305, %f412;
	div.rn.f32 	%f45, %f317, %f412;
	div.rn.f32 	%f46, %f329, %f412;
	div.rn.f32 	%f47, %f341, %f412;
	div.rn.f32 	%f48, %f353, %f412;
	div.rn.f32 	%f49, %f365, %f412;
	div.rn.f32 	%f50, %f377, %f412;
	div.rn.f32 	%f51, %f389, %f412;
	div.rn.f32 	%f52, %f401, %f412;
	mad.lo.s64 	%rd97, %rd176, %rd9, %rd2;
	// begin inline asm
	{  cvt.rn.f16.f32 %rs27, %f27;}

	// end inline asm
	// begin inline asm
	{  cvt.rn.f16.f32 %rs28, %f28;}

	// end inline asm
	shr.u64 	%rd98, %rd97, 63;
	add.s64 	%rd99, %rd97, %rd98;
	cvta.to.global.u64 	%rd100, %rd8;
	shl.b64 	%rd101, %rd99, 1;
	and.b64  	%rd102, %rd101, -4;
	add.s64 	%rd103, %rd100, %rd102;
	mov.b32 	%r94, {%rs27, %rs28};
	st.global.u32 	[%rd103], %r94;
	add.s64 	%rd104, %rd97, 64;
	// begin inline asm
	{  cvt.rn.f16.f32 %rs29, %f29;}

	// end inline asm
	// begin inline asm
	{  cvt.rn.f16.f32 %rs30, %f30;}

	// end inline asm
	shr.u64 	%rd105, %rd104, 63;
	add.s64 	%rd106, %rd104, %rd105;
	shl.b64 	%rd107, %rd106, 1;
	and.b64  	%rd108, %rd107, -4;
	add.s64 	%rd109, %rd100, %rd108;
	mov.b32 	%r95, {%rs29, %rs30};
	st.global.u32 	[%rd109], %r95;
	add.s64 	%rd110, %rd97, 128;
	// begin inline asm
	{  cvt.rn.f16.f32 %rs31, %f31;}

	// end inline asm
	// begin inline asm
	{  cvt.rn.f16.f32 %rs32, %f32;}

	// end inline asm
	shr.u64 	%rd111, %rd110, 63;
	add.s64 	%rd112, %rd110, %rd111;
	shl.b64 	%rd113, %rd112, 1;
	and.b64  	%rd114, %rd113, -4;
	add.s64 	%rd115, %rd100, %rd114;
	mov.b32 	%r96, {%rs31, %rs32};
	st.global.u32 	[%rd115], %r96;
	add.s64 	%rd116, %rd97, 192;
	// begin inline asm
	{  cvt.rn.f16.f32 %rs33, %f33;}

	// end inline asm
	// begin inline asm
	{  cvt.rn.f16.f32 %rs34, %f34;}

	// end inline asm
	shr.u64 	%rd117, %rd116, 63;
	add.s64 	%rd118, %rd116, %rd117;
	shl.b64 	%rd119, %rd118, 1;
	and.b64  	%rd120, %rd119, -4;
	add.s64 	%rd121, %rd100, %rd120;
	mov.b32 	%r97, {%rs33, %rs34};
	st.global.u32 	[%rd121], %r97;
	add.s64 	%rd122, %rd97, 256;
	// begin inline asm
	{  cvt.rn.f16.f32 %rs35, %f35;}

	// end inline asm
	// begin inline asm
	{  cvt.rn.f16.f32 %rs36, %f36;}

	// end inline asm
	shr.u64 	%rd123, %rd122, 63;
	add.s64 	%rd124, %rd122, %rd123;
	shl.b64 	%rd125, %rd124, 1;
	and.b64  	%rd126, %rd125, -4;
	add.s64 	%rd127, %rd100, %rd126;
	mov.b32 	%r98, {%rs35, %rs36};
	st.global.u32 	[%rd127], %r98;
	add.s64 	%rd128, %rd97, 320;
	// begin inline asm
	{  cvt.rn.f16.f32 %rs37, %f37;}

	// end inline asm
	// begin inline asm
	{  cvt.rn.f16.f32 %rs38, %f38;}

	// end inline asm
	shr.u64 	%rd129, %rd128, 63;
	add.s64 	%rd130, %rd128, %rd129;
	shl.b64 	%rd131, %rd130, 1;
	and.b64  	%rd132, %rd131, -4;
	add.s64 	%rd133, %rd100, %rd132;
	mov.b32 	%r99, {%rs37, %rs38};
	st.global.u32 	[%rd133], %r99;
	add.s64 	%rd134, %rd97, 384;
	// begin inline asm
	{  cvt.rn.f16.f32 %rs39, %f39;}

	// end inline asm
	// begin inline asm
	{  cvt.rn.f16.f32 %rs40, %f40;}

	// end inline asm
	shr.u64 	%rd135, %rd134, 63;
	add.s64 	%rd136, %rd134, %rd135;
	shl.b64 	%rd137, %rd136, 1;
	and.b64  	%rd138, %rd137, -4;
	add.s64 	%rd139, %rd100, %rd138;
	mov.b32 	%r100, {%rs39, %rs40};
	st.global.u32 	[%rd139], %r100;
	add.s64 	%rd140, %rd97, 448;
	// begin inline asm
	{  cvt.rn.f16.f32 %rs41, %f41;}

	// end inline asm
	// begin inline asm
	{  cvt.rn.f16.f32 %rs42, %f42;}

	// end inline asm
	shr.u64 	%rd141, %rd140, 63;
	add.s64 	%rd142, %rd140, %rd141;
	shl.b64 	%rd143, %rd142, 1;
	and.b64  	%rd144, %rd143, -4;
	add.s64 	%rd145, %rd100, %rd144;
	mov.b32 	%r101, {%rs41, %rs42};
	st.global.u32 	[%rd145], %r101;
	add.s64 	%rd146, %rd97, 512;
	// begin inline asm
	{  cvt.rn.f16.f32 %rs43, %f43;}

	// end inline asm
	// begin inline asm
	{  cvt.rn.f16.f32 %rs44, %f44;}

	// end inline asm
	shr.u64 	%rd147, %rd146, 63;
	add.s64 	%rd148, %rd146, %rd147;
	shl.b64 	%rd149, %rd148, 1;
	and.b64  	%rd150, %rd149, -4;
	add.s64 	%rd151, %rd100, %rd150;
	mov.b32 	%r102, {%rs43, %rs44};
	st.global.u32 	[%rd151], %r102;
	add.s64 	%rd152, %rd97, 576;
	// begin inline asm
	{  cvt.rn.f16.f32 %rs45, %f45;}

	// end inline asm
	// begin inline asm
	{  cvt.rn.f16.f32 %rs46, %f46;}

	// end inline asm
	shr.u64 	%rd153, %rd152, 63;
	add.s64 	%rd154, %rd152, %rd153;
	shl.b64 	%rd155, %rd154, 1;
	and.b64  	%rd156, %rd155, -4;
	add.s64 	%rd157, %rd100, %rd156;
	mov.b32 	%r103, {%rs45, %rs46};
	st.global.u32 	[%rd157], %r103;
	add.s64 	%rd158, %rd97, 640;
	// begin inline asm
	{  cvt.rn.f16.f32 %rs47, %f47;}

	// end inline asm
	// begin inline asm
	{  cvt.rn.f16.f32 %rs48, %f48;}

	// end inline asm
	shr.u64 	%rd159, %rd158, 63;
	add.s64 	%rd160, %rd158, %rd159;
	shl.b64 	%rd161, %rd160, 1;
	and.b64  	%rd162, %rd161, -4;
	add.s64 	%rd163, %rd100, %rd162;
	mov.b32 	%r104, {%rs47, %rs48};
	st.global.u32 	[%rd163], %r104;
	add.s64 	%rd164, %rd97, 704;
	// begin inline asm
	{  cvt.rn.f16.f32 %rs49, %f49;}

	// end inline asm
	// begin inline asm
	{  cvt.rn.f16.f32 %rs50, %f50;}

	// end inline asm
	shr.u64 	%rd165, %rd164, 63;
	add.s64 	%rd166, %rd164, %rd165;
	shl.b64 	%rd167, %rd166, 1;
	and.b64  	%rd168, %rd167, -4;
	add.s64 	%rd169, %rd100, %rd168;
	mov.b32 	%r105, {%rs49, %rs50};
	st.global.u32 	[%rd169], %r105;
	add.s64 	%rd170, %rd97, 768;
	// begin inline asm
	{  cvt.rn.f16.f32 %rs51, %f51;}

	// end inline asm
	// begin inline asm
	{  cvt.rn.f16.f32 %rs52, %f52;}

	// end inline asm
	shr.u64 	%rd171, %rd170, 63;
	add.s64 	%rd172, %rd170, %rd171;
	shl.b64 	%rd173, %rd172, 1;
	and.b64  	%rd174, %rd173, -4;
	add.s64 	%rd175, %rd100, %rd174;
	mov.b32 	%r106, {%rs51, %rs52};
	st.global.u32 	[%rd175], %r106;
	add.s64 	%rd176, %rd176, %rd3;
	setp.lt.s64 	%p13, %rd176, %rd10;
	@%p13 bra 	$L__BB196_4;
$L__BB196_5:
	ret;

}
	// .globl	_Z15SoftmaxWarpImplI10DirectLoadI6__halffE11DirectStoreIfS1_EfLi2ELi26ELi32ELi1ELb1EL9Algorithm0EEvT_T0_ll
.visible .entry _Z15SoftmaxWarpImplI10DirectLoadI6__halffE11DirectStoreIfS1_EfLi2ELi26ELi32ELi1ELb1EL9Algorithm0EEvT_T0_ll(
	.param .align 8 .b8 _Z15SoftmaxWarpImplI10DirectLoadI6__halffE11DirectStoreIfS1_EfLi2ELi26ELi32ELi1ELb1EL9Algorithm0EEvT_T0_ll_param_0[16],
	.param .align 8 .b8 _Z15SoftmaxWarpImplI10DirectLoadI6__halffE11DirectStoreIfS1_EfLi2ELi26ELi32ELi1ELb1EL9Algorithm0EEvT_T0_ll_param_1[16],
	.param .u64 _Z15SoftmaxWarpImplI10DirectLoadI6__halffE11DirectStoreIfS1_EfLi2ELi26ELi32ELi1ELb1EL9Algorithm0EEvT_T0_ll_param_2,
	.param .u64 _Z15SoftmaxWarpImplI10DirectLoadI6__halffE11DirectStoreIfS1_EfLi2ELi26ELi32ELi1ELb1EL9Algorithm0EEvT_T0_ll_param_3
)
{
	.reg .pred 	%p<40>;
	.reg .b16 	%rs<53>;
	.reg .b32 	%r<120>;
	.reg .b32 	%f<556>;
	.reg .b64 	%rd<197>;

	ld.param.u64 	%rd24, [_Z15SoftmaxWarpImplI10DirectLoadI6__halffE11DirectStoreIfS1_EfLi2ELi26ELi32ELi1ELb1EL9Algorithm0EEvT_T0_ll_param_1+8];
	ld.param.u64 	%rd22, [_Z15SoftmaxWarpImplI10DirectLoadI6__halffE11DirectStoreIfS1_EfLi2ELi26ELi32ELi1ELb1EL9Algorithm0EEvT_T0_ll_param_0+8];
	ld.param.u64 	%rd21, [_Z15SoftmaxWarpImplI10DirectLoadI6__halffE11DirectStoreIfS1_EfLi2ELi26ELi32ELi1ELb1EL9Algorithm0EEvT_T0_ll_param_0];
	ld.param.u64 	%rd23, [_Z15SoftmaxWarpImplI10DirectLoadI6__halffE11DirectStoreIfS1_EfLi2ELi26ELi32ELi1ELb1EL9Algorithm0EEvT_T0_ll_param_1];
	ld.param.u64 	%rd26, [_Z15SoftmaxWarpImplI10DirectLoadI6__halffE11DirectStoreIfS1_EfLi2ELi26ELi32ELi1ELb1EL9Algorithm0EEvT_T0_ll_param_3];
	cvta.to.global.u64 	%rd1, %rd23;
	setp.lt.s64 	%p1, %rd26, 833;
	@%p1 bra 	$L__BB197_2;
	mov.u64 	%rd27, $str;
	cvta.global.u64 	%rd28, %rd27;
	mov.u64 	%rd29, $str$1;
	cvta.global.u64 	%rd30, %rd29;
	mov.u64 	%rd31, __unnamed_193;
	cvta.global.u64 	%rd32, %rd31;
	{ // callseq 192, 0
	.param .b64 param0;
	st.param.b64 	[param0], %rd28;
	.param .b64 param1;
	st.param.b64 	[param1], %rd30;
	.param .b32 param2;
	st.param.b32 	[param2], 358;
	.param .b64 param3;
	st.param.b64 	[param3], %rd32;
	.param .b64 param4;
	st.param.b64 	[param4], 1;
	call.uni 
	__assertfail, 
	(
	param0, 
	param1, 
	param2, 
	param3, 
	param4
	);
	} // callseq 192
$L__BB197_2:
	ld.param.u64 	%rd194, [_Z15SoftmaxWarpImplI10DirectLoadI6__halffE11DirectStoreIfS1_EfLi2ELi26ELi32ELi1ELb1EL9Algorithm0EEvT_T0_ll_param_2];
	mov.u32 	%r1, %ntid.y;
	mov.u32 	%r2, %ctaid.x;
	mov.u32 	%r3, %tid.y;
	mad.lo.s32 	%r4, %r2, %r1, %r3;
	cvt.s64.s32 	%rd196, %r4;
	setp.le.s64 	%p2, %rd194, %rd196;
	@%p2 bra 	$L__BB197_57;
	mov.u32 	%r5, %tid.x;
	shl.b32 	%r6, %r5, 1;
	cvt.u64.u32 	%rd3, %r6;
	add.s32 	%r7, %r6, 64;
	cvt.u64.u32 	%rd4, %r7;
	add.s32 	%r8, %r6, 128;
	cvt.u64.u32 	%rd5, %r8;
	add.s32 	%r9, %r6, 192;
	cvt.u64.u32 	%rd6, %r9;
	add.s32 	%r10, %r6, 256;
	cvt.u64.u32 	%rd7, %r10;
	add.s32 	%r11, %r6, 320;
	cvt.u64.u32 	%rd8, %r11;
	add.s32 	%r12, %r6, 384;
	cvt.u64.u32 	%rd9, %r12;
	add.s32 	%r13, %r6, 448;
	cvt.u64.u32 	%rd10, %r13;
	add.s32 	%r14, %r6, 512;
	cvt.u64.u32 	%rd11, %r14;
	add.s32 	%r15, %r6, 576;
	cvt.u64.u32 	%rd12, %r15;
	add.s32 	%r16, %r6, 640;
	cvt.u64.u32 	%rd13, %r16;
	add.s32 	%r17, %r6, 704;
	cvt.u64.u32 	%rd14, %r17;
	add.s32 	%r18, %r6, 768;
	cvt.u64.u32 	%rd15, %r18;
	mov.u32 	%r117, %nctaid.x;
	mul.lo.s32 	%r119, %r117, %r1;
$L__BB197_4:
	cvta.to.global.u64 	%rd17, %rd21;
	setp.le.s64 	%p3, %rd26, %rd3;
	mul.lo.s64 	%rd18, %rd196, %rd22;
	mov.f32 	%f517, 0fFF800000;
	mov.f32 	%f518, %f517;
	mov.f32 	%f522, %f517;
	@%p3 bra 	$L__BB197_6;
	add.s64 	%rd33, %rd18, %rd3;
	shr.u64 	%rd34, %rd33, 63;
	add.s64 	%rd35, %rd33, %rd34;
	shl.b64 	%rd36, %rd35, 1;
	and.b64  	%rd37, %rd36, -4;
	add.s64 	%rd38, %rd17, %rd37;
	ld.global.u32 	%r19, [%rd38];
	mov.b32 	{%rs1, %rs2}, %r19;
	// begin inline asm
	{  cvt.f32.f16 %f518, %rs1;}

	// end inline asm
	// begin inline asm
	{  cvt.f32.f16 %f517, %rs2;}

	// end inline asm
	max.f32 	%f108, %f518, 0fFF800000;
	max.f32 	%f522, %f108, %f517;
$L__BB197_6:
	setp.le.s64 	%p4, %rd26, %rd4;
	mov.f32 	%f520, 0fFF800000;
	mov.f32 	%f521, %f520;
	@%p4 bra 	$L__BB197_8;
	add.s64 	%rd39, %rd18, %rd4;
	shr.u64 	%rd40, %rd39, 63;
	add.s64 	%rd41, %rd39, %rd40;
	shl.b64 	%rd42, %rd41, 1;
	and.b64  	%rd43, %rd42, -4;
	add.s64 	%rd44, %rd17, %rd43;
	ld.global.u32 	%r20, [%rd44];
	mov.b32 	{%rs3, %rs4}, %r20;
	// begin inline asm
	{  cvt.f32.f16 %f521, %rs3;}

	// end inline asm
	// begin inline asm
	{  cvt.f32.f16 %f520, %rs4;}

	// end inline asm
	max.f32 	%f112, %f522, %f521;
	max.f32 	%f522, %f112, %f520;
$L__BB197_8:
	setp.le.s64 	%p5, %rd26, %rd5;
	mov.f32 	%f523, 0fFF800000;
	mov.f32 	%f524, %f523;
	@%p5 bra 	$L__BB197_10;
	add.s64 	%rd45, %rd18, %rd5;
	shr.u64 	%rd46, %rd45, 63;
	add.s64 	%rd47, %rd45, %rd46;
	shl.b64 	%rd48, %rd47, 1;
	and.b64  	%rd49, %rd48, -4;
	add.s64 	%rd50, %rd17, %rd49;
	ld.global.u32 	%r21, [%rd50];
	mov.b32 	{%rs5, %rs6}, %r21;
	// begin inline asm
	{  cvt.f32.f16 %f524, %rs5;}

	// end inline asm
	// begin inline asm
	{  cvt.f32.f16 %f523, %rs6;}

	// end inline asm
	max.f32 	%f116, %f522, %f524;
	max.f32 	%f522, %f116, %f523;
$L__BB197_10:
	setp.le.s64 	%p6, %rd26, %rd6;
	mov.f32 	%f526, 0fFF800000;
	mov.f32 	%f527, %f526;
	@%p6 bra 	$L__BB197_12;
	add.s64 	%rd51, %rd18, %rd6;
	shr.u64 	%rd52, %rd51, 63;
	add.s64 	%rd53, %rd51, %rd52;
	shl.b64 	%rd54, %rd53, 1;
	and.b64  	%rd55, %rd54, -4;
	add.s64 	%rd56, %rd17, %rd55;
	ld.global.u32 	%r22, [%rd56];
	mov.b32 	{%rs7, %rs8}, %r22;
	// begin inline asm
	{  cvt.f32.f16 %f527, %rs7;}

	// end inline asm
	// begin inline asm
	{  cvt.f32.f16 %f526, %rs8;}

	// end inline asm
	max.f32 	%f120, %f522, %f527;
	max.f32 	%f522, %f120, %f526;
$L__BB197_12:
	setp.le.s64 	%p7, %rd26, %rd7;
	mov.f32 	%f529, 0fFF800000;
	mov.f32 	%f530, %f529;
	@%p7 bra 	$L__BB197_14;
	add.s64 	%rd57, %rd18, %rd7;
	shr.u64 	%rd58, %rd57, 63;
	add.s64 	%rd59, %rd57, %rd58;
	shl.b64 	%rd60, %rd59, 1;
	and.b64  	%rd61, %rd60, -4;
	add.s64 	%rd62, %rd17, %rd61;
	ld.global.u32 	%r23, [%rd62];
	mov.b32 	{%rs9, %rs10}, %r23;
	// begin inline asm
	{  cvt.f32.f16 %f530, %rs9;}

	// end inline asm
	// begin inline asm
	{  cvt.f32.f16 %f529, %rs10;}

	// end inline asm
	max.f32 	%f124, %f522, %f530;
	max.f32 	%f522, %f124, %f529;
$L__BB197_14:
	setp.le.s64 	%p8, %rd26, %rd8;
	mov.f32 	%f532, 0fFF800000;
	mov.f32 	%f533, %f532;
	@%p8 bra 	$L__BB197_16;
	add.s64 	%rd63, %rd18, %rd8;
	shr.u64 	%rd64, %rd63, 63;
	add.s64 	%rd65, %rd63, %rd64;
	shl.b64 	%rd66, %rd65, 1;
	and.b64  	%rd67, %rd66, -4;
	add.s64 	%rd68, %rd17, %rd67;
	ld.global.u32 	%r24, [%rd68];
	mov.b32 	{%rs11, %rs12}, %r24;
	// begin inline asm
	{  cvt.f32.f16 %f533, %rs11;}

	// end inline asm
	// begin inline asm
	{  cvt.f32.f16 %f532, %rs12;}

	// end inline asm
	max.f32 	%f128, %f522, %f533;
	max.f32 	%f522, %f128, %f532;
$L__BB197_16:
	setp.le.s64 	%p9, %rd26, %rd9;
	mov.f32 	%f535, 0fFF800000;
	mov.f32 	%f536, %f535;
	@%p9 bra 	$L__BB197_18;
	add.s64 	%rd69, %rd18, %rd9;
	shr.u64 	%rd70, %rd69, 63;
	add.s64 	%rd71, %rd69, %rd70;
	shl.b64 	%rd72, %rd71, 1;
	and.b64  	%rd73, %rd72, -4;
	add.s64 	%rd74, %rd17, %rd73;
	ld.global.u32 	%r25, [%rd74];
	mov.b32 	{%rs13, %rs14}, %r25;
	// begin inline asm
	{  cvt.f32.f16 %f536, %rs13;}

	// end inline asm
	// begin inline asm
	{  cvt.f32.f16 %f535, %rs14;}

	// end inline asm
	max.f32 	%f132, %f522, %f536;
	max.f32 	%f522, %f132, %f535;
$L__BB197_18:
	setp.le.s64 	%p10, %rd26, %rd10;
	mov.f32 	%f538, 0fFF800000;
	mov.f32 	%f539, %f538;
	@%p10 bra 	$L__BB197_20;
	add.s64 	%rd75, %rd18, %rd10;
	shr.u64 	%rd76, %rd75, 63;
	add.s64 	%rd77, %rd75, %rd76;
	shl.b64 	%rd78, %rd77, 1;
	and.b64  	%rd79, %rd78, -4;
	add.s64 	%rd80, %rd17, %rd79;
	ld.global.u32 	%r26, [%rd80];
	mov.b32 	{%rs15, %rs16}, %r26;
	// begin inline asm
	{  cvt.f32.f16 %f539, %rs15;}

	// end inline asm
	// begin inline asm
	{  cvt.f32.f16 %f538, %rs16;}

	// end inline asm
	max.f32 	%f136, %f522, %f539;
	max.f32 	%f522, %f136, %f538;
$L__BB197_20:
	setp.le.s64 	%p11, %rd26, %rd11;
	mov.f32 	%f541, 0fFF800000;
	mov.f32 	%f542, %f541;
	@%p11 bra 	$L__BB197_22;
	add.s64 	%rd81, %rd18, %rd11;
	shr.u64 	%rd82, %rd81, 63;
	add.s64 	%rd83, %rd81, %rd82;
	shl.b64 	%rd84, %rd83, 1;
	and.b64  	%rd85, %rd84, -4;
	add.s64 	%rd86, %rd17, %rd85;
	ld.global.u32 	%r27, [%rd86];
	mov.b32 	{%rs17, %rs18}, %r27;
	// begin inline asm
	{  cvt.f32.f16 %f542, %rs17;}

	// end inline asm
	// begin inline asm
	{  cvt.f32.f16 %f541, %rs18;}

	// end inline asm
	max.f32 	%f140, %f522, %f542;
	max.f32 	%f522, %f140, %f541;
$L__BB197_22:
	setp.le.s64 	%p12, %rd26, %rd12;
	mov.f32 	%f544, 0fFF800000;
	mov.f32 	%f545, %f544;
	@%p12 bra 	$L__BB197_24;
	add.s64 	%rd87, %rd18, %rd12;
	shr.u64 	%rd88, %rd87, 63;
	add.s64 	%rd89, %rd87, %rd88;
	cvta.to.global.u64 	%rd90, %rd21;
	shl.b64 	%rd91, %rd89, 1;
	and.b64  	%rd92, %rd91, -4;
	add.s64 	%rd93, %rd90, %rd92;
	ld.global.u32 	%r28, [%rd93];
	mov.b32 	{%rs19, %rs20}, %r28;
	// begin inline asm
	{  cvt.f32.f16 %f545, %rs19;}

	// end inline asm
	// begin inline asm
	{  cvt.f32.f16 %f544, %rs20;}

	// end inline asm
	max.f32 	%f144, %f522, %f545;
	max.f32 	%f522, %f144, %f544;
$L__BB197_24:
	setp.le.s64 	%p13, %rd26, %rd13;
	mov.f32 	%f547, 0fFF800000;
	mov.f32 	%f548, %f547;
	@%p13 bra 	$L__BB197_26;
	add.s64 	%rd94, %rd18, %rd13;
	shr.u64 	%rd95, %rd94, 63;
	add.s64 	%rd96, %rd94, %rd95;
	cvta.to.global.u64 	%rd97, %rd21;
	shl.b64 	%rd98, %rd96, 1;
	and.b64  	%rd99, %rd98, -4;
	add.s64 	%rd100, %rd97, %rd99;
	ld.global.u32 	%r29, [%rd100];
	mov.b32 	{%rs21, %rs22}, %r29;
	// begin inline asm
	{  cvt.f32.f16 %f548, %rs21;}

	// end inline asm
	// begin inline asm
	{  cvt.f32.f16 %f547, %rs22;}

	// end inline asm
	max.f32 	%f148, %f522, %f548;
	max.f32 	%f522, %f148, %f547;
$L__BB197_26:
	setp.le.s64 	%p14, %rd26, %rd14;
	mov.f32 	%f550, 0fFF800000;
	mov.f32 	%f551, %f550;
	@%p14 bra 	$L__BB197_28;
	add.s64 	%rd101, %rd18, %rd14;
	shr.u64 	%rd102, %rd101, 63;
	add.s64 	%rd103, %rd101, %rd102;
	cvta.to.global.u64 	%rd104, %rd21;
	shl.b64 	%rd105, %rd103, 1;
	and.b64  	%rd106, %rd105, -4;
	add.s64 	%rd107, %rd104, %rd106;
	ld.global.u32 	%r30, [%rd107];
	mov.b32 	{%rs23, %rs24}, %r30;
	// begin inline asm
	{  cvt.f32.f16 %f551, %rs23;}

	// end inline asm
	// begin inline asm
	{  cvt.f32.f16 %f550, %rs24;}

	// end inline asm
	max.f32 	%f152, %f522, %f551;
	max.f32 	%f522, %f152, %f550;
$L__BB197_28:
	setp.le.s64 	%p15, %rd26, %rd15;
	mov.f32 	%f553, 0fFF800000;
	mov.f32 	%f554, %f553;
	@%p15 bra 	$L__BB197_30;
	add.s64 	%rd108, %rd18, %rd15;
	shr.u64 	%rd109, %rd108, 63;
	add.s64 	%rd110, %rd108, %rd109;
	cvta.to.global.u64 	%rd111, %rd21;
	shl.b64 	%rd112, %rd110, 1;
	and.b64  	%rd113, %rd112, -4;
	add.s64 	%rd114, %rd111, %rd113;
	ld.global.u32 	%r31, [%rd114];
	mov.b32 	{%rs25, %rs26}, %r31;
	// begin inline asm
	{  cvt.f32.f16 %f554, %rs25;}

	// end inline asm
	// begin inline asm
	{  cvt.f32.f16 %f553, %rs26;}

	// end inline asm
	max.f32 	%f156, %f522, %f554;
	max.f32 	%f522, %f156, %f553;
$L__BB197_30:
	setp.le.s64 	%p16, %rd26, %rd3;
	mov.b32 	%r32, %f522;
	shfl.sync.bfly.b32	%r33|%p17, %r32, 16, 31, -1;
	mov.b32 	%f157, %r33;
	max.f32 	%f158, %f522, %f157;
	mov.b32 	%r34, %f158;
	shfl.sync.bfly.b32	%r35|%p18, %r34, 8, 31, -1;
	mov.b32 	%f159, %r35;
	max.f32 	%f160, %f158, %f159;
	mov.b32 	%r36, %f160;
	shfl.sync.bfly.b32	%r37|%p19, %r36, 4, 31, -1;
	mov.b32 	%f161, %r37;
	max.f32 	%f162, %f160, %f161;
	mov.b32 	%r38, %f162;
	shfl.sync.bfly.b32	%r39|%p20, %r38, 2, 31, -1;
	mov.b32 	%f163, %r39;
	max.f32 	%f164, %f162, %f163;
	mov.b32 	%r40, %f164;
	shfl.sync.bfly.b32	%r41|%p21, %r40, 1, 31, -1;
	mov.b32 	%f165, %r41;
	max.f32 	%f166, %f164, %f165;
	sub.f32 	%f167, %f518, %f166;
	fma.rn.f32 	%f168, %f167, 0f3BBB989D, 0f3F000000;
	cvt.sat.f32.f32 	%f169, %f168;
	mov.f32 	%f170, 0f4B400001;
	mov.f32 	%f171, 0f437C0000;
	fma.rm.f32 	%f172, %f169, %f171, %f170;
	add.f32 	%f173, %f172, 0fCB40007F;
	neg.f32 	%f174, %f173;
	fma.rn.f32 	%f175, %f167, 0f3FB8AA3B, %f174;
	fma.rn.f32 	%f176, %f167, 0f32A57060, %f175;
	mov.b32 	%r42, %f172;
	shl.b32 	%r43, %r42, 23;
	mov.b32 	%f177, %r43;
	ex2.approx.ftz.f32 	%f178, %f176;
	mul.f32 	%f179, %f178, %f177;
	add.f32 	%f180, %f179, 0f00000000;
	sub.f32 	%f181, %f517, %f166;
	fma.rn.f32 	%f182, %f181, 0f3BBB989D, 0f3F000000;
	cvt.sat.f32.f32 	%f183, %f182;
	fma.rm.f32 	%f184, %f183, %f171, %f170;
	add.f32 	%f185, %f184, 0fCB40007F;
	neg.f32 	%f186, %f185;
	fma.rn.f32 	%f187, %f181, 0f3FB8AA3B, %f186;
	fma.rn.f32 	%f188, %f181, 0f32A57060, %f187;
	mov.b32 	%r44, %f184;
	shl.b32 	%r45, %r44, 23;
	mov.b32 	%f189, %r45;
	ex2.approx.ftz.f32 	%f190, %f188;
	mul.f32 	%f191, %f190, %f189;
	add.f32 	%f192, %f180, %f191;
	sub.f32 	%f193, %f521, %f166;
	fma.rn.f32 	%f194, %f193, 0f3BBB989D, 0f3F000000;
	cvt.sat.f32.f32 	%f195, %f194;
	fma.rm.f32 	%f196, %f195, %f171, %f170;
	add.f32 	%f197, %f196, 0fCB40007F;
	neg.f32 	%f198, %f197;
	fma.rn.f32 	%f199, %f193, 0f3FB8AA3B, %f198;
	fma.rn.f32 	%f200, %f193, 0f32A57060, %f199;
	mov.b32 	%r46, %f196;
	shl.b32 	%r47, %r46, 23;
	mov.b32 	%f201, %r47;
	ex2.approx.ftz.f32 	%f202, %f200;
	mul.f32 	%f203, %f202, %f201;
	add.f32 	%f204, %f192, %f203;
	sub.f32 	%f205, %f520, %f166;
	fma.rn.f32 	%f206, %f205, 0f3BBB989D, 0f3F000000;
	cvt.sat.f32.f32 	%f207, %f206;
	fma.rm.f32 	%f208, %f207, %f171, %f170;
	add.f32 	%f209, %f208, 0fCB40007F;
	neg.f32 	%f210, %f209;
	fma.rn.f32 	%f211, %f205, 0f3FB8AA3B, %f210;
	fma.rn.f32 	%f212, %f205, 0f32A57060, %f211;
	mov.b32 	%r48, %f208;
	shl.b32 	%r49, %r48, 23;
	mov.b32 	%f213, %r49;
	ex2.approx.ftz.f32 	%f214, %f212;
	mul.f32 	%f215, %f214, %f213;
	add.f32 	%f216, %f204, %f215;
	sub.f32 	%f217, %f524, %f166;
	fma.rn.f32 	%f218, %f217, 0f3BBB989D, 0f3F000000;
	cvt.sat.f32.f32 	%f219, %f218;
	fma.rm.f32 	%f220, %f219, %f171, %f170;
	add.f32 	%f221, %f220, 0fCB40007F;
	neg.f32 	%f222, %f221;
	fma.rn.f32 	%f223, %f217, 0f3FB8AA3B, %f222;
	fma.rn.f32 	%f224, %f217, 0f32A57060, %f223;
	mov.b32 	%r50, %f220;
	shl.b32 	%r51, %r50, 23;
	mov.b32 	%f225, %r51;
	ex2.approx.ftz.f32 	%f226, %f224;
	mul.f32 	%f227, %f226, %f225;
	add.f32 	%f228, %f216, %f227;
	sub.f32 	%f229, %f523, %f166;
	fma.rn.f32 	%f230, %f229, 0f3BBB989D, 0f3F000000;
	cvt.sat.f32.f32 	%f231, %f230;
	fma.rm.f32 	%f232, %f231, %f171, %f170;
	add.f32 	%f233, %f232, 0fCB40007F;
	neg.f32 	%f234, %f233;
	fma.rn.f32 	%f235, %f229, 0f3FB8AA3B, %f234;
	fma.rn.f32 	%f236, %f229, 0f32A57060, %f235;
	mov.b32 	%r52, %f232;
	shl.b32 	%r53, %r52, 23;
	mov.b32 	%f237, %r53;
	ex2.approx.ftz.f32 	%f238, %f236;
	mul.f32 	%f239, %f238, %f237;
	add.f32 	%f240, %f228, %f239;
	sub.f32 	%f241, %f527, %f166;
	fma.rn.f32 	%f242, %f241, 0f3BBB989D, 0f3F000000;
	cvt.sat.f32.f32 	%f243, %f242;
	fma.rm.f32 	%f244, %f243, %f171, %f170;
	add.f32 	%f245, %f244, 0fCB40007F;
	neg.f32 	%f246, %f245;
	fma.rn.f32 	%f247, %f241, 0f3FB8AA3B, %f246;
	fma.rn.f32 	%f248, %f241, 0f32A57060, %f247;
	mov.b32 	%r54, %f244;
	shl.b32 	%r55, %r54, 23;
	mov.b32 	%f249, %r55;
	ex2.approx.ftz.f32 	%f250, %f248;
	mul.f32 	%f251, %f250, %f249;
	add.f32 	%f252, %f240, %f251;
	sub.f32 	%f253, %f526, %f166;
	fma.rn.f32 	%f254, %f253, 0f3BBB989D, 0f3F000000;
	cvt.sat.f32.f32 	%f255, %f254;
	fma.rm.f32 	%f256, %f255, %f171, %f170;
	add.f32 	%f257, %f256, 0fCB40007F;
	neg.f32 	%f258, %f257;
	fma.rn.f32 	%f259, %f253, 0f3FB8AA3B, %f258;
	fma.rn.f32 	%f260, %f253, 0f32A57060, %f259;
	mov.b32 	%r56, %f256;
	shl.b32 	%r57, %r56, 23;
	mov.b32 	%f261, %r57;
	ex2.approx.ftz.f32 	%f262, %f260;
	mul.f32 	%f263, %f262, %f261;
	add.f32 	%f264, %f252, %f263;
	sub.f32 	%f265, %f530, %f166;
	fma.rn.f32 	%f266, %f265, 0f3BBB989D, 0f3F000000;
	cvt.sat.f32.f32 	%f267, %f266;
	fma.rm.f32 	%f268, %f267, %f171, %f170;
	add.f32 	%f269, %f268, 0fCB40007F;
	neg.f32 	%f270, %f269;
	fma.rn.f32 	%f271, %f265, 0f3FB8AA3B, %f270;
	fma.rn.f32 	%f272, %f265, 0f32A57060, %f271;
	mov.b32 	%r58, %f268;
	shl.b32 	%r59, %r58, 23;
	mov.b32 	%f273, %r59;
	ex2.approx.ftz.f32 	%f274, %f272;
	mul.f32 	%f275, %f274, %f273;
	add.f32 	%f276, %f264, %f275;
	sub.f32 	%f277, %f529, %f166;
	fma.rn.f32 	%f278, %f277, 0f3BBB989D, 0f3F000000;
	cvt.sat.f32.f32 	%f279, %f278;
	fma.rm.f32 	%f280, %f279, %f171, %f170;
	add.f32 	%f281, %f280, 0fCB40007F;
	neg.f32 	%f282, %f281;
	fma.rn.f32 	%f283, %f277, 0f3FB8AA3B, %f282;
	fma.rn.f32 	%f284, %f277, 0f32A57060, %f283;
	mov.b32 	%r60, %f280;
	shl.b32 	%r61, %r60, 23;
	mov.b32 	%f285, %r61;
	ex2.approx.ftz.f32 	%f286, %f284;
	mul.f32 	%f287, %f286, %f285;
	add.f32 	%f288, %f276, %f287;
	sub.f32 	%f289, %f533, %f166;
	fma.rn.f32 	%f290, %f289, 0f3BBB989D, 0f3F000000;
	cvt.sat.f32.f32 	%f291, %f290;
	fma.rm.f32 	%f292, %f291, %f171, %f170;
	add.f32 	%f293, %f292, 0fCB40007F;
	neg.f32 	%f294, %f293;
	fma.rn.f32 	%f295, %f289, 0f3FB8AA3B, %f294;
	fma.rn.f32 	%f296, %f289, 0f32A57060, %f295;
	mov.b32 	%r62, %f292;
	shl.b32 	%r63, %r62, 23;
	mov.b32 	%f297, %r63;
	ex2.approx.ftz.f32 	%f298, %f296;
	mul.f32 	%f299, %f298, %f297;
	add.f32 	%f300, %f288, %f299;
	sub.f32 	%f301, %f532, %f166;
	fma.rn.f32 	%f302, %f301, 0f3BBB989D, 0f3F000000;
	cvt.sat.f32.f32 	%f303, %f302;
	fma.rm.f32 	%f304, %f303, %f171, %f170;
	add.f32 	%f305, %f304, 0fCB40007F;
	neg.f32 	%f306, %f305;
	fma.rn.f32 	%f307, %f301, 0f3FB8AA3B, %f306;
	fma.rn.f32 	%f308, %f301, 0f32A57060, %f307;
	mov.b32 	%r64, %f304;
	shl.b32 	%r65, %r64, 23;
	mov.b32 	%f309, %r65;
	ex2.approx.ftz.f32 	%f310, %f308;
	mul.f32 	%f311, %f310, %f309;
	add.f32 	%f312, %f300, %f311;
	sub.f32 	%f313, %f536, %f166;
	fma.rn.f32 	%f314, %f313, 0f3BBB989D, 0f3F000000;
	cvt.sat.f32.f32 	%f315, %f314;
	fma.rm.f32 	%f316, %f315, %f171, %f170;
	add.f32 	%f317, %f316, 0fCB40007F;
	neg.f32 	%f318, %f317;
	fma.rn.f32 	%f319, %f313, 0f3FB8AA3B, %f318;
	fma.rn.f32 	%f320, %f313, 0f32A57060, %f319;
	mov.b32 	%r66, %f316;
	shl.b32 	%r67, %r66, 23;
	mov.b32 	%f321, %r67;
	ex2.approx.ftz.f32 	%f322, %f320;
	mul.f32 	%f323, %f322, %f321;
	add.f32 	%f324, %f312, %f323;
	sub.f32 	%f325, %f535, %f166;
	fma.rn.f32 	%f326, %f325, 0f3BBB989D, 0f3F000000;
	cvt.sat.f32.f32 	%f327, %f326;
	fma.rm.f32 	%f328, %f327, %f171, %f170;
	add.f32 	%f329, %f328, 0fCB40007F;
	neg.f32 	%f330, %f329;
	fma.rn.f32 	%f331, %f325, 0f3FB8AA3B, %f330;
	fma.rn.f32 	%f332, %f325, 0f32A57060, %f331;
	mov.b32 	%r68, %f328;
	shl.b32 	%r69, %r68, 23;
	mov.b32 	%f333, %r69;
	ex2.approx.ftz.f32 	%f334, %f332;
	mul.f32 	%f335, %f334, %f333;
	add.f32 	%f336, %f324, %f335;
	sub.f32 	%f337, %f539, %f166;
	fma.rn.f32 	%f338, %f337, 0f3BBB989D, 0f3F000000;
	cvt.sat.f32.f32 	%f339, %f338;
	fma.rm.f32 	%f340, %f339, %f171, %f170;
	add.f32 	%f341, %f340, 0fCB40007F;
	neg.f32 	%f342, %f341;
	fma.rn.f32 	%f343, %f337, 0f3FB8AA3B, %f342;
	fma.rn.f32 	%f344, %f337, 0f32A57060, %f343;
	mov.b32 	%r70, %f340;
	shl.b32 	%r71, %r70, 23;
	mov.b32 	%f345, %r71;
	ex2.approx.ftz.f32 	%f346, %f344;
	mul.f32 	%f347, %f346, %f345;
	add.f32 	%f348, %f336, %f347;
	sub.f32 	%f349, %f538, %f166;
	fma.rn.f32 	%f350, %f349, 0f3BBB989D, 0f3F000000;
	cvt.sat.f32.f32 	%f351, %f350;
	fma.rm.f32 	%f352, %f351, %f171, %f170;
	add.f32 	%f353, %f352, 0fCB40007F;
	neg.f32 	%f354, %f353;
	fma.rn.f32 	%f355, %f349, 0f3FB8AA3B, %f354;
	fma.rn.f32 	%f356, %f349, 0f32A57060, %f355;
	mov.b32 	%r72, %f352;
	shl.b32 	%r73, %r72, 23;
	mov.b32 	%f357, %r73;
	ex2.approx.ftz.f32 	%f358, %f356;
	mul.f32 	%f359, %f358, %f357;
	add.f32 	%f360, %f348, %f359;
	sub.f32 	%f361, %f542, %f166;
	fma.rn.f32 	%f362, %f361, 0f3BBB989D, 0f3F000000;
	cvt.sat.f32.f32 	%f363, %f362;
	fma.rm.f32 	%f364, %f363, %f171, %f170;
	add.f32 	%f365, %f364, 0fCB40007F;
	neg.f32 	%f366, %f365;
	fma.rn.f32 	%f367, %f361, 0f3FB8AA3B, %f366;
	fma.rn.f32 	%f368, %f361, 0f32A57060, %f367;
	mov.b32 	%r74, %f364;
	shl.b32 	%r75, %r74, 23;
	mov.b32 	%f369, %r75;
	ex2.approx.ftz.f32 	%f370, %f368;
	mul.f32 	%f371, %f370, %f369;
	add.f32 	%f372, %f360, %f371;
	sub.f32 	%f373, %f541, %f166;
	fma.rn.f32 	%f374, %f373, 0f3BBB989D, 0f3F000000;
	cvt.sat.f32.f32 	%f375, %f374;
	fma.rm.f32 	%f376, %f375, %f171, %f170;
	add.f32 	%f377, %f376, 0fCB40007F;
	neg.f32 	%f378, %f377;
	fma.rn.f32 	%f379, %f373, 0f3FB8AA3B, %f378;
	fma.rn.f32 	%f380, %f373, 0f32A57060, %f379;
	mov.b32 	%r76, %f376;
	shl.b32 	%r77, %r76, 23;
	mov.b32 	%f381, %r77;
	ex2.approx.ftz.f32 	%f382, %f380;
	mul.f32 	%f383, %f382, %f381;
	add.f32 	%f384, %f372, %f383;
	sub.f32 	%f385, %f545, %f166;
	fma.rn.f32 	%f386, %f385, 0f3BBB989D, 0f3F000000;
	cvt.sat.f32.f32 	%f387, %f386;
	fma.rm.f32 	%f388, %f387, %f171, %f170;
	add.f32 	%f389, %f388, 0fCB40007F;
	neg.f32 	%f390, %f389;
	fma.rn.f32 	%f391, %f385, 0f3FB8AA3B, %f390;
	fma.rn.f32 	%f392, %f385, 0f32A57060, %f391;
	mov.b32 	%r78, %f388;
	shl.b32 	%r79, %r78, 23;
	mov.b32 	%f393, %r79;
	ex2.approx.ftz.f32 	%f394, %f392;
	mul.f32 	%f395, %f394, %f393;
	add.f32 	%f396, %f384, %f395;
	sub.f32 	%f397, %f544, %f166;
	fma.rn.f32 	%f398, %f397, 0f3BBB989D, 0f3F000000;
	cvt.sat.f32.f32 	%f399, %f398;
	fma.rm.f32 	%f400, %f399, %f171, %f170;
	add.f32 	%f401, %f400, 0fCB40007F;
	neg.f32 	%f402, %f401;
	fma.rn.f32 	%f403, %f397, 0f3FB8AA3B, %f402;
	fma.rn.f32 	%f404, %f397, 0f32A57060, %f403;
	mov.b32 	%r80, %f400;
	shl.b32 	%r81, %r80, 23;
	mov.b32 	%f405, %r81;
	ex2.approx.ftz.f32 	%f406, %f404;
	mul.f32 	%f407, %f406, %f405;
	add.f32 	%f408, %f396, %f407;
	sub.f32 	%f409, %f548, %f166;
	fma.rn.f32 	%f410, %f409, 0f3BBB989D, 0f3F000000;
	cvt.sat.f32.f32 	%f411, %f410;
	fma.rm.f32 	%f412, %f411, %f171, %f170;
	add.f32 	%f413, %f412, 0fCB40007F;
	neg.f32 	%f414, %f413;
	fma.rn.f32 	%f415, %f409, 0f3FB8AA3B, %f414;
	fma.rn.f32 	%f416, %f409, 0f32A57060, %f415;
	mov.b32 	%r82, %f412;
	shl.b32 	%r83, %r82, 23;
	mov.b32 	%f417, %r83;
	ex2.approx.ftz.f32 	%f418, %f416;
	mul.f32 	%f419, %f418, %f417;
	add.f32 	%f420, %f408, %f419;
	sub.f32 	%f421, %f547, %f166;
	fma.rn.f32 	%f422, %f421, 0f3BBB989D, 0f3F000000;
	cvt.sat.f32.f32 	%f423, %f422;
	fma.rm.f32 	%f424, %f423, %f171, %f170;
	add.f32 	%f425, %f424, 0fCB40007F;
	neg.f32 	%f426, %f425;
	fma.rn.f32 	%f427, %f421, 0f3FB8AA3B, %f426;
	fma.rn.f32 	%f428, %f421, 0f32A57060, %f427;
	mov.b32 	%r84, %f424;
	shl.b32 	%r85, %r84, 23;
	mov.b32 	%f429, %r85;
	ex2.approx.ftz.f32 	%f430, %f428;
	mul.f32 	%f431, %f430, %f429;
	add.f32 	%f432, %f420, %f431;
	sub.f32 	%f433, %f551, %f166;
	fma.rn.f32 	%f434, %f433, 0f3BBB989D, 0f3F000000;
	cvt.sat.f32.f32 	%f435, %f434;
	fma.rm.f32 	%f436, %f435, %f171, %f170;
	add.f32 	%f437, %f436, 0fCB40007F;
	neg.f32 	%f438, %f437;
	fma.rn.f32 	%f439, %f433, 0f3FB8AA3B, %f438;
	fma.rn.f32 	%f440, %f433, 0f32A57060, %f439;
	mov.b32 	%r86, %f436;
	shl.b32 	%r87, %r86, 23;
	mov.b32 	%f441, %r87;
	ex2.approx.ftz.f32 	%f442, %f440;
	mul.f32 	%f443, %f442, %f441;
	add.f32 	%f444, %f432, %f443;
	sub.f32 	%f445, %f550, %f166;
	fma.rn.f32 	%f446, %f445, 0f3BBB989D, 0f3F000000;
	cvt.sat.f32.f32 	%f447, %f446;
	fma.rm.f32 	%f448, %f447, %f171, %f170;
	add.f32 	%f449, %f448, 0fCB40007F;
	neg.f32 	%f450, %f449;
	fma.rn.f32 	%f451, %f445, 0f3FB8AA3B, %f450;
	fma.rn.f32 	%f452, %f445, 0f32A57060, %f451;
	mov.b32 	%r88, %f448;
	shl.b32 	%r89, %r88, 23;
	mov.b32 	%f453, %r89;
	ex2.approx.ftz.f32 	%f454, %f452;
	mul.f32 	%f455, %f454, %f453;
	add.f32 	%f456, %f444, %f455;
	sub.f32 	%f457, %f554, %f166;
	fma.rn.f32 	%f458, %f457, 0f3BBB989D, 0f3F000000;
	cvt.sat.f32.f32 	%f459, %f458;
	fma.rm.f32 	%f460, %f459, %f171, %f170;
	add.f32 	%f461, %f460, 0fCB40007F;
	neg.f32 	%f462, %f461;
	fma.rn.f32 	%f463, %f457, 0f3FB8AA3B, %f462;
	fma.rn.f32 	%f464, %f457, 0f32A57060, %f463;
	mov.b32 	%r90, %f460;
	shl.b32 	%r91, %r90, 23;
	mov.b32 	%f465, %r91;
	ex2.approx.ftz.f32 	%f466, %f464;
	mul.f32 	%f467, %f466, %f465;
	add.f32 	%f468, %f456, %f467;
	sub.f32 	%f469, %f553, %f166;
	fma.rn.f32 	%f470, %f469, 0f3BBB989D, 0f3F000000;
	cvt.sat.f32.f32 	%f471, %f470;
	fma.rm.f32 	%f472, %f471, %f171, %f170;
	add.f32 	%f473, %f472, 0fCB40007F;
	neg.f32 	%f474, %f473;
	fma.rn.f32 	%f475, %f469, 0f3FB8AA3B, %f474;
	fma.rn.f32 	%f476, %f469, 0f32A57060, %f475;
	mov.b32 	%r92, %f472;
	shl.b32 	%r93, %r92, 23;
	mov.b32 	%f477, %r93;
	ex2.approx.ftz.f32 	%f478, %f476;
	mul.f32 	%f479, %f478, %f477;
	add.f32 	%f480, %f468, %f479;
	mov.b32 	%r94, %f480;
	shfl.sync.bfly.b32	%r95|%p22, %r94, 16, 31, -1;
	mov.b32 	%f481, %r95;
	add.f32 	%f482, %f480, %f481;
	mov.b32 	%r96, %f482;
	shfl.sync.bfly.b32	%r97|%p23, %r96, 8, 31, -1;
	mov.b32 	%f483, %r97;
	add.f32 	%f484, %f482, %f483;
	mov.b32 	%r98, %f484;
	shfl.sync.bfly.b32	%r99|%p24, %r98, 4, 31, -1;
	mov.b32 	%f485, %r99;
	add.f32 	%f486, %f484, %f485;
	mov.b32 	%r100, %f486;
	shfl.sync.bfly.b32	%r101|%p25, %r100, 2, 31, -1;
	mov.b32 	%f487, %r101;
	add.f32 	%f488, %f486, %f487;
	mov.b32 	%r102, %f488;
	shfl.sync.bfly.b32	%r103|%p26, %r102, 1, 31, -1;
	mov.b32 	%f489, %r103;
	add.f32 	%f490, %f488, %f489;
	div.rn.f32 	%f79, %f179, %f490;
	div.rn.f32 	%f80, %f191, %f490;
	div.rn.f32 	%f81, %f203, %f490;
	div.rn.f32 	%f82, %f215, %f490;
	div.rn.f32 	%f83, %f227, %f490;
	div.rn.f32 	%f84, %f239, %f490;
	div.rn.f32 	%f85, %f251, %f490;
	div.rn.f32 	%f86, %f263, %f490;
	div.rn.f32 	%f87, %f275, %f490;
	div.rn.f32 	%f88, %f287, %f490;
	div.rn.f32 	%f89, %f299, %f490;
	div.rn.f32 	%f90, %f311, %f490;
	div.rn.f32 	%f91, %f323, %f490;
	div.rn.f32 	%f92, %f335, %f490;
	div.rn.f32 	%f93, %f347, %f490;
	div.rn.f32 	%f94, %f359, %f490;
	div.rn.f32 	%f95, %f371, %f490;
	div.rn.f32 	%f96, %f383, %f490;
	div.rn.f32 	%f97, %f395, %f490;
	div.rn.f32 	%f98, %f407, %f490;
	div.rn.f32 	%f99, %f419, %f490;
	div.rn.f32 	%f100, %f431, %f490;
	div.rn.f32 	%f101, %f443, %f490;
	div.rn.f32 	%f102, %f455, %f490;
	div.rn.f32 	%f103, %f467, %f490;
	div.rn.f32 	%f104, %f479, %f490;
	mul.lo.s64 	%rd19, %rd196, %rd24;
	@%p16 bra 	$L__BB197_32;
	add.s64 	%rd115, %rd19, %rd3;
	// begin inline asm
	{  cvt.rn.f16.f32 %rs27, %f79;}

	// end inline asm
	// begin inline asm
	{  cvt.rn.f16.f32 %rs28, %f80;}

	// end inline asm
	shr.u64 	%rd116, %rd115, 63;
	add.s64 	%rd117, %rd115, %rd116;
	shl.b64 	%rd118, %rd117, 1;
	and.b64  	%rd119, %rd118, -4;
	add.s64 	%rd120, %rd1, %rd119;
	mov.b32 	%r104, {%rs27, %rs28};
	st.global.u32 	[%rd120], %r104;
$L__BB197_32:
	setp.le.s64 	%p27, %rd26, %rd4;
	@%p27 bra 	$L__BB197_34;
	add.s64 	%rd121, %rd19, %rd4;
	// begin inline asm
	{  cvt.rn.f16.f32 %rs29, %f81;}

	// end inline asm
	// begin inline asm
	{  cvt.rn.f16.f32 %rs30, %f82;}

	// end inline asm
	shr.u64 	%rd122, %rd121, 63;
	add.s64 	%rd123, %rd121, %rd122;
	shl.b64 	%rd124, %rd123, 1;
	and.b64  	%rd125, %rd124, -4;
	add.s64 	%rd126, %rd1, %rd125;
	mov.b32 	%r105, {%rs29, %rs30};
	st.global.u32 	[%rd126], %r105;
$L__BB197_34:
	setp.le.s64 	%p28, %rd26, %rd5;
	@%p28 bra 	$L__BB197_36;
	add.s64 	%rd127, %rd19, %rd5;
	// begin inline asm
	{  cvt.rn.f16.f32 %rs31, %f83;}

	// end inline asm
	// begin inline asm
	{  cvt.rn.f16.f32 %rs32, %f84;}

	// end inline asm
	shr.u64 	%rd128, %rd127, 63;
	add.s64 	%rd129, %rd127, %rd128;
	shl.b64 	%rd130, %rd129, 1;
	and.b64  	%rd131, %rd130, -4;
	add.s64 	%rd132, %rd1, %rd131;
	mov.b32 	%r106, {%rs31, %rs32};
	st.global.u32 	[%rd132], %r106;
$L__BB197_36:
	setp.le.s64 	%p29, %rd26, %rd6;
	@%p29 bra 	$L__BB197_38;
	add.s64 	%rd133, %rd19, %rd6;
	// begin inline asm
	{  cvt.rn.f16.f32 %rs33, %f85;}

	// end inline asm
	// begin inline asm
	{  cvt.rn.f16.f32 %rs34, %f86;}

	// end inline asm
	shr.u64 	%rd134, %rd133, 63;
	add.s64 	%rd135, %rd133, %rd134;
	shl.b64 	%rd136, %rd135, 1;
	and.b64  	%rd137, %rd136, -4;
	add.s64 	%rd138, %rd1, %rd137;
	mov.b32 	%r107, {%rs33, %rs34};
	st.global.u32 	[%rd138], %r107;
$L__BB197_38:
	setp.le.s64 	%p30, %rd26, %rd7;
	@%p30 bra 	$L__BB197_40;
	add.s64 	%rd139, %rd19, %rd7;
	// begin inline asm
	{  cvt.rn.f16.f32 %rs35, %f87;}

	// end inline asm
	// begin inline asm
	{  cvt.rn.f16.f32 %rs36, %f88;}

	// end inline asm
	shr.u64 	%rd140, %rd139, 63;
	add.s64 	%rd141, %rd139, %rd140;
	shl.b64 	%rd142, %rd141, 1;
	and.b64  	%rd143, %rd142, -4;
	add.s64 	%rd144, %rd1, %rd143;
	mov.b32 	%r108, {%rs35, %rs36};
	st.global.u32 	[%rd144], %r108;
$L__BB197_40:
	setp.le.s64 	%p31, %rd26, %rd8;
	@%p31 bra 	$L__BB197_42;
	add.s64 	%rd145, %rd19, %rd8;
	// begin inline asm
	{  cvt.rn.f16.f32 %rs37, %f89;}

	// end inline asm
	// begin inline asm
	{  cvt.rn.f16.f32 %rs38, %f90;}

	// end inline asm
	shr.u64 	%rd146, %rd145, 63;
	add.s64 	%rd147, %rd145, %rd146;
	shl.b64 	%rd148, %rd147, 1;
	and.b64  	%rd149, %rd148, -4;
	add.s64 	%rd150, %rd1, %rd149;
	mov.b32 	%r109, {%rs37, %rs38};
	st.global.u32 	[%rd150], %r109;
$L__BB197_42:
	setp.le.s64 	%p32, %rd26, %rd9;
	@%p32 bra 	$L__BB197_44;
	add.s64 	%rd151, %rd19, %rd9;
	// begin inline asm
	{  cvt.rn.f16.f32 %rs39, %f91;}

	// end inline asm
	// begin inline asm
	{  cvt.rn.f16.f32 %rs40, %f92;}

	// end inline asm
	shr.u64 	%rd152, %rd151, 63;
	add.s64 	%rd153, %rd151, %rd152;
	shl.b64 	%rd154, %rd153, 1;
	and.b64  	%rd155, %rd154, -4;
	add.s64 	%rd156, %rd1, %rd155;
	mov.b32 	%r110, {%rs39, %rs40};
	st.global.u32 	[%rd156], %r110;
$L__BB197_44:
	setp.le.s64 	%p33, %rd26, %rd10;
	@%p33 bra 	$L__BB197_46;
	add.s64 	%rd157, %rd19, %rd10;
	// begin inline asm
	{  cvt.rn.f16.f32 %rs41, %f93;}

	// end inline asm
	// begin inline asm
	{  cvt.rn.f16.f32 %rs42, %f94;}

	// end inline asm
	shr.u64 	%rd158, %rd157, 63;
	add.s64 	%rd159, %rd157, %rd158;
	shl.b64 	%rd160, %rd159, 1;
	and.b64  	%rd161, %rd160, -4;
	add.s64 	%rd162, %rd1, %rd161;
	mov.b32 	%r111, {%rs41, %rs42};
	st.global.u32 	[%rd162], %r111;
$L__BB197_46:
	setp.le.s64 	%p34, %rd26, %rd11;
	@%p34 bra 	$L__BB197_48;
	add.s64 	%rd163, %rd19, %rd11;
	// begin inline asm
	{  cvt.rn.f16.f32 %rs43, %f95;}

	// end inline asm
	// begin inline asm
	{  cvt.rn.f16.f32 %rs44, %f96;}

	// end inline asm
	shr.u64 	%rd164, %rd163, 63;
	add.s64 	%rd165, %rd163, %rd164;
	shl.b64 	%rd166, %rd165, 1;
	and.b64  	%rd167, %rd166, -4;
	add.s64 	%rd168, %rd1, %rd167;
	mov.b32 	%r112, {%rs43, %rs44};
	st.global.u32 	[%rd168], %r112;
$L__BB197_48:
	setp.le.s64 	%p35, %rd26, %rd12;
	@%p35 bra 	$L__BB197_50;
	add.s64 	%rd169, %rd19, %rd12;
	// begin inline asm
	{  cvt.rn.f16.f32 %rs45, %f97;}

	// end inline asm
	// begin inline asm
	{  cvt.rn.f16.f32 %rs46, %f98;}

	// end inline asm
	shr.u64 	%rd170, %rd169, 63;
	add.s64 	%rd171, %rd169, %rd170;
	shl.b64 	%rd172, %rd171, 1;
	and.b64  	%rd173, %rd172, -4;
	add.s64 	%rd174, %rd1, %rd173;
	mov.b32 	%r113, {%rs45, %rs46};
	st.global.u32 	[%rd174], %r113;
$L__BB197_50:
	setp.le.s64 	%p36, %rd26, %rd13;
	@%p36 bra 	$L__BB197_52;
	add.s64 	%rd175, %rd19, %rd13;
	// begin inline asm
	{  cvt.rn.f16.f32 %rs47, %f99;}

	// end inline asm
	// begin inline asm
	{  cvt.rn.f16.f32 %rs48, %f100;}

	// end inline asm
	shr.u64 	%rd176, %rd175, 63;
	add.s64 	%rd177, %rd175, %rd176;
	shl.b64 	%rd178, %rd177, 1;
	and.b64  	%rd179, %rd178, -4;
	add.s64 	%rd180, %rd1, %rd179;
	mov.b32 	%r114, {%rs47, %rs48};
	st.global.u32 	[%rd180], %r114;
$L__BB197_52:
	setp.le.s64 	%p37, %rd26, %rd14;
	@%p37 bra 	$L__BB197_54;
	add.s64 	%rd181, %rd19, %rd14;
	// begin inline asm
	{  cvt.rn.f16.f32 %rs49, %f101;}

	// end inline asm
	// begin inline asm
	{  cvt.rn.f16.f32 %rs50, %f102;}

	// end inline asm
	shr.u64 	%rd182, %rd181, 63;
	add.s64 	%rd183, %rd181, %rd182;
	shl.b64 	%rd184, %rd183, 1;
	and.b64  	%rd185, %rd184, -4;
	add.s64 	%rd186, %rd1, %rd185;
	mov.b32 	%r115, {%rs49, %rs50};
	st.global.u32 	[%rd186], %r115;
$L__BB197_54:
	setp.le.s64 	%p38, %rd26, %rd15;
	@%p38 bra 	$L__BB197_56;
	add.s64 	%rd187, %rd19, %rd15;
	// begin inline asm
	{  cvt.rn.f16.f32 %rs51, %f103;}

	// end inline asm
	// begin inline asm
	{  cvt.rn.f16.f32 %rs52, %f104;}

	// end inline asm
	shr.u64 	%rd188, %rd187, 63;
	add.s64 	%rd189, %rd187, %rd188;
	shl.b64 	%rd190, %rd189, 1;
	and.b64  	%rd191, %rd190, -4;
	add.s64 	%rd192, %rd1, %rd191;
	mov.b32 	%r116, {%rs51, %rs52};
	st.global.u32 	[%rd192], %r116;
$L__BB197_56:
	ld.param.u64 	%rd195, [_Z15SoftmaxWarpImplI10DirectLoadI6__halffE11DirectStoreIfS1_EfLi2ELi26ELi32ELi1ELb1EL9Algorithm0EEvT_T0_ll_param_2];
	cvt.s64.s32 	%rd193, %r119;
	add.s64 	%rd196, %rd196, %rd193;
	setp.lt.s64 	%p39, %rd196, %rd195;
	@%p39 bra 	$L__BB197_4;
$L__BB197_57:
	ret;

}
	// .globl	_Z15SoftmaxWarpImplI10DirectLoadI6__halffE11DirectStoreIfS1_EfLi2ELi28ELi32ELi1ELb0EL9Algorithm0EEvT_T0_ll
.visible .entry _Z15SoftmaxWarpImplI10DirectLoadI6__halffE11DirectStoreIfS1_EfLi2ELi28ELi32ELi1ELb0EL9Algorithm0EEvT_T0_ll(
	.param .align 8 .b8 _Z15SoftmaxWarpImplI10DirectLoadI6__halffE11DirectStoreIfS1_EfLi2ELi28ELi32ELi1ELb0EL9Algorithm0EEvT_T0_ll_param_0[16],
	.param .align 8 .b8 _Z15SoftmaxWarpImplI10DirectLoadI6__halffE11DirectStoreIfS1_EfLi2ELi28ELi32ELi1ELb0EL9Algorithm0EEvT_T0_ll_param_1[16],
	.param .u64 _Z15SoftmaxWarpImplI10DirectLoadI6__halffE11DirectStoreIfS1_EfLi2ELi28ELi32ELi1ELb0EL9Algorithm0EEvT_T0_ll_param_2,
	.param .u64 _Z15SoftmaxWarpImplI10DirectLoadI6__halffE11DirectStoreIfS1_EfLi2ELi28ELi32ELi1ELb0EL9Algorithm0EEvT_T0_ll_param_3
)
{
	.reg .pred 	%p<14>;
	.reg .b16 	%rs<57>;
	.reg .b32 	%r<113>;
	.reg .b32 	%f<443>;
	.reg .b64 	%rd<190>;

	ld.param.u64 	%rd12, [_Z15SoftmaxWarpImplI10DirectLoadI6__halffE11DirectStoreIfS1_EfLi2ELi28ELi32ELi1ELb0EL9Algorithm0EEvT_T0_ll_param_0+8];
	ld.param.u64 	%rd11, [_Z15SoftmaxWarpImplI10DirectLoadI6__halffE11DirectStoreIfS1_EfLi2ELi28ELi32ELi1ELb0EL9Algorithm0EEvT_T0_ll_param_0];
	ld.param.u64 	%rd2, [_Z15SoftmaxWarpImplI10DirectLoadI6__halffE11DirectStoreIfS1_EfLi2ELi28ELi32ELi1ELb0EL9Algorithm0EEvT_T0_ll_param_1];
	ld.param.u64 	%rd3, [_Z15SoftmaxWarpImplI10DirectLoadI6__halffE11DirectStoreIfS1_EfLi2ELi28ELi32ELi1ELb0EL9Algorithm0EEvT_T0_ll_param_1+8];
	ld.param.u64 	%rd13, [_Z15SoftmaxWarpImplI10DirectLoadI6__halffE11DirectStoreIfS1_EfLi2ELi28ELi32ELi1ELb0EL9Algorithm0EEvT_T0_ll_param_2];
	ld.param.u64 	%rd14, [_Z15SoftmaxWarpImplI10DirectLoadI6__halffE11DirectStoreIfS1_EfLi2ELi28ELi32ELi1ELb0EL9Algorithm0EEvT_T0_ll_param_3];
	setp.lt.s64 	%p1, %rd14, 897;
	@%p1 bra 	$L__BB198_2;
	mov.u64 	%rd15, $str;
	cvta.global.u64 	%rd16, %rd15;
	mov.u64 	%rd17, $str$1;
	cvta.global.u64 	%rd18, %rd17;
	mov.u64 	%rd19, __unnamed_194;
	cvta.global.u64 	%rd20, %rd19;
	{ // callseq 193, 0
	.param .b64 param0;
	st.param.b64 	[param0], %rd16;
	.param .b64 param1;
	st.param.b64 	[param1], %rd18;
	.param .b32 param2;
	st.param.b32 	[param2], 358;
	.param .b64 param3;
	st.param.b64 	[param3], %rd20;
	.param .b64 param4;
	st.param.b64 	[param4], 1;
	call.uni 
	__assertfail, 
	(
	param0, 
	param1, 
	param2, 
	param3, 
	param4
	);
	} // callseq 193
$L__BB198_2:
	mov.u32 	%r2, %nctaid.x;
	mov.u32 	%r3, %ntid.y;
	mul.lo.s32 	%r1, %r2, %r3;
	mov.u32 	%r4, %ctaid.x;
	mov.u32 	%r5, %tid.y;
	mad.lo.s32 	%r6, %r4, %r3, %r5;
	cvt.s64.s32 	%rd189, %r6;
	setp.le.s64 	%p2, %rd13, %rd189;
	@%p2 bra 	$L__BB198_5;
	cvta.to.global.u64 	%rd5, %rd11;
	cvta.to.global.u64 	%rd6, %rd2;
	mov.u32 	%r7, %tid.x;
	shl.b32 	%r8, %r7, 1;
	cvt.u64.u32 	%rd7, %r8;
	cvt.s64.s32 	%rd8, %r1;
$L__BB198_4:
	mad.lo.s64 	%rd21, %rd189, %rd12, %rd7;
	shr.u64 	%rd22, %rd21, 63;
	add.s64 	%rd23, %rd21, %rd22;
	shl.b64 	%rd24, %rd23, 1;
	and.b64  	%rd25, %rd24, -4;
	add.s64 	%rd26, %rd5, %rd25;
	ld.global.u32 	%r9, [%rd26];
	mov.b32 	{%rs1, %rs2}, %r9;
	// begin inline asm
	{  cvt.f32.f16 %f1, %rs1;}

	// end inline asm
	// begin inline asm
	{  cvt.f32.f16 %f2, %rs2;}

	// end inline asm
	max.f32 	%f57, %f1, 0fFF800000;
	max.f32 	%f58, %f57, %f2;
	add.s64 	%rd27, %rd21, 64;
	shr.u64 	%rd28, %rd27, 63;
	add.s64 	%rd29, %rd27, %rd28;
	shl.b64 	%rd30, %rd29, 1;
	and.b64  	%rd31, %rd30, -4;
	add.s64 	%rd32, %rd5, %rd31;
	ld.global.u32 	%r10, [%rd32];
	mov.b32 	{%rs3, %rs4}, %r10;
	// begin inline asm
	{  cvt.f32.f16 %f3, %rs3;}

	// end inline asm
	// begin inline asm
	{  cvt.f32.f16 %f4, %rs4;}

	// end inline asm
	max.f32 	%f59, %f58, %f3;
	max.f32 	%f60, %f59, %f4;
	add.s64 	%rd33, %rd21, 128;
	shr.u64 	%rd34, %rd33, 63;
	add.s64 	%rd35, %rd33, %rd34;
	shl.b64 	%rd36, %rd35, 1;
	and.b64  	%rd37, %rd36, -4;
	add.s64 	%rd38, %rd5, %rd37;
	ld.global.u32 	%r11, [%rd38];
	mov.b32 	{%rs5, %rs6}, %r11;
	// begin inline asm
	{  cvt.f32.f16 %f5, %rs5;}

	// end inline asm
	// begin inline asm
	{  cvt.f32.f16 %f6, %rs6;}

	// end inline asm
	max.f32 	%f61, %f60, %f5;
	max.f32 	%f62, %f61, %f6;
	add.s64 	%rd39, %rd21, 192;
	shr.u64 	%rd40, %rd39, 63;
	add.s64 	%rd41, %rd39, %rd40;
	shl.b64 	%rd42, %rd41, 1;
	and.b64  	%rd43, %rd42, -4;
	add.s64 	%rd44, %rd5, %rd43;
	ld.global.u32 	%r12, [%rd44];
	mov.b32 	{%rs7, %rs8}, %r12;
	// begin inline asm
	{  cvt.f32.f16 %f7, %rs7;}

	// end inline asm
	// begin inline asm
	{  cvt.f32.f16 %f8, %rs8;}

	// end inline asm
	max.f32 	%f63, %f62, %f7;
	max.f32 	%f64, %f63, %f8;
	add.s64 	%rd45, %rd21, 256;
	shr.u64 	%rd46, %rd45, 63;
	add.s64 	%rd47, %rd45, %rd46;
	shl.b64 	%rd48, %rd47, 1;
	and.b64  	%rd49, %rd48, -4;
	add.s64 	%rd50, %rd5, %rd49;
	ld.global.u32 	%r13, [%rd50];
	mov.b32 	{%rs9, %rs10}, %r13;
	// begin inline asm
	{  cvt.f32.f16 %f9, %rs9;}

	// end inline asm
	// begin inline asm
	{  cvt.f32.f16 %f10, %rs10;}

	// end inline asm
	max.f32 	%f65, %f64, %f9;
	max.f32 	%f66, %f65, %f10;
	add.s64 	%rd51, %rd21, 320;
	shr.u64 	%rd52, %rd51, 63;
	add.s64 	%rd53, %rd51, %rd52;
	shl.b64 	%rd54, %rd53, 1;
	and.b64  	%rd55, %rd54, -4;
	add.s64 	%rd56, %rd5, %rd55;
	ld.global.u32 	%r14, [%rd56];
	mov.b32 	{%rs11, %rs12}, %r14;
	// begin inline asm
	{  cvt.f32.f16 %f11, %rs11;}

	// end inline asm
	// begin inline asm
	{  cvt.f32.f16 %f12, %rs12;}

	// end inline asm
	max.f32 	%f67, %f66, %f11;
	max.f32 	%f68, %f67, %f12;
	add.s64 	%rd57, %rd21, 384;
	shr.u64 	%rd58, %rd57, 63;
	add.s64 	%rd59, %rd57, %rd58;
	shl.b64 	%rd60, %rd59, 1;
	and.b64  	%rd61, %rd60, -4;
	add.s64 	%rd62, %rd5, %rd61;
	ld.global.u32 	%r15, [%rd62];
	mov.b32 	{%rs13, %rs14}, %r15;
	// begin inline asm
	{  cvt.f32.f16 %f13, %rs13;}

	// end inline asm
	// begin inline asm
	{  cvt.f32.f16 %f14, %rs14;}

	// end inline asm
	max.f32 	%f69, %f68, %f13;
	max.f32 	%f70, %f69, %f14;
	add.s64 	%rd63, %rd21, 448;
	shr.u64 	%rd64, %rd63, 63;
	add.s64 	%rd65, %rd63, %rd64;
	shl.b64 	%rd66, %rd65, 1;
	and.b64  	%rd67, %rd66, -4;
	add.s64 	%rd68, %rd5, %rd67;
	ld.global.u32 	%r16, [%rd68];
	mov.b32 	{%rs15, %rs16}, %r16;
	// begin inline asm
	{  cvt.f32.f16 %f15, %rs15;}

	// end inline asm
	// begin inline asm
	{  cvt.f32.f16 %f16, %rs16;}

	// end inline asm
	max.f32 	%f71, %f70, %f15;
	max.f32 	%f72, %f71, %f16;
	add.s64 	%rd69, %rd21, 512;
	shr.u64 	%rd70, %rd69, 63;
	add.s64 	%rd71, %rd69, %rd70;
	shl.b64 	%rd72, %rd71, 1;
	and.b64  	%rd73, %rd72, -4;
	add.s64 	%rd74, %rd5, %rd73;
	ld.global.u32 	%r17, [%rd74];
	mov.b32 	{%rs17, %rs18}, %r17;
	// begin inline asm
	{  cvt.f32.f16 %f17, %rs17;}

	// end inline asm
	// begin inline asm
	{  cvt.f32.f16 %f18, %rs18;}

	// end inline asm
	max.f32 	%f73, %f72, %f17;
	max.f32 	%f74, %f73, %f18;
	add.s64 	%rd75, %rd21, 576;
	shr.u64 	%rd76, %rd75, 63;
	add.s64 	%rd77, %rd75, %rd76;
	shl.b64 	%rd78, %rd77, 1;
	and.b64  	%rd79, %rd78, -4;
	add.s64 	%rd80, %rd5, %rd79;
	ld.global.u32 	%r18, [%rd80];
	mov.b32 	{%rs19, %rs20}, %r18;
	// begin inline asm
	{  cvt.f32.f16 %f19, %rs19;}

	// end inline asm
	// begin inline asm
	{  cvt.f32.f16 %f20, %rs20;}

	// end inline asm
	max.f32 	%f75, %f74, %f19;
	max.f32 	%f76, %f75, %f20;
	add.s64 	%rd81, %rd21, 640;
	shr.u64 	%rd82, %rd81, 63;
	add.s64 	%rd83, %rd81, %rd82;
	shl.b64 	%rd84, %rd83, 1;
	and.b64  	%rd85, %rd84, -4;
	add.s64 	%rd86, %rd5, %rd85;
	ld.global.u32 	%r19, [%rd86];
	mov.b32 	{%rs21, %rs22}, %r19;
	// begin inline asm
	{  cvt.f32.f16 %f21, %rs21;}

	// end inline asm
	// begin inline asm
	{  cvt.f32.f16 %f22, %rs22;}

	// end inline asm
	max.f32 	%f77, %f76, %f21;
	max.f32 	%f78, %f77, %f22;
	add.s64 	%rd87, %rd21, 704;
	shr.u64 	%rd88, %rd87, 63;
	add.s64 	%rd89, %rd87, %rd88;
	shl.b64 	%rd90, %rd89, 1;
	and.b64  	%rd91, %rd90, -4;
	add.s64 	%rd92, %rd5, %rd91;
	ld.global.u32 	%r20, [%rd92];
	mov.b32 	{%rs23, %rs24}, %r20;
	// begin inline asm
	{  cvt.f32.f16 %f23, %rs23;}

	// end inline asm
	// begin inline asm
	{  cvt.f32.f16 %f24, %rs24;}

	// end inline asm
	max.f32 	%f79, %f78, %f23;
	max.f32 	%f80, %f79, %f24;
	add.s64 	%rd93, %rd21, 768;
	shr.u64 	%rd94, %rd93, 63;
	add.s64 	%rd95, %rd93, %rd94;
	shl.b64 	%rd96, %rd95, 1;
	and.b64  	%rd97, %rd96, -4;
	add.s64 	%rd98, %rd5, %rd97;
	ld.global.u32 	%r21, [%rd98];
	mov.b32 	{%rs25, %rs26}, %r21;
	// begin inline asm
	{  cvt.f32.f16 %f25, %rs25;}

	// end inline asm
	// begin inline asm
	{  cvt.f32.f16 %f26, %rs26;}

	// end inline asm
	max.f32 	%f81, %f80, %f25;
	max.f32 	%f82, %f81, %f26;
	add.s64 	%rd99, %rd21, 832;
	shr.u64 	%rd100, %rd99, 63;
	add.s64 	%rd101, %rd99, %rd100;
	shl.b64 	%rd102, %rd101, 1;
	and.b64  	%rd103, %rd102, -4;
	add.s64 	%rd104, %rd5, %rd103;
	ld.global.u32 	%r22, [%rd104];
	mov.b32 	{%rs27, %rs28}, %r22;
	// begin inline asm
	{  cvt.f32.f16 %f27, %rs27;}

	// end inline asm
	// begin inline asm
	{  cvt.f32.f16 %f28, %rs28;}

	// end inline asm
	max.f32 	%f83, %f82, %f27;
	max.f32 	%f84, %f83, %f28;
	mov.b32 	%r23, %f84;
	shfl.sync.bfly.b32	%r24|%p3, %r23, 16, 31, -1;
	mov.b32 	%f85, %r24;
	max.f32 	%f86, %f84, %f85;
	mov.b32 	%r25, %f86;
	shfl.sync.bfly.b32	%r26|%p4, %r25, 8, 31, -1;
	mov.b32 	%f87, %r26;
	max.f32 	%f88, %f86, %f87;
	mov.b32 	%r27, %f88;
	shfl.sync.bfly.b32	%r28|%p5, %r27, 4, 31, -1;
	mov.b32 	%f89, %r28;
	max.f32 	%f90, %f88, %f89;
	mov.b32 	%r29, %f90;
	shfl.sync.bfly.b32	%r30|%p6, %r29, 2, 31, -1;
	mov.b32 	%f91, %r30;
	max.f32 	%f92, %f90, %f91;
	mov.b32 	%r31, %f92;
	shfl.sync.bfly.b32	%r32|%p7, %r31, 1, 31, -1;
	mov.b32 	%f93, %r32;
	max.f32 	%f94, %f92, %f93;
	sub.f32 	%f95, %f1, %f94;
	fma.rn.f32 	%f96, %f95, 0f3BBB989D, 0f3F000000;
	cvt.sat.f32.f32 	%f97, %f96;
	mov.f32 	%f98, 0f4B400001;
	mov.f32 	%f99, 0f437C0000;
	fma.rm.f32 	%f100, %f97, %f99, %f98;
	add.f32 	%f101, %f100, 0fCB40007F;
	neg.f32 	%f102, %f101;
	fma.rn.f32 	%f103, %f95, 0f3FB8AA3B, %f102;
	fma.rn.f32 	%f104, %f95, 0f32A57060, %f103;
	mov.b32 	%r33, %f100;
	shl.b32 	%r34, %r33, 23;
	mov.b32 	%f105, %r34;
	ex2.approx.ftz.f32 	%f106, %f104;
	mul.f32 	%f107, %f106, %f105;
	add.f32 	%f108, %f107, 0f00000000;
	sub.f32 	%f109, %f2, %f94;
	fma.rn.f32 	%f110, %f109, 0f3BBB989D, 0f3F000000;
	cvt.sat.f32.f32 	%f111, %f110;
	fma.rm.f32 	%f112, %f111, %f99, %f98;
	add.f32 	%f113, %f112, 0fCB40007F;
	neg.f32 	%f114, %f113;
	fma.rn.f32 	%f115, %f109, 0f3FB8AA3B, %f114;
	fma.rn.f32 	%f116, %f109, 0f32A57060, %f115;
	mov.b32 	%r35, %f112;
	shl.b32 	%r36, %r35, 23;
	mov.b32 	%f117, %r36;
	ex2.approx.ftz.f32 	%f118, %f116;
	mul.f32 	%f119, %f118, %f117;
	add.f32 	%f120, %f108, %f119;
	sub.f32 	%f121, %f3, %f94;
	fma.rn.f32 	%f122, %f121, 0f3BBB989D, 0f3F000000;
	cvt.sat.f32.f32 	%f123, %f122;
	fma.rm.f32 	%f124, %f123, %f99, %f98;
	add.f32 	%f125, %f124, 0fCB40007F;
	neg.f32 	%f126, %f125;
	fma.rn.f32 	%f127, %f121, 0f3FB8AA3B, %f126;
	fma.rn.f32 	%f128, %f121, 0f32A57060, %f127;
	mov.b32 	%r37, %f124;
	shl.b32 	%r38, %r37, 23;
	mov.b32 	%f129, %r38;
	ex2.approx.ftz.f32 	%f130, %f128;
	mul.f32 	%f131, %f130, %f129;
	add.f32 	%f132, %f120, %f131;
	sub.f32 	%f133, %f4, %f94;
	fma.rn.f32 	%f134, %f133, 0f3BBB989D, 0f3F000000;
	cvt.sat.f32.f32 	%f135, %f134;
	fma.rm.f32 	%f136, %f135, %f99, %f98;
	add.f32 	%f137, %f136, 0fCB40007F;
	neg.f32 	%f138, %f137;
	fma.rn.f32 	%f139, %f133, 0f3FB8AA3B, %f138;
	fma.rn.f32 	%f140, %f133, 0f32A57060, %f139;
	mov.b32 	%r39, %f136;
	shl.b32 	%r40, %r39, 23;
	mov.b32 	%f141, %r40;
	ex2.approx.ftz.f32 	%f142, %f140;
	mul.f32 	%f143, %f142, %f141;
	add.f32 	%f144, %f132, %f143;
	sub.f32 	%f145, %f5, %f94;
	fma.rn.f32 	%f146, %f145, 0f3BBB989D, 0f3F000000;
	cvt.sat.f32.f32 	%f147, %f146;
	fma.rm.f32 	%f148, %f147, %f99, %f98;
	add.f32 	%f149, %f148, 0fCB40007F;
	neg.f32 	%f150, %f149;
	fma.rn.f32 	%f151, %f145, 0f3FB8AA3B, %f150;
	fma.rn.f32 	%f152, %f145, 0f32A57060, %f151;
	mov.b32 	%r41, %f148;
	shl.b32 	%r42, %r41, 23;
	mov.b32 	%f153, %r42;
	ex2.approx.ftz.f32 	%f154, %f152;
	mul.f32 	%f155, %f154, %f153;
	add.f32 	%f156, %f144, %f155;
	sub.f32 	%f157, %f6, %f94;
	fma.rn.f32 	%f158, %f157, 0f3BBB989D, 0f3F000000;
	cvt.sat.f32.f32 	%f159, %f158;
	fma.rm.f32 	%f160, %f159, %f99, %f98;
	add.f32 	%f161, %f160, 0fCB40007F;
	neg.f32 	%f162, %f161;
	fma.rn.f32 	%f163, %f157, 0f3FB8AA3B, %f162;
	fma.rn.f32 	%f164, %f157, 0f32A57060, %f163;
	mov.b32 	%r43, %f160;
	shl.b32 	%r44, %r43, 23;
	mov.b32 	%f165, %r44;
	ex2.approx.ftz.f32 	%f166, %f164;
	mul.f32 	%f167, %f166, %f165;
	add.f32 	%f168, %f156, %f167;
	sub.f32 	%f169, %f7, %f94;
	fma.rn.f32 	%f170, %f169, 0f3BBB989D, 0f3F000000;
	cvt.sat.f32.f32 	%f171, %f170;
	fma.rm.f32 	%f172, %f171, %f99, %f98;
	add.f32 	%f173, %f172, 0fCB40007F;
	neg.f32 	%f174, %f173;
	fma.rn.f32 	%f175, %f169, 0f3FB8AA3B, %f174;
	fma.rn.f32 	%f176, %f169, 0f32A57060, %f175;
	mov.b32 	%r45, %f172;
	shl.b32 	%r46, %r45, 23;
	mov.b32 	%f177, %r46;
	ex2.approx.ftz.f32 	%f178, %f176;
	mul.f32 	%f179, %f178, %f177;
	add.f32 	%f180, %f168, %f179;
	sub.f32 	%f181, %f8, %f94;
	fma.rn.f32 	%f182, %f181, 0f3BBB989D, 0f3F000000;
	cvt.sat.f32.f32 	%f183, %f182;
	fma.rm.f32 	%f184, %f183, %f99, %f98;
	add.f32 	%f185, %f184, 0fCB40007F;
	neg.f32 	%f186, %f185;
	fma.rn.f32 	%f187, %f181, 0f3FB8AA3B, %f186;
	fma.rn.f32 	%f188, %f181, 0f32A57060, %f187;
	mov.b32 	%r47, %f184;
	shl.b32 	%r48, %r47, 23;
	mov.b32 	%f189, %r48;
	ex2.approx.ftz.f32 	%f190, %f188;
	mul.f32 	%f191, %f190, %f189;
	add.f32 	%f192, %f180, %f191;
	sub.f32 	%f193, %f9, %f94;
	fma.rn.f32 	%f194, %f193, 0f3BBB989D, 0f3F000000;
	cvt.sat.f32.f32 	%f195, %f194;
	fma.rm.f32 	%f196, %f195, %f99, %f98;
	add.f32 	%f197, %f196, 0fCB40007F;
	neg.f32 	%f198, %f197;
	fma.rn.f32 	%f199, %f193, 0f3FB8AA3B, %f198;
	fma.rn.f32 	%f200, %f193, 0f32A57060, %f199;
	mov.b32 	%r49, %f196;
	shl.b32 	%r50, %r49, 23;
	mov.b32 	%f201, %r50;
	ex2.approx.ftz.f32 	%f202, %f200;
	mul.f32 	%f203, %f202, %f201;
	add.f32 	%f204, %f192, %f203;
	sub.f32 	%f205, %f10, %f94;
	fma.rn.f32 	%f206, %f205, 0f3BBB989D, 0f3F000000;
	cvt.sat.f32.f32 	%f207, %f206;
	fma.rm.f32 	%f208, %f207, %f99, %f98;
	add.f32 	%f209, %f208, 0fCB40007F;
	neg.f32 	%f210, %f209;
	fma.rn.f32 	%f211, %f205, 0f3FB8AA3B, %f210;
	fma.rn.f32 	%f212, %f205, 0f32A57060, %f211;
	mov.b32 	%r51, %f208;
	shl.b32 	%r52, %r51, 23;
	mov.b32 	%f213, %r52;
	ex2.approx.ftz.f32 	%f214, %f212;
	mul.f32 	%f215, %f214, %f213;
	add.f32 	%f216, %f204, %f215;
	sub.f32 	%f217, %f11, %f94;
	fma.rn.f32 	%f218, %f217, 0f3BBB989D, 0f3F000000;
	cvt.sat.f32.f32 	%f219, %f218;
	fma.rm.f32 	%f220, %f219, %f99, %f98;
	add.f32 	%f221, %f220, 0fCB40007F;
	neg.f32 	%f222, %f221;
	fma.rn.f32 	%f223, %f217, 0f3FB8AA3B, %f222;
	fma.rn.f32 	%f224, %f217, 0f32A57060, %f223;
	mov.b32 	%r53, %f220;
	shl.b32 	%r54, %r53, 23;
	mov.b32 	%f225, %r54;
	ex2.approx.ftz.f32 	%f226, %f224;
	mul.f32 	%f227, %f226, %f225;
	add.f32 	%f228, %f216, %f227;
	sub.f32 	%f229, %f12, %f94;
	fma.rn.f32 	%f230, %f229, 0f3BBB989D, 0f3F000000;
	cvt.sat.f32.f32 	%f231, %f230;
	fma.rm.f32 	%f232, %f231, %f99, %f98;
	add.f32 	%f233, %f232, 0fCB40007F;
	neg.f32 	%f234, %f233;
	fma.rn.f32 	%f235, %f229, 0f3FB8AA3B, %f234;
	fma.rn.f32 	%f236, %f229, 0f32A57060, %f235;
	mov.b32 	%r55, %f232;
	shl.b32 	%r56, %r55, 23;
	mov.b32 	%f237, %r56;
	ex2.approx.ftz.f32 	%f238, %f236;
	mul.f32 	%f239, %f238, %f237;
	add.f32 	%f240, %f228, %f239;
	sub.f32 	%f241, %f13, %f94;
	fma.rn.f32 	%f242, %f241, 0f3BBB989D, 0f3F000000;
	cvt.sat.f32.f32 	%f243, %f242;
	fma.rm.f32 	%f244, %f243, %f99, %f98;
	add.f32 	%f245, %f244, 0fCB40007F;
	neg.f32 	%f246, %f245;
	fma.rn.f32 	%f247, %f241, 0f3FB8AA3B, %f246;
	fma.rn.f32 	%f248, %f241, 0f32A57060, %f247;
	mov.b32 	%r57, %f244;
	shl.b32 	%r58, %r57, 23;
	mov.b32 	%f249, %r58;
	ex2.approx.ftz.f32 	%f250, %f248;
	mul.f32 	%f251, %f250, %f249;
	add.f32 	%f252, %f240, %f251;
	sub.f32 	%f253, %f14, %f94;
	fma.rn.f32 	%f254, %f253, 0f3BBB989D, 0f3F000000;
	cvt.sat.f32.f32 	%f255, %f254;
	fma.rm.f32 	%f256, %f255, %f99, %f98;
	add.f32 	%f257, %f256, 0fCB40007F;
	neg.f32 	%f258, %f257;
	fma.rn.f32 	%f259, %f253, 0f3FB8AA3B, %f258;
	fma.rn.f32 	%f260, %f253, 0f32A57060, %f259;
	mov.b32 	%r59, %f256;
	shl.b32 	%r60, %r59, 23;
	mov.b32 	%f261, %r60;
	ex2.approx.ftz.f32 	%f262, %f260;
	mul.f32 	%f263, %f262, %f261;
	add.f32 	%f264, %f252, %f263;
	sub.f32 	%f265, %f15, %f94;
	fma.rn.f32 	%f266, %f265, 0f3BBB989D, 0f3F000000;
	cvt.sat.f32.f32 	%f267, %f266;
	fma.rm.f32 	%f268, %f267, %f99, %f98;
	add.f32 	%f269, %f268, 0fCB40007F;
	neg.f32 	%f270, %f269;
	fma.rn.f32 	%f271, %f265, 0f3FB8AA3B, %f270;
	fma.rn.f32 	%f272, %f265, 0f32A57060, %f271;
	mov.b32 	%r61, %f268;
	shl.b32 	%r62, %r61, 23;
	mov.b32 	%f273, %r62;
	ex2.approx.ftz.f32 	%f274, %f272;
	mul.f32 	%f275, %f274, %f273;
	add.f32 	%f276, %f264, %f275;
	sub.f32 	%f277, %f16, %f94;
	fma.rn.f32 	%f278, %f277, 0f3BBB989D, 0f3F000000;
	cvt.sat.f32.f32 	%f279, %f278;
	fma.rm.f32 	%f280, %f279, %f99, %f98;
	add.f32 	%f281, %f280, 0fCB40007F;
	neg.f32 	%f282, %f281;
	fma.rn.f32 	%f283, %f277, 0f3FB8AA3B, %f282;
	fma.rn.f32 	%f284, %f277, 0f32A57060, %f283;
	mov.b32 	%r63, %f280;
	shl.b32 	%r64, %r63, 23;
	mov.b32 	%f285, %r64;
	ex2.approx.ftz.f32 	%f286, %f284;
	mul.f32 	%f287, %f286, %f285;
	add.f32 	%f288, %f276, %f287;
	sub.f32 	%f289, %f17, %f94;
	fma.rn.f32 	%f290, %f289, 0f3BBB989D, 0f3F000000;
	cvt.sat.f32.f32 	%f291, %f290;
	fma.rm.f32 	%f292, %f291, %f99, %f98;
	add.f32 	%f293, %f292, 0fCB40007F;
	neg.f32 	%f294, %f293;
	fma.rn.f32 	%f295, %f289, 0f3FB8AA3B, %f294;
	fma.rn.f32 	%f296, %f289, 0f32A57060, %f295;
	mov.b32 	%r65, %f292;
	shl.b32 	%r66, %r65, 23;
	mov.b32 	%f297, %r66;
	ex2.approx.ftz.f32 	%f298, %f296;
	mul.f32 	%f299, %f298, %f297;
	add.f32 	%f300, %f288, %f299;
	sub.f32 	%f301, %f18, %f94;
	fma.rn.f32 	%f302, %f301, 0f3BBB989D, 0f3F000000;
	cvt.sat.f32.f32 	%f303, %f302;
	fma.rm.f32 	%f304, %f303, %f99, %f98;
	add.f32 	%f305, %f304, 0fCB40007F;
	neg.f32 	%f306, %f305;
	fma.rn.f32 	%f307, %f301, 0f3FB8AA3B, %f306;
	fma.rn.f32 	%f308, %f301, 0f32A57060, %f307;
	mov.b32 	%r67, %f304;
	shl.b32 	%r68, %r67, 23;
	mov.b32 	%f309, %r68;
	ex2.approx.ftz.f32 	%f310, %f308;
	mul.f32 	%f311, %f310, %f309;
	add.f32 	%f312, %f300, %f311;
	sub.f32 	%f313, %f19, %f94;
	fma.rn.f32 	%f314, %f313, 0f3BBB989D, 0f3F000000;
	cvt.sat.f32.f32 	%f315, %f314;
	fma.rm.f32 	%f316, %f315, %f99, %f98;
	add.f32 	%f317, %f316, 0fCB40007F;
	neg.f32 	%f318, %f317;
	fma.rn.f32 	%f319, %f313, 0f3FB8AA3B, %f318;
	fma.rn.f32 	%f320, %f313, 0f32A57060, %f319;
	mov.b32 	%r69, %f316;
	shl.b32 	%r70, %r69, 23;
	mov.b32 	%f321, %r70;
	ex2.approx.ftz.f32 	%f322, %f320;
	mul.f32 	%f323, %f322, %f321;
	add.f32 	%f324, %f312, %f323;
	sub.f32 	%f325, %f20, %f94;
	fma.rn.f32 	%f326, %f325, 0f3BBB989D, 0f3F000000;
	cvt.sat.f32.f32 	%f327, %f326;
	fma.rm.f32 	%f328, %f327, %f99, %f98;
	add.f32 	%f329, %f328, 0fCB40007F;
	neg.f32 	%f330, %f329;
	fma.rn.f32 	%f331, %f325, 0f3FB8AA3B, %f330;
	fma.rn.f32 	%f332, %f325, 0f32A57060, %f331;
	mov.b32 	%r71, %f328;
	shl.b32 	%r72, %r71, 23;
	mov.b32 	%f333, %r72;
	ex2.approx.ftz.f32 	%f334, %f332;
	mul.f32 	%f335, %f334, %f333;
	add.f32 	%f336, %f324, %f335;
	sub.f32 	%f337, %f21, %f94;
	fma.rn.f32 	%f338, %f337, 0f3BBB989D, 0f3F000000;
	cvt.sat.f32.f32 	%f339, %f338;
	fma.rm.f32 	%f340, %f339, %f99, %f98;
	add.f32 	%f341, %f340, 0fCB40007F;
	neg.f32 	%f342, %f341;
	fma.rn.f32 	%f343, %f337, 0f3FB8AA3B, %f342;
	fma.rn.f32 	%f344, %f337, 0f32A57060, %f343;
	mov.b32 	%r73, %f340;
	shl.b32 	%r74, %r73, 23;
	mov.b32 	%f345, %r74;
	ex2.approx.ftz.f32 	%f346, %f344;
	mul.f32 	%f347, %f346, %f345;
	add.f32 	%f348, %f336, %f347;
	sub.f32 	%f349, %f22, %f94;
	fma.rn.f32 	%f350, %f349, 0f3BBB989D, 0f3F000000;
	cvt.sat.f32.f32 	%f351, %f350;
	fma.rm.f32 	%f352, %f351, %f99, %f98;
	add.f32 	%f353, %f352, 0fCB40007F;
	neg.f32 	%f354, %f353;
	fma.rn.f32 	%f355, %f349, 0f3FB8AA3B, %f354;
	fma.rn.f32 	%f356, %f349, 0f32A57060, %f355;
	mov.b32 	%r75, %f352;
	shl.b32 	%r76, %r75, 23;
	mov.b32 	%f357, %r76;
	ex2.approx.ftz.f32 	%f358, %f356;
	mul.f32 	%f359, %f358, %f357;
	add.f32 	%f360, %f348, %f359;
	sub.f32 	%f361, %f23, %f94;
	fma.rn.f32 	%f362, %f361, 0f3BBB989D, 0f3F000000;
	cvt.sat.f32.f32 	%f363, %f362;
	fma.rm.f32 	%f364, %f363, %f99, %f98;
	add.f32 	%f365, %f364, 0fCB40007F;
	neg.f32 	%f366, %f365;
	fma.rn.f32 	%f367, %f361, 0f3FB8AA3B, %f366;
	fma.rn.f32 	%f368, %f361, 0f32A57060, %f367;
	mov.b32 	%r77, %f364;
	shl.b32 	%r78, %r77, 23;
	mov.b32 	%f369, %r78;
	ex2.approx.ftz.f32 	%f370, %f368;
	mul.f32 	%f371, %f370, %f369;
	add.f32 	%f372, %f360, %f371;
	sub.f32 	%f373, %f24, %f94;
	fma.rn.f32 	%f374, %f373, 0f3BBB989D, 0f3F000000;
	cvt.sat.f32.f32 	%f375, %f374;
	fma.rm.f32 	%f376, %f375, %f99, %f98;
	add.f32 	%f377, %f376, 0fCB40007F;
	neg.f32 	%f378, %f377;
	fma.rn.f32 	%f379, %f373, 0f3FB8AA3B, %f378;
	fma.rn.f32 	%f380, %f373, 0f32A57060, %f379;
	mov.b32 	%r79, %f376;
	shl.b32 	%r80, %r79, 23;
	mov.b32 	%f381, %r80;
	ex2.approx.ftz.f32 	%f382, %f380;
	mul.f32 	%f383, %f382, %f381;
	add.f32 	%f384, %f372, %f383;
	sub.f32 	%f385, %f25, %f94;
	fma.rn.f32 	%f386, %f385, 0f3BBB989D, 0f3F000000;
	cvt.sat.f32.f32 	%f387, %f386;
	fma.rm.f32 	%f388, %f387, %f99, %f98;
	add.f32 	%f389, %f388, 0fCB40007F;
	neg.f32 	%f390, %f389;
	fma.rn.f32 	%f391, %f385, 0f3FB8AA3B, %f390;
	fma.rn.f32 	%f392, %f385, 0f32A57060, %f391;
	mov.b32 	%r81, %f388;
	shl.b32 	%r82, %r81, 23;
	mov.b32 	%f393, %r82;
	ex2.approx.ftz.f32 	%f394, %f392;
	mul.f32 	%f395, %f394, %f393;
	add.f32 	%f396, %f384, %f395;
	sub.f32 	%f397, %f26, %f94;
	fma.rn.f32 	%f398, %f397, 0f3BBB989D, 0f3F000000;
	cvt.sat.f32.f32 	%f399, %f398;
	fma.rm.f32 	%f400, %f399, %f99, %f98;
	add.f32 	%f401, %f400, 0fCB40007F;
	neg.f32 	%f402, %f401;
	fma.rn.f32 	%f403, %f397, 0f3FB8AA3B, %f402;
	fma.rn.f32 	%f404, %f397, 0f32A57060, %f403;
	mov.b32 	%r83, %f400;
	shl.b32 	%r84, %r83, 23;
	mov.b32 	%f405, %r84;
	ex2.approx.ftz.f32 	%f406, %f404;
	mul.f32 	%f407, %f406, %f405;
	add.f32 	%f408, %f396, %f407;
	sub.f32 	%f409, %f27, %f94;
	fma.rn.f32 	%f410, %f409, 0f3BBB989D, 0f3F000000;
	cvt.sat.f32.f32 	%f411, %f410;
	fma.rm.f32 	%f412, %f411, %f99, %f98;
	add.f32 	%f413, %f412, 0fCB40007F;
	neg.f32 	%f414, %f413;
	fma.rn.f32 	%f415, %f409, 0f3FB8AA3B, %f414;
	fma.rn.f32 	%f416, %f409, 0f32A57060, %f415;
	mov.b32 	%r85, %f412;
	shl.b32 	%r86, %r85, 23;
	mov.b32 	%f417, %r86;
	ex2.approx.ftz.f32 	%f418, %f416;
	mul.f32 	%f419, %f418, %f417;
	add.f32 	%f420, %f408, %f419;
	sub.f32 	%f421, %f28, %f94;
	fma.rn.f32 	%f422, %f421, 0f3BBB989D, 0f3F000000;
	cvt.sat.f32.f32 	%f423, %f422;
	fma.rm.f32 	%f424, %f423, %f99, %f98;
	add.f32 	%f425, %f424, 0fCB40007F;
	neg.f32 	%f426, %f425;
	fma.rn.f32 	%f427, %f421, 0f3FB8AA3B, %f426;
	fma.rn.f32 	%f428, %f421, 0f32A57060, %f427;
	mov.b32 	%r87, %f424;
	shl.b32 	%r88, %r87, 23;
	mov.b32 	%f429, %r88;
	ex2.approx.ftz.f32 	%f430, %f428;
	mul.f32 	%f431, %f430, %f429;
	add.f32 	%f432, %f420, %f431;
	mov.b32 	%r89, %f432;
	shfl.sync.bfly.b32	%r90|%p8, %r89, 16, 31, -1;
	mov.b32 	%f433, %r90;
	add.f32 	%f434, %f432, %f433;
	mov.b32 	%r91, %f434;
	shfl.sync.bfly.b32	%r92|%p9, %r91, 8, 31, -1;
	mov.b32 	%f435, %r92;
	add.f32 	%f436, %f434, %f435;
	mov.b32 	%r93, %f436;
	shfl.sync.bfly.b32	%r94|%p10, %r93, 4, 31, -1;
	mov.b32 	%f437, %r94;
	add.f32 	%f438, %f436, %f437;
	mov.b32 	%r95, %f438;
	shfl.sync.bfly.b32	%r96|%p11, %r95, 2, 31, -1;
	mov.b32 	%f439, %r96;
	add.f32 	%f440, %f438, %f439;
	mov.b32 	%r97, %f440;
	shfl.sync.bfly.b32	%r98|%p12, %r97, 1, 31, -1;
	mov.b32 	%f441, %r98;
	add.f32 	%f442, %f440, %f441;
	div.rn.f32 	%f29, %f107, %f442;
	div.rn.f32 	%f30, %f119, %f442;
	div.rn.f32 	%f31, %f131, %f442;
	div.rn.f32 	%f32, %f143, %f442;
	div.rn.f32 	%f33, %f155, %f442;
	div.rn.f32 	%f34, %f167, %f442;
	div.rn.f32 	%f35, %f179, %f442;
	div.rn.f32 	%f36, %f191, %f442;
	div.rn.f32 	%f37, %f203, %f442;
	div.rn.f32 	%f38, %f215, %f442;
	div.rn.f32 	%f39, %f227, %f442;
	div.rn.f32 	%f40, %f239, %f442;
	div.rn.f32 	%f41, %f251, %f442;
	div.rn.f32 	%f42, %f263, %f442;
	div.rn.f32 	%f43, %f275, %f442;
	div.rn.f32 	%f44, %f287, %f442;
	div.rn.f32 	%f45, %f299, %f442;
	div.rn.f32 	%f46, %f311, %f442;
	div.rn.f32 	%f47, %f323, %f442;
	div.rn.f32 	%f48, %f335, %f442;
	div.rn.f32 	%f49, %f347, %f442;
	div.rn.f32 	%f50, %f359, %f442;
	div.rn.f32 	%f51, %f371, %f442;
	div.rn.f32 	%f52, %f383, %f442;
	div.rn.f32 	%f53, %f395, %f442;
	div.rn.f32 	%f54, %f407, %f442;
	div.rn.f32 	%f55, %f419, %f442;
	div.rn.f32 	%f56, %f431, %f442;
	mad.lo.s64 	%rd105, %rd189, %rd3, %rd7;
	// begin inline asm
	{  cvt.rn.f16.f32 %rs29, %f29;}

	// end inline asm
	// begin inline asm
	{  cvt.rn.f16.f32 %rs30, %f30;}

	// end inline asm
	shr.u64 	%rd106, %rd105, 63;
	add.s64 	%rd107, %rd105, %rd106;
	shl.b64 	%rd108, %rd107, 1;
	and.b64  	%rd109, %rd108, -4;
	add.s64 	%rd110, %rd6, %rd109;
	mov.b32 	%r99, {%rs29, %rs30};
	st.global.u32 	[%rd110], %r99;
	add.s64 	%rd111, %rd105, 64;
	// begin inline asm
	{  cvt.rn.f16.f32 %rs31, %f31;}

	// end inline asm
	// begin inline asm
	{  cvt.rn.f16.f32 %rs32, %f32;}

	// end inline asm
	shr.u64 	%rd112, %rd111, 63;
	add.s64 	%rd113, %rd111, %rd112;
	shl.b64 	%rd114, %rd113, 1;
	and.b64  	%rd115, %rd114, -4;
	add.s64 	%rd116, %rd6, %rd115;
	mov.b32 	%r100, {%rs31, %rs32};
	st.global.u32 	[%rd116], %r100;
	add.s64 	%rd117, %rd105, 128;
	// begin inline asm
	{  cvt.rn.f16.f32 %rs33, %f33;}

	// end inline asm
	// begin inline asm
	{  cvt.rn.f16.f32 %rs34, %f34;}

	// end inline asm
	shr.u64 	%rd118, %rd117, 63;
	add.s64 	%rd119, %rd117, %rd118;
	shl.b64 	%rd120, %rd119, 1;
	and.b64  	%rd121, %rd120, -4;
	add.s64 	%rd122, %rd6, %rd121;
	mov.b32 	%r101, {%rs33, %rs34};
	st.global.u32 	[%rd122], %r101;
	add.s64 	%rd123, %rd105, 192;
	// begin inline asm
	{  cvt.rn.f16.f32 %rs35, %f35;}

	// end inline asm
	// begin inline asm
	{  cvt.rn.f16.f32 %rs36, %f36;}

	// end inline asm
	shr.u64 	%rd124, %rd123, 63;
	add.s64 	%rd125, %rd123, %rd124;
	shl.b64 	%rd126, %rd125, 1;
	and.b64  	%rd127, %rd126, -4;
	add.s64 	%rd128, %rd6, %rd127;
	mov.b32 	%r102, {%rs35, %rs36};
	st.global.u32 	[%rd128], %r102;
	add.s64 	%rd129, %rd105, 256;
	// begin inline asm
	{  cvt.rn.f16.f32 %rs37, %f37;}

	// end inline asm
	// begin inline asm
	{  cvt.rn.f16.f32 %rs38, %f38;}

	// end inline asm
	shr.u64 	%rd130, %rd129, 63;
	add.s64 	%rd131, %rd129, %rd130;
	shl.b64 	%rd132, %rd131, 1;
	and.b64  	%rd133, %rd132, -4;
	add.s64 	%rd134, %rd6, %rd133;
	mov.b32 	%r103, {%rs37, %rs38};
	st.global.u32 	[%rd134], %r103;
	add.s64 	%rd135, %rd105, 320;
	// begin inline asm
	{  cvt.rn.f16.f32 %rs39, %f39;}

	// end inline asm
	// begin inline asm
	{  cvt.rn.f16.f32 %rs40, %f40;}

	// end inline asm
	shr.u64 	%rd136, %rd135, 63;
	add.s64 	%rd137, %rd135, %rd136;
	shl.b64 	%rd138, %rd137, 1;
	and.b64  	%rd139, %rd138, -4;
	add.s64 	%rd140, %rd6, %rd139;
	mov.b32 	%r104, {%rs39, %rs40};
	st.global.u32 	[%rd140], %r104;
	add.s64 	%rd141, %rd105, 384;
	// begin inline asm
	{  cvt.rn.f16.f32 %rs41, %f41;}

	// end inline asm
	// begin inline asm
	{  cvt.rn.f16.f32 %rs42, %f42;}

	// end inline asm
	shr.u64 	%rd142, %rd141, 63;
	add.s64 	%rd143, %rd141, %rd142;
	shl.b64 	%rd144, %rd143, 1;
	and.b64  	%rd145, %rd144, -4;
	add.s64 	%rd146, %rd6, %rd145;
	mov.b32 	%r105, {%rs41, %rs42};
	st.global.u32 	[%rd146], %r105;
	add.s64 	%rd147, %rd105, 448;
	// begin inline asm
	{  cvt.rn.f16.f32 %rs43, %f43;}

	// end inline asm
	// begin inline asm
	{  cvt.rn.f16.f32 %rs44, %f44;}

	// end inline asm
	shr.u64 	%rd148, %rd147, 63;
	add.s64 	%rd149, %rd147, %rd148;
	shl.b64 	%rd150, %rd149, 1;
	and.b64  	%rd151, %rd150, -4;
	add.s64 	%rd152, %rd6, %rd151;
	mov.b32 	%r106, {%rs43, %rs44};
	st.global.u32 	[%rd152], %r106;
	add.s64 	%rd153, %rd105, 512;
	// begin inline asm
	{  cvt.rn.f16.f32 %rs45, %f45;}

	// end inline asm
	// begin inline asm
	{  cvt.rn.f16.f32 %rs46, %f46;}

	// end inline asm
	shr.u64 	%rd154, %rd153, 63;
	add.s64 	%rd155, %rd153, %rd154;
	shl.b64 	%rd156, %rd155, 1;
	and.b64  	%rd157, %rd156, -4;
	add.s64 	%rd158, %rd6, %rd157;
	mov.b32 	%r107, {%rs45, %rs46};
	st.global.u32 	[%rd158], %r107;
	add.s64 	%rd159, %rd105, 576;
	// begin inline asm
	{  cvt.rn.f16.f32 %rs47, %f47;}

	// end inline asm
	// begin inline asm
	{  cvt.rn.f16.f32 %rs48, %f48;}

	// end inline asm
	shr.u64 	%rd160, %rd159, 63;
	add.s64 	%rd161, %rd159, %rd160;
	shl.b64 	%rd162, %rd161, 1;
	and.b64  	%rd163, %rd162, -4;
	add.s64 	%rd164, %rd6, %rd163;
	mov.b32 	%r108, {%rs47, %rs48};
	st.global.u32 	[%rd164], %r108;
	add.s64 	%rd165, %rd105, 640;
	// begin inline asm
	{  cvt.rn.f16.f32 %rs49, %f49;}

	// end inline asm
	// begin inline asm
	{  cvt.rn.f16.f32 %rs50, %f50;}

	// end inline asm
	shr.u64 	%rd166, %rd165, 63;
	add.s64 	%rd167, %rd165, %rd166;
	shl.b64 	%rd168, %rd167, 1;
	and.b64  	%rd169, %rd168, -4;
	add.s64 	%rd170, %rd6, %rd169;
	mov.b32 	%r109, {%rs49, %rs50};
	st.global.u32 	[%rd170], %r109;
	add.s64 	%rd171, %rd105, 704;
	// begin inline asm
	{  cvt.rn.f16.f32 %rs51, %f51;}

	// end inline asm
	// begin inline asm
	{  cvt.rn.f16.f32 %rs52, %f52;}

	// end inline asm
	shr.u64 	%rd172, %rd171, 63;
	add.s64 	%rd173, %rd171, %rd172;
	shl.b64 	%rd174, %rd173, 1;
	and.b64  	%rd175, %rd174, -4;
	add.s64 	%rd176, %rd6, %rd175;
	mov.b32 	%r110, {%rs51, %rs52};
	st.global.u32 	[%rd176], %r110;
	add.s64 	%rd177, %rd105, 768;
	// begin inline asm
	{  cvt.rn.f16.f32 %rs53, %f53;}

	// end inline asm
	// begin inline asm
	{  cvt.rn.f16.f32 %rs54, %f54;}

	// end inline asm
	shr.u64 	%rd178, %rd177, 63;
	add.s64 	%rd179, %rd177, %rd178;
	shl.b64 	%rd180, %rd179, 1;
	and.b64  	%rd181, %rd180, -4;
	add.s64 	%rd182, %rd6, %rd181;
	mov.b32 	%r111, {%rs53, %rs54};
	st.global.u32 	[%rd182], %r111;
	add.s64 	%rd183, %rd105, 832;
	// begin inline asm
	{  cvt.rn.f16.f32 %rs55, %f55;}

	// end inline asm
	// begin inline asm
	{  cvt.rn.f16.f32 %rs56, %f56;}

	// end inline asm
	shr.u64 	%rd184, %rd183, 63;
	add.s64 	%rd185, %rd183, %rd184;
	shl.b64 	%rd186, %rd185, 1;
	and.b64  	%rd187, %rd186, -4;
	add.s64 	%rd188, %rd6, %rd187;
	mov.b32 	%r112, {%rs55, %rs56};
	st.global.u32 	[%rd188], %r112;
	add.s64 	%rd189, %rd189, %rd8;
	setp.lt.s64 	%p13, %rd189, %rd13;
	@%p13 bra 	$L__BB198_4;
$L__BB198_5:
	ret;

}
	// .globl	_Z15SoftmaxWarpImplI10DirectLoadI6__halffE11DirectStoreIfS1_EfLi2ELi28ELi32ELi1ELb1EL9Algorithm0EEvT_T0_ll
.visible .entry _Z15SoftmaxWarpImplI10DirectLoadI6__halffE11DirectStoreIfS1_EfLi2ELi28ELi32ELi1ELb1EL9Algorithm0EEvT_T0_ll(
	.param .align 8 .b8 _Z15SoftmaxWarpImplI10DirectLoadI6__halffE11DirectStoreIfS1_EfLi2ELi28ELi32ELi1ELb1EL9Algorithm0EEvT_T0_ll_param_0[16],
	.param .align 8 .b8 _Z15SoftmaxWarpImplI10DirectLoadI6__halffE11DirectStoreIfS1_EfLi2ELi28ELi32ELi1ELb1EL9Algorithm0EEvT_T0_ll_param_1[16],
	.param .u64 _Z15SoftmaxWarpImplI10DirectLoadI6__halffE11DirectStoreIfS1_EfLi2ELi28ELi32ELi1ELb1EL9Algorithm0EEvT_T0_ll_param_2,
	.param .u64 _Z15SoftmaxWarpImplI10DirectLoadI6__halffE11DirectStoreIfS1_EfLi2ELi28ELi32ELi1ELb1EL9Algorithm0EEvT_T0_ll_param_3
)
{
	.reg .pred 	%p<42>;
	.reg .b16 	%rs<57>;
	.reg .b32 	%r<133>;
	.reg .b32 	%f<597>;
	.reg .b64 	%rd<218>;

	ld.param.u64 	%rd25, [_Z15SoftmaxWarpImplI10DirectLoadI6__halffE11DirectStoreIfS1_EfLi2ELi28ELi32ELi1ELb1EL9Algorithm0EEvT_T0_ll_param_1+8];
	ld.param.u64 	%rd24, [_Z15SoftmaxWarpImplI10DirectLoadI6__halffE11DirectStoreIfS1_EfLi2ELi28ELi32ELi1ELb1EL9Algorithm0EEvT_T0_ll_param_1];
	ld.param.u64 	%rd23, [_Z15SoftmaxWarpImplI10DirectLoadI6__halffE11DirectStoreIfS1_EfLi2ELi28ELi32ELi1ELb1EL9Algorithm0EEvT_T0_ll_param_0+8];
	ld.param.u64 	%rd22, [_Z15SoftmaxWarpImplI10DirectLoadI6__halffE11DirectStoreIfS1_EfLi2ELi28ELi32ELi1ELb1EL9Algorithm0EEvT_T0_ll_param_0];
	ld.param.u64 	%rd27, [_Z15SoftmaxWarpImplI10DirectLoadI6__halffE11DirectStoreIfS1_EfLi2ELi28ELi32ELi1ELb1EL9Algorithm0EEvT_T0_ll_param_3];
	setp.lt.s64 	%p1, %rd27, 897;
	@%p1 bra 	$L__BB199_2;
	mov.u64 	%rd28, $str;
	cvta.global.u64 	%rd29, %rd28;
	mov.u64 	%rd30, $str$1;
	cvta.global.u64 	%rd31, %rd30;
	mov.u64 	%rd32, __unnamed_195;
	cvta.global.u64 	%rd33, %rd32;
	{ // callseq 194, 0
	.param .b64 param0;
	st.param.b64 	[param0], %rd29;
	.param .b64 param1;
	st.param.b64 	[param1], %rd31;
	.param .b32 param2;
	st.param.b32 	[param2], 358;
	.param .b64 param3;
	st.param.b64 	[param3], %rd33;
	.param .b64 param4;
	st.param.b64 	[param4], 1;
	call.uni 
	__assertfail, 
	(
	param0, 
	param1, 
	param2, 
	param3, 
	param4
	);
	} // callseq 194
$L__BB199_2:
	ld.param.u64 	%rd215, [_Z15SoftmaxWarpImplI10DirectLoadI6__halffE11DirectStoreIfS1_EfLi2ELi28ELi32ELi1ELb1EL9Algorithm0EEvT_T0_ll_param_2];
	mov.u32 	%r1, %ntid.y;
	mov.u32 	%r2, %ctaid.x;
	mov.u32 	%r3, %tid.y;
	mad.lo.s32 	%r4, %r2, %r1, %r3;
	cvt.s64.s32 	%rd217, %r4;
	setp.le.s64 	%p2, %rd215, %rd217;
	@%p2 bra 	$L__BB199_61;
	mov.u32 	%r5, %tid.x;
	shl.b32 	%r6, %r5, 1;
	add.s32 	%r7, %r6, 64;
	cvt.u64.u32 	%rd2, %r7;
	add.s32 	%r8, %r6, 128;
	cvt.u64.u32 	%rd3, %r8;
	add.s32 	%r9, %r6, 192;
	cvt.u64.u32 	%rd4, %r9;
	add.s32 	%r10, %r6, 256;
	cvt.u64.u32 	%rd5, %r10;
	add.s32 	%r11, %r6, 320;
	cvt.u64.u32 	%rd6, %r11;
	add.s32 	%r12, %r6, 384;
	cvt.u64.u32 	%rd7, %r12;
	add.s32 	%r13, %r6, 448;
	cvt.u64.u32 	%rd8, %r13;
	add.s32 	%r14, %r6, 512;
	cvt.u64.u32 	%rd9, %r14;
	add.s32 	%r15, %r6, 576;
	cvt.u64.u32 	%rd10, %r15;
	add.s32 	%r16, %r6, 640;
	cvt.u64.u32 	%rd11, %r16;
	add.s32 	%r17, %r6, 704;
	cvt.u64.u32 	%rd12, %r17;
	add.s32 	%r18, %r6, 768;
	cvt.u64.u32 	%rd13, %r18;
	add.s32 	%r19, %r6, 832;
	cvt.u64.u32 	%rd14, %r19;
	mov.u32 	%r130, %nctaid.x;
	mul.lo.s32 	%r132, %r130, %r1;
$L__BB199_4:
	cvta.to.global.u64 	%rd16, %rd22;
	cvt.u64.u32 	%rd17, %r6;
	setp.le.s64 	%p3, %rd27, %rd17;
	mul.lo.s64 	%rd18, %rd217, %rd23;
	mov.f32 	%f555, 0fFF800000;
	mov.f32 	%f556, %f555;
	mov.f32 	%f560, %f555;
	@%p3 bra 	$L__BB199_6;
	add.s64 	%rd34, %rd18, %rd17;
	shr.u64 	%rd35, %rd34, 63;
	add.s64 	%rd36, %rd34, %rd35;
	shl.b64 	%rd37, %rd36, 1;
	and.b64  	%rd38, %rd37, -4;
	add.s64 	%rd39, %rd16, %rd38;
	ld.global.u32 	%r22, [%rd39];
	mov.b32 	{%rs1, %rs2}, %r22;
	// begin inline asm
	{  cvt.f32.f16 %f556, %rs1;}

	// end inline asm
	// begin inline asm
	{  cvt.f32.f16 %f555, %rs2;}

	// end inline asm
	max.f32 	%f116, %f556, 0fFF800000;
	max.f32 	%f560, %f116, %f555;
$L__BB199_6:
	setp.le.s64 	%p4, %rd27, %rd2;
	mov.f32 	%f558, 0fFF800000;
	mov.f32 	%f559, %f558;
	@%p4 bra 	$L__BB199_8;
	add.s64 	%rd40, %rd18, %rd2;
	shr.u64 	%rd41, %rd40, 63;
	add.s64 	%rd42, %rd40, %rd41;
	shl.b64 	%rd43, %rd42, 1;
	and.b64  	%rd44, %rd43, -4;
	add.s64 	%rd45, %rd16, %rd44;
	ld.global.u32 	%r23, [%rd45];
	mov.b32 	{%rs3, %rs4}, %r23;
	// begin inline asm
	{  cvt.f32.f16 %f559, %rs3;}

	// end inline asm
	// begin inline asm
	{  cvt.f32.f16 %f558, %rs4;}

	// end inline asm
	max.f32 	%f120, %f560, %f559;
	max.f32 	%f560, %f120, %f558;
$L__BB199_8:
	setp.le.s64 	%p5, %rd27, %rd3;
	mov.f32 	%f561, 0fFF800000;
	mov.f32 	%f562, %f561;
	@%p5 bra 	$L__BB199_10;
	add.s64 	%rd46, %rd18, %rd3;
	shr.u64 	%rd47, %rd46, 63;
	add.s64 	%rd48, %rd46, %rd47;
	shl.b64 	%rd49, %rd48, 1;
	and.b64  	%rd50, %rd49, -4;
	add.s64 	%rd51, %rd16, %rd50;
	ld.global.u32 	%r24, [%rd51];
	mov.b32 	{%rs5, %rs6}, %r24;
	// begin inline asm
	{  cvt.f32.f16 %f562, %rs5;}

	// end inline asm
	// begin inline asm
	{  cvt.f32.f16 %f561, %rs6;}

	// end inline asm
	max.f32 	%f124, %f560, %f562;
	max.f32 	%f560, %f124, %f561;
$L__BB199_10:
	setp.le.s64 	%p6, %rd27, %rd4;
	mov.f32 	%f564, 0fFF800000;
	mov.f32 	%f565, %f564;
	@%p6 bra 	$L__BB199_12;
	add.s64 	%rd52, %rd18, %rd4;
	shr.u64 	%rd53, %rd52, 63;
	add.s64 	%rd54, %rd52, %rd53;
	shl.b64 	%rd55, %rd54, 1;
	and.b64  	%rd56, %rd55, -4;
	add.s64 	%rd57, %rd16, %rd56;
	ld.global.u32 	%r25, [%rd57];
	mov.b32 	{%rs7, %rs8}, %r25;
	// begin inline asm
	{  cvt.f32.f16 %f565, %rs7;}

	// end inline asm
	// begin inline asm
	{  cvt.f32.f16 %f564, %rs8;}

	// end inline asm
	max.f32 	%f128, %f560, %f565;
	max.f32 	%f560, %f128, %f564;
$L__BB199_12:
	setp.le.s64 	%p7, %rd27, %rd5;
	mov.f32 	%f567, 0fFF800000;
	mov.f32 	%f568, %f567;
	@%p7 bra 	$L__BB199_14;
	add.s64 	%rd58, %rd18, %rd5;
	shr.u64 	%rd59, %rd58, 63;
	add.s64 	%rd60, %rd58, %rd59;
	shl.b64 	%rd61, %rd60, 1;
	and.b64  	%rd62, %rd61, -4;
	add.s64 	%rd63, %rd16, %rd62;
	ld.global.u32 	%r26, [%rd63];
	mov.b32 	{%rs9, %rs10}, %r26;
	// begin inline asm
	{  cvt.f32.f16 %f568, %rs9;}

	// end inline asm
	// begin inline asm
	{  cvt.f32.f16 %f567, %rs10;}

	// end inline asm
	max.f32 	%f132, %f560, %f568;
	max.f32 	%f560, %f132, %f567;
$L__BB199_14:
	setp.le.s64 	%p8, %rd27, %rd6;
	mov.f32 	%f570, 0fFF800000;
	mov.f32 	%f571, %f570;
	@%p8 bra 	$L__BB199_16;
	add.s64 	%rd64, %rd18, %rd6;
	shr.u64 	%rd65, %rd64, 63;
	add.s64 	%rd66, %rd64, %rd65;
	shl.b64 	%rd67, %rd66, 1;
	and.b64  	%rd68, %rd67, -4;
	add.s64 	%rd69, %rd16, %rd68;
	ld.global.u32 	%r27, [%rd69];
	mov.b32 	{%rs11, %rs12}, %r27;
	// begin inline asm
	{  cvt.f32.f16 %f571, %rs11;}

	// end inline asm
	// begin inline asm
	{  cvt.f32.f16 %f570, %rs12;}

	// end inline asm
	max.f32 	%f136, %f560, %f571;
	max.f32 	%f560, %f136, %f570;
$L__BB199_16:
	setp.le.s64 	%p9, %rd27, %rd7;
	mov.f32 	%f573, 0fFF800000;
	mov.f32 	%f574, %f573;
	@%p9 bra 	$L__BB199_18;
	add.s64 	%rd70, %rd18, %rd7;
	shr.u64 	%rd71, %rd70, 63;
	add.s64 	%rd72, %rd70, %rd71;
	shl.b64 	%rd73, %rd72, 1;
	and.b64  	%rd74, %rd73, -4;
	add.s64 	%rd75, %rd16, %rd74;
	ld.global.u32 	%r28, [%rd75];
	mov.b32 	{%rs13, %rs14}, %r28;
	// begin inline asm
	{  cvt.f32.f16 %f574, %rs13;}

	// end inline asm
	// begin inline asm
	{  cvt.f32.f16 %f573, %rs14;}

	// end inline asm
	max.f32 	%f140, %f560, %f574;
	max.f32 	%f560, %f140, %f573;
$L__BB199_18:
	setp.le.s64 	%p10, %rd27, %rd8;
	mov.f32 	%f576, 0fFF800000;
	mov.f32 	%f577, %f576;
	@%p10 bra 	$L__BB199_20;
	add.s64 	%rd76, %rd18, %rd8;
	shr.u64 	%rd77, %rd76, 63;
	add.s64 	%rd78, %rd76, %rd77;
	shl.b64 	%rd79, %rd78, 1;
	and.b64  	%rd80, %rd79, -4;
	add.s64 	%rd81, %rd16, %rd80;
	ld.global.u32 	%r29, [%rd81];
	mov.b32 	{%rs15, %rs16}, %r29;
	// begin inline asm
	{  cvt.f32.f16 %f577, %rs15;}

	// end inline asm
	// begin inline asm
	{  cvt.f32.f16 %f576, %rs16;}

	// end inline asm
	max.f32 	%f144, %f560, %f577;
	max.f32 	%f560, %f144, %f576;
$L__BB199_20:
	setp.le.s64 	%p11, %rd27, %rd9;
	mov.f32 	%f579, 0fFF800000;
	mov.f32 	%f580, %f579;
	@%p11 bra 	$L__BB199_22;
	add.s64 	%rd82, %rd18, %rd9;
	shr.u64 	%rd83, %rd82, 63;
	add.s64 	%rd84, %rd82, %rd83;
	shl.b64 	%rd85, %rd84, 1;
	and.b64  	%rd86, %rd85, -4;
	add.s64 	%rd87, %rd16, %rd86;
	ld.global.u32 	%r30, [%rd87];
	mov.b32 	{%rs17, %rs18}, %r30;
	// begin inline asm
	{  cvt.f32.f16 %f580, %rs17;}

	// end inline asm
	// begin inline asm
	{  cvt.f32.f16 %f579, %rs18;}

	// end inline asm
	max.f32 	%f148, %f560, %f580;
	max.f32 	%f560, %f148, %f579;
$L__BB199_22:
	setp.le.s64 	%p12, %rd27, %rd10;
	mov.f32 	%f582, 0fFF800000;
	mov.f32 	%f583, %f582;
	@%p12 bra 	$L__BB199_24;
	add.s64 	%rd88, %rd18, %rd10;
	shr.u64 	%rd89, %rd88, 63;
	add.s64 	%rd90, %rd88, %rd89;
	cvta.to.global.u64 	%rd91, %rd22;
	shl.b64 	%rd92, %rd90, 1;
	and.b64  	%rd93, %rd92, -4;
	add.s64 	%rd94, %rd91, %rd93;
	ld.global.u32 	%r31, [%rd94];
	mov.b32 	{%rs19, %rs20}, %r31;
	// begin inline asm
	{  cvt.f32.f16 %f583, %rs19;}

	// end inline asm
	// begin inline asm
	{  cvt.f32.f16 %f582, %rs20;}

	// end inline asm
	max.f32 	%f152, %f560, %f583;
	max.f32 	%f560, %f152, %f582;
$L__BB199_24:
	setp.le.s64 	%p13, %rd27, %rd11;
	mov.f32 	%f585, 0fFF800000;
	mov.f32 	%f586, %f585;
	@%p13 bra 	$L__BB199_26;
	add.s64 	%rd95, %rd18, %rd11;
	shr.u64 	%rd96, %rd95, 63;
	add.s64 	%rd97, %rd95, %rd96;
	cvta.to.global.u64 	%rd98, %rd22;
	shl.b64 	%rd99, %rd97, 1;
	and.b64  	%rd100, %rd99, -4;
	add.s64 	%rd101, %rd98, %rd100;
	ld.global.u32 	%r32, [%rd101];
	mov.b32 	{%rs21, %rs22}, %r32;
	// begin inline asm
	{  cvt.f32.f16 %f586, %rs21;}

	// end inline asm
	// begin inline asm
	{  cvt.f32.f16 %f585, %rs22;}

	// end inline asm
	max.f32 	%f156, %f560, %f586;
	max.f32 	%f560, %f156, %f585;
$L__BB199_26:
	setp.le.s64 	%p14, %rd27, %rd12;
	mov.f32 	%f588, 0fFF800000;
	mov.f32 	%f589, %f588;
	@%p14 bra 	$L__BB199_28;
	add.s64 	%rd102, %rd18, %rd12;
	shr.u64 	%rd103, %rd102, 63;
	add.s64 	%rd104, %rd102, %rd103;
	cvta.to.global.u64 	%rd105, %rd22;
	shl.b64 	%rd106, %rd104, 1;
	and.b64  	%rd107, %rd106, -4;
	add.s64 	%rd108, %rd105, %rd107;
	ld.global.u32 	%r33, [%rd108];
	mov.b32 	{%rs23, %rs24}, %r33;
	// begin inline asm
	{  cvt.f32.f16 %f589, %rs23;}

	// end inline asm
	// begin inline asm
	{  cvt.f32.f16 %f588, %rs24;}

	// end inline asm
	max.f32 	%f160, %f560, %f589;
	max.f32 	%f560, %f160, %f588;
$L__BB199_28:
	setp.le.s64 	%p15, %rd27, %rd13;
	mov.f32 	%f591, 0fFF800000;
	mov.f32 	%f592, %f591;
	@%p15 bra 	$L__BB199_30;
	add.s64 	%rd109, %rd18, %rd13;
	shr.u64 	%rd110, %rd109, 63;
	add.s64 	%rd111, %rd109, %rd110;
	cvta.to.global.u64 	%rd112, %rd22;
	shl.b64 	%rd113, %rd111, 1;
	and.b64  	%rd114, %rd113, -4;
	add.s64 	%rd115, %rd112, %rd114;
	ld.global.u32 	%r34, [%rd115];
	mov.b32 	{%rs25, %rs26}, %r34;
	// begin inline asm
	{  cvt.f32.f16 %f592, %rs25;}

	// end inline asm
	// begin inline asm
	{  cvt.f32.f16 %f591, %rs26;}

	// end inline asm
	max.f32 	%f164, %f560, %f592;
	max.f32 	%f560, %f164, %f591;
$L__BB199_30:
	setp.le.s64 	%p16, %rd27, %rd14;
	mov.f32 	%f594, 0fFF800000;
	mov.f32 	%f595, %f594;
	@%p16 bra 	$L__BB199_32;
	add.s64 	%rd116, %rd18, %rd14;
	shr.u64 	%rd117, %rd116, 63;
	add.s64 	%rd118, %rd116, %rd117;
	cvta.to.global.u64 	%rd119, %rd22;
	shl.b64 	%rd120, %rd118, 1;
	and.b64  	%rd121, %rd120, -4;
	add.s64 	%rd122, %rd119, %rd121;
	ld.global.u32 	%r35, [%rd122];
	mov.b32 	{%rs27, %rs28}, %r35;
	// begin inline asm
	{  cvt.f32.f16 %f595, %rs27;}

	// end inline asm
	// begin inline asm
	{  cvt.f32.f16 %f594, %rs28;}

	// end inline asm
	max.f32 	%f168, %f560, %f595;
	max.f32 	%f560, %f168, %f594;
$L__BB199_32:
	cvt.u64.u32 	%rd123, %r6;
	setp.le.s64 	%p17, %rd27, %rd123;
	mov.b32 	%r38, %f560;
	shfl.sync.bfly.b32	%r39|%p18, %r38, 16, 31, -1;
	mov.b32 	%f169, %r39;
	max.f32 	%f170, %f560, %f169;
	mov.b32 	%r40, %f170;
	shfl.sync.bfly.b32	%r41|%p19, %r40, 8, 31, -1;
	mov.b32 	%f171, %r41;
	max.f32 	%f172, %f170, %f171;
	mov.b32 	%r42, %f172;
	shfl.sync.bfly.b32	%r43|%p20, %r42, 4, 31, -1;
	mov.b32 	%f173, %r43;
	max.f32 	%f174, %f172, %f173;
	mov.b32 	%r44, %f174;
	shfl.sync.bfly.b32	%r45|%p21, %r44, 2, 31, -1;
	mov.b32 	%f175, %r45;
	max.f32 	%f176, %f174, %f175;
	mov.b32 	%r46, %f176;
	shfl.sync.bfly.b32	%r47|%p22, %r46, 1, 31, -1;
	mov.b32 	%f177, %r47;
	max.f32 	%f178, %f176, %f177;
	sub.f32 	%f179, %f556, %f178;
	fma.rn.f32 	%f180, %f179, 0f3BBB989D, 0f3F000000;
	cvt.sat.f32.f32 	%f181, %f180;
	mov.f32 	%f182, 0f4B400001;
	mov.f32 	%f183, 0f437C0000;
	fma.rm.f32 	%f184, %f181, %f183, %f182;
	add.f32 	%f185, %f184, 0fCB40007F;
	neg.f32 	%f186, %f185;
	fma.rn.f32 	%f187, %f179, 0f3FB8AA3B, %f186;
	fma.rn.f32 	%f188, %f179, 0f32A57060, %f187;
	mov.b32 	%r48, %f184;
	shl.b32 	%r49, %r48, 23;
	mov.b32 	%f189, %r49;
	ex2.approx.ftz.f32 	%f190, %f188;
	mul.f32 	%f191, %f190, %f189;
	add.f32 	%f192, %f191, 0f00000000;
	sub.f32 	%f193, %f555, %f178;
	fma.rn.f32 	%f194, %f193, 0f3BBB989D, 0f3F000000;
	cvt.sat.f32.f32 	%f195, %f194;
	fma.rm.f32 	%f196, %f195, %f183, %f182;
	add.f32 	%f197, %f196, 0fCB40007F;
	neg.f32 	%f198, %f197;
	fma.rn.f32 	%f199, %f193, 0f3FB8AA3B, %f198;
	fma.rn.f32 	%f200, %f193, 0f32A57060, %f199;
	mov.b32 	%r50, %f196;
	shl.b32 	%r51, %r50, 23;
	mov.b32 	%f201, %r51;
	ex2.approx.ftz.f32 	%f202, %f200;
	mul.f32 	%f203, %f202, %f201;
	add.f32 	%f204, %f192, %f203;
	sub.f32 	%f205, %f559, %f178;
	fma.rn.f32 	%f206, %f205, 0f3BBB989D, 0f3F000000;
	cvt.sat.f32.f32 	%f207, %f206;
	fma.rm.f32 	%f208, %f207, %f183, %f182;
	add.f32 	%f209, %f208, 0fCB40007F;
	neg.f32 	%f210, %f209;
	fma.rn.f32 	%f211, %f205, 0f3FB8AA3B, %f210;
	fma.rn.f32 	%f212, %f205, 0f32A57060, %f211;
	mov.b32 	%r52, %f208;
	shl.b32 	%r53, %r52, 23;
	mov.b32 	%f213, %r53;
	ex2.approx.ftz.f32 	%f214, %f212;
	mul.f32 	%f215, %f214, %f213;
	add.f32 	%f216, %f204, %f215;
	sub.f32 	%f217, %f558, %f178;
	fma.rn.f32 	%f218, %f217, 0f3BBB989D, 0f3F000000;
	cvt.sat.f32.f32 	%f219, %f218;
	fma.rm.f32 	%f220, %f219, %f183, %f182;
	add.f32 	%f221, %f220, 0fCB40007F;
	neg.f32 	%f222, %f221;
	fma.rn.f32 	%f223, %f217, 0f3FB8AA3B, %f222;
	fma.rn.f32 	%f224, %f217, 0f32A57060, %f223;
	mov.b32 	%r54, %f220;
	shl.b32 	%r55, %r54, 23;
	mov.b32 	%f225, %r55;
	ex2.approx.ftz.f32 	%f226, %f224;
	mul.f32 	%f227, %f226, %f225;
	add.f32 	%f228, %f216, %f227;
	sub.f32 	%f229, %f562, %f178;
	fma.rn.f32 	%f230, %f229, 0f3BBB989D, 0f3F000000;
	cvt.sat.f32.f32 	%f231, %f230;
	fma.rm.f32 	%f232, %f231, %f183, %f182;
	add.f32 	%f233, %f232, 0fCB40007F;
	neg.f32 	%f234, %f233;
	fma.rn.f32 	%f235, %f229, 0f3FB8AA3B, %f234;
	fma.rn.f32 	%f236, %f229, 0f32A57060, %f235;
	mov.b32 	%r56, %f232;
	shl.b32 	%r57, %r56, 23;
	mov.b32 	%f237, %r57;
	ex2.approx.ftz.f32 	%f238, %f236;
	mul.f32 	%f239, %f238, %f237;
	add.f32 	%f240, %f228, %f239;
	sub.f32 	%f241, %f561, %f178;
	fma.rn.f32 	%f242, %f241, 0f3BBB989D, 0f3F000000;
	cvt.sat.f32.f32 	%f243, %f242;
	fma.rm.f32 	%f244, %f243, %f183, %f182;
	add.f32 	%f245, %f244, 0fCB40007F;
	neg.f32 	%f246, %f245;
	fma.rn.f32 	%f247, %f241, 0f3FB8AA3B, %f246;
	fma.rn.f32 	%f248, %f241, 0f32A57060, %f247;
	mov.b32 	%r58, %f244;
	shl.b32 	%r59, %r58, 23;
	mov.b32 	%f249, %r59;
	ex2.approx.ftz.f32 	%f250, %f248;
	mul.f32 	%f251, %f250, %f249;
	add.f32 	%f252, %f240, %f251;
	sub.f32 	%f253, %f565, %f178;
	fma.rn.f32 	%f254, %f253, 0f3BBB989D, 0f3F000000;
	cvt.sat.f32.f32 	%f255, %f254;
	fma.rm.f32 	%f256, %f255, %f183, %f182;
	add.f32 	%f257, %f256, 0fCB40007F;
	neg.f32 	%f258, %f257;
	fma.rn.f32 	%f259, %f253, 0f3FB8AA3B, %f258;
	fma.rn.f32 	%f260, %f253, 0f32A57060, %f259;
	mov.b32 	%r60, %f256;
	shl.b32 	%r61, %r60, 23;
	mov.b32 	%f261, %r61;
	ex2.approx.ftz.f32 	%f262, %f260;
	mul.f32 	%f263, %f262, %f261;
	add.f32 	%f264, %f252, %f263;
	sub.f32 	%f265, %f564, %f178;
	fma.rn.f32 	%f266, %f265, 0f3BBB989D, 0f3F000000;
	cvt.sat.f32.f32 	%f267, %f266;
	fma.rm.f32 	%f268, %f267, %f183, %f182;
	add.f32 	%f269, %f268, 0fCB40007F;
	neg.f32 	%f270, %f269;
	fma.rn.f32 	%f271, %f265, 0f3FB8AA3B, %f270;
	fma.rn.f32 	%f272, %f265, 0f32A57060, %f271;
	mov.b32 	%r62, %f268;
	shl.b32 	%r63, %r62, 23;
	mov.b32 	%f273, %r63;
	ex2.approx.ftz.f32 	%f274, %f272;
	mul.f32 	%f275, %f274, %f273;
	add.f32 	%f276, %f264, %f275;
	sub.f32 	%f277, %f568, %f178;
	fma.rn.f32 	%f278, %f277, 0f3BBB989D, 0f3F000000;
	cvt.sat.f32.f32 	%f279, %f278;
	fma.rm.f32 	%f280, %f279, %f183, %f182;
	add.f32 	%f281, %f280, 0fCB40007F;
	neg.f32 	%f282, %f281;
	fma.rn.f32 	%f283, %f277, 0f3FB8AA3B, %f282;
	fma.rn.f32 	%f284, %f277, 0f32A57060, %f283;
	mov.b32 	%r64, %f280;
	shl.b32 	%r65, %r64, 23;
	mov.b32 	%f285, %r65;
	ex2.approx.ftz.f32 	%f286, %f284;
	mul.f32 	%f287, %f286, %f285;
	add.f32 	%f288, %f276, %f287;
	sub.f32 	%f289, %f567, %f178;
	fma.rn.f32 	%f290, %f289, 0f3BBB989D, 0f3F000000;
	cvt.sat.f32.f32 	%f291, %f290;
	fma.rm.f32 	%f292, %f291, %f183, %f182;
	add.f32 	%f293, %f292, 0fCB40007F;
	neg.f32 	%f294, %f293;
	fma.rn.f32 	%f295, %f289, 0f3FB8AA3B, %f294;
	fma.rn.f32 	%f296, %f289, 0f32A57060, %f295;
	mov.b32 	%r66, %f292;
	shl.b32 	%r67, %r66, 23;
	mov.b32 	%f297, %r67;
	ex2.approx.ftz.f32 	%f298, %f296;
	mul.f32 	%f299, %f298, %f297;
	add.f32 	%f300, %f288, %f299;
	sub.f32 	%f301, %f571, %f178;
	fma.rn.f32 	%f302, %f301, 0f3BBB989D, 0f3F000000;
	cvt.sat.f32.f32 	%f303, %f302;
	fma.rm.f32 	%f304, %f303, %f183, %f182;
	add.f32 	%f305, %f304, 0fCB40007F;
	neg.f32 	%f306, %f305;
	fma.rn.f32 	%f307, %f301, 0f3FB8AA3B, %f306;
	fma.rn.f32 	%f308, %f301, 0f32A57060, %f307;
	mov.b32 	%r68, %f304;
	shl.b32 	%r69, %r68, 23;
	mov.b32 	%f309, %r69;
	ex2.approx.ftz.f32 	%f310, %f308;
	mul.f32 	%f311, %f310, %f309;
	add.f32 	%f312, %f300, %f311;
	sub.f32 	%f313, %f570, %f178;
	fma.rn.f32 	%f314, %f313, 0f3BBB989D, 0f3F000000;
	cvt.sat.f32.f32 	%f315, %f314;
	fma.rm.f32 	%f316, %f315, %f183, %f182;
	add.f32 	%f317, %f316, 0fCB40007F;
	neg.f32 	%f318, %f317;
	fma.rn.f32 	%f319, %f313, 0f3FB8AA3B, %f318;
	fma.rn.f32 	%f320, %f313, 0f32A57060, %f319;
	mov.b32 	%r70, %f316;
	shl.b32 	%r71, %r70, 23;
	mov.b32 	%f321, %r71;
	ex2.approx.ftz.f32 	%f322, %f320;
	mul.f32 	%f323, %f322, %f321;
	add.f32 	%f324, %f312, %f323;
	sub.f32 	%f325, %f574, %f178;
	fma.rn.f32 	%f326, %f325, 0f3BBB989D, 0f3F000000;
	cvt.sat.f32.f32 	%f327, %f326;
	fma.rm.f32 	%f328, %f327, %f183, %f182;
	add.f32 	%f329, %f328, 0fCB40007F;
	neg.f32 	%f330, %f329;
	fma.rn.f32 	%f331, %f325, 0f3FB8AA3B, %f330;
	fma.rn.f32 	%f332, %f325, 0f32A57060, %f331;
	mov.b32 	%r72, %f328;
	shl.b32 	%r73, %r72, 23;
	mov.b32 	%f333, %r73;
	ex2.approx.ftz.f32 	%f334, %f332;
	mul.f32 	%f335, %f334, %f333;
	add.f32 	%f336, %f324, %f335;
	sub.f32 	%f337, %f573, %f178;
	fma.rn.f32 	%f338, %f337, 0f3BBB989D, 0f3F000000;
	cvt.sat.f32.f32 	%f339, %f338;
	fma.rm.f32 	%f340, %f339, %f183, %f182;
	add.f32 	%f341, %f340, 0fCB40007F;
	neg.f32 	%f342, %f341;
	fma.rn.f32 	%f343, %f337, 0f3FB8AA3B, %f342;
	fma.rn.f32 	%f344, %f337, 0f32A57060, %f343;
	mov.b32 	%r74, %f340;
	shl.b32 	%r75, %r74, 23;
	mov.b32 	%f345, %r75;
	ex2.approx.ftz.f32 	%f346, %f344;
	mul.f32 	%f347, %f346, %f345;
	add.f32 	%f348, %f336, %f347;
	sub.f32 	%f349, %f577, %f178;
	fma.rn.f32 	%f350, %f349, 0f3BBB989D, 0f3F000000;
	cvt.sat.f32.f32 	%f351, %f350;
	fma.rm.f32 	%f352, %f351, %f183, %f182;
	add.f32 	%f353, %f352, 0fCB40007F;
	neg.f32 	%f354, %f353;
	fma.rn.f32 	%f355, %f349, 0f3FB8AA3B, %f354;
	fma.rn.f32 	%f356, %f349, 0f32A57060, %f355;
	mov.b32 	%r76, %f352;
	shl.b32 	%r77, %r76, 23;
	mov.b32 	%f357, %r77;
	ex2.approx.ftz.f32 	%f358, %f356;
	mul.f32 	%f359, %f358, %f357;
	add.f32 	%f360, %f348, %f359;
	sub.f32 	%f361, %f576, %f178;
	fma.rn.f32 	%f362, %f361, 0f3BBB989D, 0f3F000000;
	cvt.sat.f32.f32 	%f363, %f362;
	fma.rm.f32 	%f364, %f363, %f183, %f182;
	add.f32 	%f365, %f364, 0fCB40007F;
	neg.f32 	%f366, %f365;
	fma.rn.f32 	%f367, %f361, 0f3FB8AA3B, %f366;
	fma.rn.f32 	%f368, %f361, 0f32A57060, %f367;
	mov.b32 	%r78, %f364;
	shl.b32 	%r79, %r78, 23;
	mov.b32 	%f369, %r79;
	ex2.approx.ftz.f32 	%f370, %f368;
	mul.f32 	%f371, %f370, %f369;
	add.f32 	%f372, %f360, %f371;
	sub.f32 	%f373, %f580, %f178;
	fma.rn.f32 	%f374, %f373, 0f3BBB989D, 0f3F000000;
	cvt.sat.f32.f32 	%f375, %f374;
	fma.rm.f32 	%f376, %f375, %f183, %f182;
	add.f32 	%f377, %f376, 0fCB40007F;
	neg.f32 	%f378, %f377;
	fma.rn.f32 	%f379, %f373, 0f3FB8AA3B, %f378;
	fma.rn.f32 	%f380, %f373, 0f32A57060, %f379;
	mov.b32 	%r80, %f376;
	shl.b32 	%r81, %r80, 23;
	mov.b32 	%f381, %r81;
	ex2.approx.ftz.f32 	%f382, %f380;
	mul.f32 	%f383, %f382, %f381;
	add.f32 	%f384, %f372, %f383;
	sub.f32 	%f385, %f579, %f178;
	fma.rn.f32 	%f386, %f385, 0f3BBB989D, 0f3F000000;
	cvt.sat.f32.f32 	%f387, %f386;
	fma.rm.f32 	%f388, %f387, %f183, %f182;
	add.f32 	%f389, %f388, 0fCB40007F;
	neg.f32 	%f390, %f389;
	fma.rn.f32 	%f391, %f385, 0f3FB8AA3B, %f390;
	fma.rn.f32 	%f392, %f385, 0f32A57060, %f391;
	mov.b32 	%r82, %f388;
	shl.b32 	%r83, %r82, 23;
	mov.b32 	%f393, %r83;
	ex2.approx.ftz.f32 	%f394, %f392;
	mul.f32 	%f395, %f394, %f393;
	add.f32 	%f396, %f384, %f395;
	sub.f32 	%f397, %f583, %f178;
	fma.rn.f32 	%f398, %f397, 0f3BBB989D, 0f3F000000;
	cvt.sat.f32.f32 	%f399, %f398;
	fma.rm.f32 	%f400, %f399, %f183, %f182;
	add.f32 	%f401, %f400, 0fCB40007F;
	neg.f32 	%f402, %f401;
	fma.rn.f32 	%f403, %f397, 0f3FB8AA3B, %f402;
	fma.rn.f32 	%f404, %f397, 0f32A57060, %f403;
	mov.b32 	%r84, %f400;
	shl.b32 	%r85, %r84, 23;
	mov.b32 	%f405, %r85;
	ex2.approx.ftz.f32 	%f406, %f404;
	mul.f32 	%f407, %f406, %f405;
	add.f32 	%f408, %f396, %f407;
	sub.f32 	%f409, %f582, %f178;
	fma.rn.f32 	%f410, %f409, 0f3BBB989D, 0f3F000000;
	cvt.sat.f32.f32 	%f411, %f410;
	fma.rm.f32 	%f412, %f411, %f183, %f182;
	add.f32 	%f413, %f412, 0fCB40007F;
	neg.f32 	%f414, %f413;
	fma.rn.f32 	%f415, %f409, 0f3FB8AA3B, %f414;
	fma.rn.f32 	%f416, %f409, 0f32A57060, %f415;
	mov.b32 	%r86, %f412;
	shl.b32 	%r87, %r86, 23;
	mov.b32 	%f417, %r87;
	ex2.approx.ftz.f32 	%f418, %f416;
	mul.f32 	%f419, %f418, %f417;
	add.f32 	%f420, %f408, %f419;
	sub.f32 	%f421, %f586, %f178;
	fma.rn.f32 	%f422, %f421, 0f3BBB989D, 0f3F000000;
	cvt.sat.f32.f32 	%f423, %f422;
	fma.rm.f32 	%f424, %f423, %f183, %f182;
	add.f32 	%f425, %f424, 0fCB40007F;
	neg.f32 	%f426, %f425;
	fma.rn.f32 	%f427, %f421, 0f3FB8AA3B, %f426;
	fma.rn.f32 	%f428, %f421, 0f32A57060, %f427;
	mov.b32 	%r88, %f424;
	shl.b32 	%r89, %r88, 23;
	mov.b32 	%f429, %r89;
	ex2.approx.ftz.f32 	%f430, %f428;
	mul.f32 	%f431, %f430, %f429;
	add.f32 	%f432, %f420, %f431;
	sub.f32 	%f433, %f585, %f178;
	fma.rn.f32 	%f434, %f433, 0f3BBB989D, 0f3F000000;
	cvt.sat.f32.f32 	%f435, %f434;
	fma.rm.f32 	%f436, %f435, %f183, %f182;
	add.f32 	%f437, %f436, 0fCB40007F;
	neg.f32 	%f438, %f437;
	fma.rn.f32 	%f439, %f433, 0f3FB8AA3B, %f438;
	fma.rn.f32 	%f440, %f433, 0f32A57060, %f439;
	mov.b32 	%r90, %f436;
	shl.b32 	%r91, %r90, 23;
	mov.b32 	%f441, %r91;
	ex2.approx.ftz.f32 	%f442, %f440;
	mul.f32 	%f443, %f442, %f441;
	add.f32 	%f444, %f432, %f443;
	sub.f32 	%f445, %f589, %f178;
	fma.rn.f32 	%f446, %f445, 0f3BBB989D, 0f3F000000;
	cvt.sat.f32.f32 	%f447, %f446;
	fma.rm.f32 	%f448, %f447, %f183, %f182;
	add.f32 	%f449, %f448, 0fCB40007F;
	neg.f32 	%f450, %f449;
	fma.rn.f32 	%f451, %f445, 0f3FB8AA3B, %f450;
	fma.rn.f32 	%f452, %f445, 0f32A57060, %f451;
	mov.b32 	%r92, %f448;
	shl.b32 	%r93, %r92, 23;
	mov.b32 	%f453, %r93;
	ex2.approx.ftz.f32 	%f454, %f452;
	mul.f32 	%f455, %f454, %f453;
	add.f32 	%f456, %f444, %f455;
	sub.f32 	%f457, %f588, %f178;
	fma.rn.f32 	%f458, %f457, 0f3BBB989D, 0f3F000000;
	cvt.sat.f32.f32 	%f459, %f458;
	fma.rm.f32 	%f460, %f459, %f183, %f182;
	add.f32 	%f461, %f460, 0fCB40007F;
	neg.f32 	%f462, %f461;
	fma.rn.f32 	%f463, %f457, 0f3FB8AA3B, %f462;
	fma.rn.f32 	%f464, %f457, 0f32A57060, %f463;
	mov.b32 	%r94, %f460;
	shl.b32 	%r95, %r94, 23;
	mov.b32 	%f465, %r95;
	ex2.approx.ftz.f32 	%f466, %f464;
	mul.f32 	%f467, %f466, %f465;
	add.f32 	%f468, %f456, %f467;
	sub.f32 	%f469, %f592, %f178;
	fma.rn.f32 	%f470, %f469, 0f3BBB989D, 0f3F000000;
	cvt.sat.f32.f32 	%f471, %f470;
	fma.rm.f32 	%f472, %f471, %f183, %f182;
	add.f32 	%f473, %f472, 0fCB40007F;
	neg.f32 	%f474, %f473;
	fma.rn.f32 	%f475, %f469, 0f3FB8AA3B, %f474;
	fma.rn.f32 	%f476, %f469, 0f32A57060, %f475;
	mov.b32 	%r96, %f472;
	shl.b32 	%r97, %r96, 23;
	mov.b32 	%f477, %r97;
	ex2.approx.ftz.f32 	%f478, %f476;
	mul.f32 	%f479, %f478, %f477;
	add.f32 	%f480, %f468, %f479;
	sub.f32 	%f481, %f591, %f178;
	fma.rn.f32 	%f482, %f481, 0f3BBB989D, 0f3F000000;
	cvt.sat.f32.f32 	%f483, %f482;
	fma.rm.f32 	%f484, %f483, %f183, %f182;
	add.f32 	%f485, %f484, 0fCB40007F;
	neg.f32 	%f486, %f485;
	fma.rn.f32 	%f487, %f481, 0f3FB8AA3B, %f486;
	fma.rn.f32 	%f488, %f481, 0f32A57060, %f487;
	mov.b32 	%r98, %f484;
	shl.b32 	%r99, %r98, 23;
	mov.b32 	%f489, %r99;
	ex2.approx.ftz.f32 	%f490, %f488;
	mul.f32 	%f491, %f490, %f489;
	add.f32 	%f492, %f480, %f491;
	sub.f32 	%f493, %f595, %f178;
	fma.rn.f32 	%f494, %f493, 0f3BBB989D, 0f3F000000;
	cvt.sat.f32.f32 	%f495, %f494;
	fma.rm.f32 	%f496, %f495, %f183, %f182;
	add.f32 	%f497, %f496, 0fCB40007F;
	neg.f32 	%f498, %f497;
	fma.rn.f32 	%f499, %f493, 0f3FB8AA3B, %f498;
	fma.rn.f32 	%f500, %f493, 0f32A57060, %f499;
	mov.b32 	%r100, %f496;
	shl.b32 	%r101, %r100, 23;
	mov.b32 	%f501, %r101;
	ex2.approx.ftz.f32 	%f502, %f500;
	mul.f32 	%f503, %f502, %f501;
	add.f32 	%f504, %f492, %f503;
	sub.f32 	%f505, %f594, %f178;
	fma.rn.f32 	%f506, %f505, 0f3BBB989D, 0f3F000000;
	cvt.sat.f32.f32 	%f507, %f506;
	fma.rm.f32 	%f508, %f507, %f183, %f182;
	add.f32 	%f509, %f508, 0fCB40007F;
	neg.f32 	%f510, %f509;
	fma.rn.f32 	%f511, %f505, 0f3FB8AA3B, %f510;
	fma.rn.f32 	%f512, %f505, 0f32A57060, %f511;
	mov.b32 	%r102, %f508;
	shl.b32 	%r103, %r102, 23;
	mov.b32 	%f513, %r103;
	ex2.approx.ftz.f32 	%f514, %f512;
	mul.f32 	%f515, %f514, %f513;
	add.f32 	%f516, %f504, %f515;
	mov.b32 	%r104, %f516;
	shfl.sync.bfly.b32	%r105|%p23, %r104, 16, 31, -1;
	mov.b32 	%f517, %r105;
	add.f32 	%f518, %f516, %f517;
	mov.b32 	%r106, %f518;
	shfl.sync.bfly.b32	%r107|%p24, %r106, 8, 31, -1;
	mov.b32 	%f519, %r107;
	add.f32 	%f520, %f518, %f519;
	mov.b32 	%r108, %f520;
	shfl.sync.bfly.b32	%r109|%p25, %r108, 4, 31, -1;
	mov.b32 	%f521, %r109;
	add.f32 	%f522, %f520, %f521;
	mov.b32 	%r110, %f522;
	shfl.sync.bfly.b32	%r111|%p26, %r110, 2, 31, -1;
	mov.b32 	%f523, %r111;
	add.f32 	%f524, %f522, %f523;
	mov.b32 	%r112, %f524;
	shfl.sync.bfly.b32	%r113|%p27, %r112, 1, 31, -1;
	mov.b32 	%f525, %r113;
	add.f32 	%f526, %f524, %f525;
	div.rn.f32 	%f85, %f191, %f526;
	div.rn.f32 	%f86, %f203, %f526;
	div.rn.f32 	%f87, %f215, %f526;
	div.rn.f32 	%f88, %f227, %f526;
	div.rn.f32 	%f89, %f239, %f526;
	div.rn.f32 	%f90, %f251, %f526;
	div.rn.f32 	%f91, %f263, %f526;
	div.rn.f32 	%f92, %f275, %f526;
	div.rn.f32 	%f93, %f287, %f526;
	div.rn.f32 	%f94, %f299, %f526;
	div.rn.f32 	%f95, %f311, %f526;
	div.rn.f32 	%f96, %f323, %f526;
	div.rn.f32 	%f97, %f335, %f526;
	div.rn.f32 	%f98, %f347, %f526;
	div.rn.f32 	%f99, %f359, %f526;
	div.rn.f32 	%f100, %f371, %f526;
	div.rn.f32 	%f101, %f383, %f526;
	div.rn.f32 	%f102, %f395, %f526;
	div.rn.f32 	%f103, %f407, %f526;
	div.rn.f32 	%f104, %f419, %f526;
	div.rn.f32 	%f105, %f431, %f526;
	div.rn.f32 	%f106, %f443, %f526;
	div.rn.f32 	%f107, %f455, %f526;
	div.rn.f32 	%f108, %f467, %f526;
	div.rn.f32 	%f109, %f479, %f526;
	div.rn.f32 	%f110, %f491, %f526;
	div.rn.f32 	%f111, %f503, %f526;
	div.rn.f32 	%f112, %f515, %f526;
	mul.lo.s64 	%rd19, %rd217, %rd25;
	@%p17 bra 	$L__BB199_34;
	cvt.u64.u32 	%rd124, %r6;
	add.s64 	%rd125, %rd19, %rd124;
	// begin inline asm
	{  cvt.rn.f16.f32 %rs29, %f85;}

	// end inline asm
	// begin inline asm
	{  cvt.rn.f16.f32 %rs30, %f86;}

	// end inline asm
	shr.u64 	%rd126, %rd125, 63;
	add.s64 	%rd127, %rd125, %rd126;
	cvta.to.global.u64 	%rd128, %rd24;
	shl.b64 	%rd129, %rd127, 1;
	and.b64  	%rd130, %rd129, -4;
	add.s64 	%rd131, %rd128, %rd130;
	mov.b32 	%r116, {%rs29, %rs30};
	st.global.u32 	[%rd131], %r116;
$L__BB199_34:
	setp.le.s64 	%p28, %rd27, %rd2;
	@%p28 bra 	$L__BB199_36;
	add.s64 	%rd132, %rd19, %rd2;
	// begin inline asm
	{  cvt.rn.f16.f32 %rs31, %f87;}

	// end inline asm
	// begin inline asm
	{  cvt.rn.f16.f32 %rs32, %f88;}

	// end inline asm
	shr.u64 	%rd133, %rd132, 63;
	add.s64 	%rd134, %rd132, %rd133;
	cvta.to.global.u64 	%rd135, %rd24;
	shl.b64 	%rd136, %rd134, 1;
	and.b64  	%rd137, %rd136, -4;
	add.s64 	%rd138, %rd135, %rd137;
	mov.b32 	%r117, {%rs31, %rs32};
	st.global.u32 	[%rd138], %r117;
$L__BB199_36:
	setp.le.s64 	%p29, %rd27, %rd3;
	@%p29 bra 	$L__BB199_38;
	add.s64 	%rd139, %rd19, %rd3;
	// begin inline asm
	{  cvt.rn.f16.f32 %rs33, %f89;}

	// end inline asm
	// begin inline asm
	{  cvt.rn.f16.f32 %rs34, %f90;}

	// end inline asm
	shr.u64 	%rd140, %rd139, 63;
	add.s64 	%rd141, %rd139, %rd140;
	cvta.to.global.u64 	%rd142, %rd24;
	shl.b64 	%rd143, %rd141, 1;
	and.b64  	%rd144, %rd143, -4;
	add.s64 	%rd145, %rd142, %rd144;
	mov.b32 	%r118, {%rs33, %rs34};
	st.global.u32 	[%rd145], %r118;
$L__BB199_38:
	setp.le.s64 	%p30, %rd27, %rd4;
	@%p30 bra 	$L__BB199_40;
	add.s64 	%rd146, %rd19, %rd4;
	// begin inline asm
	{  cvt.rn.f16.f32 %rs35, %f91;}

	// end inline asm
	// begin inline asm
	{  cvt.rn.f16.f32 %rs36, %f92;}

	// end inline asm
	shr.u64 	%rd147, %rd146, 63;
	add.s64 	%rd148, %rd146, %rd147;
	cvta.to.global.u64 	%rd149, %rd24;
	shl.b64 	%rd150, %rd148, 1;
	and.b64  	%rd151, %rd150, -4;
	add.s64 	%rd152, %rd149, %rd151;
	mov.b32 	%r119, {%rs35, %rs36};
	st.global.u32 	[%rd152], %r119;
$L__BB199_40:
	setp.le.s64 	%p31, %rd27, %rd5;
	@%p31 bra 	$L__BB199_42;
	add.s64 	%rd153, %rd19, %rd5;
	// begin inline asm
	{  cvt.rn.f16.f32 %rs37, %f93;}

	// end inline asm
	// begin inline asm
	{  cvt.rn.f16.f32 %rs38, %f94;}

	// end inline asm
	shr.u64 	%rd154, %rd153, 63;
	add.s64 	%rd155, %rd153, %rd154;
	cvta.to.global.u64 	%rd156, %rd24;
	shl.b64 	%rd157, %rd155, 1;
	and.b64  	%rd158, %rd157, -4;
	add.s64 	%rd159, %rd156, %rd158;
	mov.b32 	%r120, {%rs37, %rs38};
	st.global.u32 	[%rd159], %r120;
$L__BB199_42:
	cvta.to.global.u64 	%rd20, %rd24;
	setp.le.s64 	%p32, %rd27, %rd6;
	@%p32 bra 	$L__BB199_44;
	add.s64 	%rd160, %rd19, %rd6;
	// begin inline asm
	{  cvt.rn.f16.f32 %rs39, %f95;}

	// end inline asm
	// begin inline asm
	{  cvt.rn.f16.f32 %rs40, %f96;}

	// end inline asm
	shr.u64 	%rd161, %rd160, 63;
	add.s64 	%rd162, %rd160, %rd161;
	shl.b64 	%rd163, %rd162, 1;
	and.b64  	%rd164, %rd163, -4;
	add.s64 	%rd165, %rd20, %rd164;
	mov.b32 	%r121, {%rs39, %rs40};
	st.global.u32 	[%rd165], %r121;
$L__BB199_44:
	setp.le.s64 	%p33, %rd27, %rd7;
	@%p33 bra 	$L__BB199_46;
	add.s64 	%rd166, %rd19, %rd7;
	// begin inline asm
	{  cvt.rn.f16.f32 %rs41, %f97;}

	// end inline asm
	// begin inline asm
	{  cvt.rn.f16.f32 %rs42, %f98;}

	// end inline asm
	shr.u64 	%rd167, %rd166, 63;
	add.s64 	%rd168, %rd166, %rd167;
	shl.b64 	%rd169, %rd168, 1;
	and.b64  	%rd170, %rd169, -4;
	add.s64 	%rd171, %rd20, %rd170;
	mov.b32 	%r122, {%rs41, %rs42};
	st.global.u32 	[%rd171], %r122;
$L__BB199_46:
	setp.le.s64 	%p34, %rd27, %rd8;
	@%p34 bra 	$L__BB199_48;
	add.s64 	%rd172, %rd19, %rd8;
	// begin inline asm
	{  cvt.rn.f16.f32 %rs43, %f99;}

	// end inline asm
	// begin inline asm
	{  cvt.rn.f16.f32 %rs44, %f100;}

	// end inline asm
	shr.u64 	%rd173, %rd172, 63;
	add.s64 	%rd174, %rd172, %rd173;
	shl.b64 	%rd175, %rd174, 1;
	and.b64  	%rd176, %rd175, -4;
	add.s64 	%rd177, %rd20, %rd176;
	mov.b32 	%r123, {%rs43, %rs44};
	st.global.u32 	[%rd177], %r123;
$L__BB199_48:
	setp.le.s64 	%p35, %rd27, %rd9;
	@%p35 bra 	$L__BB199_50;
	add.s64 	%rd178, %rd19, %rd9;
	// begin inline asm
	{  cvt.rn.f16.f32 %rs45, %f101;}

	// end inline asm
	// begin inline asm
	{  cvt.rn.f16.f32 %rs46, %f102;}

	// end inline asm
	shr.u64 	%rd179, %rd178, 63;
	add.s64 	%rd180, %rd178, %rd179;
	shl.b64 	%rd181, %rd180, 1;
	and.b64  	%rd182, %rd181, -4;
	add.s64 	%rd183, %rd20, %rd182;
	mov.b32 	%r124, {%rs45, %rs46};
	st.global.u32 	[%rd183], %r124;
$L__BB199_50:
	setp.le.s64 	%p36, %rd27, %rd10;
	@%p36 bra 	$L__BB199_52;
	add.s64 	%rd184, %rd19, %rd10;
	// begin inline asm
	{  cvt.rn.f16.f32 %rs47, %f103;}

	// end inline asm
	// begin inline asm
	{  cvt.rn.f16.f32 %rs48, %f104;}

	// end inline asm
	shr.u64 	%rd185, %rd184, 63;
	add.s64 	%rd186, %rd184, %rd185;
	shl.b64 	%rd187, %rd186, 1;
	and.b64  	%rd188, %rd187, -4;
	add.s64 	%rd189, %rd20, %rd188;
	mov.b32 	%r125, {%rs47, %rs48};
	st.global.u32 	[%rd189], %r125;
$L__BB199_52:
	setp.le.s64 	%p37, %rd27, %rd11;
	@%p37 bra 	$L__BB199_54;
	add.s64 	%rd190, %rd19, %rd11;
	// begin inline asm
	{  cvt.rn.f16.f32 %rs49, %f105;}

	// end inline asm
	// begin inline asm
	{  cvt.rn.f16.f32 %rs50, %f106;}

	// end inline asm
	shr.u64 	%rd191, %rd190, 63;
	add.s64 	%rd192, %rd190, %rd191;
	shl.b64 	%rd193, %rd192, 1;
	and.b64  	%rd194, %rd193, -4;
	add.s64 	%rd195, %rd20, %rd194;
	mov.b32 	%r126, {%rs49, %rs50};
	st.global.u32 	[%rd195], %r126;
$L__BB199_54:
	setp.le.s64 	%p38, %rd27, %rd12;
	@%p38 bra 	$L__BB199_56;
	add.s64 	%rd196, %rd19, %rd12;
	// begin inline asm
	{  cvt.rn.f16.f32 %rs51, %f107;}

	// end inline asm
	// begin inline asm
	{  cvt.rn.f16.f32 %rs52, %f108;}

	// end inline asm
	shr.u64 	%rd197, %rd196, 63;
	add.s64 	%rd198, %rd196, %rd197;
	shl.b64 	%rd199, %rd198, 1;
	and.b64  	%rd200, %rd199, -4;
	add.s64 	%rd201, %rd20, %rd200;
	mov.b32 	%r127, {%rs51, %rs52};
	st.global.u32 	[%rd201], %r127;
$L__BB199_56:
	setp.le.s64 	%p39, %rd27, %rd13;
	@%p39 bra 	$L__BB199_58;
	add.s64 	%rd202, %rd19, %rd13;
	// begin inline asm
	{  cvt.rn.f16.f32 %rs53, %f109;}

	// end inline asm
	// begin inline asm
	{  cvt.rn.f16.f32 %rs54, %f110;}

	// end inline asm
	shr.u64 	%rd203, %rd202, 63;
	add.s64 	%rd204, %rd202, %rd203;
	shl.b64 	%rd205, %rd204, 1;
	and.b64  	%rd206, %rd205, -4;
	add.s64 	%rd207, %rd20, %rd206;
	mov.b32 	%r128, {%rs53, %rs54};
	st.global.u32 	[%rd207], %r128;
$L__BB199_58:
	setp.le.s64 	%p40, %rd27, %rd14;
	@%p40 bra 	$L__BB199_60;
	add.s64 	%rd208, %rd19, %rd14;
	// begin inline asm
	{  cvt.rn.f16.f32 %rs55, %f111;}

	// end inline asm
	// begin inline asm
	{  cvt.rn.f16.f32 %rs56, %f112;}

	// end inline asm
	shr.u64 	%rd209, %rd208, 63;
	add.s64 	%rd210, %rd208, %rd209;
	shl.b64 	%rd211, %rd210, 1;
	and.b64  	%rd212, %rd211, -4;
	add.s64 	%rd213, %rd20, %rd212;
	mov.b32 	%r129, {%rs55, %rs56};
	st.global.u32 	[%rd213], %r129;
$L__BB199_60:
	ld.param.u64 	%rd216, [_Z15SoftmaxWarpImplI10DirectLoadI6__halffE11DirectStoreIfS1_EfLi2ELi28ELi32ELi1ELb1EL9Algorithm0EEvT_T0_ll_param_2];
	cvt.s64.s32 	%rd214, %r132;
	add.s64 	%rd217, %rd217, %rd214;
	setp.lt.s64 	%p41, %rd217, %rd216;
	@%p41 bra 	$L__BB199_4;
$L__BB199_61:
	ret;

}
	// .globl	_Z15SoftmaxWarpImplI10DirectLoadI6__halffE11DirectStoreIfS1_EfLi2ELi30ELi32ELi1ELb0EL9Algorithm0EEvT_T0_ll
.visible .entry _Z15SoftmaxWarpImplI10DirectLoadI6__halffE11DirectStoreIfS1_EfLi2ELi30ELi32ELi1ELb0EL9Algorithm0EEvT_T0_ll(
	.param .align 8 .b8 _Z15SoftmaxWarpImplI10DirectLoadI6__halffE11DirectStoreIfS1_EfLi2ELi30ELi32ELi1ELb0EL9Algorithm0EEvT_T0_ll_param_0[16],
	.param .align 8 .b8 _Z15SoftmaxWarpImplI10DirectLoadI6__halffE11DirectStoreIfS1_EfLi2ELi30ELi32ELi1ELb0EL9Algorithm0EEvT_T0_ll_param_1[16],
	.param .u64 _Z15SoftmaxWarpImplI10DirectLoadI6__halffE11DirectStoreIfS1_EfLi2ELi30ELi32ELi1ELb0EL9Algorithm0EEvT_T0_ll_param_2,
	.param .u64 _Z15SoftmaxWarpImplI10DirectLoadI6__halffE11DirectStoreIfS1_EfLi2ELi30ELi32ELi1ELb0EL9Algorithm0EEvT_T0_ll_param_3
)
{
	.reg .pred 	%p<14>;
	.reg .b16 	%rs<61>;
	.reg .b32 	%r<119>;
	.reg .b32 	%f<473>;
	.reg .b64 	%rd<203>;

	ld.param.u64 	%rd13, [_Z15SoftmaxWarpImplI10DirectLoadI6__halffE11DirectStoreIfS1_EfLi2ELi30ELi32ELi1ELb0EL9Algorithm0EEvT_T0_ll_param_1+8];
	ld.param.u64 	%rd12, [_Z15SoftmaxWarpImplI10DirectLoadI6__halffE11DirectStoreIfS1_EfLi2ELi30ELi32ELi1ELb0EL9Algorithm0EEvT_T0_ll_param_1];
	ld.param.u64 	%rd11, [_Z15SoftmaxWarpImplI10DirectLoadI6__halffE11DirectStoreIfS1_EfLi2ELi30ELi32ELi1ELb0EL9Algorithm0EEvT_T0_ll_param_0+8];
	ld.param.u64 	%rd10, [_Z15SoftmaxWarpImplI10DirectLoadI6__halffE11DirectStoreIfS1_EfLi2ELi30ELi32ELi1ELb0EL9Algorithm0EEvT_T0_ll_param_0];
	ld.param.u64 	%rd14, [_Z15SoftmaxWarpImplI10DirectLoadI6__halffE11DirectStoreIfS1_EfLi2ELi30ELi32ELi1ELb0EL9Algorithm0EEvT_T0_ll_param_2];
	ld.param.u64 	%rd15, [_Z15SoftmaxWarpImplI10DirectLoadI6__halffE11DirectStoreIfS1_EfLi2ELi30ELi32ELi1ELb0EL9Algorithm0EEvT_T0_ll_param_3];
	setp.lt.s64 	%p1, %rd15, 961;
	@%p1 bra 	$L__BB200_2;
	mov.u64 	%rd16, $str;
	cvta.global.u64 	%rd17, %rd16;
	mov.u64 	%rd18, $str$1;
	cvta.global.u64 	%rd19, %rd18;
	mov.u64 	%rd20, __unnamed_196;
	cvta.global.u64 	%rd21, %rd20;
	{ // callseq 195, 0
	.param .b64 param0;
	st.param.b64 	[param0], %rd17;
	.param .b64 param1;
	st.param.b64 	[param1], %rd19;
	.param .b32 param2;
	st.param.b32 	[param2], 358;
	.param .b64 param3;
	st.param.b64 	[param3], %rd21;
	.param .b64 param4;
	st.param.b64 	[param4], 1;
	call.uni 
	__assertfail, 
	(
	param0, 
	param1, 
	param2, 
	param3, 
	param4
	);
	} // callseq 195
$L__BB200_2:
	mov.u32 	%r2, %nctaid.x;
	mov.u32 	%r3, %ntid.y;
	mul.lo.s32 	%r1, %r2, %r3;
	mov.u32 	%r4, %ctaid.x;
	mov.u32 	%r5, %tid.y;
	mad.lo.s32 	%r6, %r4, %r3, %r5;
	cvt.s64.s32 	%rd202, %r6;
	setp.le.s64 	%p2, %rd14, %rd202;
	@%p2 bra 	$L__BB200_5;
	cvta.to.global.u64 	%rd4, %rd10;
	cvta.to.global.u64 	%rd5, %rd12;
	mov.u32 	%r7, %tid.x;
	shl.b32 	%r8, %r7, 1;
	cvt.u64.u32 	%rd6, %r8;
	cvt.s64.s32 	%rd7, %r1;
$L__BB200_4:
	mad.lo.s64 	%rd22, %rd202, %rd11, %rd6;
	shr.u64 	%rd23, %rd22, 63;
	add.s64 	%rd24, %rd22, %rd23;
	shl.b64 	%rd25, %rd24, 1;
	and.b64  	%rd26, %rd25, -4;
	add.s64 	%rd27, %rd4, %rd26;
	ld.global.u32 	%r9, [%rd27];
	mov.b32 	{%rs1, %rs2}, %r9;
	// begin inline asm
	{  cvt.f32.f16 %f1, %rs1;}

	// end inline asm
	// begin inline asm
	{  cvt.f32.f16 %f2, %rs2;}

	// end inline asm
	max.f32 	%f61, %f1, 0fFF800000;
	max.f32 	%f62, %f61, %f2;
	add.s64 	%rd28, %rd22, 64;
	shr.u64 	%rd29, %rd28, 63;
	add.s64 	%rd30, %rd28, %rd29;
	shl.b64 	%rd31, %rd30, 1;
	and.b64  	%rd32, %rd31, -4;
	add.s64 	%rd33, %rd4, %rd32;
	ld.global.u32 	%r10, [%rd33];
	mov.b32 	{%rs3, %rs4}, %r10;
	// begin inline asm
	{  cvt.f32.f16 %f3, %rs3;}

	// end inline asm
	// begin inline asm
	{  cvt.f32.f16 %f4, %rs4;}

	// end inline asm
	max.f32 	%f63, %f62, %f3;
	max.f32 	%f64, %f63, %f4;
	add.s64 	%rd34, %rd22, 128;
	shr.u64 	%rd35, %rd34, 63;
	add.s64 	%rd36, %rd34, %rd35;
	shl.b64 	%rd37, %rd36, 1;
	and.b64  	%rd38, %rd37, -4;
	add.s64 	%rd39, %rd4, %rd38;
	ld.global.u32 	%r11, [%rd39];
	mov.b32 	{%rs5, %rs6}, %r11;
	// begin inline asm
	{  cvt.f32.f16 %f5, %rs5;}

	// end inline asm
	// begin inline asm
	{  cvt.f32.f16 %f6, %rs6;}

	// end inline asm
	max.f32 	%f65, %f64, %f5;
	max.f32 	%f66, %f65, %f6;
	add.s64 	%rd40, %rd22, 192;
	shr.u64 	%rd41, %rd40, 63;
	add.s64 	%rd42, %rd40, %rd41;
	shl.b64 	%rd43, %rd42, 1;
	and.b64  	%rd44, %rd43, -4;
	add.s64 	%rd45, %rd4, %rd44;
	ld.global.u32 	%r12, [%rd45];
	mov.b32 	{%rs7, %rs8}, %r12;
	// begin inline asm
	{  cvt.f32.f16 %f7, %rs7;}

	// end inline asm
	// begin inline asm
	{  cvt.f32.f16 %f8, %rs8;}

	// end inline asm
	max.f32 	%f67, %f66, %f7;
	max.f32 	%f68, %f67, %f8;
	add.s64 	%rd46, %rd22, 256;
	shr.u64 	%rd47, %rd46, 63;
	add.s64 	%rd48, %rd46, %rd47;
	shl.b64 	%rd49, %rd48, 1;
	and.b64  	%rd50, %rd49, -4;
	add.s64 	%rd51, %rd4, %rd50;
	ld.global.u32 	%r13, [%rd51];
	mov.b32 	{%rs9, %rs10}, %r13;
	// begin inline asm
	{  cvt.f32.f16 %f9, %rs9;}

	// end inline asm
	// begin inline asm
	{  cvt.f32.f16 %f10, %rs10;}

	// end inline asm
	max.f32 	%f69, %f68, %f9;
	max.f32 	%f70, %f69, %f10;
	add.s64 	%rd52, %rd22, 320;
	shr.u64 	%rd53, %rd52, 63;
	add.s64 	%rd54, %rd52, %rd53;
	shl.b64 	%rd55, %rd54, 1;
	and.b64  	%rd56, %rd55, -4;
	add.s64 	%rd57, %rd4, %rd56;
	ld.global.u32 	%r14, [%rd57];
	mov.b32 	{%rs11, %rs12}, %r14;
	// begin inline asm
	{  cvt.f32.f16 %f11, %rs11;}

	// end inline asm
	// begin inline asm
	{  cvt.f32.f16 %f12, %rs12;}

	// end inline asm
	max.f32 	%f71, %f70, %f11;
	max.f32 	%f72, %f71, %f12;
	add.s64 	%rd58, %rd22, 384;
	shr.u64 	%rd59, %rd58, 63;
	add.s64 	%rd60, %rd58, %rd59;
	shl.b64 	%rd61, %rd60, 1;
	and.b64  	%rd62, %rd61, -4;
	add.s64 	%rd63, %rd4, %rd62;
	ld.global.u32 	%r15, [%rd63];
	mov.b32 	{%rs13, %rs14}, %r15;
	// begin inline asm
	{  cvt.f32.f16 %f13, %rs13;}

	// end inline asm
	// begin inline asm
	{  cvt.f32.f16 %f14, %rs14;}

	// end inline asm
	max.f32 	%f73, %f72, %f13;
	max.f32 	%f74, %f73, %f14;
	add.s64 	%rd64, %rd22, 448;
	shr.u64 	%rd65, %rd64, 63;
	add.s64 	%rd66, %rd64, %rd65;
	shl.b64 	%rd67, %rd66, 1;
	and.b64  	%rd68, %rd67, -4;
	add.s64 	%rd69, %rd4, %rd68;
	ld.global.u32 	%r16, [%rd69];
	mov.b32 	{%rs15, %rs16}, %r16;
	// begin inline asm
	{  cvt.f32.f16 %f15, %rs15;}

	// end inline asm
	// begin inline asm
	{  cvt.f32.f16 %f16, %rs16;}

	// end inline asm
	max.f32 	%f75, %f74, %f15;
	max.f32 	%f76, %f75, %f16;
	add.s64 	%rd70, %rd22, 512;
	shr.u64 	%rd71, %rd70, 63;
	add.s64 	%rd72, %rd70, %rd71;
	shl.b64 	%rd73, %rd72, 1;
	and.b64  	%rd74, %rd73, -4;
	add.s64 	%rd75, %rd4, %rd74;
	ld.global.u32 	%r17, [%rd75];
	mov.b32 	{%rs17, %rs18}, %r17;
	// begin inline asm
	{  cvt.f32.f16 %f17, %rs17;}

	// end inline asm
	// begin inline asm
	{  cvt.f32.f16 %f18, %rs18;}

	// end inline asm
	max.f32 	%f77, %f76, %f17;
	max.f32 	%f78, %f77, %f18;
	add.s64 	%rd76, %rd22, 576;
	shr.u64 	%rd77, %rd76, 63;
	add.s64 	%rd78, %rd76, %rd77;
	shl.b64 	%rd79, %rd78, 1;
	and.b64  	%rd80, %rd79, -4;
	add.s64 	%rd81, %rd4, %rd80;
	ld.global.u32 	%r18, [%rd81];
	mov.b32 	{%rs19, %rs20}, %r18;
	// begin inline asm
	{  cvt.f32.f16 %f19, %rs19;}

	// end inline asm
	// begin inline asm
	{  cvt.f32.f16 %f20, %rs20;}

	// end inline asm
	max.f32 	%f79, %f78, %f19;
	max.f32 	%f80, %f79, %f20;
	add.s64 	%rd82, %rd22, 640;
	shr.u64 	%rd83, %rd82, 63;
	add.s64 	%rd84, %rd82, %rd83;
	shl.b64 	%rd85, %rd84, 1;
	and.b64  	%rd86, %rd85, -4;
	add.s64 	%rd87, %rd4, %rd86;
	ld.global.u32 	%r19, [%rd87];
	mov.b32 	{%rs21, %rs22}, %r19;
	// begin inline asm
	{  cvt.f32.f16 %f21, %rs21;}

	// end inline asm
	// begin inline asm
	{  cvt.f32.f16 %f22, %rs22;}

	// end inline asm
	max.f32 	%f81, %f80, %f21;
	max.f32 	%f82, %f81, %f22;
	add.s64 	%rd88, %rd22, 704;
	shr.u64 	%rd89, %rd88, 63;
	add.s64 	%rd90, %rd88, %rd89;
	shl.b64 	%rd91, %rd90, 1;
	and.b64  	%rd92, %rd91, -4;
	add.s64 	%rd93, %rd4, %rd92;
	ld.global.u32 	%r20, [%rd93];
	mov.b32 	{%rs23, %rs24}, %r20;
	// begin inline asm
	{  cvt.f32.f16 %f23, %rs23;}

	// end inline asm
	// begin inline asm
	{  cvt.f32.f16 %f24, %rs24;}

	// end inline asm
	max.f32 	%f83, %f82, %f23;
	max.f32 	%f84, %f83, %f24;
	add.s64 	%rd94, %rd22, 768;
	shr.u64 	%rd95, %rd94, 63;
	add.s64 	%rd96, %rd94, %rd95;
	shl.b64 	%rd97, %rd96, 1;
	and.b64  	%rd98, %rd97, -4;
	add.s64 	%rd99, %rd4, %rd98;
	ld.global.u32 	%r21, [%rd99];
	mov.b32 	{%rs25, %rs26}, %r21;
	// begin inline asm
	{  cvt.f32.f16 %f25, %rs25;}

	// end inline asm
	// begin inline asm
	{  cvt.f32.f16 %f26, %rs26;}

	// end inline asm
	max.f32 	%f85, %f84, %f25;
	max.f32 	%f86, %f85, %f26;
	add.s64 	%rd100, %rd22, 832;
	shr.u64 	%rd101, %rd100, 63;
	add.s64 	%rd102, %rd100, %rd101;
	shl.b64 	%rd103, %rd102, 1;
	and.b64  	%rd104, %rd103, -4;
	add.s64 	%rd105, %rd4, %rd104;
	ld.global.u32 	%r22, [%rd105];
	mov.b32 	{%rs27, %rs28}, %r22;
	// begin inline asm
	{  cvt.f32.f16 %f27, %rs27;}

	// end inline asm
	// begin inline asm
	{  cvt.f32.f16 %f28, %rs28;}

	// end inline asm
	max.f32 	%f87, %f86, %f27;
	max.f32 	%f88, %f87, %f28;
	add.s64 	%rd106, %rd22, 896;
	shr.u64 	%rd107, %rd106, 63;
	add.s64 	%rd108, %rd106, %rd107;
	shl.b64 	%rd109, %rd108, 1;
	and.b64  	%rd110, %rd109, -4;
	add.s64 	%rd111, %rd4, %rd110;
	ld.global.u32 	%r23, [%rd111];
	mov.b32 	{%rs29, %rs30}, %r23;
	// begin inline asm
	{  cvt.f32.f16 %f29, %rs29;}

	// end inline asm
	// begin inline asm
	{  cvt.f32.f16 %f30, %rs30;}

	// end inline asm
	max.f32 	%f89, %f88, %f29;
	max.f32 	%f90, %f89, %f30;
	mov.b32 	%r24, %f90;
	shfl.sync.bfly.b32	%r25|%p3, %r24, 16, 31, -1;
	mov.b32 	%f91, %r25;
	max.f32 	%f92, %f90, %f91;
	mov.b32 	%r26, %f92;
	shfl.sync.bfly.b32	%r27|%p4, %r26, 8, 31, -1;
	mov.b32 	%f93, %r27;
	max.f32 	%f94, %f92, %f93;
	mov.b32 	%r28, %f94;
	shfl.sync.bfly.b32	%r29|%p5, %r28, 4, 31, -1;
	mov.b32 	%f95, %r29;
	max.f32 	%f96, %f94, %f95;
	mov.b32 	%r30, %f96;
	shfl.sync.bfly.b32	%r31|%p6, %r30, 2, 31, -1;
	mov.b32 	%f97, %r31;
	max.f32 	%f98, %f96, %f97;
	mov.b32 	%r32, %f98;
	shfl.sync.bfly.b32	%r33|%p7, %r32, 1, 31, -1;
	mov.b32 	%f99, %r33;
	max.f32 	%f100, %f98, %f99;
	sub.f32 	%f101, %f1, %f100;
	fma.rn.f32 	%f102, %f101, 0f3BBB989D, 0f3F000000;
	cvt.sat.f32.f32 	%f103, %f102;
	mov.f32 	%f104, 0f4B400001;
	mov.f32 	%f105, 0f437C0000;
	fma.rm.f32 	%f106, %f103, %f105, %f104;
	add.f32 	%f107, %f106, 0fCB40007F;
	neg.f32 	%f108, %f107;
	fma.rn.f32 	%f109, %f101, 0f3FB8AA3B, %f108;
	fma.rn.f32 	%f110, %f101, 0f32A57060, %f109;
	mov.b32 	%r34, %f106;
	shl.b32 	%r35, %r34, 23;
	mov.b32 	%f111, %r35;
	ex2.approx.ftz.f32 	%f112, %f110;
	mul.f32 	%f113, %f112, %f111;
	add.f32 	%f114, %f113, 0f00000000;
	sub.f32 	%f115, %f2, %f100;
	fma.rn.f32 	%f116, %f115, 0f3BBB989D, 0f3F000000;
	cvt.sat.f32.f32 	%f117, %f116;
	fma.rm.f32 	%f118, %f117, %f105, %f104;
	add.f32 	%f119, %f118, 0fCB40007F;
	neg.f32 	%f120, %f119;
	fma.rn.f32 	%f121, %f115, 0f3FB8AA3B, %f120;
	fma.rn.f32 	%f122, %f115, 0f32A57060, %f121;
	mov.b32 	%r36, %f118;
	shl.b32 	%r37, %r36, 23;
	mov.b32 	%f123, %r37;
	ex2.approx.ftz.f32 	%f124, %f122;
	mul.f32 	%f125, %f124, %f123;
	add.f32 	%f126, %f114, %f125;
	sub.f32 	%f127, %f3, %f100;
	fma.rn.f32 	%f128, %f127, 0f3BBB989D, 0f3F000000;
	cvt.sat.f32.f32 	%f129, %f128;
	fma.rm.f32 	%f130, %f129, %f105, %f104;
	add.f32 	%f131, %f130, 0fCB40007F;
	neg.f32 	%f132, %f131;
	fma.rn.f32 	%f133, %f127, 0f3FB8AA3B, %f132;
	fma.rn.f32 	%f134, %f127, 0f32A57060, %f133;
	mov.b32 	%r38, %f130;
	shl.b32 	%r39, %r38, 23;
	mov.b32 	%f135, %r39;
	ex2.approx.ftz.f32 	%f136, %f134;
	mul.f32 	%f137, %f136, %f135;
	add.f32 	%f138, %f126, %f137;
	sub.f32 	%f139, %f4, %f100;
	fma.rn.f32 	%f140, %f139, 0f3BBB989D, 0f3F000000;
	cvt.sat.f32.f32 	%f141, %f140;
	fma.rm.f32 	%f142, %f141, %f105, %f104;
	add.f32 	%f143, %f142, 0fCB40007F;
	neg.f32 	%f144, %f143;
	fma.rn.f32 	%f145, %f139, 0f3FB8AA3B, %f144;
	fma.rn.f32 	%f146, %f139, 0f32A57060, %f145;
	mov.b32 	%r40, %f142;
	shl.b32 	%r41, %r40, 23;
	mov.b32 	%f147, %r41;
	ex2.approx.ftz.f32 	%f148, %f146;
	mul.f32 	%f149, %f148, %f147;
	add.f32 	%f150, %f138, %f149;
	sub.f32 	%f151, %f5, %f100;
	fma.rn.f32 	%f152, %f151, 0f3BBB989D, 0f3F000000;
	cvt.sat.f32.f32 	%f153, %f152;
	fma.rm.f32 	%f154, %f153, %f105, %f104;
	add.f32 	%f155, %f154, 0fCB40007F;
	neg.f32 	%f156, %f155;
	fma.rn.f32 	%f157, %f151, 0f3FB8AA3B, %f156;
	fma.rn.f32 	%f158, %f151, 0f32A57060, %f157;
	mov.b32 	%r42, %f154;
	shl.b32 	%r43, %r42, 23;
	mov.b32 	%f159, %r43;
	ex2.approx.ftz.f32 	%f160, %f158;
	mul.f32 	%f161, %f160, %f159;
	add.f32 	%f162, %f150, %f161;
	sub.f32 	%f163, %f6, %f100;
	fma.rn.f32 	%f164, %f163, 0f3BBB989D, 0f3F000000;
	cvt.sat.f32.f32 	%f165, %f164;
	fma.rm.f32 	%f166, %f165, %f105, %f104;
	add.f32 	%f167, %f166, 0fCB40007F;
	neg.f32 	%f168, %f167;
	fma.rn.f32 	%f169, %f163, 0f3FB8AA3B, %f168;
	fma.rn.f32 	%f170, %f163, 0f32A57060, %f169;
	mov.b32 	%r44, %f166;
	shl.b32 	%r45, %r44, 23;
	mov.b32 	%f171, %r45;
	ex2.approx.ftz.f32 	%f172, %f170;
	mul.f32 	%f173, %f172, %f171;
	add.f32 	%f174, %f162, %f173;
	sub.f32 	%f175, %f7, %f100;
	fma.rn.f32 	%f176, %f175, 0f3BBB989D, 0f3F000000;
	cvt.sat.f32.f32 	%f177, %f176;
	fma.rm.f32 	%f178, %f177, %f105, %f104;
	add.f32 	%f179, %f178, 0fCB40007F;
	neg.f32 	%f180, %f179;
	fma.rn.f32 	%f181, %f175, 0f3FB8AA3B, %f180;
	fma.rn.f32 	%f182, %f175, 0f32A57060, %f181;
	mov.b32 	%r46, %f178;
	shl.b32 	%r47, %r46, 23;
	mov.b32 	%f183, %r47;
	ex2.approx.ftz.f32 	%f184, %f182;
	mul.f32 	%f185, %f184, %f183;
	add.f32 	%f186, %f174, %f185;
	sub.f32 	%f187, %f8, %f100;
	fma.rn.f32 	%f188, %f187, 0f3BBB989D, 0f3F000000;
	cvt.sat.f32.f32 	%f189, %f188;
	fma.rm.f32 	%f190, %f189, %f105, %f104;
	add.f32 	%f191, %f190, 0fCB40007F;
	neg.f32 	%f192, %f191;
	fma.rn.f32 	%f193, %f187, 0f3FB8AA3B, %f192;
	fma.rn.f32 	%f194, %f187, 0f32A57060, %f193;
	mov.b32 	%r48, %f190;
	shl.b32 	%r49, %r48, 23;
	mov.b32 	%f195, %r49;
	ex2.approx.ftz.f32 	%f196, %f194;
	mul.f32 	%f197, %f196, %f195;
	add.f32 	%f198, %f186, %f197;
	sub.f32 	%f199, %f9, %f100;
	fma.rn.f32 	%f200, %f199, 0f3BBB989D, 0f3F000000;
	cvt.sat.f32.f32 	%f201, %f200;
	fma.rm.f32 	%f202, %f201, %f105, %f104;
	add.f32 	%f203, %f202, 0fCB40007F;
	neg.f32 	%f204, %f203;
	fma.rn.f32 	%f205, %f199, 0f3FB8AA3B, %f204;
	fma.rn.f32 	%f206, %f199, 0f32A57060, %f205;
	mov.b32 	%r50, %f202;
	shl.b32 	%r51, %r50, 23;
	mov.b32 	%f207, %r51;
	ex2.approx.ftz.f32 	%f208, %f206;
	mul.f32 	%f209, %f208, %f207;
	add.f32 	%f210, %f198, %f209;
	sub.f32 	%f211, %f10, %f100;
	fma.rn.f32 	%f212, %f211, 0f3BBB989D, 0f3F000000;
	cvt.sat.f32.f32 	%f213, %f212;
	fma.rm.f32 	%f214, %f213, %f105, %f104;
	add.f32 	%f215, %f214, 0fCB40007F;
	neg.f32 	%f216, %f215;
	fma.rn.f32 	%f217, %f211, 0f3FB8AA3B, %f216;
	fma.rn.f32 	%f218, %f211, 0f32A57060, %f217;
	mov.b32 	%r52, %f214;
	shl.b32 	%r53, %r52, 23;
	mov.b32 	%f219, %r53;
	ex2.approx.ftz.f32 	%f220, %f218;
	mul.f32 	%f221, %f220, %f219;
	add.f32 	%f222, %f210, %f221;
	sub.f32 	%f223, %f11, %f100;
	fma.rn.f32 	%f224, %f223, 0f3BBB989D, 0f3F000000;
	cvt.sat.f32.f32 	%f225, %f224;
	fma.rm.f32 	%f226, %f225, %f105, %f104;
	add.f32 	%f227, %f226, 0fCB40007F;
	neg.f32 	%f228, %f227;
	fma.rn.f32 	%f229, %f223, 0f3FB8AA3B, %f228;
	fma.rn.f32 	%f230, %f223, 0f32A57060, %f229;
	mov.b32 	%r54, %f226;
	shl.b32 	%r55, %r54, 23;
	mov.b32 	%f231, %r55;
	ex2.approx.ftz.f32 	%f232, %f230;
	mul.f32 	%f233, %f232, %f231;
	add.f32 	%f234, %f222, %f233;
	sub.f32 	%f235, %f12, %f100;
	fma.rn.f32 	%f236, %f235, 0f3BBB989D, 0f3F000000;
	cvt.sat.f32.f32 	%f237, %f236;
	fma.rm.f32 	%f238, %f237, %f105, %f104;
	add.f32 	%f239, %f238, 0fCB40007F;
	neg.f32 	%f240, %f239;
	fma.rn.f32 	%f241, %f235, 0f3FB8AA3B, %f240;
	fma.rn.f32 	%f242, %f235, 0f32A57060, %f241;
	mov.b32 	%r56, %f238;
	shl.b32 	%r57, %r56, 23;
	mov.b32 	%f243, %r57;
	ex2.approx.ftz.f32 	%f244, %f242;
	mul.f32 	%f245, %f244, %f243;
	add.f32 	%f246, %f234, %f245;
	sub.f32 	%f247, %f13, %f100;
	fma.rn.f32 	%f248, %f247, 0f3BBB989D, 0f3F000000;
	cvt.sat.f32.f32 	%f249, %f248;
	fma.rm.f32 	%f250, %f249, %f105, %f104;
	add.f32 	%f251, %f250, 0fCB40007F;
	neg.f32 	%f252, %f251;
	fma.rn.f32 	%f253, %f247, 0f3FB8AA3B, %f252;
	fma.rn.f32 	%f254, %f247, 0f32A57060, %f253;
	mov.b32 	%r58, %f250;
	shl.b32 	%r59, %r58, 23;
	mov.b32 	%f255, %r59;
	ex2.approx.ftz.f32 	%f256, %f254;
	mul.f32 	%f257, %f256, %f255;
	add.f32 	%f258, %f246, %f257;
	sub.f32 	%f259, %f14, %f100;
	fma.rn.f32 	%f260, %f259, 0f3BBB989D, 0f3F000000;
	cvt.sat.f32.f32 	%f261, %f260;
	fma.rm.f32 	%f262, %f261, %f105, %f104;
	add.f32 	%f263, %f262, 0fCB40007F;
	neg.f32 	%f264, %f263;
	fma.rn.f32 	%f265, %f259, 0f3FB8AA3B, %f264;
	fma.rn.f32 	%f266, %f259, 0f32A57060, %f265;
	mov.b32 	%r60, %f262;
	shl.b32 	%r61, %r60, 23;
	mov.b32 	%f267, %r61;
	ex2.approx.ftz.f32 	%f268, %f266;
	mul.f32 	%f269, %f268, %f267;
	add.f32 	%f270, %f258, %f269;
	sub.f32 	%f271, %f15, %f100;
	fma.rn.f32 	%f272, %f271, 0f3BBB989D, 0f3F000000;
	cvt.sat.f32.f32 	%f273, %f272;
	fma.rm.f32 	%f274, %f273, %f105, %f104;
	add.f32 	%f275, %f274, 0fCB40007F;
	neg.f32 	%f276, %f275;
	fma.rn.f32 	%f277, %f271, 0f3FB8AA3B, %f276;
	fma.rn.f32 	%f278, %f271, 0f32A57060, %f277;
	mov.b32 	%r62, %f274;
	shl.b32 	%r63, %r62, 23;
	mov.b32 	%f279, %r63;
	ex2.approx.ftz.f32 	%f280, %f278;
	mul.f32 	%f281, %f280, %f279;
	add.f32 	%f282, %f270, %f281;
	sub.f32 	%f283, %f16, %f100;
	fma.rn.f32 	%f284, %f283, 0f3BBB989D, 0f3F000000;
	cvt.sat.f32.f32 	%f285, %f284;
	fma.rm.f32 	%f286, %f285, %f105, %f104;
	add.f32 	%f287, %f286, 0fCB40007F;
	neg.f32 	%f288, %f287;
	fma.rn.f32 	%f289, %f283, 0f3FB8AA3B, %f288;
	fma.rn.f32 	%f290, %f283, 0f32A57060, %f289;
	mov.b32 	%r64, %f286;
	shl.b32 	%r65, %r64, 23;
	mov.b32 	%f291, %r65;
	ex2.approx.ftz.f32 	%f292, %f290;
	mul.f32 	%f293, %f292, %f291;
	add.f32 	%f294, %f282, %f293;
	sub.f32 	%f295, %f17, %f100;
	fma.rn.f32 	%f296, %f295, 0f3BBB989D, 0f3F000000;
	cvt.sat.f32.f32 	%f297, %f296;
	fma.rm.f32 	%f298, %f297, %f105, %f104;
	add.f32 	%f299, %f298, 0fCB40007F;
	neg.f32 	%f300, %f299;
	fma.rn.f32 	%f301, %f295, 0f3FB8AA3B, %f300;
	fma.rn.f32 	%f302, %f295, 0f32A57060, %f301;
	mov.b32 	%r66, %f298;
	shl.b32 	%r67, %r66, 23;
	mov.b32 	%f303, %r67;
	ex2.approx.ftz.f32 	%f304, %f302;
	mul.f32 	%f305, %f304, %f303;
	add.f32 	%f306, %f294, %f305;
	sub.f32 	%f307, %f18, %f100;
	fma.rn.f32 	%f308, %f307, 0f3BBB989D, 0f3F000000;
	cvt.sat.f32.f32 	%f309, %f308;
	fma.rm.f32 	%f310, %f309, %f105, %f104;
	add.f32 	%f311, %f310, 0fCB40007F;
	neg.f32 	%f312, %f311;
	fma.rn.f32 	%f313, %f307, 0f3FB8AA3B, %f312;
	fma.rn.f32 	%f314, %f307, 0f32A57060, %f313;
	mov.b32 	%r68, %f310;
	shl.b32 	%r69, %r68, 23;
	mov.b32 	%f315, %r69;
	ex2.approx.ftz.f32 	%f316, %f314;
	mul.f32 	%f317, %f316, %f315;
	add.f32 	%f318, %f306, %f317;
	sub.f32 	%f319, %f19, %f100;
	fma.rn.f32 	%f320, %f319, 0f3BBB989D, 0f3F000000;
	cvt.sat.f32.f32 	%f321, %f320;
	fma.rm.f32 	%f322, %f321, %f105, %f104;
	add.f32 	%f323, %f322, 0fCB40007F;
	neg.f32 	%f324, %f323;
	fma.rn.f32 	%f325, %f319, 0f3FB8AA3B, %f324;
	fma.rn.f32 	%f326, %f319, 0f32A57060, %f325;
	mov.b32 	%r70, %f322;
	shl.b32 	%r71, %r70, 23;
	mov.b32 	%f327, %r71;
	ex2.approx.ftz.f32 	%f328, %f326;
	mul.f32 	%f329, %f328, %f327;
	add.f32 	%f330, %f318, %f329;
	sub.f32 	%f331, %f20, %f100;
	fma.rn.f32 	%f332, %f331, 0f3BBB989D, 0f3F000000;
	cvt.sat.f32.f32 	%f333, %f332;
	fma.rm.f32 	%f334, %f333, %f105, %f104;
	add.f32 	%f335, %f334, 0fCB40007F;
	neg.f32 	%f336, %f335;
	fma.rn.f32 	%f337, %f331, 0f3FB8AA3B, %f336;
	fma.rn.f32 	%f338, %f331, 0f32A57060, %f337;
	mov.b32 	%r72, %f334;
	shl.b32 	%r73, %r72, 23;
	mov.b32 	%f339, %r73;
	ex2.approx.ftz.f32 	%f340, %f338;
	mul.f32 	%f341, %f340, %f339;
	add.f32 	%f342, %f330, %f341;
	sub.f32 	%f343, %f21, %f100;
	fma.rn.f32 	%f344, %f343, 0f3BBB989D, 0f3F000000;
	cvt.sat.f32.f32 	%f345, %f344;
	fma.rm.f32 	%f346, %f345, %f105, %f104;
	add.f32 	%f347, %f346, 0fCB40007F;
	neg.f32 	%f348, %f347;
	fma.rn.f32 	%f349, %f343, 0f3FB8AA3B, %f348;
	fma.rn.f32 	%f350, %f343, 0f32A57060, %f349;
	mov.b32 	%r74, %f346;
	shl.b32 	%r75, %r74, 23;
	mov.b32 	%f351, %r75;
	ex2.approx.ftz.f32 	%f352, %f350;
	mul.f32 	%f353, %f352, %f351;
	add.f32 	%f354, %f342, %f353;
	sub.f32 	%f355, %f22, %f100;
	fma.rn.f32 	%f356, %f355, 0f3BBB989D, 0f3F000000;
	cvt.sat.f32.f32 	%f357, %f356;
	fma.rm.f32 	%f358, %f357, %f105, %f104;
	add.f32 	%f359, %f358, 0fCB40007F;
	neg.f32 	%f360, %f359;
	fma.rn.f32 	%f361, %f355, 0f3FB8AA3B, %f360;
	fma.rn.f32 	%f362, %f355, 0f32A57060, %f361;
	mov.b32 	%r76, %f358;
	shl.b32 	%r77, %r76, 23;
	mov.b32 	%f363, %r77;
	ex2.approx.ftz.f32 	%f364, %f362;
	mul.f32 	%f365, %f364, %f363;
	add.f32 	%f366, %f354, %f365;
	sub.f32 	%f367, %f23, %f100;
	fma.rn.f32 	%f368, %f367, 0f3BBB989D, 0f3F000000;
	cvt.sat.f32.f32 	%f369, %f368;
	fma.rm.f32 	%f370, %f369, %f105, %f104;
	add.f32 	%f371, %f370, 0fCB40007F;
	neg.f32 	%f372, %f371;
	fma.rn.f32 	%f373, %f367, 0f3FB8AA3B, %f372;
	fma.rn.f32 	%f374, %f367, 0f32A57060, %f373;
	mov.b32 	%r78, %f370;
	shl.b32 	%r79, %r78, 23;
	mov.b32 	%f375, %r79;
	ex2.approx.ftz.f32 	%f376, %f374;
	mul.f32 	%f377, %f376, %f375;
	add.f32 	%f378, %f366, %f377;
	sub.f32 	%f379, %f24, %f100;
	fma.rn.f32 	%f380, %f379, 0f3BBB989D, 0f3F000000;
	cvt.sat.f32.f32 	%f381, %f380;
	fma.rm.f32 	%f382, %f381, %f105, %f104;
	add.f32 	%f383, %f382, 0fCB40007F;
	neg.f32 	%f384, %f383;
	fma.rn.f32 	%f385, %f379, 0f3FB8AA3B, %f384;
	fma.rn.f32 	%f386, %f379, 0f32A57060, %f385;
	mov.b32 	%r80, %f382;
	shl.b32 	%r81, %r80, 23;
	mov.b32 	%f387, %r81;
	ex2.approx.ftz.f32 	%f388, %f386;
	mul.f32 	%f389, %f388, %f387;
	add.f32 	%f390, %f378, %f389;
	sub.f32 	%f391, %f25, %f100;
	fma.rn.f32 	%f392, %f391, 0f3BBB989D, 0f3F000000;
	cvt.sat.f32.f32 	%f393, %f392;
	fma.rm.f32 	%f394, %f393, %f105, %f104;
	add.f32 	%f395, %f394, 0fCB40007F;
	neg.f32 	%f396, %f395;
	fma.rn.f32 	%f397, %f391, 0f3FB8AA3B, %f396;
	fma.rn.f32 	%f398, %f391, 0f32A57060, %f397;
	mov.b32 	%r82, %f394;
	shl.b32 	%r83, %r82, 23;
	mov.b32 	%f399, %r83;
	ex2.approx.ftz.f32 	%f400, %f398;
	mul.f32 	%f401, %f400, %f399;
	add.f32 	%f402, %f390, %f401;
	sub.f32 	%f403, %f26, %f100;
	fma.rn.f32 	%f404, %f403, 0f3BBB989D, 0f3F000000;
	cvt.sat.f32.f32 	%f405, %f404;
	fma.rm.f32 	%f406, %f405, %f105, %f104;
	add.f32 	%f407, %f406, 0fCB40007F;
	neg.f32 	%f408, %f407;
	fma.rn.f32 	%f409, %f403, 0f3FB8AA3B, %f408;
	fma.rn.f32 	%f410, %f403, 0f32A57060, %f409;
	mov.b32 	%r84, %f406;
	shl.b32 	%r85, %r84, 23;
	mov.b32 	%f411, %r85;
	ex2.approx.ftz.f32 	%f412, %f410;
	mul.f32 	%f413, %f412, %f411;
	add.f32 	%f414, %f402, %f413;
	sub.f32 	%f415, %f27, %f100;
	fma.rn.f32 	%f416, %f415, 0f3BBB989D, 0f3F000000;
	cvt.sat.f32.f32 	%f417, %f416;
	fma.rm.f32 	%f418, %f417, %f105, %f104;
	add.f32 	%f419, %f418, 0fCB40007F;
	neg.f32 	%f420, %f419;
	fma.rn.f32 	%f421, %f415, 0f3FB8AA3B, %f420;
	fma.rn.f32 	%f422, %f415, 0f32A57060, %f421;
	mov.b32 	%r86, %f418;
	shl.b32 	%r87, %r86, 23;
	mov.b32 	%f423, %r87;
	ex2.approx.ftz.f32 	%f424, %f422;
	mul.f32 	%f425, %f424, %f423;
	add.f32 	%f426, %f414, %f425;
	sub.f32 	%f427, %f28, %f100;
	fma.rn.f32 	%f428, %f427, 0f3BBB989D, 0f3F000000;
	cvt.sat.f32.f32 	%f429, %f428;
	fma.rm.f32 	%f430, %f429, %f105, %f104;
	add.f32 	%f431, %f430, 0fCB40007F;
	neg.f32 	%f432, %f431;
	fma.rn.f32 	%f433, %f427, 0f3FB8AA3B, %f432;
	fma.rn.f32 	%f434, %f427, 0f32A57060, %f433;
	mov.b32 	%r88, %f430;
	shl.b32 	%r89, %r88, 23;
	mov.b32 	%f435, %r89;
	ex2.approx.ftz.f32 	%f436, %f434;
	mul.f32 	%f437, %f436, %f435;
	add.f32 	%f438, %f426, %f437;
	sub.f32 	%f439, %f29, %f100;
	fma.rn.f32 	%f440, %f439, 0f3BBB989D, 0f3F000000;
	cvt.sat.f32.f32 	%f441, %f440;
	fma.rm.f32 	%f442, %f441, %f105, %f104;
	add.f32 	%f443, %f442, 0fCB40007F;
	neg.f32 	%f444, %f443;
	fma.rn.f32 	%f445, %f439, 0f3FB8AA3B, %f444;
	fma.rn.f32 	%f446, %f439, 0f32A57060, %f445;
	mov.b32 	%r90, %f442;
	shl.b32 	%r91, %r90, 23;
	mov.b32 	%f447, %r91;
	ex2.approx.ftz.f32 	%f448, %f446;
	mul.f32 	%f449, %f448, %f447;
	add.f32 	%f450, %f438, %f449;
	sub.f32 	%f451, %f30, %f100;
	fma.rn.f32 	%f452, %f451, 0f3BBB989D, 0f3F000000;
	cvt.sat.f32.f32 	%f453, %f452;
	fma.rm.f32 	%f454, %f453, %f105, %f104;
	add.f32 	%f455, %f454, 0fCB40007F;
	neg.f32 	%f456, %f455;
	fma.rn.f32 	%f457, %f451, 0f3FB8AA3B, %f456;
	fma.rn.f32 	%f458, %f451, 0f32A57060, %f457;
	mov.b32 	%r92, %f454;
	shl.b32 	%r93, %r92, 23;
	mov.b32 	%f459, %r93;
	ex2.approx.ftz.f32 	%f460, %f458;
	mul.f32 	%f461, %f460, %f459;
	add.f32 	%f462, %f450, %f461;
	mov.b32 	%r94, %f462;
	shfl.sync.bfly.b32	%r95|%p8, %r94, 16, 31, -1;
	mov.b32 	%f463, %r95;
	add.f32 	%f464, %f462, %f463;
	mov.b32 	%r96, %f464;
	shfl.sync.bfly.b32	%r97|%p9, %r96, 8, 31, -1;
	mov.b32 	%f465, %r97;
	add.f32 	%f466, %f464, %f465;
	mov.b32 	%r98, %f466;
	shfl.sync.bfly.b32	%r99|%p10, %r98, 4, 31, -1;
	mov.b32 	%f467, %r99;
	add.f32 	%f468, %f466, %f467;
	mov.b32 	%r100, %f468;
	shfl.sync.bfly.b32	%r101|%p11, %r100, 2, 31, -1;
	mov.b32 	%f469, %r101;
	add.f32 	%f470, %f468, %f469;
	mov.b32 	%r102, %f470;
	shfl.sync.bfly.b32	%r103|%p12, %r102, 1, 31, -1;
	mov.b32 	%f471, %r103;
	add.f32 	%f472, %f470, %f471;
	div.rn.f32 	%f31, %f113, %f472;
	div.rn.f32 	%f32, %f125, %f472;
	div.rn.f32 	%f33, %f137, %f472;
	div.rn.f32 	%f34, %f149, %f472;
	div.rn.f32 	%f35, %f161, %f472;
	div.rn.f32 	%f36, %f173, %f472;
	div.rn.f32 	%f37, %f185, %f472;
	div.rn.f32 	%f38, %f197, %f472;
	div.rn.f32 	%f39, %f209, %f472;
	div.rn.f32 	%f40, %f221, %f472;
	div.rn.f32 	%f41, %f233, %f472;
	div.rn.f32 	%f42, %f245, %f472;
	div.rn.f32 	%f43, %f257, %f472;
	div.rn.f32 	%f44, %f269, %f472;
	div.rn.f32 	%f45, %f281, %f472;
	div.rn.f32 	%f46, %f293, %f472;
	div.rn.f32 	%f47, %f305, %f472;
	div.rn.f32 	%f48, %f317, %f472;
	div.rn.f32 	%f49, %f329, %f472;
	div.rn.f32 	%f50, %f341, %f472;
	div.rn.f32 	%f51, %f353, %f472;
	div.rn.f32 	%f52, %f365, %f472;
	div.rn.f32 	%f53, %f377, %f472;
	div.rn.f32 	%f54, %f389, %f472;
	div.rn.f32 	%f55, %f401, %f472;
	div.rn.f32 	%f56, %f413, %f472;
	div.rn.f32 	%f57, %f425, %f472;
	div.rn.f32 	%f58, %f437, %f472;
	div.rn.f32 	%f59, %f449, %f472;
	div.rn.f32 	%f60, %f461, %f472;
	mad.lo.s64 	%rd112, %rd202, %rd13, %rd6;
	// begin inline asm
	{  cvt.rn.f16.f32 %rs31, %f31;}

	// end inline asm
	// begin inline asm
	{  cvt.rn.f16.f32 %rs32, %f32;}

	// end inline asm
	shr.u64 	%rd113, %rd112, 63;
	add.s64 	%rd114, %rd112, %rd113;
	shl.b64 	%rd115, %rd114, 1;
	and.b64  	%rd116, %rd115, -4;
	add.s64 	%rd117, %rd5, %rd116;
	mov.b32 	%r104, {%rs31, %rs32};
	st.global.u32 	[%rd117], %r104;
	add.s64 	%rd118, %rd112, 64;
	// begin inline asm
	{  cvt.rn.f16.f32 %rs33, %f33;}

	// end inline asm
	// begin inline asm
	{  cvt.rn.f16.f32 %rs34, %f34;}

	// end inline asm
	shr.u64 	%rd119, %rd118, 63;
	add.s64 	%rd120, %rd118, %rd119;
	shl.b64 	%rd121, %rd120, 1;
	and.b64  	%rd122, %rd121, -4;
	add.s64 	%rd123, %rd5, %rd122;
	mov.b32 	%r105, {%rs33, %rs34};
	st.global.u32 	[%rd123], %r105;
	add.s64 	%rd124, %rd112, 128;
	// begin inline asm
	{  cvt.rn.f16.f32 %rs35, %f35;}

	// end inline asm
	// begin inline asm
	{  cvt.rn.f16.f32 %rs36, %f36;}

	// end inline asm
	shr.u64 	%rd125, %rd124, 63;
	add.s64 	%rd126, %rd124, %rd125;
	shl.b64 	%rd127, %rd126, 1;
	and.b64  	%rd128, %rd127, -4;
	add.s64 	%rd129, %rd5, %rd128;
	mov.b32 	%r106, {%rs35, %rs36};
	st.global.u32 	[%rd129], %r106;
	add.s64 	%rd130, %rd112, 192;
	// begin inline asm
	{  cvt.rn.f16.f32 %rs37, %f37;}

	// end inline asm
	// begin inline asm
	{  cvt.rn.f16.f32 %rs38, %f38;}

	// end inline asm
	shr.u64 	%rd131, %rd130, 63;
	add.s64 	%rd132, %rd130, %rd131;
	shl.b64 	%rd133, %rd132, 1;
	and.b64  	%rd134, %rd133, -4;
	add.s64 	%rd135, %rd5, %rd134;
	mov.b32 	%r107, {%rs37, %rs38};
	st.global.u32 	[%rd135], %r107;
	add.s64 	%rd136, %rd112, 256;
	// begin inline asm
	{  cvt.rn.f16.f32 %rs39, %f39;}

	// end inline asm
	// begin inline asm
	{  cvt.rn.f16.f32 %rs40, %f40;}

	// end inline asm
	shr.u64 	%rd137, %rd136, 63;
	add.s64 	%rd138, %rd136, %rd137;
	shl.b64 	%rd139, %rd138, 1;
	and.b64  	%rd140, %rd139, -4;
	add.s64 	%rd141, %rd5, %rd140;
	mov.b32 	%r108, {%rs39, %rs40};
	st.global.u32 	[%rd141], %r108;
	add.s64 	%rd142, %rd112, 320;
	// begin inline asm
	{  cvt.rn.f16.f32 %rs41, %f41;}

	// end inline asm
	// begin inline asm
	{  cvt.rn.f16.f32 %rs42, %f42;}

	// end inline asm
	shr.u64 	%rd143, %rd142, 63;
	add.s64 	%rd144, %rd142, %rd143;
	shl.b64 	%rd145, %rd144, 1;
	and.b64  	%rd146, %rd145, -4;
	add.s64 	%rd147, %rd5, %rd146;
	mov.b32 	%r109, {%rs41, %rs42};
	st.global.u32 	[%rd147], %r109;
	add.s64 	%rd148, %rd112, 384;
	// begin inline asm
	{  cvt.rn.f16.f32 %rs43, %f43;}

	// end inline asm
	// begin inline asm
	{  cvt.rn.f16.f32 %rs44, %f44;}

	// end inline asm
	shr.u64 	%rd149, %rd148, 63;
	add.s64 	%rd150, %rd148, %rd149;
	shl.b64 	%rd151, %rd150, 1;
	and.b64  	%rd152, %rd151, -4;
	add.s64 	%rd153, %rd5, %rd152;
	mov.b32 	%r110, {%rs43, %rs44};
	st.global.u32 	[%rd153], %r110;
	add.s64 	%rd154, %rd112, 448;
	// begin inline asm
	{  cvt.rn.f16.f32 %rs45, %f45;}

	// end inline asm
	// begin inline asm
	{  cvt.rn.f16.f32 %rs46, %f46;}

	// end inline asm
	shr.u64 	%rd155, %rd154, 63;
	add.s64 	%rd156, %rd154, %rd155;
	shl.b64 	%rd157, %rd156, 1;
	and.b64  	%rd158, %rd157, -4;
	add.s64 	%rd159, %rd5, %rd158;
	mov.b32 	%r111, {%rs45, %rs46};
	st.global.u32 	[%rd159], %r111;
	add.s64 	%rd160, %rd112, 512;
	// begin inline asm
	{  cvt.rn.f16.f32 %rs47, %f47;}

	// end inline asm
	// begin inline asm
	{  cvt.rn.f16.f32 %rs48, %f48;}

	// end inline asm
	shr.u64 	%rd161, %rd160, 63;
	add.s64 	%rd162, %rd160, %rd161;
	shl.b64 	%rd163, %rd162, 1;
	and.b64  	%rd164, %rd163, -4;
	add.s64 	%rd165, %rd5, %rd164;
	mov.b32 	%r112, {%rs47, %rs48};
	st.global.u32 	[%rd165], %r112;
	add.s64 	%rd166, %rd112, 576;
	// begin inline asm
	{  cvt.rn.f16.f32 %rs49, %f49;}

	// end inline asm
	// begin inline asm
	{  cvt.rn.f16.f32 %rs50, %f50;}

	// end inline asm
	shr.u64 	%rd167, %rd166, 63;
	add.s64 	%rd168, %rd166, %rd167;
	shl.b64 	%rd169, %rd168, 1;
	and.b64  	%rd170, %rd169, -4;
	add.s64 	%rd171, %rd5, %rd170;
	mov.b32 	%r113, {%rs49, %rs50};
	st.global.u32 	[%rd171], %r113;
	add.s64 	%rd172, %rd112, 640;
	// begin inline asm
	{  cvt.rn.f16.f32 %rs51, %f51;}

	// end inline asm
	// begin inline asm
	{  cvt.rn.f16.f32 %rs52, %f52;}

	// end inline asm
	shr.u64 	%rd173, %rd172, 63;
	add.s64 	%rd174, %rd172, %rd173;
	shl.b64 	%rd175, %rd174, 1;
	and.b64  	%rd176, %rd175, -4;
	add.s64 	%rd177, %rd5, %rd176;
	mov.b32 	%r114, {%rs51, %rs52};
	st.global.u32 	[%rd177], %r114;
	add.s64 	%rd178, %rd112, 704;
	// begin inline asm
	{  cvt.rn.f16.f32 %rs53, %f53;}

	// end inline asm
	// begin inline asm
	{  cvt.rn.f16.f32 %rs54, %f54;}

	// end inline asm
	shr.u64 	%rd179, %rd178, 63;
	add.s64 	%rd180, %rd178, %rd179;
	shl.b64 	%rd181, %rd180, 1;
	and.b64  	%rd182, %rd181, -4;
	add.s64 	%rd183, %rd5, %rd182;
	mov.b32 	%r115, {%rs53, %rs54};
	st.global.u32 	[%rd183], %r115;
	add.s64 	%rd184, %rd112, 768;
	// begin inline asm
	{  cvt.rn.f16.f32 %rs55, %f55;}

	// end inline asm
	// begin inline asm
	{  cvt.rn.f16.f32 %rs56, %f56;}

	// end inline asm
	shr.u64 	%rd185, %rd184, 63;
	add.s64 	%rd186, %rd184, %rd185;
	shl.b64 	%rd187, %rd186, 1;
	and.b64  	%rd188, %rd187, -4;
	add.s64 	%rd189, %rd5, %rd188;
	mov.b32 	%r116, {%rs55, %rs56};
	st.global.u32 	[%rd189], %r116;
	add.s64 	%rd190, %rd112, 832;
	// begin inline asm
	{  cvt.rn.f16.f32 %rs57, %f57;}

	// end inline asm
	// begin inline asm
	{  cvt.rn.f16.f32 %rs58, %f58;}

	// end inline asm
	shr.u64 	%rd191, %rd190, 63;
	add.s64 	%rd192, %rd190, %rd191;
	shl.b64 	%rd193, %rd192, 1;
	and.b64  	%rd194, %rd193, -4;
	add.s64 	%rd195, %rd5, %rd194;
	mov.b32 	%r117, {%rs57, %rs58};
	st.global.u32 	[%rd195], %r117;
	add.s64 	%rd196, %rd112, 896;
	// begin inline asm
	{  cvt.rn.f16.f32 %rs59, %f59;}

	// end inline asm
	// begin inline asm
	{  cvt.rn.f16.f32 %rs60, %f60;}

	// end inline asm
	shr.u64 	%rd197, %rd196, 63;
	add.s64 	%rd198, %rd196, %rd197;
	shl.b64 	%rd199, %rd198, 1;
	and.b64  	%rd200, %rd199, -4;
	add.s64 	%rd201, %rd5, %rd200;
	mov.b32 	%r118, {%rs59, %rs60};
	st.global.u32 	[%rd201], %r118;
	add.s64 	%rd202, %rd202, %rd7;
	setp.lt.s64 	%p13, %rd202, %rd14;
	@%p13 bra 	$L__BB200_4;
$L__BB200_5:
	ret;

}
	// .globl	_Z15SoftmaxWarpImplI10DirectLoadI6__halffE11DirectStoreIfS1_EfLi2ELi30ELi32ELi1ELb1EL9Algorithm0EEvT_T0_ll
.visible .entry _Z15SoftmaxWarpImplI10DirectLoadI6__halffE11DirectStoreIfS1_EfLi2ELi30ELi32ELi1ELb1EL9Algorithm0EEvT_T0_ll(
	.param .align 8 .b8 _Z15SoftmaxWarpImplI10DirectLoadI6__halffE11DirectStoreIfS1_EfLi2ELi30ELi32ELi1ELb1EL9Algorithm0EEvT_T0_ll_param_0[16],
	.param .align 8 .b8 _Z15SoftmaxWarpImplI10DirectLoadI6__halffE11DirectStoreIfS1_EfLi2ELi30ELi32ELi1ELb1EL9Algorithm0EEvT_T0_ll_param_1[16],
	.param .u64 _Z15SoftmaxWarpImplI10DirectLoadI6__halffE11DirectStoreIfS1_EfLi2ELi30ELi32ELi1ELb1EL9Algorithm0EEvT_T0_ll_param_2,
	.param .u64 _Z15SoftmaxWarpImplI10DirectLoadI6__halffE11DirectStoreIfS1_EfLi2ELi30ELi32ELi1ELb1EL9Algorithm0EEvT_T0_ll_param_3
)
{
	.reg .pred 	%p<44>;
	.reg .b16 	%rs<61>;
	.reg .b32 	%r<133>;
	.reg .b32 	%f<638>;
	.reg .b64 	%rd<217>;

	ld.param.u64 	%rd26, [_Z15SoftmaxWarpImplI10DirectLoadI6__halffE11DirectStoreIfS1_EfLi2ELi30ELi32ELi1ELb1EL9Algorithm0EEvT_T0_ll_param_0+8];
	ld.param.u64 	%rd3, [_Z15SoftmaxWarpImplI10DirectLoadI6__halffE11DirectStoreIfS1_EfLi2ELi30ELi32ELi1ELb1EL9Algorithm0EEvT_T0_ll_param_1+8];
	ld.param.u64 	%rd29, [_Z15SoftmaxWarpImplI10DirectLoadI6__halffE11DirectStoreIfS1_EfLi2ELi30ELi32ELi1ELb1EL9Algorithm0EEvT_T0_ll_param_1];
	ld.param.u64 	%rd25, [_Z15SoftmaxWarpImplI10DirectLoadI6__halffE11DirectStoreIfS1_EfLi2ELi30ELi32ELi1ELb1EL9Algorithm0EEvT_T0_ll_param_0];
	ld.param.u64 	%rd27, [_Z15SoftmaxWarpImplI10DirectLoadI6__halffE11DirectStoreIfS1_EfLi2ELi30ELi32ELi1ELb1EL9Algorithm0EEvT_T0_ll_param_2];
	ld.param.u64 	%rd28, [_Z15SoftmaxWarpImplI10DirectLoadI6__halffE11DirectStoreIfS1_EfLi2ELi30ELi32ELi1ELb1EL9Algorithm0EEvT_T0_ll_param_3];
	cvta.to.global.u64 	%rd1, %rd25;
	cvta.to.global.u64 	%rd2, %rd29;
	setp.lt.s64 	%p1, %rd28, 961;
	@%p1 bra 	$L__BB201_2;
	mov.u64 	%rd30, $str;
	cvta.global.u64 	%rd31, %rd30;
	mov.u64 	%rd32, $str$1;
	cvta.global.u64 	%rd33, %rd32;
	mov.u64 	%rd34, __unnamed_197;
	cvta.global.u64 	%rd35, %rd34;
	{ // callseq 196, 0
	.param .b64 param0;
	st.param.b64 	[param0], %rd31;
	.param .b64 param1;
	st.param.b64 	[param1], %rd33;
	.param .b32 param2;
	st.param.b32 	[param2], 358;
	.param .b64 param3;
	st.param.b64 	[param3], %rd35;
	.param .b64 param4;
	st.param.b64 	[param4], 1;
	call.uni 
	__assertfail, 
	(
	param0, 
	param1, 
	param2, 
	param3, 
	param4
	);
	} // callseq 196
$L__BB201_2:
	mov.u32 	%r2, %nctaid.x;
	mov.u32 	%r3, %ntid.y;
	mul.lo.s32 	%r1, %r2, %r3;
	mov.u32 	%r4, %ctaid.x;
	mov.u32 	%r5, %tid.y;
	mad.lo.s32 	%r6, %r4, %r3, %r5;
	cvt.s64.s32 	%rd216, %r6;
	setp.le.s64 	%p2, %rd27, %rd216;
	@%p2 bra 	$L__BB201_65;
	mov.u32 	%r7, %tid.x;
	shl.b32 	%r8, %r7, 1;
	cvt.u64.u32 	%rd5, %r8;
	add.s32 	%r9, %r8, 64;
	cvt.u64.u32 	%rd6, %r9;
	add.s32 	%r10, %r8, 128;
	cvt.u64.u32 	%rd7, %r10;
	add.s32 	%r11, %r8, 192;
	cvt.u64.u32 	%rd8, %r11;
	add.s32 	%r12, %r8, 256;
	cvt.u64.u32 	%rd9, %r12;
	add.s32 	%r13, %r8, 320;
	cvt.u64.u32 	%rd10, %r13;
	add.s32 	%r14, %r8, 384;
	cvt.u64.u32 	%rd11, %r14;
	add.s32 	%r15, %r8, 448;
	cvt.u64.u32 	%rd12, %r15;
	add.s32 	%r16, %r8, 512;
	cvt.u64.u32 	%rd13, %r16;
	add.s32 	%r17, %r8, 576;
	cvt.u64.u32 	%rd14, %r17;
	add.s32 	%r18, %r8, 640;
	cvt.u64.u32 	%rd15, %r18;
	add.s32 	%r19, %r8, 704;
	cvt.u64.u32 	%rd16, %r19;
	add.s32 	%r20, %r8, 768;
	cvt.u64.u32 	%rd17, %r20;
	add.s32 	%r21, %r8, 832;
	cvt.u64.u32 	%rd18, %r21;
	add.s32 	%r22, %r8, 896;
	cvt.u64.u32 	%rd19, %r22;
	cvt.s64.s32 	%rd20, %r1;
$L__BB201_4:
	setp.le.s64 	%p3, %rd28, %rd5;
	mul.lo.s64 	%rd22, %rd216, %rd26;
	mov.f32 	%f593, 0fFF800000;
	mov.f32 	%f594, %f593;
	mov.f32 	%f598, %f593;
	@%p3 bra 	$L__BB201_6;
	add.s64 	%rd36, %rd22, %rd5;
	shr.u64 	%rd37, %rd36, 63;
	add.s64 	%rd38, %rd36, %rd37;
	shl.b64 	%rd39, %rd38, 1;
	and.b64  	%rd40, %rd39, -4;
	add.s64 	%rd41, %rd1, %rd40;
	ld.global.u32 	%r23, [%rd41];
	mov.b32 	{%rs1, %rs2}, %r23;
	// begin inline asm
	{  cvt.f32.f16 %f594, %rs1;}

	// end inline asm
	// begin inline asm
	{  cvt.f32.f16 %f593, %rs2;}

	// end inline asm
	max.f32 	%f124, %f594, 0fFF800000;
	max.f32 	%f598, %f124, %f593;
$L__BB201_6:
	setp.le.s64 	%p4, %rd28, %rd6;
	mov.f32 	%f596, 0fFF800000;
	mov.f32 	%f597, %f596;
	@%p4 bra 	$L__BB201_8;
	add.s64 	%rd42, %rd22, %rd6;
	shr.u64 	%rd43, %rd42, 63;
	add.s64 	%rd44, %rd42, %rd43;
	shl.b64 	%rd45, %rd44, 1;
	and.b64  	%rd46, %rd45, -4;
	add.s64 	%rd47, %rd1, %rd46;
	ld.global.u32 	%r24, [%rd47];
	mov.b32 	{%rs3, %rs4}, %r24;
	// begin inline asm
	{  cvt.f32.f16 %f597, %rs3;}

	// end inline asm
	// begin inline asm
	{  cvt.f32.f16 %f596, %rs4;}

	// end inline asm
	max.f32 	%f128, %f598, %f597;
	max.f32 	%f598, %f128, %f596;
$L__BB201_8:
	setp.le.s64 	%p5, %rd28, %rd7;
	mov.f32 	%f599, 0fFF800000;
	mov.f32 	%f600, %f599;
	@%p5 bra 	$L__BB201_10;
	add.s64 	%rd48, %rd22, %rd7;
	shr.u64 	%rd49, %rd48, 63;
	add.s64 	%rd50, %rd48, %rd49;
	shl.b64 	%rd51, %rd50, 1;
	and.b64  	%rd52, %rd51, -4;
	add.s64 	%rd53, %rd1, %rd52;
	ld.global.u32 	%r25, [%rd53];
	mov.b32 	{%rs5, %rs6}, %r25;
	// begin inline asm
	{  cvt.f32.f16 %f600, %rs5;}

	// end inline asm
	// begin inline asm
	{  cvt.f32.f16 %f599, %rs6;}

	// end inline asm
	max.f32 	%f132, %f598, %f600;
	max.f32 	%f598, %f132, %f599;
$L__BB201_10:
	setp.le.s64 	%p6, %rd28, %rd8;
	mov.f32 	%f602, 0fFF800000;
	mov.f32 	%f603, %f602;
	@%p6 bra 	$L__BB201_12;
	add.s64 	%rd54, %rd22, %rd8;
	shr.u64 	%rd55, %rd54, 63;
	add.s64 	%rd56, %rd54, %rd55;
	shl.b64 	%rd57, %rd56, 1;
	and.b64  	%rd58, %rd57, -4;
	add.s64 	%rd59, %rd1, %rd58;
	ld.global.u32 	%r26, [%rd59];
	mov.b32 	{%rs7, %rs8}, %r26;
	// begin inline asm
	{  cvt.f32.f16 %f603, %rs7;}

	// end inline asm
	// begin inline asm
	{  cvt.f32.f16 %f602, %rs8;}

	// end inline asm
	max.f32 	%f136, %f598, %f603;
	max.f32 	%f598, %f136, %f602;
$L__BB201_12:
	setp.le.s64 	%p7, %rd28, %rd9;
	mov.f32 	%f605, 0fFF800000;
	mov.f32 	%f606, %f605;
	@%p7 bra 	$L__BB201_14;
	add.s64 	%rd60, %rd22, %rd9;
	shr.u64 	%rd61, %rd60, 63;
	add.s64 	%rd62, %rd60, %rd61;
	shl.b64 	%rd63, %rd62, 1;
	and.b64  	%rd64, %rd63, -4;
	add.s64 	%rd65, %rd1, %rd64;
	ld.global.u32 	%r27, [%rd65];
	mov.b32 	{%rs9, %rs10}, %r27;
	// begin inline asm
	{  cvt.f32.f16 %f606, %rs9;}

	// end inline asm
	// begin inline asm
	{  cvt.f32.f16 %f605, %rs10;}

	// end inline asm
	max.f32 	%f140, %f598, %f606;
	max.f32 	%f598, %f140, %f605;
$L__BB201_14:
	setp.le.s64 	%p8, %rd28, %rd10;
	mov.f32 	%f608, 0fFF800000;
	mov.f32 	%f609, %f608;
	@%p8 bra 	$L__BB201_16;
	add.s64 	%rd66, %rd22, %rd10;
	shr.u64 	%rd67, %rd66, 63;
	add.s64 	%rd68, %rd66, %rd67;
	shl.b64 	%rd69, %rd68, 1;
	and.b64  	%rd70, %rd69, -4;
	add.s64 	%rd71, %rd1, %rd70;
	ld.global.u32 	%r28, [%rd71];
	mov.b32 	{%rs11, %rs12}, %r28;
	// begin inline asm
	{  cvt.f32.f16 %f609, %rs11;}

	// end inline asm
	// begin inline asm
	{  cvt.f32.f16 %f608, %rs12;}

	// end inline asm
	max.f32 	%f144, %f598, %f609;
	max.f32 	%f598, %f144, %f608;
$L__BB201_16:
	setp.le.s64 	%p9, %rd28, %rd11;
	mov.f32 	%f611, 0fFF800000;
	mov.f32 	%f612, %f611;
	@%p9 bra 	$L__BB201_18;
	add.s64 	%rd72, %rd22, %rd11;
	shr.u64 	%rd73, %rd72, 63;
	add.s64 	%rd74, %rd72, %rd73;
	shl.b64 	%rd75, %rd74, 1;
	and.b64  	%rd76, %rd75, -4;
	add.s64 	%rd77, %rd1, %rd76;
	ld.global.u32 	%r29, [%rd77];
	mov.b32 	{%rs13, %rs14}, %r29;
	// begin inline asm
	{  cvt.f32.f16 %f612, %rs13;}

	// end inline asm
	// begin inline asm
	{  cvt.f32.f16 %f611, %rs14;}

	// end inline asm
	max.f32 	%f148, %f598, %f612;
	max.f32 	%f598, %f148, %f611;
$L__BB201_18:
	setp.le.s64 	%p10, %rd28, %rd12;
	mov.f32 	%f614, 0fFF800000;
	mov.f32 	%f615, %f614;
	@%p10 bra 	$L__BB201_20;
	add.s64 	%rd78, %rd22, %rd12;
	shr.u64 	%rd79, %rd78, 63;
	add.s64 	%rd80, %rd78, %rd79;
	shl.b64 	%rd81, %rd80, 1;
	and.b64  	%rd82, %rd81, -4;
	add.s64 	%rd83, %rd1, %rd82;
	ld.global.u32 	%r30, [%rd83];
	mov.b32 	{%rs15, %rs16}, %r30;
	// begin inline asm
	{  cvt.f32.f16 %f615, %rs15;}

	// end inline asm
	// begin inline asm
	{  cvt.f32.f16 %f614, %rs16;}

	// end inline asm
	max.f32 	%f152, %f598, %f615;
	max.f32 	%f598, %f152, %f614;
$L__BB201_20:
	setp.le.s64 	%p11, %rd28, %rd13;
	mov.f32 	%f617, 0fFF800000;
	mov.f32 	%f618, %f617;
	@%p11 bra 	$L__BB201_22;
	add.s64 	%rd84, %rd22, %rd13;
	shr.u64 	%rd85, %rd84, 63;
	add.s64 	%rd86, %rd84, %rd85;
	shl.b64 	%rd87, %rd86, 1;
	and.b64  	%rd88, %rd87, -4;
	add.s64 	%rd89, %rd1, %rd88;
	ld.global.u32 	%r31, [%rd89];
	mov.b32 	{%rs17, %rs18}, %r31;
	// begin inline asm
	{  cvt.f32.f16 %f618, %rs17;}

	// end inline asm
	// begin inline asm
	{  cvt.f32.f16 %f617, %rs18;}

	// end inline asm
	max.f32 	%f156, %f598, %f618;
	max.f32 	%f598, %f156, %f617;
$L__BB201_22:
	setp.le.s64 	%p12, %rd28, %rd14;
	mov.f32 	%f620, 0fFF800000;
	mov.f32 	%f621, %f620;
	@%p12 bra 	$L__BB201_24;
	add.s64 	%rd90, %rd22, %rd14;
	shr.u64 	%rd91, %rd90, 63;
	add.s64 	%rd92, %rd90, %rd91;
	shl.b64 	%rd93, %rd92, 1;
	and.b64  	%rd94, %rd93, -4;
	add.s64 	%rd95, %rd1, %rd94;
	ld.global.u32 	%r32, [%rd95];
	mov.b32 	{%rs19, %rs20}, %r32;
	// begin inline asm
	{  cvt.f32.f16 %f621, %rs19;}

	// end inline asm
	// begin inline asm
	{  cvt.f32.f16 %f620, %rs20;}

	// end inline asm
	max.f32 	%f160, %f598, %f621;
	max.f32 	%f598, %f160, %f620;
$L__BB201_24:
	setp.le.s64 	%p13, %rd28, %rd15;
	mov.f32 	%f623, 0fFF800000;
	mov.f32 	%f624, %f623;
	@%p13 bra 	$L__BB201_26;
	add.s64 	%rd96, %rd22, %rd15;
	shr.u64 	%rd97, %rd96, 63;
	add.s64 	%rd98, %rd96, %rd97;
	shl.b64 	%rd99, %rd98, 1;
	and.b64  	%rd100, %rd99, -4;
	add.s64 	%rd101, %rd1, %rd100;
	ld.global.u32 	%r33, [%rd101];
	mov.b32 	{%rs21, %rs22}, %r33;
	// begin inline asm
	{  cvt.f32.f16 %f624, %rs21;}

	// end inline asm
	// begin inline asm
	{  cvt.f32.f16 %f623, %rs22;}

	// end inline asm
	max.f32 	%f164, %f598, %f624;
	max.f32 	%f598, %f164, %f623;
$L__BB201_26:
	setp.le.s64 	%p14, %rd28, %rd16;
	mov.f32 	%f626, 0fFF800000;
	mov.f32 	%f627, %f626;
	@%p14 bra 	$L__BB201_28;
	add.s64 	%rd102, %rd22, %rd16;
	shr.u64 	%rd103, %rd102, 63;
	add.s64 	%rd104, %rd102, %rd103;
	shl.b64 	%rd105, %rd104, 1;
	and.b64  	%rd106, %rd105, -4;
	add.s64 	%rd107, %rd1, %rd106;
	ld.global.u32 	%r34, [%rd107];
	mov.b32 	{%rs23, %rs24}, %r34;
	// begin inline asm
	{  cvt.f32.f16 %f627, %rs23;}

	// end inline asm
	// begin inline asm
	{  cvt.f32.f16 %f626, %rs24;}

	// end inline asm
	max.f32 	%f168, %f598, %f627;
	max.f32 	%f598, %f168, %f626;
$L__BB201_28:
	setp.le.s64 	%p15, %rd28, %rd17;
	mov.f32 	%f629, 0fFF800000;
	mov.f32 	%f630, %f629;
	@%p15 bra 	$L__BB201_30;
	add.s64 	%rd108, %rd22, %rd17;
	shr.u64 	%rd109, %rd108, 63;
	add.s64 	%rd110, %rd108, %rd109;
	shl.b64 	%rd111, %rd110, 1;
	and.b64  	%rd112, %rd111, -4;
	add.s64 	%rd113, %rd1, %rd112;
	ld.global.u32 	%r35, [%rd113];
	mov.b32 	{%rs25, %rs26}, %r35;
	// begin inline asm
	{  cvt.f32.f16 %f630, %rs25;}

	// end inline asm
	// begin inline asm
	{  cvt.f32.f16 %f629, %rs26;}

	// end inline asm
	max.f32 	%f172, %f598, %f630;
	max.f32 	%f598, %f172, %f629;
$L__BB201_30:
	setp.le.s64 	%p16, %rd28, %rd18;
	mov.f32 	%f632, 0fFF800000;
	mov.f32 	%f633, %f632;
	@%p16 bra 	$L__BB201_32;
	add.s64 	%rd114, %rd22, %rd18;
	shr.u64 	%rd115, %rd114, 63;
	add.s64 	%rd116, %rd114, %rd115;
	shl.b64 	%rd117, %rd116, 1;
	and.b64  	%rd118, %rd117, -4;
	add.s64 	%rd119, %rd1, %rd118;
	ld.global.u32 	%r36, [%rd119];
	mov.b32 	{%rs27, %rs28}, %r36;
	// begin inline asm
	{  cvt.f32.f16 %f633, %rs27;}

	// end inline asm
	// begin inline asm
	{  cvt.f32.f16 %f632, %rs28;}

	// end inline asm
	max.f32 	%f176, %f598, %f633;
	max.f32 	%f598, %f176, %f632;
$L__BB201_32:
	setp.le.s64 	%p17, %rd28, %rd19;
	mov.f32 	%f635, 0fFF800000;
	mov.f32 	%f636, %f635;
	@%p17 bra 	$L__BB201_34;
	add.s64 	%rd120, %rd22, %rd19;
	shr.u64 	%rd121, %rd120, 63;
	add.s64 	%rd122, %rd120, %rd121;
	shl.b64 	%rd123, %rd122, 1;
	and.b64  	%rd124, %rd123, -4;
	add.s64 	%rd125, %rd1, %rd124;
	ld.global.u32 	%r37, [%rd125];
	mov.b32 	{%rs29, %rs30}, %r37;
	// begin inline asm
	{  cvt.f32.f16 %f636, %rs29;}

	// end inline asm
	// begin inline asm
	{  cvt.f32.f16 %f635, %rs30;}

	// end inline asm
	max.f32 	%f180, %f598, %f636;
	max.f32 	%f598, %f180, %f635;
$L__BB201_34:
	setp.le.s64 	%p18, %rd28, %rd5;
	mov.b32 	%r38, %f598;
	shfl.sync.bfly.b32	%r39|%p19, %r38, 16, 31, -1;
	mov.b32 	%f181, %r39;
	max.f32 	%f182, %f598, %f181;
	mov.b32 	%r40, %f182;
	shfl.sync.bfly.b32	%r41|%p20, %r40, 8, 31, -1;
	mov.b32 	%f183, %r41;
	max.f32 	%f184, %f182, %f183;
	mov.b32 	%r42, %f184;
	shfl.sync.bfly.b32	%r43|%p21, %r42, 4, 31, -1;
	mov.b32 	%f185, %r43;
	max.f32 	%f186, %f184, %f185;
	mov.b32 	%r44, %f186;
	shfl.sync.bfly.b32	%r45|%p22, %r44, 2, 31, -1;
	mov.b32 	%f187, %r45;
	max.f32 	%f188, %f186, %f187;
	mov.b32 	%r46, %f188;
	shfl.sync.bfly.b32	%r47|%p23, %r46, 1, 31, -1;
	mov.b32 	%f189, %r47;
	max.f32 	%f190, %f188, %f189;
	sub.f32 	%f191, %f594, %f190;
	fma.rn.f32 	%f192, %f191, 0f3BBB989D, 0f3F000000;
	cvt.sat.f32.f32 	%f193, %f192;
	mov.f32 	%f194, 0f4B400001;
	mov.f32 	%f195, 0f437C0000;
	fma.rm.f32 	%f196, %f193, %f195, %f194;
	add.f32 	%f197, %f196, 0fCB40007F;
	neg.f32 	%f198, %f197;
	fma.rn.f32 	%f199, %f191, 0f3FB8AA3B, %f198;
	fma.rn.f32 	%f200, %f191, 0f32A57060, %f199;
	mov.b32 	%r48, %f196;
	shl.b32 	%r49, %r48, 23;
	mov.b32 	%f201, %r49;
	ex2.approx.ftz.f32 	%f202, %f200;
	mul.f32 	%f203, %f202, %f201;
	add.f32 	%f204, %f203, 0f00000000;
	sub.f32 	%f205, %f593, %f190;
	fma.rn.f32 	%f206, %f205, 0f3BBB989D, 0f3F000000;
	cvt.sat.f32.f32 	%f207, %f206;
	fma.rm.f32 	%f208, %f207, %f195, %f194;
	add.f32 	%f209, %f208, 0fCB40007F;
	neg.f32 	%f210, %f209;
	fma.rn.f32 	%f211, %f205, 0f3FB8AA3B, %f210;
	fma.rn.f32 	%f212, %f205, 0f32A57060, %f211;
	mov.b32 	%r50, %f208;
	shl.b32 	%r51, %r50, 23;
	mov.b32 	%f213, %r51;
	ex2.approx.ftz.f32 	%f214, %f212;
	mul.f32 	%f215, %f214, %f213;
	add.f32 	%f216, %f204, %f215;
	sub.f32 	%f217, %f597, %f190;
	fma.rn.f32 	%f218, %f217, 0f3BBB989D, 0f3F000000;
	cvt.sat.f32.f32 	%f219, %f218;
	fma.rm.f32 	%f220, %f219, %f195, %f194;
	add.f32 	%f221, %f220, 0fCB40007F;
	neg.f32 	%f222, %f221;
	fma.rn.f32 	%f223, %f217, 0f3FB8AA3B, %f222;
	fma.rn.f32 	%f224, %f217, 0f32A57060, %f223;
	mov.b32 	%r52, %f220;
	shl.b32 	%r53, %r52, 23;
	mov.b32 	%f225, %r53;
	ex2.approx.ftz.f32 	%f226, %f224;
	mul.f32 	%f227, %f226, %f225;
	add.f32 	%f228, %f216, %f227;
	sub.f32 	%f229, %f596, %f190;
	fma.rn.f32 	%f230, %f229, 0f3BBB989D, 0f3F000000;
	cvt.sat.f32.f32 	%f231, %f230;
	fma.rm.f32 	%f232, %f231, %f195, %f194;
	add.f32 	%f233, %f232, 0fCB40007F;
	neg.f32 	%f234, %f233;
	fma.rn.f32 	%f235, %f229, 0f3FB8AA3B, %f234;
	fma.rn.f32 	%f236, %f229, 0f32A57060, %f235;
	mov.b32 	%r54, %f232;
	shl.b32 	%r55, %r54, 23;
	mov.b32 	%f237, %r55;
	ex2.approx.ftz.f32 	%f238, %f236;
	mul.f32 	%f239, %f238, %f237;
	add.f32 	%f240, %f228, %f239;
	sub.f32 	%f241, %f600, %f190;
	fma.rn.f32 	%f242, %f241, 0f3BBB989D, 0f3F000000;
	cvt.sat.f32.f32 	%f243, %f242;
	fma.rm.f32 	%f244, %f243, %f195, %f194;
	add.f32 	%f245, %f244, 0fCB40007F;
	neg.f32 	%f246, %f245;
	fma.rn.f32 	%f247, %f241, 0f3FB8AA3B, %f246;
	fma.rn.f32 	%f248, %f241, 0f32A57060, %f247;
	mov.b32 	%r56, %f244;
	shl.b32 	%r57, %r56, 23;
	mov.b32 	%f249, %r57;
	ex2.approx.ftz.f32 	%f250, %f248;
	mul.f32 	%f251, %f250, %f249;
	add.f32 	%f252, %f240, %f251;
	sub.f32 	%f253, %f599, %f190;
	fma.rn.f32 	%f254, %f253, 0f3BBB989D, 0f3F000000;
	cvt.sat.f32.f32 	%f255, %f254;
	fma.rm.f32 	%f256, %f255, %f195, %f194;
	add.f32 	%f257, %f256, 0fCB40007F;
	neg.f32 	%f258, %f257;
	fma.rn.f32 	%f259, %f253, 0f3FB8AA3B, %f258;
	fma.rn.f32 	%f260, %f253, 0f32A57060, %f259;
	mov.b32 	%r58, %f256;
	shl.b32 	%r59, %r58, 23;
	mov.b32 	%f261, %r59;
	ex2.approx.ftz.f32 	%f262, %f260;
	mul.f32 	%f263, %f262, %f261;
	add.f32 	%f264, %f252, %f263;
	sub.f32 	%f265, %f603, %f190;
	fma.rn.f32 	%f266, %f265, 0f3BBB989D, 0f3F000000;
	cvt.sat.f32.f32 	%f267, %f266;
	fma.rm.f32 	%f268, %f267, %f195, %f194;
	add.f32 	%f269, %f268, 0fCB40007F;
	neg.f32 	%f270, %f269;
	fma.rn.f32 	%f271, %f265, 0f3FB8AA3B, %f270;
	fma.rn.f32 	%f272, %f265, 0f32A57060, %f271;
	mov.b32 	%r60, %f268;
	shl.b32 	%r61, %r60, 23;
	mov.b32 	%f273, %r61;
	ex2.approx.ftz.f32 	%f274, %f272;
	mul.f32 	%f275, %f274, %f273;
	add.f32 	%f276, %f264, %f275;
	sub.f32 	%f277, %f602, %f190;
	fma.rn.f32 	%f278, %f277, 0f3BBB989D, 0f3F000000;
	cvt.sat.f32.f32 	%f279, %f278;
	fma.rm.f32 	%f280, %f279, %f195, %f194;
	add.f32 	%f281, %f280, 0fCB40007F;
	neg.f32 	%f282, %f281;
	fma.rn.f32 	%f283, %f277, 0f3FB8AA3B, %f282;
	fma.rn.f32 	%f284, %f277, 0f32A57060, %f283;
	mov.b32 	%r62, %f280;
	shl.b32 	%r63, %r62, 23;
	mov.b32 	%f285, %r63;
	ex2.approx.ftz.f32 	%f286, %f284;
	mul.f32 	%f287, %f286, %f285;
	add.f32 	%f288, %f276, %f287;
	sub.f32 	%f289, %f606, %f190;
	fma.rn.f32 	%f290, %f289, 0f3BBB989D, 0f3F000000;
	cvt.sat.f32.f32 	%f291, %f290;
	fma.rm.f32 	%f292, %f291, %f195, %f194;
	add.f32 	%f293, %f292, 0fCB40007F;
	neg.f32 	%f294, %f293;
	fma.rn.f32 	%f295, %f289, 0f3FB8AA3B, %f294;
	fma.rn.f32 	%f296, %f289, 0f32A57060, %f295;
	mov.b32 	%r64, %f292;
	shl.b32 	%r65, %r64, 23;
	mov.b32 	%f297, %r65;
	ex2.approx.ftz.f32 	%f298, %f296;
	mul.f32 	%f299, %f298, %f297;
	add.f32 	%f300, %f288, %f299;
	sub.f32 	%f301, %f605, %f190;
	fma.rn.f32 	%f302, %f301, 0f3BBB989D, 0f3F000000;
	cvt.sat.f32.f32 	%f303, %f302;
	fma.rm.f32 	%f304, %f303, %f195, %f194;
	add.f32 	%f305, %f304, 0fCB40007F;
	neg.f32 	%f306, %f305;
	fma.rn.f32 	%f307, %f301, 0f3FB8AA3B, %f306;
	fma.rn.f32 	%f308, %f301, 0f32A57060, %f307;
	mov.b32 	%r66, %f304;
	shl.b32 	%r67, %r66, 23;
	mov.b32 	%f309, %r67;
	ex2.approx.ftz.f32 	%f310, %f308;
	mul.f32 	%f311, %f310, %f309;
	add.f32 	%f312, %f300, %f311;
	sub.f32 	%f313, %f609, %f190;
	fma.rn.f32 	%f314, %f313, 0f3BBB989D, 0f3F000000;
	cvt.sat.f32.f32 	%f315, %f314;
	fma.rm.f32 	%f316, %f315, %f195, %f194;
	add.f32 	%f317, %f316, 0fCB40007F;
	neg.f32 	%f318, %f317;
	fma.rn.f32 	%f319, %f313, 0f3FB8AA3B, %f318;
	fma.rn.f32 	%f320, %f313, 0f32A57060, %f319;
	mov.b32 	%r68, %f316;
	shl.b32 	%r69, %r68, 23;
	mov.b32 	%f321, %r69;
	ex2.approx.ftz.f32 	%f322, %f320;
	mul.f32 	%f323, %f322, %f321;
	add.f32 	%f324, %f312, %f323;
	sub.f32 	%f325, %f608, %f190;
	fma.rn.f32 	%f326, %f325, 0f3BBB989D, 0f3F000000;
	cvt.sat.f32.f32 	%f327, %f326;
	fma.rm.f32 	%f328, %f327, %f195, %f194;
	add.f32 	%f329, %f328, 0fCB40007F;
	neg.f32 	%f330, %f329;
	fma.rn.f32 	%f331, %f325, 0f3FB8AA3B, %f330;
	fma.rn.f32 	%f332, %f325, 0f32A57060, %f331;
	mov.b32 	%r70, %f328;
	shl.b32 	%r71, %r70, 23;
	mov.b32 	%f333, %r71;
	ex2.approx.ftz.f32 	%f334, %f332;
	mul.f32 	%f335, %f334, %f333;
	add.f32 	%f336, %f324, %f335;
	sub.f32 	%f337, %f612, %f190;
	fma.rn.f32 	%f338, %f337, 0f3BBB989D, 0f3F000000;
	cvt.sat.f32.f32 	%f339, %f338;
	fma.rm.f32 	%f340, %f339, %f195, %f194;
	add.f32 	%f341, %f340, 0fCB40007F;
	neg.f32 	%f342, %f341;
	fma.rn.f32 	%f343, %f337, 0f3FB8AA3B, %f342;
	fma.rn.f32 	%f344, %f337, 0f32A57060, %f343;
	mov.b32 	%r72, %f340;
	shl.b32 	%r73, %r72, 23;
	mov.b32 	%f345, %r73;
	ex2.approx.ftz.f32 	%f346, %f344;
	mul.f32 	%f347, %f346, %f345;
	add.f32 	%f348, %f336, %f347;
	sub.f32 	%f349, %f611, %f190;
	fma.rn.f32 	%f350, %f349, 0f3BBB989D, 0f3F000000;
	cvt.sat.f32.f32 	%f351, %f350;
	fma.rm.f32 	%f352, %f351, %f195, %f194;
	add.f32 	%f353, %f352, 0fCB40007F;
	neg.f32 	%f354, %f353;
	fma.rn.f32 	%f355, %f349, 0f3FB8AA3B, %f354;
	fma.rn.f32 	%f356, %f349, 0f32A57060, %f355;
	mov.b32 	%r74, %f352;
	shl.b32 	%r75, %r74, 23;
	mov.b32 	%f357, %r75;
	ex2.approx.ftz.f32 	%f358, %f356;
	mul.f32 	%f359, %f358, %f357;
	add.f32 	%f360, %f348, %f359;
	sub.f32 	%f361, %f615, %f190;
	fma.rn.f32 	%f362, %f361, 0f3BBB989D, 0f3F000000;
	cvt.sat.f32.f32 	%f363, %f362;
	fma.rm.f32 	%f364, %f363, %f195, %f194;
	add.f32 	%f365, %f364, 0fCB40007F;
	neg.f32 	%f366, %f365;
	fma.rn.f32 	%f367, %f361, 0f3FB8AA3B, %f366;
	fma.rn.f32 	%f368, %f361, 0f32A57060, %f367;
	mov.b32 	%r76, %f364;
	shl.b32 	%r77, %r76, 23;
	mov.b32 	%f369, %r77;
	ex2.approx.ftz.f32 	%f370, %f368;
	mul.f32 	%f371, %f370, %f369;
	add.f32 	%f372, %f360, %f371;
	sub.f32 	%f373, %f614, %f190;
	fma.rn.f32 	%f374, %f373, 0f3BBB989D, 0f3F000000;
	cvt.sat.f32.f32 	%f375, %f374;
	fma.rm.f32 	%f376, %f375, %f195, %f194;
	add.f32 	%f377, %f376, 0fCB40007F;
	neg.f32 	%f378, %f377;
	fma.rn.f32 	%f379, %f373, 0f3FB8AA3B, %f378;
	fma.rn.f32 	%f380, %f373, 0f32A57060, %f379;
	mov.b32 	%r78, %f376;
	shl.b32 	%r79, %r78, 23;
	mov.b32 	%f381, %r79;
	ex2.approx.ftz.f32 	%f382, %f380;
	mul.f32 	%f383, %f382, %f381;
	add.f32 	%f384, %f372, %f383;
	sub.f32 	%f385, %f618, %f190;
	fma.rn.f32 	%f386, %f385, 0f3BBB989D, 0f3F000000;
	cvt.sat.f32.f32 	%f387, %f386;
	fma.rm.f32 	%f388, %f387, %f195, %f194;
	add.f32 	%f389, %f388, 0fCB40007F;
	neg.f32 	%f390, %f389;
	fma.rn.f32 	%f391, %f385, 0f3FB8AA3B, %f390;
	fma.rn.f32 	%f392, %f385, 0f32A57060, %f391;
	mov.b32 	%r80, %f388;
	shl.b32 	%r81, %r80, 23;
	mov.b32 	%f393, %r81;
	ex2.approx.ftz.f32 	%f394, %f392;
	mul.f32 	%f395, %f394, %f393;
	add.f32 	%f396, %f384, %f395;
	sub.f32 	%f397, %f617, %f190;
	fma.rn.f32 	%f398, %f397, 0f3BBB989D, 0f3F000000;
	cvt.sat.f32.f32 	%f399, %f398;
	fma.rm.f32 	%f400, %f399, %f195, %f194;
	add.f32 	%f401, %f400, 0fCB40007F;
	neg.f32 	%f402, %f401;
	fma.rn.f32 	%f403, %f397, 0f3FB8AA3B, %f402;
	fma.rn.f32 	%f404, %f397, 0f32A57060, %f403;
	mov.b32 	%r82, %f400;
	shl.b32 	%r83, %r82, 23;
	mov.b32 	%f405, %r83;
	ex2.approx.ftz.f32 	%f406, %f404;
	mul.f32 	%f407, %f406, %f405;
	add.f32 	%f408, %f396, %f407;
	sub.f32 	%f409, %f621, %f190;
	fma.rn.f32 	%f410, %f409, 0f3BBB989D, 0f3F000000;
	cvt.sat.f32.f32 	%f411, %f410;
	fma.rm.f32 	%f412, %f411, %f195, %f194;
	add.f32 	%f413, %f412, 0fCB40007F;
	neg.f32 	%f414, %f413;
	fma.rn.f32 	%f415, %f409, 0f3FB8AA3B, %f414;
	fma.rn.f32 	%f416, %f409, 0f32A57060, %f415;
	mov.b32 	%r84, %f412;
	shl.b32 	%r85, %r84, 23;
	mov.b32 	%f417, %r85;
	ex2.approx.ftz.f32 	%f418, %f416;
	mul.f32 	%f419, %f418, %f417;
	add.f32 	%f420, %f408, %f419;
	sub.f32 	%f421, %f620, %f190;
	fma.rn.f32 	%f422, %f421, 0f3BBB989D, 0f3F000000;
	cvt.sat.f32.f32 	%f423, %f422;
	fma.rm.f32 	%f424, %f423, %f195, %f194;
	add.f32 	%f425, %f424, 0fCB40007F;
	neg.f32 	%f426, %f425;
	fma.rn.f32 	%f427, %f421, 0f3FB8AA3B, %f426;
	fma.rn.f32 	%f428, %f421, 0f32A57060, %f427;
	mov.b32 	%r86, %f424;
	shl.b32 	%r87, %r86, 23;
	mov.b32 	%f429, %r87;
	ex2.approx.ftz.f32 	%f430, %f428;
	mul.f32 	%f431, %f430, %f429;
	add.f32 	%f432, %f420, %f431;
	sub.f32 	%f433, %f624, %f190;
	fma.rn.f32 	%f434, %f433, 0f3BBB989D, 0f3F000000;
	cvt.sat.f32.f32 	%f435, %f434;
	fma.rm.f32 	%f436, %f435, %f195, %f194;
	add.f32 	%f437, %f436, 0fCB40007F;
	neg.f32 	%f438, %f437;
	fma.rn.f32 	%f439, %f433, 0f3FB8AA3B, %f438;
	fma.rn.f32 	%f440, %f433, 0f32A57060, %f439;
	mov.b32 	%r88, %f436;
	shl.b32 	%r89, %r88, 23;
	mov.b32 	%f441, %r89;
	ex2.approx.ftz.f32 	%f442, %f440;
	mul.f32 	%f443, %f442, %f441;
	add.f32 	%f444, %f432, %f443;
	sub.f32 	%f445, %f623, %f190;
	fma.rn.f32 	%f446, %f445, 0f3BBB989D, 0f3F000000;
	cvt.sat.f32.f32 	%f447, %f446;
	fma.rm.f32 	%f448, %f447, %f195, %f194;
	add.f32 	%f449, %f448, 0fCB40007F;
	neg.f32 	%f450, %f449;
	fma.rn.f32 	%f451, %f445, 0f3FB8AA3B, %f450;
	fma.rn.f32 	%f452, %f445, 0f32A57060, %f451;
	mov.b32 	%r90, %f448;
	shl.b32 	%r91, %r90, 23;
	mov.b32 	%f453, %r91;
	ex2.approx.ftz.f32 	%f454, %f452;
	mul.f32 	%f455, %f454, %f453;
	add.f32 	%f456, %f444, %f455;
	sub.f32 	%f457, %f627, %f190;
	fma.rn.f32 	%f458, %f457, 0f3BBB989D, 0f3F000000;
	cvt.sat.f32.f32 	%f459, %f458;
	fma.rm.f32 	%f460, %f459, %f195, %f194;
	add.f32 	%f461, %f460, 0fCB40007F;
	neg.f32 	%f462, %f461;
	fma.rn.f32 	%f463, %f457, 0f3FB8AA3B, %f462;
	fma.rn.f32 	%f464, %f457, 0f32A57060, %f463;
	mov.b32 	%r92, %f460;
	shl.b32 	%r93, %r92, 23;
	mov.b32 	%f465, %r93;
	ex2.approx.ftz.f32 	%f466, %f464;
	mul.f32 	%f467, %f466, %f465;
	add.f32 	%f468, %f456, %f467;
	sub.f32 	%f469, %f626, %f190;
	fma.rn.f32 	%f470, %f469, 0f3BBB989D, 0f3F000000;
	cvt.sat.f32.f32 	%f471, %f470;
	fma.rm.f32 	%f472, %f471, %f195, %f194;
	add.f32 	%f473, %f472, 0fCB40007F;
	neg.f32 	%f474, %f473;
	fma.rn.f32 	%f475, %f469, 0f3FB8AA3B, %f474;
	fma.rn.f32 	%f476, %f469, 0f32A57060, %f475;
	mov.b32 	%r94, %f472;
	shl.b32 	%r95, %r94, 23;
	mov.b32 	%f477, %r95;
	ex2.approx.ftz.f32 	%f478, %f476;
	mul.f32 	%f479, %f478, %f477;
	add.f32 	%f480, %f468, %f479;
	sub.f32 	%f481, %f630, %f190;
	fma.rn.f32 	%f482, %f481, 0f3BBB989D, 0f3F000000;
	cvt.sat.f32.f32 	%f483, %f482;
	fma.rm.f32 	%f484, %f483, %f195, %f194;
	add.f32 	%f485, %f484, 0fCB40007F;
	neg.f32 	%f486, %f485;
	fma.rn.f32 	%f487, %f481, 0f3FB8AA3B, %f486;
	fma.rn.f32 	%f488, %f481, 0f32A57060, %f487;
	mov.b32 	%r96, %f484;
	shl.b32 	%r97, %r96, 23;
	mov.b32 	%f489, %r97;
	ex2.approx.ftz.f32 	%f490, %f488;
	mul.f32 	%f491, %f490, %f489;
	add.f32 	%f492, %f480, %f491;
	sub.f32 	%f493, %f629, %f190;
	fma.rn.f32 	%f494, %f493, 0f3BBB989D, 0f3F000000;
	cvt.sat.f32.f32 	%f495, %f494;
	fma.rm.f32 	%f496, %f495, %f195, %f194;
	add.f32 	%f497, %f496, 0fCB40007F;
	neg.f32 	%f498, %f497;
	fma.rn.f32 	%f499, %f493, 0f3FB8AA3B, %f498;
	fma.rn.f32 	%f500, %f493, 0f32A57060, %f499;
	mov.b32 	%r98, %f496;
	shl.b32 	%r99, %r98, 23;
	mov.b32 	%f501, %r99;
	ex2.approx.ftz.f32 	%f502, %f500;
	mul.f32 	%f503, %f502, %f501;
	add.f32 	%f504, %f492, %f503;
	sub.f32 	%f505, %f633, %f190;
	fma.rn.f32 	%f506, %f505, 0f3BBB989D, 0f3F000000;
	cvt.sat.f32.f32 	%f507, %f506;
	fma.rm.f32 	%f508, %f507, %f195, %f194;
	add.f32 	%f509, %f508, 0fCB40007F;
	neg.f32 	%f510, %f509;
	fma.rn.f32 	%f511, %f505, 0f3FB8AA3B, %f510;
	fma.rn.f32 	%f512, %f505, 0f32A57060, %f511;
	mov.b32 	%r100, %f508;
	shl.b32 	%r101, %r100, 23;
	mov.b32 	%f513, %r101;
	ex2.approx.ftz.f32 	%f514, %f512;
	mul.f32 	%f515, %f514, %f513;
	add.f32 	%f516, %f504, %f515;
	sub.f32 	%f517, %f632, %f190;
	fma.rn.f32 	%f518, %f517, 0f3BBB989D, 0f3F000000;
	cvt.sat.f32.f32 	%f519, %f518;
	fma.rm.f32 	%f520, %f519, %f195, %f194;
	add.f32 	%f521, %f520, 0fCB40007F;
	neg.f32 	%f522, %f521;
	fma.rn.f32 	%f523, %f517, 0f3FB8AA3B, %f522;
	fma.rn.f32 	%f524, %f517, 0f32A57060, %f523;
	mov.b32 	%r102, %f520;
	shl.b32 	%r103, %r102, 23;
	mov.b32 	%f525, %r103;
	ex2.approx.ftz.f32 	%f526, %f524;
	mul.f32 	%f527, %f526, %f525;
	add.f32 	%f528, %f516, %f527;
	sub.f32 	%f529, %f636, %f190;
	fma.rn.f32 	%f530, %f529, 0f3BBB989D, 0f3F000000;
	cvt.sat.f32.f32 	%f531, %f530;
	fma.rm.f32 	%f532, %f531, %f195, %f194;
	add.f32 	%f533, %f532, 0fCB40007F;
	neg.f32 	%f534, %f533;
	fma.rn.f32 	%f535, %f529, 0f3FB8AA3B, %f534;
	fma.rn.f32 	%f536, %f529, 0f32A57060, %f535;
	mov.b32 	%r104, %f532;
	shl.b32 	%r105, %r104, 23;
	mov.b32 	%f537, %r105;
	ex2.approx.ftz.f32 	%f538, %f536;
	mul.f32 	%f539, %f538, %f537;
	add.f32 	%f540, %f528, %f539;
	sub.f32 	%f541, %f635, %f190;
	fma.rn.f32 	%f542, %f541, 0f3BBB989D, 0f3F000000;
	cvt.sat.f32.f32 	%f543, %f542;
	fma.rm.f32 	%f544, %f543, %f195, %f194;
	add.f32 	%f545, %f544, 0fCB40007F;
	neg.f32 	%f546, %f545;
	fma.rn.f32 	%f547, %f541, 0f3FB8AA3B, %f546;
	fma.rn.f32 	%f548, %f541, 0f32A57060, %f547;
	mov.b32 	%r106, %f544;
	shl.b32 	%r107, %r106, 23;
	mov.b32 	%f549, %r107;
	ex2.approx.ftz.f32 	%f550, %f548;
	mul.f32 	%f551, %f550, %f549;
	add.f32 	%f552, %f540, %f551;
	mov.b32 	%r108, %f552;
	shfl.sync.bfly.b32	%r109|%p24, %r108, 16, 31, -1;
	mov.b32 	%f553, %r109;
	add.f32 	%f554, %f552, %f553;
	mov.b32 	%r110, %f554;
	shfl.sync.bfly.b32	%r111|%p25, %r110, 8, 31, -1;
	mov.b32 	%f555, %r111;
	add.f32 	%f556, %f554, %f555;
	mov.b32 	%r112, %f556;
	shfl.sync.bfly.b32	%r113|%p26, %r112, 4, 31, -1;
	mov.b32 	%f557, %r113;
	add.f32 	%f558, %f556, %f557;
	mov.b32 	%r114, %f558;
	shfl.sync.bfly.b32	%r115|%p27, %r114, 2, 31, -1;
	mov.b32 	%f559, %r115;
	add.f32 	%f560, %f558, %f559;
	mov.b32 	%r116, %f560;
	shfl.sync.bfly.b32	%r117|%p28, %r116, 1, 31, -1;
	mov.b32 	%f561, %r117;
	add.f32 	%f562, %f560, %f561;
	div.rn.f32 	%f91, %f203, %f562;
	div.rn.f32 	%f92, %f215, %f562;
	div.rn.f32 	%f93, %f227, %f562;
	div.rn.f32 	%f94, %f239, %f562;
	div.rn.f32 	%f95, %f251, %f562;
	div.rn.f32 	%f96, %f263, %f562;
	div.rn.f32 	%f97, %f275, %f562;
	div.rn.f32 	%f98, %f287, %f562;
	div.rn.f32 	%f99, %f299, %f562;
	div.rn.f32 	%f100, %f311, %f562;
	div.rn.f32 	%f101, %f323, %f562;
	div.rn.f32 	%f102, %f335, %f562;
	div.rn.f32 	%f103, %f347, %f562;
	div.rn.f32 	%f104, %f359, %f562;
	div.rn.f32 	%f105, %f371, %f562;
	div.rn.f32 	%f106, %f383, %f562;
	div.rn.f32 	%f107, %f395, %f562;
	div.rn.f32 	%f108, %f407, %f562;
	div.rn.f32 	%f109, %f419, %f562;
	div.rn.f32 	%f110, %f431, %f562;
	div.rn.f32 	%f111, %f443, %f562;
	div.rn.f32 	%f112, %f455, %f562;
	div.rn.f32 	%f113, %f467, %f562;
	div.rn.f32 	%f114, %f479, %f562;
	div.rn.f32 	%f115, %f491, %f562;
	div.rn.f32 	%f116, %f503, %f562;
	div.rn.f32 	%f117, %f515, %f562;
	div.rn.f32 	%f118, %f527, %f562;
	div.rn.f32 	%f119, %f539, %f562;
	div.rn.f32 	%f120, %f551, %f562;
	mul.lo.s64 	%rd23, %rd216, %rd3;
	@%p18 bra 	$L__BB201_36;
	add.s64 	%rd126, %rd23, %rd5;
	// begin inline asm
	{  cvt.rn.f16.f32 %rs31, %f91;}

	// end inline asm
	// begin inline asm
	{  cvt.rn.f16.f32 %rs32, %f92;}

	// end inline asm
	shr.u64 	%rd127, %rd126, 63;
	add.s64 	%rd128, %rd126, %rd127;
	shl.b64 	%rd129, %rd128, 1;
	and.b64  	%rd130, %rd129, -4;
	add.s64 	%rd131, %rd2, %rd130;
	mov.b32 	%r118, {%rs31, %rs32};
	st.global.u32 	[%rd131], %r118;
$L__BB201_36:
	setp.le.s64 	%p29, %rd28, %rd6;
	@%p29 bra 	$L__BB201_38;
	add.s64 	%rd132, %rd23, %rd6;
	// begin inline asm
	{  cvt.rn.f16.f32 %rs33, %f93;}

	// end inline asm
	// begin inline asm
	{  cvt.rn.f16.f32 %rs34, %f94;}

	// end inline asm
	shr.u64 	%rd133, %rd132, 63;
	add.s64 	%rd134, %rd132, %rd133;
	shl.b64 	%rd135, %rd134, 1;
	and.b64  	%rd136, %rd135, -4;
	add.s64 	%rd137, %rd2, %rd136;
	mov.b32 	%r119, {%rs33, %rs34};
	st.global.u32 	[%rd137], %r119;
$L__BB201_38:
	setp.le.s64 	%p30, %rd28, %rd7;
	@%p30 bra 	$L__BB201_40;
	add.s64 	%rd138, %rd23, %rd7;
	// begin inline asm
	{  cvt.rn.f16.f32 %rs35, %f95;}

	// end inline asm
	// begin inline asm
	{  cvt.rn.f16.f32 %rs36, %f96;}

	// end inline asm
	shr.u64 	%rd139, %rd138, 63;
	add.s64 	%rd140, %rd138, %rd139;
	shl.b64 	%rd141, %rd140, 1;
	and.b64  	%rd142, %rd141, -4;
	add.s64 	%rd143, %rd2, %rd142;
	mov.b32 	%r120, {%rs35, %rs36};
	st.global.u32 	[%rd143], %r120;
$L__BB201_40:
	setp.le.s64 	%p31, %rd28, %rd8;
	@%p31 bra 	$L__BB201_42;
	add.s64 	%rd144, %rd23, %rd8;
	// begin inline asm
	{  cvt.rn.f16.f32 %rs37, %f97;}

	// end inline asm
	// begin inline asm
	{  cvt.rn.f16.f32 %rs38, %f98;}

	// end inline asm
	shr.u64 	%rd145, %rd144, 63;
	add.s64 	%rd146, %rd144, %rd145;
	shl.b64 	%rd147, %rd146, 1;
	and.b64  	%rd148, %rd147, -4;
	add.s64 	%rd149, %rd2, %rd148;
	mov.b32 	%r121, {%rs37, %rs38};
	st.global.u32 	[%rd149], %r121;
$L__BB201_42:
	setp.le.s64 	%p32, %rd28, %rd9;
	@%p32 bra 	$L__BB201_44;
	add.s64 	%rd150, %rd23, %rd9;
	// begin inline asm
	{  cvt.rn.f16.f32 %rs39, %f99;}

	// end inline asm
	// begin inline asm
	{  cvt.rn.f16.f32 %rs40, %f100;}

	// end inline asm
	shr.u64 	%rd151, %rd150, 63;
	add.s64 	%rd152, %rd150, %rd151;
	shl.b64 	%rd153, %rd152, 1;
	and.b64  	%rd154, %rd153, -4;
	add.s64 	%rd155, %rd2, %rd154;
	mov.b32 	%r122, {%rs39, %rs40};
	st.global.u32 	[%rd155], %r122;
$L__BB201_44:
	setp.le.s64 	%p33, %rd28, %rd10;
	@%p33 bra 	$L__BB201_46;
	add.s64 	%rd156, %rd23, %rd10;
	// begin inline asm
	{  cvt.rn.f16.f32 %rs41, %f101;}

	// end inline asm
	// begin inline asm
	{  cvt.rn.f16.f32 %rs42, %f102;}

	// end inline asm
	shr.u64 	%rd157, %rd156, 63;
	add.s64 	%rd158, %rd156, %rd157;
	shl.b64 	%rd159, %rd158, 1;
	and.b64  	%rd160, %rd159, -4;
	add.s64 	%rd161, %rd2, %rd160;
	mov.b32 	%r123, {%rs41, %rs42};
	st.global.u32 	[%rd161], %r123;
$L__BB201_46:
	setp.le.s64 	%p34, %rd28, %rd11;
	@%p34 bra 	$L__BB201_48;
	add.s64 	%rd162, %rd23, %rd11;
	// begin inline asm
	{  cvt.rn.f16.f32 %rs43, %f103;}

	// end inline asm
	// begin inline asm
	{  cvt.rn.f16.f32 %rs44, %f104;}

	// end inline asm
	shr.u64 	%rd163, %rd162, 63;
	add.s64 	%rd164, %rd162, %rd163;
	shl.b64 	%rd165, %rd164, 1;
	and.b64  	%rd166, %rd165, -4;
	add.s64 	%rd167, %rd2, %rd166;
	mov.b32 	%r124, {%rs43, %rs44};
	st.global.u32 	[%rd167], %r124;
$L__BB201_48:
	setp.le.s64 	%p35, %rd28, %rd12;
	@%p35 bra 	$L__BB201_50;
	add.s64 	%rd168, %rd23, %rd12;
	// begin inline asm
	{  cvt.rn.f16.f32 %rs45, %f105;}

	// end inline asm
	// begin inline asm
	{  cvt.rn.f16.f32 %rs46, %f106;}

	// end inline asm
	shr.u64 	%rd169, %rd168, 63;
	add.s64 	%rd170, %rd168, %rd169;
	shl.b64 	%rd171, %rd170, 1;
	and.b64  	%rd172, %rd171, -4;
	add.s64 	%rd173, %rd2, %rd172;
	mov.b32 	%r125, {%rs45, %rs46};
	st.global.u32 	[%rd173], %r125;
$L__BB201_50:
	setp.le.s64 	%p36, %rd28, %rd13;
	@%p36 bra 	$L__BB201_52;
	add.s64 	%rd174, %rd23, %rd13;
	// begin inline asm
	{  cvt.rn.f16.f32 %rs47, %f107;}

	// end inline asm
	// begin inline asm
	{  cvt.rn.f16.f32 %rs48, %f108;}

	// end inline asm
	shr.u64 	%rd175, %rd174, 63;
	add.s64 	%rd176, %rd174, %rd175;
	shl.b64 	%rd177, %rd176, 1;
	and.b64  	%rd178, %rd177, -4;
	add.s64 	%rd179, %rd2, %rd178;
	mov.b32 	%r126, {%rs47, %rs48};
	st.global.u32 	[%rd179], %r126;
$L__BB201_52:
	setp.le.s64 	%p37, %rd28, %rd14;
	@%p37 bra 	$L__BB201_54;
	add.s64 	%rd180, %rd23, %rd14;
	// begin inline asm
	{  cvt.rn.f16.f32 %rs49, %f109;}

	// end inline asm
	// begin inline asm
	{  cvt.rn.f16.f32 %rs50, %f110;}

	// end inline asm
	shr.u64 	%rd181, %rd180, 63;
	add.s64 	%rd182, %rd180, %rd181;
	shl.b64 	%rd183, %rd182, 1;
	and.b64  	%rd184, %rd183, -4;
	add.s64 	%rd185, %rd2, %rd184;
	mov.b32 	%r127, {%rs49, %rs50};
	st.global.u32 	[%rd185], %r127;
$L__BB201_54:
	setp.le.s64 	%p38, %rd28, %rd15;
	@%p38 bra 	$L__BB201_56;
	add.s64 	%rd186, %rd23, %rd15;
	// begin inline asm
	{  cvt.rn.f16.f32 %rs51, %f111;}

	// end inline asm
	// begin inline asm
	{  cvt.rn.f16.f32 %rs52, %f112;}

	// end inline asm
	shr.u64 	%rd187, %rd186, 63;
	add.s64 	%rd188, %rd186, %rd187;
	shl.b64 	%rd189, %rd188, 1;
	and.b64  	%rd190, %rd189, -4;
	add.s64 	%rd191, %rd2, %rd190;
	mov.b32 	%r128, {%rs51, %rs52};
	st.global.u32 	[%rd191], %r128;
$L__BB201_56:
	setp.le.s64 	%p39, %rd28, %rd16;
	@%p39 bra 	$L__BB201_58;
	add.s64 	%rd192, %rd23, %rd16;
	// begin inline asm
	{  cvt.rn.f16.f32 %rs53, %f113;}

	// end inline asm
	// begin inline asm
	{  cvt.rn.f16.f32 %rs54, %f114;}

	// end inline asm
	shr.u64 	%rd193, %rd192, 63;
	add.s64 	%rd194, %rd192, %rd193;
	shl.b64 	%rd195, %rd194, 1;
	and.b64  	%rd196, %rd195, -4;
	add.s64 	%rd197, %rd2, %rd196;
	mov.b32 	%r129, {%rs53, %rs54};
	st.global.u32 	[%rd197], %r129;
$L__BB201_58:
	setp.le.s64 	%p40, %rd28, %rd17;
	@%p40 bra 	$L__BB201_60;
	add.s64 	%rd198, %rd23, %rd17;
	// begin inline asm
	{  cvt.rn.f16.f32 %rs55, %f115;}

	// end inline asm
	// begin inline asm
	{  cvt.rn.f16.f32 %rs56, %f116;}

	// end inline asm
	shr.u64 	%rd199, %rd198, 63;
	add.s64 	%rd200, %rd198, %rd199;
	shl.b64 	%rd201, %rd200, 1;
	and.b64  	%rd202, %rd201, -4;
	add.s64 	%rd203, %rd2, %rd202;
	mov.b32 	%r130, {%rs55, %rs56};
	st.global.u32 	[%rd203], %r130;
$L__BB201_60:
	setp.le.s64 	%p41, %rd28, %rd18;
	@%p41 bra 	$L__BB201_62;
	add.s64 	%rd204, %rd23, %rd18;
	// begin inline asm
	{  cvt.rn.f16.f32 %rs57, %f117;}

	// end inline asm
	// begin inline asm
	{  cvt.rn.f16.f32 %rs58, %f118;}

	// end inline asm
	shr.u64 	%rd205, %rd204, 63;
	add.s64 	%rd206, %rd204, %rd205;
	shl.b64 	%rd207, %rd206, 1;
	and.b64  	%rd208, %rd207, -4;
	add.s64 	%rd209, %rd2, %rd208;
	mov.b32 	%r131, {%rs57, %rs58};
	st.global.u32 	[%rd209], %r131;
$L__BB201_62:
	setp.le.s64 	%p42, %rd28, %rd19;
	@%p42 bra 	$L__BB201_64;
	add.s64 	%rd210, %rd23, %rd19;
	// begin inline asm
	{  cvt.rn.f16.f32 %rs59, %f119;}

	// end inline asm
	// begin inline asm
	{  cvt.rn.f16.f32 %rs60, %f120;}

	// end inline asm
	shr.u64 	%rd211, %rd210, 63;
	add.s64 	%rd212, %rd210, %rd211;
	shl.b64 	%rd213, %rd212, 1;
	and.b64  	%rd214, %rd213, -4;
	add.s64 	%rd215, %rd2, %rd214;
	mov.b32 	%r132, {%rs59, %rs60};
	st.global.u32 	[%rd215], %r132;
$L__BB201_64:
	add.s64 	%rd216, %rd216, %rd20;
	setp.lt.s64 	%p43, %rd216, %rd27;
	@%p43 bra 	$L__BB201_4;
$L__BB201_65:
	ret;

}
	// .globl	_Z15SoftmaxWarpImplI10DirectLoadI6__halffE11DirectStoreIfS1_EfLi2ELi32ELi32ELi1ELb0EL9Algorithm0EEvT_T0_ll
.visible .entry _Z15SoftmaxWarpImplI10DirectLoadI6__halffE11DirectStoreIfS1_EfLi2ELi32ELi32ELi1ELb0EL9Algorithm0EEvT_T0_ll(
	.param .align 8 .b8 _Z15SoftmaxWarpImplI10DirectLoadI6__halffE11DirectStoreIfS1_EfLi2ELi32ELi32ELi1ELb0EL9Algorithm0EEvT_T0_ll_param_0[16],
	.param .align 8 .b8 _Z15SoftmaxWarpImplI10DirectLoadI6__halffE11DirectStoreIfS1_EfLi2ELi32ELi32ELi1ELb0EL9Algorithm0EEvT_T0_ll_param_1[16],
	.param .u64 _Z15SoftmaxWarpImplI10DirectLoadI6__halffE11DirectStoreIfS1_EfLi2ELi32ELi32ELi1ELb0EL9Algorithm0EEvT_T0_ll_param_2,
	.param .u64 _Z15SoftmaxWarpImplI10DirectLoadI6__halffE11DirectStoreIfS1_EfLi2ELi32ELi32ELi1ELb0EL9Algorithm0EEvT_T0_ll_param_3
)
{
	.reg .pred 	%p<14>;
	.reg .b16 	%rs<65>;
	.reg .b32 	%r<125>;
	.reg .b32 	%f<503>;
	.reg .b64 	%rd<214>;

	ld.param.u64 	%rd11, [_Z15SoftmaxWarpImplI10DirectLoadI6__halffE11DirectStoreIfS1_EfLi2ELi32ELi32ELi1ELb0EL9Algorithm0EEvT_T0_ll_param_1+8];
	ld.param.u64 	%rd10, [_Z15SoftmaxWarpImplI10DirectLoadI6__halffE11DirectStoreIfS1_EfLi2ELi32ELi32ELi1ELb0EL9Algorithm0EEvT_T0_ll_param_1];
	ld.param.u64 	%rd9, [_Z15SoftmaxWarpImplI10DirectLoadI6__halffE11DirectStoreIfS1_EfLi2ELi32ELi32ELi1ELb0EL9Algorithm0EEvT_T0_ll_param_0+8];
	ld.param.u64 	%rd8, [_Z15SoftmaxWarpImplI10DirectLoadI6__halffE11DirectStoreIfS1_EfLi2ELi32ELi32ELi1ELb0EL9Algorithm0EEvT_T0_ll_param_0];
	ld.param.u64 	%rd12, [_Z15SoftmaxWarpImplI10DirectLoadI6__halffE11DirectStoreIfS1_EfLi2ELi32ELi32ELi1ELb0EL9Algorithm0EEvT_T0_ll_param_2];
	ld.param.u64 	%rd13, [_Z15SoftmaxWarpImplI10DirectLoadI6__halffE11DirectStoreIfS1_EfLi2ELi32ELi32ELi1ELb0EL9Algorithm0EEvT_T0_ll_param_3];
	setp.lt.s64 	%p1, %rd13, 1025;
	@%p1 bra 	$L__BB202_2;
	mov.u64 	%rd14, $str;
	cvta.global.u64 	%rd15, %rd14;
	mov.u64 	%rd16, $str$1;
	cvta.global.u64 	%rd17, %rd16;
	mov.u64 	%rd18, __unnamed_198;
	cvta.global.u64 	%rd19, %rd18;
	{ // callseq 197, 0
	.param .b64 param0;
	st.param.b64 	[param0], %rd15;
	.param .b64 param1;
	st.param.b64 	[param1], %rd17;
	.param .b32 param2;
	st.param.b32 	[param2], 358;
	.param .b64 param3;
	st.param.b64 	[param3], %rd19;
	.param .b64 param4;
	st.param.b64 	[param4], 1;
	call.uni 
	__assertfail, 
	(
	param0, 
	param1, 
	param2, 
	param3, 
	param4
	);
	} // callseq 197
$L__BB202_2:
	mov.u32 	%r2, %nctaid.x;
	mov.u32 	%r3, %ntid.y;
	mul.lo.s32 	%r1, %r2, %r3;
	mov.u32 	%r4, %ctaid.x;
	mov.u32 	%r5, %tid.y;
	mad.lo.s32 	%r6, %r4, %r3, %r5;
	cvt.s64.s32 	%rd213, %r6;
	setp.le.s64 	%p2, %rd12, %rd213;
	@%p2 bra 	$L__BB202_5;
	cvta.to.global.u64 	%rd3, %rd8;
	mov.u32 	%r7, %tid.x;
	shl.b32 	%r8, %r7, 1;
	cvt.u64.u32 	%rd4, %r8;
	cvt.s64.s32 	%rd5, %r1;
$L__BB202_4:
	mad.lo.s64 	%rd20, %rd213, %rd9, %rd4;
	shr.u64 	%rd21, %rd20, 63;
	add.s64 	%rd22, %rd20, %rd21;
	shl.b64 	%rd23, %rd22, 1;
	and.b64  	%rd24, %rd23, -4;
	add.s64 	%rd25, %rd3, %rd24;
	ld.global.u32 	%r9, [%rd25];
	mov.b32 	{%rs1, %rs2}, %r9;
	// begin inline asm
	{  cvt.f32.f16 %f1, %rs1;}

	// end inline asm
	// begin inline asm
	{  cvt.f32.f16 %f2, %rs2;}

	// end inline asm
	max.f32 	%f65, %f1, 0fFF800000;
	max.f32 	%f66, %f65, %f2;
	add.s64 	%rd26, %rd20, 64;
	shr.u64 	%rd27, %rd26, 63;
	add.s64 	%rd28, %rd26, %rd27;
	shl.b64 	%rd29, %rd28, 1;
	and.b64  	%rd30, %rd29, -4;
	add.s64 	%rd31, %rd3, %rd30;
	ld.global.u32 	%r10, [%rd31];
	mov.b32 	{%rs3, %rs4}, %r10;
	// begin inline asm
	{  cvt.f32.f16 %f3, %rs3;}

	// end inline asm
	// begin inline asm
	{  cvt.f32.f16 %f4, %rs4;}

	// end inline asm
	max.f32 	%f67, %f66, %f3;
	max.f32 	%f68, %f67, %f4;
	add.s64 	%rd32, %rd20, 128;
	shr.u64 	%rd33, %rd32, 63;
	add.s64 	%rd34, %rd32, %rd33;
	shl.b64 	%rd35, %rd34, 1;
	and.b64  	%rd36, %rd35, -4;
	add.s64 	%rd37, %rd3, %rd36;
	ld.global.u32 	%r11, [%rd37];
	mov.b32 	{%rs5, %rs6}, %r11;
	// begin inline asm
	{  cvt.f32.f16 %f5, %rs5;}

	// end inline asm
	// begin inline asm
	{  cvt.f32.f16 %f6, %rs6;}

	// end inline asm
	max.f32 	%f69, %f68, %f5;
	max.f32 	%f70, %f69, %f6;
	add.s64 	%rd38, %rd20, 192;
	shr.u64 	%rd39, %rd38, 63;
	add.s64 	%rd40, %rd38, %rd39;
	shl.b64 	%rd41, %rd40, 1;
	and.b64  	%rd42, %rd41, -4;
	add.s64 	%rd43, %rd3, %rd42;
	ld.global.u32 	%r12, [%rd43];
	mov.b32 	{%rs7, %rs8}, %r12;
	// begin inline asm
	{  cvt.f32.f16 %f7, %rs7;}

	// end inline asm
	// begin inline asm
	{  cvt.f32.f16 %f8, %rs8;}

	// end inline asm
	max.f32 	%f71, %f70, %f7;
	max.f32 	%f72, %f71, %f8;
	add.s64 	%rd44, %rd20, 256;
	shr.u64 	%rd45, %rd44, 63;
	add.s64 	%rd46, %rd44, %rd45;
	shl.b64 	%rd47, %rd46, 1;
	and.b64  	%rd48, %rd47, -4;
	add.s64 	%rd49, %rd3, %rd48;
	ld.global.u32 	%r13, [%rd49];
	mov.b32 	{%rs9, %rs10}, %r13;
	// begin inline asm
	{  cvt.f32.f16 %f9, %rs9;}

	// end inline asm
	// begin inline asm
	{  cvt.f32.f16 %f10, %rs10;}

	// end inline asm
	max.f32 	%f73, %f72, %f9;
	max.f32 	%f74, %f73, %f10;
	add.s64 	%rd50, %rd20, 320;
	shr.u64 	%rd51, %rd50, 63;
	add.s64 	%rd52, %rd50, %rd51;
	shl.b64 	%rd53, %rd52, 1;
	and.b64  	%rd54, %rd53, -4;
	add.s64 	%rd55, %rd3, %rd54;
	ld.global.u32 	%r14, [%rd55];
	mov.b32 	{%rs11, %rs12}, %r14;
	// begin inline asm
	{  cvt.f32.f16 %f11, %rs11;}

	// end inline asm
	// begin inline asm
	{  cvt.f32.f16 %f12, %rs12;}

	// end inline asm
	max.f32 	%f75, %f74, %f11;
	max.f32 	%f76, %f75, %f12;
	add.s64 	%rd56, %rd20, 384;
	shr.u64 	%rd57, %rd56, 63;
	add.s64 	%rd58, %rd56, %rd57;
	shl.b64 	%rd59, %rd58, 1;
	and.b64  	%rd60, %rd59, -4;
	add.s64 	%rd61, %rd3, %rd60;
	ld.global.u32 	%r15, [%rd61];
	mov.b32 	{%rs13, %rs14}, %r15;
	// begin inline asm
	{  cvt.f32.f16 %f13, %rs13;}

	// end inline asm
	// begin inline asm
	{  cvt.f32.f16 %f14, %rs14;}

	// end inline asm
	max.f32 	%f77, %f76, %f13;
	max.f32 	%f78, %f77, %f14;
	add.s64 	%rd62, %rd20, 448;
	shr.u64 	%rd63, %rd62, 63;
	add.s64 	%rd64, %rd62, %rd63;
	shl.b64 	%rd65, %rd64, 1;
	and.b64  	%rd66, %rd65, -4;
	add.s64 	%rd67, %rd3, %rd66;
	ld.global.u32 	%r16, [%rd67];
	mov.b32 	{%rs15, %rs16}, %r16;
	// begin inline asm
	{  cvt.f32.f16 %f15, %rs15;}

	// end inline asm
	// begin inline asm
	{  cvt.f32.f16 %f16, %rs16;}

	// end inline asm
	max.f32 	%f79, %f78, %f15;
	max.f32 	%f80, %f79, %f16;
	add.s64 	%rd68, %rd20, 512;
	shr.u64 	%rd69, %rd68, 63;
	add.s64 	%rd70, %rd68, %rd69;
	shl.b64 	%rd71, %rd70, 1;
	and.b64  	%rd72, %rd71, -4;
	add.s64 	%rd73, %rd3, %rd72;
	ld.global.u32 	%r17, [%rd73];
	mov.b32 	{%rs17, %rs18}, %r17;
	// begin inline asm
	{  cvt.f32.f16 %f17, %rs17;}

	// end inline asm
	// begin inline asm
	{  cvt.f32.f16 %f18, %rs18;}

	// end inline asm
	max.f32 	%f81, %f80, %f17;
	max.f32 	%f82, %f81, %f18;
	add.s64 	%rd74, %rd20, 576;
	shr.u64 	%rd75, %rd74, 63;
	add.s64 	%rd76, %rd74, %rd75;
	shl.b64 	%rd77, %rd76, 1;
	and.b64  	%rd78, %rd77, -4;
	add.s64 	%rd79, %rd3, %rd78;
	ld.global.u32 	%r18, [%rd79];
	mov.b32 	{%rs19, %rs20}, %r18;
	// begin inline asm
	{  cvt.f32.f16 %f19, %rs19;}

	// end inline asm
	// begin inline asm
	{  cvt.f32.f16 %f20, %rs20;}

	// end inline asm
	max.f32 	%f83, %f82, %f19;
	max.f32 	%f84, %f83, %f20;
	add.s64 	%rd80, %rd20, 640;
	shr.u64 	%rd81, %rd80, 63;
	add.s64 	%rd82, %rd80, %rd81;
	shl.b64 	%rd83, %rd82, 1;
	and.b64  	%rd84, %rd83, -4;
	add.s64 	%rd85, %rd3, %rd84;
	ld.global.u32 	%r19, [%rd85];
	mov.b32 	{%rs21, %rs22}, %r19;
	// begin inline asm
	{  cvt.f32.f16 %f21, %rs21;}

	// end inline asm
	// begin inline asm
	{  cvt.f32.f16 %f22, %rs22;}

	// end inline asm
	max.f32 	%f85, %f84, %f21;
	max.f32 	%f86, %f85, %f22;
	add.s64 	%rd86, %rd20, 704;
	shr.u64 	%rd87, %rd86, 63;
	add.s64 	%rd88, %rd86, %rd87;
	shl.b64 	%rd89, %rd88, 1;
	and.b64  	%rd90, %rd89, -4;
	add.s64 	%rd91, %rd3, %rd90;
	ld.global.u32 	%r20, [%rd91];
	mov.b32 	{%rs23, %rs24}, %r20;
	// begin inline asm
	{  cvt.f32.f16 %f23, %rs23;}

	// end inline asm
	// begin inline asm
	{  cvt.f32.f16 %f24, %rs24;}

	// end inline asm
	max.f32 	%f87, %f86, %f23;
	max.f32 	%f88, %f87, %f24;
	add.s64 	%rd92, %rd20, 768;
	shr.u64 	%rd93, %rd92, 63;
	add.s64 	%rd94, %rd92, %rd93;
	shl.b64 	%rd95, %rd94, 1;
	and.b64  	%rd96, %rd95, -4;
	add.s64 	%rd97, %rd3, %rd96;
	ld.global.u32 	%r21, [%rd97];
	mov.b32 	{%rs25, %rs26}, %r21;
	// begin inline asm
	{  cvt.f32.f16 %f25, %rs25;}

	// end inline asm
	// begin inline asm
	{  cvt.f32.f16 %f26, %rs26;}

	// end inline asm
	max.f32 	%f89, %f88, %f25;
	max.f32 	%f90, %f89, %f26;
	add.s64 	%rd98, %rd20, 832;
	shr.u64 	%rd99, %rd98, 63;
	add.s64 	%rd100, %rd98, %rd99;
	shl.b64 	%rd101, %rd100, 1;
	and.b64  	%rd102, %rd101, -4;
	add.s64 	%rd103, %rd3, %rd102;
	ld.global.u32 	%r22, [%rd103];
	mov.b32 	{%rs27, %rs28}, %r22;
	// begin inline asm
	{  cvt.f32.f16 %f27, %rs27;}

	// end inline asm
	// begin inline asm
	{  cvt.f32.f16 %f28, %rs28;}

	// end inline asm
	max.f32 	%f91, %f90, %f27;
	max.f32 	%f92, %f91, %f28;
	add.s64 	%rd104, %rd20, 896;
	shr.u64 	%rd105, %rd104, 63;
	add.s64 	%rd106, %rd104, %rd105;
	shl.b64 	%rd107, %rd106, 1;
	and.b64  	%rd108, %rd107, -4;
	add.s64 	%rd109, %rd3, %rd108;
	ld.global.u32 	%r23, [%rd109];
	mov.b32 	{%rs29, %rs30}, %r23;
	// begin inline asm
	{  cvt.f32.f16 %f29, %rs29;}

	// end inline asm
	// begin inline asm
	{  cvt.f32.f16 %f30, %rs30;}

	// end inline asm
	max.f32 	%f93, %f92, %f29;
	max.f32 	%f94, %f93, %f30;
	add.s64 	%rd110, %rd20, 960;
	shr.u64 	%rd111, %rd110, 63;
	add.s64 	%rd112, %rd110, %rd111;
	shl.b64 	%rd113, %rd112, 1;
	and.b64  	%rd114, %rd113, -4;
	add.s64 	%rd115, %rd3, %rd114;
	ld.global.u32 	%r24, [%rd115];
	mov.b32 	{%rs31, %rs32}, %r24;
	// begin inline asm
	{  cvt.f32.f16 %f31, %rs31;}

	// end inline asm
	// begin inline asm
	{  cvt.f32.f16 %f32, %rs32;}

	// end inline asm
	max.f32 	%f95, %f94, %f31;
	max.f32 	%f96, %f95, %f32;
	mov.b32 	%r25, %f96;
	shfl.sync.bfly.b32	%r26|%p3, %r25, 16, 31, -1;
	mov.b32 	%f97, %r26;
	max.f32 	%f98, %f96, %f97;
	mov.b32 	%r27, %f98;
	shfl.sync.bfly.b32	%r28|%p4, %r27, 8, 31, -1;
	mov.b32 	%f99, %r28;
	max.f32 	%f100, %f98, %f99;
	mov.b32 	%r29, %f100;
	shfl.sync.bfly.b32	%r30|%p5, %r29, 4, 31, -1;
	mov.b32 	%f101, %r30;
	max.f32 	%f102, %f100, %f101;
	mov.b32 	%r31, %f102;
	shfl.sync.bfly.b32	%r32|%p6, %r31, 2, 31, -1;
	mov.b32 	%f103, %r32;
	max.f32 	%f104, %f102, %f103;
	mov.b32 	%r33, %f104;
	shfl.sync.bfly.b32	%r34|%p7, %r33, 1, 31, -1;
	mov.b32 	%f105, %r34;
	max.f32 	%f106, %f104, %f105;
	sub.f32 	%f107, %f1, %f106;
	fma.rn.f32 	%f108, %f107, 0f3BBB989D, 0f3F000000;
	cvt.sat.f32.f32 	%f109, %f108;
	mov.f32 	%f110, 0f4B400001;
	mov.f32 	%f111, 0f437C0000;
	fma.rm.f32 	%f112, %f109, %f111, %f110;
	add.f32 	%f113, %f112, 0fCB40007F;
	neg.f32 	%f114, %f113;
	fma.rn.f32 	%f115, %f107, 0f3FB8AA3B, %f114;
	fma.rn.f32 	%f116, %f107, 0f32A57060, %f115;
	mov.b32 	%r35, %f112;
	shl.b32 	%r36, %r35, 23;
	mov.b32 	%f117, %r36;
	ex2.approx.ftz.f32 	%f118, %f116;
	mul.f32 	%f119, %f118, %f117;
	add.f32 	%f120, %f119, 0f00000000;
	sub.f32 	%f121, %f2, %f106;
	fma.rn.f32 	%f122, %f121, 0f3BBB989D, 0f3F000000;
	cvt.sat.f32.f32 	%f123, %f122;
	fma.rm.f32 	%f124, %f123, %f111, %f110;
	add.f32 	%f125, %f124, 0fCB40007F;
	neg.f32 	%f126, %f125;
	fma.rn.f32 	%f127, %f121, 0f3FB8AA3B, %f126;
	fma.rn.f32 	%f128, %f121, 0f32A57060, %f127;
	mov.b32 	%r37, %f124;
	shl.b32 	%r38, %r37, 23;
	mov.b32 	%f129, %r38;
	ex2.approx.ftz.f32 	%f130, %f128;
	mul.f32 	%f131, %f130, %f129;
	add.f32 	%f132, %f120, %f131;
	sub.f32 	%f133, %f3, %f106;
	fma.rn.f32 	%f134, %f133, 0f3BBB989D, 0f3F000000;
	cvt.sat.f32.f32 	%f135, %f134;
	fma.rm.f32 	%f136, %f135, %f111, %f110;
	add.f32 	%f137, %f136, 0fCB40007F;
	neg.f32 	%f138, %f137;
	fma.rn.f32 	%f139, %f133, 0f3FB8AA3B, %f138;
	fma.rn.f32 	%f140, %f133, 0f32A57060, %f139;
	mov.b32 	%r39, %f136;
	shl.b32 	%r40, %r39, 23;
	mov.b32 	%f141, %r40;
	ex2.approx.ftz.f32 	%f142, %f140;
	mul.f32 	%f143, %f142, %f141;
	add.f32 	%f144, %f132, %f143;
	sub.f32 	%f145, %f4, %f106;
	fma.rn.f32 	%f146, %f145, 0f3BBB989D, 0f3F000000;
	cvt.sat.f32.f32 	%f147, %f146;
	fma.rm.f32 	%f148, %f147, %f111, %f110;
	add.f32 	%f149, %f148, 0fCB40007F;
	neg.f32 	%f150, %f149;
	fma.rn.f32 	%f151, %f145, 0f3FB8AA3B, %f150;
	fma.rn.f32 	%f152, %f145, 0f32A57060, %f151;
	mov.b32 	%r41, %f148;
	shl.b32 	%r42, %r41, 23;
	mov.b32 	%f153, %r42;
	ex2.approx.ftz.f32 	%f154, %f152;
	mul.f32 	%f155, %f154, %f153;
	add.f32 	%f156, %f144, %f155;
	sub.f32 	%f157, %f5, %f106;
	fma.rn.f32 	%f158, %f157, 0f3BBB989D, 0f3F000000;
	cvt.sat.f32.f32 	%f159, %f158;
	fma.rm.f32 	%f160, %f159, %f111, %f110;
	add.f32 	%f161, %f160, 0fCB40007F;
	neg.f32 	%f162, %f161;
	fma.rn.f32 	%f163, %f157, 0f3FB8AA3B, %f162;
	fma.rn.f32 	%f164, %f157, 0f32A57060, %f163;
	mov.b32 	%r43, %f160;
	shl.b32 	%r44, %r43, 23;
	mov.b32 	%f165, %r44;
	ex2.approx.ftz.f32 	%f166, %f164;
	mul.f32 	%f167, %f166, %f165;
	add.f32 	%f168, %f156, %f167;
	sub.f32 	%f169, %f6, %f106;
	fma.rn.f32 	%f170, %f169, 0f3BBB989D, 0f3F000000;
	cvt.sat.f32.f32 	%f171, %f170;
	fma.rm.f32 	%f172, %f171, %f111, %f110;
	add.f32 	%f173, %f172, 0fCB40007F;
	neg.f32 	%f174, %f173;
	fma.rn.f32 	%f175, %f169, 0f3FB8AA3B, %f174;
	fma.rn.f32 	%f176, %f169, 0f32A57060, %f175;
	mov.b32 	%r45, %f172;
	shl.b32 	%r46, %r45, 23;
	mov.b32 	%f177, %r46;
	ex2.approx.ftz.f32 	%f178, %f176;
	mul.f32 	%f179, %f178, %f177;
	add.f32 	%f180, %f168, %f179;
	sub.f32 	%f181, %f7, %f106;
	fma.rn.f32 	%f182, %f181, 0f3BBB989D, 0f3F000000;
	cvt.sat.f32.f32 	%f183, %f182;
	fma.rm.f32 	%f184, %f183, %f111, %f110;
	add.f32 	%f185, %f184, 0fCB40007F;
	neg.f32 	%f186, %f185;
	fma.rn.f32 	%f187, %f181, 0f3FB8AA3B, %f186;
	fma.rn.f32 	%f188, %f181, 0f32A57060, %f187;
	mov.b32 	%r47, %f184;
	shl.b32 	%r48, %r47, 23;
	mov.b32 	%f189, %r48;
	ex2.approx.ftz.f32 	%f190, %f188;
	mul.f32 	%f191, %f190, %f189;
	add.f32 	%f192, %f180, %f191;
	sub.f32 	%f193, %f8, %f106;
	fma.rn.f32 	%f194, %f193, 0f3BBB989D, 0f3F000000;
	cvt.sat.f32.f32 	%f195, %f194;
	fma.rm.f32 	%f196, %f195, %f111, %f110;
	add.f32 	%f197, %f196, 0fCB40007F;
	neg.f32 	%f198, %f197;
	fma.rn.f32 	%f199, %f193, 0f3FB8AA3B, %f198;
	fma.rn.f32 	%f200, %f193, 0f32A57060, %f199;
	mov.b32 	%r49, %f196;
	shl.b32 	%r50, %r49, 23;
	mov.b32 	%f201, %r50;
	ex2.approx.ftz.f32 	%f202, %f200;
	mul.f32 	%f203, %f202, %f201;
	add.f32 	%f204, %f192, %f203;
	sub.f32 	%f205, %f9, %f106;
	fma.rn.f32 	%f206, %f205, 0f3BBB989D, 0f3F000000;
	cvt.sat.f32.f32 	%f207, %f206;
	fma.rm.f32 	%f208, %f207, %f111, %f110;
	add.f32 	%f209, %f208, 0fCB40007F;
	neg.f32 	%f210, %f209;
	fma.rn.f32 	%f211, %f205, 0f3FB8AA3B, %f210;
	fma.rn.f32 	%f212, %f205, 0f32A57060, %f211;
	mov.b32 	%r51, %f208;
	shl.b32 	%r52, %r51, 23;
	mov.b32 	%f213, %r52;
	ex2.approx.ftz.f32 	%f214, %f212;
	mul.f32 	%f215, %f214, %f213;
	add.f32 	%f216, %f204, %f215;
	sub.f32 	%f217, %f10, %f106;
	fma.rn.f32 	%f218, %f217, 0f3BBB989D, 0f3F000000;
	cvt.sat.f32.f32 	%f219, %f218;
	fma.rm.f32 	%f220, %f219, %f111, %f110;
	add.f32 	%f221, %f220, 0fCB40007F;
	neg.f32 	%f222, %f221;
	fma.rn.f32 	%f223, %f217, 0f3FB8AA3B, %f222;
	fma.rn.f32 	%f224, %f217, 0f32A57060, %f223;
	mov.b32 	%r53, %f220;
	shl.b32 	%r54, %r53, 23;
	mov.b32 	%f225, %r54;
	ex2.approx.ftz.f32 	%f226, %f224;
	mul.f32 	%f227, %f226, %f225;
	add.f32 	%f228, %f216, %f227;
	sub.f32 	%f229, %f11, %f106;
	fma.rn.f32 	%f230, %f229, 0f3BBB989D, 0f3F000000;
	cvt.sat.f32.f32 	%f231, %f230;
	fma.rm.f32 	%f232, %f231, %f111, %f110;
	add.f32 	%f233, %f232, 0fCB40007F;
	neg.f32 	%f234, %f233;
	fma.rn.f32 	%f235, %f229, 0f3FB8AA3B, %f234;
	fma.rn.f32 	%f236, %f229, 0f32A57060, %f235;
	mov.b32 	%r55, %f232;
	shl.b32 	%r56, %r55, 23;
	mov.b32 	%f237, %r56;
	ex2.approx.ftz.f32 	%f238, %f236;
	mul.f32 	%f239, %f238, %f237;
	add.f32 	%f240, %f228, %f239;
	sub.f32 	%f241, %f12, %f106;
	fma.rn.f32 	%f242, %f241, 0f3BBB989D, 0f3F000000;
	cvt.sat.f32.f32 	%f243, %f242;
	fma.rm.f32 	%f244, %f243, %f111, %f110;
	add.f32 	%f245, %f244, 0fCB40007F;
	neg.f32 	%f246, %f245;
	fma.rn.f32 	%f247, %f241, 0f3FB8AA3B, %f246;
	fma.rn.f32 	%f248, %f241, 0f32A57060, %f247;
	mov.b32 	%r57, %f244;
	shl.b32 	%r58, %r57, 23;
	mov.b32 	%f249, %r58;
	ex2.approx.ftz.f32 	%f250, %f248;
	mul.f32 	%f251, %f250, %f249;
	add.f32 	%f252, %f240, %f251;
	sub.f32 	%f253, %f13, %f106;
	fma.rn.f32 	%f254, %f253, 0f3BBB989D, 0f3F000000;
	cvt.sat.f32.f32 	%f255, %f254;
	fma.rm.f32 	%f256, %f255, %f111, %f110;
	add.f32 	%f257, %f256, 0fCB40007F;
	neg.f32 	%f258, %f257;
	fma.rn.f32 	%f259, %f253, 0f3FB8AA3B, %f258;
	fma.rn.f32 	%f260, %f253, 0f32A57060, %f259;
	mov.b32 	%r59, %f256;
	shl.b32 	%r60, %r59, 23;
	mov.b32 	%f261, %r60;
	ex2.approx.ftz.f32 	%f262, %f260;
	mul.f32 	%f263, %f262, %f261;
	add.f32 	%f264, %f252, %f263;
	sub.f32 	%f265, %f14, %f106;
	fma.rn.f32 	%f266, %f265, 0f3BBB989D, 0f3F000000;
	cvt.sat.f32.f32 	%f267, %f266;
	fma.rm.f32 	%f268, %f267, %f111, %f110;
	add.f32 	%f269, %f268, 0fCB40007F;
	neg.f32 	%f270, %f269;
	fma.rn.f32 	%f271, %f265, 0f3FB8AA3B, %f270;
	fma.rn.f32 	%f272, %f265, 0f32A57060, %f271;
	mov.b32 	%r61, %f268;
	shl.b32 	%r62, %r61, 23;
	mov.b32 	%f273, %r62;
	ex2.approx.ftz.f32 	%f274, %f272;
	mul.f32 	%f275, %f274, %f273;
	add.f32 	%f276, %f264, %f275;
	sub.f32 	%f277, %f15, %f106;
	fma.rn.f32 	%f278, %f277, 0f3BBB989D, 0f3F000000;
	cvt.sat.f32.f32 	%f279, %f278;
	fma.rm.f32 	%f280, %f279, %f111, %f110;
	add.f32 	%f281, %f280, 0fCB40007F;
	neg.f32 	%f282, %f281;
	fma.rn.f32 	%f283, %f277, 0f3FB8AA3B, %f282;
	fma.rn.f32 	%f284, %f277, 0f32A57060, %f283;
	mov.b32 	%r63, %f280;
	shl.b32 	%r64, %r63, 23;
	mov.b32 	%f285, %r64;
	ex2.approx.ftz.f32 	%f286, %f284;
	mul.f32 	%f287, %f286, %f285;
	add.f32 	%f288, %f276, %f287;
	sub.f32 	%f289, %f16, %f106;
	fma.rn.f32 	%f290, %f289, 0f3BBB989D, 0f3F000000;
	cvt.sat.f32.f32 	%f291, %f290;
	fma.rm.f32 	%f292, %f291, %f111, %f110;
	add.f32 	%f293, %f292, 0fCB40007F;
	neg.f32 	%f294, %f293;
	fma.rn.f32 	%f295, %f289, 0f3FB8AA3B, %f294;
	fma.rn.f32 	%f296, %f289, 0f32A57060, %f295;
	mov.b32 	%r65, %f292;
	shl.b32 	%r66, %r65, 23;
	mov.b32 	%f297, %r66;
	ex2.approx.ftz.f32 	%f298, %f296;
	mul.f32 	%f299, %f298, %f297;
	add.f32 	%f300, %f288, %f299;
	sub.f32 	%f301, %f17, %f106;
	fma.rn.f32 	%f302, %f301, 0f3BBB989D, 0f3F000000;
	cvt.sat.f32.f32 	%f303, %f302;
	fma.rm.f32 	%f304, %f303, %f111, %f110;
	add.f32 	%f305, %f304, 0fCB40007F;
	neg.f32 	%f306, %f305;
	fma.rn.f32 	%f307, %f301, 0f3FB8AA3B, %f306;
	fma.rn.f32 	%f308, %f301, 0f32A57060, %f307;
	mov.b32 	%r67, %f304;
	shl.b32 	%r68, %r67, 23;
	mov.b32 	%f309, %r68;
	ex2.approx.ftz.f32 	%f310, %f308;
	mul.f32 	%f311, %f310, %f309;
	add.f32 	%f312, %f300, %f311;
	sub.f32 	%f313, %f18, %f106;
	fma.rn.f32 	%f314, %f313, 0f3BBB989D, 0f3F000000;
	cvt.sat.f32.f32 	%f315, %f314;
	fma.rm.f32 	%f316, %f315, %f111, %f110;
	add.f32 	%f317, %f316, 0fCB40007F;
	neg.f32 	%f318, %f317;
	fma.rn.f32 	%f319, %f313, 0f3FB8AA3B, %f318;
	fma.rn.f32 	%f320, %f313, 0f32A57060, %f319;
	mov.b32 	%r69, %f316;
	shl.b32 	%r70, %r69, 23;
	mov.b32 	%f321, %r70;
	ex2.approx.ftz.f32 	%f322, %f320;
	mul.f32 	%f323, %f322, %f321;
	add.f32 	%f324, %f312, %f323;
	sub.f32 	%f325, %f19, %f106;
	fma.rn.f32 	%f326, %f325, 0f3BBB989D, 0f3F000000;
	cvt.sat.f32.f32 	%f327, %f326;
	fma.rm.f32 	%f328, %f327, %f111, %f110;
	add.f32 	%f329, %f328, 0fCB40007F;
	neg.f32 	%f330, %f329;
	fma.rn.f32 	%f331, %f325, 0f3FB8AA3B, %f330;
	fma.rn.f32 	%f332, %f325, 0f32A57060, %f331;
	mov.b32 	%r71, %f328;
	shl.b32 	%r72, %r71, 23;
	mov.b32 	%f333, %r72;
	ex2.approx.ftz.f32 	%f334, %f332;
	mul.f32 	%f335, %f334, %f333;
	add.f32 	%f336, %f324, %f335;
	sub.f32 	%f337, %f20, %f106;
	fma.rn.f32 	%f338, %f337, 0f3BBB989D, 0f3F000000;
	cvt.sat.f32.f32 	%f339, %f338;
	fma.rm.f32 	%f340, %f339, %f111, %f110;
	add.f32 	%f341, %f340, 0fCB40007F;
	neg.f32 	%f342, %f341;
	fma.rn.f32 	%f343, %f337, 0f3FB8AA3B, %f342;
	fma.rn.f32 	%f344, %f337, 0f32A57060, %f343;
	mov.b32 	%r73, %f340;
	shl.b32 	%r74, %r73, 23;
	mov.b32 	%f345, %r74;
	ex2.approx.ftz.f32 	%f346, %f344;
	mul.f32 	%f347, %f346, %f345;
	add.f32 	%f348, %f336, %f347;
	sub.f32 	%f349, %f21, %f106;
	fma.rn.f32 	%f350, %f349, 0f3BBB989D, 0f3F000000;
	cvt.sat.f32.f32 	%f351, %f350;
	fma.rm.f32 	%f352, %f351, %f111, %f110;
	add.f32 	%f353, %f352, 0fCB40007F;
	neg.f32 	%f354, %f353;
	fma.rn.f32 	%f355, %f349, 0f3FB8AA3B, %f354;
	fma.rn.f32 	%f356, %f349, 0f32A57060, %f355;
	mov.b32 	%r75, %f352;
	shl.b32 	%r76, %r75, 23;
	mov.b32 	%f357, %r76;
	ex2.approx.ftz.f32 	%f358, %f356;
	mul.f32 	%f359, %f358, %f357;
	add.f32 	%f360, %f348, %f359;
	sub.f32 	%f361, %f22, %f106;
	fma.rn.f32 	%f362, %f361, 0f3BBB989D, 0f3F000000;
	cvt.sat.f32.f32 	%f363, %f362;
	fma.rm.f32 	%f364, %f363, %f111, %f110;
	add.f32 	%f365, %f364, 0fCB40007F;
	neg.f32 	%f366, %f365;
	fma.rn.f32 	%f367, %f361, 0f3FB8AA3B, %f366;
	fma.rn.f32 	%f368, %f361, 0f32A57060, %f367;
	mov.b32 	%r77, %f364;
	shl.b32 	%r78, %r77, 23;
	mov.b32 	%f369, %r78;
	ex2.approx.ftz.f32 	%f370, %f368;
	mul.f32 	%f371, %f370, %f369;
	add.f32 	%f372, %f360, %f371;
	sub.f32 	%f373, %f23, %f106;
	fma.rn.f32 	%f374, %f373, 0f3BBB989D, 0f3F000000;
	cvt.sat.f32.f32 	%f375, %f374;
	fma.rm.f32 	%f376, %f375, %f111, %f110;
	add.f32 	%f377, %f376, 0fCB40007F;
	neg.f32 	%f378, %f377;
	fma.rn.f32 	%f379, %f373, 0f3FB8AA3B, %f378;
	fma.rn.f32 	%f380, %f373, 0f32A57060, %f379;
	mov.b32 	%r79, %f376;
	shl.b32 	%r80, %r79, 23;
	mov.b32 	%f381, %r80;
	ex2.approx.ftz.f32 	%f382, %f380;
	mul.f32 	%f383, %f382, %f381;
	add.f32 	%f384, %f372, %f383;
	sub.f32 	%f385, %f24, %f106;
	fma.rn.f32 	%f386, %f385, 0f3BBB989D, 0f3F000000;
	cvt.sat.f32.f32 	%f387, %f386;
	fma.rm.f32 	%f388, %f387, %f111, %f110;
	add.f32 	%f389, %f388, 0fCB40007F;
	neg.f32 	%f390, %f389;
	fma.rn.f32 	%f391, %f385, 0f3FB8AA3B, %f390;
	fma.rn.f32 	%f392, %f385, 0f32A57060, %f391;
	mov.b32 	%r81, %f388;
	shl.b32 	%r82, %r81, 23;
	mov.b32 	%f393, %r82;
	ex2.approx.ftz.f32 	%f394, %f392;
	mul.f32 	%f395, %f394, %f393;
	add.f32 	%f396, %f384, %f395;
	sub.f32 	%f397, %f25, %f106;
	fma.rn.f32 	%f398, %f397, 0f3BBB989D, 0f3F000000;
	cvt.sat.f32.f32 	%f399, %f398;
	fma.rm.f32 	%f400, %f399, %f111, %f110;
	add.f32 	%f401, %f400, 0fCB40007F;
	neg.f32 	%f402, %f401;
	fma.rn.f32 	%f403, %f397, 0f3FB8AA3B, %f402;
	fma.rn.f32 	%f404, %f397, 0f32A57060, %f403;
	mov.b32 	%r83, %f400;
	shl.b32 	%r84, %r83, 23;
	mov.b32 	%f405, %r84;
	ex2.approx.ftz.f32 	%f406, %f404;
	mul.f32 	%f407, %f406, %f405;
	add.f32 	%f408, %f396, %f407;
	sub.f32 	%f409, %f26, %f106;
	fma.rn.f32 	%f410, %f409, 0f3BBB989D, 0f3F000000;
	cvt.sat.f32.f32 	%f411, %f410;
	fma.rm.f32 	%f412, %f411, %f111, %f110;
	add.f32 	%f413, %f412, 0fCB40007F;
	neg.f32 	%f414, %f413;
	fma.rn.f32 	%f415, %f409, 0f3FB8AA3B, %f414;
	fma.rn.f32 	%f416, %f409, 0f32A57060, %f415;
	mov.b32 	%r85, %f412;
	shl.b32 	%r86, %r85, 23;
	mov.b32 	%f417, %r86;
	ex2.approx.ftz.f32 	%f418, %f416;
	mul.f32 	%f419, %f418, %f417;
	add.f32 	%f420, %f408, %f419;
	sub.f32 	%f421, %f27, %f106;
	fma.rn.f32 	%f422, %f421, 0f3BBB989D, 0f3F000000;
	cvt.sat.f32.f32 	%f423, %f422;
	fma.rm.f32 	%f424, %f423, %f111, %f110;
	add.f32 	%f425, %f424, 0fCB40007F;
	neg.f32 	%f426, %f425;
	fma.rn.f32 	%f427, %f421, 0f3FB8AA3B, %f426;
	fma.rn.f32 	%f428, %f421, 0f32A57060, %f427;
	mov.b32 	%r87, %f424;
	shl.b32 	%r88, %r87, 23;
	mov.b32 	%f429, %r88;
	ex2.approx.ftz.f32 	%f430, %f428;
	mul.f32 	%f431, %f430, %f429;
	add.f32 	%f432, %f420, %f431;
	sub.f32 	%f433, %f28, %f106;
	fma.rn.f32 	%f434, %f433, 0f3BBB989D, 0f3F000000;
	cvt.sat.f32.f32 	%f435, %f434;
	fma.rm.f32 	%f436, %f435, %f111, %f110;
	add.f32 	%f437, %f436, 0fCB40007F;
	neg.f32 	%f438, %f437;
	fma.rn.f32 	%f439, %f433, 0f3FB8AA3B, %f438;
	fma.rn.f32 	%f440, %f433, 0f32A57060, %f439;
	mov.b32 	%r89, %f436;
	shl.b32 	%r90, %r89, 23;
	mov.b32 	%f441, %r90;
	ex2.approx.ftz.f32 	%f442, %f440;
	mul.f32 	%f443, %f442, %f441;
	add.f32 	%f444, %f432, %f443;
	sub.f32 	%f445, %f29, %f106;
	fma.rn.f32 	%f446, %f445, 0f3BBB989D, 0f3F000000;
	cvt.sat.f32.f32 	%f447, %f446;
	fma.rm.f32 	%f448, %f447, %f111, %f110;
	add.f32 	%f449, %f448, 0fCB40007F;
	neg.f32 	%f450, %f449;
	fma.rn.f32 	%f451, %f445, 0f3FB8AA3B, %f450;
	fma.rn.f32 	%f452, %f445, 0f32A57060, %f451;
	mov.b32 	%r91, %f448;
	shl.b32 	%r92, %r91, 23;
	mov.b32 	%f453, %r92;
	ex2.approx.ftz.f32 	%f454, %f452;
	mul.f32 	%f455, %f454, %f453;
	add.f32 	%f456, %f444, %f455;
	sub.f32 	%f457, %f30, %f106;
	fma.rn.f32 	%f458, %f457, 0f3BBB989D, 0f3F000000;
	cvt.sat.f32.f32 	%f459, %f458;
	fma.rm.f32 	%f460, %f459, %f111, %f110;
	add.f32 	%f461, %f460, 0fCB40007F;
	neg.f32 	%f462, %f461;
	fma.rn.f32 	%f463, %f457, 0f3FB8AA3B, %f462;
	fma.rn.f32 	%f464, %f457, 0f32A57060, %f463;
	mov.b32 	%r93, %f460;
	shl.b32 	%r94, %r93, 23;
	mov.b32 	%f465, %r94;
	ex2.approx.ftz.f32 	%f466, %f464;
	mul.f32 	%f467, %f466, %f465;
	add.f32 	%f468, %f456, %f467;
	sub.f32 	%f469, %f31, %f106;
	fma.rn.f32 	%f470, %f469, 0f3BBB989D, 0f3F000000;
	cvt.sat.f32.f32 	%f471, %f470;
	fma.rm.f32 	%f472, %f471, %f111, %f110;
	add.f32 	%f473, %f472, 0fCB40007F;
	neg.f32 	%f474, %f473;
	fma.rn.f32 	%f475, %f469, 0f3FB8AA3B, %f474;
	fma.rn.f32 	%f476, %f469, 0f32A57060, %f475;
	mov.b32 	%r95, %f472;
	shl.b32 	%r96, %r95, 23;
	mov.b32 	%f477, %r96;
	ex2.approx.ftz.f32 	%f478, %f476;
	mul.f32 	%f479, %f478, %f477;
	add.f32 	%f480, %f468, %f479;
	sub.f32 	%f481, %f32, %f106;
	fma.rn.f32 	%f482, %f481, 0f3BBB989D, 0f3F000000;
	cvt.sat.f32.f32 	%f483, %f482;
	fma.rm.f32 	%f484, %f483, %f111, %f110;
	add.f32 	%f485, %f484, 0fCB40007F;
	neg.f32 	%f486, %f485;
	fma.rn.f32 	%f487, %f481, 0f3FB8AA3B, %f486;
	fma.rn.f32 	%f488, %f481, 0f32A57060, %f487;
	mov.b32 	%r97, %f484;
	shl.b32 	%r98, %r97, 23;
	mov.b32 	%f489, %r98;
	ex2.approx.ftz.f32 	%f490, %f488;
	mul.f32 	%f491, %f490, %f489;
	add.f32 	%f492, %f480, %f491;
	mov.b32 	%r99, %f492;
	shfl.sync.bfly.b32	%r100|%p8, %r99, 16, 31, -1;
	mov.b32 	%f493, %r100;
	add.f32 	%f494, %f492, %f493;
	mov.b32 	%r101, %f494;
	shfl.sync.bfly.b32	%r102|%p9, %r101, 8, 31, -1;
	mov.b32 	%f495, %r102;
	add.f32 	%f496, %f494, %f495;
	mov.b32 	%r103, %f496;
	shfl.sync.bfly.b32	%r104|%p10, %r103, 4, 31, -1;
	mov.b32 	%f497, %r104;
	add.f32 	%f498, %f496, %f497;
	mov.b32 	%r105, %f498;
	shfl.sync.bfly.b32	%r106|%p11, %r105, 2, 31, -1;
	mov.b32 	%f499, %r106;
	add.f32 	%f500, %f498, %f499;
	mov.b32 	%r107, %f500;
	shfl.sync.bfly.b32	%r108|%p12, %r107, 1, 31, -1;
	mov.b32 	%f501, %r108;
	add.f32 	%f502, %f500, %f501;
	div.rn.f32 	%f33, %f119, %f502;
	div.rn.f32 	%f34, %f131, %f502;
	div.rn.f32 	%f35, %f143, %f502;
	div.rn.f32 	%f36, %f155, %f502;
	div.rn.f32 	%f37, %f167, %f502;
	div.rn.f32 	%f38, %f179, %f502;
	div.rn.f32 	%f39, %f191, %f502;
	div.rn.f32 	%f40, %f203, %f502;
	div.rn.f32 	%f41, %f215, %f502;
	div.rn.f32 	%f42, %f227, %f502;
	div.rn.f32 	%f43, %f239, %f502;
	div.rn.f32 	%f44, %f251, %f502;
	div.rn.f32 	%f45, %f263, %f502;
	div.rn.f32 	%f46, %f275, %f502;
	div.rn.f32 	%f47, %f287, %f502;
	div.rn.f32 	%f48, %f299, %f502;
	div.rn.f32 	%f49, %f311, %f502;
	div.rn.f32 	%f50, %f323, %f502;
	div.rn.f32 	%f51, %f335, %f502;
	div.rn.f32 	%f52, %f347, %f502;
	div.rn.f32 	%f53, %f359, %f502;
	div.rn.f32 	%f54, %f371, %f502;
	div.rn.f32 	%f55, %f383, %f502;
	div.rn.f32 	%f56, %f395, %f502;
	div.rn.f32 	%f57, %f407, %f502;
	div.rn.f32 	%f58, %f419, %f502;
	div.rn.f32 	%f59, %f431, %f502;
	div.rn.f32 	%f60, %f443, %f502;
	div.rn.f32 	%f61, %f455, %f502;
	div.rn.f32 	%f62, %f467, %f502;
	div.rn.f32 	%f63, %f479, %f502;
	div.rn.f32 	%f64, %f491, %f502;
	mad.lo.s64 	%rd116, %rd213, %rd11, %rd4;
	// begin inline asm
	{  cvt.rn.f16.f32 %rs33, %f33;}

	// end inline asm
	// begin inline asm
	{  cvt.rn.f16.f32 %rs34, %f34;}

	// end inline asm
	shr.u64 	%rd117, %rd116, 63;
	add.s64 	%rd118, %rd116, %rd117;
	cvta.to.global.u64 	%rd119, %rd10;
	shl.b64 	%rd120, %rd118, 1;
	and.b64  	%rd121, %rd120, -4;
	add.s64 	%rd122, %rd119, %rd121;
	mov.b32 	%r109, {%rs33, %rs34};
	st.global.u32 	[%rd122], %r109;
	add.s64 	%rd123, %rd116, 64;
	// begin inline asm
	{  cvt.rn.f16.f32 %rs35, %f35;}

	// end inline asm
	// begin inline asm
	{  cvt.rn.f16.f32 %rs36, %f36;}

	// end inline asm
	shr.u64 	%rd124, %rd123, 63;
	add.s64 	%rd125, %rd123, %rd124;
	shl.b64 	%rd126, %rd125, 1;
	and.b64  	%rd127, %rd126, -4;
	add.s64 	%rd128, %rd119, %rd127;
	mov.b32 	%r110, {%rs35, %rs36};
	st.global.u32 	[%rd128], %r110;
	add.s64 	%rd129, %rd116, 128;
	// begin inline asm
	{  cvt.rn.f16.f32 %rs37, %f37;}

	// end inline asm
	// begin inline asm
	{  cvt.rn.f16.f32 %rs38, %f38;}

	// end inline asm
	shr.u64 	%rd130, %rd129, 63;
	add.s64 	%rd131, %rd129, %rd130;
	shl.b64 	%rd132, %rd131, 1;
	and.b64  	%rd133, %rd132, -4;
	add.s64 	%rd134, %rd119, %rd133;
	mov.b32 	%r111, {%rs37, %rs38};
	st.global.u32 	[%rd134], %r111;
	add.s64 	%rd135, %rd116, 192;
	// begin inline asm
	{  cvt.rn.f16.f32 %rs39, %f39;}

	// end inline asm
	// begin inline asm
	{  cvt.rn.f16.f32 %rs40, %f40;}

	// end inline asm
	shr.u64 	%rd136, %rd135, 63;
	add.s64 	%rd137, %rd135, %rd136;
	shl.b64 	%rd138, %rd137, 1;
	and.b64  	%rd139, %rd138, -4;
	add.s64 	%rd140, %rd119, %rd139;
	mov.b32 	%r112, {%rs39, %rs40};
	st.global.u32 	[%rd140], %r112;
	add.s64 	%rd141, %rd116, 256;
	// begin inline asm
	{  cvt.rn.f16.f32 %rs41, %f41;}

	// end inline asm
	// begin inline asm
	{  cvt.rn.f16.f32 %rs42, %f42;}

	// end inline asm
	shr.u64 	%rd142, %rd141, 63;
	add.s64 	%rd143, %rd141, %rd142;
	shl.b64 	%rd144, %rd143, 1;
	and.b64  	%rd145, %rd144, -4;
	add.s64 	%rd146, %rd119, %rd145;
	mov.b32 	%r113, {%rs41, %rs42};
	st.global.u32 	[%rd146], %r113;
	add.s64 	%rd147, %rd116, 320;
	// begin inline asm
	{  cvt.rn.f16.f32 %rs43, %f43;}

	// end inline asm
	// begin inline asm
	{  cvt.rn.f16.f32 %rs44, %f44;}

	// end inline asm
	shr.u64 	%rd148, %rd147, 63;
	add.s64 	%rd149, %rd147, %rd148;
	shl.b64 	%rd150, %rd149, 1;
	and.b64  	%rd151, %rd150, -4;
	add.s64 	%rd152, %rd119, %rd151;
	mov.b32 	%r114, {%rs43, %rs44};
	st.global.u32 	[%rd152], %r114;
	add.s64 	%rd153, %rd116, 384;
	// begin inline asm
	{  cvt.rn.f16.f32 %rs45, %f45;}

	// end inline asm
	// begin inline asm
	{  cvt.rn.f16.f32 %rs46, %f46;}

	// end inline asm
	shr.u64 	%rd154, %rd153, 63;
	add.s64 	%rd155, %rd153, %rd154;
	shl.b64 	%rd156, %rd155, 1;
	and.b64  	%rd157, %rd156, -4;
	add.s64 	%rd158, %rd119, %rd157;
	mov.b32 	%r115, {%rs45, %rs46};
	st.global.u32 	[%rd158], %r115;
	add.s64 	%rd159, %rd116, 448;
	// begin inline asm
	{  cvt.rn.f16.f32 %rs47, %f47;}

	// end inline asm
	// begin inline asm
	{  cvt.rn.f16.f32 %rs48, %f48;}

	// end inline asm
	shr.u64 	%rd160, %rd159, 63;
	add.s64 	%rd161, %rd159, %rd160;
	shl.b64 	%rd162, %rd161, 1;
	and.b64  	%rd163, %rd162, -4;
	add.s64 	%rd164, %rd119, %rd163;
	mov.b32 	%r116, {%rs47, %rs48};
	st.global.u32 	[%rd164], %r116;
	add.s64 	%rd165, %rd116, 512;
	// begin inline asm
	{  cvt.rn.f16.f32 %rs49, %f49;}

	// end inline asm
	// begin inline asm
	{  cvt.rn.f16.f32 %rs50, %f50;}

	// end inline asm
	shr.u64 	%rd166, %rd165, 63;
	add.s64 	%rd167, %rd165, %rd166;
	shl.b64 	%rd168, %rd167, 1;
	and.b64  	%rd169, %rd168, -4;
	add.s64 	%rd170, %rd119, %rd169;
	mov.b32 	%r117, {%rs49, %rs50};
	st.global.u32 	[%rd170], %r117;
	add.s64 	%rd171, %rd116, 576;
	// begin inline asm
	{  cvt.rn.f16.f32 %rs51, %f51;}

	// end inline asm
	// begin inline asm
	{  cvt.rn.f16.f32 %rs52, %f52;}

	// end inline asm
	shr.u64 	%rd172, %rd171, 63;
	add.s64 	%rd173, %rd171, %rd172;
	shl.b64 	%rd174, %rd173, 1;
	and.b64  	%rd175, %rd174, -4;
	add.s64 	%rd176, %rd119, %rd175;
	mov.b32 	%r118, {%rs51, %rs52};
	st.global.u32 	[%rd176], %r118;
	add.s64 	%rd177, %rd116, 640;
	// begin inline asm
	{  cvt.rn.f16.f32 %rs53, %f53;}

	// end inline asm
	// begin inline asm
	{  cvt.rn.f16.f32 %rs54, %f54;}

	// end inline asm
	shr.u64 	%rd178, %rd177, 63;
	add.s64 	%rd179, %rd177, %rd178;
	shl.b64 	%rd180, %rd179, 1;
	and.b64  	%rd181, %rd180, -4;
	add.s64 	%rd182, %rd119, %rd181;
	mov.b32 	%r119, {%rs53, %rs54};
	st.global.u32 	[%rd182], %r119;
	add.s64 	%rd183, %rd116, 704;
	// begin inline asm
	{  cvt.rn.f16.f32 %rs55, %f55;}

	// end inline asm
	// begin inline asm
	{  cvt.rn.f16.f32 %rs56, %f56;}

	// end inline asm
	shr.u64 	%rd184, %rd183, 63;
	add.s64 	%rd185, %rd183, %rd184;
	shl.b64 	%rd186, %rd185, 1;
	and.b64  	%rd187, %rd186, -4;
	add.s64 	%rd188, %rd119, %rd187;
	mov.b32 	%r120, {%rs55, %rs56};
	st.global.u32 	[%rd188], %r120;
	add.s64 	%rd189, %rd116, 768;
	// begin inline asm
	{  cvt.rn.f16.f32 %rs57, %f57;}

	// end inline asm
	// begin inline asm
	{  cvt.rn.f16.f32 %rs58, %f58;}

	// end inline asm
	shr.u64 	%rd190, %rd189, 63;
	add.s64 	%rd191, %rd189, %rd190;
	shl.b64 	%rd192, %rd191, 1;
	and.b64  	%rd193, %rd192, -4;
	add.s64 	%rd194, %rd119, %rd193;
	mov.b32 	%r121, {%rs57, %rs58};
	st.global.u32 	[%rd194], %r121;
	add.s64 	%rd195, %rd116, 832;
	// begin inline asm
	{  cvt.rn.f16.f32 %rs59, %f59;}

	// end inline asm
	// begin inline asm
	{  cvt.rn.f16.f32 %rs60, %f60;}

	// end inline asm
	shr.u64 	%rd196, %rd195, 63;
	add.s64 	%rd197, %rd195, %rd196;
	shl.b64 	%rd198, %rd197, 1;
	and.b64  	%rd199, %rd198, -4;
	add.s64 	%rd200, %rd119, %rd199;
	mov.b32 	%r122, {%rs59, %rs60};
	st.global.u32 	[%rd200], %r122;
	add.s64 	%rd201, %rd116, 896;
	// begin inline asm
	{  cvt.rn.f16.f32 %rs61, %f61;}

	// end inline asm
	// begin inline asm
	{  cvt.rn.f16.f32 %rs62, %f62;}

	// end inline asm
	shr.u64 	%rd202, %rd201, 63;
	add.s64 	%rd203, %rd201, %rd202;
	shl.b64 	%rd204, %rd203, 1;
	and.b64  	%rd205, %rd204, -4;
	add.s64 	%rd206, %rd119, %rd205;
	mov.b32 	%r123, {%rs61, %rs62};
	st.global.u32 	[%rd206], %r123;
	add.s64 	%rd207, %rd116, 960;
	// begin inline asm
	{  cvt.rn.f16.f32 %rs63, %f63;}

	// end inline asm
	// begin inline asm
	{  cvt.rn.f16.f32 %rs64, %f64;}

	// end inline asm
	shr.u64 	%rd208, %rd207, 63;
	add.s64 	%rd209, %rd207, %rd208;
	shl.b64 	%rd210, %rd209, 1;
	and.b64  	%rd211, %rd210, -4;
	add.s64 	%rd212, %rd119, %rd211;
	mov.b32 	%r124, {%rs63, %rs64};
	st.global.u32 	[%rd212], %r124;
	add.s64 	%rd213, %rd213, %rd5;
	setp.lt.s64 	%p13, %rd213, %rd12;
	@%p13 bra 	$L__BB202_4;
$L__BB202_5:
	ret;

}
	// .globl	_Z15SoftmaxWarpImplI10DirectLoadI6__halffE11DirectStoreIfS1_EfLi2ELi32ELi32ELi1ELb1EL9Algorithm0EEvT_T0_ll
.visible .entry _Z15SoftmaxWarpImplI10DirectLoadI6__halffE11DirectStoreIfS1_EfLi2ELi32ELi32ELi1ELb1EL9Algorithm0EEvT_T0_ll(
	.param .align 8 .b8 _Z15SoftmaxWarpImplI10DirectLoadI6__halffE11DirectStoreIfS1_EfLi2ELi32ELi32ELi1ELb1EL9Algorithm0EEvT_T0_ll_param_0[16],
	.param .align 8 .b8 _Z15SoftmaxWarpImplI10DirectLoadI6__halffE11DirectStoreIfS1_EfLi2ELi32ELi32ELi1ELb1EL9Algorithm0EEvT_T0_ll_param_1[16],
	.param .u64 _Z15SoftmaxWarpImplI10DirectLoadI6__halffE11DirectStoreIfS1_EfLi2ELi32ELi32ELi1ELb1EL9Algorithm0EEvT_T0_ll_param_2,
	.param .u64 _Z15SoftmaxWarpImplI10DirectLoadI6__halffE11DirectStoreIfS1_EfLi2ELi32ELi32ELi1ELb1EL9Algorithm0EEvT_T0_ll_param_3
)
{
	.reg .pred 	%p<46>;
	.reg .b16 	%rs<65>;
	.reg .b32 	%r<140>;
	.reg .b32 	%f<679>;
	.reg .b64 	%rd<232>;

	ld.param.u64 	%rd28, [_Z15SoftmaxWarpImplI10DirectLoadI6__halffE11DirectStoreIfS1_EfLi2ELi32ELi32ELi1ELb1EL9Algorithm0EEvT_T0_ll_param_1+8];
	ld.param.u64 	%rd26, [_Z15SoftmaxWarpImplI10DirectLoadI6__halffE11DirectStoreIfS1_EfLi2ELi32ELi32ELi1ELb1EL9Algorithm0EEvT_T0_ll_param_0+8];
	ld.param.u64 	%rd27, [_Z15SoftmaxWarpImplI10DirectLoadI6__halffE11DirectStoreIfS1_EfLi2ELi32ELi32ELi1ELb1EL9Algorithm0EEvT_T0_ll_param_1];
	ld.param.u64 	%rd25, [_Z15SoftmaxWarpImplI10DirectLoadI6__halffE11DirectStoreIfS1_EfLi2ELi32ELi32ELi1ELb1EL9Algorithm0EEvT_T0_ll_param_0];
	ld.param.u64 	%rd30, [_Z15SoftmaxWarpImplI10DirectLoadI6__halffE11DirectStoreIfS1_EfLi2ELi32ELi32ELi1ELb1EL9Algorithm0EEvT_T0_ll_param_3];
	cvta.to.global.u64 	%rd1, %rd25;
	cvta.to.global.u64 	%rd2, %rd27;
	setp.lt.s64 	%p1, %rd30, 1025;
	@%p1 bra 	$L__BB203_2;
	mov.u64 	%rd31, $str;
	cvta.global.u64 	%rd32, %rd31;
	mov.u64 	%rd33, $str$1;
	cvta.global.u64 	%rd34, %rd33;
	mov.u64 	%rd35, __unnamed_199;
	cvta.global.u64 	%rd36, %rd35;
	{ // callseq 198, 0
	.param .b64 param0;
	st.param.b64 	[param0], %rd32;
	.param .b64 param1;
	st.param.b64 	[param1], %rd34;
	.param .b32 param2;
	st.param.b32 	[param2], 358;
	.param .b64 param3;
	st.param.b64 	[param3], %rd36;
	.param .b64 param4;
	st.param.b64 	[param4], 1;
	call.uni 
	__assertfail, 
	(
	param0, 
	param1, 
	param2, 
	param3, 
	param4
	);
	} // callseq 198
$L__BB203_2:
	ld.param.u64 	%rd229, [_Z15SoftmaxWarpImplI10DirectLoadI6__halffE11DirectStoreIfS1_EfLi2ELi32ELi32ELi1ELb1EL9Algorithm0EEvT_T0_ll_param_2];
	mov.u32 	%r2, %nctaid.x;
	mov.u32 	%r3, %ntid.y;
	mul.lo.s32 	%r1, %r2, %r3;
	mov.u32 	%r4, %ctaid.x;
	mov.u32 	%r5, %tid.y;
	mad.lo.s32 	%r6, %r4, %r3, %r5;
	cvt.s64.s32 	%rd231, %r6;
	setp.le.s64 	%p2, %rd229, %rd231;
	@%p2 bra 	$L__BB203_69;
	mov.u32 	%r7, %tid.x;
	shl.b32 	%r8, %r7, 1;
	cvt.u64.u32 	%rd4, %r8;
	add.s32 	%r9, %r8, 64;
	cvt.u64.u32 	%rd5, %r9;
	add.s32 	%r10, %r8, 128;
	cvt.u64.u32 	%rd6, %r10;
	add.s32 	%r11, %r8, 192;
	cvt.u64.u32 	%rd7, %r11;
	add.s32 	%r12, %r8, 256;
	cvt.u64.u32 	%rd8, %r12;
	add.s32 	%r13, %r8, 320;
	cvt.u64.u32 	%rd9, %r13;
	add.s32 	%r14, %r8, 384;
	cvt.u64.u32 	%rd10, %r14;
	add.s32 	%r15, %r8, 448;
	cvt.u64.u32 	%rd11, %r15;
	add.s32 	%r16, %r8, 512;
	cvt.u64.u32 	%rd12, %r16;
	add.s32 	%r17, %r8, 576;
	cvt.u64.u32 	%rd13, %r17;
	add.s32 	%r18, %r8, 640;
	cvt.u64.u32 	%rd14, %r18;
	add.s32 	%r19, %r8, 704;
	cvt.u64.u32 	%rd15, %r19;
	add.s32 	%r20, %r8, 768;
	cvt.u64.u32 	%rd16, %r20;
	add.s32 	%r21, %r8, 832;
	cvt.u64.u32 	%rd17, %r21;
	add.s32 	%r22, %r8, 896;
	cvt.u64.u32 	%rd18, %r22;
	add.s32 	%r23, %r8, 960;
	cvt.u64.u32 	%rd19, %r23;
	cvt.s64.s32 	%rd20, %r1;
$L__BB203_4:
	setp.le.s64 	%p3, %rd30, %rd4;
	mul.lo.s64 	%rd22, %rd231, %rd26;
	mov.f32 	%f631, 0fFF800000;
	mov.f32 	%f632, %f631;
	mov.f32 	%f636, %f631;
	@%p3 bra 	$L__BB203_6;
	add.s64 	%rd37, %rd22, %rd4;
	shr.u64 	%rd38, %rd37, 63;
	add.s64 	%rd39, %rd37, %rd38;
	shl.b64 	%rd40, %rd39, 1;
	and.b64  	%rd41, %rd40, -4;
	add.s64 	%rd42, %rd1, %rd41;
	ld.global.u32 	%r24, [%rd42];
	mov.b32 	{%rs1, %rs2}, %r24;
	// begin inline asm
	{  cvt.f32.f16 %f632, %rs1;}

	// end inline asm
	// begin inline asm
	{  cvt.f32.f16 %f631, %rs2;}

	// end inline asm
	max.f32 	%f132, %f632, 0fFF800000;
	max.f32 	%f636, %f132, %f631;
$L__BB203_6:
	setp.le.s64 	%p4, %rd30, %rd5;
	mov.f32 	%f634, 0fFF800000;
	mov.f32 	%f635, %f634;
	@%p4 bra 	$L__BB203_8;
	add.s64 	%rd43, %rd22, %rd5;
	shr.u64 	%rd44, %rd43, 63;
	add.s64 	%rd45, %rd43, %rd44;
	shl.b64 	%rd46, %rd45, 1;
	and.b64  	%rd47, %rd46, -4;
	add.s64 	%rd48, %rd1, %rd47;
	ld.global.u32 	%r25, [%rd48];
	mov.b32 	{%rs3, %rs4}, %r25;
	// begin inline asm
	{  cvt.f32.f16 %f635, %rs3;}

	// end inline asm
	// begin inline asm
	{  cvt.f32.f16 %f634, %rs4;}

	// end inline asm
	max.f32 	%f136, %f636, %f635;
	max.f32 	%f636, %f136, %f634;
$L__BB203_8:
	setp.le.s64 	%p5, %rd30, %rd6;
	mov.f32 	%f637, 0fFF800000;
	mov.f32 	%f638, %f637;
	@%p5 bra 	$L__BB203_10;
	add.s64 	%rd49, %rd22, %rd6;
	shr.u64 	%rd50, %rd49, 63;
	add.s64 	%rd51, %rd49, %rd50;
	shl.b64 	%rd52, %rd51, 1;
	and.b64  	%rd53, %rd52, -4;
	add.s64 	%rd54, %rd1, %rd53;
	ld.global.u32 	%r26, [%rd54];
	mov.b32 	{%rs5, %rs6}, %r26;
	// begin inline asm
	{  cvt.f32.f16 %f638, %rs5;}

	// end inline asm
	// begin inline asm
	{  cvt.f32.f16 %f637, %rs6;}

	// end inline asm
	max.f32 	%f140, %f636, %f638;
	max.f32 	%f636, %f140, %f637;
$L__BB203_10:
	setp.le.s64 	%p6, %rd30, %rd7;
	mov.f32 	%f640, 0fFF800000;
	mov.f32 	%f641, %f640;
	@%p6 bra 	$L__BB203_12;
	add.s64 	%rd55, %rd22, %rd7;
	shr.u64 	%rd56, %rd55, 63;
	add.s64 	%rd57, %rd55, %rd56;
	shl.b64 	%rd58, %rd57, 1;
	and.b64  	%rd59, %rd58, -4;
	add.s64 	%rd60, %rd1, %rd59;
	ld.global.u32 	%r27, [%rd60];
	mov.b32 	{%rs7, %rs8}, %r27;
	// begin inline asm
	{  cvt.f32.f16 %f641, %rs7;}

	// end inline asm
	// begin inline asm
	{  cvt.f32.f16 %f640, %rs8;}

	// end inline asm
	max.f32 	%f144, %f636, %f641;
	max.f32 	%f636, %f144, %f640;
$L__BB203_12:
	setp.le.s64 	%p7, %rd30, %rd8;
	mov.f32 	%f643, 0fFF800000;
	mov.f32 	%f644, %f643;
	@%p7 bra 	$L__BB203_14;
	add.s64 	%rd61, %rd22, %rd8;
	shr.u64 	%rd62, %rd61, 63;
	add.s64 	%rd63, %rd61, %rd62;
	shl.b64 	%rd64, %rd63, 1;
	and.b64  	%rd65, %rd64, -4;
	add.s64 	%rd66, %rd1, %rd65;
	ld.global.u32 	%r28, [%rd66];
	mov.b32 	{%rs9, %rs10}, %r28;
	// begin inline asm
	{  cvt.f32.f16 %f644, %rs9;}

	// end inline asm
	// begin inline asm
	{  cvt.f32.f16 %f643, %rs10;}

	// end inline asm
	max.f32 	%f148, %f636, %f644;
	max.f32 	%f636, %f148, %f643;
$L__BB203_14:
	setp.le.s64 	%p8, %rd30, %rd9;
	mov.f32 	%f646, 0fFF800000;
	mov.f32 	%f647, %f646;
	@%p8 bra 	$L__BB203_16;
	add.s64 	%rd67, %rd22, %rd9;
	shr.u64 	%rd68, %rd67, 63;
	add.s64 	%rd69, %rd67, %rd68;
	shl.b64 	%rd70, %rd69, 1;
	and.b64  	%rd71, %rd70, -4;
	add.s64 	%rd72, %rd1, %rd71;
	ld.global.u32 	%r29, [%rd72];
	mov.b32 	{%rs11, %rs12}, %r29;
	// begin inline asm
	{  cvt.f32.f16 %f647, %rs11;}

	// end inline asm
	// begin inline asm
	{  cvt.f32.f16 %f646, %rs12;}

	// end inline asm
	max.f32 	%f152, %f636, %f647;
	max.f32 	%f636, %f152, %f646;
$L__BB203_16:
	setp.le.s64 	%p9, %rd30, %rd10;
	mov.f32 	%f649, 0fFF800000;
	mov.f32 	%f650, %f649;
	@%p9 bra 	$L__BB203_18;
	add.s64 	%rd73, %rd22, %rd10;
	shr.u64 	%rd74, %rd73, 63;
	add.s64 	%rd75, %rd73, %rd74;
	shl.b64 	%rd76, %rd75, 1;
	and.b64  	%rd77, %rd76, -4;
	add.s64 	%rd78, %rd1, %rd77;
	ld.global.u32 	%r30, [%rd78];
	mov.b32 	{%rs13, %rs14}, %r30;
	// begin inline asm
	{  cvt.f32.f16 %f650, %rs13;}

	// end inline asm
	// begin inline asm
	{  cvt.f32.f16 %f649, %rs14;}

	// end inline asm
	max.f32 	%f156, %f636, %f650;
	max.f32 	%f636, %f156, %f649;
$L__BB203_18:
	setp.le.s64 	%p10, %rd30, %rd11;
	mov.f32 	%f652, 0fFF800000;
	mov.f32 	%f653, %f652;
	@%p10 bra 	$L__BB203_20;
	add.s64 	%rd79, %rd22, %rd11;
	shr.u64 	%rd80, %rd79, 63;
	add.s64 	%rd81, %rd79, %rd80;
	shl.b64 	%rd82, %rd81, 1;
	and.b64  	%rd83, %rd82, -4;
	add.s64 	%rd84, %rd1, %rd83;
	ld.global.u32 	%r31, [%rd84];
	mov.b32 	{%rs15, %rs16}, %r31;
	// begin inline asm
	{  cvt.f32.f16 %f653, %rs15;}

	// end inline asm
	// begin inline asm
	{  cvt.f32.f16 %f652, %rs16;}

	// end inline asm
	max.f32 	%f160, %f636, %f653;
	max.f32 	%f636, %f160, %f652;
$L__BB203_20:
	setp.le.s64 	%p11, %rd30, %rd12;
	mov.f32 	%f655, 0fFF800000;
	mov.f32 	%f656, %f655;
	@%p11 bra 	$L__BB203_22;
	add.s64 	%rd85, %rd22, %rd12;
	shr.u64 	%rd86, %rd85, 63;
	add.s64 	%rd87, %rd85, %rd86;
	shl.b64 	%rd88, %rd87, 1;
	and.b64  	%rd89, %rd88, -4;
	add.s64 	%rd90, %rd1, %rd89;
	ld.global.u32 	%r32, [%rd90];
	mov.b32 	{%rs17, %rs18}, %r32;
	// begin inline asm
	{  cvt.f32.f16 %f656, %rs17;}

	// end inline asm
	// begin inline asm
	{  cvt.f32.f16 %f655, %rs18;}

	// end inline asm
	max.f32 	%f164, %f636, %f656;
	max.f32 	%f636, %f164, %f655;
$L__BB203_22:
	setp.le.s64 	%p12, %rd30, %rd13;
	mov.f32 	%f658, 0fFF800000;
	mov.f32 	%f659, %f658;
	@%p12 bra 	$L__BB203_24;
	add.s64 	%rd91, %rd22, %rd13;
	shr.u64 	%rd92, %rd91, 63;
	add.s64 	%rd93, %rd91, %rd92;
	shl.b64 	%rd94, %rd93, 1;
	and.b64  	%rd95, %rd94, -4;
	add.s64 	%rd96, %rd1, %rd95;
	ld.global.u32 	%r33, [%rd96];
	mov.b32 	{%rs19, %rs20}, %r33;
	// begin inline asm
	{  cvt.f32.f16 %f659, %rs19;}

	// end inline asm
	// begin inline asm
	{  cvt.f32.f16 %f658, %rs20;}

	// end inline asm
	max.f32 	%f168, %f636, %f659;
	max.f32 	%f636, %f168, %f658;
$L__BB203_24:
	setp.le.s64 	%p13, %rd30, %rd14;
	mov.f32 	%f661, 0fFF800000;
	mov.f32 	%f662, %f661;
	@%p13 bra 	$L__BB203_26;
	add.s64 	%rd97, %rd22, %rd14;
	shr.u64 	%rd98, %rd97, 63;
	add.s64 	%rd99, %rd97, %rd98;
	shl.b64 	%rd100, %rd99, 1;
	and.b64  	%rd101, %rd100, -4;
	add.s64 	%rd102, %rd1, %rd101;
	ld.global.u32 	%r34, [%rd102];
	mov.b32 	{%rs21, %rs22}, %r34;
	// begin inline asm
	{  cvt.f32.f16 %f662, %rs21;}

	// end inline asm
	// begin inline asm
	{  cvt.f32.f16 %f661, %rs22;}

	// end inline asm
	max.f32 	%f172, %f636, %f662;
	max.f32 	%f636, %f172, %f661;
$L__BB203_26:
	setp.le.s64 	%p14, %rd30, %rd15;
	mov.f32 	%f664, 0fFF800000;
	mov.f32 	%f665, %f664;
	@%p14 bra 	$L__BB203_28;
	add.s64 	%rd103, %rd22, %rd15;
	shr.u64 	%rd104, %rd103, 63;
	add.s64 	%rd105, %rd103, %rd104;
	shl.b64 	%rd106, %rd105, 1;
	and.b64  	%rd107, %rd106, -4;
	add.s64 	%rd108, %rd1, %rd107;
	ld.global.u32 	%r35, [%rd108];
	mov.b32 	{%rs23, %rs24}, %r35;
	// begin inline asm
	{  cvt.f32.f16 %f665, %rs23;}

	// end inline asm
	// begin inline asm
	{  cvt.f32.f16 %f664, %rs24;}

	// end inline asm
	max.f32 	%f176, %f636, %f665;
	max.f32 	%f636, %f176, %f664;
$L__BB203_28:
	setp.le.s64 	%p15, %rd30, %rd16;
	mov.f32 	%f667, 0fFF800000;
	mov.f32 	%f668, %f667;
	@%p15 bra 	$L__BB203_30;
	add.s64 	%rd109, %rd22, %rd16;
	shr.u64 	%rd110, %rd109, 63;
	add.s64 	%rd111, %rd109, %rd110;
	shl.b64 	%rd112, %rd111, 1;
	and.b64  	%rd113, %rd112, -4;
	add.s64 	%rd114, %rd1, %rd113;
	ld.global.u32 	%r36, [%rd114];
	mov.b32 	{%rs25, %rs26}, %r36;
	// begin inline asm
	{  cvt.f32.f16 %f668, %rs25;}

	// end inline asm
	// begin inline asm
	{  cvt.f32.f16 %f667, %rs26;}

	// end inline asm
	max.f32 	%f180, %f636, %f668;
	max.f32 	%f636, %f180, %f667;
$L__BB203_30:
	setp.le.s64 	%p16, %rd30, %rd17;
	mov.f32 	%f670, 0fFF800000;
	mov.f32 	%f671, %f670;
	@%p16 bra 	$L__BB203_32;
	add.s64 	%rd115, %rd22, %rd17;
	shr.u64 	%rd116, %rd115, 63;
	add.s64 	%rd117, %rd115, %rd116;
	shl.b64 	%rd118, %rd117, 1;
	and.b64  	%rd119, %rd118, -4;
	add.s64 	%rd120, %rd1, %rd119;
	ld.global.u32 	%r37, [%rd120];
	mov.b32 	{%rs27, %rs28}, %r37;
	// begin inline asm
	{  cvt.f32.f16 %f671, %rs27;}

	// end inline asm
	// begin inline asm
	{  cvt.f32.f16 %f670, %rs28;}

	// end inline asm
	max.f32 	%f184, %f636, %f671;
	max.f32 	%f636, %f184, %f670;
$L__BB203_32:
	setp.le.s64 	%p17, %rd30, %rd18;
	mov.f32 	%f673, 0fFF800000;
	mov.f32 	%f674, %f673;
	@%p17 bra 	$L__BB203_34;
	add.s64 	%rd121, %rd22, %rd18;
	shr.u64 	%rd122, %rd121, 63;
	add.s64 	%rd123, %rd121, %rd122;
	shl.b64 	%rd124, %rd123, 1;
	and.b64  	%rd125, %rd124, -4;
	add.s64 	%rd126, %rd1, %rd125;
	ld.global.u32 	%r38, [%rd126];
	mov.b32 	{%rs29, %rs30}, %r38;
	// begin inline asm
	{  cvt.f32.f16 %f674, %rs29;}

	// end inline asm
	// begin inline asm
	{  cvt.f32.f16 %f673, %rs30;}

	// end inline asm
	max.f32 	%f188, %f636, %f674;
	max.f32 	%f636, %f188, %f673;
$L__BB203_34:
	setp.le.s64 	%p18, %rd30, %rd19;
	mov.f32 	%f676, 0fFF800000;
	mov.f32 	%f677, %f676;
	@%p18 bra 	$L__BB203_36;
	add.s64 	%rd127, %rd22, %rd19;
	shr.u64 	%rd128, %rd127, 63;
	add.s64 	%rd129, %rd127, %rd128;
	shl.b64 	%rd130, %rd129, 1;
	and.b64  	%rd131, %rd130, -4;
	add.s64 	%rd132, %rd1, %rd131;
	ld.global.u32 	%r39, [%rd132];
	mov.b32 	{%rs31, %rs32}, %r39;
	// begin inline asm
	{  cvt.f32.f16 %f677, %rs31;}

	// end inline asm
	// begin inline asm
	{  cvt.f32.f16 %f676, %rs32;}

	// end inline asm
	max.f32 	%f192, %f636, %f677;
	max.f32 	%f636, %f192, %f676;
$L__BB203_36:
	setp.le.s64 	%p19, %rd30, %rd4;
	mov.b32 	%r40, %f636;
	shfl.sync.bfly.b32	%r41|%p20, %r40, 16, 31, -1;
	mov.b32 	%f193, %r41;
	max.f32 	%f194, %f636, %f193;
	mov.b32 	%r42, %f194;
	shfl.sync.bfly.b32	%r43|%p21, %r42, 8, 31, -1;
	mov.b32 	%f195, %r43;
	max.f32 	%f196, %f194, %f195;
	mov.b32 	%r44, %f196;
	shfl.sync.bfly.b32	%r45|%p22, %r44, 4, 31, -1;
	mov.b32 	%f197, %r45;
	max.f32 	%f198, %f196, %f197;
	mov.b32 	%r46, %f198;
	shfl.sync.bfly.b32	%r47|%p23, %r46, 2, 31, -1;
	mov.b32 	%f199, %r47;
	max.f32 	%f200, %f198, %f199;
	mov.b32 	%r48, %f200;
	shfl.sync.bfly.b32	%r49|%p24, %r48, 1, 31, -1;
	mov.b32 	%f201, %r49;
	max.f32 	%f202, %f200, %f201;
	sub.f32 	%f203, %f632, %f202;
	fma.rn.f32 	%f204, %f203, 0f3BBB989D, 0f3F000000;
	cvt.sat.f32.f32 	%f205, %f204;
	mov.f32 	%f206, 0f4B400001;
	mov.f32 	%f207, 0f437C0000;
	fma.rm.f32 	%f208, %f205, %f207, %f206;
	add.f32 	%f209, %f208, 0fCB40007F;
	neg.f32 	%f210, %f209;
	fma.rn.f32 	%f211, %f203, 0f3FB8AA3B, %f210;
	fma.rn.f32 	%f212, %f203, 0f32A57060, %f211;
	mov.b32 	%r50, %f208;
	shl.b32 	%r51, %r50, 23;
	mov.b32 	%f213, %r51;
	ex2.approx.ftz.f32 	%f214, %f212;
	mul.f32 	%f215, %f214, %f213;
	add.f32 	%f216, %f215, 0f00000000;
	sub.f32 	%f217, %f631, %f202;
	fma.rn.f32 	%f218, %f217, 0f3BBB989D, 0f3F000000;
	cvt.sat.f32.f32 	%f219, %f218;
	fma.rm.f32 	%f220, %f219, %f207, %f206;
	add.f32 	%f221, %f220, 0fCB40007F;
	neg.f32 	%f222, %f221;
	fma.rn.f32 	%f223, %f217, 0f3FB8AA3B, %f222;
	fma.rn.f32 	%f224, %f217, 0f32A57060, %f223;
	mov.b32 	%r52, %f220;
	shl.b32 	%r53, %r52, 23;
	mov.b32 	%f225, %r53;
	ex2.approx.ftz.f32 	%f226, %f224;
	mul.f32 	%f227, %f226, %f225;
	add.f32 	%f228, %f216, %f227;
	sub.f32 	%f229, %f635, %f202;
	fma.rn.f32 	%f230, %f229, 0f3BBB989D, 0f3F000000;
	cvt.sat.f32.f32 	%f231, %f230;
	fma.rm.f32 	%f232, %f231, %f207, %f206;
	add.f32 	%f233, %f232, 0fCB40007F;
	neg.f32 	%f234, %f233;
	fma.rn.f32 	%f235, %f229, 0f3FB8AA3B, %f234;
	fma.rn.f32 	%f236, %f229, 0f32A57060, %f235;
	mov.b32 	%r54, %f232;
	shl.b32 	%r55, %r54, 23;
	mov.b32 	%f237, %r55;
	ex2.approx.ftz.f32 	%f238, %f236;
	mul.f32 	%f239, %f238, %f237;
	add.f32 	%f240, %f228, %f239;
	sub.f32 	%f241, %f634, %f202;
	fma.rn.f32 	%f242, %f241, 0f3BBB989D, 0f3F000000;
	cvt.sat.f32.f32 	%f243, %f242;
	fma.rm.f32 	%f244, %f243, %f207, %f206;
	add.f32 	%f245, %f244, 0fCB40007F;
	neg.f32 	%f246, %f245;
	fma.rn.f32 	%f247, %f241, 0f3FB8AA3B, %f246;
	fma.rn.f32 	%f248, %f241, 0f32A57060, %f247;
	mov.b32 	%r56, %f244;
	shl.b32 	%r57, %r56, 23;
	mov.b32 	%f249, %r57;
	ex2.approx.ftz.f32 	%f250, %f248;
	mul.f32 	%f251, %f250, %f249;
	add.f32 	%f252, %f240, %f251;
	sub.f32 	%f253, %f638, %f202;
	fma.rn.f32 	%f254, %f253, 0f3BBB989D, 0f3F000000;
	cvt.sat.f32.f32 	%f255, %f254;
	fma.rm.f32 	%f256, %f255, %f207, %f206;
	add.f32 	%f257, %f256, 0fCB40007F;
	neg.f32 	%f258, %f257;
	fma.rn.f32 	%f259, %f253, 0f3FB8AA3B, %f258;
	fma.rn.f32 	%f260, %f253, 0f32A57060, %f259;
	mov.b32 	%r58, %f256;
	shl.b32 	%r59, %r58, 23;
	mov.b32 	%f261, %r59;
	ex2.approx.ftz.f32 	%f262, %f260;
	mul.f32 	%f263, %f262, %f261;
	add.f32 	%f264, %f252, %f263;
	sub.f32 	%f265, %f637, %f202;
	fma.rn.f32 	%f266, %f265, 0f3BBB989D, 0f3F000000;
	cvt.sat.f32.f32 	%f267, %f266;
	fma.rm.f32 	%f268, %f267, %f207, %f206;
	add.f32 	%f269, %f268, 0fCB40007F;
	neg.f32 	%f270, %f269;
	fma.rn.f32 	%f271, %f265, 0f3FB8AA3B, %f270;
	fma.rn.f32 	%f272, %f265, 0f32A57060, %f271;
	mov.b32 	%r60, %f268;
	shl.b32 	%r61, %r60, 23;
	mov.b32 	%f273, %r61;
	ex2.approx.ftz.f32 	%f274, %f272;
	mul.f32 	%f275, %f274, %f273;
	add.f32 	%f276, %f264, %f275;
	sub.f32 	%f277, %f641, %f202;
	fma.rn.f32 	%f278, %f277, 0f3BBB989D, 0f3F000000;
	cvt.sat.f32.f32 	%f279, %f278;
	fma.rm.f32 	%f280, %f279, %f207, %f206;
	add.f32 	%f281, %f280, 0fCB40007F;
	neg.f32 	%f282, %f281;
	fma.rn.f32 	%f283, %f277, 0f3FB8AA3B, %f282;
	fma.rn.f32 	%f284, %f277, 0f32A57060, %f283;
	mov.b32 	%r62, %f280;
	shl.b32 	%r63, %r62, 23;
	mov.b32 	%f285, %r63;
	ex2.approx.ftz.f32 	%f286, %f284;
	mul.f32 	%f287, %f286, %f285;
	add.f32 	%f288, %f276, %f287;
	sub.f32 	%f289, %f640, %f202;
	fma.rn.f32 	%f290, %f289, 0f3BBB989D, 0f3F000000;
	cvt.sat.f32.f32 	%f291, %f290;
	fma.rm.f32 	%f292, %f291, %f207, %f206;
	add.f32 	%f293, %f292, 0fCB40007F;
	neg.f32 	%f294, %f293;
	fma.rn.f32 	%f295, %f289, 0f3FB8AA3B, %f294;
	fma.rn.f32 	%f296, %f289, 0f32A57060, %f295;
	mov.b32 	%r64, %f292;
	shl.b32 	%r65, %r64, 23;
	mov.b32 	%f297, %r65;
	ex2.approx.ftz.f32 	%f298, %f296;
	mul.f32 	%f299, %f298, %f297;
	add.f32 	%f300, %f288, %f299;
	sub.f32 	%f301, %f644, %f202;
	fma.rn.f32 	%f302, %f301, 0f3BBB989D, 0f3F000000;
	cvt.sat.f32.f32 	%f303, %f302;
	fma.rm.f32 	%f304, %f303, %f207, %f206;
	add.f32 	%f305, %f304, 0fCB40007F;
	neg.f32 	%f306, %f305;
	fma.rn.f32 	%f307, %f301, 0f3FB8AA3B, %f306;
	fma.rn.f32 	%f308, %f301, 0f32A57060, %f307;
	mov.b32 	%r66, %f304;
	shl.b32 	%r67, %r66, 23;
	mov.b32 	%f309, %r67;
	ex2.approx.ftz.f32 	%f310, %f308;
	mul.f32 	%f311, %f310, %f309;
	add.f32 	%f312, %f300, %f311;
	sub.f32 	%f313, %f643, %f202;
	fma.rn.f32 	%f314, %f313, 0f3BBB989D, 0f3F000000;
	cvt.sat.f32.f32 	%f315, %f314;
	fma.rm.f32 	%f316, %f315, %f207, %f206;
	add.f32 	%f317, %f316, 0fCB40007F;
	neg.f32 	%f318, %f317;
	fma.rn.f32 	%f319, %f313, 0f3FB8AA3B, %f318;
	fma.rn.f32 	%f320, %f313, 0f32A57060, %f319;
	mov.b32 	%r68, %f316;
	shl.b32 	%r69, %r68, 23;
	mov.b32 	%f321, %r69;
	ex2.approx.ftz.f32 	%f322, %f320;
	mul.f32 	%f323, %f322, %f321;
	add.f32 	%f324, %f312, %f323;
	sub.f32 	%f325, %f647, %f202;
	fma.rn.f32 	%f326, %f325, 0f3BBB989D, 0f3F000000;
	cvt.sat.f32.f32 	%f327, %f326;
	fma.rm.f32 	%f328, %f327, %f207, %f206;
	add.f32 	%f329, %f328, 0fCB40007F;
	neg.f32 	%f330, %f329;
	fma.rn.f32 	%f331, %f325, 0f3FB8AA3B, %f330;
	fma.rn.f32 	%f332, %f325, 0f32A57060, %f331;
	mov.b32 	%r70, %f328;
	shl.b32 	%r71, %r70, 23;
	mov.b32 	%f333, %r71;
	ex2.approx.ftz.f32 	%f334, %f332;
	mul.f32 	%f335, %f334, %f333;
	add.f32 	%f336, %f324, %f335;
	sub.f32 	%f337, %f646, %f202;
	fma.rn.f32 	%f338, %f337, 0f3BBB989D, 0f3F000000;
	cvt.sat.f32.f32 	%f339, %f338;
	fma.rm.f32 	%f340, %f339, %f207, %f206;
	add.f32 	%f341, %f340, 0fCB40007F;
	neg.f32 	%f342, %f341;
	fma.rn.f32 	%f343, %f337, 0f3FB8AA3B, %f342;
	fma.rn.f32 	%f344, %f337, 0f32A57060, %f343;
	mov.b32 	%r72, %f340;
	shl.b32 	%r73, %r72, 23;
	mov.b32 	%f345, %r73;
	ex2.approx.ftz.f32 	%f346, %f344;
	mul.f32 	%f347, %f346, %f345;
	add.f32 	%f348, %f336, %f347;
	sub.f32 	%f349, %f650, %f202;
	fma.rn.f32 	%f350, %f349, 0f3BBB989D, 0f3F000000;
	cvt.sat.f32.f32 	%f351, %f350;
	fma.rm.f32 	%f352, %f351, %f207, %f206;
	add.f32 	%f353, %f352, 0fCB40007F;
	neg.f32 	%f354, %f353;
	fma.rn.f32 	%f355, %f349, 0f3FB8AA3B, %f354;
	fma.rn.f32 	%f356, %f349, 0f32A57060, %f355;
	mov.b32 	%r74, %f352;
	shl.b32 	%r75, %r74, 23;
	mov.b32 	%f357, %r75;
	ex2.approx.ftz.f32 	%f358, %f356;
	mul.f32 	%f359, %f358, %f357;
	add.f32 	%f360, %f348, %f359;
	sub.f32 	%f361, %f649, %f202;
	fma.rn.f32 	%f362, %f361, 0f3BBB989D, 0f3F000000;
	cvt.sat.f32.f32 	%f363, %f362;
	fma.rm.f32 	%f364, %f363, %f207, %f206;
	add.f32 	%f365, %f364, 0fCB40007F;
	neg.f32 	%f366, %f365;
	fma.rn.f32 	%f367, %f361, 0f3FB8AA3B, %f366;
	fma.rn.f32 	%f368, %f361, 0f32A57060, %f367;
	mov.b32 	%r76, %f364;
	shl.b32 	%r77, %r76, 23;
	mov.b32 	%f369, %r77;
	ex2.approx.ftz.f32 	%f370, %f368;
	mul.f32 	%f371, %f370, %f369;
	add.f32 	%f372, %f360, %f371;
	sub.f32 	%f373, %f653, %f202;
	fma.rn.f32 	%f374, %f373, 0f3BBB989D, 0f3F000000;
	cvt.sat.f32.f32 	%f375, %f374;
	fma.rm.f32 	%f376, %f375, %f207, %f206;
	add.f32 	%f377, %f376, 0fCB40007F;
	neg.f32 	%f378, %f377;
	fma.rn.f32 	%f379, %f373, 0f3FB8AA3B, %f378;
	fma.rn.f32 	%f380, %f373, 0f32A57060, %f379;
	mov.b32 	%r78, %f376;
	shl.b32 	%r79, %r78, 23;
	mov.b32 	%f381, %r79;
	ex2.approx.ftz.f32 	%f382, %f380;
	mul.f32 	%f383, %f382, %f381;
	add.f32 	%f384, %f372, %f383;
	sub.f32 	%f385, %f652, %f202;
	fma.rn.f32 	%f386, %f385, 0f3BBB989D, 0f3F000000;
	cvt.sat.f32.f32 	%f387, %f386;
	fma.rm.f32 	%f388, %f387, %f207, %f206;
	add.f32 	%f389, %f388, 0fCB40007F;
	neg.f32 	%f390, %f389;
	fma.rn.f32 	%f391, %f385, 0f3FB8AA3B, %f390;
	fma.rn.f32 	%f392, %f385, 0f32A57060, %f391;
	mov.b32 	%r80, %f388;
	shl.b32 	%r81, %r80, 23;
	mov.b32 	%f393, %r81;
	ex2.approx.ftz.f32 	%f394, %f392;
	mul.f32 	%f395, %f394, %f393;
	add.f32 	%f396, %f384, %f395;
	sub.f32 	%f397, %f656, %f202;
	fma.rn.f32 	%f398, %f397, 0f3BBB989D, 0f3F000000;
	cvt.sat.f32.f32 	%f399, %f398;
	fma.rm.f32 	%f400, %f399, %f207, %f206;
	add.f32 	%f401, %f400, 0fCB40007F;
	neg.f32 	%f402, %f401;
	fma.rn.f32 	%f403, %f397, 0f3FB8AA3B, %f402;
	fma.rn.f32 	%f404, %f397, 0f32A57060, %f403;
	mov.b32 	%r82, %f400;
	shl.b32 	%r83, %r82, 23;
	mov.b32 	%f405, %r83;
	ex2.approx.ftz.f32 	%f406, %f404;
	mul.f32 	%f407, %f406, %f405;
	add.f32 	%f408, %f396, %f407;
	sub.f32 	%f409, %f655, %f202;
	fma.rn.f32 	%f410, %f409, 0f3BBB989D, 0f3F000000;
	cvt.sat.f32.f32 	%f411, %f410;
	fma.rm.f32 	%f412, %f411, %f207, %f206;
	add.f32 	%f413, %f412, 0fCB40007F;
	neg.f32 	%f414, %f413;
	fma.rn.f32 	%f415, %f409, 0f3FB8AA3B, %f414;
	fma.rn.f32 	%f416, %f409, 0f32A57060, %f415;
	mov.b32 	%r84, %f412;
	shl.b32 	%r85, %r84, 23;
	mov.b32 	%f417, %r85;
	ex2.approx.ftz.f32 	%f418, %f416;
	mul.f32 	%f419, %f418, %f417;
	add.f32 	%f420, %f408, %f419;
	sub.f32 	%f421, %f659, %f202;
	fma.rn.f32 	%f422, %f421, 0f3BBB989D, 0f3F000000;
	cvt.sat.f32.f32 	%f423, %f422;
	fma.rm.f32 	%f424, %f423, %f207, %f206;
	add.f32 	%f425, %f424, 0fCB40007F;
	neg.f32 	%f426, %f425;
	fma.rn.f32 	%f427, %f421, 0f3FB8AA3B, %f426;
	fma.rn.f32 	%f428, %f421, 0f32A57060, %f427;
	mov.b32 	%r86, %f424;
	shl.b32 	%r87, %r86, 23;
	mov.b32 	%f429, %r87;
	ex2.approx.ftz.f32 	%f430, %f428;
	mul.f32 	%f431, %f430, %f429;
	add.f32 	%f432, %f420, %f431;
	sub.f32 	%f433, %f658, %f202;
	fma.rn.f32 	%f434, %f433, 0f3BBB989D, 0f3F000000;
	cvt.sat.f32.f32 	%f435, %f434;
	fma.rm.f32 	%f436, %f435, %f207, %f206;
	add.f32 	%f437, %f436, 0fCB40007F;
	neg.f32 	%f438, %f437;
	fma.rn.f32 	%f439, %f433, 0f3FB8AA3B, %f438;
	fma.rn.f32 	%f440, %f433, 0f32A57060, %f439;
	mov.b32 	%r88, %f436;
	shl.b32 	%r89, %r88, 23;
	mov.b32 	%f441, %r89;
	ex2.approx.ftz.f32 	%f442, %f440;
	mul.f32 	%f443, %f442, %f441;
	add.f32 	%f444, %f432, %f443;
	sub.f32 	%f445, %f662, %f202;
	fma.rn.f32 	%f446, %f445, 0f3BBB989D, 0f3F000000;
	cvt.sat.f32.f32 	%f447, %f446;
	fma.rm.f32 	%f448, %f447, %f207, %f206;
	add.f32 	%f449, %f448, 0fCB40007F;
	neg.f32 	%f450, %f449;
	fma.rn.f32 	%f451, %f445, 0f3FB8AA3B, %f450;
	fma.rn.f32 	%f452, %f445, 0f32A57060, %f451;
	mov.b32 	%r90, %f448;
	shl.b32 	%r91, %r90, 23;
	mov.b32 	%f453, %r91;
	ex2.approx.ftz.f32 	%f454, %f452;
	mul.f32 	%f455, %f454, %f453;
	add.f32 	%f456, %f444, %f455;
	sub.f32 	%f457, %f661, %f202;
	fma.rn.f32 	%f458, %f457, 0f3BBB989D, 0f3F000000;
	cvt.sat.f32.f32 	%f459, %f458;
	fma.rm.f32 	%f460, %f459, %f207, %f206;
	add.f32 	%f461, %f460, 0fCB40007F;
	neg.f32 	%f462, %f461;
	fma.rn.f32 	%f463, %f457, 0f3FB8AA3B, %f462;
	fma.rn.f32 	%f464, %f457, 0f32A57060, %f463;
	mov.b32 	%r92, %f460;
	shl.b32 	%r93, %r92, 23;
	mov.b32 	%f465, %r93;
	ex2.approx.ftz.f32 	%f466, %f464;
	mul.f32 	%f467, %f466, %f465;
	add.f32 	%f468, %f456, %f467;
	sub.f32 	%f469, %f665, %f202;
	fma.rn.f32 	%f470, %f469, 0f3BBB989D, 0f3F000000;
	cvt.sat.f32.f32 	%f471, %f470;
	fma.rm.f32 	%f472, %f471, %f207, %f206;
	add.f32 	%f473, %f472, 0fCB40007F;
	neg.f32 	%f474, %f473;
	fma.rn.f32 	%f475, %f469, 0f3FB8AA3B, %f474;
	fma.rn.f32 	%f476, %f469, 0f32A57060, %f475;
	mov.b32 	%r94, %f472;
	shl.b32 	%r95, %r94, 23;
	mov.b32 	%f477, %r95;
	ex2.approx.ftz.f32 	%f478, %f476;
	mul.f32 	%f479, %f478, %f477;
	add.f32 	%f480, %f468, %f479;
	sub.f32 	%f481, %f664, %f202;
	fma.rn.f32 	%f482, %f481, 0f3BBB989D, 0f3F000000;
	cvt.sat.f32.f32 	%f483, %f482;
	fma.rm.f32 	%f484, %f483, %f207, %f206;
	add.f32 	%f485, %f484, 0fCB40007F;
	neg.f32 	%f486, %f485;
	fma.rn.f32 	%f487, %f481, 0f3FB8AA3B, %f486;
	fma.rn.f32 	%f488, %f481, 0f32A57060, %f487;
	mov.b32 	%r96, %f484;
	shl.b32 	%r97, %r96, 23;
	mov.b32 	%f489, %r97;
	ex2.approx.ftz.f32 	%f490, %f488;
	mul.f32 	%f491, %f490, %f489;
	add.f32 	%f492, %f480, %f491;
	sub.f32 	%f493, %f668, %f202;
	fma.rn.f32 	%f494, %f493, 0f3BBB989D, 0f3F000000;
	cvt.sat.f32.f32 	%f495, %f494;
	fma.rm.f32 	%f496, %f495, %f207, %f206;
	add.f32 	%f497, %f496, 0fCB40007F;
	neg.f32 	%f498, %f497;
	fma.rn.f32 	%f499, %f493, 0f3FB8AA3B, %f498;
	fma.rn.f32 	%f500, %f493, 0f32A57060, %f499;
	mov.b32 	%r98, %f496;
	shl.b32 	%r99, %r98, 23;
	mov.b32 	%f501, %r99;
	ex2.approx.ftz.f32 	%f502, %f500;
	mul.f32 	%f503, %f502, %f501;
	add.f32 	%f504, %f492, %f503;
	sub.f32 	%f505, %f667, %f202;
	fma.rn.f32 	%f506, %f505, 0f3BBB989D, 0f3F000000;
	cvt.sat.f32.f32 	%f507, %f506;
	fma.rm.f32 	%f508, %f507, %f207, %f206;
	add.f32 	%f509, %f508, 0fCB40007F;
	neg.f32 	%f510, %f509;
	fma.rn.f32 	%f511, %f505, 0f3FB8AA3B, %f510;
	fma.rn.f32 	%f512, %f505, 0f32A57060, %f511;
	mov.b32 	%r100, %f508;
	shl.b32 	%r101, %r100, 23;
	mov.b32 	%f513, %r101;
	ex2.approx.ftz.f32 	%f514, %f512;
	mul.f32 	%f515, %f514, %f513;
	add.f32 	%f516, %f504, %f515;
	sub.f32 	%f517, %f671, %f202;
	fma.rn.f32 	%f518, %f517, 0f3BBB989D, 0f3F000000;
	cvt.sat.f32.f32 	%f519, %f518;
	fma.rm.f32 	%f520, %f519, %f207, %f206;
	add.f32 	%f521, %f520, 0fCB40007F;
	neg.f32 	%f522, %f521;
	fma.rn.f32 	%f523, %f517, 0f3FB8AA3B, %f522;
	fma.rn.f32 	%f524, %f517, 0f32A57060, %f523;
	mov.b32 	%r102, %f520;
	shl.b32 	%r103, %r102, 23;
	mov.b32 	%f525, %r103;
	ex2.approx.ftz.f32 	%f526, %f524;
	mul.f32 	%f527, %f526, %f525;
	add.f32 	%f528, %f516, %f527;
	sub.f32 	%f529, %f670, %f202;
	fma.rn.f32 	%f530, %f529, 0f3BBB989D, 0f3F000000;
	cvt.sat.f32.f32 	%f531, %f530;
	fma.rm.f32 	%f532, %f531, %f207, %f206;
	add.f32 	%f533, %f532, 0fCB40007F;
	neg.f32 	%f534, %f533;
	fma.rn.f32 	%f535, %f529, 0f3FB8AA3B, %f534;
	fma.rn.f32 	%f536, %f529, 0f32A57060, %f535;
	mov.b32 	%r104, %f532;
	shl.b32 	%r105, %r104, 23;
	mov.b32 	%f537, %r105;
	ex2.approx.ftz.f32 	%f538, %f536;
	mul.f32 	%f539, %f538, %f537;
	add.f32 	%f540, %f528, %f539;
	sub.f32 	%f541, %f674, %f202;
	fma.rn.f32 	%f542, %f541, 0f3BBB989D, 0f3F000000;
	cvt.sat.f32.f32 	%f543, %f542;
	fma.rm.f32 	%f544, %f543, %f207, %f206;
	add.f32 	%f545, %f544, 0fCB40007F;
	neg.f32 	%f546, %f545;
	fma.rn.f32 	%f547, %f541, 0f3FB8AA3B, %f546;
	fma.rn.f32 	%f548, %f541, 0f32A57060, %f547;
	mov.b32 	%r106, %f544;
	shl.b32 	%r107, %r106, 23;
	mov.b32 	%f549, %r107;
	ex2.approx.ftz.f32 	%f550, %f548;
	mul.f32 	%f551, %f550, %f549;
	add.f32 	%f552, %f540, %f551;
	sub.f32 	%f553, %f673, %f202;
	fma.rn.f32 	%f554, %f553, 0f3BBB989D, 0f3F000000;
	cvt.sat.f32.f32 	%f555, %f554;
	fma.rm.f32 	%f556, %f555, %f207, %f206;
	add.f32 	%f557, %f556, 0fCB40007F;
	neg.f32 	%f558, %f557;
	fma.rn.f32 	%f559, %f553, 0f3FB8AA3B, %f558;
	fma.rn.f32 	%f560, %f553, 0f32A57060, %f559;
	mov.b32 	%r108, %f556;
	shl.b32 	%r109, %r108, 23;
	mov.b32 	%f561, %r109;
	ex2.approx.ftz.f32 	%f562, %f560;
	mul.f32 	%f563, %f562, %f561;
	add.f32 	%f564, %f552, %f563;
	sub.f32 	%f565, %f677, %f202;
	fma.rn.f32 	%f566, %f565, 0f3BBB989D, 0f3F000000;
	cvt.sat.f32.f32 	%f567, %f566;
	fma.rm.f32 	%f568, %f567, %f207, %f206;
	add.f32 	%f569, %f568, 0fCB40007F;
	neg.f32 	%f570, %f569;
	fma.rn.f32 	%f571, %f565, 0f3FB8AA3B, %f570;
	fma.rn.f32 	%f572, %f565, 0f32A57060, %f571;
	mov.b32 	%r110, %f568;
	shl.b32 	%r111, %r110, 23;
	mov.b32 	%f573, %r111;
	ex2.approx.ftz.f32 	%f574, %f572;
	mul.f32 	%f575, %f574, %f573;
	add.f32 	%f576, %f564, %f575;
	sub.f32 	%f577, %f676, %f202;
	fma.rn.f32 	%f578, %f577, 0f3BBB989D, 0f3F000000;
	cvt.sat.f32.f32 	%f579, %f578;
	fma.rm.f32 	%f580, %f579, %f207, %f206;
	add.f32 	%f581, %f580, 0fCB40007F;
	neg.f32 	%f582, %f581;
	fma.rn.f32 	%f583, %f577, 0f3FB8AA3B, %f582;
	fma.rn.f32 	%f584, %f577, 0f32A57060, %f583;
	mov.b32 	%r112, %f580;
	shl.b32 	%r113, %r112, 23;
	mov.b32 	%f585, %r113;
	ex2.approx.ftz.f32 	%f586, %f584;
	mul.f32 	%f587, %f586, %f585;
	add.f32 	%f588, %f576, %f587;
	mov.b32 	%r114, %f588;
	shfl.sync.bfly.b32	%r115|%p25, %r114, 16, 31, -1;
	mov.b32 	%f589, %r115;
	add.f32 	%f590, %f588, %f589;
	mov.b32 	%r116, %f590;
	shfl.sync.bfly.b32	%r117|%p26, %r116, 8, 31, -1;
	mov.b32 	%f591, %r117;
	add.f32 	%f592, %f590, %f591;
	mov.b32 	%r118, %f592;
	shfl.sync.bfly.b32	%r119|%p27, %r118, 4, 31, -1;
	mov.b32 	%f593, %r119;
	add.f32 	%f594, %f592, %f593;
	mov.b32 	%r120, %f594;
	shfl.sync.bfly.b32	%r121|%p28, %r120, 2, 31, -1;
	mov.b32 	%f595, %r121;
	add.f32 	%f596, %f594, %f595;
	mov.b32 	%r122, %f596;
	shfl.sync.bfly.b32	%r123|%p29, %r122, 1, 31, -1;
	mov.b32 	%f597, %r123;
	add.f32 	%f598, %f596, %f597;
	div.rn.f32 	%f97, %f215, %f598;
	div.rn.f32 	%f98, %f227, %f598;
	div.rn.f32 	%f99, %f239, %f598;
	div.rn.f32 	%f100, %f251, %f598;
	div.rn.f32 	%f101, %f263, %f598;
	div.rn.f32 	%f102, %f275, %f598;
	div.rn.f32 	%f103, %f287, %f598;
	div.rn.f32 	%f104, %f299, %f598;
	div.rn.f32 	%f105, %f311, %f598;
	div.rn.f32 	%f106, %f323, %f598;
	div.rn.f32 	%f107, %f335, %f598;
	div.rn.f32 	%f108, %f347, %f598;
	div.rn.f32 	%f109, %f359, %f598;
	div.rn.f32 	%f110, %f371, %f598;
	div.rn.f32 	%f111, %f383, %f598;
	div.rn.f32 	%f112, %f395, %f598;
	div.rn.f32 	%f113, %f407, %f598;
	div.rn.f32 	%f114, %f419, %f598;
	div.rn.f32 	%f115, %f431, %f598;
	div.rn.f32 	%f116, %f443, %f598;
	div.rn.f32 	%f117, %f455, %f598;
	div.rn.f32 	%f118, %f467, %f598;
	div.rn.f32 	%f119, %f479, %f598;
	div.rn.f32 	%f120, %f491, %f598;
	div.rn.f32 	%f121, %f503, %f598;
	div.rn.f32 	%f122, %f515, %f598;
	div.rn.f32 	%f123, %f527, %f598;
	div.rn.f32 	%f124, %f539, %f598;
	div.rn.f32 	%f125, %f551, %f598;
	div.rn.f32 	%f126, %f563, %f598;
	div.rn.f32 	%f127, %f575, %f598;
	div.rn.f32 	%f128, %f587, %f598;
	mul.lo.s64 	%rd23, %rd231, %rd28;
	@%p19 bra 	$L__BB203_38;
	add.s64 	%rd133, %rd23, %rd4;
	// begin inline asm
	{  cvt.rn.f16.f32 %rs33, %f97;}

	// end inline asm
	// begin inline asm
	{  cvt.rn.f16.f32 %rs34, %f98;}

	// end inline asm
	shr.u64 	%rd134, %rd133, 63;
	add.s64 	%rd135, %rd133, %rd134;
	shl.b64 	%rd136, %rd135, 1;
	and.b64  	%rd137, %rd136, -4;
	add.s64 	%rd138, %rd2, %rd137;
	mov.b32 	%r124, {%rs33, %rs34};
	st.global.u32 	[%rd138], %r124;
$L__BB203_38:
	setp.le.s64 	%p30, %rd30, %rd5;
	@%p30 bra 	$L__BB203_40;
	add.s64 	%rd139, %rd23, %rd5;
	// begin inline asm
	{  cvt.rn.f16.f32 %rs35, %f99;}

	// end inline asm
	// begin inline asm
	{  cvt.rn.f16.f32 %rs36, %f100;}

	// end inline asm
	shr.u64 	%rd140, %rd139, 63;
	add.s64 	%rd141, %rd139, %rd140;
	shl.b64 	%rd142, %rd141, 1;
	and.b64  	%rd143, %rd142, -4;
	add.s64 	%rd144, %rd2, %rd143;
	mov.b32 	%r125, {%rs35, %rs36};
	st.global.u32 	[%rd144], %r125;
$L__BB203_40:
	setp.le.s64 	%p31, %rd30, %rd6;
	@%p31 bra 	$L__BB203_42;
	add.s64 	%rd145, %rd23, %rd6;
	// begin inline asm
	{  cvt.rn.f16.f32 %rs37, %f101;}

	// end inline asm
	// begin inline asm
	{  cvt.rn.f16.f32 %rs38, %f102;}

	// end inline asm
	shr.u64 	%rd146, %rd145, 63;
	add.s64 	%rd147, %rd145, %rd146;
	shl.b64 	%rd148, %rd147, 1;
	and.b64  	%rd149, %rd148, -4;
	add.s64 	%rd150, %rd2, %rd149;
	mov.b32 	%r126, {%rs37, %rs38};
	st.global.u32 	[%rd150], %r126;
$L__BB203_42:
	setp.le.s64 	%p32, %rd30, %rd7;
	@%p32 bra 	$L__BB203_44;
	add.s64 	%rd151, %rd23, %rd7;
	// begin inline asm
	{  cvt.rn.f16.f32 %rs39, %f103;}

	// end inline asm
	// begin inline asm
	{  cvt.rn.f16.f32 %rs40, %f104;}

	// end inline asm
	shr.u64 	%rd152, %rd151, 63;
	add.s64 	%rd153, %rd151, %rd152;
	shl.b64 	%rd154, %rd153, 1;
	and.b64  	%rd155, %rd154, -4;
	add.s64 	%rd156, %rd2, %rd155;
	mov.b32 	%r127, {%rs39, %rs40};
	st.global.u32 	[%rd156], %r127;
$L__BB203_44:
	setp.le.s64 	%p33, %rd30, %rd8;
	@%p33 bra 	$L__BB203_46;
	add.s64 	%rd157, %rd23, %rd8;
	// begin inline asm
	{  cvt.rn.f16.f32 %rs41, %f105;}

	// end inline asm
	// begin inline asm
	{  cvt.rn.f16.f32 %rs42, %f106;}

	// end inline asm
	shr.u64 	%rd158, %rd157, 63;
	add.s64 	%rd159, %rd157, %rd158;
	shl.b64 	%rd160, %rd159, 1;
	and.b64  	%rd161, %rd160, -4;
	add.s64 	%rd162, %rd2, %rd161;
	mov.b32 	%r128, {%rs41, %rs42};
	st.global.u32 	[%rd162], %r128;
$L__BB203_46:
	setp.le.s64 	%p34, %rd30, %rd9;
	@%p34 bra 	$L__BB203_48;
	add.s64 	%rd163, %rd23, %rd9;
	// begin inline asm
	{  cvt.rn.f16.f32 %rs43, %f107;}

	// end inline asm
	// begin inline asm
	{  cvt.rn.f16.f32 %rs44, %f108;}

	// end inline asm
	shr.u64 	%rd164, %rd163, 63;
	add.s64 	%rd165, %rd163, %rd164;
	shl.b64 	%rd166, %rd165, 1;
	and.b64  	%rd167, %rd166, -4;
	add.s64 	%rd168, %rd2, %rd167;
	mov.b32 	%r129, {%rs43, %rs44};
	st.global.u32 	[%rd168], %r129;
$L__BB203_48:
	setp.le.s64 	%p35, %rd30, %rd10;
	@%p35 bra 	$L__BB203_50;
	add.s64 	%rd169, %rd23, %rd10;
	// begin inline asm
	{  cvt.rn.f16.f32 %rs45, %f109;}

	// end inline asm
	// begin inline asm
	{  cvt.rn.f16.f32 %rs46, %f110;}

	// end inline asm
	shr.u64 	%rd170, %rd169, 63;
	add.s64 	%rd171, %rd169, %rd170;
	shl.b64 	%rd172, %rd171, 1;
	and.b64  	%rd173, %rd172, -4;
	add.s64 	%rd174, %rd2, %rd173;
	mov.b32 	%r130, {%rs45, %rs46};
	st.global.u32 	[%rd174], %r130;
$L__BB203_50:
	setp.le.s64 	%p36, %rd30, %rd11;
	@%p36 bra 	$L__BB203_52;
	add.s64 	%rd175, %rd23, %rd11;
	// begin inline asm
	{  cvt.rn.f16.f32 %rs47, %f111;}

	// end inline asm
	// begin inline asm
	{  cvt.rn.f16.f32 %rs48, %f112;}

	// end inline asm
	shr.u64 	%rd176, %rd175, 63;
	add.s64 	%rd177, %rd175, %rd176;
	shl.b64 	%rd178, %rd177, 1;
	and.b64  	%rd179, %rd178, -4;
	add.s64 	%rd180, %rd2, %rd179;
	mov.b32 	%r131, {%rs47, %rs48};
	st.global.u32 	[%rd180], %r131;
$L__BB203_52:
	setp.le.s64 	%p37, %rd30, %rd12;
	@%p37 bra 	$L__BB203_54;
	add.s64 	%rd181, %rd23, %rd12;
	// begin inline asm
	{  cvt.rn.f16.f32 %rs49, %f113;}

	// end inline asm
	// begin inline asm
	{  cvt.rn.f16.f32 %rs50, %f114;}

	// end inline asm
	shr.u64 	%rd182, %rd181, 63;
	add.s64 	%rd183, %rd181, %rd182;
	shl.b64 	%rd184, %rd183, 1;
	and.b64  	%rd185, %rd184, -4;
	add.s64 	%rd186, %rd2, %rd185;
	mov.b32 	%r132, {%rs49, %rs50};
	st.global.u32 	[%rd186], %r132;
$L__BB203_54:
	setp.le.s64 	%p38, %rd30, %rd13;
	@%p38 bra 	$L__BB203_56;
	add.s64 	%rd187, %rd23, %rd13;
	// begin inline asm
	{  cvt.rn.f16.f32 %rs51, %f115;}

	// end inline asm
	// begin inline asm
	{  cvt.rn.f16.f32 %rs52, %f116;}

	// end inline asm
	shr.u64 	%rd188, %rd187, 63;
	add.s64 	%rd189, %rd187, %rd188;
	shl.b64 	%rd190, %rd189, 1;
	and.b64  	%rd191, %rd190, -4;
	add.s64 	%rd192, %rd2, %rd191;
	mov.b32 	%r133, {%rs51, %rs52};
	st.global.u32 	[%rd192], %r133;
$L__BB203_56:
	setp.le.s64 	%p39, %rd30, %rd14;
	@%p39 bra 	$L__BB203_58;
	add.s64 	%rd193, %rd23, %rd14;
	// begin inline asm
	{  cvt.rn.f16.f32 %rs53, %f117;}

	// end inline asm
	// begin inline asm
	{  cvt.rn.f16.f32 %rs54, %f118;}

	// end inline asm
	shr.u64 	%rd194, %rd193, 63;
	add.s64 	%rd195, %rd193, %rd194;
	shl.b64 	%rd196, %rd195, 1;
	and.b64  	%rd197, %rd196, -4;
	add.s64 	%rd198, %rd2, %rd197;
	mov.b32 	%r134, {%rs53, %rs54};
	st.global.u32 	[%rd198], %r134;
$L__BB203_58:
	setp.le.s64 	%p40, %rd30, %rd15;
	@%p40 bra 	$L__BB203_60;
	add.s64 	%rd199, %rd23, %rd15;
	// begin inline asm
	{  cvt.rn.f16.f32 %rs55, %f119;}

	// end inline asm
	// begin inline asm
	{  cvt.rn.f16.f32 %rs56, %f120;}

	// end inline asm
	shr.u64 	%rd200, %rd199, 63;
	add.s64 	%rd201, %rd199, %rd200;
	shl.b64 	%rd202, %rd201, 1;
	and.b64  	%rd203, %rd202, -4;
	add.s64 	%rd204, %rd2, %rd203;
	mov.b32 	%r135, {%rs55, %rs56};
	st.global.u32 	[%rd204], %r135;
$L__BB203_60:
	setp.le.s64 	%p41, %rd30, %rd16;
	@%p41 bra 	$L__BB203_62;
	add.s64 	%rd205, %rd23, %rd16;
	// begin inline asm
	{  cvt.rn.f16.f32 %rs57, %f121;}

	// end inline asm
	// begin inline asm
	{  cvt.rn.f16.f32 %rs58, %f122;}

	// end inline asm
	shr.u64 	%rd206, %rd205, 63;
	add.s64 	%rd207, %rd205, %rd206;
	shl.b64 	%rd208, %rd207, 1;
	and.b64  	%rd209, %rd208, -4;
	add.s64 	%rd210, %rd2, %rd209;
	mov.b32 	%r136, {%rs57, %rs58};
	st.global.u32 	[%rd210], %r136;
$L__BB203_62:
	setp.le.s64 	%p42, %rd30, %rd17;
	@%p42 bra 	$L__BB203_64;
	add.s64 	%rd211, %rd23, %rd17;
	// begin inline asm
	{  cvt.rn.f16.f32 %rs59, %f123;}

	// end inline asm
	// begin inline asm
	{  cvt.rn.f16.f32 %rs60, %f124;}

	// end inline asm
	shr.u64 	%rd212, %rd211, 63;
	add.s64 	%rd213, %rd211, %rd212;
	shl.b64 	%rd214, %rd213, 1;
	and.b64  	%rd215, %rd214, -4;
	add.s64 	%rd216, %rd2, %rd215;
	mov.b32 	%r137, {%rs59, %rs60};
	st.global.u32 	[%rd216], %r137;
$L__BB203_64:
	setp.le.s64 	%p43, %rd30, %rd18;
	@%p43 bra 	$L__BB203_66;
	add.s64 	%rd217, %rd23, %rd18;
	// begin inline asm
	{  cvt.rn.f16.f32 %rs61, %f125;}

	// end inline asm
	// begin inline asm
	{  cvt.rn.f16.f32 %rs62, %f126;}

	// end inline asm
	shr.u64 	%rd218, %rd217, 63;
	add.s64 	%rd219, %rd217, %rd218;
	shl.b64 	%rd220, %rd219, 1;
	and.b64  	%rd221, %rd220, -4;
	add.s64 	%rd222, %rd2, %rd221;
	mov.b32 	%r138, {%rs61, %rs62};
	st.global.u32 	[%rd222], %r138;
$L__BB203_66:
	setp.le.s64 	%p44, %rd30, %rd19;
	@%p44 bra 	$L__BB203_68;
	add.s64 	%rd223, %rd23, %rd19;
	// begin inline asm
	{  cvt.rn.f16.f32 %rs63, %f127;}

	// end inline asm
	// begin inline asm
	{  cvt.rn.f16.f32 %rs64, %f128;}

	// end inline asm
	shr.u64 	%rd224, %rd223, 63;
	add.s64 	%rd225, %rd223, %rd224;
	shl.b64 	%rd226, %rd225, 1;
	and.b64  	%rd227, %rd226, -4;
	add.s64 	%rd228, %rd2, %rd227;
	mov.b32 	%r139, {%rs63, %rs64};
	st.global.u32 	[%rd228], %r139;
$L__BB203_68:
	ld.param.u64 	%rd230, [_Z15SoftmaxWarpImplI10DirectLoadI6__halffE11DirectStoreIfS1_EfLi2ELi32ELi32ELi1ELb1EL9Algorithm0EEvT_T0_ll_param_2];
	add.s64 	%rd231, %rd231, %rd20;
	setp.lt.s64 	%p45, %rd231, %rd230;
	@%p45 bra 	$L__BB203_4;
$L__BB203_69:
	ret;

}
	// .globl	_Z15SoftmaxWarpImplI10DirectLoadI6__halffE11DirectStoreIfS1_EfLi1ELi1ELi1ELi2ELb0EL9Algorithm0EEvT_T0_ll
.visible .entry _Z15SoftmaxWarpImplI10DirectLoadI6__halffE11DirectStoreIfS1_EfLi1ELi1ELi1ELi2ELb0EL9Algorithm0EEvT_T0_ll(
	.param .align 8 .b8 _Z15SoftmaxWarpImplI10DirectLoadI6__halffE11DirectStoreIfS1_EfLi1ELi1ELi1ELi2ELb0EL9Algorithm0EEvT_T0_ll_param_0[16],
	.param .align 8 .b8 _Z15SoftmaxWarpImplI10DirectLoadI6__halffE11DirectStoreIfS1_EfLi1ELi1ELi1ELi2ELb0EL9Algorithm0EEvT_T0_ll_param_1[16],
	.param .u64 _Z15SoftmaxWarpImplI10DirectLoadI6__halffE11DirectStoreIfS1_EfLi1ELi1ELi1ELi2ELb0EL9Algorithm0EEvT_T0_ll_param_2,
	.param .u64 _Z15SoftmaxWarpImplI10DirectLoadI6__halffE11DirectStoreIfS1_EfLi1ELi1ELi1ELi2ELb0EL9Algorithm0EEvT_T0_ll_param_3
)
{
	.reg .pred 	%p<8>;
	.reg .b16 	%rs<13>;
	.reg .b32 	%r<25>;
	.reg .b32 	%f<95>;
	.reg .b64 	%rd<65>;

	ld.param.u64 	%rd2, [_Z15SoftmaxWarpImplI10DirectLoadI6__halffE11DirectStoreIfS1_EfLi1ELi1ELi1ELi2ELb0EL9Algorithm0EEvT_T0_ll_param_0+8];
	ld.param.u64 	%rd4, [_Z15SoftmaxWarpImplI10DirectLoadI6__halffE11DirectStoreIfS1_EfLi1ELi1ELi1ELi2ELb0EL9Algorithm0EEvT_T0_ll_param_1+8];
	ld.param.u64 	%rd19, [_Z15SoftmaxWarpImplI10DirectLoadI6__halffE11DirectStoreIfS1_EfLi1ELi1ELi1ELi2ELb0EL9Algorithm0EEvT_T0_ll_param_1];
	ld.param.u64 	%rd20, [_Z15SoftmaxWarpImplI10DirectLoadI6__halffE11DirectStoreIfS1_EfLi1ELi1ELi1ELi2ELb0EL9Algorithm0EEvT_T0_ll_param_0];
	ld.param.u64 	%rd18, [_Z15SoftmaxWarpImplI10DirectLoadI6__halffE11DirectStoreIfS1_EfLi1ELi1ELi1ELi2ELb0EL9Algorithm0EEvT_T0_ll_param_2];
	ld.param.u64 	%rd21, [_Z15SoftmaxWarpImplI10DirectLoadI6__halffE11DirectStoreIfS1_EfLi1ELi1ELi1ELi2ELb0EL9Algorithm0EEvT_T0_ll_param_3];
	cvta.to.global.u64 	%rd1, %rd20;
	cvta.to.global.u64 	%rd3, %rd19;
	setp.lt.s64 	%p1, %rd21, 2;
	@%p1 bra 	$L__BB204_2;
	mov.u64 	%rd22, $str;
	cvta.global.u64 	%rd23, %rd22;
	mov.u64 	%rd24, $str$1;
	cvta.global.u64 	%rd25, %rd24;
	mov.u64 	%rd26, __unnamed_200;
	cvta.global.u64 	%rd27, %rd26;
	{ // callseq 199, 0
	.param .b64 param0;
	st.param.b64 	[param0], %rd23;
	.param .b64 param1;
	st.param.b64 	[param1], %rd25;
	.param .b32 param2;
	st.param.b32 	[param2], 358;
	.param .b64 param3;
	st.param.b64 	[param3], %rd27;
	.param .b64 param4;
	st.param.b64 	[param4], 1;
	call.uni 
	__assertfail, 
	(
	param0, 
	param1, 
	param2, 
	param3, 
	param4
	);
	} // callseq 199
$L__BB204_2:
	mov.u32 	%r1, %nctaid.x;
	mov.u32 	%r2, %ntid.y;
	mov.u32 	%r3, %ctaid.x;
	mov.u32 	%r4, %tid.y;
	mad.lo.s32 	%r5, %r3, %r2, %r4;
	mul.lo.s32 	%r6, %r2, %r1;
	shl.b32 	%r7, %r6, 1;
	cvt.s64.s32 	%rd5, %r7;
	shl.b32 	%r8, %r5, 1;
	cvt.s64.s32 	%rd64, %r8;
	setp.le.s64 	%p2, %rd18, %rd64;
	@%p2 bra 	$L__BB204_11;
	mov.u32 	%r9, %tid.x;
	cvt.u64.u32 	%rd7, %r9;
	add.s64 	%rd8, %rd5, %rd64;
	max.s64 	%rd28, %rd18, %rd8;
	setp.lt.s64 	%p3, %rd8, %rd18;
	selp.u64 	%rd9, 1, 0, %p3;
	add.s64 	%rd29, %rd8, %rd9;
	sub.s64 	%rd10, %rd28, %rd29;
	or.b64  	%rd30, %rd10, %rd5;
	and.b64  	%rd31, %rd30, -4294967296;
	setp.ne.s64 	%p4, %rd31, 0;
	@%p4 bra 	$L__BB204_5;
	cvt.u32.u64 	%r10, %rd5;
	cvt.u32.u64 	%r11, %rd10;
	div.u32 	%r12, %r11, %r10;
	cvt.u64.u32 	%rd62, %r12;
	bra.uni 	$L__BB204_6;
$L__BB204_5:
	div.u64 	%rd62, %rd10, %rd5;
$L__BB204_6:
	add.s64 	%rd14, %rd62, %rd9;
	and.b64  	%rd32, %rd14, 1;
	setp.eq.b64 	%p5, %rd32, 1;
	@%p5 bra 	$L__BB204_8;
	mad.lo.s64 	%rd33, %rd2, %rd64, %rd7;
	shl.b64 	%rd34, %rd33, 1;
	add.s64 	%rd35, %rd1, %rd34;
	ld.global.u16 	%rs1, [%rd35];
	// begin inline asm
	{  cvt.f32.f16 %f1, %rs1;}

	// end inline asm
	max.f32 	%f5, %f1, 0fFF800000;
	shl.b64 	%rd36, %rd2, 1;
	add.s64 	%rd37, %rd35, %rd36;
	ld.global.u16 	%rs2, [%rd37];
	// begin inline asm
	{  cvt.f32.f16 %f2, %rs2;}

	// end inline asm
	max.f32 	%f6, %f2, 0fFF800000;
	sub.f32 	%f7, %f1, %f5;
	fma.rn.f32 	%f8, %f7, 0f3BBB989D, 0f3F000000;
	cvt.sat.f32.f32 	%f9, %f8;
	mov.f32 	%f10, 0f4B400001;
	mov.f32 	%f11, 0f437C0000;
	fma.rm.f32 	%f12, %f9, %f11, %f10;
	add.f32 	%f13, %f12, 0fCB40007F;
	neg.f32 	%f14, %f13;
	fma.rn.f32 	%f15, %f7, 0f3FB8AA3B, %f14;
	fma.rn.f32 	%f16, %f7, 0f32A57060, %f15;
	mov.b32 	%r13, %f12;
	shl.b32 	%r14, %r13, 23;
	mov.b32 	%f17, %r14;
	ex2.approx.ftz.f32 	%f18, %f16;
	mul.f32 	%f19, %f18, %f17;
	add.f32 	%f20, %f19, 0f00000000;
	sub.f32 	%f21, %f2, %f6;
	fma.rn.f32 	%f22, %f21, 0f3BBB989D, 0f3F000000;
	cvt.sat.f32.f32 	%f23, %f22;
	fma.rm.f32 	%f24, %f23, %f11, %f10;
	add.f32 	%f25, %f24, 0fCB40007F;
	neg.f32 	%f26, %f25;
	fma.rn.f32 	%f27, %f21, 0f3FB8AA3B, %f26;
	fma.rn.f32 	%f28, %f21, 0f32A57060, %f27;
	mov.b32 	%r15, %f24;
	shl.b32 	%r16, %r15, 23;
	mov.b32 	%f29, %r16;
	ex2.approx.ftz.f32 	%f30, %f28;
	mul.f32 	%f31, %f30, %f29;
	add.f32 	%f32, %f31, 0f00000000;
	div.rn.f32 	%f3, %f19, %f20;
	mad.lo.s64 	%rd38, %rd4, %rd64, %rd7;
	// begin inline asm
	{  cvt.rn.f16.f32 %rs3, %f3;}

	// end inline asm
	shl.b64 	%rd39, %rd38, 1;
	add.s64 	%rd40, %rd3, %rd39;
	st.global.u16 	[%rd40], %rs3;
	div.rn.f32 	%f4, %f31, %f32;
	// begin inline asm
	{  cvt.rn.f16.f32 %rs4, %f4;}

	// end inline asm
	shl.b64 	%rd41, %rd4, 1;
	add.s64 	%rd42, %rd40, %rd41;
	st.global.u16 	[%rd42], %rs4;
	mov.u64 	%rd64, %rd8;
$L__BB204_8:
	setp.eq.s64 	%p6, %rd14, 0;
	@%p6 bra 	$L__BB204_11;
	shl.b64 	%rd46, %rd2, 1;
	shl.b64 	%rd51, %rd4, 1;
$L__BB204_10:
	mad.lo.s64 	%rd43, %rd64, %rd2, %rd7;
	shl.b64 	%rd44, %rd43, 1;
	add.s64 	%rd45, %rd1, %rd44;
	ld.global.u16 	%rs5, [%rd45];
	// begin inline asm
	{  cvt.f32.f16 %f33, %rs5;}

	// end inline asm
	max.f32 	%f41, %f33, 0fFF800000;
	add.s64 	%rd47, %rd45, %rd46;
	ld.global.u16 	%rs6, [%rd47];
	// begin inline asm
	{  cvt.f32.f16 %f34, %rs6;}

	// end inline asm
	max.f32 	%f42, %f34, 0fFF800000;
	sub.f32 	%f43, %f33, %f41;
	fma.rn.f32 	%f44, %f43, 0f3BBB989D, 0f3F000000;
	cvt.sat.f32.f32 	%f45, %f44;
	mov.f32 	%f46, 0f4B400001;
	mov.f32 	%f47, 0f437C0000;
	fma.rm.f32 	%f48, %f45, %f47, %f46;
	add.f32 	%f49, %f48, 0fCB40007F;
	neg.f32 	%f50, %f49;
	fma.rn.f32 	%f51, %f43, 0f3FB8AA3B, %f50;
	fma.rn.f32 	%f52, %f43, 0f32A57060, %f51;
	mov.b32 	%r17, %f48;
	shl.b32 	%r18, %r17, 23;
	mov.b32 	%f53, %r18;
	ex2.approx.ftz.f32 	%f54, %f52;
	mul.f32 	%f55, %f54, %f53;
	add.f32 	%f56, %f55, 0f00000000;
	sub.f32 	%f57, %f34, %f42;
	fma.rn.f32 	%f58, %f57, 0f3BBB989D, 0f3F000000;
	cvt.sat.f32.f32 	%f59, %f58;
	fma.rm.f32 	%f60, %f59, %f47, %f46;
	add.f32 	%f61, %f60, 0fCB40007F;
	neg.f32 	%f62, %f61;
	fma.rn.f32 	%f63, %f57, 0f3FB8AA3B, %f62;
	fma.rn.f32 	%f64, %f57, 0f32A57060, %f63;
	mov.b32 	%r19, %f60;
	shl.b32 	%r20, %r19, 23;
	mov.b32 	%f65, %r20;
	ex2.approx.ftz.f32 	%f66, %f64;
	mul.f32 	%f67, %f66, %f65;
	add.f32 	%f68, %f67, 0f00000000;
	div.rn.f32 	%f35, %f55, %f56;
	mad.lo.s64 	%rd48, %rd64, %rd4, %rd7;
	// begin inline asm
	{  cvt.rn.f16.f32 %rs7, %f35;}

	// end inline asm
	shl.b64 	%rd49, %rd48, 1;
	add.s64 	%rd50, %rd3, %rd49;
	st.global.u16 	[%rd50], %rs7;
	div.rn.f32 	%f36, %f67, %f68;
	// begin inline asm
	{  cvt.rn.f16.f32 %rs8, %f36;}

	// end inline asm
	add.s64 	%rd52, %rd50, %rd51;
	st.global.u16 	[%rd52], %rs8;
	add.s64 	%rd53, %rd64, %rd5;
	mad.lo.s64 	%rd54, %rd53, %rd2, %rd7;
	shl.b64 	%rd55, %rd54, 1;
	add.s64 	%rd56, %rd1, %rd55;
	ld.global.u16 	%rs9, [%rd56];
	// begin inline asm
	{  cvt.f32.f16 %f37, %rs9;}

	// end inline asm
	max.f32 	%f69, %f37, 0fFF800000;
	add.s64 	%rd57, %rd56, %rd46;
	ld.global.u16 	%rs10, [%rd57];
	// begin inline asm
	{  cvt.f32.f16 %f38, %rs10;}

	// end inline asm
	max.f32 	%f70, %f38, 0fFF800000;
	sub.f32 	%f71, %f37, %f69;
	fma.rn.f32 	%f72, %f71, 0f3BBB989D, 0f3F000000;
	cvt.sat.f32.f32 	%f73, %f72;
	fma.rm.f32 	%f74, %f73, %f47, %f46;
	add.f32 	%f75, %f74, 0fCB40007F;
	neg.f32 	%f76, %f75;
	fma.rn.f32 	%f77, %f71, 0f3FB8AA3B, %f76;
	fma.rn.f32 	%f78, %f71, 0f32A57060, %f77;
	mov.b32 	%r21, %f74;
	shl.b32 	%r22, %r21, 23;
	mov.b32 	%f79, %r22;
	ex2.approx.ftz.f32 	%f80, %f78;
	mul.f32 	%f81, %f80, %f79;
	add.f32 	%f82, %f81, 0f00000000;
	sub.f32 	%f83, %f38, %f70;
	fma.rn.f32 	%f84, %f83, 0f3BBB989D, 0f3F000000;
	cvt.sat.f32.f32 	%f85, %f84;
	fma.rm.f32 	%f86, %f85, %f47, %f46;
	add.f32 	%f87, %f86, 0fCB40007F;
	neg.f32 	%f88, %f87;
	fma.rn.f32 	%f89, %f83, 0f3FB8AA3B, %f88;
	fma.rn.f32 	%f90, %f83, 0f32A57060, %f89;
	mov.b32 	%r23, %f86;
	shl.b32 	%r24, %r23, 23;
	mov.b32 	%f91, %r24;
	ex2.approx.ftz.f32 	%f92, %f90;
	mul.f32 	%f93, %f92, %f91;
	add.f32 	%f94, %f93, 0f00000000;
	div.rn.f32 	%f39, %f81, %f82;
	mad.lo.s64 	%rd58, %rd53, %rd4, %rd7;
	// begin inline asm
	{  cvt.rn.f16.f32 %rs11, %f39;}

	// end inline asm
	shl.b64 	%rd59, %rd58, 1;
	add.s64 	%rd60, %rd3, %rd59;
	st.global.u16 	[%rd60], %rs11;
	div.rn.f32 	%f40, %f93, %f94;
	// begin inline asm
	{  cvt.rn.f16.f32 %rs12, %f40;}

	// end inline asm
	add.s64 	%rd61, %rd60, %rd51;
	st.global.u16 	[%rd61], %rs12;
	add.s64 	%rd64, %rd53, %rd5;
	setp.lt.s64 	%p7, %rd64, %rd18;
	@%p7 bra 	$L__BB204_10;
$L__BB204_11:
	ret;

}
	// .globl	_Z15SoftmaxWarpImplI10DirectLoadI6__halffE11DirectStoreIfS1_EfLi1ELi1ELi1ELi2ELb1EL9Algorithm0EEvT_T0_ll
.visible .entry _Z15SoftmaxWarpImplI10DirectLoadI6__halffE11DirectStoreIfS1_EfLi1ELi1ELi1ELi2ELb1EL9Algorithm0EEvT_T0_ll(
	.param .align 8 .b8 _Z15SoftmaxWarpImplI10DirectLoadI6__halffE11DirectStoreIfS1_EfLi1ELi1ELi1ELi2ELb1EL9Algorithm0EEvT_T0_ll_param_0[16],
	.param .align 8 .b8 _Z15SoftmaxWarpImplI10DirectLoadI6__halffE11DirectStoreIfS1_EfLi1ELi1ELi1ELi2ELb1EL9Algorithm0EEvT_T0_ll_param_1[16],
	.param .u64 _Z15SoftmaxWarpImplI10DirectLoadI6__halffE11DirectStoreIfS1_EfLi1ELi1ELi1ELi2ELb1EL9Algorithm0EEvT_T0_ll_param_2,
	.param .u64 _Z15SoftmaxWarpImplI10DirectLoadI6__halffE11DirectStoreIfS1_EfLi1ELi1ELi1ELi2ELb1EL9Algorithm0EEvT_T0_ll_param_3
)
{
	.reg .pred 	%p<20>;
	.reg .b16 	%rs<13>;
	.reg .b32 	%r<25>;
	.reg .b32 	%f<139>;
	.reg .b64 	%rd<79>;

	ld.param.u64 	%rd2, [_Z15SoftmaxWarpImplI10DirectLoadI6__halffE11DirectStoreIfS1_EfLi1ELi1ELi1ELi2ELb1EL9Algorithm0EEvT_T0_ll_param_0+8];
	ld.param.u64 	%rd4, [_Z15SoftmaxWarpImplI10DirectLoadI6__halffE11DirectStoreIfS1_EfLi1ELi1ELi1ELi2ELb1EL9Algorithm0EEvT_T0_ll_param_1+8];
	ld.param.u64 	%rd21, [_Z15SoftmaxWarpImplI10DirectLoadI6__halffE11DirectStoreIfS1_EfLi1ELi1ELi1ELi2ELb1EL9Algorithm0EEvT_T0_ll_param_1];
	ld.param.u64 	%rd22, [_Z15SoftmaxWarpImplI10DirectLoadI6__halffE11DirectStoreIfS1_EfLi1ELi1ELi1ELi2ELb1EL9Algorithm0EEvT_T0_ll_param_0];
	ld.param.u64 	%rd19, [_Z15SoftmaxWarpImplI10DirectLoadI6__halffE11DirectStoreIfS1_EfLi1ELi1ELi1ELi2ELb1EL9Algorithm0EEvT_T0_ll_param_2];
	ld.param.u64 	%rd20, [_Z15SoftmaxWarpImplI10DirectLoadI6__halffE11DirectStoreIfS1_EfLi1ELi1ELi1ELi2ELb1EL9Algorithm0EEvT_T0_ll_param_3];
	cvta.to.global.u64 	%rd1, %rd22;
	cvta.to.global.u64 	%rd3, %rd21;
	setp.lt.s64 	%p1, %rd20, 2;
	@%p1 bra 	$L__BB205_2;
	mov.u64 	%rd23, $str;
	cvta.global.u64 	%rd24, %rd23;
	mov.u64 	%rd25, $str$1;
	cvta.global.u64 	%rd26, %rd25;
	mov.u64 	%rd27, __unnamed_201;
	cvta.global.u64 	%rd28, %rd27;
	{ // callseq 200, 0
	.param .b64 param0;
	st.param.b64 	[param0], %rd24;
	.param .b64 param1;
	st.param.b64 	[param1], %rd26;
	.param .b32 param2;
	st.param.b32 	[param2], 358;
	.param .b64 param3;
	st.param.b64 	[param3], %rd28;
	.param .b64 param4;
	st.param.b64 	[param4], 1;
	call.uni 
	__assertfail, 
	(
	param0, 
	param1, 
	param2, 
	param3, 
	param4
	);
	} // callseq 200
$L__BB205_2:
	mov.u32 	%r1, %nctaid.x;
	mov.u32 	%r2, %ntid.y;
	mov.u32 	%r3, %ctaid.x;
	mov.u32 	%r4, %tid.y;
	mad.lo.s32 	%r5, %r3, %r2, %r4;
	mul.lo.s32 	%r6, %r2, %r1;
	shl.b32 	%r7, %r6, 1;
	cvt.s64.s32 	%rd5, %r7;
	shl.b32 	%r8, %r5, 1;
	cvt.s64.s32 	%rd6, %r8;
	setp.le.s64 	%p2, %rd19, %rd6;
	@%p2 bra 	$L__BB205_33;
	mov.u32 	%r9, %tid.x;
	cvt.u64.u32 	%rd7, %r9;
	add.s64 	%rd8, %rd5, %rd6;
	max.s64 	%rd29, %rd19, %rd8;
	setp.lt.s64 	%p3, %rd8, %rd19;
	selp.u64 	%rd9, 1, 0, %p3;
	add.s64 	%rd30, %rd8, %rd9;
	sub.s64 	%rd10, %rd29, %rd30;
	or.b64  	%rd31, %rd10, %rd5;
	and.b64  	%rd32, %rd31, -4294967296;
	setp.ne.s64 	%p4, %rd32, 0;
	@%p4 bra 	$L__BB205_5;
	cvt.u32.u64 	%r10, %rd5;
	cvt.u32.u64 	%r11, %rd10;
	div.u32 	%r12, %r11, %r10;
	cvt.u64.u32 	%rd76, %r12;
	bra.uni 	$L__BB205_6;
$L__BB205_5:
	div.u64 	%rd76, %rd10, %rd5;
$L__BB205_6:
	add.s64 	%rd14, %rd76, %rd9;
	and.b64  	%rd33, %rd14, 1;
	setp.eq.b64 	%p5, %rd33, 1;
	mov.u64 	%rd78, %rd6;
	@%p5 bra 	$L__BB205_15;
	setp.le.s64 	%p6, %rd20, %rd7;
	mov.f32 	%f127, 0fFF800000;
	mov.f32 	%f128, %f127;
	@%p6 bra 	$L__BB205_9;
	mad.lo.s64 	%rd34, %rd2, %rd6, %rd7;
	shl.b64 	%rd35, %rd34, 1;
	add.s64 	%rd36, %rd1, %rd35;
	ld.global.u16 	%rs1, [%rd36];
	// begin inline asm
	{  cvt.f32.f16 %f127, %rs1;}

	// end inline asm
	max.f32 	%f128, %f127, 0fFF800000;
$L__BB205_9:
	setp.le.s64 	%p7, %rd20, %rd7;
	mov.f32 	%f129, 0fFF800000;
	mov.f32 	%f130, %f129;
	@%p7 bra 	$L__BB205_11;
	mad.lo.s64 	%rd37, %rd2, %rd6, %rd2;
	add.s64 	%rd38, %rd37, %rd7;
	shl.b64 	%rd39, %rd38, 1;
	add.s64 	%rd40, %rd1, %rd39;
	ld.global.u16 	%rs2, [%rd40];
	// begin inline asm
	{  cvt.f32.f16 %f129, %rs2;}

	// end inline asm
	max.f32 	%f130, %f129, 0fFF800000;
$L__BB205_11:
	sub.f32 	%f41, %f127, %f128;
	fma.rn.f32 	%f42, %f41, 0f3BBB989D, 0f3F000000;
	cvt.sat.f32.f32 	%f43, %f42;
	mov.f32 	%f44, 0f4B400001;
	mov.f32 	%f45, 0f437C0000;
	fma.rm.f32 	%f46, %f43, %f45, %f44;
	add.f32 	%f47, %f46, 0fCB40007F;
	neg.f32 	%f48, %f47;
	fma.rn.f32 	%f49, %f41, 0f3FB8AA3B, %f48;
	fma.rn.f32 	%f50, %f41, 0f32A57060, %f49;
	mov.b32 	%r13, %f46;
	shl.b32 	%r14, %r13, 23;
	mov.b32 	%f51, %r14;
	ex2.approx.ftz.f32 	%f52, %f50;
	mul.f32 	%f53, %f52, %f51;
	add.f32 	%f54, %f53, 0f00000000;
	sub.f32 	%f55, %f129, %f130;
	fma.rn.f32 	%f56, %f55, 0f3BBB989D, 0f3F000000;
	cvt.sat.f32.f32 	%f57, %f56;
	fma.rm.f32 	%f58, %f57, %f45, %f44;
	add.f32 	%f59, %f58, 0fCB40007F;
	neg.f32 	%f60, %f59;
	fma.rn.f32 	%f61, %f55, 0f3FB8AA3B, %f60;
	fma.rn.f32 	%f62, %f55, 0f32A57060, %f61;
	mov.b32 	%r15, %f58;
	shl.b32 	%r16, %r15, 23;
	mov.b32 	%f63, %r16;
	ex2.approx.ftz.f32 	%f64, %f62;
	mul.f32 	%f9, %f64, %f63;
	add.f32 	%f10, %f9, 0f00000000;
	div.rn.f32 	%f11, %f53, %f54;
	@%p7 bra 	$L__BB205_13;
	mad.lo.s64 	%rd41, %rd4, %rd6, %rd7;
	// begin inline asm
	{  cvt.rn.f16.f32 %rs3, %f11;}

	// end inline asm
	shl.b64 	%rd42, %rd41, 1;
	add.s64 	%rd43, %rd3, %rd42;
	st.global.u16 	[%rd43], %rs3;
$L__BB205_13:
	setp.le.s64 	%p9, %rd20, %rd7;
	div.rn.f32 	%f12, %f9, %f10;
	mov.u64 	%rd78, %rd8;
	@%p9 bra 	$L__BB205_15;
	mad.lo.s64 	%rd44, %rd4, %rd6, %rd4;
	add.s64 	%rd45, %rd44, %rd7;
	// begin inline asm
	{  cvt.rn.f16.f32 %rs4, %f12;}

	// end inline asm
	shl.b64 	%rd46, %rd45, 1;
	add.s64 	%rd47, %rd3, %rd46;
	st.global.u16 	[%rd47], %rs4;
$L__BB205_15:
	setp.eq.s64 	%p10, %rd14, 0;
	@%p10 bra 	$L__BB205_33;
$L__BB205_16:
	setp.le.s64 	%p11, %rd20, %rd7;
	mov.f32 	%f131, 0fFF800000;
	mov.f32 	%f132, %f131;
	@%p11 bra 	$L__BB205_18;
	mad.lo.s64 	%rd48, %rd78, %rd2, %rd7;
	shl.b64 	%rd49, %rd48, 1;
	add.s64 	%rd50, %rd1, %rd49;
	ld.global.u16 	%rs5, [%rd50];
	// begin inline asm
	{  cvt.f32.f16 %f131, %rs5;}

	// end inline asm
	max.f32 	%f132, %f131, 0fFF800000;
$L__BB205_18:
	setp.le.s64 	%p12, %rd20, %rd7;
	mov.f32 	%f133, 0fFF800000;
	mov.f32 	%f134, %f133;
	@%p12 bra 	$L__BB205_20;
	mad.lo.s64 	%rd51, %rd2, %rd78, %rd2;
	add.s64 	%rd52, %rd51, %rd7;
	shl.b64 	%rd53, %rd52, 1;
	add.s64 	%rd54, %rd1, %rd53;
	ld.global.u16 	%rs6, [%rd54];
	// begin inline asm
	{  cvt.f32.f16 %f133, %rs6;}

	// end inline asm
	max.f32 	%f134, %f133, 0fFF800000;
$L__BB205_20:
	setp.le.s64 	%p13, %rd20, %rd7;
	sub.f32 	%f71, %f131, %f132;
	fma.rn.f32 	%f72, %f71, 0f3BBB989D, 0f3F000000;
	cvt.sat.f32.f32 	%f73, %f72;
	mov.f32 	%f74, 0f4B400001;
	mov.f32 	%f75, 0f437C0000;
	fma.rm.f32 	%f76, %f73, %f75, %f74;
	add.f32 	%f77, %f76, 0fCB40007F;
	neg.f32 	%f78, %f77;
	fma.rn.f32 	%f79, %f71, 0f3FB8AA3B, %f78;
	fma.rn.f32 	%f80, %f71, 0f32A57060, %f79;
	mov.b32 	%r17, %f76;
	shl.b32 	%r18, %r17, 23;
	mov.b32 	%f81, %r18;
	ex2.approx.ftz.f32 	%f82, %f80;
	mul.f32 	%f83, %f82, %f81;
	add.f32 	%f84, %f83, 0f00000000;
	sub.f32 	%f85, %f133, %f134;
	fma.rn.f32 	%f86, %f85, 0f3BBB989D, 0f3F000000;
	cvt.sat.f32.f32 	%f87, %f86;
	fma.rm.f32 	%f88, %f87, %f75, %f74;
	add.f32 	%f89, %f88, 0fCB40007F;
	neg.f32 	%f90, %f89;
	fma.rn.f32 	%f91, %f85, 0f3FB8AA3B, %f90;
	fma.rn.f32 	%f92, %f85, 0f32A57060, %f91;
	mov.b32 	%r19, %f88;
	shl.b32 	%r20, %r19, 23;
	mov.b32 	%f93, %r20;
	ex2.approx.ftz.f32 	%f94, %f92;
	mul.f32 	%f21, %f94, %f93;
	add.f32 	%f22, %f21, 0f00000000;
	div.rn.f32 	%f23, %f83, %f84;
	@%p13 bra 	$L__BB205_22;
	mad.lo.s64 	%rd55, %rd78, %rd4, %rd7;
	// begin inline asm
	{  cvt.rn.f16.f32 %rs7, %f23;}

	// end inline asm
	shl.b64 	%rd56, %rd55, 1;
	add.s64 	%rd57, %rd3, %rd56;
	st.global.u16 	[%rd57], %rs7;
$L__BB205_22:
	setp.le.s64 	%p14, %rd20, %rd7;
	div.rn.f32 	%f24, %f21, %f22;
	@%p14 bra 	$L__BB205_24;
	mad.lo.s64 	%rd58, %rd4, %rd78, %rd4;
	add.s64 	%rd59, %rd58, %rd7;
	// begin inline asm
	{  cvt.rn.f16.f32 %rs8, %f24;}

	// end inline asm
	shl.b64 	%rd60, %rd59, 1;
	add.s64 	%rd61, %rd3, %rd60;
	st.global.u16 	[%rd61], %rs8;
$L__BB205_24:
	setp.le.s64 	%p15, %rd20, %rd7;
	add.s64 	%rd17, %rd78, %rd5;
	mov.f32 	%f135, 0fFF800000;
	mov.f32 	%f136, %f135;
	@%p15 bra 	$L__BB205_26;
	mad.lo.s64 	%rd62, %rd17, %rd2, %rd7;
	shl.b64 	%rd63, %rd62, 1;
	add.s64 	%rd64, %rd1, %rd63;
	ld.global.u16 	%rs9, [%rd64];
	// begin inline asm
	{  cvt.f32.f16 %f135, %rs9;}

	// end inline asm
	max.f32 	%f136, %f135, 0fFF800000;
$L__BB205_26:
	setp.le.s64 	%p16, %rd20, %rd7;
	mov.f32 	%f137, 0fFF800000;
	mov.f32 	%f138, %f137;
	@%p16 bra 	$L__BB205_28;
	mad.lo.s64 	%rd65, %rd2, %rd17, %rd2;
	add.s64 	%rd66, %rd65, %rd7;
	shl.b64 	%rd67, %rd66, 1;
	add.s64 	%rd68, %rd1, %rd67;
	ld.global.u16 	%rs10, [%rd68];
	// begin inline asm
	{  cvt.f32.f16 %f137, %rs10;}

	// end inline asm
	max.f32 	%f138, %f137, 0fFF800000;
$L__BB205_28:
	setp.le.s64 	%p17, %rd20, %rd7;
	sub.f32 	%f101, %f135, %f136;
	fma.rn.f32 	%f102, %f101, 0f3BBB989D, 0f3F000000;
	cvt.sat.f32.f32 	%f103, %f102;
	mov.f32 	%f104, 0f4B400001;
	mov.f32 	%f105, 0f437C0000;
	fma.rm.f32 	%f106, %f103, %f105, %f104;
	add.f32 	%f107, %f106, 0fCB40007F;
	neg.f32 	%f108, %f107;
	fma.rn.f32 	%f109, %f101, 0f3FB8AA3B, %f108;
	fma.rn.f32 	%f110, %f101, 0f32A57060, %f109;
	mov.b32 	%r21, %f106;
	shl.b32 	%r22, %r21, 23;
	mov.b32 	%f111, %r22;
	ex2.approx.ftz.f32 	%f112, %f110;
	mul.f32 	%f113, %f112, %f111;
	add.f32 	%f114, %f113, 0f00000000;
	sub.f32 	%f115, %f137, %f138;
	fma.rn.f32 	%f116, %f115, 0f3BBB989D, 0f3F000000;
	cvt.sat.f32.f32 	%f117, %f116;
	fma.rm.f32 	%f118, %f117, %f105, %f104;
	add.f32 	%f119, %f118, 0fCB40007F;
	neg.f32 	%f120, %f119;
	fma.rn.f32 	%f121, %f115, 0f3FB8AA3B, %f120;
	fma.rn.f32 	%f122, %f115, 0f32A57060, %f121;
	mov.b32 	%r23, %f118;
	shl.b32 	%r24, %r23, 23;
	mov.b32 	%f123, %r24;
	ex2.approx.ftz.f32 	%f124, %f122;
	mul.f32 	%f33, %f124, %f123;
	add.f32 	%f34, %f33, 0f00000000;
	div.rn.f32 	%f35, %f113, %f114;
	@%p17 bra 	$L__BB205_30;
	mad.lo.s64 	%rd69, %rd17, %rd4, %rd7;
	// begin inline asm
	{  cvt.rn.f16.f32 %rs11, %f35;}

	// end inline asm
	shl.b64 	%rd70, %rd69, 1;
	add.s64 	%rd71, %rd3, %rd70;
	st.global.u16 	[%rd71], %rs11;
$L__BB205_30:
	setp.le.s64 	%p18, %rd20, %rd7;
	div.rn.f32 	%f36, %f33, %f34;
	@%p18 bra 	$L__BB205_32;
	mad.lo.s64 	%rd72, %rd4, %rd17, %rd4;
	add.s64 	%rd73, %rd72, %rd7;
	// begin inline asm
	{  cvt.rn.f16.f32 %rs12, %f36;}

	// end inline asm
	shl.b64 	%rd74, %rd73, 1;
	add.s64 	%rd75, %rd3, %rd74;
	st.global.u16 	[%rd75], %rs12;
$L__BB205_32:
	add.s64 	%rd78, %rd17, %rd5;
	setp.lt.s64 	%p19, %rd78, %rd19;
	@%p19 bra 	$L__BB205_16;
$L__BB205_33:
	ret;

}
	// .globl	_Z15SoftmaxWarpImplI10DirectLoadI6__halffE11DirectStoreIfS1_EfLi1ELi1ELi1ELi1ELb0EL9Algorithm0EEvT_T0_ll
.visible .entry _Z15SoftmaxWarpImplI10DirectLoadI6__halffE11DirectStoreIfS1_EfLi1ELi1ELi1ELi1ELb0EL9Algorithm0EEvT_T0_ll(
	.param .align 8 .b8 _Z15SoftmaxWarpImplI10DirectLoadI6__halffE11DirectStoreIfS1_EfLi1ELi1ELi1ELi1ELb0EL9Algorithm0EEvT_T0_ll_param_0[16],
	.param .align 8 .b8 _Z15SoftmaxWarpImplI10DirectLoadI6__halffE11DirectStoreIfS1_EfLi1ELi1ELi1ELi1ELb0EL9Algorithm0EEvT_T0_ll_param_1[16],
	.param .u64 _Z15SoftmaxWarpImplI10DirectLoadI6__halffE11DirectStoreIfS1_EfLi1ELi1ELi1ELi1ELb0EL9Algorithm0EEvT_T0_ll_param_2,
	.param .u64 _Z15SoftmaxWarpImplI10DirectLoadI6__halffE11DirectStoreIfS1_EfLi1ELi1ELi1ELi1ELb0EL9Algorithm0EEvT_T0_ll_param_3
)
{
	.reg .pred 	%p<9>;
	.reg .b16 	%rs<11>;
	.reg .b32 	%r<21>;
	.reg .b32 	%f<80>;
	.reg .b64 	%rd<87>;

	ld.param.u64 	%rd2, [_Z15SoftmaxWarpImplI10DirectLoadI6__halffE11DirectStoreIfS1_EfLi1ELi1ELi1ELi1ELb0EL9Algorithm0EEvT_T0_ll_param_0+8];
	ld.param.u64 	%rd4, [_Z15SoftmaxWarpImplI10DirectLoadI6__halffE11DirectStoreIfS1_EfLi1ELi1ELi1ELi1ELb0EL9Algorithm0EEvT_T0_ll_param_1+8];
	ld.param.u64 	%rd31, [_Z15SoftmaxWarpImplI10DirectLoadI6__halffE11DirectStoreIfS1_EfLi1ELi1ELi1ELi1ELb0EL9Algorithm0EEvT_T0_ll_param_1];
	ld.param.u64 	%rd32, [_Z15SoftmaxWarpImplI10DirectLoadI6__halffE11DirectStoreIfS1_EfLi1ELi1ELi1ELi1ELb0EL9Algorithm0EEvT_T0_ll_param_0];
	ld.param.u64 	%rd30, [_Z15SoftmaxWarpImplI10DirectLoadI6__halffE11DirectStoreIfS1_EfLi1ELi1ELi1ELi1ELb0EL9Algorithm0EEvT_T0_ll_param_2];
	ld.param.u64 	%rd33, [_Z15SoftmaxWarpImplI10DirectLoadI6__halffE11DirectStoreIfS1_EfLi1ELi1ELi1ELi1ELb0EL9Algorithm0EEvT_T0_ll_param_3];
	cvta.to.global.u64 	%rd1, %rd32;
	cvta.to.global.u64 	%rd3, %rd31;
	setp.lt.s64 	%p1, %rd33, 2;
	@%p1 bra 	$L__BB206_2;
	mov.u64 	%rd34, $str;
	cvta.global.u64 	%rd35, %rd34;
	mov.u64 	%rd36, $str$1;
	cvta.global.u64 	%rd37, %rd36;
	mov.u64 	%rd38, __unnamed_202;
	cvta.global.u64 	%rd39, %rd38;
	{ // callseq 201, 0
	.param .b64 param0;
	st.param.b64 	[param0], %rd35;
	.param .b64 param1;
	st.param.b64 	[param1], %rd37;
	.param .b32 param2;
	st.param.b32 	[param2], 358;
	.param .b64 param3;
	st.param.b64 	[param3], %rd39;
	.param .b64 param4;
	st.param.b64 	[param4], 1;
	call.uni 
	__assertfail, 
	(
	param0, 
	param1, 
	param2, 
	param3, 
	param4
	);
	} // callseq 201
$L__BB206_2:
	mov.u32 	%r1, %nctaid.x;
	mov.u32 	%r2, %ntid.y;
	mul.lo.s32 	%r3, %r1, %r2;
	mov.u32 	%r4, %ctaid.x;
	mov.u32 	%r5, %tid.y;
	mad.lo.s32 	%r6, %r4, %r2, %r5;
	cvt.s64.s32 	%rd5, %r3;
	cvt.s64.s32 	%rd85, %r6;
	setp.le.s64 	%p2, %rd30, %rd85;
	@%p2 bra 	$L__BB206_11;
	mov.u32 	%r7, %tid.x;
	cvt.u64.u32 	%rd7, %r7;
	add.s64 	%rd40, %rd5, %rd85;
	max.s64 	%rd41, %rd30, %rd40;
	setp.lt.s64 	%p3, %rd40, %rd30;
	selp.u64 	%rd8, 1, 0, %p3;
	add.s64 	%rd42, %rd40, %rd8;
	sub.s64 	%rd9, %rd41, %rd42;
	or.b64  	%rd43, %rd9, %rd5;
	and.b64  	%rd44, %rd43, -4294967296;
	setp.ne.s64 	%p4, %rd44, 0;
	@%p4 bra 	$L__BB206_5;
	cvt.u32.u64 	%r8, %rd5;
	cvt.u32.u64 	%r9, %rd9;
	div.u32 	%r10, %r9, %r8;
	cvt.u64.u32 	%rd80, %r10;
	bra.uni 	$L__BB206_6;
$L__BB206_5:
	div.u64 	%rd80, %rd9, %rd5;
$L__BB206_6:
	add.s64 	%rd13, %rd80, %rd8;
	and.b64  	%rd45, %rd13, 3;
	setp.eq.s64 	%p5, %rd45, 3;
	@%p5 bra 	$L__BB206_9;
	mad.lo.s64 	%rd46, %rd4, %rd85, %rd7;
	shl.b64 	%rd47, %rd46, 1;
	add.s64 	%rd83, %rd3, %rd47;
	mul.lo.s64 	%rd48, %rd4, %rd5;
	shl.b64 	%rd15, %rd48, 1;
	mad.lo.s64 	%rd49, %rd2, %rd85, %rd7;
	shl.b64 	%rd50, %rd49, 1;
	add.s64 	%rd82, %rd1, %rd50;
	mul.lo.s64 	%rd51, %rd2, %rd5;
	shl.b64 	%rd17, %rd51, 1;
	add.s64 	%rd52, %rd13, 1;
	and.b64  	%rd81, %rd52, 3;
$L__BB206_8:
	.pragma "nounroll";
	ld.global.u16 	%rs1, [%rd82];
	// begin inline asm
	{  cvt.f32.f16 %f1, %rs1;}

	// end inline asm
	max.f32 	%f3, %f1, 0fFF800000;
	sub.f32 	%f4, %f1, %f3;
	fma.rn.f32 	%f5, %f4, 0f3BBB989D, 0f3F000000;
	cvt.sat.f32.f32 	%f6, %f5;
	mov.f32 	%f7, 0f4B400001;
	mov.f32 	%f8, 0f437C0000;
	fma.rm.f32 	%f9, %f6, %f8, %f7;
	add.f32 	%f10, %f9, 0fCB40007F;
	neg.f32 	%f11, %f10;
	fma.rn.f32 	%f12, %f4, 0f3FB8AA3B, %f11;
	fma.rn.f32 	%f13, %f4, 0f32A57060, %f12;
	mov.b32 	%r11, %f9;
	shl.b32 	%r12, %r11, 23;
	mov.b32 	%f14, %r12;
	ex2.approx.ftz.f32 	%f15, %f13;
	mul.f32 	%f16, %f15, %f14;
	add.f32 	%f17, %f16, 0f00000000;
	div.rn.f32 	%f2, %f16, %f17;
	// begin inline asm
	{  cvt.rn.f16.f32 %rs2, %f2;}

	// end inline asm
	st.global.u16 	[%rd83], %rs2;
	add.s64 	%rd85, %rd85, %rd5;
	add.s64 	%rd83, %rd83, %rd15;
	add.s64 	%rd82, %rd82, %rd17;
	add.s64 	%rd81, %rd81, -1;
	setp.ne.s64 	%p6, %rd81, 0;
	@%p6 bra 	$L__BB206_8;
$L__BB206_9:
	setp.lt.u64 	%p7, %rd13, 3;
	@%p7 bra 	$L__BB206_11;
$L__BB206_10:
	mad.lo.s64 	%rd53, %rd85, %rd2, %rd7;
	shl.b64 	%rd54, %rd53, 1;
	add.s64 	%rd55, %rd1, %rd54;
	ld.global.u16 	%rs3, [%rd55];
	// begin inline asm
	{  cvt.f32.f16 %f18, %rs3;}

	// end inline asm
	max.f32 	%f26, %f18, 0fFF800000;
	sub.f32 	%f27, %f18, %f26;
	fma.rn.f32 	%f28, %f27, 0f3BBB989D, 0f3F000000;
	cvt.sat.f32.f32 	%f29, %f28;
	mov.f32 	%f30, 0f4B400001;
	mov.f32 	%f31, 0f437C0000;
	fma.rm.f32 	%f32, %f29, %f31, %f30;
	add.f32 	%f33, %f32, 0fCB40007F;
	neg.f32 	%f34, %f33;
	fma.rn.f32 	%f35, %f27, 0f3FB8AA3B, %f34;
	fma.rn.f32 	%f36, %f27, 0f32A57060, %f35;
	mov.b32 	%r13, %f32;
	shl.b32 	%r14, %r13, 23;
	mov.b32 	%f37, %r14;
	ex2.approx.ftz.f32 	%f38, %f36;
	mul.f32 	%f39, %f38, %f37;
	add.f32 	%f40, %f39, 0f00000000;
	div.rn.f32 	%f19, %f39, %f40;
	mad.lo.s64 	%rd56, %rd85, %rd4, %rd7;
	// begin inline asm
	{  cvt.rn.f16.f32 %rs4, %f19;}

	// end inline asm
	shl.b64 	%rd57, %rd56, 1;
	add.s64 	%rd58, %rd3, %rd57;
	st.global.u16 	[%rd58], %rs4;
	add.s64 	%rd59, %rd85, %rd5;
	mad.lo.s64 	%rd60, %rd59, %rd2, %rd7;
	shl.b64 	%rd61, %rd60, 1;
	add.s64 	%rd62, %rd1, %rd61;
	ld.global.u16 	%rs5, [%rd62];
	// begin inline asm
	{  cvt.f32.f16 %f20, %rs5;}

	// end inline asm
	max.f32 	%f41, %f20, 0fFF800000;
	sub.f32 	%f42, %f20, %f41;
	fma.rn.f32 	%f43, %f42, 0f3BBB989D, 0f3F000000;
	cvt.sat.f32.f32 	%f44, %f43;
	fma.rm.f32 	%f45, %f44, %f31, %f30;
	add.f32 	%f46, %f45, 0fCB40007F;
	neg.f32 	%f47, %f46;
	fma.rn.f32 	%f48, %f42, 0f3FB8AA3B, %f47;
	fma.rn.f32 	%f49, %f42, 0f32A57060, %f48;
	mov.b32 	%r15, %f45;
	shl.b32 	%r16, %r15, 23;
	mov.b32 	%f50, %r16;
	ex2.approx.ftz.f32 	%f51, %f49;
	mul.f32 	%f52, %f51, %f50;
	add.f32 	%f53, %f52, 0f00000000;
	div.rn.f32 	%f21, %f52, %f53;
	mad.lo.s64 	%rd63, %rd59, %rd4, %rd7;
	// begin inline asm
	{  cvt.rn.f16.f32 %rs6, %f21;}

	// end inline asm
	shl.b64 	%rd64, %rd63, 1;
	add.s64 	%rd65, %rd3, %rd64;
	st.global.u16 	[%rd65], %rs6;
	add.s64 	%rd66, %rd59, %rd5;
	mad.lo.s64 	%rd67, %rd66, %rd2, %rd7;
	shl.b64 	%rd68, %rd67, 1;
	add.s64 	%rd69, %rd1, %rd68;
	ld.global.u16 	%rs7, [%rd69];
	// begin inline asm
	{  cvt.f32.f16 %f22, %rs7;}

	// end inline asm
	max.f32 	%f54, %f22, 0fFF800000;
	sub.f32 	%f55, %f22, %f54;
	fma.rn.f32 	%f56, %f55, 0f3BBB989D, 0f3F000000;
	cvt.sat.f32.f32 	%f57, %f56;
	fma.rm.f32 	%f58, %f57, %f31, %f30;
	add.f32 	%f59, %f58, 0fCB40007F;
	neg.f32 	%f60, %f59;
	fma.rn.f32 	%f61, %f55, 0f3FB8AA3B, %f60;
	fma.rn.f32 	%f62, %f55, 0f32A57060, %f61;
	mov.b32 	%r17, %f58;
	shl.b32 	%r18, %r17, 23;
	mov.b32 	%f63, %r18;
	ex2.approx.ftz.f32 	%f64, %f62;
	mul.f32 	%f65, %f64, %f63;
	add.f32 	%f66, %f65, 0f00000000;
	div.rn.f32 	%f23, %f65, %f66;
	mad.lo.s64 	%rd70, %rd66, %rd4, %rd7;
	// begin inline asm
	{  cvt.rn.f16.f32 %rs8, %f23;}

	// end inline asm
	shl.b64 	%rd71, %rd70, 1;
	add.s64 	%rd72, %rd3, %rd71;
	st.global.u16 	[%rd72], %rs8;
	add.s64 	%rd73, %rd66, %rd5;
	mad.lo.s64 	%rd74, %rd73, %rd2, %rd7;
	shl.b64 	%rd75, %rd74, 1;
	add.s64 	%rd76, %rd1, %rd75;
	ld.global.u16 	%rs9, [%rd76];
	// begin inline asm
	{  cvt.f32.f16 %f24, %rs9;}

	// end inline asm
	max.f32 	%f67, %f24, 0fFF800000;
	sub.f32 	%f68, %f24, %f67;
	fma.rn.f32 	%f69, %f68, 0f3BBB989D, 0f3F000000;
	cvt.sat.f32.f32 	%f70, %f69;
	fma.rm.f32 	%f71, %f70, %f31, %f30;
	add.f32 	%f72, %f71, 0fCB40007F;
	neg.f32 	%f73, %f72;
	fma.rn.f32 	%f74, %f68, 0f3FB8AA3B, %f73;
	fma.rn.f32 	%f75, %f68, 0f32A57060, %f74;
	mov.b32 	%r19, %f71;
	shl.b32 	%r20, %r19, 23;
	mov.b32 	%f76, %r20;
	ex2.approx.ftz.f32 	%f77, %f75;
	mul.f32 	%f78, %f77, %f76;
	add.f32 	%f79, %f78, 0f00000000;
	div.rn.f32 	%f25, %f78, %f79;
	mad.lo.s64 	%rd77, %rd73, %rd4, %rd7;
	// begin inline asm
	{  cvt.rn.f16.f32 %rs10, %f25;}

	// end inline asm
	shl.b64 	%rd78, %rd77, 1;
	add.s64 	%rd79, %rd3, %rd78;
	st.global.u16 	[%rd79], %rs10;
	add.s64 	%rd85, %rd73, %rd5;
	setp.lt.s64 	%p8, %rd85, %rd30;
	@%p8 bra 	$L__BB206_10;
$L__BB206_11:
	ret;

}
	// .globl	_Z15SoftmaxWarpImplI10DirectLoadI6__halffE11DirectStoreIfS1_EfLi1ELi1ELi1ELi1ELb1EL9Algorithm0EEvT_T0_ll
.visible .entry _Z15SoftmaxWarpImplI10DirectLoadI6__halffE11DirectStoreIfS1_EfLi1ELi1ELi1ELi1ELb1EL9Algorithm0EEvT_T0_ll(
	.param .align 8 .b8 _Z15SoftmaxWarpImplI10DirectLoadI6__halffE11DirectStoreIfS1_EfLi1ELi1ELi1ELi1ELb1EL9Algorithm0EEvT_T0_ll_param_0[16],
	.param .align 8 .b8 _Z15SoftmaxWarpImplI10DirectLoadI6__halffE11DirectStoreIfS1_EfLi1ELi1ELi1ELi1ELb1EL9Algorithm0EEvT_T0_ll_param_1[16],
	.param .u64 _Z15SoftmaxWarpImplI10DirectLoadI6__halffE11DirectStoreIfS1_EfLi1ELi1ELi1ELi1ELb1EL9Algorithm0EEvT_T0_ll_param_2,
	.param .u64 _Z15SoftmaxWarpImplI10DirectLoadI6__halffE11DirectStoreIfS1_EfLi1ELi1ELi1ELi1ELb1EL9Algorithm0EEvT_T0_ll_param_3
)
{
	.reg .pred 	%p<19>;
	.reg .b16 	%rs<11>;
	.reg .b32 	%r<21>;
	.reg .b32 	%f<121>;
	.reg .b64 	%rd<87>;

	ld.param.u64 	%rd2, [_Z15SoftmaxWarpImplI10DirectLoadI6__halffE11DirectStoreIfS1_EfLi1ELi1ELi1ELi1ELb1EL9Algorithm0EEvT_T0_ll_param_0+8];
	ld.param.u64 	%rd4, [_Z15SoftmaxWarpImplI10DirectLoadI6__halffE11DirectStoreIfS1_EfLi1ELi1ELi1ELi1ELb1EL9Algorithm0EEvT_T0_ll_param_1+8];
	ld.param.u64 	%rd34, [_Z15SoftmaxWarpImplI10DirectLoadI6__halffE11DirectStoreIfS1_EfLi1ELi1ELi1ELi1ELb1EL9Algorithm0EEvT_T0_ll_param_1];
	ld.param.u64 	%rd35, [_Z15SoftmaxWarpImplI10DirectLoadI6__halffE11DirectStoreIfS1_EfLi1ELi1ELi1ELi1ELb1EL9Algorithm0EEvT_T0_ll_param_0];
	ld.param.u64 	%rd32, [_Z15SoftmaxWarpImplI10DirectLoadI6__halffE11DirectStoreIfS1_EfLi1ELi1ELi1ELi1ELb1EL9Algorithm0EEvT_T0_ll_param_2];
	ld.param.u64 	%rd33, [_Z15SoftmaxWarpImplI10DirectLoadI6__halffE11DirectStoreIfS1_EfLi1ELi1ELi1ELi1ELb1EL9Algorithm0EEvT_T0_ll_param_3];
	cvta.to.global.u64 	%rd1, %rd35;
	cvta.to.global.u64 	%rd3, %rd34;
	setp.lt.s64 	%p1, %rd33, 2;
	@%p1 bra 	$L__BB207_2;
	mov.u64 	%rd36, $str;
	cvta.global.u64 	%rd37, %rd36;
	mov.u64 	%rd38, $str$1;
	cvta.global.u64 	%rd39, %rd38;
	mov.u64 	%rd40, __unnamed_203;
	cvta.global.u64 	%rd41, %rd40;
	{ // callseq 202, 0
	.param .b64 param0;
	st.param.b64 	[param0], %rd37;
	.param .b64 param1;
	st.param.b64 	[param1], %rd39;
	.param .b32 param2;
	st.param.b32 	[param2], 358;
	.param .b64 param3;
	st.param.b64 	[param3], %rd41;
	.param .b64 param4;
	st.param.b64 	[param4], 1;
	call.uni 
	__assertfail, 
	(
	param0, 
	param1, 
	param2, 
	param3, 
	param4
	);
	} // callseq 202
$L__BB207_2:
	mov.u32 	%r1, %nctaid.x;
	mov.u32 	%r2, %ntid.y;
	mul.lo.s32 	%r3, %r1, %r2;
	mov.u32 	%r4, %ctaid.x;
	mov.u32 	%r5, %tid.y;
	mad.lo.s32 	%r6, %r4, %r2, %r5;
	cvt.s64.s32 	%rd5, %r3;
	cvt.s64.s32 	%rd85, %r6;
	setp.le.s64 	%p2, %rd32, %rd85;
	@%p2 bra 	$L__BB207_31;
	mov.u32 	%r7, %tid.x;
	cvt.u64.u32 	%rd7, %r7;
	add.s64 	%rd42, %rd5, %rd85;
	max.s64 	%rd43, %rd32, %rd42;
	setp.lt.s64 	%p3, %rd42, %rd32;
	selp.u64 	%rd8, 1, 0, %p3;
	add.s64 	%rd44, %rd42, %rd8;
	sub.s64 	%rd9, %rd43, %rd44;
	or.b64  	%rd45, %rd9, %rd5;
	and.b64  	%rd46, %rd45, -4294967296;
	setp.ne.s64 	%p4, %rd46, 0;
	@%p4 bra 	$L__BB207_5;
	cvt.u32.u64 	%r8, %rd5;
	cvt.u32.u64 	%r9, %rd9;
	div.u32 	%r10, %r9, %r8;
	cvt.u64.u32 	%rd80, %r10;
	bra.uni 	$L__BB207_6;
$L__BB207_5:
	div.u64 	%rd80, %rd9, %rd5;
$L__BB207_6:
	add.s64 	%rd13, %rd80, %rd8;
	and.b64  	%rd47, %rd13, 3;
	setp.eq.s64 	%p5, %rd47, 3;
	@%p5 bra 	$L__BB207_13;
	mad.lo.s64 	%rd48, %rd4, %rd85, %rd7;
	shl.b64 	%rd49, %rd48, 1;
	add.s64 	%rd83, %rd3, %rd49;
	mad.lo.s64 	%rd50, %rd2, %rd85, %rd7;
	shl.b64 	%rd51, %rd50, 1;
	add.s64 	%rd82, %rd1, %rd51;
	mul.lo.s64 	%rd52, %rd2, %rd5;
	shl.b64 	%rd16, %rd52, 1;
	add.s64 	%rd53, %rd13, 1;
	and.b64  	%rd81, %rd53, 3;
$L__BB207_8:
	.pragma "nounroll";
	setp.le.s64 	%p6, %rd33, %rd7;
	mov.f32 	%f111, 0fFF800000;
	mov.f32 	%f112, %f111;
	@%p6 bra 	$L__BB207_10;
	ld.global.u16 	%rs1, [%rd82];
	// begin inline asm
	{  cvt.f32.f16 %f111, %rs1;}

	// end inline asm
	max.f32 	%f112, %f111, 0fFF800000;
$L__BB207_10:
	sub.f32 	%f28, %f111, %f112;
	fma.rn.f32 	%f29, %f28, 0f3BBB989D, 0f3F000000;
	cvt.sat.f32.f32 	%f30, %f29;
	mov.f32 	%f31, 0f4B400001;
	mov.f32 	%f32, 0f437C0000;
	fma.rm.f32 	%f33, %f30, %f32, %f31;
	add.f32 	%f34, %f33, 0fCB40007F;
	neg.f32 	%f35, %f34;
	fma.rn.f32 	%f36, %f28, 0f3FB8AA3B, %f35;
	fma.rn.f32 	%f37, %f28, 0f32A57060, %f36;
	mov.b32 	%r11, %f33;
	shl.b32 	%r12, %r11, 23;
	mov.b32 	%f38, %r12;
	ex2.approx.ftz.f32 	%f39, %f37;
	mul.f32 	%f40, %f39, %f38;
	add.f32 	%f41, %f40, 0f00000000;
	div.rn.f32 	%f5, %f40, %f41;
	@%p6 bra 	$L__BB207_12;
	// begin inline asm
	{  cvt.rn.f16.f32 %rs2, %f5;}

	// end inline asm
	st.global.u16 	[%rd83], %rs2;
$L__BB207_12:
	add.s64 	%rd85, %rd85, %rd5;
	mul.lo.s64 	%rd54, %rd4, %rd5;
	shl.b64 	%rd55, %rd54, 1;
	add.s64 	%rd83, %rd83, %rd55;
	add.s64 	%rd82, %rd82, %rd16;
	add.s64 	%rd81, %rd81, -1;
	setp.ne.s64 	%p8, %rd81, 0;
	@%p8 bra 	$L__BB207_8;
$L__BB207_13:
	setp.lt.u64 	%p9, %rd13, 3;
	@%p9 bra 	$L__BB207_31;
$L__BB207_14:
	setp.le.s64 	%p10, %rd33, %rd7;
	mov.f32 	%f113, 0fFF800000;
	mov.f32 	%f114, %f113;
	@%p10 bra 	$L__BB207_16;
	mad.lo.s64 	%rd56, %rd85, %rd2, %rd7;
	shl.b64 	%rd57, %rd56, 1;
	add.s64 	%rd58, %rd1, %rd57;
	ld.global.u16 	%rs3, [%rd58];
	// begin inline asm
	{  cvt.f32.f16 %f113, %rs3;}

	// end inline asm
	max.f32 	%f114, %f113, 0fFF800000;
$L__BB207_16:
	setp.le.s64 	%p11, %rd33, %rd7;
	sub.f32 	%f45, %f113, %f114;
	fma.rn.f32 	%f46, %f45, 0f3BBB989D, 0f3F000000;
	cvt.sat.f32.f32 	%f47, %f46;
	mov.f32 	%f48, 0f4B400001;
	mov.f32 	%f49, 0f437C0000;
	fma.rm.f32 	%f50, %f47, %f49, %f48;
	add.f32 	%f51, %f50, 0fCB40007F;
	neg.f32 	%f52, %f51;
	fma.rn.f32 	%f53, %f45, 0f3FB8AA3B, %f52;
	fma.rn.f32 	%f54, %f45, 0f32A57060, %f53;
	mov.b32 	%r13, %f50;
	shl.b32 	%r14, %r13, 23;
	mov.b32 	%f55, %r14;
	ex2.approx.ftz.f32 	%f56, %f54;
	mul.f32 	%f57, %f56, %f55;
	add.f32 	%f58, %f57, 0f00000000;
	div.rn.f32 	%f10, %f57, %f58;
	@%p11 bra 	$L__BB207_18;
	mad.lo.s64 	%rd59, %rd85, %rd4, %rd7;
	// begin inline asm
	{  cvt.rn.f16.f32 %rs4, %f10;}

	// end inline asm
	shl.b64 	%rd60, %rd59, 1;
	add.s64 	%rd61, %rd3, %rd60;
	st.global.u16 	[%rd61], %rs4;
$L__BB207_18:
	setp.le.s64 	%p12, %rd33, %rd7;
	add.s64 	%rd28, %rd85, %rd5;
	mov.f32 	%f115, 0fFF800000;
	mov.f32 	%f116, %f115;
	@%p12 bra 	$L__BB207_20;
	mad.lo.s64 	%rd62, %rd28, %rd2, %rd7;
	shl.b64 	%rd63, %rd62, 1;
	add.s64 	%rd64, %rd1, %rd63;
	ld.global.u16 	%rs5, [%rd64];
	// begin inline asm
	{  cvt.f32.f16 %f115, %rs5;}

	// end inline asm
	max.f32 	%f116, %f115, 0fFF800000;
$L__BB207_20:
	setp.le.s64 	%p13, %rd33, %rd7;
	sub.f32 	%f62, %f115, %f116;
	fma.rn.f32 	%f63, %f62, 0f3BBB989D, 0f3F000000;
	cvt.sat.f32.f32 	%f64, %f63;
	mov.f32 	%f65, 0f4B400001;
	mov.f32 	%f66, 0f437C0000;
	fma.rm.f32 	%f67, %f64, %f66, %f65;
	add.f32 	%f68, %f67, 0fCB40007F;
	neg.f32 	%f69, %f68;
	fma.rn.f32 	%f70, %f62, 0f3FB8AA3B, %f69;
	fma.rn.f32 	%f71, %f62, 0f32A57060, %f70;
	mov.b32 	%r15, %f67;
	shl.b32 	%r16, %r15, 23;
	mov.b32 	%f72, %r16;
	ex2.approx.ftz.f32 	%f73, %f71;
	mul.f32 	%f74, %f73, %f72;
	add.f32 	%f75, %f74, 0f00000000;
	div.rn.f32 	%f15, %f74, %f75;
	@%p13 bra 	$L__BB207_22;
	mad.lo.s64 	%rd65, %rd28, %rd4, %rd7;
	// begin inline asm
	{  cvt.rn.f16.f32 %rs6, %f15;}

	// end inline asm
	shl.b64 	%rd66, %rd65, 1;
	add.s64 	%rd67, %rd3, %rd66;
	st.global.u16 	[%rd67], %rs6;
$L__BB207_22:
	setp.le.s64 	%p14, %rd33, %rd7;
	add.s64 	%rd29, %rd28, %rd5;
	mov.f32 	%f117, 0fFF800000;
	mov.f32 	%f118, %f117;
	@%p14 bra 	$L__BB207_24;
	mad.lo.s64 	%rd68, %rd29, %rd2, %rd7;
	shl.b64 	%rd69, %rd68, 1;
	add.s64 	%rd70, %rd1, %rd69;
	ld.global.u16 	%rs7, [%rd70];
	// begin inline asm
	{  cvt.f32.f16 %f117, %rs7;}

	// end inline asm
	max.f32 	%f118, %f117, 0fFF800000;
$L__BB207_24:
	setp.le.s64 	%p15, %rd33, %rd7;
	sub.f32 	%f79, %f117, %f118;
	fma.rn.f32 	%f80, %f79, 0f3BBB989D, 0f3F000000;
	cvt.sat.f32.f32 	%f81, %f80;
	mov.f32 	%f82, 0f4B400001;
	mov.f32 	%f83, 0f437C0000;
	fma.rm.f32 	%f84, %f81, %f83, %f82;
	add.f32 	%f85, %f84, 0fCB40007F;
	neg.f32 	%f86, %f85;
	fma.rn.f32 	%f87, %f79, 0f3FB8AA3B, %f86;
	fma.rn.f32 	%f88, %f79, 0f32A57060, %f87;
	mov.b32 	%r17, %f84;
	shl.b32 	%r18, %r17, 23;
	mov.b32 	%f89, %r18;
	ex2.approx.ftz.f32 	%f90, %f88;
	mul.f32 	%f91, %f90, %f89;
	add.f32 	%f92, %f91, 0f00000000;
	div.rn.f32 	%f20, %f91, %f92;
	@%p15 bra 	$L__BB207_26;
	mad.lo.s64 	%rd71, %rd29, %rd4, %rd7;
	// begin inline asm
	{  cvt.rn.f16.f32 %rs8, %f20;}

	// end inline asm
	shl.b64 	%rd72, %rd71, 1;
	add.s64 	%rd73, %rd3, %rd72;
	st.global.u16 	[%rd73], %rs8;
$L__BB207_26:
	setp.le.s64 	%p16, %rd33, %rd7;
	add.s64 	%rd30, %rd29, %rd5;
	mov.f32 	%f119, 0fFF800000;
	mov.f32 	%f120, %f119;
	@%p16 bra 	$L__BB207_28;
	mad.lo.s64 	%rd74, %rd30, %rd2, %rd7;
	shl.b64 	%rd75, %rd74, 1;
	add.s64 	%rd76, %rd1, %rd75;
	ld.global.u16 	%rs9, [%rd76];
	// begin inline asm
	{  cvt.f32.f16 %f119, %rs9;}

	// end inline asm
	max.f32 	%f120, %f119, 0fFF800000;
$L__BB207_28:
	setp.le.s64 	%p17, %rd33, %rd7;
	sub.f32 	%f96, %f119, %f120;
	fma.rn.f32 	%f97, %f96, 0f3BBB989D, 0f3F000000;
	cvt.sat.f32.f32 	%f98, %f97;
	mov.f32 	%f99, 0f4B400001;
	mov.f32 	%f100, 0f437C0000;
	fma.rm.f32 	%f101, %f98, %f100, %f99;
	add.f32 	%f102, %f101, 0fCB40007F;
	neg.f32 	%f103, %f102;
	fma.rn.f32 	%f104, %f96, 0f3FB8AA3B, %f103;
	fma.rn.f32 	%f105, %f96, 0f32A57060, %f104;
	mov.b32 	%r19, %f101;
	shl.b32 	%r20, %r19, 23;
	mov.b32 	%f106, %r20;
	ex2.approx.ftz.f32 	%f107, %f105;
	mul.f32 	%f108, %f107, %f106;
	add.f32 	%f109, %f108, 0f00000000;
	div.rn.f32 	%f25, %f108, %f109;
	@%p17 bra 	$L__BB207_30;
	mad.lo.s64 	%rd77, %rd30, %rd4, %rd7;
	// begin inline asm
	{  cvt.rn.f16.f32 %rs10, %f25;}

	// end inline asm
	shl.b64 	%rd78, %rd77, 1;
	add.s64 	%rd79, %rd3, %rd78;
	st.global.u16 	[%rd79], %rs10;
$L__BB207_30:
	add.s64 	%rd85, %rd30, %rd5;
	setp.lt.s64 	%p18, %rd85, %rd32;
	@%p18 bra 	$L__BB207_14;
$L__BB207_31:
	ret;

}
	// .globl	_Z15SoftmaxWarpImplI10DirectLoadI6__halffE11DirectStoreIfS1_EfLi1ELi1ELi2ELi2ELb0EL9Algorithm0EEvT_T0_ll
.visible .entry _Z15SoftmaxWarpImplI10DirectLoadI6__halffE11DirectStoreIfS1_EfLi1ELi1ELi2ELi2ELb0EL9Algorithm0EEvT_T0_ll(
	.param .align 8 .b8 _Z15SoftmaxWarpImplI10DirectLoadI6__halffE11DirectStoreIfS1_EfLi1ELi1ELi2ELi2ELb0EL9Algorithm0EEvT_T0_ll_param_0[16],
	.param .align 8 .b8 _Z15SoftmaxWarpImplI10DirectLoadI6__halffE11DirectStoreIfS1_EfLi1ELi1ELi2ELi2ELb0EL9Algorithm0EEvT_T0_ll_param_1[16],
	.param .u64 _Z15SoftmaxWarpImplI10DirectLoadI6__halffE11DirectStoreIfS1_EfLi1ELi1ELi2ELi2ELb0EL9Algorithm0EEvT_T0_ll_param_2,
	.param .u64 _Z15SoftmaxWarpImplI10DirectLoadI6__halffE11DirectStoreIfS1_EfLi1ELi1ELi2ELi2ELb0EL9Algorithm0EEvT_T0_ll_param_3
)
{
	.reg .pred 	%p<20>;
	.reg .b16 	%rs<13>;
	.reg .b32 	%r<49>;
	.reg .b32 	%f<119>;
	.reg .b64 	%rd<65>;

	ld.param.u64 	%rd2, [_Z15SoftmaxWarpImplI10DirectLoadI6__halffE11DirectStoreIfS1_EfLi1ELi1ELi2ELi2ELb0EL9Algorithm0EEvT_T0_ll_param_0+8];
	ld.param.u64 	%rd4, [_Z15SoftmaxWarpImplI10DirectLoadI6__halffE11DirectStoreIfS1_EfLi1ELi1ELi2ELi2ELb0EL9Algorithm0EEvT_T0_ll_param_1+8];
	ld.param.u64 	%rd19, [_Z15SoftmaxWarpImplI10DirectLoadI6__halffE11DirectStoreIfS1_EfLi1ELi1ELi2ELi2ELb0EL9Algorithm0EEvT_T0_ll_param_1];
	ld.param.u64 	%rd20, [_Z15SoftmaxWarpImplI10DirectLoadI6__halffE11DirectStoreIfS1_EfLi1ELi1ELi2ELi2ELb0EL9Algorithm0EEvT_T0_ll_param_0];
	ld.param.u64 	%rd18, [_Z15SoftmaxWarpImplI10DirectLoadI6__halffE11DirectStoreIfS1_EfLi1ELi1ELi2ELi2ELb0EL9Algorithm0EEvT_T0_ll_param_2];
	ld.param.u64 	%rd21, [_Z15SoftmaxWarpImplI10DirectLoadI6__halffE11DirectStoreIfS1_EfLi1ELi1ELi2ELi2ELb0EL9Algorithm0EEvT_T0_ll_param_3];
	cvta.to.global.u64 	%rd1, %rd20;
	cvta.to.global.u64 	%rd3, %rd19;
	setp.lt.s64 	%p1, %rd21, 3;
	@%p1 bra 	$L__BB208_2;
	mov.u64 	%rd22, $str;
	cvta.global.u64 	%rd23, %rd22;
	mov.u64 	%rd24, $str$1;
	cvta.global.u64 	%rd25, %rd24;
	mov.u64 	%rd26, __unnamed_204;
	cvta.global.u64 	%rd27, %rd26;
	{ // callseq 203, 0
	.param .b64 param0;
	st.param.b64 	[param0], %rd23;
	.param .b64 param1;
	st.param.b64 	[param1], %rd25;
	.param .b32 param2;
	st.param.b32 	[param2], 358;
	.param .b64 param3;
	st.param.b64 	[param3], %rd27;
	.param .b64 param4;
	st.param.b64 	[param4], 1;
	call.uni 
	__assertfail, 
	(
	param0, 
	param1, 
	param2, 
	param3, 
	param4
	);
	} // callseq 203
$L__BB208_2:
	mov.u32 	%r1, %nctaid.x;
	mov.u32 	%r2, %ntid.y;
	mov.u32 	%r3, %ctaid.x;
	mov.u32 	%r4, %tid.y;
	mad.lo.s32 	%r5, %r3, %r2, %r4;
	mul.lo.s32 	%r6, %r2, %r1;
	shl.b32 	%r7, %r6, 1;
	cvt.s64.s32 	%rd5, %r7;
	shl.b32 	%r8, %r5, 1;
	cvt.s64.s32 	%rd64, %r8;
	setp.le.s64 	%p2, %rd18, %rd64;
	@%p2 bra 	$L__BB208_11;
	mov.u32 	%r9, %tid.x;
	cvt.u64.u32 	%rd7, %r9;
	add.s64 	%rd8, %rd5, %rd64;
	max.s64 	%rd28, %rd18, %rd8;
	setp.lt.s64 	%p3, %rd8, %rd18;
	selp.u64 	%rd9, 1, 0, %p3;
	add.s64 	%rd29, %rd8, %rd9;
	sub.s64 	%rd10, %rd28, %rd29;
	or.b64  	%rd30, %rd10, %rd5;
	and.b64  	%rd31, %rd30, -4294967296;
	setp.ne.s64 	%p4, %rd31, 0;
	@%p4 bra 	$L__BB208_5;
	cvt.u32.u64 	%r10, %rd5;
	cvt.u32.u64 	%r11, %rd10;
	div.u32 	%r12, %r11, %r10;
	cvt.u64.u32 	%rd62, %r12;
	bra.uni 	$L__BB208_6;
$L__BB208_5:
	div.u64 	%rd62, %rd10, %rd5;
$L__BB208_6:
	add.s64 	%rd14, %rd62, %rd9;
	and.b64  	%rd32, %rd14, 1;
	setp.eq.b64 	%p5, %rd32, 1;
	@%p5 bra 	$L__BB208_8;
	mad.lo.s64 	%rd33, %rd2, %rd64, %rd7;
	shl.b64 	%rd34, %rd33, 1;
	add.s64 	%rd35, %rd1, %rd34;
	ld.global.u16 	%rs1, [%rd35];
	// begin inline asm
	{  cvt.f32.f16 %f1, %rs1;}

	// end inline asm
	max.f32 	%f5, %f1, 0fFF800000;
	shl.b64 	%rd36, %rd2, 1;
	add.s64 	%rd37, %rd35, %rd36;
	ld.global.u16 	%rs2, [%rd37];
	// begin inline asm
	{  cvt.f32.f16 %f2, %rs2;}

	// end inline asm
	max.f32 	%f6, %f2, 0fFF800000;
	mov.b32 	%r13, %f5;
	shfl.sync.bfly.b32	%r14|%p6, %r13, 1, 31, -1;
	mov.b32 	%f7, %r14;
	max.f32 	%f8, %f5, %f7;
	mov.b32 	%r15, %f6;
	shfl.sync.bfly.b32	%r16|%p7, %r15, 1, 31, -1;
	mov.b32 	%f9, %r16;
	max.f32 	%f10, %f6, %f9;
	sub.f32 	%f11, %f1, %f8;
	fma.rn.f32 	%f12, %f11, 0f3BBB989D, 0f3F000000;
	cvt.sat.f32.f32 	%f13, %f12;
	mov.f32 	%f14, 0f4B400001;
	mov.f32 	%f15, 0f437C0000;
	fma.rm.f32 	%f16, %f13, %f15, %f14;
	add.f32 	%f17, %f16, 0fCB40007F;
	neg.f32 	%f18, %f17;
	fma.rn.f32 	%f19, %f11, 0f3FB8AA3B, %f18;
	fma.rn.f32 	%f20, %f11, 0f32A57060, %f19;
	mov.b32 	%r17, %f16;
	shl.b32 	%r18, %r17, 23;
	mov.b32 	%f21, %r18;
	ex2.approx.ftz.f32 	%f22, %f20;
	mul.f32 	%f23, %f22, %f21;
	add.f32 	%f24, %f23, 0f00000000;
	sub.f32 	%f25, %f2, %f10;
	fma.rn.f32 	%f26, %f25, 0f3BBB989D, 0f3F000000;
	cvt.sat.f32.f32 	%f27, %f26;
	fma.rm.f32 	%f28, %f27, %f15, %f14;
	add.f32 	%f29, %f28, 0fCB40007F;
	neg.f32 	%f30, %f29;
	fma.rn.f32 	%f31, %f25, 0f3FB8AA3B, %f30;
	fma.rn.f32 	%f32, %f25, 0f32A57060, %f31;
	mov.b32 	%r19, %f28;
	shl.b32 	%r20, %r19, 23;
	mov.b32 	%f33, %r20;
	ex2.approx.ftz.f32 	%f34, %f32;
	mul.f32 	%f35, %f34, %f33;
	add.f32 	%f36, %f35, 0f00000000;
	mov.b32 	%r21, %f24;
	shfl.sync.bfly.b32	%r22|%p8, %r21, 1, 31, -1;
	mov.b32 	%f37, %r22;
	add.f32 	%f38, %f24, %f37;
	mov.b32 	%r23, %f36;
	shfl.sync.bfly.b32	%r24|%p9, %r23, 1, 31, -1;
	mov.b32 	%f39, %r24;
	add.f32 	%f40, %f36, %f39;
	div.rn.f32 	%f3, %f23, %f38;
	mad.lo.s64 	%rd38, %rd4, %rd64, %rd7;
	// begin inline asm
	{  cvt.rn.f16.f32 %rs3, %f3;}

	// end inline asm
	shl.b64 	%rd39, %rd38, 1;
	add.s64 	%rd40, %rd3, %rd39;
	st.global.u16 	[%rd40], %rs3;
	div.rn.f32 	%f4, %f35, %f40;
	// begin inline asm
	{  cvt.rn.f16.f32 %rs4, %f4;}

	// end inline asm
	shl.b64 	%rd41, %rd4, 1;
	add.s64 	%rd42, %rd40, %rd41;
	st.global.u16 	[%rd42], %rs4;
	mov.u64 	%rd64, %rd8;
$L__BB208_8:
	setp.eq.s64 	%p10, %rd14, 0;
	@%p10 bra 	$L__BB208_11;
	shl.b64 	%rd46, %rd2, 1;
	shl.b64 	%rd51, %rd4, 1;
$L__BB208_10:
	mad.lo.s64 	%rd43, %rd64, %rd2, %rd7;
	shl.b64 	%rd44, %rd43, 1;
	add.s64 	%rd45, %rd1, %rd44;
	ld.global.u16 	%rs5, [%rd45];
	// begin inline asm
	{  cvt.f32.f16 %f41, %rs5;}

	// end inline asm
	max.f32 	%f49, %f41, 0fFF800000;
	add.s64 	%rd47, %rd45, %rd46;
	ld.global.u16 	%rs6, [%rd47];
	// begin inline asm
	{  cvt.f32.f16 %f42, %rs6;}

	// end inline asm
	max.f32 	%f50, %f42, 0fFF800000;
	mov.b32 	%r25, %f49;
	shfl.sync.bfly.b32	%r26|%p11, %r25, 1, 31, -1;
	mov.b32 	%f51, %r26;
	max.f32 	%f52, %f49, %f51;
	mov.b32 	%r27, %f50;
	shfl.sync.bfly.b32	%r28|%p12, %r27, 1, 31, -1;
	mov.b32 	%f53, %r28;
	max.f32 	%f54, %f50, %f53;
	sub.f32 	%f55, %f41, %f52;
	fma.rn.f32 	%f56, %f55, 0f3BBB989D, 0f3F000000;
	cvt.sat.f32.f32 	%f57, %f56;
	mov.f32 	%f58, 0f4B400001;
	mov.f32 	%f59, 0f437C0000;
	fma.rm.f32 	%f60, %f57, %f59, %f58;
	add.f32 	%f61, %f60, 0fCB40007F;
	neg.f32 	%f62, %f61;
	fma.rn.f32 	%f63, %f55, 0f3FB8AA3B, %f62;
	fma.rn.f32 	%f64, %f55, 0f32A57060, %f63;
	mov.b32 	%r29, %f60;
	shl.b32 	%r30, %r29, 23;
	mov.b32 	%f65, %r30;
	ex2.approx.ftz.f32 	%f66, %f64;
	mul.f32 	%f67, %f66, %f65;
	add.f32 	%f68, %f67, 0f00000000;
	sub.f32 	%f69, %f42, %f54;
	fma.rn.f32 	%f70, %f69, 0f3BBB989D, 0f3F000000;
	cvt.sat.f32.f32 	%f71, %f70;
	fma.rm.f32 	%f72, %f71, %f59, %f58;
	add.f32 	%f73, %f72, 0fCB40007F;
	neg.f32 	%f74, %f73;
	fma.rn.f32 	%f75, %f69, 0f3FB8AA3B, %f74;
	fma.rn.f32 	%f76, %f69, 0f32A57060, %f75;
	mov.b32 	%r31, %f72;
	shl.b32 	%r32, %r31, 23;
	mov.b32 	%f77, %r32;
	ex2.approx.ftz.f32 	%f78, %f76;
	mul.f32 	%f79, %f78, %f77;
	add.f32 	%f80, %f79, 0f00000000;
	mov.b32 	%r33, %f68;
	shfl.sync.bfly.b32	%r34|%p13, %r33, 1, 31, -1;
	mov.b32 	%f81, %r34;
	add.f32 	%f82, %f68, %f81;
	mov.b32 	%r35, %f80;
	shfl.sync.bfly.b32	%r36|%p14, %r35, 1, 31, -1;
	mov.b32 	%f83, %r36;
	add.f32 	%f84, %f80, %f83;
	div.rn.f32 	%f43, %f67, %f82;
	mad.lo.s64 	%rd48, %rd64, %rd4, %rd7;
	// begin inline asm
	{  cvt.rn.f16.f32 %rs7, %f43;}

	// end inline asm
	shl.b64 	%rd49, %rd48, 1;
	add.s64 	%rd50, %rd3, %rd49;
	st.global.u16 	[%rd50], %rs7;
	div.rn.f32 	%f44, %f79, %f84;
	// begin inline asm
	{  cvt.rn.f16.f32 %rs8, %f44;}

	// end inline asm
	add.s64 	%rd52, %rd50, %rd51;
	st.global.u16 	[%rd52], %rs8;
	add.s64 	%rd53, %rd64, %rd5;
	mad.lo.s64 	%rd54, %rd53, %rd2, %rd7;
	shl.b64 	%rd55, %rd54, 1;
	add.s64 	%rd56, %rd1, %rd55;
	ld.global.u16 	%rs9, [%rd56];
	// begin inline asm
	{  cvt.f32.f16 %f45, %rs9;}

	// end inline asm
	max.f32 	%f85, %f45, 0fFF800000;
	add.s64 	%rd57, %rd56, %rd46;
	ld.global.u16 	%rs10, [%rd57];
	// begin inline asm
	{  cvt.f32.f16 %f46, %rs10;}

	// end inline asm
	max.f32 	%f86, %f46, 0fFF800000;
	mov.b32 	%r37, %f85;
	shfl.sync.bfly.b32	%r38|%p15, %r37, 1, 31, -1;
	mov.b32 	%f87, %r38;
	max.f32 	%f88, %f85, %f87;
	mov.b32 	%r39, %f86;
	shfl.sync.bfly.b32	%r40|%p16, %r39, 1, 31, -1;
	mov.b32 	%f89, %r40;
	max.f32 	%f90, %f86, %f89;
	sub.f32 	%f91, %f45, %f88;
	fma.rn.f32 	%f92, %f91, 0f3BBB989D, 0f3F000000;
	cvt.sat.f32.f32 	%f93, %f92;
	fma.rm.f32 	%f94, %f93, %f59, %f58;
	add.f32 	%f95, %f94, 0fCB40007F;
	neg.f32 	%f96, %f95;
	fma.rn.f32 	%f97, %f91, 0f3FB8AA3B, %f96;
	fma.rn.f32 	%f98, %f91, 0f32A57060, %f97;
	mov.b32 	%r41, %f94;
	shl.b32 	%r42, %r41, 23;
	mov.b32 	%f99, %r42;
	ex2.approx.ftz.f32 	%f100, %f98;
	mul.f32 	%f101, %f100, %f99;
	add.f32 	%f102, %f101, 0f00000000;
	sub.f32 	%f103, %f46, %f90;
	fma.rn.f32 	%f104, %f103, 0f3BBB989D, 0f3F000000;
	cvt.sat.f32.f32 	%f105, %f104;
	fma.rm.f32 	%f106, %f105, %f59, %f58;
	add.f32 	%f107, %f106, 0fCB40007F;
	neg.f32 	%f108, %f107;
	fma.rn.f32 	%f109, %f103, 0f3FB8AA3B, %f108;
	fma.rn.f32 	%f110, %f103, 0f32A57060, %f109;
	mov.b32 	%r43, %f106;
	shl.b32 	%r44, %r43, 23;
	mov.b32 	%f111, %r44;
	ex2.approx.ftz.f32 	%f112, %f110;
	mul.f32 	%f113, %f112, %f111;
	add.f32 	%f114, %f113, 0f00000000;
	mov.b32 	%r45, %f102;
	shfl.sync.bfly.b32	%r46|%p17, %r45, 1, 31, -1;
	mov.b32 	%f115, %r46;
	add.f32 	%f116, %f102, %f115;
	mov.b32 	%r47, %f114;
	shfl.sync.bfly.b32	%r48|%p18, %r47, 1, 31, -1;
	mov.b32 	%f117, %r48;
	add.f32 	%f118, %f114, %f117;
	div.rn.f32 	%f47, %f101, %f116;
	mad.lo.s64 	%rd58, %rd53, %rd4, %rd7;
	// begin inline asm
	{  cvt.rn.f16.f32 %rs11, %f47;}

	// end inline asm
	shl.b64 	%rd59, %rd58, 1;
	add.s64 	%rd60, %rd3, %rd59;
	st.global.u16 	[%rd60], %rs11;
	div.rn.f32 	%f48, %f113, %f118;
	// begin inline asm
	{  cvt.rn.f16.f32 %rs12, %f48;}

	// end inline asm
	add.s64 	%rd61, %rd60, %rd51;
	st.global.u16 	[%rd61], %rs12;
	add.s64 	%rd64, %rd53, %rd5;
	setp.lt.s64 	%p19, %rd64, %rd18;
	@%p19 bra 	$L__BB208_10;
$L__BB208_11:
	ret;

}
	// .globl	_Z15SoftmaxWarpImplI10DirectLoadI6__halffE11DirectStoreIfS1_EfLi1ELi1ELi2ELi2ELb1EL9Algorithm0EEvT_T0_ll
.visible .entry _Z15SoftmaxWarpImplI10DirectLoadI6__halffE11DirectStoreIfS1_EfLi1ELi1ELi2ELi2ELb1EL9Algorithm0EEvT_T0_ll(
	.param .align 8 .b8 _Z15SoftmaxWarpImplI10DirectLoadI6__halffE11DirectStoreIfS1_EfLi1ELi1ELi2ELi2ELb1EL9Algorithm0EEvT_T0_ll_param_0[16],
	.param .align 8 .b8 _Z15SoftmaxWarpImplI10DirectLoadI6__halffE11DirectStoreIfS1_EfLi1ELi1ELi2ELi2ELb1EL9Algorithm0EEvT_T0_ll_param_1[16],
	.param .u64 _Z15SoftmaxWarpImplI10DirectLoadI6__halffE11DirectStoreIfS1_EfLi1ELi1ELi2ELi2ELb1EL9Algorithm0EEvT_T0_ll_param_2,
	.param .u64 _Z15SoftmaxWarpImplI10DirectLoadI6__halffE11DirectStoreIfS1_EfLi1ELi1ELi2ELi2ELb1EL9Algorithm0EEvT_T0_ll_param_3
)
{
	.reg .pred 	%p<12>;
	.reg .b16 	%rs<5>;
	.reg .b32 	%r<22>;
	.reg .b32 	%f<55>;
	.reg .b64 	%rd<35>;

	ld.param.u64 	%rd2, [_Z15SoftmaxWarpImplI10DirectLoadI6__halffE11DirectStoreIfS1_EfLi1ELi1ELi2ELi2ELb1EL9Algorithm0EEvT_T0_ll_param_0+8];
	ld.param.u64 	%rd4, [_Z15SoftmaxWarpImplI10DirectLoadI6__halffE11DirectStoreIfS1_EfLi1ELi1ELi2ELi2ELb1EL9Algorithm0EEvT_T0_ll_param_1+8];
	ld.param.u64 	%rd12, [_Z15SoftmaxWarpImplI10DirectLoadI6__halffE11DirectStoreIfS1_EfLi1ELi1ELi2ELi2ELb1EL9Algorithm0EEvT_T0_ll_param_1];
	ld.param.u64 	%rd13, [_Z15SoftmaxWarpImplI10DirectLoadI6__halffE11DirectStoreIfS1_EfLi1ELi1ELi2ELi2ELb1EL9Algorithm0EEvT_T0_ll_param_0];
	ld.param.u64 	%rd10, [_Z15SoftmaxWarpImplI10DirectLoadI6__halffE11DirectStoreIfS1_EfLi1ELi1ELi2ELi2ELb1EL9Algorithm0EEvT_T0_ll_param_2];
	ld.param.u64 	%rd11, [_Z15SoftmaxWarpImplI10DirectLoadI6__halffE11DirectStoreIfS1_EfLi1ELi1ELi2ELi2ELb1EL9Algorithm0EEvT_T0_ll_param_3];
	cvta.to.global.u64 	%rd1, %rd13;
	cvta.to.global.u64 	%rd3, %rd12;
	setp.lt.s64 	%p1, %rd11, 3;
	@%p1 bra 	$L__BB209_2;
	mov.u64 	%rd14, $str;
	cvta.global.u64 	%rd15, %rd14;
	mov.u64 	%rd16, $str$1;
	cvta.global.u64 	%rd17, %rd16;
	mov.u64 	%rd18, __unnamed_205;
	cvta.global.u64 	%rd19, %rd18;
	{ // callseq 204, 0
	.param .b64 param0;
	st.param.b64 	[param0], %rd15;
	.param .b64 param1;
	st.param.b64 	[param1], %rd17;
	.param .b32 param2;
	st.param.b32 	[param2], 358;
	.param .b64 param3;
	st.param.b64 	[param3], %rd19;
	.param .b64 param4;
	st.param.b64 	[param4], 1;
	call.uni 
	__assertfail, 
	(
	param0, 
	param1, 
	param2, 
	param3, 
	param4
	);
	} // callseq 204
$L__BB209_2:
	mov.u32 	%r2, %nctaid.x;
	mov.u32 	%r3, %ntid.y;
	mov.u32 	%r4, %ctaid.x;
	mov.u32 	%r5, %tid.y;
	mad.lo.s32 	%r6, %r4, %r3, %r5;
	mul.lo.s32 	%r7, %r3, %r2;
	shl.b32 	%r1, %r7, 1;
	shl.b32 	%r8, %r6, 1;
	cvt.s64.s32 	%rd34, %r8;
	setp.le.s64 	%p2, %rd10, %rd34;
	@%p2 bra 	$L__BB209_13;
	mov.u32 	%r9, %tid.x;
	cvt.u64.u32 	%rd6, %r9;
	cvt.s64.s32 	%rd7, %r1;
$L__BB209_4:
	setp.le.s64 	%p3, %rd11, %rd6;
	mov.f32 	%f51, 0fFF800000;
	mov.f32 	%f52, %f51;
	@%p3 bra 	$L__BB209_6;
	mad.lo.s64 	%rd20, %rd34, %rd2, %rd6;
	shl.b64 	%rd21, %rd20, 1;
	add.s64 	%rd22, %rd1, %rd21;
	ld.global.u16 	%rs1, [%rd22];
	// begin inline asm
	{  cvt.f32.f16 %f52, %rs1;}

	// end inline asm
	max.f32 	%f51, %f52, 0fFF800000;
$L__BB209_6:
	setp.le.s64 	%p4, %rd11, %rd6;
	mov.f32 	%f53, 0fFF800000;
	mov.f32 	%f54, %f53;
	@%p4 bra 	$L__BB209_8;
	mad.lo.s64 	%rd23, %rd2, %rd34, %rd2;
	add.s64 	%rd24, %rd23, %rd6;
	shl.b64 	%rd25, %rd24, 1;
	add.s64 	%rd26, %rd1, %rd25;
	ld.global.u16 	%rs2, [%rd26];
	// begin inline asm
	{  cvt.f32.f16 %f54, %rs2;}

	// end inline asm
	max.f32 	%f53, %f54, 0fFF800000;
$L__BB209_8:
	setp.le.s64 	%p5, %rd11, %rd6;
	mov.b32 	%r10, %f51;
	shfl.sync.bfly.b32	%r11|%p6, %r10, 1, 31, -1;
	mov.b32 	%f17, %r11;
	max.f32 	%f18, %f51, %f17;
	mov.b32 	%r12, %f53;
	shfl.sync.bfly.b32	%r13|%p7, %r12, 1, 31, -1;
	mov.b32 	%f19, %r13;
	max.f32 	%f20, %f53, %f19;
	sub.f32 	%f21, %f52, %f18;
	fma.rn.f32 	%f22, %f21, 0f3BBB989D, 0f3F000000;
	cvt.sat.f32.f32 	%f23, %f22;
	mov.f32 	%f24, 0f4B400001;
	mov.f32 	%f25, 0f437C0000;
	fma.rm.f32 	%f26, %f23, %f25, %f24;
	add.f32 	%f27, %f26, 0fCB40007F;
	neg.f32 	%f28, %f27;
	fma.rn.f32 	%f29, %f21, 0f3FB8AA3B, %f28;
	fma.rn.f32 	%f30, %f21, 0f32A57060, %f29;
	mov.b32 	%r14, %f26;
	shl.b32 	%r15, %r14, 23;
	mov.b32 	%f31, %r15;
	ex2.approx.ftz.f32 	%f32, %f30;
	mul.f32 	%f33, %f32, %f31;
	add.f32 	%f34, %f33, 0f00000000;
	sub.f32 	%f35, %f54, %f20;
	fma.rn.f32 	%f36, %f35, 0f3BBB989D, 0f3F000000;
	cvt.sat.f32.f32 	%f37, %f36;
	fma.rm.f32 	%f38, %f37, %f25, %f24;
	add.f32 	%f39, %f38, 0fCB40007F;
	neg.f32 	%f40, %f39;
	fma.rn.f32 	%f41, %f35, 0f3FB8AA3B, %f40;
	fma.rn.f32 	%f42, %f35, 0f32A57060, %f41;
	mov.b32 	%r16, %f38;
	shl.b32 	%r17, %r16, 23;
	mov.b32 	%f43, %r17;
	ex2.approx.ftz.f32 	%f44, %f42;
	mul.f32 	%f9, %f44, %f43;
	add.f32 	%f45, %f9, 0f00000000;
	mov.b32 	%r18, %f34;
	shfl.sync.bfly.b32	%r19|%p8, %r18, 1, 31, -1;
	mov.b32 	%f46, %r19;
	add.f32 	%f47, %f34, %f46;
	mov.b32 	%r20, %f45;
	shfl.sync.bfly.b32	%r21|%p9, %r20, 1, 31, -1;
	mov.b32 	%f48, %r21;
	add.f32 	%f10, %f45, %f48;
	div.rn.f32 	%f11, %f33, %f47;
	@%p5 bra 	$L__BB209_10;
	mad.lo.s64 	%rd27, %rd34, %rd4, %rd6;
	// begin inline asm
	{  cvt.rn.f16.f32 %rs3, %f11;}

	// end inline asm
	shl.b64 	%rd28, %rd27, 1;
	add.s64 	%rd29, %rd3, %rd28;
	st.global.u16 	[%rd29], %rs3;
$L__BB209_10:
	setp.le.s64 	%p10, %rd11, %rd6;
	div.rn.f32 	%f12, %f9, %f10;
	@%p10 bra 	$L__BB209_12;
	mad.lo.s64 	%rd30, %rd4, %rd34, %rd4;
	add.s64 	%rd31, %rd30, %rd6;
	// begin inline asm
	{  cvt.rn.f16.f32 %rs4, %f12;}

	// end inline asm
	shl.b64 	%rd32, %rd31, 1;
	add.s64 	%rd33, %rd3, %rd32;
	st.global.u16 	[%rd33], %rs4;
$L__BB209_12:
	add.s64 	%rd34, %rd34, %rd7;
	setp.lt.s64 	%p11, %rd34, %rd10;
	@%p11 bra 	$L__BB209_4;
$L__BB209_13:
	ret;

}
	// .globl	_Z15SoftmaxWarpImplI10DirectLoadI6__halffE11DirectStoreIfS1_EfLi1ELi1ELi2ELi1ELb0EL9Algorithm0EEvT_T0_ll
.visible .entry _Z15SoftmaxWarpImplI10DirectLoadI6__halffE11DirectStoreIfS1_EfLi1ELi1ELi2ELi1ELb0EL9Algorithm0EEvT_T0_ll(
	.param .align 8 .b8 _Z15SoftmaxWarpImplI10DirectLoadI6__halffE11DirectStoreIfS1_EfLi1ELi1ELi2ELi1ELb0EL9Algorithm0EEvT_T0_ll_param_0[16],
	.param .align 8 .b8 _Z15SoftmaxWarpImplI10DirectLoadI6__halffE11DirectStoreIfS1_EfLi1ELi1ELi2ELi1ELb0EL9Algorithm0EEvT_T0_ll_param_1[16],
	.param .u64 _Z15SoftmaxWarpImplI10DirectLoadI6__halffE11DirectStoreIfS1_EfLi1ELi1ELi2ELi1ELb0EL9Algorithm0EEvT_T0_ll_param_2,
	.param .u64 _Z15SoftmaxWarpImplI10DirectLoadI6__halffE11DirectStoreIfS1_EfLi1ELi1ELi2ELi1ELb0EL9Algorithm0EEvT_T0_ll_param_3
)
{
	.reg .pred 	%p<6>;
	.reg .b16 	%rs<3>;
	.reg .b32 	%r<14>;
	.reg .b32 	%f<22>;
	.reg .b64 	%rd<27>;

	ld.param.u64 	%rd1, [_Z15SoftmaxWarpImplI10DirectLoadI6__halffE11DirectStoreIfS1_EfLi1ELi1ELi2ELi1ELb0EL9Algorithm0EEvT_T0_ll_param_0];
	ld.param.u64 	%rd2, [_Z15SoftmaxWarpImplI10DirectLoadI6__halffE11DirectStoreIfS1_EfLi1ELi1ELi2ELi1ELb0EL9Algorithm0EEvT_T0_ll_param_0+8];
	ld.param.u64 	%rd3, [_Z15SoftmaxWarpImplI10DirectLoadI6__halffE11DirectStoreIfS1_EfLi1ELi1ELi2ELi1ELb0EL9Algorithm0EEvT_T0_ll_param_1];
	ld.param.u64 	%rd4, [_Z15SoftmaxWarpImplI10DirectLoadI6__halffE11DirectStoreIfS1_EfLi1ELi1ELi2ELi1ELb0EL9Algorithm0EEvT_T0_ll_param_1+8];
	ld.param.u64 	%rd12, [_Z15SoftmaxWarpImplI10DirectLoadI6__halffE11DirectStoreIfS1_EfLi1ELi1ELi2ELi1ELb0EL9Algorithm0EEvT_T0_ll_param_2];
	ld.param.u64 	%rd13, [_Z15SoftmaxWarpImplI10DirectLoadI6__halffE11DirectStoreIfS1_EfLi1ELi1ELi2ELi1ELb0EL9Algorithm0EEvT_T0_ll_param_3];
	setp.lt.s64 	%p1, %rd13, 3;
	@%p1 bra 	$L__BB210_2;
	mov.u64 	%rd14, $str;
	cvta.global.u64 	%rd15, %rd14;
	mov.u64 	%rd16, $str$1;
	cvta.global.u64 	%rd17, %rd16;
	mov.u64 	%rd18, __unnamed_206;
	cvta.global.u64 	%rd19, %rd18;
	{ // callseq 205, 0
	.param .b64 param0;
	st.param.b64 	[param0], %rd15;
	.param .b64 param1;
	st.param.b64 	[param1], %rd17;
	.param .b32 param2;
	st.param.b32 	[param2], 358;
	.param .b64 param3;
	st.param.b64 	[param3], %rd19;
	.param .b64 param4;
	st.param.b64 	[param4], 1;
	call.uni 
	__assertfail, 
	(
	param0, 
	param1, 
	param2, 
	param3, 
	param4
	);
	} // callseq 205
$L__BB210_2:
	mov.u32 	%r2, %nctaid.x;
	mov.u32 	%r3, %ntid.y;
	mul.lo.s32 	%r1, %r2, %r3;
	mov.u32 	%r4, %ctaid.x;
	mov.u32 	%r5, %tid.y;
	mad.lo.s32 	%r6, %r4, %r3, %r5;
	cvt.s64.s32 	%rd26, %r6;
	setp.le.s64 	%p2, %rd12, %rd26;
	@%p2 bra 	$L__BB210_5;
	mov.u32 	%r7, %tid.x;
	cvt.u64.u32 	%rd6, %r7;
	cvta.to.global.u64 	%rd7, %rd3;
	cvta.to.global.u64 	%rd8, %rd1;
	cvt.s64.s32 	%rd9, %r1;
$L__BB210_4:
	mad.lo.s64 	%rd20, %rd26, %rd2, %rd6;
	shl.b64 	%rd21, %rd20, 1;
	add.s64 	%rd22, %rd8, %rd21;
	ld.global.u16 	%rs1, [%rd22];
	// begin inline asm
	{  cvt.f32.f16 %f1, %rs1;}

	// end inline asm
	max.f32 	%f3, %f1, 0fFF800000;
	mov.b32 	%r8, %f3;
	shfl.sync.bfly.b32	%r9|%p3, %r8, 1, 31, -1;
	mov.b32 	%f4, %r9;
	max.f32 	%f5, %f3, %f4;
	sub.f32 	%f6, %f1, %f5;
	fma.rn.f32 	%f7, %f6, 0f3BBB989D, 0f3F000000;
	cvt.sat.f32.f32 	%f8, %f7;
	mov.f32 	%f9, 0f4B400001;
	mov.f32 	%f10, 0f437C0000;
	fma.rm.f32 	%f11, %f8, %f10, %f9;
	add.f32 	%f12, %f11, 0fCB40007F;
	neg.f32 	%f13, %f12;
	fma.rn.f32 	%f14, %f6, 0f3FB8AA3B, %f13;
	fma.rn.f32 	%f15, %f6, 0f32A57060, %f14;
	mov.b32 	%r10, %f11;
	shl.b32 	%r11, %r10, 23;
	mov.b32 	%f16, %r11;
	ex2.approx.ftz.f32 	%f17, %f15;
	mul.f32 	%f18, %f17, %f16;
	add.f32 	%f19, %f18, 0f00000000;
	mov.b32 	%r12, %f19;
	shfl.sync.bfly.b32	%r13|%p4, %r12, 1, 31, -1;
	mov.b32 	%f20, %r13;
	add.f32 	%f21, %f19, %f20;
	div.rn.f32 	%f2, %f18, %f21;
	mad.lo.s64 	%rd23, %rd26, %rd4, %rd6;
	// begin inline asm
	{  cvt.rn.f16.f32 %rs2, %f2;}

	// end inline asm
	shl.b64 	%rd24, %rd23, 1;
	add.s64 	%rd25, %rd7, %rd24;
	st.global.u16 	[%rd25], %rs2;
	add.s64 	%rd26, %rd26, %rd9;
	setp.lt.s64 	%p5, %rd26, %rd12;
	@%p5 bra 	$L__BB210_4;
$L__BB210_5:
	ret;

}
	// .globl	_Z15SoftmaxWarpImplI10DirectLoadI6__halffE11DirectStoreIfS1_EfLi1ELi1ELi2ELi1ELb1EL9Algorithm0EEvT_T0_ll
.visible .entry _Z15SoftmaxWarpImplI10DirectLoadI6__halffE11DirectStoreIfS1_EfLi1ELi1ELi2ELi1ELb1EL9Algorithm0EEvT_T0_ll(
	.param .align 8 .b8 _Z15SoftmaxWarpImplI10DirectLoadI6__halffE11DirectStoreIfS1_EfLi1ELi1ELi2ELi1ELb1EL9Algorithm0EEvT_T0_ll_param_0[16],
	.param .align 8 .b8 _Z15SoftmaxWarpImplI10DirectLoadI6__halffE11DirectStoreIfS1_EfLi1ELi1ELi2ELi1ELb1EL9Algorithm0EEvT_T0_ll_param_1[16],
	.param .u64 _Z15SoftmaxWarpImplI10DirectLoadI6__halffE11DirectStoreIfS1_EfLi1ELi1ELi2ELi1ELb1EL9Algorithm0EEvT_T0_ll_param_2,
	.param .u64 _Z15SoftmaxWarpImplI10DirectLoadI6__halffE11DirectStoreIfS1_EfLi1ELi1ELi2ELi1ELb1EL9Algorithm0EEvT_T0_ll_param_3
)
{
	.reg .pred 	%p<8>;
	.reg .b16 	%rs<3>;
	.reg .b32 	%r<14>;
	.reg .b32 	%f<29>;
	.reg .b64 	%rd<27>;

	ld.param.u64 	%rd1, [_Z15SoftmaxWarpImplI10DirectLoadI6__halffE11DirectStoreIfS1_EfLi1ELi1ELi2ELi1ELb1EL9Algorithm0EEvT_T0_ll_param_0];
	ld.param.u64 	%rd2, [_Z15SoftmaxWarpImplI10DirectLoadI6__halffE11DirectStoreIfS1_EfLi1ELi1ELi2ELi1ELb1EL9Algorithm0EEvT_T0_ll_param_0+8];
	ld.param.u64 	%rd3, [_Z15SoftmaxWarpImplI10DirectLoadI6__halffE11DirectStoreIfS1_EfLi1ELi1ELi2ELi1ELb1EL9Algorithm0EEvT_T0_ll_param_1];
	ld.param.u64 	%rd4, [_Z15SoftmaxWarpImplI10DirectLoadI6__halffE11DirectStoreIfS1_EfLi1ELi1ELi2ELi1ELb1EL9Algorithm0EEvT_T0_ll_param_1+8];
	ld.param.u64 	%rd12, [_Z15SoftmaxWarpImplI10DirectLoadI6__halffE11DirectStoreIfS1_EfLi1ELi1ELi2ELi1ELb1EL9Algorithm0EEvT_T0_ll_param_2];
	ld.param.u64 	%rd13, [_Z15SoftmaxWarpImplI10DirectLoadI6__halffE11DirectStoreIfS1_EfLi1ELi1ELi2ELi1ELb1EL9Algorithm0EEvT_T0_ll_param_3];
	setp.lt.s64 	%p1, %rd13, 3;
	@%p1 bra 	$L__BB211_2;
	mov.u64 	%rd14, $str;
	cvta.global.u64 	%rd15, %rd14;
	mov.u64 	%rd16, $str$1;
	cvta.global.u64 	%rd17, %rd16;
	mov.u64 	%rd18, __unnamed_207;
	cvta.global.u64 	%rd19, %rd18;
	{ // callseq 206, 0
	.param .b64 param0;
	st.param.b64 	[param0], %rd15;
	.param .b64 param1;
	st.param.b64 	[param1], %rd17;
	.param .b32 param2;
	st.param.b32 	[param2], 358;
	.param .b64 param3;
	st.param.b64 	[param3], %rd19;
	.param .b64 param4;
	st.param.b64 	[param4], 1;
	call.uni 
	__assertfail, 
	(
	param0, 
	param1, 
	param2, 
	param3, 
	param4
	);
	} // callseq 206
$L__BB211_2:
	mov.u32 	%r2, %nctaid.x;
	mov.u32 	%r3, %ntid.y;
	mul.lo.s32 	%r1, %r2, %r3;
	mov.u32 	%r4, %ctaid.x;
	mov.u32 	%r5, %tid.y;
	mad.lo.s32 	%r6, %r4, %r3, %r5;
	cvt.s64.s32 	%rd26, %r6;
	setp.le.s64 	%p2, %rd12, %rd26;
	@%p2 bra 	$L__BB211_9;
	mov.u32 	%r7, %tid.x;
	cvt.u64.u32 	%rd6, %r7;
	cvta.to.global.u64 	%rd7, %rd3;
	cvta.to.global.u64 	%rd8, %rd1;
	cvt.s64.s32 	%rd9, %r1;
$L__BB211_4:
	setp.le.s64 	%p3, %rd13, %rd6;
	mov.f32 	%f27, 0fFF800000;
	mov.f32 	%f28, %f27;
	@%p3 bra 	$L__BB211_6;
	mad.lo.s64 	%rd20, %rd26, %rd2, %rd6;
	shl.b64 	%rd21, %rd20, 1;
	add.s64 	%rd22, %rd8, %rd21;
	ld.global.u16 	%rs1, [%rd22];
	// begin inline asm
	{  cvt.f32.f16 %f27, %rs1;}

	// end inline asm
	max.f32 	%f28, %f27, 0fFF800000;
$L__BB211_6:
	setp.le.s64 	%p4, %rd13, %rd6;
	mov.b32 	%r8, %f28;
	shfl.sync.bfly.b32	%r9|%p5, %r8, 1, 31, -1;
	mov.b32 	%f8, %r9;
	max.f32 	%f9, %f28, %f8;
	sub.f32 	%f10, %f27, %f9;
	fma.rn.f32 	%f11, %f10, 0f3BBB989D, 0f3F000000;
	cvt.sat.f32.f32 	%f12, %f11;
	mov.f32 	%f13, 0f4B400001;
	mov.f32 	%f14, 0f437C0000;
	fma.rm.f32 	%f15, %f12, %f14, %f13;
	add.f32 	%f16, %f15, 0fCB40007F;
	neg.f32 	%f17, %f16;
	fma.rn.f32 	%f18, %f10, 0f3FB8AA3B, %f17;
	fma.rn.f32 	%f19, %f10, 0f32A57060, %f18;
	mov.b32 	%r10, %f15;
	shl.b32 	%r11, %r10, 23;
	mov.b32 	%f20, %r11;
	ex2.approx.ftz.f32 	%f21, %f19;
	mul.f32 	%f22, %f21, %f20;
	add.f32 	%f23, %f22, 0f00000000;
	mov.b32 	%r12, %f23;
	shfl.sync.bfly.b32	%r13|%p6, %r12, 1, 31, -1;
	mov.b32 	%f24, %r13;
	add.f32 	%f25, %f23, %f24;
	div.rn.f32 	%f5, %f22, %f25;
	@%p4 bra 	$L__BB211_8;
	mad.lo.s64 	%rd23, %rd26, %rd4, %rd6;
	// begin inline asm
	{  cvt.rn.f16.f32 %rs2, %f5;}

	// end inline asm
	shl.b64 	%rd24, %rd23, 1;
	add.s64 	%rd25, %rd7, %rd24;
	st.global.u16 	[%rd25], %rs2;
$L__BB211_8:
	add.s64 	%rd26, %rd26, %rd9;
	setp.lt.s64 	%p7, %rd26, %rd12;
	@%p7 bra 	$L__BB211_4;
$L__BB211_9:
	ret;

}
	// .globl	_Z15SoftmaxWarpImplI10DirectLoadI6__halffE11DirectStoreIfS1_EfLi1ELi1ELi4ELi2ELb0EL9Algorithm0EEvT_T0_ll
.visible .entry _Z15SoftmaxWarpImplI10DirectLoadI6__halffE11DirectStoreIfS1_EfLi1ELi1ELi4ELi2ELb0EL9Algorithm0EEvT_T0_ll(
	.param .align 8 .b8 _Z15SoftmaxWarpImplI10DirectLoadI6__halffE11DirectStoreIfS1_EfLi1ELi1ELi4ELi2ELb0EL9Algorithm0EEvT_T0_ll_param_0[16],
	.param .align 8 .b8 _Z15SoftmaxWarpImplI10DirectLoadI6__halffE11DirectStoreIfS1_EfLi1ELi1ELi4ELi2ELb0EL9Algorithm0EEvT_T0_ll_param_1[16],
	.param .u64 _Z15SoftmaxWarpImplI10DirectLoadI6__halffE11DirectStoreIfS1_EfLi1ELi1ELi4ELi2ELb0EL9Algorithm0EEvT_T0_ll_param_2,
	.param .u64 _Z15SoftmaxWarpImplI10DirectLoadI6__halffE11DirectStoreIfS1_EfLi1ELi1ELi4ELi2ELb0EL9Algorithm0EEvT_T0_ll_param_3
)
{
	.reg .pred 	%p<12>;
	.reg .b16 	%rs<5>;
	.reg .b32 	%r<30>;
	.reg .b32 	%f<49>;
	.reg .b64 	%rd<31>;

	ld.param.u64 	%rd1, [_Z15SoftmaxWarpImplI10DirectLoadI6__halffE11DirectStoreIfS1_EfLi1ELi1ELi4ELi2ELb0EL9Algorithm0EEvT_T0_ll_param_0];
	ld.param.u64 	%rd2, [_Z15SoftmaxWarpImplI10DirectLoadI6__halffE11DirectStoreIfS1_EfLi1ELi1ELi4ELi2ELb0EL9Algorithm0EEvT_T0_ll_param_0+8];
	ld.param.u64 	%rd3, [_Z15SoftmaxWarpImplI10DirectLoadI6__halffE11DirectStoreIfS1_EfLi1ELi1ELi4ELi2ELb0EL9Algorithm0EEvT_T0_ll_param_1];
	ld.param.u64 	%rd4, [_Z15SoftmaxWarpImplI10DirectLoadI6__halffE11DirectStoreIfS1_EfLi1ELi1ELi4ELi2ELb0EL9Algorithm0EEvT_T0_ll_param_1+8];
	ld.param.u64 	%rd12, [_Z15SoftmaxWarpImplI10DirectLoadI6__halffE11DirectStoreIfS1_EfLi1ELi1ELi4ELi2ELb0EL9Algorithm0EEvT_T0_ll_param_2];
	ld.param.u64 	%rd13, [_Z15SoftmaxWarpImplI10DirectLoadI6__halffE11DirectStoreIfS1_EfLi1ELi1ELi4ELi2ELb0EL9Algorithm0EEvT_T0_ll_param_3];
	setp.lt.s64 	%p1, %rd13, 5;
	@%p1 bra 	$L__BB212_2;
	mov.u64 	%rd14, $str;
	cvta.global.u64 	%rd15, %rd14;
	mov.u64 	%rd16, $str$1;
	cvta.global.u64 	%rd17, %rd16;
	mov.u64 	%rd18, __unnamed_208;
	cvta.global.u64 	%rd19, %rd18;
	{ // callseq 207, 0
	.param .b64 param0;
	st.param.b64 	[param0], %rd15;
	.param .b64 param1;
	st.param.b64 	[param1], %rd17;
	.param .b32 param2;
	st.param.b32 	[param2], 358;
	.param .b64 param3;
	st.param.b64 	[param3], %rd19;
	.param .b64 param4;
	st.param.b64 	[param4], 1;
	call.uni 
	__assertfail, 
	(
	param0, 
	param1, 
	param2, 
	param3, 
	param4
	);
	} // callseq 207
$L__BB212_2:
	mov.u32 	%r2, %nctaid.x;
	mov.u32 	%r3, %ntid.y;
	mov.u32 	%r4, %ctaid.x;
	mov.u32 	%r5, %tid.y;
	mad.lo.s32 	%r6, %r4, %r3, %r5;
	mul.lo.s32 	%r7, %r3, %r2;
	shl.b32 	%r1, %r7, 1;
	shl.b32 	%r8, %r6, 1;
	cvt.s64.s32 	%rd30, %r8;
	setp.le.s64 	%p2, %rd12, %rd30;
	@%p2 bra 	$L__BB212_5;
	mov.u32 	%r9, %tid.x;
	cvt.u64.u32 	%rd6, %r9;
	cvta.to.global.u64 	%rd7, %rd3;
	cvta.to.global.u64 	%rd8, %rd1;
	cvt.s64.s32 	%rd9, %r1;
$L__BB212_4:
	mad.lo.s64 	%rd20, %rd30, %rd2, %rd6;
	shl.b64 	%rd21, %rd20, 1;
	add.s64 	%rd22, %rd8, %rd21;
	ld.global.u16 	%rs1, [%rd22];
	// begin inline asm
	{  cvt.f32.f16 %f1, %rs1;}

	// end inline asm
	max.f32 	%f5, %f1, 0fFF800000;
	shl.b64 	%rd23, %rd2, 1;
	add.s64 	%rd24, %rd22, %rd23;
	ld.global.u16 	%rs2, [%rd24];
	// begin inline asm
	{  cvt.f32.f16 %f2, %rs2;}

	// end inline asm
	max.f32 	%f6, %f2, 0fFF800000;
	mov.b32 	%r10, %f5;
	shfl.sync.bfly.b32	%r11|%p3, %r10, 2, 31, -1;
	mov.b32 	%f7, %r11;
	max.f32 	%f8, %f5, %f7;
	mov.b32 	%r12, %f8;
	shfl.sync.bfly.b32	%r13|%p4, %r12, 1, 31, -1;
	mov.b32 	%f9, %r13;
	max.f32 	%f10, %f8, %f9;
	mov.b32 	%r14, %f6;
	shfl.sync.bfly.b32	%r15|%p5, %r14, 2, 31, -1;
	mov.b32 	%f11, %r15;
	max.f32 	%f12, %f6, %f11;
	mov.b32 	%r16, %f12;
	shfl.sync.bfly.b32	%r17|%p6, %r16, 1, 31, -1;
	mov.b32 	%f13, %r17;
	max.f32 	%f14, %f12, %f13;
	sub.f32 	%f15, %f1, %f10;
	fma.rn.f32 	%f16, %f15, 0f3BBB989D, 0f3F000000;
	cvt.sat.f32.f32 	%f17, %f16;
	mov.f32 	%f18, 0f4B400001;
	mov.f32 	%f19, 0f437C0000;
	fma.rm.f32 	%f20, %f17, %f19, %f18;
	add.f32 	%f21, %f20, 0fCB40007F;
	neg.f32 	%f22, %f21;
	fma.rn.f32 	%f23, %f15, 0f3FB8AA3B, %f22;
	fma.rn.f32 	%f24, %f15, 0f32A57060, %f23;
	mov.b32 	%r18, %f20;
	shl.b32 	%r19, %r18, 23;
	mov.b32 	%f25, %r19;
	ex2.approx.ftz.f32 	%f26, %f24;
	mul.f32 	%f27, %f26, %f25;
	add.f32 	%f28, %f27, 0f00000000;
	sub.f32 	%f29, %f2, %f14;
	fma.rn.f32 	%f30, %f29, 0f3BBB989D, 0f3F000000;
	cvt.sat.f32.f32 	%f31, %f30;
	fma.rm.f32 	%f32, %f31, %f19, %f18;
	add.f32 	%f33, %f32, 0fCB40007F;
	neg.f32 	%f34, %f33;
	fma.rn.f32 	%f35, %f29, 0f3FB8AA3B, %f34;
	fma.rn.f32 	%f36, %f29, 0f32A57060, %f35;
	mov.b32 	%r20, %f32;
	shl.b32 	%r21, %r20, 23;
	mov.b32 	%f37, %r21;
	ex2.approx.ftz.f32 	%f38, %f36;
	mul.f32 	%f39, %f38, %f37;
	add.f32 	%f40, %f39, 0f00000000;
	mov.b32 	%r22, %f28;
	shfl.sync.bfly.b32	%r23|%p7, %r22, 2, 31, -1;
	mov.b32 	%f41, %r23;
	add.f32 	%f42, %f28, %f41;
	mov.b32 	%r24, %f42;
	shfl.sync.bfly.b32	%r25|%p8, %r24, 1, 31, -1;
	mov.b32 	%f43, %r25;
	add.f32 	%f44, %f42, %f43;
	mov.b32 	%r26, %f40;
	shfl.sync.bfly.b32	%r27|%p9, %r26, 2, 31, -1;
	mov.b32 	%f45, %r27;
	add.f32 	%f46, %f40, %f45;
	mov.b32 	%r28, %f46;
	shfl.sync.bfly.b32	%r29|%p10, %r28, 1, 31, -1;
	mov.b32 	%f47, %r29;
	add.f32 	%f48, %f46, %f47;
	div.rn.f32 	%f3, %f27, %f44;
	mad.lo.s64 	%rd25, %rd30, %rd4, %rd6;
	// begin inline asm
	{  cvt.rn.f16.f32 %rs3, %f3;}

	// end inline asm
	shl.b64 	%rd26, %rd25, 1;
	add.s64 	%rd27, %rd7, %rd26;
	st.global.u16 	[%rd27], %rs3;
	div.rn.f32 	%f4, %f39, %f48;
	// begin inline asm
	{  cvt.rn.f16.f32 %rs4, %f4;}

	// end inline asm
	shl.b64 	%rd28, %rd4, 1;
	add.s64 	%rd29, %rd27, %rd28;
	st.global.u16 	[%rd29], %rs4;
	add.s64 	%rd30, %rd30, %rd9;
	setp.lt.s64 	%p11, %rd30, %rd12;
	@%p11 bra 	$L__BB212_4;
$L__BB212_5:
	ret;

}
	// .globl	_Z15SoftmaxWarpImplI10DirectLoadI6__halffE11DirectStoreIfS1_EfLi1ELi1ELi4ELi2ELb1EL9Algorithm0EEvT_T0_ll
.visible .entry _Z15SoftmaxWarpImplI10DirectLoadI6__halffE11DirectStoreIfS1_EfLi1ELi1ELi4ELi2ELb1EL9Algorithm0EEvT_T0_ll(
	.param .align 8 .b8 _Z15SoftmaxWarpImplI10DirectLoadI6__halffE11DirectStoreIfS1_EfLi1ELi1ELi4ELi2ELb1EL9Algorithm0EEvT_T0_ll_param_0[16],
	.param .align 8 .b8 _Z15SoftmaxWarpImplI10DirectLoadI6__halffE11DirectStoreIfS1_EfLi1ELi1ELi4ELi2ELb1EL9Algorithm0EEvT_T0_ll_param_1[16],
	.param .u64 _Z15SoftmaxWarpImplI10DirectLoadI6__halffE11DirectStoreIfS1_EfLi1ELi1ELi4ELi2ELb1EL9Algorithm0EEvT_T0_ll_param_2,
	.param .u64 _Z15SoftmaxWarpImplI10DirectLoadI6__halffE11DirectStoreIfS1_EfLi1ELi1ELi4ELi2ELb1EL9Algorithm0EEvT_T0_ll_param_3
)
{
	.reg .pred 	%p<16>;
	.reg .b16 	%rs<5>;
	.reg .b32 	%r<30>;
	.reg .b32 	%f<63>;
	.reg .b64 	%rd<35>;

	ld.param.u64 	%rd2, [_Z15SoftmaxWarpImplI10DirectLoadI6__halffE11DirectStoreIfS1_EfLi1ELi1ELi4ELi2ELb1EL9Algorithm0EEvT_T0_ll_param_0+8];
	ld.param.u64 	%rd4, [_Z15SoftmaxWarpImplI10DirectLoadI6__halffE11DirectStoreIfS1_EfLi1ELi1ELi4ELi2ELb1EL9Algorithm0EEvT_T0_ll_param_1+8];
	ld.param.u64 	%rd12, [_Z15SoftmaxWarpImplI10DirectLoadI6__halffE11DirectStoreIfS1_EfLi1ELi1ELi4ELi2ELb1EL9Algorithm0EEvT_T0_ll_param_1];
	ld.param.u64 	%rd13, [_Z15SoftmaxWarpImplI10DirectLoadI6__halffE11DirectStoreIfS1_EfLi1ELi1ELi4ELi2ELb1EL9Algorithm0EEvT_T0_ll_param_0];
	ld.param.u64 	%rd10, [_Z15SoftmaxWarpImplI10DirectLoadI6__halffE11DirectStoreIfS1_EfLi1ELi1ELi4ELi2ELb1EL9Algorithm0EEvT_T0_ll_param_2];
	ld.param.u64 	%rd11, [_Z15SoftmaxWarpImplI10DirectLoadI6__halffE11DirectStoreIfS1_EfLi1ELi1ELi4ELi2ELb1EL9Algorithm0EEvT_T0_ll_param_3];
	cvta.to.global.u64 	%rd1, %rd13;
	cvta.to.global.u64 	%rd3, %rd12;
	setp.lt.s64 	%p1, %rd11, 5;
	@%p1 bra 	$L__BB213_2;
	mov.u64 	%rd14, $str;
	cvta.global.u64 	%rd15, %rd14;
	mov.u64 	%rd16, $str$1;
	cvta.global.u64 	%rd17, %rd16;
	mov.u64 	%rd18, __unnamed_209;
	cvta.global.u64 	%rd19, %rd18;
	{ // callseq 208, 0
	.param .b64 param0;
	st.param.b64 	[param0], %rd15;
	.param .b64 param1;
	st.param.b64 	[param1], %rd17;
	.param .b32 param2;
	st.param.b32 	[param2], 358;
	.param .b64 param3;
	st.param.b64 	[param3], %rd19;
	.param .b64 param4;
	st.param.b64 	[param4], 1;
	call.uni 
	__assertfail, 
	(
	param0, 
	param1, 
	param2, 
	param3, 
	param4
	);
	} // callseq 208
$L__BB213_2:
	mov.u32 	%r2, %nctaid.x;
	mov.u32 	%r3, %ntid.y;
	mov.u32 	%r4, %ctaid.x;
	mov.u32 	%r5, %tid.y;
	mad.lo.s32 	%r6, %r4, %r3, %r5;
	mul.lo.s32 	%r7, %r3, %r2;
	shl.b32 	%r1, %r7, 1;
	shl.b32 	%r8, %r6, 1;
	cvt.s64.s32 	%rd34, %r8;
	setp.le.s64 	%p2, %rd10, %rd34;
	@%p2 bra 	$L__BB213_13;
	mov.u32 	%r9, %tid.x;
	cvt.u64.u32 	%rd6, %r9;
	cvt.s64.s32 	%rd7, %r1;
$L__BB213_4:
	setp.le.s64 	%p3, %rd11, %rd6;
	mov.f32 	%f59, 0fFF800000;
	mov.f32 	%f60, %f59;
	@%p3 bra 	$L__BB213_6;
	mad.lo.s64 	%rd20, %rd34, %rd2, %rd6;
	shl.b64 	%rd21, %rd20, 1;
	add.s64 	%rd22, %rd1, %rd21;
	ld.global.u16 	%rs1, [%rd22];
	// begin inline asm
	{  cvt.f32.f16 %f60, %rs1;}

	// end inline asm
	max.f32 	%f59, %f60, 0fFF800000;
$L__BB213_6:
	setp.le.s64 	%p4, %rd11, %rd6;
	mov.f32 	%f61, 0fFF800000;
	mov.f32 	%f62, %f61;
	@%p4 bra 	$L__BB213_8;
	mad.lo.s64 	%rd23, %rd2, %rd34, %rd2;
	add.s64 	%rd24, %rd23, %rd6;
	shl.b64 	%rd25, %rd24, 1;
	add.s64 	%rd26, %rd1, %rd25;
	ld.global.u16 	%rs2, [%rd26];
	// begin inline asm
	{  cvt.f32.f16 %f62, %rs2;}

	// end inline asm
	max.f32 	%f61, %f62, 0fFF800000;
$L__BB213_8:
	setp.le.s64 	%p5, %rd11, %rd6;
	mov.b32 	%r10, %f59;
	shfl.sync.bfly.b32	%r11|%p6, %r10, 2, 31, -1;
	mov.b32 	%f17, %r11;
	max.f32 	%f18, %f59, %f17;
	mov.b32 	%r12, %f18;
	shfl.sync.bfly.b32	%r13|%p7, %r12, 1, 31, -1;
	mov.b32 	%f19, %r13;
	max.f32 	%f20, %f18, %f19;
	mov.b32 	%r14, %f61;
	shfl.sync.bfly.b32	%r15|%p8, %r14, 2, 31, -1;
	mov.b32 	%f21, %r15;
	max.f32 	%f22, %f61, %f21;
	mov.b32 	%r16, %f22;
	shfl.sync.bfly.b32	%r17|%p9, %r16, 1, 31, -1;
	mov.b32 	%f23, %r17;
	max.f32 	%f24, %f22, %f23;
	sub.f32 	%f25, %f60, %f20;
	fma.rn.f32 	%f26, %f25, 0f3BBB989D, 0f3F000000;
	cvt.sat.f32.f32 	%f27, %f26;
	mov.f32 	%f28, 0f4B400001;
	mov.f32 	%f29, 0f437C0000;
	fma.rm.f32 	%f30, %f27, %f29, %f28;
	add.f32 	%f31, %f30, 0fCB40007F;
	neg.f32 	%f32, %f31;
	fma.rn.f32 	%f33, %f25, 0f3FB8AA3B, %f32;
	fma.rn.f32 	%f34, %f25, 0f32A57060, %f33;
	mov.b32 	%r18, %f30;
	shl.b32 	%r19, %r18, 23;
	mov.b32 	%f35, %r19;
	ex2.approx.ftz.f32 	%f36, %f34;
	mul.f32 	%f37, %f36, %f35;
	add.f32 	%f38, %f37, 0f00000000;
	sub.f32 	%f39, %f62, %f24;
	fma.rn.f32 	%f40, %f39, 0f3BBB989D, 0f3F000000;
	cvt.sat.f32.f32 	%f41, %f40;
	fma.rm.f32 	%f42, %f41, %f29, %f28;
	add.f32 	%f43, %f42, 0fCB40007F;
	neg.f32 	%f44, %f43;
	fma.rn.f32 	%f45, %f39, 0f3FB8AA3B, %f44;
	fma.rn.f32 	%f46, %f39, 0f32A57060, %f45;
	mov.b32 	%r20, %f42;
	shl.b32 	%r21, %r20, 23;
	mov.b32 	%f47, %r21;
	ex2.approx.ftz.f32 	%f48, %f46;
	mul.f32 	%f9, %f48, %f47;
	add.f32 	%f49, %f9, 0f00000000;
	mov.b32 	%r22, %f38;
	shfl.sync.bfly.b32	%r23|%p10, %r22, 2, 31, -1;
	mov.b32 	%f50, %r23;
	add.f32 	%f51, %f38, %f50;
	mov.b32 	%r24, %f51;
	shfl.sync.bfly.b32	%r25|%p11, %r24, 1, 31, -1;
	mov.b32 	%f52, %r25;
	add.f32 	%f53, %f51, %f52;
	mov.b32 	%r26, %f49;
	shfl.sync.bfly.b32	%r27|%p12, %r26, 2, 31, -1;
	mov.b32 	%f54, %r27;
	add.f32 	%f55, %f49, %f54;
	mov.b32 	%r28, %f55;
	shfl.sync.bfly.b32	%r29|%p13, %r28, 1, 31, -1;
	mov.b32 	%f56, %r29;
	add.f32 	%f10, %f55, %f56;
	div.rn.f32 	%f11, %f37, %f53;
	@%p5 bra 	$L__BB213_10;
	mad.lo.s64 	%rd27, %rd34, %rd4, %rd6;
	// begin inline asm
	{  cvt.rn.f16.f32 %rs3, %f11;}

	// end inline asm
	shl.b64 	%rd28, %rd27, 1;
	add.s64 	%rd29, %rd3, %rd28;
	st.global.u16 	[%rd29], %rs3;
$L__BB213_10:
	setp.le.s64 	%p14, %rd11, %rd6;
	div.rn.f32 	%f12, %f9, %f10;
	@%p14 bra 	$L__BB213_12;
	mad.lo.s64 	%rd30, %rd4, %rd34, %rd4;
	add.s64 	%rd31, %rd30, %rd6;
	// begin inline asm
	{  cvt.rn.f16.f32 %rs4, %f12;}

	// end inline asm
	shl.b64 	%rd32, %rd31, 1;
	add.s64 	%rd33, %rd3, %rd32;
	st.global.u16 	[%rd33], %rs4;
$L__BB213_12:
	add.s64 	%rd34, %rd34, %rd7;
	setp.lt.s64 	%p15, %rd34, %rd10;
	@%p15 bra 	$L__BB213_4;
$L__BB213_13:
	ret;

}
	// .globl	_Z15SoftmaxWarpImplI10DirectLoadI6__halffE11DirectStoreIfS1_EfLi1ELi1ELi4ELi1ELb0EL9Algorithm0EEvT_T0_ll
.visible .entry _Z15SoftmaxWarpImplI10DirectLoadI6__halffE11DirectStoreIfS1_EfLi1ELi1ELi4ELi1ELb0EL9Algorithm0EEvT_T0_ll(
	.param .align 8 .b8 _Z15SoftmaxWarpImplI10DirectLoadI6__halffE11DirectStoreIfS1_EfLi1ELi1ELi4ELi1ELb0EL9Algorithm0EEvT_T0_ll_param_0[16],
	.param .align 8 .b8 _Z15SoftmaxWarpImplI10DirectLoadI6__halffE11DirectStoreIfS1_EfLi1ELi1ELi4ELi1ELb0EL9Algorithm0EEvT_T0_ll_param_1[16],
	.param .u64 _Z15SoftmaxWarpImplI10DirectLoadI6__halffE11DirectStoreIfS1_EfLi1ELi1ELi4ELi1ELb0EL9Algorithm0EEvT_T0_ll_param_2,
	.param .u64 _Z15SoftmaxWarpImplI10DirectLoadI6__halffE11DirectStoreIfS1_EfLi1ELi1ELi4ELi1ELb0EL9Algorithm0EEvT_T0_ll_param_3
)
{
	.reg .pred 	%p<20>;
	.reg .b16 	%rs<7>;
	.reg .b32 	%r<41>;
	.reg .b32 	%f<74>;
	.reg .b64 	%rd<55>;

	ld.param.u64 	%rd2, [_Z15SoftmaxWarpImplI10DirectLoadI6__halffE11DirectStoreIfS1_EfLi1ELi1ELi4ELi1ELb0EL9Algorithm0EEvT_T0_ll_param_0+8];
	ld.param.u64 	%rd4, [_Z15SoftmaxWarpImplI10DirectLoadI6__halffE11DirectStoreIfS1_EfLi1ELi1ELi4ELi1ELb0EL9Algorithm0EEvT_T0_ll_param_1+8];
	ld.param.u64 	%rd19, [_Z15SoftmaxWarpImplI10DirectLoadI6__halffE11DirectStoreIfS1_EfLi1ELi1ELi4ELi1ELb0EL9Algorithm0EEvT_T0_ll_param_1];
	ld.param.u64 	%rd20, [_Z15SoftmaxWarpImplI10DirectLoadI6__halffE11DirectStoreIfS1_EfLi1ELi1ELi4ELi1ELb0EL9Algorithm0EEvT_T0_ll_param_0];
	ld.param.u64 	%rd18, [_Z15SoftmaxWarpImplI10DirectLoadI6__halffE11DirectStoreIfS1_EfLi1ELi1ELi4ELi1ELb0EL9Algorithm0EEvT_T0_ll_param_2];
	ld.param.u64 	%rd21, [_Z15SoftmaxWarpImplI10DirectLoadI6__halffE11DirectStoreIfS1_EfLi1ELi1ELi4ELi1ELb0EL9Algorithm0EEvT_T0_ll_param_3];
	cvta.to.global.u64 	%rd1, %rd20;
	cvta.to.global.u64 	%rd3, %rd19;
	setp.lt.s64 	%p1, %rd21, 5;
	@%p1 bra 	$L__BB214_2;
	mov.u64 	%rd22, $str;
	cvta.global.u64 	%rd23, %rd22;
	mov.u64 	%rd24, $str$1;
	cvta.global.u64 	%rd25, %rd24;
	mov.u64 	%rd26, __unnamed_210;
	cvta.global.u64 	%rd27, %rd26;
	{ // callseq 209, 0
	.param .b64 param0;
	st.param.b64 	[param0], %rd23;
	.param .b64 param1;
	st.param.b64 	[param1], %rd25;
	.param .b32 param2;
	st.param.b32 	[param2], 358;
	.param .b64 param3;
	st.param.b64 	[param3], %rd27;
	.param .b64 param4;
	st.param.b64 	[param4], 1;
	call.uni 
	__assertfail, 
	(
	param0, 
	param1, 
	param2, 
	param3, 
	param4
	);
	} // callseq 209
$L__BB214_2:
	mov.u32 	%r1, %nctaid.x;
	mov.u32 	%r2, %ntid.y;
	mul.lo.s32 	%r3, %r1, %r2;
	mov.u32 	%r4, %ctaid.x;
	mov.u32 	%r5, %tid.y;
	mad.lo.s32 	%r6, %r4, %r2, %r5;
	cvt.s64.s32 	%rd5, %r3;
	cvt.s64.s32 	%rd54, %r6;
	setp.le.s64 	%p2, %rd18, %rd54;
	@%p2 bra 	$L__BB214_10;
	mov.u32 	%r7, %tid.x;
	cvt.u64.u32 	%rd7, %r7;
	add.s64 	%rd8, %rd5, %rd54;
	max.s64 	%rd28, %rd18, %rd8;
	setp.lt.s64 	%p3, %rd8, %rd18;
	selp.u64 	%rd9, 1, 0, %p3;
	add.s64 	%rd29, %rd8, %rd9;
	sub.s64 	%rd10, %rd28, %rd29;
	or.b64  	%rd30, %rd10, %rd5;
	and.b64  	%rd31, %rd30, -4294967296;
	setp.ne.s64 	%p4, %rd31, 0;
	@%p4 bra 	$L__BB214_5;
	cvt.u32.u64 	%r8, %rd5;
	cvt.u32.u64 	%r9, %rd10;
	div.u32 	%r10, %r9, %r8;
	cvt.u64.u32 	%rd52, %r10;
	bra.uni 	$L__BB214_6;
$L__BB214_5:
	div.u64 	%rd52, %rd10, %rd5;
$L__BB214_6:
	add.s64 	%rd14, %rd52, %rd9;
	and.b64  	%rd32, %rd14, 1;
	setp.eq.b64 	%p5, %rd32, 1;
	@%p5 bra 	$L__BB214_8;
	mad.lo.s64 	%rd33, %rd2, %rd54, %rd7;
	shl.b64 	%rd34, %rd33, 1;
	add.s64 	%rd35, %rd1, %rd34;
	ld.global.u16 	%rs1, [%rd35];
	// begin inline asm
	{  cvt.f32.f16 %f1, %rs1;}

	// end inline asm
	max.f32 	%f3, %f1, 0fFF800000;
	mov.b32 	%r11, %f3;
	shfl.sync.bfly.b32	%r12|%p6, %r11, 2, 31, -1;
	mov.b32 	%f4, %r12;
	max.f32 	%f5, %f3, %f4;
	mov.b32 	%r13, %f5;
	shfl.sync.bfly.b32	%r14|%p7, %r13, 1, 31, -1;
	mov.b32 	%f6, %r14;
	max.f32 	%f7, %f5, %f6;
	sub.f32 	%f8, %f1, %f7;
	fma.rn.f32 	%f9, %f8, 0f3BBB989D, 0f3F000000;
	cvt.sat.f32.f32 	%f10, %f9;
	mov.f32 	%f11, 0f4B400001;
	mov.f32 	%f12, 0f437C0000;
	fma.rm.f32 	%f13, %f10, %f12, %f11;
	add.f32 	%f14, %f13, 0fCB40007F;
	neg.f32 	%f15, %f14;
	fma.rn.f32 	%f16, %f8, 0f3FB8AA3B, %f15;
	fma.rn.f32 	%f17, %f8, 0f32A57060, %f16;
	mov.b32 	%r15, %f13;
	shl.b32 	%r16, %r15, 23;
	mov.b32 	%f18, %r16;
	ex2.approx.ftz.f32 	%f19, %f17;
	mul.f32 	%f20, %f19, %f18;
	add.f32 	%f21, %f20, 0f00000000;
	mov.b32 	%r17, %f21;
	shfl.sync.bfly.b32	%r18|%p8, %r17, 2, 31, -1;
	mov.b32 	%f22, %r18;
	add.f32 	%f23, %f21, %f22;
	mov.b32 	%r19, %f23;
	shfl.sync.bfly.b32	%r20|%p9, %r19, 1, 31, -1;
	mov.b32 	%f24, %r20;
	add.f32 	%f25, %f23, %f24;
	div.rn.f32 	%f2, %f20, %f25;
	mad.lo.s64 	%rd36, %rd4, %rd54, %rd7;
	// begin inline asm
	{  cvt.rn.f16.f32 %rs2, %f2;}

	// end inline asm
	shl.b64 	%rd37, %rd36, 1;
	add.s64 	%rd38, %rd3, %rd37;
	st.global.u16 	[%rd38], %rs2;
	mov.u64 	%rd54, %rd8;
$L__BB214_8:
	setp.eq.s64 	%p10, %rd14, 0;
	@%p10 bra 	$L__BB214_10;
$L__BB214_9:
	mad.lo.s64 	%rd39, %rd54, %rd2, %rd7;
	shl.b64 	%rd40, %rd39, 1;
	add.s64 	%rd41, %rd1, %rd40;
	ld.global.u16 	%rs3, [%rd41];
	// begin inline asm
	{  cvt.f32.f16 %f26, %rs3;}

	// end inline asm
	max.f32 	%f30, %f26, 0fFF800000;
	mov.b32 	%r21, %f30;
	shfl.sync.bfly.b32	%r22|%p11, %r21, 2, 31, -1;
	mov.b32 	%f31, %r22;
	max.f32 	%f32, %f30, %f31;
	mov.b32 	%r23, %f32;
	shfl.sync.bfly.b32	%r24|%p12, %r23, 1, 31, -1;
	mov.b32 	%f33, %r24;
	max.f32 	%f34, %f32, %f33;
	sub.f32 	%f35, %f26, %f34;
	fma.rn.f32 	%f36, %f35, 0f3BBB989D, 0f3F000000;
	cvt.sat.f32.f32 	%f37, %f36;
	mov.f32 	%f38, 0f4B400001;
	mov.f32 	%f39, 0f437C0000;
	fma.rm.f32 	%f40, %f37, %f39, %f38;
	add.f32 	%f41, %f40, 0fCB40007F;
	neg.f32 	%f42, %f41;
	fma.rn.f32 	%f43, %f35, 0f3FB8AA3B, %f42;
	fma.rn.f32 	%f44, %f35, 0f32A57060, %f43;
	mov.b32 	%r25, %f40;
	shl.b32 	%r26, %r25, 23;
	mov.b32 	%f45, %r26;
	ex2.approx.ftz.f32 	%f46, %f44;
	mul.f32 	%f47, %f46, %f45;
	add.f32 	%f48, %f47, 0f00000000;
	mov.b32 	%r27, %f48;
	shfl.sync.bfly.b32	%r28|%p13, %r27, 2, 31, -1;
	mov.b32 	%f49, %r28;
	add.f32 	%f50, %f48, %f49;
	mov.b32 	%r29, %f50;
	shfl.sync.bfly.b32	%r30|%p14, %r29, 1, 31, -1;
	mov.b32 	%f51, %r30;
	add.f32 	%f52, %f50, %f51;
	div.rn.f32 	%f27, %f47, %f52;
	mad.lo.s64 	%rd42, %rd54, %rd4, %rd7;
	// begin inline asm
	{  cvt.rn.f16.f32 %rs4, %f27;}

	// end inline asm
	shl.b64 	%rd43, %rd42, 1;
	add.s64 	%rd44, %rd3, %rd43;
	st.global.u16 	[%rd44], %rs4;
	add.s64 	%rd45, %rd54, %rd5;
	mad.lo.s64 	%rd46, %rd45, %rd2, %rd7;
	shl.b64 	%rd47, %rd46, 1;
	add.s64 	%rd48, %rd1, %rd47;
	ld.global.u16 	%rs5, [%rd48];
	// begin inline asm
	{  cvt.f32.f16 %f28, %rs5;}

	// end inline asm
	max.f32 	%f53, %f28, 0fFF800000;
	mov.b32 	%r31, %f53;
	shfl.sync.bfly.b32	%r32|%p15, %r31, 2, 31, -1;
	mov.b32 	%f54, %r32;
	max.f32 	%f55, %f53, %f54;
	mov.b32 	%r33, %f55;
	shfl.sync.bfly.b32	%r34|%p16, %r33, 1, 31, -1;
	mov.b32 	%f56, %r34;
	max.f32 	%f57, %f55, %f56;
	sub.f32 	%f58, %f28, %f57;
	fma.rn.f32 	%f59, %f58, 0f3BBB989D, 0f3F000000;
	cvt.sat.f32.f32 	%f60, %f59;
	fma.rm.f32 	%f61, %f60, %f39, %f38;
	add.f32 	%f62, %f61, 0fCB40007F;
	neg.f32 	%f63, %f62;
	fma.rn.f32 	%f64, %f58, 0f3FB8AA3B, %f63;
	fma.rn.f32 	%f65, %f58, 0f32A57060, %f64;
	mov.b32 	%r35, %f61;
	shl.b32 	%r36, %r35, 23;
	mov.b32 	%f66, %r36;
	ex2.approx.ftz.f32 	%f67, %f65;
	mul.f32 	%f68, %f67, %f66;
	add.f32 	%f69, %f68, 0f00000000;
	mov.b32 	%r37, %f69;
	shfl.sync.bfly.b32	%r38|%p17, %r37, 2, 31, -1;
	mov.b32 	%f70, %r38;
	add.f32 	%f71, %f69, %f70;
	mov.b32 	%r39, %f71;
	shfl.sync.bfly.b32	%r40|%p18, %r39, 1, 31, -1;
	mov.b32 	%f72, %r40;
	add.f32 	%f73, %f71, %f72;
	div.rn.f32 	%f29, %f68, %f73;
	mad.lo.s64 	%rd49, %rd45, %rd4, %rd7;
	// begin inline asm
	{  cvt.rn.f16.f32 %rs6, %f29;}

	// end inline asm
	shl.b64 	%rd50, %rd49, 1;
	add.s64 	%rd51, %rd3, %rd50;
	st.global.u16 	[%rd51], %rs6;
	add.s64 	%rd54, %rd45, %rd5;
	setp.lt.s64 	%p19, %rd54, %rd18;
	@%p19 bra 	$L__BB214_9;
$L__BB214_10:
	ret;

}
	// .globl	_Z15SoftmaxWarpImplI10DirectLoadI6__halffE11DirectStoreIfS1_EfLi1ELi1ELi4ELi1ELb1EL9Algorithm0EEvT_T0_ll
.visible .entry _Z15SoftmaxWarpImplI10DirectLoadI6__halffE11DirectStoreIfS1_EfLi1ELi1ELi4ELi1ELb1EL9Algorithm0EEvT_T0_ll(
	.param .align 8 .b8 _Z15SoftmaxWarpImplI10DirectLoadI6__halffE11DirectStoreIfS1_EfLi1ELi1ELi4ELi1ELb1EL9Algorithm0EEvT_T0_ll_param_0[16],
	.param .align 8 .b8 _Z15SoftmaxWarpImplI10DirectLoadI6__halffE11DirectStoreIfS1_EfLi1ELi1ELi4ELi1ELb1EL9Algorithm0EEvT_T0_ll_param_1[16],
	.param .u64 _Z15SoftmaxWarpImplI10DirectLoadI6__halffE11DirectStoreIfS1_EfLi1ELi1ELi4ELi1ELb1EL9Algorithm0EEvT_T0_ll_param_2,
	.param .u64 _Z15SoftmaxWarpImplI10DirectLoadI6__halffE11DirectStoreIfS1_EfLi1ELi1ELi4ELi1ELb1EL9Algorithm0EEvT_T0_ll_param_3
)
{
	.reg .pred 	%p<26>;
	.reg .b16 	%rs<7>;
	.reg .b32 	%r<41>;
	.reg .b32 	%f<97>;
	.reg .b64 	%rd<55>;

	ld.param.u64 	%rd2, [_Z15SoftmaxWarpImplI10DirectLoadI6__halffE11DirectStoreIfS1_EfLi1ELi1ELi4ELi1ELb1EL9Algorithm0EEvT_T0_ll_param_0+8];
	ld.param.u64 	%rd4, [_Z15SoftmaxWarpImplI10DirectLoadI6__halffE11DirectStoreIfS1_EfLi1ELi1ELi4ELi1ELb1EL9Algorithm0EEvT_T0_ll_param_1+8];
	ld.param.u64 	%rd21, [_Z15SoftmaxWarpImplI10DirectLoadI6__halffE11DirectStoreIfS1_EfLi1ELi1ELi4ELi1ELb1EL9Algorithm0EEvT_T0_ll_param_1];
	ld.param.u64 	%rd22, [_Z15SoftmaxWarpImplI10DirectLoadI6__halffE11DirectStoreIfS1_EfLi1ELi1ELi4ELi1ELb1EL9Algorithm0EEvT_T0_ll_param_0];
	ld.param.u64 	%rd19, [_Z15SoftmaxWarpImplI10DirectLoadI6__halffE11DirectStoreIfS1_EfLi1ELi1ELi4ELi1ELb1EL9Algorithm0EEvT_T0_ll_param_2];
	ld.param.u64 	%rd20, [_Z15SoftmaxWarpImplI10DirectLoadI6__halffE11DirectStoreIfS1_EfLi1ELi1ELi4ELi1ELb1EL9Algorithm0EEvT_T0_ll_param_3];
	cvta.to.global.u64 	%rd1, %rd22;
	cvta.to.global.u64 	%rd3, %rd21;
	setp.lt.s64 	%p1, %rd20, 5;
	@%p1 bra 	$L__BB215_2;
	mov.u64 	%rd23, $str;
	cvta.global.u64 	%rd24, %rd23;
	mov.u64 	%rd25, $str$1;
	cvta.global.u64 	%rd26, %rd25;
	mov.u64 	%rd27, __unnamed_211;
	cvta.global.u64 	%rd28, %rd27;
	{ // callseq 210, 0
	.param .b64 param0;
	st.param.b64 	[param0], %rd24;
	.param .b64 param1;
	st.param.b64 	[param1], %rd26;
	.param .b32 param2;
	st.param.b32 	[param2], 358;
	.param .b64 param3;
	st.param.b64 	[param3], %rd28;
	.param .b64 param4;
	st.param.b64 	[param4], 1;
	call.uni 
	__assertfail, 
	(
	param0, 
	param1, 
	param2, 
	param3, 
	param4
	);
	} // callseq 210
$L__BB215_2:
	mov.u32 	%r1, %nctaid.x;
	mov.u32 	%r2, %ntid.y;
	mul.lo.s32 	%r3, %r1, %r2;
	mov.u32 	%r4, %ctaid.x;
	mov.u32 	%r5, %tid.y;
	mad.lo.s32 	%r6, %r4, %r2, %r5;
	cvt.s64.s32 	%rd5, %r3;
	cvt.s64.s32 	%rd6, %r6;
	setp.le.s64 	%p2, %rd19, %rd6;
	@%p2 bra 	$L__BB215_21;
	mov.u32 	%r7, %tid.x;
	cvt.u64.u32 	%rd7, %r7;
	add.s64 	%rd8, %rd5, %rd6;
	max.s64 	%rd29, %rd19, %rd8;
	setp.lt.s64 	%p3, %rd8, %rd19;
	selp.u64 	%rd9, 1, 0, %p3;
	add.s64 	%rd30, %rd8, %rd9;
	sub.s64 	%rd10, %rd29, %rd30;
	or.b64  	%rd31, %rd10, %rd5;
	and.b64  	%rd32, %rd31, -4294967296;
	setp.ne.s64 	%p4, %rd32, 0;
	@%p4 bra 	$L__BB215_5;
	cvt.u32.u64 	%r8, %rd5;
	cvt.u32.u64 	%r9, %rd10;
	div.u32 	%r10, %r9, %r8;
	cvt.u64.u32 	%rd52, %r10;
	bra.uni 	$L__BB215_6;
$L__BB215_5:
	div.u64 	%rd52, %rd10, %rd5;
$L__BB215_6:
	add.s64 	%rd14, %rd52, %rd9;
	and.b64  	%rd33, %rd14, 1;
	setp.eq.b64 	%p5, %rd33, 1;
	mov.u64 	%rd54, %rd6;
	@%p5 bra 	$L__BB215_11;
	setp.le.s64 	%p6, %rd20, %rd7;
	mov.f32 	%f91, 0fFF800000;
	mov.f32 	%f92, %f91;
	@%p6 bra 	$L__BB215_9;
	mad.lo.s64 	%rd34, %rd2, %rd6, %rd7;
	shl.b64 	%rd35, %rd34, 1;
	add.s64 	%rd36, %rd1, %rd35;
	ld.global.u16 	%rs1, [%rd36];
	// begin inline asm
	{  cvt.f32.f16 %f91, %rs1;}

	// end inline asm
	max.f32 	%f92, %f91, 0fFF800000;
$L__BB215_9:
	mov.b32 	%r11, %f92;
	shfl.sync.bfly.b32	%r12|%p8, %r11, 2, 31, -1;
	mov.b32 	%f18, %r12;
	max.f32 	%f19, %f92, %f18;
	mov.b32 	%r13, %f19;
	shfl.sync.bfly.b32	%r14|%p9, %r13, 1, 31, -1;
	mov.b32 	%f20, %r14;
	max.f32 	%f21, %f19, %f20;
	sub.f32 	%f22, %f91, %f21;
	fma.rn.f32 	%f23, %f22, 0f3BBB989D, 0f3F000000;
	cvt.sat.f32.f32 	%f24, %f23;
	mov.f32 	%f25, 0f4B400001;
	mov.f32 	%f26, 0f437C0000;
	fma.rm.f32 	%f27, %f24, %f26, %f25;
	add.f32 	%f28, %f27, 0fCB40007F;
	neg.f32 	%f29, %f28;
	fma.rn.f32 	%f30, %f22, 0f3FB8AA3B, %f29;
	fma.rn.f32 	%f31, %f22, 0f32A57060, %f30;
	mov.b32 	%r15, %f27;
	shl.b32 	%r16, %r15, 23;
	mov.b32 	%f32, %r16;
	ex2.approx.ftz.f32 	%f33, %f31;
	mul.f32 	%f34, %f33, %f32;
	add.f32 	%f35, %f34, 0f00000000;
	mov.b32 	%r17, %f35;
	shfl.sync.bfly.b32	%r18|%p10, %r17, 2, 31, -1;
	mov.b32 	%f36, %r18;
	add.f32 	%f37, %f35, %f36;
	mov.b32 	%r19, %f37;
	shfl.sync.bfly.b32	%r20|%p11, %r19, 1, 31, -1;
	mov.b32 	%f38, %r20;
	add.f32 	%f39, %f37, %f38;
	div.rn.f32 	%f5, %f34, %f39;
	mov.u64 	%rd54, %rd8;
	@%p6 bra 	$L__BB215_11;
	mad.lo.s64 	%rd37, %rd4, %rd6, %rd7;
	// begin inline asm
	{  cvt.rn.f16.f32 %rs2, %f5;}

	// end inline asm
	shl.b64 	%rd38, %rd37, 1;
	add.s64 	%rd39, %rd3, %rd38;
	st.global.u16 	[%rd39], %rs2;
$L__BB215_11:
	setp.eq.s64 	%p12, %rd14, 0;
	@%p12 bra 	$L__BB215_21;
$L__BB215_12:
	setp.le.s64 	%p13, %rd20, %rd7;
	mov.f32 	%f93, 0fFF800000;
	mov.f32 	%f94, %f93;
	@%p13 bra 	$L__BB215_14;
	mad.lo.s64 	%rd40, %rd54, %rd2, %rd7;
	shl.b64 	%rd41, %rd40, 1;
	add.s64 	%rd42, %rd1, %rd41;
	ld.global.u16 	%rs3, [%rd42];
	// begin inline asm
	{  cvt.f32.f16 %f93, %rs3;}

	// end inline asm
	max.f32 	%f94, %f93, 0fFF800000;
$L__BB215_14:
	setp.le.s64 	%p14, %rd20, %rd7;
	mov.b32 	%r21, %f94;
	shfl.sync.bfly.b32	%r22|%p15, %r21, 2, 31, -1;
	mov.b32 	%f43, %r22;
	max.f32 	%f44, %f94, %f43;
	mov.b32 	%r23, %f44;
	shfl.sync.bfly.b32	%r24|%p16, %r23, 1, 31, -1;
	mov.b32 	%f45, %r24;
	max.f32 	%f46, %f44, %f45;
	sub.f32 	%f47, %f93, %f46;
	fma.rn.f32 	%f48, %f47, 0f3BBB989D, 0f3F000000;
	cvt.sat.f32.f32 	%f49, %f48;
	mov.f32 	%f50, 0f4B400001;
	mov.f32 	%f51, 0f437C0000;
	fma.rm.f32 	%f52, %f49, %f51, %f50;
	add.f32 	%f53, %f52, 0fCB40007F;
	neg.f32 	%f54, %f53;
	fma.rn.f32 	%f55, %f47, 0f3FB8AA3B, %f54;
	fma.rn.f32 	%f56, %f47, 0f32A57060, %f55;
	mov.b32 	%r25, %f52;
	shl.b32 	%r26, %r25, 23;
	mov.b32 	%f57, %r26;
	ex2.approx.ftz.f32 	%f58, %f56;
	mul.f32 	%f59, %f58, %f57;
	add.f32 	%f60, %f59, 0f00000000;
	mov.b32 	%r27, %f60;
	shfl.sync.bfly.b32	%r28|%p17, %r27, 2, 31, -1;
	mov.b32 	%f61, %r28;
	add.f32 	%f62, %f60, %f61;
	mov.b32 	%r29, %f62;
	shfl.sync.bfly.b32	%r30|%p18, %r29, 1, 31, -1;
	mov.b32 	%f63, %r30;
	add.f32 	%f64, %f62, %f63;
	div.rn.f32 	%f10, %f59, %f64;
	@%p14 bra 	$L__BB215_16;
	mad.lo.s64 	%rd43, %rd54, %rd4, %rd7;
	// begin inline asm
	{  cvt.rn.f16.f32 %rs4, %f10;}

	// end inline asm
	shl.b64 	%rd44, %rd43, 1;
	add.s64 	%rd45, %rd3, %rd44;
	st.global.u16 	[%rd45], %rs4;
$L__BB215_16:
	setp.le.s64 	%p19, %rd20, %rd7;
	add.s64 	%rd17, %rd54, %rd5;
	mov.f32 	%f95, 0fFF800000;
	mov.f32 	%f96, %f95;
	@%p19 bra 	$L__BB215_18;
	mad.lo.s64 	%rd46, %rd17, %rd2, %rd7;
	shl.b64 	%rd47, %rd46, 1;
	add.s64 	%rd48, %rd1, %rd47;
	ld.global.u16 	%rs5, [%rd48];
	// begin inline asm
	{  cvt.f32.f16 %f95, %rs5;}

	// end inline asm
	max.f32 	%f96, %f95, 0fFF800000;
$L__BB215_18:
	setp.le.s64 	%p20, %rd20, %rd7;
	mov.b32 	%r31, %f96;
	shfl.sync.bfly.b32	%r32|%p21, %r31, 2, 31, -1;
	mov.b32 	%f68, %r32;
	max.f32 	%f69, %f96, %f68;
	mov.b32 	%r33, %f69;
	shfl.sync.bfly.b32	%r34|%p22, %r33, 1, 31, -1;
	mov.b32 	%f70, %r34;
	max.f32 	%f71, %f69, %f70;
	sub.f32 	%f72, %f95, %f71;
	fma.rn.f32 	%f73, %f72, 0f3BBB989D, 0f3F000000;
	cvt.sat.f32.f32 	%f74, %f73;
	mov.f32 	%f75, 0f4B400001;
	mov.f32 	%f76, 0f437C0000;
	fma.rm.f32 	%f77, %f74, %f76, %f75;
	add.f32 	%f78, %f77, 0fCB40007F;
	neg.f32 	%f79, %f78;
	fma.rn.f32 	%f80, %f72, 0f3FB8AA3B, %f79;
	fma.rn.f32 	%f81, %f72, 0f32A57060, %f80;
	mov.b32 	%r35, %f77;
	shl.b32 	%r36, %r35, 23;
	mov.b32 	%f82, %r36;
	ex2.approx.ftz.f32 	%f83, %f81;
	mul.f32 	%f84, %f83, %f82;
	add.f32 	%f85, %f84, 0f00000000;
	mov.b32 	%r37, %f85;
	shfl.sync.bfly.b32	%r38|%p23, %r37, 2, 31, -1;
	mov.b32 	%f86, %r38;
	add.f32 	%f87, %f85, %f86;
	mov.b32 	%r39, %f87;
	shfl.sync.bfly.b32	%r40|%p24, %r39, 1, 31, -1;
	mov.b32 	%f88, %r40;
	add.f32 	%f89, %f87, %f88;
	div.rn.f32 	%f15, %f84, %f89;
	@%p20 bra 	$L__BB215_20;
	mad.lo.s64 	%rd49, %rd17, %rd4, %rd7;
	// begin inline asm
	{  cvt.rn.f16.f32 %rs6, %f15;}

	// end inline asm
	shl.b64 	%rd50, %rd49, 1;
	add.s64 	%rd51, %rd3, %rd50;
	st.global.u16 	[%rd51], %rs6;
$L__BB215_20:
	add.s64 	%rd54, %rd17, %rd5;
	setp.lt.s64 	%p25, %rd54, %rd19;
	@%p25 bra 	$L__BB215_12;
$L__BB215_21:
	ret;

}
	// .globl	_Z15SoftmaxWarpImplI10DirectLoadI6__halffE11DirectStoreIfS1_EfLi1ELi1ELi8ELi2ELb0EL9Algorithm0EEvT_T0_ll
.visible .entry _Z15SoftmaxWarpImplI10DirectLoadI6__halffE11DirectStoreIfS1_EfLi1ELi1ELi8ELi2ELb0EL9Algorithm0EEvT_T0_ll(
	.param .align 8 .b8 _Z15SoftmaxWarpImplI10DirectLoadI6__halffE11DirectStoreIfS1_EfLi1ELi1ELi8ELi2ELb0EL9Algorithm0EEvT_T0_ll_param_0[16],
	.param .align 8 .b8 _Z15SoftmaxWarpImplI10DirectLoadI6__halffE11DirectStoreIfS1_EfLi1ELi1ELi8ELi2ELb0EL9Algorithm0EEvT_T0_ll_param_1[16],
	.param .u64 _Z15SoftmaxWarpImplI10DirectLoadI6__halffE11DirectStoreIfS1_EfLi1ELi1ELi8ELi2ELb0EL9Algorithm0EEvT_T0_ll_param_2,
	.param .u64 _Z15SoftmaxWarpImplI10DirectLoadI6__halffE11DirectStoreIfS1_EfLi1ELi1ELi8ELi2ELb0EL9Algorithm0EEvT_T0_ll_param_3
)
{
	.reg .pred 	%p<16>;
	.reg .b16 	%rs<5>;
	.reg .b32 	%r<38>;
	.reg .b32 	%f<57>;
	.reg .b64 	%rd<31>;

	ld.param.u64 	%rd1, [_Z15SoftmaxWarpImplI10DirectLoadI6__halffE11DirectStoreIfS1_EfLi1ELi1ELi8ELi2ELb0EL9Algorithm0EEvT_T0_ll_param_0];
	ld.param.u64 	%rd2, [_Z15SoftmaxWarpImplI10DirectLoadI6__halffE11DirectStoreIfS1_EfLi1ELi1ELi8ELi2ELb0EL9Algorithm0EEvT_T0_ll_param_0+8];
	ld.param.u64 	%rd3, [_Z15SoftmaxWarpImplI10DirectLoadI6__halffE11DirectStoreIfS1_EfLi1ELi1ELi8ELi2ELb0EL9Algorithm0EEvT_T0_ll_param_1];
	ld.param.u64 	%rd4, [_Z15SoftmaxWarpImplI10DirectLoadI6__halffE11DirectStoreIfS1_EfLi1ELi1ELi8ELi2ELb0EL9Algorithm0EEvT_T0_ll_param_1+8];
	ld.param.u64 	%rd12, [_Z15SoftmaxWarpImplI10DirectLoadI6__halffE11DirectStoreIfS1_EfLi1ELi1ELi8ELi2ELb0EL9Algorithm0EEvT_T0_ll_param_2];
	ld.param.u64 	%rd13, [_Z15SoftmaxWarpImplI10DirectLoadI6__halffE11DirectStoreIfS1_EfLi1ELi1ELi8ELi2ELb0EL9Algorithm0EEvT_T0_ll_param_3];
	setp.lt.s64 	%p1, %rd13, 9;
	@%p1 bra 	$L__BB216_2;
	mov.u64 	%rd14, $str;
	cvta.global.u64 	%rd15, %rd14;
	mov.u64 	%rd16, $str$1;
	cvta.global.u64 	%rd17, %rd16;
	mov.u64 	%rd18, __unnamed_212;
	cvta.global.u64 	%rd19, %rd18;
	{ // callseq 211, 0
	.param .b64 param0;
	st.param.b64 	[param0], %rd15;
	.param .b64 param1;
	st.param.b64 	[param1], %rd17;
	.param .b32 param2;
	st.param.b32 	[param2], 358;
	.param .b64 param3;
	st.param.b64 	[param3], %rd19;
	.param .b64 param4;
	st.param.b64 	[param4], 1;
	call.uni 
	__assertfail, 
	(
	param0, 
	param1, 
	param2, 
	param3, 
	param4
	);
	} // callseq 211
$L__BB216_2:
	mov.u32 	%r2, %nctaid.x;
	mov.u32 	%r3, %ntid.y;
	mov.u32 	%r4, %ctaid.x;
	mov.u32 	%r5, %tid.y;
	mad.lo.s32 	%r6, %r4, %r3, %r5;
	mul.lo.s32 	%r7, %r3, %r2;
	shl.b32 	%r1, %r7, 1;
	shl.b32 	%r8, %r6, 1;
	cvt.s64.s32 	%rd30, %r8;
	setp.le.s64 	%p2, %rd12, %rd30;
	@%p2 bra 	$L__BB216_5;
	mov.u32 	%r9, %tid.x;
	cvt.u64.u32 	%rd6, %r9;
	cvta.to.global.u64 	%rd7, %rd3;
	cvta.to.global.u64 	%rd8, %rd1;
	cvt.s64.s32 	%rd9, %r1;
$L__BB216_4:
	mad.lo.s64 	%rd20, %rd30, %rd2, %rd6;
	shl.b64 	%rd21, %rd20, 1;
	add.s64 	%rd22, %rd8, %rd21;
	ld.global.u16 	%rs1, [%rd22];
	// begin inline asm
	{  cvt.f32.f16 %f1, %rs1;}

	// end inline asm
	max.f32 	%f5, %f1, 0fFF800000;
	shl.b64 	%rd23, %rd2, 1;
	add.s64 	%rd24, %rd22, %rd23;
	ld.global.u16 	%rs2, [%rd24];
	// begin inline asm
	{  cvt.f32.f16 %f2, %rs2;}

	// end inline asm
	max.f32 	%f6, %f2, 0fFF800000;
	mov.b32 	%r10, %f5;
	shfl.sync.bfly.b32	%r11|%p3, %r10, 4, 31, -1;
	mov.b32 	%f7, %r11;
	max.f32 	%f8, %f5, %f7;
	mov.b32 	%r12, %f8;
	shfl.sync.bfly.b32	%r13|%p4, %r12, 2, 31, -1;
	mov.b32 	%f9, %r13;
	max.f32 	%f10, %f8, %f9;
	mov.b32 	%r14, %f10;
	shfl.sync.bfly.b32	%r15|%p5, %r14, 1, 31, -1;
	mov.b32 	%f11, %r15;
	max.f32 	%f12, %f10, %f11;
	mov.b32 	%r16, %f6;
	shfl.sync.bfly.b32	%r17|%p6, %r16, 4, 31, -1;
	mov.b32 	%f13, %r17;
	max.f32 	%f14, %f6, %f13;
	mov.b32 	%r18, %f14;
	shfl.sync.bfly.b32	%r19|%p7, %r18, 2, 31, -1;
	mov.b32 	%f15, %r19;
	max.f32 	%f16, %f14, %f15;
	mov.b32 	%r20, %f16;
	shfl.sync.bfly.b32	%r21|%p8, %r20, 1, 31, -1;
	mov.b32 	%f17, %r21;
	max.f32 	%f18, %f16, %f17;
	sub.f32 	%f19, %f1, %f12;
	fma.rn.f32 	%f20, %f19, 0f3BBB989D, 0f3F000000;
	cvt.sat.f32.f32 	%f21, %f20;
	mov.f32 	%f22, 0f4B400001;
	mov.f32 	%f23, 0f437C0000;
	fma.rm.f32 	%f24, %f21, %f23, %f22;
	add.f32 	%f25, %f24, 0fCB40007F;
	neg.f32 	%f26, %f25;
	fma.rn.f32 	%f27, %f19, 0f3FB8AA3B, %f26;
	fma.rn.f32 	%f28, %f19, 0f32A57060, %f27;
	mov.b32 	%r22, %f24;
	shl.b32 	%r23, %r22, 23;
	mov.b32 	%f29, %r23;
	ex2.approx.ftz.f32 	%f30, %f28;
	mul.f32 	%f31, %f30, %f29;
	add.f32 	%f32, %f31, 0f00000000;
	sub.f32 	%f33, %f2, %f18;
	fma.rn.f32 	%f34, %f33, 0f3BBB989D, 0f3F000000;
	cvt.sat.f32.f32 	%f35, %f34;
	fma.rm.f32 	%f36, %f35, %f23, %f22;
	add.f32 	%f37, %f36, 0fCB40007F;
	neg.f32 	%f38, %f37;
	fma.rn.f32 	%f39, %f33, 0f3FB8AA3B, %f38;
	fma.rn.f32 	%f40, %f33, 0f32A57060, %f39;
	mov.b32 	%r24, %f36;
	shl.b32 	%r25, %r24, 23;
	mov.b32 	%f41, %r25;
	ex2.approx.ftz.f32 	%f42, %f40;
	mul.f32 	%f43, %f42, %f41;
	add.f32 	%f44, %f43, 0f00000000;
	mov.b32 	%r26, %f32;
	shfl.sync.bfly.b32	%r27|%p9, %r26, 4, 31, -1;
	mov.b32 	%f45, %r27;
	add.f32 	%f46, %f32, %f45;
	mov.b32 	%r28, %f46;
	shfl.sync.bfly.b32	%r29|%p10, %r28, 2, 31, -1;
	mov.b32 	%f47, %r29;
	add.f32 	%f48, %f46, %f47;
	mov.b32 	%r30, %f48;
	shfl.sync.bfly.b32	%r31|%p11, %r30, 1, 31, -1;
	mov.b32 	%f49, %r31;
	add.f32 	%f50, %f48, %f49;
	mov.b32 	%r32, %f44;
	shfl.sync.bfly.b32	%r33|%p12, %r32, 4, 31, -1;
	mov.b32 	%f51, %r33;
	add.f32 	%f52, %f44, %f51;
	mov.b32 	%r34, %f52;
	shfl.sync.bfly.b32	%r35|%p13, %r34, 2, 31, -1;
	mov.b32 	%f53, %r35;
	add.f32 	%f54, %f52, %f53;
	mov.b32 	%r36, %f54;
	shfl.sync.bfly.b32	%r37|%p14, %r36, 1, 31, -1;
	mov.b32 	%f55, %r37;
	add.f32 	%f56, %f54, %f55;
	div.rn.f32 	%f3, %f31, %f50;
	mad.lo.s64 	%rd25, %rd30, %rd4, %rd6;
	// begin inline asm
	{  cvt.rn.f16.f32 %rs3, %f3;}

	// end inline asm
	shl.b64 	%rd26, %rd25, 1;
	add.s64 	%rd27, %rd7, %rd26;
	st.global.u16 	[%rd27], %rs3;
	div.rn.f32 	%f4, %f43, %f56;
	// begin inline asm
	{  cvt.rn.f16.f32 %rs4, %f4;}

	// end inline asm
	shl.b64 	%rd28, %rd4, 1;
	add.s64 	%rd29, %rd27, %rd28;
	st.global.u16 	[%rd29], %rs4;
	add.s64 	%rd30, %rd30, %rd9;
	setp.lt.s64 	%p15, %rd30, %rd12;
	@%p15 bra 	$L__BB216_4;
$L__BB216_5:
	ret;

}
	// .globl	_Z15SoftmaxWarpImplI10DirectLoadI6__halffE11DirectStoreIfS1_EfLi1ELi1ELi8ELi2ELb1EL9Algorithm0EEvT_T0_ll
.visible .entry _Z15SoftmaxWarpImplI10DirectLoadI6__halffE11DirectStoreIfS1_EfLi1ELi1ELi8ELi2ELb1EL9Algorithm0EEvT_T0_ll(
	.param .align 8 .b8 _Z15SoftmaxWarpImplI10DirectLoadI6__halffE11DirectStoreIfS1_EfLi1ELi1ELi8ELi2ELb1EL9Algorithm0EEvT_T0_ll_param_0[16],
	.param .align 8 .b8 _Z15SoftmaxWarpImplI10DirectLoadI6__halffE11DirectStoreIfS1_EfLi1ELi1ELi8ELi2ELb1EL9Algorithm0EEvT_T0_ll_param_1[16],
	.param .u64 _Z15SoftmaxWarpImplI10DirectLoadI6__halffE11DirectStoreIfS1_EfLi1ELi1ELi8ELi2ELb1EL9Algorithm0EEvT_T0_ll_param_2,
	.param .u64 _Z15SoftmaxWarpImplI10DirectLoadI6__halffE11DirectStoreIfS1_EfLi1ELi1ELi8ELi2ELb1EL9Algorithm0EEvT_T0_ll_param_3
)
{
	.reg .pred 	%p<20>;
	.reg .b16 	%rs<5>;
	.reg .b32 	%r<38>;
	.reg .b32 	%f<71>;
	.reg .b64 	%rd<35>;

	ld.param.u64 	%rd2, [_Z15SoftmaxWarpImplI10DirectLoadI6__halffE11DirectStoreIfS1_EfLi1ELi1ELi8ELi2ELb1EL9Algorithm0EEvT_T0_ll_param_0+8];
	ld.param.u64 	%rd4, [_Z15SoftmaxWarpImplI10DirectLoadI6__halffE11DirectStoreIfS1_EfLi1ELi1ELi8ELi2ELb1EL9Algorithm0EEvT_T0_ll_param_1+8];
	ld.param.u64 	%rd12, [_Z15SoftmaxWarpImplI10DirectLoadI6__halffE11DirectStoreIfS1_EfLi1ELi1ELi8ELi2ELb1EL9Algorithm0EEvT_T0_ll_param_1];
	ld.param.u64 	%rd13, [_Z15SoftmaxWarpImplI10DirectLoadI6__halffE11DirectStoreIfS1_EfLi1ELi1ELi8ELi2ELb1EL9Algorithm0EEvT_T0_ll_param_0];
	ld.param.u64 	%rd10, [_Z15SoftmaxWarpImplI10DirectLoadI6__halffE11DirectStoreIfS1_EfLi1ELi1ELi8ELi2ELb1EL9Algorithm0EEvT_T0_ll_param_2];
	ld.param.u64 	%rd11, [_Z15SoftmaxWarpImplI10DirectLoadI6__halffE11DirectStoreIfS1_EfLi1ELi1ELi8ELi2ELb1EL9Algorithm0EEvT_T0_ll_param_3];
	cvta.to.global.u64 	%rd1, %rd13;
	cvta.to.global.u64 	%rd3, %rd12;
	setp.lt.s64 	%p1, %rd11, 9;
	@%p1 bra 	$L__BB217_2;
	mov.u64 	%rd14, $str;
	cvta.global.u64 	%rd15, %rd14;
	mov.u64 	%rd16, $str$1;
	cvta.global.u64 	%rd17, %rd16;
	mov.u64 	%rd18, __unnamed_213;
	cvta.global.u64 	%rd19, %rd18;
	{ // callseq 212, 0
	.param .b64 param0;
	st.param.b64 	[param0], %rd15;
	.param .b64 param1;
	st.param.b64 	[param1], %rd17;
	.param .b32 param2;
	st.param.b32 	[param2], 358;
	.param .b64 param3;
	st.param.b64 	[param3], %rd19;
	.param .b64 param4;
	st.param.b64 	[param4], 1;
	call.uni 
	__assertfail, 
	(
	param0, 
	param1, 
	param2, 
	param3, 
	param4
	);
	} // callseq 212
$L__BB217_2:
	mov.u32 	%r2, %nctaid.x;
	mov.u32 	%r3, %ntid.y;
	mov.u32 	%r4, %ctaid.x;
	mov.u32 	%r5, %tid.y;
	mad.lo.s32 	%r6, %r4, %r3, %r5;
	mul.lo.s32 	%r7, %r3, %r2;
	shl.b32 	%r1, %r7, 1;
	shl.b32 	%r8, %r6, 1;
	cvt.s64.s32 	%rd34, %r8;
	setp.le.s64 	%p2, %rd10, %rd34;
	@%p2 bra 	$L__BB217_13;
	mov.u32 	%r9, %tid.x;
	cvt.u64.u32 	%rd6, %r9;
	cvt.s64.s32 	%rd7, %r1;
$L__BB217_4:
	setp.le.s64 	%p3, %rd11, %rd6;
	mov.f32 	%f67, 0fFF800000;
	mov.f32 	%f68, %f67;
	@%p3 bra 	$L__BB217_6;
	mad.lo.s64 	%rd20, %rd34, %rd2, %rd6;
	shl.b64 	%rd21, %rd20, 1;
	add.s64 	%rd22, %rd1, %rd21;
	ld.global.u16 	%rs1, [%rd22];
	// begin inline asm
	{  cvt.f32.f16 %f68, %rs1;}

	// end inline asm
	max.f32 	%f67, %f68, 0fFF800000;
$L__BB217_6:
	setp.le.s64 	%p4, %rd11, %rd6;
	mov.f32 	%f69, 0fFF800000;
	mov.f32 	%f70, %f69;
	@%p4 bra 	$L__BB217_8;
	mad.lo.s64 	%rd23, %rd2, %rd34, %rd2;
	add.s64 	%rd24, %rd23, %rd6;
	shl.b64 	%rd25, %rd24, 1;
	add.s64 	%rd26, %rd1, %rd25;
	ld.global.u16 	%rs2, [%rd26];
	// begin inline asm
	{  cvt.f32.f16 %f70, %rs2;}

	// end inline asm
	max.f32 	%f69, %f70, 0fFF800000;
$L__BB217_8:
	setp.le.s64 	%p5, %rd11, %rd6;
	mov.b32 	%r10, %f67;
	shfl.sync.bfly.b32	%r11|%p6, %r10, 4, 31, -1;
	mov.b32 	%f17, %r11;
	max.f32 	%f18, %f67, %f17;
	mov.b32 	%r12, %f18;
	shfl.sync.bfly.b32	%r13|%p7, %r12, 2, 31, -1;
	mov.b32 	%f19, %r13;
	max.f32 	%f20, %f18, %f19;
	mov.b32 	%r14, %f20;
	shfl.sync.bfly.b32	%r15|%p8, %r14, 1, 31, -1;
	mov.b32 	%f21, %r15;
	max.f32 	%f22, %f20, %f21;
	mov.b32 	%r16, %f69;
	shfl.sync.bfly.b32	%r17|%p9, %r16, 4, 31, -1;
	mov.b32 	%f23, %r17;
	max.f32 	%f24, %f69, %f23;
	mov.b32 	%r18, %f24;
	shfl.sync.bfly.b32	%r19|%p10, %r18, 2, 31, -1;
	mov.b32 	%f25, %r19;
	max.f32 	%f26, %f24, %f25;
	mov.b32 	%r20, %f26;
	shfl.sync.bfly.b32	%r21|%p11, %r20, 1, 31, -1;
	mov.b32 	%f27, %r21;
	max.f32 	%f28, %f26, %f27;
	sub.f32 	%f29, %f68, %f22;
	fma.rn.f32 	%f30, %f29, 0f3BBB989D, 0f3F000000;
	cvt.sat.f32.f32 	%f31, %f30;
	mov.f32 	%f32, 0f4B400001;
	mov.f32 	%f33, 0f437C0000;
	fma.rm.f32 	%f34, %f31, %f33, %f32;
	add.f32 	%f35, %f34, 0fCB40007F;
	neg.f32 	%f36, %f35;
	fma.rn.f32 	%f37, %f29, 0f3FB8AA3B, %f36;
	fma.rn.f32 	%f38, %f29, 0f32A57060, %f37;
	mov.b32 	%r22, %f34;
	shl.b32 	%r23, %r22, 23;
	mov.b32 	%f39, %r23;
	ex2.approx.ftz.f32 	%f40, %f38;
	mul.f32 	%f41, %f40, %f39;
	add.f32 	%f42, %f41, 0f00000000;
	sub.f32 	%f43, %f70, %f28;
	fma.rn.f32 	%f44, %f43, 0f3BBB989D, 0f3F000000;
	cvt.sat.f32.f32 	%f45, %f44;
	fma.rm.f32 	%f46, %f45, %f33, %f32;
	add.f32 	%f47, %f46, 0fCB40007F;
	neg.f32 	%f48, %f47;
	fma.rn.f32 	%f49, %f43, 0f3FB8AA3B, %f48;
	fma.rn.f32 	%f50, %f43, 0f32A57060, %f49;
	mov.b32 	%r24, %f46;
	shl.b32 	%r25, %r24, 23;
	mov.b32 	%f51, %r25;
	ex2.approx.ftz.f32 	%f52, %f50;
	mul.f32 	%f9, %f52, %f51;
	add.f32 	%f53, %f9, 0f00000000;
	mov.b32 	%r26, %f42;
	shfl.sync.bfly.b32	%r27|%p12, %r26, 4, 31, -1;
	mov.b32 	%f54, %r27;
	add.f32 	%f55, %f42, %f54;
	mov.b32 	%r28, %f55;
	shfl.sync.bfly.b32	%r29|%p13, %r28, 2, 31, -1;
	mov.b32 	%f56, %r29;
	add.f32 	%f57, %f55, %f56;
	mov.b32 	%r30, %f57;
	shfl.sync.bfly.b32	%r31|%p14, %r30, 1, 31, -1;
	mov.b32 	%f58, %r31;
	add.f32 	%f59, %f57, %f58;
	mov.b32 	%r32, %f53;
	shfl.sync.bfly.b32	%r33|%p15, %r32, 4, 31, -1;
	mov.b32 	%f60, %r33;
	add.f32 	%f61, %f53, %f60;
	mov.b32 	%r34, %f61;
	shfl.sync.bfly.b32	%r35|%p16, %r34, 2, 31, -1;
	mov.b32 	%f62, %r35;
	add.f32 	%f63, %f61, %f62;
	mov.b32 	%r36, %f63;
	shfl.sync.bfly.b32	%r37|%p17, %r36, 1, 31, -1;
	mov.b32 	%f64, %r37;
	add.f32 	%f10, %f63, %f64;
	div.rn.f32 	%f11, %f41, %f59;
	@%p5 bra 	$L__BB217_10;
	mad.lo.s64 	%rd27, %rd34, %rd4, %rd6;
	// begin inline asm
	{  cvt.rn.f16.f32 %rs3, %f11;}

	// end inline asm
	shl.b64 	%rd28, %rd27, 1;
	add.s64 	%rd29, %rd3, %rd28;
	st.global.u16 	[%rd29], %rs3;
$L__BB217_10:
	setp.le.s64 	%p18, %rd11, %rd6;
	div.rn.f32 	%f12, %f9, %f10;
	@%p18 bra 	$L__BB217_12;
	mad.lo.s64 	%rd30, %rd4, %rd34, %rd4;
	add.s64 	%rd31, %rd30, %rd6;
	// begin inline asm
	{  cvt.rn.f16.f32 %rs4, %f12;}

	// end inline asm
	shl.b64 	%rd32, %rd31, 1;
	add.s64 	%rd33, %rd3, %rd32;
	st.global.u16 	[%rd33], %rs4;
$L__BB217_12:
	add.s64 	%rd34, %rd34, %rd7;
	setp.lt.s64 	%p19, %rd34, %rd10;
	@%p19 bra 	$L__BB217_4;
$L__BB217_13:
	ret;

}
	// .globl	_Z15SoftmaxWarpImplI10DirectLoadI6__halffE11DirectStoreIfS1_EfLi1ELi1ELi8ELi1ELb0EL9Algorithm0EEvT_T0_ll
.visible .entry _Z15SoftmaxWarpImplI10DirectLoadI6__halffE11DirectStoreIfS1_EfLi1ELi1ELi8ELi1ELb0EL9Algorithm0EEvT_T0_ll(
	.param .align 8 .b8 _Z15SoftmaxWarpImplI10DirectLoadI6__halffE11DirectStoreIfS1_EfLi1ELi1ELi8ELi1ELb0EL9Algorithm0EEvT_T0_ll_param_0[16],
	.param .align 8 .b8 _Z15SoftmaxWarpImplI10DirectLoadI6__halffE11DirectStoreIfS1_EfLi1ELi1ELi8ELi1ELb0EL9Algorithm0EEvT_T0_ll_param_1[16],
	.param .u64 _Z15SoftmaxWarpImplI10DirectLoadI6__halffE11DirectStoreIfS1_EfLi1ELi1ELi8ELi1ELb0EL9Algorithm0EEvT_T0_ll_param_2,
	.param .u64 _Z15SoftmaxWarpImplI10DirectLoadI6__halffE11DirectStoreIfS1_EfLi1ELi1ELi8ELi1ELb0EL9Algorithm0EEvT_T0_ll_param_3
)
{
	.reg .pred 	%p<26>;
	.reg .b16 	%rs<7>;
	.reg .b32 	%r<53>;
	.reg .b32 	%f<86>;
	.reg .b64 	%rd<55>;

	ld.param.u64 	%rd2, [_Z15SoftmaxWarpImplI10DirectLoadI6__halffE11DirectStoreIfS1_EfLi1ELi1ELi8ELi1ELb0EL9Algorithm0EEvT_T0_ll_param_0+8];
	ld.param.u64 	%rd4, [_Z15SoftmaxWarpImplI10DirectLoadI6__halffE11DirectStoreIfS1_EfLi1ELi1ELi8ELi1ELb0EL9Algorithm0EEvT_T0_ll_param_1+8];
	ld.param.u64 	%rd19, [_Z15SoftmaxWarpImplI10DirectLoadI6__halffE11DirectStoreIfS1_EfLi1ELi1ELi8ELi1ELb0EL9Algorithm0EEvT_T0_ll_param_1];
	ld.param.u64 	%rd20, [_Z15SoftmaxWarpImplI10DirectLoadI6__halffE11DirectStoreIfS1_EfLi1ELi1ELi8ELi1ELb0EL9Algorithm0EEvT_T0_ll_param_0];
	ld.param.u64 	%rd18, [_Z15SoftmaxWarpImplI10DirectLoadI6__halffE11DirectStoreIfS1_EfLi1ELi1ELi8ELi1ELb0EL9Algorithm0EEvT_T0_ll_param_2];
	ld.param.u64 	%rd21, [_Z15SoftmaxWarpImplI10DirectLoadI6__halffE11DirectStoreIfS1_EfLi1ELi1ELi8ELi1ELb0EL9Algorithm0EEvT_T0_ll_param_3];
	cvta.to.global.u64 	%rd1, %rd20;
	cvta.to.global.u64 	%rd3, %rd19;
	setp.lt.s64 	%p1, %rd21, 9;
	@%p1 bra 	$L__BB218_2;
	mov.u64 	%rd22, $str;
	cvta.global.u64 	%rd23, %rd22;
	mov.u64 	%rd24, $str$1;
	cvta.global.u64 	%rd25, %rd24;
	mov.u64 	%rd26, __unnamed_214;
	cvta.global.u64 	%rd27, %rd26;
	{ // callseq 213, 0
	.param .b64 param0;
	st.param.b64 	[param0], %rd23;
	.param .b64 param1;
	st.param.b64 	[param1], %rd25;
	.param .b32 param2;
	st.param.b32 	[param2], 358;
	.param .b64 param3;
	st.param.b64 	[param3], %rd27;
	.param .b64 param4;
	st.param.b64 	[param4], 1;
	call.uni 
	__assertfail, 
	(
	param0, 
	param1, 
	param2, 
	param3, 
	param4
	);
	} // callseq 213
$L__BB218_2:
	mov.u32 	%r1, %nctaid.x;
	mov.u32 	%r2, %ntid.y;
	mul.lo.s32 	%r3, %r1, %r2;
	mov.u32 	%r4, %ctaid.x;
	mov.u32 	%r5, %tid.y;
	mad.lo.s32 	%r6, %r4, %r2, %r5;
	cvt.s64.s32 	%rd5, %r3;
	cvt.s64.s32 	%rd54, %r6;
	setp.le.s64 	%p2, %rd18, %rd54;
	@%p2 bra 	$L__BB218_10;
	mov.u32 	%r7, %tid.x;
	cvt.u64.u32 	%rd7, %r7;
	add.s64 	%rd8, %rd5, %rd54;
	max.s64 	%rd28, %rd18, %rd8;
	setp.lt.s64 	%p3, %rd8, %rd18;
	selp.u64 	%rd9, 1, 0, %p3;
	add.s64 	%rd29, %rd8, %rd9;
	sub.s64 	%rd10, %rd28, %rd29;
	or.b64  	%rd30, %rd10, %rd5;
	and.b64  	%rd31, %rd30, -4294967296;
	setp.ne.s64 	%p4, %rd31, 0;
	@%p4 bra 	$L__BB218_5;
	cvt.u32.u64 	%r8, %rd5;
	cvt.u32.u64 	%r9, %rd10;
	div.u32 	%r10, %r9, %r8;
	cvt.u64.u32 	%rd52, %r10;
	bra.uni 	$L__BB218_6;
$L__BB218_5:
	div.u64 	%rd52, %rd10, %rd5;
$L__BB218_6:
	add.s64 	%rd14, %rd52, %rd9;
	and.b64  	%rd32, %rd14, 1;
	setp.eq.b64 	%p5, %rd32, 1;
	@%p5 bra 	$L__BB218_8;
	mad.lo.s64 	%rd33, %rd2, %rd54, %rd7;
	shl.b64 	%rd34, %rd33, 1;
	add.s64 	%rd35, %rd1, %rd34;
	ld.global.u16 	%rs1, [%rd35];
	// begin inline asm
	{  cvt.f32.f16 %f1, %rs1;}

	// end inline asm
	max.f32 	%f3, %f1, 0fFF800000;
	mov.b32 	%r11, %f3;
	shfl.sync.bfly.b32	%r12|%p6, %r11, 4, 31, -1;
	mov.b32 	%f4, %r12;
	max.f32 	%f5, %f3, %f4;
	mov.b32 	%r13, %f5;
	shfl.sync.bfly.b32	%r14|%p7, %r13, 2, 31, -1;
	mov.b32 	%f6, %r14;
	max.f32 	%f7, %f5, %f6;
	mov.b32 	%r15, %f7;
	shfl.sync.bfly.b32	%r16|%p8, %r15, 1, 31, -1;
	mov.b32 	%f8, %r16;
	max.f32 	%f9, %f7, %f8;
	sub.f32 	%f10, %f1, %f9;
	fma.rn.f32 	%f11, %f10, 0f3BBB989D, 0f3F000000;
	cvt.sat.f32.f32 	%f12, %f11;
	mov.f32 	%f13, 0f4B400001;
	mov.f32 	%f14, 0f437C0000;
	fma.rm.f32 	%f15, %f12, %f14, %f13;
	add.f32 	%f16, %f15, 0fCB40007F;
	neg.f32 	%f17, %f16;
	fma.rn.f32 	%f18, %f10, 0f3FB8AA3B, %f17;
	fma.rn.f32 	%f19, %f10, 0f32A57060, %f18;
	mov.b32 	%r17, %f15;
	shl.b32 	%r18, %r17, 23;
	mov.b32 	%f20, %r18;
	ex2.approx.ftz.f32 	%f21, %f19;
	mul.f32 	%f22, %f21, %f20;
	add.f32 	%f23, %f22, 0f00000000;
	mov.b32 	%r19, %f23;
	shfl.sync.bfly.b32	%r20|%p9, %r19, 4, 31, -1;
	mov.b32 	%f24, %r20;
	add.f32 	%f25, %f23, %f24;
	mov.b32 	%r21, %f25;
	shfl.sync.bfly.b32	%r22|%p10, %r21, 2, 31, -1;
	mov.b32 	%f26, %r22;
	add.f32 	%f27, %f25, %f26;
	mov.b32 	%r23, %f27;
	shfl.sync.bfly.b32	%r24|%p11, %r23, 1, 31, -1;
	mov.b32 	%f28, %r24;
	add.f32 	%f29, %f27, %f28;
	div.rn.f32 	%f2, %f22, %f29;
	mad.lo.s64 	%rd36, %rd4, %rd54, %rd7;
	// begin inline asm
	{  cvt.rn.f16.f32 %rs2, %f2;}

	// end inline asm
	shl.b64 	%rd37, %rd36, 1;
	add.s64 	%rd38, %rd3, %rd37;
	st.global.u16 	[%rd38], %rs2;
	mov.u64 	%rd54, %rd8;
$L__BB218_8:
	setp.eq.s64 	%p12, %rd14, 0;
	@%p12 bra 	$L__BB218_10;
$L__BB218_9:
	mad.lo.s64 	%rd39, %rd54, %rd2, %rd7;
	shl.b64 	%rd40, %rd39, 1;
	add.s64 	%rd41, %rd1, %rd40;
	ld.global.u16 	%rs3, [%rd41];
	// begin inline asm
	{  cvt.f32.f16 %f30, %rs3;}

	// end inline asm
	max.f32 	%f34, %f30, 0fFF800000;
	mov.b32 	%r25, %f34;
	shfl.sync.bfly.b32	%r26|%p13, %r25, 4, 31, -1;
	mov.b32 	%f35, %r26;
	max.f32 	%f36, %f34, %f35;
	mov.b32 	%r27, %f36;
	shfl.sync.bfly.b32	%r28|%p14, %r27, 2, 31, -1;
	mov.b32 	%f37, %r28;
	max.f32 	%f38, %f36, %f37;
	mov.b32 	%r29, %f38;
	shfl.sync.bfly.b32	%r30|%p15, %r29, 1, 31, -1;
	mov.b32 	%f39, %r30;
	max.f32 	%f40, %f38, %f39;
	sub.f32 	%f41, %f30, %f40;
	fma.rn.f32 	%f42, %f41, 0f3BBB989D, 0f3F000000;
	cvt.sat.f32.f32 	%f43, %f42;
	mov.f32 	%f44, 0f4B400001;
	mov.f32 	%f45, 0f437C0000;
	fma.rm.f32 	%f46, %f43, %f45, %f44;
	add.f32 	%f47, %f46, 0fCB40007F;
	neg.f32 	%f48, %f47;
	fma.rn.f32 	%f49, %f41, 0f3FB8AA3B, %f48;
	fma.rn.f32 	%f50, %f41, 0f32A57060, %f49;
	mov.b32 	%r31, %f46;
	shl.b32 	%r32, %r31, 23;
	mov.b32 	%f51, %r32;
	ex2.approx.ftz.f32 	%f52, %f50;
	mul.f32 	%f53, %f52, %f51;
	add.f32 	%f54, %f53, 0f00000000;
	mov.b32 	%r33, %f54;
	shfl.sync.bfly.b32	%r34|%p16, %r33, 4, 31, -1;
	mov.b32 	%f55, %r34;
	add.f32 	%f56, %f54, %f55;
	mov.b32 	%r35, %f56;
	shfl.sync.bfly.b32	%r36|%p17, %r35, 2, 31, -1;
	mov.b32 	%f57, %r36;
	add.f32 	%f58, %f56, %f57;
	mov.b32 	%r37, %f58;
	shfl.sync.bfly.b32	%r38|%p18, %r37, 1, 31, -1;
	mov.b32 	%f59, %r38;
	add.f32 	%f60, %f58, %f59;
	div.rn.f32 	%f31, %f53, %f60;
	mad.lo.s64 	%rd42, %rd54, %rd4, %rd7;
	// begin inline asm
	{  cvt.rn.f16.f32 %rs4, %f31;}

	// end inline asm
	shl.b64 	%rd43, %rd42, 1;
	add.s64 	%rd44, %rd3, %rd43;
	st.global.u16 	[%rd44], %rs4;
	add.s64 	%rd45, %rd54, %rd5;
	mad.lo.s64 	%rd46, %rd45, %rd2, %rd7;
	shl.b64 	%rd47, %rd46, 1;
	add.s64 	%rd48, %rd1, %rd47;
	ld.global.u16 	%rs5, [%rd48];
	// begin inline asm
	{  cvt.f32.f16 %f32, %rs5;}

	// end inline asm
	max.f32 	%f61, %f32, 0fFF800000;
	mov.b32 	%r39, %f61;
	shfl.sync.bfly.b32	%r40|%p19, %r39, 4, 31, -1;
	mov.b32 	%f62, %r40;
	max.f32 	%f63, %f61, %f62;
	mov.b32 	%r41, %f63;
	shfl.sync.bfly.b32	%r42|%p20, %r41, 2, 31, -1;
	mov.b32 	%f64, %r42;
	max.f32 	%f65, %f63, %f64;
	mov.b32 	%r43, %f65;
	shfl.sync.bfly.b32	%r44|%p21, %r43, 1, 31, -1;
	mov.b32 	%f66, %r44;
	max.f32 	%f67, %f65, %f66;
	sub.f32 	%f68, %f32, %f67;
	fma.rn.f32 	%f69, %f68, 0f3BBB989D, 0f3F000000;
	cvt.sat.f32.f32 	%f70, %f69;
	fma.rm.f32 	%f71, %f70, %f45, %f44;
	add.f32 	%f72, %f71, 0fCB40007F;
	neg.f32 	%f73, %f72;
	fma.rn.f32 	%f74, %f68, 0f3FB8AA3B, %f73;
	fma.rn.f32 	%f75, %f68, 0f32A57060, %f74;
	mov.b32 	%r45, %f71;
	shl.b32 	%r46, %r45, 23;
	mov.b32 	%f76, %r46;
	ex2.approx.ftz.f32 	%f77, %f75;
	mul.f32 	%f78, %f77, %f76;
	add.f32 	%f79, %f78, 0f00000000;
	mov.b32 	%r47, %f79;
	shfl.sync.bfly.b32	%r48|%p22, %r47, 4, 31, -1;
	mov.b32 	%f80, %r48;
	add.f32 	%f81, %f79, %f80;
	mov.b32 	%r49, %f81;
	shfl.sync.bfly.b32	%r50|%p23, %r49, 2, 31, -1;
	mov.b32 	%f82, %r50;
	add.f32 	%f83, %f81, %f82;
	mov.b32 	%r51, %f83;
	shfl.sync.bfly.b32	%r52|%p24, %r51, 1, 31, -1;
	mov.b32 	%f84, %r52;
	add.f32 	%f85, %f83, %f84;
	div.rn.f32 	%f33, %f78, %f85;
	mad.lo.s64 	%rd49, %rd45, %rd4, %rd7;
	// begin inline asm
	{  cvt.rn.f16.f32 %rs6, %f33;}

	// end inline asm
	shl.b64 	%rd50, %rd49, 1;
	add.s64 	%rd51, %rd3, %rd50;
	st.global.u16 	[%rd51], %rs6;
	add.s64 	%rd54, %rd45, %rd5;
	setp.lt.s64 	%p25, %rd54, %rd18;
	@%p25 bra 	$L__BB218_9;
$L__BB218_10:
	ret;

}
	// .globl	_Z15SoftmaxWarpImplI10DirectLoadI6__halffE11DirectStoreIfS1_EfLi1ELi1ELi8ELi1ELb1EL9Algorithm0EEvT_T0_ll
.visible .entry _Z15SoftmaxWarpImplI10DirectLoadI6__halffE11DirectStoreIfS1_EfLi1ELi1ELi8ELi1ELb1EL9Algorithm0EEvT_T0_ll(
	.param .align 8 .b8 _Z15SoftmaxWarpImplI10DirectLoadI6__halffE11DirectStoreIfS1_EfLi1ELi1ELi8ELi1ELb1EL9Algorithm0EEvT_T0_ll_param_0[16],
	.param .align 8 .b8 _Z15SoftmaxWarpImplI10DirectLoadI6__halffE11DirectStoreIfS1_EfLi1ELi1ELi8ELi1ELb1EL9Algorithm0EEvT_T0_ll_param_1[16],
	.param .u64 _Z15SoftmaxWarpImplI10DirectLoadI6__halffE11DirectStoreIfS1_EfLi1ELi1ELi8ELi1ELb1EL9Algorithm0EEvT_T0_ll_param_2,
	.param .u64 _Z15SoftmaxWarpImplI10DirectLoadI6__halffE11DirectStoreIfS1_EfLi1ELi1ELi8ELi1ELb1EL9Algorithm0EEvT_T0_ll_param_3
)
{
	.reg .pred 	%p<32>;
	.reg .b16 	%rs<7>;
	.reg .b32 	%r<53>;
	.reg .b32 	%f<109>;
	.reg .b64 	%rd<55>;

	ld.param.u64 	%rd2, [_Z15SoftmaxWarpImplI10DirectLoadI6__halffE11DirectStoreIfS1_EfLi1ELi1ELi8ELi1ELb1EL9Algorithm0EEvT_T0_ll_param_0+8];
	ld.param.u64 	%rd4, [_Z15SoftmaxWarpImplI10DirectLoadI6__halffE11DirectStoreIfS1_EfLi1ELi1ELi8ELi1ELb1EL9Algorithm0EEvT_T0_ll_param_1+8];
	ld.param.u64 	%rd21, [_Z15SoftmaxWarpImplI10DirectLoadI6__halffE11DirectStoreIfS1_EfLi1ELi1ELi8ELi1ELb1EL9Algorithm0EEvT_T0_ll_param_1];
	ld.param.u64 	%rd22, [_Z15SoftmaxWarpImplI10DirectLoadI6__halffE11DirectStoreIfS1_EfLi1ELi1ELi8ELi1ELb1EL9Algorithm0EEvT_T0_ll_param_0];
	ld.param.u64 	%rd19, [_Z15SoftmaxWarpImplI10DirectLoadI6__halffE11DirectStoreIfS1_EfLi1ELi1ELi8ELi1ELb1EL9Algorithm0EEvT_T0_ll_param_2];
	ld.param.u64 	%rd20, [_Z15SoftmaxWarpImplI10DirectLoadI6__halffE11DirectStoreIfS1_EfLi1ELi1ELi8ELi1ELb1EL9Algorithm0EEvT_T0_ll_param_3];
	cvta.to.global.u64 	%rd1, %rd22;
	cvta.to.global.u64 	%rd3, %rd21;
	setp.lt.s64 	%p1, %rd20, 9;
	@%p1 bra 	$L__BB219_2;
	mov.u64 	%rd23, $str;
	cvta.global.u64 	%rd24, %rd23;
	mov.u64 	%rd25, $str$1;
	cvta.global.u64 	%rd26, %rd25;
	mov.u64 	%rd27, __unnamed_215;
	cvta.global.u64 	%rd28, %rd27;
	{ // callseq 214, 0
	.param .b64 param0;
	st.param.b64 	[param0], %rd24;
	.param .b64 param1;
	st.param.b64 	[param1], %rd26;
	.param .b32 param2;
	st.param.b32 	[param2], 358;
	.param .b64 param3;
	st.param.b64 	[param3], %rd28;
	.param .b64 param4;
	st.param.b64 	[param4], 1;
	call.uni 
	__assertfail, 
	(
	param0, 
	param1, 
	param2, 
	param3, 
	param4
	);
	} // callseq 214
$L__BB219_2:
	mov.u32 	%r1, %nctaid.x;
	mov.u32 	%r2, %ntid.y;
	mul.lo.s32 	%r3, %r1, %r2;
	mov.u32 	%r4, %ctaid.x;
	mov.u32 	%r5, %tid.y;
	mad.lo.s32 	%r6, %r4, %r2, %r5;
	cvt.s64.s32 	%rd5, %r3;
	cvt.s64.s32 	%rd6, %r6;
	setp.le.s64 	%p2, %rd19, %rd6;
	@%p2 bra 	$L__BB219_21;
	mov.u32 	%r7, %tid.x;
	cvt.u64.u32 	%rd7, %r7;
	add.s64 	%rd8, %rd5, %rd6;
	max.s64 	%rd29, %rd19, %rd8;
	setp.lt.s64 	%p3, %rd8, %rd19;
	selp.u64 	%rd9, 1, 0, %p3;
	add.s64 	%rd30, %rd8, %rd9;
	sub.s64 	%rd10, %rd29, %rd30;
	or.b64  	%rd31, %rd10, %rd5;
	and.b64  	%rd32, %rd31, -4294967296;
	setp.ne.s64 	%p4, %rd32, 0;
	@%p4 bra 	$L__BB219_5;
	cvt.u32.u64 	%r8, %rd5;
	cvt.u32.u64 	%r9, %rd10;
	div.u32 	%r10, %r9, %r8;
	cvt.u64.u32 	%rd52, %r10;
	bra.uni 	$L__BB219_6;
$L__BB219_5:
	div.u64 	%rd52, %rd10, %rd5;
$L__BB219_6:
	add.s64 	%rd14, %rd52, %rd9;
	and.b64  	%rd33, %rd14, 1;
	setp.eq.b64 	%p5, %rd33, 1;
	mov.u64 	%rd54, %rd6;
	@%p5 bra 	$L__BB219_11;
	setp.le.s64 	%p6, %rd20, %rd7;
	mov.f32 	%f103, 0fFF800000;
	mov.f32 	%f104, %f103;
	@%p6 bra 	$L__BB219_9;
	mad.lo.s64 	%rd34, %rd2, %rd6, %rd7;
	shl.b64 	%rd35, %rd34, 1;
	add.s64 	%rd36, %rd1, %rd35;
	ld.global.u16 	%rs1, [%rd36];
	// begin inline asm
	{  cvt.f32.f16 %f103, %rs1;}

	// end inline asm
	max.f32 	%f104, %f103, 0fFF800000;
$L__BB219_9:
	setp.le.s64 	%p7, %rd20, %rd7;
	mov.b32 	%r11, %f104;
	shfl.sync.bfly.b32	%r12|%p8, %r11, 4, 31, -1;
	mov.b32 	%f18, %r12;
	max.f32 	%f19, %f104, %f18;
	mov.b32 	%r13, %f19;
	shfl.sync.bfly.b32	%r14|%p9, %r13, 2, 31, -1;
	mov.b32 	%f20, %r14;
	max.f32 	%f21, %f19, %f20;
	mov.b32 	%r15, %f21;
	shfl.sync.bfly.b32	%r16|%p10, %r15, 1, 31, -1;
	mov.b32 	%f22, %r16;
	max.f32 	%f23, %f21, %f22;
	sub.f32 	%f24, %f103, %f23;
	fma.rn.f32 	%f25, %f24, 0f3BBB989D, 0f3F000000;
	cvt.sat.f32.f32 	%f26, %f25;
	mov.f32 	%f27, 0f4B400001;
	mov.f32 	%f28, 0f437C0000;
	fma.rm.f32 	%f29, %f26, %f28, %f27;
	add.f32 	%f30, %f29, 0fCB40007F;
	neg.f32 	%f31, %f30;
	fma.rn.f32 	%f32, %f24, 0f3FB8AA3B, %f31;
	fma.rn.f32 	%f33, %f24, 0f32A57060, %f32;
	mov.b32 	%r17, %f29;
	shl.b32 	%r18, %r17, 23;
	mov.b32 	%f34, %r18;
	ex2.approx.ftz.f32 	%f35, %f33;
	mul.f32 	%f36, %f35, %f34;
	add.f32 	%f37, %f36, 0f00000000;
	mov.b32 	%r19, %f37;
	shfl.sync.bfly.b32	%r20|%p11, %r19, 4, 31, -1;
	mov.b32 	%f38, %r20;
	add.f32 	%f39, %f37, %f38;
	mov.b32 	%r21, %f39;
	shfl.sync.bfly.b32	%r22|%p12, %r21, 2, 31, -1;
	mov.b32 	%f40, %r22;
	add.f32 	%f41, %f39, %f40;
	mov.b32 	%r23, %f41;
	shfl.sync.bfly.b32	%r24|%p13, %r23, 1, 31, -1;
	mov.b32 	%f42, %r24;
	add.f32 	%f43, %f41, %f42;
	div.rn.f32 	%f5, %f36, %f43;
	mov.u64 	%rd54, %rd8;
	@%p7 bra 	$L__BB219_11;
	mad.lo.s64 	%rd37, %rd4, %rd6, %rd7;
	// begin inline asm
	{  cvt.rn.f16.f32 %rs2, %f5;}

	// end inline asm
	shl.b64 	%rd38, %rd37, 1;
	add.s64 	%rd39, %rd3, %rd38;
	st.global.u16 	[%rd39], %rs2;
$L__BB219_11:
	setp.eq.s64 	%p14, %rd14, 0;
	@%p14 bra 	$L__BB219_21;
$L__BB219_12:
	setp.le.s64 	%p15, %rd20, %rd7;
	mov.f32 	%f105, 0fFF800000;
	mov.f32 	%f106, %f105;
	@%p15 bra 	$L__BB219_14;
	mad.lo.s64 	%rd40, %rd54, %rd2, %rd7;
	shl.b64 	%rd41, %rd40, 1;
	add.s64 	%rd42, %rd1, %rd41;
	ld.global.u16 	%rs3, [%rd42];
	// begin inline asm
	{  cvt.f32.f16 %f105, %rs3;}

	// end inline asm
	max.f32 	%f106, %f105, 0fFF800000;
$L__BB219_14:
	setp.le.s64 	%p16, %rd20, %rd7;
	mov.b32 	%r25, %f106;
	shfl.sync.bfly.b32	%r26|%p17, %r25, 4, 31, -1;
	mov.b32 	%f47, %r26;
	max.f32 	%f48, %f106, %f47;
	mov.b32 	%r27, %f48;
	shfl.sync.bfly.b32	%r28|%p18, %r27, 2, 31, -1;
	mov.b32 	%f49, %r28;
	max.f32 	%f50, %f48, %f49;
	mov.b32 	%r29, %f50;
	shfl.sync.bfly.b32	%r30|%p19, %r29, 1, 31, -1;
	mov.b32 	%f51, %r30;
	max.f32 	%f52, %f50, %f51;
	sub.f32 	%f53, %f105, %f52;
	fma.rn.f32 	%f54, %f53, 0f3BBB989D, 0f3F000000;
	cvt.sat.f32.f32 	%f55, %f54;
	mov.f32 	%f56, 0f4B400001;
	mov.f32 	%f57, 0f437C0000;
	fma.rm.f32 	%f58, %f55, %f57, %f56;
	add.f32 	%f59, %f58, 0fCB40007F;
	neg.f32 	%f60, %f59;
	fma.rn.f32 	%f61, %f53, 0f3FB8AA3B, %f60;
	fma.rn.f32 	%f62, %f53, 0f32A57060, %f61;
	mov.b32 	%r31, %f58;
	shl.b32 	%r32, %r31, 23;
	mov.b32 	%f63, %r32;
	ex2.approx.ftz.f32 	%f64, %f62;
	mul.f32 	%f65, %f64, %f63;
	add.f32 	%f66, %f65, 0f00000000;
	mov.b32 	%r33, %f66;
	shfl.sync.bfly.b32	%r34|%p20, %r33, 4, 31, -1;
	mov.b32 	%f67, %r34;
	add.f32 	%f68, %f66, %f67;
	mov.b32 	%r35, %f68;
	shfl.sync.bfly.b32	%r36|%p21, %r35, 2, 31, -1;
	mov.b32 	%f69, %r36;
	add.f32 	%f70, %f68, %f69;
	mov.b32 	%r37, %f70;
	shfl.sync.bfly.b32	%r38|%p22, %r37, 1, 31, -1;
	mov.b32 	%f71, %r38;
	add.f32 	%f72, %f70, %f71;
	div.rn.f32 	%f10, %f65, %f72;
	@%p16 bra 	$L__BB219_16;
	mad.lo.s64 	%rd43, %rd54, %rd4, %rd7;
	// begin inline asm
	{  cvt.rn.f16.f32 %rs4, %f10;}

	// end inline asm
	shl.b64 	%rd44, %rd43, 1;
	add.s64 	%rd45, %rd3, %rd44;
	st.global.u16 	[%rd45], %rs4;
$L__BB219_16:
	setp.le.s64 	%p23, %rd20, %rd7;
	add.s64 	%rd17, %rd54, %rd5;
	mov.f32 	%f107, 0fFF800000;
	mov.f32 	%f108, %f107;
	@%p23 bra 	$L__BB219_18;
	mad.lo.s64 	%rd46, %rd17, %rd2, %rd7;
	shl.b64 	%rd47, %rd46, 1;
	add.s64 	%rd48, %rd1, %rd47;
	ld.global.u16 	%rs5, [%rd48];
	// begin inline asm
	{  cvt.f32.f16 %f107, %rs5;}

	// end inline asm
	max.f32 	%f108, %f107, 0fFF800000;
$L__BB219_18:
	setp.le.s64 	%p24, %rd20, %rd7;
	mov.b32 	%r39, %f108;
	shfl.sync.bfly.b32	%r40|%p25, %r39, 4, 31, -1;
	mov.b32 	%f76, %r40;
	max.f32 	%f77, %f108, %f76;
	mov.b32 	%r41, %f77;
	shfl.sync.bfly.b32	%r42|%p26, %r41, 2, 31, -1;
	mov.b32 	%f78, %r42;
	max.f32 	%f79, %f77, %f78;
	mov.b32 	%r43, %f79;
	shfl.sync.bfly.b32	%r44|%p27, %r43, 1, 31, -1;
	mov.b32 	%f80, %r44;
	max.f32 	%f81, %f79, %f80;
	sub.f32 	%f82, %f107, %f81;
	fma.rn.f32 	%f83, %f82, 0f3BBB989D, 0f3F000000;
	cvt.sat.f32.f32 	%f84, %f83;
	mov.f32 	%f85, 0f4B400001;
	mov.f32 	%f86, 0f437C0000;
	fma.rm.f32 	%f87, %f84, %f86, %f85;
	add.f32 	%f88, %f87, 0fCB40007F;
	neg.f32 	%f89, %f88;
	fma.rn.f32 	%f90, %f82, 0f3FB8AA3B, %f89;
	fma.rn.f32 	%f91, %f82, 0f32A57060, %f90;
	mov.b32 	%r45, %f87;
	shl.b32 	%r46, %r45, 23;
	mov.b32 	%f92, %r46;
	ex2.approx.ftz.f32 	%f93, %f91;
	mul.f32 	%f94, %f93, %f92;
	add.f32 	%f95, %f94, 0f00000000;
	mov.b32 	%r47, %f95;
	shfl.sync.bfly.b32	%r48|%p28, %r47, 4, 31, -1;
	mov.b32 	%f96, %r48;
	add.f32 	%f97, %f95, %f96;
	mov.b32 	%r49, %f97;
	shfl.sync.bfly.b32	%r50|%p29, %r49, 2, 31, -1;
	mov.b32 	%f98, %r50;
	add.f32 	%f99, %f97, %f98;
	mov.b32 	%r51, %f99;
	shfl.sync.bfly.b32	%r52|%p30, %r51, 1, 31, -1;
	mov.b32 	%f100, %r52;
	add.f32 	%f101, %f99, %f100;
	div.rn.f32 	%f15, %f94, %f101;
	@%p24 bra 	$L__BB219_20;
	mad.lo.s64 	%rd49, %rd17, %rd4, %rd7;
	// begin inline asm
	{  cvt.rn.f16.f32 %rs6, %f15;}

	// end inline asm
	shl.b64 	%rd50, %rd49, 1;
	add.s64 	%rd51, %rd3, %rd50;
	st.global.u16 	[%rd51], %rs6;
$L__BB219_20:
	add.s64 	%rd54, %rd17, %rd5;
	setp.lt.s64 	%p31, %rd54, %rd19;
	@%p31 bra 	$L__BB219_12;
$L__BB219_21:
	ret;

}
	// .globl	_Z15SoftmaxWarpImplI10DirectLoadI6__halffE11DirectStoreIfS1_EfLi1ELi1ELi16ELi2ELb0EL9Algorithm0EEvT_T0_ll
.visible .entry _Z15SoftmaxWarpImplI10DirectLoadI6__halffE11DirectStoreIfS1_EfLi1ELi1ELi16ELi2ELb0EL9Algorithm0EEvT_T0_ll(
	.param .align 8 .b8 _Z15SoftmaxWarpImplI10DirectLoadI6__halffE11DirectStoreIfS1_EfLi1ELi1ELi16ELi2ELb0EL9Algorithm0EEvT_T0_ll_param_0[16],
	.param .align 8 .b8 _Z15SoftmaxWarpImplI10DirectLoadI6__halffE11DirectStoreIfS1_EfLi1ELi1ELi16ELi2ELb0EL9Algorithm0EEvT_T0_ll_param_1[16],
	.param .u64 _Z15SoftmaxWarpImplI10DirectLoadI6__halffE11DirectStoreIfS1_EfLi1ELi1ELi16ELi2ELb0EL9Algorithm0EEvT_T0_ll_param_2,
	.param .u64 _Z15SoftmaxWarpImplI10DirectLoadI6__halffE11DirectStoreIfS1_EfLi1ELi1ELi16ELi2ELb0EL9Algorithm0EEvT_T0_ll_param_3
)
{
	.reg .pred 	%p<20>;
	.reg .b16 	%rs<5>;
	.reg .b32 	%r<46>;
	.reg .b32 	%f<65>;
	.reg .b64 	%rd<31>;

	ld.param.u64 	%rd1, [_Z15SoftmaxWarpImplI10DirectLoadI6__halffE11DirectStoreIfS1_EfLi1ELi1ELi16ELi2ELb0EL9Algorithm0EEvT_T0_ll_param_0];
	ld.param.u64 	%rd2, [_Z15SoftmaxWarpImplI10DirectLoadI6__halffE11DirectStoreIfS1_EfLi1ELi1ELi16ELi2ELb0EL9Algorithm0EEvT_T0_ll_param_0+8];
	ld.param.u64 	%rd3, [_Z15SoftmaxWarpImplI10DirectLoadI6__halffE11DirectStoreIfS1_EfLi1ELi1ELi16ELi2ELb0EL9Algorithm0EEvT_T0_ll_param_1];
	ld.param.u64 	%rd4, [_Z15SoftmaxWarpImplI10DirectLoadI6__halffE11DirectStoreIfS1_EfLi1ELi1ELi16ELi2ELb0EL9Algorithm0EEvT_T0_ll_param_1+8];
	ld.param.u64 	%rd12, [_Z15SoftmaxWarpImplI10DirectLoadI6__halffE11DirectStoreIfS1_EfLi1ELi1ELi16ELi2ELb0EL9Algorithm0EEvT_T0_ll_param_2];
	ld.param.u64 	%rd13, [_Z15SoftmaxWarpImplI10DirectLoadI6__halffE11DirectStoreIfS1_EfLi1ELi1ELi16ELi2ELb0EL9Algorithm0EEvT_T0_ll_param_3];
	setp.lt.s64 	%p1, %rd13, 17;
	@%p1 bra 	$L__BB220_2;
	mov.u64 	%rd14, $str;
	cvta.global.u64 	%rd15, %rd14;
	mov.u64 	%rd16, $str$1;
	cvta.global.u64 	%rd17, %rd16;
	mov.u64 	%rd18, __unnamed_216;
	cvta.global.u64 	%rd19, %rd18;
	{ // callseq 215, 0
	.param .b64 param0;
	st.param.b64 	[param0], %rd15;
	.param .b64 param1;
	st.param.b64 	[param1], %rd17;
	.param .b32 param2;
	st.param.b32 	[param2], 358;
	.param .b64 param3;
	st.param.b64 	[param3], %rd19;
	.param .b64 param4;
	st.param.b64 	[param4], 1;
	call.uni 
	__assertfail, 
	(
	param0, 
	param1, 
	param2, 
	param3, 
	param4
	);
	} // callseq 215
$L__BB220_2:
	mov.u32 	%r2, %nctaid.x;
	mov.u32 	%r3, %ntid.y;
	mov.u32 	%r4, %ctaid.x;
	mov.u32 	%r5, %tid.y;
	mad.lo.s32 	%r6, %r4, %r3, %r5;
	mul.lo.s32 	%r7, %r3, %r2;
	shl.b32 	%r1, %r7, 1;
	shl.b32 	%r8, %r6, 1;
	cvt.s64.s32 	%rd30, %r8;
	setp.le.s64 	%p2, %rd12, %rd30;
	@%p2 bra 	$L__BB220_5;
	mov.u32 	%r9, %tid.x;
	cvt.u64.u32 	%rd6, %r9;
	cvta.to.global.u64 	%rd7, %rd3;
	cvta.to.global.u64 	%rd8, %rd1;
	cvt.s64.s32 	%rd9, %r1;
$L__BB220_4:
	mad.lo.s64 	%rd20, %rd30, %rd2, %rd6;
	shl.b64 	%rd21, %rd20, 1;
	add.s64 	%rd22, %rd8, %rd21;
	ld.global.u16 	%rs1, [%rd22];
	// begin inline asm
	{  cvt.f32.f16 %f1, %rs1;}

	// end inline asm
	max.f32 	%f5, %f1, 0fFF800000;
	shl.b64 	%rd23, %rd2, 1;
	add.s64 	%rd24, %rd22, %rd23;
	ld.global.u16 	%rs2, [%rd24];
	// begin inline asm
	{  cvt.f32.f16 %f2, %rs2;}

	// end inline asm
	max.f32 	%f6, %f2, 0fFF800000;
	mov.b32 	%r10, %f5;
	shfl.sync.bfly.b32	%r11|%p3, %r10, 8, 31, -1;
	mov.b32 	%f7, %r11;
	max.f32 	%f8, %f5, %f7;
	mov.b32 	%r12, %f8;
	shfl.sync.bfly.b32	%r13|%p4, %r12, 4, 31, -1;
	mov.b32 	%f9, %r13;
	max.f32 	%f10, %f8, %f9;
	mov.b32 	%r14, %f10;
	shfl.sync.bfly.b32	%r15|%p5, %r14, 2, 31, -1;
	mov.b32 	%f11, %r15;
	max.f32 	%f12, %f10, %f11;
	mov.b32 	%r16, %f12;
	shfl.sync.bfly.b32	%r17|%p6, %r16, 1, 31, -1;
	mov.b32 	%f13, %r17;
	max.f32 	%f14, %f12, %f13;
	mov.b32 	%r18, %f6;
	shfl.sync.bfly.b32	%r19|%p7, %r18, 8, 31, -1;
	mov.b32 	%f15, %r19;
	max.f32 	%f16, %f6, %f15;
	mov.b32 	%r20, %f16;
	shfl.sync.bfly.b32	%r21|%p8, %r20, 4, 31, -1;
	mov.b32 	%f17, %r21;
	max.f32 	%f18, %f16, %f17;
	mov.b32 	%r22, %f18;
	shfl.sync.bfly.b32	%r23|%p9, %r22, 2, 31, -1;
	mov.b32 	%f19, %r23;
	max.f32 	%f20, %f18, %f19;
	mov.b32 	%r24, %f20;
	shfl.sync.bfly.b32	%r25|%p10, %r24, 1, 31, -1;
	mov.b32 	%f21, %r25;
	max.f32 	%f22, %f20, %f21;
	sub.f32 	%f23, %f1, %f14;
	fma.rn.f32 	%f24, %f23, 0f3BBB989D, 0f3F000000;
	cvt.sat.f32.f32 	%f25, %f24;
	mov.f32 	%f26, 0f4B400001;
	mov.f32 	%f27, 0f437C0000;
	fma.rm.f32 	%f28, %f25, %f27, %f26;
	add.f32 	%f29, %f28, 0fCB40007F;
	neg.f32 	%f30, %f29;
	fma.rn.f32 	%f31, %f23, 0f3FB8AA3B, %f30;
	fma.rn.f32 	%f32, %f23, 0f32A57060, %f31;
	mov.b32 	%r26, %f28;
	shl.b32 	%r27, %r26, 23;
	mov.b32 	%f33, %r27;
	ex2.approx.ftz.f32 	%f34, %f32;
	mul.f32 	%f35, %f34, %f33;
	add.f32 	%f36, %f35, 0f00000000;
	sub.f32 	%f37, %f2, %f22;
	fma.rn.f32 	%f38, %f37, 0f3BBB989D, 0f3F000000;
	cvt.sat.f32.f32 	%f39, %f38;
	fma.rm.f32 	%f40, %f39, %f27, %f26;
	add.f32 	%f41, %f40, 0fCB40007F;
	neg.f32 	%f42, %f41;
	fma.rn.f32 	%f43, %f37, 0f3FB8AA3B, %f42;
	fma.rn.f32 	%f44, %f37, 0f32A57060, %f43;
	mov.b32 	%r28, %f40;
	shl.b32 	%r29, %r28, 23;
	mov.b32 	%f45, %r29;
	ex2.approx.ftz.f32 	%f46, %f44;
	mul.f32 	%f47, %f46, %f45;
	add.f32 	%f48, %f47, 0f00000000;
	mov.b32 	%r30, %f36;
	shfl.sync.bfly.b32	%r31|%p11, %r30, 8, 31, -1;
	mov.b32 	%f49, %r31;
	add.f32 	%f50, %f36, %f49;
	mov.b32 	%r32, %f50;
	shfl.sync.bfly.b32	%r33|%p12, %r32, 4, 31, -1;
	mov.b32 	%f51, %r33;
	add.f32 	%f52, %f50, %f51;
	mov.b32 	%r34, %f52;
	shfl.sync.bfly.b32	%r35|%p13, %r34, 2, 31, -1;
	mov.b32 	%f53, %r35;
	add.f32 	%f54, %f52, %f53;
	mov.b32 	%r36, %f54;
	shfl.sync.bfly.b32	%r37|%p14, %r36, 1, 31, -1;
	mov.b32 	%f55, %r37;
	add.f32 	%f56, %f54, %f55;
	mov.b32 	%r38, %f48;
	shfl.sync.bfly.b32	%r39|%p15, %r38, 8, 31, -1;
	mov.b32 	%f57, %r39;
	add.f32 	%f58, %f48, %f57;
	mov.b32 	%r40, %f58;
	shfl.sync.bfly.b32	%r41|%p16, %r40, 4, 31, -1;
	mov.b32 	%f59, %r41;
	add.f32 	%f60, %f58, %f59;
	mov.b32 	%r42, %f60;
	shfl.sync.bfly.b32	%r43|%p17, %r42, 2, 31, -1;
	mov.b32 	%f61, %r43;
	add.f32 	%f62, %f60, %f61;
	mov.b32 	%r44, %f62;
	shfl.sync.bfly.b32	%r45|%p18, %r44, 1, 31, -1;
	mov.b32 	%f63, %r45;
	add.f32 	%f64, %f62, %f63;
	div.rn.f32 	%f3, %f35, %f56;
	mad.lo.s64 	%rd25, %rd30, %rd4, %rd6;
	// begin inline asm
	{  cvt.rn.f16.f32 %rs3, %f3;}

	// end inline asm
	shl.b64 	%rd26, %rd25, 1;
	add.s64 	%rd27, %rd7, %rd26;
	st.global.u16 	[%rd27], %rs3;
	div.rn.f32 	%f4, %f47, %f64;
	// begin inline asm
	{  cvt.rn.f16.f32 %rs4, %f4;}

	// end inline asm
	shl.b64 	%rd28, %rd4, 1;
	add.s64 	%rd29, %rd27, %rd28;
	st.global.u16 	[%rd29], %rs4;
	add.s64 	%rd30, %rd30, %rd9;
	setp.lt.s64 	%p19, %rd30, %rd12;
	@%p19 bra 	$L__BB220_4;
$L__BB220_5:
	ret;

}
	// .globl	_Z15SoftmaxWarpImplI10DirectLoadI6__halffE11DirectStoreIfS1_EfLi1ELi1ELi16ELi2ELb1EL9Algorithm0EEvT_T0_ll
.visible .entry _Z15SoftmaxWarpImplI10DirectLoadI6__halffE11DirectStoreIfS1_EfLi1ELi1ELi16ELi2ELb1EL9Algorithm0EEvT_T0_ll(
	.param .align 8 .b8 _Z15SoftmaxWarpImplI10DirectLoadI6__halffE11DirectStoreIfS1_EfLi1ELi1ELi16ELi2ELb1EL9Algorithm0EEvT_T0_ll_param_0[16],
	.param .align 8 .b8 _Z15SoftmaxWarpImplI10DirectLoadI6__halffE11DirectStoreIfS1_EfLi1ELi1ELi16ELi2ELb1EL9Algorithm0EEvT_T0_ll_param_1[16],
	.param .u64 _Z15SoftmaxWarpImplI10DirectLoadI6__halffE11DirectStoreIfS1_EfLi1ELi1ELi16ELi2ELb1EL9Algorithm0EEvT_T0_ll_param_2,
	.param .u64 _Z15SoftmaxWarpImplI10DirectLoadI6__halffE11DirectStoreIfS1_EfLi1ELi1ELi16ELi2ELb1EL9Algorithm0EEvT_T0_ll_param_3
)
{
	.reg .pred 	%p<24>;
	.reg .b16 	%rs<5>;
	.reg .b32 	%r<46>;
	.reg .b32 	%f<79>;
	.reg .b64 	%rd<35>;

	ld.param.u64 	%rd2, [_Z15SoftmaxWarpImplI10DirectLoadI6__halffE11DirectStoreIfS1_EfLi1ELi1ELi16ELi2ELb1EL9Algorithm0EEvT_T0_ll_param_0+8];
	ld.param.u64 	%rd4, [_Z15SoftmaxWarpImplI10DirectLoadI6__halffE11DirectStoreIfS1_EfLi1ELi1ELi16ELi2ELb1EL9Algorithm0EEvT_T0_ll_param_1+8];
	ld.param.u64 	%rd12, [_Z15SoftmaxWarpImplI10DirectLoadI6__halffE11DirectStoreIfS1_EfLi1ELi1ELi16ELi2ELb1EL9Algorithm0EEvT_T0_ll_param_1];
	ld.param.u64 	%rd13, [_Z15SoftmaxWarpImplI10DirectLoadI6__halffE11DirectStoreIfS1_EfLi1ELi1ELi16ELi2ELb1EL9Algorithm0EEvT_T0_ll_param_0];
	ld.param.u64 	%rd10, [_Z15SoftmaxWarpImplI10DirectLoadI6__halffE11DirectStoreIfS1_EfLi1ELi1ELi16ELi2ELb1EL9Algorithm0EEvT_T0_ll_param_2];
	ld.param.u64 	%rd11, [_Z15SoftmaxWarpImplI10DirectLoadI6__halffE11DirectStoreIfS1_EfLi1ELi1ELi16ELi2ELb1EL9Algorithm0EEvT_T0_ll_param_3];
	cvta.to.global.u64 	%rd1, %rd13;
	cvta.to.global.u64 	%rd3, %rd12;
	setp.lt.s64 	%p1, %rd11, 17;
	@%p1 bra 	$L__BB221_2;
	mov.u64 	%rd14, $str;
	cvta.global.u64 	%rd15, %rd14;
	mov.u64 	%rd16, $str$1;
	cvta.global.u64 	%rd17, %rd16;
	mov.u64 	%rd18, __unnamed_217;
	cvta.global.u64 	%rd19, %rd18;
	{ // callseq 216, 0
	.param .b64 param0;
	st.param.b64 	[param0], %rd15;
	.param .b64 param1;
	st.param.b64 	[param1], %rd17;
	.param .b32 param2;
	st.param.b32 	[param2], 358;
	.param .b64 param3;
	st.param.b64 	[param3], %rd19;
	.param .b64 param4;
	st.param.b64 	[param4], 1;
	call.uni 
	__assertfail, 
	(
	param0, 
	param1, 
	param2, 
	param3, 
	param4
	);
	} // callseq 216
$L__BB221_2:
	mov.u32 	%r2, %nctaid.x;
	mov.u32 	%r3, %ntid.y;
	mov.u32 	%r4, %ctaid.x;
	mov.u32 	%r5, %tid.y;
	mad.lo.s32 	%r6, %r4, %r3, %r5;
	mul.lo.s32 	%r7, %r3, %r2;
	shl.b32 	%r1, %r7, 1;
	shl.b32 	%r8, %r6, 1;
	cvt.s64.s32 	%rd34, %r8;
	setp.le.s64 	%p2, %rd10, %rd34;
	@%p2 bra 	$L__BB221_13;
	mov.u32 	%r9, %tid.x;
	cvt.u64.u32 	%rd6, %r9;
	cvt.s64.s32 	%rd7, %r1;
$L__BB221_4:
	setp.le.s64 	%p3, %rd11, %rd6;
	mov.f32 	%f75, 0fFF800000;
	mov.f32 	%f76, %f75;
	@%p3 bra 	$L__BB221_6;
	mad.lo.s64 	%rd20, %rd34, %rd2, %rd6;
	shl.b64 	%rd21, %rd20, 1;
	add.s64 	%rd22, %rd1, %rd21;
	ld.global.u16 	%rs1, [%rd22];
	// begin inline asm
	{  cvt.f32.f16 %f76, %rs1;}

	// end inline asm
	max.f32 	%f75, %f76, 0fFF800000;
$L__BB221_6:
	setp.le.s64 	%p4, %rd11, %rd6;
	mov.f32 	%f77, 0fFF800000;
	mov.f32 	%f78, %f77;
	@%p4 bra 	$L__BB221_8;
	mad.lo.s64 	%rd23, %rd2, %rd34, %rd2;
	add.s64 	%rd24, %rd23, %rd6;
	shl.b64 	%rd25, %rd24, 1;
	add.s64 	%rd26, %rd1, %rd25;
	ld.global.u16 	%rs2, [%rd26];
	// begin inline asm
	{  cvt.f32.f16 %f78, %rs2;}

	// end inline asm
	max.f32 	%f77, %f78, 0fFF800000;
$L__BB221_8:
	setp.le.s64 	%p5, %rd11, %rd6;
	mov.b32 	%r10, %f75;
	shfl.sync.bfly.b32	%r11|%p6, %r10, 8, 31, -1;
	mov.b32 	%f17, %r11;
	max.f32 	%f18, %f75, %f17;
	mov.b32 	%r12, %f18;
	shfl.sync.bfly.b32	%r13|%p7, %r12, 4, 31, -1;
	mov.b32 	%f19, %r13;
	max.f32 	%f20, %f18, %f19;
	mov.b32 	%r14, %f20;
	shfl.sync.bfly.b32	%r15|%p8, %r14, 2, 31, -1;
	mov.b32 	%f21, %r15;
	max.f32 	%f22, %f20, %f21;
	mov.b32 	%r16, %f22;
	shfl.sync.bfly.b32	%r17|%p9, %r16, 1, 31, -1;
	mov.b32 	%f23, %r17;
	max.f32 	%f24, %f22, %f23;
	mov.b32 	%r18, %f77;
	shfl.sync.bfly.b32	%r19|%p10, %r18, 8, 31, -1;
	mov.b32 	%f25, %r19;
	max.f32 	%f26, %f77, %f25;
	mov.b32 	%r20, %f26;
	shfl.sync.bfly.b32	%r21|%p11, %r20, 4, 31, -1;
	mov.b32 	%f27, %r21;
	max.f32 	%f28, %f26, %f27;
	mov.b32 	%r22, %f28;
	shfl.sync.bfly.b32	%r23|%p12, %r22, 2, 31, -1;
	mov.b32 	%f29, %r23;
	max.f32 	%f30, %f28, %f29;
	mov.b32 	%r24, %f30;
	shfl.sync.bfly.b32	%r25|%p13, %r24, 1, 31, -1;
	mov.b32 	%f31, %r25;
	max.f32 	%f32, %f30, %f31;
	sub.f32 	%f33, %f76, %f24;
	fma.rn.f32 	%f34, %f33, 0f3BBB989D, 0f3F000000;
	cvt.sat.f32.f32 	%f35, %f34;
	mov.f32 	%f36, 0f4B400001;
	mov.f32 	%f37, 0f437C0000;
	fma.rm.f32 	%f38, %f35, %f37, %f36;
	add.f32 	%f39, %f38, 0fCB40007F;
	neg.f32 	%f40, %f39;
	fma.rn.f32 	%f41, %f33, 0f3FB8AA3B, %f40;
	fma.rn.f32 	%f42, %f33, 0f32A57060, %f41;
	mov.b32 	%r26, %f38;
	shl.b32 	%r27, %r26, 23;
	mov.b32 	%f43, %r27;
	ex2.approx.ftz.f32 	%f44, %f42;
	mul.f32 	%f45, %f44, %f43;
	add.f32 	%f46, %f45, 0f00000000;
	sub.f32 	%f47, %f78, %f32;
	fma.rn.f32 	%f48, %f47, 0f3BBB989D, 0f3F000000;
	cvt.sat.f32.f32 	%f49, %f48;
	fma.rm.f32 	%f50, %f49, %f37, %f36;
	add.f32 	%f51, %f50, 0fCB40007F;
	neg.f32 	%f52, %f51;
	fma.rn.f32 	%f53, %f47, 0f3FB8AA3B, %f52;
	fma.rn.f32 	%f54, %f47, 0f32A57060, %f53;
	mov.b32 	%r28, %f50;
	shl.b32 	%r29, %r28, 23;
	mov.b32 	%f55, %r29;
	ex2.approx.ftz.f32 	%f56, %f54;
	mul.f32 	%f9, %f56, %f55;
	add.f32 	%f57, %f9, 0f00000000;
	mov.b32 	%r30, %f46;
	shfl.sync.bfly.b32	%r31|%p14, %r30, 8, 31, -1;
	mov.b32 	%f58, %r31;
	add.f32 	%f59, %f46, %f58;
	mov.b32 	%r32, %f59;
	shfl.sync.bfly.b32	%r33|%p15, %r32, 4, 31, -1;
	mov.b32 	%f60, %r33;
	add.f32 	%f61, %f59, %f60;
	mov.b32 	%r34, %f61;
	shfl.sync.bfly.b32	%r35|%p16, %r34, 2, 31, -1;
	mov.b32 	%f62, %r35;
	add.f32 	%f63, %f61, %f62;
	mov.b32 	%r36, %f63;
	shfl.sync.bfly.b32	%r37|%p17, %r36, 1, 31, -1;
	mov.b32 	%f64, %r37;
	add.f32 	%f65, %f63, %f64;
	mov.b32 	%r38, %f57;
	shfl.sync.bfly.b32	%r39|%p18, %r38, 8, 31, -1;
	mov.b32 	%f66, %r39;
	add.f32 	%f67, %f57, %f66;
	mov.b32 	%r40, %f67;
	shfl.sync.bfly.b32	%r41|%p19, %r40, 4, 31, -1;
	mov.b32 	%f68, %r41;
	add.f32 	%f69, %f67, %f68;
	mov.b32 	%r42, %f69;
	shfl.sync.bfly.b32	%r43|%p20, %r42, 2, 31, -1;
	mov.b32 	%f70, %r43;
	add.f32 	%f71, %f69, %f70;
	mov.b32 	%r44, %f71;
	shfl.sync.bfly.b32	%r45|%p21, %r44, 1, 31, -1;
	mov.b32 	%f72, %r45;
	add.f32 	%f10, %f71, %f72;
	div.rn.f32 	%f11, %f45, %f65;
	@%p5 bra 	$L__BB221_10;
	mad.lo.s64 	%rd27, %rd34, %rd4, %rd6;
	// begin inline asm
	{  cvt.rn.f16.f32 %rs3, %f11;}

	// end inline asm
	shl.b64 	%rd28, %rd27, 1;
	add.s64 	%rd29, %rd3, %rd28;
	st.global.u16 	[%rd29], %rs3;
$L__BB221_10:
	setp.le.s64 	%p22, %rd11, %rd6;
	div.rn.f32 	%f12, %f9, %f10;
	@%p22 bra 	$L__BB221_12;
	mad.lo.s64 	%rd30, %rd4, %rd34, %rd4;
	add.s64 	%rd31, %rd30, %rd6;
	// begin inline asm
	{  cvt.rn.f16.f32 %rs4, %f12;}

	// end inline asm
	shl.b64 	%rd32, %rd31, 1;
	add.s64 	%rd33, %rd3, %rd32;
	st.global.u16 	[%rd33], %rs4;
$L__BB221_12:
	add.s64 	%rd34, %rd34, %rd7;
	setp.lt.s64 	%p23, %rd34, %rd10;
	@%p23 bra 	$L__BB221_4;
$L__BB221_13:
	ret;

}
	// .globl	_Z15SoftmaxWarpImplI10DirectLoadI6__halffE11DirectStoreIfS1_EfLi1ELi1ELi16ELi1ELb0EL9Algorithm0EEvT_T0_ll
.visible .entry _Z15SoftmaxWarpImplI10DirectLoadI6__halffE11DirectStoreIfS1_EfLi1ELi1ELi16ELi1ELb0EL9Algorithm0EEvT_T0_ll(
	.param .align 8 .b8 _Z15SoftmaxWarpImplI10DirectLoadI6__halffE11DirectStoreIfS1_EfLi1ELi1ELi16ELi1ELb0EL9Algorithm0EEvT_T0_ll_param_0[16],
	.param .align 8 .b8 _Z15SoftmaxWarpImplI10DirectLoadI6__halffE11DirectStoreIfS1_EfLi1ELi1ELi16ELi1ELb0EL9Algorithm0EEvT_T0_ll_param_1[16],
	.param .u64 _Z15SoftmaxWarpImplI10DirectLoadI6__halffE11DirectStoreIfS1_EfLi1ELi1ELi16ELi1ELb0EL9Algorithm0EEvT_T0_ll_param_2,
	.param .u64 _Z15SoftmaxWarpImplI10DirectLoadI6__halffE11DirectStoreIfS1_EfLi1ELi1ELi16ELi1ELb0EL9Algorithm0EEvT_T0_ll_param_3
)
{
	.reg .pred 	%p<32>;
	.reg .b16 	%rs<7>;
	.reg .b32 	%r<65>;
	.reg .b32 	%f<98>;
	.reg .b64 	%rd<55>;

	ld.param.u64 	%rd2, [_Z15SoftmaxWarpImplI10DirectLoadI6__halffE11DirectStoreIfS1_EfLi1ELi1ELi16ELi1ELb0EL9Algorithm0EEvT_T0_ll_param_0+8];
	ld.param.u64 	%rd4, [_Z15SoftmaxWarpImplI10DirectLoadI6__halffE11DirectStoreIfS1_EfLi1ELi1ELi16ELi1ELb0EL9Algorithm0EEvT_T0_ll_param_1+8];
	ld.param.u64 	%rd19, [_Z15SoftmaxWarpImplI10DirectLoadI6__halffE11DirectStoreIfS1_EfLi1ELi1ELi16ELi1ELb0EL9Algorithm0EEvT_T0_ll_param_1];
	ld.param.u64 	%rd20, [_Z15SoftmaxWarpImplI10DirectLoadI6__halffE11DirectStoreIfS1_EfLi1ELi1ELi16ELi1ELb0EL9Algorithm0EEvT_T0_ll_param_0];
	ld.param.u64 	%rd18, [_Z15SoftmaxWarpImplI10DirectLoadI6__halffE11DirectStoreIfS1_EfLi1ELi1ELi16ELi1ELb0EL9Algorithm0EEvT_T0_ll_param_2];
	ld.param.u64 	%rd21, [_Z15SoftmaxWarpImplI10DirectLoadI6__halffE11DirectStoreIfS1_EfLi1ELi1ELi16ELi1ELb0EL9Algorithm0EEvT_T0_ll_param_3];
	cvta.to.global.u64 	%rd1, %rd20;
	cvta.to.global.u64 	%rd3, %rd19;
	setp.lt.s64 	%p1, %rd21, 17;
	@%p1 bra 	$L__BB222_2;
	mov.u64 	%rd22, $str;
	cvta.global.u64 	%rd23, %rd22;
	mov.u64 	%rd24, $str$1;
	cvta.global.u64 	%rd25, %rd24;
	mov.u64 	%rd26, __unnamed_218;
	cvta.global.u64 	%rd27, %rd26;
	{ // callseq 217, 0
	.param .b64 param0;
	st.param.b64 	[param0], %rd23;
	.param .b64 param1;
	st.param.b64 	[param1], %rd25;
	.param .b32 param2;
	st.param.b32 	[param2], 358;
	.param .b64 param3;
	st.param.b64 	[param3], %rd27;
	.param .b64 param4;
	st.param.b64 	[param4], 1;
	call.uni 
	__assertfail, 
	(
	param0, 
	param1, 
	param2, 
	param3, 
	param4
	);
	} // callseq 217
$L__BB222_2:
	mov.u32 	%r1, %nctaid.x;
	mov.u32 	%r2, %ntid.y;
	mul.lo.s32 	%r3, %r1, %r2;
	mov.u32 	%r4, %ctaid.x;
	mov.u32 	%r5, %tid.y;
	mad.lo.s32 	%r6, %r4, %r2, %r5;
	cvt.s64.s32 	%rd5, %r3;
	cvt.s64.s32 	%rd54, %r6;
	setp.le.s64 	%p2, %rd18, %rd54;
	@%p2 bra 	$L__BB222_10;
	mov.u32 	%r7, %tid.x;
	cvt.u64.u32 	%rd7, %r7;
	add.s64 	%rd8, %rd5, %rd54;
	max.s64 	%rd28, %rd18, %rd8;
	setp.lt.s64 	%p3, %rd8, %rd18;
	selp.u64 	%rd9, 1, 0, %p3;
	add.s64 	%rd29, %rd8, %rd9;
	sub.s64 	%rd10, %rd28, %rd29;
	or.b64  	%rd30, %rd10, %rd5;
	and.b64  	%rd31, %rd30, -4294967296;
	setp.ne.s64 	%p4, %rd31, 0;
	@%p4 bra 	$L__BB222_5;
	cvt.u32.u64 	%r8, %rd5;
	cvt.u32.u64 	%r9, %rd10;
	div.u32 	%r10, %r9, %r8;
	cvt.u64.u32 	%rd52, %r10;
	bra.uni 	$L__BB222_6;
$L__BB222_5:
	div.u64 	%rd52, %rd10, %rd5;
$L__BB222_6:
	add.s64 	%rd14, %rd52, %rd9;
	and.b64  	%rd32, %rd14, 1;
	setp.eq.b64 	%p5, %rd32, 1;
	@%p5 bra 	$L__BB222_8;
	mad.lo.s64 	%rd33, %rd2, %rd54, %rd7;
	shl.b64 	%rd34, %rd33, 1;
	add.s64 	%rd35, %rd1, %rd34;
	ld.global.u16 	%rs1, [%rd35];
	// begin inline asm
	{  cvt.f32.f16 %f1, %rs1;}

	// end inline asm
	max.f32 	%f3, %f1, 0fFF800000;
	mov.b32 	%r11, %f3;
	shfl.sync.bfly.b32	%r12|%p6, %r11, 8, 31, -1;
	mov.b32 	%f4, %r12;
	max.f32 	%f5, %f3, %f4;
	mov.b32 	%r13, %f5;
	shfl.sync.bfly.b32	%r14|%p7, %r13, 4, 31, -1;
	mov.b32 	%f6, %r14;
	max.f32 	%f7, %f5, %f6;
	mov.b32 	%r15, %f7;
	shfl.sync.bfly.b32	%r16|%p8, %r15, 2, 31, -1;
	mov.b32 	%f8, %r16;
	max.f32 	%f9, %f7, %f8;
	mov.b32 	%r17, %f9;
	shfl.sync.bfly.b32	%r18|%p9, %r17, 1, 31, -1;
	mov.b32 	%f10, %r18;
	max.f32 	%f11, %f9, %f10;
	sub.f32 	%f12, %f1, %f11;
	fma.rn.f32 	%f13, %f12, 0f3BBB989D, 0f3F000000;
	cvt.sat.f32.f32 	%f14, %f13;
	mov.f32 	%f15, 0f4B400001;
	mov.f32 	%f16, 0f437C0000;
	fma.rm.f32 	%f17, %f14, %f16, %f15;
	add.f32 	%f18, %f17, 0fCB40007F;
	neg.f32 	%f19, %f18;
	fma.rn.f32 	%f20, %f12, 0f3FB8AA3B, %f19;
	fma.rn.f32 	%f21, %f12, 0f32A57060, %f20;
	mov.b32 	%r19, %f17;
	shl.b32 	%r20, %r19, 23;
	mov.b32 	%f22, %r20;
	ex2.approx.ftz.f32 	%f23, %f21;
	mul.f32 	%f24, %f23, %f22;
	add.f32 	%f25, %f24, 0f00000000;
	mov.b32 	%r21, %f25;
	shfl.sync.bfly.b32	%r22|%p10, %r21, 8, 31, -1;
	mov.b32 	%f26, %r22;
	add.f32 	%f27, %f25, %f26;
	mov.b32 	%r23, %f27;
	shfl.sync.bfly.b32	%r24|%p11, %r23, 4, 31, -1;
	mov.b32 	%f28, %r24;
	add.f32 	%f29, %f27, %f28;
	mov.b32 	%r25, %f29;
	shfl.sync.bfly.b32	%r26|%p12, %r25, 2, 31, -1;
	mov.b32 	%f30, %r26;
	add.f32 	%f31, %f29, %f30;
	mov.b32 	%r27, %f31;
	shfl.sync.bfly.b32	%r28|%p13, %r27, 1, 31, -1;
	mov.b32 	%f32, %r28;
	add.f32 	%f33, %f31, %f32;
	div.rn.f32 	%f2, %f24, %f33;
	mad.lo.s64 	%rd36, %rd4, %rd54, %rd7;
	// begin inline asm
	{  cvt.rn.f16.f32 %rs2, %f2;}

	// end inline asm
	shl.b64 	%rd37, %rd36, 1;
	add.s64 	%rd38, %rd3, %rd37;
	st.global.u16 	[%rd38], %rs2;
	mov.u64 	%rd54, %rd8;
$L__BB222_8:
	setp.eq.s64 	%p14, %rd14, 0;
	@%p14 bra 	$L__BB222_10;
$L__BB222_9:
	mad.lo.s64 	%rd39, %rd54, %rd2, %rd7;
	shl.b64 	%rd40, %rd39, 1;
	add.s64 	%rd41, %rd1, %rd40;
	ld.global.u16 	%rs3, [%rd41];
	// begin inline asm
	{  cvt.f32.f16 %f34, %rs3;}

	// end inline asm
	max.f32 	%f38, %f34, 0fFF800000;
	mov.b32 	%r29, %f38;
	shfl.sync.bfly.b32	%r30|%p15, %r29, 8, 31, -1;
	mov.b32 	%f39, %r30;
	max.f32 	%f40, %f38, %f39;
	mov.b32 	%r31, %f40;
	shfl.sync.bfly.b32	%r32|%p16, %r31, 4, 31, -1;
	mov.b32 	%f41, %r32;
	max.f32 	%f42, %f40, %f41;
	mov.b32 	%r33, %f42;
	shfl.sync.bfly.b32	%r34|%p17, %r33, 2, 31, -1;
	mov.b32 	%f43, %r34;
	max.f32 	%f44, %f42, %f43;
	mov.b32 	%r35, %f44;
	shfl.sync.bfly.b32	%r36|%p18, %r35, 1, 31, -1;
	mov.b32 	%f45, %r36;
	max.f32 	%f46, %f44, %f45;
	sub.f32 	%f47, %f34, %f46;
	fma.rn.f32 	%f48, %f47, 0f3BBB989D, 0f3F000000;
	cvt.sat.f32.f32 	%f49, %f48;
	mov.f32 	%f50, 0f4B400001;
	mov.f32 	%f51, 0f437C0000;
	fma.rm.f32 	%f52, %f49, %f51, %f50;
	add.f32 	%f53, %f52, 0fCB40007F;
	neg.f32 	%f54, %f53;
	fma.rn.f32 	%f55, %f47, 0f3FB8AA3B, %f54;
	fma.rn.f32 	%f56, %f47, 0f32A57060, %f55;
	mov.b32 	%r37, %f52;
	shl.b32 	%r38, %r37, 23;
	mov.b32 	%f57, %r38;
	ex2.approx.ftz.f32 	%f58, %f56;
	mul.f32 	%f59, %f58, %f57;
	add.f32 	%f60, %f59, 0f00000000;
	mov.b32 	%r39, %f60;
	shfl.sync.bfly.b32	%r40|%p19, %r39, 8, 31, -1;
	mov.b32 	%f61, %r40;
	add.f32 	%f62, %f60, %f61;
	mov.b32 	%r41, %f62;
	shfl.sync.bfly.b32	%r42|%p20, %r41, 4, 31, -1;
	mov.b32 	%f63, %r42;
	add.f32 	%f64, %f62, %f63;
	mov.b32 	%r43, %f64;
	shfl.sync.bfly.b32	%r44|%p21, %r43, 2, 31, -1;
	mov.b32 	%f65, %r44;
	add.f32 	%f66, %f64, %f65;
	mov.b32 	%r45, %f66;
	shfl.sync.bfly.b32	%r46|%p22, %r45, 1, 31, -1;
	mov.b32 	%f67, %r46;
	add.f32 	%f68, %f66, %f67;
	div.rn.f32 	%f35, %f59, %f68;
	mad.lo.s64 	%rd42, %rd54, %rd4, %rd7;
	// begin inline asm
	{  cvt.rn.f16.f32 %rs4, %f35;}

	// end inline asm
	shl.b64 	%rd43, %rd42, 1;
	add.s64 	%rd44, %rd3, %rd43;
	st.global.u16 	[%rd44], %rs4;
	add.s64 	%rd45, %rd54, %rd5;
	mad.lo.s64 	%rd46, %rd45, %rd2, %rd7;
	shl.b64 	%rd47, %rd46, 1;
	add.s64 	%rd48, %rd1, %rd47;
	ld.global.u16 	%rs5, [%rd48];
	// begin inline asm
	{  cvt.f32.f16 %f36, %rs5;}

	// end inline asm
	max.f32 	%f69, %f36, 0fFF800000;
	mov.b32 	%r47, %f69;
	shfl.sync.bfly.b32	%r48|%p23, %r47, 8, 31, -1;
	mov.b32 	%f70, %r48;
	max.f32 	%f71, %f69, %f70;
	mov.b32 	%r49, %f71;
	shfl.sync.bfly.b32	%r50|%p24, %r49, 4, 31, -1;
	mov.b32 	%f72, %r50;
	max.f32 	%f73, %f71, %f72;
	mov.b32 	%r51, %f73;
	shfl.sync.bfly.b32	%r52|%p25, %r51, 2, 31, -1;
	mov.b32 	%f74, %r52;
	max.f32 	%f75, %f73, %f74;
	mov.b32 	%r53, %f75;
	shfl.sync.bfly.b32	%r54|%p26, %r53, 1, 31, -1;
	mov.b32 	%f76, %r54;
	max.f32 	%f77, %f75, %f76;
	sub.f32 	%f78, %f36, %f77;
	fma.rn.f32 	%f79, %f78, 0f3BBB989D, 0f3F000000;
	cvt.sat.f32.f32 	%f80, %f79;
	fma.rm.f32 	%f81, %f80, %f51, %f50;
	add.f32 	%f82, %f81, 0fCB40007F;
	neg.f32 	%f83, %f82;
	fma.rn.f32 	%f84, %f78, 0f3FB8AA3B, %f83;
	fma.rn.f32 	%f85, %f78, 0f32A57060, %f84;
	mov.b32 	%r55, %f81;
	shl.b32 	%r56, %r55, 23;
	mov.b32 	%f86, %r56;
	ex2.approx.ftz.f32 	%f87, %f85;
	mul.f32 	%f88, %f87, %f86;
	add.f32 	%f89, %f88, 0f00000000;
	mov.b32 	%r57, %f89;
	shfl.sync.bfly.b32	%r58|%p27, %r57, 8, 31, -1;
	mov.b32 	%f90, %r58;
	add.f32 	%f91, %f89, %f90;
	mov.b32 	%r59, %f91;
	shfl.sync.bfly.b32	%r60|%p28, %r59, 4, 31, -1;
	mov.b32 	%f92, %r60;
	add.f32 	%f93, %f91, %f92;
	mov.b32 	%r61, %f93;
	shfl.sync.bfly.b32	%r62|%p29, %r61, 2, 31, -1;
	mov.b32 	%f94, %r62;
	add.f32 	%f95, %f93, %f94;
	mov.b32 	%r63, %f95;
	shfl.sync.bfly.b32	%r64|%p30, %r63, 1, 31, -1;
	mov.b32 	%f96, %r64;
	add.f32 	%f97, %f95, %f96;
	div.rn.f32 	%f37, %f88, %f97;
	mad.lo.s64 	%rd49, %rd45, %rd4, %rd7;
	// begin inline asm
	{  cvt.rn.f16.f32 %rs6, %f37;}

	// end inline asm
	shl.b64 	%rd50, %rd49, 1;
	add.s64 	%rd51, %rd3, %rd50;
	st.global.u16 	[%rd51], %rs6;
	add.s64 	%rd54, %rd45, %rd5;
	setp.lt.s64 	%p31, %rd54, %rd18;
	@%p31 bra 	$L__BB222_9;
$L__BB222_10:
	ret;

}
	// .globl	_Z15SoftmaxWarpImplI10DirectLoadI6__halffE11DirectStoreIfS1_EfLi1ELi1ELi16ELi1ELb1EL9Algorithm0EEvT_T0_ll
.visible .entry _Z15SoftmaxWarpImplI10DirectLoadI6__halffE11DirectStoreIfS1_EfLi1ELi1ELi16ELi1ELb1EL9Algorithm0EEvT_T0_ll(
	.param .align 8 .b8 _Z15SoftmaxWarpImplI10DirectLoadI6__halffE11DirectStoreIfS1_EfLi1ELi1ELi16ELi1ELb1EL9Algorithm0EEvT_T0_ll_param_0[16],
	.param .align 8 .b8 _Z15SoftmaxWarpImplI10DirectLoadI6__halffE11DirectStoreIfS1_EfLi1ELi1ELi16ELi1ELb1EL9Algorithm0EEvT_T0_ll_param_1[16],
	.param .u64 _Z15SoftmaxWarpImplI10DirectLoadI6__halffE11DirectStoreIfS1_EfLi1ELi1ELi16ELi1ELb1EL9Algorithm0EEvT_T0_ll_param_2,
	.param .u64 _Z15SoftmaxWarpImplI10DirectLoadI6__halffE11DirectStoreIfS1_EfLi1ELi1ELi16ELi1ELb1EL9Algorithm0EEvT_T0_ll_param_3
)
{
	.reg .pred 	%p<38>;
	.reg .b16 	%rs<7>;
	.reg .b32 	%r<65>;
	.reg .b32 	%f<121>;
	.reg .b64 	%rd<55>;

	ld.param.u64 	%rd2, [_Z15SoftmaxWarpImplI10DirectLoadI6__halffE11DirectStoreIfS1_EfLi1ELi1ELi16ELi1ELb1EL9Algorithm0EEvT_T0_ll_param_0+8];
	ld.param.u64 	%rd4, [_Z15SoftmaxWarpImplI10DirectLoadI6__halffE11DirectStoreIfS1_EfLi1ELi1ELi16ELi1ELb1EL9Algorithm0EEvT_T0_ll_param_1+8];
	ld.param.u64 	%rd21, [_Z15SoftmaxWarpImplI10DirectLoadI6__halffE11DirectStoreIfS1_EfLi1ELi1ELi16ELi1ELb1EL9Algorithm0EEvT_T0_ll_param_1];
	ld.param.u64 	%rd22, [_Z15SoftmaxWarpImplI10DirectLoadI6__halffE11DirectStoreIfS1_EfLi1ELi1ELi16ELi1ELb1EL9Algorithm0EEvT_T0_ll_param_0];
	ld.param.u64 	%rd19, [_Z15SoftmaxWarpImplI10DirectLoadI6__halffE11DirectStoreIfS1_EfLi1ELi1ELi16ELi1ELb1EL9Algorithm0EEvT_T0_ll_param_2];
	ld.param.u64 	%rd20, [_Z15SoftmaxWarpImplI10DirectLoadI6__halffE11DirectStoreIfS1_EfLi1ELi1ELi16ELi1ELb1EL9Algorithm0EEvT_T0_ll_param_3];
	cvta.to.global.u64 	%rd1, %rd22;
	cvta.to.global.u64 	%rd3, %rd21;
	setp.lt.s64 	%p1, %rd20, 17;
	@%p1 bra 	$L__BB223_2;
	mov.u64 	%rd23, $str;
	cvta.global.u64 	%rd24, %rd23;
	mov.u64 	%rd25, $str$1;
	cvta.global.u64 	%rd26, %rd25;
	mov.u64 	%rd27, __unnamed_219;
	cvta.global.u64 	%rd28, %rd27;
	{ // callseq 218, 0
	.param .b64 param0;
	st.param.b64 	[param0], %rd24;
	.param .b64 param1;
	st.param.b64 	[param1], %rd26;
	.param .b32 param2;
	st.param.b32 	[param2], 358;
	.param .b64 param3;
	st.param.b64 	[param3], %rd28;
	.param .b64 param4;
	st.param.b64 	[param4], 1;
	call.uni 
	__assertfail, 
	(
	param0, 
	param1, 
	param2, 
	param3, 
	param4
	);
	} // callseq 218
$L__BB223_2:
	mov.u32 	%r1, %nctaid.x;
	mov.u32 	%r2, %ntid.y;
	mul.lo.s32 	%r3, %r1, %r2;
	mov.u32 	%r4, %ctaid.x;
	mov.u32 	%r5, %tid.y;
	mad.lo.s32 	%r6, %r4, %r2, %r5;
	cvt.s64.s32 	%rd5, %r3;
	cvt.s64.s32 	%rd6, %r6;
	setp.le.s64 	%p2, %rd19, %rd6;
	@%p2 bra 	$L__BB223_21;
	mov.u32 	%r7, %tid.x;
	cvt.u64.u32 	%rd7, %r7;
	add.s64 	%rd8, %rd5, %rd6;
	max.s64 	%rd29, %rd19, %rd8;
	setp.lt.s64 	%p3, %rd8, %rd19;
	selp.u64 	%rd9, 1, 0, %p3;
	add.s64 	%rd30, %rd8, %rd9;
	sub.s64 	%rd10, %rd29, %rd30;
	or.b64  	%rd31, %rd10, %rd5;
	and.b64  	%rd32, %rd31, -4294967296;
	setp.ne.s64 	%p4, %rd32, 0;
	@%p4 bra 	$L__BB223_5;
	cvt.u32.u64 	%r8, %rd5;
	cvt.u32.u64 	%r9, %rd10;
	div.u32 	%r10, %r9, %r8;
	cvt.u64.u32 	%rd52, %r10;
	bra.uni 	$L__BB223_6;
$L__BB223_5:
	div.u64 	%rd52, %rd10, %rd5;
$L__BB223_6:
	add.s64 	%rd14, %rd52, %rd9;
	and.b64  	%rd33, %rd14, 1;
	setp.eq.b64 	%p5, %rd33, 1;
	mov.u64 	%rd54, %rd6;
	@%p5 bra 	$L__BB223_11;
	setp.le.s64 	%p6, %rd20, %rd7;
	mov.f32 	%f115, 0fFF800000;
	mov.f32 	%f116, %f115;
	@%p6 bra 	$L__BB223_9;
	mad.lo.s64 	%rd34, %rd2, %rd6, %rd7;
	shl.b64 	%rd35, %rd34, 1;
	add.s64 	%rd36, %rd1, %rd35;
	ld.global.u16 	%rs1, [%rd36];
	// begin inline asm
	{  cvt.f32.f16 %f115, %rs1;}

	// end inline asm
	max.f32 	%f116, %f115, 0fFF800000;
$L__BB223_9:
	setp.le.s64 	%p7, %rd20, %rd7;
	mov.b32 	%r11, %f116;
	shfl.sync.bfly.b32	%r12|%p8, %r11, 8, 31, -1;
	mov.b32 	%f18, %r12;
	max.f32 	%f19, %f116, %f18;
	mov.b32 	%r13, %f19;
	shfl.sync.bfly.b32	%r14|%p9, %r13, 4, 31, -1;
	mov.b32 	%f20, %r14;
	max.f32 	%f21, %f19, %f20;
	mov.b32 	%r15, %f21;
	shfl.sync.bfly.b32	%r16|%p10, %r15, 2, 31, -1;
	mov.b32 	%f22, %r16;
	max.f32 	%f23, %f21, %f22;
	mov.b32 	%r17, %f23;
	shfl.sync.bfly.b32	%r18|%p11, %r17, 1, 31, -1;
	mov.b32 	%f24, %r18;
	max.f32 	%f25, %f23, %f24;
	sub.f32 	%f26, %f115, %f25;
	fma.rn.f32 	%f27, %f26, 0f3BBB989D, 0f3F000000;
	cvt.sat.f32.f32 	%f28, %f27;
	mov.f32 	%f29, 0f4B400001;
	mov.f32 	%f30, 0f437C0000;
	fma.rm.f32 	%f31, %f28, %f30, %f29;
	add.f32 	%f32, %f31, 0fCB40007F;
	neg.f32 	%f33, %f32;
	fma.rn.f32 	%f34, %f26, 0f3FB8AA3B, %f33;
	fma.rn.f32 	%f35, %f26, 0f32A57060, %f34;
	mov.b32 	%r19, %f31;
	shl.b32 	%r20, %r19, 23;
	mov.b32 	%f36, %r20;
	ex2.approx.ftz.f32 	%f37, %f35;
	mul.f32 	%f38, %f37, %f36;
	add.f32 	%f39, %f38, 0f00000000;
	mov.b32 	%r21, %f39;
	shfl.sync.bfly.b32	%r22|%p12, %r21, 8, 31, -1;
	mov.b32 	%f40, %r22;
	add.f32 	%f41, %f39, %f40;
	mov.b32 	%r23, %f41;
	shfl.sync.bfly.b32	%r24|%p13, %r23, 4, 31, -1;
	mov.b32 	%f42, %r24;
	add.f32 	%f43, %f41, %f42;
	mov.b32 	%r25, %f43;
	shfl.sync.bfly.b32	%r26|%p14, %r25, 2, 31, -1;
	mov.b32 	%f44, %r26;
	add.f32 	%f45, %f43, %f44;
	mov.b32 	%r27, %f45;
	shfl.sync.bfly.b32	%r28|%p15, %r27, 1, 31, -1;
	mov.b32 	%f46, %r28;
	add.f32 	%f47, %f45, %f46;
	div.rn.f32 	%f5, %f38, %f47;
	mov.u64 	%rd54, %rd8;
	@%p7 bra 	$L__BB223_11;
	mad.lo.s64 	%rd37, %rd4, %rd6, %rd7;
	// begin inline asm
	{  cvt.rn.f16.f32 %rs2, %f5;}

	// end inline asm
	shl.b64 	%rd38, %rd37, 1;
	add.s64 	%rd39, %rd3, %rd38;
	st.global.u16 	[%rd39], %rs2;
$L__BB223_11:
	setp.eq.s64 	%p16, %rd14, 0;
	@%p16 bra 	$L__BB223_21;
$L__BB223_12:
	setp.le.s64 	%p17, %rd20, %rd7;
	mov.f32 	%f117, 0fFF800000;
	mov.f32 	%f118, %f117;
	@%p17 bra 	$L__BB223_14;
	mad.lo.s64 	%rd40, %rd54, %rd2, %rd7;
	shl.b64 	%rd41, %rd40, 1;
	add.s64 	%rd42, %rd1, %rd41;
	ld.global.u16 	%rs3, [%rd42];
	// begin inline asm
	{  cvt.f32.f16 %f117, %rs3;}

	// end inline asm
	max.f32 	%f118, %f117, 0fFF800000;
$L__BB223_14:
	setp.le.s64 	%p18, %rd20, %rd7;
	mov.b32 	%r29, %f118;
	shfl.sync.bfly.b32	%r30|%p19, %r29, 8, 31, -1;
	mov.b32 	%f51, %r30;
	max.f32 	%f52, %f118, %f51;
	mov.b32 	%r31, %f52;
	shfl.sync.bfly.b32	%r32|%p20, %r31, 4, 31, -1;
	mov.b32 	%f53, %r32;
	max.f32 	%f54, %f52, %f53;
	mov.b32 	%r33, %f54;
	shfl.sync.bfly.b32	%r34|%p21, %r33, 2, 31, -1;
	mov.b32 	%f55, %r34;
	max.f32 	%f56, %f54, %f55;
	mov.b32 	%r35, %f56;
	shfl.sync.bfly.b32	%r36|%p22, %r35, 1, 31, -1;
	mov.b32 	%f57, %r36;
	max.f32 	%f58, %f56, %f57;
	sub.f32 	%f59, %f117, %f58;
	fma.rn.f32 	%f60, %f59, 0f3BBB989D, 0f3F000000;
	cvt.sat.f32.f32 	%f61, %f60;
	mov.f32 	%f62, 0f4B400001;
	mov.f32 	%f63, 0f437C0000;
	fma.rm.f32 	%f64, %f61, %f63, %f62;
	add.f32 	%f65, %f64, 0fCB40007F;
	neg.f32 	%f66, %f65;
	fma.rn.f32 	%f67, %f59, 0f3FB8AA3B, %f66;
	fma.rn.f32 	%f68, %f59, 0f32A57060, %f67;
	mov.b32 	%r37, %f64;
	shl.b32 	%r38, %r37, 23;
	mov.b32 	%f69, %r38;
	ex2.approx.ftz.f32 	%f70, %f68;
	mul.f32 	%f71, %f70, %f69;
	add.f32 	%f72, %f71, 0f00000000;
	mov.b32 	%r39, %f72;
	shfl.sync.bfly.b32	%r40|%p23, %r39, 8, 31, -1;
	mov.b32 	%f73, %r40;
	add.f32 	%f74, %f72, %f73;
	mov.b32 	%r41, %f74;
	shfl.sync.bfly.b32	%r42|%p24, %r41, 4, 31, -1;
	mov.b32 	%f75, %r42;
	add.f32 	%f76, %f74, %f75;
	mov.b32 	%r43, %f76;
	shfl.sync.bfly.b32	%r44|%p25, %r43, 2, 31, -1;
	mov.b32 	%f77, %r44;
	add.f32 	%f78, %f76, %f77;
	mov.b32 	%r45, %f78;
	shfl.sync.bfly.b32	%r46|%p26, %r45, 1, 31, -1;
	mov.b32 	%f79, %r46;
	add.f32 	%f80, %f78, %f79;
	div.rn.f32 	%f10, %f71, %f80;
	@%p18 bra 	$L__BB223_16;
	mad.lo.s64 	%rd43, %rd54, %rd4, %rd7;
	// begin inline asm
	{  cvt.rn.f16.f32 %rs4, %f10;}

	// end inline asm
	shl.b64 	%rd44, %rd43, 1;
	add.s64 	%rd45, %rd3, %rd44;
	st.global.u16 	[%rd45], %rs4;
$L__BB223_16:
	setp.le.s64 	%p27, %rd20, %rd7;
	add.s64 	%rd17, %rd54, %rd5;
	mov.f32 	%f119, 0fFF800000;
	mov.f32 	%f120, %f119;
	@%p27 bra 	$L__BB223_18;
	mad.lo.s64 	%rd46, %rd17, %rd2, %rd7;
	shl.b64 	%rd47, %rd46, 1;
	add.s64 	%rd48, %rd1, %rd47;
	ld.global.u16 	%rs5, [%rd48];
	// begin inline asm
	{  cvt.f32.f16 %f119, %rs5;}

	// end inline asm
	max.f32 	%f120, %f119, 0fFF800000;
$L__BB223_18:
	setp.le.s64 	%p28, %rd20, %rd7;
	mov.b32 	%r47, %f120;
	shfl.sync.bfly.b32	%r48|%p29, %r47, 8, 31, -1;
	mov.b32 	%f84, %r48;
	max.f32 	%f85, %f120, %f84;
	mov.b32 	%r49, %f85;
	shfl.sync.bfly.b32	%r50|%p30, %r49, 4, 31, -1;
	mov.b32 	%f86, %r50;
	max.f32 	%f87, %f85, %f86;
	mov.b32 	%r51, %f87;
	shfl.sync.bfly.b32	%r52|%p31, %r51, 2, 31, -1;
	mov.b32 	%f88, %r52;
	max.f32 	%f89, %f87, %f88;
	mov.b32 	%r53, %f89;
	shfl.sync.bfly.b32	%r54|%p32, %r53, 1, 31, -1;
	mov.b32 	%f90, %r54;
	max.f32 	%f91, %f89, %f90;
	sub.f32 	%f92, %f119, %f91;
	fma.rn.f32 	%f93, %f92, 0f3BBB989D, 0f3F000000;
	cvt.sat.f32.f32 	%f94, %f93;
	mov.f32 	%f95, 0f4B400001;
	mov.f32 	%f96, 0f437C0000;
	fma.rm.f32 	%f97, %f94, %f96, %f95;
	add.f32 	%f98, %f97, 0fCB40007F;
	neg.f32 	%f99, %f98;
	fma.rn.f32 	%f100, %f92, 0f3FB8AA3B, %f99;
	fma.rn.f32 	%f101, %f92, 0f32A57060, %f100;
	mov.b32 	%r55, %f97;
	shl.b32 	%r56, %r55, 23;
	mov.b32 	%f102, %r56;
	ex2.approx.ftz.f32 	%f103, %f101;
	mul.f32 	%f104, %f103, %f102;
	add.f32 	%f105, %f104, 0f00000000;
	mov.b32 	%r57, %f105;
	shfl.sync.bfly.b32	%r58|%p33, %r57, 8, 31, -1;
	mov.b32 	%f106, %r58;
	add.f32 	%f107, %f105, %f106;
	mov.b32 	%r59, %f107;
	shfl.sync.bfly.b32	%r60|%p34, %r59, 4, 31, -1;
	mov.b32 	%f108, %r60;
	add.f32 	%f109, %f107, %f108;
	mov.b32 	%r61, %f109;
	shfl.sync.bfly.b32	%r62|%p35, %r61, 2, 31, -1;
	mov.b32 	%f110, %r62;
	add.f32 	%f111, %f109, %f110;
	mov.b32 	%r63, %f111;
	shfl.sync.bfly.b32	%r64|%p36, %r63, 1, 31, -1;
	mov.b32 	%f112, %r64;
	add.f32 	%f113, %f111, %f112;
	div.rn.f32 	%f15, %f104, %f113;
	@%p28 bra 	$L__BB223_20;
	mad.lo.s64 	%rd49, %rd17, %rd4, %rd7;
	// begin inline asm
	{  cvt.rn.f16.f32 %rs6, %f15;}

	// end inline asm
	shl.b64 	%rd50, %rd49, 1;
	add.s64 	%rd51, %rd3, %rd50;
	st.global.u16 	[%rd51], %rs6;
$L__BB223_20:
	add.s64 	%rd54, %rd17, %rd5;
	setp.lt.s64 	%p37, %rd54, %rd19;
	@%p37 bra 	$L__BB223_12;
$L__BB223_21:
	ret;

}
	// .globl	_Z15SoftmaxWarpImplI10DirectLoadI6__halffE11DirectStoreIfS1_EfLi1ELi1ELi32ELi2ELb0EL9Algorithm0EEvT_T0_ll
.visible .entry _Z15SoftmaxWarpImplI10DirectLoadI6__halffE11DirectStoreIfS1_EfLi1ELi1ELi32ELi2ELb0EL9Algorithm0EEvT_T0_ll(
	.param .align 8 .b8 _Z15SoftmaxWarpImplI10DirectLoadI6__halffE11DirectStoreIfS1_EfLi1ELi1ELi32ELi2ELb0EL9Algorithm0EEvT_T0_ll_param_0[16],
	.param .align 8 .b8 _Z15SoftmaxWarpImplI10DirectLoadI6__halffE11DirectStoreIfS1_EfLi1ELi1ELi32ELi2ELb0EL9Algorithm0EEvT_T0_ll_param_1[16],
	.param .u64 _Z15SoftmaxWarpImplI10DirectLoadI6__halffE11DirectStoreIfS1_EfLi1ELi1ELi32ELi2ELb0EL9Algorithm0EEvT_T0_ll_param_2,
	.param .u64 _Z15SoftmaxWarpImplI10DirectLoadI6__halffE11DirectStoreIfS1_EfLi1ELi1ELi32ELi2ELb0EL9Algorithm0EEvT_T0_ll_param_3
)
{
	.reg .pred 	%p<24>;
	.reg .b16 	%rs<5>;
	.reg .b32 	%r<54>;
	.reg .b32 	%f<73>;
	.reg .b64 	%rd<31>;

	ld.param.u64 	%rd1, [_Z15SoftmaxWarpImplI10DirectLoadI6__halffE11DirectStoreIfS1_EfLi1ELi1ELi32ELi2ELb0EL9Algorithm0EEvT_T0_ll_param_0];
	ld.param.u64 	%rd2, [_Z15SoftmaxWarpImplI10DirectLoadI6__halffE11DirectStoreIfS1_EfLi1ELi1ELi32ELi2ELb0EL9Algorithm0EEvT_T0_ll_param_0+8];
	ld.param.u64 	%rd3, [_Z15SoftmaxWarpImplI10DirectLoadI6__halffE11DirectStoreIfS1_EfLi1ELi1ELi32ELi2ELb0EL9Algorithm0EEvT_T0_ll_param_1];
	ld.param.u64 	%rd4, [_Z15SoftmaxWarpImplI10DirectLoadI6__halffE11DirectStoreIfS1_EfLi1ELi1ELi32ELi2ELb0EL9Algorithm0EEvT_T0_ll_param_1+8];
	ld.param.u64 	%rd12, [_Z15SoftmaxWarpImplI10DirectLoadI6__halffE11DirectStoreIfS1_EfLi1ELi1ELi32ELi2ELb0EL9Algorithm0EEvT_T0_ll_param_2];
	ld.param.u64 	%rd13, [_Z15SoftmaxWarpImplI10DirectLoadI6__halffE11DirectStoreIfS1_EfLi1ELi1ELi32ELi2ELb0EL9Algorithm0EEvT_T0_ll_param_3];
	setp.lt.s64 	%p1, %rd13, 33;
	@%p1 bra 	$L__BB224_2;
	mov.u64 	%rd14, $str;
	cvta.global.u64 	%rd15, %rd14;
	mov.u64 	%rd16, $str$1;
	cvta.global.u64 	%rd17, %rd16;
	mov.u64 	%rd18, __unnamed_220;
	cvta.global.u64 	%rd19, %rd18;
	{ // callseq 219, 0
	.param .b64 param0;
	st.param.b64 	[param0], %rd15;
	.param .b64 param1;
	st.param.b64 	[param1], %rd17;
	.param .b32 param2;
	st.param.b32 	[param2], 358;
	.param .b64 param3;
	st.param.b64 	[param3], %rd19;
	.param .b64 param4;
	st.param.b64 	[param4], 1;
	call.uni 
	__assertfail, 
	(
	param0, 
	param1, 
	param2, 
	param3, 
	param4
	);
	} // callseq 219
$L__BB224_2:
	mov.u32 	%r2, %nctaid.x;
	mov.u32 	%r3, %ntid.y;
	mov.u32 	%r4, %ctaid.x;
	mov.u32 	%r5, %tid.y;
	mad.lo.s32 	%r6, %r4, %r3, %r5;
	mul.lo.s32 	%r7, %r3, %r2;
	shl.b32 	%r1, %r7, 1;
	shl.b32 	%r8, %r6, 1;
	cvt.s64.s32 	%rd30, %r8;
	setp.le.s64 	%p2, %rd12, %rd30;
	@%p2 bra 	$L__BB224_5;
	mov.u32 	%r9, %tid.x;
	cvt.u64.u32 	%rd6, %r9;
	cvta.to.global.u64 	%rd7, %rd3;
	cvta.to.global.u64 	%rd8, %rd1;
	cvt.s64.s32 	%rd9, %r1;
$L__BB224_4:
	mad.lo.s64 	%rd20, %rd30, %rd2, %rd6;
	shl.b64 	%rd21, %rd20, 1;
	add.s64 	%rd22, %rd8, %rd21;
	ld.global.u16 	%rs1, [%rd22];
	// begin inline asm
	{  cvt.f32.f16 %f1, %rs1;}

	// end inline asm
	max.f32 	%f5, %f1, 0fFF800000;
	shl.b64 	%rd23, %rd2, 1;
	add.s64 	%rd24, %rd22, %rd23;
	ld.global.u16 	%rs2, [%rd24];
	// begin inline asm
	{  cvt.f32.f16 %f2, %rs2;}

	// end inline asm
	max.f32 	%f6, %f2, 0fFF800000;
	mov.b32 	%r10, %f5;
	shfl.sync.bfly.b32	%r11|%p3, %r10, 16, 31, -1;
	mov.b32 	%f7, %r11;
	max.f32 	%f8, %f5, %f7;
	mov.b32 	%r12, %f8;
	shfl.sync.bfly.b32	%r13|%p4, %r12, 8, 31, -1;
	mov.b32 	%f9, %r13;
	max.f32 	%f10, %f8, %f9;
	mov.b32 	%r14, %f10;
	shfl.sync.bfly.b32	%r15|%p5, %r14, 4, 31, -1;
	mov.b32 	%f11, %r15;
	max.f32 	%f12, %f10, %f11;
	mov.b32 	%r16, %f12;
	shfl.sync.bfly.b32	%r17|%p6, %r16, 2, 31, -1;
	mov.b32 	%f13, %r17;
	max.f32 	%f14, %f12, %f13;
	mov.b32 	%r18, %f14;
	shfl.sync.bfly.b32	%r19|%p7, %r18, 1, 31, -1;
	mov.b32 	%f15, %r19;
	max.f32 	%f16, %f14, %f15;
	mov.b32 	%r20, %f6;
	shfl.sync.bfly.b32	%r21|%p8, %r20, 16, 31, -1;
	mov.b32 	%f17, %r21;
	max.f32 	%f18, %f6, %f17;
	mov.b32 	%r22, %f18;
	shfl.sync.bfly.b32	%r23|%p9, %r22, 8, 31, -1;
	mov.b32 	%f19, %r23;
	max.f32 	%f20, %f18, %f19;
	mov.b32 	%r24, %f20;
	shfl.sync.bfly.b32	%r25|%p10, %r24, 4, 31, -1;
	mov.b32 	%f21, %r25;
	max.f32 	%f22, %f20, %f21;
	mov.b32 	%r26, %f22;
	shfl.sync.bfly.b32	%r27|%p11, %r26, 2, 31, -1;
	mov.b32 	%f23, %r27;
	max.f32 	%f24, %f22, %f23;
	mov.b32 	%r28, %f24;
	shfl.sync.bfly.b32	%r29|%p12, %r28, 1, 31, -1;
	mov.b32 	%f25, %r29;
	max.f32 	%f26, %f24, %f25;
	sub.f32 	%f27, %f1, %f16;
	fma.rn.f32 	%f28, %f27, 0f3BBB989D, 0f3F000000;
	cvt.sat.f32.f32 	%f29, %f28;
	mov.f32 	%f30, 0f4B400001;
	mov.f32 	%f31, 0f437C0000;
	fma.rm.f32 	%f32, %f29, %f31, %f30;
	add.f32 	%f33, %f32, 0fCB40007F;
	neg.f32 	%f34, %f33;
	fma.rn.f32 	%f35, %f27, 0f3FB8AA3B, %f34;
	fma.rn.f32 	%f36, %f27, 0f32A57060, %f35;
	mov.b32 	%r30, %f32;
	shl.b32 	%r31, %r30, 23;
	mov.b32 	%f37, %r31;
	ex2.approx.ftz.f32 	%f38, %f36;
	mul.f32 	%f39, %f38, %f37;
	add.f32 	%f40, %f39, 0f00000000;
	sub.f32 	%f41, %f2, %f26;
	fma.rn.f32 	%f42, %f41, 0f3BBB989D, 0f3F000000;
	cvt.sat.f32.f32 	%f43, %f42;
	fma.rm.f32 	%f44, %f43, %f31, %f30;
	add.f32 	%f45, %f44, 0fCB40007F;
	neg.f32 	%f46, %f45;
	fma.rn.f32 	%f47, %f41, 0f3FB8AA3B, %f46;
	fma.rn.f32 	%f48, %f41, 0f32A57060, %f47;
	mov.b32 	%r32, %f44;
	shl.b32 	%r33, %r32, 23;
	mov.b32 	%f49, %r33;
	ex2.approx.ftz.f32 	%f50, %f48;
	mul.f32 	%f51, %f50, %f49;
	add.f32 	%f52, %f51, 0f00000000;
	mov.b32 	%r34, %f40;
	shfl.sync.bfly.b32	%r35|%p13, %r34, 16, 31, -1;
	mov.b32 	%f53, %r35;
	add.f32 	%f54, %f40, %f53;
	mov.b32 	%r36, %f54;
	shfl.sync.bfly.b32	%r37|%p14, %r36, 8, 31, -1;
	mov.b32 	%f55, %r37;
	add.f32 	%f56, %f54, %f55;
	mov.b32 	%r38, %f56;
	shfl.sync.bfly.b32	%r39|%p15, %r38, 4, 31, -1;
	mov.b32 	%f57, %r39;
	add.f32 	%f58, %f56, %f57;
	mov.b32 	%r40, %f58;
	shfl.sync.bfly.b32	%r41|%p16, %r40, 2, 31, -1;
	mov.b32 	%f59, %r41;
	add.f32 	%f60, %f58, %f59;
	mov.b32 	%r42, %f60;
	shfl.sync.bfly.b32	%r43|%p17, %r42, 1, 31, -1;
	mov.b32 	%f61, %r43;
	add.f32 	%f62, %f60, %f61;
	mov.b32 	%r44, %f52;
	shfl.sync.bfly.b32	%r45|%p18, %r44, 16, 31, -1;
	mov.b32 	%f63, %r45;
	add.f32 	%f64, %f52, %f63;
	mov.b32 	%r46, %f64;
	shfl.sync.bfly.b32	%r47|%p19, %r46, 8, 31, -1;
	mov.b32 	%f65, %r47;
	add.f32 	%f66, %f64, %f65;
	mov.b32 	%r48, %f66;
	shfl.sync.bfly.b32	%r49|%p20, %r48, 4, 31, -1;
	mov.b32 	%f67, %r49;
	add.f32 	%f68, %f66, %f67;
	mov.b32 	%r50, %f68;
	shfl.sync.bfly.b32	%r51|%p21, %r50, 2, 31, -1;
	mov.b32 	%f69, %r51;
	add.f32 	%f70, %f68, %f69;
	mov.b32 	%r52, %f70;
	shfl.sync.bfly.b32	%r53|%p22, %r52, 1, 31, -1;
	mov.b32 	%f71, %r53;
	add.f32 	%f72, %f70, %f71;
	div.rn.f32 	%f3, %f39, %f62;
	mad.lo.s64 	%rd25, %rd30, %rd4, %rd6;
	// begin inline asm
	{  cvt.rn.f16.f32 %rs3, %f3;}

	// end inline asm
	shl.b64 	%rd26, %rd25, 1;
	add.s64 	%rd27, %rd7, %rd26;
	st.global.u16 	[%rd27], %rs3;
	div.rn.f32 	%f4, %f51, %f72;
	// begin inline asm
	{  cvt.rn.f16.f32 %rs4, %f4;}

	// end inline asm
	shl.b64 	%rd28, %rd4, 1;
	add.s64 	%rd29, %rd27, %rd28;
	st.global.u16 	[%rd29], %rs4;
	add.s64 	%rd30, %rd30, %rd9;
	setp.lt.s64 	%p23, %rd30, %rd12;
	@%p23 bra 	$L__BB224_4;
$L__BB224_5:
	ret;

}
	// .globl	_Z15SoftmaxWarpImplI10DirectLoadI6__halffE11DirectStoreIfS1_EfLi1ELi1ELi32ELi2ELb1EL9Algorithm0EEvT_T0_ll
.visible .entry _Z15SoftmaxWarpImplI10DirectLoadI6__halffE11DirectStoreIfS1_EfLi1ELi1ELi32ELi2ELb1EL9Algorithm0EEvT_T0_ll(
	.param .align 8 .b8 _Z15SoftmaxWarpImplI10DirectLoadI6__halffE11DirectStoreIfS1_EfLi1ELi1ELi32ELi2ELb1EL9Algorithm0EEvT_T0_ll_param_0[16],
	.param .align 8 .b8 _Z15SoftmaxWarpImplI10DirectLoadI6__halffE11DirectStoreIfS1_EfLi1ELi1ELi32ELi2ELb1EL9Algorithm0EEvT_T0_ll_param_1[16],
	.param .u64 _Z15SoftmaxWarpImplI10DirectLoadI6__halffE11DirectStoreIfS1_EfLi1ELi1ELi32ELi2ELb1EL9Algorithm0EEvT_T0_ll_param_2,
	.param .u64 _Z15SoftmaxWarpImplI10DirectLoadI6__halffE11DirectStoreIfS1_EfLi1ELi1ELi32ELi2ELb1EL9Algorithm0EEvT_T0_ll_param_3
)
{
	.reg .pred 	%p<28>;
	.reg .b16 	%rs<5>;
	.reg .b32 	%r<54>;
	.reg .b32 	%f<87>;
	.reg .b64 	%rd<35>;

	ld.param.u64 	%rd2, [_Z15SoftmaxWarpImplI10DirectLoadI6__halffE11DirectStoreIfS1_EfLi1ELi1ELi32ELi2ELb1EL9Algorithm0EEvT_T0_ll_param_0+8];
	ld.param.u64 	%rd4, [_Z15SoftmaxWarpImplI10DirectLoadI6__halffE11DirectStoreIfS1_EfLi1ELi1ELi32ELi2ELb1EL9Algorithm0EEvT_T0_ll_param_1+8];
	ld.param.u64 	%rd12, [_Z15SoftmaxWarpImplI10DirectLoadI6__halffE11DirectStoreIfS1_EfLi1ELi1ELi32ELi2ELb1EL9Algorithm0EEvT_T0_ll_param_1];
	ld.param.u64 	%rd13, [_Z15SoftmaxWarpImplI10DirectLoadI6__halffE11DirectStoreIfS1_EfLi1ELi1ELi32ELi2ELb1EL9Algorithm0EEvT_T0_ll_param_0];
	ld.param.u64 	%rd10, [_Z15SoftmaxWarpImplI10DirectLoadI6__halffE11DirectStoreIfS1_EfLi1ELi1ELi32ELi2ELb1EL9Algorithm0EEvT_T0_ll_param_2];
	ld.param.u64 	%rd11, [_Z15SoftmaxWarpImplI10DirectLoadI6__halffE11DirectStoreIfS1_EfLi1ELi1ELi32ELi2ELb1EL9Algorithm0EEvT_T0_ll_param_3];
	cvta.to.global.u64 	%rd1, %rd13;
	cvta.to.global.u64 	%rd3, %rd12;
	setp.lt.s64 	%p1, %rd11, 33;
	@%p1 bra 	$L__BB225_2;
	mov.u64 	%rd14, $str;
	cvta.global.u64 	%rd15, %rd14;
	mov.u64 	%rd16, $str$1;
	cvta.global.u64 	%rd17, %rd16;
	mov.u64 	%rd18, __unnamed_221;
	cvta.global.u64 	%rd19, %rd18;
	{ // callseq 220, 0
	.param .b64 param0;
	st.param.b64 	[param0], %rd15;
	.param .b64 param1;
	st.param.b64 	[param1], %rd17;
	.param .b32 param2;
	st.param.b32 	[param2], 358;
	.param .b64 param3;
	st.param.b64 	[param3], %rd19;
	.param .b64 param4;
	st.param.b64 	[param4], 1;
	call.uni 
	__assertfail, 
	(
	param0, 
	param1, 
	param2, 
	param3, 
	param4
	);
	} // callseq 220
$L__BB225_2:
	mov.u32 	%r2, %nctaid.x;
	mov.u32 	%r3, %ntid.y;
	mov.u32 	%r4, %ctaid.x;
	mov.u32 	%r5, %tid.y;
	mad.lo.s32 	%r6, %r4, %r3, %r5;
	mul.lo.s32 	%r7, %r3, %r2;
	shl.b32 	%r1, %r7, 1;
	shl.b32 	%r8, %r6, 1;
	cvt.s64.s32 	%rd34, %r8;
	setp.le.s64 	%p2, %rd10, %rd34;
	@%p2 bra 	$L__BB225_13;
	mov.u32 	%r9, %tid.x;
	cvt.u64.u32 	%rd6, %r9;
	cvt.s64.s32 	%rd7, %r1;
$L__BB225_4:
	setp.le.s64 	%p3, %rd11, %rd6;
	mov.f32 	%f83, 0fFF800000;
	mov.f32 	%f84, %f83;
	@%p3 bra 	$L__BB225_6;
	mad.lo.s64 	%rd20, %rd34, %rd2, %rd6;
	shl.b64 	%rd21, %rd20, 1;
	add.s64 	%rd22, %rd1, %rd21;
	ld.global.u16 	%rs1, [%rd22];
	// begin inline asm
	{  cvt.f32.f16 %f84, %rs1;}

	// end inline asm
	max.f32 	%f83, %f84, 0fFF800000;
$L__BB225_6:
	setp.le.s64 	%p4, %rd11, %rd6;
	mov.f32 	%f85, 0fFF800000;
	mov.f32 	%f86, %f85;
	@%p4 bra 	$L__BB225_8;
	mad.lo.s64 	%rd23, %rd2, %rd34, %rd2;
	add.s64 	%rd24, %rd23, %rd6;
	shl.b64 	%rd25, %rd24, 1;
	add.s64 	%rd26, %rd1, %rd25;
	ld.global.u16 	%rs2, [%rd26];
	// begin inline asm
	{  cvt.f32.f16 %f86, %rs2;}

	// end inline asm
	max.f32 	%f85, %f86, 0fFF800000;
$L__BB225_8:
	setp.le.s64 	%p5, %rd11, %rd6;
	mov.b32 	%r10, %f83;
	shfl.sync.bfly.b32	%r11|%p6, %r10, 16, 31, -1;
	mov.b32 	%f17, %r11;
	max.f32 	%f18, %f83, %f17;
	mov.b32 	%r12, %f18;
	shfl.sync.bfly.b32	%r13|%p7, %r12, 8, 31, -1;
	mov.b32 	%f19, %r13;
	max.f32 	%f20, %f18, %f19;
	mov.b32 	%r14, %f20;
	shfl.sync.bfly.b32	%r15|%p8, %r14, 4, 31, -1;
	mov.b32 	%f21, %r15;
	max.f32 	%f22, %f20, %f21;
	mov.b32 	%r16, %f22;
	shfl.sync.bfly.b32	%r17|%p9, %r16, 2, 31, -1;
	mov.b32 	%f23, %r17;
	max.f32 	%f24, %f22, %f23;
	mov.b32 	%r18, %f24;
	shfl.sync.bfly.b32	%r19|%p10, %r18, 1, 31, -1;
	mov.b32 	%f25, %r19;
	max.f32 	%f26, %f24, %f25;
	mov.b32 	%r20, %f85;
	shfl.sync.bfly.b32	%r21|%p11, %r20, 16, 31, -1;
	mov.b32 	%f27, %r21;
	max.f32 	%f28, %f85, %f27;
	mov.b32 	%r22, %f28;
	shfl.sync.bfly.b32	%r23|%p12, %r22, 8, 31, -1;
	mov.b32 	%f29, %r23;
	max.f32 	%f30, %f28, %f29;
	mov.b32 	%r24, %f30;
	shfl.sync.bfly.b32	%r25|%p13, %r24, 4, 31, -1;
	mov.b32 	%f31, %r25;
	max.f32 	%f32, %f30, %f31;
	mov.b32 	%r26, %f32;
	shfl.sync.bfly.b32	%r27|%p14, %r26, 2, 31, -1;
	mov.b32 	%f33, %r27;
	max.f32 	%f34, %f32, %f33;
	mov.b32 	%r28, %f34;
	shfl.sync.bfly.b32	%r29|%p15, %r28, 1, 31, -1;
	mov.b32 	%f35, %r29;
	max.f32 	%f36, %f34, %f35;
	sub.f32 	%f37, %f84, %f26;
	fma.rn.f32 	%f38, %f37, 0f3BBB989D, 0f3F000000;
	cvt.sat.f32.f32 	%f39, %f38;
	mov.f32 	%f40, 0f4B400001;
	mov.f32 	%f41, 0f437C0000;
	fma.rm.f32 	%f42, %f39, %f41, %f40;
	add.f32 	%f43, %f42, 0fCB40007F;
	neg.f32 	%f44, %f43;
	fma.rn.f32 	%f45, %f37, 0f3FB8AA3B, %f44;
	fma.rn.f32 	%f46, %f37, 0f32A57060, %f45;
	mov.b32 	%r30, %f42;
	shl.b32 	%r31, %r30, 23;
	mov.b32 	%f47, %r31;
	ex2.approx.ftz.f32 	%f48, %f46;
	mul.f32 	%f49, %f48, %f47;
	add.f32 	%f50, %f49, 0f00000000;
	sub.f32 	%f51, %f86, %f36;
	fma.rn.f32 	%f52, %f51, 0f3BBB989D, 0f3F000000;
	cvt.sat.f32.f32 	%f53, %f52;
	fma.rm.f32 	%f54, %f53, %f41, %f40;
	add.f32 	%f55, %f54, 0fCB40007F;
	neg.f32 	%f56, %f55;
	fma.rn.f32 	%f57, %f51, 0f3FB8AA3B, %f56;
	fma.rn.f32 	%f58, %f51, 0f32A57060, %f57;
	mov.b32 	%r32, %f54;
	shl.b32 	%r33, %r32, 23;
	mov.b32 	%f59, %r33;
	ex2.approx.ftz.f32 	%f60, %f58;
	mul.f32 	%f9, %f60, %f59;
	add.f32 	%f61, %f9, 0f00000000;
	mov.b32 	%r34, %f50;
	shfl.sync.bfly.b32	%r35|%p16, %r34, 16, 31, -1;
	mov.b32 	%f62, %r35;
	add.f32 	%f63, %f50, %f62;
	mov.b32 	%r36, %f63;
	shfl.sync.bfly.b32	%r37|%p17, %r36, 8, 31, -1;
	mov.b32 	%f64, %r37;
	add.f32 	%f65, %f63, %f64;
	mov.b32 	%r38, %f65;
	shfl.sync.bfly.b32	%r39|%p18, %r38, 4, 31, -1;
	mov.b32 	%f66, %r39;
	add.f32 	%f67, %f65, %f66;
	mov.b32 	%r40, %f67;
	shfl.sync.bfly.b32	%r41|%p19, %r40, 2, 31, -1;
	mov.b32 	%f68, %r41;
	add.f32 	%f69, %f67, %f68;
	mov.b32 	%r42, %f69;
	shfl.sync.bfly.b32	%r43|%p20, %r42, 1, 31, -1;
	mov.b32 	%f70, %r43;
	add.f32 	%f71, %f69, %f70;
	mov.b32 	%r44, %f61;
	shfl.sync.bfly.b32	%r45|%p21, %r44, 16, 31, -1;
	mov.b32 	%f72, %r45;
	add.f32 	%f73, %f61, %f72;
	mov.b32 	%r46, %f73;
	shfl.sync.bfly.b32	%r47|%p22, %r46, 8, 31, -1;
	mov.b32 	%f74, %r47;
	add.f32 	%f75, %f73, %f74;
	mov.b32 	%r48, %f75;
	shfl.sync.bfly.b32	%r49|%p23, %r48, 4, 31, -1;
	mov.b32 	%f76, %r49;
	add.f32 	%f77, %f75, %f76;
	mov.b32 	%r50, %f77;
	shfl.sync.bfly.b32	%r51|%p24, %r50, 2, 31, -1;
	mov.b32 	%f78, %r51;
	add.f32 	%f79, %f77, %f78;
	mov.b32 	%r52, %f79;
	shfl.sync.bfly.b32	%r53|%p25, %r52, 1, 31, -1;
	mov.b32 	%f80, %r53;
	add.f32 	%f10, %f79, %f80;
	div.rn.f32 	%f11, %f49, %f71;
	@%p5 bra 	$L__BB225_10;
	mad.lo.s64 	%rd27, %rd34, %rd4, %rd6;
	// begin inline asm
	{  cvt.rn.f16.f32 %rs3, %f11;}

	// end inline asm
	shl.b64 	%rd28, %rd27, 1;
	add.s64 	%rd29, %rd3, %rd28;
	st.global.u16 	[%rd29], %rs3;
$L__BB225_10:
	setp.le.s64 	%p26, %rd11, %rd6;
	div.rn.f32 	%f12, %f9, %f10;
	@%p26 bra 	$L__BB225_12;
	mad.lo.s64 	%rd30, %rd4, %rd34, %rd4;
	add.s64 	%rd31, %rd30, %rd6;
	// begin inline asm
	{  cvt.rn.f16.f32 %rs4, %f12;}

	// end inline asm
	shl.b64 	%rd32, %rd31, 1;
	add.s64 	%rd33, %rd3, %rd32;
	st.global.u16 	[%rd33], %rs4;
$L__BB225_12:
	add.s64 	%rd34, %rd34, %rd7;
	setp.lt.s64 	%p27, %rd34, %rd10;
	@%p27 bra 	$L__BB225_4;
$L__BB225_13:
	ret;

}
	// .globl	_Z15SoftmaxWarpImplI10DirectLoadI6__halffE11DirectStoreIfS1_EfLi1ELi1ELi32ELi1ELb0EL9Algorithm0EEvT_T0_ll
.visible .entry _Z15SoftmaxWarpImplI10DirectLoadI6__halffE11DirectStoreIfS1_EfLi1ELi1ELi32ELi1ELb0EL9Algorithm0EEvT_T0_ll(
	.param .align 8 .b8 _Z15SoftmaxWarpImplI10DirectLoadI6__halffE11DirectStoreIfS1_EfLi1ELi1ELi32ELi1ELb0EL9Algorithm0EEvT_T0_ll_param_0[16],
	.param .align 8 .b8 _Z15SoftmaxWarpImplI10DirectLoadI6__halffE11DirectStoreIfS1_EfLi1ELi1ELi32ELi1ELb0EL9Algorithm0EEvT_T0_ll_param_1[16],
	.param .u64 _Z15SoftmaxWarpImplI10DirectLoadI6__halffE11DirectStoreIfS1_EfLi1ELi1ELi32ELi1ELb0EL9Algorithm0EEvT_T0_ll_param_2,
	.param .u64 _Z15SoftmaxWarpImplI10DirectLoadI6__halffE11DirectStoreIfS1_EfLi1ELi1ELi32ELi1ELb0EL9Algorithm0EEvT_T0_ll_param_3
)
{
	.reg .pred 	%p<38>;
	.reg .b16 	%rs<7>;
	.reg .b32 	%r<77>;
	.reg .b32 	%f<110>;
	.reg .b64 	%rd<55>;

	ld.param.u64 	%rd2, [_Z15SoftmaxWarpImplI10DirectLoadI6__halffE11DirectStoreIfS1_EfLi1ELi1ELi32ELi1ELb0EL9Algorithm0EEvT_T0_ll_param_0+8];
	ld.param.u64 	%rd4, [_Z15SoftmaxWarpImplI10DirectLoadI6__halffE11DirectStoreIfS1_EfLi1ELi1ELi32ELi1ELb0EL9Algorithm0EEvT_T0_ll_param_1+8];
	ld.param.u64 	%rd19, [_Z15SoftmaxWarpImplI10DirectLoadI6__halffE11DirectStoreIfS1_EfLi1ELi1ELi32ELi1ELb0EL9Algorithm0EEvT_T0_ll_param_1];
	ld.param.u64 	%rd20, [_Z15SoftmaxWarpImplI10DirectLoadI6__halffE11DirectStoreIfS1_EfLi1ELi1ELi32ELi1ELb0EL9Algorithm0EEvT_T0_ll_param_0];
	ld.param.u64 	%rd18, [_Z15SoftmaxWarpImplI10DirectLoadI6__halffE11DirectStoreIfS1_EfLi1ELi1ELi32ELi1ELb0EL9Algorithm0EEvT_T0_ll_param_2];
	ld.param.u64 	%rd21, [_Z15SoftmaxWarpImplI10DirectLoadI6__halffE11DirectStoreIfS1_EfLi1ELi1ELi32ELi1ELb0EL9Algorithm0EEvT_T0_ll_param_3];
	cvta.to.global.u64 	%rd1, %rd20;
	cvta.to.global.u64 	%rd3, %rd19;
	setp.lt.s64 	%p1, %rd21, 33;
	@%p1 bra 	$L__BB226_2;
	mov.u64 	%rd22, $str;
	cvta.global.u64 	%rd23, %rd22;
	mov.u64 	%rd24, $str$1;
	cvta.global.u64 	%rd25, %rd24;
	mov.u64 	%rd26, __unnamed_222;
	cvta.global.u64 	%rd27, %rd26;
	{ // callseq 221, 0
	.param .b64 param0;
	st.param.b64 	[param0], %rd23;
	.param .b64 param1;
	st.param.b64 	[param1], %rd25;
	.param .b32 param2;
	st.param.b32 	[param2], 358;
	.param .b64 param3;
	st.param.b64 	[param3], %rd27;
	.param .b64 param4;
	st.param.b64 	[param4], 1;
	call.uni 
	__assertfail, 
	(
	param0, 
	param1, 
	param2, 
	param3, 
	param4
	);
	} // callseq 221
$L__BB226_2:
	mov.u32 	%r1, %nctaid.x;
	mov.u32 	%r2, %ntid.y;
	mul.lo.s32 	%r3, %r1, %r2;
	mov.u32 	%r4, %ctaid.x;
	mov.u32 	%r5, %tid.y;
	mad.lo.s32 	%r6, %r4, %r2, %r5;
	cvt.s64.s32 	%rd5, %r3;
	cvt.s64.s32 	%rd54, %r6;
	setp.le.s64 	%p2, %rd18, %rd54;
	@%p2 bra 	$L__BB226_10;
	mov.u32 	%r7, %tid.x;
	cvt.u64.u32 	%rd7, %r7;
	add.s64 	%rd8, %rd5, %rd54;
	max.s64 	%rd28, %rd18, %rd8;
	setp.lt.s64 	%p3, %rd8, %rd18;
	selp.u64 	%rd9, 1, 0, %p3;
	add.s64 	%rd29, %rd8, %rd9;
	sub.s64 	%rd10, %rd28, %rd29;
	or.b64  	%rd30, %rd10, %rd5;
	and.b64  	%rd31, %rd30, -4294967296;
	setp.ne.s64 	%p4, %rd31, 0;
	@%p4 bra 	$L__BB226_5;
	cvt.u32.u64 	%r8, %rd5;
	cvt.u32.u64 	%r9, %rd10;
	div.u32 	%r10, %r9, %r8;
	cvt.u64.u32 	%rd52, %r10;
	bra.uni 	$L__BB226_6;
$L__BB226_5:
	div.u64 	%rd52, %rd10, %rd5;
$L__BB226_6:
	add.s64 	%rd14, %rd52, %rd9;
	and.b64  	%rd32, %rd14, 1;
	setp.eq.b64 	%p5, %rd32, 1;
	@%p5 bra 	$L__BB226_8;
	mad.lo.s64 	%rd33, %rd2, %rd54, %rd7;
	shl.b64 	%rd34, %rd33, 1;
	add.s64 	%rd35, %rd1, %rd34;
	ld.global.u16 	%rs1, [%rd35];
	// begin inline asm
	{  cvt.f32.f16 %f1, %rs1;}

	// end inline asm
	max.f32 	%f3, %f1, 0fFF800000;
	mov.b32 	%r11, %f3;
	shfl.sync.bfly.b32	%r12|%p6, %r11, 16, 31, -1;
	mov.b32 	%f4, %r12;
	max.f32 	%f5, %f3, %f4;
	mov.b32 	%r13, %f5;
	shfl.sync.bfly.b32	%r14|%p7, %r13, 8, 31, -1;
	mov.b32 	%f6, %r14;
	max.f32 	%f7, %f5, %f6;
	mov.b32 	%r15, %f7;
	shfl.sync.bfly.b32	%r16|%p8, %r15, 4, 31, -1;
	mov.b32 	%f8, %r16;
	max.f32 	%f9, %f7, %f8;
	mov.b32 	%r17, %f9;
	shfl.sync.bfly.b32	%r18|%p9, %r17, 2, 31, -1;
	mov.b32 	%f10, %r18;
	max.f32 	%f11, %f9, %f10;
	mov.b32 	%r19, %f11;
	shfl.sync.bfly.b32	%r20|%p10, %r19, 1, 31, -1;
	mov.b32 	%f12, %r20;
	max.f32 	%f13, %f11, %f12;
	sub.f32 	%f14, %f1, %f13;
	fma.rn.f32 	%f15, %f14, 0f3BBB989D, 0f3F000000;
	cvt.sat.f32.f32 	%f16, %f15;
	mov.f32 	%f17, 0f4B400001;
	mov.f32 	%f18, 0f437C0000;
	fma.rm.f32 	%f19, %f16, %f18, %f17;
	add.f32 	%f20, %f19, 0fCB40007F;
	neg.f32 	%f21, %f20;
	fma.rn.f32 	%f22, %f14, 0f3FB8AA3B, %f21;
	fma.rn.f32 	%f23, %f14, 0f32A57060, %f22;
	mov.b32 	%r21, %f19;
	shl.b32 	%r22, %r21, 23;
	mov.b32 	%f24, %r22;
	ex2.approx.ftz.f32 	%f25, %f23;
	mul.f32 	%f26, %f25, %f24;
	add.f32 	%f27, %f26, 0f00000000;
	mov.b32 	%r23, %f27;
	shfl.sync.bfly.b32	%r24|%p11, %r23, 16, 31, -1;
	mov.b32 	%f28, %r24;
	add.f32 	%f29, %f27, %f28;
	mov.b32 	%r25, %f29;
	shfl.sync.bfly.b32	%r26|%p12, %r25, 8, 31, -1;
	mov.b32 	%f30, %r26;
	add.f32 	%f31, %f29, %f30;
	mov.b32 	%r27, %f31;
	shfl.sync.bfly.b32	%r28|%p13, %r27, 4, 31, -1;
	mov.b32 	%f32, %r28;
	add.f32 	%f33, %f31, %f32;
	mov.b32 	%r29, %f33;
	shfl.sync.bfly.b32	%r30|%p14, %r29, 2, 31, -1;
	mov.b32 	%f34, %r30;
	add.f32 	%f35, %f33, %f34;
	mov.b32 	%r31, %f35;
	shfl.sync.bfly.b32	%r32|%p15, %r31, 1, 31, -1;
	mov.b32 	%f36, %r32;
	add.f32 	%f37, %f35, %f36;
	div.rn.f32 	%f2, %f26, %f37;
	mad.lo.s64 	%rd36, %rd4, %rd54, %rd7;
	// begin inline asm
	{  cvt.rn.f16.f32 %rs2, %f2;}

	// end inline asm
	shl.b64 	%rd37, %rd36, 1;
	add.s64 	%rd38, %rd3, %rd37;
	st.global.u16 	[%rd38], %rs2;
	mov.u64 	%rd54, %rd8;
$L__BB226_8:
	setp.eq.s64 	%p16, %rd14, 0;
	@%p16 bra 	$L__BB226_10;
$L__BB226_9:
	mad.lo.s64 	%rd39, %rd54, %rd2, %rd7;
	shl.b64 	%rd40, %rd39, 1;
	add.s64 	%rd41, %rd1, %rd40;
	ld.global.u16 	%rs3, [%rd41];
	// begin inline asm
	{  cvt.f32.f16 %f38, %rs3;}

	// end inline asm
	max.f32 	%f42, %f38, 0fFF800000;
	mov.b32 	%r33, %f42;
	shfl.sync.bfly.b32	%r34|%p17, %r33, 16, 31, -1;
	mov.b32 	%f43, %r34;
	max.f32 	%f44, %f42, %f43;
	mov.b32 	%r35, %f44;
	shfl.sync.bfly.b32	%r36|%p18, %r35, 8, 31, -1;
	mov.b32 	%f45, %r36;
	max.f32 	%f46, %f44, %f45;
	mov.b32 	%r37, %f46;
	shfl.sync.bfly.b32	%r38|%p19, %r37, 4, 31, -1;
	mov.b32 	%f47, %r38;
	max.f32 	%f48, %f46, %f47;
	mov.b32 	%r39, %f48;
	shfl.sync.bfly.b32	%r40|%p20, %r39, 2, 31, -1;
	mov.b32 	%f49, %r40;
	max.f32 	%f50, %f48, %f49;
	mov.b32 	%r41, %f50;
	shfl.sync.bfly.b32	%r42|%p21, %r41, 1, 31, -1;
	mov.b32 	%f51, %r42;
	max.f32 	%f52, %f50, %f51;
	sub.f32 	%f53, %f38, %f52;
	fma.rn.f32 	%f54, %f53, 0f3BBB989D, 0f3F000000;
	cvt.sat.f32.f32 	%f55, %f54;
	mov.f32 	%f56, 0f4B400001;
	mov.f32 	%f57, 0f437C0000;
	fma.rm.f32 	%f58, %f55, %f57, %f56;
	add.f32 	%f59, %f58, 0fCB40007F;
	neg.f32 	%f60, %f59;
	fma.rn.f32 	%f61, %f53, 0f3FB8AA3B, %f60;
	fma.rn.f32 	%f62, %f53, 0f32A57060, %f61;
	mov.b32 	%r43, %f58;
	shl.b32 	%r44, %r43, 23;
	mov.b32 	%f63, %r44;
	ex2.approx.ftz.f32 	%f64, %f62;
	mul.f32 	%f65, %f64, %f63;
	add.f32 	%f66, %f65, 0f00000000;
	mov.b32 	%r45, %f66;
	shfl.sync.bfly.b32	%r46|%p22, %r45, 16, 31, -1;
	mov.b32 	%f67, %r46;
	add.f32 	%f68, %f66, %f67;
	mov.b32 	%r47, %f68;
	shfl.sync.bfly.b32	%r48|%p23, %r47, 8, 31, -1;
	mov.b32 	%f69, %r48;
	add.f32 	%f70, %f68, %f69;
	mov.b32 	%r49, %f70;
	shfl.sync.bfly.b32	%r50|%p24, %r49, 4, 31, -1;
	mov.b32 	%f71, %r50;
	add.f32 	%f72, %f70, %f71;
	mov.b32 	%r51, %f72;
	shfl.sync.bfly.b32	%r52|%p25, %r51, 2, 31, -1;
	mov.b32 	%f73, %r52;
	add.f32 	%f74, %f72, %f73;
	mov.b32 	%r53, %f74;
	shfl.sync.bfly.b32	%r54|%p26, %r53, 1, 31, -1;
	mov.b32 	%f75, %r54;
	add.f32 	%f76, %f74, %f75;
	div.rn.f32 	%f39, %f65, %f76;
	mad.lo.s64 	%rd42, %rd54, %rd4, %rd7;
	// begin inline asm
	{  cvt.rn.f16.f32 %rs4, %f39;}

	// end inline asm
	shl.b64 	%rd43, %rd42, 1;
	add.s64 	%rd44, %rd3, %rd43;
	st.global.u16 	[%rd44], %rs4;
	add.s64 	%rd45, %rd54, %rd5;
	mad.lo.s64 	%rd46, %rd45, %rd2, %rd7;
	shl.b64 	%rd47, %rd46, 1;
	add.s64 	%rd48, %rd1, %rd47;
	ld.global.u16 	%rs5, [%rd48];
	// begin inline asm
	{  cvt.f32.f16 %f40, %rs5;}

	// end inline asm
	max.f32 	%f77, %f40, 0fFF800000;
	mov.b32 	%r55, %f77;
	shfl.sync.bfly.b32	%r56|%p27, %r55, 16, 31, -1;
	mov.b32 	%f78, %r56;
	max.f32 	%f79, %f77, %f78;
	mov.b32 	%r57, %f79;
	shfl.sync.bfly.b32	%r58|%p28, %r57, 8, 31, -1;
	mov.b32 	%f80, %r58;
	max.f32 	%f81, %f79, %f80;
	mov.b32 	%r59, %f81;
	shfl.sync.bfly.b32	%r60|%p29, %r59, 4, 31, -1;
	mov.b32 	%f82, %r60;
	max.f32 	%f83, %f81, %f82;
	mov.b32 	%r61, %f83;
	shfl.sync.bfly.b32	%r62|%p30, %r61, 2, 31, -1;
	mov.b32 	%f84, %r62;
	max.f32 	%f85, %f83, %f84;
	mov.b32 	%r63, %f85;
	shfl.sync.bfly.b32	%r64|%p31, %r63, 1, 31, -1;
	mov.b32 	%f86, %r64;
	max.f32 	%f87, %f85, %f86;
	sub.f32 	%f88, %f40, %f87;
	fma.rn.f32 	%f89, %f88, 0f3BBB989D, 0f3F000000;
	cvt.sat.f32.f32 	%f90, %f89;
	fma.rm.f32 	%f91, %f90, %f57, %f56;
	add.f32 	%f92, %f91, 0fCB40007F;
	neg.f32 	%f93, %f92;
	fma.rn.f32 	%f94, %f88, 0f3FB8AA3B, %f93;
	fma.rn.f32 	%f95, %f88, 0f32A57060, %f94;
	mov.b32 	%r65, %f91;
	shl.b32 	%r66, %r65, 23;
	mov.b32 	%f96, %r66;
	ex2.approx.ftz.f32 	%f97, %f95;
	mul.f32 	%f98, %f97, %f96;
	add.f32 	%f99, %f98, 0f00000000;
	mov.b32 	%r67, %f99;
	shfl.sync.bfly.b32	%r68|%p32, %r67, 16, 31, -1;
	mov.b32 	%f100, %r68;
	add.f32 	%f101, %f99, %f100;
	mov.b32 	%r69, %f101;
	shfl.sync.bfly.b32	%r70|%p33, %r69, 8, 31, -1;
	mov.b32 	%f102, %r70;
	add.f32 	%f103, %f101, %f102;
	mov.b32 	%r71, %f103;
	shfl.sync.bfly.b32	%r72|%p34, %r71, 4, 31, -1;
	mov.b32 	%f104, %r72;
	add.f32 	%f105, %f103, %f104;
	mov.b32 	%r73, %f105;
	shfl.sync.bfly.b32	%r74|%p35, %r73, 2, 31, -1;
	mov.b32 	%f106, %r74;
	add.f32 	%f107, %f105, %f106;
	mov.b32 	%r75, %f107;
	shfl.sync.bfly.b32	%r76|%p36, %r75, 1, 31, -1;
	mov.b32 	%f108, %r76;
	add.f32 	%f109, %f107, %f108;
	div.rn.f32 	%f41, %f98, %f109;
	mad.lo.s64 	%rd49, %rd45, %rd4, %rd7;
	// begin inline asm
	{  cvt.rn.f16.f32 %rs6, %f41;}

	// end inline asm
	shl.b64 	%rd50, %rd49, 1;
	add.s64 	%rd51, %rd3, %rd50;
	st.global.u16 	[%rd51], %rs6;
	add.s64 	%rd54, %rd45, %rd5;
	setp.lt.s64 	%p37, %rd54, %rd18;
	@%p37 bra 	$L__BB226_9;
$L__BB226_10:
	ret;

}
	// .globl	_Z15SoftmaxWarpImplI10DirectLoadI6__halffE11DirectStoreIfS1_EfLi1ELi1ELi32ELi1ELb1EL9Algorithm0EEvT_T0_ll
.visible .entry _Z15SoftmaxWarpImplI10DirectLoadI6__halffE11DirectStoreIfS1_EfLi1ELi1ELi32ELi1ELb1EL9Algorithm0EEvT_T0_ll(
	.param .align 8 .b8 _Z15SoftmaxWarpImplI10DirectLoadI6__halffE11DirectStoreIfS1_EfLi1ELi1ELi32ELi1ELb1EL9Algorithm0EEvT_T0_ll_param_0[16],
	.param .align 8 .b8 _Z15SoftmaxWarpImplI10DirectLoadI6__halffE11DirectStoreIfS1_EfLi1ELi1ELi32ELi1ELb1EL9Algorithm0EEvT_T0_ll_param_1[16],
	.param .u64 _Z15SoftmaxWarpImplI10DirectLoadI6__halffE11DirectStoreIfS1_EfLi1ELi1ELi32ELi1ELb1EL9Algorithm0EEvT_T0_ll_param_2,
	.param .u64 _Z15SoftmaxWarpImplI10DirectLoadI6__halffE11DirectStoreIfS1_EfLi1ELi1ELi32ELi1ELb1EL9Algorithm0EEvT_T0_ll_param_3
)
{
	.reg .pred 	%p<44>;
	.reg .b16 	%rs<7>;
	.reg .b32 	%r<77>;
	.reg .b32 	%f<133>;
	.reg .b64 	%rd<55>;

	ld.param.u64 	%rd2, [_Z15SoftmaxWarpImplI10DirectLoadI6__halffE11DirectStoreIfS1_EfLi1ELi1ELi32ELi1ELb1EL9Algorithm0EEvT_T0_ll_param_0+8];
	ld.param.u64 	%rd4, [_Z15SoftmaxWarpImplI10DirectLoadI6__halffE11DirectStoreIfS1_EfLi1ELi1ELi32ELi1ELb1EL9Algorithm0EEvT_T0_ll_param_1+8];
	ld.param.u64 	%rd21, [_Z15SoftmaxWarpImplI10DirectLoadI6__halffE11DirectStoreIfS1_EfLi1ELi1ELi32ELi1ELb1EL9Algorithm0EEvT_T0_ll_param_1];
	ld.param.u64 	%rd22, [_Z15SoftmaxWarpImplI10DirectLoadI6__halffE11DirectStoreIfS1_EfLi1ELi1ELi32ELi1ELb1EL9Algorithm0EEvT_T0_ll_param_0];
	ld.param.u64 	%rd19, [_Z15SoftmaxWarpImplI10DirectLoadI6__halffE11DirectStoreIfS1_EfLi1ELi1ELi32ELi1ELb1EL9Algorithm0EEvT_T0_ll_param_2];
	ld.param.u64 	%rd20, [_Z15SoftmaxWarpImplI10DirectLoadI6__halffE11DirectStoreIfS1_EfLi1ELi1ELi32ELi1ELb1EL9Algorithm0EEvT_T0_ll_param_3];
	cvta.to.global.u64 	%rd1, %rd22;
	cvta.to.global.u64 	%rd3, %rd21;
	setp.lt.s64 	%p1, %rd20, 33;
	@%p1 bra 	$L__BB227_2;
	mov.u64 	%rd23, $str;
	cvta.global.u64 	%rd24, %rd23;
	mov.u64 	%rd25, $str$1;
	cvta.global.u64 	%rd26, %rd25;
	mov.u64 	%rd27, __unnamed_223;
	cvta.global.u64 	%rd28, %rd27;
	{ // callseq 222, 0
	.param .b64 param0;
	st.param.b64 	[param0], %rd24;
	.param .b64 param1;
	st.param.b64 	[param1], %rd26;
	.param .b32 param2;
	st.param.b32 	[param2], 358;
	.param .b64 param3;
	st.param.b64 	[param3], %rd28;
	.param .b64 param4;
	st.param.b64 	[param4], 1;
	call.uni 
	__assertfail, 
	(
	param0, 
	param1, 
	param2, 
	param3, 
	param4
	);
	} // callseq 222
$L__BB227_2:
	mov.u32 	%r1, %nctaid.x;
	mov.u32 	%r2, %ntid.y;
	mul.lo.s32 	%r3, %r1, %r2;
	mov.u32 	%r4, %ctaid.x;
	mov.u32 	%r5, %tid.y;
	mad.lo.s32 	%r6, %r4, %r2, %r5;
	cvt.s64.s32 	%rd5, %r3;
	cvt.s64.s32 	%rd6, %r6;
	setp.le.s64 	%p2, %rd19, %rd6;
	@%p2 bra 	$L__BB227_21;
	mov.u32 	%r7, %tid.x;
	cvt.u64.u32 	%rd7, %r7;
	add.s64 	%rd8, %rd5, %rd6;
	max.s64 	%rd29, %rd19, %rd8;
	setp.lt.s64 	%p3, %rd8, %rd19;
	selp.u64 	%rd9, 1, 0, %p3;
	add.s64 	%rd30, %rd8, %rd9;
	sub.s64 	%rd10, %rd29, %rd30;
	or.b64  	%rd31, %rd10, %rd5;
	and.b64  	%rd32, %rd31, -4294967296;
	setp.ne.s64 	%p4, %rd32, 0;
	@%p4 bra 	$L__BB227_5;
	cvt.u32.u64 	%r8, %rd5;
	cvt.u32.u64 	%r9, %rd10;
	div.u32 	%r10, %r9, %r8;
	cvt.u64.u32 	%rd52, %r10;
	bra.uni 	$L__BB227_6;
$L__BB227_5:
	div.u64 	%rd52, %rd10, %rd5;
$L__BB227_6:
	add.s64 	%rd14, %rd52, %rd9;
	and.b64  	%rd33, %rd14, 1;
	setp.eq.b64 	%p5, %rd33, 1;
	mov.u64 	%rd54, %rd6;
	@%p5 bra 	$L__BB227_11;
	setp.le.s64 	%p6, %rd20, %rd7;
	mov.f32 	%f127, 0fFF800000;
	mov.f32 	%f128, %f127;
	@%p6 bra 	$L__BB227_9;
	mad.lo.s64 	%rd34, %rd2, %rd6, %rd7;
	shl.b64 	%rd35, %rd34, 1;
	add.s64 	%rd36, %rd1, %rd35;
	ld.global.u16 	%rs1, [%rd36];
	// begin inline asm
	{  cvt.f32.f16 %f127, %rs1;}

	// end inline asm
	max.f32 	%f128, %f127, 0fFF800000;
$L__BB227_9:
	setp.le.s64 	%p7, %rd20, %rd7;
	mov.b32 	%r11, %f128;
	shfl.sync.bfly.b32	%r12|%p8, %r11, 16, 31, -1;
	mov.b32 	%f18, %r12;
	max.f32 	%f19, %f128, %f18;
	mov.b32 	%r13, %f19;
	shfl.sync.bfly.b32	%r14|%p9, %r13, 8, 31, -1;
	mov.b32 	%f20, %r14;
	max.f32 	%f21, %f19, %f20;
	mov.b32 	%r15, %f21;
	shfl.sync.bfly.b32	%r16|%p10, %r15, 4, 31, -1;
	mov.b32 	%f22, %r16;
	max.f32 	%f23, %f21, %f22;
	mov.b32 	%r17, %f23;
	shfl.sync.bfly.b32	%r18|%p11, %r17, 2, 31, -1;
	mov.b32 	%f24, %r18;
	max.f32 	%f25, %f23, %f24;
	mov.b32 	%r19, %f25;
	shfl.sync.bfly.b32	%r20|%p12, %r19, 1, 31, -1;
	mov.b32 	%f26, %r20;
	max.f32 	%f27, %f25, %f26;
	sub.f32 	%f28, %f127, %f27;
	fma.rn.f32 	%f29, %f28, 0f3BBB989D, 0f3F000000;
	cvt.sat.f32.f32 	%f30, %f29;
	mov.f32 	%f31, 0f4B400001;
	mov.f32 	%f32, 0f437C0000;
	fma.rm.f32 	%f33, %f30, %f32, %f31;
	add.f32 	%f34, %f33, 0fCB40007F;
	neg.f32 	%f35, %f34;
	fma.rn.f32 	%f36, %f28, 0f3FB8AA3B, %f35;
	fma.rn.f32 	%f37, %f28, 0f32A57060, %f36;
	mov.b32 	%r21, %f33;
	shl.b32 	%r22, %r21, 23;
	mov.b32 	%f38, %r22;
	ex2.approx.ftz.f32 	%f39, %f37;
	mul.f32 	%f40, %f39, %f38;
	add.f32 	%f41, %f40, 0f00000000;
	mov.b32 	%r23, %f41;
	shfl.sync.bfly.b32	%r24|%p13, %r23, 16, 31, -1;
	mov.b32 	%f42, %r24;
	add.f32 	%f43, %f41, %f42;
	mov.b32 	%r25, %f43;
	shfl.sync.bfly.b32	%r26|%p14, %r25, 8, 31, -1;
	mov.b32 	%f44, %r26;
	add.f32 	%f45, %f43, %f44;
	mov.b32 	%r27, %f45;
	shfl.sync.bfly.b32	%r28|%p15, %r27, 4, 31, -1;
	mov.b32 	%f46, %r28;
	add.f32 	%f47, %f45, %f46;
	mov.b32 	%r29, %f47;
	shfl.sync.bfly.b32	%r30|%p16, %r29, 2, 31, -1;
	mov.b32 	%f48, %r30;
	add.f32 	%f49, %f47, %f48;
	mov.b32 	%r31, %f49;
	shfl.sync.bfly.b32	%r32|%p17, %r31, 1, 31, -1;
	mov.b32 	%f50, %r32;
	add.f32 	%f51, %f49, %f50;
	div.rn.f32 	%f5, %f40, %f51;
	mov.u64 	%rd54, %rd8;
	@%p7 bra 	$L__BB227_11;
	mad.lo.s64 	%rd37, %rd4, %rd6, %rd7;
	// begin inline asm
	{  cvt.rn.f16.f32 %rs2, %f5;}

	// end inline asm
	shl.b64 	%rd38, %rd37, 1;
	add.s64 	%rd39, %rd3, %rd38;
	st.global.u16 	[%rd39], %rs2;
$L__BB227_11:
	setp.eq.s64 	%p18, %rd14, 0;
	@%p18 bra 	$L__BB227_21;
$L__BB227_12:
	setp.le.s64 	%p19, %rd20, %rd7;
	mov.f32 	%f129, 0fFF800000;
	mov.f32 	%f130, %f129;
	@%p19 bra 	$L__BB227_14;
	mad.lo.s64 	%rd40, %rd54, %rd2, %rd7;
	shl.b64 	%rd41, %rd40, 1;
	add.s64 	%rd42, %rd1, %rd41;
	ld.global.u16 	%rs3, [%rd42];
	// begin inline asm
	{  cvt.f32.f16 %f129, %rs3;}

	// end inline asm
	max.f32 	%f130, %f129, 0fFF800000;
$L__BB227_14:
	setp.le.s64 	%p20, %rd20, %rd7;
	mov.b32 	%r33, %f130;
	shfl.sync.bfly.b32	%r34|%p21, %r33, 16, 31, -1;
	mov.b32 	%f55, %r34;
	max.f32 	%f56, %f130, %f55;
	mov.b32 	%r35, %f56;
	shfl.sync.bfly.b32	%r36|%p22, %r35, 8, 31, -1;
	mov.b32 	%f57, %r36;
	max.f32 	%f58, %f56, %f57;
	mov.b32 	%r37, %f58;
	shfl.sync.bfly.b32	%r38|%p23, %r37, 4, 31, -1;
	mov.b32 	%f59, %r38;
	max.f32 	%f60, %f58, %f59;
	mov.b32 	%r39, %f60;
	shfl.sync.bfly.b32	%r40|%p24, %r39, 2, 31, -1;
	mov.b32 	%f61, %r40;
	max.f32 	%f62, %f60, %f61;
	mov.b32 	%r41, %f62;
	shfl.sync.bfly.b32	%r42|%p25, %r41, 1, 31, -1;
	mov.b32 	%f63, %r42;
	max.f32 	%f64, %f62, %f63;
	sub.f32 	%f65, %f129, %f64;
	fma.rn.f32 	%f66, %f65, 0f3BBB989D, 0f3F000000;
	cvt.sat.f32.f32 	%f67, %f66;
	mov.f32 	%f68, 0f4B400001;
	mov.f32 	%f69, 0f437C0000;
	fma.rm.f32 	%f70, %f67, %f69, %f68;
	add.f32 	%f71, %f70, 0fCB40007F;
	neg.f32 	%f72, %f71;
	fma.rn.f32 	%f73, %f65, 0f3FB8AA3B, %f72;
	fma.rn.f32 	%f74, %f65, 0f32A57060, %f73;
	mov.b32 	%r43, %f70;
	shl.b32 	%r44, %r43, 23;
	mov.b32 	%f75, %r44;
	ex2.approx.ftz.f32 	%f76, %f74;
	mul.f32 	%f77, %f76, %f75;
	add.f32 	%f78, %f77, 0f00000000;
	mov.b32 	%r45, %f78;
	shfl.sync.bfly.b32	%r46|%p26, %r45, 16, 31, -1;
	mov.b32 	%f79, %r46;
	add.f32 	%f80, %f78, %f79;
	mov.b32 	%r47, %f80;
	shfl.sync.bfly.b32	%r48|%p27, %r47, 8, 31, -1;
	mov.b32 	%f81, %r48;
	add.f32 	%f82, %f80, %f81;
	mov.b32 	%r49, %f82;
	shfl.sync.bfly.b32	%r50|%p28, %r49, 4, 31, -1;
	mov.b32 	%f83, %r50;
	add.f32 	%f84, %f82, %f83;
	mov.b32 	%r51, %f84;
	shfl.sync.bfly.b32	%r52|%p29, %r51, 2, 31, -1;
	mov.b32 	%f85, %r52;
	add.f32 	%f86, %f84, %f85;
	mov.b32 	%r53, %f86;
	shfl.sync.bfly.b32	%r54|%p30, %r53, 1, 31, -1;
	mov.b32 	%f87, %r54;
	add.f32 	%f88, %f86, %f87;
	div.rn.f32 	%f10, %f77, %f88;
	@%p20 bra 	$L__BB227_16;
	mad.lo.s64 	%rd43, %rd54, %rd4, %rd7;
	// begin inline asm
	{  cvt.rn.f16.f32 %rs4, %f10;}

	// end inline asm
	shl.b64 	%rd44, %rd43, 1;
	add.s64 	%rd45, %rd3, %rd44;
	st.global.u16 	[%rd45], %rs4;
$L__BB227_16:
	setp.le.s64 	%p31, %rd20, %rd7;
	add.s64 	%rd17, %rd54, %rd5;
	mov.f32 	%f131, 0fFF800000;
	mov.f32 	%f132, %f131;
	@%p31 bra 	$L__BB227_18;
	mad.lo.s64 	%rd46, %rd17, %rd2, %rd7;
	shl.b64 	%rd47, %rd46, 1;
	add.s64 	%rd48, %rd1, %rd47;
	ld.global.u16 	%rs5, [%rd48];
	// begin inline asm
	{  cvt.f32.f16 %f131, %rs5;}

	// end inline asm
	max.f32 	%f132, %f131, 0fFF800000;
$L__BB227_18:
	setp.le.s64 	%p32, %rd20, %rd7;
	mov.b32 	%r55, %f132;
	shfl.sync.bfly.b32	%r56|%p33, %r55, 16, 31, -1;
	mov.b32 	%f92, %r56;
	max.f32 	%f93, %f132, %f92;
	mov.b32 	%r57, %f93;
	shfl.sync.bfly.b32	%r58|%p34, %r57, 8, 31, -1;
	mov.b32 	%f94, %r58;
	max.f32 	%f95, %f93, %f94;
	mov.b32 	%r59, %f95;
	shfl.sync.bfly.b32	%r60|%p35, %r59, 4, 31, -1;
	mov.b32 	%f96, %r60;
	max.f32 	%f97, %f95, %f96;
	mov.b32 	%r61, %f97;
	shfl.sync.bfly.b32	%r62|%p36, %r61, 2, 31, -1;
	mov.b32 	%f98, %r62;
	max.f32 	%f99, %f97, %f98;
	mov.b32 	%r63, %f99;
	shfl.sync.bfly.b32	%r64|%p37, %r63, 1, 31, -1;
	mov.b32 	%f100, %r64;
	max.f32 	%f101, %f99, %f100;
	sub.f32 	%f102, %f131, %f101;
	fma.rn.f32 	%f103, %f102, 0f3BBB989D, 0f3F000000;
	cvt.sat.f32.f32 	%f104, %f103;
	mov.f32 	%f105, 0f4B400001;
	mov.f32 	%f106, 0f437C0000;
	fma.rm.f32 	%f107, %f104, %f106, %f105;
	add.f32 	%f108, %f107, 0fCB40007F;
	neg.f32 	%f109, %f108;
	fma.rn.f32 	%f110, %f102, 0f3FB8AA3B, %f109;
	fma.rn.f32 	%f111, %f102, 0f32A57060, %f110;
	mov.b32 	%r65, %f107;
	shl.b32 	%r66, %r65, 23;
	mov.b32 	%f112, %r66;
	ex2.approx.ftz.f32 	%f113, %f111;
	mul.f32 	%f114, %f113, %f112;
	add.f32 	%f115, %f114, 0f00000000;
	mov.b32 	%r67, %f115;
	shfl.sync.bfly.b32	%r68|%p38, %r67, 16, 31, -1;
	mov.b32 	%f116, %r68;
	add.f32 	%f117, %f115, %f116;
	mov.b32 	%r69, %f117;
	shfl.sync.bfly.b32	%r70|%p39, %r69, 8, 31, -1;
	mov.b32 	%f118, %r70;
	add.f32 	%f119, %f117, %f118;
	mov.b32 	%r71, %f119;
	shfl.sync.bfly.b32	%r72|%p40, %r71, 4, 31, -1;
	mov.b32 	%f120, %r72;
	add.f32 	%f121, %f119, %f120;
	mov.b32 	%r73, %f121;
	shfl.sync.bfly.b32	%r74|%p41, %r73, 2, 31, -1;
	mov.b32 	%f122, %r74;
	add.f32 	%f123, %f121, %f122;
	mov.b32 	%r75, %f123;
	shfl.sync.bfly.b32	%r76|%p42, %r75, 1, 31, -1;
	mov.b32 	%f124, %r76;
	add.f32 	%f125, %f123, %f124;
	div.rn.f32 	%f15, %f114, %f125;
	@%p32 bra 	$L__BB227_20;
	mad.lo.s64 	%rd49, %rd17, %rd4, %rd7;
	// begin inline asm
	{  cvt.rn.f16.f32 %rs6, %f15;}

	// end inline asm
	shl.b64 	%rd50, %rd49, 1;
	add.s64 	%rd51, %rd3, %rd50;
	st.global.u16 	[%rd51], %rs6;
$L__BB227_20:
	add.s64 	%rd54, %rd17, %rd5;
	setp.lt.s64 	%p43, %rd54, %rd19;
	@%p43 bra 	$L__BB227_12;
$L__BB227_21:
	ret;

}
	// .globl	_Z15SoftmaxWarpImplI10DirectLoadI6__halffE11DirectStoreIfS1_EfLi1ELi2ELi32ELi1ELb0EL9Algorithm0EEvT_T0_ll
.visible .entry _Z15SoftmaxWarpImplI10DirectLoadI6__halffE11DirectStoreIfS1_EfLi1ELi2ELi32ELi1ELb0EL9Algorithm0EEvT_T0_ll(
	.param .align 8 .b8 _Z15SoftmaxWarpImplI10DirectLoadI6__halffE11DirectStoreIfS1_EfLi1ELi2ELi32ELi1ELb0EL9Algorithm0EEvT_T0_ll_param_0[16],
	.param .align 8 .b8 _Z15SoftmaxWarpImplI10DirectLoadI6__halffE11DirectStoreIfS1_EfLi1ELi2ELi32ELi1ELb0EL9Algorithm0EEvT_T0_ll_param_1[16],
	.param .u64 _Z15SoftmaxWarpImplI10DirectLoadI6__halffE11DirectStoreIfS1_EfLi1ELi2ELi32ELi1ELb0EL9Algorithm0EEvT_T0_ll_param_2,
	.param .u64 _Z15SoftmaxWarpImplI10DirectLoadI6__halffE11DirectStoreIfS1_EfLi1ELi2ELi32ELi1ELb0EL9Algorithm0EEvT_T0_ll_param_3
)
{
	.reg .pred 	%p<14>;
	.reg .b16 	%rs<5>;
	.reg .b32 	%r<32>;
	.reg .b32 	%f<53>;
	.reg .b64 	%rd<27>;

	ld.param.u64 	%rd1, [_Z15SoftmaxWarpImplI10DirectLoadI6__halffE11DirectStoreIfS1_EfLi1ELi2ELi32ELi1ELb0EL9Algorithm0EEvT_T0_ll_param_0];
	ld.param.u64 	%rd2, [_Z15SoftmaxWarpImplI10DirectLoadI6__halffE11DirectStoreIfS1_EfLi1ELi2ELi32ELi1ELb0EL9Algorithm0EEvT_T0_ll_param_0+8];
	ld.param.u64 	%rd3, [_Z15SoftmaxWarpImplI10DirectLoadI6__halffE11DirectStoreIfS1_EfLi1ELi2ELi32ELi1ELb0EL9Algorithm0EEvT_T0_ll_param_1];
	ld.param.u64 	%rd4, [_Z15SoftmaxWarpImplI10DirectLoadI6__halffE11DirectStoreIfS1_EfLi1ELi2ELi32ELi1ELb0EL9Algorithm0EEvT_T0_ll_param_1+8];
	ld.param.u64 	%rd12, [_Z15SoftmaxWarpImplI10DirectLoadI6__halffE11DirectStoreIfS1_EfLi1ELi2ELi32ELi1ELb0EL9Algorithm0EEvT_T0_ll_param_2];
	ld.param.u64 	%rd13, [_Z15SoftmaxWarpImplI10DirectLoadI6__halffE11DirectStoreIfS1_EfLi1ELi2ELi32ELi1ELb0EL9Algorithm0EEvT_T0_ll_param_3];
	setp.lt.s64 	%p1, %rd13, 65;
	@%p1 bra 	$L__BB228_2;
	mov.u64 	%rd14, $str;
	cvta.global.u64 	%rd15, %rd14;
	mov.u64 	%rd16, $str$1;
	cvta.global.u64 	%rd17, %rd16;
	mov.u64 	%rd18, __unnamed_224;
	cvta.global.u64 	%rd19, %rd18;
	{ // callseq 223, 0
	.param .b64 param0;
	st.param.b64 	[param0], %rd15;
	.param .b64 param1;
	st.param.b64 	[param1], %rd17;
	.param .b32 param2;
	st.param.b32 	[param2], 358;
	.param .b64 param3;
	st.param.b64 	[param3], %rd19;
	.param .b64 param4;
	st.param.b64 	[param4], 1;
	call.uni 
	__assertfail, 
	(
	param0, 
	param1, 
	param2, 
	param3, 
	param4
	);
	} // callseq 223
$L__BB228_2:
	mov.u32 	%r2, %nctaid.x;
	mov.u32 	%r3, %ntid.y;
	mul.lo.s32 	%r1, %r2, %r3;
	mov.u32 	%r4, %ctaid.x;
	mov.u32 	%r5, %tid.y;
	mad.lo.s32 	%r6, %r4, %r3, %r5;
	cvt.s64.s32 	%rd26, %r6;
	setp.le.s64 	%p2, %rd12, %rd26;
	@%p2 bra 	$L__BB228_5;
	mov.u32 	%r7, %tid.x;
	cvt.u64.u32 	%rd6, %r7;
	cvta.to.global.u64 	%rd7, %rd3;
	cvta.to.global.u64 	%rd8, %rd1;
	cvt.s64.s32 	%rd9, %r1;
$L__BB228_4:
	mad.lo.s64 	%rd20, %rd26, %rd2, %rd6;
	shl.b64 	%rd21, %rd20, 1;
	add.s64 	%rd22, %rd8, %rd21;
	ld.global.u16 	%rs1, [%rd22];
	// begin inline asm
	{  cvt.f32.f16 %f1, %rs1;}

	// end inline asm
	max.f32 	%f5, %f1, 0fFF800000;
	ld.global.u16 	%rs2, [%rd22+64];
	// begin inline asm
	{  cvt.f32.f16 %f2, %rs2;}

	// end inline asm
	max.f32 	%f6, %f5, %f2;
	mov.b32 	%r8, %f6;
	shfl.sync.bfly.b32	%r9|%p3, %r8, 16, 31, -1;
	mov.b32 	%f7, %r9;
	max.f32 	%f8, %f6, %f7;
	mov.b32 	%r10, %f8;
	shfl.sync.bfly.b32	%r11|%p4, %r10, 8, 31, -1;
	mov.b32 	%f9, %r11;
	max.f32 	%f10, %f8, %f9;
	mov.b32 	%r12, %f10;
	shfl.sync.bfly.b32	%r13|%p5, %r12, 4, 31, -1;
	mov.b32 	%f11, %r13;
	max.f32 	%f12, %f10, %f11;
	mov.b32 	%r14, %f12;
	shfl.sync.bfly.b32	%r15|%p6, %r14, 2, 31, -1;
	mov.b32 	%f13, %r15;
	max.f32 	%f14, %f12, %f13;
	mov.b32 	%r16, %f14;
	shfl.sync.bfly.b32	%r17|%p7, %r16, 1, 31, -1;
	mov.b32 	%f15, %r17;
	max.f32 	%f16, %f14, %f15;
	sub.f32 	%f17, %f1, %f16;
	fma.rn.f32 	%f18, %f17, 0f3BBB989D, 0f3F000000;
	cvt.sat.f32.f32 	%f19, %f18;
	mov.f32 	%f20, 0f4B400001;
	mov.f32 	%f21, 0f437C0000;
	fma.rm.f32 	%f22, %f19, %f21, %f20;
	add.f32 	%f23, %f22, 0fCB40007F;
	neg.f32 	%f24, %f23;
	fma.rn.f32 	%f25, %f17, 0f3FB8AA3B, %f24;
	fma.rn.f32 	%f26, %f17, 0f32A57060, %f25;
	mov.b32 	%r18, %f22;
	shl.b32 	%r19, %r18, 23;
	mov.b32 	%f27, %r19;
	ex2.approx.ftz.f32 	%f28, %f26;
	mul.f32 	%f29, %f28, %f27;
	add.f32 	%f30, %f29, 0f00000000;
	sub.f32 	%f31, %f2, %f16;
	fma.rn.f32 	%f32, %f31, 0f3BBB989D, 0f3F000000;
	cvt.sat.f32.f32 	%f33, %f32;
	fma.rm.f32 	%f34, %f33, %f21, %f20;
	add.f32 	%f35, %f34, 0fCB40007F;
	neg.f32 	%f36, %f35;
	fma.rn.f32 	%f37, %f31, 0f3FB8AA3B, %f36;
	fma.rn.f32 	%f38, %f31, 0f32A57060, %f37;
	mov.b32 	%r20, %f34;
	shl.b32 	%r21, %r20, 23;
	mov.b32 	%f39, %r21;
	ex2.approx.ftz.f32 	%f40, %f38;
	mul.f32 	%f41, %f40, %f39;
	add.f32 	%f42, %f30, %f41;
	mov.b32 	%r22, %f42;
	shfl.sync.bfly.b32	%r23|%p8, %r22, 16, 31, -1;
	mov.b32 	%f43, %r23;
	add.f32 	%f44, %f42, %f43;
	mov.b32 	%r24, %f44;
	shfl.sync.bfly.b32	%r25|%p9, %r24, 8, 31, -1;
	mov.b32 	%f45, %r25;
	add.f32 	%f46, %f44, %f45;
	mov.b32 	%r26, %f46;
	shfl.sync.bfly.b32	%r27|%p10, %r26, 4, 31, -1;
	mov.b32 	%f47, %r27;
	add.f32 	%f48, %f46, %f47;
	mov.b32 	%r28, %f48;
	shfl.sync.bfly.b32	%r29|%p11, %r28, 2, 31, -1;
	mov.b32 	%f49, %r29;
	add.f32 	%f50, %f48, %f49;
	mov.b32 	%r30, %f50;
	shfl.sync.bfly.b32	%r31|%p12, %r30, 1, 31, -1;
	mov.b32 	%f51, %r31;
	add.f32 	%f52, %f50, %f51;
	div.rn.f32 	%f3, %f29, %f52;
	div.rn.f32 	%f4, %f41, %f52;
	mad.lo.s64 	%rd23, %rd26, %rd4, %rd6;
	// begin inline asm
	{  cvt.rn.f16.f32 %rs3, %f3;}

	// end inline asm
	shl.b64 	%rd24, %rd23, 1;
	add.s64 	%rd25, %rd7, %rd24;
	st.global.u16 	[%rd25], %rs3;
	// begin inline asm
	{  cvt.rn.f16.f32 %rs4, %f4;}

	// end inline asm
	st.global.u16 	[%rd25+64], %rs4;
	add.s64 	%rd26, %rd26, %rd9;
	setp.lt.s64 	%p13, %rd26, %rd12;
	@%p13 bra 	$L__BB228_4;
$L__BB228_5:
	ret;

}
	// .globl	_Z15SoftmaxWarpImplI10DirectLoadI6__halffE11DirectStoreIfS1_EfLi1ELi2ELi32ELi1ELb1EL9Algorithm0EEvT_T0_ll
.visible .entry _Z15SoftmaxWarpImplI10DirectLoadI6__halffE11DirectStoreIfS1_EfLi1ELi2ELi32ELi1ELb1EL9Algorithm0EEvT_T0_ll(
	.param .align 8 .b8 _Z15SoftmaxWarpImplI10DirectLoadI6__halffE11DirectStoreIfS1_EfLi1ELi2ELi32ELi1ELb1EL9Algorithm0EEvT_T0_ll_param_0[16],
	.param .align 8 .b8 _Z15SoftmaxWarpImplI10DirectLoadI6__halffE11DirectStoreIfS1_EfLi1ELi2ELi32ELi1ELb1EL9Algorithm0EEvT_T0_ll_param_1[16],
	.param .u64 _Z15SoftmaxWarpImplI10DirectLoadI6__halffE11DirectStoreIfS1_EfLi1ELi2ELi32ELi1ELb1EL9Algorithm0EEvT_T0_ll_param_2,
	.param .u64 _Z15SoftmaxWarpImplI10DirectLoadI6__halffE11DirectStoreIfS1_EfLi1ELi2ELi32ELi1ELb1EL9Algorithm0EEvT_T0_ll_param_3
)
{
	.reg .pred 	%p<18>;
	.reg .b16 	%rs<5>;
	.reg .b32 	%r<33>;
	.reg .b32 	%f<67>;
	.reg .b64 	%rd<28>;

	ld.param.u64 	%rd1, [_Z15SoftmaxWarpImplI10DirectLoadI6__halffE11DirectStoreIfS1_EfLi1ELi2ELi32ELi1ELb1EL9Algorithm0EEvT_T0_ll_param_0];
	ld.param.u64 	%rd2, [_Z15SoftmaxWarpImplI10DirectLoadI6__halffE11DirectStoreIfS1_EfLi1ELi2ELi32ELi1ELb1EL9Algorithm0EEvT_T0_ll_param_0+8];
	ld.param.u64 	%rd3, [_Z15SoftmaxWarpImplI10DirectLoadI6__halffE11DirectStoreIfS1_EfLi1ELi2ELi32ELi1ELb1EL9Algorithm0EEvT_T0_ll_param_1];
	ld.param.u64 	%rd4, [_Z15SoftmaxWarpImplI10DirectLoadI6__halffE11DirectStoreIfS1_EfLi1ELi2ELi32ELi1ELb1EL9Algorithm0EEvT_T0_ll_param_1+8];
	ld.param.u64 	%rd15, [_Z15SoftmaxWarpImplI10DirectLoadI6__halffE11DirectStoreIfS1_EfLi1ELi2ELi32ELi1ELb1EL9Algorithm0EEvT_T0_ll_param_2];
	ld.param.u64 	%rd16, [_Z15SoftmaxWarpImplI10DirectLoadI6__halffE11DirectStoreIfS1_EfLi1ELi2ELi32ELi1ELb1EL9Algorithm0EEvT_T0_ll_param_3];
	setp.lt.s64 	%p1, %rd16, 65;
	@%p1 bra 	$L__BB229_2;
	mov.u64 	%rd17, $str;
	cvta.global.u64 	%rd18, %rd17;
	mov.u64 	%rd19, $str$1;
	cvta.global.u64 	%rd20, %rd19;
	mov.u64 	%rd21, __unnamed_225;
	cvta.global.u64 	%rd22, %rd21;
	{ // callseq 224, 0
	.param .b64 param0;
	st.param.b64 	[param0], %rd18;
	.param .b64 param1;
	st.param.b64 	[param1], %rd20;
	.param .b32 param2;
	st.param.b32 	[param2], 358;
	.param .b64 param3;
	st.param.b64 	[param3], %rd22;
	.param .b64 param4;
	st.param.b64 	[param4], 1;
	call.uni 
	__assertfail, 
	(
	param0, 
	param1, 
	param2, 
	param3, 
	param4
	);
	} // callseq 224
$L__BB229_2:
	mov.u32 	%r2, %nctaid.x;
	mov.u32 	%r3, %ntid.y;
	mul.lo.s32 	%r1, %r2, %r3;
	mov.u32 	%r4, %ctaid.x;
	mov.u32 	%r5, %tid.y;
	mad.lo.s32 	%r6, %r4, %r3, %r5;
	cvt.s64.s32 	%rd27, %r6;
	setp.le.s64 	%p2, %rd15, %rd27;
	@%p2 bra 	$L__BB229_13;
	mov.u32 	%r7, %tid.x;
	cvt.u64.u32 	%rd6, %r7;
	add.s32 	%r8, %r7, 32;
	cvt.u64.u32 	%rd7, %r8;
	cvta.to.global.u64 	%rd8, %rd3;
	cvta.to.global.u64 	%rd9, %rd1;
	cvt.s64.s32 	%rd10, %r1;
$L__BB229_4:
	setp.le.s64 	%p3, %rd16, %rd6;
	mad.lo.s64 	%rd23, %rd27, %rd2, %rd6;
	shl.b64 	%rd24, %rd23, 1;
	add.s64 	%rd12, %rd9, %rd24;
	mov.f32 	%f63, 0fFF800000;
	mov.f32 	%f66, %f63;
	@%p3 bra 	$L__BB229_6;
	ld.global.u16 	%rs1, [%rd12];
	// begin inline asm
	{  cvt.f32.f16 %f63, %rs1;}

	// end inline asm
	max.f32 	%f66, %f63, 0fFF800000;
$L__BB229_6:
	setp.le.s64 	%p4, %rd16, %rd7;
	mov.f32 	%f65, 0fFF800000;
	@%p4 bra 	$L__BB229_8;
	ld.global.u16 	%rs2, [%rd12+64];
	// begin inline asm
	{  cvt.f32.f16 %f65, %rs2;}

	// end inline asm
	max.f32 	%f66, %f66, %f65;
$L__BB229_8:
	setp.le.s64 	%p5, %rd16, %rd6;
	mov.b32 	%r9, %f66;
	shfl.sync.bfly.b32	%r10|%p6, %r9, 16, 31, -1;
	mov.b32 	%f15, %r10;
	max.f32 	%f16, %f66, %f15;
	mov.b32 	%r11, %f16;
	shfl.sync.bfly.b32	%r12|%p7, %r11, 8, 31, -1;
	mov.b32 	%f17, %r12;
	max.f32 	%f18, %f16, %f17;
	mov.b32 	%r13, %f18;
	shfl.sync.bfly.b32	%r14|%p8, %r13, 4, 31, -1;
	mov.b32 	%f19, %r14;
	max.f32 	%f20, %f18, %f19;
	mov.b32 	%r15, %f20;
	shfl.sync.bfly.b32	%r16|%p9, %r15, 2, 31, -1;
	mov.b32 	%f21, %r16;
	max.f32 	%f22, %f20, %f21;
	mov.b32 	%r17, %f22;
	shfl.sync.bfly.b32	%r18|%p10, %r17, 1, 31, -1;
	mov.b32 	%f23, %r18;
	max.f32 	%f24, %f22, %f23;
	sub.f32 	%f25, %f63, %f24;
	fma.rn.f32 	%f26, %f25, 0f3BBB989D, 0f3F000000;
	cvt.sat.f32.f32 	%f27, %f26;
	mov.f32 	%f28, 0f4B400001;
	mov.f32 	%f29, 0f437C0000;
	fma.rm.f32 	%f30, %f27, %f29, %f28;
	add.f32 	%f31, %f30, 0fCB40007F;
	neg.f32 	%f32, %f31;
	fma.rn.f32 	%f33, %f25, 0f3FB8AA3B, %f32;
	fma.rn.f32 	%f34, %f25, 0f32A57060, %f33;
	mov.b32 	%r19, %f30;
	shl.b32 	%r20, %r19, 23;
	mov.b32 	%f35, %r20;
	ex2.approx.ftz.f32 	%f36, %f34;
	mul.f32 	%f37, %f36, %f35;
	add.f32 	%f38, %f37, 0f00000000;
	sub.f32 	%f39, %f65, %f24;
	fma.rn.f32 	%f40, %f39, 0f3BBB989D, 0f3F000000;
	cvt.sat.f32.f32 	%f41, %f40;
	fma.rm.f32 	%f42, %f41, %f29, %f28;
	add.f32 	%f43, %f42, 0fCB40007F;
	neg.f32 	%f44, %f43;
	fma.rn.f32 	%f45, %f39, 0f3FB8AA3B, %f44;
	fma.rn.f32 	%f46, %f39, 0f32A57060, %f45;
	mov.b32 	%r21, %f42;
	shl.b32 	%r22, %r21, 23;
	mov.b32 	%f47, %r22;
	ex2.approx.ftz.f32 	%f48, %f46;
	mul.f32 	%f49, %f48, %f47;
	add.f32 	%f50, %f38, %f49;
	mov.b32 	%r23, %f50;
	shfl.sync.bfly.b32	%r24|%p11, %r23, 16, 31, -1;
	mov.b32 	%f51, %r24;
	add.f32 	%f52, %f50, %f51;
	mov.b32 	%r25, %f52;
	shfl.sync.bfly.b32	%r26|%p12, %r25, 8, 31, -1;
	mov.b32 	%f53, %r26;
	add.f32 	%f54, %f52, %f53;
	mov.b32 	%r27, %f54;
	shfl.sync.bfly.b32	%r28|%p13, %r27, 4, 31, -1;
	mov.b32 	%f55, %r28;
	add.f32 	%f56, %f54, %f55;
	mov.b32 	%r29, %f56;
	shfl.sync.bfly.b32	%r30|%p14, %r29, 2, 31, -1;
	mov.b32 	%f57, %r30;
	add.f32 	%f58, %f56, %f57;
	mov.b32 	%r31, %f58;
	shfl.sync.bfly.b32	%r32|%p15, %r31, 1, 31, -1;
	mov.b32 	%f59, %r32;
	add.f32 	%f60, %f58, %f59;
	div.rn.f32 	%f9, %f37, %f60;
	div.rn.f32 	%f10, %f49, %f60;
	mad.lo.s64 	%rd25, %rd27, %rd4, %rd6;
	shl.b64 	%rd26, %rd25, 1;
	add.s64 	%rd13, %rd8, %rd26;
	@%p5 bra 	$L__BB229_10;
	// begin inline asm
	{  cvt.rn.f16.f32 %rs3, %f9;}

	// end inline asm
	st.global.u16 	[%rd13], %rs3;
$L__BB229_10:
	setp.le.s64 	%p16, %rd16, %rd7;
	@%p16 bra 	$L__BB229_12;
	// begin inline asm
	{  cvt.rn.f16.f32 %rs4, %f10;}

	// end inline asm
	st.global.u16 	[%rd13+64], %rs4;
$L__BB229_12:
	add.s64 	%rd27, %rd27, %rd10;
	setp.lt.s64 	%p17, %rd27, %rd15;
	@%p17 bra 	$L__BB229_4;
$L__BB229_13:
	ret;

}
	// .globl	_Z15SoftmaxWarpImplI10DirectLoadI6__halffE11DirectStoreIfS1_EfLi1ELi3ELi32ELi1ELb0EL9Algorithm0EEvT_T0_ll
.visible .entry _Z15SoftmaxWarpImplI10DirectLoadI6__halffE11DirectStoreIfS1_EfLi1ELi3ELi32ELi1ELb0EL9Algorithm0EEvT_T0_ll(
	.param .align 8 .b8 _Z15SoftmaxWarpImplI10DirectLoadI6__halffE11DirectStoreIfS1_EfLi1ELi3ELi32ELi1ELb0EL9Algorithm0EEvT_T0_ll_param_0[16],
	.param .align 8 .b8 _Z15SoftmaxWarpImplI10DirectLoadI6__halffE11DirectStoreIfS1_EfLi1ELi3ELi32ELi1ELb0EL9Algorithm0EEvT_T0_ll_param_1[16],
	.param .u64 _Z15SoftmaxWarpImplI10DirectLoadI6__halffE11DirectStoreIfS1_EfLi1ELi3ELi32ELi1ELb0EL9Algorithm0EEvT_T0_ll_param_2,
	.param .u64 _Z15SoftmaxWarpImplI10DirectLoadI6__halffE11DirectStoreIfS1_EfLi1ELi3ELi32ELi1ELb0EL9Algorithm0EEvT_T0_ll_param_3
)
{
	.reg .pred 	%p<14>;
	.reg .b16 	%rs<7>;
	.reg .b32 	%r<34>;
	.reg .b32 	%f<68>;
	.reg .b64 	%rd<27>;

	ld.param.u64 	%rd1, [_Z15SoftmaxWarpImplI10DirectLoadI6__halffE11DirectStoreIfS1_EfLi1ELi3ELi32ELi1ELb0EL9Algorithm0EEvT_T0_ll_param_0];
	ld.param.u64 	%rd2, [_Z15SoftmaxWarpImplI10DirectLoadI6__halffE11DirectStoreIfS1_EfLi1ELi3ELi32ELi1ELb0EL9Algorithm0EEvT_T0_ll_param_0+8];
	ld.param.u64 	%rd3, [_Z15SoftmaxWarpImplI10DirectLoadI6__halffE11DirectStoreIfS1_EfLi1ELi3ELi32ELi1ELb0EL9Algorithm0EEvT_T0_ll_param_1];
	ld.param.u64 	%rd4, [_Z15SoftmaxWarpImplI10DirectLoadI6__halffE11DirectStoreIfS1_EfLi1ELi3ELi32ELi1ELb0EL9Algorithm0EEvT_T0_ll_param_1+8];
	ld.param.u64 	%rd12, [_Z15SoftmaxWarpImplI10DirectLoadI6__halffE11DirectStoreIfS1_EfLi1ELi3ELi32ELi1ELb0EL9Algorithm0EEvT_T0_ll_param_2];
	ld.param.u64 	%rd13, [_Z15SoftmaxWarpImplI10DirectLoadI6__halffE11DirectStoreIfS1_EfLi1ELi3ELi32ELi1ELb0EL9Algorithm0EEvT_T0_ll_param_3];
	setp.lt.s64 	%p1, %rd13, 97;
	@%p1 bra 	$L__BB230_2;
	mov.u64 	%rd14, $str;
	cvta.global.u64 	%rd15, %rd14;
	mov.u64 	%rd16, $str$1;
	cvta.global.u64 	%rd17, %rd16;
	mov.u64 	%rd18, __unnamed_226;
	cvta.global.u64 	%rd19, %rd18;
	{ // callseq 225, 0
	.param .b64 param0;
	st.param.b64 	[param0], %rd15;
	.param .b64 param1;
	st.param.b64 	[param1], %rd17;
	.param .b32 param2;
	st.param.b32 	[param2], 358;
	.param .b64 param3;
	st.param.b64 	[param3], %rd19;
	.param .b64 param4;
	st.param.b64 	[param4], 1;
	call.uni 
	__assertfail, 
	(
	param0, 
	param1, 
	param2, 
	param3, 
	param4
	);
	} // callseq 225
$L__BB230_2:
	mov.u32 	%r2, %nctaid.x;
	mov.u32 	%r3, %ntid.y;
	mul.lo.s32 	%r1, %r2, %r3;
	mov.u32 	%r4, %ctaid.x;
	mov.u32 	%r5, %tid.y;
	mad.lo.s32 	%r6, %r4, %r3, %r5;
	cvt.s64.s32 	%rd26, %r6;
	setp.le.s64 	%p2, %rd12, %rd26;
	@%p2 bra 	$L__BB230_5;
	mov.u32 	%r7, %tid.x;
	cvt.u64.u32 	%rd6, %r7;
	cvta.to.global.u64 	%rd7, %rd3;
	cvta.to.global.u64 	%rd8, %rd1;
	cvt.s64.s32 	%rd9, %r1;
$L__BB230_4:
	mad.lo.s64 	%rd20, %rd26, %rd2, %rd6;
	shl.b64 	%rd21, %rd20, 1;
	add.s64 	%rd22, %rd8, %rd21;
	ld.global.u16 	%rs1, [%rd22];
	// begin inline asm
	{  cvt.f32.f16 %f1, %rs1;}

	// end inline asm
	max.f32 	%f7, %f1, 0fFF800000;
	ld.global.u16 	%rs2, [%rd22+64];
	// begin inline asm
	{  cvt.f32.f16 %f2, %rs2;}

	// end inline asm
	max.f32 	%f8, %f7, %f2;
	ld.global.u16 	%rs3, [%rd22+128];
	// begin inline asm
	{  cvt.f32.f16 %f3, %rs3;}

	// end inline asm
	max.f32 	%f9, %f8, %f3;
	mov.b32 	%r8, %f9;
	shfl.sync.bfly.b32	%r9|%p3, %r8, 16, 31, -1;
	mov.b32 	%f10, %r9;
	max.f32 	%f11, %f9, %f10;
	mov.b32 	%r10, %f11;
	shfl.sync.bfly.b32	%r11|%p4, %r10, 8, 31, -1;
	mov.b32 	%f12, %r11;
	max.f32 	%f13, %f11, %f12;
	mov.b32 	%r12, %f13;
	shfl.sync.bfly.b32	%r13|%p5, %r12, 4, 31, -1;
	mov.b32 	%f14, %r13;
	max.f32 	%f15, %f13, %f14;
	mov.b32 	%r14, %f15;
	shfl.sync.bfly.b32	%r15|%p6, %r14, 2, 31, -1;
	mov.b32 	%f16, %r15;
	max.f32 	%f17, %f15, %f16;
	mov.b32 	%r16, %f17;
	shfl.sync.bfly.b32	%r17|%p7, %r16, 1, 31, -1;
	mov.b32 	%f18, %r17;
	max.f32 	%f19, %f17, %f18;
	sub.f32 	%f20, %f1, %f19;
	fma.rn.f32 	%f21, %f20, 0f3BBB989D, 0f3F000000;
	cvt.sat.f32.f32 	%f22, %f21;
	mov.f32 	%f23, 0f4B400001;
	mov.f32 	%f24, 0f437C0000;
	fma.rm.f32 	%f25, %f22, %f24, %f23;
	add.f32 	%f26, %f25, 0fCB40007F;
	neg.f32 	%f27, %f26;
	fma.rn.f32 	%f28, %f20, 0f3FB8AA3B, %f27;
	fma.rn.f32 	%f29, %f20, 0f32A57060, %f28;
	mov.b32 	%r18, %f25;
	shl.b32 	%r19, %r18, 23;
	mov.b32 	%f30, %r19;
	ex2.approx.ftz.f32 	%f31, %f29;
	mul.f32 	%f32, %f31, %f30;
	add.f32 	%f33, %f32, 0f00000000;
	sub.f32 	%f34, %f2, %f19;
	fma.rn.f32 	%f35, %f34, 0f3BBB989D, 0f3F000000;
	cvt.sat.f32.f32 	%f36, %f35;
	fma.rm.f32 	%f37, %f36, %f24, %f23;
	add.f32 	%f38, %f37, 0fCB40007F;
	neg.f32 	%f39, %f38;
	fma.rn.f32 	%f40, %f34, 0f3FB8AA3B, %f39;
	fma.rn.f32 	%f41, %f34, 0f32A57060, %f40;
	mov.b32 	%r20, %f37;
	shl.b32 	%r21, %r20, 23;
	mov.b32 	%f42, %r21;
	ex2.approx.ftz.f32 	%f43, %f41;
	mul.f32 	%f44, %f43, %f42;
	add.f32 	%f45, %f33, %f44;
	sub.f32 	%f46, %f3, %f19;
	fma.rn.f32 	%f47, %f46, 0f3BBB989D, 0f3F000000;
	cvt.sat.f32.f32 	%f48, %f47;
	fma.rm.f32 	%f49, %f48, %f24, %f23;
	add.f32 	%f50, %f49, 0fCB40007F;
	neg.f32 	%f51, %f50;
	fma.rn.f32 	%f52, %f46, 0f3FB8AA3B, %f51;
	fma.rn.f32 	%f53, %f46, 0f32A57060, %f52;
	mov.b32 	%r22, %f49;
	shl.b32 	%r23, %r22, 23;
	mov.b32 	%f54, %r23;
	ex2.approx.ftz.f32 	%f55, %f53;
	mul.f32 	%f56, %f55, %f54;
	add.f32 	%f57, %f45, %f56;
	mov.b32 	%r24, %f57;
	shfl.sync.bfly.b32	%r25|%p8, %r24, 16, 31, -1;
	mov.b32 	%f58, %r25;
	add.f32 	%f59, %f57, %f58;
	mov.b32 	%r26, %f59;
	shfl.sync.bfly.b32	%r27|%p9, %r26, 8, 31, -1;
	mov.b32 	%f60, %r27;
	add.f32 	%f61, %f59, %f60;
	mov.b32 	%r28, %f61;
	shfl.sync.bfly.b32	%r29|%p10, %r28, 4, 31, -1;
	mov.b32 	%f62, %r29;
	add.f32 	%f63, %f61, %f62;
	mov.b32 	%r30, %f63;
	shfl.sync.bfly.b32	%r31|%p11, %r30, 2, 31, -1;
	mov.b32 	%f64, %r31;
	add.f32 	%f65, %f63, %f64;
	mov.b32 	%r32, %f65;
	shfl.sync.bfly.b32	%r33|%p12, %r32, 1, 31, -1;
	mov.b32 	%f66, %r33;
	add.f32 	%f67, %f65, %f66;
	div.rn.f32 	%f4, %f32, %f67;
	div.rn.f32 	%f5, %f44, %f67;
	div.rn.f32 	%f6, %f56, %f67;
	mad.lo.s64 	%rd23, %rd26, %rd4, %rd6;
	// begin inline asm
	{  cvt.rn.f16.f32 %rs4, %f4;}

	// end inline asm
	shl.b64 	%rd24, %rd23, 1;
	add.s64 	%rd25, %rd7, %rd24;
	st.global.u16 	[%rd25], %rs4;
	// begin inline asm
	{  cvt.rn.f16.f32 %rs5, %f5;}

	// end inline asm
	st.global.u16 	[%rd25+64], %rs5;
	// begin inline asm
	{  cvt.rn.f16.f32 %rs6, %f6;}

	// end inline asm
	st.global.u16 	[%rd25+128], %rs6;
	add.s64 	%rd26, %rd26, %rd9;
	setp.lt.s64 	%p13, %rd26, %rd12;
	@%p13 bra 	$L__BB230_4;
$L__BB230_5:
	ret;

}
	// .globl	_Z15SoftmaxWarpImplI10DirectLoadI6__halffE11DirectStoreIfS1_EfLi1ELi3ELi32ELi1ELb1EL9Algorithm0EEvT_T0_ll
.visible .entry _Z15SoftmaxWarpImplI10DirectLoadI6__halffE11DirectStoreIfS1_EfLi1ELi3ELi32ELi1ELb1EL9Algorithm0EEvT_T0_ll(
	.param .align 8 .b8 _Z15SoftmaxWarpImplI10DirectLoadI6__halffE11DirectStoreIfS1_EfLi1ELi3ELi32ELi1ELb1EL9Algorithm0EEvT_T0_ll_param_0[16],
	.param .align 8 .b8 _Z15SoftmaxWarpImplI10DirectLoadI6__halffE11DirectStoreIfS1_EfLi1ELi3ELi32ELi1ELb1EL9Algorithm0EEvT_T0_ll_param_1[16],
	.param .u64 _Z15SoftmaxWarpImplI10DirectLoadI6__halffE11DirectStoreIfS1_EfLi1ELi3ELi32ELi1ELb1EL9Algorithm0EEvT_T0_ll_param_2,
	.param .u64 _Z15SoftmaxWarpImplI10DirectLoadI6__halffE11DirectStoreIfS1_EfLi1ELi3ELi32ELi1ELb1EL9Algorithm0EEvT_T0_ll_param_3
)
{
	.reg .pred 	%p<20>;
	.reg .b16 	%rs<7>;
	.reg .b32 	%r<36>;
	.reg .b32 	%f<89>;
	.reg .b64 	%rd<29>;

	ld.param.u64 	%rd1, [_Z15SoftmaxWarpImplI10DirectLoadI6__halffE11DirectStoreIfS1_EfLi1ELi3ELi32ELi1ELb1EL9Algorithm0EEvT_T0_ll_param_0];
	ld.param.u64 	%rd2, [_Z15SoftmaxWarpImplI10DirectLoadI6__halffE11DirectStoreIfS1_EfLi1ELi3ELi32ELi1ELb1EL9Algorithm0EEvT_T0_ll_param_0+8];
	ld.param.u64 	%rd3, [_Z15SoftmaxWarpImplI10DirectLoadI6__halffE11DirectStoreIfS1_EfLi1ELi3ELi32ELi1ELb1EL9Algorithm0EEvT_T0_ll_param_1];
	ld.param.u64 	%rd4, [_Z15SoftmaxWarpImplI10DirectLoadI6__halffE11DirectStoreIfS1_EfLi1ELi3ELi32ELi1ELb1EL9Algorithm0EEvT_T0_ll_param_1+8];
	ld.param.u64 	%rd16, [_Z15SoftmaxWarpImplI10DirectLoadI6__halffE11DirectStoreIfS1_EfLi1ELi3ELi32ELi1ELb1EL9Algorithm0EEvT_T0_ll_param_2];
	ld.param.u64 	%rd17, [_Z15SoftmaxWarpImplI10DirectLoadI6__halffE11DirectStoreIfS1_EfLi1ELi3ELi32ELi1ELb1EL9Algorithm0EEvT_T0_ll_param_3];
	setp.lt.s64 	%p1, %rd17, 97;
	@%p1 bra 	$L__BB231_2;
	mov.u64 	%rd18, $str;
	cvta.global.u64 	%rd19, %rd18;
	mov.u64 	%rd20, $str$1;
	cvta.global.u64 	%rd21, %rd20;
	mov.u64 	%rd22, __unnamed_227;
	cvta.global.u64 	%rd23, %rd22;
	{ // callseq 226, 0
	.param .b64 param0;
	st.param.b64 	[param0], %rd19;
	.param .b64 param1;
	st.param.b64 	[param1], %rd21;
	.param .b32 param2;
	st.param.b32 	[param2], 358;
	.param .b64 param3;
	st.param.b64 	[param3], %rd23;
	.param .b64 param4;
	st.param.b64 	[param4], 1;
	call.uni 
	__assertfail, 
	(
	param0, 
	param1, 
	param2, 
	param3, 
	param4
	);
	} // callseq 226
$L__BB231_2:
	mov.u32 	%r2, %nctaid.x;
	mov.u32 	%r3, %ntid.y;
	mul.lo.s32 	%r1, %r2, %r3;
	mov.u32 	%r4, %ctaid.x;
	mov.u32 	%r5, %tid.y;
	mad.lo.s32 	%r6, %r4, %r3, %r5;
	cvt.s64.s32 	%rd28, %r6;
	setp.le.s64 	%p2, %rd16, %rd28;
	@%p2 bra 	$L__BB231_17;
	mov.u32 	%r7, %tid.x;
	cvt.u64.u32 	%rd6, %r7;
	add.s32 	%r8, %r7, 32;
	cvt.u64.u32 	%rd7, %r8;
	add.s32 	%r9, %r7, 64;
	cvt.u64.u32 	%rd8, %r9;
	cvta.to.global.u64 	%rd9, %rd3;
	cvta.to.global.u64 	%rd10, %rd1;
	cvt.s64.s32 	%rd11, %r1;
$L__BB231_4:
	setp.le.s64 	%p3, %rd17, %rd6;
	mad.lo.s64 	%rd24, %rd28, %rd2, %rd6;
	shl.b64 	%rd25, %rd24, 1;
	add.s64 	%rd13, %rd10, %rd25;
	mov.f32 	%f83, 0fFF800000;
	mov.f32 	%f86, %f83;
	@%p3 bra 	$L__BB231_6;
	ld.global.u16 	%rs1, [%rd13];
	// begin inline asm
	{  cvt.f32.f16 %f83, %rs1;}

	// end inline asm
	max.f32 	%f86, %f83, 0fFF800000;
$L__BB231_6:
	setp.le.s64 	%p4, %rd17, %rd7;
	mov.f32 	%f85, 0fFF800000;
	@%p4 bra 	$L__BB231_8;
	ld.global.u16 	%rs2, [%rd13+64];
	// begin inline asm
	{  cvt.f32.f16 %f85, %rs2;}

	// end inline asm
	max.f32 	%f86, %f86, %f85;
$L__BB231_8:
	setp.le.s64 	%p5, %rd17, %rd8;
	mov.f32 	%f87, 0fFF800000;
	@%p5 bra 	$L__BB231_10;
	ld.global.u16 	%rs3, [%rd13+128];
	// begin inline asm
	{  cvt.f32.f16 %f87, %rs3;}

	// end inline asm
	max.f32 	%f86, %f86, %f87;
$L__BB231_10:
	setp.le.s64 	%p6, %rd17, %rd6;
	mov.b32 	%r10, %f86;
	shfl.sync.bfly.b32	%r11|%p7, %r10, 16, 31, -1;
	mov.b32 	%f22, %r11;
	max.f32 	%f23, %f86, %f22;
	mov.b32 	%r12, %f23;
	shfl.sync.bfly.b32	%r13|%p8, %r12, 8, 31, -1;
	mov.b32 	%f24, %r13;
	max.f32 	%f25, %f23, %f24;
	mov.b32 	%r14, %f25;
	shfl.sync.bfly.b32	%r15|%p9, %r14, 4, 31, -1;
	mov.b32 	%f26, %r15;
	max.f32 	%f27, %f25, %f26;
	mov.b32 	%r16, %f27;
	shfl.sync.bfly.b32	%r17|%p10, %r16, 2, 31, -1;
	mov.b32 	%f28, %r17;
	max.f32 	%f29, %f27, %f28;
	mov.b32 	%r18, %f29;
	shfl.sync.bfly.b32	%r19|%p11, %r18, 1, 31, -1;
	mov.b32 	%f30, %r19;
	max.f32 	%f31, %f29, %f30;
	sub.f32 	%f32, %f83, %f31;
	fma.rn.f32 	%f33, %f32, 0f3BBB989D, 0f3F000000;
	cvt.sat.f32.f32 	%f34, %f33;
	mov.f32 	%f35, 0f4B400001;
	mov.f32 	%f36, 0f437C0000;
	fma.rm.f32 	%f37, %f34, %f36, %f35;
	add.f32 	%f38, %f37, 0fCB40007F;
	neg.f32 	%f39, %f38;
	fma.rn.f32 	%f40, %f32, 0f3FB8AA3B, %f39;
	fma.rn.f32 	%f41, %f32, 0f32A57060, %f40;
	mov.b32 	%r20, %f37;
	shl.b32 	%r21, %r20, 23;
	mov.b32 	%f42, %r21;
	ex2.approx.ftz.f32 	%f43, %f41;
	mul.f32 	%f44, %f43, %f42;
	add.f32 	%f45, %f44, 0f00000000;
	sub.f32 	%f46, %f85, %f31;
	fma.rn.f32 	%f47, %f46, 0f3BBB989D, 0f3F000000;
	cvt.sat.f32.f32 	%f48, %f47;
	fma.rm.f32 	%f49, %f48, %f36, %f35;
	add.f32 	%f50, %f49, 0fCB40007F;
	neg.f32 	%f51, %f50;
	fma.rn.f32 	%f52, %f46, 0f3FB8AA3B, %f51;
	fma.rn.f32 	%f53, %f46, 0f32A57060, %f52;
	mov.b32 	%r22, %f49;
	shl.b32 	%r23, %r22, 23;
	mov.b32 	%f54, %r23;
	ex2.approx.ftz.f32 	%f55, %f53;
	mul.f32 	%f56, %f55, %f54;
	add.f32 	%f57, %f45, %f56;
	sub.f32 	%f58, %f87, %f31;
	fma.rn.f32 	%f59, %f58, 0f3BBB989D, 0f3F000000;
	cvt.sat.f32.f32 	%f60, %f59;
	fma.rm.f32 	%f61, %f60, %f36, %f35;
	add.f32 	%f62, %f61, 0fCB40007F;
	neg.f32 	%f63, %f62;
	fma.rn.f32 	%f64, %f58, 0f3FB8AA3B, %f63;
	fma.rn.f32 	%f65, %f58, 0f32A57060, %f64;
	mov.b32 	%r24, %f61;
	shl.b32 	%r25, %r24, 23;
	mov.b32 	%f66, %r25;
	ex2.approx.ftz.f32 	%f67, %f65;
	mul.f32 	%f68, %f67, %f66;
	add.f32 	%f69, %f57, %f68;
	mov.b32 	%r26, %f69;
	shfl.sync.bfly.b32	%r27|%p12, %r26, 16, 31, -1;
	mov.b32 	%f70, %r27;
	add.f32 	%f71, %f69, %f70;
	mov.b32 	%r28, %f71;
	shfl.sync.bfly.b32	%r29|%p13, %r28, 8, 31, -1;
	mov.b32 	%f72, %r29;
	add.f32 	%f73, %f71, %f72;
	mov.b32 	%r30, %f73;
	shfl.sync.bfly.b32	%r31|%p14, %r30, 4, 31, -1;
	mov.b32 	%f74, %r31;
	add.f32 	%f75, %f73, %f74;
	mov.b32 	%r32, %f75;
	shfl.sync.bfly.b32	%r33|%p15, %r32, 2, 31, -1;
	mov.b32 	%f76, %r33;
	add.f32 	%f77, %f75, %f76;
	mov.b32 	%r34, %f77;
	shfl.sync.bfly.b32	%r35|%p16, %r34, 1, 31, -1;
	mov.b32 	%f78, %r35;
	add.f32 	%f79, %f77, %f78;
	div.rn.f32 	%f13, %f44, %f79;
	div.rn.f32 	%f14, %f56, %f79;
	div.rn.f32 	%f15, %f68, %f79;
	mad.lo.s64 	%rd26, %rd28, %rd4, %rd6;
	shl.b64 	%rd27, %rd26, 1;
	add.s64 	%rd14, %rd9, %rd27;
	@%p6 bra 	$L__BB231_12;
	// begin inline asm
	{  cvt.rn.f16.f32 %rs4, %f13;}

	// end inline asm
	st.global.u16 	[%rd14], %rs4;
$L__BB231_12:
	setp.le.s64 	%p17, %rd17, %rd7;
	@%p17 bra 	$L__BB231_14;
	// begin inline asm
	{  cvt.rn.f16.f32 %rs5, %f14;}

	// end inline asm
	st.global.u16 	[%rd14+64], %rs5;
$L__BB231_14:
	setp.le.s64 	%p18, %rd17, %rd8;
	@%p18 bra 	$L__BB231_16;
	// begin inline asm
	{  cvt.rn.f16.f32 %rs6, %f15;}

	// end inline asm
	st.global.u16 	[%rd14+128], %rs6;
$L__BB231_16:
	add.s64 	%rd28, %rd28, %rd11;
	setp.lt.s64 	%p19, %rd28, %rd16;
	@%p19 bra 	$L__BB231_4;
$L__BB231_17:
	ret;

}
	// .globl	_Z15SoftmaxWarpImplI10DirectLoadI6__halffE11DirectStoreIfS1_EfLi1ELi4ELi32ELi1ELb0EL9Algorithm0EEvT_T0_ll
.visible .entry _Z15SoftmaxWarpImplI10DirectLoadI6__halffE11DirectStoreIfS1_EfLi1ELi4ELi32ELi1ELb0EL9Algorithm0EEvT_T0_ll(
	.param .align 8 .b8 _Z15SoftmaxWarpImplI10DirectLoadI6__halffE11DirectStoreIfS1_EfLi1ELi4ELi32ELi1ELb0EL9Algorithm0EEvT_T0_ll_param_0[16],
	.param .align 8 .b8 _Z15SoftmaxWarpImplI10DirectLoadI6__halffE11DirectStoreIfS1_EfLi1ELi4ELi32ELi1ELb0EL9Algorithm0EEvT_T0_ll_param_1[16],
	.param .u64 _Z15SoftmaxWarpImplI10DirectLoadI6__halffE11DirectStoreIfS1_EfLi1ELi4ELi32ELi1ELb0EL9Algorithm0EEvT_T0_ll_param_2,
	.param .u64 _Z15SoftmaxWarpImplI10DirectLoadI6__halffE11DirectStoreIfS1_EfLi1ELi4ELi32ELi1ELb0EL9Algorithm0EEvT_T0_ll_param_3
)
{
	.reg .pred 	%p<14>;
	.reg .b16 	%rs<9>;
	.reg .b32 	%r<36>;
	.reg .b32 	%f<83>;
	.reg .b64 	%rd<27>;

	ld.param.u64 	%rd1, [_Z15SoftmaxWarpImplI10DirectLoadI6__halffE11DirectStoreIfS1_EfLi1ELi4ELi32ELi1ELb0EL9Algorithm0EEvT_T0_ll_param_0];
	ld.param.u64 	%rd2, [_Z15SoftmaxWarpImplI10DirectLoadI6__halffE11DirectStoreIfS1_EfLi1ELi4ELi32ELi1ELb0EL9Algorithm0EEvT_T0_ll_param_0+8];
	ld.param.u64 	%rd3, [_Z15SoftmaxWarpImplI10DirectLoadI6__halffE11DirectStoreIfS1_EfLi1ELi4ELi32ELi1ELb0EL9Algorithm0EEvT_T0_ll_param_1];
	ld.param.u64 	%rd4, [_Z15SoftmaxWarpImplI10DirectLoadI6__halffE11DirectStoreIfS1_EfLi1ELi4ELi32ELi1ELb0EL9Algorithm0EEvT_T0_ll_param_1+8];
	ld.param.u64 	%rd12, [_Z15SoftmaxWarpImplI10DirectLoadI6__halffE11DirectStoreIfS1_EfLi1ELi4ELi32ELi1ELb0EL9Algorithm0EEvT_T0_ll_param_2];
	ld.param.u64 	%rd13, [_Z15SoftmaxWarpImplI10DirectLoadI6__halffE11DirectStoreIfS1_EfLi1ELi4ELi32ELi1ELb0EL9Algorithm0EEvT_T0_ll_param_3];
	setp.lt.s64 	%p1, %rd13, 129;
	@%p1 bra 	$L__BB232_2;
	mov.u64 	%rd14, $str;
	cvta.global.u64 	%rd15, %rd14;
	mov.u64 	%rd16, $str$1;
	cvta.global.u64 	%rd17, %rd16;
	mov.u64 	%rd18, __unnamed_228;
	cvta.global.u64 	%rd19, %rd18;
	{ // callseq 227, 0
	.param .b64 param0;
	st.param.b64 	[param0], %rd15;
	.param .b64 param1;
	st.param.b64 	[param1], %rd17;
	.param .b32 param2;
	st.param.b32 	[param2], 358;
	.param .b64 param3;
	st.param.b64 	[param3], %rd19;
	.param .b64 param4;
	st.param.b64 	[param4], 1;
	call.uni 
	__assertfail, 
	(
	param0, 
	param1, 
	param2, 
	param3, 
	param4
	);
	} // callseq 227
$L__BB232_2:
	mov.u32 	%r2, %nctaid.x;
	mov.u32 	%r3, %ntid.y;
	mul.lo.s32 	%r1, %r2, %r3;
	mov.u32 	%r4, %ctaid.x;
	mov.u32 	%r5, %tid.y;
	mad.lo.s32 	%r6, %r4, %r3, %r5;
	cvt.s64.s32 	%rd26, %r6;
	setp.le.s64 	%p2, %rd12, %rd26;
	@%p2 bra 	$L__BB232_5;
	mov.u32 	%r7, %tid.x;
	cvt.u64.u32 	%rd6, %r7;
	cvta.to.global.u64 	%rd7, %rd3;
	cvta.to.global.u64 	%rd8, %rd1;
	cvt.s64.s32 	%rd9, %r1;
$L__BB232_4:
	mad.lo.s64 	%rd20, %rd26, %rd2, %rd6;
	shl.b64 	%rd21, %rd20, 1;
	add.s64 	%rd22, %rd8, %rd21;
	ld.global.u16 	%rs1, [%rd22];
	// begin inline asm
	{  cvt.f32.f16 %f1, %rs1;}

	// end inline asm
	max.f32 	%f9, %f1, 0fFF800000;
	ld.global.u16 	%rs2, [%rd22+64];
	// begin inline asm
	{  cvt.f32.f16 %f2, %rs2;}

	// end inline asm
	max.f32 	%f10, %f9, %f2;
	ld.global.u16 	%rs3, [%rd22+128];
	// begin inline asm
	{  cvt.f32.f16 %f3, %rs3;}

	// end inline asm
	max.f32 	%f11, %f10, %f3;
	ld.global.u16 	%rs4, [%rd22+192];
	// begin inline asm
	{  cvt.f32.f16 %f4, %rs4;}

	// end inline asm
	max.f32 	%f12, %f11, %f4;
	mov.b32 	%r8, %f12;
	shfl.sync.bfly.b32	%r9|%p3, %r8, 16, 31, -1;
	mov.b32 	%f13, %r9;
	max.f32 	%f14, %f12, %f13;
	mov.b32 	%r10, %f14;
	shfl.sync.bfly.b32	%r11|%p4, %r10, 8, 31, -1;
	mov.b32 	%f15, %r11;
	max.f32 	%f16, %f14, %f15;
	mov.b32 	%r12, %f16;
	shfl.sync.bfly.b32	%r13|%p5, %r12, 4, 31, -1;
	mov.b32 	%f17, %r13;
	max.f32 	%f18, %f16, %f17;
	mov.b32 	%r14, %f18;
	shfl.sync.bfly.b32	%r15|%p6, %r14, 2, 31, -1;
	mov.b32 	%f19, %r15;
	max.f32 	%f20, %f18, %f19;
	mov.b32 	%r16, %f20;
	shfl.sync.bfly.b32	%r17|%p7, %r16, 1, 31, -1;
	mov.b32 	%f21, %r17;
	max.f32 	%f22, %f20, %f21;
	sub.f32 	%f23, %f1, %f22;
	fma.rn.f32 	%f24, %f23, 0f3BBB989D, 0f3F000000;
	cvt.sat.f32.f32 	%f25, %f24;
	mov.f32 	%f26, 0f4B400001;
	mov.f32 	%f27, 0f437C0000;
	fma.rm.f32 	%f28, %f25, %f27, %f26;
	add.f32 	%f29, %f28, 0fCB40007F;
	neg.f32 	%f30, %f29;
	fma.rn.f32 	%f31, %f23, 0f3FB8AA3B, %f30;
	fma.rn.f32 	%f32, %f23, 0f32A57060, %f31;
	mov.b32 	%r18, %f28;
	shl.b32 	%r19, %r18, 23;
	mov.b32 	%f33, %r19;
	ex2.approx.ftz.f32 	%f34, %f32;
	mul.f32 	%f35, %f34, %f33;
	add.f32 	%f36, %f35, 0f00000000;
	sub.f32 	%f37, %f2, %f22;
	fma.rn.f32 	%f38, %f37, 0f3BBB989D, 0f3F000000;
	cvt.sat.f32.f32 	%f39, %f38;
	fma.rm.f32 	%f40, %f39, %f27, %f26;
	add.f32 	%f41, %f40, 0fCB40007F;
	neg.f32 	%f42, %f41;
	fma.rn.f32 	%f43, %f37, 0f3FB8AA3B, %f42;
	fma.rn.f32 	%f44, %f37, 0f32A57060, %f43;
	mov.b32 	%r20, %f40;
	shl.b32 	%r21, %r20, 23;
	mov.b32 	%f45, %r21;
	ex2.approx.ftz.f32 	%f46, %f44;
	mul.f32 	%f47, %f46, %f45;
	add.f32 	%f48, %f36, %f47;
	sub.f32 	%f49, %f3, %f22;
	fma.rn.f32 	%f50, %f49, 0f3BBB989D, 0f3F000000;
	cvt.sat.f32.f32 	%f51, %f50;
	fma.rm.f32 	%f52, %f51, %f27, %f26;
	add.f32 	%f53, %f52, 0fCB40007F;
	neg.f32 	%f54, %f53;
	fma.rn.f32 	%f55, %f49, 0f3FB8AA3B, %f54;
	fma.rn.f32 	%f56, %f49, 0f32A57060, %f55;
	mov.b32 	%r22, %f52;
	shl.b32 	%r23, %r22, 23;
	mov.b32 	%f57, %r23;
	ex2.approx.ftz.f32 	%f58, %f56;
	mul.f32 	%f59, %f58, %f57;
	add.f32 	%f60, %f48, %f59;
	sub.f32 	%f61, %f4, %f22;
	fma.rn.f32 	%f62, %f61, 0f3BBB989D, 0f3F000000;
	cvt.sat.f32.f32 	%f63, %f62;
	fma.rm.f32 	%f64, %f63, %f27, %f26;
	add.f32 	%f65, %f64, 0fCB40007F;
	neg.f32 	%f66, %f65;
	fma.rn.f32 	%f67, %f61, 0f3FB8AA3B, %f66;
	fma.rn.f32 	%f68, %f61, 0f32A57060, %f67;
	mov.b32 	%r24, %f64;
	shl.b32 	%r25, %r24, 23;
	mov.b32 	%f69, %r25;
	ex2.approx.ftz.f32 	%f70, %f68;
	mul.f32 	%f71, %f70, %f69;
	add.f32 	%f72, %f60, %f71;
	mov.b32 	%r26, %f72;
	shfl.sync.bfly.b32	%r27|%p8, %r26, 16, 31, -1;
	mov.b32 	%f73, %r27;
	add.f32 	%f74, %f72, %f73;
	mov.b32 	%r28, %f74;
	shfl.sync.bfly.b32	%r29|%p9, %r28, 8, 31, -1;
	mov.b32 	%f75, %r29;
	add.f32 	%f76, %f74, %f75;
	mov.b32 	%r30, %f76;
	shfl.sync.bfly.b32	%r31|%p10, %r30, 4, 31, -1;
	mov.b32 	%f77, %r31;
	add.f32 	%f78, %f76, %f77;
	mov.b32 	%r32, %f78;
	shfl.sync.bfly.b32	%r33|%p11, %r32, 2, 31, -1;
	mov.b32 	%f79, %r33;
	add.f32 	%f80, %f78, %f79;
	mov.b32 	%r34, %f80;
	shfl.sync.bfly.b32	%r35|%p12, %r34, 1, 31, -1;
	mov.b32 	%f81, %r35;
	add.f32 	%f82, %f80, %f81;
	div.rn.f32 	%f5, %f35, %f82;
	div.rn.f32 	%f6, %f47, %f82;
	div.rn.f32 	%f7, %f59, %f82;
	div.rn.f32 	%f8, %f71, %f82;
	mad.lo.s64 	%rd23, %rd26, %rd4, %rd6;
	// begin inline asm
	{  cvt.rn.f16.f32 %rs5, %f5;}

	// end inline asm
	shl.b64 	%rd24, %rd23, 1;
	add.s64 	%rd25, %rd7, %rd24;
	st.global.u16 	[%rd25], %rs5;
	// begin inline asm
	{  cvt.rn.f16.f32 %rs6, %f6;}

	// end inline asm
	st.global.u16 	[%rd25+64], %rs6;
	// begin inline asm
	{  cvt.rn.f16.f32 %rs7, %f7;}

	// end inline asm
	st.global.u16 	[%rd25+128], %rs7;
	// begin inline asm
	{  cvt.rn.f16.f32 %rs8, %f8;}

	// end inline asm
	st.global.u16 	[%rd25+192], %rs8;
	add.s64 	%rd26, %rd26, %rd9;
	setp.lt.s64 	%p13, %rd26, %rd12;
	@%p13 bra 	$L__BB232_4;
$L__BB232_5:
	ret;

}
	// .globl	_Z15SoftmaxWarpImplI10DirectLoadI6__halffE11DirectStoreIfS1_EfLi1ELi4ELi32ELi1ELb1EL9Algorithm0EEvT_T0_ll
.visible .entry _Z15SoftmaxWarpImplI10DirectLoadI6__halffE11DirectStoreIfS1_EfLi1ELi4ELi32ELi1ELb1EL9Algorithm0EEvT_T0_ll(
	.param .align 8 .b8 _Z15SoftmaxWarpImplI10DirectLoadI6__halffE11DirectStoreIfS1_EfLi1ELi4ELi32ELi1ELb1EL9Algorithm0EEvT_T0_ll_param_0[16],
	.param .align 8 .b8 _Z15SoftmaxWarpImplI10DirectLoadI6__halffE11DirectStoreIfS1_EfLi1ELi4ELi32ELi1ELb1EL9Algorithm0EEvT_T0_ll_param_1[16],
	.param .u64 _Z15SoftmaxWarpImplI10DirectLoadI6__halffE11DirectStoreIfS1_EfLi1ELi4ELi32ELi1ELb1EL9Algorithm0EEvT_T0_ll_param_2,
	.param .u64 _Z15SoftmaxWarpImplI10DirectLoadI6__halffE11DirectStoreIfS1_EfLi1ELi4ELi32ELi1ELb1EL9Algorithm0EEvT_T0_ll_param_3
)
{
	.reg .pred 	%p<22>;
	.reg .b16 	%rs<9>;
	.reg .b32 	%r<39>;
	.reg .b32 	%f<111>;
	.reg .b64 	%rd<31>;

	ld.param.u64 	%rd17, [_Z15SoftmaxWarpImplI10DirectLoadI6__halffE11DirectStoreIfS1_EfLi1ELi4ELi32ELi1ELb1EL9Algorithm0EEvT_T0_ll_param_0+8];
	ld.param.u64 	%rd16, [_Z15SoftmaxWarpImplI10DirectLoadI6__halffE11DirectStoreIfS1_EfLi1ELi4ELi32ELi1ELb1EL9Algorithm0EEvT_T0_ll_param_0];
	ld.param.u64 	%rd2, [_Z15SoftmaxWarpImplI10DirectLoadI6__halffE11DirectStoreIfS1_EfLi1ELi4ELi32ELi1ELb1EL9Algorithm0EEvT_T0_ll_param_1];
	ld.param.u64 	%rd3, [_Z15SoftmaxWarpImplI10DirectLoadI6__halffE11DirectStoreIfS1_EfLi1ELi4ELi32ELi1ELb1EL9Algorithm0EEvT_T0_ll_param_1+8];
	ld.param.u64 	%rd18, [_Z15SoftmaxWarpImplI10DirectLoadI6__halffE11DirectStoreIfS1_EfLi1ELi4ELi32ELi1ELb1EL9Algorithm0EEvT_T0_ll_param_2];
	ld.param.u64 	%rd19, [_Z15SoftmaxWarpImplI10DirectLoadI6__halffE11DirectStoreIfS1_EfLi1ELi4ELi32ELi1ELb1EL9Algorithm0EEvT_T0_ll_param_3];
	setp.lt.s64 	%p1, %rd19, 129;
	@%p1 bra 	$L__BB233_2;
	mov.u64 	%rd20, $str;
	cvta.global.u64 	%rd21, %rd20;
	mov.u64 	%rd22, $str$1;
	cvta.global.u64 	%rd23, %rd22;
	mov.u64 	%rd24, __unnamed_229;
	cvta.global.u64 	%rd25, %rd24;
	{ // callseq 228, 0
	.param .b64 param0;
	st.param.b64 	[param0], %rd21;
	.param .b64 param1;
	st.param.b64 	[param1], %rd23;
	.param .b32 param2;
	st.param.b32 	[param2], 358;
	.param .b64 param3;
	st.param.b64 	[param3], %rd25;
	.param .b64 param4;
	st.param.b64 	[param4], 1;
	call.uni 
	__assertfail, 
	(
	param0, 
	param1, 
	param2, 
	param3, 
	param4
	);
	} // callseq 228
$L__BB233_2:
	mov.u32 	%r2, %nctaid.x;
	mov.u32 	%r3, %ntid.y;
	mul.lo.s32 	%r1, %r2, %r3;
	mov.u32 	%r4, %ctaid.x;
	mov.u32 	%r5, %tid.y;
	mad.lo.s32 	%r6, %r4, %r3, %r5;
	cvt.s64.s32 	%rd30, %r6;
	setp.le.s64 	%p2, %rd18, %rd30;
	@%p2 bra 	$L__BB233_21;
	mov.u32 	%r7, %tid.x;
	cvt.u64.u32 	%rd5, %r7;
	add.s32 	%r8, %r7, 32;
	cvt.u64.u32 	%rd6, %r8;
	add.s32 	%r9, %r7, 64;
	cvt.u64.u32 	%rd7, %r9;
	add.s32 	%r10, %r7, 96;
	cvt.u64.u32 	%rd8, %r10;
	cvta.to.global.u64 	%rd9, %rd2;
	cvta.to.global.u64 	%rd10, %rd16;
	cvt.s64.s32 	%rd11, %r1;
$L__BB233_4:
	setp.le.s64 	%p3, %rd19, %rd5;
	mad.lo.s64 	%rd26, %rd30, %rd17, %rd5;
	shl.b64 	%rd27, %rd26, 1;
	add.s64 	%rd13, %rd10, %rd27;
	mov.f32 	%f103, 0fFF800000;
	mov.f32 	%f106, %f103;
	@%p3 bra 	$L__BB233_6;
	ld.global.u16 	%rs1, [%rd13];
	// begin inline asm
	{  cvt.f32.f16 %f103, %rs1;}

	// end inline asm
	max.f32 	%f106, %f103, 0fFF800000;
$L__BB233_6:
	setp.le.s64 	%p4, %rd19, %rd6;
	mov.f32 	%f105, 0fFF800000;
	@%p4 bra 	$L__BB233_8;
	ld.global.u16 	%rs2, [%rd13+64];
	// begin inline asm
	{  cvt.f32.f16 %f105, %rs2;}

	// end inline asm
	max.f32 	%f106, %f106, %f105;
$L__BB233_8:
	setp.le.s64 	%p5, %rd19, %rd7;
	mov.f32 	%f107, 0fFF800000;
	@%p5 bra 	$L__BB233_10;
	ld.global.u16 	%rs3, [%rd13+128];
	// begin inline asm
	{  cvt.f32.f16 %f107, %rs3;}

	// end inline asm
	max.f32 	%f106, %f106, %f107;
$L__BB233_10:
	setp.le.s64 	%p6, %rd19, %rd8;
	mov.f32 	%f109, 0fFF800000;
	@%p6 bra 	$L__BB233_12;
	ld.global.u16 	%rs4, [%rd13+192];
	// begin inline asm
	{  cvt.f32.f16 %f109, %rs4;}

	// end inline asm
	max.f32 	%f106, %f106, %f109;
$L__BB233_12:
	setp.le.s64 	%p7, %rd19, %rd5;
	mov.b32 	%r11, %f106;
	shfl.sync.bfly.b32	%r12|%p8, %r11, 16, 31, -1;
	mov.b32 	%f29, %r12;
	max.f32 	%f30, %f106, %f29;
	mov.b32 	%r13, %f30;
	shfl.sync.bfly.b32	%r14|%p9, %r13, 8, 31, -1;
	mov.b32 	%f31, %r14;
	max.f32 	%f32, %f30, %f31;
	mov.b32 	%r15, %f32;
	shfl.sync.bfly.b32	%r16|%p10, %r15, 4, 31, -1;
	mov.b32 	%f33, %r16;
	max.f32 	%f34, %f32, %f33;
	mov.b32 	%r17, %f34;
	shfl.sync.bfly.b32	%r18|%p11, %r17, 2, 31, -1;
	mov.b32 	%f35, %r18;
	max.f32 	%f36, %f34, %f35;
	mov.b32 	%r19, %f36;
	shfl.sync.bfly.b32	%r20|%p12, %r19, 1, 31, -1;
	mov.b32 	%f37, %r20;
	max.f32 	%f38, %f36, %f37;
	sub.f32 	%f39, %f103, %f38;
	fma.rn.f32 	%f40, %f39, 0f3BBB989D, 0f3F000000;
	cvt.sat.f32.f32 	%f41, %f40;
	mov.f32 	%f42, 0f4B400001;
	mov.f32 	%f43, 0f437C0000;
	fma.rm.f32 	%f44, %f41, %f43, %f42;
	add.f32 	%f45, %f44, 0fCB40007F;
	neg.f32 	%f46, %f45;
	fma.rn.f32 	%f47, %f39, 0f3FB8AA3B, %f46;
	fma.rn.f32 	%f48, %f39, 0f32A57060, %f47;
	mov.b32 	%r21, %f44;
	shl.b32 	%r22, %r21, 23;
	mov.b32 	%f49, %r22;
	ex2.approx.ftz.f32 	%f50, %f48;
	mul.f32 	%f51, %f50, %f49;
	add.f32 	%f52, %f51, 0f00000000;
	sub.f32 	%f53, %f105, %f38;
	fma.rn.f32 	%f54, %f53, 0f3BBB989D, 0f3F000000;
	cvt.sat.f32.f32 	%f55, %f54;
	fma.rm.f32 	%f56, %f55, %f43, %f42;
	add.f32 	%f57, %f56, 0fCB40007F;
	neg.f32 	%f58, %f57;
	fma.rn.f32 	%f59, %f53, 0f3FB8AA3B, %f58;
	fma.rn.f32 	%f60, %f53, 0f32A57060, %f59;
	mov.b32 	%r23, %f56;
	shl.b32 	%r24, %r23, 23;
	mov.b32 	%f61, %r24;
	ex2.approx.ftz.f32 	%f62, %f60;
	mul.f32 	%f63, %f62, %f61;
	add.f32 	%f64, %f52, %f63;
	sub.f32 	%f65, %f107, %f38;
	fma.rn.f32 	%f66, %f65, 0f3BBB989D, 0f3F000000;
	cvt.sat.f32.f32 	%f67, %f66;
	fma.rm.f32 	%f68, %f67, %f43, %f42;
	add.f32 	%f69, %f68, 0fCB40007F;
	neg.f32 	%f70, %f69;
	fma.rn.f32 	%f71, %f65, 0f3FB8AA3B, %f70;
	fma.rn.f32 	%f72, %f65, 0f32A57060, %f71;
	mov.b32 	%r25, %f68;
	shl.b32 	%r26, %r25, 23;
	mov.b32 	%f73, %r26;
	ex2.approx.ftz.f32 	%f74, %f72;
	mul.f32 	%f75, %f74, %f73;
	add.f32 	%f76, %f64, %f75;
	sub.f32 	%f77, %f109, %f38;
	fma.rn.f32 	%f78, %f77, 0f3BBB989D, 0f3F000000;
	cvt.sat.f32.f32 	%f79, %f78;
	fma.rm.f32 	%f80, %f79, %f43, %f42;
	add.f32 	%f81, %f80, 0fCB40007F;
	neg.f32 	%f82, %f81;
	fma.rn.f32 	%f83, %f77, 0f3FB8AA3B, %f82;
	fma.rn.f32 	%f84, %f77, 0f32A57060, %f83;
	mov.b32 	%r27, %f80;
	shl.b32 	%r28, %r27, 23;
	mov.b32 	%f85, %r28;
	ex2.approx.ftz.f32 	%f86, %f84;
	mul.f32 	%f87, %f86, %f85;
	add.f32 	%f88, %f76, %f87;
	mov.b32 	%r29, %f88;
	shfl.sync.bfly.b32	%r30|%p13, %r29, 16, 31, -1;
	mov.b32 	%f89, %r30;
	add.f32 	%f90, %f88, %f89;
	mov.b32 	%r31, %f90;
	shfl.sync.bfly.b32	%r32|%p14, %r31, 8, 31, -1;
	mov.b32 	%f91, %r32;
	add.f32 	%f92, %f90, %f91;
	mov.b32 	%r33, %f92;
	shfl.sync.bfly.b32	%r34|%p15, %r33, 4, 31, -1;
	mov.b32 	%f93, %r34;
	add.f32 	%f94, %f92, %f93;
	mov.b32 	%r35, %f94;
	shfl.sync.bfly.b32	%r36|%p16, %r35, 2, 31, -1;
	mov.b32 	%f95, %r36;
	add.f32 	%f96, %f94, %f95;
	mov.b32 	%r37, %f96;
	shfl.sync.bfly.b32	%r38|%p17, %r37, 1, 31, -1;
	mov.b32 	%f97, %r38;
	add.f32 	%f98, %f96, %f97;
	div.rn.f32 	%f17, %f51, %f98;
	div.rn.f32 	%f18, %f63, %f98;
	div.rn.f32 	%f19, %f75, %f98;
	div.rn.f32 	%f20, %f87, %f98;
	mad.lo.s64 	%rd28, %rd30, %rd3, %rd5;
	shl.b64 	%rd29, %rd28, 1;
	add.s64 	%rd14, %rd9, %rd29;
	@%p7 bra 	$L__BB233_14;
	// begin inline asm
	{  cvt.rn.f16.f32 %rs5, %f17;}

	// end inline asm
	st.global.u16 	[%rd14], %rs5;
$L__BB233_14:
	setp.le.s64 	%p18, %rd19, %rd6;
	@%p18 bra 	$L__BB233_16;
	// begin inline asm
	{  cvt.rn.f16.f32 %rs6, %f18;}

	// end inline asm
	st.global.u16 	[%rd14+64], %rs6;
$L__BB233_16:
	setp.le.s64 	%p19, %rd19, %rd7;
	@%p19 bra 	$L__BB233_18;
	// begin inline asm
	{  cvt.rn.f16.f32 %rs7, %f19;}

	// end inline asm
	st.global.u16 	[%rd14+128], %rs7;
$L__BB233_18:
	setp.le.s64 	%p20, %rd19, %rd8;
	@%p20 bra 	$L__BB233_20;
	// begin inline asm
	{  cvt.rn.f16.f32 %rs8, %f20;}

	// end inline asm
	st.global.u16 	[%rd14+192], %rs8;
$L__BB233_20:
	add.s64 	%rd30, %rd30, %rd11;
	setp.lt.s64 	%p21, %rd30, %rd18;
	@%p21 bra 	$L__BB233_4;
$L__BB233_21:
	ret;

}
	// .globl	_Z15SoftmaxWarpImplI10DirectLoadI6__halffE11DirectStoreIfS1_EfLi1ELi5ELi32ELi1ELb0EL9Algorithm0EEvT_T0_ll
.visible .entry _Z15SoftmaxWarpImplI10DirectLoadI6__halffE11DirectStoreIfS1_EfLi1ELi5ELi32ELi1ELb0EL9Algorithm0EEvT_T0_ll(
	.param .align 8 .b8 _Z15SoftmaxWarpImplI10DirectLoadI6__halffE11DirectStoreIfS1_EfLi1ELi5ELi32ELi1ELb0EL9Algorithm0EEvT_T0_ll_param_0[16],
	.param .align 8 .b8 _Z15SoftmaxWarpImplI10DirectLoadI6__halffE11DirectStoreIfS1_EfLi1ELi5ELi32ELi1ELb0EL9Algorithm0EEvT_T0_ll_param_1[16],
	.param .u64 _Z15SoftmaxWarpImplI10DirectLoadI6__halffE11DirectStoreIfS1_EfLi1ELi5ELi32ELi1ELb0EL9Algorithm0EEvT_T0_ll_param_2,
	.param .u64 _Z15SoftmaxWarpImplI10DirectLoadI6__halffE11DirectStoreIfS1_EfLi1ELi5ELi32ELi1ELb0EL9Algorithm0EEvT_T0_ll_param_3
)
{
	.reg .pred 	%p<14>;
	.reg .b16 	%rs<11>;
	.reg .b32 	%r<38>;
	.reg .b32 	%f<98>;
	.reg .b64 	%rd<27>;

	ld.param.u64 	%rd1, [_Z15SoftmaxWarpImplI10DirectLoadI6__halffE11DirectStoreIfS1_EfLi1ELi5ELi32ELi1ELb0EL9Algorithm0EEvT_T0_ll_param_0];
	ld.param.u64 	%rd2, [_Z15SoftmaxWarpImplI10DirectLoadI6__halffE11DirectStoreIfS1_EfLi1ELi5ELi32ELi1ELb0EL9Algorithm0EEvT_T0_ll_param_0+8];
	ld.param.u64 	%rd3, [_Z15SoftmaxWarpImplI10DirectLoadI6__halffE11DirectStoreIfS1_EfLi1ELi5ELi32ELi1ELb0EL9Algorithm0EEvT_T0_ll_param_1];
	ld.param.u64 	%rd4, [_Z15SoftmaxWarpImplI10DirectLoadI6__halffE11DirectStoreIfS1_EfLi1ELi5ELi32ELi1ELb0EL9Algorithm0EEvT_T0_ll_param_1+8];
	ld.param.u64 	%rd12, [_Z15SoftmaxWarpImplI10DirectLoadI6__halffE11DirectStoreIfS1_EfLi1ELi5ELi32ELi1ELb0EL9Algorithm0EEvT_T0_ll_param_2];
	ld.param.u64 	%rd13, [_Z15SoftmaxWarpImplI10DirectLoadI6__halffE11DirectStoreIfS1_EfLi1ELi5ELi32ELi1ELb0EL9Algorithm0EEvT_T0_ll_param_3];
	setp.lt.s64 	%p1, %rd13, 161;
	@%p1 bra 	$L__BB234_2;
	mov.u64 	%rd14, $str;
	cvta.global.u64 	%rd15, %rd14;
	mov.u64 	%rd16, $str$1;
	cvta.global.u64 	%rd17, %rd16;
	mov.u64 	%rd18, __unnamed_230;
	cvta.global.u64 	%rd19, %rd18;
	{ // callseq 229, 0
	.param .b64 param0;
	st.param.b64 	[param0], %rd15;
	.param .b64 param1;
	st.param.b64 	[param1], %rd17;
	.param .b32 param2;
	st.param.b32 	[param2], 358;
	.param .b64 param3;
	st.param.b64 	[param3], %rd19;
	.param .b64 param4;
	st.param.b64 	[param4], 1;
	call.uni 
	__assertfail, 
	(
	param0, 
	param1, 
	param2, 
	param3, 
	param4
	);
	} // callseq 229
$L__BB234_2:
	mov.u32 	%r2, %nctaid.x;
	mov.u32 	%r3, %ntid.y;
	mul.lo.s32 	%r1, %r2, %r3;
	mov.u32 	%r4, %ctaid.x;
	mov.u32 	%r5, %tid.y;
	mad.lo.s32 	%r6, %r4, %r3, %r5;
	cvt.s64.s32 	%rd26, %r6;
	setp.le.s64 	%p2, %rd12, %rd26;
	@%p2 bra 	$L__BB234_5;
	mov.u32 	%r7, %tid.x;
	cvt.u64.u32 	%rd6, %r7;
	cvta.to.global.u64 	%rd7, %rd3;
	cvta.to.global.u64 	%rd8, %rd1;
	cvt.s64.s32 	%rd9, %r1;
$L__BB234_4:
	mad.lo.s64 	%rd20, %rd26, %rd2, %rd6;
	shl.b64 	%rd21, %rd20, 1;
	add.s64 	%rd22, %rd8, %rd21;
	ld.global.u16 	%rs1, [%rd22];
	// begin inline asm
	{  cvt.f32.f16 %f1, %rs1;}

	// end inline asm
	max.f32 	%f11, %f1, 0fFF800000;
	ld.global.u16 	%rs2, [%rd22+64];
	// begin inline asm
	{  cvt.f32.f16 %f2, %rs2;}

	// end inline asm
	max.f32 	%f12, %f11, %f2;
	ld.global.u16 	%rs3, [%rd22+128];
	// begin inline asm
	{  cvt.f32.f16 %f3, %rs3;}

	// end inline asm
	max.f32 	%f13, %f12, %f3;
	ld.global.u16 	%rs4, [%rd22+192];
	// begin inline asm
	{  cvt.f32.f16 %f4, %rs4;}

	// end inline asm
	max.f32 	%f14, %f13, %f4;
	ld.global.u16 	%rs5, [%rd22+256];
	// begin inline asm
	{  cvt.f32.f16 %f5, %rs5;}

	// end inline asm
	max.f32 	%f15, %f14, %f5;
	mov.b32 	%r8, %f15;
	shfl.sync.bfly.b32	%r9|%p3, %r8, 16, 31, -1;
	mov.b32 	%f16, %r9;
	max.f32 	%f17, %f15, %f16;
	mov.b32 	%r10, %f17;
	shfl.sync.bfly.b32	%r11|%p4, %r10, 8, 31, -1;
	mov.b32 	%f18, %r11;
	max.f32 	%f19, %f17, %f18;
	mov.b32 	%r12, %f19;
	shfl.sync.bfly.b32	%r13|%p5, %r12, 4, 31, -1;
	mov.b32 	%f20, %r13;
	max.f32 	%f21, %f19, %f20;
	mov.b32 	%r14, %f21;
	shfl.sync.bfly.b32	%r15|%p6, %r14, 2, 31, -1;
	mov.b32 	%f22, %r15;
	max.f32 	%f23, %f21, %f22;
	mov.b32 	%r16, %f23;
	shfl.sync.bfly.b32	%r17|%p7, %r16, 1, 31, -1;
	mov.b32 	%f24, %r17;
	max.f32 	%f25, %f23, %f24;
	sub.f32 	%f26, %f1, %f25;
	fma.rn.f32 	%f27, %f26, 0f3BBB989D, 0f3F000000;
	cvt.sat.f32.f32 	%f28, %f27;
	mov.f32 	%f29, 0f4B400001;
	mov.f32 	%f30, 0f437C0000;
	fma.rm.f32 	%f31, %f28, %f30, %f29;
	add.f32 	%f32, %f31, 0fCB40007F;
	neg.f32 	%f33, %f32;
	fma.rn.f32 	%f34, %f26, 0f3FB8AA3B, %f33;
	fma.rn.f32 	%f35, %f26, 0f32A57060, %f34;
	mov.b32 	%r18, %f31;
	shl.b32 	%r19, %r18, 23;
	mov.b32 	%f36, %r19;
	ex2.approx.ftz.f32 	%f37, %f35;
	mul.f32 	%f38, %f37, %f36;
	add.f32 	%f39, %f38, 0f00000000;
	sub.f32 	%f40, %f2, %f25;
	fma.rn.f32 	%f41, %f40, 0f3BBB989D, 0f3F000000;
	cvt.sat.f32.f32 	%f42, %f41;
	fma.rm.f32 	%f43, %f42, %f30, %f29;
	add.f32 	%f44, %f43, 0fCB40007F;
	neg.f32 	%f45, %f44;
	fma.rn.f32 	%f46, %f40, 0f3FB8AA3B, %f45;
	fma.rn.f32 	%f47, %f40, 0f32A57060, %f46;
	mov.b32 	%r20, %f43;
	shl.b32 	%r21, %r20, 23;
	mov.b32 	%f48, %r21;
	ex2.approx.ftz.f32 	%f49, %f47;
	mul.f32 	%f50, %f49, %f48;
	add.f32 	%f51, %f39, %f50;
	sub.f32 	%f52, %f3, %f25;
	fma.rn.f32 	%f53, %f52, 0f3BBB989D, 0f3F000000;
	cvt.sat.f32.f32 	%f54, %f53;
	fma.rm.f32 	%f55, %f54, %f30, %f29;
	add.f32 	%f56, %f55, 0fCB40007F;
	neg.f32 	%f57, %f56;
	fma.rn.f32 	%f58, %f52, 0f3FB8AA3B, %f57;
	fma.rn.f32 	%f59, %f52, 0f32A57060, %f58;
	mov.b32 	%r22, %f55;
	shl.b32 	%r23, %r22, 23;
	mov.b32 	%f60, %r23;
	ex2.approx.ftz.f32 	%f61, %f59;
	mul.f32 	%f62, %f61, %f60;
	add.f32 	%f63, %f51, %f62;
	sub.f32 	%f64, %f4, %f25;
	fma.rn.f32 	%f65, %f64, 0f3BBB989D, 0f3F000000;
	cvt.sat.f32.f32 	%f66, %f65;
	fma.rm.f32 	%f67, %f66, %f30, %f29;
	add.f32 	%f68, %f67, 0fCB40007F;
	neg.f32 	%f69, %f68;
	fma.rn.f32 	%f70, %f64, 0f3FB8AA3B, %f69;
	fma.rn.f32 	%f71, %f64, 0f32A57060, %f70;
	mov.b32 	%r24, %f67;
	shl.b32 	%r25, %r24, 23;
	mov.b32 	%f72, %r25;
	ex2.approx.ftz.f32 	%f73, %f71;
	mul.f32 	%f74, %f73, %f72;
	add.f32 	%f75, %f63, %f74;
	sub.f32 	%f76, %f5, %f25;
	fma.rn.f32 	%f77, %f76, 0f3BBB989D, 0f3F000000;
	cvt.sat.f32.f32 	%f78, %f77;
	fma.rm.f32 	%f79, %f78, %f30, %f29;
	add.f32 	%f80, %f79, 0fCB40007F;
	neg.f32 	%f81, %f80;
	fma.rn.f32 	%f82, %f76, 0f3FB8AA3B, %f81;
	fma.rn.f32 	%f83, %f76, 0f32A57060, %f82;
	mov.b32 	%r26, %f79;
	shl.b32 	%r27, %r26, 23;
	mov.b32 	%f84, %r27;
	ex2.approx.ftz.f32 	%f85, %f83;
	mul.f32 	%f86, %f85, %f84;
	add.f32 	%f87, %f75, %f86;
	mov.b32 	%r28, %f87;
	shfl.sync.bfly.b32	%r29|%p8, %r28, 16, 31, -1;
	mov.b32 	%f88, %r29;
	add.f32 	%f89, %f87, %f88;
	mov.b32 	%r30, %f89;
	shfl.sync.bfly.b32	%r31|%p9, %r30, 8, 31, -1;
	mov.b32 	%f90, %r31;
	add.f32 	%f91, %f89, %f90;
	mov.b32 	%r32, %f91;
	shfl.sync.bfly.b32	%r33|%p10, %r32, 4, 31, -1;
	mov.b32 	%f92, %r33;
	add.f32 	%f93, %f91, %f92;
	mov.b32 	%r34, %f93;
	shfl.sync.bfly.b32	%r35|%p11, %r34, 2, 31, -1;
	mov.b32 	%f94, %r35;
	add.f32 	%f95, %f93, %f94;
	mov.b32 	%r36, %f95;
	shfl.sync.bfly.b32	%r37|%p12, %r36, 1, 31, -1;
	mov.b32 	%f96, %r37;
	add.f32 	%f97, %f95, %f96;
	div.rn.f32 	%f6, %f38, %f97;
	div.rn.f32 	%f7, %f50, %f97;
	div.rn.f32 	%f8, %f62, %f97;
	div.rn.f32 	%f9, %f74, %f97;
	div.rn.f32 	%f10, %f86, %f97;
	mad.lo.s64 	%rd23, %rd26, %rd4, %rd6;
	// begin inline asm
	{  cvt.rn.f16.f32 %rs6, %f6;}

	// end inline asm
	shl.b64 	%rd24, %rd23, 1;
	add.s64 	%rd25, %rd7, %rd24;
	st.global.u16 	[%rd25], %rs6;
	// begin inline asm
	{  cvt.rn.f16.f32 %rs7, %f7;}

	// end inline asm
	st.global.u16 	[%rd25+64], %rs7;
	// begin inline asm
	{  cvt.rn.f16.f32 %rs8, %f8;}

	// end inline asm
	st.global.u16 	[%rd25+128], %rs8;
	// begin inline asm
	{  cvt.rn.f16.f32 %rs9, %f9;}

	// end inline asm
	st.global.u16 	[%rd25+192], %rs9;
	// begin inline asm
	{  cvt.rn.f16.f32 %rs10, %f10;}

	// end inline asm
	st.global.u16 	[%rd25+256], %rs10;
	add.s64 	%rd26, %rd26, %rd9;
	setp.lt.s64 	%p13, %rd26, %rd12;
	@%p13 bra 	$L__BB234_4;
$L__BB234_5:
	ret;

}
	// .globl	_Z15SoftmaxWarpImplI10DirectLoadI6__halffE11DirectStoreIfS1_EfLi1ELi5ELi32ELi1ELb1EL9Algorithm0EEvT_T0_ll
.visible .entry _Z15SoftmaxWarpImplI10DirectLoadI6__halffE11DirectStoreIfS1_EfLi1ELi5ELi32ELi1ELb1EL9Algorithm0EEvT_T0_ll(
	.param .align 8 .b8 _Z15SoftmaxWarpImplI10DirectLoadI6__halffE11DirectStoreIfS1_EfLi1ELi5ELi32ELi1ELb1EL9Algorithm0EEvT_T0_ll_param_0[16],
	.param .align 8 .b8 _Z15SoftmaxWarpImplI10DirectLoadI6__halffE11DirectStoreIfS1_EfLi1ELi5ELi32ELi1ELb1EL9Algorithm0EEvT_T0_ll_param_1[16],
	.param .u64 _Z15SoftmaxWarpImplI10DirectLoadI6__halffE11DirectStoreIfS1_EfLi1ELi5ELi32ELi1ELb1EL9Algorithm0EEvT_T0_ll_param_2,
	.param .u64 _Z15SoftmaxWarpImplI10DirectLoadI6__halffE11DirectStoreIfS1_EfLi1ELi5ELi32ELi1ELb1EL9Algorithm0EEvT_T0_ll_param_3
)
{
	.reg .pred 	%p<24>;
	.reg .b16 	%rs<11>;
	.reg .b32 	%r<42>;
	.reg .b32 	%f<133>;
	.reg .b64 	%rd<33>;

	ld.param.u64 	%rd19, [_Z15SoftmaxWarpImplI10DirectLoadI6__halffE11DirectStoreIfS1_EfLi1ELi5ELi32ELi1ELb1EL9Algorithm0EEvT_T0_ll_param_1+8];
	ld.param.u64 	%rd18, [_Z15SoftmaxWarpImplI10DirectLoadI6__halffE11DirectStoreIfS1_EfLi1ELi5ELi32ELi1ELb1EL9Algorithm0EEvT_T0_ll_param_1];
	ld.param.u64 	%rd17, [_Z15SoftmaxWarpImplI10DirectLoadI6__halffE11DirectStoreIfS1_EfLi1ELi5ELi32ELi1ELb1EL9Algorithm0EEvT_T0_ll_param_0+8];
	ld.param.u64 	%rd16, [_Z15SoftmaxWarpImplI10DirectLoadI6__halffE11DirectStoreIfS1_EfLi1ELi5ELi32ELi1ELb1EL9Algorithm0EEvT_T0_ll_param_0];
	ld.param.u64 	%rd20, [_Z15SoftmaxWarpImplI10DirectLoadI6__halffE11DirectStoreIfS1_EfLi1ELi5ELi32ELi1ELb1EL9Algorithm0EEvT_T0_ll_param_2];
	ld.param.u64 	%rd21, [_Z15SoftmaxWarpImplI10DirectLoadI6__halffE11DirectStoreIfS1_EfLi1ELi5ELi32ELi1ELb1EL9Algorithm0EEvT_T0_ll_param_3];
	setp.lt.s64 	%p1, %rd21, 161;
	@%p1 bra 	$L__BB235_2;
	mov.u64 	%rd22, $str;
	cvta.global.u64 	%rd23, %rd22;
	mov.u64 	%rd24, $str$1;
	cvta.global.u64 	%rd25, %rd24;
	mov.u64 	%rd26, __unnamed_231;
	cvta.global.u64 	%rd27, %rd26;
	{ // callseq 230, 0
	.param .b64 param0;
	st.param.b64 	[param0], %rd23;
	.param .b64 param1;
	st.param.b64 	[param1], %rd25;
	.param .b32 param2;
	st.param.b32 	[param2], 358;
	.param .b64 param3;
	st.param.b64 	[param3], %rd27;
	.param .b64 param4;
	st.param.b64 	[param4], 1;
	call.uni 
	__assertfail, 
	(
	param0, 
	param1, 
	param2, 
	param3, 
	param4
	);
	} // callseq 230
$L__BB235_2:
	mov.u32 	%r2, %nctaid.x;
	mov.u32 	%r3, %ntid.y;
	mul.lo.s32 	%r1, %r2, %r3;
	mov.u32 	%r4, %ctaid.x;
	mov.u32 	%r5, %tid.y;
	mad.lo.s32 	%r6, %r4, %r3, %r5;
	cvt.s64.s32 	%rd32, %r6;
	setp.le.s64 	%p2, %rd20, %rd32;
	@%p2 bra 	$L__BB235_25;
	mov.u32 	%r7, %tid.x;
	cvt.u64.u32 	%rd4, %r7;
	add.s32 	%r8, %r7, 32;
	cvt.u64.u32 	%rd5, %r8;
	add.s32 	%r9, %r7, 64;
	cvt.u64.u32 	%rd6, %r9;
	add.s32 	%r10, %r7, 96;
	cvt.u64.u32 	%rd7, %r10;
	add.s32 	%r11, %r7, 128;
	cvt.u64.u32 	%rd8, %r11;
	cvta.to.global.u64 	%rd9, %rd18;
	cvta.to.global.u64 	%rd10, %rd16;
	cvt.s64.s32 	%rd11, %r1;
$L__BB235_4:
	setp.le.s64 	%p3, %rd21, %rd4;
	mad.lo.s64 	%rd28, %rd32, %rd17, %rd4;
	shl.b64 	%rd29, %rd28, 1;
	add.s64 	%rd13, %rd10, %rd29;
	mov.f32 	%f123, 0fFF800000;
	mov.f32 	%f126, %f123;
	@%p3 bra 	$L__BB235_6;
	ld.global.u16 	%rs1, [%rd13];
	// begin inline asm
	{  cvt.f32.f16 %f123, %rs1;}

	// end inline asm
	max.f32 	%f126, %f123, 0fFF800000;
$L__BB235_6:
	setp.le.s64 	%p4, %rd21, %rd5;
	mov.f32 	%f125, 0fFF800000;
	@%p4 bra 	$L__BB235_8;
	ld.global.u16 	%rs2, [%rd13+64];
	// begin inline asm
	{  cvt.f32.f16 %f125, %rs2;}

	// end inline asm
	max.f32 	%f126, %f126, %f125;
$L__BB235_8:
	setp.le.s64 	%p5, %rd21, %rd6;
	mov.f32 	%f127, 0fFF800000;
	@%p5 bra 	$L__BB235_10;
	ld.global.u16 	%rs3, [%rd13+128];
	// begin inline asm
	{  cvt.f32.f16 %f127, %rs3;}

	// end inline asm
	max.f32 	%f126, %f126, %f127;
$L__BB235_10:
	setp.le.s64 	%p6, %rd21, %rd7;
	mov.f32 	%f129, 0fFF800000;
	@%p6 bra 	$L__BB235_12;
	ld.global.u16 	%rs4, [%rd13+192];
	// begin inline asm
	{  cvt.f32.f16 %f129, %rs4;}

	// end inline asm
	max.f32 	%f126, %f126, %f129;
$L__BB235_12:
	setp.le.s64 	%p7, %rd21, %rd8;
	mov.f32 	%f131, 0fFF800000;
	@%p7 bra 	$L__BB235_14;
	ld.global.u16 	%rs5, [%rd13+256];
	// begin inline asm
	{  cvt.f32.f16 %f131, %rs5;}

	// end inline asm
	max.f32 	%f126, %f126, %f131;
$L__BB235_14:
	setp.le.s64 	%p8, %rd21, %rd4;
	mov.b32 	%r12, %f126;
	shfl.sync.bfly.b32	%r13|%p9, %r12, 16, 31, -1;
	mov.b32 	%f36, %r13;
	max.f32 	%f37, %f126, %f36;
	mov.b32 	%r14, %f37;
	shfl.sync.bfly.b32	%r15|%p10, %r14, 8, 31, -1;
	mov.b32 	%f38, %r15;
	max.f32 	%f39, %f37, %f38;
	mov.b32 	%r16, %f39;
	shfl.sync.bfly.b32	%r17|%p11, %r16, 4, 31, -1;
	mov.b32 	%f40, %r17;
	max.f32 	%f41, %f39, %f40;
	mov.b32 	%r18, %f41;
	shfl.sync.bfly.b32	%r19|%p12, %r18, 2, 31, -1;
	mov.b32 	%f42, %r19;
	max.f32 	%f43, %f41, %f42;
	mov.b32 	%r20, %f43;
	shfl.sync.bfly.b32	%r21|%p13, %r20, 1, 31, -1;
	mov.b32 	%f44, %r21;
	max.f32 	%f45, %f43, %f44;
	sub.f32 	%f46, %f123, %f45;
	fma.rn.f32 	%f47, %f46, 0f3BBB989D, 0f3F000000;
	cvt.sat.f32.f32 	%f48, %f47;
	mov.f32 	%f49, 0f4B400001;
	mov.f32 	%f50, 0f437C0000;
	fma.rm.f32 	%f51, %f48, %f50, %f49;
	add.f32 	%f52, %f51, 0fCB40007F;
	neg.f32 	%f53, %f52;
	fma.rn.f32 	%f54, %f46, 0f3FB8AA3B, %f53;
	fma.rn.f32 	%f55, %f46, 0f32A57060, %f54;
	mov.b32 	%r22, %f51;
	shl.b32 	%r23, %r22, 23;
	mov.b32 	%f56, %r23;
	ex2.approx.ftz.f32 	%f57, %f55;
	mul.f32 	%f58, %f57, %f56;
	add.f32 	%f59, %f58, 0f00000000;
	sub.f32 	%f60, %f125, %f45;
	fma.rn.f32 	%f61, %f60, 0f3BBB989D, 0f3F000000;
	cvt.sat.f32.f32 	%f62, %f61;
	fma.rm.f32 	%f63, %f62, %f50, %f49;
	add.f32 	%f64, %f63, 0fCB40007F;
	neg.f32 	%f65, %f64;
	fma.rn.f32 	%f66, %f60, 0f3FB8AA3B, %f65;
	fma.rn.f32 	%f67, %f60, 0f32A57060, %f66;
	mov.b32 	%r24, %f63;
	shl.b32 	%r25, %r24, 23;
	mov.b32 	%f68, %r25;
	ex2.approx.ftz.f32 	%f69, %f67;
	mul.f32 	%f70, %f69, %f68;
	add.f32 	%f71, %f59, %f70;
	sub.f32 	%f72, %f127, %f45;
	fma.rn.f32 	%f73, %f72, 0f3BBB989D, 0f3F000000;
	cvt.sat.f32.f32 	%f74, %f73;
	fma.rm.f32 	%f75, %f74, %f50, %f49;
	add.f32 	%f76, %f75, 0fCB40007F;
	neg.f32 	%f77, %f76;
	fma.rn.f32 	%f78, %f72, 0f3FB8AA3B, %f77;
	fma.rn.f32 	%f79, %f72, 0f32A57060, %f78;
	mov.b32 	%r26, %f75;
	shl.b32 	%r27, %r26, 23;
	mov.b32 	%f80, %r27;
	ex2.approx.ftz.f32 	%f81, %f79;
	mul.f32 	%f82, %f81, %f80;
	add.f32 	%f83, %f71, %f82;
	sub.f32 	%f84, %f129, %f45;
	fma.rn.f32 	%f85, %f84, 0f3BBB989D, 0f3F000000;
	cvt.sat.f32.f32 	%f86, %f85;
	fma.rm.f32 	%f87, %f86, %f50, %f49;
	add.f32 	%f88, %f87, 0fCB40007F;
	neg.f32 	%f89, %f88;
	fma.rn.f32 	%f90, %f84, 0f3FB8AA3B, %f89;
	fma.rn.f32 	%f91, %f84, 0f32A57060, %f90;
	mov.b32 	%r28, %f87;
	shl.b32 	%r29, %r28, 23;
	mov.b32 	%f92, %r29;
	ex2.approx.ftz.f32 	%f93, %f91;
	mul.f32 	%f94, %f93, %f92;
	add.f32 	%f95, %f83, %f94;
	sub.f32 	%f96, %f131, %f45;
	fma.rn.f32 	%f97, %f96, 0f3BBB989D, 0f3F000000;
	cvt.sat.f32.f32 	%f98, %f97;
	fma.rm.f32 	%f99, %f98, %f50, %f49;
	add.f32 	%f100, %f99, 0fCB40007F;
	neg.f32 	%f101, %f100;
	fma.rn.f32 	%f102, %f96, 0f3FB8AA3B, %f101;
	fma.rn.f32 	%f103, %f96, 0f32A57060, %f102;
	mov.b32 	%r30, %f99;
	shl.b32 	%r31, %r30, 23;
	mov.b32 	%f104, %r31;
	ex2.approx.ftz.f32 	%f105, %f103;
	mul.f32 	%f106, %f105, %f104;
	add.f32 	%f107, %f95, %f106;
	mov.b32 	%r32, %f107;
	shfl.sync.bfly.b32	%r33|%p14, %r32, 16, 31, -1;
	mov.b32 	%f108, %r33;
	add.f32 	%f109, %f107, %f108;
	mov.b32 	%r34, %f109;
	shfl.sync.bfly.b32	%r35|%p15, %r34, 8, 31, -1;
	mov.b32 	%f110, %r35;
	add.f32 	%f111, %f109, %f110;
	mov.b32 	%r36, %f111;
	shfl.sync.bfly.b32	%r37|%p16, %r36, 4, 31, -1;
	mov.b32 	%f112, %r37;
	add.f32 	%f113, %f111, %f112;
	mov.b32 	%r38, %f113;
	shfl.sync.bfly.b32	%r39|%p17, %r38, 2, 31, -1;
	mov.b32 	%f114, %r39;
	add.f32 	%f115, %f113, %f114;
	mov.b32 	%r40, %f115;
	shfl.sync.bfly.b32	%r41|%p18, %r40, 1, 31, -1;
	mov.b32 	%f116, %r41;
	add.f32 	%f117, %f115, %f116;
	div.rn.f32 	%f21, %f58, %f117;
	div.rn.f32 	%f22, %f70, %f117;
	div.rn.f32 	%f23, %f82, %f117;
	div.rn.f32 	%f24, %f94, %f117;
	div.rn.f32 	%f25, %f106, %f117;
	mad.lo.s64 	%rd30, %rd32, %rd19, %rd4;
	shl.b64 	%rd31, %rd30, 1;
	add.s64 	%rd14, %rd9, %rd31;
	@%p8 bra 	$L__BB235_16;
	// begin inline asm
	{  cvt.rn.f16.f32 %rs6, %f21;}

	// end inline asm
	st.global.u16 	[%rd14], %rs6;
$L__BB235_16:
	setp.le.s64 	%p19, %rd21, %rd5;
	@%p19 bra 	$L__BB235_18;
	// begin inline asm
	{  cvt.rn.f16.f32 %rs7, %f22;}

	// end inline asm
	st.global.u16 	[%rd14+64], %rs7;
$L__BB235_18:
	setp.le.s64 	%p20, %rd21, %rd6;
	@%p20 bra 	$L__BB235_20;
	// begin inline asm
	{  cvt.rn.f16.f32 %rs8, %f23;}

	// end inline asm
	st.global.u16 	[%rd14+128], %rs8;
$L__BB235_20:
	setp.le.s64 	%p21, %rd21, %rd7;
	@%p21 bra 	$L__BB235_22;
	// begin inline asm
	{  cvt.rn.f16.f32 %rs9, %f24;}

	// end inline asm
	st.global.u16 	[%rd14+192], %rs9;
$L__BB235_22:
	setp.le.s64 	%p22, %rd21, %rd8;
	@%p22 bra 	$L__BB235_24;
	// begin inline asm
	{  cvt.rn.f16.f32 %rs10, %f25;}

	// end inline asm
	st.global.u16 	[%rd14+256], %rs10;
$L__BB235_24:
	add.s64 	%rd32, %rd32, %rd11;
	setp.lt.s64 	%p23, %rd32, %rd20;
	@%p23 bra 	$L__BB235_4;
$L__BB235_25:
	ret;

}
	// .globl	_Z15SoftmaxWarpImplI10DirectLoadI6__halffE11DirectStoreIfS1_EfLi1ELi6ELi32ELi1ELb0EL9Algorithm0EEvT_T0_ll
.visible .entry _Z15SoftmaxWarpImplI10DirectLoadI6__halffE11DirectStoreIfS1_EfLi1ELi6ELi32ELi1ELb0EL9Algorithm0EEvT_T0_ll(
	.param .align 8 .b8 _Z15SoftmaxWarpImplI10DirectLoadI6__halffE11DirectStoreIfS1_EfLi1ELi6ELi32ELi1ELb0EL9Algorithm0EEvT_T0_ll_param_0[16],
	.param .align 8 .b8 _Z15SoftmaxWarpImplI10DirectLoadI6__halffE11DirectStoreIfS1_EfLi1ELi6ELi32ELi1ELb0EL9Algorithm0EEvT_T0_ll_param_1[16],
	.param .u64 _Z15SoftmaxWarpImplI10DirectLoadI6__halffE11DirectStoreIfS1_EfLi1ELi6ELi32ELi1ELb0EL9Algorithm0EEvT_T0_ll_param_2,
	.param .u64 _Z15SoftmaxWarpImplI10DirectLoadI6__halffE11DirectStoreIfS1_EfLi1ELi6ELi32ELi1ELb0EL9Algorithm0EEvT_T0_ll_param_3
)
{
	.reg .pred 	%p<14>;
	.reg .b16 	%rs<13>;
	.reg .b32 	%r<40>;
	.reg .b32 	%f<113>;
	.reg .b64 	%rd<27>;

	ld.param.u64 	%rd1, [_Z15SoftmaxWarpImplI10DirectLoadI6__halffE11DirectStoreIfS1_EfLi1ELi6ELi32ELi1ELb0EL9Algorithm0EEvT_T0_ll_param_0];
	ld.param.u64 	%rd2, [_Z15SoftmaxWarpImplI10DirectLoadI6__halffE11DirectStoreIfS1_EfLi1ELi6ELi32ELi1ELb0EL9Algorithm0EEvT_T0_ll_param_0+8];
	ld.param.u64 	%rd3, [_Z15SoftmaxWarpImplI10DirectLoadI6__halffE11DirectStoreIfS1_EfLi1ELi6ELi32ELi1ELb0EL9Algorithm0EEvT_T0_ll_param_1];
	ld.param.u64 	%rd4, [_Z15SoftmaxWarpImplI10DirectLoadI6__halffE11DirectStoreIfS1_EfLi1ELi6ELi32ELi1ELb0EL9Algorithm0EEvT_T0_ll_param_1+8];
	ld.param.u64 	%rd12, [_Z15SoftmaxWarpImplI10DirectLoadI6__halffE11DirectStoreIfS1_EfLi1ELi6ELi32ELi1ELb0EL9Algorithm0EEvT_T0_ll_param_2];
	ld.param.u64 	%rd13, [_Z15SoftmaxWarpImplI10DirectLoadI6__halffE11DirectStoreIfS1_EfLi1ELi6ELi32ELi1ELb0EL9Algorithm0EEvT_T0_ll_param_3];
	setp.lt.s64 	%p1, %rd13, 193;
	@%p1 bra 	$L__BB236_2;
	mov.u64 	%rd14, $str;
	cvta.global.u64 	%rd15, %rd14;
	mov.u64 	%rd16, $str$1;
	cvta.global.u64 	%rd17, %rd16;
	mov.u64 	%rd18, __unnamed_232;
	cvta.global.u64 	%rd19, %rd18;
	{ // callseq 231, 0
	.param .b64 param0;
	st.param.b64 	[param0], %rd15;
	.param .b64 param1;
	st.param.b64 	[param1], %rd17;
	.param .b32 param2;
	st.param.b32 	[param2], 358;
	.param .b64 param3;
	st.param.b64 	[param3], %rd19;
	.param .b64 param4;
	st.param.b64 	[param4], 1;
	call.uni 
	__assertfail, 
	(
	param0, 
	param1, 
	param2, 
	param3, 
	param4
	);
	} // callseq 231
$L__BB236_2:
	mov.u32 	%r2, %nctaid.x;
	mov.u32 	%r3, %ntid.y;
	mul.lo.s32 	%r1, %r2, %r3;
	mov.u32 	%r4, %ctaid.x;
	mov.u32 	%r5, %tid.y;
	mad.lo.s32 	%r6, %r4, %r3, %r5;
	cvt.s64.s32 	%rd26, %r6;
	setp.le.s64 	%p2, %rd12, %rd26;
	@%p2 bra 	$L__BB236_5;
	mov.u32 	%r7, %tid.x;
	cvt.u64.u32 	%rd6, %r7;
	cvta.to.global.u64 	%rd7, %rd3;
	cvta.to.global.u64 	%rd8, %rd1;
	cvt.s64.s32 	%rd9, %r1;
$L__BB236_4:
	mad.lo.s64 	%rd20, %rd26, %rd2, %rd6;
	shl.b64 	%rd21, %rd20, 1;
	add.s64 	%rd22, %rd8, %rd21;
	ld.global.u16 	%rs1, [%rd22];
	// begin inline asm
	{  cvt.f32.f16 %f1, %rs1;}

	// end inline asm
	max.f32 	%f13, %f1, 0fFF800000;
	ld.global.u16 	%rs2, [%rd22+64];
	// begin inline asm
	{  cvt.f32.f16 %f2, %rs2;}

	// end inline asm
	max.f32 	%f14, %f13, %f2;
	ld.global.u16 	%rs3, [%rd22+128];
	// begin inline asm
	{  cvt.f32.f16 %f3, %rs3;}

	// end inline asm
	max.f32 	%f15, %f14, %f3;
	ld.global.u16 	%rs4, [%rd22+192];
	// begin inline asm
	{  cvt.f32.f16 %f4, %rs4;}

	// end inline asm
	max.f32 	%f16, %f15, %f4;
	ld.global.u16 	%rs5, [%rd22+256];
	// begin inline asm
	{  cvt.f32.f16 %f5, %rs5;}

	// end inline asm
	max.f32 	%f17, %f16, %f5;
	ld.global.u16 	%rs6, [%rd22+320];
	// begin inline asm
	{  cvt.f32.f16 %f6, %rs6;}

	// end inline asm
	max.f32 	%f18, %f17, %f6;
	mov.b32 	%r8, %f18;
	shfl.sync.bfly.b32	%r9|%p3, %r8, 16, 31, -1;
	mov.b32 	%f19, %r9;
	max.f32 	%f20, %f18, %f19;
	mov.b32 	%r10, %f20;
	shfl.sync.bfly.b32	%r11|%p4, %r10, 8, 31, -1;
	mov.b32 	%f21, %r11;
	max.f32 	%f22, %f20, %f21;
	mov.b32 	%r12, %f22;
	shfl.sync.bfly.b32	%r13|%p5, %r12, 4, 31, -1;
	mov.b32 	%f23, %r13;
	max.f32 	%f24, %f22, %f23;
	mov.b32 	%r14, %f24;
	shfl.sync.bfly.b32	%r15|%p6, %r14, 2, 31, -1;
	mov.b32 	%f25, %r15;
	max.f32 	%f26, %f24, %f25;
	mov.b32 	%r16, %f26;
	shfl.sync.bfly.b32	%r17|%p7, %r16, 1, 31, -1;
	mov.b32 	%f27, %r17;
	max.f32 	%f28, %f26, %f27;
	sub.f32 	%f29, %f1, %f28;
	fma.rn.f32 	%f30, %f29, 0f3BBB989D, 0f3F000000;
	cvt.sat.f32.f32 	%f31, %f30;
	mov.f32 	%f32, 0f4B400001;
	mov.f32 	%f33, 0f437C0000;
	fma.rm.f32 	%f34, %f31, %f33, %f32;
	add.f32 	%f35, %f34, 0fCB40007F;
	neg.f32 	%f36, %f35;
	fma.rn.f32 	%f37, %f29, 0f3FB8AA3B, %f36;
	fma.rn.f32 	%f38, %f29, 0f32A57060, %f37;
	mov.b32 	%r18, %f34;
	shl.b32 	%r19, %r18, 23;
	mov.b32 	%f39, %r19;
	ex2.approx.ftz.f32 	%f40, %f38;
	mul.f32 	%f41, %f40, %f39;
	add.f32 	%f42, %f41, 0f00000000;
	sub.f32 	%f43, %f2, %f28;
	fma.rn.f32 	%f44, %f43, 0f3BBB989D, 0f3F000000;
	cvt.sat.f32.f32 	%f45, %f44;
	fma.rm.f32 	%f46, %f45, %f33, %f32;
	add.f32 	%f47, %f46, 0fCB40007F;
	neg.f32 	%f48, %f47;
	fma.rn.f32 	%f49, %f43, 0f3FB8AA3B, %f48;
	fma.rn.f32 	%f50, %f43, 0f32A57060, %f49;
	mov.b32 	%r20, %f46;
	shl.b32 	%r21, %r20, 23;
	mov.b32 	%f51, %r21;
	ex2.approx.ftz.f32 	%f52, %f50;
	mul.f32 	%f53, %f52, %f51;
	add.f32 	%f54, %f42, %f53;
	sub.f32 	%f55, %f3, %f28;
	fma.rn.f32 	%f56, %f55, 0f3BBB989D, 0f3F000000;
	cvt.sat.f32.f32 	%f57, %f56;
	fma.rm.f32 	%f58, %f57, %f33, %f32;
	add.f32 	%f59, %f58, 0fCB40007F;
	neg.f32 	%f60, %f59;
	fma.rn.f32 	%f61, %f55, 0f3FB8AA3B, %f60;
	fma.rn.f32 	%f62, %f55, 0f32A57060, %f61;
	mov.b32 	%r22, %f58;
	shl.b32 	%r23, %r22, 23;
	mov.b32 	%f63, %r23;
	ex2.approx.ftz.f32 	%f64, %f62;
	mul.f32 	%f65, %f64, %f63;
	add.f32 	%f66, %f54, %f65;
	sub.f32 	%f67, %f4, %f28;
	fma.rn.f32 	%f68, %f67, 0f3BBB989D, 0f3F000000;
	cvt.sat.f32.f32 	%f69, %f68;
	fma.rm.f32 	%f70, %f69, %f33, %f32;
	add.f32 	%f71, %f70, 0fCB40007F;
	neg.f32 	%f72, %f71;
	fma.rn.f32 	%f73, %f67, 0f3FB8AA3B, %f72;
	fma.rn.f32 	%f74, %f67, 0f32A57060, %f73;
	mov.b32 	%r24, %f70;
	shl.b32 	%r25, %r24, 23;
	mov.b32 	%f75, %r25;
	ex2.approx.ftz.f32 	%f76, %f74;
	mul.f32 	%f77, %f76, %f75;
	add.f32 	%f78, %f66, %f77;
	sub.f32 	%f79, %f5, %f28;
	fma.rn.f32 	%f80, %f79, 0f3BBB989D, 0f3F000000;
	cvt.sat.f32.f32 	%f81, %f80;
	fma.rm.f32 	%f82, %f81, %f33, %f32;
	add.f32 	%f83, %f82, 0fCB40007F;
	neg.f32 	%f84, %f83;
	fma.rn.f32 	%f85, %f79, 0f3FB8AA3B, %f84;
	fma.rn.f32 	%f86, %f79, 0f32A57060, %f85;
	mov.b32 	%r26, %f82;
	shl.b32 	%r27, %r26, 23;
	mov.b32 	%f87, %r27;
	ex2.approx.ftz.f32 	%f88, %f86;
	mul.f32 	%f89, %f88, %f87;
	add.f32 	%f90, %f78, %f89;
	sub.f32 	%f91, %f6, %f28;
	fma.rn.f32 	%f92, %f91, 0f3BBB989D, 0f3F000000;
	cvt.sat.f32.f32 	%f93, %f92;
	fma.rm.f32 	%f94, %f93, %f33, %f32;
	add.f32 	%f95, %f94, 0fCB40007F;
	neg.f32 	%f96, %f95;
	fma.rn.f32 	%f97, %f91, 0f3FB8AA3B, %f96;
	fma.rn.f32 	%f98, %f91, 0f32A57060, %f97;
	mov.b32 	%r28, %f94;
	shl.b32 	%r29, %r28, 23;
	mov.b32 	%f99, %r29;
	ex2.approx.ftz.f32 	%f100, %f98;
	mul.f32 	%f101, %f100, %f99;
	add.f32 	%f102, %f90, %f101;
	mov.b32 	%r30, %f102;
	shfl.sync.bfly.b32	%r31|%p8, %r30, 16, 31, -1;
	mov.b32 	%f103, %r31;
	add.f32 	%f104, %f102, %f103;
	mov.b32 	%r32, %f104;
	shfl.sync.bfly.b32	%r33|%p9, %r32, 8, 31, -1;
	mov.b32 	%f105, %r33;
	add.f32 	%f106, %f104, %f105;
	mov.b32 	%r34, %f106;
	shfl.sync.bfly.b32	%r35|%p10, %r34, 4, 31, -1;
	mov.b32 	%f107, %r35;
	add.f32 	%f108, %f106, %f107;
	mov.b32 	%r36, %f108;
	shfl.sync.bfly.b32	%r37|%p11, %r36, 2, 31, -1;
	mov.b32 	%f109, %r37;
	add.f32 	%f110, %f108, %f109;
	mov.b32 	%r38, %f110;
	shfl.sync.bfly.b32	%r39|%p12, %r38, 1, 31, -1;
	mov.b32 	%f111, %r39;
	add.f32 	%f112, %f110, %f111;
	div.rn.f32 	%f7, %f41, %f112;
	div.rn.f32 	%f8, %f53, %f112;
	div.rn.f32 	%f9, %f65, %f112;
	div.rn.f32 	%f10, %f77, %f112;
	div.rn.f32 	%f11, %f89, %f112;
	div.rn.f32 	%f12, %f101, %f112;
	mad.lo.s64 	%rd23, %rd26, %rd4, %rd6;
	// begin inline asm
	{  cvt.rn.f16.f32 %rs7, %f7;}

	// end inline asm
	shl.b64 	%rd24, %rd23, 1;
	add.s64 	%rd25, %rd7, %rd24;
	st.global.u16 	[%rd25], %rs7;
	// begin inline asm
	{  cvt.rn.f16.f32 %rs8, %f8;}

	// end inline asm
	st.global.u16 	[%rd25+64], %rs8;
	// begin inline asm
	{  cvt.rn.f16.f32 %rs9, %f9;}

	// end inline asm
	st.global.u16 	[%rd25+128], %rs9;
	// begin inline asm
	{  cvt.rn.f16.f32 %rs10, %f10;}

	// end inline asm
	st.global.u16 	[%rd25+192], %rs10;
	// begin inline asm
	{  cvt.rn.f16.f32 %rs11, %f11;}

	// end inline asm
	st.global.u16 	[%rd25+256], %rs11;
	// begin inline asm
	{  cvt.rn.f16.f32 %rs12, %f12;}

	// end inline asm
	st.global.u16 	[%rd25+320], %rs12;
	add.s64 	%rd26, %rd26, %rd9;
	setp.lt.s64 	%p13, %rd26, %rd12;
	@%p13 bra 	$L__BB236_4;
$L__BB236_5:
	ret;

}
	// .globl	_Z15SoftmaxWarpImplI10DirectLoadI6__halffE11DirectStoreIfS1_EfLi1ELi6ELi32ELi1ELb1EL9Algorithm0EEvT_T0_ll
.visible .entry _Z15SoftmaxWarpImplI10DirectLoadI6__halffE11DirectStoreIfS1_EfLi1ELi6ELi32ELi1ELb1EL9Algorithm0EEvT_T0_ll(
	.param .align 8 .b8 _Z15SoftmaxWarpImplI10DirectLoadI6__halffE11DirectStoreIfS1_EfLi1ELi6ELi32ELi1ELb1EL9Algorithm0EEvT_T0_ll_param_0[16],
	.param .align 8 .b8 _Z15SoftmaxWarpImplI10DirectLoadI6__halffE11DirectStoreIfS1_EfLi1ELi6ELi32ELi1ELb1EL9Algorithm0EEvT_T0_ll_param_1[16],
	.param .u64 _Z15SoftmaxWarpImplI10DirectLoadI6__halffE11DirectStoreIfS1_EfLi1ELi6ELi32ELi1ELb1EL9Algorithm0EEvT_T0_ll_param_2,
	.param .u64 _Z15SoftmaxWarpImplI10DirectLoadI6__halffE11DirectStoreIfS1_EfLi1ELi6ELi32ELi1ELb1EL9Algorithm0EEvT_T0_ll_param_3
)
{
	.reg .pred 	%p<26>;
	.reg .b16 	%rs<13>;
	.reg .b32 	%r<45>;
	.reg .b32 	%f<155>;
	.reg .b64 	%rd<32>;

	ld.param.u64 	%rd16, [_Z15SoftmaxWarpImplI10DirectLoadI6__halffE11DirectStoreIfS1_EfLi1ELi6ELi32ELi1ELb1EL9Algorithm0EEvT_T0_ll_param_1+8];
	ld.param.u64 	%rd15, [_Z15SoftmaxWarpImplI10DirectLoadI6__halffE11DirectStoreIfS1_EfLi1ELi6ELi32ELi1ELb1EL9Algorithm0EEvT_T0_ll_param_1];
	ld.param.u64 	%rd14, [_Z15SoftmaxWarpImplI10DirectLoadI6__halffE11DirectStoreIfS1_EfLi1ELi6ELi32ELi1ELb1EL9Algorithm0EEvT_T0_ll_param_0+8];
	ld.param.u64 	%rd13, [_Z15SoftmaxWarpImplI10DirectLoadI6__halffE11DirectStoreIfS1_EfLi1ELi6ELi32ELi1ELb1EL9Algorithm0EEvT_T0_ll_param_0];
	ld.param.u64 	%rd17, [_Z15SoftmaxWarpImplI10DirectLoadI6__halffE11DirectStoreIfS1_EfLi1ELi6ELi32ELi1ELb1EL9Algorithm0EEvT_T0_ll_param_2];
	ld.param.u64 	%rd18, [_Z15SoftmaxWarpImplI10DirectLoadI6__halffE11DirectStoreIfS1_EfLi1ELi6ELi32ELi1ELb1EL9Algorithm0EEvT_T0_ll_param_3];
	setp.lt.s64 	%p1, %rd18, 193;
	@%p1 bra 	$L__BB237_2;
	mov.u64 	%rd19, $str;
	cvta.global.u64 	%rd20, %rd19;
	mov.u64 	%rd21, $str$1;
	cvta.global.u64 	%rd22, %rd21;
	mov.u64 	%rd23, __unnamed_233;
	cvta.global.u64 	%rd24, %rd23;
	{ // callseq 232, 0
	.param .b64 param0;
	st.param.b64 	[param0], %rd20;
	.param .b64 param1;
	st.param.b64 	[param1], %rd22;
	.param .b32 param2;
	st.param.b32 	[param2], 358;
	.param .b64 param3;
	st.param.b64 	[param3], %rd24;
	.param .b64 param4;
	st.param.b64 	[param4], 1;
	call.uni 
	__assertfail, 
	(
	param0, 
	param1, 
	param2, 
	param3, 
	param4
	);
	} // callseq 232
$L__BB237_2:
	mov.u32 	%r2, %nctaid.x;
	mov.u32 	%r3, %ntid.y;
	mul.lo.s32 	%r1, %r2, %r3;
	mov.u32 	%r4, %ctaid.x;
	mov.u32 	%r5, %tid.y;
	mad.lo.s32 	%r6, %r4, %r3, %r5;
	cvt.s64.s32 	%rd31, %r6;
	setp.le.s64 	%p2, %rd17, %rd31;
	@%p2 bra 	$L__BB237_29;
	mov.u32 	%r7, %tid.x;
	cvt.u64.u32 	%rd2, %r7;
	add.s32 	%r8, %r7, 32;
	cvt.u64.u32 	%rd3, %r8;
	add.s32 	%r9, %r7, 64;
	cvt.u64.u32 	%rd4, %r9;
	add.s32 	%r10, %r7, 96;
	cvt.u64.u32 	%rd5, %r10;
	add.s32 	%r11, %r7, 128;
	cvt.u64.u32 	%rd6, %r11;
	add.s32 	%r12, %r7, 160;
	cvt.u64.u32 	%rd7, %r12;
	cvt.s64.s32 	%rd8, %r1;
$L__BB237_4:
	setp.le.s64 	%p3, %rd18, %rd2;
	mad.lo.s64 	%rd25, %rd31, %rd14, %rd2;
	cvta.to.global.u64 	%rd26, %rd13;
	shl.b64 	%rd27, %rd25, 1;
	add.s64 	%rd10, %rd26, %rd27;
	mov.f32 	%f143, 0fFF800000;
	mov.f32 	%f146, %f143;
	@%p3 bra 	$L__BB237_6;
	ld.global.u16 	%rs1, [%rd10];
	// begin inline asm
	{  cvt.f32.f16 %f143, %rs1;}

	// end inline asm
	max.f32 	%f146, %f143, 0fFF800000;
$L__BB237_6:
	setp.le.s64 	%p4, %rd18, %rd3;
	mov.f32 	%f145, 0fFF800000;
	@%p4 bra 	$L__BB237_8;
	ld.global.u16 	%rs2, [%rd10+64];
	// begin inline asm
	{  cvt.f32.f16 %f145, %rs2;}

	// end inline asm
	max.f32 	%f146, %f146, %f145;
$L__BB237_8:
	setp.le.s64 	%p5, %rd18, %rd4;
	mov.f32 	%f147, 0fFF800000;
	@%p5 bra 	$L__BB237_10;
	ld.global.u16 	%rs3, [%rd10+128];
	// begin inline asm
	{  cvt.f32.f16 %f147, %rs3;}

	// end inline asm
	max.f32 	%f146, %f146, %f147;
$L__BB237_10:
	setp.le.s64 	%p6, %rd18, %rd5;
	mov.f32 	%f149, 0fFF800000;
	@%p6 bra 	$L__BB237_12;
	ld.global.u16 	%rs4, [%rd10+192];
	// begin inline asm
	{  cvt.f32.f16 %f149, %rs4;}

	// end inline asm
	max.f32 	%f146, %f146, %f149;
$L__BB237_12:
	setp.le.s64 	%p7, %rd18, %rd6;
	mov.f32 	%f151, 0fFF800000;
	@%p7 bra 	$L__BB237_14;
	ld.global.u16 	%rs5, [%rd10+256];
	// begin inline asm
	{  cvt.f32.f16 %f151, %rs5;}

	// end inline asm
	max.f32 	%f146, %f146, %f151;
$L__BB237_14:
	setp.le.s64 	%p8, %rd18, %rd7;
	mov.f32 	%f153, 0fFF800000;
	@%p8 bra 	$L__BB237_16;
	ld.global.u16 	%rs6, [%rd10+320];
	// begin inline asm
	{  cvt.f32.f16 %f153, %rs6;}

	// end inline asm
	max.f32 	%f146, %f146, %f153;
$L__BB237_16:
	setp.le.s64 	%p9, %rd18, %rd2;
	mov.b32 	%r13, %f146;
	shfl.sync.bfly.b32	%r14|%p10, %r13, 16, 31, -1;
	mov.b32 	%f43, %r14;
	max.f32 	%f44, %f146, %f43;
	mov.b32 	%r15, %f44;
	shfl.sync.bfly.b32	%r16|%p11, %r15, 8, 31, -1;
	mov.b32 	%f45, %r16;
	max.f32 	%f46, %f44, %f45;
	mov.b32 	%r17, %f46;
	shfl.sync.bfly.b32	%r18|%p12, %r17, 4, 31, -1;
	mov.b32 	%f47, %r18;
	max.f32 	%f48, %f46, %f47;
	mov.b32 	%r19, %f48;
	shfl.sync.bfly.b32	%r20|%p13, %r19, 2, 31, -1;
	mov.b32 	%f49, %r20;
	max.f32 	%f50, %f48, %f49;
	mov.b32 	%r21, %f50;
	shfl.sync.bfly.b32	%r22|%p14, %r21, 1, 31, -1;
	mov.b32 	%f51, %r22;
	max.f32 	%f52, %f50, %f51;
	sub.f32 	%f53, %f143, %f52;
	fma.rn.f32 	%f54, %f53, 0f3BBB989D, 0f3F000000;
	cvt.sat.f32.f32 	%f55, %f54;
	mov.f32 	%f56, 0f4B400001;
	mov.f32 	%f57, 0f437C0000;
	fma.rm.f32 	%f58, %f55, %f57, %f56;
	add.f32 	%f59, %f58, 0fCB40007F;
	neg.f32 	%f60, %f59;
	fma.rn.f32 	%f61, %f53, 0f3FB8AA3B, %f60;
	fma.rn.f32 	%f62, %f53, 0f32A57060, %f61;
	mov.b32 	%r23, %f58;
	shl.b32 	%r24, %r23, 23;
	mov.b32 	%f63, %r24;
	ex2.approx.ftz.f32 	%f64, %f62;
	mul.f32 	%f65, %f64, %f63;
	add.f32 	%f66, %f65, 0f00000000;
	sub.f32 	%f67, %f145, %f52;
	fma.rn.f32 	%f68, %f67, 0f3BBB989D, 0f3F000000;
	cvt.sat.f32.f32 	%f69, %f68;
	fma.rm.f32 	%f70, %f69, %f57, %f56;
	add.f32 	%f71, %f70, 0fCB40007F;
	neg.f32 	%f72, %f71;
	fma.rn.f32 	%f73, %f67, 0f3FB8AA3B, %f72;
	fma.rn.f32 	%f74, %f67, 0f32A57060, %f73;
	mov.b32 	%r25, %f70;
	shl.b32 	%r26, %r25, 23;
	mov.b32 	%f75, %r26;
	ex2.approx.ftz.f32 	%f76, %f74;
	mul.f32 	%f77, %f76, %f75;
	add.f32 	%f78, %f66, %f77;
	sub.f32 	%f79, %f147, %f52;
	fma.rn.f32 	%f80, %f79, 0f3BBB989D, 0f3F000000;
	cvt.sat.f32.f32 	%f81, %f80;
	fma.rm.f32 	%f82, %f81, %f57, %f56;
	add.f32 	%f83, %f82, 0fCB40007F;
	neg.f32 	%f84, %f83;
	fma.rn.f32 	%f85, %f79, 0f3FB8AA3B, %f84;
	fma.rn.f32 	%f86, %f79, 0f32A57060, %f85;
	mov.b32 	%r27, %f82;
	shl.b32 	%r28, %r27, 23;
	mov.b32 	%f87, %r28;
	ex2.approx.ftz.f32 	%f88, %f86;
	mul.f32 	%f89, %f88, %f87;
	add.f32 	%f90, %f78, %f89;
	sub.f32 	%f91, %f149, %f52;
	fma.rn.f32 	%f92, %f91, 0f3BBB989D, 0f3F000000;
	cvt.sat.f32.f32 	%f93, %f92;
	fma.rm.f32 	%f94, %f93, %f57, %f56;
	add.f32 	%f95, %f94, 0fCB40007F;
	neg.f32 	%f96, %f95;
	fma.rn.f32 	%f97, %f91, 0f3FB8AA3B, %f96;
	fma.rn.f32 	%f98, %f91, 0f32A57060, %f97;
	mov.b32 	%r29, %f94;
	shl.b32 	%r30, %r29, 23;
	mov.b32 	%f99, %r30;
	ex2.approx.ftz.f32 	%f100, %f98;
	mul.f32 	%f101, %f100, %f99;
	add.f32 	%f102, %f90, %f101;
	sub.f32 	%f103, %f151, %f52;
	fma.rn.f32 	%f104, %f103, 0f3BBB989D, 0f3F000000;
	cvt.sat.f32.f32 	%f105, %f104;
	fma.rm.f32 	%f106, %f105, %f57, %f56;
	add.f32 	%f107, %f106, 0fCB40007F;
	neg.f32 	%f108, %f107;
	fma.rn.f32 	%f109, %f103, 0f3FB8AA3B, %f108;
	fma.rn.f32 	%f110, %f103, 0f32A57060, %f109;
	mov.b32 	%r31, %f106;
	shl.b32 	%r32, %r31, 23;
	mov.b32 	%f111, %r32;
	ex2.approx.ftz.f32 	%f112, %f110;
	mul.f32 	%f113, %f112, %f111;
	add.f32 	%f114, %f102, %f113;
	sub.f32 	%f115, %f153, %f52;
	fma.rn.f32 	%f116, %f115, 0f3BBB989D, 0f3F000000;
	cvt.sat.f32.f32 	%f117, %f116;
	fma.rm.f32 	%f118, %f117, %f57, %f56;
	add.f32 	%f119, %f118, 0fCB40007F;
	neg.f32 	%f120, %f119;
	fma.rn.f32 	%f121, %f115, 0f3FB8AA3B, %f120;
	fma.rn.f32 	%f122, %f115, 0f32A57060, %f121;
	mov.b32 	%r33, %f118;
	shl.b32 	%r34, %r33, 23;
	mov.b32 	%f123, %r34;
	ex2.approx.ftz.f32 	%f124, %f122;
	mul.f32 	%f125, %f124, %f123;
	add.f32 	%f126, %f114, %f125;
	mov.b32 	%r35, %f126;
	shfl.sync.bfly.b32	%r36|%p15, %r35, 16, 31, -1;
	mov.b32 	%f127, %r36;
	add.f32 	%f128, %f126, %f127;
	mov.b32 	%r37, %f128;
	shfl.sync.bfly.b32	%r38|%p16, %r37, 8, 31, -1;
	mov.b32 	%f129, %r38;
	add.f32 	%f130, %f128, %f129;
	mov.b32 	%r39, %f130;
	shfl.sync.bfly.b32	%r40|%p17, %r39, 4, 31, -1;
	mov.b32 	%f131, %r40;
	add.f32 	%f132, %f130, %f131;
	mov.b32 	%r41, %f132;
	shfl.sync.bfly.b32	%r42|%p18, %r41, 2, 31, -1;
	mov.b32 	%f133, %r42;
	add.f32 	%f134, %f132, %f133;
	mov.b32 	%r43, %f134;
	shfl.sync.bfly.b32	%r44|%p19, %r43, 1, 31, -1;
	mov.b32 	%f135, %r44;
	add.f32 	%f136, %f134, %f135;
	div.rn.f32 	%f25, %f65, %f136;
	div.rn.f32 	%f26, %f77, %f136;
	div.rn.f32 	%f27, %f89, %f136;
	div.rn.f32 	%f28, %f101, %f136;
	div.rn.f32 	%f29, %f113, %f136;
	div.rn.f32 	%f30, %f125, %f136;
	mad.lo.s64 	%rd28, %rd31, %rd16, %rd2;
	cvta.to.global.u64 	%rd29, %rd15;
	shl.b64 	%rd30, %rd28, 1;
	add.s64 	%rd11, %rd29, %rd30;
	@%p9 bra 	$L__BB237_18;
	// begin inline asm
	{  cvt.rn.f16.f32 %rs7, %f25;}

	// end inline asm
	st.global.u16 	[%rd11], %rs7;
$L__BB237_18:
	setp.le.s64 	%p20, %rd18, %rd3;
	@%p20 bra 	$L__BB237_20;
	// begin inline asm
	{  cvt.rn.f16.f32 %rs8, %f26;}

	// end inline asm
	st.global.u16 	[%rd11+64], %rs8;
$L__BB237_20:
	setp.le.s64 	%p21, %rd18, %rd4;
	@%p21 bra 	$L__BB237_22;
	// begin inline asm
	{  cvt.rn.f16.f32 %rs9, %f27;}

	// end inline asm
	st.global.u16 	[%rd11+128], %rs9;
$L__BB237_22:
	setp.le.s64 	%p22, %rd18, %rd5;
	@%p22 bra 	$L__BB237_24;
	// begin inline asm
	{  cvt.rn.f16.f32 %rs10, %f28;}

	// end inline asm
	st.global.u16 	[%rd11+192], %rs10;
$L__BB237_24:
	setp.le.s64 	%p23, %rd18, %rd6;
	@%p23 bra 	$L__BB237_26;
	// begin inline asm
	{  cvt.rn.f16.f32 %rs11, %f29;}

	// end inline asm
	st.global.u16 	[%rd11+256], %rs11;
$L__BB237_26:
	setp.le.s64 	%p24, %rd18, %rd7;
	@%p24 bra 	$L__BB237_28;
	// begin inline asm
	{  cvt.rn.f16.f32 %rs12, %f30;}

	// end inline asm
	st.global.u16 	[%rd11+320], %rs12;
$L__BB237_28:
	add.s64 	%rd31, %rd31, %rd8;
	setp.lt.s64 	%p25, %rd31, %rd17;
	@%p25 bra 	$L__BB237_4;
$L__BB237_29:
	ret;

}
	// .globl	_Z15SoftmaxWarpImplI10DirectLoadI6__halffE11DirectStoreIfS1_EfLi1ELi7ELi32ELi1ELb0EL9Algorithm0EEvT_T0_ll
.visible .entry _Z15SoftmaxWarpImplI10DirectLoadI6__halffE11DirectStoreIfS1_EfLi1ELi7ELi32ELi1ELb0EL9Algorithm0EEvT_T0_ll(
	.param .align 8 .b8 _Z15SoftmaxWarpImplI10DirectLoadI6__halffE11DirectStoreIfS1_EfLi1ELi7ELi32ELi1ELb0EL9Algorithm0EEvT_T0_ll_param_0[16],
	.param .align 8 .b8 _Z15SoftmaxWarpImplI10DirectLoadI6__halffE11DirectStoreIfS1_EfLi1ELi7ELi32ELi1ELb0EL9Algorithm0EEvT_T0_ll_param_1[16],
	.param .u64 _Z15SoftmaxWarpImplI10DirectLoadI6__halffE11DirectStoreIfS1_EfLi1ELi7ELi32ELi1ELb0EL9Algorithm0EEvT_T0_ll_param_2,
	.param .u64 _Z15SoftmaxWarpImplI10DirectLoadI6__halffE11DirectStoreIfS1_EfLi1ELi7ELi32ELi1ELb0EL9Algorithm0EEvT_T0_ll_param_3
)
{
	.reg .pred 	%p<14>;
	.reg .b16 	%rs<15>;
	.reg .b32 	%r<42>;
	.reg .b32 	%f<128>;
	.reg .b64 	%rd<27>;

	ld.param.u64 	%rd1, [_Z15SoftmaxWarpImplI10DirectLoadI6__halffE11DirectStoreIfS1_EfLi1ELi7ELi32ELi1ELb0EL9Algorithm0EEvT_T0_ll_param_0];
	ld.param.u64 	%rd2, [_Z15SoftmaxWarpImplI10DirectLoadI6__halffE11DirectStoreIfS1_EfLi1ELi7ELi32ELi1ELb0EL9Algorithm0EEvT_T0_ll_param_0+8];
	ld.param.u64 	%rd3, [_Z15SoftmaxWarpImplI10DirectLoadI6__halffE11DirectStoreIfS1_EfLi1ELi7ELi32ELi1ELb0EL9Algorithm0EEvT_T0_ll_param_1];
	ld.param.u64 	%rd4, [_Z15SoftmaxWarpImplI10DirectLoadI6__halffE11DirectStoreIfS1_EfLi1ELi7ELi32ELi1ELb0EL9Algorithm0EEvT_T0_ll_param_1+8];
	ld.param.u64 	%rd12, [_Z15SoftmaxWarpImplI10DirectLoadI6__halffE11DirectStoreIfS1_EfLi1ELi7ELi32ELi1ELb0EL9Algorithm0EEvT_T0_ll_param_2];
	ld.param.u64 	%rd13, [_Z15SoftmaxWarpImplI10DirectLoadI6__halffE11DirectStoreIfS1_EfLi1ELi7ELi32ELi1ELb0EL9Algorithm0EEvT_T0_ll_param_3];
	setp.lt.s64 	%p1, %rd13, 225;
	@%p1 bra 	$L__BB238_2;
	mov.u64 	%rd14, $str;
	cvta.global.u64 	%rd15, %rd14;
	mov.u64 	%rd16, $str$1;
	cvta.global.u64 	%rd17, %rd16;
	mov.u64 	%rd18, __unnamed_234;
	cvta.global.u64 	%rd19, %rd18;
	{ // callseq 233, 0
	.param .b64 param0;
	st.param.b64 	[param0], %rd15;
	.param .b64 param1;
	st.param.b64 	[param1], %rd17;
	.param .b32 param2;
	st.param.b32 	[param2], 358;
	.param .b64 param3;
	st.param.b64 	[param3], %rd19;
	.param .b64 param4;
	st.param.b64 	[param4], 1;
	call.uni 
	__assertfail, 
	(
	param0, 
	param1, 
	param2, 
	param3, 
	param4
	);
	} // callseq 233
$L__BB238_2:
	mov.u32 	%r2, %nctaid.x;
	mov.u32 	%r3, %ntid.y;
	mul.lo.s32 	%r1, %r2, %r3;
	mov.u32 	%r4, %ctaid.x;
	mov.u32 	%r5, %tid.y;
	mad.lo.s32 	%r6, %r4, %r3, %r5;
	cvt.s64.s32 	%rd26, %r6;
	setp.le.s64 	%p2, %rd12, %rd26;
	@%p2 bra 	$L__BB238_5;
	mov.u32 	%r7, %tid.x;
	cvt.u64.u32 	%rd6, %r7;
	cvta.to.global.u64 	%rd7, %rd3;
	cvta.to.global.u64 	%rd8, %rd1;
	cvt.s64.s32 	%rd9, %r1;
$L__BB238_4:
	mad.lo.s64 	%rd20, %rd26, %rd2, %rd6;
	shl.b64 	%rd21, %rd20, 1;
	add.s64 	%rd22, %rd8, %rd21;
	ld.global.u16 	%rs1, [%rd22];
	// begin inline asm
	{  cvt.f32.f16 %f1, %rs1;}

	// end inline asm
	max.f32 	%f15, %f1, 0fFF800000;
	ld.global.u16 	%rs2, [%rd22+64];
	// begin inline asm
	{  cvt.f32.f16 %f2, %rs2;}

	// end inline asm
	max.f32 	%f16, %f15, %f2;
	ld.global.u16 	%rs3, [%rd22+128];
	// begin inline asm
	{  cvt.f32.f16 %f3, %rs3;}

	// end inline asm
	max.f32 	%f17, %f16, %f3;
	ld.global.u16 	%rs4, [%rd22+192];
	// begin inline asm
	{  cvt.f32.f16 %f4, %rs4;}

	// end inline asm
	max.f32 	%f18, %f17, %f4;
	ld.global.u16 	%rs5, [%rd22+256];
	// begin inline asm
	{  cvt.f32.f16 %f5, %rs5;}

	// end inline asm
	max.f32 	%f19, %f18, %f5;
	ld.global.u16 	%rs6, [%rd22+320];
	// begin inline asm
	{  cvt.f32.f16 %f6, %rs6;}

	// end inline asm
	max.f32 	%f20, %f19, %f6;
	ld.global.u16 	%rs7, [%rd22+384];
	// begin inline asm
	{  cvt.f32.f16 %f7, %rs7;}

	// end inline asm
	max.f32 	%f21, %f20, %f7;
	mov.b32 	%r8, %f21;
	shfl.sync.bfly.b32	%r9|%p3, %r8, 16, 31, -1;
	mov.b32 	%f22, %r9;
	max.f32 	%f23, %f21, %f22;
	mov.b32 	%r10, %f23;
	shfl.sync.bfly.b32	%r11|%p4, %r10, 8, 31, -1;
	mov.b32 	%f24, %r11;
	max.f32 	%f25, %f23, %f24;
	mov.b32 	%r12, %f25;
	shfl.sync.bfly.b32	%r13|%p5, %r12, 4, 31, -1;
	mov.b32 	%f26, %r13;
	max.f32 	%f27, %f25, %f26;
	mov.b32 	%r14, %f27;
	shfl.sync.bfly.b32	%r15|%p6, %r14, 2, 31, -1;
	mov.b32 	%f28, %r15;
	max.f32 	%f29, %f27, %f28;
	mov.b32 	%r16, %f29;
	shfl.sync.bfly.b32	%r17|%p7, %r16, 1, 31, -1;
	mov.b32 	%f30, %r17;
	max.f32 	%f31, %f29, %f30;
	sub.f32 	%f32, %f1, %f31;
	fma.rn.f32 	%f33, %f32, 0f3BBB989D, 0f3F000000;
	cvt.sat.f32.f32 	%f34, %f33;
	mov.f32 	%f35, 0f4B400001;
	mov.f32 	%f36, 0f437C0000;
	fma.rm.f32 	%f37, %f34, %f36, %f35;
	add.f32 	%f38, %f37, 0fCB40007F;
	neg.f32 	%f39, %f38;
	fma.rn.f32 	%f40, %f32, 0f3FB8AA3B, %f39;
	fma.rn.f32 	%f41, %f32, 0f32A57060, %f40;
	mov.b32 	%r18, %f37;
	shl.b32 	%r19, %r18, 23;
	mov.b32 	%f42, %r19;
	ex2.approx.ftz.f32 	%f43, %f41;
	mul.f32 	%f44, %f43, %f42;
	add.f32 	%f45, %f44, 0f00000000;
	sub.f32 	%f46, %f2, %f31;
	fma.rn.f32 	%f47, %f46, 0f3BBB989D, 0f3F000000;
	cvt.sat.f32.f32 	%f48, %f47;
	fma.rm.f32 	%f49, %f48, %f36, %f35;
	add.f32 	%f50, %f49, 0fCB40007F;
	neg.f32 	%f51, %f50;
	fma.rn.f32 	%f52, %f46, 0f3FB8AA3B, %f51;
	fma.rn.f32 	%f53, %f46, 0f32A57060, %f52;
	mov.b32 	%r20, %f49;
	shl.b32 	%r21, %r20, 23;
	mov.b32 	%f54, %r21;
	ex2.approx.ftz.f32 	%f55, %f53;
	mul.f32 	%f56, %f55, %f54;
	add.f32 	%f57, %f45, %f56;
	sub.f32 	%f58, %f3, %f31;
	fma.rn.f32 	%f59, %f58, 0f3BBB989D, 0f3F000000;
	cvt.sat.f32.f32 	%f60, %f59;
	fma.rm.f32 	%f61, %f60, %f36, %f35;
	add.f32 	%f62, %f61, 0fCB40007F;
	neg.f32 	%f63, %f62;
	fma.rn.f32 	%f64, %f58, 0f3FB8AA3B, %f63;
	fma.rn.f32 	%f65, %f58, 0f32A57060, %f64;
	mov.b32 	%r22, %f61;
	shl.b32 	%r23, %r22, 23;
	mov.b32 	%f66, %r23;
	ex2.approx.ftz.f32 	%f67, %f65;
	mul.f32 	%f68, %f67, %f66;
	add.f32 	%f69, %f57, %f68;
	sub.f32 	%f70, %f4, %f31;
	fma.rn.f32 	%f71, %f70, 0f3BBB989D, 0f3F000000;
	cvt.sat.f32.f32 	%f72, %f71;
	fma.rm.f32 	%f73, %f72, %f36, %f35;
	add.f32 	%f74, %f73, 0fCB40007F;
	neg.f32 	%f75, %f74;
	fma.rn.f32 	%f76, %f70, 0f3FB8AA3B, %f75;
	fma.rn.f32 	%f77, %f70, 0f32A57060, %f76;
	mov.b32 	%r24, %f73;
	shl.b32 	%r25, %r24, 23;
	mov.b32 	%f78, %r25;
	ex2.approx.ftz.f32 	%f79, %f77;
	mul.f32 	%f80, %f79, %f78;
	add.f32 	%f81, %f69, %f80;
	sub.f32 	%f82, %f5, %f31;
	fma.rn.f32 	%f83, %f82, 0f3BBB989D, 0f3F000000;
	cvt.sat.f32.f32 	%f84, %f83;
	fma.rm.f32 	%f85, %f84, %f36, %f35;
	add.f32 	%f86, %f85, 0fCB40007F;
	neg.f32 	%f87, %f86;
	fma.rn.f32 	%f88, %f82, 0f3FB8AA3B, %f87;
	fma.rn.f32 	%f89, %f82, 0f32A57060, %f88;
	mov.b32 	%r26, %f85;
	shl.b32 	%r27, %r26, 23;
	mov.b32 	%f90, %r27;
	ex2.approx.ftz.f32 	%f91, %f89;
	mul.f32 	%f92, %f91, %f90;
	add.f32 	%f93, %f81, %f92;
	sub.f32 	%f94, %f6, %f31;
	fma.rn.f32 	%f95, %f94, 0f3BBB989D, 0f3F000000;
	cvt.sat.f32.f32 	%f96, %f95;
	fma.rm.f32 	%f97, %f96, %f36, %f35;
	add.f32 	%f98, %f97, 0fCB40007F;
	neg.f32 	%f99, %f98;
	fma.rn.f32 	%f100, %f94, 0f3FB8AA3B, %f99;
	fma.rn.f32 	%f101, %f94, 0f32A57060, %f100;
	mov.b32 	%r28, %f97;
	shl.b32 	%r29, %r28, 23;
	mov.b32 	%f102, %r29;
	ex2.approx.ftz.f32 	%f103, %f101;
	mul.f32 	%f104, %f103, %f102;
	add.f32 	%f105, %f93, %f104;
	sub.f32 	%f106, %f7, %f31;
	fma.rn.f32 	%f107, %f106, 0f3BBB989D, 0f3F000000;
	cvt.sat.f32.f32 	%f108, %f107;
	fma.rm.f32 	%f109, %f108, %f36, %f35;
	add.f32 	%f110, %f109, 0fCB40007F;
	neg.f32 	%f111, %f110;
	fma.rn.f32 	%f112, %f106, 0f3FB8AA3B, %f111;
	fma.rn.f32 	%f113, %f106, 0f32A57060, %f112;
	mov.b32 	%r30, %f109;
	shl.b32 	%r31, %r30, 23;
	mov.b32 	%f114, %r31;
	ex2.approx.ftz.f32 	%f115, %f113;
	mul.f32 	%f116, %f115, %f114;
	add.f32 	%f117, %f105, %f116;
	mov.b32 	%r32, %f117;
	shfl.sync.bfly.b32	%r33|%p8, %r32, 16, 31, -1;
	mov.b32 	%f118, %r33;
	add.f32 	%f119, %f117, %f118;
	mov.b32 	%r34, %f119;
	shfl.sync.bfly.b32	%r35|%p9, %r34, 8, 31, -1;
	mov.b32 	%f120, %r35;
	add.f32 	%f121, %f119, %f120;
	mov.b32 	%r36, %f121;
	shfl.sync.bfly.b32	%r37|%p10, %r36, 4, 31, -1;
	mov.b32 	%f122, %r37;
	add.f32 	%f123, %f121, %f122;
	mov.b32 	%r38, %f123;
	shfl.sync.bfly.b32	%r39|%p11, %r38, 2, 31, -1;
	mov.b32 	%f124, %r39;
	add.f32 	%f125, %f123, %f124;
	mov.b32 	%r40, %f125;
	shfl.sync.bfly.b32	%r41|%p12, %r40, 1, 31, -1;
	mov.b32 	%f126, %r41;
	add.f32 	%f127, %f125, %f126;
	div.rn.f32 	%f8, %f44, %f127;
	div.rn.f32 	%f9, %f56, %f127;
	div.rn.f32 	%f10, %f68, %f127;
	div.rn.f32 	%f11, %f80, %f127;
	div.rn.f32 	%f12, %f92, %f127;
	div.rn.f32 	%f13, %f104, %f127;
	div.rn.f32 	%f14, %f116, %f127;
	mad.lo.s64 	%rd23, %rd26, %rd4, %rd6;
	// begin inline asm
	{  cvt.rn.f16.f32 %rs8, %f8;}

	// end inline asm
	shl.b64 	%rd24, %rd23, 1;
	add.s64 	%rd25, %rd7, %rd24;
	st.global.u16 	[%rd25], %rs8;
	// begin inline asm
	{  cvt.rn.f16.f32 %rs9, %f9;}

	// end inline asm
	st.global.u16 	[%rd25+64], %rs9;
	// begin inline asm
	{  cvt.rn.f16.f32 %rs10, %f10;}

	// end inline asm
	st.global.u16 	[%rd25+128], %rs10;
	// begin inline asm
	{  cvt.rn.f16.f32 %rs11, %f11;}

	// end inline asm
	st.global.u16 	[%rd25+192], %rs11;
	// begin inline asm
	{  cvt.rn.f16.f32 %rs12, %f12;}

	// end inline asm
	st.global.u16 	[%rd25+256], %rs12;
	// begin inline asm
	{  cvt.rn.f16.f32 %rs13, %f13;}

	// end inline asm
	st.global.u16 	[%rd25+320], %rs13;
	// begin inline asm
	{  cvt.rn.f16.f32 %rs14, %f14;}

	// end inline asm
	st.global.u16 	[%rd25+384], %rs14;
	add.s64 	%rd26, %rd26, %rd9;
	setp.lt.s64 	%p13, %rd26, %rd12;
	@%p13 bra 	$L__BB238_4;
$L__BB238_5:
	ret;

}
	// .globl	_Z15SoftmaxWarpImplI10DirectLoadI6__halffE11DirectStoreIfS1_EfLi1ELi7ELi32ELi1ELb1EL9Algorithm0EEvT_T0_ll
.visible .entry _Z15SoftmaxWarpImplI10DirectLoadI6__halffE11DirectStoreIfS1_EfLi1ELi7ELi32ELi1ELb1EL9Algorithm0EEvT_T0_ll(
	.param .align 8 .b8 _Z15SoftmaxWarpImplI10DirectLoadI6__halffE11DirectStoreIfS1_EfLi1ELi7ELi32ELi1ELb1EL9Algorithm0EEvT_T0_ll_param_0[16],
	.param .align 8 .b8 _Z15SoftmaxWarpImplI10DirectLoadI6__halffE11DirectStoreIfS1_EfLi1ELi7ELi32ELi1ELb1EL9Algorithm0EEvT_T0_ll_param_1[16],
	.param .u64 _Z15SoftmaxWarpImplI10DirectLoadI6__halffE11DirectStoreIfS1_EfLi1ELi7ELi32ELi1ELb1EL9Algorithm0EEvT_T0_ll_param_2,
	.param .u64 _Z15SoftmaxWarpImplI10DirectLoadI6__halffE11DirectStoreIfS1_EfLi1ELi7ELi32ELi1ELb1EL9Algorithm0EEvT_T0_ll_param_3
)
{
	.reg .pred 	%p<28>;
	.reg .b16 	%rs<15>;
	.reg .b32 	%r<48>;
	.reg .b32 	%f<177>;
	.reg .b64 	%rd<34>;

	ld.param.u64 	%rd20, [_Z15SoftmaxWarpImplI10DirectLoadI6__halffE11DirectStoreIfS1_EfLi1ELi7ELi32ELi1ELb1EL9Algorithm0EEvT_T0_ll_param_0+8];
	ld.param.u64 	%rd19, [_Z15SoftmaxWarpImplI10DirectLoadI6__halffE11DirectStoreIfS1_EfLi1ELi7ELi32ELi1ELb1EL9Algorithm0EEvT_T0_ll_param_0];
	ld.param.u64 	%rd2, [_Z15SoftmaxWarpImplI10DirectLoadI6__halffE11DirectStoreIfS1_EfLi1ELi7ELi32ELi1ELb1EL9Algorithm0EEvT_T0_ll_param_1];
	ld.param.u64 	%rd3, [_Z15SoftmaxWarpImplI10DirectLoadI6__halffE11DirectStoreIfS1_EfLi1ELi7ELi32ELi1ELb1EL9Algorithm0EEvT_T0_ll_param_1+8];
	ld.param.u64 	%rd21, [_Z15SoftmaxWarpImplI10DirectLoadI6__halffE11DirectStoreIfS1_EfLi1ELi7ELi32ELi1ELb1EL9Algorithm0EEvT_T0_ll_param_2];
	ld.param.u64 	%rd22, [_Z15SoftmaxWarpImplI10DirectLoadI6__halffE11DirectStoreIfS1_EfLi1ELi7ELi32ELi1ELb1EL9Algorithm0EEvT_T0_ll_param_3];
	setp.lt.s64 	%p1, %rd22, 225;
	@%p1 bra 	$L__BB239_2;
	mov.u64 	%rd23, $str;
	cvta.global.u64 	%rd24, %rd23;
	mov.u64 	%rd25, $str$1;
	cvta.global.u64 	%rd26, %rd25;
	mov.u64 	%rd27, __unnamed_235;
	cvta.global.u64 	%rd28, %rd27;
	{ // callseq 234, 0
	.param .b64 param0;
	st.param.b64 	[param0], %rd24;
	.param .b64 param1;
	st.param.b64 	[param1], %rd26;
	.param .b32 param2;
	st.param.b32 	[param2], 358;
	.param .b64 param3;
	st.param.b64 	[param3], %rd28;
	.param .b64 param4;
	st.param.b64 	[param4], 1;
	call.uni 
	__assertfail, 
	(
	param0, 
	param1, 
	param2, 
	param3, 
	param4
	);
	} // callseq 234
$L__BB239_2:
	mov.u32 	%r2, %nctaid.x;
	mov.u32 	%r3, %ntid.y;
	mul.lo.s32 	%r1, %r2, %r3;
	mov.u32 	%r4, %ctaid.x;
	mov.u32 	%r5, %tid.y;
	mad.lo.s32 	%r6, %r4, %r3, %r5;
	cvt.s64.s32 	%rd33, %r6;
	setp.le.s64 	%p2, %rd21, %rd33;
	@%p2 bra 	$L__BB239_33;
	mov.u32 	%r7, %tid.x;
	cvt.u64.u32 	%rd5, %r7;
	add.s32 	%r8, %r7, 32;
	cvt.u64.u32 	%rd6, %r8;
	add.s32 	%r9, %r7, 64;
	cvt.u64.u32 	%rd7, %r9;
	add.s32 	%r10, %r7, 96;
	cvt.u64.u32 	%rd8, %r10;
	add.s32 	%r11, %r7, 128;
	cvt.u64.u32 	%rd9, %r11;
	add.s32 	%r12, %r7, 160;
	cvt.u64.u32 	%rd10, %r12;
	add.s32 	%r13, %r7, 192;
	cvt.u64.u32 	%rd11, %r13;
	cvta.to.global.u64 	%rd12, %rd2;
	cvta.to.global.u64 	%rd13, %rd19;
	cvt.s64.s32 	%rd14, %r1;
$L__BB239_4:
	setp.le.s64 	%p3, %rd22, %rd5;
	mad.lo.s64 	%rd29, %rd33, %rd20, %rd5;
	shl.b64 	%rd30, %rd29, 1;
	add.s64 	%rd16, %rd13, %rd30;
	mov.f32 	%f163, 0fFF800000;
	mov.f32 	%f166, %f163;
	@%p3 bra 	$L__BB239_6;
	ld.global.u16 	%rs1, [%rd16];
	// begin inline asm
	{  cvt.f32.f16 %f163, %rs1;}

	// end inline asm
	max.f32 	%f166, %f163, 0fFF800000;
$L__BB239_6:
	setp.le.s64 	%p4, %rd22, %rd6;
	mov.f32 	%f165, 0fFF800000;
	@%p4 bra 	$L__BB239_8;
	ld.global.u16 	%rs2, [%rd16+64];
	// begin inline asm
	{  cvt.f32.f16 %f165, %rs2;}

	// end inline asm
	max.f32 	%f166, %f166, %f165;
$L__BB239_8:
	setp.le.s64 	%p5, %rd22, %rd7;
	mov.f32 	%f167, 0fFF800000;
	@%p5 bra 	$L__BB239_10;
	ld.global.u16 	%rs3, [%rd16+128];
	// begin inline asm
	{  cvt.f32.f16 %f167, %rs3;}

	// end inline asm
	max.f32 	%f166, %f166, %f167;
$L__BB239_10:
	setp.le.s64 	%p6, %rd22, %rd8;
	mov.f32 	%f169, 0fFF800000;
	@%p6 bra 	$L__BB239_12;
	ld.global.u16 	%rs4, [%rd16+192];
	// begin inline asm
	{  cvt.f32.f16 %f169, %rs4;}

	// end inline asm
	max.f32 	%f166, %f166, %f169;
$L__BB239_12:
	setp.le.s64 	%p7, %rd22, %rd9;
	mov.f32 	%f171, 0fFF800000;
	@%p7 bra 	$L__BB239_14;
	ld.global.u16 	%rs5, [%rd16+256];
	// begin inline asm
	{  cvt.f32.f16 %f171, %rs5;}

	// end inline asm
	max.f32 	%f166, %f166, %f171;
$L__BB239_14:
	setp.le.s64 	%p8, %rd22, %rd10;
	mov.f32 	%f173, 0fFF800000;
	@%p8 bra 	$L__BB239_16;
	ld.global.u16 	%rs6, [%rd16+320];
	// begin inline asm
	{  cvt.f32.f16 %f173, %rs6;}

	// end inline asm
	max.f32 	%f166, %f166, %f173;
$L__BB239_16:
	setp.le.s64 	%p9, %rd22, %rd11;
	mov.f32 	%f175, 0fFF800000;
	@%p9 bra 	$L__BB239_18;
	ld.global.u16 	%rs7, [%rd16+384];
	// begin inline asm
	{  cvt.f32.f16 %f175, %rs7;}

	// end inline asm
	max.f32 	%f166, %f166, %f175;
$L__BB239_18:
	setp.le.s64 	%p10, %rd22, %rd5;
	mov.b32 	%r14, %f166;
	shfl.sync.bfly.b32	%r15|%p11, %r14, 16, 31, -1;
	mov.b32 	%f50, %r15;
	max.f32 	%f51, %f166, %f50;
	mov.b32 	%r16, %f51;
	shfl.sync.bfly.b32	%r17|%p12, %r16, 8, 31, -1;
	mov.b32 	%f52, %r17;
	max.f32 	%f53, %f51, %f52;
	mov.b32 	%r18, %f53;
	shfl.sync.bfly.b32	%r19|%p13, %r18, 4, 31, -1;
	mov.b32 	%f54, %r19;
	max.f32 	%f55, %f53, %f54;
	mov.b32 	%r20, %f55;
	shfl.sync.bfly.b32	%r21|%p14, %r20, 2, 31, -1;
	mov.b32 	%f56, %r21;
	max.f32 	%f57, %f55, %f56;
	mov.b32 	%r22, %f57;
	shfl.sync.bfly.b32	%r23|%p15, %r22, 1, 31, -1;
	mov.b32 	%f58, %r23;
	max.f32 	%f59, %f57, %f58;
	sub.f32 	%f60, %f163, %f59;
	fma.rn.f32 	%f61, %f60, 0f3BBB989D, 0f3F000000;
	cvt.sat.f32.f32 	%f62, %f61;
	mov.f32 	%f63, 0f4B400001;
	mov.f32 	%f64, 0f437C0000;
	fma.rm.f32 	%f65, %f62, %f64, %f63;
	add.f32 	%f66, %f65, 0fCB40007F;
	neg.f32 	%f67, %f66;
	fma.rn.f32 	%f68, %f60, 0f3FB8AA3B, %f67;
	fma.rn.f32 	%f69, %f60, 0f32A57060, %f68;
	mov.b32 	%r24, %f65;
	shl.b32 	%r25, %r24, 23;
	mov.b32 	%f70, %r25;
	ex2.approx.ftz.f32 	%f71, %f69;
	mul.f32 	%f72, %f71, %f70;
	add.f32 	%f73, %f72, 0f00000000;
	sub.f32 	%f74, %f165, %f59;
	fma.rn.f32 	%f75, %f74, 0f3BBB989D, 0f3F000000;
	cvt.sat.f32.f32 	%f76, %f75;
	fma.rm.f32 	%f77, %f76, %f64, %f63;
	add.f32 	%f78, %f77, 0fCB40007F;
	neg.f32 	%f79, %f78;
	fma.rn.f32 	%f80, %f74, 0f3FB8AA3B, %f79;
	fma.rn.f32 	%f81, %f74, 0f32A57060, %f80;
	mov.b32 	%r26, %f77;
	shl.b32 	%r27, %r26, 23;
	mov.b32 	%f82, %r27;
	ex2.approx.ftz.f32 	%f83, %f81;
	mul.f32 	%f84, %f83, %f82;
	add.f32 	%f85, %f73, %f84;
	sub.f32 	%f86, %f167, %f59;
	fma.rn.f32 	%f87, %f86, 0f3BBB989D, 0f3F000000;
	cvt.sat.f32.f32 	%f88, %f87;
	fma.rm.f32 	%f89, %f88, %f64, %f63;
	add.f32 	%f90, %f89, 0fCB40007F;
	neg.f32 	%f91, %f90;
	fma.rn.f32 	%f92, %f86, 0f3FB8AA3B, %f91;
	fma.rn.f32 	%f93, %f86, 0f32A57060, %f92;
	mov.b32 	%r28, %f89;
	shl.b32 	%r29, %r28, 23;
	mov.b32 	%f94, %r29;
	ex2.approx.ftz.f32 	%f95, %f93;
	mul.f32 	%f96, %f95, %f94;
	add.f32 	%f97, %f85, %f96;
	sub.f32 	%f98, %f169, %f59;
	fma.rn.f32 	%f99, %f98, 0f3BBB989D, 0f3F000000;
	cvt.sat.f32.f32 	%f100, %f99;
	fma.rm.f32 	%f101, %f100, %f64, %f63;
	add.f32 	%f102, %f101, 0fCB40007F;
	neg.f32 	%f103, %f102;
	fma.rn.f32 	%f104, %f98, 0f3FB8AA3B, %f103;
	fma.rn.f32 	%f105, %f98, 0f32A57060, %f104;
	mov.b32 	%r30, %f101;
	shl.b32 	%r31, %r30, 23;
	mov.b32 	%f106, %r31;
	ex2.approx.ftz.f32 	%f107, %f105;
	mul.f32 	%f108, %f107, %f106;
	add.f32 	%f109, %f97, %f108;
	sub.f32 	%f110, %f171, %f59;
	fma.rn.f32 	%f111, %f110, 0f3BBB989D, 0f3F000000;
	cvt.sat.f32.f32 	%f112, %f111;
	fma.rm.f32 	%f113, %f112, %f64, %f63;
	add.f32 	%f114, %f113, 0fCB40007F;
	neg.f32 	%f115, %f114;
	fma.rn.f32 	%f116, %f110, 0f3FB8AA3B, %f115;
	fma.rn.f32 	%f117, %f110, 0f32A57060, %f116;
	mov.b32 	%r32, %f113;
	shl.b32 	%r33, %r32, 23;
	mov.b32 	%f118, %r33;
	ex2.approx.ftz.f32 	%f119, %f117;
	mul.f32 	%f120, %f119, %f118;
	add.f32 	%f121, %f109, %f120;
	sub.f32 	%f122, %f173, %f59;
	fma.rn.f32 	%f123, %f122, 0f3BBB989D, 0f3F000000;
	cvt.sat.f32.f32 	%f124, %f123;
	fma.rm.f32 	%f125, %f124, %f64, %f63;
	add.f32 	%f126, %f125, 0fCB40007F;
	neg.f32 	%f127, %f126;
	fma.rn.f32 	%f128, %f122, 0f3FB8AA3B, %f127;
	fma.rn.f32 	%f129, %f122, 0f32A57060, %f128;
	mov.b32 	%r34, %f125;
	shl.b32 	%r35, %r34, 23;
	mov.b32 	%f130, %r35;
	ex2.approx.ftz.f32 	%f131, %f129;
	mul.f32 	%f132, %f131, %f130;
	add.f32 	%f133, %f121, %f132;
	sub.f32 	%f134, %f175, %f59;
	fma.rn.f32 	%f135, %f134, 0f3BBB989D, 0f3F000000;
	cvt.sat.f32.f32 	%f136, %f135;
	fma.rm.f32 	%f137, %f136, %f64, %f63;
	add.f32 	%f138, %f137, 0fCB40007F;
	neg.f32 	%f139, %f138;
	fma.rn.f32 	%f140, %f134, 0f3FB8AA3B, %f139;
	fma.rn.f32 	%f141, %f134, 0f32A57060, %f140;
	mov.b32 	%r36, %f137;
	shl.b32 	%r37, %r36, 23;
	mov.b32 	%f142, %r37;
	ex2.approx.ftz.f32 	%f143, %f141;
	mul.f32 	%f144, %f143, %f142;
	add.f32 	%f145, %f133, %f144;
	mov.b32 	%r38, %f145;
	shfl.sync.bfly.b32	%r39|%p16, %r38, 16, 31, -1;
	mov.b32 	%f146, %r39;
	add.f32 	%f147, %f145, %f146;
	mov.b32 	%r40, %f147;
	shfl.sync.bfly.b32	%r41|%p17, %r40, 8, 31, -1;
	mov.b32 	%f148, %r41;
	add.f32 	%f149, %f147, %f148;
	mov.b32 	%r42, %f149;
	shfl.sync.bfly.b32	%r43|%p18, %r42, 4, 31, -1;
	mov.b32 	%f150, %r43;
	add.f32 	%f151, %f149, %f150;
	mov.b32 	%r44, %f151;
	shfl.sync.bfly.b32	%r45|%p19, %r44, 2, 31, -1;
	mov.b32 	%f152, %r45;
	add.f32 	%f153, %f151, %f152;
	mov.b32 	%r46, %f153;
	shfl.sync.bfly.b32	%r47|%p20, %r46, 1, 31, -1;
	mov.b32 	%f154, %r47;
	add.f32 	%f155, %f153, %f154;
	div.rn.f32 	%f29, %f72, %f155;
	div.rn.f32 	%f30, %f84, %f155;
	div.rn.f32 	%f31, %f96, %f155;
	div.rn.f32 	%f32, %f108, %f155;
	div.rn.f32 	%f33, %f120, %f155;
	div.rn.f32 	%f34, %f132, %f155;
	div.rn.f32 	%f35, %f144, %f155;
	mad.lo.s64 	%rd31, %rd33, %rd3, %rd5;
	shl.b64 	%rd32, %rd31, 1;
	add.s64 	%rd17, %rd12, %rd32;
	@%p10 bra 	$L__BB239_20;
	// begin inline asm
	{  cvt.rn.f16.f32 %rs8, %f29;}

	// end inline asm
	st.global.u16 	[%rd17], %rs8;
$L__BB239_20:
	setp.le.s64 	%p21, %rd22, %rd6;
	@%p21 bra 	$L__BB239_22;
	// begin inline asm
	{  cvt.rn.f16.f32 %rs9, %f30;}

	// end inline asm
	st.global.u16 	[%rd17+64], %rs9;
$L__BB239_22:
	setp.le.s64 	%p22, %rd22, %rd7;
	@%p22 bra 	$L__BB239_24;
	// begin inline asm
	{  cvt.rn.f16.f32 %rs10, %f31;}

	// end inline asm
	st.global.u16 	[%rd17+128], %rs10;
$L__BB239_24:
	setp.le.s64 	%p23, %rd22, %rd8;
	@%p23 bra 	$L__BB239_26;
	// begin inline asm
	{  cvt.rn.f16.f32 %rs11, %f32;}

	// end inline asm
	st.global.u16 	[%rd17+192], %rs11;
$L__BB239_26:
	setp.le.s64 	%p24, %rd22, %rd9;
	@%p24 bra 	$L__BB239_28;
	// begin inline asm
	{  cvt.rn.f16.f32 %rs12, %f33;}

	// end inline asm
	st.global.u16 	[%rd17+256], %rs12;
$L__BB239_28:
	setp.le.s64 	%p25, %rd22, %rd10;
	@%p25 bra 	$L__BB239_30;
	// begin inline asm
	{  cvt.rn.f16.f32 %rs13, %f34;}

	// end inline asm
	st.global.u16 	[%rd17+320], %rs13;
$L__BB239_30:
	setp.le.s64 	%p26, %rd22, %rd11;
	@%p26 bra 	$L__BB239_32;
	// begin inline asm
	{  cvt.rn.f16.f32 %rs14, %f35;}

	// end inline asm
	st.global.u16 	[%rd17+384], %rs14;
$L__BB239_32:
	add.s64 	%rd33, %rd33, %rd14;
	setp.lt.s64 	%p27, %rd33, %rd21;
	@%p27 bra 	$L__BB239_4;
$L__BB239_33:
	ret;

}
	// .globl	_Z15SoftmaxWarpImplI10DirectLoadI6__halffE11DirectStoreIfS1_EfLi1ELi8ELi32ELi1ELb0EL9Algorithm0EEvT_T0_ll
.visible .entry _Z15SoftmaxWarpImplI10DirectLoadI6__halffE11DirectStoreIfS1_EfLi1ELi8ELi32ELi1ELb0EL9Algorithm0EEvT_T0_ll(
	.param .align 8 .b8 _Z15SoftmaxWarpImplI10DirectLoadI6__halffE11DirectStoreIfS1_EfLi1ELi8ELi32ELi1ELb0EL9Algorithm0EEvT_T0_ll_param_0[16],
	.param .align 8 .b8 _Z15SoftmaxWarpImplI10DirectLoadI6__halffE11DirectStoreIfS1_EfLi1ELi8ELi32ELi1ELb0EL9Algorithm0EEvT_T0_ll_param_1[16],
	.param .u64 _Z15SoftmaxWarpImplI10DirectLoadI6__halffE11DirectStoreIfS1_EfLi1ELi8ELi32ELi1ELb0EL9Algorithm0EEvT_T0_ll_param_2,
	.param .u64 _Z15SoftmaxWarpImplI10DirectLoadI6__halffE11DirectStoreIfS1_EfLi1ELi8ELi32ELi1ELb0EL9Algorithm0EEvT_T0_ll_param_3
)
{
	.reg .pred 	%p<14>;
	.reg .b16 	%rs<17>;
	.reg .b32 	%r<44>;
	.reg .b32 	%f<143>;
	.reg .b64 	%rd<27>;

	ld.param.u64 	%rd1, [_Z15SoftmaxWarpImplI10DirectLoadI6__halffE11DirectStoreIfS1_EfLi1ELi8ELi32ELi1ELb0EL9Algorithm0EEvT_T0_ll_param_0];
	ld.param.u64 	%rd2, [_Z15SoftmaxWarpImplI10DirectLoadI6__halffE11DirectStoreIfS1_EfLi1ELi8ELi32ELi1ELb0EL9Algorithm0EEvT_T0_ll_param_0+8];
	ld.param.u64 	%rd3, [_Z15SoftmaxWarpImplI10DirectLoadI6__halffE11DirectStoreIfS1_EfLi1ELi8ELi32ELi1ELb0EL9Algorithm0EEvT_T0_ll_param_1];
	ld.param.u64 	%rd4, [_Z15SoftmaxWarpImplI10DirectLoadI6__halffE11DirectStoreIfS1_EfLi1ELi8ELi32ELi1ELb0EL9Algorithm0EEvT_T0_ll_param_1+8];
	ld.param.u64 	%rd12, [_Z15SoftmaxWarpImplI10DirectLoadI6__halffE11DirectStoreIfS1_EfLi1ELi8ELi32ELi1ELb0EL9Algorithm0EEvT_T0_ll_param_2];
	ld.param.u64 	%rd13, [_Z15SoftmaxWarpImplI10DirectLoadI6__halffE11DirectStoreIfS1_EfLi1ELi8ELi32ELi1ELb0EL9Algorithm0EEvT_T0_ll_param_3];
	setp.lt.s64 	%p1, %rd13, 257;
	@%p1 bra 	$L__BB240_2;
	mov.u64 	%rd14, $str;
	cvta.global.u64 	%rd15, %rd14;
	mov.u64 	%rd16, $str$1;
	cvta.global.u64 	%rd17, %rd16;
	mov.u64 	%rd18, __unnamed_236;
	cvta.global.u64 	%rd19, %rd18;
	{ // callseq 235, 0
	.param .b64 param0;
	st.param.b64 	[param0], %rd15;
	.param .b64 param1;
	st.param.b64 	[param1], %rd17;
	.param .b32 param2;
	st.param.b32 	[param2], 358;
	.param .b64 param3;
	st.param.b64 	[param3], %rd19;
	.param .b64 param4;
	st.param.b64 	[param4], 1;
	call.uni 
	__assertfail, 
	(
	param0, 
	param1, 
	param2, 
	param3, 
	param4
	);
	} // callseq 235
$L__BB240_2:
	mov.u32 	%r2, %nctaid.x;
	mov.u32 	%r3, %ntid.y;
	mul.lo.s32 	%r1, %r2, %r3;
	mov.u32 	%r4, %ctaid.x;
	mov.u32 	%r5, %tid.y;
	mad.lo.s32 	%r6, %r4, %r3, %r5;
	cvt.s64.s32 	%rd26, %r6;
	setp.le.s64 	%p2, %rd12, %rd26;
	@%p2 bra 	$L__BB240_5;
	mov.u32 	%r7, %tid.x;
	cvt.u64.u32 	%rd6, %r7;
	cvta.to.global.u64 	%rd7, %rd3;
	cvta.to.global.u64 	%rd8, %rd1;
	cvt.s64.s32 	%rd9, %r1;
$L__BB240_4:
	mad.lo.s64 	%rd20, %rd26, %rd2, %rd6;
	shl.b64 	%rd21, %rd20, 1;
	add.s64 	%rd22, %rd8, %rd21;
	ld.global.u16 	%rs1, [%rd22];
	// begin inline asm
	{  cvt.f32.f16 %f1, %rs1;}

	// end inline asm
	max.f32 	%f17, %f1, 0fFF800000;
	ld.global.u16 	%rs2, [%rd22+64];
	// begin inline asm
	{  cvt.f32.f16 %f2, %rs2;}

	// end inline asm
	max.f32 	%f18, %f17, %f2;
	ld.global.u16 	%rs3, [%rd22+128];
	// begin inline asm
	{  cvt.f32.f16 %f3, %rs3;}

	// end inline asm
	max.f32 	%f19, %f18, %f3;
	ld.global.u16 	%rs4, [%rd22+192];
	// begin inline asm
	{  cvt.f32.f16 %f4, %rs4;}

	// end inline asm
	max.f32 	%f20, %f19, %f4;
	ld.global.u16 	%rs5, [%rd22+256];
	// begin inline asm
	{  cvt.f32.f16 %f5, %rs5;}

	// end inline asm
	max.f32 	%f21, %f20, %f5;
	ld.global.u16 	%rs6, [%rd22+320];
	// begin inline asm
	{  cvt.f32.f16 %f6, %rs6;}

	// end inline asm
	max.f32 	%f22, %f21, %f6;
	ld.global.u16 	%rs7, [%rd22+384];
	// begin inline asm
	{  cvt.f32.f16 %f7, %rs7;}

	// end inline asm
	max.f32 	%f23, %f22, %f7;
	ld.global.u16 	%rs8, [%rd22+448];
	// begin inline asm
	{  cvt.f32.f16 %f8, %rs8;}

	// end inline asm
	max.f32 	%f24, %f23, %f8;
	mov.b32 	%r8, %f24;
	shfl.sync.bfly.b32	%r9|%p3, %r8, 16, 31, -1;
	mov.b32 	%f25, %r9;
	max.f32 	%f26, %f24, %f25;
	mov.b32 	%r10, %f26;
	shfl.sync.bfly.b32	%r11|%p4, %r10, 8, 31, -1;
	mov.b32 	%f27, %r11;
	max.f32 	%f28, %f26, %f27;
	mov.b32 	%r12, %f28;
	shfl.sync.bfly.b32	%r13|%p5, %r12, 4, 31, -1;
	mov.b32 	%f29, %r13;
	max.f32 	%f30, %f28, %f29;
	mov.b32 	%r14, %f30;
	shfl.sync.bfly.b32	%r15|%p6, %r14, 2, 31, -1;
	mov.b32 	%f31, %r15;
	max.f32 	%f32, %f30, %f31;
	mov.b32 	%r16, %f32;
	shfl.sync.bfly.b32	%r17|%p7, %r16, 1, 31, -1;
	mov.b32 	%f33, %r17;
	max.f32 	%f34, %f32, %f33;
	sub.f32 	%f35, %f1, %f34;
	fma.rn.f32 	%f36, %f35, 0f3BBB989D, 0f3F000000;
	cvt.sat.f32.f32 	%f37, %f36;
	mov.f32 	%f38, 0f4B400001;
	mov.f32 	%f39, 0f437C0000;
	fma.rm.f32 	%f40, %f37, %f39, %f38;
	add.f32 	%f41, %f40, 0fCB40007F;
	neg.f32 	%f42, %f41;
	fma.rn.f32 	%f43, %f35, 0f3FB8AA3B, %f42;
	fma.rn.f32 	%f44, %f35, 0f32A57060, %f43;
	mov.b32 	%r18, %f40;
	shl.b32 	%r19, %r18, 23;
	mov.b32 	%f45, %r19;
	ex2.approx.ftz.f32 	%f46, %f44;
	mul.f32 	%f47, %f46, %f45;
	add.f32 	%f48, %f47, 0f00000000;
	sub.f32 	%f49, %f2, %f34;
	fma.rn.f32 	%f50, %f49, 0f3BBB989D, 0f3F000000;
	cvt.sat.f32.f32 	%f51, %f50;
	fma.rm.f32 	%f52, %f51, %f39, %f38;
	add.f32 	%f53, %f52, 0fCB40007F;
	neg.f32 	%f54, %f53;
	fma.rn.f32 	%f55, %f49, 0f3FB8AA3B, %f54;
	fma.rn.f32 	%f56, %f49, 0f32A57060, %f55;
	mov.b32 	%r20, %f52;
	shl.b32 	%r21, %r20, 23;
	mov.b32 	%f57, %r21;
	ex2.approx.ftz.f32 	%f58, %f56;
	mul.f32 	%f59, %f58, %f57;
	add.f32 	%f60, %f48, %f59;
	sub.f32 	%f61, %f3, %f34;
	fma.rn.f32 	%f62, %f61, 0f3BBB989D, 0f3F000000;
	cvt.sat.f32.f32 	%f63, %f62;
	fma.rm.f32 	%f64, %f63, %f39, %f38;
	add.f32 	%f65, %f64, 0fCB40007F;
	neg.f32 	%f66, %f65;
	fma.rn.f32 	%f67, %f61, 0f3FB8AA3B, %f66;
	fma.rn.f32 	%f68, %f61, 0f32A57060, %f67;
	mov.b32 	%r22, %f64;
	shl.b32 	%r23, %r22, 23;
	mov.b32 	%f69, %r23;
	ex2.approx.ftz.f32 	%f70, %f68;
	mul.f32 	%f71, %f70, %f69;
	add.f32 	%f72, %f60, %f71;
	sub.f32 	%f73, %f4, %f34;
	fma.rn.f32 	%f74, %f73, 0f3BBB989D, 0f3F000000;
	cvt.sat.f32.f32 	%f75, %f74;
	fma.rm.f32 	%f76, %f75, %f39, %f38;
	add.f32 	%f77, %f76, 0fCB40007F;
	neg.f32 	%f78, %f77;
	fma.rn.f32 	%f79, %f73, 0f3FB8AA3B, %f78;
	fma.rn.f32 	%f80, %f73, 0f32A57060, %f79;
	mov.b32 	%r24, %f76;
	shl.b32 	%r25, %r24, 23;
	mov.b32 	%f81, %r25;
	ex2.approx.ftz.f32 	%f82, %f80;
	mul.f32 	%f83, %f82, %f81;
	add.f32 	%f84, %f72, %f83;
	sub.f32 	%f85, %f5, %f34;
	fma.rn.f32 	%f86, %f85, 0f3BBB989D, 0f3F000000;
	cvt.sat.f32.f32 	%f87, %f86;
	fma.rm.f32 	%f88, %f87, %f39, %f38;
	add.f32 	%f89, %f88, 0fCB40007F;
	neg.f32 	%f90, %f89;
	fma.rn.f32 	%f91, %f85, 0f3FB8AA3B, %f90;
	fma.rn.f32 	%f92, %f85, 0f32A57060, %f91;
	mov.b32 	%r26, %f88;
	shl.b32 	%r27, %r26, 23;
	mov.b32 	%f93, %r27;
	ex2.approx.ftz.f32 	%f94, %f92;
	mul.f32 	%f95, %f94, %f93;
	add.f32 	%f96, %f84, %f95;
	sub.f32 	%f97, %f6, %f34;
	fma.rn.f32 	%f98, %f97, 0f3BBB989D, 0f3F000000;
	cvt.sat.f32.f32 	%f99, %f98;
	fma.rm.f32 	%f100, %f99, %f39, %f38;
	add.f32 	%f101, %f100, 0fCB40007F;
	neg.f32 	%f102, %f101;
	fma.rn.f32 	%f103, %f97, 0f3FB8AA3B, %f102;
	fma.rn.f32 	%f104, %f97, 0f32A57060, %f103;
	mov.b32 	%r28, %f100;
	shl.b32 	%r29, %r28, 23;
	mov.b32 	%f105, %r29;
	ex2.approx.ftz.f32 	%f106, %f104;
	mul.f32 	%f107, %f106, %f105;
	add.f32 	%f108, %f96, %f107;
	sub.f32 	%f109, %f7, %f34;
	fma.rn.f32 	%f110, %f109, 0f3BBB989D, 0f3F000000;
	cvt.sat.f32.f32 	%f111, %f110;
	fma.rm.f32 	%f112, %f111, %f39, %f38;
	add.f32 	%f113, %f112, 0fCB40007F;
	neg.f32 	%f114, %f113;
	fma.rn.f32 	%f115, %f109, 0f3FB8AA3B, %f114;
	fma.rn.f32 	%f116, %f109, 0f32A57060, %f115;
	mov.b32 	%r30, %f112;
	shl.b32 	%r31, %r30, 23;
	mov.b32 	%f117, %r31;
	ex2.approx.ftz.f32 	%f118, %f116;
	mul.f32 	%f119, %f118, %f117;
	add.f32 	%f120, %f108, %f119;
	sub.f32 	%f121, %f8, %f34;
	fma.rn.f32 	%f122, %f121, 0f3BBB989D, 0f3F000000;
	cvt.sat.f32.f32 	%f123, %f122;
	fma.rm.f32 	%f124, %f123, %f39, %f38;
	add.f32 	%f125, %f124, 0fCB40007F;
	neg.f32 	%f126, %f125;
	fma.rn.f32 	%f127, %f121, 0f3FB8AA3B, %f126;
	fma.rn.f32 	%f128, %f121, 0f32A57060, %f127;
	mov.b32 	%r32, %f124;
	shl.b32 	%r33, %r32, 23;
	mov.b32 	%f129, %r33;
	ex2.approx.ftz.f32 	%f130, %f128;
	mul.f32 	%f131, %f130, %f129;
	add.f32 	%f132, %f120, %f131;
	mov.b32 	%r34, %f132;
	shfl.sync.bfly.b32	%r35|%p8, %r34, 16, 31, -1;
	mov.b32 	%f133, %r35;
	add.f32 	%f134, %f132, %f133;
	mov.b32 	%r36, %f134;
	shfl.sync.bfly.b32	%r37|%p9, %r36, 8, 31, -1;
	mov.b32 	%f135, %r37;
	add.f32 	%f136, %f134, %f135;
	mov.b32 	%r38, %f136;
	shfl.sync.bfly.b32	%r39|%p10, %r38, 4, 31, -1;
	mov.b32 	%f137, %r39;
	add.f32 	%f138, %f136, %f137;
	mov.b32 	%r40, %f138;
	shfl.sync.bfly.b32	%r41|%p11, %r40, 2, 31, -1;
	mov.b32 	%f139, %r41;
	add.f32 	%f140, %f138, %f139;
	mov.b32 	%r42, %f140;
	shfl.sync.bfly.b32	%r43|%p12, %r42, 1, 31, -1;
	mov.b32 	%f141, %r43;
	add.f32 	%f142, %f140, %f141;
	div.rn.f32 	%f9, %f47, %f142;
	div.rn.f32 	%f10, %f59, %f142;
	div.rn.f32 	%f11, %f71, %f142;
	div.rn.f32 	%f12, %f83, %f142;
	div.rn.f32 	%f13, %f95, %f142;
	div.rn.f32 	%f14, %f107, %f142;
	div.rn.f32 	%f15, %f119, %f142;
	div.rn.f32 	%f16, %f131, %f142;
	mad.lo.s64 	%rd23, %rd26, %rd4, %rd6;
	// begin inline asm
	{  cvt.rn.f16.f32 %rs9, %f9;}

	// end inline asm
	shl.b64 	%rd24, %rd23, 1;
	add.s64 	%rd25, %rd7, %rd24;
	st.global.u16 	[%rd25], %rs9;
	// begin inline asm
	{  cvt.rn.f16.f32 %rs10, %f10;}

	// end inline asm
	st.global.u16 	[%rd25+64], %rs10;
	// begin inline asm
	{  cvt.rn.f16.f32 %rs11, %f11;}

	// end inline asm
	st.global.u16 	[%rd25+128], %rs11;
	// begin inline asm
	{  cvt.rn.f16.f32 %rs12, %f12;}

	// end inline asm
	st.global.u16 	[%rd25+192], %rs12;
	// begin inline asm
	{  cvt.rn.f16.f32 %rs13, %f13;}

	// end inline asm
	st.global.u16 	[%rd25+256], %rs13;
	// begin inline asm
	{  cvt.rn.f16.f32 %rs14, %f14;}

	// end inline asm
	st.global.u16 	[%rd25+320], %rs14;
	// begin inline asm
	{  cvt.rn.f16.f32 %rs15, %f15;}

	// end inline asm
	st.global.u16 	[%rd25+384], %rs15;
	// begin inline asm
	{  cvt.rn.f16.f32 %rs16, %f16;}

	// end inline asm
	st.global.u16 	[%rd25+448], %rs16;
	add.s64 	%rd26, %rd26, %rd9;
	setp.lt.s64 	%p13, %rd26, %rd12;
	@%p13 bra 	$L__BB240_4;
$L__BB240_5:
	ret;

}
	// .globl	_Z15SoftmaxWarpImplI10DirectLoadI6__halffE11DirectStoreIfS1_EfLi1ELi8ELi32ELi1ELb1EL9Algorithm0EEvT_T0_ll
.visible .entry _Z15SoftmaxWarpImplI10DirectLoadI6__halffE11DirectStoreIfS1_EfLi1ELi8ELi32ELi1ELb1EL9Algorithm0EEvT_T0_ll(
	.param .align 8 .b8 _Z15SoftmaxWarpImplI10DirectLoadI6__halffE11DirectStoreIfS1_EfLi1ELi8ELi32ELi1ELb1EL9Algorithm0EEvT_T0_ll_param_0[16],
	.param .align 8 .b8 _Z15SoftmaxWarpImplI10DirectLoadI6__halffE11DirectStoreIfS1_EfLi1ELi8ELi32ELi1ELb1EL9Algorithm0EEvT_T0_ll_param_1[16],
	.param .u64 _Z15SoftmaxWarpImplI10DirectLoadI6__halffE11DirectStoreIfS1_EfLi1ELi8ELi32ELi1ELb1EL9Algorithm0EEvT_T0_ll_param_2,
	.param .u64 _Z15SoftmaxWarpImplI10DirectLoadI6__halffE11DirectStoreIfS1_EfLi1ELi8ELi32ELi1ELb1EL9Algorithm0EEvT_T0_ll_param_3
)
{
	.reg .pred 	%p<30>;
	.reg .b16 	%rs<17>;
	.reg .b32 	%r<51>;
	.reg .b32 	%f<199>;
	.reg .b64 	%rd<35>;

	ld.param.u64 	%rd20, [_Z15SoftmaxWarpImplI10DirectLoadI6__halffE11DirectStoreIfS1_EfLi1ELi8ELi32ELi1ELb1EL9Algorithm0EEvT_T0_ll_param_1+8];
	ld.param.u64 	%rd19, [_Z15SoftmaxWarpImplI10DirectLoadI6__halffE11DirectStoreIfS1_EfLi1ELi8ELi32ELi1ELb1EL9Algorithm0EEvT_T0_ll_param_1];
	ld.param.u64 	%rd18, [_Z15SoftmaxWarpImplI10DirectLoadI6__halffE11DirectStoreIfS1_EfLi1ELi8ELi32ELi1ELb1EL9Algorithm0EEvT_T0_ll_param_0+8];
	ld.param.u64 	%rd17, [_Z15SoftmaxWarpImplI10DirectLoadI6__halffE11DirectStoreIfS1_EfLi1ELi8ELi32ELi1ELb1EL9Algorithm0EEvT_T0_ll_param_0];
	ld.param.u64 	%rd21, [_Z15SoftmaxWarpImplI10DirectLoadI6__halffE11DirectStoreIfS1_EfLi1ELi8ELi32ELi1ELb1EL9Algorithm0EEvT_T0_ll_param_2];
	ld.param.u64 	%rd22, [_Z15SoftmaxWarpImplI10DirectLoadI6__halffE11DirectStoreIfS1_EfLi1ELi8ELi32ELi1ELb1EL9Algorithm0EEvT_T0_ll_param_3];
	setp.lt.s64 	%p1, %rd22, 257;
	@%p1 bra 	$L__BB241_2;
	mov.u64 	%rd23, $str;
	cvta.global.u64 	%rd24, %rd23;
	mov.u64 	%rd25, $str$1;
	cvta.global.u64 	%rd26, %rd25;
	mov.u64 	%rd27, __unnamed_237;
	cvta.global.u64 	%rd28, %rd27;
	{ // callseq 236, 0
	.param .b64 param0;
	st.param.b64 	[param0], %rd24;
	.param .b64 param1;
	st.param.b64 	[param1], %rd26;
	.param .b32 param2;
	st.param.b32 	[param2], 358;
	.param .b64 param3;
	st.param.b64 	[param3], %rd28;
	.param .b64 param4;
	st.param.b64 	[param4], 1;
	call.uni 
	__assertfail, 
	(
	param0, 
	param1, 
	param2, 
	param3, 
	param4
	);
	} // callseq 236
$L__BB241_2:
	mov.u32 	%r2, %nctaid.x;
	mov.u32 	%r3, %ntid.y;
	mul.lo.s32 	%r1, %r2, %r3;
	mov.u32 	%r4, %ctaid.x;
	mov.u32 	%r5, %tid.y;
	mad.lo.s32 	%r6, %r4, %r3, %r5;
	cvt.s64.s32 	%rd34, %r6;
	setp.le.s64 	%p2, %rd21, %rd34;
	@%p2 bra 	$L__BB241_37;
	mov.u32 	%r7, %tid.x;
	cvt.u64.u32 	%rd3, %r7;
	add.s32 	%r8, %r7, 32;
	cvt.u64.u32 	%rd4, %r8;
	add.s32 	%r9, %r7, 64;
	cvt.u64.u32 	%rd5, %r9;
	add.s32 	%r10, %r7, 96;
	cvt.u64.u32 	%rd6, %r10;
	add.s32 	%r11, %r7, 128;
	cvt.u64.u32 	%rd7, %r11;
	add.s32 	%r12, %r7, 160;
	cvt.u64.u32 	%rd8, %r12;
	add.s32 	%r13, %r7, 192;
	cvt.u64.u32 	%rd9, %r13;
	add.s32 	%r14, %r7, 224;
	cvt.u64.u32 	%rd10, %r14;
	cvta.to.global.u64 	%rd11, %rd17;
	cvt.s64.s32 	%rd12, %r1;
$L__BB241_4:
	setp.le.s64 	%p3, %rd22, %rd3;
	mad.lo.s64 	%rd29, %rd34, %rd18, %rd3;
	shl.b64 	%rd30, %rd29, 1;
	add.s64 	%rd14, %rd11, %rd30;
	mov.f32 	%f183, 0fFF800000;
	mov.f32 	%f186, %f183;
	@%p3 bra 	$L__BB241_6;
	ld.global.u16 	%rs1, [%rd14];
	// begin inline asm
	{  cvt.f32.f16 %f183, %rs1;}

	// end inline asm
	max.f32 	%f186, %f183, 0fFF800000;
$L__BB241_6:
	setp.le.s64 	%p4, %rd22, %rd4;
	mov.f32 	%f185, 0fFF800000;
	@%p4 bra 	$L__BB241_8;
	ld.global.u16 	%rs2, [%rd14+64];
	// begin inline asm
	{  cvt.f32.f16 %f185, %rs2;}

	// end inline asm
	max.f32 	%f186, %f186, %f185;
$L__BB241_8:
	setp.le.s64 	%p5, %rd22, %rd5;
	mov.f32 	%f187, 0fFF800000;
	@%p5 bra 	$L__BB241_10;
	ld.global.u16 	%rs3, [%rd14+128];
	// begin inline asm
	{  cvt.f32.f16 %f187, %rs3;}

	// end inline asm
	max.f32 	%f186, %f186, %f187;
$L__BB241_10:
	setp.le.s64 	%p6, %rd22, %rd6;
	mov.f32 	%f189, 0fFF800000;
	@%p6 bra 	$L__BB241_12;
	ld.global.u16 	%rs4, [%rd14+192];
	// begin inline asm
	{  cvt.f32.f16 %f189, %rs4;}

	// end inline asm
	max.f32 	%f186, %f186, %f189;
$L__BB241_12:
	setp.le.s64 	%p7, %rd22, %rd7;
	mov.f32 	%f191, 0fFF800000;
	@%p7 bra 	$L__BB241_14;
	ld.global.u16 	%rs5, [%rd14+256];
	// begin inline asm
	{  cvt.f32.f16 %f191, %rs5;}

	// end inline asm
	max.f32 	%f186, %f186, %f191;
$L__BB241_14:
	setp.le.s64 	%p8, %rd22, %rd8;
	mov.f32 	%f193, 0fFF800000;
	@%p8 bra 	$L__BB241_16;
	ld.global.u16 	%rs6, [%rd14+320];
	// begin inline asm
	{  cvt.f32.f16 %f193, %rs6;}

	// end inline asm
	max.f32 	%f186, %f186, %f193;
$L__BB241_16:
	setp.le.s64 	%p9, %rd22, %rd9;
	mov.f32 	%f195, 0fFF800000;
	@%p9 bra 	$L__BB241_18;
	ld.global.u16 	%rs7, [%rd14+384];
	// begin inline asm
	{  cvt.f32.f16 %f195, %rs7;}

	// end inline asm
	max.f32 	%f186, %f186, %f195;
$L__BB241_18:
	setp.le.s64 	%p10, %rd22, %rd10;
	mov.f32 	%f197, 0fFF800000;
	@%p10 bra 	$L__BB241_20;
	ld.global.u16 	%rs8, [%rd14+448];
	// begin inline asm
	{  cvt.f32.f16 %f197, %rs8;}

	// end inline asm
	max.f32 	%f186, %f186, %f197;
$L__BB241_20:
	setp.le.s64 	%p11, %rd22, %rd3;
	mov.b32 	%r15, %f186;
	shfl.sync.bfly.b32	%r16|%p12, %r15, 16, 31, -1;
	mov.b32 	%f57, %r16;
	max.f32 	%f58, %f186, %f57;
	mov.b32 	%r17, %f58;
	shfl.sync.bfly.b32	%r18|%p13, %r17, 8, 31, -1;
	mov.b32 	%f59, %r18;
	max.f32 	%f60, %f58, %f59;
	mov.b32 	%r19, %f60;
	shfl.sync.bfly.b32	%r20|%p14, %r19, 4, 31, -1;
	mov.b32 	%f61, %r20;
	max.f32 	%f62, %f60, %f61;
	mov.b32 	%r21, %f62;
	shfl.sync.bfly.b32	%r22|%p15, %r21, 2, 31, -1;
	mov.b32 	%f63, %r22;
	max.f32 	%f64, %f62, %f63;
	mov.b32 	%r23, %f64;
	shfl.sync.bfly.b32	%r24|%p16, %r23, 1, 31, -1;
	mov.b32 	%f65, %r24;
	max.f32 	%f66, %f64, %f65;
	sub.f32 	%f67, %f183, %f66;
	fma.rn.f32 	%f68, %f67, 0f3BBB989D, 0f3F000000;
	cvt.sat.f32.f32 	%f69, %f68;
	mov.f32 	%f70, 0f4B400001;
	mov.f32 	%f71, 0f437C0000;
	fma.rm.f32 	%f72, %f69, %f71, %f70;
	add.f32 	%f73, %f72, 0fCB40007F;
	neg.f32 	%f74, %f73;
	fma.rn.f32 	%f75, %f67, 0f3FB8AA3B, %f74;
	fma.rn.f32 	%f76, %f67, 0f32A57060, %f75;
	mov.b32 	%r25, %f72;
	shl.b32 	%r26, %r25, 23;
	mov.b32 	%f77, %r26;
	ex2.approx.ftz.f32 	%f78, %f76;
	mul.f32 	%f79, %f78, %f77;
	add.f32 	%f80, %f79, 0f00000000;
	sub.f32 	%f81, %f185, %f66;
	fma.rn.f32 	%f82, %f81, 0f3BBB989D, 0f3F000000;
	cvt.sat.f32.f32 	%f83, %f82;
	fma.rm.f32 	%f84, %f83, %f71, %f70;
	add.f32 	%f85, %f84, 0fCB40007F;
	neg.f32 	%f86, %f85;
	fma.rn.f32 	%f87, %f81, 0f3FB8AA3B, %f86;
	fma.rn.f32 	%f88, %f81, 0f32A57060, %f87;
	mov.b32 	%r27, %f84;
	shl.b32 	%r28, %r27, 23;
	mov.b32 	%f89, %r28;
	ex2.approx.ftz.f32 	%f90, %f88;
	mul.f32 	%f91, %f90, %f89;
	add.f32 	%f92, %f80, %f91;
	sub.f32 	%f93, %f187, %f66;
	fma.rn.f32 	%f94, %f93, 0f3BBB989D, 0f3F000000;
	cvt.sat.f32.f32 	%f95, %f94;
	fma.rm.f32 	%f96, %f95, %f71, %f70;
	add.f32 	%f97, %f96, 0fCB40007F;
	neg.f32 	%f98, %f97;
	fma.rn.f32 	%f99, %f93, 0f3FB8AA3B, %f98;
	fma.rn.f32 	%f100, %f93, 0f32A57060, %f99;
	mov.b32 	%r29, %f96;
	shl.b32 	%r30, %r29, 23;
	mov.b32 	%f101, %r30;
	ex2.approx.ftz.f32 	%f102, %f100;
	mul.f32 	%f103, %f102, %f101;
	add.f32 	%f104, %f92, %f103;
	sub.f32 	%f105, %f189, %f66;
	fma.rn.f32 	%f106, %f105, 0f3BBB989D, 0f3F000000;
	cvt.sat.f32.f32 	%f107, %f106;
	fma.rm.f32 	%f108, %f107, %f71, %f70;
	add.f32 	%f109, %f108, 0fCB40007F;
	neg.f32 	%f110, %f109;
	fma.rn.f32 	%f111, %f105, 0f3FB8AA3B, %f110;
	fma.rn.f32 	%f112, %f105, 0f32A57060, %f111;
	mov.b32 	%r31, %f108;
	shl.b32 	%r32, %r31, 23;
	mov.b32 	%f113, %r32;
	ex2.approx.ftz.f32 	%f114, %f112;
	mul.f32 	%f115, %f114, %f113;
	add.f32 	%f116, %f104, %f115;
	sub.f32 	%f117, %f191, %f66;
	fma.rn.f32 	%f118, %f117, 0f3BBB989D, 0f3F000000;
	cvt.sat.f32.f32 	%f119, %f118;
	fma.rm.f32 	%f120, %f119, %f71, %f70;
	add.f32 	%f121, %f120, 0fCB40007F;
	neg.f32 	%f122, %f121;
	fma.rn.f32 	%f123, %f117, 0f3FB8AA3B, %f122;
	fma.rn.f32 	%f124, %f117, 0f32A57060, %f123;
	mov.b32 	%r33, %f120;
	shl.b32 	%r34, %r33, 23;
	mov.b32 	%f125, %r34;
	ex2.approx.ftz.f32 	%f126, %f124;
	mul.f32 	%f127, %f126, %f125;
	add.f32 	%f128, %f116, %f127;
	sub.f32 	%f129, %f193, %f66;
	fma.rn.f32 	%f130, %f129, 0f3BBB989D, 0f3F000000;
	cvt.sat.f32.f32 	%f131, %f130;
	fma.rm.f32 	%f132, %f131, %f71, %f70;
	add.f32 	%f133, %f132, 0fCB40007F;
	neg.f32 	%f134, %f133;
	fma.rn.f32 	%f135, %f129, 0f3FB8AA3B, %f134;
	fma.rn.f32 	%f136, %f129, 0f32A57060, %f135;
	mov.b32 	%r35, %f132;
	shl.b32 	%r36, %r35, 23;
	mov.b32 	%f137, %r36;
	ex2.approx.ftz.f32 	%f138, %f136;
	mul.f32 	%f139, %f138, %f137;
	add.f32 	%f140, %f128, %f139;
	sub.f32 	%f141, %f195, %f66;
	fma.rn.f32 	%f142, %f141, 0f3BBB989D, 0f3F000000;
	cvt.sat.f32.f32 	%f143, %f142;
	fma.rm.f32 	%f144, %f143, %f71, %f70;
	add.f32 	%f145, %f144, 0fCB40007F;
	neg.f32 	%f146, %f145;
	fma.rn.f32 	%f147, %f141, 0f3FB8AA3B, %f146;
	fma.rn.f32 	%f148, %f141, 0f32A57060, %f147;
	mov.b32 	%r37, %f144;
	shl.b32 	%r38, %r37, 23;
	mov.b32 	%f149, %r38;
	ex2.approx.ftz.f32 	%f150, %f148;
	mul.f32 	%f151, %f150, %f149;
	add.f32 	%f152, %f140, %f151;
	sub.f32 	%f153, %f197, %f66;
	fma.rn.f32 	%f154, %f153, 0f3BBB989D, 0f3F000000;
	cvt.sat.f32.f32 	%f155, %f154;
	fma.rm.f32 	%f156, %f155, %f71, %f70;
	add.f32 	%f157, %f156, 0fCB40007F;
	neg.f32 	%f158, %f157;
	fma.rn.f32 	%f159, %f153, 0f3FB8AA3B, %f158;
	fma.rn.f32 	%f160, %f153, 0f32A57060, %f159;
	mov.b32 	%r39, %f156;
	shl.b32 	%r40, %r39, 23;
	mov.b32 	%f161, %r40;
	ex2.approx.ftz.f32 	%f162, %f160;
	mul.f32 	%f163, %f162, %f161;
	add.f32 	%f164, %f152, %f163;
	mov.b32 	%r41, %f164;
	shfl.sync.bfly.b32	%r42|%p17, %r41, 16, 31, -1;
	mov.b32 	%f165, %r42;
	add.f32 	%f166, %f164, %f165;
	mov.b32 	%r43, %f166;
	shfl.sync.bfly.b32	%r44|%p18, %r43, 8, 31, -1;
	mov.b32 	%f167, %r44;
	add.f32 	%f168, %f166, %f167;
	mov.b32 	%r45, %f168;
	shfl.sync.bfly.b32	%r46|%p19, %r45, 4, 31, -1;
	mov.b32 	%f169, %r46;
	add.f32 	%f170, %f168, %f169;
	mov.b32 	%r47, %f170;
	shfl.sync.bfly.b32	%r48|%p20, %r47, 2, 31, -1;
	mov.b32 	%f171, %r48;
	add.f32 	%f172, %f170, %f171;
	mov.b32 	%r49, %f172;
	shfl.sync.bfly.b32	%r50|%p21, %r49, 1, 31, -1;
	mov.b32 	%f173, %r50;
	add.f32 	%f174, %f172, %f173;
	div.rn.f32 	%f33, %f79, %f174;
	div.rn.f32 	%f34, %f91, %f174;
	div.rn.f32 	%f35, %f103, %f174;
	div.rn.f32 	%f36, %f115, %f174;
	div.rn.f32 	%f37, %f127, %f174;
	div.rn.f32 	%f38, %f139, %f174;
	div.rn.f32 	%f39, %f151, %f174;
	div.rn.f32 	%f40, %f163, %f174;
	mad.lo.s64 	%rd31, %rd34, %rd20, %rd3;
	cvta.to.global.u64 	%rd32, %rd19;
	shl.b64 	%rd33, %rd31, 1;
	add.s64 	%rd15, %rd32, %rd33;
	@%p11 bra 	$L__BB241_22;
	// begin inline asm
	{  cvt.rn.f16.f32 %rs9, %f33;}

	// end inline asm
	st.global.u16 	[%rd15], %rs9;
$L__BB241_22:
	setp.le.s64 	%p22, %rd22, %rd4;
	@%p22 bra 	$L__BB241_24;
	// begin inline asm
	{  cvt.rn.f16.f32 %rs10, %f34;}

	// end inline asm
	st.global.u16 	[%rd15+64], %rs10;
$L__BB241_24:
	setp.le.s64 	%p23, %rd22, %rd5;
	@%p23 bra 	$L__BB241_26;
	// begin inline asm
	{  cvt.rn.f16.f32 %rs11, %f35;}

	// end inline asm
	st.global.u16 	[%rd15+128], %rs11;
$L__BB241_26:
	setp.le.s64 	%p24, %rd22, %rd6;
	@%p24 bra 	$L__BB241_28;
	// begin inline asm
	{  cvt.rn.f16.f32 %rs12, %f36;}

	// end inline asm
	st.global.u16 	[%rd15+192], %rs12;
$L__BB241_28:
	setp.le.s64 	%p25, %rd22, %rd7;
	@%p25 bra 	$L__BB241_30;
	// begin inline asm
	{  cvt.rn.f16.f32 %rs13, %f37;}

	// end inline asm
	st.global.u16 	[%rd15+256], %rs13;
$L__BB241_30:
	setp.le.s64 	%p26, %rd22, %rd8;
	@%p26 bra 	$L__BB241_32;
	// begin inline asm
	{  cvt.rn.f16.f32 %rs14, %f38;}

	// end inline asm
	st.global.u16 	[%rd15+320], %rs14;
$L__BB241_32:
	setp.le.s64 	%p27, %rd22, %rd9;
	@%p27 bra 	$L__BB241_34;
	// begin inline asm
	{  cvt.rn.f16.f32 %rs15, %f39;}

	// end inline asm
	st.global.u16 	[%rd15+384], %rs15;
$L__BB241_34:
	setp.le.s64 	%p28, %rd22, %rd10;
	@%p28 bra 	$L__BB241_36;
	// begin inline asm
	{  cvt.rn.f16.f32 %rs16, %f40;}

	// end inline asm
	st.global.u16 	[%rd15+448], %rs16;
$L__BB241_36:
	add.s64 	%rd34, %rd34, %rd12;
	setp.lt.s64 	%p29, %rd34, %rd21;
	@%p29 bra 	$L__BB241_4;
$L__BB241_37:
	ret;

}
	// .globl	_Z15SoftmaxWarpImplI10DirectLoadI6__halffE11DirectStoreIfS1_EfLi1ELi9ELi32ELi1ELb0EL9Algorithm0EEvT_T0_ll
.visible .entry _Z15SoftmaxWarpImplI10DirectLoadI6__halffE11DirectStoreIfS1_EfLi1ELi9ELi32ELi1ELb0EL9Algorithm0EEvT_T0_ll(
	.param .align 8 .b8 _Z15SoftmaxWarpImplI10DirectLoadI6__halffE11DirectStoreIfS1_EfLi1ELi9ELi32ELi1ELb0EL9Algorithm0EEvT_T0_ll_param_0[16],
	.param .align 8 .b8 _Z15SoftmaxWarpImplI10DirectLoadI6__halffE11DirectStoreIfS1_EfLi1ELi9ELi32ELi1ELb0EL9Algorithm0EEvT_T0_ll_param_1[16],
	.param .u64 _Z15SoftmaxWarpImplI10DirectLoadI6__halffE11DirectStoreIfS1_EfLi1ELi9ELi32ELi1ELb0EL9Algorithm0EEvT_T0_ll_param_2,
	.param .u64 _Z15SoftmaxWarpImplI10DirectLoadI6__halffE11DirectStoreIfS1_EfLi1ELi9ELi32ELi1ELb0EL9Algorithm0EEvT_T0_ll_param_3
)
{
	.reg .pred 	%p<14>;
	.reg .b16 	%rs<19>;
	.reg .b32 	%r<46>;
	.reg .b32 	%f<158>;
	.reg .b64 	%rd<27>;

	ld.param.u64 	%rd1, [_Z15SoftmaxWarpImplI10DirectLoadI6__halffE11DirectStoreIfS1_EfLi1ELi9ELi32ELi1ELb0EL9Algorithm0EEvT_T0_ll_param_0];
	ld.param.u64 	%rd2, [_Z15SoftmaxWarpImplI10DirectLoadI6__halffE11DirectStoreIfS1_EfLi1ELi9ELi32ELi1ELb0EL9Algorithm0EEvT_T0_ll_param_0+8];
	ld.param.u64 	%rd3, [_Z15SoftmaxWarpImplI10DirectLoadI6__halffE11DirectStoreIfS1_EfLi1ELi9ELi32ELi1ELb0EL9Algorithm0EEvT_T0_ll_param_1];
	ld.param.u64 	%rd4, [_Z15SoftmaxWarpImplI10DirectLoadI6__halffE11DirectStoreIfS1_EfLi1ELi9ELi32ELi1ELb0EL9Algorithm0EEvT_T0_ll_param_1+8];
	ld.param.u64 	%rd12, [_Z15SoftmaxWarpImplI10DirectLoadI6__halffE11DirectStoreIfS1_EfLi1ELi9ELi32ELi1ELb0EL9Algorithm0EEvT_T0_ll_param_2];
	ld.param.u64 	%rd13, [_Z15SoftmaxWarpImplI10DirectLoadI6__halffE11DirectStoreIfS1_EfLi1ELi9ELi32ELi1ELb0EL9Algorithm0EEvT_T0_ll_param_3];
	setp.lt.s64 	%p1, %rd13, 289;
	@%p1 bra 	$L__BB242_2;
	mov.u64 	%rd14, $str;
	cvta.global.u64 	%rd15, %rd14;
	mov.u64 	%rd16, $str$1;
	cvta.global.u64 	%rd17, %rd16;
	mov.u64 	%rd18, __unnamed_238;
	cvta.global.u64 	%rd19, %rd18;
	{ // callseq 237, 0
	.param .b64 param0;
	st.param.b64 	[param0], %rd15;
	.param .b64 param1;
	st.param.b64 	[param1], %rd17;
	.param .b32 param2;
	st.param.b32 	[param2], 358;
	.param .b64 param3;
	st.param.b64 	[param3], %rd19;
	.param .b64 param4;
	st.param.b64 	[param4], 1;
	call.uni 
	__assertfail, 
	(
	param0, 
	param1, 
	param2, 
	param3, 
	param4
	);
	} // callseq 237
$L__BB242_2:
	mov.u32 	%r2, %nctaid.x;
	mov.u32 	%r3, %ntid.y;
	mul.lo.s32 	%r1, %r2, %r3;
	mov.u32 	%r4, %ctaid.x;
	mov.u32 	%r5, %tid.y;
	mad.lo.s32 	%r6, %r4, %r3, %r5;
	cvt.s64.s32 	%rd26, %r6;
	setp.le.s64 	%p2, %rd12, %rd26;
	@%p2 bra 	$L__BB242_5;
	mov.u32 	%r7, %tid.x;
	cvt.u64.u32 	%rd6, %r7;
	cvta.to.global.u64 	%rd7, %rd3;
	cvta.to.global.u64 	%rd8, %rd1;
	cvt.s64.s32 	%rd9, %r1;
$L__BB242_4:
	mad.lo.s64 	%rd20, %rd26, %rd2, %rd6;
	shl.b64 	%rd21, %rd20, 1;
	add.s64 	%rd22, %rd8, %rd21;
	ld.global.u16 	%rs1, [%rd22];
	// begin inline asm
	{  cvt.f32.f16 %f1, %rs1;}

	// end inline asm
	max.f32 	%f19, %f1, 0fFF800000;
	ld.global.u16 	%rs2, [%rd22+64];
	// begin inline asm
	{  cvt.f32.f16 %f2, %rs2;}

	// end inline asm
	max.f32 	%f20, %f19, %f2;
	ld.global.u16 	%rs3, [%rd22+128];
	// begin inline asm
	{  cvt.f32.f16 %f3, %rs3;}

	// end inline asm
	max.f32 	%f21, %f20, %f3;
	ld.global.u16 	%rs4, [%rd22+192];
	// begin inline asm
	{  cvt.f32.f16 %f4, %rs4;}

	// end inline asm
	max.f32 	%f22, %f21, %f4;
	ld.global.u16 	%rs5, [%rd22+256];
	// begin inline asm
	{  cvt.f32.f16 %f5, %rs5;}

	// end inline asm
	max.f32 	%f23, %f22, %f5;
	ld.global.u16 	%rs6, [%rd22+320];
	// begin inline asm
	{  cvt.f32.f16 %f6, %rs6;}

	// end inline asm
	max.f32 	%f24, %f23, %f6;
	ld.global.u16 	%rs7, [%rd22+384];
	// begin inline asm
	{  cvt.f32.f16 %f7, %rs7;}

	// end inline asm
	max.f32 	%f25, %f24, %f7;
	ld.global.u16 	%rs8, [%rd22+448];
	// begin inline asm
	{  cvt.f32.f16 %f8, %rs8;}

	// end inline asm
	max.f32 	%f26, %f25, %f8;
	ld.global.u16 	%rs9, [%rd22+512];
	// begin inline asm
	{  cvt.f32.f16 %f9, %rs9;}

	// end inline asm
	max.f32 	%f27, %f26, %f9;
	mov.b32 	%r8, %f27;
	shfl.sync.bfly.b32	%r9|%p3, %r8, 16, 31, -1;
	mov.b32 	%f28, %r9;
	max.f32 	%f29, %f27, %f28;
	mov.b32 	%r10, %f29;
	shfl.sync.bfly.b32	%r11|%p4, %r10, 8, 31, -1;
	mov.b32 	%f30, %r11;
	max.f32 	%f31, %f29, %f30;
	mov.b32 	%r12, %f31;
	shfl.sync.bfly.b32	%r13|%p5, %r12, 4, 31, -1;
	mov.b32 	%f32, %r13;
	max.f32 	%f33, %f31, %f32;
	mov.b32 	%r14, %f33;
	shfl.sync.bfly.b32	%r15|%p6, %r14, 2, 31, -1;
	mov.b32 	%f34, %r15;
	max.f32 	%f35, %f33, %f34;
	mov.b32 	%r16, %f35;
	shfl.sync.bfly.b32	%r17|%p7, %r16, 1, 31, -1;
	mov.b32 	%f36, %r17;
	max.f32 	%f37, %f35, %f36;
	sub.f32 	%f38, %f1, %f37;
	fma.rn.f32 	%f39, %f38, 0f3BBB989D, 0f3F000000;
	cvt.sat.f32.f32 	%f40, %f39;
	mov.f32 	%f41, 0f4B400001;
	mov.f32 	%f42, 0f437C0000;
	fma.rm.f32 	%f43, %f40, %f42, %f41;
	add.f32 	%f44, %f43, 0fCB40007F;
	neg.f32 	%f45, %f44;
	fma.rn.f32 	%f46, %f38, 0f3FB8AA3B, %f45;
	fma.rn.f32 	%f47, %f38, 0f32A57060, %f46;
	mov.b32 	%r18, %f43;
	shl.b32 	%r19, %r18, 23;
	mov.b32 	%f48, %r19;
	ex2.approx.ftz.f32 	%f49, %f47;
	mul.f32 	%f50, %f49, %f48;
	add.f32 	%f51, %f50, 0f00000000;
	sub.f32 	%f52, %f2, %f37;
	fma.rn.f32 	%f53, %f52, 0f3BBB989D, 0f3F000000;
	cvt.sat.f32.f32 	%f54, %f53;
	fma.rm.f32 	%f55, %f54, %f42, %f41;
	add.f32 	%f56, %f55, 0fCB40007F;
	neg.f32 	%f57, %f56;
	fma.rn.f32 	%f58, %f52, 0f3FB8AA3B, %f57;
	fma.rn.f32 	%f59, %f52, 0f32A57060, %f58;
	mov.b32 	%r20, %f55;
	shl.b32 	%r21, %r20, 23;
	mov.b32 	%f60, %r21;
	ex2.approx.ftz.f32 	%f61, %f59;
	mul.f32 	%f62, %f61, %f60;
	add.f32 	%f63, %f51, %f62;
	sub.f32 	%f64, %f3, %f37;
	fma.rn.f32 	%f65, %f64, 0f3BBB989D, 0f3F000000;
	cvt.sat.f32.f32 	%f66, %f65;
	fma.rm.f32 	%f67, %f66, %f42, %f41;
	add.f32 	%f68, %f67, 0fCB40007F;
	neg.f32 	%f69, %f68;
	fma.rn.f32 	%f70, %f64, 0f3FB8AA3B, %f69;
	fma.rn.f32 	%f71, %f64, 0f32A57060, %f70;
	mov.b32 	%r22, %f67;
	shl.b32 	%r23, %r22, 23;
	mov.b32 	%f72, %r23;
	ex2.approx.ftz.f32 	%f73, %f71;
	mul.f32 	%f74, %f73, %f72;
	add.f32 	%f75, %f63, %f74;
	sub.f32 	%f76, %f4, %f37;
	fma.rn.f32 	%f77, %f76, 0f3BBB989D, 0f3F000000;
	cvt.sat.f32.f32 	%f78, %f77;
	fma.rm.f32 	%f79, %f78, %f42, %f41;
	add.f32 	%f80, %f79, 0fCB40007F;
	neg.f32 	%f81, %f80;
	fma.rn.f32 	%f82, %f76, 0f3FB8AA3B, %f81;
	fma.rn.f32 	%f83, %f76, 0f32A57060, %f82;
	mov.b32 	%r24, %f79;
	shl.b32 	%r25, %r24, 23;
	mov.b32 	%f84, %r25;
	ex2.approx.ftz.f32 	%f85, %f83;
	mul.f32 	%f86, %f85, %f84;
	add.f32 	%f87, %f75, %f86;
	sub.f32 	%f88, %f5, %f37;
	fma.rn.f32 	%f89, %f88, 0f3BBB989D, 0f3F000000;
	cvt.sat.f32.f32 	%f90, %f89;
	fma.rm.f32 	%f91, %f90, %f42, %f41;
	add.f32 	%f92, %f91, 0fCB40007F;
	neg.f32 	%f93, %f92;
	fma.rn.f32 	%f94, %f88, 0f3FB8AA3B, %f93;
	fma.rn.f32 	%f95, %f88, 0f32A57060, %f94;
	mov.b32 	%r26, %f91;
	shl.b32 	%r27, %r26, 23;
	mov.b32 	%f96, %r27;
	ex2.approx.ftz.f32 	%f97, %f95;
	mul.f32 	%f98, %f97, %f96;
	add.f32 	%f99, %f87, %f98;
	sub.f32 	%f100, %f6, %f37;
	fma.rn.f32 	%f101, %f100, 0f3BBB989D, 0f3F000000;
	cvt.sat.f32.f32 	%f102, %f101;
	fma.rm.f32 	%f103, %f102, %f42, %f41;
	add.f32 	%f104, %f103, 0fCB40007F;
	neg.f32 	%f105, %f104;
	fma.rn.f32 	%f106, %f100, 0f3FB8AA3B, %f105;
	fma.rn.f32 	%f107, %f100, 0f32A57060, %f106;
	mov.b32 	%r28, %f103;
	shl.b32 	%r29, %r28, 23;
	mov.b32 	%f108, %r29;
	ex2.approx.ftz.f32 	%f109, %f107;
	mul.f32 	%f110, %f109, %f108;
	add.f32 	%f111, %f99, %f110;
	sub.f32 	%f112, %f7, %f37;
	fma.rn.f32 	%f113, %f112, 0f3BBB989D, 0f3F000000;
	cvt.sat.f32.f32 	%f114, %f113;
	fma.rm.f32 	%f115, %f114, %f42, %f41;
	add.f32 	%f116, %f115, 0fCB40007F;
	neg.f32 	%f117, %f116;
	fma.rn.f32 	%f118, %f112, 0f3FB8AA3B, %f117;
	fma.rn.f32 	%f119, %f112, 0f32A57060, %f118;
	mov.b32 	%r30, %f115;
	shl.b32 	%r31, %r30, 23;
	mov.b32 	%f120, %r31;
	ex2.approx.ftz.f32 	%f121, %f119;
	mul.f32 	%f122, %f121, %f120;
	add.f32 	%f123, %f111, %f122;
	sub.f32 	%f124, %f8, %f37;
	fma.rn.f32 	%f125, %f124, 0f3BBB989D, 0f3F000000;
	cvt.sat.f32.f32 	%f126, %f125;
	fma.rm.f32 	%f127, %f126, %f42, %f41;
	add.f32 	%f128, %f127, 0fCB40007F;
	neg.f32 	%f129, %f128;
	fma.rn.f32 	%f130, %f124, 0f3FB8AA3B, %f129;
	fma.rn.f32 	%f131, %f124, 0f32A57060, %f130;
	mov.b32 	%r32, %f127;
	shl.b32 	%r33, %r32, 23;
	mov.b32 	%f132, %r33;
	ex2.approx.ftz.f32 	%f133, %f131;
	mul.f32 	%f134, %f133, %f132;
	add.f32 	%f135, %f123, %f134;
	sub.f32 	%f136, %f9, %f37;
	fma.rn.f32 	%f137, %f136, 0f3BBB989D, 0f3F000000;
	cvt.sat.f32.f32 	%f138, %f137;
	fma.rm.f32 	%f139, %f138, %f42, %f41;
	add.f32 	%f140, %f139, 0fCB40007F;
	neg.f32 	%f141, %f140;
	fma.rn.f32 	%f142, %f136, 0f3FB8AA3B, %f141;
	fma.rn.f32 	%f143, %f136, 0f32A57060, %f142;
	mov.b32 	%r34, %f139;
	shl.b32 	%r35, %r34, 23;
	mov.b32 	%f144, %r35;
	ex2.approx.ftz.f32 	%f145, %f143;
	mul.f32 	%f146, %f145, %f144;
	add.f32 	%f147, %f135, %f146;
	mov.b32 	%r36, %f147;
	shfl.sync.bfly.b32	%r37|%p8, %r36, 16, 31, -1;
	mov.b32 	%f148, %r37;
	add.f32 	%f149, %f147, %f148;
	mov.b32 	%r38, %f149;
	shfl.sync.bfly.b32	%r39|%p9, %r38, 8, 31, -1;
	mov.b32 	%f150, %r39;
	add.f32 	%f151, %f149, %f150;
	mov.b32 	%r40, %f151;
	shfl.sync.bfly.b32	%r41|%p10, %r40, 4, 31, -1;
	mov.b32 	%f152, %r41;
	add.f32 	%f153, %f151, %f152;
	mov.b32 	%r42, %f153;
	shfl.sync.bfly.b32	%r43|%p11, %r42, 2, 31, -1;
	mov.b32 	%f154, %r43;
	add.f32 	%f155, %f153, %f154;
	mov.b32 	%r44, %f155;
	shfl.sync.bfly.b32	%r45|%p12, %r44, 1, 31, -1;
	mov.b32 	%f156, %r45;
	add.f32 	%f157, %f155, %f156;
	div.rn.f32 	%f10, %f50, %f157;
	div.rn.f32 	%f11, %f62, %f157;
	div.rn.f32 	%f12, %f74, %f157;
	div.rn.f32 	%f13, %f86, %f157;
	div.rn.f32 	%f14, %f98, %f157;
	div.rn.f32 	%f15, %f110, %f157;
	div.rn.f32 	%f16, %f122, %f157;
	div.rn.f32 	%f17, %f134, %f157;
	div.rn.f32 	%f18, %f146, %f157;
	mad.lo.s64 	%rd23, %rd26, %rd4, %rd6;
	// begin inline asm
	{  cvt.rn.f16.f32 %rs10, %f10;}

	// end inline asm
	shl.b64 	%rd24, %rd23, 1;
	add.s64 	%rd25, %rd7, %rd24;
	st.global.u16 	[%rd25], %rs10;
	// begin inline asm
	{  cvt.rn.f16.f32 %rs11, %f11;}

	// end inline asm
	st.global.u16 	[%rd25+64], %rs11;
	// begin inline asm
	{  cvt.rn.f16.f32 %rs12, %f12;}

	// end inline asm
	st.global.u16 	[%rd25+128], %rs12;
	// begin inline asm
	{  cvt.rn.f16.f32 %rs13, %f13;}

	// end inline asm
	st.global.u16 	[%rd25+192], %rs13;
	// begin inline asm
	{  cvt.rn.f16.f32 %rs14, %f14;}

	// end inline asm
	st.global.u16 	[%rd25+256], %rs14;
	// begin inline asm
	{  cvt.rn.f16.f32 %rs15, %f15;}

	// end inline asm
	st.global.u16 	[%rd25+320], %rs15;
	// begin inline asm
	{  cvt.rn.f16.f32 %rs16, %f16;}

	// end inline asm
	st.global.u16 	[%rd25+384], %rs16;
	// begin inline asm
	{  cvt.rn.f16.f32 %rs17, %f17;}

	// end inline asm
	st.global.u16 	[%rd25+448], %rs17;
	// begin inline asm
	{  cvt.rn.f16.f32 %rs18, %f18;}

	// end inline asm
	st.global.u16 	[%rd25+512], %rs18;
	add.s64 	%rd26, %rd26, %rd9;
	setp.lt.s64 	%p13, %rd26, %rd12;
	@%p13 bra 	$L__BB242_4;
$L__BB242_5:
	ret;

}
	// .globl	_Z15SoftmaxWarpImplI10DirectLoadI6__halffE11DirectStoreIfS1_EfLi1ELi9ELi32ELi1ELb1EL9Algorithm0EEvT_T0_ll
.visible .entry _Z15SoftmaxWarpImplI10DirectLoadI6__halffE11DirectStoreIfS1_EfLi1ELi9ELi32ELi1ELb1EL9Algorithm0EEvT_T0_ll(
	.param .align 8 .b8 _Z15SoftmaxWarpImplI10DirectLoadI6__halffE11DirectStoreIfS1_EfLi1ELi9ELi32ELi1ELb1EL9Algorithm0EEvT_T0_ll_param_0[16],
	.param .align 8 .b8 _Z15SoftmaxWarpImplI10DirectLoadI6__halffE11DirectStoreIfS1_EfLi1ELi9ELi32ELi1ELb1EL9Algorithm0EEvT_T0_ll_param_1[16],
	.param .u64 _Z15SoftmaxWarpImplI10DirectLoadI6__halffE11DirectStoreIfS1_EfLi1ELi9ELi32ELi1ELb1EL9Algorithm0EEvT_T0_ll_param_2,
	.param .u64 _Z15SoftmaxWarpImplI10DirectLoadI6__halffE11DirectStoreIfS1_EfLi1ELi9ELi32ELi1ELb1EL9Algorithm0EEvT_T0_ll_param_3
)
{
	.reg .pred 	%p<32>;
	.reg .b16 	%rs<19>;
	.reg .b32 	%r<54>;
	.reg .b32 	%f<221>;
	.reg .b64 	%rd<35>;

	ld.param.u64 	%rd19, [_Z15SoftmaxWarpImplI10DirectLoadI6__halffE11DirectStoreIfS1_EfLi1ELi9ELi32ELi1ELb1EL9Algorithm0EEvT_T0_ll_param_1+8];
	ld.param.u64 	%rd18, [_Z15SoftmaxWarpImplI10DirectLoadI6__halffE11DirectStoreIfS1_EfLi1ELi9ELi32ELi1ELb1EL9Algorithm0EEvT_T0_ll_param_1];
	ld.param.u64 	%rd17, [_Z15SoftmaxWarpImplI10DirectLoadI6__halffE11DirectStoreIfS1_EfLi1ELi9ELi32ELi1ELb1EL9Algorithm0EEvT_T0_ll_param_0+8];
	ld.param.u64 	%rd16, [_Z15SoftmaxWarpImplI10DirectLoadI6__halffE11DirectStoreIfS1_EfLi1ELi9ELi32ELi1ELb1EL9Algorithm0EEvT_T0_ll_param_0];
	ld.param.u64 	%rd20, [_Z15SoftmaxWarpImplI10DirectLoadI6__halffE11DirectStoreIfS1_EfLi1ELi9ELi32ELi1ELb1EL9Algorithm0EEvT_T0_ll_param_2];
	ld.param.u64 	%rd21, [_Z15SoftmaxWarpImplI10DirectLoadI6__halffE11DirectStoreIfS1_EfLi1ELi9ELi32ELi1ELb1EL9Algorithm0EEvT_T0_ll_param_3];
	setp.lt.s64 	%p1, %rd21, 289;
	@%p1 bra 	$L__BB243_2;
	mov.u64 	%rd22, $str;
	cvta.global.u64 	%rd23, %rd22;
	mov.u64 	%rd24, $str$1;
	cvta.global.u64 	%rd25, %rd24;
	mov.u64 	%rd26, __unnamed_239;
	cvta.global.u64 	%rd27, %rd26;
	{ // callseq 238, 0
	.param .b64 param0;
	st.param.b64 	[param0], %rd23;
	.param .b64 param1;
	st.param.b64 	[param1], %rd25;
	.param .b32 param2;
	st.param.b32 	[param2], 358;
	.param .b64 param3;
	st.param.b64 	[param3], %rd27;
	.param .b64 param4;
	st.param.b64 	[param4], 1;
	call.uni 
	__assertfail, 
	(
	param0, 
	param1, 
	param2, 
	param3, 
	param4
	);
	} // callseq 238
$L__BB243_2:
	mov.u32 	%r2, %nctaid.x;
	mov.u32 	%r3, %ntid.y;
	mul.lo.s32 	%r1, %r2, %r3;
	mov.u32 	%r4, %ctaid.x;
	mov.u32 	%r5, %tid.y;
	mad.lo.s32 	%r6, %r4, %r3, %r5;
	cvt.s64.s32 	%rd34, %r6;
	setp.le.s64 	%p2, %rd20, %rd34;
	@%p2 bra 	$L__BB243_41;
	mov.u32 	%r7, %tid.x;
	cvt.u64.u32 	%rd2, %r7;
	add.s32 	%r8, %r7, 32;
	cvt.u64.u32 	%rd3, %r8;
	add.s32 	%r9, %r7, 64;
	cvt.u64.u32 	%rd4, %r9;
	add.s32 	%r10, %r7, 96;
	cvt.u64.u32 	%rd5, %r10;
	add.s32 	%r11, %r7, 128;
	cvt.u64.u32 	%rd6, %r11;
	add.s32 	%r12, %r7, 160;
	cvt.u64.u32 	%rd7, %r12;
	add.s32 	%r13, %r7, 192;
	cvt.u64.u32 	%rd8, %r13;
	add.s32 	%r14, %r7, 224;
	cvt.u64.u32 	%rd9, %r14;
	add.s32 	%r15, %r7, 256;
	cvt.u64.u32 	%rd10, %r15;
	cvt.s64.s32 	%rd11, %r1;
$L__BB243_4:
	setp.le.s64 	%p3, %rd21, %rd2;
	mad.lo.s64 	%rd28, %rd34, %rd17, %rd2;
	cvta.to.global.u64 	%rd29, %rd16;
	shl.b64 	%rd30, %rd28, 1;
	add.s64 	%rd13, %rd29, %rd30;
	mov.f32 	%f203, 0fFF800000;
	mov.f32 	%f206, %f203;
	@%p3 bra 	$L__BB243_6;
	ld.global.u16 	%rs1, [%rd13];
	// begin inline asm
	{  cvt.f32.f16 %f203, %rs1;}

	// end inline asm
	max.f32 	%f206, %f203, 0fFF800000;
$L__BB243_6:
	setp.le.s64 	%p4, %rd21, %rd3;
	mov.f32 	%f205, 0fFF800000;
	@%p4 bra 	$L__BB243_8;
	ld.global.u16 	%rs2, [%rd13+64];
	// begin inline asm
	{  cvt.f32.f16 %f205, %rs2;}

	// end inline asm
	max.f32 	%f206, %f206, %f205;
$L__BB243_8:
	setp.le.s64 	%p5, %rd21, %rd4;
	mov.f32 	%f207, 0fFF800000;
	@%p5 bra 	$L__BB243_10;
	ld.global.u16 	%rs3, [%rd13+128];
	// begin inline asm
	{  cvt.f32.f16 %f207, %rs3;}

	// end inline asm
	max.f32 	%f206, %f206, %f207;
$L__BB243_10:
	setp.le.s64 	%p6, %rd21, %rd5;
	mov.f32 	%f209, 0fFF800000;
	@%p6 bra 	$L__BB243_12;
	ld.global.u16 	%rs4, [%rd13+192];
	// begin inline asm
	{  cvt.f32.f16 %f209, %rs4;}

	// end inline asm
	max.f32 	%f206, %f206, %f209;
$L__BB243_12:
	setp.le.s64 	%p7, %rd21, %rd6;
	mov.f32 	%f211, 0fFF800000;
	@%p7 bra 	$L__BB243_14;
	ld.global.u16 	%rs5, [%rd13+256];
	// begin inline asm
	{  cvt.f32.f16 %f211, %rs5;}

	// end inline asm
	max.f32 	%f206, %f206, %f211;
$L__BB243_14:
	setp.le.s64 	%p8, %rd21, %rd7;
	mov.f32 	%f213, 0fFF800000;
	@%p8 bra 	$L__BB243_16;
	ld.global.u16 	%rs6, [%rd13+320];
	// begin inline asm
	{  cvt.f32.f16 %f213, %rs6;}

	// end inline asm
	max.f32 	%f206, %f206, %f213;
$L__BB243_16:
	setp.le.s64 	%p9, %rd21, %rd8;
	mov.f32 	%f215, 0fFF800000;
	@%p9 bra 	$L__BB243_18;
	ld.global.u16 	%rs7, [%rd13+384];
	// begin inline asm
	{  cvt.f32.f16 %f215, %rs7;}

	// end inline asm
	max.f32 	%f206, %f206, %f215;
$L__BB243_18:
	setp.le.s64 	%p10, %rd21, %rd9;
	mov.f32 	%f217, 0fFF800000;
	@%p10 bra 	$L__BB243_20;
	ld.global.u16 	%rs8, [%rd13+448];
	// begin inline asm
	{  cvt.f32.f16 %f217, %rs8;}

	// end inline asm
	max.f32 	%f206, %f206, %f217;
$L__BB243_20:
	setp.le.s64 	%p11, %rd21, %rd10;
	mov.f32 	%f219, 0fFF800000;
	@%p11 bra 	$L__BB243_22;
	ld.global.u16 	%rs9, [%rd13+512];
	// begin inline asm
	{  cvt.f32.f16 %f219, %rs9;}

	// end inline asm
	max.f32 	%f206, %f206, %f219;
$L__BB243_22:
	setp.le.s64 	%p12, %rd21, %rd2;
	mov.b32 	%r16, %f206;
	shfl.sync.bfly.b32	%r17|%p13, %r16, 16, 31, -1;
	mov.b32 	%f64, %r17;
	max.f32 	%f65, %f206, %f64;
	mov.b32 	%r18, %f65;
	shfl.sync.bfly.b32	%r19|%p14, %r18, 8, 31, -1;
	mov.b32 	%f66, %r19;
	max.f32 	%f67, %f65, %f66;
	mov.b32 	%r20, %f67;
	shfl.sync.bfly.b32	%r21|%p15, %r20, 4, 31, -1;
	mov.b32 	%f68, %r21;
	max.f32 	%f69, %f67, %f68;
	mov.b32 	%r22, %f69;
	shfl.sync.bfly.b32	%r23|%p16, %r22, 2, 31, -1;
	mov.b32 	%f70, %r23;
	max.f32 	%f71, %f69, %f70;
	mov.b32 	%r24, %f71;
	shfl.sync.bfly.b32	%r25|%p17, %r24, 1, 31, -1;
	mov.b32 	%f72, %r25;
	max.f32 	%f73, %f71, %f72;
	sub.f32 	%f74, %f203, %f73;
	fma.rn.f32 	%f75, %f74, 0f3BBB989D, 0f3F000000;
	cvt.sat.f32.f32 	%f76, %f75;
	mov.f32 	%f77, 0f4B400001;
	mov.f32 	%f78, 0f437C0000;
	fma.rm.f32 	%f79, %f76, %f78, %f77;
	add.f32 	%f80, %f79, 0fCB40007F;
	neg.f32 	%f81, %f80;
	fma.rn.f32 	%f82, %f74, 0f3FB8AA3B, %f81;
	fma.rn.f32 	%f83, %f74, 0f32A57060, %f82;
	mov.b32 	%r26, %f79;
	shl.b32 	%r27, %r26, 23;
	mov.b32 	%f84, %r27;
	ex2.approx.ftz.f32 	%f85, %f83;
	mul.f32 	%f86, %f85, %f84;
	add.f32 	%f87, %f86, 0f00000000;
	sub.f32 	%f88, %f205, %f73;
	fma.rn.f32 	%f89, %f88, 0f3BBB989D, 0f3F000000;
	cvt.sat.f32.f32 	%f90, %f89;
	fma.rm.f32 	%f91, %f90, %f78, %f77;
	add.f32 	%f92, %f91, 0fCB40007F;
	neg.f32 	%f93, %f92;
	fma.rn.f32 	%f94, %f88, 0f3FB8AA3B, %f93;
	fma.rn.f32 	%f95, %f88, 0f32A57060, %f94;
	mov.b32 	%r28, %f91;
	shl.b32 	%r29, %r28, 23;
	mov.b32 	%f96, %r29;
	ex2.approx.ftz.f32 	%f97, %f95;
	mul.f32 	%f98, %f97, %f96;
	add.f32 	%f99, %f87, %f98;
	sub.f32 	%f100, %f207, %f73;
	fma.rn.f32 	%f101, %f100, 0f3BBB989D, 0f3F000000;
	cvt.sat.f32.f32 	%f102, %f101;
	fma.rm.f32 	%f103, %f102, %f78, %f77;
	add.f32 	%f104, %f103, 0fCB40007F;
	neg.f32 	%f105, %f104;
	fma.rn.f32 	%f106, %f100, 0f3FB8AA3B, %f105;
	fma.rn.f32 	%f107, %f100, 0f32A57060, %f106;
	mov.b32 	%r30, %f103;
	shl.b32 	%r31, %r30, 23;
	mov.b32 	%f108, %r31;
	ex2.approx.ftz.f32 	%f109, %f107;
	mul.f32 	%f110, %f109, %f108;
	add.f32 	%f111, %f99, %f110;
	sub.f32 	%f112, %f209, %f73;
	fma.rn.f32 	%f113, %f112, 0f3BBB989D, 0f3F000000;
	cvt.sat.f32.f32 	%f114, %f113;
	fma.rm.f32 	%f115, %f114, %f78, %f77;
	add.f32 	%f116, %f115, 0fCB40007F;
	neg.f32 	%f117, %f116;
	fma.rn.f32 	%f118, %f112, 0f3FB8AA3B, %f117;
	fma.rn.f32 	%f119, %f112, 0f32A57060, %f118;
	mov.b32 	%r32, %f115;
	shl.b32 	%r33, %r32, 23;
	mov.b32 	%f120, %r33;
	ex2.approx.ftz.f32 	%f121, %f119;
	mul.f32 	%f122, %f121, %f120;
	add.f32 	%f123, %f111, %f122;
	sub.f32 	%f124, %f211, %f73;
	fma.rn.f32 	%f125, %f124, 0f3BBB989D, 0f3F000000;
	cvt.sat.f32.f32 	%f126, %f125;
	fma.rm.f32 	%f127, %f126, %f78, %f77;
	add.f32 	%f128, %f127, 0fCB40007F;
	neg.f32 	%f129, %f128;
	fma.rn.f32 	%f130, %f124, 0f3FB8AA3B, %f129;
	fma.rn.f32 	%f131, %f124, 0f32A57060, %f130;
	mov.b32 	%r34, %f127;
	shl.b32 	%r35, %r34, 23;
	mov.b32 	%f132, %r35;
	ex2.approx.ftz.f32 	%f133, %f131;
	mul.f32 	%f134, %f133, %f132;
	add.f32 	%f135, %f123, %f134;
	sub.f32 	%f136, %f213, %f73;
	fma.rn.f32 	%f137, %f136, 0f3BBB989D, 0f3F000000;
	cvt.sat.f32.f32 	%f138, %f137;
	fma.rm.f32 	%f139, %f138, %f78, %f77;
	add.f32 	%f140, %f139, 0fCB40007F;
	neg.f32 	%f141, %f140;
	fma.rn.f32 	%f142, %f136, 0f3FB8AA3B, %f141;
	fma.rn.f32 	%f143, %f136, 0f32A57060, %f142;
	mov.b32 	%r36, %f139;
	shl.b32 	%r37, %r36, 23;
	mov.b32 	%f144, %r37;
	ex2.approx.ftz.f32 	%f145, %f143;
	mul.f32 	%f146, %f145, %f144;
	add.f32 	%f147, %f135, %f146;
	sub.f32 	%f148, %f215, %f73;
	fma.rn.f32 	%f149, %f148, 0f3BBB989D, 0f3F000000;
	cvt.sat.f32.f32 	%f150, %f149;
	fma.rm.f32 	%f151, %f150, %f78, %f77;
	add.f32 	%f152, %f151, 0fCB40007F;
	neg.f32 	%f153, %f152;
	fma.rn.f32 	%f154, %f148, 0f3FB8AA3B, %f153;
	fma.rn.f32 	%f155, %f148, 0f32A57060, %f154;
	mov.b32 	%r38, %f151;
	shl.b32 	%r39, %r38, 23;
	mov.b32 	%f156, %r39;
	ex2.approx.ftz.f32 	%f157, %f155;
	mul.f32 	%f158, %f157, %f156;
	add.f32 	%f159, %f147, %f158;
	sub.f32 	%f160, %f217, %f73;
	fma.rn.f32 	%f161, %f160, 0f3BBB989D, 0f3F000000;
	cvt.sat.f32.f32 	%f162, %f161;
	fma.rm.f32 	%f163, %f162, %f78, %f77;
	add.f32 	%f164, %f163, 0fCB40007F;
	neg.f32 	%f165, %f164;
	fma.rn.f32 	%f166, %f160, 0f3FB8AA3B, %f165;
	fma.rn.f32 	%f167, %f160, 0f32A57060, %f166;
	mov.b32 	%r40, %f163;
	shl.b32 	%r41, %r40, 23;
	mov.b32 	%f168, %r41;
	ex2.approx.ftz.f32 	%f169, %f167;
	mul.f32 	%f170, %f169, %f168;
	add.f32 	%f171, %f159, %f170;
	sub.f32 	%f172, %f219, %f73;
	fma.rn.f32 	%f173, %f172, 0f3BBB989D, 0f3F000000;
	cvt.sat.f32.f32 	%f174, %f173;
	fma.rm.f32 	%f175, %f174, %f78, %f77;
	add.f32 	%f176, %f175, 0fCB40007F;
	neg.f32 	%f177, %f176;
	fma.rn.f32 	%f178, %f172, 0f3FB8AA3B, %f177;
	fma.rn.f32 	%f179, %f172, 0f32A57060, %f178;
	mov.b32 	%r42, %f175;
	shl.b32 	%r43, %r42, 23;
	mov.b32 	%f180, %r43;
	ex2.approx.ftz.f32 	%f181, %f179;
	mul.f32 	%f182, %f181, %f180;
	add.f32 	%f183, %f171, %f182;
	mov.b32 	%r44, %f183;
	shfl.sync.bfly.b32	%r45|%p18, %r44, 16, 31, -1;
	mov.b32 	%f184, %r45;
	add.f32 	%f185, %f183, %f184;
	mov.b32 	%r46, %f185;
	shfl.sync.bfly.b32	%r47|%p19, %r46, 8, 31, -1;
	mov.b32 	%f186, %r47;
	add.f32 	%f187, %f185, %f186;
	mov.b32 	%r48, %f187;
	shfl.sync.bfly.b32	%r49|%p20, %r48, 4, 31, -1;
	mov.b32 	%f188, %r49;
	add.f32 	%f189, %f187, %f188;
	mov.b32 	%r50, %f189;
	shfl.sync.bfly.b32	%r51|%p21, %r50, 2, 31, -1;
	mov.b32 	%f190, %r51;
	add.f32 	%f191, %f189, %f190;
	mov.b32 	%r52, %f191;
	shfl.sync.bfly.b32	%r53|%p22, %r52, 1, 31, -1;
	mov.b32 	%f192, %r53;
	add.f32 	%f193, %f191, %f192;
	div.rn.f32 	%f37, %f86, %f193;
	div.rn.f32 	%f38, %f98, %f193;
	div.rn.f32 	%f39, %f110, %f193;
	div.rn.f32 	%f40, %f122, %f193;
	div.rn.f32 	%f41, %f134, %f193;
	div.rn.f32 	%f42, %f146, %f193;
	div.rn.f32 	%f43, %f158, %f193;
	div.rn.f32 	%f44, %f170, %f193;
	div.rn.f32 	%f45, %f182, %f193;
	mad.lo.s64 	%rd31, %rd34, %rd19, %rd2;
	cvta.to.global.u64 	%rd32, %rd18;
	shl.b64 	%rd33, %rd31, 1;
	add.s64 	%rd14, %rd32, %rd33;
	@%p12 bra 	$L__BB243_24;
	// begin inline asm
	{  cvt.rn.f16.f32 %rs10, %f37;}

	// end inline asm
	st.global.u16 	[%rd14], %rs10;
$L__BB243_24:
	setp.le.s64 	%p23, %rd21, %rd3;
	@%p23 bra 	$L__BB243_26;
	// begin inline asm
	{  cvt.rn.f16.f32 %rs11, %f38;}

	// end inline asm
	st.global.u16 	[%rd14+64], %rs11;
$L__BB243_26:
	setp.le.s64 	%p24, %rd21, %rd4;
	@%p24 bra 	$L__BB243_28;
	// begin inline asm
	{  cvt.rn.f16.f32 %rs12, %f39;}

	// end inline asm
	st.global.u16 	[%rd14+128], %rs12;
$L__BB243_28:
	setp.le.s64 	%p25, %rd21, %rd5;
	@%p25 bra 	$L__BB243_30;
	// begin inline asm
	{  cvt.rn.f16.f32 %rs13, %f40;}

	// end inline asm
	st.global.u16 	[%rd14+192], %rs13;
$L__BB243_30:
	setp.le.s64 	%p26, %rd21, %rd6;
	@%p26 bra 	$L__BB243_32;
	// begin inline asm
	{  cvt.rn.f16.f32 %rs14, %f41;}

	// end inline asm
	st.global.u16 	[%rd14+256], %rs14;
$L__BB243_32:
	setp.le.s64 	%p27, %rd21, %rd7;
	@%p27 bra 	$L__BB243_34;
	// begin inline asm
	{  cvt.rn.f16.f32 %rs15, %f42;}

	// end inline asm
	st.global.u16 	[%rd14+320], %rs15;
$L__BB243_34:
	setp.le.s64 	%p28, %rd21, %rd8;
	@%p28 bra 	$L__BB243_36;
	// begin inline asm
	{  cvt.rn.f16.f32 %rs16, %f43;}

	// end inline asm
	st.global.u16 	[%rd14+384], %rs16;
$L__BB243_36:
	setp.le.s64 	%p29, %rd21, %rd9;
	@%p29 bra 	$L__BB243_38;
	// begin inline asm
	{  cvt.rn.f16.f32 %rs17, %f44;}

	// end inline asm
	st.global.u16 	[%rd14+448], %rs17;
$L__BB243_38:
	setp.le.s64 	%p30, %rd21, %rd10;
	@%p30 bra 	$L__BB243_40;
	// begin inline asm
	{  cvt.rn.f16.f32 %rs18, %f45;}

	// end inline asm
	st.global.u16 	[%rd14+512], %rs18;
$L__BB243_40:
	add.s64 	%rd34, %rd34, %rd11;
	setp.lt.s64 	%p31, %rd34, %rd20;
	@%p31 bra 	$L__BB243_4;
$L__BB243_41:
	ret;

}
	// .globl	_Z15SoftmaxWarpImplI10DirectLoadI6__halffE11DirectStoreIfS1_EfLi1ELi10ELi32ELi1ELb0EL9Algorithm0EEvT_T0_ll
.visible .entry _Z15SoftmaxWarpImplI10DirectLoadI6__halffE11DirectStoreIfS1_EfLi1ELi10ELi32ELi1ELb0EL9Algorithm0EEvT_T0_ll(
	.param .align 8 .b8 _Z15SoftmaxWarpImplI10DirectLoadI6__halffE11DirectStoreIfS1_EfLi1ELi10ELi32ELi1ELb0EL9Algorithm0EEvT_T0_ll_param_0[16],
	.param .align 8 .b8 _Z15SoftmaxWarpImplI10DirectLoadI6__halffE11DirectStoreIfS1_EfLi1ELi10ELi32ELi1ELb0EL9Algorithm0EEvT_T0_ll_param_1[16],
	.param .u64 _Z15SoftmaxWarpImplI10DirectLoadI6__halffE11DirectStoreIfS1_EfLi1ELi10ELi32ELi1ELb0EL9Algorithm0EEvT_T0_ll_param_2,
	.param .u64 _Z15SoftmaxWarpImplI10DirectLoadI6__halffE11DirectStoreIfS1_EfLi1ELi10ELi32ELi1ELb0EL9Algorithm0EEvT_T0_ll_param_3
)
{
	.reg .pred 	%p<14>;
	.reg .b16 	%rs<21>;
	.reg .b32 	%r<48>;
	.reg .b32 	%f<173>;
	.reg .b64 	%rd<27>;

	ld.param.u64 	%rd1, [_Z15SoftmaxWarpImplI10DirectLoadI6__halffE11DirectStoreIfS1_EfLi1ELi10ELi32ELi1ELb0EL9Algorithm0EEvT_T0_ll_param_0];
	ld.param.u64 	%rd2, [_Z15SoftmaxWarpImplI10DirectLoadI6__halffE11DirectStoreIfS1_EfLi1ELi10ELi32ELi1ELb0EL9Algorithm0EEvT_T0_ll_param_0+8];
	ld.param.u64 	%rd3, [_Z15SoftmaxWarpImplI10DirectLoadI6__halffE11DirectStoreIfS1_EfLi1ELi10ELi32ELi1ELb0EL9Algorithm0EEvT_T0_ll_param_1];
	ld.param.u64 	%rd4, [_Z15SoftmaxWarpImplI10DirectLoadI6__halffE11DirectStoreIfS1_EfLi1ELi10ELi32ELi1ELb0EL9Algorithm0EEvT_T0_ll_param_1+8];
	ld.param.u64 	%rd12, [_Z15SoftmaxWarpImplI10DirectLoadI6__halffE11DirectStoreIfS1_EfLi1ELi10ELi32ELi1ELb0EL9Algorithm0EEvT_T0_ll_param_2];
	ld.param.u64 	%rd13, [_Z15SoftmaxWarpImplI10DirectLoadI6__halffE11DirectStoreIfS1_EfLi1ELi10ELi32ELi1ELb0EL9Algorithm0EEvT_T0_ll_param_3];
	setp.lt.s64 	%p1, %rd13, 321;
	@%p1 bra 	$L__BB244_2;
	mov.u64 	%rd14, $str;
	cvta.global.u64 	%rd15, %rd14;
	mov.u64 	%rd16, $str$1;
	cvta.global.u64 	%rd17, %rd16;
	mov.u64 	%rd18, __unnamed_240;
	cvta.global.u64 	%rd19, %rd18;
	{ // callseq 239, 0
	.param .b64 param0;
	st.param.b64 	[param0], %rd15;
	.param .b64 param1;
	st.param.b64 	[param1], %rd17;
	.param .b32 param2;
	st.param.b32 	[param2], 358;
	.param .b64 param3;
	st.param.b64 	[param3], %rd19;
	.param .b64 param4;
	st.param.b64 	[param4], 1;
	call.uni 
	__assertfail, 
	(
	param0, 
	param1, 
	param2, 
	param3, 
	param4
	);
	} // callseq 239
$L__BB244_2:
	mov.u32 	%r2, %nctaid.x;
	mov.u32 	%r3, %ntid.y;
	mul.lo.s32 	%r1, %r2, %r3;
	mov.u32 	%r4, %ctaid.x;
	mov.u32 	%r5, %tid.y;
	mad.lo.s32 	%r6, %r4, %r3, %r5;
	cvt.s64.s32 	%rd26, %r6;
	setp.le.s64 	%p2, %rd12, %rd26;
	@%p2 bra 	$L__BB244_5;
	mov.u32 	%r7, %tid.x;
	cvt.u64.u32 	%rd6, %r7;
	cvta.to.global.u64 	%rd7, %rd3;
	cvta.to.global.u64 	%rd8, %rd1;
	cvt.s64.s32 	%rd9, %r1;
$L__BB244_4:
	mad.lo.s64 	%rd20, %rd26, %rd2, %rd6;
	shl.b64 	%rd21, %rd20, 1;
	add.s64 	%rd22, %rd8, %rd21;
	ld.global.u16 	%rs1, [%rd22];
	// begin inline asm
	{  cvt.f32.f16 %f1, %rs1;}

	// end inline asm
	max.f32 	%f21, %f1, 0fFF800000;
	ld.global.u16 	%rs2, [%rd22+64];
	// begin inline asm
	{  cvt.f32.f16 %f2, %rs2;}

	// end inline asm
	max.f32 	%f22, %f21, %f2;
	ld.global.u16 	%rs3, [%rd22+128];
	// begin inline asm
	{  cvt.f32.f16 %f3, %rs3;}

	// end inline asm
	max.f32 	%f23, %f22, %f3;
	ld.global.u16 	%rs4, [%rd22+192];
	// begin inline asm
	{  cvt.f32.f16 %f4, %rs4;}

	// end inline asm
	max.f32 	%f24, %f23, %f4;
	ld.global.u16 	%rs5, [%rd22+256];
	// begin inline asm
	{  cvt.f32.f16 %f5, %rs5;}

	// end inline asm
	max.f32 	%f25, %f24, %f5;
	ld.global.u16 	%rs6, [%rd22+320];
	// begin inline asm
	{  cvt.f32.f16 %f6, %rs6;}

	// end inline asm
	max.f32 	%f26, %f25, %f6;
	ld.global.u16 	%rs7, [%rd22+384];
	// begin inline asm
	{  cvt.f32.f16 %f7, %rs7;}

	// end inline asm
	max.f32 	%f27, %f26, %f7;
	ld.global.u16 	%rs8, [%rd22+448];
	// begin inline asm
	{  cvt.f32.f16 %f8, %rs8;}

	// end inline asm
	max.f32 	%f28, %f27, %f8;
	ld.global.u16 	%rs9, [%rd22+512];
	// begin inline asm
	{  cvt.f32.f16 %f9, %rs9;}

	// end inline asm
	max.f32 	%f29, %f28, %f9;
	ld.global.u16 	%rs10, [%rd22+576];
	// begin inline asm
	{  cvt.f32.f16 %f10, %rs10;}

	// end inline asm
	max.f32 	%f30, %f29, %f10;
	mov.b32 	%r8, %f30;
	shfl.sync.bfly.b32	%r9|%p3, %r8, 16, 31, -1;
	mov.b32 	%f31, %r9;
	max.f32 	%f32, %f30, %f31;
	mov.b32 	%r10, %f32;
	shfl.sync.bfly.b32	%r11|%p4, %r10, 8, 31, -1;
	mov.b32 	%f33, %r11;
	max.f32 	%f34, %f32, %f33;
	mov.b32 	%r12, %f34;
	shfl.sync.bfly.b32	%r13|%p5, %r12, 4, 31, -1;
	mov.b32 	%f35, %r13;
	max.f32 	%f36, %f34, %f35;
	mov.b32 	%r14, %f36;
	shfl.sync.bfly.b32	%r15|%p6, %r14, 2, 31, -1;
	mov.b32 	%f37, %r15;
	max.f32 	%f38, %f36, %f37;
	mov.b32 	%r16, %f38;
	shfl.sync.bfly.b32	%r17|%p7, %r16, 1, 31, -1;
	mov.b32 	%f39, %r17;
	max.f32 	%f40, %f38, %f39;
	sub.f32 	%f41, %f1, %f40;
	fma.rn.f32 	%f42, %f41, 0f3BBB989D, 0f3F000000;
	cvt.sat.f32.f32 	%f43, %f42;
	mov.f32 	%f44, 0f4B400001;
	mov.f32 	%f45, 0f437C0000;
	fma.rm.f32 	%f46, %f43, %f45, %f44;
	add.f32 	%f47, %f46, 0fCB40007F;
	neg.f32 	%f48, %f47;
	fma.rn.f32 	%f49, %f41, 0f3FB8AA3B, %f48;
	fma.rn.f32 	%f50, %f41, 0f32A57060, %f49;
	mov.b32 	%r18, %f46;
	shl.b32 	%r19, %r18, 23;
	mov.b32 	%f51, %r19;
	ex2.approx.ftz.f32 	%f52, %f50;
	mul.f32 	%f53, %f52, %f51;
	add.f32 	%f54, %f53, 0f00000000;
	sub.f32 	%f55, %f2, %f40;
	fma.rn.f32 	%f56, %f55, 0f3BBB989D, 0f3F000000;
	cvt.sat.f32.f32 	%f57, %f56;
	fma.rm.f32 	%f58, %f57, %f45, %f44;
	add.f32 	%f59, %f58, 0fCB40007F;
	neg.f32 	%f60, %f59;
	fma.rn.f32 	%f61, %f55, 0f3FB8AA3B, %f60;
	fma.rn.f32 	%f62, %f55, 0f32A57060, %f61;
	mov.b32 	%r20, %f58;
	shl.b32 	%r21, %r20, 23;
	mov.b32 	%f63, %r21;
	ex2.approx.ftz.f32 	%f64, %f62;
	mul.f32 	%f65, %f64, %f63;
	add.f32 	%f66, %f54, %f65;
	sub.f32 	%f67, %f3, %f40;
	fma.rn.f32 	%f68, %f67, 0f3BBB989D, 0f3F000000;
	cvt.sat.f32.f32 	%f69, %f68;
	fma.rm.f32 	%f70, %f69, %f45, %f44;
	add.f32 	%f71, %f70, 0fCB40007F;
	neg.f32 	%f72, %f71;
	fma.rn.f32 	%f73, %f67, 0f3FB8AA3B, %f72;
	fma.rn.f32 	%f74, %f67, 0f32A57060, %f73;
	mov.b32 	%r22, %f70;
	shl.b32 	%r23, %r22, 23;
	mov.b32 	%f75, %r23;
	ex2.approx.ftz.f32 	%f76, %f74;
	mul.f32 	%f77, %f76, %f75;
	add.f32 	%f78, %f66, %f77;
	sub.f32 	%f79, %f4, %f40;
	fma.rn.f32 	%f80, %f79, 0f3BBB989D, 0f3F000000;
	cvt.sat.f32.f32 	%f81, %f80;
	fma.rm.f32 	%f82, %f81, %f45, %f44;
	add.f32 	%f83, %f82, 0fCB40007F;
	neg.f32 	%f84, %f83;
	fma.rn.f32 	%f85, %f79, 0f3FB8AA3B, %f84;
	fma.rn.f32 	%f86, %f79, 0f32A57060, %f85;
	mov.b32 	%r24, %f82;
	shl.b32 	%r25, %r24, 23;
	mov.b32 	%f87, %r25;
	ex2.approx.ftz.f32 	%f88, %f86;
	mul.f32 	%f89, %f88, %f87;
	add.f32 	%f90, %f78, %f89;
	sub.f32 	%f91, %f5, %f40;
	fma.rn.f32 	%f92, %f91, 0f3BBB989D, 0f3F000000;
	cvt.sat.f32.f32 	%f93, %f92;
	fma.rm.f32 	%f94, %f93, %f45, %f44;
	add.f32 	%f95, %f94, 0fCB40007F;
	neg.f32 	%f96, %f95;
	fma.rn.f32 	%f97, %f91, 0f3FB8AA3B, %f96;
	fma.rn.f32 	%f98, %f91, 0f32A57060, %f97;
	mov.b32 	%r26, %f94;
	shl.b32 	%r27, %r26, 23;
	mov.b32 	%f99, %r27;
	ex2.approx.ftz.f32 	%f100, %f98;
	mul.f32 	%f101, %f100, %f99;
	add.f32 	%f102, %f90, %f101;
	sub.f32 	%f103, %f6, %f40;
	fma.rn.f32 	%f104, %f103, 0f3BBB989D, 0f3F000000;
	cvt.sat.f32.f32 	%f105, %f104;
	fma.rm.f32 	%f106, %f105, %f45, %f44;
	add.f32 	%f107, %f106, 0fCB40007F;
	neg.f32 	%f108, %f107;
	fma.rn.f32 	%f109, %f103, 0f3FB8AA3B, %f108;
	fma.rn.f32 	%f110, %f103, 0f32A57060, %f109;
	mov.b32 	%r28, %f106;
	shl.b32 	%r29, %r28, 23;
	mov.b32 	%f111, %r29;
	ex2.approx.ftz.f32 	%f112, %f110;
	mul.f32 	%f113, %f112, %f111;
	add.f32 	%f114, %f102, %f113;
	sub.f32 	%f115, %f7, %f40;
	fma.rn.f32 	%f116, %f115, 0f3BBB989D, 0f3F000000;
	cvt.sat.f32.f32 	%f117, %f116;
	fma.rm.f32 	%f118, %f117, %f45, %f44;
	add.f32 	%f119, %f118, 0fCB40007F;
	neg.f32 	%f120, %f119;
	fma.rn.f32 	%f121, %f115, 0f3FB8AA3B, %f120;
	fma.rn.f32 	%f122, %f115, 0f32A57060, %f121;
	mov.b32 	%r30, %f118;
	shl.b32 	%r31, %r30, 23;
	mov.b32 	%f123, %r31;
	ex2.approx.ftz.f32 	%f124, %f122;
	mul.f32 	%f125, %f124, %f123;
	add.f32 	%f126, %f114, %f125;
	sub.f32 	%f127, %f8, %f40;
	fma.rn.f32 	%f128, %f127, 0f3BBB989D, 0f3F000000;
	cvt.sat.f32.f32 	%f129, %f128;
	fma.rm.f32 	%f130, %f129, %f45, %f44;
	add.f32 	%f131, %f130, 0fCB40007F;
	neg.f32 	%f132, %f131;
	fma.rn.f32 	%f133, %f127, 0f3FB8AA3B, %f132;
	fma.rn.f32 	%f134, %f127, 0f32A57060, %f133;
	mov.b32 	%r32, %f130;
	shl.b32 	%r33, %r32, 23;
	mov.b32 	%f135, %r33;
	ex2.approx.ftz.f32 	%f136, %f134;
	mul.f32 	%f137, %f136, %f135;
	add.f32 	%f138, %f126, %f137;
	sub.f32 	%f139, %f9, %f40;
	fma.rn.f32 	%f140, %f139, 0f3BBB989D, 0f3F000000;
	cvt.sat.f32.f32 	%f141, %f140;
	fma.rm.f32 	%f142, %f141, %f45, %f44;
	add.f32 	%f143, %f142, 0fCB40007F;
	neg.f32 	%f144, %f143;
	fma.rn.f32 	%f145, %f139, 0f3FB8AA3B, %f144;
	fma.rn.f32 	%f146, %f139, 0f32A57060, %f145;
	mov.b32 	%r34, %f142;
	shl.b32 	%r35, %r34, 23;
	mov.b32 	%f147, %r35;
	ex2.approx.ftz.f32 	%f148, %f146;
	mul.f32 	%f149, %f148, %f147;
	add.f32 	%f150, %f138, %f149;
	sub.f32 	%f151, %f10, %f40;
	fma.rn.f32 	%f152, %f151, 0f3BBB989D, 0f3F000000;
	cvt.sat.f32.f32 	%f153, %f152;
	fma.rm.f32 	%f154, %f153, %f45, %f44;
	add.f32 	%f155, %f154, 0fCB40007F;
	neg.f32 	%f156, %f155;
	fma.rn.f32 	%f157, %f151, 0f3FB8AA3B, %f156;
	fma.rn.f32 	%f158, %f151, 0f32A57060, %f157;
	mov.b32 	%r36, %f154;
	shl.b32 	%r37, %r36, 23;
	mov.b32 	%f159, %r37;
	ex2.approx.ftz.f32 	%f160, %f158;
	mul.f32 	%f161, %f160, %f159;
	add.f32 	%f162, %f150, %f161;
	mov.b32 	%r38, %f162;
	shfl.sync.bfly.b32	%r39|%p8, %r38, 16, 31, -1;
	mov.b32 	%f163, %r39;
	add.f32 	%f164, %f162, %f163;
	mov.b32 	%r40, %f164;
	shfl.sync.bfly.b32	%r41|%p9, %r40, 8, 31, -1;
	mov.b32 	%f165, %r41;
	add.f32 	%f166, %f164, %f165;
	mov.b32 	%r42, %f166;
	shfl.sync.bfly.b32	%r43|%p10, %r42, 4, 31, -1;
	mov.b32 	%f167, %r43;
	add.f32 	%f168, %f166, %f167;
	mov.b32 	%r44, %f168;
	shfl.sync.bfly.b32	%r45|%p11, %r44, 2, 31, -1;
	mov.b32 	%f169, %r45;
	add.f32 	%f170, %f168, %f169;
	mov.b32 	%r46, %f170;
	shfl.sync.bfly.b32	%r47|%p12, %r46, 1, 31, -1;
	mov.b32 	%f171, %r47;
	add.f32 	%f172, %f170, %f171;
	div.rn.f32 	%f11, %f53, %f172;
	div.rn.f32 	%f12, %f65, %f172;
	div.rn.f32 	%f13, %f77, %f172;
	div.rn.f32 	%f14, %f89, %f172;
	div.rn.f32 	%f15, %f101, %f172;
	div.rn.f32 	%f16, %f113, %f172;
	div.rn.f32 	%f17, %f125, %f172;
	div.rn.f32 	%f18, %f137, %f172;
	div.rn.f32 	%f19, %f149, %f172;
	div.rn.f32 	%f20, %f161, %f172;
	mad.lo.s64 	%rd23, %rd26, %rd4, %rd6;
	// begin inline asm
	{  cvt.rn.f16.f32 %rs11, %f11;}

	// end inline asm
	shl.b64 	%rd24, %rd23, 1;
	add.s64 	%rd25, %rd7, %rd24;
	st.global.u16 	[%rd25], %rs11;
	// begin inline asm
	{  cvt.rn.f16.f32 %rs12, %f12;}

	// end inline asm
	st.global.u16 	[%rd25+64], %rs12;
	// begin inline asm
	{  cvt.rn.f16.f32 %rs13, %f13;}

	// end inline asm
	st.global.u16 	[%rd25+128], %rs13;
	// begin inline asm
	{  cvt.rn.f16.f32 %rs14, %f14;}

	// end inline asm
	st.global.u16 	[%rd25+192], %rs14;
	// begin inline asm
	{  cvt.rn.f16.f32 %rs15, %f15;}

	// end inline asm
	st.global.u16 	[%rd25+256], %rs15;
	// begin inline asm
	{  cvt.rn.f16.f32 %rs16, %f16;}

	// end inline asm
	st.global.u16 	[%rd25+320], %rs16;
	// begin inline asm
	{  cvt.rn.f16.f32 %rs17, %f17;}

	// end inline asm
	st.global.u16 	[%rd25+384], %rs17;
	// begin inline asm
	{  cvt.rn.f16.f32 %rs18, %f18;}

	// end inline asm
	st.global.u16 	[%rd25+448], %rs18;
	// begin inline asm
	{  cvt.rn.f16.f32 %rs19, %f19;}

	// end inline asm
	st.global.u16 	[%rd25+512], %rs19;
	// begin inline asm
	{  cvt.rn.f16.f32 %rs20, %f20;}

	// end inline asm
	st.global.u16 	[%rd25+576], %rs20;
	add.s64 	%rd26, %rd26, %rd9;
	setp.lt.s64 	%p13, %rd26, %rd12;
	@%p13 bra 	$L__BB244_4;
$L__BB244_5:
	ret;

}
	// .globl	_Z15SoftmaxWarpImplI10DirectLoadI6__halffE11DirectStoreIfS1_EfLi1ELi10ELi32ELi1ELb1EL9Algorithm0EEvT_T0_ll
.visible .entry _Z15SoftmaxWarpImplI10DirectLoadI6__halffE11DirectStoreIfS1_EfLi1ELi10ELi32ELi1ELb1EL9Algorithm0EEvT_T0_ll(
	.param .align 8 .b8 _Z15SoftmaxWarpImplI10DirectLoadI6__halffE11DirectStoreIfS1_EfLi1ELi10ELi32ELi1ELb1EL9Algorithm0EEvT_T0_ll_param_0[16],
	.param .align 8 .b8 _Z15SoftmaxWarpImplI10DirectLoadI6__halffE11DirectStoreIfS1_EfLi1ELi10ELi32ELi1ELb1EL9Algorithm0EEvT_T0_ll_param_1[16],
	.param .u64 _Z15SoftmaxWarpImplI10DirectLoadI6__halffE11DirectStoreIfS1_EfLi1ELi10ELi32ELi1ELb1EL9Algorithm0EEvT_T0_ll_param_2,
	.param .u64 _Z15SoftmaxWarpImplI10DirectLoadI6__halffE11DirectStoreIfS1_EfLi1ELi10ELi32ELi1ELb1EL9Algorithm0EEvT_T0_ll_param_3
)
{
	.reg .pred 	%p<34>;
	.reg .b16 	%rs<21>;
	.reg .b32 	%r<57>;
	.reg .b32 	%f<243>;
	.reg .b64 	%rd<38>;

	ld.param.u64 	%rd24, [_Z15SoftmaxWarpImplI10DirectLoadI6__halffE11DirectStoreIfS1_EfLi1ELi10ELi32ELi1ELb1EL9Algorithm0EEvT_T0_ll_param_1+8];
	ld.param.u64 	%rd23, [_Z15SoftmaxWarpImplI10DirectLoadI6__halffE11DirectStoreIfS1_EfLi1ELi10ELi32ELi1ELb1EL9Algorithm0EEvT_T0_ll_param_1];
	ld.param.u64 	%rd22, [_Z15SoftmaxWarpImplI10DirectLoadI6__halffE11DirectStoreIfS1_EfLi1ELi10ELi32ELi1ELb1EL9Algorithm0EEvT_T0_ll_param_0+8];
	ld.param.u64 	%rd21, [_Z15SoftmaxWarpImplI10DirectLoadI6__halffE11DirectStoreIfS1_EfLi1ELi10ELi32ELi1ELb1EL9Algorithm0EEvT_T0_ll_param_0];
	ld.param.u64 	%rd25, [_Z15SoftmaxWarpImplI10DirectLoadI6__halffE11DirectStoreIfS1_EfLi1ELi10ELi32ELi1ELb1EL9Algorithm0EEvT_T0_ll_param_2];
	ld.param.u64 	%rd26, [_Z15SoftmaxWarpImplI10DirectLoadI6__halffE11DirectStoreIfS1_EfLi1ELi10ELi32ELi1ELb1EL9Algorithm0EEvT_T0_ll_param_3];
	setp.lt.s64 	%p1, %rd26, 321;
	@%p1 bra 	$L__BB245_2;
	mov.u64 	%rd27, $str;
	cvta.global.u64 	%rd28, %rd27;
	mov.u64 	%rd29, $str$1;
	cvta.global.u64 	%rd30, %rd29;
	mov.u64 	%rd31, __unnamed_241;
	cvta.global.u64 	%rd32, %rd31;
	{ // callseq 240, 0
	.param .b64 param0;
	st.param.b64 	[param0], %rd28;
	.param .b64 param1;
	st.param.b64 	[param1], %rd30;
	.param .b32 param2;
	st.param.b32 	[param2], 358;
	.param .b64 param3;
	st.param.b64 	[param3], %rd32;
	.param .b64 param4;
	st.param.b64 	[param4], 1;
	call.uni 
	__assertfail, 
	(
	param0, 
	param1, 
	param2, 
	param3, 
	param4
	);
	} // callseq 240
$L__BB245_2:
	mov.u32 	%r2, %nctaid.x;
	mov.u32 	%r3, %ntid.y;
	mul.lo.s32 	%r1, %r2, %r3;
	mov.u32 	%r4, %ctaid.x;
	mov.u32 	%r5, %tid.y;
	mad.lo.s32 	%r6, %r4, %r3, %r5;
	cvt.s64.s32 	%rd37, %r6;
	setp.le.s64 	%p2, %rd25, %rd37;
	@%p2 bra 	$L__BB245_45;
	mov.u32 	%r7, %tid.x;
	cvt.u64.u32 	%rd4, %r7;
	add.s32 	%r8, %r7, 32;
	cvt.u64.u32 	%rd5, %r8;
	add.s32 	%r9, %r7, 64;
	cvt.u64.u32 	%rd6, %r9;
	add.s32 	%r10, %r7, 96;
	cvt.u64.u32 	%rd7, %r10;
	add.s32 	%r11, %r7, 128;
	cvt.u64.u32 	%rd8, %r11;
	add.s32 	%r12, %r7, 160;
	cvt.u64.u32 	%rd9, %r12;
	add.s32 	%r13, %r7, 192;
	cvt.u64.u32 	%rd10, %r13;
	add.s32 	%r14, %r7, 224;
	cvt.u64.u32 	%rd11, %r14;
	add.s32 	%r15, %r7, 256;
	cvt.u64.u32 	%rd12, %r15;
	add.s32 	%r16, %r7, 288;
	cvt.u64.u32 	%rd13, %r16;
	cvta.to.global.u64 	%rd14, %rd23;
	cvta.to.global.u64 	%rd15, %rd21;
	cvt.s64.s32 	%rd16, %r1;
$L__BB245_4:
	setp.le.s64 	%p3, %rd26, %rd4;
	mad.lo.s64 	%rd33, %rd37, %rd22, %rd4;
	shl.b64 	%rd34, %rd33, 1;
	add.s64 	%rd18, %rd15, %rd34;
	mov.f32 	%f223, 0fFF800000;
	mov.f32 	%f226, %f223;
	@%p3 bra 	$L__BB245_6;
	ld.global.u16 	%rs1, [%rd18];
	// begin inline asm
	{  cvt.f32.f16 %f223, %rs1;}

	// end inline asm
	max.f32 	%f226, %f223, 0fFF800000;
$L__BB245_6:
	setp.le.s64 	%p4, %rd26, %rd5;
	mov.f32 	%f225, 0fFF800000;
	@%p4 bra 	$L__BB245_8;
	ld.global.u16 	%rs2, [%rd18+64];
	// begin inline asm
	{  cvt.f32.f16 %f225, %rs2;}

	// end inline asm
	max.f32 	%f226, %f226, %f225;
$L__BB245_8:
	setp.le.s64 	%p5, %rd26, %rd6;
	mov.f32 	%f227, 0fFF800000;
	@%p5 bra 	$L__BB245_10;
	ld.global.u16 	%rs3, [%rd18+128];
	// begin inline asm
	{  cvt.f32.f16 %f227, %rs3;}

	// end inline asm
	max.f32 	%f226, %f226, %f227;
$L__BB245_10:
	setp.le.s64 	%p6, %rd26, %rd7;
	mov.f32 	%f229, 0fFF800000;
	@%p6 bra 	$L__BB245_12;
	ld.global.u16 	%rs4, [%rd18+192];
	// begin inline asm
	{  cvt.f32.f16 %f229, %rs4;}

	// end inline asm
	max.f32 	%f226, %f226, %f229;
$L__BB245_12:
	setp.le.s64 	%p7, %rd26, %rd8;
	mov.f32 	%f231, 0fFF800000;
	@%p7 bra 	$L__BB245_14;
	ld.global.u16 	%rs5, [%rd18+256];
	// begin inline asm
	{  cvt.f32.f16 %f231, %rs5;}

	// end inline asm
	max.f32 	%f226, %f226, %f231;
$L__BB245_14:
	setp.le.s64 	%p8, %rd26, %rd9;
	mov.f32 	%f233, 0fFF800000;
	@%p8 bra 	$L__BB245_16;
	ld.global.u16 	%rs6, [%rd18+320];
	// begin inline asm
	{  cvt.f32.f16 %f233, %rs6;}

	// end inline asm
	max.f32 	%f226, %f226, %f233;
$L__BB245_16:
	setp.le.s64 	%p9, %rd26, %rd10;
	mov.f32 	%f235, 0fFF800000;
	@%p9 bra 	$L__BB245_18;
	ld.global.u16 	%rs7, [%rd18+384];
	// begin inline asm
	{  cvt.f32.f16 %f235, %rs7;}

	// end inline asm
	max.f32 	%f226, %f226, %f235;
$L__BB245_18:
	setp.le.s64 	%p10, %rd26, %rd11;
	mov.f32 	%f237, 0fFF800000;
	@%p10 bra 	$L__BB245_20;
	ld.global.u16 	%rs8, [%rd18+448];
	// begin inline asm
	{  cvt.f32.f16 %f237, %rs8;}

	// end inline asm
	max.f32 	%f226, %f226, %f237;
$L__BB245_20:
	setp.le.s64 	%p11, %rd26, %rd12;
	mov.f32 	%f239, 0fFF800000;
	@%p11 bra 	$L__BB245_22;
	ld.global.u16 	%rs9, [%rd18+512];
	// begin inline asm
	{  cvt.f32.f16 %f239, %rs9;}

	// end inline asm
	max.f32 	%f226, %f226, %f239;
$L__BB245_22:
	setp.le.s64 	%p12, %rd26, %rd13;
	mov.f32 	%f241, 0fFF800000;
	@%p12 bra 	$L__BB245_24;
	ld.global.u16 	%rs10, [%rd18+576];
	// begin inline asm
	{  cvt.f32.f16 %f241, %rs10;}

	// end inline asm
	max.f32 	%f226, %f226, %f241;
$L__BB245_24:
	setp.le.s64 	%p13, %rd26, %rd4;
	mov.b32 	%r17, %f226;
	shfl.sync.bfly.b32	%r18|%p14, %r17, 16, 31, -1;
	mov.b32 	%f71, %r18;
	max.f32 	%f72, %f226, %f71;
	mov.b32 	%r19, %f72;
	shfl.sync.bfly.b32	%r20|%p15, %r19, 8, 31, -1;
	mov.b32 	%f73, %r20;
	max.f32 	%f74, %f72, %f73;
	mov.b32 	%r21, %f74;
	shfl.sync.bfly.b32	%r22|%p16, %r21, 4, 31, -1;
	mov.b32 	%f75, %r22;
	max.f32 	%f76, %f74, %f75;
	mov.b32 	%r23, %f76;
	shfl.sync.bfly.b32	%r24|%p17, %r23, 2, 31, -1;
	mov.b32 	%f77, %r24;
	max.f32 	%f78, %f76, %f77;
	mov.b32 	%r25, %f78;
	shfl.sync.bfly.b32	%r26|%p18, %r25, 1, 31, -1;
	mov.b32 	%f79, %r26;
	max.f32 	%f80, %f78, %f79;
	sub.f32 	%f81, %f223, %f80;
	fma.rn.f32 	%f82, %f81, 0f3BBB989D, 0f3F000000;
	cvt.sat.f32.f32 	%f83, %f82;
	mov.f32 	%f84, 0f4B400001;
	mov.f32 	%f85, 0f437C0000;
	fma.rm.f32 	%f86, %f83, %f85, %f84;
	add.f32 	%f87, %f86, 0fCB40007F;
	neg.f32 	%f88, %f87;
	fma.rn.f32 	%f89, %f81, 0f3FB8AA3B, %f88;
	fma.rn.f32 	%f90, %f81, 0f32A57060, %f89;
	mov.b32 	%r27, %f86;
	shl.b32 	%r28, %r27, 23;
	mov.b32 	%f91, %r28;
	ex2.approx.ftz.f32 	%f92, %f90;
	mul.f32 	%f93, %f92, %f91;
	add.f32 	%f94, %f93, 0f00000000;
	sub.f32 	%f95, %f225, %f80;
	fma.rn.f32 	%f96, %f95, 0f3BBB989D, 0f3F000000;
	cvt.sat.f32.f32 	%f97, %f96;
	fma.rm.f32 	%f98, %f97, %f85, %f84;
	add.f32 	%f99, %f98, 0fCB40007F;
	neg.f32 	%f100, %f99;
	fma.rn.f32 	%f101, %f95, 0f3FB8AA3B, %f100;
	fma.rn.f32 	%f102, %f95, 0f32A57060, %f101;
	mov.b32 	%r29, %f98;
	shl.b32 	%r30, %r29, 23;
	mov.b32 	%f103, %r30;
	ex2.approx.ftz.f32 	%f104, %f102;
	mul.f32 	%f105, %f104, %f103;
	add.f32 	%f106, %f94, %f105;
	sub.f32 	%f107, %f227, %f80;
	fma.rn.f32 	%f108, %f107, 0f3BBB989D, 0f3F000000;
	cvt.sat.f32.f32 	%f109, %f108;
	fma.rm.f32 	%f110, %f109, %f85, %f84;
	add.f32 	%f111, %f110, 0fCB40007F;
	neg.f32 	%f112, %f111;
	fma.rn.f32 	%f113, %f107, 0f3FB8AA3B, %f112;
	fma.rn.f32 	%f114, %f107, 0f32A57060, %f113;
	mov.b32 	%r31, %f110;
	shl.b32 	%r32, %r31, 23;
	mov.b32 	%f115, %r32;
	ex2.approx.ftz.f32 	%f116, %f114;
	mul.f32 	%f117, %f116, %f115;
	add.f32 	%f118, %f106, %f117;
	sub.f32 	%f119, %f229, %f80;
	fma.rn.f32 	%f120, %f119, 0f3BBB989D, 0f3F000000;
	cvt.sat.f32.f32 	%f121, %f120;
	fma.rm.f32 	%f122, %f121, %f85, %f84;
	add.f32 	%f123, %f122, 0fCB40007F;
	neg.f32 	%f124, %f123;
	fma.rn.f32 	%f125, %f119, 0f3FB8AA3B, %f124;
	fma.rn.f32 	%f126, %f119, 0f32A57060, %f125;
	mov.b32 	%r33, %f122;
	shl.b32 	%r34, %r33, 23;
	mov.b32 	%f127, %r34;
	ex2.approx.ftz.f32 	%f128, %f126;
	mul.f32 	%f129, %f128, %f127;
	add.f32 	%f130, %f118, %f129;
	sub.f32 	%f131, %f231, %f80;
	fma.rn.f32 	%f132, %f131, 0f3BBB989D, 0f3F000000;
	cvt.sat.f32.f32 	%f133, %f132;
	fma.rm.f32 	%f134, %f133, %f85, %f84;
	add.f32 	%f135, %f134, 0fCB40007F;
	neg.f32 	%f136, %f135;
	fma.rn.f32 	%f137, %f131, 0f3FB8AA3B, %f136;
	fma.rn.f32 	%f138, %f131, 0f32A57060, %f137;
	mov.b32 	%r35, %f134;
	shl.b32 	%r36, %r35, 23;
	mov.b32 	%f139, %r36;
	ex2.approx.ftz.f32 	%f140, %f138;
	mul.f32 	%f141, %f140, %f139;
	add.f32 	%f142, %f130, %f141;
	sub.f32 	%f143, %f233, %f80;
	fma.rn.f32 	%f144, %f143, 0f3BBB989D, 0f3F000000;
	cvt.sat.f32.f32 	%f145, %f144;
	fma.rm.f32 	%f146, %f145, %f85, %f84;
	add.f32 	%f147, %f146, 0fCB40007F;
	neg.f32 	%f148, %f147;
	fma.rn.f32 	%f149, %f143, 0f3FB8AA3B, %f148;
	fma.rn.f32 	%f150, %f143, 0f32A57060, %f149;
	mov.b32 	%r37, %f146;
	shl.b32 	%r38, %r37, 23;
	mov.b32 	%f151, %r38;
	ex2.approx.ftz.f32 	%f152, %f150;
	mul.f32 	%f153, %f152, %f151;
	add.f32 	%f154, %f142, %f153;
	sub.f32 	%f155, %f235, %f80;
	fma.rn.f32 	%f156, %f155, 0f3BBB989D, 0f3F000000;
	cvt.sat.f32.f32 	%f157, %f156;
	fma.rm.f32 	%f158, %f157, %f85, %f84;
	add.f32 	%f159, %f158, 0fCB40007F;
	neg.f32 	%f160, %f159;
	fma.rn.f32 	%f161, %f155, 0f3FB8AA3B, %f160;
	fma.rn.f32 	%f162, %f155, 0f32A57060, %f161;
	mov.b32 	%r39, %f158;
	shl.b32 	%r40, %r39, 23;
	mov.b32 	%f163, %r40;
	ex2.approx.ftz.f32 	%f164, %f162;
	mul.f32 	%f165, %f164, %f163;
	add.f32 	%f166, %f154, %f165;
	sub.f32 	%f167, %f237, %f80;
	fma.rn.f32 	%f168, %f167, 0f3BBB989D, 0f3F000000;
	cvt.sat.f32.f32 	%f169, %f168;
	fma.rm.f32 	%f170, %f169, %f85, %f84;
	add.f32 	%f171, %f170, 0fCB40007F;
	neg.f32 	%f172, %f171;
	fma.rn.f32 	%f173, %f167, 0f3FB8AA3B, %f172;
	fma.rn.f32 	%f174, %f167, 0f32A57060, %f173;
	mov.b32 	%r41, %f170;
	shl.b32 	%r42, %r41, 23;
	mov.b32 	%f175, %r42;
	ex2.approx.ftz.f32 	%f176, %f174;
	mul.f32 	%f177, %f176, %f175;
	add.f32 	%f178, %f166, %f177;
	sub.f32 	%f179, %f239, %f80;
	fma.rn.f32 	%f180, %f179, 0f3BBB989D, 0f3F000000;
	cvt.sat.f32.f32 	%f181, %f180;
	fma.rm.f32 	%f182, %f181, %f85, %f84;
	add.f32 	%f183, %f182, 0fCB40007F;
	neg.f32 	%f184, %f183;
	fma.rn.f32 	%f185, %f179, 0f3FB8AA3B, %f184;
	fma.rn.f32 	%f186, %f179, 0f32A57060, %f185;
	mov.b32 	%r43, %f182;
	shl.b32 	%r44, %r43, 23;
	mov.b32 	%f187, %r44;
	ex2.approx.ftz.f32 	%f188, %f186;
	mul.f32 	%f189, %f188, %f187;
	add.f32 	%f190, %f178, %f189;
	sub.f32 	%f191, %f241, %f80;
	fma.rn.f32 	%f192, %f191, 0f3BBB989D, 0f3F000000;
	cvt.sat.f32.f32 	%f193, %f192;
	fma.rm.f32 	%f194, %f193, %f85, %f84;
	add.f32 	%f195, %f194, 0fCB40007F;
	neg.f32 	%f196, %f195;
	fma.rn.f32 	%f197, %f191, 0f3FB8AA3B, %f196;
	fma.rn.f32 	%f198, %f191, 0f32A57060, %f197;
	mov.b32 	%r45, %f194;
	shl.b32 	%r46, %r45, 23;
	mov.b32 	%f199, %r46;
	ex2.approx.ftz.f32 	%f200, %f198;
	mul.f32 	%f201, %f200, %f199;
	add.f32 	%f202, %f190, %f201;
	mov.b32 	%r47, %f202;
	shfl.sync.bfly.b32	%r48|%p19, %r47, 16, 31, -1;
	mov.b32 	%f203, %r48;
	add.f32 	%f204, %f202, %f203;
	mov.b32 	%r49, %f204;
	shfl.sync.bfly.b32	%r50|%p20, %r49, 8, 31, -1;
	mov.b32 	%f205, %r50;
	add.f32 	%f206, %f204, %f205;
	mov.b32 	%r51, %f206;
	shfl.sync.bfly.b32	%r52|%p21, %r51, 4, 31, -1;
	mov.b32 	%f207, %r52;
	add.f32 	%f208, %f206, %f207;
	mov.b32 	%r53, %f208;
	shfl.sync.bfly.b32	%r54|%p22, %r53, 2, 31, -1;
	mov.b32 	%f209, %r54;
	add.f32 	%f210, %f208, %f209;
	mov.b32 	%r55, %f210;
	shfl.sync.bfly.b32	%r56|%p23, %r55, 1, 31, -1;
	mov.b32 	%f211, %r56;
	add.f32 	%f212, %f210, %f211;
	div.rn.f32 	%f41, %f93, %f212;
	div.rn.f32 	%f42, %f105, %f212;
	div.rn.f32 	%f43, %f117, %f212;
	div.rn.f32 	%f44, %f129, %f212;
	div.rn.f32 	%f45, %f141, %f212;
	div.rn.f32 	%f46, %f153, %f212;
	div.rn.f32 	%f47, %f165, %f212;
	div.rn.f32 	%f48, %f177, %f212;
	div.rn.f32 	%f49, %f189, %f212;
	div.rn.f32 	%f50, %f201, %f212;
	mad.lo.s64 	%rd35, %rd37, %rd24, %rd4;
	shl.b64 	%rd36, %rd35, 1;
	add.s64 	%rd19, %rd14, %rd36;
	@%p13 bra 	$L__BB245_26;
	// begin inline asm
	{  cvt.rn.f16.f32 %rs11, %f41;}

	// end inline asm
	st.global.u16 	[%rd19], %rs11;
$L__BB245_26:
	setp.le.s64 	%p24, %rd26, %rd5;
	@%p24 bra 	$L__BB245_28;
	// begin inline asm
	{  cvt.rn.f16.f32 %rs12, %f42;}

	// end inline asm
	st.global.u16 	[%rd19+64], %rs12;
$L__BB245_28:
	setp.le.s64 	%p25, %rd26, %rd6;
	@%p25 bra 	$L__BB245_30;
	// begin inline asm
	{  cvt.rn.f16.f32 %rs13, %f43;}

	// end inline asm
	st.global.u16 	[%rd19+128], %rs13;
$L__BB245_30:
	setp.le.s64 	%p26, %rd26, %rd7;
	@%p26 bra 	$L__BB245_32;
	// begin inline asm
	{  cvt.rn.f16.f32 %rs14, %f44;}

	// end inline asm
	st.global.u16 	[%rd19+192], %rs14;
$L__BB245_32:
	setp.le.s64 	%p27, %rd26, %rd8;
	@%p27 bra 	$L__BB245_34;
	// begin inline asm
	{  cvt.rn.f16.f32 %rs15, %f45;}

	// end inline asm
	st.global.u16 	[%rd19+256], %rs15;
$L__BB245_34:
	setp.le.s64 	%p28, %rd26, %rd9;
	@%p28 bra 	$L__BB245_36;
	// begin inline asm
	{  cvt.rn.f16.f32 %rs16, %f46;}

	// end inline asm
	st.global.u16 	[%rd19+320], %rs16;
$L__BB245_36:
	setp.le.s64 	%p29, %rd26, %rd10;
	@%p29 bra 	$L__BB245_38;
	// begin inline asm
	{  cvt.rn.f16.f32 %rs17, %f47;}

	// end inline asm
	st.global.u16 	[%rd19+384], %rs17;
$L__BB245_38:
	setp.le.s64 	%p30, %rd26, %rd11;
	@%p30 bra 	$L__BB245_40;
	// begin inline asm
	{  cvt.rn.f16.f32 %rs18, %f48;}

	// end inline asm
	st.global.u16 	[%rd19+448], %rs18;
$L__BB245_40:
	setp.le.s64 	%p31, %rd26, %rd12;
	@%p31 bra 	$L__BB245_42;
	// begin inline asm
	{  cvt.rn.f16.f32 %rs19, %f49;}

	// end inline asm
	st.global.u16 	[%rd19+512], %rs19;
$L__BB245_42:
	setp.le.s64 	%p32, %rd26, %rd13;
	@%p32 bra 	$L__BB245_44;
	// begin inline asm
	{  cvt.rn.f16.f32 %rs20, %f50;}

	// end inline asm
	st.global.u16 	[%rd19+576], %rs20;
$L__BB245_44:
	add.s64 	%rd37, %rd37, %rd16;
	setp.lt.s64 	%p33, %rd37, %rd25;
	@%p33 bra 	$L__BB245_4;
$L__BB245_45:
	ret;

}
	// .globl	_Z15SoftmaxWarpImplI10DirectLoadI6__halffE11DirectStoreIfS1_EfLi1ELi11ELi32ELi1ELb0EL9Algorithm0EEvT_T0_ll
.visible .entry _Z15SoftmaxWarpImplI10DirectLoadI6__halffE11DirectStoreIfS1_EfLi1ELi11ELi32ELi1ELb0EL9Algorithm0EEvT_T0_ll(
	.param .align 8 .b8 _Z15SoftmaxWarpImplI10DirectLoadI6__halffE11DirectStoreIfS1_EfLi1ELi11ELi32ELi1ELb0EL9Algorithm0EEvT_T0_ll_param_0[16],
	.param .align 8 .b8 _Z15SoftmaxWarpImplI10DirectLoadI6__halffE11DirectStoreIfS1_EfLi1ELi11ELi32ELi1ELb0EL9Algorithm0EEvT_T0_ll_param_1[16],
	.param .u64 _Z15SoftmaxWarpImplI10DirectLoadI6__halffE11DirectStoreIfS1_EfLi1ELi11ELi32ELi1ELb0EL9Algorithm0EEvT_T0_ll_param_2,
	.param .u64 _Z15SoftmaxWarpImplI10DirectLoadI6__halffE11DirectStoreIfS1_EfLi1ELi11ELi32ELi1ELb0EL9Algorithm0EEvT_T0_ll_param_3
)
{
	.reg .pred 	%p<14>;
	.reg .b16 	%rs<23>;
	.reg .b32 	%r<50>;
	.reg .b32 	%f<188>;
	.reg .b64 	%rd<27>;

	ld.param.u64 	%rd1, [_Z15SoftmaxWarpImplI10DirectLoadI6__halffE11DirectStoreIfS1_EfLi1ELi11ELi32ELi1ELb0EL9Algorithm0EEvT_T0_ll_param_0];
	ld.param.u64 	%rd2, [_Z15SoftmaxWarpImplI10DirectLoadI6__halffE11DirectStoreIfS1_EfLi1ELi11ELi32ELi1ELb0EL9Algorithm0EEvT_T0_ll_param_0+8];
	ld.param.u64 	%rd3, [_Z15SoftmaxWarpImplI10DirectLoadI6__halffE11DirectStoreIfS1_EfLi1ELi11ELi32ELi1ELb0EL9Algorithm0EEvT_T0_ll_param_1];
	ld.param.u64 	%rd4, [_Z15SoftmaxWarpImplI10DirectLoadI6__halffE11DirectStoreIfS1_EfLi1ELi11ELi32ELi1ELb0EL9Algorithm0EEvT_T0_ll_param_1+8];
	ld.param.u64 	%rd12, [_Z15SoftmaxWarpImplI10DirectLoadI6__halffE11DirectStoreIfS1_EfLi1ELi11ELi32ELi1ELb0EL9Algorithm0EEvT_T0_ll_param_2];
	ld.param.u64 	%rd13, [_Z15SoftmaxWarpImplI10DirectLoadI6__halffE11DirectStoreIfS1_EfLi1ELi11ELi32ELi1ELb0EL9Algorithm0EEvT_T0_ll_param_3];
	setp.lt.s64 	%p1, %rd13, 353;
	@%p1 bra 	$L__BB246_2;
	mov.u64 	%rd14, $str;
	cvta.global.u64 	%rd15, %rd14;
	mov.u64 	%rd16, $str$1;
	cvta.global.u64 	%rd17, %rd16;
	mov.u64 	%rd18, __unnamed_242;
	cvta.global.u64 	%rd19, %rd18;
	{ // callseq 241, 0
	.param .b64 param0;
	st.param.b64 	[param0], %rd15;
	.param .b64 param1;
	st.param.b64 	[param1], %rd17;
	.param .b32 param2;
	st.param.b32 	[param2], 358;
	.param .b64 param3;
	st.param.b64 	[param3], %rd19;
	.param .b64 param4;
	st.param.b64 	[param4], 1;
	call.uni 
	__assertfail, 
	(
	param0, 
	param1, 
	param2, 
	param3, 
	param4
	);
	} // callseq 241
$L__BB246_2:
	mov.u32 	%r2, %nctaid.x;
	mov.u32 	%r3, %ntid.y;
	mul.lo.s32 	%r1, %r2, %r3;
	mov.u32 	%r4, %ctaid.x;
	mov.u32 	%r5, %tid.y;
	mad.lo.s32 	%r6, %r4, %r3, %r5;
	cvt.s64.s32 	%rd26, %r6;
	setp.le.s64 	%p2, %rd12, %rd26;
	@%p2 bra 	$L__BB246_5;
	mov.u32 	%r7, %tid.x;
	cvt.u64.u32 	%rd6, %r7;
	cvta.to.global.u64 	%rd7, %rd3;
	cvta.to.global.u64 	%rd8, %rd1;
	cvt.s64.s32 	%rd9, %r1;
$L__BB246_4:
	mad.lo.s64 	%rd20, %rd26, %rd2, %rd6;
	shl.b64 	%rd21, %rd20, 1;
	add.s64 	%rd22, %rd8, %rd21;
	ld.global.u16 	%rs1, [%rd22];
	// begin inline asm
	{  cvt.f32.f16 %f1, %rs1;}

	// end inline asm
	max.f32 	%f23, %f1, 0fFF800000;
	ld.global.u16 	%rs2, [%rd22+64];
	// begin inline asm
	{  cvt.f32.f16 %f2, %rs2;}

	// end inline asm
	max.f32 	%f24, %f23, %f2;
	ld.global.u16 	%rs3, [%rd22+128];
	// begin inline asm
	{  cvt.f32.f16 %f3, %rs3;}

	// end inline asm
	max.f32 	%f25, %f24, %f3;
	ld.global.u16 	%rs4, [%rd22+192];
	// begin inline asm
	{  cvt.f32.f16 %f4, %rs4;}

	// end inline asm
	max.f32 	%f26, %f25, %f4;
	ld.global.u16 	%rs5, [%rd22+256];
	// begin inline asm
	{  cvt.f32.f16 %f5, %rs5;}

	// end inline asm
	max.f32 	%f27, %f26, %f5;
	ld.global.u16 	%rs6, [%rd22+320];
	// begin inline asm
	{  cvt.f32.f16 %f6, %rs6;}

	// end inline asm
	max.f32 	%f28, %f27, %f6;
	ld.global.u16 	%rs7, [%rd22+384];
	// begin inline asm
	{  cvt.f32.f16 %f7, %rs7;}

	// end inline asm
	max.f32 	%f29, %f28, %f7;
	ld.global.u16 	%rs8, [%rd22+448];
	// begin inline asm
	{  cvt.f32.f16 %f8, %rs8;}

	// end inline asm
	max.f32 	%f30, %f29, %f8;
	ld.global.u16 	%rs9, [%rd22+512];
	// begin inline asm
	{  cvt.f32.f16 %f9, %rs9;}

	// end inline asm
	max.f32 	%f31, %f30, %f9;
	ld.global.u16 	%rs10, [%rd22+576];
	// begin inline asm
	{  cvt.f32.f16 %f10, %rs10;}

	// end inline asm
	max.f32 	%f32, %f31, %f10;
	ld.global.u16 	%rs11, [%rd22+640];
	// begin inline asm
	{  cvt.f32.f16 %f11, %rs11;}

	// end inline asm
	max.f32 	%f33, %f32, %f11;
	mov.b32 	%r8, %f33;
	shfl.sync.bfly.b32	%r9|%p3, %r8, 16, 31, -1;
	mov.b32 	%f34, %r9;
	max.f32 	%f35, %f33, %f34;
	mov.b32 	%r10, %f35;
	shfl.sync.bfly.b32	%r11|%p4, %r10, 8, 31, -1;
	mov.b32 	%f36, %r11;
	max.f32 	%f37, %f35, %f36;
	mov.b32 	%r12, %f37;
	shfl.sync.bfly.b32	%r13|%p5, %r12, 4, 31, -1;
	mov.b32 	%f38, %r13;
	max.f32 	%f39, %f37, %f38;
	mov.b32 	%r14, %f39;
	shfl.sync.bfly.b32	%r15|%p6, %r14, 2, 31, -1;
	mov.b32 	%f40, %r15;
	max.f32 	%f41, %f39, %f40;
	mov.b32 	%r16, %f41;
	shfl.sync.bfly.b32	%r17|%p7, %r16, 1, 31, -1;
	mov.b32 	%f42, %r17;
	max.f32 	%f43, %f41, %f42;
	sub.f32 	%f44, %f1, %f43;
	fma.rn.f32 	%f45, %f44, 0f3BBB989D, 0f3F000000;
	cvt.sat.f32.f32 	%f46, %f45;
	mov.f32 	%f47, 0f4B400001;
	mov.f32 	%f48, 0f437C0000;
	fma.rm.f32 	%f49, %f46, %f48, %f47;
	add.f32 	%f50, %f49, 0fCB40007F;
	neg.f32 	%f51, %f50;
	fma.rn.f32 	%f52, %f44, 0f3FB8AA3B, %f51;
	fma.rn.f32 	%f53, %f44, 0f32A57060, %f52;
	mov.b32 	%r18, %f49;
	shl.b32 	%r19, %r18, 23;
	mov.b32 	%f54, %r19;
	ex2.approx.ftz.f32 	%f55, %f53;
	mul.f32 	%f56, %f55, %f54;
	add.f32 	%f57, %f56, 0f00000000;
	sub.f32 	%f58, %f2, %f43;
	fma.rn.f32 	%f59, %f58, 0f3BBB989D, 0f3F000000;
	cvt.sat.f32.f32 	%f60, %f59;
	fma.rm.f32 	%f61, %f60, %f48, %f47;
	add.f32 	%f62, %f61, 0fCB40007F;
	neg.f32 	%f63, %f62;
	fma.rn.f32 	%f64, %f58, 0f3FB8AA3B, %f63;
	fma.rn.f32 	%f65, %f58, 0f32A57060, %f64;
	mov.b32 	%r20, %f61;
	shl.b32 	%r21, %r20, 23;
	mov.b32 	%f66, %r21;
	ex2.approx.ftz.f32 	%f67, %f65;
	mul.f32 	%f68, %f67, %f66;
	add.f32 	%f69, %f57, %f68;
	sub.f32 	%f70, %f3, %f43;
	fma.rn.f32 	%f71, %f70, 0f3BBB989D, 0f3F000000;
	cvt.sat.f32.f32 	%f72, %f71;
	fma.rm.f32 	%f73, %f72, %f48, %f47;
	add.f32 	%f74, %f73, 0fCB40007F;
	neg.f32 	%f75, %f74;
	fma.rn.f32 	%f76, %f70, 0f3FB8AA3B, %f75;
	fma.rn.f32 	%f77, %f70, 0f32A57060, %f76;
	mov.b32 	%r22, %f73;
	shl.b32 	%r23, %r22, 23;
	mov.b32 	%f78, %r23;
	ex2.approx.ftz.f32 	%f79, %f77;
	mul.f32 	%f80, %f79, %f78;
	add.f32 	%f81, %f69, %f80;
	sub.f32 	%f82, %f4, %f43;
	fma.rn.f32 	%f83, %f82, 0f3BBB989D, 0f3F000000;
	cvt.sat.f32.f32 	%f84, %f83;
	fma.rm.f32 	%f85, %f84, %f48, %f47;
	add.f32 	%f86, %f85, 0fCB40007F;
	neg.f32 	%f87, %f86;
	fma.rn.f32 	%f88, %f82, 0f3FB8AA3B, %f87;
	fma.rn.f32 	%f89, %f82, 0f32A57060, %f88;
	mov.b32 	%r24, %f85;
	shl.b32 	%r25, %r24, 23;
	mov.b32 	%f90, %r25;
	ex2.approx.ftz.f32 	%f91, %f89;
	mul.f32 	%f92, %f91, %f90;
	add.f32 	%f93, %f81, %f92;
	sub.f32 	%f94, %f5, %f43;
	fma.rn.f32 	%f95, %f94, 0f3BBB989D, 0f3F000000;
	cvt.sat.f32.f32 	%f96, %f95;
	fma.rm.f32 	%f97, %f96, %f48, %f47;
	add.f32 	%f98, %f97, 0fCB40007F;
	neg.f32 	%f99, %f98;
	fma.rn.f32 	%f100, %f94, 0f3FB8AA3B, %f99;
	fma.rn.f32 	%f101, %f94, 0f32A57060, %f100;
	mov.b32 	%r26, %f97;
	shl.b32 	%r27, %r26, 23;
	mov.b32 	%f102, %r27;
	ex2.approx.ftz.f32 	%f103, %f101;
	mul.f32 	%f104, %f103, %f102;
	add.f32 	%f105, %f93, %f104;
	sub.f32 	%f106, %f6, %f43;
	fma.rn.f32 	%f107, %f106, 0f3BBB989D, 0f3F000000;
	cvt.sat.f32.f32 	%f108, %f107;
	fma.rm.f32 	%f109, %f108, %f48, %f47;
	add.f32 	%f110, %f109, 0fCB40007F;
	neg.f32 	%f111, %f110;
	fma.rn.f32 	%f112, %f106, 0f3FB8AA3B, %f111;
	fma.rn.f32 	%f113, %f106, 0f32A57060, %f112;
	mov.b32 	%r28, %f109;
	shl.b32 	%r29, %r28, 23;
	mov.b32 	%f114, %r29;
	ex2.approx.ftz.f32 	%f115, %f113;
	mul.f32 	%f116, %f115, %f114;
	add.f32 	%f117, %f105, %f116;
	sub.f32 	%f118, %f7, %f43;
	fma.rn.f32 	%f119, %f118, 0f3BBB989D, 0f3F000000;
	cvt.sat.f32.f32 	%f120, %f119;
	fma.rm.f32 	%f121, %f120, %f48, %f47;
	add.f32 	%f122, %f121, 0fCB40007F;
	neg.f32 	%f123, %f122;
	fma.rn.f32 	%f124, %f118, 0f3FB8AA3B, %f123;
	fma.rn.f32 	%f125, %f118, 0f32A57060, %f124;
	mov.b32 	%r30, %f121;
	shl.b32 	%r31, %r30, 23;
	mov.b32 	%f126, %r31;
	ex2.approx.ftz.f32 	%f127, %f125;
	mul.f32 	%f128, %f127, %f126;
	add.f32 	%f129, %f117, %f128;
	sub.f32 	%f130, %f8, %f43;
	fma.rn.f32 	%f131, %f130, 0f3BBB989D, 0f3F000000;
	cvt.sat.f32.f32 	%f132, %f131;
	fma.rm.f32 	%f133, %f132, %f48, %f47;
	add.f32 	%f134, %f133, 0fCB40007F;
	neg.f32 	%f135, %f134;
	fma.rn.f32 	%f136, %f130, 0f3FB8AA3B, %f135;
	fma.rn.f32 	%f137, %f130, 0f32A57060, %f136;
	mov.b32 	%r32, %f133;
	shl.b32 	%r33, %r32, 23;
	mov.b32 	%f138, %r33;
	ex2.approx.ftz.f32 	%f139, %f137;
	mul.f32 	%f140, %f139, %f138;
	add.f32 	%f141, %f129, %f140;
	sub.f32 	%f142, %f9, %f43;
	fma.rn.f32 	%f143, %f142, 0f3BBB989D, 0f3F000000;
	cvt.sat.f32.f32 	%f144, %f143;
	fma.rm.f32 	%f145, %f144, %f48, %f47;
	add.f32 	%f146, %f145, 0fCB40007F;
	neg.f32 	%f147, %f146;
	fma.rn.f32 	%f148, %f142, 0f3FB8AA3B, %f147;
	fma.rn.f32 	%f149, %f142, 0f32A57060, %f148;
	mov.b32 	%r34, %f145;
	shl.b32 	%r35, %r34, 23;
	mov.b32 	%f150, %r35;
	ex2.approx.ftz.f32 	%f151, %f149;
	mul.f32 	%f152, %f151, %f150;
	add.f32 	%f153, %f141, %f152;
	sub.f32 	%f154, %f10, %f43;
	fma.rn.f32 	%f155, %f154, 0f3BBB989D, 0f3F000000;
	cvt.sat.f32.f32 	%f156, %f155;
	fma.rm.f32 	%f157, %f156, %f48, %f47;
	add.f32 	%f158, %f157, 0fCB40007F;
	neg.f32 	%f159, %f158;
	fma.rn.f32 	%f160, %f154, 0f3FB8AA3B, %f159;
	fma.rn.f32 	%f161, %f154, 0f32A57060, %f160;
	mov.b32 	%r36, %f157;
	shl.b32 	%r37, %r36, 23;
	mov.b32 	%f162, %r37;
	ex2.approx.ftz.f32 	%f163, %f161;
	mul.f32 	%f164, %f163, %f162;
	add.f32 	%f165, %f153, %f164;
	sub.f32 	%f166, %f11, %f43;
	fma.rn.f32 	%f167, %f166, 0f3BBB989D, 0f3F000000;
	cvt.sat.f32.f32 	%f168, %f167;
	fma.rm.f32 	%f169, %f168, %f48, %f47;
	add.f32 	%f170, %f169, 0fCB40007F;
	neg.f32 	%f171, %f170;
	fma.rn.f32 	%f172, %f166, 0f3FB8AA3B, %f171;
	fma.rn.f32 	%f173, %f166, 0f32A57060, %f172;
	mov.b32 	%r38, %f169;
	shl.b32 	%r39, %r38, 23;
	mov.b32 	%f174, %r39;
	ex2.approx.ftz.f32 	%f175, %f173;
	mul.f32 	%f176, %f175, %f174;
	add.f32 	%f177, %f165, %f176;
	mov.b32 	%r40, %f177;
	shfl.sync.bfly.b32	%r41|%p8, %r40, 16, 31, -1;
	mov.b32 	%f178, %r41;
	add.f32 	%f179, %f177, %f178;
	mov.b32 	%r42, %f179;
	shfl.sync.bfly.b32	%r43|%p9, %r42, 8, 31, -1;
	mov.b32 	%f180, %r43;
	add.f32 	%f181, %f179, %f180;
	mov.b32 	%r44, %f181;
	shfl.sync.bfly.b32	%r45|%p10, %r44, 4, 31, -1;
	mov.b32 	%f182, %r45;
	add.f32 	%f183, %f181, %f182;
	mov.b32 	%r46, %f183;
	shfl.sync.bfly.b32	%r47|%p11, %r46, 2, 31, -1;
	mov.b32 	%f184, %r47;
	add.f32 	%f185, %f183, %f184;
	mov.b32 	%r48, %f185;
	shfl.sync.bfly.b32	%r49|%p12, %r48, 1, 31, -1;
	mov.b32 	%f186, %r49;
	add.f32 	%f187, %f185, %f186;
	div.rn.f32 	%f12, %f56, %f187;
	div.rn.f32 	%f13, %f68, %f187;
	div.rn.f32 	%f14, %f80, %f187;
	div.rn.f32 	%f15, %f92, %f187;
	div.rn.f32 	%f16, %f104, %f187;
	div.rn.f32 	%f17, %f116, %f187;
	div.rn.f32 	%f18, %f128, %f187;
	div.rn.f32 	%f19, %f140, %f187;
	div.rn.f32 	%f20, %f152, %f187;
	div.rn.f32 	%f21, %f164, %f187;
	div.rn.f32 	%f22, %f176, %f187;
	mad.lo.s64 	%rd23, %rd26, %rd4, %rd6;
	// begin inline asm
	{  cvt.rn.f16.f32 %rs12, %f12;}

	// end inline asm
	shl.b64 	%rd24, %rd23, 1;
	add.s64 	%rd25, %rd7, %rd24;
	st.global.u16 	[%rd25], %rs12;
	// begin inline asm
	{  cvt.rn.f16.f32 %rs13, %f13;}

	// end inline asm
	st.global.u16 	[%rd25+64], %rs13;
	// begin inline asm
	{  cvt.rn.f16.f32 %rs14, %f14;}

	// end inline asm
	st.global.u16 	[%rd25+128], %rs14;
	// begin inline asm
	{  cvt.rn.f16.f32 %rs15, %f15;}

	// end inline asm
	st.global.u16 	[%rd25+192], %rs15;
	// begin inline asm
	{  cvt.rn.f16.f32 %rs16, %f16;}

	// end inline asm
	st.global.u16 	[%rd25+256], %rs16;
	// begin inline asm
	{  cvt.rn.f16.f32 %rs17, %f17;}

	// end inline asm
	st.global.u16 	[%rd25+320], %rs17;
	// begin inline asm
	{  cvt.rn.f16.f32 %rs18, %f18;}

	// end inline asm
	st.global.u16 	[%rd25+384], %rs18;
	// begin inline asm
	{  cvt.rn.f16.f32 %rs19, %f19;}

	// end inline asm
	st.global.u16 	[%rd25+448], %rs19;
	// begin inline asm
	{  cvt.rn.f16.f32 %rs20, %f20;}

	// end inline asm
	st.global.u16 	[%rd25+512], %rs20;
	// begin inline asm
	{  cvt.rn.f16.f32 %rs21, %f21;}

	// end inline asm
	st.global.u16 	[%rd25+576], %rs21;
	// begin inline asm
	{  cvt.rn.f16.f32 %rs22, %f22;}

	// end inline asm
	st.global.u16 	[%rd25+640], %rs22;
	add.s64 	%rd26, %rd26, %rd9;
	setp.lt.s64 	%p13, %rd26, %rd12;
	@%p13 bra 	$L__BB246_4;
$L__BB246_5:
	ret;

}
	// .globl	_Z15SoftmaxWarpImplI10DirectLoadI6__halffE11DirectStoreIfS1_EfLi1ELi11ELi32ELi1ELb1EL9Algorithm0EEvT_T0_ll
.visible .entry _Z15SoftmaxWarpImplI10DirectLoadI6__halffE11DirectStoreIfS1_EfLi1ELi11ELi32ELi1ELb1EL9Algorithm0EEvT_T0_ll(
	.param .align 8 .b8 _Z15SoftmaxWarpImplI10DirectLoadI6__halffE11DirectStoreIfS1_EfLi1ELi11ELi32ELi1ELb1EL9Algorithm0EEvT_T0_ll_param_0[16],
	.param .align 8 .b8 _Z15SoftmaxWarpImplI10DirectLoadI6__halffE11DirectStoreIfS1_EfLi1ELi11ELi32ELi1ELb1EL9Algorithm0EEvT_T0_ll_param_1[16],
	.param .u64 _Z15SoftmaxWarpImplI10DirectLoadI6__halffE11DirectStoreIfS1_EfLi1ELi11ELi32ELi1ELb1EL9Algorithm0EEvT_T0_ll_param_2,
	.param .u64 _Z15SoftmaxWarpImplI10DirectLoadI6__halffE11DirectStoreIfS1_EfLi1ELi11ELi32ELi1ELb1EL9Algorithm0EEvT_T0_ll_param_3
)
{
	.reg .pred 	%p<36>;
	.reg .b16 	%rs<23>;
	.reg .b32 	%r<60>;
	.reg .b32 	%f<265>;
	.reg .b64 	%rd<38>;

	ld.param.u64 	%rd23, [_Z15SoftmaxWarpImplI10DirectLoadI6__halffE11DirectStoreIfS1_EfLi1ELi11ELi32ELi1ELb1EL9Algorithm0EEvT_T0_ll_param_1+8];
	ld.param.u64 	%rd22, [_Z15SoftmaxWarpImplI10DirectLoadI6__halffE11DirectStoreIfS1_EfLi1ELi11ELi32ELi1ELb1EL9Algorithm0EEvT_T0_ll_param_1];
	ld.param.u64 	%rd21, [_Z15SoftmaxWarpImplI10DirectLoadI6__halffE11DirectStoreIfS1_EfLi1ELi11ELi32ELi1ELb1EL9Algorithm0EEvT_T0_ll_param_0+8];
	ld.param.u64 	%rd20, [_Z15SoftmaxWarpImplI10DirectLoadI6__halffE11DirectStoreIfS1_EfLi1ELi11ELi32ELi1ELb1EL9Algorithm0EEvT_T0_ll_param_0];
	ld.param.u64 	%rd24, [_Z15SoftmaxWarpImplI10DirectLoadI6__halffE11DirectStoreIfS1_EfLi1ELi11ELi32ELi1ELb1EL9Algorithm0EEvT_T0_ll_param_2];
	ld.param.u64 	%rd25, [_Z15SoftmaxWarpImplI10DirectLoadI6__halffE11DirectStoreIfS1_EfLi1ELi11ELi32ELi1ELb1EL9Algorithm0EEvT_T0_ll_param_3];
	setp.lt.s64 	%p1, %rd25, 353;
	@%p1 bra 	$L__BB247_2;
	mov.u64 	%rd26, $str;
	cvta.global.u64 	%rd27, %rd26;
	mov.u64 	%rd28, $str$1;
	cvta.global.u64 	%rd29, %rd28;
	mov.u64 	%rd30, __unnamed_243;
	cvta.global.u64 	%rd31, %rd30;
	{ // callseq 242, 0
	.param .b64 param0;
	st.param.b64 	[param0], %rd27;
	.param .b64 param1;
	st.param.b64 	[param1], %rd29;
	.param .b32 param2;
	st.param.b32 	[param2], 358;
	.param .b64 param3;
	st.param.b64 	[param3], %rd31;
	.param .b64 param4;
	st.param.b64 	[param4], 1;
	call.uni 
	__assertfail, 
	(
	param0, 
	param1, 
	param2, 
	param3, 
	param4
	);
	} // callseq 242
$L__BB247_2:
	mov.u32 	%r2, %nctaid.x;
	mov.u32 	%r3, %ntid.y;
	mul.lo.s32 	%r1, %r2, %r3;
	mov.u32 	%r4, %ctaid.x;
	mov.u32 	%r5, %tid.y;
	mad.lo.s32 	%r6, %r4, %r3, %r5;
	cvt.s64.s32 	%rd37, %r6;
	setp.le.s64 	%p2, %rd24, %rd37;
	@%p2 bra 	$L__BB247_49;
	mov.u32 	%r7, %tid.x;
	cvt.u64.u32 	%rd3, %r7;
	add.s32 	%r8, %r7, 32;
	cvt.u64.u32 	%rd4, %r8;
	add.s32 	%r9, %r7, 64;
	cvt.u64.u32 	%rd5, %r9;
	add.s32 	%r10, %r7, 96;
	cvt.u64.u32 	%rd6, %r10;
	add.s32 	%r11, %r7, 128;
	cvt.u64.u32 	%rd7, %r11;
	add.s32 	%r12, %r7, 160;
	cvt.u64.u32 	%rd8, %r12;
	add.s32 	%r13, %r7, 192;
	cvt.u64.u32 	%rd9, %r13;
	add.s32 	%r14, %r7, 224;
	cvt.u64.u32 	%rd10, %r14;
	add.s32 	%r15, %r7, 256;
	cvt.u64.u32 	%rd11, %r15;
	add.s32 	%r16, %r7, 288;
	cvt.u64.u32 	%rd12, %r16;
	add.s32 	%r17, %r7, 320;
	cvt.u64.u32 	%rd13, %r17;
	cvta.to.global.u64 	%rd14, %rd22;
	cvt.s64.s32 	%rd15, %r1;
$L__BB247_4:
	setp.le.s64 	%p3, %rd25, %rd3;
	mad.lo.s64 	%rd32, %rd37, %rd21, %rd3;
	cvta.to.global.u64 	%rd33, %rd20;
	shl.b64 	%rd34, %rd32, 1;
	add.s64 	%rd17, %rd33, %rd34;
	mov.f32 	%f243, 0fFF800000;
	mov.f32 	%f246, %f243;
	@%p3 bra 	$L__BB247_6;
	ld.global.u16 	%rs1, [%rd17];
	// begin inline asm
	{  cvt.f32.f16 %f243, %rs1;}

	// end inline asm
	max.f32 	%f246, %f243, 0fFF800000;
$L__BB247_6:
	setp.le.s64 	%p4, %rd25, %rd4;
	mov.f32 	%f245, 0fFF800000;
	@%p4 bra 	$L__BB247_8;
	ld.global.u16 	%rs2, [%rd17+64];
	// begin inline asm
	{  cvt.f32.f16 %f245, %rs2;}

	// end inline asm
	max.f32 	%f246, %f246, %f245;
$L__BB247_8:
	setp.le.s64 	%p5, %rd25, %rd5;
	mov.f32 	%f247, 0fFF800000;
	@%p5 bra 	$L__BB247_10;
	ld.global.u16 	%rs3, [%rd17+128];
	// begin inline asm
	{  cvt.f32.f16 %f247, %rs3;}

	// end inline asm
	max.f32 	%f246, %f246, %f247;
$L__BB247_10:
	setp.le.s64 	%p6, %rd25, %rd6;
	mov.f32 	%f249, 0fFF800000;
	@%p6 bra 	$L__BB247_12;
	ld.global.u16 	%rs4, [%rd17+192];
	// begin inline asm
	{  cvt.f32.f16 %f249, %rs4;}

	// end inline asm
	max.f32 	%f246, %f246, %f249;
$L__BB247_12:
	setp.le.s64 	%p7, %rd25, %rd7;
	mov.f32 	%f251, 0fFF800000;
	@%p7 bra 	$L__BB247_14;
	ld.global.u16 	%rs5, [%rd17+256];
	// begin inline asm
	{  cvt.f32.f16 %f251, %rs5;}

	// end inline asm
	max.f32 	%f246, %f246, %f251;
$L__BB247_14:
	setp.le.s64 	%p8, %rd25, %rd8;
	mov.f32 	%f253, 0fFF800000;
	@%p8 bra 	$L__BB247_16;
	ld.global.u16 	%rs6, [%rd17+320];
	// begin inline asm
	{  cvt.f32.f16 %f253, %rs6;}

	// end inline asm
	max.f32 	%f246, %f246, %f253;
$L__BB247_16:
	setp.le.s64 	%p9, %rd25, %rd9;
	mov.f32 	%f255, 0fFF800000;
	@%p9 bra 	$L__BB247_18;
	ld.global.u16 	%rs7, [%rd17+384];
	// begin inline asm
	{  cvt.f32.f16 %f255, %rs7;}

	// end inline asm
	max.f32 	%f246, %f246, %f255;
$L__BB247_18:
	setp.le.s64 	%p10, %rd25, %rd10;
	mov.f32 	%f257, 0fFF800000;
	@%p10 bra 	$L__BB247_20;
	ld.global.u16 	%rs8, [%rd17+448];
	// begin inline asm
	{  cvt.f32.f16 %f257, %rs8;}

	// end inline asm
	max.f32 	%f246, %f246, %f257;
$L__BB247_20:
	setp.le.s64 	%p11, %rd25, %rd11;
	mov.f32 	%f259, 0fFF800000;
	@%p11 bra 	$L__BB247_22;
	ld.global.u16 	%rs9, [%rd17+512];
	// begin inline asm
	{  cvt.f32.f16 %f259, %rs9;}

	// end inline asm
	max.f32 	%f246, %f246, %f259;
$L__BB247_22:
	setp.le.s64 	%p12, %rd25, %rd12;
	mov.f32 	%f261, 0fFF800000;
	@%p12 bra 	$L__BB247_24;
	ld.global.u16 	%rs10, [%rd17+576];
	// begin inline asm
	{  cvt.f32.f16 %f261, %rs10;}

	// end inline asm
	max.f32 	%f246, %f246, %f261;
$L__BB247_24:
	setp.le.s64 	%p13, %rd25, %rd13;
	mov.f32 	%f263, 0fFF800000;
	@%p13 bra 	$L__BB247_26;
	ld.global.u16 	%rs11, [%rd17+640];
	// begin inline asm
	{  cvt.f32.f16 %f263, %rs11;}

	// end inline asm
	max.f32 	%f246, %f246, %f263;
$L__BB247_26:
	setp.le.s64 	%p14, %rd25, %rd3;
	mov.b32 	%r18, %f246;
	shfl.sync.bfly.b32	%r19|%p15, %r18, 16, 31, -1;
	mov.b32 	%f78, %r19;
	max.f32 	%f79, %f246, %f78;
	mov.b32 	%r20, %f79;
	shfl.sync.bfly.b32	%r21|%p16, %r20, 8, 31, -1;
	mov.b32 	%f80, %r21;
	max.f32 	%f81, %f79, %f80;
	mov.b32 	%r22, %f81;
	shfl.sync.bfly.b32	%r23|%p17, %r22, 4, 31, -1;
	mov.b32 	%f82, %r23;
	max.f32 	%f83, %f81, %f82;
	mov.b32 	%r24, %f83;
	shfl.sync.bfly.b32	%r25|%p18, %r24, 2, 31, -1;
	mov.b32 	%f84, %r25;
	max.f32 	%f85, %f83, %f84;
	mov.b32 	%r26, %f85;
	shfl.sync.bfly.b32	%r27|%p19, %r26, 1, 31, -1;
	mov.b32 	%f86, %r27;
	max.f32 	%f87, %f85, %f86;
	sub.f32 	%f88, %f243, %f87;
	fma.rn.f32 	%f89, %f88, 0f3BBB989D, 0f3F000000;
	cvt.sat.f32.f32 	%f90, %f89;
	mov.f32 	%f91, 0f4B400001;
	mov.f32 	%f92, 0f437C0000;
	fma.rm.f32 	%f93, %f90, %f92, %f91;
	add.f32 	%f94, %f93, 0fCB40007F;
	neg.f32 	%f95, %f94;
	fma.rn.f32 	%f96, %f88, 0f3FB8AA3B, %f95;
	fma.rn.f32 	%f97, %f88, 0f32A57060, %f96;
	mov.b32 	%r28, %f93;
	shl.b32 	%r29, %r28, 23;
	mov.b32 	%f98, %r29;
	ex2.approx.ftz.f32 	%f99, %f97;
	mul.f32 	%f100, %f99, %f98;
	add.f32 	%f101, %f100, 0f00000000;
	sub.f32 	%f102, %f245, %f87;
	fma.rn.f32 	%f103, %f102, 0f3BBB989D, 0f3F000000;
	cvt.sat.f32.f32 	%f104, %f103;
	fma.rm.f32 	%f105, %f104, %f92, %f91;
	add.f32 	%f106, %f105, 0fCB40007F;
	neg.f32 	%f107, %f106;
	fma.rn.f32 	%f108, %f102, 0f3FB8AA3B, %f107;
	fma.rn.f32 	%f109, %f102, 0f32A57060, %f108;
	mov.b32 	%r30, %f105;
	shl.b32 	%r31, %r30, 23;
	mov.b32 	%f110, %r31;
	ex2.approx.ftz.f32 	%f111, %f109;
	mul.f32 	%f112, %f111, %f110;
	add.f32 	%f113, %f101, %f112;
	sub.f32 	%f114, %f247, %f87;
	fma.rn.f32 	%f115, %f114, 0f3BBB989D, 0f3F000000;
	cvt.sat.f32.f32 	%f116, %f115;
	fma.rm.f32 	%f117, %f116, %f92, %f91;
	add.f32 	%f118, %f117, 0fCB40007F;
	neg.f32 	%f119, %f118;
	fma.rn.f32 	%f120, %f114, 0f3FB8AA3B, %f119;
	fma.rn.f32 	%f121, %f114, 0f32A57060, %f120;
	mov.b32 	%r32, %f117;
	shl.b32 	%r33, %r32, 23;
	mov.b32 	%f122, %r33;
	ex2.approx.ftz.f32 	%f123, %f121;
	mul.f32 	%f124, %f123, %f122;
	add.f32 	%f125, %f113, %f124;
	sub.f32 	%f126, %f249, %f87;
	fma.rn.f32 	%f127, %f126, 0f3BBB989D, 0f3F000000;
	cvt.sat.f32.f32 	%f128, %f127;
	fma.rm.f32 	%f129, %f128, %f92, %f91;
	add.f32 	%f130, %f129, 0fCB40007F;
	neg.f32 	%f131, %f130;
	fma.rn.f32 	%f132, %f126, 0f3FB8AA3B, %f131;
	fma.rn.f32 	%f133, %f126, 0f32A57060, %f132;
	mov.b32 	%r34, %f129;
	shl.b32 	%r35, %r34, 23;
	mov.b32 	%f134, %r35;
	ex2.approx.ftz.f32 	%f135, %f133;
	mul.f32 	%f136, %f135, %f134;
	add.f32 	%f137, %f125, %f136;
	sub.f32 	%f138, %f251, %f87;
	fma.rn.f32 	%f139, %f138, 0f3BBB989D, 0f3F000000;
	cvt.sat.f32.f32 	%f140, %f139;
	fma.rm.f32 	%f141, %f140, %f92, %f91;
	add.f32 	%f142, %f141, 0fCB40007F;
	neg.f32 	%f143, %f142;
	fma.rn.f32 	%f144, %f138, 0f3FB8AA3B, %f143;
	fma.rn.f32 	%f145, %f138, 0f32A57060, %f144;
	mov.b32 	%r36, %f141;
	shl.b32 	%r37, %r36, 23;
	mov.b32 	%f146, %r37;
	ex2.approx.ftz.f32 	%f147, %f145;
	mul.f32 	%f148, %f147, %f146;
	add.f32 	%f149, %f137, %f148;
	sub.f32 	%f150, %f253, %f87;
	fma.rn.f32 	%f151, %f150, 0f3BBB989D, 0f3F000000;
	cvt.sat.f32.f32 	%f152, %f151;
	fma.rm.f32 	%f153, %f152, %f92, %f91;
	add.f32 	%f154, %f153, 0fCB40007F;
	neg.f32 	%f155, %f154;
	fma.rn.f32 	%f156, %f150, 0f3FB8AA3B, %f155;
	fma.rn.f32 	%f157, %f150, 0f32A57060, %f156;
	mov.b32 	%r38, %f153;
	shl.b32 	%r39, %r38, 23;
	mov.b32 	%f158, %r39;
	ex2.approx.ftz.f32 	%f159, %f157;
	mul.f32 	%f160, %f159, %f158;
	add.f32 	%f161, %f149, %f160;
	sub.f32 	%f162, %f255, %f87;
	fma.rn.f32 	%f163, %f162, 0f3BBB989D, 0f3F000000;
	cvt.sat.f32.f32 	%f164, %f163;
	fma.rm.f32 	%f165, %f164, %f92, %f91;
	add.f32 	%f166, %f165, 0fCB40007F;
	neg.f32 	%f167, %f166;
	fma.rn.f32 	%f168, %f162, 0f3FB8AA3B, %f167;
	fma.rn.f32 	%f169, %f162, 0f32A57060, %f168;
	mov.b32 	%r40, %f165;
	shl.b32 	%r41, %r40, 23;
	mov.b32 	%f170, %r41;
	ex2.approx.ftz.f32 	%f171, %f169;
	mul.f32 	%f172, %f171, %f170;
	add.f32 	%f173, %f161, %f172;
	sub.f32 	%f174, %f257, %f87;
	fma.rn.f32 	%f175, %f174, 0f3BBB989D, 0f3F000000;
	cvt.sat.f32.f32 	%f176, %f175;
	fma.rm.f32 	%f177, %f176, %f92, %f91;
	add.f32 	%f178, %f177, 0fCB40007F;
	neg.f32 	%f179, %f178;
	fma.rn.f32 	%f180, %f174, 0f3FB8AA3B, %f179;
	fma.rn.f32 	%f181, %f174, 0f32A57060, %f180;
	mov.b32 	%r42, %f177;
	shl.b32 	%r43, %r42, 23;
	mov.b32 	%f182, %r43;
	ex2.approx.ftz.f32 	%f183, %f181;
	mul.f32 	%f184, %f183, %f182;
	add.f32 	%f185, %f173, %f184;
	sub.f32 	%f186, %f259, %f87;
	fma.rn.f32 	%f187, %f186, 0f3BBB989D, 0f3F000000;
	cvt.sat.f32.f32 	%f188, %f187;
	fma.rm.f32 	%f189, %f188, %f92, %f91;
	add.f32 	%f190, %f189, 0fCB40007F;
	neg.f32 	%f191, %f190;
	fma.rn.f32 	%f192, %f186, 0f3FB8AA3B, %f191;
	fma.rn.f32 	%f193, %f186, 0f32A57060, %f192;
	mov.b32 	%r44, %f189;
	shl.b32 	%r45, %r44, 23;
	mov.b32 	%f194, %r45;
	ex2.approx.ftz.f32 	%f195, %f193;
	mul.f32 	%f196, %f195, %f194;
	add.f32 	%f197, %f185, %f196;
	sub.f32 	%f198, %f261, %f87;
	fma.rn.f32 	%f199, %f198, 0f3BBB989D, 0f3F000000;
	cvt.sat.f32.f32 	%f200, %f199;
	fma.rm.f32 	%f201, %f200, %f92, %f91;
	add.f32 	%f202, %f201, 0fCB40007F;
	neg.f32 	%f203, %f202;
	fma.rn.f32 	%f204, %f198, 0f3FB8AA3B, %f203;
	fma.rn.f32 	%f205, %f198, 0f32A57060, %f204;
	mov.b32 	%r46, %f201;
	shl.b32 	%r47, %r46, 23;
	mov.b32 	%f206, %r47;
	ex2.approx.ftz.f32 	%f207, %f205;
	mul.f32 	%f208, %f207, %f206;
	add.f32 	%f209, %f197, %f208;
	sub.f32 	%f210, %f263, %f87;
	fma.rn.f32 	%f211, %f210, 0f3BBB989D, 0f3F000000;
	cvt.sat.f32.f32 	%f212, %f211;
	fma.rm.f32 	%f213, %f212, %f92, %f91;
	add.f32 	%f214, %f213, 0fCB40007F;
	neg.f32 	%f215, %f214;
	fma.rn.f32 	%f216, %f210, 0f3FB8AA3B, %f215;
	fma.rn.f32 	%f217, %f210, 0f32A57060, %f216;
	mov.b32 	%r48, %f213;
	shl.b32 	%r49, %r48, 23;
	mov.b32 	%f218, %r49;
	ex2.approx.ftz.f32 	%f219, %f217;
	mul.f32 	%f220, %f219, %f218;
	add.f32 	%f221, %f209, %f220;
	mov.b32 	%r50, %f221;
	shfl.sync.bfly.b32	%r51|%p20, %r50, 16, 31, -1;
	mov.b32 	%f222, %r51;
	add.f32 	%f223, %f221, %f222;
	mov.b32 	%r52, %f223;
	shfl.sync.bfly.b32	%r53|%p21, %r52, 8, 31, -1;
	mov.b32 	%f224, %r53;
	add.f32 	%f225, %f223, %f224;
	mov.b32 	%r54, %f225;
	shfl.sync.bfly.b32	%r55|%p22, %r54, 4, 31, -1;
	mov.b32 	%f226, %r55;
	add.f32 	%f227, %f225, %f226;
	mov.b32 	%r56, %f227;
	shfl.sync.bfly.b32	%r57|%p23, %r56, 2, 31, -1;
	mov.b32 	%f228, %r57;
	add.f32 	%f229, %f227, %f228;
	mov.b32 	%r58, %f229;
	shfl.sync.bfly.b32	%r59|%p24, %r58, 1, 31, -1;
	mov.b32 	%f230, %r59;
	add.f32 	%f231, %f229, %f230;
	div.rn.f32 	%f45, %f100, %f231;
	div.rn.f32 	%f46, %f112, %f231;
	div.rn.f32 	%f47, %f124, %f231;
	div.rn.f32 	%f48, %f136, %f231;
	div.rn.f32 	%f49, %f148, %f231;
	div.rn.f32 	%f50, %f160, %f231;
	div.rn.f32 	%f51, %f172, %f231;
	div.rn.f32 	%f52, %f184, %f231;
	div.rn.f32 	%f53, %f196, %f231;
	div.rn.f32 	%f54, %f208, %f231;
	div.rn.f32 	%f55, %f220, %f231;
	mad.lo.s64 	%rd35, %rd37, %rd23, %rd3;
	shl.b64 	%rd36, %rd35, 1;
	add.s64 	%rd18, %rd14, %rd36;
	@%p14 bra 	$L__BB247_28;
	// begin inline asm
	{  cvt.rn.f16.f32 %rs12, %f45;}

	// end inline asm
	st.global.u16 	[%rd18], %rs12;
$L__BB247_28:
	setp.le.s64 	%p25, %rd25, %rd4;
	@%p25 bra 	$L__BB247_30;
	// begin inline asm
	{  cvt.rn.f16.f32 %rs13, %f46;}

	// end inline asm
	st.global.u16 	[%rd18+64], %rs13;
$L__BB247_30:
	setp.le.s64 	%p26, %rd25, %rd5;
	@%p26 bra 	$L__BB247_32;
	// begin inline asm
	{  cvt.rn.f16.f32 %rs14, %f47;}

	// end inline asm
	st.global.u16 	[%rd18+128], %rs14;
$L__BB247_32:
	setp.le.s64 	%p27, %rd25, %rd6;
	@%p27 bra 	$L__BB247_34;
	// begin inline asm
	{  cvt.rn.f16.f32 %rs15, %f48;}

	// end inline asm
	st.global.u16 	[%rd18+192], %rs15;
$L__BB247_34:
	setp.le.s64 	%p28, %rd25, %rd7;
	@%p28 bra 	$L__BB247_36;
	// begin inline asm
	{  cvt.rn.f16.f32 %rs16, %f49;}

	// end inline asm
	st.global.u16 	[%rd18+256], %rs16;
$L__BB247_36:
	setp.le.s64 	%p29, %rd25, %rd8;
	@%p29 bra 	$L__BB247_38;
	// begin inline asm
	{  cvt.rn.f16.f32 %rs17, %f50;}

	// end inline asm
	st.global.u16 	[%rd18+320], %rs17;
$L__BB247_38:
	setp.le.s64 	%p30, %rd25, %rd9;
	@%p30 bra 	$L__BB247_40;
	// begin inline asm
	{  cvt.rn.f16.f32 %rs18, %f51;}

	// end inline asm
	st.global.u16 	[%rd18+384], %rs18;
$L__BB247_40:
	setp.le.s64 	%p31, %rd25, %rd10;
	@%p31 bra 	$L__BB247_42;
	// begin inline asm
	{  cvt.rn.f16.f32 %rs19, %f52;}

	// end inline asm
	st.global.u16 	[%rd18+448], %rs19;
$L__BB247_42:
	setp.le.s64 	%p32, %rd25, %rd11;
	@%p32 bra 	$L__BB247_44;
	// begin inline asm
	{  cvt.rn.f16.f32 %rs20, %f53;}

	// end inline asm
	st.global.u16 	[%rd18+512], %rs20;
$L__BB247_44:
	setp.le.s64 	%p33, %rd25, %rd12;
	@%p33 bra 	$L__BB247_46;
	// begin inline asm
	{  cvt.rn.f16.f32 %rs21, %f54;}

	// end inline asm
	st.global.u16 	[%rd18+576], %rs21;
$L__BB247_46:
	setp.le.s64 	%p34, %rd25, %rd13;
	@%p34 bra 	$L__BB247_48;
	// begin inline asm
	{  cvt.rn.f16.f32 %rs22, %f55;}

	// end inline asm
	st.global.u16 	[%rd18+640], %rs22;
$L__BB247_48:
	add.s64 	%rd37, %rd37, %rd15;
	setp.lt.s64 	%p35, %rd37, %rd24;
	@%p35 bra 	$L__BB247_4;
$L__BB247_49:
	ret;

}
	// .globl	_Z15SoftmaxWarpImplI10DirectLoadI6__halffE11DirectStoreIfS1_EfLi1ELi12ELi32ELi1ELb0EL9Algorithm0EEvT_T0_ll
.visible .entry _Z15SoftmaxWarpImplI10DirectLoadI6__halffE11DirectStoreIfS1_EfLi1ELi12ELi32ELi1ELb0EL9Algorithm0EEvT_T0_ll(
	.param .align 8 .b8 _Z15SoftmaxWarpImplI10DirectLoadI6__halffE11DirectStoreIfS1_EfLi1ELi12ELi32ELi1ELb0EL9Algorithm0EEvT_T0_ll_param_0[16],
	.param .align 8 .b8 _Z15SoftmaxWarpImplI10DirectLoadI6__halffE11DirectStoreIfS1_EfLi1ELi12ELi32ELi1ELb0EL9Algorithm0EEvT_T0_ll_param_1[16],
	.param .u64 _Z15SoftmaxWarpImplI10DirectLoadI6__halffE11DirectStoreIfS1_EfLi1ELi12ELi32ELi1ELb0EL9Algorithm0EEvT_T0_ll_param_2,
	.param .u64 _Z15SoftmaxWarpImplI10DirectLoadI6__halffE11DirectStoreIfS1_EfLi1ELi12ELi32ELi1ELb0EL9Algorithm0EEvT_T0_ll_param_3
)
{
	.reg .pred 	%p<14>;
	.reg .b16 	%rs<25>;
	.reg .b32 	%r<52>;
	.reg .b32 	%f<203>;
	.reg .b64 	%rd<28>;

	ld.param.u64 	%rd12, [_Z15SoftmaxWarpImplI10DirectLoadI6__halffE11DirectStoreIfS1_EfLi1ELi12ELi32ELi1ELb0EL9Algorithm0EEvT_T0_ll_param_0+8];
	ld.param.u64 	%rd11, [_Z15SoftmaxWarpImplI10DirectLoadI6__halffE11DirectStoreIfS1_EfLi1ELi12ELi32ELi1ELb0EL9Algorithm0EEvT_T0_ll_param_0];
	ld.param.u64 	%rd2, [_Z15SoftmaxWarpImplI10DirectLoadI6__halffE11DirectStoreIfS1_EfLi1ELi12ELi32ELi1ELb0EL9Algorithm0EEvT_T0_ll_param_1];
	ld.param.u64 	%rd3, [_Z15SoftmaxWarpImplI10DirectLoadI6__halffE11DirectStoreIfS1_EfLi1ELi12ELi32ELi1ELb0EL9Algorithm0EEvT_T0_ll_param_1+8];
	ld.param.u64 	%rd13, [_Z15SoftmaxWarpImplI10DirectLoadI6__halffE11DirectStoreIfS1_EfLi1ELi12ELi32ELi1ELb0EL9Algorithm0EEvT_T0_ll_param_2];
	ld.param.u64 	%rd14, [_Z15SoftmaxWarpImplI10DirectLoadI6__halffE11DirectStoreIfS1_EfLi1ELi12ELi32ELi1ELb0EL9Algorithm0EEvT_T0_ll_param_3];
	setp.lt.s64 	%p1, %rd14, 385;
	@%p1 bra 	$L__BB248_2;
	mov.u64 	%rd15, $str;
	cvta.global.u64 	%rd16, %rd15;
	mov.u64 	%rd17, $str$1;
	cvta.global.u64 	%rd18, %rd17;
	mov.u64 	%rd19, __unnamed_244;
	cvta.global.u64 	%rd20, %rd19;
	{ // callseq 243, 0
	.param .b64 param0;
	st.param.b64 	[param0], %rd16;
	.param .b64 param1;
	st.param.b64 	[param1], %rd18;
	.param .b32 param2;
	st.param.b32 	[param2], 358;
	.param .b64 param3;
	st.param.b64 	[param3], %rd20;
	.param .b64 param4;
	st.param.b64 	[param4], 1;
	call.uni 
	__assertfail, 
	(
	param0, 
	param1, 
	param2, 
	param3, 
	param4
	);
	} // callseq 243
$L__BB248_2:
	mov.u32 	%r2, %nctaid.x;
	mov.u32 	%r3, %ntid.y;
	mul.lo.s32 	%r1, %r2, %r3;
	mov.u32 	%r4, %ctaid.x;
	mov.u32 	%r5, %tid.y;
	mad.lo.s32 	%r6, %r4, %r3, %r5;
	cvt.s64.s32 	%rd27, %r6;
	setp.le.s64 	%p2, %rd13, %rd27;
	@%p2 bra 	$L__BB248_5;
	mov.u32 	%r7, %tid.x;
	cvt.u64.u32 	%rd5, %r7;
	cvta.to.global.u64 	%rd6, %rd2;
	cvta.to.global.u64 	%rd7, %rd11;
	cvt.s64.s32 	%rd8, %r1;
$L__BB248_4:
	mad.lo.s64 	%rd21, %rd27, %rd12, %rd5;
	shl.b64 	%rd22, %rd21, 1;
	add.s64 	%rd23, %rd7, %rd22;
	ld.global.u16 	%rs1, [%rd23];
	// begin inline asm
	{  cvt.f32.f16 %f1, %rs1;}

	// end inline asm
	max.f32 	%f25, %f1, 0fFF800000;
	ld.global.u16 	%rs2, [%rd23+64];
	// begin inline asm
	{  cvt.f32.f16 %f2, %rs2;}

	// end inline asm
	max.f32 	%f26, %f25, %f2;
	ld.global.u16 	%rs3, [%rd23+128];
	// begin inline asm
	{  cvt.f32.f16 %f3, %rs3;}

	// end inline asm
	max.f32 	%f27, %f26, %f3;
	ld.global.u16 	%rs4, [%rd23+192];
	// begin inline asm
	{  cvt.f32.f16 %f4, %rs4;}

	// end inline asm
	max.f32 	%f28, %f27, %f4;
	ld.global.u16 	%rs5, [%rd23+256];
	// begin inline asm
	{  cvt.f32.f16 %f5, %rs5;}

	// end inline asm
	max.f32 	%f29, %f28, %f5;
	ld.global.u16 	%rs6, [%rd23+320];
	// begin inline asm
	{  cvt.f32.f16 %f6, %rs6;}

	// end inline asm
	max.f32 	%f30, %f29, %f6;
	ld.global.u16 	%rs7, [%rd23+384];
	// begin inline asm
	{  cvt.f32.f16 %f7, %rs7;}

	// end inline asm
	max.f32 	%f31, %f30, %f7;
	ld.global.u16 	%rs8, [%rd23+448];
	// begin inline asm
	{  cvt.f32.f16 %f8, %rs8;}

	// end inline asm
	max.f32 	%f32, %f31, %f8;
	ld.global.u16 	%rs9, [%rd23+512];
	// begin inline asm
	{  cvt.f32.f16 %f9, %rs9;}

	// end inline asm
	max.f32 	%f33, %f32, %f9;
	ld.global.u16 	%rs10, [%rd23+576];
	// begin inline asm
	{  cvt.f32.f16 %f10, %rs10;}

	// end inline asm
	max.f32 	%f34, %f33, %f10;
	ld.global.u16 	%rs11, [%rd23+640];
	// begin inline asm
	{  cvt.f32.f16 %f11, %rs11;}

	// end inline asm
	max.f32 	%f35, %f34, %f11;
	ld.global.u16 	%rs12, [%rd23+704];
	// begin inline asm
	{  cvt.f32.f16 %f12, %rs12;}

	// end inline asm
	max.f32 	%f36, %f35, %f12;
	mov.b32 	%r8, %f36;
	shfl.sync.bfly.b32	%r9|%p3, %r8, 16, 31, -1;
	mov.b32 	%f37, %r9;
	max.f32 	%f38, %f36, %f37;
	mov.b32 	%r10, %f38;
	shfl.sync.bfly.b32	%r11|%p4, %r10, 8, 31, -1;
	mov.b32 	%f39, %r11;
	max.f32 	%f40, %f38, %f39;
	mov.b32 	%r12, %f40;
	shfl.sync.bfly.b32	%r13|%p5, %r12, 4, 31, -1;
	mov.b32 	%f41, %r13;
	max.f32 	%f42, %f40, %f41;
	mov.b32 	%r14, %f42;
	shfl.sync.bfly.b32	%r15|%p6, %r14, 2, 31, -1;
	mov.b32 	%f43, %r15;
	max.f32 	%f44, %f42, %f43;
	mov.b32 	%r16, %f44;
	shfl.sync.bfly.b32	%r17|%p7, %r16, 1, 31, -1;
	mov.b32 	%f45, %r17;
	max.f32 	%f46, %f44, %f45;
	sub.f32 	%f47, %f1, %f46;
	fma.rn.f32 	%f48, %f47, 0f3BBB989D, 0f3F000000;
	cvt.sat.f32.f32 	%f49, %f48;
	mov.f32 	%f50, 0f4B400001;
	mov.f32 	%f51, 0f437C0000;
	fma.rm.f32 	%f52, %f49, %f51, %f50;
	add.f32 	%f53, %f52, 0fCB40007F;
	neg.f32 	%f54, %f53;
	fma.rn.f32 	%f55, %f47, 0f3FB8AA3B, %f54;
	fma.rn.f32 	%f56, %f47, 0f32A57060, %f55;
	mov.b32 	%r18, %f52;
	shl.b32 	%r19, %r18, 23;
	mov.b32 	%f57, %r19;
	ex2.approx.ftz.f32 	%f58, %f56;
	mul.f32 	%f59, %f58, %f57;
	add.f32 	%f60, %f59, 0f00000000;
	sub.f32 	%f61, %f2, %f46;
	fma.rn.f32 	%f62, %f61, 0f3BBB989D, 0f3F000000;
	cvt.sat.f32.f32 	%f63, %f62;
	fma.rm.f32 	%f64, %f63, %f51, %f50;
	add.f32 	%f65, %f64, 0fCB40007F;
	neg.f32 	%f66, %f65;
	fma.rn.f32 	%f67, %f61, 0f3FB8AA3B, %f66;
	fma.rn.f32 	%f68, %f61, 0f32A57060, %f67;
	mov.b32 	%r20, %f64;
	shl.b32 	%r21, %r20, 23;
	mov.b32 	%f69, %r21;
	ex2.approx.ftz.f32 	%f70, %f68;
	mul.f32 	%f71, %f70, %f69;
	add.f32 	%f72, %f60, %f71;
	sub.f32 	%f73, %f3, %f46;
	fma.rn.f32 	%f74, %f73, 0f3BBB989D, 0f3F000000;
	cvt.sat.f32.f32 	%f75, %f74;
	fma.rm.f32 	%f76, %f75, %f51, %f50;
	add.f32 	%f77, %f76, 0fCB40007F;
	neg.f32 	%f78, %f77;
	fma.rn.f32 	%f79, %f73, 0f3FB8AA3B, %f78;
	fma.rn.f32 	%f80, %f73, 0f32A57060, %f79;
	mov.b32 	%r22, %f76;
	shl.b32 	%r23, %r22, 23;
	mov.b32 	%f81, %r23;
	ex2.approx.ftz.f32 	%f82, %f80;
	mul.f32 	%f83, %f82, %f81;
	add.f32 	%f84, %f72, %f83;
	sub.f32 	%f85, %f4, %f46;
	fma.rn.f32 	%f86, %f85, 0f3BBB989D, 0f3F000000;
	cvt.sat.f32.f32 	%f87, %f86;
	fma.rm.f32 	%f88, %f87, %f51, %f50;
	add.f32 	%f89, %f88, 0fCB40007F;
	neg.f32 	%f90, %f89;
	fma.rn.f32 	%f91, %f85, 0f3FB8AA3B, %f90;
	fma.rn.f32 	%f92, %f85, 0f32A57060, %f91;
	mov.b32 	%r24, %f88;
	shl.b32 	%r25, %r24, 23;
	mov.b32 	%f93, %r25;
	ex2.approx.ftz.f32 	%f94, %f92;
	mul.f32 	%f95, %f94, %f93;
	add.f32 	%f96, %f84, %f95;
	sub.f32 	%f97, %f5, %f46;
	fma.rn.f32 	%f98, %f97, 0f3BBB989D, 0f3F000000;
	cvt.sat.f32.f32 	%f99, %f98;
	fma.rm.f32 	%f100, %f99, %f51, %f50;
	add.f32 	%f101, %f100, 0fCB40007F;
	neg.f32 	%f102, %f101;
	fma.rn.f32 	%f103, %f97, 0f3FB8AA3B, %f102;
	fma.rn.f32 	%f104, %f97, 0f32A57060, %f103;
	mov.b32 	%r26, %f100;
	shl.b32 	%r27, %r26, 23;
	mov.b32 	%f105, %r27;
	ex2.approx.ftz.f32 	%f106, %f104;
	mul.f32 	%f107, %f106, %f105;
	add.f32 	%f108, %f96, %f107;
	sub.f32 	%f109, %f6, %f46;
	fma.rn.f32 	%f110, %f109, 0f3BBB989D, 0f3F000000;
	cvt.sat.f32.f32 	%f111, %f110;
	fma.rm.f32 	%f112, %f111, %f51, %f50;
	add.f32 	%f113, %f112, 0fCB40007F;
	neg.f32 	%f114, %f113;
	fma.rn.f32 	%f115, %f109, 0f3FB8AA3B, %f114;
	fma.rn.f32 	%f116, %f109, 0f32A57060, %f115;
	mov.b32 	%r28, %f112;
	shl.b32 	%r29, %r28, 23;
	mov.b32 	%f117, %r29;
	ex2.approx.ftz.f32 	%f118, %f116;
	mul.f32 	%f119, %f118, %f117;
	add.f32 	%f120, %f108, %f119;
	sub.f32 	%f121, %f7, %f46;
	fma.rn.f32 	%f122, %f121, 0f3BBB989D, 0f3F000000;
	cvt.sat.f32.f32 	%f123, %f122;
	fma.rm.f32 	%f124, %f123, %f51, %f50;
	add.f32 	%f125, %f124, 0fCB40007F;
	neg.f32 	%f126, %f125;
	fma.rn.f32 	%f127, %f121, 0f3FB8AA3B, %f126;
	fma.rn.f32 	%f128, %f121, 0f32A57060, %f127;
	mov.b32 	%r30, %f124;
	shl.b32 	%r31, %r30, 23;
	mov.b32 	%f129, %r31;
	ex2.approx.ftz.f32 	%f130, %f128;
	mul.f32 	%f131, %f130, %f129;
	add.f32 	%f132, %f120, %f131;
	sub.f32 	%f133, %f8, %f46;
	fma.rn.f32 	%f134, %f133, 0f3BBB989D, 0f3F000000;
	cvt.sat.f32.f32 	%f135, %f134;
	fma.rm.f32 	%f136, %f135, %f51, %f50;
	add.f32 	%f137, %f136, 0fCB40007F;
	neg.f32 	%f138, %f137;
	fma.rn.f32 	%f139, %f133, 0f3FB8AA3B, %f138;
	fma.rn.f32 	%f140, %f133, 0f32A57060, %f139;
	mov.b32 	%r32, %f136;
	shl.b32 	%r33, %r32, 23;
	mov.b32 	%f141, %r33;
	ex2.approx.ftz.f32 	%f142, %f140;
	mul.f32 	%f143, %f142, %f141;
	add.f32 	%f144, %f132, %f143;
	sub.f32 	%f145, %f9, %f46;
	fma.rn.f32 	%f146, %f145, 0f3BBB989D, 0f3F000000;
	cvt.sat.f32.f32 	%f147, %f146;
	fma.rm.f32 	%f148, %f147, %f51, %f50;
	add.f32 	%f149, %f148, 0fCB40007F;
	neg.f32 	%f150, %f149;
	fma.rn.f32 	%f151, %f145, 0f3FB8AA3B, %f150;
	fma.rn.f32 	%f152, %f145, 0f32A57060, %f151;
	mov.b32 	%r34, %f148;
	shl.b32 	%r35, %r34, 23;
	mov.b32 	%f153, %r35;
	ex2.approx.ftz.f32 	%f154, %f152;
	mul.f32 	%f155, %f154, %f153;
	add.f32 	%f156, %f144, %f155;
	sub.f32 	%f157, %f10, %f46;
	fma.rn.f32 	%f158, %f157, 0f3BBB989D, 0f3F000000;
	cvt.sat.f32.f32 	%f159, %f158;
	fma.rm.f32 	%f160, %f159, %f51, %f50;
	add.f32 	%f161, %f160, 0fCB40007F;
	neg.f32 	%f162, %f161;
	fma.rn.f32 	%f163, %f157, 0f3FB8AA3B, %f162;
	fma.rn.f32 	%f164, %f157, 0f32A57060, %f163;
	mov.b32 	%r36, %f160;
	shl.b32 	%r37, %r36, 23;
	mov.b32 	%f165, %r37;
	ex2.approx.ftz.f32 	%f166, %f164;
	mul.f32 	%f167, %f166, %f165;
	add.f32 	%f168, %f156, %f167;
	sub.f32 	%f169, %f11, %f46;
	fma.rn.f32 	%f170, %f169, 0f3BBB989D, 0f3F000000;
	cvt.sat.f32.f32 	%f171, %f170;
	fma.rm.f32 	%f172, %f171, %f51, %f50;
	add.f32 	%f173, %f172, 0fCB40007F;
	neg.f32 	%f174, %f173;
	fma.rn.f32 	%f175, %f169, 0f3FB8AA3B, %f174;
	fma.rn.f32 	%f176, %f169, 0f32A57060, %f175;
	mov.b32 	%r38, %f172;
	shl.b32 	%r39, %r38, 23;
	mov.b32 	%f177, %r39;
	ex2.approx.ftz.f32 	%f178, %f176;
	mul.f32 	%f179, %f178, %f177;
	add.f32 	%f180, %f168, %f179;
	sub.f32 	%f181, %f12, %f46;
	fma.rn.f32 	%f182, %f181, 0f3BBB989D, 0f3F000000;
	cvt.sat.f32.f32 	%f183, %f182;
	fma.rm.f32 	%f184, %f183, %f51, %f50;
	add.f32 	%f185, %f184, 0fCB40007F;
	neg.f32 	%f186, %f185;
	fma.rn.f32 	%f187, %f181, 0f3FB8AA3B, %f186;
	fma.rn.f32 	%f188, %f181, 0f32A57060, %f187;
	mov.b32 	%r40, %f184;
	shl.b32 	%r41, %r40, 23;
	mov.b32 	%f189, %r41;
	ex2.approx.ftz.f32 	%f190, %f188;
	mul.f32 	%f191, %f190, %f189;
	add.f32 	%f192, %f180, %f191;
	mov.b32 	%r42, %f192;
	shfl.sync.bfly.b32	%r43|%p8, %r42, 16, 31, -1;
	mov.b32 	%f193, %r43;
	add.f32 	%f194, %f192, %f193;
	mov.b32 	%r44, %f194;
	shfl.sync.bfly.b32	%r45|%p9, %r44, 8, 31, -1;
	mov.b32 	%f195, %r45;
	add.f32 	%f196, %f194, %f195;
	mov.b32 	%r46, %f196;
	shfl.sync.bfly.b32	%r47|%p10, %r46, 4, 31, -1;
	mov.b32 	%f197, %r47;
	add.f32 	%f198, %f196, %f197;
	mov.b32 	%r48, %f198;
	shfl.sync.bfly.b32	%r49|%p11, %r48, 2, 31, -1;
	mov.b32 	%f199, %r49;
	add.f32 	%f200, %f198, %f199;
	mov.b32 	%r50, %f200;
	shfl.sync.bfly.b32	%r51|%p12, %r50, 1, 31, -1;
	mov.b32 	%f201, %r51;
	add.f32 	%f202, %f200, %f201;
	div.rn.f32 	%f13, %f59, %f202;
	div.rn.f32 	%f14, %f71, %f202;
	div.rn.f32 	%f15, %f83, %f202;
	div.rn.f32 	%f16, %f95, %f202;
	div.rn.f32 	%f17, %f107, %f202;
	div.rn.f32 	%f18, %f119, %f202;
	div.rn.f32 	%f19, %f131, %f202;
	div.rn.f32 	%f20, %f143, %f202;
	div.rn.f32 	%f21, %f155, %f202;
	div.rn.f32 	%f22, %f167, %f202;
	div.rn.f32 	%f23, %f179, %f202;
	div.rn.f32 	%f24, %f191, %f202;
	mad.lo.s64 	%rd24, %rd27, %rd3, %rd5;
	// begin inline asm
	{  cvt.rn.f16.f32 %rs13, %f13;}

	// end inline asm
	shl.b64 	%rd25, %rd24, 1;
	add.s64 	%rd26, %rd6, %rd25;
	st.global.u16 	[%rd26], %rs13;
	// begin inline asm
	{  cvt.rn.f16.f32 %rs14, %f14;}

	// end inline asm
	st.global.u16 	[%rd26+64], %rs14;
	// begin inline asm
	{  cvt.rn.f16.f32 %rs15, %f15;}

	// end inline asm
	st.global.u16 	[%rd26+128], %rs15;
	// begin inline asm
	{  cvt.rn.f16.f32 %rs16, %f16;}

	// end inline asm
	st.global.u16 	[%rd26+192], %rs16;
	// begin inline asm
	{  cvt.rn.f16.f32 %rs17, %f17;}

	// end inline asm
	st.global.u16 	[%rd26+256], %rs17;
	// begin inline asm
	{  cvt.rn.f16.f32 %rs18, %f18;}

	// end inline asm
	st.global.u16 	[%rd26+320], %rs18;
	// begin inline asm
	{  cvt.rn.f16.f32 %rs19, %f19;}

	// end inline asm
	st.global.u16 	[%rd26+384], %rs19;
	// begin inline asm
	{  cvt.rn.f16.f32 %rs20, %f20;}

	// end inline asm
	st.global.u16 	[%rd26+448], %rs20;
	// begin inline asm
	{  cvt.rn.f16.f32 %rs21, %f21;}

	// end inline asm
	st.global.u16 	[%rd26+512], %rs21;
	// begin inline asm
	{  cvt.rn.f16.f32 %rs22, %f22;}

	// end inline asm
	st.global.u16 	[%rd26+576], %rs22;
	// begin inline asm
	{  cvt.rn.f16.f32 %rs23, %f23;}

	// end inline asm
	st.global.u16 	[%rd26+640], %rs23;
	// begin inline asm
	{  cvt.rn.f16.f32 %rs24, %f24;}

	// end inline asm
	st.global.u16 	[%rd26+704], %rs24;
	add.s64 	%rd27, %rd27, %rd8;
	setp.lt.s64 	%p13, %rd27, %rd13;
	@%p13 bra 	$L__BB248_4;
$L__BB248_5:
	ret;

}
	// .globl	_Z15SoftmaxWarpImplI10DirectLoadI6__halffE11DirectStoreIfS1_EfLi1ELi12ELi32ELi1ELb1EL9Algorithm0EEvT_T0_ll
.visible .entry _Z15SoftmaxWarpImplI10DirectLoadI6__halffE11DirectStoreIfS1_EfLi1ELi12ELi32ELi1ELb1EL9Algorithm0EEvT_T0_ll(
	.param .align 8 .b8 _Z15SoftmaxWarpImplI10DirectLoadI6__halffE11DirectStoreIfS1_EfLi1ELi12ELi32ELi1ELb1EL9Algorithm0EEvT_T0_ll_param_0[16],
	.param .align 8 .b8 _Z15SoftmaxWarpImplI10DirectLoadI6__halffE11DirectStoreIfS1_EfLi1ELi12ELi32ELi1ELb1EL9Algorithm0EEvT_T0_ll_param_1[16],
	.param .u64 _Z15SoftmaxWarpImplI10DirectLoadI6__halffE11DirectStoreIfS1_EfLi1ELi12ELi32ELi1ELb1EL9Algorithm0EEvT_T0_ll_param_2,
	.param .u64 _Z15SoftmaxWarpImplI10DirectLoadI6__halffE11DirectStoreIfS1_EfLi1ELi12ELi32ELi1ELb1EL9Algorithm0EEvT_T0_ll_param_3
)
{
	.reg .pred 	%p<38>;
	.reg .b16 	%rs<25>;
	.reg .b32 	%r<63>;
	.reg .b32 	%f<287>;
	.reg .b64 	%rd<40>;

	ld.param.u64 	%rd22, [_Z15SoftmaxWarpImplI10DirectLoadI6__halffE11DirectStoreIfS1_EfLi1ELi12ELi32ELi1ELb1EL9Algorithm0EEvT_T0_ll_param_1+8];
	ld.param.u64 	%rd21, [_Z15SoftmaxWarpImplI10DirectLoadI6__halffE11DirectStoreIfS1_EfLi1ELi12ELi32ELi1ELb1EL9Algorithm0EEvT_T0_ll_param_1];
	ld.param.u64 	%rd20, [_Z15SoftmaxWarpImplI10DirectLoadI6__halffE11DirectStoreIfS1_EfLi1ELi12ELi32ELi1ELb1EL9Algorithm0EEvT_T0_ll_param_0+8];
	ld.param.u64 	%rd19, [_Z15SoftmaxWarpImplI10DirectLoadI6__halffE11DirectStoreIfS1_EfLi1ELi12ELi32ELi1ELb1EL9Algorithm0EEvT_T0_ll_param_0];
	ld.param.u64 	%rd24, [_Z15SoftmaxWarpImplI10DirectLoadI6__halffE11DirectStoreIfS1_EfLi1ELi12ELi32ELi1ELb1EL9Algorithm0EEvT_T0_ll_param_3];
	setp.lt.s64 	%p1, %rd24, 385;
	@%p1 bra 	$L__BB249_2;
	mov.u64 	%rd25, $str;
	cvta.global.u64 	%rd26, %rd25;
	mov.u64 	%rd27, $str$1;
	cvta.global.u64 	%rd28, %rd27;
	mov.u64 	%rd29, __unnamed_245;
	cvta.global.u64 	%rd30, %rd29;
	{ // callseq 244, 0
	.param .b64 param0;
	st.param.b64 	[param0], %rd26;
	.param .b64 param1;
	st.param.b64 	[param1], %rd28;
	.param .b32 param2;
	st.param.b32 	[param2], 358;
	.param .b64 param3;
	st.param.b64 	[param3], %rd30;
	.param .b64 param4;
	st.param.b64 	[param4], 1;
	call.uni 
	__assertfail, 
	(
	param0, 
	param1, 
	param2, 
	param3, 
	param4
	);
	} // callseq 244
$L__BB249_2:
	ld.param.u64 	%rd37, [_Z15SoftmaxWarpImplI10DirectLoadI6__halffE11DirectStoreIfS1_EfLi1ELi12ELi32ELi1ELb1EL9Algorithm0EEvT_T0_ll_param_2];
	mov.u32 	%r2, %nctaid.x;
	mov.u32 	%r3, %ntid.y;
	mul.lo.s32 	%r1, %r2, %r3;
	mov.u32 	%r4, %ctaid.x;
	mov.u32 	%r5, %tid.y;
	mad.lo.s32 	%r6, %r4, %r3, %r5;
	cvt.s64.s32 	%rd39, %r6;
	setp.le.s64 	%p2, %rd37, %rd39;
	@%p2 bra 	$L__BB249_53;
	mov.u32 	%r7, %tid.x;
	cvt.u64.u32 	%rd2, %r7;
	add.s32 	%r8, %r7, 32;
	cvt.u64.u32 	%rd3, %r8;
	add.s32 	%r9, %r7, 64;
	cvt.u64.u32 	%rd4, %r9;
	add.s32 	%r10, %r7, 96;
	cvt.u64.u32 	%rd5, %r10;
	add.s32 	%r11, %r7, 128;
	cvt.u64.u32 	%rd6, %r11;
	add.s32 	%r12, %r7, 160;
	cvt.u64.u32 	%rd7, %r12;
	add.s32 	%r13, %r7, 192;
	cvt.u64.u32 	%rd8, %r13;
	add.s32 	%r14, %r7, 224;
	cvt.u64.u32 	%rd9, %r14;
	add.s32 	%r15, %r7, 256;
	cvt.u64.u32 	%rd10, %r15;
	add.s32 	%r16, %r7, 288;
	cvt.u64.u32 	%rd11, %r16;
	add.s32 	%r17, %r7, 320;
	cvt.u64.u32 	%rd12, %r17;
	add.s32 	%r18, %r7, 352;
	cvt.u64.u32 	%rd13, %r18;
	cvt.s64.s32 	%rd14, %r1;
$L__BB249_4:
	setp.le.s64 	%p3, %rd24, %rd2;
	mad.lo.s64 	%rd31, %rd39, %rd20, %rd2;
	cvta.to.global.u64 	%rd32, %rd19;
	shl.b64 	%rd33, %rd31, 1;
	add.s64 	%rd16, %rd32, %rd33;
	mov.f32 	%f263, 0fFF800000;
	mov.f32 	%f266, %f263;
	@%p3 bra 	$L__BB249_6;
	ld.global.u16 	%rs1, [%rd16];
	// begin inline asm
	{  cvt.f32.f16 %f263, %rs1;}

	// end inline asm
	max.f32 	%f266, %f263, 0fFF800000;
$L__BB249_6:
	setp.le.s64 	%p4, %rd24, %rd3;
	mov.f32 	%f265, 0fFF800000;
	@%p4 bra 	$L__BB249_8;
	ld.global.u16 	%rs2, [%rd16+64];
	// begin inline asm
	{  cvt.f32.f16 %f265, %rs2;}

	// end inline asm
	max.f32 	%f266, %f266, %f265;
$L__BB249_8:
	setp.le.s64 	%p5, %rd24, %rd4;
	mov.f32 	%f267, 0fFF800000;
	@%p5 bra 	$L__BB249_10;
	ld.global.u16 	%rs3, [%rd16+128];
	// begin inline asm
	{  cvt.f32.f16 %f267, %rs3;}

	// end inline asm
	max.f32 	%f266, %f266, %f267;
$L__BB249_10:
	setp.le.s64 	%p6, %rd24, %rd5;
	mov.f32 	%f269, 0fFF800000;
	@%p6 bra 	$L__BB249_12;
	ld.global.u16 	%rs4, [%rd16+192];
	// begin inline asm
	{  cvt.f32.f16 %f269, %rs4;}

	// end inline asm
	max.f32 	%f266, %f266, %f269;
$L__BB249_12:
	setp.le.s64 	%p7, %rd24, %rd6;
	mov.f32 	%f271, 0fFF800000;
	@%p7 bra 	$L__BB249_14;
	ld.global.u16 	%rs5, [%rd16+256];
	// begin inline asm
	{  cvt.f32.f16 %f271, %rs5;}

	// end inline asm
	max.f32 	%f266, %f266, %f271;
$L__BB249_14:
	setp.le.s64 	%p8, %rd24, %rd7;
	mov.f32 	%f273, 0fFF800000;
	@%p8 bra 	$L__BB249_16;
	ld.global.u16 	%rs6, [%rd16+320];
	// begin inline asm
	{  cvt.f32.f16 %f273, %rs6;}

	// end inline asm
	max.f32 	%f266, %f266, %f273;
$L__BB249_16:
	setp.le.s64 	%p9, %rd24, %rd8;
	mov.f32 	%f275, 0fFF800000;
	@%p9 bra 	$L__BB249_18;
	ld.global.u16 	%rs7, [%rd16+384];
	// begin inline asm
	{  cvt.f32.f16 %f275, %rs7;}

	// end inline asm
	max.f32 	%f266, %f266, %f275;
$L__BB249_18:
	setp.le.s64 	%p10, %rd24, %rd9;
	mov.f32 	%f277, 0fFF800000;
	@%p10 bra 	$L__BB249_20;
	ld.global.u16 	%rs8, [%rd16+448];
	// begin inline asm
	{  cvt.f32.f16 %f277, %rs8;}

	// end inline asm
	max.f32 	%f266, %f266, %f277;
$L__BB249_20:
	setp.le.s64 	%p11, %rd24, %rd10;
	mov.f32 	%f279, 0fFF800000;
	@%p11 bra 	$L__BB249_22;
	ld.global.u16 	%rs9, [%rd16+512];
	// begin inline asm
	{  cvt.f32.f16 %f279, %rs9;}

	// end inline asm
	max.f32 	%f266, %f266, %f279;
$L__BB249_22:
	setp.le.s64 	%p12, %rd24, %rd11;
	mov.f32 	%f281, 0fFF800000;
	@%p12 bra 	$L__BB249_24;
	ld.global.u16 	%rs10, [%rd16+576];
	// begin inline asm
	{  cvt.f32.f16 %f281, %rs10;}

	// end inline asm
	max.f32 	%f266, %f266, %f281;
$L__BB249_24:
	setp.le.s64 	%p13, %rd24, %rd12;
	mov.f32 	%f283, 0fFF800000;
	@%p13 bra 	$L__BB249_26;
	ld.global.u16 	%rs11, [%rd16+640];
	// begin inline asm
	{  cvt.f32.f16 %f283, %rs11;}

	// end inline asm
	max.f32 	%f266, %f266, %f283;
$L__BB249_26:
	setp.le.s64 	%p14, %rd24, %rd13;
	mov.f32 	%f285, 0fFF800000;
	@%p14 bra 	$L__BB249_28;
	ld.global.u16 	%rs12, [%rd16+704];
	// begin inline asm
	{  cvt.f32.f16 %f285, %rs12;}

	// end inline asm
	max.f32 	%f266, %f266, %f285;
$L__BB249_28:
	setp.le.s64 	%p15, %rd24, %rd2;
	mov.b32 	%r19, %f266;
	shfl.sync.bfly.b32	%r20|%p16, %r19, 16, 31, -1;
	mov.b32 	%f85, %r20;
	max.f32 	%f86, %f266, %f85;
	mov.b32 	%r21, %f86;
	shfl.sync.bfly.b32	%r22|%p17, %r21, 8, 31, -1;
	mov.b32 	%f87, %r22;
	max.f32 	%f88, %f86, %f87;
	mov.b32 	%r23, %f88;
	shfl.sync.bfly.b32	%r24|%p18, %r23, 4, 31, -1;
	mov.b32 	%f89, %r24;
	max.f32 	%f90, %f88, %f89;
	mov.b32 	%r25, %f90;
	shfl.sync.bfly.b32	%r26|%p19, %r25, 2, 31, -1;
	mov.b32 	%f91, %r26;
	max.f32 	%f92, %f90, %f91;
	mov.b32 	%r27, %f92;
	shfl.sync.bfly.b32	%r28|%p20, %r27, 1, 31, -1;
	mov.b32 	%f93, %r28;
	max.f32 	%f94, %f92, %f93;
	sub.f32 	%f95, %f263, %f94;
	fma.rn.f32 	%f96, %f95, 0f3BBB989D, 0f3F000000;
	cvt.sat.f32.f32 	%f97, %f96;
	mov.f32 	%f98, 0f4B400001;
	mov.f32 	%f99, 0f437C0000;
	fma.rm.f32 	%f100, %f97, %f99, %f98;
	add.f32 	%f101, %f100, 0fCB40007F;
	neg.f32 	%f102, %f101;
	fma.rn.f32 	%f103, %f95, 0f3FB8AA3B, %f102;
	fma.rn.f32 	%f104, %f95, 0f32A57060, %f103;
	mov.b32 	%r29, %f100;
	shl.b32 	%r30, %r29, 23;
	mov.b32 	%f105, %r30;
	ex2.approx.ftz.f32 	%f106, %f104;
	mul.f32 	%f107, %f106, %f105;
	add.f32 	%f108, %f107, 0f00000000;
	sub.f32 	%f109, %f265, %f94;
	fma.rn.f32 	%f110, %f109, 0f3BBB989D, 0f3F000000;
	cvt.sat.f32.f32 	%f111, %f110;
	fma.rm.f32 	%f112, %f111, %f99, %f98;
	add.f32 	%f113, %f112, 0fCB40007F;
	neg.f32 	%f114, %f113;
	fma.rn.f32 	%f115, %f109, 0f3FB8AA3B, %f114;
	fma.rn.f32 	%f116, %f109, 0f32A57060, %f115;
	mov.b32 	%r31, %f112;
	shl.b32 	%r32, %r31, 23;
	mov.b32 	%f117, %r32;
	ex2.approx.ftz.f32 	%f118, %f116;
	mul.f32 	%f119, %f118, %f117;
	add.f32 	%f120, %f108, %f119;
	sub.f32 	%f121, %f267, %f94;
	fma.rn.f32 	%f122, %f121, 0f3BBB989D, 0f3F000000;
	cvt.sat.f32.f32 	%f123, %f122;
	fma.rm.f32 	%f124, %f123, %f99, %f98;
	add.f32 	%f125, %f124, 0fCB40007F;
	neg.f32 	%f126, %f125;
	fma.rn.f32 	%f127, %f121, 0f3FB8AA3B, %f126;
	fma.rn.f32 	%f128, %f121, 0f32A57060, %f127;
	mov.b32 	%r33, %f124;
	shl.b32 	%r34, %r33, 23;
	mov.b32 	%f129, %r34;
	ex2.approx.ftz.f32 	%f130, %f128;
	mul.f32 	%f131, %f130, %f129;
	add.f32 	%f132, %f120, %f131;
	sub.f32 	%f133, %f269, %f94;
	fma.rn.f32 	%f134, %f133, 0f3BBB989D, 0f3F000000;
	cvt.sat.f32.f32 	%f135, %f134;
	fma.rm.f32 	%f136, %f135, %f99, %f98;
	add.f32 	%f137, %f136, 0fCB40007F;
	neg.f32 	%f138, %f137;
	fma.rn.f32 	%f139, %f133, 0f3FB8AA3B, %f138;
	fma.rn.f32 	%f140, %f133, 0f32A57060, %f139;
	mov.b32 	%r35, %f136;
	shl.b32 	%r36, %r35, 23;
	mov.b32 	%f141, %r36;
	ex2.approx.ftz.f32 	%f142, %f140;
	mul.f32 	%f143, %f142, %f141;
	add.f32 	%f144, %f132, %f143;
	sub.f32 	%f145, %f271, %f94;
	fma.rn.f32 	%f146, %f145, 0f3BBB989D, 0f3F000000;
	cvt.sat.f32.f32 	%f147, %f146;
	fma.rm.f32 	%f148, %f147, %f99, %f98;
	add.f32 	%f149, %f148, 0fCB40007F;
	neg.f32 	%f150, %f149;
	fma.rn.f32 	%f151, %f145, 0f3FB8AA3B, %f150;
	fma.rn.f32 	%f152, %f145, 0f32A57060, %f151;
	mov.b32 	%r37, %f148;
	shl.b32 	%r38, %r37, 23;
	mov.b32 	%f153, %r38;
	ex2.approx.ftz.f32 	%f154, %f152;
	mul.f32 	%f155, %f154, %f153;
	add.f32 	%f156, %f144, %f155;
	sub.f32 	%f157, %f273, %f94;
	fma.rn.f32 	%f158, %f157, 0f3BBB989D, 0f3F000000;
	cvt.sat.f32.f32 	%f159, %f158;
	fma.rm.f32 	%f160, %f159, %f99, %f98;
	add.f32 	%f161, %f160, 0fCB40007F;
	neg.f32 	%f162, %f161;
	fma.rn.f32 	%f163, %f157, 0f3FB8AA3B, %f162;
	fma.rn.f32 	%f164, %f157, 0f32A57060, %f163;
	mov.b32 	%r39, %f160;
	shl.b32 	%r40, %r39, 23;
	mov.b32 	%f165, %r40;
	ex2.approx.ftz.f32 	%f166, %f164;
	mul.f32 	%f167, %f166, %f165;
	add.f32 	%f168, %f156, %f167;
	sub.f32 	%f169, %f275, %f94;
	fma.rn.f32 	%f170, %f169, 0f3BBB989D, 0f3F000000;
	cvt.sat.f32.f32 	%f171, %f170;
	fma.rm.f32 	%f172, %f171, %f99, %f98;
	add.f32 	%f173, %f172, 0fCB40007F;
	neg.f32 	%f174, %f173;
	fma.rn.f32 	%f175, %f169, 0f3FB8AA3B, %f174;
	fma.rn.f32 	%f176, %f169, 0f32A57060, %f175;
	mov.b32 	%r41, %f172;
	shl.b32 	%r42, %r41, 23;
	mov.b32 	%f177, %r42;
	ex2.approx.ftz.f32 	%f178, %f176;
	mul.f32 	%f179, %f178, %f177;
	add.f32 	%f180, %f168, %f179;
	sub.f32 	%f181, %f277, %f94;
	fma.rn.f32 	%f182, %f181, 0f3BBB989D, 0f3F000000;
	cvt.sat.f32.f32 	%f183, %f182;
	fma.rm.f32 	%f184, %f183, %f99, %f98;
	add.f32 	%f185, %f184, 0fCB40007F;
	neg.f32 	%f186, %f185;
	fma.rn.f32 	%f187, %f181, 0f3FB8AA3B, %f186;
	fma.rn.f32 	%f188, %f181, 0f32A57060, %f187;
	mov.b32 	%r43, %f184;
	shl.b32 	%r44, %r43, 23;
	mov.b32 	%f189, %r44;
	ex2.approx.ftz.f32 	%f190, %f188;
	mul.f32 	%f191, %f190, %f189;
	add.f32 	%f192, %f180, %f191;
	sub.f32 	%f193, %f279, %f94;
	fma.rn.f32 	%f194, %f193, 0f3BBB989D, 0f3F000000;
	cvt.sat.f32.f32 	%f195, %f194;
	fma.rm.f32 	%f196, %f195, %f99, %f98;
	add.f32 	%f197, %f196, 0fCB40007F;
	neg.f32 	%f198, %f197;
	fma.rn.f32 	%f199, %f193, 0f3FB8AA3B, %f198;
	fma.rn.f32 	%f200, %f193, 0f32A57060, %f199;
	mov.b32 	%r45, %f196;
	shl.b32 	%r46, %r45, 23;
	mov.b32 	%f201, %r46;
	ex2.approx.ftz.f32 	%f202, %f200;
	mul.f32 	%f203, %f202, %f201;
	add.f32 	%f204, %f192, %f203;
	sub.f32 	%f205, %f281, %f94;
	fma.rn.f32 	%f206, %f205, 0f3BBB989D, 0f3F000000;
	cvt.sat.f32.f32 	%f207, %f206;
	fma.rm.f32 	%f208, %f207, %f99, %f98;
	add.f32 	%f209, %f208, 0fCB40007F;
	neg.f32 	%f210, %f209;
	fma.rn.f32 	%f211, %f205, 0f3FB8AA3B, %f210;
	fma.rn.f32 	%f212, %f205, 0f32A57060, %f211;
	mov.b32 	%r47, %f208;
	shl.b32 	%r48, %r47, 23;
	mov.b32 	%f213, %r48;
	ex2.approx.ftz.f32 	%f214, %f212;
	mul.f32 	%f215, %f214, %f213;
	add.f32 	%f216, %f204, %f215;
	sub.f32 	%f217, %f283, %f94;
	fma.rn.f32 	%f218, %f217, 0f3BBB989D, 0f3F000000;
	cvt.sat.f32.f32 	%f219, %f218;
	fma.rm.f32 	%f220, %f219, %f99, %f98;
	add.f32 	%f221, %f220, 0fCB40007F;
	neg.f32 	%f222, %f221;
	fma.rn.f32 	%f223, %f217, 0f3FB8AA3B, %f222;
	fma.rn.f32 	%f224, %f217, 0f32A57060, %f223;
	mov.b32 	%r49, %f220;
	shl.b32 	%r50, %r49, 23;
	mov.b32 	%f225, %r50;
	ex2.approx.ftz.f32 	%f226, %f224;
	mul.f32 	%f227, %f226, %f225;
	add.f32 	%f228, %f216, %f227;
	sub.f32 	%f229, %f285, %f94;
	fma.rn.f32 	%f230, %f229, 0f3BBB989D, 0f3F000000;
	cvt.sat.f32.f32 	%f231, %f230;
	fma.rm.f32 	%f232, %f231, %f99, %f98;
	add.f32 	%f233, %f232, 0fCB40007F;
	neg.f32 	%f234, %f233;
	fma.rn.f32 	%f235, %f229, 0f3FB8AA3B, %f234;
	fma.rn.f32 	%f236, %f229, 0f32A57060, %f235;
	mov.b32 	%r51, %f232;
	shl.b32 	%r52, %r51, 23;
	mov.b32 	%f237, %r52;
	ex2.approx.ftz.f32 	%f238, %f236;
	mul.f32 	%f239, %f238, %f237;
	add.f32 	%f240, %f228, %f239;
	mov.b32 	%r53, %f240;
	shfl.sync.bfly.b32	%r54|%p21, %r53, 16, 31, -1;
	mov.b32 	%f241, %r54;
	add.f32 	%f242, %f240, %f241;
	mov.b32 	%r55, %f242;
	shfl.sync.bfly.b32	%r56|%p22, %r55, 8, 31, -1;
	mov.b32 	%f243, %r56;
	add.f32 	%f244, %f242, %f243;
	mov.b32 	%r57, %f244;
	shfl.sync.bfly.b32	%r58|%p23, %r57, 4, 31, -1;
	mov.b32 	%f245, %r58;
	add.f32 	%f246, %f244, %f245;
	mov.b32 	%r59, %f246;
	shfl.sync.bfly.b32	%r60|%p24, %r59, 2, 31, -1;
	mov.b32 	%f247, %r60;
	add.f32 	%f248, %f246, %f247;
	mov.b32 	%r61, %f248;
	shfl.sync.bfly.b32	%r62|%p25, %r61, 1, 31, -1;
	mov.b32 	%f249, %r62;
	add.f32 	%f250, %f248, %f249;
	div.rn.f32 	%f49, %f107, %f250;
	div.rn.f32 	%f50, %f119, %f250;
	div.rn.f32 	%f51, %f131, %f250;
	div.rn.f32 	%f52, %f143, %f250;
	div.rn.f32 	%f53, %f155, %f250;
	div.rn.f32 	%f54, %f167, %f250;
	div.rn.f32 	%f55, %f179, %f250;
	div.rn.f32 	%f56, %f191, %f250;
	div.rn.f32 	%f57, %f203, %f250;
	div.rn.f32 	%f58, %f215, %f250;
	div.rn.f32 	%f59, %f227, %f250;
	div.rn.f32 	%f60, %f239, %f250;
	mad.lo.s64 	%rd34, %rd39, %rd22, %rd2;
	cvta.to.global.u64 	%rd35, %rd21;
	shl.b64 	%rd36, %rd34, 1;
	add.s64 	%rd17, %rd35, %rd36;
	@%p15 bra 	$L__BB249_30;
	// begin inline asm
	{  cvt.rn.f16.f32 %rs13, %f49;}

	// end inline asm
	st.global.u16 	[%rd17], %rs13;
$L__BB249_30:
	setp.le.s64 	%p26, %rd24, %rd3;
	@%p26 bra 	$L__BB249_32;
	// begin inline asm
	{  cvt.rn.f16.f32 %rs14, %f50;}

	// end inline asm
	st.global.u16 	[%rd17+64], %rs14;
$L__BB249_32:
	setp.le.s64 	%p27, %rd24, %rd4;
	@%p27 bra 	$L__BB249_34;
	// begin inline asm
	{  cvt.rn.f16.f32 %rs15, %f51;}

	// end inline asm
	st.global.u16 	[%rd17+128], %rs15;
$L__BB249_34:
	setp.le.s64 	%p28, %rd24, %rd5;
	@%p28 bra 	$L__BB249_36;
	// begin inline asm
	{  cvt.rn.f16.f32 %rs16, %f52;}

	// end inline asm
	st.global.u16 	[%rd17+192], %rs16;
$L__BB249_36:
	setp.le.s64 	%p29, %rd24, %rd6;
	@%p29 bra 	$L__BB249_38;
	// begin inline asm
	{  cvt.rn.f16.f32 %rs17, %f53;}

	// end inline asm
	st.global.u16 	[%rd17+256], %rs17;
$L__BB249_38:
	setp.le.s64 	%p30, %rd24, %rd7;
	@%p30 bra 	$L__BB249_40;
	// begin inline asm
	{  cvt.rn.f16.f32 %rs18, %f54;}

	// end inline asm
	st.global.u16 	[%rd17+320], %rs18;
$L__BB249_40:
	setp.le.s64 	%p31, %rd24, %rd8;
	@%p31 bra 	$L__BB249_42;
	// begin inline asm
	{  cvt.rn.f16.f32 %rs19, %f55;}

	// end inline asm
	st.global.u16 	[%rd17+384], %rs19;
$L__BB249_42:
	setp.le.s64 	%p32, %rd24, %rd9;
	@%p32 bra 	$L__BB249_44;
	// begin inline asm
	{  cvt.rn.f16.f32 %rs20, %f56;}

	// end inline asm
	st.global.u16 	[%rd17+448], %rs20;
$L__BB249_44:
	setp.le.s64 	%p33, %rd24, %rd10;
	@%p33 bra 	$L__BB249_46;
	// begin inline asm
	{  cvt.rn.f16.f32 %rs21, %f57;}

	// end inline asm
	st.global.u16 	[%rd17+512], %rs21;
$L__BB249_46:
	setp.le.s64 	%p34, %rd24, %rd11;
	@%p34 bra 	$L__BB249_48;
	// begin inline asm
	{  cvt.rn.f16.f32 %rs22, %f58;}

	// end inline asm
	st.global.u16 	[%rd17+576], %rs22;
$L__BB249_48:
	setp.le.s64 	%p35, %rd24, %rd12;
	@%p35 bra 	$L__BB249_50;
	// begin inline asm
	{  cvt.rn.f16.f32 %rs23, %f59;}

	// end inline asm
	st.global.u16 	[%rd17+640], %rs23;
$L__BB249_50:
	setp.le.s64 	%p36, %rd24, %rd13;
	@%p36 bra 	$L__BB249_52;
	// begin inline asm
	{  cvt.rn.f16.f32 %rs24, %f60;}

	// end inline asm
	st.global.u16 	[%rd17+704], %rs24;
$L__BB249_52:
	ld.param.u64 	%rd38, [_Z15SoftmaxWarpImplI10DirectLoadI6__halffE11DirectStoreIfS1_EfLi1ELi12ELi32ELi1ELb1EL9Algorithm0EEvT_T0_ll_param_2];
	add.s64 	%rd39, %rd39, %rd14;
	setp.lt.s64 	%p37, %rd39, %rd38;
	@%p37 bra 	$L__BB249_4;
$L__BB249_53:
	ret;

}
	// .globl	_Z15SoftmaxWarpImplI10DirectLoadI6__halffE11DirectStoreIfS1_EfLi1ELi13ELi32ELi1ELb0EL9Algorithm0EEvT_T0_ll
.visible .entry _Z15SoftmaxWarpImplI10DirectLoadI6__halffE11DirectStoreIfS1_EfLi1ELi13ELi32ELi1ELb0EL9Algorithm0EEvT_T0_ll(
	.param .align 8 .b8 _Z15SoftmaxWarpImplI10DirectLoadI6__halffE11DirectStoreIfS1_EfLi1ELi13ELi32ELi1ELb0EL9Algorithm0EEvT_T0_ll_param_0[16],
	.param .align 8 .b8 _Z15SoftmaxWarpImplI10DirectLoadI6__halffE11DirectStoreIfS1_EfLi1ELi13ELi32ELi1ELb0EL9Algorithm0EEvT_T0_ll_param_1[16],
	.param .u64 _Z15SoftmaxWarpImplI10DirectLoadI6__halffE11DirectStoreIfS1_EfLi1ELi13ELi32ELi1ELb0EL9Algorithm0EEvT_T0_ll_param_2,
	.param .u64 _Z15SoftmaxWarpImplI10DirectLoadI6__halffE11DirectStoreIfS1_EfLi1ELi13ELi32ELi1ELb0EL9Algorithm0EEvT_T0_ll_param_3
)
{
	.reg .pred 	%p<14>;
	.reg .b16 	%rs<27>;
	.reg .b32 	%r<54>;
	.reg .b32 	%f<218>;
	.reg .b64 	%rd<28>;

	ld.param.u64 	%rd12, [_Z15SoftmaxWarpImplI10DirectLoadI6__halffE11DirectStoreIfS1_EfLi1ELi13ELi32ELi1ELb0EL9Algorithm0EEvT_T0_ll_param_0+8];
	ld.param.u64 	%rd11, [_Z15SoftmaxWarpImplI10DirectLoadI6__halffE11DirectStoreIfS1_EfLi1ELi13ELi32ELi1ELb0EL9Algorithm0EEvT_T0_ll_param_0];
	ld.param.u64 	%rd2, [_Z15SoftmaxWarpImplI10DirectLoadI6__halffE11DirectStoreIfS1_EfLi1ELi13ELi32ELi1ELb0EL9Algorithm0EEvT_T0_ll_param_1];
	ld.param.u64 	%rd3, [_Z15SoftmaxWarpImplI10DirectLoadI6__halffE11DirectStoreIfS1_EfLi1ELi13ELi32ELi1ELb0EL9Algorithm0EEvT_T0_ll_param_1+8];
	ld.param.u64 	%rd13, [_Z15SoftmaxWarpImplI10DirectLoadI6__halffE11DirectStoreIfS1_EfLi1ELi13ELi32ELi1ELb0EL9Algorithm0EEvT_T0_ll_param_2];
	ld.param.u64 	%rd14, [_Z15SoftmaxWarpImplI10DirectLoadI6__halffE11DirectStoreIfS1_EfLi1ELi13ELi32ELi1ELb0EL9Algorithm0EEvT_T0_ll_param_3];
	setp.lt.s64 	%p1, %rd14, 417;
	@%p1 bra 	$L__BB250_2;
	mov.u64 	%rd15, $str;
	cvta.global.u64 	%rd16, %rd15;
	mov.u64 	%rd17, $str$1;
	cvta.global.u64 	%rd18, %rd17;
	mov.u64 	%rd19, __unnamed_246;
	cvta.global.u64 	%rd20, %rd19;
	{ // callseq 245, 0
	.param .b64 param0;
	st.param.b64 	[param0], %rd16;
	.param .b64 param1;
	st.param.b64 	[param1], %rd18;
	.param .b32 param2;
	st.param.b32 	[param2], 358;
	.param .b64 param3;
	st.param.b64 	[param3], %rd20;
	.param .b64 param4;
	st.param.b64 	[param4], 1;
	call.uni 
	__assertfail, 
	(
	param0, 
	param1, 
	param2, 
	param3, 
	param4
	);
	} // callseq 245
$L__BB250_2:
	mov.u32 	%r2, %nctaid.x;
	mov.u32 	%r3, %ntid.y;
	mul.lo.s32 	%r1, %r2, %r3;
	mov.u32 	%r4, %ctaid.x;
	mov.u32 	%r5, %tid.y;
	mad.lo.s32 	%r6, %r4, %r3, %r5;
	cvt.s64.s32 	%rd27, %r6;
	setp.le.s64 	%p2, %rd13, %rd27;
	@%p2 bra 	$L__BB250_5;
	mov.u32 	%r7, %tid.x;
	cvt.u64.u32 	%rd5, %r7;
	cvta.to.global.u64 	%rd6, %rd2;
	cvta.to.global.u64 	%rd7, %rd11;
	cvt.s64.s32 	%rd8, %r1;
$L__BB250_4:
	mad.lo.s64 	%rd21, %rd27, %rd12, %rd5;
	shl.b64 	%rd22, %rd21, 1;
	add.s64 	%rd23, %rd7, %rd22;
	ld.global.u16 	%rs1, [%rd23];
	// begin inline asm
	{  cvt.f32.f16 %f1, %rs1;}

	// end inline asm
	max.f32 	%f27, %f1, 0fFF800000;
	ld.global.u16 	%rs2, [%rd23+64];
	// begin inline asm
	{  cvt.f32.f16 %f2, %rs2;}

	// end inline asm
	max.f32 	%f28, %f27, %f2;
	ld.global.u16 	%rs3, [%rd23+128];
	// begin inline asm
	{  cvt.f32.f16 %f3, %rs3;}

	// end inline asm
	max.f32 	%f29, %f28, %f3;
	ld.global.u16 	%rs4, [%rd23+192];
	// begin inline asm
	{  cvt.f32.f16 %f4, %rs4;}

	// end inline asm
	max.f32 	%f30, %f29, %f4;
	ld.global.u16 	%rs5, [%rd23+256];
	// begin inline asm
	{  cvt.f32.f16 %f5, %rs5;}

	// end inline asm
	max.f32 	%f31, %f30, %f5;
	ld.global.u16 	%rs6, [%rd23+320];
	// begin inline asm
	{  cvt.f32.f16 %f6, %rs6;}

	// end inline asm
	max.f32 	%f32, %f31, %f6;
	ld.global.u16 	%rs7, [%rd23+384];
	// begin inline asm
	{  cvt.f32.f16 %f7, %rs7;}

	// end inline asm
	max.f32 	%f33, %f32, %f7;
	ld.global.u16 	%rs8, [%rd23+448];
	// begin inline asm
	{  cvt.f32.f16 %f8, %rs8;}

	// end inline asm
	max.f32 	%f34, %f33, %f8;
	ld.global.u16 	%rs9, [%rd23+512];
	// begin inline asm
	{  cvt.f32.f16 %f9, %rs9;}

	// end inline asm
	max.f32 	%f35, %f34, %f9;
	ld.global.u16 	%rs10, [%rd23+576];
	// begin inline asm
	{  cvt.f32.f16 %f10, %rs10;}

	// end inline asm
	max.f32 	%f36, %f35, %f10;
	ld.global.u16 	%rs11, [%rd23+640];
	// begin inline asm
	{  cvt.f32.f16 %f11, %rs11;}

	// end inline asm
	max.f32 	%f37, %f36, %f11;
	ld.global.u16 	%rs12, [%rd23+704];
	// begin inline asm
	{  cvt.f32.f16 %f12, %rs12;}

	// end inline asm
	max.f32 	%f38, %f37, %f12;
	ld.global.u16 	%rs13, [%rd23+768];
	// begin inline asm
	{  cvt.f32.f16 %f13, %rs13;}

	// end inline asm
	max.f32 	%f39, %f38, %f13;
	mov.b32 	%r8, %f39;
	shfl.sync.bfly.b32	%r9|%p3, %r8, 16, 31, -1;
	mov.b32 	%f40, %r9;
	max.f32 	%f41, %f39, %f40;
	mov.b32 	%r10, %f41;
	shfl.sync.bfly.b32	%r11|%p4, %r10, 8, 31, -1;
	mov.b32 	%f42, %r11;
	max.f32 	%f43, %f41, %f42;
	mov.b32 	%r12, %f43;
	shfl.sync.bfly.b32	%r13|%p5, %r12, 4, 31, -1;
	mov.b32 	%f44, %r13;
	max.f32 	%f45, %f43, %f44;
	mov.b32 	%r14, %f45;
	shfl.sync.bfly.b32	%r15|%p6, %r14, 2, 31, -1;
	mov.b32 	%f46, %r15;
	max.f32 	%f47, %f45, %f46;
	mov.b32 	%r16, %f47;
	shfl.sync.bfly.b32	%r17|%p7, %r16, 1, 31, -1;
	mov.b32 	%f48, %r17;
	max.f32 	%f49, %f47, %f48;
	sub.f32 	%f50, %f1, %f49;
	fma.rn.f32 	%f51, %f50, 0f3BBB989D, 0f3F000000;
	cvt.sat.f32.f32 	%f52, %f51;
	mov.f32 	%f53, 0f4B400001;
	mov.f32 	%f54, 0f437C0000;
	fma.rm.f32 	%f55, %f52, %f54, %f53;
	add.f32 	%f56, %f55, 0fCB40007F;
	neg.f32 	%f57, %f56;
	fma.rn.f32 	%f58, %f50, 0f3FB8AA3B, %f57;
	fma.rn.f32 	%f59, %f50, 0f32A57060, %f58;
	mov.b32 	%r18, %f55;
	shl.b32 	%r19, %r18, 23;
	mov.b32 	%f60, %r19;
	ex2.approx.ftz.f32 	%f61, %f59;
	mul.f32 	%f62, %f61, %f60;
	add.f32 	%f63, %f62, 0f00000000;
	sub.f32 	%f64, %f2, %f49;
	fma.rn.f32 	%f65, %f64, 0f3BBB989D, 0f3F000000;
	cvt.sat.f32.f32 	%f66, %f65;
	fma.rm.f32 	%f67, %f66, %f54, %f53;
	add.f32 	%f68, %f67, 0fCB40007F;
	neg.f32 	%f69, %f68;
	fma.rn.f32 	%f70, %f64, 0f3FB8AA3B, %f69;
	fma.rn.f32 	%f71, %f64, 0f32A57060, %f70;
	mov.b32 	%r20, %f67;
	shl.b32 	%r21, %r20, 23;
	mov.b32 	%f72, %r21;
	ex2.approx.ftz.f32 	%f73, %f71;
	mul.f32 	%f74, %f73, %f72;
	add.f32 	%f75, %f63, %f74;
	sub.f32 	%f76, %f3, %f49;
	fma.rn.f32 	%f77, %f76, 0f3BBB989D, 0f3F000000;
	cvt.sat.f32.f32 	%f78, %f77;
	fma.rm.f32 	%f79, %f78, %f54, %f53;
	add.f32 	%f80, %f79, 0fCB40007F;
	neg.f32 	%f81, %f80;
	fma.rn.f32 	%f82, %f76, 0f3FB8AA3B, %f81;
	fma.rn.f32 	%f83, %f76, 0f32A57060, %f82;
	mov.b32 	%r22, %f79;
	shl.b32 	%r23, %r22, 23;
	mov.b32 	%f84, %r23;
	ex2.approx.ftz.f32 	%f85, %f83;
	mul.f32 	%f86, %f85, %f84;
	add.f32 	%f87, %f75, %f86;
	sub.f32 	%f88, %f4, %f49;
	fma.rn.f32 	%f89, %f88, 0f3BBB989D, 0f3F000000;
	cvt.sat.f32.f32 	%f90, %f89;
	fma.rm.f32 	%f91, %f90, %f54, %f53;
	add.f32 	%f92, %f91, 0fCB40007F;
	neg.f32 	%f93, %f92;
	fma.rn.f32 	%f94, %f88, 0f3FB8AA3B, %f93;
	fma.rn.f32 	%f95, %f88, 0f32A57060, %f94;
	mov.b32 	%r24, %f91;
	shl.b32 	%r25, %r24, 23;
	mov.b32 	%f96, %r25;
	ex2.approx.ftz.f32 	%f97, %f95;
	mul.f32 	%f98, %f97, %f96;
	add.f32 	%f99, %f87, %f98;
	sub.f32 	%f100, %f5, %f49;
	fma.rn.f32 	%f101, %f100, 0f3BBB989D, 0f3F000000;
	cvt.sat.f32.f32 	%f102, %f101;
	fma.rm.f32 	%f103, %f102, %f54, %f53;
	add.f32 	%f104, %f103, 0fCB40007F;
	neg.f32 	%f105, %f104;
	fma.rn.f32 	%f106, %f100, 0f3FB8AA3B, %f105;
	fma.rn.f32 	%f107, %f100, 0f32A57060, %f106;
	mov.b32 	%r26, %f103;
	shl.b32 	%r27, %r26, 23;
	mov.b32 	%f108, %r27;
	ex2.approx.ftz.f32 	%f109, %f107;
	mul.f32 	%f110, %f109, %f108;
	add.f32 	%f111, %f99, %f110;
	sub.f32 	%f112, %f6, %f49;
	fma.rn.f32 	%f113, %f112, 0f3BBB989D, 0f3F000000;
	cvt.sat.f32.f32 	%f114, %f113;
	fma.rm.f32 	%f115, %f114, %f54, %f53;
	add.f32 	%f116, %f115, 0fCB40007F;
	neg.f32 	%f117, %f116;
	fma.rn.f32 	%f118, %f112, 0f3FB8AA3B, %f117;
	fma.rn.f32 	%f119, %f112, 0f32A57060, %f118;
	mov.b32 	%r28, %f115;
	shl.b32 	%r29, %r28, 23;
	mov.b32 	%f120, %r29;
	ex2.approx.ftz.f32 	%f121, %f119;
	mul.f32 	%f122, %f121, %f120;
	add.f32 	%f123, %f111, %f122;
	sub.f32 	%f124, %f7, %f49;
	fma.rn.f32 	%f125, %f124, 0f3BBB989D, 0f3F000000;
	cvt.sat.f32.f32 	%f126, %f125;
	fma.rm.f32 	%f127, %f126, %f54, %f53;
	add.f32 	%f128, %f127, 0fCB40007F;
	neg.f32 	%f129, %f128;
	fma.rn.f32 	%f130, %f124, 0f3FB8AA3B, %f129;
	fma.rn.f32 	%f131, %f124, 0f32A57060, %f130;
	mov.b32 	%r30, %f127;
	shl.b32 	%r31, %r30, 23;
	mov.b32 	%f132, %r31;
	ex2.approx.ftz.f32 	%f133, %f131;
	mul.f32 	%f134, %f133, %f132;
	add.f32 	%f135, %f123, %f134;
	sub.f32 	%f136, %f8, %f49;
	fma.rn.f32 	%f137, %f136, 0f3BBB989D, 0f3F000000;
	cvt.sat.f32.f32 	%f138, %f137;
	fma.rm.f32 	%f139, %f138, %f54, %f53;
	add.f32 	%f140, %f139, 0fCB40007F;
	neg.f32 	%f141, %f140;
	fma.rn.f32 	%f142, %f136, 0f3FB8AA3B, %f141;
	fma.rn.f32 	%f143, %f136, 0f32A57060, %f142;
	mov.b32 	%r32, %f139;
	shl.b32 	%r33, %r32, 23;
	mov.b32 	%f144, %r33;
	ex2.approx.ftz.f32 	%f145, %f143;
	mul.f32 	%f146, %f145, %f144;
	add.f32 	%f147, %f135, %f146;
	sub.f32 	%f148, %f9, %f49;
	fma.rn.f32 	%f149, %f148, 0f3BBB989D, 0f3F000000;
	cvt.sat.f32.f32 	%f150, %f149;
	fma.rm.f32 	%f151, %f150, %f54, %f53;
	add.f32 	%f152, %f151, 0fCB40007F;
	neg.f32 	%f153, %f152;
	fma.rn.f32 	%f154, %f148, 0f3FB8AA3B, %f153;
	fma.rn.f32 	%f155, %f148, 0f32A57060, %f154;
	mov.b32 	%r34, %f151;
	shl.b32 	%r35, %r34, 23;
	mov.b32 	%f156, %r35;
	ex2.approx.ftz.f32 	%f157, %f155;
	mul.f32 	%f158, %f157, %f156;
	add.f32 	%f159, %f147, %f158;
	sub.f32 	%f160, %f10, %f49;
	fma.rn.f32 	%f161, %f160, 0f3BBB989D, 0f3F000000;
	cvt.sat.f32.f32 	%f162, %f161;
	fma.rm.f32 	%f163, %f162, %f54, %f53;
	add.f32 	%f164, %f163, 0fCB40007F;
	neg.f32 	%f165, %f164;
	fma.rn.f32 	%f166, %f160, 0f3FB8AA3B, %f165;
	fma.rn.f32 	%f167, %f160, 0f32A57060, %f166;
	mov.b32 	%r36, %f163;
	shl.b32 	%r37, %r36, 23;
	mov.b32 	%f168, %r37;
	ex2.approx.ftz.f32 	%f169, %f167;
	mul.f32 	%f170, %f169, %f168;
	add.f32 	%f171, %f159, %f170;
	sub.f32 	%f172, %f11, %f49;
	fma.rn.f32 	%f173, %f172, 0f3BBB989D, 0f3F000000;
	cvt.sat.f32.f32 	%f174, %f173;
	fma.rm.f32 	%f175, %f174, %f54, %f53;
	add.f32 	%f176, %f175, 0fCB40007F;
	neg.f32 	%f177, %f176;
	fma.rn.f32 	%f178, %f172, 0f3FB8AA3B, %f177;
	fma.rn.f32 	%f179, %f172, 0f32A57060, %f178;
	mov.b32 	%r38, %f175;
	shl.b32 	%r39, %r38, 23;
	mov.b32 	%f180, %r39;
	ex2.approx.ftz.f32 	%f181, %f179;
	mul.f32 	%f182, %f181, %f180;
	add.f32 	%f183, %f171, %f182;
	sub.f32 	%f184, %f12, %f49;
	fma.rn.f32 	%f185, %f184, 0f3BBB989D, 0f3F000000;
	cvt.sat.f32.f32 	%f186, %f185;
	fma.rm.f32 	%f187, %f186, %f54, %f53;
	add.f32 	%f188, %f187, 0fCB40007F;
	neg.f32 	%f189, %f188;
	fma.rn.f32 	%f190, %f184, 0f3FB8AA3B, %f189;
	fma.rn.f32 	%f191, %f184, 0f32A57060, %f190;
	mov.b32 	%r40, %f187;
	shl.b32 	%r41, %r40, 23;
	mov.b32 	%f192, %r41;
	ex2.approx.ftz.f32 	%f193, %f191;
	mul.f32 	%f194, %f193, %f192;
	add.f32 	%f195, %f183, %f194;
	sub.f32 	%f196, %f13, %f49;
	fma.rn.f32 	%f197, %f196, 0f3BBB989D, 0f3F000000;
	cvt.sat.f32.f32 	%f198, %f197;
	fma.rm.f32 	%f199, %f198, %f54, %f53;
	add.f32 	%f200, %f199, 0fCB40007F;
	neg.f32 	%f201, %f200;
	fma.rn.f32 	%f202, %f196, 0f3FB8AA3B, %f201;
	fma.rn.f32 	%f203, %f196, 0f32A57060, %f202;
	mov.b32 	%r42, %f199;
	shl.b32 	%r43, %r42, 23;
	mov.b32 	%f204, %r43;
	ex2.approx.ftz.f32 	%f205, %f203;
	mul.f32 	%f206, %f205, %f204;
	add.f32 	%f207, %f195, %f206;
	mov.b32 	%r44, %f207;
	shfl.sync.bfly.b32	%r45|%p8, %r44, 16, 31, -1;
	mov.b32 	%f208, %r45;
	add.f32 	%f209, %f207, %f208;
	mov.b32 	%r46, %f209;
	shfl.sync.bfly.b32	%r47|%p9, %r46, 8, 31, -1;
	mov.b32 	%f210, %r47;
	add.f32 	%f211, %f209, %f210;
	mov.b32 	%r48, %f211;
	shfl.sync.bfly.b32	%r49|%p10, %r48, 4, 31, -1;
	mov.b32 	%f212, %r49;
	add.f32 	%f213, %f211, %f212;
	mov.b32 	%r50, %f213;
	shfl.sync.bfly.b32	%r51|%p11, %r50, 2, 31, -1;
	mov.b32 	%f214, %r51;
	add.f32 	%f215, %f213, %f214;
	mov.b32 	%r52, %f215;
	shfl.sync.bfly.b32	%r53|%p12, %r52, 1, 31, -1;
	mov.b32 	%f216, %r53;
	add.f32 	%f217, %f215, %f216;
	div.rn.f32 	%f14, %f62, %f217;
	div.rn.f32 	%f15, %f74, %f217;
	div.rn.f32 	%f16, %f86, %f217;
	div.rn.f32 	%f17, %f98, %f217;
	div.rn.f32 	%f18, %f110, %f217;
	div.rn.f32 	%f19, %f122, %f217;
	div.rn.f32 	%f20, %f134, %f217;
	div.rn.f32 	%f21, %f146, %f217;
	div.rn.f32 	%f22, %f158, %f217;
	div.rn.f32 	%f23, %f170, %f217;
	div.rn.f32 	%f24, %f182, %f217;
	div.rn.f32 	%f25, %f194, %f217;
	div.rn.f32 	%f26, %f206, %f217;
	mad.lo.s64 	%rd24, %rd27, %rd3, %rd5;
	// begin inline asm
	{  cvt.rn.f16.f32 %rs14, %f14;}

	// end inline asm
	shl.b64 	%rd25, %rd24, 1;
	add.s64 	%rd26, %rd6, %rd25;
	st.global.u16 	[%rd26], %rs14;
	// begin inline asm
	{  cvt.rn.f16.f32 %rs15, %f15;}

	// end inline asm
	st.global.u16 	[%rd26+64], %rs15;
	// begin inline asm
	{  cvt.rn.f16.f32 %rs16, %f16;}

	// end inline asm
	st.global.u16 	[%rd26+128], %rs16;
	// begin inline asm
	{  cvt.rn.f16.f32 %rs17, %f17;}

	// end inline asm
	st.global.u16 	[%rd26+192], %rs17;
	// begin inline asm
	{  cvt.rn.f16.f32 %rs18, %f18;}

	// end inline asm
	st.global.u16 	[%rd26+256], %rs18;
	// begin inline asm
	{  cvt.rn.f16.f32 %rs19, %f19;}

	// end inline asm
	st.global.u16 	[%rd26+320], %rs19;
	// begin inline asm
	{  cvt.rn.f16.f32 %rs20, %f20;}

	// end inline asm
	st.global.u16 	[%rd26+384], %rs20;
	// begin inline asm
	{  cvt.rn.f16.f32 %rs21, %f21;}

	// end inline asm
	st.global.u16 	[%rd26+448], %rs21;
	// begin inline asm
	{  cvt.rn.f16.f32 %rs22, %f22;}

	// end inline asm
	st.global.u16 	[%rd26+512], %rs22;
	// begin inline asm
	{  cvt.rn.f16.f32 %rs23, %f23;}

	// end inline asm
	st.global.u16 	[%rd26+576], %rs23;
	// begin inline asm
	{  cvt.rn.f16.f32 %rs24, %f24;}

	// end inline asm
	st.global.u16 	[%rd26+640], %rs24;
	// begin inline asm
	{  cvt.rn.f16.f32 %rs25, %f25;}

	// end inline asm
	st.global.u16 	[%rd26+704], %rs25;
	// begin inline asm
	{  cvt.rn.f16.f32 %rs26, %f26;}

	// end inline asm
	st.global.u16 	[%rd26+768], %rs26;
	add.s64 	%rd27, %rd27, %rd8;
	setp.lt.s64 	%p13, %rd27, %rd13;
	@%p13 bra 	$L__BB250_4;
$L__BB250_5:
	ret;

}
	// .globl	_Z15SoftmaxWarpImplI10DirectLoadI6__halffE11DirectStoreIfS1_EfLi1ELi13ELi32ELi1ELb1EL9Algorithm0EEvT_T0_ll
.visible .entry _Z15SoftmaxWarpImplI10DirectLoadI6__halffE11DirectStoreIfS1_EfLi1ELi13ELi32ELi1ELb1EL9Algorithm0EEvT_T0_ll(
	.param .align 8 .b8 _Z15SoftmaxWarpImplI10DirectLoadI6__halffE11DirectStoreIfS1_EfLi1ELi13ELi32ELi1ELb1EL9Algorithm0EEvT_T0_ll_param_0[16],
	.param .align 8 .b8 _Z15SoftmaxWarpImplI10DirectLoadI6__halffE11DirectStoreIfS1_EfLi1ELi13ELi32ELi1ELb1EL9Algorithm0EEvT_T0_ll_param_1[16],
	.param .u64 _Z15SoftmaxWarpImplI10DirectLoadI6__halffE11DirectStoreIfS1_EfLi1ELi13ELi32ELi1ELb1EL9Algorithm0EEvT_T0_ll_param_2,
	.param .u64 _Z15SoftmaxWarpImplI10DirectLoadI6__halffE11DirectStoreIfS1_EfLi1ELi13ELi32ELi1ELb1EL9Algorithm0EEvT_T0_ll_param_3
)
{
	.reg .pred 	%p<40>;
	.reg .b16 	%rs<27>;
	.reg .b32 	%r<67>;
	.reg .b32 	%f<309>;
	.reg .b64 	%rd<41>;

	ld.param.u64 	%rd22, [_Z15SoftmaxWarpImplI10DirectLoadI6__halffE11DirectStoreIfS1_EfLi1ELi13ELi32ELi1ELb1EL9Algorithm0EEvT_T0_ll_param_1+8];
	ld.param.u64 	%rd21, [_Z15SoftmaxWarpImplI10DirectLoadI6__halffE11DirectStoreIfS1_EfLi1ELi13ELi32ELi1ELb1EL9Algorithm0EEvT_T0_ll_param_1];
	ld.param.u64 	%rd20, [_Z15SoftmaxWarpImplI10DirectLoadI6__halffE11DirectStoreIfS1_EfLi1ELi13ELi32ELi1ELb1EL9Algorithm0EEvT_T0_ll_param_0+8];
	ld.param.u64 	%rd19, [_Z15SoftmaxWarpImplI10DirectLoadI6__halffE11DirectStoreIfS1_EfLi1ELi13ELi32ELi1ELb1EL9Algorithm0EEvT_T0_ll_param_0];
	ld.param.u64 	%rd24, [_Z15SoftmaxWarpImplI10DirectLoadI6__halffE11DirectStoreIfS1_EfLi1ELi13ELi32ELi1ELb1EL9Algorithm0EEvT_T0_ll_param_3];
	setp.lt.s64 	%p1, %rd24, 417;
	@%p1 bra 	$L__BB251_2;
	mov.u64 	%rd25, $str;
	cvta.global.u64 	%rd26, %rd25;
	mov.u64 	%rd27, $str$1;
	cvta.global.u64 	%rd28, %rd27;
	mov.u64 	%rd29, __unnamed_247;
	cvta.global.u64 	%rd30, %rd29;
	{ // callseq 246, 0
	.param .b64 param0;
	st.param.b64 	[param0], %rd26;
	.param .b64 param1;
	st.param.b64 	[param1], %rd28;
	.param .b32 param2;
	st.param.b32 	[param2], 358;
	.param .b64 param3;
	st.param.b64 	[param3], %rd30;
	.param .b64 param4;
	st.param.b64 	[param4], 1;
	call.uni 
	__assertfail, 
	(
	param0, 
	param1, 
	param2, 
	param3, 
	param4
	);
	} // callseq 246
$L__BB251_2:
	ld.param.u64 	%rd38, [_Z15SoftmaxWarpImplI10DirectLoadI6__halffE11DirectStoreIfS1_EfLi1ELi13ELi32ELi1ELb1EL9Algorithm0EEvT_T0_ll_param_2];
	mov.u32 	%r1, %ntid.y;
	mov.u32 	%r2, %ctaid.x;
	mov.u32 	%r3, %tid.y;
	mad.lo.s32 	%r4, %r2, %r1, %r3;
	cvt.s64.s32 	%rd40, %r4;
	setp.le.s64 	%p2, %rd38, %rd40;
	@%p2 bra 	$L__BB251_57;
	mov.u32 	%r5, %tid.x;
	cvt.u64.u32 	%rd2, %r5;
	add.s32 	%r6, %r5, 32;
	cvt.u64.u32 	%rd3, %r6;
	add.s32 	%r7, %r5, 64;
	cvt.u64.u32 	%rd4, %r7;
	add.s32 	%r8, %r5, 96;
	cvt.u64.u32 	%rd5, %r8;
	add.s32 	%r9, %r5, 128;
	cvt.u64.u32 	%rd6, %r9;
	add.s32 	%r10, %r5, 160;
	cvt.u64.u32 	%rd7, %r10;
	add.s32 	%r11, %r5, 192;
	cvt.u64.u32 	%rd8, %r11;
	add.s32 	%r12, %r5, 224;
	cvt.u64.u32 	%rd9, %r12;
	add.s32 	%r13, %r5, 256;
	cvt.u64.u32 	%rd10, %r13;
	add.s32 	%r14, %r5, 288;
	cvt.u64.u32 	%rd11, %r14;
	add.s32 	%r15, %r5, 320;
	cvt.u64.u32 	%rd12, %r15;
	add.s32 	%r16, %r5, 352;
	cvt.u64.u32 	%rd13, %r16;
	add.s32 	%r17, %r5, 384;
	cvt.u64.u32 	%rd14, %r17;
	mov.u32 	%r64, %nctaid.x;
	mul.lo.s32 	%r66, %r64, %r1;
$L__BB251_4:
	setp.le.s64 	%p3, %rd24, %rd2;
	mad.lo.s64 	%rd31, %rd40, %rd20, %rd2;
	cvta.to.global.u64 	%rd32, %rd19;
	shl.b64 	%rd33, %rd31, 1;
	add.s64 	%rd16, %rd32, %rd33;
	mov.f32 	%f283, 0fFF800000;
	mov.f32 	%f286, %f283;
	@%p3 bra 	$L__BB251_6;
	ld.global.u16 	%rs1, [%rd16];
	// begin inline asm
	{  cvt.f32.f16 %f283, %rs1;}

	// end inline asm
	max.f32 	%f286, %f283, 0fFF800000;
$L__BB251_6:
	setp.le.s64 	%p4, %rd24, %rd3;
	mov.f32 	%f285, 0fFF800000;
	@%p4 bra 	$L__BB251_8;
	ld.global.u16 	%rs2, [%rd16+64];
	// begin inline asm
	{  cvt.f32.f16 %f285, %rs2;}

	// end inline asm
	max.f32 	%f286, %f286, %f285;
$L__BB251_8:
	setp.le.s64 	%p5, %rd24, %rd4;
	mov.f32 	%f287, 0fFF800000;
	@%p5 bra 	$L__BB251_10;
	ld.global.u16 	%rs3, [%rd16+128];
	// begin inline asm
	{  cvt.f32.f16 %f287, %rs3;}

	// end inline asm
	max.f32 	%f286, %f286, %f287;
$L__BB251_10:
	setp.le.s64 	%p6, %rd24, %rd5;
	mov.f32 	%f289, 0fFF800000;
	@%p6 bra 	$L__BB251_12;
	ld.global.u16 	%rs4, [%rd16+192];
	// begin inline asm
	{  cvt.f32.f16 %f289, %rs4;}

	// end inline asm
	max.f32 	%f286, %f286, %f289;
$L__BB251_12:
	setp.le.s64 	%p7, %rd24, %rd6;
	mov.f32 	%f291, 0fFF800000;
	@%p7 bra 	$L__BB251_14;
	ld.global.u16 	%rs5, [%rd16+256];
	// begin inline asm
	{  cvt.f32.f16 %f291, %rs5;}

	// end inline asm
	max.f32 	%f286, %f286, %f291;
$L__BB251_14:
	setp.le.s64 	%p8, %rd24, %rd7;
	mov.f32 	%f293, 0fFF800000;
	@%p8 bra 	$L__BB251_16;
	ld.global.u16 	%rs6, [%rd16+320];
	// begin inline asm
	{  cvt.f32.f16 %f293, %rs6;}

	// end inline asm
	max.f32 	%f286, %f286, %f293;
$L__BB251_16:
	setp.le.s64 	%p9, %rd24, %rd8;
	mov.f32 	%f295, 0fFF800000;
	@%p9 bra 	$L__BB251_18;
	ld.global.u16 	%rs7, [%rd16+384];
	// begin inline asm
	{  cvt.f32.f16 %f295, %rs7;}

	// end inline asm
	max.f32 	%f286, %f286, %f295;
$L__BB251_18:
	setp.le.s64 	%p10, %rd24, %rd9;
	mov.f32 	%f297, 0fFF800000;
	@%p10 bra 	$L__BB251_20;
	ld.global.u16 	%rs8, [%rd16+448];
	// begin inline asm
	{  cvt.f32.f16 %f297, %rs8;}

	// end inline asm
	max.f32 	%f286, %f286, %f297;
$L__BB251_20:
	setp.le.s64 	%p11, %rd24, %rd10;
	mov.f32 	%f299, 0fFF800000;
	@%p11 bra 	$L__BB251_22;
	ld.global.u16 	%rs9, [%rd16+512];
	// begin inline asm
	{  cvt.f32.f16 %f299, %rs9;}

	// end inline asm
	max.f32 	%f286, %f286, %f299;
$L__BB251_22:
	setp.le.s64 	%p12, %rd24, %rd11;
	mov.f32 	%f301, 0fFF800000;
	@%p12 bra 	$L__BB251_24;
	ld.global.u16 	%rs10, [%rd16+576];
	// begin inline asm
	{  cvt.f32.f16 %f301, %rs10;}

	// end inline asm
	max.f32 	%f286, %f286, %f301;
$L__BB251_24:
	setp.le.s64 	%p13, %rd24, %rd12;
	mov.f32 	%f303, 0fFF800000;
	@%p13 bra 	$L__BB251_26;
	ld.global.u16 	%rs11, [%rd16+640];
	// begin inline asm
	{  cvt.f32.f16 %f303, %rs11;}

	// end inline asm
	max.f32 	%f286, %f286, %f303;
$L__BB251_26:
	setp.le.s64 	%p14, %rd24, %rd13;
	mov.f32 	%f305, 0fFF800000;
	@%p14 bra 	$L__BB251_28;
	ld.global.u16 	%rs12, [%rd16+704];
	// begin inline asm
	{  cvt.f32.f16 %f305, %rs12;}

	// end inline asm
	max.f32 	%f286, %f286, %f305;
$L__BB251_28:
	setp.le.s64 	%p15, %rd24, %rd14;
	mov.f32 	%f307, 0fFF800000;
	@%p15 bra 	$L__BB251_30;
	ld.global.u16 	%rs13, [%rd16+768];
	// begin inline asm
	{  cvt.f32.f16 %f307, %rs13;}

	// end inline asm
	max.f32 	%f286, %f286, %f307;
$L__BB251_30:
	setp.le.s64 	%p16, %rd24, %rd2;
	mov.b32 	%r18, %f286;
	shfl.sync.bfly.b32	%r19|%p17, %r18, 16, 31, -1;
	mov.b32 	%f92, %r19;
	max.f32 	%f93, %f286, %f92;
	mov.b32 	%r20, %f93;
	shfl.sync.bfly.b32	%r21|%p18, %r20, 8, 31, -1;
	mov.b32 	%f94, %r21;
	max.f32 	%f95, %f93, %f94;
	mov.b32 	%r22, %f95;
	shfl.sync.bfly.b32	%r23|%p19, %r22, 4, 31, -1;
	mov.b32 	%f96, %r23;
	max.f32 	%f97, %f95, %f96;
	mov.b32 	%r24, %f97;
	shfl.sync.bfly.b32	%r25|%p20, %r24, 2, 31, -1;
	mov.b32 	%f98, %r25;
	max.f32 	%f99, %f97, %f98;
	mov.b32 	%r26, %f99;
	shfl.sync.bfly.b32	%r27|%p21, %r26, 1, 31, -1;
	mov.b32 	%f100, %r27;
	max.f32 	%f101, %f99, %f100;
	sub.f32 	%f102, %f283, %f101;
	fma.rn.f32 	%f103, %f102, 0f3BBB989D, 0f3F000000;
	cvt.sat.f32.f32 	%f104, %f103;
	mov.f32 	%f105, 0f4B400001;
	mov.f32 	%f106, 0f437C0000;
	fma.rm.f32 	%f107, %f104, %f106, %f105;
	add.f32 	%f108, %f107, 0fCB40007F;
	neg.f32 	%f109, %f108;
	fma.rn.f32 	%f110, %f102, 0f3FB8AA3B, %f109;
	fma.rn.f32 	%f111, %f102, 0f32A57060, %f110;
	mov.b32 	%r28, %f107;
	shl.b32 	%r29, %r28, 23;
	mov.b32 	%f112, %r29;
	ex2.approx.ftz.f32 	%f113, %f111;
	mul.f32 	%f114, %f113, %f112;
	add.f32 	%f115, %f114, 0f00000000;
	sub.f32 	%f116, %f285, %f101;
	fma.rn.f32 	%f117, %f116, 0f3BBB989D, 0f3F000000;
	cvt.sat.f32.f32 	%f118, %f117;
	fma.rm.f32 	%f119, %f118, %f106, %f105;
	add.f32 	%f120, %f119, 0fCB40007F;
	neg.f32 	%f121, %f120;
	fma.rn.f32 	%f122, %f116, 0f3FB8AA3B, %f121;
	fma.rn.f32 	%f123, %f116, 0f32A57060, %f122;
	mov.b32 	%r30, %f119;
	shl.b32 	%r31, %r30, 23;
	mov.b32 	%f124, %r31;
	ex2.approx.ftz.f32 	%f125, %f123;
	mul.f32 	%f126, %f125, %f124;
	add.f32 	%f127, %f115, %f126;
	sub.f32 	%f128, %f287, %f101;
	fma.rn.f32 	%f129, %f128, 0f3BBB989D, 0f3F000000;
	cvt.sat.f32.f32 	%f130, %f129;
	fma.rm.f32 	%f131, %f130, %f106, %f105;
	add.f32 	%f132, %f131, 0fCB40007F;
	neg.f32 	%f133, %f132;
	fma.rn.f32 	%f134, %f128, 0f3FB8AA3B, %f133;
	fma.rn.f32 	%f135, %f128, 0f32A57060, %f134;
	mov.b32 	%r32, %f131;
	shl.b32 	%r33, %r32, 23;
	mov.b32 	%f136, %r33;
	ex2.approx.ftz.f32 	%f137, %f135;
	mul.f32 	%f138, %f137, %f136;
	add.f32 	%f139, %f127, %f138;
	sub.f32 	%f140, %f289, %f101;
	fma.rn.f32 	%f141, %f140, 0f3BBB989D, 0f3F000000;
	cvt.sat.f32.f32 	%f142, %f141;
	fma.rm.f32 	%f143, %f142, %f106, %f105;
	add.f32 	%f144, %f143, 0fCB40007F;
	neg.f32 	%f145, %f144;
	fma.rn.f32 	%f146, %f140, 0f3FB8AA3B, %f145;
	fma.rn.f32 	%f147, %f140, 0f32A57060, %f146;
	mov.b32 	%r34, %f143;
	shl.b32 	%r35, %r34, 23;
	mov.b32 	%f148, %r35;
	ex2.approx.ftz.f32 	%f149, %f147;
	mul.f32 	%f150, %f149, %f148;
	add.f32 	%f151, %f139, %f150;
	sub.f32 	%f152, %f291, %f101;
	fma.rn.f32 	%f153, %f152, 0f3BBB989D, 0f3F000000;
	cvt.sat.f32.f32 	%f154, %f153;
	fma.rm.f32 	%f155, %f154, %f106, %f105;
	add.f32 	%f156, %f155, 0fCB40007F;
	neg.f32 	%f157, %f156;
	fma.rn.f32 	%f158, %f152, 0f3FB8AA3B, %f157;
	fma.rn.f32 	%f159, %f152, 0f32A57060, %f158;
	mov.b32 	%r36, %f155;
	shl.b32 	%r37, %r36, 23;
	mov.b32 	%f160, %r37;
	ex2.approx.ftz.f32 	%f161, %f159;
	mul.f32 	%f162, %f161, %f160;
	add.f32 	%f163, %f151, %f162;
	sub.f32 	%f164, %f293, %f101;
	fma.rn.f32 	%f165, %f164, 0f3BBB989D, 0f3F000000;
	cvt.sat.f32.f32 	%f166, %f165;
	fma.rm.f32 	%f167, %f166, %f106, %f105;
	add.f32 	%f168, %f167, 0fCB40007F;
	neg.f32 	%f169, %f168;
	fma.rn.f32 	%f170, %f164, 0f3FB8AA3B, %f169;
	fma.rn.f32 	%f171, %f164, 0f32A57060, %f170;
	mov.b32 	%r38, %f167;
	shl.b32 	%r39, %r38, 23;
	mov.b32 	%f172, %r39;
	ex2.approx.ftz.f32 	%f173, %f171;
	mul.f32 	%f174, %f173, %f172;
	add.f32 	%f175, %f163, %f174;
	sub.f32 	%f176, %f295, %f101;
	fma.rn.f32 	%f177, %f176, 0f3BBB989D, 0f3F000000;
	cvt.sat.f32.f32 	%f178, %f177;
	fma.rm.f32 	%f179, %f178, %f106, %f105;
	add.f32 	%f180, %f179, 0fCB40007F;
	neg.f32 	%f181, %f180;
	fma.rn.f32 	%f182, %f176, 0f3FB8AA3B, %f181;
	fma.rn.f32 	%f183, %f176, 0f32A57060, %f182;
	mov.b32 	%r40, %f179;
	shl.b32 	%r41, %r40, 23;
	mov.b32 	%f184, %r41;
	ex2.approx.ftz.f32 	%f185, %f183;
	mul.f32 	%f186, %f185, %f184;
	add.f32 	%f187, %f175, %f186;
	sub.f32 	%f188, %f297, %f101;
	fma.rn.f32 	%f189, %f188, 0f3BBB989D, 0f3F000000;
	cvt.sat.f32.f32 	%f190, %f189;
	fma.rm.f32 	%f191, %f190, %f106, %f105;
	add.f32 	%f192, %f191, 0fCB40007F;
	neg.f32 	%f193, %f192;
	fma.rn.f32 	%f194, %f188, 0f3FB8AA3B, %f193;
	fma.rn.f32 	%f195, %f188, 0f32A57060, %f194;
	mov.b32 	%r42, %f191;
	shl.b32 	%r43, %r42, 23;
	mov.b32 	%f196, %r43;
	ex2.approx.ftz.f32 	%f197, %f195;
	mul.f32 	%f198, %f197, %f196;
	add.f32 	%f199, %f187, %f198;
	sub.f32 	%f200, %f299, %f101;
	fma.rn.f32 	%f201, %f200, 0f3BBB989D, 0f3F000000;
	cvt.sat.f32.f32 	%f202, %f201;
	fma.rm.f32 	%f203, %f202, %f106, %f105;
	add.f32 	%f204, %f203, 0fCB40007F;
	neg.f32 	%f205, %f204;
	fma.rn.f32 	%f206, %f200, 0f3FB8AA3B, %f205;
	fma.rn.f32 	%f207, %f200, 0f32A57060, %f206;
	mov.b32 	%r44, %f203;
	shl.b32 	%r45, %r44, 23;
	mov.b32 	%f208, %r45;
	ex2.approx.ftz.f32 	%f209, %f207;
	mul.f32 	%f210, %f209, %f208;
	add.f32 	%f211, %f199, %f210;
	sub.f32 	%f212, %f301, %f101;
	fma.rn.f32 	%f213, %f212, 0f3BBB989D, 0f3F000000;
	cvt.sat.f32.f32 	%f214, %f213;
	fma.rm.f32 	%f215, %f214, %f106, %f105;
	add.f32 	%f216, %f215, 0fCB40007F;
	neg.f32 	%f217, %f216;
	fma.rn.f32 	%f218, %f212, 0f3FB8AA3B, %f217;
	fma.rn.f32 	%f219, %f212, 0f32A57060, %f218;
	mov.b32 	%r46, %f215;
	shl.b32 	%r47, %r46, 23;
	mov.b32 	%f220, %r47;
	ex2.approx.ftz.f32 	%f221, %f219;
	mul.f32 	%f222, %f221, %f220;
	add.f32 	%f223, %f211, %f222;
	sub.f32 	%f224, %f303, %f101;
	fma.rn.f32 	%f225, %f224, 0f3BBB989D, 0f3F000000;
	cvt.sat.f32.f32 	%f226, %f225;
	fma.rm.f32 	%f227, %f226, %f106, %f105;
	add.f32 	%f228, %f227, 0fCB40007F;
	neg.f32 	%f229, %f228;
	fma.rn.f32 	%f230, %f224, 0f3FB8AA3B, %f229;
	fma.rn.f32 	%f231, %f224, 0f32A57060, %f230;
	mov.b32 	%r48, %f227;
	shl.b32 	%r49, %r48, 23;
	mov.b32 	%f232, %r49;
	ex2.approx.ftz.f32 	%f233, %f231;
	mul.f32 	%f234, %f233, %f232;
	add.f32 	%f235, %f223, %f234;
	sub.f32 	%f236, %f305, %f101;
	fma.rn.f32 	%f237, %f236, 0f3BBB989D, 0f3F000000;
	cvt.sat.f32.f32 	%f238, %f237;
	fma.rm.f32 	%f239, %f238, %f106, %f105;
	add.f32 	%f240, %f239, 0fCB40007F;
	neg.f32 	%f241, %f240;
	fma.rn.f32 	%f242, %f236, 0f3FB8AA3B, %f241;
	fma.rn.f32 	%f243, %f236, 0f32A57060, %f242;
	mov.b32 	%r50, %f239;
	shl.b32 	%r51, %r50, 23;
	mov.b32 	%f244, %r51;
	ex2.approx.ftz.f32 	%f245, %f243;
	mul.f32 	%f246, %f245, %f244;
	add.f32 	%f247, %f235, %f246;
	sub.f32 	%f248, %f307, %f101;
	fma.rn.f32 	%f249, %f248, 0f3BBB989D, 0f3F000000;
	cvt.sat.f32.f32 	%f250, %f249;
	fma.rm.f32 	%f251, %f250, %f106, %f105;
	add.f32 	%f252, %f251, 0fCB40007F;
	neg.f32 	%f253, %f252;
	fma.rn.f32 	%f254, %f248, 0f3FB8AA3B, %f253;
	fma.rn.f32 	%f255, %f248, 0f32A57060, %f254;
	mov.b32 	%r52, %f251;
	shl.b32 	%r53, %r52, 23;
	mov.b32 	%f256, %r53;
	ex2.approx.ftz.f32 	%f257, %f255;
	mul.f32 	%f258, %f257, %f256;
	add.f32 	%f259, %f247, %f258;
	mov.b32 	%r54, %f259;
	shfl.sync.bfly.b32	%r55|%p22, %r54, 16, 31, -1;
	mov.b32 	%f260, %r55;
	add.f32 	%f261, %f259, %f260;
	mov.b32 	%r56, %f261;
	shfl.sync.bfly.b32	%r57|%p23, %r56, 8, 31, -1;
	mov.b32 	%f262, %r57;
	add.f32 	%f263, %f261, %f262;
	mov.b32 	%r58, %f263;
	shfl.sync.bfly.b32	%r59|%p24, %r58, 4, 31, -1;
	mov.b32 	%f264, %r59;
	add.f32 	%f265, %f263, %f264;
	mov.b32 	%r60, %f265;
	shfl.sync.bfly.b32	%r61|%p25, %r60, 2, 31, -1;
	mov.b32 	%f266, %r61;
	add.f32 	%f267, %f265, %f266;
	mov.b32 	%r62, %f267;
	shfl.sync.bfly.b32	%r63|%p26, %r62, 1, 31, -1;
	mov.b32 	%f268, %r63;
	add.f32 	%f269, %f267, %f268;
	div.rn.f32 	%f53, %f114, %f269;
	div.rn.f32 	%f54, %f126, %f269;
	div.rn.f32 	%f55, %f138, %f269;
	div.rn.f32 	%f56, %f150, %f269;
	div.rn.f32 	%f57, %f162, %f269;
	div.rn.f32 	%f58, %f174, %f269;
	div.rn.f32 	%f59, %f186, %f269;
	div.rn.f32 	%f60, %f198, %f269;
	div.rn.f32 	%f61, %f210, %f269;
	div.rn.f32 	%f62, %f222, %f269;
	div.rn.f32 	%f63, %f234, %f269;
	div.rn.f32 	%f64, %f246, %f269;
	div.rn.f32 	%f65, %f258, %f269;
	mad.lo.s64 	%rd34, %rd40, %rd22, %rd2;
	cvta.to.global.u64 	%rd35, %rd21;
	shl.b64 	%rd36, %rd34, 1;
	add.s64 	%rd17, %rd35, %rd36;
	@%p16 bra 	$L__BB251_32;
	// begin inline asm
	{  cvt.rn.f16.f32 %rs14, %f53;}

	// end inline asm
	st.global.u16 	[%rd17], %rs14;
$L__BB251_32:
	setp.le.s64 	%p27, %rd24, %rd3;
	@%p27 bra 	$L__BB251_34;
	// begin inline asm
	{  cvt.rn.f16.f32 %rs15, %f54;}

	// end inline asm
	st.global.u16 	[%rd17+64], %rs15;
$L__BB251_34:
	setp.le.s64 	%p28, %rd24, %rd4;
	@%p28 bra 	$L__BB251_36;
	// begin inline asm
	{  cvt.rn.f16.f32 %rs16, %f55;}

	// end inline asm
	st.global.u16 	[%rd17+128], %rs16;
$L__BB251_36:
	setp.le.s64 	%p29, %rd24, %rd5;
	@%p29 bra 	$L__BB251_38;
	// begin inline asm
	{  cvt.rn.f16.f32 %rs17, %f56;}

	// end inline asm
	st.global.u16 	[%rd17+192], %rs17;
$L__BB251_38:
	setp.le.s64 	%p30, %rd24, %rd6;
	@%p30 bra 	$L__BB251_40;
	// begin inline asm
	{  cvt.rn.f16.f32 %rs18, %f57;}

	// end inline asm
	st.global.u16 	[%rd17+256], %rs18;
$L__BB251_40:
	setp.le.s64 	%p31, %rd24, %rd7;
	@%p31 bra 	$L__BB251_42;
	// begin inline asm
	{  cvt.rn.f16.f32 %rs19, %f58;}

	// end inline asm
	st.global.u16 	[%rd17+320], %rs19;
$L__BB251_42:
	setp.le.s64 	%p32, %rd24, %rd8;
	@%p32 bra 	$L__BB251_44;
	// begin inline asm
	{  cvt.rn.f16.f32 %rs20, %f59;}

	// end inline asm
	st.global.u16 	[%rd17+384], %rs20;
$L__BB251_44:
	setp.le.s64 	%p33, %rd24, %rd9;
	@%p33 bra 	$L__BB251_46;
	// begin inline asm
	{  cvt.rn.f16.f32 %rs21, %f60;}

	// end inline asm
	st.global.u16 	[%rd17+448], %rs21;
$L__BB251_46:
	setp.le.s64 	%p34, %rd24, %rd10;
	@%p34 bra 	$L__BB251_48;
	// begin inline asm
	{  cvt.rn.f16.f32 %rs22, %f61;}

	// end inline asm
	st.global.u16 	[%rd17+512], %rs22;
$L__BB251_48:
	setp.le.s64 	%p35, %rd24, %rd11;
	@%p35 bra 	$L__BB251_50;
	// begin inline asm
	{  cvt.rn.f16.f32 %rs23, %f62;}

	// end inline asm
	st.global.u16 	[%rd17+576], %rs23;
$L__BB251_50:
	setp.le.s64 	%p36, %rd24, %rd12;
	@%p36 bra 	$L__BB251_52;
	// begin inline asm
	{  cvt.rn.f16.f32 %rs24, %f63;}

	// end inline asm
	st.global.u16 	[%rd17+640], %rs24;
$L__BB251_52:
	setp.le.s64 	%p37, %rd24, %rd13;
	@%p37 bra 	$L__BB251_54;
	// begin inline asm
	{  cvt.rn.f16.f32 %rs25, %f64;}

	// end inline asm
	st.global.u16 	[%rd17+704], %rs25;
$L__BB251_54:
	setp.le.s64 	%p38, %rd24, %rd14;
	@%p38 bra 	$L__BB251_56;
	// begin inline asm
	{  cvt.rn.f16.f32 %rs26, %f65;}

	// end inline asm
	st.global.u16 	[%rd17+768], %rs26;
$L__BB251_56:
	ld.param.u64 	%rd39, [_Z15SoftmaxWarpImplI10DirectLoadI6__halffE11DirectStoreIfS1_EfLi1ELi13ELi32ELi1ELb1EL9Algorithm0EEvT_T0_ll_param_2];
	cvt.s64.s32 	%rd37, %r66;
	add.s64 	%rd40, %rd40, %rd37;
	setp.lt.s64 	%p39, %rd40, %rd39;
	@%p39 bra 	$L__BB251_4;
$L__BB251_57:
	ret;

}
	// .globl	_Z15SoftmaxWarpImplI10DirectLoadI6__halffE11DirectStoreIfS1_EfLi1ELi14ELi32ELi1ELb0EL9Algorithm0EEvT_T0_ll
.visible .entry _Z15SoftmaxWarpImplI10DirectLoadI6__halffE11DirectStoreIfS1_EfLi1ELi14ELi32ELi1ELb0EL9Algorithm0EEvT_T0_ll(
	.param .align 8 .b8 _Z15SoftmaxWarpImplI10DirectLoadI6__halffE11DirectStoreIfS1_EfLi1ELi14ELi32ELi1ELb0EL9Algorithm0EEvT_T0_ll_param_0[16],
	.param .align 8 .b8 _Z15SoftmaxWarpImplI10DirectLoadI6__halffE11DirectStoreIfS1_EfLi1ELi14ELi32ELi1ELb0EL9Algorithm0EEvT_T0_ll_param_1[16],
	.param .u64 _Z15SoftmaxWarpImplI10DirectLoadI6__halffE11DirectStoreIfS1_EfLi1ELi14ELi32ELi1ELb0EL9Algorithm0EEvT_T0_ll_param_2,
	.param .u64 _Z15SoftmaxWarpImplI10DirectLoadI6__halffE11DirectStoreIfS1_EfLi1ELi14ELi32ELi1ELb0EL9Algorithm0EEvT_T0_ll_param_3
)
{
	.reg .pred 	%p<14>;
	.reg .b16 	%rs<29>;
	.reg .b32 	%r<56>;
	.reg .b32 	%f<233>;
	.reg .b64 	%rd<29>;

	ld.param.u64 	%rd13, [_Z15SoftmaxWarpImplI10DirectLoadI6__halffE11DirectStoreIfS1_EfLi1ELi14ELi32ELi1ELb0EL9Algorithm0EEvT_T0_ll_param_1+8];
	ld.param.u64 	%rd12, [_Z15SoftmaxWarpImplI10DirectLoadI6__halffE11DirectStoreIfS1_EfLi1ELi14ELi32ELi1ELb0EL9Algorithm0EEvT_T0_ll_param_1];
	ld.param.u64 	%rd11, [_Z15SoftmaxWarpImplI10DirectLoadI6__halffE11DirectStoreIfS1_EfLi1ELi14ELi32ELi1ELb0EL9Algorithm0EEvT_T0_ll_param_0+8];
	ld.param.u64 	%rd10, [_Z15SoftmaxWarpImplI10DirectLoadI6__halffE11DirectStoreIfS1_EfLi1ELi14ELi32ELi1ELb0EL9Algorithm0EEvT_T0_ll_param_0];
	ld.param.u64 	%rd14, [_Z15SoftmaxWarpImplI10DirectLoadI6__halffE11DirectStoreIfS1_EfLi1ELi14ELi32ELi1ELb0EL9Algorithm0EEvT_T0_ll_param_2];
	ld.param.u64 	%rd15, [_Z15SoftmaxWarpImplI10DirectLoadI6__halffE11DirectStoreIfS1_EfLi1ELi14ELi32ELi1ELb0EL9Algorithm0EEvT_T0_ll_param_3];
	setp.lt.s64 	%p1, %rd15, 449;
	@%p1 bra 	$L__BB252_2;
	mov.u64 	%rd16, $str;
	cvta.global.u64 	%rd17, %rd16;
	mov.u64 	%rd18, $str$1;
	cvta.global.u64 	%rd19, %rd18;
	mov.u64 	%rd20, __unnamed_248;
	cvta.global.u64 	%rd21, %rd20;
	{ // callseq 247, 0
	.param .b64 param0;
	st.param.b64 	[param0], %rd17;
	.param .b64 param1;
	st.param.b64 	[param1], %rd19;
	.param .b32 param2;
	st.param.b32 	[param2], 358;
	.param .b64 param3;
	st.param.b64 	[param3], %rd21;
	.param .b64 param4;
	st.param.b64 	[param4], 1;
	call.uni 
	__assertfail, 
	(
	param0, 
	param1, 
	param2, 
	param3, 
	param4
	);
	} // callseq 247
$L__BB252_2:
	mov.u32 	%r2, %nctaid.x;
	mov.u32 	%r3, %ntid.y;
	mul.lo.s32 	%r1, %r2, %r3;
	mov.u32 	%r4, %ctaid.x;
	mov.u32 	%r5, %tid.y;
	mad.lo.s32 	%r6, %r4, %r3, %r5;
	cvt.s64.s32 	%rd28, %r6;
	setp.le.s64 	%p2, %rd14, %rd28;
	@%p2 bra 	$L__BB252_5;
	mov.u32 	%r7, %tid.x;
	cvt.u64.u32 	%rd4, %r7;
	cvta.to.global.u64 	%rd5, %rd12;
	cvta.to.global.u64 	%rd6, %rd10;
	cvt.s64.s32 	%rd7, %r1;
$L__BB252_4:
	mad.lo.s64 	%rd22, %rd28, %rd11, %rd4;
	shl.b64 	%rd23, %rd22, 1;
	add.s64 	%rd24, %rd6, %rd23;
	ld.global.u16 	%rs1, [%rd24];
	// begin inline asm
	{  cvt.f32.f16 %f1, %rs1;}

	// end inline asm
	max.f32 	%f29, %f1, 0fFF800000;
	ld.global.u16 	%rs2, [%rd24+64];
	// begin inline asm
	{  cvt.f32.f16 %f2, %rs2;}

	// end inline asm
	max.f32 	%f30, %f29, %f2;
	ld.global.u16 	%rs3, [%rd24+128];
	// begin inline asm
	{  cvt.f32.f16 %f3, %rs3;}

	// end inline asm
	max.f32 	%f31, %f30, %f3;
	ld.global.u16 	%rs4, [%rd24+192];
	// begin inline asm
	{  cvt.f32.f16 %f4, %rs4;}

	// end inline asm
	max.f32 	%f32, %f31, %f4;
	ld.global.u16 	%rs5, [%rd24+256];
	// begin inline asm
	{  cvt.f32.f16 %f5, %rs5;}

	// end inline asm
	max.f32 	%f33, %f32, %f5;
	ld.global.u16 	%rs6, [%rd24+320];
	// begin inline asm
	{  cvt.f32.f16 %f6, %rs6;}

	// end inline asm
	max.f32 	%f34, %f33, %f6;
	ld.global.u16 	%rs7, [%rd24+384];
	// begin inline asm
	{  cvt.f32.f16 %f7, %rs7;}

	// end inline asm
	max.f32 	%f35, %f34, %f7;
	ld.global.u16 	%rs8, [%rd24+448];
	// begin inline asm
	{  cvt.f32.f16 %f8, %rs8;}

	// end inline asm
	max.f32 	%f36, %f35, %f8;
	ld.global.u16 	%rs9, [%rd24+512];
	// begin inline asm
	{  cvt.f32.f16 %f9, %rs9;}

	// end inline asm
	max.f32 	%f37, %f36, %f9;
	ld.global.u16 	%rs10, [%rd24+576];
	// begin inline asm
	{  cvt.f32.f16 %f10, %rs10;}

	// end inline asm
	max.f32 	%f38, %f37, %f10;
	ld.global.u16 	%rs11, [%rd24+640];
	// begin inline asm
	{  cvt.f32.f16 %f11, %rs11;}

	// end inline asm
	max.f32 	%f39, %f38, %f11;
	ld.global.u16 	%rs12, [%rd24+704];
	// begin inline asm
	{  cvt.f32.f16 %f12, %rs12;}

	// end inline asm
	max.f32 	%f40, %f39, %f12;
	ld.global.u16 	%rs13, [%rd24+768];
	// begin inline asm
	{  cvt.f32.f16 %f13, %rs13;}

	// end inline asm
	max.f32 	%f41, %f40, %f13;
	ld.global.u16 	%rs14, [%rd24+832];
	// begin inline asm
	{  cvt.f32.f16 %f14, %rs14;}

	// end inline asm
	max.f32 	%f42, %f41, %f14;
	mov.b32 	%r8, %f42;
	shfl.sync.bfly.b32	%r9|%p3, %r8, 16, 31, -1;
	mov.b32 	%f43, %r9;
	max.f32 	%f44, %f42, %f43;
	mov.b32 	%r10, %f44;
	shfl.sync.bfly.b32	%r11|%p4, %r10, 8, 31, -1;
	mov.b32 	%f45, %r11;
	max.f32 	%f46, %f44, %f45;
	mov.b32 	%r12, %f46;
	shfl.sync.bfly.b32	%r13|%p5, %r12, 4, 31, -1;
	mov.b32 	%f47, %r13;
	max.f32 	%f48, %f46, %f47;
	mov.b32 	%r14, %f48;
	shfl.sync.bfly.b32	%r15|%p6, %r14, 2, 31, -1;
	mov.b32 	%f49, %r15;
	max.f32 	%f50, %f48, %f49;
	mov.b32 	%r16, %f50;
	shfl.sync.bfly.b32	%r17|%p7, %r16, 1, 31, -1;
	mov.b32 	%f51, %r17;
	max.f32 	%f52, %f50, %f51;
	sub.f32 	%f53, %f1, %f52;
	fma.rn.f32 	%f54, %f53, 0f3BBB989D, 0f3F000000;
	cvt.sat.f32.f32 	%f55, %f54;
	mov.f32 	%f56, 0f4B400001;
	mov.f32 	%f57, 0f437C0000;
	fma.rm.f32 	%f58, %f55, %f57, %f56;
	add.f32 	%f59, %f58, 0fCB40007F;
	neg.f32 	%f60, %f59;
	fma.rn.f32 	%f61, %f53, 0f3FB8AA3B, %f60;
	fma.rn.f32 	%f62, %f53, 0f32A57060, %f61;
	mov.b32 	%r18, %f58;
	shl.b32 	%r19, %r18, 23;
	mov.b32 	%f63, %r19;
	ex2.approx.ftz.f32 	%f64, %f62;
	mul.f32 	%f65, %f64, %f63;
	add.f32 	%f66, %f65, 0f00000000;
	sub.f32 	%f67, %f2, %f52;
	fma.rn.f32 	%f68, %f67, 0f3BBB989D, 0f3F000000;
	cvt.sat.f32.f32 	%f69, %f68;
	fma.rm.f32 	%f70, %f69, %f57, %f56;
	add.f32 	%f71, %f70, 0fCB40007F;
	neg.f32 	%f72, %f71;
	fma.rn.f32 	%f73, %f67, 0f3FB8AA3B, %f72;
	fma.rn.f32 	%f74, %f67, 0f32A57060, %f73;
	mov.b32 	%r20, %f70;
	shl.b32 	%r21, %r20, 23;
	mov.b32 	%f75, %r21;
	ex2.approx.ftz.f32 	%f76, %f74;
	mul.f32 	%f77, %f76, %f75;
	add.f32 	%f78, %f66, %f77;
	sub.f32 	%f79, %f3, %f52;
	fma.rn.f32 	%f80, %f79, 0f3BBB989D, 0f3F000000;
	cvt.sat.f32.f32 	%f81, %f80;
	fma.rm.f32 	%f82, %f81, %f57, %f56;
	add.f32 	%f83, %f82, 0fCB40007F;
	neg.f32 	%f84, %f83;
	fma.rn.f32 	%f85, %f79, 0f3FB8AA3B, %f84;
	fma.rn.f32 	%f86, %f79, 0f32A57060, %f85;
	mov.b32 	%r22, %f82;
	shl.b32 	%r23, %r22, 23;
	mov.b32 	%f87, %r23;
	ex2.approx.ftz.f32 	%f88, %f86;
	mul.f32 	%f89, %f88, %f87;
	add.f32 	%f90, %f78, %f89;
	sub.f32 	%f91, %f4, %f52;
	fma.rn.f32 	%f92, %f91, 0f3BBB989D, 0f3F000000;
	cvt.sat.f32.f32 	%f93, %f92;
	fma.rm.f32 	%f94, %f93, %f57, %f56;
	add.f32 	%f95, %f94, 0fCB40007F;
	neg.f32 	%f96, %f95;
	fma.rn.f32 	%f97, %f91, 0f3FB8AA3B, %f96;
	fma.rn.f32 	%f98, %f91, 0f32A57060, %f97;
	mov.b32 	%r24, %f94;
	shl.b32 	%r25, %r24, 23;
	mov.b32 	%f99, %r25;
	ex2.approx.ftz.f32 	%f100, %f98;
	mul.f32 	%f101, %f100, %f99;
	add.f32 	%f102, %f90, %f101;
	sub.f32 	%f103, %f5, %f52;
	fma.rn.f32 	%f104, %f103, 0f3BBB989D, 0f3F000000;
	cvt.sat.f32.f32 	%f105, %f104;
	fma.rm.f32 	%f106, %f105, %f57, %f56;
	add.f32 	%f107, %f106, 0fCB40007F;
	neg.f32 	%f108, %f107;
	fma.rn.f32 	%f109, %f103, 0f3FB8AA3B, %f108;
	fma.rn.f32 	%f110, %f103, 0f32A57060, %f109;
	mov.b32 	%r26, %f106;
	shl.b32 	%r27, %r26, 23;
	mov.b32 	%f111, %r27;
	ex2.approx.ftz.f32 	%f112, %f110;
	mul.f32 	%f113, %f112, %f111;
	add.f32 	%f114, %f102, %f113;
	sub.f32 	%f115, %f6, %f52;
	fma.rn.f32 	%f116, %f115, 0f3BBB989D, 0f3F000000;
	cvt.sat.f32.f32 	%f117, %f116;
	fma.rm.f32 	%f118, %f117, %f57, %f56;
	add.f32 	%f119, %f118, 0fCB40007F;
	neg.f32 	%f120, %f119;
	fma.rn.f32 	%f121, %f115, 0f3FB8AA3B, %f120;
	fma.rn.f32 	%f122, %f115, 0f32A57060, %f121;
	mov.b32 	%r28, %f118;
	shl.b32 	%r29, %r28, 23;
	mov.b32 	%f123, %r29;
	ex2.approx.ftz.f32 	%f124, %f122;
	mul.f32 	%f125, %f124, %f123;
	add.f32 	%f126, %f114, %f125;
	sub.f32 	%f127, %f7, %f52;
	fma.rn.f32 	%f128, %f127, 0f3BBB989D, 0f3F000000;
	cvt.sat.f32.f32 	%f129, %f128;
	fma.rm.f32 	%f130, %f129, %f57, %f56;
	add.f32 	%f131, %f130, 0fCB40007F;
	neg.f32 	%f132, %f131;
	fma.rn.f32 	%f133, %f127, 0f3FB8AA3B, %f132;
	fma.rn.f32 	%f134, %f127, 0f32A57060, %f133;
	mov.b32 	%r30, %f130;
	shl.b32 	%r31, %r30, 23;
	mov.b32 	%f135, %r31;
	ex2.approx.ftz.f32 	%f136, %f134;
	mul.f32 	%f137, %f136, %f135;
	add.f32 	%f138, %f126, %f137;
	sub.f32 	%f139, %f8, %f52;
	fma.rn.f32 	%f140, %f139, 0f3BBB989D, 0f3F000000;
	cvt.sat.f32.f32 	%f141, %f140;
	fma.rm.f32 	%f142, %f141, %f57, %f56;
	add.f32 	%f143, %f142, 0fCB40007F;
	neg.f32 	%f144, %f143;
	fma.rn.f32 	%f145, %f139, 0f3FB8AA3B, %f144;
	fma.rn.f32 	%f146, %f139, 0f32A57060, %f145;
	mov.b32 	%r32, %f142;
	shl.b32 	%r33, %r32, 23;
	mov.b32 	%f147, %r33;
	ex2.approx.ftz.f32 	%f148, %f146;
	mul.f32 	%f149, %f148, %f147;
	add.f32 	%f150, %f138, %f149;
	sub.f32 	%f151, %f9, %f52;
	fma.rn.f32 	%f152, %f151, 0f3BBB989D, 0f3F000000;
	cvt.sat.f32.f32 	%f153, %f152;
	fma.rm.f32 	%f154, %f153, %f57, %f56;
	add.f32 	%f155, %f154, 0fCB40007F;
	neg.f32 	%f156, %f155;
	fma.rn.f32 	%f157, %f151, 0f3FB8AA3B, %f156;
	fma.rn.f32 	%f158, %f151, 0f32A57060, %f157;
	mov.b32 	%r34, %f154;
	shl.b32 	%r35, %r34, 23;
	mov.b32 	%f159, %r35;
	ex2.approx.ftz.f32 	%f160, %f158;
	mul.f32 	%f161, %f160, %f159;
	add.f32 	%f162, %f150, %f161;
	sub.f32 	%f163, %f10, %f52;
	fma.rn.f32 	%f164, %f163, 0f3BBB989D, 0f3F000000;
	cvt.sat.f32.f32 	%f165, %f164;
	fma.rm.f32 	%f166, %f165, %f57, %f56;
	add.f32 	%f167, %f166, 0fCB40007F;
	neg.f32 	%f168, %f167;
	fma.rn.f32 	%f169, %f163, 0f3FB8AA3B, %f168;
	fma.rn.f32 	%f170, %f163, 0f32A57060, %f169;
	mov.b32 	%r36, %f166;
	shl.b32 	%r37, %r36, 23;
	mov.b32 	%f171, %r37;
	ex2.approx.ftz.f32 	%f172, %f170;
	mul.f32 	%f173, %f172, %f171;
	add.f32 	%f174, %f162, %f173;
	sub.f32 	%f175, %f11, %f52;
	fma.rn.f32 	%f176, %f175, 0f3BBB989D, 0f3F000000;
	cvt.sat.f32.f32 	%f177, %f176;
	fma.rm.f32 	%f178, %f177, %f57, %f56;
	add.f32 	%f179, %f178, 0fCB40007F;
	neg.f32 	%f180, %f179;
	fma.rn.f32 	%f181, %f175, 0f3FB8AA3B, %f180;
	fma.rn.f32 	%f182, %f175, 0f32A57060, %f181;
	mov.b32 	%r38, %f178;
	shl.b32 	%r39, %r38, 23;
	mov.b32 	%f183, %r39;
	ex2.approx.ftz.f32 	%f184, %f182;
	mul.f32 	%f185, %f184, %f183;
	add.f32 	%f186, %f174, %f185;
	sub.f32 	%f187, %f12, %f52;
	fma.rn.f32 	%f188, %f187, 0f3BBB989D, 0f3F000000;
	cvt.sat.f32.f32 	%f189, %f188;
	fma.rm.f32 	%f190, %f189, %f57, %f56;
	add.f32 	%f191, %f190, 0fCB40007F;
	neg.f32 	%f192, %f191;
	fma.rn.f32 	%f193, %f187, 0f3FB8AA3B, %f192;
	fma.rn.f32 	%f194, %f187, 0f32A57060, %f193;
	mov.b32 	%r40, %f190;
	shl.b32 	%r41, %r40, 23;
	mov.b32 	%f195, %r41;
	ex2.approx.ftz.f32 	%f196, %f194;
	mul.f32 	%f197, %f196, %f195;
	add.f32 	%f198, %f186, %f197;
	sub.f32 	%f199, %f13, %f52;
	fma.rn.f32 	%f200, %f199, 0f3BBB989D, 0f3F000000;
	cvt.sat.f32.f32 	%f201, %f200;
	fma.rm.f32 	%f202, %f201, %f57, %f56;
	add.f32 	%f203, %f202, 0fCB40007F;
	neg.f32 	%f204, %f203;
	fma.rn.f32 	%f205, %f199, 0f3FB8AA3B, %f204;
	fma.rn.f32 	%f206, %f199, 0f32A57060, %f205;
	mov.b32 	%r42, %f202;
	shl.b32 	%r43, %r42, 23;
	mov.b32 	%f207, %r43;
	ex2.approx.ftz.f32 	%f208, %f206;
	mul.f32 	%f209, %f208, %f207;
	add.f32 	%f210, %f198, %f209;
	sub.f32 	%f211, %f14, %f52;
	fma.rn.f32 	%f212, %f211, 0f3BBB989D, 0f3F000000;
	cvt.sat.f32.f32 	%f213, %f212;
	fma.rm.f32 	%f214, %f213, %f57, %f56;
	add.f32 	%f215, %f214, 0fCB40007F;
	neg.f32 	%f216, %f215;
	fma.rn.f32 	%f217, %f211, 0f3FB8AA3B, %f216;
	fma.rn.f32 	%f218, %f211, 0f32A57060, %f217;
	mov.b32 	%r44, %f214;
	shl.b32 	%r45, %r44, 23;
	mov.b32 	%f219, %r45;
	ex2.approx.ftz.f32 	%f220, %f218;
	mul.f32 	%f221, %f220, %f219;
	add.f32 	%f222, %f210, %f221;
	mov.b32 	%r46, %f222;
	shfl.sync.bfly.b32	%r47|%p8, %r46, 16, 31, -1;
	mov.b32 	%f223, %r47;
	add.f32 	%f224, %f222, %f223;
	mov.b32 	%r48, %f224;
	shfl.sync.bfly.b32	%r49|%p9, %r48, 8, 31, -1;
	mov.b32 	%f225, %r49;
	add.f32 	%f226, %f224, %f225;
	mov.b32 	%r50, %f226;
	shfl.sync.bfly.b32	%r51|%p10, %r50, 4, 31, -1;
	mov.b32 	%f227, %r51;
	add.f32 	%f228, %f226, %f227;
	mov.b32 	%r52, %f228;
	shfl.sync.bfly.b32	%r53|%p11, %r52, 2, 31, -1;
	mov.b32 	%f229, %r53;
	add.f32 	%f230, %f228, %f229;
	mov.b32 	%r54, %f230;
	shfl.sync.bfly.b32	%r55|%p12, %r54, 1, 31, -1;
	mov.b32 	%f231, %r55;
	add.f32 	%f232, %f230, %f231;
	div.rn.f32 	%f15, %f65, %f232;
	div.rn.f32 	%f16, %f77, %f232;
	div.rn.f32 	%f17, %f89, %f232;
	div.rn.f32 	%f18, %f101, %f232;
	div.rn.f32 	%f19, %f113, %f232;
	div.rn.f32 	%f20, %f125, %f232;
	div.rn.f32 	%f21, %f137, %f232;
	div.rn.f32 	%f22, %f149, %f232;
	div.rn.f32 	%f23, %f161, %f232;
	div.rn.f32 	%f24, %f173, %f232;
	div.rn.f32 	%f25, %f185, %f232;
	div.rn.f32 	%f26, %f197, %f232;
	div.rn.f32 	%f27, %f209, %f232;
	div.rn.f32 	%f28, %f221, %f232;
	mad.lo.s64 	%rd25, %rd28, %rd13, %rd4;
	// begin inline asm
	{  cvt.rn.f16.f32 %rs15, %f15;}

	// end inline asm
	shl.b64 	%rd26, %rd25, 1;
	add.s64 	%rd27, %rd5, %rd26;
	st.global.u16 	[%rd27], %rs15;
	// begin inline asm
	{  cvt.rn.f16.f32 %rs16, %f16;}

	// end inline asm
	st.global.u16 	[%rd27+64], %rs16;
	// begin inline asm
	{  cvt.rn.f16.f32 %rs17, %f17;}

	// end inline asm
	st.global.u16 	[%rd27+128], %rs17;
	// begin inline asm
	{  cvt.rn.f16.f32 %rs18, %f18;}

	// end inline asm
	st.global.u16 	[%rd27+192], %rs18;
	// begin inline asm
	{  cvt.rn.f16.f32 %rs19, %f19;}

	// end inline asm
	st.global.u16 	[%rd27+256], %rs19;
	// begin inline asm
	{  cvt.rn.f16.f32 %rs20, %f20;}

	// end inline asm
	st.global.u16 	[%rd27+320], %rs20;
	// begin inline asm
	{  cvt.rn.f16.f32 %rs21, %f21;}

	// end inline asm
	st.global.u16 	[%rd27+384], %rs21;
	// begin inline asm
	{  cvt.rn.f16.f32 %rs22, %f22;}

	// end inline asm
	st.global.u16 	[%rd27+448], %rs22;
	// begin inline asm
	{  cvt.rn.f16.f32 %rs23, %f23;}

	// end inline asm
	st.global.u16 	[%rd27+512], %rs23;
	// begin inline asm
	{  cvt.rn.f16.f32 %rs24, %f24;}

	// end inline asm
	st.global.u16 	[%rd27+576], %rs24;
	// begin inline asm
	{  cvt.rn.f16.f32 %rs25, %f25;}

	// end inline asm
	st.global.u16 	[%rd27+640], %rs25;
	// begin inline asm
	{  cvt.rn.f16.f32 %rs26, %f26;}

	// end inline asm
	st.global.u16 	[%rd27+704], %rs26;
	// begin inline asm
	{  cvt.rn.f16.f32 %rs27, %f27;}

	// end inline asm
	st.global.u16 	[%rd27+768], %rs27;
	// begin inline asm
	{  cvt.rn.f16.f32 %rs28, %f28;}

	// end inline asm
	st.global.u16 	[%rd27+832], %rs28;
	add.s64 	%rd28, %rd28, %rd7;
	setp.lt.s64 	%p13, %rd28, %rd14;
	@%p13 bra 	$L__BB252_4;
$L__BB252_5:
	ret;

}
	// .globl	_Z15SoftmaxWarpImplI10DirectLoadI6__halffE11DirectStoreIfS1_EfLi1ELi14ELi32ELi1ELb1EL9Algorithm0EEvT_T0_ll
.visible .entry _Z15SoftmaxWarpImplI10DirectLoadI6__halffE11DirectStoreIfS1_EfLi1ELi14ELi32ELi1ELb1EL9Algorithm0EEvT_T0_ll(
	.param .align 8 .b8 _Z15SoftmaxWarpImplI10DirectLoadI6__halffE11DirectStoreIfS1_EfLi1ELi14ELi32ELi1ELb1EL9Algorithm0EEvT_T0_ll_param_0[16],
	.param .align 8 .b8 _Z15SoftmaxWarpImplI10DirectLoadI6__halffE11DirectStoreIfS1_EfLi1ELi14ELi32ELi1ELb1EL9Algorithm0EEvT_T0_ll_param_1[16],
	.param .u64 _Z15SoftmaxWarpImplI10DirectLoadI6__halffE11DirectStoreIfS1_EfLi1ELi14ELi32ELi1ELb1EL9Algorithm0EEvT_T0_ll_param_2,
	.param .u64 _Z15SoftmaxWarpImplI10DirectLoadI6__halffE11DirectStoreIfS1_EfLi1ELi14ELi32ELi1ELb1EL9Algorithm0EEvT_T0_ll_param_3
)
{
	.reg .pred 	%p<42>;
	.reg .b16 	%rs<29>;
	.reg .b32 	%r<75>;
	.reg .b32 	%f<331>;
	.reg .b64 	%rd<44>;

	ld.param.u64 	%rd21, [_Z15SoftmaxWarpImplI10DirectLoadI6__halffE11DirectStoreIfS1_EfLi1ELi14ELi32ELi1ELb1EL9Algorithm0EEvT_T0_ll_param_1+8];
	ld.param.u64 	%rd20, [_Z15SoftmaxWarpImplI10DirectLoadI6__halffE11DirectStoreIfS1_EfLi1ELi14ELi32ELi1ELb1EL9Algorithm0EEvT_T0_ll_param_1];
	ld.param.u64 	%rd19, [_Z15SoftmaxWarpImplI10DirectLoadI6__halffE11DirectStoreIfS1_EfLi1ELi14ELi32ELi1ELb1EL9Algorithm0EEvT_T0_ll_param_0+8];
	ld.param.u64 	%rd18, [_Z15SoftmaxWarpImplI10DirectLoadI6__halffE11DirectStoreIfS1_EfLi1ELi14ELi32ELi1ELb1EL9Algorithm0EEvT_T0_ll_param_0];
	ld.param.u64 	%rd23, [_Z15SoftmaxWarpImplI10DirectLoadI6__halffE11DirectStoreIfS1_EfLi1ELi14ELi32ELi1ELb1EL9Algorithm0EEvT_T0_ll_param_3];
	setp.lt.s64 	%p1, %rd23, 449;
	@%p1 bra 	$L__BB253_2;
	mov.u64 	%rd24, $str;
	cvta.global.u64 	%rd25, %rd24;
	mov.u64 	%rd26, $str$1;
	cvta.global.u64 	%rd27, %rd26;
	mov.u64 	%rd28, __unnamed_249;
	cvta.global.u64 	%rd29, %rd28;
	{ // callseq 248, 0
	.param .b64 param0;
	st.param.b64 	[param0], %rd25;
	.param .b64 param1;
	st.param.b64 	[param1], %rd27;
	.param .b32 param2;
	st.param.b32 	[param2], 358;
	.param .b64 param3;
	st.param.b64 	[param3], %rd29;
	.param .b64 param4;
	st.param.b64 	[param4], 1;
	call.uni 
	__assertfail, 
	(
	param0, 
	param1, 
	param2, 
	param3, 
	param4
	);
	} // callseq 248
$L__BB253_2:
	ld.param.u64 	%rd41, [_Z15SoftmaxWarpImplI10DirectLoadI6__halffE11DirectStoreIfS1_EfLi1ELi14ELi32ELi1ELb1EL9Algorithm0EEvT_T0_ll_param_2];
	mov.u32 	%r1, %ntid.y;
	mov.u32 	%r2, %ctaid.x;
	mov.u32 	%r3, %tid.y;
	mad.lo.s32 	%r4, %r2, %r1, %r3;
	cvt.s64.s32 	%rd43, %r4;
	setp.le.s64 	%p2, %rd41, %rd43;
	@%p2 bra 	$L__BB253_61;
	mov.u32 	%r5, %tid.x;
	add.s32 	%r6, %r5, 64;
	cvt.u64.u32 	%rd2, %r6;
	add.s32 	%r7, %r5, 96;
	cvt.u64.u32 	%rd3, %r7;
	add.s32 	%r8, %r5, 128;
	cvt.u64.u32 	%rd4, %r8;
	add.s32 	%r9, %r5, 160;
	cvt.u64.u32 	%rd5, %r9;
	add.s32 	%r10, %r5, 192;
	cvt.u64.u32 	%rd6, %r10;
	add.s32 	%r11, %r5, 224;
	cvt.u64.u32 	%rd7, %r11;
	add.s32 	%r12, %r5, 256;
	cvt.u64.u32 	%rd8, %r12;
	add.s32 	%r13, %r5, 288;
	cvt.u64.u32 	%rd9, %r13;
	add.s32 	%r14, %r5, 320;
	cvt.u64.u32 	%rd10, %r14;
	add.s32 	%r15, %r5, 352;
	cvt.u64.u32 	%rd11, %r15;
	add.s32 	%r16, %r5, 384;
	cvt.u64.u32 	%rd12, %r16;
	add.s32 	%r17, %r5, 416;
	cvt.u64.u32 	%rd13, %r17;
	add.s32 	%r20, %r5, 32;
	mov.u32 	%r72, %nctaid.x;
	mul.lo.s32 	%r74, %r72, %r1;
$L__BB253_4:
	cvt.u64.u32 	%rd30, %r5;
	setp.le.s64 	%p3, %rd23, %rd30;
	mad.lo.s64 	%rd31, %rd43, %rd19, %rd30;
	cvta.to.global.u64 	%rd32, %rd18;
	shl.b64 	%rd33, %rd31, 1;
	add.s64 	%rd15, %rd32, %rd33;
	mov.f32 	%f303, 0fFF800000;
	mov.f32 	%f306, %f303;
	@%p3 bra 	$L__BB253_6;
	ld.global.u16 	%rs1, [%rd15];
	// begin inline asm
	{  cvt.f32.f16 %f303, %rs1;}

	// end inline asm
	max.f32 	%f306, %f303, 0fFF800000;
$L__BB253_6:
	cvt.u64.u32 	%rd34, %r20;
	setp.le.s64 	%p4, %rd23, %rd34;
	mov.f32 	%f305, 0fFF800000;
	@%p4 bra 	$L__BB253_8;
	ld.global.u16 	%rs2, [%rd15+64];
	// begin inline asm
	{  cvt.f32.f16 %f305, %rs2;}

	// end inline asm
	max.f32 	%f306, %f306, %f305;
$L__BB253_8:
	setp.le.s64 	%p5, %rd23, %rd2;
	mov.f32 	%f307, 0fFF800000;
	@%p5 bra 	$L__BB253_10;
	ld.global.u16 	%rs3, [%rd15+128];
	// begin inline asm
	{  cvt.f32.f16 %f307, %rs3;}

	// end inline asm
	max.f32 	%f306, %f306, %f307;
$L__BB253_10:
	setp.le.s64 	%p6, %rd23, %rd3;
	mov.f32 	%f309, 0fFF800000;
	@%p6 bra 	$L__BB253_12;
	ld.global.u16 	%rs4, [%rd15+192];
	// begin inline asm
	{  cvt.f32.f16 %f309, %rs4;}

	// end inline asm
	max.f32 	%f306, %f306, %f309;
$L__BB253_12:
	setp.le.s64 	%p7, %rd23, %rd4;
	mov.f32 	%f311, 0fFF800000;
	@%p7 bra 	$L__BB253_14;
	ld.global.u16 	%rs5, [%rd15+256];
	// begin inline asm
	{  cvt.f32.f16 %f311, %rs5;}

	// end inline asm
	max.f32 	%f306, %f306, %f311;
$L__BB253_14:
	setp.le.s64 	%p8, %rd23, %rd5;
	mov.f32 	%f313, 0fFF800000;
	@%p8 bra 	$L__BB253_16;
	ld.global.u16 	%rs6, [%rd15+320];
	// begin inline asm
	{  cvt.f32.f16 %f313, %rs6;}

	// end inline asm
	max.f32 	%f306, %f306, %f313;
$L__BB253_16:
	setp.le.s64 	%p9, %rd23, %rd6;
	mov.f32 	%f315, 0fFF800000;
	@%p9 bra 	$L__BB253_18;
	ld.global.u16 	%rs7, [%rd15+384];
	// begin inline asm
	{  cvt.f32.f16 %f315, %rs7;}

	// end inline asm
	max.f32 	%f306, %f306, %f315;
$L__BB253_18:
	setp.le.s64 	%p10, %rd23, %rd7;
	mov.f32 	%f317, 0fFF800000;
	@%p10 bra 	$L__BB253_20;
	ld.global.u16 	%rs8, [%rd15+448];
	// begin inline asm
	{  cvt.f32.f16 %f317, %rs8;}

	// end inline asm
	max.f32 	%f306, %f306, %f317;
$L__BB253_20:
	setp.le.s64 	%p11, %rd23, %rd8;
	mov.f32 	%f319, 0fFF800000;
	@%p11 bra 	$L__BB253_22;
	ld.global.u16 	%rs9, [%rd15+512];
	// begin inline asm
	{  cvt.f32.f16 %f319, %rs9;}

	// end inline asm
	max.f32 	%f306, %f306, %f319;
$L__BB253_22:
	setp.le.s64 	%p12, %rd23, %rd9;
	mov.f32 	%f321, 0fFF800000;
	@%p12 bra 	$L__BB253_24;
	ld.global.u16 	%rs10, [%rd15+576];
	// begin inline asm
	{  cvt.f32.f16 %f321, %rs10;}

	// end inline asm
	max.f32 	%f306, %f306, %f321;
$L__BB253_24:
	setp.le.s64 	%p13, %rd23, %rd10;
	mov.f32 	%f323, 0fFF800000;
	@%p13 bra 	$L__BB253_26;
	ld.global.u16 	%rs11, [%rd15+640];
	// begin inline asm
	{  cvt.f32.f16 %f323, %rs11;}

	// end inline asm
	max.f32 	%f306, %f306, %f323;
$L__BB253_26:
	setp.le.s64 	%p14, %rd23, %rd11;
	mov.f32 	%f325, 0fFF800000;
	@%p14 bra 	$L__BB253_28;
	ld.global.u16 	%rs12, [%rd15+704];
	// begin inline asm
	{  cvt.f32.f16 %f325, %rs12;}

	// end inline asm
	max.f32 	%f306, %f306, %f325;
$L__BB253_28:
	setp.le.s64 	%p15, %rd23, %rd12;
	mov.f32 	%f327, 0fFF800000;
	@%p15 bra 	$L__BB253_30;
	ld.global.u16 	%rs13, [%rd15+768];
	// begin inline asm
	{  cvt.f32.f16 %f327, %rs13;}

	// end inline asm
	max.f32 	%f306, %f306, %f327;
$L__BB253_30:
	setp.le.s64 	%p16, %rd23, %rd13;
	mov.f32 	%f329, 0fFF800000;
	@%p16 bra 	$L__BB253_32;
	ld.global.u16 	%rs14, [%rd15+832];
	// begin inline asm
	{  cvt.f32.f16 %f329, %rs14;}

	// end inline asm
	max.f32 	%f306, %f306, %f329;
$L__BB253_32:
	cvt.u64.u32 	%rd35, %r5;
	setp.le.s64 	%p17, %rd23, %rd35;
	mov.b32 	%r22, %f306;
	shfl.sync.bfly.b32	%r23|%p18, %r22, 16, 31, -1;
	mov.b32 	%f99, %r23;
	max.f32 	%f100, %f306, %f99;
	mov.b32 	%r24, %f100;
	shfl.sync.bfly.b32	%r25|%p19, %r24, 8, 31, -1;
	mov.b32 	%f101, %r25;
	max.f32 	%f102, %f100, %f101;
	mov.b32 	%r26, %f102;
	shfl.sync.bfly.b32	%r27|%p20, %r26, 4, 31, -1;
	mov.b32 	%f103, %r27;
	max.f32 	%f104, %f102, %f103;
	mov.b32 	%r28, %f104;
	shfl.sync.bfly.b32	%r29|%p21, %r28, 2, 31, -1;
	mov.b32 	%f105, %r29;
	max.f32 	%f106, %f104, %f105;
	mov.b32 	%r30, %f106;
	shfl.sync.bfly.b32	%r31|%p22, %r30, 1, 31, -1;
	mov.b32 	%f107, %r31;
	max.f32 	%f108, %f106, %f107;
	sub.f32 	%f109, %f303, %f108;
	fma.rn.f32 	%f110, %f109, 0f3BBB989D, 0f3F000000;
	cvt.sat.f32.f32 	%f111, %f110;
	mov.f32 	%f112, 0f4B400001;
	mov.f32 	%f113, 0f437C0000;
	fma.rm.f32 	%f114, %f111, %f113, %f112;
	add.f32 	%f115, %f114, 0fCB40007F;
	neg.f32 	%f116, %f115;
	fma.rn.f32 	%f117, %f109, 0f3FB8AA3B, %f116;
	fma.rn.f32 	%f118, %f109, 0f32A57060, %f117;
	mov.b32 	%r32, %f114;
	shl.b32 	%r33, %r32, 23;
	mov.b32 	%f119, %r33;
	ex2.approx.ftz.f32 	%f120, %f118;
	mul.f32 	%f121, %f120, %f119;
	add.f32 	%f122, %f121, 0f00000000;
	sub.f32 	%f123, %f305, %f108;
	fma.rn.f32 	%f124, %f123, 0f3BBB989D, 0f3F000000;
	cvt.sat.f32.f32 	%f125, %f124;
	fma.rm.f32 	%f126, %f125, %f113, %f112;
	add.f32 	%f127, %f126, 0fCB40007F;
	neg.f32 	%f128, %f127;
	fma.rn.f32 	%f129, %f123, 0f3FB8AA3B, %f128;
	fma.rn.f32 	%f130, %f123, 0f32A57060, %f129;
	mov.b32 	%r34, %f126;
	shl.b32 	%r35, %r34, 23;
	mov.b32 	%f131, %r35;
	ex2.approx.ftz.f32 	%f132, %f130;
	mul.f32 	%f133, %f132, %f131;
	add.f32 	%f134, %f122, %f133;
	sub.f32 	%f135, %f307, %f108;
	fma.rn.f32 	%f136, %f135, 0f3BBB989D, 0f3F000000;
	cvt.sat.f32.f32 	%f137, %f136;
	fma.rm.f32 	%f138, %f137, %f113, %f112;
	add.f32 	%f139, %f138, 0fCB40007F;
	neg.f32 	%f140, %f139;
	fma.rn.f32 	%f141, %f135, 0f3FB8AA3B, %f140;
	fma.rn.f32 	%f142, %f135, 0f32A57060, %f141;
	mov.b32 	%r36, %f138;
	shl.b32 	%r37, %r36, 23;
	mov.b32 	%f143, %r37;
	ex2.approx.ftz.f32 	%f144, %f142;
	mul.f32 	%f145, %f144, %f143;
	add.f32 	%f146, %f134, %f145;
	sub.f32 	%f147, %f309, %f108;
	fma.rn.f32 	%f148, %f147, 0f3BBB989D, 0f3F000000;
	cvt.sat.f32.f32 	%f149, %f148;
	fma.rm.f32 	%f150, %f149, %f113, %f112;
	add.f32 	%f151, %f150, 0fCB40007F;
	neg.f32 	%f152, %f151;
	fma.rn.f32 	%f153, %f147, 0f3FB8AA3B, %f152;
	fma.rn.f32 	%f154, %f147, 0f32A57060, %f153;
	mov.b32 	%r38, %f150;
	shl.b32 	%r39, %r38, 23;
	mov.b32 	%f155, %r39;
	ex2.approx.ftz.f32 	%f156, %f154;
	mul.f32 	%f157, %f156, %f155;
	add.f32 	%f158, %f146, %f157;
	sub.f32 	%f159, %f311, %f108;
	fma.rn.f32 	%f160, %f159, 0f3BBB989D, 0f3F000000;
	cvt.sat.f32.f32 	%f161, %f160;
	fma.rm.f32 	%f162, %f161, %f113, %f112;
	add.f32 	%f163, %f162, 0fCB40007F;
	neg.f32 	%f164, %f163;
	fma.rn.f32 	%f165, %f159, 0f3FB8AA3B, %f164;
	fma.rn.f32 	%f166, %f159, 0f32A57060, %f165;
	mov.b32 	%r40, %f162;
	shl.b32 	%r41, %r40, 23;
	mov.b32 	%f167, %r41;
	ex2.approx.ftz.f32 	%f168, %f166;
	mul.f32 	%f169, %f168, %f167;
	add.f32 	%f170, %f158, %f169;
	sub.f32 	%f171, %f313, %f108;
	fma.rn.f32 	%f172, %f171, 0f3BBB989D, 0f3F000000;
	cvt.sat.f32.f32 	%f173, %f172;
	fma.rm.f32 	%f174, %f173, %f113, %f112;
	add.f32 	%f175, %f174, 0fCB40007F;
	neg.f32 	%f176, %f175;
	fma.rn.f32 	%f177, %f171, 0f3FB8AA3B, %f176;
	fma.rn.f32 	%f178, %f171, 0f32A57060, %f177;
	mov.b32 	%r42, %f174;
	shl.b32 	%r43, %r42, 23;
	mov.b32 	%f179, %r43;
	ex2.approx.ftz.f32 	%f180, %f178;
	mul.f32 	%f181, %f180, %f179;
	add.f32 	%f182, %f170, %f181;
	sub.f32 	%f183, %f315, %f108;
	fma.rn.f32 	%f184, %f183, 0f3BBB989D, 0f3F000000;
	cvt.sat.f32.f32 	%f185, %f184;
	fma.rm.f32 	%f186, %f185, %f113, %f112;
	add.f32 	%f187, %f186, 0fCB40007F;
	neg.f32 	%f188, %f187;
	fma.rn.f32 	%f189, %f183, 0f3FB8AA3B, %f188;
	fma.rn.f32 	%f190, %f183, 0f32A57060, %f189;
	mov.b32 	%r44, %f186;
	shl.b32 	%r45, %r44, 23;
	mov.b32 	%f191, %r45;
	ex2.approx.ftz.f32 	%f192, %f190;
	mul.f32 	%f193, %f192, %f191;
	add.f32 	%f194, %f182, %f193;
	sub.f32 	%f195, %f317, %f108;
	fma.rn.f32 	%f196, %f195, 0f3BBB989D, 0f3F000000;
	cvt.sat.f32.f32 	%f197, %f196;
	fma.rm.f32 	%f198, %f197, %f113, %f112;
	add.f32 	%f199, %f198, 0fCB40007F;
	neg.f32 	%f200, %f199;
	fma.rn.f32 	%f201, %f195, 0f3FB8AA3B, %f200;
	fma.rn.f32 	%f202, %f195, 0f32A57060, %f201;
	mov.b32 	%r46, %f198;
	shl.b32 	%r47, %r46, 23;
	mov.b32 	%f203, %r47;
	ex2.approx.ftz.f32 	%f204, %f202;
	mul.f32 	%f205, %f204, %f203;
	add.f32 	%f206, %f194, %f205;
	sub.f32 	%f207, %f319, %f108;
	fma.rn.f32 	%f208, %f207, 0f3BBB989D, 0f3F000000;
	cvt.sat.f32.f32 	%f209, %f208;
	fma.rm.f32 	%f210, %f209, %f113, %f112;
	add.f32 	%f211, %f210, 0fCB40007F;
	neg.f32 	%f212, %f211;
	fma.rn.f32 	%f213, %f207, 0f3FB8AA3B, %f212;
	fma.rn.f32 	%f214, %f207, 0f32A57060, %f213;
	mov.b32 	%r48, %f210;
	shl.b32 	%r49, %r48, 23;
	mov.b32 	%f215, %r49;
	ex2.approx.ftz.f32 	%f216, %f214;
	mul.f32 	%f217, %f216, %f215;
	add.f32 	%f218, %f206, %f217;
	sub.f32 	%f219, %f321, %f108;
	fma.rn.f32 	%f220, %f219, 0f3BBB989D, 0f3F000000;
	cvt.sat.f32.f32 	%f221, %f220;
	fma.rm.f32 	%f222, %f221, %f113, %f112;
	add.f32 	%f223, %f222, 0fCB40007F;
	neg.f32 	%f224, %f223;
	fma.rn.f32 	%f225, %f219, 0f3FB8AA3B, %f224;
	fma.rn.f32 	%f226, %f219, 0f32A57060, %f225;
	mov.b32 	%r50, %f222;
	shl.b32 	%r51, %r50, 23;
	mov.b32 	%f227, %r51;
	ex2.approx.ftz.f32 	%f228, %f226;
	mul.f32 	%f229, %f228, %f227;
	add.f32 	%f230, %f218, %f229;
	sub.f32 	%f231, %f323, %f108;
	fma.rn.f32 	%f232, %f231, 0f3BBB989D, 0f3F000000;
	cvt.sat.f32.f32 	%f233, %f232;
	fma.rm.f32 	%f234, %f233, %f113, %f112;
	add.f32 	%f235, %f234, 0fCB40007F;
	neg.f32 	%f236, %f235;
	fma.rn.f32 	%f237, %f231, 0f3FB8AA3B, %f236;
	fma.rn.f32 	%f238, %f231, 0f32A57060, %f237;
	mov.b32 	%r52, %f234;
	shl.b32 	%r53, %r52, 23;
	mov.b32 	%f239, %r53;
	ex2.approx.ftz.f32 	%f240, %f238;
	mul.f32 	%f241, %f240, %f239;
	add.f32 	%f242, %f230, %f241;
	sub.f32 	%f243, %f325, %f108;
	fma.rn.f32 	%f244, %f243, 0f3BBB989D, 0f3F000000;
	cvt.sat.f32.f32 	%f245, %f244;
	fma.rm.f32 	%f246, %f245, %f113, %f112;
	add.f32 	%f247, %f246, 0fCB40007F;
	neg.f32 	%f248, %f247;
	fma.rn.f32 	%f249, %f243, 0f3FB8AA3B, %f248;
	fma.rn.f32 	%f250, %f243, 0f32A57060, %f249;
	mov.b32 	%r54, %f246;
	shl.b32 	%r55, %r54, 23;
	mov.b32 	%f251, %r55;
	ex2.approx.ftz.f32 	%f252, %f250;
	mul.f32 	%f253, %f252, %f251;
	add.f32 	%f254, %f242, %f253;
	sub.f32 	%f255, %f327, %f108;
	fma.rn.f32 	%f256, %f255, 0f3BBB989D, 0f3F000000;
	cvt.sat.f32.f32 	%f257, %f256;
	fma.rm.f32 	%f258, %f257, %f113, %f112;
	add.f32 	%f259, %f258, 0fCB40007F;
	neg.f32 	%f260, %f259;
	fma.rn.f32 	%f261, %f255, 0f3FB8AA3B, %f260;
	fma.rn.f32 	%f262, %f255, 0f32A57060, %f261;
	mov.b32 	%r56, %f258;
	shl.b32 	%r57, %r56, 23;
	mov.b32 	%f263, %r57;
	ex2.approx.ftz.f32 	%f264, %f262;
	mul.f32 	%f265, %f264, %f263;
	add.f32 	%f266, %f254, %f265;
	sub.f32 	%f267, %f329, %f108;
	fma.rn.f32 	%f268, %f267, 0f3BBB989D, 0f3F000000;
	cvt.sat.f32.f32 	%f269, %f268;
	fma.rm.f32 	%f270, %f269, %f113, %f112;
	add.f32 	%f271, %f270, 0fCB40007F;
	neg.f32 	%f272, %f271;
	fma.rn.f32 	%f273, %f267, 0f3FB8AA3B, %f272;
	fma.rn.f32 	%f274, %f267, 0f32A57060, %f273;
	mov.b32 	%r58, %f270;
	shl.b32 	%r59, %r58, 23;
	mov.b32 	%f275, %r59;
	ex2.approx.ftz.f32 	%f276, %f274;
	mul.f32 	%f277, %f276, %f275;
	add.f32 	%f278, %f266, %f277;
	mov.b32 	%r60, %f278;
	shfl.sync.bfly.b32	%r61|%p23, %r60, 16, 31, -1;
	mov.b32 	%f279, %r61;
	add.f32 	%f280, %f278, %f279;
	mov.b32 	%r62, %f280;
	shfl.sync.bfly.b32	%r63|%p24, %r62, 8, 31, -1;
	mov.b32 	%f281, %r63;
	add.f32 	%f282, %f280, %f281;
	mov.b32 	%r64, %f282;
	shfl.sync.bfly.b32	%r65|%p25, %r64, 4, 31, -1;
	mov.b32 	%f283, %r65;
	add.f32 	%f284, %f282, %f283;
	mov.b32 	%r66, %f284;
	shfl.sync.bfly.b32	%r67|%p26, %r66, 2, 31, -1;
	mov.b32 	%f285, %r67;
	add.f32 	%f286, %f284, %f285;
	mov.b32 	%r68, %f286;
	shfl.sync.bfly.b32	%r69|%p27, %r68, 1, 31, -1;
	mov.b32 	%f287, %r69;
	add.f32 	%f288, %f286, %f287;
	div.rn.f32 	%f57, %f121, %f288;
	div.rn.f32 	%f58, %f133, %f288;
	div.rn.f32 	%f59, %f145, %f288;
	div.rn.f32 	%f60, %f157, %f288;
	div.rn.f32 	%f61, %f169, %f288;
	div.rn.f32 	%f62, %f181, %f288;
	div.rn.f32 	%f63, %f193, %f288;
	div.rn.f32 	%f64, %f205, %f288;
	div.rn.f32 	%f65, %f217, %f288;
	div.rn.f32 	%f66, %f229, %f288;
	div.rn.f32 	%f67, %f241, %f288;
	div.rn.f32 	%f68, %f253, %f288;
	div.rn.f32 	%f69, %f265, %f288;
	div.rn.f32 	%f70, %f277, %f288;
	mad.lo.s64 	%rd36, %rd43, %rd21, %rd35;
	cvta.to.global.u64 	%rd37, %rd20;
	shl.b64 	%rd38, %rd36, 1;
	add.s64 	%rd16, %rd37, %rd38;
	@%p17 bra 	$L__BB253_34;
	// begin inline asm
	{  cvt.rn.f16.f32 %rs15, %f57;}

	// end inline asm
	st.global.u16 	[%rd16], %rs15;
$L__BB253_34:
	cvt.u64.u32 	%rd39, %r20;
	setp.le.s64 	%p28, %rd23, %rd39;
	@%p28 bra 	$L__BB253_36;
	// begin inline asm
	{  cvt.rn.f16.f32 %rs16, %f58;}

	// end inline asm
	st.global.u16 	[%rd16+64], %rs16;
$L__BB253_36:
	setp.le.s64 	%p29, %rd23, %rd2;
	@%p29 bra 	$L__BB253_38;
	// begin inline asm
	{  cvt.rn.f16.f32 %rs17, %f59;}

	// end inline asm
	st.global.u16 	[%rd16+128], %rs17;
$L__BB253_38:
	setp.le.s64 	%p30, %rd23, %rd3;
	@%p30 bra 	$L__BB253_40;
	// begin inline asm
	{  cvt.rn.f16.f32 %rs18, %f60;}

	// end inline asm
	st.global.u16 	[%rd16+192], %rs18;
$L__BB253_40:
	setp.le.s64 	%p31, %rd23, %rd4;
	@%p31 bra 	$L__BB253_42;
	// begin inline asm
	{  cvt.rn.f16.f32 %rs19, %f61;}

	// end inline asm
	st.global.u16 	[%rd16+256], %rs19;
$L__BB253_42:
	setp.le.s64 	%p32, %rd23, %rd5;
	@%p32 bra 	$L__BB253_44;
	// begin inline asm
	{  cvt.rn.f16.f32 %rs20, %f62;}

	// end inline asm
	st.global.u16 	[%rd16+320], %rs20;
$L__BB253_44:
	setp.le.s64 	%p33, %rd23, %rd6;
	@%p33 bra 	$L__BB253_46;
	// begin inline asm
	{  cvt.rn.f16.f32 %rs21, %f63;}

	// end inline asm
	st.global.u16 	[%rd16+384], %rs21;
$L__BB253_46:
	setp.le.s64 	%p34, %rd23, %rd7;
	@%p34 bra 	$L__BB253_48;
	// begin inline asm
	{  cvt.rn.f16.f32 %rs22, %f64;}

	// end inline asm
	st.global.u16 	[%rd16+448], %rs22;
$L__BB253_48:
	setp.le.s64 	%p35, %rd23, %rd8;
	@%p35 bra 	$L__BB253_50;
	// begin inline asm
	{  cvt.rn.f16.f32 %rs23, %f65;}

	// end inline asm
	st.global.u16 	[%rd16+512], %rs23;
$L__BB253_50:
	setp.le.s64 	%p36, %rd23, %rd9;
	@%p36 bra 	$L__BB253_52;
	// begin inline asm
	{  cvt.rn.f16.f32 %rs24, %f66;}

	// end inline asm
	st.global.u16 	[%rd16+576], %rs24;
$L__BB253_52:
	setp.le.s64 	%p37, %rd23, %rd10;
	@%p37 bra 	$L__BB253_54;
	// begin inline asm
	{  cvt.rn.f16.f32 %rs25, %f67;}

	// end inline asm
	st.global.u16 	[%rd16+640], %rs25;
$L__BB253_54:
	setp.le.s64 	%p38, %rd23, %rd11;
	@%p38 bra 	$L__BB253_56;
	// begin inline asm
	{  cvt.rn.f16.f32 %rs26, %f68;}

	// end inline asm
	st.global.u16 	[%rd16+704], %rs26;
$L__BB253_56:
	setp.le.s64 	%p39, %rd23, %rd12;
	@%p39 bra 	$L__BB253_58;
	// begin inline asm
	{  cvt.rn.f16.f32 %rs27, %f69;}

	// end inline asm
	st.global.u16 	[%rd16+768], %rs27;
$L__BB253_58:
	setp.le.s64 	%p40, %rd23, %rd13;
	@%p40 bra 	$L__BB253_60;
	// begin inline asm
	{  cvt.rn.f16.f32 %rs28, %f70;}

	// end inline asm
	st.global.u16 	[%rd16+832], %rs28;
$L__BB253_60:
	ld.param.u64 	%rd42, [_Z15SoftmaxWarpImplI10DirectLoadI6__halffE11DirectStoreIfS1_EfLi1ELi14ELi32ELi1ELb1EL9Algorithm0EEvT_T0_ll_param_2];
	cvt.s64.s32 	%rd40, %r74;
	add.s64 	%rd43, %rd43, %rd40;
	setp.lt.s64 	%p41, %rd43, %rd42;
	@%p41 bra 	$L__BB253_4;
$L__BB253_61:
	ret;

}
	// .globl	_Z15SoftmaxWarpImplI10DirectLoadI6__halffE11DirectStoreIfS1_EfLi1ELi15ELi32ELi1ELb0EL9Algorithm0EEvT_T0_ll
.visible .entry _Z15SoftmaxWarpImplI10DirectLoadI6__halffE11DirectStoreIfS1_EfLi1ELi15ELi32ELi1ELb0EL9Algorithm0EEvT_T0_ll(
	.param .align 8 .b8 _Z15SoftmaxWarpImplI10DirectLoadI6__halffE11DirectStoreIfS1_EfLi1ELi15ELi32ELi1ELb0EL9Algorithm0EEvT_T0_ll_param_0[16],
	.param .align 8 .b8 _Z15SoftmaxWarpImplI10DirectLoadI6__halffE11DirectStoreIfS1_EfLi1ELi15ELi32ELi1ELb0EL9Algorithm0EEvT_T0_ll_param_1[16],
	.param .u64 _Z15SoftmaxWarpImplI10DirectLoadI6__halffE11DirectStoreIfS1_EfLi1ELi15ELi32ELi1ELb0EL9Algorithm0EEvT_T0_ll_param_2,
	.param .u64 _Z15SoftmaxWarpImplI10DirectLoadI6__halffE11DirectStoreIfS1_EfLi1ELi15ELi32ELi1ELb0EL9Algorithm0EEvT_T0_ll_param_3
)
{
	.reg .pred 	%p<14>;
	.reg .b16 	%rs<31>;
	.reg .b32 	%r<58>;
	.reg .b32 	%f<248>;
	.reg .b64 	%rd<29>;

	ld.param.u64 	%rd13, [_Z15SoftmaxWarpImplI10DirectLoadI6__halffE11DirectStoreIfS1_EfLi1ELi15ELi32ELi1ELb0EL9Algorithm0EEvT_T0_ll_param_1+8];
	ld.param.u64 	%rd12, [_Z15SoftmaxWarpImplI10DirectLoadI6__halffE11DirectStoreIfS1_EfLi1ELi15ELi32ELi1ELb0EL9Algorithm0EEvT_T0_ll_param_1];
	ld.param.u64 	%rd11, [_Z15SoftmaxWarpImplI10DirectLoadI6__halffE11DirectStoreIfS1_EfLi1ELi15ELi32ELi1ELb0EL9Algorithm0EEvT_T0_ll_param_0+8];
	ld.param.u64 	%rd10, [_Z15SoftmaxWarpImplI10DirectLoadI6__halffE11DirectStoreIfS1_EfLi1ELi15ELi32ELi1ELb0EL9Algorithm0EEvT_T0_ll_param_0];
	ld.param.u64 	%rd14, [_Z15SoftmaxWarpImplI10DirectLoadI6__halffE11DirectStoreIfS1_EfLi1ELi15ELi32ELi1ELb0EL9Algorithm0EEvT_T0_ll_param_2];
	ld.param.u64 	%rd15, [_Z15SoftmaxWarpImplI10DirectLoadI6__halffE11DirectStoreIfS1_EfLi1ELi15ELi32ELi1ELb0EL9Algorithm0EEvT_T0_ll_param_3];
	setp.lt.s64 	%p1, %rd15, 481;
	@%p1 bra 	$L__BB254_2;
	mov.u64 	%rd16, $str;
	cvta.global.u64 	%rd17, %rd16;
	mov.u64 	%rd18, $str$1;
	cvta.global.u64 	%rd19, %rd18;
	mov.u64 	%rd20, __unnamed_250;
	cvta.global.u64 	%rd21, %rd20;
	{ // callseq 249, 0
	.param .b64 param0;
	st.param.b64 	[param0], %rd17;
	.param .b64 param1;
	st.param.b64 	[param1], %rd19;
	.param .b32 param2;
	st.param.b32 	[param2], 358;
	.param .b64 param3;
	st.param.b64 	[param3], %rd21;
	.param .b64 param4;
	st.param.b64 	[param4], 1;
	call.uni 
	__assertfail, 
	(
	param0, 
	param1, 
	param2, 
	param3, 
	param4
	);
	} // callseq 249
$L__BB254_2:
	mov.u32 	%r2, %nctaid.x;
	mov.u32 	%r3, %ntid.y;
	mul.lo.s32 	%r1, %r2, %r3;
	mov.u32 	%r4, %ctaid.x;
	mov.u32 	%r5, %tid.y;
	mad.lo.s32 	%r6, %r4, %r3, %r5;
	cvt.s64.s32 	%rd28, %r6;
	setp.le.s64 	%p2, %rd14, %rd28;
	@%p2 bra 	$L__BB254_5;
	mov.u32 	%r7, %tid.x;
	cvt.u64.u32 	%rd4, %r7;
	cvta.to.global.u64 	%rd5, %rd12;
	cvta.to.global.u64 	%rd6, %rd10;
	cvt.s64.s32 	%rd7, %r1;
$L__BB254_4:
	mad.lo.s64 	%rd22, %rd28, %rd11, %rd4;
	shl.b64 	%rd23, %rd22, 1;
	add.s64 	%rd24, %rd6, %rd23;
	ld.global.u16 	%rs1, [%rd24];
	// begin inline asm
	{  cvt.f32.f16 %f1, %rs1;}

	// end inline asm
	max.f32 	%f31, %f1, 0fFF800000;
	ld.global.u16 	%rs2, [%rd24+64];
	// begin inline asm
	{  cvt.f32.f16 %f2, %rs2;}

	// end inline asm
	max.f32 	%f32, %f31, %f2;
	ld.global.u16 	%rs3, [%rd24+128];
	// begin inline asm
	{  cvt.f32.f16 %f3, %rs3;}

	// end inline asm
	max.f32 	%f33, %f32, %f3;
	ld.global.u16 	%rs4, [%rd24+192];
	// begin inline asm
	{  cvt.f32.f16 %f4, %rs4;}

	// end inline asm
	max.f32 	%f34, %f33, %f4;
	ld.global.u16 	%rs5, [%rd24+256];
	// begin inline asm
	{  cvt.f32.f16 %f5, %rs5;}

	// end inline asm
	max.f32 	%f35, %f34, %f5;
	ld.global.u16 	%rs6, [%rd24+320];
	// begin inline asm
	{  cvt.f32.f16 %f6, %rs6;}

	// end inline asm
	max.f32 	%f36, %f35, %f6;
	ld.global.u16 	%rs7, [%rd24+384];
	// begin inline asm
	{  cvt.f32.f16 %f7, %rs7;}

	// end inline asm
	max.f32 	%f37, %f36, %f7;
	ld.global.u16 	%rs8, [%rd24+448];
	// begin inline asm
	{  cvt.f32.f16 %f8, %rs8;}

	// end inline asm
	max.f32 	%f38, %f37, %f8;
	ld.global.u16 	%rs9, [%rd24+512];
	// begin inline asm
	{  cvt.f32.f16 %f9, %rs9;}

	// end inline asm
	max.f32 	%f39, %f38, %f9;
	ld.global.u16 	%rs10, [%rd24+576];
	// begin inline asm
	{  cvt.f32.f16 %f10, %rs10;}

	// end inline asm
	max.f32 	%f40, %f39, %f10;
	ld.global.u16 	%rs11, [%rd24+640];
	// begin inline asm
	{  cvt.f32.f16 %f11, %rs11;}

	// end inline asm
	max.f32 	%f41, %f40, %f11;
	ld.global.u16 	%rs12, [%rd24+704];
	// begin inline asm
	{  cvt.f32.f16 %f12, %rs12;}

	// end inline asm
	max.f32 	%f42, %f41, %f12;
	ld.global.u16 	%rs13, [%rd24+768];
	// begin inline asm
	{  cvt.f32.f16 %f13, %rs13;}

	// end inline asm
	max.f32 	%f43, %f42, %f13;
	ld.global.u16 	%rs14, [%rd24+832];
	// begin inline asm
	{  cvt.f32.f16 %f14, %rs14;}

	// end inline asm
	max.f32 	%f44, %f43, %f14;
	ld.global.u16 	%rs15, [%rd24+896];
	// begin inline asm
	{  cvt.f32.f16 %f15, %rs15;}

	// end inline asm
	max.f32 	%f45, %f44, %f15;
	mov.b32 	%r8, %f45;
	shfl.sync.bfly.b32	%r9|%p3, %r8, 16, 31, -1;
	mov.b32 	%f46, %r9;
	max.f32 	%f47, %f45, %f46;
	mov.b32 	%r10, %f47;
	shfl.sync.bfly.b32	%r11|%p4, %r10, 8, 31, -1;
	mov.b32 	%f48, %r11;
	max.f32 	%f49, %f47, %f48;
	mov.b32 	%r12, %f49;
	shfl.sync.bfly.b32	%r13|%p5, %r12, 4, 31, -1;
	mov.b32 	%f50, %r13;
	max.f32 	%f51, %f49, %f50;
	mov.b32 	%r14, %f51;
	shfl.sync.bfly.b32	%r15|%p6, %r14, 2, 31, -1;
	mov.b32 	%f52, %r15;
	max.f32 	%f53, %f51, %f52;
	mov.b32 	%r16, %f53;
	shfl.sync.bfly.b32	%r17|%p7, %r16, 1, 31, -1;
	mov.b32 	%f54, %r17;
	max.f32 	%f55, %f53, %f54;
	sub.f32 	%f56, %f1, %f55;
	fma.rn.f32 	%f57, %f56, 0f3BBB989D, 0f3F000000;
	cvt.sat.f32.f32 	%f58, %f57;
	mov.f32 	%f59, 0f4B400001;
	mov.f32 	%f60, 0f437C0000;
	fma.rm.f32 	%f61, %f58, %f60, %f59;
	add.f32 	%f62, %f61, 0fCB40007F;
	neg.f32 	%f63, %f62;
	fma.rn.f32 	%f64, %f56, 0f3FB8AA3B, %f63;
	fma.rn.f32 	%f65, %f56, 0f32A57060, %f64;
	mov.b32 	%r18, %f61;
	shl.b32 	%r19, %r18, 23;
	mov.b32 	%f66, %r19;
	ex2.approx.ftz.f32 	%f67, %f65;
	mul.f32 	%f68, %f67, %f66;
	add.f32 	%f69, %f68, 0f00000000;
	sub.f32 	%f70, %f2, %f55;
	fma.rn.f32 	%f71, %f70, 0f3BBB989D, 0f3F000000;
	cvt.sat.f32.f32 	%f72, %f71;
	fma.rm.f32 	%f73, %f72, %f60, %f59;
	add.f32 	%f74, %f73, 0fCB40007F;
	neg.f32 	%f75, %f74;
	fma.rn.f32 	%f76, %f70, 0f3FB8AA3B, %f75;
	fma.rn.f32 	%f77, %f70, 0f32A57060, %f76;
	mov.b32 	%r20, %f73;
	shl.b32 	%r21, %r20, 23;
	mov.b32 	%f78, %r21;
	ex2.approx.ftz.f32 	%f79, %f77;
	mul.f32 	%f80, %f79, %f78;
	add.f32 	%f81, %f69, %f80;
	sub.f32 	%f82, %f3, %f55;
	fma.rn.f32 	%f83, %f82, 0f3BBB989D, 0f3F000000;
	cvt.sat.f32.f32 	%f84, %f83;
	fma.rm.f32 	%f85, %f84, %f60, %f59;
	add.f32 	%f86, %f85, 0fCB40007F;
	neg.f32 	%f87, %f86;
	fma.rn.f32 	%f88, %f82, 0f3FB8AA3B, %f87;
	fma.rn.f32 	%f89, %f82, 0f32A57060, %f88;
	mov.b32 	%r22, %f85;
	shl.b32 	%r23, %r22, 23;
	mov.b32 	%f90, %r23;
	ex2.approx.ftz.f32 	%f91, %f89;
	mul.f32 	%f92, %f91, %f90;
	add.f32 	%f93, %f81, %f92;
	sub.f32 	%f94, %f4, %f55;
	fma.rn.f32 	%f95, %f94, 0f3BBB989D, 0f3F000000;
	cvt.sat.f32.f32 	%f96, %f95;
	fma.rm.f32 	%f97, %f96, %f60, %f59;
	add.f32 	%f98, %f97, 0fCB40007F;
	neg.f32 	%f99, %f98;
	fma.rn.f32 	%f100, %f94, 0f3FB8AA3B, %f99;
	fma.rn.f32 	%f101, %f94, 0f32A57060, %f100;
	mov.b32 	%r24, %f97;
	shl.b32 	%r25, %r24, 23;
	mov.b32 	%f102, %r25;
	ex2.approx.ftz.f32 	%f103, %f101;
	mul.f32 	%f104, %f103, %f102;
	add.f32 	%f105, %f93, %f104;
	sub.f32 	%f106, %f5, %f55;
	fma.rn.f32 	%f107, %f106, 0f3BBB989D, 0f3F000000;
	cvt.sat.f32.f32 	%f108, %f107;
	fma.rm.f32 	%f109, %f108, %f60, %f59;
	add.f32 	%f110, %f109, 0fCB40007F;
	neg.f32 	%f111, %f110;
	fma.rn.f32 	%f112, %f106, 0f3FB8AA3B, %f111;
	fma.rn.f32 	%f113, %f106, 0f32A57060, %f112;
	mov.b32 	%r26, %f109;
	shl.b32 	%r27, %r26, 23;
	mov.b32 	%f114, %r27;
	ex2.approx.ftz.f32 	%f115, %f113;
	mul.f32 	%f116, %f115, %f114;
	add.f32 	%f117, %f105, %f116;
	sub.f32 	%f118, %f6, %f55;
	fma.rn.f32 	%f119, %f118, 0f3BBB989D, 0f3F000000;
	cvt.sat.f32.f32 	%f120, %f119;
	fma.rm.f32 	%f121, %f120, %f60, %f59;
	add.f32 	%f122, %f121, 0fCB40007F;
	neg.f32 	%f123, %f122;
	fma.rn.f32 	%f124, %f118, 0f3FB8AA3B, %f123;
	fma.rn.f32 	%f125, %f118, 0f32A57060, %f124;
	mov.b32 	%r28, %f121;
	shl.b32 	%r29, %r28, 23;
	mov.b32 	%f126, %r29;
	ex2.approx.ftz.f32 	%f127, %f125;
	mul.f32 	%f128, %f127, %f126;
	add.f32 	%f129, %f117, %f128;
	sub.f32 	%f130, %f7, %f55;
	fma.rn.f32 	%f131, %f130, 0f3BBB989D, 0f3F000000;
	cvt.sat.f32.f32 	%f132, %f131;
	fma.rm.f32 	%f133, %f132, %f60, %f59;
	add.f32 	%f134, %f133, 0fCB40007F;
	neg.f32 	%f135, %f134;
	fma.rn.f32 	%f136, %f130, 0f3FB8AA3B, %f135;
	fma.rn.f32 	%f137, %f130, 0f32A57060, %f136;
	mov.b32 	%r30, %f133;
	shl.b32 	%r31, %r30, 23;
	mov.b32 	%f138, %r31;
	ex2.approx.ftz.f32 	%f139, %f137;
	mul.f32 	%f140, %f139, %f138;
	add.f32 	%f141, %f129, %f140;
	sub.f32 	%f142, %f8, %f55;
	fma.rn.f32 	%f143, %f142, 0f3BBB989D, 0f3F000000;
	cvt.sat.f32.f32 	%f144, %f143;
	fma.rm.f32 	%f145, %f144, %f60, %f59;
	add.f32 	%f146, %f145, 0fCB40007F;
	neg.f32 	%f147, %f146;
	fma.rn.f32 	%f148, %f142, 0f3FB8AA3B, %f147;
	fma.rn.f32 	%f149, %f142, 0f32A57060, %f148;
	mov.b32 	%r32, %f145;
	shl.b32 	%r33, %r32, 23;
	mov.b32 	%f150, %r33;
	ex2.approx.ftz.f32 	%f151, %f149;
	mul.f32 	%f152, %f151, %f150;
	add.f32 	%f153, %f141, %f152;
	sub.f32 	%f154, %f9, %f55;
	fma.rn.f32 	%f155, %f154, 0f3BBB989D, 0f3F000000;
	cvt.sat.f32.f32 	%f156, %f155;
	fma.rm.f32 	%f157, %f156, %f60, %f59;
	add.f32 	%f158, %f157, 0fCB40007F;
	neg.f32 	%f159, %f158;
	fma.rn.f32 	%f160, %f154, 0f3FB8AA3B, %f159;
	fma.rn.f32 	%f161, %f154, 0f32A57060, %f160;
	mov.b32 	%r34, %f157;
	shl.b32 	%r35, %r34, 23;
	mov.b32 	%f162, %r35;
	ex2.approx.ftz.f32 	%f163, %f161;
	mul.f32 	%f164, %f163, %f162;
	add.f32 	%f165, %f153, %f164;
	sub.f32 	%f166, %f10, %f55;
	fma.rn.f32 	%f167, %f166, 0f3BBB989D, 0f3F000000;
	cvt.sat.f32.f32 	%f168, %f167;
	fma.rm.f32 	%f169, %f168, %f60, %f59;
	add.f32 	%f170, %f169, 0fCB40007F;
	neg.f32 	%f171, %f170;
	fma.rn.f32 	%f172, %f166, 0f3FB8AA3B, %f171;
	fma.rn.f32 	%f173, %f166, 0f32A57060, %f172;
	mov.b32 	%r36, %f169;
	shl.b32 	%r37, %r36, 23;
	mov.b32 	%f174, %r37;
	ex2.approx.ftz.f32 	%f175, %f173;
	mul.f32 	%f176, %f175, %f174;
	add.f32 	%f177, %f165, %f176;
	sub.f32 	%f178, %f11, %f55;
	fma.rn.f32 	%f179, %f178, 0f3BBB989D, 0f3F000000;
	cvt.sat.f32.f32 	%f180, %f179;
	fma.rm.f32 	%f181, %f180, %f60, %f59;
	add.f32 	%f182, %f181, 0fCB40007F;
	neg.f32 	%f183, %f182;
	fma.rn.f32 	%f184, %f178, 0f3FB8AA3B, %f183;
	fma.rn.f32 	%f185, %f178, 0f32A57060, %f184;
	mov.b32 	%r38, %f181;
	shl.b32 	%r39, %r38, 23;
	mov.b32 	%f186, %r39;
	ex2.approx.ftz.f32 	%f187, %f185;
	mul.f32 	%f188, %f187, %f186;
	add.f32 	%f189, %f177, %f188;
	sub.f32 	%f190, %f12, %f55;
	fma.rn.f32 	%f191, %f190, 0f3BBB989D, 0f3F000000;
	cvt.sat.f32.f32 	%f192, %f191;
	fma.rm.f32 	%f193, %f192, %f60, %f59;
	add.f32 	%f194, %f193, 0fCB40007F;
	neg.f32 	%f195, %f194;
	fma.rn.f32 	%f196, %f190, 0f3FB8AA3B, %f195;
	fma.rn.f32 	%f197, %f190, 0f32A57060, %f196;
	mov.b32 	%r40, %f193;
	shl.b32 	%r41, %r40, 23;
	mov.b32 	%f198, %r41;
	ex2.approx.ftz.f32 	%f199, %f197;
	mul.f32 	%f200, %f199, %f198;
	add.f32 	%f201, %f189, %f200;
	sub.f32 	%f202, %f13, %f55;
	fma.rn.f32 	%f203, %f202, 0f3BBB989D, 0f3F000000;
	cvt.sat.f32.f32 	%f204, %f203;
	fma.rm.f32 	%f205, %f204, %f60, %f59;
	add.f32 	%f206, %f205, 0fCB40007F;
	neg.f32 	%f207, %f206;
	fma.rn.f32 	%f208, %f202, 0f3FB8AA3B, %f207;
	fma.rn.f32 	%f209, %f202, 0f32A57060, %f208;
	mov.b32 	%r42, %f205;
	shl.b32 	%r43, %r42, 23;
	mov.b32 	%f210, %r43;
	ex2.approx.ftz.f32 	%f211, %f209;
	mul.f32 	%f212, %f211, %f210;
	add.f32 	%f213, %f201, %f212;
	sub.f32 	%f214, %f14, %f55;
	fma.rn.f32 	%f215, %f214, 0f3BBB989D, 0f3F000000;
	cvt.sat.f32.f32 	%f216, %f215;
	fma.rm.f32 	%f217, %f216, %f60, %f59;
	add.f32 	%f218, %f217, 0fCB40007F;
	neg.f32 	%f219, %f218;
	fma.rn.f32 	%f220, %f214, 0f3FB8AA3B, %f219;
	fma.rn.f32 	%f221, %f214, 0f32A57060, %f220;
	mov.b32 	%r44, %f217;
	shl.b32 	%r45, %r44, 23;
	mov.b32 	%f222, %r45;
	ex2.approx.ftz.f32 	%f223, %f221;
	mul.f32 	%f224, %f223, %f222;
	add.f32 	%f225, %f213, %f224;
	sub.f32 	%f226, %f15, %f55;
	fma.rn.f32 	%f227, %f226, 0f3BBB989D, 0f3F000000;
	cvt.sat.f32.f32 	%f228, %f227;
	fma.rm.f32 	%f229, %f228, %f60, %f59;
	add.f32 	%f230, %f229, 0fCB40007F;
	neg.f32 	%f231, %f230;
	fma.rn.f32 	%f232, %f226, 0f3FB8AA3B, %f231;
	fma.rn.f32 	%f233, %f226, 0f32A57060, %f232;
	mov.b32 	%r46, %f229;
	shl.b32 	%r47, %r46, 23;
	mov.b32 	%f234, %r47;
	ex2.approx.ftz.f32 	%f235, %f233;
	mul.f32 	%f236, %f235, %f234;
	add.f32 	%f237, %f225, %f236;
	mov.b32 	%r48, %f237;
	shfl.sync.bfly.b32	%r49|%p8, %r48, 16, 31, -1;
	mov.b32 	%f238, %r49;
	add.f32 	%f239, %f237, %f238;
	mov.b32 	%r50, %f239;
	shfl.sync.bfly.b32	%r51|%p9, %r50, 8, 31, -1;
	mov.b32 	%f240, %r51;
	add.f32 	%f241, %f239, %f240;
	mov.b32 	%r52, %f241;
	shfl.sync.bfly.b32	%r53|%p10, %r52, 4, 31, -1;
	mov.b32 	%f242, %r53;
	add.f32 	%f243, %f241, %f242;
	mov.b32 	%r54, %f243;
	shfl.sync.bfly.b32	%r55|%p11, %r54, 2, 31, -1;
	mov.b32 	%f244, %r55;
	add.f32 	%f245, %f243, %f244;
	mov.b32 	%r56, %f245;
	shfl.sync.bfly.b32	%r57|%p12, %r56, 1, 31, -1;
	mov.b32 	%f246, %r57;
	add.f32 	%f247, %f245, %f246;
	div.rn.f32 	%f16, %f68, %f247;
	div.rn.f32 	%f17, %f80, %f247;
	div.rn.f32 	%f18, %f92, %f247;
	div.rn.f32 	%f19, %f104, %f247;
	div.rn.f32 	%f20, %f116, %f247;
	div.rn.f32 	%f21, %f128, %f247;
	div.rn.f32 	%f22, %f140, %f247;
	div.rn.f32 	%f23, %f152, %f247;
	div.rn.f32 	%f24, %f164, %f247;
	div.rn.f32 	%f25, %f176, %f247;
	div.rn.f32 	%f26, %f188, %f247;
	div.rn.f32 	%f27, %f200, %f247;
	div.rn.f32 	%f28, %f212, %f247;
	div.rn.f32 	%f29, %f224, %f247;
	div.rn.f32 	%f30, %f236, %f247;
	mad.lo.s64 	%rd25, %rd28, %rd13, %rd4;
	// begin inline asm
	{  cvt.rn.f16.f32 %rs16, %f16;}

	// end inline asm
	shl.b64 	%rd26, %rd25, 1;
	add.s64 	%rd27, %rd5, %rd26;
	st.global.u16 	[%rd27], %rs16;
	// begin inline asm
	{  cvt.rn.f16.f32 %rs17, %f17;}

	// end inline asm
	st.global.u16 	[%rd27+64], %rs17;
	// begin inline asm
	{  cvt.rn.f16.f32 %rs18, %f18;}

	// end inline asm
	st.global.u16 	[%rd27+128], %rs18;
	// begin inline asm
	{  cvt.rn.f16.f32 %rs19, %f19;}

	// end inline asm
	st.global.u16 	[%rd27+192], %rs19;
	// begin inline asm
	{  cvt.rn.f16.f32 %rs20, %f20;}

	// end inline asm
	st.global.u16 	[%rd27+256], %rs20;
	// begin inline asm
	{  cvt.rn.f16.f32 %rs21, %f21;}

	// end inline asm
	st.global.u16 	[%rd27+320], %rs21;
	// begin inline asm
	{  cvt.rn.f16.f32 %rs22, %f22;}

	// end inline asm
	st.global.u16 	[%rd27+384], %rs22;
	// begin inline asm
	{  cvt.rn.f16.f32 %rs23, %f23;}

	// end inline asm
	st.global.u16 	[%rd27+448], %rs23;
	// begin inline asm
	{  cvt.rn.f16.f32 %rs24, %f24;}

	// end inline asm
	st.global.u16 	[%rd27+512], %rs24;
	// begin inline asm
	{  cvt.rn.f16.f32 %rs25, %f25;}

	// end inline asm
	st.global.u16 	[%rd27+576], %rs25;
	// begin inline asm
	{  cvt.rn.f16.f32 %rs26, %f26;}

	// end inline asm
	st.global.u16 	[%rd27+640], %rs26;
	// begin inline asm
	{  cvt.rn.f16.f32 %rs27, %f27;}

	// end inline asm
	st.global.u16 	[%rd27+704], %rs27;
	// begin inline asm
	{  cvt.rn.f16.f32 %rs28, %f28;}

	// end inline asm
	st.global.u16 	[%rd27+768], %rs28;
	// begin inline asm
	{  cvt.rn.f16.f32 %rs29, %f29;}

	// end inline asm
	st.global.u16 	[%rd27+832], %rs29;
	// begin inline asm
	{  cvt.rn.f16.f32 %rs30, %f30;}

	// end inline asm
	st.global.u16 	[%rd27+896], %rs30;
	add.s64 	%rd28, %rd28, %rd7;
	setp.lt.s64 	%p13, %rd28, %rd14;
	@%p13 bra 	$L__BB254_4;
$L__BB254_5:
	ret;

}
	// .globl	_Z15SoftmaxWarpImplI10DirectLoadI6__halffE11DirectStoreIfS1_EfLi1ELi15ELi32ELi1ELb1EL9Algorithm0EEvT_T0_ll
.visible .entry _Z15SoftmaxWarpImplI10DirectLoadI6__halffE11DirectStoreIfS1_EfLi1ELi15ELi32ELi1ELb1EL9Algorithm0EEvT_T0_ll(
	.param .align 8 .b8 _Z15SoftmaxWarpImplI10DirectLoadI6__halffE11DirectStoreIfS1_EfLi1ELi15ELi32ELi1ELb1EL9Algorithm0EEvT_T0_ll_param_0[16],
	.param .align 8 .b8 _Z15SoftmaxWarpImplI10DirectLoadI6__halffE11DirectStoreIfS1_EfLi1ELi15ELi32ELi1ELb1EL9Algorithm0EEvT_T0_ll_param_1[16],
	.param .u64 _Z15SoftmaxWarpImplI10DirectLoadI6__halffE11DirectStoreIfS1_EfLi1ELi15ELi32ELi1ELb1EL9Algorithm0EEvT_T0_ll_param_2,
	.param .u64 _Z15SoftmaxWarpImplI10DirectLoadI6__halffE11DirectStoreIfS1_EfLi1ELi15ELi32ELi1ELb1EL9Algorithm0EEvT_T0_ll_param_3
)
{
	.reg .pred 	%p<44>;
	.reg .b16 	%rs<31>;
	.reg .b32 	%r<72>;
	.reg .b32 	%f<353>;
	.reg .b64 	%rd<42>;

	ld.param.u64 	%rd28, [_Z15SoftmaxWarpImplI10DirectLoadI6__halffE11DirectStoreIfS1_EfLi1ELi15ELi32ELi1ELb1EL9Algorithm0EEvT_T0_ll_param_0+8];
	ld.param.u64 	%rd27, [_Z15SoftmaxWarpImplI10DirectLoadI6__halffE11DirectStoreIfS1_EfLi1ELi15ELi32ELi1ELb1EL9Algorithm0EEvT_T0_ll_param_0];
	ld.param.u64 	%rd2, [_Z15SoftmaxWarpImplI10DirectLoadI6__halffE11DirectStoreIfS1_EfLi1ELi15ELi32ELi1ELb1EL9Algorithm0EEvT_T0_ll_param_1];
	ld.param.u64 	%rd3, [_Z15SoftmaxWarpImplI10DirectLoadI6__halffE11DirectStoreIfS1_EfLi1ELi15ELi32ELi1ELb1EL9Algorithm0EEvT_T0_ll_param_1+8];
	ld.param.u64 	%rd29, [_Z15SoftmaxWarpImplI10DirectLoadI6__halffE11DirectStoreIfS1_EfLi1ELi15ELi32ELi1ELb1EL9Algorithm0EEvT_T0_ll_param_2];
	ld.param.u64 	%rd30, [_Z15SoftmaxWarpImplI10DirectLoadI6__halffE11DirectStoreIfS1_EfLi1ELi15ELi32ELi1ELb1EL9Algorithm0EEvT_T0_ll_param_3];
	setp.lt.s64 	%p1, %rd30, 481;
	@%p1 bra 	$L__BB255_2;
	mov.u64 	%rd31, $str;
	cvta.global.u64 	%rd32, %rd31;
	mov.u64 	%rd33, $str$1;
	cvta.global.u64 	%rd34, %rd33;
	mov.u64 	%rd35, __unnamed_251;
	cvta.global.u64 	%rd36, %rd35;
	{ // callseq 250, 0
	.param .b64 param0;
	st.param.b64 	[param0], %rd32;
	.param .b64 param1;
	st.param.b64 	[param1], %rd34;
	.param .b32 param2;
	st.param.b32 	[param2], 358;
	.param .b64 param3;
	st.param.b64 	[param3], %rd36;
	.param .b64 param4;
	st.param.b64 	[param4], 1;
	call.uni 
	__assertfail, 
	(
	param0, 
	param1, 
	param2, 
	param3, 
	param4
	);
	} // callseq 250
$L__BB255_2:
	mov.u32 	%r2, %nctaid.x;
	mov.u32 	%r3, %ntid.y;
	mul.lo.s32 	%r1, %r2, %r3;
	mov.u32 	%r4, %ctaid.x;
	mov.u32 	%r5, %tid.y;
	mad.lo.s32 	%r6, %r4, %r3, %r5;
	cvt.s64.s32 	%rd41, %r6;
	setp.le.s64 	%p2, %rd29, %rd41;
	@%p2 bra 	$L__BB255_65;
	mov.u32 	%r7, %tid.x;
	cvt.u64.u32 	%rd5, %r7;
	add.s32 	%r8, %r7, 32;
	cvt.u64.u32 	%rd6, %r8;
	add.s32 	%r9, %r7, 64;
	cvt.u64.u32 	%rd7, %r9;
	add.s32 	%r10, %r7, 96;
	cvt.u64.u32 	%rd8, %r10;
	add.s32 	%r11, %r7, 128;
	cvt.u64.u32 	%rd9, %r11;
	add.s32 	%r12, %r7, 160;
	cvt.u64.u32 	%rd10, %r12;
	add.s32 	%r13, %r7, 192;
	cvt.u64.u32 	%rd11, %r13;
	add.s32 	%r14, %r7, 224;
	cvt.u64.u32 	%rd12, %r14;
	add.s32 	%r15, %r7, 256;
	cvt.u64.u32 	%rd13, %r15;
	add.s32 	%r16, %r7, 288;
	cvt.u64.u32 	%rd14, %r16;
	add.s32 	%r17, %r7, 320;
	cvt.u64.u32 	%rd15, %r17;
	add.s32 	%r18, %r7, 352;
	cvt.u64.u32 	%rd16, %r18;
	add.s32 	%r19, %r7, 384;
	cvt.u64.u32 	%rd17, %r19;
	add.s32 	%r20, %r7, 416;
	cvt.u64.u32 	%rd18, %r20;
	add.s32 	%r21, %r7, 448;
	cvt.u64.u32 	%rd19, %r21;
	cvta.to.global.u64 	%rd20, %rd2;
	cvta.to.global.u64 	%rd21, %rd27;
	cvt.s64.s32 	%rd22, %r1;
$L__BB255_4:
	setp.le.s64 	%p3, %rd30, %rd5;
	mad.lo.s64 	%rd37, %rd41, %rd28, %rd5;
	shl.b64 	%rd38, %rd37, 1;
	add.s64 	%rd24, %rd21, %rd38;
	mov.f32 	%f323, 0fFF800000;
	mov.f32 	%f326, %f323;
	@%p3 bra 	$L__BB255_6;
	ld.global.u16 	%rs1, [%rd24];
	// begin inline asm
	{  cvt.f32.f16 %f323, %rs1;}

	// end inline asm
	max.f32 	%f326, %f323, 0fFF800000;
$L__BB255_6:
	setp.le.s64 	%p4, %rd30, %rd6;
	mov.f32 	%f325, 0fFF800000;
	@%p4 bra 	$L__BB255_8;
	ld.global.u16 	%rs2, [%rd24+64];
	// begin inline asm
	{  cvt.f32.f16 %f325, %rs2;}

	// end inline asm
	max.f32 	%f326, %f326, %f325;
$L__BB255_8:
	setp.le.s64 	%p5, %rd30, %rd7;
	mov.f32 	%f327, 0fFF800000;
	@%p5 bra 	$L__BB255_10;
	ld.global.u16 	%rs3, [%rd24+128];
	// begin inline asm
	{  cvt.f32.f16 %f327, %rs3;}

	// end inline asm
	max.f32 	%f326, %f326, %f327;
$L__BB255_10:
	setp.le.s64 	%p6, %rd30, %rd8;
	mov.f32 	%f329, 0fFF800000;
	@%p6 bra 	$L__BB255_12;
	ld.global.u16 	%rs4, [%rd24+192];
	// begin inline asm
	{  cvt.f32.f16 %f329, %rs4;}

	// end inline asm
	max.f32 	%f326, %f326, %f329;
$L__BB255_12:
	setp.le.s64 	%p7, %rd30, %rd9;
	mov.f32 	%f331, 0fFF800000;
	@%p7 bra 	$L__BB255_14;
	ld.global.u16 	%rs5, [%rd24+256];
	// begin inline asm
	{  cvt.f32.f16 %f331, %rs5;}

	// end inline asm
	max.f32 	%f326, %f326, %f331;
$L__BB255_14:
	setp.le.s64 	%p8, %rd30, %rd10;
	mov.f32 	%f333, 0fFF800000;
	@%p8 bra 	$L__BB255_16;
	ld.global.u16 	%rs6, [%rd24+320];
	// begin inline asm
	{  cvt.f32.f16 %f333, %rs6;}

	// end inline asm
	max.f32 	%f326, %f326, %f333;
$L__BB255_16:
	setp.le.s64 	%p9, %rd30, %rd11;
	mov.f32 	%f335, 0fFF800000;
	@%p9 bra 	$L__BB255_18;
	ld.global.u16 	%rs7, [%rd24+384];
	// begin inline asm
	{  cvt.f32.f16 %f335, %rs7;}

	// end inline asm
	max.f32 	%f326, %f326, %f335;
$L__BB255_18:
	setp.le.s64 	%p10, %rd30, %rd12;
	mov.f32 	%f337, 0fFF800000;
	@%p10 bra 	$L__BB255_20;
	ld.global.u16 	%rs8, [%rd24+448];
	// begin inline asm
	{  cvt.f32.f16 %f337, %rs8;}

	// end inline asm
	max.f32 	%f326, %f326, %f337;
$L__BB255_20:
	setp.le.s64 	%p11, %rd30, %rd13;
	mov.f32 	%f339, 0fFF800000;
	@%p11 bra 	$L__BB255_22;
	ld.global.u16 	%rs9, [%rd24+512];
	// begin inline asm
	{  cvt.f32.f16 %f339, %rs9;}

	// end inline asm
	max.f32 	%f326, %f326, %f339;
$L__BB255_22:
	setp.le.s64 	%p12, %rd30, %rd14;
	mov.f32 	%f341, 0fFF800000;
	@%p12 bra 	$L__BB255_24;
	ld.global.u16 	%rs10, [%rd24+576];
	// begin inline asm
	{  cvt.f32.f16 %f341, %rs10;}

	// end inline asm
	max.f32 	%f326, %f326, %f341;
$L__BB255_24:
	setp.le.s64 	%p13, %rd30, %rd15;
	mov.f32 	%f343, 0fFF800000;
	@%p13 bra 	$L__BB255_26;
	ld.global.u16 	%rs11, [%rd24+640];
	// begin inline asm
	{  cvt.f32.f16 %f343, %rs11;}

	// end inline asm
	max.f32 	%f326, %f326, %f343;
$L__BB255_26:
	setp.le.s64 	%p14, %rd30, %rd16;
	mov.f32 	%f345, 0fFF800000;
	@%p14 bra 	$L__BB255_28;
	ld.global.u16 	%rs12, [%rd24+704];
	// begin inline asm
	{  cvt.f32.f16 %f345, %rs12;}

	// end inline asm
	max.f32 	%f326, %f326, %f345;
$L__BB255_28:
	setp.le.s64 	%p15, %rd30, %rd17;
	mov.f32 	%f347, 0fFF800000;
	@%p15 bra 	$L__BB255_30;
	ld.global.u16 	%rs13, [%rd24+768];
	// begin inline asm
	{  cvt.f32.f16 %f347, %rs13;}

	// end inline asm
	max.f32 	%f326, %f326, %f347;
$L__BB255_30:
	setp.le.s64 	%p16, %rd30, %rd18;
	mov.f32 	%f349, 0fFF800000;
	@%p16 bra 	$L__BB255_32;
	ld.global.u16 	%rs14, [%rd24+832];
	// begin inline asm
	{  cvt.f32.f16 %f349, %rs14;}

	// end inline asm
	max.f32 	%f326, %f326, %f349;
$L__BB255_32:
	setp.le.s64 	%p17, %rd30, %rd19;
	mov.f32 	%f351, 0fFF800000;
	@%p17 bra 	$L__BB255_34;
	ld.global.u16 	%rs15, [%rd24+896];
	// begin inline asm
	{  cvt.f32.f16 %f351, %rs15;}

	// end inline asm
	max.f32 	%f326, %f326, %f351;
$L__BB255_34:
	setp.le.s64 	%p18, %rd30, %rd5;
	mov.b32 	%r22, %f326;
	shfl.sync.bfly.b32	%r23|%p19, %r22, 16, 31, -1;
	mov.b32 	%f106, %r23;
	max.f32 	%f107, %f326, %f106;
	mov.b32 	%r24, %f107;
	shfl.sync.bfly.b32	%r25|%p20, %r24, 8, 31, -1;
	mov.b32 	%f108, %r25;
	max.f32 	%f109, %f107, %f108;
	mov.b32 	%r26, %f109;
	shfl.sync.bfly.b32	%r27|%p21, %r26, 4, 31, -1;
	mov.b32 	%f110, %r27;
	max.f32 	%f111, %f109, %f110;
	mov.b32 	%r28, %f111;
	shfl.sync.bfly.b32	%r29|%p22, %r28, 2, 31, -1;
	mov.b32 	%f112, %r29;
	max.f32 	%f113, %f111, %f112;
	mov.b32 	%r30, %f113;
	shfl.sync.bfly.b32	%r31|%p23, %r30, 1, 31, -1;
	mov.b32 	%f114, %r31;
	max.f32 	%f115, %f113, %f114;
	sub.f32 	%f116, %f323, %f115;
	fma.rn.f32 	%f117, %f116, 0f3BBB989D, 0f3F000000;
	cvt.sat.f32.f32 	%f118, %f117;
	mov.f32 	%f119, 0f4B400001;
	mov.f32 	%f120, 0f437C0000;
	fma.rm.f32 	%f121, %f118, %f120, %f119;
	add.f32 	%f122, %f121, 0fCB40007F;
	neg.f32 	%f123, %f122;
	fma.rn.f32 	%f124, %f116, 0f3FB8AA3B, %f123;
	fma.rn.f32 	%f125, %f116, 0f32A57060, %f124;
	mov.b32 	%r32, %f121;
	shl.b32 	%r33, %r32, 23;
	mov.b32 	%f126, %r33;
	ex2.approx.ftz.f32 	%f127, %f125;
	mul.f32 	%f128, %f127, %f126;
	add.f32 	%f129, %f128, 0f00000000;
	sub.f32 	%f130, %f325, %f115;
	fma.rn.f32 	%f131, %f130, 0f3BBB989D, 0f3F000000;
	cvt.sat.f32.f32 	%f132, %f131;
	fma.rm.f32 	%f133, %f132, %f120, %f119;
	add.f32 	%f134, %f133, 0fCB40007F;
	neg.f32 	%f135, %f134;
	fma.rn.f32 	%f136, %f130, 0f3FB8AA3B, %f135;
	fma.rn.f32 	%f137, %f130, 0f32A57060, %f136;
	mov.b32 	%r34, %f133;
	shl.b32 	%r35, %r34, 23;
	mov.b32 	%f138, %r35;
	ex2.approx.ftz.f32 	%f139, %f137;
	mul.f32 	%f140, %f139, %f138;
	add.f32 	%f141, %f129, %f140;
	sub.f32 	%f142, %f327, %f115;
	fma.rn.f32 	%f143, %f142, 0f3BBB989D, 0f3F000000;
	cvt.sat.f32.f32 	%f144, %f143;
	fma.rm.f32 	%f145, %f144, %f120, %f119;
	add.f32 	%f146, %f145, 0fCB40007F;
	neg.f32 	%f147, %f146;
	fma.rn.f32 	%f148, %f142, 0f3FB8AA3B, %f147;
	fma.rn.f32 	%f149, %f142, 0f32A57060, %f148;
	mov.b32 	%r36, %f145;
	shl.b32 	%r37, %r36, 23;
	mov.b32 	%f150, %r37;
	ex2.approx.ftz.f32 	%f151, %f149;
	mul.f32 	%f152, %f151, %f150;
	add.f32 	%f153, %f141, %f152;
	sub.f32 	%f154, %f329, %f115;
	fma.rn.f32 	%f155, %f154, 0f3BBB989D, 0f3F000000;
	cvt.sat.f32.f32 	%f156, %f155;
	fma.rm.f32 	%f157, %f156, %f120, %f119;
	add.f32 	%f158, %f157, 0fCB40007F;
	neg.f32 	%f159, %f158;
	fma.rn.f32 	%f160, %f154, 0f3FB8AA3B, %f159;
	fma.rn.f32 	%f161, %f154, 0f32A57060, %f160;
	mov.b32 	%r38, %f157;
	shl.b32 	%r39, %r38, 23;
	mov.b32 	%f162, %r39;
	ex2.approx.ftz.f32 	%f163, %f161;
	mul.f32 	%f164, %f163, %f162;
	add.f32 	%f165, %f153, %f164;
	sub.f32 	%f166, %f331, %f115;
	fma.rn.f32 	%f167, %f166, 0f3BBB989D, 0f3F000000;
	cvt.sat.f32.f32 	%f168, %f167;
	fma.rm.f32 	%f169, %f168, %f120, %f119;
	add.f32 	%f170, %f169, 0fCB40007F;
	neg.f32 	%f171, %f170;
	fma.rn.f32 	%f172, %f166, 0f3FB8AA3B, %f171;
	fma.rn.f32 	%f173, %f166, 0f32A57060, %f172;
	mov.b32 	%r40, %f169;
	shl.b32 	%r41, %r40, 23;
	mov.b32 	%f174, %r41;
	ex2.approx.ftz.f32 	%f175, %f173;
	mul.f32 	%f176, %f175, %f174;
	add.f32 	%f177, %f165, %f176;
	sub.f32 	%f178, %f333, %f115;
	fma.rn.f32 	%f179, %f178, 0f3BBB989D, 0f3F000000;
	cvt.sat.f32.f32 	%f180, %f179;
	fma.rm.f32 	%f181, %f180, %f120, %f119;
	add.f32 	%f182, %f181, 0fCB40007F;
	neg.f32 	%f183, %f182;
	fma.rn.f32 	%f184, %f178, 0f3FB8AA3B, %f183;
	fma.rn.f32 	%f185, %f178, 0f32A57060, %f184;
	mov.b32 	%r42, %f181;
	shl.b32 	%r43, %r42, 23;
	mov.b32 	%f186, %r43;
	ex2.approx.ftz.f32 	%f187, %f185;
	mul.f32 	%f188, %f187, %f186;
	add.f32 	%f189, %f177, %f188;
	sub.f32 	%f190, %f335, %f115;
	fma.rn.f32 	%f191, %f190, 0f3BBB989D, 0f3F000000;
	cvt.sat.f32.f32 	%f192, %f191;
	fma.rm.f32 	%f193, %f192, %f120, %f119;
	add.f32 	%f194, %f193, 0fCB40007F;
	neg.f32 	%f195, %f194;
	fma.rn.f32 	%f196, %f190, 0f3FB8AA3B, %f195;
	fma.rn.f32 	%f197, %f190, 0f32A57060, %f196;
	mov.b32 	%r44, %f193;
	shl.b32 	%r45, %r44, 23;
	mov.b32 	%f198, %r45;
	ex2.approx.ftz.f32 	%f199, %f197;
	mul.f32 	%f200, %f199, %f198;
	add.f32 	%f201, %f189, %f200;
	sub.f32 	%f202, %f337, %f115;
	fma.rn.f32 	%f203, %f202, 0f3BBB989D, 0f3F000000;
	cvt.sat.f32.f32 	%f204, %f203;
	fma.rm.f32 	%f205, %f204, %f120, %f119;
	add.f32 	%f206, %f205, 0fCB40007F;
	neg.f32 	%f207, %f206;
	fma.rn.f32 	%f208, %f202, 0f3FB8AA3B, %f207;
	fma.rn.f32 	%f209, %f202, 0f32A57060, %f208;
	mov.b32 	%r46, %f205;
	shl.b32 	%r47, %r46, 23;
	mov.b32 	%f210, %r47;
	ex2.approx.ftz.f32 	%f211, %f209;
	mul.f32 	%f212, %f211, %f210;
	add.f32 	%f213, %f201, %f212;
	sub.f32 	%f214, %f339, %f115;
	fma.rn.f32 	%f215, %f214, 0f3BBB989D, 0f3F000000;
	cvt.sat.f32.f32 	%f216, %f215;
	fma.rm.f32 	%f217, %f216, %f120, %f119;
	add.f32 	%f218, %f217, 0fCB40007F;
	neg.f32 	%f219, %f218;
	fma.rn.f32 	%f220, %f214, 0f3FB8AA3B, %f219;
	fma.rn.f32 	%f221, %f214, 0f32A57060, %f220;
	mov.b32 	%r48, %f217;
	shl.b32 	%r49, %r48, 23;
	mov.b32 	%f222, %r49;
	ex2.approx.ftz.f32 	%f223, %f221;
	mul.f32 	%f224, %f223, %f222;
	add.f32 	%f225, %f213, %f224;
	sub.f32 	%f226, %f341, %f115;
	fma.rn.f32 	%f227, %f226, 0f3BBB989D, 0f3F000000;
	cvt.sat.f32.f32 	%f228, %f227;
	fma.rm.f32 	%f229, %f228, %f120, %f119;
	add.f32 	%f230, %f229, 0fCB40007F;
	neg.f32 	%f231, %f230;
	fma.rn.f32 	%f232, %f226, 0f3FB8AA3B, %f231;
	fma.rn.f32 	%f233, %f226, 0f32A57060, %f232;
	mov.b32 	%r50, %f229;
	shl.b32 	%r51, %r50, 23;
	mov.b32 	%f234, %r51;
	ex2.approx.ftz.f32 	%f235, %f233;
	mul.f32 	%f236, %f235, %f234;
	add.f32 	%f237, %f225, %f236;
	sub.f32 	%f238, %f343, %f115;
	fma.rn.f32 	%f239, %f238, 0f3BBB989D, 0f3F000000;
	cvt.sat.f32.f32 	%f240, %f239;
	fma.rm.f32 	%f241, %f240, %f120, %f119;
	add.f32 	%f242, %f241, 0fCB40007F;
	neg.f32 	%f243, %f242;
	fma.rn.f32 	%f244, %f238, 0f3FB8AA3B, %f243;
	fma.rn.f32 	%f245, %f238, 0f32A57060, %f244;
	mov.b32 	%r52, %f241;
	shl.b32 	%r53, %r52, 23;
	mov.b32 	%f246, %r53;
	ex2.approx.ftz.f32 	%f247, %f245;
	mul.f32 	%f248, %f247, %f246;
	add.f32 	%f249, %f237, %f248;
	sub.f32 	%f250, %f345, %f115;
	fma.rn.f32 	%f251, %f250, 0f3BBB989D, 0f3F000000;
	cvt.sat.f32.f32 	%f252, %f251;
	fma.rm.f32 	%f253, %f252, %f120, %f119;
	add.f32 	%f254, %f253, 0fCB40007F;
	neg.f32 	%f255, %f254;
	fma.rn.f32 	%f256, %f250, 0f3FB8AA3B, %f255;
	fma.rn.f32 	%f257, %f250, 0f32A57060, %f256;
	mov.b32 	%r54, %f253;
	shl.b32 	%r55, %r54, 23;
	mov.b32 	%f258, %r55;
	ex2.approx.ftz.f32 	%f259, %f257;
	mul.f32 	%f260, %f259, %f258;
	add.f32 	%f261, %f249, %f260;
	sub.f32 	%f262, %f347, %f115;
	fma.rn.f32 	%f263, %f262, 0f3BBB989D, 0f3F000000;
	cvt.sat.f32.f32 	%f264, %f263;
	fma.rm.f32 	%f265, %f264, %f120, %f119;
	add.f32 	%f266, %f265, 0fCB40007F;
	neg.f32 	%f267, %f266;
	fma.rn.f32 	%f268, %f262, 0f3FB8AA3B, %f267;
	fma.rn.f32 	%f269, %f262, 0f32A57060, %f268;
	mov.b32 	%r56, %f265;
	shl.b32 	%r57, %r56, 23;
	mov.b32 	%f270, %r57;
	ex2.approx.ftz.f32 	%f271, %f269;
	mul.f32 	%f272, %f271, %f270;
	add.f32 	%f273, %f261, %f272;
	sub.f32 	%f274, %f349, %f115;
	fma.rn.f32 	%f275, %f274, 0f3BBB989D, 0f3F000000;
	cvt.sat.f32.f32 	%f276, %f275;
	fma.rm.f32 	%f277, %f276, %f120, %f119;
	add.f32 	%f278, %f277, 0fCB40007F;
	neg.f32 	%f279, %f278;
	fma.rn.f32 	%f280, %f274, 0f3FB8AA3B, %f279;
	fma.rn.f32 	%f281, %f274, 0f32A57060, %f280;
	mov.b32 	%r58, %f277;
	shl.b32 	%r59, %r58, 23;
	mov.b32 	%f282, %r59;
	ex2.approx.ftz.f32 	%f283, %f281;
	mul.f32 	%f284, %f283, %f282;
	add.f32 	%f285, %f273, %f284;
	sub.f32 	%f286, %f351, %f115;
	fma.rn.f32 	%f287, %f286, 0f3BBB989D, 0f3F000000;
	cvt.sat.f32.f32 	%f288, %f287;
	fma.rm.f32 	%f289, %f288, %f120, %f119;
	add.f32 	%f290, %f289, 0fCB40007F;
	neg.f32 	%f291, %f290;
	fma.rn.f32 	%f292, %f286, 0f3FB8AA3B, %f291;
	fma.rn.f32 	%f293, %f286, 0f32A57060, %f292;
	mov.b32 	%r60, %f289;
	shl.b32 	%r61, %r60, 23;
	mov.b32 	%f294, %r61;
	ex2.approx.ftz.f32 	%f295, %f293;
	mul.f32 	%f296, %f295, %f294;
	add.f32 	%f297, %f285, %f296;
	mov.b32 	%r62, %f297;
	shfl.sync.bfly.b32	%r63|%p24, %r62, 16, 31, -1;
	mov.b32 	%f298, %r63;
	add.f32 	%f299, %f297, %f298;
	mov.b32 	%r64, %f299;
	shfl.sync.bfly.b32	%r65|%p25, %r64, 8, 31, -1;
	mov.b32 	%f300, %r65;
	add.f32 	%f301, %f299, %f300;
	mov.b32 	%r66, %f301;
	shfl.sync.bfly.b32	%r67|%p26, %r66, 4, 31, -1;
	mov.b32 	%f302, %r67;
	add.f32 	%f303, %f301, %f302;
	mov.b32 	%r68, %f303;
	shfl.sync.bfly.b32	%r69|%p27, %r68, 2, 31, -1;
	mov.b32 	%f304, %r69;
	add.f32 	%f305, %f303, %f304;
	mov.b32 	%r70, %f305;
	shfl.sync.bfly.b32	%r71|%p28, %r70, 1, 31, -1;
	mov.b32 	%f306, %r71;
	add.f32 	%f307, %f305, %f306;
	div.rn.f32 	%f61, %f128, %f307;
	div.rn.f32 	%f62, %f140, %f307;
	div.rn.f32 	%f63, %f152, %f307;
	div.rn.f32 	%f64, %f164, %f307;
	div.rn.f32 	%f65, %f176, %f307;
	div.rn.f32 	%f66, %f188, %f307;
	div.rn.f32 	%f67, %f200, %f307;
	div.rn.f32 	%f68, %f212, %f307;
	div.rn.f32 	%f69, %f224, %f307;
	div.rn.f32 	%f70, %f236, %f307;
	div.rn.f32 	%f71, %f248, %f307;
	div.rn.f32 	%f72, %f260, %f307;
	div.rn.f32 	%f73, %f272, %f307;
	div.rn.f32 	%f74, %f284, %f307;
	div.rn.f32 	%f75, %f296, %f307;
	mad.lo.s64 	%rd39, %rd41, %rd3, %rd5;
	shl.b64 	%rd40, %rd39, 1;
	add.s64 	%rd25, %rd20, %rd40;
	@%p18 bra 	$L__BB255_36;
	// begin inline asm
	{  cvt.rn.f16.f32 %rs16, %f61;}

	// end inline asm
	st.global.u16 	[%rd25], %rs16;
$L__BB255_36:
	setp.le.s64 	%p29, %rd30, %rd6;
	@%p29 bra 	$L__BB255_38;
	// begin inline asm
	{  cvt.rn.f16.f32 %rs17, %f62;}

	// end inline asm
	st.global.u16 	[%rd25+64], %rs17;
$L__BB255_38:
	setp.le.s64 	%p30, %rd30, %rd7;
	@%p30 bra 	$L__BB255_40;
	// begin inline asm
	{  cvt.rn.f16.f32 %rs18, %f63;}

	// end inline asm
	st.global.u16 	[%rd25+128], %rs18;
$L__BB255_40:
	setp.le.s64 	%p31, %rd30, %rd8;
	@%p31 bra 	$L__BB255_42;
	// begin inline asm
	{  cvt.rn.f16.f32 %rs19, %f64;}

	// end inline asm
	st.global.u16 	[%rd25+192], %rs19;
$L__BB255_42:
	setp.le.s64 	%p32, %rd30, %rd9;
	@%p32 bra 	$L__BB255_44;
	// begin inline asm
	{  cvt.rn.f16.f32 %rs20, %f65;}

	// end inline asm
	st.global.u16 	[%rd25+256], %rs20;
$L__BB255_44:
	setp.le.s64 	%p33, %rd30, %rd10;
	@%p33 bra 	$L__BB255_46;
	// begin inline asm
	{  cvt.rn.f16.f32 %rs21, %f66;}

	// end inline asm
	st.global.u16 	[%rd25+320], %rs21;
$L__BB255_46:
	setp.le.s64 	%p34, %rd30, %rd11;
	@%p34 bra 	$L__BB255_48;
	// begin inline asm
	{  cvt.rn.f16.f32 %rs22, %f67;}

	// end inline asm
	st.global.u16 	[%rd25+384], %rs22;
$L__BB255_48:
	setp.le.s64 	%p35, %rd30, %rd12;
	@%p35 bra 	$L__BB255_50;
	// begin inline asm
	{  cvt.rn.f16.f32 %rs23, %f68;}

	// end inline asm
	st.global.u16 	[%rd25+448], %rs23;
$L__BB255_50:
	setp.le.s64 	%p36, %rd30, %rd13;
	@%p36 bra 	$L__BB255_52;
	// begin inline asm
	{  cvt.rn.f16.f32 %rs24, %f69;}

	// end inline asm
	st.global.u16 	[%rd25+512], %rs24;
$L__BB255_52:
	setp.le.s64 	%p37, %rd30, %rd14;
	@%p37 bra 	$L__BB255_54;
	// begin inline asm
	{  cvt.rn.f16.f32 %rs25, %f70;}

	// end inline asm
	st.global.u16 	[%rd25+576], %rs25;
$L__BB255_54:
	setp.le.s64 	%p38, %rd30, %rd15;
	@%p38 bra 	$L__BB255_56;
	// begin inline asm
	{  cvt.rn.f16.f32 %rs26, %f71;}

	// end inline asm
	st.global.u16 	[%rd25+640], %rs26;
$L__BB255_56:
	setp.le.s64 	%p39, %rd30, %rd16;
	@%p39 bra 	$L__BB255_58;
	// begin inline asm
	{  cvt.rn.f16.f32 %rs27, %f72;}

	// end inline asm
	st.global.u16 	[%rd25+704], %rs27;
$L__BB255_58:
	setp.le.s64 	%p40, %rd30, %rd17;
	@%p40 bra 	$L__BB255_60;
	// begin inline asm
	{  cvt.rn.f16.f32 %rs28, %f73;}

	// end inline asm
	st.global.u16 	[%rd25+768], %rs28;
$L__BB255_60:
	setp.le.s64 	%p41, %rd30, %rd18;
	@%p41 bra 	$L__BB255_62;
	// begin inline asm
	{  cvt.rn.f16.f32 %rs29, %f74;}

	// end inline asm
	st.global.u16 	[%rd25+832], %rs29;
$L__BB255_62:
	setp.le.s64 	%p42, %rd30, %rd19;
	@%p42 bra 	$L__BB255_64;
	// begin inline asm
	{  cvt.rn.f16.f32 %rs30, %f75;}

	// end inline asm
	st.global.u16 	[%rd25+896], %rs30;
$L__BB255_64:
	add.s64 	%rd41, %rd41, %rd22;
	setp.lt.s64 	%p43, %rd41, %rd29;
	@%p43 bra 	$L__BB255_4;
$L__BB255_65:
	ret;

}
	// .globl	_Z15SoftmaxWarpImplI10DirectLoadI6__halffE11DirectStoreIfS1_EfLi1ELi16ELi32ELi1ELb0EL9Algorithm0EEvT_T0_ll
.visible .entry _Z15SoftmaxWarpImplI10DirectLoadI6__halffE11DirectStoreIfS1_EfLi1ELi16ELi32ELi1ELb0EL9Algorithm0EEvT_T0_ll(
	.param .align 8 .b8 _Z15SoftmaxWarpImplI10DirectLoadI6__halffE11DirectStoreIfS1_EfLi1ELi16ELi32ELi1ELb0EL9Algorithm0EEvT_T0_ll_param_0[16],
	.param .align 8 .b8 _Z15SoftmaxWarpImplI10DirectLoadI6__halffE11DirectStoreIfS1_EfLi1ELi16ELi32ELi1ELb0EL9Algorithm0EEvT_T0_ll_param_1[16],
	.param .u64 _Z15SoftmaxWarpImplI10DirectLoadI6__halffE11DirectStoreIfS1_EfLi1ELi16ELi32ELi1ELb0EL9Algorithm0EEvT_T0_ll_param_2,
	.param .u64 _Z15SoftmaxWarpImplI10DirectLoadI6__halffE11DirectStoreIfS1_EfLi1ELi16ELi32ELi1ELb0EL9Algorithm0EEvT_T0_ll_param_3
)
{
	.reg .pred 	%p<14>;
	.reg .b16 	%rs<33>;
	.reg .b32 	%r<60>;
	.reg .b32 	%f<263>;
	.reg .b64 	%rd<28>;

	ld.param.u64 	%rd11, [_Z15SoftmaxWarpImplI10DirectLoadI6__halffE11DirectStoreIfS1_EfLi1ELi16ELi32ELi1ELb0EL9Algorithm0EEvT_T0_ll_param_1+8];
	ld.param.u64 	%rd10, [_Z15SoftmaxWarpImplI10DirectLoadI6__halffE11DirectStoreIfS1_EfLi1ELi16ELi32ELi1ELb0EL9Algorithm0EEvT_T0_ll_param_1];
	ld.param.u64 	%rd9, [_Z15SoftmaxWarpImplI10DirectLoadI6__halffE11DirectStoreIfS1_EfLi1ELi16ELi32ELi1ELb0EL9Algorithm0EEvT_T0_ll_param_0+8];
	ld.param.u64 	%rd8, [_Z15SoftmaxWarpImplI10DirectLoadI6__halffE11DirectStoreIfS1_EfLi1ELi16ELi32ELi1ELb0EL9Algorithm0EEvT_T0_ll_param_0];
	ld.param.u64 	%rd12, [_Z15SoftmaxWarpImplI10DirectLoadI6__halffE11DirectStoreIfS1_EfLi1ELi16ELi32ELi1ELb0EL9Algorithm0EEvT_T0_ll_param_2];
	ld.param.u64 	%rd13, [_Z15SoftmaxWarpImplI10DirectLoadI6__halffE11DirectStoreIfS1_EfLi1ELi16ELi32ELi1ELb0EL9Algorithm0EEvT_T0_ll_param_3];
	setp.lt.s64 	%p1, %rd13, 513;
	@%p1 bra 	$L__BB256_2;
	mov.u64 	%rd14, $str;
	cvta.global.u64 	%rd15, %rd14;
	mov.u64 	%rd16, $str$1;
	cvta.global.u64 	%rd17, %rd16;
	mov.u64 	%rd18, __unnamed_252;
	cvta.global.u64 	%rd19, %rd18;
	{ // callseq 251, 0
	.param .b64 param0;
	st.param.b64 	[param0], %rd15;
	.param .b64 param1;
	st.param.b64 	[param1], %rd17;
	.param .b32 param2;
	st.param.b32 	[param2], 358;
	.param .b64 param3;
	st.param.b64 	[param3], %rd19;
	.param .b64 param4;
	st.param.b64 	[param4], 1;
	call.uni 
	__assertfail, 
	(
	param0, 
	param1, 
	param2, 
	param3, 
	param4
	);
	} // callseq 251
$L__BB256_2:
	mov.u32 	%r2, %nctaid.x;
	mov.u32 	%r3, %ntid.y;
	mul.lo.s32 	%r1, %r2, %r3;
	mov.u32 	%r4, %ctaid.x;
	mov.u32 	%r5, %tid.y;
	mad.lo.s32 	%r6, %r4, %r3, %r5;
	cvt.s64.s32 	%rd27, %r6;
	setp.le.s64 	%p2, %rd12, %rd27;
	@%p2 bra 	$L__BB256_5;
	mov.u32 	%r7, %tid.x;
	cvt.u64.u32 	%rd3, %r7;
	cvta.to.global.u64 	%rd4, %rd8;
	cvt.s64.s32 	%rd5, %r1;
$L__BB256_4:
	mad.lo.s64 	%rd20, %rd27, %rd9, %rd3;
	shl.b64 	%rd21, %rd20, 1;
	add.s64 	%rd22, %rd4, %rd21;
	ld.global.u16 	%rs1, [%rd22];
	// begin inline asm
	{  cvt.f32.f16 %f1, %rs1;}

	// end inline asm
	max.f32 	%f33, %f1, 0fFF800000;
	ld.global.u16 	%rs2, [%rd22+64];
	// begin inline asm
	{  cvt.f32.f16 %f2, %rs2;}

	// end inline asm
	max.f32 	%f34, %f33, %f2;
	ld.global.u16 	%rs3, [%rd22+128];
	// begin inline asm
	{  cvt.f32.f16 %f3, %rs3;}

	// end inline asm
	max.f32 	%f35, %f34, %f3;
	ld.global.u16 	%rs4, [%rd22+192];
	// begin inline asm
	{  cvt.f32.f16 %f4, %rs4;}

	// end inline asm
	max.f32 	%f36, %f35, %f4;
	ld.global.u16 	%rs5, [%rd22+256];
	// begin inline asm
	{  cvt.f32.f16 %f5, %rs5;}

	// end inline asm
	max.f32 	%f37, %f36, %f5;
	ld.global.u16 	%rs6, [%rd22+320];
	// begin inline asm
	{  cvt.f32.f16 %f6, %rs6;}

	// end inline asm
	max.f32 	%f38, %f37, %f6;
	ld.global.u16 	%rs7, [%rd22+384];
	// begin inline asm
	{  cvt.f32.f16 %f7, %rs7;}

	// end inline asm
	max.f32 	%f39, %f38, %f7;
	ld.global.u16 	%rs8, [%rd22+448];
	// begin inline asm
	{  cvt.f32.f16 %f8, %rs8;}

	// end inline asm
	max.f32 	%f40, %f39, %f8;
	ld.global.u16 	%rs9, [%rd22+512];
	// begin inline asm
	{  cvt.f32.f16 %f9, %rs9;}

	// end inline asm
	max.f32 	%f41, %f40, %f9;
	ld.global.u16 	%rs10, [%rd22+576];
	// begin inline asm
	{  cvt.f32.f16 %f10, %rs10;}

	// end inline asm
	max.f32 	%f42, %f41, %f10;
	ld.global.u16 	%rs11, [%rd22+640];
	// begin inline asm
	{  cvt.f32.f16 %f11, %rs11;}

	// end inline asm
	max.f32 	%f43, %f42, %f11;
	ld.global.u16 	%rs12, [%rd22+704];
	// begin inline asm
	{  cvt.f32.f16 %f12, %rs12;}

	// end inline asm
	max.f32 	%f44, %f43, %f12;
	ld.global.u16 	%rs13, [%rd22+768];
	// begin inline asm
	{  cvt.f32.f16 %f13, %rs13;}

	// end inline asm
	max.f32 	%f45, %f44, %f13;
	ld.global.u16 	%rs14, [%rd22+832];
	// begin inline asm
	{  cvt.f32.f16 %f14, %rs14;}

	// end inline asm
	max.f32 	%f46, %f45, %f14;
	ld.global.u16 	%rs15, [%rd22+896];
	// begin inline asm
	{  cvt.f32.f16 %f15, %rs15;}

	// end inline asm
	max.f32 	%f47, %f46, %f15;
	ld.global.u16 	%rs16, [%rd22+960];
	// begin inline asm
	{  cvt.f32.f16 %f16, %rs16;}

	// end inline asm
	max.f32 	%f48, %f47, %f16;
	mov.b32 	%r8, %f48;
	shfl.sync.bfly.b32	%r9|%p3, %r8, 16, 31, -1;
	mov.b32 	%f49, %r9;
	max.f32 	%f50, %f48, %f49;
	mov.b32 	%r10, %f50;
	shfl.sync.bfly.b32	%r11|%p4, %r10, 8, 31, -1;
	mov.b32 	%f51, %r11;
	max.f32 	%f52, %f50, %f51;
	mov.b32 	%r12, %f52;
	shfl.sync.bfly.b32	%r13|%p5, %r12, 4, 31, -1;
	mov.b32 	%f53, %r13;
	max.f32 	%f54, %f52, %f53;
	mov.b32 	%r14, %f54;
	shfl.sync.bfly.b32	%r15|%p6, %r14, 2, 31, -1;
	mov.b32 	%f55, %r15;
	max.f32 	%f56, %f54, %f55;
	mov.b32 	%r16, %f56;
	shfl.sync.bfly.b32	%r17|%p7, %r16, 1, 31, -1;
	mov.b32 	%f57, %r17;
	max.f32 	%f58, %f56, %f57;
	sub.f32 	%f59, %f1, %f58;
	fma.rn.f32 	%f60, %f59, 0f3BBB989D, 0f3F000000;
	cvt.sat.f32.f32 	%f61, %f60;
	mov.f32 	%f62, 0f4B400001;
	mov.f32 	%f63, 0f437C0000;
	fma.rm.f32 	%f64, %f61, %f63, %f62;
	add.f32 	%f65, %f64, 0fCB40007F;
	neg.f32 	%f66, %f65;
	fma.rn.f32 	%f67, %f59, 0f3FB8AA3B, %f66;
	fma.rn.f32 	%f68, %f59, 0f32A57060, %f67;
	mov.b32 	%r18, %f64;
	shl.b32 	%r19, %r18, 23;
	mov.b32 	%f69, %r19;
	ex2.approx.ftz.f32 	%f70, %f68;
	mul.f32 	%f71, %f70, %f69;
	add.f32 	%f72, %f71, 0f00000000;
	sub.f32 	%f73, %f2, %f58;
	fma.rn.f32 	%f74, %f73, 0f3BBB989D, 0f3F000000;
	cvt.sat.f32.f32 	%f75, %f74;
	fma.rm.f32 	%f76, %f75, %f63, %f62;
	add.f32 	%f77, %f76, 0fCB40007F;
	neg.f32 	%f78, %f77;
	fma.rn.f32 	%f79, %f73, 0f3FB8AA3B, %f78;
	fma.rn.f32 	%f80, %f73, 0f32A57060, %f79;
	mov.b32 	%r20, %f76;
	shl.b32 	%r21, %r20, 23;
	mov.b32 	%f81, %r21;
	ex2.approx.ftz.f32 	%f82, %f80;
	mul.f32 	%f83, %f82, %f81;
	add.f32 	%f84, %f72, %f83;
	sub.f32 	%f85, %f3, %f58;
	fma.rn.f32 	%f86, %f85, 0f3BBB989D, 0f3F000000;
	cvt.sat.f32.f32 	%f87, %f86;
	fma.rm.f32 	%f88, %f87, %f63, %f62;
	add.f32 	%f89, %f88, 0fCB40007F;
	neg.f32 	%f90, %f89;
	fma.rn.f32 	%f91, %f85, 0f3FB8AA3B, %f90;
	fma.rn.f32 	%f92, %f85, 0f32A57060, %f91;
	mov.b32 	%r22, %f88;
	shl.b32 	%r23, %r22, 23;
	mov.b32 	%f93, %r23;
	ex2.approx.ftz.f32 	%f94, %f92;
	mul.f32 	%f95, %f94, %f93;
	add.f32 	%f96, %f84, %f95;
	sub.f32 	%f97, %f4, %f58;
	fma.rn.f32 	%f98, %f97, 0f3BBB989D, 0f3F000000;
	cvt.sat.f32.f32 	%f99, %f98;
	fma.rm.f32 	%f100, %f99, %f63, %f62;
	add.f32 	%f101, %f100, 0fCB40007F;
	neg.f32 	%f102, %f101;
	fma.rn.f32 	%f103, %f97, 0f3FB8AA3B, %f102;
	fma.rn.f32 	%f104, %f97, 0f32A57060, %f103;
	mov.b32 	%r24, %f100;
	shl.b32 	%r25, %r24, 23;
	mov.b32 	%f105, %r25;
	ex2.approx.ftz.f32 	%f106, %f104;
	mul.f32 	%f107, %f106, %f105;
	add.f32 	%f108, %f96, %f107;
	sub.f32 	%f109, %f5, %f58;
	fma.rn.f32 	%f110, %f109, 0f3BBB989D, 0f3F000000;
	cvt.sat.f32.f32 	%f111, %f110;
	fma.rm.f32 	%f112, %f111, %f63, %f62;
	add.f32 	%f113, %f112, 0fCB40007F;
	neg.f32 	%f114, %f113;
	fma.rn.f32 	%f115, %f109, 0f3FB8AA3B, %f114;
	fma.rn.f32 	%f116, %f109, 0f32A57060, %f115;
	mov.b32 	%r26, %f112;
	shl.b32 	%r27, %r26, 23;
	mov.b32 	%f117, %r27;
	ex2.approx.ftz.f32 	%f118, %f116;
	mul.f32 	%f119, %f118, %f117;
	add.f32 	%f120, %f108, %f119;
	sub.f32 	%f121, %f6, %f58;
	fma.rn.f32 	%f122, %f121, 0f3BBB989D, 0f3F000000;
	cvt.sat.f32.f32 	%f123, %f122;
	fma.rm.f32 	%f124, %f123, %f63, %f62;
	add.f32 	%f125, %f124, 0fCB40007F;
	neg.f32 	%f126, %f125;
	fma.rn.f32 	%f127, %f121, 0f3FB8AA3B, %f126;
	fma.rn.f32 	%f128, %f121, 0f32A57060, %f127;
	mov.b32 	%r28, %f124;
	shl.b32 	%r29, %r28, 23;
	mov.b32 	%f129, %r29;
	ex2.approx.ftz.f32 	%f130, %f128;
	mul.f32 	%f131, %f130, %f129;
	add.f32 	%f132, %f120, %f131;
	sub.f32 	%f133, %f7, %f58;
	fma.rn.f32 	%f134, %f133, 0f3BBB989D, 0f3F000000;
	cvt.sat.f32.f32 	%f135, %f134;
	fma.rm.f32 	%f136, %f135, %f63, %f62;
	add.f32 	%f137, %f136, 0fCB40007F;
	neg.f32 	%f138, %f137;
	fma.rn.f32 	%f139, %f133, 0f3FB8AA3B, %f138;
	fma.rn.f32 	%f140, %f133, 0f32A57060, %f139;
	mov.b32 	%r30, %f136;
	shl.b32 	%r31, %r30, 23;
	mov.b32 	%f141, %r31;
	ex2.approx.ftz.f32 	%f142, %f140;
	mul.f32 	%f143, %f142, %f141;
	add.f32 	%f144, %f132, %f143;
	sub.f32 	%f145, %f8, %f58;
	fma.rn.f32 	%f146, %f145, 0f3BBB989D, 0f3F000000;
	cvt.sat.f32.f32 	%f147, %f146;
	fma.rm.f32 	%f148, %f147, %f63, %f62;
	add.f32 	%f149, %f148, 0fCB40007F;
	neg.f32 	%f150, %f149;
	fma.rn.f32 	%f151, %f145, 0f3FB8AA3B, %f150;
	fma.rn.f32 	%f152, %f145, 0f32A57060, %f151;
	mov.b32 	%r32, %f148;
	shl.b32 	%r33, %r32, 23;
	mov.b32 	%f153, %r33;
	ex2.approx.ftz.f32 	%f154, %f152;
	mul.f32 	%f155, %f154, %f153;
	add.f32 	%f156, %f144, %f155;
	sub.f32 	%f157, %f9, %f58;
	fma.rn.f32 	%f158, %f157, 0f3BBB989D, 0f3F000000;
	cvt.sat.f32.f32 	%f159, %f158;
	fma.rm.f32 	%f160, %f159, %f63, %f62;
	add.f32 	%f161, %f160, 0fCB40007F;
	neg.f32 	%f162, %f161;
	fma.rn.f32 	%f163, %f157, 0f3FB8AA3B, %f162;
	fma.rn.f32 	%f164, %f157, 0f32A57060, %f163;
	mov.b32 	%r34, %f160;
	shl.b32 	%r35, %r34, 23;
	mov.b32 	%f165, %r35;
	ex2.approx.ftz.f32 	%f166, %f164;
	mul.f32 	%f167, %f166, %f165;
	add.f32 	%f168, %f156, %f167;
	sub.f32 	%f169, %f10, %f58;
	fma.rn.f32 	%f170, %f169, 0f3BBB989D, 0f3F000000;
	cvt.sat.f32.f32 	%f171, %f170;
	fma.rm.f32 	%f172, %f171, %f63, %f62;
	add.f32 	%f173, %f172, 0fCB40007F;
	neg.f32 	%f174, %f173;
	fma.rn.f32 	%f175, %f169, 0f3FB8AA3B, %f174;
	fma.rn.f32 	%f176, %f169, 0f32A57060, %f175;
	mov.b32 	%r36, %f172;
	shl.b32 	%r37, %r36, 23;
	mov.b32 	%f177, %r37;
	ex2.approx.ftz.f32 	%f178, %f176;
	mul.f32 	%f179, %f178, %f177;
	add.f32 	%f180, %f168, %f179;
	sub.f32 	%f181, %f11, %f58;
	fma.rn.f32 	%f182, %f181, 0f3BBB989D, 0f3F000000;
	cvt.sat.f32.f32 	%f183, %f182;
	fma.rm.f32 	%f184, %f183, %f63, %f62;
	add.f32 	%f185, %f184, 0fCB40007F;
	neg.f32 	%f186, %f185;
	fma.rn.f32 	%f187, %f181, 0f3FB8AA3B, %f186;
	fma.rn.f32 	%f188, %f181, 0f32A57060, %f187;
	mov.b32 	%r38, %f184;
	shl.b32 	%r39, %r38, 23;
	mov.b32 	%f189, %r39;
	ex2.approx.ftz.f32 	%f190, %f188;
	mul.f32 	%f191, %f190, %f189;
	add.f32 	%f192, %f180, %f191;
	sub.f32 	%f193, %f12, %f58;
	fma.rn.f32 	%f194, %f193, 0f3BBB989D, 0f3F000000;
	cvt.sat.f32.f32 	%f195, %f194;
	fma.rm.f32 	%f196, %f195, %f63, %f62;
	add.f32 	%f197, %f196, 0fCB40007F;
	neg.f32 	%f198, %f197;
	fma.rn.f32 	%f199, %f193, 0f3FB8AA3B, %f198;
	fma.rn.f32 	%f200, %f193, 0f32A57060, %f199;
	mov.b32 	%r40, %f196;
	shl.b32 	%r41, %r40, 23;
	mov.b32 	%f201, %r41;
	ex2.approx.ftz.f32 	%f202, %f200;
	mul.f32 	%f203, %f202, %f201;
	add.f32 	%f204, %f192, %f203;
	sub.f32 	%f205, %f13, %f58;
	fma.rn.f32 	%f206, %f205, 0f3BBB989D, 0f3F000000;
	cvt.sat.f32.f32 	%f207, %f206;
	fma.rm.f32 	%f208, %f207, %f63, %f62;
	add.f32 	%f209, %f208, 0fCB40007F;
	neg.f32 	%f210, %f209;
	fma.rn.f32 	%f211, %f205, 0f3FB8AA3B, %f210;
	fma.rn.f32 	%f212, %f205, 0f32A57060, %f211;
	mov.b32 	%r42, %f208;
	shl.b32 	%r43, %r42, 23;
	mov.b32 	%f213, %r43;
	ex2.approx.ftz.f32 	%f214, %f212;
	mul.f32 	%f215, %f214, %f213;
	add.f32 	%f216, %f204, %f215;
	sub.f32 	%f217, %f14, %f58;
	fma.rn.f32 	%f218, %f217, 0f3BBB989D, 0f3F000000;
	cvt.sat.f32.f32 	%f219, %f218;
	fma.rm.f32 	%f220, %f219, %f63, %f62;
	add.f32 	%f221, %f220, 0fCB40007F;
	neg.f32 	%f222, %f221;
	fma.rn.f32 	%f223, %f217, 0f3FB8AA3B, %f222;
	fma.rn.f32 	%f224, %f217, 0f32A57060, %f223;
	mov.b32 	%r44, %f220;
	shl.b32 	%r45, %r44, 23;
	mov.b32 	%f225, %r45;
	ex2.approx.ftz.f32 	%f226, %f224;
	mul.f32 	%f227, %f226, %f225;
	add.f32 	%f228, %f216, %f227;
	sub.f32 	%f229, %f15, %f58;
	fma.rn.f32 	%f230, %f229, 0f3BBB989D, 0f3F000000;
	cvt.sat.f32.f32 	%f231, %f230;
	fma.rm.f32 	%f232, %f231, %f63, %f62;
	add.f32 	%f233, %f232, 0fCB40007F;
	neg.f32 	%f234, %f233;
	fma.rn.f32 	%f235, %f229, 0f3FB8AA3B, %f234;
	fma.rn.f32 	%f236, %f229, 0f32A57060, %f235;
	mov.b32 	%r46, %f232;
	shl.b32 	%r47, %r46, 23;
	mov.b32 	%f237, %r47;
	ex2.approx.ftz.f32 	%f238, %f236;
	mul.f32 	%f239, %f238, %f237;
	add.f32 	%f240, %f228, %f239;
	sub.f32 	%f241, %f16, %f58;
	fma.rn.f32 	%f242, %f241, 0f3BBB989D, 0f3F000000;
	cvt.sat.f32.f32 	%f243, %f242;
	fma.rm.f32 	%f244, %f243, %f63, %f62;
	add.f32 	%f245, %f244, 0fCB40007F;
	neg.f32 	%f246, %f245;
	fma.rn.f32 	%f247, %f241, 0f3FB8AA3B, %f246;
	fma.rn.f32 	%f248, %f241, 0f32A57060, %f247;
	mov.b32 	%r48, %f244;
	shl.b32 	%r49, %r48, 23;
	mov.b32 	%f249, %r49;
	ex2.approx.ftz.f32 	%f250, %f248;
	mul.f32 	%f251, %f250, %f249;
	add.f32 	%f252, %f240, %f251;
	mov.b32 	%r50, %f252;
	shfl.sync.bfly.b32	%r51|%p8, %r50, 16, 31, -1;
	mov.b32 	%f253, %r51;
	add.f32 	%f254, %f252, %f253;
	mov.b32 	%r52, %f254;
	shfl.sync.bfly.b32	%r53|%p9, %r52, 8, 31, -1;
	mov.b32 	%f255, %r53;
	add.f32 	%f256, %f254, %f255;
	mov.b32 	%r54, %f256;
	shfl.sync.bfly.b32	%r55|%p10, %r54, 4, 31, -1;
	mov.b32 	%f257, %r55;
	add.f32 	%f258, %f256, %f257;
	mov.b32 	%r56, %f258;
	shfl.sync.bfly.b32	%r57|%p11, %r56, 2, 31, -1;
	mov.b32 	%f259, %r57;
	add.f32 	%f260, %f258, %f259;
	mov.b32 	%r58, %f260;
	shfl.sync.bfly.b32	%r59|%p12, %r58, 1, 31, -1;
	mov.b32 	%f261, %r59;
	add.f32 	%f262, %f260, %f261;
	div.rn.f32 	%f17, %f71, %f262;
	div.rn.f32 	%f18, %f83, %f262;
	div.rn.f32 	%f19, %f95, %f262;
	div.rn.f32 	%f20, %f107, %f262;
	div.rn.f32 	%f21, %f119, %f262;
	div.rn.f32 	%f22, %f131, %f262;
	div.rn.f32 	%f23, %f143, %f262;
	div.rn.f32 	%f24, %f155, %f262;
	div.rn.f32 	%f25, %f167, %f262;
	div.rn.f32 	%f26, %f179, %f262;
	div.rn.f32 	%f27, %f191, %f262;
	div.rn.f32 	%f28, %f203, %f262;
	div.rn.f32 	%f29, %f215, %f262;
	div.rn.f32 	%f30, %f227, %f262;
	div.rn.f32 	%f31, %f239, %f262;
	div.rn.f32 	%f32, %f251, %f262;
	mad.lo.s64 	%rd23, %rd27, %rd11, %rd3;
	// begin inline asm
	{  cvt.rn.f16.f32 %rs17, %f17;}

	// end inline asm
	cvta.to.global.u64 	%rd24, %rd10;
	shl.b64 	%rd25, %rd23, 1;
	add.s64 	%rd26, %rd24, %rd25;
	st.global.u16 	[%rd26], %rs17;
	// begin inline asm
	{  cvt.rn.f16.f32 %rs18, %f18;}

	// end inline asm
	st.global.u16 	[%rd26+64], %rs18;
	// begin inline asm
	{  cvt.rn.f16.f32 %rs19, %f19;}

	// end inline asm
	st.global.u16 	[%rd26+128], %rs19;
	// begin inline asm
	{  cvt.rn.f16.f32 %rs20, %f20;}

	// end inline asm
	st.global.u16 	[%rd26+192], %rs20;
	// begin inline asm
	{  cvt.rn.f16.f32 %rs21, %f21;}

	// end inline asm
	st.global.u16 	[%rd26+256], %rs21;
	// begin inline asm
	{  cvt.rn.f16.f32 %rs22, %f22;}

	// end inline asm
	st.global.u16 	[%rd26+320], %rs22;
	// begin inline asm
	{  cvt.rn.f16.f32 %rs23, %f23;}

	// end inline asm
	st.global.u16 	[%rd26+384], %rs23;
	// begin inline asm
	{  cvt.rn.f16.f32 %rs24, %f24;}

	// end inline asm
	st.global.u16 	[%rd26+448], %rs24;
	// begin inline asm
	{  cvt.rn.f16.f32 %rs25, %f25;}

	// end inline asm
	st.global.u16 	[%rd26+512], %rs25;
	// begin inline asm
	{  cvt.rn.f16.f32 %rs26, %f26;}

	// end inline asm
	st.global.u16 	[%rd26+576], %rs26;
	// begin inline asm
	{  cvt.rn.f16.f32 %rs27, %f27;}

	// end inline asm
	st.global.u16 	[%rd26+640], %rs27;
	// begin inline asm
	{  cvt.rn.f16.f32 %rs28, %f28;}

	// end inline asm
	st.global.u16 	[%rd26+704], %rs28;
	// begin inline asm
	{  cvt.rn.f16.f32 %rs29, %f29;}

	// end inline asm
	st.global.u16 	[%rd26+768], %rs29;
	// begin inline asm
	{  cvt.rn.f16.f32 %rs30, %f30;}

	// end inline asm
	st.global.u16 	[%rd26+832], %rs30;
	// begin inline asm
	{  cvt.rn.f16.f32 %rs31, %f31;}

	// end inline asm
	st.global.u16 	[%rd26+896], %rs31;
	// begin inline asm
	{  cvt.rn.f16.f32 %rs32, %f32;}

	// end inline asm
	st.global.u16 	[%rd26+960], %rs32;
	add.s64 	%rd27, %rd27, %rd5;
	setp.lt.s64 	%p13, %rd27, %rd12;
	@%p13 bra 	$L__BB256_4;
$L__BB256_5:
	ret;

}
	// .globl	_Z15SoftmaxWarpImplI10DirectLoadI6__halffE11DirectStoreIfS1_EfLi1ELi16ELi32ELi1ELb1EL9Algorithm0EEvT_T0_ll
.visible .entry _Z15SoftmaxWarpImplI10DirectLoadI6__halffE11DirectStoreIfS1_EfLi1ELi16ELi32ELi1ELb1EL9Algorithm0EEvT_T0_ll(
	.param .align 8 .b8 _Z15SoftmaxWarpImplI10DirectLoadI6__halffE11DirectStoreIfS1_EfLi1ELi16ELi32ELi1ELb1EL9Algorithm0EEvT_T0_ll_param_0[16],
	.param .align 8 .b8 _Z15SoftmaxWarpImplI10DirectLoadI6__halffE11DirectStoreIfS1_EfLi1ELi16ELi32ELi1ELb1EL9Algorithm0EEvT_T0_ll_param_1[16],
	.param .u64 _Z15SoftmaxWarpImplI10DirectLoadI6__halffE11DirectStoreIfS1_EfLi1ELi16ELi32ELi1ELb1EL9Algorithm0EEvT_T0_ll_param_2,
	.param .u64 _Z15SoftmaxWarpImplI10DirectLoadI6__halffE11DirectStoreIfS1_EfLi1ELi16ELi32ELi1ELb1EL9Algorithm0EEvT_T0_ll_param_3
)
{
	.reg .pred 	%p<46>;
	.reg .b16 	%rs<33>;
	.reg .b32 	%r<75>;
	.reg .b32 	%f<375>;
	.reg .b64 	%rd<43>;

	ld.param.u64 	%rd28, [_Z15SoftmaxWarpImplI10DirectLoadI6__halffE11DirectStoreIfS1_EfLi1ELi16ELi32ELi1ELb1EL9Algorithm0EEvT_T0_ll_param_1+8];
	ld.param.u64 	%rd27, [_Z15SoftmaxWarpImplI10DirectLoadI6__halffE11DirectStoreIfS1_EfLi1ELi16ELi32ELi1ELb1EL9Algorithm0EEvT_T0_ll_param_1];
	ld.param.u64 	%rd26, [_Z15SoftmaxWarpImplI10DirectLoadI6__halffE11DirectStoreIfS1_EfLi1ELi16ELi32ELi1ELb1EL9Algorithm0EEvT_T0_ll_param_0+8];
	ld.param.u64 	%rd25, [_Z15SoftmaxWarpImplI10DirectLoadI6__halffE11DirectStoreIfS1_EfLi1ELi16ELi32ELi1ELb1EL9Algorithm0EEvT_T0_ll_param_0];
	ld.param.u64 	%rd29, [_Z15SoftmaxWarpImplI10DirectLoadI6__halffE11DirectStoreIfS1_EfLi1ELi16ELi32ELi1ELb1EL9Algorithm0EEvT_T0_ll_param_2];
	ld.param.u64 	%rd30, [_Z15SoftmaxWarpImplI10DirectLoadI6__halffE11DirectStoreIfS1_EfLi1ELi16ELi32ELi1ELb1EL9Algorithm0EEvT_T0_ll_param_3];
	setp.lt.s64 	%p1, %rd30, 513;
	@%p1 bra 	$L__BB257_2;
	mov.u64 	%rd31, $str;
	cvta.global.u64 	%rd32, %rd31;
	mov.u64 	%rd33, $str$1;
	cvta.global.u64 	%rd34, %rd33;
	mov.u64 	%rd35, __unnamed_253;
	cvta.global.u64 	%rd36, %rd35;
	{ // callseq 252, 0
	.param .b64 param0;
	st.param.b64 	[param0], %rd32;
	.param .b64 param1;
	st.param.b64 	[param1], %rd34;
	.param .b32 param2;
	st.param.b32 	[param2], 358;
	.param .b64 param3;
	st.param.b64 	[param3], %rd36;
	.param .b64 param4;
	st.param.b64 	[param4], 1;
	call.uni 
	__assertfail, 
	(
	param0, 
	param1, 
	param2, 
	param3, 
	param4
	);
	} // callseq 252
$L__BB257_2:
	mov.u32 	%r2, %nctaid.x;
	mov.u32 	%r3, %ntid.y;
	mul.lo.s32 	%r1, %r2, %r3;
	mov.u32 	%r4, %ctaid.x;
	mov.u32 	%r5, %tid.y;
	mad.lo.s32 	%r6, %r4, %r3, %r5;
	cvt.s64.s32 	%rd42, %r6;
	setp.le.s64 	%p2, %rd29, %rd42;
	@%p2 bra 	$L__BB257_69;
	mov.u32 	%r7, %tid.x;
	cvt.u64.u32 	%rd3, %r7;
	add.s32 	%r8, %r7, 32;
	cvt.u64.u32 	%rd4, %r8;
	add.s32 	%r9, %r7, 64;
	cvt.u64.u32 	%rd5, %r9;
	add.s32 	%r10, %r7, 96;
	cvt.u64.u32 	%rd6, %r10;
	add.s32 	%r11, %r7, 128;
	cvt.u64.u32 	%rd7, %r11;
	add.s32 	%r12, %r7, 160;
	cvt.u64.u32 	%rd8, %r12;
	add.s32 	%r13, %r7, 192;
	cvt.u64.u32 	%rd9, %r13;
	add.s32 	%r14, %r7, 224;
	cvt.u64.u32 	%rd10, %r14;
	add.s32 	%r15, %r7, 256;
	cvt.u64.u32 	%rd11, %r15;
	add.s32 	%r16, %r7, 288;
	cvt.u64.u32 	%rd12, %r16;
	add.s32 	%r17, %r7, 320;
	cvt.u64.u32 	%rd13, %r17;
	add.s32 	%r18, %r7, 352;
	cvt.u64.u32 	%rd14, %r18;
	add.s32 	%r19, %r7, 384;
	cvt.u64.u32 	%rd15, %r19;
	add.s32 	%r20, %r7, 416;
	cvt.u64.u32 	%rd16, %r20;
	add.s32 	%r21, %r7, 448;
	cvt.u64.u32 	%rd17, %r21;
	add.s32 	%r22, %r7, 480;
	cvt.u64.u32 	%rd18, %r22;
	cvta.to.global.u64 	%rd19, %rd27;
	cvt.s64.s32 	%rd20, %r1;
$L__BB257_4:
	setp.le.s64 	%p3, %rd30, %rd3;
	mad.lo.s64 	%rd37, %rd42, %rd26, %rd3;
	cvta.to.global.u64 	%rd38, %rd25;
	shl.b64 	%rd39, %rd37, 1;
	add.s64 	%rd22, %rd38, %rd39;
	mov.f32 	%f343, 0fFF800000;
	mov.f32 	%f346, %f343;
	@%p3 bra 	$L__BB257_6;
	ld.global.u16 	%rs1, [%rd22];
	// begin inline asm
	{  cvt.f32.f16 %f343, %rs1;}

	// end inline asm
	max.f32 	%f346, %f343, 0fFF800000;
$L__BB257_6:
	setp.le.s64 	%p4, %rd30, %rd4;
	mov.f32 	%f345, 0fFF800000;
	@%p4 bra 	$L__BB257_8;
	ld.global.u16 	%rs2, [%rd22+64];
	// begin inline asm
	{  cvt.f32.f16 %f345, %rs2;}

	// end inline asm
	max.f32 	%f346, %f346, %f345;
$L__BB257_8:
	setp.le.s64 	%p5, %rd30, %rd5;
	mov.f32 	%f347, 0fFF800000;
	@%p5 bra 	$L__BB257_10;
	ld.global.u16 	%rs3, [%rd22+128];
	// begin inline asm
	{  cvt.f32.f16 %f347, %rs3;}

	// end inline asm
	max.f32 	%f346, %f346, %f347;
$L__BB257_10:
	setp.le.s64 	%p6, %rd30, %rd6;
	mov.f32 	%f349, 0fFF800000;
	@%p6 bra 	$L__BB257_12;
	ld.global.u16 	%rs4, [%rd22+192];
	// begin inline asm
	{  cvt.f32.f16 %f349, %rs4;}

	// end inline asm
	max.f32 	%f346, %f346, %f349;
$L__BB257_12:
	setp.le.s64 	%p7, %rd30, %rd7;
	mov.f32 	%f351, 0fFF800000;
	@%p7 bra 	$L__BB257_14;
	ld.global.u16 	%rs5, [%rd22+256];
	// begin inline asm
	{  cvt.f32.f16 %f351, %rs5;}

	// end inline asm
	max.f32 	%f346, %f346, %f351;
$L__BB257_14:
	setp.le.s64 	%p8, %rd30, %rd8;
	mov.f32 	%f353, 0fFF800000;
	@%p8 bra 	$L__BB257_16;
	ld.global.u16 	%rs6, [%rd22+320];
	// begin inline asm
	{  cvt.f32.f16 %f353, %rs6;}

	// end inline asm
	max.f32 	%f346, %f346, %f353;
$L__BB257_16:
	setp.le.s64 	%p9, %rd30, %rd9;
	mov.f32 	%f355, 0fFF800000;
	@%p9 bra 	$L__BB257_18;
	ld.global.u16 	%rs7, [%rd22+384];
	// begin inline asm
	{  cvt.f32.f16 %f355, %rs7;}

	// end inline asm
	max.f32 	%f346, %f346, %f355;
$L__BB257_18:
	setp.le.s64 	%p10, %rd30, %rd10;
	mov.f32 	%f357, 0fFF800000;
	@%p10 bra 	$L__BB257_20;
	ld.global.u16 	%rs8, [%rd22+448];
	// begin inline asm
	{  cvt.f32.f16 %f357, %rs8;}

	// end inline asm
	max.f32 	%f346, %f346, %f357;
$L__BB257_20:
	setp.le.s64 	%p11, %rd30, %rd11;
	mov.f32 	%f359, 0fFF800000;
	@%p11 bra 	$L__BB257_22;
	ld.global.u16 	%rs9, [%rd22+512];
	// begin inline asm
	{  cvt.f32.f16 %f359, %rs9;}

	// end inline asm
	max.f32 	%f346, %f346, %f359;
$L__BB257_22:
	setp.le.s64 	%p12, %rd30, %rd12;
	mov.f32 	%f361, 0fFF800000;
	@%p12 bra 	$L__BB257_24;
	ld.global.u16 	%rs10, [%rd22+576];
	// begin inline asm
	{  cvt.f32.f16 %f361, %rs10;}

	// end inline asm
	max.f32 	%f346, %f346, %f361;
$L__BB257_24:
	setp.le.s64 	%p13, %rd30, %rd13;
	mov.f32 	%f363, 0fFF800000;
	@%p13 bra 	$L__BB257_26;
	ld.global.u16 	%rs11, [%rd22+640];
	// begin inline asm
	{  cvt.f32.f16 %f363, %rs11;}

	// end inline asm
	max.f32 	%f346, %f346, %f363;
$L__BB257_26:
	setp.le.s64 	%p14, %rd30, %rd14;
	mov.f32 	%f365, 0fFF800000;
	@%p14 bra 	$L__BB257_28;
	ld.global.u16 	%rs12, [%rd22+704];
	// begin inline asm
	{  cvt.f32.f16 %f365, %rs12;}

	// end inline asm
	max.f32 	%f346, %f346, %f365;
$L__BB257_28:
	setp.le.s64 	%p15, %rd30, %rd15;
	mov.f32 	%f367, 0fFF800000;
	@%p15 bra 	$L__BB257_30;
	ld.global.u16 	%rs13, [%rd22+768];
	// begin inline asm
	{  cvt.f32.f16 %f367, %rs13;}

	// end inline asm
	max.f32 	%f346, %f346, %f367;
$L__BB257_30:
	setp.le.s64 	%p16, %rd30, %rd16;
	mov.f32 	%f369, 0fFF800000;
	@%p16 bra 	$L__BB257_32;
	ld.global.u16 	%rs14, [%rd22+832];
	// begin inline asm
	{  cvt.f32.f16 %f369, %rs14;}

	// end inline asm
	max.f32 	%f346, %f346, %f369;
$L__BB257_32:
	setp.le.s64 	%p17, %rd30, %rd17;
	mov.f32 	%f371, 0fFF800000;
	@%p17 bra 	$L__BB257_34;
	ld.global.u16 	%rs15, [%rd22+896];
	// begin inline asm
	{  cvt.f32.f16 %f371, %rs15;}

	// end inline asm
	max.f32 	%f346, %f346, %f371;
$L__BB257_34:
	setp.le.s64 	%p18, %rd30, %rd18;
	mov.f32 	%f373, 0fFF800000;
	@%p18 bra 	$L__BB257_36;
	ld.global.u16 	%rs16, [%rd22+960];
	// begin inline asm
	{  cvt.f32.f16 %f373, %rs16;}

	// end inline asm
	max.f32 	%f346, %f346, %f373;
$L__BB257_36:
	setp.le.s64 	%p19, %rd30, %rd3;
	mov.b32 	%r23, %f346;
	shfl.sync.bfly.b32	%r24|%p20, %r23, 16, 31, -1;
	mov.b32 	%f113, %r24;
	max.f32 	%f114, %f346, %f113;
	mov.b32 	%r25, %f114;
	shfl.sync.bfly.b32	%r26|%p21, %r25, 8, 31, -1;
	mov.b32 	%f115, %r26;
	max.f32 	%f116, %f114, %f115;
	mov.b32 	%r27, %f116;
	shfl.sync.bfly.b32	%r28|%p22, %r27, 4, 31, -1;
	mov.b32 	%f117, %r28;
	max.f32 	%f118, %f116, %f117;
	mov.b32 	%r29, %f118;
	shfl.sync.bfly.b32	%r30|%p23, %r29, 2, 31, -1;
	mov.b32 	%f119, %r30;
	max.f32 	%f120, %f118, %f119;
	mov.b32 	%r31, %f120;
	shfl.sync.bfly.b32	%r32|%p24, %r31, 1, 31, -1;
	mov.b32 	%f121, %r32;
	max.f32 	%f122, %f120, %f121;
	sub.f32 	%f123, %f343, %f122;
	fma.rn.f32 	%f124, %f123, 0f3BBB989D, 0f3F000000;
	cvt.sat.f32.f32 	%f125, %f124;
	mov.f32 	%f126, 0f4B400001;
	mov.f32 	%f127, 0f437C0000;
	fma.rm.f32 	%f128, %f125, %f127, %f126;
	add.f32 	%f129, %f128, 0fCB40007F;
	neg.f32 	%f130, %f129;
	fma.rn.f32 	%f131, %f123, 0f3FB8AA3B, %f130;
	fma.rn.f32 	%f132, %f123, 0f32A57060, %f131;
	mov.b32 	%r33, %f128;
	shl.b32 	%r34, %r33, 23;
	mov.b32 	%f133, %r34;
	ex2.approx.ftz.f32 	%f134, %f132;
	mul.f32 	%f135, %f134, %f133;
	add.f32 	%f136, %f135, 0f00000000;
	sub.f32 	%f137, %f345, %f122;
	fma.rn.f32 	%f138, %f137, 0f3BBB989D, 0f3F000000;
	cvt.sat.f32.f32 	%f139, %f138;
	fma.rm.f32 	%f140, %f139, %f127, %f126;
	add.f32 	%f141, %f140, 0fCB40007F;
	neg.f32 	%f142, %f141;
	fma.rn.f32 	%f143, %f137, 0f3FB8AA3B, %f142;
	fma.rn.f32 	%f144, %f137, 0f32A57060, %f143;
	mov.b32 	%r35, %f140;
	shl.b32 	%r36, %r35, 23;
	mov.b32 	%f145, %r36;
	ex2.approx.ftz.f32 	%f146, %f144;
	mul.f32 	%f147, %f146, %f145;
	add.f32 	%f148, %f136, %f147;
	sub.f32 	%f149, %f347, %f122;
	fma.rn.f32 	%f150, %f149, 0f3BBB989D, 0f3F000000;
	cvt.sat.f32.f32 	%f151, %f150;
	fma.rm.f32 	%f152, %f151, %f127, %f126;
	add.f32 	%f153, %f152, 0fCB40007F;
	neg.f32 	%f154, %f153;
	fma.rn.f32 	%f155, %f149, 0f3FB8AA3B, %f154;
	fma.rn.f32 	%f156, %f149, 0f32A57060, %f155;
	mov.b32 	%r37, %f152;
	shl.b32 	%r38, %r37, 23;
	mov.b32 	%f157, %r38;
	ex2.approx.ftz.f32 	%f158, %f156;
	mul.f32 	%f159, %f158, %f157;
	add.f32 	%f160, %f148, %f159;
	sub.f32 	%f161, %f349, %f122;
	fma.rn.f32 	%f162, %f161, 0f3BBB989D, 0f3F000000;
	cvt.sat.f32.f32 	%f163, %f162;
	fma.rm.f32 	%f164, %f163, %f127, %f126;
	add.f32 	%f165, %f164, 0fCB40007F;
	neg.f32 	%f166, %f165;
	fma.rn.f32 	%f167, %f161, 0f3FB8AA3B, %f166;
	fma.rn.f32 	%f168, %f161, 0f32A57060, %f167;
	mov.b32 	%r39, %f164;
	shl.b32 	%r40, %r39, 23;
	mov.b32 	%f169, %r40;
	ex2.approx.ftz.f32 	%f170, %f168;
	mul.f32 	%f171, %f170, %f169;
	add.f32 	%f172, %f160, %f171;
	sub.f32 	%f173, %f351, %f122;
	fma.rn.f32 	%f174, %f173, 0f3BBB989D, 0f3F000000;
	cvt.sat.f32.f32 	%f175, %f174;
	fma.rm.f32 	%f176, %f175, %f127, %f126;
	add.f32 	%f177, %f176, 0fCB40007F;
	neg.f32 	%f178, %f177;
	fma.rn.f32 	%f179, %f173, 0f3FB8AA3B, %f178;
	fma.rn.f32 	%f180, %f173, 0f32A57060, %f179;
	mov.b32 	%r41, %f176;
	shl.b32 	%r42, %r41, 23;
	mov.b32 	%f181, %r42;
	ex2.approx.ftz.f32 	%f182, %f180;
	mul.f32 	%f183, %f182, %f181;
	add.f32 	%f184, %f172, %f183;
	sub.f32 	%f185, %f353, %f122;
	fma.rn.f32 	%f186, %f185, 0f3BBB989D, 0f3F000000;
	cvt.sat.f32.f32 	%f187, %f186;
	fma.rm.f32 	%f188, %f187, %f127, %f126;
	add.f32 	%f189, %f188, 0fCB40007F;
	neg.f32 	%f190, %f189;
	fma.rn.f32 	%f191, %f185, 0f3FB8AA3B, %f190;
	fma.rn.f32 	%f192, %f185, 0f32A57060, %f191;
	mov.b32 	%r43, %f188;
	shl.b32 	%r44, %r43, 23;
	mov.b32 	%f193, %r44;
	ex2.approx.ftz.f32 	%f194, %f192;
	mul.f32 	%f195, %f194, %f193;
	add.f32 	%f196, %f184, %f195;
	sub.f32 	%f197, %f355, %f122;
	fma.rn.f32 	%f198, %f197, 0f3BBB989D, 0f3F000000;
	cvt.sat.f32.f32 	%f199, %f198;
	fma.rm.f32 	%f200, %f199, %f127, %f126;
	add.f32 	%f201, %f200, 0fCB40007F;
	neg.f32 	%f202, %f201;
	fma.rn.f32 	%f203, %f197, 0f3FB8AA3B, %f202;
	fma.rn.f32 	%f204, %f197, 0f32A57060, %f203;
	mov.b32 	%r45, %f200;
	shl.b32 	%r46, %r45, 23;
	mov.b32 	%f205, %r46;
	ex2.approx.ftz.f32 	%f206, %f204;
	mul.f32 	%f207, %f206, %f205;
	add.f32 	%f208, %f196, %f207;
	sub.f32 	%f209, %f357, %f122;
	fma.rn.f32 	%f210, %f209, 0f3BBB989D, 0f3F000000;
	cvt.sat.f32.f32 	%f211, %f210;
	fma.rm.f32 	%f212, %f211, %f127, %f126;
	add.f32 	%f213, %f212, 0fCB40007F;
	neg.f32 	%f214, %f213;
	fma.rn.f32 	%f215, %f209, 0f3FB8AA3B, %f214;
	fma.rn.f32 	%f216, %f209, 0f32A57060, %f215;
	mov.b32 	%r47, %f212;
	shl.b32 	%r48, %r47, 23;
	mov.b32 	%f217, %r48;
	ex2.approx.ftz.f32 	%f218, %f216;
	mul.f32 	%f219, %f218, %f217;
	add.f32 	%f220, %f208, %f219;
	sub.f32 	%f221, %f359, %f122;
	fma.rn.f32 	%f222, %f221, 0f3BBB989D, 0f3F000000;
	cvt.sat.f32.f32 	%f223, %f222;
	fma.rm.f32 	%f224, %f223, %f127, %f126;
	add.f32 	%f225, %f224, 0fCB40007F;
	neg.f32 	%f226, %f225;
	fma.rn.f32 	%f227, %f221, 0f3FB8AA3B, %f226;
	fma.rn.f32 	%f228, %f221, 0f32A57060, %f227;
	mov.b32 	%r49, %f224;
	shl.b32 	%r50, %r49, 23;
	mov.b32 	%f229, %r50;
	ex2.approx.ftz.f32 	%f230, %f228;
	mul.f32 	%f231, %f230, %f229;
	add.f32 	%f232, %f220, %f231;
	sub.f32 	%f233, %f361, %f122;
	fma.rn.f32 	%f234, %f233, 0f3BBB989D, 0f3F000000;
	cvt.sat.f32.f32 	%f235, %f234;
	fma.rm.f32 	%f236, %f235, %f127, %f126;
	add.f32 	%f237, %f236, 0fCB40007F;
	neg.f32 	%f238, %f237;
	fma.rn.f32 	%f239, %f233, 0f3FB8AA3B, %f238;
	fma.rn.f32 	%f240, %f233, 0f32A57060, %f239;
	mov.b32 	%r51, %f236;
	shl.b32 	%r52, %r51, 23;
	mov.b32 	%f241, %r52;
	ex2.approx.ftz.f32 	%f242, %f240;
	mul.f32 	%f243, %f242, %f241;
	add.f32 	%f244, %f232, %f243;
	sub.f32 	%f245, %f363, %f122;
	fma.rn.f32 	%f246, %f245, 0f3BBB989D, 0f3F000000;
	cvt.sat.f32.f32 	%f247, %f246;
	fma.rm.f32 	%f248, %f247, %f127, %f126;
	add.f32 	%f249, %f248, 0fCB40007F;
	neg.f32 	%f250, %f249;
	fma.rn.f32 	%f251, %f245, 0f3FB8AA3B, %f250;
	fma.rn.f32 	%f252, %f245, 0f32A57060, %f251;
	mov.b32 	%r53, %f248;
	shl.b32 	%r54, %r53, 23;
	mov.b32 	%f253, %r54;
	ex2.approx.ftz.f32 	%f254, %f252;
	mul.f32 	%f255, %f254, %f253;
	add.f32 	%f256, %f244, %f255;
	sub.f32 	%f257, %f365, %f122;
	fma.rn.f32 	%f258, %f257, 0f3BBB989D, 0f3F000000;
	cvt.sat.f32.f32 	%f259, %f258;
	fma.rm.f32 	%f260, %f259, %f127, %f126;
	add.f32 	%f261, %f260, 0fCB40007F;
	neg.f32 	%f262, %f261;
	fma.rn.f32 	%f263, %f257, 0f3FB8AA3B, %f262;
	fma.rn.f32 	%f264, %f257, 0f32A57060, %f263;
	mov.b32 	%r55, %f260;
	shl.b32 	%r56, %r55, 23;
	mov.b32 	%f265, %r56;
	ex2.approx.ftz.f32 	%f266, %f264;
	mul.f32 	%f267, %f266, %f265;
	add.f32 	%f268, %f256, %f267;
	sub.f32 	%f269, %f367, %f122;
	fma.rn.f32 	%f270, %f269, 0f3BBB989D, 0f3F000000;
	cvt.sat.f32.f32 	%f271, %f270;
	fma.rm.f32 	%f272, %f271, %f127, %f126;
	add.f32 	%f273, %f272, 0fCB40007F;
	neg.f32 	%f274, %f273;
	fma.rn.f32 	%f275, %f269, 0f3FB8AA3B, %f274;
	fma.rn.f32 	%f276, %f269, 0f32A57060, %f275;
	mov.b32 	%r57, %f272;
	shl.b32 	%r58, %r57, 23;
	mov.b32 	%f277, %r58;
	ex2.approx.ftz.f32 	%f278, %f276;
	mul.f32 	%f279, %f278, %f277;
	add.f32 	%f280, %f268, %f279;
	sub.f32 	%f281, %f369, %f122;
	fma.rn.f32 	%f282, %f281, 0f3BBB989D, 0f3F000000;
	cvt.sat.f32.f32 	%f283, %f282;
	fma.rm.f32 	%f284, %f283, %f127, %f126;
	add.f32 	%f285, %f284, 0fCB40007F;
	neg.f32 	%f286, %f285;
	fma.rn.f32 	%f287, %f281, 0f3FB8AA3B, %f286;
	fma.rn.f32 	%f288, %f281, 0f32A57060, %f287;
	mov.b32 	%r59, %f284;
	shl.b32 	%r60, %r59, 23;
	mov.b32 	%f289, %r60;
	ex2.approx.ftz.f32 	%f290, %f288;
	mul.f32 	%f291, %f290, %f289;
	add.f32 	%f292, %f280, %f291;
	sub.f32 	%f293, %f371, %f122;
	fma.rn.f32 	%f294, %f293, 0f3BBB989D, 0f3F000000;
	cvt.sat.f32.f32 	%f295, %f294;
	fma.rm.f32 	%f296, %f295, %f127, %f126;
	add.f32 	%f297, %f296, 0fCB40007F;
	neg.f32 	%f298, %f297;
	fma.rn.f32 	%f299, %f293, 0f3FB8AA3B, %f298;
	fma.rn.f32 	%f300, %f293, 0f32A57060, %f299;
	mov.b32 	%r61, %f296;
	shl.b32 	%r62, %r61, 23;
	mov.b32 	%f301, %r62;
	ex2.approx.ftz.f32 	%f302, %f300;
	mul.f32 	%f303, %f302, %f301;
	add.f32 	%f304, %f292, %f303;
	sub.f32 	%f305, %f373, %f122;
	fma.rn.f32 	%f306, %f305, 0f3BBB989D, 0f3F000000;
	cvt.sat.f32.f32 	%f307, %f306;
	fma.rm.f32 	%f308, %f307, %f127, %f126;
	add.f32 	%f309, %f308, 0fCB40007F;
	neg.f32 	%f310, %f309;
	fma.rn.f32 	%f311, %f305, 0f3FB8AA3B, %f310;
	fma.rn.f32 	%f312, %f305, 0f32A57060, %f311;
	mov.b32 	%r63, %f308;
	shl.b32 	%r64, %r63, 23;
	mov.b32 	%f313, %r64;
	ex2.approx.ftz.f32 	%f314, %f312;
	mul.f32 	%f315, %f314, %f313;
	add.f32 	%f316, %f304, %f315;
	mov.b32 	%r65, %f316;
	shfl.sync.bfly.b32	%r66|%p25, %r65, 16, 31, -1;
	mov.b32 	%f317, %r66;
	add.f32 	%f318, %f316, %f317;
	mov.b32 	%r67, %f318;
	shfl.sync.bfly.b32	%r68|%p26, %r67, 8, 31, -1;
	mov.b32 	%f319, %r68;
	add.f32 	%f320, %f318, %f319;
	mov.b32 	%r69, %f320;
	shfl.sync.bfly.b32	%r70|%p27, %r69, 4, 31, -1;
	mov.b32 	%f321, %r70;
	add.f32 	%f322, %f320, %f321;
	mov.b32 	%r71, %f322;
	shfl.sync.bfly.b32	%r72|%p28, %r71, 2, 31, -1;
	mov.b32 	%f323, %r72;
	add.f32 	%f324, %f322, %f323;
	mov.b32 	%r73, %f324;
	shfl.sync.bfly.b32	%r74|%p29, %r73, 1, 31, -1;
	mov.b32 	%f325, %r74;
	add.f32 	%f326, %f324, %f325;
	div.rn.f32 	%f65, %f135, %f326;
	div.rn.f32 	%f66, %f147, %f326;
	div.rn.f32 	%f67, %f159, %f326;
	div.rn.f32 	%f68, %f171, %f326;
	div.rn.f32 	%f69, %f183, %f326;
	div.rn.f32 	%f70, %f195, %f326;
	div.rn.f32 	%f71, %f207, %f326;
	div.rn.f32 	%f72, %f219, %f326;
	div.rn.f32 	%f73, %f231, %f326;
	div.rn.f32 	%f74, %f243, %f326;
	div.rn.f32 	%f75, %f255, %f326;
	div.rn.f32 	%f76, %f267, %f326;
	div.rn.f32 	%f77, %f279, %f326;
	div.rn.f32 	%f78, %f291, %f326;
	div.rn.f32 	%f79, %f303, %f326;
	div.rn.f32 	%f80, %f315, %f326;
	mad.lo.s64 	%rd40, %rd42, %rd28, %rd3;
	shl.b64 	%rd41, %rd40, 1;
	add.s64 	%rd23, %rd19, %rd41;
	@%p19 bra 	$L__BB257_38;
	// begin inline asm
	{  cvt.rn.f16.f32 %rs17, %f65;}

	// end inline asm
	st.global.u16 	[%rd23], %rs17;
$L__BB257_38:
	setp.le.s64 	%p30, %rd30, %rd4;
	@%p30 bra 	$L__BB257_40;
	// begin inline asm
	{  cvt.rn.f16.f32 %rs18, %f66;}

	// end inline asm
	st.global.u16 	[%rd23+64], %rs18;
$L__BB257_40:
	setp.le.s64 	%p31, %rd30, %rd5;
	@%p31 bra 	$L__BB257_42;
	// begin inline asm
	{  cvt.rn.f16.f32 %rs19, %f67;}

	// end inline asm
	st.global.u16 	[%rd23+128], %rs19;
$L__BB257_42:
	setp.le.s64 	%p32, %rd30, %rd6;
	@%p32 bra 	$L__BB257_44;
	// begin inline asm
	{  cvt.rn.f16.f32 %rs20, %f68;}

	// end inline asm
	st.global.u16 	[%rd23+192], %rs20;
$L__BB257_44:
	setp.le.s64 	%p33, %rd30, %rd7;
	@%p33 bra 	$L__BB257_46;
	// begin inline asm
	{  cvt.rn.f16.f32 %rs21, %f69;}

	// end inline asm
	st.global.u16 	[%rd23+256], %rs21;
$L__BB257_46:
	setp.le.s64 	%p34, %rd30, %rd8;
	@%p34 bra 	$L__BB257_48;
	// begin inline asm
	{  cvt.rn.f16.f32 %rs22, %f70;}

	// end inline asm
	st.global.u16 	[%rd23+320], %rs22;
$L__BB257_48:
	setp.le.s64 	%p35, %rd30, %rd9;
	@%p35 bra 	$L__BB257_50;
	// begin inline asm
	{  cvt.rn.f16.f32 %rs23, %f71;}

	// end inline asm
	st.global.u16 	[%rd23+384], %rs23;
$L__BB257_50:
	setp.le.s64 	%p36, %rd30, %rd10;
	@%p36 bra 	$L__BB257_52;
	// begin inline asm
	{  cvt.rn.f16.f32 %rs24, %f72;}

	// end inline asm
	st.global.u16 	[%rd23+448], %rs24;
$L__BB257_52:
	setp.le.s64 	%p37, %rd30, %rd11;
	@%p37 bra 	$L__BB257_54;
	// begin inline asm
	{  cvt.rn.f16.f32 %rs25, %f73;}

	// end inline asm
	st.global.u16 	[%rd23+512], %rs25;
$L__BB257_54:
	setp.le.s64 	%p38, %rd30, %rd12;
	@%p38 bra 	$L__BB257_56;
	// begin inline asm
	{  cvt.rn.f16.f32 %rs26, %f74;}

	// end inline asm
	st.global.u16 	[%rd23+576], %rs26;
$L__BB257_56:
	setp.le.s64 	%p39, %rd30, %rd13;
	@%p39 bra 	$L__BB257_58;
	// begin inline asm
	{  cvt.rn.f16.f32 %rs27, %f75;}

	// end inline asm
	st.global.u16 	[%rd23+640], %rs27;
$L__BB257_58:
	setp.le.s64 	%p40, %rd30, %rd14;
	@%p40 bra 	$L__BB257_60;
	// begin inline asm
	{  cvt.rn.f16.f32 %rs28, %f76;}

	// end inline asm
	st.global.u16 	[%rd23+704], %rs28;
$L__BB257_60:
	setp.le.s64 	%p41, %rd30, %rd15;
	@%p41 bra 	$L__BB257_62;
	// begin inline asm
	{  cvt.rn.f16.f32 %rs29, %f77;}

	// end inline asm
	st.global.u16 	[%rd23+768], %rs29;
$L__BB257_62:
	setp.le.s64 	%p42, %rd30, %rd16;
	@%p42 bra 	$L__BB257_64;
	// begin inline asm
	{  cvt.rn.f16.f32 %rs30, %f78;}

	// end inline asm
	st.global.u16 	[%rd23+832], %rs30;
$L__BB257_64:
	setp.le.s64 	%p43, %rd30, %rd17;
	@%p43 bra 	$L__BB257_66;
	// begin inline asm
	{  cvt.rn.f16.f32 %rs31, %f79;}

	// end inline asm
	st.global.u16 	[%rd23+896], %rs31;
$L__BB257_66:
	setp.le.s64 	%p44, %rd30, %rd18;
	@%p44 bra 	$L__BB257_68;
	// begin inline asm
	{  cvt.rn.f16.f32 %rs32, %f80;}

	// end inline asm
	st.global.u16 	[%rd23+960], %rs32;
$L__BB257_68:
	add.s64 	%rd42, %rd42, %rd20;
	setp.lt.s64 	%p45, %rd42, %rd29;
	@%p45 bra 	$L__BB257_4;
$L__BB257_69:
	ret;

}
	// .globl	_Z15SoftmaxWarpImplI10DirectLoadI6__halffE11DirectStoreIfS1_EfLi1ELi17ELi32ELi1ELb0EL9Algorithm0EEvT_T0_ll
.visible .entry _Z15SoftmaxWarpImplI10DirectLoadI6__halffE11DirectStoreIfS1_EfLi1ELi17ELi32ELi1ELb0EL9Algorithm0EEvT_T0_ll(
	.param .align 8 .b8 _Z15SoftmaxWarpImplI10DirectLoadI6__halffE11DirectStoreIfS1_EfLi1ELi17ELi32ELi1ELb0EL9Algorithm0EEvT_T0_ll_param_0[16],
	.param .align 8 .b8 _Z15SoftmaxWarpImplI10DirectLoadI6__halffE11DirectStoreIfS1_EfLi1ELi17ELi32ELi1ELb0EL9Algorithm0EEvT_T0_ll_param_1[16],
	.param .u64 _Z15SoftmaxWarpImplI10DirectLoadI6__halffE11DirectStoreIfS1_EfLi1ELi17ELi32ELi1ELb0EL9Algorithm0EEvT_T0_ll_param_2,
	.param .u64 _Z15SoftmaxWarpImplI10DirectLoadI6__halffE11DirectStoreIfS1_EfLi1ELi17ELi32ELi1ELb0EL9Algorithm0EEvT_T0_ll_param_3
)
{
	.reg .pred 	%p<14>;
	.reg .b16 	%rs<35>;
	.reg .b32 	%r<62>;
	.reg .b32 	%f<278>;
	.reg .b64 	%rd<28>;

	ld.param.u64 	%rd11, [_Z15SoftmaxWarpImplI10DirectLoadI6__halffE11DirectStoreIfS1_EfLi1ELi17ELi32ELi1ELb0EL9Algorithm0EEvT_T0_ll_param_1+8];
	ld.param.u64 	%rd10, [_Z15SoftmaxWarpImplI10DirectLoadI6__halffE11DirectStoreIfS1_EfLi1ELi17ELi32ELi1ELb0EL9Algorithm0EEvT_T0_ll_param_1];
	ld.param.u64 	%rd9, [_Z15SoftmaxWarpImplI10DirectLoadI6__halffE11DirectStoreIfS1_EfLi1ELi17ELi32ELi1ELb0EL9Algorithm0EEvT_T0_ll_param_0+8];
	ld.param.u64 	%rd8, [_Z15SoftmaxWarpImplI10DirectLoadI6__halffE11DirectStoreIfS1_EfLi1ELi17ELi32ELi1ELb0EL9Algorithm0EEvT_T0_ll_param_0];
	ld.param.u64 	%rd12, [_Z15SoftmaxWarpImplI10DirectLoadI6__halffE11DirectStoreIfS1_EfLi1ELi17ELi32ELi1ELb0EL9Algorithm0EEvT_T0_ll_param_2];
	ld.param.u64 	%rd13, [_Z15SoftmaxWarpImplI10DirectLoadI6__halffE11DirectStoreIfS1_EfLi1ELi17ELi32ELi1ELb0EL9Algorithm0EEvT_T0_ll_param_3];
	setp.lt.s64 	%p1, %rd13, 545;
	@%p1 bra 	$L__BB258_2;
	mov.u64 	%rd14, $str;
	cvta.global.u64 	%rd15, %rd14;
	mov.u64 	%rd16, $str$1;
	cvta.global.u64 	%rd17, %rd16;
	mov.u64 	%rd18, __unnamed_254;
	cvta.global.u64 	%rd19, %rd18;
	{ // callseq 253, 0
	.param .b64 param0;
	st.param.b64 	[param0], %rd15;
	.param .b64 param1;
	st.param.b64 	[param1], %rd17;
	.param .b32 param2;
	st.param.b32 	[param2], 358;
	.param .b64 param3;
	st.param.b64 	[param3], %rd19;
	.param .b64 param4;
	st.param.b64 	[param4], 1;
	call.uni 
	__assertfail, 
	(
	param0, 
	param1, 
	param2, 
	param3, 
	param4
	);
	} // callseq 253
$L__BB258_2:
	mov.u32 	%r2, %nctaid.x;
	mov.u32 	%r3, %ntid.y;
	mul.lo.s32 	%r1, %r2, %r3;
	mov.u32 	%r4, %ctaid.x;
	mov.u32 	%r5, %tid.y;
	mad.lo.s32 	%r6, %r4, %r3, %r5;
	cvt.s64.s32 	%rd27, %r6;
	setp.le.s64 	%p2, %rd12, %rd27;
	@%p2 bra 	$L__BB258_5;
	mov.u32 	%r7, %tid.x;
	cvt.u64.u32 	%rd3, %r7;
	cvta.to.global.u64 	%rd4, %rd8;
	cvt.s64.s32 	%rd5, %r1;
$L__BB258_4:
	mad.lo.s64 	%rd20, %rd27, %rd9, %rd3;
	shl.b64 	%rd21, %rd20, 1;
	add.s64 	%rd22, %rd4, %rd21;
	ld.global.u16 	%rs1, [%rd22];
	// begin inline asm
	{  cvt.f32.f16 %f1, %rs1;}

	// end inline asm
	max.f32 	%f35, %f1, 0fFF800000;
	ld.global.u16 	%rs2, [%rd22+64];
	// begin inline asm
	{  cvt.f32.f16 %f2, %rs2;}

	// end inline asm
	max.f32 	%f36, %f35, %f2;
	ld.global.u16 	%rs3, [%rd22+128];
	// begin inline asm
	{  cvt.f32.f16 %f3, %rs3;}

	// end inline asm
	max.f32 	%f37, %f36, %f3;
	ld.global.u16 	%rs4, [%rd22+192];
	// begin inline asm
	{  cvt.f32.f16 %f4, %rs4;}

	// end inline asm
	max.f32 	%f38, %f37, %f4;
	ld.global.u16 	%rs5, [%rd22+256];
	// begin inline asm
	{  cvt.f32.f16 %f5, %rs5;}

	// end inline asm
	max.f32 	%f39, %f38, %f5;
	ld.global.u16 	%rs6, [%rd22+320];
	// begin inline asm
	{  cvt.f32.f16 %f6, %rs6;}

	// end inline asm
	max.f32 	%f40, %f39, %f6;
	ld.global.u16 	%rs7, [%rd22+384];
	// begin inline asm
	{  cvt.f32.f16 %f7, %rs7;}

	// end inline asm
	max.f32 	%f41, %f40, %f7;
	ld.global.u16 	%rs8, [%rd22+448];
	// begin inline asm
	{  cvt.f32.f16 %f8, %rs8;}

	// end inline asm
	max.f32 	%f42, %f41, %f8;
	ld.global.u16 	%rs9, [%rd22+512];
	// begin inline asm
	{  cvt.f32.f16 %f9, %rs9;}

	// end inline asm
	max.f32 	%f43, %f42, %f9;
	ld.global.u16 	%rs10, [%rd22+576];
	// begin inline asm
	{  cvt.f32.f16 %f10, %rs10;}

	// end inline asm
	max.f32 	%f44, %f43, %f10;
	ld.global.u16 	%rs11, [%rd22+640];
	// begin inline asm
	{  cvt.f32.f16 %f11, %rs11;}

	// end inline asm
	max.f32 	%f45, %f44, %f11;
	ld.global.u16 	%rs12, [%rd22+704];
	// begin inline asm
	{  cvt.f32.f16 %f12, %rs12;}

	// end inline asm
	max.f32 	%f46, %f45, %f12;
	ld.global.u16 	%rs13, [%rd22+768];
	// begin inline asm
	{  cvt.f32.f16 %f13, %rs13;}

	// end inline asm
	max.f32 	%f47, %f46, %f13;
	ld.global.u16 	%rs14, [%rd22+832];
	// begin inline asm
	{  cvt.f32.f16 %f14, %rs14;}

	// end inline asm
	max.f32 	%f48, %f47, %f14;
	ld.global.u16 	%rs15, [%rd22+896];
	// begin inline asm
	{  cvt.f32.f16 %f15, %rs15;}

	// end inline asm
	max.f32 	%f49, %f48, %f15;
	ld.global.u16 	%rs16, [%rd22+960];
	// begin inline asm
	{  cvt.f32.f16 %f16, %rs16;}

	// end inline asm
	max.f32 	%f50, %f49, %f16;
	ld.global.u16 	%rs17, [%rd22+1024];
	// begin inline asm
	{  cvt.f32.f16 %f17, %rs17;}

	// end inline asm
	max.f32 	%f51, %f50, %f17;
	mov.b32 	%r8, %f51;
	shfl.sync.bfly.b32	%r9|%p3, %r8, 16, 31, -1;
	mov.b32 	%f52, %r9;
	max.f32 	%f53, %f51, %f52;
	mov.b32 	%r10, %f53;
	shfl.sync.bfly.b32	%r11|%p4, %r10, 8, 31, -1;
	mov.b32 	%f54, %r11;
	max.f32 	%f55, %f53, %f54;
	mov.b32 	%r12, %f55;
	shfl.sync.bfly.b32	%r13|%p5, %r12, 4, 31, -1;
	mov.b32 	%f56, %r13;
	max.f32 	%f57, %f55, %f56;
	mov.b32 	%r14, %f57;
	shfl.sync.bfly.b32	%r15|%p6, %r14, 2, 31, -1;
	mov.b32 	%f58, %r15;
	max.f32 	%f59, %f57, %f58;
	mov.b32 	%r16, %f59;
	shfl.sync.bfly.b32	%r17|%p7, %r16, 1, 31, -1;
	mov.b32 	%f60, %r17;
	max.f32 	%f61, %f59, %f60;
	sub.f32 	%f62, %f1, %f61;
	fma.rn.f32 	%f63, %f62, 0f3BBB989D, 0f3F000000;
	cvt.sat.f32.f32 	%f64, %f63;
	mov.f32 	%f65, 0f4B400001;
	mov.f32 	%f66, 0f437C0000;
	fma.rm.f32 	%f67, %f64, %f66, %f65;
	add.f32 	%f68, %f67, 0fCB40007F;
	neg.f32 	%f69, %f68;
	fma.rn.f32 	%f70, %f62, 0f3FB8AA3B, %f69;
	fma.rn.f32 	%f71, %f62, 0f32A57060, %f70;
	mov.b32 	%r18, %f67;
	shl.b32 	%r19, %r18, 23;
	mov.b32 	%f72, %r19;
	ex2.approx.ftz.f32 	%f73, %f71;
	mul.f32 	%f74, %f73, %f72;
	add.f32 	%f75, %f74, 0f00000000;
	sub.f32 	%f76, %f2, %f61;
	fma.rn.f32 	%f77, %f76, 0f3BBB989D, 0f3F000000;
	cvt.sat.f32.f32 	%f78, %f77;
	fma.rm.f32 	%f79, %f78, %f66, %f65;
	add.f32 	%f80, %f79, 0fCB40007F;
	neg.f32 	%f81, %f80;
	fma.rn.f32 	%f82, %f76, 0f3FB8AA3B, %f81;
	fma.rn.f32 	%f83, %f76, 0f32A57060, %f82;
	mov.b32 	%r20, %f79;
	shl.b32 	%r21, %r20, 23;
	mov.b32 	%f84, %r21;
	ex2.approx.ftz.f32 	%f85, %f83;
	mul.f32 	%f86, %f85, %f84;
	add.f32 	%f87, %f75, %f86;
	sub.f32 	%f88, %f3, %f61;
	fma.rn.f32 	%f89, %f88, 0f3BBB989D, 0f3F000000;
	cvt.sat.f32.f32 	%f90, %f89;
	fma.rm.f32 	%f91, %f90, %f66, %f65;
	add.f32 	%f92, %f91, 0fCB40007F;
	neg.f32 	%f93, %f92;
	fma.rn.f32 	%f94, %f88, 0f3FB8AA3B, %f93;
	fma.rn.f32 	%f95, %f88, 0f32A57060, %f94;
	mov.b32 	%r22, %f91;
	shl.b32 	%r23, %r22, 23;
	mov.b32 	%f96, %r23;
	ex2.approx.ftz.f32 	%f97, %f95;
	mul.f32 	%f98, %f97, %f96;
	add.f32 	%f99, %f87, %f98;
	sub.f32 	%f100, %f4, %f61;
	fma.rn.f32 	%f101, %f100, 0f3BBB989D, 0f3F000000;
	cvt.sat.f32.f32 	%f102, %f101;
	fma.rm.f32 	%f103, %f102, %f66, %f65;
	add.f32 	%f104, %f103, 0fCB40007F;
	neg.f32 	%f105, %f104;
	fma.rn.f32 	%f106, %f100, 0f3FB8AA3B, %f105;
	fma.rn.f32 	%f107, %f100, 0f32A57060, %f106;
	mov.b32 	%r24, %f103;
	shl.b32 	%r25, %r24, 23;
	mov.b32 	%f108, %r25;
	ex2.approx.ftz.f32 	%f109, %f107;
	mul.f32 	%f110, %f109, %f108;
	add.f32 	%f111, %f99, %f110;
	sub.f32 	%f112, %f5, %f61;
	fma.rn.f32 	%f113, %f112, 0f3BBB989D, 0f3F000000;
	cvt.sat.f32.f32 	%f114, %f113;
	fma.rm.f32 	%f115, %f114, %f66, %f65;
	add.f32 	%f116, %f115, 0fCB40007F;
	neg.f32 	%f117, %f116;
	fma.rn.f32 	%f118, %f112, 0f3FB8AA3B, %f117;
	fma.rn.f32 	%f119, %f112, 0f32A57060, %f118;
	mov.b32 	%r26, %f115;
	shl.b32 	%r27, %r26, 23;
	mov.b32 	%f120, %r27;
	ex2.approx.ftz.f32 	%f121, %f119;
	mul.f32 	%f122, %f121, %f120;
	add.f32 	%f123, %f111, %f122;
	sub.f32 	%f124, %f6, %f61;
	fma.rn.f32 	%f125, %f124, 0f3BBB989D, 0f3F000000;
	cvt.sat.f32.f32 	%f126, %f125;
	fma.rm.f32 	%f127, %f126, %f66, %f65;
	add.f32 	%f128, %f127, 0fCB40007F;
	neg.f32 	%f129, %f128;
	fma.rn.f32 	%f130, %f124, 0f3FB8AA3B, %f129;
	fma.rn.f32 	%f131, %f124, 0f32A57060, %f130;
	mov.b32 	%r28, %f127;
	shl.b32 	%r29, %r28, 23;
	mov.b32 	%f132, %r29;
	ex2.approx.ftz.f32 	%f133, %f131;
	mul.f32 	%f134, %f133, %f132;
	add.f32 	%f135, %f123, %f134;
	sub.f32 	%f136, %f7, %f61;
	fma.rn.f32 	%f137, %f136, 0f3BBB989D, 0f3F000000;
	cvt.sat.f32.f32 	%f138, %f137;
	fma.rm.f32 	%f139, %f138, %f66, %f65;
	add.f32 	%f140, %f139, 0fCB40007F;
	neg.f32 	%f141, %f140;
	fma.rn.f32 	%f142, %f136, 0f3FB8AA3B, %f141;
	fma.rn.f32 	%f143, %f136, 0f32A57060, %f142;
	mov.b32 	%r30, %f139;
	shl.b32 	%r31, %r30, 23;
	mov.b32 	%f144, %r31;
	ex2.approx.ftz.f32 	%f145, %f143;
	mul.f32 	%f146, %f145, %f144;
	add.f32 	%f147, %f135, %f146;
	sub.f32 	%f148, %f8, %f61;
	fma.rn.f32 	%f149, %f148, 0f3BBB989D, 0f3F000000;
	cvt.sat.f32.f32 	%f150, %f149;
	fma.rm.f32 	%f151, %f150, %f66, %f65;
	add.f32 	%f152, %f151, 0fCB40007F;
	neg.f32 	%f153, %f152;
	fma.rn.f32 	%f154, %f148, 0f3FB8AA3B, %f153;
	fma.rn.f32 	%f155, %f148, 0f32A57060, %f154;
	mov.b32 	%r32, %f151;
	shl.b32 	%r33, %r32, 23;
	mov.b32 	%f156, %r33;
	ex2.approx.ftz.f32 	%f157, %f155;
	mul.f32 	%f158, %f157, %f156;
	add.f32 	%f159, %f147, %f158;
	sub.f32 	%f160, %f9, %f61;
	fma.rn.f32 	%f161, %f160, 0f3BBB989D, 0f3F000000;
	cvt.sat.f32.f32 	%f162, %f161;
	fma.rm.f32 	%f163, %f162, %f66, %f65;
	add.f32 	%f164, %f163, 0fCB40007F;
	neg.f32 	%f165, %f164;
	fma.rn.f32 	%f166, %f160, 0f3FB8AA3B, %f165;
	fma.rn.f32 	%f167, %f160, 0f32A57060, %f166;
	mov.b32 	%r34, %f163;
	shl.b32 	%r35, %r34, 23;
	mov.b32 	%f168, %r35;
	ex2.approx.ftz.f32 	%f169, %f167;
	mul.f32 	%f170, %f169, %f168;
	add.f32 	%f171, %f159, %f170;
	sub.f32 	%f172, %f10, %f61;
	fma.rn.f32 	%f173, %f172, 0f3BBB989D, 0f3F000000;
	cvt.sat.f32.f32 	%f174, %f173;
	fma.rm.f32 	%f175, %f174, %f66, %f65;
	add.f32 	%f176, %f175, 0fCB40007F;
	neg.f32 	%f177, %f176;
	fma.rn.f32 	%f178, %f172, 0f3FB8AA3B, %f177;
	fma.rn.f32 	%f179, %f172, 0f32A57060, %f178;
	mov.b32 	%r36, %f175;
	shl.b32 	%r37, %r36, 23;
	mov.b32 	%f180, %r37;
	ex2.approx.ftz.f32 	%f181, %f179;
	mul.f32 	%f182, %f181, %f180;
	add.f32 	%f183, %f171, %f182;
	sub.f32 	%f184, %f11, %f61;
	fma.rn.f32 	%f185, %f184, 0f3BBB989D, 0f3F000000;
	cvt.sat.f32.f32 	%f186, %f185;
	fma.rm.f32 	%f187, %f186, %f66, %f65;
	add.f32 	%f188, %f187, 0fCB40007F;
	neg.f32 	%f189, %f188;
	fma.rn.f32 	%f190, %f184, 0f3FB8AA3B, %f189;
	fma.rn.f32 	%f191, %f184, 0f32A57060, %f190;
	mov.b32 	%r38, %f187;
	shl.b32 	%r39, %r38, 23;
	mov.b32 	%f192, %r39;
	ex2.approx.ftz.f32 	%f193, %f191;
	mul.f32 	%f194, %f193, %f192;
	add.f32 	%f195, %f183, %f194;
	sub.f32 	%f196, %f12, %f61;
	fma.rn.f32 	%f197, %f196, 0f3BBB989D, 0f3F000000;
	cvt.sat.f32.f32 	%f198, %f197;
	fma.rm.f32 	%f199, %f198, %f66, %f65;
	add.f32 	%f200, %f199, 0fCB40007F;
	neg.f32 	%f201, %f200;
	fma.rn.f32 	%f202, %f196, 0f3FB8AA3B, %f201;
	fma.rn.f32 	%f203, %f196, 0f32A57060, %f202;
	mov.b32 	%r40, %f199;
	shl.b32 	%r41, %r40, 23;
	mov.b32 	%f204, %r41;
	ex2.approx.ftz.f32 	%f205, %f203;
	mul.f32 	%f206, %f205, %f204;
	add.f32 	%f207, %f195, %f206;
	sub.f32 	%f208, %f13, %f61;
	fma.rn.f32 	%f209, %f208, 0f3BBB989D, 0f3F000000;
	cvt.sat.f32.f32 	%f210, %f209;
	fma.rm.f32 	%f211, %f210, %f66, %f65;
	add.f32 	%f212, %f211, 0fCB40007F;
	neg.f32 	%f213, %f212;
	fma.rn.f32 	%f214, %f208, 0f3FB8AA3B, %f213;
	fma.rn.f32 	%f215, %f208, 0f32A57060, %f214;
	mov.b32 	%r42, %f211;
	shl.b32 	%r43, %r42, 23;
	mov.b32 	%f216, %r43;
	ex2.approx.ftz.f32 	%f217, %f215;
	mul.f32 	%f218, %f217, %f216;
	add.f32 	%f219, %f207, %f218;
	sub.f32 	%f220, %f14, %f61;
	fma.rn.f32 	%f221, %f220, 0f3BBB989D, 0f3F000000;
	cvt.sat.f32.f32 	%f222, %f221;
	fma.rm.f32 	%f223, %f222, %f66, %f65;
	add.f32 	%f224, %f223, 0fCB40007F;
	neg.f32 	%f225, %f224;
	fma.rn.f32 	%f226, %f220, 0f3FB8AA3B, %f225;
	fma.rn.f32 	%f227, %f220, 0f32A57060, %f226;
	mov.b32 	%r44, %f223;
	shl.b32 	%r45, %r44, 23;
	mov.b32 	%f228, %r45;
	ex2.approx.ftz.f32 	%f229, %f227;
	mul.f32 	%f230, %f229, %f228;
	add.f32 	%f231, %f219, %f230;
	sub.f32 	%f232, %f15, %f61;
	fma.rn.f32 	%f233, %f232, 0f3BBB989D, 0f3F000000;
	cvt.sat.f32.f32 	%f234, %f233;
	fma.rm.f32 	%f235, %f234, %f66, %f65;
	add.f32 	%f236, %f235, 0fCB40007F;
	neg.f32 	%f237, %f236;
	fma.rn.f32 	%f238, %f232, 0f3FB8AA3B, %f237;
	fma.rn.f32 	%f239, %f232, 0f32A57060, %f238;
	mov.b32 	%r46, %f235;
	shl.b32 	%r47, %r46, 23;
	mov.b32 	%f240, %r47;
	ex2.approx.ftz.f32 	%f241, %f239;
	mul.f32 	%f242, %f241, %f240;
	add.f32 	%f243, %f231, %f242;
	sub.f32 	%f244, %f16, %f61;
	fma.rn.f32 	%f245, %f244, 0f3BBB989D, 0f3F000000;
	cvt.sat.f32.f32 	%f246, %f245;
	fma.rm.f32 	%f247, %f246, %f66, %f65;
	add.f32 	%f248, %f247, 0fCB40007F;
	neg.f32 	%f249, %f248;
	fma.rn.f32 	%f250, %f244, 0f3FB8AA3B, %f249;
	fma.rn.f32 	%f251, %f244, 0f32A57060, %f250;
	mov.b32 	%r48, %f247;
	shl.b32 	%r49, %r48, 23;
	mov.b32 	%f252, %r49;
	ex2.approx.ftz.f32 	%f253, %f251;
	mul.f32 	%f254, %f253, %f252;
	add.f32 	%f255, %f243, %f254;
	sub.f32 	%f256, %f17, %f61;
	fma.rn.f32 	%f257, %f256, 0f3BBB989D, 0f3F000000;
	cvt.sat.f32.f32 	%f258, %f257;
	fma.rm.f32 	%f259, %f258, %f66, %f65;
	add.f32 	%f260, %f259, 0fCB40007F;
	neg.f32 	%f261, %f260;
	fma.rn.f32 	%f262, %f256, 0f3FB8AA3B, %f261;
	fma.rn.f32 	%f263, %f256, 0f32A57060, %f262;
	mov.b32 	%r50, %f259;
	shl.b32 	%r51, %r50, 23;
	mov.b32 	%f264, %r51;
	ex2.approx.ftz.f32 	%f265, %f263;
	mul.f32 	%f266, %f265, %f264;
	add.f32 	%f267, %f255, %f266;
	mov.b32 	%r52, %f267;
	shfl.sync.bfly.b32	%r53|%p8, %r52, 16, 31, -1;
	mov.b32 	%f268, %r53;
	add.f32 	%f269, %f267, %f268;
	mov.b32 	%r54, %f269;
	shfl.sync.bfly.b32	%r55|%p9, %r54, 8, 31, -1;
	mov.b32 	%f270, %r55;
	add.f32 	%f271, %f269, %f270;
	mov.b32 	%r56, %f271;
	shfl.sync.bfly.b32	%r57|%p10, %r56, 4, 31, -1;
	mov.b32 	%f272, %r57;
	add.f32 	%f273, %f271, %f272;
	mov.b32 	%r58, %f273;
	shfl.sync.bfly.b32	%r59|%p11, %r58, 2, 31, -1;
	mov.b32 	%f274, %r59;
	add.f32 	%f275, %f273, %f274;
	mov.b32 	%r60, %f275;
	shfl.sync.bfly.b32	%r61|%p12, %r60, 1, 31, -1;
	mov.b32 	%f276, %r61;
	add.f32 	%f277, %f275, %f276;
	div.rn.f32 	%f18, %f74, %f277;
	div.rn.f32 	%f19, %f86, %f277;
	div.rn.f32 	%f20, %f98, %f277;
	div.rn.f32 	%f21, %f110, %f277;
	div.rn.f32 	%f22, %f122, %f277;
	div.rn.f32 	%f23, %f134, %f277;
	div.rn.f32 	%f24, %f146, %f277;
	div.rn.f32 	%f25, %f158, %f277;
	div.rn.f32 	%f26, %f170, %f277;
	div.rn.f32 	%f27, %f182, %f277;
	div.rn.f32 	%f28, %f194, %f277;
	div.rn.f32 	%f29, %f206, %f277;
	div.rn.f32 	%f30, %f218, %f277;
	div.rn.f32 	%f31, %f230, %f277;
	div.rn.f32 	%f32, %f242, %f277;
	div.rn.f32 	%f33, %f254, %f277;
	div.rn.f32 	%f34, %f266, %f277;
	mad.lo.s64 	%rd23, %rd27, %rd11, %rd3;
	// begin inline asm
	{  cvt.rn.f16.f32 %rs18, %f18;}

	// end inline asm
	cvta.to.global.u64 	%rd24, %rd10;
	shl.b64 	%rd25, %rd23, 1;
	add.s64 	%rd26, %rd24, %rd25;
	st.global.u16 	[%rd26], %rs18;
	// begin inline asm
	{  cvt.rn.f16.f32 %rs19, %f19;}

	// end inline asm
	st.global.u16 	[%rd26+64], %rs19;
	// begin inline asm
	{  cvt.rn.f16.f32 %rs20, %f20;}

	// end inline asm
	st.global.u16 	[%rd26+128], %rs20;
	// begin inline asm
	{  cvt.rn.f16.f32 %rs21, %f21;}

	// end inline asm
	st.global.u16 	[%rd26+192], %rs21;
	// begin inline asm
	{  cvt.rn.f16.f32 %rs22, %f22;}

	// end inline asm
	st.global.u16 	[%rd26+256], %rs22;
	// begin inline asm
	{  cvt.rn.f16.f32 %rs23, %f23;}

	// end inline asm
	st.global.u16 	[%rd26+320], %rs23;
	// begin inline asm
	{  cvt.rn.f16.f32 %rs24, %f24;}

	// end inline asm
	st.global.u16 	[%rd26+384], %rs24;
	// begin inline asm
	{  cvt.rn.f16.f32 %rs25, %f25;}

	// end inline asm
	st.global.u16 	[%rd26+448], %rs25;
	// begin inline asm
	{  cvt.rn.f16.f32 %rs26, %f26;}

	// end inline asm
	st.global.u16 	[%rd26+512], %rs26;
	// begin inline asm
	{  cvt.rn.f16.f32 %rs27, %f27;}

	// end inline asm
	st.global.u16 	[%rd26+576], %rs27;
	// begin inline asm
	{  cvt.rn.f16.f32 %rs28, %f28;}

	// end inline asm
	st.global.u16 	[%rd26+640], %rs28;
	// begin inline asm
	{  cvt.rn.f16.f32 %rs29, %f29;}

	// end inline asm
	st.global.u16 	[%rd26+704], %rs29;
	// begin inline asm
	{  cvt.rn.f16.f32 %rs30, %f30;}

	// end inline asm
	st.global.u16 	[%rd26+768], %rs30;
	// begin inline asm
	{  cvt.rn.f16.f32 %rs31, %f31;}

	// end inline asm
	st.global.u16 	[%rd26+832], %rs31;
	// begin inline asm
	{  cvt.rn.f16.f32 %rs32, %f32;}

	// end inline asm
	st.global.u16 	[%rd26+896], %rs32;
	// begin inline asm
	{  cvt.rn.f16.f32 %rs33, %f33;}

	// end inline asm
	st.global.u16 	[%rd26+960], %rs33;
	// begin inline asm
	{  cvt.rn.f16.f32 %rs34, %f34;}

	// end inline asm
	st.global.u16 	[%rd26+1024], %rs34;
	add.s64 	%rd27, %rd27, %rd5;
	setp.lt.s64 	%p13, %rd27, %rd12;
	@%p13 bra 	$L__BB258_4;
$L__BB258_5:
	ret;

}
	// .globl	_Z15SoftmaxWarpImplI10DirectLoadI6__halffE11DirectStoreIfS1_EfLi1ELi17ELi32ELi1ELb1EL9Algorithm0EEvT_T0_ll
.visible .entry _Z15SoftmaxWarpImplI10DirectLoadI6__halffE11DirectStoreIfS1_EfLi1ELi17ELi32ELi1ELb1EL9Algorithm0EEvT_T0_ll(
	.param .align 8 .b8 _Z15SoftmaxWarpImplI10DirectLoadI6__halffE11DirectStoreIfS1_EfLi1ELi17ELi32ELi1ELb1EL9Algorithm0EEvT_T0_ll_param_0[16],
	.param .align 8 .b8 _Z15SoftmaxWarpImplI10DirectLoadI6__halffE11DirectStoreIfS1_EfLi1ELi17ELi32ELi1ELb1EL9Algorithm0EEvT_T0_ll_param_1[16],
	.param .u64 _Z15SoftmaxWarpImplI10DirectLoadI6__halffE11DirectStoreIfS1_EfLi1ELi17ELi32ELi1ELb1EL9Algorithm0EEvT_T0_ll_param_2,
	.param .u64 _Z15SoftmaxWarpImplI10DirectLoadI6__halffE11DirectStoreIfS1_EfLi1ELi17ELi32ELi1ELb1EL9Algorithm0EEvT_T0_ll_param_3
)
{
	.reg .pred 	%p<48>;
	.reg .b16 	%rs<35>;
	.reg .b32 	%r<78>;
	.reg .b32 	%f<397>;
	.reg .b64 	%rd<43>;

	ld.param.u64 	%rd27, [_Z15SoftmaxWarpImplI10DirectLoadI6__halffE11DirectStoreIfS1_EfLi1ELi17ELi32ELi1ELb1EL9Algorithm0EEvT_T0_ll_param_1+8];
	ld.param.u64 	%rd26, [_Z15SoftmaxWarpImplI10DirectLoadI6__halffE11DirectStoreIfS1_EfLi1ELi17ELi32ELi1ELb1EL9Algorithm0EEvT_T0_ll_param_1];
	ld.param.u64 	%rd25, [_Z15SoftmaxWarpImplI10DirectLoadI6__halffE11DirectStoreIfS1_EfLi1ELi17ELi32ELi1ELb1EL9Algorithm0EEvT_T0_ll_param_0+8];
	ld.param.u64 	%rd24, [_Z15SoftmaxWarpImplI10DirectLoadI6__halffE11DirectStoreIfS1_EfLi1ELi17ELi32ELi1ELb1EL9Algorithm0EEvT_T0_ll_param_0];
	ld.param.u64 	%rd28, [_Z15SoftmaxWarpImplI10DirectLoadI6__halffE11DirectStoreIfS1_EfLi1ELi17ELi32ELi1ELb1EL9Algorithm0EEvT_T0_ll_param_2];
	ld.param.u64 	%rd29, [_Z15SoftmaxWarpImplI10DirectLoadI6__halffE11DirectStoreIfS1_EfLi1ELi17ELi32ELi1ELb1EL9Algorithm0EEvT_T0_ll_param_3];
	setp.lt.s64 	%p1, %rd29, 545;
	@%p1 bra 	$L__BB259_2;
	mov.u64 	%rd30, $str;
	cvta.global.u64 	%rd31, %rd30;
	mov.u64 	%rd32, $str$1;
	cvta.global.u64 	%rd33, %rd32;
	mov.u64 	%rd34, __unnamed_255;
	cvta.global.u64 	%rd35, %rd34;
	{ // callseq 254, 0
	.param .b64 param0;
	st.param.b64 	[param0], %rd31;
	.param .b64 param1;
	st.param.b64 	[param1], %rd33;
	.param .b32 param2;
	st.param.b32 	[param2], 358;
	.param .b64 param3;
	st.param.b64 	[param3], %rd35;
	.param .b64 param4;
	st.param.b64 	[param4], 1;
	call.uni 
	__assertfail, 
	(
	param0, 
	param1, 
	param2, 
	param3, 
	param4
	);
	} // callseq 254
$L__BB259_2:
	mov.u32 	%r2, %nctaid.x;
	mov.u32 	%r3, %ntid.y;
	mul.lo.s32 	%r1, %r2, %r3;
	mov.u32 	%r4, %ctaid.x;
	mov.u32 	%r5, %tid.y;
	mad.lo.s32 	%r6, %r4, %r3, %r5;
	cvt.s64.s32 	%rd42, %r6;
	setp.le.s64 	%p2, %rd28, %rd42;
	@%p2 bra 	$L__BB259_73;
	mov.u32 	%r7, %tid.x;
	cvt.u64.u32 	%rd2, %r7;
	add.s32 	%r8, %r7, 32;
	cvt.u64.u32 	%rd3, %r8;
	add.s32 	%r9, %r7, 64;
	cvt.u64.u32 	%rd4, %r9;
	add.s32 	%r10, %r7, 96;
	cvt.u64.u32 	%rd5, %r10;
	add.s32 	%r11, %r7, 128;
	cvt.u64.u32 	%rd6, %r11;
	add.s32 	%r12, %r7, 160;
	cvt.u64.u32 	%rd7, %r12;
	add.s32 	%r13, %r7, 192;
	cvt.u64.u32 	%rd8, %r13;
	add.s32 	%r14, %r7, 224;
	cvt.u64.u32 	%rd9, %r14;
	add.s32 	%r15, %r7, 256;
	cvt.u64.u32 	%rd10, %r15;
	add.s32 	%r16, %r7, 288;
	cvt.u64.u32 	%rd11, %r16;
	add.s32 	%r17, %r7, 320;
	cvt.u64.u32 	%rd12, %r17;
	add.s32 	%r18, %r7, 352;
	cvt.u64.u32 	%rd13, %r18;
	add.s32 	%r19, %r7, 384;
	cvt.u64.u32 	%rd14, %r19;
	add.s32 	%r20, %r7, 416;
	cvt.u64.u32 	%rd15, %r20;
	add.s32 	%r21, %r7, 448;
	cvt.u64.u32 	%rd16, %r21;
	add.s32 	%r22, %r7, 480;
	cvt.u64.u32 	%rd17, %r22;
	add.s32 	%r23, %r7, 512;
	cvt.u64.u32 	%rd18, %r23;
	cvt.s64.s32 	%rd19, %r1;
$L__BB259_4:
	setp.le.s64 	%p3, %rd29, %rd2;
	mad.lo.s64 	%rd36, %rd42, %rd25, %rd2;
	cvta.to.global.u64 	%rd37, %rd24;
	shl.b64 	%rd38, %rd36, 1;
	add.s64 	%rd21, %rd37, %rd38;
	mov.f32 	%f363, 0fFF800000;
	mov.f32 	%f366, %f363;
	@%p3 bra 	$L__BB259_6;
	ld.global.u16 	%rs1, [%rd21];
	// begin inline asm
	{  cvt.f32.f16 %f363, %rs1;}

	// end inline asm
	max.f32 	%f366, %f363, 0fFF800000;
$L__BB259_6:
	setp.le.s64 	%p4, %rd29, %rd3;
	mov.f32 	%f365, 0fFF800000;
	@%p4 bra 	$L__BB259_8;
	ld.global.u16 	%rs2, [%rd21+64];
	// begin inline asm
	{  cvt.f32.f16 %f365, %rs2;}

	// end inline asm
	max.f32 	%f366, %f366, %f365;
$L__BB259_8:
	setp.le.s64 	%p5, %rd29, %rd4;
	mov.f32 	%f367, 0fFF800000;
	@%p5 bra 	$L__BB259_10;
	ld.global.u16 	%rs3, [%rd21+128];
	// begin inline asm
	{  cvt.f32.f16 %f367, %rs3;}

	// end inline asm
	max.f32 	%f366, %f366, %f367;
$L__BB259_10:
	setp.le.s64 	%p6, %rd29, %rd5;
	mov.f32 	%f369, 0fFF800000;
	@%p6 bra 	$L__BB259_12;
	ld.global.u16 	%rs4, [%rd21+192];
	// begin inline asm
	{  cvt.f32.f16 %f369, %rs4;}

	// end inline asm
	max.f32 	%f366, %f366, %f369;
$L__BB259_12:
	setp.le.s64 	%p7, %rd29, %rd6;
	mov.f32 	%f371, 0fFF800000;
	@%p7 bra 	$L__BB259_14;
	ld.global.u16 	%rs5, [%rd21+256];
	// begin inline asm
	{  cvt.f32.f16 %f371, %rs5;}

	// end inline asm
	max.f32 	%f366, %f366, %f371;
$L__BB259_14:
	setp.le.s64 	%p8, %rd29, %rd7;
	mov.f32 	%f373, 0fFF800000;
	@%p8 bra 	$L__BB259_16;
	ld.global.u16 	%rs6, [%rd21+320];
	// begin inline asm
	{  cvt.f32.f16 %f373, %rs6;}

	// end inline asm
	max.f32 	%f366, %f366, %f373;
$L__BB259_16:
	setp.le.s64 	%p9, %rd29, %rd8;
	mov.f32 	%f375, 0fFF800000;
	@%p9 bra 	$L__BB259_18;
	ld.global.u16 	%rs7, [%rd21+384];
	// begin inline asm
	{  cvt.f32.f16 %f375, %rs7;}

	// end inline asm
	max.f32 	%f366, %f366, %f375;
$L__BB259_18:
	setp.le.s64 	%p10, %rd29, %rd9;
	mov.f32 	%f377, 0fFF800000;
	@%p10 bra 	$L__BB259_20;
	ld.global.u16 	%rs8, [%rd21+448];
	// begin inline asm
	{  cvt.f32.f16 %f377, %rs8;}

	// end inline asm
	max.f32 	%f366, %f366, %f377;
$L__BB259_20:
	setp.le.s64 	%p11, %rd29, %rd10;
	mov.f32 	%f379, 0fFF800000;
	@%p11 bra 	$L__BB259_22;
	ld.global.u16 	%rs9, [%rd21+512];
	// begin inline asm
	{  cvt.f32.f16 %f379, %rs9;}

	// end inline asm
	max.f32 	%f366, %f366, %f379;
$L__BB259_22:
	setp.le.s64 	%p12, %rd29, %rd11;
	mov.f32 	%f381, 0fFF800000;
	@%p12 bra 	$L__BB259_24;
	ld.global.u16 	%rs10, [%rd21+576];
	// begin inline asm
	{  cvt.f32.f16 %f381, %rs10;}

	// end inline asm
	max.f32 	%f366, %f366, %f381;
$L__BB259_24:
	setp.le.s64 	%p13, %rd29, %rd12;
	mov.f32 	%f383, 0fFF800000;
	@%p13 bra 	$L__BB259_26;
	ld.global.u16 	%rs11, [%rd21+640];
	// begin inline asm
	{  cvt.f32.f16 %f383, %rs11;}

	// end inline asm
	max.f32 	%f366, %f366, %f383;
$L__BB259_26:
	setp.le.s64 	%p14, %rd29, %rd13;
	mov.f32 	%f385, 0fFF800000;
	@%p14 bra 	$L__BB259_28;
	ld.global.u16 	%rs12, [%rd21+704];
	// begin inline asm
	{  cvt.f32.f16 %f385, %rs12;}

	// end inline asm
	max.f32 	%f366, %f366, %f385;
$L__BB259_28:
	setp.le.s64 	%p15, %rd29, %rd14;
	mov.f32 	%f387, 0fFF800000;
	@%p15 bra 	$L__BB259_30;
	ld.global.u16 	%rs13, [%rd21+768];
	// begin inline asm
	{  cvt.f32.f16 %f387, %rs13;}

	// end inline asm
	max.f32 	%f366, %f366, %f387;
$L__BB259_30:
	setp.le.s64 	%p16, %rd29, %rd15;
	mov.f32 	%f389, 0fFF800000;
	@%p16 bra 	$L__BB259_32;
	ld.global.u16 	%rs14, [%rd21+832];
	// begin inline asm
	{  cvt.f32.f16 %f389, %rs14;}

	// end inline asm
	max.f32 	%f366, %f366, %f389;
$L__BB259_32:
	setp.le.s64 	%p17, %rd29, %rd16;
	mov.f32 	%f391, 0fFF800000;
	@%p17 bra 	$L__BB259_34;
	ld.global.u16 	%rs15, [%rd21+896];
	// begin inline asm
	{  cvt.f32.f16 %f391, %rs15;}

	// end inline asm
	max.f32 	%f366, %f366, %f391;
$L__BB259_34:
	setp.le.s64 	%p18, %rd29, %rd17;
	mov.f32 	%f393, 0fFF800000;
	@%p18 bra 	$L__BB259_36;
	ld.global.u16 	%rs16, [%rd21+960];
	// begin inline asm
	{  cvt.f32.f16 %f393, %rs16;}

	// end inline asm
	max.f32 	%f366, %f366, %f393;
$L__BB259_36:
	setp.le.s64 	%p19, %rd29, %rd18;
	mov.f32 	%f395, 0fFF800000;
	@%p19 bra 	$L__BB259_38;
	ld.global.u16 	%rs17, [%rd21+1024];
	// begin inline asm
	{  cvt.f32.f16 %f395, %rs17;}

	// end inline asm
	max.f32 	%f366, %f366, %f395;
$L__BB259_38:
	setp.le.s64 	%p20, %rd29, %rd2;
	mov.b32 	%r24, %f366;
	shfl.sync.bfly.b32	%r25|%p21, %r24, 16, 31, -1;
	mov.b32 	%f120, %r25;
	max.f32 	%f121, %f366, %f120;
	mov.b32 	%r26, %f121;
	shfl.sync.bfly.b32	%r27|%p22, %r26, 8, 31, -1;
	mov.b32 	%f122, %r27;
	max.f32 	%f123, %f121, %f122;
	mov.b32 	%r28, %f123;
	shfl.sync.bfly.b32	%r29|%p23, %r28, 4, 31, -1;
	mov.b32 	%f124, %r29;
	max.f32 	%f125, %f123, %f124;
	mov.b32 	%r30, %f125;
	shfl.sync.bfly.b32	%r31|%p24, %r30, 2, 31, -1;
	mov.b32 	%f126, %r31;
	max.f32 	%f127, %f125, %f126;
	mov.b32 	%r32, %f127;
	shfl.sync.bfly.b32	%r33|%p25, %r32, 1, 31, -1;
	mov.b32 	%f128, %r33;
	max.f32 	%f129, %f127, %f128;
	sub.f32 	%f130, %f363, %f129;
	fma.rn.f32 	%f131, %f130, 0f3BBB989D, 0f3F000000;
	cvt.sat.f32.f32 	%f132, %f131;
	mov.f32 	%f133, 0f4B400001;
	mov.f32 	%f134, 0f437C0000;
	fma.rm.f32 	%f135, %f132, %f134, %f133;
	add.f32 	%f136, %f135, 0fCB40007F;
	neg.f32 	%f137, %f136;
	fma.rn.f32 	%f138, %f130, 0f3FB8AA3B, %f137;
	fma.rn.f32 	%f139, %f130, 0f32A57060, %f138;
	mov.b32 	%r34, %f135;
	shl.b32 	%r35, %r34, 23;
	mov.b32 	%f140, %r35;
	ex2.approx.ftz.f32 	%f141, %f139;
	mul.f32 	%f142, %f141, %f140;
	add.f32 	%f143, %f142, 0f00000000;
	sub.f32 	%f144, %f365, %f129;
	fma.rn.f32 	%f145, %f144, 0f3BBB989D, 0f3F000000;
	cvt.sat.f32.f32 	%f146, %f145;
	fma.rm.f32 	%f147, %f146, %f134, %f133;
	add.f32 	%f148, %f147, 0fCB40007F;
	neg.f32 	%f149, %f148;
	fma.rn.f32 	%f150, %f144, 0f3FB8AA3B, %f149;
	fma.rn.f32 	%f151, %f144, 0f32A57060, %f150;
	mov.b32 	%r36, %f147;
	shl.b32 	%r37, %r36, 23;
	mov.b32 	%f152, %r37;
	ex2.approx.ftz.f32 	%f153, %f151;
	mul.f32 	%f154, %f153, %f152;
	add.f32 	%f155, %f143, %f154;
	sub.f32 	%f156, %f367, %f129;
	fma.rn.f32 	%f157, %f156, 0f3BBB989D, 0f3F000000;
	cvt.sat.f32.f32 	%f158, %f157;
	fma.rm.f32 	%f159, %f158, %f134, %f133;
	add.f32 	%f160, %f159, 0fCB40007F;
	neg.f32 	%f161, %f160;
	fma.rn.f32 	%f162, %f156, 0f3FB8AA3B, %f161;
	fma.rn.f32 	%f163, %f156, 0f32A57060, %f162;
	mov.b32 	%r38, %f159;
	shl.b32 	%r39, %r38, 23;
	mov.b32 	%f164, %r39;
	ex2.approx.ftz.f32 	%f165, %f163;
	mul.f32 	%f166, %f165, %f164;
	add.f32 	%f167, %f155, %f166;
	sub.f32 	%f168, %f369, %f129;
	fma.rn.f32 	%f169, %f168, 0f3BBB989D, 0f3F000000;
	cvt.sat.f32.f32 	%f170, %f169;
	fma.rm.f32 	%f171, %f170, %f134, %f133;
	add.f32 	%f172, %f171, 0fCB40007F;
	neg.f32 	%f173, %f172;
	fma.rn.f32 	%f174, %f168, 0f3FB8AA3B, %f173;
	fma.rn.f32 	%f175, %f168, 0f32A57060, %f174;
	mov.b32 	%r40, %f171;
	shl.b32 	%r41, %r40, 23;
	mov.b32 	%f176, %r41;
	ex2.approx.ftz.f32 	%f177, %f175;
	mul.f32 	%f178, %f177, %f176;
	add.f32 	%f179, %f167, %f178;
	sub.f32 	%f180, %f371, %f129;
	fma.rn.f32 	%f181, %f180, 0f3BBB989D, 0f3F000000;
	cvt.sat.f32.f32 	%f182, %f181;
	fma.rm.f32 	%f183, %f182, %f134, %f133;
	add.f32 	%f184, %f183, 0fCB40007F;
	neg.f32 	%f185, %f184;
	fma.rn.f32 	%f186, %f180, 0f3FB8AA3B, %f185;
	fma.rn.f32 	%f187, %f180, 0f32A57060, %f186;
	mov.b32 	%r42, %f183;
	shl.b32 	%r43, %r42, 23;
	mov.b32 	%f188, %r43;
	ex2.approx.ftz.f32 	%f189, %f187;
	mul.f32 	%f190, %f189, %f188;
	add.f32 	%f191, %f179, %f190;
	sub.f32 	%f192, %f373, %f129;
	fma.rn.f32 	%f193, %f192, 0f3BBB989D, 0f3F000000;
	cvt.sat.f32.f32 	%f194, %f193;
	fma.rm.f32 	%f195, %f194, %f134, %f133;
	add.f32 	%f196, %f195, 0fCB40007F;
	neg.f32 	%f197, %f196;
	fma.rn.f32 	%f198, %f192, 0f3FB8AA3B, %f197;
	fma.rn.f32 	%f199, %f192, 0f32A57060, %f198;
	mov.b32 	%r44, %f195;
	shl.b32 	%r45, %r44, 23;
	mov.b32 	%f200, %r45;
	ex2.approx.ftz.f32 	%f201, %f199;
	mul.f32 	%f202, %f201, %f200;
	add.f32 	%f203, %f191, %f202;
	sub.f32 	%f204, %f375, %f129;
	fma.rn.f32 	%f205, %f204, 0f3BBB989D, 0f3F000000;
	cvt.sat.f32.f32 	%f206, %f205;
	fma.rm.f32 	%f207, %f206, %f134, %f133;
	add.f32 	%f208, %f207, 0fCB40007F;
	neg.f32 	%f209, %f208;
	fma.rn.f32 	%f210, %f204, 0f3FB8AA3B, %f209;
	fma.rn.f32 	%f211, %f204, 0f32A57060, %f210;
	mov.b32 	%r46, %f207;
	shl.b32 	%r47, %r46, 23;
	mov.b32 	%f212, %r47;
	ex2.approx.ftz.f32 	%f213, %f211;
	mul.f32 	%f214, %f213, %f212;
	add.f32 	%f215, %f203, %f214;
	sub.f32 	%f216, %f377, %f129;
	fma.rn.f32 	%f217, %f216, 0f3BBB989D, 0f3F000000;
	cvt.sat.f32.f32 	%f218, %f217;
	fma.rm.f32 	%f219, %f218, %f134, %f133;
	add.f32 	%f220, %f219, 0fCB40007F;
	neg.f32 	%f221, %f220;
	fma.rn.f32 	%f222, %f216, 0f3FB8AA3B, %f221;
	fma.rn.f32 	%f223, %f216, 0f32A57060, %f222;
	mov.b32 	%r48, %f219;
	shl.b32 	%r49, %r48, 23;
	mov.b32 	%f224, %r49;
	ex2.approx.ftz.f32 	%f225, %f223;
	mul.f32 	%f226, %f225, %f224;
	add.f32 	%f227, %f215, %f226;
	sub.f32 	%f228, %f379, %f129;
	fma.rn.f32 	%f229, %f228, 0f3BBB989D, 0f3F000000;
	cvt.sat.f32.f32 	%f230, %f229;
	fma.rm.f32 	%f231, %f230, %f134, %f133;
	add.f32 	%f232, %f231, 0fCB40007F;
	neg.f32 	%f233, %f232;
	fma.rn.f32 	%f234, %f228, 0f3FB8AA3B, %f233;
	fma.rn.f32 	%f235, %f228, 0f32A57060, %f234;
	mov.b32 	%r50, %f231;
	shl.b32 	%r51, %r50, 23;
	mov.b32 	%f236, %r51;
	ex2.approx.ftz.f32 	%f237, %f235;
	mul.f32 	%f238, %f237, %f236;
	add.f32 	%f239, %f227, %f238;
	sub.f32 	%f240, %f381, %f129;
	fma.rn.f32 	%f241, %f240, 0f3BBB989D, 0f3F000000;
	cvt.sat.f32.f32 	%f242, %f241;
	fma.rm.f32 	%f243, %f242, %f134, %f133;
	add.f32 	%f244, %f243, 0fCB40007F;
	neg.f32 	%f245, %f244;
	fma.rn.f32 	%f246, %f240, 0f3FB8AA3B, %f245;
	fma.rn.f32 	%f247, %f240, 0f32A57060, %f246;
	mov.b32 	%r52, %f243;
	shl.b32 	%r53, %r52, 23;
	mov.b32 	%f248, %r53;
	ex2.approx.ftz.f32 	%f249, %f247;
	mul.f32 	%f250, %f249, %f248;
	add.f32 	%f251, %f239, %f250;
	sub.f32 	%f252, %f383, %f129;
	fma.rn.f32 	%f253, %f252, 0f3BBB989D, 0f3F000000;
	cvt.sat.f32.f32 	%f254, %f253;
	fma.rm.f32 	%f255, %f254, %f134, %f133;
	add.f32 	%f256, %f255, 0fCB40007F;
	neg.f32 	%f257, %f256;
	fma.rn.f32 	%f258, %f252, 0f3FB8AA3B, %f257;
	fma.rn.f32 	%f259, %f252, 0f32A57060, %f258;
	mov.b32 	%r54, %f255;
	shl.b32 	%r55, %r54, 23;
	mov.b32 	%f260, %r55;
	ex2.approx.ftz.f32 	%f261, %f259;
	mul.f32 	%f262, %f261, %f260;
	add.f32 	%f263, %f251, %f262;
	sub.f32 	%f264, %f385, %f129;
	fma.rn.f32 	%f265, %f264, 0f3BBB989D, 0f3F000000;
	cvt.sat.f32.f32 	%f266, %f265;
	fma.rm.f32 	%f267, %f266, %f134, %f133;
	add.f32 	%f268, %f267, 0fCB40007F;
	neg.f32 	%f269, %f268;
	fma.rn.f32 	%f270, %f264, 0f3FB8AA3B, %f269;
	fma.rn.f32 	%f271, %f264, 0f32A57060, %f270;
	mov.b32 	%r56, %f267;
	shl.b32 	%r57, %r56, 23;
	mov.b32 	%f272, %r57;
	ex2.approx.ftz.f32 	%f273, %f271;
	mul.f32 	%f274, %f273, %f272;
	add.f32 	%f275, %f263, %f274;
	sub.f32 	%f276, %f387, %f129;
	fma.rn.f32 	%f277, %f276, 0f3BBB989D, 0f3F000000;
	cvt.sat.f32.f32 	%f278, %f277;
	fma.rm.f32 	%f279, %f278, %f134, %f133;
	add.f32 	%f280, %f279, 0fCB40007F;
	neg.f32 	%f281, %f280;
	fma.rn.f32 	%f282, %f276, 0f3FB8AA3B, %f281;
	fma.rn.f32 	%f283, %f276, 0f32A57060, %f282;
	mov.b32 	%r58, %f279;
	shl.b32 	%r59, %r58, 23;
	mov.b32 	%f284, %r59;
	ex2.approx.ftz.f32 	%f285, %f283;
	mul.f32 	%f286, %f285, %f284;
	add.f32 	%f287, %f275, %f286;
	sub.f32 	%f288, %f389, %f129;
	fma.rn.f32 	%f289, %f288, 0f3BBB989D, 0f3F000000;
	cvt.sat.f32.f32 	%f290, %f289;
	fma.rm.f32 	%f291, %f290, %f134, %f133;
	add.f32 	%f292, %f291, 0fCB40007F;
	neg.f32 	%f293, %f292;
	fma.rn.f32 	%f294, %f288, 0f3FB8AA3B, %f293;
	fma.rn.f32 	%f295, %f288, 0f32A57060, %f294;
	mov.b32 	%r60, %f291;
	shl.b32 	%r61, %r60, 23;
	mov.b32 	%f296, %r61;
	ex2.approx.ftz.f32 	%f297, %f295;
	mul.f32 	%f298, %f297, %f296;
	add.f32 	%f299, %f287, %f298;
	sub.f32 	%f300, %f391, %f129;
	fma.rn.f32 	%f301, %f300, 0f3BBB989D, 0f3F000000;
	cvt.sat.f32.f32 	%f302, %f301;
	fma.rm.f32 	%f303, %f302, %f134, %f133;
	add.f32 	%f304, %f303, 0fCB40007F;
	neg.f32 	%f305, %f304;
	fma.rn.f32 	%f306, %f300, 0f3FB8AA3B, %f305;
	fma.rn.f32 	%f307, %f300, 0f32A57060, %f306;
	mov.b32 	%r62, %f303;
	shl.b32 	%r63, %r62, 23;
	mov.b32 	%f308, %r63;
	ex2.approx.ftz.f32 	%f309, %f307;
	mul.f32 	%f310, %f309, %f308;
	add.f32 	%f311, %f299, %f310;
	sub.f32 	%f312, %f393, %f129;
	fma.rn.f32 	%f313, %f312, 0f3BBB989D, 0f3F000000;
	cvt.sat.f32.f32 	%f314, %f313;
	fma.rm.f32 	%f315, %f314, %f134, %f133;
	add.f32 	%f316, %f315, 0fCB40007F;
	neg.f32 	%f317, %f316;
	fma.rn.f32 	%f318, %f312, 0f3FB8AA3B, %f317;
	fma.rn.f32 	%f319, %f312, 0f32A57060, %f318;
	mov.b32 	%r64, %f315;
	shl.b32 	%r65, %r64, 23;
	mov.b32 	%f320, %r65;
	ex2.approx.ftz.f32 	%f321, %f319;
	mul.f32 	%f322, %f321, %f320;
	add.f32 	%f323, %f311, %f322;
	sub.f32 	%f324, %f395, %f129;
	fma.rn.f32 	%f325, %f324, 0f3BBB989D, 0f3F000000;
	cvt.sat.f32.f32 	%f326, %f325;
	fma.rm.f32 	%f327, %f326, %f134, %f133;
	add.f32 	%f328, %f327, 0fCB40007F;
	neg.f32 	%f329, %f328;
	fma.rn.f32 	%f330, %f324, 0f3FB8AA3B, %f329;
	fma.rn.f32 	%f331, %f324, 0f32A57060, %f330;
	mov.b32 	%r66, %f327;
	shl.b32 	%r67, %r66, 23;
	mov.b32 	%f332, %r67;
	ex2.approx.ftz.f32 	%f333, %f331;
	mul.f32 	%f334, %f333, %f332;
	add.f32 	%f335, %f323, %f334;
	mov.b32 	%r68, %f335;
	shfl.sync.bfly.b32	%r69|%p26, %r68, 16, 31, -1;
	mov.b32 	%f336, %r69;
	add.f32 	%f337, %f335, %f336;
	mov.b32 	%r70, %f337;
	shfl.sync.bfly.b32	%r71|%p27, %r70, 8, 31, -1;
	mov.b32 	%f338, %r71;
	add.f32 	%f339, %f337, %f338;
	mov.b32 	%r72, %f339;
	shfl.sync.bfly.b32	%r73|%p28, %r72, 4, 31, -1;
	mov.b32 	%f340, %r73;
	add.f32 	%f341, %f339, %f340;
	mov.b32 	%r74, %f341;
	shfl.sync.bfly.b32	%r75|%p29, %r74, 2, 31, -1;
	mov.b32 	%f342, %r75;
	add.f32 	%f343, %f341, %f342;
	mov.b32 	%r76, %f343;
	shfl.sync.bfly.b32	%r77|%p30, %r76, 1, 31, -1;
	mov.b32 	%f344, %r77;
	add.f32 	%f345, %f343, %f344;
	div.rn.f32 	%f69, %f142, %f345;
	div.rn.f32 	%f70, %f154, %f345;
	div.rn.f32 	%f71, %f166, %f345;
	div.rn.f32 	%f72, %f178, %f345;
	div.rn.f32 	%f73, %f190, %f345;
	div.rn.f32 	%f74, %f202, %f345;
	div.rn.f32 	%f75, %f214, %f345;
	div.rn.f32 	%f76, %f226, %f345;
	div.rn.f32 	%f77, %f238, %f345;
	div.rn.f32 	%f78, %f250, %f345;
	div.rn.f32 	%f79, %f262, %f345;
	div.rn.f32 	%f80, %f274, %f345;
	div.rn.f32 	%f81, %f286, %f345;
	div.rn.f32 	%f82, %f298, %f345;
	div.rn.f32 	%f83, %f310, %f345;
	div.rn.f32 	%f84, %f322, %f345;
	div.rn.f32 	%f85, %f334, %f345;
	mad.lo.s64 	%rd39, %rd42, %rd27, %rd2;
	cvta.to.global.u64 	%rd40, %rd26;
	shl.b64 	%rd41, %rd39, 1;
	add.s64 	%rd22, %rd40, %rd41;
	@%p20 bra 	$L__BB259_40;
	// begin inline asm
	{  cvt.rn.f16.f32 %rs18, %f69;}

	// end inline asm
	st.global.u16 	[%rd22], %rs18;
$L__BB259_40:
	setp.le.s64 	%p31, %rd29, %rd3;
	@%p31 bra 	$L__BB259_42;
	// begin inline asm
	{  cvt.rn.f16.f32 %rs19, %f70;}

	// end inline asm
	st.global.u16 	[%rd22+64], %rs19;
$L__BB259_42:
	setp.le.s64 	%p32, %rd29, %rd4;
	@%p32 bra 	$L__BB259_44;
	// begin inline asm
	{  cvt.rn.f16.f32 %rs20, %f71;}

	// end inline asm
	st.global.u16 	[%rd22+128], %rs20;
$L__BB259_44:
	setp.le.s64 	%p33, %rd29, %rd5;
	@%p33 bra 	$L__BB259_46;
	// begin inline asm
	{  cvt.rn.f16.f32 %rs21, %f72;}

	// end inline asm
	st.global.u16 	[%rd22+192], %rs21;
$L__BB259_46:
	setp.le.s64 	%p34, %rd29, %rd6;
	@%p34 bra 	$L__BB259_48;
	// begin inline asm
	{  cvt.rn.f16.f32 %rs22, %f73;}

	// end inline asm
	st.global.u16 	[%rd22+256], %rs22;
$L__BB259_48:
	setp.le.s64 	%p35, %rd29, %rd7;
	@%p35 bra 	$L__BB259_50;
	// begin inline asm
	{  cvt.rn.f16.f32 %rs23, %f74;}

	// end inline asm
	st.global.u16 	[%rd22+320], %rs23;
$L__BB259_50:
	setp.le.s64 	%p36, %rd29, %rd8;
	@%p36 bra 	$L__BB259_52;
	// begin inline asm
	{  cvt.rn.f16.f32 %rs24, %f75;}

	// end inline asm
	st.global.u16 	[%rd22+384], %rs24;
$L__BB259_52:
	setp.le.s64 	%p37, %rd29, %rd9;
	@%p37 bra 	$L__BB259_54;
	// begin inline asm
	{  cvt.rn.f16.f32 %rs25, %f76;}

	// end inline asm
	st.global.u16 	[%rd22+448], %rs25;
$L__BB259_54:
	setp.le.s64 	%p38, %rd29, %rd10;
	@%p38 bra 	$L__BB259_56;
	// begin inline asm
	{  cvt.rn.f16.f32 %rs26, %f77;}

	// end inline asm
	st.global.u16 	[%rd22+512], %rs26;
$L__BB259_56:
	setp.le.s64 	%p39, %rd29, %rd11;
	@%p39 bra 	$L__BB259_58;
	// begin inline asm
	{  cvt.rn.f16.f32 %rs27, %f78;}

	// end inline asm
	st.global.u16 	[%rd22+576], %rs27;
$L__BB259_58:
	setp.le.s64 	%p40, %rd29, %rd12;
	@%p40 bra 	$L__BB259_60;
	// begin inline asm
	{  cvt.rn.f16.f32 %rs28, %f79;}

	// end inline asm
	st.global.u16 	[%rd22+640], %rs28;
$L__BB259_60:
	setp.le.s64 	%p41, %rd29, %rd13;
	@%p41 bra 	$L__BB259_62;
	// begin inline asm
	{  cvt.rn.f16.f32 %rs29, %f80;}

	// end inline asm
	st.global.u16 	[%rd22+704], %rs29;
$L__BB259_62:
	setp.le.s64 	%p42, %rd29, %rd14;
	@%p42 bra 	$L__BB259_64;
	// begin inline asm
	{  cvt.rn.f16.f32 %rs30, %f81;}

	// end inline asm
	st.global.u16 	[%rd22+768], %rs30;
$L__BB259_64:
	setp.le.s64 	%p43, %rd29, %rd15;
	@%p43 bra 	$L__BB259_66;
	// begin inline asm
	{  cvt.rn.f16.f32 %rs31, %f82;}

	// end inline asm
	st.global.u16 	[%rd22+832], %rs31;
$L__BB259_66:
	setp.le.s64 	%p44, %rd29, %rd16;
	@%p44 bra 	$L__BB259_68;
	// begin inline asm
	{  cvt.rn.f16.f32 %rs32, %f83;}

	// end inline asm
	st.global.u16 	[%rd22+896], %rs32;
$L__BB259_68:
	setp.le.s64 	%p45, %rd29, %rd17;
	@%p45 bra 	$L__BB259_70;
	// begin inline asm
	{  cvt.rn.f16.f32 %rs33, %f84;}

	// end inline asm
	st.global.u16 	[%rd22+960], %rs33;
$L__BB259_70:
	setp.le.s64 	%p46, %rd29, %rd18;
	@%p46 bra 	$L__BB259_72;
	// begin inline asm
	{  cvt.rn.f16.f32 %rs34, %f85;}

	// end inline asm
	st.global.u16 	[%rd22+1024], %rs34;
$L__BB259_72:
	add.s64 	%rd42, %rd42, %rd19;
	setp.lt.s64 	%p47, %rd42, %rd28;
	@%p47 bra 	$L__BB259_4;
$L__BB259_73:
	ret;

}
	// .globl	_Z15SoftmaxWarpImplI10DirectLoadI6__halffE11DirectStoreIfS1_EfLi1ELi18ELi32ELi1ELb0EL9Algorithm0EEvT_T0_ll
.visible .entry _Z15SoftmaxWarpImplI10DirectLoadI6__halffE11DirectStoreIfS1_EfLi1ELi18ELi32ELi1ELb0EL9Algorithm0EEvT_T0_ll(
	.param .align 8 .b8 _Z15SoftmaxWarpImplI10DirectLoadI6__halffE11DirectStoreIfS1_EfLi1ELi18ELi32ELi1ELb0EL9Algorithm0EEvT_T0_ll_param_0[16],
	.param .align 8 .b8 _Z15SoftmaxWarpImplI10DirectLoadI6__halffE11DirectStoreIfS1_EfLi1ELi18ELi32ELi1ELb0EL9Algorithm0EEvT_T0_ll_param_1[16],
	.param .u64 _Z15SoftmaxWarpImplI10DirectLoadI6__halffE11DirectStoreIfS1_EfLi1ELi18ELi32ELi1ELb0EL9Algorithm0EEvT_T0_ll_param_2,
	.param .u64 _Z15SoftmaxWarpImplI10DirectLoadI6__halffE11DirectStoreIfS1_EfLi1ELi18ELi32ELi1ELb0EL9Algorithm0EEvT_T0_ll_param_3
)
{
	.reg .pred 	%p<14>;
	.reg .b16 	%rs<37>;
	.reg .b32 	%r<64>;
	.reg .b32 	%f<293>;
	.reg .b64 	%rd<27>;

	ld.param.u64 	%rd9, [_Z15SoftmaxWarpImplI10DirectLoadI6__halffE11DirectStoreIfS1_EfLi1ELi18ELi32ELi1ELb0EL9Algorithm0EEvT_T0_ll_param_1+8];
	ld.param.u64 	%rd8, [_Z15SoftmaxWarpImplI10DirectLoadI6__halffE11DirectStoreIfS1_EfLi1ELi18ELi32ELi1ELb0EL9Algorithm0EEvT_T0_ll_param_1];
	ld.param.u64 	%rd7, [_Z15SoftmaxWarpImplI10DirectLoadI6__halffE11DirectStoreIfS1_EfLi1ELi18ELi32ELi1ELb0EL9Algorithm0EEvT_T0_ll_param_0+8];
	ld.param.u64 	%rd6, [_Z15SoftmaxWarpImplI10DirectLoadI6__halffE11DirectStoreIfS1_EfLi1ELi18ELi32ELi1ELb0EL9Algorithm0EEvT_T0_ll_param_0];
	ld.param.u64 	%rd10, [_Z15SoftmaxWarpImplI10DirectLoadI6__halffE11DirectStoreIfS1_EfLi1ELi18ELi32ELi1ELb0EL9Algorithm0EEvT_T0_ll_param_2];
	ld.param.u64 	%rd11, [_Z15SoftmaxWarpImplI10DirectLoadI6__halffE11DirectStoreIfS1_EfLi1ELi18ELi32ELi1ELb0EL9Algorithm0EEvT_T0_ll_param_3];
	setp.lt.s64 	%p1, %rd11, 577;
	@%p1 bra 	$L__BB260_2;
	mov.u64 	%rd12, $str;
	cvta.global.u64 	%rd13, %rd12;
	mov.u64 	%rd14, $str$1;
	cvta.global.u64 	%rd15, %rd14;
	mov.u64 	%rd16, __unnamed_256;
	cvta.global.u64 	%rd17, %rd16;
	{ // callseq 255, 0
	.param .b64 param0;
	st.param.b64 	[param0], %rd13;
	.param .b64 param1;
	st.param.b64 	[param1], %rd15;
	.param .b32 param2;
	st.param.b32 	[param2], 358;
	.param .b64 param3;
	st.param.b64 	[param3], %rd17;
	.param .b64 param4;
	st.param.b64 	[param4], 1;
	call.uni 
	__assertfail, 
	(
	param0, 
	param1, 
	param2, 
	param3, 
	param4
	);
	} // callseq 255
$L__BB260_2:
	mov.u32 	%r2, %nctaid.x;
	mov.u32 	%r3, %ntid.y;
	mul.lo.s32 	%r1, %r2, %r3;
	mov.u32 	%r4, %ctaid.x;
	mov.u32 	%r5, %tid.y;
	mad.lo.s32 	%r6, %r4, %r3, %r5;
	cvt.s64.s32 	%rd26, %r6;
	setp.le.s64 	%p2, %rd10, %rd26;
	@%p2 bra 	$L__BB260_5;
	mov.u32 	%r7, %tid.x;
	cvt.u64.u32 	%rd2, %r7;
	cvt.s64.s32 	%rd3, %r1;
$L__BB260_4:
	mad.lo.s64 	%rd18, %rd26, %rd7, %rd2;
	cvta.to.global.u64 	%rd19, %rd6;
	shl.b64 	%rd20, %rd18, 1;
	add.s64 	%rd21, %rd19, %rd20;
	ld.global.u16 	%rs1, [%rd21];
	// begin inline asm
	{  cvt.f32.f16 %f1, %rs1;}

	// end inline asm
	max.f32 	%f37, %f1, 0fFF800000;
	ld.global.u16 	%rs2, [%rd21+64];
	// begin inline asm
	{  cvt.f32.f16 %f2, %rs2;}

	// end inline asm
	max.f32 	%f38, %f37, %f2;
	ld.global.u16 	%rs3, [%rd21+128];
	// begin inline asm
	{  cvt.f32.f16 %f3, %rs3;}

	// end inline asm
	max.f32 	%f39, %f38, %f3;
	ld.global.u16 	%rs4, [%rd21+192];
	// begin inline asm
	{  cvt.f32.f16 %f4, %rs4;}

	// end inline asm
	max.f32 	%f40, %f39, %f4;
	ld.global.u16 	%rs5, [%rd21+256];
	// begin inline asm
	{  cvt.f32.f16 %f5, %rs5;}

	// end inline asm
	max.f32 	%f41, %f40, %f5;
	ld.global.u16 	%rs6, [%rd21+320];
	// begin inline asm
	{  cvt.f32.f16 %f6, %rs6;}

	// end inline asm
	max.f32 	%f42, %f41, %f6;
	ld.global.u16 	%rs7, [%rd21+384];
	// begin inline asm
	{  cvt.f32.f16 %f7, %rs7;}

	// end inline asm
	max.f32 	%f43, %f42, %f7;
	ld.global.u16 	%rs8, [%rd21+448];
	// begin inline asm
	{  cvt.f32.f16 %f8, %rs8;}

	// end inline asm
	max.f32 	%f44, %f43, %f8;
	ld.global.u16 	%rs9, [%rd21+512];
	// begin inline asm
	{  cvt.f32.f16 %f9, %rs9;}

	// end inline asm
	max.f32 	%f45, %f44, %f9;
	ld.global.u16 	%rs10, [%rd21+576];
	// begin inline asm
	{  cvt.f32.f16 %f10, %rs10;}

	// end inline asm
	max.f32 	%f46, %f45, %f10;
	ld.global.u16 	%rs11, [%rd21+640];
	// begin inline asm
	{  cvt.f32.f16 %f11, %rs11;}

	// end inline asm
	max.f32 	%f47, %f46, %f11;
	ld.global.u16 	%rs12, [%rd21+704];
	// begin inline asm
	{  cvt.f32.f16 %f12, %rs12;}

	// end inline asm
	max.f32 	%f48, %f47, %f12;
	ld.global.u16 	%rs13, [%rd21+768];
	// begin inline asm
	{  cvt.f32.f16 %f13, %rs13;}

	// end inline asm
	max.f32 	%f49, %f48, %f13;
	ld.global.u16 	%rs14, [%rd21+832];
	// begin inline asm
	{  cvt.f32.f16 %f14, %rs14;}

	// end inline asm
	max.f32 	%f50, %f49, %f14;
	ld.global.u16 	%rs15, [%rd21+896];
	// begin inline asm
	{  cvt.f32.f16 %f15, %rs15;}

	// end inline asm
	max.f32 	%f51, %f50, %f15;
	ld.global.u16 	%rs16, [%rd21+960];
	// begin inline asm
	{  cvt.f32.f16 %f16, %rs16;}

	// end inline asm
	max.f32 	%f52, %f51, %f16;
	ld.global.u16 	%rs17, [%rd21+1024];
	// begin inline asm
	{  cvt.f32.f16 %f17, %rs17;}

	// end inline asm
	max.f32 	%f53, %f52, %f17;
	ld.global.u16 	%rs18, [%rd21+1088];
	// begin inline asm
	{  cvt.f32.f16 %f18, %rs18;}

	// end inline asm
	max.f32 	%f54, %f53, %f18;
	mov.b32 	%r8, %f54;
	shfl.sync.bfly.b32	%r9|%p3, %r8, 16, 31, -1;
	mov.b32 	%f55, %r9;
	max.f32 	%f56, %f54, %f55;
	mov.b32 	%r10, %f56;
	shfl.sync.bfly.b32	%r11|%p4, %r10, 8, 31, -1;
	mov.b32 	%f57, %r11;
	max.f32 	%f58, %f56, %f57;
	mov.b32 	%r12, %f58;
	shfl.sync.bfly.b32	%r13|%p5, %r12, 4, 31, -1;
	mov.b32 	%f59, %r13;
	max.f32 	%f60, %f58, %f59;
	mov.b32 	%r14, %f60;
	shfl.sync.bfly.b32	%r15|%p6, %r14, 2, 31, -1;
	mov.b32 	%f61, %r15;
	max.f32 	%f62, %f60, %f61;
	mov.b32 	%r16, %f62;
	shfl.sync.bfly.b32	%r17|%p7, %r16, 1, 31, -1;
	mov.b32 	%f63, %r17;
	max.f32 	%f64, %f62, %f63;
	sub.f32 	%f65, %f1, %f64;
	fma.rn.f32 	%f66, %f65, 0f3BBB989D, 0f3F000000;
	cvt.sat.f32.f32 	%f67, %f66;
	mov.f32 	%f68, 0f4B400001;
	mov.f32 	%f69, 0f437C0000;
	fma.rm.f32 	%f70, %f67, %f69, %f68;
	add.f32 	%f71, %f70, 0fCB40007F;
	neg.f32 	%f72, %f71;
	fma.rn.f32 	%f73, %f65, 0f3FB8AA3B, %f72;
	fma.rn.f32 	%f74, %f65, 0f32A57060, %f73;
	mov.b32 	%r18, %f70;
	shl.b32 	%r19, %r18, 23;
	mov.b32 	%f75, %r19;
	ex2.approx.ftz.f32 	%f76, %f74;
	mul.f32 	%f77, %f76, %f75;
	add.f32 	%f78, %f77, 0f00000000;
	sub.f32 	%f79, %f2, %f64;
	fma.rn.f32 	%f80, %f79, 0f3BBB989D, 0f3F000000;
	cvt.sat.f32.f32 	%f81, %f80;
	fma.rm.f32 	%f82, %f81, %f69, %f68;
	add.f32 	%f83, %f82, 0fCB40007F;
	neg.f32 	%f84, %f83;
	fma.rn.f32 	%f85, %f79, 0f3FB8AA3B, %f84;
	fma.rn.f32 	%f86, %f79, 0f32A57060, %f85;
	mov.b32 	%r20, %f82;
	shl.b32 	%r21, %r20, 23;
	mov.b32 	%f87, %r21;
	ex2.approx.ftz.f32 	%f88, %f86;
	mul.f32 	%f89, %f88, %f87;
	add.f32 	%f90, %f78, %f89;
	sub.f32 	%f91, %f3, %f64;
	fma.rn.f32 	%f92, %f91, 0f3BBB989D, 0f3F000000;
	cvt.sat.f32.f32 	%f93, %f92;
	fma.rm.f32 	%f94, %f93, %f69, %f68;
	add.f32 	%f95, %f94, 0fCB40007F;
	neg.f32 	%f96, %f95;
	fma.rn.f32 	%f97, %f91, 0f3FB8AA3B, %f96;
	fma.rn.f32 	%f98, %f91, 0f32A57060, %f97;
	mov.b32 	%r22, %f94;
	shl.b32 	%r23, %r22, 23;
	mov.b32 	%f99, %r23;
	ex2.approx.ftz.f32 	%f100, %f98;
	mul.f32 	%f101, %f100, %f99;
	add.f32 	%f102, %f90, %f101;
	sub.f32 	%f103, %f4, %f64;
	fma.rn.f32 	%f104, %f103, 0f3BBB989D, 0f3F000000;
	cvt.sat.f32.f32 	%f105, %f104;
	fma.rm.f32 	%f106, %f105, %f69, %f68;
	add.f32 	%f107, %f106, 0fCB40007F;
	neg.f32 	%f108, %f107;
	fma.rn.f32 	%f109, %f103, 0f3FB8AA3B, %f108;
	fma.rn.f32 	%f110, %f103, 0f32A57060, %f109;
	mov.b32 	%r24, %f106;
	shl.b32 	%r25, %r24, 23;
	mov.b32 	%f111, %r25;
	ex2.approx.ftz.f32 	%f112, %f110;
	mul.f32 	%f113, %f112, %f111;
	add.f32 	%f114, %f102, %f113;
	sub.f32 	%f115, %f5, %f64;
	fma.rn.f32 	%f116, %f115, 0f3BBB989D, 0f3F000000;
	cvt.sat.f32.f32 	%f117, %f116;
	fma.rm.f32 	%f118, %f117, %f69, %f68;
	add.f32 	%f119, %f118, 0fCB40007F;
	neg.f32 	%f120, %f119;
	fma.rn.f32 	%f121, %f115, 0f3FB8AA3B, %f120;
	fma.rn.f32 	%f122, %f115, 0f32A57060, %f121;
	mov.b32 	%r26, %f118;
	shl.b32 	%r27, %r26, 23;
	mov.b32 	%f123, %r27;
	ex2.approx.ftz.f32 	%f124, %f122;
	mul.f32 	%f125, %f124, %f123;
	add.f32 	%f126, %f114, %f125;
	sub.f32 	%f127, %f6, %f64;
	fma.rn.f32 	%f128, %f127, 0f3BBB989D, 0f3F000000;
	cvt.sat.f32.f32 	%f129, %f128;
	fma.rm.f32 	%f130, %f129, %f69, %f68;
	add.f32 	%f131, %f130, 0fCB40007F;
	neg.f32 	%f132, %f131;
	fma.rn.f32 	%f133, %f127, 0f3FB8AA3B, %f132;
	fma.rn.f32 	%f134, %f127, 0f32A57060, %f133;
	mov.b32 	%r28, %f130;
	shl.b32 	%r29, %r28, 23;
	mov.b32 	%f135, %r29;
	ex2.approx.ftz.f32 	%f136, %f134;
	mul.f32 	%f137, %f136, %f135;
	add.f32 	%f138, %f126, %f137;
	sub.f32 	%f139, %f7, %f64;
	fma.rn.f32 	%f140, %f139, 0f3BBB989D, 0f3F000000;
	cvt.sat.f32.f32 	%f141, %f140;
	fma.rm.f32 	%f142, %f141, %f69, %f68;
	add.f32 	%f143, %f142, 0fCB40007F;
	neg.f32 	%f144, %f143;
	fma.rn.f32 	%f145, %f139, 0f3FB8AA3B, %f144;
	fma.rn.f32 	%f146, %f139, 0f32A57060, %f145;
	mov.b32 	%r30, %f142;
	shl.b32 	%r31, %r30, 23;
	mov.b32 	%f147, %r31;
	ex2.approx.ftz.f32 	%f148, %f146;
	mul.f32 	%f149, %f148, %f147;
	add.f32 	%f150, %f138, %f149;
	sub.f32 	%f151, %f8, %f64;
	fma.rn.f32 	%f152, %f151, 0f3BBB989D, 0f3F000000;
	cvt.sat.f32.f32 	%f153, %f152;
	fma.rm.f32 	%f154, %f153, %f69, %f68;
	add.f32 	%f155, %f154, 0fCB40007F;
	neg.f32 	%f156, %f155;
	fma.rn.f32 	%f157, %f151, 0f3FB8AA3B, %f156;
	fma.rn.f32 	%f158, %f151, 0f32A57060, %f157;
	mov.b32 	%r32, %f154;
	shl.b32 	%r33, %r32, 23;
	mov.b32 	%f159, %r33;
	ex2.approx.ftz.f32 	%f160, %f158;
	mul.f32 	%f161, %f160, %f159;
	add.f32 	%f162, %f150, %f161;
	sub.f32 	%f163, %f9, %f64;
	fma.rn.f32 	%f164, %f163, 0f3BBB989D, 0f3F000000;
	cvt.sat.f32.f32 	%f165, %f164;
	fma.rm.f32 	%f166, %f165, %f69, %f68;
	add.f32 	%f167, %f166, 0fCB40007F;
	neg.f32 	%f168, %f167;
	fma.rn.f32 	%f169, %f163, 0f3FB8AA3B, %f168;
	fma.rn.f32 	%f170, %f163, 0f32A57060, %f169;
	mov.b32 	%r34, %f166;
	shl.b32 	%r35, %r34, 23;
	mov.b32 	%f171, %r35;
	ex2.approx.ftz.f32 	%f172, %f170;
	mul.f32 	%f173, %f172, %f171;
	add.f32 	%f174, %f162, %f173;
	sub.f32 	%f175, %f10, %f64;
	fma.rn.f32 	%f176, %f175, 0f3BBB989D, 0f3F000000;
	cvt.sat.f32.f32 	%f177, %f176;
	fma.rm.f32 	%f178, %f177, %f69, %f68;
	add.f32 	%f179, %f178, 0fCB40007F;
	neg.f32 	%f180, %f179;
	fma.rn.f32 	%f181, %f175, 0f3FB8AA3B, %f180;
	fma.rn.f32 	%f182, %f175, 0f32A57060, %f181;
	mov.b32 	%r36, %f178;
	shl.b32 	%r37, %r36, 23;
	mov.b32 	%f183, %r37;
	ex2.approx.ftz.f32 	%f184, %f182;
	mul.f32 	%f185, %f184, %f183;
	add.f32 	%f186, %f174, %f185;
	sub.f32 	%f187, %f11, %f64;
	fma.rn.f32 	%f188, %f187, 0f3BBB989D, 0f3F000000;
	cvt.sat.f32.f32 	%f189, %f188;
	fma.rm.f32 	%f190, %f189, %f69, %f68;
	add.f32 	%f191, %f190, 0fCB40007F;
	neg.f32 	%f192, %f191;
	fma.rn.f32 	%f193, %f187, 0f3FB8AA3B, %f192;
	fma.rn.f32 	%f194, %f187, 0f32A57060, %f193;
	mov.b32 	%r38, %f190;
	shl.b32 	%r39, %r38, 23;
	mov.b32 	%f195, %r39;
	ex2.approx.ftz.f32 	%f196, %f194;
	mul.f32 	%f197, %f196, %f195;
	add.f32 	%f198, %f186, %f197;
	sub.f32 	%f199, %f12, %f64;
	fma.rn.f32 	%f200, %f199, 0f3BBB989D, 0f3F000000;
	cvt.sat.f32.f32 	%f201, %f200;
	fma.rm.f32 	%f202, %f201, %f69, %f68;
	add.f32 	%f203, %f202, 0fCB40007F;
	neg.f32 	%f204, %f203;
	fma.rn.f32 	%f205, %f199, 0f3FB8AA3B, %f204;
	fma.rn.f32 	%f206, %f199, 0f32A57060, %f205;
	mov.b32 	%r40, %f202;
	shl.b32 	%r41, %r40, 23;
	mov.b32 	%f207, %r41;
	ex2.approx.ftz.f32 	%f208, %f206;
	mul.f32 	%f209, %f208, %f207;
	add.f32 	%f210, %f198, %f209;
	sub.f32 	%f211, %f13, %f64;
	fma.rn.f32 	%f212, %f211, 0f3BBB989D, 0f3F000000;
	cvt.sat.f32.f32 	%f213, %f212;
	fma.rm.f32 	%f214, %f213, %f69, %f68;
	add.f32 	%f215, %f214, 0fCB40007F;
	neg.f32 	%f216, %f215;
	fma.rn.f32 	%f217, %f211, 0f3FB8AA3B, %f216;
	fma.rn.f32 	%f218, %f211, 0f32A57060, %f217;
	mov.b32 	%r42, %f214;
	shl.b32 	%r43, %r42, 23;
	mov.b32 	%f219, %r43;
	ex2.approx.ftz.f32 	%f220, %f218;
	mul.f32 	%f221, %f220, %f219;
	add.f32 	%f222, %f210, %f221;
	sub.f32 	%f223, %f14, %f64;
	fma.rn.f32 	%f224, %f223, 0f3BBB989D, 0f3F000000;
	cvt.sat.f32.f32 	%f225, %f224;
	fma.rm.f32 	%f226, %f225, %f69, %f68;
	add.f32 	%f227, %f226, 0fCB40007F;
	neg.f32 	%f228, %f227;
	fma.rn.f32 	%f229, %f223, 0f3FB8AA3B, %f228;
	fma.rn.f32 	%f230, %f223, 0f32A57060, %f229;
	mov.b32 	%r44, %f226;
	shl.b32 	%r45, %r44, 23;
	mov.b32 	%f231, %r45;
	ex2.approx.ftz.f32 	%f232, %f230;
	mul.f32 	%f233, %f232, %f231;
	add.f32 	%f234, %f222, %f233;
	sub.f32 	%f235, %f15, %f64;
	fma.rn.f32 	%f236, %f235, 0f3BBB989D, 0f3F000000;
	cvt.sat.f32.f32 	%f237, %f236;
	fma.rm.f32 	%f238, %f237, %f69, %f68;
	add.f32 	%f239, %f238, 0fCB40007F;
	neg.f32 	%f240, %f239;
	fma.rn.f32 	%f241, %f235, 0f3FB8AA3B, %f240;
	fma.rn.f32 	%f242, %f235, 0f32A57060, %f241;
	mov.b32 	%r46, %f238;
	shl.b32 	%r47, %r46, 23;
	mov.b32 	%f243, %r47;
	ex2.approx.ftz.f32 	%f244, %f242;
	mul.f32 	%f245, %f244, %f243;
	add.f32 	%f246, %f234, %f245;
	sub.f32 	%f247, %f16, %f64;
	fma.rn.f32 	%f248, %f247, 0f3BBB989D, 0f3F000000;
	cvt.sat.f32.f32 	%f249, %f248;
	fma.rm.f32 	%f250, %f249, %f69, %f68;
	add.f32 	%f251, %f250, 0fCB40007F;
	neg.f32 	%f252, %f251;
	fma.rn.f32 	%f253, %f247, 0f3FB8AA3B, %f252;
	fma.rn.f32 	%f254, %f247, 0f32A57060, %f253;
	mov.b32 	%r48, %f250;
	shl.b32 	%r49, %r48, 23;
	mov.b32 	%f255, %r49;
	ex2.approx.ftz.f32 	%f256, %f254;
	mul.f32 	%f257, %f256, %f255;
	add.f32 	%f258, %f246, %f257;
	sub.f32 	%f259, %f17, %f64;
	fma.rn.f32 	%f260, %f259, 0f3BBB989D, 0f3F000000;
	cvt.sat.f32.f32 	%f261, %f260;
	fma.rm.f32 	%f262, %f261, %f69, %f68;
	add.f32 	%f263, %f262, 0fCB40007F;
	neg.f32 	%f264, %f263;
	fma.rn.f32 	%f265, %f259, 0f3FB8AA3B, %f264;
	fma.rn.f32 	%f266, %f259, 0f32A57060, %f265;
	mov.b32 	%r50, %f262;
	shl.b32 	%r51, %r50, 23;
	mov.b32 	%f267, %r51;
	ex2.approx.ftz.f32 	%f268, %f266;
	mul.f32 	%f269, %f268, %f267;
	add.f32 	%f270, %f258, %f269;
	sub.f32 	%f271, %f18, %f64;
	fma.rn.f32 	%f272, %f271, 0f3BBB989D, 0f3F000000;
	cvt.sat.f32.f32 	%f273, %f272;
	fma.rm.f32 	%f274, %f273, %f69, %f68;
	add.f32 	%f275, %f274, 0fCB40007F;
	neg.f32 	%f276, %f275;
	fma.rn.f32 	%f277, %f271, 0f3FB8AA3B, %f276;
	fma.rn.f32 	%f278, %f271, 0f32A57060, %f277;
	mov.b32 	%r52, %f274;
	shl.b32 	%r53, %r52, 23;
	mov.b32 	%f279, %r53;
	ex2.approx.ftz.f32 	%f280, %f278;
	mul.f32 	%f281, %f280, %f279;
	add.f32 	%f282, %f270, %f281;
	mov.b32 	%r54, %f282;
	shfl.sync.bfly.b32	%r55|%p8, %r54, 16, 31, -1;
	mov.b32 	%f283, %r55;
	add.f32 	%f284, %f282, %f283;
	mov.b32 	%r56, %f284;
	shfl.sync.bfly.b32	%r57|%p9, %r56, 8, 31, -1;
	mov.b32 	%f285, %r57;
	add.f32 	%f286, %f284, %f285;
	mov.b32 	%r58, %f286;
	shfl.sync.bfly.b32	%r59|%p10, %r58, 4, 31, -1;
	mov.b32 	%f287, %r59;
	add.f32 	%f288, %f286, %f287;
	mov.b32 	%r60, %f288;
	shfl.sync.bfly.b32	%r61|%p11, %r60, 2, 31, -1;
	mov.b32 	%f289, %r61;
	add.f32 	%f290, %f288, %f289;
	mov.b32 	%r62, %f290;
	shfl.sync.bfly.b32	%r63|%p12, %r62, 1, 31, -1;
	mov.b32 	%f291, %r63;
	add.f32 	%f292, %f290, %f291;
	div.rn.f32 	%f19, %f77, %f292;
	div.rn.f32 	%f20, %f89, %f292;
	div.rn.f32 	%f21, %f101, %f292;
	div.rn.f32 	%f22, %f113, %f292;
	div.rn.f32 	%f23, %f125, %f292;
	div.rn.f32 	%f24, %f137, %f292;
	div.rn.f32 	%f25, %f149, %f292;
	div.rn.f32 	%f26, %f161, %f292;
	div.rn.f32 	%f27, %f173, %f292;
	div.rn.f32 	%f28, %f185, %f292;
	div.rn.f32 	%f29, %f197, %f292;
	div.rn.f32 	%f30, %f209, %f292;
	div.rn.f32 	%f31, %f221, %f292;
	div.rn.f32 	%f32, %f233, %f292;
	div.rn.f32 	%f33, %f245, %f292;
	div.rn.f32 	%f34, %f257, %f292;
	div.rn.f32 	%f35, %f269, %f292;
	div.rn.f32 	%f36, %f281, %f292;
	mad.lo.s64 	%rd22, %rd26, %rd9, %rd2;
	// begin inline asm
	{  cvt.rn.f16.f32 %rs19, %f19;}

	// end inline asm
	cvta.to.global.u64 	%rd23, %rd8;
	shl.b64 	%rd24, %rd22, 1;
	add.s64 	%rd25, %rd23, %rd24;
	st.global.u16 	[%rd25], %rs19;
	// begin inline asm
	{  cvt.rn.f16.f32 %rs20, %f20;}

	// end inline asm
	st.global.u16 	[%rd25+64], %rs20;
	// begin inline asm
	{  cvt.rn.f16.f32 %rs21, %f21;}

	// end inline asm
	st.global.u16 	[%rd25+128], %rs21;
	// begin inline asm
	{  cvt.rn.f16.f32 %rs22, %f22;}

	// end inline asm
	st.global.u16 	[%rd25+192], %rs22;
	// begin inline asm
	{  cvt.rn.f16.f32 %rs23, %f23;}

	// end inline asm
	st.global.u16 	[%rd25+256], %rs23;
	// begin inline asm
	{  cvt.rn.f16.f32 %rs24, %f24;}

	// end inline asm
	st.global.u16 	[%rd25+320], %rs24;
	// begin inline asm
	{  cvt.rn.f16.f32 %rs25, %f25;}

	// end inline asm
	st.global.u16 	[%rd25+384], %rs25;
	// begin inline asm
	{  cvt.rn.f16.f32 %rs26, %f26;}

	// end inline asm
	st.global.u16 	[%rd25+448], %rs26;
	// begin inline asm
	{  cvt.rn.f16.f32 %rs27, %f27;}

	// end inline asm
	st.global.u16 	[%rd25+512], %rs27;
	// begin inline asm
	{  cvt.rn.f16.f32 %rs28, %f28;}

	// end inline asm
	st.global.u16 	[%rd25+576], %rs28;
	// begin inline asm
	{  cvt.rn.f16.f32 %rs29, %f29;}

	// end inline asm
	st.global.u16 	[%rd25+640], %rs29;
	// begin inline asm
	{  cvt.rn.f16.f32 %rs30, %f30;}

	// end inline asm
	st.global.u16 	[%rd25+704], %rs30;
	// begin inline asm
	{  cvt.rn.f16.f32 %rs31, %f31;}

	// end inline asm
	st.global.u16 	[%rd25+768], %rs31;
	// begin inline asm
	{  cvt.rn.f16.f32 %rs32, %f32;}

	// end inline asm
	st.global.u16 	[%rd25+832], %rs32;
	// begin inline asm
	{  cvt.rn.f16.f32 %rs33, %f33;}

	// end inline asm
	st.global.u16 	[%rd25+896], %rs33;
	// begin inline asm
	{  cvt.rn.f16.f32 %rs34, %f34;}

	// end inline asm
	st.global.u16 	[%rd25+960], %rs34;
	// begin inline asm
	{  cvt.rn.f16.f32 %rs35, %f35;}

	// end inline asm
	st.global.u16 	[%rd25+1024], %rs35;
	// begin inline asm
	{  cvt.rn.f16.f32 %rs36, %f36;}

	// end inline asm
	st.global.u16 	[%rd25+1088], %rs36;
	add.s64 	%rd26, %rd26, %rd3;
	setp.lt.s64 	%p13, %rd26, %rd10;
	@%p13 bra 	$L__BB260_4;
$L__BB260_5:
	ret;

}
	// .globl	_Z15SoftmaxWarpImplI10DirectLoadI6__halffE11DirectStoreIfS1_EfLi1ELi18ELi32ELi1ELb1EL9Algorithm0EEvT_T0_ll
.visible .entry _Z15SoftmaxWarpImplI10DirectLoadI6__halffE11DirectStoreIfS1_EfLi1ELi18ELi32ELi1ELb1EL9Algorithm0EEvT_T0_ll(
	.param .align 8 .b8 _Z15SoftmaxWarpImplI10DirectLoadI6__halffE11DirectStoreIfS1_EfLi1ELi18ELi32ELi1ELb1EL9Algorithm0EEvT_T0_ll_param_0[16],
	.param .align 8 .b8 _Z15SoftmaxWarpImplI10DirectLoadI6__halffE11DirectStoreIfS1_EfLi1ELi18ELi32ELi1ELb1EL9Algorithm0EEvT_T0_ll_param_1[16],
	.param .u64 _Z15SoftmaxWarpImplI10DirectLoadI6__halffE11DirectStoreIfS1_EfLi1ELi18ELi32ELi1ELb1EL9Algorithm0EEvT_T0_ll_param_2,
	.param .u64 _Z15SoftmaxWarpImplI10DirectLoadI6__halffE11DirectStoreIfS1_EfLi1ELi18ELi32ELi1ELb1EL9Algorithm0EEvT_T0_ll_param_3
)
{
	.reg .pred 	%p<50>;
	.reg .b16 	%rs<37>;
	.reg .b32 	%r<82>;
	.reg .b32 	%f<419>;
	.reg .b64 	%rd<46>;

	ld.param.u64 	%rd27, [_Z15SoftmaxWarpImplI10DirectLoadI6__halffE11DirectStoreIfS1_EfLi1ELi18ELi32ELi1ELb1EL9Algorithm0EEvT_T0_ll_param_1+8];
	ld.param.u64 	%rd26, [_Z15SoftmaxWarpImplI10DirectLoadI6__halffE11DirectStoreIfS1_EfLi1ELi18ELi32ELi1ELb1EL9Algorithm0EEvT_T0_ll_param_1];
	ld.param.u64 	%rd25, [_Z15SoftmaxWarpImplI10DirectLoadI6__halffE11DirectStoreIfS1_EfLi1ELi18ELi32ELi1ELb1EL9Algorithm0EEvT_T0_ll_param_0+8];
	ld.param.u64 	%rd24, [_Z15SoftmaxWarpImplI10DirectLoadI6__halffE11DirectStoreIfS1_EfLi1ELi18ELi32ELi1ELb1EL9Algorithm0EEvT_T0_ll_param_0];
	ld.param.u64 	%rd29, [_Z15SoftmaxWarpImplI10DirectLoadI6__halffE11DirectStoreIfS1_EfLi1ELi18ELi32ELi1ELb1EL9Algorithm0EEvT_T0_ll_param_3];
	setp.lt.s64 	%p1, %rd29, 577;
	@%p1 bra 	$L__BB261_2;
	mov.u64 	%rd30, $str;
	cvta.global.u64 	%rd31, %rd30;
	mov.u64 	%rd32, $str$1;
	cvta.global.u64 	%rd33, %rd32;
	mov.u64 	%rd34, __unnamed_257;
	cvta.global.u64 	%rd35, %rd34;
	{ // callseq 256, 0
	.param .b64 param0;
	st.param.b64 	[param0], %rd31;
	.param .b64 param1;
	st.param.b64 	[param1], %rd33;
	.param .b32 param2;
	st.param.b32 	[param2], 358;
	.param .b64 param3;
	st.param.b64 	[param3], %rd35;
	.param .b64 param4;
	st.param.b64 	[param4], 1;
	call.uni 
	__assertfail, 
	(
	param0, 
	param1, 
	param2, 
	param3, 
	param4
	);
	} // callseq 256
$L__BB261_2:
	ld.param.u64 	%rd43, [_Z15SoftmaxWarpImplI10DirectLoadI6__halffE11DirectStoreIfS1_EfLi1ELi18ELi32ELi1ELb1EL9Algorithm0EEvT_T0_ll_param_2];
	mov.u32 	%r1, %ntid.y;
	mov.u32 	%r2, %ctaid.x;
	mov.u32 	%r3, %tid.y;
	mad.lo.s32 	%r4, %r2, %r1, %r3;
	cvt.s64.s32 	%rd45, %r4;
	setp.le.s64 	%p2, %rd43, %rd45;
	@%p2 bra 	$L__BB261_77;
	mov.u32 	%r5, %tid.x;
	cvt.u64.u32 	%rd2, %r5;
	add.s32 	%r6, %r5, 32;
	cvt.u64.u32 	%rd3, %r6;
	add.s32 	%r7, %r5, 64;
	cvt.u64.u32 	%rd4, %r7;
	add.s32 	%r8, %r5, 96;
	cvt.u64.u32 	%rd5, %r8;
	add.s32 	%r9, %r5, 128;
	cvt.u64.u32 	%rd6, %r9;
	add.s32 	%r10, %r5, 160;
	cvt.u64.u32 	%rd7, %r10;
	add.s32 	%r11, %r5, 192;
	cvt.u64.u32 	%rd8, %r11;
	add.s32 	%r12, %r5, 224;
	cvt.u64.u32 	%rd9, %r12;
	add.s32 	%r13, %r5, 256;
	cvt.u64.u32 	%rd10, %r13;
	add.s32 	%r14, %r5, 288;
	cvt.u64.u32 	%rd11, %r14;
	add.s32 	%r15, %r5, 320;
	cvt.u64.u32 	%rd12, %r15;
	add.s32 	%r16, %r5, 352;
	cvt.u64.u32 	%rd13, %r16;
	add.s32 	%r17, %r5, 384;
	cvt.u64.u32 	%rd14, %r17;
	add.s32 	%r18, %r5, 416;
	cvt.u64.u32 	%rd15, %r18;
	add.s32 	%r19, %r5, 448;
	cvt.u64.u32 	%rd16, %r19;
	add.s32 	%r20, %r5, 480;
	cvt.u64.u32 	%rd17, %r20;
	add.s32 	%r21, %r5, 512;
	cvt.u64.u32 	%rd18, %r21;
	add.s32 	%r22, %r5, 544;
	cvt.u64.u32 	%rd19, %r22;
	mov.u32 	%r79, %nctaid.x;
	mul.lo.s32 	%r81, %r79, %r1;
$L__BB261_4:
	setp.le.s64 	%p3, %rd29, %rd2;
	mad.lo.s64 	%rd36, %rd45, %rd25, %rd2;
	cvta.to.global.u64 	%rd37, %rd24;
	shl.b64 	%rd38, %rd36, 1;
	add.s64 	%rd21, %rd37, %rd38;
	mov.f32 	%f383, 0fFF800000;
	mov.f32 	%f386, %f383;
	@%p3 bra 	$L__BB261_6;
	ld.global.u16 	%rs1, [%rd21];
	// begin inline asm
	{  cvt.f32.f16 %f383, %rs1;}

	// end inline asm
	max.f32 	%f386, %f383, 0fFF800000;
$L__BB261_6:
	setp.le.s64 	%p4, %rd29, %rd3;
	mov.f32 	%f385, 0fFF800000;
	@%p4 bra 	$L__BB261_8;
	ld.global.u16 	%rs2, [%rd21+64];
	// begin inline asm
	{  cvt.f32.f16 %f385, %rs2;}

	// end inline asm
	max.f32 	%f386, %f386, %f385;
$L__BB261_8:
	setp.le.s64 	%p5, %rd29, %rd4;
	mov.f32 	%f387, 0fFF800000;
	@%p5 bra 	$L__BB261_10;
	ld.global.u16 	%rs3, [%rd21+128];
	// begin inline asm
	{  cvt.f32.f16 %f387, %rs3;}

	// end inline asm
	max.f32 	%f386, %f386, %f387;
$L__BB261_10:
	setp.le.s64 	%p6, %rd29, %rd5;
	mov.f32 	%f389, 0fFF800000;
	@%p6 bra 	$L__BB261_12;
	ld.global.u16 	%rs4, [%rd21+192];
	// begin inline asm
	{  cvt.f32.f16 %f389, %rs4;}

	// end inline asm
	max.f32 	%f386, %f386, %f389;
$L__BB261_12:
	setp.le.s64 	%p7, %rd29, %rd6;
	mov.f32 	%f391, 0fFF800000;
	@%p7 bra 	$L__BB261_14;
	ld.global.u16 	%rs5, [%rd21+256];
	// begin inline asm
	{  cvt.f32.f16 %f391, %rs5;}

	// end inline asm
	max.f32 	%f386, %f386, %f391;
$L__BB261_14:
	setp.le.s64 	%p8, %rd29, %rd7;
	mov.f32 	%f393, 0fFF800000;
	@%p8 bra 	$L__BB261_16;
	ld.global.u16 	%rs6, [%rd21+320];
	// begin inline asm
	{  cvt.f32.f16 %f393, %rs6;}

	// end inline asm
	max.f32 	%f386, %f386, %f393;
$L__BB261_16:
	setp.le.s64 	%p9, %rd29, %rd8;
	mov.f32 	%f395, 0fFF800000;
	@%p9 bra 	$L__BB261_18;
	ld.global.u16 	%rs7, [%rd21+384];
	// begin inline asm
	{  cvt.f32.f16 %f395, %rs7;}

	// end inline asm
	max.f32 	%f386, %f386, %f395;
$L__BB261_18:
	setp.le.s64 	%p10, %rd29, %rd9;
	mov.f32 	%f397, 0fFF800000;
	@%p10 bra 	$L__BB261_20;
	ld.global.u16 	%rs8, [%rd21+448];
	// begin inline asm
	{  cvt.f32.f16 %f397, %rs8;}

	// end inline asm
	max.f32 	%f386, %f386, %f397;
$L__BB261_20:
	setp.le.s64 	%p11, %rd29, %rd10;
	mov.f32 	%f399, 0fFF800000;
	@%p11 bra 	$L__BB261_22;
	ld.global.u16 	%rs9, [%rd21+512];
	// begin inline asm
	{  cvt.f32.f16 %f399, %rs9;}

	// end inline asm
	max.f32 	%f386, %f386, %f399;
$L__BB261_22:
	setp.le.s64 	%p12, %rd29, %rd11;
	mov.f32 	%f401, 0fFF800000;
	@%p12 bra 	$L__BB261_24;
	ld.global.u16 	%rs10, [%rd21+576];
	// begin inline asm
	{  cvt.f32.f16 %f401, %rs10;}

	// end inline asm
	max.f32 	%f386, %f386, %f401;
$L__BB261_24:
	setp.le.s64 	%p13, %rd29, %rd12;
	mov.f32 	%f403, 0fFF800000;
	@%p13 bra 	$L__BB261_26;
	ld.global.u16 	%rs11, [%rd21+640];
	// begin inline asm
	{  cvt.f32.f16 %f403, %rs11;}

	// end inline asm
	max.f32 	%f386, %f386, %f403;
$L__BB261_26:
	setp.le.s64 	%p14, %rd29, %rd13;
	mov.f32 	%f405, 0fFF800000;
	@%p14 bra 	$L__BB261_28;
	ld.global.u16 	%rs12, [%rd21+704];
	// begin inline asm
	{  cvt.f32.f16 %f405, %rs12;}

	// end inline asm
	max.f32 	%f386, %f386, %f405;
$L__BB261_28:
	setp.le.s64 	%p15, %rd29, %rd14;
	mov.f32 	%f407, 0fFF800000;
	@%p15 bra 	$L__BB261_30;
	ld.global.u16 	%rs13, [%rd21+768];
	// begin inline asm
	{  cvt.f32.f16 %f407, %rs13;}

	// end inline asm
	max.f32 	%f386, %f386, %f407;
$L__BB261_30:
	setp.le.s64 	%p16, %rd29, %rd15;
	mov.f32 	%f409, 0fFF800000;
	@%p16 bra 	$L__BB261_32;
	ld.global.u16 	%rs14, [%rd21+832];
	// begin inline asm
	{  cvt.f32.f16 %f409, %rs14;}

	// end inline asm
	max.f32 	%f386, %f386, %f409;
$L__BB261_32:
	setp.le.s64 	%p17, %rd29, %rd16;
	mov.f32 	%f411, 0fFF800000;
	@%p17 bra 	$L__BB261_34;
	ld.global.u16 	%rs15, [%rd21+896];
	// begin inline asm
	{  cvt.f32.f16 %f411, %rs15;}

	// end inline asm
	max.f32 	%f386, %f386, %f411;
$L__BB261_34:
	setp.le.s64 	%p18, %rd29, %rd17;
	mov.f32 	%f413, 0fFF800000;
	@%p18 bra 	$L__BB261_36;
	ld.global.u16 	%rs16, [%rd21+960];
	// begin inline asm
	{  cvt.f32.f16 %f413, %rs16;}

	// end inline asm
	max.f32 	%f386, %f386, %f413;
$L__BB261_36:
	setp.le.s64 	%p19, %rd29, %rd18;
	mov.f32 	%f415, 0fFF800000;
	@%p19 bra 	$L__BB261_38;
	ld.global.u16 	%rs17, [%rd21+1024];
	// begin inline asm
	{  cvt.f32.f16 %f415, %rs17;}

	// end inline asm
	max.f32 	%f386, %f386, %f415;
$L__BB261_38:
	setp.le.s64 	%p20, %rd29, %rd19;
	mov.f32 	%f417, 0fFF800000;
	@%p20 bra 	$L__BB261_40;
	ld.global.u16 	%rs18, [%rd21+1088];
	// begin inline asm
	{  cvt.f32.f16 %f417, %rs18;}

	// end inline asm
	max.f32 	%f386, %f386, %f417;
$L__BB261_40:
	setp.le.s64 	%p21, %rd29, %rd2;
	mov.b32 	%r23, %f386;
	shfl.sync.bfly.b32	%r24|%p22, %r23, 16, 31, -1;
	mov.b32 	%f127, %r24;
	max.f32 	%f128, %f386, %f127;
	mov.b32 	%r25, %f128;
	shfl.sync.bfly.b32	%r26|%p23, %r25, 8, 31, -1;
	mov.b32 	%f129, %r26;
	max.f32 	%f130, %f128, %f129;
	mov.b32 	%r27, %f130;
	shfl.sync.bfly.b32	%r28|%p24, %r27, 4, 31, -1;
	mov.b32 	%f131, %r28;
	max.f32 	%f132, %f130, %f131;
	mov.b32 	%r29, %f132;
	shfl.sync.bfly.b32	%r30|%p25, %r29, 2, 31, -1;
	mov.b32 	%f133, %r30;
	max.f32 	%f134, %f132, %f133;
	mov.b32 	%r31, %f134;
	shfl.sync.bfly.b32	%r32|%p26, %r31, 1, 31, -1;
	mov.b32 	%f135, %r32;
	max.f32 	%f136, %f134, %f135;
	sub.f32 	%f137, %f383, %f136;
	fma.rn.f32 	%f138, %f137, 0f3BBB989D, 0f3F000000;
	cvt.sat.f32.f32 	%f139, %f138;
	mov.f32 	%f140, 0f4B400001;
	mov.f32 	%f141, 0f437C0000;
	fma.rm.f32 	%f142, %f139, %f141, %f140;
	add.f32 	%f143, %f142, 0fCB40007F;
	neg.f32 	%f144, %f143;
	fma.rn.f32 	%f145, %f137, 0f3FB8AA3B, %f144;
	fma.rn.f32 	%f146, %f137, 0f32A57060, %f145;
	mov.b32 	%r33, %f142;
	shl.b32 	%r34, %r33, 23;
	mov.b32 	%f147, %r34;
	ex2.approx.ftz.f32 	%f148, %f146;
	mul.f32 	%f149, %f148, %f147;
	add.f32 	%f150, %f149, 0f00000000;
	sub.f32 	%f151, %f385, %f136;
	fma.rn.f32 	%f152, %f151, 0f3BBB989D, 0f3F000000;
	cvt.sat.f32.f32 	%f153, %f152;
	fma.rm.f32 	%f154, %f153, %f141, %f140;
	add.f32 	%f155, %f154, 0fCB40007F;
	neg.f32 	%f156, %f155;
	fma.rn.f32 	%f157, %f151, 0f3FB8AA3B, %f156;
	fma.rn.f32 	%f158, %f151, 0f32A57060, %f157;
	mov.b32 	%r35, %f154;
	shl.b32 	%r36, %r35, 23;
	mov.b32 	%f159, %r36;
	ex2.approx.ftz.f32 	%f160, %f158;
	mul.f32 	%f161, %f160, %f159;
	add.f32 	%f162, %f150, %f161;
	sub.f32 	%f163, %f387, %f136;
	fma.rn.f32 	%f164, %f163, 0f3BBB989D, 0f3F000000;
	cvt.sat.f32.f32 	%f165, %f164;
	fma.rm.f32 	%f166, %f165, %f141, %f140;
	add.f32 	%f167, %f166, 0fCB40007F;
	neg.f32 	%f168, %f167;
	fma.rn.f32 	%f169, %f163, 0f3FB8AA3B, %f168;
	fma.rn.f32 	%f170, %f163, 0f32A57060, %f169;
	mov.b32 	%r37, %f166;
	shl.b32 	%r38, %r37, 23;
	mov.b32 	%f171, %r38;
	ex2.approx.ftz.f32 	%f172, %f170;
	mul.f32 	%f173, %f172, %f171;
	add.f32 	%f174, %f162, %f173;
	sub.f32 	%f175, %f389, %f136;
	fma.rn.f32 	%f176, %f175, 0f3BBB989D, 0f3F000000;
	cvt.sat.f32.f32 	%f177, %f176;
	fma.rm.f32 	%f178, %f177, %f141, %f140;
	add.f32 	%f179, %f178, 0fCB40007F;
	neg.f32 	%f180, %f179;
	fma.rn.f32 	%f181, %f175, 0f3FB8AA3B, %f180;
	fma.rn.f32 	%f182, %f175, 0f32A57060, %f181;
	mov.b32 	%r39, %f178;
	shl.b32 	%r40, %r39, 23;
	mov.b32 	%f183, %r40;
	ex2.approx.ftz.f32 	%f184, %f182;
	mul.f32 	%f185, %f184, %f183;
	add.f32 	%f186, %f174, %f185;
	sub.f32 	%f187, %f391, %f136;
	fma.rn.f32 	%f188, %f187, 0f3BBB989D, 0f3F000000;
	cvt.sat.f32.f32 	%f189, %f188;
	fma.rm.f32 	%f190, %f189, %f141, %f140;
	add.f32 	%f191, %f190, 0fCB40007F;
	neg.f32 	%f192, %f191;
	fma.rn.f32 	%f193, %f187, 0f3FB8AA3B, %f192;
	fma.rn.f32 	%f194, %f187, 0f32A57060, %f193;
	mov.b32 	%r41, %f190;
	shl.b32 	%r42, %r41, 23;
	mov.b32 	%f195, %r42;
	ex2.approx.ftz.f32 	%f196, %f194;
	mul.f32 	%f197, %f196, %f195;
	add.f32 	%f198, %f186, %f197;
	sub.f32 	%f199, %f393, %f136;
	fma.rn.f32 	%f200, %f199, 0f3BBB989D, 0f3F000000;
	cvt.sat.f32.f32 	%f201, %f200;
	fma.rm.f32 	%f202, %f201, %f141, %f140;
	add.f32 	%f203, %f202, 0fCB40007F;
	neg.f32 	%f204, %f203;
	fma.rn.f32 	%f205, %f199, 0f3FB8AA3B, %f204;
	fma.rn.f32 	%f206, %f199, 0f32A57060, %f205;
	mov.b32 	%r43, %f202;
	shl.b32 	%r44, %r43, 23;
	mov.b32 	%f207, %r44;
	ex2.approx.ftz.f32 	%f208, %f206;
	mul.f32 	%f209, %f208, %f207;
	add.f32 	%f210, %f198, %f209;
	sub.f32 	%f211, %f395, %f136;
	fma.rn.f32 	%f212, %f211, 0f3BBB989D, 0f3F000000;
	cvt.sat.f32.f32 	%f213, %f212;
	fma.rm.f32 	%f214, %f213, %f141, %f140;
	add.f32 	%f215, %f214, 0fCB40007F;
	neg.f32 	%f216, %f215;
	fma.rn.f32 	%f217, %f211, 0f3FB8AA3B, %f216;
	fma.rn.f32 	%f218, %f211, 0f32A57060, %f217;
	mov.b32 	%r45, %f214;
	shl.b32 	%r46, %r45, 23;
	mov.b32 	%f219, %r46;
	ex2.approx.ftz.f32 	%f220, %f218;
	mul.f32 	%f221, %f220, %f219;
	add.f32 	%f222, %f210, %f221;
	sub.f32 	%f223, %f397, %f136;
	fma.rn.f32 	%f224, %f223, 0f3BBB989D, 0f3F000000;
	cvt.sat.f32.f32 	%f225, %f224;
	fma.rm.f32 	%f226, %f225, %f141, %f140;
	add.f32 	%f227, %f226, 0fCB40007F;
	neg.f32 	%f228, %f227;
	fma.rn.f32 	%f229, %f223, 0f3FB8AA3B, %f228;
	fma.rn.f32 	%f230, %f223, 0f32A57060, %f229;
	mov.b32 	%r47, %f226;
	shl.b32 	%r48, %r47, 23;
	mov.b32 	%f231, %r48;
	ex2.approx.ftz.f32 	%f232, %f230;
	mul.f32 	%f233, %f232, %f231;
	add.f32 	%f234, %f222, %f233;
	sub.f32 	%f235, %f399, %f136;
	fma.rn.f32 	%f236, %f235, 0f3BBB989D, 0f3F000000;
	cvt.sat.f32.f32 	%f237, %f236;
	fma.rm.f32 	%f238, %f237, %f141, %f140;
	add.f32 	%f239, %f238, 0fCB40007F;
	neg.f32 	%f240, %f239;
	fma.rn.f32 	%f241, %f235, 0f3FB8AA3B, %f240;
	fma.rn.f32 	%f242, %f235, 0f32A57060, %f241;
	mov.b32 	%r49, %f238;
	shl.b32 	%r50, %r49, 23;
	mov.b32 	%f243, %r50;
	ex2.approx.ftz.f32 	%f244, %f242;
	mul.f32 	%f245, %f244, %f243;
	add.f32 	%f246, %f234, %f245;
	sub.f32 	%f247, %f401, %f136;
	fma.rn.f32 	%f248, %f247, 0f3BBB989D, 0f3F000000;
	cvt.sat.f32.f32 	%f249, %f248;
	fma.rm.f32 	%f250, %f249, %f141, %f140;
	add.f32 	%f251, %f250, 0fCB40007F;
	neg.f32 	%f252, %f251;
	fma.rn.f32 	%f253, %f247, 0f3FB8AA3B, %f252;
	fma.rn.f32 	%f254, %f247, 0f32A57060, %f253;
	mov.b32 	%r51, %f250;
	shl.b32 	%r52, %r51, 23;
	mov.b32 	%f255, %r52;
	ex2.approx.ftz.f32 	%f256, %f254;
	mul.f32 	%f257, %f256, %f255;
	add.f32 	%f258, %f246, %f257;
	sub.f32 	%f259, %f403, %f136;
	fma.rn.f32 	%f260, %f259, 0f3BBB989D, 0f3F000000;
	cvt.sat.f32.f32 	%f261, %f260;
	fma.rm.f32 	%f262, %f261, %f141, %f140;
	add.f32 	%f263, %f262, 0fCB40007F;
	neg.f32 	%f264, %f263;
	fma.rn.f32 	%f265, %f259, 0f3FB8AA3B, %f264;
	fma.rn.f32 	%f266, %f259, 0f32A57060, %f265;
	mov.b32 	%r53, %f262;
	shl.b32 	%r54, %r53, 23;
	mov.b32 	%f267, %r54;
	ex2.approx.ftz.f32 	%f268, %f266;
	mul.f32 	%f269, %f268, %f267;
	add.f32 	%f270, %f258, %f269;
	sub.f32 	%f271, %f405, %f136;
	fma.rn.f32 	%f272, %f271, 0f3BBB989D, 0f3F000000;
	cvt.sat.f32.f32 	%f273, %f272;
	fma.rm.f32 	%f274, %f273, %f141, %f140;
	add.f32 	%f275, %f274, 0fCB40007F;
	neg.f32 	%f276, %f275;
	fma.rn.f32 	%f277, %f271, 0f3FB8AA3B, %f276;
	fma.rn.f32 	%f278, %f271, 0f32A57060, %f277;
	mov.b32 	%r55, %f274;
	shl.b32 	%r56, %r55, 23;
	mov.b32 	%f279, %r56;
	ex2.approx.ftz.f32 	%f280, %f278;
	mul.f32 	%f281, %f280, %f279;
	add.f32 	%f282, %f270, %f281;
	sub.f32 	%f283, %f407, %f136;
	fma.rn.f32 	%f284, %f283, 0f3BBB989D, 0f3F000000;
	cvt.sat.f32.f32 	%f285, %f284;
	fma.rm.f32 	%f286, %f285, %f141, %f140;
	add.f32 	%f287, %f286, 0fCB40007F;
	neg.f32 	%f288, %f287;
	fma.rn.f32 	%f289, %f283, 0f3FB8AA3B, %f288;
	fma.rn.f32 	%f290, %f283, 0f32A57060, %f289;
	mov.b32 	%r57, %f286;
	shl.b32 	%r58, %r57, 23;
	mov.b32 	%f291, %r58;
	ex2.approx.ftz.f32 	%f292, %f290;
	mul.f32 	%f293, %f292, %f291;
	add.f32 	%f294, %f282, %f293;
	sub.f32 	%f295, %f409, %f136;
	fma.rn.f32 	%f296, %f295, 0f3BBB989D, 0f3F000000;
	cvt.sat.f32.f32 	%f297, %f296;
	fma.rm.f32 	%f298, %f297, %f141, %f140;
	add.f32 	%f299, %f298, 0fCB40007F;
	neg.f32 	%f300, %f299;
	fma.rn.f32 	%f301, %f295, 0f3FB8AA3B, %f300;
	fma.rn.f32 	%f302, %f295, 0f32A57060, %f301;
	mov.b32 	%r59, %f298;
	shl.b32 	%r60, %r59, 23;
	mov.b32 	%f303, %r60;
	ex2.approx.ftz.f32 	%f304, %f302;
	mul.f32 	%f305, %f304, %f303;
	add.f32 	%f306, %f294, %f305;
	sub.f32 	%f307, %f411, %f136;
	fma.rn.f32 	%f308, %f307, 0f3BBB989D, 0f3F000000;
	cvt.sat.f32.f32 	%f309, %f308;
	fma.rm.f32 	%f310, %f309, %f141, %f140;
	add.f32 	%f311, %f310, 0fCB40007F;
	neg.f32 	%f312, %f311;
	fma.rn.f32 	%f313, %f307, 0f3FB8AA3B, %f312;
	fma.rn.f32 	%f314, %f307, 0f32A57060, %f313;
	mov.b32 	%r61, %f310;
	shl.b32 	%r62, %r61, 23;
	mov.b32 	%f315, %r62;
	ex2.approx.ftz.f32 	%f316, %f314;
	mul.f32 	%f317, %f316, %f315;
	add.f32 	%f318, %f306, %f317;
	sub.f32 	%f319, %f413, %f136;
	fma.rn.f32 	%f320, %f319, 0f3BBB989D, 0f3F000000;
	cvt.sat.f32.f32 	%f321, %f320;
	fma.rm.f32 	%f322, %f321, %f141, %f140;
	add.f32 	%f323, %f322, 0fCB40007F;
	neg.f32 	%f324, %f323;
	fma.rn.f32 	%f325, %f319, 0f3FB8AA3B, %f324;
	fma.rn.f32 	%f326, %f319, 0f32A57060, %f325;
	mov.b32 	%r63, %f322;
	shl.b32 	%r64, %r63, 23;
	mov.b32 	%f327, %r64;
	ex2.approx.ftz.f32 	%f328, %f326;
	mul.f32 	%f329, %f328, %f327;
	add.f32 	%f330, %f318, %f329;
	sub.f32 	%f331, %f415, %f136;
	fma.rn.f32 	%f332, %f331, 0f3BBB989D, 0f3F000000;
	cvt.sat.f32.f32 	%f333, %f332;
	fma.rm.f32 	%f334, %f333, %f141, %f140;
	add.f32 	%f335, %f334, 0fCB40007F;
	neg.f32 	%f336, %f335;
	fma.rn.f32 	%f337, %f331, 0f3FB8AA3B, %f336;
	fma.rn.f32 	%f338, %f331, 0f32A57060, %f337;
	mov.b32 	%r65, %f334;
	shl.b32 	%r66, %r65, 23;
	mov.b32 	%f339, %r66;
	ex2.approx.ftz.f32 	%f340, %f338;
	mul.f32 	%f341, %f340, %f339;
	add.f32 	%f342, %f330, %f341;
	sub.f32 	%f343, %f417, %f136;
	fma.rn.f32 	%f344, %f343, 0f3BBB989D, 0f3F000000;
	cvt.sat.f32.f32 	%f345, %f344;
	fma.rm.f32 	%f346, %f345, %f141, %f140;
	add.f32 	%f347, %f346, 0fCB40007F;
	neg.f32 	%f348, %f347;
	fma.rn.f32 	%f349, %f343, 0f3FB8AA3B, %f348;
	fma.rn.f32 	%f350, %f343, 0f32A57060, %f349;
	mov.b32 	%r67, %f346;
	shl.b32 	%r68, %r67, 23;
	mov.b32 	%f351, %r68;
	ex2.approx.ftz.f32 	%f352, %f350;
	mul.f32 	%f353, %f352, %f351;
	add.f32 	%f354, %f342, %f353;
	mov.b32 	%r69, %f354;
	shfl.sync.bfly.b32	%r70|%p27, %r69, 16, 31, -1;
	mov.b32 	%f355, %r70;
	add.f32 	%f356, %f354, %f355;
	mov.b32 	%r71, %f356;
	shfl.sync.bfly.b32	%r72|%p28, %r71, 8, 31, -1;
	mov.b32 	%f357, %r72;
	add.f32 	%f358, %f356, %f357;
	mov.b32 	%r73, %f358;
	shfl.sync.bfly.b32	%r74|%p29, %r73, 4, 31, -1;
	mov.b32 	%f359, %r74;
	add.f32 	%f360, %f358, %f359;
	mov.b32 	%r75, %f360;
	shfl.sync.bfly.b32	%r76|%p30, %r75, 2, 31, -1;
	mov.b32 	%f361, %r76;
	add.f32 	%f362, %f360, %f361;
	mov.b32 	%r77, %f362;
	shfl.sync.bfly.b32	%r78|%p31, %r77, 1, 31, -1;
	mov.b32 	%f363, %r78;
	add.f32 	%f364, %f362, %f363;
	div.rn.f32 	%f73, %f149, %f364;
	div.rn.f32 	%f74, %f161, %f364;
	div.rn.f32 	%f75, %f173, %f364;
	div.rn.f32 	%f76, %f185, %f364;
	div.rn.f32 	%f77, %f197, %f364;
	div.rn.f32 	%f78, %f209, %f364;
	div.rn.f32 	%f79, %f221, %f364;
	div.rn.f32 	%f80, %f233, %f364;
	div.rn.f32 	%f81, %f245, %f364;
	div.rn.f32 	%f82, %f257, %f364;
	div.rn.f32 	%f83, %f269, %f364;
	div.rn.f32 	%f84, %f281, %f364;
	div.rn.f32 	%f85, %f293, %f364;
	div.rn.f32 	%f86, %f305, %f364;
	div.rn.f32 	%f87, %f317, %f364;
	div.rn.f32 	%f88, %f329, %f364;
	div.rn.f32 	%f89, %f341, %f364;
	div.rn.f32 	%f90, %f353, %f364;
	mad.lo.s64 	%rd39, %rd45, %rd27, %rd2;
	cvta.to.global.u64 	%rd40, %rd26;
	shl.b64 	%rd41, %rd39, 1;
	add.s64 	%rd22, %rd40, %rd41;
	@%p21 bra 	$L__BB261_42;
	// begin inline asm
	{  cvt.rn.f16.f32 %rs19, %f73;}

	// end inline asm
	st.global.u16 	[%rd22], %rs19;
$L__BB261_42:
	setp.le.s64 	%p32, %rd29, %rd3;
	@%p32 bra 	$L__BB261_44;
	// begin inline asm
	{  cvt.rn.f16.f32 %rs20, %f74;}

	// end inline asm
	st.global.u16 	[%rd22+64], %rs20;
$L__BB261_44:
	setp.le.s64 	%p33, %rd29, %rd4;
	@%p33 bra 	$L__BB261_46;
	// begin inline asm
	{  cvt.rn.f16.f32 %rs21, %f75;}

	// end inline asm
	st.global.u16 	[%rd22+128], %rs21;
$L__BB261_46:
	setp.le.s64 	%p34, %rd29, %rd5;
	@%p34 bra 	$L__BB261_48;
	// begin inline asm
	{  cvt.rn.f16.f32 %rs22, %f76;}

	// end inline asm
	st.global.u16 	[%rd22+192], %rs22;
$L__BB261_48:
	setp.le.s64 	%p35, %rd29, %rd6;
	@%p35 bra 	$L__BB261_50;
	// begin inline asm
	{  cvt.rn.f16.f32 %rs23, %f77;}

	// end inline asm
	st.global.u16 	[%rd22+256], %rs23;
$L__BB261_50:
	setp.le.s64 	%p36, %rd29, %rd7;
	@%p36 bra 	$L__BB261_52;
	// begin inline asm
	{  cvt.rn.f16.f32 %rs24, %f78;}

	// end inline asm
	st.global.u16 	[%rd22+320], %rs24;
$L__BB261_52:
	setp.le.s64 	%p37, %rd29, %rd8;
	@%p37 bra 	$L__BB261_54;
	// begin inline asm
	{  cvt.rn.f16.f32 %rs25, %f79;}

	// end inline asm
	st.global.u16 	[%rd22+384], %rs25;
$L__BB261_54:
	setp.le.s64 	%p38, %rd29, %rd9;
	@%p38 bra 	$L__BB261_56;
	// begin inline asm
	{  cvt.rn.f16.f32 %rs26, %f80;}

	// end inline asm
	st.global.u16 	[%rd22+448], %rs26;
$L__BB261_56:
	setp.le.s64 	%p39, %rd29, %rd10;
	@%p39 bra 	$L__BB261_58;
	// begin inline asm
	{  cvt.rn.f16.f32 %rs27, %f81;}

	// end inline asm
	st.global.u16 	[%rd22+512], %rs27;
$L__BB261_58:
	setp.le.s64 	%p40, %rd29, %rd11;
	@%p40 bra 	$L__BB261_60;
	// begin inline asm
	{  cvt.rn.f16.f32 %rs28, %f82;}

	// end inline asm
	st.global.u16 	[%rd22+576], %rs28;
$L__BB261_60:
	setp.le.s64 	%p41, %rd29, %rd12;
	@%p41 bra 	$L__BB261_62;
	// begin inline asm
	{  cvt.rn.f16.f32 %rs29, %f83;}

	// end inline asm
	st.global.u16 	[%rd22+640], %rs29;
$L__BB261_62:
	setp.le.s64 	%p42, %rd29, %rd13;
	@%p42 bra 	$L__BB261_64;
	// begin inline asm
	{  cvt.rn.f16.f32 %rs30, %f84;}

	// end inline asm
	st.global.u16 	[%rd22+704], %rs30;
$L__BB261_64:
	setp.le.s64 	%p43, %rd29, %rd14;
	@%p43 bra 	$L__BB261_66;
	// begin inline asm
	{  cvt.rn.f16.f32 %rs31, %f85;}

	// end inline asm
	st.global.u16 	[%rd22+768], %rs31;
$L__BB261_66:
	setp.le.s64 	%p44, %rd29, %rd15;
	@%p44 bra 	$L__BB261_68;
	// begin inline asm
	{  cvt.rn.f16.f32 %rs32, %f86;}

	// end inline asm
	st.global.u16 	[%rd22+832], %rs32;
$L__BB261_68:
	setp.le.s64 	%p45, %rd29, %rd16;
	@%p45 bra 	$L__BB261_70;
	// begin inline asm
	{  cvt.rn.f16.f32 %rs33, %f87;}

	// end inline asm
	st.global.u16 	[%rd22+896], %rs33;
$L__BB261_70:
	setp.le.s64 	%p46, %rd29, %rd17;
	@%p46 bra 	$L__BB261_72;
	// begin inline asm
	{  cvt.rn.f16.f32 %rs34, %f88;}

	// end inline asm
	st.global.u16 	[%rd22+960], %rs34;
$L__BB261_72:
	setp.le.s64 	%p47, %rd29, %rd18;
	@%p47 bra 	$L__BB261_74;
	// begin inline asm
	{  cvt.rn.f16.f32 %rs35, %f89;}

	// end inline asm
	st.global.u16 	[%rd22+1024], %rs35;
$L__BB261_74:
	setp.le.s64 	%p48, %rd29, %rd19;
	@%p48 bra 	$L__BB261_76;
	// begin inline asm
	{  cvt.rn.f16.f32 %rs36, %f90;}

	// end inline asm
	st.global.u16 	[%rd22+1088], %rs36;
$L__BB261_76:
	ld.param.u64 	%rd44, [_Z15SoftmaxWarpImplI10DirectLoadI6__halffE11DirectStoreIfS1_EfLi1ELi18ELi32ELi1ELb1EL9Algorithm0EEvT_T0_ll_param_2];
	cvt.s64.s32 	%rd42, %r81;
	add.s64 	%rd45, %rd45, %rd42;
	setp.lt.s64 	%p49, %rd45, %rd44;
	@%p49 bra 	$L__BB261_4;
$L__BB261_77:
	ret;

}
	// .globl	_Z15SoftmaxWarpImplI10DirectLoadI6__halffE11DirectStoreIfS1_EfLi1ELi19ELi32ELi1ELb0EL9Algorithm0EEvT_T0_ll
.visible .entry _Z15SoftmaxWarpImplI10DirectLoadI6__halffE11DirectStoreIfS1_EfLi1ELi19ELi32ELi1ELb0EL9Algorithm0EEvT_T0_ll(
	.param .align 8 .b8 _Z15SoftmaxWarpImplI10DirectLoadI6__halffE11DirectStoreIfS1_EfLi1ELi19ELi32ELi1ELb0EL9Algorithm0EEvT_T0_ll_param_0[16],
	.param .align 8 .b8 _Z15SoftmaxWarpImplI10DirectLoadI6__halffE11DirectStoreIfS1_EfLi1ELi19ELi32ELi1ELb0EL9Algorithm0EEvT_T0_ll_param_1[16],
	.param .u64 _Z15SoftmaxWarpImplI10DirectLoadI6__halffE11DirectStoreIfS1_EfLi1ELi19ELi32ELi1ELb0EL9Algorithm0EEvT_T0_ll_param_2,
	.param .u64 _Z15SoftmaxWarpImplI10DirectLoadI6__halffE11DirectStoreIfS1_EfLi1ELi19ELi32ELi1ELb0EL9Algorithm0EEvT_T0_ll_param_3
)
{
	.reg .pred 	%p<14>;
	.reg .b16 	%rs<39>;
	.reg .b32 	%r<66>;
	.reg .b32 	%f<308>;
	.reg .b64 	%rd<27>;

	ld.param.u64 	%rd9, [_Z15SoftmaxWarpImplI10DirectLoadI6__halffE11DirectStoreIfS1_EfLi1ELi19ELi32ELi1ELb0EL9Algorithm0EEvT_T0_ll_param_1+8];
	ld.param.u64 	%rd8, [_Z15SoftmaxWarpImplI10DirectLoadI6__halffE11DirectStoreIfS1_EfLi1ELi19ELi32ELi1ELb0EL9Algorithm0EEvT_T0_ll_param_1];
	ld.param.u64 	%rd7, [_Z15SoftmaxWarpImplI10DirectLoadI6__halffE11DirectStoreIfS1_EfLi1ELi19ELi32ELi1ELb0EL9Algorithm0EEvT_T0_ll_param_0+8];
	ld.param.u64 	%rd6, [_Z15SoftmaxWarpImplI10DirectLoadI6__halffE11DirectStoreIfS1_EfLi1ELi19ELi32ELi1ELb0EL9Algorithm0EEvT_T0_ll_param_0];
	ld.param.u64 	%rd10, [_Z15SoftmaxWarpImplI10DirectLoadI6__halffE11DirectStoreIfS1_EfLi1ELi19ELi32ELi1ELb0EL9Algorithm0EEvT_T0_ll_param_2];
	ld.param.u64 	%rd11, [_Z15SoftmaxWarpImplI10DirectLoadI6__halffE11DirectStoreIfS1_EfLi1ELi19ELi32ELi1ELb0EL9Algorithm0EEvT_T0_ll_param_3];
	setp.lt.s64 	%p1, %rd11, 609;
	@%p1 bra 	$L__BB262_2;
	mov.u64 	%rd12, $str;
	cvta.global.u64 	%rd13, %rd12;
	mov.u64 	%rd14, $str$1;
	cvta.global.u64 	%rd15, %rd14;
	mov.u64 	%rd16, __unnamed_258;
	cvta.global.u64 	%rd17, %rd16;
	{ // callseq 257, 0
	.param .b64 param0;
	st.param.b64 	[param0], %rd13;
	.param .b64 param1;
	st.param.b64 	[param1], %rd15;
	.param .b32 param2;
	st.param.b32 	[param2], 358;
	.param .b64 param3;
	st.param.b64 	[param3], %rd17;
	.param .b64 param4;
	st.param.b64 	[param4], 1;
	call.uni 
	__assertfail, 
	(
	param0, 
	param1, 
	param2, 
	param3, 
	param4
	);
	} // callseq 257
$L__BB262_2:
	mov.u32 	%r2, %nctaid.x;
	mov.u32 	%r3, %ntid.y;
	mul.lo.s32 	%r1, %r2, %r3;
	mov.u32 	%r4, %ctaid.x;
	mov.u32 	%r5, %tid.y;
	mad.lo.s32 	%r6, %r4, %r3, %r5;
	cvt.s64.s32 	%rd26, %r6;
	setp.le.s64 	%p2, %rd10, %rd26;
	@%p2 bra 	$L__BB262_5;
	mov.u32 	%r7, %tid.x;
	cvt.u64.u32 	%rd2, %r7;
	cvt.s64.s32 	%rd3, %r1;
$L__BB262_4:
	mad.lo.s64 	%rd18, %rd26, %rd7, %rd2;
	cvta.to.global.u64 	%rd19, %rd6;
	shl.b64 	%rd20, %rd18, 1;
	add.s64 	%rd21, %rd19, %rd20;
	ld.global.u16 	%rs1, [%rd21];
	// begin inline asm
	{  cvt.f32.f16 %f1, %rs1;}

	// end inline asm
	max.f32 	%f39, %f1, 0fFF800000;
	ld.global.u16 	%rs2, [%rd21+64];
	// begin inline asm
	{  cvt.f32.f16 %f2, %rs2;}

	// end inline asm
	max.f32 	%f40, %f39, %f2;
	ld.global.u16 	%rs3, [%rd21+128];
	// begin inline asm
	{  cvt.f32.f16 %f3, %rs3;}

	// end inline asm
	max.f32 	%f41, %f40, %f3;
	ld.global.u16 	%rs4, [%rd21+192];
	// begin inline asm
	{  cvt.f32.f16 %f4, %rs4;}

	// end inline asm
	max.f32 	%f42, %f41, %f4;
	ld.global.u16 	%rs5, [%rd21+256];
	// begin inline asm
	{  cvt.f32.f16 %f5, %rs5;}

	// end inline asm
	max.f32 	%f43, %f42, %f5;
	ld.global.u16 	%rs6, [%rd21+320];
	// begin inline asm
	{  cvt.f32.f16 %f6, %rs6;}

	// end inline asm
	max.f32 	%f44, %f43, %f6;
	ld.global.u16 	%rs7, [%rd21+384];
	// begin inline asm
	{  cvt.f32.f16 %f7, %rs7;}

	// end inline asm
	max.f32 	%f45, %f44, %f7;
	ld.global.u16 	%rs8, [%rd21+448];
	// begin inline asm
	{  cvt.f32.f16 %f8, %rs8;}

	// end inline asm
	max.f32 	%f46, %f45, %f8;
	ld.global.u16 	%rs9, [%rd21+512];
	// begin inline asm
	{  cvt.f32.f16 %f9, %rs9;}

	// end inline asm
	max.f32 	%f47, %f46, %f9;
	ld.global.u16 	%rs10, [%rd21+576];
	// begin inline asm
	{  cvt.f32.f16 %f10, %rs10;}

	// end inline asm
	max.f32 	%f48, %f47, %f10;
	ld.global.u16 	%rs11, [%rd21+640];
	// begin inline asm
	{  cvt.f32.f16 %f11, %rs11;}

	// end inline asm
	max.f32 	%f49, %f48, %f11;
	ld.global.u16 	%rs12, [%rd21+704];
	// begin inline asm
	{  cvt.f32.f16 %f12, %rs12;}

	// end inline asm
	max.f32 	%f50, %f49, %f12;
	ld.global.u16 	%rs13, [%rd21+768];
	// begin inline asm
	{  cvt.f32.f16 %f13, %rs13;}

	// end inline asm
	max.f32 	%f51, %f50, %f13;
	ld.global.u16 	%rs14, [%rd21+832];
	// begin inline asm
	{  cvt.f32.f16 %f14, %rs14;}

	// end inline asm
	max.f32 	%f52, %f51, %f14;
	ld.global.u16 	%rs15, [%rd21+896];
	// begin inline asm
	{  cvt.f32.f16 %f15, %rs15;}

	// end inline asm
	max.f32 	%f53, %f52, %f15;
	ld.global.u16 	%rs16, [%rd21+960];
	// begin inline asm
	{  cvt.f32.f16 %f16, %rs16;}

	// end inline asm
	max.f32 	%f54, %f53, %f16;
	ld.global.u16 	%rs17, [%rd21+1024];
	// begin inline asm
	{  cvt.f32.f16 %f17, %rs17;}

	// end inline asm
	max.f32 	%f55, %f54, %f17;
	ld.global.u16 	%rs18, [%rd21+1088];
	// begin inline asm
	{  cvt.f32.f16 %f18, %rs18;}

	// end inline asm
	max.f32 	%f56, %f55, %f18;
	ld.global.u16 	%rs19, [%rd21+1152];
	// begin inline asm
	{  cvt.f32.f16 %f19, %rs19;}

	// end inline asm
	max.f32 	%f57, %f56, %f19;
	mov.b32 	%r8, %f57;
	shfl.sync.bfly.b32	%r9|%p3, %r8, 16, 31, -1;
	mov.b32 	%f58, %r9;
	max.f32 	%f59, %f57, %f58;
	mov.b32 	%r10, %f59;
	shfl.sync.bfly.b32	%r11|%p4, %r10, 8, 31, -1;
	mov.b32 	%f60, %r11;
	max.f32 	%f61, %f59, %f60;
	mov.b32 	%r12, %f61;
	shfl.sync.bfly.b32	%r13|%p5, %r12, 4, 31, -1;
	mov.b32 	%f62, %r13;
	max.f32 	%f63, %f61, %f62;
	mov.b32 	%r14, %f63;
	shfl.sync.bfly.b32	%r15|%p6, %r14, 2, 31, -1;
	mov.b32 	%f64, %r15;
	max.f32 	%f65, %f63, %f64;
	mov.b32 	%r16, %f65;
	shfl.sync.bfly.b32	%r17|%p7, %r16, 1, 31, -1;
	mov.b32 	%f66, %r17;
	max.f32 	%f67, %f65, %f66;
	sub.f32 	%f68, %f1, %f67;
	fma.rn.f32 	%f69, %f68, 0f3BBB989D, 0f3F000000;
	cvt.sat.f32.f32 	%f70, %f69;
	mov.f32 	%f71, 0f4B400001;
	mov.f32 	%f72, 0f437C0000;
	fma.rm.f32 	%f73, %f70, %f72, %f71;
	add.f32 	%f74, %f73, 0fCB40007F;
	neg.f32 	%f75, %f74;
	fma.rn.f32 	%f76, %f68, 0f3FB8AA3B, %f75;
	fma.rn.f32 	%f77, %f68, 0f32A57060, %f76;
	mov.b32 	%r18, %f73;
	shl.b32 	%r19, %r18, 23;
	mov.b32 	%f78, %r19;
	ex2.approx.ftz.f32 	%f79, %f77;
	mul.f32 	%f80, %f79, %f78;
	add.f32 	%f81, %f80, 0f00000000;
	sub.f32 	%f82, %f2, %f67;
	fma.rn.f32 	%f83, %f82, 0f3BBB989D, 0f3F000000;
	cvt.sat.f32.f32 	%f84, %f83;
	fma.rm.f32 	%f85, %f84, %f72, %f71;
	add.f32 	%f86, %f85, 0fCB40007F;
	neg.f32 	%f87, %f86;
	fma.rn.f32 	%f88, %f82, 0f3FB8AA3B, %f87;
	fma.rn.f32 	%f89, %f82, 0f32A57060, %f88;
	mov.b32 	%r20, %f85;
	shl.b32 	%r21, %r20, 23;
	mov.b32 	%f90, %r21;
	ex2.approx.ftz.f32 	%f91, %f89;
	mul.f32 	%f92, %f91, %f90;
	add.f32 	%f93, %f81, %f92;
	sub.f32 	%f94, %f3, %f67;
	fma.rn.f32 	%f95, %f94, 0f3BBB989D, 0f3F000000;
	cvt.sat.f32.f32 	%f96, %f95;
	fma.rm.f32 	%f97, %f96, %f72, %f71;
	add.f32 	%f98, %f97, 0fCB40007F;
	neg.f32 	%f99, %f98;
	fma.rn.f32 	%f100, %f94, 0f3FB8AA3B, %f99;
	fma.rn.f32 	%f101, %f94, 0f32A57060, %f100;
	mov.b32 	%r22, %f97;
	shl.b32 	%r23, %r22, 23;
	mov.b32 	%f102, %r23;
	ex2.approx.ftz.f32 	%f103, %f101;
	mul.f32 	%f104, %f103, %f102;
	add.f32 	%f105, %f93, %f104;
	sub.f32 	%f106, %f4, %f67;
	fma.rn.f32 	%f107, %f106, 0f3BBB989D, 0f3F000000;
	cvt.sat.f32.f32 	%f108, %f107;
	fma.rm.f32 	%f109, %f108, %f72, %f71;
	add.f32 	%f110, %f109, 0fCB40007F;
	neg.f32 	%f111, %f110;
	fma.rn.f32 	%f112, %f106, 0f3FB8AA3B, %f111;
	fma.rn.f32 	%f113, %f106, 0f32A57060, %f112;
	mov.b32 	%r24, %f109;
	shl.b32 	%r25, %r24, 23;
	mov.b32 	%f114, %r25;
	ex2.approx.ftz.f32 	%f115, %f113;
	mul.f32 	%f116, %f115, %f114;
	add.f32 	%f117, %f105, %f116;
	sub.f32 	%f118, %f5, %f67;
	fma.rn.f32 	%f119, %f118, 0f3BBB989D, 0f3F000000;
	cvt.sat.f32.f32 	%f120, %f119;
	fma.rm.f32 	%f121, %f120, %f72, %f71;
	add.f32 	%f122, %f121, 0fCB40007F;
	neg.f32 	%f123, %f122;
	fma.rn.f32 	%f124, %f118, 0f3FB8AA3B, %f123;
	fma.rn.f32 	%f125, %f118, 0f32A57060, %f124;
	mov.b32 	%r26, %f121;
	shl.b32 	%r27, %r26, 23;
	mov.b32 	%f126, %r27;
	ex2.approx.ftz.f32 	%f127, %f125;
	mul.f32 	%f128, %f127, %f126;
	add.f32 	%f129, %f117, %f128;
	sub.f32 	%f130, %f6, %f67;
	fma.rn.f32 	%f131, %f130, 0f3BBB989D, 0f3F000000;
	cvt.sat.f32.f32 	%f132, %f131;
	fma.rm.f32 	%f133, %f132, %f72, %f71;
	add.f32 	%f134, %f133, 0fCB40007F;
	neg.f32 	%f135, %f134;
	fma.rn.f32 	%f136, %f130, 0f3FB8AA3B, %f135;
	fma.rn.f32 	%f137, %f130, 0f32A57060, %f136;
	mov.b32 	%r28, %f133;
	shl.b32 	%r29, %r28, 23;
	mov.b32 	%f138, %r29;
	ex2.approx.ftz.f32 	%f139, %f137;
	mul.f32 	%f140, %f139, %f138;
	add.f32 	%f141, %f129, %f140;
	sub.f32 	%f142, %f7, %f67;
	fma.rn.f32 	%f143, %f142, 0f3BBB989D, 0f3F000000;
	cvt.sat.f32.f32 	%f144, %f143;
	fma.rm.f32 	%f145, %f144, %f72, %f71;
	add.f32 	%f146, %f145, 0fCB40007F;
	neg.f32 	%f147, %f146;
	fma.rn.f32 	%f148, %f142, 0f3FB8AA3B, %f147;
	fma.rn.f32 	%f149, %f142, 0f32A57060, %f148;
	mov.b32 	%r30, %f145;
	shl.b32 	%r31, %r30, 23;
	mov.b32 	%f150, %r31;
	ex2.approx.ftz.f32 	%f151, %f149;
	mul.f32 	%f152, %f151, %f150;
	add.f32 	%f153, %f141, %f152;
	sub.f32 	%f154, %f8, %f67;
	fma.rn.f32 	%f155, %f154, 0f3BBB989D, 0f3F000000;
	cvt.sat.f32.f32 	%f156, %f155;
	fma.rm.f32 	%f157, %f156, %f72, %f71;
	add.f32 	%f158, %f157, 0fCB40007F;
	neg.f32 	%f159, %f158;
	fma.rn.f32 	%f160, %f154, 0f3FB8AA3B, %f159;
	fma.rn.f32 	%f161, %f154, 0f32A57060, %f160;
	mov.b32 	%r32, %f157;
	shl.b32 	%r33, %r32, 23;
	mov.b32 	%f162, %r33;
	ex2.approx.ftz.f32 	%f163, %f161;
	mul.f32 	%f164, %f163, %f162;
	add.f32 	%f165, %f153, %f164;
	sub.f32 	%f166, %f9, %f67;
	fma.rn.f32 	%f167, %f166, 0f3BBB989D, 0f3F000000;
	cvt.sat.f32.f32 	%f168, %f167;
	fma.rm.f32 	%f169, %f168, %f72, %f71;
	add.f32 	%f170, %f169, 0fCB40007F;
	neg.f32 	%f171, %f170;
	fma.rn.f32 	%f172, %f166, 0f3FB8AA3B, %f171;
	fma.rn.f32 	%f173, %f166, 0f32A57060, %f172;
	mov.b32 	%r34, %f169;
	shl.b32 	%r35, %r34, 23;
	mov.b32 	%f174, %r35;
	ex2.approx.ftz.f32 	%f175, %f173;
	mul.f32 	%f176, %f175, %f174;
	add.f32 	%f177, %f165, %f176;
	sub.f32 	%f178, %f10, %f67;
	fma.rn.f32 	%f179, %f178, 0f3BBB989D, 0f3F000000;
	cvt.sat.f32.f32 	%f180, %f179;
	fma.rm.f32 	%f181, %f180, %f72, %f71;
	add.f32 	%f182, %f181, 0fCB40007F;
	neg.f32 	%f183, %f182;
	fma.rn.f32 	%f184, %f178, 0f3FB8AA3B, %f183;
	fma.rn.f32 	%f185, %f178, 0f32A57060, %f184;
	mov.b32 	%r36, %f181;
	shl.b32 	%r37, %r36, 23;
	mov.b32 	%f186, %r37;
	ex2.approx.ftz.f32 	%f187, %f185;
	mul.f32 	%f188, %f187, %f186;
	add.f32 	%f189, %f177, %f188;
	sub.f32 	%f190, %f11, %f67;
	fma.rn.f32 	%f191, %f190, 0f3BBB989D, 0f3F000000;
	cvt.sat.f32.f32 	%f192, %f191;
	fma.rm.f32 	%f193, %f192, %f72, %f71;
	add.f32 	%f194, %f193, 0fCB40007F;
	neg.f32 	%f195, %f194;
	fma.rn.f32 	%f196, %f190, 0f3FB8AA3B, %f195;
	fma.rn.f32 	%f197, %f190, 0f32A57060, %f196;
	mov.b32 	%r38, %f193;
	shl.b32 	%r39, %r38, 23;
	mov.b32 	%f198, %r39;
	ex2.approx.ftz.f32 	%f199, %f197;
	mul.f32 	%f200, %f199, %f198;
	add.f32 	%f201, %f189, %f200;
	sub.f32 	%f202, %f12, %f67;
	fma.rn.f32 	%f203, %f202, 0f3BBB989D, 0f3F000000;
	cvt.sat.f32.f32 	%f204, %f203;
	fma.rm.f32 	%f205, %f204, %f72, %f71;
	add.f32 	%f206, %f205, 0fCB40007F;
	neg.f32 	%f207, %f206;
	fma.rn.f32 	%f208, %f202, 0f3FB8AA3B, %f207;
	fma.rn.f32 	%f209, %f202, 0f32A57060, %f208;
	mov.b32 	%r40, %f205;
	shl.b32 	%r41, %r40, 23;
	mov.b32 	%f210, %r41;
	ex2.approx.ftz.f32 	%f211, %f209;
	mul.f32 	%f212, %f211, %f210;
	add.f32 	%f213, %f201, %f212;
	sub.f32 	%f214, %f13, %f67;
	fma.rn.f32 	%f215, %f214, 0f3BBB989D, 0f3F000000;
	cvt.sat.f32.f32 	%f216, %f215;
	fma.rm.f32 	%f217, %f216, %f72, %f71;
	add.f32 	%f218, %f217, 0fCB40007F;
	neg.f32 	%f219, %f218;
	fma.rn.f32 	%f220, %f214, 0f3FB8AA3B, %f219;
	fma.rn.f32 	%f221, %f214, 0f32A57060, %f220;
	mov.b32 	%r42, %f217;
	shl.b32 	%r43, %r42, 23;
	mov.b32 	%f222, %r43;
	ex2.approx.ftz.f32 	%f223, %f221;
	mul.f32 	%f224, %f223, %f222;
	add.f32 	%f225, %f213, %f224;
	sub.f32 	%f226, %f14, %f67;
	fma.rn.f32 	%f227, %f226, 0f3BBB989D, 0f3F000000;
	cvt.sat.f32.f32 	%f228, %f227;
	fma.rm.f32 	%f229, %f228, %f72, %f71;
	add.f32 	%f230, %f229, 0fCB40007F;
	neg.f32 	%f231, %f230;
	fma.rn.f32 	%f232, %f226, 0f3FB8AA3B, %f231;
	fma.rn.f32 	%f233, %f226, 0f32A57060, %f232;
	mov.b32 	%r44, %f229;
	shl.b32 	%r45, %r44, 23;
	mov.b32 	%f234, %r45;
	ex2.approx.ftz.f32 	%f235, %f233;
	mul.f32 	%f236, %f235, %f234;
	add.f32 	%f237, %f225, %f236;
	sub.f32 	%f238, %f15, %f67;
	fma.rn.f32 	%f239, %f238, 0f3BBB989D, 0f3F000000;
	cvt.sat.f32.f32 	%f240, %f239;
	fma.rm.f32 	%f241, %f240, %f72, %f71;
	add.f32 	%f242, %f241, 0fCB40007F;
	neg.f32 	%f243, %f242;
	fma.rn.f32 	%f244, %f238, 0f3FB8AA3B, %f243;
	fma.rn.f32 	%f245, %f238, 0f32A57060, %f244;
	mov.b32 	%r46, %f241;
	shl.b32 	%r47, %r46, 23;
	mov.b32 	%f246, %r47;
	ex2.approx.ftz.f32 	%f247, %f245;
	mul.f32 	%f248, %f247, %f246;
	add.f32 	%f249, %f237, %f248;
	sub.f32 	%f250, %f16, %f67;
	fma.rn.f32 	%f251, %f250, 0f3BBB989D, 0f3F000000;
	cvt.sat.f32.f32 	%f252, %f251;
	fma.rm.f32 	%f253, %f252, %f72, %f71;
	add.f32 	%f254, %f253, 0fCB40007F;
	neg.f32 	%f255, %f254;
	fma.rn.f32 	%f256, %f250, 0f3FB8AA3B, %f255;
	fma.rn.f32 	%f257, %f250, 0f32A57060, %f256;
	mov.b32 	%r48, %f253;
	shl.b32 	%r49, %r48, 23;
	mov.b32 	%f258, %r49;
	ex2.approx.ftz.f32 	%f259, %f257;
	mul.f32 	%f260, %f259, %f258;
	add.f32 	%f261, %f249, %f260;
	sub.f32 	%f262, %f17, %f67;
	fma.rn.f32 	%f263, %f262, 0f3BBB989D, 0f3F000000;
	cvt.sat.f32.f32 	%f264, %f263;
	fma.rm.f32 	%f265, %f264, %f72, %f71;
	add.f32 	%f266, %f265, 0fCB40007F;
	neg.f32 	%f267, %f266;
	fma.rn.f32 	%f268, %f262, 0f3FB8AA3B, %f267;
	fma.rn.f32 	%f269, %f262, 0f32A57060, %f268;
	mov.b32 	%r50, %f265;
	shl.b32 	%r51, %r50, 23;
	mov.b32 	%f270, %r51;
	ex2.approx.ftz.f32 	%f271, %f269;
	mul.f32 	%f272, %f271, %f270;
	add.f32 	%f273, %f261, %f272;
	sub.f32 	%f274, %f18, %f67;
	fma.rn.f32 	%f275, %f274, 0f3BBB989D, 0f3F000000;
	cvt.sat.f32.f32 	%f276, %f275;
	fma.rm.f32 	%f277, %f276, %f72, %f71;
	add.f32 	%f278, %f277, 0fCB40007F;
	neg.f32 	%f279, %f278;
	fma.rn.f32 	%f280, %f274, 0f3FB8AA3B, %f279;
	fma.rn.f32 	%f281, %f274, 0f32A57060, %f280;
	mov.b32 	%r52, %f277;
	shl.b32 	%r53, %r52, 23;
	mov.b32 	%f282, %r53;
	ex2.approx.ftz.f32 	%f283, %f281;
	mul.f32 	%f284, %f283, %f282;
	add.f32 	%f285, %f273, %f284;
	sub.f32 	%f286, %f19, %f67;
	fma.rn.f32 	%f287, %f286, 0f3BBB989D, 0f3F000000;
	cvt.sat.f32.f32 	%f288, %f287;
	fma.rm.f32 	%f289, %f288, %f72, %f71;
	add.f32 	%f290, %f289, 0fCB40007F;
	neg.f32 	%f291, %f290;
	fma.rn.f32 	%f292, %f286, 0f3FB8AA3B, %f291;
	fma.rn.f32 	%f293, %f286, 0f32A57060, %f292;
	mov.b32 	%r54, %f289;
	shl.b32 	%r55, %r54, 23;
	mov.b32 	%f294, %r55;
	ex2.approx.ftz.f32 	%f295, %f293;
	mul.f32 	%f296, %f295, %f294;
	add.f32 	%f297, %f285, %f296;
	mov.b32 	%r56, %f297;
	shfl.sync.bfly.b32	%r57|%p8, %r56, 16, 31, -1;
	mov.b32 	%f298, %r57;
	add.f32 	%f299, %f297, %f298;
	mov.b32 	%r58, %f299;
	shfl.sync.bfly.b32	%r59|%p9, %r58, 8, 31, -1;
	mov.b32 	%f300, %r59;
	add.f32 	%f301, %f299, %f300;
	mov.b32 	%r60, %f301;
	shfl.sync.bfly.b32	%r61|%p10, %r60, 4, 31, -1;
	mov.b32 	%f302, %r61;
	add.f32 	%f303, %f301, %f302;
	mov.b32 	%r62, %f303;
	shfl.sync.bfly.b32	%r63|%p11, %r62, 2, 31, -1;
	mov.b32 	%f304, %r63;
	add.f32 	%f305, %f303, %f304;
	mov.b32 	%r64, %f305;
	shfl.sync.bfly.b32	%r65|%p12, %r64, 1, 31, -1;
	mov.b32 	%f306, %r65;
	add.f32 	%f307, %f305, %f306;
	div.rn.f32 	%f20, %f80, %f307;
	div.rn.f32 	%f21, %f92, %f307;
	div.rn.f32 	%f22, %f104, %f307;
	div.rn.f32 	%f23, %f116, %f307;
	div.rn.f32 	%f24, %f128, %f307;
	div.rn.f32 	%f25, %f140, %f307;
	div.rn.f32 	%f26, %f152, %f307;
	div.rn.f32 	%f27, %f164, %f307;
	div.rn.f32 	%f28, %f176, %f307;
	div.rn.f32 	%f29, %f188, %f307;
	div.rn.f32 	%f30, %f200, %f307;
	div.rn.f32 	%f31, %f212, %f307;
	div.rn.f32 	%f32, %f224, %f307;
	div.rn.f32 	%f33, %f236, %f307;
	div.rn.f32 	%f34, %f248, %f307;
	div.rn.f32 	%f35, %f260, %f307;
	div.rn.f32 	%f36, %f272, %f307;
	div.rn.f32 	%f37, %f284, %f307;
	div.rn.f32 	%f38, %f296, %f307;
	mad.lo.s64 	%rd22, %rd26, %rd9, %rd2;
	// begin inline asm
	{  cvt.rn.f16.f32 %rs20, %f20;}

	// end inline asm
	cvta.to.global.u64 	%rd23, %rd8;
	shl.b64 	%rd24, %rd22, 1;
	add.s64 	%rd25, %rd23, %rd24;
	st.global.u16 	[%rd25], %rs20;
	// begin inline asm
	{  cvt.rn.f16.f32 %rs21, %f21;}

	// end inline asm
	st.global.u16 	[%rd25+64], %rs21;
	// begin inline asm
	{  cvt.rn.f16.f32 %rs22, %f22;}

	// end inline asm
	st.global.u16 	[%rd25+128], %rs22;
	// begin inline asm
	{  cvt.rn.f16.f32 %rs23, %f23;}

	// end inline asm
	st.global.u16 	[%rd25+192], %rs23;
	// begin inline asm
	{  cvt.rn.f16.f32 %rs24, %f24;}

	// end inline asm
	st.global.u16 	[%rd25+256], %rs24;
	// begin inline asm
	{  cvt.rn.f16.f32 %rs25, %f25;}

	// end inline asm
	st.global.u16 	[%rd25+320], %rs25;
	// begin inline asm
	{  cvt.rn.f16.f32 %rs26, %f26;}

	// end inline asm
	st.global.u16 	[%rd25+384], %rs26;
	// begin inline asm
	{  cvt.rn.f16.f32 %rs27, %f27;}

	// end inline asm
	st.global.u16 	[%rd25+448], %rs27;
	// begin inline asm
	{  cvt.rn.f16.f32 %rs28, %f28;}

	// end inline asm
	st.global.u16 	[%rd25+512], %rs28;
	// begin inline asm
	{  cvt.rn.f16.f32 %rs29, %f29;}

	// end inline asm
	st.global.u16 	[%rd25+576], %rs29;
	// begin inline asm
	{  cvt.rn.f16.f32 %rs30, %f30;}

	// end inline asm
	st.global.u16 	[%rd25+640], %rs30;
	// begin inline asm
	{  cvt.rn.f16.f32 %rs31, %f31;}

	// end inline asm
	st.global.u16 	[%rd25+704], %rs31;
	// begin inline asm
	{  cvt.rn.f16.f32 %rs32, %f32;}

	// end inline asm
	st.global.u16 	[%rd25+768], %rs32;
	// begin inline asm
	{  cvt.rn.f16.f32 %rs33, %f33;}

	// end inline asm
	st.global.u16 	[%rd25+832], %rs33;
	// begin inline asm
	{  cvt.rn.f16.f32 %rs34, %f34;}

	// end inline asm
	st.global.u16 	[%rd25+896], %rs34;
	// begin inline asm
	{  cvt.rn.f16.f32 %rs35, %f35;}

	// end inline asm
	st.global.u16 	[%rd25+960], %rs35;
	// begin inline asm
	{  cvt.rn.f16.f32 %rs36, %f36;}

	// end inline asm
	st.global.u16 	[%rd25+1024], %rs36;
	// begin inline asm
	{  cvt.rn.f16.f32 %rs37, %f37;}

	// end inline asm
	st.global.u16 	[%rd25+1088], %rs37;
	// begin inline asm
	{  cvt.rn.f16.f32 %rs38, %f38;}

	// end inline asm
	st.global.u16 	[%rd25+1152], %rs38;
	add.s64 	%rd26, %rd26, %rd3;
	setp.lt.s64 	%p13, %rd26, %rd10;
	@%p13 bra 	$L__BB262_4;
$L__BB262_5:
	ret;

}
	// .globl	_Z15SoftmaxWarpImplI10DirectLoadI6__halffE11DirectStoreIfS1_EfLi1ELi19ELi32ELi1ELb1EL9Algorithm0EEvT_T0_ll
.visible .entry _Z15SoftmaxWarpImplI10DirectLoadI6__halffE11DirectStoreIfS1_EfLi1ELi19ELi32ELi1ELb1EL9Algorithm0EEvT_T0_ll(
	.param .align 8 .b8 _Z15SoftmaxWarpImplI10DirectLoadI6__halffE11DirectStoreIfS1_EfLi1ELi19ELi32ELi1ELb1EL9Algorithm0EEvT_T0_ll_param_0[16],
	.param .align 8 .b8 _Z15SoftmaxWarpImplI10DirectLoadI6__halffE11DirectStoreIfS1_EfLi1ELi19ELi32ELi1ELb1EL9Algorithm0EEvT_T0_ll_param_1[16],
	.param .u64 _Z15SoftmaxWarpImplI10DirectLoadI6__halffE11DirectStoreIfS1_EfLi1ELi19ELi32ELi1ELb1EL9Algorithm0EEvT_T0_ll_param_2,
	.param .u64 _Z15SoftmaxWarpImplI10DirectLoadI6__halffE11DirectStoreIfS1_EfLi1ELi19ELi32ELi1ELb1EL9Algorithm0EEvT_T0_ll_param_3
)
{
	.reg .pred 	%p<52>;
	.reg .b16 	%rs<39>;
	.reg .b32 	%r<87>;
	.reg .b32 	%f<441>;
	.reg .b64 	%rd<48>;

	ld.param.u64 	%rd27, [_Z15SoftmaxWarpImplI10DirectLoadI6__halffE11DirectStoreIfS1_EfLi1ELi19ELi32ELi1ELb1EL9Algorithm0EEvT_T0_ll_param_1+8];
	ld.param.u64 	%rd26, [_Z15SoftmaxWarpImplI10DirectLoadI6__halffE11DirectStoreIfS1_EfLi1ELi19ELi32ELi1ELb1EL9Algorithm0EEvT_T0_ll_param_1];
	ld.param.u64 	%rd25, [_Z15SoftmaxWarpImplI10DirectLoadI6__halffE11DirectStoreIfS1_EfLi1ELi19ELi32ELi1ELb1EL9Algorithm0EEvT_T0_ll_param_0+8];
	ld.param.u64 	%rd24, [_Z15SoftmaxWarpImplI10DirectLoadI6__halffE11DirectStoreIfS1_EfLi1ELi19ELi32ELi1ELb1EL9Algorithm0EEvT_T0_ll_param_0];
	ld.param.u64 	%rd29, [_Z15SoftmaxWarpImplI10DirectLoadI6__halffE11DirectStoreIfS1_EfLi1ELi19ELi32ELi1ELb1EL9Algorithm0EEvT_T0_ll_param_3];
	setp.lt.s64 	%p1, %rd29, 609;
	@%p1 bra 	$L__BB263_2;
	mov.u64 	%rd30, $str;
	cvta.global.u64 	%rd31, %rd30;
	mov.u64 	%rd32, $str$1;
	cvta.global.u64 	%rd33, %rd32;
	mov.u64 	%rd34, __unnamed_259;
	cvta.global.u64 	%rd35, %rd34;
	{ // callseq 258, 0
	.param .b64 param0;
	st.param.b64 	[param0], %rd31;
	.param .b64 param1;
	st.param.b64 	[param1], %rd33;
	.param .b32 param2;
	st.param.b32 	[param2], 358;
	.param .b64 param3;
	st.param.b64 	[param3], %rd35;
	.param .b64 param4;
	st.param.b64 	[param4], 1;
	call.uni 
	__assertfail, 
	(
	param0, 
	param1, 
	param2, 
	param3, 
	param4
	);
	} // callseq 258
$L__BB263_2:
	ld.param.u64 	%rd45, [_Z15SoftmaxWarpImplI10DirectLoadI6__halffE11DirectStoreIfS1_EfLi1ELi19ELi32ELi1ELb1EL9Algorithm0EEvT_T0_ll_param_2];
	mov.u32 	%r1, %ntid.y;
	mov.u32 	%r2, %ctaid.x;
	mov.u32 	%r3, %tid.y;
	mad.lo.s32 	%r4, %r2, %r1, %r3;
	cvt.s64.s32 	%rd47, %r4;
	setp.le.s64 	%p2, %rd45, %rd47;
	@%p2 bra 	$L__BB263_81;
	mov.u32 	%r5, %tid.x;
	add.s32 	%r6, %r5, 32;
	cvt.u64.u32 	%rd2, %r6;
	add.s32 	%r7, %r5, 64;
	cvt.u64.u32 	%rd3, %r7;
	add.s32 	%r8, %r5, 96;
	cvt.u64.u32 	%rd4, %r8;
	add.s32 	%r9, %r5, 128;
	cvt.u64.u32 	%rd5, %r9;
	add.s32 	%r10, %r5, 160;
	cvt.u64.u32 	%rd6, %r10;
	add.s32 	%r11, %r5, 192;
	cvt.u64.u32 	%rd7, %r11;
	add.s32 	%r12, %r5, 224;
	cvt.u64.u32 	%rd8, %r12;
	add.s32 	%r13, %r5, 256;
	cvt.u64.u32 	%rd9, %r13;
	add.s32 	%r14, %r5, 288;
	cvt.u64.u32 	%rd10, %r14;
	add.s32 	%r15, %r5, 320;
	cvt.u64.u32 	%rd11, %r15;
	add.s32 	%r16, %r5, 352;
	cvt.u64.u32 	%rd12, %r16;
	add.s32 	%r17, %r5, 384;
	cvt.u64.u32 	%rd13, %r17;
	add.s32 	%r18, %r5, 416;
	cvt.u64.u32 	%rd14, %r18;
	add.s32 	%r19, %r5, 448;
	cvt.u64.u32 	%rd15, %r19;
	add.s32 	%r20, %r5, 480;
	cvt.u64.u32 	%rd16, %r20;
	add.s32 	%r21, %r5, 512;
	cvt.u64.u32 	%rd17, %r21;
	add.s32 	%r22, %r5, 544;
	cvt.u64.u32 	%rd18, %r22;
	add.s32 	%r23, %r5, 576;
	cvt.u64.u32 	%rd19, %r23;
	mov.u32 	%r84, %nctaid.x;
	mul.lo.s32 	%r86, %r84, %r1;
$L__BB263_4:
	cvt.u64.u32 	%rd36, %r5;
	setp.le.s64 	%p3, %rd29, %rd36;
	mad.lo.s64 	%rd37, %rd47, %rd25, %rd36;
	cvta.to.global.u64 	%rd38, %rd24;
	shl.b64 	%rd39, %rd37, 1;
	add.s64 	%rd21, %rd38, %rd39;
	mov.f32 	%f403, 0fFF800000;
	mov.f32 	%f406, %f403;
	@%p3 bra 	$L__BB263_6;
	ld.global.u16 	%rs1, [%rd21];
	// begin inline asm
	{  cvt.f32.f16 %f403, %rs1;}

	// end inline asm
	max.f32 	%f406, %f403, 0fFF800000;
$L__BB263_6:
	setp.le.s64 	%p4, %rd29, %rd2;
	mov.f32 	%f405, 0fFF800000;
	@%p4 bra 	$L__BB263_8;
	ld.global.u16 	%rs2, [%rd21+64];
	// begin inline asm
	{  cvt.f32.f16 %f405, %rs2;}

	// end inline asm
	max.f32 	%f406, %f406, %f405;
$L__BB263_8:
	setp.le.s64 	%p5, %rd29, %rd3;
	mov.f32 	%f407, 0fFF800000;
	@%p5 bra 	$L__BB263_10;
	ld.global.u16 	%rs3, [%rd21+128];
	// begin inline asm
	{  cvt.f32.f16 %f407, %rs3;}

	// end inline asm
	max.f32 	%f406, %f406, %f407;
$L__BB263_10:
	setp.le.s64 	%p6, %rd29, %rd4;
	mov.f32 	%f409, 0fFF800000;
	@%p6 bra 	$L__BB263_12;
	ld.global.u16 	%rs4, [%rd21+192];
	// begin inline asm
	{  cvt.f32.f16 %f409, %rs4;}

	// end inline asm
	max.f32 	%f406, %f406, %f409;
$L__BB263_12:
	setp.le.s64 	%p7, %rd29, %rd5;
	mov.f32 	%f411, 0fFF800000;
	@%p7 bra 	$L__BB263_14;
	ld.global.u16 	%rs5, [%rd21+256];
	// begin inline asm
	{  cvt.f32.f16 %f411, %rs5;}

	// end inline asm
	max.f32 	%f406, %f406, %f411;
$L__BB263_14:
	setp.le.s64 	%p8, %rd29, %rd6;
	mov.f32 	%f413, 0fFF800000;
	@%p8 bra 	$L__BB263_16;
	ld.global.u16 	%rs6, [%rd21+320];
	// begin inline asm
	{  cvt.f32.f16 %f413, %rs6;}

	// end inline asm
	max.f32 	%f406, %f406, %f413;
$L__BB263_16:
	setp.le.s64 	%p9, %rd29, %rd7;
	mov.f32 	%f415, 0fFF800000;
	@%p9 bra 	$L__BB263_18;
	ld.global.u16 	%rs7, [%rd21+384];
	// begin inline asm
	{  cvt.f32.f16 %f415, %rs7;}

	// end inline asm
	max.f32 	%f406, %f406, %f415;
$L__BB263_18:
	setp.le.s64 	%p10, %rd29, %rd8;
	mov.f32 	%f417, 0fFF800000;
	@%p10 bra 	$L__BB263_20;
	ld.global.u16 	%rs8, [%rd21+448];
	// begin inline asm
	{  cvt.f32.f16 %f417, %rs8;}

	// end inline asm
	max.f32 	%f406, %f406, %f417;
$L__BB263_20:
	setp.le.s64 	%p11, %rd29, %rd9;
	mov.f32 	%f419, 0fFF800000;
	@%p11 bra 	$L__BB263_22;
	ld.global.u16 	%rs9, [%rd21+512];
	// begin inline asm
	{  cvt.f32.f16 %f419, %rs9;}

	// end inline asm
	max.f32 	%f406, %f406, %f419;
$L__BB263_22:
	setp.le.s64 	%p12, %rd29, %rd10;
	mov.f32 	%f421, 0fFF800000;
	@%p12 bra 	$L__BB263_24;
	ld.global.u16 	%rs10, [%rd21+576];
	// begin inline asm
	{  cvt.f32.f16 %f421, %rs10;}

	// end inline asm
	max.f32 	%f406, %f406, %f421;
$L__BB263_24:
	setp.le.s64 	%p13, %rd29, %rd11;
	mov.f32 	%f423, 0fFF800000;
	@%p13 bra 	$L__BB263_26;
	ld.global.u16 	%rs11, [%rd21+640];
	// begin inline asm
	{  cvt.f32.f16 %f423, %rs11;}

	// end inline asm
	max.f32 	%f406, %f406, %f423;
$L__BB263_26:
	setp.le.s64 	%p14, %rd29, %rd12;
	mov.f32 	%f425, 0fFF800000;
	@%p14 bra 	$L__BB263_28;
	ld.global.u16 	%rs12, [%rd21+704];
	// begin inline asm
	{  cvt.f32.f16 %f425, %rs12;}

	// end inline asm
	max.f32 	%f406, %f406, %f425;
$L__BB263_28:
	setp.le.s64 	%p15, %rd29, %rd13;
	mov.f32 	%f427, 0fFF800000;
	@%p15 bra 	$L__BB263_30;
	ld.global.u16 	%rs13, [%rd21+768];
	// begin inline asm
	{  cvt.f32.f16 %f427, %rs13;}

	// end inline asm
	max.f32 	%f406, %f406, %f427;
$L__BB263_30:
	setp.le.s64 	%p16, %rd29, %rd14;
	mov.f32 	%f429, 0fFF800000;
	@%p16 bra 	$L__BB263_32;
	ld.global.u16 	%rs14, [%rd21+832];
	// begin inline asm
	{  cvt.f32.f16 %f429, %rs14;}

	// end inline asm
	max.f32 	%f406, %f406, %f429;
$L__BB263_32:
	setp.le.s64 	%p17, %rd29, %rd15;
	mov.f32 	%f431, 0fFF800000;
	@%p17 bra 	$L__BB263_34;
	ld.global.u16 	%rs15, [%rd21+896];
	// begin inline asm
	{  cvt.f32.f16 %f431, %rs15;}

	// end inline asm
	max.f32 	%f406, %f406, %f431;
$L__BB263_34:
	setp.le.s64 	%p18, %rd29, %rd16;
	mov.f32 	%f433, 0fFF800000;
	@%p18 bra 	$L__BB263_36;
	ld.global.u16 	%rs16, [%rd21+960];
	// begin inline asm
	{  cvt.f32.f16 %f433, %rs16;}

	// end inline asm
	max.f32 	%f406, %f406, %f433;
$L__BB263_36:
	setp.le.s64 	%p19, %rd29, %rd17;
	mov.f32 	%f435, 0fFF800000;
	@%p19 bra 	$L__BB263_38;
	ld.global.u16 	%rs17, [%rd21+1024];
	// begin inline asm
	{  cvt.f32.f16 %f435, %rs17;}

	// end inline asm
	max.f32 	%f406, %f406, %f435;
$L__BB263_38:
	setp.le.s64 	%p20, %rd29, %rd18;
	mov.f32 	%f437, 0fFF800000;
	@%p20 bra 	$L__BB263_40;
	ld.global.u16 	%rs18, [%rd21+1088];
	// begin inline asm
	{  cvt.f32.f16 %f437, %rs18;}

	// end inline asm
	max.f32 	%f406, %f406, %f437;
$L__BB263_40:
	setp.le.s64 	%p21, %rd29, %rd19;
	mov.f32 	%f439, 0fFF800000;
	@%p21 bra 	$L__BB263_42;
	ld.global.u16 	%rs19, [%rd21+1152];
	// begin inline asm
	{  cvt.f32.f16 %f439, %rs19;}

	// end inline asm
	max.f32 	%f406, %f406, %f439;
$L__BB263_42:
	cvt.u64.u32 	%rd40, %r5;
	setp.le.s64 	%p22, %rd29, %rd40;
	mov.b32 	%r26, %f406;
	shfl.sync.bfly.b32	%r27|%p23, %r26, 16, 31, -1;
	mov.b32 	%f134, %r27;
	max.f32 	%f135, %f406, %f134;
	mov.b32 	%r28, %f135;
	shfl.sync.bfly.b32	%r29|%p24, %r28, 8, 31, -1;
	mov.b32 	%f136, %r29;
	max.f32 	%f137, %f135, %f136;
	mov.b32 	%r30, %f137;
	shfl.sync.bfly.b32	%r31|%p25, %r30, 4, 31, -1;
	mov.b32 	%f138, %r31;
	max.f32 	%f139, %f137, %f138;
	mov.b32 	%r32, %f139;
	shfl.sync.bfly.b32	%r33|%p26, %r32, 2, 31, -1;
	mov.b32 	%f140, %r33;
	max.f32 	%f141, %f139, %f140;
	mov.b32 	%r34, %f141;
	shfl.sync.bfly.b32	%r35|%p27, %r34, 1, 31, -1;
	mov.b32 	%f142, %r35;
	max.f32 	%f143, %f141, %f142;
	sub.f32 	%f144, %f403, %f143;
	fma.rn.f32 	%f145, %f144, 0f3BBB989D, 0f3F000000;
	cvt.sat.f32.f32 	%f146, %f145;
	mov.f32 	%f147, 0f4B400001;
	mov.f32 	%f148, 0f437C0000;
	fma.rm.f32 	%f149, %f146, %f148, %f147;
	add.f32 	%f150, %f149, 0fCB40007F;
	neg.f32 	%f151, %f150;
	fma.rn.f32 	%f152, %f144, 0f3FB8AA3B, %f151;
	fma.rn.f32 	%f153, %f144, 0f32A57060, %f152;
	mov.b32 	%r36, %f149;
	shl.b32 	%r37, %r36, 23;
	mov.b32 	%f154, %r37;
	ex2.approx.ftz.f32 	%f155, %f153;
	mul.f32 	%f156, %f155, %f154;
	add.f32 	%f157, %f156, 0f00000000;
	sub.f32 	%f158, %f405, %f143;
	fma.rn.f32 	%f159, %f158, 0f3BBB989D, 0f3F000000;
	cvt.sat.f32.f32 	%f160, %f159;
	fma.rm.f32 	%f161, %f160, %f148, %f147;
	add.f32 	%f162, %f161, 0fCB40007F;
	neg.f32 	%f163, %f162;
	fma.rn.f32 	%f164, %f158, 0f3FB8AA3B, %f163;
	fma.rn.f32 	%f165, %f158, 0f32A57060, %f164;
	mov.b32 	%r38, %f161;
	shl.b32 	%r39, %r38, 23;
	mov.b32 	%f166, %r39;
	ex2.approx.ftz.f32 	%f167, %f165;
	mul.f32 	%f168, %f167, %f166;
	add.f32 	%f169, %f157, %f168;
	sub.f32 	%f170, %f407, %f143;
	fma.rn.f32 	%f171, %f170, 0f3BBB989D, 0f3F000000;
	cvt.sat.f32.f32 	%f172, %f171;
	fma.rm.f32 	%f173, %f172, %f148, %f147;
	add.f32 	%f174, %f173, 0fCB40007F;
	neg.f32 	%f175, %f174;
	fma.rn.f32 	%f176, %f170, 0f3FB8AA3B, %f175;
	fma.rn.f32 	%f177, %f170, 0f32A57060, %f176;
	mov.b32 	%r40, %f173;
	shl.b32 	%r41, %r40, 23;
	mov.b32 	%f178, %r41;
	ex2.approx.ftz.f32 	%f179, %f177;
	mul.f32 	%f180, %f179, %f178;
	add.f32 	%f181, %f169, %f180;
	sub.f32 	%f182, %f409, %f143;
	fma.rn.f32 	%f183, %f182, 0f3BBB989D, 0f3F000000;
	cvt.sat.f32.f32 	%f184, %f183;
	fma.rm.f32 	%f185, %f184, %f148, %f147;
	add.f32 	%f186, %f185, 0fCB40007F;
	neg.f32 	%f187, %f186;
	fma.rn.f32 	%f188, %f182, 0f3FB8AA3B, %f187;
	fma.rn.f32 	%f189, %f182, 0f32A57060, %f188;
	mov.b32 	%r42, %f185;
	shl.b32 	%r43, %r42, 23;
	mov.b32 	%f190, %r43;
	ex2.approx.ftz.f32 	%f191, %f189;
	mul.f32 	%f192, %f191, %f190;
	add.f32 	%f193, %f181, %f192;
	sub.f32 	%f194, %f411, %f143;
	fma.rn.f32 	%f195, %f194, 0f3BBB989D, 0f3F000000;
	cvt.sat.f32.f32 	%f196, %f195;
	fma.rm.f32 	%f197, %f196, %f148, %f147;
	add.f32 	%f198, %f197, 0fCB40007F;
	neg.f32 	%f199, %f198;
	fma.rn.f32 	%f200, %f194, 0f3FB8AA3B, %f199;
	fma.rn.f32 	%f201, %f194, 0f32A57060, %f200;
	mov.b32 	%r44, %f197;
	shl.b32 	%r45, %r44, 23;
	mov.b32 	%f202, %r45;
	ex2.approx.ftz.f32 	%f203, %f201;
	mul.f32 	%f204, %f203, %f202;
	add.f32 	%f205, %f193, %f204;
	sub.f32 	%f206, %f413, %f143;
	fma.rn.f32 	%f207, %f206, 0f3BBB989D, 0f3F000000;
	cvt.sat.f32.f32 	%f208, %f207;
	fma.rm.f32 	%f209, %f208, %f148, %f147;
	add.f32 	%f210, %f209, 0fCB40007F;
	neg.f32 	%f211, %f210;
	fma.rn.f32 	%f212, %f206, 0f3FB8AA3B, %f211;
	fma.rn.f32 	%f213, %f206, 0f32A57060, %f212;
	mov.b32 	%r46, %f209;
	shl.b32 	%r47, %r46, 23;
	mov.b32 	%f214, %r47;
	ex2.approx.ftz.f32 	%f215, %f213;
	mul.f32 	%f216, %f215, %f214;
	add.f32 	%f217, %f205, %f216;
	sub.f32 	%f218, %f415, %f143;
	fma.rn.f32 	%f219, %f218, 0f3BBB989D, 0f3F000000;
	cvt.sat.f32.f32 	%f220, %f219;
	fma.rm.f32 	%f221, %f220, %f148, %f147;
	add.f32 	%f222, %f221, 0fCB40007F;
	neg.f32 	%f223, %f222;
	fma.rn.f32 	%f224, %f218, 0f3FB8AA3B, %f223;
	fma.rn.f32 	%f225, %f218, 0f32A57060, %f224;
	mov.b32 	%r48, %f221;
	shl.b32 	%r49, %r48, 23;
	mov.b32 	%f226, %r49;
	ex2.approx.ftz.f32 	%f227, %f225;
	mul.f32 	%f228, %f227, %f226;
	add.f32 	%f229, %f217, %f228;
	sub.f32 	%f230, %f417, %f143;
	fma.rn.f32 	%f231, %f230, 0f3BBB989D, 0f3F000000;
	cvt.sat.f32.f32 	%f232, %f231;
	fma.rm.f32 	%f233, %f232, %f148, %f147;
	add.f32 	%f234, %f233, 0fCB40007F;
	neg.f32 	%f235, %f234;
	fma.rn.f32 	%f236, %f230, 0f3FB8AA3B, %f235;
	fma.rn.f32 	%f237, %f230, 0f32A57060, %f236;
	mov.b32 	%r50, %f233;
	shl.b32 	%r51, %r50, 23;
	mov.b32 	%f238, %r51;
	ex2.approx.ftz.f32 	%f239, %f237;
	mul.f32 	%f240, %f239, %f238;
	add.f32 	%f241, %f229, %f240;
	sub.f32 	%f242, %f419, %f143;
	fma.rn.f32 	%f243, %f242, 0f3BBB989D, 0f3F000000;
	cvt.sat.f32.f32 	%f244, %f243;
	fma.rm.f32 	%f245, %f244, %f148, %f147;
	add.f32 	%f246, %f245, 0fCB40007F;
	neg.f32 	%f247, %f246;
	fma.rn.f32 	%f248, %f242, 0f3FB8AA3B, %f247;
	fma.rn.f32 	%f249, %f242, 0f32A57060, %f248;
	mov.b32 	%r52, %f245;
	shl.b32 	%r53, %r52, 23;
	mov.b32 	%f250, %r53;
	ex2.approx.ftz.f32 	%f251, %f249;
	mul.f32 	%f252, %f251, %f250;
	add.f32 	%f253, %f241, %f252;
	sub.f32 	%f254, %f421, %f143;
	fma.rn.f32 	%f255, %f254, 0f3BBB989D, 0f3F000000;
	cvt.sat.f32.f32 	%f256, %f255;
	fma.rm.f32 	%f257, %f256, %f148, %f147;
	add.f32 	%f258, %f257, 0fCB40007F;
	neg.f32 	%f259, %f258;
	fma.rn.f32 	%f260, %f254, 0f3FB8AA3B, %f259;
	fma.rn.f32 	%f261, %f254, 0f32A57060, %f260;
	mov.b32 	%r54, %f257;
	shl.b32 	%r55, %r54, 23;
	mov.b32 	%f262, %r55;
	ex2.approx.ftz.f32 	%f263, %f261;
	mul.f32 	%f264, %f263, %f262;
	add.f32 	%f265, %f253, %f264;
	sub.f32 	%f266, %f423, %f143;
	fma.rn.f32 	%f267, %f266, 0f3BBB989D, 0f3F000000;
	cvt.sat.f32.f32 	%f268, %f267;
	fma.rm.f32 	%f269, %f268, %f148, %f147;
	add.f32 	%f270, %f269, 0fCB40007F;
	neg.f32 	%f271, %f270;
	fma.rn.f32 	%f272, %f266, 0f3FB8AA3B, %f271;
	fma.rn.f32 	%f273, %f266, 0f32A57060, %f272;
	mov.b32 	%r56, %f269;
	shl.b32 	%r57, %r56, 23;
	mov.b32 	%f274, %r57;
	ex2.approx.ftz.f32 	%f275, %f273;
	mul.f32 	%f276, %f275, %f274;
	add.f32 	%f277, %f265, %f276;
	sub.f32 	%f278, %f425, %f143;
	fma.rn.f32 	%f279, %f278, 0f3BBB989D, 0f3F000000;
	cvt.sat.f32.f32 	%f280, %f279;
	fma.rm.f32 	%f281, %f280, %f148, %f147;
	add.f32 	%f282, %f281, 0fCB40007F;
	neg.f32 	%f283, %f282;
	fma.rn.f32 	%f284, %f278, 0f3FB8AA3B, %f283;
	fma.rn.f32 	%f285, %f278, 0f32A57060, %f284;
	mov.b32 	%r58, %f281;
	shl.b32 	%r59, %r58, 23;
	mov.b32 	%f286, %r59;
	ex2.approx.ftz.f32 	%f287, %f285;
	mul.f32 	%f288, %f287, %f286;
	add.f32 	%f289, %f277, %f288;
	sub.f32 	%f290, %f427, %f143;
	fma.rn.f32 	%f291, %f290, 0f3BBB989D, 0f3F000000;
	cvt.sat.f32.f32 	%f292, %f291;
	fma.rm.f32 	%f293, %f292, %f148, %f147;
	add.f32 	%f294, %f293, 0fCB40007F;
	neg.f32 	%f295, %f294;
	fma.rn.f32 	%f296, %f290, 0f3FB8AA3B, %f295;
	fma.rn.f32 	%f297, %f290, 0f32A57060, %f296;
	mov.b32 	%r60, %f293;
	shl.b32 	%r61, %r60, 23;
	mov.b32 	%f298, %r61;
	ex2.approx.ftz.f32 	%f299, %f297;
	mul.f32 	%f300, %f299, %f298;
	add.f32 	%f301, %f289, %f300;
	sub.f32 	%f302, %f429, %f143;
	fma.rn.f32 	%f303, %f302, 0f3BBB989D, 0f3F000000;
	cvt.sat.f32.f32 	%f304, %f303;
	fma.rm.f32 	%f305, %f304, %f148, %f147;
	add.f32 	%f306, %f305, 0fCB40007F;
	neg.f32 	%f307, %f306;
	fma.rn.f32 	%f308, %f302, 0f3FB8AA3B, %f307;
	fma.rn.f32 	%f309, %f302, 0f32A57060, %f308;
	mov.b32 	%r62, %f305;
	shl.b32 	%r63, %r62, 23;
	mov.b32 	%f310, %r63;
	ex2.approx.ftz.f32 	%f311, %f309;
	mul.f32 	%f312, %f311, %f310;
	add.f32 	%f313, %f301, %f312;
	sub.f32 	%f314, %f431, %f143;
	fma.rn.f32 	%f315, %f314, 0f3BBB989D, 0f3F000000;
	cvt.sat.f32.f32 	%f316, %f315;
	fma.rm.f32 	%f317, %f316, %f148, %f147;
	add.f32 	%f318, %f317, 0fCB40007F;
	neg.f32 	%f319, %f318;
	fma.rn.f32 	%f320, %f314, 0f3FB8AA3B, %f319;
	fma.rn.f32 	%f321, %f314, 0f32A57060, %f320;
	mov.b32 	%r64, %f317;
	shl.b32 	%r65, %r64, 23;
	mov.b32 	%f322, %r65;
	ex2.approx.ftz.f32 	%f323, %f321;
	mul.f32 	%f324, %f323, %f322;
	add.f32 	%f325, %f313, %f324;
	sub.f32 	%f326, %f433, %f143;
	fma.rn.f32 	%f327, %f326, 0f3BBB989D, 0f3F000000;
	cvt.sat.f32.f32 	%f328, %f327;
	fma.rm.f32 	%f329, %f328, %f148, %f147;
	add.f32 	%f330, %f329, 0fCB40007F;
	neg.f32 	%f331, %f330;
	fma.rn.f32 	%f332, %f326, 0f3FB8AA3B, %f331;
	fma.rn.f32 	%f333, %f326, 0f32A57060, %f332;
	mov.b32 	%r66, %f329;
	shl.b32 	%r67, %r66, 23;
	mov.b32 	%f334, %r67;
	ex2.approx.ftz.f32 	%f335, %f333;
	mul.f32 	%f336, %f335, %f334;
	add.f32 	%f337, %f325, %f336;
	sub.f32 	%f338, %f435, %f143;
	fma.rn.f32 	%f339, %f338, 0f3BBB989D, 0f3F000000;
	cvt.sat.f32.f32 	%f340, %f339;
	fma.rm.f32 	%f341, %f340, %f148, %f147;
	add.f32 	%f342, %f341, 0fCB40007F;
	neg.f32 	%f343, %f342;
	fma.rn.f32 	%f344, %f338, 0f3FB8AA3B, %f343;
	fma.rn.f32 	%f345, %f338, 0f32A57060, %f344;
	mov.b32 	%r68, %f341;
	shl.b32 	%r69, %r68, 23;
	mov.b32 	%f346, %r69;
	ex2.approx.ftz.f32 	%f347, %f345;
	mul.f32 	%f348, %f347, %f346;
	add.f32 	%f349, %f337, %f348;
	sub.f32 	%f350, %f437, %f143;
	fma.rn.f32 	%f351, %f350, 0f3BBB989D, 0f3F000000;
	cvt.sat.f32.f32 	%f352, %f351;
	fma.rm.f32 	%f353, %f352, %f148, %f147;
	add.f32 	%f354, %f353, 0fCB40007F;
	neg.f32 	%f355, %f354;
	fma.rn.f32 	%f356, %f350, 0f3FB8AA3B, %f355;
	fma.rn.f32 	%f357, %f350, 0f32A57060, %f356;
	mov.b32 	%r70, %f353;
	shl.b32 	%r71, %r70, 23;
	mov.b32 	%f358, %r71;
	ex2.approx.ftz.f32 	%f359, %f357;
	mul.f32 	%f360, %f359, %f358;
	add.f32 	%f361, %f349, %f360;
	sub.f32 	%f362, %f439, %f143;
	fma.rn.f32 	%f363, %f362, 0f3BBB989D, 0f3F000000;
	cvt.sat.f32.f32 	%f364, %f363;
	fma.rm.f32 	%f365, %f364, %f148, %f147;
	add.f32 	%f366, %f365, 0fCB40007F;
	neg.f32 	%f367, %f366;
	fma.rn.f32 	%f368, %f362, 0f3FB8AA3B, %f367;
	fma.rn.f32 	%f369, %f362, 0f32A57060, %f368;
	mov.b32 	%r72, %f365;
	shl.b32 	%r73, %r72, 23;
	mov.b32 	%f370, %r73;
	ex2.approx.ftz.f32 	%f371, %f369;
	mul.f32 	%f372, %f371, %f370;
	add.f32 	%f373, %f361, %f372;
	mov.b32 	%r74, %f373;
	shfl.sync.bfly.b32	%r75|%p28, %r74, 16, 31, -1;
	mov.b32 	%f374, %r75;
	add.f32 	%f375, %f373, %f374;
	mov.b32 	%r76, %f375;
	shfl.sync.bfly.b32	%r77|%p29, %r76, 8, 31, -1;
	mov.b32 	%f376, %r77;
	add.f32 	%f377, %f375, %f376;
	mov.b32 	%r78, %f377;
	shfl.sync.bfly.b32	%r79|%p30, %r78, 4, 31, -1;
	mov.b32 	%f378, %r79;
	add.f32 	%f379, %f377, %f378;
	mov.b32 	%r80, %f379;
	shfl.sync.bfly.b32	%r81|%p31, %r80, 2, 31, -1;
	mov.b32 	%f380, %r81;
	add.f32 	%f381, %f379, %f380;
	mov.b32 	%r82, %f381;
	shfl.sync.bfly.b32	%r83|%p32, %r82, 1, 31, -1;
	mov.b32 	%f382, %r83;
	add.f32 	%f383, %f381, %f382;
	div.rn.f32 	%f77, %f156, %f383;
	div.rn.f32 	%f78, %f168, %f383;
	div.rn.f32 	%f79, %f180, %f383;
	div.rn.f32 	%f80, %f192, %f383;
	div.rn.f32 	%f81, %f204, %f383;
	div.rn.f32 	%f82, %f216, %f383;
	div.rn.f32 	%f83, %f228, %f383;
	div.rn.f32 	%f84, %f240, %f383;
	div.rn.f32 	%f85, %f252, %f383;
	div.rn.f32 	%f86, %f264, %f383;
	div.rn.f32 	%f87, %f276, %f383;
	div.rn.f32 	%f88, %f288, %f383;
	div.rn.f32 	%f89, %f300, %f383;
	div.rn.f32 	%f90, %f312, %f383;
	div.rn.f32 	%f91, %f324, %f383;
	div.rn.f32 	%f92, %f336, %f383;
	div.rn.f32 	%f93, %f348, %f383;
	div.rn.f32 	%f94, %f360, %f383;
	div.rn.f32 	%f95, %f372, %f383;
	mad.lo.s64 	%rd41, %rd47, %rd27, %rd40;
	cvta.to.global.u64 	%rd42, %rd26;
	shl.b64 	%rd43, %rd41, 1;
	add.s64 	%rd22, %rd42, %rd43;
	@%p22 bra 	$L__BB263_44;
	// begin inline asm
	{  cvt.rn.f16.f32 %rs20, %f77;}

	// end inline asm
	st.global.u16 	[%rd22], %rs20;
$L__BB263_44:
	setp.le.s64 	%p33, %rd29, %rd2;
	@%p33 bra 	$L__BB263_46;
	// begin inline asm
	{  cvt.rn.f16.f32 %rs21, %f78;}

	// end inline asm
	st.global.u16 	[%rd22+64], %rs21;
$L__BB263_46:
	setp.le.s64 	%p34, %rd29, %rd3;
	@%p34 bra 	$L__BB263_48;
	// begin inline asm
	{  cvt.rn.f16.f32 %rs22, %f79;}

	// end inline asm
	st.global.u16 	[%rd22+128], %rs22;
$L__BB263_48:
	setp.le.s64 	%p35, %rd29, %rd4;
	@%p35 bra 	$L__BB263_50;
	// begin inline asm
	{  cvt.rn.f16.f32 %rs23, %f80;}

	// end inline asm
	st.global.u16 	[%rd22+192], %rs23;
$L__BB263_50:
	setp.le.s64 	%p36, %rd29, %rd5;
	@%p36 bra 	$L__BB263_52;
	// begin inline asm
	{  cvt.rn.f16.f32 %rs24, %f81;}

	// end inline asm
	st.global.u16 	[%rd22+256], %rs24;
$L__BB263_52:
	setp.le.s64 	%p37, %rd29, %rd6;
	@%p37 bra 	$L__BB263_54;
	// begin inline asm
	{  cvt.rn.f16.f32 %rs25, %f82;}

	// end inline asm
	st.global.u16 	[%rd22+320], %rs25;
$L__BB263_54:
	setp.le.s64 	%p38, %rd29, %rd7;
	@%p38 bra 	$L__BB263_56;
	// begin inline asm
	{  cvt.rn.f16.f32 %rs26, %f83;}

	// end inline asm
	st.global.u16 	[%rd22+384], %rs26;
$L__BB263_56:
	setp.le.s64 	%p39, %rd29, %rd8;
	@%p39 bra 	$L__BB263_58;
	// begin inline asm
	{  cvt.rn.f16.f32 %rs27, %f84;}

	// end inline asm
	st.global.u16 	[%rd22+448], %rs27;
$L__BB263_58:
	setp.le.s64 	%p40, %rd29, %rd9;
	@%p40 bra 	$L__BB263_60;
	// begin inline asm
	{  cvt.rn.f16.f32 %rs28, %f85;}

	// end inline asm
	st.global.u16 	[%rd22+512], %rs28;
$L__BB263_60:
	setp.le.s64 	%p41, %rd29, %rd10;
	@%p41 bra 	$L__BB263_62;
	// begin inline asm
	{  cvt.rn.f16.f32 %rs29, %f86;}

	// end inline asm
	st.global.u16 	[%rd22+576], %rs29;
$L__BB263_62:
	setp.le.s64 	%p42, %rd29, %rd11;
	@%p42 bra 	$L__BB263_64;
	// begin inline asm
	{  cvt.rn.f16.f32 %rs30, %f87;}

	// end inline asm
	st.global.u16 	[%rd22+640], %rs30;
$L__BB263_64:
	setp.le.s64 	%p43, %rd29, %rd12;
	@%p43 bra 	$L__BB263_66;
	// begin inline asm
	{  cvt.rn.f16.f32 %rs31, %f88;}

	// end inline asm
	st.global.u16 	[%rd22+704], %rs31;
$L__BB263_66:
	setp.le.s64 	%p44, %rd29, %rd13;
	@%p44 bra 	$L__BB263_68;
	// begin inline asm
	{  cvt.rn.f16.f32 %rs32, %f89;}

	// end inline asm
	st.global.u16 	[%rd22+768], %rs32;
$L__BB263_68:
	setp.le.s64 	%p45, %rd29, %rd14;
	@%p45 bra 	$L__BB263_70;
	// begin inline asm
	{  cvt.rn.f16.f32 %rs33, %f90;}

	// end inline asm
	st.global.u16 	[%rd22+832], %rs33;
$L__BB263_70:
	setp.le.s64 	%p46, %rd29, %rd15;
	@%p46 bra 	$L__BB263_72;
	// begin inline asm
	{  cvt.rn.f16.f32 %rs34, %f91;}

	// end inline asm
	st.global.u16 	[%rd22+896], %rs34;
$L__BB263_72:
	setp.le.s64 	%p47, %rd29, %rd16;
	@%p47 bra 	$L__BB263_74;
	// begin inline asm
	{  cvt.rn.f16.f32 %rs35, %f92;}

	// end inline asm
	st.global.u16 	[%rd22+960], %rs35;
$L__BB263_74:
	setp.le.s64 	%p48, %rd29, %rd17;
	@%p48 bra 	$L__BB263_76;
	// begin inline asm
	{  cvt.rn.f16.f32 %rs36, %f93;}

	// end inline asm
	st.global.u16 	[%rd22+1024], %rs36;
$L__BB263_76:
	setp.le.s64 	%p49, %rd29, %rd18;
	@%p49 bra 	$L__BB263_78;
	// begin inline asm
	{  cvt.rn.f16.f32 %rs37, %f94;}

	// end inline asm
	st.global.u16 	[%rd22+1088], %rs37;
$L__BB263_78:
	setp.le.s64 	%p50, %rd29, %rd19;
	@%p50 bra 	$L__BB263_80;
	// begin inline asm
	{  cvt.rn.f16.f32 %rs38, %f95;}

	// end inline asm
	st.global.u16 	[%rd22+1152], %rs38;
$L__BB263_80:
	ld.param.u64 	%rd46, [_Z15SoftmaxWarpImplI10DirectLoadI6__halffE11DirectStoreIfS1_EfLi1ELi19ELi32ELi1ELb1EL9Algorithm0EEvT_T0_ll_param_2];
	cvt.s64.s32 	%rd44, %r86;
	add.s64 	%rd47, %rd47, %rd44;
	setp.lt.s64 	%p51, %rd47, %rd46;
	@%p51 bra 	$L__BB263_4;
$L__BB263_81:
	ret;

}
	// .globl	_Z15SoftmaxWarpImplI10DirectLoadI6__halffE11DirectStoreIfS1_EfLi1ELi20ELi32ELi1ELb0EL9Algorithm0EEvT_T0_ll
.visible .entry _Z15SoftmaxWarpImplI10DirectLoadI6__halffE11DirectStoreIfS1_EfLi1ELi20ELi32ELi1ELb0EL9Algorithm0EEvT_T0_ll(
	.param .align 8 .b8 _Z15SoftmaxWarpImplI10DirectLoadI6__halffE11DirectStoreIfS1_EfLi1ELi20ELi32ELi1ELb0EL9Algorithm0EEvT_T0_ll_param_0[16],
	.param .align 8 .b8 _Z15SoftmaxWarpImplI10DirectLoadI6__halffE11DirectStoreIfS1_EfLi1ELi20ELi32ELi1ELb0EL9Algorithm0EEvT_T0_ll_param_1[16],
	.param .u64 _Z15SoftmaxWarpImplI10DirectLoadI6__halffE11DirectStoreIfS1_EfLi1ELi20ELi32ELi1ELb0EL9Algorithm0EEvT_T0_ll_param_2,
	.param .u64 _Z15SoftmaxWarpImplI10DirectLoadI6__halffE11DirectStoreIfS1_EfLi1ELi20ELi32ELi1ELb0EL9Algorithm0EEvT_T0_ll_param_3
)
{
	.reg .pred 	%p<14>;
	.reg .b16 	%rs<41>;
	.reg .b32 	%r<68>;
	.reg .b32 	%f<323>;
	.reg .b64 	%rd<27>;

	ld.param.u64 	%rd8, [_Z15SoftmaxWarpImplI10DirectLoadI6__halffE11DirectStoreIfS1_EfLi1ELi20ELi32ELi1ELb0EL9Algorithm0EEvT_T0_ll_param_1+8];
	ld.param.u64 	%rd7, [_Z15SoftmaxWarpImplI10DirectLoadI6__halffE11DirectStoreIfS1_EfLi1ELi20ELi32ELi1ELb0EL9Algorithm0EEvT_T0_ll_param_1];
	ld.param.u64 	%rd6, [_Z15SoftmaxWarpImplI10DirectLoadI6__halffE11DirectStoreIfS1_EfLi1ELi20ELi32ELi1ELb0EL9Algorithm0EEvT_T0_ll_param_0+8];
	ld.param.u64 	%rd5, [_Z15SoftmaxWarpImplI10DirectLoadI6__halffE11DirectStoreIfS1_EfLi1ELi20ELi32ELi1ELb0EL9Algorithm0EEvT_T0_ll_param_0];
	ld.param.u64 	%rd9, [_Z15SoftmaxWarpImplI10DirectLoadI6__halffE11DirectStoreIfS1_EfLi1ELi20ELi32ELi1ELb0EL9Algorithm0EEvT_T0_ll_param_2];
	ld.param.u64 	%rd10, [_Z15SoftmaxWarpImplI10DirectLoadI6__halffE11DirectStoreIfS1_EfLi1ELi20ELi32ELi1ELb0EL9Algorithm0EEvT_T0_ll_param_3];
	setp.lt.s64 	%p1, %rd10, 641;
	@%p1 bra 	$L__BB264_2;
	mov.u64 	%rd11, $str;
	cvta.global.u64 	%rd12, %rd11;
	mov.u64 	%rd13, $str$1;
	cvta.global.u64 	%rd14, %rd13;
	mov.u64 	%rd15, __unnamed_260;
	cvta.global.u64 	%rd16, %rd15;
	{ // callseq 259, 0
	.param .b64 param0;
	st.param.b64 	[param0], %rd12;
	.param .b64 param1;
	st.param.b64 	[param1], %rd14;
	.param .b32 param2;
	st.param.b32 	[param2], 358;
	.param .b64 param3;
	st.param.b64 	[param3], %rd16;
	.param .b64 param4;
	st.param.b64 	[param4], 1;
	call.uni 
	__assertfail, 
	(
	param0, 
	param1, 
	param2, 
	param3, 
	param4
	);
	} // callseq 259
$L__BB264_2:
	mov.u32 	%r2, %nctaid.x;
	mov.u32 	%r3, %ntid.y;
	mul.lo.s32 	%r1, %r2, %r3;
	mov.u32 	%r4, %ctaid.x;
	mov.u32 	%r5, %tid.y;
	mad.lo.s32 	%r6, %r4, %r3, %r5;
	cvt.s64.s32 	%rd26, %r6;
	setp.le.s64 	%p2, %rd9, %rd26;
	@%p2 bra 	$L__BB264_5;
	cvt.s64.s32 	%rd2, %r1;
	mov.u32 	%r7, %tid.x;
	cvt.u64.u32 	%rd17, %r7;
$L__BB264_4:
	mad.lo.s64 	%rd18, %rd26, %rd6, %rd17;
	cvta.to.global.u64 	%rd19, %rd5;
	shl.b64 	%rd20, %rd18, 1;
	add.s64 	%rd21, %rd19, %rd20;
	ld.global.u16 	%rs1, [%rd21];
	// begin inline asm
	{  cvt.f32.f16 %f1, %rs1;}

	// end inline asm
	max.f32 	%f41, %f1, 0fFF800000;
	ld.global.u16 	%rs2, [%rd21+64];
	// begin inline asm
	{  cvt.f32.f16 %f2, %rs2;}

	// end inline asm
	max.f32 	%f42, %f41, %f2;
	ld.global.u16 	%rs3, [%rd21+128];
	// begin inline asm
	{  cvt.f32.f16 %f3, %rs3;}

	// end inline asm
	max.f32 	%f43, %f42, %f3;
	ld.global.u16 	%rs4, [%rd21+192];
	// begin inline asm
	{  cvt.f32.f16 %f4, %rs4;}

	// end inline asm
	max.f32 	%f44, %f43, %f4;
	ld.global.u16 	%rs5, [%rd21+256];
	// begin inline asm
	{  cvt.f32.f16 %f5, %rs5;}

	// end inline asm
	max.f32 	%f45, %f44, %f5;
	ld.global.u16 	%rs6, [%rd21+320];
	// begin inline asm
	{  cvt.f32.f16 %f6, %rs6;}

	// end inline asm
	max.f32 	%f46, %f45, %f6;
	ld.global.u16 	%rs7, [%rd21+384];
	// begin inline asm
	{  cvt.f32.f16 %f7, %rs7;}

	// end inline asm
	max.f32 	%f47, %f46, %f7;
	ld.global.u16 	%rs8, [%rd21+448];
	// begin inline asm
	{  cvt.f32.f16 %f8, %rs8;}

	// end inline asm
	max.f32 	%f48, %f47, %f8;
	ld.global.u16 	%rs9, [%rd21+512];
	// begin inline asm
	{  cvt.f32.f16 %f9, %rs9;}

	// end inline asm
	max.f32 	%f49, %f48, %f9;
	ld.global.u16 	%rs10, [%rd21+576];
	// begin inline asm
	{  cvt.f32.f16 %f10, %rs10;}

	// end inline asm
	max.f32 	%f50, %f49, %f10;
	ld.global.u16 	%rs11, [%rd21+640];
	// begin inline asm
	{  cvt.f32.f16 %f11, %rs11;}

	// end inline asm
	max.f32 	%f51, %f50, %f11;
	ld.global.u16 	%rs12, [%rd21+704];
	// begin inline asm
	{  cvt.f32.f16 %f12, %rs12;}

	// end inline asm
	max.f32 	%f52, %f51, %f12;
	ld.global.u16 	%rs13, [%rd21+768];
	// begin inline asm
	{  cvt.f32.f16 %f13, %rs13;}

	// end inline asm
	max.f32 	%f53, %f52, %f13;
	ld.global.u16 	%rs14, [%rd21+832];
	// begin inline asm
	{  cvt.f32.f16 %f14, %rs14;}

	// end inline asm
	max.f32 	%f54, %f53, %f14;
	ld.global.u16 	%rs15, [%rd21+896];
	// begin inline asm
	{  cvt.f32.f16 %f15, %rs15;}

	// end inline asm
	max.f32 	%f55, %f54, %f15;
	ld.global.u16 	%rs16, [%rd21+960];
	// begin inline asm
	{  cvt.f32.f16 %f16, %rs16;}

	// end inline asm
	max.f32 	%f56, %f55, %f16;
	ld.global.u16 	%rs17, [%rd21+1024];
	// begin inline asm
	{  cvt.f32.f16 %f17, %rs17;}

	// end inline asm
	max.f32 	%f57, %f56, %f17;
	ld.global.u16 	%rs18, [%rd21+1088];
	// begin inline asm
	{  cvt.f32.f16 %f18, %rs18;}

	// end inline asm
	max.f32 	%f58, %f57, %f18;
	ld.global.u16 	%rs19, [%rd21+1152];
	// begin inline asm
	{  cvt.f32.f16 %f19, %rs19;}

	// end inline asm
	max.f32 	%f59, %f58, %f19;
	ld.global.u16 	%rs20, [%rd21+1216];
	// begin inline asm
	{  cvt.f32.f16 %f20, %rs20;}

	// end inline asm
	max.f32 	%f60, %f59, %f20;
	mov.b32 	%r8, %f60;
	shfl.sync.bfly.b32	%r9|%p3, %r8, 16, 31, -1;
	mov.b32 	%f61, %r9;
	max.f32 	%f62, %f60, %f61;
	mov.b32 	%r10, %f62;
	shfl.sync.bfly.b32	%r11|%p4, %r10, 8, 31, -1;
	mov.b32 	%f63, %r11;
	max.f32 	%f64, %f62, %f63;
	mov.b32 	%r12, %f64;
	shfl.sync.bfly.b32	%r13|%p5, %r12, 4, 31, -1;
	mov.b32 	%f65, %r13;
	max.f32 	%f66, %f64, %f65;
	mov.b32 	%r14, %f66;
	shfl.sync.bfly.b32	%r15|%p6, %r14, 2, 31, -1;
	mov.b32 	%f67, %r15;
	max.f32 	%f68, %f66, %f67;
	mov.b32 	%r16, %f68;
	shfl.sync.bfly.b32	%r17|%p7, %r16, 1, 31, -1;
	mov.b32 	%f69, %r17;
	max.f32 	%f70, %f68, %f69;
	sub.f32 	%f71, %f1, %f70;
	fma.rn.f32 	%f72, %f71, 0f3BBB989D, 0f3F000000;
	cvt.sat.f32.f32 	%f73, %f72;
	mov.f32 	%f74, 0f4B400001;
	mov.f32 	%f75, 0f437C0000;
	fma.rm.f32 	%f76, %f73, %f75, %f74;
	add.f32 	%f77, %f76, 0fCB40007F;
	neg.f32 	%f78, %f77;
	fma.rn.f32 	%f79, %f71, 0f3FB8AA3B, %f78;
	fma.rn.f32 	%f80, %f71, 0f32A57060, %f79;
	mov.b32 	%r18, %f76;
	shl.b32 	%r19, %r18, 23;
	mov.b32 	%f81, %r19;
	ex2.approx.ftz.f32 	%f82, %f80;
	mul.f32 	%f83, %f82, %f81;
	add.f32 	%f84, %f83, 0f00000000;
	sub.f32 	%f85, %f2, %f70;
	fma.rn.f32 	%f86, %f85, 0f3BBB989D, 0f3F000000;
	cvt.sat.f32.f32 	%f87, %f86;
	fma.rm.f32 	%f88, %f87, %f75, %f74;
	add.f32 	%f89, %f88, 0fCB40007F;
	neg.f32 	%f90, %f89;
	fma.rn.f32 	%f91, %f85, 0f3FB8AA3B, %f90;
	fma.rn.f32 	%f92, %f85, 0f32A57060, %f91;
	mov.b32 	%r20, %f88;
	shl.b32 	%r21, %r20, 23;
	mov.b32 	%f93, %r21;
	ex2.approx.ftz.f32 	%f94, %f92;
	mul.f32 	%f95, %f94, %f93;
	add.f32 	%f96, %f84, %f95;
	sub.f32 	%f97, %f3, %f70;
	fma.rn.f32 	%f98, %f97, 0f3BBB989D, 0f3F000000;
	cvt.sat.f32.f32 	%f99, %f98;
	fma.rm.f32 	%f100, %f99, %f75, %f74;
	add.f32 	%f101, %f100, 0fCB40007F;
	neg.f32 	%f102, %f101;
	fma.rn.f32 	%f103, %f97, 0f3FB8AA3B, %f102;
	fma.rn.f32 	%f104, %f97, 0f32A57060, %f103;
	mov.b32 	%r22, %f100;
	shl.b32 	%r23, %r22, 23;
	mov.b32 	%f105, %r23;
	ex2.approx.ftz.f32 	%f106, %f104;
	mul.f32 	%f107, %f106, %f105;
	add.f32 	%f108, %f96, %f107;
	sub.f32 	%f109, %f4, %f70;
	fma.rn.f32 	%f110, %f109, 0f3BBB989D, 0f3F000000;
	cvt.sat.f32.f32 	%f111, %f110;
	fma.rm.f32 	%f112, %f111, %f75, %f74;
	add.f32 	%f113, %f112, 0fCB40007F;
	neg.f32 	%f114, %f113;
	fma.rn.f32 	%f115, %f109, 0f3FB8AA3B, %f114;
	fma.rn.f32 	%f116, %f109, 0f32A57060, %f115;
	mov.b32 	%r24, %f112;
	shl.b32 	%r25, %r24, 23;
	mov.b32 	%f117, %r25;
	ex2.approx.ftz.f32 	%f118, %f116;
	mul.f32 	%f119, %f118, %f117;
	add.f32 	%f120, %f108, %f119;
	sub.f32 	%f121, %f5, %f70;
	fma.rn.f32 	%f122, %f121, 0f3BBB989D, 0f3F000000;
	cvt.sat.f32.f32 	%f123, %f122;
	fma.rm.f32 	%f124, %f123, %f75, %f74;
	add.f32 	%f125, %f124, 0fCB40007F;
	neg.f32 	%f126, %f125;
	fma.rn.f32 	%f127, %f121, 0f3FB8AA3B, %f126;
	fma.rn.f32 	%f128, %f121, 0f32A57060, %f127;
	mov.b32 	%r26, %f124;
	shl.b32 	%r27, %r26, 23;
	mov.b32 	%f129, %r27;
	ex2.approx.ftz.f32 	%f130, %f128;
	mul.f32 	%f131, %f130, %f129;
	add.f32 	%f132, %f120, %f131;
	sub.f32 	%f133, %f6, %f70;
	fma.rn.f32 	%f134, %f133, 0f3BBB989D, 0f3F000000;
	cvt.sat.f32.f32 	%f135, %f134;
	fma.rm.f32 	%f136, %f135, %f75, %f74;
	add.f32 	%f137, %f136, 0fCB40007F;
	neg.f32 	%f138, %f137;
	fma.rn.f32 	%f139, %f133, 0f3FB8AA3B, %f138;
	fma.rn.f32 	%f140, %f133, 0f32A57060, %f139;
	mov.b32 	%r28, %f136;
	shl.b32 	%r29, %r28, 23;
	mov.b32 	%f141, %r29;
	ex2.approx.ftz.f32 	%f142, %f140;
	mul.f32 	%f143, %f142, %f141;
	add.f32 	%f144, %f132, %f143;
	sub.f32 	%f145, %f7, %f70;
	fma.rn.f32 	%f146, %f145, 0f3BBB989D, 0f3F000000;
	cvt.sat.f32.f32 	%f147, %f146;
	fma.rm.f32 	%f148, %f147, %f75, %f74;
	add.f32 	%f149, %f148, 0fCB40007F;
	neg.f32 	%f150, %f149;
	fma.rn.f32 	%f151, %f145, 0f3FB8AA3B, %f150;
	fma.rn.f32 	%f152, %f145, 0f32A57060, %f151;
	mov.b32 	%r30, %f148;
	shl.b32 	%r31, %r30, 23;
	mov.b32 	%f153, %r31;
	ex2.approx.ftz.f32 	%f154, %f152;
	mul.f32 	%f155, %f154, %f153;
	add.f32 	%f156, %f144, %f155;
	sub.f32 	%f157, %f8, %f70;
	fma.rn.f32 	%f158, %f157, 0f3BBB989D, 0f3F000000;
	cvt.sat.f32.f32 	%f159, %f158;
	fma.rm.f32 	%f160, %f159, %f75, %f74;
	add.f32 	%f161, %f160, 0fCB40007F;
	neg.f32 	%f162, %f161;
	fma.rn.f32 	%f163, %f157, 0f3FB8AA3B, %f162;
	fma.rn.f32 	%f164, %f157, 0f32A57060, %f163;
	mov.b32 	%r32, %f160;
	shl.b32 	%r33, %r32, 23;
	mov.b32 	%f165, %r33;
	ex2.approx.ftz.f32 	%f166, %f164;
	mul.f32 	%f167, %f166, %f165;
	add.f32 	%f168, %f156, %f167;
	sub.f32 	%f169, %f9, %f70;
	fma.rn.f32 	%f170, %f169, 0f3BBB989D, 0f3F000000;
	cvt.sat.f32.f32 	%f171, %f170;
	fma.rm.f32 	%f172, %f171, %f75, %f74;
	add.f32 	%f173, %f172, 0fCB40007F;
	neg.f32 	%f174, %f173;
	fma.rn.f32 	%f175, %f169, 0f3FB8AA3B, %f174;
	fma.rn.f32 	%f176, %f169, 0f32A57060, %f175;
	mov.b32 	%r34, %f172;
	shl.b32 	%r35, %r34, 23;
	mov.b32 	%f177, %r35;
	ex2.approx.ftz.f32 	%f178, %f176;
	mul.f32 	%f179, %f178, %f177;
	add.f32 	%f180, %f168, %f179;
	sub.f32 	%f181, %f10, %f70;
	fma.rn.f32 	%f182, %f181, 0f3BBB989D, 0f3F000000;
	cvt.sat.f32.f32 	%f183, %f182;
	fma.rm.f32 	%f184, %f183, %f75, %f74;
	add.f32 	%f185, %f184, 0fCB40007F;
	neg.f32 	%f186, %f185;
	fma.rn.f32 	%f187, %f181, 0f3FB8AA3B, %f186;
	fma.rn.f32 	%f188, %f181, 0f32A57060, %f187;
	mov.b32 	%r36, %f184;
	shl.b32 	%r37, %r36, 23;
	mov.b32 	%f189, %r37;
	ex2.approx.ftz.f32 	%f190, %f188;
	mul.f32 	%f191, %f190, %f189;
	add.f32 	%f192, %f180, %f191;
	sub.f32 	%f193, %f11, %f70;
	fma.rn.f32 	%f194, %f193, 0f3BBB989D, 0f3F000000;
	cvt.sat.f32.f32 	%f195, %f194;
	fma.rm.f32 	%f196, %f195, %f75, %f74;
	add.f32 	%f197, %f196, 0fCB40007F;
	neg.f32 	%f198, %f197;
	fma.rn.f32 	%f199, %f193, 0f3FB8AA3B, %f198;
	fma.rn.f32 	%f200, %f193, 0f32A57060, %f199;
	mov.b32 	%r38, %f196;
	shl.b32 	%r39, %r38, 23;
	mov.b32 	%f201, %r39;
	ex2.approx.ftz.f32 	%f202, %f200;
	mul.f32 	%f203, %f202, %f201;
	add.f32 	%f204, %f192, %f203;
	sub.f32 	%f205, %f12, %f70;
	fma.rn.f32 	%f206, %f205, 0f3BBB989D, 0f3F000000;
	cvt.sat.f32.f32 	%f207, %f206;
	fma.rm.f32 	%f208, %f207, %f75, %f74;
	add.f32 	%f209, %f208, 0fCB40007F;
	neg.f32 	%f210, %f209;
	fma.rn.f32 	%f211, %f205, 0f3FB8AA3B, %f210;
	fma.rn.f32 	%f212, %f205, 0f32A57060, %f211;
	mov.b32 	%r40, %f208;
	shl.b32 	%r41, %r40, 23;
	mov.b32 	%f213, %r41;
	ex2.approx.ftz.f32 	%f214, %f212;
	mul.f32 	%f215, %f214, %f213;
	add.f32 	%f216, %f204, %f215;
	sub.f32 	%f217, %f13, %f70;
	fma.rn.f32 	%f218, %f217, 0f3BBB989D, 0f3F000000;
	cvt.sat.f32.f32 	%f219, %f218;
	fma.rm.f32 	%f220, %f219, %f75, %f74;
	add.f32 	%f221, %f220, 0fCB40007F;
	neg.f32 	%f222, %f221;
	fma.rn.f32 	%f223, %f217, 0f3FB8AA3B, %f222;
	fma.rn.f32 	%f224, %f217, 0f32A57060, %f223;
	mov.b32 	%r42, %f220;
	shl.b32 	%r43, %r42, 23;
	mov.b32 	%f225, %r43;
	ex2.approx.ftz.f32 	%f226, %f224;
	mul.f32 	%f227, %f226, %f225;
	add.f32 	%f228, %f216, %f227;
	sub.f32 	%f229, %f14, %f70;
	fma.rn.f32 	%f230, %f229, 0f3BBB989D, 0f3F000000;
	cvt.sat.f32.f32 	%f231, %f230;
	fma.rm.f32 	%f232, %f231, %f75, %f74;
	add.f32 	%f233, %f232, 0fCB40007F;
	neg.f32 	%f234, %f233;
	fma.rn.f32 	%f235, %f229, 0f3FB8AA3B, %f234;
	fma.rn.f32 	%f236, %f229, 0f32A57060, %f235;
	mov.b32 	%r44, %f232;
	shl.b32 	%r45, %r44, 23;
	mov.b32 	%f237, %r45;
	ex2.approx.ftz.f32 	%f238, %f236;
	mul.f32 	%f239, %f238, %f237;
	add.f32 	%f240, %f228, %f239;
	sub.f32 	%f241, %f15, %f70;
	fma.rn.f32 	%f242, %f241, 0f3BBB989D, 0f3F000000;
	cvt.sat.f32.f32 	%f243, %f242;
	fma.rm.f32 	%f244, %f243, %f75, %f74;
	add.f32 	%f245, %f244, 0fCB40007F;
	neg.f32 	%f246, %f245;
	fma.rn.f32 	%f247, %f241, 0f3FB8AA3B, %f246;
	fma.rn.f32 	%f248, %f241, 0f32A57060, %f247;
	mov.b32 	%r46, %f244;
	shl.b32 	%r47, %r46, 23;
	mov.b32 	%f249, %r47;
	ex2.approx.ftz.f32 	%f250, %f248;
	mul.f32 	%f251, %f250, %f249;
	add.f32 	%f252, %f240, %f251;
	sub.f32 	%f253, %f16, %f70;
	fma.rn.f32 	%f254, %f253, 0f3BBB989D, 0f3F000000;
	cvt.sat.f32.f32 	%f255, %f254;
	fma.rm.f32 	%f256, %f255, %f75, %f74;
	add.f32 	%f257, %f256, 0fCB40007F;
	neg.f32 	%f258, %f257;
	fma.rn.f32 	%f259, %f253, 0f3FB8AA3B, %f258;
	fma.rn.f32 	%f260, %f253, 0f32A57060, %f259;
	mov.b32 	%r48, %f256;
	shl.b32 	%r49, %r48, 23;
	mov.b32 	%f261, %r49;
	ex2.approx.ftz.f32 	%f262, %f260;
	mul.f32 	%f263, %f262, %f261;
	add.f32 	%f264, %f252, %f263;
	sub.f32 	%f265, %f17, %f70;
	fma.rn.f32 	%f266, %f265, 0f3BBB989D, 0f3F000000;
	cvt.sat.f32.f32 	%f267, %f266;
	fma.rm.f32 	%f268, %f267, %f75, %f74;
	add.f32 	%f269, %f268, 0fCB40007F;
	neg.f32 	%f270, %f269;
	fma.rn.f32 	%f271, %f265, 0f3FB8AA3B, %f270;
	fma.rn.f32 	%f272, %f265, 0f32A57060, %f271;
	mov.b32 	%r50, %f268;
	shl.b32 	%r51, %r50, 23;
	mov.b32 	%f273, %r51;
	ex2.approx.ftz.f32 	%f274, %f272;
	mul.f32 	%f275, %f274, %f273;
	add.f32 	%f276, %f264, %f275;
	sub.f32 	%f277, %f18, %f70;
	fma.rn.f32 	%f278, %f277, 0f3BBB989D, 0f3F000000;
	cvt.sat.f32.f32 	%f279, %f278;
	fma.rm.f32 	%f280, %f279, %f75, %f74;
	add.f32 	%f281, %f280, 0fCB40007F;
	neg.f32 	%f282, %f281;
	fma.rn.f32 	%f283, %f277, 0f3FB8AA3B, %f282;
	fma.rn.f32 	%f284, %f277, 0f32A57060, %f283;
	mov.b32 	%r52, %f280;
	shl.b32 	%r53, %r52, 23;
	mov.b32 	%f285, %r53;
	ex2.approx.ftz.f32 	%f286, %f284;
	mul.f32 	%f287, %f286, %f285;
	add.f32 	%f288, %f276, %f287;
	sub.f32 	%f289, %f19, %f70;
	fma.rn.f32 	%f290, %f289, 0f3BBB989D, 0f3F000000;
	cvt.sat.f32.f32 	%f291, %f290;
	fma.rm.f32 	%f292, %f291, %f75, %f74;
	add.f32 	%f293, %f292, 0fCB40007F;
	neg.f32 	%f294, %f293;
	fma.rn.f32 	%f295, %f289, 0f3FB8AA3B, %f294;
	fma.rn.f32 	%f296, %f289, 0f32A57060, %f295;
	mov.b32 	%r54, %f292;
	shl.b32 	%r55, %r54, 23;
	mov.b32 	%f297, %r55;
	ex2.approx.ftz.f32 	%f298, %f296;
	mul.f32 	%f299, %f298, %f297;
	add.f32 	%f300, %f288, %f299;
	sub.f32 	%f301, %f20, %f70;
	fma.rn.f32 	%f302, %f301, 0f3BBB989D, 0f3F000000;
	cvt.sat.f32.f32 	%f303, %f302;
	fma.rm.f32 	%f304, %f303, %f75, %f74;
	add.f32 	%f305, %f304, 0fCB40007F;
	neg.f32 	%f306, %f305;
	fma.rn.f32 	%f307, %f301, 0f3FB8AA3B, %f306;
	fma.rn.f32 	%f308, %f301, 0f32A57060, %f307;
	mov.b32 	%r56, %f304;
	shl.b32 	%r57, %r56, 23;
	mov.b32 	%f309, %r57;
	ex2.approx.ftz.f32 	%f310, %f308;
	mul.f32 	%f311, %f310, %f309;
	add.f32 	%f312, %f300, %f311;
	mov.b32 	%r58, %f312;
	shfl.sync.bfly.b32	%r59|%p8, %r58, 16, 31, -1;
	mov.b32 	%f313, %r59;
	add.f32 	%f314, %f312, %f313;
	mov.b32 	%r60, %f314;
	shfl.sync.bfly.b32	%r61|%p9, %r60, 8, 31, -1;
	mov.b32 	%f315, %r61;
	add.f32 	%f316, %f314, %f315;
	mov.b32 	%r62, %f316;
	shfl.sync.bfly.b32	%r63|%p10, %r62, 4, 31, -1;
	mov.b32 	%f317, %r63;
	add.f32 	%f318, %f316, %f317;
	mov.b32 	%r64, %f318;
	shfl.sync.bfly.b32	%r65|%p11, %r64, 2, 31, -1;
	mov.b32 	%f319, %r65;
	add.f32 	%f320, %f318, %f319;
	mov.b32 	%r66, %f320;
	shfl.sync.bfly.b32	%r67|%p12, %r66, 1, 31, -1;
	mov.b32 	%f321, %r67;
	add.f32 	%f322, %f320, %f321;
	div.rn.f32 	%f21, %f83, %f322;
	div.rn.f32 	%f22, %f95, %f322;
	div.rn.f32 	%f23, %f107, %f322;
	div.rn.f32 	%f24, %f119, %f322;
	div.rn.f32 	%f25, %f131, %f322;
	div.rn.f32 	%f26, %f143, %f322;
	div.rn.f32 	%f27, %f155, %f322;
	div.rn.f32 	%f28, %f167, %f322;
	div.rn.f32 	%f29, %f179, %f322;
	div.rn.f32 	%f30, %f191, %f322;
	div.rn.f32 	%f31, %f203, %f322;
	div.rn.f32 	%f32, %f215, %f322;
	div.rn.f32 	%f33, %f227, %f322;
	div.rn.f32 	%f34, %f239, %f322;
	div.rn.f32 	%f35, %f251, %f322;
	div.rn.f32 	%f36, %f263, %f322;
	div.rn.f32 	%f37, %f275, %f322;
	div.rn.f32 	%f38, %f287, %f322;
	div.rn.f32 	%f39, %f299, %f322;
	div.rn.f32 	%f40, %f311, %f322;
	mad.lo.s64 	%rd22, %rd26, %rd8, %rd17;
	// begin inline asm
	{  cvt.rn.f16.f32 %rs21, %f21;}

	// end inline asm
	cvta.to.global.u64 	%rd23, %rd7;
	shl.b64 	%rd24, %rd22, 1;
	add.s64 	%rd25, %rd23, %rd24;
	st.global.u16 	[%rd25], %rs21;
	// begin inline asm
	{  cvt.rn.f16.f32 %rs22, %f22;}

	// end inline asm
	st.global.u16 	[%rd25+64], %rs22;
	// begin inline asm
	{  cvt.rn.f16.f32 %rs23, %f23;}

	// end inline asm
	st.global.u16 	[%rd25+128], %rs23;
	// begin inline asm
	{  cvt.rn.f16.f32 %rs24, %f24;}

	// end inline asm
	st.global.u16 	[%rd25+192], %rs24;
	// begin inline asm
	{  cvt.rn.f16.f32 %rs25, %f25;}

	// end inline asm
	st.global.u16 	[%rd25+256], %rs25;
	// begin inline asm
	{  cvt.rn.f16.f32 %rs26, %f26;}

	// end inline asm
	st.global.u16 	[%rd25+320], %rs26;
	// begin inline asm
	{  cvt.rn.f16.f32 %rs27, %f27;}

	// end inline asm
	st.global.u16 	[%rd25+384], %rs27;
	// begin inline asm
	{  cvt.rn.f16.f32 %rs28, %f28;}

	// end inline asm
	st.global.u16 	[%rd25+448], %rs28;
	// begin inline asm
	{  cvt.rn.f16.f32 %rs29, %f29;}

	// end inline asm
	st.global.u16 	[%rd25+512], %rs29;
	// begin inline asm
	{  cvt.rn.f16.f32 %rs30, %f30;}

	// end inline asm
	st.global.u16 	[%rd25+576], %rs30;
	// begin inline asm
	{  cvt.rn.f16.f32 %rs31, %f31;}

	// end inline asm
	st.global.u16 	[%rd25+640], %rs31;
	// begin inline asm
	{  cvt.rn.f16.f32 %rs32, %f32;}

	// end inline asm
	st.global.u16 	[%rd25+704], %rs32;
	// begin inline asm
	{  cvt.rn.f16.f32 %rs33, %f33;}

	// end inline asm
	st.global.u16 	[%rd25+768], %rs33;
	// begin inline asm
	{  cvt.rn.f16.f32 %rs34, %f34;}

	// end inline asm
	st.global.u16 	[%rd25+832], %rs34;
	// begin inline asm
	{  cvt.rn.f16.f32 %rs35, %f35;}

	// end inline asm
	st.global.u16 	[%rd25+896], %rs35;
	// begin inline asm
	{  cvt.rn.f16.f32 %rs36, %f36;}

	// end inline asm
	st.global.u16 	[%rd25+960], %rs36;
	// begin inline asm
	{  cvt.rn.f16.f32 %rs37, %f37;}

	// end inline asm
	st.global.u16 	[%rd25+1024], %rs37;
	// begin inline asm
	{  cvt.rn.f16.f32 %rs38, %f38;}

	// end inline asm
	st.global.u16 	[%rd25+1088], %rs38;
	// begin inline asm
	{  cvt.rn.f16.f32 %rs39, %f39;}

	// end inline asm
	st.global.u16 	[%rd25+1152], %rs39;
	// begin inline asm
	{  cvt.rn.f16.f32 %rs40, %f40;}

	// end inline asm
	st.global.u16 	[%rd25+1216], %rs40;
	add.s64 	%rd26, %rd26, %rd2;
	setp.lt.s64 	%p13, %rd26, %rd9;
	@%p13 bra 	$L__BB264_4;
$L__BB264_5:
	ret;

}
	// .globl	_Z15SoftmaxWarpImplI10DirectLoadI6__halffE11DirectStoreIfS1_EfLi1ELi20ELi32ELi1ELb1EL9Algorithm0EEvT_T0_ll
.visible .entry _Z15SoftmaxWarpImplI10DirectLoadI6__halffE11DirectStoreIfS1_EfLi1ELi20ELi32ELi1ELb1EL9Algorithm0EEvT_T0_ll(
	.param .align 8 .b8 _Z15SoftmaxWarpImplI10DirectLoadI6__halffE11DirectStoreIfS1_EfLi1ELi20ELi32ELi1ELb1EL9Algorithm0EEvT_T0_ll_param_0[16],
	.param .align 8 .b8 _Z15SoftmaxWarpImplI10DirectLoadI6__halffE11DirectStoreIfS1_EfLi1ELi20ELi32ELi1ELb1EL9Algorithm0EEvT_T0_ll_param_1[16],
	.param .u64 _Z15SoftmaxWarpImplI10DirectLoadI6__halffE11DirectStoreIfS1_EfLi1ELi20ELi32ELi1ELb1EL9Algorithm0EEvT_T0_ll_param_2,
	.param .u64 _Z15SoftmaxWarpImplI10DirectLoadI6__halffE11DirectStoreIfS1_EfLi1ELi20ELi32ELi1ELb1EL9Algorithm0EEvT_T0_ll_param_3
)
{
	.reg .pred 	%p<54>;
	.reg .b16 	%rs<41>;
	.reg .b32 	%r<96>;
	.reg .b32 	%f<463>;
	.reg .b64 	%rd<51>;

	ld.param.u64 	%rd26, [_Z15SoftmaxWarpImplI10DirectLoadI6__halffE11DirectStoreIfS1_EfLi1ELi20ELi32ELi1ELb1EL9Algorithm0EEvT_T0_ll_param_1+8];
	ld.param.u64 	%rd25, [_Z15SoftmaxWarpImplI10DirectLoadI6__halffE11DirectStoreIfS1_EfLi1ELi20ELi32ELi1ELb1EL9Algorithm0EEvT_T0_ll_param_1];
	ld.param.u64 	%rd24, [_Z15SoftmaxWarpImplI10DirectLoadI6__halffE11DirectStoreIfS1_EfLi1ELi20ELi32ELi1ELb1EL9Algorithm0EEvT_T0_ll_param_0+8];
	ld.param.u64 	%rd23, [_Z15SoftmaxWarpImplI10DirectLoadI6__halffE11DirectStoreIfS1_EfLi1ELi20ELi32ELi1ELb1EL9Algorithm0EEvT_T0_ll_param_0];
	ld.param.u64 	%rd28, [_Z15SoftmaxWarpImplI10DirectLoadI6__halffE11DirectStoreIfS1_EfLi1ELi20ELi32ELi1ELb1EL9Algorithm0EEvT_T0_ll_param_3];
	setp.lt.s64 	%p1, %rd28, 641;
	@%p1 bra 	$L__BB265_2;
	mov.u64 	%rd29, $str;
	cvta.global.u64 	%rd30, %rd29;
	mov.u64 	%rd31, $str$1;
	cvta.global.u64 	%rd32, %rd31;
	mov.u64 	%rd33, __unnamed_261;
	cvta.global.u64 	%rd34, %rd33;
	{ // callseq 260, 0
	.param .b64 param0;
	st.param.b64 	[param0], %rd30;
	.param .b64 param1;
	st.param.b64 	[param1], %rd32;
	.param .b32 param2;
	st.param.b32 	[param2], 358;
	.param .b64 param3;
	st.param.b64 	[param3], %rd34;
	.param .b64 param4;
	st.param.b64 	[param4], 1;
	call.uni 
	__assertfail, 
	(
	param0, 
	param1, 
	param2, 
	param3, 
	param4
	);
	} // callseq 260
$L__BB265_2:
	ld.param.u64 	%rd48, [_Z15SoftmaxWarpImplI10DirectLoadI6__halffE11DirectStoreIfS1_EfLi1ELi20ELi32ELi1ELb1EL9Algorithm0EEvT_T0_ll_param_2];
	mov.u32 	%r1, %ntid.y;
	mov.u32 	%r2, %ctaid.x;
	mov.u32 	%r3, %tid.y;
	mad.lo.s32 	%r4, %r2, %r1, %r3;
	cvt.s64.s32 	%rd50, %r4;
	setp.le.s64 	%p2, %rd48, %rd50;
	@%p2 bra 	$L__BB265_85;
	mov.u32 	%r5, %tid.x;
	add.s32 	%r6, %r5, 64;
	cvt.u64.u32 	%rd2, %r6;
	add.s32 	%r7, %r5, 96;
	cvt.u64.u32 	%rd3, %r7;
	add.s32 	%r8, %r5, 128;
	cvt.u64.u32 	%rd4, %r8;
	add.s32 	%r9, %r5, 160;
	cvt.u64.u32 	%rd5, %r9;
	add.s32 	%r10, %r5, 192;
	cvt.u64.u32 	%rd6, %r10;
	add.s32 	%r11, %r5, 224;
	cvt.u64.u32 	%rd7, %r11;
	add.s32 	%r12, %r5, 256;
	cvt.u64.u32 	%rd8, %r12;
	add.s32 	%r13, %r5, 320;
	cvt.u64.u32 	%rd9, %r13;
	add.s32 	%r14, %r5, 352;
	cvt.u64.u32 	%rd10, %r14;
	add.s32 	%r15, %r5, 384;
	cvt.u64.u32 	%rd11, %r15;
	add.s32 	%r16, %r5, 416;
	cvt.u64.u32 	%rd12, %r16;
	add.s32 	%r17, %r5, 448;
	cvt.u64.u32 	%rd13, %r17;
	add.s32 	%r18, %r5, 480;
	cvt.u64.u32 	%rd14, %r18;
	add.s32 	%r19, %r5, 512;
	cvt.u64.u32 	%rd15, %r19;
	add.s32 	%r20, %r5, 544;
	cvt.u64.u32 	%rd16, %r20;
	add.s32 	%r21, %r5, 576;
	cvt.u64.u32 	%rd17, %r21;
	add.s32 	%r22, %r5, 608;
	cvt.u64.u32 	%rd18, %r22;
	add.s32 	%r25, %r5, 32;
	add.s32 	%r27, %r5, 288;
	mov.u32 	%r93, %nctaid.x;
	mul.lo.s32 	%r95, %r93, %r1;
$L__BB265_4:
	cvt.u64.u32 	%rd35, %r5;
	setp.le.s64 	%p3, %rd28, %rd35;
	mad.lo.s64 	%rd36, %rd50, %rd24, %rd35;
	cvta.to.global.u64 	%rd37, %rd23;
	shl.b64 	%rd38, %rd36, 1;
	add.s64 	%rd20, %rd37, %rd38;
	mov.f32 	%f423, 0fFF800000;
	mov.f32 	%f426, %f423;
	@%p3 bra 	$L__BB265_6;
	ld.global.u16 	%rs1, [%rd20];
	// begin inline asm
	{  cvt.f32.f16 %f423, %rs1;}

	// end inline asm
	max.f32 	%f426, %f423, 0fFF800000;
$L__BB265_6:
	cvt.u64.u32 	%rd39, %r25;
	setp.le.s64 	%p4, %rd28, %rd39;
	mov.f32 	%f425, 0fFF800000;
	@%p4 bra 	$L__BB265_8;
	ld.global.u16 	%rs2, [%rd20+64];
	// begin inline asm
	{  cvt.f32.f16 %f425, %rs2;}

	// end inline asm
	max.f32 	%f426, %f426, %f425;
$L__BB265_8:
	setp.le.s64 	%p5, %rd28, %rd2;
	mov.f32 	%f427, 0fFF800000;
	@%p5 bra 	$L__BB265_10;
	ld.global.u16 	%rs3, [%rd20+128];
	// begin inline asm
	{  cvt.f32.f16 %f427, %rs3;}

	// end inline asm
	max.f32 	%f426, %f426, %f427;
$L__BB265_10:
	setp.le.s64 	%p6, %rd28, %rd3;
	mov.f32 	%f429, 0fFF800000;
	@%p6 bra 	$L__BB265_12;
	ld.global.u16 	%rs4, [%rd20+192];
	// begin inline asm
	{  cvt.f32.f16 %f429, %rs4;}

	// end inline asm
	max.f32 	%f426, %f426, %f429;
$L__BB265_12:
	setp.le.s64 	%p7, %rd28, %rd4;
	mov.f32 	%f431, 0fFF800000;
	@%p7 bra 	$L__BB265_14;
	ld.global.u16 	%rs5, [%rd20+256];
	// begin inline asm
	{  cvt.f32.f16 %f431, %rs5;}

	// end inline asm
	max.f32 	%f426, %f426, %f431;
$L__BB265_14:
	setp.le.s64 	%p8, %rd28, %rd5;
	mov.f32 	%f433, 0fFF800000;
	@%p8 bra 	$L__BB265_16;
	ld.global.u16 	%rs6, [%rd20+320];
	// begin inline asm
	{  cvt.f32.f16 %f433, %rs6;}

	// end inline asm
	max.f32 	%f426, %f426, %f433;
$L__BB265_16:
	setp.le.s64 	%p9, %rd28, %rd6;
	mov.f32 	%f435, 0fFF800000;
	@%p9 bra 	$L__BB265_18;
	ld.global.u16 	%rs7, [%rd20+384];
	// begin inline asm
	{  cvt.f32.f16 %f435, %rs7;}

	// end inline asm
	max.f32 	%f426, %f426, %f435;
$L__BB265_18:
	setp.le.s64 	%p10, %rd28, %rd7;
	mov.f32 	%f437, 0fFF800000;
	@%p10 bra 	$L__BB265_20;
	ld.global.u16 	%rs8, [%rd20+448];
	// begin inline asm
	{  cvt.f32.f16 %f437, %rs8;}

	// end inline asm
	max.f32 	%f426, %f426, %f437;
$L__BB265_20:
	setp.le.s64 	%p11, %rd28, %rd8;
	mov.f32 	%f439, 0fFF800000;
	@%p11 bra 	$L__BB265_22;
	ld.global.u16 	%rs9, [%rd20+512];
	// begin inline asm
	{  cvt.f32.f16 %f439, %rs9;}

	// end inline asm
	max.f32 	%f426, %f426, %f439;
$L__BB265_22:
	cvt.u64.u32 	%rd40, %r27;
	setp.le.s64 	%p12, %rd28, %rd40;
	mov.f32 	%f441, 0fFF800000;
	@%p12 bra 	$L__BB265_24;
	ld.global.u16 	%rs10, [%rd20+576];
	// begin inline asm
	{  cvt.f32.f16 %f441, %rs10;}

	// end inline asm
	max.f32 	%f426, %f426, %f441;
$L__BB265_24:
	setp.le.s64 	%p13, %rd28, %rd9;
	mov.f32 	%f443, 0fFF800000;
	@%p13 bra 	$L__BB265_26;
	ld.global.u16 	%rs11, [%rd20+640];
	// begin inline asm
	{  cvt.f32.f16 %f443, %rs11;}

	// end inline asm
	max.f32 	%f426, %f426, %f443;
$L__BB265_26:
	setp.le.s64 	%p14, %rd28, %rd10;
	mov.f32 	%f445, 0fFF800000;
	@%p14 bra 	$L__BB265_28;
	ld.global.u16 	%rs12, [%rd20+704];
	// begin inline asm
	{  cvt.f32.f16 %f445, %rs12;}

	// end inline asm
	max.f32 	%f426, %f426, %f445;
$L__BB265_28:
	setp.le.s64 	%p15, %rd28, %rd11;
	mov.f32 	%f447, 0fFF800000;
	@%p15 bra 	$L__BB265_30;
	ld.global.u16 	%rs13, [%rd20+768];
	// begin inline asm
	{  cvt.f32.f16 %f447, %rs13;}

	// end inline asm
	max.f32 	%f426, %f426, %f447;
$L__BB265_30:
	setp.le.s64 	%p16, %rd28, %rd12;
	mov.f32 	%f449, 0fFF800000;
	@%p16 bra 	$L__BB265_32;
	ld.global.u16 	%rs14, [%rd20+832];
	// begin inline asm
	{  cvt.f32.f16 %f449, %rs14;}

	// end inline asm
	max.f32 	%f426, %f426, %f449;
$L__BB265_32:
	setp.le.s64 	%p17, %rd28, %rd13;
	mov.f32 	%f451, 0fFF800000;
	@%p17 bra 	$L__BB265_34;
	ld.global.u16 	%rs15, [%rd20+896];
	// begin inline asm
	{  cvt.f32.f16 %f451, %rs15;}

	// end inline asm
	max.f32 	%f426, %f426, %f451;
$L__BB265_34:
	setp.le.s64 	%p18, %rd28, %rd14;
	mov.f32 	%f453, 0fFF800000;
	@%p18 bra 	$L__BB265_36;
	ld.global.u16 	%rs16, [%rd20+960];
	// begin inline asm
	{  cvt.f32.f16 %f453, %rs16;}

	// end inline asm
	max.f32 	%f426, %f426, %f453;
$L__BB265_36:
	setp.le.s64 	%p19, %rd28, %rd15;
	mov.f32 	%f455, 0fFF800000;
	@%p19 bra 	$L__BB265_38;
	ld.global.u16 	%rs17, [%rd20+1024];
	// begin inline asm
	{  cvt.f32.f16 %f455, %rs17;}

	// end inline asm
	max.f32 	%f426, %f426, %f455;
$L__BB265_38:
	setp.le.s64 	%p20, %rd28, %rd16;
	mov.f32 	%f457, 0fFF800000;
	@%p20 bra 	$L__BB265_40;
	ld.global.u16 	%rs18, [%rd20+1088];
	// begin inline asm
	{  cvt.f32.f16 %f457, %rs18;}

	// end inline asm
	max.f32 	%f426, %f426, %f457;
$L__BB265_40:
	setp.le.s64 	%p21, %rd28, %rd17;
	mov.f32 	%f459, 0fFF800000;
	@%p21 bra 	$L__BB265_42;
	ld.global.u16 	%rs19, [%rd20+1152];
	// begin inline asm
	{  cvt.f32.f16 %f459, %rs19;}

	// end inline asm
	max.f32 	%f426, %f426, %f459;
$L__BB265_42:
	setp.le.s64 	%p22, %rd28, %rd18;
	mov.f32 	%f461, 0fFF800000;
	@%p22 bra 	$L__BB265_44;
	ld.global.u16 	%rs20, [%rd20+1216];
	// begin inline asm
	{  cvt.f32.f16 %f461, %rs20;}

	// end inline asm
	max.f32 	%f426, %f426, %f461;
$L__BB265_44:
	cvt.u64.u32 	%rd41, %r5;
	setp.le.s64 	%p23, %rd28, %rd41;
	mov.b32 	%r29, %f426;
	shfl.sync.bfly.b32	%r30|%p24, %r29, 16, 31, -1;
	mov.b32 	%f141, %r30;
	max.f32 	%f142, %f426, %f141;
	mov.b32 	%r31, %f142;
	shfl.sync.bfly.b32	%r32|%p25, %r31, 8, 31, -1;
	mov.b32 	%f143, %r32;
	max.f32 	%f144, %f142, %f143;
	mov.b32 	%r33, %f144;
	shfl.sync.bfly.b32	%r34|%p26, %r33, 4, 31, -1;
	mov.b32 	%f145, %r34;
	max.f32 	%f146, %f144, %f145;
	mov.b32 	%r35, %f146;
	shfl.sync.bfly.b32	%r36|%p27, %r35, 2, 31, -1;
	mov.b32 	%f147, %r36;
	max.f32 	%f148, %f146, %f147;
	mov.b32 	%r37, %f148;
	shfl.sync.bfly.b32	%r38|%p28, %r37, 1, 31, -1;
	mov.b32 	%f149, %r38;
	max.f32 	%f150, %f148, %f149;
	sub.f32 	%f151, %f423, %f150;
	fma.rn.f32 	%f152, %f151, 0f3BBB989D, 0f3F000000;
	cvt.sat.f32.f32 	%f153, %f152;
	mov.f32 	%f154, 0f4B400001;
	mov.f32 	%f155, 0f437C0000;
	fma.rm.f32 	%f156, %f153, %f155, %f154;
	add.f32 	%f157, %f156, 0fCB40007F;
	neg.f32 	%f158, %f157;
	fma.rn.f32 	%f159, %f151, 0f3FB8AA3B, %f158;
	fma.rn.f32 	%f160, %f151, 0f32A57060, %f159;
	mov.b32 	%r39, %f156;
	shl.b32 	%r40, %r39, 23;
	mov.b32 	%f161, %r40;
	ex2.approx.ftz.f32 	%f162, %f160;
	mul.f32 	%f163, %f162, %f161;
	add.f32 	%f164, %f163, 0f00000000;
	sub.f32 	%f165, %f425, %f150;
	fma.rn.f32 	%f166, %f165, 0f3BBB989D, 0f3F000000;
	cvt.sat.f32.f32 	%f167, %f166;
	fma.rm.f32 	%f168, %f167, %f155, %f154;
	add.f32 	%f169, %f168, 0fCB40007F;
	neg.f32 	%f170, %f169;
	fma.rn.f32 	%f171, %f165, 0f3FB8AA3B, %f170;
	fma.rn.f32 	%f172, %f165, 0f32A57060, %f171;
	mov.b32 	%r41, %f168;
	shl.b32 	%r42, %r41, 23;
	mov.b32 	%f173, %r42;
	ex2.approx.ftz.f32 	%f174, %f172;
	mul.f32 	%f175, %f174, %f173;
	add.f32 	%f176, %f164, %f175;
	sub.f32 	%f177, %f427, %f150;
	fma.rn.f32 	%f178, %f177, 0f3BBB989D, 0f3F000000;
	cvt.sat.f32.f32 	%f179, %f178;
	fma.rm.f32 	%f180, %f179, %f155, %f154;
	add.f32 	%f181, %f180, 0fCB40007F;
	neg.f32 	%f182, %f181;
	fma.rn.f32 	%f183, %f177, 0f3FB8AA3B, %f182;
	fma.rn.f32 	%f184, %f177, 0f32A57060, %f183;
	mov.b32 	%r43, %f180;
	shl.b32 	%r44, %r43, 23;
	mov.b32 	%f185, %r44;
	ex2.approx.ftz.f32 	%f186, %f184;
	mul.f32 	%f187, %f186, %f185;
	add.f32 	%f188, %f176, %f187;
	sub.f32 	%f189, %f429, %f150;
	fma.rn.f32 	%f190, %f189, 0f3BBB989D, 0f3F000000;
	cvt.sat.f32.f32 	%f191, %f190;
	fma.rm.f32 	%f192, %f191, %f155, %f154;
	add.f32 	%f193, %f192, 0fCB40007F;
	neg.f32 	%f194, %f193;
	fma.rn.f32 	%f195, %f189, 0f3FB8AA3B, %f194;
	fma.rn.f32 	%f196, %f189, 0f32A57060, %f195;
	mov.b32 	%r45, %f192;
	shl.b32 	%r46, %r45, 23;
	mov.b32 	%f197, %r46;
	ex2.approx.ftz.f32 	%f198, %f196;
	mul.f32 	%f199, %f198, %f197;
	add.f32 	%f200, %f188, %f199;
	sub.f32 	%f201, %f431, %f150;
	fma.rn.f32 	%f202, %f201, 0f3BBB989D, 0f3F000000;
	cvt.sat.f32.f32 	%f203, %f202;
	fma.rm.f32 	%f204, %f203, %f155, %f154;
	add.f32 	%f205, %f204, 0fCB40007F;
	neg.f32 	%f206, %f205;
	fma.rn.f32 	%f207, %f201, 0f3FB8AA3B, %f206;
	fma.rn.f32 	%f208, %f201, 0f32A57060, %f207;
	mov.b32 	%r47, %f204;
	shl.b32 	%r48, %r47, 23;
	mov.b32 	%f209, %r48;
	ex2.approx.ftz.f32 	%f210, %f208;
	mul.f32 	%f211, %f210, %f209;
	add.f32 	%f212, %f200, %f211;
	sub.f32 	%f213, %f433, %f150;
	fma.rn.f32 	%f214, %f213, 0f3BBB989D, 0f3F000000;
	cvt.sat.f32.f32 	%f215, %f214;
	fma.rm.f32 	%f216, %f215, %f155, %f154;
	add.f32 	%f217, %f216, 0fCB40007F;
	neg.f32 	%f218, %f217;
	fma.rn.f32 	%f219, %f213, 0f3FB8AA3B, %f218;
	fma.rn.f32 	%f220, %f213, 0f32A57060, %f219;
	mov.b32 	%r49, %f216;
	shl.b32 	%r50, %r49, 23;
	mov.b32 	%f221, %r50;
	ex2.approx.ftz.f32 	%f222, %f220;
	mul.f32 	%f223, %f222, %f221;
	add.f32 	%f224, %f212, %f223;
	sub.f32 	%f225, %f435, %f150;
	fma.rn.f32 	%f226, %f225, 0f3BBB989D, 0f3F000000;
	cvt.sat.f32.f32 	%f227, %f226;
	fma.rm.f32 	%f228, %f227, %f155, %f154;
	add.f32 	%f229, %f228, 0fCB40007F;
	neg.f32 	%f230, %f229;
	fma.rn.f32 	%f231, %f225, 0f3FB8AA3B, %f230;
	fma.rn.f32 	%f232, %f225, 0f32A57060, %f231;
	mov.b32 	%r51, %f228;
	shl.b32 	%r52, %r51, 23;
	mov.b32 	%f233, %r52;
	ex2.approx.ftz.f32 	%f234, %f232;
	mul.f32 	%f235, %f234, %f233;
	add.f32 	%f236, %f224, %f235;
	sub.f32 	%f237, %f437, %f150;
	fma.rn.f32 	%f238, %f237, 0f3BBB989D, 0f3F000000;
	cvt.sat.f32.f32 	%f239, %f238;
	fma.rm.f32 	%f240, %f239, %f155, %f154;
	add.f32 	%f241, %f240, 0fCB40007F;
	neg.f32 	%f242, %f241;
	fma.rn.f32 	%f243, %f237, 0f3FB8AA3B, %f242;
	fma.rn.f32 	%f244, %f237, 0f32A57060, %f243;
	mov.b32 	%r53, %f240;
	shl.b32 	%r54, %r53, 23;
	mov.b32 	%f245, %r54;
	ex2.approx.ftz.f32 	%f246, %f244;
	mul.f32 	%f247, %f246, %f245;
	add.f32 	%f248, %f236, %f247;
	sub.f32 	%f249, %f439, %f150;
	fma.rn.f32 	%f250, %f249, 0f3BBB989D, 0f3F000000;
	cvt.sat.f32.f32 	%f251, %f250;
	fma.rm.f32 	%f252, %f251, %f155, %f154;
	add.f32 	%f253, %f252, 0fCB40007F;
	neg.f32 	%f254, %f253;
	fma.rn.f32 	%f255, %f249, 0f3FB8AA3B, %f254;
	fma.rn.f32 	%f256, %f249, 0f32A57060, %f255;
	mov.b32 	%r55, %f252;
	shl.b32 	%r56, %r55, 23;
	mov.b32 	%f257, %r56;
	ex2.approx.ftz.f32 	%f258, %f256;
	mul.f32 	%f259, %f258, %f257;
	add.f32 	%f260, %f248, %f259;
	sub.f32 	%f261, %f441, %f150;
	fma.rn.f32 	%f262, %f261, 0f3BBB989D, 0f3F000000;
	cvt.sat.f32.f32 	%f263, %f262;
	fma.rm.f32 	%f264, %f263, %f155, %f154;
	add.f32 	%f265, %f264, 0fCB40007F;
	neg.f32 	%f266, %f265;
	fma.rn.f32 	%f267, %f261, 0f3FB8AA3B, %f266;
	fma.rn.f32 	%f268, %f261, 0f32A57060, %f267;
	mov.b32 	%r57, %f264;
	shl.b32 	%r58, %r57, 23;
	mov.b32 	%f269, %r58;
	ex2.approx.ftz.f32 	%f270, %f268;
	mul.f32 	%f271, %f270, %f269;
	add.f32 	%f272, %f260, %f271;
	sub.f32 	%f273, %f443, %f150;
	fma.rn.f32 	%f274, %f273, 0f3BBB989D, 0f3F000000;
	cvt.sat.f32.f32 	%f275, %f274;
	fma.rm.f32 	%f276, %f275, %f155, %f154;
	add.f32 	%f277, %f276, 0fCB40007F;
	neg.f32 	%f278, %f277;
	fma.rn.f32 	%f279, %f273, 0f3FB8AA3B, %f278;
	fma.rn.f32 	%f280, %f273, 0f32A57060, %f279;
	mov.b32 	%r59, %f276;
	shl.b32 	%r60, %r59, 23;
	mov.b32 	%f281, %r60;
	ex2.approx.ftz.f32 	%f282, %f280;
	mul.f32 	%f283, %f282, %f281;
	add.f32 	%f284, %f272, %f283;
	sub.f32 	%f285, %f445, %f150;
	fma.rn.f32 	%f286, %f285, 0f3BBB989D, 0f3F000000;
	cvt.sat.f32.f32 	%f287, %f286;
	fma.rm.f32 	%f288, %f287, %f155, %f154;
	add.f32 	%f289, %f288, 0fCB40007F;
	neg.f32 	%f290, %f289;
	fma.rn.f32 	%f291, %f285, 0f3FB8AA3B, %f290;
	fma.rn.f32 	%f292, %f285, 0f32A57060, %f291;
	mov.b32 	%r61, %f288;
	shl.b32 	%r62, %r61, 23;
	mov.b32 	%f293, %r62;
	ex2.approx.ftz.f32 	%f294, %f292;
	mul.f32 	%f295, %f294, %f293;
	add.f32 	%f296, %f284, %f295;
	sub.f32 	%f297, %f447, %f150;
	fma.rn.f32 	%f298, %f297, 0f3BBB989D, 0f3F000000;
	cvt.sat.f32.f32 	%f299, %f298;
	fma.rm.f32 	%f300, %f299, %f155, %f154;
	add.f32 	%f301, %f300, 0fCB40007F;
	neg.f32 	%f302, %f301;
	fma.rn.f32 	%f303, %f297, 0f3FB8AA3B, %f302;
	fma.rn.f32 	%f304, %f297, 0f32A57060, %f303;
	mov.b32 	%r63, %f300;
	shl.b32 	%r64, %r63, 23;
	mov.b32 	%f305, %r64;
	ex2.approx.ftz.f32 	%f306, %f304;
	mul.f32 	%f307, %f306, %f305;
	add.f32 	%f308, %f296, %f307;
	sub.f32 	%f309, %f449, %f150;
	fma.rn.f32 	%f310, %f309, 0f3BBB989D, 0f3F000000;
	cvt.sat.f32.f32 	%f311, %f310;
	fma.rm.f32 	%f312, %f311, %f155, %f154;
	add.f32 	%f313, %f312, 0fCB40007F;
	neg.f32 	%f314, %f313;
	fma.rn.f32 	%f315, %f309, 0f3FB8AA3B, %f314;
	fma.rn.f32 	%f316, %f309, 0f32A57060, %f315;
	mov.b32 	%r65, %f312;
	shl.b32 	%r66, %r65, 23;
	mov.b32 	%f317, %r66;
	ex2.approx.ftz.f32 	%f318, %f316;
	mul.f32 	%f319, %f318, %f317;
	add.f32 	%f320, %f308, %f319;
	sub.f32 	%f321, %f451, %f150;
	fma.rn.f32 	%f322, %f321, 0f3BBB989D, 0f3F000000;
	cvt.sat.f32.f32 	%f323, %f322;
	fma.rm.f32 	%f324, %f323, %f155, %f154;
	add.f32 	%f325, %f324, 0fCB40007F;
	neg.f32 	%f326, %f325;
	fma.rn.f32 	%f327, %f321, 0f3FB8AA3B, %f326;
	fma.rn.f32 	%f328, %f321, 0f32A57060, %f327;
	mov.b32 	%r67, %f324;
	shl.b32 	%r68, %r67, 23;
	mov.b32 	%f329, %r68;
	ex2.approx.ftz.f32 	%f330, %f328;
	mul.f32 	%f331, %f330, %f329;
	add.f32 	%f332, %f320, %f331;
	sub.f32 	%f333, %f453, %f150;
	fma.rn.f32 	%f334, %f333, 0f3BBB989D, 0f3F000000;
	cvt.sat.f32.f32 	%f335, %f334;
	fma.rm.f32 	%f336, %f335, %f155, %f154;
	add.f32 	%f337, %f336, 0fCB40007F;
	neg.f32 	%f338, %f337;
	fma.rn.f32 	%f339, %f333, 0f3FB8AA3B, %f338;
	fma.rn.f32 	%f340, %f333, 0f32A57060, %f339;
	mov.b32 	%r69, %f336;
	shl.b32 	%r70, %r69, 23;
	mov.b32 	%f341, %r70;
	ex2.approx.ftz.f32 	%f342, %f340;
	mul.f32 	%f343, %f342, %f341;
	add.f32 	%f344, %f332, %f343;
	sub.f32 	%f345, %f455, %f150;
	fma.rn.f32 	%f346, %f345, 0f3BBB989D, 0f3F000000;
	cvt.sat.f32.f32 	%f347, %f346;
	fma.rm.f32 	%f348, %f347, %f155, %f154;
	add.f32 	%f349, %f348, 0fCB40007F;
	neg.f32 	%f350, %f349;
	fma.rn.f32 	%f351, %f345, 0f3FB8AA3B, %f350;
	fma.rn.f32 	%f352, %f345, 0f32A57060, %f351;
	mov.b32 	%r71, %f348;
	shl.b32 	%r72, %r71, 23;
	mov.b32 	%f353, %r72;
	ex2.approx.ftz.f32 	%f354, %f352;
	mul.f32 	%f355, %f354, %f353;
	add.f32 	%f356, %f344, %f355;
	sub.f32 	%f357, %f457, %f150;
	fma.rn.f32 	%f358, %f357, 0f3BBB989D, 0f3F000000;
	cvt.sat.f32.f32 	%f359, %f358;
	fma.rm.f32 	%f360, %f359, %f155, %f154;
	add.f32 	%f361, %f360, 0fCB40007F;
	neg.f32 	%f362, %f361;
	fma.rn.f32 	%f363, %f357, 0f3FB8AA3B, %f362;
	fma.rn.f32 	%f364, %f357, 0f32A57060, %f363;
	mov.b32 	%r73, %f360;
	shl.b32 	%r74, %r73, 23;
	mov.b32 	%f365, %r74;
	ex2.approx.ftz.f32 	%f366, %f364;
	mul.f32 	%f367, %f366, %f365;
	add.f32 	%f368, %f356, %f367;
	sub.f32 	%f369, %f459, %f150;
	fma.rn.f32 	%f370, %f369, 0f3BBB989D, 0f3F000000;
	cvt.sat.f32.f32 	%f371, %f370;
	fma.rm.f32 	%f372, %f371, %f155, %f154;
	add.f32 	%f373, %f372, 0fCB40007F;
	neg.f32 	%f374, %f373;
	fma.rn.f32 	%f375, %f369, 0f3FB8AA3B, %f374;
	fma.rn.f32 	%f376, %f369, 0f32A57060, %f375;
	mov.b32 	%r75, %f372;
	shl.b32 	%r76, %r75, 23;
	mov.b32 	%f377, %r76;
	ex2.approx.ftz.f32 	%f378, %f376;
	mul.f32 	%f379, %f378, %f377;
	add.f32 	%f380, %f368, %f379;
	sub.f32 	%f381, %f461, %f150;
	fma.rn.f32 	%f382, %f381, 0f3BBB989D, 0f3F000000;
	cvt.sat.f32.f32 	%f383, %f382;
	fma.rm.f32 	%f384, %f383, %f155, %f154;
	add.f32 	%f385, %f384, 0fCB40007F;
	neg.f32 	%f386, %f385;
	fma.rn.f32 	%f387, %f381, 0f3FB8AA3B, %f386;
	fma.rn.f32 	%f388, %f381, 0f32A57060, %f387;
	mov.b32 	%r77, %f384;
	shl.b32 	%r78, %r77, 23;
	mov.b32 	%f389, %r78;
	ex2.approx.ftz.f32 	%f390, %f388;
	mul.f32 	%f391, %f390, %f389;
	add.f32 	%f392, %f380, %f391;
	mov.b32 	%r79, %f392;
	shfl.sync.bfly.b32	%r80|%p29, %r79, 16, 31, -1;
	mov.b32 	%f393, %r80;
	add.f32 	%f394, %f392, %f393;
	mov.b32 	%r81, %f394;
	shfl.sync.bfly.b32	%r82|%p30, %r81, 8, 31, -1;
	mov.b32 	%f395, %r82;
	add.f32 	%f396, %f394, %f395;
	mov.b32 	%r83, %f396;
	shfl.sync.bfly.b32	%r84|%p31, %r83, 4, 31, -1;
	mov.b32 	%f397, %r84;
	add.f32 	%f398, %f396, %f397;
	mov.b32 	%r85, %f398;
	shfl.sync.bfly.b32	%r86|%p32, %r85, 2, 31, -1;
	mov.b32 	%f399, %r86;
	add.f32 	%f400, %f398, %f399;
	mov.b32 	%r87, %f400;
	shfl.sync.bfly.b32	%r88|%p33, %r87, 1, 31, -1;
	mov.b32 	%f401, %r88;
	add.f32 	%f402, %f400, %f401;
	div.rn.f32 	%f81, %f163, %f402;
	div.rn.f32 	%f82, %f175, %f402;
	div.rn.f32 	%f83, %f187, %f402;
	div.rn.f32 	%f84, %f199, %f402;
	div.rn.f32 	%f85, %f211, %f402;
	div.rn.f32 	%f86, %f223, %f402;
	div.rn.f32 	%f87, %f235, %f402;
	div.rn.f32 	%f88, %f247, %f402;
	div.rn.f32 	%f89, %f259, %f402;
	div.rn.f32 	%f90, %f271, %f402;
	div.rn.f32 	%f91, %f283, %f402;
	div.rn.f32 	%f92, %f295, %f402;
	div.rn.f32 	%f93, %f307, %f402;
	div.rn.f32 	%f94, %f319, %f402;
	div.rn.f32 	%f95, %f331, %f402;
	div.rn.f32 	%f96, %f343, %f402;
	div.rn.f32 	%f97, %f355, %f402;
	div.rn.f32 	%f98, %f367, %f402;
	div.rn.f32 	%f99, %f379, %f402;
	div.rn.f32 	%f100, %f391, %f402;
	mad.lo.s64 	%rd42, %rd50, %rd26, %rd41;
	cvta.to.global.u64 	%rd43, %rd25;
	shl.b64 	%rd44, %rd42, 1;
	add.s64 	%rd21, %rd43, %rd44;
	@%p23 bra 	$L__BB265_46;
	// begin inline asm
	{  cvt.rn.f16.f32 %rs21, %f81;}

	// end inline asm
	st.global.u16 	[%rd21], %rs21;
$L__BB265_46:
	cvt.u64.u32 	%rd45, %r25;
	setp.le.s64 	%p34, %rd28, %rd45;
	@%p34 bra 	$L__BB265_48;
	// begin inline asm
	{  cvt.rn.f16.f32 %rs22, %f82;}

	// end inline asm
	st.global.u16 	[%rd21+64], %rs22;
$L__BB265_48:
	setp.le.s64 	%p35, %rd28, %rd2;
	@%p35 bra 	$L__BB265_50;
	// begin inline asm
	{  cvt.rn.f16.f32 %rs23, %f83;}

	// end inline asm
	st.global.u16 	[%rd21+128], %rs23;
$L__BB265_50:
	setp.le.s64 	%p36, %rd28, %rd3;
	@%p36 bra 	$L__BB265_52;
	// begin inline asm
	{  cvt.rn.f16.f32 %rs24, %f84;}

	// end inline asm
	st.global.u16 	[%rd21+192], %rs24;
$L__BB265_52:
	setp.le.s64 	%p37, %rd28, %rd4;
	@%p37 bra 	$L__BB265_54;
	// begin inline asm
	{  cvt.rn.f16.f32 %rs25, %f85;}

	// end inline asm
	st.global.u16 	[%rd21+256], %rs25;
$L__BB265_54:
	setp.le.s64 	%p38, %rd28, %rd5;
	@%p38 bra 	$L__BB265_56;
	// begin inline asm
	{  cvt.rn.f16.f32 %rs26, %f86;}

	// end inline asm
	st.global.u16 	[%rd21+320], %rs26;
$L__BB265_56:
	setp.le.s64 	%p39, %rd28, %rd6;
	@%p39 bra 	$L__BB265_58;
	// begin inline asm
	{  cvt.rn.f16.f32 %rs27, %f87;}

	// end inline asm
	st.global.u16 	[%rd21+384], %rs27;
$L__BB265_58:
	setp.le.s64 	%p40, %rd28, %rd7;
	@%p40 bra 	$L__BB265_60;
	// begin inline asm
	{  cvt.rn.f16.f32 %rs28, %f88;}

	// end inline asm
	st.global.u16 	[%rd21+448], %rs28;
$L__BB265_60:
	setp.le.s64 	%p41, %rd28, %rd8;
	@%p41 bra 	$L__BB265_62;
	// begin inline asm
	{  cvt.rn.f16.f32 %rs29, %f89;}

	// end inline asm
	st.global.u16 	[%rd21+512], %rs29;
$L__BB265_62:
	cvt.u64.u32 	%rd46, %r27;
	setp.le.s64 	%p42, %rd28, %rd46;
	@%p42 bra 	$L__BB265_64;
	// begin inline asm
	{  cvt.rn.f16.f32 %rs30, %f90;}

	// end inline asm
	st.global.u16 	[%rd21+576], %rs30;
$L__BB265_64:
	setp.le.s64 	%p43, %rd28, %rd9;
	@%p43 bra 	$L__BB265_66;
	// begin inline asm
	{  cvt.rn.f16.f32 %rs31, %f91;}

	// end inline asm
	st.global.u16 	[%rd21+640], %rs31;
$L__BB265_66:
	setp.le.s64 	%p44, %rd28, %rd10;
	@%p44 bra 	$L__BB265_68;
	// begin inline asm
	{  cvt.rn.f16.f32 %rs32, %f92;}

	// end inline asm
	st.global.u16 	[%rd21+704], %rs32;
$L__BB265_68:
	setp.le.s64 	%p45, %rd28, %rd11;
	@%p45 bra 	$L__BB265_70;
	// begin inline asm
	{  cvt.rn.f16.f32 %rs33, %f93;}

	// end inline asm
	st.global.u16 	[%rd21+768], %rs33;
$L__BB265_70:
	setp.le.s64 	%p46, %rd28, %rd12;
	@%p46 bra 	$L__BB265_72;
	// begin inline asm
	{  cvt.rn.f16.f32 %rs34, %f94;}

	// end inline asm
	st.global.u16 	[%rd21+832], %rs34;
$L__BB265_72:
	setp.le.s64 	%p47, %rd28, %rd13;
	@%p47 bra 	$L__BB265_74;
	// begin inline asm
	{  cvt.rn.f16.f32 %rs35, %f95;}

	// end inline asm
	st.global.u16 	[%rd21+896], %rs35;
$L__BB265_74:
	setp.le.s64 	%p48, %rd28, %rd14;
	@%p48 bra 	$L__BB265_76;
	// begin inline asm
	{  cvt.rn.f16.f32 %rs36, %f96;}

	// end inline asm
	st.global.u16 	[%rd21+960], %rs36;
$L__BB265_76:
	setp.le.s64 	%p49, %rd28, %rd15;
	@%p49 bra 	$L__BB265_78;
	// begin inline asm
	{  cvt.rn.f16.f32 %rs37, %f97;}

	// end inline asm
	st.global.u16 	[%rd21+1024], %rs37;
$L__BB265_78:
	setp.le.s64 	%p50, %rd28, %rd16;
	@%p50 bra 	$L__BB265_80;
	// begin inline asm
	{  cvt.rn.f16.f32 %rs38, %f98;}

	// end inline asm
	st.global.u16 	[%rd21+1088], %rs38;
$L__BB265_80:
	setp.le.s64 	%p51, %rd28, %rd17;
	@%p51 bra 	$L__BB265_82;
	// begin inline asm
	{  cvt.rn.f16.f32 %rs39, %f99;}

	// end inline asm
	st.global.u16 	[%rd21+1152], %rs39;
$L__BB265_82:
	setp.le.s64 	%p52, %rd28, %rd18;
	@%p52 bra 	$L__BB265_84;
	// begin inline asm
	{  cvt.rn.f16.f32 %rs40, %f100;}

	// end inline asm
	st.global.u16 	[%rd21+1216], %rs40;
$L__BB265_84:
	ld.param.u64 	%rd49, [_Z15SoftmaxWarpImplI10DirectLoadI6__halffE11DirectStoreIfS1_EfLi1ELi20ELi32ELi1ELb1EL9Algorithm0EEvT_T0_ll_param_2];
	cvt.s64.s32 	%rd47, %r95;
	add.s64 	%rd50, %rd50, %rd47;
	setp.lt.s64 	%p53, %rd50, %rd49;
	@%p53 bra 	$L__BB265_4;
$L__BB265_85:
	ret;

}
	// .globl	_Z15SoftmaxWarpImplI10DirectLoadI6__halffE11DirectStoreIfS1_EfLi1ELi21ELi32ELi1ELb0EL9Algorithm0EEvT_T0_ll
.visible .entry _Z15SoftmaxWarpImplI10DirectLoadI6__halffE11DirectStoreIfS1_EfLi1ELi21ELi32ELi1ELb0EL9Algorithm0EEvT_T0_ll(
	.param .align 8 .b8 _Z15SoftmaxWarpImplI10DirectLoadI6__halffE11DirectStoreIfS1_EfLi1ELi21ELi32ELi1ELb0EL9Algorithm0EEvT_T0_ll_param_0[16],
	.param .align 8 .b8 _Z15SoftmaxWarpImplI10DirectLoadI6__halffE11DirectStoreIfS1_EfLi1ELi21ELi32ELi1ELb0EL9Algorithm0EEvT_T0_ll_param_1[16],
	.param .u64 _Z15SoftmaxWarpImplI10DirectLoadI6__halffE11DirectStoreIfS1_EfLi1ELi21ELi32ELi1ELb0EL9Algorithm0EEvT_T0_ll_param_2,
	.param .u64 _Z15SoftmaxWarpImplI10DirectLoadI6__halffE11DirectStoreIfS1_EfLi1ELi21ELi32ELi1ELb0EL9Algorithm0EEvT_T0_ll_param_3
)
{
	.reg .pred 	%p<14>;
	.reg .b16 	%rs<43>;
	.reg .b32 	%r<70>;
	.reg .b32 	%f<338>;
	.reg .b64 	%rd<28>;

	ld.param.u64 	%rd12, [_Z15SoftmaxWarpImplI10DirectLoadI6__halffE11DirectStoreIfS1_EfLi1ELi21ELi32ELi1ELb0EL9Algorithm0EEvT_T0_ll_param_0+8];
	ld.param.u64 	%rd11, [_Z15SoftmaxWarpImplI10DirectLoadI6__halffE11DirectStoreIfS1_EfLi1ELi21ELi32ELi1ELb0EL9Algorithm0EEvT_T0_ll_param_0];
	ld.param.u64 	%rd2, [_Z15SoftmaxWarpImplI10DirectLoadI6__halffE11DirectStoreIfS1_EfLi1ELi21ELi32ELi1ELb0EL9Algorithm0EEvT_T0_ll_param_1];
	ld.param.u64 	%rd3, [_Z15SoftmaxWarpImplI10DirectLoadI6__halffE11DirectStoreIfS1_EfLi1ELi21ELi32ELi1ELb0EL9Algorithm0EEvT_T0_ll_param_1+8];
	ld.param.u64 	%rd13, [_Z15SoftmaxWarpImplI10DirectLoadI6__halffE11DirectStoreIfS1_EfLi1ELi21ELi32ELi1ELb0EL9Algorithm0EEvT_T0_ll_param_2];
	ld.param.u64 	%rd14, [_Z15SoftmaxWarpImplI10DirectLoadI6__halffE11DirectStoreIfS1_EfLi1ELi21ELi32ELi1ELb0EL9Algorithm0EEvT_T0_ll_param_3];
	setp.lt.s64 	%p1, %rd14, 673;
	@%p1 bra 	$L__BB266_2;
	mov.u64 	%rd15, $str;
	cvta.global.u64 	%rd16, %rd15;
	mov.u64 	%rd17, $str$1;
	cvta.global.u64 	%rd18, %rd17;
	mov.u64 	%rd19, __unnamed_262;
	cvta.global.u64 	%rd20, %rd19;
	{ // callseq 261, 0
	.param .b64 param0;
	st.param.b64 	[param0], %rd16;
	.param .b64 param1;
	st.param.b64 	[param1], %rd18;
	.param .b32 param2;
	st.param.b32 	[param2], 358;
	.param .b64 param3;
	st.param.b64 	[param3], %rd20;
	.param .b64 param4;
	st.param.b64 	[param4], 1;
	call.uni 
	__assertfail, 
	(
	param0, 
	param1, 
	param2, 
	param3, 
	param4
	);
	} // callseq 261
$L__BB266_2:
	mov.u32 	%r2, %nctaid.x;
	mov.u32 	%r3, %ntid.y;
	mul.lo.s32 	%r1, %r2, %r3;
	mov.u32 	%r4, %ctaid.x;
	mov.u32 	%r5, %tid.y;
	mad.lo.s32 	%r6, %r4, %r3, %r5;
	cvt.s64.s32 	%rd27, %r6;
	setp.le.s64 	%p2, %rd13, %rd27;
	@%p2 bra 	$L__BB266_5;
	mov.u32 	%r7, %tid.x;
	cvt.u64.u32 	%rd5, %r7;
	cvta.to.global.u64 	%rd6, %rd2;
	cvta.to.global.u64 	%rd7, %rd11;
	cvt.s64.s32 	%rd8, %r1;
$L__BB266_4:
	mad.lo.s64 	%rd21, %rd27, %rd12, %rd5;
	shl.b64 	%rd22, %rd21, 1;
	add.s64 	%rd23, %rd7, %rd22;
	ld.global.u16 	%rs1, [%rd23];
	// begin inline asm
	{  cvt.f32.f16 %f1, %rs1;}

	// end inline asm
	max.f32 	%f43, %f1, 0fFF800000;
	ld.global.u16 	%rs2, [%rd23+64];
	// begin inline asm
	{  cvt.f32.f16 %f2, %rs2;}

	// end inline asm
	max.f32 	%f44, %f43, %f2;
	ld.global.u16 	%rs3, [%rd23+128];
	// begin inline asm
	{  cvt.f32.f16 %f3, %rs3;}

	// end inline asm
	max.f32 	%f45, %f44, %f3;
	ld.global.u16 	%rs4, [%rd23+192];
	// begin inline asm
	{  cvt.f32.f16 %f4, %rs4;}

	// end inline asm
	max.f32 	%f46, %f45, %f4;
	ld.global.u16 	%rs5, [%rd23+256];
	// begin inline asm
	{  cvt.f32.f16 %f5, %rs5;}

	// end inline asm
	max.f32 	%f47, %f46, %f5;
	ld.global.u16 	%rs6, [%rd23+320];
	// begin inline asm
	{  cvt.f32.f16 %f6, %rs6;}

	// end inline asm
	max.f32 	%f48, %f47, %f6;
	ld.global.u16 	%rs7, [%rd23+384];
	// begin inline asm
	{  cvt.f32.f16 %f7, %rs7;}

	// end inline asm
	max.f32 	%f49, %f48, %f7;
	ld.global.u16 	%rs8, [%rd23+448];
	// begin inline asm
	{  cvt.f32.f16 %f8, %rs8;}

	// end inline asm
	max.f32 	%f50, %f49, %f8;
	ld.global.u16 	%rs9, [%rd23+512];
	// begin inline asm
	{  cvt.f32.f16 %f9, %rs9;}

	// end inline asm
	max.f32 	%f51, %f50, %f9;
	ld.global.u16 	%rs10, [%rd23+576];
	// begin inline asm
	{  cvt.f32.f16 %f10, %rs10;}

	// end inline asm
	max.f32 	%f52, %f51, %f10;
	ld.global.u16 	%rs11, [%rd23+640];
	// begin inline asm
	{  cvt.f32.f16 %f11, %rs11;}

	// end inline asm
	max.f32 	%f53, %f52, %f11;
	ld.global.u16 	%rs12, [%rd23+704];
	// begin inline asm
	{  cvt.f32.f16 %f12, %rs12;}

	// end inline asm
	max.f32 	%f54, %f53, %f12;
	ld.global.u16 	%rs13, [%rd23+768];
	// begin inline asm
	{  cvt.f32.f16 %f13, %rs13;}

	// end inline asm
	max.f32 	%f55, %f54, %f13;
	ld.global.u16 	%rs14, [%rd23+832];
	// begin inline asm
	{  cvt.f32.f16 %f14, %rs14;}

	// end inline asm
	max.f32 	%f56, %f55, %f14;
	ld.global.u16 	%rs15, [%rd23+896];
	// begin inline asm
	{  cvt.f32.f16 %f15, %rs15;}

	// end inline asm
	max.f32 	%f57, %f56, %f15;
	ld.global.u16 	%rs16, [%rd23+960];
	// begin inline asm
	{  cvt.f32.f16 %f16, %rs16;}

	// end inline asm
	max.f32 	%f58, %f57, %f16;
	ld.global.u16 	%rs17, [%rd23+1024];
	// begin inline asm
	{  cvt.f32.f16 %f17, %rs17;}

	// end inline asm
	max.f32 	%f59, %f58, %f17;
	ld.global.u16 	%rs18, [%rd23+1088];
	// begin inline asm
	{  cvt.f32.f16 %f18, %rs18;}

	// end inline asm
	max.f32 	%f60, %f59, %f18;
	ld.global.u16 	%rs19, [%rd23+1152];
	// begin inline asm
	{  cvt.f32.f16 %f19, %rs19;}

	// end inline asm
	max.f32 	%f61, %f60, %f19;
	ld.global.u16 	%rs20, [%rd23+1216];
	// begin inline asm
	{  cvt.f32.f16 %f20, %rs20;}

	// end inline asm
	max.f32 	%f62, %f61, %f20;
	ld.global.u16 	%rs21, [%rd23+1280];
	// begin inline asm
	{  cvt.f32.f16 %f21, %rs21;}

	// end inline asm
	max.f32 	%f63, %f62, %f21;
	mov.b32 	%r8, %f63;
	shfl.sync.bfly.b32	%r9|%p3, %r8, 16, 31, -1;
	mov.b32 	%f64, %r9;
	max.f32 	%f65, %f63, %f64;
	mov.b32 	%r10, %f65;
	shfl.sync.bfly.b32	%r11|%p4, %r10, 8, 31, -1;
	mov.b32 	%f66, %r11;
	max.f32 	%f67, %f65, %f66;
	mov.b32 	%r12, %f67;
	shfl.sync.bfly.b32	%r13|%p5, %r12, 4, 31, -1;
	mov.b32 	%f68, %r13;
	max.f32 	%f69, %f67, %f68;
	mov.b32 	%r14, %f69;
	shfl.sync.bfly.b32	%r15|%p6, %r14, 2, 31, -1;
	mov.b32 	%f70, %r15;
	max.f32 	%f71, %f69, %f70;
	mov.b32 	%r16, %f71;
	shfl.sync.bfly.b32	%r17|%p7, %r16, 1, 31, -1;
	mov.b32 	%f72, %r17;
	max.f32 	%f73, %f71, %f72;
	sub.f32 	%f74, %f1, %f73;
	fma.rn.f32 	%f75, %f74, 0f3BBB989D, 0f3F000000;
	cvt.sat.f32.f32 	%f76, %f75;
	mov.f32 	%f77, 0f4B400001;
	mov.f32 	%f78, 0f437C0000;
	fma.rm.f32 	%f79, %f76, %f78, %f77;
	add.f32 	%f80, %f79, 0fCB40007F;
	neg.f32 	%f81, %f80;
	fma.rn.f32 	%f82, %f74, 0f3FB8AA3B, %f81;
	fma.rn.f32 	%f83, %f74, 0f32A57060, %f82;
	mov.b32 	%r18, %f79;
	shl.b32 	%r19, %r18, 23;
	mov.b32 	%f84, %r19;
	ex2.approx.ftz.f32 	%f85, %f83;
	mul.f32 	%f86, %f85, %f84;
	add.f32 	%f87, %f86, 0f00000000;
	sub.f32 	%f88, %f2, %f73;
	fma.rn.f32 	%f89, %f88, 0f3BBB989D, 0f3F000000;
	cvt.sat.f32.f32 	%f90, %f89;
	fma.rm.f32 	%f91, %f90, %f78, %f77;
	add.f32 	%f92, %f91, 0fCB40007F;
	neg.f32 	%f93, %f92;
	fma.rn.f32 	%f94, %f88, 0f3FB8AA3B, %f93;
	fma.rn.f32 	%f95, %f88, 0f32A57060, %f94;
	mov.b32 	%r20, %f91;
	shl.b32 	%r21, %r20, 23;
	mov.b32 	%f96, %r21;
	ex2.approx.ftz.f32 	%f97, %f95;
	mul.f32 	%f98, %f97, %f96;
	add.f32 	%f99, %f87, %f98;
	sub.f32 	%f100, %f3, %f73;
	fma.rn.f32 	%f101, %f100, 0f3BBB989D, 0f3F000000;
	cvt.sat.f32.f32 	%f102, %f101;
	fma.rm.f32 	%f103, %f102, %f78, %f77;
	add.f32 	%f104, %f103, 0fCB40007F;
	neg.f32 	%f105, %f104;
	fma.rn.f32 	%f106, %f100, 0f3FB8AA3B, %f105;
	fma.rn.f32 	%f107, %f100, 0f32A57060, %f106;
	mov.b32 	%r22, %f103;
	shl.b32 	%r23, %r22, 23;
	mov.b32 	%f108, %r23;
	ex2.approx.ftz.f32 	%f109, %f107;
	mul.f32 	%f110, %f109, %f108;
	add.f32 	%f111, %f99, %f110;
	sub.f32 	%f112, %f4, %f73;
	fma.rn.f32 	%f113, %f112, 0f3BBB989D, 0f3F000000;
	cvt.sat.f32.f32 	%f114, %f113;
	fma.rm.f32 	%f115, %f114, %f78, %f77;
	add.f32 	%f116, %f115, 0fCB40007F;
	neg.f32 	%f117, %f116;
	fma.rn.f32 	%f118, %f112, 0f3FB8AA3B, %f117;
	fma.rn.f32 	%f119, %f112, 0f32A57060, %f118;
	mov.b32 	%r24, %f115;
	shl.b32 	%r25, %r24, 23;
	mov.b32 	%f120, %r25;
	ex2.approx.ftz.f32 	%f121, %f119;
	mul.f32 	%f122, %f121, %f120;
	add.f32 	%f123, %f111, %f122;
	sub.f32 	%f124, %f5, %f73;
	fma.rn.f32 	%f125, %f124, 0f3BBB989D, 0f3F000000;
	cvt.sat.f32.f32 	%f126, %f125;
	fma.rm.f32 	%f127, %f126, %f78, %f77;
	add.f32 	%f128, %f127, 0fCB40007F;
	neg.f32 	%f129, %f128;
	fma.rn.f32 	%f130, %f124, 0f3FB8AA3B, %f129;
	fma.rn.f32 	%f131, %f124, 0f32A57060, %f130;
	mov.b32 	%r26, %f127;
	shl.b32 	%r27, %r26, 23;
	mov.b32 	%f132, %r27;
	ex2.approx.ftz.f32 	%f133, %f131;
	mul.f32 	%f134, %f133, %f132;
	add.f32 	%f135, %f123, %f134;
	sub.f32 	%f136, %f6, %f73;
	fma.rn.f32 	%f137, %f136, 0f3BBB989D, 0f3F000000;
	cvt.sat.f32.f32 	%f138, %f137;
	fma.rm.f32 	%f139, %f138, %f78, %f77;
	add.f32 	%f140, %f139, 0fCB40007F;
	neg.f32 	%f141, %f140;
	fma.rn.f32 	%f142, %f136, 0f3FB8AA3B, %f141;
	fma.rn.f32 	%f143, %f136, 0f32A57060, %f142;
	mov.b32 	%r28, %f139;
	shl.b32 	%r29, %r28, 23;
	mov.b32 	%f144, %r29;
	ex2.approx.ftz.f32 	%f145, %f143;
	mul.f32 	%f146, %f145, %f144;
	add.f32 	%f147, %f135, %f146;
	sub.f32 	%f148, %f7, %f73;
	fma.rn.f32 	%f149, %f148, 0f3BBB989D, 0f3F000000;
	cvt.sat.f32.f32 	%f150, %f149;
	fma.rm.f32 	%f151, %f150, %f78, %f77;
	add.f32 	%f152, %f151, 0fCB40007F;
	neg.f32 	%f153, %f152;
	fma.rn.f32 	%f154, %f148, 0f3FB8AA3B, %f153;
	fma.rn.f32 	%f155, %f148, 0f32A57060, %f154;
	mov.b32 	%r30, %f151;
	shl.b32 	%r31, %r30, 23;
	mov.b32 	%f156, %r31;
	ex2.approx.ftz.f32 	%f157, %f155;
	mul.f32 	%f158, %f157, %f156;
	add.f32 	%f159, %f147, %f158;
	sub.f32 	%f160, %f8, %f73;
	fma.rn.f32 	%f161, %f160, 0f3BBB989D, 0f3F000000;
	cvt.sat.f32.f32 	%f162, %f161;
	fma.rm.f32 	%f163, %f162, %f78, %f77;
	add.f32 	%f164, %f163, 0fCB40007F;
	neg.f32 	%f165, %f164;
	fma.rn.f32 	%f166, %f160, 0f3FB8AA3B, %f165;
	fma.rn.f32 	%f167, %f160, 0f32A57060, %f166;
	mov.b32 	%r32, %f163;
	shl.b32 	%r33, %r32, 23;
	mov.b32 	%f168, %r33;
	ex2.approx.ftz.f32 	%f169, %f167;
	mul.f32 	%f170, %f169, %f168;
	add.f32 	%f171, %f159, %f170;
	sub.f32 	%f172, %f9, %f73;
	fma.rn.f32 	%f173, %f172, 0f3BBB989D, 0f3F000000;
	cvt.sat.f32.f32 	%f174, %f173;
	fma.rm.f32 	%f175, %f174, %f78, %f77;
	add.f32 	%f176, %f175, 0fCB40007F;
	neg.f32 	%f177, %f176;
	fma.rn.f32 	%f178, %f172, 0f3FB8AA3B, %f177;
	fma.rn.f32 	%f179, %f172, 0f32A57060, %f178;
	mov.b32 	%r34, %f175;
	shl.b32 	%r35, %r34, 23;
	mov.b32 	%f180, %r35;
	ex2.approx.ftz.f32 	%f181, %f179;
	mul.f32 	%f182, %f181, %f180;
	add.f32 	%f183, %f171, %f182;
	sub.f32 	%f184, %f10, %f73;
	fma.rn.f32 	%f185, %f184, 0f3BBB989D, 0f3F000000;
	cvt.sat.f32.f32 	%f186, %f185;
	fma.rm.f32 	%f187, %f186, %f78, %f77;
	add.f32 	%f188, %f187, 0fCB40007F;
	neg.f32 	%f189, %f188;
	fma.rn.f32 	%f190, %f184, 0f3FB8AA3B, %f189;
	fma.rn.f32 	%f191, %f184, 0f32A57060, %f190;
	mov.b32 	%r36, %f187;
	shl.b32 	%r37, %r36, 23;
	mov.b32 	%f192, %r37;
	ex2.approx.ftz.f32 	%f193, %f191;
	mul.f32 	%f194, %f193, %f192;
	add.f32 	%f195, %f183, %f194;
	sub.f32 	%f196, %f11, %f73;
	fma.rn.f32 	%f197, %f196, 0f3BBB989D, 0f3F000000;
	cvt.sat.f32.f32 	%f198, %f197;
	fma.rm.f32 	%f199, %f198, %f78, %f77;
	add.f32 	%f200, %f199, 0fCB40007F;
	neg.f32 	%f201, %f200;
	fma.rn.f32 	%f202, %f196, 0f3FB8AA3B, %f201;
	fma.rn.f32 	%f203, %f196, 0f32A57060, %f202;
	mov.b32 	%r38, %f199;
	shl.b32 	%r39, %r38, 23;
	mov.b32 	%f204, %r39;
	ex2.approx.ftz.f32 	%f205, %f203;
	mul.f32 	%f206, %f205, %f204;
	add.f32 	%f207, %f195, %f206;
	sub.f32 	%f208, %f12, %f73;
	fma.rn.f32 	%f209, %f208, 0f3BBB989D, 0f3F000000;
	cvt.sat.f32.f32 	%f210, %f209;
	fma.rm.f32 	%f211, %f210, %f78, %f77;
	add.f32 	%f212, %f211, 0fCB40007F;
	neg.f32 	%f213, %f212;
	fma.rn.f32 	%f214, %f208, 0f3FB8AA3B, %f213;
	fma.rn.f32 	%f215, %f208, 0f32A57060, %f214;
	mov.b32 	%r40, %f211;
	shl.b32 	%r41, %r40, 23;
	mov.b32 	%f216, %r41;
	ex2.approx.ftz.f32 	%f217, %f215;
	mul.f32 	%f218, %f217, %f216;
	add.f32 	%f219, %f207, %f218;
	sub.f32 	%f220, %f13, %f73;
	fma.rn.f32 	%f221, %f220, 0f3BBB989D, 0f3F000000;
	cvt.sat.f32.f32 	%f222, %f221;
	fma.rm.f32 	%f223, %f222, %f78, %f77;
	add.f32 	%f224, %f223, 0fCB40007F;
	neg.f32 	%f225, %f224;
	fma.rn.f32 	%f226, %f220, 0f3FB8AA3B, %f225;
	fma.rn.f32 	%f227, %f220, 0f32A57060, %f226;
	mov.b32 	%r42, %f223;
	shl.b32 	%r43, %r42, 23;
	mov.b32 	%f228, %r43;
	ex2.approx.ftz.f32 	%f229, %f227;
	mul.f32 	%f230, %f229, %f228;
	add.f32 	%f231, %f219, %f230;
	sub.f32 	%f232, %f14, %f73;
	fma.rn.f32 	%f233, %f232, 0f3BBB989D, 0f3F000000;
	cvt.sat.f32.f32 	%f234, %f233;
	fma.rm.f32 	%f235, %f234, %f78, %f77;
	add.f32 	%f236, %f235, 0fCB40007F;
	neg.f32 	%f237, %f236;
	fma.rn.f32 	%f238, %f232, 0f3FB8AA3B, %f237;
	fma.rn.f32 	%f239, %f232, 0f32A57060, %f238;
	mov.b32 	%r44, %f235;
	shl.b32 	%r45, %r44, 23;
	mov.b32 	%f240, %r45;
	ex2.approx.ftz.f32 	%f241, %f239;
	mul.f32 	%f242, %f241, %f240;
	add.f32 	%f243, %f231, %f242;
	sub.f32 	%f244, %f15, %f73;
	fma.rn.f32 	%f245, %f244, 0f3BBB989D, 0f3F000000;
	cvt.sat.f32.f32 	%f246, %f245;
	fma.rm.f32 	%f247, %f246, %f78, %f77;
	add.f32 	%f248, %f247, 0fCB40007F;
	neg.f32 	%f249, %f248;
	fma.rn.f32 	%f250, %f244, 0f3FB8AA3B, %f249;
	fma.rn.f32 	%f251, %f244, 0f32A57060, %f250;
	mov.b32 	%r46, %f247;
	shl.b32 	%r47, %r46, 23;
	mov.b32 	%f252, %r47;
	ex2.approx.ftz.f32 	%f253, %f251;
	mul.f32 	%f254, %f253, %f252;
	add.f32 	%f255, %f243, %f254;
	sub.f32 	%f256, %f16, %f73;
	fma.rn.f32 	%f257, %f256, 0f3BBB989D, 0f3F000000;
	cvt.sat.f32.f32 	%f258, %f257;
	fma.rm.f32 	%f259, %f258, %f78, %f77;
	add.f32 	%f260, %f259, 0fCB40007F;
	neg.f32 	%f261, %f260;
	fma.rn.f32 	%f262, %f256, 0f3FB8AA3B, %f261;
	fma.rn.f32 	%f263, %f256, 0f32A57060, %f262;
	mov.b32 	%r48, %f259;
	shl.b32 	%r49, %r48, 23;
	mov.b32 	%f264, %r49;
	ex2.approx.ftz.f32 	%f265, %f263;
	mul.f32 	%f266, %f265, %f264;
	add.f32 	%f267, %f255, %f266;
	sub.f32 	%f268, %f17, %f73;
	fma.rn.f32 	%f269, %f268, 0f3BBB989D, 0f3F000000;
	cvt.sat.f32.f32 	%f270, %f269;
	fma.rm.f32 	%f271, %f270, %f78, %f77;
	add.f32 	%f272, %f271, 0fCB40007F;
	neg.f32 	%f273, %f272;
	fma.rn.f32 	%f274, %f268, 0f3FB8AA3B, %f273;
	fma.rn.f32 	%f275, %f268, 0f32A57060, %f274;
	mov.b32 	%r50, %f271;
	shl.b32 	%r51, %r50, 23;
	mov.b32 	%f276, %r51;
	ex2.approx.ftz.f32 	%f277, %f275;
	mul.f32 	%f278, %f277, %f276;
	add.f32 	%f279, %f267, %f278;
	sub.f32 	%f280, %f18, %f73;
	fma.rn.f32 	%f281, %f280, 0f3BBB989D, 0f3F000000;
	cvt.sat.f32.f32 	%f282, %f281;
	fma.rm.f32 	%f283, %f282, %f78, %f77;
	add.f32 	%f284, %f283, 0fCB40007F;
	neg.f32 	%f285, %f284;
	fma.rn.f32 	%f286, %f280, 0f3FB8AA3B, %f285;
	fma.rn.f32 	%f287, %f280, 0f32A57060, %f286;
	mov.b32 	%r52, %f283;
	shl.b32 	%r53, %r52, 23;
	mov.b32 	%f288, %r53;
	ex2.approx.ftz.f32 	%f289, %f287;
	mul.f32 	%f290, %f289, %f288;
	add.f32 	%f291, %f279, %f290;
	sub.f32 	%f292, %f19, %f73;
	fma.rn.f32 	%f293, %f292, 0f3BBB989D, 0f3F000000;
	cvt.sat.f32.f32 	%f294, %f293;
	fma.rm.f32 	%f295, %f294, %f78, %f77;
	add.f32 	%f296, %f295, 0fCB40007F;
	neg.f32 	%f297, %f296;
	fma.rn.f32 	%f298, %f292, 0f3FB8AA3B, %f297;
	fma.rn.f32 	%f299, %f292, 0f32A57060, %f298;
	mov.b32 	%r54, %f295;
	shl.b32 	%r55, %r54, 23;
	mov.b32 	%f300, %r55;
	ex2.approx.ftz.f32 	%f301, %f299;
	mul.f32 	%f302, %f301, %f300;
	add.f32 	%f303, %f291, %f302;
	sub.f32 	%f304, %f20, %f73;
	fma.rn.f32 	%f305, %f304, 0f3BBB989D, 0f3F000000;
	cvt.sat.f32.f32 	%f306, %f305;
	fma.rm.f32 	%f307, %f306, %f78, %f77;
	add.f32 	%f308, %f307, 0fCB40007F;
	neg.f32 	%f309, %f308;
	fma.rn.f32 	%f310, %f304, 0f3FB8AA3B, %f309;
	fma.rn.f32 	%f311, %f304, 0f32A57060, %f310;
	mov.b32 	%r56, %f307;
	shl.b32 	%r57, %r56, 23;
	mov.b32 	%f312, %r57;
	ex2.approx.ftz.f32 	%f313, %f311;
	mul.f32 	%f314, %f313, %f312;
	add.f32 	%f315, %f303, %f314;
	sub.f32 	%f316, %f21, %f73;
	fma.rn.f32 	%f317, %f316, 0f3BBB989D, 0f3F000000;
	cvt.sat.f32.f32 	%f318, %f317;
	fma.rm.f32 	%f319, %f318, %f78, %f77;
	add.f32 	%f320, %f319, 0fCB40007F;
	neg.f32 	%f321, %f320;
	fma.rn.f32 	%f322, %f316, 0f3FB8AA3B, %f321;
	fma.rn.f32 	%f323, %f316, 0f32A57060, %f322;
	mov.b32 	%r58, %f319;
	shl.b32 	%r59, %r58, 23;
	mov.b32 	%f324, %r59;
	ex2.approx.ftz.f32 	%f325, %f323;
	mul.f32 	%f326, %f325, %f324;
	add.f32 	%f327, %f315, %f326;
	mov.b32 	%r60, %f327;
	shfl.sync.bfly.b32	%r61|%p8, %r60, 16, 31, -1;
	mov.b32 	%f328, %r61;
	add.f32 	%f329, %f327, %f328;
	mov.b32 	%r62, %f329;
	shfl.sync.bfly.b32	%r63|%p9, %r62, 8, 31, -1;
	mov.b32 	%f330, %r63;
	add.f32 	%f331, %f329, %f330;
	mov.b32 	%r64, %f331;
	shfl.sync.bfly.b32	%r65|%p10, %r64, 4, 31, -1;
	mov.b32 	%f332, %r65;
	add.f32 	%f333, %f331, %f332;
	mov.b32 	%r66, %f333;
	shfl.sync.bfly.b32	%r67|%p11, %r66, 2, 31, -1;
	mov.b32 	%f334, %r67;
	add.f32 	%f335, %f333, %f334;
	mov.b32 	%r68, %f335;
	shfl.sync.bfly.b32	%r69|%p12, %r68, 1, 31, -1;
	mov.b32 	%f336, %r69;
	add.f32 	%f337, %f335, %f336;
	div.rn.f32 	%f22, %f86, %f337;
	div.rn.f32 	%f23, %f98, %f337;
	div.rn.f32 	%f24, %f110, %f337;
	div.rn.f32 	%f25, %f122, %f337;
	div.rn.f32 	%f26, %f134, %f337;
	div.rn.f32 	%f27, %f146, %f337;
	div.rn.f32 	%f28, %f158, %f337;
	div.rn.f32 	%f29, %f170, %f337;
	div.rn.f32 	%f30, %f182, %f337;
	div.rn.f32 	%f31, %f194, %f337;
	div.rn.f32 	%f32, %f206, %f337;
	div.rn.f32 	%f33, %f218, %f337;
	div.rn.f32 	%f34, %f230, %f337;
	div.rn.f32 	%f35, %f242, %f337;
	div.rn.f32 	%f36, %f254, %f337;
	div.rn.f32 	%f37, %f266, %f337;
	div.rn.f32 	%f38, %f278, %f337;
	div.rn.f32 	%f39, %f290, %f337;
	div.rn.f32 	%f40, %f302, %f337;
	div.rn.f32 	%f41, %f314, %f337;
	div.rn.f32 	%f42, %f326, %f337;
	mad.lo.s64 	%rd24, %rd27, %rd3, %rd5;
	// begin inline asm
	{  cvt.rn.f16.f32 %rs22, %f22;}

	// end inline asm
	shl.b64 	%rd25, %rd24, 1;
	add.s64 	%rd26, %rd6, %rd25;
	st.global.u16 	[%rd26], %rs22;
	// begin inline asm
	{  cvt.rn.f16.f32 %rs23, %f23;}

	// end inline asm
	st.global.u16 	[%rd26+64], %rs23;
	// begin inline asm
	{  cvt.rn.f16.f32 %rs24, %f24;}

	// end inline asm
	st.global.u16 	[%rd26+128], %rs24;
	// begin inline asm
	{  cvt.rn.f16.f32 %rs25, %f25;}

	// end inline asm
	st.global.u16 	[%rd26+192], %rs25;
	// begin inline asm
	{  cvt.rn.f16.f32 %rs26, %f26;}

	// end inline asm
	st.global.u16 	[%rd26+256], %rs26;
	// begin inline asm
	{  cvt.rn.f16.f32 %rs27, %f27;}

	// end inline asm
	st.global.u16 	[%rd26+320], %rs27;
	// begin inline asm
	{  cvt.rn.f16.f32 %rs28, %f28;}

	// end inline asm
	st.global.u16 	[%rd26+384], %rs28;
	// begin inline asm
	{  cvt.rn.f16.f32 %rs29, %f29;}

	// end inline asm
	st.global.u16 	[%rd26+448], %rs29;
	// begin inline asm
	{  cvt.rn.f16.f32 %rs30, %f30;}

	// end inline asm
	st.global.u16 	[%rd26+512], %rs30;
	// begin inline asm
	{  cvt.rn.f16.f32 %rs31, %f31;}

	// end inline asm
	st.global.u16 	[%rd26+576], %rs31;
	// begin inline asm
	{  cvt.rn.f16.f32 %rs32, %f32;}

	// end inline asm
	st.global.u16 	[%rd26+640], %rs32;
	// begin inline asm
	{  cvt.rn.f16.f32 %rs33, %f33;}

	// end inline asm
	st.global.u16 	[%rd26+704], %rs33;
	// begin inline asm
	{  cvt.rn.f16.f32 %rs34, %f34;}

	// end inline asm
	st.global.u16 	[%rd26+768], %rs34;
	// begin inline asm
	{  cvt.rn.f16.f32 %rs35, %f35;}

	// end inline asm
	st.global.u16 	[%rd26+832], %rs35;
	// begin inline asm
	{  cvt.rn.f16.f32 %rs36, %f36;}

	// end inline asm
	st.global.u16 	[%rd26+896], %rs36;
	// begin inline asm
	{  cvt.rn.f16.f32 %rs37, %f37;}

	// end inline asm
	st.global.u16 	[%rd26+960], %rs37;
	// begin inline asm
	{  cvt.rn.f16.f32 %rs38, %f38;}

	// end inline asm
	st.global.u16 	[%rd26+1024], %rs38;
	// begin inline asm
	{  cvt.rn.f16.f32 %rs39, %f39;}

	// end inline asm
	st.global.u16 	[%rd26+1088], %rs39;
	// begin inline asm
	{  cvt.rn.f16.f32 %rs40, %f40;}

	// end inline asm
	st.global.u16 	[%rd26+1152], %rs40;
	// begin inline asm
	{  cvt.rn.f16.f32 %rs41, %f41;}

	// end inline asm
	st.global.u16 	[%rd26+1216], %rs41;
	// begin inline asm
	{  cvt.rn.f16.f32 %rs42, %f42;}

	// end inline asm
	st.global.u16 	[%rd26+1280], %rs42;
	add.s64 	%rd27, %rd27, %rd8;
	setp.lt.s64 	%p13, %rd27, %rd13;
	@%p13 bra 	$L__BB266_4;
$L__BB266_5:
	ret;

}
	// .globl	_Z15SoftmaxWarpImplI10DirectLoadI6__halffE11DirectStoreIfS1_EfLi1ELi21ELi32ELi1ELb1EL9Algorithm0EEvT_T0_ll
.visible .entry _Z15SoftmaxWarpImplI10DirectLoadI6__halffE11DirectStoreIfS1_EfLi1ELi21ELi32ELi1ELb1EL9Algorithm0EEvT_T0_ll(
	.param .align 8 .b8 _Z15SoftmaxWarpImplI10DirectLoadI6__halffE11DirectStoreIfS1_EfLi1ELi21ELi32ELi1ELb1EL9Algorithm0EEvT_T0_ll_param_0[16],
	.param .align 8 .b8 _Z15SoftmaxWarpImplI10DirectLoadI6__halffE11DirectStoreIfS1_EfLi1ELi21ELi32ELi1ELb1EL9Algorithm0EEvT_T0_ll_param_1[16],
	.param .u64 _Z15SoftmaxWarpImplI10DirectLoadI6__halffE11DirectStoreIfS1_EfLi1ELi21ELi32ELi1ELb1EL9Algorithm0EEvT_T0_ll_param_2,
	.param .u64 _Z15SoftmaxWarpImplI10DirectLoadI6__halffE11DirectStoreIfS1_EfLi1ELi21ELi32ELi1ELb1EL9Algorithm0EEvT_T0_ll_param_3
)
{
	.reg .pred 	%p<56>;
	.reg .b16 	%rs<43>;
	.reg .b32 	%r<90>;
	.reg .b32 	%f<485>;
	.reg .b64 	%rd<49>;

	ld.param.u64 	%rd35, [_Z15SoftmaxWarpImplI10DirectLoadI6__halffE11DirectStoreIfS1_EfLi1ELi21ELi32ELi1ELb1EL9Algorithm0EEvT_T0_ll_param_1+8];
	ld.param.u64 	%rd34, [_Z15SoftmaxWarpImplI10DirectLoadI6__halffE11DirectStoreIfS1_EfLi1ELi21ELi32ELi1ELb1EL9Algorithm0EEvT_T0_ll_param_1];
	ld.param.u64 	%rd33, [_Z15SoftmaxWarpImplI10DirectLoadI6__halffE11DirectStoreIfS1_EfLi1ELi21ELi32ELi1ELb1EL9Algorithm0EEvT_T0_ll_param_0+8];
	ld.param.u64 	%rd32, [_Z15SoftmaxWarpImplI10DirectLoadI6__halffE11DirectStoreIfS1_EfLi1ELi21ELi32ELi1ELb1EL9Algorithm0EEvT_T0_ll_param_0];
	ld.param.u64 	%rd36, [_Z15SoftmaxWarpImplI10DirectLoadI6__halffE11DirectStoreIfS1_EfLi1ELi21ELi32ELi1ELb1EL9Algorithm0EEvT_T0_ll_param_2];
	ld.param.u64 	%rd37, [_Z15SoftmaxWarpImplI10DirectLoadI6__halffE11DirectStoreIfS1_EfLi1ELi21ELi32ELi1ELb1EL9Algorithm0EEvT_T0_ll_param_3];
	setp.lt.s64 	%p1, %rd37, 673;
	@%p1 bra 	$L__BB267_2;
	mov.u64 	%rd38, $str;
	cvta.global.u64 	%rd39, %rd38;
	mov.u64 	%rd40, $str$1;
	cvta.global.u64 	%rd41, %rd40;
	mov.u64 	%rd42, __unnamed_263;
	cvta.global.u64 	%rd43, %rd42;
	{ // callseq 262, 0
	.param .b64 param0;
	st.param.b64 	[param0], %rd39;
	.param .b64 param1;
	st.param.b64 	[param1], %rd41;
	.param .b32 param2;
	st.param.b32 	[param2], 358;
	.param .b64 param3;
	st.param.b64 	[param3], %rd43;
	.param .b64 param4;
	st.param.b64 	[param4], 1;
	call.uni 
	__assertfail, 
	(
	param0, 
	param1, 
	param2, 
	param3, 
	param4
	);
	} // callseq 262
$L__BB267_2:
	mov.u32 	%r2, %nctaid.x;
	mov.u32 	%r3, %ntid.y;
	mul.lo.s32 	%r1, %r2, %r3;
	mov.u32 	%r4, %ctaid.x;
	mov.u32 	%r5, %tid.y;
	mad.lo.s32 	%r6, %r4, %r3, %r5;
	cvt.s64.s32 	%rd48, %r6;
	setp.le.s64 	%p2, %rd36, %rd48;
	@%p2 bra 	$L__BB267_89;
	mov.u32 	%r7, %tid.x;
	cvt.u64.u32 	%rd4, %r7;
	add.s32 	%r8, %r7, 32;
	cvt.u64.u32 	%rd5, %r8;
	add.s32 	%r9, %r7, 64;
	cvt.u64.u32 	%rd6, %r9;
	add.s32 	%r10, %r7, 96;
	cvt.u64.u32 	%rd7, %r10;
	add.s32 	%r11, %r7, 128;
	cvt.u64.u32 	%rd8, %r11;
	add.s32 	%r12, %r7, 160;
	cvt.u64.u32 	%rd9, %r12;
	add.s32 	%r13, %r7, 192;
	cvt.u64.u32 	%rd10, %r13;
	add.s32 	%r14, %r7, 224;
	cvt.u64.u32 	%rd11, %r14;
	add.s32 	%r15, %r7, 256;
	cvt.u64.u32 	%rd12, %r15;
	add.s32 	%r16, %r7, 288;
	cvt.u64.u32 	%rd13, %r16;
	add.s32 	%r17, %r7, 320;
	cvt.u64.u32 	%rd14, %r17;
	add.s32 	%r18, %r7, 352;
	cvt.u64.u32 	%rd15, %r18;
	add.s32 	%r19, %r7, 384;
	cvt.u64.u32 	%rd16, %r19;
	add.s32 	%r20, %r7, 416;
	cvt.u64.u32 	%rd17, %r20;
	add.s32 	%r21, %r7, 448;
	cvt.u64.u32 	%rd18, %r21;
	add.s32 	%r22, %r7, 480;
	cvt.u64.u32 	%rd19, %r22;
	add.s32 	%r23, %r7, 512;
	cvt.u64.u32 	%rd20, %r23;
	add.s32 	%r24, %r7, 544;
	cvt.u64.u32 	%rd21, %r24;
	add.s32 	%r25, %r7, 576;
	cvt.u64.u32 	%rd22, %r25;
	add.s32 	%r26, %r7, 608;
	cvt.u64.u32 	%rd23, %r26;
	add.s32 	%r27, %r7, 640;
	cvt.u64.u32 	%rd24, %r27;
	cvta.to.global.u64 	%rd25, %rd34;
	cvta.to.global.u64 	%rd26, %rd32;
	cvt.s64.s32 	%rd27, %r1;
$L__BB267_4:
	setp.le.s64 	%p3, %rd37, %rd4;
	mad.lo.s64 	%rd44, %rd48, %rd33, %rd4;
	shl.b64 	%rd45, %rd44, 1;
	add.s64 	%rd29, %rd26, %rd45;
	mov.f32 	%f443, 0fFF800000;
	mov.f32 	%f446, %f443;
	@%p3 bra 	$L__BB267_6;
	ld.global.u16 	%rs1, [%rd29];
	// begin inline asm
	{  cvt.f32.f16 %f443, %rs1;}

	// end inline asm
	max.f32 	%f446, %f443, 0fFF800000;
$L__BB267_6:
	setp.le.s64 	%p4, %rd37, %rd5;
	mov.f32 	%f445, 0fFF800000;
	@%p4 bra 	$L__BB267_8;
	ld.global.u16 	%rs2, [%rd29+64];
	// begin inline asm
	{  cvt.f32.f16 %f445, %rs2;}

	// end inline asm
	max.f32 	%f446, %f446, %f445;
$L__BB267_8:
	setp.le.s64 	%p5, %rd37, %rd6;
	mov.f32 	%f447, 0fFF800000;
	@%p5 bra 	$L__BB267_10;
	ld.global.u16 	%rs3, [%rd29+128];
	// begin inline asm
	{  cvt.f32.f16 %f447, %rs3;}

	// end inline asm
	max.f32 	%f446, %f446, %f447;
$L__BB267_10:
	setp.le.s64 	%p6, %rd37, %rd7;
	mov.f32 	%f449, 0fFF800000;
	@%p6 bra 	$L__BB267_12;
	ld.global.u16 	%rs4, [%rd29+192];
	// begin inline asm
	{  cvt.f32.f16 %f449, %rs4;}

	// end inline asm
	max.f32 	%f446, %f446, %f449;
$L__BB267_12:
	setp.le.s64 	%p7, %rd37, %rd8;
	mov.f32 	%f451, 0fFF800000;
	@%p7 bra 	$L__BB267_14;
	ld.global.u16 	%rs5, [%rd29+256];
	// begin inline asm
	{  cvt.f32.f16 %f451, %rs5;}

	// end inline asm
	max.f32 	%f446, %f446, %f451;
$L__BB267_14:
	setp.le.s64 	%p8, %rd37, %rd9;
	mov.f32 	%f453, 0fFF800000;
	@%p8 bra 	$L__BB267_16;
	ld.global.u16 	%rs6, [%rd29+320];
	// begin inline asm
	{  cvt.f32.f16 %f453, %rs6;}

	// end inline asm
	max.f32 	%f446, %f446, %f453;
$L__BB267_16:
	setp.le.s64 	%p9, %rd37, %rd10;
	mov.f32 	%f455, 0fFF800000;
	@%p9 bra 	$L__BB267_18;
	ld.global.u16 	%rs7, [%rd29+384];
	// begin inline asm
	{  cvt.f32.f16 %f455, %rs7;}

	// end inline asm
	max.f32 	%f446, %f446, %f455;
$L__BB267_18:
	setp.le.s64 	%p10, %rd37, %rd11;
	mov.f32 	%f457, 0fFF800000;
	@%p10 bra 	$L__BB267_20;
	ld.global.u16 	%rs8, [%rd29+448];
	// begin inline asm
	{  cvt.f32.f16 %f457, %rs8;}

	// end inline asm
	max.f32 	%f446, %f446, %f457;
$L__BB267_20:
	setp.le.s64 	%p11, %rd37, %rd12;
	mov.f32 	%f459, 0fFF800000;
	@%p11 bra 	$L__BB267_22;
	ld.global.u16 	%rs9, [%rd29+512];
	// begin inline asm
	{  cvt.f32.f16 %f459, %rs9;}

	// end inline asm
	max.f32 	%f446, %f446, %f459;
$L__BB267_22:
	setp.le.s64 	%p12, %rd37, %rd13;
	mov.f32 	%f461, 0fFF800000;
	@%p12 bra 	$L__BB267_24;
	ld.global.u16 	%rs10, [%rd29+576];
	// begin inline asm
	{  cvt.f32.f16 %f461, %rs10;}

	// end inline asm
	max.f32 	%f446, %f446, %f461;
$L__BB267_24:
	setp.le.s64 	%p13, %rd37, %rd14;
	mov.f32 	%f463, 0fFF800000;
	@%p13 bra 	$L__BB267_26;
	ld.global.u16 	%rs11, [%rd29+640];
	// begin inline asm
	{  cvt.f32.f16 %f463, %rs11;}

	// end inline asm
	max.f32 	%f446, %f446, %f463;
$L__BB267_26:
	setp.le.s64 	%p14, %rd37, %rd15;
	mov.f32 	%f465, 0fFF800000;
	@%p14 bra 	$L__BB267_28;
	ld.global.u16 	%rs12, [%rd29+704];
	// begin inline asm
	{  cvt.f32.f16 %f465, %rs12;}

	// end inline asm
	max.f32 	%f446, %f446, %f465;
$L__BB267_28:
	setp.le.s64 	%p15, %rd37, %rd16;
	mov.f32 	%f467, 0fFF800000;
	@%p15 bra 	$L__BB267_30;
	ld.global.u16 	%rs13, [%rd29+768];
	// begin inline asm
	{  cvt.f32.f16 %f467, %rs13;}

	// end inline asm
	max.f32 	%f446, %f446, %f467;
$L__BB267_30:
	setp.le.s64 	%p16, %rd37, %rd17;
	mov.f32 	%f469, 0fFF800000;
	@%p16 bra 	$L__BB267_32;
	ld.global.u16 	%rs14, [%rd29+832];
	// begin inline asm
	{  cvt.f32.f16 %f469, %rs14;}

	// end inline asm
	max.f32 	%f446, %f446, %f469;
$L__BB267_32:
	setp.le.s64 	%p17, %rd37, %rd18;
	mov.f32 	%f471, 0fFF800000;
	@%p17 bra 	$L__BB267_34;
	ld.global.u16 	%rs15, [%rd29+896];
	// begin inline asm
	{  cvt.f32.f16 %f471, %rs15;}

	// end inline asm
	max.f32 	%f446, %f446, %f471;
$L__BB267_34:
	setp.le.s64 	%p18, %rd37, %rd19;
	mov.f32 	%f473, 0fFF800000;
	@%p18 bra 	$L__BB267_36;
	ld.global.u16 	%rs16, [%rd29+960];
	// begin inline asm
	{  cvt.f32.f16 %f473, %rs16;}

	// end inline asm
	max.f32 	%f446, %f446, %f473;
$L__BB267_36:
	setp.le.s64 	%p19, %rd37, %rd20;
	mov.f32 	%f475, 0fFF800000;
	@%p19 bra 	$L__BB267_38;
	ld.global.u16 	%rs17, [%rd29+1024];
	// begin inline asm
	{  cvt.f32.f16 %f475, %rs17;}

	// end inline asm
	max.f32 	%f446, %f446, %f475;
$L__BB267_38:
	setp.le.s64 	%p20, %rd37, %rd21;
	mov.f32 	%f477, 0fFF800000;
	@%p20 bra 	$L__BB267_40;
	ld.global.u16 	%rs18, [%rd29+1088];
	// begin inline asm
	{  cvt.f32.f16 %f477, %rs18;}

	// end inline asm
	max.f32 	%f446, %f446, %f477;
$L__BB267_40:
	setp.le.s64 	%p21, %rd37, %rd22;
	mov.f32 	%f479, 0fFF800000;
	@%p21 bra 	$L__BB267_42;
	ld.global.u16 	%rs19, [%rd29+1152];
	// begin inline asm
	{  cvt.f32.f16 %f479, %rs19;}

	// end inline asm
	max.f32 	%f446, %f446, %f479;
$L__BB267_42:
	setp.le.s64 	%p22, %rd37, %rd23;
	mov.f32 	%f481, 0fFF800000;
	@%p22 bra 	$L__BB267_44;
	ld.global.u16 	%rs20, [%rd29+1216];
	// begin inline asm
	{  cvt.f32.f16 %f481, %rs20;}

	// end inline asm
	max.f32 	%f446, %f446, %f481;
$L__BB267_44:
	setp.le.s64 	%p23, %rd37, %rd24;
	mov.f32 	%f483, 0fFF800000;
	@%p23 bra 	$L__BB267_46;
	ld.global.u16 	%rs21, [%rd29+1280];
	// begin inline asm
	{  cvt.f32.f16 %f483, %rs21;}

	// end inline asm
	max.f32 	%f446, %f446, %f483;
$L__BB267_46:
	setp.le.s64 	%p24, %rd37, %rd4;
	mov.b32 	%r28, %f446;
	shfl.sync.bfly.b32	%r29|%p25, %r28, 16, 31, -1;
	mov.b32 	%f148, %r29;
	max.f32 	%f149, %f446, %f148;
	mov.b32 	%r30, %f149;
	shfl.sync.bfly.b32	%r31|%p26, %r30, 8, 31, -1;
	mov.b32 	%f150, %r31;
	max.f32 	%f151, %f149, %f150;
	mov.b32 	%r32, %f151;
	shfl.sync.bfly.b32	%r33|%p27, %r32, 4, 31, -1;
	mov.b32 	%f152, %r33;
	max.f32 	%f153, %f151, %f152;
	mov.b32 	%r34, %f153;
	shfl.sync.bfly.b32	%r35|%p28, %r34, 2, 31, -1;
	mov.b32 	%f154, %r35;
	max.f32 	%f155, %f153, %f154;
	mov.b32 	%r36, %f155;
	shfl.sync.bfly.b32	%r37|%p29, %r36, 1, 31, -1;
	mov.b32 	%f156, %r37;
	max.f32 	%f157, %f155, %f156;
	sub.f32 	%f158, %f443, %f157;
	fma.rn.f32 	%f159, %f158, 0f3BBB989D, 0f3F000000;
	cvt.sat.f32.f32 	%f160, %f159;
	mov.f32 	%f161, 0f4B400001;
	mov.f32 	%f162, 0f437C0000;
	fma.rm.f32 	%f163, %f160, %f162, %f161;
	add.f32 	%f164, %f163, 0fCB40007F;
	neg.f32 	%f165, %f164;
	fma.rn.f32 	%f166, %f158, 0f3FB8AA3B, %f165;
	fma.rn.f32 	%f167, %f158, 0f32A57060, %f166;
	mov.b32 	%r38, %f163;
	shl.b32 	%r39, %r38, 23;
	mov.b32 	%f168, %r39;
	ex2.approx.ftz.f32 	%f169, %f167;
	mul.f32 	%f170, %f169, %f168;
	add.f32 	%f171, %f170, 0f00000000;
	sub.f32 	%f172, %f445, %f157;
	fma.rn.f32 	%f173, %f172, 0f3BBB989D, 0f3F000000;
	cvt.sat.f32.f32 	%f174, %f173;
	fma.rm.f32 	%f175, %f174, %f162, %f161;
	add.f32 	%f176, %f175, 0fCB40007F;
	neg.f32 	%f177, %f176;
	fma.rn.f32 	%f178, %f172, 0f3FB8AA3B, %f177;
	fma.rn.f32 	%f179, %f172, 0f32A57060, %f178;
	mov.b32 	%r40, %f175;
	shl.b32 	%r41, %r40, 23;
	mov.b32 	%f180, %r41;
	ex2.approx.ftz.f32 	%f181, %f179;
	mul.f32 	%f182, %f181, %f180;
	add.f32 	%f183, %f171, %f182;
	sub.f32 	%f184, %f447, %f157;
	fma.rn.f32 	%f185, %f184, 0f3BBB989D, 0f3F000000;
	cvt.sat.f32.f32 	%f186, %f185;
	fma.rm.f32 	%f187, %f186, %f162, %f161;
	add.f32 	%f188, %f187, 0fCB40007F;
	neg.f32 	%f189, %f188;
	fma.rn.f32 	%f190, %f184, 0f3FB8AA3B, %f189;
	fma.rn.f32 	%f191, %f184, 0f32A57060, %f190;
	mov.b32 	%r42, %f187;
	shl.b32 	%r43, %r42, 23;
	mov.b32 	%f192, %r43;
	ex2.approx.ftz.f32 	%f193, %f191;
	mul.f32 	%f194, %f193, %f192;
	add.f32 	%f195, %f183, %f194;
	sub.f32 	%f196, %f449, %f157;
	fma.rn.f32 	%f197, %f196, 0f3BBB989D, 0f3F000000;
	cvt.sat.f32.f32 	%f198, %f197;
	fma.rm.f32 	%f199, %f198, %f162, %f161;
	add.f32 	%f200, %f199, 0fCB40007F;
	neg.f32 	%f201, %f200;
	fma.rn.f32 	%f202, %f196, 0f3FB8AA3B, %f201;
	fma.rn.f32 	%f203, %f196, 0f32A57060, %f202;
	mov.b32 	%r44, %f199;
	shl.b32 	%r45, %r44, 23;
	mov.b32 	%f204, %r45;
	ex2.approx.ftz.f32 	%f205, %f203;
	mul.f32 	%f206, %f205, %f204;
	add.f32 	%f207, %f195, %f206;
	sub.f32 	%f208, %f451, %f157;
	fma.rn.f32 	%f209, %f208, 0f3BBB989D, 0f3F000000;
	cvt.sat.f32.f32 	%f210, %f209;
	fma.rm.f32 	%f211, %f210, %f162, %f161;
	add.f32 	%f212, %f211, 0fCB40007F;
	neg.f32 	%f213, %f212;
	fma.rn.f32 	%f214, %f208, 0f3FB8AA3B, %f213;
	fma.rn.f32 	%f215, %f208, 0f32A57060, %f214;
	mov.b32 	%r46, %f211;
	shl.b32 	%r47, %r46, 23;
	mov.b32 	%f216, %r47;
	ex2.approx.ftz.f32 	%f217, %f215;
	mul.f32 	%f218, %f217, %f216;
	add.f32 	%f219, %f207, %f218;
	sub.f32 	%f220, %f453, %f157;
	fma.rn.f32 	%f221, %f220, 0f3BBB989D, 0f3F000000;
	cvt.sat.f32.f32 	%f222, %f221;
	fma.rm.f32 	%f223, %f222, %f162, %f161;
	add.f32 	%f224, %f223, 0fCB40007F;
	neg.f32 	%f225, %f224;
	fma.rn.f32 	%f226, %f220, 0f3FB8AA3B, %f225;
	fma.rn.f32 	%f227, %f220, 0f32A57060, %f226;
	mov.b32 	%r48, %f223;
	shl.b32 	%r49, %r48, 23;
	mov.b32 	%f228, %r49;
	ex2.approx.ftz.f32 	%f229, %f227;
	mul.f32 	%f230, %f229, %f228;
	add.f32 	%f231, %f219, %f230;
	sub.f32 	%f232, %f455, %f157;
	fma.rn.f32 	%f233, %f232, 0f3BBB989D, 0f3F000000;
	cvt.sat.f32.f32 	%f234, %f233;
	fma.rm.f32 	%f235, %f234, %f162, %f161;
	add.f32 	%f236, %f235, 0fCB40007F;
	neg.f32 	%f237, %f236;
	fma.rn.f32 	%f238, %f232, 0f3FB8AA3B, %f237;
	fma.rn.f32 	%f239, %f232, 0f32A57060, %f238;
	mov.b32 	%r50, %f235;
	shl.b32 	%r51, %r50, 23;
	mov.b32 	%f240, %r51;
	ex2.approx.ftz.f32 	%f241, %f239;
	mul.f32 	%f242, %f241, %f240;
	add.f32 	%f243, %f231, %f242;
	sub.f32 	%f244, %f457, %f157;
	fma.rn.f32 	%f245, %f244, 0f3BBB989D, 0f3F000000;
	cvt.sat.f32.f32 	%f246, %f245;
	fma.rm.f32 	%f247, %f246, %f162, %f161;
	add.f32 	%f248, %f247, 0fCB40007F;
	neg.f32 	%f249, %f248;
	fma.rn.f32 	%f250, %f244, 0f3FB8AA3B, %f249;
	fma.rn.f32 	%f251, %f244, 0f32A57060, %f250;
	mov.b32 	%r52, %f247;
	shl.b32 	%r53, %r52, 23;
	mov.b32 	%f252, %r53;
	ex2.approx.ftz.f32 	%f253, %f251;
	mul.f32 	%f254, %f253, %f252;
	add.f32 	%f255, %f243, %f254;
	sub.f32 	%f256, %f459, %f157;
	fma.rn.f32 	%f257, %f256, 0f3BBB989D, 0f3F000000;
	cvt.sat.f32.f32 	%f258, %f257;
	fma.rm.f32 	%f259, %f258, %f162, %f161;
	add.f32 	%f260, %f259, 0fCB40007F;
	neg.f32 	%f261, %f260;
	fma.rn.f32 	%f262, %f256, 0f3FB8AA3B, %f261;
	fma.rn.f32 	%f263, %f256, 0f32A57060, %f262;
	mov.b32 	%r54, %f259;
	shl.b32 	%r55, %r54, 23;
	mov.b32 	%f264, %r55;
	ex2.approx.ftz.f32 	%f265, %f263;
	mul.f32 	%f266, %f265, %f264;
	add.f32 	%f267, %f255, %f266;
	sub.f32 	%f268, %f461, %f157;
	fma.rn.f32 	%f269, %f268, 0f3BBB989D, 0f3F000000;
	cvt.sat.f32.f32 	%f270, %f269;
	fma.rm.f32 	%f271, %f270, %f162, %f161;
	add.f32 	%f272, %f271, 0fCB40007F;
	neg.f32 	%f273, %f272;
	fma.rn.f32 	%f274, %f268, 0f3FB8AA3B, %f273;
	fma.rn.f32 	%f275, %f268, 0f32A57060, %f274;
	mov.b32 	%r56, %f271;
	shl.b32 	%r57, %r56, 23;
	mov.b32 	%f276, %r57;
	ex2.approx.ftz.f32 	%f277, %f275;
	mul.f32 	%f278, %f277, %f276;
	add.f32 	%f279, %f267, %f278;
	sub.f32 	%f280, %f463, %f157;
	fma.rn.f32 	%f281, %f280, 0f3BBB989D, 0f3F000000;
	cvt.sat.f32.f32 	%f282, %f281;
	fma.rm.f32 	%f283, %f282, %f162, %f161;
	add.f32 	%f284, %f283, 0fCB40007F;
	neg.f32 	%f285, %f284;
	fma.rn.f32 	%f286, %f280, 0f3FB8AA3B, %f285;
	fma.rn.f32 	%f287, %f280, 0f32A57060, %f286;
	mov.b32 	%r58, %f283;
	shl.b32 	%r59, %r58, 23;
	mov.b32 	%f288, %r59;
	ex2.approx.ftz.f32 	%f289, %f287;
	mul.f32 	%f290, %f289, %f288;
	add.f32 	%f291, %f279, %f290;
	sub.f32 	%f292, %f465, %f157;
	fma.rn.f32 	%f293, %f292, 0f3BBB989D, 0f3F000000;
	cvt.sat.f32.f32 	%f294, %f293;
	fma.rm.f32 	%f295, %f294, %f162, %f161;
	add.f32 	%f296, %f295, 0fCB40007F;
	neg.f32 	%f297, %f296;
	fma.rn.f32 	%f298, %f292, 0f3FB8AA3B, %f297;
	fma.rn.f32 	%f299, %f292, 0f32A57060, %f298;
	mov.b32 	%r60, %f295;
	shl.b32 	%r61, %r60, 23;
	mov.b32 	%f300, %r61;
	ex2.approx.ftz.f32 	%f301, %f299;
	mul.f32 	%f302, %f301, %f300;
	add.f32 	%f303, %f291, %f302;
	sub.f32 	%f304, %f467, %f157;
	fma.rn.f32 	%f305, %f304, 0f3BBB989D, 0f3F000000;
	cvt.sat.f32.f32 	%f306, %f305;
	fma.rm.f32 	%f307, %f306, %f162, %f161;
	add.f32 	%f308, %f307, 0fCB40007F;
	neg.f32 	%f309, %f308;
	fma.rn.f32 	%f310, %f304, 0f3FB8AA3B, %f309;
	fma.rn.f32 	%f311, %f304, 0f32A57060, %f310;
	mov.b32 	%r62, %f307;
	shl.b32 	%r63, %r62, 23;
	mov.b32 	%f312, %r63;
	ex2.approx.ftz.f32 	%f313, %f311;
	mul.f32 	%f314, %f313, %f312;
	add.f32 	%f315, %f303, %f314;
	sub.f32 	%f316, %f469, %f157;
	fma.rn.f32 	%f317, %f316, 0f3BBB989D, 0f3F000000;
	cvt.sat.f32.f32 	%f318, %f317;
	fma.rm.f32 	%f319, %f318, %f162, %f161;
	add.f32 	%f320, %f319, 0fCB40007F;
	neg.f32 	%f321, %f320;
	fma.rn.f32 	%f322, %f316, 0f3FB8AA3B, %f321;
	fma.rn.f32 	%f323, %f316, 0f32A57060, %f322;
	mov.b32 	%r64, %f319;
	shl.b32 	%r65, %r64, 23;
	mov.b32 	%f324, %r65;
	ex2.approx.ftz.f32 	%f325, %f323;
	mul.f32 	%f326, %f325, %f324;
	add.f32 	%f327, %f315, %f326;
	sub.f32 	%f328, %f471, %f157;
	fma.rn.f32 	%f329, %f328, 0f3BBB989D, 0f3F000000;
	cvt.sat.f32.f32 	%f330, %f329;
	fma.rm.f32 	%f331, %f330, %f162, %f161;
	add.f32 	%f332, %f331, 0fCB40007F;
	neg.f32 	%f333, %f332;
	fma.rn.f32 	%f334, %f328, 0f3FB8AA3B, %f333;
	fma.rn.f32 	%f335, %f328, 0f32A57060, %f334;
	mov.b32 	%r66, %f331;
	shl.b32 	%r67, %r66, 23;
	mov.b32 	%f336, %r67;
	ex2.approx.ftz.f32 	%f337, %f335;
	mul.f32 	%f338, %f337, %f336;
	add.f32 	%f339, %f327, %f338;
	sub.f32 	%f340, %f473, %f157;
	fma.rn.f32 	%f341, %f340, 0f3BBB989D, 0f3F000000;
	cvt.sat.f32.f32 	%f342, %f341;
	fma.rm.f32 	%f343, %f342, %f162, %f161;
	add.f32 	%f344, %f343, 0fCB40007F;
	neg.f32 	%f345, %f344;
	fma.rn.f32 	%f346, %f340, 0f3FB8AA3B, %f345;
	fma.rn.f32 	%f347, %f340, 0f32A57060, %f346;
	mov.b32 	%r68, %f343;
	shl.b32 	%r69, %r68, 23;
	mov.b32 	%f348, %r69;
	ex2.approx.ftz.f32 	%f349, %f347;
	mul.f32 	%f350, %f349, %f348;
	add.f32 	%f351, %f339, %f350;
	sub.f32 	%f352, %f475, %f157;
	fma.rn.f32 	%f353, %f352, 0f3BBB989D, 0f3F000000;
	cvt.sat.f32.f32 	%f354, %f353;
	fma.rm.f32 	%f355, %f354, %f162, %f161;
	add.f32 	%f356, %f355, 0fCB40007F;
	neg.f32 	%f357, %f356;
	fma.rn.f32 	%f358, %f352, 0f3FB8AA3B, %f357;
	fma.rn.f32 	%f359, %f352, 0f32A57060, %f358;
	mov.b32 	%r70, %f355;
	shl.b32 	%r71, %r70, 23;
	mov.b32 	%f360, %r71;
	ex2.approx.ftz.f32 	%f361, %f359;
	mul.f32 	%f362, %f361, %f360;
	add.f32 	%f363, %f351, %f362;
	sub.f32 	%f364, %f477, %f157;
	fma.rn.f32 	%f365, %f364, 0f3BBB989D, 0f3F000000;
	cvt.sat.f32.f32 	%f366, %f365;
	fma.rm.f32 	%f367, %f366, %f162, %f161;
	add.f32 	%f368, %f367, 0fCB40007F;
	neg.f32 	%f369, %f368;
	fma.rn.f32 	%f370, %f364, 0f3FB8AA3B, %f369;
	fma.rn.f32 	%f371, %f364, 0f32A57060, %f370;
	mov.b32 	%r72, %f367;
	shl.b32 	%r73, %r72, 23;
	mov.b32 	%f372, %r73;
	ex2.approx.ftz.f32 	%f373, %f371;
	mul.f32 	%f374, %f373, %f372;
	add.f32 	%f375, %f363, %f374;
	sub.f32 	%f376, %f479, %f157;
	fma.rn.f32 	%f377, %f376, 0f3BBB989D, 0f3F000000;
	cvt.sat.f32.f32 	%f378, %f377;
	fma.rm.f32 	%f379, %f378, %f162, %f161;
	add.f32 	%f380, %f379, 0fCB40007F;
	neg.f32 	%f381, %f380;
	fma.rn.f32 	%f382, %f376, 0f3FB8AA3B, %f381;
	fma.rn.f32 	%f383, %f376, 0f32A57060, %f382;
	mov.b32 	%r74, %f379;
	shl.b32 	%r75, %r74, 23;
	mov.b32 	%f384, %r75;
	ex2.approx.ftz.f32 	%f385, %f383;
	mul.f32 	%f386, %f385, %f384;
	add.f32 	%f387, %f375, %f386;
	sub.f32 	%f388, %f481, %f157;
	fma.rn.f32 	%f389, %f388, 0f3BBB989D, 0f3F000000;
	cvt.sat.f32.f32 	%f390, %f389;
	fma.rm.f32 	%f391, %f390, %f162, %f161;
	add.f32 	%f392, %f391, 0fCB40007F;
	neg.f32 	%f393, %f392;
	fma.rn.f32 	%f394, %f388, 0f3FB8AA3B, %f393;
	fma.rn.f32 	%f395, %f388, 0f32A57060, %f394;
	mov.b32 	%r76, %f391;
	shl.b32 	%r77, %r76, 23;
	mov.b32 	%f396, %r77;
	ex2.approx.ftz.f32 	%f397, %f395;
	mul.f32 	%f398, %f397, %f396;
	add.f32 	%f399, %f387, %f398;
	sub.f32 	%f400, %f483, %f157;
	fma.rn.f32 	%f401, %f400, 0f3BBB989D, 0f3F000000;
	cvt.sat.f32.f32 	%f402, %f401;
	fma.rm.f32 	%f403, %f402, %f162, %f161;
	add.f32 	%f404, %f403, 0fCB40007F;
	neg.f32 	%f405, %f404;
	fma.rn.f32 	%f406, %f400, 0f3FB8AA3B, %f405;
	fma.rn.f32 	%f407, %f400, 0f32A57060, %f406;
	mov.b32 	%r78, %f403;
	shl.b32 	%r79, %r78, 23;
	mov.b32 	%f408, %r79;
	ex2.approx.ftz.f32 	%f409, %f407;
	mul.f32 	%f410, %f409, %f408;
	add.f32 	%f411, %f399, %f410;
	mov.b32 	%r80, %f411;
	shfl.sync.bfly.b32	%r81|%p30, %r80, 16, 31, -1;
	mov.b32 	%f412, %r81;
	add.f32 	%f413, %f411, %f412;
	mov.b32 	%r82, %f413;
	shfl.sync.bfly.b32	%r83|%p31, %r82, 8, 31, -1;
	mov.b32 	%f414, %r83;
	add.f32 	%f415, %f413, %f414;
	mov.b32 	%r84, %f415;
	shfl.sync.bfly.b32	%r85|%p32, %r84, 4, 31, -1;
	mov.b32 	%f416, %r85;
	add.f32 	%f417, %f415, %f416;
	mov.b32 	%r86, %f417;
	shfl.sync.bfly.b32	%r87|%p33, %r86, 2, 31, -1;
	mov.b32 	%f418, %r87;
	add.f32 	%f419, %f417, %f418;
	mov.b32 	%r88, %f419;
	shfl.sync.bfly.b32	%r89|%p34, %r88, 1, 31, -1;
	mov.b32 	%f420, %r89;
	add.f32 	%f421, %f419, %f420;
	div.rn.f32 	%f85, %f170, %f421;
	div.rn.f32 	%f86, %f182, %f421;
	div.rn.f32 	%f87, %f194, %f421;
	div.rn.f32 	%f88, %f206, %f421;
	div.rn.f32 	%f89, %f218, %f421;
	div.rn.f32 	%f90, %f230, %f421;
	div.rn.f32 	%f91, %f242, %f421;
	div.rn.f32 	%f92, %f254, %f421;
	div.rn.f32 	%f93, %f266, %f421;
	div.rn.f32 	%f94, %f278, %f421;
	div.rn.f32 	%f95, %f290, %f421;
	div.rn.f32 	%f96, %f302, %f421;
	div.rn.f32 	%f97, %f314, %f421;
	div.rn.f32 	%f98, %f326, %f421;
	div.rn.f32 	%f99, %f338, %f421;
	div.rn.f32 	%f100, %f350, %f421;
	div.rn.f32 	%f101, %f362, %f421;
	div.rn.f32 	%f102, %f374, %f421;
	div.rn.f32 	%f103, %f386, %f421;
	div.rn.f32 	%f104, %f398, %f421;
	div.rn.f32 	%f105, %f410, %f421;
	mad.lo.s64 	%rd46, %rd48, %rd35, %rd4;
	shl.b64 	%rd47, %rd46, 1;
	add.s64 	%rd30, %rd25, %rd47;
	@%p24 bra 	$L__BB267_48;
	// begin inline asm
	{  cvt.rn.f16.f32 %rs22, %f85;}

	// end inline asm
	st.global.u16 	[%rd30], %rs22;
$L__BB267_48:
	setp.le.s64 	%p35, %rd37, %rd5;
	@%p35 bra 	$L__BB267_50;
	// begin inline asm
	{  cvt.rn.f16.f32 %rs23, %f86;}

	// end inline asm
	st.global.u16 	[%rd30+64], %rs23;
$L__BB267_50:
	setp.le.s64 	%p36, %rd37, %rd6;
	@%p36 bra 	$L__BB267_52;
	// begin inline asm
	{  cvt.rn.f16.f32 %rs24, %f87;}

	// end inline asm
	st.global.u16 	[%rd30+128], %rs24;
$L__BB267_52:
	setp.le.s64 	%p37, %rd37, %rd7;
	@%p37 bra 	$L__BB267_54;
	// begin inline asm
	{  cvt.rn.f16.f32 %rs25, %f88;}

	// end inline asm
	st.global.u16 	[%rd30+192], %rs25;
$L__BB267_54:
	setp.le.s64 	%p38, %rd37, %rd8;
	@%p38 bra 	$L__BB267_56;
	// begin inline asm
	{  cvt.rn.f16.f32 %rs26, %f89;}

	// end inline asm
	st.global.u16 	[%rd30+256], %rs26;
$L__BB267_56:
	setp.le.s64 	%p39, %rd37, %rd9;
	@%p39 bra 	$L__BB267_58;
	// begin inline asm
	{  cvt.rn.f16.f32 %rs27, %f90;}

	// end inline asm
	st.global.u16 	[%rd30+320], %rs27;
$L__BB267_58:
	setp.le.s64 	%p40, %rd37, %rd10;
	@%p40 bra 	$L__BB267_60;
	// begin inline asm
	{  cvt.rn.f16.f32 %rs28, %f91;}

	// end inline asm
	st.global.u16 	[%rd30+384], %rs28;
$L__BB267_60:
	setp.le.s64 	%p41, %rd37, %rd11;
	@%p41 bra 	$L__BB267_62;
	// begin inline asm
	{  cvt.rn.f16.f32 %rs29, %f92;}

	// end inline asm
	st.global.u16 	[%rd30+448], %rs29;
$L__BB267_62:
	setp.le.s64 	%p42, %rd37, %rd12;
	@%p42 bra 	$L__BB267_64;
	// begin inline asm
	{  cvt.rn.f16.f32 %rs30, %f93;}

	// end inline asm
	st.global.u16 	[%rd30+512], %rs30;
$L__BB267_64:
	setp.le.s64 	%p43, %rd37, %rd13;
	@%p43 bra 	$L__BB267_66;
	// begin inline asm
	{  cvt.rn.f16.f32 %rs31, %f94;}

	// end inline asm
	st.global.u16 	[%rd30+576], %rs31;
$L__BB267_66:
	setp.le.s64 	%p44, %rd37, %rd14;
	@%p44 bra 	$L__BB267_68;
	// begin inline asm
	{  cvt.rn.f16.f32 %rs32, %f95;}

	// end inline asm
	st.global.u16 	[%rd30+640], %rs32;
$L__BB267_68:
	setp.le.s64 	%p45, %rd37, %rd15;
	@%p45 bra 	$L__BB267_70;
	// begin inline asm
	{  cvt.rn.f16.f32 %rs33, %f96;}

	// end inline asm
	st.global.u16 	[%rd30+704], %rs33;
$L__BB267_70:
	setp.le.s64 	%p46, %rd37, %rd16;
	@%p46 bra 	$L__BB267_72;
	// begin inline asm
	{  cvt.rn.f16.f32 %rs34, %f97;}

	// end inline asm
	st.global.u16 	[%rd30+768], %rs34;
$L__BB267_72:
	setp.le.s64 	%p47, %rd37, %rd17;
	@%p47 bra 	$L__BB267_74;
	// begin inline asm
	{  cvt.rn.f16.f32 %rs35, %f98;}

	// end inline asm
	st.global.u16 	[%rd30+832], %rs35;
$L__BB267_74:
	setp.le.s64 	%p48, %rd37, %rd18;
	@%p48 bra 	$L__BB267_76;
	// begin inline asm
	{  cvt.rn.f16.f32 %rs36, %f99;}

	// end inline asm
	st.global.u16 	[%rd30+896], %rs36;
$L__BB267_76:
	setp.le.s64 	%p49, %rd37, %rd19;
	@%p49 bra 	$L__BB267_78;
	// begin inline asm
	{  cvt.rn.f16.f32 %rs37, %f100;}

	// end inline asm
	st.global.u16 	[%rd30+960], %rs37;
$L__BB267_78:
	setp.le.s64 	%p50, %rd37, %rd20;
	@%p50 bra 	$L__BB267_80;
	// begin inline asm
	{  cvt.rn.f16.f32 %rs38, %f101;}

	// end inline asm
	st.global.u16 	[%rd30+1024], %rs38;
$L__BB267_80:
	setp.le.s64 	%p51, %rd37, %rd21;
	@%p51 bra 	$L__BB267_82;
	// begin inline asm
	{  cvt.rn.f16.f32 %rs39, %f102;}

	// end inline asm
	st.global.u16 	[%rd30+1088], %rs39;
$L__BB267_82:
	setp.le.s64 	%p52, %rd37, %rd22;
	@%p52 bra 	$L__BB267_84;
	// begin inline asm
	{  cvt.rn.f16.f32 %rs40, %f103;}

	// end inline asm
	st.global.u16 	[%rd30+1152], %rs40;
$L__BB267_84:
	setp.le.s64 	%p53, %rd37, %rd23;
	@%p53 bra 	$L__BB267_86;
	// begin inline asm
	{  cvt.rn.f16.f32 %rs41, %f104;}

	// end inline asm
	st.global.u16 	[%rd30+1216], %rs41;
$L__BB267_86:
	setp.le.s64 	%p54, %rd37, %rd24;
	@%p54 bra 	$L__BB267_88;
	// begin inline asm
	{  cvt.rn.f16.f32 %rs42, %f105;}

	// end inline asm
	st.global.u16 	[%rd30+1280], %rs42;
$L__BB267_88:
	add.s64 	%rd48, %rd48, %rd27;
	setp.lt.s64 	%p55, %rd48, %rd36;
	@%p55 bra 	$L__BB267_4;
$L__BB267_89:
	ret;

}
	// .globl	_Z15SoftmaxWarpImplI10DirectLoadI6__halffE11DirectStoreIfS1_EfLi1ELi22ELi32ELi1ELb0EL9Algorithm0EEvT_T0_ll
.visible .entry _Z15SoftmaxWarpImplI10DirectLoadI6__halffE11DirectStoreIfS1_EfLi1ELi22ELi32ELi1ELb0EL9Algorithm0EEvT_T0_ll(
	.param .align 8 .b8 _Z15SoftmaxWarpImplI10DirectLoadI6__halffE11DirectStoreIfS1_EfLi1ELi22ELi32ELi1ELb0EL9Algorithm0EEvT_T0_ll_param_0[16],
	.param .align 8 .b8 _Z15SoftmaxWarpImplI10DirectLoadI6__halffE11DirectStoreIfS1_EfLi1ELi22ELi32ELi1ELb0EL9Algorithm0EEvT_T0_ll_param_1[16],
	.param .u64 _Z15SoftmaxWarpImplI10DirectLoadI6__halffE11DirectStoreIfS1_EfLi1ELi22ELi32ELi1ELb0EL9Algorithm0EEvT_T0_ll_param_2,
	.param .u64 _Z15SoftmaxWarpImplI10DirectLoadI6__halffE11DirectStoreIfS1_EfLi1ELi22ELi32ELi1ELb0EL9Algorithm0EEvT_T0_ll_param_3
)
{
	.reg .pred 	%p<14>;
	.reg .b16 	%rs<45>;
	.reg .b32 	%r<72>;
	.reg .b32 	%f<353>;
	.reg .b64 	%rd<29>;

	ld.param.u64 	%rd13, [_Z15SoftmaxWarpImplI10DirectLoadI6__halffE11DirectStoreIfS1_EfLi1ELi22ELi32ELi1ELb0EL9Algorithm0EEvT_T0_ll_param_1+8];
	ld.param.u64 	%rd12, [_Z15SoftmaxWarpImplI10DirectLoadI6__halffE11DirectStoreIfS1_EfLi1ELi22ELi32ELi1ELb0EL9Algorithm0EEvT_T0_ll_param_1];
	ld.param.u64 	%rd11, [_Z15SoftmaxWarpImplI10DirectLoadI6__halffE11DirectStoreIfS1_EfLi1ELi22ELi32ELi1ELb0EL9Algorithm0EEvT_T0_ll_param_0+8];
	ld.param.u64 	%rd10, [_Z15SoftmaxWarpImplI10DirectLoadI6__halffE11DirectStoreIfS1_EfLi1ELi22ELi32ELi1ELb0EL9Algorithm0EEvT_T0_ll_param_0];
	ld.param.u64 	%rd14, [_Z15SoftmaxWarpImplI10DirectLoadI6__halffE11DirectStoreIfS1_EfLi1ELi22ELi32ELi1ELb0EL9Algorithm0EEvT_T0_ll_param_2];
	ld.param.u64 	%rd15, [_Z15SoftmaxWarpImplI10DirectLoadI6__halffE11DirectStoreIfS1_EfLi1ELi22ELi32ELi1ELb0EL9Algorithm0EEvT_T0_ll_param_3];
	setp.lt.s64 	%p1, %rd15, 705;
	@%p1 bra 	$L__BB268_2;
	mov.u64 	%rd16, $str;
	cvta.global.u64 	%rd17, %rd16;
	mov.u64 	%rd18, $str$1;
	cvta.global.u64 	%rd19, %rd18;
	mov.u64 	%rd20, __unnamed_264;
	cvta.global.u64 	%rd21, %rd20;
	{ // callseq 263, 0
	.param .b64 param0;
	st.param.b64 	[param0], %rd17;
	.param .b64 param1;
	st.param.b64 	[param1], %rd19;
	.param .b32 param2;
	st.param.b32 	[param2], 358;
	.param .b64 param3;
	st.param.b64 	[param3], %rd21;
	.param .b64 param4;
	st.param.b64 	[param4], 1;
	call.uni 
	__assertfail, 
	(
	param0, 
	param1, 
	param2, 
	param3, 
	param4
	);
	} // callseq 263
$L__BB268_2:
	mov.u32 	%r2, %nctaid.x;
	mov.u32 	%r3, %ntid.y;
	mul.lo.s32 	%r1, %r2, %r3;
	mov.u32 	%r4, %ctaid.x;
	mov.u32 	%r5, %tid.y;
	mad.lo.s32 	%r6, %r4, %r3, %r5;
	cvt.s64.s32 	%rd28, %r6;
	setp.le.s64 	%p2, %rd14, %rd28;
	@%p2 bra 	$L__BB268_5;
	mov.u32 	%r7, %tid.x;
	cvt.u64.u32 	%rd4, %r7;
	cvta.to.global.u64 	%rd5, %rd12;
	cvta.to.global.u64 	%rd6, %rd10;
	cvt.s64.s32 	%rd7, %r1;
$L__BB268_4:
	mad.lo.s64 	%rd22, %rd28, %rd11, %rd4;
	shl.b64 	%rd23, %rd22, 1;
	add.s64 	%rd24, %rd6, %rd23;
	ld.global.u16 	%rs1, [%rd24];
	// begin inline asm
	{  cvt.f32.f16 %f1, %rs1;}

	// end inline asm
	max.f32 	%f45, %f1, 0fFF800000;
	ld.global.u16 	%rs2, [%rd24+64];
	// begin inline asm
	{  cvt.f32.f16 %f2, %rs2;}

	// end inline asm
	max.f32 	%f46, %f45, %f2;
	ld.global.u16 	%rs3, [%rd24+128];
	// begin inline asm
	{  cvt.f32.f16 %f3, %rs3;}

	// end inline asm
	max.f32 	%f47, %f46, %f3;
	ld.global.u16 	%rs4, [%rd24+192];
	// begin inline asm
	{  cvt.f32.f16 %f4, %rs4;}

	// end inline asm
	max.f32 	%f48, %f47, %f4;
	ld.global.u16 	%rs5, [%rd24+256];
	// begin inline asm
	{  cvt.f32.f16 %f5, %rs5;}

	// end inline asm
	max.f32 	%f49, %f48, %f5;
	ld.global.u16 	%rs6, [%rd24+320];
	// begin inline asm
	{  cvt.f32.f16 %f6, %rs6;}

	// end inline asm
	max.f32 	%f50, %f49, %f6;
	ld.global.u16 	%rs7, [%rd24+384];
	// begin inline asm
	{  cvt.f32.f16 %f7, %rs7;}

	// end inline asm
	max.f32 	%f51, %f50, %f7;
	ld.global.u16 	%rs8, [%rd24+448];
	// begin inline asm
	{  cvt.f32.f16 %f8, %rs8;}

	// end inline asm
	max.f32 	%f52, %f51, %f8;
	ld.global.u16 	%rs9, [%rd24+512];
	// begin inline asm
	{  cvt.f32.f16 %f9, %rs9;}

	// end inline asm
	max.f32 	%f53, %f52, %f9;
	ld.global.u16 	%rs10, [%rd24+576];
	// begin inline asm
	{  cvt.f32.f16 %f10, %rs10;}

	// end inline asm
	max.f32 	%f54, %f53, %f10;
	ld.global.u16 	%rs11, [%rd24+640];
	// begin inline asm
	{  cvt.f32.f16 %f11, %rs11;}

	// end inline asm
	max.f32 	%f55, %f54, %f11;
	ld.global.u16 	%rs12, [%rd24+704];
	// begin inline asm
	{  cvt.f32.f16 %f12, %rs12;}

	// end inline asm
	max.f32 	%f56, %f55, %f12;
	ld.global.u16 	%rs13, [%rd24+768];
	// begin inline asm
	{  cvt.f32.f16 %f13, %rs13;}

	// end inline asm
	max.f32 	%f57, %f56, %f13;
	ld.global.u16 	%rs14, [%rd24+832];
	// begin inline asm
	{  cvt.f32.f16 %f14, %rs14;}

	// end inline asm
	max.f32 	%f58, %f57, %f14;
	ld.global.u16 	%rs15, [%rd24+896];
	// begin inline asm
	{  cvt.f32.f16 %f15, %rs15;}

	// end inline asm
	max.f32 	%f59, %f58, %f15;
	ld.global.u16 	%rs16, [%rd24+960];
	// begin inline asm
	{  cvt.f32.f16 %f16, %rs16;}

	// end inline asm
	max.f32 	%f60, %f59, %f16;
	ld.global.u16 	%rs17, [%rd24+1024];
	// begin inline asm
	{  cvt.f32.f16 %f17, %rs17;}

	// end inline asm
	max.f32 	%f61, %f60, %f17;
	ld.global.u16 	%rs18, [%rd24+1088];
	// begin inline asm
	{  cvt.f32.f16 %f18, %rs18;}

	// end inline asm
	max.f32 	%f62, %f61, %f18;
	ld.global.u16 	%rs19, [%rd24+1152];
	// begin inline asm
	{  cvt.f32.f16 %f19, %rs19;}

	// end inline asm
	max.f32 	%f63, %f62, %f19;
	ld.global.u16 	%rs20, [%rd24+1216];
	// begin inline asm
	{  cvt.f32.f16 %f20, %rs20;}

	// end inline asm
	max.f32 	%f64, %f63, %f20;
	ld.global.u16 	%rs21, [%rd24+1280];
	// begin inline asm
	{  cvt.f32.f16 %f21, %rs21;}

	// end inline asm
	max.f32 	%f65, %f64, %f21;
	ld.global.u16 	%rs22, [%rd24+1344];
	// begin inline asm
	{  cvt.f32.f16 %f22, %rs22;}

	// end inline asm
	max.f32 	%f66, %f65, %f22;
	mov.b32 	%r8, %f66;
	shfl.sync.bfly.b32	%r9|%p3, %r8, 16, 31, -1;
	mov.b32 	%f67, %r9;
	max.f32 	%f68, %f66, %f67;
	mov.b32 	%r10, %f68;
	shfl.sync.bfly.b32	%r11|%p4, %r10, 8, 31, -1;
	mov.b32 	%f69, %r11;
	max.f32 	%f70, %f68, %f69;
	mov.b32 	%r12, %f70;
	shfl.sync.bfly.b32	%r13|%p5, %r12, 4, 31, -1;
	mov.b32 	%f71, %r13;
	max.f32 	%f72, %f70, %f71;
	mov.b32 	%r14, %f72;
	shfl.sync.bfly.b32	%r15|%p6, %r14, 2, 31, -1;
	mov.b32 	%f73, %r15;
	max.f32 	%f74, %f72, %f73;
	mov.b32 	%r16, %f74;
	shfl.sync.bfly.b32	%r17|%p7, %r16, 1, 31, -1;
	mov.b32 	%f75, %r17;
	max.f32 	%f76, %f74, %f75;
	sub.f32 	%f77, %f1, %f76;
	fma.rn.f32 	%f78, %f77, 0f3BBB989D, 0f3F000000;
	cvt.sat.f32.f32 	%f79, %f78;
	mov.f32 	%f80, 0f4B400001;
	mov.f32 	%f81, 0f437C0000;
	fma.rm.f32 	%f82, %f79, %f81, %f80;
	add.f32 	%f83, %f82, 0fCB40007F;
	neg.f32 	%f84, %f83;
	fma.rn.f32 	%f85, %f77, 0f3FB8AA3B, %f84;
	fma.rn.f32 	%f86, %f77, 0f32A57060, %f85;
	mov.b32 	%r18, %f82;
	shl.b32 	%r19, %r18, 23;
	mov.b32 	%f87, %r19;
	ex2.approx.ftz.f32 	%f88, %f86;
	mul.f32 	%f89, %f88, %f87;
	add.f32 	%f90, %f89, 0f00000000;
	sub.f32 	%f91, %f2, %f76;
	fma.rn.f32 	%f92, %f91, 0f3BBB989D, 0f3F000000;
	cvt.sat.f32.f32 	%f93, %f92;
	fma.rm.f32 	%f94, %f93, %f81, %f80;
	add.f32 	%f95, %f94, 0fCB40007F;
	neg.f32 	%f96, %f95;
	fma.rn.f32 	%f97, %f91, 0f3FB8AA3B, %f96;
	fma.rn.f32 	%f98, %f91, 0f32A57060, %f97;
	mov.b32 	%r20, %f94;
	shl.b32 	%r21, %r20, 23;
	mov.b32 	%f99, %r21;
	ex2.approx.ftz.f32 	%f100, %f98;
	mul.f32 	%f101, %f100, %f99;
	add.f32 	%f102, %f90, %f101;
	sub.f32 	%f103, %f3, %f76;
	fma.rn.f32 	%f104, %f103, 0f3BBB989D, 0f3F000000;
	cvt.sat.f32.f32 	%f105, %f104;
	fma.rm.f32 	%f106, %f105, %f81, %f80;
	add.f32 	%f107, %f106, 0fCB40007F;
	neg.f32 	%f108, %f107;
	fma.rn.f32 	%f109, %f103, 0f3FB8AA3B, %f108;
	fma.rn.f32 	%f110, %f103, 0f32A57060, %f109;
	mov.b32 	%r22, %f106;
	shl.b32 	%r23, %r22, 23;
	mov.b32 	%f111, %r23;
	ex2.approx.ftz.f32 	%f112, %f110;
	mul.f32 	%f113, %f112, %f111;
	add.f32 	%f114, %f102, %f113;
	sub.f32 	%f115, %f4, %f76;
	fma.rn.f32 	%f116, %f115, 0f3BBB989D, 0f3F000000;
	cvt.sat.f32.f32 	%f117, %f116;
	fma.rm.f32 	%f118, %f117, %f81, %f80;
	add.f32 	%f119, %f118, 0fCB40007F;
	neg.f32 	%f120, %f119;
	fma.rn.f32 	%f121, %f115, 0f3FB8AA3B, %f120;
	fma.rn.f32 	%f122, %f115, 0f32A57060, %f121;
	mov.b32 	%r24, %f118;
	shl.b32 	%r25, %r24, 23;
	mov.b32 	%f123, %r25;
	ex2.approx.ftz.f32 	%f124, %f122;
	mul.f32 	%f125, %f124, %f123;
	add.f32 	%f126, %f114, %f125;
	sub.f32 	%f127, %f5, %f76;
	fma.rn.f32 	%f128, %f127, 0f3BBB989D, 0f3F000000;
	cvt.sat.f32.f32 	%f129, %f128;
	fma.rm.f32 	%f130, %f129, %f81, %f80;
	add.f32 	%f131, %f130, 0fCB40007F;
	neg.f32 	%f132, %f131;
	fma.rn.f32 	%f133, %f127, 0f3FB8AA3B, %f132;
	fma.rn.f32 	%f134, %f127, 0f32A57060, %f133;
	mov.b32 	%r26, %f130;
	shl.b32 	%r27, %r26, 23;
	mov.b32 	%f135, %r27;
	ex2.approx.ftz.f32 	%f136, %f134;
	mul.f32 	%f137, %f136, %f135;
	add.f32 	%f138, %f126, %f137;
	sub.f32 	%f139, %f6, %f76;
	fma.rn.f32 	%f140, %f139, 0f3BBB989D, 0f3F000000;
	cvt.sat.f32.f32 	%f141, %f140;
	fma.rm.f32 	%f142, %f141, %f81, %f80;
	add.f32 	%f143, %f142, 0fCB40007F;
	neg.f32 	%f144, %f143;
	fma.rn.f32 	%f145, %f139, 0f3FB8AA3B, %f144;
	fma.rn.f32 	%f146, %f139, 0f32A57060, %f145;
	mov.b32 	%r28, %f142;
	shl.b32 	%r29, %r28, 23;
	mov.b32 	%f147, %r29;
	ex2.approx.ftz.f32 	%f148, %f146;
	mul.f32 	%f149, %f148, %f147;
	add.f32 	%f150, %f138, %f149;
	sub.f32 	%f151, %f7, %f76;
	fma.rn.f32 	%f152, %f151, 0f3BBB989D, 0f3F000000;
	cvt.sat.f32.f32 	%f153, %f152;
	fma.rm.f32 	%f154, %f153, %f81, %f80;
	add.f32 	%f155, %f154, 0fCB40007F;
	neg.f32 	%f156, %f155;
	fma.rn.f32 	%f157, %f151, 0f3FB8AA3B, %f156;
	fma.rn.f32 	%f158, %f151, 0f32A57060, %f157;
	mov.b32 	%r30, %f154;
	shl.b32 	%r31, %r30, 23;
	mov.b32 	%f159, %r31;
	ex2.approx.ftz.f32 	%f160, %f158;
	mul.f32 	%f161, %f160, %f159;
	add.f32 	%f162, %f150, %f161;
	sub.f32 	%f163, %f8, %f76;
	fma.rn.f32 	%f164, %f163, 0f3BBB989D, 0f3F000000;
	cvt.sat.f32.f32 	%f165, %f164;
	fma.rm.f32 	%f166, %f165, %f81, %f80;
	add.f32 	%f167, %f166, 0fCB40007F;
	neg.f32 	%f168, %f167;
	fma.rn.f32 	%f169, %f163, 0f3FB8AA3B, %f168;
	fma.rn.f32 	%f170, %f163, 0f32A57060, %f169;
	mov.b32 	%r32, %f166;
	shl.b32 	%r33, %r32, 23;
	mov.b32 	%f171, %r33;
	ex2.approx.ftz.f32 	%f172, %f170;
	mul.f32 	%f173, %f172, %f171;
	add.f32 	%f174, %f162, %f173;
	sub.f32 	%f175, %f9, %f76;
	fma.rn.f32 	%f176, %f175, 0f3BBB989D, 0f3F000000;
	cvt.sat.f32.f32 	%f177, %f176;
	fma.rm.f32 	%f178, %f177, %f81, %f80;
	add.f32 	%f179, %f178, 0fCB40007F;
	neg.f32 	%f180, %f179;
	fma.rn.f32 	%f181, %f175, 0f3FB8AA3B, %f180;
	fma.rn.f32 	%f182, %f175, 0f32A57060, %f181;
	mov.b32 	%r34, %f178;
	shl.b32 	%r35, %r34, 23;
	mov.b32 	%f183, %r35;
	ex2.approx.ftz.f32 	%f184, %f182;
	mul.f32 	%f185, %f184, %f183;
	add.f32 	%f186, %f174, %f185;
	sub.f32 	%f187, %f10, %f76;
	fma.rn.f32 	%f188, %f187, 0f3BBB989D, 0f3F000000;
	cvt.sat.f32.f32 	%f189, %f188;
	fma.rm.f32 	%f190, %f189, %f81, %f80;
	add.f32 	%f191, %f190, 0fCB40007F;
	neg.f32 	%f192, %f191;
	fma.rn.f32 	%f193, %f187, 0f3FB8AA3B, %f192;
	fma.rn.f32 	%f194, %f187, 0f32A57060, %f193;
	mov.b32 	%r36, %f190;
	shl.b32 	%r37, %r36, 23;
	mov.b32 	%f195, %r37;
	ex2.approx.ftz.f32 	%f196, %f194;
	mul.f32 	%f197, %f196, %f195;
	add.f32 	%f198, %f186, %f197;
	sub.f32 	%f199, %f11, %f76;
	fma.rn.f32 	%f200, %f199, 0f3BBB989D, 0f3F000000;
	cvt.sat.f32.f32 	%f201, %f200;
	fma.rm.f32 	%f202, %f201, %f81, %f80;
	add.f32 	%f203, %f202, 0fCB40007F;
	neg.f32 	%f204, %f203;
	fma.rn.f32 	%f205, %f199, 0f3FB8AA3B, %f204;
	fma.rn.f32 	%f206, %f199, 0f32A57060, %f205;
	mov.b32 	%r38, %f202;
	shl.b32 	%r39, %r38, 23;
	mov.b32 	%f207, %r39;
	ex2.approx.ftz.f32 	%f208, %f206;
	mul.f32 	%f209, %f208, %f207;
	add.f32 	%f210, %f198, %f209;
	sub.f32 	%f211, %f12, %f76;
	fma.rn.f32 	%f212, %f211, 0f3BBB989D, 0f3F000000;
	cvt.sat.f32.f32 	%f213, %f212;
	fma.rm.f32 	%f214, %f213, %f81, %f80;
	add.f32 	%f215, %f214, 0fCB40007F;
	neg.f32 	%f216, %f215;
	fma.rn.f32 	%f217, %f211, 0f3FB8AA3B, %f216;
	fma.rn.f32 	%f218, %f211, 0f32A57060, %f217;
	mov.b32 	%r40, %f214;
	shl.b32 	%r41, %r40, 23;
	mov.b32 	%f219, %r41;
	ex2.approx.ftz.f32 	%f220, %f218;
	mul.f32 	%f221, %f220, %f219;
	add.f32 	%f222, %f210, %f221;
	sub.f32 	%f223, %f13, %f76;
	fma.rn.f32 	%f224, %f223, 0f3BBB989D, 0f3F000000;
	cvt.sat.f32.f32 	%f225, %f224;
	fma.rm.f32 	%f226, %f225, %f81, %f80;
	add.f32 	%f227, %f226, 0fCB40007F;
	neg.f32 	%f228, %f227;
	fma.rn.f32 	%f229, %f223, 0f3FB8AA3B, %f228;
	fma.rn.f32 	%f230, %f223, 0f32A57060, %f229;
	mov.b32 	%r42, %f226;
	shl.b32 	%r43, %r42, 23;
	mov.b32 	%f231, %r43;
	ex2.approx.ftz.f32 	%f232, %f230;
	mul.f32 	%f233, %f232, %f231;
	add.f32 	%f234, %f222, %f233;
	sub.f32 	%f235, %f14, %f76;
	fma.rn.f32 	%f236, %f235, 0f3BBB989D, 0f3F000000;
	cvt.sat.f32.f32 	%f237, %f236;
	fma.rm.f32 	%f238, %f237, %f81, %f80;
	add.f32 	%f239, %f238, 0fCB40007F;
	neg.f32 	%f240, %f239;
	fma.rn.f32 	%f241, %f235, 0f3FB8AA3B, %f240;
	fma.rn.f32 	%f242, %f235, 0f32A57060, %f241;
	mov.b32 	%r44, %f238;
	shl.b32 	%r45, %r44, 23;
	mov.b32 	%f243, %r45;
	ex2.approx.ftz.f32 	%f244, %f242;
	mul.f32 	%f245, %f244, %f243;
	add.f32 	%f246, %f234, %f245;
	sub.f32 	%f247, %f15, %f76;
	fma.rn.f32 	%f248, %f247, 0f3BBB989D, 0f3F000000;
	cvt.sat.f32.f32 	%f249, %f248;
	fma.rm.f32 	%f250, %f249, %f81, %f80;
	add.f32 	%f251, %f250, 0fCB40007F;
	neg.f32 	%f252, %f251;
	fma.rn.f32 	%f253, %f247, 0f3FB8AA3B, %f252;
	fma.rn.f32 	%f254, %f247, 0f32A57060, %f253;
	mov.b32 	%r46, %f250;
	shl.b32 	%r47, %r46, 23;
	mov.b32 	%f255, %r47;
	ex2.approx.ftz.f32 	%f256, %f254;
	mul.f32 	%f257, %f256, %f255;
	add.f32 	%f258, %f246, %f257;
	sub.f32 	%f259, %f16, %f76;
	fma.rn.f32 	%f260, %f259, 0f3BBB989D, 0f3F000000;
	cvt.sat.f32.f32 	%f261, %f260;
	fma.rm.f32 	%f262, %f261, %f81, %f80;
	add.f32 	%f263, %f262, 0fCB40007F;
	neg.f32 	%f264, %f263;
	fma.rn.f32 	%f265, %f259, 0f3FB8AA3B, %f264;
	fma.rn.f32 	%f266, %f259, 0f32A57060, %f265;
	mov.b32 	%r48, %f262;
	shl.b32 	%r49, %r48, 23;
	mov.b32 	%f267, %r49;
	ex2.approx.ftz.f32 	%f268, %f266;
	mul.f32 	%f269, %f268, %f267;
	add.f32 	%f270, %f258, %f269;
	sub.f32 	%f271, %f17, %f76;
	fma.rn.f32 	%f272, %f271, 0f3BBB989D, 0f3F000000;
	cvt.sat.f32.f32 	%f273, %f272;
	fma.rm.f32 	%f274, %f273, %f81, %f80;
	add.f32 	%f275, %f274, 0fCB40007F;
	neg.f32 	%f276, %f275;
	fma.rn.f32 	%f277, %f271, 0f3FB8AA3B, %f276;
	fma.rn.f32 	%f278, %f271, 0f32A57060, %f277;
	mov.b32 	%r50, %f274;
	shl.b32 	%r51, %r50, 23;
	mov.b32 	%f279, %r51;
	ex2.approx.ftz.f32 	%f280, %f278;
	mul.f32 	%f281, %f280, %f279;
	add.f32 	%f282, %f270, %f281;
	sub.f32 	%f283, %f18, %f76;
	fma.rn.f32 	%f284, %f283, 0f3BBB989D, 0f3F000000;
	cvt.sat.f32.f32 	%f285, %f284;
	fma.rm.f32 	%f286, %f285, %f81, %f80;
	add.f32 	%f287, %f286, 0fCB40007F;
	neg.f32 	%f288, %f287;
	fma.rn.f32 	%f289, %f283, 0f3FB8AA3B, %f288;
	fma.rn.f32 	%f290, %f283, 0f32A57060, %f289;
	mov.b32 	%r52, %f286;
	shl.b32 	%r53, %r52, 23;
	mov.b32 	%f291, %r53;
	ex2.approx.ftz.f32 	%f292, %f290;
	mul.f32 	%f293, %f292, %f291;
	add.f32 	%f294, %f282, %f293;
	sub.f32 	%f295, %f19, %f76;
	fma.rn.f32 	%f296, %f295, 0f3BBB989D, 0f3F000000;
	cvt.sat.f32.f32 	%f297, %f296;
	fma.rm.f32 	%f298, %f297, %f81, %f80;
	add.f32 	%f299, %f298, 0fCB40007F;
	neg.f32 	%f300, %f299;
	fma.rn.f32 	%f301, %f295, 0f3FB8AA3B, %f300;
	fma.rn.f32 	%f302, %f295, 0f32A57060, %f301;
	mov.b32 	%r54, %f298;
	shl.b32 	%r55, %r54, 23;
	mov.b32 	%f303, %r55;
	ex2.approx.ftz.f32 	%f304, %f302;
	mul.f32 	%f305, %f304, %f303;
	add.f32 	%f306, %f294, %f305;
	sub.f32 	%f307, %f20, %f76;
	fma.rn.f32 	%f308, %f307, 0f3BBB989D, 0f3F000000;
	cvt.sat.f32.f32 	%f309, %f308;
	fma.rm.f32 	%f310, %f309, %f81, %f80;
	add.f32 	%f311, %f310, 0fCB40007F;
	neg.f32 	%f312, %f311;
	fma.rn.f32 	%f313, %f307, 0f3FB8AA3B, %f312;
	fma.rn.f32 	%f314, %f307, 0f32A57060, %f313;
	mov.b32 	%r56, %f310;
	shl.b32 	%r57, %r56, 23;
	mov.b32 	%f315, %r57;
	ex2.approx.ftz.f32 	%f316, %f314;
	mul.f32 	%f317, %f316, %f315;
	add.f32 	%f318, %f306, %f317;
	sub.f32 	%f319, %f21, %f76;
	fma.rn.f32 	%f320, %f319, 0f3BBB989D, 0f3F000000;
	cvt.sat.f32.f32 	%f321, %f320;
	fma.rm.f32 	%f322, %f321, %f81, %f80;
	add.f32 	%f323, %f322, 0fCB40007F;
	neg.f32 	%f324, %f323;
	fma.rn.f32 	%f325, %f319, 0f3FB8AA3B, %f324;
	fma.rn.f32 	%f326, %f319, 0f32A57060, %f325;
	mov.b32 	%r58, %f322;
	shl.b32 	%r59, %r58, 23;
	mov.b32 	%f327, %r59;
	ex2.approx.ftz.f32 	%f328, %f326;
	mul.f32 	%f329, %f328, %f327;
	add.f32 	%f330, %f318, %f329;
	sub.f32 	%f331, %f22, %f76;
	fma.rn.f32 	%f332, %f331, 0f3BBB989D, 0f3F000000;
	cvt.sat.f32.f32 	%f333, %f332;
	fma.rm.f32 	%f334, %f333, %f81, %f80;
	add.f32 	%f335, %f334, 0fCB40007F;
	neg.f32 	%f336, %f335;
	fma.rn.f32 	%f337, %f331, 0f3FB8AA3B, %f336;
	fma.rn.f32 	%f338, %f331, 0f32A57060, %f337;
	mov.b32 	%r60, %f334;
	shl.b32 	%r61, %r60, 23;
	mov.b32 	%f339, %r61;
	ex2.approx.ftz.f32 	%f340, %f338;
	mul.f32 	%f341, %f340, %f339;
	add.f32 	%f342, %f330, %f341;
	mov.b32 	%r62, %f342;
	shfl.sync.bfly.b32	%r63|%p8, %r62, 16, 31, -1;
	mov.b32 	%f343, %r63;
	add.f32 	%f344, %f342, %f343;
	mov.b32 	%r64, %f344;
	shfl.sync.bfly.b32	%r65|%p9, %r64, 8, 31, -1;
	mov.b32 	%f345, %r65;
	add.f32 	%f346, %f344, %f345;
	mov.b32 	%r66, %f346;
	shfl.sync.bfly.b32	%r67|%p10, %r66, 4, 31, -1;
	mov.b32 	%f347, %r67;
	add.f32 	%f348, %f346, %f347;
	mov.b32 	%r68, %f348;
	shfl.sync.bfly.b32	%r69|%p11, %r68, 2, 31, -1;
	mov.b32 	%f349, %r69;
	add.f32 	%f350, %f348, %f349;
	mov.b32 	%r70, %f350;
	shfl.sync.bfly.b32	%r71|%p12, %r70, 1, 31, -1;
	mov.b32 	%f351, %r71;
	add.f32 	%f352, %f350, %f351;
	div.rn.f32 	%f23, %f89, %f352;
	div.rn.f32 	%f24, %f101, %f352;
	div.rn.f32 	%f25, %f113, %f352;
	div.rn.f32 	%f26, %f125, %f352;
	div.rn.f32 	%f27, %f137, %f352;
	div.rn.f32 	%f28, %f149, %f352;
	div.rn.f32 	%f29, %f161, %f352;
	div.rn.f32 	%f30, %f173, %f352;
	div.rn.f32 	%f31, %f185, %f352;
	div.rn.f32 	%f32, %f197, %f352;
	div.rn.f32 	%f33, %f209, %f352;
	div.rn.f32 	%f34, %f221, %f352;
	div.rn.f32 	%f35, %f233, %f352;
	div.rn.f32 	%f36, %f245, %f352;
	div.rn.f32 	%f37, %f257, %f352;
	div.rn.f32 	%f38, %f269, %f352;
	div.rn.f32 	%f39, %f281, %f352;
	div.rn.f32 	%f40, %f293, %f352;
	div.rn.f32 	%f41, %f305, %f352;
	div.rn.f32 	%f42, %f317, %f352;
	div.rn.f32 	%f43, %f329, %f352;
	div.rn.f32 	%f44, %f341, %f352;
	mad.lo.s64 	%rd25, %rd28, %rd13, %rd4;
	// begin inline asm
	{  cvt.rn.f16.f32 %rs23, %f23;}

	// end inline asm
	shl.b64 	%rd26, %rd25, 1;
	add.s64 	%rd27, %rd5, %rd26;
	st.global.u16 	[%rd27], %rs23;
	// begin inline asm
	{  cvt.rn.f16.f32 %rs24, %f24;}

	// end inline asm
	st.global.u16 	[%rd27+64], %rs24;
	// begin inline asm
	{  cvt.rn.f16.f32 %rs25, %f25;}

	// end inline asm
	st.global.u16 	[%rd27+128], %rs25;
	// begin inline asm
	{  cvt.rn.f16.f32 %rs26, %f26;}

	// end inline asm
	st.global.u16 	[%rd27+192], %rs26;
	// begin inline asm
	{  cvt.rn.f16.f32 %rs27, %f27;}

	// end inline asm
	st.global.u16 	[%rd27+256], %rs27;
	// begin inline asm
	{  cvt.rn.f16.f32 %rs28, %f28;}

	// end inline asm
	st.global.u16 	[%rd27+320], %rs28;
	// begin inline asm
	{  cvt.rn.f16.f32 %rs29, %f29;}

	// end inline asm
	st.global.u16 	[%rd27+384], %rs29;
	// begin inline asm
	{  cvt.rn.f16.f32 %rs30, %f30;}

	// end inline asm
	st.global.u16 	[%rd27+448], %rs30;
	// begin inline asm
	{  cvt.rn.f16.f32 %rs31, %f31;}

	// end inline asm
	st.global.u16 	[%rd27+512], %rs31;
	// begin inline asm
	{  cvt.rn.f16.f32 %rs32, %f32;}

	// end inline asm
	st.global.u16 	[%rd27+576], %rs32;
	// begin inline asm
	{  cvt.rn.f16.f32 %rs33, %f33;}

	// end inline asm
	st.global.u16 	[%rd27+640], %rs33;
	// begin inline asm
	{  cvt.rn.f16.f32 %rs34, %f34;}

	// end inline asm
	st.global.u16 	[%rd27+704], %rs34;
	// begin inline asm
	{  cvt.rn.f16.f32 %rs35, %f35;}

	// end inline asm
	st.global.u16 	[%rd27+768], %rs35;
	// begin inline asm
	{  cvt.rn.f16.f32 %rs36, %f36;}

	// end inline asm
	st.global.u16 	[%rd27+832], %rs36;
	// begin inline asm
	{  cvt.rn.f16.f32 %rs37, %f37;}

	// end inline asm
	st.global.u16 	[%rd27+896], %rs37;
	// begin inline asm
	{  cvt.rn.f16.f32 %rs38, %f38;}

	// end inline asm
	st.global.u16 	[%rd27+960], %rs38;
	// begin inline asm
	{  cvt.rn.f16.f32 %rs39, %f39;}

	// end inline asm
	st.global.u16 	[%rd27+1024], %rs39;
	// begin inline asm
	{  cvt.rn.f16.f32 %rs40, %f40;}

	// end inline asm
	st.global.u16 	[%rd27+1088], %rs40;
	// begin inline asm
	{  cvt.rn.f16.f32 %rs41, %f41;}

	// end inline asm
	st.global.u16 	[%rd27+1152], %rs41;
	// begin inline asm
	{  cvt.rn.f16.f32 %rs42, %f42;}

	// end inline asm
	st.global.u16 	[%rd27+1216], %rs42;
	// begin inline asm
	{  cvt.rn.f16.f32 %rs43, %f43;}

	// end inline asm
	st.global.u16 	[%rd27+1280], %rs43;
	// begin inline asm
	{  cvt.rn.f16.f32 %rs44, %f44;}

	// end inline asm
	st.global.u16 	[%rd27+1344], %rs44;
	add.s64 	%rd28, %rd28, %rd7;
	setp.lt.s64 	%p13, %rd28, %rd14;
	@%p13 bra 	$L__BB268_4;
$L__BB268_5:
	ret;

}
	// .globl	_Z15SoftmaxWarpImplI10DirectLoadI6__halffE11DirectStoreIfS1_EfLi1ELi22ELi32ELi1ELb1EL9Algorithm0EEvT_T0_ll
.visible .entry _Z15SoftmaxWarpImplI10DirectLoadI6__halffE11DirectStoreIfS1_EfLi1ELi22ELi32ELi1ELb1EL9Algorithm0EEvT_T0_ll(
	.param .align 8 .b8 _Z15SoftmaxWarpImplI10DirectLoadI6__halffE11DirectStoreIfS1_EfLi1ELi22ELi32ELi1ELb1EL9Algorithm0EEvT_T0_ll_param_0[16],
	.param .align 8 .b8 _Z15SoftmaxWarpImplI10DirectLoadI6__halffE11DirectStoreIfS1_EfLi1ELi22ELi32ELi1ELb1EL9Algorithm0EEvT_T0_ll_param_1[16],
	.param .u64 _Z15SoftmaxWarpImplI10DirectLoadI6__halffE11DirectStoreIfS1_EfLi1ELi22ELi32ELi1ELb1EL9Algorithm0EEvT_T0_ll_param_2,
	.param .u64 _Z15SoftmaxWarpImplI10DirectLoadI6__halffE11DirectStoreIfS1_EfLi1ELi22ELi32ELi1ELb1EL9Algorithm0EEvT_T0_ll_param_3
)
{
	.reg .pred 	%p<58>;
	.reg .b16 	%rs<45>;
	.reg .b32 	%r<93>;
	.reg .b32 	%f<507>;
	.reg .b64 	%rd<48>;

	ld.param.u64 	%rd32, [_Z15SoftmaxWarpImplI10DirectLoadI6__halffE11DirectStoreIfS1_EfLi1ELi22ELi32ELi1ELb1EL9Algorithm0EEvT_T0_ll_param_1+8];
	ld.param.u64 	%rd31, [_Z15SoftmaxWarpImplI10DirectLoadI6__halffE11DirectStoreIfS1_EfLi1ELi22ELi32ELi1ELb1EL9Algorithm0EEvT_T0_ll_param_1];
	ld.param.u64 	%rd30, [_Z15SoftmaxWarpImplI10DirectLoadI6__halffE11DirectStoreIfS1_EfLi1ELi22ELi32ELi1ELb1EL9Algorithm0EEvT_T0_ll_param_0+8];
	ld.param.u64 	%rd29, [_Z15SoftmaxWarpImplI10DirectLoadI6__halffE11DirectStoreIfS1_EfLi1ELi22ELi32ELi1ELb1EL9Algorithm0EEvT_T0_ll_param_0];
	ld.param.u64 	%rd33, [_Z15SoftmaxWarpImplI10DirectLoadI6__halffE11DirectStoreIfS1_EfLi1ELi22ELi32ELi1ELb1EL9Algorithm0EEvT_T0_ll_param_2];
	ld.param.u64 	%rd34, [_Z15SoftmaxWarpImplI10DirectLoadI6__halffE11DirectStoreIfS1_EfLi1ELi22ELi32ELi1ELb1EL9Algorithm0EEvT_T0_ll_param_3];
	setp.lt.s64 	%p1, %rd34, 705;
	@%p1 bra 	$L__BB269_2;
	mov.u64 	%rd35, $str;
	cvta.global.u64 	%rd36, %rd35;
	mov.u64 	%rd37, $str$1;
	cvta.global.u64 	%rd38, %rd37;
	mov.u64 	%rd39, __unnamed_265;
	cvta.global.u64 	%rd40, %rd39;
	{ // callseq 264, 0
	.param .b64 param0;
	st.param.b64 	[param0], %rd36;
	.param .b64 param1;
	st.param.b64 	[param1], %rd38;
	.param .b32 param2;
	st.param.b32 	[param2], 358;
	.param .b64 param3;
	st.param.b64 	[param3], %rd40;
	.param .b64 param4;
	st.param.b64 	[param4], 1;
	call.uni 
	__assertfail, 
	(
	param0, 
	param1, 
	param2, 
	param3, 
	param4
	);
	} // callseq 264
$L__BB269_2:
	mov.u32 	%r2, %nctaid.x;
	mov.u32 	%r3, %ntid.y;
	mul.lo.s32 	%r1, %r2, %r3;
	mov.u32 	%r4, %ctaid.x;
	mov.u32 	%r5, %tid.y;
	mad.lo.s32 	%r6, %r4, %r3, %r5;
	cvt.s64.s32 	%rd47, %r6;
	setp.le.s64 	%p2, %rd33, %rd47;
	@%p2 bra 	$L__BB269_93;
	mov.u32 	%r7, %tid.x;
	cvt.u64.u32 	%rd2, %r7;
	add.s32 	%r8, %r7, 32;
	cvt.u64.u32 	%rd3, %r8;
	add.s32 	%r9, %r7, 64;
	cvt.u64.u32 	%rd4, %r9;
	add.s32 	%r10, %r7, 96;
	cvt.u64.u32 	%rd5, %r10;
	add.s32 	%r11, %r7, 128;
	cvt.u64.u32 	%rd6, %r11;
	add.s32 	%r12, %r7, 160;
	cvt.u64.u32 	%rd7, %r12;
	add.s32 	%r13, %r7, 192;
	cvt.u64.u32 	%rd8, %r13;
	add.s32 	%r14, %r7, 224;
	cvt.u64.u32 	%rd9, %r14;
	add.s32 	%r15, %r7, 256;
	cvt.u64.u32 	%rd10, %r15;
	add.s32 	%r16, %r7, 288;
	cvt.u64.u32 	%rd11, %r16;
	add.s32 	%r17, %r7, 320;
	cvt.u64.u32 	%rd12, %r17;
	add.s32 	%r18, %r7, 352;
	cvt.u64.u32 	%rd13, %r18;
	add.s32 	%r19, %r7, 384;
	cvt.u64.u32 	%rd14, %r19;
	add.s32 	%r20, %r7, 416;
	cvt.u64.u32 	%rd15, %r20;
	add.s32 	%r21, %r7, 448;
	cvt.u64.u32 	%rd16, %r21;
	add.s32 	%r22, %r7, 480;
	cvt.u64.u32 	%rd17, %r22;
	add.s32 	%r23, %r7, 512;
	cvt.u64.u32 	%rd18, %r23;
	add.s32 	%r24, %r7, 544;
	cvt.u64.u32 	%rd19, %r24;
	add.s32 	%r25, %r7, 576;
	cvt.u64.u32 	%rd20, %r25;
	add.s32 	%r26, %r7, 608;
	cvt.u64.u32 	%rd21, %r26;
	add.s32 	%r27, %r7, 640;
	cvt.u64.u32 	%rd22, %r27;
	add.s32 	%r28, %r7, 672;
	cvt.u64.u32 	%rd23, %r28;
	cvt.s64.s32 	%rd24, %r1;
$L__BB269_4:
	setp.le.s64 	%p3, %rd34, %rd2;
	mad.lo.s64 	%rd41, %rd47, %rd30, %rd2;
	cvta.to.global.u64 	%rd42, %rd29;
	shl.b64 	%rd43, %rd41, 1;
	add.s64 	%rd26, %rd42, %rd43;
	mov.f32 	%f463, 0fFF800000;
	mov.f32 	%f466, %f463;
	@%p3 bra 	$L__BB269_6;
	ld.global.u16 	%rs1, [%rd26];
	// begin inline asm
	{  cvt.f32.f16 %f463, %rs1;}

	// end inline asm
	max.f32 	%f466, %f463, 0fFF800000;
$L__BB269_6:
	setp.le.s64 	%p4, %rd34, %rd3;
	mov.f32 	%f465, 0fFF800000;
	@%p4 bra 	$L__BB269_8;
	ld.global.u16 	%rs2, [%rd26+64];
	// begin inline asm
	{  cvt.f32.f16 %f465, %rs2;}

	// end inline asm
	max.f32 	%f466, %f466, %f465;
$L__BB269_8:
	setp.le.s64 	%p5, %rd34, %rd4;
	mov.f32 	%f467, 0fFF800000;
	@%p5 bra 	$L__BB269_10;
	ld.global.u16 	%rs3, [%rd26+128];
	// begin inline asm
	{  cvt.f32.f16 %f467, %rs3;}

	// end inline asm
	max.f32 	%f466, %f466, %f467;
$L__BB269_10:
	setp.le.s64 	%p6, %rd34, %rd5;
	mov.f32 	%f469, 0fFF800000;
	@%p6 bra 	$L__BB269_12;
	ld.global.u16 	%rs4, [%rd26+192];
	// begin inline asm
	{  cvt.f32.f16 %f469, %rs4;}

	// end inline asm
	max.f32 	%f466, %f466, %f469;
$L__BB269_12:
	setp.le.s64 	%p7, %rd34, %rd6;
	mov.f32 	%f471, 0fFF800000;
	@%p7 bra 	$L__BB269_14;
	ld.global.u16 	%rs5, [%rd26+256];
	// begin inline asm
	{  cvt.f32.f16 %f471, %rs5;}

	// end inline asm
	max.f32 	%f466, %f466, %f471;
$L__BB269_14:
	setp.le.s64 	%p8, %rd34, %rd7;
	mov.f32 	%f473, 0fFF800000;
	@%p8 bra 	$L__BB269_16;
	ld.global.u16 	%rs6, [%rd26+320];
	// begin inline asm
	{  cvt.f32.f16 %f473, %rs6;}

	// end inline asm
	max.f32 	%f466, %f466, %f473;
$L__BB269_16:
	setp.le.s64 	%p9, %rd34, %rd8;
	mov.f32 	%f475, 0fFF800000;
	@%p9 bra 	$L__BB269_18;
	ld.global.u16 	%rs7, [%rd26+384];
	// begin inline asm
	{  cvt.f32.f16 %f475, %rs7;}

	// end inline asm
	max.f32 	%f466, %f466, %f475;
$L__BB269_18:
	setp.le.s64 	%p10, %rd34, %rd9;
	mov.f32 	%f477, 0fFF800000;
	@%p10 bra 	$L__BB269_20;
	ld.global.u16 	%rs8, [%rd26+448];
	// begin inline asm
	{  cvt.f32.f16 %f477, %rs8;}

	// end inline asm
	max.f32 	%f466, %f466, %f477;
$L__BB269_20:
	setp.le.s64 	%p11, %rd34, %rd10;
	mov.f32 	%f479, 0fFF800000;
	@%p11 bra 	$L__BB269_22;
	ld.global.u16 	%rs9, [%rd26+512];
	// begin inline asm
	{  cvt.f32.f16 %f479, %rs9;}

	// end inline asm
	max.f32 	%f466, %f466, %f479;
$L__BB269_22:
	setp.le.s64 	%p12, %rd34, %rd11;
	mov.f32 	%f481, 0fFF800000;
	@%p12 bra 	$L__BB269_24;
	ld.global.u16 	%rs10, [%rd26+576];
	// begin inline asm
	{  cvt.f32.f16 %f481, %rs10;}

	// end inline asm
	max.f32 	%f466, %f466, %f481;
$L__BB269_24:
	setp.le.s64 	%p13, %rd34, %rd12;
	mov.f32 	%f483, 0fFF800000;
	@%p13 bra 	$L__BB269_26;
	ld.global.u16 	%rs11, [%rd26+640];
	// begin inline asm
	{  cvt.f32.f16 %f483, %rs11;}

	// end inline asm
	max.f32 	%f466, %f466, %f483;
$L__BB269_26:
	setp.le.s64 	%p14, %rd34, %rd13;
	mov.f32 	%f485, 0fFF800000;
	@%p14 bra 	$L__BB269_28;
	ld.global.u16 	%rs12, [%rd26+704];
	// begin inline asm
	{  cvt.f32.f16 %f485, %rs12;}

	// end inline asm
	max.f32 	%f466, %f466, %f485;
$L__BB269_28:
	setp.le.s64 	%p15, %rd34, %rd14;
	mov.f32 	%f487, 0fFF800000;
	@%p15 bra 	$L__BB269_30;
	ld.global.u16 	%rs13, [%rd26+768];
	// begin inline asm
	{  cvt.f32.f16 %f487, %rs13;}

	// end inline asm
	max.f32 	%f466, %f466, %f487;
$L__BB269_30:
	setp.le.s64 	%p16, %rd34, %rd15;
	mov.f32 	%f489, 0fFF800000;
	@%p16 bra 	$L__BB269_32;
	ld.global.u16 	%rs14, [%rd26+832];
	// begin inline asm
	{  cvt.f32.f16 %f489, %rs14;}

	// end inline asm
	max.f32 	%f466, %f466, %f489;
$L__BB269_32:
	setp.le.s64 	%p17, %rd34, %rd16;
	mov.f32 	%f491, 0fFF800000;
	@%p17 bra 	$L__BB269_34;
	ld.global.u16 	%rs15, [%rd26+896];
	// begin inline asm
	{  cvt.f32.f16 %f491, %rs15;}

	// end inline asm
	max.f32 	%f466, %f466, %f491;
$L__BB269_34:
	setp.le.s64 	%p18, %rd34, %rd17;
	mov.f32 	%f493, 0fFF800000;
	@%p18 bra 	$L__BB269_36;
	ld.global.u16 	%rs16, [%rd26+960];
	// begin inline asm
	{  cvt.f32.f16 %f493, %rs16;}

	// end inline asm
	max.f32 	%f466, %f466, %f493;
$L__BB269_36:
	setp.le.s64 	%p19, %rd34, %rd18;
	mov.f32 	%f495, 0fFF800000;
	@%p19 bra 	$L__BB269_38;
	ld.global.u16 	%rs17, [%rd26+1024];
	// begin inline asm
	{  cvt.f32.f16 %f495, %rs17;}

	// end inline asm
	max.f32 	%f466, %f466, %f495;
$L__BB269_38:
	setp.le.s64 	%p20, %rd34, %rd19;
	mov.f32 	%f497, 0fFF800000;
	@%p20 bra 	$L__BB269_40;
	ld.global.u16 	%rs18, [%rd26+1088];
	// begin inline asm
	{  cvt.f32.f16 %f497, %rs18;}

	// end inline asm
	max.f32 	%f466, %f466, %f497;
$L__BB269_40:
	setp.le.s64 	%p21, %rd34, %rd20;
	mov.f32 	%f499, 0fFF800000;
	@%p21 bra 	$L__BB269_42;
	ld.global.u16 	%rs19, [%rd26+1152];
	// begin inline asm
	{  cvt.f32.f16 %f499, %rs19;}

	// end inline asm
	max.f32 	%f466, %f466, %f499;
$L__BB269_42:
	setp.le.s64 	%p22, %rd34, %rd21;
	mov.f32 	%f501, 0fFF800000;
	@%p22 bra 	$L__BB269_44;
	ld.global.u16 	%rs20, [%rd26+1216];
	// begin inline asm
	{  cvt.f32.f16 %f501, %rs20;}

	// end inline asm
	max.f32 	%f466, %f466, %f501;
$L__BB269_44:
	setp.le.s64 	%p23, %rd34, %rd22;
	mov.f32 	%f503, 0fFF800000;
	@%p23 bra 	$L__BB269_46;
	ld.global.u16 	%rs21, [%rd26+1280];
	// begin inline asm
	{  cvt.f32.f16 %f503, %rs21;}

	// end inline asm
	max.f32 	%f466, %f466, %f503;
$L__BB269_46:
	setp.le.s64 	%p24, %rd34, %rd23;
	mov.f32 	%f505, 0fFF800000;
	@%p24 bra 	$L__BB269_48;
	ld.global.u16 	%rs22, [%rd26+1344];
	// begin inline asm
	{  cvt.f32.f16 %f505, %rs22;}

	// end inline asm
	max.f32 	%f466, %f466, %f505;
$L__BB269_48:
	setp.le.s64 	%p25, %rd34, %rd2;
	mov.b32 	%r29, %f466;
	shfl.sync.bfly.b32	%r30|%p26, %r29, 16, 31, -1;
	mov.b32 	%f155, %r30;
	max.f32 	%f156, %f466, %f155;
	mov.b32 	%r31, %f156;
	shfl.sync.bfly.b32	%r32|%p27, %r31, 8, 31, -1;
	mov.b32 	%f157, %r32;
	max.f32 	%f158, %f156, %f157;
	mov.b32 	%r33, %f158;
	shfl.sync.bfly.b32	%r34|%p28, %r33, 4, 31, -1;
	mov.b32 	%f159, %r34;
	max.f32 	%f160, %f158, %f159;
	mov.b32 	%r35, %f160;
	shfl.sync.bfly.b32	%r36|%p29, %r35, 2, 31, -1;
	mov.b32 	%f161, %r36;
	max.f32 	%f162, %f160, %f161;
	mov.b32 	%r37, %f162;
	shfl.sync.bfly.b32	%r38|%p30, %r37, 1, 31, -1;
	mov.b32 	%f163, %r38;
	max.f32 	%f164, %f162, %f163;
	sub.f32 	%f165, %f463, %f164;
	fma.rn.f32 	%f166, %f165, 0f3BBB989D, 0f3F000000;
	cvt.sat.f32.f32 	%f167, %f166;
	mov.f32 	%f168, 0f4B400001;
	mov.f32 	%f169, 0f437C0000;
	fma.rm.f32 	%f170, %f167, %f169, %f168;
	add.f32 	%f171, %f170, 0fCB40007F;
	neg.f32 	%f172, %f171;
	fma.rn.f32 	%f173, %f165, 0f3FB8AA3B, %f172;
	fma.rn.f32 	%f174, %f165, 0f32A57060, %f173;
	mov.b32 	%r39, %f170;
	shl.b32 	%r40, %r39, 23;
	mov.b32 	%f175, %r40;
	ex2.approx.ftz.f32 	%f176, %f174;
	mul.f32 	%f177, %f176, %f175;
	add.f32 	%f178, %f177, 0f00000000;
	sub.f32 	%f179, %f465, %f164;
	fma.rn.f32 	%f180, %f179, 0f3BBB989D, 0f3F000000;
	cvt.sat.f32.f32 	%f181, %f180;
	fma.rm.f32 	%f182, %f181, %f169, %f168;
	add.f32 	%f183, %f182, 0fCB40007F;
	neg.f32 	%f184, %f183;
	fma.rn.f32 	%f185, %f179, 0f3FB8AA3B, %f184;
	fma.rn.f32 	%f186, %f179, 0f32A57060, %f185;
	mov.b32 	%r41, %f182;
	shl.b32 	%r42, %r41, 23;
	mov.b32 	%f187, %r42;
	ex2.approx.ftz.f32 	%f188, %f186;
	mul.f32 	%f189, %f188, %f187;
	add.f32 	%f190, %f178, %f189;
	sub.f32 	%f191, %f467, %f164;
	fma.rn.f32 	%f192, %f191, 0f3BBB989D, 0f3F000000;
	cvt.sat.f32.f32 	%f193, %f192;
	fma.rm.f32 	%f194, %f193, %f169, %f168;
	add.f32 	%f195, %f194, 0fCB40007F;
	neg.f32 	%f196, %f195;
	fma.rn.f32 	%f197, %f191, 0f3FB8AA3B, %f196;
	fma.rn.f32 	%f198, %f191, 0f32A57060, %f197;
	mov.b32 	%r43, %f194;
	shl.b32 	%r44, %r43, 23;
	mov.b32 	%f199, %r44;
	ex2.approx.ftz.f32 	%f200, %f198;
	mul.f32 	%f201, %f200, %f199;
	add.f32 	%f202, %f190, %f201;
	sub.f32 	%f203, %f469, %f164;
	fma.rn.f32 	%f204, %f203, 0f3BBB989D, 0f3F000000;
	cvt.sat.f32.f32 	%f205, %f204;
	fma.rm.f32 	%f206, %f205, %f169, %f168;
	add.f32 	%f207, %f206, 0fCB40007F;
	neg.f32 	%f208, %f207;
	fma.rn.f32 	%f209, %f203, 0f3FB8AA3B, %f208;
	fma.rn.f32 	%f210, %f203, 0f32A57060, %f209;
	mov.b32 	%r45, %f206;
	shl.b32 	%r46, %r45, 23;
	mov.b32 	%f211, %r46;
	ex2.approx.ftz.f32 	%f212, %f210;
	mul.f32 	%f213, %f212, %f211;
	add.f32 	%f214, %f202, %f213;
	sub.f32 	%f215, %f471, %f164;
	fma.rn.f32 	%f216, %f215, 0f3BBB989D, 0f3F000000;
	cvt.sat.f32.f32 	%f217, %f216;
	fma.rm.f32 	%f218, %f217, %f169, %f168;
	add.f32 	%f219, %f218, 0fCB40007F;
	neg.f32 	%f220, %f219;
	fma.rn.f32 	%f221, %f215, 0f3FB8AA3B, %f220;
	fma.rn.f32 	%f222, %f215, 0f32A57060, %f221;
	mov.b32 	%r47, %f218;
	shl.b32 	%r48, %r47, 23;
	mov.b32 	%f223, %r48;
	ex2.approx.ftz.f32 	%f224, %f222;
	mul.f32 	%f225, %f224, %f223;
	add.f32 	%f226, %f214, %f225;
	sub.f32 	%f227, %f473, %f164;
	fma.rn.f32 	%f228, %f227, 0f3BBB989D, 0f3F000000;
	cvt.sat.f32.f32 	%f229, %f228;
	fma.rm.f32 	%f230, %f229, %f169, %f168;
	add.f32 	%f231, %f230, 0fCB40007F;
	neg.f32 	%f232, %f231;
	fma.rn.f32 	%f233, %f227, 0f3FB8AA3B, %f232;
	fma.rn.f32 	%f234, %f227, 0f32A57060, %f233;
	mov.b32 	%r49, %f230;
	shl.b32 	%r50, %r49, 23;
	mov.b32 	%f235, %r50;
	ex2.approx.ftz.f32 	%f236, %f234;
	mul.f32 	%f237, %f236, %f235;
	add.f32 	%f238, %f226, %f237;
	sub.f32 	%f239, %f475, %f164;
	fma.rn.f32 	%f240, %f239, 0f3BBB989D, 0f3F000000;
	cvt.sat.f32.f32 	%f241, %f240;
	fma.rm.f32 	%f242, %f241, %f169, %f168;
	add.f32 	%f243, %f242, 0fCB40007F;
	neg.f32 	%f244, %f243;
	fma.rn.f32 	%f245, %f239, 0f3FB8AA3B, %f244;
	fma.rn.f32 	%f246, %f239, 0f32A57060, %f245;
	mov.b32 	%r51, %f242;
	shl.b32 	%r52, %r51, 23;
	mov.b32 	%f247, %r52;
	ex2.approx.ftz.f32 	%f248, %f246;
	mul.f32 	%f249, %f248, %f247;
	add.f32 	%f250, %f238, %f249;
	sub.f32 	%f251, %f477, %f164;
	fma.rn.f32 	%f252, %f251, 0f3BBB989D, 0f3F000000;
	cvt.sat.f32.f32 	%f253, %f252;
	fma.rm.f32 	%f254, %f253, %f169, %f168;
	add.f32 	%f255, %f254, 0fCB40007F;
	neg.f32 	%f256, %f255;
	fma.rn.f32 	%f257, %f251, 0f3FB8AA3B, %f256;
	fma.rn.f32 	%f258, %f251, 0f32A57060, %f257;
	mov.b32 	%r53, %f254;
	shl.b32 	%r54, %r53, 23;
	mov.b32 	%f259, %r54;
	ex2.approx.ftz.f32 	%f260, %f258;
	mul.f32 	%f261, %f260, %f259;
	add.f32 	%f262, %f250, %f261;
	sub.f32 	%f263, %f479, %f164;
	fma.rn.f32 	%f264, %f263, 0f3BBB989D, 0f3F000000;
	cvt.sat.f32.f32 	%f265, %f264;
	fma.rm.f32 	%f266, %f265, %f169, %f168;
	add.f32 	%f267, %f266, 0fCB40007F;
	neg.f32 	%f268, %f267;
	fma.rn.f32 	%f269, %f263, 0f3FB8AA3B, %f268;
	fma.rn.f32 	%f270, %f263, 0f32A57060, %f269;
	mov.b32 	%r55, %f266;
	shl.b32 	%r56, %r55, 23;
	mov.b32 	%f271, %r56;
	ex2.approx.ftz.f32 	%f272, %f270;
	mul.f32 	%f273, %f272, %f271;
	add.f32 	%f274, %f262, %f273;
	sub.f32 	%f275, %f481, %f164;
	fma.rn.f32 	%f276, %f275, 0f3BBB989D, 0f3F000000;
	cvt.sat.f32.f32 	%f277, %f276;
	fma.rm.f32 	%f278, %f277, %f169, %f168;
	add.f32 	%f279, %f278, 0fCB40007F;
	neg.f32 	%f280, %f279;
	fma.rn.f32 	%f281, %f275, 0f3FB8AA3B, %f280;
	fma.rn.f32 	%f282, %f275, 0f32A57060, %f281;
	mov.b32 	%r57, %f278;
	shl.b32 	%r58, %r57, 23;
	mov.b32 	%f283, %r58;
	ex2.approx.ftz.f32 	%f284, %f282;
	mul.f32 	%f285, %f284, %f283;
	add.f32 	%f286, %f274, %f285;
	sub.f32 	%f287, %f483, %f164;
	fma.rn.f32 	%f288, %f287, 0f3BBB989D, 0f3F000000;
	cvt.sat.f32.f32 	%f289, %f288;
	fma.rm.f32 	%f290, %f289, %f169, %f168;
	add.f32 	%f291, %f290, 0fCB40007F;
	neg.f32 	%f292, %f291;
	fma.rn.f32 	%f293, %f287, 0f3FB8AA3B, %f292;
	fma.rn.f32 	%f294, %f287, 0f32A57060, %f293;
	mov.b32 	%r59, %f290;
	shl.b32 	%r60, %r59, 23;
	mov.b32 	%f295, %r60;
	ex2.approx.ftz.f32 	%f296, %f294;
	mul.f32 	%f297, %f296, %f295;
	add.f32 	%f298, %f286, %f297;
	sub.f32 	%f299, %f485, %f164;
	fma.rn.f32 	%f300, %f299, 0f3BBB989D, 0f3F000000;
	cvt.sat.f32.f32 	%f301, %f300;
	fma.rm.f32 	%f302, %f301, %f169, %f168;
	add.f32 	%f303, %f302, 0fCB40007F;
	neg.f32 	%f304, %f303;
	fma.rn.f32 	%f305, %f299, 0f3FB8AA3B, %f304;
	fma.rn.f32 	%f306, %f299, 0f32A57060, %f305;
	mov.b32 	%r61, %f302;
	shl.b32 	%r62, %r61, 23;
	mov.b32 	%f307, %r62;
	ex2.approx.ftz.f32 	%f308, %f306;
	mul.f32 	%f309, %f308, %f307;
	add.f32 	%f310, %f298, %f309;
	sub.f32 	%f311, %f487, %f164;
	fma.rn.f32 	%f312, %f311, 0f3BBB989D, 0f3F000000;
	cvt.sat.f32.f32 	%f313, %f312;
	fma.rm.f32 	%f314, %f313, %f169, %f168;
	add.f32 	%f315, %f314, 0fCB40007F;
	neg.f32 	%f316, %f315;
	fma.rn.f32 	%f317, %f311, 0f3FB8AA3B, %f316;
	fma.rn.f32 	%f318, %f311, 0f32A57060, %f317;
	mov.b32 	%r63, %f314;
	shl.b32 	%r64, %r63, 23;
	mov.b32 	%f319, %r64;
	ex2.approx.ftz.f32 	%f320, %f318;
	mul.f32 	%f321, %f320, %f319;
	add.f32 	%f322, %f310, %f321;
	sub.f32 	%f323, %f489, %f164;
	fma.rn.f32 	%f324, %f323, 0f3BBB989D, 0f3F000000;
	cvt.sat.f32.f32 	%f325, %f324;
	fma.rm.f32 	%f326, %f325, %f169, %f168;
	add.f32 	%f327, %f326, 0fCB40007F;
	neg.f32 	%f328, %f327;
	fma.rn.f32 	%f329, %f323, 0f3FB8AA3B, %f328;
	fma.rn.f32 	%f330, %f323, 0f32A57060, %f329;
	mov.b32 	%r65, %f326;
	shl.b32 	%r66, %r65, 23;
	mov.b32 	%f331, %r66;
	ex2.approx.ftz.f32 	%f332, %f330;
	mul.f32 	%f333, %f332, %f331;
	add.f32 	%f334, %f322, %f333;
	sub.f32 	%f335, %f491, %f164;
	fma.rn.f32 	%f336, %f335, 0f3BBB989D, 0f3F000000;
	cvt.sat.f32.f32 	%f337, %f336;
	fma.rm.f32 	%f338, %f337, %f169, %f168;
	add.f32 	%f339, %f338, 0fCB40007F;
	neg.f32 	%f340, %f339;
	fma.rn.f32 	%f341, %f335, 0f3FB8AA3B, %f340;
	fma.rn.f32 	%f342, %f335, 0f32A57060, %f341;
	mov.b32 	%r67, %f338;
	shl.b32 	%r68, %r67, 23;
	mov.b32 	%f343, %r68;
	ex2.approx.ftz.f32 	%f344, %f342;
	mul.f32 	%f345, %f344, %f343;
	add.f32 	%f346, %f334, %f345;
	sub.f32 	%f347, %f493, %f164;
	fma.rn.f32 	%f348, %f347, 0f3BBB989D, 0f3F000000;
	cvt.sat.f32.f32 	%f349, %f348;
	fma.rm.f32 	%f350, %f349, %f169, %f168;
	add.f32 	%f351, %f350, 0fCB40007F;
	neg.f32 	%f352, %f351;
	fma.rn.f32 	%f353, %f347, 0f3FB8AA3B, %f352;
	fma.rn.f32 	%f354, %f347, 0f32A57060, %f353;
	mov.b32 	%r69, %f350;
	shl.b32 	%r70, %r69, 23;
	mov.b32 	%f355, %r70;
	ex2.approx.ftz.f32 	%f356, %f354;
	mul.f32 	%f357, %f356, %f355;
	add.f32 	%f358, %f346, %f357;
	sub.f32 	%f359, %f495, %f164;
	fma.rn.f32 	%f360, %f359, 0f3BBB989D, 0f3F000000;
	cvt.sat.f32.f32 	%f361, %f360;
	fma.rm.f32 	%f362, %f361, %f169, %f168;
	add.f32 	%f363, %f362, 0fCB40007F;
	neg.f32 	%f364, %f363;
	fma.rn.f32 	%f365, %f359, 0f3FB8AA3B, %f364;
	fma.rn.f32 	%f366, %f359, 0f32A57060, %f365;
	mov.b32 	%r71, %f362;
	shl.b32 	%r72, %r71, 23;
	mov.b32 	%f367, %r72;
	ex2.approx.ftz.f32 	%f368, %f366;
	mul.f32 	%f369, %f368, %f367;
	add.f32 	%f370, %f358, %f369;
	sub.f32 	%f371, %f497, %f164;
	fma.rn.f32 	%f372, %f371, 0f3BBB989D, 0f3F000000;
	cvt.sat.f32.f32 	%f373, %f372;
	fma.rm.f32 	%f374, %f373, %f169, %f168;
	add.f32 	%f375, %f374, 0fCB40007F;
	neg.f32 	%f376, %f375;
	fma.rn.f32 	%f377, %f371, 0f3FB8AA3B, %f376;
	fma.rn.f32 	%f378, %f371, 0f32A57060, %f377;
	mov.b32 	%r73, %f374;
	shl.b32 	%r74, %r73, 23;
	mov.b32 	%f379, %r74;
	ex2.approx.ftz.f32 	%f380, %f378;
	mul.f32 	%f381, %f380, %f379;
	add.f32 	%f382, %f370, %f381;
	sub.f32 	%f383, %f499, %f164;
	fma.rn.f32 	%f384, %f383, 0f3BBB989D, 0f3F000000;
	cvt.sat.f32.f32 	%f385, %f384;
	fma.rm.f32 	%f386, %f385, %f169, %f168;
	add.f32 	%f387, %f386, 0fCB40007F;
	neg.f32 	%f388, %f387;
	fma.rn.f32 	%f389, %f383, 0f3FB8AA3B, %f388;
	fma.rn.f32 	%f390, %f383, 0f32A57060, %f389;
	mov.b32 	%r75, %f386;
	shl.b32 	%r76, %r75, 23;
	mov.b32 	%f391, %r76;
	ex2.approx.ftz.f32 	%f392, %f390;
	mul.f32 	%f393, %f392, %f391;
	add.f32 	%f394, %f382, %f393;
	sub.f32 	%f395, %f501, %f164;
	fma.rn.f32 	%f396, %f395, 0f3BBB989D, 0f3F000000;
	cvt.sat.f32.f32 	%f397, %f396;
	fma.rm.f32 	%f398, %f397, %f169, %f168;
	add.f32 	%f399, %f398, 0fCB40007F;
	neg.f32 	%f400, %f399;
	fma.rn.f32 	%f401, %f395, 0f3FB8AA3B, %f400;
	fma.rn.f32 	%f402, %f395, 0f32A57060, %f401;
	mov.b32 	%r77, %f398;
	shl.b32 	%r78, %r77, 23;
	mov.b32 	%f403, %r78;
	ex2.approx.ftz.f32 	%f404, %f402;
	mul.f32 	%f405, %f404, %f403;
	add.f32 	%f406, %f394, %f405;
	sub.f32 	%f407, %f503, %f164;
	fma.rn.f32 	%f408, %f407, 0f3BBB989D, 0f3F000000;
	cvt.sat.f32.f32 	%f409, %f408;
	fma.rm.f32 	%f410, %f409, %f169, %f168;
	add.f32 	%f411, %f410, 0fCB40007F;
	neg.f32 	%f412, %f411;
	fma.rn.f32 	%f413, %f407, 0f3FB8AA3B, %f412;
	fma.rn.f32 	%f414, %f407, 0f32A57060, %f413;
	mov.b32 	%r79, %f410;
	shl.b32 	%r80, %r79, 23;
	mov.b32 	%f415, %r80;
	ex2.approx.ftz.f32 	%f416, %f414;
	mul.f32 	%f417, %f416, %f415;
	add.f32 	%f418, %f406, %f417;
	sub.f32 	%f419, %f505, %f164;
	fma.rn.f32 	%f420, %f419, 0f3BBB989D, 0f3F000000;
	cvt.sat.f32.f32 	%f421, %f420;
	fma.rm.f32 	%f422, %f421, %f169, %f168;
	add.f32 	%f423, %f422, 0fCB40007F;
	neg.f32 	%f424, %f423;
	fma.rn.f32 	%f425, %f419, 0f3FB8AA3B, %f424;
	fma.rn.f32 	%f426, %f419, 0f32A57060, %f425;
	mov.b32 	%r81, %f422;
	shl.b32 	%r82, %r81, 23;
	mov.b32 	%f427, %r82;
	ex2.approx.ftz.f32 	%f428, %f426;
	mul.f32 	%f429, %f428, %f427;
	add.f32 	%f430, %f418, %f429;
	mov.b32 	%r83, %f430;
	shfl.sync.bfly.b32	%r84|%p31, %r83, 16, 31, -1;
	mov.b32 	%f431, %r84;
	add.f32 	%f432, %f430, %f431;
	mov.b32 	%r85, %f432;
	shfl.sync.bfly.b32	%r86|%p32, %r85, 8, 31, -1;
	mov.b32 	%f433, %r86;
	add.f32 	%f434, %f432, %f433;
	mov.b32 	%r87, %f434;
	shfl.sync.bfly.b32	%r88|%p33, %r87, 4, 31, -1;
	mov.b32 	%f435, %r88;
	add.f32 	%f436, %f434, %f435;
	mov.b32 	%r89, %f436;
	shfl.sync.bfly.b32	%r90|%p34, %r89, 2, 31, -1;
	mov.b32 	%f437, %r90;
	add.f32 	%f438, %f436, %f437;
	mov.b32 	%r91, %f438;
	shfl.sync.bfly.b32	%r92|%p35, %r91, 1, 31, -1;
	mov.b32 	%f439, %r92;
	add.f32 	%f440, %f438, %f439;
	div.rn.f32 	%f89, %f177, %f440;
	div.rn.f32 	%f90, %f189, %f440;
	div.rn.f32 	%f91, %f201, %f440;
	div.rn.f32 	%f92, %f213, %f440;
	div.rn.f32 	%f93, %f225, %f440;
	div.rn.f32 	%f94, %f237, %f440;
	div.rn.f32 	%f95, %f249, %f440;
	div.rn.f32 	%f96, %f261, %f440;
	div.rn.f32 	%f97, %f273, %f440;
	div.rn.f32 	%f98, %f285, %f440;
	div.rn.f32 	%f99, %f297, %f440;
	div.rn.f32 	%f100, %f309, %f440;
	div.rn.f32 	%f101, %f321, %f440;
	div.rn.f32 	%f102, %f333, %f440;
	div.rn.f32 	%f103, %f345, %f440;
	div.rn.f32 	%f104, %f357, %f440;
	div.rn.f32 	%f105, %f369, %f440;
	div.rn.f32 	%f106, %f381, %f440;
	div.rn.f32 	%f107, %f393, %f440;
	div.rn.f32 	%f108, %f405, %f440;
	div.rn.f32 	%f109, %f417, %f440;
	div.rn.f32 	%f110, %f429, %f440;
	mad.lo.s64 	%rd44, %rd47, %rd32, %rd2;
	cvta.to.global.u64 	%rd45, %rd31;
	shl.b64 	%rd46, %rd44, 1;
	add.s64 	%rd27, %rd45, %rd46;
	@%p25 bra 	$L__BB269_50;
	// begin inline asm
	{  cvt.rn.f16.f32 %rs23, %f89;}

	// end inline asm
	st.global.u16 	[%rd27], %rs23;
$L__BB269_50:
	setp.le.s64 	%p36, %rd34, %rd3;
	@%p36 bra 	$L__BB269_52;
	// begin inline asm
	{  cvt.rn.f16.f32 %rs24, %f90;}

	// end inline asm
	st.global.u16 	[%rd27+64], %rs24;
$L__BB269_52:
	setp.le.s64 	%p37, %rd34, %rd4;
	@%p37 bra 	$L__BB269_54;
	// begin inline asm
	{  cvt.rn.f16.f32 %rs25, %f91;}

	// end inline asm
	st.global.u16 	[%rd27+128], %rs25;
$L__BB269_54:
	setp.le.s64 	%p38, %rd34, %rd5;
	@%p38 bra 	$L__BB269_56;
	// begin inline asm
	{  cvt.rn.f16.f32 %rs26, %f92;}

	// end inline asm
	st.global.u16 	[%rd27+192], %rs26;
$L__BB269_56:
	setp.le.s64 	%p39, %rd34, %rd6;
	@%p39 bra 	$L__BB269_58;
	// begin inline asm
	{  cvt.rn.f16.f32 %rs27, %f93;}

	// end inline asm
	st.global.u16 	[%rd27+256], %rs27;
$L__BB269_58:
	setp.le.s64 	%p40, %rd34, %rd7;
	@%p40 bra 	$L__BB269_60;
	// begin inline asm
	{  cvt.rn.f16.f32 %rs28, %f94;}

	// end inline asm
	st.global.u16 	[%rd27+320], %rs28;
$L__BB269_60:
	setp.le.s64 	%p41, %rd34, %rd8;
	@%p41 bra 	$L__BB269_62;
	// begin inline asm
	{  cvt.rn.f16.f32 %rs29, %f95;}

	// end inline asm
	st.global.u16 	[%rd27+384], %rs29;
$L__BB269_62:
	setp.le.s64 	%p42, %rd34, %rd9;
	@%p42 bra 	$L__BB269_64;
	// begin inline asm
	{  cvt.rn.f16.f32 %rs30, %f96;}

	// end inline asm
	st.global.u16 	[%rd27+448], %rs30;
$L__BB269_64:
	setp.le.s64 	%p43, %rd34, %rd10;
	@%p43 bra 	$L__BB269_66;
	// begin inline asm
	{  cvt.rn.f16.f32 %rs31, %f97;}

	// end inline asm
	st.global.u16 	[%rd27+512], %rs31;
$L__BB269_66:
	setp.le.s64 	%p44, %rd34, %rd11;
	@%p44 bra 	$L__BB269_68;
	// begin inline asm
	{  cvt.rn.f16.f32 %rs32, %f98;}

	// end inline asm
	st.global.u16 	[%rd27+576], %rs32;
$L__BB269_68:
	setp.le.s64 	%p45, %rd34, %rd12;
	@%p45 bra 	$L__BB269_70;
	// begin inline asm
	{  cvt.rn.f16.f32 %rs33, %f99;}

	// end inline asm
	st.global.u16 	[%rd27+640], %rs33;
$L__BB269_70:
	setp.le.s64 	%p46, %rd34, %rd13;
	@%p46 bra 	$L__BB269_72;
	// begin inline asm
	{  cvt.rn.f16.f32 %rs34, %f100;}

	// end inline asm
	st.global.u16 	[%rd27+704], %rs34;
$L__BB269_72:
	setp.le.s64 	%p47, %rd34, %rd14;
	@%p47 bra 	$L__BB269_74;
	// begin inline asm
	{  cvt.rn.f16.f32 %rs35, %f101;}

	// end inline asm
	st.global.u16 	[%rd27+768], %rs35;
$L__BB269_74:
	setp.le.s64 	%p48, %rd34, %rd15;
	@%p48 bra 	$L__BB269_76;
	// begin inline asm
	{  cvt.rn.f16.f32 %rs36, %f102;}

	// end inline asm
	st.global.u16 	[%rd27+832], %rs36;
$L__BB269_76:
	setp.le.s64 	%p49, %rd34, %rd16;
	@%p49 bra 	$L__BB269_78;
	// begin inline asm
	{  cvt.rn.f16.f32 %rs37, %f103;}

	// end inline asm
	st.global.u16 	[%rd27+896], %rs37;
$L__BB269_78:
	setp.le.s64 	%p50, %rd34, %rd17;
	@%p50 bra 	$L__BB269_80;
	// begin inline asm
	{  cvt.rn.f16.f32 %rs38, %f104;}

	// end inline asm
	st.global.u16 	[%rd27+960], %rs38;
$L__BB269_80:
	setp.le.s64 	%p51, %rd34, %rd18;
	@%p51 bra 	$L__BB269_82;
	// begin inline asm
	{  cvt.rn.f16.f32 %rs39, %f105;}

	// end inline asm
	st.global.u16 	[%rd27+1024], %rs39;
$L__BB269_82:
	setp.le.s64 	%p52, %rd34, %rd19;
	@%p52 bra 	$L__BB269_84;
	// begin inline asm
	{  cvt.rn.f16.f32 %rs40, %f106;}

	// end inline asm
	st.global.u16 	[%rd27+1088], %rs40;
$L__BB269_84:
	setp.le.s64 	%p53, %rd34, %rd20;
	@%p53 bra 	$L__BB269_86;
	// begin inline asm
	{  cvt.rn.f16.f32 %rs41, %f107;}

	// end inline asm
	st.global.u16 	[%rd27+1152], %rs41;
$L__BB269_86:
	setp.le.s64 	%p54, %rd34, %rd21;
	@%p54 bra 	$L__BB269_88;
	// begin inline asm
	{  cvt.rn.f16.f32 %rs42, %f108;}

	// end inline asm
	st.global.u16 	[%rd27+1216], %rs42;
$L__BB269_88:
	setp.le.s64 	%p55, %rd34, %rd22;
	@%p55 bra 	$L__BB269_90;
	// begin inline asm
	{  cvt.rn.f16.f32 %rs43, %f109;}

	// end inline asm
	st.global.u16 	[%rd27+1280], %rs43;
$L__BB269_90:
	setp.le.s64 	%p56, %rd34, %rd23;
	@%p56 bra 	$L__BB269_92;
	// begin inline asm
	{  cvt.rn.f16.f32 %rs44, %f110;}

	// end inline asm
	st.global.u16 	[%rd27+1344], %rs44;
$L__BB269_92:
	add.s64 	%rd47, %rd47, %rd24;
	setp.lt.s64 	%p57, %rd47, %rd33;
	@%p57 bra 	$L__BB269_4;
$L__BB269_93:
	ret;

}
	// .globl	_Z15SoftmaxWarpImplI10DirectLoadI6__halffE11DirectStoreIfS1_EfLi1ELi23ELi32ELi1ELb0EL9Algorithm0EEvT_T0_ll
.visible .entry _Z15SoftmaxWarpImplI10DirectLoadI6__halffE11DirectStoreIfS1_EfLi1ELi23ELi32ELi1ELb0EL9Algorithm0EEvT_T0_ll(
	.param .align 8 .b8 _Z15SoftmaxWarpImplI10DirectLoadI6__halffE11DirectStoreIfS1_EfLi1ELi23ELi32ELi1ELb0EL9Algorithm0EEvT_T0_ll_param_0[16],
	.param .align 8 .b8 _Z15SoftmaxWarpImplI10DirectLoadI6__halffE11DirectStoreIfS1_EfLi1ELi23ELi32ELi1ELb0EL9Algorithm0EEvT_T0_ll_param_1[16],
	.param .u64 _Z15SoftmaxWarpImplI10DirectLoadI6__halffE11DirectStoreIfS1_EfLi1ELi23ELi32ELi1ELb0EL9Algorithm0EEvT_T0_ll_param_2,
	.param .u64 _Z15SoftmaxWarpImplI10DirectLoadI6__halffE11DirectStoreIfS1_EfLi1ELi23ELi32ELi1ELb0EL9Algorithm0EEvT_T0_ll_param_3
)
{
	.reg .pred 	%p<14>;
	.reg .b16 	%rs<47>;
	.reg .b32 	%r<74>;
	.reg .b32 	%f<368>;
	.reg .b64 	%rd<29>;

	ld.param.u64 	%rd13, [_Z15SoftmaxWarpImplI10DirectLoadI6__halffE11DirectStoreIfS1_EfLi1ELi23ELi32ELi1ELb0EL9Algorithm0EEvT_T0_ll_param_1+8];
	ld.param.u64 	%rd12, [_Z15SoftmaxWarpImplI10DirectLoadI6__halffE11DirectStoreIfS1_EfLi1ELi23ELi32ELi1ELb0EL9Algorithm0EEvT_T0_ll_param_1];
	ld.param.u64 	%rd11, [_Z15SoftmaxWarpImplI10DirectLoadI6__halffE11DirectStoreIfS1_EfLi1ELi23ELi32ELi1ELb0EL9Algorithm0EEvT_T0_ll_param_0+8];
	ld.param.u64 	%rd10, [_Z15SoftmaxWarpImplI10DirectLoadI6__halffE11DirectStoreIfS1_EfLi1ELi23ELi32ELi1ELb0EL9Algorithm0EEvT_T0_ll_param_0];
	ld.param.u64 	%rd14, [_Z15SoftmaxWarpImplI10DirectLoadI6__halffE11DirectStoreIfS1_EfLi1ELi23ELi32ELi1ELb0EL9Algorithm0EEvT_T0_ll_param_2];
	ld.param.u64 	%rd15, [_Z15SoftmaxWarpImplI10DirectLoadI6__halffE11DirectStoreIfS1_EfLi1ELi23ELi32ELi1ELb0EL9Algorithm0EEvT_T0_ll_param_3];
	setp.lt.s64 	%p1, %rd15, 737;
	@%p1 bra 	$L__BB270_2;
	mov.u64 	%rd16, $str;
	cvta.global.u64 	%rd17, %rd16;
	mov.u64 	%rd18, $str$1;
	cvta.global.u64 	%rd19, %rd18;
	mov.u64 	%rd20, __unnamed_266;
	cvta.global.u64 	%rd21, %rd20;
	{ // callseq 265, 0
	.param .b64 param0;
	st.param.b64 	[param0], %rd17;
	.param .b64 param1;
	st.param.b64 	[param1], %rd19;
	.param .b32 param2;
	st.param.b32 	[param2], 358;
	.param .b64 param3;
	st.param.b64 	[param3], %rd21;
	.param .b64 param4;
	st.param.b64 	[param4], 1;
	call.uni 
	__assertfail, 
	(
	param0, 
	param1, 
	param2, 
	param3, 
	param4
	);
	} // callseq 265
$L__BB270_2:
	mov.u32 	%r2, %nctaid.x;
	mov.u32 	%r3, %ntid.y;
	mul.lo.s32 	%r1, %r2, %r3;
	mov.u32 	%r4, %ctaid.x;
	mov.u32 	%r5, %tid.y;
	mad.lo.s32 	%r6, %r4, %r3, %r5;
	cvt.s64.s32 	%rd28, %r6;
	setp.le.s64 	%p2, %rd14, %rd28;
	@%p2 bra 	$L__BB270_5;
	mov.u32 	%r7, %tid.x;
	cvt.u64.u32 	%rd4, %r7;
	cvta.to.global.u64 	%rd5, %rd12;
	cvta.to.global.u64 	%rd6, %rd10;
	cvt.s64.s32 	%rd7, %r1;
$L__BB270_4:
	mad.lo.s64 	%rd22, %rd28, %rd11, %rd4;
	shl.b64 	%rd23, %rd22, 1;
	add.s64 	%rd24, %rd6, %rd23;
	ld.global.u16 	%rs1, [%rd24];
	// begin inline asm
	{  cvt.f32.f16 %f1, %rs1;}

	// end inline asm
	max.f32 	%f47, %f1, 0fFF800000;
	ld.global.u16 	%rs2, [%rd24+64];
	// begin inline asm
	{  cvt.f32.f16 %f2, %rs2;}

	// end inline asm
	max.f32 	%f48, %f47, %f2;
	ld.global.u16 	%rs3, [%rd24+128];
	// begin inline asm
	{  cvt.f32.f16 %f3, %rs3;}

	// end inline asm
	max.f32 	%f49, %f48, %f3;
	ld.global.u16 	%rs4, [%rd24+192];
	// begin inline asm
	{  cvt.f32.f16 %f4, %rs4;}

	// end inline asm
	max.f32 	%f50, %f49, %f4;
	ld.global.u16 	%rs5, [%rd24+256];
	// begin inline asm
	{  cvt.f32.f16 %f5, %rs5;}

	// end inline asm
	max.f32 	%f51, %f50, %f5;
	ld.global.u16 	%rs6, [%rd24+320];
	// begin inline asm
	{  cvt.f32.f16 %f6, %rs6;}

	// end inline asm
	max.f32 	%f52, %f51, %f6;
	ld.global.u16 	%rs7, [%rd24+384];
	// begin inline asm
	{  cvt.f32.f16 %f7, %rs7;}

	// end inline asm
	max.f32 	%f53, %f52, %f7;
	ld.global.u16 	%rs8, [%rd24+448];
	// begin inline asm
	{  cvt.f32.f16 %f8, %rs8;}

	// end inline asm
	max.f32 	%f54, %f53, %f8;
	ld.global.u16 	%rs9, [%rd24+512];
	// begin inline asm
	{  cvt.f32.f16 %f9, %rs9;}

	// end inline asm
	max.f32 	%f55, %f54, %f9;
	ld.global.u16 	%rs10, [%rd24+576];
	// begin inline asm
	{  cvt.f32.f16 %f10, %rs10;}

	// end inline asm
	max.f32 	%f56, %f55, %f10;
	ld.global.u16 	%rs11, [%rd24+640];
	// begin inline asm
	{  cvt.f32.f16 %f11, %rs11;}

	// end inline asm
	max.f32 	%f57, %f56, %f11;
	ld.global.u16 	%rs12, [%rd24+704];
	// begin inline asm
	{  cvt.f32.f16 %f12, %rs12;}

	// end inline asm
	max.f32 	%f58, %f57, %f12;
	ld.global.u16 	%rs13, [%rd24+768];
	// begin inline asm
	{  cvt.f32.f16 %f13, %rs13;}

	// end inline asm
	max.f32 	%f59, %f58, %f13;
	ld.global.u16 	%rs14, [%rd24+832];
	// begin inline asm
	{  cvt.f32.f16 %f14, %rs14;}

	// end inline asm
	max.f32 	%f60, %f59, %f14;
	ld.global.u16 	%rs15, [%rd24+896];
	// begin inline asm
	{  cvt.f32.f16 %f15, %rs15;}

	// end inline asm
	max.f32 	%f61, %f60, %f15;
	ld.global.u16 	%rs16, [%rd24+960];
	// begin inline asm
	{  cvt.f32.f16 %f16, %rs16;}

	// end inline asm
	max.f32 	%f62, %f61, %f16;
	ld.global.u16 	%rs17, [%rd24+1024];
	// begin inline asm
	{  cvt.f32.f16 %f17, %rs17;}

	// end inline asm
	max.f32 	%f63, %f62, %f17;
	ld.global.u16 	%rs18, [%rd24+1088];
	// begin inline asm
	{  cvt.f32.f16 %f18, %rs18;}

	// end inline asm
	max.f32 	%f64, %f63, %f18;
	ld.global.u16 	%rs19, [%rd24+1152];
	// begin inline asm
	{  cvt.f32.f16 %f19, %rs19;}

	// end inline asm
	max.f32 	%f65, %f64, %f19;
	ld.global.u16 	%rs20, [%rd24+1216];
	// begin inline asm
	{  cvt.f32.f16 %f20, %rs20;}

	// end inline asm
	max.f32 	%f66, %f65, %f20;
	ld.global.u16 	%rs21, [%rd24+1280];
	// begin inline asm
	{  cvt.f32.f16 %f21, %rs21;}

	// end inline asm
	max.f32 	%f67, %f66, %f21;
	ld.global.u16 	%rs22, [%rd24+1344];
	// begin inline asm
	{  cvt.f32.f16 %f22, %rs22;}

	// end inline asm
	max.f32 	%f68, %f67, %f22;
	ld.global.u16 	%rs23, [%rd24+1408];
	// begin inline asm
	{  cvt.f32.f16 %f23, %rs23;}

	// end inline asm
	max.f32 	%f69, %f68, %f23;
	mov.b32 	%r8, %f69;
	shfl.sync.bfly.b32	%r9|%p3, %r8, 16, 31, -1;
	mov.b32 	%f70, %r9;
	max.f32 	%f71, %f69, %f70;
	mov.b32 	%r10, %f71;
	shfl.sync.bfly.b32	%r11|%p4, %r10, 8, 31, -1;
	mov.b32 	%f72, %r11;
	max.f32 	%f73, %f71, %f72;
	mov.b32 	%r12, %f73;
	shfl.sync.bfly.b32	%r13|%p5, %r12, 4, 31, -1;
	mov.b32 	%f74, %r13;
	max.f32 	%f75, %f73, %f74;
	mov.b32 	%r14, %f75;
	shfl.sync.bfly.b32	%r15|%p6, %r14, 2, 31, -1;
	mov.b32 	%f76, %r15;
	max.f32 	%f77, %f75, %f76;
	mov.b32 	%r16, %f77;
	shfl.sync.bfly.b32	%r17|%p7, %r16, 1, 31, -1;
	mov.b32 	%f78, %r17;
	max.f32 	%f79, %f77, %f78;
	sub.f32 	%f80, %f1, %f79;
	fma.rn.f32 	%f81, %f80, 0f3BBB989D, 0f3F000000;
	cvt.sat.f32.f32 	%f82, %f81;
	mov.f32 	%f83, 0f4B400001;
	mov.f32 	%f84, 0f437C0000;
	fma.rm.f32 	%f85, %f82, %f84, %f83;
	add.f32 	%f86, %f85, 0fCB40007F;
	neg.f32 	%f87, %f86;
	fma.rn.f32 	%f88, %f80, 0f3FB8AA3B, %f87;
	fma.rn.f32 	%f89, %f80, 0f32A57060, %f88;
	mov.b32 	%r18, %f85;
	shl.b32 	%r19, %r18, 23;
	mov.b32 	%f90, %r19;
	ex2.approx.ftz.f32 	%f91, %f89;
	mul.f32 	%f92, %f91, %f90;
	add.f32 	%f93, %f92, 0f00000000;
	sub.f32 	%f94, %f2, %f79;
	fma.rn.f32 	%f95, %f94, 0f3BBB989D, 0f3F000000;
	cvt.sat.f32.f32 	%f96, %f95;
	fma.rm.f32 	%f97, %f96, %f84, %f83;
	add.f32 	%f98, %f97, 0fCB40007F;
	neg.f32 	%f99, %f98;
	fma.rn.f32 	%f100, %f94, 0f3FB8AA3B, %f99;
	fma.rn.f32 	%f101, %f94, 0f32A57060, %f100;
	mov.b32 	%r20, %f97;
	shl.b32 	%r21, %r20, 23;
	mov.b32 	%f102, %r21;
	ex2.approx.ftz.f32 	%f103, %f101;
	mul.f32 	%f104, %f103, %f102;
	add.f32 	%f105, %f93, %f104;
	sub.f32 	%f106, %f3, %f79;
	fma.rn.f32 	%f107, %f106, 0f3BBB989D, 0f3F000000;
	cvt.sat.f32.f32 	%f108, %f107;
	fma.rm.f32 	%f109, %f108, %f84, %f83;
	add.f32 	%f110, %f109, 0fCB40007F;
	neg.f32 	%f111, %f110;
	fma.rn.f32 	%f112, %f106, 0f3FB8AA3B, %f111;
	fma.rn.f32 	%f113, %f106, 0f32A57060, %f112;
	mov.b32 	%r22, %f109;
	shl.b32 	%r23, %r22, 23;
	mov.b32 	%f114, %r23;
	ex2.approx.ftz.f32 	%f115, %f113;
	mul.f32 	%f116, %f115, %f114;
	add.f32 	%f117, %f105, %f116;
	sub.f32 	%f118, %f4, %f79;
	fma.rn.f32 	%f119, %f118, 0f3BBB989D, 0f3F000000;
	cvt.sat.f32.f32 	%f120, %f119;
	fma.rm.f32 	%f121, %f120, %f84, %f83;
	add.f32 	%f122, %f121, 0fCB40007F;
	neg.f32 	%f123, %f122;
	fma.rn.f32 	%f124, %f118, 0f3FB8AA3B, %f123;
	fma.rn.f32 	%f125, %f118, 0f32A57060, %f124;
	mov.b32 	%r24, %f121;
	shl.b32 	%r25, %r24, 23;
	mov.b32 	%f126, %r25;
	ex2.approx.ftz.f32 	%f127, %f125;
	mul.f32 	%f128, %f127, %f126;
	add.f32 	%f129, %f117, %f128;
	sub.f32 	%f130, %f5, %f79;
	fma.rn.f32 	%f131, %f130, 0f3BBB989D, 0f3F000000;
	cvt.sat.f32.f32 	%f132, %f131;
	fma.rm.f32 	%f133, %f132, %f84, %f83;
	add.f32 	%f134, %f133, 0fCB40007F;
	neg.f32 	%f135, %f134;
	fma.rn.f32 	%f136, %f130, 0f3FB8AA3B, %f135;
	fma.rn.f32 	%f137, %f130, 0f32A57060, %f136;
	mov.b32 	%r26, %f133;
	shl.b32 	%r27, %r26, 23;
	mov.b32 	%f138, %r27;
	ex2.approx.ftz.f32 	%f139, %f137;
	mul.f32 	%f140, %f139, %f138;
	add.f32 	%f141, %f129, %f140;
	sub.f32 	%f142, %f6, %f79;
	fma.rn.f32 	%f143, %f142, 0f3BBB989D, 0f3F000000;
	cvt.sat.f32.f32 	%f144, %f143;
	fma.rm.f32 	%f145, %f144, %f84, %f83;
	add.f32 	%f146, %f145, 0fCB40007F;
	neg.f32 	%f147, %f146;
	fma.rn.f32 	%f148, %f142, 0f3FB8AA3B, %f147;
	fma.rn.f32 	%f149, %f142, 0f32A57060, %f148;
	mov.b32 	%r28, %f145;
	shl.b32 	%r29, %r28, 23;
	mov.b32 	%f150, %r29;
	ex2.approx.ftz.f32 	%f151, %f149;
	mul.f32 	%f152, %f151, %f150;
	add.f32 	%f153, %f141, %f152;
	sub.f32 	%f154, %f7, %f79;
	fma.rn.f32 	%f155, %f154, 0f3BBB989D, 0f3F000000;
	cvt.sat.f32.f32 	%f156, %f155;
	fma.rm.f32 	%f157, %f156, %f84, %f83;
	add.f32 	%f158, %f157, 0fCB40007F;
	neg.f32 	%f159, %f158;
	fma.rn.f32 	%f160, %f154, 0f3FB8AA3B, %f159;
	fma.rn.f32 	%f161, %f154, 0f32A57060, %f160;
	mov.b32 	%r30, %f157;
	shl.b32 	%r31, %r30, 23;
	mov.b32 	%f162, %r31;
	ex2.approx.ftz.f32 	%f163, %f161;
	mul.f32 	%f164, %f163, %f162;
	add.f32 	%f165, %f153, %f164;
	sub.f32 	%f166, %f8, %f79;
	fma.rn.f32 	%f167, %f166, 0f3BBB989D, 0f3F000000;
	cvt.sat.f32.f32 	%f168, %f167;
	fma.rm.f32 	%f169, %f168, %f84, %f83;
	add.f32 	%f170, %f169, 0fCB40007F;
	neg.f32 	%f171, %f170;
	fma.rn.f32 	%f172, %f166, 0f3FB8AA3B, %f171;
	fma.rn.f32 	%f173, %f166, 0f32A57060, %f172;
	mov.b32 	%r32, %f169;
	shl.b32 	%r33, %r32, 23;
	mov.b32 	%f174, %r33;
	ex2.approx.ftz.f32 	%f175, %f173;
	mul.f32 	%f176, %f175, %f174;
	add.f32 	%f177, %f165, %f176;
	sub.f32 	%f178, %f9, %f79;
	fma.rn.f32 	%f179, %f178, 0f3BBB989D, 0f3F000000;
	cvt.sat.f32.f32 	%f180, %f179;
	fma.rm.f32 	%f181, %f180, %f84, %f83;
	add.f32 	%f182, %f181, 0fCB40007F;
	neg.f32 	%f183, %f182;
	fma.rn.f32 	%f184, %f178, 0f3FB8AA3B, %f183;
	fma.rn.f32 	%f185, %f178, 0f32A57060, %f184;
	mov.b32 	%r34, %f181;
	shl.b32 	%r35, %r34, 23;
	mov.b32 	%f186, %r35;
	ex2.approx.ftz.f32 	%f187, %f185;
	mul.f32 	%f188, %f187, %f186;
	add.f32 	%f189, %f177, %f188;
	sub.f32 	%f190, %f10, %f79;
	fma.rn.f32 	%f191, %f190, 0f3BBB989D, 0f3F000000;
	cvt.sat.f32.f32 	%f192, %f191;
	fma.rm.f32 	%f193, %f192, %f84, %f83;
	add.f32 	%f194, %f193, 0fCB40007F;
	neg.f32 	%f195, %f194;
	fma.rn.f32 	%f196, %f190, 0f3FB8AA3B, %f195;
	fma.rn.f32 	%f197, %f190, 0f32A57060, %f196;
	mov.b32 	%r36, %f193;
	shl.b32 	%r37, %r36, 23;
	mov.b32 	%f198, %r37;
	ex2.approx.ftz.f32 	%f199, %f197;
	mul.f32 	%f200, %f199, %f198;
	add.f32 	%f201, %f189, %f200;
	sub.f32 	%f202, %f11, %f79;
	fma.rn.f32 	%f203, %f202, 0f3BBB989D, 0f3F000000;
	cvt.sat.f32.f32 	%f204, %f203;
	fma.rm.f32 	%f205, %f204, %f84, %f83;
	add.f32 	%f206, %f205, 0fCB40007F;
	neg.f32 	%f207, %f206;
	fma.rn.f32 	%f208, %f202, 0f3FB8AA3B, %f207;
	fma.rn.f32 	%f209, %f202, 0f32A57060, %f208;
	mov.b32 	%r38, %f205;
	shl.b32 	%r39, %r38, 23;
	mov.b32 	%f210, %r39;
	ex2.approx.ftz.f32 	%f211, %f209;
	mul.f32 	%f212, %f211, %f210;
	add.f32 	%f213, %f201, %f212;
	sub.f32 	%f214, %f12, %f79;
	fma.rn.f32 	%f215, %f214, 0f3BBB989D, 0f3F000000;
	cvt.sat.f32.f32 	%f216, %f215;
	fma.rm.f32 	%f217, %f216, %f84, %f83;
	add.f32 	%f218, %f217, 0fCB40007F;
	neg.f32 	%f219, %f218;
	fma.rn.f32 	%f220, %f214, 0f3FB8AA3B, %f219;
	fma.rn.f32 	%f221, %f214, 0f32A57060, %f220;
	mov.b32 	%r40, %f217;
	shl.b32 	%r41, %r40, 23;
	mov.b32 	%f222, %r41;
	ex2.approx.ftz.f32 	%f223, %f221;
	mul.f32 	%f224, %f223, %f222;
	add.f32 	%f225, %f213, %f224;
	sub.f32 	%f226, %f13, %f79;
	fma.rn.f32 	%f227, %f226, 0f3BBB989D, 0f3F000000;
	cvt.sat.f32.f32 	%f228, %f227;
	fma.rm.f32 	%f229, %f228, %f84, %f83;
	add.f32 	%f230, %f229, 0fCB40007F;
	neg.f32 	%f231, %f230;
	fma.rn.f32 	%f232, %f226, 0f3FB8AA3B, %f231;
	fma.rn.f32 	%f233, %f226, 0f32A57060, %f232;
	mov.b32 	%r42, %f229;
	shl.b32 	%r43, %r42, 23;
	mov.b32 	%f234, %r43;
	ex2.approx.ftz.f32 	%f235, %f233;
	mul.f32 	%f236, %f235, %f234;
	add.f32 	%f237, %f225, %f236;
	sub.f32 	%f238, %f14, %f79;
	fma.rn.f32 	%f239, %f238, 0f3BBB989D, 0f3F000000;
	cvt.sat.f32.f32 	%f240, %f239;
	fma.rm.f32 	%f241, %f240, %f84, %f83;
	add.f32 	%f242, %f241, 0fCB40007F;
	neg.f32 	%f243, %f242;
	fma.rn.f32 	%f244, %f238, 0f3FB8AA3B, %f243;
	fma.rn.f32 	%f245, %f238, 0f32A57060, %f244;
	mov.b32 	%r44, %f241;
	shl.b32 	%r45, %r44, 23;
	mov.b32 	%f246, %r45;
	ex2.approx.ftz.f32 	%f247, %f245;
	mul.f32 	%f248, %f247, %f246;
	add.f32 	%f249, %f237, %f248;
	sub.f32 	%f250, %f15, %f79;
	fma.rn.f32 	%f251, %f250, 0f3BBB989D, 0f3F000000;
	cvt.sat.f32.f32 	%f252, %f251;
	fma.rm.f32 	%f253, %f252, %f84, %f83;
	add.f32 	%f254, %f253, 0fCB40007F;
	neg.f32 	%f255, %f254;
	fma.rn.f32 	%f256, %f250, 0f3FB8AA3B, %f255;
	fma.rn.f32 	%f257, %f250, 0f32A57060, %f256;
	mov.b32 	%r46, %f253;
	shl.b32 	%r47, %r46, 23;
	mov.b32 	%f258, %r47;
	ex2.approx.ftz.f32 	%f259, %f257;
	mul.f32 	%f260, %f259, %f258;
	add.f32 	%f261, %f249, %f260;
	sub.f32 	%f262, %f16, %f79;
	fma.rn.f32 	%f263, %f262, 0f3BBB989D, 0f3F000000;
	cvt.sat.f32.f32 	%f264, %f263;
	fma.rm.f32 	%f265, %f264, %f84, %f83;
	add.f32 	%f266, %f265, 0fCB40007F;
	neg.f32 	%f267, %f266;
	fma.rn.f32 	%f268, %f262, 0f3FB8AA3B, %f267;
	fma.rn.f32 	%f269, %f262, 0f32A57060, %f268;
	mov.b32 	%r48, %f265;
	shl.b32 	%r49, %r48, 23;
	mov.b32 	%f270, %r49;
	ex2.approx.ftz.f32 	%f271, %f269;
	mul.f32 	%f272, %f271, %f270;
	add.f32 	%f273, %f261, %f272;
	sub.f32 	%f274, %f17, %f79;
	fma.rn.f32 	%f275, %f274, 0f3BBB989D, 0f3F000000;
	cvt.sat.f32.f32 	%f276, %f275;
	fma.rm.f32 	%f277, %f276, %f84, %f83;
	add.f32 	%f278, %f277, 0fCB40007F;
	neg.f32 	%f279, %f278;
	fma.rn.f32 	%f280, %f274, 0f3FB8AA3B, %f279;
	fma.rn.f32 	%f281, %f274, 0f32A57060, %f280;
	mov.b32 	%r50, %f277;
	shl.b32 	%r51, %r50, 23;
	mov.b32 	%f282, %r51;
	ex2.approx.ftz.f32 	%f283, %f281;
	mul.f32 	%f284, %f283, %f282;
	add.f32 	%f285, %f273, %f284;
	sub.f32 	%f286, %f18, %f79;
	fma.rn.f32 	%f287, %f286, 0f3BBB989D, 0f3F000000;
	cvt.sat.f32.f32 	%f288, %f287;
	fma.rm.f32 	%f289, %f288, %f84, %f83;
	add.f32 	%f290, %f289, 0fCB40007F;
	neg.f32 	%f291, %f290;
	fma.rn.f32 	%f292, %f286, 0f3FB8AA3B, %f291;
	fma.rn.f32 	%f293, %f286, 0f32A57060, %f292;
	mov.b32 	%r52, %f289;
	shl.b32 	%r53, %r52, 23;
	mov.b32 	%f294, %r53;
	ex2.approx.ftz.f32 	%f295, %f293;
	mul.f32 	%f296, %f295, %f294;
	add.f32 	%f297, %f285, %f296;
	sub.f32 	%f298, %f19, %f79;
	fma.rn.f32 	%f299, %f298, 0f3BBB989D, 0f3F000000;
	cvt.sat.f32.f32 	%f300, %f299;
	fma.rm.f32 	%f301, %f300, %f84, %f83;
	add.f32 	%f302, %f301, 0fCB40007F;
	neg.f32 	%f303, %f302;
	fma.rn.f32 	%f304, %f298, 0f3FB8AA3B, %f303;
	fma.rn.f32 	%f305, %f298, 0f32A57060, %f304;
	mov.b32 	%r54, %f301;
	shl.b32 	%r55, %r54, 23;
	mov.b32 	%f306, %r55;
	ex2.approx.ftz.f32 	%f307, %f305;
	mul.f32 	%f308, %f307, %f306;
	add.f32 	%f309, %f297, %f308;
	sub.f32 	%f310, %f20, %f79;
	fma.rn.f32 	%f311, %f310, 0f3BBB989D, 0f3F000000;
	cvt.sat.f32.f32 	%f312, %f311;
	fma.rm.f32 	%f313, %f312, %f84, %f83;
	add.f32 	%f314, %f313, 0fCB40007F;
	neg.f32 	%f315, %f314;
	fma.rn.f32 	%f316, %f310, 0f3FB8AA3B, %f315;
	fma.rn.f32 	%f317, %f310, 0f32A57060, %f316;
	mov.b32 	%r56, %f313;
	shl.b32 	%r57, %r56, 23;
	mov.b32 	%f318, %r57;
	ex2.approx.ftz.f32 	%f319, %f317;
	mul.f32 	%f320, %f319, %f318;
	add.f32 	%f321, %f309, %f320;
	sub.f32 	%f322, %f21, %f79;
	fma.rn.f32 	%f323, %f322, 0f3BBB989D, 0f3F000000;
	cvt.sat.f32.f32 	%f324, %f323;
	fma.rm.f32 	%f325, %f324, %f84, %f83;
	add.f32 	%f326, %f325, 0fCB40007F;
	neg.f32 	%f327, %f326;
	fma.rn.f32 	%f328, %f322, 0f3FB8AA3B, %f327;
	fma.rn.f32 	%f329, %f322, 0f32A57060, %f328;
	mov.b32 	%r58, %f325;
	shl.b32 	%r59, %r58, 23;
	mov.b32 	%f330, %r59;
	ex2.approx.ftz.f32 	%f331, %f329;
	mul.f32 	%f332, %f331, %f330;
	add.f32 	%f333, %f321, %f332;
	sub.f32 	%f334, %f22, %f79;
	fma.rn.f32 	%f335, %f334, 0f3BBB989D, 0f3F000000;
	cvt.sat.f32.f32 	%f336, %f335;
	fma.rm.f32 	%f337, %f336, %f84, %f83;
	add.f32 	%f338, %f337, 0fCB40007F;
	neg.f32 	%f339, %f338;
	fma.rn.f32 	%f340, %f334, 0f3FB8AA3B, %f339;
	fma.rn.f32 	%f341, %f334, 0f32A57060, %f340;
	mov.b32 	%r60, %f337;
	shl.b32 	%r61, %r60, 23;
	mov.b32 	%f342, %r61;
	ex2.approx.ftz.f32 	%f343, %f341;
	mul.f32 	%f344, %f343, %f342;
	add.f32 	%f345, %f333, %f344;
	sub.f32 	%f346, %f23, %f79;
	fma.rn.f32 	%f347, %f346, 0f3BBB989D, 0f3F000000;
	cvt.sat.f32.f32 	%f348, %f347;
	fma.rm.f32 	%f349, %f348, %f84, %f83;
	add.f32 	%f350, %f349, 0fCB40007F;
	neg.f32 	%f351, %f350;
	fma.rn.f32 	%f352, %f346, 0f3FB8AA3B, %f351;
	fma.rn.f32 	%f353, %f346, 0f32A57060, %f352;
	mov.b32 	%r62, %f349;
	shl.b32 	%r63, %r62, 23;
	mov.b32 	%f354, %r63;
	ex2.approx.ftz.f32 	%f355, %f353;
	mul.f32 	%f356, %f355, %f354;
	add.f32 	%f357, %f345, %f356;
	mov.b32 	%r64, %f357;
	shfl.sync.bfly.b32	%r65|%p8, %r64, 16, 31, -1;
	mov.b32 	%f358, %r65;
	add.f32 	%f359, %f357, %f358;
	mov.b32 	%r66, %f359;
	shfl.sync.bfly.b32	%r67|%p9, %r66, 8, 31, -1;
	mov.b32 	%f360, %r67;
	add.f32 	%f361, %f359, %f360;
	mov.b32 	%r68, %f361;
	shfl.sync.bfly.b32	%r69|%p10, %r68, 4, 31, -1;
	mov.b32 	%f362, %r69;
	add.f32 	%f363, %f361, %f362;
	mov.b32 	%r70, %f363;
	shfl.sync.bfly.b32	%r71|%p11, %r70, 2, 31, -1;
	mov.b32 	%f364, %r71;
	add.f32 	%f365, %f363, %f364;
	mov.b32 	%r72, %f365;
	shfl.sync.bfly.b32	%r73|%p12, %r72, 1, 31, -1;
	mov.b32 	%f366, %r73;
	add.f32 	%f367, %f365, %f366;
	div.rn.f32 	%f24, %f92, %f367;
	div.rn.f32 	%f25, %f104, %f367;
	div.rn.f32 	%f26, %f116, %f367;
	div.rn.f32 	%f27, %f128, %f367;
	div.rn.f32 	%f28, %f140, %f367;
	div.rn.f32 	%f29, %f152, %f367;
	div.rn.f32 	%f30, %f164, %f367;
	div.rn.f32 	%f31, %f176, %f367;
	div.rn.f32 	%f32, %f188, %f367;
	div.rn.f32 	%f33, %f200, %f367;
	div.rn.f32 	%f34, %f212, %f367;
	div.rn.f32 	%f35, %f224, %f367;
	div.rn.f32 	%f36, %f236, %f367;
	div.rn.f32 	%f37, %f248, %f367;
	div.rn.f32 	%f38, %f260, %f367;
	div.rn.f32 	%f39, %f272, %f367;
	div.rn.f32 	%f40, %f284, %f367;
	div.rn.f32 	%f41, %f296, %f367;
	div.rn.f32 	%f42, %f308, %f367;
	div.rn.f32 	%f43, %f320, %f367;
	div.rn.f32 	%f44, %f332, %f367;
	div.rn.f32 	%f45, %f344, %f367;
	div.rn.f32 	%f46, %f356, %f367;
	mad.lo.s64 	%rd25, %rd28, %rd13, %rd4;
	// begin inline asm
	{  cvt.rn.f16.f32 %rs24, %f24;}

	// end inline asm
	shl.b64 	%rd26, %rd25, 1;
	add.s64 	%rd27, %rd5, %rd26;
	st.global.u16 	[%rd27], %rs24;
	// begin inline asm
	{  cvt.rn.f16.f32 %rs25, %f25;}

	// end inline asm
	st.global.u16 	[%rd27+64], %rs25;
	// begin inline asm
	{  cvt.rn.f16.f32 %rs26, %f26;}

	// end inline asm
	st.global.u16 	[%rd27+128], %rs26;
	// begin inline asm
	{  cvt.rn.f16.f32 %rs27, %f27;}

	// end inline asm
	st.global.u16 	[%rd27+192], %rs27;
	// begin inline asm
	{  cvt.rn.f16.f32 %rs28, %f28;}

	// end inline asm
	st.global.u16 	[%rd27+256], %rs28;
	// begin inline asm
	{  cvt.rn.f16.f32 %rs29, %f29;}

	// end inline asm
	st.global.u16 	[%rd27+320], %rs29;
	// begin inline asm
	{  cvt.rn.f16.f32 %rs30, %f30;}

	// end inline asm
	st.global.u16 	[%rd27+384], %rs30;
	// begin inline asm
	{  cvt.rn.f16.f32 %rs31, %f31;}

	// end inline asm
	st.global.u16 	[%rd27+448], %rs31;
	// begin inline asm
	{  cvt.rn.f16.f32 %rs32, %f32;}

	// end inline asm
	st.global.u16 	[%rd27+512], %rs32;
	// begin inline asm
	{  cvt.rn.f16.f32 %rs33, %f33;}

	// end inline asm
	st.global.u16 	[%rd27+576], %rs33;
	// begin inline asm
	{  cvt.rn.f16.f32 %rs34, %f34;}

	// end inline asm
	st.global.u16 	[%rd27+640], %rs34;
	// begin inline asm
	{  cvt.rn.f16.f32 %rs35, %f35;}

	// end inline asm
	st.global.u16 	[%rd27+704], %rs35;
	// begin inline asm
	{  cvt.rn.f16.f32 %rs36, %f36;}

	// end inline asm
	st.global.u16 	[%rd27+768], %rs36;
	// begin inline asm
	{  cvt.rn.f16.f32 %rs37, %f37;}

	// end inline asm
	st.global.u16 	[%rd27+832], %rs37;
	// begin inline asm
	{  cvt.rn.f16.f32 %rs38, %f38;}

	// end inline asm
	st.global.u16 	[%rd27+896], %rs38;
	// begin inline asm
	{  cvt.rn.f16.f32 %rs39, %f39;}

	// end inline asm
	st.global.u16 	[%rd27+960], %rs39;
	// begin inline asm
	{  cvt.rn.f16.f32 %rs40, %f40;}

	// end inline asm
	st.global.u16 	[%rd27+1024], %rs40;
	// begin inline asm
	{  cvt.rn.f16.f32 %rs41, %f41;}

	// end inline asm
	st.global.u16 	[%rd27+1088], %rs41;
	// begin inline asm
	{  cvt.rn.f16.f32 %rs42, %f42;}

	// end inline asm
	st.global.u16 	[%rd27+1152], %rs42;
	// begin inline asm
	{  cvt.rn.f16.f32 %rs43, %f43;}

	// end inline asm
	st.global.u16 	[%rd27+1216], %rs43;
	// begin inline asm
	{  cvt.rn.f16.f32 %rs44, %f44;}

	// end inline asm
	st.global.u16 	[%rd27+1280], %rs44;
	// begin inline asm
	{  cvt.rn.f16.f32 %rs45, %f45;}

	// end inline asm
	st.global.u16 	[%rd27+1344], %rs45;
	// begin inline asm
	{  cvt.rn.f16.f32 %rs46, %f46;}

	// end inline asm
	st.global.u16 	[%rd27+1408], %rs46;
	add.s64 	%rd28, %rd28, %rd7;
	setp.lt.s64 	%p13, %rd28, %rd14;
	@%p13 bra 	$L__BB270_4;
$L__BB270_5:
	ret;

}
	// .globl	_Z15SoftmaxWarpImplI10DirectLoadI6__halffE11DirectStoreIfS1_EfLi1ELi23ELi32ELi1ELb1EL9Algorithm0EEvT_T0_ll
.visible .entry _Z15SoftmaxWarpImplI10DirectLoadI6__halffE11DirectStoreIfS1_EfLi1ELi23ELi32ELi1ELb1EL9Algorithm0EEvT_T0_ll(
	.param .align 8 .b8 _Z15SoftmaxWarpImplI10DirectLoadI6__halffE11DirectStoreIfS1_EfLi1ELi23ELi32ELi1ELb1EL9Algorithm0EEvT_T0_ll_param_0[16],
	.param .align 8 .b8 _Z15SoftmaxWarpImplI10DirectLoadI6__halffE11DirectStoreIfS1_EfLi1ELi23ELi32ELi1ELb1EL9Algorithm0EEvT_T0_ll_param_1[16],
	.param .u64 _Z15SoftmaxWarpImplI10DirectLoadI6__halffE11DirectStoreIfS1_EfLi1ELi23ELi32ELi1ELb1EL9Algorithm0EEvT_T0_ll_param_2,
	.param .u64 _Z15SoftmaxWarpImplI10DirectLoadI6__halffE11DirectStoreIfS1_EfLi1ELi23ELi32ELi1ELb1EL9Algorithm0EEvT_T0_ll_param_3
)
{
	.reg .pred 	%p<60>;
	.reg .b16 	%rs<47>;
	.reg .b32 	%r<96>;
	.reg .b32 	%f<529>;
	.reg .b64 	%rd<51>;

	ld.param.u64 	%rd33, [_Z15SoftmaxWarpImplI10DirectLoadI6__halffE11DirectStoreIfS1_EfLi1ELi23ELi32ELi1ELb1EL9Algorithm0EEvT_T0_ll_param_1+8];
	ld.param.u64 	%rd32, [_Z15SoftmaxWarpImplI10DirectLoadI6__halffE11DirectStoreIfS1_EfLi1ELi23ELi32ELi1ELb1EL9Algorithm0EEvT_T0_ll_param_1];
	ld.param.u64 	%rd31, [_Z15SoftmaxWarpImplI10DirectLoadI6__halffE11DirectStoreIfS1_EfLi1ELi23ELi32ELi1ELb1EL9Algorithm0EEvT_T0_ll_param_0+8];
	ld.param.u64 	%rd30, [_Z15SoftmaxWarpImplI10DirectLoadI6__halffE11DirectStoreIfS1_EfLi1ELi23ELi32ELi1ELb1EL9Algorithm0EEvT_T0_ll_param_0];
	ld.param.u64 	%rd35, [_Z15SoftmaxWarpImplI10DirectLoadI6__halffE11DirectStoreIfS1_EfLi1ELi23ELi32ELi1ELb1EL9Algorithm0EEvT_T0_ll_param_3];
	setp.lt.s64 	%p1, %rd35, 737;
	@%p1 bra 	$L__BB271_2;
	mov.u64 	%rd36, $str;
	cvta.global.u64 	%rd37, %rd36;
	mov.u64 	%rd38, $str$1;
	cvta.global.u64 	%rd39, %rd38;
	mov.u64 	%rd40, __unnamed_267;
	cvta.global.u64 	%rd41, %rd40;
	{ // callseq 266, 0
	.param .b64 param0;
	st.param.b64 	[param0], %rd37;
	.param .b64 param1;
	st.param.b64 	[param1], %rd39;
	.param .b32 param2;
	st.param.b32 	[param2], 358;
	.param .b64 param3;
	st.param.b64 	[param3], %rd41;
	.param .b64 param4;
	st.param.b64 	[param4], 1;
	call.uni 
	__assertfail, 
	(
	param0, 
	param1, 
	param2, 
	param3, 
	param4
	);
	} // callseq 266
$L__BB271_2:
	ld.param.u64 	%rd48, [_Z15SoftmaxWarpImplI10DirectLoadI6__halffE11DirectStoreIfS1_EfLi1ELi23ELi32ELi1ELb1EL9Algorithm0EEvT_T0_ll_param_2];
	mov.u32 	%r2, %nctaid.x;
	mov.u32 	%r3, %ntid.y;
	mul.lo.s32 	%r1, %r2, %r3;
	mov.u32 	%r4, %ctaid.x;
	mov.u32 	%r5, %tid.y;
	mad.lo.s32 	%r6, %r4, %r3, %r5;
	cvt.s64.s32 	%rd50, %r6;
	setp.le.s64 	%p2, %rd48, %rd50;
	@%p2 bra 	$L__BB271_97;
	mov.u32 	%r7, %tid.x;
	cvt.u64.u32 	%rd2, %r7;
	add.s32 	%r8, %r7, 32;
	cvt.u64.u32 	%rd3, %r8;
	add.s32 	%r9, %r7, 64;
	cvt.u64.u32 	%rd4, %r9;
	add.s32 	%r10, %r7, 96;
	cvt.u64.u32 	%rd5, %r10;
	add.s32 	%r11, %r7, 128;
	cvt.u64.u32 	%rd6, %r11;
	add.s32 	%r12, %r7, 160;
	cvt.u64.u32 	%rd7, %r12;
	add.s32 	%r13, %r7, 192;
	cvt.u64.u32 	%rd8, %r13;
	add.s32 	%r14, %r7, 224;
	cvt.u64.u32 	%rd9, %r14;
	add.s32 	%r15, %r7, 256;
	cvt.u64.u32 	%rd10, %r15;
	add.s32 	%r16, %r7, 288;
	cvt.u64.u32 	%rd11, %r16;
	add.s32 	%r17, %r7, 320;
	cvt.u64.u32 	%rd12, %r17;
	add.s32 	%r18, %r7, 352;
	cvt.u64.u32 	%rd13, %r18;
	add.s32 	%r19, %r7, 384;
	cvt.u64.u32 	%rd14, %r19;
	add.s32 	%r20, %r7, 416;
	cvt.u64.u32 	%rd15, %r20;
	add.s32 	%r21, %r7, 448;
	cvt.u64.u32 	%rd16, %r21;
	add.s32 	%r22, %r7, 480;
	cvt.u64.u32 	%rd17, %r22;
	add.s32 	%r23, %r7, 512;
	cvt.u64.u32 	%rd18, %r23;
	add.s32 	%r24, %r7, 544;
	cvt.u64.u32 	%rd19, %r24;
	add.s32 	%r25, %r7, 576;
	cvt.u64.u32 	%rd20, %r25;
	add.s32 	%r26, %r7, 608;
	cvt.u64.u32 	%rd21, %r26;
	add.s32 	%r27, %r7, 640;
	cvt.u64.u32 	%rd22, %r27;
	add.s32 	%r28, %r7, 672;
	cvt.u64.u32 	%rd23, %r28;
	add.s32 	%r29, %r7, 704;
	cvt.u64.u32 	%rd24, %r29;
	cvt.s64.s32 	%rd25, %r1;
$L__BB271_4:
	setp.le.s64 	%p3, %rd35, %rd2;
	mad.lo.s64 	%rd42, %rd50, %rd31, %rd2;
	cvta.to.global.u64 	%rd43, %rd30;
	shl.b64 	%rd44, %rd42, 1;
	add.s64 	%rd27, %rd43, %rd44;
	mov.f32 	%f483, 0fFF800000;
	mov.f32 	%f486, %f483;
	@%p3 bra 	$L__BB271_6;
	ld.global.u16 	%rs1, [%rd27];
	// begin inline asm
	{  cvt.f32.f16 %f483, %rs1;}

	// end inline asm
	max.f32 	%f486, %f483, 0fFF800000;
$L__BB271_6:
	setp.le.s64 	%p4, %rd35, %rd3;
	mov.f32 	%f485, 0fFF800000;
	@%p4 bra 	$L__BB271_8;
	ld.global.u16 	%rs2, [%rd27+64];
	// begin inline asm
	{  cvt.f32.f16 %f485, %rs2;}

	// end inline asm
	max.f32 	%f486, %f486, %f485;
$L__BB271_8:
	setp.le.s64 	%p5, %rd35, %rd4;
	mov.f32 	%f487, 0fFF800000;
	@%p5 bra 	$L__BB271_10;
	ld.global.u16 	%rs3, [%rd27+128];
	// begin inline asm
	{  cvt.f32.f16 %f487, %rs3;}

	// end inline asm
	max.f32 	%f486, %f486, %f487;
$L__BB271_10:
	setp.le.s64 	%p6, %rd35, %rd5;
	mov.f32 	%f489, 0fFF800000;
	@%p6 bra 	$L__BB271_12;
	ld.global.u16 	%rs4, [%rd27+192];
	// begin inline asm
	{  cvt.f32.f16 %f489, %rs4;}

	// end inline asm
	max.f32 	%f486, %f486, %f489;
$L__BB271_12:
	setp.le.s64 	%p7, %rd35, %rd6;
	mov.f32 	%f491, 0fFF800000;
	@%p7 bra 	$L__BB271_14;
	ld.global.u16 	%rs5, [%rd27+256];
	// begin inline asm
	{  cvt.f32.f16 %f491, %rs5;}

	// end inline asm
	max.f32 	%f486, %f486, %f491;
$L__BB271_14:
	setp.le.s64 	%p8, %rd35, %rd7;
	mov.f32 	%f493, 0fFF800000;
	@%p8 bra 	$L__BB271_16;
	ld.global.u16 	%rs6, [%rd27+320];
	// begin inline asm
	{  cvt.f32.f16 %f493, %rs6;}

	// end inline asm
	max.f32 	%f486, %f486, %f493;
$L__BB271_16:
	setp.le.s64 	%p9, %rd35, %rd8;
	mov.f32 	%f495, 0fFF800000;
	@%p9 bra 	$L__BB271_18;
	ld.global.u16 	%rs7, [%rd27+384];
	// begin inline asm
	{  cvt.f32.f16 %f495, %rs7;}

	// end inline asm
	max.f32 	%f486, %f486, %f495;
$L__BB271_18:
	setp.le.s64 	%p10, %rd35, %rd9;
	mov.f32 	%f497, 0fFF800000;
	@%p10 bra 	$L__BB271_20;
	ld.global.u16 	%rs8, [%rd27+448];
	// begin inline asm
	{  cvt.f32.f16 %f497, %rs8;}

	// end inline asm
	max.f32 	%f486, %f486, %f497;
$L__BB271_20:
	setp.le.s64 	%p11, %rd35, %rd10;
	mov.f32 	%f499, 0fFF800000;
	@%p11 bra 	$L__BB271_22;
	ld.global.u16 	%rs9, [%rd27+512];
	// begin inline asm
	{  cvt.f32.f16 %f499, %rs9;}

	// end inline asm
	max.f32 	%f486, %f486, %f499;
$L__BB271_22:
	setp.le.s64 	%p12, %rd35, %rd11;
	mov.f32 	%f501, 0fFF800000;
	@%p12 bra 	$L__BB271_24;
	ld.global.u16 	%rs10, [%rd27+576];
	// begin inline asm
	{  cvt.f32.f16 %f501, %rs10;}

	// end inline asm
	max.f32 	%f486, %f486, %f501;
$L__BB271_24:
	setp.le.s64 	%p13, %rd35, %rd12;
	mov.f32 	%f503, 0fFF800000;
	@%p13 bra 	$L__BB271_26;
	ld.global.u16 	%rs11, [%rd27+640];
	// begin inline asm
	{  cvt.f32.f16 %f503, %rs11;}

	// end inline asm
	max.f32 	%f486, %f486, %f503;
$L__BB271_26:
	setp.le.s64 	%p14, %rd35, %rd13;
	mov.f32 	%f505, 0fFF800000;
	@%p14 bra 	$L__BB271_28;
	ld.global.u16 	%rs12, [%rd27+704];
	// begin inline asm
	{  cvt.f32.f16 %f505, %rs12;}

	// end inline asm
	max.f32 	%f486, %f486, %f505;
$L__BB271_28:
	setp.le.s64 	%p15, %rd35, %rd14;
	mov.f32 	%f507, 0fFF800000;
	@%p15 bra 	$L__BB271_30;
	ld.global.u16 	%rs13, [%rd27+768];
	// begin inline asm
	{  cvt.f32.f16 %f507, %rs13;}

	// end inline asm
	max.f32 	%f486, %f486, %f507;
$L__BB271_30:
	setp.le.s64 	%p16, %rd35, %rd15;
	mov.f32 	%f509, 0fFF800000;
	@%p16 bra 	$L__BB271_32;
	ld.global.u16 	%rs14, [%rd27+832];
	// begin inline asm
	{  cvt.f32.f16 %f509, %rs14;}

	// end inline asm
	max.f32 	%f486, %f486, %f509;
$L__BB271_32:
	setp.le.s64 	%p17, %rd35, %rd16;
	mov.f32 	%f511, 0fFF800000;
	@%p17 bra 	$L__BB271_34;
	ld.global.u16 	%rs15, [%rd27+896];
	// begin inline asm
	{  cvt.f32.f16 %f511, %rs15;}

	// end inline asm
	max.f32 	%f486, %f486, %f511;
$L__BB271_34:
	setp.le.s64 	%p18, %rd35, %rd17;
	mov.f32 	%f513, 0fFF800000;
	@%p18 bra 	$L__BB271_36;
	ld.global.u16 	%rs16, [%rd27+960];
	// begin inline asm
	{  cvt.f32.f16 %f513, %rs16;}

	// end inline asm
	max.f32 	%f486, %f486, %f513;
$L__BB271_36:
	setp.le.s64 	%p19, %rd35, %rd18;
	mov.f32 	%f515, 0fFF800000;
	@%p19 bra 	$L__BB271_38;
	ld.global.u16 	%rs17, [%rd27+1024];
	// begin inline asm
	{  cvt.f32.f16 %f515, %rs17;}

	// end inline asm
	max.f32 	%f486, %f486, %f515;
$L__BB271_38:
	setp.le.s64 	%p20, %rd35, %rd19;
	mov.f32 	%f517, 0fFF800000;
	@%p20 bra 	$L__BB271_40;
	ld.global.u16 	%rs18, [%rd27+1088];
	// begin inline asm
	{  cvt.f32.f16 %f517, %rs18;}

	// end inline asm
	max.f32 	%f486, %f486, %f517;
$L__BB271_40:
	setp.le.s64 	%p21, %rd35, %rd20;
	mov.f32 	%f519, 0fFF800000;
	@%p21 bra 	$L__BB271_42;
	ld.global.u16 	%rs19, [%rd27+1152];
	// begin inline asm
	{  cvt.f32.f16 %f519, %rs19;}

	// end inline asm
	max.f32 	%f486, %f486, %f519;
$L__BB271_42:
	setp.le.s64 	%p22, %rd35, %rd21;
	mov.f32 	%f521, 0fFF800000;
	@%p22 bra 	$L__BB271_44;
	ld.global.u16 	%rs20, [%rd27+1216];
	// begin inline asm
	{  cvt.f32.f16 %f521, %rs20;}

	// end inline asm
	max.f32 	%f486, %f486, %f521;
$L__BB271_44:
	setp.le.s64 	%p23, %rd35, %rd22;
	mov.f32 	%f523, 0fFF800000;
	@%p23 bra 	$L__BB271_46;
	ld.global.u16 	%rs21, [%rd27+1280];
	// begin inline asm
	{  cvt.f32.f16 %f523, %rs21;}

	// end inline asm
	max.f32 	%f486, %f486, %f523;
$L__BB271_46:
	setp.le.s64 	%p24, %rd35, %rd23;
	mov.f32 	%f525, 0fFF800000;
	@%p24 bra 	$L__BB271_48;
	ld.global.u16 	%rs22, [%rd27+1344];
	// begin inline asm
	{  cvt.f32.f16 %f525, %rs22;}

	// end inline asm
	max.f32 	%f486, %f486, %f525;
$L__BB271_48:
	setp.le.s64 	%p25, %rd35, %rd24;
	mov.f32 	%f527, 0fFF800000;
	@%p25 bra 	$L__BB271_50;
	ld.global.u16 	%rs23, [%rd27+1408];
	// begin inline asm
	{  cvt.f32.f16 %f527, %rs23;}

	// end inline asm
	max.f32 	%f486, %f486, %f527;
$L__BB271_50:
	setp.le.s64 	%p26, %rd35, %rd2;
	mov.b32 	%r30, %f486;
	shfl.sync.bfly.b32	%r31|%p27, %r30, 16, 31, -1;
	mov.b32 	%f162, %r31;
	max.f32 	%f163, %f486, %f162;
	mov.b32 	%r32, %f163;
	shfl.sync.bfly.b32	%r33|%p28, %r32, 8, 31, -1;
	mov.b32 	%f164, %r33;
	max.f32 	%f165, %f163, %f164;
	mov.b32 	%r34, %f165;
	shfl.sync.bfly.b32	%r35|%p29, %r34, 4, 31, -1;
	mov.b32 	%f166, %r35;
	max.f32 	%f167, %f165, %f166;
	mov.b32 	%r36, %f167;
	shfl.sync.bfly.b32	%r37|%p30, %r36, 2, 31, -1;
	mov.b32 	%f168, %r37;
	max.f32 	%f169, %f167, %f168;
	mov.b32 	%r38, %f169;
	shfl.sync.bfly.b32	%r39|%p31, %r38, 1, 31, -1;
	mov.b32 	%f170, %r39;
	max.f32 	%f171, %f169, %f170;
	sub.f32 	%f172, %f483, %f171;
	fma.rn.f32 	%f173, %f172, 0f3BBB989D, 0f3F000000;
	cvt.sat.f32.f32 	%f174, %f173;
	mov.f32 	%f175, 0f4B400001;
	mov.f32 	%f176, 0f437C0000;
	fma.rm.f32 	%f177, %f174, %f176, %f175;
	add.f32 	%f178, %f177, 0fCB40007F;
	neg.f32 	%f179, %f178;
	fma.rn.f32 	%f180, %f172, 0f3FB8AA3B, %f179;
	fma.rn.f32 	%f181, %f172, 0f32A57060, %f180;
	mov.b32 	%r40, %f177;
	shl.b32 	%r41, %r40, 23;
	mov.b32 	%f182, %r41;
	ex2.approx.ftz.f32 	%f183, %f181;
	mul.f32 	%f184, %f183, %f182;
	add.f32 	%f185, %f184, 0f00000000;
	sub.f32 	%f186, %f485, %f171;
	fma.rn.f32 	%f187, %f186, 0f3BBB989D, 0f3F000000;
	cvt.sat.f32.f32 	%f188, %f187;
	fma.rm.f32 	%f189, %f188, %f176, %f175;
	add.f32 	%f190, %f189, 0fCB40007F;
	neg.f32 	%f191, %f190;
	fma.rn.f32 	%f192, %f186, 0f3FB8AA3B, %f191;
	fma.rn.f32 	%f193, %f186, 0f32A57060, %f192;
	mov.b32 	%r42, %f189;
	shl.b32 	%r43, %r42, 23;
	mov.b32 	%f194, %r43;
	ex2.approx.ftz.f32 	%f195, %f193;
	mul.f32 	%f196, %f195, %f194;
	add.f32 	%f197, %f185, %f196;
	sub.f32 	%f198, %f487, %f171;
	fma.rn.f32 	%f199, %f198, 0f3BBB989D, 0f3F000000;
	cvt.sat.f32.f32 	%f200, %f199;
	fma.rm.f32 	%f201, %f200, %f176, %f175;
	add.f32 	%f202, %f201, 0fCB40007F;
	neg.f32 	%f203, %f202;
	fma.rn.f32 	%f204, %f198, 0f3FB8AA3B, %f203;
	fma.rn.f32 	%f205, %f198, 0f32A57060, %f204;
	mov.b32 	%r44, %f201;
	shl.b32 	%r45, %r44, 23;
	mov.b32 	%f206, %r45;
	ex2.approx.ftz.f32 	%f207, %f205;
	mul.f32 	%f208, %f207, %f206;
	add.f32 	%f209, %f197, %f208;
	sub.f32 	%f210, %f489, %f171;
	fma.rn.f32 	%f211, %f210, 0f3BBB989D, 0f3F000000;
	cvt.sat.f32.f32 	%f212, %f211;
	fma.rm.f32 	%f213, %f212, %f176, %f175;
	add.f32 	%f214, %f213, 0fCB40007F;
	neg.f32 	%f215, %f214;
	fma.rn.f32 	%f216, %f210, 0f3FB8AA3B, %f215;
	fma.rn.f32 	%f217, %f210, 0f32A57060, %f216;
	mov.b32 	%r46, %f213;
	shl.b32 	%r47, %r46, 23;
	mov.b32 	%f218, %r47;
	ex2.approx.ftz.f32 	%f219, %f217;
	mul.f32 	%f220, %f219, %f218;
	add.f32 	%f221, %f209, %f220;
	sub.f32 	%f222, %f491, %f171;
	fma.rn.f32 	%f223, %f222, 0f3BBB989D, 0f3F000000;
	cvt.sat.f32.f32 	%f224, %f223;
	fma.rm.f32 	%f225, %f224, %f176, %f175;
	add.f32 	%f226, %f225, 0fCB40007F;
	neg.f32 	%f227, %f226;
	fma.rn.f32 	%f228, %f222, 0f3FB8AA3B, %f227;
	fma.rn.f32 	%f229, %f222, 0f32A57060, %f228;
	mov.b32 	%r48, %f225;
	shl.b32 	%r49, %r48, 23;
	mov.b32 	%f230, %r49;
	ex2.approx.ftz.f32 	%f231, %f229;
	mul.f32 	%f232, %f231, %f230;
	add.f32 	%f233, %f221, %f232;
	sub.f32 	%f234, %f493, %f171;
	fma.rn.f32 	%f235, %f234, 0f3BBB989D, 0f3F000000;
	cvt.sat.f32.f32 	%f236, %f235;
	fma.rm.f32 	%f237, %f236, %f176, %f175;
	add.f32 	%f238, %f237, 0fCB40007F;
	neg.f32 	%f239, %f238;
	fma.rn.f32 	%f240, %f234, 0f3FB8AA3B, %f239;
	fma.rn.f32 	%f241, %f234, 0f32A57060, %f240;
	mov.b32 	%r50, %f237;
	shl.b32 	%r51, %r50, 23;
	mov.b32 	%f242, %r51;
	ex2.approx.ftz.f32 	%f243, %f241;
	mul.f32 	%f244, %f243, %f242;
	add.f32 	%f245, %f233, %f244;
	sub.f32 	%f246, %f495, %f171;
	fma.rn.f32 	%f247, %f246, 0f3BBB989D, 0f3F000000;
	cvt.sat.f32.f32 	%f248, %f247;
	fma.rm.f32 	%f249, %f248, %f176, %f175;
	add.f32 	%f250, %f249, 0fCB40007F;
	neg.f32 	%f251, %f250;
	fma.rn.f32 	%f252, %f246, 0f3FB8AA3B, %f251;
	fma.rn.f32 	%f253, %f246, 0f32A57060, %f252;
	mov.b32 	%r52, %f249;
	shl.b32 	%r53, %r52, 23;
	mov.b32 	%f254, %r53;
	ex2.approx.ftz.f32 	%f255, %f253;
	mul.f32 	%f256, %f255, %f254;
	add.f32 	%f257, %f245, %f256;
	sub.f32 	%f258, %f497, %f171;
	fma.rn.f32 	%f259, %f258, 0f3BBB989D, 0f3F000000;
	cvt.sat.f32.f32 	%f260, %f259;
	fma.rm.f32 	%f261, %f260, %f176, %f175;
	add.f32 	%f262, %f261, 0fCB40007F;
	neg.f32 	%f263, %f262;
	fma.rn.f32 	%f264, %f258, 0f3FB8AA3B, %f263;
	fma.rn.f32 	%f265, %f258, 0f32A57060, %f264;
	mov.b32 	%r54, %f261;
	shl.b32 	%r55, %r54, 23;
	mov.b32 	%f266, %r55;
	ex2.approx.ftz.f32 	%f267, %f265;
	mul.f32 	%f268, %f267, %f266;
	add.f32 	%f269, %f257, %f268;
	sub.f32 	%f270, %f499, %f171;
	fma.rn.f32 	%f271, %f270, 0f3BBB989D, 0f3F000000;
	cvt.sat.f32.f32 	%f272, %f271;
	fma.rm.f32 	%f273, %f272, %f176, %f175;
	add.f32 	%f274, %f273, 0fCB40007F;
	neg.f32 	%f275, %f274;
	fma.rn.f32 	%f276, %f270, 0f3FB8AA3B, %f275;
	fma.rn.f32 	%f277, %f270, 0f32A57060, %f276;
	mov.b32 	%r56, %f273;
	shl.b32 	%r57, %r56, 23;
	mov.b32 	%f278, %r57;
	ex2.approx.ftz.f32 	%f279, %f277;
	mul.f32 	%f280, %f279, %f278;
	add.f32 	%f281, %f269, %f280;
	sub.f32 	%f282, %f501, %f171;
	fma.rn.f32 	%f283, %f282, 0f3BBB989D, 0f3F000000;
	cvt.sat.f32.f32 	%f284, %f283;
	fma.rm.f32 	%f285, %f284, %f176, %f175;
	add.f32 	%f286, %f285, 0fCB40007F;
	neg.f32 	%f287, %f286;
	fma.rn.f32 	%f288, %f282, 0f3FB8AA3B, %f287;
	fma.rn.f32 	%f289, %f282, 0f32A57060, %f288;
	mov.b32 	%r58, %f285;
	shl.b32 	%r59, %r58, 23;
	mov.b32 	%f290, %r59;
	ex2.approx.ftz.f32 	%f291, %f289;
	mul.f32 	%f292, %f291, %f290;
	add.f32 	%f293, %f281, %f292;
	sub.f32 	%f294, %f503, %f171;
	fma.rn.f32 	%f295, %f294, 0f3BBB989D, 0f3F000000;
	cvt.sat.f32.f32 	%f296, %f295;
	fma.rm.f32 	%f297, %f296, %f176, %f175;
	add.f32 	%f298, %f297, 0fCB40007F;
	neg.f32 	%f299, %f298;
	fma.rn.f32 	%f300, %f294, 0f3FB8AA3B, %f299;
	fma.rn.f32 	%f301, %f294, 0f32A57060, %f300;
	mov.b32 	%r60, %f297;
	shl.b32 	%r61, %r60, 23;
	mov.b32 	%f302, %r61;
	ex2.approx.ftz.f32 	%f303, %f301;
	mul.f32 	%f304, %f303, %f302;
	add.f32 	%f305, %f293, %f304;
	sub.f32 	%f306, %f505, %f171;
	fma.rn.f32 	%f307, %f306, 0f3BBB989D, 0f3F000000;
	cvt.sat.f32.f32 	%f308, %f307;
	fma.rm.f32 	%f309, %f308, %f176, %f175;
	add.f32 	%f310, %f309, 0fCB40007F;
	neg.f32 	%f311, %f310;
	fma.rn.f32 	%f312, %f306, 0f3FB8AA3B, %f311;
	fma.rn.f32 	%f313, %f306, 0f32A57060, %f312;
	mov.b32 	%r62, %f309;
	shl.b32 	%r63, %r62, 23;
	mov.b32 	%f314, %r63;
	ex2.approx.ftz.f32 	%f315, %f313;
	mul.f32 	%f316, %f315, %f314;
	add.f32 	%f317, %f305, %f316;
	sub.f32 	%f318, %f507, %f171;
	fma.rn.f32 	%f319, %f318, 0f3BBB989D, 0f3F000000;
	cvt.sat.f32.f32 	%f320, %f319;
	fma.rm.f32 	%f321, %f320, %f176, %f175;
	add.f32 	%f322, %f321, 0fCB40007F;
	neg.f32 	%f323, %f322;
	fma.rn.f32 	%f324, %f318, 0f3FB8AA3B, %f323;
	fma.rn.f32 	%f325, %f318, 0f32A57060, %f324;
	mov.b32 	%r64, %f321;
	shl.b32 	%r65, %r64, 23;
	mov.b32 	%f326, %r65;
	ex2.approx.ftz.f32 	%f327, %f325;
	mul.f32 	%f328, %f327, %f326;
	add.f32 	%f329, %f317, %f328;
	sub.f32 	%f330, %f509, %f171;
	fma.rn.f32 	%f331, %f330, 0f3BBB989D, 0f3F000000;
	cvt.sat.f32.f32 	%f332, %f331;
	fma.rm.f32 	%f333, %f332, %f176, %f175;
	add.f32 	%f334, %f333, 0fCB40007F;
	neg.f32 	%f335, %f334;
	fma.rn.f32 	%f336, %f330, 0f3FB8AA3B, %f335;
	fma.rn.f32 	%f337, %f330, 0f32A57060, %f336;
	mov.b32 	%r66, %f333;
	shl.b32 	%r67, %r66, 23;
	mov.b32 	%f338, %r67;
	ex2.approx.ftz.f32 	%f339, %f337;
	mul.f32 	%f340, %f339, %f338;
	add.f32 	%f341, %f329, %f340;
	sub.f32 	%f342, %f511, %f171;
	fma.rn.f32 	%f343, %f342, 0f3BBB989D, 0f3F000000;
	cvt.sat.f32.f32 	%f344, %f343;
	fma.rm.f32 	%f345, %f344, %f176, %f175;
	add.f32 	%f346, %f345, 0fCB40007F;
	neg.f32 	%f347, %f346;
	fma.rn.f32 	%f348, %f342, 0f3FB8AA3B, %f347;
	fma.rn.f32 	%f349, %f342, 0f32A57060, %f348;
	mov.b32 	%r68, %f345;
	shl.b32 	%r69, %r68, 23;
	mov.b32 	%f350, %r69;
	ex2.approx.ftz.f32 	%f351, %f349;
	mul.f32 	%f352, %f351, %f350;
	add.f32 	%f353, %f341, %f352;
	sub.f32 	%f354, %f513, %f171;
	fma.rn.f32 	%f355, %f354, 0f3BBB989D, 0f3F000000;
	cvt.sat.f32.f32 	%f356, %f355;
	fma.rm.f32 	%f357, %f356, %f176, %f175;
	add.f32 	%f358, %f357, 0fCB40007F;
	neg.f32 	%f359, %f358;
	fma.rn.f32 	%f360, %f354, 0f3FB8AA3B, %f359;
	fma.rn.f32 	%f361, %f354, 0f32A57060, %f360;
	mov.b32 	%r70, %f357;
	shl.b32 	%r71, %r70, 23;
	mov.b32 	%f362, %r71;
	ex2.approx.ftz.f32 	%f363, %f361;
	mul.f32 	%f364, %f363, %f362;
	add.f32 	%f365, %f353, %f364;
	sub.f32 	%f366, %f515, %f171;
	fma.rn.f32 	%f367, %f366, 0f3BBB989D, 0f3F000000;
	cvt.sat.f32.f32 	%f368, %f367;
	fma.rm.f32 	%f369, %f368, %f176, %f175;
	add.f32 	%f370, %f369, 0fCB40007F;
	neg.f32 	%f371, %f370;
	fma.rn.f32 	%f372, %f366, 0f3FB8AA3B, %f371;
	fma.rn.f32 	%f373, %f366, 0f32A57060, %f372;
	mov.b32 	%r72, %f369;
	shl.b32 	%r73, %r72, 23;
	mov.b32 	%f374, %r73;
	ex2.approx.ftz.f32 	%f375, %f373;
	mul.f32 	%f376, %f375, %f374;
	add.f32 	%f377, %f365, %f376;
	sub.f32 	%f378, %f517, %f171;
	fma.rn.f32 	%f379, %f378, 0f3BBB989D, 0f3F000000;
	cvt.sat.f32.f32 	%f380, %f379;
	fma.rm.f32 	%f381, %f380, %f176, %f175;
	add.f32 	%f382, %f381, 0fCB40007F;
	neg.f32 	%f383, %f382;
	fma.rn.f32 	%f384, %f378, 0f3FB8AA3B, %f383;
	fma.rn.f32 	%f385, %f378, 0f32A57060, %f384;
	mov.b32 	%r74, %f381;
	shl.b32 	%r75, %r74, 23;
	mov.b32 	%f386, %r75;
	ex2.approx.ftz.f32 	%f387, %f385;
	mul.f32 	%f388, %f387, %f386;
	add.f32 	%f389, %f377, %f388;
	sub.f32 	%f390, %f519, %f171;
	fma.rn.f32 	%f391, %f390, 0f3BBB989D, 0f3F000000;
	cvt.sat.f32.f32 	%f392, %f391;
	fma.rm.f32 	%f393, %f392, %f176, %f175;
	add.f32 	%f394, %f393, 0fCB40007F;
	neg.f32 	%f395, %f394;
	fma.rn.f32 	%f396, %f390, 0f3FB8AA3B, %f395;
	fma.rn.f32 	%f397, %f390, 0f32A57060, %f396;
	mov.b32 	%r76, %f393;
	shl.b32 	%r77, %r76, 23;
	mov.b32 	%f398, %r77;
	ex2.approx.ftz.f32 	%f399, %f397;
	mul.f32 	%f400, %f399, %f398;
	add.f32 	%f401, %f389, %f400;
	sub.f32 	%f402, %f521, %f171;
	fma.rn.f32 	%f403, %f402, 0f3BBB989D, 0f3F000000;
	cvt.sat.f32.f32 	%f404, %f403;
	fma.rm.f32 	%f405, %f404, %f176, %f175;
	add.f32 	%f406, %f405, 0fCB40007F;
	neg.f32 	%f407, %f406;
	fma.rn.f32 	%f408, %f402, 0f3FB8AA3B, %f407;
	fma.rn.f32 	%f409, %f402, 0f32A57060, %f408;
	mov.b32 	%r78, %f405;
	shl.b32 	%r79, %r78, 23;
	mov.b32 	%f410, %r79;
	ex2.approx.ftz.f32 	%f411, %f409;
	mul.f32 	%f412, %f411, %f410;
	add.f32 	%f413, %f401, %f412;
	sub.f32 	%f414, %f523, %f171;
	fma.rn.f32 	%f415, %f414, 0f3BBB989D, 0f3F000000;
	cvt.sat.f32.f32 	%f416, %f415;
	fma.rm.f32 	%f417, %f416, %f176, %f175;
	add.f32 	%f418, %f417, 0fCB40007F;
	neg.f32 	%f419, %f418;
	fma.rn.f32 	%f420, %f414, 0f3FB8AA3B, %f419;
	fma.rn.f32 	%f421, %f414, 0f32A57060, %f420;
	mov.b32 	%r80, %f417;
	shl.b32 	%r81, %r80, 23;
	mov.b32 	%f422, %r81;
	ex2.approx.ftz.f32 	%f423, %f421;
	mul.f32 	%f424, %f423, %f422;
	add.f32 	%f425, %f413, %f424;
	sub.f32 	%f426, %f525, %f171;
	fma.rn.f32 	%f427, %f426, 0f3BBB989D, 0f3F000000;
	cvt.sat.f32.f32 	%f428, %f427;
	fma.rm.f32 	%f429, %f428, %f176, %f175;
	add.f32 	%f430, %f429, 0fCB40007F;
	neg.f32 	%f431, %f430;
	fma.rn.f32 	%f432, %f426, 0f3FB8AA3B, %f431;
	fma.rn.f32 	%f433, %f426, 0f32A57060, %f432;
	mov.b32 	%r82, %f429;
	shl.b32 	%r83, %r82, 23;
	mov.b32 	%f434, %r83;
	ex2.approx.ftz.f32 	%f435, %f433;
	mul.f32 	%f436, %f435, %f434;
	add.f32 	%f437, %f425, %f436;
	sub.f32 	%f438, %f527, %f171;
	fma.rn.f32 	%f439, %f438, 0f3BBB989D, 0f3F000000;
	cvt.sat.f32.f32 	%f440, %f439;
	fma.rm.f32 	%f441, %f440, %f176, %f175;
	add.f32 	%f442, %f441, 0fCB40007F;
	neg.f32 	%f443, %f442;
	fma.rn.f32 	%f444, %f438, 0f3FB8AA3B, %f443;
	fma.rn.f32 	%f445, %f438, 0f32A57060, %f444;
	mov.b32 	%r84, %f441;
	shl.b32 	%r85, %r84, 23;
	mov.b32 	%f446, %r85;
	ex2.approx.ftz.f32 	%f447, %f445;
	mul.f32 	%f448, %f447, %f446;
	add.f32 	%f449, %f437, %f448;
	mov.b32 	%r86, %f449;
	shfl.sync.bfly.b32	%r87|%p32, %r86, 16, 31, -1;
	mov.b32 	%f450, %r87;
	add.f32 	%f451, %f449, %f450;
	mov.b32 	%r88, %f451;
	shfl.sync.bfly.b32	%r89|%p33, %r88, 8, 31, -1;
	mov.b32 	%f452, %r89;
	add.f32 	%f453, %f451, %f452;
	mov.b32 	%r90, %f453;
	shfl.sync.bfly.b32	%r91|%p34, %r90, 4, 31, -1;
	mov.b32 	%f454, %r91;
	add.f32 	%f455, %f453, %f454;
	mov.b32 	%r92, %f455;
	shfl.sync.bfly.b32	%r93|%p35, %r92, 2, 31, -1;
	mov.b32 	%f456, %r93;
	add.f32 	%f457, %f455, %f456;
	mov.b32 	%r94, %f457;
	shfl.sync.bfly.b32	%r95|%p36, %r94, 1, 31, -1;
	mov.b32 	%f458, %r95;
	add.f32 	%f459, %f457, %f458;
	div.rn.f32 	%f93, %f184, %f459;
	div.rn.f32 	%f94, %f196, %f459;
	div.rn.f32 	%f95, %f208, %f459;
	div.rn.f32 	%f96, %f220, %f459;
	div.rn.f32 	%f97, %f232, %f459;
	div.rn.f32 	%f98, %f244, %f459;
	div.rn.f32 	%f99, %f256, %f459;
	div.rn.f32 	%f100, %f268, %f459;
	div.rn.f32 	%f101, %f280, %f459;
	div.rn.f32 	%f102, %f292, %f459;
	div.rn.f32 	%f103, %f304, %f459;
	div.rn.f32 	%f104, %f316, %f459;
	div.rn.f32 	%f105, %f328, %f459;
	div.rn.f32 	%f106, %f340, %f459;
	div.rn.f32 	%f107, %f352, %f459;
	div.rn.f32 	%f108, %f364, %f459;
	div.rn.f32 	%f109, %f376, %f459;
	div.rn.f32 	%f110, %f388, %f459;
	div.rn.f32 	%f111, %f400, %f459;
	div.rn.f32 	%f112, %f412, %f459;
	div.rn.f32 	%f113, %f424, %f459;
	div.rn.f32 	%f114, %f436, %f459;
	div.rn.f32 	%f115, %f448, %f459;
	mad.lo.s64 	%rd45, %rd50, %rd33, %rd2;
	cvta.to.global.u64 	%rd46, %rd32;
	shl.b64 	%rd47, %rd45, 1;
	add.s64 	%rd28, %rd46, %rd47;
	@%p26 bra 	$L__BB271_52;
	// begin inline asm
	{  cvt.rn.f16.f32 %rs24, %f93;}

	// end inline asm
	st.global.u16 	[%rd28], %rs24;
$L__BB271_52:
	setp.le.s64 	%p37, %rd35, %rd3;
	@%p37 bra 	$L__BB271_54;
	// begin inline asm
	{  cvt.rn.f16.f32 %rs25, %f94;}

	// end inline asm
	st.global.u16 	[%rd28+64], %rs25;
$L__BB271_54:
	setp.le.s64 	%p38, %rd35, %rd4;
	@%p38 bra 	$L__BB271_56;
	// begin inline asm
	{  cvt.rn.f16.f32 %rs26, %f95;}

	// end inline asm
	st.global.u16 	[%rd28+128], %rs26;
$L__BB271_56:
	setp.le.s64 	%p39, %rd35, %rd5;
	@%p39 bra 	$L__BB271_58;
	// begin inline asm
	{  cvt.rn.f16.f32 %rs27, %f96;}

	// end inline asm
	st.global.u16 	[%rd28+192], %rs27;
$L__BB271_58:
	setp.le.s64 	%p40, %rd35, %rd6;
	@%p40 bra 	$L__BB271_60;
	// begin inline asm
	{  cvt.rn.f16.f32 %rs28, %f97;}

	// end inline asm
	st.global.u16 	[%rd28+256], %rs28;
$L__BB271_60:
	setp.le.s64 	%p41, %rd35, %rd7;
	@%p41 bra 	$L__BB271_62;
	// begin inline asm
	{  cvt.rn.f16.f32 %rs29, %f98;}

	// end inline asm
	st.global.u16 	[%rd28+320], %rs29;
$L__BB271_62:
	setp.le.s64 	%p42, %rd35, %rd8;
	@%p42 bra 	$L__BB271_64;
	// begin inline asm
	{  cvt.rn.f16.f32 %rs30, %f99;}

	// end inline asm
	st.global.u16 	[%rd28+384], %rs30;
$L__BB271_64:
	setp.le.s64 	%p43, %rd35, %rd9;
	@%p43 bra 	$L__BB271_66;
	// begin inline asm
	{  cvt.rn.f16.f32 %rs31, %f100;}

	// end inline asm
	st.global.u16 	[%rd28+448], %rs31;
$L__BB271_66:
	setp.le.s64 	%p44, %rd35, %rd10;
	@%p44 bra 	$L__BB271_68;
	// begin inline asm
	{  cvt.rn.f16.f32 %rs32, %f101;}

	// end inline asm
	st.global.u16 	[%rd28+512], %rs32;
$L__BB271_68:
	setp.le.s64 	%p45, %rd35, %rd11;
	@%p45 bra 	$L__BB271_70;
	// begin inline asm
	{  cvt.rn.f16.f32 %rs33, %f102;}

	// end inline asm
	st.global.u16 	[%rd28+576], %rs33;
$L__BB271_70:
	setp.le.s64 	%p46, %rd35, %rd12;
	@%p46 bra 	$L__BB271_72;
	// begin inline asm
	{  cvt.rn.f16.f32 %rs34, %f103;}

	// end inline asm
	st.global.u16 	[%rd28+640], %rs34;
$L__BB271_72:
	setp.le.s64 	%p47, %rd35, %rd13;
	@%p47 bra 	$L__BB271_74;
	// begin inline asm
	{  cvt.rn.f16.f32 %rs35, %f104;}

	// end inline asm
	st.global.u16 	[%rd28+704], %rs35;
$L__BB271_74:
	setp.le.s64 	%p48, %rd35, %rd14;
	@%p48 bra 	$L__BB271_76;
	// begin inline asm
	{  cvt.rn.f16.f32 %rs36, %f105;}

	// end inline asm
	st.global.u16 	[%rd28+768], %rs36;
$L__BB271_76:
	setp.le.s64 	%p49, %rd35, %rd15;
	@%p49 bra 	$L__BB271_78;
	// begin inline asm
	{  cvt.rn.f16.f32 %rs37, %f106;}

	// end inline asm
	st.global.u16 	[%rd28+832], %rs37;
$L__BB271_78:
	setp.le.s64 	%p50, %rd35, %rd16;
	@%p50 bra 	$L__BB271_80;
	// begin inline asm
	{  cvt.rn.f16.f32 %rs38, %f107;}

	// end inline asm
	st.global.u16 	[%rd28+896], %rs38;
$L__BB271_80:
	setp.le.s64 	%p51, %rd35, %rd17;
	@%p51 bra 	$L__BB271_82;
	// begin inline asm
	{  cvt.rn.f16.f32 %rs39, %f108;}

	// end inline asm
	st.global.u16 	[%rd28+960], %rs39;
$L__BB271_82:
	setp.le.s64 	%p52, %rd35, %rd18;
	@%p52 bra 	$L__BB271_84;
	// begin inline asm
	{  cvt.rn.f16.f32 %rs40, %f109;}

	// end inline asm
	st.global.u16 	[%rd28+1024], %rs40;
$L__BB271_84:
	setp.le.s64 	%p53, %rd35, %rd19;
	@%p53 bra 	$L__BB271_86;
	// begin inline asm
	{  cvt.rn.f16.f32 %rs41, %f110;}

	// end inline asm
	st.global.u16 	[%rd28+1088], %rs41;
$L__BB271_86:
	setp.le.s64 	%p54, %rd35, %rd20;
	@%p54 bra 	$L__BB271_88;
	// begin inline asm
	{  cvt.rn.f16.f32 %rs42, %f111;}

	// end inline asm
	st.global.u16 	[%rd28+1152], %rs42;
$L__BB271_88:
	setp.le.s64 	%p55, %rd35, %rd21;
	@%p55 bra 	$L__BB271_90;
	// begin inline asm
	{  cvt.rn.f16.f32 %rs43, %f112;}

	// end inline asm
	st.global.u16 	[%rd28+1216], %rs43;
$L__BB271_90:
	setp.le.s64 	%p56, %rd35, %rd22;
	@%p56 bra 	$L__BB271_92;
	// begin inline asm
	{  cvt.rn.f16.f32 %rs44, %f113;}

	// end inline asm
	st.global.u16 	[%rd28+1280], %rs44;
$L__BB271_92:
	setp.le.s64 	%p57, %rd35, %rd23;
	@%p57 bra 	$L__BB271_94;
	// begin inline asm
	{  cvt.rn.f16.f32 %rs45, %f114;}

	// end inline asm
	st.global.u16 	[%rd28+1344], %rs45;
$L__BB271_94:
	setp.le.s64 	%p58, %rd35, %rd24;
	@%p58 bra 	$L__BB271_96;
	// begin inline asm
	{  cvt.rn.f16.f32 %rs46, %f115;}

	// end inline asm
	st.global.u16 	[%rd28+1408], %rs46;
$L__BB271_96:
	ld.param.u64 	%rd49, [_Z15SoftmaxWarpImplI10DirectLoadI6__halffE11DirectStoreIfS1_EfLi1ELi23ELi32ELi1ELb1EL9Algorithm0EEvT_T0_ll_param_2];
	add.s64 	%rd50, %rd50, %rd25;
	setp.lt.s64 	%p59, %rd50, %rd49;
	@%p59 bra 	$L__BB271_4;
$L__BB271_97:
	ret;

}
	// .globl	_Z15SoftmaxWarpImplI10DirectLoadI6__halffE11DirectStoreIfS1_EfLi1ELi24ELi32ELi1ELb0EL9Algorithm0EEvT_T0_ll
.visible .entry _Z15SoftmaxWarpImplI10DirectLoadI6__halffE11DirectStoreIfS1_EfLi1ELi24ELi32ELi1ELb0EL9Algorithm0EEvT_T0_ll(
	.param .align 8 .b8 _Z15SoftmaxWarpImplI10DirectLoadI6__halffE11DirectStoreIfS1_EfLi1ELi24ELi32ELi1ELb0EL9Algorithm0EEvT_T0_ll_param_0[16],
	.param .align 8 .b8 _Z15SoftmaxWarpImplI10DirectLoadI6__halffE11DirectStoreIfS1_EfLi1ELi24ELi32ELi1ELb0EL9Algorithm0EEvT_T0_ll_param_1[16],
	.param .u64 _Z15SoftmaxWarpImplI10DirectLoadI6__halffE11DirectStoreIfS1_EfLi1ELi24ELi32ELi1ELb0EL9Algorithm0EEvT_T0_ll_param_2,
	.param .u64 _Z15SoftmaxWarpImplI10DirectLoadI6__halffE11DirectStoreIfS1_EfLi1ELi24ELi32ELi1ELb0EL9Algorithm0EEvT_T0_ll_param_3
)
{
	.reg .pred 	%p<14>;
	.reg .b16 	%rs<49>;
	.reg .b32 	%r<76>;
	.reg .b32 	%f<383>;
	.reg .b64 	%rd<28>;

	ld.param.u64 	%rd11, [_Z15SoftmaxWarpImplI10DirectLoadI6__halffE11DirectStoreIfS1_EfLi1ELi24ELi32ELi1ELb0EL9Algorithm0EEvT_T0_ll_param_1+8];
	ld.param.u64 	%rd10, [_Z15SoftmaxWarpImplI10DirectLoadI6__halffE11DirectStoreIfS1_EfLi1ELi24ELi32ELi1ELb0EL9Algorithm0EEvT_T0_ll_param_1];
	ld.param.u64 	%rd9, [_Z15SoftmaxWarpImplI10DirectLoadI6__halffE11DirectStoreIfS1_EfLi1ELi24ELi32ELi1ELb0EL9Algorithm0EEvT_T0_ll_param_0+8];
	ld.param.u64 	%rd8, [_Z15SoftmaxWarpImplI10DirectLoadI6__halffE11DirectStoreIfS1_EfLi1ELi24ELi32ELi1ELb0EL9Algorithm0EEvT_T0_ll_param_0];
	ld.param.u64 	%rd12, [_Z15SoftmaxWarpImplI10DirectLoadI6__halffE11DirectStoreIfS1_EfLi1ELi24ELi32ELi1ELb0EL9Algorithm0EEvT_T0_ll_param_2];
	ld.param.u64 	%rd13, [_Z15SoftmaxWarpImplI10DirectLoadI6__halffE11DirectStoreIfS1_EfLi1ELi24ELi32ELi1ELb0EL9Algorithm0EEvT_T0_ll_param_3];
	setp.lt.s64 	%p1, %rd13, 769;
	@%p1 bra 	$L__BB272_2;
	mov.u64 	%rd14, $str;
	cvta.global.u64 	%rd15, %rd14;
	mov.u64 	%rd16, $str$1;
	cvta.global.u64 	%rd17, %rd16;
	mov.u64 	%rd18, __unnamed_268;
	cvta.global.u64 	%rd19, %rd18;
	{ // callseq 267, 0
	.param .b64 param0;
	st.param.b64 	[param0], %rd15;
	.param .b64 param1;
	st.param.b64 	[param1], %rd17;
	.param .b32 param2;
	st.param.b32 	[param2], 358;
	.param .b64 param3;
	st.param.b64 	[param3], %rd19;
	.param .b64 param4;
	st.param.b64 	[param4], 1;
	call.uni 
	__assertfail, 
	(
	param0, 
	param1, 
	param2, 
	param3, 
	param4
	);
	} // callseq 267
$L__BB272_2:
	mov.u32 	%r2, %nctaid.x;
	mov.u32 	%r3, %ntid.y;
	mul.lo.s32 	%r1, %r2, %r3;
	mov.u32 	%r4, %ctaid.x;
	mov.u32 	%r5, %tid.y;
	mad.lo.s32 	%r6, %r4, %r3, %r5;
	cvt.s64.s32 	%rd27, %r6;
	setp.le.s64 	%p2, %rd12, %rd27;
	@%p2 bra 	$L__BB272_5;
	mov.u32 	%r7, %tid.x;
	cvt.u64.u32 	%rd3, %r7;
	cvta.to.global.u64 	%rd4, %rd8;
	cvt.s64.s32 	%rd5, %r1;
$L__BB272_4:
	mad.lo.s64 	%rd20, %rd27, %rd9, %rd3;
	shl.b64 	%rd21, %rd20, 1;
	add.s64 	%rd22, %rd4, %rd21;
	ld.global.u16 	%rs1, [%rd22];
	// begin inline asm
	{  cvt.f32.f16 %f1, %rs1;}

	// end inline asm
	max.f32 	%f49, %f1, 0fFF800000;
	ld.global.u16 	%rs2, [%rd22+64];
	// begin inline asm
	{  cvt.f32.f16 %f2, %rs2;}

	// end inline asm
	max.f32 	%f50, %f49, %f2;
	ld.global.u16 	%rs3, [%rd22+128];
	// begin inline asm
	{  cvt.f32.f16 %f3, %rs3;}

	// end inline asm
	max.f32 	%f51, %f50, %f3;
	ld.global.u16 	%rs4, [%rd22+192];
	// begin inline asm
	{  cvt.f32.f16 %f4, %rs4;}

	// end inline asm
	max.f32 	%f52, %f51, %f4;
	ld.global.u16 	%rs5, [%rd22+256];
	// begin inline asm
	{  cvt.f32.f16 %f5, %rs5;}

	// end inline asm
	max.f32 	%f53, %f52, %f5;
	ld.global.u16 	%rs6, [%rd22+320];
	// begin inline asm
	{  cvt.f32.f16 %f6, %rs6;}

	// end inline asm
	max.f32 	%f54, %f53, %f6;
	ld.global.u16 	%rs7, [%rd22+384];
	// begin inline asm
	{  cvt.f32.f16 %f7, %rs7;}

	// end inline asm
	max.f32 	%f55, %f54, %f7;
	ld.global.u16 	%rs8, [%rd22+448];
	// begin inline asm
	{  cvt.f32.f16 %f8, %rs8;}

	// end inline asm
	max.f32 	%f56, %f55, %f8;
	ld.global.u16 	%rs9, [%rd22+512];
	// begin inline asm
	{  cvt.f32.f16 %f9, %rs9;}

	// end inline asm
	max.f32 	%f57, %f56, %f9;
	ld.global.u16 	%rs10, [%rd22+576];
	// begin inline asm
	{  cvt.f32.f16 %f10, %rs10;}

	// end inline asm
	max.f32 	%f58, %f57, %f10;
	ld.global.u16 	%rs11, [%rd22+640];
	// begin inline asm
	{  cvt.f32.f16 %f11, %rs11;}

	// end inline asm
	max.f32 	%f59, %f58, %f11;
	ld.global.u16 	%rs12, [%rd22+704];
	// begin inline asm
	{  cvt.f32.f16 %f12, %rs12;}

	// end inline asm
	max.f32 	%f60, %f59, %f12;
	ld.global.u16 	%rs13, [%rd22+768];
	// begin inline asm
	{  cvt.f32.f16 %f13, %rs13;}

	// end inline asm
	max.f32 	%f61, %f60, %f13;
	ld.global.u16 	%rs14, [%rd22+832];
	// begin inline asm
	{  cvt.f32.f16 %f14, %rs14;}

	// end inline asm
	max.f32 	%f62, %f61, %f14;
	ld.global.u16 	%rs15, [%rd22+896];
	// begin inline asm
	{  cvt.f32.f16 %f15, %rs15;}

	// end inline asm
	max.f32 	%f63, %f62, %f15;
	ld.global.u16 	%rs16, [%rd22+960];
	// begin inline asm
	{  cvt.f32.f16 %f16, %rs16;}

	// end inline asm
	max.f32 	%f64, %f63, %f16;
	ld.global.u16 	%rs17, [%rd22+1024];
	// begin inline asm
	{  cvt.f32.f16 %f17, %rs17;}

	// end inline asm
	max.f32 	%f65, %f64, %f17;
	ld.global.u16 	%rs18, [%rd22+1088];
	// begin inline asm
	{  cvt.f32.f16 %f18, %rs18;}

	// end inline asm
	max.f32 	%f66, %f65, %f18;
	ld.global.u16 	%rs19, [%rd22+1152];
	// begin inline asm
	{  cvt.f32.f16 %f19, %rs19;}

	// end inline asm
	max.f32 	%f67, %f66, %f19;
	ld.global.u16 	%rs20, [%rd22+1216];
	// begin inline asm
	{  cvt.f32.f16 %f20, %rs20;}

	// end inline asm
	max.f32 	%f68, %f67, %f20;
	ld.global.u16 	%rs21, [%rd22+1280];
	// begin inline asm
	{  cvt.f32.f16 %f21, %rs21;}

	// end inline asm
	max.f32 	%f69, %f68, %f21;
	ld.global.u16 	%rs22, [%rd22+1344];
	// begin inline asm
	{  cvt.f32.f16 %f22, %rs22;}

	// end inline asm
	max.f32 	%f70, %f69, %f22;
	ld.global.u16 	%rs23, [%rd22+1408];
	// begin inline asm
	{  cvt.f32.f16 %f23, %rs23;}

	// end inline asm
	max.f32 	%f71, %f70, %f23;
	ld.global.u16 	%rs24, [%rd22+1472];
	// begin inline asm
	{  cvt.f32.f16 %f24, %rs24;}

	// end inline asm
	max.f32 	%f72, %f71, %f24;
	mov.b32 	%r8, %f72;
	shfl.sync.bfly.b32	%r9|%p3, %r8, 16, 31, -1;
	mov.b32 	%f73, %r9;
	max.f32 	%f74, %f72, %f73;
	mov.b32 	%r10, %f74;
	shfl.sync.bfly.b32	%r11|%p4, %r10, 8, 31, -1;
	mov.b32 	%f75, %r11;
	max.f32 	%f76, %f74, %f75;
	mov.b32 	%r12, %f76;
	shfl.sync.bfly.b32	%r13|%p5, %r12, 4, 31, -1;
	mov.b32 	%f77, %r13;
	max.f32 	%f78, %f76, %f77;
	mov.b32 	%r14, %f78;
	shfl.sync.bfly.b32	%r15|%p6, %r14, 2, 31, -1;
	mov.b32 	%f79, %r15;
	max.f32 	%f80, %f78, %f79;
	mov.b32 	%r16, %f80;
	shfl.sync.bfly.b32	%r17|%p7, %r16, 1, 31, -1;
	mov.b32 	%f81, %r17;
	max.f32 	%f82, %f80, %f81;
	sub.f32 	%f83, %f1, %f82;
	fma.rn.f32 	%f84, %f83, 0f3BBB989D, 0f3F000000;
	cvt.sat.f32.f32 	%f85, %f84;
	mov.f32 	%f86, 0f4B400001;
	mov.f32 	%f87, 0f437C0000;
	fma.rm.f32 	%f88, %f85, %f87, %f86;
	add.f32 	%f89, %f88, 0fCB40007F;
	neg.f32 	%f90, %f89;
	fma.rn.f32 	%f91, %f83, 0f3FB8AA3B, %f90;
	fma.rn.f32 	%f92, %f83, 0f32A57060, %f91;
	mov.b32 	%r18, %f88;
	shl.b32 	%r19, %r18, 23;
	mov.b32 	%f93, %r19;
	ex2.approx.ftz.f32 	%f94, %f92;
	mul.f32 	%f95, %f94, %f93;
	add.f32 	%f96, %f95, 0f00000000;
	sub.f32 	%f97, %f2, %f82;
	fma.rn.f32 	%f98, %f97, 0f3BBB989D, 0f3F000000;
	cvt.sat.f32.f32 	%f99, %f98;
	fma.rm.f32 	%f100, %f99, %f87, %f86;
	add.f32 	%f101, %f100, 0fCB40007F;
	neg.f32 	%f102, %f101;
	fma.rn.f32 	%f103, %f97, 0f3FB8AA3B, %f102;
	fma.rn.f32 	%f104, %f97, 0f32A57060, %f103;
	mov.b32 	%r20, %f100;
	shl.b32 	%r21, %r20, 23;
	mov.b32 	%f105, %r21;
	ex2.approx.ftz.f32 	%f106, %f104;
	mul.f32 	%f107, %f106, %f105;
	add.f32 	%f108, %f96, %f107;
	sub.f32 	%f109, %f3, %f82;
	fma.rn.f32 	%f110, %f109, 0f3BBB989D, 0f3F000000;
	cvt.sat.f32.f32 	%f111, %f110;
	fma.rm.f32 	%f112, %f111, %f87, %f86;
	add.f32 	%f113, %f112, 0fCB40007F;
	neg.f32 	%f114, %f113;
	fma.rn.f32 	%f115, %f109, 0f3FB8AA3B, %f114;
	fma.rn.f32 	%f116, %f109, 0f32A57060, %f115;
	mov.b32 	%r22, %f112;
	shl.b32 	%r23, %r22, 23;
	mov.b32 	%f117, %r23;
	ex2.approx.ftz.f32 	%f118, %f116;
	mul.f32 	%f119, %f118, %f117;
	add.f32 	%f120, %f108, %f119;
	sub.f32 	%f121, %f4, %f82;
	fma.rn.f32 	%f122, %f121, 0f3BBB989D, 0f3F000000;
	cvt.sat.f32.f32 	%f123, %f122;
	fma.rm.f32 	%f124, %f123, %f87, %f86;
	add.f32 	%f125, %f124, 0fCB40007F;
	neg.f32 	%f126, %f125;
	fma.rn.f32 	%f127, %f121, 0f3FB8AA3B, %f126;
	fma.rn.f32 	%f128, %f121, 0f32A57060, %f127;
	mov.b32 	%r24, %f124;
	shl.b32 	%r25, %r24, 23;
	mov.b32 	%f129, %r25;
	ex2.approx.ftz.f32 	%f130, %f128;
	mul.f32 	%f131, %f130, %f129;
	add.f32 	%f132, %f120, %f131;
	sub.f32 	%f133, %f5, %f82;
	fma.rn.f32 	%f134, %f133, 0f3BBB989D, 0f3F000000;
	cvt.sat.f32.f32 	%f135, %f134;
	fma.rm.f32 	%f136, %f135, %f87, %f86;
	add.f32 	%f137, %f136, 0fCB40007F;
	neg.f32 	%f138, %f137;
	fma.rn.f32 	%f139, %f133, 0f3FB8AA3B, %f138;
	fma.rn.f32 	%f140, %f133, 0f32A57060, %f139;
	mov.b32 	%r26, %f136;
	shl.b32 	%r27, %r26, 23;
	mov.b32 	%f141, %r27;
	ex2.approx.ftz.f32 	%f142, %f140;
	mul.f32 	%f143, %f142, %f141;
	add.f32 	%f144, %f132, %f143;
	sub.f32 	%f145, %f6, %f82;
	fma.rn.f32 	%f146, %f145, 0f3BBB989D, 0f3F000000;
	cvt.sat.f32.f32 	%f147, %f146;
	fma.rm.f32 	%f148, %f147, %f87, %f86;
	add.f32 	%f149, %f148, 0fCB40007F;
	neg.f32 	%f150, %f149;
	fma.rn.f32 	%f151, %f145, 0f3FB8AA3B, %f150;
	fma.rn.f32 	%f152, %f145, 0f32A57060, %f151;
	mov.b32 	%r28, %f148;
	shl.b32 	%r29, %r28, 23;
	mov.b32 	%f153, %r29;
	ex2.approx.ftz.f32 	%f154, %f152;
	mul.f32 	%f155, %f154, %f153;
	add.f32 	%f156, %f144, %f155;
	sub.f32 	%f157, %f7, %f82;
	fma.rn.f32 	%f158, %f157, 0f3BBB989D, 0f3F000000;
	cvt.sat.f32.f32 	%f159, %f158;
	fma.rm.f32 	%f160, %f159, %f87, %f86;
	add.f32 	%f161, %f160, 0fCB40007F;
	neg.f32 	%f162, %f161;
	fma.rn.f32 	%f163, %f157, 0f3FB8AA3B, %f162;
	fma.rn.f32 	%f164, %f157, 0f32A57060, %f163;
	mov.b32 	%r30, %f160;
	shl.b32 	%r31, %r30, 23;
	mov.b32 	%f165, %r31;
	ex2.approx.ftz.f32 	%f166, %f164;
	mul.f32 	%f167, %f166, %f165;
	add.f32 	%f168, %f156, %f167;
	sub.f32 	%f169, %f8, %f82;
	fma.rn.f32 	%f170, %f169, 0f3BBB989D, 0f3F000000;
	cvt.sat.f32.f32 	%f171, %f170;
	fma.rm.f32 	%f172, %f171, %f87, %f86;
	add.f32 	%f173, %f172, 0fCB40007F;
	neg.f32 	%f174, %f173;
	fma.rn.f32 	%f175, %f169, 0f3FB8AA3B, %f174;
	fma.rn.f32 	%f176, %f169, 0f32A57060, %f175;
	mov.b32 	%r32, %f172;
	shl.b32 	%r33, %r32, 23;
	mov.b32 	%f177, %r33;
	ex2.approx.ftz.f32 	%f178, %f176;
	mul.f32 	%f179, %f178, %f177;
	add.f32 	%f180, %f168, %f179;
	sub.f32 	%f181, %f9, %f82;
	fma.rn.f32 	%f182, %f181, 0f3BBB989D, 0f3F000000;
	cvt.sat.f32.f32 	%f183, %f182;
	fma.rm.f32 	%f184, %f183, %f87, %f86;
	add.f32 	%f185, %f184, 0fCB40007F;
	neg.f32 	%f186, %f185;
	fma.rn.f32 	%f187, %f181, 0f3FB8AA3B, %f186;
	fma.rn.f32 	%f188, %f181, 0f32A57060, %f187;
	mov.b32 	%r34, %f184;
	shl.b32 	%r35, %r34, 23;
	mov.b32 	%f189, %r35;
	ex2.approx.ftz.f32 	%f190, %f188;
	mul.f32 	%f191, %f190, %f189;
	add.f32 	%f192, %f180, %f191;
	sub.f32 	%f193, %f10, %f82;
	fma.rn.f32 	%f194, %f193, 0f3BBB989D, 0f3F000000;
	cvt.sat.f32.f32 	%f195, %f194;
	fma.rm.f32 	%f196, %f195, %f87, %f86;
	add.f32 	%f197, %f196, 0fCB40007F;
	neg.f32 	%f198, %f197;
	fma.rn.f32 	%f199, %f193, 0f3FB8AA3B, %f198;
	fma.rn.f32 	%f200, %f193, 0f32A57060, %f199;
	mov.b32 	%r36, %f196;
	shl.b32 	%r37, %r36, 23;
	mov.b32 	%f201, %r37;
	ex2.approx.ftz.f32 	%f202, %f200;
	mul.f32 	%f203, %f202, %f201;
	add.f32 	%f204, %f192, %f203;
	sub.f32 	%f205, %f11, %f82;
	fma.rn.f32 	%f206, %f205, 0f3BBB989D, 0f3F000000;
	cvt.sat.f32.f32 	%f207, %f206;
	fma.rm.f32 	%f208, %f207, %f87, %f86;
	add.f32 	%f209, %f208, 0fCB40007F;
	neg.f32 	%f210, %f209;
	fma.rn.f32 	%f211, %f205, 0f3FB8AA3B, %f210;
	fma.rn.f32 	%f212, %f205, 0f32A57060, %f211;
	mov.b32 	%r38, %f208;
	shl.b32 	%r39, %r38, 23;
	mov.b32 	%f213, %r39;
	ex2.approx.ftz.f32 	%f214, %f212;
	mul.f32 	%f215, %f214, %f213;
	add.f32 	%f216, %f204, %f215;
	sub.f32 	%f217, %f12, %f82;
	fma.rn.f32 	%f218, %f217, 0f3BBB989D, 0f3F000000;
	cvt.sat.f32.f32 	%f219, %f218;
	fma.rm.f32 	%f220, %f219, %f87, %f86;
	add.f32 	%f221, %f220, 0fCB40007F;
	neg.f32 	%f222, %f221;
	fma.rn.f32 	%f223, %f217, 0f3FB8AA3B, %f222;
	fma.rn.f32 	%f224, %f217, 0f32A57060, %f223;
	mov.b32 	%r40, %f220;
	shl.b32 	%r41, %r40, 23;
	mov.b32 	%f225, %r41;
	ex2.approx.ftz.f32 	%f226, %f224;
	mul.f32 	%f227, %f226, %f225;
	add.f32 	%f228, %f216, %f227;
	sub.f32 	%f229, %f13, %f82;
	fma.rn.f32 	%f230, %f229, 0f3BBB989D, 0f3F000000;
	cvt.sat.f32.f32 	%f231, %f230;
	fma.rm.f32 	%f232, %f231, %f87, %f86;
	add.f32 	%f233, %f232, 0fCB40007F;
	neg.f32 	%f234, %f233;
	fma.rn.f32 	%f235, %f229, 0f3FB8AA3B, %f234;
	fma.rn.f32 	%f236, %f229, 0f32A57060, %f235;
	mov.b32 	%r42, %f232;
	shl.b32 	%r43, %r42, 23;
	mov.b32 	%f237, %r43;
	ex2.approx.ftz.f32 	%f238, %f236;
	mul.f32 	%f239, %f238, %f237;
	add.f32 	%f240, %f228, %f239;
	sub.f32 	%f241, %f14, %f82;
	fma.rn.f32 	%f242, %f241, 0f3BBB989D, 0f3F000000;
	cvt.sat.f32.f32 	%f243, %f242;
	fma.rm.f32 	%f244, %f243, %f87, %f86;
	add.f32 	%f245, %f244, 0fCB40007F;
	neg.f32 	%f246, %f245;
	fma.rn.f32 	%f247, %f241, 0f3FB8AA3B, %f246;
	fma.rn.f32 	%f248, %f241, 0f32A57060, %f247;
	mov.b32 	%r44, %f244;
	shl.b32 	%r45, %r44, 23;
	mov.b32 	%f249, %r45;
	ex2.approx.ftz.f32 	%f250, %f248;
	mul.f32 	%f251, %f250, %f249;
	add.f32 	%f252, %f240, %f251;
	sub.f32 	%f253, %f15, %f82;
	fma.rn.f32 	%f254, %f253, 0f3BBB989D, 0f3F000000;
	cvt.sat.f32.f32 	%f255, %f254;
	fma.rm.f32 	%f256, %f255, %f87, %f86;
	add.f32 	%f257, %f256, 0fCB40007F;
	neg.f32 	%f258, %f257;
	fma.rn.f32 	%f259, %f253, 0f3FB8AA3B, %f258;
	fma.rn.f32 	%f260, %f253, 0f32A57060, %f259;
	mov.b32 	%r46, %f256;
	shl.b32 	%r47, %r46, 23;
	mov.b32 	%f261, %r47;
	ex2.approx.ftz.f32 	%f262, %f260;
	mul.f32 	%f263, %f262, %f261;
	add.f32 	%f264, %f252, %f263;
	sub.f32 	%f265, %f16, %f82;
	fma.rn.f32 	%f266, %f265, 0f3BBB989D, 0f3F000000;
	cvt.sat.f32.f32 	%f267, %f266;
	fma.rm.f32 	%f268, %f267, %f87, %f86;
	add.f32 	%f269, %f268, 0fCB40007F;
	neg.f32 	%f270, %f269;
	fma.rn.f32 	%f271, %f265, 0f3FB8AA3B, %f270;
	fma.rn.f32 	%f272, %f265, 0f32A57060, %f271;
	mov.b32 	%r48, %f268;
	shl.b32 	%r49, %r48, 23;
	mov.b32 	%f273, %r49;
	ex2.approx.ftz.f32 	%f274, %f272;
	mul.f32 	%f275, %f274, %f273;
	add.f32 	%f276, %f264, %f275;
	sub.f32 	%f277, %f17, %f82;
	fma.rn.f32 	%f278, %f277, 0f3BBB989D, 0f3F000000;
	cvt.sat.f32.f32 	%f279, %f278;
	fma.rm.f32 	%f280, %f279, %f87, %f86;
	add.f32 	%f281, %f280, 0fCB40007F;
	neg.f32 	%f282, %f281;
	fma.rn.f32 	%f283, %f277, 0f3FB8AA3B, %f282;
	fma.rn.f32 	%f284, %f277, 0f32A57060, %f283;
	mov.b32 	%r50, %f280;
	shl.b32 	%r51, %r50, 23;
	mov.b32 	%f285, %r51;
	ex2.approx.ftz.f32 	%f286, %f284;
	mul.f32 	%f287, %f286, %f285;
	add.f32 	%f288, %f276, %f287;
	sub.f32 	%f289, %f18, %f82;
	fma.rn.f32 	%f290, %f289, 0f3BBB989D, 0f3F000000;
	cvt.sat.f32.f32 	%f291, %f290;
	fma.rm.f32 	%f292, %f291, %f87, %f86;
	add.f32 	%f293, %f292, 0fCB40007F;
	neg.f32 	%f294, %f293;
	fma.rn.f32 	%f295, %f289, 0f3FB8AA3B, %f294;
	fma.rn.f32 	%f296, %f289, 0f32A57060, %f295;
	mov.b32 	%r52, %f292;
	shl.b32 	%r53, %r52, 23;
	mov.b32 	%f297, %r53;
	ex2.approx.ftz.f32 	%f298, %f296;
	mul.f32 	%f299, %f298, %f297;
	add.f32 	%f300, %f288, %f299;
	sub.f32 	%f301, %f19, %f82;
	fma.rn.f32 	%f302, %f301, 0f3BBB989D, 0f3F000000;
	cvt.sat.f32.f32 	%f303, %f302;
	fma.rm.f32 	%f304, %f303, %f87, %f86;
	add.f32 	%f305, %f304, 0fCB40007F;
	neg.f32 	%f306, %f305;
	fma.rn.f32 	%f307, %f301, 0f3FB8AA3B, %f306;
	fma.rn.f32 	%f308, %f301, 0f32A57060, %f307;
	mov.b32 	%r54, %f304;
	shl.b32 	%r55, %r54, 23;
	mov.b32 	%f309, %r55;
	ex2.approx.ftz.f32 	%f310, %f308;
	mul.f32 	%f311, %f310, %f309;
	add.f32 	%f312, %f300, %f311;
	sub.f32 	%f313, %f20, %f82;
	fma.rn.f32 	%f314, %f313, 0f3BBB989D, 0f3F000000;
	cvt.sat.f32.f32 	%f315, %f314;
	fma.rm.f32 	%f316, %f315, %f87, %f86;
	add.f32 	%f317, %f316, 0fCB40007F;
	neg.f32 	%f318, %f317;
	fma.rn.f32 	%f319, %f313, 0f3FB8AA3B, %f318;
	fma.rn.f32 	%f320, %f313, 0f32A57060, %f319;
	mov.b32 	%r56, %f316;
	shl.b32 	%r57, %r56, 23;
	mov.b32 	%f321, %r57;
	ex2.approx.ftz.f32 	%f322, %f320;
	mul.f32 	%f323, %f322, %f321;
	add.f32 	%f324, %f312, %f323;
	sub.f32 	%f325, %f21, %f82;
	fma.rn.f32 	%f326, %f325, 0f3BBB989D, 0f3F000000;
	cvt.sat.f32.f32 	%f327, %f326;
	fma.rm.f32 	%f328, %f327, %f87, %f86;
	add.f32 	%f329, %f328, 0fCB40007F;
	neg.f32 	%f330, %f329;
	fma.rn.f32 	%f331, %f325, 0f3FB8AA3B, %f330;
	fma.rn.f32 	%f332, %f325, 0f32A57060, %f331;
	mov.b32 	%r58, %f328;
	shl.b32 	%r59, %r58, 23;
	mov.b32 	%f333, %r59;
	ex2.approx.ftz.f32 	%f334, %f332;
	mul.f32 	%f335, %f334, %f333;
	add.f32 	%f336, %f324, %f335;
	sub.f32 	%f337, %f22, %f82;
	fma.rn.f32 	%f338, %f337, 0f3BBB989D, 0f3F000000;
	cvt.sat.f32.f32 	%f339, %f338;
	fma.rm.f32 	%f340, %f339, %f87, %f86;
	add.f32 	%f341, %f340, 0fCB40007F;
	neg.f32 	%f342, %f341;
	fma.rn.f32 	%f343, %f337, 0f3FB8AA3B, %f342;
	fma.rn.f32 	%f344, %f337, 0f32A57060, %f343;
	mov.b32 	%r60, %f340;
	shl.b32 	%r61, %r60, 23;
	mov.b32 	%f345, %r61;
	ex2.approx.ftz.f32 	%f346, %f344;
	mul.f32 	%f347, %f346, %f345;
	add.f32 	%f348, %f336, %f347;
	sub.f32 	%f349, %f23, %f82;
	fma.rn.f32 	%f350, %f349, 0f3BBB989D, 0f3F000000;
	cvt.sat.f32.f32 	%f351, %f350;
	fma.rm.f32 	%f352, %f351, %f87, %f86;
	add.f32 	%f353, %f352, 0fCB40007F;
	neg.f32 	%f354, %f353;
	fma.rn.f32 	%f355, %f349, 0f3FB8AA3B, %f354;
	fma.rn.f32 	%f356, %f349, 0f32A57060, %f355;
	mov.b32 	%r62, %f352;
	shl.b32 	%r63, %r62, 23;
	mov.b32 	%f357, %r63;
	ex2.approx.ftz.f32 	%f358, %f356;
	mul.f32 	%f359, %f358, %f357;
	add.f32 	%f360, %f348, %f359;
	sub.f32 	%f361, %f24, %f82;
	fma.rn.f32 	%f362, %f361, 0f3BBB989D, 0f3F000000;
	cvt.sat.f32.f32 	%f363, %f362;
	fma.rm.f32 	%f364, %f363, %f87, %f86;
	add.f32 	%f365, %f364, 0fCB40007F;
	neg.f32 	%f366, %f365;
	fma.rn.f32 	%f367, %f361, 0f3FB8AA3B, %f366;
	fma.rn.f32 	%f368, %f361, 0f32A57060, %f367;
	mov.b32 	%r64, %f364;
	shl.b32 	%r65, %r64, 23;
	mov.b32 	%f369, %r65;
	ex2.approx.ftz.f32 	%f370, %f368;
	mul.f32 	%f371, %f370, %f369;
	add.f32 	%f372, %f360, %f371;
	mov.b32 	%r66, %f372;
	shfl.sync.bfly.b32	%r67|%p8, %r66, 16, 31, -1;
	mov.b32 	%f373, %r67;
	add.f32 	%f374, %f372, %f373;
	mov.b32 	%r68, %f374;
	shfl.sync.bfly.b32	%r69|%p9, %r68, 8, 31, -1;
	mov.b32 	%f375, %r69;
	add.f32 	%f376, %f374, %f375;
	mov.b32 	%r70, %f376;
	shfl.sync.bfly.b32	%r71|%p10, %r70, 4, 31, -1;
	mov.b32 	%f377, %r71;
	add.f32 	%f378, %f376, %f377;
	mov.b32 	%r72, %f378;
	shfl.sync.bfly.b32	%r73|%p11, %r72, 2, 31, -1;
	mov.b32 	%f379, %r73;
	add.f32 	%f380, %f378, %f379;
	mov.b32 	%r74, %f380;
	shfl.sync.bfly.b32	%r75|%p12, %r74, 1, 31, -1;
	mov.b32 	%f381, %r75;
	add.f32 	%f382, %f380, %f381;
	div.rn.f32 	%f25, %f95, %f382;
	div.rn.f32 	%f26, %f107, %f382;
	div.rn.f32 	%f27, %f119, %f382;
	div.rn.f32 	%f28, %f131, %f382;
	div.rn.f32 	%f29, %f143, %f382;
	div.rn.f32 	%f30, %f155, %f382;
	div.rn.f32 	%f31, %f167, %f382;
	div.rn.f32 	%f32, %f179, %f382;
	div.rn.f32 	%f33, %f191, %f382;
	div.rn.f32 	%f34, %f203, %f382;
	div.rn.f32 	%f35, %f215, %f382;
	div.rn.f32 	%f36, %f227, %f382;
	div.rn.f32 	%f37, %f239, %f382;
	div.rn.f32 	%f38, %f251, %f382;
	div.rn.f32 	%f39, %f263, %f382;
	div.rn.f32 	%f40, %f275, %f382;
	div.rn.f32 	%f41, %f287, %f382;
	div.rn.f32 	%f42, %f299, %f382;
	div.rn.f32 	%f43, %f311, %f382;
	div.rn.f32 	%f44, %f323, %f382;
	div.rn.f32 	%f45, %f335, %f382;
	div.rn.f32 	%f46, %f347, %f382;
	div.rn.f32 	%f47, %f359, %f382;
	div.rn.f32 	%f48, %f371, %f382;
	mad.lo.s64 	%rd23, %rd27, %rd11, %rd3;
	// begin inline asm
	{  cvt.rn.f16.f32 %rs25, %f25;}

	// end inline asm
	cvta.to.global.u64 	%rd24, %rd10;
	shl.b64 	%rd25, %rd23, 1;
	add.s64 	%rd26, %rd24, %rd25;
	st.global.u16 	[%rd26], %rs25;
	// begin inline asm
	{  cvt.rn.f16.f32 %rs26, %f26;}

	// end inline asm
	st.global.u16 	[%rd26+64], %rs26;
	// begin inline asm
	{  cvt.rn.f16.f32 %rs27, %f27;}

	// end inline asm
	st.global.u16 	[%rd26+128], %rs27;
	// begin inline asm
	{  cvt.rn.f16.f32 %rs28, %f28;}

	// end inline asm
	st.global.u16 	[%rd26+192], %rs28;
	// begin inline asm
	{  cvt.rn.f16.f32 %rs29, %f29;}

	// end inline asm
	st.global.u16 	[%rd26+256], %rs29;
	// begin inline asm
	{  cvt.rn.f16.f32 %rs30, %f30;}

	// end inline asm
	st.global.u16 	[%rd26+320], %rs30;
	// begin inline asm
	{  cvt.rn.f16.f32 %rs31, %f31;}

	// end inline asm
	st.global.u16 	[%rd26+384], %rs31;
	// begin inline asm
	{  cvt.rn.f16.f32 %rs32, %f32;}

	// end inline asm
	st.global.u16 	[%rd26+448], %rs32;
	// begin inline asm
	{  cvt.rn.f16.f32 %rs33, %f33;}

	// end inline asm
	st.global.u16 	[%rd26+512], %rs33;
	// begin inline asm
	{  cvt.rn.f16.f32 %rs34, %f34;}

	// end inline asm
	st.global.u16 	[%rd26+576], %rs34;
	// begin inline asm
	{  cvt.rn.f16.f32 %rs35, %f35;}

	// end inline asm
	st.global.u16 	[%rd26+640], %rs35;
	// begin inline asm
	{  cvt.rn.f16.f32 %rs36, %f36;}

	// end inline asm
	st.global.u16 	[%rd26+704], %rs36;
	// begin inline asm
	{  cvt.rn.f16.f32 %rs37, %f37;}

	// end inline asm
	st.global.u16 	[%rd26+768], %rs37;
	// begin inline asm
	{  cvt.rn.f16.f32 %rs38, %f38;}

	// end inline asm
	st.global.u16 	[%rd26+832], %rs38;
	// begin inline asm
	{  cvt.rn.f16.f32 %rs39, %f39;}

	// end inline asm
	st.global.u16 	[%rd26+896], %rs39;
	// begin inline asm
	{  cvt.rn.f16.f32 %rs40, %f40;}

	// end inline asm
	st.global.u16 	[%rd26+960], %rs40;
	// begin inline asm
	{  cvt.rn.f16.f32 %rs41, %f41;}

	// end inline asm
	st.global.u16 	[%rd26+1024], %rs41;
	// begin inline asm
	{  cvt.rn.f16.f32 %rs42, %f42;}

	// end inline asm
	st.global.u16 	[%rd26+1088], %rs42;
	// begin inline asm
	{  cvt.rn.f16.f32 %rs43, %f43;}

	// end inline asm
	st.global.u16 	[%rd26+1152], %rs43;
	// begin inline asm
	{  cvt.rn.f16.f32 %rs44, %f44;}

	// end inline asm
	st.global.u16 	[%rd26+1216], %rs44;
	// begin inline asm
	{  cvt.rn.f16.f32 %rs45, %f45;}

	// end inline asm
	st.global.u16 	[%rd26+1280], %rs45;
	// begin inline asm
	{  cvt.rn.f16.f32 %rs46, %f46;}

	// end inline asm
	st.global.u16 	[%rd26+1344], %rs46;
	// begin inline asm
	{  cvt.rn.f16.f32 %rs47, %f47;}

	// end inline asm
	st.global.u16 	[%rd26+1408], %rs47;
	// begin inline asm
	{  cvt.rn.f16.f32 %rs48, %f48;}

	// end inline asm
	st.global.u16 	[%rd26+1472], %rs48;
	add.s64 	%rd27, %rd27, %rd5;
	setp.lt.s64 	%p13, %rd27, %rd12;
	@%p13 bra 	$L__BB272_4;
$L__BB272_5:
	ret;

}
	// .globl	_Z15SoftmaxWarpImplI10DirectLoadI6__halffE11DirectStoreIfS1_EfLi1ELi24ELi32ELi1ELb1EL9Algorithm0EEvT_T0_ll
.visible .entry _Z15SoftmaxWarpImplI10DirectLoadI6__halffE11DirectStoreIfS1_EfLi1ELi24ELi32ELi1ELb1EL9Algorithm0EEvT_T0_ll(
	.param .align 8 .b8 _Z15SoftmaxWarpImplI10DirectLoadI6__halffE11DirectStoreIfS1_EfLi1ELi24ELi32ELi1ELb1EL9Algorithm0EEvT_T0_ll_param_0[16],
	.param .align 8 .b8 _Z15SoftmaxWarpImplI10DirectLoadI6__halffE11DirectStoreIfS1_EfLi1ELi24ELi32ELi1ELb1EL9Algorithm0EEvT_T0_ll_param_1[16],
	.param .u64 _Z15SoftmaxWarpImplI10DirectLoadI6__halffE11DirectStoreIfS1_EfLi1ELi24ELi32ELi1ELb1EL9Algorithm0EEvT_T0_ll_param_2,
	.param .u64 _Z15SoftmaxWarpImplI10DirectLoadI6__halffE11DirectStoreIfS1_EfLi1ELi24ELi32ELi1ELb1EL9Algorithm0EEvT_T0_ll_param_3
)
{
	.reg .pred 	%p<62>;
	.reg .b16 	%rs<49>;
	.reg .b32 	%r<102>;
	.reg .b32 	%f<551>;
	.reg .b64 	%rd<53>;

	ld.param.u64 	%rd32, [_Z15SoftmaxWarpImplI10DirectLoadI6__halffE11DirectStoreIfS1_EfLi1ELi24ELi32ELi1ELb1EL9Algorithm0EEvT_T0_ll_param_1+8];
	ld.param.u64 	%rd31, [_Z15SoftmaxWarpImplI10DirectLoadI6__halffE11DirectStoreIfS1_EfLi1ELi24ELi32ELi1ELb1EL9Algorithm0EEvT_T0_ll_param_1];
	ld.param.u64 	%rd30, [_Z15SoftmaxWarpImplI10DirectLoadI6__halffE11DirectStoreIfS1_EfLi1ELi24ELi32ELi1ELb1EL9Algorithm0EEvT_T0_ll_param_0+8];
	ld.param.u64 	%rd29, [_Z15SoftmaxWarpImplI10DirectLoadI6__halffE11DirectStoreIfS1_EfLi1ELi24ELi32ELi1ELb1EL9Algorithm0EEvT_T0_ll_param_0];
	ld.param.u64 	%rd34, [_Z15SoftmaxWarpImplI10DirectLoadI6__halffE11DirectStoreIfS1_EfLi1ELi24ELi32ELi1ELb1EL9Algorithm0EEvT_T0_ll_param_3];
	setp.lt.s64 	%p1, %rd34, 769;
	@%p1 bra 	$L__BB273_2;
	mov.u64 	%rd35, $str;
	cvta.global.u64 	%rd36, %rd35;
	mov.u64 	%rd37, $str$1;
	cvta.global.u64 	%rd38, %rd37;
	mov.u64 	%rd39, __unnamed_269;
	cvta.global.u64 	%rd40, %rd39;
	{ // callseq 268, 0
	.param .b64 param0;
	st.param.b64 	[param0], %rd36;
	.param .b64 param1;
	st.param.b64 	[param1], %rd38;
	.param .b32 param2;
	st.param.b32 	[param2], 358;
	.param .b64 param3;
	st.param.b64 	[param3], %rd40;
	.param .b64 param4;
	st.param.b64 	[param4], 1;
	call.uni 
	__assertfail, 
	(
	param0, 
	param1, 
	param2, 
	param3, 
	param4
	);
	} // callseq 268
$L__BB273_2:
	ld.param.u64 	%rd50, [_Z15SoftmaxWarpImplI10DirectLoadI6__halffE11DirectStoreIfS1_EfLi1ELi24ELi32ELi1ELb1EL9Algorithm0EEvT_T0_ll_param_2];
	mov.u32 	%r1, %ntid.y;
	mov.u32 	%r2, %ctaid.x;
	mov.u32 	%r3, %tid.y;
	mad.lo.s32 	%r4, %r2, %r1, %r3;
	cvt.s64.s32 	%rd52, %r4;
	setp.le.s64 	%p2, %rd50, %rd52;
	@%p2 bra 	$L__BB273_101;
	mov.u32 	%r5, %tid.x;
	add.s32 	%r6, %r5, 32;
	cvt.u64.u32 	%rd2, %r6;
	add.s32 	%r7, %r5, 64;
	cvt.u64.u32 	%rd3, %r7;
	add.s32 	%r8, %r5, 96;
	cvt.u64.u32 	%rd4, %r8;
	add.s32 	%r9, %r5, 128;
	cvt.u64.u32 	%rd5, %r9;
	add.s32 	%r10, %r5, 160;
	cvt.u64.u32 	%rd6, %r10;
	add.s32 	%r11, %r5, 192;
	cvt.u64.u32 	%rd7, %r11;
	add.s32 	%r12, %r5, 224;
	cvt.u64.u32 	%rd8, %r12;
	add.s32 	%r13, %r5, 256;
	cvt.u64.u32 	%rd9, %r13;
	add.s32 	%r14, %r5, 288;
	cvt.u64.u32 	%rd10, %r14;
	add.s32 	%r15, %r5, 320;
	cvt.u64.u32 	%rd11, %r15;
	add.s32 	%r16, %r5, 352;
	cvt.u64.u32 	%rd12, %r16;
	add.s32 	%r17, %r5, 384;
	cvt.u64.u32 	%rd13, %r17;
	add.s32 	%r18, %r5, 416;
	cvt.u64.u32 	%rd14, %r18;
	add.s32 	%r19, %r5, 448;
	cvt.u64.u32 	%rd15, %r19;
	add.s32 	%r20, %r5, 480;
	cvt.u64.u32 	%rd16, %r20;
	add.s32 	%r21, %r5, 512;
	cvt.u64.u32 	%rd17, %r21;
	add.s32 	%r22, %r5, 544;
	cvt.u64.u32 	%rd18, %r22;
	add.s32 	%r23, %r5, 576;
	cvt.u64.u32 	%rd19, %r23;
	add.s32 	%r24, %r5, 608;
	cvt.u64.u32 	%rd20, %r24;
	add.s32 	%r25, %r5, 640;
	cvt.u64.u32 	%rd21, %r25;
	add.s32 	%r26, %r5, 672;
	cvt.u64.u32 	%rd22, %r26;
	add.s32 	%r27, %r5, 704;
	cvt.u64.u32 	%rd23, %r27;
	add.s32 	%r28, %r5, 736;
	cvt.u64.u32 	%rd24, %r28;
	mov.u32 	%r99, %nctaid.x;
	mul.lo.s32 	%r101, %r99, %r1;
$L__BB273_4:
	cvt.u64.u32 	%rd41, %r5;
	setp.le.s64 	%p3, %rd34, %rd41;
	mad.lo.s64 	%rd42, %rd52, %rd30, %rd41;
	cvta.to.global.u64 	%rd43, %rd29;
	shl.b64 	%rd44, %rd42, 1;
	add.s64 	%rd26, %rd43, %rd44;
	mov.f32 	%f503, 0fFF800000;
	mov.f32 	%f506, %f503;
	@%p3 bra 	$L__BB273_6;
	ld.global.u16 	%rs1, [%rd26];
	// begin inline asm
	{  cvt.f32.f16 %f503, %rs1;}

	// end inline asm
	max.f32 	%f506, %f503, 0fFF800000;
$L__BB273_6:
	setp.le.s64 	%p4, %rd34, %rd2;
	mov.f32 	%f505, 0fFF800000;
	@%p4 bra 	$L__BB273_8;
	ld.global.u16 	%rs2, [%rd26+64];
	// begin inline asm
	{  cvt.f32.f16 %f505, %rs2;}

	// end inline asm
	max.f32 	%f506, %f506, %f505;
$L__BB273_8:
	setp.le.s64 	%p5, %rd34, %rd3;
	mov.f32 	%f507, 0fFF800000;
	@%p5 bra 	$L__BB273_10;
	ld.global.u16 	%rs3, [%rd26+128];
	// begin inline asm
	{  cvt.f32.f16 %f507, %rs3;}

	// end inline asm
	max.f32 	%f506, %f506, %f507;
$L__BB273_10:
	setp.le.s64 	%p6, %rd34, %rd4;
	mov.f32 	%f509, 0fFF800000;
	@%p6 bra 	$L__BB273_12;
	ld.global.u16 	%rs4, [%rd26+192];
	// begin inline asm
	{  cvt.f32.f16 %f509, %rs4;}

	// end inline asm
	max.f32 	%f506, %f506, %f509;
$L__BB273_12:
	setp.le.s64 	%p7, %rd34, %rd5;
	mov.f32 	%f511, 0fFF800000;
	@%p7 bra 	$L__BB273_14;
	ld.global.u16 	%rs5, [%rd26+256];
	// begin inline asm
	{  cvt.f32.f16 %f511, %rs5;}

	// end inline asm
	max.f32 	%f506, %f506, %f511;
$L__BB273_14:
	setp.le.s64 	%p8, %rd34, %rd6;
	mov.f32 	%f513, 0fFF800000;
	@%p8 bra 	$L__BB273_16;
	ld.global.u16 	%rs6, [%rd26+320];
	// begin inline asm
	{  cvt.f32.f16 %f513, %rs6;}

	// end inline asm
	max.f32 	%f506, %f506, %f513;
$L__BB273_16:
	setp.le.s64 	%p9, %rd34, %rd7;
	mov.f32 	%f515, 0fFF800000;
	@%p9 bra 	$L__BB273_18;
	ld.global.u16 	%rs7, [%rd26+384];
	// begin inline asm
	{  cvt.f32.f16 %f515, %rs7;}

	// end inline asm
	max.f32 	%f506, %f506, %f515;
$L__BB273_18:
	setp.le.s64 	%p10, %rd34, %rd8;
	mov.f32 	%f517, 0fFF800000;
	@%p10 bra 	$L__BB273_20;
	ld.global.u16 	%rs8, [%rd26+448];
	// begin inline asm
	{  cvt.f32.f16 %f517, %rs8;}

	// end inline asm
	max.f32 	%f506, %f506, %f517;
$L__BB273_20:
	setp.le.s64 	%p11, %rd34, %rd9;
	mov.f32 	%f519, 0fFF800000;
	@%p11 bra 	$L__BB273_22;
	ld.global.u16 	%rs9, [%rd26+512];
	// begin inline asm
	{  cvt.f32.f16 %f519, %rs9;}

	// end inline asm
	max.f32 	%f506, %f506, %f519;
$L__BB273_22:
	setp.le.s64 	%p12, %rd34, %rd10;
	mov.f32 	%f521, 0fFF800000;
	@%p12 bra 	$L__BB273_24;
	ld.global.u16 	%rs10, [%rd26+576];
	// begin inline asm
	{  cvt.f32.f16 %f521, %rs10;}

	// end inline asm
	max.f32 	%f506, %f506, %f521;
$L__BB273_24:
	setp.le.s64 	%p13, %rd34, %rd11;
	mov.f32 	%f523, 0fFF800000;
	@%p13 bra 	$L__BB273_26;
	ld.global.u16 	%rs11, [%rd26+640];
	// begin inline asm
	{  cvt.f32.f16 %f523, %rs11;}

	// end inline asm
	max.f32 	%f506, %f506, %f523;
$L__BB273_26:
	setp.le.s64 	%p14, %rd34, %rd12;
	mov.f32 	%f525, 0fFF800000;
	@%p14 bra 	$L__BB273_28;
	ld.global.u16 	%rs12, [%rd26+704];
	// begin inline asm
	{  cvt.f32.f16 %f525, %rs12;}

	// end inline asm
	max.f32 	%f506, %f506, %f525;
$L__BB273_28:
	setp.le.s64 	%p15, %rd34, %rd13;
	mov.f32 	%f527, 0fFF800000;
	@%p15 bra 	$L__BB273_30;
	ld.global.u16 	%rs13, [%rd26+768];
	// begin inline asm
	{  cvt.f32.f16 %f527, %rs13;}

	// end inline asm
	max.f32 	%f506, %f506, %f527;
$L__BB273_30:
	setp.le.s64 	%p16, %rd34, %rd14;
	mov.f32 	%f529, 0fFF800000;
	@%p16 bra 	$L__BB273_32;
	ld.global.u16 	%rs14, [%rd26+832];
	// begin inline asm
	{  cvt.f32.f16 %f529, %rs14;}

	// end inline asm
	max.f32 	%f506, %f506, %f529;
$L__BB273_32:
	setp.le.s64 	%p17, %rd34, %rd15;
	mov.f32 	%f531, 0fFF800000;
	@%p17 bra 	$L__BB273_34;
	ld.global.u16 	%rs15, [%rd26+896];
	// begin inline asm
	{  cvt.f32.f16 %f531, %rs15;}

	// end inline asm
	max.f32 	%f506, %f506, %f531;
$L__BB273_34:
	setp.le.s64 	%p18, %rd34, %rd16;
	mov.f32 	%f533, 0fFF800000;
	@%p18 bra 	$L__BB273_36;
	ld.global.u16 	%rs16, [%rd26+960];
	// begin inline asm
	{  cvt.f32.f16 %f533, %rs16;}

	// end inline asm
	max.f32 	%f506, %f506, %f533;
$L__BB273_36:
	setp.le.s64 	%p19, %rd34, %rd17;
	mov.f32 	%f535, 0fFF800000;
	@%p19 bra 	$L__BB273_38;
	ld.global.u16 	%rs17, [%rd26+1024];
	// begin inline asm
	{  cvt.f32.f16 %f535, %rs17;}

	// end inline asm
	max.f32 	%f506, %f506, %f535;
$L__BB273_38:
	setp.le.s64 	%p20, %rd34, %rd18;
	mov.f32 	%f537, 0fFF800000;
	@%p20 bra 	$L__BB273_40;
	ld.global.u16 	%rs18, [%rd26+1088];
	// begin inline asm
	{  cvt.f32.f16 %f537, %rs18;}

	// end inline asm
	max.f32 	%f506, %f506, %f537;
$L__BB273_40:
	setp.le.s64 	%p21, %rd34, %rd19;
	mov.f32 	%f539, 0fFF800000;
	@%p21 bra 	$L__BB273_42;
	ld.global.u16 	%rs19, [%rd26+1152];
	// begin inline asm
	{  cvt.f32.f16 %f539, %rs19;}

	// end inline asm
	max.f32 	%f506, %f506, %f539;
$L__BB273_42:
	setp.le.s64 	%p22, %rd34, %rd20;
	mov.f32 	%f541, 0fFF800000;
	@%p22 bra 	$L__BB273_44;
	ld.global.u16 	%rs20, [%rd26+1216];
	// begin inline asm
	{  cvt.f32.f16 %f541, %rs20;}

	// end inline asm
	max.f32 	%f506, %f506, %f541;
$L__BB273_44:
	setp.le.s64 	%p23, %rd34, %rd21;
	mov.f32 	%f543, 0fFF800000;
	@%p23 bra 	$L__BB273_46;
	ld.global.u16 	%rs21, [%rd26+1280];
	// begin inline asm
	{  cvt.f32.f16 %f543, %rs21;}

	// end inline asm
	max.f32 	%f506, %f506, %f543;
$L__BB273_46:
	setp.le.s64 	%p24, %rd34, %rd22;
	mov.f32 	%f545, 0fFF800000;
	@%p24 bra 	$L__BB273_48;
	ld.global.u16 	%rs22, [%rd26+1344];
	// begin inline asm
	{  cvt.f32.f16 %f545, %rs22;}

	// end inline asm
	max.f32 	%f506, %f506, %f545;
$L__BB273_48:
	setp.le.s64 	%p25, %rd34, %rd23;
	mov.f32 	%f547, 0fFF800000;
	@%p25 bra 	$L__BB273_50;
	ld.global.u16 	%rs23, [%rd26+1408];
	// begin inline asm
	{  cvt.f32.f16 %f547, %rs23;}

	// end inline asm
	max.f32 	%f506, %f506, %f547;
$L__BB273_50:
	setp.le.s64 	%p26, %rd34, %rd24;
	mov.f32 	%f549, 0fFF800000;
	@%p26 bra 	$L__BB273_52;
	ld.global.u16 	%rs24, [%rd26+1472];
	// begin inline asm
	{  cvt.f32.f16 %f549, %rs24;}

	// end inline asm
	max.f32 	%f506, %f506, %f549;
$L__BB273_52:
	cvt.u64.u32 	%rd45, %r5;
	setp.le.s64 	%p27, %rd34, %rd45;
	mov.b32 	%r31, %f506;
	shfl.sync.bfly.b32	%r32|%p28, %r31, 16, 31, -1;
	mov.b32 	%f169, %r32;
	max.f32 	%f170, %f506, %f169;
	mov.b32 	%r33, %f170;
	shfl.sync.bfly.b32	%r34|%p29, %r33, 8, 31, -1;
	mov.b32 	%f171, %r34;
	max.f32 	%f172, %f170, %f171;
	mov.b32 	%r35, %f172;
	shfl.sync.bfly.b32	%r36|%p30, %r35, 4, 31, -1;
	mov.b32 	%f173, %r36;
	max.f32 	%f174, %f172, %f173;
	mov.b32 	%r37, %f174;
	shfl.sync.bfly.b32	%r38|%p31, %r37, 2, 31, -1;
	mov.b32 	%f175, %r38;
	max.f32 	%f176, %f174, %f175;
	mov.b32 	%r39, %f176;
	shfl.sync.bfly.b32	%r40|%p32, %r39, 1, 31, -1;
	mov.b32 	%f177, %r40;
	max.f32 	%f178, %f176, %f177;
	sub.f32 	%f179, %f503, %f178;
	fma.rn.f32 	%f180, %f179, 0f3BBB989D, 0f3F000000;
	cvt.sat.f32.f32 	%f181, %f180;
	mov.f32 	%f182, 0f4B400001;
	mov.f32 	%f183, 0f437C0000;
	fma.rm.f32 	%f184, %f181, %f183, %f182;
	add.f32 	%f185, %f184, 0fCB40007F;
	neg.f32 	%f186, %f185;
	fma.rn.f32 	%f187, %f179, 0f3FB8AA3B, %f186;
	fma.rn.f32 	%f188, %f179, 0f32A57060, %f187;
	mov.b32 	%r41, %f184;
	shl.b32 	%r42, %r41, 23;
	mov.b32 	%f189, %r42;
	ex2.approx.ftz.f32 	%f190, %f188;
	mul.f32 	%f191, %f190, %f189;
	add.f32 	%f192, %f191, 0f00000000;
	sub.f32 	%f193, %f505, %f178;
	fma.rn.f32 	%f194, %f193, 0f3BBB989D, 0f3F000000;
	cvt.sat.f32.f32 	%f195, %f194;
	fma.rm.f32 	%f196, %f195, %f183, %f182;
	add.f32 	%f197, %f196, 0fCB40007F;
	neg.f32 	%f198, %f197;
	fma.rn.f32 	%f199, %f193, 0f3FB8AA3B, %f198;
	fma.rn.f32 	%f200, %f193, 0f32A57060, %f199;
	mov.b32 	%r43, %f196;
	shl.b32 	%r44, %r43, 23;
	mov.b32 	%f201, %r44;
	ex2.approx.ftz.f32 	%f202, %f200;
	mul.f32 	%f203, %f202, %f201;
	add.f32 	%f204, %f192, %f203;
	sub.f32 	%f205, %f507, %f178;
	fma.rn.f32 	%f206, %f205, 0f3BBB989D, 0f3F000000;
	cvt.sat.f32.f32 	%f207, %f206;
	fma.rm.f32 	%f208, %f207, %f183, %f182;
	add.f32 	%f209, %f208, 0fCB40007F;
	neg.f32 	%f210, %f209;
	fma.rn.f32 	%f211, %f205, 0f3FB8AA3B, %f210;
	fma.rn.f32 	%f212, %f205, 0f32A57060, %f211;
	mov.b32 	%r45, %f208;
	shl.b32 	%r46, %r45, 23;
	mov.b32 	%f213, %r46;
	ex2.approx.ftz.f32 	%f214, %f212;
	mul.f32 	%f215, %f214, %f213;
	add.f32 	%f216, %f204, %f215;
	sub.f32 	%f217, %f509, %f178;
	fma.rn.f32 	%f218, %f217, 0f3BBB989D, 0f3F000000;
	cvt.sat.f32.f32 	%f219, %f218;
	fma.rm.f32 	%f220, %f219, %f183, %f182;
	add.f32 	%f221, %f220, 0fCB40007F;
	neg.f32 	%f222, %f221;
	fma.rn.f32 	%f223, %f217, 0f3FB8AA3B, %f222;
	fma.rn.f32 	%f224, %f217, 0f32A57060, %f223;
	mov.b32 	%r47, %f220;
	shl.b32 	%r48, %r47, 23;
	mov.b32 	%f225, %r48;
	ex2.approx.ftz.f32 	%f226, %f224;
	mul.f32 	%f227, %f226, %f225;
	add.f32 	%f228, %f216, %f227;
	sub.f32 	%f229, %f511, %f178;
	fma.rn.f32 	%f230, %f229, 0f3BBB989D, 0f3F000000;
	cvt.sat.f32.f32 	%f231, %f230;
	fma.rm.f32 	%f232, %f231, %f183, %f182;
	add.f32 	%f233, %f232, 0fCB40007F;
	neg.f32 	%f234, %f233;
	fma.rn.f32 	%f235, %f229, 0f3FB8AA3B, %f234;
	fma.rn.f32 	%f236, %f229, 0f32A57060, %f235;
	mov.b32 	%r49, %f232;
	shl.b32 	%r50, %r49, 23;
	mov.b32 	%f237, %r50;
	ex2.approx.ftz.f32 	%f238, %f236;
	mul.f32 	%f239, %f238, %f237;
	add.f32 	%f240, %f228, %f239;
	sub.f32 	%f241, %f513, %f178;
	fma.rn.f32 	%f242, %f241, 0f3BBB989D, 0f3F000000;
	cvt.sat.f32.f32 	%f243, %f242;
	fma.rm.f32 	%f244, %f243, %f183, %f182;
	add.f32 	%f245, %f244, 0fCB40007F;
	neg.f32 	%f246, %f245;
	fma.rn.f32 	%f247, %f241, 0f3FB8AA3B, %f246;
	fma.rn.f32 	%f248, %f241, 0f32A57060, %f247;
	mov.b32 	%r51, %f244;
	shl.b32 	%r52, %r51, 23;
	mov.b32 	%f249, %r52;
	ex2.approx.ftz.f32 	%f250, %f248;
	mul.f32 	%f251, %f250, %f249;
	add.f32 	%f252, %f240, %f251;
	sub.f32 	%f253, %f515, %f178;
	fma.rn.f32 	%f254, %f253, 0f3BBB989D, 0f3F000000;
	cvt.sat.f32.f32 	%f255, %f254;
	fma.rm.f32 	%f256, %f255, %f183, %f182;
	add.f32 	%f257, %f256, 0fCB40007F;
	neg.f32 	%f258, %f257;
	fma.rn.f32 	%f259, %f253, 0f3FB8AA3B, %f258;
	fma.rn.f32 	%f260, %f253, 0f32A57060, %f259;
	mov.b32 	%r53, %f256;
	shl.b32 	%r54, %r53, 23;
	mov.b32 	%f261, %r54;
	ex2.approx.ftz.f32 	%f262, %f260;
	mul.f32 	%f263, %f262, %f261;
	add.f32 	%f264, %f252, %f263;
	sub.f32 	%f265, %f517, %f178;
	fma.rn.f32 	%f266, %f265, 0f3BBB989D, 0f3F000000;
	cvt.sat.f32.f32 	%f267, %f266;
	fma.rm.f32 	%f268, %f267, %f183, %f182;
	add.f32 	%f269, %f268, 0fCB40007F;
	neg.f32 	%f270, %f269;
	fma.rn.f32 	%f271, %f265, 0f3FB8AA3B, %f270;
	fma.rn.f32 	%f272, %f265, 0f32A57060, %f271;
	mov.b32 	%r55, %f268;
	shl.b32 	%r56, %r55, 23;
	mov.b32 	%f273, %r56;
	ex2.approx.ftz.f32 	%f274, %f272;
	mul.f32 	%f275, %f274, %f273;
	add.f32 	%f276, %f264, %f275;
	sub.f32 	%f277, %f519, %f178;
	fma.rn.f32 	%f278, %f277, 0f3BBB989D, 0f3F000000;
	cvt.sat.f32.f32 	%f279, %f278;
	fma.rm.f32 	%f280, %f279, %f183, %f182;
	add.f32 	%f281, %f280, 0fCB40007F;
	neg.f32 	%f282, %f281;
	fma.rn.f32 	%f283, %f277, 0f3FB8AA3B, %f282;
	fma.rn.f32 	%f284, %f277, 0f32A57060, %f283;
	mov.b32 	%r57, %f280;
	shl.b32 	%r58, %r57, 23;
	mov.b32 	%f285, %r58;
	ex2.approx.ftz.f32 	%f286, %f284;
	mul.f32 	%f287, %f286, %f285;
	add.f32 	%f288, %f276, %f287;
	sub.f32 	%f289, %f521, %f178;
	fma.rn.f32 	%f290, %f289, 0f3BBB989D, 0f3F000000;
	cvt.sat.f32.f32 	%f291, %f290;
	fma.rm.f32 	%f292, %f291, %f183, %f182;
	add.f32 	%f293, %f292, 0fCB40007F;
	neg.f32 	%f294, %f293;
	fma.rn.f32 	%f295, %f289, 0f3FB8AA3B, %f294;
	fma.rn.f32 	%f296, %f289, 0f32A57060, %f295;
	mov.b32 	%r59, %f292;
	shl.b32 	%r60, %r59, 23;
	mov.b32 	%f297, %r60;
	ex2.approx.ftz.f32 	%f298, %f296;
	mul.f32 	%f299, %f298, %f297;
	add.f32 	%f300, %f288, %f299;
	sub.f32 	%f301, %f523, %f178;
	fma.rn.f32 	%f302, %f301, 0f3BBB989D, 0f3F000000;
	cvt.sat.f32.f32 	%f303, %f302;
	fma.rm.f32 	%f304, %f303, %f183, %f182;
	add.f32 	%f305, %f304, 0fCB40007F;
	neg.f32 	%f306, %f305;
	fma.rn.f32 	%f307, %f301, 0f3FB8AA3B, %f306;
	fma.rn.f32 	%f308, %f301, 0f32A57060, %f307;
	mov.b32 	%r61, %f304;
	shl.b32 	%r62, %r61, 23;
	mov.b32 	%f309, %r62;
	ex2.approx.ftz.f32 	%f310, %f308;
	mul.f32 	%f311, %f310, %f309;
	add.f32 	%f312, %f300, %f311;
	sub.f32 	%f313, %f525, %f178;
	fma.rn.f32 	%f314, %f313, 0f3BBB989D, 0f3F000000;
	cvt.sat.f32.f32 	%f315, %f314;
	fma.rm.f32 	%f316, %f315, %f183, %f182;
	add.f32 	%f317, %f316, 0fCB40007F;
	neg.f32 	%f318, %f317;
	fma.rn.f32 	%f319, %f313, 0f3FB8AA3B, %f318;
	fma.rn.f32 	%f320, %f313, 0f32A57060, %f319;
	mov.b32 	%r63, %f316;
	shl.b32 	%r64, %r63, 23;
	mov.b32 	%f321, %r64;
	ex2.approx.ftz.f32 	%f322, %f320;
	mul.f32 	%f323, %f322, %f321;
	add.f32 	%f324, %f312, %f323;
	sub.f32 	%f325, %f527, %f178;
	fma.rn.f32 	%f326, %f325, 0f3BBB989D, 0f3F000000;
	cvt.sat.f32.f32 	%f327, %f326;
	fma.rm.f32 	%f328, %f327, %f183, %f182;
	add.f32 	%f329, %f328, 0fCB40007F;
	neg.f32 	%f330, %f329;
	fma.rn.f32 	%f331, %f325, 0f3FB8AA3B, %f330;
	fma.rn.f32 	%f332, %f325, 0f32A57060, %f331;
	mov.b32 	%r65, %f328;
	shl.b32 	%r66, %r65, 23;
	mov.b32 	%f333, %r66;
	ex2.approx.ftz.f32 	%f334, %f332;
	mul.f32 	%f335, %f334, %f333;
	add.f32 	%f336, %f324, %f335;
	sub.f32 	%f337, %f529, %f178;
	fma.rn.f32 	%f338, %f337, 0f3BBB989D, 0f3F000000;
	cvt.sat.f32.f32 	%f339, %f338;
	fma.rm.f32 	%f340, %f339, %f183, %f182;
	add.f32 	%f341, %f340, 0fCB40007F;
	neg.f32 	%f342, %f341;
	fma.rn.f32 	%f343, %f337, 0f3FB8AA3B, %f342;
	fma.rn.f32 	%f344, %f337, 0f32A57060, %f343;
	mov.b32 	%r67, %f340;
	shl.b32 	%r68, %r67, 23;
	mov.b32 	%f345, %r68;
	ex2.approx.ftz.f32 	%f346, %f344;
	mul.f32 	%f347, %f346, %f345;
	add.f32 	%f348, %f336, %f347;
	sub.f32 	%f349, %f531, %f178;
	fma.rn.f32 	%f350, %f349, 0f3BBB989D, 0f3F000000;
	cvt.sat.f32.f32 	%f351, %f350;
	fma.rm.f32 	%f352, %f351, %f183, %f182;
	add.f32 	%f353, %f352, 0fCB40007F;
	neg.f32 	%f354, %f353;
	fma.rn.f32 	%f355, %f349, 0f3FB8AA3B, %f354;
	fma.rn.f32 	%f356, %f349, 0f32A57060, %f355;
	mov.b32 	%r69, %f352;
	shl.b32 	%r70, %r69, 23;
	mov.b32 	%f357, %r70;
	ex2.approx.ftz.f32 	%f358, %f356;
	mul.f32 	%f359, %f358, %f357;
	add.f32 	%f360, %f348, %f359;
	sub.f32 	%f361, %f533, %f178;
	fma.rn.f32 	%f362, %f361, 0f3BBB989D, 0f3F000000;
	cvt.sat.f32.f32 	%f363, %f362;
	fma.rm.f32 	%f364, %f363, %f183, %f182;
	add.f32 	%f365, %f364, 0fCB40007F;
	neg.f32 	%f366, %f365;
	fma.rn.f32 	%f367, %f361, 0f3FB8AA3B, %f366;
	fma.rn.f32 	%f368, %f361, 0f32A57060, %f367;
	mov.b32 	%r71, %f364;
	shl.b32 	%r72, %r71, 23;
	mov.b32 	%f369, %r72;
	ex2.approx.ftz.f32 	%f370, %f368;
	mul.f32 	%f371, %f370, %f369;
	add.f32 	%f372, %f360, %f371;
	sub.f32 	%f373, %f535, %f178;
	fma.rn.f32 	%f374, %f373, 0f3BBB989D, 0f3F000000;
	cvt.sat.f32.f32 	%f375, %f374;
	fma.rm.f32 	%f376, %f375, %f183, %f182;
	add.f32 	%f377, %f376, 0fCB40007F;
	neg.f32 	%f378, %f377;
	fma.rn.f32 	%f379, %f373, 0f3FB8AA3B, %f378;
	fma.rn.f32 	%f380, %f373, 0f32A57060, %f379;
	mov.b32 	%r73, %f376;
	shl.b32 	%r74, %r73, 23;
	mov.b32 	%f381, %r74;
	ex2.approx.ftz.f32 	%f382, %f380;
	mul.f32 	%f383, %f382, %f381;
	add.f32 	%f384, %f372, %f383;
	sub.f32 	%f385, %f537, %f178;
	fma.rn.f32 	%f386, %f385, 0f3BBB989D, 0f3F000000;
	cvt.sat.f32.f32 	%f387, %f386;
	fma.rm.f32 	%f388, %f387, %f183, %f182;
	add.f32 	%f389, %f388, 0fCB40007F;
	neg.f32 	%f390, %f389;
	fma.rn.f32 	%f391, %f385, 0f3FB8AA3B, %f390;
	fma.rn.f32 	%f392, %f385, 0f32A57060, %f391;
	mov.b32 	%r75, %f388;
	shl.b32 	%r76, %r75, 23;
	mov.b32 	%f393, %r76;
	ex2.approx.ftz.f32 	%f394, %f392;
	mul.f32 	%f395, %f394, %f393;
	add.f32 	%f396, %f384, %f395;
	sub.f32 	%f397, %f539, %f178;
	fma.rn.f32 	%f398, %f397, 0f3BBB989D, 0f3F000000;
	cvt.sat.f32.f32 	%f399, %f398;
	fma.rm.f32 	%f400, %f399, %f183, %f182;
	add.f32 	%f401, %f400, 0fCB40007F;
	neg.f32 	%f402, %f401;
	fma.rn.f32 	%f403, %f397, 0f3FB8AA3B, %f402;
	fma.rn.f32 	%f404, %f397, 0f32A57060, %f403;
	mov.b32 	%r77, %f400;
	shl.b32 	%r78, %r77, 23;
	mov.b32 	%f405, %r78;
	ex2.approx.ftz.f32 	%f406, %f404;
	mul.f32 	%f407, %f406, %f405;
	add.f32 	%f408, %f396, %f407;
	sub.f32 	%f409, %f541, %f178;
	fma.rn.f32 	%f410, %f409, 0f3BBB989D, 0f3F000000;
	cvt.sat.f32.f32 	%f411, %f410;
	fma.rm.f32 	%f412, %f411, %f183, %f182;
	add.f32 	%f413, %f412, 0fCB40007F;
	neg.f32 	%f414, %f413;
	fma.rn.f32 	%f415, %f409, 0f3FB8AA3B, %f414;
	fma.rn.f32 	%f416, %f409, 0f32A57060, %f415;
	mov.b32 	%r79, %f412;
	shl.b32 	%r80, %r79, 23;
	mov.b32 	%f417, %r80;
	ex2.approx.ftz.f32 	%f418, %f416;
	mul.f32 	%f419, %f418, %f417;
	add.f32 	%f420, %f408, %f419;
	sub.f32 	%f421, %f543, %f178;
	fma.rn.f32 	%f422, %f421, 0f3BBB989D, 0f3F000000;
	cvt.sat.f32.f32 	%f423, %f422;
	fma.rm.f32 	%f424, %f423, %f183, %f182;
	add.f32 	%f425, %f424, 0fCB40007F;
	neg.f32 	%f426, %f425;
	fma.rn.f32 	%f427, %f421, 0f3FB8AA3B, %f426;
	fma.rn.f32 	%f428, %f421, 0f32A57060, %f427;
	mov.b32 	%r81, %f424;
	shl.b32 	%r82, %r81, 23;
	mov.b32 	%f429, %r82;
	ex2.approx.ftz.f32 	%f430, %f428;
	mul.f32 	%f431, %f430, %f429;
	add.f32 	%f432, %f420, %f431;
	sub.f32 	%f433, %f545, %f178;
	fma.rn.f32 	%f434, %f433, 0f3BBB989D, 0f3F000000;
	cvt.sat.f32.f32 	%f435, %f434;
	fma.rm.f32 	%f436, %f435, %f183, %f182;
	add.f32 	%f437, %f436, 0fCB40007F;
	neg.f32 	%f438, %f437;
	fma.rn.f32 	%f439, %f433, 0f3FB8AA3B, %f438;
	fma.rn.f32 	%f440, %f433, 0f32A57060, %f439;
	mov.b32 	%r83, %f436;
	shl.b32 	%r84, %r83, 23;
	mov.b32 	%f441, %r84;
	ex2.approx.ftz.f32 	%f442, %f440;
	mul.f32 	%f443, %f442, %f441;
	add.f32 	%f444, %f432, %f443;
	sub.f32 	%f445, %f547, %f178;
	fma.rn.f32 	%f446, %f445, 0f3BBB989D, 0f3F000000;
	cvt.sat.f32.f32 	%f447, %f446;
	fma.rm.f32 	%f448, %f447, %f183, %f182;
	add.f32 	%f449, %f448, 0fCB40007F;
	neg.f32 	%f450, %f449;
	fma.rn.f32 	%f451, %f445, 0f3FB8AA3B, %f450;
	fma.rn.f32 	%f452, %f445, 0f32A57060, %f451;
	mov.b32 	%r85, %f448;
	shl.b32 	%r86, %r85, 23;
	mov.b32 	%f453, %r86;
	ex2.approx.ftz.f32 	%f454, %f452;
	mul.f32 	%f455, %f454, %f453;
	add.f32 	%f456, %f444, %f455;
	sub.f32 	%f457, %f549, %f178;
	fma.rn.f32 	%f458, %f457, 0f3BBB989D, 0f3F000000;
	cvt.sat.f32.f32 	%f459, %f458;
	fma.rm.f32 	%f460, %f459, %f183, %f182;
	add.f32 	%f461, %f460, 0fCB40007F;
	neg.f32 	%f462, %f461;
	fma.rn.f32 	%f463, %f457, 0f3FB8AA3B, %f462;
	fma.rn.f32 	%f464, %f457, 0f32A57060, %f463;
	mov.b32 	%r87, %f460;
	shl.b32 	%r88, %r87, 23;
	mov.b32 	%f465, %r88;
	ex2.approx.ftz.f32 	%f466, %f464;
	mul.f32 	%f467, %f466, %f465;
	add.f32 	%f468, %f456, %f467;
	mov.b32 	%r89, %f468;
	shfl.sync.bfly.b32	%r90|%p33, %r89, 16, 31, -1;
	mov.b32 	%f469, %r90;
	add.f32 	%f470, %f468, %f469;
	mov.b32 	%r91, %f470;
	shfl.sync.bfly.b32	%r92|%p34, %r91, 8, 31, -1;
	mov.b32 	%f471, %r92;
	add.f32 	%f472, %f470, %f471;
	mov.b32 	%r93, %f472;
	shfl.sync.bfly.b32	%r94|%p35, %r93, 4, 31, -1;
	mov.b32 	%f473, %r94;
	add.f32 	%f474, %f472, %f473;
	mov.b32 	%r95, %f474;
	shfl.sync.bfly.b32	%r96|%p36, %r95, 2, 31, -1;
	mov.b32 	%f475, %r96;
	add.f32 	%f476, %f474, %f475;
	mov.b32 	%r97, %f476;
	shfl.sync.bfly.b32	%r98|%p37, %r97, 1, 31, -1;
	mov.b32 	%f477, %r98;
	add.f32 	%f478, %f476, %f477;
	div.rn.f32 	%f97, %f191, %f478;
	div.rn.f32 	%f98, %f203, %f478;
	div.rn.f32 	%f99, %f215, %f478;
	div.rn.f32 	%f100, %f227, %f478;
	div.rn.f32 	%f101, %f239, %f478;
	div.rn.f32 	%f102, %f251, %f478;
	div.rn.f32 	%f103, %f263, %f478;
	div.rn.f32 	%f104, %f275, %f478;
	div.rn.f32 	%f105, %f287, %f478;
	div.rn.f32 	%f106, %f299, %f478;
	div.rn.f32 	%f107, %f311, %f478;
	div.rn.f32 	%f108, %f323, %f478;
	div.rn.f32 	%f109, %f335, %f478;
	div.rn.f32 	%f110, %f347, %f478;
	div.rn.f32 	%f111, %f359, %f478;
	div.rn.f32 	%f112, %f371, %f478;
	div.rn.f32 	%f113, %f383, %f478;
	div.rn.f32 	%f114, %f395, %f478;
	div.rn.f32 	%f115, %f407, %f478;
	div.rn.f32 	%f116, %f419, %f478;
	div.rn.f32 	%f117, %f431, %f478;
	div.rn.f32 	%f118, %f443, %f478;
	div.rn.f32 	%f119, %f455, %f478;
	div.rn.f32 	%f120, %f467, %f478;
	mad.lo.s64 	%rd46, %rd52, %rd32, %rd45;
	cvta.to.global.u64 	%rd47, %rd31;
	shl.b64 	%rd48, %rd46, 1;
	add.s64 	%rd27, %rd47, %rd48;
	@%p27 bra 	$L__BB273_54;
	// begin inline asm
	{  cvt.rn.f16.f32 %rs25, %f97;}

	// end inline asm
	st.global.u16 	[%rd27], %rs25;
$L__BB273_54:
	setp.le.s64 	%p38, %rd34, %rd2;
	@%p38 bra 	$L__BB273_56;
	// begin inline asm
	{  cvt.rn.f16.f32 %rs26, %f98;}

	// end inline asm
	st.global.u16 	[%rd27+64], %rs26;
$L__BB273_56:
	setp.le.s64 	%p39, %rd34, %rd3;
	@%p39 bra 	$L__BB273_58;
	// begin inline asm
	{  cvt.rn.f16.f32 %rs27, %f99;}

	// end inline asm
	st.global.u16 	[%rd27+128], %rs27;
$L__BB273_58:
	setp.le.s64 	%p40, %rd34, %rd4;
	@%p40 bra 	$L__BB273_60;
	// begin inline asm
	{  cvt.rn.f16.f32 %rs28, %f100;}

	// end inline asm
	st.global.u16 	[%rd27+192], %rs28;
$L__BB273_60:
	setp.le.s64 	%p41, %rd34, %rd5;
	@%p41 bra 	$L__BB273_62;
	// begin inline asm
	{  cvt.rn.f16.f32 %rs29, %f101;}

	// end inline asm
	st.global.u16 	[%rd27+256], %rs29;
$L__BB273_62:
	setp.le.s64 	%p42, %rd34, %rd6;
	@%p42 bra 	$L__BB273_64;
	// begin inline asm
	{  cvt.rn.f16.f32 %rs30, %f102;}

	// end inline asm
	st.global.u16 	[%rd27+320], %rs30;
$L__BB273_64:
	setp.le.s64 	%p43, %rd34, %rd7;
	@%p43 bra 	$L__BB273_66;
	// begin inline asm
	{  cvt.rn.f16.f32 %rs31, %f103;}

	// end inline asm
	st.global.u16 	[%rd27+384], %rs31;
$L__BB273_66:
	setp.le.s64 	%p44, %rd34, %rd8;
	@%p44 bra 	$L__BB273_68;
	// begin inline asm
	{  cvt.rn.f16.f32 %rs32, %f104;}

	// end inline asm
	st.global.u16 	[%rd27+448], %rs32;
$L__BB273_68:
	setp.le.s64 	%p45, %rd34, %rd9;
	@%p45 bra 	$L__BB273_70;
	// begin inline asm
	{  cvt.rn.f16.f32 %rs33, %f105;}

	// end inline asm
	st.global.u16 	[%rd27+512], %rs33;
$L__BB273_70:
	setp.le.s64 	%p46, %rd34, %rd10;
	@%p46 bra 	$L__BB273_72;
	// begin inline asm
	{  cvt.rn.f16.f32 %rs34, %f106;}

	// end inline asm
	st.global.u16 	[%rd27+576], %rs34;
$L__BB273_72:
	setp.le.s64 	%p47, %rd34, %rd11;
	@%p47 bra 	$L__BB273_74;
	// begin inline asm
	{  cvt.rn.f16.f32 %rs35, %f107;}

	// end inline asm
	st.global.u16 	[%rd27+640], %rs35;
$L__BB273_74:
	setp.le.s64 	%p48, %rd34, %rd12;
	@%p48 bra 	$L__BB273_76;
	// begin inline asm
	{  cvt.rn.f16.f32 %rs36, %f108;}

	// end inline asm
	st.global.u16 	[%rd27+704], %rs36;
$L__BB273_76:
	setp.le.s64 	%p49, %rd34, %rd13;
	@%p49 bra 	$L__BB273_78;
	// begin inline asm
	{  cvt.rn.f16.f32 %rs37, %f109;}

	// end inline asm
	st.global.u16 	[%rd27+768], %rs37;
$L__BB273_78:
	setp.le.s64 	%p50, %rd34, %rd14;
	@%p50 bra 	$L__BB273_80;
	// begin inline asm
	{  cvt.rn.f16.f32 %rs38, %f110;}

	// end inline asm
	st.global.u16 	[%rd27+832], %rs38;
$L__BB273_80:
	setp.le.s64 	%p51, %rd34, %rd15;
	@%p51 bra 	$L__BB273_82;
	// begin inline asm
	{  cvt.rn.f16.f32 %rs39, %f111;}

	// end inline asm
	st.global.u16 	[%rd27+896], %rs39;
$L__BB273_82:
	setp.le.s64 	%p52, %rd34, %rd16;
	@%p52 bra 	$L__BB273_84;
	// begin inline asm
	{  cvt.rn.f16.f32 %rs40, %f112;}

	// end inline asm
	st.global.u16 	[%rd27+960], %rs40;
$L__BB273_84:
	setp.le.s64 	%p53, %rd34, %rd17;
	@%p53 bra 	$L__BB273_86;
	// begin inline asm
	{  cvt.rn.f16.f32 %rs41, %f113;}

	// end inline asm
	st.global.u16 	[%rd27+1024], %rs41;
$L__BB273_86:
	setp.le.s64 	%p54, %rd34, %rd18;
	@%p54 bra 	$L__BB273_88;
	// begin inline asm
	{  cvt.rn.f16.f32 %rs42, %f114;}

	// end inline asm
	st.global.u16 	[%rd27+1088], %rs42;
$L__BB273_88:
	setp.le.s64 	%p55, %rd34, %rd19;
	@%p55 bra 	$L__BB273_90;
	// begin inline asm
	{  cvt.rn.f16.f32 %rs43, %f115;}

	// end inline asm
	st.global.u16 	[%rd27+1152], %rs43;
$L__BB273_90:
	setp.le.s64 	%p56, %rd34, %rd20;
	@%p56 bra 	$L__BB273_92;
	// begin inline asm
	{  cvt.rn.f16.f32 %rs44, %f116;}

	// end inline asm
	st.global.u16 	[%rd27+1216], %rs44;
$L__BB273_92:
	setp.le.s64 	%p57, %rd34, %rd21;
	@%p57 bra 	$L__BB273_94;
	// begin inline asm
	{  cvt.rn.f16.f32 %rs45, %f117;}

	// end inline asm
	st.global.u16 	[%rd27+1280], %rs45;
$L__BB273_94:
	setp.le.s64 	%p58, %rd34, %rd22;
	@%p58 bra 	$L__BB273_96;
	// begin inline asm
	{  cvt.rn.f16.f32 %rs46, %f118;}

	// end inline asm
	st.global.u16 	[%rd27+1344], %rs46;
$L__BB273_96:
	setp.le.s64 	%p59, %rd34, %rd23;
	@%p59 bra 	$L__BB273_98;
	// begin inline asm
	{  cvt.rn.f16.f32 %rs47, %f119;}

	// end inline asm
	st.global.u16 	[%rd27+1408], %rs47;
$L__BB273_98:
	setp.le.s64 	%p60, %rd34, %rd24;
	@%p60 bra 	$L__BB273_100;
	// begin inline asm
	{  cvt.rn.f16.f32 %rs48, %f120;}

	// end inline asm
	st.global.u16 	[%rd27+1472], %rs48;
$L__BB273_100:
	ld.param.u64 	%rd51, [_Z15SoftmaxWarpImplI10DirectLoadI6__halffE11DirectStoreIfS1_EfLi1ELi24ELi32ELi1ELb1EL9Algorithm0EEvT_T0_ll_param_2];
	cvt.s64.s32 	%rd49, %r101;
	add.s64 	%rd52, %rd52, %rd49;
	setp.lt.s64 	%p61, %rd52, %rd51;
	@%p61 bra 	$L__BB273_4;
$L__BB273_101:
	ret;

}
	// .globl	_Z15SoftmaxWarpImplI10DirectLoadI6__halffE11DirectStoreIfS1_EfLi1ELi25ELi32ELi1ELb0EL9Algorithm0EEvT_T0_ll
.visible .entry _Z15SoftmaxWarpImplI10DirectLoadI6__halffE11DirectStoreIfS1_EfLi1ELi25ELi32ELi1ELb0EL9Algorithm0EEvT_T0_ll(
	.param .align 8 .b8 _Z15SoftmaxWarpImplI10DirectLoadI6__halffE11DirectStoreIfS1_EfLi1ELi25ELi32ELi1ELb0EL9Algorithm0EEvT_T0_ll_param_0[16],
	.param .align 8 .b8 _Z15SoftmaxWarpImplI10DirectLoadI6__halffE11DirectStoreIfS1_EfLi1ELi25ELi32ELi1ELb0EL9Algorithm0EEvT_T0_ll_param_1[16],
	.param .u64 _Z15SoftmaxWarpImplI10DirectLoadI6__halffE11DirectStoreIfS1_EfLi1ELi25ELi32ELi1ELb0EL9Algorithm0EEvT_T0_ll_param_2,
	.param .u64 _Z15SoftmaxWarpImplI10DirectLoadI6__halffE11DirectStoreIfS1_EfLi1ELi25ELi32ELi1ELb0EL9Algorithm0EEvT_T0_ll_param_3
)
{
	.reg .pred 	%p<14>;
	.reg .b16 	%rs<51>;
	.reg .b32 	%r<78>;
	.reg .b32 	%f<398>;
	.reg .b64 	%rd<28>;

	ld.param.u64 	%rd11, [_Z15SoftmaxWarpImplI10DirectLoadI6__halffE11DirectStoreIfS1_EfLi1ELi25ELi32ELi1ELb0EL9Algorithm0EEvT_T0_ll_param_1+8];
	ld.param.u64 	%rd10, [_Z15SoftmaxWarpImplI10DirectLoadI6__halffE11DirectStoreIfS1_EfLi1ELi25ELi32ELi1ELb0EL9Algorithm0EEvT_T0_ll_param_1];
	ld.param.u64 	%rd9, [_Z15SoftmaxWarpImplI10DirectLoadI6__halffE11DirectStoreIfS1_EfLi1ELi25ELi32ELi1ELb0EL9Algorithm0EEvT_T0_ll_param_0+8];
	ld.param.u64 	%rd8, [_Z15SoftmaxWarpImplI10DirectLoadI6__halffE11DirectStoreIfS1_EfLi1ELi25ELi32ELi1ELb0EL9Algorithm0EEvT_T0_ll_param_0];
	ld.param.u64 	%rd12, [_Z15SoftmaxWarpImplI10DirectLoadI6__halffE11DirectStoreIfS1_EfLi1ELi25ELi32ELi1ELb0EL9Algorithm0EEvT_T0_ll_param_2];
	ld.param.u64 	%rd13, [_Z15SoftmaxWarpImplI10DirectLoadI6__halffE11DirectStoreIfS1_EfLi1ELi25ELi32ELi1ELb0EL9Algorithm0EEvT_T0_ll_param_3];
	setp.lt.s64 	%p1, %rd13, 801;
	@%p1 bra 	$L__BB274_2;
	mov.u64 	%rd14, $str;
	cvta.global.u64 	%rd15, %rd14;
	mov.u64 	%rd16, $str$1;
	cvta.global.u64 	%rd17, %rd16;
	mov.u64 	%rd18, __unnamed_270;
	cvta.global.u64 	%rd19, %rd18;
	{ // callseq 269, 0
	.param .b64 param0;
	st.param.b64 	[param0], %rd15;
	.param .b64 param1;
	st.param.b64 	[param1], %rd17;
	.param .b32 param2;
	st.param.b32 	[param2], 358;
	.param .b64 param3;
	st.param.b64 	[param3], %rd19;
	.param .b64 param4;
	st.param.b64 	[param4], 1;
	call.uni 
	__assertfail, 
	(
	param0, 
	param1, 
	param2, 
	param3, 
	param4
	);
	} // callseq 269
$L__BB274_2:
	mov.u32 	%r2, %nctaid.x;
	mov.u32 	%r3, %ntid.y;
	mul.lo.s32 	%r1, %r2, %r3;
	mov.u32 	%r4, %ctaid.x;
	mov.u32 	%r5, %tid.y;
	mad.lo.s32 	%r6, %r4, %r3, %r5;
	cvt.s64.s32 	%rd27, %r6;
	setp.le.s64 	%p2, %rd12, %rd27;
	@%p2 bra 	$L__BB274_5;
	mov.u32 	%r7, %tid.x;
	cvt.u64.u32 	%rd3, %r7;
	cvta.to.global.u64 	%rd4, %rd8;
	cvt.s64.s32 	%rd5, %r1;
$L__BB274_4:
	mad.lo.s64 	%rd20, %rd27, %rd9, %rd3;
	shl.b64 	%rd21, %rd20, 1;
	add.s64 	%rd22, %rd4, %rd21;
	ld.global.u16 	%rs1, [%rd22];
	// begin inline asm
	{  cvt.f32.f16 %f1, %rs1;}

	// end inline asm
	max.f32 	%f51, %f1, 0fFF800000;
	ld.global.u16 	%rs2, [%rd22+64];
	// begin inline asm
	{  cvt.f32.f16 %f2, %rs2;}

	// end inline asm
	max.f32 	%f52, %f51, %f2;
	ld.global.u16 	%rs3, [%rd22+128];
	// begin inline asm
	{  cvt.f32.f16 %f3, %rs3;}

	// end inline asm
	max.f32 	%f53, %f52, %f3;
	ld.global.u16 	%rs4, [%rd22+192];
	// begin inline asm
	{  cvt.f32.f16 %f4, %rs4;}

	// end inline asm
	max.f32 	%f54, %f53, %f4;
	ld.global.u16 	%rs5, [%rd22+256];
	// begin inline asm
	{  cvt.f32.f16 %f5, %rs5;}

	// end inline asm
	max.f32 	%f55, %f54, %f5;
	ld.global.u16 	%rs6, [%rd22+320];
	// begin inline asm
	{  cvt.f32.f16 %f6, %rs6;}

	// end inline asm
	max.f32 	%f56, %f55, %f6;
	ld.global.u16 	%rs7, [%rd22+384];
	// begin inline asm
	{  cvt.f32.f16 %f7, %rs7;}

	// end inline asm
	max.f32 	%f57, %f56, %f7;
	ld.global.u16 	%rs8, [%rd22+448];
	// begin inline asm
	{  cvt.f32.f16 %f8, %rs8;}

	// end inline asm
	max.f32 	%f58, %f57, %f8;
	ld.global.u16 	%rs9, [%rd22+512];
	// begin inline asm
	{  cvt.f32.f16 %f9, %rs9;}

	// end inline asm
	max.f32 	%f59, %f58, %f9;
	ld.global.u16 	%rs10, [%rd22+576];
	// begin inline asm
	{  cvt.f32.f16 %f10, %rs10;}

	// end inline asm
	max.f32 	%f60, %f59, %f10;
	ld.global.u16 	%rs11, [%rd22+640];
	// begin inline asm
	{  cvt.f32.f16 %f11, %rs11;}

	// end inline asm
	max.f32 	%f61, %f60, %f11;
	ld.global.u16 	%rs12, [%rd22+704];
	// begin inline asm
	{  cvt.f32.f16 %f12, %rs12;}

	// end inline asm
	max.f32 	%f62, %f61, %f12;
	ld.global.u16 	%rs13, [%rd22+768];
	// begin inline asm
	{  cvt.f32.f16 %f13, %rs13;}

	// end inline asm
	max.f32 	%f63, %f62, %f13;
	ld.global.u16 	%rs14, [%rd22+832];
	// begin inline asm
	{  cvt.f32.f16 %f14, %rs14;}

	// end inline asm
	max.f32 	%f64, %f63, %f14;
	ld.global.u16 	%rs15, [%rd22+896];
	// begin inline asm
	{  cvt.f32.f16 %f15, %rs15;}

	// end inline asm
	max.f32 	%f65, %f64, %f15;
	ld.global.u16 	%rs16, [%rd22+960];
	// begin inline asm
	{  cvt.f32.f16 %f16, %rs16;}

	// end inline asm
	max.f32 	%f66, %f65, %f16;
	ld.global.u16 	%rs17, [%rd22+1024];
	// begin inline asm
	{  cvt.f32.f16 %f17, %rs17;}

	// end inline asm
	max.f32 	%f67, %f66, %f17;
	ld.global.u16 	%rs18, [%rd22+1088];
	// begin inline asm
	{  cvt.f32.f16 %f18, %rs18;}

	// end inline asm
	max.f32 	%f68, %f67, %f18;
	ld.global.u16 	%rs19, [%rd22+1152];
	// begin inline asm
	{  cvt.f32.f16 %f19, %rs19;}

	// end inline asm
	max.f32 	%f69, %f68, %f19;
	ld.global.u16 	%rs20, [%rd22+1216];
	// begin inline asm
	{  cvt.f32.f16 %f20, %rs20;}

	// end inline asm
	max.f32 	%f70, %f69, %f20;
	ld.global.u16 	%rs21, [%rd22+1280];
	// begin inline asm
	{  cvt.f32.f16 %f21, %rs21;}

	// end inline asm
	max.f32 	%f71, %f70, %f21;
	ld.global.u16 	%rs22, [%rd22+1344];
	// begin inline asm
	{  cvt.f32.f16 %f22, %rs22;}

	// end inline asm
	max.f32 	%f72, %f71, %f22;
	ld.global.u16 	%rs23, [%rd22+1408];
	// begin inline asm
	{  cvt.f32.f16 %f23, %rs23;}

	// end inline asm
	max.f32 	%f73, %f72, %f23;
	ld.global.u16 	%rs24, [%rd22+1472];
	// begin inline asm
	{  cvt.f32.f16 %f24, %rs24;}

	// end inline asm
	max.f32 	%f74, %f73, %f24;
	ld.global.u16 	%rs25, [%rd22+1536];
	// begin inline asm
	{  cvt.f32.f16 %f25, %rs25;}

	// end inline asm
	max.f32 	%f75, %f74, %f25;
	mov.b32 	%r8, %f75;
	shfl.sync.bfly.b32	%r9|%p3, %r8, 16, 31, -1;
	mov.b32 	%f76, %r9;
	max.f32 	%f77, %f75, %f76;
	mov.b32 	%r10, %f77;
	shfl.sync.bfly.b32	%r11|%p4, %r10, 8, 31, -1;
	mov.b32 	%f78, %r11;
	max.f32 	%f79, %f77, %f78;
	mov.b32 	%r12, %f79;
	shfl.sync.bfly.b32	%r13|%p5, %r12, 4, 31, -1;
	mov.b32 	%f80, %r13;
	max.f32 	%f81, %f79, %f80;
	mov.b32 	%r14, %f81;
	shfl.sync.bfly.b32	%r15|%p6, %r14, 2, 31, -1;
	mov.b32 	%f82, %r15;
	max.f32 	%f83, %f81, %f82;
	mov.b32 	%r16, %f83;
	shfl.sync.bfly.b32	%r17|%p7, %r16, 1, 31, -1;
	mov.b32 	%f84, %r17;
	max.f32 	%f85, %f83, %f84;
	sub.f32 	%f86, %f1, %f85;
	fma.rn.f32 	%f87, %f86, 0f3BBB989D, 0f3F000000;
	cvt.sat.f32.f32 	%f88, %f87;
	mov.f32 	%f89, 0f4B400001;
	mov.f32 	%f90, 0f437C0000;
	fma.rm.f32 	%f91, %f88, %f90, %f89;
	add.f32 	%f92, %f91, 0fCB40007F;
	neg.f32 	%f93, %f92;
	fma.rn.f32 	%f94, %f86, 0f3FB8AA3B, %f93;
	fma.rn.f32 	%f95, %f86, 0f32A57060, %f94;
	mov.b32 	%r18, %f91;
	shl.b32 	%r19, %r18, 23;
	mov.b32 	%f96, %r19;
	ex2.approx.ftz.f32 	%f97, %f95;
	mul.f32 	%f98, %f97, %f96;
	add.f32 	%f99, %f98, 0f00000000;
	sub.f32 	%f100, %f2, %f85;
	fma.rn.f32 	%f101, %f100, 0f3BBB989D, 0f3F000000;
	cvt.sat.f32.f32 	%f102, %f101;
	fma.rm.f32 	%f103, %f102, %f90, %f89;
	add.f32 	%f104, %f103, 0fCB40007F;
	neg.f32 	%f105, %f104;
	fma.rn.f32 	%f106, %f100, 0f3FB8AA3B, %f105;
	fma.rn.f32 	%f107, %f100, 0f32A57060, %f106;
	mov.b32 	%r20, %f103;
	shl.b32 	%r21, %r20, 23;
	mov.b32 	%f108, %r21;
	ex2.approx.ftz.f32 	%f109, %f107;
	mul.f32 	%f110, %f109, %f108;
	add.f32 	%f111, %f99, %f110;
	sub.f32 	%f112, %f3, %f85;
	fma.rn.f32 	%f113, %f112, 0f3BBB989D, 0f3F000000;
	cvt.sat.f32.f32 	%f114, %f113;
	fma.rm.f32 	%f115, %f114, %f90, %f89;
	add.f32 	%f116, %f115, 0fCB40007F;
	neg.f32 	%f117, %f116;
	fma.rn.f32 	%f118, %f112, 0f3FB8AA3B, %f117;
	fma.rn.f32 	%f119, %f112, 0f32A57060, %f118;
	mov.b32 	%r22, %f115;
	shl.b32 	%r23, %r22, 23;
	mov.b32 	%f120, %r23;
	ex2.approx.ftz.f32 	%f121, %f119;
	mul.f32 	%f122, %f121, %f120;
	add.f32 	%f123, %f111, %f122;
	sub.f32 	%f124, %f4, %f85;
	fma.rn.f32 	%f125, %f124, 0f3BBB989D, 0f3F000000;
	cvt.sat.f32.f32 	%f126, %f125;
	fma.rm.f32 	%f127, %f126, %f90, %f89;
	add.f32 	%f128, %f127, 0fCB40007F;
	neg.f32 	%f129, %f128;
	fma.rn.f32 	%f130, %f124, 0f3FB8AA3B, %f129;
	fma.rn.f32 	%f131, %f124, 0f32A57060, %f130;
	mov.b32 	%r24, %f127;
	shl.b32 	%r25, %r24, 23;
	mov.b32 	%f132, %r25;
	ex2.approx.ftz.f32 	%f133, %f131;
	mul.f32 	%f134, %f133, %f132;
	add.f32 	%f135, %f123, %f134;
	sub.f32 	%f136, %f5, %f85;
	fma.rn.f32 	%f137, %f136, 0f3BBB989D, 0f3F000000;
	cvt.sat.f32.f32 	%f138, %f137;
	fma.rm.f32 	%f139, %f138, %f90, %f89;
	add.f32 	%f140, %f139, 0fCB40007F;
	neg.f32 	%f141, %f140;
	fma.rn.f32 	%f142, %f136, 0f3FB8AA3B, %f141;
	fma.rn.f32 	%f143, %f136, 0f32A57060, %f142;
	mov.b32 	%r26, %f139;
	shl.b32 	%r27, %r26, 23;
	mov.b32 	%f144, %r27;
	ex2.approx.ftz.f32 	%f145, %f143;
	mul.f32 	%f146, %f145, %f144;
	add.f32 	%f147, %f135, %f146;
	sub.f32 	%f148, %f6, %f85;
	fma.rn.f32 	%f149, %f148, 0f3BBB989D, 0f3F000000;
	cvt.sat.f32.f32 	%f150, %f149;
	fma.rm.f32 	%f151, %f150, %f90, %f89;
	add.f32 	%f152, %f151, 0fCB40007F;
	neg.f32 	%f153, %f152;
	fma.rn.f32 	%f154, %f148, 0f3FB8AA3B, %f153;
	fma.rn.f32 	%f155, %f148, 0f32A57060, %f154;
	mov.b32 	%r28, %f151;
	shl.b32 	%r29, %r28, 23;
	mov.b32 	%f156, %r29;
	ex2.approx.ftz.f32 	%f157, %f155;
	mul.f32 	%f158, %f157, %f156;
	add.f32 	%f159, %f147, %f158;
	sub.f32 	%f160, %f7, %f85;
	fma.rn.f32 	%f161, %f160, 0f3BBB989D, 0f3F000000;
	cvt.sat.f32.f32 	%f162, %f161;
	fma.rm.f32 	%f163, %f162, %f90, %f89;
	add.f32 	%f164, %f163, 0fCB40007F;
	neg.f32 	%f165, %f164;
	fma.rn.f32 	%f166, %f160, 0f3FB8AA3B, %f165;
	fma.rn.f32 	%f167, %f160, 0f32A57060, %f166;
	mov.b32 	%r30, %f163;
	shl.b32 	%r31, %r30, 23;
	mov.b32 	%f168, %r31;
	ex2.approx.ftz.f32 	%f169, %f167;
	mul.f32 	%f170, %f169, %f168;
	add.f32 	%f171, %f159, %f170;
	sub.f32 	%f172, %f8, %f85;
	fma.rn.f32 	%f173, %f172, 0f3BBB989D, 0f3F000000;
	cvt.sat.f32.f32 	%f174, %f173;
	fma.rm.f32 	%f175, %f174, %f90, %f89;
	add.f32 	%f176, %f175, 0fCB40007F;
	neg.f32 	%f177, %f176;
	fma.rn.f32 	%f178, %f172, 0f3FB8AA3B, %f177;
	fma.rn.f32 	%f179, %f172, 0f32A57060, %f178;
	mov.b32 	%r32, %f175;
	shl.b32 	%r33, %r32, 23;
	mov.b32 	%f180, %r33;
	ex2.approx.ftz.f32 	%f181, %f179;
	mul.f32 	%f182, %f181, %f180;
	add.f32 	%f183, %f171, %f182;
	sub.f32 	%f184, %f9, %f85;
	fma.rn.f32 	%f185, %f184, 0f3BBB989D, 0f3F000000;
	cvt.sat.f32.f32 	%f186, %f185;
	fma.rm.f32 	%f187, %f186, %f90, %f89;
	add.f32 	%f188, %f187, 0fCB40007F;
	neg.f32 	%f189, %f188;
	fma.rn.f32 	%f190, %f184, 0f3FB8AA3B, %f189;
	fma.rn.f32 	%f191, %f184, 0f32A57060, %f190;
	mov.b32 	%r34, %f187;
	shl.b32 	%r35, %r34, 23;
	mov.b32 	%f192, %r35;
	ex2.approx.ftz.f32 	%f193, %f191;
	mul.f32 	%f194, %f193, %f192;
	add.f32 	%f195, %f183, %f194;
	sub.f32 	%f196, %f10, %f85;
	fma.rn.f32 	%f197, %f196, 0f3BBB989D, 0f3F000000;
	cvt.sat.f32.f32 	%f198, %f197;
	fma.rm.f32 	%f199, %f198, %f90, %f89;
	add.f32 	%f200, %f199, 0fCB40007F;
	neg.f32 	%f201, %f200;
	fma.rn.f32 	%f202, %f196, 0f3FB8AA3B, %f201;
	fma.rn.f32 	%f203, %f196, 0f32A57060, %f202;
	mov.b32 	%r36, %f199;
	shl.b32 	%r37, %r36, 23;
	mov.b32 	%f204, %r37;
	ex2.approx.ftz.f32 	%f205, %f203;
	mul.f32 	%f206, %f205, %f204;
	add.f32 	%f207, %f195, %f206;
	sub.f32 	%f208, %f11, %f85;
	fma.rn.f32 	%f209, %f208, 0f3BBB989D, 0f3F000000;
	cvt.sat.f32.f32 	%f210, %f209;
	fma.rm.f32 	%f211, %f210, %f90, %f89;
	add.f32 	%f212, %f211, 0fCB40007F;
	neg.f32 	%f213, %f212;
	fma.rn.f32 	%f214, %f208, 0f3FB8AA3B, %f213;
	fma.rn.f32 	%f215, %f208, 0f32A57060, %f214;
	mov.b32 	%r38, %f211;
	shl.b32 	%r39, %r38, 23;
	mov.b32 	%f216, %r39;
	ex2.approx.ftz.f32 	%f217, %f215;
	mul.f32 	%f218, %f217, %f216;
	add.f32 	%f219, %f207, %f218;
	sub.f32 	%f220, %f12, %f85;
	fma.rn.f32 	%f221, %f220, 0f3BBB989D, 0f3F000000;
	cvt.sat.f32.f32 	%f222, %f221;
	fma.rm.f32 	%f223, %f222, %f90, %f89;
	add.f32 	%f224, %f223, 0fCB40007F;
	neg.f32 	%f225, %f224;
	fma.rn.f32 	%f226, %f220, 0f3FB8AA3B, %f225;
	fma.rn.f32 	%f227, %f220, 0f32A57060, %f226;
	mov.b32 	%r40, %f223;
	shl.b32 	%r41, %r40, 23;
	mov.b32 	%f228, %r41;
	ex2.approx.ftz.f32 	%f229, %f227;
	mul.f32 	%f230, %f229, %f228;
	add.f32 	%f231, %f219, %f230;
	sub.f32 	%f232, %f13, %f85;
	fma.rn.f32 	%f233, %f232, 0f3BBB989D, 0f3F000000;
	cvt.sat.f32.f32 	%f234, %f233;
	fma.rm.f32 	%f235, %f234, %f90, %f89;
	add.f32 	%f236, %f235, 0fCB40007F;
	neg.f32 	%f237, %f236;
	fma.rn.f32 	%f238, %f232, 0f3FB8AA3B, %f237;
	fma.rn.f32 	%f239, %f232, 0f32A57060, %f238;
	mov.b32 	%r42, %f235;
	shl.b32 	%r43, %r42, 23;
	mov.b32 	%f240, %r43;
	ex2.approx.ftz.f32 	%f241, %f239;
	mul.f32 	%f242, %f241, %f240;
	add.f32 	%f243, %f231, %f242;
	sub.f32 	%f244, %f14, %f85;
	fma.rn.f32 	%f245, %f244, 0f3BBB989D, 0f3F000000;
	cvt.sat.f32.f32 	%f246, %f245;
	fma.rm.f32 	%f247, %f246, %f90, %f89;
	add.f32 	%f248, %f247, 0fCB40007F;
	neg.f32 	%f249, %f248;
	fma.rn.f32 	%f250, %f244, 0f3FB8AA3B, %f249;
	fma.rn.f32 	%f251, %f244, 0f32A57060, %f250;
	mov.b32 	%r44, %f247;
	shl.b32 	%r45, %r44, 23;
	mov.b32 	%f252, %r45;
	ex2.approx.ftz.f32 	%f253, %f251;
	mul.f32 	%f254, %f253, %f252;
	add.f32 	%f255, %f243, %f254;
	sub.f32 	%f256, %f15, %f85;
	fma.rn.f32 	%f257, %f256, 0f3BBB989D, 0f3F000000;
	cvt.sat.f32.f32 	%f258, %f257;
	fma.rm.f32 	%f259, %f258, %f90, %f89;
	add.f32 	%f260, %f259, 0fCB40007F;
	neg.f32 	%f261, %f260;
	fma.rn.f32 	%f262, %f256, 0f3FB8AA3B, %f261;
	fma.rn.f32 	%f263, %f256, 0f32A57060, %f262;
	mov.b32 	%r46, %f259;
	shl.b32 	%r47, %r46, 23;
	mov.b32 	%f264, %r47;
	ex2.approx.ftz.f32 	%f265, %f263;
	mul.f32 	%f266, %f265, %f264;
	add.f32 	%f267, %f255, %f266;
	sub.f32 	%f268, %f16, %f85;
	fma.rn.f32 	%f269, %f268, 0f3BBB989D, 0f3F000000;
	cvt.sat.f32.f32 	%f270, %f269;
	fma.rm.f32 	%f271, %f270, %f90, %f89;
	add.f32 	%f272, %f271, 0fCB40007F;
	neg.f32 	%f273, %f272;
	fma.rn.f32 	%f274, %f268, 0f3FB8AA3B, %f273;
	fma.rn.f32 	%f275, %f268, 0f32A57060, %f274;
	mov.b32 	%r48, %f271;
	shl.b32 	%r49, %r48, 23;
	mov.b32 	%f276, %r49;
	ex2.approx.ftz.f32 	%f277, %f275;
	mul.f32 	%f278, %f277, %f276;
	add.f32 	%f279, %f267, %f278;
	sub.f32 	%f280, %f17, %f85;
	fma.rn.f32 	%f281, %f280, 0f3BBB989D, 0f3F000000;
	cvt.sat.f32.f32 	%f282, %f281;
	fma.rm.f32 	%f283, %f282, %f90, %f89;
	add.f32 	%f284, %f283, 0fCB40007F;
	neg.f32 	%f285, %f284;
	fma.rn.f32 	%f286, %f280, 0f3FB8AA3B, %f285;
	fma.rn.f32 	%f287, %f280, 0f32A57060, %f286;
	mov.b32 	%r50, %f283;
	shl.b32 	%r51, %r50, 23;
	mov.b32 	%f288, %r51;
	ex2.approx.ftz.f32 	%f289, %f287;
	mul.f32 	%f290, %f289, %f288;
	add.f32 	%f291, %f279, %f290;
	sub.f32 	%f292, %f18, %f85;
	fma.rn.f32 	%f293, %f292, 0f3BBB989D, 0f3F000000;
	cvt.sat.f32.f32 	%f294, %f293;
	fma.rm.f32 	%f295, %f294, %f90, %f89;
	add.f32 	%f296, %f295, 0fCB40007F;
	neg.f32 	%f297, %f296;
	fma.rn.f32 	%f298, %f292, 0f3FB8AA3B, %f297;
	fma.rn.f32 	%f299, %f292, 0f32A57060, %f298;
	mov.b32 	%r52, %f295;
	shl.b32 	%r53, %r52, 23;
	mov.b32 	%f300, %r53;
	ex2.approx.ftz.f32 	%f301, %f299;
	mul.f32 	%f302, %f301, %f300;
	add.f32 	%f303, %f291, %f302;
	sub.f32 	%f304, %f19, %f85;
	fma.rn.f32 	%f305, %f304, 0f3BBB989D, 0f3F000000;
	cvt.sat.f32.f32 	%f306, %f305;
	fma.rm.f32 	%f307, %f306, %f90, %f89;
	add.f32 	%f308, %f307, 0fCB40007F;
	neg.f32 	%f309, %f308;
	fma.rn.f32 	%f310, %f304, 0f3FB8AA3B, %f309;
	fma.rn.f32 	%f311, %f304, 0f32A57060, %f310;
	mov.b32 	%r54, %f307;
	shl.b32 	%r55, %r54, 23;
	mov.b32 	%f312, %r55;
	ex2.approx.ftz.f32 	%f313, %f311;
	mul.f32 	%f314, %f313, %f312;
	add.f32 	%f315, %f303, %f314;
	sub.f32 	%f316, %f20, %f85;
	fma.rn.f32 	%f317, %f316, 0f3BBB989D, 0f3F000000;
	cvt.sat.f32.f32 	%f318, %f317;
	fma.rm.f32 	%f319, %f318, %f90, %f89;
	add.f32 	%f320, %f319, 0fCB40007F;
	neg.f32 	%f321, %f320;
	fma.rn.f32 	%f322, %f316, 0f3FB8AA3B, %f321;
	fma.rn.f32 	%f323, %f316, 0f32A57060, %f322;
	mov.b32 	%r56, %f319;
	shl.b32 	%r57, %r56, 23;
	mov.b32 	%f324, %r57;
	ex2.approx.ftz.f32 	%f325, %f323;
	mul.f32 	%f326, %f325, %f324;
	add.f32 	%f327, %f315, %f326;
	sub.f32 	%f328, %f21, %f85;
	fma.rn.f32 	%f329, %f328, 0f3BBB989D, 0f3F000000;
	cvt.sat.f32.f32 	%f330, %f329;
	fma.rm.f32 	%f331, %f330, %f90, %f89;
	add.f32 	%f332, %f331, 0fCB40007F;
	neg.f32 	%f333, %f332;
	fma.rn.f32 	%f334, %f328, 0f3FB8AA3B, %f333;
	fma.rn.f32 	%f335, %f328, 0f32A57060, %f334;
	mov.b32 	%r58, %f331;
	shl.b32 	%r59, %r58, 23;
	mov.b32 	%f336, %r59;
	ex2.approx.ftz.f32 	%f337, %f335;
	mul.f32 	%f338, %f337, %f336;
	add.f32 	%f339, %f327, %f338;
	sub.f32 	%f340, %f22, %f85;
	fma.rn.f32 	%f341, %f340, 0f3BBB989D, 0f3F000000;
	cvt.sat.f32.f32 	%f342, %f341;
	fma.rm.f32 	%f343, %f342, %f90, %f89;
	add.f32 	%f344, %f343, 0fCB40007F;
	neg.f32 	%f345, %f344;
	fma.rn.f32 	%f346, %f340, 0f3FB8AA3B, %f345;
	fma.rn.f32 	%f347, %f340, 0f32A57060, %f346;
	mov.b32 	%r60, %f343;
	shl.b32 	%r61, %r60, 23;
	mov.b32 	%f348, %r61;
	ex2.approx.ftz.f32 	%f349, %f347;
	mul.f32 	%f350, %f349, %f348;
	add.f32 	%f351, %f339, %f350;
	sub.f32 	%f352, %f23, %f85;
	fma.rn.f32 	%f353, %f352, 0f3BBB989D, 0f3F000000;
	cvt.sat.f32.f32 	%f354, %f353;
	fma.rm.f32 	%f355, %f354, %f90, %f89;
	add.f32 	%f356, %f355, 0fCB40007F;
	neg.f32 	%f357, %f356;
	fma.rn.f32 	%f358, %f352, 0f3FB8AA3B, %f357;
	fma.rn.f32 	%f359, %f352, 0f32A57060, %f358;
	mov.b32 	%r62, %f355;
	shl.b32 	%r63, %r62, 23;
	mov.b32 	%f360, %r63;
	ex2.approx.ftz.f32 	%f361, %f359;
	mul.f32 	%f362, %f361, %f360;
	add.f32 	%f363, %f351, %f362;
	sub.f32 	%f364, %f24, %f85;
	fma.rn.f32 	%f365, %f364, 0f3BBB989D, 0f3F000000;
	cvt.sat.f32.f32 	%f366, %f365;
	fma.rm.f32 	%f367, %f366, %f90, %f89;
	add.f32 	%f368, %f367, 0fCB40007F;
	neg.f32 	%f369, %f368;
	fma.rn.f32 	%f370, %f364, 0f3FB8AA3B, %f369;
	fma.rn.f32 	%f371, %f364, 0f32A57060, %f370;
	mov.b32 	%r64, %f367;
	shl.b32 	%r65, %r64, 23;
	mov.b32 	%f372, %r65;
	ex2.approx.ftz.f32 	%f373, %f371;
	mul.f32 	%f374, %f373, %f372;
	add.f32 	%f375, %f363, %f374;
	sub.f32 	%f376, %f25, %f85;
	fma.rn.f32 	%f377, %f376, 0f3BBB989D, 0f3F000000;
	cvt.sat.f32.f32 	%f378, %f377;
	fma.rm.f32 	%f379, %f378, %f90, %f89;
	add.f32 	%f380, %f379, 0fCB40007F;
	neg.f32 	%f381, %f380;
	fma.rn.f32 	%f382, %f376, 0f3FB8AA3B, %f381;
	fma.rn.f32 	%f383, %f376, 0f32A57060, %f382;
	mov.b32 	%r66, %f379;
	shl.b32 	%r67, %r66, 23;
	mov.b32 	%f384, %r67;
	ex2.approx.ftz.f32 	%f385, %f383;
	mul.f32 	%f386, %f385, %f384;
	add.f32 	%f387, %f375, %f386;
	mov.b32 	%r68, %f387;
	shfl.sync.bfly.b32	%r69|%p8, %r68, 16, 31, -1;
	mov.b32 	%f388, %r69;
	add.f32 	%f389, %f387, %f388;
	mov.b32 	%r70, %f389;
	shfl.sync.bfly.b32	%r71|%p9, %r70, 8, 31, -1;
	mov.b32 	%f390, %r71;
	add.f32 	%f391, %f389, %f390;
	mov.b32 	%r72, %f391;
	shfl.sync.bfly.b32	%r73|%p10, %r72, 4, 31, -1;
	mov.b32 	%f392, %r73;
	add.f32 	%f393, %f391, %f392;
	mov.b32 	%r74, %f393;
	shfl.sync.bfly.b32	%r75|%p11, %r74, 2, 31, -1;
	mov.b32 	%f394, %r75;
	add.f32 	%f395, %f393, %f394;
	mov.b32 	%r76, %f395;
	shfl.sync.bfly.b32	%r77|%p12, %r76, 1, 31, -1;
	mov.b32 	%f396, %r77;
	add.f32 	%f397, %f395, %f396;
	div.rn.f32 	%f26, %f98, %f397;
	div.rn.f32 	%f27, %f110, %f397;
	div.rn.f32 	%f28, %f122, %f397;
	div.rn.f32 	%f29, %f134, %f397;
	div.rn.f32 	%f30, %f146, %f397;
	div.rn.f32 	%f31, %f158, %f397;
	div.rn.f32 	%f32, %f170, %f397;
	div.rn.f32 	%f33, %f182, %f397;
	div.rn.f32 	%f34, %f194, %f397;
	div.rn.f32 	%f35, %f206, %f397;
	div.rn.f32 	%f36, %f218, %f397;
	div.rn.f32 	%f37, %f230, %f397;
	div.rn.f32 	%f38, %f242, %f397;
	div.rn.f32 	%f39, %f254, %f397;
	div.rn.f32 	%f40, %f266, %f397;
	div.rn.f32 	%f41, %f278, %f397;
	div.rn.f32 	%f42, %f290, %f397;
	div.rn.f32 	%f43, %f302, %f397;
	div.rn.f32 	%f44, %f314, %f397;
	div.rn.f32 	%f45, %f326, %f397;
	div.rn.f32 	%f46, %f338, %f397;
	div.rn.f32 	%f47, %f350, %f397;
	div.rn.f32 	%f48, %f362, %f397;
	div.rn.f32 	%f49, %f374, %f397;
	div.rn.f32 	%f50, %f386, %f397;
	mad.lo.s64 	%rd23, %rd27, %rd11, %rd3;
	// begin inline asm
	{  cvt.rn.f16.f32 %rs26, %f26;}

	// end inline asm
	cvta.to.global.u64 	%rd24, %rd10;
	shl.b64 	%rd25, %rd23, 1;
	add.s64 	%rd26, %rd24, %rd25;
	st.global.u16 	[%rd26], %rs26;
	// begin inline asm
	{  cvt.rn.f16.f32 %rs27, %f27;}

	// end inline asm
	st.global.u16 	[%rd26+64], %rs27;
	// begin inline asm
	{  cvt.rn.f16.f32 %rs28, %f28;}

	// end inline asm
	st.global.u16 	[%rd26+128], %rs28;
	// begin inline asm
	{  cvt.rn.f16.f32 %rs29, %f29;}

	// end inline asm
	st.global.u16 	[%rd26+192], %rs29;
	// begin inline asm
	{  cvt.rn.f16.f32 %rs30, %f30;}

	// end inline asm
	st.global.u16 	[%rd26+256], %rs30;
	// begin inline asm
	{  cvt.rn.f16.f32 %rs31, %f31;}

	// end inline asm
	st.global.u16 	[%rd26+320], %rs31;
	// begin inline asm
	{  cvt.rn.f16.f32 %rs32, %f32;}

	// end inline asm
	st.global.u16 	[%rd26+384], %rs32;
	// begin inline asm
	{  cvt.rn.f16.f32 %rs33, %f33;}

	// end inline asm
	st.global.u16 	[%rd26+448], %rs33;
	// begin inline asm
	{  cvt.rn.f16.f32 %rs34, %f34;}

	// end inline asm
	st.global.u16 	[%rd26+512], %rs34;
	// begin inline asm
	{  cvt.rn.f16.f32 %rs35, %f35;}

	// end inline asm
	st.global.u16 	[%rd26+576], %rs35;
	// begin inline asm
	{  cvt.rn.f16.f32 %rs36, %f36;}

	// end inline asm
	st.global.u16 	[%rd26+640], %rs36;
	// begin inline asm
	{  cvt.rn.f16.f32 %rs37, %f37;}

	// end inline asm
	st.global.u16 	[%rd26+704], %rs37;
	// begin inline asm
	{  cvt.rn.f16.f32 %rs38, %f38;}

	// end inline asm
	st.global.u16 	[%rd26+768], %rs38;
	// begin inline asm
	{  cvt.rn.f16.f32 %rs39, %f39;}

	// end inline asm
	st.global.u16 	[%rd26+832], %rs39;
	// begin inline asm
	{  cvt.rn.f16.f32 %rs40, %f40;}

	// end inline asm
	st.global.u16 	[%rd26+896], %rs40;
	// begin inline asm
	{  cvt.rn.f16.f32 %rs41, %f41;}

	// end inline asm
	st.global.u16 	[%rd26+960], %rs41;
	// begin inline asm
	{  cvt.rn.f16.f32 %rs42, %f42;}

	// end inline asm
	st.global.u16 	[%rd26+1024], %rs42;
	// begin inline asm
	{  cvt.rn.f16.f32 %rs43, %f43;}

	// end inline asm
	st.global.u16 	[%rd26+1088], %rs43;
	// begin inline asm
	{  cvt.rn.f16.f32 %rs44, %f44;}

	// end inline asm
	st.global.u16 	[%rd26+1152], %rs44;
	// begin inline asm
	{  cvt.rn.f16.f32 %rs45, %f45;}

	// end inline asm
	st.global.u16 	[%rd26+1216], %rs45;
	// begin inline asm
	{  cvt.rn.f16.f32 %rs46, %f46;}

	// end inline asm
	st.global.u16 	[%rd26+1280], %rs46;
	// begin inline asm
	{  cvt.rn.f16.f32 %rs47, %f47;}

	// end inline asm
	st.global.u16 	[%rd26+1344], %rs47;
	// begin inline asm
	{  cvt.rn.f16.f32 %rs48, %f48;}

	// end inline asm
	st.global.u16 	[%rd26+1408], %rs48;
	// begin inline asm
	{  cvt.rn.f16.f32 %rs49, %f49;}

	// end inline asm
	st.global.u16 	[%rd26+1472], %rs49;
	// begin inline asm
	{  cvt.rn.f16.f32 %rs50, %f50;}

	// end inline asm
	st.global.u16 	[%rd26+1536], %rs50;
	add.s64 	%rd27, %rd27, %rd5;
	setp.lt.s64 	%p13, %rd27, %rd12;
	@%p13 bra 	$L__BB274_4;
$L__BB274_5:
	ret;

}
	// .globl	_Z15SoftmaxWarpImplI10DirectLoadI6__halffE11DirectStoreIfS1_EfLi1ELi25ELi32ELi1ELb1EL9Algorithm0EEvT_T0_ll
.visible .entry _Z15SoftmaxWarpImplI10DirectLoadI6__halffE11DirectStoreIfS1_EfLi1ELi25ELi32ELi1ELb1EL9Algorithm0EEvT_T0_ll(
	.param .align 8 .b8 _Z15SoftmaxWarpImplI10DirectLoadI6__halffE11DirectStoreIfS1_EfLi1ELi25ELi32ELi1ELb1EL9Algorithm0EEvT_T0_ll_param_0[16],
	.param .align 8 .b8 _Z15SoftmaxWarpImplI10DirectLoadI6__halffE11DirectStoreIfS1_EfLi1ELi25ELi32ELi1ELb1EL9Algorithm0EEvT_T0_ll_param_1[16],
	.param .u64 _Z15SoftmaxWarpImplI10DirectLoadI6__halffE11DirectStoreIfS1_EfLi1ELi25ELi32ELi1ELb1EL9Algorithm0EEvT_T0_ll_param_2,
	.param .u64 _Z15SoftmaxWarpImplI10DirectLoadI6__halffE11DirectStoreIfS1_EfLi1ELi25ELi32ELi1ELb1EL9Algorithm0EEvT_T0_ll_param_3
)
{
	.reg .pred 	%p<64>;
	.reg .b16 	%rs<51>;
	.reg .b32 	%r<108>;
	.reg .b32 	%f<573>;
	.reg .b64 	%rd<55>;

	ld.param.u64 	%rd32, [_Z15SoftmaxWarpImplI10DirectLoadI6__halffE11DirectStoreIfS1_EfLi1ELi25ELi32ELi1ELb1EL9Algorithm0EEvT_T0_ll_param_1+8];
	ld.param.u64 	%rd31, [_Z15SoftmaxWarpImplI10DirectLoadI6__halffE11DirectStoreIfS1_EfLi1ELi25ELi32ELi1ELb1EL9Algorithm0EEvT_T0_ll_param_1];
	ld.param.u64 	%rd30, [_Z15SoftmaxWarpImplI10DirectLoadI6__halffE11DirectStoreIfS1_EfLi1ELi25ELi32ELi1ELb1EL9Algorithm0EEvT_T0_ll_param_0+8];
	ld.param.u64 	%rd29, [_Z15SoftmaxWarpImplI10DirectLoadI6__halffE11DirectStoreIfS1_EfLi1ELi25ELi32ELi1ELb1EL9Algorithm0EEvT_T0_ll_param_0];
	ld.param.u64 	%rd34, [_Z15SoftmaxWarpImplI10DirectLoadI6__halffE11DirectStoreIfS1_EfLi1ELi25ELi32ELi1ELb1EL9Algorithm0EEvT_T0_ll_param_3];
	setp.lt.s64 	%p1, %rd34, 801;
	@%p1 bra 	$L__BB275_2;
	mov.u64 	%rd35, $str;
	cvta.global.u64 	%rd36, %rd35;
	mov.u64 	%rd37, $str$1;
	cvta.global.u64 	%rd38, %rd37;
	mov.u64 	%rd39, __unnamed_271;
	cvta.global.u64 	%rd40, %rd39;
	{ // callseq 270, 0
	.param .b64 param0;
	st.param.b64 	[param0], %rd36;
	.param .b64 param1;
	st.param.b64 	[param1], %rd38;
	.param .b32 param2;
	st.param.b32 	[param2], 358;
	.param .b64 param3;
	st.param.b64 	[param3], %rd40;
	.param .b64 param4;
	st.param.b64 	[param4], 1;
	call.uni 
	__assertfail, 
	(
	param0, 
	param1, 
	param2, 
	param3, 
	param4
	);
	} // callseq 270
$L__BB275_2:
	ld.param.u64 	%rd52, [_Z15SoftmaxWarpImplI10DirectLoadI6__halffE11DirectStoreIfS1_EfLi1ELi25ELi32ELi1ELb1EL9Algorithm0EEvT_T0_ll_param_2];
	mov.u32 	%r1, %ntid.y;
	mov.u32 	%r2, %ctaid.x;
	mov.u32 	%r3, %tid.y;
	mad.lo.s32 	%r4, %r2, %r1, %r3;
	cvt.s64.s32 	%rd54, %r4;
	setp.le.s64 	%p2, %rd52, %rd54;
	@%p2 bra 	$L__BB275_105;
	mov.u32 	%r5, %tid.x;
	add.s32 	%r6, %r5, 64;
	cvt.u64.u32 	%rd2, %r6;
	add.s32 	%r7, %r5, 96;
	cvt.u64.u32 	%rd3, %r7;
	add.s32 	%r8, %r5, 128;
	cvt.u64.u32 	%rd4, %r8;
	add.s32 	%r9, %r5, 160;
	cvt.u64.u32 	%rd5, %r9;
	add.s32 	%r10, %r5, 192;
	cvt.u64.u32 	%rd6, %r10;
	add.s32 	%r11, %r5, 224;
	cvt.u64.u32 	%rd7, %r11;
	add.s32 	%r12, %r5, 256;
	cvt.u64.u32 	%rd8, %r12;
	add.s32 	%r13, %r5, 288;
	cvt.u64.u32 	%rd9, %r13;
	add.s32 	%r14, %r5, 320;
	cvt.u64.u32 	%rd10, %r14;
	add.s32 	%r15, %r5, 352;
	cvt.u64.u32 	%rd11, %r15;
	add.s32 	%r16, %r5, 384;
	cvt.u64.u32 	%rd12, %r16;
	add.s32 	%r17, %r5, 416;
	cvt.u64.u32 	%rd13, %r17;
	add.s32 	%r18, %r5, 448;
	cvt.u64.u32 	%rd14, %r18;
	add.s32 	%r19, %r5, 480;
	cvt.u64.u32 	%rd15, %r19;
	add.s32 	%r20, %r5, 512;
	cvt.u64.u32 	%rd16, %r20;
	add.s32 	%r21, %r5, 544;
	cvt.u64.u32 	%rd17, %r21;
	add.s32 	%r22, %r5, 576;
	cvt.u64.u32 	%rd18, %r22;
	add.s32 	%r23, %r5, 608;
	cvt.u64.u32 	%rd19, %r23;
	add.s32 	%r24, %r5, 640;
	cvt.u64.u32 	%rd20, %r24;
	add.s32 	%r25, %r5, 672;
	cvt.u64.u32 	%rd21, %r25;
	add.s32 	%r26, %r5, 704;
	cvt.u64.u32 	%rd22, %r26;
	add.s32 	%r27, %r5, 736;
	cvt.u64.u32 	%rd23, %r27;
	add.s32 	%r28, %r5, 768;
	cvt.u64.u32 	%rd24, %r28;
	add.s32 	%r31, %r5, 32;
	mov.u32 	%r105, %nctaid.x;
	mul.lo.s32 	%r107, %r105, %r1;
$L__BB275_4:
	cvt.u64.u32 	%rd41, %r5;
	setp.le.s64 	%p3, %rd34, %rd41;
	mad.lo.s64 	%rd42, %rd54, %rd30, %rd41;
	cvta.to.global.u64 	%rd43, %rd29;
	shl.b64 	%rd44, %rd42, 1;
	add.s64 	%rd26, %rd43, %rd44;
	mov.f32 	%f523, 0fFF800000;
	mov.f32 	%f526, %f523;
	@%p3 bra 	$L__BB275_6;
	ld.global.u16 	%rs1, [%rd26];
	// begin inline asm
	{  cvt.f32.f16 %f523, %rs1;}

	// end inline asm
	max.f32 	%f526, %f523, 0fFF800000;
$L__BB275_6:
	cvt.u64.u32 	%rd45, %r31;
	setp.le.s64 	%p4, %rd34, %rd45;
	mov.f32 	%f525, 0fFF800000;
	@%p4 bra 	$L__BB275_8;
	ld.global.u16 	%rs2, [%rd26+64];
	// begin inline asm
	{  cvt.f32.f16 %f525, %rs2;}

	// end inline asm
	max.f32 	%f526, %f526, %f525;
$L__BB275_8:
	setp.le.s64 	%p5, %rd34, %rd2;
	mov.f32 	%f527, 0fFF800000;
	@%p5 bra 	$L__BB275_10;
	ld.global.u16 	%rs3, [%rd26+128];
	// begin inline asm
	{  cvt.f32.f16 %f527, %rs3;}

	// end inline asm
	max.f32 	%f526, %f526, %f527;
$L__BB275_10:
	setp.le.s64 	%p6, %rd34, %rd3;
	mov.f32 	%f529, 0fFF800000;
	@%p6 bra 	$L__BB275_12;
	ld.global.u16 	%rs4, [%rd26+192];
	// begin inline asm
	{  cvt.f32.f16 %f529, %rs4;}

	// end inline asm
	max.f32 	%f526, %f526, %f529;
$L__BB275_12:
	setp.le.s64 	%p7, %rd34, %rd4;
	mov.f32 	%f531, 0fFF800000;
	@%p7 bra 	$L__BB275_14;
	ld.global.u16 	%rs5, [%rd26+256];
	// begin inline asm
	{  cvt.f32.f16 %f531, %rs5;}

	// end inline asm
	max.f32 	%f526, %f526, %f531;
$L__BB275_14:
	setp.le.s64 	%p8, %rd34, %rd5;
	mov.f32 	%f533, 0fFF800000;
	@%p8 bra 	$L__BB275_16;
	ld.global.u16 	%rs6, [%rd26+320];
	// begin inline asm
	{  cvt.f32.f16 %f533, %rs6;}

	// end inline asm
	max.f32 	%f526, %f526, %f533;
$L__BB275_16:
	setp.le.s64 	%p9, %rd34, %rd6;
	mov.f32 	%f535, 0fFF800000;
	@%p9 bra 	$L__BB275_18;
	ld.global.u16 	%rs7, [%rd26+384];
	// begin inline asm
	{  cvt.f32.f16 %f535, %rs7;}

	// end inline asm
	max.f32 	%f526, %f526, %f535;
$L__BB275_18:
	setp.le.s64 	%p10, %rd34, %rd7;
	mov.f32 	%f537, 0fFF800000;
	@%p10 bra 	$L__BB275_20;
	ld.global.u16 	%rs8, [%rd26+448];
	// begin inline asm
	{  cvt.f32.f16 %f537, %rs8;}

	// end inline asm
	max.f32 	%f526, %f526, %f537;
$L__BB275_20:
	setp.le.s64 	%p11, %rd34, %rd8;
	mov.f32 	%f539, 0fFF800000;
	@%p11 bra 	$L__BB275_22;
	ld.global.u16 	%rs9, [%rd26+512];
	// begin inline asm
	{  cvt.f32.f16 %f539, %rs9;}

	// end inline asm
	max.f32 	%f526, %f526, %f539;
$L__BB275_22:
	setp.le.s64 	%p12, %rd34, %rd9;
	mov.f32 	%f541, 0fFF800000;
	@%p12 bra 	$L__BB275_24;
	ld.global.u16 	%rs10, [%rd26+576];
	// begin inline asm
	{  cvt.f32.f16 %f541, %rs10;}

	// end inline asm
	max.f32 	%f526, %f526, %f541;
$L__BB275_24:
	setp.le.s64 	%p13, %rd34, %rd10;
	mov.f32 	%f543, 0fFF800000;
	@%p13 bra 	$L__BB275_26;
	ld.global.u16 	%rs11, [%rd26+640];
	// begin inline asm
	{  cvt.f32.f16 %f543, %rs11;}

	// end inline asm
	max.f32 	%f526, %f526, %f543;
$L__BB275_26:
	setp.le.s64 	%p14, %rd34, %rd11;
	mov.f32 	%f545, 0fFF800000;
	@%p14 bra 	$L__BB275_28;
	ld.global.u16 	%rs12, [%rd26+704];
	// begin inline asm
	{  cvt.f32.f16 %f545, %rs12;}

	// end inline asm
	max.f32 	%f526, %f526, %f545;
$L__BB275_28:
	setp.le.s64 	%p15, %rd34, %rd12;
	mov.f32 	%f547, 0fFF800000;
	@%p15 bra 	$L__BB275_30;
	ld.global.u16 	%rs13, [%rd26+768];
	// begin inline asm
	{  cvt.f32.f16 %f547, %rs13;}

	// end inline asm
	max.f32 	%f526, %f526, %f547;
$L__BB275_30:
	setp.le.s64 	%p16, %rd34, %rd13;
	mov.f32 	%f549, 0fFF800000;
	@%p16 bra 	$L__BB275_32;
	ld.global.u16 	%rs14, [%rd26+832];
	// begin inline asm
	{  cvt.f32.f16 %f549, %rs14;}

	// end inline asm
	max.f32 	%f526, %f526, %f549;
$L__BB275_32:
	setp.le.s64 	%p17, %rd34, %rd14;
	mov.f32 	%f551, 0fFF800000;
	@%p17 bra 	$L__BB275_34;
	ld.global.u16 	%rs15, [%rd26+896];
	// begin inline asm
	{  cvt.f32.f16 %f551, %rs15;}

	// end inline asm
	max.f32 	%f526, %f526, %f551;
$L__BB275_34:
	setp.le.s64 	%p18, %rd34, %rd15;
	mov.f32 	%f553, 0fFF800000;
	@%p18 bra 	$L__BB275_36;
	ld.global.u16 	%rs16, [%rd26+960];
	// begin inline asm
	{  cvt.f32.f16 %f553, %rs16;}

	// end inline asm
	max.f32 	%f526, %f526, %f553;
$L__BB275_36:
	setp.le.s64 	%p19, %rd34, %rd16;
	mov.f32 	%f555, 0fFF800000;
	@%p19 bra 	$L__BB275_38;
	ld.global.u16 	%rs17, [%rd26+1024];
	// begin inline asm
	{  cvt.f32.f16 %f555, %rs17;}

	// end inline asm
	max.f32 	%f526, %f526, %f555;
$L__BB275_38:
	setp.le.s64 	%p20, %rd34, %rd17;
	mov.f32 	%f557, 0fFF800000;
	@%p20 bra 	$L__BB275_40;
	ld.global.u16 	%rs18, [%rd26+1088];
	// begin inline asm
	{  cvt.f32.f16 %f557, %rs18;}

	// end inline asm
	max.f32 	%f526, %f526, %f557;
$L__BB275_40:
	setp.le.s64 	%p21, %rd34, %rd18;
	mov.f32 	%f559, 0fFF800000;
	@%p21 bra 	$L__BB275_42;
	ld.global.u16 	%rs19, [%rd26+1152];
	// begin inline asm
	{  cvt.f32.f16 %f559, %rs19;}

	// end inline asm
	max.f32 	%f526, %f526, %f559;
$L__BB275_42:
	setp.le.s64 	%p22, %rd34, %rd19;
	mov.f32 	%f561, 0fFF800000;
	@%p22 bra 	$L__BB275_44;
	ld.global.u16 	%rs20, [%rd26+1216];
	// begin inline asm
	{  cvt.f32.f16 %f561, %rs20;}

	// end inline asm
	max.f32 	%f526, %f526, %f561;
$L__BB275_44:
	setp.le.s64 	%p23, %rd34, %rd20;
	mov.f32 	%f563, 0fFF800000;
	@%p23 bra 	$L__BB275_46;
	ld.global.u16 	%rs21, [%rd26+1280];
	// begin inline asm
	{  cvt.f32.f16 %f563, %rs21;}

	// end inline asm
	max.f32 	%f526, %f526, %f563;
$L__BB275_46:
	setp.le.s64 	%p24, %rd34, %rd21;
	mov.f32 	%f565, 0fFF800000;
	@%p24 bra 	$L__BB275_48;
	ld.global.u16 	%rs22, [%rd26+1344];
	// begin inline asm
	{  cvt.f32.f16 %f565, %rs22;}

	// end inline asm
	max.f32 	%f526, %f526, %f565;
$L__BB275_48:
	setp.le.s64 	%p25, %rd34, %rd22;
	mov.f32 	%f567, 0fFF800000;
	@%p25 bra 	$L__BB275_50;
	ld.global.u16 	%rs23, [%rd26+1408];
	// begin inline asm
	{  cvt.f32.f16 %f567, %rs23;}

	// end inline asm
	max.f32 	%f526, %f526, %f567;
$L__BB275_50:
	setp.le.s64 	%p26, %rd34, %rd23;
	mov.f32 	%f569, 0fFF800000;
	@%p26 bra 	$L__BB275_52;
	ld.global.u16 	%rs24, [%rd26+1472];
	// begin inline asm
	{  cvt.f32.f16 %f569, %rs24;}

	// end inline asm
	max.f32 	%f526, %f526, %f569;
$L__BB275_52:
	setp.le.s64 	%p27, %rd34, %rd24;
	mov.f32 	%f571, 0fFF800000;
	@%p27 bra 	$L__BB275_54;
	ld.global.u16 	%rs25, [%rd26+1536];
	// begin inline asm
	{  cvt.f32.f16 %f571, %rs25;}

	// end inline asm
	max.f32 	%f526, %f526, %f571;
$L__BB275_54:
	cvt.u64.u32 	%rd46, %r5;
	setp.le.s64 	%p28, %rd34, %rd46;
	mov.b32 	%r33, %f526;
	shfl.sync.bfly.b32	%r34|%p29, %r33, 16, 31, -1;
	mov.b32 	%f176, %r34;
	max.f32 	%f177, %f526, %f176;
	mov.b32 	%r35, %f177;
	shfl.sync.bfly.b32	%r36|%p30, %r35, 8, 31, -1;
	mov.b32 	%f178, %r36;
	max.f32 	%f179, %f177, %f178;
	mov.b32 	%r37, %f179;
	shfl.sync.bfly.b32	%r38|%p31, %r37, 4, 31, -1;
	mov.b32 	%f180, %r38;
	max.f32 	%f181, %f179, %f180;
	mov.b32 	%r39, %f181;
	shfl.sync.bfly.b32	%r40|%p32, %r39, 2, 31, -1;
	mov.b32 	%f182, %r40;
	max.f32 	%f183, %f181, %f182;
	mov.b32 	%r41, %f183;
	shfl.sync.bfly.b32	%r42|%p33, %r41, 1, 31, -1;
	mov.b32 	%f184, %r42;
	max.f32 	%f185, %f183, %f184;
	sub.f32 	%f186, %f523, %f185;
	fma.rn.f32 	%f187, %f186, 0f3BBB989D, 0f3F000000;
	cvt.sat.f32.f32 	%f188, %f187;
	mov.f32 	%f189, 0f4B400001;
	mov.f32 	%f190, 0f437C0000;
	fma.rm.f32 	%f191, %f188, %f190, %f189;
	add.f32 	%f192, %f191, 0fCB40007F;
	neg.f32 	%f193, %f192;
	fma.rn.f32 	%f194, %f186, 0f3FB8AA3B, %f193;
	fma.rn.f32 	%f195, %f186, 0f32A57060, %f194;
	mov.b32 	%r43, %f191;
	shl.b32 	%r44, %r43, 23;
	mov.b32 	%f196, %r44;
	ex2.approx.ftz.f32 	%f197, %f195;
	mul.f32 	%f198, %f197, %f196;
	add.f32 	%f199, %f198, 0f00000000;
	sub.f32 	%f200, %f525, %f185;
	fma.rn.f32 	%f201, %f200, 0f3BBB989D, 0f3F000000;
	cvt.sat.f32.f32 	%f202, %f201;
	fma.rm.f32 	%f203, %f202, %f190, %f189;
	add.f32 	%f204, %f203, 0fCB40007F;
	neg.f32 	%f205, %f204;
	fma.rn.f32 	%f206, %f200, 0f3FB8AA3B, %f205;
	fma.rn.f32 	%f207, %f200, 0f32A57060, %f206;
	mov.b32 	%r45, %f203;
	shl.b32 	%r46, %r45, 23;
	mov.b32 	%f208, %r46;
	ex2.approx.ftz.f32 	%f209, %f207;
	mul.f32 	%f210, %f209, %f208;
	add.f32 	%f211, %f199, %f210;
	sub.f32 	%f212, %f527, %f185;
	fma.rn.f32 	%f213, %f212, 0f3BBB989D, 0f3F000000;
	cvt.sat.f32.f32 	%f214, %f213;
	fma.rm.f32 	%f215, %f214, %f190, %f189;
	add.f32 	%f216, %f215, 0fCB40007F;
	neg.f32 	%f217, %f216;
	fma.rn.f32 	%f218, %f212, 0f3FB8AA3B, %f217;
	fma.rn.f32 	%f219, %f212, 0f32A57060, %f218;
	mov.b32 	%r47, %f215;
	shl.b32 	%r48, %r47, 23;
	mov.b32 	%f220, %r48;
	ex2.approx.ftz.f32 	%f221, %f219;
	mul.f32 	%f222, %f221, %f220;
	add.f32 	%f223, %f211, %f222;
	sub.f32 	%f224, %f529, %f185;
	fma.rn.f32 	%f225, %f224, 0f3BBB989D, 0f3F000000;
	cvt.sat.f32.f32 	%f226, %f225;
	fma.rm.f32 	%f227, %f226, %f190, %f189;
	add.f32 	%f228, %f227, 0fCB40007F;
	neg.f32 	%f229, %f228;
	fma.rn.f32 	%f230, %f224, 0f3FB8AA3B, %f229;
	fma.rn.f32 	%f231, %f224, 0f32A57060, %f230;
	mov.b32 	%r49, %f227;
	shl.b32 	%r50, %r49, 23;
	mov.b32 	%f232, %r50;
	ex2.approx.ftz.f32 	%f233, %f231;
	mul.f32 	%f234, %f233, %f232;
	add.f32 	%f235, %f223, %f234;
	sub.f32 	%f236, %f531, %f185;
	fma.rn.f32 	%f237, %f236, 0f3BBB989D, 0f3F000000;
	cvt.sat.f32.f32 	%f238, %f237;
	fma.rm.f32 	%f239, %f238, %f190, %f189;
	add.f32 	%f240, %f239, 0fCB40007F;
	neg.f32 	%f241, %f240;
	fma.rn.f32 	%f242, %f236, 0f3FB8AA3B, %f241;
	fma.rn.f32 	%f243, %f236, 0f32A57060, %f242;
	mov.b32 	%r51, %f239;
	shl.b32 	%r52, %r51, 23;
	mov.b32 	%f244, %r52;
	ex2.approx.ftz.f32 	%f245, %f243;
	mul.f32 	%f246, %f245, %f244;
	add.f32 	%f247, %f235, %f246;
	sub.f32 	%f248, %f533, %f185;
	fma.rn.f32 	%f249, %f248, 0f3BBB989D, 0f3F000000;
	cvt.sat.f32.f32 	%f250, %f249;
	fma.rm.f32 	%f251, %f250, %f190, %f189;
	add.f32 	%f252, %f251, 0fCB40007F;
	neg.f32 	%f253, %f252;
	fma.rn.f32 	%f254, %f248, 0f3FB8AA3B, %f253;
	fma.rn.f32 	%f255, %f248, 0f32A57060, %f254;
	mov.b32 	%r53, %f251;
	shl.b32 	%r54, %r53, 23;
	mov.b32 	%f256, %r54;
	ex2.approx.ftz.f32 	%f257, %f255;
	mul.f32 	%f258, %f257, %f256;
	add.f32 	%f259, %f247, %f258;
	sub.f32 	%f260, %f535, %f185;
	fma.rn.f32 	%f261, %f260, 0f3BBB989D, 0f3F000000;
	cvt.sat.f32.f32 	%f262, %f261;
	fma.rm.f32 	%f263, %f262, %f190, %f189;
	add.f32 	%f264, %f263, 0fCB40007F;
	neg.f32 	%f265, %f264;
	fma.rn.f32 	%f266, %f260, 0f3FB8AA3B, %f265;
	fma.rn.f32 	%f267, %f260, 0f32A57060, %f266;
	mov.b32 	%r55, %f263;
	shl.b32 	%r56, %r55, 23;
	mov.b32 	%f268, %r56;
	ex2.approx.ftz.f32 	%f269, %f267;
	mul.f32 	%f270, %f269, %f268;
	add.f32 	%f271, %f259, %f270;
	sub.f32 	%f272, %f537, %f185;
	fma.rn.f32 	%f273, %f272, 0f3BBB989D, 0f3F000000;
	cvt.sat.f32.f32 	%f274, %f273;
	fma.rm.f32 	%f275, %f274, %f190, %f189;
	add.f32 	%f276, %f275, 0fCB40007F;
	neg.f32 	%f277, %f276;
	fma.rn.f32 	%f278, %f272, 0f3FB8AA3B, %f277;
	fma.rn.f32 	%f279, %f272, 0f32A57060, %f278;
	mov.b32 	%r57, %f275;
	shl.b32 	%r58, %r57, 23;
	mov.b32 	%f280, %r58;
	ex2.approx.ftz.f32 	%f281, %f279;
	mul.f32 	%f282, %f281, %f280;
	add.f32 	%f283, %f271, %f282;
	sub.f32 	%f284, %f539, %f185;
	fma.rn.f32 	%f285, %f284, 0f3BBB989D, 0f3F000000;
	cvt.sat.f32.f32 	%f286, %f285;
	fma.rm.f32 	%f287, %f286, %f190, %f189;
	add.f32 	%f288, %f287, 0fCB40007F;
	neg.f32 	%f289, %f288;
	fma.rn.f32 	%f290, %f284, 0f3FB8AA3B, %f289;
	fma.rn.f32 	%f291, %f284, 0f32A57060, %f290;
	mov.b32 	%r59, %f287;
	shl.b32 	%r60, %r59, 23;
	mov.b32 	%f292, %r60;
	ex2.approx.ftz.f32 	%f293, %f291;
	mul.f32 	%f294, %f293, %f292;
	add.f32 	%f295, %f283, %f294;
	sub.f32 	%f296, %f541, %f185;
	fma.rn.f32 	%f297, %f296, 0f3BBB989D, 0f3F000000;
	cvt.sat.f32.f32 	%f298, %f297;
	fma.rm.f32 	%f299, %f298, %f190, %f189;
	add.f32 	%f300, %f299, 0fCB40007F;
	neg.f32 	%f301, %f300;
	fma.rn.f32 	%f302, %f296, 0f3FB8AA3B, %f301;
	fma.rn.f32 	%f303, %f296, 0f32A57060, %f302;
	mov.b32 	%r61, %f299;
	shl.b32 	%r62, %r61, 23;
	mov.b32 	%f304, %r62;
	ex2.approx.ftz.f32 	%f305, %f303;
	mul.f32 	%f306, %f305, %f304;
	add.f32 	%f307, %f295, %f306;
	sub.f32 	%f308, %f543, %f185;
	fma.rn.f32 	%f309, %f308, 0f3BBB989D, 0f3F000000;
	cvt.sat.f32.f32 	%f310, %f309;
	fma.rm.f32 	%f311, %f310, %f190, %f189;
	add.f32 	%f312, %f311, 0fCB40007F;
	neg.f32 	%f313, %f312;
	fma.rn.f32 	%f314, %f308, 0f3FB8AA3B, %f313;
	fma.rn.f32 	%f315, %f308, 0f32A57060, %f314;
	mov.b32 	%r63, %f311;
	shl.b32 	%r64, %r63, 23;
	mov.b32 	%f316, %r64;
	ex2.approx.ftz.f32 	%f317, %f315;
	mul.f32 	%f318, %f317, %f316;
	add.f32 	%f319, %f307, %f318;
	sub.f32 	%f320, %f545, %f185;
	fma.rn.f32 	%f321, %f320, 0f3BBB989D, 0f3F000000;
	cvt.sat.f32.f32 	%f322, %f321;
	fma.rm.f32 	%f323, %f322, %f190, %f189;
	add.f32 	%f324, %f323, 0fCB40007F;
	neg.f32 	%f325, %f324;
	fma.rn.f32 	%f326, %f320, 0f3FB8AA3B, %f325;
	fma.rn.f32 	%f327, %f320, 0f32A57060, %f326;
	mov.b32 	%r65, %f323;
	shl.b32 	%r66, %r65, 23;
	mov.b32 	%f328, %r66;
	ex2.approx.ftz.f32 	%f329, %f327;
	mul.f32 	%f330, %f329, %f328;
	add.f32 	%f331, %f319, %f330;
	sub.f32 	%f332, %f547, %f185;
	fma.rn.f32 	%f333, %f332, 0f3BBB989D, 0f3F000000;
	cvt.sat.f32.f32 	%f334, %f333;
	fma.rm.f32 	%f335, %f334, %f190, %f189;
	add.f32 	%f336, %f335, 0fCB40007F;
	neg.f32 	%f337, %f336;
	fma.rn.f32 	%f338, %f332, 0f3FB8AA3B, %f337;
	fma.rn.f32 	%f339, %f332, 0f32A57060, %f338;
	mov.b32 	%r67, %f335;
	shl.b32 	%r68, %r67, 23;
	mov.b32 	%f340, %r68;
	ex2.approx.ftz.f32 	%f341, %f339;
	mul.f32 	%f342, %f341, %f340;
	add.f32 	%f343, %f331, %f342;
	sub.f32 	%f344, %f549, %f185;
	fma.rn.f32 	%f345, %f344, 0f3BBB989D, 0f3F000000;
	cvt.sat.f32.f32 	%f346, %f345;
	fma.rm.f32 	%f347, %f346, %f190, %f189;
	add.f32 	%f348, %f347, 0fCB40007F;
	neg.f32 	%f349, %f348;
	fma.rn.f32 	%f350, %f344, 0f3FB8AA3B, %f349;
	fma.rn.f32 	%f351, %f344, 0f32A57060, %f350;
	mov.b32 	%r69, %f347;
	shl.b32 	%r70, %r69, 23;
	mov.b32 	%f352, %r70;
	ex2.approx.ftz.f32 	%f353, %f351;
	mul.f32 	%f354, %f353, %f352;
	add.f32 	%f355, %f343, %f354;
	sub.f32 	%f356, %f551, %f185;
	fma.rn.f32 	%f357, %f356, 0f3BBB989D, 0f3F000000;
	cvt.sat.f32.f32 	%f358, %f357;
	fma.rm.f32 	%f359, %f358, %f190, %f189;
	add.f32 	%f360, %f359, 0fCB40007F;
	neg.f32 	%f361, %f360;
	fma.rn.f32 	%f362, %f356, 0f3FB8AA3B, %f361;
	fma.rn.f32 	%f363, %f356, 0f32A57060, %f362;
	mov.b32 	%r71, %f359;
	shl.b32 	%r72, %r71, 23;
	mov.b32 	%f364, %r72;
	ex2.approx.ftz.f32 	%f365, %f363;
	mul.f32 	%f366, %f365, %f364;
	add.f32 	%f367, %f355, %f366;
	sub.f32 	%f368, %f553, %f185;
	fma.rn.f32 	%f369, %f368, 0f3BBB989D, 0f3F000000;
	cvt.sat.f32.f32 	%f370, %f369;
	fma.rm.f32 	%f371, %f370, %f190, %f189;
	add.f32 	%f372, %f371, 0fCB40007F;
	neg.f32 	%f373, %f372;
	fma.rn.f32 	%f374, %f368, 0f3FB8AA3B, %f373;
	fma.rn.f32 	%f375, %f368, 0f32A57060, %f374;
	mov.b32 	%r73, %f371;
	shl.b32 	%r74, %r73, 23;
	mov.b32 	%f376, %r74;
	ex2.approx.ftz.f32 	%f377, %f375;
	mul.f32 	%f378, %f377, %f376;
	add.f32 	%f379, %f367, %f378;
	sub.f32 	%f380, %f555, %f185;
	fma.rn.f32 	%f381, %f380, 0f3BBB989D, 0f3F000000;
	cvt.sat.f32.f32 	%f382, %f381;
	fma.rm.f32 	%f383, %f382, %f190, %f189;
	add.f32 	%f384, %f383, 0fCB40007F;
	neg.f32 	%f385, %f384;
	fma.rn.f32 	%f386, %f380, 0f3FB8AA3B, %f385;
	fma.rn.f32 	%f387, %f380, 0f32A57060, %f386;
	mov.b32 	%r75, %f383;
	shl.b32 	%r76, %r75, 23;
	mov.b32 	%f388, %r76;
	ex2.approx.ftz.f32 	%f389, %f387;
	mul.f32 	%f390, %f389, %f388;
	add.f32 	%f391, %f379, %f390;
	sub.f32 	%f392, %f557, %f185;
	fma.rn.f32 	%f393, %f392, 0f3BBB989D, 0f3F000000;
	cvt.sat.f32.f32 	%f394, %f393;
	fma.rm.f32 	%f395, %f394, %f190, %f189;
	add.f32 	%f396, %f395, 0fCB40007F;
	neg.f32 	%f397, %f396;
	fma.rn.f32 	%f398, %f392, 0f3FB8AA3B, %f397;
	fma.rn.f32 	%f399, %f392, 0f32A57060, %f398;
	mov.b32 	%r77, %f395;
	shl.b32 	%r78, %r77, 23;
	mov.b32 	%f400, %r78;
	ex2.approx.ftz.f32 	%f401, %f399;
	mul.f32 	%f402, %f401, %f400;
	add.f32 	%f403, %f391, %f402;
	sub.f32 	%f404, %f559, %f185;
	fma.rn.f32 	%f405, %f404, 0f3BBB989D, 0f3F000000;
	cvt.sat.f32.f32 	%f406, %f405;
	fma.rm.f32 	%f407, %f406, %f190, %f189;
	add.f32 	%f408, %f407, 0fCB40007F;
	neg.f32 	%f409, %f408;
	fma.rn.f32 	%f410, %f404, 0f3FB8AA3B, %f409;
	fma.rn.f32 	%f411, %f404, 0f32A57060, %f410;
	mov.b32 	%r79, %f407;
	shl.b32 	%r80, %r79, 23;
	mov.b32 	%f412, %r80;
	ex2.approx.ftz.f32 	%f413, %f411;
	mul.f32 	%f414, %f413, %f412;
	add.f32 	%f415, %f403, %f414;
	sub.f32 	%f416, %f561, %f185;
	fma.rn.f32 	%f417, %f416, 0f3BBB989D, 0f3F000000;
	cvt.sat.f32.f32 	%f418, %f417;
	fma.rm.f32 	%f419, %f418, %f190, %f189;
	add.f32 	%f420, %f419, 0fCB40007F;
	neg.f32 	%f421, %f420;
	fma.rn.f32 	%f422, %f416, 0f3FB8AA3B, %f421;
	fma.rn.f32 	%f423, %f416, 0f32A57060, %f422;
	mov.b32 	%r81, %f419;
	shl.b32 	%r82, %r81, 23;
	mov.b32 	%f424, %r82;
	ex2.approx.ftz.f32 	%f425, %f423;
	mul.f32 	%f426, %f425, %f424;
	add.f32 	%f427, %f415, %f426;
	sub.f32 	%f428, %f563, %f185;
	fma.rn.f32 	%f429, %f428, 0f3BBB989D, 0f3F000000;
	cvt.sat.f32.f32 	%f430, %f429;
	fma.rm.f32 	%f431, %f430, %f190, %f189;
	add.f32 	%f432, %f431, 0fCB40007F;
	neg.f32 	%f433, %f432;
	fma.rn.f32 	%f434, %f428, 0f3FB8AA3B, %f433;
	fma.rn.f32 	%f435, %f428, 0f32A57060, %f434;
	mov.b32 	%r83, %f431;
	shl.b32 	%r84, %r83, 23;
	mov.b32 	%f436, %r84;
	ex2.approx.ftz.f32 	%f437, %f435;
	mul.f32 	%f438, %f437, %f436;
	add.f32 	%f439, %f427, %f438;
	sub.f32 	%f440, %f565, %f185;
	fma.rn.f32 	%f441, %f440, 0f3BBB989D, 0f3F000000;
	cvt.sat.f32.f32 	%f442, %f441;
	fma.rm.f32 	%f443, %f442, %f190, %f189;
	add.f32 	%f444, %f443, 0fCB40007F;
	neg.f32 	%f445, %f444;
	fma.rn.f32 	%f446, %f440, 0f3FB8AA3B, %f445;
	fma.rn.f32 	%f447, %f440, 0f32A57060, %f446;
	mov.b32 	%r85, %f443;
	shl.b32 	%r86, %r85, 23;
	mov.b32 	%f448, %r86;
	ex2.approx.ftz.f32 	%f449, %f447;
	mul.f32 	%f450, %f449, %f448;
	add.f32 	%f451, %f439, %f450;
	sub.f32 	%f452, %f567, %f185;
	fma.rn.f32 	%f453, %f452, 0f3BBB989D, 0f3F000000;
	cvt.sat.f32.f32 	%f454, %f453;
	fma.rm.f32 	%f455, %f454, %f190, %f189;
	add.f32 	%f456, %f455, 0fCB40007F;
	neg.f32 	%f457, %f456;
	fma.rn.f32 	%f458, %f452, 0f3FB8AA3B, %f457;
	fma.rn.f32 	%f459, %f452, 0f32A57060, %f458;
	mov.b32 	%r87, %f455;
	shl.b32 	%r88, %r87, 23;
	mov.b32 	%f460, %r88;
	ex2.approx.ftz.f32 	%f461, %f459;
	mul.f32 	%f462, %f461, %f460;
	add.f32 	%f463, %f451, %f462;
	sub.f32 	%f464, %f569, %f185;
	fma.rn.f32 	%f465, %f464, 0f3BBB989D, 0f3F000000;
	cvt.sat.f32.f32 	%f466, %f465;
	fma.rm.f32 	%f467, %f466, %f190, %f189;
	add.f32 	%f468, %f467, 0fCB40007F;
	neg.f32 	%f469, %f468;
	fma.rn.f32 	%f470, %f464, 0f3FB8AA3B, %f469;
	fma.rn.f32 	%f471, %f464, 0f32A57060, %f470;
	mov.b32 	%r89, %f467;
	shl.b32 	%r90, %r89, 23;
	mov.b32 	%f472, %r90;
	ex2.approx.ftz.f32 	%f473, %f471;
	mul.f32 	%f474, %f473, %f472;
	add.f32 	%f475, %f463, %f474;
	sub.f32 	%f476, %f571, %f185;
	fma.rn.f32 	%f477, %f476, 0f3BBB989D, 0f3F000000;
	cvt.sat.f32.f32 	%f478, %f477;
	fma.rm.f32 	%f479, %f478, %f190, %f189;
	add.f32 	%f480, %f479, 0fCB40007F;
	neg.f32 	%f481, %f480;
	fma.rn.f32 	%f482, %f476, 0f3FB8AA3B, %f481;
	fma.rn.f32 	%f483, %f476, 0f32A57060, %f482;
	mov.b32 	%r91, %f479;
	shl.b32 	%r92, %r91, 23;
	mov.b32 	%f484, %r92;
	ex2.approx.ftz.f32 	%f485, %f483;
	mul.f32 	%f486, %f485, %f484;
	add.f32 	%f487, %f475, %f486;
	mov.b32 	%r93, %f487;
	shfl.sync.bfly.b32	%r94|%p34, %r93, 16, 31, -1;
	mov.b32 	%f488, %r94;
	add.f32 	%f489, %f487, %f488;
	mov.b32 	%r95, %f489;
	shfl.sync.bfly.b32	%r96|%p35, %r95, 8, 31, -1;
	mov.b32 	%f490, %r96;
	add.f32 	%f491, %f489, %f490;
	mov.b32 	%r97, %f491;
	shfl.sync.bfly.b32	%r98|%p36, %r97, 4, 31, -1;
	mov.b32 	%f492, %r98;
	add.f32 	%f493, %f491, %f492;
	mov.b32 	%r99, %f493;
	shfl.sync.bfly.b32	%r100|%p37, %r99, 2, 31, -1;
	mov.b32 	%f494, %r100;
	add.f32 	%f495, %f493, %f494;
	mov.b32 	%r101, %f495;
	shfl.sync.bfly.b32	%r102|%p38, %r101, 1, 31, -1;
	mov.b32 	%f496, %r102;
	add.f32 	%f497, %f495, %f496;
	div.rn.f32 	%f101, %f198, %f497;
	div.rn.f32 	%f102, %f210, %f497;
	div.rn.f32 	%f103, %f222, %f497;
	div.rn.f32 	%f104, %f234, %f497;
	div.rn.f32 	%f105, %f246, %f497;
	div.rn.f32 	%f106, %f258, %f497;
	div.rn.f32 	%f107, %f270, %f497;
	div.rn.f32 	%f108, %f282, %f497;
	div.rn.f32 	%f109, %f294, %f497;
	div.rn.f32 	%f110, %f306, %f497;
	div.rn.f32 	%f111, %f318, %f497;
	div.rn.f32 	%f112, %f330, %f497;
	div.rn.f32 	%f113, %f342, %f497;
	div.rn.f32 	%f114, %f354, %f497;
	div.rn.f32 	%f115, %f366, %f497;
	div.rn.f32 	%f116, %f378, %f497;
	div.rn.f32 	%f117, %f390, %f497;
	div.rn.f32 	%f118, %f402, %f497;
	div.rn.f32 	%f119, %f414, %f497;
	div.rn.f32 	%f120, %f426, %f497;
	div.rn.f32 	%f121, %f438, %f497;
	div.rn.f32 	%f122, %f450, %f497;
	div.rn.f32 	%f123, %f462, %f497;
	div.rn.f32 	%f124, %f474, %f497;
	div.rn.f32 	%f125, %f486, %f497;
	mad.lo.s64 	%rd47, %rd54, %rd32, %rd46;
	cvta.to.global.u64 	%rd48, %rd31;
	shl.b64 	%rd49, %rd47, 1;
	add.s64 	%rd27, %rd48, %rd49;
	@%p28 bra 	$L__BB275_56;
	// begin inline asm
	{  cvt.rn.f16.f32 %rs26, %f101;}

	// end inline asm
	st.global.u16 	[%rd27], %rs26;
$L__BB275_56:
	cvt.u64.u32 	%rd50, %r31;
	setp.le.s64 	%p39, %rd34, %rd50;
	@%p39 bra 	$L__BB275_58;
	// begin inline asm
	{  cvt.rn.f16.f32 %rs27, %f102;}

	// end inline asm
	st.global.u16 	[%rd27+64], %rs27;
$L__BB275_58:
	setp.le.s64 	%p40, %rd34, %rd2;
	@%p40 bra 	$L__BB275_60;
	// begin inline asm
	{  cvt.rn.f16.f32 %rs28, %f103;}

	// end inline asm
	st.global.u16 	[%rd27+128], %rs28;
$L__BB275_60:
	setp.le.s64 	%p41, %rd34, %rd3;
	@%p41 bra 	$L__BB275_62;
	// begin inline asm
	{  cvt.rn.f16.f32 %rs29, %f104;}

	// end inline asm
	st.global.u16 	[%rd27+192], %rs29;
$L__BB275_62:
	setp.le.s64 	%p42, %rd34, %rd4;
	@%p42 bra 	$L__BB275_64;
	// begin inline asm
	{  cvt.rn.f16.f32 %rs30, %f105;}

	// end inline asm
	st.global.u16 	[%rd27+256], %rs30;
$L__BB275_64:
	setp.le.s64 	%p43, %rd34, %rd5;
	@%p43 bra 	$L__BB275_66;
	// begin inline asm
	{  cvt.rn.f16.f32 %rs31, %f106;}

	// end inline asm
	st.global.u16 	[%rd27+320], %rs31;
$L__BB275_66:
	setp.le.s64 	%p44, %rd34, %rd6;
	@%p44 bra 	$L__BB275_68;
	// begin inline asm
	{  cvt.rn.f16.f32 %rs32, %f107;}

	// end inline asm
	st.global.u16 	[%rd27+384], %rs32;
$L__BB275_68:
	setp.le.s64 	%p45, %rd34, %rd7;
	@%p45 bra 	$L__BB275_70;
	// begin inline asm
	{  cvt.rn.f16.f32 %rs33, %f108;}

	// end inline asm
	st.global.u16 	[%rd27+448], %rs33;
$L__BB275_70:
	setp.le.s64 	%p46, %rd34, %rd8;
	@%p46 bra 	$L__BB275_72;
	// begin inline asm
	{  cvt.rn.f16.f32 %rs34, %f109;}

	// end inline asm
	st.global.u16 	[%rd27+512], %rs34;
$L__BB275_72:
	setp.le.s64 	%p47, %rd34, %rd9;
	@%p47 bra 	$L__BB275_74;
	// begin inline asm
	{  cvt.rn.f16.f32 %rs35, %f110;}

	// end inline asm
	st.global.u16 	[%rd27+576], %rs35;
$L__BB275_74:
	setp.le.s64 	%p48, %rd34, %rd10;
	@%p48 bra 	$L__BB275_76;
	// begin inline asm
	{  cvt.rn.f16.f32 %rs36, %f111;}

	// end inline asm
	st.global.u16 	[%rd27+640], %rs36;
$L__BB275_76:
	setp.le.s64 	%p49, %rd34, %rd11;
	@%p49 bra 	$L__BB275_78;
	// begin inline asm
	{  cvt.rn.f16.f32 %rs37, %f112;}

	// end inline asm
	st.global.u16 	[%rd27+704], %rs37;
$L__BB275_78:
	setp.le.s64 	%p50, %rd34, %rd12;
	@%p50 bra 	$L__BB275_80;
	// begin inline asm
	{  cvt.rn.f16.f32 %rs38, %f113;}

	// end inline asm
	st.global.u16 	[%rd27+768], %rs38;
$L__BB275_80:
	setp.le.s64 	%p51, %rd34, %rd13;
	@%p51 bra 	$L__BB275_82;
	// begin inline asm
	{  cvt.rn.f16.f32 %rs39, %f114;}

	// end inline asm
	st.global.u16 	[%rd27+832], %rs39;
$L__BB275_82:
	setp.le.s64 	%p52, %rd34, %rd14;
	@%p52 bra 	$L__BB275_84;
	// begin inline asm
	{  cvt.rn.f16.f32 %rs40, %f115;}

	// end inline asm
	st.global.u16 	[%rd27+896], %rs40;
$L__BB275_84:
	setp.le.s64 	%p53, %rd34, %rd15;
	@%p53 bra 	$L__BB275_86;
	// begin inline asm
	{  cvt.rn.f16.f32 %rs41, %f116;}

	// end inline asm
	st.global.u16 	[%rd27+960], %rs41;
$L__BB275_86:
	setp.le.s64 	%p54, %rd34, %rd16;
	@%p54 bra 	$L__BB275_88;
	// begin inline asm
	{  cvt.rn.f16.f32 %rs42, %f117;}

	// end inline asm
	st.global.u16 	[%rd27+1024], %rs42;
$L__BB275_88:
	setp.le.s64 	%p55, %rd34, %rd17;
	@%p55 bra 	$L__BB275_90;
	// begin inline asm
	{  cvt.rn.f16.f32 %rs43, %f118;}

	// end inline asm
	st.global.u16 	[%rd27+1088], %rs43;
$L__BB275_90:
	setp.le.s64 	%p56, %rd34, %rd18;
	@%p56 bra 	$L__BB275_92;
	// begin inline asm
	{  cvt.rn.f16.f32 %rs44, %f119;}

	// end inline asm
	st.global.u16 	[%rd27+1152], %rs44;
$L__BB275_92:
	setp.le.s64 	%p57, %rd34, %rd19;
	@%p57 bra 	$L__BB275_94;
	// begin inline asm
	{  cvt.rn.f16.f32 %rs45, %f120;}

	// end inline asm
	st.global.u16 	[%rd27+1216], %rs45;
$L__BB275_94:
	setp.le.s64 	%p58, %rd34, %rd20;
	@%p58 bra 	$L__BB275_96;
	// begin inline asm
	{  cvt.rn.f16.f32 %rs46, %f121;}

	// end inline asm
	st.global.u16 	[%rd27+1280], %rs46;
$L__BB275_96:
	setp.le.s64 	%p59, %rd34, %rd21;
	@%p59 bra 	$L__BB275_98;
	// begin inline asm
	{  cvt.rn.f16.f32 %rs47, %f122;}

	// end inline asm
	st.global.u16 	[%rd27+1344], %rs47;
$L__BB275_98:
	setp.le.s64 	%p60, %rd34, %rd22;
	@%p60 bra 	$L__BB275_100;
	// begin inline asm
	{  cvt.rn.f16.f32 %rs48, %f123;}

	// end inline asm
	st.global.u16 	[%rd27+1408], %rs48;
$L__BB275_100:
	setp.le.s64 	%p61, %rd34, %rd23;
	@%p61 bra 	$L__BB275_102;
	// begin inline asm
	{  cvt.rn.f16.f32 %rs49, %f124;}

	// end inline asm
	st.global.u16 	[%rd27+1472], %rs49;
$L__BB275_102:
	setp.le.s64 	%p62, %rd34, %rd24;
	@%p62 bra 	$L__BB275_104;
	// begin inline asm
	{  cvt.rn.f16.f32 %rs50, %f125;}

	// end inline asm
	st.global.u16 	[%rd27+1536], %rs50;
$L__BB275_104:
	ld.param.u64 	%rd53, [_Z15SoftmaxWarpImplI10DirectLoadI6__halffE11DirectStoreIfS1_EfLi1ELi25ELi32ELi1ELb1EL9Algorithm0EEvT_T0_ll_param_2];
	cvt.s64.s32 	%rd51, %r107;
	add.s64 	%rd54, %rd54, %rd51;
	setp.lt.s64 	%p63, %rd54, %rd53;
	@%p63 bra 	$L__BB275_4;
$L__BB275_105:
	ret;

}
	// .globl	_Z15SoftmaxWarpImplI10DirectLoadI6__halffE11DirectStoreIfS1_EfLi1ELi26ELi32ELi1ELb0EL9Algorithm0EEvT_T0_ll
.visible .entry _Z15SoftmaxWarpImplI10DirectLoadI6__halffE11DirectStoreIfS1_EfLi1ELi26ELi32ELi1ELb0EL9Algorithm0EEvT_T0_ll(
	.param .align 8 .b8 _Z15SoftmaxWarpImplI10DirectLoadI6__halffE11DirectStoreIfS1_EfLi1ELi26ELi32ELi1ELb0EL9Algorithm0EEvT_T0_ll_param_0[16],
	.param .align 8 .b8 _Z15SoftmaxWarpImplI10DirectLoadI6__halffE11DirectStoreIfS1_EfLi1ELi26ELi32ELi1ELb0EL9Algorithm0EEvT_T0_ll_param_1[16],
	.param .u64 _Z15SoftmaxWarpImplI10DirectLoadI6__halffE11DirectStoreIfS1_EfLi1ELi26ELi32ELi1ELb0EL9Algorithm0EEvT_T0_ll_param_2,
	.param .u64 _Z15SoftmaxWarpImplI10DirectLoadI6__halffE11DirectStoreIfS1_EfLi1ELi26ELi32ELi1ELb0EL9Algorithm0EEvT_T0_ll_param_3
)
{
	.reg .pred 	%p<14>;
	.reg .b16 	%rs<53>;
	.reg .b32 	%r<80>;
	.reg .b32 	%f<413>;
	.reg .b64 	%rd<27>;

	ld.param.u64 	%rd9, [_Z15SoftmaxWarpImplI10DirectLoadI6__halffE11DirectStoreIfS1_EfLi1ELi26ELi32ELi1ELb0EL9Algorithm0EEvT_T0_ll_param_1+8];
	ld.param.u64 	%rd8, [_Z15SoftmaxWarpImplI10DirectLoadI6__halffE11DirectStoreIfS1_EfLi1ELi26ELi32ELi1ELb0EL9Algorithm0EEvT_T0_ll_param_1];
	ld.param.u64 	%rd7, [_Z15SoftmaxWarpImplI10DirectLoadI6__halffE11DirectStoreIfS1_EfLi1ELi26ELi32ELi1ELb0EL9Algorithm0EEvT_T0_ll_param_0+8];
	ld.param.u64 	%rd6, [_Z15SoftmaxWarpImplI10DirectLoadI6__halffE11DirectStoreIfS1_EfLi1ELi26ELi32ELi1ELb0EL9Algorithm0EEvT_T0_ll_param_0];
	ld.param.u64 	%rd10, [_Z15SoftmaxWarpImplI10DirectLoadI6__halffE11DirectStoreIfS1_EfLi1ELi26ELi32ELi1ELb0EL9Algorithm0EEvT_T0_ll_param_2];
	ld.param.u64 	%rd11, [_Z15SoftmaxWarpImplI10DirectLoadI6__halffE11DirectStoreIfS1_EfLi1ELi26ELi32ELi1ELb0EL9Algorithm0EEvT_T0_ll_param_3];
	setp.lt.s64 	%p1, %rd11, 833;
	@%p1 bra 	$L__BB276_2;
	mov.u64 	%rd12, $str;
	cvta.global.u64 	%rd13, %rd12;
	mov.u64 	%rd14, $str$1;
	cvta.global.u64 	%rd15, %rd14;
	mov.u64 	%rd16, __unnamed_272;
	cvta.global.u64 	%rd17, %rd16;
	{ // callseq 271, 0
	.param .b64 param0;
	st.param.b64 	[param0], %rd13;
	.param .b64 param1;
	st.param.b64 	[param1], %rd15;
	.param .b32 param2;
	st.param.b32 	[param2], 358;
	.param .b64 param3;
	st.param.b64 	[param3], %rd17;
	.param .b64 param4;
	st.param.b64 	[param4], 1;
	call.uni 
	__assertfail, 
	(
	param0, 
	param1, 
	param2, 
	param3, 
	param4
	);
	} // callseq 271
$L__BB276_2:
	mov.u32 	%r2, %nctaid.x;
	mov.u32 	%r3, %ntid.y;
	mul.lo.s32 	%r1, %r2, %r3;
	mov.u32 	%r4, %ctaid.x;
	mov.u32 	%r5, %tid.y;
	mad.lo.s32 	%r6, %r4, %r3, %r5;
	cvt.s64.s32 	%rd26, %r6;
	setp.le.s64 	%p2, %rd10, %rd26;
	@%p2 bra 	$L__BB276_5;
	mov.u32 	%r7, %tid.x;
	cvt.u64.u32 	%rd2, %r7;
	cvt.s64.s32 	%rd3, %r1;
$L__BB276_4:
	mad.lo.s64 	%rd18, %rd26, %rd7, %rd2;
	cvta.to.global.u64 	%rd19, %rd6;
	shl.b64 	%rd20, %rd18, 1;
	add.s64 	%rd21, %rd19, %rd20;
	ld.global.u16 	%rs1, [%rd21];
	// begin inline asm
	{  cvt.f32.f16 %f1, %rs1;}

	// end inline asm
	max.f32 	%f53, %f1, 0fFF800000;
	ld.global.u16 	%rs2, [%rd21+64];
	// begin inline asm
	{  cvt.f32.f16 %f2, %rs2;}

	// end inline asm
	max.f32 	%f54, %f53, %f2;
	ld.global.u16 	%rs3, [%rd21+128];
	// begin inline asm
	{  cvt.f32.f16 %f3, %rs3;}

	// end inline asm
	max.f32 	%f55, %f54, %f3;
	ld.global.u16 	%rs4, [%rd21+192];
	// begin inline asm
	{  cvt.f32.f16 %f4, %rs4;}

	// end inline asm
	max.f32 	%f56, %f55, %f4;
	ld.global.u16 	%rs5, [%rd21+256];
	// begin inline asm
	{  cvt.f32.f16 %f5, %rs5;}

	// end inline asm
	max.f32 	%f57, %f56, %f5;
	ld.global.u16 	%rs6, [%rd21+320];
	// begin inline asm
	{  cvt.f32.f16 %f6, %rs6;}

	// end inline asm
	max.f32 	%f58, %f57, %f6;
	ld.global.u16 	%rs7, [%rd21+384];
	// begin inline asm
	{  cvt.f32.f16 %f7, %rs7;}

	// end inline asm
	max.f32 	%f59, %f58, %f7;
	ld.global.u16 	%rs8, [%rd21+448];
	// begin inline asm
	{  cvt.f32.f16 %f8, %rs8;}

	// end inline asm
	max.f32 	%f60, %f59, %f8;
	ld.global.u16 	%rs9, [%rd21+512];
	// begin inline asm
	{  cvt.f32.f16 %f9, %rs9;}

	// end inline asm
	max.f32 	%f61, %f60, %f9;
	ld.global.u16 	%rs10, [%rd21+576];
	// begin inline asm
	{  cvt.f32.f16 %f10, %rs10;}

	// end inline asm
	max.f32 	%f62, %f61, %f10;
	ld.global.u16 	%rs11, [%rd21+640];
	// begin inline asm
	{  cvt.f32.f16 %f11, %rs11;}

	// end inline asm
	max.f32 	%f63, %f62, %f11;
	ld.global.u16 	%rs12, [%rd21+704];
	// begin inline asm
	{  cvt.f32.f16 %f12, %rs12;}

	// end inline asm
	max.f32 	%f64, %f63, %f12;
	ld.global.u16 	%rs13, [%rd21+768];
	// begin inline asm
	{  cvt.f32.f16 %f13, %rs13;}

	// end inline asm
	max.f32 	%f65, %f64, %f13;
	ld.global.u16 	%rs14, [%rd21+832];
	// begin inline asm
	{  cvt.f32.f16 %f14, %rs14;}

	// end inline asm
	max.f32 	%f66, %f65, %f14;
	ld.global.u16 	%rs15, [%rd21+896];
	// begin inline asm
	{  cvt.f32.f16 %f15, %rs15;}

	// end inline asm
	max.f32 	%f67, %f66, %f15;
	ld.global.u16 	%rs16, [%rd21+960];
	// begin inline asm
	{  cvt.f32.f16 %f16, %rs16;}

	// end inline asm
	max.f32 	%f68, %f67, %f16;
	ld.global.u16 	%rs17, [%rd21+1024];
	// begin inline asm
	{  cvt.f32.f16 %f17, %rs17;}

	// end inline asm
	max.f32 	%f69, %f68, %f17;
	ld.global.u16 	%rs18, [%rd21+1088];
	// begin inline asm
	{  cvt.f32.f16 %f18, %rs18;}

	// end inline asm
	max.f32 	%f70, %f69, %f18;
	ld.global.u16 	%rs19, [%rd21+1152];
	// begin inline asm
	{  cvt.f32.f16 %f19, %rs19;}

	// end inline asm
	max.f32 	%f71, %f70, %f19;
	ld.global.u16 	%rs20, [%rd21+1216];
	// begin inline asm
	{  cvt.f32.f16 %f20, %rs20;}

	// end inline asm
	max.f32 	%f72, %f71, %f20;
	ld.global.u16 	%rs21, [%rd21+1280];
	// begin inline asm
	{  cvt.f32.f16 %f21, %rs21;}

	// end inline asm
	max.f32 	%f73, %f72, %f21;
	ld.global.u16 	%rs22, [%rd21+1344];
	// begin inline asm
	{  cvt.f32.f16 %f22, %rs22;}

	// end inline asm
	max.f32 	%f74, %f73, %f22;
	ld.global.u16 	%rs23, [%rd21+1408];
	// begin inline asm
	{  cvt.f32.f16 %f23, %rs23;}

	// end inline asm
	max.f32 	%f75, %f74, %f23;
	ld.global.u16 	%rs24, [%rd21+1472];
	// begin inline asm
	{  cvt.f32.f16 %f24, %rs24;}

	// end inline asm
	max.f32 	%f76, %f75, %f24;
	ld.global.u16 	%rs25, [%rd21+1536];
	// begin inline asm
	{  cvt.f32.f16 %f25, %rs25;}

	// end inline asm
	max.f32 	%f77, %f76, %f25;
	ld.global.u16 	%rs26, [%rd21+1600];
	// begin inline asm
	{  cvt.f32.f16 %f26, %rs26;}

	// end inline asm
	max.f32 	%f78, %f77, %f26;
	mov.b32 	%r8, %f78;
	shfl.sync.bfly.b32	%r9|%p3, %r8, 16, 31, -1;
	mov.b32 	%f79, %r9;
	max.f32 	%f80, %f78, %f79;
	mov.b32 	%r10, %f80;
	shfl.sync.bfly.b32	%r11|%p4, %r10, 8, 31, -1;
	mov.b32 	%f81, %r11;
	max.f32 	%f82, %f80, %f81;
	mov.b32 	%r12, %f82;
	shfl.sync.bfly.b32	%r13|%p5, %r12, 4, 31, -1;
	mov.b32 	%f83, %r13;
	max.f32 	%f84, %f82, %f83;
	mov.b32 	%r14, %f84;
	shfl.sync.bfly.b32	%r15|%p6, %r14, 2, 31, -1;
	mov.b32 	%f85, %r15;
	max.f32 	%f86, %f84, %f85;
	mov.b32 	%r16, %f86;
	shfl.sync.bfly.b32	%r17|%p7, %r16, 1, 31, -1;
	mov.b32 	%f87, %r17;
	max.f32 	%f88, %f86, %f87;
	sub.f32 	%f89, %f1, %f88;
	fma.rn.f32 	%f90, %f89, 0f3BBB989D, 0f3F000000;
	cvt.sat.f32.f32 	%f91, %f90;
	mov.f32 	%f92, 0f4B400001;
	mov.f32 	%f93, 0f437C0000;
	fma.rm.f32 	%f94, %f91, %f93, %f92;
	add.f32 	%f95, %f94, 0fCB40007F;
	neg.f32 	%f96, %f95;
	fma.rn.f32 	%f97, %f89, 0f3FB8AA3B, %f96;
	fma.rn.f32 	%f98, %f89, 0f32A57060, %f97;
	mov.b32 	%r18, %f94;
	shl.b32 	%r19, %r18, 23;
	mov.b32 	%f99, %r19;
	ex2.approx.ftz.f32 	%f100, %f98;
	mul.f32 	%f101, %f100, %f99;
	add.f32 	%f102, %f101, 0f00000000;
	sub.f32 	%f103, %f2, %f88;
	fma.rn.f32 	%f104, %f103, 0f3BBB989D, 0f3F000000;
	cvt.sat.f32.f32 	%f105, %f104;
	fma.rm.f32 	%f106, %f105, %f93, %f92;
	add.f32 	%f107, %f106, 0fCB40007F;
	neg.f32 	%f108, %f107;
	fma.rn.f32 	%f109, %f103, 0f3FB8AA3B, %f108;
	fma.rn.f32 	%f110, %f103, 0f32A57060, %f109;
	mov.b32 	%r20, %f106;
	shl.b32 	%r21, %r20, 23;
	mov.b32 	%f111, %r21;
	ex2.approx.ftz.f32 	%f112, %f110;
	mul.f32 	%f113, %f112, %f111;
	add.f32 	%f114, %f102, %f113;
	sub.f32 	%f115, %f3, %f88;
	fma.rn.f32 	%f116, %f115, 0f3BBB989D, 0f3F000000;
	cvt.sat.f32.f32 	%f117, %f116;
	fma.rm.f32 	%f118, %f117, %f93, %f92;
	add.f32 	%f119, %f118, 0fCB40007F;
	neg.f32 	%f120, %f119;
	fma.rn.f32 	%f121, %f115, 0f3FB8AA3B, %f120;
	fma.rn.f32 	%f122, %f115, 0f32A57060, %f121;
	mov.b32 	%r22, %f118;
	shl.b32 	%r23, %r22, 23;
	mov.b32 	%f123, %r23;
	ex2.approx.ftz.f32 	%f124, %f122;
	mul.f32 	%f125, %f124, %f123;
	add.f32 	%f126, %f114, %f125;
	sub.f32 	%f127, %f4, %f88;
	fma.rn.f32 	%f128, %f127, 0f3BBB989D, 0f3F000000;
	cvt.sat.f32.f32 	%f129, %f128;
	fma.rm.f32 	%f130, %f129, %f93, %f92;
	add.f32 	%f131, %f130, 0fCB40007F;
	neg.f32 	%f132, %f131;
	fma.rn.f32 	%f133, %f127, 0f3FB8AA3B, %f132;
	fma.rn.f32 	%f134, %f127, 0f32A57060, %f133;
	mov.b32 	%r24, %f130;
	shl.b32 	%r25, %r24, 23;
	mov.b32 	%f135, %r25;
	ex2.approx.ftz.f32 	%f136, %f134;
	mul.f32 	%f137, %f136, %f135;
	add.f32 	%f138, %f126, %f137;
	sub.f32 	%f139, %f5, %f88;
	fma.rn.f32 	%f140, %f139, 0f3BBB989D, 0f3F000000;
	cvt.sat.f32.f32 	%f141, %f140;
	fma.rm.f32 	%f142, %f141, %f93, %f92;
	add.f32 	%f143, %f142, 0fCB40007F;
	neg.f32 	%f144, %f143;
	fma.rn.f32 	%f145, %f139, 0f3FB8AA3B, %f144;
	fma.rn.f32 	%f146, %f139, 0f32A57060, %f145;
	mov.b32 	%r26, %f142;
	shl.b32 	%r27, %r26, 23;
	mov.b32 	%f147, %r27;
	ex2.approx.ftz.f32 	%f148, %f146;
	mul.f32 	%f149, %f148, %f147;
	add.f32 	%f150, %f138, %f149;
	sub.f32 	%f151, %f6, %f88;
	fma.rn.f32 	%f152, %f151, 0f3BBB989D, 0f3F000000;
	cvt.sat.f32.f32 	%f153, %f152;
	fma.rm.f32 	%f154, %f153, %f93, %f92;
	add.f32 	%f155, %f154, 0fCB40007F;
	neg.f32 	%f156, %f155;
	fma.rn.f32 	%f157, %f151, 0f3FB8AA3B, %f156;
	fma.rn.f32 	%f158, %f151, 0f32A57060, %f157;
	mov.b32 	%r28, %f154;
	shl.b32 	%r29, %r28, 23;
	mov.b32 	%f159, %r29;
	ex2.approx.ftz.f32 	%f160, %f158;
	mul.f32 	%f161, %f160, %f159;
	add.f32 	%f162, %f150, %f161;
	sub.f32 	%f163, %f7, %f88;
	fma.rn.f32 	%f164, %f163, 0f3BBB989D, 0f3F000000;
	cvt.sat.f32.f32 	%f165, %f164;
	fma.rm.f32 	%f166, %f165, %f93, %f92;
	add.f32 	%f167, %f166, 0fCB40007F;
	neg.f32 	%f168, %f167;
	fma.rn.f32 	%f169, %f163, 0f3FB8AA3B, %f168;
	fma.rn.f32 	%f170, %f163, 0f32A57060, %f169;
	mov.b32 	%r30, %f166;
	shl.b32 	%r31, %r30, 23;
	mov.b32 	%f171, %r31;
	ex2.approx.ftz.f32 	%f172, %f170;
	mul.f32 	%f173, %f172, %f171;
	add.f32 	%f174, %f162, %f173;
	sub.f32 	%f175, %f8, %f88;
	fma.rn.f32 	%f176, %f175, 0f3BBB989D, 0f3F000000;
	cvt.sat.f32.f32 	%f177, %f176;
	fma.rm.f32 	%f178, %f177, %f93, %f92;
	add.f32 	%f179, %f178, 0fCB40007F;
	neg.f32 	%f180, %f179;
	fma.rn.f32 	%f181, %f175, 0f3FB8AA3B, %f180;
	fma.rn.f32 	%f182, %f175, 0f32A57060, %f181;
	mov.b32 	%r32, %f178;
	shl.b32 	%r33, %r32, 23;
	mov.b32 	%f183, %r33;
	ex2.approx.ftz.f32 	%f184, %f182;
	mul.f32 	%f185, %f184, %f183;
	add.f32 	%f186, %f174, %f185;
	sub.f32 	%f187, %f9, %f88;
	fma.rn.f32 	%f188, %f187, 0f3BBB989D, 0f3F000000;
	cvt.sat.f32.f32 	%f189, %f188;
	fma.rm.f32 	%f190, %f189, %f93, %f92;
	add.f32 	%f191, %f190, 0fCB40007F;
	neg.f32 	%f192, %f191;
	fma.rn.f32 	%f193, %f187, 0f3FB8AA3B, %f192;
	fma.rn.f32 	%f194, %f187, 0f32A57060, %f193;
	mov.b32 	%r34, %f190;
	shl.b32 	%r35, %r34, 23;
	mov.b32 	%f195, %r35;
	ex2.approx.ftz.f32 	%f196, %f194;
	mul.f32 	%f197, %f196, %f195;
	add.f32 	%f198, %f186, %f197;
	sub.f32 	%f199, %f10, %f88;
	fma.rn.f32 	%f200, %f199, 0f3BBB989D, 0f3F000000;
	cvt.sat.f32.f32 	%f201, %f200;
	fma.rm.f32 	%f202, %f201, %f93, %f92;
	add.f32 	%f203, %f202, 0fCB40007F;
	neg.f32 	%f204, %f203;
	fma.rn.f32 	%f205, %f199, 0f3FB8AA3B, %f204;
	fma.rn.f32 	%f206, %f199, 0f32A57060, %f205;
	mov.b32 	%r36, %f202;
	shl.b32 	%r37, %r36, 23;
	mov.b32 	%f207, %r37;
	ex2.approx.ftz.f32 	%f208, %f206;
	mul.f32 	%f209, %f208, %f207;
	add.f32 	%f210, %f198, %f209;
	sub.f32 	%f211, %f11, %f88;
	fma.rn.f32 	%f212, %f211, 0f3BBB989D, 0f3F000000;
	cvt.sat.f32.f32 	%f213, %f212;
	fma.rm.f32 	%f214, %f213, %f93, %f92;
	add.f32 	%f215, %f214, 0fCB40007F;
	neg.f32 	%f216, %f215;
	fma.rn.f32 	%f217, %f211, 0f3FB8AA3B, %f216;
	fma.rn.f32 	%f218, %f211, 0f32A57060, %f217;
	mov.b32 	%r38, %f214;
	shl.b32 	%r39, %r38, 23;
	mov.b32 	%f219, %r39;
	ex2.approx.ftz.f32 	%f220, %f218;
	mul.f32 	%f221, %f220, %f219;
	add.f32 	%f222, %f210, %f221;
	sub.f32 	%f223, %f12, %f88;
	fma.rn.f32 	%f224, %f223, 0f3BBB989D, 0f3F000000;
	cvt.sat.f32.f32 	%f225, %f224;
	fma.rm.f32 	%f226, %f225, %f93, %f92;
	add.f32 	%f227, %f226, 0fCB40007F;
	neg.f32 	%f228, %f227;
	fma.rn.f32 	%f229, %f223, 0f3FB8AA3B, %f228;
	fma.rn.f32 	%f230, %f223, 0f32A57060, %f229;
	mov.b32 	%r40, %f226;
	shl.b32 	%r41, %r40, 23;
	mov.b32 	%f231, %r41;
	ex2.approx.ftz.f32 	%f232, %f230;
	mul.f32 	%f233, %f232, %f231;
	add.f32 	%f234, %f222, %f233;
	sub.f32 	%f235, %f13, %f88;
	fma.rn.f32 	%f236, %f235, 0f3BBB989D, 0f3F000000;
	cvt.sat.f32.f32 	%f237, %f236;
	fma.rm.f32 	%f238, %f237, %f93, %f92;
	add.f32 	%f239, %f238, 0fCB40007F;
	neg.f32 	%f240, %f239;
	fma.rn.f32 	%f241, %f235, 0f3FB8AA3B, %f240;
	fma.rn.f32 	%f242, %f235, 0f32A57060, %f241;
	mov.b32 	%r42, %f238;
	shl.b32 	%r43, %r42, 23;
	mov.b32 	%f243, %r43;
	ex2.approx.ftz.f32 	%f244, %f242;
	mul.f32 	%f245, %f244, %f243;
	add.f32 	%f246, %f234, %f245;
	sub.f32 	%f247, %f14, %f88;
	fma.rn.f32 	%f248, %f247, 0f3BBB989D, 0f3F000000;
	cvt.sat.f32.f32 	%f249, %f248;
	fma.rm.f32 	%f250, %f249, %f93, %f92;
	add.f32 	%f251, %f250, 0fCB40007F;
	neg.f32 	%f252, %f251;
	fma.rn.f32 	%f253, %f247, 0f3FB8AA3B, %f252;
	fma.rn.f32 	%f254, %f247, 0f32A57060, %f253;
	mov.b32 	%r44, %f250;
	shl.b32 	%r45, %r44, 23;
	mov.b32 	%f255, %r45;
	ex2.approx.ftz.f32 	%f256, %f254;
	mul.f32 	%f257, %f256, %f255;
	add.f32 	%f258, %f246, %f257;
	sub.f32 	%f259, %f15, %f88;
	fma.rn.f32 	%f260, %f259, 0f3BBB989D, 0f3F000000;
	cvt.sat.f32.f32 	%f261, %f260;
	fma.rm.f32 	%f262, %f261, %f93, %f92;
	add.f32 	%f263, %f262, 0fCB40007F;
	neg.f32 	%f264, %f263;
	fma.rn.f32 	%f265, %f259, 0f3FB8AA3B, %f264;
	fma.rn.f32 	%f266, %f259, 0f32A57060, %f265;
	mov.b32 	%r46, %f262;
	shl.b32 	%r47, %r46, 23;
	mov.b32 	%f267, %r47;
	ex2.approx.ftz.f32 	%f268, %f266;
	mul.f32 	%f269, %f268, %f267;
	add.f32 	%f270, %f258, %f269;
	sub.f32 	%f271, %f16, %f88;
	fma.rn.f32 	%f272, %f271, 0f3BBB989D, 0f3F000000;
	cvt.sat.f32.f32 	%f273, %f272;
	fma.rm.f32 	%f274, %f273, %f93, %f92;
	add.f32 	%f275, %f274, 0fCB40007F;
	neg.f32 	%f276, %f275;
	fma.rn.f32 	%f277, %f271, 0f3FB8AA3B, %f276;
	fma.rn.f32 	%f278, %f271, 0f32A57060, %f277;
	mov.b32 	%r48, %f274;
	shl.b32 	%r49, %r48, 23;
	mov.b32 	%f279, %r49;
	ex2.approx.ftz.f32 	%f280, %f278;
	mul.f32 	%f281, %f280, %f279;
	add.f32 	%f282, %f270, %f281;
	sub.f32 	%f283, %f17, %f88;
	fma.rn.f32 	%f284, %f283, 0f3BBB989D, 0f3F000000;
	cvt.sat.f32.f32 	%f285, %f284;
	fma.rm.f32 	%f286, %f285, %f93, %f92;
	add.f32 	%f287, %f286, 0fCB40007F;
	neg.f32 	%f288, %f287;
	fma.rn.f32 	%f289, %f283, 0f3FB8AA3B, %f288;
	fma.rn.f32 	%f290, %f283, 0f32A57060, %f289;
	mov.b32 	%r50, %f286;
	shl.b32 	%r51, %r50, 23;
	mov.b32 	%f291, %r51;
	ex2.approx.ftz.f32 	%f292, %f290;
	mul.f32 	%f293, %f292, %f291;
	add.f32 	%f294, %f282, %f293;
	sub.f32 	%f295, %f18, %f88;
	fma.rn.f32 	%f296, %f295, 0f3BBB989D, 0f3F000000;
	cvt.sat.f32.f32 	%f297, %f296;
	fma.rm.f32 	%f298, %f297, %f93, %f92;
	add.f32 	%f299, %f298, 0fCB40007F;
	neg.f32 	%f300, %f299;
	fma.rn.f32 	%f301, %f295, 0f3FB8AA3B, %f300;
	fma.rn.f32 	%f302, %f295, 0f32A57060, %f301;
	mov.b32 	%r52, %f298;
	shl.b32 	%r53, %r52, 23;
	mov.b32 	%f303, %r53;
	ex2.approx.ftz.f32 	%f304, %f302;
	mul.f32 	%f305, %f304, %f303;
	add.f32 	%f306, %f294, %f305;
	sub.f32 	%f307, %f19, %f88;
	fma.rn.f32 	%f308, %f307, 0f3BBB989D, 0f3F000000;
	cvt.sat.f32.f32 	%f309, %f308;
	fma.rm.f32 	%f310, %f309, %f93, %f92;
	add.f32 	%f311, %f310, 0fCB40007F;
	neg.f32 	%f312, %f311;
	fma.rn.f32 	%f313, %f307, 0f3FB8AA3B, %f312;
	fma.rn.f32 	%f314, %f307, 0f32A57060, %f313;
	mov.b32 	%r54, %f310;
	shl.b32 	%r55, %r54, 23;
	mov.b32 	%f315, %r55;
	ex2.approx.ftz.f32 	%f316, %f314;
	mul.f32 	%f317, %f316, %f315;
	add.f32 	%f318, %f306, %f317;
	sub.f32 	%f319, %f20, %f88;
	fma.rn.f32 	%f320, %f319, 0f3BBB989D, 0f3F000000;
	cvt.sat.f32.f32 	%f321, %f320;
	fma.rm.f32 	%f322, %f321, %f93, %f92;
	add.f32 	%f323, %f322, 0fCB40007F;
	neg.f32 	%f324, %f323;
	fma.rn.f32 	%f325, %f319, 0f3FB8AA3B, %f324;
	fma.rn.f32 	%f326, %f319, 0f32A57060, %f325;
	mov.b32 	%r56, %f322;
	shl.b32 	%r57, %r56, 23;
	mov.b32 	%f327, %r57;
	ex2.approx.ftz.f32 	%f328, %f326;
	mul.f32 	%f329, %f328, %f327;
	add.f32 	%f330, %f318, %f329;
	sub.f32 	%f331, %f21, %f88;
	fma.rn.f32 	%f332, %f331, 0f3BBB989D, 0f3F000000;
	cvt.sat.f32.f32 	%f333, %f332;
	fma.rm.f32 	%f334, %f333, %f93, %f92;
	add.f32 	%f335, %f334, 0fCB40007F;
	neg.f32 	%f336, %f335;
	fma.rn.f32 	%f337, %f331, 0f3FB8AA3B, %f336;
	fma.rn.f32 	%f338, %f331, 0f32A57060, %f337;
	mov.b32 	%r58, %f334;
	shl.b32 	%r59, %r58, 23;
	mov.b32 	%f339, %r59;
	ex2.approx.ftz.f32 	%f340, %f338;
	mul.f32 	%f341, %f340, %f339;
	add.f32 	%f342, %f330, %f341;
	sub.f32 	%f343, %f22, %f88;
	fma.rn.f32 	%f344, %f343, 0f3BBB989D, 0f3F000000;
	cvt.sat.f32.f32 	%f345, %f344;
	fma.rm.f32 	%f346, %f345, %f93, %f92;
	add.f32 	%f347, %f346, 0fCB40007F;
	neg.f32 	%f348, %f347;
	fma.rn.f32 	%f349, %f343, 0f3FB8AA3B, %f348;
	fma.rn.f32 	%f350, %f343, 0f32A57060, %f349;
	mov.b32 	%r60, %f346;
	shl.b32 	%r61, %r60, 23;
	mov.b32 	%f351, %r61;
	ex2.approx.ftz.f32 	%f352, %f350;
	mul.f32 	%f353, %f352, %f351;
	add.f32 	%f354, %f342, %f353;
	sub.f32 	%f355, %f23, %f88;
	fma.rn.f32 	%f356, %f355, 0f3BBB989D, 0f3F000000;
	cvt.sat.f32.f32 	%f357, %f356;
	fma.rm.f32 	%f358, %f357, %f93, %f92;
	add.f32 	%f359, %f358, 0fCB40007F;
	neg.f32 	%f360, %f359;
	fma.rn.f32 	%f361, %f355, 0f3FB8AA3B, %f360;
	fma.rn.f32 	%f362, %f355, 0f32A57060, %f361;
	mov.b32 	%r62, %f358;
	shl.b32 	%r63, %r62, 23;
	mov.b32 	%f363, %r63;
	ex2.approx.ftz.f32 	%f364, %f362;
	mul.f32 	%f365, %f364, %f363;
	add.f32 	%f366, %f354, %f365;
	sub.f32 	%f367, %f24, %f88;
	fma.rn.f32 	%f368, %f367, 0f3BBB989D, 0f3F000000;
	cvt.sat.f32.f32 	%f369, %f368;
	fma.rm.f32 	%f370, %f369, %f93, %f92;
	add.f32 	%f371, %f370, 0fCB40007F;
	neg.f32 	%f372, %f371;
	fma.rn.f32 	%f373, %f367, 0f3FB8AA3B, %f372;
	fma.rn.f32 	%f374, %f367, 0f32A57060, %f373;
	mov.b32 	%r64, %f370;
	shl.b32 	%r65, %r64, 23;
	mov.b32 	%f375, %r65;
	ex2.approx.ftz.f32 	%f376, %f374;
	mul.f32 	%f377, %f376, %f375;
	add.f32 	%f378, %f366, %f377;
	sub.f32 	%f379, %f25, %f88;
	fma.rn.f32 	%f380, %f379, 0f3BBB989D, 0f3F000000;
	cvt.sat.f32.f32 	%f381, %f380;
	fma.rm.f32 	%f382, %f381, %f93, %f92;
	add.f32 	%f383, %f382, 0fCB40007F;
	neg.f32 	%f384, %f383;
	fma.rn.f32 	%f385, %f379, 0f3FB8AA3B, %f384;
	fma.rn.f32 	%f386, %f379, 0f32A57060, %f385;
	mov.b32 	%r66, %f382;
	shl.b32 	%r67, %r66, 23;
	mov.b32 	%f387, %r67;
	ex2.approx.ftz.f32 	%f388, %f386;
	mul.f32 	%f389, %f388, %f387;
	add.f32 	%f390, %f378, %f389;
	sub.f32 	%f391, %f26, %f88;
	fma.rn.f32 	%f392, %f391, 0f3BBB989D, 0f3F000000;
	cvt.sat.f32.f32 	%f393, %f392;
	fma.rm.f32 	%f394, %f393, %f93, %f92;
	add.f32 	%f395, %f394, 0fCB40007F;
	neg.f32 	%f396, %f395;
	fma.rn.f32 	%f397, %f391, 0f3FB8AA3B, %f396;
	fma.rn.f32 	%f398, %f391, 0f32A57060, %f397;
	mov.b32 	%r68, %f394;
	shl.b32 	%r69, %r68, 23;
	mov.b32 	%f399, %r69;
	ex2.approx.ftz.f32 	%f400, %f398;
	mul.f32 	%f401, %f400, %f399;
	add.f32 	%f402, %f390, %f401;
	mov.b32 	%r70, %f402;
	shfl.sync.bfly.b32	%r71|%p8, %r70, 16, 31, -1;
	mov.b32 	%f403, %r71;
	add.f32 	%f404, %f402, %f403;
	mov.b32 	%r72, %f404;
	shfl.sync.bfly.b32	%r73|%p9, %r72, 8, 31, -1;
	mov.b32 	%f405, %r73;
	add.f32 	%f406, %f404, %f405;
	mov.b32 	%r74, %f406;
	shfl.sync.bfly.b32	%r75|%p10, %r74, 4, 31, -1;
	mov.b32 	%f407, %r75;
	add.f32 	%f408, %f406, %f407;
	mov.b32 	%r76, %f408;
	shfl.sync.bfly.b32	%r77|%p11, %r76, 2, 31, -1;
	mov.b32 	%f409, %r77;
	add.f32 	%f410, %f408, %f409;
	mov.b32 	%r78, %f410;
	shfl.sync.bfly.b32	%r79|%p12, %r78, 1, 31, -1;
	mov.b32 	%f411, %r79;
	add.f32 	%f412, %f410, %f411;
	div.rn.f32 	%f27, %f101, %f412;
	div.rn.f32 	%f28, %f113, %f412;
	div.rn.f32 	%f29, %f125, %f412;
	div.rn.f32 	%f30, %f137, %f412;
	div.rn.f32 	%f31, %f149, %f412;
	div.rn.f32 	%f32, %f161, %f412;
	div.rn.f32 	%f33, %f173, %f412;
	div.rn.f32 	%f34, %f185, %f412;
	div.rn.f32 	%f35, %f197, %f412;
	div.rn.f32 	%f36, %f209, %f412;
	div.rn.f32 	%f37, %f221, %f412;
	div.rn.f32 	%f38, %f233, %f412;
	div.rn.f32 	%f39, %f245, %f412;
	div.rn.f32 	%f40, %f257, %f412;
	div.rn.f32 	%f41, %f269, %f412;
	div.rn.f32 	%f42, %f281, %f412;
	div.rn.f32 	%f43, %f293, %f412;
	div.rn.f32 	%f44, %f305, %f412;
	div.rn.f32 	%f45, %f317, %f412;
	div.rn.f32 	%f46, %f329, %f412;
	div.rn.f32 	%f47, %f341, %f412;
	div.rn.f32 	%f48, %f353, %f412;
	div.rn.f32 	%f49, %f365, %f412;
	div.rn.f32 	%f50, %f377, %f412;
	div.rn.f32 	%f51, %f389, %f412;
	div.rn.f32 	%f52, %f401, %f412;
	mad.lo.s64 	%rd22, %rd26, %rd9, %rd2;
	// begin inline asm
	{  cvt.rn.f16.f32 %rs27, %f27;}

	// end inline asm
	cvta.to.global.u64 	%rd23, %rd8;
	shl.b64 	%rd24, %rd22, 1;
	add.s64 	%rd25, %rd23, %rd24;
	st.global.u16 	[%rd25], %rs27;
	// begin inline asm
	{  cvt.rn.f16.f32 %rs28, %f28;}

	// end inline asm
	st.global.u16 	[%rd25+64], %rs28;
	// begin inline asm
	{  cvt.rn.f16.f32 %rs29, %f29;}

	// end inline asm
	st.global.u16 	[%rd25+128], %rs29;
	// begin inline asm
	{  cvt.rn.f16.f32 %rs30, %f30;}

	// end inline asm
	st.global.u16 	[%rd25+192], %rs30;
	// begin inline asm
	{  cvt.rn.f16.f32 %rs31, %f31;}

	// end inline asm
	st.global.u16 	[%rd25+256], %rs31;
	// begin inline asm
	{  cvt.rn.f16.f32 %rs32, %f32;}

	// end inline asm
	st.global.u16 	[%rd25+320], %rs32;
	// begin inline asm
	{  cvt.rn.f16.f32 %rs33, %f33;}

	// end inline asm
	st.global.u16 	[%rd25+384], %rs33;
	// begin inline asm
	{  cvt.rn.f16.f32 %rs34, %f34;}

	// end inline asm
	st.global.u16 	[%rd25+448], %rs34;
	// begin inline asm
	{  cvt.rn.f16.f32 %rs35, %f35;}

	// end inline asm
	st.global.u16 	[%rd25+512], %rs35;
	// begin inline asm
	{  cvt.rn.f16.f32 %rs36, %f36;}

	// end inline asm
	st.global.u16 	[%rd25+576], %rs36;
	// begin inline asm
	{  cvt.rn.f16.f32 %rs37, %f37;}

	// end inline asm
	st.global.u16 	[%rd25+640], %rs37;
	// begin inline asm
	{  cvt.rn.f16.f32 %rs38, %f38;}

	// end inline asm
	st.global.u16 	[%rd25+704], %rs38;
	// begin inline asm
	{  cvt.rn.f16.f32 %rs39, %f39;}

	// end inline asm
	st.global.u16 	[%rd25+768], %rs39;
	// begin inline asm
	{  cvt.rn.f16.f32 %rs40, %f40;}

	// end inline asm
	st.global.u16 	[%rd25+832], %rs40;
	// begin inline asm
	{  cvt.rn.f16.f32 %rs41, %f41;}

	// end inline asm
	st.global.u16 	[%rd25+896], %rs41;
	// begin inline asm
	{  cvt.rn.f16.f32 %rs42, %f42;}

	// end inline asm
	st.global.u16 	[%rd25+960], %rs42;
	// begin inline asm
	{  cvt.rn.f16.f32 %rs43, %f43;}

	// end inline asm
	st.global.u16 	[%rd25+1024], %rs43;
	// begin inline asm
	{  cvt.rn.f16.f32 %rs44, %f44;}

	// end inline asm
	st.global.u16 	[%rd25+1088], %rs44;
	// begin inline asm
	{  cvt.rn.f16.f32 %rs45, %f45;}

	// end inline asm
	st.global.u16 	[%rd25+1152], %rs45;
	// begin inline asm
	{  cvt.rn.f16.f32 %rs46, %f46;}

	// end inline asm
	st.global.u16 	[%rd25+1216], %rs46;
	// begin inline asm
	{  cvt.rn.f16.f32 %rs47, %f47;}

	// end inline asm
	st.global.u16 	[%rd25+1280], %rs47;
	// begin inline asm
	{  cvt.rn.f16.f32 %rs48, %f48;}

	// end inline asm
	st.global.u16 	[%rd25+1344], %rs48;
	// begin inline asm
	{  cvt.rn.f16.f32 %rs49, %f49;}

	// end inline asm
	st.global.u16 	[%rd25+1408], %rs49;
	// begin inline asm
	{  cvt.rn.f16.f32 %rs50, %f50;}

	// end inline asm
	st.global.u16 	[%rd25+1472], %rs50;
	// begin inline asm
	{  cvt.rn.f16.f32 %rs51, %f51;}

	// end inline asm
	st.global.u16 	[%rd25+1536], %rs51;
	// begin inline asm
	{  cvt.rn.f16.f32 %rs52, %f52;}

	// end inline asm
	st.global.u16 	[%rd25+1600], %rs52;
	add.s64 	%rd26, %rd26, %rd3;
	setp.lt.s64 	%p13, %rd26, %rd10;
	@%p13 bra 	$L__BB276_4;
$L__BB276_5:
	ret;

}
	// .globl	_Z15SoftmaxWarpImplI10DirectLoadI6__halffE11DirectStoreIfS1_EfLi1ELi26ELi32ELi1ELb1EL9Algorithm0EEvT_T0_ll
.visible .entry _Z15SoftmaxWarpImplI10DirectLoadI6__halffE11DirectStoreIfS1_EfLi1ELi26ELi32ELi1ELb1EL9Algorithm0EEvT_T0_ll(
	.param .align 8 .b8 _Z15SoftmaxWarpImplI10DirectLoadI6__halffE11DirectStoreIfS1_EfLi1ELi26ELi32ELi1ELb1EL9Algorithm0EEvT_T0_ll_param_0[16],
	.param .align 8 .b8 _Z15SoftmaxWarpImplI10DirectLoadI6__halffE11DirectStoreIfS1_EfLi1ELi26ELi32ELi1ELb1EL9Algorithm0EEvT_T0_ll_param_1[16],
	.param .u64 _Z15SoftmaxWarpImplI10DirectLoadI6__halffE11DirectStoreIfS1_EfLi1ELi26ELi32ELi1ELb1EL9Algorithm0EEvT_T0_ll_param_2,
	.param .u64 _Z15SoftmaxWarpImplI10DirectLoadI6__halffE11DirectStoreIfS1_EfLi1ELi26ELi32ELi1ELb1EL9Algorithm0EEvT_T0_ll_param_3
)
{
	.reg .pred 	%p<66>;
	.reg .b16 	%rs<53>;
	.reg .b32 	%r<117>;
	.reg .b32 	%f<595>;
	.reg .b64 	%rd<58>;

	ld.param.u64 	%rd31, [_Z15SoftmaxWarpImplI10DirectLoadI6__halffE11DirectStoreIfS1_EfLi1ELi26ELi32ELi1ELb1EL9Algorithm0EEvT_T0_ll_param_1+8];
	ld.param.u64 	%rd30, [_Z15SoftmaxWarpImplI10DirectLoadI6__halffE11DirectStoreIfS1_EfLi1ELi26ELi32ELi1ELb1EL9Algorithm0EEvT_T0_ll_param_1];
	ld.param.u64 	%rd29, [_Z15SoftmaxWarpImplI10DirectLoadI6__halffE11DirectStoreIfS1_EfLi1ELi26ELi32ELi1ELb1EL9Algorithm0EEvT_T0_ll_param_0+8];
	ld.param.u64 	%rd28, [_Z15SoftmaxWarpImplI10DirectLoadI6__halffE11DirectStoreIfS1_EfLi1ELi26ELi32ELi1ELb1EL9Algorithm0EEvT_T0_ll_param_0];
	ld.param.u64 	%rd33, [_Z15SoftmaxWarpImplI10DirectLoadI6__halffE11DirectStoreIfS1_EfLi1ELi26ELi32ELi1ELb1EL9Algorithm0EEvT_T0_ll_param_3];
	setp.lt.s64 	%p1, %rd33, 833;
	@%p1 bra 	$L__BB277_2;
	mov.u64 	%rd34, $str;
	cvta.global.u64 	%rd35, %rd34;
	mov.u64 	%rd36, $str$1;
	cvta.global.u64 	%rd37, %rd36;
	mov.u64 	%rd38, __unnamed_273;
	cvta.global.u64 	%rd39, %rd38;
	{ // callseq 272, 0
	.param .b64 param0;
	st.param.b64 	[param0], %rd35;
	.param .b64 param1;
	st.param.b64 	[param1], %rd37;
	.param .b32 param2;
	st.param.b32 	[param2], 358;
	.param .b64 param3;
	st.param.b64 	[param3], %rd39;
	.param .b64 param4;
	st.param.b64 	[param4], 1;
	call.uni 
	__assertfail, 
	(
	param0, 
	param1, 
	param2, 
	param3, 
	param4
	);
	} // callseq 272
$L__BB277_2:
	ld.param.u64 	%rd55, [_Z15SoftmaxWarpImplI10DirectLoadI6__halffE11DirectStoreIfS1_EfLi1ELi26ELi32ELi1ELb1EL9Algorithm0EEvT_T0_ll_param_2];
	mov.u32 	%r1, %ntid.y;
	mov.u32 	%r2, %ctaid.x;
	mov.u32 	%r3, %tid.y;
	mad.lo.s32 	%r4, %r2, %r1, %r3;
	cvt.s64.s32 	%rd57, %r4;
	setp.le.s64 	%p2, %rd55, %rd57;
	@%p2 bra 	$L__BB277_109;
	mov.u32 	%r5, %tid.x;
	add.s32 	%r6, %r5, 64;
	cvt.u64.u32 	%rd2, %r6;
	add.s32 	%r7, %r5, 96;
	cvt.u64.u32 	%rd3, %r7;
	add.s32 	%r8, %r5, 128;
	cvt.u64.u32 	%rd4, %r8;
	add.s32 	%r9, %r5, 160;
	cvt.u64.u32 	%rd5, %r9;
	add.s32 	%r10, %r5, 192;
	cvt.u64.u32 	%rd6, %r10;
	add.s32 	%r11, %r5, 224;
	cvt.u64.u32 	%rd7, %r11;
	add.s32 	%r12, %r5, 256;
	cvt.u64.u32 	%rd8, %r12;
	add.s32 	%r13, %r5, 320;
	cvt.u64.u32 	%rd9, %r13;
	add.s32 	%r14, %r5, 352;
	cvt.u64.u32 	%rd10, %r14;
	add.s32 	%r15, %r5, 384;
	cvt.u64.u32 	%rd11, %r15;
	add.s32 	%r16, %r5, 416;
	cvt.u64.u32 	%rd12, %r16;
	add.s32 	%r17, %r5, 448;
	cvt.u64.u32 	%rd13, %r17;
	add.s32 	%r18, %r5, 480;
	cvt.u64.u32 	%rd14, %r18;
	add.s32 	%r19, %r5, 512;
	cvt.u64.u32 	%rd15, %r19;
	add.s32 	%r20, %r5, 544;
	cvt.u64.u32 	%rd16, %r20;
	add.s32 	%r21, %r5, 576;
	cvt.u64.u32 	%rd17, %r21;
	add.s32 	%r22, %r5, 608;
	cvt.u64.u32 	%rd18, %r22;
	add.s32 	%r23, %r5, 640;
	cvt.u64.u32 	%rd19, %r23;
	add.s32 	%r24, %r5, 672;
	cvt.u64.u32 	%rd20, %r24;
	add.s32 	%r25, %r5, 704;
	cvt.u64.u32 	%rd21, %r25;
	add.s32 	%r26, %r5, 736;
	cvt.u64.u32 	%rd22, %r26;
	add.s32 	%r27, %r5, 768;
	cvt.u64.u32 	%rd23, %r27;
	add.s32 	%r30, %r5, 32;
	add.s32 	%r32, %r5, 288;
	add.s32 	%r34, %r5, 800;
	mov.u32 	%r114, %nctaid.x;
	mul.lo.s32 	%r116, %r114, %r1;
$L__BB277_4:
	cvt.u64.u32 	%rd40, %r5;
	setp.le.s64 	%p3, %rd33, %rd40;
	mad.lo.s64 	%rd41, %rd57, %rd29, %rd40;
	cvta.to.global.u64 	%rd42, %rd28;
	shl.b64 	%rd43, %rd41, 1;
	add.s64 	%rd25, %rd42, %rd43;
	mov.f32 	%f543, 0fFF800000;
	mov.f32 	%f546, %f543;
	@%p3 bra 	$L__BB277_6;
	ld.global.u16 	%rs1, [%rd25];
	// begin inline asm
	{  cvt.f32.f16 %f543, %rs1;}

	// end inline asm
	max.f32 	%f546, %f543, 0fFF800000;
$L__BB277_6:
	cvt.u64.u32 	%rd44, %r30;
	setp.le.s64 	%p4, %rd33, %rd44;
	mov.f32 	%f545, 0fFF800000;
	@%p4 bra 	$L__BB277_8;
	ld.global.u16 	%rs2, [%rd25+64];
	// begin inline asm
	{  cvt.f32.f16 %f545, %rs2;}

	// end inline asm
	max.f32 	%f546, %f546, %f545;
$L__BB277_8:
	setp.le.s64 	%p5, %rd33, %rd2;
	mov.f32 	%f547, 0fFF800000;
	@%p5 bra 	$L__BB277_10;
	ld.global.u16 	%rs3, [%rd25+128];
	// begin inline asm
	{  cvt.f32.f16 %f547, %rs3;}

	// end inline asm
	max.f32 	%f546, %f546, %f547;
$L__BB277_10:
	setp.le.s64 	%p6, %rd33, %rd3;
	mov.f32 	%f549, 0fFF800000;
	@%p6 bra 	$L__BB277_12;
	ld.global.u16 	%rs4, [%rd25+192];
	// begin inline asm
	{  cvt.f32.f16 %f549, %rs4;}

	// end inline asm
	max.f32 	%f546, %f546, %f549;
$L__BB277_12:
	setp.le.s64 	%p7, %rd33, %rd4;
	mov.f32 	%f551, 0fFF800000;
	@%p7 bra 	$L__BB277_14;
	ld.global.u16 	%rs5, [%rd25+256];
	// begin inline asm
	{  cvt.f32.f16 %f551, %rs5;}

	// end inline asm
	max.f32 	%f546, %f546, %f551;
$L__BB277_14:
	setp.le.s64 	%p8, %rd33, %rd5;
	mov.f32 	%f553, 0fFF800000;
	@%p8 bra 	$L__BB277_16;
	ld.global.u16 	%rs6, [%rd25+320];
	// begin inline asm
	{  cvt.f32.f16 %f553, %rs6;}

	// end inline asm
	max.f32 	%f546, %f546, %f553;
$L__BB277_16:
	setp.le.s64 	%p9, %rd33, %rd6;
	mov.f32 	%f555, 0fFF800000;
	@%p9 bra 	$L__BB277_18;
	ld.global.u16 	%rs7, [%rd25+384];
	// begin inline asm
	{  cvt.f32.f16 %f555, %rs7;}

	// end inline asm
	max.f32 	%f546, %f546, %f555;
$L__BB277_18:
	setp.le.s64 	%p10, %rd33, %rd7;
	mov.f32 	%f557, 0fFF800000;
	@%p10 bra 	$L__BB277_20;
	ld.global.u16 	%rs8, [%rd25+448];
	// begin inline asm
	{  cvt.f32.f16 %f557, %rs8;}

	// end inline asm
	max.f32 	%f546, %f546, %f557;
$L__BB277_20:
	setp.le.s64 	%p11, %rd33, %rd8;
	mov.f32 	%f559, 0fFF800000;
	@%p11 bra 	$L__BB277_22;
	ld.global.u16 	%rs9, [%rd25+512];
	// begin inline asm
	{  cvt.f32.f16 %f559, %rs9;}

	// end inline asm
	max.f32 	%f546, %f546, %f559;
$L__BB277_22:
	cvt.u64.u32 	%rd45, %r32;
	setp.le.s64 	%p12, %rd33, %rd45;
	mov.f32 	%f561, 0fFF800000;
	@%p12 bra 	$L__BB277_24;
	ld.global.u16 	%rs10, [%rd25+576];
	// begin inline asm
	{  cvt.f32.f16 %f561, %rs10;}

	// end inline asm
	max.f32 	%f546, %f546, %f561;
$L__BB277_24:
	setp.le.s64 	%p13, %rd33, %rd9;
	mov.f32 	%f563, 0fFF800000;
	@%p13 bra 	$L__BB277_26;
	ld.global.u16 	%rs11, [%rd25+640];
	// begin inline asm
	{  cvt.f32.f16 %f563, %rs11;}

	// end inline asm
	max.f32 	%f546, %f546, %f563;
$L__BB277_26:
	setp.le.s64 	%p14, %rd33, %rd10;
	mov.f32 	%f565, 0fFF800000;
	@%p14 bra 	$L__BB277_28;
	ld.global.u16 	%rs12, [%rd25+704];
	// begin inline asm
	{  cvt.f32.f16 %f565, %rs12;}

	// end inline asm
	max.f32 	%f546, %f546, %f565;
$L__BB277_28:
	setp.le.s64 	%p15, %rd33, %rd11;
	mov.f32 	%f567, 0fFF800000;
	@%p15 bra 	$L__BB277_30;
	ld.global.u16 	%rs13, [%rd25+768];
	// begin inline asm
	{  cvt.f32.f16 %f567, %rs13;}

	// end inline asm
	max.f32 	%f546, %f546, %f567;
$L__BB277_30:
	setp.le.s64 	%p16, %rd33, %rd12;
	mov.f32 	%f569, 0fFF800000;
	@%p16 bra 	$L__BB277_32;
	ld.global.u16 	%rs14, [%rd25+832];
	// begin inline asm
	{  cvt.f32.f16 %f569, %rs14;}

	// end inline asm
	max.f32 	%f546, %f546, %f569;
$L__BB277_32:
	setp.le.s64 	%p17, %rd33, %rd13;
	mov.f32 	%f571, 0fFF800000;
	@%p17 bra 	$L__BB277_34;
	ld.global.u16 	%rs15, [%rd25+896];
	// begin inline asm
	{  cvt.f32.f16 %f571, %rs15;}

	// end inline asm
	max.f32 	%f546, %f546, %f571;
$L__BB277_34:
	setp.le.s64 	%p18, %rd33, %rd14;
	mov.f32 	%f573, 0fFF800000;
	@%p18 bra 	$L__BB277_36;
	ld.global.u16 	%rs16, [%rd25+960];
	// begin inline asm
	{  cvt.f32.f16 %f573, %rs16;}

	// end inline asm
	max.f32 	%f546, %f546, %f573;
$L__BB277_36:
	setp.le.s64 	%p19, %rd33, %rd15;
	mov.f32 	%f575, 0fFF800000;
	@%p19 bra 	$L__BB277_38;
	ld.global.u16 	%rs17, [%rd25+1024];
	// begin inline asm
	{  cvt.f32.f16 %f575, %rs17;}

	// end inline asm
	max.f32 	%f546, %f546, %f575;
$L__BB277_38:
	setp.le.s64 	%p20, %rd33, %rd16;
	mov.f32 	%f577, 0fFF800000;
	@%p20 bra 	$L__BB277_40;
	ld.global.u16 	%rs18, [%rd25+1088];
	// begin inline asm
	{  cvt.f32.f16 %f577, %rs18;}

	// end inline asm
	max.f32 	%f546, %f546, %f577;
$L__BB277_40:
	setp.le.s64 	%p21, %rd33, %rd17;
	mov.f32 	%f579, 0fFF800000;
	@%p21 bra 	$L__BB277_42;
	ld.global.u16 	%rs19, [%rd25+1152];
	// begin inline asm
	{  cvt.f32.f16 %f579, %rs19;}

	// end inline asm
	max.f32 	%f546, %f546, %f579;
$L__BB277_42:
	setp.le.s64 	%p22, %rd33, %rd18;
	mov.f32 	%f581, 0fFF800000;
	@%p22 bra 	$L__BB277_44;
	ld.global.u16 	%rs20, [%rd25+1216];
	// begin inline asm
	{  cvt.f32.f16 %f581, %rs20;}

	// end inline asm
	max.f32 	%f546, %f546, %f581;
$L__BB277_44:
	setp.le.s64 	%p23, %rd33, %rd19;
	mov.f32 	%f583, 0fFF800000;
	@%p23 bra 	$L__BB277_46;
	ld.global.u16 	%rs21, [%rd25+1280];
	// begin inline asm
	{  cvt.f32.f16 %f583, %rs21;}

	// end inline asm
	max.f32 	%f546, %f546, %f583;
$L__BB277_46:
	setp.le.s64 	%p24, %rd33, %rd20;
	mov.f32 	%f585, 0fFF800000;
	@%p24 bra 	$L__BB277_48;
	ld.global.u16 	%rs22, [%rd25+1344];
	// begin inline asm
	{  cvt.f32.f16 %f585, %rs22;}

	// end inline asm
	max.f32 	%f546, %f546, %f585;
$L__BB277_48:
	setp.le.s64 	%p25, %rd33, %rd21;
	mov.f32 	%f587, 0fFF800000;
	@%p25 bra 	$L__BB277_50;
	ld.global.u16 	%rs23, [%rd25+1408];
	// begin inline asm
	{  cvt.f32.f16 %f587, %rs23;}

	// end inline asm
	max.f32 	%f546, %f546, %f587;
$L__BB277_50:
	setp.le.s64 	%p26, %rd33, %rd22;
	mov.f32 	%f589, 0fFF800000;
	@%p26 bra 	$L__BB277_52;
	ld.global.u16 	%rs24, [%rd25+1472];
	// begin inline asm
	{  cvt.f32.f16 %f589, %rs24;}

	// end inline asm
	max.f32 	%f546, %f546, %f589;
$L__BB277_52:
	setp.le.s64 	%p27, %rd33, %rd23;
	mov.f32 	%f591, 0fFF800000;
	@%p27 bra 	$L__BB277_54;
	ld.global.u16 	%rs25, [%rd25+1536];
	// begin inline asm
	{  cvt.f32.f16 %f591, %rs25;}

	// end inline asm
	max.f32 	%f546, %f546, %f591;
$L__BB277_54:
	cvt.u64.u32 	%rd46, %r34;
	setp.le.s64 	%p28, %rd33, %rd46;
	mov.f32 	%f593, 0fFF800000;
	@%p28 bra 	$L__BB277_56;
	ld.global.u16 	%rs26, [%rd25+1600];
	// begin inline asm
	{  cvt.f32.f16 %f593, %rs26;}

	// end inline asm
	max.f32 	%f546, %f546, %f593;
$L__BB277_56:
	cvt.u64.u32 	%rd47, %r5;
	setp.le.s64 	%p29, %rd33, %rd47;
	mov.b32 	%r36, %f546;
	shfl.sync.bfly.b32	%r37|%p30, %r36, 16, 31, -1;
	mov.b32 	%f183, %r37;
	max.f32 	%f184, %f546, %f183;
	mov.b32 	%r38, %f184;
	shfl.sync.bfly.b32	%r39|%p31, %r38, 8, 31, -1;
	mov.b32 	%f185, %r39;
	max.f32 	%f186, %f184, %f185;
	mov.b32 	%r40, %f186;
	shfl.sync.bfly.b32	%r41|%p32, %r40, 4, 31, -1;
	mov.b32 	%f187, %r41;
	max.f32 	%f188, %f186, %f187;
	mov.b32 	%r42, %f188;
	shfl.sync.bfly.b32	%r43|%p33, %r42, 2, 31, -1;
	mov.b32 	%f189, %r43;
	max.f32 	%f190, %f188, %f189;
	mov.b32 	%r44, %f190;
	shfl.sync.bfly.b32	%r45|%p34, %r44, 1, 31, -1;
	mov.b32 	%f191, %r45;
	max.f32 	%f192, %f190, %f191;
	sub.f32 	%f193, %f543, %f192;
	fma.rn.f32 	%f194, %f193, 0f3BBB989D, 0f3F000000;
	cvt.sat.f32.f32 	%f195, %f194;
	mov.f32 	%f196, 0f4B400001;
	mov.f32 	%f197, 0f437C0000;
	fma.rm.f32 	%f198, %f195, %f197, %f196;
	add.f32 	%f199, %f198, 0fCB40007F;
	neg.f32 	%f200, %f199;
	fma.rn.f32 	%f201, %f193, 0f3FB8AA3B, %f200;
	fma.rn.f32 	%f202, %f193, 0f32A57060, %f201;
	mov.b32 	%r46, %f198;
	shl.b32 	%r47, %r46, 23;
	mov.b32 	%f203, %r47;
	ex2.approx.ftz.f32 	%f204, %f202;
	mul.f32 	%f205, %f204, %f203;
	add.f32 	%f206, %f205, 0f00000000;
	sub.f32 	%f207, %f545, %f192;
	fma.rn.f32 	%f208, %f207, 0f3BBB989D, 0f3F000000;
	cvt.sat.f32.f32 	%f209, %f208;
	fma.rm.f32 	%f210, %f209, %f197, %f196;
	add.f32 	%f211, %f210, 0fCB40007F;
	neg.f32 	%f212, %f211;
	fma.rn.f32 	%f213, %f207, 0f3FB8AA3B, %f212;
	fma.rn.f32 	%f214, %f207, 0f32A57060, %f213;
	mov.b32 	%r48, %f210;
	shl.b32 	%r49, %r48, 23;
	mov.b32 	%f215, %r49;
	ex2.approx.ftz.f32 	%f216, %f214;
	mul.f32 	%f217, %f216, %f215;
	add.f32 	%f218, %f206, %f217;
	sub.f32 	%f219, %f547, %f192;
	fma.rn.f32 	%f220, %f219, 0f3BBB989D, 0f3F000000;
	cvt.sat.f32.f32 	%f221, %f220;
	fma.rm.f32 	%f222, %f221, %f197, %f196;
	add.f32 	%f223, %f222, 0fCB40007F;
	neg.f32 	%f224, %f223;
	fma.rn.f32 	%f225, %f219, 0f3FB8AA3B, %f224;
	fma.rn.f32 	%f226, %f219, 0f32A57060, %f225;
	mov.b32 	%r50, %f222;
	shl.b32 	%r51, %r50, 23;
	mov.b32 	%f227, %r51;
	ex2.approx.ftz.f32 	%f228, %f226;
	mul.f32 	%f229, %f228, %f227;
	add.f32 	%f230, %f218, %f229;
	sub.f32 	%f231, %f549, %f192;
	fma.rn.f32 	%f232, %f231, 0f3BBB989D, 0f3F000000;
	cvt.sat.f32.f32 	%f233, %f232;
	fma.rm.f32 	%f234, %f233, %f197, %f196;
	add.f32 	%f235, %f234, 0fCB40007F;
	neg.f32 	%f236, %f235;
	fma.rn.f32 	%f237, %f231, 0f3FB8AA3B, %f236;
	fma.rn.f32 	%f238, %f231, 0f32A57060, %f237;
	mov.b32 	%r52, %f234;
	shl.b32 	%r53, %r52, 23;
	mov.b32 	%f239, %r53;
	ex2.approx.ftz.f32 	%f240, %f238;
	mul.f32 	%f241, %f240, %f239;
	add.f32 	%f242, %f230, %f241;
	sub.f32 	%f243, %f551, %f192;
	fma.rn.f32 	%f244, %f243, 0f3BBB989D, 0f3F000000;
	cvt.sat.f32.f32 	%f245, %f244;
	fma.rm.f32 	%f246, %f245, %f197, %f196;
	add.f32 	%f247, %f246, 0fCB40007F;
	neg.f32 	%f248, %f247;
	fma.rn.f32 	%f249, %f243, 0f3FB8AA3B, %f248;
	fma.rn.f32 	%f250, %f243, 0f32A57060, %f249;
	mov.b32 	%r54, %f246;
	shl.b32 	%r55, %r54, 23;
	mov.b32 	%f251, %r55;
	ex2.approx.ftz.f32 	%f252, %f250;
	mul.f32 	%f253, %f252, %f251;
	add.f32 	%f254, %f242, %f253;
	sub.f32 	%f255, %f553, %f192;
	fma.rn.f32 	%f256, %f255, 0f3BBB989D, 0f3F000000;
	cvt.sat.f32.f32 	%f257, %f256;
	fma.rm.f32 	%f258, %f257, %f197, %f196;
	add.f32 	%f259, %f258, 0fCB40007F;
	neg.f32 	%f260, %f259;
	fma.rn.f32 	%f261, %f255, 0f3FB8AA3B, %f260;
	fma.rn.f32 	%f262, %f255, 0f32A57060, %f261;
	mov.b32 	%r56, %f258;
	shl.b32 	%r57, %r56, 23;
	mov.b32 	%f263, %r57;
	ex2.approx.ftz.f32 	%f264, %f262;
	mul.f32 	%f265, %f264, %f263;
	add.f32 	%f266, %f254, %f265;
	sub.f32 	%f267, %f555, %f192;
	fma.rn.f32 	%f268, %f267, 0f3BBB989D, 0f3F000000;
	cvt.sat.f32.f32 	%f269, %f268;
	fma.rm.f32 	%f270, %f269, %f197, %f196;
	add.f32 	%f271, %f270, 0fCB40007F;
	neg.f32 	%f272, %f271;
	fma.rn.f32 	%f273, %f267, 0f3FB8AA3B, %f272;
	fma.rn.f32 	%f274, %f267, 0f32A57060, %f273;
	mov.b32 	%r58, %f270;
	shl.b32 	%r59, %r58, 23;
	mov.b32 	%f275, %r59;
	ex2.approx.ftz.f32 	%f276, %f274;
	mul.f32 	%f277, %f276, %f275;
	add.f32 	%f278, %f266, %f277;
	sub.f32 	%f279, %f557, %f192;
	fma.rn.f32 	%f280, %f279, 0f3BBB989D, 0f3F000000;
	cvt.sat.f32.f32 	%f281, %f280;
	fma.rm.f32 	%f282, %f281, %f197, %f196;
	add.f32 	%f283, %f282, 0fCB40007F;
	neg.f32 	%f284, %f283;
	fma.rn.f32 	%f285, %f279, 0f3FB8AA3B, %f284;
	fma.rn.f32 	%f286, %f279, 0f32A57060, %f285;
	mov.b32 	%r60, %f282;
	shl.b32 	%r61, %r60, 23;
	mov.b32 	%f287, %r61;
	ex2.approx.ftz.f32 	%f288, %f286;
	mul.f32 	%f289, %f288, %f287;
	add.f32 	%f290, %f278, %f289;
	sub.f32 	%f291, %f559, %f192;
	fma.rn.f32 	%f292, %f291, 0f3BBB989D, 0f3F000000;
	cvt.sat.f32.f32 	%f293, %f292;
	fma.rm.f32 	%f294, %f293, %f197, %f196;
	add.f32 	%f295, %f294, 0fCB40007F;
	neg.f32 	%f296, %f295;
	fma.rn.f32 	%f297, %f291, 0f3FB8AA3B, %f296;
	fma.rn.f32 	%f298, %f291, 0f32A57060, %f297;
	mov.b32 	%r62, %f294;
	shl.b32 	%r63, %r62, 23;
	mov.b32 	%f299, %r63;
	ex2.approx.ftz.f32 	%f300, %f298;
	mul.f32 	%f301, %f300, %f299;
	add.f32 	%f302, %f290, %f301;
	sub.f32 	%f303, %f561, %f192;
	fma.rn.f32 	%f304, %f303, 0f3BBB989D, 0f3F000000;
	cvt.sat.f32.f32 	%f305, %f304;
	fma.rm.f32 	%f306, %f305, %f197, %f196;
	add.f32 	%f307, %f306, 0fCB40007F;
	neg.f32 	%f308, %f307;
	fma.rn.f32 	%f309, %f303, 0f3FB8AA3B, %f308;
	fma.rn.f32 	%f310, %f303, 0f32A57060, %f309;
	mov.b32 	%r64, %f306;
	shl.b32 	%r65, %r64, 23;
	mov.b32 	%f311, %r65;
	ex2.approx.ftz.f32 	%f312, %f310;
	mul.f32 	%f313, %f312, %f311;
	add.f32 	%f314, %f302, %f313;
	sub.f32 	%f315, %f563, %f192;
	fma.rn.f32 	%f316, %f315, 0f3BBB989D, 0f3F000000;
	cvt.sat.f32.f32 	%f317, %f316;
	fma.rm.f32 	%f318, %f317, %f197, %f196;
	add.f32 	%f319, %f318, 0fCB40007F;
	neg.f32 	%f320, %f319;
	fma.rn.f32 	%f321, %f315, 0f3FB8AA3B, %f320;
	fma.rn.f32 	%f322, %f315, 0f32A57060, %f321;
	mov.b32 	%r66, %f318;
	shl.b32 	%r67, %r66, 23;
	mov.b32 	%f323, %r67;
	ex2.approx.ftz.f32 	%f324, %f322;
	mul.f32 	%f325, %f324, %f323;
	add.f32 	%f326, %f314, %f325;
	sub.f32 	%f327, %f565, %f192;
	fma.rn.f32 	%f328, %f327, 0f3BBB989D, 0f3F000000;
	cvt.sat.f32.f32 	%f329, %f328;
	fma.rm.f32 	%f330, %f329, %f197, %f196;
	add.f32 	%f331, %f330, 0fCB40007F;
	neg.f32 	%f332, %f331;
	fma.rn.f32 	%f333, %f327, 0f3FB8AA3B, %f332;
	fma.rn.f32 	%f334, %f327, 0f32A57060, %f333;
	mov.b32 	%r68, %f330;
	shl.b32 	%r69, %r68, 23;
	mov.b32 	%f335, %r69;
	ex2.approx.ftz.f32 	%f336, %f334;
	mul.f32 	%f337, %f336, %f335;
	add.f32 	%f338, %f326, %f337;
	sub.f32 	%f339, %f567, %f192;
	fma.rn.f32 	%f340, %f339, 0f3BBB989D, 0f3F000000;
	cvt.sat.f32.f32 	%f341, %f340;
	fma.rm.f32 	%f342, %f341, %f197, %f196;
	add.f32 	%f343, %f342, 0fCB40007F;
	neg.f32 	%f344, %f343;
	fma.rn.f32 	%f345, %f339, 0f3FB8AA3B, %f344;
	fma.rn.f32 	%f346, %f339, 0f32A57060, %f345;
	mov.b32 	%r70, %f342;
	shl.b32 	%r71, %r70, 23;
	mov.b32 	%f347, %r71;
	ex2.approx.ftz.f32 	%f348, %f346;
	mul.f32 	%f349, %f348, %f347;
	add.f32 	%f350, %f338, %f349;
	sub.f32 	%f351, %f569, %f192;
	fma.rn.f32 	%f352, %f351, 0f3BBB989D, 0f3F000000;
	cvt.sat.f32.f32 	%f353, %f352;
	fma.rm.f32 	%f354, %f353, %f197, %f196;
	add.f32 	%f355, %f354, 0fCB40007F;
	neg.f32 	%f356, %f355;
	fma.rn.f32 	%f357, %f351, 0f3FB8AA3B, %f356;
	fma.rn.f32 	%f358, %f351, 0f32A57060, %f357;
	mov.b32 	%r72, %f354;
	shl.b32 	%r73, %r72, 23;
	mov.b32 	%f359, %r73;
	ex2.approx.ftz.f32 	%f360, %f358;
	mul.f32 	%f361, %f360, %f359;
	add.f32 	%f362, %f350, %f361;
	sub.f32 	%f363, %f571, %f192;
	fma.rn.f32 	%f364, %f363, 0f3BBB989D, 0f3F000000;
	cvt.sat.f32.f32 	%f365, %f364;
	fma.rm.f32 	%f366, %f365, %f197, %f196;
	add.f32 	%f367, %f366, 0fCB40007F;
	neg.f32 	%f368, %f367;
	fma.rn.f32 	%f369, %f363, 0f3FB8AA3B, %f368;
	fma.rn.f32 	%f370, %f363, 0f32A57060, %f369;
	mov.b32 	%r74, %f366;
	shl.b32 	%r75, %r74, 23;
	mov.b32 	%f371, %r75;
	ex2.approx.ftz.f32 	%f372, %f370;
	mul.f32 	%f373, %f372, %f371;
	add.f32 	%f374, %f362, %f373;
	sub.f32 	%f375, %f573, %f192;
	fma.rn.f32 	%f376, %f375, 0f3BBB989D, 0f3F000000;
	cvt.sat.f32.f32 	%f377, %f376;
	fma.rm.f32 	%f378, %f377, %f197, %f196;
	add.f32 	%f379, %f378, 0fCB40007F;
	neg.f32 	%f380, %f379;
	fma.rn.f32 	%f381, %f375, 0f3FB8AA3B, %f380;
	fma.rn.f32 	%f382, %f375, 0f32A57060, %f381;
	mov.b32 	%r76, %f378;
	shl.b32 	%r77, %r76, 23;
	mov.b32 	%f383, %r77;
	ex2.approx.ftz.f32 	%f384, %f382;
	mul.f32 	%f385, %f384, %f383;
	add.f32 	%f386, %f374, %f385;
	sub.f32 	%f387, %f575, %f192;
	fma.rn.f32 	%f388, %f387, 0f3BBB989D, 0f3F000000;
	cvt.sat.f32.f32 	%f389, %f388;
	fma.rm.f32 	%f390, %f389, %f197, %f196;
	add.f32 	%f391, %f390, 0fCB40007F;
	neg.f32 	%f392, %f391;
	fma.rn.f32 	%f393, %f387, 0f3FB8AA3B, %f392;
	fma.rn.f32 	%f394, %f387, 0f32A57060, %f393;
	mov.b32 	%r78, %f390;
	shl.b32 	%r79, %r78, 23;
	mov.b32 	%f395, %r79;
	ex2.approx.ftz.f32 	%f396, %f394;
	mul.f32 	%f397, %f396, %f395;
	add.f32 	%f398, %f386, %f397;
	sub.f32 	%f399, %f577, %f192;
	fma.rn.f32 	%f400, %f399, 0f3BBB989D, 0f3F000000;
	cvt.sat.f32.f32 	%f401, %f400;
	fma.rm.f32 	%f402, %f401, %f197, %f196;
	add.f32 	%f403, %f402, 0fCB40007F;
	neg.f32 	%f404, %f403;
	fma.rn.f32 	%f405, %f399, 0f3FB8AA3B, %f404;
	fma.rn.f32 	%f406, %f399, 0f32A57060, %f405;
	mov.b32 	%r80, %f402;
	shl.b32 	%r81, %r80, 23;
	mov.b32 	%f407, %r81;
	ex2.approx.ftz.f32 	%f408, %f406;
	mul.f32 	%f409, %f408, %f407;
	add.f32 	%f410, %f398, %f409;
	sub.f32 	%f411, %f579, %f192;
	fma.rn.f32 	%f412, %f411, 0f3BBB989D, 0f3F000000;
	cvt.sat.f32.f32 	%f413, %f412;
	fma.rm.f32 	%f414, %f413, %f197, %f196;
	add.f32 	%f415, %f414, 0fCB40007F;
	neg.f32 	%f416, %f415;
	fma.rn.f32 	%f417, %f411, 0f3FB8AA3B, %f416;
	fma.rn.f32 	%f418, %f411, 0f32A57060, %f417;
	mov.b32 	%r82, %f414;
	shl.b32 	%r83, %r82, 23;
	mov.b32 	%f419, %r83;
	ex2.approx.ftz.f32 	%f420, %f418;
	mul.f32 	%f421, %f420, %f419;
	add.f32 	%f422, %f410, %f421;
	sub.f32 	%f423, %f581, %f192;
	fma.rn.f32 	%f424, %f423, 0f3BBB989D, 0f3F000000;
	cvt.sat.f32.f32 	%f425, %f424;
	fma.rm.f32 	%f426, %f425, %f197, %f196;
	add.f32 	%f427, %f426, 0fCB40007F;
	neg.f32 	%f428, %f427;
	fma.rn.f32 	%f429, %f423, 0f3FB8AA3B, %f428;
	fma.rn.f32 	%f430, %f423, 0f32A57060, %f429;
	mov.b32 	%r84, %f426;
	shl.b32 	%r85, %r84, 23;
	mov.b32 	%f431, %r85;
	ex2.approx.ftz.f32 	%f432, %f430;
	mul.f32 	%f433, %f432, %f431;
	add.f32 	%f434, %f422, %f433;
	sub.f32 	%f435, %f583, %f192;
	fma.rn.f32 	%f436, %f435, 0f3BBB989D, 0f3F000000;
	cvt.sat.f32.f32 	%f437, %f436;
	fma.rm.f32 	%f438, %f437, %f197, %f196;
	add.f32 	%f439, %f438, 0fCB40007F;
	neg.f32 	%f440, %f439;
	fma.rn.f32 	%f441, %f435, 0f3FB8AA3B, %f440;
	fma.rn.f32 	%f442, %f435, 0f32A57060, %f441;
	mov.b32 	%r86, %f438;
	shl.b32 	%r87, %r86, 23;
	mov.b32 	%f443, %r87;
	ex2.approx.ftz.f32 	%f444, %f442;
	mul.f32 	%f445, %f444, %f443;
	add.f32 	%f446, %f434, %f445;
	sub.f32 	%f447, %f585, %f192;
	fma.rn.f32 	%f448, %f447, 0f3BBB989D, 0f3F000000;
	cvt.sat.f32.f32 	%f449, %f448;
	fma.rm.f32 	%f450, %f449, %f197, %f196;
	add.f32 	%f451, %f450, 0fCB40007F;
	neg.f32 	%f452, %f451;
	fma.rn.f32 	%f453, %f447, 0f3FB8AA3B, %f452;
	fma.rn.f32 	%f454, %f447, 0f32A57060, %f453;
	mov.b32 	%r88, %f450;
	shl.b32 	%r89, %r88, 23;
	mov.b32 	%f455, %r89;
	ex2.approx.ftz.f32 	%f456, %f454;
	mul.f32 	%f457, %f456, %f455;
	add.f32 	%f458, %f446, %f457;
	sub.f32 	%f459, %f587, %f192;
	fma.rn.f32 	%f460, %f459, 0f3BBB989D, 0f3F000000;
	cvt.sat.f32.f32 	%f461, %f460;
	fma.rm.f32 	%f462, %f461, %f197, %f196;
	add.f32 	%f463, %f462, 0fCB40007F;
	neg.f32 	%f464, %f463;
	fma.rn.f32 	%f465, %f459, 0f3FB8AA3B, %f464;
	fma.rn.f32 	%f466, %f459, 0f32A57060, %f465;
	mov.b32 	%r90, %f462;
	shl.b32 	%r91, %r90, 23;
	mov.b32 	%f467, %r91;
	ex2.approx.ftz.f32 	%f468, %f466;
	mul.f32 	%f469, %f468, %f467;
	add.f32 	%f470, %f458, %f469;
	sub.f32 	%f471, %f589, %f192;
	fma.rn.f32 	%f472, %f471, 0f3BBB989D, 0f3F000000;
	cvt.sat.f32.f32 	%f473, %f472;
	fma.rm.f32 	%f474, %f473, %f197, %f196;
	add.f32 	%f475, %f474, 0fCB40007F;
	neg.f32 	%f476, %f475;
	fma.rn.f32 	%f477, %f471, 0f3FB8AA3B, %f476;
	fma.rn.f32 	%f478, %f471, 0f32A57060, %f477;
	mov.b32 	%r92, %f474;
	shl.b32 	%r93, %r92, 23;
	mov.b32 	%f479, %r93;
	ex2.approx.ftz.f32 	%f480, %f478;
	mul.f32 	%f481, %f480, %f479;
	add.f32 	%f482, %f470, %f481;
	sub.f32 	%f483, %f591, %f192;
	fma.rn.f32 	%f484, %f483, 0f3BBB989D, 0f3F000000;
	cvt.sat.f32.f32 	%f485, %f484;
	fma.rm.f32 	%f486, %f485, %f197, %f196;
	add.f32 	%f487, %f486, 0fCB40007F;
	neg.f32 	%f488, %f487;
	fma.rn.f32 	%f489, %f483, 0f3FB8AA3B, %f488;
	fma.rn.f32 	%f490, %f483, 0f32A57060, %f489;
	mov.b32 	%r94, %f486;
	shl.b32 	%r95, %r94, 23;
	mov.b32 	%f491, %r95;
	ex2.approx.ftz.f32 	%f492, %f490;
	mul.f32 	%f493, %f492, %f491;
	add.f32 	%f494, %f482, %f493;
	sub.f32 	%f495, %f593, %f192;
	fma.rn.f32 	%f496, %f495, 0f3BBB989D, 0f3F000000;
	cvt.sat.f32.f32 	%f497, %f496;
	fma.rm.f32 	%f498, %f497, %f197, %f196;
	add.f32 	%f499, %f498, 0fCB40007F;
	neg.f32 	%f500, %f499;
	fma.rn.f32 	%f501, %f495, 0f3FB8AA3B, %f500;
	fma.rn.f32 	%f502, %f495, 0f32A57060, %f501;
	mov.b32 	%r96, %f498;
	shl.b32 	%r97, %r96, 23;
	mov.b32 	%f503, %r97;
	ex2.approx.ftz.f32 	%f504, %f502;
	mul.f32 	%f505, %f504, %f503;
	add.f32 	%f506, %f494, %f505;
	mov.b32 	%r98, %f506;
	shfl.sync.bfly.b32	%r99|%p35, %r98, 16, 31, -1;
	mov.b32 	%f507, %r99;
	add.f32 	%f508, %f506, %f507;
	mov.b32 	%r100, %f508;
	shfl.sync.bfly.b32	%r101|%p36, %r100, 8, 31, -1;
	mov.b32 	%f509, %r101;
	add.f32 	%f510, %f508, %f509;
	mov.b32 	%r102, %f510;
	shfl.sync.bfly.b32	%r103|%p37, %r102, 4, 31, -1;
	mov.b32 	%f511, %r103;
	add.f32 	%f512, %f510, %f511;
	mov.b32 	%r104, %f512;
	shfl.sync.bfly.b32	%r105|%p38, %r104, 2, 31, -1;
	mov.b32 	%f513, %r105;
	add.f32 	%f514, %f512, %f513;
	mov.b32 	%r106, %f514;
	shfl.sync.bfly.b32	%r107|%p39, %r106, 1, 31, -1;
	mov.b32 	%f515, %r107;
	add.f32 	%f516, %f514, %f515;
	div.rn.f32 	%f105, %f205, %f516;
	div.rn.f32 	%f106, %f217, %f516;
	div.rn.f32 	%f107, %f229, %f516;
	div.rn.f32 	%f108, %f241, %f516;
	div.rn.f32 	%f109, %f253, %f516;
	div.rn.f32 	%f110, %f265, %f516;
	div.rn.f32 	%f111, %f277, %f516;
	div.rn.f32 	%f112, %f289, %f516;
	div.rn.f32 	%f113, %f301, %f516;
	div.rn.f32 	%f114, %f313, %f516;
	div.rn.f32 	%f115, %f325, %f516;
	div.rn.f32 	%f116, %f337, %f516;
	div.rn.f32 	%f117, %f349, %f516;
	div.rn.f32 	%f118, %f361, %f516;
	div.rn.f32 	%f119, %f373, %f516;
	div.rn.f32 	%f120, %f385, %f516;
	div.rn.f32 	%f121, %f397, %f516;
	div.rn.f32 	%f122, %f409, %f516;
	div.rn.f32 	%f123, %f421, %f516;
	div.rn.f32 	%f124, %f433, %f516;
	div.rn.f32 	%f125, %f445, %f516;
	div.rn.f32 	%f126, %f457, %f516;
	div.rn.f32 	%f127, %f469, %f516;
	div.rn.f32 	%f128, %f481, %f516;
	div.rn.f32 	%f129, %f493, %f516;
	div.rn.f32 	%f130, %f505, %f516;
	mad.lo.s64 	%rd48, %rd57, %rd31, %rd47;
	cvta.to.global.u64 	%rd49, %rd30;
	shl.b64 	%rd50, %rd48, 1;
	add.s64 	%rd26, %rd49, %rd50;
	@%p29 bra 	$L__BB277_58;
	// begin inline asm
	{  cvt.rn.f16.f32 %rs27, %f105;}

	// end inline asm
	st.global.u16 	[%rd26], %rs27;
$L__BB277_58:
	cvt.u64.u32 	%rd51, %r30;
	setp.le.s64 	%p40, %rd33, %rd51;
	@%p40 bra 	$L__BB277_60;
	// begin inline asm
	{  cvt.rn.f16.f32 %rs28, %f106;}

	// end inline asm
	st.global.u16 	[%rd26+64], %rs28;
$L__BB277_60:
	setp.le.s64 	%p41, %rd33, %rd2;
	@%p41 bra 	$L__BB277_62;
	// begin inline asm
	{  cvt.rn.f16.f32 %rs29, %f107;}

	// end inline asm
	st.global.u16 	[%rd26+128], %rs29;
$L__BB277_62:
	setp.le.s64 	%p42, %rd33, %rd3;
	@%p42 bra 	$L__BB277_64;
	// begin inline asm
	{  cvt.rn.f16.f32 %rs30, %f108;}

	// end inline asm
	st.global.u16 	[%rd26+192], %rs30;
$L__BB277_64:
	setp.le.s64 	%p43, %rd33, %rd4;
	@%p43 bra 	$L__BB277_66;
	// begin inline asm
	{  cvt.rn.f16.f32 %rs31, %f109;}

	// end inline asm
	st.global.u16 	[%rd26+256], %rs31;
$L__BB277_66:
	setp.le.s64 	%p44, %rd33, %rd5;
	@%p44 bra 	$L__BB277_68;
	// begin inline asm
	{  cvt.rn.f16.f32 %rs32, %f110;}

	// end inline asm
	st.global.u16 	[%rd26+320], %rs32;
$L__BB277_68:
	setp.le.s64 	%p45, %rd33, %rd6;
	@%p45 bra 	$L__BB277_70;
	// begin inline asm
	{  cvt.rn.f16.f32 %rs33, %f111;}

	// end inline asm
	st.global.u16 	[%rd26+384], %rs33;
$L__BB277_70:
	setp.le.s64 	%p46, %rd33, %rd7;
	@%p46 bra 	$L__BB277_72;
	// begin inline asm
	{  cvt.rn.f16.f32 %rs34, %f112;}

	// end inline asm
	st.global.u16 	[%rd26+448], %rs34;
$L__BB277_72:
	setp.le.s64 	%p47, %rd33, %rd8;
	@%p47 bra 	$L__BB277_74;
	// begin inline asm
	{  cvt.rn.f16.f32 %rs35, %f113;}

	// end inline asm
	st.global.u16 	[%rd26+512], %rs35;
$L__BB277_74:
	cvt.u64.u32 	%rd52, %r32;
	setp.le.s64 	%p48, %rd33, %rd52;
	@%p48 bra 	$L__BB277_76;
	// begin inline asm
	{  cvt.rn.f16.f32 %rs36, %f114;}

	// end inline asm
	st.global.u16 	[%rd26+576], %rs36;
$L__BB277_76:
	setp.le.s64 	%p49, %rd33, %rd9;
	@%p49 bra 	$L__BB277_78;
	// begin inline asm
	{  cvt.rn.f16.f32 %rs37, %f115;}

	// end inline asm
	st.global.u16 	[%rd26+640], %rs37;
$L__BB277_78:
	setp.le.s64 	%p50, %rd33, %rd10;
	@%p50 bra 	$L__BB277_80;
	// begin inline asm
	{  cvt.rn.f16.f32 %rs38, %f116;}

	// end inline asm
	st.global.u16 	[%rd26+704], %rs38;
$L__BB277_80:
	setp.le.s64 	%p51, %rd33, %rd11;
	@%p51 bra 	$L__BB277_82;
	// begin inline asm
	{  cvt.rn.f16.f32 %rs39, %f117;}

	// end inline asm
	st.global.u16 	[%rd26+768], %rs39;
$L__BB277_82:
	setp.le.s64 	%p52, %rd33, %rd12;
	@%p52 bra 	$L__BB277_84;
	// begin inline asm
	{  cvt.rn.f16.f32 %rs40, %f118;}

	// end inline asm
	st.global.u16 	[%rd26+832], %rs40;
$L__BB277_84:
	setp.le.s64 	%p53, %rd33, %rd13;
	@%p53 bra 	$L__BB277_86;
	// begin inline asm
	{  cvt.rn.f16.f32 %rs41, %f119;}

	// end inline asm
	st.global.u16 	[%rd26+896], %rs41;
$L__BB277_86:
	setp.le.s64 	%p54, %rd33, %rd14;
	@%p54 bra 	$L__BB277_88;
	// begin inline asm
	{  cvt.rn.f16.f32 %rs42, %f120;}

	// end inline asm
	st.global.u16 	[%rd26+960], %rs42;
$L__BB277_88:
	setp.le.s64 	%p55, %rd33, %rd15;
	@%p55 bra 	$L__BB277_90;
	// begin inline asm
	{  cvt.rn.f16.f32 %rs43, %f121;}

	// end inline asm
	st.global.u16 	[%rd26+1024], %rs43;
$L__BB277_90:
	setp.le.s64 	%p56, %rd33, %rd16;
	@%p56 bra 	$L__BB277_92;
	// begin inline asm
	{  cvt.rn.f16.f32 %rs44, %f122;}

	// end inline asm
	st.global.u16 	[%rd26+1088], %rs44;
$L__BB277_92:
	setp.le.s64 	%p57, %rd33, %rd17;
	@%p57 bra 	$L__BB277_94;
	// begin inline asm
	{  cvt.rn.f16.f32 %rs45, %f123;}

	// end inline asm
	st.global.u16 	[%rd26+1152], %rs45;
$L__BB277_94:
	setp.le.s64 	%p58, %rd33, %rd18;
	@%p58 bra 	$L__BB277_96;
	// begin inline asm
	{  cvt.rn.f16.f32 %rs46, %f124;}

	// end inline asm
	st.global.u16 	[%rd26+1216], %rs46;
$L__BB277_96:
	setp.le.s64 	%p59, %rd33, %rd19;
	@%p59 bra 	$L__BB277_98;
	// begin inline asm
	{  cvt.rn.f16.f32 %rs47, %f125;}

	// end inline asm
	st.global.u16 	[%rd26+1280], %rs47;
$L__BB277_98:
	setp.le.s64 	%p60, %rd33, %rd20;
	@%p60 bra 	$L__BB277_100;
	// begin inline asm
	{  cvt.rn.f16.f32 %rs48, %f126;}

	// end inline asm
	st.global.u16 	[%rd26+1344], %rs48;
$L__BB277_100:
	setp.le.s64 	%p61, %rd33, %rd21;
	@%p61 bra 	$L__BB277_102;
	// begin inline asm
	{  cvt.rn.f16.f32 %rs49, %f127;}

	// end inline asm
	st.global.u16 	[%rd26+1408], %rs49;
$L__BB277_102:
	setp.le.s64 	%p62, %rd33, %rd22;
	@%p62 bra 	$L__BB277_104;
	// begin inline asm
	{  cvt.rn.f16.f32 %rs50, %f128;}

	// end inline asm
	st.global.u16 	[%rd26+1472], %rs50;
$L__BB277_104:
	setp.le.s64 	%p63, %rd33, %rd23;
	@%p63 bra 	$L__BB277_106;
	// begin inline asm
	{  cvt.rn.f16.f32 %rs51, %f129;}

	// end inline asm
	st.global.u16 	[%rd26+1536], %rs51;
$L__BB277_106:
	cvt.u64.u32 	%rd53, %r34;
	setp.le.s64 	%p64, %rd33, %rd53;
	@%p64 bra 	$L__BB277_108;
	// begin inline asm
	{  cvt.rn.f16.f32 %rs52, %f130;}

	// end inline asm
	st.global.u16 	[%rd26+1600], %rs52;
$L__BB277_108:
	ld.param.u64 	%rd56, [_Z15SoftmaxWarpImplI10DirectLoadI6__halffE11DirectStoreIfS1_EfLi1ELi26ELi32ELi1ELb1EL9Algorithm0EEvT_T0_ll_param_2];
	cvt.s64.s32 	%rd54, %r116;
	add.s64 	%rd57, %rd57, %rd54;
	setp.lt.s64 	%p65, %rd57, %rd56;
	@%p65 bra 	$L__BB277_4;
$L__BB277_109:
	ret;

}
	// .globl	_Z15SoftmaxWarpImplI10DirectLoadI6__halffE11DirectStoreIfS1_EfLi1ELi27ELi32ELi1ELb0EL9Algorithm0EEvT_T0_ll
.visible .entry _Z15SoftmaxWarpImplI10DirectLoadI6__halffE11DirectStoreIfS1_EfLi1ELi27ELi32ELi1ELb0EL9Algorithm0EEvT_T0_ll(
	.param .align 8 .b8 _Z15SoftmaxWarpImplI10DirectLoadI6__halffE11DirectStoreIfS1_EfLi1ELi27ELi32ELi1ELb0EL9Algorithm0EEvT_T0_ll_param_0[16],
	.param .align 8 .b8 _Z15SoftmaxWarpImplI10DirectLoadI6__halffE11DirectStoreIfS1_EfLi1ELi27ELi32ELi1ELb0EL9Algorithm0EEvT_T0_ll_param_1[16],
	.param .u64 _Z15SoftmaxWarpImplI10DirectLoadI6__halffE11DirectStoreIfS1_EfLi1ELi27ELi32ELi1ELb0EL9Algorithm0EEvT_T0_ll_param_2,
	.param .u64 _Z15SoftmaxWarpImplI10DirectLoadI6__halffE11DirectStoreIfS1_EfLi1ELi27ELi32ELi1ELb0EL9Algorithm0EEvT_T0_ll_param_3
)
{
	.reg .pred 	%p<14>;
	.reg .b16 	%rs<55>;
	.reg .b32 	%r<82>;
	.reg .b32 	%f<428>;
	.reg .b64 	%rd<27>;

	ld.param.u64 	%rd9, [_Z15SoftmaxWarpImplI10DirectLoadI6__halffE11DirectStoreIfS1_EfLi1ELi27ELi32ELi1ELb0EL9Algorithm0EEvT_T0_ll_param_1+8];
	ld.param.u64 	%rd8, [_Z15SoftmaxWarpImplI10DirectLoadI6__halffE11DirectStoreIfS1_EfLi1ELi27ELi32ELi1ELb0EL9Algorithm0EEvT_T0_ll_param_1];
	ld.param.u64 	%rd7, [_Z15SoftmaxWarpImplI10DirectLoadI6__halffE11DirectStoreIfS1_EfLi1ELi27ELi32ELi1ELb0EL9Algorithm0EEvT_T0_ll_param_0+8];
	ld.param.u64 	%rd6, [_Z15SoftmaxWarpImplI10DirectLoadI6__halffE11DirectStoreIfS1_EfLi1ELi27ELi32ELi1ELb0EL9Algorithm0EEvT_T0_ll_param_0];
	ld.param.u64 	%rd10, [_Z15SoftmaxWarpImplI10DirectLoadI6__halffE11DirectStoreIfS1_EfLi1ELi27ELi32ELi1ELb0EL9Algorithm0EEvT_T0_ll_param_2];
	ld.param.u64 	%rd11, [_Z15SoftmaxWarpImplI10DirectLoadI6__halffE11DirectStoreIfS1_EfLi1ELi27ELi32ELi1ELb0EL9Algorithm0EEvT_T0_ll_param_3];
	setp.lt.s64 	%p1, %rd11, 865;
	@%p1 bra 	$L__BB278_2;
	mov.u64 	%rd12, $str;
	cvta.global.u64 	%rd13, %rd12;
	mov.u64 	%rd14, $str$1;
	cvta.global.u64 	%rd15, %rd14;
	mov.u64 	%rd16, __unnamed_274;
	cvta.global.u64 	%rd17, %rd16;
	{ // callseq 273, 0
	.param .b64 param0;
	st.param.b64 	[param0], %rd13;
	.param .b64 param1;
	st.param.b64 	[param1], %rd15;
	.param .b32 param2;
	st.param.b32 	[param2], 358;
	.param .b64 param3;
	st.param.b64 	[param3], %rd17;
	.param .b64 param4;
	st.param.b64 	[param4], 1;
	call.uni 
	__assertfail, 
	(
	param0, 
	param1, 
	param2, 
	param3, 
	param4
	);
	} // callseq 273
$L__BB278_2:
	mov.u32 	%r2, %nctaid.x;
	mov.u32 	%r3, %ntid.y;
	mul.lo.s32 	%r1, %r2, %r3;
	mov.u32 	%r4, %ctaid.x;
	mov.u32 	%r5, %tid.y;
	mad.lo.s32 	%r6, %r4, %r3, %r5;
	cvt.s64.s32 	%rd26, %r6;
	setp.le.s64 	%p2, %rd10, %rd26;
	@%p2 bra 	$L__BB278_5;
	mov.u32 	%r7, %tid.x;
	cvt.u64.u32 	%rd2, %r7;
	cvt.s64.s32 	%rd3, %r1;
$L__BB278_4:
	mad.lo.s64 	%rd18, %rd26, %rd7, %rd2;
	cvta.to.global.u64 	%rd19, %rd6;
	shl.b64 	%rd20, %rd18, 1;
	add.s64 	%rd21, %rd19, %rd20;
	ld.global.u16 	%rs1, [%rd21];
	// begin inline asm
	{  cvt.f32.f16 %f1, %rs1;}

	// end inline asm
	max.f32 	%f55, %f1, 0fFF800000;
	ld.global.u16 	%rs2, [%rd21+64];
	// begin inline asm
	{  cvt.f32.f16 %f2, %rs2;}

	// end inline asm
	max.f32 	%f56, %f55, %f2;
	ld.global.u16 	%rs3, [%rd21+128];
	// begin inline asm
	{  cvt.f32.f16 %f3, %rs3;}

	// end inline asm
	max.f32 	%f57, %f56, %f3;
	ld.global.u16 	%rs4, [%rd21+192];
	// begin inline asm
	{  cvt.f32.f16 %f4, %rs4;}

	// end inline asm
	max.f32 	%f58, %f57, %f4;
	ld.global.u16 	%rs5, [%rd21+256];
	// begin inline asm
	{  cvt.f32.f16 %f5, %rs5;}

	// end inline asm
	max.f32 	%f59, %f58, %f5;
	ld.global.u16 	%rs6, [%rd21+320];
	// begin inline asm
	{  cvt.f32.f16 %f6, %rs6;}

	// end inline asm
	max.f32 	%f60, %f59, %f6;
	ld.global.u16 	%rs7, [%rd21+384];
	// begin inline asm
	{  cvt.f32.f16 %f7, %rs7;}

	// end inline asm
	max.f32 	%f61, %f60, %f7;
	ld.global.u16 	%rs8, [%rd21+448];
	// begin inline asm
	{  cvt.f32.f16 %f8, %rs8;}

	// end inline asm
	max.f32 	%f62, %f61, %f8;
	ld.global.u16 	%rs9, [%rd21+512];
	// begin inline asm
	{  cvt.f32.f16 %f9, %rs9;}

	// end inline asm
	max.f32 	%f63, %f62, %f9;
	ld.global.u16 	%rs10, [%rd21+576];
	// begin inline asm
	{  cvt.f32.f16 %f10, %rs10;}

	// end inline asm
	max.f32 	%f64, %f63, %f10;
	ld.global.u16 	%rs11, [%rd21+640];
	// begin inline asm
	{  cvt.f32.f16 %f11, %rs11;}

	// end inline asm
	max.f32 	%f65, %f64, %f11;
	ld.global.u16 	%rs12, [%rd21+704];
	// begin inline asm
	{  cvt.f32.f16 %f12, %rs12;}

	// end inline asm
	max.f32 	%f66, %f65, %f12;
	ld.global.u16 	%rs13, [%rd21+768];
	// begin inline asm
	{  cvt.f32.f16 %f13, %rs13;}

	// end inline asm
	max.f32 	%f67, %f66, %f13;
	ld.global.u16 	%rs14, [%rd21+832];
	// begin inline asm
	{  cvt.f32.f16 %f14, %rs14;}

	// end inline asm
	max.f32 	%f68, %f67, %f14;
	ld.global.u16 	%rs15, [%rd21+896];
	// begin inline asm
	{  cvt.f32.f16 %f15, %rs15;}

	// end inline asm
	max.f32 	%f69, %f68, %f15;
	ld.global.u16 	%rs16, [%rd21+960];
	// begin inline asm
	{  cvt.f32.f16 %f16, %rs16;}

	// end inline asm
	max.f32 	%f70, %f69, %f16;
	ld.global.u16 	%rs17, [%rd21+1024];
	// begin inline asm
	{  cvt.f32.f16 %f17, %rs17;}

	// end inline asm
	max.f32 	%f71, %f70, %f17;
	ld.global.u16 	%rs18, [%rd21+1088];
	// begin inline asm
	{  cvt.f32.f16 %f18, %rs18;}

	// end inline asm
	max.f32 	%f72, %f71, %f18;
	ld.global.u16 	%rs19, [%rd21+1152];
	// begin inline asm
	{  cvt.f32.f16 %f19, %rs19;}

	// end inline asm
	max.f32 	%f73, %f72, %f19;
	ld.global.u16 	%rs20, [%rd21+1216];
	// begin inline asm
	{  cvt.f32.f16 %f20, %rs20;}

	// end inline asm
	max.f32 	%f74, %f73, %f20;
	ld.global.u16 	%rs21, [%rd21+1280];
	// begin inline asm
	{  cvt.f32.f16 %f21, %rs21;}

	// end inline asm
	max.f32 	%f75, %f74, %f21;
	ld.global.u16 	%rs22, [%rd21+1344];
	// begin inline asm
	{  cvt.f32.f16 %f22, %rs22;}

	// end inline asm
	max.f32 	%f76, %f75, %f22;
	ld.global.u16 	%rs23, [%rd21+1408];
	// begin inline asm
	{  cvt.f32.f16 %f23, %rs23;}

	// end inline asm
	max.f32 	%f77, %f76, %f23;
	ld.global.u16 	%rs24, [%rd21+1472];
	// begin inline asm
	{  cvt.f32.f16 %f24, %rs24;}

	// end inline asm
	max.f32 	%f78, %f77, %f24;
	ld.global.u16 	%rs25, [%rd21+1536];
	// begin inline asm
	{  cvt.f32.f16 %f25, %rs25;}

	// end inline asm
	max.f32 	%f79, %f78, %f25;
	ld.global.u16 	%rs26, [%rd21+1600];
	// begin inline asm
	{  cvt.f32.f16 %f26, %rs26;}

	// end inline asm
	max.f32 	%f80, %f79, %f26;
	ld.global.u16 	%rs27, [%rd21+1664];
	// begin inline asm
	{  cvt.f32.f16 %f27, %rs27;}

	// end inline asm
	max.f32 	%f81, %f80, %f27;
	mov.b32 	%r8, %f81;
	shfl.sync.bfly.b32	%r9|%p3, %r8, 16, 31, -1;
	mov.b32 	%f82, %r9;
	max.f32 	%f83, %f81, %f82;
	mov.b32 	%r10, %f83;
	shfl.sync.bfly.b32	%r11|%p4, %r10, 8, 31, -1;
	mov.b32 	%f84, %r11;
	max.f32 	%f85, %f83, %f84;
	mov.b32 	%r12, %f85;
	shfl.sync.bfly.b32	%r13|%p5, %r12, 4, 31, -1;
	mov.b32 	%f86, %r13;
	max.f32 	%f87, %f85, %f86;
	mov.b32 	%r14, %f87;
	shfl.sync.bfly.b32	%r15|%p6, %r14, 2, 31, -1;
	mov.b32 	%f88, %r15;
	max.f32 	%f89, %f87, %f88;
	mov.b32 	%r16, %f89;
	shfl.sync.bfly.b32	%r17|%p7, %r16, 1, 31, -1;
	mov.b32 	%f90, %r17;
	max.f32 	%f91, %f89, %f90;
	sub.f32 	%f92, %f1, %f91;
	fma.rn.f32 	%f93, %f92, 0f3BBB989D, 0f3F000000;
	cvt.sat.f32.f32 	%f94, %f93;
	mov.f32 	%f95, 0f4B400001;
	mov.f32 	%f96, 0f437C0000;
	fma.rm.f32 	%f97, %f94, %f96, %f95;
	add.f32 	%f98, %f97, 0fCB40007F;
	neg.f32 	%f99, %f98;
	fma.rn.f32 	%f100, %f92, 0f3FB8AA3B, %f99;
	fma.rn.f32 	%f101, %f92, 0f32A57060, %f100;
	mov.b32 	%r18, %f97;
	shl.b32 	%r19, %r18, 23;
	mov.b32 	%f102, %r19;
	ex2.approx.ftz.f32 	%f103, %f101;
	mul.f32 	%f104, %f103, %f102;
	add.f32 	%f105, %f104, 0f00000000;
	sub.f32 	%f106, %f2, %f91;
	fma.rn.f32 	%f107, %f106, 0f3BBB989D, 0f3F000000;
	cvt.sat.f32.f32 	%f108, %f107;
	fma.rm.f32 	%f109, %f108, %f96, %f95;
	add.f32 	%f110, %f109, 0fCB40007F;
	neg.f32 	%f111, %f110;
	fma.rn.f32 	%f112, %f106, 0f3FB8AA3B, %f111;
	fma.rn.f32 	%f113, %f106, 0f32A57060, %f112;
	mov.b32 	%r20, %f109;
	shl.b32 	%r21, %r20, 23;
	mov.b32 	%f114, %r21;
	ex2.approx.ftz.f32 	%f115, %f113;
	mul.f32 	%f116, %f115, %f114;
	add.f32 	%f117, %f105, %f116;
	sub.f32 	%f118, %f3, %f91;
	fma.rn.f32 	%f119, %f118, 0f3BBB989D, 0f3F000000;
	cvt.sat.f32.f32 	%f120, %f119;
	fma.rm.f32 	%f121, %f120, %f96, %f95;
	add.f32 	%f122, %f121, 0fCB40007F;
	neg.f32 	%f123, %f122;
	fma.rn.f32 	%f124, %f118, 0f3FB8AA3B, %f123;
	fma.rn.f32 	%f125, %f118, 0f32A57060, %f124;
	mov.b32 	%r22, %f121;
	shl.b32 	%r23, %r22, 23;
	mov.b32 	%f126, %r23;
	ex2.approx.ftz.f32 	%f127, %f125;
	mul.f32 	%f128, %f127, %f126;
	add.f32 	%f129, %f117, %f128;
	sub.f32 	%f130, %f4, %f91;
	fma.rn.f32 	%f131, %f130, 0f3BBB989D, 0f3F000000;
	cvt.sat.f32.f32 	%f132, %f131;
	fma.rm.f32 	%f133, %f132, %f96, %f95;
	add.f32 	%f134, %f133, 0fCB40007F;
	neg.f32 	%f135, %f134;
	fma.rn.f32 	%f136, %f130, 0f3FB8AA3B, %f135;
	fma.rn.f32 	%f137, %f130, 0f32A57060, %f136;
	mov.b32 	%r24, %f133;
	shl.b32 	%r25, %r24, 23;
	mov.b32 	%f138, %r25;
	ex2.approx.ftz.f32 	%f139, %f137;
	mul.f32 	%f140, %f139, %f138;
	add.f32 	%f141, %f129, %f140;
	sub.f32 	%f142, %f5, %f91;
	fma.rn.f32 	%f143, %f142, 0f3BBB989D, 0f3F000000;
	cvt.sat.f32.f32 	%f144, %f143;
	fma.rm.f32 	%f145, %f144, %f96, %f95;
	add.f32 	%f146, %f145, 0fCB40007F;
	neg.f32 	%f147, %f146;
	fma.rn.f32 	%f148, %f142, 0f3FB8AA3B, %f147;
	fma.rn.f32 	%f149, %f142, 0f32A57060, %f148;
	mov.b32 	%r26, %f145;
	shl.b32 	%r27, %r26, 23;
	mov.b32 	%f150, %r27;
	ex2.approx.ftz.f32 	%f151, %f149;
	mul.f32 	%f152, %f151, %f150;
	add.f32 	%f153, %f141, %f152;
	sub.f32 	%f154, %f6, %f91;
	fma.rn.f32 	%f155, %f154, 0f3BBB989D, 0f3F000000;
	cvt.sat.f32.f32 	%f156, %f155;
	fma.rm.f32 	%f157, %f156, %f96, %f95;
	add.f32 	%f158, %f157, 0fCB40007F;
	neg.f32 	%f159, %f158;
	fma.rn.f32 	%f160, %f154, 0f3FB8AA3B, %f159;
	fma.rn.f32 	%f161, %f154, 0f32A57060, %f160;
	mov.b32 	%r28, %f157;
	shl.b32 	%r29, %r28, 23;
	mov.b32 	%f162, %r29;
	ex2.approx.ftz.f32 	%f163, %f161;
	mul.f32 	%f164, %f163, %f162;
	add.f32 	%f165, %f153, %f164;
	sub.f32 	%f166, %f7, %f91;
	fma.rn.f32 	%f167, %f166, 0f3BBB989D, 0f3F000000;
	cvt.sat.f32.f32 	%f168, %f167;
	fma.rm.f32 	%f169, %f168, %f96, %f95;
	add.f32 	%f170, %f169, 0fCB40007F;
	neg.f32 	%f171, %f170;
	fma.rn.f32 	%f172, %f166, 0f3FB8AA3B, %f171;
	fma.rn.f32 	%f173, %f166, 0f32A57060, %f172;
	mov.b32 	%r30, %f169;
	shl.b32 	%r31, %r30, 23;
	mov.b32 	%f174, %r31;
	ex2.approx.ftz.f32 	%f175, %f173;
	mul.f32 	%f176, %f175, %f174;
	add.f32 	%f177, %f165, %f176;
	sub.f32 	%f178, %f8, %f91;
	fma.rn.f32 	%f179, %f178, 0f3BBB989D, 0f3F000000;
	cvt.sat.f32.f32 	%f180, %f179;
	fma.rm.f32 	%f181, %f180, %f96, %f95;
	add.f32 	%f182, %f181, 0fCB40007F;
	neg.f32 	%f183, %f182;
	fma.rn.f32 	%f184, %f178, 0f3FB8AA3B, %f183;
	fma.rn.f32 	%f185, %f178, 0f32A57060, %f184;
	mov.b32 	%r32, %f181;
	shl.b32 	%r33, %r32, 23;
	mov.b32 	%f186, %r33;
	ex2.approx.ftz.f32 	%f187, %f185;
	mul.f32 	%f188, %f187, %f186;
	add.f32 	%f189, %f177, %f188;
	sub.f32 	%f190, %f9, %f91;
	fma.rn.f32 	%f191, %f190, 0f3BBB989D, 0f3F000000;
	cvt.sat.f32.f32 	%f192, %f191;
	fma.rm.f32 	%f193, %f192, %f96, %f95;
	add.f32 	%f194, %f193, 0fCB40007F;
	neg.f32 	%f195, %f194;
	fma.rn.f32 	%f196, %f190, 0f3FB8AA3B, %f195;
	fma.rn.f32 	%f197, %f190, 0f32A57060, %f196;
	mov.b32 	%r34, %f193;
	shl.b32 	%r35, %r34, 23;
	mov.b32 	%f198, %r35;
	ex2.approx.ftz.f32 	%f199, %f197;
	mul.f32 	%f200, %f199, %f198;
	add.f32 	%f201, %f189, %f200;
	sub.f32 	%f202, %f10, %f91;
	fma.rn.f32 	%f203, %f202, 0f3BBB989D, 0f3F000000;
	cvt.sat.f32.f32 	%f204, %f203;
	fma.rm.f32 	%f205, %f204, %f96, %f95;
	add.f32 	%f206, %f205, 0fCB40007F;
	neg.f32 	%f207, %f206;
	fma.rn.f32 	%f208, %f202, 0f3FB8AA3B, %f207;
	fma.rn.f32 	%f209, %f202, 0f32A57060, %f208;
	mov.b32 	%r36, %f205;
	shl.b32 	%r37, %r36, 23;
	mov.b32 	%f210, %r37;
	ex2.approx.ftz.f32 	%f211, %f209;
	mul.f32 	%f212, %f211, %f210;
	add.f32 	%f213, %f201, %f212;
	sub.f32 	%f214, %f11, %f91;
	fma.rn.f32 	%f215, %f214, 0f3BBB989D, 0f3F000000;
	cvt.sat.f32.f32 	%f216, %f215;
	fma.rm.f32 	%f217, %f216, %f96, %f95;
	add.f32 	%f218, %f217, 0fCB40007F;
	neg.f32 	%f219, %f218;
	fma.rn.f32 	%f220, %f214, 0f3FB8AA3B, %f219;
	fma.rn.f32 	%f221, %f214, 0f32A57060, %f220;
	mov.b32 	%r38, %f217;
	shl.b32 	%r39, %r38, 23;
	mov.b32 	%f222, %r39;
	ex2.approx.ftz.f32 	%f223, %f221;
	mul.f32 	%f224, %f223, %f222;
	add.f32 	%f225, %f213, %f224;
	sub.f32 	%f226, %f12, %f91;
	fma.rn.f32 	%f227, %f226, 0f3BBB989D, 0f3F000000;
	cvt.sat.f32.f32 	%f228, %f227;
	fma.rm.f32 	%f229, %f228, %f96, %f95;
	add.f32 	%f230, %f229, 0fCB40007F;
	neg.f32 	%f231, %f230;
	fma.rn.f32 	%f232, %f226, 0f3FB8AA3B, %f231;
	fma.rn.f32 	%f233, %f226, 0f32A57060, %f232;
	mov.b32 	%r40, %f229;
	shl.b32 	%r41, %r40, 23;
	mov.b32 	%f234, %r41;
	ex2.approx.ftz.f32 	%f235, %f233;
	mul.f32 	%f236, %f235, %f234;
	add.f32 	%f237, %f225, %f236;
	sub.f32 	%f238, %f13, %f91;
	fma.rn.f32 	%f239, %f238, 0f3BBB989D, 0f3F000000;
	cvt.sat.f32.f32 	%f240, %f239;
	fma.rm.f32 	%f241, %f240, %f96, %f95;
	add.f32 	%f242, %f241, 0fCB40007F;
	neg.f32 	%f243, %f242;
	fma.rn.f32 	%f244, %f238, 0f3FB8AA3B, %f243;
	fma.rn.f32 	%f245, %f238, 0f32A57060, %f244;
	mov.b32 	%r42, %f241;
	shl.b32 	%r43, %r42, 23;
	mov.b32 	%f246, %r43;
	ex2.approx.ftz.f32 	%f247, %f245;
	mul.f32 	%f248, %f247, %f246;
	add.f32 	%f249, %f237, %f248;
	sub.f32 	%f250, %f14, %f91;
	fma.rn.f32 	%f251, %f250, 0f3BBB989D, 0f3F000000;
	cvt.sat.f32.f32 	%f252, %f251;
	fma.rm.f32 	%f253, %f252, %f96, %f95;
	add.f32 	%f254, %f253, 0fCB40007F;
	neg.f32 	%f255, %f254;
	fma.rn.f32 	%f256, %f250, 0f3FB8AA3B, %f255;
	fma.rn.f32 	%f257, %f250, 0f32A57060, %f256;
	mov.b32 	%r44, %f253;
	shl.b32 	%r45, %r44, 23;
	mov.b32 	%f258, %r45;
	ex2.approx.ftz.f32 	%f259, %f257;
	mul.f32 	%f260, %f259, %f258;
	add.f32 	%f261, %f249, %f260;
	sub.f32 	%f262, %f15, %f91;
	fma.rn.f32 	%f263, %f262, 0f3BBB989D, 0f3F000000;
	cvt.sat.f32.f32 	%f264, %f263;
	fma.rm.f32 	%f265, %f264, %f96, %f95;
	add.f32 	%f266, %f265, 0fCB40007F;
	neg.f32 	%f267, %f266;
	fma.rn.f32 	%f268, %f262, 0f3FB8AA3B, %f267;
	fma.rn.f32 	%f269, %f262, 0f32A57060, %f268;
	mov.b32 	%r46, %f265;
	shl.b32 	%r47, %r46, 23;
	mov.b32 	%f270, %r47;
	ex2.approx.ftz.f32 	%f271, %f269;
	mul.f32 	%f272, %f271, %f270;
	add.f32 	%f273, %f261, %f272;
	sub.f32 	%f274, %f16, %f91;
	fma.rn.f32 	%f275, %f274, 0f3BBB989D, 0f3F000000;
	cvt.sat.f32.f32 	%f276, %f275;
	fma.rm.f32 	%f277, %f276, %f96, %f95;
	add.f32 	%f278, %f277, 0fCB40007F;
	neg.f32 	%f279, %f278;
	fma.rn.f32 	%f280, %f274, 0f3FB8AA3B, %f279;
	fma.rn.f32 	%f281, %f274, 0f32A57060, %f280;
	mov.b32 	%r48, %f277;
	shl.b32 	%r49, %r48, 23;
	mov.b32 	%f282, %r49;
	ex2.approx.ftz.f32 	%f283, %f281;
	mul.f32 	%f284, %f283, %f282;
	add.f32 	%f285, %f273, %f284;
	sub.f32 	%f286, %f17, %f91;
	fma.rn.f32 	%f287, %f286, 0f3BBB989D, 0f3F000000;
	cvt.sat.f32.f32 	%f288, %f287;
	fma.rm.f32 	%f289, %f288, %f96, %f95;
	add.f32 	%f290, %f289, 0fCB40007F;
	neg.f32 	%f291, %f290;
	fma.rn.f32 	%f292, %f286, 0f3FB8AA3B, %f291;
	fma.rn.f32 	%f293, %f286, 0f32A57060, %f292;
	mov.b32 	%r50, %f289;
	shl.b32 	%r51, %r50, 23;
	mov.b32 	%f294, %r51;
	ex2.approx.ftz.f32 	%f295, %f293;
	mul.f32 	%f296, %f295, %f294;
	add.f32 	%f297, %f285, %f296;
	sub.f32 	%f298, %f18, %f91;
	fma.rn.f32 	%f299, %f298, 0f3BBB989D, 0f3F000000;
	cvt.sat.f32.f32 	%f300, %f299;
	fma.rm.f32 	%f301, %f300, %f96, %f95;
	add.f32 	%f302, %f301, 0fCB40007F;
	neg.f32 	%f303, %f302;
	fma.rn.f32 	%f304, %f298, 0f3FB8AA3B, %f303;
	fma.rn.f32 	%f305, %f298, 0f32A57060, %f304;
	mov.b32 	%r52, %f301;
	shl.b32 	%r53, %r52, 23;
	mov.b32 	%f306, %r53;
	ex2.approx.ftz.f32 	%f307, %f305;
	mul.f32 	%f308, %f307, %f306;
	add.f32 	%f309, %f297, %f308;
	sub.f32 	%f310, %f19, %f91;
	fma.rn.f32 	%f311, %f310, 0f3BBB989D, 0f3F000000;
	cvt.sat.f32.f32 	%f312, %f311;
	fma.rm.f32 	%f313, %f312, %f96, %f95;
	add.f32 	%f314, %f313, 0fCB40007F;
	neg.f32 	%f315, %f314;
	fma.rn.f32 	%f316, %f310, 0f3FB8AA3B, %f315;
	fma.rn.f32 	%f317, %f310, 0f32A57060, %f316;
	mov.b32 	%r54, %f313;
	shl.b32 	%r55, %r54, 23;
	mov.b32 	%f318, %r55;
	ex2.approx.ftz.f32 	%f319, %f317;
	mul.f32 	%f320, %f319, %f318;
	add.f32 	%f321, %f309, %f320;
	sub.f32 	%f322, %f20, %f91;
	fma.rn.f32 	%f323, %f322, 0f3BBB989D, 0f3F000000;
	cvt.sat.f32.f32 	%f324, %f323;
	fma.rm.f32 	%f325, %f324, %f96, %f95;
	add.f32 	%f326, %f325, 0fCB40007F;
	neg.f32 	%f327, %f326;
	fma.rn.f32 	%f328, %f322, 0f3FB8AA3B, %f327;
	fma.rn.f32 	%f329, %f322, 0f32A57060, %f328;
	mov.b32 	%r56, %f325;
	shl.b32 	%r57, %r56, 23;
	mov.b32 	%f330, %r57;
	ex2.approx.ftz.f32 	%f331, %f329;
	mul.f32 	%f332, %f331, %f330;
	add.f32 	%f333, %f321, %f332;
	sub.f32 	%f334, %f21, %f91;
	fma.rn.f32 	%f335, %f334, 0f3BBB989D, 0f3F000000;
	cvt.sat.f32.f32 	%f336, %f335;
	fma.rm.f32 	%f337, %f336, %f96, %f95;
	add.f32 	%f338, %f337, 0fCB40007F;
	neg.f32 	%f339, %f338;
	fma.rn.f32 	%f340, %f334, 0f3FB8AA3B, %f339;
	fma.rn.f32 	%f341, %f334, 0f32A57060, %f340;
	mov.b32 	%r58, %f337;
	shl.b32 	%r59, %r58, 23;
	mov.b32 	%f342, %r59;
	ex2.approx.ftz.f32 	%f343, %f341;
	mul.f32 	%f344, %f343, %f342;
	add.f32 	%f345, %f333, %f344;
	sub.f32 	%f346, %f22, %f91;
	fma.rn.f32 	%f347, %f346, 0f3BBB989D, 0f3F000000;
	cvt.sat.f32.f32 	%f348, %f347;
	fma.rm.f32 	%f349, %f348, %f96, %f95;
	add.f32 	%f350, %f349, 0fCB40007F;
	neg.f32 	%f351, %f350;
	fma.rn.f32 	%f352, %f346, 0f3FB8AA3B, %f351;
	fma.rn.f32 	%f353, %f346, 0f32A57060, %f352;
	mov.b32 	%r60, %f349;
	shl.b32 	%r61, %r60, 23;
	mov.b32 	%f354, %r61;
	ex2.approx.ftz.f32 	%f355, %f353;
	mul.f32 	%f356, %f355, %f354;
	add.f32 	%f357, %f345, %f356;
	sub.f32 	%f358, %f23, %f91;
	fma.rn.f32 	%f359, %f358, 0f3BBB989D, 0f3F000000;
	cvt.sat.f32.f32 	%f360, %f359;
	fma.rm.f32 	%f361, %f360, %f96, %f95;
	add.f32 	%f362, %f361, 0fCB40007F;
	neg.f32 	%f363, %f362;
	fma.rn.f32 	%f364, %f358, 0f3FB8AA3B, %f363;
	fma.rn.f32 	%f365, %f358, 0f32A57060, %f364;
	mov.b32 	%r62, %f361;
	shl.b32 	%r63, %r62, 23;
	mov.b32 	%f366, %r63;
	ex2.approx.ftz.f32 	%f367, %f365;
	mul.f32 	%f368, %f367, %f366;
	add.f32 	%f369, %f357, %f368;
	sub.f32 	%f370, %f24, %f91;
	fma.rn.f32 	%f371, %f370, 0f3BBB989D, 0f3F000000;
	cvt.sat.f32.f32 	%f372, %f371;
	fma.rm.f32 	%f373, %f372, %f96, %f95;
	add.f32 	%f374, %f373, 0fCB40007F;
	neg.f32 	%f375, %f374;
	fma.rn.f32 	%f376, %f370, 0f3FB8AA3B, %f375;
	fma.rn.f32 	%f377, %f370, 0f32A57060, %f376;
	mov.b32 	%r64, %f373;
	shl.b32 	%r65, %r64, 23;
	mov.b32 	%f378, %r65;
	ex2.approx.ftz.f32 	%f379, %f377;
	mul.f32 	%f380, %f379, %f378;
	add.f32 	%f381, %f369, %f380;
	sub.f32 	%f382, %f25, %f91;
	fma.rn.f32 	%f383, %f382, 0f3BBB989D, 0f3F000000;
	cvt.sat.f32.f32 	%f384, %f383;
	fma.rm.f32 	%f385, %f384, %f96, %f95;
	add.f32 	%f386, %f385, 0fCB40007F;
	neg.f32 	%f387, %f386;
	fma.rn.f32 	%f388, %f382, 0f3FB8AA3B, %f387;
	fma.rn.f32 	%f389, %f382, 0f32A57060, %f388;
	mov.b32 	%r66, %f385;
	shl.b32 	%r67, %r66, 23;
	mov.b32 	%f390, %r67;
	ex2.approx.ftz.f32 	%f391, %f389;
	mul.f32 	%f392, %f391, %f390;
	add.f32 	%f393, %f381, %f392;
	sub.f32 	%f394, %f26, %f91;
	fma.rn.f32 	%f395, %f394, 0f3BBB989D, 0f3F000000;
	cvt.sat.f32.f32 	%f396, %f395;
	fma.rm.f32 	%f397, %f396, %f96, %f95;
	add.f32 	%f398, %f397, 0fCB40007F;
	neg.f32 	%f399, %f398;
	fma.rn.f32 	%f400, %f394, 0f3FB8AA3B, %f399;
	fma.rn.f32 	%f401, %f394, 0f32A57060, %f400;
	mov.b32 	%r68, %f397;
	shl.b32 	%r69, %r68, 23;
	mov.b32 	%f402, %r69;
	ex2.approx.ftz.f32 	%f403, %f401;
	mul.f32 	%f404, %f403, %f402;
	add.f32 	%f405, %f393, %f404;
	sub.f32 	%f406, %f27, %f91;
	fma.rn.f32 	%f407, %f406, 0f3BBB989D, 0f3F000000;
	cvt.sat.f32.f32 	%f408, %f407;
	fma.rm.f32 	%f409, %f408, %f96, %f95;
	add.f32 	%f410, %f409, 0fCB40007F;
	neg.f32 	%f411, %f410;
	fma.rn.f32 	%f412, %f406, 0f3FB8AA3B, %f411;
	fma.rn.f32 	%f413, %f406, 0f32A57060, %f412;
	mov.b32 	%r70, %f409;
	shl.b32 	%r71, %r70, 23;
	mov.b32 	%f414, %r71;
	ex2.approx.ftz.f32 	%f415, %f413;
	mul.f32 	%f416, %f415, %f414;
	add.f32 	%f417, %f405, %f416;
	mov.b32 	%r72, %f417;
	shfl.sync.bfly.b32	%r73|%p8, %r72, 16, 31, -1;
	mov.b32 	%f418, %r73;
	add.f32 	%f419, %f417, %f418;
	mov.b32 	%r74, %f419;
	shfl.sync.bfly.b32	%r75|%p9, %r74, 8, 31, -1;
	mov.b32 	%f420, %r75;
	add.f32 	%f421, %f419, %f420;
	mov.b32 	%r76, %f421;
	shfl.sync.bfly.b32	%r77|%p10, %r76, 4, 31, -1;
	mov.b32 	%f422, %r77;
	add.f32 	%f423, %f421, %f422;
	mov.b32 	%r78, %f423;
	shfl.sync.bfly.b32	%r79|%p11, %r78, 2, 31, -1;
	mov.b32 	%f424, %r79;
	add.f32 	%f425, %f423, %f424;
	mov.b32 	%r80, %f425;
	shfl.sync.bfly.b32	%r81|%p12, %r80, 1, 31, -1;
	mov.b32 	%f426, %r81;
	add.f32 	%f427, %f425, %f426;
	div.rn.f32 	%f28, %f104, %f427;
	div.rn.f32 	%f29, %f116, %f427;
	div.rn.f32 	%f30, %f128, %f427;
	div.rn.f32 	%f31, %f140, %f427;
	div.rn.f32 	%f32, %f152, %f427;
	div.rn.f32 	%f33, %f164, %f427;
	div.rn.f32 	%f34, %f176, %f427;
	div.rn.f32 	%f35, %f188, %f427;
	div.rn.f32 	%f36, %f200, %f427;
	div.rn.f32 	%f37, %f212, %f427;
	div.rn.f32 	%f38, %f224, %f427;
	div.rn.f32 	%f39, %f236, %f427;
	div.rn.f32 	%f40, %f248, %f427;
	div.rn.f32 	%f41, %f260, %f427;
	div.rn.f32 	%f42, %f272, %f427;
	div.rn.f32 	%f43, %f284, %f427;
	div.rn.f32 	%f44, %f296, %f427;
	div.rn.f32 	%f45, %f308, %f427;
	div.rn.f32 	%f46, %f320, %f427;
	div.rn.f32 	%f47, %f332, %f427;
	div.rn.f32 	%f48, %f344, %f427;
	div.rn.f32 	%f49, %f356, %f427;
	div.rn.f32 	%f50, %f368, %f427;
	div.rn.f32 	%f51, %f380, %f427;
	div.rn.f32 	%f52, %f392, %f427;
	div.rn.f32 	%f53, %f404, %f427;
	div.rn.f32 	%f54, %f416, %f427;
	mad.lo.s64 	%rd22, %rd26, %rd9, %rd2;
	// begin inline asm
	{  cvt.rn.f16.f32 %rs28, %f28;}

	// end inline asm
	cvta.to.global.u64 	%rd23, %rd8;
	shl.b64 	%rd24, %rd22, 1;
	add.s64 	%rd25, %rd23, %rd24;
	st.global.u16 	[%rd25], %rs28;
	// begin inline asm
	{  cvt.rn.f16.f32 %rs29, %f29;}

	// end inline asm
	st.global.u16 	[%rd25+64], %rs29;
	// begin inline asm
	{  cvt.rn.f16.f32 %rs30, %f30;}

	// end inline asm
	st.global.u16 	[%rd25+128], %rs30;
	// begin inline asm
	{  cvt.rn.f16.f32 %rs31, %f31;}

	// end inline asm
	st.global.u16 	[%rd25+192], %rs31;
	// begin inline asm
	{  cvt.rn.f16.f32 %rs32, %f32;}

	// end inline asm
	st.global.u16 	[%rd25+256], %rs32;
	// begin inline asm
	{  cvt.rn.f16.f32 %rs33, %f33;}

	// end inline asm
	st.global.u16 	[%rd25+320], %rs33;
	// begin inline asm
	{  cvt.rn.f16.f32 %rs34, %f34;}

	// end inline asm
	st.global.u16 	[%rd25+384], %rs34;
	// begin inline asm
	{  cvt.rn.f16.f32 %rs35, %f35;}

	// end inline asm
	st.global.u16 	[%rd25+448], %rs35;
	// begin inline asm
	{  cvt.rn.f16.f32 %rs36, %f36;}

	// end inline asm
	st.global.u16 	[%rd25+512], %rs36;
	// begin inline asm
	{  cvt.rn.f16.f32 %rs37, %f37;}

	// end inline asm
	st.global.u16 	[%rd25+576], %rs37;
	// begin inline asm
	{  cvt.rn.f16.f32 %rs38, %f38;}

	// end inline asm
	st.global.u16 	[%rd25+640], %rs38;
	// begin inline asm
	{  cvt.rn.f16.f32 %rs39, %f39;}

	// end inline asm
	st.global.u16 	[%rd25+704], %rs39;
	// begin inline asm
	{  cvt.rn.f16.f32 %rs40, %f40;}

	// end inline asm
	st.global.u16 	[%rd25+768], %rs40;
	// begin inline asm
	{  cvt.rn.f16.f32 %rs41, %f41;}

	// end inline asm
	st.global.u16 	[%rd25+832], %rs41;
	// begin inline asm
	{  cvt.rn.f16.f32 %rs42, %f42;}

	// end inline asm
	st.global.u16 	[%rd25+896], %rs42;
	// begin inline asm
	{  cvt.rn.f16.f32 %rs43, %f43;}

	// end inline asm
	st.global.u16 	[%rd25+960], %rs43;
	// begin inline asm
	{  cvt.rn.f16.f32 %rs44, %f44;}

	// end inline asm
	st.global.u16 	[%rd25+1024], %rs44;
	// begin inline asm
	{  cvt.rn.f16.f32 %rs45, %f45;}

	// end inline asm
	st.global.u16 	[%rd25+1088], %rs45;
	// begin inline asm
	{  cvt.rn.f16.f32 %rs46, %f46;}

	// end inline asm
	st.global.u16 	[%rd25+1152], %rs46;
	// begin inline asm
	{  cvt.rn.f16.f32 %rs47, %f47;}

	// end inline asm
	st.global.u16 	[%rd25+1216], %rs47;
	// begin inline asm
	{  cvt.rn.f16.f32 %rs48, %f48;}

	// end inline asm
	st.global.u16 	[%rd25+1280], %rs48;
	// begin inline asm
	{  cvt.rn.f16.f32 %rs49, %f49;}

	// end inline asm
	st.global.u16 	[%rd25+1344], %rs49;
	// begin inline asm
	{  cvt.rn.f16.f32 %rs50, %f50;}

	// end inline asm
	st.global.u16 	[%rd25+1408], %rs50;
	// begin inline asm
	{  cvt.rn.f16.f32 %rs51, %f51;}

	// end inline asm
	st.global.u16 	[%rd25+1472], %rs51;
	// begin inline asm
	{  cvt.rn.f16.f32 %rs52, %f52;}

	// end inline asm
	st.global.u16 	[%rd25+1536], %rs52;
	// begin inline asm
	{  cvt.rn.f16.f32 %rs53, %f53;}

	// end inline asm
	st.global.u16 	[%rd25+1600], %rs53;
	// begin inline asm
	{  cvt.rn.f16.f32 %rs54, %f54;}

	// end inline asm
	st.global.u16 	[%rd25+1664], %rs54;
	add.s64 	%rd26, %rd26, %rd3;
	setp.lt.s64 	%p13, %rd26, %rd10;
	@%p13 bra 	$L__BB278_4;
$L__BB278_5:
	ret;

}
	// .globl	_Z15SoftmaxWarpImplI10DirectLoadI6__halffE11DirectStoreIfS1_EfLi1ELi27ELi32ELi1ELb1EL9Algorithm0EEvT_T0_ll
.visible .entry _Z15SoftmaxWarpImplI10DirectLoadI6__halffE11DirectStoreIfS1_EfLi1ELi27ELi32ELi1ELb1EL9Algorithm0EEvT_T0_ll(
	.param .align 8 .b8 _Z15SoftmaxWarpImplI10DirectLoadI6__halffE11DirectStoreIfS1_EfLi1ELi27ELi32ELi1ELb1EL9Algorithm0EEvT_T0_ll_param_0[16],
	.param .align 8 .b8 _Z15SoftmaxWarpImplI10DirectLoadI6__halffE11DirectStoreIfS1_EfLi1ELi27ELi32ELi1ELb1EL9Algorithm0EEvT_T0_ll_param_1[16],
	.param .u64 _Z15SoftmaxWarpImplI10DirectLoadI6__halffE11DirectStoreIfS1_EfLi1ELi27ELi32ELi1ELb1EL9Algorithm0EEvT_T0_ll_param_2,
	.param .u64 _Z15SoftmaxWarpImplI10DirectLoadI6__halffE11DirectStoreIfS1_EfLi1ELi27ELi32ELi1ELb1EL9Algorithm0EEvT_T0_ll_param_3
)
{
	.reg .pred 	%p<68>;
	.reg .b16 	%rs<55>;
	.reg .b32 	%r<123>;
	.reg .b32 	%f<617>;
	.reg .b64 	%rd<60>;

	ld.param.u64 	%rd31, [_Z15SoftmaxWarpImplI10DirectLoadI6__halffE11DirectStoreIfS1_EfLi1ELi27ELi32ELi1ELb1EL9Algorithm0EEvT_T0_ll_param_1+8];
	ld.param.u64 	%rd30, [_Z15SoftmaxWarpImplI10DirectLoadI6__halffE11DirectStoreIfS1_EfLi1ELi27ELi32ELi1ELb1EL9Algorithm0EEvT_T0_ll_param_1];
	ld.param.u64 	%rd29, [_Z15SoftmaxWarpImplI10DirectLoadI6__halffE11DirectStoreIfS1_EfLi1ELi27ELi32ELi1ELb1EL9Algorithm0EEvT_T0_ll_param_0+8];
	ld.param.u64 	%rd28, [_Z15SoftmaxWarpImplI10DirectLoadI6__halffE11DirectStoreIfS1_EfLi1ELi27ELi32ELi1ELb1EL9Algorithm0EEvT_T0_ll_param_0];
	ld.param.u64 	%rd33, [_Z15SoftmaxWarpImplI10DirectLoadI6__halffE11DirectStoreIfS1_EfLi1ELi27ELi32ELi1ELb1EL9Algorithm0EEvT_T0_ll_param_3];
	setp.lt.s64 	%p1, %rd33, 865;
	@%p1 bra 	$L__BB279_2;
	mov.u64 	%rd34, $str;
	cvta.global.u64 	%rd35, %rd34;
	mov.u64 	%rd36, $str$1;
	cvta.global.u64 	%rd37, %rd36;
	mov.u64 	%rd38, __unnamed_275;
	cvta.global.u64 	%rd39, %rd38;
	{ // callseq 274, 0
	.param .b64 param0;
	st.param.b64 	[param0], %rd35;
	.param .b64 param1;
	st.param.b64 	[param1], %rd37;
	.param .b32 param2;
	st.param.b32 	[param2], 358;
	.param .b64 param3;
	st.param.b64 	[param3], %rd39;
	.param .b64 param4;
	st.param.b64 	[param4], 1;
	call.uni 
	__assertfail, 
	(
	param0, 
	param1, 
	param2, 
	param3, 
	param4
	);
	} // callseq 274
$L__BB279_2:
	ld.param.u64 	%rd57, [_Z15SoftmaxWarpImplI10DirectLoadI6__halffE11DirectStoreIfS1_EfLi1ELi27ELi32ELi1ELb1EL9Algorithm0EEvT_T0_ll_param_2];
	mov.u32 	%r1, %ntid.y;
	mov.u32 	%r2, %ctaid.x;
	mov.u32 	%r3, %tid.y;
	mad.lo.s32 	%r4, %r2, %r1, %r3;
	cvt.s64.s32 	%rd59, %r4;
	setp.le.s64 	%p2, %rd57, %rd59;
	@%p2 bra 	$L__BB279_113;
	mov.u32 	%r5, %tid.x;
	add.s32 	%r6, %r5, 64;
	cvt.u64.u32 	%rd2, %r6;
	add.s32 	%r7, %r5, 96;
	cvt.u64.u32 	%rd3, %r7;
	add.s32 	%r8, %r5, 128;
	cvt.u64.u32 	%rd4, %r8;
	add.s32 	%r9, %r5, 160;
	cvt.u64.u32 	%rd5, %r9;
	add.s32 	%r10, %r5, 192;
	cvt.u64.u32 	%rd6, %r10;
	add.s32 	%r11, %r5, 224;
	cvt.u64.u32 	%rd7, %r11;
	add.s32 	%r12, %r5, 256;
	cvt.u64.u32 	%rd8, %r12;
	add.s32 	%r13, %r5, 320;
	cvt.u64.u32 	%rd9, %r13;
	add.s32 	%r14, %r5, 352;
	cvt.u64.u32 	%rd10, %r14;
	add.s32 	%r15, %r5, 384;
	cvt.u64.u32 	%rd11, %r15;
	add.s32 	%r16, %r5, 416;
	cvt.u64.u32 	%rd12, %r16;
	add.s32 	%r17, %r5, 448;
	cvt.u64.u32 	%rd13, %r17;
	add.s32 	%r18, %r5, 480;
	cvt.u64.u32 	%rd14, %r18;
	add.s32 	%r19, %r5, 512;
	cvt.u64.u32 	%rd15, %r19;
	add.s32 	%r20, %r5, 544;
	cvt.u64.u32 	%rd16, %r20;
	add.s32 	%r21, %r5, 576;
	cvt.u64.u32 	%rd17, %r21;
	add.s32 	%r22, %r5, 608;
	cvt.u64.u32 	%rd18, %r22;
	add.s32 	%r23, %r5, 640;
	cvt.u64.u32 	%rd19, %r23;
	add.s32 	%r24, %r5, 672;
	cvt.u64.u32 	%rd20, %r24;
	add.s32 	%r25, %r5, 704;
	cvt.u64.u32 	%rd21, %r25;
	add.s32 	%r26, %r5, 736;
	cvt.u64.u32 	%rd22, %r26;
	add.s32 	%r27, %r5, 832;
	cvt.u64.u32 	%rd23, %r27;
	add.s32 	%r30, %r5, 32;
	add.s32 	%r32, %r5, 288;
	add.s32 	%r34, %r5, 768;
	add.s32 	%r36, %r5, 800;
	mov.u32 	%r120, %nctaid.x;
$L__BB279_4:
	cvt.u64.u32 	%rd40, %r5;
	setp.le.s64 	%p3, %rd33, %rd40;
	mad.lo.s64 	%rd41, %rd59, %rd29, %rd40;
	cvta.to.global.u64 	%rd42, %rd28;
	shl.b64 	%rd43, %rd41, 1;
	add.s64 	%rd25, %rd42, %rd43;
	mov.f32 	%f563, 0fFF800000;
	mov.f32 	%f566, %f563;
	@%p3 bra 	$L__BB279_6;
	ld.global.u16 	%rs1, [%rd25];
	// begin inline asm
	{  cvt.f32.f16 %f563, %rs1;}

	// end inline asm
	max.f32 	%f566, %f563, 0fFF800000;
$L__BB279_6:
	cvt.u64.u32 	%rd44, %r30;
	setp.le.s64 	%p4, %rd33, %rd44;
	mov.f32 	%f565, 0fFF800000;
	@%p4 bra 	$L__BB279_8;
	ld.global.u16 	%rs2, [%rd25+64];
	// begin inline asm
	{  cvt.f32.f16 %f565, %rs2;}

	// end inline asm
	max.f32 	%f566, %f566, %f565;
$L__BB279_8:
	setp.le.s64 	%p5, %rd33, %rd2;
	mov.f32 	%f567, 0fFF800000;
	@%p5 bra 	$L__BB279_10;
	ld.global.u16 	%rs3, [%rd25+128];
	// begin inline asm
	{  cvt.f32.f16 %f567, %rs3;}

	// end inline asm
	max.f32 	%f566, %f566, %f567;
$L__BB279_10:
	setp.le.s64 	%p6, %rd33, %rd3;
	mov.f32 	%f569, 0fFF800000;
	@%p6 bra 	$L__BB279_12;
	ld.global.u16 	%rs4, [%rd25+192];
	// begin inline asm
	{  cvt.f32.f16 %f569, %rs4;}

	// end inline asm
	max.f32 	%f566, %f566, %f569;
$L__BB279_12:
	setp.le.s64 	%p7, %rd33, %rd4;
	mov.f32 	%f571, 0fFF800000;
	@%p7 bra 	$L__BB279_14;
	ld.global.u16 	%rs5, [%rd25+256];
	// begin inline asm
	{  cvt.f32.f16 %f571, %rs5;}

	// end inline asm
	max.f32 	%f566, %f566, %f571;
$L__BB279_14:
	setp.le.s64 	%p8, %rd33, %rd5;
	mov.f32 	%f573, 0fFF800000;
	@%p8 bra 	$L__BB279_16;
	ld.global.u16 	%rs6, [%rd25+320];
	// begin inline asm
	{  cvt.f32.f16 %f573, %rs6;}

	// end inline asm
	max.f32 	%f566, %f566, %f573;
$L__BB279_16:
	setp.le.s64 	%p9, %rd33, %rd6;
	mov.f32 	%f575, 0fFF800000;
	@%p9 bra 	$L__BB279_18;
	ld.global.u16 	%rs7, [%rd25+384];
	// begin inline asm
	{  cvt.f32.f16 %f575, %rs7;}

	// end inline asm
	max.f32 	%f566, %f566, %f575;
$L__BB279_18:
	setp.le.s64 	%p10, %rd33, %rd7;
	mov.f32 	%f577, 0fFF800000;
	@%p10 bra 	$L__BB279_20;
	ld.global.u16 	%rs8, [%rd25+448];
	// begin inline asm
	{  cvt.f32.f16 %f577, %rs8;}

	// end inline asm
	max.f32 	%f566, %f566, %f577;
$L__BB279_20:
	setp.le.s64 	%p11, %rd33, %rd8;
	mov.f32 	%f579, 0fFF800000;
	@%p11 bra 	$L__BB279_22;
	ld.global.u16 	%rs9, [%rd25+512];
	// begin inline asm
	{  cvt.f32.f16 %f579, %rs9;}

	// end inline asm
	max.f32 	%f566, %f566, %f579;
$L__BB279_22:
	cvt.u64.u32 	%rd45, %r32;
	setp.le.s64 	%p12, %rd33, %rd45;
	mov.f32 	%f581, 0fFF800000;
	@%p12 bra 	$L__BB279_24;
	ld.global.u16 	%rs10, [%rd25+576];
	// begin inline asm
	{  cvt.f32.f16 %f581, %rs10;}

	// end inline asm
	max.f32 	%f566, %f566, %f581;
$L__BB279_24:
	setp.le.s64 	%p13, %rd33, %rd9;
	mov.f32 	%f583, 0fFF800000;
	@%p13 bra 	$L__BB279_26;
	ld.global.u16 	%rs11, [%rd25+640];
	// begin inline asm
	{  cvt.f32.f16 %f583, %rs11;}

	// end inline asm
	max.f32 	%f566, %f566, %f583;
$L__BB279_26:
	setp.le.s64 	%p14, %rd33, %rd10;
	mov.f32 	%f585, 0fFF800000;
	@%p14 bra 	$L__BB279_28;
	ld.global.u16 	%rs12, [%rd25+704];
	// begin inline asm
	{  cvt.f32.f16 %f585, %rs12;}

	// end inline asm
	max.f32 	%f566, %f566, %f585;
$L__BB279_28:
	setp.le.s64 	%p15, %rd33, %rd11;
	mov.f32 	%f587, 0fFF800000;
	@%p15 bra 	$L__BB279_30;
	ld.global.u16 	%rs13, [%rd25+768];
	// begin inline asm
	{  cvt.f32.f16 %f587, %rs13;}

	// end inline asm
	max.f32 	%f566, %f566, %f587;
$L__BB279_30:
	setp.le.s64 	%p16, %rd33, %rd12;
	mov.f32 	%f589, 0fFF800000;
	@%p16 bra 	$L__BB279_32;
	ld.global.u16 	%rs14, [%rd25+832];
	// begin inline asm
	{  cvt.f32.f16 %f589, %rs14;}

	// end inline asm
	max.f32 	%f566, %f566, %f589;
$L__BB279_32:
	setp.le.s64 	%p17, %rd33, %rd13;
	mov.f32 	%f591, 0fFF800000;
	@%p17 bra 	$L__BB279_34;
	ld.global.u16 	%rs15, [%rd25+896];
	// begin inline asm
	{  cvt.f32.f16 %f591, %rs15;}

	// end inline asm
	max.f32 	%f566, %f566, %f591;
$L__BB279_34:
	setp.le.s64 	%p18, %rd33, %rd14;
	mov.f32 	%f593, 0fFF800000;
	@%p18 bra 	$L__BB279_36;
	ld.global.u16 	%rs16, [%rd25+960];
	// begin inline asm
	{  cvt.f32.f16 %f593, %rs16;}

	// end inline asm
	max.f32 	%f566, %f566, %f593;
$L__BB279_36:
	setp.le.s64 	%p19, %rd33, %rd15;
	mov.f32 	%f595, 0fFF800000;
	@%p19 bra 	$L__BB279_38;
	ld.global.u16 	%rs17, [%rd25+1024];
	// begin inline asm
	{  cvt.f32.f16 %f595, %rs17;}

	// end inline asm
	max.f32 	%f566, %f566, %f595;
$L__BB279_38:
	setp.le.s64 	%p20, %rd33, %rd16;
	mov.f32 	%f597, 0fFF800000;
	@%p20 bra 	$L__BB279_40;
	ld.global.u16 	%rs18, [%rd25+1088];
	// begin inline asm
	{  cvt.f32.f16 %f597, %rs18;}

	// end inline asm
	max.f32 	%f566, %f566, %f597;
$L__BB279_40:
	setp.le.s64 	%p21, %rd33, %rd17;
	mov.f32 	%f599, 0fFF800000;
	@%p21 bra 	$L__BB279_42;
	ld.global.u16 	%rs19, [%rd25+1152];
	// begin inline asm
	{  cvt.f32.f16 %f599, %rs19;}

	// end inline asm
	max.f32 	%f566, %f566, %f599;
$L__BB279_42:
	setp.le.s64 	%p22, %rd33, %rd18;
	mov.f32 	%f601, 0fFF800000;
	@%p22 bra 	$L__BB279_44;
	ld.global.u16 	%rs20, [%rd25+1216];
	// begin inline asm
	{  cvt.f32.f16 %f601, %rs20;}

	// end inline asm
	max.f32 	%f566, %f566, %f601;
$L__BB279_44:
	setp.le.s64 	%p23, %rd33, %rd19;
	mov.f32 	%f603, 0fFF800000;
	@%p23 bra 	$L__BB279_46;
	ld.global.u16 	%rs21, [%rd25+1280];
	// begin inline asm
	{  cvt.f32.f16 %f603, %rs21;}

	// end inline asm
	max.f32 	%f566, %f566, %f603;
$L__BB279_46:
	setp.le.s64 	%p24, %rd33, %rd20;
	mov.f32 	%f605, 0fFF800000;
	@%p24 bra 	$L__BB279_48;
	ld.global.u16 	%rs22, [%rd25+1344];
	// begin inline asm
	{  cvt.f32.f16 %f605, %rs22;}

	// end inline asm
	max.f32 	%f566, %f566, %f605;
$L__BB279_48:
	setp.le.s64 	%p25, %rd33, %rd21;
	mov.f32 	%f607, 0fFF800000;
	@%p25 bra 	$L__BB279_50;
	ld.global.u16 	%rs23, [%rd25+1408];
	// begin inline asm
	{  cvt.f32.f16 %f607, %rs23;}

	// end inline asm
	max.f32 	%f566, %f566, %f607;
$L__BB279_50:
	setp.le.s64 	%p26, %rd33, %rd22;
	mov.f32 	%f609, 0fFF800000;
	@%p26 bra 	$L__BB279_52;
	ld.global.u16 	%rs24, [%rd25+1472];
	// begin inline asm
	{  cvt.f32.f16 %f609, %rs24;}

	// end inline asm
	max.f32 	%f566, %f566, %f609;
$L__BB279_52:
	cvt.u64.u32 	%rd46, %r34;
	setp.le.s64 	%p27, %rd33, %rd46;
	mov.f32 	%f611, 0fFF800000;
	@%p27 bra 	$L__BB279_54;
	ld.global.u16 	%rs25, [%rd25+1536];
	// begin inline asm
	{  cvt.f32.f16 %f611, %rs25;}

	// end inline asm
	max.f32 	%f566, %f566, %f611;
$L__BB279_54:
	cvt.u64.u32 	%rd47, %r36;
	setp.le.s64 	%p28, %rd33, %rd47;
	mov.f32 	%f613, 0fFF800000;
	@%p28 bra 	$L__BB279_56;
	ld.global.u16 	%rs26, [%rd25+1600];
	// begin inline asm
	{  cvt.f32.f16 %f613, %rs26;}

	// end inline asm
	max.f32 	%f566, %f566, %f613;
$L__BB279_56:
	setp.le.s64 	%p29, %rd33, %rd23;
	mov.f32 	%f615, 0fFF800000;
	@%p29 bra 	$L__BB279_58;
	ld.global.u16 	%rs27, [%rd25+1664];
	// begin inline asm
	{  cvt.f32.f16 %f615, %rs27;}

	// end inline asm
	max.f32 	%f566, %f566, %f615;
$L__BB279_58:
	cvt.u64.u32 	%rd48, %r5;
	setp.le.s64 	%p30, %rd33, %rd48;
	mov.b32 	%r38, %f566;
	shfl.sync.bfly.b32	%r39|%p31, %r38, 16, 31, -1;
	mov.b32 	%f190, %r39;
	max.f32 	%f191, %f566, %f190;
	mov.b32 	%r40, %f191;
	shfl.sync.bfly.b32	%r41|%p32, %r40, 8, 31, -1;
	mov.b32 	%f192, %r41;
	max.f32 	%f193, %f191, %f192;
	mov.b32 	%r42, %f193;
	shfl.sync.bfly.b32	%r43|%p33, %r42, 4, 31, -1;
	mov.b32 	%f194, %r43;
	max.f32 	%f195, %f193, %f194;
	mov.b32 	%r44, %f195;
	shfl.sync.bfly.b32	%r45|%p34, %r44, 2, 31, -1;
	mov.b32 	%f196, %r45;
	max.f32 	%f197, %f195, %f196;
	mov.b32 	%r46, %f197;
	shfl.sync.bfly.b32	%r47|%p35, %r46, 1, 31, -1;
	mov.b32 	%f198, %r47;
	max.f32 	%f199, %f197, %f198;
	sub.f32 	%f200, %f563, %f199;
	fma.rn.f32 	%f201, %f200, 0f3BBB989D, 0f3F000000;
	cvt.sat.f32.f32 	%f202, %f201;
	mov.f32 	%f203, 0f4B400001;
	mov.f32 	%f204, 0f437C0000;
	fma.rm.f32 	%f205, %f202, %f204, %f203;
	add.f32 	%f206, %f205, 0fCB40007F;
	neg.f32 	%f207, %f206;
	fma.rn.f32 	%f208, %f200, 0f3FB8AA3B, %f207;
	fma.rn.f32 	%f209, %f200, 0f32A57060, %f208;
	mov.b32 	%r48, %f205;
	shl.b32 	%r49, %r48, 23;
	mov.b32 	%f210, %r49;
	ex2.approx.ftz.f32 	%f211, %f209;
	mul.f32 	%f212, %f211, %f210;
	add.f32 	%f213, %f212, 0f00000000;
	sub.f32 	%f214, %f565, %f199;
	fma.rn.f32 	%f215, %f214, 0f3BBB989D, 0f3F000000;
	cvt.sat.f32.f32 	%f216, %f215;
	fma.rm.f32 	%f217, %f216, %f204, %f203;
	add.f32 	%f218, %f217, 0fCB40007F;
	neg.f32 	%f219, %f218;
	fma.rn.f32 	%f220, %f214, 0f3FB8AA3B, %f219;
	fma.rn.f32 	%f221, %f214, 0f32A57060, %f220;
	mov.b32 	%r50, %f217;
	shl.b32 	%r51, %r50, 23;
	mov.b32 	%f222, %r51;
	ex2.approx.ftz.f32 	%f223, %f221;
	mul.f32 	%f224, %f223, %f222;
	add.f32 	%f225, %f213, %f224;
	sub.f32 	%f226, %f567, %f199;
	fma.rn.f32 	%f227, %f226, 0f3BBB989D, 0f3F000000;
	cvt.sat.f32.f32 	%f228, %f227;
	fma.rm.f32 	%f229, %f228, %f204, %f203;
	add.f32 	%f230, %f229, 0fCB40007F;
	neg.f32 	%f231, %f230;
	fma.rn.f32 	%f232, %f226, 0f3FB8AA3B, %f231;
	fma.rn.f32 	%f233, %f226, 0f32A57060, %f232;
	mov.b32 	%r52, %f229;
	shl.b32 	%r53, %r52, 23;
	mov.b32 	%f234, %r53;
	ex2.approx.ftz.f32 	%f235, %f233;
	mul.f32 	%f236, %f235, %f234;
	add.f32 	%f237, %f225, %f236;
	sub.f32 	%f238, %f569, %f199;
	fma.rn.f32 	%f239, %f238, 0f3BBB989D, 0f3F000000;
	cvt.sat.f32.f32 	%f240, %f239;
	fma.rm.f32 	%f241, %f240, %f204, %f203;
	add.f32 	%f242, %f241, 0fCB40007F;
	neg.f32 	%f243, %f242;
	fma.rn.f32 	%f244, %f238, 0f3FB8AA3B, %f243;
	fma.rn.f32 	%f245, %f238, 0f32A57060, %f244;
	mov.b32 	%r54, %f241;
	shl.b32 	%r55, %r54, 23;
	mov.b32 	%f246, %r55;
	ex2.approx.ftz.f32 	%f247, %f245;
	mul.f32 	%f248, %f247, %f246;
	add.f32 	%f249, %f237, %f248;
	sub.f32 	%f250, %f571, %f199;
	fma.rn.f32 	%f251, %f250, 0f3BBB989D, 0f3F000000;
	cvt.sat.f32.f32 	%f252, %f251;
	fma.rm.f32 	%f253, %f252, %f204, %f203;
	add.f32 	%f254, %f253, 0fCB40007F;
	neg.f32 	%f255, %f254;
	fma.rn.f32 	%f256, %f250, 0f3FB8AA3B, %f255;
	fma.rn.f32 	%f257, %f250, 0f32A57060, %f256;
	mov.b32 	%r56, %f253;
	shl.b32 	%r57, %r56, 23;
	mov.b32 	%f258, %r57;
	ex2.approx.ftz.f32 	%f259, %f257;
	mul.f32 	%f260, %f259, %f258;
	add.f32 	%f261, %f249, %f260;
	sub.f32 	%f262, %f573, %f199;
	fma.rn.f32 	%f263, %f262, 0f3BBB989D, 0f3F000000;
	cvt.sat.f32.f32 	%f264, %f263;
	fma.rm.f32 	%f265, %f264, %f204, %f203;
	add.f32 	%f266, %f265, 0fCB40007F;
	neg.f32 	%f267, %f266;
	fma.rn.f32 	%f268, %f262, 0f3FB8AA3B, %f267;
	fma.rn.f32 	%f269, %f262, 0f32A57060, %f268;
	mov.b32 	%r58, %f265;
	shl.b32 	%r59, %r58, 23;
	mov.b32 	%f270, %r59;
	ex2.approx.ftz.f32 	%f271, %f269;
	mul.f32 	%f272, %f271, %f270;
	add.f32 	%f273, %f261, %f272;
	sub.f32 	%f274, %f575, %f199;
	fma.rn.f32 	%f275, %f274, 0f3BBB989D, 0f3F000000;
	cvt.sat.f32.f32 	%f276, %f275;
	fma.rm.f32 	%f277, %f276, %f204, %f203;
	add.f32 	%f278, %f277, 0fCB40007F;
	neg.f32 	%f279, %f278;
	fma.rn.f32 	%f280, %f274, 0f3FB8AA3B, %f279;
	fma.rn.f32 	%f281, %f274, 0f32A57060, %f280;
	mov.b32 	%r60, %f277;
	shl.b32 	%r61, %r60, 23;
	mov.b32 	%f282, %r61;
	ex2.approx.ftz.f32 	%f283, %f281;
	mul.f32 	%f284, %f283, %f282;
	add.f32 	%f285, %f273, %f284;
	sub.f32 	%f286, %f577, %f199;
	fma.rn.f32 	%f287, %f286, 0f3BBB989D, 0f3F000000;
	cvt.sat.f32.f32 	%f288, %f287;
	fma.rm.f32 	%f289, %f288, %f204, %f203;
	add.f32 	%f290, %f289, 0fCB40007F;
	neg.f32 	%f291, %f290;
	fma.rn.f32 	%f292, %f286, 0f3FB8AA3B, %f291;
	fma.rn.f32 	%f293, %f286, 0f32A57060, %f292;
	mov.b32 	%r62, %f289;
	shl.b32 	%r63, %r62, 23;
	mov.b32 	%f294, %r63;
	ex2.approx.ftz.f32 	%f295, %f293;
	mul.f32 	%f296, %f295, %f294;
	add.f32 	%f297, %f285, %f296;
	sub.f32 	%f298, %f579, %f199;
	fma.rn.f32 	%f299, %f298, 0f3BBB989D, 0f3F000000;
	cvt.sat.f32.f32 	%f300, %f299;
	fma.rm.f32 	%f301, %f300, %f204, %f203;
	add.f32 	%f302, %f301, 0fCB40007F;
	neg.f32 	%f303, %f302;
	fma.rn.f32 	%f304, %f298, 0f3FB8AA3B, %f303;
	fma.rn.f32 	%f305, %f298, 0f32A57060, %f304;
	mov.b32 	%r64, %f301;
	shl.b32 	%r65, %r64, 23;
	mov.b32 	%f306, %r65;
	ex2.approx.ftz.f32 	%f307, %f305;
	mul.f32 	%f308, %f307, %f306;
	add.f32 	%f309, %f297, %f308;
	sub.f32 	%f310, %f581, %f199;
	fma.rn.f32 	%f311, %f310, 0f3BBB989D, 0f3F000000;
	cvt.sat.f32.f32 	%f312, %f311;
	fma.rm.f32 	%f313, %f312, %f204, %f203;
	add.f32 	%f314, %f313, 0fCB40007F;
	neg.f32 	%f315, %f314;
	fma.rn.f32 	%f316, %f310, 0f3FB8AA3B, %f315;
	fma.rn.f32 	%f317, %f310, 0f32A57060, %f316;
	mov.b32 	%r66, %f313;
	shl.b32 	%r67, %r66, 23;
	mov.b32 	%f318, %r67;
	ex2.approx.ftz.f32 	%f319, %f317;
	mul.f32 	%f320, %f319, %f318;
	add.f32 	%f321, %f309, %f320;
	sub.f32 	%f322, %f583, %f199;
	fma.rn.f32 	%f323, %f322, 0f3BBB989D, 0f3F000000;
	cvt.sat.f32.f32 	%f324, %f323;
	fma.rm.f32 	%f325, %f324, %f204, %f203;
	add.f32 	%f326, %f325, 0fCB40007F;
	neg.f32 	%f327, %f326;
	fma.rn.f32 	%f328, %f322, 0f3FB8AA3B, %f327;
	fma.rn.f32 	%f329, %f322, 0f32A57060, %f328;
	mov.b32 	%r68, %f325;
	shl.b32 	%r69, %r68, 23;
	mov.b32 	%f330, %r69;
	ex2.approx.ftz.f32 	%f331, %f329;
	mul.f32 	%f332, %f331, %f330;
	add.f32 	%f333, %f321, %f332;
	sub.f32 	%f334, %f585, %f199;
	fma.rn.f32 	%f335, %f334, 0f3BBB989D, 0f3F000000;
	cvt.sat.f32.f32 	%f336, %f335;
	fma.rm.f32 	%f337, %f336, %f204, %f203;
	add.f32 	%f338, %f337, 0fCB40007F;
	neg.f32 	%f339, %f338;
	fma.rn.f32 	%f340, %f334, 0f3FB8AA3B, %f339;
	fma.rn.f32 	%f341, %f334, 0f32A57060, %f340;
	mov.b32 	%r70, %f337;
	shl.b32 	%r71, %r70, 23;
	mov.b32 	%f342, %r71;
	ex2.approx.ftz.f32 	%f343, %f341;
	mul.f32 	%f344, %f343, %f342;
	add.f32 	%f345, %f333, %f344;
	sub.f32 	%f346, %f587, %f199;
	fma.rn.f32 	%f347, %f346, 0f3BBB989D, 0f3F000000;
	cvt.sat.f32.f32 	%f348, %f347;
	fma.rm.f32 	%f349, %f348, %f204, %f203;
	add.f32 	%f350, %f349, 0fCB40007F;
	neg.f32 	%f351, %f350;
	fma.rn.f32 	%f352, %f346, 0f3FB8AA3B, %f351;
	fma.rn.f32 	%f353, %f346, 0f32A57060, %f352;
	mov.b32 	%r72, %f349;
	shl.b32 	%r73, %r72, 23;
	mov.b32 	%f354, %r73;
	ex2.approx.ftz.f32 	%f355, %f353;
	mul.f32 	%f356, %f355, %f354;
	add.f32 	%f357, %f345, %f356;
	sub.f32 	%f358, %f589, %f199;
	fma.rn.f32 	%f359, %f358, 0f3BBB989D, 0f3F000000;
	cvt.sat.f32.f32 	%f360, %f359;
	fma.rm.f32 	%f361, %f360, %f204, %f203;
	add.f32 	%f362, %f361, 0fCB40007F;
	neg.f32 	%f363, %f362;
	fma.rn.f32 	%f364, %f358, 0f3FB8AA3B, %f363;
	fma.rn.f32 	%f365, %f358, 0f32A57060, %f364;
	mov.b32 	%r74, %f361;
	shl.b32 	%r75, %r74, 23;
	mov.b32 	%f366, %r75;
	ex2.approx.ftz.f32 	%f367, %f365;
	mul.f32 	%f368, %f367, %f366;
	add.f32 	%f369, %f357, %f368;
	sub.f32 	%f370, %f591, %f199;
	fma.rn.f32 	%f371, %f370, 0f3BBB989D, 0f3F000000;
	cvt.sat.f32.f32 	%f372, %f371;
	fma.rm.f32 	%f373, %f372, %f204, %f203;
	add.f32 	%f374, %f373, 0fCB40007F;
	neg.f32 	%f375, %f374;
	fma.rn.f32 	%f376, %f370, 0f3FB8AA3B, %f375;
	fma.rn.f32 	%f377, %f370, 0f32A57060, %f376;
	mov.b32 	%r76, %f373;
	shl.b32 	%r77, %r76, 23;
	mov.b32 	%f378, %r77;
	ex2.approx.ftz.f32 	%f379, %f377;
	mul.f32 	%f380, %f379, %f378;
	add.f32 	%f381, %f369, %f380;
	sub.f32 	%f382, %f593, %f199;
	fma.rn.f32 	%f383, %f382, 0f3BBB989D, 0f3F000000;
	cvt.sat.f32.f32 	%f384, %f383;
	fma.rm.f32 	%f385, %f384, %f204, %f203;
	add.f32 	%f386, %f385, 0fCB40007F;
	neg.f32 	%f387, %f386;
	fma.rn.f32 	%f388, %f382, 0f3FB8AA3B, %f387;
	fma.rn.f32 	%f389, %f382, 0f32A57060, %f388;
	mov.b32 	%r78, %f385;
	shl.b32 	%r79, %r78, 23;
	mov.b32 	%f390, %r79;
	ex2.approx.ftz.f32 	%f391, %f389;
	mul.f32 	%f392, %f391, %f390;
	add.f32 	%f393, %f381, %f392;
	sub.f32 	%f394, %f595, %f199;
	fma.rn.f32 	%f395, %f394, 0f3BBB989D, 0f3F000000;
	cvt.sat.f32.f32 	%f396, %f395;
	fma.rm.f32 	%f397, %f396, %f204, %f203;
	add.f32 	%f398, %f397, 0fCB40007F;
	neg.f32 	%f399, %f398;
	fma.rn.f32 	%f400, %f394, 0f3FB8AA3B, %f399;
	fma.rn.f32 	%f401, %f394, 0f32A57060, %f400;
	mov.b32 	%r80, %f397;
	shl.b32 	%r81, %r80, 23;
	mov.b32 	%f402, %r81;
	ex2.approx.ftz.f32 	%f403, %f401;
	mul.f32 	%f404, %f403, %f402;
	add.f32 	%f405, %f393, %f404;
	sub.f32 	%f406, %f597, %f199;
	fma.rn.f32 	%f407, %f406, 0f3BBB989D, 0f3F000000;
	cvt.sat.f32.f32 	%f408, %f407;
	fma.rm.f32 	%f409, %f408, %f204, %f203;
	add.f32 	%f410, %f409, 0fCB40007F;
	neg.f32 	%f411, %f410;
	fma.rn.f32 	%f412, %f406, 0f3FB8AA3B, %f411;
	fma.rn.f32 	%f413, %f406, 0f32A57060, %f412;
	mov.b32 	%r82, %f409;
	shl.b32 	%r83, %r82, 23;
	mov.b32 	%f414, %r83;
	ex2.approx.ftz.f32 	%f415, %f413;
	mul.f32 	%f416, %f415, %f414;
	add.f32 	%f417, %f405, %f416;
	sub.f32 	%f418, %f599, %f199;
	fma.rn.f32 	%f419, %f418, 0f3BBB989D, 0f3F000000;
	cvt.sat.f32.f32 	%f420, %f419;
	fma.rm.f32 	%f421, %f420, %f204, %f203;
	add.f32 	%f422, %f421, 0fCB40007F;
	neg.f32 	%f423, %f422;
	fma.rn.f32 	%f424, %f418, 0f3FB8AA3B, %f423;
	fma.rn.f32 	%f425, %f418, 0f32A57060, %f424;
	mov.b32 	%r84, %f421;
	shl.b32 	%r85, %r84, 23;
	mov.b32 	%f426, %r85;
	ex2.approx.ftz.f32 	%f427, %f425;
	mul.f32 	%f428, %f427, %f426;
	add.f32 	%f429, %f417, %f428;
	sub.f32 	%f430, %f601, %f199;
	fma.rn.f32 	%f431, %f430, 0f3BBB989D, 0f3F000000;
	cvt.sat.f32.f32 	%f432, %f431;
	fma.rm.f32 	%f433, %f432, %f204, %f203;
	add.f32 	%f434, %f433, 0fCB40007F;
	neg.f32 	%f435, %f434;
	fma.rn.f32 	%f436, %f430, 0f3FB8AA3B, %f435;
	fma.rn.f32 	%f437, %f430, 0f32A57060, %f436;
	mov.b32 	%r86, %f433;
	shl.b32 	%r87, %r86, 23;
	mov.b32 	%f438, %r87;
	ex2.approx.ftz.f32 	%f439, %f437;
	mul.f32 	%f440, %f439, %f438;
	add.f32 	%f441, %f429, %f440;
	sub.f32 	%f442, %f603, %f199;
	fma.rn.f32 	%f443, %f442, 0f3BBB989D, 0f3F000000;
	cvt.sat.f32.f32 	%f444, %f443;
	fma.rm.f32 	%f445, %f444, %f204, %f203;
	add.f32 	%f446, %f445, 0fCB40007F;
	neg.f32 	%f447, %f446;
	fma.rn.f32 	%f448, %f442, 0f3FB8AA3B, %f447;
	fma.rn.f32 	%f449, %f442, 0f32A57060, %f448;
	mov.b32 	%r88, %f445;
	shl.b32 	%r89, %r88, 23;
	mov.b32 	%f450, %r89;
	ex2.approx.ftz.f32 	%f451, %f449;
	mul.f32 	%f452, %f451, %f450;
	add.f32 	%f453, %f441, %f452;
	sub.f32 	%f454, %f605, %f199;
	fma.rn.f32 	%f455, %f454, 0f3BBB989D, 0f3F000000;
	cvt.sat.f32.f32 	%f456, %f455;
	fma.rm.f32 	%f457, %f456, %f204, %f203;
	add.f32 	%f458, %f457, 0fCB40007F;
	neg.f32 	%f459, %f458;
	fma.rn.f32 	%f460, %f454, 0f3FB8AA3B, %f459;
	fma.rn.f32 	%f461, %f454, 0f32A57060, %f460;
	mov.b32 	%r90, %f457;
	shl.b32 	%r91, %r90, 23;
	mov.b32 	%f462, %r91;
	ex2.approx.ftz.f32 	%f463, %f461;
	mul.f32 	%f464, %f463, %f462;
	add.f32 	%f465, %f453, %f464;
	sub.f32 	%f466, %f607, %f199;
	fma.rn.f32 	%f467, %f466, 0f3BBB989D, 0f3F000000;
	cvt.sat.f32.f32 	%f468, %f467;
	fma.rm.f32 	%f469, %f468, %f204, %f203;
	add.f32 	%f470, %f469, 0fCB40007F;
	neg.f32 	%f471, %f470;
	fma.rn.f32 	%f472, %f466, 0f3FB8AA3B, %f471;
	fma.rn.f32 	%f473, %f466, 0f32A57060, %f472;
	mov.b32 	%r92, %f469;
	shl.b32 	%r93, %r92, 23;
	mov.b32 	%f474, %r93;
	ex2.approx.ftz.f32 	%f475, %f473;
	mul.f32 	%f476, %f475, %f474;
	add.f32 	%f477, %f465, %f476;
	sub.f32 	%f478, %f609, %f199;
	fma.rn.f32 	%f479, %f478, 0f3BBB989D, 0f3F000000;
	cvt.sat.f32.f32 	%f480, %f479;
	fma.rm.f32 	%f481, %f480, %f204, %f203;
	add.f32 	%f482, %f481, 0fCB40007F;
	neg.f32 	%f483, %f482;
	fma.rn.f32 	%f484, %f478, 0f3FB8AA3B, %f483;
	fma.rn.f32 	%f485, %f478, 0f32A57060, %f484;
	mov.b32 	%r94, %f481;
	shl.b32 	%r95, %r94, 23;
	mov.b32 	%f486, %r95;
	ex2.approx.ftz.f32 	%f487, %f485;
	mul.f32 	%f488, %f487, %f486;
	add.f32 	%f489, %f477, %f488;
	sub.f32 	%f490, %f611, %f199;
	fma.rn.f32 	%f491, %f490, 0f3BBB989D, 0f3F000000;
	cvt.sat.f32.f32 	%f492, %f491;
	fma.rm.f32 	%f493, %f492, %f204, %f203;
	add.f32 	%f494, %f493, 0fCB40007F;
	neg.f32 	%f495, %f494;
	fma.rn.f32 	%f496, %f490, 0f3FB8AA3B, %f495;
	fma.rn.f32 	%f497, %f490, 0f32A57060, %f496;
	mov.b32 	%r96, %f493;
	shl.b32 	%r97, %r96, 23;
	mov.b32 	%f498, %r97;
	ex2.approx.ftz.f32 	%f499, %f497;
	mul.f32 	%f500, %f499, %f498;
	add.f32 	%f501, %f489, %f500;
	sub.f32 	%f502, %f613, %f199;
	fma.rn.f32 	%f503, %f502, 0f3BBB989D, 0f3F000000;
	cvt.sat.f32.f32 	%f504, %f503;
	fma.rm.f32 	%f505, %f504, %f204, %f203;
	add.f32 	%f506, %f505, 0fCB40007F;
	neg.f32 	%f507, %f506;
	fma.rn.f32 	%f508, %f502, 0f3FB8AA3B, %f507;
	fma.rn.f32 	%f509, %f502, 0f32A57060, %f508;
	mov.b32 	%r98, %f505;
	shl.b32 	%r99, %r98, 23;
	mov.b32 	%f510, %r99;
	ex2.approx.ftz.f32 	%f511, %f509;
	mul.f32 	%f512, %f511, %f510;
	add.f32 	%f513, %f501, %f512;
	sub.f32 	%f514, %f615, %f199;
	fma.rn.f32 	%f515, %f514, 0f3BBB989D, 0f3F000000;
	cvt.sat.f32.f32 	%f516, %f515;
	fma.rm.f32 	%f517, %f516, %f204, %f203;
	add.f32 	%f518, %f517, 0fCB40007F;
	neg.f32 	%f519, %f518;
	fma.rn.f32 	%f520, %f514, 0f3FB8AA3B, %f519;
	fma.rn.f32 	%f521, %f514, 0f32A57060, %f520;
	mov.b32 	%r100, %f517;
	shl.b32 	%r101, %r100, 23;
	mov.b32 	%f522, %r101;
	ex2.approx.ftz.f32 	%f523, %f521;
	mul.f32 	%f524, %f523, %f522;
	add.f32 	%f525, %f513, %f524;
	mov.b32 	%r102, %f525;
	shfl.sync.bfly.b32	%r103|%p36, %r102, 16, 31, -1;
	mov.b32 	%f526, %r103;
	add.f32 	%f527, %f525, %f526;
	mov.b32 	%r104, %f527;
	shfl.sync.bfly.b32	%r105|%p37, %r104, 8, 31, -1;
	mov.b32 	%f528, %r105;
	add.f32 	%f529, %f527, %f528;
	mov.b32 	%r106, %f529;
	shfl.sync.bfly.b32	%r107|%p38, %r106, 4, 31, -1;
	mov.b32 	%f530, %r107;
	add.f32 	%f531, %f529, %f530;
	mov.b32 	%r108, %f531;
	shfl.sync.bfly.b32	%r109|%p39, %r108, 2, 31, -1;
	mov.b32 	%f532, %r109;
	add.f32 	%f533, %f531, %f532;
	mov.b32 	%r110, %f533;
	shfl.sync.bfly.b32	%r111|%p40, %r110, 1, 31, -1;
	mov.b32 	%f534, %r111;
	add.f32 	%f535, %f533, %f534;
	div.rn.f32 	%f109, %f212, %f535;
	div.rn.f32 	%f110, %f224, %f535;
	div.rn.f32 	%f111, %f236, %f535;
	div.rn.f32 	%f112, %f248, %f535;
	div.rn.f32 	%f113, %f260, %f535;
	div.rn.f32 	%f114, %f272, %f535;
	div.rn.f32 	%f115, %f284, %f535;
	div.rn.f32 	%f116, %f296, %f535;
	div.rn.f32 	%f117, %f308, %f535;
	div.rn.f32 	%f118, %f320, %f535;
	div.rn.f32 	%f119, %f332, %f535;
	div.rn.f32 	%f120, %f344, %f535;
	div.rn.f32 	%f121, %f356, %f535;
	div.rn.f32 	%f122, %f368, %f535;
	div.rn.f32 	%f123, %f380, %f535;
	div.rn.f32 	%f124, %f392, %f535;
	div.rn.f32 	%f125, %f404, %f535;
	div.rn.f32 	%f126, %f416, %f535;
	div.rn.f32 	%f127, %f428, %f535;
	div.rn.f32 	%f128, %f440, %f535;
	div.rn.f32 	%f129, %f452, %f535;
	div.rn.f32 	%f130, %f464, %f535;
	div.rn.f32 	%f131, %f476, %f535;
	div.rn.f32 	%f132, %f488, %f535;
	div.rn.f32 	%f133, %f500, %f535;
	div.rn.f32 	%f134, %f512, %f535;
	div.rn.f32 	%f135, %f524, %f535;
	mad.lo.s64 	%rd49, %rd59, %rd31, %rd48;
	cvta.to.global.u64 	%rd50, %rd30;
	shl.b64 	%rd51, %rd49, 1;
	add.s64 	%rd26, %rd50, %rd51;
	@%p30 bra 	$L__BB279_60;
	// begin inline asm
	{  cvt.rn.f16.f32 %rs28, %f109;}

	// end inline asm
	st.global.u16 	[%rd26], %rs28;
$L__BB279_60:
	cvt.u64.u32 	%rd52, %r30;
	setp.le.s64 	%p41, %rd33, %rd52;
	@%p41 bra 	$L__BB279_62;
	// begin inline asm
	{  cvt.rn.f16.f32 %rs29, %f110;}

	// end inline asm
	st.global.u16 	[%rd26+64], %rs29;
$L__BB279_62:
	setp.le.s64 	%p42, %rd33, %rd2;
	@%p42 bra 	$L__BB279_64;
	// begin inline asm
	{  cvt.rn.f16.f32 %rs30, %f111;}

	// end inline asm
	st.global.u16 	[%rd26+128], %rs30;
$L__BB279_64:
	setp.le.s64 	%p43, %rd33, %rd3;
	@%p43 bra 	$L__BB279_66;
	// begin inline asm
	{  cvt.rn.f16.f32 %rs31, %f112;}

	// end inline asm
	st.global.u16 	[%rd26+192], %rs31;
$L__BB279_66:
	setp.le.s64 	%p44, %rd33, %rd4;
	@%p44 bra 	$L__BB279_68;
	// begin inline asm
	{  cvt.rn.f16.f32 %rs32, %f113;}

	// end inline asm
	st.global.u16 	[%rd26+256], %rs32;
$L__BB279_68:
	setp.le.s64 	%p45, %rd33, %rd5;
	@%p45 bra 	$L__BB279_70;
	// begin inline asm
	{  cvt.rn.f16.f32 %rs33, %f114;}

	// end inline asm
	st.global.u16 	[%rd26+320], %rs33;
$L__BB279_70:
	setp.le.s64 	%p46, %rd33, %rd6;
	@%p46 bra 	$L__BB279_72;
	// begin inline asm
	{  cvt.rn.f16.f32 %rs34, %f115;}

	// end inline asm
	st.global.u16 	[%rd26+384], %rs34;
$L__BB279_72:
	setp.le.s64 	%p47, %rd33, %rd7;
	@%p47 bra 	$L__BB279_74;
	// begin inline asm
	{  cvt.rn.f16.f32 %rs35, %f116;}

	// end inline asm
	st.global.u16 	[%rd26+448], %rs35;
$L__BB279_74:
	setp.le.s64 	%p48, %rd33, %rd8;
	@%p48 bra 	$L__BB279_76;
	// begin inline asm
	{  cvt.rn.f16.f32 %rs36, %f117;}

	// end inline asm
	st.global.u16 	[%rd26+512], %rs36;
$L__BB279_76:
	cvt.u64.u32 	%rd53, %r32;
	setp.le.s64 	%p49, %rd33, %rd53;
	@%p49 bra 	$L__BB279_78;
	// begin inline asm
	{  cvt.rn.f16.f32 %rs37, %f118;}

	// end inline asm
	st.global.u16 	[%rd26+576], %rs37;
$L__BB279_78:
	setp.le.s64 	%p50, %rd33, %rd9;
	@%p50 bra 	$L__BB279_80;
	// begin inline asm
	{  cvt.rn.f16.f32 %rs38, %f119;}

	// end inline asm
	st.global.u16 	[%rd26+640], %rs38;
$L__BB279_80:
	setp.le.s64 	%p51, %rd33, %rd10;
	@%p51 bra 	$L__BB279_82;
	// begin inline asm
	{  cvt.rn.f16.f32 %rs39, %f120;}

	// end inline asm
	st.global.u16 	[%rd26+704], %rs39;
$L__BB279_82:
	setp.le.s64 	%p52, %rd33, %rd11;
	@%p52 bra 	$L__BB279_84;
	// begin inline asm
	{  cvt.rn.f16.f32 %rs40, %f121;}

	// end inline asm
	st.global.u16 	[%rd26+768], %rs40;
$L__BB279_84:
	setp.le.s64 	%p53, %rd33, %rd12;
	@%p53 bra 	$L__BB279_86;
	// begin inline asm
	{  cvt.rn.f16.f32 %rs41, %f122;}

	// end inline asm
	st.global.u16 	[%rd26+832], %rs41;
$L__BB279_86:
	setp.le.s64 	%p54, %rd33, %rd13;
	@%p54 bra 	$L__BB279_88;
	// begin inline asm
	{  cvt.rn.f16.f32 %rs42, %f123;}

	// end inline asm
	st.global.u16 	[%rd26+896], %rs42;
$L__BB279_88:
	setp.le.s64 	%p55, %rd33, %rd14;
	@%p55 bra 	$L__BB279_90;
	// begin inline asm
	{  cvt.rn.f16.f32 %rs43, %f124;}

	// end inline asm
	st.global.u16 	[%rd26+960], %rs43;
$L__BB279_90:
	setp.le.s64 	%p56, %rd33, %rd15;
	@%p56 bra 	$L__BB279_92;
	// begin inline asm
	{  cvt.rn.f16.f32 %rs44, %f125;}

	// end inline asm
	st.global.u16 	[%rd26+1024], %rs44;
$L__BB279_92:
	setp.le.s64 	%p57, %rd33, %rd16;
	@%p57 bra 	$L__BB279_94;
	// begin inline asm
	{  cvt.rn.f16.f32 %rs45, %f126;}

	// end inline asm
	st.global.u16 	[%rd26+1088], %rs45;
$L__BB279_94:
	setp.le.s64 	%p58, %rd33, %rd17;
	@%p58 bra 	$L__BB279_96;
	// begin inline asm
	{  cvt.rn.f16.f32 %rs46, %f127;}

	// end inline asm
	st.global.u16 	[%rd26+1152], %rs46;
$L__BB279_96:
	setp.le.s64 	%p59, %rd33, %rd18;
	@%p59 bra 	$L__BB279_98;
	// begin inline asm
	{  cvt.rn.f16.f32 %rs47, %f128;}

	// end inline asm
	st.global.u16 	[%rd26+1216], %rs47;
$L__BB279_98:
	setp.le.s64 	%p60, %rd33, %rd19;
	@%p60 bra 	$L__BB279_100;
	// begin inline asm
	{  cvt.rn.f16.f32 %rs48, %f129;}

	// end inline asm
	st.global.u16 	[%rd26+1280], %rs48;
$L__BB279_100:
	setp.le.s64 	%p61, %rd33, %rd20;
	@%p61 bra 	$L__BB279_102;
	// begin inline asm
	{  cvt.rn.f16.f32 %rs49, %f130;}

	// end inline asm
	st.global.u16 	[%rd26+1344], %rs49;
$L__BB279_102:
	setp.le.s64 	%p62, %rd33, %rd21;
	@%p62 bra 	$L__BB279_104;
	// begin inline asm
	{  cvt.rn.f16.f32 %rs50, %f131;}

	// end inline asm
	st.global.u16 	[%rd26+1408], %rs50;
$L__BB279_104:
	setp.le.s64 	%p63, %rd33, %rd22;
	@%p63 bra 	$L__BB279_106;
	// begin inline asm
	{  cvt.rn.f16.f32 %rs51, %f132;}

	// end inline asm
	st.global.u16 	[%rd26+1472], %rs51;
$L__BB279_106:
	cvt.u64.u32 	%rd54, %r34;
	setp.le.s64 	%p64, %rd33, %rd54;
	@%p64 bra 	$L__BB279_108;
	// begin inline asm
	{  cvt.rn.f16.f32 %rs52, %f133;}

	// end inline asm
	st.global.u16 	[%rd26+1536], %rs52;
$L__BB279_108:
	cvt.u64.u32 	%rd55, %r36;
	setp.le.s64 	%p65, %rd33, %rd55;
	@%p65 bra 	$L__BB279_110;
	// begin inline asm
	{  cvt.rn.f16.f32 %rs53, %f134;}

	// end inline asm
	st.global.u16 	[%rd26+1600], %rs53;
$L__BB279_110:
	setp.le.s64 	%p66, %rd33, %rd23;
	@%p66 bra 	$L__BB279_112;
	// begin inline asm
	{  cvt.rn.f16.f32 %rs54, %f135;}

	// end inline asm
	st.global.u16 	[%rd26+1664], %rs54;
$L__BB279_112:
	ld.param.u64 	%rd58, [_Z15SoftmaxWarpImplI10DirectLoadI6__halffE11DirectStoreIfS1_EfLi1ELi27ELi32ELi1ELb1EL9Algorithm0EEvT_T0_ll_param_2];
	mov.u32 	%r121, %ntid.y;
	mul.lo.s32 	%r122, %r120, %r121;
	cvt.s64.s32 	%rd56, %r122;
	add.s64 	%rd59, %rd59, %rd56;
	setp.lt.s64 	%p67, %rd59, %rd58;
	@%p67 bra 	$L__BB279_4;
$L__BB279_113:
	ret;

}
	// .globl	_Z15SoftmaxWarpImplI10DirectLoadI6__halffE11DirectStoreIfS1_EfLi1ELi28ELi32ELi1ELb0EL9Algorithm0EEvT_T0_ll
.visible .entry _Z15SoftmaxWarpImplI10DirectLoadI6__halffE11DirectStoreIfS1_EfLi1ELi28ELi32ELi1ELb0EL9Algorithm0EEvT_T0_ll(
	.param .align 8 .b8 _Z15SoftmaxWarpImplI10DirectLoadI6__halffE11DirectStoreIfS1_EfLi1ELi28ELi32ELi1ELb0EL9Algorithm0EEvT_T0_ll_param_0[16],
	.param .align 8 .b8 _Z15SoftmaxWarpImplI10DirectLoadI6__halffE11DirectStoreIfS1_EfLi1ELi28ELi32ELi1ELb0EL9Algorithm0EEvT_T0_ll_param_1[16],
	.param .u64 _Z15SoftmaxWarpImplI10DirectLoadI6__halffE11DirectStoreIfS1_EfLi1ELi28ELi32ELi1ELb0EL9Algorithm0EEvT_T0_ll_param_2,
	.param .u64 _Z15SoftmaxWarpImplI10DirectLoadI6__halffE11DirectStoreIfS1_EfLi1ELi28ELi32ELi1ELb0EL9Algorithm0EEvT_T0_ll_param_3
)
{
	.reg .pred 	%p<14>;
	.reg .b16 	%rs<57>;
	.reg .b32 	%r<84>;
	.reg .b32 	%f<443>;
	.reg .b64 	%rd<27>;

	ld.param.u64 	%rd8, [_Z15SoftmaxWarpImplI10DirectLoadI6__halffE11DirectStoreIfS1_EfLi1ELi28ELi32ELi1ELb0EL9Algorithm0EEvT_T0_ll_param_1+8];
	ld.param.u64 	%rd7, [_Z15SoftmaxWarpImplI10DirectLoadI6__halffE11DirectStoreIfS1_EfLi1ELi28ELi32ELi1ELb0EL9Algorithm0EEvT_T0_ll_param_1];
	ld.param.u64 	%rd6, [_Z15SoftmaxWarpImplI10DirectLoadI6__halffE11DirectStoreIfS1_EfLi1ELi28ELi32ELi1ELb0EL9Algorithm0EEvT_T0_ll_param_0+8];
	ld.param.u64 	%rd5, [_Z15SoftmaxWarpImplI10DirectLoadI6__halffE11DirectStoreIfS1_EfLi1ELi28ELi32ELi1ELb0EL9Algorithm0EEvT_T0_ll_param_0];
	ld.param.u64 	%rd9, [_Z15SoftmaxWarpImplI10DirectLoadI6__halffE11DirectStoreIfS1_EfLi1ELi28ELi32ELi1ELb0EL9Algorithm0EEvT_T0_ll_param_2];
	ld.param.u64 	%rd10, [_Z15SoftmaxWarpImplI10DirectLoadI6__halffE11DirectStoreIfS1_EfLi1ELi28ELi32ELi1ELb0EL9Algorithm0EEvT_T0_ll_param_3];
	setp.lt.s64 	%p1, %rd10, 897;
	@%p1 bra 	$L__BB280_2;
	mov.u64 	%rd11, $str;
	cvta.global.u64 	%rd12, %rd11;
	mov.u64 	%rd13, $str$1;
	cvta.global.u64 	%rd14, %rd13;
	mov.u64 	%rd15, __unnamed_276;
	cvta.global.u64 	%rd16, %rd15;
	{ // callseq 275, 0
	.param .b64 param0;
	st.param.b64 	[param0], %rd12;
	.param .b64 param1;
	st.param.b64 	[param1], %rd14;
	.param .b32 param2;
	st.param.b32 	[param2], 358;
	.param .b64 param3;
	st.param.b64 	[param3], %rd16;
	.param .b64 param4;
	st.param.b64 	[param4], 1;
	call.uni 
	__assertfail, 
	(
	param0, 
	param1, 
	param2, 
	param3, 
	param4
	);
	} // callseq 275
$L__BB280_2:
	mov.u32 	%r2, %nctaid.x;
	mov.u32 	%r3, %ntid.y;
	mul.lo.s32 	%r1, %r2, %r3;
	mov.u32 	%r4, %ctaid.x;
	mov.u32 	%r5, %tid.y;
	mad.lo.s32 	%r6, %r4, %r3, %r5;
	cvt.s64.s32 	%rd26, %r6;
	setp.le.s64 	%p2, %rd9, %rd26;
	@%p2 bra 	$L__BB280_5;
	cvt.s64.s32 	%rd2, %r1;
	mov.u32 	%r7, %tid.x;
	cvt.u64.u32 	%rd17, %r7;
$L__BB280_4:
	mad.lo.s64 	%rd18, %rd26, %rd6, %rd17;
	cvta.to.global.u64 	%rd19, %rd5;
	shl.b64 	%rd20, %rd18, 1;
	add.s64 	%rd21, %rd19, %rd20;
	ld.global.u16 	%rs1, [%rd21];
	// begin inline asm
	{  cvt.f32.f16 %f1, %rs1;}

	// end inline asm
	max.f32 	%f57, %f1, 0fFF800000;
	ld.global.u16 	%rs2, [%rd21+64];
	// begin inline asm
	{  cvt.f32.f16 %f2, %rs2;}

	// end inline asm
	max.f32 	%f58, %f57, %f2;
	ld.global.u16 	%rs3, [%rd21+128];
	// begin inline asm
	{  cvt.f32.f16 %f3, %rs3;}

	// end inline asm
	max.f32 	%f59, %f58, %f3;
	ld.global.u16 	%rs4, [%rd21+192];
	// begin inline asm
	{  cvt.f32.f16 %f4, %rs4;}

	// end inline asm
	max.f32 	%f60, %f59, %f4;
	ld.global.u16 	%rs5, [%rd21+256];
	// begin inline asm
	{  cvt.f32.f16 %f5, %rs5;}

	// end inline asm
	max.f32 	%f61, %f60, %f5;
	ld.global.u16 	%rs6, [%rd21+320];
	// begin inline asm
	{  cvt.f32.f16 %f6, %rs6;}

	// end inline asm
	max.f32 	%f62, %f61, %f6;
	ld.global.u16 	%rs7, [%rd21+384];
	// begin inline asm
	{  cvt.f32.f16 %f7, %rs7;}

	// end inline asm
	max.f32 	%f63, %f62, %f7;
	ld.global.u16 	%rs8, [%rd21+448];
	// begin inline asm
	{  cvt.f32.f16 %f8, %rs8;}

	// end inline asm
	max.f32 	%f64, %f63, %f8;
	ld.global.u16 	%rs9, [%rd21+512];
	// begin inline asm
	{  cvt.f32.f16 %f9, %rs9;}

	// end inline asm
	max.f32 	%f65, %f64, %f9;
	ld.global.u16 	%rs10, [%rd21+576];
	// begin inline asm
	{  cvt.f32.f16 %f10, %rs10;}

	// end inline asm
	max.f32 	%f66, %f65, %f10;
	ld.global.u16 	%rs11, [%rd21+640];
	// begin inline asm
	{  cvt.f32.f16 %f11, %rs11;}

	// end inline asm
	max.f32 	%f67, %f66, %f11;
	ld.global.u16 	%rs12, [%rd21+704];
	// begin inline asm
	{  cvt.f32.f16 %f12, %rs12;}

	// end inline asm
	max.f32 	%f68, %f67, %f12;
	ld.global.u16 	%rs13, [%rd21+768];
	// begin inline asm
	{  cvt.f32.f16 %f13, %rs13;}

	// end inline asm
	max.f32 	%f69, %f68, %f13;
	ld.global.u16 	%rs14, [%rd21+832];
	// begin inline asm
	{  cvt.f32.f16 %f14, %rs14;}

	// end inline asm
	max.f32 	%f70, %f69, %f14;
	ld.global.u16 	%rs15, [%rd21+896];
	// begin inline asm
	{  cvt.f32.f16 %f15, %rs15;}

	// end inline asm
	max.f32 	%f71, %f70, %f15;
	ld.global.u16 	%rs16, [%rd21+960];
	// begin inline asm
	{  cvt.f32.f16 %f16, %rs16;}

	// end inline asm
	max.f32 	%f72, %f71, %f16;
	ld.global.u16 	%rs17, [%rd21+1024];
	// begin inline asm
	{  cvt.f32.f16 %f17, %rs17;}

	// end inline asm
	max.f32 	%f73, %f72, %f17;
	ld.global.u16 	%rs18, [%rd21+1088];
	// begin inline asm
	{  cvt.f32.f16 %f18, %rs18;}

	// end inline asm
	max.f32 	%f74, %f73, %f18;
	ld.global.u16 	%rs19, [%rd21+1152];
	// begin inline asm
	{  cvt.f32.f16 %f19, %rs19;}

	// end inline asm
	max.f32 	%f75, %f74, %f19;
	ld.global.u16 	%rs20, [%rd21+1216];
	// begin inline asm
	{  cvt.f32.f16 %f20, %rs20;}

	// end inline asm
	max.f32 	%f76, %f75, %f20;
	ld.global.u16 	%rs21, [%rd21+1280];
	// begin inline asm
	{  cvt.f32.f16 %f21, %rs21;}

	// end inline asm
	max.f32 	%f77, %f76, %f21;
	ld.global.u16 	%rs22, [%rd21+1344];
	// begin inline asm
	{  cvt.f32.f16 %f22, %rs22;}

	// end inline asm
	max.f32 	%f78, %f77, %f22;
	ld.global.u16 	%rs23, [%rd21+1408];
	// begin inline asm
	{  cvt.f32.f16 %f23, %rs23;}

	// end inline asm
	max.f32 	%f79, %f78, %f23;
	ld.global.u16 	%rs24, [%rd21+1472];
	// begin inline asm
	{  cvt.f32.f16 %f24, %rs24;}

	// end inline asm
	max.f32 	%f80, %f79, %f24;
	ld.global.u16 	%rs25, [%rd21+1536];
	// begin inline asm
	{  cvt.f32.f16 %f25, %rs25;}

	// end inline asm
	max.f32 	%f81, %f80, %f25;
	ld.global.u16 	%rs26, [%rd21+1600];
	// begin inline asm
	{  cvt.f32.f16 %f26, %rs26;}

	// end inline asm
	max.f32 	%f82, %f81, %f26;
	ld.global.u16 	%rs27, [%rd21+1664];
	// begin inline asm
	{  cvt.f32.f16 %f27, %rs27;}

	// end inline asm
	max.f32 	%f83, %f82, %f27;
	ld.global.u16 	%rs28, [%rd21+1728];
	// begin inline asm
	{  cvt.f32.f16 %f28, %rs28;}

	// end inline asm
	max.f32 	%f84, %f83, %f28;
	mov.b32 	%r8, %f84;
	shfl.sync.bfly.b32	%r9|%p3, %r8, 16, 31, -1;
	mov.b32 	%f85, %r9;
	max.f32 	%f86, %f84, %f85;
	mov.b32 	%r10, %f86;
	shfl.sync.bfly.b32	%r11|%p4, %r10, 8, 31, -1;
	mov.b32 	%f87, %r11;
	max.f32 	%f88, %f86, %f87;
	mov.b32 	%r12, %f88;
	shfl.sync.bfly.b32	%r13|%p5, %r12, 4, 31, -1;
	mov.b32 	%f89, %r13;
	max.f32 	%f90, %f88, %f89;
	mov.b32 	%r14, %f90;
	shfl.sync.bfly.b32	%r15|%p6, %r14, 2, 31, -1;
	mov.b32 	%f91, %r15;
	max.f32 	%f92, %f90, %f91;
	mov.b32 	%r16, %f92;
	shfl.sync.bfly.b32	%r17|%p7, %r16, 1, 31, -1;
	mov.b32 	%f93, %r17;
	max.f32 	%f94, %f92, %f93;
	sub.f32 	%f95, %f1, %f94;
	fma.rn.f32 	%f96, %f95, 0f3BBB989D, 0f3F000000;
	cvt.sat.f32.f32 	%f97, %f96;
	mov.f32 	%f98, 0f4B400001;
	mov.f32 	%f99, 0f437C0000;
	fma.rm.f32 	%f100, %f97, %f99, %f98;
	add.f32 	%f101, %f100, 0fCB40007F;
	neg.f32 	%f102, %f101;
	fma.rn.f32 	%f103, %f95, 0f3FB8AA3B, %f102;
	fma.rn.f32 	%f104, %f95, 0f32A57060, %f103;
	mov.b32 	%r18, %f100;
	shl.b32 	%r19, %r18, 23;
	mov.b32 	%f105, %r19;
	ex2.approx.ftz.f32 	%f106, %f104;
	mul.f32 	%f107, %f106, %f105;
	add.f32 	%f108, %f107, 0f00000000;
	sub.f32 	%f109, %f2, %f94;
	fma.rn.f32 	%f110, %f109, 0f3BBB989D, 0f3F000000;
	cvt.sat.f32.f32 	%f111, %f110;
	fma.rm.f32 	%f112, %f111, %f99, %f98;
	add.f32 	%f113, %f112, 0fCB40007F;
	neg.f32 	%f114, %f113;
	fma.rn.f32 	%f115, %f109, 0f3FB8AA3B, %f114;
	fma.rn.f32 	%f116, %f109, 0f32A57060, %f115;
	mov.b32 	%r20, %f112;
	shl.b32 	%r21, %r20, 23;
	mov.b32 	%f117, %r21;
	ex2.approx.ftz.f32 	%f118, %f116;
	mul.f32 	%f119, %f118, %f117;
	add.f32 	%f120, %f108, %f119;
	sub.f32 	%f121, %f3, %f94;
	fma.rn.f32 	%f122, %f121, 0f3BBB989D, 0f3F000000;
	cvt.sat.f32.f32 	%f123, %f122;
	fma.rm.f32 	%f124, %f123, %f99, %f98;
	add.f32 	%f125, %f124, 0fCB40007F;
	neg.f32 	%f126, %f125;
	fma.rn.f32 	%f127, %f121, 0f3FB8AA3B, %f126;
	fma.rn.f32 	%f128, %f121, 0f32A57060, %f127;
	mov.b32 	%r22, %f124;
	shl.b32 	%r23, %r22, 23;
	mov.b32 	%f129, %r23;
	ex2.approx.ftz.f32 	%f130, %f128;
	mul.f32 	%f131, %f130, %f129;
	add.f32 	%f132, %f120, %f131;
	sub.f32 	%f133, %f4, %f94;
	fma.rn.f32 	%f134, %f133, 0f3BBB989D, 0f3F000000;
	cvt.sat.f32.f32 	%f135, %f134;
	fma.rm.f32 	%f136, %f135, %f99, %f98;
	add.f32 	%f137, %f136, 0fCB40007F;
	neg.f32 	%f138, %f137;
	fma.rn.f32 	%f139, %f133, 0f3FB8AA3B, %f138;
	fma.rn.f32 	%f140, %f133, 0f32A57060, %f139;
	mov.b32 	%r24, %f136;
	shl.b32 	%r25, %r24, 23;
	mov.b32 	%f141, %r25;
	ex2.approx.ftz.f32 	%f142, %f140;
	mul.f32 	%f143, %f142, %f141;
	add.f32 	%f144, %f132, %f143;
	sub.f32 	%f145, %f5, %f94;
	fma.rn.f32 	%f146, %f145, 0f3BBB989D, 0f3F000000;
	cvt.sat.f32.f32 	%f147, %f146;
	fma.rm.f32 	%f148, %f147, %f99, %f98;
	add.f32 	%f149, %f148, 0fCB40007F;
	neg.f32 	%f150, %f149;
	fma.rn.f32 	%f151, %f145, 0f3FB8AA3B, %f150;
	fma.rn.f32 	%f152, %f145, 0f32A57060, %f151;
	mov.b32 	%r26, %f148;
	shl.b32 	%r27, %r26, 23;
	mov.b32 	%f153, %r27;
	ex2.approx.ftz.f32 	%f154, %f152;
	mul.f32 	%f155, %f154, %f153;
	add.f32 	%f156, %f144, %f155;
	sub.f32 	%f157, %f6, %f94;
	fma.rn.f32 	%f158, %f157, 0f3BBB989D, 0f3F000000;
	cvt.sat.f32.f32 	%f159, %f158;
	fma.rm.f32 	%f160, %f159, %f99, %f98;
	add.f32 	%f161, %f160, 0fCB40007F;
	neg.f32 	%f162, %f161;
	fma.rn.f32 	%f163, %f157, 0f3FB8AA3B, %f162;
	fma.rn.f32 	%f164, %f157, 0f32A57060, %f163;
	mov.b32 	%r28, %f160;
	shl.b32 	%r29, %r28, 23;
	mov.b32 	%f165, %r29;
	ex2.approx.ftz.f32 	%f166, %f164;
	mul.f32 	%f167, %f166, %f165;
	add.f32 	%f168, %f156, %f167;
	sub.f32 	%f169, %f7, %f94;
	fma.rn.f32 	%f170, %f169, 0f3BBB989D, 0f3F000000;
	cvt.sat.f32.f32 	%f171, %f170;
	fma.rm.f32 	%f172, %f171, %f99, %f98;
	add.f32 	%f173, %f172, 0fCB40007F;
	neg.f32 	%f174, %f173;
	fma.rn.f32 	%f175, %f169, 0f3FB8AA3B, %f174;
	fma.rn.f32 	%f176, %f169, 0f32A57060, %f175;
	mov.b32 	%r30, %f172;
	shl.b32 	%r31, %r30, 23;
	mov.b32 	%f177, %r31;
	ex2.approx.ftz.f32 	%f178, %f176;
	mul.f32 	%f179, %f178, %f177;
	add.f32 	%f180, %f168, %f179;
	sub.f32 	%f181, %f8, %f94;
	fma.rn.f32 	%f182, %f181, 0f3BBB989D, 0f3F000000;
	cvt.sat.f32.f32 	%f183, %f182;
	fma.rm.f32 	%f184, %f183, %f99, %f98;
	add.f32 	%f185, %f184, 0fCB40007F;
	neg.f32 	%f186, %f185;
	fma.rn.f32 	%f187, %f181, 0f3FB8AA3B, %f186;
	fma.rn.f32 	%f188, %f181, 0f32A57060, %f187;
	mov.b32 	%r32, %f184;
	shl.b32 	%r33, %r32, 23;
	mov.b32 	%f189, %r33;
	ex2.approx.ftz.f32 	%f190, %f188;
	mul.f32 	%f191, %f190, %f189;
	add.f32 	%f192, %f180, %f191;
	sub.f32 	%f193, %f9, %f94;
	fma.rn.f32 	%f194, %f193, 0f3BBB989D, 0f3F000000;
	cvt.sat.f32.f32 	%f195, %f194;
	fma.rm.f32 	%f196, %f195, %f99, %f98;
	add.f32 	%f197, %f196, 0fCB40007F;
	neg.f32 	%f198, %f197;
	fma.rn.f32 	%f199, %f193, 0f3FB8AA3B, %f198;
	fma.rn.f32 	%f200, %f193, 0f32A57060, %f199;
	mov.b32 	%r34, %f196;
	shl.b32 	%r35, %r34, 23;
	mov.b32 	%f201, %r35;
	ex2.approx.ftz.f32 	%f202, %f200;
	mul.f32 	%f203, %f202, %f201;
	add.f32 	%f204, %f192, %f203;
	sub.f32 	%f205, %f10, %f94;
	fma.rn.f32 	%f206, %f205, 0f3BBB989D, 0f3F000000;
	cvt.sat.f32.f32 	%f207, %f206;
	fma.rm.f32 	%f208, %f207, %f99, %f98;
	add.f32 	%f209, %f208, 0fCB40007F;
	neg.f32 	%f210, %f209;
	fma.rn.f32 	%f211, %f205, 0f3FB8AA3B, %f210;
	fma.rn.f32 	%f212, %f205, 0f32A57060, %f211;
	mov.b32 	%r36, %f208;
	shl.b32 	%r37, %r36, 23;
	mov.b32 	%f213, %r37;
	ex2.approx.ftz.f32 	%f214, %f212;
	mul.f32 	%f215, %f214, %f213;
	add.f32 	%f216, %f204, %f215;
	sub.f32 	%f217, %f11, %f94;
	fma.rn.f32 	%f218, %f217, 0f3BBB989D, 0f3F000000;
	cvt.sat.f32.f32 	%f219, %f218;
	fma.rm.f32 	%f220, %f219, %f99, %f98;
	add.f32 	%f221, %f220, 0fCB40007F;
	neg.f32 	%f222, %f221;
	fma.rn.f32 	%f223, %f217, 0f3FB8AA3B, %f222;
	fma.rn.f32 	%f224, %f217, 0f32A57060, %f223;
	mov.b32 	%r38, %f220;
	shl.b32 	%r39, %r38, 23;
	mov.b32 	%f225, %r39;
	ex2.approx.ftz.f32 	%f226, %f224;
	mul.f32 	%f227, %f226, %f225;
	add.f32 	%f228, %f216, %f227;
	sub.f32 	%f229, %f12, %f94;
	fma.rn.f32 	%f230, %f229, 0f3BBB989D, 0f3F000000;
	cvt.sat.f32.f32 	%f231, %f230;
	fma.rm.f32 	%f232, %f231, %f99, %f98;
	add.f32 	%f233, %f232, 0fCB40007F;
	neg.f32 	%f234, %f233;
	fma.rn.f32 	%f235, %f229, 0f3FB8AA3B, %f234;
	fma.rn.f32 	%f236, %f229, 0f32A57060, %f235;
	mov.b32 	%r40, %f232;
	shl.b32 	%r41, %r40, 23;
	mov.b32 	%f237, %r41;
	ex2.approx.ftz.f32 	%f238, %f236;
	mul.f32 	%f239, %f238, %f237;
	add.f32 	%f240, %f228, %f239;
	sub.f32 	%f241, %f13, %f94;
	fma.rn.f32 	%f242, %f241, 0f3BBB989D, 0f3F000000;
	cvt.sat.f32.f32 	%f243, %f242;
	fma.rm.f32 	%f244, %f243, %f99, %f98;
	add.f32 	%f245, %f244, 0fCB40007F;
	neg.f32 	%f246, %f245;
	fma.rn.f32 	%f247, %f241, 0f3FB8AA3B, %f246;
	fma.rn.f32 	%f248, %f241, 0f32A57060, %f247;
	mov.b32 	%r42, %f244;
	shl.b32 	%r43, %r42, 23;
	mov.b32 	%f249, %r43;
	ex2.approx.ftz.f32 	%f250, %f248;
	mul.f32 	%f251, %f250, %f249;
	add.f32 	%f252, %f240, %f251;
	sub.f32 	%f253, %f14, %f94;
	fma.rn.f32 	%f254, %f253, 0f3BBB989D, 0f3F000000;
	cvt.sat.f32.f32 	%f255, %f254;
	fma.rm.f32 	%f256, %f255, %f99, %f98;
	add.f32 	%f257, %f256, 0fCB40007F;
	neg.f32 	%f258, %f257;
	fma.rn.f32 	%f259, %f253, 0f3FB8AA3B, %f258;
	fma.rn.f32 	%f260, %f253, 0f32A57060, %f259;
	mov.b32 	%r44, %f256;
	shl.b32 	%r45, %r44, 23;
	mov.b32 	%f261, %r45;
	ex2.approx.ftz.f32 	%f262, %f260;
	mul.f32 	%f263, %f262, %f261;
	add.f32 	%f264, %f252, %f263;
	sub.f32 	%f265, %f15, %f94;
	fma.rn.f32 	%f266, %f265, 0f3BBB989D, 0f3F000000;
	cvt.sat.f32.f32 	%f267, %f266;
	fma.rm.f32 	%f268, %f267, %f99, %f98;
	add.f32 	%f269, %f268, 0fCB40007F;
	neg.f32 	%f270, %f269;
	fma.rn.f32 	%f271, %f265, 0f3FB8AA3B, %f270;
	fma.rn.f32 	%f272, %f265, 0f32A57060, %f271;
	mov.b32 	%r46, %f268;
	shl.b32 	%r47, %r46, 23;
	mov.b32 	%f273, %r47;
	ex2.approx.ftz.f32 	%f274, %f272;
	mul.f32 	%f275, %f274, %f273;
	add.f32 	%f276, %f264, %f275;
	sub.f32 	%f277, %f16, %f94;
	fma.rn.f32 	%f278, %f277, 0f3BBB989D, 0f3F000000;
	cvt.sat.f32.f32 	%f279, %f278;
	fma.rm.f32 	%f280, %f279, %f99, %f98;
	add.f32 	%f281, %f280, 0fCB40007F;
	neg.f32 	%f282, %f281;
	fma.rn.f32 	%f283, %f277, 0f3FB8AA3B, %f282;
	fma.rn.f32 	%f284, %f277, 0f32A57060, %f283;
	mov.b32 	%r48, %f280;
	shl.b32 	%r49, %r48, 23;
	mov.b32 	%f285, %r49;
	ex2.approx.ftz.f32 	%f286, %f284;
	mul.f32 	%f287, %f286, %f285;
	add.f32 	%f288, %f276, %f287;
	sub.f32 	%f289, %f17, %f94;
	fma.rn.f32 	%f290, %f289, 0f3BBB989D, 0f3F000000;
	cvt.sat.f32.f32 	%f291, %f290;
	fma.rm.f32 	%f292, %f291, %f99, %f98;
	add.f32 	%f293, %f292, 0fCB40007F;
	neg.f32 	%f294, %f293;
	fma.rn.f32 	%f295, %f289, 0f3FB8AA3B, %f294;
	fma.rn.f32 	%f296, %f289, 0f32A57060, %f295;
	mov.b32 	%r50, %f292;
	shl.b32 	%r51, %r50, 23;
	mov.b32 	%f297, %r51;
	ex2.approx.ftz.f32 	%f298, %f296;
	mul.f32 	%f299, %f298, %f297;
	add.f32 	%f300, %f288, %f299;
	sub.f32 	%f301, %f18, %f94;
	fma.rn.f32 	%f302, %f301, 0f3BBB989D, 0f3F000000;
	cvt.sat.f32.f32 	%f303, %f302;
	fma.rm.f32 	%f304, %f303, %f99, %f98;
	add.f32 	%f305, %f304, 0fCB40007F;
	neg.f32 	%f306, %f305;
	fma.rn.f32 	%f307, %f301, 0f3FB8AA3B, %f306;
	fma.rn.f32 	%f308, %f301, 0f32A57060, %f307;
	mov.b32 	%r52, %f304;
	shl.b32 	%r53, %r52, 23;
	mov.b32 	%f309, %r53;
	ex2.approx.ftz.f32 	%f310, %f308;
	mul.f32 	%f311, %f310, %f309;
	add.f32 	%f312, %f300, %f311;
	sub.f32 	%f313, %f19, %f94;
	fma.rn.f32 	%f314, %f313, 0f3BBB989D, 0f3F000000;
	cvt.sat.f32.f32 	%f315, %f314;
	fma.rm.f32 	%f316, %f315, %f99, %f98;
	add.f32 	%f317, %f316, 0fCB40007F;
	neg.f32 	%f318, %f317;
	fma.rn.f32 	%f319, %f313, 0f3FB8AA3B, %f318;
	fma.rn.f32 	%f320, %f313, 0f32A57060, %f319;
	mov.b32 	%r54, %f316;
	shl.b32 	%r55, %r54, 23;
	mov.b32 	%f321, %r55;
	ex2.approx.ftz.f32 	%f322, %f320;
	mul.f32 	%f323, %f322, %f321;
	add.f32 	%f324, %f312, %f323;
	sub.f32 	%f325, %f20, %f94;
	fma.rn.f32 	%f326, %f325, 0f3BBB989D, 0f3F000000;
	cvt.sat.f32.f32 	%f327, %f326;
	fma.rm.f32 	%f328, %f327, %f99, %f98;
	add.f32 	%f329, %f328, 0fCB40007F;
	neg.f32 	%f330, %f329;
	fma.rn.f32 	%f331, %f325, 0f3FB8AA3B, %f330;
	fma.rn.f32 	%f332, %f325, 0f32A57060, %f331;
	mov.b32 	%r56, %f328;
	shl.b32 	%r57, %r56, 23;
	mov.b32 	%f333, %r57;
	ex2.approx.ftz.f32 	%f334, %f332;
	mul.f32 	%f335, %f334, %f333;
	add.f32 	%f336, %f324, %f335;
	sub.f32 	%f337, %f21, %f94;
	fma.rn.f32 	%f338, %f337, 0f3BBB989D, 0f3F000000;
	cvt.sat.f32.f32 	%f339, %f338;
	fma.rm.f32 	%f340, %f339, %f99, %f98;
	add.f32 	%f341, %f340, 0fCB40007F;
	neg.f32 	%f342, %f341;
	fma.rn.f32 	%f343, %f337, 0f3FB8AA3B, %f342;
	fma.rn.f32 	%f344, %f337, 0f32A57060, %f343;
	mov.b32 	%r58, %f340;
	shl.b32 	%r59, %r58, 23;
	mov.b32 	%f345, %r59;
	ex2.approx.ftz.f32 	%f346, %f344;
	mul.f32 	%f347, %f346, %f345;
	add.f32 	%f348, %f336, %f347;
	sub.f32 	%f349, %f22, %f94;
	fma.rn.f32 	%f350, %f349, 0f3BBB989D, 0f3F000000;
	cvt.sat.f32.f32 	%f351, %f350;
	fma.rm.f32 	%f352, %f351, %f99, %f98;
	add.f32 	%f353, %f352, 0fCB40007F;
	neg.f32 	%f354, %f353;
	fma.rn.f32 	%f355, %f349, 0f3FB8AA3B, %f354;
	fma.rn.f32 	%f356, %f349, 0f32A57060, %f355;
	mov.b32 	%r60, %f352;
	shl.b32 	%r61, %r60, 23;
	mov.b32 	%f357, %r61;
	ex2.approx.ftz.f32 	%f358, %f356;
	mul.f32 	%f359, %f358, %f357;
	add.f32 	%f360, %f348, %f359;
	sub.f32 	%f361, %f23, %f94;
	fma.rn.f32 	%f362, %f361, 0f3BBB989D, 0f3F000000;
	cvt.sat.f32.f32 	%f363, %f362;
	fma.rm.f32 	%f364, %f363, %f99, %f98;
	add.f32 	%f365, %f364, 0fCB40007F;
	neg.f32 	%f366, %f365;
	fma.rn.f32 	%f367, %f361, 0f3FB8AA3B, %f366;
	fma.rn.f32 	%f368, %f361, 0f32A57060, %f367;
	mov.b32 	%r62, %f364;
	shl.b32 	%r63, %r62, 23;
	mov.b32 	%f369, %r63;
	ex2.approx.ftz.f32 	%f370, %f368;
	mul.f32 	%f371, %f370, %f369;
	add.f32 	%f372, %f360, %f371;
	sub.f32 	%f373, %f24, %f94;
	fma.rn.f32 	%f374, %f373, 0f3BBB989D, 0f3F000000;
	cvt.sat.f32.f32 	%f375, %f374;
	fma.rm.f32 	%f376, %f375, %f99, %f98;
	add.f32 	%f377, %f376, 0fCB40007F;
	neg.f32 	%f378, %f377;
	fma.rn.f32 	%f379, %f373, 0f3FB8AA3B, %f378;
	fma.rn.f32 	%f380, %f373, 0f32A57060, %f379;
	mov.b32 	%r64, %f376;
	shl.b32 	%r65, %r64, 23;
	mov.b32 	%f381, %r65;
	ex2.approx.ftz.f32 	%f382, %f380;
	mul.f32 	%f383, %f382, %f381;
	add.f32 	%f384, %f372, %f383;
	sub.f32 	%f385, %f25, %f94;
	fma.rn.f32 	%f386, %f385, 0f3BBB989D, 0f3F000000;
	cvt.sat.f32.f32 	%f387, %f386;
	fma.rm.f32 	%f388, %f387, %f99, %f98;
	add.f32 	%f389, %f388, 0fCB40007F;
	neg.f32 	%f390, %f389;
	fma.rn.f32 	%f391, %f385, 0f3FB8AA3B, %f390;
	fma.rn.f32 	%f392, %f385, 0f32A57060, %f391;
	mov.b32 	%r66, %f388;
	shl.b32 	%r67, %r66, 23;
	mov.b32 	%f393, %r67;
	ex2.approx.ftz.f32 	%f394, %f392;
	mul.f32 	%f395, %f394, %f393;
	add.f32 	%f396, %f384, %f395;
	sub.f32 	%f397, %f26, %f94;
	fma.rn.f32 	%f398, %f397, 0f3BBB989D, 0f3F000000;
	cvt.sat.f32.f32 	%f399, %f398;
	fma.rm.f32 	%f400, %f399, %f99, %f98;
	add.f32 	%f401, %f400, 0fCB40007F;
	neg.f32 	%f402, %f401;
	fma.rn.f32 	%f403, %f397, 0f3FB8AA3B, %f402;
	fma.rn.f32 	%f404, %f397, 0f32A57060, %f403;
	mov.b32 	%r68, %f400;
	shl.b32 	%r69, %r68, 23;
	mov.b32 	%f405, %r69;
	ex2.approx.ftz.f32 	%f406, %f404;
	mul.f32 	%f407, %f406, %f405;
	add.f32 	%f408, %f396, %f407;
	sub.f32 	%f409, %f27, %f94;
	fma.rn.f32 	%f410, %f409, 0f3BBB989D, 0f3F000000;
	cvt.sat.f32.f32 	%f411, %f410;
	fma.rm.f32 	%f412, %f411, %f99, %f98;
	add.f32 	%f413, %f412, 0fCB40007F;
	neg.f32 	%f414, %f413;
	fma.rn.f32 	%f415, %f409, 0f3FB8AA3B, %f414;
	fma.rn.f32 	%f416, %f409, 0f32A57060, %f415;
	mov.b32 	%r70, %f412;
	shl.b32 	%r71, %r70, 23;
	mov.b32 	%f417, %r71;
	ex2.approx.ftz.f32 	%f418, %f416;
	mul.f32 	%f419, %f418, %f417;
	add.f32 	%f420, %f408, %f419;
	sub.f32 	%f421, %f28, %f94;
	fma.rn.f32 	%f422, %f421, 0f3BBB989D, 0f3F000000;
	cvt.sat.f32.f32 	%f423, %f422;
	fma.rm.f32 	%f424, %f423, %f99, %f98;
	add.f32 	%f425, %f424, 0fCB40007F;
	neg.f32 	%f426, %f425;
	fma.rn.f32 	%f427, %f421, 0f3FB8AA3B, %f426;
	fma.rn.f32 	%f428, %f421, 0f32A57060, %f427;
	mov.b32 	%r72, %f424;
	shl.b32 	%r73, %r72, 23;
	mov.b32 	%f429, %r73;
	ex2.approx.ftz.f32 	%f430, %f428;
	mul.f32 	%f431, %f430, %f429;
	add.f32 	%f432, %f420, %f431;
	mov.b32 	%r74, %f432;
	shfl.sync.bfly.b32	%r75|%p8, %r74, 16, 31, -1;
	mov.b32 	%f433, %r75;
	add.f32 	%f434, %f432, %f433;
	mov.b32 	%r76, %f434;
	shfl.sync.bfly.b32	%r77|%p9, %r76, 8, 31, -1;
	mov.b32 	%f435, %r77;
	add.f32 	%f436, %f434, %f435;
	mov.b32 	%r78, %f436;
	shfl.sync.bfly.b32	%r79|%p10, %r78, 4, 31, -1;
	mov.b32 	%f437, %r79;
	add.f32 	%f438, %f436, %f437;
	mov.b32 	%r80, %f438;
	shfl.sync.bfly.b32	%r81|%p11, %r80, 2, 31, -1;
	mov.b32 	%f439, %r81;
	add.f32 	%f440, %f438, %f439;
	mov.b32 	%r82, %f440;
	shfl.sync.bfly.b32	%r83|%p12, %r82, 1, 31, -1;
	mov.b32 	%f441, %r83;
	add.f32 	%f442, %f440, %f441;
	div.rn.f32 	%f29, %f107, %f442;
	div.rn.f32 	%f30, %f119, %f442;
	div.rn.f32 	%f31, %f131, %f442;
	div.rn.f32 	%f32, %f143, %f442;
	div.rn.f32 	%f33, %f155, %f442;
	div.rn.f32 	%f34, %f167, %f442;
	div.rn.f32 	%f35, %f179, %f442;
	div.rn.f32 	%f36, %f191, %f442;
	div.rn.f32 	%f37, %f203, %f442;
	div.rn.f32 	%f38, %f215, %f442;
	div.rn.f32 	%f39, %f227, %f442;
	div.rn.f32 	%f40, %f239, %f442;
	div.rn.f32 	%f41, %f251, %f442;
	div.rn.f32 	%f42, %f263, %f442;
	div.rn.f32 	%f43, %f275, %f442;
	div.rn.f32 	%f44, %f287, %f442;
	div.rn.f32 	%f45, %f299, %f442;
	div.rn.f32 	%f46, %f311, %f442;
	div.rn.f32 	%f47, %f323, %f442;
	div.rn.f32 	%f48, %f335, %f442;
	div.rn.f32 	%f49, %f347, %f442;
	div.rn.f32 	%f50, %f359, %f442;
	div.rn.f32 	%f51, %f371, %f442;
	div.rn.f32 	%f52, %f383, %f442;
	div.rn.f32 	%f53, %f395, %f442;
	div.rn.f32 	%f54, %f407, %f442;
	div.rn.f32 	%f55, %f419, %f442;
	div.rn.f32 	%f56, %f431, %f442;
	mad.lo.s64 	%rd22, %rd26, %rd8, %rd17;
	// begin inline asm
	{  cvt.rn.f16.f32 %rs29, %f29;}

	// end inline asm
	cvta.to.global.u64 	%rd23, %rd7;
	shl.b64 	%rd24, %rd22, 1;
	add.s64 	%rd25, %rd23, %rd24;
	st.global.u16 	[%rd25], %rs29;
	// begin inline asm
	{  cvt.rn.f16.f32 %rs30, %f30;}

	// end inline asm
	st.global.u16 	[%rd25+64], %rs30;
	// begin inline asm
	{  cvt.rn.f16.f32 %rs31, %f31;}

	// end inline asm
	st.global.u16 	[%rd25+128], %rs31;
	// begin inline asm
	{  cvt.rn.f16.f32 %rs32, %f32;}

	// end inline asm
	st.global.u16 	[%rd25+192], %rs32;
	// begin inline asm
	{  cvt.rn.f16.f32 %rs33, %f33;}

	// end inline asm
	st.global.u16 	[%rd25+256], %rs33;
	// begin inline asm
	{  cvt.rn.f16.f32 %rs34, %f34;}

	// end inline asm
	st.global.u16 	[%rd25+320], %rs34;
	// begin inline asm
	{  cvt.rn.f16.f32 %rs35, %f35;}

	// end inline asm
	st.global.u16 	[%rd25+384], %rs35;
	// begin inline asm
	{  cvt.rn.f16.f32 %rs36, %f36;}

	// end inline asm
	st.global.u16 	[%rd25+448], %rs36;
	// begin inline asm
	{  cvt.rn.f16.f32 %rs37, %f37;}

	// end inline asm
	st.global.u16 	[%rd25+512], %rs37;
	// begin inline asm
	{  cvt.rn.f16.f32 %rs38, %f38;}

	// end inline asm
	st.global.u16 	[%rd25+576], %rs38;
	// begin inline asm
	{  cvt.rn.f16.f32 %rs39, %f39;}

	// end inline asm
	st.global.u16 	[%rd25+640], %rs39;
	// begin inline asm
	{  cvt.rn.f16.f32 %rs40, %f40;}

	// end inline asm
	st.global.u16 	[%rd25+704], %rs40;
	// begin inline asm
	{  cvt.rn.f16.f32 %rs41, %f41;}

	// end inline asm
	st.global.u16 	[%rd25+768], %rs41;
	// begin inline asm
	{  cvt.rn.f16.f32 %rs42, %f42;}

	// end inline asm
	st.global.u16 	[%rd25+832], %rs42;
	// begin inline asm
	{  cvt.rn.f16.f32 %rs43, %f43;}

	// end inline asm
	st.global.u16 	[%rd25+896], %rs43;
	// begin inline asm
	{  cvt.rn.f16.f32 %rs44, %f44;}

	// end inline asm
	st.global.u16 	[%rd25+960], %rs44;
	// begin inline asm
	{  cvt.rn.f16.f32 %rs45, %f45;}

	// end inline asm
	st.global.u16 	[%rd25+1024], %rs45;
	// begin inline asm
	{  cvt.rn.f16.f32 %rs46, %f46;}

	// end inline asm
	st.global.u16 	[%rd25+1088], %rs46;
	// begin inline asm
	{  cvt.rn.f16.f32 %rs47, %f47;}

	// end inline asm
	st.global.u16 	[%rd25+1152], %rs47;
	// begin inline asm
	{  cvt.rn.f16.f32 %rs48, %f48;}

	// end inline asm
	st.global.u16 	[%rd25+1216], %rs48;
	// begin inline asm
	{  cvt.rn.f16.f32 %rs49, %f49;}

	// end inline asm
	st.global.u16 	[%rd25+1280], %rs49;
	// begin inline asm
	{  cvt.rn.f16.f32 %rs50, %f50;}

	// end inline asm
	st.global.u16 	[%rd25+1344], %rs50;
	// begin inline asm
	{  cvt.rn.f16.f32 %rs51, %f51;}

	// end inline asm
	st.global.u16 	[%rd25+1408], %rs51;
	// begin inline asm
	{  cvt.rn.f16.f32 %rs52, %f52;}

	// end inline asm
	st.global.u16 	[%rd25+1472], %rs52;
	// begin inline asm
	{  cvt.rn.f16.f32 %rs53, %f53;}

	// end inline asm
	st.global.u16 	[%rd25+1536], %rs53;
	// begin inline asm
	{  cvt.rn.f16.f32 %rs54, %f54;}

	// end inline asm
	st.global.u16 	[%rd25+1600], %rs54;
	// begin inline asm
	{  cvt.rn.f16.f32 %rs55, %f55;}

	// end inline asm
	st.global.u16 	[%rd25+1664], %rs55;
	// begin inline asm
	{  cvt.rn.f16.f32 %rs56, %f56;}

	// end inline asm
	st.global.u16 	[%rd25+1728], %rs56;
	add.s64 	%rd26, %rd26, %rd2;
	setp.lt.s64 	%p13, %rd26, %rd9;
	@%p13 bra 	$L__BB280_4;
$L__BB280_5:
	ret;

}
	// .globl	_Z15SoftmaxWarpImplI10DirectLoadI6__halffE11DirectStoreIfS1_EfLi1ELi28ELi32ELi1ELb1EL9Algorithm0EEvT_T0_ll
.visible .entry _Z15SoftmaxWarpImplI10DirectLoadI6__halffE11DirectStoreIfS1_EfLi1ELi28ELi32ELi1ELb1EL9Algorithm0EEvT_T0_ll(
	.param .align 8 .b8 _Z15SoftmaxWarpImplI10DirectLoadI6__halffE11DirectStoreIfS1_EfLi1ELi28ELi32ELi1ELb1EL9Algorithm0EEvT_T0_ll_param_0[16],
	.param .align 8 .b8 _Z15SoftmaxWarpImplI10DirectLoadI6__halffE11DirectStoreIfS1_EfLi1ELi28ELi32ELi1ELb1EL9Algorithm0EEvT_T0_ll_param_1[16],
	.param .u64 _Z15SoftmaxWarpImplI10DirectLoadI6__halffE11DirectStoreIfS1_EfLi1ELi28ELi32ELi1ELb1EL9Algorithm0EEvT_T0_ll_param_2,
	.param .u64 _Z15SoftmaxWarpImplI10DirectLoadI6__halffE11DirectStoreIfS1_EfLi1ELi28ELi32ELi1ELb1EL9Algorithm0EEvT_T0_ll_param_3
)
{
	.reg .pred 	%p<70>;
	.reg .b16 	%rs<57>;
	.reg .b32 	%r<132>;
	.reg .b32 	%f<639>;
	.reg .b64 	%rd<63>;

	ld.param.u64 	%rd30, [_Z15SoftmaxWarpImplI10DirectLoadI6__halffE11DirectStoreIfS1_EfLi1ELi28ELi32ELi1ELb1EL9Algorithm0EEvT_T0_ll_param_1+8];
	ld.param.u64 	%rd29, [_Z15SoftmaxWarpImplI10DirectLoadI6__halffE11DirectStoreIfS1_EfLi1ELi28ELi32ELi1ELb1EL9Algorithm0EEvT_T0_ll_param_1];
	ld.param.u64 	%rd28, [_Z15SoftmaxWarpImplI10DirectLoadI6__halffE11DirectStoreIfS1_EfLi1ELi28ELi32ELi1ELb1EL9Algorithm0EEvT_T0_ll_param_0+8];
	ld.param.u64 	%rd27, [_Z15SoftmaxWarpImplI10DirectLoadI6__halffE11DirectStoreIfS1_EfLi1ELi28ELi32ELi1ELb1EL9Algorithm0EEvT_T0_ll_param_0];
	ld.param.u64 	%rd32, [_Z15SoftmaxWarpImplI10DirectLoadI6__halffE11DirectStoreIfS1_EfLi1ELi28ELi32ELi1ELb1EL9Algorithm0EEvT_T0_ll_param_3];
	setp.lt.s64 	%p1, %rd32, 897;
	@%p1 bra 	$L__BB281_2;
	mov.u64 	%rd33, $str;
	cvta.global.u64 	%rd34, %rd33;
	mov.u64 	%rd35, $str$1;
	cvta.global.u64 	%rd36, %rd35;
	mov.u64 	%rd37, __unnamed_277;
	cvta.global.u64 	%rd38, %rd37;
	{ // callseq 276, 0
	.param .b64 param0;
	st.param.b64 	[param0], %rd34;
	.param .b64 param1;
	st.param.b64 	[param1], %rd36;
	.param .b32 param2;
	st.param.b32 	[param2], 358;
	.param .b64 param3;
	st.param.b64 	[param3], %rd38;
	.param .b64 param4;
	st.param.b64 	[param4], 1;
	call.uni 
	__assertfail, 
	(
	param0, 
	param1, 
	param2, 
	param3, 
	param4
	);
	} // callseq 276
$L__BB281_2:
	ld.param.u64 	%rd60, [_Z15SoftmaxWarpImplI10DirectLoadI6__halffE11DirectStoreIfS1_EfLi1ELi28ELi32ELi1ELb1EL9Algorithm0EEvT_T0_ll_param_2];
	mov.u32 	%r1, %ntid.y;
	mov.u32 	%r2, %ctaid.x;
	mov.u32 	%r3, %tid.y;
	mad.lo.s32 	%r4, %r2, %r1, %r3;
	cvt.s64.s32 	%rd62, %r4;
	setp.le.s64 	%p2, %rd60, %rd62;
	@%p2 bra 	$L__BB281_117;
	mov.u32 	%r5, %tid.x;
	add.s32 	%r6, %r5, 64;
	cvt.u64.u32 	%rd2, %r6;
	add.s32 	%r7, %r5, 96;
	cvt.u64.u32 	%rd3, %r7;
	add.s32 	%r8, %r5, 128;
	cvt.u64.u32 	%rd4, %r8;
	add.s32 	%r9, %r5, 160;
	cvt.u64.u32 	%rd5, %r9;
	add.s32 	%r10, %r5, 192;
	cvt.u64.u32 	%rd6, %r10;
	add.s32 	%r11, %r5, 224;
	cvt.u64.u32 	%rd7, %r11;
	add.s32 	%r12, %r5, 320;
	cvt.u64.u32 	%rd8, %r12;
	add.s32 	%r13, %r5, 352;
	cvt.u64.u32 	%rd9, %r13;
	add.s32 	%r14, %r5, 384;
	cvt.u64.u32 	%rd10, %r14;
	add.s32 	%r15, %r5, 416;
	cvt.u64.u32 	%rd11, %r15;
	add.s32 	%r16, %r5, 448;
	cvt.u64.u32 	%rd12, %r16;
	add.s32 	%r17, %r5, 480;
	cvt.u64.u32 	%rd13, %r17;
	add.s32 	%r18, %r5, 512;
	cvt.u64.u32 	%rd14, %r18;
	add.s32 	%r19, %r5, 544;
	cvt.u64.u32 	%rd15, %r19;
	add.s32 	%r20, %r5, 576;
	cvt.u64.u32 	%rd16, %r20;
	add.s32 	%r21, %r5, 608;
	cvt.u64.u32 	%rd17, %r21;
	add.s32 	%r22, %r5, 640;
	cvt.u64.u32 	%rd18, %r22;
	add.s32 	%r23, %r5, 672;
	cvt.u64.u32 	%rd19, %r23;
	add.s32 	%r24, %r5, 704;
	cvt.u64.u32 	%rd20, %r24;
	add.s32 	%r25, %r5, 832;
	cvt.u64.u32 	%rd21, %r25;
	add.s32 	%r26, %r5, 864;
	cvt.u64.u32 	%rd22, %r26;
	add.s32 	%r29, %r5, 32;
	add.s32 	%r31, %r5, 256;
	add.s32 	%r33, %r5, 288;
	add.s32 	%r35, %r5, 736;
	add.s32 	%r37, %r5, 768;
$L__BB281_4:
	cvt.u64.u32 	%rd39, %r5;
	setp.le.s64 	%p3, %rd32, %rd39;
	mad.lo.s64 	%rd40, %rd62, %rd28, %rd39;
	cvta.to.global.u64 	%rd41, %rd27;
	shl.b64 	%rd42, %rd40, 1;
	add.s64 	%rd24, %rd41, %rd42;
	mov.f32 	%f583, 0fFF800000;
	mov.f32 	%f586, %f583;
	@%p3 bra 	$L__BB281_6;
	ld.global.u16 	%rs1, [%rd24];
	// begin inline asm
	{  cvt.f32.f16 %f583, %rs1;}

	// end inline asm
	max.f32 	%f586, %f583, 0fFF800000;
$L__BB281_6:
	cvt.u64.u32 	%rd43, %r29;
	setp.le.s64 	%p4, %rd32, %rd43;
	mov.f32 	%f585, 0fFF800000;
	@%p4 bra 	$L__BB281_8;
	ld.global.u16 	%rs2, [%rd24+64];
	// begin inline asm
	{  cvt.f32.f16 %f585, %rs2;}

	// end inline asm
	max.f32 	%f586, %f586, %f585;
$L__BB281_8:
	setp.le.s64 	%p5, %rd32, %rd2;
	mov.f32 	%f587, 0fFF800000;
	@%p5 bra 	$L__BB281_10;
	ld.global.u16 	%rs3, [%rd24+128];
	// begin inline asm
	{  cvt.f32.f16 %f587, %rs3;}

	// end inline asm
	max.f32 	%f586, %f586, %f587;
$L__BB281_10:
	setp.le.s64 	%p6, %rd32, %rd3;
	mov.f32 	%f589, 0fFF800000;
	@%p6 bra 	$L__BB281_12;
	ld.global.u16 	%rs4, [%rd24+192];
	// begin inline asm
	{  cvt.f32.f16 %f589, %rs4;}

	// end inline asm
	max.f32 	%f586, %f586, %f589;
$L__BB281_12:
	setp.le.s64 	%p7, %rd32, %rd4;
	mov.f32 	%f591, 0fFF800000;
	@%p7 bra 	$L__BB281_14;
	ld.global.u16 	%rs5, [%rd24+256];
	// begin inline asm
	{  cvt.f32.f16 %f591, %rs5;}

	// end inline asm
	max.f32 	%f586, %f586, %f591;
$L__BB281_14:
	setp.le.s64 	%p8, %rd32, %rd5;
	mov.f32 	%f593, 0fFF800000;
	@%p8 bra 	$L__BB281_16;
	ld.global.u16 	%rs6, [%rd24+320];
	// begin inline asm
	{  cvt.f32.f16 %f593, %rs6;}

	// end inline asm
	max.f32 	%f586, %f586, %f593;
$L__BB281_16:
	setp.le.s64 	%p9, %rd32, %rd6;
	mov.f32 	%f595, 0fFF800000;
	@%p9 bra 	$L__BB281_18;
	ld.global.u16 	%rs7, [%rd24+384];
	// begin inline asm
	{  cvt.f32.f16 %f595, %rs7;}

	// end inline asm
	max.f32 	%f586, %f586, %f595;
$L__BB281_18:
	setp.le.s64 	%p10, %rd32, %rd7;
	mov.f32 	%f597, 0fFF800000;
	@%p10 bra 	$L__BB281_20;
	ld.global.u16 	%rs8, [%rd24+448];
	// begin inline asm
	{  cvt.f32.f16 %f597, %rs8;}

	// end inline asm
	max.f32 	%f586, %f586, %f597;
$L__BB281_20:
	cvt.u64.u32 	%rd44, %r31;
	setp.le.s64 	%p11, %rd32, %rd44;
	mov.f32 	%f599, 0fFF800000;
	@%p11 bra 	$L__BB281_22;
	ld.global.u16 	%rs9, [%rd24+512];
	// begin inline asm
	{  cvt.f32.f16 %f599, %rs9;}

	// end inline asm
	max.f32 	%f586, %f586, %f599;
$L__BB281_22:
	cvt.u64.u32 	%rd45, %r33;
	setp.le.s64 	%p12, %rd32, %rd45;
	mov.f32 	%f601, 0fFF800000;
	@%p12 bra 	$L__BB281_24;
	ld.global.u16 	%rs10, [%rd24+576];
	// begin inline asm
	{  cvt.f32.f16 %f601, %rs10;}

	// end inline asm
	max.f32 	%f586, %f586, %f601;
$L__BB281_24:
	setp.le.s64 	%p13, %rd32, %rd8;
	mov.f32 	%f603, 0fFF800000;
	@%p13 bra 	$L__BB281_26;
	ld.global.u16 	%rs11, [%rd24+640];
	// begin inline asm
	{  cvt.f32.f16 %f603, %rs11;}

	// end inline asm
	max.f32 	%f586, %f586, %f603;
$L__BB281_26:
	setp.le.s64 	%p14, %rd32, %rd9;
	mov.f32 	%f605, 0fFF800000;
	@%p14 bra 	$L__BB281_28;
	ld.global.u16 	%rs12, [%rd24+704];
	// begin inline asm
	{  cvt.f32.f16 %f605, %rs12;}

	// end inline asm
	max.f32 	%f586, %f586, %f605;
$L__BB281_28:
	setp.le.s64 	%p15, %rd32, %rd10;
	mov.f32 	%f607, 0fFF800000;
	@%p15 bra 	$L__BB281_30;
	ld.global.u16 	%rs13, [%rd24+768];
	// begin inline asm
	{  cvt.f32.f16 %f607, %rs13;}

	// end inline asm
	max.f32 	%f586, %f586, %f607;
$L__BB281_30:
	setp.le.s64 	%p16, %rd32, %rd11;
	mov.f32 	%f609, 0fFF800000;
	@%p16 bra 	$L__BB281_32;
	ld.global.u16 	%rs14, [%rd24+832];
	// begin inline asm
	{  cvt.f32.f16 %f609, %rs14;}

	// end inline asm
	max.f32 	%f586, %f586, %f609;
$L__BB281_32:
	setp.le.s64 	%p17, %rd32, %rd12;
	mov.f32 	%f611, 0fFF800000;
	@%p17 bra 	$L__BB281_34;
	ld.global.u16 	%rs15, [%rd24+896];
	// begin inline asm
	{  cvt.f32.f16 %f611, %rs15;}

	// end inline asm
	max.f32 	%f586, %f586, %f611;
$L__BB281_34:
	setp.le.s64 	%p18, %rd32, %rd13;
	mov.f32 	%f613, 0fFF800000;
	@%p18 bra 	$L__BB281_36;
	ld.global.u16 	%rs16, [%rd24+960];
	// begin inline asm
	{  cvt.f32.f16 %f613, %rs16;}

	// end inline asm
	max.f32 	%f586, %f586, %f613;
$L__BB281_36:
	setp.le.s64 	%p19, %rd32, %rd14;
	mov.f32 	%f615, 0fFF800000;
	@%p19 bra 	$L__BB281_38;
	ld.global.u16 	%rs17, [%rd24+1024];
	// begin inline asm
	{  cvt.f32.f16 %f615, %rs17;}

	// end inline asm
	max.f32 	%f586, %f586, %f615;
$L__BB281_38:
	setp.le.s64 	%p20, %rd32, %rd15;
	mov.f32 	%f617, 0fFF800000;
	@%p20 bra 	$L__BB281_40;
	ld.global.u16 	%rs18, [%rd24+1088];
	// begin inline asm
	{  cvt.f32.f16 %f617, %rs18;}

	// end inline asm
	max.f32 	%f586, %f586, %f617;
$L__BB281_40:
	setp.le.s64 	%p21, %rd32, %rd16;
	mov.f32 	%f619, 0fFF800000;
	@%p21 bra 	$L__BB281_42;
	ld.global.u16 	%rs19, [%rd24+1152];
	// begin inline asm
	{  cvt.f32.f16 %f619, %rs19;}

	// end inline asm
	max.f32 	%f586, %f586, %f619;
$L__BB281_42:
	setp.le.s64 	%p22, %rd32, %rd17;
	mov.f32 	%f621, 0fFF800000;
	@%p22 bra 	$L__BB281_44;
	ld.global.u16 	%rs20, [%rd24+1216];
	// begin inline asm
	{  cvt.f32.f16 %f621, %rs20;}

	// end inline asm
	max.f32 	%f586, %f586, %f621;
$L__BB281_44:
	setp.le.s64 	%p23, %rd32, %rd18;
	mov.f32 	%f623, 0fFF800000;
	@%p23 bra 	$L__BB281_46;
	ld.global.u16 	%rs21, [%rd24+1280];
	// begin inline asm
	{  cvt.f32.f16 %f623, %rs21;}

	// end inline asm
	max.f32 	%f586, %f586, %f623;
$L__BB281_46:
	setp.le.s64 	%p24, %rd32, %rd19;
	mov.f32 	%f625, 0fFF800000;
	@%p24 bra 	$L__BB281_48;
	ld.global.u16 	%rs22, [%rd24+1344];
	// begin inline asm
	{  cvt.f32.f16 %f625, %rs22;}

	// end inline asm
	max.f32 	%f586, %f586, %f625;
$L__BB281_48:
	setp.le.s64 	%p25, %rd32, %rd20;
	mov.f32 	%f627, 0fFF800000;
	@%p25 bra 	$L__BB281_50;
	ld.global.u16 	%rs23, [%rd24+1408];
	// begin inline asm
	{  cvt.f32.f16 %f627, %rs23;}

	// end inline asm
	max.f32 	%f586, %f586, %f627;
$L__BB281_50:
	cvt.u64.u32 	%rd46, %r35;
	setp.le.s64 	%p26, %rd32, %rd46;
	mov.f32 	%f629, 0fFF800000;
	@%p26 bra 	$L__BB281_52;
	ld.global.u16 	%rs24, [%rd24+1472];
	// begin inline asm
	{  cvt.f32.f16 %f629, %rs24;}

	// end inline asm
	max.f32 	%f586, %f586, %f629;
$L__BB281_52:
	cvt.u64.u32 	%rd47, %r37;
	setp.le.s64 	%p27, %rd32, %rd47;
	mov.f32 	%f631, 0fFF800000;
	@%p27 bra 	$L__BB281_54;
	ld.global.u16 	%rs25, [%rd24+1536];
	// begin inline asm
	{  cvt.f32.f16 %f631, %rs25;}

	// end inline asm
	max.f32 	%f586, %f586, %f631;
$L__BB281_54:
	mov.u32 	%r38, %tid.x;
	add.s32 	%r39, %r38, 800;
	cvt.u64.u32 	%rd48, %r39;
	setp.le.s64 	%p28, %rd32, %rd48;
	mov.f32 	%f633, 0fFF800000;
	@%p28 bra 	$L__BB281_56;
	ld.global.u16 	%rs26, [%rd24+1600];
	// begin inline asm
	{  cvt.f32.f16 %f633, %rs26;}

	// end inline asm
	max.f32 	%f586, %f586, %f633;
$L__BB281_56:
	setp.le.s64 	%p29, %rd32, %rd21;
	mov.f32 	%f635, 0fFF800000;
	@%p29 bra 	$L__BB281_58;
	ld.global.u16 	%rs27, [%rd24+1664];
	// begin inline asm
	{  cvt.f32.f16 %f635, %rs27;}

	// end inline asm
	max.f32 	%f586, %f586, %f635;
$L__BB281_58:
	setp.le.s64 	%p30, %rd32, %rd22;
	mov.f32 	%f637, 0fFF800000;
	@%p30 bra 	$L__BB281_60;
	ld.global.u16 	%rs28, [%rd24+1728];
	// begin inline asm
	{  cvt.f32.f16 %f637, %rs28;}

	// end inline asm
	max.f32 	%f586, %f586, %f637;
$L__BB281_60:
	mov.u32 	%r40, %tid.x;
	cvt.u64.u32 	%rd49, %r40;
	setp.le.s64 	%p31, %rd32, %rd49;
	mov.b32 	%r41, %f586;
	shfl.sync.bfly.b32	%r42|%p32, %r41, 16, 31, -1;
	mov.b32 	%f197, %r42;
	max.f32 	%f198, %f586, %f197;
	mov.b32 	%r43, %f198;
	shfl.sync.bfly.b32	%r44|%p33, %r43, 8, 31, -1;
	mov.b32 	%f199, %r44;
	max.f32 	%f200, %f198, %f199;
	mov.b32 	%r45, %f200;
	shfl.sync.bfly.b32	%r46|%p34, %r45, 4, 31, -1;
	mov.b32 	%f201, %r46;
	max.f32 	%f202, %f200, %f201;
	mov.b32 	%r47, %f202;
	shfl.sync.bfly.b32	%r48|%p35, %r47, 2, 31, -1;
	mov.b32 	%f203, %r48;
	max.f32 	%f204, %f202, %f203;
	mov.b32 	%r49, %f204;
	shfl.sync.bfly.b32	%r50|%p36, %r49, 1, 31, -1;
	mov.b32 	%f205, %r50;
	max.f32 	%f206, %f204, %f205;
	sub.f32 	%f207, %f583, %f206;
	fma.rn.f32 	%f208, %f207, 0f3BBB989D, 0f3F000000;
	cvt.sat.f32.f32 	%f209, %f208;
	mov.f32 	%f210, 0f4B400001;
	mov.f32 	%f211, 0f437C0000;
	fma.rm.f32 	%f212, %f209, %f211, %f210;
	add.f32 	%f213, %f212, 0fCB40007F;
	neg.f32 	%f214, %f213;
	fma.rn.f32 	%f215, %f207, 0f3FB8AA3B, %f214;
	fma.rn.f32 	%f216, %f207, 0f32A57060, %f215;
	mov.b32 	%r51, %f212;
	shl.b32 	%r52, %r51, 23;
	mov.b32 	%f217, %r52;
	ex2.approx.ftz.f32 	%f218, %f216;
	mul.f32 	%f219, %f218, %f217;
	add.f32 	%f220, %f219, 0f00000000;
	sub.f32 	%f221, %f585, %f206;
	fma.rn.f32 	%f222, %f221, 0f3BBB989D, 0f3F000000;
	cvt.sat.f32.f32 	%f223, %f222;
	fma.rm.f32 	%f224, %f223, %f211, %f210;
	add.f32 	%f225, %f224, 0fCB40007F;
	neg.f32 	%f226, %f225;
	fma.rn.f32 	%f227, %f221, 0f3FB8AA3B, %f226;
	fma.rn.f32 	%f228, %f221, 0f32A57060, %f227;
	mov.b32 	%r53, %f224;
	shl.b32 	%r54, %r53, 23;
	mov.b32 	%f229, %r54;
	ex2.approx.ftz.f32 	%f230, %f228;
	mul.f32 	%f231, %f230, %f229;
	add.f32 	%f232, %f220, %f231;
	sub.f32 	%f233, %f587, %f206;
	fma.rn.f32 	%f234, %f233, 0f3BBB989D, 0f3F000000;
	cvt.sat.f32.f32 	%f235, %f234;
	fma.rm.f32 	%f236, %f235, %f211, %f210;
	add.f32 	%f237, %f236, 0fCB40007F;
	neg.f32 	%f238, %f237;
	fma.rn.f32 	%f239, %f233, 0f3FB8AA3B, %f238;
	fma.rn.f32 	%f240, %f233, 0f32A57060, %f239;
	mov.b32 	%r55, %f236;
	shl.b32 	%r56, %r55, 23;
	mov.b32 	%f241, %r56;
	ex2.approx.ftz.f32 	%f242, %f240;
	mul.f32 	%f243, %f242, %f241;
	add.f32 	%f244, %f232, %f243;
	sub.f32 	%f245, %f589, %f206;
	fma.rn.f32 	%f246, %f245, 0f3BBB989D, 0f3F000000;
	cvt.sat.f32.f32 	%f247, %f246;
	fma.rm.f32 	%f248, %f247, %f211, %f210;
	add.f32 	%f249, %f248, 0fCB40007F;
	neg.f32 	%f250, %f249;
	fma.rn.f32 	%f251, %f245, 0f3FB8AA3B, %f250;
	fma.rn.f32 	%f252, %f245, 0f32A57060, %f251;
	mov.b32 	%r57, %f248;
	shl.b32 	%r58, %r57, 23;
	mov.b32 	%f253, %r58;
	ex2.approx.ftz.f32 	%f254, %f252;
	mul.f32 	%f255, %f254, %f253;
	add.f32 	%f256, %f244, %f255;
	sub.f32 	%f257, %f591, %f206;
	fma.rn.f32 	%f258, %f257, 0f3BBB989D, 0f3F000000;
	cvt.sat.f32.f32 	%f259, %f258;
	fma.rm.f32 	%f260, %f259, %f211, %f210;
	add.f32 	%f261, %f260, 0fCB40007F;
	neg.f32 	%f262, %f261;
	fma.rn.f32 	%f263, %f257, 0f3FB8AA3B, %f262;
	fma.rn.f32 	%f264, %f257, 0f32A57060, %f263;
	mov.b32 	%r59, %f260;
	shl.b32 	%r60, %r59, 23;
	mov.b32 	%f265, %r60;
	ex2.approx.ftz.f32 	%f266, %f264;
	mul.f32 	%f267, %f266, %f265;
	add.f32 	%f268, %f256, %f267;
	sub.f32 	%f269, %f593, %f206;
	fma.rn.f32 	%f270, %f269, 0f3BBB989D, 0f3F000000;
	cvt.sat.f32.f32 	%f271, %f270;
	fma.rm.f32 	%f272, %f271, %f211, %f210;
	add.f32 	%f273, %f272, 0fCB40007F;
	neg.f32 	%f274, %f273;
	fma.rn.f32 	%f275, %f269, 0f3FB8AA3B, %f274;
	fma.rn.f32 	%f276, %f269, 0f32A57060, %f275;
	mov.b32 	%r61, %f272;
	shl.b32 	%r62, %r61, 23;
	mov.b32 	%f277, %r62;
	ex2.approx.ftz.f32 	%f278, %f276;
	mul.f32 	%f279, %f278, %f277;
	add.f32 	%f280, %f268, %f279;
	sub.f32 	%f281, %f595, %f206;
	fma.rn.f32 	%f282, %f281, 0f3BBB989D, 0f3F000000;
	cvt.sat.f32.f32 	%f283, %f282;
	fma.rm.f32 	%f284, %f283, %f211, %f210;
	add.f32 	%f285, %f284, 0fCB40007F;
	neg.f32 	%f286, %f285;
	fma.rn.f32 	%f287, %f281, 0f3FB8AA3B, %f286;
	fma.rn.f32 	%f288, %f281, 0f32A57060, %f287;
	mov.b32 	%r63, %f284;
	shl.b32 	%r64, %r63, 23;
	mov.b32 	%f289, %r64;
	ex2.approx.ftz.f32 	%f290, %f288;
	mul.f32 	%f291, %f290, %f289;
	add.f32 	%f292, %f280, %f291;
	sub.f32 	%f293, %f597, %f206;
	fma.rn.f32 	%f294, %f293, 0f3BBB989D, 0f3F000000;
	cvt.sat.f32.f32 	%f295, %f294;
	fma.rm.f32 	%f296, %f295, %f211, %f210;
	add.f32 	%f297, %f296, 0fCB40007F;
	neg.f32 	%f298, %f297;
	fma.rn.f32 	%f299, %f293, 0f3FB8AA3B, %f298;
	fma.rn.f32 	%f300, %f293, 0f32A57060, %f299;
	mov.b32 	%r65, %f296;
	shl.b32 	%r66, %r65, 23;
	mov.b32 	%f301, %r66;
	ex2.approx.ftz.f32 	%f302, %f300;
	mul.f32 	%f303, %f302, %f301;
	add.f32 	%f304, %f292, %f303;
	sub.f32 	%f305, %f599, %f206;
	fma.rn.f32 	%f306, %f305, 0f3BBB989D, 0f3F000000;
	cvt.sat.f32.f32 	%f307, %f306;
	fma.rm.f32 	%f308, %f307, %f211, %f210;
	add.f32 	%f309, %f308, 0fCB40007F;
	neg.f32 	%f310, %f309;
	fma.rn.f32 	%f311, %f305, 0f3FB8AA3B, %f310;
	fma.rn.f32 	%f312, %f305, 0f32A57060, %f311;
	mov.b32 	%r67, %f308;
	shl.b32 	%r68, %r67, 23;
	mov.b32 	%f313, %r68;
	ex2.approx.ftz.f32 	%f314, %f312;
	mul.f32 	%f315, %f314, %f313;
	add.f32 	%f316, %f304, %f315;
	sub.f32 	%f317, %f601, %f206;
	fma.rn.f32 	%f318, %f317, 0f3BBB989D, 0f3F000000;
	cvt.sat.f32.f32 	%f319, %f318;
	fma.rm.f32 	%f320, %f319, %f211, %f210;
	add.f32 	%f321, %f320, 0fCB40007F;
	neg.f32 	%f322, %f321;
	fma.rn.f32 	%f323, %f317, 0f3FB8AA3B, %f322;
	fma.rn.f32 	%f324, %f317, 0f32A57060, %f323;
	mov.b32 	%r69, %f320;
	shl.b32 	%r70, %r69, 23;
	mov.b32 	%f325, %r70;
	ex2.approx.ftz.f32 	%f326, %f324;
	mul.f32 	%f327, %f326, %f325;
	add.f32 	%f328, %f316, %f327;
	sub.f32 	%f329, %f603, %f206;
	fma.rn.f32 	%f330, %f329, 0f3BBB989D, 0f3F000000;
	cvt.sat.f32.f32 	%f331, %f330;
	fma.rm.f32 	%f332, %f331, %f211, %f210;
	add.f32 	%f333, %f332, 0fCB40007F;
	neg.f32 	%f334, %f333;
	fma.rn.f32 	%f335, %f329, 0f3FB8AA3B, %f334;
	fma.rn.f32 	%f336, %f329, 0f32A57060, %f335;
	mov.b32 	%r71, %f332;
	shl.b32 	%r72, %r71, 23;
	mov.b32 	%f337, %r72;
	ex2.approx.ftz.f32 	%f338, %f336;
	mul.f32 	%f339, %f338, %f337;
	add.f32 	%f340, %f328, %f339;
	sub.f32 	%f341, %f605, %f206;
	fma.rn.f32 	%f342, %f341, 0f3BBB989D, 0f3F000000;
	cvt.sat.f32.f32 	%f343, %f342;
	fma.rm.f32 	%f344, %f343, %f211, %f210;
	add.f32 	%f345, %f344, 0fCB40007F;
	neg.f32 	%f346, %f345;
	fma.rn.f32 	%f347, %f341, 0f3FB8AA3B, %f346;
	fma.rn.f32 	%f348, %f341, 0f32A57060, %f347;
	mov.b32 	%r73, %f344;
	shl.b32 	%r74, %r73, 23;
	mov.b32 	%f349, %r74;
	ex2.approx.ftz.f32 	%f350, %f348;
	mul.f32 	%f351, %f350, %f349;
	add.f32 	%f352, %f340, %f351;
	sub.f32 	%f353, %f607, %f206;
	fma.rn.f32 	%f354, %f353, 0f3BBB989D, 0f3F000000;
	cvt.sat.f32.f32 	%f355, %f354;
	fma.rm.f32 	%f356, %f355, %f211, %f210;
	add.f32 	%f357, %f356, 0fCB40007F;
	neg.f32 	%f358, %f357;
	fma.rn.f32 	%f359, %f353, 0f3FB8AA3B, %f358;
	fma.rn.f32 	%f360, %f353, 0f32A57060, %f359;
	mov.b32 	%r75, %f356;
	shl.b32 	%r76, %r75, 23;
	mov.b32 	%f361, %r76;
	ex2.approx.ftz.f32 	%f362, %f360;
	mul.f32 	%f363, %f362, %f361;
	add.f32 	%f364, %f352, %f363;
	sub.f32 	%f365, %f609, %f206;
	fma.rn.f32 	%f366, %f365, 0f3BBB989D, 0f3F000000;
	cvt.sat.f32.f32 	%f367, %f366;
	fma.rm.f32 	%f368, %f367, %f211, %f210;
	add.f32 	%f369, %f368, 0fCB40007F;
	neg.f32 	%f370, %f369;
	fma.rn.f32 	%f371, %f365, 0f3FB8AA3B, %f370;
	fma.rn.f32 	%f372, %f365, 0f32A57060, %f371;
	mov.b32 	%r77, %f368;
	shl.b32 	%r78, %r77, 23;
	mov.b32 	%f373, %r78;
	ex2.approx.ftz.f32 	%f374, %f372;
	mul.f32 	%f375, %f374, %f373;
	add.f32 	%f376, %f364, %f375;
	sub.f32 	%f377, %f611, %f206;
	fma.rn.f32 	%f378, %f377, 0f3BBB989D, 0f3F000000;
	cvt.sat.f32.f32 	%f379, %f378;
	fma.rm.f32 	%f380, %f379, %f211, %f210;
	add.f32 	%f381, %f380, 0fCB40007F;
	neg.f32 	%f382, %f381;
	fma.rn.f32 	%f383, %f377, 0f3FB8AA3B, %f382;
	fma.rn.f32 	%f384, %f377, 0f32A57060, %f383;
	mov.b32 	%r79, %f380;
	shl.b32 	%r80, %r79, 23;
	mov.b32 	%f385, %r80;
	ex2.approx.ftz.f32 	%f386, %f384;
	mul.f32 	%f387, %f386, %f385;
	add.f32 	%f388, %f376, %f387;
	sub.f32 	%f389, %f613, %f206;
	fma.rn.f32 	%f390, %f389, 0f3BBB989D, 0f3F000000;
	cvt.sat.f32.f32 	%f391, %f390;
	fma.rm.f32 	%f392, %f391, %f211, %f210;
	add.f32 	%f393, %f392, 0fCB40007F;
	neg.f32 	%f394, %f393;
	fma.rn.f32 	%f395, %f389, 0f3FB8AA3B, %f394;
	fma.rn.f32 	%f396, %f389, 0f32A57060, %f395;
	mov.b32 	%r81, %f392;
	shl.b32 	%r82, %r81, 23;
	mov.b32 	%f397, %r82;
	ex2.approx.ftz.f32 	%f398, %f396;
	mul.f32 	%f399, %f398, %f397;
	add.f32 	%f400, %f388, %f399;
	sub.f32 	%f401, %f615, %f206;
	fma.rn.f32 	%f402, %f401, 0f3BBB989D, 0f3F000000;
	cvt.sat.f32.f32 	%f403, %f402;
	fma.rm.f32 	%f404, %f403, %f211, %f210;
	add.f32 	%f405, %f404, 0fCB40007F;
	neg.f32 	%f406, %f405;
	fma.rn.f32 	%f407, %f401, 0f3FB8AA3B, %f406;
	fma.rn.f32 	%f408, %f401, 0f32A57060, %f407;
	mov.b32 	%r83, %f404;
	shl.b32 	%r84, %r83, 23;
	mov.b32 	%f409, %r84;
	ex2.approx.ftz.f32 	%f410, %f408;
	mul.f32 	%f411, %f410, %f409;
	add.f32 	%f412, %f400, %f411;
	sub.f32 	%f413, %f617, %f206;
	fma.rn.f32 	%f414, %f413, 0f3BBB989D, 0f3F000000;
	cvt.sat.f32.f32 	%f415, %f414;
	fma.rm.f32 	%f416, %f415, %f211, %f210;
	add.f32 	%f417, %f416, 0fCB40007F;
	neg.f32 	%f418, %f417;
	fma.rn.f32 	%f419, %f413, 0f3FB8AA3B, %f418;
	fma.rn.f32 	%f420, %f413, 0f32A57060, %f419;
	mov.b32 	%r85, %f416;
	shl.b32 	%r86, %r85, 23;
	mov.b32 	%f421, %r86;
	ex2.approx.ftz.f32 	%f422, %f420;
	mul.f32 	%f423, %f422, %f421;
	add.f32 	%f424, %f412, %f423;
	sub.f32 	%f425, %f619, %f206;
	fma.rn.f32 	%f426, %f425, 0f3BBB989D, 0f3F000000;
	cvt.sat.f32.f32 	%f427, %f426;
	fma.rm.f32 	%f428, %f427, %f211, %f210;
	add.f32 	%f429, %f428, 0fCB40007F;
	neg.f32 	%f430, %f429;
	fma.rn.f32 	%f431, %f425, 0f3FB8AA3B, %f430;
	fma.rn.f32 	%f432, %f425, 0f32A57060, %f431;
	mov.b32 	%r87, %f428;
	shl.b32 	%r88, %r87, 23;
	mov.b32 	%f433, %r88;
	ex2.approx.ftz.f32 	%f434, %f432;
	mul.f32 	%f435, %f434, %f433;
	add.f32 	%f436, %f424, %f435;
	sub.f32 	%f437, %f621, %f206;
	fma.rn.f32 	%f438, %f437, 0f3BBB989D, 0f3F000000;
	cvt.sat.f32.f32 	%f439, %f438;
	fma.rm.f32 	%f440, %f439, %f211, %f210;
	add.f32 	%f441, %f440, 0fCB40007F;
	neg.f32 	%f442, %f441;
	fma.rn.f32 	%f443, %f437, 0f3FB8AA3B, %f442;
	fma.rn.f32 	%f444, %f437, 0f32A57060, %f443;
	mov.b32 	%r89, %f440;
	shl.b32 	%r90, %r89, 23;
	mov.b32 	%f445, %r90;
	ex2.approx.ftz.f32 	%f446, %f444;
	mul.f32 	%f447, %f446, %f445;
	add.f32 	%f448, %f436, %f447;
	sub.f32 	%f449, %f623, %f206;
	fma.rn.f32 	%f450, %f449, 0f3BBB989D, 0f3F000000;
	cvt.sat.f32.f32 	%f451, %f450;
	fma.rm.f32 	%f452, %f451, %f211, %f210;
	add.f32 	%f453, %f452, 0fCB40007F;
	neg.f32 	%f454, %f453;
	fma.rn.f32 	%f455, %f449, 0f3FB8AA3B, %f454;
	fma.rn.f32 	%f456, %f449, 0f32A57060, %f455;
	mov.b32 	%r91, %f452;
	shl.b32 	%r92, %r91, 23;
	mov.b32 	%f457, %r92;
	ex2.approx.ftz.f32 	%f458, %f456;
	mul.f32 	%f459, %f458, %f457;
	add.f32 	%f460, %f448, %f459;
	sub.f32 	%f461, %f625, %f206;
	fma.rn.f32 	%f462, %f461, 0f3BBB989D, 0f3F000000;
	cvt.sat.f32.f32 	%f463, %f462;
	fma.rm.f32 	%f464, %f463, %f211, %f210;
	add.f32 	%f465, %f464, 0fCB40007F;
	neg.f32 	%f466, %f465;
	fma.rn.f32 	%f467, %f461, 0f3FB8AA3B, %f466;
	fma.rn.f32 	%f468, %f461, 0f32A57060, %f467;
	mov.b32 	%r93, %f464;
	shl.b32 	%r94, %r93, 23;
	mov.b32 	%f469, %r94;
	ex2.approx.ftz.f32 	%f470, %f468;
	mul.f32 	%f471, %f470, %f469;
	add.f32 	%f472, %f460, %f471;
	sub.f32 	%f473, %f627, %f206;
	fma.rn.f32 	%f474, %f473, 0f3BBB989D, 0f3F000000;
	cvt.sat.f32.f32 	%f475, %f474;
	fma.rm.f32 	%f476, %f475, %f211, %f210;
	add.f32 	%f477, %f476, 0fCB40007F;
	neg.f32 	%f478, %f477;
	fma.rn.f32 	%f479, %f473, 0f3FB8AA3B, %f478;
	fma.rn.f32 	%f480, %f473, 0f32A57060, %f479;
	mov.b32 	%r95, %f476;
	shl.b32 	%r96, %r95, 23;
	mov.b32 	%f481, %r96;
	ex2.approx.ftz.f32 	%f482, %f480;
	mul.f32 	%f483, %f482, %f481;
	add.f32 	%f484, %f472, %f483;
	sub.f32 	%f485, %f629, %f206;
	fma.rn.f32 	%f486, %f485, 0f3BBB989D, 0f3F000000;
	cvt.sat.f32.f32 	%f487, %f486;
	fma.rm.f32 	%f488, %f487, %f211, %f210;
	add.f32 	%f489, %f488, 0fCB40007F;
	neg.f32 	%f490, %f489;
	fma.rn.f32 	%f491, %f485, 0f3FB8AA3B, %f490;
	fma.rn.f32 	%f492, %f485, 0f32A57060, %f491;
	mov.b32 	%r97, %f488;
	shl.b32 	%r98, %r97, 23;
	mov.b32 	%f493, %r98;
	ex2.approx.ftz.f32 	%f494, %f492;
	mul.f32 	%f495, %f494, %f493;
	add.f32 	%f496, %f484, %f495;
	sub.f32 	%f497, %f631, %f206;
	fma.rn.f32 	%f498, %f497, 0f3BBB989D, 0f3F000000;
	cvt.sat.f32.f32 	%f499, %f498;
	fma.rm.f32 	%f500, %f499, %f211, %f210;
	add.f32 	%f501, %f500, 0fCB40007F;
	neg.f32 	%f502, %f501;
	fma.rn.f32 	%f503, %f497, 0f3FB8AA3B, %f502;
	fma.rn.f32 	%f504, %f497, 0f32A57060, %f503;
	mov.b32 	%r99, %f500;
	shl.b32 	%r100, %r99, 23;
	mov.b32 	%f505, %r100;
	ex2.approx.ftz.f32 	%f506, %f504;
	mul.f32 	%f507, %f506, %f505;
	add.f32 	%f508, %f496, %f507;
	sub.f32 	%f509, %f633, %f206;
	fma.rn.f32 	%f510, %f509, 0f3BBB989D, 0f3F000000;
	cvt.sat.f32.f32 	%f511, %f510;
	fma.rm.f32 	%f512, %f511, %f211, %f210;
	add.f32 	%f513, %f512, 0fCB40007F;
	neg.f32 	%f514, %f513;
	fma.rn.f32 	%f515, %f509, 0f3FB8AA3B, %f514;
	fma.rn.f32 	%f516, %f509, 0f32A57060, %f515;
	mov.b32 	%r101, %f512;
	shl.b32 	%r102, %r101, 23;
	mov.b32 	%f517, %r102;
	ex2.approx.ftz.f32 	%f518, %f516;
	mul.f32 	%f519, %f518, %f517;
	add.f32 	%f520, %f508, %f519;
	sub.f32 	%f521, %f635, %f206;
	fma.rn.f32 	%f522, %f521, 0f3BBB989D, 0f3F000000;
	cvt.sat.f32.f32 	%f523, %f522;
	fma.rm.f32 	%f524, %f523, %f211, %f210;
	add.f32 	%f525, %f524, 0fCB40007F;
	neg.f32 	%f526, %f525;
	fma.rn.f32 	%f527, %f521, 0f3FB8AA3B, %f526;
	fma.rn.f32 	%f528, %f521, 0f32A57060, %f527;
	mov.b32 	%r103, %f524;
	shl.b32 	%r104, %r103, 23;
	mov.b32 	%f529, %r104;
	ex2.approx.ftz.f32 	%f530, %f528;
	mul.f32 	%f531, %f530, %f529;
	add.f32 	%f532, %f520, %f531;
	sub.f32 	%f533, %f637, %f206;
	fma.rn.f32 	%f534, %f533, 0f3BBB989D, 0f3F000000;
	cvt.sat.f32.f32 	%f535, %f534;
	fma.rm.f32 	%f536, %f535, %f211, %f210;
	add.f32 	%f537, %f536, 0fCB40007F;
	neg.f32 	%f538, %f537;
	fma.rn.f32 	%f539, %f533, 0f3FB8AA3B, %f538;
	fma.rn.f32 	%f540, %f533, 0f32A57060, %f539;
	mov.b32 	%r105, %f536;
	shl.b32 	%r106, %r105, 23;
	mov.b32 	%f541, %r106;
	ex2.approx.ftz.f32 	%f542, %f540;
	mul.f32 	%f543, %f542, %f541;
	add.f32 	%f544, %f532, %f543;
	mov.b32 	%r107, %f544;
	shfl.sync.bfly.b32	%r108|%p37, %r107, 16, 31, -1;
	mov.b32 	%f545, %r108;
	add.f32 	%f546, %f544, %f545;
	mov.b32 	%r109, %f546;
	shfl.sync.bfly.b32	%r110|%p38, %r109, 8, 31, -1;
	mov.b32 	%f547, %r110;
	add.f32 	%f548, %f546, %f547;
	mov.b32 	%r111, %f548;
	shfl.sync.bfly.b32	%r112|%p39, %r111, 4, 31, -1;
	mov.b32 	%f549, %r112;
	add.f32 	%f550, %f548, %f549;
	mov.b32 	%r113, %f550;
	shfl.sync.bfly.b32	%r114|%p40, %r113, 2, 31, -1;
	mov.b32 	%f551, %r114;
	add.f32 	%f552, %f550, %f551;
	mov.b32 	%r115, %f552;
	shfl.sync.bfly.b32	%r116|%p41, %r115, 1, 31, -1;
	mov.b32 	%f553, %r116;
	add.f32 	%f554, %f552, %f553;
	div.rn.f32 	%f113, %f219, %f554;
	div.rn.f32 	%f114, %f231, %f554;
	div.rn.f32 	%f115, %f243, %f554;
	div.rn.f32 	%f116, %f255, %f554;
	div.rn.f32 	%f117, %f267, %f554;
	div.rn.f32 	%f118, %f279, %f554;
	div.rn.f32 	%f119, %f291, %f554;
	div.rn.f32 	%f120, %f303, %f554;
	div.rn.f32 	%f121, %f315, %f554;
	div.rn.f32 	%f122, %f327, %f554;
	div.rn.f32 	%f123, %f339, %f554;
	div.rn.f32 	%f124, %f351, %f554;
	div.rn.f32 	%f125, %f363, %f554;
	div.rn.f32 	%f126, %f375, %f554;
	div.rn.f32 	%f127, %f387, %f554;
	div.rn.f32 	%f128, %f399, %f554;
	div.rn.f32 	%f129, %f411, %f554;
	div.rn.f32 	%f130, %f423, %f554;
	div.rn.f32 	%f131, %f435, %f554;
	div.rn.f32 	%f132, %f447, %f554;
	div.rn.f32 	%f133, %f459, %f554;
	div.rn.f32 	%f134, %f471, %f554;
	div.rn.f32 	%f135, %f483, %f554;
	div.rn.f32 	%f136, %f495, %f554;
	div.rn.f32 	%f137, %f507, %f554;
	div.rn.f32 	%f138, %f519, %f554;
	div.rn.f32 	%f139, %f531, %f554;
	div.rn.f32 	%f140, %f543, %f554;
	mad.lo.s64 	%rd50, %rd62, %rd30, %rd49;
	cvta.to.global.u64 	%rd51, %rd29;
	shl.b64 	%rd52, %rd50, 1;
	add.s64 	%rd25, %rd51, %rd52;
	@%p31 bra 	$L__BB281_62;
	// begin inline asm
	{  cvt.rn.f16.f32 %rs29, %f113;}

	// end inline asm
	st.global.u16 	[%rd25], %rs29;
$L__BB281_62:
	mov.u32 	%r117, %tid.x;
	add.s32 	%r118, %r117, 32;
	cvt.u64.u32 	%rd53, %r118;
	setp.le.s64 	%p42, %rd32, %rd53;
	@%p42 bra 	$L__BB281_64;
	// begin inline asm
	{  cvt.rn.f16.f32 %rs30, %f114;}

	// end inline asm
	st.global.u16 	[%rd25+64], %rs30;
$L__BB281_64:
	setp.le.s64 	%p43, %rd32, %rd2;
	@%p43 bra 	$L__BB281_66;
	// begin inline asm
	{  cvt.rn.f16.f32 %rs31, %f115;}

	// end inline asm
	st.global.u16 	[%rd25+128], %rs31;
$L__BB281_66:
	setp.le.s64 	%p44, %rd32, %rd3;
	@%p44 bra 	$L__BB281_68;
	// begin inline asm
	{  cvt.rn.f16.f32 %rs32, %f116;}

	// end inline asm
	st.global.u16 	[%rd25+192], %rs32;
$L__BB281_68:
	setp.le.s64 	%p45, %rd32, %rd4;
	@%p45 bra 	$L__BB281_70;
	// begin inline asm
	{  cvt.rn.f16.f32 %rs33, %f117;}

	// end inline asm
	st.global.u16 	[%rd25+256], %rs33;
$L__BB281_70:
	setp.le.s64 	%p46, %rd32, %rd5;
	@%p46 bra 	$L__BB281_72;
	// begin inline asm
	{  cvt.rn.f16.f32 %rs34, %f118;}

	// end inline asm
	st.global.u16 	[%rd25+320], %rs34;
$L__BB281_72:
	setp.le.s64 	%p47, %rd32, %rd6;
	@%p47 bra 	$L__BB281_74;
	// begin inline asm
	{  cvt.rn.f16.f32 %rs35, %f119;}

	// end inline asm
	st.global.u16 	[%rd25+384], %rs35;
$L__BB281_74:
	setp.le.s64 	%p48, %rd32, %rd7;
	@%p48 bra 	$L__BB281_76;
	// begin inline asm
	{  cvt.rn.f16.f32 %rs36, %f120;}

	// end inline asm
	st.global.u16 	[%rd25+448], %rs36;
$L__BB281_76:
	mov.u32 	%r119, %tid.x;
	add.s32 	%r120, %r119, 256;
	cvt.u64.u32 	%rd54, %r120;
	setp.le.s64 	%p49, %rd32, %rd54;
	@%p49 bra 	$L__BB281_78;
	// begin inline asm
	{  cvt.rn.f16.f32 %rs37, %f121;}

	// end inline asm
	st.global.u16 	[%rd25+512], %rs37;
$L__BB281_78:
	mov.u32 	%r121, %tid.x;
	add.s32 	%r122, %r121, 288;
	cvt.u64.u32 	%rd55, %r122;
	setp.le.s64 	%p50, %rd32, %rd55;
	@%p50 bra 	$L__BB281_80;
	// begin inline asm
	{  cvt.rn.f16.f32 %rs38, %f122;}

	// end inline asm
	st.global.u16 	[%rd25+576], %rs38;
$L__BB281_80:
	setp.le.s64 	%p51, %rd32, %rd8;
	@%p51 bra 	$L__BB281_82;
	// begin inline asm
	{  cvt.rn.f16.f32 %rs39, %f123;}

	// end inline asm
	st.global.u16 	[%rd25+640], %rs39;
$L__BB281_82:
	setp.le.s64 	%p52, %rd32, %rd9;
	@%p52 bra 	$L__BB281_84;
	// begin inline asm
	{  cvt.rn.f16.f32 %rs40, %f124;}

	// end inline asm
	st.global.u16 	[%rd25+704], %rs40;
$L__BB281_84:
	setp.le.s64 	%p53, %rd32, %rd10;
	@%p53 bra 	$L__BB281_86;
	// begin inline asm
	{  cvt.rn.f16.f32 %rs41, %f125;}

	// end inline asm
	st.global.u16 	[%rd25+768], %rs41;
$L__BB281_86:
	setp.le.s64 	%p54, %rd32, %rd11;
	@%p54 bra 	$L__BB281_88;
	// begin inline asm
	{  cvt.rn.f16.f32 %rs42, %f126;}

	// end inline asm
	st.global.u16 	[%rd25+832], %rs42;
$L__BB281_88:
	setp.le.s64 	%p55, %rd32, %rd12;
	@%p55 bra 	$L__BB281_90;
	// begin inline asm
	{  cvt.rn.f16.f32 %rs43, %f127;}

	// end inline asm
	st.global.u16 	[%rd25+896], %rs43;
$L__BB281_90:
	setp.le.s64 	%p56, %rd32, %rd13;
	@%p56 bra 	$L__BB281_92;
	// begin inline asm
	{  cvt.rn.f16.f32 %rs44, %f128;}

	// end inline asm
	st.global.u16 	[%rd25+960], %rs44;
$L__BB281_92:
	setp.le.s64 	%p57, %rd32, %rd14;
	@%p57 bra 	$L__BB281_94;
	// begin inline asm
	{  cvt.rn.f16.f32 %rs45, %f129;}

	// end inline asm
	st.global.u16 	[%rd25+1024], %rs45;
$L__BB281_94:
	setp.le.s64 	%p58, %rd32, %rd15;
	@%p58 bra 	$L__BB281_96;
	// begin inline asm
	{  cvt.rn.f16.f32 %rs46, %f130;}

	// end inline asm
	st.global.u16 	[%rd25+1088], %rs46;
$L__BB281_96:
	setp.le.s64 	%p59, %rd32, %rd16;
	@%p59 bra 	$L__BB281_98;
	// begin inline asm
	{  cvt.rn.f16.f32 %rs47, %f131;}

	// end inline asm
	st.global.u16 	[%rd25+1152], %rs47;
$L__BB281_98:
	setp.le.s64 	%p60, %rd32, %rd17;
	@%p60 bra 	$L__BB281_100;
	// begin inline asm
	{  cvt.rn.f16.f32 %rs48, %f132;}

	// end inline asm
	st.global.u16 	[%rd25+1216], %rs48;
$L__BB281_100:
	setp.le.s64 	%p61, %rd32, %rd18;
	@%p61 bra 	$L__BB281_102;
	// begin inline asm
	{  cvt.rn.f16.f32 %rs49, %f133;}

	// end inline asm
	st.global.u16 	[%rd25+1280], %rs49;
$L__BB281_102:
	setp.le.s64 	%p62, %rd32, %rd19;
	@%p62 bra 	$L__BB281_104;
	// begin inline asm
	{  cvt.rn.f16.f32 %rs50, %f134;}

	// end inline asm
	st.global.u16 	[%rd25+1344], %rs50;
$L__BB281_104:
	setp.le.s64 	%p63, %rd32, %rd20;
	@%p63 bra 	$L__BB281_106;
	// begin inline asm
	{  cvt.rn.f16.f32 %rs51, %f135;}

	// end inline asm
	st.global.u16 	[%rd25+1408], %rs51;
$L__BB281_106:
	mov.u32 	%r123, %tid.x;
	add.s32 	%r124, %r123, 736;
	cvt.u64.u32 	%rd56, %r124;
	setp.le.s64 	%p64, %rd32, %rd56;
	@%p64 bra 	$L__BB281_108;
	// begin inline asm
	{  cvt.rn.f16.f32 %rs52, %f136;}

	// end inline asm
	st.global.u16 	[%rd25+1472], %rs52;
$L__BB281_108:
	add.s32 	%r126, %r123, 768;
	cvt.u64.u32 	%rd57, %r126;
	setp.le.s64 	%p65, %rd32, %rd57;
	@%p65 bra 	$L__BB281_110;
	// begin inline asm
	{  cvt.rn.f16.f32 %rs53, %f137;}

	// end inline asm
	st.global.u16 	[%rd25+1536], %rs53;
$L__BB281_110:
	add.s32 	%r128, %r123, 800;
	cvt.u64.u32 	%rd58, %r128;
	setp.le.s64 	%p66, %rd32, %rd58;
	@%p66 bra 	$L__BB281_112;
	// begin inline asm
	{  cvt.rn.f16.f32 %rs54, %f138;}

	// end inline asm
	st.global.u16 	[%rd25+1600], %rs54;
$L__BB281_112:
	setp.le.s64 	%p67, %rd32, %rd21;
	@%p67 bra 	$L__BB281_114;
	// begin inline asm
	{  cvt.rn.f16.f32 %rs55, %f139;}

	// end inline asm
	st.global.u16 	[%rd25+1664], %rs55;
$L__BB281_114:
	setp.le.s64 	%p68, %rd32, %rd22;
	@%p68 bra 	$L__BB281_116;
	// begin inline asm
	{  cvt.rn.f16.f32 %rs56, %f140;}

	// end inline asm
	st.global.u16 	[%rd25+1728], %rs56;
$L__BB281_116:
	ld.param.u64 	%rd61, [_Z15SoftmaxWarpImplI10DirectLoadI6__halffE11DirectStoreIfS1_EfLi1ELi28ELi32ELi1ELb1EL9Algorithm0EEvT_T0_ll_param_2];
	mov.u32 	%r129, %nctaid.x;
	mov.u32 	%r130, %ntid.y;
	mul.lo.s32 	%r131, %r129, %r130;
	cvt.s64.s32 	%rd59, %r131;
	add.s64 	%rd62, %rd62, %rd59;
	setp.lt.s64 	%p69, %rd62, %rd61;
	@%p69 bra 	$L__BB281_4;
$L__BB281_117:
	ret;

}
	// .globl	_Z15SoftmaxWarpImplI10DirectLoadI6__halffE11DirectStoreIfS1_EfLi1ELi29ELi32ELi1ELb0EL9Algorithm0EEvT_T0_ll
.visible .entry _Z15SoftmaxWarpImplI10DirectLoadI6__halffE11DirectStoreIfS1_EfLi1ELi29ELi32ELi1ELb0EL9Algorithm0EEvT_T0_ll(
	.param .align 8 .b8 _Z15SoftmaxWarpImplI10DirectLoadI6__halffE11DirectStoreIfS1_EfLi1ELi29ELi32ELi1ELb0EL9Algorithm0EEvT_T0_ll_param_0[16],
	.param .align 8 .b8 _Z15SoftmaxWarpImplI10DirectLoadI6__halffE11DirectStoreIfS1_EfLi1ELi29ELi32ELi1ELb0EL9Algorithm0EEvT_T0_ll_param_1[16],
	.param .u64 _Z15SoftmaxWarpImplI10DirectLoadI6__halffE11DirectStoreIfS1_EfLi1ELi29ELi32ELi1ELb0EL9Algorithm0EEvT_T0_ll_param_2,
	.param .u64 _Z15SoftmaxWarpImplI10DirectLoadI6__halffE11DirectStoreIfS1_EfLi1ELi29ELi32ELi1ELb0EL9Algorithm0EEvT_T0_ll_param_3
)
{
	.reg .pred 	%p<14>;
	.reg .b16 	%rs<59>;
	.reg .b32 	%r<86>;
	.reg .b32 	%f<458>;
	.reg .b64 	%rd<28>;

	ld.param.u64 	%rd12, [_Z15SoftmaxWarpImplI10DirectLoadI6__halffE11DirectStoreIfS1_EfLi1ELi29ELi32ELi1ELb0EL9Algorithm0EEvT_T0_ll_param_0+8];
	ld.param.u64 	%rd11, [_Z15SoftmaxWarpImplI10DirectLoadI6__halffE11DirectStoreIfS1_EfLi1ELi29ELi32ELi1ELb0EL9Algorithm0EEvT_T0_ll_param_0];
	ld.param.u64 	%rd2, [_Z15SoftmaxWarpImplI10DirectLoadI6__halffE11DirectStoreIfS1_EfLi1ELi29ELi32ELi1ELb0EL9Algorithm0EEvT_T0_ll_param_1];
	ld.param.u64 	%rd3, [_Z15SoftmaxWarpImplI10DirectLoadI6__halffE11DirectStoreIfS1_EfLi1ELi29ELi32ELi1ELb0EL9Algorithm0EEvT_T0_ll_param_1+8];
	ld.param.u64 	%rd13, [_Z15SoftmaxWarpImplI10DirectLoadI6__halffE11DirectStoreIfS1_EfLi1ELi29ELi32ELi1ELb0EL9Algorithm0EEvT_T0_ll_param_2];
	ld.param.u64 	%rd14, [_Z15SoftmaxWarpImplI10DirectLoadI6__halffE11DirectStoreIfS1_EfLi1ELi29ELi32ELi1ELb0EL9Algorithm0EEvT_T0_ll_param_3];
	setp.lt.s64 	%p1, %rd14, 929;
	@%p1 bra 	$L__BB282_2;
	mov.u64 	%rd15, $str;
	cvta.global.u64 	%rd16, %rd15;
	mov.u64 	%rd17, $str$1;
	cvta.global.u64 	%rd18, %rd17;
	mov.u64 	%rd19, __unnamed_278;
	cvta.global.u64 	%rd20, %rd19;
	{ // callseq 277, 0
	.param .b64 param0;
	st.param.b64 	[param0], %rd16;
	.param .b64 param1;
	st.param.b64 	[param1], %rd18;
	.param .b32 param2;
	st.param.b32 	[param2], 358;
	.param .b64 param3;
	st.param.b64 	[param3], %rd20;
	.param .b64 param4;
	st.param.b64 	[param4], 1;
	call.uni 
	__assertfail, 
	(
	param0, 
	param1, 
	param2, 
	param3, 
	param4
	);
	} // callseq 277
$L__BB282_2:
	mov.u32 	%r2, %nctaid.x;
	mov.u32 	%r3, %ntid.y;
	mul.lo.s32 	%r1, %r2, %r3;
	mov.u32 	%r4, %ctaid.x;
	mov.u32 	%r5, %tid.y;
	mad.lo.s32 	%r6, %r4, %r3, %r5;
	cvt.s64.s32 	%rd27, %r6;
	setp.le.s64 	%p2, %rd13, %rd27;
	@%p2 bra 	$L__BB282_5;
	mov.u32 	%r7, %tid.x;
	cvt.u64.u32 	%rd5, %r7;
	cvta.to.global.u64 	%rd6, %rd2;
	cvta.to.global.u64 	%rd7, %rd11;
	cvt.s64.s32 	%rd8, %r1;
$L__BB282_4:
	mad.lo.s64 	%rd21, %rd27, %rd12, %rd5;
	shl.b64 	%rd22, %rd21, 1;
	add.s64 	%rd23, %rd7, %rd22;
	ld.global.u16 	%rs1, [%rd23];
	// begin inline asm
	{  cvt.f32.f16 %f1, %rs1;}

	// end inline asm
	max.f32 	%f59, %f1, 0fFF800000;
	ld.global.u16 	%rs2, [%rd23+64];
	// begin inline asm
	{  cvt.f32.f16 %f2, %rs2;}

	// end inline asm
	max.f32 	%f60, %f59, %f2;
	ld.global.u16 	%rs3, [%rd23+128];
	// begin inline asm
	{  cvt.f32.f16 %f3, %rs3;}

	// end inline asm
	max.f32 	%f61, %f60, %f3;
	ld.global.u16 	%rs4, [%rd23+192];
	// begin inline asm
	{  cvt.f32.f16 %f4, %rs4;}

	// end inline asm
	max.f32 	%f62, %f61, %f4;
	ld.global.u16 	%rs5, [%rd23+256];
	// begin inline asm
	{  cvt.f32.f16 %f5, %rs5;}

	// end inline asm
	max.f32 	%f63, %f62, %f5;
	ld.global.u16 	%rs6, [%rd23+320];
	// begin inline asm
	{  cvt.f32.f16 %f6, %rs6;}

	// end inline asm
	max.f32 	%f64, %f63, %f6;
	ld.global.u16 	%rs7, [%rd23+384];
	// begin inline asm
	{  cvt.f32.f16 %f7, %rs7;}

	// end inline asm
	max.f32 	%f65, %f64, %f7;
	ld.global.u16 	%rs8, [%rd23+448];
	// begin inline asm
	{  cvt.f32.f16 %f8, %rs8;}

	// end inline asm
	max.f32 	%f66, %f65, %f8;
	ld.global.u16 	%rs9, [%rd23+512];
	// begin inline asm
	{  cvt.f32.f16 %f9, %rs9;}

	// end inline asm
	max.f32 	%f67, %f66, %f9;
	ld.global.u16 	%rs10, [%rd23+576];
	// begin inline asm
	{  cvt.f32.f16 %f10, %rs10;}

	// end inline asm
	max.f32 	%f68, %f67, %f10;
	ld.global.u16 	%rs11, [%rd23+640];
	// begin inline asm
	{  cvt.f32.f16 %f11, %rs11;}

	// end inline asm
	max.f32 	%f69, %f68, %f11;
	ld.global.u16 	%rs12, [%rd23+704];
	// begin inline asm
	{  cvt.f32.f16 %f12, %rs12;}

	// end inline asm
	max.f32 	%f70, %f69, %f12;
	ld.global.u16 	%rs13, [%rd23+768];
	// begin inline asm
	{  cvt.f32.f16 %f13, %rs13;}

	// end inline asm
	max.f32 	%f71, %f70, %f13;
	ld.global.u16 	%rs14, [%rd23+832];
	// begin inline asm
	{  cvt.f32.f16 %f14, %rs14;}

	// end inline asm
	max.f32 	%f72, %f71, %f14;
	ld.global.u16 	%rs15, [%rd23+896];
	// begin inline asm
	{  cvt.f32.f16 %f15, %rs15;}

	// end inline asm
	max.f32 	%f73, %f72, %f15;
	ld.global.u16 	%rs16, [%rd23+960];
	// begin inline asm
	{  cvt.f32.f16 %f16, %rs16;}

	// end inline asm
	max.f32 	%f74, %f73, %f16;
	ld.global.u16 	%rs17, [%rd23+1024];
	// begin inline asm
	{  cvt.f32.f16 %f17, %rs17;}

	// end inline asm
	max.f32 	%f75, %f74, %f17;
	ld.global.u16 	%rs18, [%rd23+1088];
	// begin inline asm
	{  cvt.f32.f16 %f18, %rs18;}

	// end inline asm
	max.f32 	%f76, %f75, %f18;
	ld.global.u16 	%rs19, [%rd23+1152];
	// begin inline asm
	{  cvt.f32.f16 %f19, %rs19;}

	// end inline asm
	max.f32 	%f77, %f76, %f19;
	ld.global.u16 	%rs20, [%rd23+1216];
	// begin inline asm
	{  cvt.f32.f16 %f20, %rs20;}

	// end inline asm
	max.f32 	%f78, %f77, %f20;
	ld.global.u16 	%rs21, [%rd23+1280];
	// begin inline asm
	{  cvt.f32.f16 %f21, %rs21;}

	// end inline asm
	max.f32 	%f79, %f78, %f21;
	ld.global.u16 	%rs22, [%rd23+1344];
	// begin inline asm
	{  cvt.f32.f16 %f22, %rs22;}

	// end inline asm
	max.f32 	%f80, %f79, %f22;
	ld.global.u16 	%rs23, [%rd23+1408];
	// begin inline asm
	{  cvt.f32.f16 %f23, %rs23;}

	// end inline asm
	max.f32 	%f81, %f80, %f23;
	ld.global.u16 	%rs24, [%rd23+1472];
	// begin inline asm
	{  cvt.f32.f16 %f24, %rs24;}

	// end inline asm
	max.f32 	%f82, %f81, %f24;
	ld.global.u16 	%rs25, [%rd23+1536];
	// begin inline asm
	{  cvt.f32.f16 %f25, %rs25;}

	// end inline asm
	max.f32 	%f83, %f82, %f25;
	ld.global.u16 	%rs26, [%rd23+1600];
	// begin inline asm
	{  cvt.f32.f16 %f26, %rs26;}

	// end inline asm
	max.f32 	%f84, %f83, %f26;
	ld.global.u16 	%rs27, [%rd23+1664];
	// begin inline asm
	{  cvt.f32.f16 %f27, %rs27;}

	// end inline asm
	max.f32 	%f85, %f84, %f27;
	ld.global.u16 	%rs28, [%rd23+1728];
	// begin inline asm
	{  cvt.f32.f16 %f28, %rs28;}

	// end inline asm
	max.f32 	%f86, %f85, %f28;
	ld.global.u16 	%rs29, [%rd23+1792];
	// begin inline asm
	{  cvt.f32.f16 %f29, %rs29;}

	// end inline asm
	max.f32 	%f87, %f86, %f29;
	mov.b32 	%r8, %f87;
	shfl.sync.bfly.b32	%r9|%p3, %r8, 16, 31, -1;
	mov.b32 	%f88, %r9;
	max.f32 	%f89, %f87, %f88;
	mov.b32 	%r10, %f89;
	shfl.sync.bfly.b32	%r11|%p4, %r10, 8, 31, -1;
	mov.b32 	%f90, %r11;
	max.f32 	%f91, %f89, %f90;
	mov.b32 	%r12, %f91;
	shfl.sync.bfly.b32	%r13|%p5, %r12, 4, 31, -1;
	mov.b32 	%f92, %r13;
	max.f32 	%f93, %f91, %f92;
	mov.b32 	%r14, %f93;
	shfl.sync.bfly.b32	%r15|%p6, %r14, 2, 31, -1;
	mov.b32 	%f94, %r15;
	max.f32 	%f95, %f93, %f94;
	mov.b32 	%r16, %f95;
	shfl.sync.bfly.b32	%r17|%p7, %r16, 1, 31, -1;
	mov.b32 	%f96, %r17;
	max.f32 	%f97, %f95, %f96;
	sub.f32 	%f98, %f1, %f97;
	fma.rn.f32 	%f99, %f98, 0f3BBB989D, 0f3F000000;
	cvt.sat.f32.f32 	%f100, %f99;
	mov.f32 	%f101, 0f4B400001;
	mov.f32 	%f102, 0f437C0000;
	fma.rm.f32 	%f103, %f100, %f102, %f101;
	add.f32 	%f104, %f103, 0fCB40007F;
	neg.f32 	%f105, %f104;
	fma.rn.f32 	%f106, %f98, 0f3FB8AA3B, %f105;
	fma.rn.f32 	%f107, %f98, 0f32A57060, %f106;
	mov.b32 	%r18, %f103;
	shl.b32 	%r19, %r18, 23;
	mov.b32 	%f108, %r19;
	ex2.approx.ftz.f32 	%f109, %f107;
	mul.f32 	%f110, %f109, %f108;
	add.f32 	%f111, %f110, 0f00000000;
	sub.f32 	%f112, %f2, %f97;
	fma.rn.f32 	%f113, %f112, 0f3BBB989D, 0f3F000000;
	cvt.sat.f32.f32 	%f114, %f113;
	fma.rm.f32 	%f115, %f114, %f102, %f101;
	add.f32 	%f116, %f115, 0fCB40007F;
	neg.f32 	%f117, %f116;
	fma.rn.f32 	%f118, %f112, 0f3FB8AA3B, %f117;
	fma.rn.f32 	%f119, %f112, 0f32A57060, %f118;
	mov.b32 	%r20, %f115;
	shl.b32 	%r21, %r20, 23;
	mov.b32 	%f120, %r21;
	ex2.approx.ftz.f32 	%f121, %f119;
	mul.f32 	%f122, %f121, %f120;
	add.f32 	%f123, %f111, %f122;
	sub.f32 	%f124, %f3, %f97;
	fma.rn.f32 	%f125, %f124, 0f3BBB989D, 0f3F000000;
	cvt.sat.f32.f32 	%f126, %f125;
	fma.rm.f32 	%f127, %f126, %f102, %f101;
	add.f32 	%f128, %f127, 0fCB40007F;
	neg.f32 	%f129, %f128;
	fma.rn.f32 	%f130, %f124, 0f3FB8AA3B, %f129;
	fma.rn.f32 	%f131, %f124, 0f32A57060, %f130;
	mov.b32 	%r22, %f127;
	shl.b32 	%r23, %r22, 23;
	mov.b32 	%f132, %r23;
	ex2.approx.ftz.f32 	%f133, %f131;
	mul.f32 	%f134, %f133, %f132;
	add.f32 	%f135, %f123, %f134;
	sub.f32 	%f136, %f4, %f97;
	fma.rn.f32 	%f137, %f136, 0f3BBB989D, 0f3F000000;
	cvt.sat.f32.f32 	%f138, %f137;
	fma.rm.f32 	%f139, %f138, %f102, %f101;
	add.f32 	%f140, %f139, 0fCB40007F;
	neg.f32 	%f141, %f140;
	fma.rn.f32 	%f142, %f136, 0f3FB8AA3B, %f141;
	fma.rn.f32 	%f143, %f136, 0f32A57060, %f142;
	mov.b32 	%r24, %f139;
	shl.b32 	%r25, %r24, 23;
	mov.b32 	%f144, %r25;
	ex2.approx.ftz.f32 	%f145, %f143;
	mul.f32 	%f146, %f145, %f144;
	add.f32 	%f147, %f135, %f146;
	sub.f32 	%f148, %f5, %f97;
	fma.rn.f32 	%f149, %f148, 0f3BBB989D, 0f3F000000;
	cvt.sat.f32.f32 	%f150, %f149;
	fma.rm.f32 	%f151, %f150, %f102, %f101;
	add.f32 	%f152, %f151, 0fCB40007F;
	neg.f32 	%f153, %f152;
	fma.rn.f32 	%f154, %f148, 0f3FB8AA3B, %f153;
	fma.rn.f32 	%f155, %f148, 0f32A57060, %f154;
	mov.b32 	%r26, %f151;
	shl.b32 	%r27, %r26, 23;
	mov.b32 	%f156, %r27;
	ex2.approx.ftz.f32 	%f157, %f155;
	mul.f32 	%f158, %f157, %f156;
	add.f32 	%f159, %f147, %f158;
	sub.f32 	%f160, %f6, %f97;
	fma.rn.f32 	%f161, %f160, 0f3BBB989D, 0f3F000000;
	cvt.sat.f32.f32 	%f162, %f161;
	fma.rm.f32 	%f163, %f162, %f102, %f101;
	add.f32 	%f164, %f163, 0fCB40007F;
	neg.f32 	%f165, %f164;
	fma.rn.f32 	%f166, %f160, 0f3FB8AA3B, %f165;
	fma.rn.f32 	%f167, %f160, 0f32A57060, %f166;
	mov.b32 	%r28, %f163;
	shl.b32 	%r29, %r28, 23;
	mov.b32 	%f168, %r29;
	ex2.approx.ftz.f32 	%f169, %f167;
	mul.f32 	%f170, %f169, %f168;
	add.f32 	%f171, %f159, %f170;
	sub.f32 	%f172, %f7, %f97;
	fma.rn.f32 	%f173, %f172, 0f3BBB989D, 0f3F000000;
	cvt.sat.f32.f32 	%f174, %f173;
	fma.rm.f32 	%f175, %f174, %f102, %f101;
	add.f32 	%f176, %f175, 0fCB40007F;
	neg.f32 	%f177, %f176;
	fma.rn.f32 	%f178, %f172, 0f3FB8AA3B, %f177;
	fma.rn.f32 	%f179, %f172, 0f32A57060, %f178;
	mov.b32 	%r30, %f175;
	shl.b32 	%r31, %r30, 23;
	mov.b32 	%f180, %r31;
	ex2.approx.ftz.f32 	%f181, %f179;
	mul.f32 	%f182, %f181, %f180;
	add.f32 	%f183, %f171, %f182;
	sub.f32 	%f184, %f8, %f97;
	fma.rn.f32 	%f185, %f184, 0f3BBB989D, 0f3F000000;
	cvt.sat.f32.f32 	%f186, %f185;
	fma.rm.f32 	%f187, %f186, %f102, %f101;
	add.f32 	%f188, %f187, 0fCB40007F;
	neg.f32 	%f189, %f188;
	fma.rn.f32 	%f190, %f184, 0f3FB8AA3B, %f189;
	fma.rn.f32 	%f191, %f184, 0f32A57060, %f190;
	mov.b32 	%r32, %f187;
	shl.b32 	%r33, %r32, 23;
	mov.b32 	%f192, %r33;
	ex2.approx.ftz.f32 	%f193, %f191;
	mul.f32 	%f194, %f193, %f192;
	add.f32 	%f195, %f183, %f194;
	sub.f32 	%f196, %f9, %f97;
	fma.rn.f32 	%f197, %f196, 0f3BBB989D, 0f3F000000;
	cvt.sat.f32.f32 	%f198, %f197;
	fma.rm.f32 	%f199, %f198, %f102, %f101;
	add.f32 	%f200, %f199, 0fCB40007F;
	neg.f32 	%f201, %f200;
	fma.rn.f32 	%f202, %f196, 0f3FB8AA3B, %f201;
	fma.rn.f32 	%f203, %f196, 0f32A57060, %f202;
	mov.b32 	%r34, %f199;
	shl.b32 	%r35, %r34, 23;
	mov.b32 	%f204, %r35;
	ex2.approx.ftz.f32 	%f205, %f203;
	mul.f32 	%f206, %f205, %f204;
	add.f32 	%f207, %f195, %f206;
	sub.f32 	%f208, %f10, %f97;
	fma.rn.f32 	%f209, %f208, 0f3BBB989D, 0f3F000000;
	cvt.sat.f32.f32 	%f210, %f209;
	fma.rm.f32 	%f211, %f210, %f102, %f101;
	add.f32 	%f212, %f211, 0fCB40007F;
	neg.f32 	%f213, %f212;
	fma.rn.f32 	%f214, %f208, 0f3FB8AA3B, %f213;
	fma.rn.f32 	%f215, %f208, 0f32A57060, %f214;
	mov.b32 	%r36, %f211;
	shl.b32 	%r37, %r36, 23;
	mov.b32 	%f216, %r37;
	ex2.approx.ftz.f32 	%f217, %f215;
	mul.f32 	%f218, %f217, %f216;
	add.f32 	%f219, %f207, %f218;
	sub.f32 	%f220, %f11, %f97;
	fma.rn.f32 	%f221, %f220, 0f3BBB989D, 0f3F000000;
	cvt.sat.f32.f32 	%f222, %f221;
	fma.rm.f32 	%f223, %f222, %f102, %f101;
	add.f32 	%f224, %f223, 0fCB40007F;
	neg.f32 	%f225, %f224;
	fma.rn.f32 	%f226, %f220, 0f3FB8AA3B, %f225;
	fma.rn.f32 	%f227, %f220, 0f32A57060, %f226;
	mov.b32 	%r38, %f223;
	shl.b32 	%r39, %r38, 23;
	mov.b32 	%f228, %r39;
	ex2.approx.ftz.f32 	%f229, %f227;
	mul.f32 	%f230, %f229, %f228;
	add.f32 	%f231, %f219, %f230;
	sub.f32 	%f232, %f12, %f97;
	fma.rn.f32 	%f233, %f232, 0f3BBB989D, 0f3F000000;
	cvt.sat.f32.f32 	%f234, %f233;
	fma.rm.f32 	%f235, %f234, %f102, %f101;
	add.f32 	%f236, %f235, 0fCB40007F;
	neg.f32 	%f237, %f236;
	fma.rn.f32 	%f238, %f232, 0f3FB8AA3B, %f237;
	fma.rn.f32 	%f239, %f232, 0f32A57060, %f238;
	mov.b32 	%r40, %f235;
	shl.b32 	%r41, %r40, 23;
	mov.b32 	%f240, %r41;
	ex2.approx.ftz.f32 	%f241, %f239;
	mul.f32 	%f242, %f241, %f240;
	add.f32 	%f243, %f231, %f242;
	sub.f32 	%f244, %f13, %f97;
	fma.rn.f32 	%f245, %f244, 0f3BBB989D, 0f3F000000;
	cvt.sat.f32.f32 	%f246, %f245;
	fma.rm.f32 	%f247, %f246, %f102, %f101;
	add.f32 	%f248, %f247, 0fCB40007F;
	neg.f32 	%f249, %f248;
	fma.rn.f32 	%f250, %f244, 0f3FB8AA3B, %f249;
	fma.rn.f32 	%f251, %f244, 0f32A57060, %f250;
	mov.b32 	%r42, %f247;
	shl.b32 	%r43, %r42, 23;
	mov.b32 	%f252, %r43;
	ex2.approx.ftz.f32 	%f253, %f251;
	mul.f32 	%f254, %f253, %f252;
	add.f32 	%f255, %f243, %f254;
	sub.f32 	%f256, %f14, %f97;
	fma.rn.f32 	%f257, %f256, 0f3BBB989D, 0f3F000000;
	cvt.sat.f32.f32 	%f258, %f257;
	fma.rm.f32 	%f259, %f258, %f102, %f101;
	add.f32 	%f260, %f259, 0fCB40007F;
	neg.f32 	%f261, %f260;
	fma.rn.f32 	%f262, %f256, 0f3FB8AA3B, %f261;
	fma.rn.f32 	%f263, %f256, 0f32A57060, %f262;
	mov.b32 	%r44, %f259;
	shl.b32 	%r45, %r44, 23;
	mov.b32 	%f264, %r45;
	ex2.approx.ftz.f32 	%f265, %f263;
	mul.f32 	%f266, %f265, %f264;
	add.f32 	%f267, %f255, %f266;
	sub.f32 	%f268, %f15, %f97;
	fma.rn.f32 	%f269, %f268, 0f3BBB989D, 0f3F000000;
	cvt.sat.f32.f32 	%f270, %f269;
	fma.rm.f32 	%f271, %f270, %f102, %f101;
	add.f32 	%f272, %f271, 0fCB40007F;
	neg.f32 	%f273, %f272;
	fma.rn.f32 	%f274, %f268, 0f3FB8AA3B, %f273;
	fma.rn.f32 	%f275, %f268, 0f32A57060, %f274;
	mov.b32 	%r46, %f271;
	shl.b32 	%r47, %r46, 23;
	mov.b32 	%f276, %r47;
	ex2.approx.ftz.f32 	%f277, %f275;
	mul.f32 	%f278, %f277, %f276;
	add.f32 	%f279, %f267, %f278;
	sub.f32 	%f280, %f16, %f97;
	fma.rn.f32 	%f281, %f280, 0f3BBB989D, 0f3F000000;
	cvt.sat.f32.f32 	%f282, %f281;
	fma.rm.f32 	%f283, %f282, %f102, %f101;
	add.f32 	%f284, %f283, 0fCB40007F;
	neg.f32 	%f285, %f284;
	fma.rn.f32 	%f286, %f280, 0f3FB8AA3B, %f285;
	fma.rn.f32 	%f287, %f280, 0f32A57060, %f286;
	mov.b32 	%r48, %f283;
	shl.b32 	%r49, %r48, 23;
	mov.b32 	%f288, %r49;
	ex2.approx.ftz.f32 	%f289, %f287;
	mul.f32 	%f290, %f289, %f288;
	add.f32 	%f291, %f279, %f290;
	sub.f32 	%f292, %f17, %f97;
	fma.rn.f32 	%f293, %f292, 0f3BBB989D, 0f3F000000;
	cvt.sat.f32.f32 	%f294, %f293;
	fma.rm.f32 	%f295, %f294, %f102, %f101;
	add.f32 	%f296, %f295, 0fCB40007F;
	neg.f32 	%f297, %f296;
	fma.rn.f32 	%f298, %f292, 0f3FB8AA3B, %f297;
	fma.rn.f32 	%f299, %f292, 0f32A57060, %f298;
	mov.b32 	%r50, %f295;
	shl.b32 	%r51, %r50, 23;
	mov.b32 	%f300, %r51;
	ex2.approx.ftz.f32 	%f301, %f299;
	mul.f32 	%f302, %f301, %f300;
	add.f32 	%f303, %f291, %f302;
	sub.f32 	%f304, %f18, %f97;
	fma.rn.f32 	%f305, %f304, 0f3BBB989D, 0f3F000000;
	cvt.sat.f32.f32 	%f306, %f305;
	fma.rm.f32 	%f307, %f306, %f102, %f101;
	add.f32 	%f308, %f307, 0fCB40007F;
	neg.f32 	%f309, %f308;
	fma.rn.f32 	%f310, %f304, 0f3FB8AA3B, %f309;
	fma.rn.f32 	%f311, %f304, 0f32A57060, %f310;
	mov.b32 	%r52, %f307;
	shl.b32 	%r53, %r52, 23;
	mov.b32 	%f312, %r53;
	ex2.approx.ftz.f32 	%f313, %f311;
	mul.f32 	%f314, %f313, %f312;
	add.f32 	%f315, %f303, %f314;
	sub.f32 	%f316, %f19, %f97;
	fma.rn.f32 	%f317, %f316, 0f3BBB989D, 0f3F000000;
	cvt.sat.f32.f32 	%f318, %f317;
	fma.rm.f32 	%f319, %f318, %f102, %f101;
	add.f32 	%f320, %f319, 0fCB40007F;
	neg.f32 	%f321, %f320;
	fma.rn.f32 	%f322, %f316, 0f3FB8AA3B, %f321;
	fma.rn.f32 	%f323, %f316, 0f32A57060, %f322;
	mov.b32 	%r54, %f319;
	shl.b32 	%r55, %r54, 23;
	mov.b32 	%f324, %r55;
	ex2.approx.ftz.f32 	%f325, %f323;
	mul.f32 	%f326, %f325, %f324;
	add.f32 	%f327, %f315, %f326;
	sub.f32 	%f328, %f20, %f97;
	fma.rn.f32 	%f329, %f328, 0f3BBB989D, 0f3F000000;
	cvt.sat.f32.f32 	%f330, %f329;
	fma.rm.f32 	%f331, %f330, %f102, %f101;
	add.f32 	%f332, %f331, 0fCB40007F;
	neg.f32 	%f333, %f332;
	fma.rn.f32 	%f334, %f328, 0f3FB8AA3B, %f333;
	fma.rn.f32 	%f335, %f328, 0f32A57060, %f334;
	mov.b32 	%r56, %f331;
	shl.b32 	%r57, %r56, 23;
	mov.b32 	%f336, %r57;
	ex2.approx.ftz.f32 	%f337, %f335;
	mul.f32 	%f338, %f337, %f336;
	add.f32 	%f339, %f327, %f338;
	sub.f32 	%f340, %f21, %f97;
	fma.rn.f32 	%f341, %f340, 0f3BBB989D, 0f3F000000;
	cvt.sat.f32.f32 	%f342, %f341;
	fma.rm.f32 	%f343, %f342, %f102, %f101;
	add.f32 	%f344, %f343, 0fCB40007F;
	neg.f32 	%f345, %f344;
	fma.rn.f32 	%f346, %f340, 0f3FB8AA3B, %f345;
	fma.rn.f32 	%f347, %f340, 0f32A57060, %f346;
	mov.b32 	%r58, %f343;
	shl.b32 	%r59, %r58, 23;
	mov.b32 	%f348, %r59;
	ex2.approx.ftz.f32 	%f349, %f347;
	mul.f32 	%f350, %f349, %f348;
	add.f32 	%f351, %f339, %f350;
	sub.f32 	%f352, %f22, %f97;
	fma.rn.f32 	%f353, %f352, 0f3BBB989D, 0f3F000000;
	cvt.sat.f32.f32 	%f354, %f353;
	fma.rm.f32 	%f355, %f354, %f102, %f101;
	add.f32 	%f356, %f355, 0fCB40007F;
	neg.f32 	%f357, %f356;
	fma.rn.f32 	%f358, %f352, 0f3FB8AA3B, %f357;
	fma.rn.f32 	%f359, %f352, 0f32A57060, %f358;
	mov.b32 	%r60, %f355;
	shl.b32 	%r61, %r60, 23;
	mov.b32 	%f360, %r61;
	ex2.approx.ftz.f32 	%f361, %f359;
	mul.f32 	%f362, %f361, %f360;
	add.f32 	%f363, %f351, %f362;
	sub.f32 	%f364, %f23, %f97;
	fma.rn.f32 	%f365, %f364, 0f3BBB989D, 0f3F000000;
	cvt.sat.f32.f32 	%f366, %f365;
	fma.rm.f32 	%f367, %f366, %f102, %f101;
	add.f32 	%f368, %f367, 0fCB40007F;
	neg.f32 	%f369, %f368;
	fma.rn.f32 	%f370, %f364, 0f3FB8AA3B, %f369;
	fma.rn.f32 	%f371, %f364, 0f32A57060, %f370;
	mov.b32 	%r62, %f367;
	shl.b32 	%r63, %r62, 23;
	mov.b32 	%f372, %r63;
	ex2.approx.ftz.f32 	%f373, %f371;
	mul.f32 	%f374, %f373, %f372;
	add.f32 	%f375, %f363, %f374;
	sub.f32 	%f376, %f24, %f97;
	fma.rn.f32 	%f377, %f376, 0f3BBB989D, 0f3F000000;
	cvt.sat.f32.f32 	%f378, %f377;
	fma.rm.f32 	%f379, %f378, %f102, %f101;
	add.f32 	%f380, %f379, 0fCB40007F;
	neg.f32 	%f381, %f380;
	fma.rn.f32 	%f382, %f376, 0f3FB8AA3B, %f381;
	fma.rn.f32 	%f383, %f376, 0f32A57060, %f382;
	mov.b32 	%r64, %f379;
	shl.b32 	%r65, %r64, 23;
	mov.b32 	%f384, %r65;
	ex2.approx.ftz.f32 	%f385, %f383;
	mul.f32 	%f386, %f385, %f384;
	add.f32 	%f387, %f375, %f386;
	sub.f32 	%f388, %f25, %f97;
	fma.rn.f32 	%f389, %f388, 0f3BBB989D, 0f3F000000;
	cvt.sat.f32.f32 	%f390, %f389;
	fma.rm.f32 	%f391, %f390, %f102, %f101;
	add.f32 	%f392, %f391, 0fCB40007F;
	neg.f32 	%f393, %f392;
	fma.rn.f32 	%f394, %f388, 0f3FB8AA3B, %f393;
	fma.rn.f32 	%f395, %f388, 0f32A57060, %f394;
	mov.b32 	%r66, %f391;
	shl.b32 	%r67, %r66, 23;
	mov.b32 	%f396, %r67;
	ex2.approx.ftz.f32 	%f397, %f395;
	mul.f32 	%f398, %f397, %f396;
	add.f32 	%f399, %f387, %f398;
	sub.f32 	%f400, %f26, %f97;
	fma.rn.f32 	%f401, %f400, 0f3BBB989D, 0f3F000000;
	cvt.sat.f32.f32 	%f402, %f401;
	fma.rm.f32 	%f403, %f402, %f102, %f101;
	add.f32 	%f404, %f403, 0fCB40007F;
	neg.f32 	%f405, %f404;
	fma.rn.f32 	%f406, %f400, 0f3FB8AA3B, %f405;
	fma.rn.f32 	%f407, %f400, 0f32A57060, %f406;
	mov.b32 	%r68, %f403;
	shl.b32 	%r69, %r68, 23;
	mov.b32 	%f408, %r69;
	ex2.approx.ftz.f32 	%f409, %f407;
	mul.f32 	%f410, %f409, %f408;
	add.f32 	%f411, %f399, %f410;
	sub.f32 	%f412, %f27, %f97;
	fma.rn.f32 	%f413, %f412, 0f3BBB989D, 0f3F000000;
	cvt.sat.f32.f32 	%f414, %f413;
	fma.rm.f32 	%f415, %f414, %f102, %f101;
	add.f32 	%f416, %f415, 0fCB40007F;
	neg.f32 	%f417, %f416;
	fma.rn.f32 	%f418, %f412, 0f3FB8AA3B, %f417;
	fma.rn.f32 	%f419, %f412, 0f32A57060, %f418;
	mov.b32 	%r70, %f415;
	shl.b32 	%r71, %r70, 23;
	mov.b32 	%f420, %r71;
	ex2.approx.ftz.f32 	%f421, %f419;
	mul.f32 	%f422, %f421, %f420;
	add.f32 	%f423, %f411, %f422;
	sub.f32 	%f424, %f28, %f97;
	fma.rn.f32 	%f425, %f424, 0f3BBB989D, 0f3F000000;
	cvt.sat.f32.f32 	%f426, %f425;
	fma.rm.f32 	%f427, %f426, %f102, %f101;
	add.f32 	%f428, %f427, 0fCB40007F;
	neg.f32 	%f429, %f428;
	fma.rn.f32 	%f430, %f424, 0f3FB8AA3B, %f429;
	fma.rn.f32 	%f431, %f424, 0f32A57060, %f430;
	mov.b32 	%r72, %f427;
	shl.b32 	%r73, %r72, 23;
	mov.b32 	%f432, %r73;
	ex2.approx.ftz.f32 	%f433, %f431;
	mul.f32 	%f434, %f433, %f432;
	add.f32 	%f435, %f423, %f434;
	sub.f32 	%f436, %f29, %f97;
	fma.rn.f32 	%f437, %f436, 0f3BBB989D, 0f3F000000;
	cvt.sat.f32.f32 	%f438, %f437;
	fma.rm.f32 	%f439, %f438, %f102, %f101;
	add.f32 	%f440, %f439, 0fCB40007F;
	neg.f32 	%f441, %f440;
	fma.rn.f32 	%f442, %f436, 0f3FB8AA3B, %f441;
	fma.rn.f32 	%f443, %f436, 0f32A57060, %f442;
	mov.b32 	%r74, %f439;
	shl.b32 	%r75, %r74, 23;
	mov.b32 	%f444, %r75;
	ex2.approx.ftz.f32 	%f445, %f443;
	mul.f32 	%f446, %f445, %f444;
	add.f32 	%f447, %f435, %f446;
	mov.b32 	%r76, %f447;
	shfl.sync.bfly.b32	%r77|%p8, %r76, 16, 31, -1;
	mov.b32 	%f448, %r77;
	add.f32 	%f449, %f447, %f448;
	mov.b32 	%r78, %f449;
	shfl.sync.bfly.b32	%r79|%p9, %r78, 8, 31, -1;
	mov.b32 	%f450, %r79;
	add.f32 	%f451, %f449, %f450;
	mov.b32 	%r80, %f451;
	shfl.sync.bfly.b32	%r81|%p10, %r80, 4, 31, -1;
	mov.b32 	%f452, %r81;
	add.f32 	%f453, %f451, %f452;
	mov.b32 	%r82, %f453;
	shfl.sync.bfly.b32	%r83|%p11, %r82, 2, 31, -1;
	mov.b32 	%f454, %r83;
	add.f32 	%f455, %f453, %f454;
	mov.b32 	%r84, %f455;
	shfl.sync.bfly.b32	%r85|%p12, %r84, 1, 31, -1;
	mov.b32 	%f456, %r85;
	add.f32 	%f457, %f455, %f456;
	div.rn.f32 	%f30, %f110, %f457;
	div.rn.f32 	%f31, %f122, %f457;
	div.rn.f32 	%f32, %f134, %f457;
	div.rn.f32 	%f33, %f146, %f457;
	div.rn.f32 	%f34, %f158, %f457;
	div.rn.f32 	%f35, %f170, %f457;
	div.rn.f32 	%f36, %f182, %f457;
	div.rn.f32 	%f37, %f194, %f457;
	div.rn.f32 	%f38, %f206, %f457;
	div.rn.f32 	%f39, %f218, %f457;
	div.rn.f32 	%f40, %f230, %f457;
	div.rn.f32 	%f41, %f242, %f457;
	div.rn.f32 	%f42, %f254, %f457;
	div.rn.f32 	%f43, %f266, %f457;
	div.rn.f32 	%f44, %f278, %f457;
	div.rn.f32 	%f45, %f290, %f457;
	div.rn.f32 	%f46, %f302, %f457;
	div.rn.f32 	%f47, %f314, %f457;
	div.rn.f32 	%f48, %f326, %f457;
	div.rn.f32 	%f49, %f338, %f457;
	div.rn.f32 	%f50, %f350, %f457;
	div.rn.f32 	%f51, %f362, %f457;
	div.rn.f32 	%f52, %f374, %f457;
	div.rn.f32 	%f53, %f386, %f457;
	div.rn.f32 	%f54, %f398, %f457;
	div.rn.f32 	%f55, %f410, %f457;
	div.rn.f32 	%f56, %f422, %f457;
	div.rn.f32 	%f57, %f434, %f457;
	div.rn.f32 	%f58, %f446, %f457;
	mad.lo.s64 	%rd24, %rd27, %rd3, %rd5;
	// begin inline asm
	{  cvt.rn.f16.f32 %rs30, %f30;}

	// end inline asm
	shl.b64 	%rd25, %rd24, 1;
	add.s64 	%rd26, %rd6, %rd25;
	st.global.u16 	[%rd26], %rs30;
	// begin inline asm
	{  cvt.rn.f16.f32 %rs31, %f31;}

	// end inline asm
	st.global.u16 	[%rd26+64], %rs31;
	// begin inline asm
	{  cvt.rn.f16.f32 %rs32, %f32;}

	// end inline asm
	st.global.u16 	[%rd26+128], %rs32;
	// begin inline asm
	{  cvt.rn.f16.f32 %rs33, %f33;}

	// end inline asm
	st.global.u16 	[%rd26+192], %rs33;
	// begin inline asm
	{  cvt.rn.f16.f32 %rs34, %f34;}

	// end inline asm
	st.global.u16 	[%rd26+256], %rs34;
	// begin inline asm
	{  cvt.rn.f16.f32 %rs35, %f35;}

	// end inline asm
	st.global.u16 	[%rd26+320], %rs35;
	// begin inline asm
	{  cvt.rn.f16.f32 %rs36, %f36;}

	// end inline asm
	st.global.u16 	[%rd26+384], %rs36;
	// begin inline asm
	{  cvt.rn.f16.f32 %rs37, %f37;}

	// end inline asm
	st.global.u16 	[%rd26+448], %rs37;
	// begin inline asm
	{  cvt.rn.f16.f32 %rs38, %f38;}

	// end inline asm
	st.global.u16 	[%rd26+512], %rs38;
	// begin inline asm
	{  cvt.rn.f16.f32 %rs39, %f39;}

	// end inline asm
	st.global.u16 	[%rd26+576], %rs39;
	// begin inline asm
	{  cvt.rn.f16.f32 %rs40, %f40;}

	// end inline asm
	st.global.u16 	[%rd26+640], %rs40;
	// begin inline asm
	{  cvt.rn.f16.f32 %rs41, %f41;}

	// end inline asm
	st.global.u16 	[%rd26+704], %rs41;
	// begin inline asm
	{  cvt.rn.f16.f32 %rs42, %f42;}

	// end inline asm
	st.global.u16 	[%rd26+768], %rs42;
	// begin inline asm
	{  cvt.rn.f16.f32 %rs43, %f43;}

	// end inline asm
	st.global.u16 	[%rd26+832], %rs43;
	// begin inline asm
	{  cvt.rn.f16.f32 %rs44, %f44;}

	// end inline asm
	st.global.u16 	[%rd26+896], %rs44;
	// begin inline asm
	{  cvt.rn.f16.f32 %rs45, %f45;}

	// end inline asm
	st.global.u16 	[%rd26+960], %rs45;
	// begin inline asm
	{  cvt.rn.f16.f32 %rs46, %f46;}

	// end inline asm
	st.global.u16 	[%rd26+1024], %rs46;
	// begin inline asm
	{  cvt.rn.f16.f32 %rs47, %f47;}

	// end inline asm
	st.global.u16 	[%rd26+1088], %rs47;
	// begin inline asm
	{  cvt.rn.f16.f32 %rs48, %f48;}

	// end inline asm
	st.global.u16 	[%rd26+1152], %rs48;
	// begin inline asm
	{  cvt.rn.f16.f32 %rs49, %f49;}

	// end inline asm
	st.global.u16 	[%rd26+1216], %rs49;
	// begin inline asm
	{  cvt.rn.f16.f32 %rs50, %f50;}

	// end inline asm
	st.global.u16 	[%rd26+1280], %rs50;
	// begin inline asm
	{  cvt.rn.f16.f32 %rs51, %f51;}

	// end inline asm
	st.global.u16 	[%rd26+1344], %rs51;
	// begin inline asm
	{  cvt.rn.f16.f32 %rs52, %f52;}

	// end inline asm
	st.global.u16 	[%rd26+1408], %rs52;
	// begin inline asm
	{  cvt.rn.f16.f32 %rs53, %f53;}

	// end inline asm
	st.global.u16 	[%rd26+1472], %rs53;
	// begin inline asm
	{  cvt.rn.f16.f32 %rs54, %f54;}

	// end inline asm
	st.global.u16 	[%rd26+1536], %rs54;
	// begin inline asm
	{  cvt.rn.f16.f32 %rs55, %f55;}

	// end inline asm
	st.global.u16 	[%rd26+1600], %rs55;
	// begin inline asm
	{  cvt.rn.f16.f32 %rs56, %f56;}

	// end inline asm
	st.global.u16 	[%rd26+1664], %rs56;
	// begin inline asm
	{  cvt.rn.f16.f32 %rs57, %f57;}

	// end inline asm
	st.global.u16 	[%rd26+1728], %rs57;
	// begin inline asm
	{  cvt.rn.f16.f32 %rs58, %f58;}

	// end inline asm
	st.global.u16 	[%rd26+1792], %rs58;
	add.s64 	%rd27, %rd27, %rd8;
	setp.lt.s64 	%p13, %rd27, %rd13;
	@%p13 bra 	$L__BB282_4;
$L__BB282_5:
	ret;

}
	// .globl	_Z15SoftmaxWarpImplI10DirectLoadI6__halffE11DirectStoreIfS1_EfLi1ELi29ELi32ELi1ELb1EL9Algorithm0EEvT_T0_ll
.visible .entry _Z15SoftmaxWarpImplI10DirectLoadI6__halffE11DirectStoreIfS1_EfLi1ELi29ELi32ELi1ELb1EL9Algorithm0EEvT_T0_ll(
	.param .align 8 .b8 _Z15SoftmaxWarpImplI10DirectLoadI6__halffE11DirectStoreIfS1_EfLi1ELi29ELi32ELi1ELb1EL9Algorithm0EEvT_T0_ll_param_0[16],
	.param .align 8 .b8 _Z15SoftmaxWarpImplI10DirectLoadI6__halffE11DirectStoreIfS1_EfLi1ELi29ELi32ELi1ELb1EL9Algorithm0EEvT_T0_ll_param_1[16],
	.param .u64 _Z15SoftmaxWarpImplI10DirectLoadI6__halffE11DirectStoreIfS1_EfLi1ELi29ELi32ELi1ELb1EL9Algorithm0EEvT_T0_ll_param_2,
	.param .u64 _Z15SoftmaxWarpImplI10DirectLoadI6__halffE11DirectStoreIfS1_EfLi1ELi29ELi32ELi1ELb1EL9Algorithm0EEvT_T0_ll_param_3
)
{
	.reg .pred 	%p<72>;
	.reg .b16 	%rs<59>;
	.reg .b32 	%r<138>;
	.reg .b32 	%f<661>;
	.reg .b64 	%rd<65>;

	ld.param.u64 	%rd30, [_Z15SoftmaxWarpImplI10DirectLoadI6__halffE11DirectStoreIfS1_EfLi1ELi29ELi32ELi1ELb1EL9Algorithm0EEvT_T0_ll_param_1+8];
	ld.param.u64 	%rd29, [_Z15SoftmaxWarpImplI10DirectLoadI6__halffE11DirectStoreIfS1_EfLi1ELi29ELi32ELi1ELb1EL9Algorithm0EEvT_T0_ll_param_1];
	ld.param.u64 	%rd28, [_Z15SoftmaxWarpImplI10DirectLoadI6__halffE11DirectStoreIfS1_EfLi1ELi29ELi32ELi1ELb1EL9Algorithm0EEvT_T0_ll_param_0+8];
	ld.param.u64 	%rd27, [_Z15SoftmaxWarpImplI10DirectLoadI6__halffE11DirectStoreIfS1_EfLi1ELi29ELi32ELi1ELb1EL9Algorithm0EEvT_T0_ll_param_0];
	ld.param.u64 	%rd32, [_Z15SoftmaxWarpImplI10DirectLoadI6__halffE11DirectStoreIfS1_EfLi1ELi29ELi32ELi1ELb1EL9Algorithm0EEvT_T0_ll_param_3];
	setp.lt.s64 	%p1, %rd32, 929;
	@%p1 bra 	$L__BB283_2;
	mov.u64 	%rd33, $str;
	cvta.global.u64 	%rd34, %rd33;
	mov.u64 	%rd35, $str$1;
	cvta.global.u64 	%rd36, %rd35;
	mov.u64 	%rd37, __unnamed_279;
	cvta.global.u64 	%rd38, %rd37;
	{ // callseq 278, 0
	.param .b64 param0;
	st.param.b64 	[param0], %rd34;
	.param .b64 param1;
	st.param.b64 	[param1], %rd36;
	.param .b32 param2;
	st.param.b32 	[param2], 358;
	.param .b64 param3;
	st.param.b64 	[param3], %rd38;
	.param .b64 param4;
	st.param.b64 	[param4], 1;
	call.uni 
	__assertfail, 
	(
	param0, 
	param1, 
	param2, 
	param3, 
	param4
	);
	} // callseq 278
$L__BB283_2:
	ld.param.u64 	%rd62, [_Z15SoftmaxWarpImplI10DirectLoadI6__halffE11DirectStoreIfS1_EfLi1ELi29ELi32ELi1ELb1EL9Algorithm0EEvT_T0_ll_param_2];
	mov.u32 	%r1, %ntid.y;
	mov.u32 	%r2, %ctaid.x;
	mov.u32 	%r3, %tid.y;
	mad.lo.s32 	%r4, %r2, %r1, %r3;
	cvt.s64.s32 	%rd64, %r4;
	setp.le.s64 	%p2, %rd62, %rd64;
	@%p2 bra 	$L__BB283_121;
	mov.u32 	%r5, %tid.x;
	add.s32 	%r6, %r5, 64;
	cvt.u64.u32 	%rd2, %r6;
	add.s32 	%r7, %r5, 96;
	cvt.u64.u32 	%rd3, %r7;
	add.s32 	%r8, %r5, 128;
	cvt.u64.u32 	%rd4, %r8;
	add.s32 	%r9, %r5, 160;
	cvt.u64.u32 	%rd5, %r9;
	add.s32 	%r10, %r5, 192;
	cvt.u64.u32 	%rd6, %r10;
	add.s32 	%r11, %r5, 224;
	cvt.u64.u32 	%rd7, %r11;
	add.s32 	%r12, %r5, 320;
	cvt.u64.u32 	%rd8, %r12;
	add.s32 	%r13, %r5, 352;
	cvt.u64.u32 	%rd9, %r13;
	add.s32 	%r14, %r5, 384;
	cvt.u64.u32 	%rd10, %r14;
	add.s32 	%r15, %r5, 416;
	cvt.u64.u32 	%rd11, %r15;
	add.s32 	%r16, %r5, 448;
	cvt.u64.u32 	%rd12, %r16;
	add.s32 	%r17, %r5, 480;
	cvt.u64.u32 	%rd13, %r17;
	add.s32 	%r18, %r5, 512;
	cvt.u64.u32 	%rd14, %r18;
	add.s32 	%r19, %r5, 544;
	cvt.u64.u32 	%rd15, %r19;
	add.s32 	%r20, %r5, 576;
	cvt.u64.u32 	%rd16, %r20;
	add.s32 	%r21, %r5, 608;
	cvt.u64.u32 	%rd17, %r21;
	add.s32 	%r22, %r5, 640;
	cvt.u64.u32 	%rd18, %r22;
	add.s32 	%r23, %r5, 672;
	cvt.u64.u32 	%rd19, %r23;
	add.s32 	%r24, %r5, 832;
	cvt.u64.u32 	%rd20, %r24;
	add.s32 	%r25, %r5, 864;
	cvt.u64.u32 	%rd21, %r25;
	add.s32 	%r26, %r5, 896;
	cvt.u64.u32 	%rd22, %r26;
	add.s32 	%r29, %r5, 32;
	add.s32 	%r31, %r5, 256;
	add.s32 	%r33, %r5, 288;
	add.s32 	%r35, %r5, 704;
	add.s32 	%r37, %r5, 736;
$L__BB283_4:
	cvt.u64.u32 	%rd39, %r5;
	setp.le.s64 	%p3, %rd32, %rd39;
	mad.lo.s64 	%rd40, %rd64, %rd28, %rd39;
	cvta.to.global.u64 	%rd41, %rd27;
	shl.b64 	%rd42, %rd40, 1;
	add.s64 	%rd24, %rd41, %rd42;
	mov.f32 	%f603, 0fFF800000;
	mov.f32 	%f606, %f603;
	@%p3 bra 	$L__BB283_6;
	ld.global.u16 	%rs1, [%rd24];
	// begin inline asm
	{  cvt.f32.f16 %f603, %rs1;}

	// end inline asm
	max.f32 	%f606, %f603, 0fFF800000;
$L__BB283_6:
	cvt.u64.u32 	%rd43, %r29;
	setp.le.s64 	%p4, %rd32, %rd43;
	mov.f32 	%f605, 0fFF800000;
	@%p4 bra 	$L__BB283_8;
	ld.global.u16 	%rs2, [%rd24+64];
	// begin inline asm
	{  cvt.f32.f16 %f605, %rs2;}

	// end inline asm
	max.f32 	%f606, %f606, %f605;
$L__BB283_8:
	setp.le.s64 	%p5, %rd32, %rd2;
	mov.f32 	%f607, 0fFF800000;
	@%p5 bra 	$L__BB283_10;
	ld.global.u16 	%rs3, [%rd24+128];
	// begin inline asm
	{  cvt.f32.f16 %f607, %rs3;}

	// end inline asm
	max.f32 	%f606, %f606, %f607;
$L__BB283_10:
	setp.le.s64 	%p6, %rd32, %rd3;
	mov.f32 	%f609, 0fFF800000;
	@%p6 bra 	$L__BB283_12;
	ld.global.u16 	%rs4, [%rd24+192];
	// begin inline asm
	{  cvt.f32.f16 %f609, %rs4;}

	// end inline asm
	max.f32 	%f606, %f606, %f609;
$L__BB283_12:
	setp.le.s64 	%p7, %rd32, %rd4;
	mov.f32 	%f611, 0fFF800000;
	@%p7 bra 	$L__BB283_14;
	ld.global.u16 	%rs5, [%rd24+256];
	// begin inline asm
	{  cvt.f32.f16 %f611, %rs5;}

	// end inline asm
	max.f32 	%f606, %f606, %f611;
$L__BB283_14:
	setp.le.s64 	%p8, %rd32, %rd5;
	mov.f32 	%f613, 0fFF800000;
	@%p8 bra 	$L__BB283_16;
	ld.global.u16 	%rs6, [%rd24+320];
	// begin inline asm
	{  cvt.f32.f16 %f613, %rs6;}

	// end inline asm
	max.f32 	%f606, %f606, %f613;
$L__BB283_16:
	setp.le.s64 	%p9, %rd32, %rd6;
	mov.f32 	%f615, 0fFF800000;
	@%p9 bra 	$L__BB283_18;
	ld.global.u16 	%rs7, [%rd24+384];
	// begin inline asm
	{  cvt.f32.f16 %f615, %rs7;}

	// end inline asm
	max.f32 	%f606, %f606, %f615;
$L__BB283_18:
	setp.le.s64 	%p10, %rd32, %rd7;
	mov.f32 	%f617, 0fFF800000;
	@%p10 bra 	$L__BB283_20;
	ld.global.u16 	%rs8, [%rd24+448];
	// begin inline asm
	{  cvt.f32.f16 %f617, %rs8;}

	// end inline asm
	max.f32 	%f606, %f606, %f617;
$L__BB283_20:
	cvt.u64.u32 	%rd44, %r31;
	setp.le.s64 	%p11, %rd32, %rd44;
	mov.f32 	%f619, 0fFF800000;
	@%p11 bra 	$L__BB283_22;
	ld.global.u16 	%rs9, [%rd24+512];
	// begin inline asm
	{  cvt.f32.f16 %f619, %rs9;}

	// end inline asm
	max.f32 	%f606, %f606, %f619;
$L__BB283_22:
	cvt.u64.u32 	%rd45, %r33;
	setp.le.s64 	%p12, %rd32, %rd45;
	mov.f32 	%f621, 0fFF800000;
	@%p12 bra 	$L__BB283_24;
	ld.global.u16 	%rs10, [%rd24+576];
	// begin inline asm
	{  cvt.f32.f16 %f621, %rs10;}

	// end inline asm
	max.f32 	%f606, %f606, %f621;
$L__BB283_24:
	setp.le.s64 	%p13, %rd32, %rd8;
	mov.f32 	%f623, 0fFF800000;
	@%p13 bra 	$L__BB283_26;
	ld.global.u16 	%rs11, [%rd24+640];
	// begin inline asm
	{  cvt.f32.f16 %f623, %rs11;}

	// end inline asm
	max.f32 	%f606, %f606, %f623;
$L__BB283_26:
	setp.le.s64 	%p14, %rd32, %rd9;
	mov.f32 	%f625, 0fFF800000;
	@%p14 bra 	$L__BB283_28;
	ld.global.u16 	%rs12, [%rd24+704];
	// begin inline asm
	{  cvt.f32.f16 %f625, %rs12;}

	// end inline asm
	max.f32 	%f606, %f606, %f625;
$L__BB283_28:
	setp.le.s64 	%p15, %rd32, %rd10;
	mov.f32 	%f627, 0fFF800000;
	@%p15 bra 	$L__BB283_30;
	ld.global.u16 	%rs13, [%rd24+768];
	// begin inline asm
	{  cvt.f32.f16 %f627, %rs13;}

	// end inline asm
	max.f32 	%f606, %f606, %f627;
$L__BB283_30:
	setp.le.s64 	%p16, %rd32, %rd11;
	mov.f32 	%f629, 0fFF800000;
	@%p16 bra 	$L__BB283_32;
	ld.global.u16 	%rs14, [%rd24+832];
	// begin inline asm
	{  cvt.f32.f16 %f629, %rs14;}

	// end inline asm
	max.f32 	%f606, %f606, %f629;
$L__BB283_32:
	setp.le.s64 	%p17, %rd32, %rd12;
	mov.f32 	%f631, 0fFF800000;
	@%p17 bra 	$L__BB283_34;
	ld.global.u16 	%rs15, [%rd24+896];
	// begin inline asm
	{  cvt.f32.f16 %f631, %rs15;}

	// end inline asm
	max.f32 	%f606, %f606, %f631;
$L__BB283_34:
	setp.le.s64 	%p18, %rd32, %rd13;
	mov.f32 	%f633, 0fFF800000;
	@%p18 bra 	$L__BB283_36;
	ld.global.u16 	%rs16, [%rd24+960];
	// begin inline asm
	{  cvt.f32.f16 %f633, %rs16;}

	// end inline asm
	max.f32 	%f606, %f606, %f633;
$L__BB283_36:
	setp.le.s64 	%p19, %rd32, %rd14;
	mov.f32 	%f635, 0fFF800000;
	@%p19 bra 	$L__BB283_38;
	ld.global.u16 	%rs17, [%rd24+1024];
	// begin inline asm
	{  cvt.f32.f16 %f635, %rs17;}

	// end inline asm
	max.f32 	%f606, %f606, %f635;
$L__BB283_38:
	setp.le.s64 	%p20, %rd32, %rd15;
	mov.f32 	%f637, 0fFF800000;
	@%p20 bra 	$L__BB283_40;
	ld.global.u16 	%rs18, [%rd24+1088];
	// begin inline asm
	{  cvt.f32.f16 %f637, %rs18;}

	// end inline asm
	max.f32 	%f606, %f606, %f637;
$L__BB283_40:
	setp.le.s64 	%p21, %rd32, %rd16;
	mov.f32 	%f639, 0fFF800000;
	@%p21 bra 	$L__BB283_42;
	ld.global.u16 	%rs19, [%rd24+1152];
	// begin inline asm
	{  cvt.f32.f16 %f639, %rs19;}

	// end inline asm
	max.f32 	%f606, %f606, %f639;
$L__BB283_42:
	setp.le.s64 	%p22, %rd32, %rd17;
	mov.f32 	%f641, 0fFF800000;
	@%p22 bra 	$L__BB283_44;
	ld.global.u16 	%rs20, [%rd24+1216];
	// begin inline asm
	{  cvt.f32.f16 %f641, %rs20;}

	// end inline asm
	max.f32 	%f606, %f606, %f641;
$L__BB283_44:
	setp.le.s64 	%p23, %rd32, %rd18;
	mov.f32 	%f643, 0fFF800000;
	@%p23 bra 	$L__BB283_46;
	ld.global.u16 	%rs21, [%rd24+1280];
	// begin inline asm
	{  cvt.f32.f16 %f643, %rs21;}

	// end inline asm
	max.f32 	%f606, %f606, %f643;
$L__BB283_46:
	setp.le.s64 	%p24, %rd32, %rd19;
	mov.f32 	%f645, 0fFF800000;
	@%p24 bra 	$L__BB283_48;
	ld.global.u16 	%rs22, [%rd24+1344];
	// begin inline asm
	{  cvt.f32.f16 %f645, %rs22;}

	// end inline asm
	max.f32 	%f606, %f606, %f645;
$L__BB283_48:
	cvt.u64.u32 	%rd46, %r35;
	setp.le.s64 	%p25, %rd32, %rd46;
	mov.f32 	%f647, 0fFF800000;
	@%p25 bra 	$L__BB283_50;
	ld.global.u16 	%rs23, [%rd24+1408];
	// begin inline asm
	{  cvt.f32.f16 %f647, %rs23;}

	// end inline asm
	max.f32 	%f606, %f606, %f647;
$L__BB283_50:
	cvt.u64.u32 	%rd47, %r37;
	setp.le.s64 	%p26, %rd32, %rd47;
	mov.f32 	%f649, 0fFF800000;
	@%p26 bra 	$L__BB283_52;
	ld.global.u16 	%rs24, [%rd24+1472];
	// begin inline asm
	{  cvt.f32.f16 %f649, %rs24;}

	// end inline asm
	max.f32 	%f606, %f606, %f649;
$L__BB283_52:
	mov.u32 	%r38, %tid.x;
	add.s32 	%r39, %r38, 768;
	cvt.u64.u32 	%rd48, %r39;
	setp.le.s64 	%p27, %rd32, %rd48;
	mov.f32 	%f651, 0fFF800000;
	@%p27 bra 	$L__BB283_54;
	ld.global.u16 	%rs25, [%rd24+1536];
	// begin inline asm
	{  cvt.f32.f16 %f651, %rs25;}

	// end inline asm
	max.f32 	%f606, %f606, %f651;
$L__BB283_54:
	mov.u32 	%r40, %tid.x;
	add.s32 	%r41, %r40, 800;
	cvt.u64.u32 	%rd49, %r41;
	setp.le.s64 	%p28, %rd32, %rd49;
	mov.f32 	%f653, 0fFF800000;
	@%p28 bra 	$L__BB283_56;
	ld.global.u16 	%rs26, [%rd24+1600];
	// begin inline asm
	{  cvt.f32.f16 %f653, %rs26;}

	// end inline asm
	max.f32 	%f606, %f606, %f653;
$L__BB283_56:
	setp.le.s64 	%p29, %rd32, %rd20;
	mov.f32 	%f655, 0fFF800000;
	@%p29 bra 	$L__BB283_58;
	ld.global.u16 	%rs27, [%rd24+1664];
	// begin inline asm
	{  cvt.f32.f16 %f655, %rs27;}

	// end inline asm
	max.f32 	%f606, %f606, %f655;
$L__BB283_58:
	setp.le.s64 	%p30, %rd32, %rd21;
	mov.f32 	%f657, 0fFF800000;
	@%p30 bra 	$L__BB283_60;
	ld.global.u16 	%rs28, [%rd24+1728];
	// begin inline asm
	{  cvt.f32.f16 %f657, %rs28;}

	// end inline asm
	max.f32 	%f606, %f606, %f657;
$L__BB283_60:
	setp.le.s64 	%p31, %rd32, %rd22;
	mov.f32 	%f659, 0fFF800000;
	@%p31 bra 	$L__BB283_62;
	ld.global.u16 	%rs29, [%rd24+1792];
	// begin inline asm
	{  cvt.f32.f16 %f659, %rs29;}

	// end inline asm
	max.f32 	%f606, %f606, %f659;
$L__BB283_62:
	mov.u32 	%r42, %tid.x;
	cvt.u64.u32 	%rd50, %r42;
	setp.le.s64 	%p32, %rd32, %rd50;
	mov.b32 	%r43, %f606;
	shfl.sync.bfly.b32	%r44|%p33, %r43, 16, 31, -1;
	mov.b32 	%f204, %r44;
	max.f32 	%f205, %f606, %f204;
	mov.b32 	%r45, %f205;
	shfl.sync.bfly.b32	%r46|%p34, %r45, 8, 31, -1;
	mov.b32 	%f206, %r46;
	max.f32 	%f207, %f205, %f206;
	mov.b32 	%r47, %f207;
	shfl.sync.bfly.b32	%r48|%p35, %r47, 4, 31, -1;
	mov.b32 	%f208, %r48;
	max.f32 	%f209, %f207, %f208;
	mov.b32 	%r49, %f209;
	shfl.sync.bfly.b32	%r50|%p36, %r49, 2, 31, -1;
	mov.b32 	%f210, %r50;
	max.f32 	%f211, %f209, %f210;
	mov.b32 	%r51, %f211;
	shfl.sync.bfly.b32	%r52|%p37, %r51, 1, 31, -1;
	mov.b32 	%f212, %r52;
	max.f32 	%f213, %f211, %f212;
	sub.f32 	%f214, %f603, %f213;
	fma.rn.f32 	%f215, %f214, 0f3BBB989D, 0f3F000000;
	cvt.sat.f32.f32 	%f216, %f215;
	mov.f32 	%f217, 0f4B400001;
	mov.f32 	%f218, 0f437C0000;
	fma.rm.f32 	%f219, %f216, %f218, %f217;
	add.f32 	%f220, %f219, 0fCB40007F;
	neg.f32 	%f221, %f220;
	fma.rn.f32 	%f222, %f214, 0f3FB8AA3B, %f221;
	fma.rn.f32 	%f223, %f214, 0f32A57060, %f222;
	mov.b32 	%r53, %f219;
	shl.b32 	%r54, %r53, 23;
	mov.b32 	%f224, %r54;
	ex2.approx.ftz.f32 	%f225, %f223;
	mul.f32 	%f226, %f225, %f224;
	add.f32 	%f227, %f226, 0f00000000;
	sub.f32 	%f228, %f605, %f213;
	fma.rn.f32 	%f229, %f228, 0f3BBB989D, 0f3F000000;
	cvt.sat.f32.f32 	%f230, %f229;
	fma.rm.f32 	%f231, %f230, %f218, %f217;
	add.f32 	%f232, %f231, 0fCB40007F;
	neg.f32 	%f233, %f232;
	fma.rn.f32 	%f234, %f228, 0f3FB8AA3B, %f233;
	fma.rn.f32 	%f235, %f228, 0f32A57060, %f234;
	mov.b32 	%r55, %f231;
	shl.b32 	%r56, %r55, 23;
	mov.b32 	%f236, %r56;
	ex2.approx.ftz.f32 	%f237, %f235;
	mul.f32 	%f238, %f237, %f236;
	add.f32 	%f239, %f227, %f238;
	sub.f32 	%f240, %f607, %f213;
	fma.rn.f32 	%f241, %f240, 0f3BBB989D, 0f3F000000;
	cvt.sat.f32.f32 	%f242, %f241;
	fma.rm.f32 	%f243, %f242, %f218, %f217;
	add.f32 	%f244, %f243, 0fCB40007F;
	neg.f32 	%f245, %f244;
	fma.rn.f32 	%f246, %f240, 0f3FB8AA3B, %f245;
	fma.rn.f32 	%f247, %f240, 0f32A57060, %f246;
	mov.b32 	%r57, %f243;
	shl.b32 	%r58, %r57, 23;
	mov.b32 	%f248, %r58;
	ex2.approx.ftz.f32 	%f249, %f247;
	mul.f32 	%f250, %f249, %f248;
	add.f32 	%f251, %f239, %f250;
	sub.f32 	%f252, %f609, %f213;
	fma.rn.f32 	%f253, %f252, 0f3BBB989D, 0f3F000000;
	cvt.sat.f32.f32 	%f254, %f253;
	fma.rm.f32 	%f255, %f254, %f218, %f217;
	add.f32 	%f256, %f255, 0fCB40007F;
	neg.f32 	%f257, %f256;
	fma.rn.f32 	%f258, %f252, 0f3FB8AA3B, %f257;
	fma.rn.f32 	%f259, %f252, 0f32A57060, %f258;
	mov.b32 	%r59, %f255;
	shl.b32 	%r60, %r59, 23;
	mov.b32 	%f260, %r60;
	ex2.approx.ftz.f32 	%f261, %f259;
	mul.f32 	%f262, %f261, %f260;
	add.f32 	%f263, %f251, %f262;
	sub.f32 	%f264, %f611, %f213;
	fma.rn.f32 	%f265, %f264, 0f3BBB989D, 0f3F000000;
	cvt.sat.f32.f32 	%f266, %f265;
	fma.rm.f32 	%f267, %f266, %f218, %f217;
	add.f32 	%f268, %f267, 0fCB40007F;
	neg.f32 	%f269, %f268;
	fma.rn.f32 	%f270, %f264, 0f3FB8AA3B, %f269;
	fma.rn.f32 	%f271, %f264, 0f32A57060, %f270;
	mov.b32 	%r61, %f267;
	shl.b32 	%r62, %r61, 23;
	mov.b32 	%f272, %r62;
	ex2.approx.ftz.f32 	%f273, %f271;
	mul.f32 	%f274, %f273, %f272;
	add.f32 	%f275, %f263, %f274;
	sub.f32 	%f276, %f613, %f213;
	fma.rn.f32 	%f277, %f276, 0f3BBB989D, 0f3F000000;
	cvt.sat.f32.f32 	%f278, %f277;
	fma.rm.f32 	%f279, %f278, %f218, %f217;
	add.f32 	%f280, %f279, 0fCB40007F;
	neg.f32 	%f281, %f280;
	fma.rn.f32 	%f282, %f276, 0f3FB8AA3B, %f281;
	fma.rn.f32 	%f283, %f276, 0f32A57060, %f282;
	mov.b32 	%r63, %f279;
	shl.b32 	%r64, %r63, 23;
	mov.b32 	%f284, %r64;
	ex2.approx.ftz.f32 	%f285, %f283;
	mul.f32 	%f286, %f285, %f284;
	add.f32 	%f287, %f275, %f286;
	sub.f32 	%f288, %f615, %f213;
	fma.rn.f32 	%f289, %f288, 0f3BBB989D, 0f3F000000;
	cvt.sat.f32.f32 	%f290, %f289;
	fma.rm.f32 	%f291, %f290, %f218, %f217;
	add.f32 	%f292, %f291, 0fCB40007F;
	neg.f32 	%f293, %f292;
	fma.rn.f32 	%f294, %f288, 0f3FB8AA3B, %f293;
	fma.rn.f32 	%f295, %f288, 0f32A57060, %f294;
	mov.b32 	%r65, %f291;
	shl.b32 	%r66, %r65, 23;
	mov.b32 	%f296, %r66;
	ex2.approx.ftz.f32 	%f297, %f295;
	mul.f32 	%f298, %f297, %f296;
	add.f32 	%f299, %f287, %f298;
	sub.f32 	%f300, %f617, %f213;
	fma.rn.f32 	%f301, %f300, 0f3BBB989D, 0f3F000000;
	cvt.sat.f32.f32 	%f302, %f301;
	fma.rm.f32 	%f303, %f302, %f218, %f217;
	add.f32 	%f304, %f303, 0fCB40007F;
	neg.f32 	%f305, %f304;
	fma.rn.f32 	%f306, %f300, 0f3FB8AA3B, %f305;
	fma.rn.f32 	%f307, %f300, 0f32A57060, %f306;
	mov.b32 	%r67, %f303;
	shl.b32 	%r68, %r67, 23;
	mov.b32 	%f308, %r68;
	ex2.approx.ftz.f32 	%f309, %f307;
	mul.f32 	%f310, %f309, %f308;
	add.f32 	%f311, %f299, %f310;
	sub.f32 	%f312, %f619, %f213;
	fma.rn.f32 	%f313, %f312, 0f3BBB989D, 0f3F000000;
	cvt.sat.f32.f32 	%f314, %f313;
	fma.rm.f32 	%f315, %f314, %f218, %f217;
	add.f32 	%f316, %f315, 0fCB40007F;
	neg.f32 	%f317, %f316;
	fma.rn.f32 	%f318, %f312, 0f3FB8AA3B, %f317;
	fma.rn.f32 	%f319, %f312, 0f32A57060, %f318;
	mov.b32 	%r69, %f315;
	shl.b32 	%r70, %r69, 23;
	mov.b32 	%f320, %r70;
	ex2.approx.ftz.f32 	%f321, %f319;
	mul.f32 	%f322, %f321, %f320;
	add.f32 	%f323, %f311, %f322;
	sub.f32 	%f324, %f621, %f213;
	fma.rn.f32 	%f325, %f324, 0f3BBB989D, 0f3F000000;
	cvt.sat.f32.f32 	%f326, %f325;
	fma.rm.f32 	%f327, %f326, %f218, %f217;
	add.f32 	%f328, %f327, 0fCB40007F;
	neg.f32 	%f329, %f328;
	fma.rn.f32 	%f330, %f324, 0f3FB8AA3B, %f329;
	fma.rn.f32 	%f331, %f324, 0f32A57060, %f330;
	mov.b32 	%r71, %f327;
	shl.b32 	%r72, %r71, 23;
	mov.b32 	%f332, %r72;
	ex2.approx.ftz.f32 	%f333, %f331;
	mul.f32 	%f334, %f333, %f332;
	add.f32 	%f335, %f323, %f334;
	sub.f32 	%f336, %f623, %f213;
	fma.rn.f32 	%f337, %f336, 0f3BBB989D, 0f3F000000;
	cvt.sat.f32.f32 	%f338, %f337;
	fma.rm.f32 	%f339, %f338, %f218, %f217;
	add.f32 	%f340, %f339, 0fCB40007F;
	neg.f32 	%f341, %f340;
	fma.rn.f32 	%f342, %f336, 0f3FB8AA3B, %f341;
	fma.rn.f32 	%f343, %f336, 0f32A57060, %f342;
	mov.b32 	%r73, %f339;
	shl.b32 	%r74, %r73, 23;
	mov.b32 	%f344, %r74;
	ex2.approx.ftz.f32 	%f345, %f343;
	mul.f32 	%f346, %f345, %f344;
	add.f32 	%f347, %f335, %f346;
	sub.f32 	%f348, %f625, %f213;
	fma.rn.f32 	%f349, %f348, 0f3BBB989D, 0f3F000000;
	cvt.sat.f32.f32 	%f350, %f349;
	fma.rm.f32 	%f351, %f350, %f218, %f217;
	add.f32 	%f352, %f351, 0fCB40007F;
	neg.f32 	%f353, %f352;
	fma.rn.f32 	%f354, %f348, 0f3FB8AA3B, %f353;
	fma.rn.f32 	%f355, %f348, 0f32A57060, %f354;
	mov.b32 	%r75, %f351;
	shl.b32 	%r76, %r75, 23;
	mov.b32 	%f356, %r76;
	ex2.approx.ftz.f32 	%f357, %f355;
	mul.f32 	%f358, %f357, %f356;
	add.f32 	%f359, %f347, %f358;
	sub.f32 	%f360, %f627, %f213;
	fma.rn.f32 	%f361, %f360, 0f3BBB989D, 0f3F000000;
	cvt.sat.f32.f32 	%f362, %f361;
	fma.rm.f32 	%f363, %f362, %f218, %f217;
	add.f32 	%f364, %f363, 0fCB40007F;
	neg.f32 	%f365, %f364;
	fma.rn.f32 	%f366, %f360, 0f3FB8AA3B, %f365;
	fma.rn.f32 	%f367, %f360, 0f32A57060, %f366;
	mov.b32 	%r77, %f363;
	shl.b32 	%r78, %r77, 23;
	mov.b32 	%f368, %r78;
	ex2.approx.ftz.f32 	%f369, %f367;
	mul.f32 	%f370, %f369, %f368;
	add.f32 	%f371, %f359, %f370;
	sub.f32 	%f372, %f629, %f213;
	fma.rn.f32 	%f373, %f372, 0f3BBB989D, 0f3F000000;
	cvt.sat.f32.f32 	%f374, %f373;
	fma.rm.f32 	%f375, %f374, %f218, %f217;
	add.f32 	%f376, %f375, 0fCB40007F;
	neg.f32 	%f377, %f376;
	fma.rn.f32 	%f378, %f372, 0f3FB8AA3B, %f377;
	fma.rn.f32 	%f379, %f372, 0f32A57060, %f378;
	mov.b32 	%r79, %f375;
	shl.b32 	%r80, %r79, 23;
	mov.b32 	%f380, %r80;
	ex2.approx.ftz.f32 	%f381, %f379;
	mul.f32 	%f382, %f381, %f380;
	add.f32 	%f383, %f371, %f382;
	sub.f32 	%f384, %f631, %f213;
	fma.rn.f32 	%f385, %f384, 0f3BBB989D, 0f3F000000;
	cvt.sat.f32.f32 	%f386, %f385;
	fma.rm.f32 	%f387, %f386, %f218, %f217;
	add.f32 	%f388, %f387, 0fCB40007F;
	neg.f32 	%f389, %f388;
	fma.rn.f32 	%f390, %f384, 0f3FB8AA3B, %f389;
	fma.rn.f32 	%f391, %f384, 0f32A57060, %f390;
	mov.b32 	%r81, %f387;
	shl.b32 	%r82, %r81, 23;
	mov.b32 	%f392, %r82;
	ex2.approx.ftz.f32 	%f393, %f391;
	mul.f32 	%f394, %f393, %f392;
	add.f32 	%f395, %f383, %f394;
	sub.f32 	%f396, %f633, %f213;
	fma.rn.f32 	%f397, %f396, 0f3BBB989D, 0f3F000000;
	cvt.sat.f32.f32 	%f398, %f397;
	fma.rm.f32 	%f399, %f398, %f218, %f217;
	add.f32 	%f400, %f399, 0fCB40007F;
	neg.f32 	%f401, %f400;
	fma.rn.f32 	%f402, %f396, 0f3FB8AA3B, %f401;
	fma.rn.f32 	%f403, %f396, 0f32A57060, %f402;
	mov.b32 	%r83, %f399;
	shl.b32 	%r84, %r83, 23;
	mov.b32 	%f404, %r84;
	ex2.approx.ftz.f32 	%f405, %f403;
	mul.f32 	%f406, %f405, %f404;
	add.f32 	%f407, %f395, %f406;
	sub.f32 	%f408, %f635, %f213;
	fma.rn.f32 	%f409, %f408, 0f3BBB989D, 0f3F000000;
	cvt.sat.f32.f32 	%f410, %f409;
	fma.rm.f32 	%f411, %f410, %f218, %f217;
	add.f32 	%f412, %f411, 0fCB40007F;
	neg.f32 	%f413, %f412;
	fma.rn.f32 	%f414, %f408, 0f3FB8AA3B, %f413;
	fma.rn.f32 	%f415, %f408, 0f32A57060, %f414;
	mov.b32 	%r85, %f411;
	shl.b32 	%r86, %r85, 23;
	mov.b32 	%f416, %r86;
	ex2.approx.ftz.f32 	%f417, %f415;
	mul.f32 	%f418, %f417, %f416;
	add.f32 	%f419, %f407, %f418;
	sub.f32 	%f420, %f637, %f213;
	fma.rn.f32 	%f421, %f420, 0f3BBB989D, 0f3F000000;
	cvt.sat.f32.f32 	%f422, %f421;
	fma.rm.f32 	%f423, %f422, %f218, %f217;
	add.f32 	%f424, %f423, 0fCB40007F;
	neg.f32 	%f425, %f424;
	fma.rn.f32 	%f426, %f420, 0f3FB8AA3B, %f425;
	fma.rn.f32 	%f427, %f420, 0f32A57060, %f426;
	mov.b32 	%r87, %f423;
	shl.b32 	%r88, %r87, 23;
	mov.b32 	%f428, %r88;
	ex2.approx.ftz.f32 	%f429, %f427;
	mul.f32 	%f430, %f429, %f428;
	add.f32 	%f431, %f419, %f430;
	sub.f32 	%f432, %f639, %f213;
	fma.rn.f32 	%f433, %f432, 0f3BBB989D, 0f3F000000;
	cvt.sat.f32.f32 	%f434, %f433;
	fma.rm.f32 	%f435, %f434, %f218, %f217;
	add.f32 	%f436, %f435, 0fCB40007F;
	neg.f32 	%f437, %f436;
	fma.rn.f32 	%f438, %f432, 0f3FB8AA3B, %f437;
	fma.rn.f32 	%f439, %f432, 0f32A57060, %f438;
	mov.b32 	%r89, %f435;
	shl.b32 	%r90, %r89, 23;
	mov.b32 	%f440, %r90;
	ex2.approx.ftz.f32 	%f441, %f439;
	mul.f32 	%f442, %f441, %f440;
	add.f32 	%f443, %f431, %f442;
	sub.f32 	%f444, %f641, %f213;
	fma.rn.f32 	%f445, %f444, 0f3BBB989D, 0f3F000000;
	cvt.sat.f32.f32 	%f446, %f445;
	fma.rm.f32 	%f447, %f446, %f218, %f217;
	add.f32 	%f448, %f447, 0fCB40007F;
	neg.f32 	%f449, %f448;
	fma.rn.f32 	%f450, %f444, 0f3FB8AA3B, %f449;
	fma.rn.f32 	%f451, %f444, 0f32A57060, %f450;
	mov.b32 	%r91, %f447;
	shl.b32 	%r92, %r91, 23;
	mov.b32 	%f452, %r92;
	ex2.approx.ftz.f32 	%f453, %f451;
	mul.f32 	%f454, %f453, %f452;
	add.f32 	%f455, %f443, %f454;
	sub.f32 	%f456, %f643, %f213;
	fma.rn.f32 	%f457, %f456, 0f3BBB989D, 0f3F000000;
	cvt.sat.f32.f32 	%f458, %f457;
	fma.rm.f32 	%f459, %f458, %f218, %f217;
	add.f32 	%f460, %f459, 0fCB40007F;
	neg.f32 	%f461, %f460;
	fma.rn.f32 	%f462, %f456, 0f3FB8AA3B, %f461;
	fma.rn.f32 	%f463, %f456, 0f32A57060, %f462;
	mov.b32 	%r93, %f459;
	shl.b32 	%r94, %r93, 23;
	mov.b32 	%f464, %r94;
	ex2.approx.ftz.f32 	%f465, %f463;
	mul.f32 	%f466, %f465, %f464;
	add.f32 	%f467, %f455, %f466;
	sub.f32 	%f468, %f645, %f213;
	fma.rn.f32 	%f469, %f468, 0f3BBB989D, 0f3F000000;
	cvt.sat.f32.f32 	%f470, %f469;
	fma.rm.f32 	%f471, %f470, %f218, %f217;
	add.f32 	%f472, %f471, 0fCB40007F;
	neg.f32 	%f473, %f472;
	fma.rn.f32 	%f474, %f468, 0f3FB8AA3B, %f473;
	fma.rn.f32 	%f475, %f468, 0f32A57060, %f474;
	mov.b32 	%r95, %f471;
	shl.b32 	%r96, %r95, 23;
	mov.b32 	%f476, %r96;
	ex2.approx.ftz.f32 	%f477, %f475;
	mul.f32 	%f478, %f477, %f476;
	add.f32 	%f479, %f467, %f478;
	sub.f32 	%f480, %f647, %f213;
	fma.rn.f32 	%f481, %f480, 0f3BBB989D, 0f3F000000;
	cvt.sat.f32.f32 	%f482, %f481;
	fma.rm.f32 	%f483, %f482, %f218, %f217;
	add.f32 	%f484, %f483, 0fCB40007F;
	neg.f32 	%f485, %f484;
	fma.rn.f32 	%f486, %f480, 0f3FB8AA3B, %f485;
	fma.rn.f32 	%f487, %f480, 0f32A57060, %f486;
	mov.b32 	%r97, %f483;
	shl.b32 	%r98, %r97, 23;
	mov.b32 	%f488, %r98;
	ex2.approx.ftz.f32 	%f489, %f487;
	mul.f32 	%f490, %f489, %f488;
	add.f32 	%f491, %f479, %f490;
	sub.f32 	%f492, %f649, %f213;
	fma.rn.f32 	%f493, %f492, 0f3BBB989D, 0f3F000000;
	cvt.sat.f32.f32 	%f494, %f493;
	fma.rm.f32 	%f495, %f494, %f218, %f217;
	add.f32 	%f496, %f495, 0fCB40007F;
	neg.f32 	%f497, %f496;
	fma.rn.f32 	%f498, %f492, 0f3FB8AA3B, %f497;
	fma.rn.f32 	%f499, %f492, 0f32A57060, %f498;
	mov.b32 	%r99, %f495;
	shl.b32 	%r100, %r99, 23;
	mov.b32 	%f500, %r100;
	ex2.approx.ftz.f32 	%f501, %f499;
	mul.f32 	%f502, %f501, %f500;
	add.f32 	%f503, %f491, %f502;
	sub.f32 	%f504, %f651, %f213;
	fma.rn.f32 	%f505, %f504, 0f3BBB989D, 0f3F000000;
	cvt.sat.f32.f32 	%f506, %f505;
	fma.rm.f32 	%f507, %f506, %f218, %f217;
	add.f32 	%f508, %f507, 0fCB40007F;
	neg.f32 	%f509, %f508;
	fma.rn.f32 	%f510, %f504, 0f3FB8AA3B, %f509;
	fma.rn.f32 	%f511, %f504, 0f32A57060, %f510;
	mov.b32 	%r101, %f507;
	shl.b32 	%r102, %r101, 23;
	mov.b32 	%f512, %r102;
	ex2.approx.ftz.f32 	%f513, %f511;
	mul.f32 	%f514, %f513, %f512;
	add.f32 	%f515, %f503, %f514;
	sub.f32 	%f516, %f653, %f213;
	fma.rn.f32 	%f517, %f516, 0f3BBB989D, 0f3F000000;
	cvt.sat.f32.f32 	%f518, %f517;
	fma.rm.f32 	%f519, %f518, %f218, %f217;
	add.f32 	%f520, %f519, 0fCB40007F;
	neg.f32 	%f521, %f520;
	fma.rn.f32 	%f522, %f516, 0f3FB8AA3B, %f521;
	fma.rn.f32 	%f523, %f516, 0f32A57060, %f522;
	mov.b32 	%r103, %f519;
	shl.b32 	%r104, %r103, 23;
	mov.b32 	%f524, %r104;
	ex2.approx.ftz.f32 	%f525, %f523;
	mul.f32 	%f526, %f525, %f524;
	add.f32 	%f527, %f515, %f526;
	sub.f32 	%f528, %f655, %f213;
	fma.rn.f32 	%f529, %f528, 0f3BBB989D, 0f3F000000;
	cvt.sat.f32.f32 	%f530, %f529;
	fma.rm.f32 	%f531, %f530, %f218, %f217;
	add.f32 	%f532, %f531, 0fCB40007F;
	neg.f32 	%f533, %f532;
	fma.rn.f32 	%f534, %f528, 0f3FB8AA3B, %f533;
	fma.rn.f32 	%f535, %f528, 0f32A57060, %f534;
	mov.b32 	%r105, %f531;
	shl.b32 	%r106, %r105, 23;
	mov.b32 	%f536, %r106;
	ex2.approx.ftz.f32 	%f537, %f535;
	mul.f32 	%f538, %f537, %f536;
	add.f32 	%f539, %f527, %f538;
	sub.f32 	%f540, %f657, %f213;
	fma.rn.f32 	%f541, %f540, 0f3BBB989D, 0f3F000000;
	cvt.sat.f32.f32 	%f542, %f541;
	fma.rm.f32 	%f543, %f542, %f218, %f217;
	add.f32 	%f544, %f543, 0fCB40007F;
	neg.f32 	%f545, %f544;
	fma.rn.f32 	%f546, %f540, 0f3FB8AA3B, %f545;
	fma.rn.f32 	%f547, %f540, 0f32A57060, %f546;
	mov.b32 	%r107, %f543;
	shl.b32 	%r108, %r107, 23;
	mov.b32 	%f548, %r108;
	ex2.approx.ftz.f32 	%f549, %f547;
	mul.f32 	%f550, %f549, %f548;
	add.f32 	%f551, %f539, %f550;
	sub.f32 	%f552, %f659, %f213;
	fma.rn.f32 	%f553, %f552, 0f3BBB989D, 0f3F000000;
	cvt.sat.f32.f32 	%f554, %f553;
	fma.rm.f32 	%f555, %f554, %f218, %f217;
	add.f32 	%f556, %f555, 0fCB40007F;
	neg.f32 	%f557, %f556;
	fma.rn.f32 	%f558, %f552, 0f3FB8AA3B, %f557;
	fma.rn.f32 	%f559, %f552, 0f32A57060, %f558;
	mov.b32 	%r109, %f555;
	shl.b32 	%r110, %r109, 23;
	mov.b32 	%f560, %r110;
	ex2.approx.ftz.f32 	%f561, %f559;
	mul.f32 	%f562, %f561, %f560;
	add.f32 	%f563, %f551, %f562;
	mov.b32 	%r111, %f563;
	shfl.sync.bfly.b32	%r112|%p38, %r111, 16, 31, -1;
	mov.b32 	%f564, %r112;
	add.f32 	%f565, %f563, %f564;
	mov.b32 	%r113, %f565;
	shfl.sync.bfly.b32	%r114|%p39, %r113, 8, 31, -1;
	mov.b32 	%f566, %r114;
	add.f32 	%f567, %f565, %f566;
	mov.b32 	%r115, %f567;
	shfl.sync.bfly.b32	%r116|%p40, %r115, 4, 31, -1;
	mov.b32 	%f568, %r116;
	add.f32 	%f569, %f567, %f568;
	mov.b32 	%r117, %f569;
	shfl.sync.bfly.b32	%r118|%p41, %r117, 2, 31, -1;
	mov.b32 	%f570, %r118;
	add.f32 	%f571, %f569, %f570;
	mov.b32 	%r119, %f571;
	shfl.sync.bfly.b32	%r120|%p42, %r119, 1, 31, -1;
	mov.b32 	%f572, %r120;
	add.f32 	%f573, %f571, %f572;
	div.rn.f32 	%f117, %f226, %f573;
	div.rn.f32 	%f118, %f238, %f573;
	div.rn.f32 	%f119, %f250, %f573;
	div.rn.f32 	%f120, %f262, %f573;
	div.rn.f32 	%f121, %f274, %f573;
	div.rn.f32 	%f122, %f286, %f573;
	div.rn.f32 	%f123, %f298, %f573;
	div.rn.f32 	%f124, %f310, %f573;
	div.rn.f32 	%f125, %f322, %f573;
	div.rn.f32 	%f126, %f334, %f573;
	div.rn.f32 	%f127, %f346, %f573;
	div.rn.f32 	%f128, %f358, %f573;
	div.rn.f32 	%f129, %f370, %f573;
	div.rn.f32 	%f130, %f382, %f573;
	div.rn.f32 	%f131, %f394, %f573;
	div.rn.f32 	%f132, %f406, %f573;
	div.rn.f32 	%f133, %f418, %f573;
	div.rn.f32 	%f134, %f430, %f573;
	div.rn.f32 	%f135, %f442, %f573;
	div.rn.f32 	%f136, %f454, %f573;
	div.rn.f32 	%f137, %f466, %f573;
	div.rn.f32 	%f138, %f478, %f573;
	div.rn.f32 	%f139, %f490, %f573;
	div.rn.f32 	%f140, %f502, %f573;
	div.rn.f32 	%f141, %f514, %f573;
	div.rn.f32 	%f142, %f526, %f573;
	div.rn.f32 	%f143, %f538, %f573;
	div.rn.f32 	%f144, %f550, %f573;
	div.rn.f32 	%f145, %f562, %f573;
	mad.lo.s64 	%rd51, %rd64, %rd30, %rd50;
	cvta.to.global.u64 	%rd52, %rd29;
	shl.b64 	%rd53, %rd51, 1;
	add.s64 	%rd25, %rd52, %rd53;
	@%p32 bra 	$L__BB283_64;
	// begin inline asm
	{  cvt.rn.f16.f32 %rs30, %f117;}

	// end inline asm
	st.global.u16 	[%rd25], %rs30;
$L__BB283_64:
	mov.u32 	%r121, %tid.x;
	add.s32 	%r122, %r121, 32;
	cvt.u64.u32 	%rd54, %r122;
	setp.le.s64 	%p43, %rd32, %rd54;
	@%p43 bra 	$L__BB283_66;
	// begin inline asm
	{  cvt.rn.f16.f32 %rs31, %f118;}

	// end inline asm
	st.global.u16 	[%rd25+64], %rs31;
$L__BB283_66:
	setp.le.s64 	%p44, %rd32, %rd2;
	@%p44 bra 	$L__BB283_68;
	// begin inline asm
	{  cvt.rn.f16.f32 %rs32, %f119;}

	// end inline asm
	st.global.u16 	[%rd25+128], %rs32;
$L__BB283_68:
	setp.le.s64 	%p45, %rd32, %rd3;
	@%p45 bra 	$L__BB283_70;
	// begin inline asm
	{  cvt.rn.f16.f32 %rs33, %f120;}

	// end inline asm
	st.global.u16 	[%rd25+192], %rs33;
$L__BB283_70:
	setp.le.s64 	%p46, %rd32, %rd4;
	@%p46 bra 	$L__BB283_72;
	// begin inline asm
	{  cvt.rn.f16.f32 %rs34, %f121;}

	// end inline asm
	st.global.u16 	[%rd25+256], %rs34;
$L__BB283_72:
	setp.le.s64 	%p47, %rd32, %rd5;
	@%p47 bra 	$L__BB283_74;
	// begin inline asm
	{  cvt.rn.f16.f32 %rs35, %f122;}

	// end inline asm
	st.global.u16 	[%rd25+320], %rs35;
$L__BB283_74:
	setp.le.s64 	%p48, %rd32, %rd6;
	@%p48 bra 	$L__BB283_76;
	// begin inline asm
	{  cvt.rn.f16.f32 %rs36, %f123;}

	// end inline asm
	st.global.u16 	[%rd25+384], %rs36;
$L__BB283_76:
	setp.le.s64 	%p49, %rd32, %rd7;
	@%p49 bra 	$L__BB283_78;
	// begin inline asm
	{  cvt.rn.f16.f32 %rs37, %f124;}

	// end inline asm
	st.global.u16 	[%rd25+448], %rs37;
$L__BB283_78:
	mov.u32 	%r123, %tid.x;
	add.s32 	%r124, %r123, 256;
	cvt.u64.u32 	%rd55, %r124;
	setp.le.s64 	%p50, %rd32, %rd55;
	@%p50 bra 	$L__BB283_80;
	// begin inline asm
	{  cvt.rn.f16.f32 %rs38, %f125;}

	// end inline asm
	st.global.u16 	[%rd25+512], %rs38;
$L__BB283_80:
	mov.u32 	%r125, %tid.x;
	add.s32 	%r126, %r125, 288;
	cvt.u64.u32 	%rd56, %r126;
	setp.le.s64 	%p51, %rd32, %rd56;
	@%p51 bra 	$L__BB283_82;
	// begin inline asm
	{  cvt.rn.f16.f32 %rs39, %f126;}

	// end inline asm
	st.global.u16 	[%rd25+576], %rs39;
$L__BB283_82:
	setp.le.s64 	%p52, %rd32, %rd8;
	@%p52 bra 	$L__BB283_84;
	// begin inline asm
	{  cvt.rn.f16.f32 %rs40, %f127;}

	// end inline asm
	st.global.u16 	[%rd25+640], %rs40;
$L__BB283_84:
	setp.le.s64 	%p53, %rd32, %rd9;
	@%p53 bra 	$L__BB283_86;
	// begin inline asm
	{  cvt.rn.f16.f32 %rs41, %f128;}

	// end inline asm
	st.global.u16 	[%rd25+704], %rs41;
$L__BB283_86:
	setp.le.s64 	%p54, %rd32, %rd10;
	@%p54 bra 	$L__BB283_88;
	// begin inline asm
	{  cvt.rn.f16.f32 %rs42, %f129;}

	// end inline asm
	st.global.u16 	[%rd25+768], %rs42;
$L__BB283_88:
	setp.le.s64 	%p55, %rd32, %rd11;
	@%p55 bra 	$L__BB283_90;
	// begin inline asm
	{  cvt.rn.f16.f32 %rs43, %f130;}

	// end inline asm
	st.global.u16 	[%rd25+832], %rs43;
$L__BB283_90:
	setp.le.s64 	%p56, %rd32, %rd12;
	@%p56 bra 	$L__BB283_92;
	// begin inline asm
	{  cvt.rn.f16.f32 %rs44, %f131;}

	// end inline asm
	st.global.u16 	[%rd25+896], %rs44;
$L__BB283_92:
	setp.le.s64 	%p57, %rd32, %rd13;
	@%p57 bra 	$L__BB283_94;
	// begin inline asm
	{  cvt.rn.f16.f32 %rs45, %f132;}

	// end inline asm
	st.global.u16 	[%rd25+960], %rs45;
$L__BB283_94:
	setp.le.s64 	%p58, %rd32, %rd14;
	@%p58 bra 	$L__BB283_96;
	// begin inline asm
	{  cvt.rn.f16.f32 %rs46, %f133;}

	// end inline asm
	st.global.u16 	[%rd25+1024], %rs46;
$L__BB283_96:
	setp.le.s64 	%p59, %rd32, %rd15;
	@%p59 bra 	$L__BB283_98;
	// begin inline asm
	{  cvt.rn.f16.f32 %rs47, %f134;}

	// end inline asm
	st.global.u16 	[%rd25+1088], %rs47;
$L__BB283_98:
	setp.le.s64 	%p60, %rd32, %rd16;
	@%p60 bra 	$L__BB283_100;
	// begin inline asm
	{  cvt.rn.f16.f32 %rs48, %f135;}

	// end inline asm
	st.global.u16 	[%rd25+1152], %rs48;
$L__BB283_100:
	setp.le.s64 	%p61, %rd32, %rd17;
	@%p61 bra 	$L__BB283_102;
	// begin inline asm
	{  cvt.rn.f16.f32 %rs49, %f136;}

	// end inline asm
	st.global.u16 	[%rd25+1216], %rs49;
$L__BB283_102:
	setp.le.s64 	%p62, %rd32, %rd18;
	@%p62 bra 	$L__BB283_104;
	// begin inline asm
	{  cvt.rn.f16.f32 %rs50, %f137;}

	// end inline asm
	st.global.u16 	[%rd25+1280], %rs50;
$L__BB283_104:
	setp.le.s64 	%p63, %rd32, %rd19;
	@%p63 bra 	$L__BB283_106;
	// begin inline asm
	{  cvt.rn.f16.f32 %rs51, %f138;}

	// end inline asm
	st.global.u16 	[%rd25+1344], %rs51;
$L__BB283_106:
	mov.u32 	%r127, %tid.x;
	add.s32 	%r128, %r127, 704;
	cvt.u64.u32 	%rd57, %r128;
	setp.le.s64 	%p64, %rd32, %rd57;
	@%p64 bra 	$L__BB283_108;
	// begin inline asm
	{  cvt.rn.f16.f32 %rs52, %f139;}

	// end inline asm
	st.global.u16 	[%rd25+1408], %rs52;
$L__BB283_108:
	add.s32 	%r130, %r127, 736;
	cvt.u64.u32 	%rd58, %r130;
	setp.le.s64 	%p65, %rd32, %rd58;
	@%p65 bra 	$L__BB283_110;
	// begin inline asm
	{  cvt.rn.f16.f32 %rs53, %f140;}

	// end inline asm
	st.global.u16 	[%rd25+1472], %rs53;
$L__BB283_110:
	add.s32 	%r132, %r127, 768;
	cvt.u64.u32 	%rd59, %r132;
	setp.le.s64 	%p66, %rd32, %rd59;
	@%p66 bra 	$L__BB283_112;
	// begin inline asm
	{  cvt.rn.f16.f32 %rs54, %f141;}

	// end inline asm
	st.global.u16 	[%rd25+1536], %rs54;
$L__BB283_112:
	add.s32 	%r134, %r127, 800;
	cvt.u64.u32 	%rd60, %r134;
	setp.le.s64 	%p67, %rd32, %rd60;
	@%p67 bra 	$L__BB283_114;
	// begin inline asm
	{  cvt.rn.f16.f32 %rs55, %f142;}

	// end inline asm
	st.global.u16 	[%rd25+1600], %rs55;
$L__BB283_114:
	setp.le.s64 	%p68, %rd32, %rd20;
	@%p68 bra 	$L__BB283_116;
	// begin inline asm
	{  cvt.rn.f16.f32 %rs56, %f143;}

	// end inline asm
	st.global.u16 	[%rd25+1664], %rs56;
$L__BB283_116:
	setp.le.s64 	%p69, %rd32, %rd21;
	@%p69 bra 	$L__BB283_118;
	// begin inline asm
	{  cvt.rn.f16.f32 %rs57, %f144;}

	// end inline asm
	st.global.u16 	[%rd25+1728], %rs57;
$L__BB283_118:
	setp.le.s64 	%p70, %rd32, %rd22;
	@%p70 bra 	$L__BB283_120;
	// begin inline asm
	{  cvt.rn.f16.f32 %rs58, %f145;}

	// end inline asm
	st.global.u16 	[%rd25+1792], %rs58;
$L__BB283_120:
	ld.param.u64 	%rd63, [_Z15SoftmaxWarpImplI10DirectLoadI6__halffE11DirectStoreIfS1_EfLi1ELi29ELi32ELi1ELb1EL9Algorithm0EEvT_T0_ll_param_2];
	mov.u32 	%r135, %nctaid.x;
	mov.u32 	%r136, %ntid.y;
	mul.lo.s32 	%r137, %r135, %r136;
	cvt.s64.s32 	%rd61, %r137;
	add.s64 	%rd64, %rd64, %rd61;
	setp.lt.s64 	%p71, %rd64, %rd63;
	@%p71 bra 	$L__BB283_4;
$L__BB283_121:
	ret;

}
	// .globl	_Z15SoftmaxWarpImplI10DirectLoadI6__halffE11DirectStoreIfS1_EfLi1ELi30ELi32ELi1ELb0EL9Algorithm0EEvT_T0_ll
.visible .entry _Z15SoftmaxWarpImplI10DirectLoadI6__halffE11DirectStoreIfS1_EfLi1ELi30ELi32ELi1ELb0EL9Algorithm0EEvT_T0_ll(
	.param .align 8 .b8 _Z15SoftmaxWarpImplI10DirectLoadI6__halffE11DirectStoreIfS1_EfLi1ELi30ELi32ELi1ELb0EL9Algorithm0EEvT_T0_ll_param_0[16],
	.param .align 8 .b8 _Z15SoftmaxWarpImplI10DirectLoadI6__halffE11DirectStoreIfS1_EfLi1ELi30ELi32ELi1ELb0EL9Algorithm0EEvT_T0_ll_param_1[16],
	.param .u64 _Z15SoftmaxWarpImplI10DirectLoadI6__halffE11DirectStoreIfS1_EfLi1ELi30ELi32ELi1ELb0EL9Algorithm0EEvT_T0_ll_param_2,
	.param .u64 _Z15SoftmaxWarpImplI10DirectLoadI6__halffE11DirectStoreIfS1_EfLi1ELi30ELi32ELi1ELb0EL9Algorithm0EEvT_T0_ll_param_3
)
{
	.reg .pred 	%p<14>;
	.reg .b16 	%rs<61>;
	.reg .b32 	%r<88>;
	.reg .b32 	%f<473>;
	.reg .b64 	%rd<29>;

	ld.param.u64 	%rd13, [_Z15SoftmaxWarpImplI10DirectLoadI6__halffE11DirectStoreIfS1_EfLi1ELi30ELi32ELi1ELb0EL9Algorithm0EEvT_T0_ll_param_1+8];
	ld.param.u64 	%rd12, [_Z15SoftmaxWarpImplI10DirectLoadI6__halffE11DirectStoreIfS1_EfLi1ELi30ELi32ELi1ELb0EL9Algorithm0EEvT_T0_ll_param_1];
	ld.param.u64 	%rd11, [_Z15SoftmaxWarpImplI10DirectLoadI6__halffE11DirectStoreIfS1_EfLi1ELi30ELi32ELi1ELb0EL9Algorithm0EEvT_T0_ll_param_0+8];
	ld.param.u64 	%rd10, [_Z15SoftmaxWarpImplI10DirectLoadI6__halffE11DirectStoreIfS1_EfLi1ELi30ELi32ELi1ELb0EL9Algorithm0EEvT_T0_ll_param_0];
	ld.param.u64 	%rd14, [_Z15SoftmaxWarpImplI10DirectLoadI6__halffE11DirectStoreIfS1_EfLi1ELi30ELi32ELi1ELb0EL9Algorithm0EEvT_T0_ll_param_2];
	ld.param.u64 	%rd15, [_Z15SoftmaxWarpImplI10DirectLoadI6__halffE11DirectStoreIfS1_EfLi1ELi30ELi32ELi1ELb0EL9Algorithm0EEvT_T0_ll_param_3];
	setp.lt.s64 	%p1, %rd15, 961;
	@%p1 bra 	$L__BB284_2;
	mov.u64 	%rd16, $str;
	cvta.global.u64 	%rd17, %rd16;
	mov.u64 	%rd18, $str$1;
	cvta.global.u64 	%rd19, %rd18;
	mov.u64 	%rd20, __unnamed_280;
	cvta.global.u64 	%rd21, %rd20;
	{ // callseq 279, 0
	.param .b64 param0;
	st.param.b64 	[param0], %rd17;
	.param .b64 param1;
	st.param.b64 	[param1], %rd19;
	.param .b32 param2;
	st.param.b32 	[param2], 358;
	.param .b64 param3;
	st.param.b64 	[param3], %rd21;
	.param .b64 param4;
	st.param.b64 	[param4], 1;
	call.uni 
	__assertfail, 
	(
	param0, 
	param1, 
	param2, 
	param3, 
	param4
	);
	} // callseq 279
$L__BB284_2:
	mov.u32 	%r2, %nctaid.x;
	mov.u32 	%r3, %ntid.y;
	mul.lo.s32 	%r1, %r2, %r3;
	mov.u32 	%r4, %ctaid.x;
	mov.u32 	%r5, %tid.y;
	mad.lo.s32 	%r6, %r4, %r3, %r5;
	cvt.s64.s32 	%rd28, %r6;
	setp.le.s64 	%p2, %rd14, %rd28;
	@%p2 bra 	$L__BB284_5;
	mov.u32 	%r7, %tid.x;
	cvt.u64.u32 	%rd4, %r7;
	cvta.to.global.u64 	%rd5, %rd12;
	cvta.to.global.u64 	%rd6, %rd10;
	cvt.s64.s32 	%rd7, %r1;
$L__BB284_4:
	mad.lo.s64 	%rd22, %rd28, %rd11, %rd4;
	shl.b64 	%rd23, %rd22, 1;
	add.s64 	%rd24, %rd6, %rd23;
	ld.global.u16 	%rs1, [%rd24];
	// begin inline asm
	{  cvt.f32.f16 %f1, %rs1;}

	// end inline asm
	max.f32 	%f61, %f1, 0fFF800000;
	ld.global.u16 	%rs2, [%rd24+64];
	// begin inline asm
	{  cvt.f32.f16 %f2, %rs2;}

	// end inline asm
	max.f32 	%f62, %f61, %f2;
	ld.global.u16 	%rs3, [%rd24+128];
	// begin inline asm
	{  cvt.f32.f16 %f3, %rs3;}

	// end inline asm
	max.f32 	%f63, %f62, %f3;
	ld.global.u16 	%rs4, [%rd24+192];
	// begin inline asm
	{  cvt.f32.f16 %f4, %rs4;}

	// end inline asm
	max.f32 	%f64, %f63, %f4;
	ld.global.u16 	%rs5, [%rd24+256];
	// begin inline asm
	{  cvt.f32.f16 %f5, %rs5;}

	// end inline asm
	max.f32 	%f65, %f64, %f5;
	ld.global.u16 	%rs6, [%rd24+320];
	// begin inline asm
	{  cvt.f32.f16 %f6, %rs6;}

	// end inline asm
	max.f32 	%f66, %f65, %f6;
	ld.global.u16 	%rs7, [%rd24+384];
	// begin inline asm
	{  cvt.f32.f16 %f7, %rs7;}

	// end inline asm
	max.f32 	%f67, %f66, %f7;
	ld.global.u16 	%rs8, [%rd24+448];
	// begin inline asm
	{  cvt.f32.f16 %f8, %rs8;}

	// end inline asm
	max.f32 	%f68, %f67, %f8;
	ld.global.u16 	%rs9, [%rd24+512];
	// begin inline asm
	{  cvt.f32.f16 %f9, %rs9;}

	// end inline asm
	max.f32 	%f69, %f68, %f9;
	ld.global.u16 	%rs10, [%rd24+576];
	// begin inline asm
	{  cvt.f32.f16 %f10, %rs10;}

	// end inline asm
	max.f32 	%f70, %f69, %f10;
	ld.global.u16 	%rs11, [%rd24+640];
	// begin inline asm
	{  cvt.f32.f16 %f11, %rs11;}

	// end inline asm
	max.f32 	%f71, %f70, %f11;
	ld.global.u16 	%rs12, [%rd24+704];
	// begin inline asm
	{  cvt.f32.f16 %f12, %rs12;}

	// end inline asm
	max.f32 	%f72, %f71, %f12;
	ld.global.u16 	%rs13, [%rd24+768];
	// begin inline asm
	{  cvt.f32.f16 %f13, %rs13;}

	// end inline asm
	max.f32 	%f73, %f72, %f13;
	ld.global.u16 	%rs14, [%rd24+832];
	// begin inline asm
	{  cvt.f32.f16 %f14, %rs14;}

	// end inline asm
	max.f32 	%f74, %f73, %f14;
	ld.global.u16 	%rs15, [%rd24+896];
	// begin inline asm
	{  cvt.f32.f16 %f15, %rs15;}

	// end inline asm
	max.f32 	%f75, %f74, %f15;
	ld.global.u16 	%rs16, [%rd24+960];
	// begin inline asm
	{  cvt.f32.f16 %f16, %rs16;}

	// end inline asm
	max.f32 	%f76, %f75, %f16;
	ld.global.u16 	%rs17, [%rd24+1024];
	// begin inline asm
	{  cvt.f32.f16 %f17, %rs17;}

	// end inline asm
	max.f32 	%f77, %f76, %f17;
	ld.global.u16 	%rs18, [%rd24+1088];
	// begin inline asm
	{  cvt.f32.f16 %f18, %rs18;}

	// end inline asm
	max.f32 	%f78, %f77, %f18;
	ld.global.u16 	%rs19, [%rd24+1152];
	// begin inline asm
	{  cvt.f32.f16 %f19, %rs19;}

	// end inline asm
	max.f32 	%f79, %f78, %f19;
	ld.global.u16 	%rs20, [%rd24+1216];
	// begin inline asm
	{  cvt.f32.f16 %f20, %rs20;}

	// end inline asm
	max.f32 	%f80, %f79, %f20;
	ld.global.u16 	%rs21, [%rd24+1280];
	// begin inline asm
	{  cvt.f32.f16 %f21, %rs21;}

	// end inline asm
	max.f32 	%f81, %f80, %f21;
	ld.global.u16 	%rs22, [%rd24+1344];
	// begin inline asm
	{  cvt.f32.f16 %f22, %rs22;}

	// end inline asm
	max.f32 	%f82, %f81, %f22;
	ld.global.u16 	%rs23, [%rd24+1408];
	// begin inline asm
	{  cvt.f32.f16 %f23, %rs23;}

	// end inline asm
	max.f32 	%f83, %f82, %f23;
	ld.global.u16 	%rs24, [%rd24+1472];
	// begin inline asm
	{  cvt.f32.f16 %f24, %rs24;}

	// end inline asm
	max.f32 	%f84, %f83, %f24;
	ld.global.u16 	%rs25, [%rd24+1536];
	// begin inline asm
	{  cvt.f32.f16 %f25, %rs25;}

	// end inline asm
	max.f32 	%f85, %f84, %f25;
	ld.global.u16 	%rs26, [%rd24+1600];
	// begin inline asm
	{  cvt.f32.f16 %f26, %rs26;}

	// end inline asm
	max.f32 	%f86, %f85, %f26;
	ld.global.u16 	%rs27, [%rd24+1664];
	// begin inline asm
	{  cvt.f32.f16 %f27, %rs27;}

	// end inline asm
	max.f32 	%f87, %f86, %f27;
	ld.global.u16 	%rs28, [%rd24+1728];
	// begin inline asm
	{  cvt.f32.f16 %f28, %rs28;}

	// end inline asm
	max.f32 	%f88, %f87, %f28;
	ld.global.u16 	%rs29, [%rd24+1792];
	// begin inline asm
	{  cvt.f32.f16 %f29, %rs29;}

	// end inline asm
	max.f32 	%f89, %f88, %f29;
	ld.global.u16 	%rs30, [%rd24+1856];
	// begin inline asm
	{  cvt.f32.f16 %f30, %rs30;}

	// end inline asm
	max.f32 	%f90, %f89, %f30;
	mov.b32 	%r8, %f90;
	shfl.sync.bfly.b32	%r9|%p3, %r8, 16, 31, -1;
	mov.b32 	%f91, %r9;
	max.f32 	%f92, %f90, %f91;
	mov.b32 	%r10, %f92;
	shfl.sync.bfly.b32	%r11|%p4, %r10, 8, 31, -1;
	mov.b32 	%f93, %r11;
	max.f32 	%f94, %f92, %f93;
	mov.b32 	%r12, %f94;
	shfl.sync.bfly.b32	%r13|%p5, %r12, 4, 31, -1;
	mov.b32 	%f95, %r13;
	max.f32 	%f96, %f94, %f95;
	mov.b32 	%r14, %f96;
	shfl.sync.bfly.b32	%r15|%p6, %r14, 2, 31, -1;
	mov.b32 	%f97, %r15;
	max.f32 	%f98, %f96, %f97;
	mov.b32 	%r16, %f98;
	shfl.sync.bfly.b32	%r17|%p7, %r16, 1, 31, -1;
	mov.b32 	%f99, %r17;
	max.f32 	%f100, %f98, %f99;
	sub.f32 	%f101, %f1, %f100;
	fma.rn.f32 	%f102, %f101, 0f3BBB989D, 0f3F000000;
	cvt.sat.f32.f32 	%f103, %f102;
	mov.f32 	%f104, 0f4B400001;
	mov.f32 	%f105, 0f437C0000;
	fma.rm.f32 	%f106, %f103, %f105, %f104;
	add.f32 	%f107, %f106, 0fCB40007F;
	neg.f32 	%f108, %f107;
	fma.rn.f32 	%f109, %f101, 0f3FB8AA3B, %f108;
	fma.rn.f32 	%f110, %f101, 0f32A57060, %f109;
	mov.b32 	%r18, %f106;
	shl.b32 	%r19, %r18, 23;
	mov.b32 	%f111, %r19;
	ex2.approx.ftz.f32 	%f112, %f110;
	mul.f32 	%f113, %f112, %f111;
	add.f32 	%f114, %f113, 0f00000000;
	sub.f32 	%f115, %f2, %f100;
	fma.rn.f32 	%f116, %f115, 0f3BBB989D, 0f3F000000;
	cvt.sat.f32.f32 	%f117, %f116;
	fma.rm.f32 	%f118, %f117, %f105, %f104;
	add.f32 	%f119, %f118, 0fCB40007F;
	neg.f32 	%f120, %f119;
	fma.rn.f32 	%f121, %f115, 0f3FB8AA3B, %f120;
	fma.rn.f32 	%f122, %f115, 0f32A57060, %f121;
	mov.b32 	%r20, %f118;
	shl.b32 	%r21, %r20, 23;
	mov.b32 	%f123, %r21;
	ex2.approx.ftz.f32 	%f124, %f122;
	mul.f32 	%f125, %f124, %f123;
	add.f32 	%f126, %f114, %f125;
	sub.f32 	%f127, %f3, %f100;
	fma.rn.f32 	%f128, %f127, 0f3BBB989D, 0f3F000000;
	cvt.sat.f32.f32 	%f129, %f128;
	fma.rm.f32 	%f130, %f129, %f105, %f104;
	add.f32 	%f131, %f130, 0fCB40007F;
	neg.f32 	%f132, %f131;
	fma.rn.f32 	%f133, %f127, 0f3FB8AA3B, %f132;
	fma.rn.f32 	%f134, %f127, 0f32A57060, %f133;
	mov.b32 	%r22, %f130;
	shl.b32 	%r23, %r22, 23;
	mov.b32 	%f135, %r23;
	ex2.approx.ftz.f32 	%f136, %f134;
	mul.f32 	%f137, %f136, %f135;
	add.f32 	%f138, %f126, %f137;
	sub.f32 	%f139, %f4, %f100;
	fma.rn.f32 	%f140, %f139, 0f3BBB989D, 0f3F000000;
	cvt.sat.f32.f32 	%f141, %f140;
	fma.rm.f32 	%f142, %f141, %f105, %f104;
	add.f32 	%f143, %f142, 0fCB40007F;
	neg.f32 	%f144, %f143;
	fma.rn.f32 	%f145, %f139, 0f3FB8AA3B, %f144;
	fma.rn.f32 	%f146, %f139, 0f32A57060, %f145;
	mov.b32 	%r24, %f142;
	shl.b32 	%r25, %r24, 23;
	mov.b32 	%f147, %r25;
	ex2.approx.ftz.f32 	%f148, %f146;
	mul.f32 	%f149, %f148, %f147;
	add.f32 	%f150, %f138, %f149;
	sub.f32 	%f151, %f5, %f100;
	fma.rn.f32 	%f152, %f151, 0f3BBB989D, 0f3F000000;
	cvt.sat.f32.f32 	%f153, %f152;
	fma.rm.f32 	%f154, %f153, %f105, %f104;
	add.f32 	%f155, %f154, 0fCB40007F;
	neg.f32 	%f156, %f155;
	fma.rn.f32 	%f157, %f151, 0f3FB8AA3B, %f156;
	fma.rn.f32 	%f158, %f151, 0f32A57060, %f157;
	mov.b32 	%r26, %f154;
	shl.b32 	%r27, %r26, 23;
	mov.b32 	%f159, %r27;
	ex2.approx.ftz.f32 	%f160, %f158;
	mul.f32 	%f161, %f160, %f159;
	add.f32 	%f162, %f150, %f161;
	sub.f32 	%f163, %f6, %f100;
	fma.rn.f32 	%f164, %f163, 0f3BBB989D, 0f3F000000;
	cvt.sat.f32.f32 	%f165, %f164;
	fma.rm.f32 	%f166, %f165, %f105, %f104;
	add.f32 	%f167, %f166, 0fCB40007F;
	neg.f32 	%f168, %f167;
	fma.rn.f32 	%f169, %f163, 0f3FB8AA3B, %f168;
	fma.rn.f32 	%f170, %f163, 0f32A57060, %f169;
	mov.b32 	%r28, %f166;
	shl.b32 	%r29, %r28, 23;
	mov.b32 	%f171, %r29;
	ex2.approx.ftz.f32 	%f172, %f170;
	mul.f32 	%f173, %f172, %f171;
	add.f32 	%f174, %f162, %f173;
	sub.f32 	%f175, %f7, %f100;
	fma.rn.f32 	%f176, %f175, 0f3BBB989D, 0f3F000000;
	cvt.sat.f32.f32 	%f177, %f176;
	fma.rm.f32 	%f178, %f177, %f105, %f104;
	add.f32 	%f179, %f178, 0fCB40007F;
	neg.f32 	%f180, %f179;
	fma.rn.f32 	%f181, %f175, 0f3FB8AA3B, %f180;
	fma.rn.f32 	%f182, %f175, 0f32A57060, %f181;
	mov.b32 	%r30, %f178;
	shl.b32 	%r31, %r30, 23;
	mov.b32 	%f183, %r31;
	ex2.approx.ftz.f32 	%f184, %f182;
	mul.f32 	%f185, %f184, %f183;
	add.f32 	%f186, %f174, %f185;
	sub.f32 	%f187, %f8, %f100;
	fma.rn.f32 	%f188, %f187, 0f3BBB989D, 0f3F000000;
	cvt.sat.f32.f32 	%f189, %f188;
	fma.rm.f32 	%f190, %f189, %f105, %f104;
	add.f32 	%f191, %f190, 0fCB40007F;
	neg.f32 	%f192, %f191;
	fma.rn.f32 	%f193, %f187, 0f3FB8AA3B, %f192;
	fma.rn.f32 	%f194, %f187, 0f32A57060, %f193;
	mov.b32 	%r32, %f190;
	shl.b32 	%r33, %r32, 23;
	mov.b32 	%f195, %r33;
	ex2.approx.ftz.f32 	%f196, %f194;
	mul.f32 	%f197, %f196, %f195;
	add.f32 	%f198, %f186, %f197;
	sub.f32 	%f199, %f9, %f100;
	fma.rn.f32 	%f200, %f199, 0f3BBB989D, 0f3F000000;
	cvt.sat.f32.f32 	%f201, %f200;
	fma.rm.f32 	%f202, %f201, %f105, %f104;
	add.f32 	%f203, %f202, 0fCB40007F;
	neg.f32 	%f204, %f203;
	fma.rn.f32 	%f205, %f199, 0f3FB8AA3B, %f204;
	fma.rn.f32 	%f206, %f199, 0f32A57060, %f205;
	mov.b32 	%r34, %f202;
	shl.b32 	%r35, %r34, 23;
	mov.b32 	%f207, %r35;
	ex2.approx.ftz.f32 	%f208, %f206;
	mul.f32 	%f209, %f208, %f207;
	add.f32 	%f210, %f198, %f209;
	sub.f32 	%f211, %f10, %f100;
	fma.rn.f32 	%f212, %f211, 0f3BBB989D, 0f3F000000;
	cvt.sat.f32.f32 	%f213, %f212;
	fma.rm.f32 	%f214, %f213, %f105, %f104;
	add.f32 	%f215, %f214, 0fCB40007F;
	neg.f32 	%f216, %f215;
	fma.rn.f32 	%f217, %f211, 0f3FB8AA3B, %f216;
	fma.rn.f32 	%f218, %f211, 0f32A57060, %f217;
	mov.b32 	%r36, %f214;
	shl.b32 	%r37, %r36, 23;
	mov.b32 	%f219, %r37;
	ex2.approx.ftz.f32 	%f220, %f218;
	mul.f32 	%f221, %f220, %f219;
	add.f32 	%f222, %f210, %f221;
	sub.f32 	%f223, %f11, %f100;
	fma.rn.f32 	%f224, %f223, 0f3BBB989D, 0f3F000000;
	cvt.sat.f32.f32 	%f225, %f224;
	fma.rm.f32 	%f226, %f225, %f105, %f104;
	add.f32 	%f227, %f226, 0fCB40007F;
	neg.f32 	%f228, %f227;
	fma.rn.f32 	%f229, %f223, 0f3FB8AA3B, %f228;
	fma.rn.f32 	%f230, %f223, 0f32A57060, %f229;
	mov.b32 	%r38, %f226;
	shl.b32 	%r39, %r38, 23;
	mov.b32 	%f231, %r39;
	ex2.approx.ftz.f32 	%f232, %f230;
	mul.f32 	%f233, %f232, %f231;
	add.f32 	%f234, %f222, %f233;
	sub.f32 	%f235, %f12, %f100;
	fma.rn.f32 	%f236, %f235, 0f3BBB989D, 0f3F000000;
	cvt.sat.f32.f32 	%f237, %f236;
	fma.rm.f32 	%f238, %f237, %f105, %f104;
	add.f32 	%f239, %f238, 0fCB40007F;
	neg.f32 	%f240, %f239;
	fma.rn.f32 	%f241, %f235, 0f3FB8AA3B, %f240;
	fma.rn.f32 	%f242, %f235, 0f32A57060, %f241;
	mov.b32 	%r40, %f238;
	shl.b32 	%r41, %r40, 23;
	mov.b32 	%f243, %r41;
	ex2.approx.ftz.f32 	%f244, %f242;
	mul.f32 	%f245, %f244, %f243;
	add.f32 	%f246, %f234, %f245;
	sub.f32 	%f247, %f13, %f100;
	fma.rn.f32 	%f248, %f247, 0f3BBB989D, 0f3F000000;
	cvt.sat.f32.f32 	%f249, %f248;
	fma.rm.f32 	%f250, %f249, %f105, %f104;
	add.f32 	%f251, %f250, 0fCB40007F;
	neg.f32 	%f252, %f251;
	fma.rn.f32 	%f253, %f247, 0f3FB8AA3B, %f252;
	fma.rn.f32 	%f254, %f247, 0f32A57060, %f253;
	mov.b32 	%r42, %f250;
	shl.b32 	%r43, %r42, 23;
	mov.b32 	%f255, %r43;
	ex2.approx.ftz.f32 	%f256, %f254;
	mul.f32 	%f257, %f256, %f255;
	add.f32 	%f258, %f246, %f257;
	sub.f32 	%f259, %f14, %f100;
	fma.rn.f32 	%f260, %f259, 0f3BBB989D, 0f3F000000;
	cvt.sat.f32.f32 	%f261, %f260;
	fma.rm.f32 	%f262, %f261, %f105, %f104;
	add.f32 	%f263, %f262, 0fCB40007F;
	neg.f32 	%f264, %f263;
	fma.rn.f32 	%f265, %f259, 0f3FB8AA3B, %f264;
	fma.rn.f32 	%f266, %f259, 0f32A57060, %f265;
	mov.b32 	%r44, %f262;
	shl.b32 	%r45, %r44, 23;
	mov.b32 	%f267, %r45;
	ex2.approx.ftz.f32 	%f268, %f266;
	mul.f32 	%f269, %f268, %f267;
	add.f32 	%f270, %f258, %f269;
	sub.f32 	%f271, %f15, %f100;
	fma.rn.f32 	%f272, %f271, 0f3BBB989D, 0f3F000000;
	cvt.sat.f32.f32 	%f273, %f272;
	fma.rm.f32 	%f274, %f273, %f105, %f104;
	add.f32 	%f275, %f274, 0fCB40007F;
	neg.f32 	%f276, %f275;
	fma.rn.f32 	%f277, %f271, 0f3FB8AA3B, %f276;
	fma.rn.f32 	%f278, %f271, 0f32A57060, %f277;
	mov.b32 	%r46, %f274;
	shl.b32 	%r47, %r46, 23;
	mov.b32 	%f279, %r47;
	ex2.approx.ftz.f32 	%f280, %f278;
	mul.f32 	%f281, %f280, %f279;
	add.f32 	%f282, %f270, %f281;
	sub.f32 	%f283, %f16, %f100;
	fma.rn.f32 	%f284, %f283, 0f3BBB989D, 0f3F000000;
	cvt.sat.f32.f32 	%f285, %f284;
	fma.rm.f32 	%f286, %f285, %f105, %f104;
	add.f32 	%f287, %f286, 0fCB40007F;
	neg.f32 	%f288, %f287;
	fma.rn.f32 	%f289, %f283, 0f3FB8AA3B, %f288;
	fma.rn.f32 	%f290, %f283, 0f32A57060, %f289;
	mov.b32 	%r48, %f286;
	shl.b32 	%r49, %r48, 23;
	mov.b32 	%f291, %r49;
	ex2.approx.ftz.f32 	%f292, %f290;
	mul.f32 	%f293, %f292, %f291;
	add.f32 	%f294, %f282, %f293;
	sub.f32 	%f295, %f17, %f100;
	fma.rn.f32 	%f296, %f295, 0f3BBB989D, 0f3F000000;
	cvt.sat.f32.f32 	%f297, %f296;
	fma.rm.f32 	%f298, %f297, %f105, %f104;
	add.f32 	%f299, %f298, 0fCB40007F;
	neg.f32 	%f300, %f299;
	fma.rn.f32 	%f301, %f295, 0f3FB8AA3B, %f300;
	fma.rn.f32 	%f302, %f295, 0f32A57060, %f301;
	mov.b32 	%r50, %f298;
	shl.b32 	%r51, %r50, 23;
	mov.b32 	%f303, %r51;
	ex2.approx.ftz.f32 	%f304, %f302;
	mul.f32 	%f305, %f304, %f303;
	add.f32 	%f306, %f294, %f305;
	sub.f32 	%f307, %f18, %f100;
	fma.rn.f32 	%f308, %f307, 0f3BBB989D, 0f3F000000;
	cvt.sat.f32.f32 	%f309, %f308;
	fma.rm.f32 	%f310, %f309, %f105, %f104;
	add.f32 	%f311, %f310, 0fCB40007F;
	neg.f32 	%f312, %f311;
	fma.rn.f32 	%f313, %f307, 0f3FB8AA3B, %f312;
	fma.rn.f32 	%f314, %f307, 0f32A57060, %f313;
	mov.b32 	%r52, %f310;
	shl.b32 	%r53, %r52, 23;
	mov.b32 	%f315, %r53;
	ex2.approx.ftz.f32 	%f316, %f314;
	mul.f32 	%f317, %f316, %f315;
	add.f32 	%f318, %f306, %f317;
	sub.f32 	%f319, %f19, %f100;
	fma.rn.f32 	%f320, %f319, 0f3BBB989D, 0f3F000000;
	cvt.sat.f32.f32 	%f321, %f320;
	fma.rm.f32 	%f322, %f321, %f105, %f104;
	add.f32 	%f323, %f322, 0fCB40007F;
	neg.f32 	%f324, %f323;
	fma.rn.f32 	%f325, %f319, 0f3FB8AA3B, %f324;
	fma.rn.f32 	%f326, %f319, 0f32A57060, %f325;
	mov.b32 	%r54, %f322;
	shl.b32 	%r55, %r54, 23;
	mov.b32 	%f327, %r55;
	ex2.approx.ftz.f32 	%f328, %f326;
	mul.f32 	%f329, %f328, %f327;
	add.f32 	%f330, %f318, %f329;
	sub.f32 	%f331, %f20, %f100;
	fma.rn.f32 	%f332, %f331, 0f3BBB989D, 0f3F000000;
	cvt.sat.f32.f32 	%f333, %f332;
	fma.rm.f32 	%f334, %f333, %f105, %f104;
	add.f32 	%f335, %f334, 0fCB40007F;
	neg.f32 	%f336, %f335;
	fma.rn.f32 	%f337, %f331, 0f3FB8AA3B, %f336;
	fma.rn.f32 	%f338, %f331, 0f32A57060, %f337;
	mov.b32 	%r56, %f334;
	shl.b32 	%r57, %r56, 23;
	mov.b32 	%f339, %r57;
	ex2.approx.ftz.f32 	%f340, %f338;
	mul.f32 	%f341, %f340, %f339;
	add.f32 	%f342, %f330, %f341;
	sub.f32 	%f343, %f21, %f100;
	fma.rn.f32 	%f344, %f343, 0f3BBB989D, 0f3F000000;
	cvt.sat.f32.f32 	%f345, %f344;
	fma.rm.f32 	%f346, %f345, %f105, %f104;
	add.f32 	%f347, %f346, 0fCB40007F;
	neg.f32 	%f348, %f347;
	fma.rn.f32 	%f349, %f343, 0f3FB8AA3B, %f348;
	fma.rn.f32 	%f350, %f343, 0f32A57060, %f349;
	mov.b32 	%r58, %f346;
	shl.b32 	%r59, %r58, 23;
	mov.b32 	%f351, %r59;
	ex2.approx.ftz.f32 	%f352, %f350;
	mul.f32 	%f353, %f352, %f351;
	add.f32 	%f354, %f342, %f353;
	sub.f32 	%f355, %f22, %f100;
	fma.rn.f32 	%f356, %f355, 0f3BBB989D, 0f3F000000;
	cvt.sat.f32.f32 	%f357, %f356;
	fma.rm.f32 	%f358, %f357, %f105, %f104;
	add.f32 	%f359, %f358, 0fCB40007F;
	neg.f32 	%f360, %f359;
	fma.rn.f32 	%f361, %f355, 0f3FB8AA3B, %f360;
	fma.rn.f32 	%f362, %f355, 0f32A57060, %f361;
	mov.b32 	%r60, %f358;
	shl.b32 	%r61, %r60, 23;
	mov.b32 	%f363, %r61;
	ex2.approx.ftz.f32 	%f364, %f362;
	mul.f32 	%f365, %f364, %f363;
	add.f32 	%f366, %f354, %f365;
	sub.f32 	%f367, %f23, %f100;
	fma.rn.f32 	%f368, %f367, 0f3BBB989D, 0f3F000000;
	cvt.sat.f32.f32 	%f369, %f368;
	fma.rm.f32 	%f370, %f369, %f105, %f104;
	add.f32 	%f371, %f370, 0fCB40007F;
	neg.f32 	%f372, %f371;
	fma.rn.f32 	%f373, %f367, 0f3FB8AA3B, %f372;
	fma.rn.f32 	%f374, %f367, 0f32A57060, %f373;
	mov.b32 	%r62, %f370;
	shl.b32 	%r63, %r62, 23;
	mov.b32 	%f375, %r63;
	ex2.approx.ftz.f32 	%f376, %f374;
	mul.f32 	%f377, %f376, %f375;
	add.f32 	%f378, %f366, %f377;
	sub.f32 	%f379, %f24, %f100;
	fma.rn.f32 	%f380, %f379, 0f3BBB989D, 0f3F000000;
	cvt.sat.f32.f32 	%f381, %f380;
	fma.rm.f32 	%f382, %f381, %f105, %f104;
	add.f32 	%f383, %f382, 0fCB40007F;
	neg.f32 	%f384, %f383;
	fma.rn.f32 	%f385, %f379, 0f3FB8AA3B, %f384;
	fma.rn.f32 	%f386, %f379, 0f32A57060, %f385;
	mov.b32 	%r64, %f382;
	shl.b32 	%r65, %r64, 23;
	mov.b32 	%f387, %r65;
	ex2.approx.ftz.f32 	%f388, %f386;
	mul.f32 	%f389, %f388, %f387;
	add.f32 	%f390, %f378, %f389;
	sub.f32 	%f391, %f25, %f100;
	fma.rn.f32 	%f392, %f391, 0f3BBB989D, 0f3F000000;
	cvt.sat.f32.f32 	%f393, %f392;
	fma.rm.f32 	%f394, %f393, %f105, %f104;
	add.f32 	%f395, %f394, 0fCB40007F;
	neg.f32 	%f396, %f395;
	fma.rn.f32 	%f397, %f391, 0f3FB8AA3B, %f396;
	fma.rn.f32 	%f398, %f391, 0f32A57060, %f397;
	mov.b32 	%r66, %f394;
	shl.b32 	%r67, %r66, 23;
	mov.b32 	%f399, %r67;
	ex2.approx.ftz.f32 	%f400, %f398;
	mul.f32 	%f401, %f400, %f399;
	add.f32 	%f402, %f390, %f401;
	sub.f32 	%f403, %f26, %f100;
	fma.rn.f32 	%f404, %f403, 0f3BBB989D, 0f3F000000;
	cvt.sat.f32.f32 	%f405, %f404;
	fma.rm.f32 	%f406, %f405, %f105, %f104;
	add.f32 	%f407, %f406, 0fCB40007F;
	neg.f32 	%f408, %f407;
	fma.rn.f32 	%f409, %f403, 0f3FB8AA3B, %f408;
	fma.rn.f32 	%f410, %f403, 0f32A57060, %f409;
	mov.b32 	%r68, %f406;
	shl.b32 	%r69, %r68, 23;
	mov.b32 	%f411, %r69;
	ex2.approx.ftz.f32 	%f412, %f410;
	mul.f32 	%f413, %f412, %f411;
	add.f32 	%f414, %f402, %f413;
	sub.f32 	%f415, %f27, %f100;
	fma.rn.f32 	%f416, %f415, 0f3BBB989D, 0f3F000000;
	cvt.sat.f32.f32 	%f417, %f416;
	fma.rm.f32 	%f418, %f417, %f105, %f104;
	add.f32 	%f419, %f418, 0fCB40007F;
	neg.f32 	%f420, %f419;
	fma.rn.f32 	%f421, %f415, 0f3FB8AA3B, %f420;
	fma.rn.f32 	%f422, %f415, 0f32A57060, %f421;
	mov.b32 	%r70, %f418;
	shl.b32 	%r71, %r70, 23;
	mov.b32 	%f423, %r71;
	ex2.approx.ftz.f32 	%f424, %f422;
	mul.f32 	%f425, %f424, %f423;
	add.f32 	%f426, %f414, %f425;
	sub.f32 	%f427, %f28, %f100;
	fma.rn.f32 	%f428, %f427, 0f3BBB989D, 0f3F000000;
	cvt.sat.f32.f32 	%f429, %f428;
	fma.rm.f32 	%f430, %f429, %f105, %f104;
	add.f32 	%f431, %f430, 0fCB40007F;
	neg.f32 	%f432, %f431;
	fma.rn.f32 	%f433, %f427, 0f3FB8AA3B, %f432;
	fma.rn.f32 	%f434, %f427, 0f32A57060, %f433;
	mov.b32 	%r72, %f430;
	shl.b32 	%r73, %r72, 23;
	mov.b32 	%f435, %r73;
	ex2.approx.ftz.f32 	%f436, %f434;
	mul.f32 	%f437, %f436, %f435;
	add.f32 	%f438, %f426, %f437;
	sub.f32 	%f439, %f29, %f100;
	fma.rn.f32 	%f440, %f439, 0f3BBB989D, 0f3F000000;
	cvt.sat.f32.f32 	%f441, %f440;
	fma.rm.f32 	%f442, %f441, %f105, %f104;
	add.f32 	%f443, %f442, 0fCB40007F;
	neg.f32 	%f444, %f443;
	fma.rn.f32 	%f445, %f439, 0f3FB8AA3B, %f444;
	fma.rn.f32 	%f446, %f439, 0f32A57060, %f445;
	mov.b32 	%r74, %f442;
	shl.b32 	%r75, %r74, 23;
	mov.b32 	%f447, %r75;
	ex2.approx.ftz.f32 	%f448, %f446;
	mul.f32 	%f449, %f448, %f447;
	add.f32 	%f450, %f438, %f449;
	sub.f32 	%f451, %f30, %f100;
	fma.rn.f32 	%f452, %f451, 0f3BBB989D, 0f3F000000;
	cvt.sat.f32.f32 	%f453, %f452;
	fma.rm.f32 	%f454, %f453, %f105, %f104;
	add.f32 	%f455, %f454, 0fCB40007F;
	neg.f32 	%f456, %f455;
	fma.rn.f32 	%f457, %f451, 0f3FB8AA3B, %f456;
	fma.rn.f32 	%f458, %f451, 0f32A57060, %f457;
	mov.b32 	%r76, %f454;
	shl.b32 	%r77, %r76, 23;
	mov.b32 	%f459, %r77;
	ex2.approx.ftz.f32 	%f460, %f458;
	mul.f32 	%f461, %f460, %f459;
	add.f32 	%f462, %f450, %f461;
	mov.b32 	%r78, %f462;
	shfl.sync.bfly.b32	%r79|%p8, %r78, 16, 31, -1;
	mov.b32 	%f463, %r79;
	add.f32 	%f464, %f462, %f463;
	mov.b32 	%r80, %f464;
	shfl.sync.bfly.b32	%r81|%p9, %r80, 8, 31, -1;
	mov.b32 	%f465, %r81;
	add.f32 	%f466, %f464, %f465;
	mov.b32 	%r82, %f466;
	shfl.sync.bfly.b32	%r83|%p10, %r82, 4, 31, -1;
	mov.b32 	%f467, %r83;
	add.f32 	%f468, %f466, %f467;
	mov.b32 	%r84, %f468;
	shfl.sync.bfly.b32	%r85|%p11, %r84, 2, 31, -1;
	mov.b32 	%f469, %r85;
	add.f32 	%f470, %f468, %f469;
	mov.b32 	%r86, %f470;
	shfl.sync.bfly.b32	%r87|%p12, %r86, 1, 31, -1;
	mov.b32 	%f471, %r87;
	add.f32 	%f472, %f470, %f471;
	div.rn.f32 	%f31, %f113, %f472;
	div.rn.f32 	%f32, %f125, %f472;
	div.rn.f32 	%f33, %f137, %f472;
	div.rn.f32 	%f34, %f149, %f472;
	div.rn.f32 	%f35, %f161, %f472;
	div.rn.f32 	%f36, %f173, %f472;
	div.rn.f32 	%f37, %f185, %f472;
	div.rn.f32 	%f38, %f197, %f472;
	div.rn.f32 	%f39, %f209, %f472;
	div.rn.f32 	%f40, %f221, %f472;
	div.rn.f32 	%f41, %f233, %f472;
	div.rn.f32 	%f42, %f245, %f472;
	div.rn.f32 	%f43, %f257, %f472;
	div.rn.f32 	%f44, %f269, %f472;
	div.rn.f32 	%f45, %f281, %f472;
	div.rn.f32 	%f46, %f293, %f472;
	div.rn.f32 	%f47, %f305, %f472;
	div.rn.f32 	%f48, %f317, %f472;
	div.rn.f32 	%f49, %f329, %f472;
	div.rn.f32 	%f50, %f341, %f472;
	div.rn.f32 	%f51, %f353, %f472;
	div.rn.f32 	%f52, %f365, %f472;
	div.rn.f32 	%f53, %f377, %f472;
	div.rn.f32 	%f54, %f389, %f472;
	div.rn.f32 	%f55, %f401, %f472;
	div.rn.f32 	%f56, %f413, %f472;
	div.rn.f32 	%f57, %f425, %f472;
	div.rn.f32 	%f58, %f437, %f472;
	div.rn.f32 	%f59, %f449, %f472;
	div.rn.f32 	%f60, %f461, %f472;
	mad.lo.s64 	%rd25, %rd28, %rd13, %rd4;
	// begin inline asm
	{  cvt.rn.f16.f32 %rs31, %f31;}

	// end inline asm
	shl.b64 	%rd26, %rd25, 1;
	add.s64 	%rd27, %rd5, %rd26;
	st.global.u16 	[%rd27], %rs31;
	// begin inline asm
	{  cvt.rn.f16.f32 %rs32, %f32;}

	// end inline asm
	st.global.u16 	[%rd27+64], %rs32;
	// begin inline asm
	{  cvt.rn.f16.f32 %rs33, %f33;}

	// end inline asm
	st.global.u16 	[%rd27+128], %rs33;
	// begin inline asm
	{  cvt.rn.f16.f32 %rs34, %f34;}

	// end inline asm
	st.global.u16 	[%rd27+192], %rs34;
	// begin inline asm
	{  cvt.rn.f16.f32 %rs35, %f35;}

	// end inline asm
	st.global.u16 	[%rd27+256], %rs35;
	// begin inline asm
	{  cvt.rn.f16.f32 %rs36, %f36;}

	// end inline asm
	st.global.u16 	[%rd27+320], %rs36;
	// begin inline asm
	{  cvt.rn.f16.f32 %rs37, %f37;}

	// end inline asm
	st.global.u16 	[%rd27+384], %rs37;
	// begin inline asm
	{  cvt.rn.f16.f32 %rs38, %f38;}

	// end inline asm
	st.global.u16 	[%rd27+448], %rs38;
	// begin inline asm
	{  cvt.rn.f16.f32 %rs39, %f39;}

	// end inline asm
	st.global.u16 	[%rd27+512], %rs39;
	// begin inline asm
	{  cvt.rn.f16.f32 %rs40, %f40;}

	// end inline asm
	st.global.u16 	[%rd27+576], %rs40;
	// begin inline asm
	{  cvt.rn.f16.f32 %rs41, %f41;}

	// end inline asm
	st.global.u16 	[%rd27+640], %rs41;
	// begin inline asm
	{  cvt.rn.f16.f32 %rs42, %f42;}

	// end inline asm
	st.global.u16 	[%rd27+704], %rs42;
	// begin inline asm
	{  cvt.rn.f16.f32 %rs43, %f43;}

	// end inline asm
	st.global.u16 	[%rd27+768], %rs43;
	// begin inline asm
	{  cvt.rn.f16.f32 %rs44, %f44;}

	// end inline asm
	st.global.u16 	[%rd27+832], %rs44;
	// begin inline asm
	{  cvt.rn.f16.f32 %rs45, %f45;}

	// end inline asm
	st.global.u16 	[%rd27+896], %rs45;
	// begin inline asm
	{  cvt.rn.f16.f32 %rs46, %f46;}

	// end inline asm
	st.global.u16 	[%rd27+960], %rs46;
	// begin inline asm
	{  cvt.rn.f16.f32 %rs47, %f47;}

	// end inline asm
	st.global.u16 	[%rd27+1024], %rs47;
	// begin inline asm
	{  cvt.rn.f16.f32 %rs48, %f48;}

	// end inline asm
	st.global.u16 	[%rd27+1088], %rs48;
	// begin inline asm
	{  cvt.rn.f16.f32 %rs49, %f49;}

	// end inline asm
	st.global.u16 	[%rd27+1152], %rs49;
	// begin inline asm
	{  cvt.rn.f16.f32 %rs50, %f50;}

	// end inline asm
	st.global.u16 	[%rd27+1216], %rs50;
	// begin inline asm
	{  cvt.rn.f16.f32 %rs51, %f51;}

	// end inline asm
	st.global.u16 	[%rd27+1280], %rs51;
	// begin inline asm
	{  cvt.rn.f16.f32 %rs52, %f52;}

	// end inline asm
	st.global.u16 	[%rd27+1344], %rs52;
	// begin inline asm
	{  cvt.rn.f16.f32 %rs53, %f53;}

	// end inline asm
	st.global.u16 	[%rd27+1408], %rs53;
	// begin inline asm
	{  cvt.rn.f16.f32 %rs54, %f54;}

	// end inline asm
	st.global.u16 	[%rd27+1472], %rs54;
	// begin inline asm
	{  cvt.rn.f16.f32 %rs55, %f55;}

	// end inline asm
	st.global.u16 	[%rd27+1536], %rs55;
	// begin inline asm
	{  cvt.rn.f16.f32 %rs56, %f56;}

	// end inline asm
	st.global.u16 	[%rd27+1600], %rs56;
	// begin inline asm
	{  cvt.rn.f16.f32 %rs57, %f57;}

	// end inline asm
	st.global.u16 	[%rd27+1664], %rs57;
	// begin inline asm
	{  cvt.rn.f16.f32 %rs58, %f58;}

	// end inline asm
	st.global.u16 	[%rd27+1728], %rs58;
	// begin inline asm
	{  cvt.rn.f16.f32 %rs59, %f59;}

	// end inline asm
	st.global.u16 	[%rd27+1792], %rs59;
	// begin inline asm
	{  cvt.rn.f16.f32 %rs60, %f60;}

	// end inline asm
	st.global.u16 	[%rd27+1856], %rs60;
	add.s64 	%rd28, %rd28, %rd7;
	setp.lt.s64 	%p13, %rd28, %rd14;
	@%p13 bra 	$L__BB284_4;
$L__BB284_5:
	ret;

}
	// .globl	_Z15SoftmaxWarpImplI10DirectLoadI6__halffE11DirectStoreIfS1_EfLi1ELi30ELi32ELi1ELb1EL9Algorithm0EEvT_T0_ll
.visible .entry _Z15SoftmaxWarpImplI10DirectLoadI6__halffE11DirectStoreIfS1_EfLi1ELi30ELi32ELi1ELb1EL9Algorithm0EEvT_T0_ll(
	.param .align 8 .b8 _Z15SoftmaxWarpImplI10DirectLoadI6__halffE11DirectStoreIfS1_EfLi1ELi30ELi32ELi1ELb1EL9Algorithm0EEvT_T0_ll_param_0[16],
	.param .align 8 .b8 _Z15SoftmaxWarpImplI10DirectLoadI6__halffE11DirectStoreIfS1_EfLi1ELi30ELi32ELi1ELb1EL9Algorithm0EEvT_T0_ll_param_1[16],
	.param .u64 _Z15SoftmaxWarpImplI10DirectLoadI6__halffE11DirectStoreIfS1_EfLi1ELi30ELi32ELi1ELb1EL9Algorithm0EEvT_T0_ll_param_2,
	.param .u64 _Z15SoftmaxWarpImplI10DirectLoadI6__halffE11DirectStoreIfS1_EfLi1ELi30ELi32ELi1ELb1EL9Algorithm0EEvT_T0_ll_param_3
)
{
	.reg .pred 	%p<74>;
	.reg .b16 	%rs<61>;
	.reg .b32 	%r<147>;
	.reg .b32 	%f<683>;
	.reg .b64 	%rd<68>;

	ld.param.u64 	%rd29, [_Z15SoftmaxWarpImplI10DirectLoadI6__halffE11DirectStoreIfS1_EfLi1ELi30ELi32ELi1ELb1EL9Algorithm0EEvT_T0_ll_param_1+8];
	ld.param.u64 	%rd28, [_Z15SoftmaxWarpImplI10DirectLoadI6__halffE11DirectStoreIfS1_EfLi1ELi30ELi32ELi1ELb1EL9Algorithm0EEvT_T0_ll_param_1];
	ld.param.u64 	%rd27, [_Z15SoftmaxWarpImplI10DirectLoadI6__halffE11DirectStoreIfS1_EfLi1ELi30ELi32ELi1ELb1EL9Algorithm0EEvT_T0_ll_param_0+8];
	ld.param.u64 	%rd26, [_Z15SoftmaxWarpImplI10DirectLoadI6__halffE11DirectStoreIfS1_EfLi1ELi30ELi32ELi1ELb1EL9Algorithm0EEvT_T0_ll_param_0];
	ld.param.u64 	%rd31, [_Z15SoftmaxWarpImplI10DirectLoadI6__halffE11DirectStoreIfS1_EfLi1ELi30ELi32ELi1ELb1EL9Algorithm0EEvT_T0_ll_param_3];
	setp.lt.s64 	%p1, %rd31, 961;
	@%p1 bra 	$L__BB285_2;
	mov.u64 	%rd32, $str;
	cvta.global.u64 	%rd33, %rd32;
	mov.u64 	%rd34, $str$1;
	cvta.global.u64 	%rd35, %rd34;
	mov.u64 	%rd36, __unnamed_281;
	cvta.global.u64 	%rd37, %rd36;
	{ // callseq 280, 0
	.param .b64 param0;
	st.param.b64 	[param0], %rd33;
	.param .b64 param1;
	st.param.b64 	[param1], %rd35;
	.param .b32 param2;
	st.param.b32 	[param2], 358;
	.param .b64 param3;
	st.param.b64 	[param3], %rd37;
	.param .b64 param4;
	st.param.b64 	[param4], 1;
	call.uni 
	__assertfail, 
	(
	param0, 
	param1, 
	param2, 
	param3, 
	param4
	);
	} // callseq 280
$L__BB285_2:
	ld.param.u64 	%rd65, [_Z15SoftmaxWarpImplI10DirectLoadI6__halffE11DirectStoreIfS1_EfLi1ELi30ELi32ELi1ELb1EL9Algorithm0EEvT_T0_ll_param_2];
	mov.u32 	%r1, %ntid.y;
	mov.u32 	%r2, %ctaid.x;
	mov.u32 	%r3, %tid.y;
	mad.lo.s32 	%r4, %r2, %r1, %r3;
	cvt.s64.s32 	%rd67, %r4;
	setp.le.s64 	%p2, %rd65, %rd67;
	@%p2 bra 	$L__BB285_125;
	mov.u32 	%r5, %tid.x;
	add.s32 	%r6, %r5, 64;
	cvt.u64.u32 	%rd2, %r6;
	add.s32 	%r7, %r5, 96;
	cvt.u64.u32 	%rd3, %r7;
	add.s32 	%r8, %r5, 128;
	cvt.u64.u32 	%rd4, %r8;
	add.s32 	%r9, %r5, 160;
	cvt.u64.u32 	%rd5, %r9;
	add.s32 	%r10, %r5, 320;
	cvt.u64.u32 	%rd6, %r10;
	add.s32 	%r11, %r5, 352;
	cvt.u64.u32 	%rd7, %r11;
	add.s32 	%r12, %r5, 384;
	cvt.u64.u32 	%rd8, %r12;
	add.s32 	%r13, %r5, 416;
	cvt.u64.u32 	%rd9, %r13;
	add.s32 	%r14, %r5, 448;
	cvt.u64.u32 	%rd10, %r14;
	add.s32 	%r15, %r5, 480;
	cvt.u64.u32 	%rd11, %r15;
	add.s32 	%r16, %r5, 512;
	cvt.u64.u32 	%rd12, %r16;
	add.s32 	%r17, %r5, 544;
	cvt.u64.u32 	%rd13, %r17;
	add.s32 	%r18, %r5, 576;
	cvt.u64.u32 	%rd14, %r18;
	add.s32 	%r19, %r5, 608;
	cvt.u64.u32 	%rd15, %r19;
	add.s32 	%r20, %r5, 640;
	cvt.u64.u32 	%rd16, %r20;
	add.s32 	%r21, %r5, 672;
	cvt.u64.u32 	%rd17, %r21;
	add.s32 	%r22, %r5, 832;
	cvt.u64.u32 	%rd18, %r22;
	add.s32 	%r23, %r5, 864;
	cvt.u64.u32 	%rd19, %r23;
	add.s32 	%r24, %r5, 896;
	cvt.u64.u32 	%rd20, %r24;
	add.s32 	%r25, %r5, 928;
	cvt.u64.u32 	%rd21, %r25;
	add.s32 	%r28, %r5, 32;
	add.s32 	%r30, %r5, 192;
	add.s32 	%r32, %r5, 224;
	add.s32 	%r34, %r5, 256;
	add.s32 	%r36, %r5, 288;
$L__BB285_4:
	cvt.u64.u32 	%rd38, %r5;
	setp.le.s64 	%p3, %rd31, %rd38;
	mad.lo.s64 	%rd39, %rd67, %rd27, %rd38;
	cvta.to.global.u64 	%rd40, %rd26;
	shl.b64 	%rd41, %rd39, 1;
	add.s64 	%rd23, %rd40, %rd41;
	mov.f32 	%f623, 0fFF800000;
	mov.f32 	%f626, %f623;
	@%p3 bra 	$L__BB285_6;
	ld.global.u16 	%rs1, [%rd23];
	// begin inline asm
	{  cvt.f32.f16 %f623, %rs1;}

	// end inline asm
	max.f32 	%f626, %f623, 0fFF800000;
$L__BB285_6:
	cvt.u64.u32 	%rd42, %r28;
	setp.le.s64 	%p4, %rd31, %rd42;
	mov.f32 	%f625, 0fFF800000;
	@%p4 bra 	$L__BB285_8;
	ld.global.u16 	%rs2, [%rd23+64];
	// begin inline asm
	{  cvt.f32.f16 %f625, %rs2;}

	// end inline asm
	max.f32 	%f626, %f626, %f625;
$L__BB285_8:
	setp.le.s64 	%p5, %rd31, %rd2;
	mov.f32 	%f627, 0fFF800000;
	@%p5 bra 	$L__BB285_10;
	ld.global.u16 	%rs3, [%rd23+128];
	// begin inline asm
	{  cvt.f32.f16 %f627, %rs3;}

	// end inline asm
	max.f32 	%f626, %f626, %f627;
$L__BB285_10:
	setp.le.s64 	%p6, %rd31, %rd3;
	mov.f32 	%f629, 0fFF800000;
	@%p6 bra 	$L__BB285_12;
	ld.global.u16 	%rs4, [%rd23+192];
	// begin inline asm
	{  cvt.f32.f16 %f629, %rs4;}

	// end inline asm
	max.f32 	%f626, %f626, %f629;
$L__BB285_12:
	setp.le.s64 	%p7, %rd31, %rd4;
	mov.f32 	%f631, 0fFF800000;
	@%p7 bra 	$L__BB285_14;
	ld.global.u16 	%rs5, [%rd23+256];
	// begin inline asm
	{  cvt.f32.f16 %f631, %rs5;}

	// end inline asm
	max.f32 	%f626, %f626, %f631;
$L__BB285_14:
	setp.le.s64 	%p8, %rd31, %rd5;
	mov.f32 	%f633, 0fFF800000;
	@%p8 bra 	$L__BB285_16;
	ld.global.u16 	%rs6, [%rd23+320];
	// begin inline asm
	{  cvt.f32.f16 %f633, %rs6;}

	// end inline asm
	max.f32 	%f626, %f626, %f633;
$L__BB285_16:
	cvt.u64.u32 	%rd43, %r30;
	setp.le.s64 	%p9, %rd31, %rd43;
	mov.f32 	%f635, 0fFF800000;
	@%p9 bra 	$L__BB285_18;
	ld.global.u16 	%rs7, [%rd23+384];
	// begin inline asm
	{  cvt.f32.f16 %f635, %rs7;}

	// end inline asm
	max.f32 	%f626, %f626, %f635;
$L__BB285_18:
	cvt.u64.u32 	%rd44, %r32;
	setp.le.s64 	%p10, %rd31, %rd44;
	mov.f32 	%f637, 0fFF800000;
	@%p10 bra 	$L__BB285_20;
	ld.global.u16 	%rs8, [%rd23+448];
	// begin inline asm
	{  cvt.f32.f16 %f637, %rs8;}

	// end inline asm
	max.f32 	%f626, %f626, %f637;
$L__BB285_20:
	cvt.u64.u32 	%rd45, %r34;
	setp.le.s64 	%p11, %rd31, %rd45;
	mov.f32 	%f639, 0fFF800000;
	@%p11 bra 	$L__BB285_22;
	ld.global.u16 	%rs9, [%rd23+512];
	// begin inline asm
	{  cvt.f32.f16 %f639, %rs9;}

	// end inline asm
	max.f32 	%f626, %f626, %f639;
$L__BB285_22:
	cvt.u64.u32 	%rd46, %r36;
	setp.le.s64 	%p12, %rd31, %rd46;
	mov.f32 	%f641, 0fFF800000;
	@%p12 bra 	$L__BB285_24;
	ld.global.u16 	%rs10, [%rd23+576];
	// begin inline asm
	{  cvt.f32.f16 %f641, %rs10;}

	// end inline asm
	max.f32 	%f626, %f626, %f641;
$L__BB285_24:
	setp.le.s64 	%p13, %rd31, %rd6;
	mov.f32 	%f643, 0fFF800000;
	@%p13 bra 	$L__BB285_26;
	ld.global.u16 	%rs11, [%rd23+640];
	// begin inline asm
	{  cvt.f32.f16 %f643, %rs11;}

	// end inline asm
	max.f32 	%f626, %f626, %f643;
$L__BB285_26:
	setp.le.s64 	%p14, %rd31, %rd7;
	mov.f32 	%f645, 0fFF800000;
	@%p14 bra 	$L__BB285_28;
	ld.global.u16 	%rs12, [%rd23+704];
	// begin inline asm
	{  cvt.f32.f16 %f645, %rs12;}

	// end inline asm
	max.f32 	%f626, %f626, %f645;
$L__BB285_28:
	setp.le.s64 	%p15, %rd31, %rd8;
	mov.f32 	%f647, 0fFF800000;
	@%p15 bra 	$L__BB285_30;
	ld.global.u16 	%rs13, [%rd23+768];
	// begin inline asm
	{  cvt.f32.f16 %f647, %rs13;}

	// end inline asm
	max.f32 	%f626, %f626, %f647;
$L__BB285_30:
	setp.le.s64 	%p16, %rd31, %rd9;
	mov.f32 	%f649, 0fFF800000;
	@%p16 bra 	$L__BB285_32;
	ld.global.u16 	%rs14, [%rd23+832];
	// begin inline asm
	{  cvt.f32.f16 %f649, %rs14;}

	// end inline asm
	max.f32 	%f626, %f626, %f649;
$L__BB285_32:
	setp.le.s64 	%p17, %rd31, %rd10;
	mov.f32 	%f651, 0fFF800000;
	@%p17 bra 	$L__BB285_34;
	ld.global.u16 	%rs15, [%rd23+896];
	// begin inline asm
	{  cvt.f32.f16 %f651, %rs15;}

	// end inline asm
	max.f32 	%f626, %f626, %f651;
$L__BB285_34:
	setp.le.s64 	%p18, %rd31, %rd11;
	mov.f32 	%f653, 0fFF800000;
	@%p18 bra 	$L__BB285_36;
	ld.global.u16 	%rs16, [%rd23+960];
	// begin inline asm
	{  cvt.f32.f16 %f653, %rs16;}

	// end inline asm
	max.f32 	%f626, %f626, %f653;
$L__BB285_36:
	setp.le.s64 	%p19, %rd31, %rd12;
	mov.f32 	%f655, 0fFF800000;
	@%p19 bra 	$L__BB285_38;
	ld.global.u16 	%rs17, [%rd23+1024];
	// begin inline asm
	{  cvt.f32.f16 %f655, %rs17;}

	// end inline asm
	max.f32 	%f626, %f626, %f655;
$L__BB285_38:
	setp.le.s64 	%p20, %rd31, %rd13;
	mov.f32 	%f657, 0fFF800000;
	@%p20 bra 	$L__BB285_40;
	ld.global.u16 	%rs18, [%rd23+1088];
	// begin inline asm
	{  cvt.f32.f16 %f657, %rs18;}

	// end inline asm
	max.f32 	%f626, %f626, %f657;
$L__BB285_40:
	setp.le.s64 	%p21, %rd31, %rd14;
	mov.f32 	%f659, 0fFF800000;
	@%p21 bra 	$L__BB285_42;
	ld.global.u16 	%rs19, [%rd23+1152];
	// begin inline asm
	{  cvt.f32.f16 %f659, %rs19;}

	// end inline asm
	max.f32 	%f626, %f626, %f659;
$L__BB285_42:
	setp.le.s64 	%p22, %rd31, %rd15;
	mov.f32 	%f661, 0fFF800000;
	@%p22 bra 	$L__BB285_44;
	ld.global.u16 	%rs20, [%rd23+1216];
	// begin inline asm
	{  cvt.f32.f16 %f661, %rs20;}

	// end inline asm
	max.f32 	%f626, %f626, %f661;
$L__BB285_44:
	setp.le.s64 	%p23, %rd31, %rd16;
	mov.f32 	%f663, 0fFF800000;
	@%p23 bra 	$L__BB285_46;
	ld.global.u16 	%rs21, [%rd23+1280];
	// begin inline asm
	{  cvt.f32.f16 %f663, %rs21;}

	// end inline asm
	max.f32 	%f626, %f626, %f663;
$L__BB285_46:
	setp.le.s64 	%p24, %rd31, %rd17;
	mov.f32 	%f665, 0fFF800000;
	@%p24 bra 	$L__BB285_48;
	ld.global.u16 	%rs22, [%rd23+1344];
	// begin inline asm
	{  cvt.f32.f16 %f665, %rs22;}

	// end inline asm
	max.f32 	%f626, %f626, %f665;
$L__BB285_48:
	mov.u32 	%r37, %tid.x;
	add.s32 	%r38, %r37, 704;
	cvt.u64.u32 	%rd47, %r38;
	setp.le.s64 	%p25, %rd31, %rd47;
	mov.f32 	%f667, 0fFF800000;
	@%p25 bra 	$L__BB285_50;
	ld.global.u16 	%rs23, [%rd23+1408];
	// begin inline asm
	{  cvt.f32.f16 %f667, %rs23;}

	// end inline asm
	max.f32 	%f626, %f626, %f667;
$L__BB285_50:
	mov.u32 	%r39, %tid.x;
	add.s32 	%r40, %r39, 736;
	cvt.u64.u32 	%rd48, %r40;
	setp.le.s64 	%p26, %rd31, %rd48;
	mov.f32 	%f669, 0fFF800000;
	@%p26 bra 	$L__BB285_52;
	ld.global.u16 	%rs24, [%rd23+1472];
	// begin inline asm
	{  cvt.f32.f16 %f669, %rs24;}

	// end inline asm
	max.f32 	%f626, %f626, %f669;
$L__BB285_52:
	mov.u32 	%r41, %tid.x;
	add.s32 	%r42, %r41, 768;
	cvt.u64.u32 	%rd49, %r42;
	setp.le.s64 	%p27, %rd31, %rd49;
	mov.f32 	%f671, 0fFF800000;
	@%p27 bra 	$L__BB285_54;
	ld.global.u16 	%rs25, [%rd23+1536];
	// begin inline asm
	{  cvt.f32.f16 %f671, %rs25;}

	// end inline asm
	max.f32 	%f626, %f626, %f671;
$L__BB285_54:
	mov.u32 	%r43, %tid.x;
	add.s32 	%r44, %r43, 800;
	cvt.u64.u32 	%rd50, %r44;
	setp.le.s64 	%p28, %rd31, %rd50;
	mov.f32 	%f673, 0fFF800000;
	@%p28 bra 	$L__BB285_56;
	ld.global.u16 	%rs26, [%rd23+1600];
	// begin inline asm
	{  cvt.f32.f16 %f673, %rs26;}

	// end inline asm
	max.f32 	%f626, %f626, %f673;
$L__BB285_56:
	setp.le.s64 	%p29, %rd31, %rd18;
	mov.f32 	%f675, 0fFF800000;
	@%p29 bra 	$L__BB285_58;
	ld.global.u16 	%rs27, [%rd23+1664];
	// begin inline asm
	{  cvt.f32.f16 %f675, %rs27;}

	// end inline asm
	max.f32 	%f626, %f626, %f675;
$L__BB285_58:
	setp.le.s64 	%p30, %rd31, %rd19;
	mov.f32 	%f677, 0fFF800000;
	@%p30 bra 	$L__BB285_60;
	ld.global.u16 	%rs28, [%rd23+1728];
	// begin inline asm
	{  cvt.f32.f16 %f677, %rs28;}

	// end inline asm
	max.f32 	%f626, %f626, %f677;
$L__BB285_60:
	setp.le.s64 	%p31, %rd31, %rd20;
	mov.f32 	%f679, 0fFF800000;
	@%p31 bra 	$L__BB285_62;
	ld.global.u16 	%rs29, [%rd23+1792];
	// begin inline asm
	{  cvt.f32.f16 %f679, %rs29;}

	// end inline asm
	max.f32 	%f626, %f626, %f679;
$L__BB285_62:
	setp.le.s64 	%p32, %rd31, %rd21;
	mov.f32 	%f681, 0fFF800000;
	@%p32 bra 	$L__BB285_64;
	ld.global.u16 	%rs30, [%rd23+1856];
	// begin inline asm
	{  cvt.f32.f16 %f681, %rs30;}

	// end inline asm
	max.f32 	%f626, %f626, %f681;
$L__BB285_64:
	mov.u32 	%r45, %tid.x;
	cvt.u64.u32 	%rd51, %r45;
	setp.le.s64 	%p33, %rd31, %rd51;
	mov.b32 	%r46, %f626;
	shfl.sync.bfly.b32	%r47|%p34, %r46, 16, 31, -1;
	mov.b32 	%f211, %r47;
	max.f32 	%f212, %f626, %f211;
	mov.b32 	%r48, %f212;
	shfl.sync.bfly.b32	%r49|%p35, %r48, 8, 31, -1;
	mov.b32 	%f213, %r49;
	max.f32 	%f214, %f212, %f213;
	mov.b32 	%r50, %f214;
	shfl.sync.bfly.b32	%r51|%p36, %r50, 4, 31, -1;
	mov.b32 	%f215, %r51;
	max.f32 	%f216, %f214, %f215;
	mov.b32 	%r52, %f216;
	shfl.sync.bfly.b32	%r53|%p37, %r52, 2, 31, -1;
	mov.b32 	%f217, %r53;
	max.f32 	%f218, %f216, %f217;
	mov.b32 	%r54, %f218;
	shfl.sync.bfly.b32	%r55|%p38, %r54, 1, 31, -1;
	mov.b32 	%f219, %r55;
	max.f32 	%f220, %f218, %f219;
	sub.f32 	%f221, %f623, %f220;
	fma.rn.f32 	%f222, %f221, 0f3BBB989D, 0f3F000000;
	cvt.sat.f32.f32 	%f223, %f222;
	mov.f32 	%f224, 0f4B400001;
	mov.f32 	%f225, 0f437C0000;
	fma.rm.f32 	%f226, %f223, %f225, %f224;
	add.f32 	%f227, %f226, 0fCB40007F;
	neg.f32 	%f228, %f227;
	fma.rn.f32 	%f229, %f221, 0f3FB8AA3B, %f228;
	fma.rn.f32 	%f230, %f221, 0f32A57060, %f229;
	mov.b32 	%r56, %f226;
	shl.b32 	%r57, %r56, 23;
	mov.b32 	%f231, %r57;
	ex2.approx.ftz.f32 	%f232, %f230;
	mul.f32 	%f233, %f232, %f231;
	add.f32 	%f234, %f233, 0f00000000;
	sub.f32 	%f235, %f625, %f220;
	fma.rn.f32 	%f236, %f235, 0f3BBB989D, 0f3F000000;
	cvt.sat.f32.f32 	%f237, %f236;
	fma.rm.f32 	%f238, %f237, %f225, %f224;
	add.f32 	%f239, %f238, 0fCB40007F;
	neg.f32 	%f240, %f239;
	fma.rn.f32 	%f241, %f235, 0f3FB8AA3B, %f240;
	fma.rn.f32 	%f242, %f235, 0f32A57060, %f241;
	mov.b32 	%r58, %f238;
	shl.b32 	%r59, %r58, 23;
	mov.b32 	%f243, %r59;
	ex2.approx.ftz.f32 	%f244, %f242;
	mul.f32 	%f245, %f244, %f243;
	add.f32 	%f246, %f234, %f245;
	sub.f32 	%f247, %f627, %f220;
	fma.rn.f32 	%f248, %f247, 0f3BBB989D, 0f3F000000;
	cvt.sat.f32.f32 	%f249, %f248;
	fma.rm.f32 	%f250, %f249, %f225, %f224;
	add.f32 	%f251, %f250, 0fCB40007F;
	neg.f32 	%f252, %f251;
	fma.rn.f32 	%f253, %f247, 0f3FB8AA3B, %f252;
	fma.rn.f32 	%f254, %f247, 0f32A57060, %f253;
	mov.b32 	%r60, %f250;
	shl.b32 	%r61, %r60, 23;
	mov.b32 	%f255, %r61;
	ex2.approx.ftz.f32 	%f256, %f254;
	mul.f32 	%f257, %f256, %f255;
	add.f32 	%f258, %f246, %f257;
	sub.f32 	%f259, %f629, %f220;
	fma.rn.f32 	%f260, %f259, 0f3BBB989D, 0f3F000000;
	cvt.sat.f32.f32 	%f261, %f260;
	fma.rm.f32 	%f262, %f261, %f225, %f224;
	add.f32 	%f263, %f262, 0fCB40007F;
	neg.f32 	%f264, %f263;
	fma.rn.f32 	%f265, %f259, 0f3FB8AA3B, %f264;
	fma.rn.f32 	%f266, %f259, 0f32A57060, %f265;
	mov.b32 	%r62, %f262;
	shl.b32 	%r63, %r62, 23;
	mov.b32 	%f267, %r63;
	ex2.approx.ftz.f32 	%f268, %f266;
	mul.f32 	%f269, %f268, %f267;
	add.f32 	%f270, %f258, %f269;
	sub.f32 	%f271, %f631, %f220;
	fma.rn.f32 	%f272, %f271, 0f3BBB989D, 0f3F000000;
	cvt.sat.f32.f32 	%f273, %f272;
	fma.rm.f32 	%f274, %f273, %f225, %f224;
	add.f32 	%f275, %f274, 0fCB40007F;
	neg.f32 	%f276, %f275;
	fma.rn.f32 	%f277, %f271, 0f3FB8AA3B, %f276;
	fma.rn.f32 	%f278, %f271, 0f32A57060, %f277;
	mov.b32 	%r64, %f274;
	shl.b32 	%r65, %r64, 23;
	mov.b32 	%f279, %r65;
	ex2.approx.ftz.f32 	%f280, %f278;
	mul.f32 	%f281, %f280, %f279;
	add.f32 	%f282, %f270, %f281;
	sub.f32 	%f283, %f633, %f220;
	fma.rn.f32 	%f284, %f283, 0f3BBB989D, 0f3F000000;
	cvt.sat.f32.f32 	%f285, %f284;
	fma.rm.f32 	%f286, %f285, %f225, %f224;
	add.f32 	%f287, %f286, 0fCB40007F;
	neg.f32 	%f288, %f287;
	fma.rn.f32 	%f289, %f283, 0f3FB8AA3B, %f288;
	fma.rn.f32 	%f290, %f283, 0f32A57060, %f289;
	mov.b32 	%r66, %f286;
	shl.b32 	%r67, %r66, 23;
	mov.b32 	%f291, %r67;
	ex2.approx.ftz.f32 	%f292, %f290;
	mul.f32 	%f293, %f292, %f291;
	add.f32 	%f294, %f282, %f293;
	sub.f32 	%f295, %f635, %f220;
	fma.rn.f32 	%f296, %f295, 0f3BBB989D, 0f3F000000;
	cvt.sat.f32.f32 	%f297, %f296;
	fma.rm.f32 	%f298, %f297, %f225, %f224;
	add.f32 	%f299, %f298, 0fCB40007F;
	neg.f32 	%f300, %f299;
	fma.rn.f32 	%f301, %f295, 0f3FB8AA3B, %f300;
	fma.rn.f32 	%f302, %f295, 0f32A57060, %f301;
	mov.b32 	%r68, %f298;
	shl.b32 	%r69, %r68, 23;
	mov.b32 	%f303, %r69;
	ex2.approx.ftz.f32 	%f304, %f302;
	mul.f32 	%f305, %f304, %f303;
	add.f32 	%f306, %f294, %f305;
	sub.f32 	%f307, %f637, %f220;
	fma.rn.f32 	%f308, %f307, 0f3BBB989D, 0f3F000000;
	cvt.sat.f32.f32 	%f309, %f308;
	fma.rm.f32 	%f310, %f309, %f225, %f224;
	add.f32 	%f311, %f310, 0fCB40007F;
	neg.f32 	%f312, %f311;
	fma.rn.f32 	%f313, %f307, 0f3FB8AA3B, %f312;
	fma.rn.f32 	%f314, %f307, 0f32A57060, %f313;
	mov.b32 	%r70, %f310;
	shl.b32 	%r71, %r70, 23;
	mov.b32 	%f315, %r71;
	ex2.approx.ftz.f32 	%f316, %f314;
	mul.f32 	%f317, %f316, %f315;
	add.f32 	%f318, %f306, %f317;
	sub.f32 	%f319, %f639, %f220;
	fma.rn.f32 	%f320, %f319, 0f3BBB989D, 0f3F000000;
	cvt.sat.f32.f32 	%f321, %f320;
	fma.rm.f32 	%f322, %f321, %f225, %f224;
	add.f32 	%f323, %f322, 0fCB40007F;
	neg.f32 	%f324, %f323;
	fma.rn.f32 	%f325, %f319, 0f3FB8AA3B, %f324;
	fma.rn.f32 	%f326, %f319, 0f32A57060, %f325;
	mov.b32 	%r72, %f322;
	shl.b32 	%r73, %r72, 23;
	mov.b32 	%f327, %r73;
	ex2.approx.ftz.f32 	%f328, %f326;
	mul.f32 	%f329, %f328, %f327;
	add.f32 	%f330, %f318, %f329;
	sub.f32 	%f331, %f641, %f220;
	fma.rn.f32 	%f332, %f331, 0f3BBB989D, 0f3F000000;
	cvt.sat.f32.f32 	%f333, %f332;
	fma.rm.f32 	%f334, %f333, %f225, %f224;
	add.f32 	%f335, %f334, 0fCB40007F;
	neg.f32 	%f336, %f335;
	fma.rn.f32 	%f337, %f331, 0f3FB8AA3B, %f336;
	fma.rn.f32 	%f338, %f331, 0f32A57060, %f337;
	mov.b32 	%r74, %f334;
	shl.b32 	%r75, %r74, 23;
	mov.b32 	%f339, %r75;
	ex2.approx.ftz.f32 	%f340, %f338;
	mul.f32 	%f341, %f340, %f339;
	add.f32 	%f342, %f330, %f341;
	sub.f32 	%f343, %f643, %f220;
	fma.rn.f32 	%f344, %f343, 0f3BBB989D, 0f3F000000;
	cvt.sat.f32.f32 	%f345, %f344;
	fma.rm.f32 	%f346, %f345, %f225, %f224;
	add.f32 	%f347, %f346, 0fCB40007F;
	neg.f32 	%f348, %f347;
	fma.rn.f32 	%f349, %f343, 0f3FB8AA3B, %f348;
	fma.rn.f32 	%f350, %f343, 0f32A57060, %f349;
	mov.b32 	%r76, %f346;
	shl.b32 	%r77, %r76, 23;
	mov.b32 	%f351, %r77;
	ex2.approx.ftz.f32 	%f352, %f350;
	mul.f32 	%f353, %f352, %f351;
	add.f32 	%f354, %f342, %f353;
	sub.f32 	%f355, %f645, %f220;
	fma.rn.f32 	%f356, %f355, 0f3BBB989D, 0f3F000000;
	cvt.sat.f32.f32 	%f357, %f356;
	fma.rm.f32 	%f358, %f357, %f225, %f224;
	add.f32 	%f359, %f358, 0fCB40007F;
	neg.f32 	%f360, %f359;
	fma.rn.f32 	%f361, %f355, 0f3FB8AA3B, %f360;
	fma.rn.f32 	%f362, %f355, 0f32A57060, %f361;
	mov.b32 	%r78, %f358;
	shl.b32 	%r79, %r78, 23;
	mov.b32 	%f363, %r79;
	ex2.approx.ftz.f32 	%f364, %f362;
	mul.f32 	%f365, %f364, %f363;
	add.f32 	%f366, %f354, %f365;
	sub.f32 	%f367, %f647, %f220;
	fma.rn.f32 	%f368, %f367, 0f3BBB989D, 0f3F000000;
	cvt.sat.f32.f32 	%f369, %f368;
	fma.rm.f32 	%f370, %f369, %f225, %f224;
	add.f32 	%f371, %f370, 0fCB40007F;
	neg.f32 	%f372, %f371;
	fma.rn.f32 	%f373, %f367, 0f3FB8AA3B, %f372;
	fma.rn.f32 	%f374, %f367, 0f32A57060, %f373;
	mov.b32 	%r80, %f370;
	shl.b32 	%r81, %r80, 23;
	mov.b32 	%f375, %r81;
	ex2.approx.ftz.f32 	%f376, %f374;
	mul.f32 	%f377, %f376, %f375;
	add.f32 	%f378, %f366, %f377;
	sub.f32 	%f379, %f649, %f220;
	fma.rn.f32 	%f380, %f379, 0f3BBB989D, 0f3F000000;
	cvt.sat.f32.f32 	%f381, %f380;
	fma.rm.f32 	%f382, %f381, %f225, %f224;
	add.f32 	%f383, %f382, 0fCB40007F;
	neg.f32 	%f384, %f383;
	fma.rn.f32 	%f385, %f379, 0f3FB8AA3B, %f384;
	fma.rn.f32 	%f386, %f379, 0f32A57060, %f385;
	mov.b32 	%r82, %f382;
	shl.b32 	%r83, %r82, 23;
	mov.b32 	%f387, %r83;
	ex2.approx.ftz.f32 	%f388, %f386;
	mul.f32 	%f389, %f388, %f387;
	add.f32 	%f390, %f378, %f389;
	sub.f32 	%f391, %f651, %f220;
	fma.rn.f32 	%f392, %f391, 0f3BBB989D, 0f3F000000;
	cvt.sat.f32.f32 	%f393, %f392;
	fma.rm.f32 	%f394, %f393, %f225, %f224;
	add.f32 	%f395, %f394, 0fCB40007F;
	neg.f32 	%f396, %f395;
	fma.rn.f32 	%f397, %f391, 0f3FB8AA3B, %f396;
	fma.rn.f32 	%f398, %f391, 0f32A57060, %f397;
	mov.b32 	%r84, %f394;
	shl.b32 	%r85, %r84, 23;
	mov.b32 	%f399, %r85;
	ex2.approx.ftz.f32 	%f400, %f398;
	mul.f32 	%f401, %f400, %f399;
	add.f32 	%f402, %f390, %f401;
	sub.f32 	%f403, %f653, %f220;
	fma.rn.f32 	%f404, %f403, 0f3BBB989D, 0f3F000000;
	cvt.sat.f32.f32 	%f405, %f404;
	fma.rm.f32 	%f406, %f405, %f225, %f224;
	add.f32 	%f407, %f406, 0fCB40007F;
	neg.f32 	%f408, %f407;
	fma.rn.f32 	%f409, %f403, 0f3FB8AA3B, %f408;
	fma.rn.f32 	%f410, %f403, 0f32A57060, %f409;
	mov.b32 	%r86, %f406;
	shl.b32 	%r87, %r86, 23;
	mov.b32 	%f411, %r87;
	ex2.approx.ftz.f32 	%f412, %f410;
	mul.f32 	%f413, %f412, %f411;
	add.f32 	%f414, %f402, %f413;
	sub.f32 	%f415, %f655, %f220;
	fma.rn.f32 	%f416, %f415, 0f3BBB989D, 0f3F000000;
	cvt.sat.f32.f32 	%f417, %f416;
	fma.rm.f32 	%f418, %f417, %f225, %f224;
	add.f32 	%f419, %f418, 0fCB40007F;
	neg.f32 	%f420, %f419;
	fma.rn.f32 	%f421, %f415, 0f3FB8AA3B, %f420;
	fma.rn.f32 	%f422, %f415, 0f32A57060, %f421;
	mov.b32 	%r88, %f418;
	shl.b32 	%r89, %r88, 23;
	mov.b32 	%f423, %r89;
	ex2.approx.ftz.f32 	%f424, %f422;
	mul.f32 	%f425, %f424, %f423;
	add.f32 	%f426, %f414, %f425;
	sub.f32 	%f427, %f657, %f220;
	fma.rn.f32 	%f428, %f427, 0f3BBB989D, 0f3F000000;
	cvt.sat.f32.f32 	%f429, %f428;
	fma.rm.f32 	%f430, %f429, %f225, %f224;
	add.f32 	%f431, %f430, 0fCB40007F;
	neg.f32 	%f432, %f431;
	fma.rn.f32 	%f433, %f427, 0f3FB8AA3B, %f432;
	fma.rn.f32 	%f434, %f427, 0f32A57060, %f433;
	mov.b32 	%r90, %f430;
	shl.b32 	%r91, %r90, 23;
	mov.b32 	%f435, %r91;
	ex2.approx.ftz.f32 	%f436, %f434;
	mul.f32 	%f437, %f436, %f435;
	add.f32 	%f438, %f426, %f437;
	sub.f32 	%f439, %f659, %f220;
	fma.rn.f32 	%f440, %f439, 0f3BBB989D, 0f3F000000;
	cvt.sat.f32.f32 	%f441, %f440;
	fma.rm.f32 	%f442, %f441, %f225, %f224;
	add.f32 	%f443, %f442, 0fCB40007F;
	neg.f32 	%f444, %f443;
	fma.rn.f32 	%f445, %f439, 0f3FB8AA3B, %f444;
	fma.rn.f32 	%f446, %f439, 0f32A57060, %f445;
	mov.b32 	%r92, %f442;
	shl.b32 	%r93, %r92, 23;
	mov.b32 	%f447, %r93;
	ex2.approx.ftz.f32 	%f448, %f446;
	mul.f32 	%f449, %f448, %f447;
	add.f32 	%f450, %f438, %f449;
	sub.f32 	%f451, %f661, %f220;
	fma.rn.f32 	%f452, %f451, 0f3BBB989D, 0f3F000000;
	cvt.sat.f32.f32 	%f453, %f452;
	fma.rm.f32 	%f454, %f453, %f225, %f224;
	add.f32 	%f455, %f454, 0fCB40007F;
	neg.f32 	%f456, %f455;
	fma.rn.f32 	%f457, %f451, 0f3FB8AA3B, %f456;
	fma.rn.f32 	%f458, %f451, 0f32A57060, %f457;
	mov.b32 	%r94, %f454;
	shl.b32 	%r95, %r94, 23;
	mov.b32 	%f459, %r95;
	ex2.approx.ftz.f32 	%f460, %f458;
	mul.f32 	%f461, %f460, %f459;
	add.f32 	%f462, %f450, %f461;
	sub.f32 	%f463, %f663, %f220;
	fma.rn.f32 	%f464, %f463, 0f3BBB989D, 0f3F000000;
	cvt.sat.f32.f32 	%f465, %f464;
	fma.rm.f32 	%f466, %f465, %f225, %f224;
	add.f32 	%f467, %f466, 0fCB40007F;
	neg.f32 	%f468, %f467;
	fma.rn.f32 	%f469, %f463, 0f3FB8AA3B, %f468;
	fma.rn.f32 	%f470, %f463, 0f32A57060, %f469;
	mov.b32 	%r96, %f466;
	shl.b32 	%r97, %r96, 23;
	mov.b32 	%f471, %r97;
	ex2.approx.ftz.f32 	%f472, %f470;
	mul.f32 	%f473, %f472, %f471;
	add.f32 	%f474, %f462, %f473;
	sub.f32 	%f475, %f665, %f220;
	fma.rn.f32 	%f476, %f475, 0f3BBB989D, 0f3F000000;
	cvt.sat.f32.f32 	%f477, %f476;
	fma.rm.f32 	%f478, %f477, %f225, %f224;
	add.f32 	%f479, %f478, 0fCB40007F;
	neg.f32 	%f480, %f479;
	fma.rn.f32 	%f481, %f475, 0f3FB8AA3B, %f480;
	fma.rn.f32 	%f482, %f475, 0f32A57060, %f481;
	mov.b32 	%r98, %f478;
	shl.b32 	%r99, %r98, 23;
	mov.b32 	%f483, %r99;
	ex2.approx.ftz.f32 	%f484, %f482;
	mul.f32 	%f485, %f484, %f483;
	add.f32 	%f486, %f474, %f485;
	sub.f32 	%f487, %f667, %f220;
	fma.rn.f32 	%f488, %f487, 0f3BBB989D, 0f3F000000;
	cvt.sat.f32.f32 	%f489, %f488;
	fma.rm.f32 	%f490, %f489, %f225, %f224;
	add.f32 	%f491, %f490, 0fCB40007F;
	neg.f32 	%f492, %f491;
	fma.rn.f32 	%f493, %f487, 0f3FB8AA3B, %f492;
	fma.rn.f32 	%f494, %f487, 0f32A57060, %f493;
	mov.b32 	%r100, %f490;
	shl.b32 	%r101, %r100, 23;
	mov.b32 	%f495, %r101;
	ex2.approx.ftz.f32 	%f496, %f494;
	mul.f32 	%f497, %f496, %f495;
	add.f32 	%f498, %f486, %f497;
	sub.f32 	%f499, %f669, %f220;
	fma.rn.f32 	%f500, %f499, 0f3BBB989D, 0f3F000000;
	cvt.sat.f32.f32 	%f501, %f500;
	fma.rm.f32 	%f502, %f501, %f225, %f224;
	add.f32 	%f503, %f502, 0fCB40007F;
	neg.f32 	%f504, %f503;
	fma.rn.f32 	%f505, %f499, 0f3FB8AA3B, %f504;
	fma.rn.f32 	%f506, %f499, 0f32A57060, %f505;
	mov.b32 	%r102, %f502;
	shl.b32 	%r103, %r102, 23;
	mov.b32 	%f507, %r103;
	ex2.approx.ftz.f32 	%f508, %f506;
	mul.f32 	%f509, %f508, %f507;
	add.f32 	%f510, %f498, %f509;
	sub.f32 	%f511, %f671, %f220;
	fma.rn.f32 	%f512, %f511, 0f3BBB989D, 0f3F000000;
	cvt.sat.f32.f32 	%f513, %f512;
	fma.rm.f32 	%f514, %f513, %f225, %f224;
	add.f32 	%f515, %f514, 0fCB40007F;
	neg.f32 	%f516, %f515;
	fma.rn.f32 	%f517, %f511, 0f3FB8AA3B, %f516;
	fma.rn.f32 	%f518, %f511, 0f32A57060, %f517;
	mov.b32 	%r104, %f514;
	shl.b32 	%r105, %r104, 23;
	mov.b32 	%f519, %r105;
	ex2.approx.ftz.f32 	%f520, %f518;
	mul.f32 	%f521, %f520, %f519;
	add.f32 	%f522, %f510, %f521;
	sub.f32 	%f523, %f673, %f220;
	fma.rn.f32 	%f524, %f523, 0f3BBB989D, 0f3F000000;
	cvt.sat.f32.f32 	%f525, %f524;
	fma.rm.f32 	%f526, %f525, %f225, %f224;
	add.f32 	%f527, %f526, 0fCB40007F;
	neg.f32 	%f528, %f527;
	fma.rn.f32 	%f529, %f523, 0f3FB8AA3B, %f528;
	fma.rn.f32 	%f530, %f523, 0f32A57060, %f529;
	mov.b32 	%r106, %f526;
	shl.b32 	%r107, %r106, 23;
	mov.b32 	%f531, %r107;
	ex2.approx.ftz.f32 	%f532, %f530;
	mul.f32 	%f533, %f532, %f531;
	add.f32 	%f534, %f522, %f533;
	sub.f32 	%f535, %f675, %f220;
	fma.rn.f32 	%f536, %f535, 0f3BBB989D, 0f3F000000;
	cvt.sat.f32.f32 	%f537, %f536;
	fma.rm.f32 	%f538, %f537, %f225, %f224;
	add.f32 	%f539, %f538, 0fCB40007F;
	neg.f32 	%f540, %f539;
	fma.rn.f32 	%f541, %f535, 0f3FB8AA3B, %f540;
	fma.rn.f32 	%f542, %f535, 0f32A57060, %f541;
	mov.b32 	%r108, %f538;
	shl.b32 	%r109, %r108, 23;
	mov.b32 	%f543, %r109;
	ex2.approx.ftz.f32 	%f544, %f542;
	mul.f32 	%f545, %f544, %f543;
	add.f32 	%f546, %f534, %f545;
	sub.f32 	%f547, %f677, %f220;
	fma.rn.f32 	%f548, %f547, 0f3BBB989D, 0f3F000000;
	cvt.sat.f32.f32 	%f549, %f548;
	fma.rm.f32 	%f550, %f549, %f225, %f224;
	add.f32 	%f551, %f550, 0fCB40007F;
	neg.f32 	%f552, %f551;
	fma.rn.f32 	%f553, %f547, 0f3FB8AA3B, %f552;
	fma.rn.f32 	%f554, %f547, 0f32A57060, %f553;
	mov.b32 	%r110, %f550;
	shl.b32 	%r111, %r110, 23;
	mov.b32 	%f555, %r111;
	ex2.approx.ftz.f32 	%f556, %f554;
	mul.f32 	%f557, %f556, %f555;
	add.f32 	%f558, %f546, %f557;
	sub.f32 	%f559, %f679, %f220;
	fma.rn.f32 	%f560, %f559, 0f3BBB989D, 0f3F000000;
	cvt.sat.f32.f32 	%f561, %f560;
	fma.rm.f32 	%f562, %f561, %f225, %f224;
	add.f32 	%f563, %f562, 0fCB40007F;
	neg.f32 	%f564, %f563;
	fma.rn.f32 	%f565, %f559, 0f3FB8AA3B, %f564;
	fma.rn.f32 	%f566, %f559, 0f32A57060, %f565;
	mov.b32 	%r112, %f562;
	shl.b32 	%r113, %r112, 23;
	mov.b32 	%f567, %r113;
	ex2.approx.ftz.f32 	%f568, %f566;
	mul.f32 	%f569, %f568, %f567;
	add.f32 	%f570, %f558, %f569;
	sub.f32 	%f571, %f681, %f220;
	fma.rn.f32 	%f572, %f571, 0f3BBB989D, 0f3F000000;
	cvt.sat.f32.f32 	%f573, %f572;
	fma.rm.f32 	%f574, %f573, %f225, %f224;
	add.f32 	%f575, %f574, 0fCB40007F;
	neg.f32 	%f576, %f575;
	fma.rn.f32 	%f577, %f571, 0f3FB8AA3B, %f576;
	fma.rn.f32 	%f578, %f571, 0f32A57060, %f577;
	mov.b32 	%r114, %f574;
	shl.b32 	%r115, %r114, 23;
	mov.b32 	%f579, %r115;
	ex2.approx.ftz.f32 	%f580, %f578;
	mul.f32 	%f581, %f580, %f579;
	add.f32 	%f582, %f570, %f581;
	mov.b32 	%r116, %f582;
	shfl.sync.bfly.b32	%r117|%p39, %r116, 16, 31, -1;
	mov.b32 	%f583, %r117;
	add.f32 	%f584, %f582, %f583;
	mov.b32 	%r118, %f584;
	shfl.sync.bfly.b32	%r119|%p40, %r118, 8, 31, -1;
	mov.b32 	%f585, %r119;
	add.f32 	%f586, %f584, %f585;
	mov.b32 	%r120, %f586;
	shfl.sync.bfly.b32	%r121|%p41, %r120, 4, 31, -1;
	mov.b32 	%f587, %r121;
	add.f32 	%f588, %f586, %f587;
	mov.b32 	%r122, %f588;
	shfl.sync.bfly.b32	%r123|%p42, %r122, 2, 31, -1;
	mov.b32 	%f589, %r123;
	add.f32 	%f590, %f588, %f589;
	mov.b32 	%r124, %f590;
	shfl.sync.bfly.b32	%r125|%p43, %r124, 1, 31, -1;
	mov.b32 	%f591, %r125;
	add.f32 	%f592, %f590, %f591;
	div.rn.f32 	%f121, %f233, %f592;
	div.rn.f32 	%f122, %f245, %f592;
	div.rn.f32 	%f123, %f257, %f592;
	div.rn.f32 	%f124, %f269, %f592;
	div.rn.f32 	%f125, %f281, %f592;
	div.rn.f32 	%f126, %f293, %f592;
	div.rn.f32 	%f127, %f305, %f592;
	div.rn.f32 	%f128, %f317, %f592;
	div.rn.f32 	%f129, %f329, %f592;
	div.rn.f32 	%f130, %f341, %f592;
	div.rn.f32 	%f131, %f353, %f592;
	div.rn.f32 	%f132, %f365, %f592;
	div.rn.f32 	%f133, %f377, %f592;
	div.rn.f32 	%f134, %f389, %f592;
	div.rn.f32 	%f135, %f401, %f592;
	div.rn.f32 	%f136, %f413, %f592;
	div.rn.f32 	%f137, %f425, %f592;
	div.rn.f32 	%f138, %f437, %f592;
	div.rn.f32 	%f139, %f449, %f592;
	div.rn.f32 	%f140, %f461, %f592;
	div.rn.f32 	%f141, %f473, %f592;
	div.rn.f32 	%f142, %f485, %f592;
	div.rn.f32 	%f143, %f497, %f592;
	div.rn.f32 	%f144, %f509, %f592;
	div.rn.f32 	%f145, %f521, %f592;
	div.rn.f32 	%f146, %f533, %f592;
	div.rn.f32 	%f147, %f545, %f592;
	div.rn.f32 	%f148, %f557, %f592;
	div.rn.f32 	%f149, %f569, %f592;
	div.rn.f32 	%f150, %f581, %f592;
	mad.lo.s64 	%rd52, %rd67, %rd29, %rd51;
	cvta.to.global.u64 	%rd53, %rd28;
	shl.b64 	%rd54, %rd52, 1;
	add.s64 	%rd24, %rd53, %rd54;
	@%p33 bra 	$L__BB285_66;
	// begin inline asm
	{  cvt.rn.f16.f32 %rs31, %f121;}

	// end inline asm
	st.global.u16 	[%rd24], %rs31;
$L__BB285_66:
	mov.u32 	%r126, %tid.x;
	add.s32 	%r127, %r126, 32;
	cvt.u64.u32 	%rd55, %r127;
	setp.le.s64 	%p44, %rd31, %rd55;
	@%p44 bra 	$L__BB285_68;
	// begin inline asm
	{  cvt.rn.f16.f32 %rs32, %f122;}

	// end inline asm
	st.global.u16 	[%rd24+64], %rs32;
$L__BB285_68:
	setp.le.s64 	%p45, %rd31, %rd2;
	@%p45 bra 	$L__BB285_70;
	// begin inline asm
	{  cvt.rn.f16.f32 %rs33, %f123;}

	// end inline asm
	st.global.u16 	[%rd24+128], %rs33;
$L__BB285_70:
	setp.le.s64 	%p46, %rd31, %rd3;
	@%p46 bra 	$L__BB285_72;
	// begin inline asm
	{  cvt.rn.f16.f32 %rs34, %f124;}

	// end inline asm
	st.global.u16 	[%rd24+192], %rs34;
$L__BB285_72:
	setp.le.s64 	%p47, %rd31, %rd4;
	@%p47 bra 	$L__BB285_74;
	// begin inline asm
	{  cvt.rn.f16.f32 %rs35, %f125;}

	// end inline asm
	st.global.u16 	[%rd24+256], %rs35;
$L__BB285_74:
	setp.le.s64 	%p48, %rd31, %rd5;
	@%p48 bra 	$L__BB285_76;
	// begin inline asm
	{  cvt.rn.f16.f32 %rs36, %f126;}

	// end inline asm
	st.global.u16 	[%rd24+320], %rs36;
$L__BB285_76:
	mov.u32 	%r128, %tid.x;
	add.s32 	%r129, %r128, 192;
	cvt.u64.u32 	%rd56, %r129;
	setp.le.s64 	%p49, %rd31, %rd56;
	@%p49 bra 	$L__BB285_78;
	// begin inline asm
	{  cvt.rn.f16.f32 %rs37, %f127;}

	// end inline asm
	st.global.u16 	[%rd24+384], %rs37;
$L__BB285_78:
	mov.u32 	%r130, %tid.x;
	add.s32 	%r131, %r130, 224;
	cvt.u64.u32 	%rd57, %r131;
	setp.le.s64 	%p50, %rd31, %rd57;
	@%p50 bra 	$L__BB285_80;
	// begin inline asm
	{  cvt.rn.f16.f32 %rs38, %f128;}

	// end inline asm
	st.global.u16 	[%rd24+448], %rs38;
$L__BB285_80:
	mov.u32 	%r132, %tid.x;
	add.s32 	%r133, %r132, 256;
	cvt.u64.u32 	%rd58, %r133;
	setp.le.s64 	%p51, %rd31, %rd58;
	@%p51 bra 	$L__BB285_82;
	// begin inline asm
	{  cvt.rn.f16.f32 %rs39, %f129;}

	// end inline asm
	st.global.u16 	[%rd24+512], %rs39;
$L__BB285_82:
	mov.u32 	%r134, %tid.x;
	add.s32 	%r135, %r134, 288;
	cvt.u64.u32 	%rd59, %r135;
	setp.le.s64 	%p52, %rd31, %rd59;
	@%p52 bra 	$L__BB285_84;
	// begin inline asm
	{  cvt.rn.f16.f32 %rs40, %f130;}

	// end inline asm
	st.global.u16 	[%rd24+576], %rs40;
$L__BB285_84:
	setp.le.s64 	%p53, %rd31, %rd6;
	@%p53 bra 	$L__BB285_86;
	// begin inline asm
	{  cvt.rn.f16.f32 %rs41, %f131;}

	// end inline asm
	st.global.u16 	[%rd24+640], %rs41;
$L__BB285_86:
	setp.le.s64 	%p54, %rd31, %rd7;
	@%p54 bra 	$L__BB285_88;
	// begin inline asm
	{  cvt.rn.f16.f32 %rs42, %f132;}

	// end inline asm
	st.global.u16 	[%rd24+704], %rs42;
$L__BB285_88:
	setp.le.s64 	%p55, %rd31, %rd8;
	@%p55 bra 	$L__BB285_90;
	// begin inline asm
	{  cvt.rn.f16.f32 %rs43, %f133;}

	// end inline asm
	st.global.u16 	[%rd24+768], %rs43;
$L__BB285_90:
	setp.le.s64 	%p56, %rd31, %rd9;
	@%p56 bra 	$L__BB285_92;
	// begin inline asm
	{  cvt.rn.f16.f32 %rs44, %f134;}

	// end inline asm
	st.global.u16 	[%rd24+832], %rs44;
$L__BB285_92:
	setp.le.s64 	%p57, %rd31, %rd10;
	@%p57 bra 	$L__BB285_94;
	// begin inline asm
	{  cvt.rn.f16.f32 %rs45, %f135;}

	// end inline asm
	st.global.u16 	[%rd24+896], %rs45;
$L__BB285_94:
	setp.le.s64 	%p58, %rd31, %rd11;
	@%p58 bra 	$L__BB285_96;
	// begin inline asm
	{  cvt.rn.f16.f32 %rs46, %f136;}

	// end inline asm
	st.global.u16 	[%rd24+960], %rs46;
$L__BB285_96:
	setp.le.s64 	%p59, %rd31, %rd12;
	@%p59 bra 	$L__BB285_98;
	// begin inline asm
	{  cvt.rn.f16.f32 %rs47, %f137;}

	// end inline asm
	st.global.u16 	[%rd24+1024], %rs47;
$L__BB285_98:
	setp.le.s64 	%p60, %rd31, %rd13;
	@%p60 bra 	$L__BB285_100;
	// begin inline asm
	{  cvt.rn.f16.f32 %rs48, %f138;}

	// end inline asm
	st.global.u16 	[%rd24+1088], %rs48;
$L__BB285_100:
	setp.le.s64 	%p61, %rd31, %rd14;
	@%p61 bra 	$L__BB285_102;
	// begin inline asm
	{  cvt.rn.f16.f32 %rs49, %f139;}

	// end inline asm
	st.global.u16 	[%rd24+1152], %rs49;
$L__BB285_102:
	setp.le.s64 	%p62, %rd31, %rd15;
	@%p62 bra 	$L__BB285_104;
	// begin inline asm
	{  cvt.rn.f16.f32 %rs50, %f140;}

	// end inline asm
	st.global.u16 	[%rd24+1216], %rs50;
$L__BB285_104:
	setp.le.s64 	%p63, %rd31, %rd16;
	@%p63 bra 	$L__BB285_106;
	// begin inline asm
	{  cvt.rn.f16.f32 %rs51, %f141;}

	// end inline asm
	st.global.u16 	[%rd24+1280], %rs51;
$L__BB285_106:
	setp.le.s64 	%p64, %rd31, %rd17;
	@%p64 bra 	$L__BB285_108;
	// begin inline asm
	{  cvt.rn.f16.f32 %rs52, %f142;}

	// end inline asm
	st.global.u16 	[%rd24+1344], %rs52;
$L__BB285_108:
	mov.u32 	%r136, %tid.x;
	add.s32 	%r137, %r136, 704;
	cvt.u64.u32 	%rd60, %r137;
	setp.le.s64 	%p65, %rd31, %rd60;
	@%p65 bra 	$L__BB285_110;
	// begin inline asm
	{  cvt.rn.f16.f32 %rs53, %f143;}

	// end inline asm
	st.global.u16 	[%rd24+1408], %rs53;
$L__BB285_110:
	add.s32 	%r139, %r136, 736;
	cvt.u64.u32 	%rd61, %r139;
	setp.le.s64 	%p66, %rd31, %rd61;
	@%p66 bra 	$L__BB285_112;
	// begin inline asm
	{  cvt.rn.f16.f32 %rs54, %f144;}

	// end inline asm
	st.global.u16 	[%rd24+1472], %rs54;
$L__BB285_112:
	add.s32 	%r141, %r136, 768;
	cvt.u64.u32 	%rd62, %r141;
	setp.le.s64 	%p67, %rd31, %rd62;
	@%p67 bra 	$L__BB285_114;
	// begin inline asm
	{  cvt.rn.f16.f32 %rs55, %f145;}

	// end inline asm
	st.global.u16 	[%rd24+1536], %rs55;
$L__BB285_114:
	add.s32 	%r143, %r136, 800;
	cvt.u64.u32 	%rd63, %r143;
	setp.le.s64 	%p68, %rd31, %rd63;
	@%p68 bra 	$L__BB285_116;
	// begin inline asm
	{  cvt.rn.f16.f32 %rs56, %f146;}

	// end inline asm
	st.global.u16 	[%rd24+1600], %rs56;
$L__BB285_116:
	setp.le.s64 	%p69, %rd31, %rd18;
	@%p69 bra 	$L__BB285_118;
	// begin inline asm
	{  cvt.rn.f16.f32 %rs57, %f147;}

	// end inline asm
	st.global.u16 	[%rd24+1664], %rs57;
$L__BB285_118:
	setp.le.s64 	%p70, %rd31, %rd19;
	@%p70 bra 	$L__BB285_120;
	// begin inline asm
	{  cvt.rn.f16.f32 %rs58, %f148;}

	// end inline asm
	st.global.u16 	[%rd24+1728], %rs58;
$L__BB285_120:
	setp.le.s64 	%p71, %rd31, %rd20;
	@%p71 bra 	$L__BB285_122;
	// begin inline asm
	{  cvt.rn.f16.f32 %rs59, %f149;}

	// end inline asm
	st.global.u16 	[%rd24+1792], %rs59;
$L__BB285_122:
	setp.le.s64 	%p72, %rd31, %rd21;
	@%p72 bra 	$L__BB285_124;
	// begin inline asm
	{  cvt.rn.f16.f32 %rs60, %f150;}

	// end inline asm
	st.global.u16 	[%rd24+1856], %rs60;
$L__BB285_124:
	ld.param.u64 	%rd66, [_Z15SoftmaxWarpImplI10DirectLoadI6__halffE11DirectStoreIfS1_EfLi1ELi30ELi32ELi1ELb1EL9Algorithm0EEvT_T0_ll_param_2];
	mov.u32 	%r144, %nctaid.x;
	mov.u32 	%r145, %ntid.y;
	mul.lo.s32 	%r146, %r144, %r145;
	cvt.s64.s32 	%rd64, %r146;
	add.s64 	%rd67, %rd67, %rd64;
	setp.lt.s64 	%p73, %rd67, %rd66;
	@%p73 bra 	$L__BB285_4;
$L__BB285_125:
	ret;

}
	// .globl	_Z15SoftmaxWarpImplI10DirectLoadI6__halffE11DirectStoreIfS1_EfLi1ELi31ELi32ELi1ELb0EL9Algorithm0EEvT_T0_ll
.visible .entry _Z15SoftmaxWarpImplI10DirectLoadI6__halffE11DirectStoreIfS1_EfLi1ELi31ELi32ELi1ELb0EL9Algorithm0EEvT_T0_ll(
	.param .align 8 .b8 _Z15SoftmaxWarpImplI10DirectLoadI6__halffE11DirectStoreIfS1_EfLi1ELi31ELi32ELi1ELb0EL9Algorithm0EEvT_T0_ll_param_0[16],
	.param .align 8 .b8 _Z15SoftmaxWarpImplI10DirectLoadI6__halffE11DirectStoreIfS1_EfLi1ELi31ELi32ELi1ELb0EL9Algorithm0EEvT_T0_ll_param_1[16],
	.param .u64 _Z15SoftmaxWarpImplI10DirectLoadI6__halffE11DirectStoreIfS1_EfLi1ELi31ELi32ELi1ELb0EL9Algorithm0EEvT_T0_ll_param_2,
	.param .u64 _Z15SoftmaxWarpImplI10DirectLoadI6__halffE11DirectStoreIfS1_EfLi1ELi31ELi32ELi1ELb0EL9Algorithm0EEvT_T0_ll_param_3
)
{
	.reg .pred 	%p<14>;
	.reg .b16 	%rs<63>;
	.reg .b32 	%r<90>;
	.reg .b32 	%f<488>;
	.reg .b64 	%rd<29>;

	ld.param.u64 	%rd13, [_Z15SoftmaxWarpImplI10DirectLoadI6__halffE11DirectStoreIfS1_EfLi1ELi31ELi32ELi1ELb0EL9Algorithm0EEvT_T0_ll_param_1+8];
	ld.param.u64 	%rd12, [_Z15SoftmaxWarpImplI10DirectLoadI6__halffE11DirectStoreIfS1_EfLi1ELi31ELi32ELi1ELb0EL9Algorithm0EEvT_T0_ll_param_1];
	ld.param.u64 	%rd11, [_Z15SoftmaxWarpImplI10DirectLoadI6__halffE11DirectStoreIfS1_EfLi1ELi31ELi32ELi1ELb0EL9Algorithm0EEvT_T0_ll_param_0+8];
	ld.param.u64 	%rd10, [_Z15SoftmaxWarpImplI10DirectLoadI6__halffE11DirectStoreIfS1_EfLi1ELi31ELi32ELi1ELb0EL9Algorithm0EEvT_T0_ll_param_0];
	ld.param.u64 	%rd14, [_Z15SoftmaxWarpImplI10DirectLoadI6__halffE11DirectStoreIfS1_EfLi1ELi31ELi32ELi1ELb0EL9Algorithm0EEvT_T0_ll_param_2];
	ld.param.u64 	%rd15, [_Z15SoftmaxWarpImplI10DirectLoadI6__halffE11DirectStoreIfS1_EfLi1ELi31ELi32ELi1ELb0EL9Algorithm0EEvT_T0_ll_param_3];
	setp.lt.s64 	%p1, %rd15, 993;
	@%p1 bra 	$L__BB286_2;
	mov.u64 	%rd16, $str;
	cvta.global.u64 	%rd17, %rd16;
	mov.u64 	%rd18, $str$1;
	cvta.global.u64 	%rd19, %rd18;
	mov.u64 	%rd20, __unnamed_282;
	cvta.global.u64 	%rd21, %rd20;
	{ // callseq 281, 0
	.param .b64 param0;
	st.param.b64 	[param0], %rd17;
	.param .b64 param1;
	st.param.b64 	[param1], %rd19;
	.param .b32 param2;
	st.param.b32 	[param2], 358;
	.param .b64 param3;
	st.param.b64 	[param3], %rd21;
	.param .b64 param4;
	st.param.b64 	[param4], 1;
	call.uni 
	__assertfail, 
	(
	param0, 
	param1, 
	param2, 
	param3, 
	param4
	);
	} // callseq 281
$L__BB286_2:
	mov.u32 	%r2, %nctaid.x;
	mov.u32 	%r3, %ntid.y;
	mul.lo.s32 	%r1, %r2, %r3;
	mov.u32 	%r4, %ctaid.x;
	mov.u32 	%r5, %tid.y;
	mad.lo.s32 	%r6, %r4, %r3, %r5;
	cvt.s64.s32 	%rd28, %r6;
	setp.le.s64 	%p2, %rd14, %rd28;
	@%p2 bra 	$L__BB286_5;
	mov.u32 	%r7, %tid.x;
	cvt.u64.u32 	%rd4, %r7;
	cvta.to.global.u64 	%rd5, %rd12;
	cvta.to.global.u64 	%rd6, %rd10;
	cvt.s64.s32 	%rd7, %r1;
$L__BB286_4:
	mad.lo.s64 	%rd22, %rd28, %rd11, %rd4;
	shl.b64 	%rd23, %rd22, 1;
	add.s64 	%rd24, %rd6, %rd23;
	ld.global.u16 	%rs1, [%rd24];
	// begin inline asm
	{  cvt.f32.f16 %f1, %rs1;}

	// end inline asm
	max.f32 	%f63, %f1, 0fFF800000;
	ld.global.u16 	%rs2, [%rd24+64];
	// begin inline asm
	{  cvt.f32.f16 %f2, %rs2;}

	// end inline asm
	max.f32 	%f64, %f63, %f2;
	ld.global.u16 	%rs3, [%rd24+128];
	// begin inline asm
	{  cvt.f32.f16 %f3, %rs3;}

	// end inline asm
	max.f32 	%f65, %f64, %f3;
	ld.global.u16 	%rs4, [%rd24+192];
	// begin inline asm
	{  cvt.f32.f16 %f4, %rs4;}

	// end inline asm
	max.f32 	%f66, %f65, %f4;
	ld.global.u16 	%rs5, [%rd24+256];
	// begin inline asm
	{  cvt.f32.f16 %f5, %rs5;}

	// end inline asm
	max.f32 	%f67, %f66, %f5;
	ld.global.u16 	%rs6, [%rd24+320];
	// begin inline asm
	{  cvt.f32.f16 %f6, %rs6;}

	// end inline asm
	max.f32 	%f68, %f67, %f6;
	ld.global.u16 	%rs7, [%rd24+384];
	// begin inline asm
	{  cvt.f32.f16 %f7, %rs7;}

	// end inline asm
	max.f32 	%f69, %f68, %f7;
	ld.global.u16 	%rs8, [%rd24+448];
	// begin inline asm
	{  cvt.f32.f16 %f8, %rs8;}

	// end inline asm
	max.f32 	%f70, %f69, %f8;
	ld.global.u16 	%rs9, [%rd24+512];
	// begin inline asm
	{  cvt.f32.f16 %f9, %rs9;}

	// end inline asm
	max.f32 	%f71, %f70, %f9;
	ld.global.u16 	%rs10, [%rd24+576];
	// begin inline asm
	{  cvt.f32.f16 %f10, %rs10;}

	// end inline asm
	max.f32 	%f72, %f71, %f10;
	ld.global.u16 	%rs11, [%rd24+640];
	// begin inline asm
	{  cvt.f32.f16 %f11, %rs11;}

	// end inline asm
	max.f32 	%f73, %f72, %f11;
	ld.global.u16 	%rs12, [%rd24+704];
	// begin inline asm
	{  cvt.f32.f16 %f12, %rs12;}

	// end inline asm
	max.f32 	%f74, %f73, %f12;
	ld.global.u16 	%rs13, [%rd24+768];
	// begin inline asm
	{  cvt.f32.f16 %f13, %rs13;}

	// end inline asm
	max.f32 	%f75, %f74, %f13;
	ld.global.u16 	%rs14, [%rd24+832];
	// begin inline asm
	{  cvt.f32.f16 %f14, %rs14;}

	// end inline asm
	max.f32 	%f76, %f75, %f14;
	ld.global.u16 	%rs15, [%rd24+896];
	// begin inline asm
	{  cvt.f32.f16 %f15, %rs15;}

	// end inline asm
	max.f32 	%f77, %f76, %f15;
	ld.global.u16 	%rs16, [%rd24+960];
	// begin inline asm
	{  cvt.f32.f16 %f16, %rs16;}

	// end inline asm
	max.f32 	%f78, %f77, %f16;
	ld.global.u16 	%rs17, [%rd24+1024];
	// begin inline asm
	{  cvt.f32.f16 %f17, %rs17;}

	// end inline asm
	max.f32 	%f79, %f78, %f17;
	ld.global.u16 	%rs18, [%rd24+1088];
	// begin inline asm
	{  cvt.f32.f16 %f18, %rs18;}

	// end inline asm
	max.f32 	%f80, %f79, %f18;
	ld.global.u16 	%rs19, [%rd24+1152];
	// begin inline asm
	{  cvt.f32.f16 %f19, %rs19;}

	// end inline asm
	max.f32 	%f81, %f80, %f19;
	ld.global.u16 	%rs20, [%rd24+1216];
	// begin inline asm
	{  cvt.f32.f16 %f20, %rs20;}

	// end inline asm
	max.f32 	%f82, %f81, %f20;
	ld.global.u16 	%rs21, [%rd24+1280];
	// begin inline asm
	{  cvt.f32.f16 %f21, %rs21;}

	// end inline asm
	max.f32 	%f83, %f82, %f21;
	ld.global.u16 	%rs22, [%rd24+1344];
	// begin inline asm
	{  cvt.f32.f16 %f22, %rs22;}

	// end inline asm
	max.f32 	%f84, %f83, %f22;
	ld.global.u16 	%rs23, [%rd24+1408];
	// begin inline asm
	{  cvt.f32.f16 %f23, %rs23;}

	// end inline asm
	max.f32 	%f85, %f84, %f23;
	ld.global.u16 	%rs24, [%rd24+1472];
	// begin inline asm
	{  cvt.f32.f16 %f24, %rs24;}

	// end inline asm
	max.f32 	%f86, %f85, %f24;
	ld.global.u16 	%rs25, [%rd24+1536];
	// begin inline asm
	{  cvt.f32.f16 %f25, %rs25;}

	// end inline asm
	max.f32 	%f87, %f86, %f25;
	ld.global.u16 	%rs26, [%rd24+1600];
	// begin inline asm
	{  cvt.f32.f16 %f26, %rs26;}

	// end inline asm
	max.f32 	%f88, %f87, %f26;
	ld.global.u16 	%rs27, [%rd24+1664];
	// begin inline asm
	{  cvt.f32.f16 %f27, %rs27;}

	// end inline asm
	max.f32 	%f89, %f88, %f27;
	ld.global.u16 	%rs28, [%rd24+1728];
	// begin inline asm
	{  cvt.f32.f16 %f28, %rs28;}

	// end inline asm
	max.f32 	%f90, %f89, %f28;
	ld.global.u16 	%rs29, [%rd24+1792];
	// begin inline asm
	{  cvt.f32.f16 %f29, %rs29;}

	// end inline asm
	max.f32 	%f91, %f90, %f29;
	ld.global.u16 	%rs30, [%rd24+1856];
	// begin inline asm
	{  cvt.f32.f16 %f30, %rs30;}

	// end inline asm
	max.f32 	%f92, %f91, %f30;
	ld.global.u16 	%rs31, [%rd24+1920];
	// begin inline asm
	{  cvt.f32.f16 %f31, %rs31;}

	// end inline asm
	max.f32 	%f93, %f92, %f31;
	mov.b32 	%r8, %f93;
	shfl.sync.bfly.b32	%r9|%p3, %r8, 16, 31, -1;
	mov.b32 	%f94, %r9;
	max.f32 	%f95, %f93, %f94;
	mov.b32 	%r10, %f95;
	shfl.sync.bfly.b32	%r11|%p4, %r10, 8, 31, -1;
	mov.b32 	%f96, %r11;
	max.f32 	%f97, %f95, %f96;
	mov.b32 	%r12, %f97;
	shfl.sync.bfly.b32	%r13|%p5, %r12, 4, 31, -1;
	mov.b32 	%f98, %r13;
	max.f32 	%f99, %f97, %f98;
	mov.b32 	%r14, %f99;
	shfl.sync.bfly.b32	%r15|%p6, %r14, 2, 31, -1;
	mov.b32 	%f100, %r15;
	max.f32 	%f101, %f99, %f100;
	mov.b32 	%r16, %f101;
	shfl.sync.bfly.b32	%r17|%p7, %r16, 1, 31, -1;
	mov.b32 	%f102, %r17;
	max.f32 	%f103, %f101, %f102;
	sub.f32 	%f104, %f1, %f103;
	fma.rn.f32 	%f105, %f104, 0f3BBB989D, 0f3F000000;
	cvt.sat.f32.f32 	%f106, %f105;
	mov.f32 	%f107, 0f4B400001;
	mov.f32 	%f108, 0f437C0000;
	fma.rm.f32 	%f109, %f106, %f108, %f107;
	add.f32 	%f110, %f109, 0fCB40007F;
	neg.f32 	%f111, %f110;
	fma.rn.f32 	%f112, %f104, 0f3FB8AA3B, %f111;
	fma.rn.f32 	%f113, %f104, 0f32A57060, %f112;
	mov.b32 	%r18, %f109;
	shl.b32 	%r19, %r18, 23;
	mov.b32 	%f114, %r19;
	ex2.approx.ftz.f32 	%f115, %f113;
	mul.f32 	%f116, %f115, %f114;
	add.f32 	%f117, %f116, 0f00000000;
	sub.f32 	%f118, %f2, %f103;
	fma.rn.f32 	%f119, %f118, 0f3BBB989D, 0f3F000000;
	cvt.sat.f32.f32 	%f120, %f119;
	fma.rm.f32 	%f121, %f120, %f108, %f107;
	add.f32 	%f122, %f121, 0fCB40007F;
	neg.f32 	%f123, %f122;
	fma.rn.f32 	%f124, %f118, 0f3FB8AA3B, %f123;
	fma.rn.f32 	%f125, %f118, 0f32A57060, %f124;
	mov.b32 	%r20, %f121;
	shl.b32 	%r21, %r20, 23;
	mov.b32 	%f126, %r21;
	ex2.approx.ftz.f32 	%f127, %f125;
	mul.f32 	%f128, %f127, %f126;
	add.f32 	%f129, %f117, %f128;
	sub.f32 	%f130, %f3, %f103;
	fma.rn.f32 	%f131, %f130, 0f3BBB989D, 0f3F000000;
	cvt.sat.f32.f32 	%f132, %f131;
	fma.rm.f32 	%f133, %f132, %f108, %f107;
	add.f32 	%f134, %f133, 0fCB40007F;
	neg.f32 	%f135, %f134;
	fma.rn.f32 	%f136, %f130, 0f3FB8AA3B, %f135;
	fma.rn.f32 	%f137, %f130, 0f32A57060, %f136;
	mov.b32 	%r22, %f133;
	shl.b32 	%r23, %r22, 23;
	mov.b32 	%f138, %r23;
	ex2.approx.ftz.f32 	%f139, %f137;
	mul.f32 	%f140, %f139, %f138;
	add.f32 	%f141, %f129, %f140;
	sub.f32 	%f142, %f4, %f103;
	fma.rn.f32 	%f143, %f142, 0f3BBB989D, 0f3F000000;
	cvt.sat.f32.f32 	%f144, %f143;
	fma.rm.f32 	%f145, %f144, %f108, %f107;
	add.f32 	%f146, %f145, 0fCB40007F;
	neg.f32 	%f147, %f146;
	fma.rn.f32 	%f148, %f142, 0f3FB8AA3B, %f147;
	fma.rn.f32 	%f149, %f142, 0f32A57060, %f148;
	mov.b32 	%r24, %f145;
	shl.b32 	%r25, %r24, 23;
	mov.b32 	%f150, %r25;
	ex2.approx.ftz.f32 	%f151, %f149;
	mul.f32 	%f152, %f151, %f150;
	add.f32 	%f153, %f141, %f152;
	sub.f32 	%f154, %f5, %f103;
	fma.rn.f32 	%f155, %f154, 0f3BBB989D, 0f3F000000;
	cvt.sat.f32.f32 	%f156, %f155;
	fma.rm.f32 	%f157, %f156, %f108, %f107;
	add.f32 	%f158, %f157, 0fCB40007F;
	neg.f32 	%f159, %f158;
	fma.rn.f32 	%f160, %f154, 0f3FB8AA3B, %f159;
	fma.rn.f32 	%f161, %f154, 0f32A57060, %f160;
	mov.b32 	%r26, %f157;
	shl.b32 	%r27, %r26, 23;
	mov.b32 	%f162, %r27;
	ex2.approx.ftz.f32 	%f163, %f161;
	mul.f32 	%f164, %f163, %f162;
	add.f32 	%f165, %f153, %f164;
	sub.f32 	%f166, %f6, %f103;
	fma.rn.f32 	%f167, %f166, 0f3BBB989D, 0f3F000000;
	cvt.sat.f32.f32 	%f168, %f167;
	fma.rm.f32 	%f169, %f168, %f108, %f107;
	add.f32 	%f170, %f169, 0fCB40007F;
	neg.f32 	%f171, %f170;
	fma.rn.f32 	%f172, %f166, 0f3FB8AA3B, %f171;
	fma.rn.f32 	%f173, %f166, 0f32A57060, %f172;
	mov.b32 	%r28, %f169;
	shl.b32 	%r29, %r28, 23;
	mov.b32 	%f174, %r29;
	ex2.approx.ftz.f32 	%f175, %f173;
	mul.f32 	%f176, %f175, %f174;
	add.f32 	%f177, %f165, %f176;
	sub.f32 	%f178, %f7, %f103;
	fma.rn.f32 	%f179, %f178, 0f3BBB989D, 0f3F000000;
	cvt.sat.f32.f32 	%f180, %f179;
	fma.rm.f32 	%f181, %f180, %f108, %f107;
	add.f32 	%f182, %f181, 0fCB40007F;
	neg.f32 	%f183, %f182;
	fma.rn.f32 	%f184, %f178, 0f3FB8AA3B, %f183;
	fma.rn.f32 	%f185, %f178, 0f32A57060, %f184;
	mov.b32 	%r30, %f181;
	shl.b32 	%r31, %r30, 23;
	mov.b32 	%f186, %r31;
	ex2.approx.ftz.f32 	%f187, %f185;
	mul.f32 	%f188, %f187, %f186;
	add.f32 	%f189, %f177, %f188;
	sub.f32 	%f190, %f8, %f103;
	fma.rn.f32 	%f191, %f190, 0f3BBB989D, 0f3F000000;
	cvt.sat.f32.f32 	%f192, %f191;
	fma.rm.f32 	%f193, %f192, %f108, %f107;
	add.f32 	%f194, %f193, 0fCB40007F;
	neg.f32 	%f195, %f194;
	fma.rn.f32 	%f196, %f190, 0f3FB8AA3B, %f195;
	fma.rn.f32 	%f197, %f190, 0f32A57060, %f196;
	mov.b32 	%r32, %f193;
	shl.b32 	%r33, %r32, 23;
	mov.b32 	%f198, %r33;
	ex2.approx.ftz.f32 	%f199, %f197;
	mul.f32 	%f200, %f199, %f198;
	add.f32 	%f201, %f189, %f200;
	sub.f32 	%f202, %f9, %f103;
	fma.rn.f32 	%f203, %f202, 0f3BBB989D, 0f3F000000;
	cvt.sat.f32.f32 	%f204, %f203;
	fma.rm.f32 	%f205, %f204, %f108, %f107;
	add.f32 	%f206, %f205, 0fCB40007F;
	neg.f32 	%f207, %f206;
	fma.rn.f32 	%f208, %f202, 0f3FB8AA3B, %f207;
	fma.rn.f32 	%f209, %f202, 0f32A57060, %f208;
	mov.b32 	%r34, %f205;
	shl.b32 	%r35, %r34, 23;
	mov.b32 	%f210, %r35;
	ex2.approx.ftz.f32 	%f211, %f209;
	mul.f32 	%f212, %f211, %f210;
	add.f32 	%f213, %f201, %f212;
	sub.f32 	%f214, %f10, %f103;
	fma.rn.f32 	%f215, %f214, 0f3BBB989D, 0f3F000000;
	cvt.sat.f32.f32 	%f216, %f215;
	fma.rm.f32 	%f217, %f216, %f108, %f107;
	add.f32 	%f218, %f217, 0fCB40007F;
	neg.f32 	%f219, %f218;
	fma.rn.f32 	%f220, %f214, 0f3FB8AA3B, %f219;
	fma.rn.f32 	%f221, %f214, 0f32A57060, %f220;
	mov.b32 	%r36, %f217;
	shl.b32 	%r37, %r36, 23;
	mov.b32 	%f222, %r37;
	ex2.approx.ftz.f32 	%f223, %f221;
	mul.f32 	%f224, %f223, %f222;
	add.f32 	%f225, %f213, %f224;
	sub.f32 	%f226, %f11, %f103;
	fma.rn.f32 	%f227, %f226, 0f3BBB989D, 0f3F000000;
	cvt.sat.f32.f32 	%f228, %f227;
	fma.rm.f32 	%f229, %f228, %f108, %f107;
	add.f32 	%f230, %f229, 0fCB40007F;
	neg.f32 	%f231, %f230;
	fma.rn.f32 	%f232, %f226, 0f3FB8AA3B, %f231;
	fma.rn.f32 	%f233, %f226, 0f32A57060, %f232;
	mov.b32 	%r38, %f229;
	shl.b32 	%r39, %r38, 23;
	mov.b32 	%f234, %r39;
	ex2.approx.ftz.f32 	%f235, %f233;
	mul.f32 	%f236, %f235, %f234;
	add.f32 	%f237, %f225, %f236;
	sub.f32 	%f238, %f12, %f103;
	fma.rn.f32 	%f239, %f238, 0f3BBB989D, 0f3F000000;
	cvt.sat.f32.f32 	%f240, %f239;
	fma.rm.f32 	%f241, %f240, %f108, %f107;
	add.f32 	%f242, %f241, 0fCB40007F;
	neg.f32 	%f243, %f242;
	fma.rn.f32 	%f244, %f238, 0f3FB8AA3B, %f243;
	fma.rn.f32 	%f245, %f238, 0f32A57060, %f244;
	mov.b32 	%r40, %f241;
	shl.b32 	%r41, %r40, 23;
	mov.b32 	%f246, %r41;
	ex2.approx.ftz.f32 	%f247, %f245;
	mul.f32 	%f248, %f247, %f246;
	add.f32 	%f249, %f237, %f248;
	sub.f32 	%f250, %f13, %f103;
	fma.rn.f32 	%f251, %f250, 0f3BBB989D, 0f3F000000;
	cvt.sat.f32.f32 	%f252, %f251;
	fma.rm.f32 	%f253, %f252, %f108, %f107;
	add.f32 	%f254, %f253, 0fCB40007F;
	neg.f32 	%f255, %f254;
	fma.rn.f32 	%f256, %f250, 0f3FB8AA3B, %f255;
	fma.rn.f32 	%f257, %f250, 0f32A57060, %f256;
	mov.b32 	%r42, %f253;
	shl.b32 	%r43, %r42, 23;
	mov.b32 	%f258, %r43;
	ex2.approx.ftz.f32 	%f259, %f257;
	mul.f32 	%f260, %f259, %f258;
	add.f32 	%f261, %f249, %f260;
	sub.f32 	%f262, %f14, %f103;
	fma.rn.f32 	%f263, %f262, 0f3BBB989D, 0f3F000000;
	cvt.sat.f32.f32 	%f264, %f263;
	fma.rm.f32 	%f265, %f264, %f108, %f107;
	add.f32 	%f266, %f265, 0fCB40007F;
	neg.f32 	%f267, %f266;
	fma.rn.f32 	%f268, %f262, 0f3FB8AA3B, %f267;
	fma.rn.f32 	%f269, %f262, 0f32A57060, %f268;
	mov.b32 	%r44, %f265;
	shl.b32 	%r45, %r44, 23;
	mov.b32 	%f270, %r45;
	ex2.approx.ftz.f32 	%f271, %f269;
	mul.f32 	%f272, %f271, %f270;
	add.f32 	%f273, %f261, %f272;
	sub.f32 	%f274, %f15, %f103;
	fma.rn.f32 	%f275, %f274, 0f3BBB989D, 0f3F000000;
	cvt.sat.f32.f32 	%f276, %f275;
	fma.rm.f32 	%f277, %f276, %f108, %f107;
	add.f32 	%f278, %f277, 0fCB40007F;
	neg.f32 	%f279, %f278;
	fma.rn.f32 	%f280, %f274, 0f3FB8AA3B, %f279;
	fma.rn.f32 	%f281, %f274, 0f32A57060, %f280;
	mov.b32 	%r46, %f277;
	shl.b32 	%r47, %r46, 23;
	mov.b32 	%f282, %r47;
	ex2.approx.ftz.f32 	%f283, %f281;
	mul.f32 	%f284, %f283, %f282;
	add.f32 	%f285, %f273, %f284;
	sub.f32 	%f286, %f16, %f103;
	fma.rn.f32 	%f287, %f286, 0f3BBB989D, 0f3F000000;
	cvt.sat.f32.f32 	%f288, %f287;
	fma.rm.f32 	%f289, %f288, %f108, %f107;
	add.f32 	%f290, %f289, 0fCB40007F;
	neg.f32 	%f291, %f290;
	fma.rn.f32 	%f292, %f286, 0f3FB8AA3B, %f291;
	fma.rn.f32 	%f293, %f286, 0f32A57060, %f292;
	mov.b32 	%r48, %f289;
	shl.b32 	%r49, %r48, 23;
	mov.b32 	%f294, %r49;
	ex2.approx.ftz.f32 	%f295, %f293;
	mul.f32 	%f296, %f295, %f294;
	add.f32 	%f297, %f285, %f296;
	sub.f32 	%f298, %f17, %f103;
	fma.rn.f32 	%f299, %f298, 0f3BBB989D, 0f3F000000;
	cvt.sat.f32.f32 	%f300, %f299;
	fma.rm.f32 	%f301, %f300, %f108, %f107;
	add.f32 	%f302, %f301, 0fCB40007F;
	neg.f32 	%f303, %f302;
	fma.rn.f32 	%f304, %f298, 0f3FB8AA3B, %f303;
	fma.rn.f32 	%f305, %f298, 0f32A57060, %f304;
	mov.b32 	%r50, %f301;
	shl.b32 	%r51, %r50, 23;
	mov.b32 	%f306, %r51;
	ex2.approx.ftz.f32 	%f307, %f305;
	mul.f32 	%f308, %f307, %f306;
	add.f32 	%f309, %f297, %f308;
	sub.f32 	%f310, %f18, %f103;
	fma.rn.f32 	%f311, %f310, 0f3BBB989D, 0f3F000000;
	cvt.sat.f32.f32 	%f312, %f311;
	fma.rm.f32 	%f313, %f312, %f108, %f107;
	add.f32 	%f314, %f313, 0fCB40007F;
	neg.f32 	%f315, %f314;
	fma.rn.f32 	%f316, %f310, 0f3FB8AA3B, %f315;
	fma.rn.f32 	%f317, %f310, 0f32A57060, %f316;
	mov.b32 	%r52, %f313;
	shl.b32 	%r53, %r52, 23;
	mov.b32 	%f318, %r53;
	ex2.approx.ftz.f32 	%f319, %f317;
	mul.f32 	%f320, %f319, %f318;
	add.f32 	%f321, %f309, %f320;
	sub.f32 	%f322, %f19, %f103;
	fma.rn.f32 	%f323, %f322, 0f3BBB989D, 0f3F000000;
	cvt.sat.f32.f32 	%f324, %f323;
	fma.rm.f32 	%f325, %f324, %f108, %f107;
	add.f32 	%f326, %f325, 0fCB40007F;
	neg.f32 	%f327, %f326;
	fma.rn.f32 	%f328, %f322, 0f3FB8AA3B, %f327;
	fma.rn.f32 	%f329, %f322, 0f32A57060, %f328;
	mov.b32 	%r54, %f325;
	shl.b32 	%r55, %r54, 23;
	mov.b32 	%f330, %r55;
	ex2.approx.ftz.f32 	%f331, %f329;
	mul.f32 	%f332, %f331, %f330;
	add.f32 	%f333, %f321, %f332;
	sub.f32 	%f334, %f20, %f103;
	fma.rn.f32 	%f335, %f334, 0f3BBB989D, 0f3F000000;
	cvt.sat.f32.f32 	%f336, %f335;
	fma.rm.f32 	%f337, %f336, %f108, %f107;
	add.f32 	%f338, %f337, 0fCB40007F;
	neg.f32 	%f339, %f338;
	fma.rn.f32 	%f340, %f334, 0f3FB8AA3B, %f339;
	fma.rn.f32 	%f341, %f334, 0f32A57060, %f340;
	mov.b32 	%r56, %f337;
	shl.b32 	%r57, %r56, 23;
	mov.b32 	%f342, %r57;
	ex2.approx.ftz.f32 	%f343, %f341;
	mul.f32 	%f344, %f343, %f342;
	add.f32 	%f345, %f333, %f344;
	sub.f32 	%f346, %f21, %f103;
	fma.rn.f32 	%f347, %f346, 0f3BBB989D, 0f3F000000;
	cvt.sat.f32.f32 	%f348, %f347;
	fma.rm.f32 	%f349, %f348, %f108, %f107;
	add.f32 	%f350, %f349, 0fCB40007F;
	neg.f32 	%f351, %f350;
	fma.rn.f32 	%f352, %f346, 0f3FB8AA3B, %f351;
	fma.rn.f32 	%f353, %f346, 0f32A57060, %f352;
	mov.b32 	%r58, %f349;
	shl.b32 	%r59, %r58, 23;
	mov.b32 	%f354, %r59;
	ex2.approx.ftz.f32 	%f355, %f353;
	mul.f32 	%f356, %f355, %f354;
	add.f32 	%f357, %f345, %f356;
	sub.f32 	%f358, %f22, %f103;
	fma.rn.f32 	%f359, %f358, 0f3BBB989D, 0f3F000000;
	cvt.sat.f32.f32 	%f360, %f359;
	fma.rm.f32 	%f361, %f360, %f108, %f107;
	add.f32 	%f362, %f361, 0fCB40007F;
	neg.f32 	%f363, %f362;
	fma.rn.f32 	%f364, %f358, 0f3FB8AA3B, %f363;
	fma.rn.f32 	%f365, %f358, 0f32A57060, %f364;
	mov.b32 	%r60, %f361;
	shl.b32 	%r61, %r60, 23;
	mov.b32 	%f366, %r61;
	ex2.approx.ftz.f32 	%f367, %f365;
	mul.f32 	%f368, %f367, %f366;
	add.f32 	%f369, %f357, %f368;
	sub.f32 	%f370, %f23, %f103;
	fma.rn.f32 	%f371, %f370, 0f3BBB989D, 0f3F000000;
	cvt.sat.f32.f32 	%f372, %f371;
	fma.rm.f32 	%f373, %f372, %f108, %f107;
	add.f32 	%f374, %f373, 0fCB40007F;
	neg.f32 	%f375, %f374;
	fma.rn.f32 	%f376, %f370, 0f3FB8AA3B, %f375;
	fma.rn.f32 	%f377, %f370, 0f32A57060, %f376;
	mov.b32 	%r62, %f373;
	shl.b32 	%r63, %r62, 23;
	mov.b32 	%f378, %r63;
	ex2.approx.ftz.f32 	%f379, %f377;
	mul.f32 	%f380, %f379, %f378;
	add.f32 	%f381, %f369, %f380;
	sub.f32 	%f382, %f24, %f103;
	fma.rn.f32 	%f383, %f382, 0f3BBB989D, 0f3F000000;
	cvt.sat.f32.f32 	%f384, %f383;
	fma.rm.f32 	%f385, %f384, %f108, %f107;
	add.f32 	%f386, %f385, 0fCB40007F;
	neg.f32 	%f387, %f386;
	fma.rn.f32 	%f388, %f382, 0f3FB8AA3B, %f387;
	fma.rn.f32 	%f389, %f382, 0f32A57060, %f388;
	mov.b32 	%r64, %f385;
	shl.b32 	%r65, %r64, 23;
	mov.b32 	%f390, %r65;
	ex2.approx.ftz.f32 	%f391, %f389;
	mul.f32 	%f392, %f391, %f390;
	add.f32 	%f393, %f381, %f392;
	sub.f32 	%f394, %f25, %f103;
	fma.rn.f32 	%f395, %f394, 0f3BBB989D, 0f3F000000;
	cvt.sat.f32.f32 	%f396, %f395;
	fma.rm.f32 	%f397, %f396, %f108, %f107;
	add.f32 	%f398, %f397, 0fCB40007F;
	neg.f32 	%f399, %f398;
	fma.rn.f32 	%f400, %f394, 0f3FB8AA3B, %f399;
	fma.rn.f32 	%f401, %f394, 0f32A57060, %f400;
	mov.b32 	%r66, %f397;
	shl.b32 	%r67, %r66, 23;
	mov.b32 	%f402, %r67;
	ex2.approx.ftz.f32 	%f403, %f401;
	mul.f32 	%f404, %f403, %f402;
	add.f32 	%f405, %f393, %f404;
	sub.f32 	%f406, %f26, %f103;
	fma.rn.f32 	%f407, %f406, 0f3BBB989D, 0f3F000000;
	cvt.sat.f32.f32 	%f408, %f407;
	fma.rm.f32 	%f409, %f408, %f108, %f107;
	add.f32 	%f410, %f409, 0fCB40007F;
	neg.f32 	%f411, %f410;
	fma.rn.f32 	%f412, %f406, 0f3FB8AA3B, %f411;
	fma.rn.f32 	%f413, %f406, 0f32A57060, %f412;
	mov.b32 	%r68, %f409;
	shl.b32 	%r69, %r68, 23;
	mov.b32 	%f414, %r69;
	ex2.approx.ftz.f32 	%f415, %f413;
	mul.f32 	%f416, %f415, %f414;
	add.f32 	%f417, %f405, %f416;
	sub.f32 	%f418, %f27, %f103;
	fma.rn.f32 	%f419, %f418, 0f3BBB989D, 0f3F000000;
	cvt.sat.f32.f32 	%f420, %f419;
	fma.rm.f32 	%f421, %f420, %f108, %f107;
	add.f32 	%f422, %f421, 0fCB40007F;
	neg.f32 	%f423, %f422;
	fma.rn.f32 	%f424, %f418, 0f3FB8AA3B, %f423;
	fma.rn.f32 	%f425, %f418, 0f32A57060, %f424;
	mov.b32 	%r70, %f421;
	shl.b32 	%r71, %r70, 23;
	mov.b32 	%f426, %r71;
	ex2.approx.ftz.f32 	%f427, %f425;
	mul.f32 	%f428, %f427, %f426;
	add.f32 	%f429, %f417, %f428;
	sub.f32 	%f430, %f28, %f103;
	fma.rn.f32 	%f431, %f430, 0f3BBB989D, 0f3F000000;
	cvt.sat.f32.f32 	%f432, %f431;
	fma.rm.f32 	%f433, %f432, %f108, %f107;
	add.f32 	%f434, %f433, 0fCB40007F;
	neg.f32 	%f435, %f434;
	fma.rn.f32 	%f436, %f430, 0f3FB8AA3B, %f435;
	fma.rn.f32 	%f437, %f430, 0f32A57060, %f436;
	mov.b32 	%r72, %f433;
	shl.b32 	%r73, %r72, 23;
	mov.b32 	%f438, %r73;
	ex2.approx.ftz.f32 	%f439, %f437;
	mul.f32 	%f440, %f439, %f438;
	add.f32 	%f441, %f429, %f440;
	sub.f32 	%f442, %f29, %f103;
	fma.rn.f32 	%f443, %f442, 0f3BBB989D, 0f3F000000;
	cvt.sat.f32.f32 	%f444, %f443;
	fma.rm.f32 	%f445, %f444, %f108, %f107;
	add.f32 	%f446, %f445, 0fCB40007F;
	neg.f32 	%f447, %f446;
	fma.rn.f32 	%f448, %f442, 0f3FB8AA3B, %f447;
	fma.rn.f32 	%f449, %f442, 0f32A57060, %f448;
	mov.b32 	%r74, %f445;
	shl.b32 	%r75, %r74, 23;
	mov.b32 	%f450, %r75;
	ex2.approx.ftz.f32 	%f451, %f449;
	mul.f32 	%f452, %f451, %f450;
	add.f32 	%f453, %f441, %f452;
	sub.f32 	%f454, %f30, %f103;
	fma.rn.f32 	%f455, %f454, 0f3BBB989D, 0f3F000000;
	cvt.sat.f32.f32 	%f456, %f455;
	fma.rm.f32 	%f457, %f456, %f108, %f107;
	add.f32 	%f458, %f457, 0fCB40007F;
	neg.f32 	%f459, %f458;
	fma.rn.f32 	%f460, %f454, 0f3FB8AA3B, %f459;
	fma.rn.f32 	%f461, %f454, 0f32A57060, %f460;
	mov.b32 	%r76, %f457;
	shl.b32 	%r77, %r76, 23;
	mov.b32 	%f462, %r77;
	ex2.approx.ftz.f32 	%f463, %f461;
	mul.f32 	%f464, %f463, %f462;
	add.f32 	%f465, %f453, %f464;
	sub.f32 	%f466, %f31, %f103;
	fma.rn.f32 	%f467, %f466, 0f3BBB989D, 0f3F000000;
	cvt.sat.f32.f32 	%f468, %f467;
	fma.rm.f32 	%f469, %f468, %f108, %f107;
	add.f32 	%f470, %f469, 0fCB40007F;
	neg.f32 	%f471, %f470;
	fma.rn.f32 	%f472, %f466, 0f3FB8AA3B, %f471;
	fma.rn.f32 	%f473, %f466, 0f32A57060, %f472;
	mov.b32 	%r78, %f469;
	shl.b32 	%r79, %r78, 23;
	mov.b32 	%f474, %r79;
	ex2.approx.ftz.f32 	%f475, %f473;
	mul.f32 	%f476, %f475, %f474;
	add.f32 	%f477, %f465, %f476;
	mov.b32 	%r80, %f477;
	shfl.sync.bfly.b32	%r81|%p8, %r80, 16, 31, -1;
	mov.b32 	%f478, %r81;
	add.f32 	%f479, %f477, %f478;
	mov.b32 	%r82, %f479;
	shfl.sync.bfly.b32	%r83|%p9, %r82, 8, 31, -1;
	mov.b32 	%f480, %r83;
	add.f32 	%f481, %f479, %f480;
	mov.b32 	%r84, %f481;
	shfl.sync.bfly.b32	%r85|%p10, %r84, 4, 31, -1;
	mov.b32 	%f482, %r85;
	add.f32 	%f483, %f481, %f482;
	mov.b32 	%r86, %f483;
	shfl.sync.bfly.b32	%r87|%p11, %r86, 2, 31, -1;
	mov.b32 	%f484, %r87;
	add.f32 	%f485, %f483, %f484;
	mov.b32 	%r88, %f485;
	shfl.sync.bfly.b32	%r89|%p12, %r88, 1, 31, -1;
	mov.b32 	%f486, %r89;
	add.f32 	%f487, %f485, %f486;
	div.rn.f32 	%f32, %f116, %f487;
	div.rn.f32 	%f33, %f128, %f487;
	div.rn.f32 	%f34, %f140, %f487;
	div.rn.f32 	%f35, %f152, %f487;
	div.rn.f32 	%f36, %f164, %f487;
	div.rn.f32 	%f37, %f176, %f487;
	div.rn.f32 	%f38, %f188, %f487;
	div.rn.f32 	%f39, %f200, %f487;
	div.rn.f32 	%f40, %f212, %f487;
	div.rn.f32 	%f41, %f224, %f487;
	div.rn.f32 	%f42, %f236, %f487;
	div.rn.f32 	%f43, %f248, %f487;
	div.rn.f32 	%f44, %f260, %f487;
	div.rn.f32 	%f45, %f272, %f487;
	div.rn.f32 	%f46, %f284, %f487;
	div.rn.f32 	%f47, %f296, %f487;
	div.rn.f32 	%f48, %f308, %f487;
	div.rn.f32 	%f49, %f320, %f487;
	div.rn.f32 	%f50, %f332, %f487;
	div.rn.f32 	%f51, %f344, %f487;
	div.rn.f32 	%f52, %f356, %f487;
	div.rn.f32 	%f53, %f368, %f487;
	div.rn.f32 	%f54, %f380, %f487;
	div.rn.f32 	%f55, %f392, %f487;
	div.rn.f32 	%f56, %f404, %f487;
	div.rn.f32 	%f57, %f416, %f487;
	div.rn.f32 	%f58, %f428, %f487;
	div.rn.f32 	%f59, %f440, %f487;
	div.rn.f32 	%f60, %f452, %f487;
	div.rn.f32 	%f61, %f464, %f487;
	div.rn.f32 	%f62, %f476, %f487;
	mad.lo.s64 	%rd25, %rd28, %rd13, %rd4;
	// begin inline asm
	{  cvt.rn.f16.f32 %rs32, %f32;}

	// end inline asm
	shl.b64 	%rd26, %rd25, 1;
	add.s64 	%rd27, %rd5, %rd26;
	st.global.u16 	[%rd27], %rs32;
	// begin inline asm
	{  cvt.rn.f16.f32 %rs33, %f33;}

	// end inline asm
	st.global.u16 	[%rd27+64], %rs33;
	// begin inline asm
	{  cvt.rn.f16.f32 %rs34, %f34;}

	// end inline asm
	st.global.u16 	[%rd27+128], %rs34;
	// begin inline asm
	{  cvt.rn.f16.f32 %rs35, %f35;}

	// end inline asm
	st.global.u16 	[%rd27+192], %rs35;
	// begin inline asm
	{  cvt.rn.f16.f32 %rs36, %f36;}

	// end inline asm
	st.global.u16 	[%rd27+256], %rs36;
	// begin inline asm
	{  cvt.rn.f16.f32 %rs37, %f37;}

	// end inline asm
	st.global.u16 	[%rd27+320], %rs37;
	// begin inline asm
	{  cvt.rn.f16.f32 %rs38, %f38;}

	// end inline asm
	st.global.u16 	[%rd27+384], %rs38;
	// begin inline asm
	{  cvt.rn.f16.f32 %rs39, %f39;}

	// end inline asm
	st.global.u16 	[%rd27+448], %rs39;
	// begin inline asm
	{  cvt.rn.f16.f32 %rs40, %f40;}

	// end inline asm
	st.global.u16 	[%rd27+512], %rs40;
	// begin inline asm
	{  cvt.rn.f16.f32 %rs41, %f41;}

	// end inline asm
	st.global.u16 	[%rd27+576], %rs41;
	// begin inline asm
	{  cvt.rn.f16.f32 %rs42, %f42;}

	// end inline asm
	st.global.u16 	[%rd27+640], %rs42;
	// begin inline asm
	{  cvt.rn.f16.f32 %rs43, %f43;}

	// end inline asm
	st.global.u16 	[%rd27+704], %rs43;
	// begin inline asm
	{  cvt.rn.f16.f32 %rs44, %f44;}

	// end inline asm
	st.global.u16 	[%rd27+768], %rs44;
	// begin inline asm
	{  cvt.rn.f16.f32 %rs45, %f45;}

	// end inline asm
	st.global.u16 	[%rd27+832], %rs45;
	// begin inline asm
	{  cvt.rn.f16.f32 %rs46, %f46;}

	// end inline asm
	st.global.u16 	[%rd27+896], %rs46;
	// begin inline asm
	{  cvt.rn.f16.f32 %rs47, %f47;}

	// end inline asm
	st.global.u16 	[%rd27+960], %rs47;
	// begin inline asm
	{  cvt.rn.f16.f32 %rs48, %f48;}

	// end inline asm
	st.global.u16 	[%rd27+1024], %rs48;
	// begin inline asm
	{  cvt.rn.f16.f32 %rs49, %f49;}

	// end inline asm
	st.global.u16 	[%rd27+1088], %rs49;
	// begin inline asm
	{  cvt.rn.f16.f32 %rs50, %f50;}

	// end inline asm
	st.global.u16 	[%rd27+1152], %rs50;
	// begin inline asm
	{  cvt.rn.f16.f32 %rs51, %f51;}

	// end inline asm
	st.global.u16 	[%rd27+1216], %rs51;
	// begin inline asm
	{  cvt.rn.f16.f32 %rs52, %f52;}

	// end inline asm
	st.global.u16 	[%rd27+1280], %rs52;
	// begin inline asm
	{  cvt.rn.f16.f32 %rs53, %f53;}

	// end inline asm
	st.global.u16 	[%rd27+1344], %rs53;
	// begin inline asm
	{  cvt.rn.f16.f32 %rs54, %f54;}

	// end inline asm
	st.global.u16 	[%rd27+1408], %rs54;
	// begin inline asm
	{  cvt.rn.f16.f32 %rs55, %f55;}

	// end inline asm
	st.global.u16 	[%rd27+1472], %rs55;
	// begin inline asm
	{  cvt.rn.f16.f32 %rs56, %f56;}

	// end inline asm
	st.global.u16 	[%rd27+1536], %rs56;
	// begin inline asm
	{  cvt.rn.f16.f32 %rs57, %f57;}

	// end inline asm
	st.global.u16 	[%rd27+1600], %rs57;
	// begin inline asm
	{  cvt.rn.f16.f32 %rs58, %f58;}

	// end inline asm
	st.global.u16 	[%rd27+1664], %rs58;
	// begin inline asm
	{  cvt.rn.f16.f32 %rs59, %f59;}

	// end inline asm
	st.global.u16 	[%rd27+1728], %rs59;
	// begin inline asm
	{  cvt.rn.f16.f32 %rs60, %f60;}

	// end inline asm
	st.global.u16 	[%rd27+1792], %rs60;
	// begin inline asm
	{  cvt.rn.f16.f32 %rs61, %f61;}

	// end inline asm
	st.global.u16 	[%rd27+1856], %rs61;
	// begin inline asm
	{  cvt.rn.f16.f32 %rs62, %f62;}

	// end inline asm
	st.global.u16 	[%rd27+1920], %rs62;
	add.s64 	%rd28, %rd28, %rd7;
	setp.lt.s64 	%p13, %rd28, %rd14;
	@%p13 bra 	$L__BB286_4;
$L__BB286_5:
	ret;

}
	// .globl	_Z15SoftmaxWarpImplI10DirectLoadI6__halffE11DirectStoreIfS1_EfLi1ELi31ELi32ELi1ELb1EL9Algorithm0EEvT_T0_ll
.visible .entry _Z15SoftmaxWarpImplI10DirectLoadI6__halffE11DirectStoreIfS1_EfLi1ELi31ELi32ELi1ELb1EL9Algorithm0EEvT_T0_ll(
	.param .align 8 .b8 _Z15SoftmaxWarpImplI10DirectLoadI6__halffE11DirectStoreIfS1_EfLi1ELi31ELi32ELi1ELb1EL9Algorithm0EEvT_T0_ll_param_0[16],
	.param .align 8 .b8 _Z15SoftmaxWarpImplI10DirectLoadI6__halffE11DirectStoreIfS1_EfLi1ELi31ELi32ELi1ELb1EL9Algorithm0EEvT_T0_ll_param_1[16],
	.param .u64 _Z15SoftmaxWarpImplI10DirectLoadI6__halffE11DirectStoreIfS1_EfLi1ELi31ELi32ELi1ELb1EL9Algorithm0EEvT_T0_ll_param_2,
	.param .u64 _Z15SoftmaxWarpImplI10DirectLoadI6__halffE11DirectStoreIfS1_EfLi1ELi31ELi32ELi1ELb1EL9Algorithm0EEvT_T0_ll_param_3
)
{
	.reg .pred 	%p<76>;
	.reg .b16 	%rs<63>;
	.reg .b32 	%r<153>;
	.reg .b32 	%f<705>;
	.reg .b64 	%rd<70>;

	ld.param.u64 	%rd29, [_Z15SoftmaxWarpImplI10DirectLoadI6__halffE11DirectStoreIfS1_EfLi1ELi31ELi32ELi1ELb1EL9Algorithm0EEvT_T0_ll_param_1+8];
	ld.param.u64 	%rd28, [_Z15SoftmaxWarpImplI10DirectLoadI6__halffE11DirectStoreIfS1_EfLi1ELi31ELi32ELi1ELb1EL9Algorithm0EEvT_T0_ll_param_1];
	ld.param.u64 	%rd27, [_Z15SoftmaxWarpImplI10DirectLoadI6__halffE11DirectStoreIfS1_EfLi1ELi31ELi32ELi1ELb1EL9Algorithm0EEvT_T0_ll_param_0+8];
	ld.param.u64 	%rd26, [_Z15SoftmaxWarpImplI10DirectLoadI6__halffE11DirectStoreIfS1_EfLi1ELi31ELi32ELi1ELb1EL9Algorithm0EEvT_T0_ll_param_0];
	ld.param.u64 	%rd31, [_Z15SoftmaxWarpImplI10DirectLoadI6__halffE11DirectStoreIfS1_EfLi1ELi31ELi32ELi1ELb1EL9Algorithm0EEvT_T0_ll_param_3];
	setp.lt.s64 	%p1, %rd31, 993;
	@%p1 bra 	$L__BB287_2;
	mov.u64 	%rd32, $str;
	cvta.global.u64 	%rd33, %rd32;
	mov.u64 	%rd34, $str$1;
	cvta.global.u64 	%rd35, %rd34;
	mov.u64 	%rd36, __unnamed_283;
	cvta.global.u64 	%rd37, %rd36;
	{ // callseq 282, 0
	.param .b64 param0;
	st.param.b64 	[param0], %rd33;
	.param .b64 param1;
	st.param.b64 	[param1], %rd35;
	.param .b32 param2;
	st.param.b32 	[param2], 358;
	.param .b64 param3;
	st.param.b64 	[param3], %rd37;
	.param .b64 param4;
	st.param.b64 	[param4], 1;
	call.uni 
	__assertfail, 
	(
	param0, 
	param1, 
	param2, 
	param3, 
	param4
	);
	} // callseq 282
$L__BB287_2:
	ld.param.u64 	%rd67, [_Z15SoftmaxWarpImplI10DirectLoadI6__halffE11DirectStoreIfS1_EfLi1ELi31ELi32ELi1ELb1EL9Algorithm0EEvT_T0_ll_param_2];
	mov.u32 	%r1, %ntid.y;
	mov.u32 	%r2, %ctaid.x;
	mov.u32 	%r3, %tid.y;
	mad.lo.s32 	%r4, %r2, %r1, %r3;
	cvt.s64.s32 	%rd69, %r4;
	setp.le.s64 	%p2, %rd67, %rd69;
	@%p2 bra 	$L__BB287_129;
	mov.u32 	%r5, %tid.x;
	add.s32 	%r6, %r5, 96;
	cvt.u64.u32 	%rd2, %r6;
	add.s32 	%r7, %r5, 128;
	cvt.u64.u32 	%rd3, %r7;
	add.s32 	%r8, %r5, 160;
	cvt.u64.u32 	%rd4, %r8;
	add.s32 	%r9, %r5, 192;
	cvt.u64.u32 	%rd5, %r9;
	add.s32 	%r10, %r5, 224;
	cvt.u64.u32 	%rd6, %r10;
	add.s32 	%r11, %r5, 352;
	cvt.u64.u32 	%rd7, %r11;
	add.s32 	%r12, %r5, 384;
	cvt.u64.u32 	%rd8, %r12;
	add.s32 	%r13, %r5, 416;
	cvt.u64.u32 	%rd9, %r13;
	add.s32 	%r14, %r5, 448;
	cvt.u64.u32 	%rd10, %r14;
	add.s32 	%r15, %r5, 480;
	cvt.u64.u32 	%rd11, %r15;
	add.s32 	%r16, %r5, 512;
	cvt.u64.u32 	%rd12, %r16;
	add.s32 	%r17, %r5, 544;
	cvt.u64.u32 	%rd13, %r17;
	add.s32 	%r18, %r5, 576;
	cvt.u64.u32 	%rd14, %r18;
	add.s32 	%r19, %r5, 608;
	cvt.u64.u32 	%rd15, %r19;
	add.s32 	%r20, %r5, 640;
	cvt.u64.u32 	%rd16, %r20;
	add.s32 	%r21, %r5, 672;
	cvt.u64.u32 	%rd17, %r21;
	add.s32 	%r22, %r5, 864;
	cvt.u64.u32 	%rd18, %r22;
	add.s32 	%r23, %r5, 896;
	cvt.u64.u32 	%rd19, %r23;
	add.s32 	%r24, %r5, 928;
	cvt.u64.u32 	%rd20, %r24;
	add.s32 	%r25, %r5, 960;
	cvt.u64.u32 	%rd21, %r25;
	add.s32 	%r28, %r5, 32;
	add.s32 	%r30, %r5, 64;
	add.s32 	%r32, %r5, 256;
	add.s32 	%r34, %r5, 288;
	add.s32 	%r36, %r5, 320;
$L__BB287_4:
	cvt.u64.u32 	%rd38, %r5;
	setp.le.s64 	%p3, %rd31, %rd38;
	mad.lo.s64 	%rd39, %rd69, %rd27, %rd38;
	cvta.to.global.u64 	%rd40, %rd26;
	shl.b64 	%rd41, %rd39, 1;
	add.s64 	%rd23, %rd40, %rd41;
	mov.f32 	%f643, 0fFF800000;
	mov.f32 	%f646, %f643;
	@%p3 bra 	$L__BB287_6;
	ld.global.u16 	%rs1, [%rd23];
	// begin inline asm
	{  cvt.f32.f16 %f643, %rs1;}

	// end inline asm
	max.f32 	%f646, %f643, 0fFF800000;
$L__BB287_6:
	cvt.u64.u32 	%rd42, %r28;
	setp.le.s64 	%p4, %rd31, %rd42;
	mov.f32 	%f645, 0fFF800000;
	@%p4 bra 	$L__BB287_8;
	ld.global.u16 	%rs2, [%rd23+64];
	// begin inline asm
	{  cvt.f32.f16 %f645, %rs2;}

	// end inline asm
	max.f32 	%f646, %f646, %f645;
$L__BB287_8:
	cvt.u64.u32 	%rd43, %r30;
	setp.le.s64 	%p5, %rd31, %rd43;
	mov.f32 	%f647, 0fFF800000;
	@%p5 bra 	$L__BB287_10;
	ld.global.u16 	%rs3, [%rd23+128];
	// begin inline asm
	{  cvt.f32.f16 %f647, %rs3;}

	// end inline asm
	max.f32 	%f646, %f646, %f647;
$L__BB287_10:
	setp.le.s64 	%p6, %rd31, %rd2;
	mov.f32 	%f649, 0fFF800000;
	@%p6 bra 	$L__BB287_12;
	ld.global.u16 	%rs4, [%rd23+192];
	// begin inline asm
	{  cvt.f32.f16 %f649, %rs4;}

	// end inline asm
	max.f32 	%f646, %f646, %f649;
$L__BB287_12:
	setp.le.s64 	%p7, %rd31, %rd3;
	mov.f32 	%f651, 0fFF800000;
	@%p7 bra 	$L__BB287_14;
	ld.global.u16 	%rs5, [%rd23+256];
	// begin inline asm
	{  cvt.f32.f16 %f651, %rs5;}

	// end inline asm
	max.f32 	%f646, %f646, %f651;
$L__BB287_14:
	setp.le.s64 	%p8, %rd31, %rd4;
	mov.f32 	%f653, 0fFF800000;
	@%p8 bra 	$L__BB287_16;
	ld.global.u16 	%rs6, [%rd23+320];
	// begin inline asm
	{  cvt.f32.f16 %f653, %rs6;}

	// end inline asm
	max.f32 	%f646, %f646, %f653;
$L__BB287_16:
	setp.le.s64 	%p9, %rd31, %rd5;
	mov.f32 	%f655, 0fFF800000;
	@%p9 bra 	$L__BB287_18;
	ld.global.u16 	%rs7, [%rd23+384];
	// begin inline asm
	{  cvt.f32.f16 %f655, %rs7;}

	// end inline asm
	max.f32 	%f646, %f646, %f655;
$L__BB287_18:
	setp.le.s64 	%p10, %rd31, %rd6;
	mov.f32 	%f657, 0fFF800000;
	@%p10 bra 	$L__BB287_20;
	ld.global.u16 	%rs8, [%rd23+448];
	// begin inline asm
	{  cvt.f32.f16 %f657, %rs8;}

	// end inline asm
	max.f32 	%f646, %f646, %f657;
$L__BB287_20:
	cvt.u64.u32 	%rd44, %r32;
	setp.le.s64 	%p11, %rd31, %rd44;
	mov.f32 	%f659, 0fFF800000;
	@%p11 bra 	$L__BB287_22;
	ld.global.u16 	%rs9, [%rd23+512];
	// begin inline asm
	{  cvt.f32.f16 %f659, %rs9;}

	// end inline asm
	max.f32 	%f646, %f646, %f659;
$L__BB287_22:
	cvt.u64.u32 	%rd45, %r34;
	setp.le.s64 	%p12, %rd31, %rd45;
	mov.f32 	%f661, 0fFF800000;
	@%p12 bra 	$L__BB287_24;
	ld.global.u16 	%rs10, [%rd23+576];
	// begin inline asm
	{  cvt.f32.f16 %f661, %rs10;}

	// end inline asm
	max.f32 	%f646, %f646, %f661;
$L__BB287_24:
	cvt.u64.u32 	%rd46, %r36;
	setp.le.s64 	%p13, %rd31, %rd46;
	mov.f32 	%f663, 0fFF800000;
	@%p13 bra 	$L__BB287_26;
	ld.global.u16 	%rs11, [%rd23+640];
	// begin inline asm
	{  cvt.f32.f16 %f663, %rs11;}

	// end inline asm
	max.f32 	%f646, %f646, %f663;
$L__BB287_26:
	setp.le.s64 	%p14, %rd31, %rd7;
	mov.f32 	%f665, 0fFF800000;
	@%p14 bra 	$L__BB287_28;
	ld.global.u16 	%rs12, [%rd23+704];
	// begin inline asm
	{  cvt.f32.f16 %f665, %rs12;}

	// end inline asm
	max.f32 	%f646, %f646, %f665;
$L__BB287_28:
	setp.le.s64 	%p15, %rd31, %rd8;
	mov.f32 	%f667, 0fFF800000;
	@%p15 bra 	$L__BB287_30;
	ld.global.u16 	%rs13, [%rd23+768];
	// begin inline asm
	{  cvt.f32.f16 %f667, %rs13;}

	// end inline asm
	max.f32 	%f646, %f646, %f667;
$L__BB287_30:
	setp.le.s64 	%p16, %rd31, %rd9;
	mov.f32 	%f669, 0fFF800000;
	@%p16 bra 	$L__BB287_32;
	ld.global.u16 	%rs14, [%rd23+832];
	// begin inline asm
	{  cvt.f32.f16 %f669, %rs14;}

	// end inline asm
	max.f32 	%f646, %f646, %f669;
$L__BB287_32:
	setp.le.s64 	%p17, %rd31, %rd10;
	mov.f32 	%f671, 0fFF800000;
	@%p17 bra 	$L__BB287_34;
	ld.global.u16 	%rs15, [%rd23+896];
	// begin inline asm
	{  cvt.f32.f16 %f671, %rs15;}

	// end inline asm
	max.f32 	%f646, %f646, %f671;
$L__BB287_34:
	setp.le.s64 	%p18, %rd31, %rd11;
	mov.f32 	%f673, 0fFF800000;
	@%p18 bra 	$L__BB287_36;
	ld.global.u16 	%rs16, [%rd23+960];
	// begin inline asm
	{  cvt.f32.f16 %f673, %rs16;}

	// end inline asm
	max.f32 	%f646, %f646, %f673;
$L__BB287_36:
	setp.le.s64 	%p19, %rd31, %rd12;
	mov.f32 	%f675, 0fFF800000;
	@%p19 bra 	$L__BB287_38;
	ld.global.u16 	%rs17, [%rd23+1024];
	// begin inline asm
	{  cvt.f32.f16 %f675, %rs17;}

	// end inline asm
	max.f32 	%f646, %f646, %f675;
$L__BB287_38:
	setp.le.s64 	%p20, %rd31, %rd13;
	mov.f32 	%f677, 0fFF800000;
	@%p20 bra 	$L__BB287_40;
	ld.global.u16 	%rs18, [%rd23+1088];
	// begin inline asm
	{  cvt.f32.f16 %f677, %rs18;}

	// end inline asm
	max.f32 	%f646, %f646, %f677;
$L__BB287_40:
	setp.le.s64 	%p21, %rd31, %rd14;
	mov.f32 	%f679, 0fFF800000;
	@%p21 bra 	$L__BB287_42;
	ld.global.u16 	%rs19, [%rd23+1152];
	// begin inline asm
	{  cvt.f32.f16 %f679, %rs19;}

	// end inline asm
	max.f32 	%f646, %f646, %f679;
$L__BB287_42:
	setp.le.s64 	%p22, %rd31, %rd15;
	mov.f32 	%f681, 0fFF800000;
	@%p22 bra 	$L__BB287_44;
	ld.global.u16 	%rs20, [%rd23+1216];
	// begin inline asm
	{  cvt.f32.f16 %f681, %rs20;}

	// end inline asm
	max.f32 	%f646, %f646, %f681;
$L__BB287_44:
	setp.le.s64 	%p23, %rd31, %rd16;
	mov.f32 	%f683, 0fFF800000;
	@%p23 bra 	$L__BB287_46;
	ld.global.u16 	%rs21, [%rd23+1280];
	// begin inline asm
	{  cvt.f32.f16 %f683, %rs21;}

	// end inline asm
	max.f32 	%f646, %f646, %f683;
$L__BB287_46:
	setp.le.s64 	%p24, %rd31, %rd17;
	mov.f32 	%f685, 0fFF800000;
	@%p24 bra 	$L__BB287_48;
	ld.global.u16 	%rs22, [%rd23+1344];
	// begin inline asm
	{  cvt.f32.f16 %f685, %rs22;}

	// end inline asm
	max.f32 	%f646, %f646, %f685;
$L__BB287_48:
	mov.u32 	%r37, %tid.x;
	add.s32 	%r38, %r37, 704;
	cvt.u64.u32 	%rd47, %r38;
	setp.le.s64 	%p25, %rd31, %rd47;
	mov.f32 	%f687, 0fFF800000;
	@%p25 bra 	$L__BB287_50;
	ld.global.u16 	%rs23, [%rd23+1408];
	// begin inline asm
	{  cvt.f32.f16 %f687, %rs23;}

	// end inline asm
	max.f32 	%f646, %f646, %f687;
$L__BB287_50:
	mov.u32 	%r39, %tid.x;
	add.s32 	%r40, %r39, 736;
	cvt.u64.u32 	%rd48, %r40;
	setp.le.s64 	%p26, %rd31, %rd48;
	mov.f32 	%f689, 0fFF800000;
	@%p26 bra 	$L__BB287_52;
	ld.global.u16 	%rs24, [%rd23+1472];
	// begin inline asm
	{  cvt.f32.f16 %f689, %rs24;}

	// end inline asm
	max.f32 	%f646, %f646, %f689;
$L__BB287_52:
	mov.u32 	%r41, %tid.x;
	add.s32 	%r42, %r41, 768;
	cvt.u64.u32 	%rd49, %r42;
	setp.le.s64 	%p27, %rd31, %rd49;
	mov.f32 	%f691, 0fFF800000;
	@%p27 bra 	$L__BB287_54;
	ld.global.u16 	%rs25, [%rd23+1536];
	// begin inline asm
	{  cvt.f32.f16 %f691, %rs25;}

	// end inline asm
	max.f32 	%f646, %f646, %f691;
$L__BB287_54:
	mov.u32 	%r43, %tid.x;
	add.s32 	%r44, %r43, 800;
	cvt.u64.u32 	%rd50, %r44;
	setp.le.s64 	%p28, %rd31, %rd50;
	mov.f32 	%f693, 0fFF800000;
	@%p28 bra 	$L__BB287_56;
	ld.global.u16 	%rs26, [%rd23+1600];
	// begin inline asm
	{  cvt.f32.f16 %f693, %rs26;}

	// end inline asm
	max.f32 	%f646, %f646, %f693;
$L__BB287_56:
	mov.u32 	%r45, %tid.x;
	add.s32 	%r46, %r45, 832;
	cvt.u64.u32 	%rd51, %r46;
	setp.le.s64 	%p29, %rd31, %rd51;
	mov.f32 	%f695, 0fFF800000;
	@%p29 bra 	$L__BB287_58;
	ld.global.u16 	%rs27, [%rd23+1664];
	// begin inline asm
	{  cvt.f32.f16 %f695, %rs27;}

	// end inline asm
	max.f32 	%f646, %f646, %f695;
$L__BB287_58:
	setp.le.s64 	%p30, %rd31, %rd18;
	mov.f32 	%f697, 0fFF800000;
	@%p30 bra 	$L__BB287_60;
	ld.global.u16 	%rs28, [%rd23+1728];
	// begin inline asm
	{  cvt.f32.f16 %f697, %rs28;}

	// end inline asm
	max.f32 	%f646, %f646, %f697;
$L__BB287_60:
	setp.le.s64 	%p31, %rd31, %rd19;
	mov.f32 	%f699, 0fFF800000;
	@%p31 bra 	$L__BB287_62;
	ld.global.u16 	%rs29, [%rd23+1792];
	// begin inline asm
	{  cvt.f32.f16 %f699, %rs29;}

	// end inline asm
	max.f32 	%f646, %f646, %f699;
$L__BB287_62:
	setp.le.s64 	%p32, %rd31, %rd20;
	mov.f32 	%f701, 0fFF800000;
	@%p32 bra 	$L__BB287_64;
	ld.global.u16 	%rs30, [%rd23+1856];
	// begin inline asm
	{  cvt.f32.f16 %f701, %rs30;}

	// end inline asm
	max.f32 	%f646, %f646, %f701;
$L__BB287_64:
	setp.le.s64 	%p33, %rd31, %rd21;
	mov.f32 	%f703, 0fFF800000;
	@%p33 bra 	$L__BB287_66;
	ld.global.u16 	%rs31, [%rd23+1920];
	// begin inline asm
	{  cvt.f32.f16 %f703, %rs31;}

	// end inline asm
	max.f32 	%f646, %f646, %f703;
$L__BB287_66:
	mov.u32 	%r47, %tid.x;
	cvt.u64.u32 	%rd52, %r47;
	setp.le.s64 	%p34, %rd31, %rd52;
	mov.b32 	%r48, %f646;
	shfl.sync.bfly.b32	%r49|%p35, %r48, 16, 31, -1;
	mov.b32 	%f218, %r49;
	max.f32 	%f219, %f646, %f218;
	mov.b32 	%r50, %f219;
	shfl.sync.bfly.b32	%r51|%p36, %r50, 8, 31, -1;
	mov.b32 	%f220, %r51;
	max.f32 	%f221, %f219, %f220;
	mov.b32 	%r52, %f221;
	shfl.sync.bfly.b32	%r53|%p37, %r52, 4, 31, -1;
	mov.b32 	%f222, %r53;
	max.f32 	%f223, %f221, %f222;
	mov.b32 	%r54, %f223;
	shfl.sync.bfly.b32	%r55|%p38, %r54, 2, 31, -1;
	mov.b32 	%f224, %r55;
	max.f32 	%f225, %f223, %f224;
	mov.b32 	%r56, %f225;
	shfl.sync.bfly.b32	%r57|%p39, %r56, 1, 31, -1;
	mov.b32 	%f226, %r57;
	max.f32 	%f227, %f225, %f226;
	sub.f32 	%f228, %f643, %f227;
	fma.rn.f32 	%f229, %f228, 0f3BBB989D, 0f3F000000;
	cvt.sat.f32.f32 	%f230, %f229;
	mov.f32 	%f231, 0f4B400001;
	mov.f32 	%f232, 0f437C0000;
	fma.rm.f32 	%f233, %f230, %f232, %f231;
	add.f32 	%f234, %f233, 0fCB40007F;
	neg.f32 	%f235, %f234;
	fma.rn.f32 	%f236, %f228, 0f3FB8AA3B, %f235;
	fma.rn.f32 	%f237, %f228, 0f32A57060, %f236;
	mov.b32 	%r58, %f233;
	shl.b32 	%r59, %r58, 23;
	mov.b32 	%f238, %r59;
	ex2.approx.ftz.f32 	%f239, %f237;
	mul.f32 	%f240, %f239, %f238;
	add.f32 	%f241, %f240, 0f00000000;
	sub.f32 	%f242, %f645, %f227;
	fma.rn.f32 	%f243, %f242, 0f3BBB989D, 0f3F000000;
	cvt.sat.f32.f32 	%f244, %f243;
	fma.rm.f32 	%f245, %f244, %f232, %f231;
	add.f32 	%f246, %f245, 0fCB40007F;
	neg.f32 	%f247, %f246;
	fma.rn.f32 	%f248, %f242, 0f3FB8AA3B, %f247;
	fma.rn.f32 	%f249, %f242, 0f32A57060, %f248;
	mov.b32 	%r60, %f245;
	shl.b32 	%r61, %r60, 23;
	mov.b32 	%f250, %r61;
	ex2.approx.ftz.f32 	%f251, %f249;
	mul.f32 	%f252, %f251, %f250;
	add.f32 	%f253, %f241, %f252;
	sub.f32 	%f254, %f647, %f227;
	fma.rn.f32 	%f255, %f254, 0f3BBB989D, 0f3F000000;
	cvt.sat.f32.f32 	%f256, %f255;
	fma.rm.f32 	%f257, %f256, %f232, %f231;
	add.f32 	%f258, %f257, 0fCB40007F;
	neg.f32 	%f259, %f258;
	fma.rn.f32 	%f260, %f254, 0f3FB8AA3B, %f259;
	fma.rn.f32 	%f261, %f254, 0f32A57060, %f260;
	mov.b32 	%r62, %f257;
	shl.b32 	%r63, %r62, 23;
	mov.b32 	%f262, %r63;
	ex2.approx.ftz.f32 	%f263, %f261;
	mul.f32 	%f264, %f263, %f262;
	add.f32 	%f265, %f253, %f264;
	sub.f32 	%f266, %f649, %f227;
	fma.rn.f32 	%f267, %f266, 0f3BBB989D, 0f3F000000;
	cvt.sat.f32.f32 	%f268, %f267;
	fma.rm.f32 	%f269, %f268, %f232, %f231;
	add.f32 	%f270, %f269, 0fCB40007F;
	neg.f32 	%f271, %f270;
	fma.rn.f32 	%f272, %f266, 0f3FB8AA3B, %f271;
	fma.rn.f32 	%f273, %f266, 0f32A57060, %f272;
	mov.b32 	%r64, %f269;
	shl.b32 	%r65, %r64, 23;
	mov.b32 	%f274, %r65;
	ex2.approx.ftz.f32 	%f275, %f273;
	mul.f32 	%f276, %f275, %f274;
	add.f32 	%f277, %f265, %f276;
	sub.f32 	%f278, %f651, %f227;
	fma.rn.f32 	%f279, %f278, 0f3BBB989D, 0f3F000000;
	cvt.sat.f32.f32 	%f280, %f279;
	fma.rm.f32 	%f281, %f280, %f232, %f231;
	add.f32 	%f282, %f281, 0fCB40007F;
	neg.f32 	%f283, %f282;
	fma.rn.f32 	%f284, %f278, 0f3FB8AA3B, %f283;
	fma.rn.f32 	%f285, %f278, 0f32A57060, %f284;
	mov.b32 	%r66, %f281;
	shl.b32 	%r67, %r66, 23;
	mov.b32 	%f286, %r67;
	ex2.approx.ftz.f32 	%f287, %f285;
	mul.f32 	%f288, %f287, %f286;
	add.f32 	%f289, %f277, %f288;
	sub.f32 	%f290, %f653, %f227;
	fma.rn.f32 	%f291, %f290, 0f3BBB989D, 0f3F000000;
	cvt.sat.f32.f32 	%f292, %f291;
	fma.rm.f32 	%f293, %f292, %f232, %f231;
	add.f32 	%f294, %f293, 0fCB40007F;
	neg.f32 	%f295, %f294;
	fma.rn.f32 	%f296, %f290, 0f3FB8AA3B, %f295;
	fma.rn.f32 	%f297, %f290, 0f32A57060, %f296;
	mov.b32 	%r68, %f293;
	shl.b32 	%r69, %r68, 23;
	mov.b32 	%f298, %r69;
	ex2.approx.ftz.f32 	%f299, %f297;
	mul.f32 	%f300, %f299, %f298;
	add.f32 	%f301, %f289, %f300;
	sub.f32 	%f302, %f655, %f227;
	fma.rn.f32 	%f303, %f302, 0f3BBB989D, 0f3F000000;
	cvt.sat.f32.f32 	%f304, %f303;
	fma.rm.f32 	%f305, %f304, %f232, %f231;
	add.f32 	%f306, %f305, 0fCB40007F;
	neg.f32 	%f307, %f306;
	fma.rn.f32 	%f308, %f302, 0f3FB8AA3B, %f307;
	fma.rn.f32 	%f309, %f302, 0f32A57060, %f308;
	mov.b32 	%r70, %f305;
	shl.b32 	%r71, %r70, 23;
	mov.b32 	%f310, %r71;
	ex2.approx.ftz.f32 	%f311, %f309;
	mul.f32 	%f312, %f311, %f310;
	add.f32 	%f313, %f301, %f312;
	sub.f32 	%f314, %f657, %f227;
	fma.rn.f32 	%f315, %f314, 0f3BBB989D, 0f3F000000;
	cvt.sat.f32.f32 	%f316, %f315;
	fma.rm.f32 	%f317, %f316, %f232, %f231;
	add.f32 	%f318, %f317, 0fCB40007F;
	neg.f32 	%f319, %f318;
	fma.rn.f32 	%f320, %f314, 0f3FB8AA3B, %f319;
	fma.rn.f32 	%f321, %f314, 0f32A57060, %f320;
	mov.b32 	%r72, %f317;
	shl.b32 	%r73, %r72, 23;
	mov.b32 	%f322, %r73;
	ex2.approx.ftz.f32 	%f323, %f321;
	mul.f32 	%f324, %f323, %f322;
	add.f32 	%f325, %f313, %f324;
	sub.f32 	%f326, %f659, %f227;
	fma.rn.f32 	%f327, %f326, 0f3BBB989D, 0f3F000000;
	cvt.sat.f32.f32 	%f328, %f327;
	fma.rm.f32 	%f329, %f328, %f232, %f231;
	add.f32 	%f330, %f329, 0fCB40007F;
	neg.f32 	%f331, %f330;
	fma.rn.f32 	%f332, %f326, 0f3FB8AA3B, %f331;
	fma.rn.f32 	%f333, %f326, 0f32A57060, %f332;
	mov.b32 	%r74, %f329;
	shl.b32 	%r75, %r74, 23;
	mov.b32 	%f334, %r75;
	ex2.approx.ftz.f32 	%f335, %f333;
	mul.f32 	%f336, %f335, %f334;
	add.f32 	%f337, %f325, %f336;
	sub.f32 	%f338, %f661, %f227;
	fma.rn.f32 	%f339, %f338, 0f3BBB989D, 0f3F000000;
	cvt.sat.f32.f32 	%f340, %f339;
	fma.rm.f32 	%f341, %f340, %f232, %f231;
	add.f32 	%f342, %f341, 0fCB40007F;
	neg.f32 	%f343, %f342;
	fma.rn.f32 	%f344, %f338, 0f3FB8AA3B, %f343;
	fma.rn.f32 	%f345, %f338, 0f32A57060, %f344;
	mov.b32 	%r76, %f341;
	shl.b32 	%r77, %r76, 23;
	mov.b32 	%f346, %r77;
	ex2.approx.ftz.f32 	%f347, %f345;
	mul.f32 	%f348, %f347, %f346;
	add.f32 	%f349, %f337, %f348;
	sub.f32 	%f350, %f663, %f227;
	fma.rn.f32 	%f351, %f350, 0f3BBB989D, 0f3F000000;
	cvt.sat.f32.f32 	%f352, %f351;
	fma.rm.f32 	%f353, %f352, %f232, %f231;
	add.f32 	%f354, %f353, 0fCB40007F;
	neg.f32 	%f355, %f354;
	fma.rn.f32 	%f356, %f350, 0f3FB8AA3B, %f355;
	fma.rn.f32 	%f357, %f350, 0f32A57060, %f356;
	mov.b32 	%r78, %f353;
	shl.b32 	%r79, %r78, 23;
	mov.b32 	%f358, %r79;
	ex2.approx.ftz.f32 	%f359, %f357;
	mul.f32 	%f360, %f359, %f358;
	add.f32 	%f361, %f349, %f360;
	sub.f32 	%f362, %f665, %f227;
	fma.rn.f32 	%f363, %f362, 0f3BBB989D, 0f3F000000;
	cvt.sat.f32.f32 	%f364, %f363;
	fma.rm.f32 	%f365, %f364, %f232, %f231;
	add.f32 	%f366, %f365, 0fCB40007F;
	neg.f32 	%f367, %f366;
	fma.rn.f32 	%f368, %f362, 0f3FB8AA3B, %f367;
	fma.rn.f32 	%f369, %f362, 0f32A57060, %f368;
	mov.b32 	%r80, %f365;
	shl.b32 	%r81, %r80, 23;
	mov.b32 	%f370, %r81;
	ex2.approx.ftz.f32 	%f371, %f369;
	mul.f32 	%f372, %f371, %f370;
	add.f32 	%f373, %f361, %f372;
	sub.f32 	%f374, %f667, %f227;
	fma.rn.f32 	%f375, %f374, 0f3BBB989D, 0f3F000000;
	cvt.sat.f32.f32 	%f376, %f375;
	fma.rm.f32 	%f377, %f376, %f232, %f231;
	add.f32 	%f378, %f377, 0fCB40007F;
	neg.f32 	%f379, %f378;
	fma.rn.f32 	%f380, %f374, 0f3FB8AA3B, %f379;
	fma.rn.f32 	%f381, %f374, 0f32A57060, %f380;
	mov.b32 	%r82, %f377;
	shl.b32 	%r83, %r82, 23;
	mov.b32 	%f382, %r83;
	ex2.approx.ftz.f32 	%f383, %f381;
	mul.f32 	%f384, %f383, %f382;
	add.f32 	%f385, %f373, %f384;
	sub.f32 	%f386, %f669, %f227;
	fma.rn.f32 	%f387, %f386, 0f3BBB989D, 0f3F000000;
	cvt.sat.f32.f32 	%f388, %f387;
	fma.rm.f32 	%f389, %f388, %f232, %f231;
	add.f32 	%f390, %f389, 0fCB40007F;
	neg.f32 	%f391, %f390;
	fma.rn.f32 	%f392, %f386, 0f3FB8AA3B, %f391;
	fma.rn.f32 	%f393, %f386, 0f32A57060, %f392;
	mov.b32 	%r84, %f389;
	shl.b32 	%r85, %r84, 23;
	mov.b32 	%f394, %r85;
	ex2.approx.ftz.f32 	%f395, %f393;
	mul.f32 	%f396, %f395, %f394;
	add.f32 	%f397, %f385, %f396;
	sub.f32 	%f398, %f671, %f227;
	fma.rn.f32 	%f399, %f398, 0f3BBB989D, 0f3F000000;
	cvt.sat.f32.f32 	%f400, %f399;
	fma.rm.f32 	%f401, %f400, %f232, %f231;
	add.f32 	%f402, %f401, 0fCB40007F;
	neg.f32 	%f403, %f402;
	fma.rn.f32 	%f404, %f398, 0f3FB8AA3B, %f403;
	fma.rn.f32 	%f405, %f398, 0f32A57060, %f404;
	mov.b32 	%r86, %f401;
	shl.b32 	%r87, %r86, 23;
	mov.b32 	%f406, %r87;
	ex2.approx.ftz.f32 	%f407, %f405;
	mul.f32 	%f408, %f407, %f406;
	add.f32 	%f409, %f397, %f408;
	sub.f32 	%f410, %f673, %f227;
	fma.rn.f32 	%f411, %f410, 0f3BBB989D, 0f3F000000;
	cvt.sat.f32.f32 	%f412, %f411;
	fma.rm.f32 	%f413, %f412, %f232, %f231;
	add.f32 	%f414, %f413, 0fCB40007F;
	neg.f32 	%f415, %f414;
	fma.rn.f32 	%f416, %f410, 0f3FB8AA3B, %f415;
	fma.rn.f32 	%f417, %f410, 0f32A57060, %f416;
	mov.b32 	%r88, %f413;
	shl.b32 	%r89, %r88, 23;
	mov.b32 	%f418, %r89;
	ex2.approx.ftz.f32 	%f419, %f417;
	mul.f32 	%f420, %f419, %f418;
	add.f32 	%f421, %f409, %f420;
	sub.f32 	%f422, %f675, %f227;
	fma.rn.f32 	%f423, %f422, 0f3BBB989D, 0f3F000000;
	cvt.sat.f32.f32 	%f424, %f423;
	fma.rm.f32 	%f425, %f424, %f232, %f231;
	add.f32 	%f426, %f425, 0fCB40007F;
	neg.f32 	%f427, %f426;
	fma.rn.f32 	%f428, %f422, 0f3FB8AA3B, %f427;
	fma.rn.f32 	%f429, %f422, 0f32A57060, %f428;
	mov.b32 	%r90, %f425;
	shl.b32 	%r91, %r90, 23;
	mov.b32 	%f430, %r91;
	ex2.approx.ftz.f32 	%f431, %f429;
	mul.f32 	%f432, %f431, %f430;
	add.f32 	%f433, %f421, %f432;
	sub.f32 	%f434, %f677, %f227;
	fma.rn.f32 	%f435, %f434, 0f3BBB989D, 0f3F000000;
	cvt.sat.f32.f32 	%f436, %f435;
	fma.rm.f32 	%f437, %f436, %f232, %f231;
	add.f32 	%f438, %f437, 0fCB40007F;
	neg.f32 	%f439, %f438;
	fma.rn.f32 	%f440, %f434, 0f3FB8AA3B, %f439;
	fma.rn.f32 	%f441, %f434, 0f32A57060, %f440;
	mov.b32 	%r92, %f437;
	shl.b32 	%r93, %r92, 23;
	mov.b32 	%f442, %r93;
	ex2.approx.ftz.f32 	%f443, %f441;
	mul.f32 	%f444, %f443, %f442;
	add.f32 	%f445, %f433, %f444;
	sub.f32 	%f446, %f679, %f227;
	fma.rn.f32 	%f447, %f446, 0f3BBB989D, 0f3F000000;
	cvt.sat.f32.f32 	%f448, %f447;
	fma.rm.f32 	%f449, %f448, %f232, %f231;
	add.f32 	%f450, %f449, 0fCB40007F;
	neg.f32 	%f451, %f450;
	fma.rn.f32 	%f452, %f446, 0f3FB8AA3B, %f451;
	fma.rn.f32 	%f453, %f446, 0f32A57060, %f452;
	mov.b32 	%r94, %f449;
	shl.b32 	%r95, %r94, 23;
	mov.b32 	%f454, %r95;
	ex2.approx.ftz.f32 	%f455, %f453;
	mul.f32 	%f456, %f455, %f454;
	add.f32 	%f457, %f445, %f456;
	sub.f32 	%f458, %f681, %f227;
	fma.rn.f32 	%f459, %f458, 0f3BBB989D, 0f3F000000;
	cvt.sat.f32.f32 	%f460, %f459;
	fma.rm.f32 	%f461, %f460, %f232, %f231;
	add.f32 	%f462, %f461, 0fCB40007F;
	neg.f32 	%f463, %f462;
	fma.rn.f32 	%f464, %f458, 0f3FB8AA3B, %f463;
	fma.rn.f32 	%f465, %f458, 0f32A57060, %f464;
	mov.b32 	%r96, %f461;
	shl.b32 	%r97, %r96, 23;
	mov.b32 	%f466, %r97;
	ex2.approx.ftz.f32 	%f467, %f465;
	mul.f32 	%f468, %f467, %f466;
	add.f32 	%f469, %f457, %f468;
	sub.f32 	%f470, %f683, %f227;
	fma.rn.f32 	%f471, %f470, 0f3BBB989D, 0f3F000000;
	cvt.sat.f32.f32 	%f472, %f471;
	fma.rm.f32 	%f473, %f472, %f232, %f231;
	add.f32 	%f474, %f473, 0fCB40007F;
	neg.f32 	%f475, %f474;
	fma.rn.f32 	%f476, %f470, 0f3FB8AA3B, %f475;
	fma.rn.f32 	%f477, %f470, 0f32A57060, %f476;
	mov.b32 	%r98, %f473;
	shl.b32 	%r99, %r98, 23;
	mov.b32 	%f478, %r99;
	ex2.approx.ftz.f32 	%f479, %f477;
	mul.f32 	%f480, %f479, %f478;
	add.f32 	%f481, %f469, %f480;
	sub.f32 	%f482, %f685, %f227;
	fma.rn.f32 	%f483, %f482, 0f3BBB989D, 0f3F000000;
	cvt.sat.f32.f32 	%f484, %f483;
	fma.rm.f32 	%f485, %f484, %f232, %f231;
	add.f32 	%f486, %f485, 0fCB40007F;
	neg.f32 	%f487, %f486;
	fma.rn.f32 	%f488, %f482, 0f3FB8AA3B, %f487;
	fma.rn.f32 	%f489, %f482, 0f32A57060, %f488;
	mov.b32 	%r100, %f485;
	shl.b32 	%r101, %r100, 23;
	mov.b32 	%f490, %r101;
	ex2.approx.ftz.f32 	%f491, %f489;
	mul.f32 	%f492, %f491, %f490;
	add.f32 	%f493, %f481, %f492;
	sub.f32 	%f494, %f687, %f227;
	fma.rn.f32 	%f495, %f494, 0f3BBB989D, 0f3F000000;
	cvt.sat.f32.f32 	%f496, %f495;
	fma.rm.f32 	%f497, %f496, %f232, %f231;
	add.f32 	%f498, %f497, 0fCB40007F;
	neg.f32 	%f499, %f498;
	fma.rn.f32 	%f500, %f494, 0f3FB8AA3B, %f499;
	fma.rn.f32 	%f501, %f494, 0f32A57060, %f500;
	mov.b32 	%r102, %f497;
	shl.b32 	%r103, %r102, 23;
	mov.b32 	%f502, %r103;
	ex2.approx.ftz.f32 	%f503, %f501;
	mul.f32 	%f504, %f503, %f502;
	add.f32 	%f505, %f493, %f504;
	sub.f32 	%f506, %f689, %f227;
	fma.rn.f32 	%f507, %f506, 0f3BBB989D, 0f3F000000;
	cvt.sat.f32.f32 	%f508, %f507;
	fma.rm.f32 	%f509, %f508, %f232, %f231;
	add.f32 	%f510, %f509, 0fCB40007F;
	neg.f32 	%f511, %f510;
	fma.rn.f32 	%f512, %f506, 0f3FB8AA3B, %f511;
	fma.rn.f32 	%f513, %f506, 0f32A57060, %f512;
	mov.b32 	%r104, %f509;
	shl.b32 	%r105, %r104, 23;
	mov.b32 	%f514, %r105;
	ex2.approx.ftz.f32 	%f515, %f513;
	mul.f32 	%f516, %f515, %f514;
	add.f32 	%f517, %f505, %f516;
	sub.f32 	%f518, %f691, %f227;
	fma.rn.f32 	%f519, %f518, 0f3BBB989D, 0f3F000000;
	cvt.sat.f32.f32 	%f520, %f519;
	fma.rm.f32 	%f521, %f520, %f232, %f231;
	add.f32 	%f522, %f521, 0fCB40007F;
	neg.f32 	%f523, %f522;
	fma.rn.f32 	%f524, %f518, 0f3FB8AA3B, %f523;
	fma.rn.f32 	%f525, %f518, 0f32A57060, %f524;
	mov.b32 	%r106, %f521;
	shl.b32 	%r107, %r106, 23;
	mov.b32 	%f526, %r107;
	ex2.approx.ftz.f32 	%f527, %f525;
	mul.f32 	%f528, %f527, %f526;
	add.f32 	%f529, %f517, %f528;
	sub.f32 	%f530, %f693, %f227;
	fma.rn.f32 	%f531, %f530, 0f3BBB989D, 0f3F000000;
	cvt.sat.f32.f32 	%f532, %f531;
	fma.rm.f32 	%f533, %f532, %f232, %f231;
	add.f32 	%f534, %f533, 0fCB40007F;
	neg.f32 	%f535, %f534;
	fma.rn.f32 	%f536, %f530, 0f3FB8AA3B, %f535;
	fma.rn.f32 	%f537, %f530, 0f32A57060, %f536;
	mov.b32 	%r108, %f533;
	shl.b32 	%r109, %r108, 23;
	mov.b32 	%f538, %r109;
	ex2.approx.ftz.f32 	%f539, %f537;
	mul.f32 	%f540, %f539, %f538;
	add.f32 	%f541, %f529, %f540;
	sub.f32 	%f542, %f695, %f227;
	fma.rn.f32 	%f543, %f542, 0f3BBB989D, 0f3F000000;
	cvt.sat.f32.f32 	%f544, %f543;
	fma.rm.f32 	%f545, %f544, %f232, %f231;
	add.f32 	%f546, %f545, 0fCB40007F;
	neg.f32 	%f547, %f546;
	fma.rn.f32 	%f548, %f542, 0f3FB8AA3B, %f547;
	fma.rn.f32 	%f549, %f542, 0f32A57060, %f548;
	mov.b32 	%r110, %f545;
	shl.b32 	%r111, %r110, 23;
	mov.b32 	%f550, %r111;
	ex2.approx.ftz.f32 	%f551, %f549;
	mul.f32 	%f552, %f551, %f550;
	add.f32 	%f553, %f541, %f552;
	sub.f32 	%f554, %f697, %f227;
	fma.rn.f32 	%f555, %f554, 0f3BBB989D, 0f3F000000;
	cvt.sat.f32.f32 	%f556, %f555;
	fma.rm.f32 	%f557, %f556, %f232, %f231;
	add.f32 	%f558, %f557, 0fCB40007F;
	neg.f32 	%f559, %f558;
	fma.rn.f32 	%f560, %f554, 0f3FB8AA3B, %f559;
	fma.rn.f32 	%f561, %f554, 0f32A57060, %f560;
	mov.b32 	%r112, %f557;
	shl.b32 	%r113, %r112, 23;
	mov.b32 	%f562, %r113;
	ex2.approx.ftz.f32 	%f563, %f561;
	mul.f32 	%f564, %f563, %f562;
	add.f32 	%f565, %f553, %f564;
	sub.f32 	%f566, %f699, %f227;
	fma.rn.f32 	%f567, %f566, 0f3BBB989D, 0f3F000000;
	cvt.sat.f32.f32 	%f568, %f567;
	fma.rm.f32 	%f569, %f568, %f232, %f231;
	add.f32 	%f570, %f569, 0fCB40007F;
	neg.f32 	%f571, %f570;
	fma.rn.f32 	%f572, %f566, 0f3FB8AA3B, %f571;
	fma.rn.f32 	%f573, %f566, 0f32A57060, %f572;
	mov.b32 	%r114, %f569;
	shl.b32 	%r115, %r114, 23;
	mov.b32 	%f574, %r115;
	ex2.approx.ftz.f32 	%f575, %f573;
	mul.f32 	%f576, %f575, %f574;
	add.f32 	%f577, %f565, %f576;
	sub.f32 	%f578, %f701, %f227;
	fma.rn.f32 	%f579, %f578, 0f3BBB989D, 0f3F000000;
	cvt.sat.f32.f32 	%f580, %f579;
	fma.rm.f32 	%f581, %f580, %f232, %f231;
	add.f32 	%f582, %f581, 0fCB40007F;
	neg.f32 	%f583, %f582;
	fma.rn.f32 	%f584, %f578, 0f3FB8AA3B, %f583;
	fma.rn.f32 	%f585, %f578, 0f32A57060, %f584;
	mov.b32 	%r116, %f581;
	shl.b32 	%r117, %r116, 23;
	mov.b32 	%f586, %r117;
	ex2.approx.ftz.f32 	%f587, %f585;
	mul.f32 	%f588, %f587, %f586;
	add.f32 	%f589, %f577, %f588;
	sub.f32 	%f590, %f703, %f227;
	fma.rn.f32 	%f591, %f590, 0f3BBB989D, 0f3F000000;
	cvt.sat.f32.f32 	%f592, %f591;
	fma.rm.f32 	%f593, %f592, %f232, %f231;
	add.f32 	%f594, %f593, 0fCB40007F;
	neg.f32 	%f595, %f594;
	fma.rn.f32 	%f596, %f590, 0f3FB8AA3B, %f595;
	fma.rn.f32 	%f597, %f590, 0f32A57060, %f596;
	mov.b32 	%r118, %f593;
	shl.b32 	%r119, %r118, 23;
	mov.b32 	%f598, %r119;
	ex2.approx.ftz.f32 	%f599, %f597;
	mul.f32 	%f600, %f599, %f598;
	add.f32 	%f601, %f589, %f600;
	mov.b32 	%r120, %f601;
	shfl.sync.bfly.b32	%r121|%p40, %r120, 16, 31, -1;
	mov.b32 	%f602, %r121;
	add.f32 	%f603, %f601, %f602;
	mov.b32 	%r122, %f603;
	shfl.sync.bfly.b32	%r123|%p41, %r122, 8, 31, -1;
	mov.b32 	%f604, %r123;
	add.f32 	%f605, %f603, %f604;
	mov.b32 	%r124, %f605;
	shfl.sync.bfly.b32	%r125|%p42, %r124, 4, 31, -1;
	mov.b32 	%f606, %r125;
	add.f32 	%f607, %f605, %f606;
	mov.b32 	%r126, %f607;
	shfl.sync.bfly.b32	%r127|%p43, %r126, 2, 31, -1;
	mov.b32 	%f608, %r127;
	add.f32 	%f609, %f607, %f608;
	mov.b32 	%r128, %f609;
	shfl.sync.bfly.b32	%r129|%p44, %r128, 1, 31, -1;
	mov.b32 	%f610, %r129;
	add.f32 	%f611, %f609, %f610;
	div.rn.f32 	%f125, %f240, %f611;
	div.rn.f32 	%f126, %f252, %f611;
	div.rn.f32 	%f127, %f264, %f611;
	div.rn.f32 	%f128, %f276, %f611;
	div.rn.f32 	%f129, %f288, %f611;
	div.rn.f32 	%f130, %f300, %f611;
	div.rn.f32 	%f131, %f312, %f611;
	div.rn.f32 	%f132, %f324, %f611;
	div.rn.f32 	%f133, %f336, %f611;
	div.rn.f32 	%f134, %f348, %f611;
	div.rn.f32 	%f135, %f360, %f611;
	div.rn.f32 	%f136, %f372, %f611;
	div.rn.f32 	%f137, %f384, %f611;
	div.rn.f32 	%f138, %f396, %f611;
	div.rn.f32 	%f139, %f408, %f611;
	div.rn.f32 	%f140, %f420, %f611;
	div.rn.f32 	%f141, %f432, %f611;
	div.rn.f32 	%f142, %f444, %f611;
	div.rn.f32 	%f143, %f456, %f611;
	div.rn.f32 	%f144, %f468, %f611;
	div.rn.f32 	%f145, %f480, %f611;
	div.rn.f32 	%f146, %f492, %f611;
	div.rn.f32 	%f147, %f504, %f611;
	div.rn.f32 	%f148, %f516, %f611;
	div.rn.f32 	%f149, %f528, %f611;
	div.rn.f32 	%f150, %f540, %f611;
	div.rn.f32 	%f151, %f552, %f611;
	div.rn.f32 	%f152, %f564, %f611;
	div.rn.f32 	%f153, %f576, %f611;
	div.rn.f32 	%f154, %f588, %f611;
	div.rn.f32 	%f155, %f600, %f611;
	mad.lo.s64 	%rd53, %rd69, %rd29, %rd52;
	cvta.to.global.u64 	%rd54, %rd28;
	shl.b64 	%rd55, %rd53, 1;
	add.s64 	%rd24, %rd54, %rd55;
	@%p34 bra 	$L__BB287_68;
	// begin inline asm
	{  cvt.rn.f16.f32 %rs32, %f125;}

	// end inline asm
	st.global.u16 	[%rd24], %rs32;
$L__BB287_68:
	mov.u32 	%r130, %tid.x;
	add.s32 	%r131, %r130, 32;
	cvt.u64.u32 	%rd56, %r131;
	setp.le.s64 	%p45, %rd31, %rd56;
	@%p45 bra 	$L__BB287_70;
	// begin inline asm
	{  cvt.rn.f16.f32 %rs33, %f126;}

	// end inline asm
	st.global.u16 	[%rd24+64], %rs33;
$L__BB287_70:
	mov.u32 	%r132, %tid.x;
	add.s32 	%r133, %r132, 64;
	cvt.u64.u32 	%rd57, %r133;
	setp.le.s64 	%p46, %rd31, %rd57;
	@%p46 bra 	$L__BB287_72;
	// begin inline asm
	{  cvt.rn.f16.f32 %rs34, %f127;}

	// end inline asm
	st.global.u16 	[%rd24+128], %rs34;
$L__BB287_72:
	setp.le.s64 	%p47, %rd31, %rd2;
	@%p47 bra 	$L__BB287_74;
	// begin inline asm
	{  cvt.rn.f16.f32 %rs35, %f128;}

	// end inline asm
	st.global.u16 	[%rd24+192], %rs35;
$L__BB287_74:
	setp.le.s64 	%p48, %rd31, %rd3;
	@%p48 bra 	$L__BB287_76;
	// begin inline asm
	{  cvt.rn.f16.f32 %rs36, %f129;}

	// end inline asm
	st.global.u16 	[%rd24+256], %rs36;
$L__BB287_76:
	setp.le.s64 	%p49, %rd31, %rd4;
	@%p49 bra 	$L__BB287_78;
	// begin inline asm
	{  cvt.rn.f16.f32 %rs37, %f130;}

	// end inline asm
	st.global.u16 	[%rd24+320], %rs37;
$L__BB287_78:
	setp.le.s64 	%p50, %rd31, %rd5;
	@%p50 bra 	$L__BB287_80;
	// begin inline asm
	{  cvt.rn.f16.f32 %rs38, %f131;}

	// end inline asm
	st.global.u16 	[%rd24+384], %rs38;
$L__BB287_80:
	setp.le.s64 	%p51, %rd31, %rd6;
	@%p51 bra 	$L__BB287_82;
	// begin inline asm
	{  cvt.rn.f16.f32 %rs39, %f132;}

	// end inline asm
	st.global.u16 	[%rd24+448], %rs39;
$L__BB287_82:
	mov.u32 	%r134, %tid.x;
	add.s32 	%r135, %r134, 256;
	cvt.u64.u32 	%rd58, %r135;
	setp.le.s64 	%p52, %rd31, %rd58;
	@%p52 bra 	$L__BB287_84;
	// begin inline asm
	{  cvt.rn.f16.f32 %rs40, %f133;}

	// end inline asm
	st.global.u16 	[%rd24+512], %rs40;
$L__BB287_84:
	mov.u32 	%r136, %tid.x;
	add.s32 	%r137, %r136, 288;
	cvt.u64.u32 	%rd59, %r137;
	setp.le.s64 	%p53, %rd31, %rd59;
	@%p53 bra 	$L__BB287_86;
	// begin inline asm
	{  cvt.rn.f16.f32 %rs41, %f134;}

	// end inline asm
	st.global.u16 	[%rd24+576], %rs41;
$L__BB287_86:
	mov.u32 	%r138, %tid.x;
	add.s32 	%r139, %r138, 320;
	cvt.u64.u32 	%rd60, %r139;
	setp.le.s64 	%p54, %rd31, %rd60;
	@%p54 bra 	$L__BB287_88;
	// begin inline asm
	{  cvt.rn.f16.f32 %rs42, %f135;}

	// end inline asm
	st.global.u16 	[%rd24+640], %rs42;
$L__BB287_88:
	setp.le.s64 	%p55, %rd31, %rd7;
	@%p55 bra 	$L__BB287_90;
	// begin inline asm
	{  cvt.rn.f16.f32 %rs43, %f136;}

	// end inline asm
	st.global.u16 	[%rd24+704], %rs43;
$L__BB287_90:
	setp.le.s64 	%p56, %rd31, %rd8;
	@%p56 bra 	$L__BB287_92;
	// begin inline asm
	{  cvt.rn.f16.f32 %rs44, %f137;}

	// end inline asm
	st.global.u16 	[%rd24+768], %rs44;
$L__BB287_92:
	setp.le.s64 	%p57, %rd31, %rd9;
	@%p57 bra 	$L__BB287_94;
	// begin inline asm
	{  cvt.rn.f16.f32 %rs45, %f138;}

	// end inline asm
	st.global.u16 	[%rd24+832], %rs45;
$L__BB287_94:
	setp.le.s64 	%p58, %rd31, %rd10;
	@%p58 bra 	$L__BB287_96;
	// begin inline asm
	{  cvt.rn.f16.f32 %rs46, %f139;}

	// end inline asm
	st.global.u16 	[%rd24+896], %rs46;
$L__BB287_96:
	setp.le.s64 	%p59, %rd31, %rd11;
	@%p59 bra 	$L__BB287_98;
	// begin inline asm
	{  cvt.rn.f16.f32 %rs47, %f140;}

	// end inline asm
	st.global.u16 	[%rd24+960], %rs47;
$L__BB287_98:
	setp.le.s64 	%p60, %rd31, %rd12;
	@%p60 bra 	$L__BB287_100;
	// begin inline asm
	{  cvt.rn.f16.f32 %rs48, %f141;}

	// end inline asm
	st.global.u16 	[%rd24+1024], %rs48;
$L__BB287_100:
	setp.le.s64 	%p61, %rd31, %rd13;
	@%p61 bra 	$L__BB287_102;
	// begin inline asm
	{  cvt.rn.f16.f32 %rs49, %f142;}

	// end inline asm
	st.global.u16 	[%rd24+1088], %rs49;
$L__BB287_102:
	setp.le.s64 	%p62, %rd31, %rd14;
	@%p62 bra 	$L__BB287_104;
	// begin inline asm
	{  cvt.rn.f16.f32 %rs50, %f143;}

	// end inline asm
	st.global.u16 	[%rd24+1152], %rs50;
$L__BB287_104:
	setp.le.s64 	%p63, %rd31, %rd15;
	@%p63 bra 	$L__BB287_106;
	// begin inline asm
	{  cvt.rn.f16.f32 %rs51, %f144;}

	// end inline asm
	st.global.u16 	[%rd24+1216], %rs51;
$L__BB287_106:
	setp.le.s64 	%p64, %rd31, %rd16;
	@%p64 bra 	$L__BB287_108;
	// begin inline asm
	{  cvt.rn.f16.f32 %rs52, %f145;}

	// end inline asm
	st.global.u16 	[%rd24+1280], %rs52;
$L__BB287_108:
	setp.le.s64 	%p65, %rd31, %rd17;
	@%p65 bra 	$L__BB287_110;
	// begin inline asm
	{  cvt.rn.f16.f32 %rs53, %f146;}

	// end inline asm
	st.global.u16 	[%rd24+1344], %rs53;
$L__BB287_110:
	mov.u32 	%r140, %tid.x;
	add.s32 	%r141, %r140, 704;
	cvt.u64.u32 	%rd61, %r141;
	setp.le.s64 	%p66, %rd31, %rd61;
	@%p66 bra 	$L__BB287_112;
	// begin inline asm
	{  cvt.rn.f16.f32 %rs54, %f147;}

	// end inline asm
	st.global.u16 	[%rd24+1408], %rs54;
$L__BB287_112:
	add.s32 	%r143, %r140, 736;
	cvt.u64.u32 	%rd62, %r143;
	setp.le.s64 	%p67, %rd31, %rd62;
	@%p67 bra 	$L__BB287_114;
	// begin inline asm
	{  cvt.rn.f16.f32 %rs55, %f148;}

	// end inline asm
	st.global.u16 	[%rd24+1472], %rs55;
$L__BB287_114:
	add.s32 	%r145, %r140, 768;
	cvt.u64.u32 	%rd63, %r145;
	setp.le.s64 	%p68, %rd31, %rd63;
	@%p68 bra 	$L__BB287_116;
	// begin inline asm
	{  cvt.rn.f16.f32 %rs56, %f149;}

	// end inline asm
	st.global.u16 	[%rd24+1536], %rs56;
$L__BB287_116:
	add.s32 	%r147, %r140, 800;
	cvt.u64.u32 	%rd64, %r147;
	setp.le.s64 	%p69, %rd31, %rd64;
	@%p69 bra 	$L__BB287_118;
	// begin inline asm
	{  cvt.rn.f16.f32 %rs57, %f150;}

	// end inline asm
	st.global.u16 	[%rd24+1600], %rs57;
$L__BB287_118:
	add.s32 	%r149, %r140, 832;
	cvt.u64.u32 	%rd65, %r149;
	setp.le.s64 	%p70, %rd31, %rd65;
	@%p70 bra 	$L__BB287_120;
	// begin inline asm
	{  cvt.rn.f16.f32 %rs58, %f151;}

	// end inline asm
	st.global.u16 	[%rd24+1664], %rs58;
$L__BB287_120:
	setp.le.s64 	%p71, %rd31, %rd18;
	@%p71 bra 	$L__BB287_122;
	// begin inline asm
	{  cvt.rn.f16.f32 %rs59, %f152;}

	// end inline asm
	st.global.u16 	[%rd24+1728], %rs59;
$L__BB287_122:
	setp.le.s64 	%p72, %rd31, %rd19;
	@%p72 bra 	$L__BB287_124;
	// begin inline asm
	{  cvt.rn.f16.f32 %rs60, %f153;}

	// end inline asm
	st.global.u16 	[%rd24+1792], %rs60;
$L__BB287_124:
	setp.le.s64 	%p73, %rd31, %rd20;
	@%p73 bra 	$L__BB287_126;
	// begin inline asm
	{  cvt.rn.f16.f32 %rs61, %f154;}

	// end inline asm
	st.global.u16 	[%rd24+1856], %rs61;
$L__BB287_126:
	setp.le.s64 	%p74, %rd31, %rd21;
	@%p74 bra 	$L__BB287_128;
	// begin inline asm
	{  cvt.rn.f16.f32 %rs62, %f155;}

	// end inline asm
	st.global.u16 	[%rd24+1920], %rs62;
$L__BB287_128:
	ld.param.u64 	%rd68, [_Z15SoftmaxWarpImplI10DirectLoadI6__halffE11DirectStoreIfS1_EfLi1ELi31ELi32ELi1ELb1EL9Algorithm0EEvT_T0_ll_param_2];
	mov.u32 	%r150, %nctaid.x;
	mov.u32 	%r151, %ntid.y;
	mul.lo.s32 	%r152, %r150, %r151;
	cvt.s64.s32 	%rd66, %r152;
	add.s64 	%rd69, %rd69, %rd66;
	setp.lt.s64 	%p75, %rd69, %rd68;
	@%p75 bra 	$L__BB287_4;
$L__BB287_129:
	ret;

}
	// .globl	_Z15SoftmaxWarpImplI10DirectLoadI6__halffE11DirectStoreIfS1_EfLi1ELi32ELi32ELi1ELb0EL9Algorithm0EEvT_T0_ll
.visible .entry _Z15SoftmaxWarpImplI10DirectLoadI6__halffE11DirectStoreIfS1_EfLi1ELi32ELi32ELi1ELb0EL9Algorithm0EEvT_T0_ll(
	.param .align 8 .b8 _Z15SoftmaxWarpImplI10DirectLoadI6__halffE11DirectStoreIfS1_EfLi1ELi32ELi32ELi1ELb0EL9Algorithm0EEvT_T0_ll_param_0[16],
	.param .align 8 .b8 _Z15SoftmaxWarpImplI10DirectLoadI6__halffE11DirectStoreIfS1_EfLi1ELi32ELi32ELi1ELb0EL9Algorithm0EEvT_T0_ll_param_1[16],
	.param .u64 _Z15SoftmaxWarpImplI10DirectLoadI6__halffE11DirectStoreIfS1_EfLi1ELi32ELi32ELi1ELb0EL9Algorithm0EEvT_T0_ll_param_2,
	.param .u64 _Z15SoftmaxWarpImplI10DirectLoadI6__halffE11DirectStoreIfS1_EfLi1ELi32ELi32ELi1ELb0EL9Algorithm0EEvT_T0_ll_param_3
)
{
	.reg .pred 	%p<14>;
	.reg .b16 	%rs<65>;
	.reg .b32 	%r<92>;
	.reg .b32 	%f<503>;
	.reg .b64 	%rd<28>;

	ld.param.u64 	%rd11, [_Z15SoftmaxWarpImplI10DirectLoadI6__halffE11DirectStoreIfS1_EfLi1ELi32ELi32ELi1ELb0EL9Algorithm0EEvT_T0_ll_param_1+8];
	ld.param.u64 	%rd10, [_Z15SoftmaxWarpImplI10DirectLoadI6__halffE11DirectStoreIfS1_EfLi1ELi32ELi32ELi1ELb0EL9Algorithm0EEvT_T0_ll_param_1];
	ld.param.u64 	%rd9, [_Z15SoftmaxWarpImplI10DirectLoadI6__halffE11DirectStoreIfS1_EfLi1ELi32ELi32ELi1ELb0EL9Algorithm0EEvT_T0_ll_param_0+8];
	ld.param.u64 	%rd8, [_Z15SoftmaxWarpImplI10DirectLoadI6__halffE11DirectStoreIfS1_EfLi1ELi32ELi32ELi1ELb0EL9Algorithm0EEvT_T0_ll_param_0];
	ld.param.u64 	%rd12, [_Z15SoftmaxWarpImplI10DirectLoadI6__halffE11DirectStoreIfS1_EfLi1ELi32ELi32ELi1ELb0EL9Algorithm0EEvT_T0_ll_param_2];
	ld.param.u64 	%rd13, [_Z15SoftmaxWarpImplI10DirectLoadI6__halffE11DirectStoreIfS1_EfLi1ELi32ELi32ELi1ELb0EL9Algorithm0EEvT_T0_ll_param_3];
	setp.lt.s64 	%p1, %rd13, 1025;
	@%p1 bra 	$L__BB288_2;
	mov.u64 	%rd14, $str;
	cvta.global.u64 	%rd15, %rd14;
	mov.u64 	%rd16, $str$1;
	cvta.global.u64 	%rd17, %rd16;
	mov.u64 	%rd18, __unnamed_284;
	cvta.global.u64 	%rd19, %rd18;
	{ // callseq 283, 0
	.param .b64 param0;
	st.param.b64 	[param0], %rd15;
	.param .b64 param1;
	st.param.b64 	[param1], %rd17;
	.param .b32 param2;
	st.param.b32 	[param2], 358;
	.param .b64 param3;
	st.param.b64 	[param3], %rd19;
	.param .b64 param4;
	st.param.b64 	[param4], 1;
	call.uni 
	__assertfail, 
	(
	param0, 
	param1, 
	param2, 
	param3, 
	param4
	);
	} // callseq 283
$L__BB288_2:
	mov.u32 	%r2, %nctaid.x;
	mov.u32 	%r3, %ntid.y;
	mul.lo.s32 	%r1, %r2, %r3;
	mov.u32 	%r4, %ctaid.x;
	mov.u32 	%r5, %tid.y;
	mad.lo.s32 	%r6, %r4, %r3, %r5;
	cvt.s64.s32 	%rd27, %r6;
	setp.le.s64 	%p2, %rd12, %rd27;
	@%p2 bra 	$L__BB288_5;
	mov.u32 	%r7, %tid.x;
	cvt.u64.u32 	%rd3, %r7;
	cvta.to.global.u64 	%rd4, %rd8;
	cvt.s64.s32 	%rd5, %r1;
$L__BB288_4:
	mad.lo.s64 	%rd20, %rd27, %rd9, %rd3;
	shl.b64 	%rd21, %rd20, 1;
	add.s64 	%rd22, %rd4, %rd21;
	ld.global.u16 	%rs1, [%rd22];
	// begin inline asm
	{  cvt.f32.f16 %f1, %rs1;}

	// end inline asm
	max.f32 	%f65, %f1, 0fFF800000;
	ld.global.u16 	%rs2, [%rd22+64];
	// begin inline asm
	{  cvt.f32.f16 %f2, %rs2;}

	// end inline asm
	max.f32 	%f66, %f65, %f2;
	ld.global.u16 	%rs3, [%rd22+128];
	// begin inline asm
	{  cvt.f32.f16 %f3, %rs3;}

	// end inline asm
	max.f32 	%f67, %f66, %f3;
	ld.global.u16 	%rs4, [%rd22+192];
	// begin inline asm
	{  cvt.f32.f16 %f4, %rs4;}

	// end inline asm
	max.f32 	%f68, %f67, %f4;
	ld.global.u16 	%rs5, [%rd22+256];
	// begin inline asm
	{  cvt.f32.f16 %f5, %rs5;}

	// end inline asm
	max.f32 	%f69, %f68, %f5;
	ld.global.u16 	%rs6, [%rd22+320];
	// begin inline asm
	{  cvt.f32.f16 %f6, %rs6;}

	// end inline asm
	max.f32 	%f70, %f69, %f6;
	ld.global.u16 	%rs7, [%rd22+384];
	// begin inline asm
	{  cvt.f32.f16 %f7, %rs7;}

	// end inline asm
	max.f32 	%f71, %f70, %f7;
	ld.global.u16 	%rs8, [%rd22+448];
	// begin inline asm
	{  cvt.f32.f16 %f8, %rs8;}

	// end inline asm
	max.f32 	%f72, %f71, %f8;
	ld.global.u16 	%rs9, [%rd22+512];
	// begin inline asm
	{  cvt.f32.f16 %f9, %rs9;}

	// end inline asm
	max.f32 	%f73, %f72, %f9;
	ld.global.u16 	%rs10, [%rd22+576];
	// begin inline asm
	{  cvt.f32.f16 %f10, %rs10;}

	// end inline asm
	max.f32 	%f74, %f73, %f10;
	ld.global.u16 	%rs11, [%rd22+640];
	// begin inline asm
	{  cvt.f32.f16 %f11, %rs11;}

	// end inline asm
	max.f32 	%f75, %f74, %f11;
	ld.global.u16 	%rs12, [%rd22+704];
	// begin inline asm
	{  cvt.f32.f16 %f12, %rs12;}

	// end inline asm
	max.f32 	%f76, %f75, %f12;
	ld.global.u16 	%rs13, [%rd22+768];
	// begin inline asm
	{  cvt.f32.f16 %f13, %rs13;}

	// end inline asm
	max.f32 	%f77, %f76, %f13;
	ld.global.u16 	%rs14, [%rd22+832];
	// begin inline asm
	{  cvt.f32.f16 %f14, %rs14;}

	// end inline asm
	max.f32 	%f78, %f77, %f14;
	ld.global.u16 	%rs15, [%rd22+896];
	// begin inline asm
	{  cvt.f32.f16 %f15, %rs15;}

	// end inline asm
	max.f32 	%f79, %f78, %f15;
	ld.global.u16 	%rs16, [%rd22+960];
	// begin inline asm
	{  cvt.f32.f16 %f16, %rs16;}

	// end inline asm
	max.f32 	%f80, %f79, %f16;
	ld.global.u16 	%rs17, [%rd22+1024];
	// begin inline asm
	{  cvt.f32.f16 %f17, %rs17;}

	// end inline asm
	max.f32 	%f81, %f80, %f17;
	ld.global.u16 	%rs18, [%rd22+1088];
	// begin inline asm
	{  cvt.f32.f16 %f18, %rs18;}

	// end inline asm
	max.f32 	%f82, %f81, %f18;
	ld.global.u16 	%rs19, [%rd22+1152];
	// begin inline asm
	{  cvt.f32.f16 %f19, %rs19;}

	// end inline asm
	max.f32 	%f83, %f82, %f19;
	ld.global.u16 	%rs20, [%rd22+1216];
	// begin inline asm
	{  cvt.f32.f16 %f20, %rs20;}

	// end inline asm
	max.f32 	%f84, %f83, %f20;
	ld.global.u16 	%rs21, [%rd22+1280];
	// begin inline asm
	{  cvt.f32.f16 %f21, %rs21;}

	// end inline asm
	max.f32 	%f85, %f84, %f21;
	ld.global.u16 	%rs22, [%rd22+1344];
	// begin inline asm
	{  cvt.f32.f16 %f22, %rs22;}

	// end inline asm
	max.f32 	%f86, %f85, %f22;
	ld.global.u16 	%rs23, [%rd22+1408];
	// begin inline asm
	{  cvt.f32.f16 %f23, %rs23;}

	// end inline asm
	max.f32 	%f87, %f86, %f23;
	ld.global.u16 	%rs24, [%rd22+1472];
	// begin inline asm
	{  cvt.f32.f16 %f24, %rs24;}

	// end inline asm
	max.f32 	%f88, %f87, %f24;
	ld.global.u16 	%rs25, [%rd22+1536];
	// begin inline asm
	{  cvt.f32.f16 %f25, %rs25;}

	// end inline asm
	max.f32 	%f89, %f88, %f25;
	ld.global.u16 	%rs26, [%rd22+1600];
	// begin inline asm
	{  cvt.f32.f16 %f26, %rs26;}

	// end inline asm
	max.f32 	%f90, %f89, %f26;
	ld.global.u16 	%rs27, [%rd22+1664];
	// begin inline asm
	{  cvt.f32.f16 %f27, %rs27;}

	// end inline asm
	max.f32 	%f91, %f90, %f27;
	ld.global.u16 	%rs28, [%rd22+1728];
	// begin inline asm
	{  cvt.f32.f16 %f28, %rs28;}

	// end inline asm
	max.f32 	%f92, %f91, %f28;
	ld.global.u16 	%rs29, [%rd22+1792];
	// begin inline asm
	{  cvt.f32.f16 %f29, %rs29;}

	// end inline asm
	max.f32 	%f93, %f92, %f29;
	ld.global.u16 	%rs30, [%rd22+1856];
	// begin inline asm
	{  cvt.f32.f16 %f30, %rs30;}

	// end inline asm
	max.f32 	%f94, %f93, %f30;
	ld.global.u16 	%rs31, [%rd22+1920];
	// begin inline asm
	{  cvt.f32.f16 %f31, %rs31;}

	// end inline asm
	max.f32 	%f95, %f94, %f31;
	ld.global.u16 	%rs32, [%rd22+1984];
	// begin inline asm
	{  cvt.f32.f16 %f32, %rs32;}

	// end inline asm
	max.f32 	%f96, %f95, %f32;
	mov.b32 	%r8, %f96;
	shfl.sync.bfly.b32	%r9|%p3, %r8, 16, 31, -1;
	mov.b32 	%f97, %r9;
	max.f32 	%f98, %f96, %f97;
	mov.b32 	%r10, %f98;
	shfl.sync.bfly.b32	%r11|%p4, %r10, 8, 31, -1;
	mov.b32 	%f99, %r11;
	max.f32 	%f100, %f98, %f99;
	mov.b32 	%r12, %f100;
	shfl.sync.bfly.b32	%r13|%p5, %r12, 4, 31, -1;
	mov.b32 	%f101, %r13;
	max.f32 	%f102, %f100, %f101;
	mov.b32 	%r14, %f102;
	shfl.sync.bfly.b32	%r15|%p6, %r14, 2, 31, -1;
	mov.b32 	%f103, %r15;
	max.f32 	%f104, %f102, %f103;
	mov.b32 	%r16, %f104;
	shfl.sync.bfly.b32	%r17|%p7, %r16, 1, 31, -1;
	mov.b32 	%f105, %r17;
	max.f32 	%f106, %f104, %f105;
	sub.f32 	%f107, %f1, %f106;
	fma.rn.f32 	%f108, %f107, 0f3BBB989D, 0f3F000000;
	cvt.sat.f32.f32 	%f109, %f108;
	mov.f32 	%f110, 0f4B400001;
	mov.f32 	%f111, 0f437C0000;
	fma.rm.f32 	%f112, %f109, %f111, %f110;
	add.f32 	%f113, %f112, 0fCB40007F;
	neg.f32 	%f114, %f113;
	fma.rn.f32 	%f115, %f107, 0f3FB8AA3B, %f114;
	fma.rn.f32 	%f116, %f107, 0f32A57060, %f115;
	mov.b32 	%r18, %f112;
	shl.b32 	%r19, %r18, 23;
	mov.b32 	%f117, %r19;
	ex2.approx.ftz.f32 	%f118, %f116;
	mul.f32 	%f119, %f118, %f117;
	add.f32 	%f120, %f119, 0f00000000;
	sub.f32 	%f121, %f2, %f106;
	fma.rn.f32 	%f122, %f121, 0f3BBB989D, 0f3F000000;
	cvt.sat.f32.f32 	%f123, %f122;
	fma.rm.f32 	%f124, %f123, %f111, %f110;
	add.f32 	%f125, %f124, 0fCB40007F;
	neg.f32 	%f126, %f125;
	fma.rn.f32 	%f127, %f121, 0f3FB8AA3B, %f126;
	fma.rn.f32 	%f128, %f121, 0f32A57060, %f127;
	mov.b32 	%r20, %f124;
	shl.b32 	%r21, %r20, 23;
	mov.b32 	%f129, %r21;
	ex2.approx.ftz.f32 	%f130, %f128;
	mul.f32 	%f131, %f130, %f129;
	add.f32 	%f132, %f120, %f131;
	sub.f32 	%f133, %f3, %f106;
	fma.rn.f32 	%f134, %f133, 0f3BBB989D, 0f3F000000;
	cvt.sat.f32.f32 	%f135, %f134;
	fma.rm.f32 	%f136, %f135, %f111, %f110;
	add.f32 	%f137, %f136, 0fCB40007F;
	neg.f32 	%f138, %f137;
	fma.rn.f32 	%f139, %f133, 0f3FB8AA3B, %f138;
	fma.rn.f32 	%f140, %f133, 0f32A57060, %f139;
	mov.b32 	%r22, %f136;
	shl.b32 	%r23, %r22, 23;
	mov.b32 	%f141, %r23;
	ex2.approx.ftz.f32 	%f142, %f140;
	mul.f32 	%f143, %f142, %f141;
	add.f32 	%f144, %f132, %f143;
	sub.f32 	%f145, %f4, %f106;
	fma.rn.f32 	%f146, %f145, 0f3BBB989D, 0f3F000000;
	cvt.sat.f32.f32 	%f147, %f146;
	fma.rm.f32 	%f148, %f147, %f111, %f110;
	add.f32 	%f149, %f148, 0fCB40007F;
	neg.f32 	%f150, %f149;
	fma.rn.f32 	%f151, %f145, 0f3FB8AA3B, %f150;
	fma.rn.f32 	%f152, %f145, 0f32A57060, %f151;
	mov.b32 	%r24, %f148;
	shl.b32 	%r25, %r24, 23;
	mov.b32 	%f153, %r25;
	ex2.approx.ftz.f32 	%f154, %f152;
	mul.f32 	%f155, %f154, %f153;
	add.f32 	%f156, %f144, %f155;
	sub.f32 	%f157, %f5, %f106;
	fma.rn.f32 	%f158, %f157, 0f3BBB989D, 0f3F000000;
	cvt.sat.f32.f32 	%f159, %f158;
	fma.rm.f32 	%f160, %f159, %f111, %f110;
	add.f32 	%f161, %f160, 0fCB40007F;
	neg.f32 	%f162, %f161;
	fma.rn.f32 	%f163, %f157, 0f3FB8AA3B, %f162;
	fma.rn.f32 	%f164, %f157, 0f32A57060, %f163;
	mov.b32 	%r26, %f160;
	shl.b32 	%r27, %r26, 23;
	mov.b32 	%f165, %r27;
	ex2.approx.ftz.f32 	%f166, %f164;
	mul.f32 	%f167, %f166, %f165;
	add.f32 	%f168, %f156, %f167;
	sub.f32 	%f169, %f6, %f106;
	fma.rn.f32 	%f170, %f169, 0f3BBB989D, 0f3F000000;
	cvt.sat.f32.f32 	%f171, %f170;
	fma.rm.f32 	%f172, %f171, %f111, %f110;
	add.f32 	%f173, %f172, 0fCB40007F;
	neg.f32 	%f174, %f173;
	fma.rn.f32 	%f175, %f169, 0f3FB8AA3B, %f174;
	fma.rn.f32 	%f176, %f169, 0f32A57060, %f175;
	mov.b32 	%r28, %f172;
	shl.b32 	%r29, %r28, 23;
	mov.b32 	%f177, %r29;
	ex2.approx.ftz.f32 	%f178, %f176;
	mul.f32 	%f179, %f178, %f177;
	add.f32 	%f180, %f168, %f179;
	sub.f32 	%f181, %f7, %f106;
	fma.rn.f32 	%f182, %f181, 0f3BBB989D, 0f3F000000;
	cvt.sat.f32.f32 	%f183, %f182;
	fma.rm.f32 	%f184, %f183, %f111, %f110;
	add.f32 	%f185, %f184, 0fCB40007F;
	neg.f32 	%f186, %f185;
	fma.rn.f32 	%f187, %f181, 0f3FB8AA3B, %f186;
	fma.rn.f32 	%f188, %f181, 0f32A57060, %f187;
	mov.b32 	%r30, %f184;
	shl.b32 	%r31, %r30, 23;
	mov.b32 	%f189, %r31;
	ex2.approx.ftz.f32 	%f190, %f188;
	mul.f32 	%f191, %f190, %f189;
	add.f32 	%f192, %f180, %f191;
	sub.f32 	%f193, %f8, %f106;
	fma.rn.f32 	%f194, %f193, 0f3BBB989D, 0f3F000000;
	cvt.sat.f32.f32 	%f195, %f194;
	fma.rm.f32 	%f196, %f195, %f111, %f110;
	add.f32 	%f197, %f196, 0fCB40007F;
	neg.f32 	%f198, %f197;
	fma.rn.f32 	%f199, %f193, 0f3FB8AA3B, %f198;
	fma.rn.f32 	%f200, %f193, 0f32A57060, %f199;
	mov.b32 	%r32, %f196;
	shl.b32 	%r33, %r32, 23;
	mov.b32 	%f201, %r33;
	ex2.approx.ftz.f32 	%f202, %f200;
	mul.f32 	%f203, %f202, %f201;
	add.f32 	%f204, %f192, %f203;
	sub.f32 	%f205, %f9, %f106;
	fma.rn.f32 	%f206, %f205, 0f3BBB989D, 0f3F000000;
	cvt.sat.f32.f32 	%f207, %f206;
	fma.rm.f32 	%f208, %f207, %f111, %f110;
	add.f32 	%f209, %f208, 0fCB40007F;
	neg.f32 	%f210, %f209;
	fma.rn.f32 	%f211, %f205, 0f3FB8AA3B, %f210;
	fma.rn.f32 	%f212, %f205, 0f32A57060, %f211;
	mov.b32 	%r34, %f208;
	shl.b32 	%r35, %r34, 23;
	mov.b32 	%f213, %r35;
	ex2.approx.ftz.f32 	%f214, %f212;
	mul.f32 	%f215, %f214, %f213;
	add.f32 	%f216, %f204, %f215;
	sub.f32 	%f217, %f10, %f106;
	fma.rn.f32 	%f218, %f217, 0f3BBB989D, 0f3F000000;
	cvt.sat.f32.f32 	%f219, %f218;
	fma.rm.f32 	%f220, %f219, %f111, %f110;
	add.f32 	%f221, %f220, 0fCB40007F;
	neg.f32 	%f222, %f221;
	fma.rn.f32 	%f223, %f217, 0f3FB8AA3B, %f222;
	fma.rn.f32 	%f224, %f217, 0f32A57060, %f223;
	mov.b32 	%r36, %f220;
	shl.b32 	%r37, %r36, 23;
	mov.b32 	%f225, %r37;
	ex2.approx.ftz.f32 	%f226, %f224;
	mul.f32 	%f227, %f226, %f225;
	add.f32 	%f228, %f216, %f227;
	sub.f32 	%f229, %f11, %f106;
	fma.rn.f32 	%f230, %f229, 0f3BBB989D, 0f3F000000;
	cvt.sat.f32.f32 	%f231, %f230;
	fma.rm.f32 	%f232, %f231, %f111, %f110;
	add.f32 	%f233, %f232, 0fCB40007F;
	neg.f32 	%f234, %f233;
	fma.rn.f32 	%f235, %f229, 0f3FB8AA3B, %f234;
	fma.rn.f32 	%f236, %f229, 0f32A57060, %f235;
	mov.b32 	%r38, %f232;
	shl.b32 	%r39, %r38, 23;
	mov.b32 	%f237, %r39;
	ex2.approx.ftz.f32 	%f238, %f236;
	mul.f32 	%f239, %f238, %f237;
	add.f32 	%f240, %f228, %f239;
	sub.f32 	%f241, %f12, %f106;
	fma.rn.f32 	%f242, %f241, 0f3BBB989D, 0f3F000000;
	cvt.sat.f32.f32 	%f243, %f242;
	fma.rm.f32 	%f244, %f243, %f111, %f110;
	add.f32 	%f245, %f244, 0fCB40007F;
	neg.f32 	%f246, %f245;
	fma.rn.f32 	%f247, %f241, 0f3FB8AA3B, %f246;
	fma.rn.f32 	%f248, %f241, 0f32A57060, %f247;
	mov.b32 	%r40, %f244;
	shl.b32 	%r41, %r40, 23;
	mov.b32 	%f249, %r41;
	ex2.approx.ftz.f32 	%f250, %f248;
	mul.f32 	%f251, %f250, %f249;
	add.f32 	%f252, %f240, %f251;
	sub.f32 	%f253, %f13, %f106;
	fma.rn.f32 	%f254, %f253, 0f3BBB989D, 0f3F000000;
	cvt.sat.f32.f32 	%f255, %f254;
	fma.rm.f32 	%f256, %f255, %f111, %f110;
	add.f32 	%f257, %f256, 0fCB40007F;
	neg.f32 	%f258, %f257;
	fma.rn.f32 	%f259, %f253, 0f3FB8AA3B, %f258;
	fma.rn.f32 	%f260, %f253, 0f32A57060, %f259;
	mov.b32 	%r42, %f256;
	shl.b32 	%r43, %r42, 23;
	mov.b32 	%f261, %r43;
	ex2.approx.ftz.f32 	%f262, %f260;
	mul.f32 	%f263, %f262, %f261;
	add.f32 	%f264, %f252, %f263;
	sub.f32 	%f265, %f14, %f106;
	fma.rn.f32 	%f266, %f265, 0f3BBB989D, 0f3F000000;
	cvt.sat.f32.f32 	%f267, %f266;
	fma.rm.f32 	%f268, %f267, %f111, %f110;
	add.f32 	%f269, %f268, 0fCB40007F;
	neg.f32 	%f270, %f269;
	fma.rn.f32 	%f271, %f265, 0f3FB8AA3B, %f270;
	fma.rn.f32 	%f272, %f265, 0f32A57060, %f271;
	mov.b32 	%r44, %f268;
	shl.b32 	%r45, %r44, 23;
	mov.b32 	%f273, %r45;
	ex2.approx.ftz.f32 	%f274, %f272;
	mul.f32 	%f275, %f274, %f273;
	add.f32 	%f276, %f264, %f275;
	sub.f32 	%f277, %f15, %f106;
	fma.rn.f32 	%f278, %f277, 0f3BBB989D, 0f3F000000;
	cvt.sat.f32.f32 	%f279, %f278;
	fma.rm.f32 	%f280, %f279, %f111, %f110;
	add.f32 	%f281, %f280, 0fCB40007F;
	neg.f32 	%f282, %f281;
	fma.rn.f32 	%f283, %f277, 0f3FB8AA3B, %f282;
	fma.rn.f32 	%f284, %f277, 0f32A57060, %f283;
	mov.b32 	%r46, %f280;
	shl.b32 	%r47, %r46, 23;
	mov.b32 	%f285, %r47;
	ex2.approx.ftz.f32 	%f286, %f284;
	mul.f32 	%f287, %f286, %f285;
	add.f32 	%f288, %f276, %f287;
	sub.f32 	%f289, %f16, %f106;
	fma.rn.f32 	%f290, %f289, 0f3BBB989D, 0f3F000000;
	cvt.sat.f32.f32 	%f291, %f290;
	fma.rm.f32 	%f292, %f291, %f111, %f110;
	add.f32 	%f293, %f292, 0fCB40007F;
	neg.f32 	%f294, %f293;
	fma.rn.f32 	%f295, %f289, 0f3FB8AA3B, %f294;
	fma.rn.f32 	%f296, %f289, 0f32A57060, %f295;
	mov.b32 	%r48, %f292;
	shl.b32 	%r49, %r48, 23;
	mov.b32 	%f297, %r49;
	ex2.approx.ftz.f32 	%f298, %f296;
	mul.f32 	%f299, %f298, %f297;
	add.f32 	%f300, %f288, %f299;
	sub.f32 	%f301, %f17, %f106;
	fma.rn.f32 	%f302, %f301, 0f3BBB989D, 0f3F000000;
	cvt.sat.f32.f32 	%f303, %f302;
	fma.rm.f32 	%f304, %f303, %f111, %f110;
	add.f32 	%f305, %f304, 0fCB40007F;
	neg.f32 	%f306, %f305;
	fma.rn.f32 	%f307, %f301, 0f3FB8AA3B, %f306;
	fma.rn.f32 	%f308, %f301, 0f32A57060, %f307;
	mov.b32 	%r50, %f304;
	shl.b32 	%r51, %r50, 23;
	mov.b32 	%f309, %r51;
	ex2.approx.ftz.f32 	%f310, %f308;
	mul.f32 	%f311, %f310, %f309;
	add.f32 	%f312, %f300, %f311;
	sub.f32 	%f313, %f18, %f106;
	fma.rn.f32 	%f314, %f313, 0f3BBB989D, 0f3F000000;
	cvt.sat.f32.f32 	%f315, %f314;
	fma.rm.f32 	%f316, %f315, %f111, %f110;
	add.f32 	%f317, %f316, 0fCB40007F;
	neg.f32 	%f318, %f317;
	fma.rn.f32 	%f319, %f313, 0f3FB8AA3B, %f318;
	fma.rn.f32 	%f320, %f313, 0f32A57060, %f319;
	mov.b32 	%r52, %f316;
	shl.b32 	%r53, %r52, 23;
	mov.b32 	%f321, %r53;
	ex2.approx.ftz.f32 	%f322, %f320;
	mul.f32 	%f323, %f322, %f321;
	add.f32 	%f324, %f312, %f323;
	sub.f32 	%f325, %f19, %f106;
	fma.rn.f32 	%f326, %f325, 0f3BBB989D, 0f3F000000;
	cvt.sat.f32.f32 	%f327, %f326;
	fma.rm.f32 	%f328, %f327, %f111, %f110;
	add.f32 	%f329, %f328, 0fCB40007F;
	neg.f32 	%f330, %f329;
	fma.rn.f32 	%f331, %f325, 0f3FB8AA3B, %f330;
	fma.rn.f32 	%f332, %f325, 0f32A57060, %f331;
	mov.b32 	%r54, %f328;
	shl.b32 	%r55, %r54, 23;
	mov.b32 	%f333, %r55;
	ex2.approx.ftz.f32 	%f334, %f332;
	mul.f32 	%f335, %f334, %f333;
	add.f32 	%f336, %f324, %f335;
	sub.f32 	%f337, %f20, %f106;
	fma.rn.f32 	%f338, %f337, 0f3BBB989D, 0f3F000000;
	cvt.sat.f32.f32 	%f339, %f338;
	fma.rm.f32 	%f340, %f339, %f111, %f110;
	add.f32 	%f341, %f340, 0fCB40007F;
	neg.f32 	%f342, %f341;
	fma.rn.f32 	%f343, %f337, 0f3FB8AA3B, %f342;
	fma.rn.f32 	%f344, %f337, 0f32A57060, %f343;
	mov.b32 	%r56, %f340;
	shl.b32 	%r57, %r56, 23;
	mov.b32 	%f345, %r57;
	ex2.approx.ftz.f32 	%f346, %f344;
	mul.f32 	%f347, %f346, %f345;
	add.f32 	%f348, %f336, %f347;
	sub.f32 	%f349, %f21, %f106;
	fma.rn.f32 	%f350, %f349, 0f3BBB989D, 0f3F000000;
	cvt.sat.f32.f32 	%f351, %f350;
	fma.rm.f32 	%f352, %f351, %f111, %f110;
	add.f32 	%f353, %f352, 0fCB40007F;
	neg.f32 	%f354, %f353;
	fma.rn.f32 	%f355, %f349, 0f3FB8AA3B, %f354;
	fma.rn.f32 	%f356, %f349, 0f32A57060, %f355;
	mov.b32 	%r58, %f352;
	shl.b32 	%r59, %r58, 23;
	mov.b32 	%f357, %r59;
	ex2.approx.ftz.f32 	%f358, %f356;
	mul.f32 	%f359, %f358, %f357;
	add.f32 	%f360, %f348, %f359;
	sub.f32 	%f361, %f22, %f106;
	fma.rn.f32 	%f362, %f361, 0f3BBB989D, 0f3F000000;
	cvt.sat.f32.f32 	%f363, %f362;
	fma.rm.f32 	%f364, %f363, %f111, %f110;
	add.f32 	%f365, %f364, 0fCB40007F;
	neg.f32 	%f366, %f365;
	fma.rn.f32 	%f367, %f361, 0f3FB8AA3B, %f366;
	fma.rn.f32 	%f368, %f361, 0f32A57060, %f367;
	mov.b32 	%r60, %f364;
	shl.b32 	%r61, %r60, 23;
	mov.b32 	%f369, %r61;
	ex2.approx.ftz.f32 	%f370, %f368;
	mul.f32 	%f371, %f370, %f369;
	add.f32 	%f372, %f360, %f371;
	sub.f32 	%f373, %f23, %f106;
	fma.rn.f32 	%f374, %f373, 0f3BBB989D, 0f3F000000;
	cvt.sat.f32.f32 	%f375, %f374;
	fma.rm.f32 	%f376, %f375, %f111, %f110;
	add.f32 	%f377, %f376, 0fCB40007F;
	neg.f32 	%f378, %f377;
	fma.rn.f32 	%f379, %f373, 0f3FB8AA3B, %f378;
	fma.rn.f32 	%f380, %f373, 0f32A57060, %f379;
	mov.b32 	%r62, %f376;
	shl.b32 	%r63, %r62, 23;
	mov.b32 	%f381, %r63;
	ex2.approx.ftz.f32 	%f382, %f380;
	mul.f32 	%f383, %f382, %f381;
	add.f32 	%f384, %f372, %f383;
	sub.f32 	%f385, %f24, %f106;
	fma.rn.f32 	%f386, %f385, 0f3BBB989D, 0f3F000000;
	cvt.sat.f32.f32 	%f387, %f386;
	fma.rm.f32 	%f388, %f387, %f111, %f110;
	add.f32 	%f389, %f388, 0fCB40007F;
	neg.f32 	%f390, %f389;
	fma.rn.f32 	%f391, %f385, 0f3FB8AA3B, %f390;
	fma.rn.f32 	%f392, %f385, 0f32A57060, %f391;
	mov.b32 	%r64, %f388;
	shl.b32 	%r65, %r64, 23;
	mov.b32 	%f393, %r65;
	ex2.approx.ftz.f32 	%f394, %f392;
	mul.f32 	%f395, %f394, %f393;
	add.f32 	%f396, %f384, %f395;
	sub.f32 	%f397, %f25, %f106;
	fma.rn.f32 	%f398, %f397, 0f3BBB989D, 0f3F000000;
	cvt.sat.f32.f32 	%f399, %f398;
	fma.rm.f32 	%f400, %f399, %f111, %f110;
	add.f32 	%f401, %f400, 0fCB40007F;
	neg.f32 	%f402, %f401;
	fma.rn.f32 	%f403, %f397, 0f3FB8AA3B, %f402;
	fma.rn.f32 	%f404, %f397, 0f32A57060, %f403;
	mov.b32 	%r66, %f400;
	shl.b32 	%r67, %r66, 23;
	mov.b32 	%f405, %r67;
	ex2.approx.ftz.f32 	%f406, %f404;
	mul.f32 	%f407, %f406, %f405;
	add.f32 	%f408, %f396, %f407;
	sub.f32 	%f409, %f26, %f106;
	fma.rn.f32 	%f410, %f409, 0f3BBB989D, 0f3F000000;
	cvt.sat.f32.f32 	%f411, %f410;
	fma.rm.f32 	%f412, %f411, %f111, %f110;
	add.f32 	%f413, %f412, 0fCB40007F;
	neg.f32 	%f414, %f413;
	fma.rn.f32 	%f415, %f409, 0f3FB8AA3B, %f414;
	fma.rn.f32 	%f416, %f409, 0f32A57060, %f415;
	mov.b32 	%r68, %f412;
	shl.b32 	%r69, %r68, 23;
	mov.b32 	%f417, %r69;
	ex2.approx.ftz.f32 	%f418, %f416;
	mul.f32 	%f419, %f418, %f417;
	add.f32 	%f420, %f408, %f419;
	sub.f32 	%f421, %f27, %f106;
	fma.rn.f32 	%f422, %f421, 0f3BBB989D, 0f3F000000;
	cvt.sat.f32.f32 	%f423, %f422;
	fma.rm.f32 	%f424, %f423, %f111, %f110;
	add.f32 	%f425, %f424, 0fCB40007F;
	neg.f32 	%f426, %f425;
	fma.rn.f32 	%f427, %f421, 0f3FB8AA3B, %f426;
	fma.rn.f32 	%f428, %f421, 0f32A57060, %f427;
	mov.b32 	%r70, %f424;
	shl.b32 	%r71, %r70, 23;
	mov.b32 	%f429, %r71;
	ex2.approx.ftz.f32 	%f430, %f428;
	mul.f32 	%f431, %f430, %f429;
	add.f32 	%f432, %f420, %f431;
	sub.f32 	%f433, %f28, %f106;
	fma.rn.f32 	%f434, %f433, 0f3BBB989D, 0f3F000000;
	cvt.sat.f32.f32 	%f435, %f434;
	fma.rm.f32 	%f436, %f435, %f111, %f110;
	add.f32 	%f437, %f436, 0fCB40007F;
	neg.f32 	%f438, %f437;
	fma.rn.f32 	%f439, %f433, 0f3FB8AA3B, %f438;
	fma.rn.f32 	%f440, %f433, 0f32A57060, %f439;
	mov.b32 	%r72, %f436;
	shl.b32 	%r73, %r72, 23;
	mov.b32 	%f441, %r73;
	ex2.approx.ftz.f32 	%f442, %f440;
	mul.f32 	%f443, %f442, %f441;
	add.f32 	%f444, %f432, %f443;
	sub.f32 	%f445, %f29, %f106;
	fma.rn.f32 	%f446, %f445, 0f3BBB989D, 0f3F000000;
	cvt.sat.f32.f32 	%f447, %f446;
	fma.rm.f32 	%f448, %f447, %f111, %f110;
	add.f32 	%f449, %f448, 0fCB40007F;
	neg.f32 	%f450, %f449;
	fma.rn.f32 	%f451, %f445, 0f3FB8AA3B, %f450;
	fma.rn.f32 	%f452, %f445, 0f32A57060, %f451;
	mov.b32 	%r74, %f448;
	shl.b32 	%r75, %r74, 23;
	mov.b32 	%f453, %r75;
	ex2.approx.ftz.f32 	%f454, %f452;
	mul.f32 	%f455, %f454, %f453;
	add.f32 	%f456, %f444, %f455;
	sub.f32 	%f457, %f30, %f106;
	fma.rn.f32 	%f458, %f457, 0f3BBB989D, 0f3F000000;
	cvt.sat.f32.f32 	%f459, %f458;
	fma.rm.f32 	%f460, %f459, %f111, %f110;
	add.f32 	%f461, %f460, 0fCB40007F;
	neg.f32 	%f462, %f461;
	fma.rn.f32 	%f463, %f457, 0f3FB8AA3B, %f462;
	fma.rn.f32 	%f464, %f457, 0f32A57060, %f463;
	mov.b32 	%r76, %f460;
	shl.b32 	%r77, %r76, 23;
	mov.b32 	%f465, %r77;
	ex2.approx.ftz.f32 	%f466, %f464;
	mul.f32 	%f467, %f466, %f465;
	add.f32 	%f468, %f456, %f467;
	sub.f32 	%f469, %f31, %f106;
	fma.rn.f32 	%f470, %f469, 0f3BBB989D, 0f3F000000;
	cvt.sat.f32.f32 	%f471, %f470;
	fma.rm.f32 	%f472, %f471, %f111, %f110;
	add.f32 	%f473, %f472, 0fCB40007F;
	neg.f32 	%f474, %f473;
	fma.rn.f32 	%f475, %f469, 0f3FB8AA3B, %f474;
	fma.rn.f32 	%f476, %f469, 0f32A57060, %f475;
	mov.b32 	%r78, %f472;
	shl.b32 	%r79, %r78, 23;
	mov.b32 	%f477, %r79;
	ex2.approx.ftz.f32 	%f478, %f476;
	mul.f32 	%f479, %f478, %f477;
	add.f32 	%f480, %f468, %f479;
	sub.f32 	%f481, %f32, %f106;
	fma.rn.f32 	%f482, %f481, 0f3BBB989D, 0f3F000000;
	cvt.sat.f32.f32 	%f483, %f482;
	fma.rm.f32 	%f484, %f483, %f111, %f110;
	add.f32 	%f485, %f484, 0fCB40007F;
	neg.f32 	%f486, %f485;
	fma.rn.f32 	%f487, %f481, 0f3FB8AA3B, %f486;
	fma.rn.f32 	%f488, %f481, 0f32A57060, %f487;
	mov.b32 	%r80, %f484;
	shl.b32 	%r81, %r80, 23;
	mov.b32 	%f489, %r81;
	ex2.approx.ftz.f32 	%f490, %f488;
	mul.f32 	%f491, %f490, %f489;
	add.f32 	%f492, %f480, %f491;
	mov.b32 	%r82, %f492;
	shfl.sync.bfly.b32	%r83|%p8, %r82, 16, 31, -1;
	mov.b32 	%f493, %r83;
	add.f32 	%f494, %f492, %f493;
	mov.b32 	%r84, %f494;
	shfl.sync.bfly.b32	%r85|%p9, %r84, 8, 31, -1;
	mov.b32 	%f495, %r85;
	add.f32 	%f496, %f494, %f495;
	mov.b32 	%r86, %f496;
	shfl.sync.bfly.b32	%r87|%p10, %r86, 4, 31, -1;
	mov.b32 	%f497, %r87;
	add.f32 	%f498, %f496, %f497;
	mov.b32 	%r88, %f498;
	shfl.sync.bfly.b32	%r89|%p11, %r88, 2, 31, -1;
	mov.b32 	%f499, %r89;
	add.f32 	%f500, %f498, %f499;
	mov.b32 	%r90, %f500;
	shfl.sync.bfly.b32	%r91|%p12, %r90, 1, 31, -1;
	mov.b32 	%f501, %r91;
	add.f32 	%f502, %f500, %f501;
	div.rn.f32 	%f33, %f119, %f502;
	div.rn.f32 	%f34, %f131, %f502;
	div.rn.f32 	%f35, %f143, %f502;
	div.rn.f32 	%f36, %f155, %f502;
	div.rn.f32 	%f37, %f167, %f502;
	div.rn.f32 	%f38, %f179, %f502;
	div.rn.f32 	%f39, %f191, %f502;
	div.rn.f32 	%f40, %f203, %f502;
	div.rn.f32 	%f41, %f215, %f502;
	div.rn.f32 	%f42, %f227, %f502;
	div.rn.f32 	%f43, %f239, %f502;
	div.rn.f32 	%f44, %f251, %f502;
	div.rn.f32 	%f45, %f263, %f502;
	div.rn.f32 	%f46, %f275, %f502;
	div.rn.f32 	%f47, %f287, %f502;
	div.rn.f32 	%f48, %f299, %f502;
	div.rn.f32 	%f49, %f311, %f502;
	div.rn.f32 	%f50, %f323, %f502;
	div.rn.f32 	%f51, %f335, %f502;
	div.rn.f32 	%f52, %f347, %f502;
	div.rn.f32 	%f53, %f359, %f502;
	div.rn.f32 	%f54, %f371, %f502;
	div.rn.f32 	%f55, %f383, %f502;
	div.rn.f32 	%f56, %f395, %f502;
	div.rn.f32 	%f57, %f407, %f502;
	div.rn.f32 	%f58, %f419, %f502;
	div.rn.f32 	%f59, %f431, %f502;
	div.rn.f32 	%f60, %f443, %f502;
	div.rn.f32 	%f61, %f455, %f502;
	div.rn.f32 	%f62, %f467, %f502;
	div.rn.f32 	%f63, %f479, %f502;
	div.rn.f32 	%f64, %f491, %f502;
	mad.lo.s64 	%rd23, %rd27, %rd11, %rd3;
	// begin inline asm
	{  cvt.rn.f16.f32 %rs33, %f33;}

	// end inline asm
	cvta.to.global.u64 	%rd24, %rd10;
	shl.b64 	%rd25, %rd23, 1;
	add.s64 	%rd26, %rd24, %rd25;
	st.global.u16 	[%rd26], %rs33;
	// begin inline asm
	{  cvt.rn.f16.f32 %rs34, %f34;}

	// end inline asm
	st.global.u16 	[%rd26+64], %rs34;
	// begin inline asm
	{  cvt.rn.f16.f32 %rs35, %f35;}

	// end inline asm
	st.global.u16 	[%rd26+128], %rs35;
	// begin inline asm
	{  cvt.rn.f16.f32 %rs36, %f36;}

	// end inline asm
	st.global.u16 	[%rd26+192], %rs36;
	// begin inline asm
	{  cvt.rn.f16.f32 %rs37, %f37;}

	// end inline asm
	st.global.u16 	[%rd26+256], %rs37;
	// begin inline asm
	{  cvt.rn.f16.f32 %rs38, %f38;}

	// end inline asm
	st.global.u16 	[%rd26+320], %rs38;
	// begin inline asm
	{  cvt.rn.f16.f32 %rs39, %f39;}

	// end inline asm
	st.global.u16 	[%rd26+384], %rs39;
	// begin inline asm
	{  cvt.rn.f16.f32 %rs40, %f40;}

	// end inline asm
	st.global.u16 	[%rd26+448], %rs40;
	// begin inline asm
	{  cvt.rn.f16.f32 %rs41, %f41;}

	// end inline asm
	st.global.u16 	[%rd26+512], %rs41;
	// begin inline asm
	{  cvt.rn.f16.f32 %rs42, %f42;}

	// end inline asm
	st.global.u16 	[%rd26+576], %rs42;
	// begin inline asm
	{  cvt.rn.f16.f32 %rs43, %f43;}

	// end inline asm
	st.global.u16 	[%rd26+640], %rs43;
	// begin inline asm
	{  cvt.rn.f16.f32 %rs44, %f44;}

	// end inline asm
	st.global.u16 	[%rd26+704], %rs44;
	// begin inline asm
	{  cvt.rn.f16.f32 %rs45, %f45;}

	// end inline asm
	st.global.u16 	[%rd26+768], %rs45;
	// begin inline asm
	{  cvt.rn.f16.f32 %rs46, %f46;}

	// end inline asm
	st.global.u16 	[%rd26+832], %rs46;
	// begin inline asm
	{  cvt.rn.f16.f32 %rs47, %f47;}

	// end inline asm
	st.global.u16 	[%rd26+896], %rs47;
	// begin inline asm
	{  cvt.rn.f16.f32 %rs48, %f48;}

	// end inline asm
	st.global.u16 	[%rd26+960], %rs48;
	// begin inline asm
	{  cvt.rn.f16.f32 %rs49, %f49;}

	// end inline asm
	st.global.u16 	[%rd26+1024], %rs49;
	// begin inline asm
	{  cvt.rn.f16.f32 %rs50, %f50;}

	// end inline asm
	st.global.u16 	[%rd26+1088], %rs50;
	// begin inline asm
	{  cvt.rn.f16.f32 %rs51, %f51;}

	// end inline asm
	st.global.u16 	[%rd26+1152], %rs51;
	// begin inline asm
	{  cvt.rn.f16.f32 %rs52, %f52;}

	// end inline asm
	st.global.u16 	[%rd26+1216], %rs52;
	// begin inline asm
	{  cvt.rn.f16.f32 %rs53, %f53;}

	// end inline asm
	st.global.u16 	[%rd26+1280], %rs53;
	// begin inline asm
	{  cvt.rn.f16.f32 %rs54, %f54;}

	// end inline asm
	st.global.u16 	[%rd26+1344], %rs54;
	// begin inline asm
	{  cvt.rn.f16.f32 %rs55, %f55;}

	// end inline asm
	st.global.u16 	[%rd26+1408], %rs55;
	// begin inline asm
	{  cvt.rn.f16.f32 %rs56, %f56;}

	// end inline asm
	st.global.u16 	[%rd26+1472], %rs56;
	// begin inline asm
	{  cvt.rn.f16.f32 %rs57, %f57;}

	// end inline asm
	st.global.u16 	[%rd26+1536], %rs57;
	// begin inline asm
	{  cvt.rn.f16.f32 %rs58, %f58;}

	// end inline asm
	st.global.u16 	[%rd26+1600], %rs58;
	// begin inline asm
	{  cvt.rn.f16.f32 %rs59, %f59;}

	// end inline asm
	st.global.u16 	[%rd26+1664], %rs59;
	// begin inline asm
	{  cvt.rn.f16.f32 %rs60, %f60;}

	// end inline asm
	st.global.u16 	[%rd26+1728], %rs60;
	// begin inline asm
	{  cvt.rn.f16.f32 %rs61, %f61;}

	// end inline asm
	st.global.u16 	[%rd26+1792], %rs61;
	// begin inline asm
	{  cvt.rn.f16.f32 %rs62, %f62;}

	// end inline asm
	st.global.u16 	[%rd26+1856], %rs62;
	// begin inline asm
	{  cvt.rn.f16.f32 %rs63, %f63;}

	// end inline asm
	st.global.u16 	[%rd26+1920], %rs63;
	// begin inline asm
	{  cvt.rn.f16.f32 %rs64, %f64;}

	// end inline asm
	st.global.u16 	[%rd26+1984], %rs64;
	add.s64 	%rd27, %rd27, %rd5;
	setp.lt.s64 	%p13, %rd27, %rd12;
	@%p13 bra 	$L__BB288_4;
$L__BB288_5:
	ret;

}
	// .globl	_Z15SoftmaxWarpImplI10DirectLoadI6__halffE11DirectStoreIfS1_EfLi1ELi32ELi32ELi1ELb1EL9Algorithm0EEvT_T0_ll
.visible .entry _Z15SoftmaxWarpImplI10DirectLoadI6__halffE11DirectStoreIfS1_EfLi1ELi32ELi32ELi1ELb1EL9Algorithm0EEvT_T0_ll(
	.param .align 8 .b8 _Z15SoftmaxWarpImplI10DirectLoadI6__halffE11DirectStoreIfS1_EfLi1ELi32ELi32ELi1ELb1EL9Algorithm0EEvT_T0_ll_param_0[16],
	.param .align 8 .b8 _Z15SoftmaxWarpImplI10DirectLoadI6__halffE11DirectStoreIfS1_EfLi1ELi32ELi32ELi1ELb1EL9Algorithm0EEvT_T0_ll_param_1[16],
	.param .u64 _Z15SoftmaxWarpImplI10DirectLoadI6__halffE11DirectStoreIfS1_EfLi1ELi32ELi32ELi1ELb1EL9Algorithm0EEvT_T0_ll_param_2,
	.param .u64 _Z15SoftmaxWarpImplI10DirectLoadI6__halffE11DirectStoreIfS1_EfLi1ELi32ELi32ELi1ELb1EL9Algorithm0EEvT_T0_ll_param_3
)
{
	.reg .pred 	%p<78>;
	.reg .b16 	%rs<65>;
	.reg .b32 	%r<162>;
	.reg .b32 	%f<727>;
	.reg .b64 	%rd<73>;

	ld.param.u64 	%rd28, [_Z15SoftmaxWarpImplI10DirectLoadI6__halffE11DirectStoreIfS1_EfLi1ELi32ELi32ELi1ELb1EL9Algorithm0EEvT_T0_ll_param_1+8];
	ld.param.u64 	%rd27, [_Z15SoftmaxWarpImplI10DirectLoadI6__halffE11DirectStoreIfS1_EfLi1ELi32ELi32ELi1ELb1EL9Algorithm0EEvT_T0_ll_param_1];
	ld.param.u64 	%rd26, [_Z15SoftmaxWarpImplI10DirectLoadI6__halffE11DirectStoreIfS1_EfLi1ELi32ELi32ELi1ELb1EL9Algorithm0EEvT_T0_ll_param_0+8];
	ld.param.u64 	%rd25, [_Z15SoftmaxWarpImplI10DirectLoadI6__halffE11DirectStoreIfS1_EfLi1ELi32ELi32ELi1ELb1EL9Algorithm0EEvT_T0_ll_param_0];
	ld.param.u64 	%rd30, [_Z15SoftmaxWarpImplI10DirectLoadI6__halffE11DirectStoreIfS1_EfLi1ELi32ELi32ELi1ELb1EL9Algorithm0EEvT_T0_ll_param_3];
	setp.lt.s64 	%p1, %rd30, 1025;
	@%p1 bra 	$L__BB289_2;
	mov.u64 	%rd31, $str;
	cvta.global.u64 	%rd32, %rd31;
	mov.u64 	%rd33, $str$1;
	cvta.global.u64 	%rd34, %rd33;
	mov.u64 	%rd35, __unnamed_285;
	cvta.global.u64 	%rd36, %rd35;
	{ // callseq 284, 0
	.param .b64 param0;
	st.param.b64 	[param0], %rd32;
	.param .b64 param1;
	st.param.b64 	[param1], %rd34;
	.param .b32 param2;
	st.param.b32 	[param2], 358;
	.param .b64 param3;
	st.param.b64 	[param3], %rd36;
	.param .b64 param4;
	st.param.b64 	[param4], 1;
	call.uni 
	__assertfail, 
	(
	param0, 
	param1, 
	param2, 
	param3, 
	param4
	);
	} // callseq 284
$L__BB289_2:
	ld.param.u64 	%rd70, [_Z15SoftmaxWarpImplI10DirectLoadI6__halffE11DirectStoreIfS1_EfLi1ELi32ELi32ELi1ELb1EL9Algorithm0EEvT_T0_ll_param_2];
	mov.u32 	%r1, %ntid.y;
	mov.u32 	%r2, %ctaid.x;
	mov.u32 	%r3, %tid.y;
	mad.lo.s32 	%r4, %r2, %r1, %r3;
	cvt.s64.s32 	%rd72, %r4;
	setp.le.s64 	%p2, %rd70, %rd72;
	@%p2 bra 	$L__BB289_133;
	mov.u32 	%r5, %tid.x;
	add.s32 	%r6, %r5, 32;
	cvt.u64.u32 	%rd2, %r6;
	add.s32 	%r7, %r5, 192;
	cvt.u64.u32 	%rd3, %r7;
	add.s32 	%r8, %r5, 224;
	cvt.u64.u32 	%rd4, %r8;
	add.s32 	%r9, %r5, 256;
	cvt.u64.u32 	%rd5, %r9;
	add.s32 	%r10, %r5, 288;
	cvt.u64.u32 	%rd6, %r10;
	add.s32 	%r11, %r5, 320;
	cvt.u64.u32 	%rd7, %r11;
	add.s32 	%r12, %r5, 352;
	cvt.u64.u32 	%rd8, %r12;
	add.s32 	%r13, %r5, 384;
	cvt.u64.u32 	%rd9, %r13;
	add.s32 	%r14, %r5, 416;
	cvt.u64.u32 	%rd10, %r14;
	add.s32 	%r15, %r5, 704;
	cvt.u64.u32 	%rd11, %r15;
	add.s32 	%r16, %r5, 736;
	cvt.u64.u32 	%rd12, %r16;
	add.s32 	%r17, %r5, 768;
	cvt.u64.u32 	%rd13, %r17;
	add.s32 	%r18, %r5, 800;
	cvt.u64.u32 	%rd14, %r18;
	add.s32 	%r19, %r5, 832;
	cvt.u64.u32 	%rd15, %r19;
	add.s32 	%r20, %r5, 864;
	cvt.u64.u32 	%rd16, %r20;
	add.s32 	%r21, %r5, 896;
	cvt.u64.u32 	%rd17, %r21;
	add.s32 	%r22, %r5, 928;
	cvt.u64.u32 	%rd18, %r22;
	add.s32 	%r23, %r5, 960;
	cvt.u64.u32 	%rd19, %r23;
	add.s32 	%r24, %r5, 992;
	cvt.u64.u32 	%rd20, %r24;
	add.s32 	%r27, %r5, 64;
	add.s32 	%r29, %r5, 96;
	add.s32 	%r31, %r5, 128;
	add.s32 	%r33, %r5, 160;
	add.s32 	%r35, %r5, 448;
$L__BB289_4:
	cvt.u64.u32 	%rd37, %r5;
	setp.le.s64 	%p3, %rd30, %rd37;
	mad.lo.s64 	%rd38, %rd72, %rd26, %rd37;
	cvta.to.global.u64 	%rd39, %rd25;
	shl.b64 	%rd40, %rd38, 1;
	add.s64 	%rd22, %rd39, %rd40;
	mov.f32 	%f663, 0fFF800000;
	mov.f32 	%f666, %f663;
	@%p3 bra 	$L__BB289_6;
	ld.global.u16 	%rs1, [%rd22];
	// begin inline asm
	{  cvt.f32.f16 %f663, %rs1;}

	// end inline asm
	max.f32 	%f666, %f663, 0fFF800000;
$L__BB289_6:
	setp.le.s64 	%p4, %rd30, %rd2;
	mov.f32 	%f665, 0fFF800000;
	@%p4 bra 	$L__BB289_8;
	ld.global.u16 	%rs2, [%rd22+64];
	// begin inline asm
	{  cvt.f32.f16 %f665, %rs2;}

	// end inline asm
	max.f32 	%f666, %f666, %f665;
$L__BB289_8:
	cvt.u64.u32 	%rd41, %r27;
	setp.le.s64 	%p5, %rd30, %rd41;
	mov.f32 	%f667, 0fFF800000;
	@%p5 bra 	$L__BB289_10;
	ld.global.u16 	%rs3, [%rd22+128];
	// begin inline asm
	{  cvt.f32.f16 %f667, %rs3;}

	// end inline asm
	max.f32 	%f666, %f666, %f667;
$L__BB289_10:
	cvt.u64.u32 	%rd42, %r29;
	setp.le.s64 	%p6, %rd30, %rd42;
	mov.f32 	%f669, 0fFF800000;
	@%p6 bra 	$L__BB289_12;
	ld.global.u16 	%rs4, [%rd22+192];
	// begin inline asm
	{  cvt.f32.f16 %f669, %rs4;}

	// end inline asm
	max.f32 	%f666, %f666, %f669;
$L__BB289_12:
	cvt.u64.u32 	%rd43, %r31;
	setp.le.s64 	%p7, %rd30, %rd43;
	mov.f32 	%f671, 0fFF800000;
	@%p7 bra 	$L__BB289_14;
	ld.global.u16 	%rs5, [%rd22+256];
	// begin inline asm
	{  cvt.f32.f16 %f671, %rs5;}

	// end inline asm
	max.f32 	%f666, %f666, %f671;
$L__BB289_14:
	cvt.u64.u32 	%rd44, %r33;
	setp.le.s64 	%p8, %rd30, %rd44;
	mov.f32 	%f673, 0fFF800000;
	@%p8 bra 	$L__BB289_16;
	ld.global.u16 	%rs6, [%rd22+320];
	// begin inline asm
	{  cvt.f32.f16 %f673, %rs6;}

	// end inline asm
	max.f32 	%f666, %f666, %f673;
$L__BB289_16:
	setp.le.s64 	%p9, %rd30, %rd3;
	mov.f32 	%f675, 0fFF800000;
	@%p9 bra 	$L__BB289_18;
	ld.global.u16 	%rs7, [%rd22+384];
	// begin inline asm
	{  cvt.f32.f16 %f675, %rs7;}

	// end inline asm
	max.f32 	%f666, %f666, %f675;
$L__BB289_18:
	setp.le.s64 	%p10, %rd30, %rd4;
	mov.f32 	%f677, 0fFF800000;
	@%p10 bra 	$L__BB289_20;
	ld.global.u16 	%rs8, [%rd22+448];
	// begin inline asm
	{  cvt.f32.f16 %f677, %rs8;}

	// end inline asm
	max.f32 	%f666, %f666, %f677;
$L__BB289_20:
	setp.le.s64 	%p11, %rd30, %rd5;
	mov.f32 	%f679, 0fFF800000;
	@%p11 bra 	$L__BB289_22;
	ld.global.u16 	%rs9, [%rd22+512];
	// begin inline asm
	{  cvt.f32.f16 %f679, %rs9;}

	// end inline asm
	max.f32 	%f666, %f666, %f679;
$L__BB289_22:
	setp.le.s64 	%p12, %rd30, %rd6;
	mov.f32 	%f681, 0fFF800000;
	@%p12 bra 	$L__BB289_24;
	ld.global.u16 	%rs10, [%rd22+576];
	// begin inline asm
	{  cvt.f32.f16 %f681, %rs10;}

	// end inline asm
	max.f32 	%f666, %f666, %f681;
$L__BB289_24:
	setp.le.s64 	%p13, %rd30, %rd7;
	mov.f32 	%f683, 0fFF800000;
	@%p13 bra 	$L__BB289_26;
	ld.global.u16 	%rs11, [%rd22+640];
	// begin inline asm
	{  cvt.f32.f16 %f683, %rs11;}

	// end inline asm
	max.f32 	%f666, %f666, %f683;
$L__BB289_26:
	setp.le.s64 	%p14, %rd30, %rd8;
	mov.f32 	%f685, 0fFF800000;
	@%p14 bra 	$L__BB289_28;
	ld.global.u16 	%rs12, [%rd22+704];
	// begin inline asm
	{  cvt.f32.f16 %f685, %rs12;}

	// end inline asm
	max.f32 	%f666, %f666, %f685;
$L__BB289_28:
	setp.le.s64 	%p15, %rd30, %rd9;
	mov.f32 	%f687, 0fFF800000;
	@%p15 bra 	$L__BB289_30;
	ld.global.u16 	%rs13, [%rd22+768];
	// begin inline asm
	{  cvt.f32.f16 %f687, %rs13;}

	// end inline asm
	max.f32 	%f666, %f666, %f687;
$L__BB289_30:
	setp.le.s64 	%p16, %rd30, %rd10;
	mov.f32 	%f689, 0fFF800000;
	@%p16 bra 	$L__BB289_32;
	ld.global.u16 	%rs14, [%rd22+832];
	// begin inline asm
	{  cvt.f32.f16 %f689, %rs14;}

	// end inline asm
	max.f32 	%f666, %f666, %f689;
$L__BB289_32:
	cvt.u64.u32 	%rd45, %r35;
	setp.le.s64 	%p17, %rd30, %rd45;
	mov.f32 	%f691, 0fFF800000;
	@%p17 bra 	$L__BB289_34;
	ld.global.u16 	%rs15, [%rd22+896];
	// begin inline asm
	{  cvt.f32.f16 %f691, %rs15;}

	// end inline asm
	max.f32 	%f666, %f666, %f691;
$L__BB289_34:
	mov.u32 	%r36, %tid.x;
	add.s32 	%r37, %r36, 480;
	cvt.u64.u32 	%rd46, %r37;
	setp.le.s64 	%p18, %rd30, %rd46;
	mov.f32 	%f693, 0fFF800000;
	@%p18 bra 	$L__BB289_36;
	ld.global.u16 	%rs16, [%rd22+960];
	// begin inline asm
	{  cvt.f32.f16 %f693, %rs16;}

	// end inline asm
	max.f32 	%f666, %f666, %f693;
$L__BB289_36:
	add.s32 	%r39, %r36, 512;
	cvt.u64.u32 	%rd47, %r39;
	setp.le.s64 	%p19, %rd30, %rd47;
	mov.f32 	%f695, 0fFF800000;
	@%p19 bra 	$L__BB289_38;
	ld.global.u16 	%rs17, [%rd22+1024];
	// begin inline asm
	{  cvt.f32.f16 %f695, %rs17;}

	// end inline asm
	max.f32 	%f666, %f666, %f695;
$L__BB289_38:
	add.s32 	%r41, %r36, 544;
	cvt.u64.u32 	%rd48, %r41;
	setp.le.s64 	%p20, %rd30, %rd48;
	mov.f32 	%f697, 0fFF800000;
	@%p20 bra 	$L__BB289_40;
	ld.global.u16 	%rs18, [%rd22+1088];
	// begin inline asm
	{  cvt.f32.f16 %f697, %rs18;}

	// end inline asm
	max.f32 	%f666, %f666, %f697;
$L__BB289_40:
	mov.u32 	%r42, %tid.x;
	add.s32 	%r43, %r42, 576;
	cvt.u64.u32 	%rd49, %r43;
	setp.le.s64 	%p21, %rd30, %rd49;
	mov.f32 	%f699, 0fFF800000;
	@%p21 bra 	$L__BB289_42;
	ld.global.u16 	%rs19, [%rd22+1152];
	// begin inline asm
	{  cvt.f32.f16 %f699, %rs19;}

	// end inline asm
	max.f32 	%f666, %f666, %f699;
$L__BB289_42:
	mov.u32 	%r44, %tid.x;
	add.s32 	%r45, %r44, 608;
	cvt.u64.u32 	%rd50, %r45;
	setp.le.s64 	%p22, %rd30, %rd50;
	mov.f32 	%f701, 0fFF800000;
	@%p22 bra 	$L__BB289_44;
	ld.global.u16 	%rs20, [%rd22+1216];
	// begin inline asm
	{  cvt.f32.f16 %f701, %rs20;}

	// end inline asm
	max.f32 	%f666, %f666, %f701;
$L__BB289_44:
	mov.u32 	%r46, %tid.x;
	add.s32 	%r47, %r46, 640;
	cvt.u64.u32 	%rd51, %r47;
	setp.le.s64 	%p23, %rd30, %rd51;
	mov.f32 	%f703, 0fFF800000;
	@%p23 bra 	$L__BB289_46;
	ld.global.u16 	%rs21, [%rd22+1280];
	// begin inline asm
	{  cvt.f32.f16 %f703, %rs21;}

	// end inline asm
	max.f32 	%f666, %f666, %f703;
$L__BB289_46:
	mov.u32 	%r48, %tid.x;
	add.s32 	%r49, %r48, 672;
	cvt.u64.u32 	%rd52, %r49;
	setp.le.s64 	%p24, %rd30, %rd52;
	mov.f32 	%f705, 0fFF800000;
	@%p24 bra 	$L__BB289_48;
	ld.global.u16 	%rs22, [%rd22+1344];
	// begin inline asm
	{  cvt.f32.f16 %f705, %rs22;}

	// end inline asm
	max.f32 	%f666, %f666, %f705;
$L__BB289_48:
	setp.le.s64 	%p25, %rd30, %rd11;
	mov.f32 	%f707, 0fFF800000;
	@%p25 bra 	$L__BB289_50;
	ld.global.u16 	%rs23, [%rd22+1408];
	// begin inline asm
	{  cvt.f32.f16 %f707, %rs23;}

	// end inline asm
	max.f32 	%f666, %f666, %f707;
$L__BB289_50:
	setp.le.s64 	%p26, %rd30, %rd12;
	mov.f32 	%f709, 0fFF800000;
	@%p26 bra 	$L__BB289_52;
	ld.global.u16 	%rs24, [%rd22+1472];
	// begin inline asm
	{  cvt.f32.f16 %f709, %rs24;}

	// end inline asm
	max.f32 	%f666, %f666, %f709;
$L__BB289_52:
	setp.le.s64 	%p27, %rd30, %rd13;
	mov.f32 	%f711, 0fFF800000;
	@%p27 bra 	$L__BB289_54;
	ld.global.u16 	%rs25, [%rd22+1536];
	// begin inline asm
	{  cvt.f32.f16 %f711, %rs25;}

	// end inline asm
	max.f32 	%f666, %f666, %f711;
$L__BB289_54:
	setp.le.s64 	%p28, %rd30, %rd14;
	mov.f32 	%f713, 0fFF800000;
	@%p28 bra 	$L__BB289_56;
	ld.global.u16 	%rs26, [%rd22+1600];
	// begin inline asm
	{  cvt.f32.f16 %f713, %rs26;}

	// end inline asm
	max.f32 	%f666, %f666, %f713;
$L__BB289_56:
	setp.le.s64 	%p29, %rd30, %rd15;
	mov.f32 	%f715, 0fFF800000;
	@%p29 bra 	$L__BB289_58;
	ld.global.u16 	%rs27, [%rd22+1664];
	// begin inline asm
	{  cvt.f32.f16 %f715, %rs27;}

	// end inline asm
	max.f32 	%f666, %f666, %f715;
$L__BB289_58:
	setp.le.s64 	%p30, %rd30, %rd16;
	mov.f32 	%f717, 0fFF800000;
	@%p30 bra 	$L__BB289_60;
	ld.global.u16 	%rs28, [%rd22+1728];
	// begin inline asm
	{  cvt.f32.f16 %f717, %rs28;}

	// end inline asm
	max.f32 	%f666, %f666, %f717;
$L__BB289_60:
	setp.le.s64 	%p31, %rd30, %rd17;
	mov.f32 	%f719, 0fFF800000;
	@%p31 bra 	$L__BB289_62;
	ld.global.u16 	%rs29, [%rd22+1792];
	// begin inline asm
	{  cvt.f32.f16 %f719, %rs29;}

	// end inline asm
	max.f32 	%f666, %f666, %f719;
$L__BB289_62:
	setp.le.s64 	%p32, %rd30, %rd18;
	mov.f32 	%f721, 0fFF800000;
	@%p32 bra 	$L__BB289_64;
	ld.global.u16 	%rs30, [%rd22+1856];
	// begin inline asm
	{  cvt.f32.f16 %f721, %rs30;}

	// end inline asm
	max.f32 	%f666, %f666, %f721;
$L__BB289_64:
	setp.le.s64 	%p33, %rd30, %rd19;
	mov.f32 	%f723, 0fFF800000;
	@%p33 bra 	$L__BB289_66;
	ld.global.u16 	%rs31, [%rd22+1920];
	// begin inline asm
	{  cvt.f32.f16 %f723, %rs31;}

	// end inline asm
	max.f32 	%f666, %f666, %f723;
$L__BB289_66:
	setp.le.s64 	%p34, %rd30, %rd20;
	mov.f32 	%f725, 0fFF800000;
	@%p34 bra 	$L__BB289_68;
	ld.global.u16 	%rs32, [%rd22+1984];
	// begin inline asm
	{  cvt.f32.f16 %f725, %rs32;}

	// end inline asm
	max.f32 	%f666, %f666, %f725;
$L__BB289_68:
	mov.u32 	%r50, %tid.x;
	cvt.u64.u32 	%rd53, %r50;
	setp.le.s64 	%p35, %rd30, %rd53;
	mov.b32 	%r51, %f666;
	shfl.sync.bfly.b32	%r52|%p36, %r51, 16, 31, -1;
	mov.b32 	%f225, %r52;
	max.f32 	%f226, %f666, %f225;
	mov.b32 	%r53, %f226;
	shfl.sync.bfly.b32	%r54|%p37, %r53, 8, 31, -1;
	mov.b32 	%f227, %r54;
	max.f32 	%f228, %f226, %f227;
	mov.b32 	%r55, %f228;
	shfl.sync.bfly.b32	%r56|%p38, %r55, 4, 31, -1;
	mov.b32 	%f229, %r56;
	max.f32 	%f230, %f228, %f229;
	mov.b32 	%r57, %f230;
	shfl.sync.bfly.b32	%r58|%p39, %r57, 2, 31, -1;
	mov.b32 	%f231, %r58;
	max.f32 	%f232, %f230, %f231;
	mov.b32 	%r59, %f232;
	shfl.sync.bfly.b32	%r60|%p40, %r59, 1, 31, -1;
	mov.b32 	%f233, %r60;
	max.f32 	%f234, %f232, %f233;
	sub.f32 	%f235, %f663, %f234;
	fma.rn.f32 	%f236, %f235, 0f3BBB989D, 0f3F000000;
	cvt.sat.f32.f32 	%f237, %f236;
	mov.f32 	%f238, 0f4B400001;
	mov.f32 	%f239, 0f437C0000;
	fma.rm.f32 	%f240, %f237, %f239, %f238;
	add.f32 	%f241, %f240, 0fCB40007F;
	neg.f32 	%f242, %f241;
	fma.rn.f32 	%f243, %f235, 0f3FB8AA3B, %f242;
	fma.rn.f32 	%f244, %f235, 0f32A57060, %f243;
	mov.b32 	%r61, %f240;
	shl.b32 	%r62, %r61, 23;
	mov.b32 	%f245, %r62;
	ex2.approx.ftz.f32 	%f246, %f244;
	mul.f32 	%f247, %f246, %f245;
	add.f32 	%f248, %f247, 0f00000000;
	sub.f32 	%f249, %f665, %f234;
	fma.rn.f32 	%f250, %f249, 0f3BBB989D, 0f3F000000;
	cvt.sat.f32.f32 	%f251, %f250;
	fma.rm.f32 	%f252, %f251, %f239, %f238;
	add.f32 	%f253, %f252, 0fCB40007F;
	neg.f32 	%f254, %f253;
	fma.rn.f32 	%f255, %f249, 0f3FB8AA3B, %f254;
	fma.rn.f32 	%f256, %f249, 0f32A57060, %f255;
	mov.b32 	%r63, %f252;
	shl.b32 	%r64, %r63, 23;
	mov.b32 	%f257, %r64;
	ex2.approx.ftz.f32 	%f258, %f256;
	mul.f32 	%f259, %f258, %f257;
	add.f32 	%f260, %f248, %f259;
	sub.f32 	%f261, %f667, %f234;
	fma.rn.f32 	%f262, %f261, 0f3BBB989D, 0f3F000000;
	cvt.sat.f32.f32 	%f263, %f262;
	fma.rm.f32 	%f264, %f263, %f239, %f238;
	add.f32 	%f265, %f264, 0fCB40007F;
	neg.f32 	%f266, %f265;
	fma.rn.f32 	%f267, %f261, 0f3FB8AA3B, %f266;
	fma.rn.f32 	%f268, %f261, 0f32A57060, %f267;
	mov.b32 	%r65, %f264;
	shl.b32 	%r66, %r65, 23;
	mov.b32 	%f269, %r66;
	ex2.approx.ftz.f32 	%f270, %f268;
	mul.f32 	%f271, %f270, %f269;
	add.f32 	%f272, %f260, %f271;
	sub.f32 	%f273, %f669, %f234;
	fma.rn.f32 	%f274, %f273, 0f3BBB989D, 0f3F000000;
	cvt.sat.f32.f32 	%f275, %f274;
	fma.rm.f32 	%f276, %f275, %f239, %f238;
	add.f32 	%f277, %f276, 0fCB40007F;
	neg.f32 	%f278, %f277;
	fma.rn.f32 	%f279, %f273, 0f3FB8AA3B, %f278;
	fma.rn.f32 	%f280, %f273, 0f32A57060, %f279;
	mov.b32 	%r67, %f276;
	shl.b32 	%r68, %r67, 23;
	mov.b32 	%f281, %r68;
	ex2.approx.ftz.f32 	%f282, %f280;
	mul.f32 	%f283, %f282, %f281;
	add.f32 	%f284, %f272, %f283;
	sub.f32 	%f285, %f671, %f234;
	fma.rn.f32 	%f286, %f285, 0f3BBB989D, 0f3F000000;
	cvt.sat.f32.f32 	%f287, %f286;
	fma.rm.f32 	%f288, %f287, %f239, %f238;
	add.f32 	%f289, %f288, 0fCB40007F;
	neg.f32 	%f290, %f289;
	fma.rn.f32 	%f291, %f285, 0f3FB8AA3B, %f290;
	fma.rn.f32 	%f292, %f285, 0f32A57060, %f291;
	mov.b32 	%r69, %f288;
	shl.b32 	%r70, %r69, 23;
	mov.b32 	%f293, %r70;
	ex2.approx.ftz.f32 	%f294, %f292;
	mul.f32 	%f295, %f294, %f293;
	add.f32 	%f296, %f284, %f295;
	sub.f32 	%f297, %f673, %f234;
	fma.rn.f32 	%f298, %f297, 0f3BBB989D, 0f3F000000;
	cvt.sat.f32.f32 	%f299, %f298;
	fma.rm.f32 	%f300, %f299, %f239, %f238;
	add.f32 	%f301, %f300, 0fCB40007F;
	neg.f32 	%f302, %f301;
	fma.rn.f32 	%f303, %f297, 0f3FB8AA3B, %f302;
	fma.rn.f32 	%f304, %f297, 0f32A57060, %f303;
	mov.b32 	%r71, %f300;
	shl.b32 	%r72, %r71, 23;
	mov.b32 	%f305, %r72;
	ex2.approx.ftz.f32 	%f306, %f304;
	mul.f32 	%f307, %f306, %f305;
	add.f32 	%f308, %f296, %f307;
	sub.f32 	%f309, %f675, %f234;
	fma.rn.f32 	%f310, %f309, 0f3BBB989D, 0f3F000000;
	cvt.sat.f32.f32 	%f311, %f310;
	fma.rm.f32 	%f312, %f311, %f239, %f238;
	add.f32 	%f313, %f312, 0fCB40007F;
	neg.f32 	%f314, %f313;
	fma.rn.f32 	%f315, %f309, 0f3FB8AA3B, %f314;
	fma.rn.f32 	%f316, %f309, 0f32A57060, %f315;
	mov.b32 	%r73, %f312;
	shl.b32 	%r74, %r73, 23;
	mov.b32 	%f317, %r74;
	ex2.approx.ftz.f32 	%f318, %f316;
	mul.f32 	%f319, %f318, %f317;
	add.f32 	%f320, %f308, %f319;
	sub.f32 	%f321, %f677, %f234;
	fma.rn.f32 	%f322, %f321, 0f3BBB989D, 0f3F000000;
	cvt.sat.f32.f32 	%f323, %f322;
	fma.rm.f32 	%f324, %f323, %f239, %f238;
	add.f32 	%f325, %f324, 0fCB40007F;
	neg.f32 	%f326, %f325;
	fma.rn.f32 	%f327, %f321, 0f3FB8AA3B, %f326;
	fma.rn.f32 	%f328, %f321, 0f32A57060, %f327;
	mov.b32 	%r75, %f324;
	shl.b32 	%r76, %r75, 23;
	mov.b32 	%f329, %r76;
	ex2.approx.ftz.f32 	%f330, %f328;
	mul.f32 	%f331, %f330, %f329;
	add.f32 	%f332, %f320, %f331;
	sub.f32 	%f333, %f679, %f234;
	fma.rn.f32 	%f334, %f333, 0f3BBB989D, 0f3F000000;
	cvt.sat.f32.f32 	%f335, %f334;
	fma.rm.f32 	%f336, %f335, %f239, %f238;
	add.f32 	%f337, %f336, 0fCB40007F;
	neg.f32 	%f338, %f337;
	fma.rn.f32 	%f339, %f333, 0f3FB8AA3B, %f338;
	fma.rn.f32 	%f340, %f333, 0f32A57060, %f339;
	mov.b32 	%r77, %f336;
	shl.b32 	%r78, %r77, 23;
	mov.b32 	%f341, %r78;
	ex2.approx.ftz.f32 	%f342, %f340;
	mul.f32 	%f343, %f342, %f341;
	add.f32 	%f344, %f332, %f343;
	sub.f32 	%f345, %f681, %f234;
	fma.rn.f32 	%f346, %f345, 0f3BBB989D, 0f3F000000;
	cvt.sat.f32.f32 	%f347, %f346;
	fma.rm.f32 	%f348, %f347, %f239, %f238;
	add.f32 	%f349, %f348, 0fCB40007F;
	neg.f32 	%f350, %f349;
	fma.rn.f32 	%f351, %f345, 0f3FB8AA3B, %f350;
	fma.rn.f32 	%f352, %f345, 0f32A57060, %f351;
	mov.b32 	%r79, %f348;
	shl.b32 	%r80, %r79, 23;
	mov.b32 	%f353, %r80;
	ex2.approx.ftz.f32 	%f354, %f352;
	mul.f32 	%f355, %f354, %f353;
	add.f32 	%f356, %f344, %f355;
	sub.f32 	%f357, %f683, %f234;
	fma.rn.f32 	%f358, %f357, 0f3BBB989D, 0f3F000000;
	cvt.sat.f32.f32 	%f359, %f358;
	fma.rm.f32 	%f360, %f359, %f239, %f238;
	add.f32 	%f361, %f360, 0fCB40007F;
	neg.f32 	%f362, %f361;
	fma.rn.f32 	%f363, %f357, 0f3FB8AA3B, %f362;
	fma.rn.f32 	%f364, %f357, 0f32A57060, %f363;
	mov.b32 	%r81, %f360;
	shl.b32 	%r82, %r81, 23;
	mov.b32 	%f365, %r82;
	ex2.approx.ftz.f32 	%f366, %f364;
	mul.f32 	%f367, %f366, %f365;
	add.f32 	%f368, %f356, %f367;
	sub.f32 	%f369, %f685, %f234;
	fma.rn.f32 	%f370, %f369, 0f3BBB989D, 0f3F000000;
	cvt.sat.f32.f32 	%f371, %f370;
	fma.rm.f32 	%f372, %f371, %f239, %f238;
	add.f32 	%f373, %f372, 0fCB40007F;
	neg.f32 	%f374, %f373;
	fma.rn.f32 	%f375, %f369, 0f3FB8AA3B, %f374;
	fma.rn.f32 	%f376, %f369, 0f32A57060, %f375;
	mov.b32 	%r83, %f372;
	shl.b32 	%r84, %r83, 23;
	mov.b32 	%f377, %r84;
	ex2.approx.ftz.f32 	%f378, %f376;
	mul.f32 	%f379, %f378, %f377;
	add.f32 	%f380, %f368, %f379;
	sub.f32 	%f381, %f687, %f234;
	fma.rn.f32 	%f382, %f381, 0f3BBB989D, 0f3F000000;
	cvt.sat.f32.f32 	%f383, %f382;
	fma.rm.f32 	%f384, %f383, %f239, %f238;
	add.f32 	%f385, %f384, 0fCB40007F;
	neg.f32 	%f386, %f385;
	fma.rn.f32 	%f387, %f381, 0f3FB8AA3B, %f386;
	fma.rn.f32 	%f388, %f381, 0f32A57060, %f387;
	mov.b32 	%r85, %f384;
	shl.b32 	%r86, %r85, 23;
	mov.b32 	%f389, %r86;
	ex2.approx.ftz.f32 	%f390, %f388;
	mul.f32 	%f391, %f390, %f389;
	add.f32 	%f392, %f380, %f391;
	sub.f32 	%f393, %f689, %f234;
	fma.rn.f32 	%f394, %f393, 0f3BBB989D, 0f3F000000;
	cvt.sat.f32.f32 	%f395, %f394;
	fma.rm.f32 	%f396, %f395, %f239, %f238;
	add.f32 	%f397, %f396, 0fCB40007F;
	neg.f32 	%f398, %f397;
	fma.rn.f32 	%f399, %f393, 0f3FB8AA3B, %f398;
	fma.rn.f32 	%f400, %f393, 0f32A57060, %f399;
	mov.b32 	%r87, %f396;
	shl.b32 	%r88, %r87, 23;
	mov.b32 	%f401, %r88;
	ex2.approx.ftz.f32 	%f402, %f400;
	mul.f32 	%f403, %f402, %f401;
	add.f32 	%f404, %f392, %f403;
	sub.f32 	%f405, %f691, %f234;
	fma.rn.f32 	%f406, %f405, 0f3BBB989D, 0f3F000000;
	cvt.sat.f32.f32 	%f407, %f406;
	fma.rm.f32 	%f408, %f407, %f239, %f238;
	add.f32 	%f409, %f408, 0fCB40007F;
	neg.f32 	%f410, %f409;
	fma.rn.f32 	%f411, %f405, 0f3FB8AA3B, %f410;
	fma.rn.f32 	%f412, %f405, 0f32A57060, %f411;
	mov.b32 	%r89, %f408;
	shl.b32 	%r90, %r89, 23;
	mov.b32 	%f413, %r90;
	ex2.approx.ftz.f32 	%f414, %f412;
	mul.f32 	%f415, %f414, %f413;
	add.f32 	%f416, %f404, %f415;
	sub.f32 	%f417, %f693, %f234;
	fma.rn.f32 	%f418, %f417, 0f3BBB989D, 0f3F000000;
	cvt.sat.f32.f32 	%f419, %f418;
	fma.rm.f32 	%f420, %f419, %f239, %f238;
	add.f32 	%f421, %f420, 0fCB40007F;
	neg.f32 	%f422, %f421;
	fma.rn.f32 	%f423, %f417, 0f3FB8AA3B, %f422;
	fma.rn.f32 	%f424, %f417, 0f32A57060, %f423;
	mov.b32 	%r91, %f420;
	shl.b32 	%r92, %r91, 23;
	mov.b32 	%f425, %r92;
	ex2.approx.ftz.f32 	%f426, %f424;
	mul.f32 	%f427, %f426, %f425;
	add.f32 	%f428, %f416, %f427;
	sub.f32 	%f429, %f695, %f234;
	fma.rn.f32 	%f430, %f429, 0f3BBB989D, 0f3F000000;
	cvt.sat.f32.f32 	%f431, %f430;
	fma.rm.f32 	%f432, %f431, %f239, %f238;
	add.f32 	%f433, %f432, 0fCB40007F;
	neg.f32 	%f434, %f433;
	fma.rn.f32 	%f435, %f429, 0f3FB8AA3B, %f434;
	fma.rn.f32 	%f436, %f429, 0f32A57060, %f435;
	mov.b32 	%r93, %f432;
	shl.b32 	%r94, %r93, 23;
	mov.b32 	%f437, %r94;
	ex2.approx.ftz.f32 	%f438, %f436;
	mul.f32 	%f439, %f438, %f437;
	add.f32 	%f440, %f428, %f439;
	sub.f32 	%f441, %f697, %f234;
	fma.rn.f32 	%f442, %f441, 0f3BBB989D, 0f3F000000;
	cvt.sat.f32.f32 	%f443, %f442;
	fma.rm.f32 	%f444, %f443, %f239, %f238;
	add.f32 	%f445, %f444, 0fCB40007F;
	neg.f32 	%f446, %f445;
	fma.rn.f32 	%f447, %f441, 0f3FB8AA3B, %f446;
	fma.rn.f32 	%f448, %f441, 0f32A57060, %f447;
	mov.b32 	%r95, %f444;
	shl.b32 	%r96, %r95, 23;
	mov.b32 	%f449, %r96;
	ex2.approx.ftz.f32 	%f450, %f448;
	mul.f32 	%f451, %f450, %f449;
	add.f32 	%f452, %f440, %f451;
	sub.f32 	%f453, %f699, %f234;
	fma.rn.f32 	%f454, %f453, 0f3BBB989D, 0f3F000000;
	cvt.sat.f32.f32 	%f455, %f454;
	fma.rm.f32 	%f456, %f455, %f239, %f238;
	add.f32 	%f457, %f456, 0fCB40007F;
	neg.f32 	%f458, %f457;
	fma.rn.f32 	%f459, %f453, 0f3FB8AA3B, %f458;
	fma.rn.f32 	%f460, %f453, 0f32A57060, %f459;
	mov.b32 	%r97, %f456;
	shl.b32 	%r98, %r97, 23;
	mov.b32 	%f461, %r98;
	ex2.approx.ftz.f32 	%f462, %f460;
	mul.f32 	%f463, %f462, %f461;
	add.f32 	%f464, %f452, %f463;
	sub.f32 	%f465, %f701, %f234;
	fma.rn.f32 	%f466, %f465, 0f3BBB989D, 0f3F000000;
	cvt.sat.f32.f32 	%f467, %f466;
	fma.rm.f32 	%f468, %f467, %f239, %f238;
	add.f32 	%f469, %f468, 0fCB40007F;
	neg.f32 	%f470, %f469;
	fma.rn.f32 	%f471, %f465, 0f3FB8AA3B, %f470;
	fma.rn.f32 	%f472, %f465, 0f32A57060, %f471;
	mov.b32 	%r99, %f468;
	shl.b32 	%r100, %r99, 23;
	mov.b32 	%f473, %r100;
	ex2.approx.ftz.f32 	%f474, %f472;
	mul.f32 	%f475, %f474, %f473;
	add.f32 	%f476, %f464, %f475;
	sub.f32 	%f477, %f703, %f234;
	fma.rn.f32 	%f478, %f477, 0f3BBB989D, 0f3F000000;
	cvt.sat.f32.f32 	%f479, %f478;
	fma.rm.f32 	%f480, %f479, %f239, %f238;
	add.f32 	%f481, %f480, 0fCB40007F;
	neg.f32 	%f482, %f481;
	fma.rn.f32 	%f483, %f477, 0f3FB8AA3B, %f482;
	fma.rn.f32 	%f484, %f477, 0f32A57060, %f483;
	mov.b32 	%r101, %f480;
	shl.b32 	%r102, %r101, 23;
	mov.b32 	%f485, %r102;
	ex2.approx.ftz.f32 	%f486, %f484;
	mul.f32 	%f487, %f486, %f485;
	add.f32 	%f488, %f476, %f487;
	sub.f32 	%f489, %f705, %f234;
	fma.rn.f32 	%f490, %f489, 0f3BBB989D, 0f3F000000;
	cvt.sat.f32.f32 	%f491, %f490;
	fma.rm.f32 	%f492, %f491, %f239, %f238;
	add.f32 	%f493, %f492, 0fCB40007F;
	neg.f32 	%f494, %f493;
	fma.rn.f32 	%f495, %f489, 0f3FB8AA3B, %f494;
	fma.rn.f32 	%f496, %f489, 0f32A57060, %f495;
	mov.b32 	%r103, %f492;
	shl.b32 	%r104, %r103, 23;
	mov.b32 	%f497, %r104;
	ex2.approx.ftz.f32 	%f498, %f496;
	mul.f32 	%f499, %f498, %f497;
	add.f32 	%f500, %f488, %f499;
	sub.f32 	%f501, %f707, %f234;
	fma.rn.f32 	%f502, %f501, 0f3BBB989D, 0f3F000000;
	cvt.sat.f32.f32 	%f503, %f502;
	fma.rm.f32 	%f504, %f503, %f239, %f238;
	add.f32 	%f505, %f504, 0fCB40007F;
	neg.f32 	%f506, %f505;
	fma.rn.f32 	%f507, %f501, 0f3FB8AA3B, %f506;
	fma.rn.f32 	%f508, %f501, 0f32A57060, %f507;
	mov.b32 	%r105, %f504;
	shl.b32 	%r106, %r105, 23;
	mov.b32 	%f509, %r106;
	ex2.approx.ftz.f32 	%f510, %f508;
	mul.f32 	%f511, %f510, %f509;
	add.f32 	%f512, %f500, %f511;
	sub.f32 	%f513, %f709, %f234;
	fma.rn.f32 	%f514, %f513, 0f3BBB989D, 0f3F000000;
	cvt.sat.f32.f32 	%f515, %f514;
	fma.rm.f32 	%f516, %f515, %f239, %f238;
	add.f32 	%f517, %f516, 0fCB40007F;
	neg.f32 	%f518, %f517;
	fma.rn.f32 	%f519, %f513, 0f3FB8AA3B, %f518;
	fma.rn.f32 	%f520, %f513, 0f32A57060, %f519;
	mov.b32 	%r107, %f516;
	shl.b32 	%r108, %r107, 23;
	mov.b32 	%f521, %r108;
	ex2.approx.ftz.f32 	%f522, %f520;
	mul.f32 	%f523, %f522, %f521;
	add.f32 	%f524, %f512, %f523;
	sub.f32 	%f525, %f711, %f234;
	fma.rn.f32 	%f526, %f525, 0f3BBB989D, 0f3F000000;
	cvt.sat.f32.f32 	%f527, %f526;
	fma.rm.f32 	%f528, %f527, %f239, %f238;
	add.f32 	%f529, %f528, 0fCB40007F;
	neg.f32 	%f530, %f529;
	fma.rn.f32 	%f531, %f525, 0f3FB8AA3B, %f530;
	fma.rn.f32 	%f532, %f525, 0f32A57060, %f531;
	mov.b32 	%r109, %f528;
	shl.b32 	%r110, %r109, 23;
	mov.b32 	%f533, %r110;
	ex2.approx.ftz.f32 	%f534, %f532;
	mul.f32 	%f535, %f534, %f533;
	add.f32 	%f536, %f524, %f535;
	sub.f32 	%f537, %f713, %f234;
	fma.rn.f32 	%f538, %f537, 0f3BBB989D, 0f3F000000;
	cvt.sat.f32.f32 	%f539, %f538;
	fma.rm.f32 	%f540, %f539, %f239, %f238;
	add.f32 	%f541, %f540, 0fCB40007F;
	neg.f32 	%f542, %f541;
	fma.rn.f32 	%f543, %f537, 0f3FB8AA3B, %f542;
	fma.rn.f32 	%f544, %f537, 0f32A57060, %f543;
	mov.b32 	%r111, %f540;
	shl.b32 	%r112, %r111, 23;
	mov.b32 	%f545, %r112;
	ex2.approx.ftz.f32 	%f546, %f544;
	mul.f32 	%f547, %f546, %f545;
	add.f32 	%f548, %f536, %f547;
	sub.f32 	%f549, %f715, %f234;
	fma.rn.f32 	%f550, %f549, 0f3BBB989D, 0f3F000000;
	cvt.sat.f32.f32 	%f551, %f550;
	fma.rm.f32 	%f552, %f551, %f239, %f238;
	add.f32 	%f553, %f552, 0fCB40007F;
	neg.f32 	%f554, %f553;
	fma.rn.f32 	%f555, %f549, 0f3FB8AA3B, %f554;
	fma.rn.f32 	%f556, %f549, 0f32A57060, %f555;
	mov.b32 	%r113, %f552;
	shl.b32 	%r114, %r113, 23;
	mov.b32 	%f557, %r114;
	ex2.approx.ftz.f32 	%f558, %f556;
	mul.f32 	%f559, %f558, %f557;
	add.f32 	%f560, %f548, %f559;
	sub.f32 	%f561, %f717, %f234;
	fma.rn.f32 	%f562, %f561, 0f3BBB989D, 0f3F000000;
	cvt.sat.f32.f32 	%f563, %f562;
	fma.rm.f32 	%f564, %f563, %f239, %f238;
	add.f32 	%f565, %f564, 0fCB40007F;
	neg.f32 	%f566, %f565;
	fma.rn.f32 	%f567, %f561, 0f3FB8AA3B, %f566;
	fma.rn.f32 	%f568, %f561, 0f32A57060, %f567;
	mov.b32 	%r115, %f564;
	shl.b32 	%r116, %r115, 23;
	mov.b32 	%f569, %r116;
	ex2.approx.ftz.f32 	%f570, %f568;
	mul.f32 	%f571, %f570, %f569;
	add.f32 	%f572, %f560, %f571;
	sub.f32 	%f573, %f719, %f234;
	fma.rn.f32 	%f574, %f573, 0f3BBB989D, 0f3F000000;
	cvt.sat.f32.f32 	%f575, %f574;
	fma.rm.f32 	%f576, %f575, %f239, %f238;
	add.f32 	%f577, %f576, 0fCB40007F;
	neg.f32 	%f578, %f577;
	fma.rn.f32 	%f579, %f573, 0f3FB8AA3B, %f578;
	fma.rn.f32 	%f580, %f573, 0f32A57060, %f579;
	mov.b32 	%r117, %f576;
	shl.b32 	%r118, %r117, 23;
	mov.b32 	%f581, %r118;
	ex2.approx.ftz.f32 	%f582, %f580;
	mul.f32 	%f583, %f582, %f581;
	add.f32 	%f584, %f572, %f583;
	sub.f32 	%f585, %f721, %f234;
	fma.rn.f32 	%f586, %f585, 0f3BBB989D, 0f3F000000;
	cvt.sat.f32.f32 	%f587, %f586;
	fma.rm.f32 	%f588, %f587, %f239, %f238;
	add.f32 	%f589, %f588, 0fCB40007F;
	neg.f32 	%f590, %f589;
	fma.rn.f32 	%f591, %f585, 0f3FB8AA3B, %f590;
	fma.rn.f32 	%f592, %f585, 0f32A57060, %f591;
	mov.b32 	%r119, %f588;
	shl.b32 	%r120, %r119, 23;
	mov.b32 	%f593, %r120;
	ex2.approx.ftz.f32 	%f594, %f592;
	mul.f32 	%f595, %f594, %f593;
	add.f32 	%f596, %f584, %f595;
	sub.f32 	%f597, %f723, %f234;
	fma.rn.f32 	%f598, %f597, 0f3BBB989D, 0f3F000000;
	cvt.sat.f32.f32 	%f599, %f598;
	fma.rm.f32 	%f600, %f599, %f239, %f238;
	add.f32 	%f601, %f600, 0fCB40007F;
	neg.f32 	%f602, %f601;
	fma.rn.f32 	%f603, %f597, 0f3FB8AA3B, %f602;
	fma.rn.f32 	%f604, %f597, 0f32A57060, %f603;
	mov.b32 	%r121, %f600;
	shl.b32 	%r122, %r121, 23;
	mov.b32 	%f605, %r122;
	ex2.approx.ftz.f32 	%f606, %f604;
	mul.f32 	%f607, %f606, %f605;
	add.f32 	%f608, %f596, %f607;
	sub.f32 	%f609, %f725, %f234;
	fma.rn.f32 	%f610, %f609, 0f3BBB989D, 0f3F000000;
	cvt.sat.f32.f32 	%f611, %f610;
	fma.rm.f32 	%f612, %f611, %f239, %f238;
	add.f32 	%f613, %f612, 0fCB40007F;
	neg.f32 	%f614, %f613;
	fma.rn.f32 	%f615, %f609, 0f3FB8AA3B, %f614;
	fma.rn.f32 	%f616, %f609, 0f32A57060, %f615;
	mov.b32 	%r123, %f612;
	shl.b32 	%r124, %r123, 23;
	mov.b32 	%f617, %r124;
	ex2.approx.ftz.f32 	%f618, %f616;
	mul.f32 	%f619, %f618, %f617;
	add.f32 	%f620, %f608, %f619;
	mov.b32 	%r125, %f620;
	shfl.sync.bfly.b32	%r126|%p41, %r125, 16, 31, -1;
	mov.b32 	%f621, %r126;
	add.f32 	%f622, %f620, %f621;
	mov.b32 	%r127, %f622;
	shfl.sync.bfly.b32	%r128|%p42, %r127, 8, 31, -1;
	mov.b32 	%f623, %r128;
	add.f32 	%f624, %f622, %f623;
	mov.b32 	%r129, %f624;
	shfl.sync.bfly.b32	%r130|%p43, %r129, 4, 31, -1;
	mov.b32 	%f625, %r130;
	add.f32 	%f626, %f624, %f625;
	mov.b32 	%r131, %f626;
	shfl.sync.bfly.b32	%r132|%p44, %r131, 2, 31, -1;
	mov.b32 	%f627, %r132;
	add.f32 	%f628, %f626, %f627;
	mov.b32 	%r133, %f628;
	shfl.sync.bfly.b32	%r134|%p45, %r133, 1, 31, -1;
	mov.b32 	%f629, %r134;
	add.f32 	%f630, %f628, %f629;
	div.rn.f32 	%f129, %f247, %f630;
	div.rn.f32 	%f130, %f259, %f630;
	div.rn.f32 	%f131, %f271, %f630;
	div.rn.f32 	%f132, %f283, %f630;
	div.rn.f32 	%f133, %f295, %f630;
	div.rn.f32 	%f134, %f307, %f630;
	div.rn.f32 	%f135, %f319, %f630;
	div.rn.f32 	%f136, %f331, %f630;
	div.rn.f32 	%f137, %f343, %f630;
	div.rn.f32 	%f138, %f355, %f630;
	div.rn.f32 	%f139, %f367, %f630;
	div.rn.f32 	%f140, %f379, %f630;
	div.rn.f32 	%f141, %f391, %f630;
	div.rn.f32 	%f142, %f403, %f630;
	div.rn.f32 	%f143, %f415, %f630;
	div.rn.f32 	%f144, %f427, %f630;
	div.rn.f32 	%f145, %f439, %f630;
	div.rn.f32 	%f146, %f451, %f630;
	div.rn.f32 	%f147, %f463, %f630;
	div.rn.f32 	%f148, %f475, %f630;
	div.rn.f32 	%f149, %f487, %f630;
	div.rn.f32 	%f150, %f499, %f630;
	div.rn.f32 	%f151, %f511, %f630;
	div.rn.f32 	%f152, %f523, %f630;
	div.rn.f32 	%f153, %f535, %f630;
	div.rn.f32 	%f154, %f547, %f630;
	div.rn.f32 	%f155, %f559, %f630;
	div.rn.f32 	%f156, %f571, %f630;
	div.rn.f32 	%f157, %f583, %f630;
	div.rn.f32 	%f158, %f595, %f630;
	div.rn.f32 	%f159, %f607, %f630;
	div.rn.f32 	%f160, %f619, %f630;
	mad.lo.s64 	%rd54, %rd72, %rd28, %rd53;
	cvta.to.global.u64 	%rd55, %rd27;
	shl.b64 	%rd56, %rd54, 1;
	add.s64 	%rd23, %rd55, %rd56;
	@%p35 bra 	$L__BB289_70;
	// begin inline asm
	{  cvt.rn.f16.f32 %rs33, %f129;}

	// end inline asm
	st.global.u16 	[%rd23], %rs33;
$L__BB289_70:
	setp.le.s64 	%p46, %rd30, %rd2;
	@%p46 bra 	$L__BB289_72;
	// begin inline asm
	{  cvt.rn.f16.f32 %rs34, %f130;}

	// end inline asm
	st.global.u16 	[%rd23+64], %rs34;
$L__BB289_72:
	mov.u32 	%r135, %tid.x;
	add.s32 	%r136, %r135, 64;
	cvt.u64.u32 	%rd57, %r136;
	setp.le.s64 	%p47, %rd30, %rd57;
	@%p47 bra 	$L__BB289_74;
	// begin inline asm
	{  cvt.rn.f16.f32 %rs35, %f131;}

	// end inline asm
	st.global.u16 	[%rd23+128], %rs35;
$L__BB289_74:
	mov.u32 	%r137, %tid.x;
	add.s32 	%r138, %r137, 96;
	cvt.u64.u32 	%rd58, %r138;
	setp.le.s64 	%p48, %rd30, %rd58;
	@%p48 bra 	$L__BB289_76;
	// begin inline asm
	{  cvt.rn.f16.f32 %rs36, %f132;}

	// end inline asm
	st.global.u16 	[%rd23+192], %rs36;
$L__BB289_76:
	mov.u32 	%r139, %tid.x;
	add.s32 	%r140, %r139, 128;
	cvt.u64.u32 	%rd59, %r140;
	setp.le.s64 	%p49, %rd30, %rd59;
	@%p49 bra 	$L__BB289_78;
	// begin inline asm
	{  cvt.rn.f16.f32 %rs37, %f133;}

	// end inline asm
	st.global.u16 	[%rd23+256], %rs37;
$L__BB289_78:
	mov.u32 	%r141, %tid.x;
	add.s32 	%r142, %r141, 160;
	cvt.u64.u32 	%rd60, %r142;
	setp.le.s64 	%p50, %rd30, %rd60;
	@%p50 bra 	$L__BB289_80;
	// begin inline asm
	{  cvt.rn.f16.f32 %rs38, %f134;}

	// end inline asm
	st.global.u16 	[%rd23+320], %rs38;
$L__BB289_80:
	setp.le.s64 	%p51, %rd30, %rd3;
	@%p51 bra 	$L__BB289_82;
	// begin inline asm
	{  cvt.rn.f16.f32 %rs39, %f135;}

	// end inline asm
	st.global.u16 	[%rd23+384], %rs39;
$L__BB289_82:
	setp.le.s64 	%p52, %rd30, %rd4;
	@%p52 bra 	$L__BB289_84;
	// begin inline asm
	{  cvt.rn.f16.f32 %rs40, %f136;}

	// end inline asm
	st.global.u16 	[%rd23+448], %rs40;
$L__BB289_84:
	setp.le.s64 	%p53, %rd30, %rd5;
	@%p53 bra 	$L__BB289_86;
	// begin inline asm
	{  cvt.rn.f16.f32 %rs41, %f137;}

	// end inline asm
	st.global.u16 	[%rd23+512], %rs41;
$L__BB289_86:
	setp.le.s64 	%p54, %rd30, %rd6;
	@%p54 bra 	$L__BB289_88;
	// begin inline asm
	{  cvt.rn.f16.f32 %rs42, %f138;}

	// end inline asm
	st.global.u16 	[%rd23+576], %rs42;
$L__BB289_88:
	setp.le.s64 	%p55, %rd30, %rd7;
	@%p55 bra 	$L__BB289_90;
	// begin inline asm
	{  cvt.rn.f16.f32 %rs43, %f139;}

	// end inline asm
	st.global.u16 	[%rd23+640], %rs43;
$L__BB289_90:
	setp.le.s64 	%p56, %rd30, %rd8;
	@%p56 bra 	$L__BB289_92;
	// begin inline asm
	{  cvt.rn.f16.f32 %rs44, %f140;}

	// end inline asm
	st.global.u16 	[%rd23+704], %rs44;
$L__BB289_92:
	setp.le.s64 	%p57, %rd30, %rd9;
	@%p57 bra 	$L__BB289_94;
	// begin inline asm
	{  cvt.rn.f16.f32 %rs45, %f141;}

	// end inline asm
	st.global.u16 	[%rd23+768], %rs45;
$L__BB289_94:
	setp.le.s64 	%p58, %rd30, %rd10;
	@%p58 bra 	$L__BB289_96;
	// begin inline asm
	{  cvt.rn.f16.f32 %rs46, %f142;}

	// end inline asm
	st.global.u16 	[%rd23+832], %rs46;
$L__BB289_96:
	mov.u32 	%r143, %tid.x;
	add.s32 	%r144, %r143, 448;
	cvt.u64.u32 	%rd61, %r144;
	setp.le.s64 	%p59, %rd30, %rd61;
	@%p59 bra 	$L__BB289_98;
	// begin inline asm
	{  cvt.rn.f16.f32 %rs47, %f143;}

	// end inline asm
	st.global.u16 	[%rd23+896], %rs47;
$L__BB289_98:
	add.s32 	%r146, %r143, 480;
	cvt.u64.u32 	%rd62, %r146;
	setp.le.s64 	%p60, %rd30, %rd62;
	@%p60 bra 	$L__BB289_100;
	// begin inline asm
	{  cvt.rn.f16.f32 %rs48, %f144;}

	// end inline asm
	st.global.u16 	[%rd23+960], %rs48;
$L__BB289_100:
	add.s32 	%r148, %r143, 512;
	cvt.u64.u32 	%rd63, %r148;
	setp.le.s64 	%p61, %rd30, %rd63;
	@%p61 bra 	$L__BB289_102;
	// begin inline asm
	{  cvt.rn.f16.f32 %rs49, %f145;}

	// end inline asm
	st.global.u16 	[%rd23+1024], %rs49;
$L__BB289_102:
	add.s32 	%r150, %r143, 544;
	cvt.u64.u32 	%rd64, %r150;
	setp.le.s64 	%p62, %rd30, %rd64;
	@%p62 bra 	$L__BB289_104;
	// begin inline asm
	{  cvt.rn.f16.f32 %rs50, %f146;}

	// end inline asm
	st.global.u16 	[%rd23+1088], %rs50;
$L__BB289_104:
	add.s32 	%r152, %r143, 576;
	cvt.u64.u32 	%rd65, %r152;
	setp.le.s64 	%p63, %rd30, %rd65;
	@%p63 bra 	$L__BB289_106;
	// begin inline asm
	{  cvt.rn.f16.f32 %rs51, %f147;}

	// end inline asm
	st.global.u16 	[%rd23+1152], %rs51;
$L__BB289_106:
	add.s32 	%r154, %r143, 608;
	cvt.u64.u32 	%rd66, %r154;
	setp.le.s64 	%p64, %rd30, %rd66;
	@%p64 bra 	$L__BB289_108;
	// begin inline asm
	{  cvt.rn.f16.f32 %rs52, %f148;}

	// end inline asm
	st.global.u16 	[%rd23+1216], %rs52;
$L__BB289_108:
	add.s32 	%r156, %r143, 640;
	cvt.u64.u32 	%rd67, %r156;
	setp.le.s64 	%p65, %rd30, %rd67;
	@%p65 bra 	$L__BB289_110;
	// begin inline asm
	{  cvt.rn.f16.f32 %rs53, %f149;}

	// end inline asm
	st.global.u16 	[%rd23+1280], %rs53;
$L__BB289_110:
	add.s32 	%r158, %r143, 672;
	cvt.u64.u32 	%rd68, %r158;
	setp.le.s64 	%p66, %rd30, %rd68;
	@%p66 bra 	$L__BB289_112;
	// begin inline asm
	{  cvt.rn.f16.f32 %rs54, %f150;}

	// end inline asm
	st.global.u16 	[%rd23+1344], %rs54;
$L__BB289_112:
	setp.le.s64 	%p67, %rd30, %rd11;
	@%p67 bra 	$L__BB289_114;
	// begin inline asm
	{  cvt.rn.f16.f32 %rs55, %f151;}

	// end inline asm
	st.global.u16 	[%rd23+1408], %rs55;
$L__BB289_114:
	setp.le.s64 	%p68, %rd30, %rd12;
	@%p68 bra 	$L__BB289_116;
	// begin inline asm
	{  cvt.rn.f16.f32 %rs56, %f152;}

	// end inline asm
	st.global.u16 	[%rd23+1472], %rs56;
$L__BB289_116:
	setp.le.s64 	%p69, %rd30, %rd13;
	@%p69 bra 	$L__BB289_118;
	// begin inline asm
	{  cvt.rn.f16.f32 %rs57, %f153;}

	// end inline asm
	st.global.u16 	[%rd23+1536], %rs57;
$L__BB289_118:
	setp.le.s64 	%p70, %rd30, %rd14;
	@%p70 bra 	$L__BB289_120;
	// begin inline asm
	{  cvt.rn.f16.f32 %rs58, %f154;}

	// end inline asm
	st.global.u16 	[%rd23+1600], %rs58;
$L__BB289_120:
	setp.le.s64 	%p71, %rd30, %rd15;
	@%p71 bra 	$L__BB289_122;
	// begin inline asm
	{  cvt.rn.f16.f32 %rs59, %f155;}

	// end inline asm
	st.global.u16 	[%rd23+1664], %rs59;
$L__BB289_122:
	setp.le.s64 	%p72, %rd30, %rd16;
	@%p72 bra 	$L__BB289_124;
	// begin inline asm
	{  cvt.rn.f16.f32 %rs60, %f156;}

	// end inline asm
	st.global.u16 	[%rd23+1728], %rs60;
$L__BB289_124:
	setp.le.s64 	%p73, %rd30, %rd17;
	@%p73 bra 	$L__BB289_126;
	// begin inline asm
	{  cvt.rn.f16.f32 %rs61, %f157;}

	// end inline asm
	st.global.u16 	[%rd23+1792], %rs61;
$L__BB289_126:
	setp.le.s64 	%p74, %rd30, %rd18;
	@%p74 bra 	$L__BB289_128;
	// begin inline asm
	{  cvt.rn.f16.f32 %rs62, %f158;}

	// end inline asm
	st.global.u16 	[%rd23+1856], %rs62;
$L__BB289_128:
	setp.le.s64 	%p75, %rd30, %rd19;
	@%p75 bra 	$L__BB289_130;
	// begin inline asm
	{  cvt.rn.f16.f32 %rs63, %f159;}

	// end inline asm
	st.global.u16 	[%rd23+1920], %rs63;
$L__BB289_130:
	setp.le.s64 	%p76, %rd30, %rd20;
	@%p76 bra 	$L__BB289_132;
	// begin inline asm
	{  cvt.rn.f16.f32 %rs64, %f160;}

	// end inline asm
	st.global.u16 	[%rd23+1984], %rs64;
$L__BB289_132:
	ld.param.u64 	%rd71, [_Z15SoftmaxWarpImplI10DirectLoadI6__halffE11DirectStoreIfS1_EfLi1ELi32ELi32ELi1ELb1EL9Algorithm0EEvT_T0_ll_param_2];
	mov.u32 	%r159, %nctaid.x;
	mov.u32 	%r160, %ntid.y;
	mul.lo.s32 	%r161, %r159, %r160;
	cvt.s64.s32 	%rd69, %r161;
	add.s64 	%rd72, %rd72, %rd69;
	setp.lt.s64 	%p77, %rd72, %rd71;
	@%p77 bra 	$L__BB289_4;
$L__BB289_133:
	ret;

}
	// .globl	_Z20SoftmaxBlockSMemImplI10DirectLoadI6__halffE11DirectStoreIfS1_EfLi2ELi128EL9Algorithm0EEvT_T0_ll
.visible .entry _Z20SoftmaxBlockSMemImplI10DirectLoadI6__halffE11DirectStoreIfS1_EfLi2ELi128EL9Algorithm0EEvT_T0_ll(
	.param .align 8 .b8 _Z20SoftmaxBlockSMemImplI10DirectLoadI6__halffE11DirectStoreIfS1_EfLi2ELi128EL9Algorithm0EEvT_T0_ll_param_0[16],
	.param .align 8 .b8 _Z20SoftmaxBlockSMemImplI10DirectLoadI6__halffE11DirectStoreIfS1_EfLi2ELi128EL9Algorithm0EEvT_T0_ll_param_1[16],
	.param .u64 _Z20SoftmaxBlockSMemImplI10DirectLoadI6__halffE11DirectStoreIfS1_EfLi2ELi128EL9Algorithm0EEvT_T0_ll_param_2,
	.param .u64 _Z20SoftmaxBlockSMemImplI10DirectLoadI6__halffE11DirectStoreIfS1_EfLi2ELi128EL9Algorithm0EEvT_T0_ll_param_3
)
{
	.reg .pred 	%p<42>;
	.reg .b16 	%rs<29>;
	.reg .b32 	%r<140>;
	.reg .b32 	%f<223>;
	.reg .b64 	%rd<122>;

	ld.param.u64 	%rd18, [_Z20SoftmaxBlockSMemImplI10DirectLoadI6__halffE11DirectStoreIfS1_EfLi2ELi128EL9Algorithm0EEvT_T0_ll_param_1+8];
	ld.param.u64 	%rd16, [_Z20SoftmaxBlockSMemImplI10DirectLoadI6__halffE11DirectStoreIfS1_EfLi2ELi128EL9Algorithm0EEvT_T0_ll_param_0+8];
	ld.param.u64 	%rd17, [_Z20SoftmaxBlockSMemImplI10DirectLoadI6__halffE11DirectStoreIfS1_EfLi2ELi128EL9Algorithm0EEvT_T0_ll_param_1];
	ld.param.u64 	%rd15, [_Z20SoftmaxBlockSMemImplI10DirectLoadI6__halffE11DirectStoreIfS1_EfLi2ELi128EL9Algorithm0EEvT_T0_ll_param_0];
	ld.param.u64 	%rd19, [_Z20SoftmaxBlockSMemImplI10DirectLoadI6__halffE11DirectStoreIfS1_EfLi2ELi128EL9Algorithm0EEvT_T0_ll_param_2];
	ld.param.u64 	%rd20, [_Z20SoftmaxBlockSMemImplI10DirectLoadI6__halffE11DirectStoreIfS1_EfLi2ELi128EL9Algorithm0EEvT_T0_ll_param_3];
	cvta.to.global.u64 	%rd1, %rd15;
	cvta.to.global.u64 	%rd2, %rd17;
	mov.u32 	%r1, %tid.x;
	and.b64  	%rd21, %rd20, 1;
	setp.eq.b64 	%p2, %rd21, 1;
	not.pred 	%p3, %p2;
	@%p3 bra 	$L__BB290_2;
	mov.u64 	%rd22, $str$2;
	cvta.global.u64 	%rd23, %rd22;
	mov.u64 	%rd24, $str$1;
	cvta.global.u64 	%rd25, %rd24;
	mov.u64 	%rd26, __unnamed_286;
	cvta.global.u64 	%rd27, %rd26;
	{ // callseq 285, 0
	.param .b64 param0;
	st.param.b64 	[param0], %rd23;
	.param .b64 param1;
	st.param.b64 	[param1], %rd25;
	.param .b32 param2;
	st.param.b32 	[param2], 732;
	.param .b64 param3;
	st.param.b64 	[param3], %rd27;
	.param .b64 param4;
	st.param.b64 	[param4], 1;
	call.uni 
	__assertfail, 
	(
	param0, 
	param1, 
	param2, 
	param3, 
	param4
	);
	} // callseq 285
$L__BB290_2:
	shr.u64 	%rd28, %rd20, 63;
	add.s64 	%rd29, %rd20, %rd28;
	shr.u64 	%rd30, %rd29, 1;
	cvt.u32.u64 	%r2, %rd30;
	mov.u32 	%r24, %ctaid.x;
	cvt.u64.u32 	%rd121, %r24;
	setp.le.s64 	%p4, %rd19, %rd121;
	@%p4 bra 	$L__BB290_35;
	// begin inline asm
	mov.u32 %r25, %laneid;
	// end inline asm
	shr.u32 	%r26, %r1, 3;
	and.b32  	%r27, %r26, 124;
	mov.u32 	%r28, _ZZ14BlockAllReduceI5MaxOpfLi128EET0_S1_E12temp_storage;
	add.s32 	%r29, %r28, %r27;
	add.s32 	%r4, %r29, 4;
	cvt.u64.u32 	%rd4, %r1;
	mov.u32 	%r30, _ZZ14BlockAllReduceI5SumOpfLi128EET0_S1_E12temp_storage;
	add.s32 	%r31, %r30, %r27;
	add.s32 	%r5, %r31, 4;
	mov.u32 	%r32, %nctaid.x;
	cvt.u64.u32 	%rd5, %r32;
	not.b32 	%r33, %r1;
	add.s32 	%r6, %r33, %r2;
	shr.u32 	%r34, %r6, 7;
	add.s32 	%r35, %r34, 1;
	not.b64 	%rd31, %rd4;
	add.s64 	%rd6, %rd20, %rd31;
	and.b32  	%r7, %r35, 3;
	shl.b32 	%r36, %r1, 1;
	cvt.u64.u32 	%rd7, %r36;
	shl.b32 	%r37, %r1, 2;
	mov.u32 	%r38, shared_buf;
	add.s32 	%r8, %r38, %r37;
	shl.b32 	%r9, %r2, 2;
	add.s32 	%r10, %r8, %r9;
	add.s32 	%r11, %r1, 128;
	add.s32 	%r12, %r1, 256;
	add.s32 	%r13, %r1, 384;
	and.b64  	%rd8, %rd6, 384;
$L__BB290_4:
	setp.ge.s32 	%p5, %r1, %r2;
	mov.f32 	%f217, 0fFF800000;
	@%p5 bra 	$L__BB290_11;
	setp.eq.s32 	%p6, %r7, 0;
	mul.lo.s64 	%rd10, %rd121, %rd16;
	mov.f32 	%f217, 0fFF800000;
	mov.u32 	%r134, %r1;
	@%p6 bra 	$L__BB290_9;
	setp.eq.s32 	%p7, %r7, 1;
	add.s64 	%rd11, %rd10, %rd7;
	shr.u64 	%rd32, %rd11, 63;
	add.s64 	%rd33, %rd11, %rd32;
	shl.b64 	%rd34, %rd33, 1;
	and.b64  	%rd35, %rd34, -4;
	add.s64 	%rd36, %rd1, %rd35;
	ld.global.u32 	%r39, [%rd36];
	mov.b32 	{%rs1, %rs2}, %r39;
	// begin inline asm
	{  cvt.f32.f16 %f27, %rs1;}

	// end inline asm
	// begin inline asm
	{  cvt.f32.f16 %f28, %rs2;}

	// end inline asm
	st.shared.f32 	[%r8], %f27;
	max.f32 	%f29, %f27, 0fFF800000;
	st.shared.f32 	[%r10], %f28;
	max.f32 	%f217, %f29, %f28;
	mov.u32 	%r134, %r11;
	@%p7 bra 	$L__BB290_9;
	setp.eq.s32 	%p8, %r7, 2;
	add.s64 	%rd37, %rd11, 256;
	shr.u64 	%rd38, %rd37, 63;
	add.s64 	%rd39, %rd37, %rd38;
	shl.b64 	%rd40, %rd39, 1;
	and.b64  	%rd41, %rd40, -4;
	add.s64 	%rd42, %rd1, %rd41;
	ld.global.u32 	%r40, [%rd42];
	mov.b32 	{%rs3, %rs4}, %r40;
	// begin inline asm
	{  cvt.f32.f16 %f30, %rs3;}

	// end inline asm
	// begin inline asm
	{  cvt.f32.f16 %f31, %rs4;}

	// end inline asm
	st.shared.f32 	[%r8+512], %f30;
	max.f32 	%f32, %f217, %f30;
	st.shared.f32 	[%r10+512], %f31;
	max.f32 	%f217, %f32, %f31;
	mov.u32 	%r134, %r12;
	@%p8 bra 	$L__BB290_9;
	add.s64 	%rd43, %rd11, 512;
	shr.u64 	%rd44, %rd43, 63;
	add.s64 	%rd45, %rd43, %rd44;
	shl.b64 	%rd46, %rd45, 1;
	and.b64  	%rd47, %rd46, -4;
	add.s64 	%rd48, %rd1, %rd47;
	ld.global.u32 	%r41, [%rd48];
	mov.b32 	{%rs5, %rs6}, %r41;
	// begin inline asm
	{  cvt.f32.f16 %f33, %rs5;}

	// end inline asm
	// begin inline asm
	{  cvt.f32.f16 %f34, %rs6;}

	// end inline asm
	st.shared.f32 	[%r8+1024], %f33;
	max.f32 	%f35, %f217, %f33;
	st.shared.f32 	[%r10+1024], %f34;
	max.f32 	%f217, %f35, %f34;
	mov.u32 	%r134, %r13;
$L__BB290_9:
	setp.lt.u32 	%p9, %r6, 384;
	@%p9 bra 	$L__BB290_11;
$L__BB290_10:
	shl.b32 	%r42, %r134, 1;
	cvt.u64.u32 	%rd49, %r42;
	add.s64 	%rd50, %rd10, %rd49;
	shr.u64 	%rd51, %rd50, 63;
	add.s64 	%rd52, %rd50, %rd51;
	shl.b64 	%rd53, %rd52, 1;
	and.b64  	%rd54, %rd53, -4;
	add.s64 	%rd55, %rd1, %rd54;
	ld.global.u32 	%r43, [%rd55];
	mov.b32 	{%rs7, %rs8}, %r43;
	// begin inline asm
	{  cvt.f32.f16 %f36, %rs7;}

	// end inline asm
	// begin inline asm
	{  cvt.f32.f16 %f37, %rs8;}

	// end inline asm
	shl.b32 	%r44, %r134, 2;
	mov.u32 	%r45, shared_buf;
	add.s32 	%r46, %r45, %r44;
	st.shared.f32 	[%r46], %f36;
	max.f32 	%f44, %f217, %f36;
	add.s32 	%r47, %r46, %r9;
	st.shared.f32 	[%r47], %f37;
	max.f32 	%f45, %f44, %f37;
	add.s64 	%rd56, %rd50, 256;
	shr.u64 	%rd57, %rd56, 63;
	add.s64 	%rd58, %rd56, %rd57;
	shl.b64 	%rd59, %rd58, 1;
	and.b64  	%rd60, %rd59, -4;
	add.s64 	%rd61, %rd1, %rd60;
	ld.global.u32 	%r48, [%rd61];
	mov.b32 	{%rs9, %rs10}, %r48;
	// begin inline asm
	{  cvt.f32.f16 %f38, %rs9;}

	// end inline asm
	// begin inline asm
	{  cvt.f32.f16 %f39, %rs10;}

	// end inline asm
	st.shared.f32 	[%r46+512], %f38;
	max.f32 	%f46, %f45, %f38;
	st.shared.f32 	[%r47+512], %f39;
	max.f32 	%f47, %f46, %f39;
	add.s32 	%r49, %r42, 512;
	cvt.u64.u32 	%rd62, %r49;
	add.s64 	%rd63, %rd10, %rd62;
	shr.u64 	%rd64, %rd63, 63;
	add.s64 	%rd65, %rd63, %rd64;
	shl.b64 	%rd66, %rd65, 1;
	and.b64  	%rd67, %rd66, -4;
	add.s64 	%rd68, %rd1, %rd67;
	ld.global.u32 	%r50, [%rd68];
	mov.b32 	{%rs11, %rs12}, %r50;
	// begin inline asm
	{  cvt.f32.f16 %f40, %rs11;}

	// end inline asm
	// begin inline asm
	{  cvt.f32.f16 %f41, %rs12;}

	// end inline asm
	st.shared.f32 	[%r46+1024], %f40;
	max.f32 	%f48, %f47, %f40;
	st.shared.f32 	[%r47+1024], %f41;
	max.f32 	%f49, %f48, %f41;
	add.s32 	%r51, %r42, 768;
	cvt.u64.u32 	%rd69, %r51;
	add.s64 	%rd70, %rd10, %rd69;
	shr.u64 	%rd71, %rd70, 63;
	add.s64 	%rd72, %rd70, %rd71;
	shl.b64 	%rd73, %rd72, 1;
	and.b64  	%rd74, %rd73, -4;
	add.s64 	%rd75, %rd1, %rd74;
	ld.global.u32 	%r52, [%rd75];
	mov.b32 	{%rs13, %rs14}, %r52;
	// begin inline asm
	{  cvt.f32.f16 %f42, %rs13;}

	// end inline asm
	// begin inline asm
	{  cvt.f32.f16 %f43, %rs14;}

	// end inline asm
	st.shared.f32 	[%r46+1536], %f42;
	max.f32 	%f50, %f49, %f42;
	st.shared.f32 	[%r47+1536], %f43;
	max.f32 	%f217, %f50, %f43;
	add.s32 	%r134, %r134, 512;
	setp.lt.s32 	%p10, %r134, %r2;
	@%p10 bra 	$L__BB290_10;
$L__BB290_11:
	setp.gt.s32 	%p12, %r25, 15;
	setp.gt.s32 	%p13, %r25, 23;
	setp.gt.s32 	%p14, %r25, 27;
	setp.gt.s32 	%p15, %r25, 29;
	setp.gt.s32 	%p16, %r25, 30;
	mov.b32 	%r54, %f217;
	mov.b32 	%r55, 1;
	mov.b32 	%r76, 31;
	mov.b32 	%r77, -1;
	// begin inline asm
	shfl.sync.down.b32 %r53, %r54, %r55, %r76, %r77;
	// end inline asm
	mov.b32 	%f51, %r53;
	max.f32 	%f52, %f217, %f51;
	selp.f32 	%f53, %f217, %f52, %p16;
	mov.b32 	%r59, %f53;
	mov.b32 	%r60, 2;
	// begin inline asm
	shfl.sync.down.b32 %r58, %r59, %r60, %r76, %r77;
	// end inline asm
	mov.b32 	%f54, %r58;
	max.f32 	%f55, %f53, %f54;
	selp.f32 	%f56, %f53, %f55, %p15;
	mov.b32 	%r64, %f56;
	mov.b32 	%r65, 4;
	// begin inline asm
	shfl.sync.down.b32 %r63, %r64, %r65, %r76, %r77;
	// end inline asm
	mov.b32 	%f57, %r63;
	max.f32 	%f58, %f56, %f57;
	selp.f32 	%f59, %f56, %f58, %p14;
	mov.b32 	%r69, %f59;
	mov.b32 	%r70, 8;
	// begin inline asm
	shfl.sync.down.b32 %r68, %r69, %r70, %r76, %r77;
	// end inline asm
	mov.b32 	%f60, %r68;
	max.f32 	%f9, %f59, %f60;
	selp.f32 	%f218, %f59, %f9, %p13;
	mov.b32 	%r74, %f218;
	mov.b32 	%r75, 16;
	// begin inline asm
	shfl.sync.down.b32 %r73, %r74, %r75, %r76, %r77;
	// end inline asm
	mov.pred 	%p41, 0;
	@%p12 bra 	$L__BB290_14;
	setp.ne.s32 	%p18, %r25, 0;
	mov.b32 	%f61, %r73;
	max.f32 	%f218, %f9, %f61;
	@%p18 bra 	$L__BB290_14;
	st.shared.f32 	[%r4], %f218;
	mov.pred 	%p41, -1;
$L__BB290_14:
	setp.ne.s32 	%p20, %r1, 0;
	bar.sync 	0;
	@%p20 bra 	$L__BB290_16;
	ld.shared.f32 	%f62, [_ZZ14BlockAllReduceI5MaxOpfLi128EET0_S1_E12temp_storage+8];
	max.f32 	%f63, %f218, %f62;
	ld.shared.f32 	%f64, [_ZZ14BlockAllReduceI5MaxOpfLi128EET0_S1_E12temp_storage+12];
	max.f32 	%f65, %f63, %f64;
	ld.shared.f32 	%f66, [_ZZ14BlockAllReduceI5MaxOpfLi128EET0_S1_E12temp_storage+16];
	max.f32 	%f67, %f65, %f66;
	st.shared.f32 	[_ZZ14BlockAllReduceI5MaxOpfLi128EET0_S1_E16result_broadcast], %f67;
$L__BB290_16:
	setp.le.s64 	%p21, %rd20, %rd4;
	bar.sync 	0;
	mov.f32 	%f222, 0f00000000;
	ld.shared.f32 	%f13, [_ZZ14BlockAllReduceI5MaxOpfLi128EET0_S1_E16result_broadcast];
	@%p21 bra 	$L__BB290_23;
	setp.eq.s64 	%p22, %rd8, 384;
	mov.f32 	%f222, 0f00000000;
	mov.u32 	%r136, %r1;
	@%p22 bra 	$L__BB290_21;
	setp.eq.s64 	%p23, %rd8, 0;
	ld.shared.f32 	%f71, [%r8];
	sub.f32 	%f72, %f71, %f13;
	fma.rn.f32 	%f73, %f72, 0f3BBB989D, 0f3F000000;
	cvt.sat.f32.f32 	%f74, %f73;
	mov.f32 	%f75, 0f4B400001;
	mov.f32 	%f76, 0f437C0000;
	fma.rm.f32 	%f77, %f74, %f76, %f75;
	add.f32 	%f78, %f77, 0fCB40007F;
	neg.f32 	%f79, %f78;
	fma.rn.f32 	%f80, %f72, 0f3FB8AA3B, %f79;
	fma.rn.f32 	%f81, %f72, 0f32A57060, %f80;
	mov.b32 	%r78, %f77;
	shl.b32 	%r79, %r78, 23;
	mov.b32 	%f82, %r79;
	ex2.approx.ftz.f32 	%f83, %f81;
	mul.f32 	%f84, %f83, %f82;
	st.shared.f32 	[%r8], %f84;
	add.f32 	%f222, %f84, 0f00000000;
	mov.u32 	%r136, %r11;
	@%p23 bra 	$L__BB290_21;
	setp.eq.s64 	%p24, %rd8, 128;
	ld.shared.f32 	%f85, [%r8+512];
	sub.f32 	%f86, %f85, %f13;
	fma.rn.f32 	%f87, %f86, 0f3BBB989D, 0f3F000000;
	cvt.sat.f32.f32 	%f88, %f87;
	mov.f32 	%f89, 0f4B400001;
	mov.f32 	%f90, 0f437C0000;
	fma.rm.f32 	%f91, %f88, %f90, %f89;
	add.f32 	%f92, %f91, 0fCB40007F;
	neg.f32 	%f93, %f92;
	fma.rn.f32 	%f94, %f86, 0f3FB8AA3B, %f93;
	fma.rn.f32 	%f95, %f86, 0f32A57060, %f94;
	mov.b32 	%r80, %f91;
	shl.b32 	%r81, %r80, 23;
	mov.b32 	%f96, %r81;
	ex2.approx.ftz.f32 	%f97, %f95;
	mul.f32 	%f98, %f97, %f96;
	st.shared.f32 	[%r8+512], %f98;
	add.f32 	%f222, %f222, %f98;
	mov.u32 	%r136, %r12;
	@%p24 bra 	$L__BB290_21;
	ld.shared.f32 	%f99, [%r8+1024];
	sub.f32 	%f100, %f99, %f13;
	fma.rn.f32 	%f101, %f100, 0f3BBB989D, 0f3F000000;
	cvt.sat.f32.f32 	%f102, %f101;
	mov.f32 	%f103, 0f4B400001;
	mov.f32 	%f104, 0f437C0000;
	fma.rm.f32 	%f105, %f102, %f104, %f103;
	add.f32 	%f106, %f105, 0fCB40007F;
	neg.f32 	%f107, %f106;
	fma.rn.f32 	%f108, %f100, 0f3FB8AA3B, %f107;
	fma.rn.f32 	%f109, %f100, 0f32A57060, %f108;
	mov.b32 	%r82, %f105;
	shl.b32 	%r83, %r82, 23;
	mov.b32 	%f110, %r83;
	ex2.approx.ftz.f32 	%f111, %f109;
	mul.f32 	%f112, %f111, %f110;
	st.shared.f32 	[%r8+1024], %f112;
	add.f32 	%f222, %f222, %f112;
	mov.u32 	%r136, %r13;
$L__BB290_21:
	setp.lt.u64 	%p25, %rd6, 384;
	@%p25 bra 	$L__BB290_23;
$L__BB290_22:
	shl.b32 	%r84, %r136, 2;
	mov.u32 	%r85, shared_buf;
	add.s32 	%r86, %r85, %r84;
	ld.shared.f32 	%f113, [%r86];
	sub.f32 	%f114, %f113, %f13;
	fma.rn.f32 	%f115, %f114, 0f3BBB989D, 0f3F000000;
	cvt.sat.f32.f32 	%f116, %f115;
	mov.f32 	%f117, 0f4B400001;
	mov.f32 	%f118, 0f437C0000;
	fma.rm.f32 	%f119, %f116, %f118, %f117;
	add.f32 	%f120, %f119, 0fCB40007F;
	neg.f32 	%f121, %f120;
	fma.rn.f32 	%f122, %f114, 0f3FB8AA3B, %f121;
	fma.rn.f32 	%f123, %f114, 0f32A57060, %f122;
	mov.b32 	%r87, %f119;
	shl.b32 	%r88, %r87, 23;
	mov.b32 	%f124, %r88;
	ex2.approx.ftz.f32 	%f125, %f123;
	mul.f32 	%f126, %f125, %f124;
	st.shared.f32 	[%r86], %f126;
	add.f32 	%f127, %f222, %f126;
	ld.shared.f32 	%f128, [%r86+512];
	sub.f32 	%f129, %f128, %f13;
	fma.rn.f32 	%f130, %f129, 0f3BBB989D, 0f3F000000;
	cvt.sat.f32.f32 	%f131, %f130;
	fma.rm.f32 	%f132, %f131, %f118, %f117;
	add.f32 	%f133, %f132, 0fCB40007F;
	neg.f32 	%f134, %f133;
	fma.rn.f32 	%f135, %f129, 0f3FB8AA3B, %f134;
	fma.rn.f32 	%f136, %f129, 0f32A57060, %f135;
	mov.b32 	%r89, %f132;
	shl.b32 	%r90, %r89, 23;
	mov.b32 	%f137, %r90;
	ex2.approx.ftz.f32 	%f138, %f136;
	mul.f32 	%f139, %f138, %f137;
	st.shared.f32 	[%r86+512], %f139;
	add.f32 	%f140, %f127, %f139;
	ld.shared.f32 	%f141, [%r86+1024];
	sub.f32 	%f142, %f141, %f13;
	fma.rn.f32 	%f143, %f142, 0f3BBB989D, 0f3F000000;
	cvt.sat.f32.f32 	%f144, %f143;
	fma.rm.f32 	%f145, %f144, %f118, %f117;
	add.f32 	%f146, %f145, 0fCB40007F;
	neg.f32 	%f147, %f146;
	fma.rn.f32 	%f148, %f142, 0f3FB8AA3B, %f147;
	fma.rn.f32 	%f149, %f142, 0f32A57060, %f148;
	mov.b32 	%r91, %f145;
	shl.b32 	%r92, %r91, 23;
	mov.b32 	%f150, %r92;
	ex2.approx.ftz.f32 	%f151, %f149;
	mul.f32 	%f152, %f151, %f150;
	st.shared.f32 	[%r86+1024], %f152;
	add.f32 	%f153, %f140, %f152;
	ld.shared.f32 	%f154, [%r86+1536];
	sub.f32 	%f155, %f154, %f13;
	fma.rn.f32 	%f156, %f155, 0f3BBB989D, 0f3F000000;
	cvt.sat.f32.f32 	%f157, %f156;
	fma.rm.f32 	%f158, %f157, %f118, %f117;
	add.f32 	%f159, %f158, 0fCB40007F;
	neg.f32 	%f160, %f159;
	fma.rn.f32 	%f161, %f155, 0f3FB8AA3B, %f160;
	fma.rn.f32 	%f162, %f155, 0f32A57060, %f161;
	mov.b32 	%r93, %f158;
	shl.b32 	%r94, %r93, 23;
	mov.b32 	%f163, %r94;
	ex2.approx.ftz.f32 	%f164, %f162;
	mul.f32 	%f165, %f164, %f163;
	st.shared.f32 	[%r86+1536], %f165;
	add.f32 	%f222, %f153, %f165;
	add.s32 	%r136, %r136, 512;
	cvt.u64.u32 	%rd76, %r136;
	setp.gt.u64 	%p26, %rd20, %rd76;
	@%p26 bra 	$L__BB290_22;
$L__BB290_23:
	setp.gt.s32 	%p27, %r25, 15;
	setp.gt.s32 	%p28, %r25, 23;
	setp.gt.s32 	%p29, %r25, 27;
	setp.gt.s32 	%p30, %r25, 29;
	setp.gt.s32 	%p31, %r25, 30;
	mov.b32 	%r96, %f222;
	mov.b32 	%r97, 1;
	mov.b32 	%r118, 31;
	mov.b32 	%r119, -1;
	// begin inline asm
	shfl.sync.down.b32 %r95, %r96, %r97, %r118, %r119;
	// end inline asm
	mov.b32 	%f166, %r95;
	add.f32 	%f167, %f222, %f166;
	selp.f32 	%f168, %f222, %f167, %p31;
	mov.b32 	%r101, %f168;
	mov.b32 	%r102, 2;
	// begin inline asm
	shfl.sync.down.b32 %r100, %r101, %r102, %r118, %r119;
	// end inline asm
	mov.b32 	%f169, %r100;
	add.f32 	%f170, %f168, %f169;
	selp.f32 	%f171, %f168, %f170, %p30;
	mov.b32 	%r106, %f171;
	mov.b32 	%r107, 4;
	// begin inline asm
	shfl.sync.down.b32 %r105, %r106, %r107, %r118, %r119;
	// end inline asm
	mov.b32 	%f172, %r105;
	add.f32 	%f173, %f171, %f172;
	selp.f32 	%f174, %f171, %f173, %p29;
	mov.b32 	%r111, %f174;
	mov.b32 	%r112, 8;
	// begin inline asm
	shfl.sync.down.b32 %r110, %r111, %r112, %r118, %r119;
	// end inline asm
	mov.b32 	%f175, %r110;
	add.f32 	%f176, %f174, %f175;
	selp.f32 	%f177, %f174, %f176, %p28;
	mov.b32 	%r116, %f177;
	mov.b32 	%r117, 16;
	// begin inline asm
	shfl.sync.down.b32 %r115, %r116, %r117, %r118, %r119;
	// end inline asm
	mov.b32 	%f178, %r115;
	add.f32 	%f179, %f177, %f178;
	selp.f32 	%f22, %f177, %f179, %p27;
	not.pred 	%p32, %p41;
	@%p32 bra 	$L__BB290_25;
	st.shared.f32 	[%r5], %f22;
$L__BB290_25:
	setp.ne.s32 	%p33, %r1, 0;
	bar.sync 	0;
	@%p33 bra 	$L__BB290_27;
	ld.shared.f32 	%f180, [_ZZ14BlockAllReduceI5SumOpfLi128EET0_S1_E12temp_storage+8];
	add.f32 	%f181, %f22, %f180;
	ld.shared.f32 	%f182, [_ZZ14BlockAllReduceI5SumOpfLi128EET0_S1_E12temp_storage+12];
	add.f32 	%f183, %f181, %f182;
	ld.shared.f32 	%f184, [_ZZ14BlockAllReduceI5SumOpfLi128EET0_S1_E12temp_storage+16];
	add.f32 	%f185, %f183, %f184;
	st.shared.f32 	[_ZZ14BlockAllReduceI5SumOpfLi128EET0_S1_E16result_broadcast], %f185;
$L__BB290_27:
	setp.ge.s32 	%p34, %r1, %r2;
	bar.sync 	0;
	ld.shared.f32 	%f23, [_ZZ14BlockAllReduceI5SumOpfLi128EET0_S1_E16result_broadcast];
	@%p34 bra 	$L__BB290_34;
	setp.eq.s32 	%p35, %r7, 0;
	mul.lo.s64 	%rd12, %rd121, %rd18;
	mov.u32 	%r138, %r1;
	@%p35 bra 	$L__BB290_32;
	setp.eq.s32 	%p36, %r7, 1;
	ld.shared.f32 	%f188, [%r8];
	div.rn.f32 	%f186, %f188, %f23;
	ld.shared.f32 	%f189, [%r10];
	div.rn.f32 	%f187, %f189, %f23;
	add.s64 	%rd13, %rd12, %rd7;
	// begin inline asm
	{  cvt.rn.f16.f32 %rs15, %f186;}

	// end inline asm
	// begin inline asm
	{  cvt.rn.f16.f32 %rs16, %f187;}

	// end inline asm
	shr.u64 	%rd77, %rd13, 63;
	add.s64 	%rd78, %rd13, %rd77;
	shl.b64 	%rd79, %rd78, 1;
	and.b64  	%rd80, %rd79, -4;
	add.s64 	%rd81, %rd2, %rd80;
	mov.b32 	%r120, {%rs15, %rs16};
	st.global.u32 	[%rd81], %r120;
	mov.u32 	%r138, %r11;
	@%p36 bra 	$L__BB290_32;
	setp.eq.s32 	%p37, %r7, 2;
	ld.shared.f32 	%f192, [%r8+512];
	div.rn.f32 	%f190, %f192, %f23;
	ld.shared.f32 	%f193, [%r10+512];
	div.rn.f32 	%f191, %f193, %f23;
	add.s64 	%rd82, %rd13, 256;
	// begin inline asm
	{  cvt.rn.f16.f32 %rs17, %f190;}

	// end inline asm
	// begin inline asm
	{  cvt.rn.f16.f32 %rs18, %f191;}

	// end inline asm
	shr.u64 	%rd83, %rd82, 63;
	add.s64 	%rd84, %rd82, %rd83;
	shl.b64 	%rd85, %rd84, 1;
	and.b64  	%rd86, %rd85, -4;
	add.s64 	%rd87, %rd2, %rd86;
	mov.b32 	%r121, {%rs17, %rs18};
	st.global.u32 	[%rd87], %r121;
	mov.u32 	%r138, %r12;
	@%p37 bra 	$L__BB290_32;
	ld.shared.f32 	%f196, [%r8+1024];
	div.rn.f32 	%f194, %f196, %f23;
	ld.shared.f32 	%f197, [%r10+1024];
	div.rn.f32 	%f195, %f197, %f23;
	add.s64 	%rd88, %rd13, 512;
	// begin inline asm
	{  cvt.rn.f16.f32 %rs19, %f194;}

	// end inline asm
	// begin inline asm
	{  cvt.rn.f16.f32 %rs20, %f195;}

	// end inline asm
	shr.u64 	%rd89, %rd88, 63;
	add.s64 	%rd90, %rd88, %rd89;
	shl.b64 	%rd91, %rd90, 1;
	and.b64  	%rd92, %rd91, -4;
	add.s64 	%rd93, %rd2, %rd92;
	mov.b32 	%r122, {%rs19, %rs20};
	st.global.u32 	[%rd93], %r122;
	mov.u32 	%r138, %r13;
$L__BB290_32:
	setp.lt.u32 	%p38, %r6, 384;
	@%p38 bra 	$L__BB290_34;
$L__BB290_33:
	shl.b32 	%r123, %r138, 2;
	mov.u32 	%r124, shared_buf;
	add.s32 	%r125, %r124, %r123;
	ld.shared.f32 	%f206, [%r125];
	div.rn.f32 	%f198, %f206, %f23;
	add.s32 	%r126, %r125, %r9;
	ld.shared.f32 	%f207, [%r126];
	div.rn.f32 	%f199, %f207, %f23;
	shl.b32 	%r127, %r138, 1;
	cvt.u64.u32 	%rd94, %r127;
	add.s64 	%rd95, %rd12, %rd94;
	// begin inline asm
	{  cvt.rn.f16.f32 %rs21, %f198;}

	// end inline asm
	// begin inline asm
	{  cvt.rn.f16.f32 %rs22, %f199;}

	// end inline asm
	shr.u64 	%rd96, %rd95, 63;
	add.s64 	%rd97, %rd95, %rd96;
	shl.b64 	%rd98, %rd97, 1;
	and.b64  	%rd99, %rd98, -4;
	add.s64 	%rd100, %rd2, %rd99;
	mov.b32 	%r128, {%rs21, %rs22};
	st.global.u32 	[%rd100], %r128;
	ld.shared.f32 	%f208, [%r125+512];
	div.rn.f32 	%f200, %f208, %f23;
	ld.shared.f32 	%f209, [%r126+512];
	div.rn.f32 	%f201, %f209, %f23;
	add.s64 	%rd101, %rd95, 256;
	// begin inline asm
	{  cvt.rn.f16.f32 %rs23, %f200;}

	// end inline asm
	// begin inline asm
	{  cvt.rn.f16.f32 %rs24, %f201;}

	// end inline asm
	shr.u64 	%rd102, %rd101, 63;
	add.s64 	%rd103, %rd101, %rd102;
	shl.b64 	%rd104, %rd103, 1;
	and.b64  	%rd105, %rd104, -4;
	add.s64 	%rd106, %rd2, %rd105;
	mov.b32 	%r129, {%rs23, %rs24};
	st.global.u32 	[%rd106], %r129;
	ld.shared.f32 	%f210, [%r125+1024];
	div.rn.f32 	%f202, %f210, %f23;
	ld.shared.f32 	%f211, [%r126+1024];
	div.rn.f32 	%f203, %f211, %f23;
	add.s32 	%r130, %r127, 512;
	cvt.u64.u32 	%rd107, %r130;
	add.s64 	%rd108, %rd12, %rd107;
	// begin inline asm
	{  cvt.rn.f16.f32 %rs25, %f202;}

	// end inline asm
	// begin inline asm
	{  cvt.rn.f16.f32 %rs26, %f203;}

	// end inline asm
	shr.u64 	%rd109, %rd108, 63;
	add.s64 	%rd110, %rd108, %rd109;
	shl.b64 	%rd111, %rd110, 1;
	and.b64  	%rd112, %rd111, -4;
	add.s64 	%rd113, %rd2, %rd112;
	mov.b32 	%r131, {%rs25, %rs26};
	st.global.u32 	[%rd113], %r131;
	ld.shared.f32 	%f212, [%r125+1536];
	div.rn.f32 	%f204, %f212, %f23;
	ld.shared.f32 	%f213, [%r126+1536];
	div.rn.f32 	%f205, %f213, %f23;
	add.s32 	%r132, %r127, 768;
	cvt.u64.u32 	%rd114, %r132;
	add.s64 	%rd115, %rd12, %rd114;
	// begin inline asm
	{  cvt.rn.f16.f32 %rs27, %f204;}

	// end inline asm
	// begin inline asm
	{  cvt.rn.f16.f32 %rs28, %f205;}

	// end inline asm
	shr.u64 	%rd116, %rd115, 63;
	add.s64 	%rd117, %rd115, %rd116;
	shl.b64 	%rd118, %rd117, 1;
	and.b64  	%rd119, %rd118, -4;
	add.s64 	%rd120, %rd2, %rd119;
	mov.b32 	%r133, {%rs27, %rs28};
	st.global.u32 	[%rd120], %r133;
	add.s32 	%r138, %r138, 512;
	setp.lt.s32 	%p39, %r138, %r2;
	@%p39 bra 	$L__BB290_33;
$L__BB290_34:
	add.s64 	%rd121, %rd121, %rd5;
	setp.lt.s64 	%p40, %rd121, %rd19;
	@%p40 bra 	$L__BB290_4;
$L__BB290_35:
	ret;

}
	// .globl	_Z20SoftmaxBlockSMemImplI10DirectLoadI6__halffE11DirectStoreIfS1_EfLi2ELi1024EL9Algorithm0EEvT_T0_ll
.visible .entry _Z20SoftmaxBlockSMemImplI10DirectLoadI6__halffE11DirectStoreIfS1_EfLi2ELi1024EL9Algorithm0EEvT_T0_ll(
	.param .align 8 .b8 _Z20SoftmaxBlockSMemImplI10DirectLoadI6__halffE11DirectStoreIfS1_EfLi2ELi1024EL9Algorithm0EEvT_T0_ll_param_0[16],
	.param .align 8 .b8 _Z20SoftmaxBlockSMemImplI10DirectLoadI6__halffE11DirectStoreIfS1_EfLi2ELi1024EL9Algorithm0EEvT_T0_ll_param_1[16],
	.param .u64 _Z20SoftmaxBlockSMemImplI10DirectLoadI6__halffE11DirectStoreIfS1_EfLi2ELi1024EL9Algorithm0EEvT_T0_ll_param_2,
	.param .u64 _Z20SoftmaxBlockSMemImplI10DirectLoadI6__halffE11DirectStoreIfS1_EfLi2ELi1024EL9Algorithm0EEvT_T0_ll_param_3
)
{
	.reg .pred 	%p<42>;
	.reg .b16 	%rs<29>;
	.reg .b32 	%r<139>;
	.reg .b32 	%f<335>;
	.reg .b64 	%rd<122>;

	ld.param.u64 	%rd21, [_Z20SoftmaxBlockSMemImplI10DirectLoadI6__halffE11DirectStoreIfS1_EfLi2ELi1024EL9Algorithm0EEvT_T0_ll_param_1+8];
	ld.param.u64 	%rd19, [_Z20SoftmaxBlockSMemImplI10DirectLoadI6__halffE11DirectStoreIfS1_EfLi2ELi1024EL9Algorithm0EEvT_T0_ll_param_0+8];
	ld.param.u64 	%rd20, [_Z20SoftmaxBlockSMemImplI10DirectLoadI6__halffE11DirectStoreIfS1_EfLi2ELi1024EL9Algorithm0EEvT_T0_ll_param_1];
	ld.param.u64 	%rd18, [_Z20SoftmaxBlockSMemImplI10DirectLoadI6__halffE11DirectStoreIfS1_EfLi2ELi1024EL9Algorithm0EEvT_T0_ll_param_0];
	ld.param.u64 	%rd22, [_Z20SoftmaxBlockSMemImplI10DirectLoadI6__halffE11DirectStoreIfS1_EfLi2ELi1024EL9Algorithm0EEvT_T0_ll_param_2];
	ld.param.u64 	%rd23, [_Z20SoftmaxBlockSMemImplI10DirectLoadI6__halffE11DirectStoreIfS1_EfLi2ELi1024EL9Algorithm0EEvT_T0_ll_param_3];
	cvta.to.global.u64 	%rd1, %rd18;
	cvta.to.global.u64 	%rd2, %rd20;
	mov.u32 	%r1, %tid.x;
	and.b64  	%rd24, %rd23, 1;
	setp.eq.b64 	%p2, %rd24, 1;
	not.pred 	%p3, %p2;
	@%p3 bra 	$L__BB291_2;
	mov.u64 	%rd25, $str$2;
	cvta.global.u64 	%rd26, %rd25;
	mov.u64 	%rd27, $str$1;
	cvta.global.u64 	%rd28, %rd27;
	mov.u64 	%rd29, __unnamed_287;
	cvta.global.u64 	%rd30, %rd29;
	{ // callseq 286, 0
	.param .b64 param0;
	st.param.b64 	[param0], %rd26;
	.param .b64 param1;
	st.param.b64 	[param1], %rd28;
	.param .b32 param2;
	st.param.b32 	[param2], 732;
	.param .b64 param3;
	st.param.b64 	[param3], %rd30;
	.param .b64 param4;
	st.param.b64 	[param4], 1;
	call.uni 
	__assertfail, 
	(
	param0, 
	param1, 
	param2, 
	param3, 
	param4
	);
	} // callseq 286
$L__BB291_2:
	shr.u64 	%rd31, %rd23, 63;
	add.s64 	%rd32, %rd23, %rd31;
	shr.u64 	%rd33, %rd32, 1;
	cvt.u32.u64 	%r2, %rd33;
	mov.u32 	%r27, %ctaid.x;
	cvt.u64.u32 	%rd120, %r27;
	setp.le.s64 	%p4, %rd22, %rd120;
	@%p4 bra 	$L__BB291_36;
	// begin inline asm
	mov.u32 %r28, %laneid;
	// end inline asm
	shr.u32 	%r29, %r1, 3;
	and.b32  	%r30, %r29, 124;
	mov.u32 	%r31, _ZZ14BlockAllReduceI5MaxOpfLi1024EET0_S1_E12temp_storage;
	add.s32 	%r32, %r31, %r30;
	add.s32 	%r4, %r32, 32;
	cvt.u64.u32 	%rd4, %r1;
	mov.u32 	%r33, _ZZ14BlockAllReduceI5SumOpfLi1024EET0_S1_E12temp_storage;
	add.s32 	%r34, %r33, %r30;
	add.s32 	%r5, %r34, 32;
	mov.u32 	%r35, %nctaid.x;
	cvt.u64.u32 	%rd5, %r35;
	not.b32 	%r36, %r1;
	add.s32 	%r6, %r36, %r2;
	shr.u32 	%r37, %r6, 10;
	add.s32 	%r38, %r37, 1;
	not.b64 	%rd34, %rd4;
	add.s64 	%rd6, %rd23, %rd34;
	and.b32  	%r7, %r38, 3;
	shl.b32 	%r39, %r1, 1;
	cvt.u64.u32 	%rd7, %r39;
	shl.b32 	%r40, %r1, 2;
	mov.u32 	%r41, shared_buf;
	add.s32 	%r8, %r41, %r40;
	shl.b32 	%r9, %r2, 2;
	add.s32 	%r10, %r8, %r9;
	or.b32  	%r11, %r1, 1024;
	or.b32  	%r12, %r1, 2048;
	or.b32  	%r13, %r1, 3072;
	and.b64  	%rd8, %rd6, 3072;
$L__BB291_4:
	setp.ge.s32 	%p5, %r1, %r2;
	mov.f32 	%f329, 0fFF800000;
	@%p5 bra 	$L__BB291_12;
	setp.eq.s32 	%p6, %r7, 0;
	mul.lo.s64 	%rd10, %rd120, %rd19;
	mov.f32 	%f329, 0fFF800000;
	mov.u32 	%r132, %r1;
	@%p6 bra 	$L__BB291_9;
	setp.eq.s32 	%p7, %r7, 1;
	add.s64 	%rd11, %rd10, %rd7;
	shr.u64 	%rd35, %rd11, 63;
	add.s64 	%rd36, %rd11, %rd35;
	shl.b64 	%rd37, %rd36, 1;
	and.b64  	%rd38, %rd37, -4;
	add.s64 	%rd39, %rd1, %rd38;
	ld.global.u32 	%r42, [%rd39];
	mov.b32 	{%rs1, %rs2}, %r42;
	// begin inline asm
	{  cvt.f32.f16 %f27, %rs1;}

	// end inline asm
	// begin inline asm
	{  cvt.f32.f16 %f28, %rs2;}

	// end inline asm
	st.shared.f32 	[%r8], %f27;
	max.f32 	%f29, %f27, 0fFF800000;
	st.shared.f32 	[%r10], %f28;
	max.f32 	%f329, %f29, %f28;
	mov.u32 	%r132, %r11;
	@%p7 bra 	$L__BB291_9;
	setp.eq.s32 	%p8, %r7, 2;
	add.s64 	%rd40, %rd11, 2048;
	shr.u64 	%rd41, %rd40, 63;
	add.s64 	%rd42, %rd40, %rd41;
	shl.b64 	%rd43, %rd42, 1;
	and.b64  	%rd44, %rd43, -4;
	add.s64 	%rd45, %rd1, %rd44;
	ld.global.u32 	%r43, [%rd45];
	mov.b32 	{%rs3, %rs4}, %r43;
	// begin inline asm
	{  cvt.f32.f16 %f30, %rs3;}

	// end inline asm
	// begin inline asm
	{  cvt.f32.f16 %f31, %rs4;}

	// end inline asm
	st.shared.f32 	[%r8+4096], %f30;
	max.f32 	%f32, %f329, %f30;
	st.shared.f32 	[%r10+4096], %f31;
	max.f32 	%f329, %f32, %f31;
	mov.u32 	%r132, %r12;
	@%p8 bra 	$L__BB291_9;
	add.s64 	%rd46, %rd11, 4096;
	shr.u64 	%rd47, %rd46, 63;
	add.s64 	%rd48, %rd46, %rd47;
	shl.b64 	%rd49, %rd48, 1;
	and.b64  	%rd50, %rd49, -4;
	add.s64 	%rd51, %rd1, %rd50;
	ld.global.u32 	%r44, [%rd51];
	mov.b32 	{%rs5, %rs6}, %r44;
	// begin inline asm
	{  cvt.f32.f16 %f33, %rs5;}

	// end inline asm
	// begin inline asm
	{  cvt.f32.f16 %f34, %rs6;}

	// end inline asm
	st.shared.f32 	[%r8+8192], %f33;
	max.f32 	%f35, %f329, %f33;
	st.shared.f32 	[%r10+8192], %f34;
	max.f32 	%f329, %f35, %f34;
	mov.u32 	%r132, %r13;
$L__BB291_9:
	setp.lt.u32 	%p9, %r6, 3072;
	@%p9 bra 	$L__BB291_12;
	mul.wide.u32 	%rd52, %r132, 2;
	add.s64 	%rd53, %rd10, %rd52;
	add.s64 	%rd121, %rd53, 4096;
	shl.b32 	%r45, %r132, 2;
	mov.u32 	%r46, shared_buf;
	add.s32 	%r47, %r46, %r45;
	add.s32 	%r133, %r47, 8192;
$L__BB291_11:
	add.s64 	%rd54, %rd121, -4096;
	shr.u64 	%rd55, %rd54, 63;
	add.s64 	%rd56, %rd54, %rd55;
	shl.b64 	%rd57, %rd56, 1;
	and.b64  	%rd58, %rd57, -4;
	add.s64 	%rd59, %rd1, %rd58;
	ld.global.u32 	%r48, [%rd59];
	mov.b32 	{%rs7, %rs8}, %r48;
	// begin inline asm
	{  cvt.f32.f16 %f36, %rs7;}

	// end inline asm
	// begin inline asm
	{  cvt.f32.f16 %f37, %rs8;}

	// end inline asm
	st.shared.f32 	[%r133+-8192], %f36;
	max.f32 	%f44, %f329, %f36;
	add.s32 	%r49, %r133, %r9;
	st.shared.f32 	[%r49+-8192], %f37;
	max.f32 	%f45, %f44, %f37;
	add.s64 	%rd60, %rd121, -2048;
	shr.u64 	%rd61, %rd60, 63;
	add.s64 	%rd62, %rd60, %rd61;
	shl.b64 	%rd63, %rd62, 1;
	and.b64  	%rd64, %rd63, -4;
	add.s64 	%rd65, %rd1, %rd64;
	ld.global.u32 	%r50, [%rd65];
	mov.b32 	{%rs9, %rs10}, %r50;
	// begin inline asm
	{  cvt.f32.f16 %f38, %rs9;}

	// end inline asm
	// begin inline asm
	{  cvt.f32.f16 %f39, %rs10;}

	// end inline asm
	st.shared.f32 	[%r133+-4096], %f38;
	max.f32 	%f46, %f45, %f38;
	st.shared.f32 	[%r49+-4096], %f39;
	max.f32 	%f47, %f46, %f39;
	shr.u64 	%rd66, %rd121, 63;
	add.s64 	%rd67, %rd121, %rd66;
	shl.b64 	%rd68, %rd67, 1;
	and.b64  	%rd69, %rd68, -4;
	add.s64 	%rd70, %rd1, %rd69;
	ld.global.u32 	%r51, [%rd70];
	mov.b32 	{%rs11, %rs12}, %r51;
	// begin inline asm
	{  cvt.f32.f16 %f40, %rs11;}

	// end inline asm
	// begin inline asm
	{  cvt.f32.f16 %f41, %rs12;}

	// end inline asm
	st.shared.f32 	[%r133], %f40;
	max.f32 	%f48, %f47, %f40;
	st.shared.f32 	[%r49], %f41;
	max.f32 	%f49, %f48, %f41;
	add.s64 	%rd71, %rd121, 2048;
	shr.u64 	%rd72, %rd71, 63;
	add.s64 	%rd73, %rd71, %rd72;
	shl.b64 	%rd74, %rd73, 1;
	and.b64  	%rd75, %rd74, -4;
	add.s64 	%rd76, %rd1, %rd75;
	ld.global.u32 	%r52, [%rd76];
	mov.b32 	{%rs13, %rs14}, %r52;
	// begin inline asm
	{  cvt.f32.f16 %f42, %rs13;}

	// end inline asm
	// begin inline asm
	{  cvt.f32.f16 %f43, %rs14;}

	// end inline asm
	st.shared.f32 	[%r133+4096], %f42;
	max.f32 	%f50, %f49, %f42;
	st.shared.f32 	[%r49+4096], %f43;
	max.f32 	%f329, %f50, %f43;
	add.s32 	%r132, %r132, 4096;
	add.s64 	%rd121, %rd121, 8192;
	add.s32 	%r133, %r133, 16384;
	setp.lt.s32 	%p10, %r132, %r2;
	@%p10 bra 	$L__BB291_11;
$L__BB291_12:
	setp.gt.s32 	%p12, %r28, 15;
	setp.gt.s32 	%p13, %r28, 23;
	setp.gt.s32 	%p14, %r28, 27;
	setp.gt.s32 	%p15, %r28, 29;
	setp.gt.s32 	%p16, %r28, 30;
	mov.b32 	%r54, %f329;
	mov.b32 	%r55, 1;
	mov.b32 	%r76, 31;
	mov.b32 	%r77, -1;
	// begin inline asm
	shfl.sync.down.b32 %r53, %r54, %r55, %r76, %r77;
	// end inline asm
	mov.b32 	%f51, %r53;
	max.f32 	%f52, %f329, %f51;
	selp.f32 	%f53, %f329, %f52, %p16;
	mov.b32 	%r59, %f53;
	mov.b32 	%r60, 2;
	// begin inline asm
	shfl.sync.down.b32 %r58, %r59, %r60, %r76, %r77;
	// end inline asm
	mov.b32 	%f54, %r58;
	max.f32 	%f55, %f53, %f54;
	selp.f32 	%f56, %f53, %f55, %p15;
	mov.b32 	%r64, %f56;
	mov.b32 	%r65, 4;
	// begin inline asm
	shfl.sync.down.b32 %r63, %r64, %r65, %r76, %r77;
	// end inline asm
	mov.b32 	%f57, %r63;
	max.f32 	%f58, %f56, %f57;
	selp.f32 	%f59, %f56, %f58, %p14;
	mov.b32 	%r69, %f59;
	mov.b32 	%r70, 8;
	// begin inline asm
	shfl.sync.down.b32 %r68, %r69, %r70, %r76, %r77;
	// end inline asm
	mov.b32 	%f60, %r68;
	max.f32 	%f9, %f59, %f60;
	selp.f32 	%f330, %f59, %f9, %p13;
	mov.b32 	%r74, %f330;
	mov.b32 	%r75, 16;
	// begin inline asm
	shfl.sync.down.b32 %r73, %r74, %r75, %r76, %r77;
	// end inline asm
	mov.pred 	%p41, 0;
	@%p12 bra 	$L__BB291_15;
	setp.ne.s32 	%p18, %r28, 0;
	mov.b32 	%f61, %r73;
	max.f32 	%f330, %f9, %f61;
	@%p18 bra 	$L__BB291_15;
	st.shared.f32 	[%r4], %f330;
	mov.pred 	%p41, -1;
$L__BB291_15:
	setp.ne.s32 	%p20, %r1, 0;
	bar.sync 	0;
	@%p20 bra 	$L__BB291_17;
	ld.shared.f32 	%f62, [_ZZ14BlockAllReduceI5MaxOpfLi1024EET0_S1_E12temp_storage+36];
	max.f32 	%f63, %f330, %f62;
	ld.shared.f32 	%f64, [_ZZ14BlockAllReduceI5MaxOpfLi1024EET0_S1_E12temp_storage+40];
	max.f32 	%f65, %f63, %f64;
	ld.shared.f32 	%f66, [_ZZ14BlockAllReduceI5MaxOpfLi1024EET0_S1_E12temp_storage+44];
	max.f32 	%f67, %f65, %f66;
	ld.shared.f32 	%f68, [_ZZ14BlockAllReduceI5MaxOpfLi1024EET0_S1_E12temp_storage+48];
	max.f32 	%f69, %f67, %f68;
	ld.shared.f32 	%f70, [_ZZ14BlockAllReduceI5MaxOpfLi1024EET0_S1_E12temp_storage+52];
	max.f32 	%f71, %f69, %f70;
	ld.shared.f32 	%f72, [_ZZ14BlockAllReduceI5MaxOpfLi1024EET0_S1_E12temp_storage+56];
	max.f32 	%f73, %f71, %f72;
	ld.shared.f32 	%f74, [_ZZ14BlockAllReduceI5MaxOpfLi1024EET0_S1_E12temp_storage+60];
	max.f32 	%f75, %f73, %f74;
	ld.shared.f32 	%f76, [_ZZ14BlockAllReduceI5MaxOpfLi1024EET0_S1_E12temp_storage+64];
	max.f32 	%f77, %f75, %f76;
	ld.shared.f32 	%f78, [_ZZ14BlockAllReduceI5MaxOpfLi1024EET0_S1_E12temp_storage+68];
	max.f32 	%f79, %f77, %f78;
	ld.shared.f32 	%f80, [_ZZ14BlockAllReduceI5MaxOpfLi1024EET0_S1_E12temp_storage+72];
	max.f32 	%f81, %f79, %f80;
	ld.shared.f32 	%f82, [_ZZ14BlockAllReduceI5MaxOpfLi1024EET0_S1_E12temp_storage+76];
	max.f32 	%f83, %f81, %f82;
	ld.shared.f32 	%f84, [_ZZ14BlockAllReduceI5MaxOpfLi1024EET0_S1_E12temp_storage+80];
	max.f32 	%f85, %f83, %f84;
	ld.shared.f32 	%f86, [_ZZ14BlockAllReduceI5MaxOpfLi1024EET0_S1_E12temp_storage+84];
	max.f32 	%f87, %f85, %f86;
	ld.shared.f32 	%f88, [_ZZ14BlockAllReduceI5MaxOpfLi1024EET0_S1_E12temp_storage+88];
	max.f32 	%f89, %f87, %f88;
	ld.shared.f32 	%f90, [_ZZ14BlockAllReduceI5MaxOpfLi1024EET0_S1_E12temp_storage+92];
	max.f32 	%f91, %f89, %f90;
	ld.shared.f32 	%f92, [_ZZ14BlockAllReduceI5MaxOpfLi1024EET0_S1_E12temp_storage+96];
	max.f32 	%f93, %f91, %f92;
	ld.shared.f32 	%f94, [_ZZ14BlockAllReduceI5MaxOpfLi1024EET0_S1_E12temp_storage+100];
	max.f32 	%f95, %f93, %f94;
	ld.shared.f32 	%f96, [_ZZ14BlockAllReduceI5MaxOpfLi1024EET0_S1_E12temp_storage+104];
	max.f32 	%f97, %f95, %f96;
	ld.shared.f32 	%f98, [_ZZ14BlockAllReduceI5MaxOpfLi1024EET0_S1_E12temp_storage+108];
	max.f32 	%f99, %f97, %f98;
	ld.shared.f32 	%f100, [_ZZ14BlockAllReduceI5MaxOpfLi1024EET0_S1_E12temp_storage+112];
	max.f32 	%f101, %f99, %f100;
	ld.shared.f32 	%f102, [_ZZ14BlockAllReduceI5MaxOpfLi1024EET0_S1_E12temp_storage+116];
	max.f32 	%f103, %f101, %f102;
	ld.shared.f32 	%f104, [_ZZ14BlockAllReduceI5MaxOpfLi1024EET0_S1_E12temp_storage+120];
	max.f32 	%f105, %f103, %f104;
	ld.shared.f32 	%f106, [_ZZ14BlockAllReduceI5MaxOpfLi1024EET0_S1_E12temp_storage+124];
	max.f32 	%f107, %f105, %f106;
	ld.shared.f32 	%f108, [_ZZ14BlockAllReduceI5MaxOpfLi1024EET0_S1_E12temp_storage+128];
	max.f32 	%f109, %f107, %f108;
	ld.shared.f32 	%f110, [_ZZ14BlockAllReduceI5MaxOpfLi1024EET0_S1_E12temp_storage+132];
	max.f32 	%f111, %f109, %f110;
	ld.shared.f32 	%f112, [_ZZ14BlockAllReduceI5MaxOpfLi1024EET0_S1_E12temp_storage+136];
	max.f32 	%f113, %f111, %f112;
	ld.shared.f32 	%f114, [_ZZ14BlockAllReduceI5MaxOpfLi1024EET0_S1_E12temp_storage+140];
	max.f32 	%f115, %f113, %f114;
	ld.shared.f32 	%f116, [_ZZ14BlockAllReduceI5MaxOpfLi1024EET0_S1_E12temp_storage+144];
	max.f32 	%f117, %f115, %f116;
	ld.shared.f32 	%f118, [_ZZ14BlockAllReduceI5MaxOpfLi1024EET0_S1_E12temp_storage+148];
	max.f32 	%f119, %f117, %f118;
	ld.shared.f32 	%f120, [_ZZ14BlockAllReduceI5MaxOpfLi1024EET0_S1_E12temp_storage+152];
	max.f32 	%f121, %f119, %f120;
	ld.shared.f32 	%f122, [_ZZ14BlockAllReduceI5MaxOpfLi1024EET0_S1_E12temp_storage+156];
	max.f32 	%f123, %f121, %f122;
	st.shared.f32 	[_ZZ14BlockAllReduceI5MaxOpfLi1024EET0_S1_E16result_broadcast], %f123;
$L__BB291_17:
	setp.le.s64 	%p21, %rd23, %rd4;
	bar.sync 	0;
	mov.f32 	%f334, 0f00000000;
	ld.shared.f32 	%f13, [_ZZ14BlockAllReduceI5MaxOpfLi1024EET0_S1_E16result_broadcast];
	@%p21 bra 	$L__BB291_24;
	setp.eq.s64 	%p22, %rd8, 3072;
	mov.f32 	%f334, 0f00000000;
	mov.u32 	%r135, %r1;
	@%p22 bra 	$L__BB291_22;
	setp.eq.s64 	%p23, %rd8, 0;
	ld.shared.f32 	%f127, [%r8];
	sub.f32 	%f128, %f127, %f13;
	fma.rn.f32 	%f129, %f128, 0f3BBB989D, 0f3F000000;
	cvt.sat.f32.f32 	%f130, %f129;
	mov.f32 	%f131, 0f4B400001;
	mov.f32 	%f132, 0f437C0000;
	fma.rm.f32 	%f133, %f130, %f132, %f131;
	add.f32 	%f134, %f133, 0fCB40007F;
	neg.f32 	%f135, %f134;
	fma.rn.f32 	%f136, %f128, 0f3FB8AA3B, %f135;
	fma.rn.f32 	%f137, %f128, 0f32A57060, %f136;
	mov.b32 	%r78, %f133;
	shl.b32 	%r79, %r78, 23;
	mov.b32 	%f138, %r79;
	ex2.approx.ftz.f32 	%f139, %f137;
	mul.f32 	%f140, %f139, %f138;
	st.shared.f32 	[%r8], %f140;
	add.f32 	%f334, %f140, 0f00000000;
	mov.u32 	%r135, %r11;
	@%p23 bra 	$L__BB291_22;
	setp.eq.s64 	%p24, %rd8, 1024;
	ld.shared.f32 	%f141, [%r8+4096];
	sub.f32 	%f142, %f141, %f13;
	fma.rn.f32 	%f143, %f142, 0f3BBB989D, 0f3F000000;
	cvt.sat.f32.f32 	%f144, %f143;
	mov.f32 	%f145, 0f4B400001;
	mov.f32 	%f146, 0f437C0000;
	fma.rm.f32 	%f147, %f144, %f146, %f145;
	add.f32 	%f148, %f147, 0fCB40007F;
	neg.f32 	%f149, %f148;
	fma.rn.f32 	%f150, %f142, 0f3FB8AA3B, %f149;
	fma.rn.f32 	%f151, %f142, 0f32A57060, %f150;
	mov.b32 	%r80, %f147;
	shl.b32 	%r81, %r80, 23;
	mov.b32 	%f152, %r81;
	ex2.approx.ftz.f32 	%f153, %f151;
	mul.f32 	%f154, %f153, %f152;
	st.shared.f32 	[%r8+4096], %f154;
	add.f32 	%f334, %f334, %f154;
	mov.u32 	%r135, %r12;
	@%p24 bra 	$L__BB291_22;
	ld.shared.f32 	%f155, [%r8+8192];
	sub.f32 	%f156, %f155, %f13;
	fma.rn.f32 	%f157, %f156, 0f3BBB989D, 0f3F000000;
	cvt.sat.f32.f32 	%f158, %f157;
	mov.f32 	%f159, 0f4B400001;
	mov.f32 	%f160, 0f437C0000;
	fma.rm.f32 	%f161, %f158, %f160, %f159;
	add.f32 	%f162, %f161, 0fCB40007F;
	neg.f32 	%f163, %f162;
	fma.rn.f32 	%f164, %f156, 0f3FB8AA3B, %f163;
	fma.rn.f32 	%f165, %f156, 0f32A57060, %f164;
	mov.b32 	%r82, %f161;
	shl.b32 	%r83, %r82, 23;
	mov.b32 	%f166, %r83;
	ex2.approx.ftz.f32 	%f167, %f165;
	mul.f32 	%f168, %f167, %f166;
	st.shared.f32 	[%r8+8192], %f168;
	add.f32 	%f334, %f334, %f168;
	mov.u32 	%r135, %r13;
$L__BB291_22:
	setp.lt.u64 	%p25, %rd6, 3072;
	@%p25 bra 	$L__BB291_24;
$L__BB291_23:
	shl.b32 	%r84, %r135, 2;
	mov.u32 	%r85, shared_buf;
	add.s32 	%r86, %r85, %r84;
	ld.shared.f32 	%f169, [%r86];
	sub.f32 	%f170, %f169, %f13;
	fma.rn.f32 	%f171, %f170, 0f3BBB989D, 0f3F000000;
	cvt.sat.f32.f32 	%f172, %f171;
	mov.f32 	%f173, 0f4B400001;
	mov.f32 	%f174, 0f437C0000;
	fma.rm.f32 	%f175, %f172, %f174, %f173;
	add.f32 	%f176, %f175, 0fCB40007F;
	neg.f32 	%f177, %f176;
	fma.rn.f32 	%f178, %f170, 0f3FB8AA3B, %f177;
	fma.rn.f32 	%f179, %f170, 0f32A57060, %f178;
	mov.b32 	%r87, %f175;
	shl.b32 	%r88, %r87, 23;
	mov.b32 	%f180, %r88;
	ex2.approx.ftz.f32 	%f181, %f179;
	mul.f32 	%f182, %f181, %f180;
	st.shared.f32 	[%r86], %f182;
	add.f32 	%f183, %f334, %f182;
	ld.shared.f32 	%f184, [%r86+4096];
	sub.f32 	%f185, %f184, %f13;
	fma.rn.f32 	%f186, %f185, 0f3BBB989D, 0f3F000000;
	cvt.sat.f32.f32 	%f187, %f186;
	fma.rm.f32 	%f188, %f187, %f174, %f173;
	add.f32 	%f189, %f188, 0fCB40007F;
	neg.f32 	%f190, %f189;
	fma.rn.f32 	%f191, %f185, 0f3FB8AA3B, %f190;
	fma.rn.f32 	%f192, %f185, 0f32A57060, %f191;
	mov.b32 	%r89, %f188;
	shl.b32 	%r90, %r89, 23;
	mov.b32 	%f193, %r90;
	ex2.approx.ftz.f32 	%f194, %f192;
	mul.f32 	%f195, %f194, %f193;
	st.shared.f32 	[%r86+4096], %f195;
	add.f32 	%f196, %f183, %f195;
	ld.shared.f32 	%f197, [%r86+8192];
	sub.f32 	%f198, %f197, %f13;
	fma.rn.f32 	%f199, %f198, 0f3BBB989D, 0f3F000000;
	cvt.sat.f32.f32 	%f200, %f199;
	fma.rm.f32 	%f201, %f200, %f174, %f173;
	add.f32 	%f202, %f201, 0fCB40007F;
	neg.f32 	%f203, %f202;
	fma.rn.f32 	%f204, %f198, 0f3FB8AA3B, %f203;
	fma.rn.f32 	%f205, %f198, 0f32A57060, %f204;
	mov.b32 	%r91, %f201;
	shl.b32 	%r92, %r91, 23;
	mov.b32 	%f206, %r92;
	ex2.approx.ftz.f32 	%f207, %f205;
	mul.f32 	%f208, %f207, %f206;
	st.shared.f32 	[%r86+8192], %f208;
	add.f32 	%f209, %f196, %f208;
	ld.shared.f32 	%f210, [%r86+12288];
	sub.f32 	%f211, %f210, %f13;
	fma.rn.f32 	%f212, %f211, 0f3BBB989D, 0f3F000000;
	cvt.sat.f32.f32 	%f213, %f212;
	fma.rm.f32 	%f214, %f213, %f174, %f173;
	add.f32 	%f215, %f214, 0fCB40007F;
	neg.f32 	%f216, %f215;
	fma.rn.f32 	%f217, %f211, 0f3FB8AA3B, %f216;
	fma.rn.f32 	%f218, %f211, 0f32A57060, %f217;
	mov.b32 	%r93, %f214;
	shl.b32 	%r94, %r93, 23;
	mov.b32 	%f219, %r94;
	ex2.approx.ftz.f32 	%f220, %f218;
	mul.f32 	%f221, %f220, %f219;
	st.shared.f32 	[%r86+12288], %f221;
	add.f32 	%f334, %f209, %f221;
	add.s32 	%r135, %r135, 4096;
	cvt.u64.u32 	%rd77, %r135;
	setp.gt.u64 	%p26, %rd23, %rd77;
	@%p26 bra 	$L__BB291_23;
$L__BB291_24:
	mov.b32 	%r96, %f334;
	mov.b32 	%r97, 1;
	mov.b32 	%r118, 31;
	mov.b32 	%r119, -1;
	// begin inline asm
	shfl.sync.down.b32 %r95, %r96, %r97, %r118, %r119;
	// end inline asm
	mov.b32 	%f222, %r95;
	add.f32 	%f223, %f334, %f222;
	selp.f32 	%f224, %f334, %f223, %p16;
	mov.b32 	%r101, %f224;
	mov.b32 	%r102, 2;
	// begin inline asm
	shfl.sync.down.b32 %r100, %r101, %r102, %r118, %r119;
	// end inline asm
	mov.b32 	%f225, %r100;
	add.f32 	%f226, %f224, %f225;
	selp.f32 	%f227, %f224, %f226, %p15;
	mov.b32 	%r106, %f227;
	mov.b32 	%r107, 4;
	// begin inline asm
	shfl.sync.down.b32 %r105, %r106, %r107, %r118, %r119;
	// end inline asm
	mov.b32 	%f228, %r105;
	add.f32 	%f229, %f227, %f228;
	selp.f32 	%f230, %f227, %f229, %p14;
	mov.b32 	%r111, %f230;
	mov.b32 	%r112, 8;
	// begin inline asm
	shfl.sync.down.b32 %r110, %r111, %r112, %r118, %r119;
	// end inline asm
	mov.b32 	%f231, %r110;
	add.f32 	%f232, %f230, %f231;
	selp.f32 	%f233, %f230, %f232, %p13;
	mov.b32 	%r116, %f233;
	mov.b32 	%r117, 16;
	// begin inline asm
	shfl.sync.down.b32 %r115, %r116, %r117, %r118, %r119;
	// end inline asm
	mov.b32 	%f234, %r115;
	add.f32 	%f235, %f233, %f234;
	selp.f32 	%f22, %f233, %f235, %p12;
	not.pred 	%p32, %p41;
	@%p32 bra 	$L__BB291_26;
	st.shared.f32 	[%r5], %f22;
$L__BB291_26:
	setp.ne.s32 	%p33, %r1, 0;
	bar.sync 	0;
	@%p33 bra 	$L__BB291_28;
	ld.shared.f32 	%f236, [_ZZ14BlockAllReduceI5SumOpfLi1024EET0_S1_E12temp_storage+36];
	add.f32 	%f237, %f22, %f236;
	ld.shared.f32 	%f238, [_ZZ14BlockAllReduceI5SumOpfLi1024EET0_S1_E12temp_storage+40];
	add.f32 	%f239, %f237, %f238;
	ld.shared.f32 	%f240, [_ZZ14BlockAllReduceI5SumOpfLi1024EET0_S1_E12temp_storage+44];
	add.f32 	%f241, %f239, %f240;
	ld.shared.f32 	%f242, [_ZZ14BlockAllReduceI5SumOpfLi1024EET0_S1_E12temp_storage+48];
	add.f32 	%f243, %f241, %f242;
	ld.shared.f32 	%f244, [_ZZ14BlockAllReduceI5SumOpfLi1024EET0_S1_E12temp_storage+52];
	add.f32 	%f245, %f243, %f244;
	ld.shared.f32 	%f246, [_ZZ14BlockAllReduceI5SumOpfLi1024EET0_S1_E12temp_storage+56];
	add.f32 	%f247, %f245, %f246;
	ld.shared.f32 	%f248, [_ZZ14BlockAllReduceI5SumOpfLi1024EET0_S1_E12temp_storage+60];
	add.f32 	%f249, %f247, %f248;
	ld.shared.f32 	%f250, [_ZZ14BlockAllReduceI5SumOpfLi1024EET0_S1_E12temp_storage+64];
	add.f32 	%f251, %f249, %f250;
	ld.shared.f32 	%f252, [_ZZ14BlockAllReduceI5SumOpfLi1024EET0_S1_E12temp_storage+68];
	add.f32 	%f253, %f251, %f252;
	ld.shared.f32 	%f254, [_ZZ14BlockAllReduceI5SumOpfLi1024EET0_S1_E12temp_storage+72];
	add.f32 	%f255, %f253, %f254;
	ld.shared.f32 	%f256, [_ZZ14BlockAllReduceI5SumOpfLi1024EET0_S1_E12temp_storage+76];
	add.f32 	%f257, %f255, %f256;
	ld.shared.f32 	%f258, [_ZZ14BlockAllReduceI5SumOpfLi1024EET0_S1_E12temp_storage+80];
	add.f32 	%f259, %f257, %f258;
	ld.shared.f32 	%f260, [_ZZ14BlockAllReduceI5SumOpfLi1024EET0_S1_E12temp_storage+84];
	add.f32 	%f261, %f259, %f260;
	ld.shared.f32 	%f262, [_ZZ14BlockAllReduceI5SumOpfLi1024EET0_S1_E12temp_storage+88];
	add.f32 	%f263, %f261, %f262;
	ld.shared.f32 	%f264, [_ZZ14BlockAllReduceI5SumOpfLi1024EET0_S1_E12temp_storage+92];
	add.f32 	%f265, %f263, %f264;
	ld.shared.f32 	%f266, [_ZZ14BlockAllReduceI5SumOpfLi1024EET0_S1_E12temp_storage+96];
	add.f32 	%f267, %f265, %f266;
	ld.shared.f32 	%f268, [_ZZ14BlockAllReduceI5SumOpfLi1024EET0_S1_E12temp_storage+100];
	add.f32 	%f269, %f267, %f268;
	ld.shared.f32 	%f270, [_ZZ14BlockAllReduceI5SumOpfLi1024EET0_S1_E12temp_storage+104];
	add.f32 	%f271, %f269, %f270;
	ld.shared.f32 	%f272, [_ZZ14BlockAllReduceI5SumOpfLi1024EET0_S1_E12temp_storage+108];
	add.f32 	%f273, %f271, %f272;
	ld.shared.f32 	%f274, [_ZZ14BlockAllReduceI5SumOpfLi1024EET0_S1_E12temp_storage+112];
	add.f32 	%f275, %f273, %f274;
	ld.shared.f32 	%f276, [_ZZ14BlockAllReduceI5SumOpfLi1024EET0_S1_E12temp_storage+116];
	add.f32 	%f277, %f275, %f276;
	ld.shared.f32 	%f278, [_ZZ14BlockAllReduceI5SumOpfLi1024EET0_S1_E12temp_storage+120];
	add.f32 	%f279, %f277, %f278;
	ld.shared.f32 	%f280, [_ZZ14BlockAllReduceI5SumOpfLi1024EET0_S1_E12temp_storage+124];
	add.f32 	%f281, %f279, %f280;
	ld.shared.f32 	%f282, [_ZZ14BlockAllReduceI5SumOpfLi1024EET0_S1_E12temp_storage+128];
	add.f32 	%f283, %f281, %f282;
	ld.shared.f32 	%f284, [_ZZ14BlockAllReduceI5SumOpfLi1024EET0_S1_E12temp_storage+132];
	add.f32 	%f285, %f283, %f284;
	ld.shared.f32 	%f286, [_ZZ14BlockAllReduceI5SumOpfLi1024EET0_S1_E12temp_storage+136];
	add.f32 	%f287, %f285, %f286;
	ld.shared.f32 	%f288, [_ZZ14BlockAllReduceI5SumOpfLi1024EET0_S1_E12temp_storage+140];
	add.f32 	%f289, %f287, %f288;
	ld.shared.f32 	%f290, [_ZZ14BlockAllReduceI5SumOpfLi1024EET0_S1_E12temp_storage+144];
	add.f32 	%f291, %f289, %f290;
	ld.shared.f32 	%f292, [_ZZ14BlockAllReduceI5SumOpfLi1024EET0_S1_E12temp_storage+148];
	add.f32 	%f293, %f291, %f292;
	ld.shared.f32 	%f294, [_ZZ14BlockAllReduceI5SumOpfLi1024EET0_S1_E12temp_storage+152];
	add.f32 	%f295, %f293, %f294;
	ld.shared.f32 	%f296, [_ZZ14BlockAllReduceI5SumOpfLi1024EET0_S1_E12temp_storage+156];
	add.f32 	%f297, %f295, %f296;
	st.shared.f32 	[_ZZ14BlockAllReduceI5SumOpfLi1024EET0_S1_E16result_broadcast], %f297;
$L__BB291_28:
	setp.ge.s32 	%p34, %r1, %r2;
	bar.sync 	0;
	ld.shared.f32 	%f23, [_ZZ14BlockAllReduceI5SumOpfLi1024EET0_S1_E16result_broadcast];
	@%p34 bra 	$L__BB291_35;
	setp.eq.s32 	%p35, %r7, 0;
	mul.lo.s64 	%rd15, %rd120, %rd21;
	mov.u32 	%r137, %r1;
	@%p35 bra 	$L__BB291_33;
	setp.eq.s32 	%p36, %r7, 1;
	ld.shared.f32 	%f300, [%r8];
	div.rn.f32 	%f298, %f300, %f23;
	ld.shared.f32 	%f301, [%r10];
	div.rn.f32 	%f299, %f301, %f23;
	add.s64 	%rd16, %rd15, %rd7;
	// begin inline asm
	{  cvt.rn.f16.f32 %rs15, %f298;}

	// end inline asm
	// begin inline asm
	{  cvt.rn.f16.f32 %rs16, %f299;}

	// end inline asm
	shr.u64 	%rd78, %rd16, 63;
	add.s64 	%rd79, %rd16, %rd78;
	shl.b64 	%rd80, %rd79, 1;
	and.b64  	%rd81, %rd80, -4;
	add.s64 	%rd82, %rd2, %rd81;
	mov.b32 	%r120, {%rs15, %rs16};
	st.global.u32 	[%rd82], %r120;
	mov.u32 	%r137, %r11;
	@%p36 bra 	$L__BB291_33;
	setp.eq.s32 	%p37, %r7, 2;
	ld.shared.f32 	%f304, [%r8+4096];
	div.rn.f32 	%f302, %f304, %f23;
	ld.shared.f32 	%f305, [%r10+4096];
	div.rn.f32 	%f303, %f305, %f23;
	add.s64 	%rd83, %rd16, 2048;
	// begin inline asm
	{  cvt.rn.f16.f32 %rs17, %f302;}

	// end inline asm
	// begin inline asm
	{  cvt.rn.f16.f32 %rs18, %f303;}

	// end inline asm
	shr.u64 	%rd84, %rd83, 63;
	add.s64 	%rd85, %rd83, %rd84;
	shl.b64 	%rd86, %rd85, 1;
	and.b64  	%rd87, %rd86, -4;
	add.s64 	%rd88, %rd2, %rd87;
	mov.b32 	%r121, {%rs17, %rs18};
	st.global.u32 	[%rd88], %r121;
	mov.u32 	%r137, %r12;
	@%p37 bra 	$L__BB291_33;
	ld.shared.f32 	%f308, [%r8+8192];
	div.rn.f32 	%f306, %f308, %f23;
	ld.shared.f32 	%f309, [%r10+8192];
	div.rn.f32 	%f307, %f309, %f23;
	add.s64 	%rd89, %rd16, 4096;
	// begin inline asm
	{  cvt.rn.f16.f32 %rs19, %f306;}

	// end inline asm
	// begin inline asm
	{  cvt.rn.f16.f32 %rs20, %f307;}

	// end inline asm
	shr.u64 	%rd90, %rd89, 63;
	add.s64 	%rd91, %rd89, %rd90;
	shl.b64 	%rd92, %rd91, 1;
	and.b64  	%rd93, %rd92, -4;
	add.s64 	%rd94, %rd2, %rd93;
	mov.b32 	%r122, {%rs19, %rs20};
	st.global.u32 	[%rd94], %r122;
	mov.u32 	%r137, %r13;
$L__BB291_33:
	setp.lt.u32 	%p38, %r6, 3072;
	@%p38 bra 	$L__BB291_35;
$L__BB291_34:
	shl.b32 	%r123, %r137, 2;
	mov.u32 	%r124, shared_buf;
	add.s32 	%r125, %r124, %r123;
	ld.shared.f32 	%f318, [%r125];
	div.rn.f32 	%f310, %f318, %f23;
	add.s32 	%r126, %r125, %r9;
	ld.shared.f32 	%f319, [%r126];
	div.rn.f32 	%f311, %f319, %f23;
	shl.b32 	%r127, %r137, 1;
	cvt.u64.u32 	%rd95, %r127;
	add.s64 	%rd96, %rd15, %rd95;
	// begin inline asm
	{  cvt.rn.f16.f32 %rs21, %f310;}

	// end inline asm
	// begin inline asm
	{  cvt.rn.f16.f32 %rs22, %f311;}

	// end inline asm
	shr.u64 	%rd97, %rd96, 63;
	add.s64 	%rd98, %rd96, %rd97;
	shl.b64 	%rd99, %rd98, 1;
	and.b64  	%rd100, %rd99, -4;
	add.s64 	%rd101, %rd2, %rd100;
	mov.b32 	%r128, {%rs21, %rs22};
	st.global.u32 	[%rd101], %r128;
	ld.shared.f32 	%f320, [%r125+4096];
	div.rn.f32 	%f312, %f320, %f23;
	ld.shared.f32 	%f321, [%r126+4096];
	div.rn.f32 	%f313, %f321, %f23;
	add.s64 	%rd102, %rd96, 2048;
	// begin inline asm
	{  cvt.rn.f16.f32 %rs23, %f312;}

	// end inline asm
	// begin inline asm
	{  cvt.rn.f16.f32 %rs24, %f313;}

	// end inline asm
	shr.u64 	%rd103, %rd102, 63;
	add.s64 	%rd104, %rd102, %rd103;
	shl.b64 	%rd105, %rd104, 1;
	and.b64  	%rd106, %rd105, -4;
	add.s64 	%rd107, %rd2, %rd106;
	mov.b32 	%r129, {%rs23, %rs24};
	st.global.u32 	[%rd107], %r129;
	ld.shared.f32 	%f322, [%r125+8192];
	div.rn.f32 	%f314, %f322, %f23;
	ld.shared.f32 	%f323, [%r126+8192];
	div.rn.f32 	%f315, %f323, %f23;
	add.s64 	%rd108, %rd96, 4096;
	// begin inline asm
	{  cvt.rn.f16.f32 %rs25, %f314;}

	// end inline asm
	// begin inline asm
	{  cvt.rn.f16.f32 %rs26, %f315;}

	// end inline asm
	shr.u64 	%rd109, %rd108, 63;
	add.s64 	%rd110, %rd108, %rd109;
	shl.b64 	%rd111, %rd110, 1;
	and.b64  	%rd112, %rd111, -4;
	add.s64 	%rd113, %rd2, %rd112;
	mov.b32 	%r130, {%rs25, %rs26};
	st.global.u32 	[%rd113], %r130;
	ld.shared.f32 	%f324, [%r125+12288];
	div.rn.f32 	%f316, %f324, %f23;
	ld.shared.f32 	%f325, [%r126+12288];
	div.rn.f32 	%f317, %f325, %f23;
	add.s64 	%rd114, %rd96, 6144;
	// begin inline asm
	{  cvt.rn.f16.f32 %rs27, %f316;}

	// end inline asm
	// begin inline asm
	{  cvt.rn.f16.f32 %rs28, %f317;}

	// end inline asm
	shr.u64 	%rd115, %rd114, 63;
	add.s64 	%rd116, %rd114, %rd115;
	shl.b64 	%rd117, %rd116, 1;
	and.b64  	%rd118, %rd117, -4;
	add.s64 	%rd119, %rd2, %rd118;
	mov.b32 	%r131, {%rs27, %rs28};
	st.global.u32 	[%rd119], %r131;
	add.s32 	%r137, %r137, 4096;
	setp.lt.s32 	%p39, %r137, %r2;
	@%p39 bra 	$L__BB291_34;
$L__BB291_35:
	add.s64 	%rd120, %rd120, %rd5;
	setp.lt.s64 	%p40, %rd120, %rd22;
	@%p40 bra 	$L__BB291_4;
$L__BB291_36:
	ret;

}
	// .globl	_Z20SoftmaxBlockSMemImplI10DirectLoadI6__halffE11DirectStoreIfS1_EfLi2ELi512EL9Algorithm0EEvT_T0_ll
.visible .entry _Z20SoftmaxBlockSMemImplI10DirectLoadI6__halffE11DirectStoreIfS1_EfLi2ELi512EL9Algorithm0EEvT_T0_ll(
	.param .align 8 .b8 _Z20SoftmaxBlockSMemImplI10DirectLoadI6__halffE11DirectStoreIfS1_EfLi2ELi512EL9Algorithm0EEvT_T0_ll_param_0[16],
	.param .align 8 .b8 _Z20SoftmaxBlockSMemImplI10DirectLoadI6__halffE11DirectStoreIfS1_EfLi2ELi512EL9Algorithm0EEvT_T0_ll_param_1[16],
	.param .u64 _Z20SoftmaxBlockSMemImplI10DirectLoadI6__halffE11DirectStoreIfS1_EfLi2ELi512EL9Algorithm0EEvT_T0_ll_param_2,
	.param .u64 _Z20SoftmaxBlockSMemImplI10DirectLoadI6__halffE11DirectStoreIfS1_EfLi2ELi512EL9Algorithm0EEvT_T0_ll_param_3
)
{
	.reg .pred 	%p<42>;
	.reg .b16 	%rs<29>;
	.reg .b32 	%r<139>;
	.reg .b32 	%f<271>;
	.reg .b64 	%rd<122>;

	ld.param.u64 	%rd21, [_Z20SoftmaxBlockSMemImplI10DirectLoadI6__halffE11DirectStoreIfS1_EfLi2ELi512EL9Algorithm0EEvT_T0_ll_param_1+8];
	ld.param.u64 	%rd19, [_Z20SoftmaxBlockSMemImplI10DirectLoadI6__halffE11DirectStoreIfS1_EfLi2ELi512EL9Algorithm0EEvT_T0_ll_param_0+8];
	ld.param.u64 	%rd20, [_Z20SoftmaxBlockSMemImplI10DirectLoadI6__halffE11DirectStoreIfS1_EfLi2ELi512EL9Algorithm0EEvT_T0_ll_param_1];
	ld.param.u64 	%rd18, [_Z20SoftmaxBlockSMemImplI10DirectLoadI6__halffE11DirectStoreIfS1_EfLi2ELi512EL9Algorithm0EEvT_T0_ll_param_0];
	ld.param.u64 	%rd22, [_Z20SoftmaxBlockSMemImplI10DirectLoadI6__halffE11DirectStoreIfS1_EfLi2ELi512EL9Algorithm0EEvT_T0_ll_param_2];
	ld.param.u64 	%rd23, [_Z20SoftmaxBlockSMemImplI10DirectLoadI6__halffE11DirectStoreIfS1_EfLi2ELi512EL9Algorithm0EEvT_T0_ll_param_3];
	cvta.to.global.u64 	%rd1, %rd18;
	cvta.to.global.u64 	%rd2, %rd20;
	mov.u32 	%r1, %tid.x;
	and.b64  	%rd24, %rd23, 1;
	setp.eq.b64 	%p2, %rd24, 1;
	not.pred 	%p3, %p2;
	@%p3 bra 	$L__BB292_2;
	mov.u64 	%rd25, $str$2;
	cvta.global.u64 	%rd26, %rd25;
	mov.u64 	%rd27, $str$1;
	cvta.global.u64 	%rd28, %rd27;
	mov.u64 	%rd29, __unnamed_288;
	cvta.global.u64 	%rd30, %rd29;
	{ // callseq 287, 0
	.param .b64 param0;
	st.param.b64 	[param0], %rd26;
	.param .b64 param1;
	st.param.b64 	[param1], %rd28;
	.param .b32 param2;
	st.param.b32 	[param2], 732;
	.param .b64 param3;
	st.param.b64 	[param3], %rd30;
	.param .b64 param4;
	st.param.b64 	[param4], 1;
	call.uni 
	__assertfail, 
	(
	param0, 
	param1, 
	param2, 
	param3, 
	param4
	);
	} // callseq 287
$L__BB292_2:
	shr.u64 	%rd31, %rd23, 63;
	add.s64 	%rd32, %rd23, %rd31;
	shr.u64 	%rd33, %rd32, 1;
	cvt.u32.u64 	%r2, %rd33;
	mov.u32 	%r27, %ctaid.x;
	cvt.u64.u32 	%rd120, %r27;
	setp.le.s64 	%p4, %rd22, %rd120;
	@%p4 bra 	$L__BB292_36;
	// begin inline asm
	mov.u32 %r28, %laneid;
	// end inline asm
	shr.u32 	%r29, %r1, 3;
	and.b32  	%r30, %r29, 124;
	mov.u32 	%r31, _ZZ14BlockAllReduceI5MaxOpfLi512EET0_S1_E12temp_storage;
	add.s32 	%r32, %r31, %r30;
	add.s32 	%r4, %r32, 16;
	cvt.u64.u32 	%rd4, %r1;
	mov.u32 	%r33, _ZZ14BlockAllReduceI5SumOpfLi512EET0_S1_E12temp_storage;
	add.s32 	%r34, %r33, %r30;
	add.s32 	%r5, %r34, 16;
	mov.u32 	%r35, %nctaid.x;
	cvt.u64.u32 	%rd5, %r35;
	not.b32 	%r36, %r1;
	add.s32 	%r6, %r36, %r2;
	shr.u32 	%r37, %r6, 9;
	add.s32 	%r38, %r37, 1;
	not.b64 	%rd34, %rd4;
	add.s64 	%rd6, %rd23, %rd34;
	and.b32  	%r7, %r38, 3;
	shl.b32 	%r39, %r1, 1;
	cvt.u64.u32 	%rd7, %r39;
	shl.b32 	%r40, %r1, 2;
	mov.u32 	%r41, shared_buf;
	add.s32 	%r8, %r41, %r40;
	shl.b32 	%r9, %r2, 2;
	add.s32 	%r10, %r8, %r9;
	add.s32 	%r11, %r1, 512;
	or.b32  	%r12, %r1, 1024;
	add.s32 	%r13, %r1, 1536;
	and.b64  	%rd8, %rd6, 1536;
$L__BB292_4:
	setp.ge.s32 	%p5, %r1, %r2;
	mov.f32 	%f265, 0fFF800000;
	@%p5 bra 	$L__BB292_12;
	setp.eq.s32 	%p6, %r7, 0;
	mul.lo.s64 	%rd10, %rd120, %rd19;
	mov.f32 	%f265, 0fFF800000;
	mov.u32 	%r132, %r1;
	@%p6 bra 	$L__BB292_9;
	setp.eq.s32 	%p7, %r7, 1;
	add.s64 	%rd11, %rd10, %rd7;
	shr.u64 	%rd35, %rd11, 63;
	add.s64 	%rd36, %rd11, %rd35;
	shl.b64 	%rd37, %rd36, 1;
	and.b64  	%rd38, %rd37, -4;
	add.s64 	%rd39, %rd1, %rd38;
	ld.global.u32 	%r42, [%rd39];
	mov.b32 	{%rs1, %rs2}, %r42;
	// begin inline asm
	{  cvt.f32.f16 %f27, %rs1;}

	// end inline asm
	// begin inline asm
	{  cvt.f32.f16 %f28, %rs2;}

	// end inline asm
	st.shared.f32 	[%r8], %f27;
	max.f32 	%f29, %f27, 0fFF800000;
	st.shared.f32 	[%r10], %f28;
	max.f32 	%f265, %f29, %f28;
	mov.u32 	%r132, %r11;
	@%p7 bra 	$L__BB292_9;
	setp.eq.s32 	%p8, %r7, 2;
	add.s64 	%rd40, %rd11, 1024;
	shr.u64 	%rd41, %rd40, 63;
	add.s64 	%rd42, %rd40, %rd41;
	shl.b64 	%rd43, %rd42, 1;
	and.b64  	%rd44, %rd43, -4;
	add.s64 	%rd45, %rd1, %rd44;
	ld.global.u32 	%r43, [%rd45];
	mov.b32 	{%rs3, %rs4}, %r43;
	// begin inline asm
	{  cvt.f32.f16 %f30, %rs3;}

	// end inline asm
	// begin inline asm
	{  cvt.f32.f16 %f31, %rs4;}

	// end inline asm
	st.shared.f32 	[%r8+2048], %f30;
	max.f32 	%f32, %f265, %f30;
	st.shared.f32 	[%r10+2048], %f31;
	max.f32 	%f265, %f32, %f31;
	mov.u32 	%r132, %r12;
	@%p8 bra 	$L__BB292_9;
	add.s64 	%rd46, %rd11, 2048;
	shr.u64 	%rd47, %rd46, 63;
	add.s64 	%rd48, %rd46, %rd47;
	shl.b64 	%rd49, %rd48, 1;
	and.b64  	%rd50, %rd49, -4;
	add.s64 	%rd51, %rd1, %rd50;
	ld.global.u32 	%r44, [%rd51];
	mov.b32 	{%rs5, %rs6}, %r44;
	// begin inline asm
	{  cvt.f32.f16 %f33, %rs5;}

	// end inline asm
	// begin inline asm
	{  cvt.f32.f16 %f34, %rs6;}

	// end inline asm
	st.shared.f32 	[%r8+4096], %f33;
	max.f32 	%f35, %f265, %f33;
	st.shared.f32 	[%r10+4096], %f34;
	max.f32 	%f265, %f35, %f34;
	mov.u32 	%r132, %r13;
$L__BB292_9:
	setp.lt.u32 	%p9, %r6, 1536;
	@%p9 bra 	$L__BB292_12;
	mul.wide.u32 	%rd52, %r132, 2;
	add.s64 	%rd53, %rd10, %rd52;
	add.s64 	%rd121, %rd53, 2048;
	shl.b32 	%r45, %r132, 2;
	mov.u32 	%r46, shared_buf;
	add.s32 	%r47, %r46, %r45;
	add.s32 	%r133, %r47, 4096;
$L__BB292_11:
	add.s64 	%rd54, %rd121, -2048;
	shr.u64 	%rd55, %rd54, 63;
	add.s64 	%rd56, %rd54, %rd55;
	shl.b64 	%rd57, %rd56, 1;
	and.b64  	%rd58, %rd57, -4;
	add.s64 	%rd59, %rd1, %rd58;
	ld.global.u32 	%r48, [%rd59];
	mov.b32 	{%rs7, %rs8}, %r48;
	// begin inline asm
	{  cvt.f32.f16 %f36, %rs7;}

	// end inline asm
	// begin inline asm
	{  cvt.f32.f16 %f37, %rs8;}

	// end inline asm
	st.shared.f32 	[%r133+-4096], %f36;
	max.f32 	%f44, %f265, %f36;
	add.s32 	%r49, %r133, %r9;
	st.shared.f32 	[%r49+-4096], %f37;
	max.f32 	%f45, %f44, %f37;
	add.s64 	%rd60, %rd121, -1024;
	shr.u64 	%rd61, %rd60, 63;
	add.s64 	%rd62, %rd60, %rd61;
	shl.b64 	%rd63, %rd62, 1;
	and.b64  	%rd64, %rd63, -4;
	add.s64 	%rd65, %rd1, %rd64;
	ld.global.u32 	%r50, [%rd65];
	mov.b32 	{%rs9, %rs10}, %r50;
	// begin inline asm
	{  cvt.f32.f16 %f38, %rs9;}

	// end inline asm
	// begin inline asm
	{  cvt.f32.f16 %f39, %rs10;}

	// end inline asm
	st.shared.f32 	[%r133+-2048], %f38;
	max.f32 	%f46, %f45, %f38;
	st.shared.f32 	[%r49+-2048], %f39;
	max.f32 	%f47, %f46, %f39;
	shr.u64 	%rd66, %rd121, 63;
	add.s64 	%rd67, %rd121, %rd66;
	shl.b64 	%rd68, %rd67, 1;
	and.b64  	%rd69, %rd68, -4;
	add.s64 	%rd70, %rd1, %rd69;
	ld.global.u32 	%r51, [%rd70];
	mov.b32 	{%rs11, %rs12}, %r51;
	// begin inline asm
	{  cvt.f32.f16 %f40, %rs11;}

	// end inline asm
	// begin inline asm
	{  cvt.f32.f16 %f41, %rs12;}

	// end inline asm
	st.shared.f32 	[%r133], %f40;
	max.f32 	%f48, %f47, %f40;
	st.shared.f32 	[%r49], %f41;
	max.f32 	%f49, %f48, %f41;
	add.s64 	%rd71, %rd121, 1024;
	shr.u64 	%rd72, %rd71, 63;
	add.s64 	%rd73, %rd71, %rd72;
	shl.b64 	%rd74, %rd73, 1;
	and.b64  	%rd75, %rd74, -4;
	add.s64 	%rd76, %rd1, %rd75;
	ld.global.u32 	%r52, [%rd76];
	mov.b32 	{%rs13, %rs14}, %r52;
	// begin inline asm
	{  cvt.f32.f16 %f42, %rs13;}

	// end inline asm
	// begin inline asm
	{  cvt.f32.f16 %f43, %rs14;}

	// end inline asm
	st.shared.f32 	[%r133+2048], %f42;
	max.f32 	%f50, %f49, %f42;
	st.shared.f32 	[%r49+2048], %f43;
	max.f32 	%f265, %f50, %f43;
	add.s32 	%r132, %r132, 2048;
	add.s64 	%rd121, %rd121, 4096;
	add.s32 	%r133, %r133, 8192;
	setp.lt.s32 	%p10, %r132, %r2;
	@%p10 bra 	$L__BB292_11;
$L__BB292_12:
	setp.gt.s32 	%p12, %r28, 15;
	setp.gt.s32 	%p13, %r28, 23;
	setp.gt.s32 	%p14, %r28, 27;
	setp.gt.s32 	%p15, %r28, 29;
	setp.gt.s32 	%p16, %r28, 30;
	mov.b32 	%r54, %f265;
	mov.b32 	%r55, 1;
	mov.b32 	%r76, 31;
	mov.b32 	%r77, -1;
	// begin inline asm
	shfl.sync.down.b32 %r53, %r54, %r55, %r76, %r77;
	// end inline asm
	mov.b32 	%f51, %r53;
	max.f32 	%f52, %f265, %f51;
	selp.f32 	%f53, %f265, %f52, %p16;
	mov.b32 	%r59, %f53;
	mov.b32 	%r60, 2;
	// begin inline asm
	shfl.sync.down.b32 %r58, %r59, %r60, %r76, %r77;
	// end inline asm
	mov.b32 	%f54, %r58;
	max.f32 	%f55, %f53, %f54;
	selp.f32 	%f56, %f53, %f55, %p15;
	mov.b32 	%r64, %f56;
	mov.b32 	%r65, 4;
	// begin inline asm
	shfl.sync.down.b32 %r63, %r64, %r65, %r76, %r77;
	// end inline asm
	mov.b32 	%f57, %r63;
	max.f32 	%f58, %f56, %f57;
	selp.f32 	%f59, %f56, %f58, %p14;
	mov.b32 	%r69, %f59;
	mov.b32 	%r70, 8;
	// begin inline asm
	shfl.sync.down.b32 %r68, %r69, %r70, %r76, %r77;
	// end inline asm
	mov.b32 	%f60, %r68;
	max.f32 	%f9, %f59, %f60;
	selp.f32 	%f266, %f59, %f9, %p13;
	mov.b32 	%r74, %f266;
	mov.b32 	%r75, 16;
	// begin inline asm
	shfl.sync.down.b32 %r73, %r74, %r75, %r76, %r77;
	// end inline asm
	mov.pred 	%p41, 0;
	@%p12 bra 	$L__BB292_15;
	setp.ne.s32 	%p18, %r28, 0;
	mov.b32 	%f61, %r73;
	max.f32 	%f266, %f9, %f61;
	@%p18 bra 	$L__BB292_15;
	st.shared.f32 	[%r4], %f266;
	mov.pred 	%p41, -1;
$L__BB292_15:
	setp.ne.s32 	%p20, %r1, 0;
	bar.sync 	0;
	@%p20 bra 	$L__BB292_17;
	ld.shared.f32 	%f62, [_ZZ14BlockAllReduceI5MaxOpfLi512EET0_S1_E12temp_storage+20];
	max.f32 	%f63, %f266, %f62;
	ld.shared.f32 	%f64, [_ZZ14BlockAllReduceI5MaxOpfLi512EET0_S1_E12temp_storage+24];
	max.f32 	%f65, %f63, %f64;
	ld.shared.f32 	%f66, [_ZZ14BlockAllReduceI5MaxOpfLi512EET0_S1_E12temp_storage+28];
	max.f32 	%f67, %f65, %f66;
	ld.shared.f32 	%f68, [_ZZ14BlockAllReduceI5MaxOpfLi512EET0_S1_E12temp_storage+32];
	max.f32 	%f69, %f67, %f68;
	ld.shared.f32 	%f70, [_ZZ14BlockAllReduceI5MaxOpfLi512EET0_S1_E12temp_storage+36];
	max.f32 	%f71, %f69, %f70;
	ld.shared.f32 	%f72, [_ZZ14BlockAllReduceI5MaxOpfLi512EET0_S1_E12temp_storage+40];
	max.f32 	%f73, %f71, %f72;
	ld.shared.f32 	%f74, [_ZZ14BlockAllReduceI5MaxOpfLi512EET0_S1_E12temp_storage+44];
	max.f32 	%f75, %f73, %f74;
	ld.shared.f32 	%f76, [_ZZ14BlockAllReduceI5MaxOpfLi512EET0_S1_E12temp_storage+48];
	max.f32 	%f77, %f75, %f76;
	ld.shared.f32 	%f78, [_ZZ14BlockAllReduceI5MaxOpfLi512EET0_S1_E12temp_storage+52];
	max.f32 	%f79, %f77, %f78;
	ld.shared.f32 	%f80, [_ZZ14BlockAllReduceI5MaxOpfLi512EET0_S1_E12temp_storage+56];
	max.f32 	%f81, %f79, %f80;
	ld.shared.f32 	%f82, [_ZZ14BlockAllReduceI5MaxOpfLi512EET0_S1_E12temp_storage+60];
	max.f32 	%f83, %f81, %f82;
	ld.shared.f32 	%f84, [_ZZ14BlockAllReduceI5MaxOpfLi512EET0_S1_E12temp_storage+64];
	max.f32 	%f85, %f83, %f84;
	ld.shared.f32 	%f86, [_ZZ14BlockAllReduceI5MaxOpfLi512EET0_S1_E12temp_storage+68];
	max.f32 	%f87, %f85, %f86;
	ld.shared.f32 	%f88, [_ZZ14BlockAllReduceI5MaxOpfLi512EET0_S1_E12temp_storage+72];
	max.f32 	%f89, %f87, %f88;
	ld.shared.f32 	%f90, [_ZZ14BlockAllReduceI5MaxOpfLi512EET0_S1_E12temp_storage+76];
	max.f32 	%f91, %f89, %f90;
	st.shared.f32 	[_ZZ14BlockAllReduceI5MaxOpfLi512EET0_S1_E16result_broadcast], %f91;
$L__BB292_17:
	setp.le.s64 	%p21, %rd23, %rd4;
	bar.sync 	0;
	mov.f32 	%f270, 0f00000000;
	ld.shared.f32 	%f13, [_ZZ14BlockAllReduceI5MaxOpfLi512EET0_S1_E16result_broadcast];
	@%p21 bra 	$L__BB292_24;
	setp.eq.s64 	%p22, %rd8, 1536;
	mov.f32 	%f270, 0f00000000;
	mov.u32 	%r135, %r1;
	@%p22 bra 	$L__BB292_22;
	setp.eq.s64 	%p23, %rd8, 0;
	ld.shared.f32 	%f95, [%r8];
	sub.f32 	%f96, %f95, %f13;
	fma.rn.f32 	%f97, %f96, 0f3BBB989D, 0f3F000000;
	cvt.sat.f32.f32 	%f98, %f97;
	mov.f32 	%f99, 0f4B400001;
	mov.f32 	%f100, 0f437C0000;
	fma.rm.f32 	%f101, %f98, %f100, %f99;
	add.f32 	%f102, %f101, 0fCB40007F;
	neg.f32 	%f103, %f102;
	fma.rn.f32 	%f104, %f96, 0f3FB8AA3B, %f103;
	fma.rn.f32 	%f105, %f96, 0f32A57060, %f104;
	mov.b32 	%r78, %f101;
	shl.b32 	%r79, %r78, 23;
	mov.b32 	%f106, %r79;
	ex2.approx.ftz.f32 	%f107, %f105;
	mul.f32 	%f108, %f107, %f106;
	st.shared.f32 	[%r8], %f108;
	add.f32 	%f270, %f108, 0f00000000;
	mov.u32 	%r135, %r11;
	@%p23 bra 	$L__BB292_22;
	setp.eq.s64 	%p24, %rd8, 512;
	ld.shared.f32 	%f109, [%r8+2048];
	sub.f32 	%f110, %f109, %f13;
	fma.rn.f32 	%f111, %f110, 0f3BBB989D, 0f3F000000;
	cvt.sat.f32.f32 	%f112, %f111;
	mov.f32 	%f113, 0f4B400001;
	mov.f32 	%f114, 0f437C0000;
	fma.rm.f32 	%f115, %f112, %f114, %f113;
	add.f32 	%f116, %f115, 0fCB40007F;
	neg.f32 	%f117, %f116;
	fma.rn.f32 	%f118, %f110, 0f3FB8AA3B, %f117;
	fma.rn.f32 	%f119, %f110, 0f32A57060, %f118;
	mov.b32 	%r80, %f115;
	shl.b32 	%r81, %r80, 23;
	mov.b32 	%f120, %r81;
	ex2.approx.ftz.f32 	%f121, %f119;
	mul.f32 	%f122, %f121, %f120;
	st.shared.f32 	[%r8+2048], %f122;
	add.f32 	%f270, %f270, %f122;
	mov.u32 	%r135, %r12;
	@%p24 bra 	$L__BB292_22;
	ld.shared.f32 	%f123, [%r8+4096];
	sub.f32 	%f124, %f123, %f13;
	fma.rn.f32 	%f125, %f124, 0f3BBB989D, 0f3F000000;
	cvt.sat.f32.f32 	%f126, %f125;
	mov.f32 	%f127, 0f4B400001;
	mov.f32 	%f128, 0f437C0000;
	fma.rm.f32 	%f129, %f126, %f128, %f127;
	add.f32 	%f130, %f129, 0fCB40007F;
	neg.f32 	%f131, %f130;
	fma.rn.f32 	%f132, %f124, 0f3FB8AA3B, %f131;
	fma.rn.f32 	%f133, %f124, 0f32A57060, %f132;
	mov.b32 	%r82, %f129;
	shl.b32 	%r83, %r82, 23;
	mov.b32 	%f134, %r83;
	ex2.approx.ftz.f32 	%f135, %f133;
	mul.f32 	%f136, %f135, %f134;
	st.shared.f32 	[%r8+4096], %f136;
	add.f32 	%f270, %f270, %f136;
	mov.u32 	%r135, %r13;
$L__BB292_22:
	setp.lt.u64 	%p25, %rd6, 1536;
	@%p25 bra 	$L__BB292_24;
$L__BB292_23:
	shl.b32 	%r84, %r135, 2;
	mov.u32 	%r85, shared_buf;
	add.s32 	%r86, %r85, %r84;
	ld.shared.f32 	%f137, [%r86];
	sub.f32 	%f138, %f137, %f13;
	fma.rn.f32 	%f139, %f138, 0f3BBB989D, 0f3F000000;
	cvt.sat.f32.f32 	%f140, %f139;
	mov.f32 	%f141, 0f4B400001;
	mov.f32 	%f142, 0f437C0000;
	fma.rm.f32 	%f143, %f140, %f142, %f141;
	add.f32 	%f144, %f143, 0fCB40007F;
	neg.f32 	%f145, %f144;
	fma.rn.f32 	%f146, %f138, 0f3FB8AA3B, %f145;
	fma.rn.f32 	%f147, %f138, 0f32A57060, %f146;
	mov.b32 	%r87, %f143;
	shl.b32 	%r88, %r87, 23;
	mov.b32 	%f148, %r88;
	ex2.approx.ftz.f32 	%f149, %f147;
	mul.f32 	%f150, %f149, %f148;
	st.shared.f32 	[%r86], %f150;
	add.f32 	%f151, %f270, %f150;
	ld.shared.f32 	%f152, [%r86+2048];
	sub.f32 	%f153, %f152, %f13;
	fma.rn.f32 	%f154, %f153, 0f3BBB989D, 0f3F000000;
	cvt.sat.f32.f32 	%f155, %f154;
	fma.rm.f32 	%f156, %f155, %f142, %f141;
	add.f32 	%f157, %f156, 0fCB40007F;
	neg.f32 	%f158, %f157;
	fma.rn.f32 	%f159, %f153, 0f3FB8AA3B, %f158;
	fma.rn.f32 	%f160, %f153, 0f32A57060, %f159;
	mov.b32 	%r89, %f156;
	shl.b32 	%r90, %r89, 23;
	mov.b32 	%f161, %r90;
	ex2.approx.ftz.f32 	%f162, %f160;
	mul.f32 	%f163, %f162, %f161;
	st.shared.f32 	[%r86+2048], %f163;
	add.f32 	%f164, %f151, %f163;
	ld.shared.f32 	%f165, [%r86+4096];
	sub.f32 	%f166, %f165, %f13;
	fma.rn.f32 	%f167, %f166, 0f3BBB989D, 0f3F000000;
	cvt.sat.f32.f32 	%f168, %f167;
	fma.rm.f32 	%f169, %f168, %f142, %f141;
	add.f32 	%f170, %f169, 0fCB40007F;
	neg.f32 	%f171, %f170;
	fma.rn.f32 	%f172, %f166, 0f3FB8AA3B, %f171;
	fma.rn.f32 	%f173, %f166, 0f32A57060, %f172;
	mov.b32 	%r91, %f169;
	shl.b32 	%r92, %r91, 23;
	mov.b32 	%f174, %r92;
	ex2.approx.ftz.f32 	%f175, %f173;
	mul.f32 	%f176, %f175, %f174;
	st.shared.f32 	[%r86+4096], %f176;
	add.f32 	%f177, %f164, %f176;
	ld.shared.f32 	%f178, [%r86+6144];
	sub.f32 	%f179, %f178, %f13;
	fma.rn.f32 	%f180, %f179, 0f3BBB989D, 0f3F000000;
	cvt.sat.f32.f32 	%f181, %f180;
	fma.rm.f32 	%f182, %f181, %f142, %f141;
	add.f32 	%f183, %f182, 0fCB40007F;
	neg.f32 	%f184, %f183;
	fma.rn.f32 	%f185, %f179, 0f3FB8AA3B, %f184;
	fma.rn.f32 	%f186, %f179, 0f32A57060, %f185;
	mov.b32 	%r93, %f182;
	shl.b32 	%r94, %r93, 23;
	mov.b32 	%f187, %r94;
	ex2.approx.ftz.f32 	%f188, %f186;
	mul.f32 	%f189, %f188, %f187;
	st.shared.f32 	[%r86+6144], %f189;
	add.f32 	%f270, %f177, %f189;
	add.s32 	%r135, %r135, 2048;
	cvt.u64.u32 	%rd77, %r135;
	setp.gt.u64 	%p26, %rd23, %rd77;
	@%p26 bra 	$L__BB292_23;
$L__BB292_24:
	mov.b32 	%r96, %f270;
	mov.b32 	%r97, 1;
	mov.b32 	%r118, 31;
	mov.b32 	%r119, -1;
	// begin inline asm
	shfl.sync.down.b32 %r95, %r96, %r97, %r118, %r119;
	// end inline asm
	mov.b32 	%f190, %r95;
	add.f32 	%f191, %f270, %f190;
	selp.f32 	%f192, %f270, %f191, %p16;
	mov.b32 	%r101, %f192;
	mov.b32 	%r102, 2;
	// begin inline asm
	shfl.sync.down.b32 %r100, %r101, %r102, %r118, %r119;
	// end inline asm
	mov.b32 	%f193, %r100;
	add.f32 	%f194, %f192, %f193;
	selp.f32 	%f195, %f192, %f194, %p15;
	mov.b32 	%r106, %f195;
	mov.b32 	%r107, 4;
	// begin inline asm
	shfl.sync.down.b32 %r105, %r106, %r107, %r118, %r119;
	// end inline asm
	mov.b32 	%f196, %r105;
	add.f32 	%f197, %f195, %f196;
	selp.f32 	%f198, %f195, %f197, %p14;
	mov.b32 	%r111, %f198;
	mov.b32 	%r112, 8;
	// begin inline asm
	shfl.sync.down.b32 %r110, %r111, %r112, %r118, %r119;
	// end inline asm
	mov.b32 	%f199, %r110;
	add.f32 	%f200, %f198, %f199;
	selp.f32 	%f201, %f198, %f200, %p13;
	mov.b32 	%r116, %f201;
	mov.b32 	%r117, 16;
	// begin inline asm
	shfl.sync.down.b32 %r115, %r116, %r117, %r118, %r119;
	// end inline asm
	mov.b32 	%f202, %r115;
	add.f32 	%f203, %f201, %f202;
	selp.f32 	%f22, %f201, %f203, %p12;
	not.pred 	%p32, %p41;
	@%p32 bra 	$L__BB292_26;
	st.shared.f32 	[%r5], %f22;
$L__BB292_26:
	setp.ne.s32 	%p33, %r1, 0;
	bar.sync 	0;
	@%p33 bra 	$L__BB292_28;
	ld.shared.f32 	%f204, [_ZZ14BlockAllReduceI5SumOpfLi512EET0_S1_E12temp_storage+20];
	add.f32 	%f205, %f22, %f204;
	ld.shared.f32 	%f206, [_ZZ14BlockAllReduceI5SumOpfLi512EET0_S1_E12temp_storage+24];
	add.f32 	%f207, %f205, %f206;
	ld.shared.f32 	%f208, [_ZZ14BlockAllReduceI5SumOpfLi512EET0_S1_E12temp_storage+28];
	add.f32 	%f209, %f207, %f208;
	ld.shared.f32 	%f210, [_ZZ14BlockAllReduceI5SumOpfLi512EET0_S1_E12temp_storage+32];
	add.f32 	%f211, %f209, %f210;
	ld.shared.f32 	%f212, [_ZZ14BlockAllReduceI5SumOpfLi512EET0_S1_E12temp_storage+36];
	add.f32 	%f213, %f211, %f212;
	ld.shared.f32 	%f214, [_ZZ14BlockAllReduceI5SumOpfLi512EET0_S1_E12temp_storage+40];
	add.f32 	%f215, %f213, %f214;
	ld.shared.f32 	%f216, [_ZZ14BlockAllReduceI5SumOpfLi512EET0_S1_E12temp_storage+44];
	add.f32 	%f217, %f215, %f216;
	ld.shared.f32 	%f218, [_ZZ14BlockAllReduceI5SumOpfLi512EET0_S1_E12temp_storage+48];
	add.f32 	%f219, %f217, %f218;
	ld.shared.f32 	%f220, [_ZZ14BlockAllReduceI5SumOpfLi512EET0_S1_E12temp_storage+52];
	add.f32 	%f221, %f219, %f220;
	ld.shared.f32 	%f222, [_ZZ14BlockAllReduceI5SumOpfLi512EET0_S1_E12temp_storage+56];
	add.f32 	%f223, %f221, %f222;
	ld.shared.f32 	%f224, [_ZZ14BlockAllReduceI5SumOpfLi512EET0_S1_E12temp_storage+60];
	add.f32 	%f225, %f223, %f224;
	ld.shared.f32 	%f226, [_ZZ14BlockAllReduceI5SumOpfLi512EET0_S1_E12temp_storage+64];
	add.f32 	%f227, %f225, %f226;
	ld.shared.f32 	%f228, [_ZZ14BlockAllReduceI5SumOpfLi512EET0_S1_E12temp_storage+68];
	add.f32 	%f229, %f227, %f228;
	ld.shared.f32 	%f230, [_ZZ14BlockAllReduceI5SumOpfLi512EET0_S1_E12temp_storage+72];
	add.f32 	%f231, %f229, %f230;
	ld.shared.f32 	%f232, [_ZZ14BlockAllReduceI5SumOpfLi512EET0_S1_E12temp_storage+76];
	add.f32 	%f233, %f231, %f232;
	st.shared.f32 	[_ZZ14BlockAllReduceI5SumOpfLi512EET0_S1_E16result_broadcast], %f233;
$L__BB292_28:
	setp.ge.s32 	%p34, %r1, %r2;
	bar.sync 	0;
	ld.shared.f32 	%f23, [_ZZ14BlockAllReduceI5SumOpfLi512EET0_S1_E16result_broadcast];
	@%p34 bra 	$L__BB292_35;
	setp.eq.s32 	%p35, %r7, 0;
	mul.lo.s64 	%rd15, %rd120, %rd21;
	mov.u32 	%r137, %r1;
	@%p35 bra 	$L__BB292_33;
	setp.eq.s32 	%p36, %r7, 1;
	ld.shared.f32 	%f236, [%r8];
	div.rn.f32 	%f234, %f236, %f23;
	ld.shared.f32 	%f237, [%r10];
	div.rn.f32 	%f235, %f237, %f23;
	add.s64 	%rd16, %rd15, %rd7;
	// begin inline asm
	{  cvt.rn.f16.f32 %rs15, %f234;}

	// end inline asm
	// begin inline asm
	{  cvt.rn.f16.f32 %rs16, %f235;}

	// end inline asm
	shr.u64 	%rd78, %rd16, 63;
	add.s64 	%rd79, %rd16, %rd78;
	shl.b64 	%rd80, %rd79, 1;
	and.b64  	%rd81, %rd80, -4;
	add.s64 	%rd82, %rd2, %rd81;
	mov.b32 	%r120, {%rs15, %rs16};
	st.global.u32 	[%rd82], %r120;
	mov.u32 	%r137, %r11;
	@%p36 bra 	$L__BB292_33;
	setp.eq.s32 	%p37, %r7, 2;
	ld.shared.f32 	%f240, [%r8+2048];
	div.rn.f32 	%f238, %f240, %f23;
	ld.shared.f32 	%f241, [%r10+2048];
	div.rn.f32 	%f239, %f241, %f23;
	add.s64 	%rd83, %rd16, 1024;
	// begin inline asm
	{  cvt.rn.f16.f32 %rs17, %f238;}

	// end inline asm
	// begin inline asm
	{  cvt.rn.f16.f32 %rs18, %f239;}

	// end inline asm
	shr.u64 	%rd84, %rd83, 63;
	add.s64 	%rd85, %rd83, %rd84;
	shl.b64 	%rd86, %rd85, 1;
	and.b64  	%rd87, %rd86, -4;
	add.s64 	%rd88, %rd2, %rd87;
	mov.b32 	%r121, {%rs17, %rs18};
	st.global.u32 	[%rd88], %r121;
	mov.u32 	%r137, %r12;
	@%p37 bra 	$L__BB292_33;
	ld.shared.f32 	%f244, [%r8+4096];
	div.rn.f32 	%f242, %f244, %f23;
	ld.shared.f32 	%f245, [%r10+4096];
	div.rn.f32 	%f243, %f245, %f23;
	add.s64 	%rd89, %rd16, 2048;
	// begin inline asm
	{  cvt.rn.f16.f32 %rs19, %f242;}

	// end inline asm
	// begin inline asm
	{  cvt.rn.f16.f32 %rs20, %f243;}

	// end inline asm
	shr.u64 	%rd90, %rd89, 63;
	add.s64 	%rd91, %rd89, %rd90;
	shl.b64 	%rd92, %rd91, 1;
	and.b64  	%rd93, %rd92, -4;
	add.s64 	%rd94, %rd2, %rd93;
	mov.b32 	%r122, {%rs19, %rs20};
	st.global.u32 	[%rd94], %r122;
	mov.u32 	%r137, %r13;
$L__BB292_33:
	setp.lt.u32 	%p38, %r6, 1536;
	@%p38 bra 	$L__BB292_35;
$L__BB292_34:
	shl.b32 	%r123, %r137, 2;
	mov.u32 	%r124, shared_buf;
	add.s32 	%r125, %r124, %r123;
	ld.shared.f32 	%f254, [%r125];
	div.rn.f32 	%f246, %f254, %f23;
	add.s32 	%r126, %r125, %r9;
	ld.shared.f32 	%f255, [%r126];
	div.rn.f32 	%f247, %f255, %f23;
	shl.b32 	%r127, %r137, 1;
	cvt.u64.u32 	%rd95, %r127;
	add.s64 	%rd96, %rd15, %rd95;
	// begin inline asm
	{  cvt.rn.f16.f32 %rs21, %f246;}

	// end inline asm
	// begin inline asm
	{  cvt.rn.f16.f32 %rs22, %f247;}

	// end inline asm
	shr.u64 	%rd97, %rd96, 63;
	add.s64 	%rd98, %rd96, %rd97;
	shl.b64 	%rd99, %rd98, 1;
	and.b64  	%rd100, %rd99, -4;
	add.s64 	%rd101, %rd2, %rd100;
	mov.b32 	%r128, {%rs21, %rs22};
	st.global.u32 	[%rd101], %r128;
	ld.shared.f32 	%f256, [%r125+2048];
	div.rn.f32 	%f248, %f256, %f23;
	ld.shared.f32 	%f257, [%r126+2048];
	div.rn.f32 	%f249, %f257, %f23;
	add.s64 	%rd102, %rd96, 1024;
	// begin inline asm
	{  cvt.rn.f16.f32 %rs23, %f248;}

	// end inline asm
	// begin inline asm
	{  cvt.rn.f16.f32 %rs24, %f249;}

	// end inline asm
	shr.u64 	%rd103, %rd102, 63;
	add.s64 	%rd104, %rd102, %rd103;
	shl.b64 	%rd105, %rd104, 1;
	and.b64  	%rd106, %rd105, -4;
	add.s64 	%rd107, %rd2, %rd106;
	mov.b32 	%r129, {%rs23, %rs24};
	st.global.u32 	[%rd107], %r129;
	ld.shared.f32 	%f258, [%r125+4096];
	div.rn.f32 	%f250, %f258, %f23;
	ld.shared.f32 	%f259, [%r126+4096];
	div.rn.f32 	%f251, %f259, %f23;
	add.s64 	%rd108, %rd96, 2048;
	// begin inline asm
	{  cvt.rn.f16.f32 %rs25, %f250;}

	// end inline asm
	// begin inline asm
	{  cvt.rn.f16.f32 %rs26, %f251;}

	// end inline asm
	shr.u64 	%rd109, %rd108, 63;
	add.s64 	%rd110, %rd108, %rd109;
	shl.b64 	%rd111, %rd110, 1;
	and.b64  	%rd112, %rd111, -4;
	add.s64 	%rd113, %rd2, %rd112;
	mov.b32 	%r130, {%rs25, %rs26};
	st.global.u32 	[%rd113], %r130;
	ld.shared.f32 	%f260, [%r125+6144];
	div.rn.f32 	%f252, %f260, %f23;
	ld.shared.f32 	%f261, [%r126+6144];
	div.rn.f32 	%f253, %f261, %f23;
	add.s64 	%rd114, %rd96, 3072;
	// begin inline asm
	{  cvt.rn.f16.f32 %rs27, %f252;}

	// end inline asm
	// begin inline asm
	{  cvt.rn.f16.f32 %rs28, %f253;}

	// end inline asm
	shr.u64 	%rd115, %rd114, 63;
	add.s64 	%rd116, %rd114, %rd115;
	shl.b64 	%rd117, %rd116, 1;
	and.b64  	%rd118, %rd117, -4;
	add.s64 	%rd119, %rd2, %rd118;
	mov.b32 	%r131, {%rs27, %rs28};
	st.global.u32 	[%rd119], %r131;
	add.s32 	%r137, %r137, 2048;
	setp.lt.s32 	%p39, %r137, %r2;
	@%p39 bra 	$L__BB292_34;
$L__BB292_35:
	add.s64 	%rd120, %rd120, %rd5;
	setp.lt.s64 	%p40, %rd120, %rd22;
	@%p40 bra 	$L__BB292_4;
$L__BB292_36:
	ret;

}
	// .globl	_Z20SoftmaxBlockSMemImplI10DirectLoadI6__halffE11DirectStoreIfS1_EfLi2ELi256EL9Algorithm0EEvT_T0_ll
.visible .entry _Z20SoftmaxBlockSMemImplI10DirectLoadI6__halffE11DirectStoreIfS1_EfLi2ELi256EL9Algorithm0EEvT_T0_ll(
	.param .align 8 .b8 _Z20SoftmaxBlockSMemImplI10DirectLoadI6__halffE11DirectStoreIfS1_EfLi2ELi256EL9Algorithm0EEvT_T0_ll_param_0[16],
	.param .align 8 .b8 _Z20SoftmaxBlockSMemImplI10DirectLoadI6__halffE11DirectStoreIfS1_EfLi2ELi256EL9Algorithm0EEvT_T0_ll_param_1[16],
	.param .u64 _Z20SoftmaxBlockSMemImplI10DirectLoadI6__halffE11DirectStoreIfS1_EfLi2ELi256EL9Algorithm0EEvT_T0_ll_param_2,
	.param .u64 _Z20SoftmaxBlockSMemImplI10DirectLoadI6__halffE11DirectStoreIfS1_EfLi2ELi256EL9Algorithm0EEvT_T0_ll_param_3
)
{
	.reg .pred 	%p<42>;
	.reg .b16 	%rs<29>;
	.reg .b32 	%r<140>;
	.reg .b32 	%f<239>;
	.reg .b64 	%rd<122>;

	ld.param.u64 	%rd18, [_Z20SoftmaxBlockSMemImplI10DirectLoadI6__halffE11DirectStoreIfS1_EfLi2ELi256EL9Algorithm0EEvT_T0_ll_param_1+8];
	ld.param.u64 	%rd16, [_Z20SoftmaxBlockSMemImplI10DirectLoadI6__halffE11DirectStoreIfS1_EfLi2ELi256EL9Algorithm0EEvT_T0_ll_param_0+8];
	ld.param.u64 	%rd17, [_Z20SoftmaxBlockSMemImplI10DirectLoadI6__halffE11DirectStoreIfS1_EfLi2ELi256EL9Algorithm0EEvT_T0_ll_param_1];
	ld.param.u64 	%rd15, [_Z20SoftmaxBlockSMemImplI10DirectLoadI6__halffE11DirectStoreIfS1_EfLi2ELi256EL9Algorithm0EEvT_T0_ll_param_0];
	ld.param.u64 	%rd19, [_Z20SoftmaxBlockSMemImplI10DirectLoadI6__halffE11DirectStoreIfS1_EfLi2ELi256EL9Algorithm0EEvT_T0_ll_param_2];
	ld.param.u64 	%rd20, [_Z20SoftmaxBlockSMemImplI10DirectLoadI6__halffE11DirectStoreIfS1_EfLi2ELi256EL9Algorithm0EEvT_T0_ll_param_3];
	cvta.to.global.u64 	%rd1, %rd15;
	cvta.to.global.u64 	%rd2, %rd17;
	mov.u32 	%r1, %tid.x;
	and.b64  	%rd21, %rd20, 1;
	setp.eq.b64 	%p2, %rd21, 1;
	not.pred 	%p3, %p2;
	@%p3 bra 	$L__BB293_2;
	mov.u64 	%rd22, $str$2;
	cvta.global.u64 	%rd23, %rd22;
	mov.u64 	%rd24, $str$1;
	cvta.global.u64 	%rd25, %rd24;
	mov.u64 	%rd26, __unnamed_289;
	cvta.global.u64 	%rd27, %rd26;
	{ // callseq 288, 0
	.param .b64 param0;
	st.param.b64 	[param0], %rd23;
	.param .b64 param1;
	st.param.b64 	[param1], %rd25;
	.param .b32 param2;
	st.param.b32 	[param2], 732;
	.param .b64 param3;
	st.param.b64 	[param3], %rd27;
	.param .b64 param4;
	st.param.b64 	[param4], 1;
	call.uni 
	__assertfail, 
	(
	param0, 
	param1, 
	param2, 
	param3, 
	param4
	);
	} // callseq 288
$L__BB293_2:
	shr.u64 	%rd28, %rd20, 63;
	add.s64 	%rd29, %rd20, %rd28;
	shr.u64 	%rd30, %rd29, 1;
	cvt.u32.u64 	%r2, %rd30;
	mov.u32 	%r24, %ctaid.x;
	cvt.u64.u32 	%rd121, %r24;
	setp.le.s64 	%p4, %rd19, %rd121;
	@%p4 bra 	$L__BB293_35;
	// begin inline asm
	mov.u32 %r25, %laneid;
	// end inline asm
	shr.u32 	%r26, %r1, 3;
	and.b32  	%r27, %r26, 124;
	mov.u32 	%r28, _ZZ14BlockAllReduceI5MaxOpfLi256EET0_S1_E12temp_storage;
	add.s32 	%r29, %r28, %r27;
	add.s32 	%r4, %r29, 8;
	cvt.u64.u32 	%rd4, %r1;
	mov.u32 	%r30, _ZZ14BlockAllReduceI5SumOpfLi256EET0_S1_E12temp_storage;
	add.s32 	%r31, %r30, %r27;
	add.s32 	%r5, %r31, 8;
	mov.u32 	%r32, %nctaid.x;
	cvt.u64.u32 	%rd5, %r32;
	not.b32 	%r33, %r1;
	add.s32 	%r6, %r33, %r2;
	shr.u32 	%r34, %r6, 8;
	add.s32 	%r35, %r34, 1;
	not.b64 	%rd31, %rd4;
	add.s64 	%rd6, %rd20, %rd31;
	and.b32  	%r7, %r35, 3;
	shl.b32 	%r36, %r1, 1;
	cvt.u64.u32 	%rd7, %r36;
	shl.b32 	%r37, %r1, 2;
	mov.u32 	%r38, shared_buf;
	add.s32 	%r8, %r38, %r37;
	shl.b32 	%r9, %r2, 2;
	add.s32 	%r10, %r8, %r9;
	add.s32 	%r11, %r1, 256;
	add.s32 	%r12, %r1, 512;
	add.s32 	%r13, %r1, 768;
	and.b64  	%rd8, %rd6, 768;
$L__BB293_4:
	setp.ge.s32 	%p5, %r1, %r2;
	mov.f32 	%f233, 0fFF800000;
	@%p5 bra 	$L__BB293_11;
	setp.eq.s32 	%p6, %r7, 0;
	mul.lo.s64 	%rd10, %rd121, %rd16;
	mov.f32 	%f233, 0fFF800000;
	mov.u32 	%r134, %r1;
	@%p6 bra 	$L__BB293_9;
	setp.eq.s32 	%p7, %r7, 1;
	add.s64 	%rd11, %rd10, %rd7;
	shr.u64 	%rd32, %rd11, 63;
	add.s64 	%rd33, %rd11, %rd32;
	shl.b64 	%rd34, %rd33, 1;
	and.b64  	%rd35, %rd34, -4;
	add.s64 	%rd36, %rd1, %rd35;
	ld.global.u32 	%r39, [%rd36];
	mov.b32 	{%rs1, %rs2}, %r39;
	// begin inline asm
	{  cvt.f32.f16 %f27, %rs1;}

	// end inline asm
	// begin inline asm
	{  cvt.f32.f16 %f28, %rs2;}

	// end inline asm
	st.shared.f32 	[%r8], %f27;
	max.f32 	%f29, %f27, 0fFF800000;
	st.shared.f32 	[%r10], %f28;
	max.f32 	%f233, %f29, %f28;
	mov.u32 	%r134, %r11;
	@%p7 bra 	$L__BB293_9;
	setp.eq.s32 	%p8, %r7, 2;
	add.s64 	%rd37, %rd11, 512;
	shr.u64 	%rd38, %rd37, 63;
	add.s64 	%rd39, %rd37, %rd38;
	shl.b64 	%rd40, %rd39, 1;
	and.b64  	%rd41, %rd40, -4;
	add.s64 	%rd42, %rd1, %rd41;
	ld.global.u32 	%r40, [%rd42];
	mov.b32 	{%rs3, %rs4}, %r40;
	// begin inline asm
	{  cvt.f32.f16 %f30, %rs3;}

	// end inline asm
	// begin inline asm
	{  cvt.f32.f16 %f31, %rs4;}

	// end inline asm
	st.shared.f32 	[%r8+1024], %f30;
	max.f32 	%f32, %f233, %f30;
	st.shared.f32 	[%r10+1024], %f31;
	max.f32 	%f233, %f32, %f31;
	mov.u32 	%r134, %r12;
	@%p8 bra 	$L__BB293_9;
	add.s64 	%rd43, %rd11, 1024;
	shr.u64 	%rd44, %rd43, 63;
	add.s64 	%rd45, %rd43, %rd44;
	shl.b64 	%rd46, %rd45, 1;
	and.b64  	%rd47, %rd46, -4;
	add.s64 	%rd48, %rd1, %rd47;
	ld.global.u32 	%r41, [%rd48];
	mov.b32 	{%rs5, %rs6}, %r41;
	// begin inline asm
	{  cvt.f32.f16 %f33, %rs5;}

	// end inline asm
	// begin inline asm
	{  cvt.f32.f16 %f34, %rs6;}

	// end inline asm
	st.shared.f32 	[%r8+2048], %f33;
	max.f32 	%f35, %f233, %f33;
	st.shared.f32 	[%r10+2048], %f34;
	max.f32 	%f233, %f35, %f34;
	mov.u32 	%r134, %r13;
$L__BB293_9:
	setp.lt.u32 	%p9, %r6, 768;
	@%p9 bra 	$L__BB293_11;
$L__BB293_10:
	shl.b32 	%r42, %r134, 1;
	cvt.u64.u32 	%rd49, %r42;
	add.s64 	%rd50, %rd10, %rd49;
	shr.u64 	%rd51, %rd50, 63;
	add.s64 	%rd52, %rd50, %rd51;
	shl.b64 	%rd53, %rd52, 1;
	and.b64  	%rd54, %rd53, -4;
	add.s64 	%rd55, %rd1, %rd54;
	ld.global.u32 	%r43, [%rd55];
	mov.b32 	{%rs7, %rs8}, %r43;
	// begin inline asm
	{  cvt.f32.f16 %f36, %rs7;}

	// end inline asm
	// begin inline asm
	{  cvt.f32.f16 %f37, %rs8;}

	// end inline asm
	shl.b32 	%r44, %r134, 2;
	mov.u32 	%r45, shared_buf;
	add.s32 	%r46, %r45, %r44;
	st.shared.f32 	[%r46], %f36;
	max.f32 	%f44, %f233, %f36;
	add.s32 	%r47, %r46, %r9;
	st.shared.f32 	[%r47], %f37;
	max.f32 	%f45, %f44, %f37;
	add.s64 	%rd56, %rd50, 512;
	shr.u64 	%rd57, %rd56, 63;
	add.s64 	%rd58, %rd56, %rd57;
	shl.b64 	%rd59, %rd58, 1;
	and.b64  	%rd60, %rd59, -4;
	add.s64 	%rd61, %rd1, %rd60;
	ld.global.u32 	%r48, [%rd61];
	mov.b32 	{%rs9, %rs10}, %r48;
	// begin inline asm
	{  cvt.f32.f16 %f38, %rs9;}

	// end inline asm
	// begin inline asm
	{  cvt.f32.f16 %f39, %rs10;}

	// end inline asm
	st.shared.f32 	[%r46+1024], %f38;
	max.f32 	%f46, %f45, %f38;
	st.shared.f32 	[%r47+1024], %f39;
	max.f32 	%f47, %f46, %f39;
	add.s32 	%r49, %r42, 1024;
	cvt.u64.u32 	%rd62, %r49;
	add.s64 	%rd63, %rd10, %rd62;
	shr.u64 	%rd64, %rd63, 63;
	add.s64 	%rd65, %rd63, %rd64;
	shl.b64 	%rd66, %rd65, 1;
	and.b64  	%rd67, %rd66, -4;
	add.s64 	%rd68, %rd1, %rd67;
	ld.global.u32 	%r50, [%rd68];
	mov.b32 	{%rs11, %rs12}, %r50;
	// begin inline asm
	{  cvt.f32.f16 %f40, %rs11;}

	// end inline asm
	// begin inline asm
	{  cvt.f32.f16 %f41, %rs12;}

	// end inline asm
	st.shared.f32 	[%r46+2048], %f40;
	max.f32 	%f48, %f47, %f40;
	st.shared.f32 	[%r47+2048], %f41;
	max.f32 	%f49, %f48, %f41;
	add.s32 	%r51, %r42, 1536;
	cvt.u64.u32 	%rd69, %r51;
	add.s64 	%rd70, %rd10, %rd69;
	shr.u64 	%rd71, %rd70, 63;
	add.s64 	%rd72, %rd70, %rd71;
	shl.b64 	%rd73, %rd72, 1;
	and.b64  	%rd74, %rd73, -4;
	add.s64 	%rd75, %rd1, %rd74;
	ld.global.u32 	%r52, [%rd75];
	mov.b32 	{%rs13, %rs14}, %r52;
	// begin inline asm
	{  cvt.f32.f16 %f42, %rs13;}

	// end inline asm
	// begin inline asm
	{  cvt.f32.f16 %f43, %rs14;}

	// end inline asm
	st.shared.f32 	[%r46+3072], %f42;
	max.f32 	%f50, %f49, %f42;
	st.shared.f32 	[%r47+3072], %f43;
	max.f32 	%f233, %f50, %f43;
	add.s32 	%r134, %r134, 1024;
	setp.lt.s32 	%p10, %r134, %r2;
	@%p10 bra 	$L__BB293_10;
$L__BB293_11:
	setp.gt.s32 	%p12, %r25, 15;
	setp.gt.s32 	%p13, %r25, 23;
	setp.gt.s32 	%p14, %r25, 27;
	setp.gt.s32 	%p15, %r25, 29;
	setp.gt.s32 	%p16, %r25, 30;
	mov.b32 	%r54, %f233;
	mov.b32 	%r55, 1;
	mov.b32 	%r76, 31;
	mov.b32 	%r77, -1;
	// begin inline asm
	shfl.sync.down.b32 %r53, %r54, %r55, %r76, %r77;
	// end inline asm
	mov.b32 	%f51, %r53;
	max.f32 	%f52, %f233, %f51;
	selp.f32 	%f53, %f233, %f52, %p16;
	mov.b32 	%r59, %f53;
	mov.b32 	%r60, 2;
	// begin inline asm
	shfl.sync.down.b32 %r58, %r59, %r60, %r76, %r77;
	// end inline asm
	mov.b32 	%f54, %r58;
	max.f32 	%f55, %f53, %f54;
	selp.f32 	%f56, %f53, %f55, %p15;
	mov.b32 	%r64, %f56;
	mov.b32 	%r65, 4;
	// begin inline asm
	shfl.sync.down.b32 %r63, %r64, %r65, %r76, %r77;
	// end inline asm
	mov.b32 	%f57, %r63;
	max.f32 	%f58, %f56, %f57;
	selp.f32 	%f59, %f56, %f58, %p14;
	mov.b32 	%r69, %f59;
	mov.b32 	%r70, 8;
	// begin inline asm
	shfl.sync.down.b32 %r68, %r69, %r70, %r76, %r77;
	// end inline asm
	mov.b32 	%f60, %r68;
	max.f32 	%f9, %f59, %f60;
	selp.f32 	%f234, %f59, %f9, %p13;
	mov.b32 	%r74, %f234;
	mov.b32 	%r75, 16;
	// begin inline asm
	shfl.sync.down.b32 %r73, %r74, %r75, %r76, %r77;
	// end inline asm
	mov.pred 	%p41, 0;
	@%p12 bra 	$L__BB293_14;
	setp.ne.s32 	%p18, %r25, 0;
	mov.b32 	%f61, %r73;
	max.f32 	%f234, %f9, %f61;
	@%p18 bra 	$L__BB293_14;
	st.shared.f32 	[%r4], %f234;
	mov.pred 	%p41, -1;
$L__BB293_14:
	setp.ne.s32 	%p20, %r1, 0;
	bar.sync 	0;
	@%p20 bra 	$L__BB293_16;
	ld.shared.f32 	%f62, [_ZZ14BlockAllReduceI5MaxOpfLi256EET0_S1_E12temp_storage+12];
	max.f32 	%f63, %f234, %f62;
	ld.shared.f32 	%f64, [_ZZ14BlockAllReduceI5MaxOpfLi256EET0_S1_E12temp_storage+16];
	max.f32 	%f65, %f63, %f64;
	ld.shared.f32 	%f66, [_ZZ14BlockAllReduceI5MaxOpfLi256EET0_S1_E12temp_storage+20];
	max.f32 	%f67, %f65, %f66;
	ld.shared.f32 	%f68, [_ZZ14BlockAllReduceI5MaxOpfLi256EET0_S1_E12temp_storage+24];
	max.f32 	%f69, %f67, %f68;
	ld.shared.f32 	%f70, [_ZZ14BlockAllReduceI5MaxOpfLi256EET0_S1_E12temp_storage+28];
	max.f32 	%f71, %f69, %f70;
	ld.shared.f32 	%f72, [_ZZ14BlockAllReduceI5MaxOpfLi256EET0_S1_E12temp_storage+32];
	max.f32 	%f73, %f71, %f72;
	ld.shared.f32 	%f74, [_ZZ14BlockAllReduceI5MaxOpfLi256EET0_S1_E12temp_storage+36];
	max.f32 	%f75, %f73, %f74;
	st.shared.f32 	[_ZZ14BlockAllReduceI5MaxOpfLi256EET0_S1_E16result_broadcast], %f75;
$L__BB293_16:
	setp.le.s64 	%p21, %rd20, %rd4;
	bar.sync 	0;
	mov.f32 	%f238, 0f00000000;
	ld.shared.f32 	%f13, [_ZZ14BlockAllReduceI5MaxOpfLi256EET0_S1_E16result_broadcast];
	@%p21 bra 	$L__BB293_23;
	setp.eq.s64 	%p22, %rd8, 768;
	mov.f32 	%f238, 0f00000000;
	mov.u32 	%r136, %r1;
	@%p22 bra 	$L__BB293_21;
	setp.eq.s64 	%p23, %rd8, 0;
	ld.shared.f32 	%f79, [%r8];
	sub.f32 	%f80, %f79, %f13;
	fma.rn.f32 	%f81, %f80, 0f3BBB989D, 0f3F000000;
	cvt.sat.f32.f32 	%f82, %f81;
	mov.f32 	%f83, 0f4B400001;
	mov.f32 	%f84, 0f437C0000;
	fma.rm.f32 	%f85, %f82, %f84, %f83;
	add.f32 	%f86, %f85, 0fCB40007F;
	neg.f32 	%f87, %f86;
	fma.rn.f32 	%f88, %f80, 0f3FB8AA3B, %f87;
	fma.rn.f32 	%f89, %f80, 0f32A57060, %f88;
	mov.b32 	%r78, %f85;
	shl.b32 	%r79, %r78, 23;
	mov.b32 	%f90, %r79;
	ex2.approx.ftz.f32 	%f91, %f89;
	mul.f32 	%f92, %f91, %f90;
	st.shared.f32 	[%r8], %f92;
	add.f32 	%f238, %f92, 0f00000000;
	mov.u32 	%r136, %r11;
	@%p23 bra 	$L__BB293_21;
	setp.eq.s64 	%p24, %rd8, 256;
	ld.shared.f32 	%f93, [%r8+1024];
	sub.f32 	%f94, %f93, %f13;
	fma.rn.f32 	%f95, %f94, 0f3BBB989D, 0f3F000000;
	cvt.sat.f32.f32 	%f96, %f95;
	mov.f32 	%f97, 0f4B400001;
	mov.f32 	%f98, 0f437C0000;
	fma.rm.f32 	%f99, %f96, %f98, %f97;
	add.f32 	%f100, %f99, 0fCB40007F;
	neg.f32 	%f101, %f100;
	fma.rn.f32 	%f102, %f94, 0f3FB8AA3B, %f101;
	fma.rn.f32 	%f103, %f94, 0f32A57060, %f102;
	mov.b32 	%r80, %f99;
	shl.b32 	%r81, %r80, 23;
	mov.b32 	%f104, %r81;
	ex2.approx.ftz.f32 	%f105, %f103;
	mul.f32 	%f106, %f105, %f104;
	st.shared.f32 	[%r8+1024], %f106;
	add.f32 	%f238, %f238, %f106;
	mov.u32 	%r136, %r12;
	@%p24 bra 	$L__BB293_21;
	ld.shared.f32 	%f107, [%r8+2048];
	sub.f32 	%f108, %f107, %f13;
	fma.rn.f32 	%f109, %f108, 0f3BBB989D, 0f3F000000;
	cvt.sat.f32.f32 	%f110, %f109;
	mov.f32 	%f111, 0f4B400001;
	mov.f32 	%f112, 0f437C0000;
	fma.rm.f32 	%f113, %f110, %f112, %f111;
	add.f32 	%f114, %f113, 0fCB40007F;
	neg.f32 	%f115, %f114;
	fma.rn.f32 	%f116, %f108, 0f3FB8AA3B, %f115;
	fma.rn.f32 	%f117, %f108, 0f32A57060, %f116;
	mov.b32 	%r82, %f113;
	shl.b32 	%r83, %r82, 23;
	mov.b32 	%f118, %r83;
	ex2.approx.ftz.f32 	%f119, %f117;
	mul.f32 	%f120, %f119, %f118;
	st.shared.f32 	[%r8+2048], %f120;
	add.f32 	%f238, %f238, %f120;
	mov.u32 	%r136, %r13;
$L__BB293_21:
	setp.lt.u64 	%p25, %rd6, 768;
	@%p25 bra 	$L__BB293_23;
$L__BB293_22:
	shl.b32 	%r84, %r136, 2;
	mov.u32 	%r85, shared_buf;
	add.s32 	%r86, %r85, %r84;
	ld.shared.f32 	%f121, [%r86];
	sub.f32 	%f122, %f121, %f13;
	fma.rn.f32 	%f123, %f122, 0f3BBB989D, 0f3F000000;
	cvt.sat.f32.f32 	%f124, %f123;
	mov.f32 	%f125, 0f4B400001;
	mov.f32 	%f126, 0f437C0000;
	fma.rm.f32 	%f127, %f124, %f126, %f125;
	add.f32 	%f128, %f127, 0fCB40007F;
	neg.f32 	%f129, %f128;
	fma.rn.f32 	%f130, %f122, 0f3FB8AA3B, %f129;
	fma.rn.f32 	%f131, %f122, 0f32A57060, %f130;
	mov.b32 	%r87, %f127;
	shl.b32 	%r88, %r87, 23;
	mov.b32 	%f132, %r88;
	ex2.approx.ftz.f32 	%f133, %f131;
	mul.f32 	%f134, %f133, %f132;
	st.shared.f32 	[%r86], %f134;
	add.f32 	%f135, %f238, %f134;
	ld.shared.f32 	%f136, [%r86+1024];
	sub.f32 	%f137, %f136, %f13;
	fma.rn.f32 	%f138, %f137, 0f3BBB989D, 0f3F000000;
	cvt.sat.f32.f32 	%f139, %f138;
	fma.rm.f32 	%f140, %f139, %f126, %f125;
	add.f32 	%f141, %f140, 0fCB40007F;
	neg.f32 	%f142, %f141;
	fma.rn.f32 	%f143, %f137, 0f3FB8AA3B, %f142;
	fma.rn.f32 	%f144, %f137, 0f32A57060, %f143;
	mov.b32 	%r89, %f140;
	shl.b32 	%r90, %r89, 23;
	mov.b32 	%f145, %r90;
	ex2.approx.ftz.f32 	%f146, %f144;
	mul.f32 	%f147, %f146, %f145;
	st.shared.f32 	[%r86+1024], %f147;
	add.f32 	%f148, %f135, %f147;
	ld.shared.f32 	%f149, [%r86+2048];
	sub.f32 	%f150, %f149, %f13;
	fma.rn.f32 	%f151, %f150, 0f3BBB989D, 0f3F000000;
	cvt.sat.f32.f32 	%f152, %f151;
	fma.rm.f32 	%f153, %f152, %f126, %f125;
	add.f32 	%f154, %f153, 0fCB40007F;
	neg.f32 	%f155, %f154;
	fma.rn.f32 	%f156, %f150, 0f3FB8AA3B, %f155;
	fma.rn.f32 	%f157, %f150, 0f32A57060, %f156;
	mov.b32 	%r91, %f153;
	shl.b32 	%r92, %r91, 23;
	mov.b32 	%f158, %r92;
	ex2.approx.ftz.f32 	%f159, %f157;
	mul.f32 	%f160, %f159, %f158;
	st.shared.f32 	[%r86+2048], %f160;
	add.f32 	%f161, %f148, %f160;
	ld.shared.f32 	%f162, [%r86+3072];
	sub.f32 	%f163, %f162, %f13;
	fma.rn.f32 	%f164, %f163, 0f3BBB989D, 0f3F000000;
	cvt.sat.f32.f32 	%f165, %f164;
	fma.rm.f32 	%f166, %f165, %f126, %f125;
	add.f32 	%f167, %f166, 0fCB40007F;
	neg.f32 	%f168, %f167;
	fma.rn.f32 	%f169, %f163, 0f3FB8AA3B, %f168;
	fma.rn.f32 	%f170, %f163, 0f32A57060, %f169;
	mov.b32 	%r93, %f166;
	shl.b32 	%r94, %r93, 23;
	mov.b32 	%f171, %r94;
	ex2.approx.ftz.f32 	%f172, %f170;
	mul.f32 	%f173, %f172, %f171;
	st.shared.f32 	[%r86+3072], %f173;
	add.f32 	%f238, %f161, %f173;
	add.s32 	%r136, %r136, 1024;
	cvt.u64.u32 	%rd76, %r136;
	setp.gt.u64 	%p26, %rd20, %rd76;
	@%p26 bra 	$L__BB293_22;
$L__BB293_23:
	setp.gt.s32 	%p27, %r25, 15;
	setp.gt.s32 	%p28, %r25, 23;
	setp.gt.s32 	%p29, %r25, 27;
	setp.gt.s32 	%p30, %r25, 29;
	setp.gt.s32 	%p31, %r25, 30;
	mov.b32 	%r96, %f238;
	mov.b32 	%r97, 1;
	mov.b32 	%r118, 31;
	mov.b32 	%r119, -1;
	// begin inline asm
	shfl.sync.down.b32 %r95, %r96, %r97, %r118, %r119;
	// end inline asm
	mov.b32 	%f174, %r95;
	add.f32 	%f175, %f238, %f174;
	selp.f32 	%f176, %f238, %f175, %p31;
	mov.b32 	%r101, %f176;
	mov.b32 	%r102, 2;
	// begin inline asm
	shfl.sync.down.b32 %r100, %r101, %r102, %r118, %r119;
	// end inline asm
	mov.b32 	%f177, %r100;
	add.f32 	%f178, %f176, %f177;
	selp.f32 	%f179, %f176, %f178, %p30;
	mov.b32 	%r106, %f179;
	mov.b32 	%r107, 4;
	// begin inline asm
	shfl.sync.down.b32 %r105, %r106, %r107, %r118, %r119;
	// end inline asm
	mov.b32 	%f180, %r105;
	add.f32 	%f181, %f179, %f180;
	selp.f32 	%f182, %f179, %f181, %p29;
	mov.b32 	%r111, %f182;
	mov.b32 	%r112, 8;
	// begin inline asm
	shfl.sync.down.b32 %r110, %r111, %r112, %r118, %r119;
	// end inline asm
	mov.b32 	%f183, %r110;
	add.f32 	%f184, %f182, %f183;
	selp.f32 	%f185, %f182, %f184, %p28;
	mov.b32 	%r116, %f185;
	mov.b32 	%r117, 16;
	// begin inline asm
	shfl.sync.down.b32 %r115, %r116, %r117, %r118, %r119;
	// end inline asm
	mov.b32 	%f186, %r115;
	add.f32 	%f187, %f185, %f186;
	selp.f32 	%f22, %f185, %f187, %p27;
	not.pred 	%p32, %p41;
	@%p32 bra 	$L__BB293_25;
	st.shared.f32 	[%r5], %f22;
$L__BB293_25:
	setp.ne.s32 	%p33, %r1, 0;
	bar.sync 	0;
	@%p33 bra 	$L__BB293_27;
	ld.shared.f32 	%f188, [_ZZ14BlockAllReduceI5SumOpfLi256EET0_S1_E12temp_storage+12];
	add.f32 	%f189, %f22, %f188;
	ld.shared.f32 	%f190, [_ZZ14BlockAllReduceI5SumOpfLi256EET0_S1_E12temp_storage+16];
	add.f32 	%f191, %f189, %f190;
	ld.shared.f32 	%f192, [_ZZ14BlockAllReduceI5SumOpfLi256EET0_S1_E12temp_storage+20];
	add.f32 	%f193, %f191, %f192;
	ld.shared.f32 	%f194, [_ZZ14BlockAllReduceI5SumOpfLi256EET0_S1_E12temp_storage+24];
	add.f32 	%f195, %f193, %f194;
	ld.shared.f32 	%f196, [_ZZ14BlockAllReduceI5SumOpfLi256EET0_S1_E12temp_storage+28];
	add.f32 	%f197, %f195, %f196;
	ld.shared.f32 	%f198, [_ZZ14BlockAllReduceI5SumOpfLi256EET0_S1_E12temp_storage+32];
	add.f32 	%f199, %f197, %f198;
	ld.shared.f32 	%f200, [_ZZ14BlockAllReduceI5SumOpfLi256EET0_S1_E12temp_storage+36];
	add.f32 	%f201, %f199, %f200;
	st.shared.f32 	[_ZZ14BlockAllReduceI5SumOpfLi256EET0_S1_E16result_broadcast], %f201;
$L__BB293_27:
	setp.ge.s32 	%p34, %r1, %r2;
	bar.sync 	0;
	ld.shared.f32 	%f23, [_ZZ14BlockAllReduceI5SumOpfLi256EET0_S1_E16result_broadcast];
	@%p34 bra 	$L__BB293_34;
	setp.eq.s32 	%p35, %r7, 0;
	mul.lo.s64 	%rd12, %rd121, %rd18;
	mov.u32 	%r138, %r1;
	@%p35 bra 	$L__BB293_32;
	setp.eq.s32 	%p36, %r7, 1;
	ld.shared.f32 	%f204, [%r8];
	div.rn.f32 	%f202, %f204, %f23;
	ld.shared.f32 	%f205, [%r10];
	div.rn.f32 	%f203, %f205, %f23;
	add.s64 	%rd13, %rd12, %rd7;
	// begin inline asm
	{  cvt.rn.f16.f32 %rs15, %f202;}

	// end inline asm
	// begin inline asm
	{  cvt.rn.f16.f32 %rs16, %f203;}

	// end inline asm
	shr.u64 	%rd77, %rd13, 63;
	add.s64 	%rd78, %rd13, %rd77;
	shl.b64 	%rd79, %rd78, 1;
	and.b64  	%rd80, %rd79, -4;
	add.s64 	%rd81, %rd2, %rd80;
	mov.b32 	%r120, {%rs15, %rs16};
	st.global.u32 	[%rd81], %r120;
	mov.u32 	%r138, %r11;
	@%p36 bra 	$L__BB293_32;
	setp.eq.s32 	%p37, %r7, 2;
	ld.shared.f32 	%f208, [%r8+1024];
	div.rn.f32 	%f206, %f208, %f23;
	ld.shared.f32 	%f209, [%r10+1024];
	div.rn.f32 	%f207, %f209, %f23;
	add.s64 	%rd82, %rd13, 512;
	// begin inline asm
	{  cvt.rn.f16.f32 %rs17, %f206;}

	// end inline asm
	// begin inline asm
	{  cvt.rn.f16.f32 %rs18, %f207;}

	// end inline asm
	shr.u64 	%rd83, %rd82, 63;
	add.s64 	%rd84, %rd82, %rd83;
	shl.b64 	%rd85, %rd84, 1;
	and.b64  	%rd86, %rd85, -4;
	add.s64 	%rd87, %rd2, %rd86;
	mov.b32 	%r121, {%rs17, %rs18};
	st.global.u32 	[%rd87], %r121;
	mov.u32 	%r138, %r12;
	@%p37 bra 	$L__BB293_32;
	ld.shared.f32 	%f212, [%r8+2048];
	div.rn.f32 	%f210, %f212, %f23;
	ld.shared.f32 	%f213, [%r10+2048];
	div.rn.f32 	%f211, %f213, %f23;
	add.s64 	%rd88, %rd13, 1024;
	// begin inline asm
	{  cvt.rn.f16.f32 %rs19, %f210;}

	// end inline asm
	// begin inline asm
	{  cvt.rn.f16.f32 %rs20, %f211;}

	// end inline asm
	shr.u64 	%rd89, %rd88, 63;
	add.s64 	%rd90, %rd88, %rd89;
	shl.b64 	%rd91, %rd90, 1;
	and.b64  	%rd92, %rd91, -4;
	add.s64 	%rd93, %rd2, %rd92;
	mov.b32 	%r122, {%rs19, %rs20};
	st.global.u32 	[%rd93], %r122;
	mov.u32 	%r138, %r13;
$L__BB293_32:
	setp.lt.u32 	%p38, %r6, 768;
	@%p38 bra 	$L__BB293_34;
$L__BB293_33:
	shl.b32 	%r123, %r138, 2;
	mov.u32 	%r124, shared_buf;
	add.s32 	%r125, %r124, %r123;
	ld.shared.f32 	%f222, [%r125];
	div.rn.f32 	%f214, %f222, %f23;
	add.s32 	%r126, %r125, %r9;
	ld.shared.f32 	%f223, [%r126];
	div.rn.f32 	%f215, %f223, %f23;
	shl.b32 	%r127, %r138, 1;
	cvt.u64.u32 	%rd94, %r127;
	add.s64 	%rd95, %rd12, %rd94;
	// begin inline asm
	{  cvt.rn.f16.f32 %rs21, %f214;}

	// end inline asm
	// begin inline asm
	{  cvt.rn.f16.f32 %rs22, %f215;}

	// end inline asm
	shr.u64 	%rd96, %rd95, 63;
	add.s64 	%rd97, %rd95, %rd96;
	shl.b64 	%rd98, %rd97, 1;
	and.b64  	%rd99, %rd98, -4;
	add.s64 	%rd100, %rd2, %rd99;
	mov.b32 	%r128, {%rs21, %rs22};
	st.global.u32 	[%rd100], %r128;
	ld.shared.f32 	%f224, [%r125+1024];
	div.rn.f32 	%f216, %f224, %f23;
	ld.shared.f32 	%f225, [%r126+1024];
	div.rn.f32 	%f217, %f225, %f23;
	add.s64 	%rd101, %rd95, 512;
	// begin inline asm
	{  cvt.rn.f16.f32 %rs23, %f216;}

	// end inline asm
	// begin inline asm
	{  cvt.rn.f16.f32 %rs24, %f217;}

	// end inline asm
	shr.u64 	%rd102, %rd101, 63;
	add.s64 	%rd103, %rd101, %rd102;
	shl.b64 	%rd104, %rd103, 1;
	and.b64  	%rd105, %rd104, -4;
	add.s64 	%rd106, %rd2, %rd105;
	mov.b32 	%r129, {%rs23, %rs24};
	st.global.u32 	[%rd106], %r129;
	ld.shared.f32 	%f226, [%r125+2048];
	div.rn.f32 	%f218, %f226, %f23;
	ld.shared.f32 	%f227, [%r126+2048];
	div.rn.f32 	%f219, %f227, %f23;
	add.s32 	%r130, %r127, 1024;
	cvt.u64.u32 	%rd107, %r130;
	add.s64 	%rd108, %rd12, %rd107;
	// begin inline asm
	{  cvt.rn.f16.f32 %rs25, %f218;}

	// end inline asm
	// begin inline asm
	{  cvt.rn.f16.f32 %rs26, %f219;}

	// end inline asm
	shr.u64 	%rd109, %rd108, 63;
	add.s64 	%rd110, %rd108, %rd109;
	shl.b64 	%rd111, %rd110, 1;
	and.b64  	%rd112, %rd111, -4;
	add.s64 	%rd113, %rd2, %rd112;
	mov.b32 	%r131, {%rs25, %rs26};
	st.global.u32 	[%rd113], %r131;
	ld.shared.f32 	%f228, [%r125+3072];
	div.rn.f32 	%f220, %f228, %f23;
	ld.shared.f32 	%f229, [%r126+3072];
	div.rn.f32 	%f221, %f229, %f23;
	add.s32 	%r132, %r127, 1536;
	cvt.u64.u32 	%rd114, %r132;
	add.s64 	%rd115, %rd12, %rd114;
	// begin inline asm
	{  cvt.rn.f16.f32 %rs27, %f220;}

	// end inline asm
	// begin inline asm
	{  cvt.rn.f16.f32 %rs28, %f221;}

	// end inline asm
	shr.u64 	%rd116, %rd115, 63;
	add.s64 	%rd117, %rd115, %rd116;
	shl.b64 	%rd118, %rd117, 1;
	and.b64  	%rd119, %rd118, -4;
	add.s64 	%rd120, %rd2, %rd119;
	mov.b32 	%r133, {%rs27, %rs28};
	st.global.u32 	[%rd120], %r133;
	add.s32 	%r138, %r138, 1024;
	setp.lt.s32 	%p39, %r138, %r2;
	@%p39 bra 	$L__BB293_33;
$L__BB293_34:
	add.s64 	%rd121, %rd121, %rd5;
	setp.lt.s64 	%p40, %rd121, %rd19;
	@%p40 bra 	$L__BB293_4;
$L__BB293_35:
	ret;

}
	// .globl	_Z20SoftmaxBlockSMemImplI10DirectLoadI6__halffE11DirectStoreIfS1_EfLi1ELi128EL9Algorithm0EEvT_T0_ll
.visible .entry _Z20SoftmaxBlockSMemImplI10DirectLoadI6__halffE11DirectStoreIfS1_EfLi1ELi128EL9Algorithm0EEvT_T0_ll(
	.param .align 8 .b8 _Z20SoftmaxBlockSMemImplI10DirectLoadI6__halffE11DirectStoreIfS1_EfLi1ELi128EL9Algorithm0EEvT_T0_ll_param_0[16],
	.param .align 8 .b8 _Z20SoftmaxBlockSMemImplI10DirectLoadI6__halffE11DirectStoreIfS1_EfLi1ELi128EL9Algorithm0EEvT_T0_ll_param_1[16],
	.param .u64 _Z20SoftmaxBlockSMemImplI10DirectLoadI6__halffE11DirectStoreIfS1_EfLi1ELi128EL9Algorithm0EEvT_T0_ll_param_2,
	.param .u64 _Z20SoftmaxBlockSMemImplI10DirectLoadI6__halffE11DirectStoreIfS1_EfLi1ELi128EL9Algorithm0EEvT_T0_ll_param_3
)
{
	.reg .pred 	%p<40>;
	.reg .b16 	%rs<15>;
	.reg .b32 	%r<119>;
	.reg .b32 	%f<195>;
	.reg .b64 	%rd<39>;

	ld.param.u64 	%rd20, [_Z20SoftmaxBlockSMemImplI10DirectLoadI6__halffE11DirectStoreIfS1_EfLi1ELi128EL9Algorithm0EEvT_T0_ll_param_1+8];
	ld.param.u64 	%rd18, [_Z20SoftmaxBlockSMemImplI10DirectLoadI6__halffE11DirectStoreIfS1_EfLi1ELi128EL9Algorithm0EEvT_T0_ll_param_0+8];
	ld.param.u64 	%rd19, [_Z20SoftmaxBlockSMemImplI10DirectLoadI6__halffE11DirectStoreIfS1_EfLi1ELi128EL9Algorithm0EEvT_T0_ll_param_1];
	ld.param.u64 	%rd17, [_Z20SoftmaxBlockSMemImplI10DirectLoadI6__halffE11DirectStoreIfS1_EfLi1ELi128EL9Algorithm0EEvT_T0_ll_param_0];
	ld.param.u64 	%rd21, [_Z20SoftmaxBlockSMemImplI10DirectLoadI6__halffE11DirectStoreIfS1_EfLi1ELi128EL9Algorithm0EEvT_T0_ll_param_2];
	ld.param.u64 	%rd22, [_Z20SoftmaxBlockSMemImplI10DirectLoadI6__halffE11DirectStoreIfS1_EfLi1ELi128EL9Algorithm0EEvT_T0_ll_param_3];
	cvta.to.global.u64 	%rd1, %rd17;
	cvta.to.global.u64 	%rd2, %rd19;
	mov.u32 	%r1, %tid.x;
	cvt.u32.u64 	%r2, %rd22;
	mov.u32 	%r25, %ctaid.x;
	cvt.u64.u32 	%rd37, %r25;
	setp.le.s64 	%p2, %rd21, %rd37;
	@%p2 bra 	$L__BB294_34;
	// begin inline asm
	mov.u32 %r26, %laneid;
	// end inline asm
	shr.u32 	%r27, %r1, 3;
	and.b32  	%r28, %r27, 124;
	mov.u32 	%r29, _ZZ14BlockAllReduceI5MaxOpfLi128EET0_S1_E12temp_storage;
	add.s32 	%r30, %r29, %r28;
	add.s32 	%r4, %r30, 4;
	cvt.u64.u32 	%rd4, %r1;
	mov.u32 	%r31, _ZZ14BlockAllReduceI5SumOpfLi128EET0_S1_E12temp_storage;
	add.s32 	%r32, %r31, %r28;
	add.s32 	%r5, %r32, 4;
	mov.u32 	%r33, %nctaid.x;
	cvt.u64.u32 	%rd5, %r33;
	not.b32 	%r34, %r1;
	add.s32 	%r6, %r34, %r2;
	shr.u32 	%r35, %r6, 7;
	add.s32 	%r36, %r35, 1;
	not.b64 	%rd23, %rd4;
	add.s64 	%rd6, %rd22, %rd23;
	and.b32  	%r7, %r36, 3;
	shl.b32 	%r37, %r1, 2;
	mov.u32 	%r38, shared_buf;
	add.s32 	%r8, %r38, %r37;
	add.s32 	%r9, %r1, 128;
	add.s32 	%r10, %r1, 256;
	add.s32 	%r11, %r1, 384;
	and.b64  	%rd7, %rd6, 384;
$L__BB294_2:
	setp.ge.s32 	%p3, %r1, %r2;
	mov.f32 	%f189, 0fFF800000;
	@%p3 bra 	$L__BB294_10;
	setp.eq.s32 	%p4, %r7, 0;
	mul.lo.s64 	%rd9, %rd37, %rd18;
	mov.f32 	%f189, 0fFF800000;
	mov.u32 	%r112, %r1;
	@%p4 bra 	$L__BB294_7;
	setp.eq.s32 	%p5, %r7, 1;
	add.s64 	%rd24, %rd9, %rd4;
	shl.b64 	%rd25, %rd24, 1;
	add.s64 	%rd10, %rd1, %rd25;
	ld.global.u16 	%rs1, [%rd10];
	// begin inline asm
	{  cvt.f32.f16 %f27, %rs1;}

	// end inline asm
	st.shared.f32 	[%r8], %f27;
	max.f32 	%f189, %f27, 0fFF800000;
	mov.u32 	%r112, %r9;
	@%p5 bra 	$L__BB294_7;
	setp.eq.s32 	%p6, %r7, 2;
	ld.global.u16 	%rs2, [%rd10+256];
	// begin inline asm
	{  cvt.f32.f16 %f28, %rs2;}

	// end inline asm
	st.shared.f32 	[%r8+512], %f28;
	max.f32 	%f189, %f189, %f28;
	mov.u32 	%r112, %r10;
	@%p6 bra 	$L__BB294_7;
	ld.global.u16 	%rs3, [%rd10+512];
	// begin inline asm
	{  cvt.f32.f16 %f29, %rs3;}

	// end inline asm
	st.shared.f32 	[%r8+1024], %f29;
	max.f32 	%f189, %f189, %f29;
	mov.u32 	%r112, %r11;
$L__BB294_7:
	setp.lt.u32 	%p7, %r6, 384;
	@%p7 bra 	$L__BB294_10;
	shl.b32 	%r39, %r112, 2;
	mov.u32 	%r40, shared_buf;
	add.s32 	%r41, %r40, %r39;
	add.s32 	%r113, %r41, 1024;
	cvt.u64.u32 	%rd26, %r112;
	add.s64 	%rd27, %rd9, %rd26;
	shl.b64 	%rd28, %rd27, 1;
	add.s64 	%rd29, %rd1, %rd28;
	add.s64 	%rd38, %rd29, 512;
$L__BB294_9:
	ld.global.u16 	%rs4, [%rd38+-512];
	// begin inline asm
	{  cvt.f32.f16 %f30, %rs4;}

	// end inline asm
	st.shared.f32 	[%r113+-1024], %f30;
	max.f32 	%f34, %f189, %f30;
	ld.global.u16 	%rs5, [%rd38+-256];
	// begin inline asm
	{  cvt.f32.f16 %f31, %rs5;}

	// end inline asm
	st.shared.f32 	[%r113+-512], %f31;
	max.f32 	%f35, %f34, %f31;
	ld.global.u16 	%rs6, [%rd38];
	// begin inline asm
	{  cvt.f32.f16 %f32, %rs6;}

	// end inline asm
	st.shared.f32 	[%r113], %f32;
	max.f32 	%f36, %f35, %f32;
	ld.global.u16 	%rs7, [%rd38+256];
	// begin inline asm
	{  cvt.f32.f16 %f33, %rs7;}

	// end inline asm
	st.shared.f32 	[%r113+512], %f33;
	max.f32 	%f189, %f36, %f33;
	add.s32 	%r112, %r112, 512;
	add.s32 	%r113, %r113, 2048;
	add.s64 	%rd38, %rd38, 1024;
	setp.lt.s32 	%p8, %r112, %r2;
	@%p8 bra 	$L__BB294_9;
$L__BB294_10:
	setp.gt.s32 	%p10, %r26, 15;
	setp.gt.s32 	%p11, %r26, 23;
	setp.gt.s32 	%p12, %r26, 27;
	setp.gt.s32 	%p13, %r26, 29;
	setp.gt.s32 	%p14, %r26, 30;
	mov.b32 	%r43, %f189;
	mov.b32 	%r44, 1;
	mov.b32 	%r65, 31;
	mov.b32 	%r66, -1;
	// begin inline asm
	shfl.sync.down.b32 %r42, %r43, %r44, %r65, %r66;
	// end inline asm
	mov.b32 	%f37, %r42;
	max.f32 	%f38, %f189, %f37;
	selp.f32 	%f39, %f189, %f38, %p14;
	mov.b32 	%r48, %f39;
	mov.b32 	%r49, 2;
	// begin inline asm
	shfl.sync.down.b32 %r47, %r48, %r49, %r65, %r66;
	// end inline asm
	mov.b32 	%f40, %r47;
	max.f32 	%f41, %f39, %f40;
	selp.f32 	%f42, %f39, %f41, %p13;
	mov.b32 	%r53, %f42;
	mov.b32 	%r54, 4;
	// begin inline asm
	shfl.sync.down.b32 %r52, %r53, %r54, %r65, %r66;
	// end inline asm
	mov.b32 	%f43, %r52;
	max.f32 	%f44, %f42, %f43;
	selp.f32 	%f45, %f42, %f44, %p12;
	mov.b32 	%r58, %f45;
	mov.b32 	%r59, 8;
	// begin inline asm
	shfl.sync.down.b32 %r57, %r58, %r59, %r65, %r66;
	// end inline asm
	mov.b32 	%f46, %r57;
	max.f32 	%f9, %f45, %f46;
	selp.f32 	%f190, %f45, %f9, %p11;
	mov.b32 	%r63, %f190;
	mov.b32 	%r64, 16;
	// begin inline asm
	shfl.sync.down.b32 %r62, %r63, %r64, %r65, %r66;
	// end inline asm
	mov.pred 	%p39, 0;
	@%p10 bra 	$L__BB294_13;
	setp.ne.s32 	%p16, %r26, 0;
	mov.b32 	%f47, %r62;
	max.f32 	%f190, %f9, %f47;
	@%p16 bra 	$L__BB294_13;
	st.shared.f32 	[%r4], %f190;
	mov.pred 	%p39, -1;
$L__BB294_13:
	setp.ne.s32 	%p18, %r1, 0;
	bar.sync 	0;
	@%p18 bra 	$L__BB294_15;
	ld.shared.f32 	%f48, [_ZZ14BlockAllReduceI5MaxOpfLi128EET0_S1_E12temp_storage+8];
	max.f32 	%f49, %f190, %f48;
	ld.shared.f32 	%f50, [_ZZ14BlockAllReduceI5MaxOpfLi128EET0_S1_E12temp_storage+12];
	max.f32 	%f51, %f49, %f50;
	ld.shared.f32 	%f52, [_ZZ14BlockAllReduceI5MaxOpfLi128EET0_S1_E12temp_storage+16];
	max.f32 	%f53, %f51, %f52;
	st.shared.f32 	[_ZZ14BlockAllReduceI5MaxOpfLi128EET0_S1_E16result_broadcast], %f53;
$L__BB294_15:
	setp.le.s64 	%p19, %rd22, %rd4;
	bar.sync 	0;
	mov.f32 	%f194, 0f00000000;
	ld.shared.f32 	%f13, [_ZZ14BlockAllReduceI5MaxOpfLi128EET0_S1_E16result_broadcast];
	@%p19 bra 	$L__BB294_22;
	setp.eq.s64 	%p20, %rd7, 384;
	mov.f32 	%f194, 0f00000000;
	mov.u32 	%r115, %r1;
	@%p20 bra 	$L__BB294_20;
	setp.eq.s64 	%p21, %rd7, 0;
	ld.shared.f32 	%f57, [%r8];
	sub.f32 	%f58, %f57, %f13;
	fma.rn.f32 	%f59, %f58, 0f3BBB989D, 0f3F000000;
	cvt.sat.f32.f32 	%f60, %f59;
	mov.f32 	%f61, 0f4B400001;
	mov.f32 	%f62, 0f437C0000;
	fma.rm.f32 	%f63, %f60, %f62, %f61;
	add.f32 	%f64, %f63, 0fCB40007F;
	neg.f32 	%f65, %f64;
	fma.rn.f32 	%f66, %f58, 0f3FB8AA3B, %f65;
	fma.rn.f32 	%f67, %f58, 0f32A57060, %f66;
	mov.b32 	%r67, %f63;
	shl.b32 	%r68, %r67, 23;
	mov.b32 	%f68, %r68;
	ex2.approx.ftz.f32 	%f69, %f67;
	mul.f32 	%f70, %f69, %f68;
	st.shared.f32 	[%r8], %f70;
	add.f32 	%f194, %f70, 0f00000000;
	mov.u32 	%r115, %r9;
	@%p21 bra 	$L__BB294_20;
	setp.eq.s64 	%p22, %rd7, 128;
	ld.shared.f32 	%f71, [%r8+512];
	sub.f32 	%f72, %f71, %f13;
	fma.rn.f32 	%f73, %f72, 0f3BBB989D, 0f3F000000;
	cvt.sat.f32.f32 	%f74, %f73;
	mov.f32 	%f75, 0f4B400001;
	mov.f32 	%f76, 0f437C0000;
	fma.rm.f32 	%f77, %f74, %f76, %f75;
	add.f32 	%f78, %f77, 0fCB40007F;
	neg.f32 	%f79, %f78;
	fma.rn.f32 	%f80, %f72, 0f3FB8AA3B, %f79;
	fma.rn.f32 	%f81, %f72, 0f32A57060, %f80;
	mov.b32 	%r69, %f77;
	shl.b32 	%r70, %r69, 23;
	mov.b32 	%f82, %r70;
	ex2.approx.ftz.f32 	%f83, %f81;
	mul.f32 	%f84, %f83, %f82;
	st.shared.f32 	[%r8+512], %f84;
	add.f32 	%f194, %f194, %f84;
	mov.u32 	%r115, %r10;
	@%p22 bra 	$L__BB294_20;
	ld.shared.f32 	%f85, [%r8+1024];
	sub.f32 	%f86, %f85, %f13;
	fma.rn.f32 	%f87, %f86, 0f3BBB989D, 0f3F000000;
	cvt.sat.f32.f32 	%f88, %f87;
	mov.f32 	%f89, 0f4B400001;
	mov.f32 	%f90, 0f437C0000;
	fma.rm.f32 	%f91, %f88, %f90, %f89;
	add.f32 	%f92, %f91, 0fCB40007F;
	neg.f32 	%f93, %f92;
	fma.rn.f32 	%f94, %f86, 0f3FB8AA3B, %f93;
	fma.rn.f32 	%f95, %f86, 0f32A57060, %f94;
	mov.b32 	%r71, %f91;
	shl.b32 	%r72, %r71, 23;
	mov.b32 	%f96, %r72;
	ex2.approx.ftz.f32 	%f97, %f95;
	mul.f32 	%f98, %f97, %f96;
	st.shared.f32 	[%r8+1024], %f98;
	add.f32 	%f194, %f194, %f98;
	mov.u32 	%r115, %r11;
$L__BB294_20:
	setp.lt.u64 	%p23, %rd6, 384;
	@%p23 bra 	$L__BB294_22;
$L__BB294_21:
	shl.b32 	%r73, %r115, 2;
	mov.u32 	%r74, shared_buf;
	add.s32 	%r75, %r74, %r73;
	ld.shared.f32 	%f99, [%r75];
	sub.f32 	%f100, %f99, %f13;
	fma.rn.f32 	%f101, %f100, 0f3BBB989D, 0f3F000000;
	cvt.sat.f32.f32 	%f102, %f101;
	mov.f32 	%f103, 0f4B400001;
	mov.f32 	%f104, 0f437C0000;
	fma.rm.f32 	%f105, %f102, %f104, %f103;
	add.f32 	%f106, %f105, 0fCB40007F;
	neg.f32 	%f107, %f106;
	fma.rn.f32 	%f108, %f100, 0f3FB8AA3B, %f107;
	fma.rn.f32 	%f109, %f100, 0f32A57060, %f108;
	mov.b32 	%r76, %f105;
	shl.b32 	%r77, %r76, 23;
	mov.b32 	%f110, %r77;
	ex2.approx.ftz.f32 	%f111, %f109;
	mul.f32 	%f112, %f111, %f110;
	st.shared.f32 	[%r75], %f112;
	add.f32 	%f113, %f194, %f112;
	ld.shared.f32 	%f114, [%r75+512];
	sub.f32 	%f115, %f114, %f13;
	fma.rn.f32 	%f116, %f115, 0f3BBB989D, 0f3F000000;
	cvt.sat.f32.f32 	%f117, %f116;
	fma.rm.f32 	%f118, %f117, %f104, %f103;
	add.f32 	%f119, %f118, 0fCB40007F;
	neg.f32 	%f120, %f119;
	fma.rn.f32 	%f121, %f115, 0f3FB8AA3B, %f120;
	fma.rn.f32 	%f122, %f115, 0f32A57060, %f121;
	mov.b32 	%r78, %f118;
	shl.b32 	%r79, %r78, 23;
	mov.b32 	%f123, %r79;
	ex2.approx.ftz.f32 	%f124, %f122;
	mul.f32 	%f125, %f124, %f123;
	st.shared.f32 	[%r75+512], %f125;
	add.f32 	%f126, %f113, %f125;
	ld.shared.f32 	%f127, [%r75+1024];
	sub.f32 	%f128, %f127, %f13;
	fma.rn.f32 	%f129, %f128, 0f3BBB989D, 0f3F000000;
	cvt.sat.f32.f32 	%f130, %f129;
	fma.rm.f32 	%f131, %f130, %f104, %f103;
	add.f32 	%f132, %f131, 0fCB40007F;
	neg.f32 	%f133, %f132;
	fma.rn.f32 	%f134, %f128, 0f3FB8AA3B, %f133;
	fma.rn.f32 	%f135, %f128, 0f32A57060, %f134;
	mov.b32 	%r80, %f131;
	shl.b32 	%r81, %r80, 23;
	mov.b32 	%f136, %r81;
	ex2.approx.ftz.f32 	%f137, %f135;
	mul.f32 	%f138, %f137, %f136;
	st.shared.f32 	[%r75+1024], %f138;
	add.f32 	%f139, %f126, %f138;
	ld.shared.f32 	%f140, [%r75+1536];
	sub.f32 	%f141, %f140, %f13;
	fma.rn.f32 	%f142, %f141, 0f3BBB989D, 0f3F000000;
	cvt.sat.f32.f32 	%f143, %f142;
	fma.rm.f32 	%f144, %f143, %f104, %f103;
	add.f32 	%f145, %f144, 0fCB40007F;
	neg.f32 	%f146, %f145;
	fma.rn.f32 	%f147, %f141, 0f3FB8AA3B, %f146;
	fma.rn.f32 	%f148, %f141, 0f32A57060, %f147;
	mov.b32 	%r82, %f144;
	shl.b32 	%r83, %r82, 23;
	mov.b32 	%f149, %r83;
	ex2.approx.ftz.f32 	%f150, %f148;
	mul.f32 	%f151, %f150, %f149;
	st.shared.f32 	[%r75+1536], %f151;
	add.f32 	%f194, %f139, %f151;
	add.s32 	%r115, %r115, 512;
	cvt.u64.u32 	%rd30, %r115;
	setp.gt.u64 	%p24, %rd22, %rd30;
	@%p24 bra 	$L__BB294_21;
$L__BB294_22:
	mov.b32 	%r85, %f194;
	mov.b32 	%r86, 1;
	mov.b32 	%r107, 31;
	mov.b32 	%r108, -1;
	// begin inline asm
	shfl.sync.down.b32 %r84, %r85, %r86, %r107, %r108;
	// end inline asm
	mov.b32 	%f152, %r84;
	add.f32 	%f153, %f194, %f152;
	selp.f32 	%f154, %f194, %f153, %p14;
	mov.b32 	%r90, %f154;
	mov.b32 	%r91, 2;
	// begin inline asm
	shfl.sync.down.b32 %r89, %r90, %r91, %r107, %r108;
	// end inline asm
	mov.b32 	%f155, %r89;
	add.f32 	%f156, %f154, %f155;
	selp.f32 	%f157, %f154, %f156, %p13;
	mov.b32 	%r95, %f157;
	mov.b32 	%r96, 4;
	// begin inline asm
	shfl.sync.down.b32 %r94, %r95, %r96, %r107, %r108;
	// end inline asm
	mov.b32 	%f158, %r94;
	add.f32 	%f159, %f157, %f158;
	selp.f32 	%f160, %f157, %f159, %p12;
	mov.b32 	%r100, %f160;
	mov.b32 	%r101, 8;
	// begin inline asm
	shfl.sync.down.b32 %r99, %r100, %r101, %r107, %r108;
	// end inline asm
	mov.b32 	%f161, %r99;
	add.f32 	%f162, %f160, %f161;
	selp.f32 	%f163, %f160, %f162, %p11;
	mov.b32 	%r105, %f163;
	mov.b32 	%r106, 16;
	// begin inline asm
	shfl.sync.down.b32 %r104, %r105, %r106, %r107, %r108;
	// end inline asm
	mov.b32 	%f164, %r104;
	add.f32 	%f165, %f163, %f164;
	selp.f32 	%f22, %f163, %f165, %p10;
	not.pred 	%p30, %p39;
	@%p30 bra 	$L__BB294_24;
	st.shared.f32 	[%r5], %f22;
$L__BB294_24:
	setp.ne.s32 	%p31, %r1, 0;
	bar.sync 	0;
	@%p31 bra 	$L__BB294_26;
	ld.shared.f32 	%f166, [_ZZ14BlockAllReduceI5SumOpfLi128EET0_S1_E12temp_storage+8];
	add.f32 	%f167, %f22, %f166;
	ld.shared.f32 	%f168, [_ZZ14BlockAllReduceI5SumOpfLi128EET0_S1_E12temp_storage+12];
	add.f32 	%f169, %f167, %f168;
	ld.shared.f32 	%f170, [_ZZ14BlockAllReduceI5SumOpfLi128EET0_S1_E12temp_storage+16];
	add.f32 	%f171, %f169, %f170;
	st.shared.f32 	[_ZZ14BlockAllReduceI5SumOpfLi128EET0_S1_E16result_broadcast], %f171;
$L__BB294_26:
	setp.ge.s32 	%p32, %r1, %r2;
	bar.sync 	0;
	ld.shared.f32 	%f23, [_ZZ14BlockAllReduceI5SumOpfLi128EET0_S1_E16result_broadcast];
	@%p32 bra 	$L__BB294_33;
	setp.eq.s32 	%p33, %r7, 0;
	mul.lo.s64 	%rd14, %rd37, %rd20;
	mov.u32 	%r117, %r1;
	@%p33 bra 	$L__BB294_31;
	setp.eq.s32 	%p34, %r7, 1;
	ld.shared.f32 	%f173, [%r8];
	div.rn.f32 	%f172, %f173, %f23;
	add.s64 	%rd31, %rd14, %rd4;
	// begin inline asm
	{  cvt.rn.f16.f32 %rs8, %f172;}

	// end inline asm
	shl.b64 	%rd32, %rd31, 1;
	add.s64 	%rd15, %rd2, %rd32;
	st.global.u16 	[%rd15], %rs8;
	mov.u32 	%r117, %r9;
	@%p34 bra 	$L__BB294_31;
	setp.eq.s32 	%p35, %r7, 2;
	ld.shared.f32 	%f175, [%r8+512];
	div.rn.f32 	%f174, %f175, %f23;
	// begin inline asm
	{  cvt.rn.f16.f32 %rs9, %f174;}

	// end inline asm
	st.global.u16 	[%rd15+256], %rs9;
	mov.u32 	%r117, %r10;
	@%p35 bra 	$L__BB294_31;
	ld.shared.f32 	%f177, [%r8+1024];
	div.rn.f32 	%f176, %f177, %f23;
	// begin inline asm
	{  cvt.rn.f16.f32 %rs10, %f176;}

	// end inline asm
	st.global.u16 	[%rd15+512], %rs10;
	mov.u32 	%r117, %r11;
$L__BB294_31:
	setp.lt.u32 	%p36, %r6, 384;
	@%p36 bra 	$L__BB294_33;
$L__BB294_32:
	shl.b32 	%r109, %r117, 2;
	mov.u32 	%r110, shared_buf;
	add.s32 	%r111, %r110, %r109;
	ld.shared.f32 	%f182, [%r111];
	div.rn.f32 	%f178, %f182, %f23;
	cvt.u64.u32 	%rd33, %r117;
	add.s64 	%rd34, %rd14, %rd33;
	// begin inline asm
	{  cvt.rn.f16.f32 %rs11, %f178;}

	// end inline asm
	shl.b64 	%rd35, %rd34, 1;
	add.s64 	%rd36, %rd2, %rd35;
	st.global.u16 	[%rd36], %rs11;
	ld.shared.f32 	%f183, [%r111+512];
	div.rn.f32 	%f179, %f183, %f23;
	// begin inline asm
	{  cvt.rn.f16.f32 %rs12, %f179;}

	// end inline asm
	st.global.u16 	[%rd36+256], %rs12;
	ld.shared.f32 	%f184, [%r111+1024];
	div.rn.f32 	%f180, %f184, %f23;
	// begin inline asm
	{  cvt.rn.f16.f32 %rs13, %f180;}

	// end inline asm
	st.global.u16 	[%rd36+512], %rs13;
	ld.shared.f32 	%f185, [%r111+1536];
	div.rn.f32 	%f181, %f185, %f23;
	// begin inline asm
	{  cvt.rn.f16.f32 %rs14, %f181;}

	// end inline asm
	st.global.u16 	[%rd36+768], %rs14;
	add.s32 	%r117, %r117, 512;
	setp.lt.s32 	%p37, %r117, %r2;
	@%p37 bra 	$L__BB294_32;
$L__BB294_33:
	add.s64 	%rd37, %rd37, %rd5;
	setp.lt.s64 	%p38, %rd37, %rd21;
	@%p38 bra 	$L__BB294_2;
$L__BB294_34:
	ret;

}
	// .globl	_Z20SoftmaxBlockSMemImplI10DirectLoadI6__halffE11DirectStoreIfS1_EfLi1ELi1024EL9Algorithm0EEvT_T0_ll
.visible .entry _Z20SoftmaxBlockSMemImplI10DirectLoadI6__halffE11DirectStoreIfS1_EfLi1ELi1024EL9Algorithm0EEvT_T0_ll(
	.param .align 8 .b8 _Z20SoftmaxBlockSMemImplI10DirectLoadI6__halffE11DirectStoreIfS1_EfLi1ELi1024EL9Algorithm0EEvT_T0_ll_param_0[16],
	.param .align 8 .b8 _Z20SoftmaxBlockSMemImplI10DirectLoadI6__halffE11DirectStoreIfS1_EfLi1ELi1024EL9Algorithm0EEvT_T0_ll_param_1[16],
	.param .u64 _Z20SoftmaxBlockSMemImplI10DirectLoadI6__halffE11DirectStoreIfS1_EfLi1ELi1024EL9Algorithm0EEvT_T0_ll_param_2,
	.param .u64 _Z20SoftmaxBlockSMemImplI10DirectLoadI6__halffE11DirectStoreIfS1_EfLi1ELi1024EL9Algorithm0EEvT_T0_ll_param_3
)
{
	.reg .pred 	%p<40>;
	.reg .b16 	%rs<15>;
	.reg .b32 	%r<119>;
	.reg .b32 	%f<307>;
	.reg .b64 	%rd<39>;

	ld.param.u64 	%rd20, [_Z20SoftmaxBlockSMemImplI10DirectLoadI6__halffE11DirectStoreIfS1_EfLi1ELi1024EL9Algorithm0EEvT_T0_ll_param_1+8];
	ld.param.u64 	%rd18, [_Z20SoftmaxBlockSMemImplI10DirectLoadI6__halffE11DirectStoreIfS1_EfLi1ELi1024EL9Algorithm0EEvT_T0_ll_param_0+8];
	ld.param.u64 	%rd19, [_Z20SoftmaxBlockSMemImplI10DirectLoadI6__halffE11DirectStoreIfS1_EfLi1ELi1024EL9Algorithm0EEvT_T0_ll_param_1];
	ld.param.u64 	%rd17, [_Z20SoftmaxBlockSMemImplI10DirectLoadI6__halffE11DirectStoreIfS1_EfLi1ELi1024EL9Algorithm0EEvT_T0_ll_param_0];
	ld.param.u64 	%rd21, [_Z20SoftmaxBlockSMemImplI10DirectLoadI6__halffE11DirectStoreIfS1_EfLi1ELi1024EL9Algorithm0EEvT_T0_ll_param_2];
	ld.param.u64 	%rd22, [_Z20SoftmaxBlockSMemImplI10DirectLoadI6__halffE11DirectStoreIfS1_EfLi1ELi1024EL9Algorithm0EEvT_T0_ll_param_3];
	cvta.to.global.u64 	%rd1, %rd17;
	cvta.to.global.u64 	%rd2, %rd19;
	mov.u32 	%r1, %tid.x;
	cvt.u32.u64 	%r2, %rd22;
	mov.u32 	%r25, %ctaid.x;
	cvt.u64.u32 	%rd37, %r25;
	setp.le.s64 	%p2, %rd21, %rd37;
	@%p2 bra 	$L__BB295_34;
	// begin inline asm
	mov.u32 %r26, %laneid;
	// end inline asm
	shr.u32 	%r27, %r1, 3;
	and.b32  	%r28, %r27, 124;
	mov.u32 	%r29, _ZZ14BlockAllReduceI5MaxOpfLi1024EET0_S1_E12temp_storage;
	add.s32 	%r30, %r29, %r28;
	add.s32 	%r4, %r30, 32;
	cvt.u64.u32 	%rd4, %r1;
	mov.u32 	%r31, _ZZ14BlockAllReduceI5SumOpfLi1024EET0_S1_E12temp_storage;
	add.s32 	%r32, %r31, %r28;
	add.s32 	%r5, %r32, 32;
	mov.u32 	%r33, %nctaid.x;
	cvt.u64.u32 	%rd5, %r33;
	not.b32 	%r34, %r1;
	add.s32 	%r6, %r34, %r2;
	shr.u32 	%r35, %r6, 10;
	add.s32 	%r36, %r35, 1;
	not.b64 	%rd23, %rd4;
	add.s64 	%rd6, %rd22, %rd23;
	and.b32  	%r7, %r36, 3;
	shl.b32 	%r37, %r1, 2;
	mov.u32 	%r38, shared_buf;
	add.s32 	%r8, %r38, %r37;
	or.b32  	%r9, %r1, 1024;
	or.b32  	%r10, %r1, 2048;
	or.b32  	%r11, %r1, 3072;
	and.b64  	%rd7, %rd6, 3072;
$L__BB295_2:
	setp.ge.s32 	%p3, %r1, %r2;
	mov.f32 	%f301, 0fFF800000;
	@%p3 bra 	$L__BB295_10;
	setp.eq.s32 	%p4, %r7, 0;
	mul.lo.s64 	%rd9, %rd37, %rd18;
	mov.f32 	%f301, 0fFF800000;
	mov.u32 	%r112, %r1;
	@%p4 bra 	$L__BB295_7;
	setp.eq.s32 	%p5, %r7, 1;
	add.s64 	%rd24, %rd9, %rd4;
	shl.b64 	%rd25, %rd24, 1;
	add.s64 	%rd10, %rd1, %rd25;
	ld.global.u16 	%rs1, [%rd10];
	// begin inline asm
	{  cvt.f32.f16 %f27, %rs1;}

	// end inline asm
	st.shared.f32 	[%r8], %f27;
	max.f32 	%f301, %f27, 0fFF800000;
	mov.u32 	%r112, %r9;
	@%p5 bra 	$L__BB295_7;
	setp.eq.s32 	%p6, %r7, 2;
	ld.global.u16 	%rs2, [%rd10+2048];
	// begin inline asm
	{  cvt.f32.f16 %f28, %rs2;}

	// end inline asm
	st.shared.f32 	[%r8+4096], %f28;
	max.f32 	%f301, %f301, %f28;
	mov.u32 	%r112, %r10;
	@%p6 bra 	$L__BB295_7;
	ld.global.u16 	%rs3, [%rd10+4096];
	// begin inline asm
	{  cvt.f32.f16 %f29, %rs3;}

	// end inline asm
	st.shared.f32 	[%r8+8192], %f29;
	max.f32 	%f301, %f301, %f29;
	mov.u32 	%r112, %r11;
$L__BB295_7:
	setp.lt.u32 	%p7, %r6, 3072;
	@%p7 bra 	$L__BB295_10;
	shl.b32 	%r39, %r112, 2;
	mov.u32 	%r40, shared_buf;
	add.s32 	%r41, %r40, %r39;
	add.s32 	%r113, %r41, 8192;
	cvt.u64.u32 	%rd26, %r112;
	add.s64 	%rd27, %rd9, %rd26;
	shl.b64 	%rd28, %rd27, 1;
	add.s64 	%rd29, %rd1, %rd28;
	add.s64 	%rd38, %rd29, 4096;
$L__BB295_9:
	ld.global.u16 	%rs4, [%rd38+-4096];
	// begin inline asm
	{  cvt.f32.f16 %f30, %rs4;}

	// end inline asm
	st.shared.f32 	[%r113+-8192], %f30;
	max.f32 	%f34, %f301, %f30;
	ld.global.u16 	%rs5, [%rd38+-2048];
	// begin inline asm
	{  cvt.f32.f16 %f31, %rs5;}

	// end inline asm
	st.shared.f32 	[%r113+-4096], %f31;
	max.f32 	%f35, %f34, %f31;
	ld.global.u16 	%rs6, [%rd38];
	// begin inline asm
	{  cvt.f32.f16 %f32, %rs6;}

	// end inline asm
	st.shared.f32 	[%r113], %f32;
	max.f32 	%f36, %f35, %f32;
	ld.global.u16 	%rs7, [%rd38+2048];
	// begin inline asm
	{  cvt.f32.f16 %f33, %rs7;}

	// end inline asm
	st.shared.f32 	[%r113+4096], %f33;
	max.f32 	%f301, %f36, %f33;
	add.s32 	%r112, %r112, 4096;
	add.s32 	%r113, %r113, 16384;
	add.s64 	%rd38, %rd38, 8192;
	setp.lt.s32 	%p8, %r112, %r2;
	@%p8 bra 	$L__BB295_9;
$L__BB295_10:
	setp.gt.s32 	%p10, %r26, 15;
	setp.gt.s32 	%p11, %r26, 23;
	setp.gt.s32 	%p12, %r26, 27;
	setp.gt.s32 	%p13, %r26, 29;
	setp.gt.s32 	%p14, %r26, 30;
	mov.b32 	%r43, %f301;
	mov.b32 	%r44, 1;
	mov.b32 	%r65, 31;
	mov.b32 	%r66, -1;
	// begin inline asm
	shfl.sync.down.b32 %r42, %r43, %r44, %r65, %r66;
	// end inline asm
	mov.b32 	%f37, %r42;
	max.f32 	%f38, %f301, %f37;
	selp.f32 	%f39, %f301, %f38, %p14;
	mov.b32 	%r48, %f39;
	mov.b32 	%r49, 2;
	// begin inline asm
	shfl.sync.down.b32 %r47, %r48, %r49, %r65, %r66;
	// end inline asm
	mov.b32 	%f40, %r47;
	max.f32 	%f41, %f39, %f40;
	selp.f32 	%f42, %f39, %f41, %p13;
	mov.b32 	%r53, %f42;
	mov.b32 	%r54, 4;
	// begin inline asm
	shfl.sync.down.b32 %r52, %r53, %r54, %r65, %r66;
	// end inline asm
	mov.b32 	%f43, %r52;
	max.f32 	%f44, %f42, %f43;
	selp.f32 	%f45, %f42, %f44, %p12;
	mov.b32 	%r58, %f45;
	mov.b32 	%r59, 8;
	// begin inline asm
	shfl.sync.down.b32 %r57, %r58, %r59, %r65, %r66;
	// end inline asm
	mov.b32 	%f46, %r57;
	max.f32 	%f9, %f45, %f46;
	selp.f32 	%f302, %f45, %f9, %p11;
	mov.b32 	%r63, %f302;
	mov.b32 	%r64, 16;
	// begin inline asm
	shfl.sync.down.b32 %r62, %r63, %r64, %r65, %r66;
	// end inline asm
	mov.pred 	%p39, 0;
	@%p10 bra 	$L__BB295_13;
	setp.ne.s32 	%p16, %r26, 0;
	mov.b32 	%f47, %r62;
	max.f32 	%f302, %f9, %f47;
	@%p16 bra 	$L__BB295_13;
	st.shared.f32 	[%r4], %f302;
	mov.pred 	%p39, -1;
$L__BB295_13:
	setp.ne.s32 	%p18, %r1, 0;
	bar.sync 	0;
	@%p18 bra 	$L__BB295_15;
	ld.shared.f32 	%f48, [_ZZ14BlockAllReduceI5MaxOpfLi1024EET0_S1_E12temp_storage+36];
	max.f32 	%f49, %f302, %f48;
	ld.shared.f32 	%f50, [_ZZ14BlockAllReduceI5MaxOpfLi1024EET0_S1_E12temp_storage+40];
	max.f32 	%f51, %f49, %f50;
	ld.shared.f32 	%f52, [_ZZ14BlockAllReduceI5MaxOpfLi1024EET0_S1_E12temp_storage+44];
	max.f32 	%f53, %f51, %f52;
	ld.shared.f32 	%f54, [_ZZ14BlockAllReduceI5MaxOpfLi1024EET0_S1_E12temp_storage+48];
	max.f32 	%f55, %f53, %f54;
	ld.shared.f32 	%f56, [_ZZ14BlockAllReduceI5MaxOpfLi1024EET0_S1_E12temp_storage+52];
	max.f32 	%f57, %f55, %f56;
	ld.shared.f32 	%f58, [_ZZ14BlockAllReduceI5MaxOpfLi1024EET0_S1_E12temp_storage+56];
	max.f32 	%f59, %f57, %f58;
	ld.shared.f32 	%f60, [_ZZ14BlockAllReduceI5MaxOpfLi1024EET0_S1_E12temp_storage+60];
	max.f32 	%f61, %f59, %f60;
	ld.shared.f32 	%f62, [_ZZ14BlockAllReduceI5MaxOpfLi1024EET0_S1_E12temp_storage+64];
	max.f32 	%f63, %f61, %f62;
	ld.shared.f32 	%f64, [_ZZ14BlockAllReduceI5MaxOpfLi1024EET0_S1_E12temp_storage+68];
	max.f32 	%f65, %f63, %f64;
	ld.shared.f32 	%f66, [_ZZ14BlockAllReduceI5MaxOpfLi1024EET0_S1_E12temp_storage+72];
	max.f32 	%f67, %f65, %f66;
	ld.shared.f32 	%f68, [_ZZ14BlockAllReduceI5MaxOpfLi1024EET0_S1_E12temp_storage+76];
	max.f32 	%f69, %f67, %f68;
	ld.shared.f32 	%f70, [_ZZ14BlockAllReduceI5MaxOpfLi1024EET0_S1_E12temp_storage+80];
	max.f32 	%f71, %f69, %f70;
	ld.shared.f32 	%f72, [_ZZ14BlockAllReduceI5MaxOpfLi1024EET0_S1_E12temp_storage+84];
	max.f32 	%f73, %f71, %f72;
	ld.shared.f32 	%f74, [_ZZ14BlockAllReduceI5MaxOpfLi1024EET0_S1_E12temp_storage+88];
	max.f32 	%f75, %f73, %f74;
	ld.shared.f32 	%f76, [_ZZ14BlockAllReduceI5MaxOpfLi1024EET0_S1_E12temp_storage+92];
	max.f32 	%f77, %f75, %f76;
	ld.shared.f32 	%f78, [_ZZ14BlockAllReduceI5MaxOpfLi1024EET0_S1_E12temp_storage+96];
	max.f32 	%f79, %f77, %f78;
	ld.shared.f32 	%f80, [_ZZ14BlockAllReduceI5MaxOpfLi1024EET0_S1_E12temp_storage+100];
	max.f32 	%f81, %f79, %f80;
	ld.shared.f32 	%f82, [_ZZ14BlockAllReduceI5MaxOpfLi1024EET0_S1_E12temp_storage+104];
	max.f32 	%f83, %f81, %f82;
	ld.shared.f32 	%f84, [_ZZ14BlockAllReduceI5MaxOpfLi1024EET0_S1_E12temp_storage+108];
	max.f32 	%f85, %f83, %f84;
	ld.shared.f32 	%f86, [_ZZ14BlockAllReduceI5MaxOpfLi1024EET0_S1_E12temp_storage+112];
	max.f32 	%f87, %f85, %f86;
	ld.shared.f32 	%f88, [_ZZ14BlockAllReduceI5MaxOpfLi1024EET0_S1_E12temp_storage+116];
	max.f32 	%f89, %f87, %f88;
	ld.shared.f32 	%f90, [_ZZ14BlockAllReduceI5MaxOpfLi1024EET0_S1_E12temp_storage+120];
	max.f32 	%f91, %f89, %f90;
	ld.shared.f32 	%f92, [_ZZ14BlockAllReduceI5MaxOpfLi1024EET0_S1_E12temp_storage+124];
	max.f32 	%f93, %f91, %f92;
	ld.shared.f32 	%f94, [_ZZ14BlockAllReduceI5MaxOpfLi1024EET0_S1_E12temp_storage+128];
	max.f32 	%f95, %f93, %f94;
	ld.shared.f32 	%f96, [_ZZ14BlockAllReduceI5MaxOpfLi1024EET0_S1_E12temp_storage+132];
	max.f32 	%f97, %f95, %f96;
	ld.shared.f32 	%f98, [_ZZ14BlockAllReduceI5MaxOpfLi1024EET0_S1_E12temp_storage+136];
	max.f32 	%f99, %f97, %f98;
	ld.shared.f32 	%f100, [_ZZ14BlockAllReduceI5MaxOpfLi1024EET0_S1_E12temp_storage+140];
	max.f32 	%f101, %f99, %f100;
	ld.shared.f32 	%f102, [_ZZ14BlockAllReduceI5MaxOpfLi1024EET0_S1_E12temp_storage+144];
	max.f32 	%f103, %f101, %f102;
	ld.shared.f32 	%f104, [_ZZ14BlockAllReduceI5MaxOpfLi1024EET0_S1_E12temp_storage+148];
	max.f32 	%f105, %f103, %f104;
	ld.shared.f32 	%f106, [_ZZ14BlockAllReduceI5MaxOpfLi1024EET0_S1_E12temp_storage+152];
	max.f32 	%f107, %f105, %f106;
	ld.shared.f32 	%f108, [_ZZ14BlockAllReduceI5MaxOpfLi1024EET0_S1_E12temp_storage+156];
	max.f32 	%f109, %f107, %f108;
	st.shared.f32 	[_ZZ14BlockAllReduceI5MaxOpfLi1024EET0_S1_E16result_broadcast], %f109;
$L__BB295_15:
	setp.le.s64 	%p19, %rd22, %rd4;
	bar.sync 	0;
	mov.f32 	%f306, 0f00000000;
	ld.shared.f32 	%f13, [_ZZ14BlockAllReduceI5MaxOpfLi1024EET0_S1_E16result_broadcast];
	@%p19 bra 	$L__BB295_22;
	setp.eq.s64 	%p20, %rd7, 3072;
	mov.f32 	%f306, 0f00000000;
	mov.u32 	%r115, %r1;
	@%p20 bra 	$L__BB295_20;
	setp.eq.s64 	%p21, %rd7, 0;
	ld.shared.f32 	%f113, [%r8];
	sub.f32 	%f114, %f113, %f13;
	fma.rn.f32 	%f115, %f114, 0f3BBB989D, 0f3F000000;
	cvt.sat.f32.f32 	%f116, %f115;
	mov.f32 	%f117, 0f4B400001;
	mov.f32 	%f118, 0f437C0000;
	fma.rm.f32 	%f119, %f116, %f118, %f117;
	add.f32 	%f120, %f119, 0fCB40007F;
	neg.f32 	%f121, %f120;
	fma.rn.f32 	%f122, %f114, 0f3FB8AA3B, %f121;
	fma.rn.f32 	%f123, %f114, 0f32A57060, %f122;
	mov.b32 	%r67, %f119;
	shl.b32 	%r68, %r67, 23;
	mov.b32 	%f124, %r68;
	ex2.approx.ftz.f32 	%f125, %f123;
	mul.f32 	%f126, %f125, %f124;
	st.shared.f32 	[%r8], %f126;
	add.f32 	%f306, %f126, 0f00000000;
	mov.u32 	%r115, %r9;
	@%p21 bra 	$L__BB295_20;
	setp.eq.s64 	%p22, %rd7, 1024;
	ld.shared.f32 	%f127, [%r8+4096];
	sub.f32 	%f128, %f127, %f13;
	fma.rn.f32 	%f129, %f128, 0f3BBB989D, 0f3F000000;
	cvt.sat.f32.f32 	%f130, %f129;
	mov.f32 	%f131, 0f4B400001;
	mov.f32 	%f132, 0f437C0000;
	fma.rm.f32 	%f133, %f130, %f132, %f131;
	add.f32 	%f134, %f133, 0fCB40007F;
	neg.f32 	%f135, %f134;
	fma.rn.f32 	%f136, %f128, 0f3FB8AA3B, %f135;
	fma.rn.f32 	%f137, %f128, 0f32A57060, %f136;
	mov.b32 	%r69, %f133;
	shl.b32 	%r70, %r69, 23;
	mov.b32 	%f138, %r70;
	ex2.approx.ftz.f32 	%f139, %f137;
	mul.f32 	%f140, %f139, %f138;
	st.shared.f32 	[%r8+4096], %f140;
	add.f32 	%f306, %f306, %f140;
	mov.u32 	%r115, %r10;
	@%p22 bra 	$L__BB295_20;
	ld.shared.f32 	%f141, [%r8+8192];
	sub.f32 	%f142, %f141, %f13;
	fma.rn.f32 	%f143, %f142, 0f3BBB989D, 0f3F000000;
	cvt.sat.f32.f32 	%f144, %f143;
	mov.f32 	%f145, 0f4B400001;
	mov.f32 	%f146, 0f437C0000;
	fma.rm.f32 	%f147, %f144, %f146, %f145;
	add.f32 	%f148, %f147, 0fCB40007F;
	neg.f32 	%f149, %f148;
	fma.rn.f32 	%f150, %f142, 0f3FB8AA3B, %f149;
	fma.rn.f32 	%f151, %f142, 0f32A57060, %f150;
	mov.b32 	%r71, %f147;
	shl.b32 	%r72, %r71, 23;
	mov.b32 	%f152, %r72;
	ex2.approx.ftz.f32 	%f153, %f151;
	mul.f32 	%f154, %f153, %f152;
	st.shared.f32 	[%r8+8192], %f154;
	add.f32 	%f306, %f306, %f154;
	mov.u32 	%r115, %r11;
$L__BB295_20:
	setp.lt.u64 	%p23, %rd6, 3072;
	@%p23 bra 	$L__BB295_22;
$L__BB295_21:
	shl.b32 	%r73, %r115, 2;
	mov.u32 	%r74, shared_buf;
	add.s32 	%r75, %r74, %r73;
	ld.shared.f32 	%f155, [%r75];
	sub.f32 	%f156, %f155, %f13;
	fma.rn.f32 	%f157, %f156, 0f3BBB989D, 0f3F000000;
	cvt.sat.f32.f32 	%f158, %f157;
	mov.f32 	%f159, 0f4B400001;
	mov.f32 	%f160, 0f437C0000;
	fma.rm.f32 	%f161, %f158, %f160, %f159;
	add.f32 	%f162, %f161, 0fCB40007F;
	neg.f32 	%f163, %f162;
	fma.rn.f32 	%f164, %f156, 0f3FB8AA3B, %f163;
	fma.rn.f32 	%f165, %f156, 0f32A57060, %f164;
	mov.b32 	%r76, %f161;
	shl.b32 	%r77, %r76, 23;
	mov.b32 	%f166, %r77;
	ex2.approx.ftz.f32 	%f167, %f165;
	mul.f32 	%f168, %f167, %f166;
	st.shared.f32 	[%r75], %f168;
	add.f32 	%f169, %f306, %f168;
	ld.shared.f32 	%f170, [%r75+4096];
	sub.f32 	%f171, %f170, %f13;
	fma.rn.f32 	%f172, %f171, 0f3BBB989D, 0f3F000000;
	cvt.sat.f32.f32 	%f173, %f172;
	fma.rm.f32 	%f174, %f173, %f160, %f159;
	add.f32 	%f175, %f174, 0fCB40007F;
	neg.f32 	%f176, %f175;
	fma.rn.f32 	%f177, %f171, 0f3FB8AA3B, %f176;
	fma.rn.f32 	%f178, %f171, 0f32A57060, %f177;
	mov.b32 	%r78, %f174;
	shl.b32 	%r79, %r78, 23;
	mov.b32 	%f179, %r79;
	ex2.approx.ftz.f32 	%f180, %f178;
	mul.f32 	%f181, %f180, %f179;
	st.shared.f32 	[%r75+4096], %f181;
	add.f32 	%f182, %f169, %f181;
	ld.shared.f32 	%f183, [%r75+8192];
	sub.f32 	%f184, %f183, %f13;
	fma.rn.f32 	%f185, %f184, 0f3BBB989D, 0f3F000000;
	cvt.sat.f32.f32 	%f186, %f185;
	fma.rm.f32 	%f187, %f186, %f160, %f159;
	add.f32 	%f188, %f187, 0fCB40007F;
	neg.f32 	%f189, %f188;
	fma.rn.f32 	%f190, %f184, 0f3FB8AA3B, %f189;
	fma.rn.f32 	%f191, %f184, 0f32A57060, %f190;
	mov.b32 	%r80, %f187;
	shl.b32 	%r81, %r80, 23;
	mov.b32 	%f192, %r81;
	ex2.approx.ftz.f32 	%f193, %f191;
	mul.f32 	%f194, %f193, %f192;
	st.shared.f32 	[%r75+8192], %f194;
	add.f32 	%f195, %f182, %f194;
	ld.shared.f32 	%f196, [%r75+12288];
	sub.f32 	%f197, %f196, %f13;
	fma.rn.f32 	%f198, %f197, 0f3BBB989D, 0f3F000000;
	cvt.sat.f32.f32 	%f199, %f198;
	fma.rm.f32 	%f200, %f199, %f160, %f159;
	add.f32 	%f201, %f200, 0fCB40007F;
	neg.f32 	%f202, %f201;
	fma.rn.f32 	%f203, %f197, 0f3FB8AA3B, %f202;
	fma.rn.f32 	%f204, %f197, 0f32A57060, %f203;
	mov.b32 	%r82, %f200;
	shl.b32 	%r83, %r82, 23;
	mov.b32 	%f205, %r83;
	ex2.approx.ftz.f32 	%f206, %f204;
	mul.f32 	%f207, %f206, %f205;
	st.shared.f32 	[%r75+12288], %f207;
	add.f32 	%f306, %f195, %f207;
	add.s32 	%r115, %r115, 4096;
	cvt.u64.u32 	%rd30, %r115;
	setp.gt.u64 	%p24, %rd22, %rd30;
	@%p24 bra 	$L__BB295_21;
$L__BB295_22:
	mov.b32 	%r85, %f306;
	mov.b32 	%r86, 1;
	mov.b32 	%r107, 31;
	mov.b32 	%r108, -1;
	// begin inline asm
	shfl.sync.down.b32 %r84, %r85, %r86, %r107, %r108;
	// end inline asm
	mov.b32 	%f208, %r84;
	add.f32 	%f209, %f306, %f208;
	selp.f32 	%f210, %f306, %f209, %p14;
	mov.b32 	%r90, %f210;
	mov.b32 	%r91, 2;
	// begin inline asm
	shfl.sync.down.b32 %r89, %r90, %r91, %r107, %r108;
	// end inline asm
	mov.b32 	%f211, %r89;
	add.f32 	%f212, %f210, %f211;
	selp.f32 	%f213, %f210, %f212, %p13;
	mov.b32 	%r95, %f213;
	mov.b32 	%r96, 4;
	// begin inline asm
	shfl.sync.down.b32 %r94, %r95, %r96, %r107, %r108;
	// end inline asm
	mov.b32 	%f214, %r94;
	add.f32 	%f215, %f213, %f214;
	selp.f32 	%f216, %f213, %f215, %p12;
	mov.b32 	%r100, %f216;
	mov.b32 	%r101, 8;
	// begin inline asm
	shfl.sync.down.b32 %r99, %r100, %r101, %r107, %r108;
	// end inline asm
	mov.b32 	%f217, %r99;
	add.f32 	%f218, %f216, %f217;
	selp.f32 	%f219, %f216, %f218, %p11;
	mov.b32 	%r105, %f219;
	mov.b32 	%r106, 16;
	// begin inline asm
	shfl.sync.down.b32 %r104, %r105, %r106, %r107, %r108;
	// end inline asm
	mov.b32 	%f220, %r104;
	add.f32 	%f221, %f219, %f220;
	selp.f32 	%f22, %f219, %f221, %p10;
	not.pred 	%p30, %p39;
	@%p30 bra 	$L__BB295_24;
	st.shared.f32 	[%r5], %f22;
$L__BB295_24:
	setp.ne.s32 	%p31, %r1, 0;
	bar.sync 	0;
	@%p31 bra 	$L__BB295_26;
	ld.shared.f32 	%f222, [_ZZ14BlockAllReduceI5SumOpfLi1024EET0_S1_E12temp_storage+36];
	add.f32 	%f223, %f22, %f222;
	ld.shared.f32 	%f224, [_ZZ14BlockAllReduceI5SumOpfLi1024EET0_S1_E12temp_storage+40];
	add.f32 	%f225, %f223, %f224;
	ld.shared.f32 	%f226, [_ZZ14BlockAllReduceI5SumOpfLi1024EET0_S1_E12temp_storage+44];
	add.f32 	%f227, %f225, %f226;
	ld.shared.f32 	%f228, [_ZZ14BlockAllReduceI5SumOpfLi1024EET0_S1_E12temp_storage+48];
	add.f32 	%f229, %f227, %f228;
	ld.shared.f32 	%f230, [_ZZ14BlockAllReduceI5SumOpfLi1024EET0_S1_E12temp_storage+52];
	add.f32 	%f231, %f229, %f230;
	ld.shared.f32 	%f232, [_ZZ14BlockAllReduceI5SumOpfLi1024EET0_S1_E12temp_storage+56];
	add.f32 	%f233, %f231, %f232;
	ld.shared.f32 	%f234, [_ZZ14BlockAllReduceI5SumOpfLi1024EET0_S1_E12temp_storage+60];
	add.f32 	%f235, %f233, %f234;
	ld.shared.f32 	%f236, [_ZZ14BlockAllReduceI5SumOpfLi1024EET0_S1_E12temp_storage+64];
	add.f32 	%f237, %f235, %f236;
	ld.shared.f32 	%f238, [_ZZ14BlockAllReduceI5SumOpfLi1024EET0_S1_E12temp_storage+68];
	add.f32 	%f239, %f237, %f238;
	ld.shared.f32 	%f240, [_ZZ14BlockAllReduceI5SumOpfLi1024EET0_S1_E12temp_storage+72];
	add.f32 	%f241, %f239, %f240;
	ld.shared.f32 	%f242, [_ZZ14BlockAllReduceI5SumOpfLi1024EET0_S1_E12temp_storage+76];
	add.f32 	%f243, %f241, %f242;
	ld.shared.f32 	%f244, [_ZZ14BlockAllReduceI5SumOpfLi1024EET0_S1_E12temp_storage+80];
	add.f32 	%f245, %f243, %f244;
	ld.shared.f32 	%f246, [_ZZ14BlockAllReduceI5SumOpfLi1024EET0_S1_E12temp_storage+84];
	add.f32 	%f247, %f245, %f246;
	ld.shared.f32 	%f248, [_ZZ14BlockAllReduceI5SumOpfLi1024EET0_S1_E12temp_storage+88];
	add.f32 	%f249, %f247, %f248;
	ld.shared.f32 	%f250, [_ZZ14BlockAllReduceI5SumOpfLi1024EET0_S1_E12temp_storage+92];
	add.f32 	%f251, %f249, %f250;
	ld.shared.f32 	%f252, [_ZZ14BlockAllReduceI5SumOpfLi1024EET0_S1_E12temp_storage+96];
	add.f32 	%f253, %f251, %f252;
	ld.shared.f32 	%f254, [_ZZ14BlockAllReduceI5SumOpfLi1024EET0_S1_E12temp_storage+100];
	add.f32 	%f255, %f253, %f254;
	ld.shared.f32 	%f256, [_ZZ14BlockAllReduceI5SumOpfLi1024EET0_S1_E12temp_storage+104];
	add.f32 	%f257, %f255, %f256;
	ld.shared.f32 	%f258, [_ZZ14BlockAllReduceI5SumOpfLi1024EET0_S1_E12temp_storage+108];
	add.f32 	%f259, %f257, %f258;
	ld.shared.f32 	%f260, [_ZZ14BlockAllReduceI5SumOpfLi1024EET0_S1_E12temp_storage+112];
	add.f32 	%f261, %f259, %f260;
	ld.shared.f32 	%f262, [_ZZ14BlockAllReduceI5SumOpfLi1024EET0_S1_E12temp_storage+116];
	add.f32 	%f263, %f261, %f262;
	ld.shared.f32 	%f264, [_ZZ14BlockAllReduceI5SumOpfLi1024EET0_S1_E12temp_storage+120];
	add.f32 	%f265, %f263, %f264;
	ld.shared.f32 	%f266, [_ZZ14BlockAllReduceI5SumOpfLi1024EET0_S1_E12temp_storage+124];
	add.f32 	%f267, %f265, %f266;
	ld.shared.f32 	%f268, [_ZZ14BlockAllReduceI5SumOpfLi1024EET0_S1_E12temp_storage+128];
	add.f32 	%f269, %f267, %f268;
	ld.shared.f32 	%f270, [_ZZ14BlockAllReduceI5SumOpfLi1024EET0_S1_E12temp_storage+132];
	add.f32 	%f271, %f269, %f270;
	ld.shared.f32 	%f272, [_ZZ14BlockAllReduceI5SumOpfLi1024EET0_S1_E12temp_storage+136];
	add.f32 	%f273, %f271, %f272;
	ld.shared.f32 	%f274, [_ZZ14BlockAllReduceI5SumOpfLi1024EET0_S1_E12temp_storage+140];
	add.f32 	%f275, %f273, %f274;
	ld.shared.f32 	%f276, [_ZZ14BlockAllReduceI5SumOpfLi1024EET0_S1_E12temp_storage+144];
	add.f32 	%f277, %f275, %f276;
	ld.shared.f32 	%f278, [_ZZ14BlockAllReduceI5SumOpfLi1024EET0_S1_E12temp_storage+148];
	add.f32 	%f279, %f277, %f278;
	ld.shared.f32 	%f280, [_ZZ14BlockAllReduceI5SumOpfLi1024EET0_S1_E12temp_storage+152];
	add.f32 	%f281, %f279, %f280;
	ld.shared.f32 	%f282, [_ZZ14BlockAllReduceI5SumOpfLi1024EET0_S1_E12temp_storage+156];
	add.f32 	%f283, %f281, %f282;
	st.shared.f32 	[_ZZ14BlockAllReduceI5SumOpfLi1024EET0_S1_E16result_broadcast], %f283;
$L__BB295_26:
	setp.ge.s32 	%p32, %r1, %r2;
	bar.sync 	0;
	ld.shared.f32 	%f23, [_ZZ14BlockAllReduceI5SumOpfLi1024EET0_S1_E16result_broadcast];
	@%p32 bra 	$L__BB295_33;
	setp.eq.s32 	%p33, %r7, 0;
	mul.lo.s64 	%rd14, %rd37, %rd20;
	mov.u32 	%r117, %r1;
	@%p33 bra 	$L__BB295_31;
	setp.eq.s32 	%p34, %r7, 1;
	ld.shared.f32 	%f285, [%r8];
	div.rn.f32 	%f284, %f285, %f23;
	add.s64 	%rd31, %rd14, %rd4;
	// begin inline asm
	{  cvt.rn.f16.f32 %rs8, %f284;}

	// end inline asm
	shl.b64 	%rd32, %rd31, 1;
	add.s64 	%rd15, %rd2, %rd32;
	st.global.u16 	[%rd15], %rs8;
	mov.u32 	%r117, %r9;
	@%p34 bra 	$L__BB295_31;
	setp.eq.s32 	%p35, %r7, 2;
	ld.shared.f32 	%f287, [%r8+4096];
	div.rn.f32 	%f286, %f287, %f23;
	// begin inline asm
	{  cvt.rn.f16.f32 %rs9, %f286;}

	// end inline asm
	st.global.u16 	[%rd15+2048], %rs9;
	mov.u32 	%r117, %r10;
	@%p35 bra 	$L__BB295_31;
	ld.shared.f32 	%f289, [%r8+8192];
	div.rn.f32 	%f288, %f289, %f23;
	// begin inline asm
	{  cvt.rn.f16.f32 %rs10, %f288;}

	// end inline asm
	st.global.u16 	[%rd15+4096], %rs10;
	mov.u32 	%r117, %r11;
$L__BB295_31:
	setp.lt.u32 	%p36, %r6, 3072;
	@%p36 bra 	$L__BB295_33;
$L__BB295_32:
	shl.b32 	%r109, %r117, 2;
	mov.u32 	%r110, shared_buf;
	add.s32 	%r111, %r110, %r109;
	ld.shared.f32 	%f294, [%r111];
	div.rn.f32 	%f290, %f294, %f23;
	cvt.u64.u32 	%rd33, %r117;
	add.s64 	%rd34, %rd14, %rd33;
	// begin inline asm
	{  cvt.rn.f16.f32 %rs11, %f290;}

	// end inline asm
	shl.b64 	%rd35, %rd34, 1;
	add.s64 	%rd36, %rd2, %rd35;
	st.global.u16 	[%rd36], %rs11;
	ld.shared.f32 	%f295, [%r111+4096];
	div.rn.f32 	%f291, %f295, %f23;
	// begin inline asm
	{  cvt.rn.f16.f32 %rs12, %f291;}

	// end inline asm
	st.global.u16 	[%rd36+2048], %rs12;
	ld.shared.f32 	%f296, [%r111+8192];
	div.rn.f32 	%f292, %f296, %f23;
	// begin inline asm
	{  cvt.rn.f16.f32 %rs13, %f292;}

	// end inline asm
	st.global.u16 	[%rd36+4096], %rs13;
	ld.shared.f32 	%f297, [%r111+12288];
	div.rn.f32 	%f293, %f297, %f23;
	// begin inline asm
	{  cvt.rn.f16.f32 %rs14, %f293;}

	// end inline asm
	st.global.u16 	[%rd36+6144], %rs14;
	add.s32 	%r117, %r117, 4096;
	setp.lt.s32 	%p37, %r117, %r2;
	@%p37 bra 	$L__BB295_32;
$L__BB295_33:
	add.s64 	%rd37, %rd37, %rd5;
	setp.lt.s64 	%p38, %rd37, %rd21;
	@%p38 bra 	$L__BB295_2;
$L__BB295_34:
	ret;

}
	// .globl	_Z20SoftmaxBlockSMemImplI10DirectLoadI6__halffE11DirectStoreIfS1_EfLi1ELi512EL9Algorithm0EEvT_T0_ll
.visible .entry _Z20SoftmaxBlockSMemImplI10DirectLoadI6__halffE11DirectStoreIfS1_EfLi1ELi512EL9Algorithm0EEvT_T0_ll(
	.param .align 8 .b8 _Z20SoftmaxBlockSMemImplI10DirectLoadI6__halffE11DirectStoreIfS1_EfLi1ELi512EL9Algorithm0EEvT_T0_ll_param_0[16],
	.param .align 8 .b8 _Z20SoftmaxBlockSMemImplI10DirectLoadI6__halffE11DirectStoreIfS1_EfLi1ELi512EL9Algorithm0EEvT_T0_ll_param_1[16],
	.param .u64 _Z20SoftmaxBlockSMemImplI10DirectLoadI6__halffE11DirectStoreIfS1_EfLi1ELi512EL9Algorithm0EEvT_T0_ll_param_2,
	.param .u64 _Z20SoftmaxBlockSMemImplI10DirectLoadI6__halffE11DirectStoreIfS1_EfLi1ELi512EL9Algorithm0EEvT_T0_ll_param_3
)
{
	.reg .pred 	%p<40>;
	.reg .b16 	%rs<15>;
	.reg .b32 	%r<119>;
	.reg .b32 	%f<243>;
	.reg .b64 	%rd<39>;

	ld.param.u64 	%rd20, [_Z20SoftmaxBlockSMemImplI10DirectLoadI6__halffE11DirectStoreIfS1_EfLi1ELi512EL9Algorithm0EEvT_T0_ll_param_1+8];
	ld.param.u64 	%rd18, [_Z20SoftmaxBlockSMemImplI10DirectLoadI6__halffE11DirectStoreIfS1_EfLi1ELi512EL9Algorithm0EEvT_T0_ll_param_0+8];
	ld.param.u64 	%rd19, [_Z20SoftmaxBlockSMemImplI10DirectLoadI6__halffE11DirectStoreIfS1_EfLi1ELi512EL9Algorithm0EEvT_T0_ll_param_1];
	ld.param.u64 	%rd17, [_Z20SoftmaxBlockSMemImplI10DirectLoadI6__halffE11DirectStoreIfS1_EfLi1ELi512EL9Algorithm0EEvT_T0_ll_param_0];
	ld.param.u64 	%rd21, [_Z20SoftmaxBlockSMemImplI10DirectLoadI6__halffE11DirectStoreIfS1_EfLi1ELi512EL9Algorithm0EEvT_T0_ll_param_2];
	ld.param.u64 	%rd22, [_Z20SoftmaxBlockSMemImplI10DirectLoadI6__halffE11DirectStoreIfS1_EfLi1ELi512EL9Algorithm0EEvT_T0_ll_param_3];
	cvta.to.global.u64 	%rd1, %rd17;
	cvta.to.global.u64 	%rd2, %rd19;
	mov.u32 	%r1, %tid.x;
	cvt.u32.u64 	%r2, %rd22;
	mov.u32 	%r25, %ctaid.x;
	cvt.u64.u32 	%rd37, %r25;
	setp.le.s64 	%p2, %rd21, %rd37;
	@%p2 bra 	$L__BB296_34;
	// begin inline asm
	mov.u32 %r26, %laneid;
	// end inline asm
	shr.u32 	%r27, %r1, 3;
	and.b32  	%r28, %r27, 124;
	mov.u32 	%r29, _ZZ14BlockAllReduceI5MaxOpfLi512EET0_S1_E12temp_storage;
	add.s32 	%r30, %r29, %r28;
	add.s32 	%r4, %r30, 16;
	cvt.u64.u32 	%rd4, %r1;
	mov.u32 	%r31, _ZZ14BlockAllReduceI5SumOpfLi512EET0_S1_E12temp_storage;
	add.s32 	%r32, %r31, %r28;
	add.s32 	%r5, %r32, 16;
	mov.u32 	%r33, %nctaid.x;
	cvt.u64.u32 	%rd5, %r33;
	not.b32 	%r34, %r1;
	add.s32 	%r6, %r34, %r2;
	shr.u32 	%r35, %r6, 9;
	add.s32 	%r36, %r35, 1;
	not.b64 	%rd23, %rd4;
	add.s64 	%rd6, %rd22, %rd23;
	and.b32  	%r7, %r36, 3;
	shl.b32 	%r37, %r1, 2;
	mov.u32 	%r38, shared_buf;
	add.s32 	%r8, %r38, %r37;
	add.s32 	%r9, %r1, 512;
	or.b32  	%r10, %r1, 1024;
	add.s32 	%r11, %r1, 1536;
	and.b64  	%rd7, %rd6, 1536;
$L__BB296_2:
	setp.ge.s32 	%p3, %r1, %r2;
	mov.f32 	%f237, 0fFF800000;
	@%p3 bra 	$L__BB296_10;
	setp.eq.s32 	%p4, %r7, 0;
	mul.lo.s64 	%rd9, %rd37, %rd18;
	mov.f32 	%f237, 0fFF800000;
	mov.u32 	%r112, %r1;
	@%p4 bra 	$L__BB296_7;
	setp.eq.s32 	%p5, %r7, 1;
	add.s64 	%rd24, %rd9, %rd4;
	shl.b64 	%rd25, %rd24, 1;
	add.s64 	%rd10, %rd1, %rd25;
	ld.global.u16 	%rs1, [%rd10];
	// begin inline asm
	{  cvt.f32.f16 %f27, %rs1;}

	// end inline asm
	st.shared.f32 	[%r8], %f27;
	max.f32 	%f237, %f27, 0fFF800000;
	mov.u32 	%r112, %r9;
	@%p5 bra 	$L__BB296_7;
	setp.eq.s32 	%p6, %r7, 2;
	ld.global.u16 	%rs2, [%rd10+1024];
	// begin inline asm
	{  cvt.f32.f16 %f28, %rs2;}

	// end inline asm
	st.shared.f32 	[%r8+2048], %f28;
	max.f32 	%f237, %f237, %f28;
	mov.u32 	%r112, %r10;
	@%p6 bra 	$L__BB296_7;
	ld.global.u16 	%rs3, [%rd10+2048];
	// begin inline asm
	{  cvt.f32.f16 %f29, %rs3;}

	// end inline asm
	st.shared.f32 	[%r8+4096], %f29;
	max.f32 	%f237, %f237, %f29;
	mov.u32 	%r112, %r11;
$L__BB296_7:
	setp.lt.u32 	%p7, %r6, 1536;
	@%p7 bra 	$L__BB296_10;
	shl.b32 	%r39, %r112, 2;
	mov.u32 	%r40, shared_buf;
	add.s32 	%r41, %r40, %r39;
	add.s32 	%r113, %r41, 4096;
	cvt.u64.u32 	%rd26, %r112;
	add.s64 	%rd27, %rd9, %rd26;
	shl.b64 	%rd28, %rd27, 1;
	add.s64 	%rd29, %rd1, %rd28;
	add.s64 	%rd38, %rd29, 2048;
$L__BB296_9:
	ld.global.u16 	%rs4, [%rd38+-2048];
	// begin inline asm
	{  cvt.f32.f16 %f30, %rs4;}

	// end inline asm
	st.shared.f32 	[%r113+-4096], %f30;
	max.f32 	%f34, %f237, %f30;
	ld.global.u16 	%rs5, [%rd38+-1024];
	// begin inline asm
	{  cvt.f32.f16 %f31, %rs5;}

	// end inline asm
	st.shared.f32 	[%r113+-2048], %f31;
	max.f32 	%f35, %f34, %f31;
	ld.global.u16 	%rs6, [%rd38];
	// begin inline asm
	{  cvt.f32.f16 %f32, %rs6;}

	// end inline asm
	st.shared.f32 	[%r113], %f32;
	max.f32 	%f36, %f35, %f32;
	ld.global.u16 	%rs7, [%rd38+1024];
	// begin inline asm
	{  cvt.f32.f16 %f33, %rs7;}

	// end inline asm
	st.shared.f32 	[%r113+2048], %f33;
	max.f32 	%f237, %f36, %f33;
	add.s32 	%r112, %r112, 2048;
	add.s32 	%r113, %r113, 8192;
	add.s64 	%rd38, %rd38, 4096;
	setp.lt.s32 	%p8, %r112, %r2;
	@%p8 bra 	$L__BB296_9;
$L__BB296_10:
	setp.gt.s32 	%p10, %r26, 15;
	setp.gt.s32 	%p11, %r26, 23;
	setp.gt.s32 	%p12, %r26, 27;
	setp.gt.s32 	%p13, %r26, 29;
	setp.gt.s32 	%p14, %r26, 30;
	mov.b32 	%r43, %f237;
	mov.b32 	%r44, 1;
	mov.b32 	%r65, 31;
	mov.b32 	%r66, -1;
	// begin inline asm
	shfl.sync.down.b32 %r42, %r43, %r44, %r65, %r66;
	// end inline asm
	mov.b32 	%f37, %r42;
	max.f32 	%f38, %f237, %f37;
	selp.f32 	%f39, %f237, %f38, %p14;
	mov.b32 	%r48, %f39;
	mov.b32 	%r49, 2;
	// begin inline asm
	shfl.sync.down.b32 %r47, %r48, %r49, %r65, %r66;
	// end inline asm
	mov.b32 	%f40, %r47;
	max.f32 	%f41, %f39, %f40;
	selp.f32 	%f42, %f39, %f41, %p13;
	mov.b32 	%r53, %f42;
	mov.b32 	%r54, 4;
	// begin inline asm
	shfl.sync.down.b32 %r52, %r53, %r54, %r65, %r66;
	// end inline asm
	mov.b32 	%f43, %r52;
	max.f32 	%f44, %f42, %f43;
	selp.f32 	%f45, %f42, %f44, %p12;
	mov.b32 	%r58, %f45;
	mov.b32 	%r59, 8;
	// begin inline asm
	shfl.sync.down.b32 %r57, %r58, %r59, %r65, %r66;
	// end inline asm
	mov.b32 	%f46, %r57;
	max.f32 	%f9, %f45, %f46;
	selp.f32 	%f238, %f45, %f9, %p11;
	mov.b32 	%r63, %f238;
	mov.b32 	%r64, 16;
	// begin inline asm
	shfl.sync.down.b32 %r62, %r63, %r64, %r65, %r66;
	// end inline asm
	mov.pred 	%p39, 0;
	@%p10 bra 	$L__BB296_13;
	setp.ne.s32 	%p16, %r26, 0;
	mov.b32 	%f47, %r62;
	max.f32 	%f238, %f9, %f47;
	@%p16 bra 	$L__BB296_13;
	st.shared.f32 	[%r4], %f238;
	mov.pred 	%p39, -1;
$L__BB296_13:
	setp.ne.s32 	%p18, %r1, 0;
	bar.sync 	0;
	@%p18 bra 	$L__BB296_15;
	ld.shared.f32 	%f48, [_ZZ14BlockAllReduceI5MaxOpfLi512EET0_S1_E12temp_storage+20];
	max.f32 	%f49, %f238, %f48;
	ld.shared.f32 	%f50, [_ZZ14BlockAllReduceI5MaxOpfLi512EET0_S1_E12temp_storage+24];
	max.f32 	%f51, %f49, %f50;
	ld.shared.f32 	%f52, [_ZZ14BlockAllReduceI5MaxOpfLi512EET0_S1_E12temp_storage+28];
	max.f32 	%f53, %f51, %f52;
	ld.shared.f32 	%f54, [_ZZ14BlockAllReduceI5MaxOpfLi512EET0_S1_E12temp_storage+32];
	max.f32 	%f55, %f53, %f54;
	ld.shared.f32 	%f56, [_ZZ14BlockAllReduceI5MaxOpfLi512EET0_S1_E12temp_storage+36];
	max.f32 	%f57, %f55, %f56;
	ld.shared.f32 	%f58, [_ZZ14BlockAllReduceI5MaxOpfLi512EET0_S1_E12temp_storage+40];
	max.f32 	%f59, %f57, %f58;
	ld.shared.f32 	%f60, [_ZZ14BlockAllReduceI5MaxOpfLi512EET0_S1_E12temp_storage+44];
	max.f32 	%f61, %f59, %f60;
	ld.shared.f32 	%f62, [_ZZ14BlockAllReduceI5MaxOpfLi512EET0_S1_E12temp_storage+48];
	max.f32 	%f63, %f61, %f62;
	ld.shared.f32 	%f64, [_ZZ14BlockAllReduceI5MaxOpfLi512EET0_S1_E12temp_storage+52];
	max.f32 	%f65, %f63, %f64;
	ld.shared.f32 	%f66, [_ZZ14BlockAllReduceI5MaxOpfLi512EET0_S1_E12temp_storage+56];
	max.f32 	%f67, %f65, %f66;
	ld.shared.f32 	%f68, [_ZZ14BlockAllReduceI5MaxOpfLi512EET0_S1_E12temp_storage+60];
	max.f32 	%f69, %f67, %f68;
	ld.shared.f32 	%f70, [_ZZ14BlockAllReduceI5MaxOpfLi512EET0_S1_E12temp_storage+64];
	max.f32 	%f71, %f69, %f70;
	ld.shared.f32 	%f72, [_ZZ14BlockAllReduceI5MaxOpfLi512EET0_S1_E12temp_storage+68];
	max.f32 	%f73, %f71, %f72;
	ld.shared.f32 	%f74, [_ZZ14BlockAllReduceI5MaxOpfLi512EET0_S1_E12temp_storage+72];
	max.f32 	%f75, %f73, %f74;
	ld.shared.f32 	%f76, [_ZZ14BlockAllReduceI5MaxOpfLi512EET0_S1_E12temp_storage+76];
	max.f32 	%f77, %f75, %f76;
	st.shared.f32 	[_ZZ14BlockAllReduceI5MaxOpfLi512EET0_S1_E16result_broadcast], %f77;
$L__BB296_15:
	setp.le.s64 	%p19, %rd22, %rd4;
	bar.sync 	0;
	mov.f32 	%f242, 0f00000000;
	ld.shared.f32 	%f13, [_ZZ14BlockAllReduceI5MaxOpfLi512EET0_S1_E16result_broadcast];
	@%p19 bra 	$L__BB296_22;
	setp.eq.s64 	%p20, %rd7, 1536;
	mov.f32 	%f242, 0f00000000;
	mov.u32 	%r115, %r1;
	@%p20 bra 	$L__BB296_20;
	setp.eq.s64 	%p21, %rd7, 0;
	ld.shared.f32 	%f81, [%r8];
	sub.f32 	%f82, %f81, %f13;
	fma.rn.f32 	%f83, %f82, 0f3BBB989D, 0f3F000000;
	cvt.sat.f32.f32 	%f84, %f83;
	mov.f32 	%f85, 0f4B400001;
	mov.f32 	%f86, 0f437C0000;
	fma.rm.f32 	%f87, %f84, %f86, %f85;
	add.f32 	%f88, %f87, 0fCB40007F;
	neg.f32 	%f89, %f88;
	fma.rn.f32 	%f90, %f82, 0f3FB8AA3B, %f89;
	fma.rn.f32 	%f91, %f82, 0f32A57060, %f90;
	mov.b32 	%r67, %f87;
	shl.b32 	%r68, %r67, 23;
	mov.b32 	%f92, %r68;
	ex2.approx.ftz.f32 	%f93, %f91;
	mul.f32 	%f94, %f93, %f92;
	st.shared.f32 	[%r8], %f94;
	add.f32 	%f242, %f94, 0f00000000;
	mov.u32 	%r115, %r9;
	@%p21 bra 	$L__BB296_20;
	setp.eq.s64 	%p22, %rd7, 512;
	ld.shared.f32 	%f95, [%r8+2048];
	sub.f32 	%f96, %f95, %f13;
	fma.rn.f32 	%f97, %f96, 0f3BBB989D, 0f3F000000;
	cvt.sat.f32.f32 	%f98, %f97;
	mov.f32 	%f99, 0f4B400001;
	mov.f32 	%f100, 0f437C0000;
	fma.rm.f32 	%f101, %f98, %f100, %f99;
	add.f32 	%f102, %f101, 0fCB40007F;
	neg.f32 	%f103, %f102;
	fma.rn.f32 	%f104, %f96, 0f3FB8AA3B, %f103;
	fma.rn.f32 	%f105, %f96, 0f32A57060, %f104;
	mov.b32 	%r69, %f101;
	shl.b32 	%r70, %r69, 23;
	mov.b32 	%f106, %r70;
	ex2.approx.ftz.f32 	%f107, %f105;
	mul.f32 	%f108, %f107, %f106;
	st.shared.f32 	[%r8+2048], %f108;
	add.f32 	%f242, %f242, %f108;
	mov.u32 	%r115, %r10;
	@%p22 bra 	$L__BB296_20;
	ld.shared.f32 	%f109, [%r8+4096];
	sub.f32 	%f110, %f109, %f13;
	fma.rn.f32 	%f111, %f110, 0f3BBB989D, 0f3F000000;
	cvt.sat.f32.f32 	%f112, %f111;
	mov.f32 	%f113, 0f4B400001;
	mov.f32 	%f114, 0f437C0000;
	fma.rm.f32 	%f115, %f112, %f114, %f113;
	add.f32 	%f116, %f115, 0fCB40007F;
	neg.f32 	%f117, %f116;
	fma.rn.f32 	%f118, %f110, 0f3FB8AA3B, %f117;
	fma.rn.f32 	%f119, %f110, 0f32A57060, %f118;
	mov.b32 	%r71, %f115;
	shl.b32 	%r72, %r71, 23;
	mov.b32 	%f120, %r72;
	ex2.approx.ftz.f32 	%f121, %f119;
	mul.f32 	%f122, %f121, %f120;
	st.shared.f32 	[%r8+4096], %f122;
	add.f32 	%f242, %f242, %f122;
	mov.u32 	%r115, %r11;
$L__BB296_20:
	setp.lt.u64 	%p23, %rd6, 1536;
	@%p23 bra 	$L__BB296_22;
$L__BB296_21:
	shl.b32 	%r73, %r115, 2;
	mov.u32 	%r74, shared_buf;
	add.s32 	%r75, %r74, %r73;
	ld.shared.f32 	%f123, [%r75];
	sub.f32 	%f124, %f123, %f13;
	fma.rn.f32 	%f125, %f124, 0f3BBB989D, 0f3F000000;
	cvt.sat.f32.f32 	%f126, %f125;
	mov.f32 	%f127, 0f4B400001;
	mov.f32 	%f128, 0f437C0000;
	fma.rm.f32 	%f129, %f126, %f128, %f127;
	add.f32 	%f130, %f129, 0fCB40007F;
	neg.f32 	%f131, %f130;
	fma.rn.f32 	%f132, %f124, 0f3FB8AA3B, %f131;
	fma.rn.f32 	%f133, %f124, 0f32A57060, %f132;
	mov.b32 	%r76, %f129;
	shl.b32 	%r77, %r76, 23;
	mov.b32 	%f134, %r77;
	ex2.approx.ftz.f32 	%f135, %f133;
	mul.f32 	%f136, %f135, %f134;
	st.shared.f32 	[%r75], %f136;
	add.f32 	%f137, %f242, %f136;
	ld.shared.f32 	%f138, [%r75+2048];
	sub.f32 	%f139, %f138, %f13;
	fma.rn.f32 	%f140, %f139, 0f3BBB989D, 0f3F000000;
	cvt.sat.f32.f32 	%f141, %f140;
	fma.rm.f32 	%f142, %f141, %f128, %f127;
	add.f32 	%f143, %f142, 0fCB40007F;
	neg.f32 	%f144, %f143;
	fma.rn.f32 	%f145, %f139, 0f3FB8AA3B, %f144;
	fma.rn.f32 	%f146, %f139, 0f32A57060, %f145;
	mov.b32 	%r78, %f142;
	shl.b32 	%r79, %r78, 23;
	mov.b32 	%f147, %r79;
	ex2.approx.ftz.f32 	%f148, %f146;
	mul.f32 	%f149, %f148, %f147;
	st.shared.f32 	[%r75+2048], %f149;
	add.f32 	%f150, %f137, %f149;
	ld.shared.f32 	%f151, [%r75+4096];
	sub.f32 	%f152, %f151, %f13;
	fma.rn.f32 	%f153, %f152, 0f3BBB989D, 0f3F000000;
	cvt.sat.f32.f32 	%f154, %f153;
	fma.rm.f32 	%f155, %f154, %f128, %f127;
	add.f32 	%f156, %f155, 0fCB40007F;
	neg.f32 	%f157, %f156;
	fma.rn.f32 	%f158, %f152, 0f3FB8AA3B, %f157;
	fma.rn.f32 	%f159, %f152, 0f32A57060, %f158;
	mov.b32 	%r80, %f155;
	shl.b32 	%r81, %r80, 23;
	mov.b32 	%f160, %r81;
	ex2.approx.ftz.f32 	%f161, %f159;
	mul.f32 	%f162, %f161, %f160;
	st.shared.f32 	[%r75+4096], %f162;
	add.f32 	%f163, %f150, %f162;
	ld.shared.f32 	%f164, [%r75+6144];
	sub.f32 	%f165, %f164, %f13;
	fma.rn.f32 	%f166, %f165, 0f3BBB989D, 0f3F000000;
	cvt.sat.f32.f32 	%f167, %f166;
	fma.rm.f32 	%f168, %f167, %f128, %f127;
	add.f32 	%f169, %f168, 0fCB40007F;
	neg.f32 	%f170, %f169;
	fma.rn.f32 	%f171, %f165, 0f3FB8AA3B, %f170;
	fma.rn.f32 	%f172, %f165, 0f32A57060, %f171;
	mov.b32 	%r82, %f168;
	shl.b32 	%r83, %r82, 23;
	mov.b32 	%f173, %r83;
	ex2.approx.ftz.f32 	%f174, %f172;
	mul.f32 	%f175, %f174, %f173;
	st.shared.f32 	[%r75+6144], %f175;
	add.f32 	%f242, %f163, %f175;
	add.s32 	%r115, %r115, 2048;
	cvt.u64.u32 	%rd30, %r115;
	setp.gt.u64 	%p24, %rd22, %rd30;
	@%p24 bra 	$L__BB296_21;
$L__BB296_22:
	mov.b32 	%r85, %f242;
	mov.b32 	%r86, 1;
	mov.b32 	%r107, 31;
	mov.b32 	%r108, -1;
	// begin inline asm
	shfl.sync.down.b32 %r84, %r85, %r86, %r107, %r108;
	// end inline asm
	mov.b32 	%f176, %r84;
	add.f32 	%f177, %f242, %f176;
	selp.f32 	%f178, %f242, %f177, %p14;
	mov.b32 	%r90, %f178;
	mov.b32 	%r91, 2;
	// begin inline asm
	shfl.sync.down.b32 %r89, %r90, %r91, %r107, %r108;
	// end inline asm
	mov.b32 	%f179, %r89;
	add.f32 	%f180, %f178, %f179;
	selp.f32 	%f181, %f178, %f180, %p13;
	mov.b32 	%r95, %f181;
	mov.b32 	%r96, 4;
	// begin inline asm
	shfl.sync.down.b32 %r94, %r95, %r96, %r107, %r108;
	// end inline asm
	mov.b32 	%f182, %r94;
	add.f32 	%f183, %f181, %f182;
	selp.f32 	%f184, %f181, %f183, %p12;
	mov.b32 	%r100, %f184;
	mov.b32 	%r101, 8;
	// begin inline asm
	shfl.sync.down.b32 %r99, %r100, %r101, %r107, %r108;
	// end inline asm
	mov.b32 	%f185, %r99;
	add.f32 	%f186, %f184, %f185;
	selp.f32 	%f187, %f184, %f186, %p11;
	mov.b32 	%r105, %f187;
	mov.b32 	%r106, 16;
	// begin inline asm
	shfl.sync.down.b32 %r104, %r105, %r106, %r107, %r108;
	// end inline asm
	mov.b32 	%f188, %r104;
	add.f32 	%f189, %f187, %f188;
	selp.f32 	%f22, %f187, %f189, %p10;
	not.pred 	%p30, %p39;
	@%p30 bra 	$L__BB296_24;
	st.shared.f32 	[%r5], %f22;
$L__BB296_24:
	setp.ne.s32 	%p31, %r1, 0;
	bar.sync 	0;
	@%p31 bra 	$L__BB296_26;
	ld.shared.f32 	%f190, [_ZZ14BlockAllReduceI5SumOpfLi512EET0_S1_E12temp_storage+20];
	add.f32 	%f191, %f22, %f190;
	ld.shared.f32 	%f192, [_ZZ14BlockAllReduceI5SumOpfLi512EET0_S1_E12temp_storage+24];
	add.f32 	%f193, %f191, %f192;
	ld.shared.f32 	%f194, [_ZZ14BlockAllReduceI5SumOpfLi512EET0_S1_E12temp_storage+28];
	add.f32 	%f195, %f193, %f194;
	ld.shared.f32 	%f196, [_ZZ14BlockAllReduceI5SumOpfLi512EET0_S1_E12temp_storage+32];
	add.f32 	%f197, %f195, %f196;
	ld.shared.f32 	%f198, [_ZZ14BlockAllReduceI5SumOpfLi512EET0_S1_E12temp_storage+36];
	add.f32 	%f199, %f197, %f198;
	ld.shared.f32 	%f200, [_ZZ14BlockAllReduceI5SumOpfLi512EET0_S1_E12temp_storage+40];
	add.f32 	%f201, %f199, %f200;
	ld.shared.f32 	%f202, [_ZZ14BlockAllReduceI5SumOpfLi512EET0_S1_E12temp_storage+44];
	add.f32 	%f203, %f201, %f202;
	ld.shared.f32 	%f204, [_ZZ14BlockAllReduceI5SumOpfLi512EET0_S1_E12temp_storage+48];
	add.f32 	%f205, %f203, %f204;
	ld.shared.f32 	%f206, [_ZZ14BlockAllReduceI5SumOpfLi512EET0_S1_E12temp_storage+52];
	add.f32 	%f207, %f205, %f206;
	ld.shared.f32 	%f208, [_ZZ14BlockAllReduceI5SumOpfLi512EET0_S1_E12temp_storage+56];
	add.f32 	%f209, %f207, %f208;
	ld.shared.f32 	%f210, [_ZZ14BlockAllReduceI5SumOpfLi512EET0_S1_E12temp_storage+60];
	add.f32 	%f211, %f209, %f210;
	ld.shared.f32 	%f212, [_ZZ14BlockAllReduceI5SumOpfLi512EET0_S1_E12temp_storage+64];
	add.f32 	%f213, %f211, %f212;
	ld.shared.f32 	%f214, [_ZZ14BlockAllReduceI5SumOpfLi512EET0_S1_E12temp_storage+68];
	add.f32 	%f215, %f213, %f214;
	ld.shared.f32 	%f216, [_ZZ14BlockAllReduceI5SumOpfLi512EET0_S1_E12temp_storage+72];
	add.f32 	%f217, %f215, %f216;
	ld.shared.f32 	%f218, [_ZZ14BlockAllReduceI5SumOpfLi512EET0_S1_E12temp_storage+76];
	add.f32 	%f219, %f217, %f218;
	st.shared.f32 	[_ZZ14BlockAllReduceI5SumOpfLi512EET0_S1_E16result_broadcast], %f219;
$L__BB296_26:
	setp.ge.s32 	%p32, %r1, %r2;
	bar.sync 	0;
	ld.shared.f32 	%f23, [_ZZ14BlockAllReduceI5SumOpfLi512EET0_S1_E16result_broadcast];
	@%p32 bra 	$L__BB296_33;
	setp.eq.s32 	%p33, %r7, 0;
	mul.lo.s64 	%rd14, %rd37, %rd20;
	mov.u32 	%r117, %r1;
	@%p33 bra 	$L__BB296_31;
	setp.eq.s32 	%p34, %r7, 1;
	ld.shared.f32 	%f221, [%r8];
	div.rn.f32 	%f220, %f221, %f23;
	add.s64 	%rd31, %rd14, %rd4;
	// begin inline asm
	{  cvt.rn.f16.f32 %rs8, %f220;}

	// end inline asm
	shl.b64 	%rd32, %rd31, 1;
	add.s64 	%rd15, %rd2, %rd32;
	st.global.u16 	[%rd15], %rs8;
	mov.u32 	%r117, %r9;
	@%p34 bra 	$L__BB296_31;
	setp.eq.s32 	%p35, %r7, 2;
	ld.shared.f32 	%f223, [%r8+2048];
	div.rn.f32 	%f222, %f223, %f23;
	// begin inline asm
	{  cvt.rn.f16.f32 %rs9, %f222;}

	// end inline asm
	st.global.u16 	[%rd15+1024], %rs9;
	mov.u32 	%r117, %r10;
	@%p35 bra 	$L__BB296_31;
	ld.shared.f32 	%f225, [%r8+4096];
	div.rn.f32 	%f224, %f225, %f23;
	// begin inline asm
	{  cvt.rn.f16.f32 %rs10, %f224;}

	// end inline asm
	st.global.u16 	[%rd15+2048], %rs10;
	mov.u32 	%r117, %r11;
$L__BB296_31:
	setp.lt.u32 	%p36, %r6, 1536;
	@%p36 bra 	$L__BB296_33;
$L__BB296_32:
	shl.b32 	%r109, %r117, 2;
	mov.u32 	%r110, shared_buf;
	add.s32 	%r111, %r110, %r109;
	ld.shared.f32 	%f230, [%r111];
	div.rn.f32 	%f226, %f230, %f23;
	cvt.u64.u32 	%rd33, %r117;
	add.s64 	%rd34, %rd14, %rd33;
	// begin inline asm
	{  cvt.rn.f16.f32 %rs11, %f226;}

	// end inline asm
	shl.b64 	%rd35, %rd34, 1;
	add.s64 	%rd36, %rd2, %rd35;
	st.global.u16 	[%rd36], %rs11;
	ld.shared.f32 	%f231, [%r111+2048];
	div.rn.f32 	%f227, %f231, %f23;
	// begin inline asm
	{  cvt.rn.f16.f32 %rs12, %f227;}

	// end inline asm
	st.global.u16 	[%rd36+1024], %rs12;
	ld.shared.f32 	%f232, [%r111+4096];
	div.rn.f32 	%f228, %f232, %f23;
	// begin inline asm
	{  cvt.rn.f16.f32 %rs13, %f228;}

	// end inline asm
	st.global.u16 	[%rd36+2048], %rs13;
	ld.shared.f32 	%f233, [%r111+6144];
	div.rn.f32 	%f229, %f233, %f23;
	// begin inline asm
	{  cvt.rn.f16.f32 %rs14, %f229;}

	// end inline asm
	st.global.u16 	[%rd36+3072], %rs14;
	add.s32 	%r117, %r117, 2048;
	setp.lt.s32 	%p37, %r117, %r2;
	@%p37 bra 	$L__BB296_32;
$L__BB296_33:
	add.s64 	%rd37, %rd37, %rd5;
	setp.lt.s64 	%p38, %rd37, %rd21;
	@%p38 bra 	$L__BB296_2;
$L__BB296_34:
	ret;

}
	// .globl	_Z20SoftmaxBlockSMemImplI10DirectLoadI6__halffE11DirectStoreIfS1_EfLi1ELi256EL9Algorithm0EEvT_T0_ll
.visible .entry _Z20SoftmaxBlockSMemImplI10DirectLoadI6__halffE11DirectStoreIfS1_EfLi1ELi256EL9Algorithm0EEvT_T0_ll(
	.param .align 8 .b8 _Z20SoftmaxBlockSMemImplI10DirectLoadI6__halffE11DirectStoreIfS1_EfLi1ELi256EL9Algorithm0EEvT_T0_ll_param_0[16],
	.param .align 8 .b8 _Z20SoftmaxBlockSMemImplI10DirectLoadI6__halffE11DirectStoreIfS1_EfLi1ELi256EL9Algorithm0EEvT_T0_ll_param_1[16],
	.param .u64 _Z20SoftmaxBlockSMemImplI10DirectLoadI6__halffE11DirectStoreIfS1_EfLi1ELi256EL9Algorithm0EEvT_T0_ll_param_2,
	.param .u64 _Z20SoftmaxBlockSMemImplI10DirectLoadI6__halffE11DirectStoreIfS1_EfLi1ELi256EL9Algorithm0EEvT_T0_ll_param_3
)
{
	.reg .pred 	%p<40>;
	.reg .b16 	%rs<15>;
	.reg .b32 	%r<119>;
	.reg .b32 	%f<211>;
	.reg .b64 	%rd<39>;

	ld.param.u64 	%rd20, [_Z20SoftmaxBlockSMemImplI10DirectLoadI6__halffE11DirectStoreIfS1_EfLi1ELi256EL9Algorithm0EEvT_T0_ll_param_1+8];
	ld.param.u64 	%rd18, [_Z20SoftmaxBlockSMemImplI10DirectLoadI6__halffE11DirectStoreIfS1_EfLi1ELi256EL9Algorithm0EEvT_T0_ll_param_0+8];
	ld.param.u64 	%rd19, [_Z20SoftmaxBlockSMemImplI10DirectLoadI6__halffE11DirectStoreIfS1_EfLi1ELi256EL9Algorithm0EEvT_T0_ll_param_1];
	ld.param.u64 	%rd17, [_Z20SoftmaxBlockSMemImplI10DirectLoadI6__halffE11DirectStoreIfS1_EfLi1ELi256EL9Algorithm0EEvT_T0_ll_param_0];
	ld.param.u64 	%rd21, [_Z20SoftmaxBlockSMemImplI10DirectLoadI6__halffE11DirectStoreIfS1_EfLi1ELi256EL9Algorithm0EEvT_T0_ll_param_2];
	ld.param.u64 	%rd22, [_Z20SoftmaxBlockSMemImplI10DirectLoadI6__halffE11DirectStoreIfS1_EfLi1ELi256EL9Algorithm0EEvT_T0_ll_param_3];
	cvta.to.global.u64 	%rd1, %rd17;
	cvta.to.global.u64 	%rd2, %rd19;
	mov.u32 	%r1, %tid.x;
	cvt.u32.u64 	%r2, %rd22;
	mov.u32 	%r25, %ctaid.x;
	cvt.u64.u32 	%rd37, %r25;
	setp.le.s64 	%p2, %rd21, %rd37;
	@%p2 bra 	$L__BB297_34;
	// begin inline asm
	mov.u32 %r26, %laneid;
	// end inline asm
	shr.u32 	%r27, %r1, 3;
	and.b32  	%r28, %r27, 124;
	mov.u32 	%r29, _ZZ14BlockAllReduceI5MaxOpfLi256EET0_S1_E12temp_storage;
	add.s32 	%r30, %r29, %r28;
	add.s32 	%r4, %r30, 8;
	cvt.u64.u32 	%rd4, %r1;
	mov.u32 	%r31, _ZZ14BlockAllReduceI5SumOpfLi256EET0_S1_E12temp_storage;
	add.s32 	%r32, %r31, %r28;
	add.s32 	%r5, %r32, 8;
	mov.u32 	%r33, %nctaid.x;
	cvt.u64.u32 	%rd5, %r33;
	not.b32 	%r34, %r1;
	add.s32 	%r6, %r34, %r2;
	shr.u32 	%r35, %r6, 8;
	add.s32 	%r36, %r35, 1;
	not.b64 	%rd23, %rd4;
	add.s64 	%rd6, %rd22, %rd23;
	and.b32  	%r7, %r36, 3;
	shl.b32 	%r37, %r1, 2;
	mov.u32 	%r38, shared_buf;
	add.s32 	%r8, %r38, %r37;
	add.s32 	%r9, %r1, 256;
	add.s32 	%r10, %r1, 512;
	add.s32 	%r11, %r1, 768;
	and.b64  	%rd7, %rd6, 768;
$L__BB297_2:
	setp.ge.s32 	%p3, %r1, %r2;
	mov.f32 	%f205, 0fFF800000;
	@%p3 bra 	$L__BB297_10;
	setp.eq.s32 	%p4, %r7, 0;
	mul.lo.s64 	%rd9, %rd37, %rd18;
	mov.f32 	%f205, 0fFF800000;
	mov.u32 	%r112, %r1;
	@%p4 bra 	$L__BB297_7;
	setp.eq.s32 	%p5, %r7, 1;
	add.s64 	%rd24, %rd9, %rd4;
	shl.b64 	%rd25, %rd24, 1;
	add.s64 	%rd10, %rd1, %rd25;
	ld.global.u16 	%rs1, [%rd10];
	// begin inline asm
	{  cvt.f32.f16 %f27, %rs1;}

	// end inline asm
	st.shared.f32 	[%r8], %f27;
	max.f32 	%f205, %f27, 0fFF800000;
	mov.u32 	%r112, %r9;
	@%p5 bra 	$L__BB297_7;
	setp.eq.s32 	%p6, %r7, 2;
	ld.global.u16 	%rs2, [%rd10+512];
	// begin inline asm
	{  cvt.f32.f16 %f28, %rs2;}

	// end inline asm
	st.shared.f32 	[%r8+1024], %f28;
	max.f32 	%f205, %f205, %f28;
	mov.u32 	%r112, %r10;
	@%p6 bra 	$L__BB297_7;
	ld.global.u16 	%rs3, [%rd10+1024];
	// begin inline asm
	{  cvt.f32.f16 %f29, %rs3;}

	// end inline asm
	st.shared.f32 	[%r8+2048], %f29;
	max.f32 	%f205, %f205, %f29;
	mov.u32 	%r112, %r11;
$L__BB297_7:
	setp.lt.u32 	%p7, %r6, 768;
	@%p7 bra 	$L__BB297_10;
	shl.b32 	%r39, %r112, 2;
	mov.u32 	%r40, shared_buf;
	add.s32 	%r41, %r40, %r39;
	add.s32 	%r113, %r41, 2048;
	cvt.u64.u32 	%rd26, %r112;
	add.s64 	%rd27, %rd9, %rd26;
	shl.b64 	%rd28, %rd27, 1;
	add.s64 	%rd29, %rd1, %rd28;
	add.s64 	%rd38, %rd29, 1024;
$L__BB297_9:
	ld.global.u16 	%rs4, [%rd38+-1024];
	// begin inline asm
	{  cvt.f32.f16 %f30, %rs4;}

	// end inline asm
	st.shared.f32 	[%r113+-2048], %f30;
	max.f32 	%f34, %f205, %f30;
	ld.global.u16 	%rs5, [%rd38+-512];
	// begin inline asm
	{  cvt.f32.f16 %f31, %rs5;}

	// end inline asm
	st.shared.f32 	[%r113+-1024], %f31;
	max.f32 	%f35, %f34, %f31;
	ld.global.u16 	%rs6, [%rd38];
	// begin inline asm
	{  cvt.f32.f16 %f32, %rs6;}

	// end inline asm
	st.shared.f32 	[%r113], %f32;
	max.f32 	%f36, %f35, %f32;
	ld.global.u16 	%rs7, [%rd38+512];
	// begin inline asm
	{  cvt.f32.f16 %f33, %rs7;}

	// end inline asm
	st.shared.f32 	[%r113+1024], %f33;
	max.f32 	%f205, %f36, %f33;
	add.s32 	%r112, %r112, 1024;
	add.s32 	%r113, %r113, 4096;
	add.s64 	%rd38, %rd38, 2048;
	setp.lt.s32 	%p8, %r112, %r2;
	@%p8 bra 	$L__BB297_9;
$L__BB297_10:
	setp.gt.s32 	%p10, %r26, 15;
	setp.gt.s32 	%p11, %r26, 23;
	setp.gt.s32 	%p12, %r26, 27;
	setp.gt.s32 	%p13, %r26, 29;
	setp.gt.s32 	%p14, %r26, 30;
	mov.b32 	%r43, %f205;
	mov.b32 	%r44, 1;
	mov.b32 	%r65, 31;
	mov.b32 	%r66, -1;
	// begin inline asm
	shfl.sync.down.b32 %r42, %r43, %r44, %r65, %r66;
	// end inline asm
	mov.b32 	%f37, %r42;
	max.f32 	%f38, %f205, %f37;
	selp.f32 	%f39, %f205, %f38, %p14;
	mov.b32 	%r48, %f39;
	mov.b32 	%r49, 2;
	// begin inline asm
	shfl.sync.down.b32 %r47, %r48, %r49, %r65, %r66;
	// end inline asm
	mov.b32 	%f40, %r47;
	max.f32 	%f41, %f39, %f40;
	selp.f32 	%f42, %f39, %f41, %p13;
	mov.b32 	%r53, %f42;
	mov.b32 	%r54, 4;
	// begin inline asm
	shfl.sync.down.b32 %r52, %r53, %r54, %r65, %r66;
	// end inline asm
	mov.b32 	%f43, %r52;
	max.f32 	%f44, %f42, %f43;
	selp.f32 	%f45, %f42, %f44, %p12;
	mov.b32 	%r58, %f45;
	mov.b32 	%r59, 8;
	// begin inline asm
	shfl.sync.down.b32 %r57, %r58, %r59, %r65, %r66;
	// end inline asm
	mov.b32 	%f46, %r57;
	max.f32 	%f9, %f45, %f46;
	selp.f32 	%f206, %f45, %f9, %p11;
	mov.b32 	%r63, %f206;
	mov.b32 	%r64, 16;
	// begin inline asm
	shfl.sync.down.b32 %r62, %r63, %r64, %r65, %r66;
	// end inline asm
	mov.pred 	%p39, 0;
	@%p10 bra 	$L__BB297_13;
	setp.ne.s32 	%p16, %r26, 0;
	mov.b32 	%f47, %r62;
	max.f32 	%f206, %f9, %f47;
	@%p16 bra 	$L__BB297_13;
	st.shared.f32 	[%r4], %f206;
	mov.pred 	%p39, -1;
$L__BB297_13:
	setp.ne.s32 	%p18, %r1, 0;
	bar.sync 	0;
	@%p18 bra 	$L__BB297_15;
	ld.shared.f32 	%f48, [_ZZ14BlockAllReduceI5MaxOpfLi256EET0_S1_E12temp_storage+12];
	max.f32 	%f49, %f206, %f48;
	ld.shared.f32 	%f50, [_ZZ14BlockAllReduceI5MaxOpfLi256EET0_S1_E12temp_storage+16];
	max.f32 	%f51, %f49, %f50;
	ld.shared.f32 	%f52, [_ZZ14BlockAllReduceI5MaxOpfLi256EET0_S1_E12temp_storage+20];
	max.f32 	%f53, %f51, %f52;
	ld.shared.f32 	%f54, [_ZZ14BlockAllReduceI5MaxOpfLi256EET0_S1_E12temp_storage+24];
	max.f32 	%f55, %f53, %f54;
	ld.shared.f32 	%f56, [_ZZ14BlockAllReduceI5MaxOpfLi256EET0_S1_E12temp_storage+28];
	max.f32 	%f57, %f55, %f56;
	ld.shared.f32 	%f58, [_ZZ14BlockAllReduceI5MaxOpfLi256EET0_S1_E12temp_storage+32];
	max.f32 	%f59, %f57, %f58;
	ld.shared.f32 	%f60, [_ZZ14BlockAllReduceI5MaxOpfLi256EET0_S1_E12temp_storage+36];
	max.f32 	%f61, %f59, %f60;
	st.shared.f32 	[_ZZ14BlockAllReduceI5MaxOpfLi256EET0_S1_E16result_broadcast], %f61;
$L__BB297_15:
	setp.le.s64 	%p19, %rd22, %rd4;
	bar.sync 	0;
	mov.f32 	%f210, 0f00000000;
	ld.shared.f32 	%f13, [_ZZ14BlockAllReduceI5MaxOpfLi256EET0_S1_E16result_broadcast];
	@%p19 bra 	$L__BB297_22;
	setp.eq.s64 	%p20, %rd7, 768;
	mov.f32 	%f210, 0f00000000;
	mov.u32 	%r115, %r1;
	@%p20 bra 	$L__BB297_20;
	setp.eq.s64 	%p21, %rd7, 0;
	ld.shared.f32 	%f65, [%r8];
	sub.f32 	%f66, %f65, %f13;
	fma.rn.f32 	%f67, %f66, 0f3BBB989D, 0f3F000000;
	cvt.sat.f32.f32 	%f68, %f67;
	mov.f32 	%f69, 0f4B400001;
	mov.f32 	%f70, 0f437C0000;
	fma.rm.f32 	%f71, %f68, %f70, %f69;
	add.f32 	%f72, %f71, 0fCB40007F;
	neg.f32 	%f73, %f72;
	fma.rn.f32 	%f74, %f66, 0f3FB8AA3B, %f73;
	fma.rn.f32 	%f75, %f66, 0f32A57060, %f74;
	mov.b32 	%r67, %f71;
	shl.b32 	%r68, %r67, 23;
	mov.b32 	%f76, %r68;
	ex2.approx.ftz.f32 	%f77, %f75;
	mul.f32 	%f78, %f77, %f76;
	st.shared.f32 	[%r8], %f78;
	add.f32 	%f210, %f78, 0f00000000;
	mov.u32 	%r115, %r9;
	@%p21 bra 	$L__BB297_20;
	setp.eq.s64 	%p22, %rd7, 256;
	ld.shared.f32 	%f79, [%r8+1024];
	sub.f32 	%f80, %f79, %f13;
	fma.rn.f32 	%f81, %f80, 0f3BBB989D, 0f3F000000;
	cvt.sat.f32.f32 	%f82, %f81;
	mov.f32 	%f83, 0f4B400001;
	mov.f32 	%f84, 0f437C0000;
	fma.rm.f32 	%f85, %f82, %f84, %f83;
	add.f32 	%f86, %f85, 0fCB40007F;
	neg.f32 	%f87, %f86;
	fma.rn.f32 	%f88, %f80, 0f3FB8AA3B, %f87;
	fma.rn.f32 	%f89, %f80, 0f32A57060, %f88;
	mov.b32 	%r69, %f85;
	shl.b32 	%r70, %r69, 23;
	mov.b32 	%f90, %r70;
	ex2.approx.ftz.f32 	%f91, %f89;
	mul.f32 	%f92, %f91, %f90;
	st.shared.f32 	[%r8+1024], %f92;
	add.f32 	%f210, %f210, %f92;
	mov.u32 	%r115, %r10;
	@%p22 bra 	$L__BB297_20;
	ld.shared.f32 	%f93, [%r8+2048];
	sub.f32 	%f94, %f93, %f13;
	fma.rn.f32 	%f95, %f94, 0f3BBB989D, 0f3F000000;
	cvt.sat.f32.f32 	%f96, %f95;
	mov.f32 	%f97, 0f4B400001;
	mov.f32 	%f98, 0f437C0000;
	fma.rm.f32 	%f99, %f96, %f98, %f97;
	add.f32 	%f100, %f99, 0fCB40007F;
	neg.f32 	%f101, %f100;
	fma.rn.f32 	%f102, %f94, 0f3FB8AA3B, %f101;
	fma.rn.f32 	%f103, %f94, 0f32A57060, %f102;
	mov.b32 	%r71, %f99;
	shl.b32 	%r72, %r71, 23;
	mov.b32 	%f104, %r72;
	ex2.approx.ftz.f32 	%f105, %f103;
	mul.f32 	%f106, %f105, %f104;
	st.shared.f32 	[%r8+2048], %f106;
	add.f32 	%f210, %f210, %f106;
	mov.u32 	%r115, %r11;
$L__BB297_20:
	setp.lt.u64 	%p23, %rd6, 768;
	@%p23 bra 	$L__BB297_22;
$L__BB297_21:
	shl.b32 	%r73, %r115, 2;
	mov.u32 	%r74, shared_buf;
	add.s32 	%r75, %r74, %r73;
	ld.shared.f32 	%f107, [%r75];
	sub.f32 	%f108, %f107, %f13;
	fma.rn.f32 	%f109, %f108, 0f3BBB989D, 0f3F000000;
	cvt.sat.f32.f32 	%f110, %f109;
	mov.f32 	%f111, 0f4B400001;
	mov.f32 	%f112, 0f437C0000;
	fma.rm.f32 	%f113, %f110, %f112, %f111;
	add.f32 	%f114, %f113, 0fCB40007F;
	neg.f32 	%f115, %f114;
	fma.rn.f32 	%f116, %f108, 0f3FB8AA3B, %f115;
	fma.rn.f32 	%f117, %f108, 0f32A57060, %f116;
	mov.b32 	%r76, %f113;
	shl.b32 	%r77, %r76, 23;
	mov.b32 	%f118, %r77;
	ex2.approx.ftz.f32 	%f119, %f117;
	mul.f32 	%f120, %f119, %f118;
	st.shared.f32 	[%r75], %f120;
	add.f32 	%f121, %f210, %f120;
	ld.shared.f32 	%f122, [%r75+1024];
	sub.f32 	%f123, %f122, %f13;
	fma.rn.f32 	%f124, %f123, 0f3BBB989D, 0f3F000000;
	cvt.sat.f32.f32 	%f125, %f124;
	fma.rm.f32 	%f126, %f125, %f112, %f111;
	add.f32 	%f127, %f126, 0fCB40007F;
	neg.f32 	%f128, %f127;
	fma.rn.f32 	%f129, %f123, 0f3FB8AA3B, %f128;
	fma.rn.f32 	%f130, %f123, 0f32A57060, %f129;
	mov.b32 	%r78, %f126;
	shl.b32 	%r79, %r78, 23;
	mov.b32 	%f131, %r79;
	ex2.approx.ftz.f32 	%f132, %f130;
	mul.f32 	%f133, %f132, %f131;
	st.shared.f32 	[%r75+1024], %f133;
	add.f32 	%f134, %f121, %f133;
	ld.shared.f32 	%f135, [%r75+2048];
	sub.f32 	%f136, %f135, %f13;
	fma.rn.f32 	%f137, %f136, 0f3BBB989D, 0f3F000000;
	cvt.sat.f32.f32 	%f138, %f137;
	fma.rm.f32 	%f139, %f138, %f112, %f111;
	add.f32 	%f140, %f139, 0fCB40007F;
	neg.f32 	%f141, %f140;
	fma.rn.f32 	%f142, %f136, 0f3FB8AA3B, %f141;
	fma.rn.f32 	%f143, %f136, 0f32A57060, %f142;
	mov.b32 	%r80, %f139;
	shl.b32 	%r81, %r80, 23;
	mov.b32 	%f144, %r81;
	ex2.approx.ftz.f32 	%f145, %f143;
	mul.f32 	%f146, %f145, %f144;
	st.shared.f32 	[%r75+2048], %f146;
	add.f32 	%f147, %f134, %f146;
	ld.shared.f32 	%f148, [%r75+3072];
	sub.f32 	%f149, %f148, %f13;
	fma.rn.f32 	%f150, %f149, 0f3BBB989D, 0f3F000000;
	cvt.sat.f32.f32 	%f151, %f150;
	fma.rm.f32 	%f152, %f151, %f112, %f111;
	add.f32 	%f153, %f152, 0fCB40007F;
	neg.f32 	%f154, %f153;
	fma.rn.f32 	%f155, %f149, 0f3FB8AA3B, %f154;
	fma.rn.f32 	%f156, %f149, 0f32A57060, %f155;
	mov.b32 	%r82, %f152;
	shl.b32 	%r83, %r82, 23;
	mov.b32 	%f157, %r83;
	ex2.approx.ftz.f32 	%f158, %f156;
	mul.f32 	%f159, %f158, %f157;
	st.shared.f32 	[%r75+3072], %f159;
	add.f32 	%f210, %f147, %f159;
	add.s32 	%r115, %r115, 1024;
	cvt.u64.u32 	%rd30, %r115;
	setp.gt.u64 	%p24, %rd22, %rd30;
	@%p24 bra 	$L__BB297_21;
$L__BB297_22:
	mov.b32 	%r85, %f210;
	mov.b32 	%r86, 1;
	mov.b32 	%r107, 31;
	mov.b32 	%r108, -1;
	// begin inline asm
	shfl.sync.down.b32 %r84, %r85, %r86, %r107, %r108;
	// end inline asm
	mov.b32 	%f160, %r84;
	add.f32 	%f161, %f210, %f160;
	selp.f32 	%f162, %f210, %f161, %p14;
	mov.b32 	%r90, %f162;
	mov.b32 	%r91, 2;
	// begin inline asm
	shfl.sync.down.b32 %r89, %r90, %r91, %r107, %r108;
	// end inline asm
	mov.b32 	%f163, %r89;
	add.f32 	%f164, %f162, %f163;
	selp.f32 	%f165, %f162, %f164, %p13;
	mov.b32 	%r95, %f165;
	mov.b32 	%r96, 4;
	// begin inline asm
	shfl.sync.down.b32 %r94, %r95, %r96, %r107, %r108;
	// end inline asm
	mov.b32 	%f166, %r94;
	add.f32 	%f167, %f165, %f166;
	selp.f32 	%f168, %f165, %f167, %p12;
	mov.b32 	%r100, %f168;
	mov.b32 	%r101, 8;
	// begin inline asm
	shfl.sync.down.b32 %r99, %r100, %r101, %r107, %r108;
	// end inline asm
	mov.b32 	%f169, %r99;
	add.f32 	%f170, %f168, %f169;
	selp.f32 	%f171, %f168, %f170, %p11;
	mov.b32 	%r105, %f171;
	mov.b32 	%r106, 16;
	// begin inline asm
	shfl.sync.down.b32 %r104, %r105, %r106, %r107, %r108;
	// end inline asm
	mov.b32 	%f172, %r104;
	add.f32 	%f173, %f171, %f172;
	selp.f32 	%f22, %f171, %f173, %p10;
	not.pred 	%p30, %p39;
	@%p30 bra 	$L__BB297_24;
	st.shared.f32 	[%r5], %f22;
$L__BB297_24:
	setp.ne.s32 	%p31, %r1, 0;
	bar.sync 	0;
	@%p31 bra 	$L__BB297_26;
	ld.shared.f32 	%f174, [_ZZ14BlockAllReduceI5SumOpfLi256EET0_S1_E12temp_storage+12];
	add.f32 	%f175, %f22, %f174;
	ld.shared.f32 	%f176, [_ZZ14BlockAllReduceI5SumOpfLi256EET0_S1_E12temp_storage+16];
	add.f32 	%f177, %f175, %f176;
	ld.shared.f32 	%f178, [_ZZ14BlockAllReduceI5SumOpfLi256EET0_S1_E12temp_storage+20];
	add.f32 	%f179, %f177, %f178;
	ld.shared.f32 	%f180, [_ZZ14BlockAllReduceI5SumOpfLi256EET0_S1_E12temp_storage+24];
	add.f32 	%f181, %f179, %f180;
	ld.shared.f32 	%f182, [_ZZ14BlockAllReduceI5SumOpfLi256EET0_S1_E12temp_storage+28];
	add.f32 	%f183, %f181, %f182;
	ld.shared.f32 	%f184, [_ZZ14BlockAllReduceI5SumOpfLi256EET0_S1_E12temp_storage+32];
	add.f32 	%f185, %f183, %f184;
	ld.shared.f32 	%f186, [_ZZ14BlockAllReduceI5SumOpfLi256EET0_S1_E12temp_storage+36];
	add.f32 	%f187, %f185, %f186;
	st.shared.f32 	[_ZZ14BlockAllReduceI5SumOpfLi256EET0_S1_E16result_broadcast], %f187;
$L__BB297_26:
	setp.ge.s32 	%p32, %r1, %r2;
	bar.sync 	0;
	ld.shared.f32 	%f23, [_ZZ14BlockAllReduceI5SumOpfLi256EET0_S1_E16result_broadcast];
	@%p32 bra 	$L__BB297_33;
	setp.eq.s32 	%p33, %r7, 0;
	mul.lo.s64 	%rd14, %rd37, %rd20;
	mov.u32 	%r117, %r1;
	@%p33 bra 	$L__BB297_31;
	setp.eq.s32 	%p34, %r7, 1;
	ld.shared.f32 	%f189, [%r8];
	div.rn.f32 	%f188, %f189, %f23;
	add.s64 	%rd31, %rd14, %rd4;
	// begin inline asm
	{  cvt.rn.f16.f32 %rs8, %f188;}

	// end inline asm
	shl.b64 	%rd32, %rd31, 1;
	add.s64 	%rd15, %rd2, %rd32;
	st.global.u16 	[%rd15], %rs8;
	mov.u32 	%r117, %r9;
	@%p34 bra 	$L__BB297_31;
	setp.eq.s32 	%p35, %r7, 2;
	ld.shared.f32 	%f191, [%r8+1024];
	div.rn.f32 	%f190, %f191, %f23;
	// begin inline asm
	{  cvt.rn.f16.f32 %rs9, %f190;}

	// end inline asm
	st.global.u16 	[%rd15+512], %rs9;
	mov.u32 	%r117, %r10;
	@%p35 bra 	$L__BB297_31;
	ld.shared.f32 	%f193, [%r8+2048];
	div.rn.f32 	%f192, %f193, %f23;
	// begin inline asm
	{  cvt.rn.f16.f32 %rs10, %f192;}

	// end inline asm
	st.global.u16 	[%rd15+1024], %rs10;
	mov.u32 	%r117, %r11;
$L__BB297_31:
	setp.lt.u32 	%p36, %r6, 768;
	@%p36 bra 	$L__BB297_33;
$L__BB297_32:
	shl.b32 	%r109, %r117, 2;
	mov.u32 	%r110, shared_buf;
	add.s32 	%r111, %r110, %r109;
	ld.shared.f32 	%f198, [%r111];
	div.rn.f32 	%f194, %f198, %f23;
	cvt.u64.u32 	%rd33, %r117;
	add.s64 	%rd34, %rd14, %rd33;
	// begin inline asm
	{  cvt.rn.f16.f32 %rs11, %f194;}

	// end inline asm
	shl.b64 	%rd35, %rd34, 1;
	add.s64 	%rd36, %rd2, %rd35;
	st.global.u16 	[%rd36], %rs11;
	ld.shared.f32 	%f199, [%r111+1024];
	div.rn.f32 	%f195, %f199, %f23;
	// begin inline asm
	{  cvt.rn.f16.f32 %rs12, %f195;}

	// end inline asm
	st.global.u16 	[%rd36+512], %rs12;
	ld.shared.f32 	%f200, [%r111+2048];
	div.rn.f32 	%f196, %f200, %f23;
	// begin inline asm
	{  cvt.rn.f16.f32 %rs13, %f196;}

	// end inline asm
	st.global.u16 	[%rd36+1024], %rs13;
	ld.shared.f32 	%f201, [%r111+3072];
	div.rn.f32 	%f197, %f201, %f23;
	// begin inline asm
	{  cvt.rn.f16.f32 %rs14, %f197;}

	// end inline asm
	st.global.u16 	[%rd36+1536], %rs14;
	add.s32 	%r117, %r117, 1024;
	setp.lt.s32 	%p37, %r117, %r2;
	@%p37 bra 	$L__BB297_32;
$L__BB297_33:
	add.s64 	%rd37, %rd37, %rd5;
	setp.lt.s64 	%p38, %rd37, %rd21;
	@%p38 bra 	$L__BB297_2;
$L__BB297_34:
	ret;

}
	// .globl	_Z24SoftmaxBlockUncachedImplI10DirectLoadI6__halffE11DirectStoreIfS1_EfLi2ELi1024EL9Algorithm0EEvT_T0_ll
.visible .entry _Z24SoftmaxBlockUncachedImplI10DirectLoadI6__halffE11DirectStoreIfS1_EfLi2ELi1024EL9Algorithm0EEvT_T0_ll(
	.param .align 8 .b8 _Z24SoftmaxBlockUncachedImplI10DirectLoadI6__halffE11DirectStoreIfS1_EfLi2ELi1024EL9Algorithm0EEvT_T0_ll_param_0[16],
	.param .align 8 .b8 _Z24SoftmaxBlockUncachedImplI10DirectLoadI6__halffE11DirectStoreIfS1_EfLi2ELi1024EL9Algorithm0EEvT_T0_ll_param_1[16],
	.param .u64 _Z24SoftmaxBlockUncachedImplI10DirectLoadI6__halffE11DirectStoreIfS1_EfLi2ELi1024EL9Algorithm0EEvT_T0_ll_param_2,
	.param .u64 _Z24SoftmaxBlockUncachedImplI10DirectLoadI6__halffE11DirectStoreIfS1_EfLi2ELi1024EL9Algorithm0EEvT_T0_ll_param_3
)
{
	.reg .pred 	%p<40>;
	.reg .b16 	%rs<41>;
	.reg .b32 	%r<155>;
	.reg .b32 	%f<466>;
	.reg .b64 	%rd<156>;

	ld.param.u64 	%rd21, [_Z24SoftmaxBlockUncachedImplI10DirectLoadI6__halffE11DirectStoreIfS1_EfLi2ELi1024EL9Algorithm0EEvT_T0_ll_param_1+8];
	ld.param.u64 	%rd19, [_Z24SoftmaxBlockUncachedImplI10DirectLoadI6__halffE11DirectStoreIfS1_EfLi2ELi1024EL9Algorithm0EEvT_T0_ll_param_0+8];
	ld.param.u64 	%rd20, [_Z24SoftmaxBlockUncachedImplI10DirectLoadI6__halffE11DirectStoreIfS1_EfLi2ELi1024EL9Algorithm0EEvT_T0_ll_param_1];
	ld.param.u64 	%rd18, [_Z24SoftmaxBlockUncachedImplI10DirectLoadI6__halffE11DirectStoreIfS1_EfLi2ELi1024EL9Algorithm0EEvT_T0_ll_param_0];
	ld.param.u64 	%rd22, [_Z24SoftmaxBlockUncachedImplI10DirectLoadI6__halffE11DirectStoreIfS1_EfLi2ELi1024EL9Algorithm0EEvT_T0_ll_param_2];
	ld.param.u64 	%rd23, [_Z24SoftmaxBlockUncachedImplI10DirectLoadI6__halffE11DirectStoreIfS1_EfLi2ELi1024EL9Algorithm0EEvT_T0_ll_param_3];
	cvta.to.global.u64 	%rd1, %rd18;
	cvta.to.global.u64 	%rd2, %rd20;
	mov.u32 	%r1, %tid.x;
	and.b64  	%rd24, %rd23, 1;
	setp.eq.b64 	%p2, %rd24, 1;
	not.pred 	%p3, %p2;
	@%p3 bra 	$L__BB298_2;
	mov.u64 	%rd25, $str$2;
	cvta.global.u64 	%rd26, %rd25;
	mov.u64 	%rd27, $str$1;
	cvta.global.u64 	%rd28, %rd27;
	mov.u64 	%rd29, __unnamed_290;
	cvta.global.u64 	%rd30, %rd29;
	{ // callseq 289, 0
	.param .b64 param0;
	st.param.b64 	[param0], %rd26;
	.param .b64 param1;
	st.param.b64 	[param1], %rd28;
	.param .b32 param2;
	st.param.b32 	[param2], 956;
	.param .b64 param3;
	st.param.b64 	[param3], %rd30;
	.param .b64 param4;
	st.param.b64 	[param4], 1;
	call.uni 
	__assertfail, 
	(
	param0, 
	param1, 
	param2, 
	param3, 
	param4
	);
	} // callseq 289
$L__BB298_2:
	shr.u64 	%rd31, %rd23, 63;
	add.s64 	%rd32, %rd23, %rd31;
	shr.u64 	%rd33, %rd32, 1;
	cvt.u32.u64 	%r2, %rd33;
	mov.u32 	%r21, %ctaid.x;
	cvt.u64.u32 	%rd154, %r21;
	setp.le.s64 	%p4, %rd22, %rd154;
	@%p4 bra 	$L__BB298_34;
	// begin inline asm
	mov.u32 %r22, %laneid;
	// end inline asm
	shr.u32 	%r23, %r1, 3;
	and.b32  	%r24, %r23, 124;
	mov.u32 	%r25, _ZZ14BlockAllReduceI5MaxOpfLi1024EET0_S1_E12temp_storage;
	add.s32 	%r26, %r25, %r24;
	add.s32 	%r4, %r26, 32;
	mov.u32 	%r27, _ZZ14BlockAllReduceI5SumOpfLi1024EET0_S1_E12temp_storage;
	add.s32 	%r28, %r27, %r24;
	add.s32 	%r5, %r28, 32;
	mov.u32 	%r29, %nctaid.x;
	cvt.u64.u32 	%rd4, %r29;
	not.b32 	%r30, %r1;
	add.s32 	%r6, %r30, %r2;
	shr.u32 	%r31, %r6, 10;
	add.s32 	%r32, %r31, 1;
	and.b32  	%r7, %r32, 3;
	shl.b32 	%r33, %r1, 1;
	cvt.u64.u32 	%rd5, %r33;
	or.b32  	%r8, %r1, 1024;
	or.b32  	%r9, %r1, 2048;
	or.b32  	%r10, %r1, 3072;
$L__BB298_4:
	setp.ge.s32 	%p5, %r1, %r2;
	mov.f32 	%f460, 0fFF800000;
	@%p5 bra 	$L__BB298_12;
	setp.eq.s32 	%p6, %r7, 0;
	mul.lo.s64 	%rd8, %rd154, %rd19;
	mov.f32 	%f460, 0fFF800000;
	mov.u32 	%r149, %r1;
	@%p6 bra 	$L__BB298_9;
	setp.eq.s32 	%p7, %r7, 1;
	add.s64 	%rd9, %rd8, %rd5;
	shr.u64 	%rd34, %rd9, 63;
	add.s64 	%rd35, %rd9, %rd34;
	shl.b64 	%rd36, %rd35, 1;
	and.b64  	%rd37, %rd36, -4;
	add.s64 	%rd38, %rd1, %rd37;
	ld.global.u32 	%r34, [%rd38];
	mov.b32 	{%rs1, %rs2}, %r34;
	// begin inline asm
	{  cvt.f32.f16 %f27, %rs1;}

	// end inline asm
	// begin inline asm
	{  cvt.f32.f16 %f28, %rs2;}

	// end inline asm
	max.f32 	%f29, %f27, 0fFF800000;
	max.f32 	%f460, %f29, %f28;
	mov.u32 	%r149, %r8;
	@%p7 bra 	$L__BB298_9;
	setp.eq.s32 	%p8, %r7, 2;
	add.s64 	%rd39, %rd9, 2048;
	shr.u64 	%rd40, %rd39, 63;
	add.s64 	%rd41, %rd39, %rd40;
	shl.b64 	%rd42, %rd41, 1;
	and.b64  	%rd43, %rd42, -4;
	add.s64 	%rd44, %rd1, %rd43;
	ld.global.u32 	%r35, [%rd44];
	mov.b32 	{%rs3, %rs4}, %r35;
	// begin inline asm
	{  cvt.f32.f16 %f30, %rs3;}

	// end inline asm
	// begin inline asm
	{  cvt.f32.f16 %f31, %rs4;}

	// end inline asm
	max.f32 	%f32, %f460, %f30;
	max.f32 	%f460, %f32, %f31;
	mov.u32 	%r149, %r9;
	@%p8 bra 	$L__BB298_9;
	add.s64 	%rd45, %rd9, 4096;
	shr.u64 	%rd46, %rd45, 63;
	add.s64 	%rd47, %rd45, %rd46;
	shl.b64 	%rd48, %rd47, 1;
	and.b64  	%rd49, %rd48, -4;
	add.s64 	%rd50, %rd1, %rd49;
	ld.global.u32 	%r36, [%rd50];
	mov.b32 	{%rs5, %rs6}, %r36;
	// begin inline asm
	{  cvt.f32.f16 %f33, %rs5;}

	// end inline asm
	// begin inline asm
	{  cvt.f32.f16 %f34, %rs6;}

	// end inline asm
	max.f32 	%f35, %f460, %f33;
	max.f32 	%f460, %f35, %f34;
	mov.u32 	%r149, %r10;
$L__BB298_9:
	setp.lt.u32 	%p9, %r6, 3072;
	@%p9 bra 	$L__BB298_12;
	mul.wide.u32 	%rd51, %r149, 2;
	add.s64 	%rd155, %rd8, %rd51;
$L__BB298_11:
	shr.u64 	%rd52, %rd155, 63;
	add.s64 	%rd53, %rd155, %rd52;
	shl.b64 	%rd54, %rd53, 1;
	and.b64  	%rd55, %rd54, -4;
	add.s64 	%rd56, %rd1, %rd55;
	ld.global.u32 	%r37, [%rd56];
	mov.b32 	{%rs7, %rs8}, %r37;
	// begin inline asm
	{  cvt.f32.f16 %f36, %rs7;}

	// end inline asm
	// begin inline asm
	{  cvt.f32.f16 %f37, %rs8;}

	// end inline asm
	max.f32 	%f44, %f460, %f36;
	max.f32 	%f45, %f44, %f37;
	add.s64 	%rd57, %rd155, 2048;
	shr.u64 	%rd58, %rd57, 63;
	add.s64 	%rd59, %rd57, %rd58;
	shl.b64 	%rd60, %rd59, 1;
	and.b64  	%rd61, %rd60, -4;
	add.s64 	%rd62, %rd1, %rd61;
	ld.global.u32 	%r38, [%rd62];
	mov.b32 	{%rs9, %rs10}, %r38;
	// begin inline asm
	{  cvt.f32.f16 %f38, %rs9;}

	// end inline asm
	// begin inline asm
	{  cvt.f32.f16 %f39, %rs10;}

	// end inline asm
	max.f32 	%f46, %f45, %f38;
	max.f32 	%f47, %f46, %f39;
	add.s64 	%rd63, %rd155, 4096;
	shr.u64 	%rd64, %rd63, 63;
	add.s64 	%rd65, %rd63, %rd64;
	shl.b64 	%rd66, %rd65, 1;
	and.b64  	%rd67, %rd66, -4;
	add.s64 	%rd68, %rd1, %rd67;
	ld.global.u32 	%r39, [%rd68];
	mov.b32 	{%rs11, %rs12}, %r39;
	// begin inline asm
	{  cvt.f32.f16 %f40, %rs11;}

	// end inline asm
	// begin inline asm
	{  cvt.f32.f16 %f41, %rs12;}

	// end inline asm
	max.f32 	%f48, %f47, %f40;
	max.f32 	%f49, %f48, %f41;
	add.s64 	%rd69, %rd155, 6144;
	shr.u64 	%rd70, %rd69, 63;
	add.s64 	%rd71, %rd69, %rd70;
	shl.b64 	%rd72, %rd71, 1;
	and.b64  	%rd73, %rd72, -4;
	add.s64 	%rd74, %rd1, %rd73;
	ld.global.u32 	%r40, [%rd74];
	mov.b32 	{%rs13, %rs14}, %r40;
	// begin inline asm
	{  cvt.f32.f16 %f42, %rs13;}

	// end inline asm
	// begin inline asm
	{  cvt.f32.f16 %f43, %rs14;}

	// end inline asm
	max.f32 	%f50, %f49, %f42;
	max.f32 	%f460, %f50, %f43;
	add.s32 	%r149, %r149, 4096;
	add.s64 	%rd155, %rd155, 8192;
	setp.lt.s32 	%p10, %r149, %r2;
	@%p10 bra 	$L__BB298_11;
$L__BB298_12:
	setp.gt.s32 	%p12, %r22, 15;
	setp.gt.s32 	%p13, %r22, 23;
	setp.gt.s32 	%p14, %r22, 27;
	setp.gt.s32 	%p15, %r22, 29;
	setp.gt.s32 	%p16, %r22, 30;
	mov.b32 	%r42, %f460;
	mov.b32 	%r43, 1;
	mov.b32 	%r64, 31;
	mov.b32 	%r65, -1;
	// begin inline asm
	shfl.sync.down.b32 %r41, %r42, %r43, %r64, %r65;
	// end inline asm
	mov.b32 	%f51, %r41;
	max.f32 	%f52, %f460, %f51;
	selp.f32 	%f53, %f460, %f52, %p16;
	mov.b32 	%r47, %f53;
	mov.b32 	%r48, 2;
	// begin inline asm
	shfl.sync.down.b32 %r46, %r47, %r48, %r64, %r65;
	// end inline asm
	mov.b32 	%f54, %r46;
	max.f32 	%f55, %f53, %f54;
	selp.f32 	%f56, %f53, %f55, %p15;
	mov.b32 	%r52, %f56;
	mov.b32 	%r53, 4;
	// begin inline asm
	shfl.sync.down.b32 %r51, %r52, %r53, %r64, %r65;
	// end inline asm
	mov.b32 	%f57, %r51;
	max.f32 	%f58, %f56, %f57;
	selp.f32 	%f59, %f56, %f58, %p14;
	mov.b32 	%r57, %f59;
	mov.b32 	%r58, 8;
	// begin inline asm
	shfl.sync.down.b32 %r56, %r57, %r58, %r64, %r65;
	// end inline asm
	mov.b32 	%f60, %r56;
	max.f32 	%f9, %f59, %f60;
	selp.f32 	%f461, %f59, %f9, %p13;
	mov.b32 	%r62, %f461;
	mov.b32 	%r63, 16;
	// begin inline asm
	shfl.sync.down.b32 %r61, %r62, %r63, %r64, %r65;
	// end inline asm
	mov.pred 	%p39, 0;
	@%p12 bra 	$L__BB298_15;
	setp.ne.s32 	%p18, %r22, 0;
	mov.b32 	%f61, %r61;
	max.f32 	%f461, %f9, %f61;
	@%p18 bra 	$L__BB298_15;
	st.shared.f32 	[%r4], %f461;
	mov.pred 	%p39, -1;
$L__BB298_15:
	setp.ne.s32 	%p20, %r1, 0;
	bar.sync 	0;
	@%p20 bra 	$L__BB298_17;
	ld.shared.f32 	%f62, [_ZZ14BlockAllReduceI5MaxOpfLi1024EET0_S1_E12temp_storage+36];
	max.f32 	%f63, %f461, %f62;
	ld.shared.f32 	%f64, [_ZZ14BlockAllReduceI5MaxOpfLi1024EET0_S1_E12temp_storage+40];
	max.f32 	%f65, %f63, %f64;
	ld.shared.f32 	%f66, [_ZZ14BlockAllReduceI5MaxOpfLi1024EET0_S1_E12temp_storage+44];
	max.f32 	%f67, %f65, %f66;
	ld.shared.f32 	%f68, [_ZZ14BlockAllReduceI5MaxOpfLi1024EET0_S1_E12temp_storage+48];
	max.f32 	%f69, %f67, %f68;
	ld.shared.f32 	%f70, [_ZZ14BlockAllReduceI5MaxOpfLi1024EET0_S1_E12temp_storage+52];
	max.f32 	%f71, %f69, %f70;
	ld.shared.f32 	%f72, [_ZZ14BlockAllReduceI5MaxOpfLi1024EET0_S1_E12temp_storage+56];
	max.f32 	%f73, %f71, %f72;
	ld.shared.f32 	%f74, [_ZZ14BlockAllReduceI5MaxOpfLi1024EET0_S1_E12temp_storage+60];
	max.f32 	%f75, %f73, %f74;
	ld.shared.f32 	%f76, [_ZZ14BlockAllReduceI5MaxOpfLi1024EET0_S1_E12temp_storage+64];
	max.f32 	%f77, %f75, %f76;
	ld.shared.f32 	%f78, [_ZZ14BlockAllReduceI5MaxOpfLi1024EET0_S1_E12temp_storage+68];
	max.f32 	%f79, %f77, %f78;
	ld.shared.f32 	%f80, [_ZZ14BlockAllReduceI5MaxOpfLi1024EET0_S1_E12temp_storage+72];
	max.f32 	%f81, %f79, %f80;
	ld.shared.f32 	%f82, [_ZZ14BlockAllReduceI5MaxOpfLi1024EET0_S1_E12temp_storage+76];
	max.f32 	%f83, %f81, %f82;
	ld.shared.f32 	%f84, [_ZZ14BlockAllReduceI5MaxOpfLi1024EET0_S1_E12temp_storage+80];
	max.f32 	%f85, %f83, %f84;
	ld.shared.f32 	%f86, [_ZZ14BlockAllReduceI5MaxOpfLi1024EET0_S1_E12temp_storage+84];
	max.f32 	%f87, %f85, %f86;
	ld.shared.f32 	%f88, [_ZZ14BlockAllReduceI5MaxOpfLi1024EET0_S1_E12temp_storage+88];
	max.f32 	%f89, %f87, %f88;
	ld.shared.f32 	%f90, [_ZZ14BlockAllReduceI5MaxOpfLi1024EET0_S1_E12temp_storage+92];
	max.f32 	%f91, %f89, %f90;
	ld.shared.f32 	%f92, [_ZZ14BlockAllReduceI5MaxOpfLi1024EET0_S1_E12temp_storage+96];
	max.f32 	%f93, %f91, %f92;
	ld.shared.f32 	%f94, [_ZZ14BlockAllReduceI5MaxOpfLi1024EET0_S1_E12temp_storage+100];
	max.f32 	%f95, %f93, %f94;
	ld.shared.f32 	%f96, [_ZZ14BlockAllReduceI5MaxOpfLi1024EET0_S1_E12temp_storage+104];
	max.f32 	%f97, %f95, %f96;
	ld.shared.f32 	%f98, [_ZZ14BlockAllReduceI5MaxOpfLi1024EET0_S1_E12temp_storage+108];
	max.f32 	%f99, %f97, %f98;
	ld.shared.f32 	%f100, [_ZZ14BlockAllReduceI5MaxOpfLi1024EET0_S1_E12temp_storage+112];
	max.f32 	%f101, %f99, %f100;
	ld.shared.f32 	%f102, [_ZZ14BlockAllReduceI5MaxOpfLi1024EET0_S1_E12temp_storage+116];
	max.f32 	%f103, %f101, %f102;
	ld.shared.f32 	%f104, [_ZZ14BlockAllReduceI5MaxOpfLi1024EET0_S1_E12temp_storage+120];
	max.f32 	%f105, %f103, %f104;
	ld.shared.f32 	%f106, [_ZZ14BlockAllReduceI5MaxOpfLi1024EET0_S1_E12temp_storage+124];
	max.f32 	%f107, %f105, %f106;
	ld.shared.f32 	%f108, [_ZZ14BlockAllReduceI5MaxOpfLi1024EET0_S1_E12temp_storage+128];
	max.f32 	%f109, %f107, %f108;
	ld.shared.f32 	%f110, [_ZZ14BlockAllReduceI5MaxOpfLi1024EET0_S1_E12temp_storage+132];
	max.f32 	%f111, %f109, %f110;
	ld.shared.f32 	%f112, [_ZZ14BlockAllReduceI5MaxOpfLi1024EET0_S1_E12temp_storage+136];
	max.f32 	%f113, %f111, %f112;
	ld.shared.f32 	%f114, [_ZZ14BlockAllReduceI5MaxOpfLi1024EET0_S1_E12temp_storage+140];
	max.f32 	%f115, %f113, %f114;
	ld.shared.f32 	%f116, [_ZZ14BlockAllReduceI5MaxOpfLi1024EET0_S1_E12temp_storage+144];
	max.f32 	%f117, %f115, %f116;
	ld.shared.f32 	%f118, [_ZZ14BlockAllReduceI5MaxOpfLi1024EET0_S1_E12temp_storage+148];
	max.f32 	%f119, %f117, %f118;
	ld.shared.f32 	%f120, [_ZZ14BlockAllReduceI5MaxOpfLi1024EET0_S1_E12temp_storage+152];
	max.f32 	%f121, %f119, %f120;
	ld.shared.f32 	%f122, [_ZZ14BlockAllReduceI5MaxOpfLi1024EET0_S1_E12temp_storage+156];
	max.f32 	%f123, %f121, %f122;
	st.shared.f32 	[_ZZ14BlockAllReduceI5MaxOpfLi1024EET0_S1_E16result_broadcast], %f123;
$L__BB298_17:
	setp.ge.s32 	%p21, %r1, %r2;
	bar.sync 	0;
	mov.f32 	%f465, 0f00000000;
	ld.shared.f32 	%f13, [_ZZ14BlockAllReduceI5MaxOpfLi1024EET0_S1_E16result_broadcast];
	@%p21 bra 	$L__BB298_24;
	setp.eq.s32 	%p22, %r7, 0;
	mul.lo.s64 	%rd13, %rd154, %rd19;
	mov.f32 	%f465, 0f00000000;
	mov.u32 	%r151, %r1;
	@%p22 bra 	$L__BB298_22;
	setp.eq.s32 	%p23, %r7, 1;
	add.s64 	%rd14, %rd13, %rd5;
	shr.u64 	%rd75, %rd14, 63;
	add.s64 	%rd76, %rd14, %rd75;
	shl.b64 	%rd77, %rd76, 1;
	and.b64  	%rd78, %rd77, -4;
	add.s64 	%rd79, %rd1, %rd78;
	ld.global.u32 	%r66, [%rd79];
	mov.b32 	{%rs15, %rs16}, %r66;
	// begin inline asm
	{  cvt.f32.f16 %f127, %rs15;}

	// end inline asm
	// begin inline asm
	{  cvt.f32.f16 %f128, %rs16;}

	// end inline asm
	sub.f32 	%f129, %f127, %f13;
	fma.rn.f32 	%f130, %f129, 0f3BBB989D, 0f3F000000;
	cvt.sat.f32.f32 	%f131, %f130;
	mov.f32 	%f132, 0f4B400001;
	mov.f32 	%f133, 0f437C0000;
	fma.rm.f32 	%f134, %f131, %f133, %f132;
	add.f32 	%f135, %f134, 0fCB40007F;
	neg.f32 	%f136, %f135;
	fma.rn.f32 	%f137, %f129, 0f3FB8AA3B, %f136;
	fma.rn.f32 	%f138, %f129, 0f32A57060, %f137;
	mov.b32 	%r67, %f134;
	shl.b32 	%r68, %r67, 23;
	mov.b32 	%f139, %r68;
	ex2.approx.ftz.f32 	%f140, %f138;
	fma.rn.f32 	%f141, %f140, %f139, 0f00000000;
	sub.f32 	%f142, %f128, %f13;
	fma.rn.f32 	%f143, %f142, 0f3BBB989D, 0f3F000000;
	cvt.sat.f32.f32 	%f144, %f143;
	fma.rm.f32 	%f145, %f144, %f133, %f132;
	add.f32 	%f146, %f145, 0fCB40007F;
	neg.f32 	%f147, %f146;
	fma.rn.f32 	%f148, %f142, 0f3FB8AA3B, %f147;
	fma.rn.f32 	%f149, %f142, 0f32A57060, %f148;
	mov.b32 	%r69, %f145;
	shl.b32 	%r70, %r69, 23;
	mov.b32 	%f150, %r70;
	ex2.approx.ftz.f32 	%f151, %f149;
	fma.rn.f32 	%f465, %f151, %f150, %f141;
	mov.u32 	%r151, %r8;
	@%p23 bra 	$L__BB298_22;
	setp.eq.s32 	%p24, %r7, 2;
	add.s64 	%rd80, %rd14, 2048;
	shr.u64 	%rd81, %rd80, 63;
	add.s64 	%rd82, %rd80, %rd81;
	shl.b64 	%rd83, %rd82, 1;
	and.b64  	%rd84, %rd83, -4;
	add.s64 	%rd85, %rd1, %rd84;
	ld.global.u32 	%r71, [%rd85];
	mov.b32 	{%rs17, %rs18}, %r71;
	// begin inline asm
	{  cvt.f32.f16 %f152, %rs17;}

	// end inline asm
	// begin inline asm
	{  cvt.f32.f16 %f153, %rs18;}

	// end inline asm
	sub.f32 	%f154, %f152, %f13;
	fma.rn.f32 	%f155, %f154, 0f3BBB989D, 0f3F000000;
	cvt.sat.f32.f32 	%f156, %f155;
	mov.f32 	%f157, 0f4B400001;
	mov.f32 	%f158, 0f437C0000;
	fma.rm.f32 	%f159, %f156, %f158, %f157;
	add.f32 	%f160, %f159, 0fCB40007F;
	neg.f32 	%f161, %f160;
	fma.rn.f32 	%f162, %f154, 0f3FB8AA3B, %f161;
	fma.rn.f32 	%f163, %f154, 0f32A57060, %f162;
	mov.b32 	%r72, %f159;
	shl.b32 	%r73, %r72, 23;
	mov.b32 	%f164, %r73;
	ex2.approx.ftz.f32 	%f165, %f163;
	fma.rn.f32 	%f166, %f165, %f164, %f465;
	sub.f32 	%f167, %f153, %f13;
	fma.rn.f32 	%f168, %f167, 0f3BBB989D, 0f3F000000;
	cvt.sat.f32.f32 	%f169, %f168;
	fma.rm.f32 	%f170, %f169, %f158, %f157;
	add.f32 	%f171, %f170, 0fCB40007F;
	neg.f32 	%f172, %f171;
	fma.rn.f32 	%f173, %f167, 0f3FB8AA3B, %f172;
	fma.rn.f32 	%f174, %f167, 0f32A57060, %f173;
	mov.b32 	%r74, %f170;
	shl.b32 	%r75, %r74, 23;
	mov.b32 	%f175, %r75;
	ex2.approx.ftz.f32 	%f176, %f174;
	fma.rn.f32 	%f465, %f176, %f175, %f166;
	mov.u32 	%r151, %r9;
	@%p24 bra 	$L__BB298_22;
	add.s64 	%rd86, %rd14, 4096;
	shr.u64 	%rd87, %rd86, 63;
	add.s64 	%rd88, %rd86, %rd87;
	shl.b64 	%rd89, %rd88, 1;
	and.b64  	%rd90, %rd89, -4;
	add.s64 	%rd91, %rd1, %rd90;
	ld.global.u32 	%r76, [%rd91];
	mov.b32 	{%rs19, %rs20}, %r76;
	// begin inline asm
	{  cvt.f32.f16 %f177, %rs19;}

	// end inline asm
	// begin inline asm
	{  cvt.f32.f16 %f178, %rs20;}

	// end inline asm
	sub.f32 	%f179, %f177, %f13;
	fma.rn.f32 	%f180, %f179, 0f3BBB989D, 0f3F000000;
	cvt.sat.f32.f32 	%f181, %f180;
	mov.f32 	%f182, 0f4B400001;
	mov.f32 	%f183, 0f437C0000;
	fma.rm.f32 	%f184, %f181, %f183, %f182;
	add.f32 	%f185, %f184, 0fCB40007F;
	neg.f32 	%f186, %f185;
	fma.rn.f32 	%f187, %f179, 0f3FB8AA3B, %f186;
	fma.rn.f32 	%f188, %f179, 0f32A57060, %f187;
	mov.b32 	%r77, %f184;
	shl.b32 	%r78, %r77, 23;
	mov.b32 	%f189, %r78;
	ex2.approx.ftz.f32 	%f190, %f188;
	fma.rn.f32 	%f191, %f190, %f189, %f465;
	sub.f32 	%f192, %f178, %f13;
	fma.rn.f32 	%f193, %f192, 0f3BBB989D, 0f3F000000;
	cvt.sat.f32.f32 	%f194, %f193;
	fma.rm.f32 	%f195, %f194, %f183, %f182;
	add.f32 	%f196, %f195, 0fCB40007F;
	neg.f32 	%f197, %f196;
	fma.rn.f32 	%f198, %f192, 0f3FB8AA3B, %f197;
	fma.rn.f32 	%f199, %f192, 0f32A57060, %f198;
	mov.b32 	%r79, %f195;
	shl.b32 	%r80, %r79, 23;
	mov.b32 	%f200, %r80;
	ex2.approx.ftz.f32 	%f201, %f199;
	fma.rn.f32 	%f465, %f201, %f200, %f191;
	mov.u32 	%r151, %r10;
$L__BB298_22:
	setp.lt.u32 	%p25, %r6, 3072;
	@%p25 bra 	$L__BB298_24;
$L__BB298_23:
	shl.b32 	%r81, %r151, 1;
	cvt.u64.u32 	%rd92, %r81;
	add.s64 	%rd93, %rd13, %rd92;
	shr.u64 	%rd94, %rd93, 63;
	add.s64 	%rd95, %rd93, %rd94;
	shl.b64 	%rd96, %rd95, 1;
	and.b64  	%rd97, %rd96, -4;
	add.s64 	%rd98, %rd1, %rd97;
	ld.global.u32 	%r82, [%rd98];
	mov.b32 	{%rs21, %rs22}, %r82;
	// begin inline asm
	{  cvt.f32.f16 %f202, %rs21;}

	// end inline asm
	// begin inline asm
	{  cvt.f32.f16 %f203, %rs22;}

	// end inline asm
	sub.f32 	%f210, %f202, %f13;
	fma.rn.f32 	%f211, %f210, 0f3BBB989D, 0f3F000000;
	cvt.sat.f32.f32 	%f212, %f211;
	mov.f32 	%f213, 0f4B400001;
	mov.f32 	%f214, 0f437C0000;
	fma.rm.f32 	%f215, %f212, %f214, %f213;
	add.f32 	%f216, %f215, 0fCB40007F;
	neg.f32 	%f217, %f216;
	fma.rn.f32 	%f218, %f210, 0f3FB8AA3B, %f217;
	fma.rn.f32 	%f219, %f210, 0f32A57060, %f218;
	mov.b32 	%r83, %f215;
	shl.b32 	%r84, %r83, 23;
	mov.b32 	%f220, %r84;
	ex2.approx.ftz.f32 	%f221, %f219;
	fma.rn.f32 	%f222, %f221, %f220, %f465;
	sub.f32 	%f223, %f203, %f13;
	fma.rn.f32 	%f224, %f223, 0f3BBB989D, 0f3F000000;
	cvt.sat.f32.f32 	%f225, %f224;
	fma.rm.f32 	%f226, %f225, %f214, %f213;
	add.f32 	%f227, %f226, 0fCB40007F;
	neg.f32 	%f228, %f227;
	fma.rn.f32 	%f229, %f223, 0f3FB8AA3B, %f228;
	fma.rn.f32 	%f230, %f223, 0f32A57060, %f229;
	mov.b32 	%r85, %f226;
	shl.b32 	%r86, %r85, 23;
	mov.b32 	%f231, %r86;
	ex2.approx.ftz.f32 	%f232, %f230;
	fma.rn.f32 	%f233, %f232, %f231, %f222;
	add.s64 	%rd99, %rd93, 2048;
	shr.u64 	%rd100, %rd99, 63;
	add.s64 	%rd101, %rd99, %rd100;
	shl.b64 	%rd102, %rd101, 1;
	and.b64  	%rd103, %rd102, -4;
	add.s64 	%rd104, %rd1, %rd103;
	ld.global.u32 	%r87, [%rd104];
	mov.b32 	{%rs23, %rs24}, %r87;
	// begin inline asm
	{  cvt.f32.f16 %f204, %rs23;}

	// end inline asm
	// begin inline asm
	{  cvt.f32.f16 %f205, %rs24;}

	// end inline asm
	sub.f32 	%f234, %f204, %f13;
	fma.rn.f32 	%f235, %f234, 0f3BBB989D, 0f3F000000;
	cvt.sat.f32.f32 	%f236, %f235;
	fma.rm.f32 	%f237, %f236, %f214, %f213;
	add.f32 	%f238, %f237, 0fCB40007F;
	neg.f32 	%f239, %f238;
	fma.rn.f32 	%f240, %f234, 0f3FB8AA3B, %f239;
	fma.rn.f32 	%f241, %f234, 0f32A57060, %f240;
	mov.b32 	%r88, %f237;
	shl.b32 	%r89, %r88, 23;
	mov.b32 	%f242, %r89;
	ex2.approx.ftz.f32 	%f243, %f241;
	fma.rn.f32 	%f244, %f243, %f242, %f233;
	sub.f32 	%f245, %f205, %f13;
	fma.rn.f32 	%f246, %f245, 0f3BBB989D, 0f3F000000;
	cvt.sat.f32.f32 	%f247, %f246;
	fma.rm.f32 	%f248, %f247, %f214, %f213;
	add.f32 	%f249, %f248, 0fCB40007F;
	neg.f32 	%f250, %f249;
	fma.rn.f32 	%f251, %f245, 0f3FB8AA3B, %f250;
	fma.rn.f32 	%f252, %f245, 0f32A57060, %f251;
	mov.b32 	%r90, %f248;
	shl.b32 	%r91, %r90, 23;
	mov.b32 	%f253, %r91;
	ex2.approx.ftz.f32 	%f254, %f252;
	fma.rn.f32 	%f255, %f254, %f253, %f244;
	add.s64 	%rd105, %rd93, 4096;
	shr.u64 	%rd106, %rd105, 63;
	add.s64 	%rd107, %rd105, %rd106;
	shl.b64 	%rd108, %rd107, 1;
	and.b64  	%rd109, %rd108, -4;
	add.s64 	%rd110, %rd1, %rd109;
	ld.global.u32 	%r92, [%rd110];
	mov.b32 	{%rs25, %rs26}, %r92;
	// begin inline asm
	{  cvt.f32.f16 %f206, %rs25;}

	// end inline asm
	// begin inline asm
	{  cvt.f32.f16 %f207, %rs26;}

	// end inline asm
	sub.f32 	%f256, %f206, %f13;
	fma.rn.f32 	%f257, %f256, 0f3BBB989D, 0f3F000000;
	cvt.sat.f32.f32 	%f258, %f257;
	fma.rm.f32 	%f259, %f258, %f214, %f213;
	add.f32 	%f260, %f259, 0fCB40007F;
	neg.f32 	%f261, %f260;
	fma.rn.f32 	%f262, %f256, 0f3FB8AA3B, %f261;
	fma.rn.f32 	%f263, %f256, 0f32A57060, %f262;
	mov.b32 	%r93, %f259;
	shl.b32 	%r94, %r93, 23;
	mov.b32 	%f264, %r94;
	ex2.approx.ftz.f32 	%f265, %f263;
	fma.rn.f32 	%f266, %f265, %f264, %f255;
	sub.f32 	%f267, %f207, %f13;
	fma.rn.f32 	%f268, %f267, 0f3BBB989D, 0f3F000000;
	cvt.sat.f32.f32 	%f269, %f268;
	fma.rm.f32 	%f270, %f269, %f214, %f213;
	add.f32 	%f271, %f270, 0fCB40007F;
	neg.f32 	%f272, %f271;
	fma.rn.f32 	%f273, %f267, 0f3FB8AA3B, %f272;
	fma.rn.f32 	%f274, %f267, 0f32A57060, %f273;
	mov.b32 	%r95, %f270;
	shl.b32 	%r96, %r95, 23;
	mov.b32 	%f275, %r96;
	ex2.approx.ftz.f32 	%f276, %f274;
	fma.rn.f32 	%f277, %f276, %f275, %f266;
	add.s64 	%rd111, %rd93, 6144;
	shr.u64 	%rd112, %rd111, 63;
	add.s64 	%rd113, %rd111, %rd112;
	shl.b64 	%rd114, %rd113, 1;
	and.b64  	%rd115, %rd114, -4;
	add.s64 	%rd116, %rd1, %rd115;
	ld.global.u32 	%r97, [%rd116];
	mov.b32 	{%rs27, %rs28}, %r97;
	// begin inline asm
	{  cvt.f32.f16 %f208, %rs27;}

	// end inline asm
	// begin inline asm
	{  cvt.f32.f16 %f209, %rs28;}

	// end inline asm
	sub.f32 	%f278, %f208, %f13;
	fma.rn.f32 	%f279, %f278, 0f3BBB989D, 0f3F000000;
	cvt.sat.f32.f32 	%f280, %f279;
	fma.rm.f32 	%f281, %f280, %f214, %f213;
	add.f32 	%f282, %f281, 0fCB40007F;
	neg.f32 	%f283, %f282;
	fma.rn.f32 	%f284, %f278, 0f3FB8AA3B, %f283;
	fma.rn.f32 	%f285, %f278, 0f32A57060, %f284;
	mov.b32 	%r98, %f281;
	shl.b32 	%r99, %r98, 23;
	mov.b32 	%f286, %r99;
	ex2.approx.ftz.f32 	%f287, %f285;
	fma.rn.f32 	%f288, %f287, %f286, %f277;
	sub.f32 	%f289, %f209, %f13;
	fma.rn.f32 	%f290, %f289, 0f3BBB989D, 0f3F000000;
	cvt.sat.f32.f32 	%f291, %f290;
	fma.rm.f32 	%f292, %f291, %f214, %f213;
	add.f32 	%f293, %f292, 0fCB40007F;
	neg.f32 	%f294, %f293;
	fma.rn.f32 	%f295, %f289, 0f3FB8AA3B, %f294;
	fma.rn.f32 	%f296, %f289, 0f32A57060, %f295;
	mov.b32 	%r100, %f292;
	shl.b32 	%r101, %r100, 23;
	mov.b32 	%f297, %r101;
	ex2.approx.ftz.f32 	%f298, %f296;
	fma.rn.f32 	%f465, %f298, %f297, %f288;
	sub.s32 	%r102, %r81, %r151;
	add.s32 	%r151, %r102, 4096;
	setp.lt.s32 	%p26, %r151, %r2;
	@%p26 bra 	$L__BB298_23;
$L__BB298_24:
	setp.gt.s32 	%p27, %r22, 15;
	setp.gt.s32 	%p28, %r22, 23;
	setp.gt.s32 	%p29, %r22, 27;
	setp.gt.s32 	%p30, %r22, 29;
	setp.gt.s32 	%p31, %r22, 30;
	mov.b32 	%r104, %f465;
	mov.b32 	%r105, 1;
	mov.b32 	%r126, 31;
	mov.b32 	%r127, -1;
	// begin inline asm
	shfl.sync.down.b32 %r103, %r104, %r105, %r126, %r127;
	// end inline asm
	mov.b32 	%f299, %r103;
	add.f32 	%f300, %f465, %f299;
	selp.f32 	%f301, %f465, %f300, %p31;
	mov.b32 	%r109, %f301;
	mov.b32 	%r110, 2;
	// begin inline asm
	shfl.sync.down.b32 %r108, %r109, %r110, %r126, %r127;
	// end inline asm
	mov.b32 	%f302, %r108;
	add.f32 	%f303, %f301, %f302;
	selp.f32 	%f304, %f301, %f303, %p30;
	mov.b32 	%r114, %f304;
	mov.b32 	%r115, 4;
	// begin inline asm
	shfl.sync.down.b32 %r113, %r114, %r115, %r126, %r127;
	// end inline asm
	mov.b32 	%f305, %r113;
	add.f32 	%f306, %f304, %f305;
	selp.f32 	%f307, %f304, %f306, %p29;
	mov.b32 	%r119, %f307;
	mov.b32 	%r120, 8;
	// begin inline asm
	shfl.sync.down.b32 %r118, %r119, %r120, %r126, %r127;
	// end inline asm
	mov.b32 	%f308, %r118;
	add.f32 	%f309, %f307, %f308;
	selp.f32 	%f310, %f307, %f309, %p28;
	mov.b32 	%r124, %f310;
	mov.b32 	%r125, 16;
	// begin inline asm
	shfl.sync.down.b32 %r123, %r124, %r125, %r126, %r127;
	// end inline asm
	mov.b32 	%f311, %r123;
	add.f32 	%f312, %f310, %f311;
	selp.f32 	%f22, %f310, %f312, %p27;
	not.pred 	%p32, %p39;
	@%p32 bra 	$L__BB298_26;
	st.shared.f32 	[%r5], %f22;
$L__BB298_26:
	setp.ne.s32 	%p33, %r1, 0;
	bar.sync 	0;
	@%p33 bra 	$L__BB298_28;
	ld.shared.f32 	%f313, [_ZZ14BlockAllReduceI5SumOpfLi1024EET0_S1_E12temp_storage+36];
	add.f32 	%f314, %f22, %f313;
	ld.shared.f32 	%f315, [_ZZ14BlockAllReduceI5SumOpfLi1024EET0_S1_E12temp_storage+40];
	add.f32 	%f316, %f314, %f315;
	ld.shared.f32 	%f317, [_ZZ14BlockAllReduceI5SumOpfLi1024EET0_S1_E12temp_storage+44];
	add.f32 	%f318, %f316, %f317;
	ld.shared.f32 	%f319, [_ZZ14BlockAllReduceI5SumOpfLi1024EET0_S1_E12temp_storage+48];
	add.f32 	%f320, %f318, %f319;
	ld.shared.f32 	%f321, [_ZZ14BlockAllReduceI5SumOpfLi1024EET0_S1_E12temp_storage+52];
	add.f32 	%f322, %f320, %f321;
	ld.shared.f32 	%f323, [_ZZ14BlockAllReduceI5SumOpfLi1024EET0_S1_E12temp_storage+56];
	add.f32 	%f324, %f322, %f323;
	ld.shared.f32 	%f325, [_ZZ14BlockAllReduceI5SumOpfLi1024EET0_S1_E12temp_storage+60];
	add.f32 	%f326, %f324, %f325;
	ld.shared.f32 	%f327, [_ZZ14BlockAllReduceI5SumOpfLi1024EET0_S1_E12temp_storage+64];
	add.f32 	%f328, %f326, %f327;
	ld.shared.f32 	%f329, [_ZZ14BlockAllReduceI5SumOpfLi1024EET0_S1_E12temp_storage+68];
	add.f32 	%f330, %f328, %f329;
	ld.shared.f32 	%f331, [_ZZ14BlockAllReduceI5SumOpfLi1024EET0_S1_E12temp_storage+72];
	add.f32 	%f332, %f330, %f331;
	ld.shared.f32 	%f333, [_ZZ14BlockAllReduceI5SumOpfLi1024EET0_S1_E12temp_storage+76];
	add.f32 	%f334, %f332, %f333;
	ld.shared.f32 	%f335, [_ZZ14BlockAllReduceI5SumOpfLi1024EET0_S1_E12temp_storage+80];
	add.f32 	%f336, %f334, %f335;
	ld.shared.f32 	%f337, [_ZZ14BlockAllReduceI5SumOpfLi1024EET0_S1_E12temp_storage+84];
	add.f32 	%f338, %f336, %f337;
	ld.shared.f32 	%f339, [_ZZ14BlockAllReduceI5SumOpfLi1024EET0_S1_E12temp_storage+88];
	add.f32 	%f340, %f338, %f339;
	ld.shared.f32 	%f341, [_ZZ14BlockAllReduceI5SumOpfLi1024EET0_S1_E12temp_storage+92];
	add.f32 	%f342, %f340, %f341;
	ld.shared.f32 	%f343, [_ZZ14BlockAllReduceI5SumOpfLi1024EET0_S1_E12temp_storage+96];
	add.f32 	%f344, %f342, %f343;
	ld.shared.f32 	%f345, [_ZZ14BlockAllReduceI5SumOpfLi1024EET0_S1_E12temp_storage+100];
	add.f32 	%f346, %f344, %f345;
	ld.shared.f32 	%f347, [_ZZ14BlockAllReduceI5SumOpfLi1024EET0_S1_E12temp_storage+104];
	add.f32 	%f348, %f346, %f347;
	ld.shared.f32 	%f349, [_ZZ14BlockAllReduceI5SumOpfLi1024EET0_S1_E12temp_storage+108];
	add.f32 	%f350, %f348, %f349;
	ld.shared.f32 	%f351, [_ZZ14BlockAllReduceI5SumOpfLi1024EET0_S1_E12temp_storage+112];
	add.f32 	%f352, %f350, %f351;
	ld.shared.f32 	%f353, [_ZZ14BlockAllReduceI5SumOpfLi1024EET0_S1_E12temp_storage+116];
	add.f32 	%f354, %f352, %f353;
	ld.shared.f32 	%f355, [_ZZ14BlockAllReduceI5SumOpfLi1024EET0_S1_E12temp_storage+120];
	add.f32 	%f356, %f354, %f355;
	ld.shared.f32 	%f357, [_ZZ14BlockAllReduceI5SumOpfLi1024EET0_S1_E12temp_storage+124];
	add.f32 	%f358, %f356, %f357;
	ld.shared.f32 	%f359, [_ZZ14BlockAllReduceI5SumOpfLi1024EET0_S1_E12temp_storage+128];
	add.f32 	%f360, %f358, %f359;
	ld.shared.f32 	%f361, [_ZZ14BlockAllReduceI5SumOpfLi1024EET0_S1_E12temp_storage+132];
	add.f32 	%f362, %f360, %f361;
	ld.shared.f32 	%f363, [_ZZ14BlockAllReduceI5SumOpfLi1024EET0_S1_E12temp_storage+136];
	add.f32 	%f364, %f362, %f363;
	ld.shared.f32 	%f365, [_ZZ14BlockAllReduceI5SumOpfLi1024EET0_S1_E12temp_storage+140];
	add.f32 	%f366, %f364, %f365;
	ld.shared.f32 	%f367, [_ZZ14BlockAllReduceI5SumOpfLi1024EET0_S1_E12temp_storage+144];
	add.f32 	%f368, %f366, %f367;
	ld.shared.f32 	%f369, [_ZZ14BlockAllReduceI5SumOpfLi1024EET0_S1_E12temp_storage+148];
	add.f32 	%f370, %f368, %f369;
	ld.shared.f32 	%f371, [_ZZ14BlockAllReduceI5SumOpfLi1024EET0_S1_E12temp_storage+152];
	add.f32 	%f372, %f370, %f371;
	ld.shared.f32 	%f373, [_ZZ14BlockAllReduceI5SumOpfLi1024EET0_S1_E12temp_storage+156];
	add.f32 	%f374, %f372, %f373;
	st.shared.f32 	[_ZZ14BlockAllReduceI5SumOpfLi1024EET0_S1_E16result_broadcast], %f374;
$L__BB298_28:
	setp.ge.s32 	%p34, %r1, %r2;
	bar.sync 	0;
	ld.shared.f32 	%f23, [_ZZ14BlockAllReduceI5SumOpfLi1024EET0_S1_E16result_broadcast];
	@%p34 bra 	$L__BB298_33;
	and.b32  	%r128, %r6, 1024;
	setp.ne.s32 	%p35, %r128, 0;
	mul.lo.s64 	%rd15, %rd154, %rd21;
	mul.lo.s64 	%rd16, %rd154, %rd19;
	mov.u32 	%r154, %r1;
	@%p35 bra 	$L__BB298_31;
	add.s64 	%rd117, %rd16, %rd5;
	shr.u64 	%rd118, %rd117, 63;
	add.s64 	%rd119, %rd117, %rd118;
	shl.b64 	%rd120, %rd119, 1;
	and.b64  	%rd121, %rd120, -4;
	add.s64 	%rd122, %rd1, %rd121;
	ld.global.u32 	%r129, [%rd122];
	mov.b32 	{%rs29, %rs30}, %r129;
	// begin inline asm
	{  cvt.f32.f16 %f375, %rs29;}

	// end inline asm
	// begin inline asm
	{  cvt.f32.f16 %f376, %rs30;}

	// end inline asm
	sub.f32 	%f379, %f375, %f13;
	fma.rn.f32 	%f380, %f379, 0f3BBB989D, 0f3F000000;
	cvt.sat.f32.f32 	%f381, %f380;
	mov.f32 	%f382, 0f4B400001;
	mov.f32 	%f383, 0f437C0000;
	fma.rm.f32 	%f384, %f381, %f383, %f382;
	add.f32 	%f385, %f384, 0fCB40007F;
	neg.f32 	%f386, %f385;
	fma.rn.f32 	%f387, %f379, 0f3FB8AA3B, %f386;
	fma.rn.f32 	%f388, %f379, 0f32A57060, %f387;
	mov.b32 	%r130, %f384;
	shl.b32 	%r131, %r130, 23;
	mov.b32 	%f389, %r131;
	ex2.approx.ftz.f32 	%f390, %f388;
	mul.f32 	%f391, %f390, %f389;
	div.rn.f32 	%f377, %f391, %f23;
	sub.f32 	%f392, %f376, %f13;
	fma.rn.f32 	%f393, %f392, 0f3BBB989D, 0f3F000000;
	cvt.sat.f32.f32 	%f394, %f393;
	fma.rm.f32 	%f395, %f394, %f383, %f382;
	add.f32 	%f396, %f395, 0fCB40007F;
	neg.f32 	%f397, %f396;
	fma.rn.f32 	%f398, %f392, 0f3FB8AA3B, %f397;
	fma.rn.f32 	%f399, %f392, 0f32A57060, %f398;
	mov.b32 	%r132, %f395;
	shl.b32 	%r133, %r132, 23;
	mov.b32 	%f400, %r133;
	ex2.approx.ftz.f32 	%f401, %f399;
	mul.f32 	%f402, %f401, %f400;
	div.rn.f32 	%f378, %f402, %f23;
	add.s64 	%rd123, %rd15, %rd5;
	// begin inline asm
	{  cvt.rn.f16.f32 %rs31, %f377;}

	// end inline asm
	// begin inline asm
	{  cvt.rn.f16.f32 %rs32, %f378;}

	// end inline asm
	shr.u64 	%rd124, %rd123, 63;
	add.s64 	%rd125, %rd123, %rd124;
	shl.b64 	%rd126, %rd125, 1;
	and.b64  	%rd127, %rd126, -4;
	add.s64 	%rd128, %rd2, %rd127;
	mov.b32 	%r134, {%rs31, %rs32};
	st.global.u32 	[%rd128], %r134;
	mov.u32 	%r154, %r8;
$L__BB298_31:
	setp.lt.u32 	%p36, %r6, 1024;
	@%p36 bra 	$L__BB298_33;
$L__BB298_32:
	shl.b32 	%r135, %r154, 1;
	cvt.u64.u32 	%rd129, %r135;
	add.s64 	%rd130, %rd16, %rd129;
	shr.u64 	%rd131, %rd130, 63;
	add.s64 	%rd132, %rd130, %rd131;
	shl.b64 	%rd133, %rd132, 1;
	and.b64  	%rd134, %rd133, -4;
	add.s64 	%rd135, %rd1, %rd134;
	ld.global.u32 	%r136, [%rd135];
	mov.b32 	{%rs33, %rs34}, %r136;
	// begin inline asm
	{  cvt.f32.f16 %f403, %rs33;}

	// end inline asm
	// begin inline asm
	{  cvt.f32.f16 %f404, %rs34;}

	// end inline asm
	sub.f32 	%f411, %f403, %f13;
	fma.rn.f32 	%f412, %f411, 0f3BBB989D, 0f3F000000;
	cvt.sat.f32.f32 	%f413, %f412;
	mov.f32 	%f414, 0f4B400001;
	mov.f32 	%f415, 0f437C0000;
	fma.rm.f32 	%f416, %f413, %f415, %f414;
	add.f32 	%f417, %f416, 0fCB40007F;
	neg.f32 	%f418, %f417;
	fma.rn.f32 	%f419, %f411, 0f3FB8AA3B, %f418;
	fma.rn.f32 	%f420, %f411, 0f32A57060, %f419;
	mov.b32 	%r137, %f416;
	shl.b32 	%r138, %r137, 23;
	mov.b32 	%f421, %r138;
	ex2.approx.ftz.f32 	%f422, %f420;
	mul.f32 	%f423, %f422, %f421;
	div.rn.f32 	%f405, %f423, %f23;
	sub.f32 	%f424, %f404, %f13;
	fma.rn.f32 	%f425, %f424, 0f3BBB989D, 0f3F000000;
	cvt.sat.f32.f32 	%f426, %f425;
	fma.rm.f32 	%f427, %f426, %f415, %f414;
	add.f32 	%f428, %f427, 0fCB40007F;
	neg.f32 	%f429, %f428;
	fma.rn.f32 	%f430, %f424, 0f3FB8AA3B, %f429;
	fma.rn.f32 	%f431, %f424, 0f32A57060, %f430;
	mov.b32 	%r139, %f427;
	shl.b32 	%r140, %r139, 23;
	mov.b32 	%f432, %r140;
	ex2.approx.ftz.f32 	%f433, %f431;
	mul.f32 	%f434, %f433, %f432;
	div.rn.f32 	%f406, %f434, %f23;
	add.s64 	%rd136, %rd15, %rd129;
	// begin inline asm
	{  cvt.rn.f16.f32 %rs35, %f405;}

	// end inline asm
	// begin inline asm
	{  cvt.rn.f16.f32 %rs36, %f406;}

	// end inline asm
	shr.u64 	%rd137, %rd136, 63;
	add.s64 	%rd138, %rd136, %rd137;
	shl.b64 	%rd139, %rd138, 1;
	and.b64  	%rd140, %rd139, -4;
	add.s64 	%rd141, %rd2, %rd140;
	mov.b32 	%r141, {%rs35, %rs36};
	st.global.u32 	[%rd141], %r141;
	add.s64 	%rd142, %rd130, 2048;
	shr.u64 	%rd143, %rd142, 63;
	add.s64 	%rd144, %rd142, %rd143;
	shl.b64 	%rd145, %rd144, 1;
	and.b64  	%rd146, %rd145, -4;
	add.s64 	%rd147, %rd1, %rd146;
	ld.global.u32 	%r142, [%rd147];
	mov.b32 	{%rs37, %rs38}, %r142;
	// begin inline asm
	{  cvt.f32.f16 %f407, %rs37;}

	// end inline asm
	// begin inline asm
	{  cvt.f32.f16 %f408, %rs38;}

	// end inline asm
	sub.f32 	%f435, %f407, %f13;
	fma.rn.f32 	%f436, %f435, 0f3BBB989D, 0f3F000000;
	cvt.sat.f32.f32 	%f437, %f436;
	fma.rm.f32 	%f438, %f437, %f415, %f414;
	add.f32 	%f439, %f438, 0fCB40007F;
	neg.f32 	%f440, %f439;
	fma.rn.f32 	%f441, %f435, 0f3FB8AA3B, %f440;
	fma.rn.f32 	%f442, %f435, 0f32A57060, %f441;
	mov.b32 	%r143, %f438;
	shl.b32 	%r144, %r143, 23;
	mov.b32 	%f443, %r144;
	ex2.approx.ftz.f32 	%f444, %f442;
	mul.f32 	%f445, %f444, %f443;
	div.rn.f32 	%f409, %f445, %f23;
	sub.f32 	%f446, %f408, %f13;
	fma.rn.f32 	%f447, %f446, 0f3BBB989D, 0f3F000000;
	cvt.sat.f32.f32 	%f448, %f447;
	fma.rm.f32 	%f449, %f448, %f415, %f414;
	add.f32 	%f450, %f449, 0fCB40007F;
	neg.f32 	%f451, %f450;
	fma.rn.f32 	%f452, %f446, 0f3FB8AA3B, %f451;
	fma.rn.f32 	%f453, %f446, 0f32A57060, %f452;
	mov.b32 	%r145, %f449;
	shl.b32 	%r146, %r145, 23;
	mov.b32 	%f454, %r146;
	ex2.approx.ftz.f32 	%f455, %f453;
	mul.f32 	%f456, %f455, %f454;
	div.rn.f32 	%f410, %f456, %f23;
	add.s64 	%rd148, %rd136, 2048;
	// begin inline asm
	{  cvt.rn.f16.f32 %rs39, %f409;}

	// end inline asm
	// begin inline asm
	{  cvt.rn.f16.f32 %rs40, %f410;}

	// end inline asm
	shr.u64 	%rd149, %rd148, 63;
	add.s64 	%rd150, %rd148, %rd149;
	shl.b64 	%rd151, %rd150, 1;
	and.b64  	%rd152, %rd151, -4;
	add.s64 	%rd153, %rd2, %rd152;
	mov.b32 	%r147, {%rs39, %rs40};
	st.global.u32 	[%rd153], %r147;
	sub.s32 	%r148, %r135, %r154;
	add.s32 	%r154, %r148, 2048;
	setp.lt.s32 	%p37, %r154, %r2;
	@%p37 bra 	$L__BB298_32;
$L__BB298_33:
	add.s64 	%rd154, %rd154, %rd4;
	setp.lt.s64 	%p38, %rd154, %rd22;
	@%p38 bra 	$L__BB298_4;
$L__BB298_34:
	ret;

}
	// .globl	_Z24SoftmaxBlockUncachedImplI10DirectLoadI6__halffE11DirectStoreIfS1_EfLi1ELi1024EL9Algorithm0EEvT_T0_ll
.visible .entry _Z24SoftmaxBlockUncachedImplI10DirectLoadI6__halffE11DirectStoreIfS1_EfLi1ELi1024EL9Algorithm0EEvT_T0_ll(
	.param .align 8 .b8 _Z24SoftmaxBlockUncachedImplI10DirectLoadI6__halffE11DirectStoreIfS1_EfLi1ELi1024EL9Algorithm0EEvT_T0_ll_param_0[16],
	.param .align 8 .b8 _Z24SoftmaxBlockUncachedImplI10DirectLoadI6__halffE11DirectStoreIfS1_EfLi1ELi1024EL9Algorithm0EEvT_T0_ll_param_1[16],
	.param .u64 _Z24SoftmaxBlockUncachedImplI10DirectLoadI6__halffE11DirectStoreIfS1_EfLi1ELi1024EL9Algorithm0EEvT_T0_ll_param_2,
	.param .u64 _Z24SoftmaxBlockUncachedImplI10DirectLoadI6__halffE11DirectStoreIfS1_EfLi1ELi1024EL9Algorithm0EEvT_T0_ll_param_3
)
{
	.reg .pred 	%p<46>;
	.reg .b16 	%rs<61>;
	.reg .b32 	%r<161>;
	.reg .b32 	%f<551>;
	.reg .b64 	%rd<66>;

	ld.param.u64 	%rd20, [_Z24SoftmaxBlockUncachedImplI10DirectLoadI6__halffE11DirectStoreIfS1_EfLi1ELi1024EL9Algorithm0EEvT_T0_ll_param_1+8];
	ld.param.u64 	%rd2, [_Z24SoftmaxBlockUncachedImplI10DirectLoadI6__halffE11DirectStoreIfS1_EfLi1ELi1024EL9Algorithm0EEvT_T0_ll_param_0+8];
	ld.param.u64 	%rd19, [_Z24SoftmaxBlockUncachedImplI10DirectLoadI6__halffE11DirectStoreIfS1_EfLi1ELi1024EL9Algorithm0EEvT_T0_ll_param_1];
	ld.param.u64 	%rd22, [_Z24SoftmaxBlockUncachedImplI10DirectLoadI6__halffE11DirectStoreIfS1_EfLi1ELi1024EL9Algorithm0EEvT_T0_ll_param_0];
	ld.param.u64 	%rd21, [_Z24SoftmaxBlockUncachedImplI10DirectLoadI6__halffE11DirectStoreIfS1_EfLi1ELi1024EL9Algorithm0EEvT_T0_ll_param_2];
	ld.param.u32 	%r2, [_Z24SoftmaxBlockUncachedImplI10DirectLoadI6__halffE11DirectStoreIfS1_EfLi1ELi1024EL9Algorithm0EEvT_T0_ll_param_3];
	cvta.to.global.u64 	%rd1, %rd22;
	cvta.to.global.u64 	%rd3, %rd19;
	mov.u32 	%r1, %tid.x;
	mov.u32 	%r41, %ctaid.x;
	cvt.u64.u32 	%rd64, %r41;
	setp.le.s64 	%p2, %rd21, %rd64;
	@%p2 bra 	$L__BB299_45;
	// begin inline asm
	mov.u32 %r42, %laneid;
	// end inline asm
	shr.u32 	%r43, %r1, 3;
	and.b32  	%r44, %r43, 124;
	mov.u32 	%r45, _ZZ14BlockAllReduceI5MaxOpfLi1024EET0_S1_E12temp_storage;
	add.s32 	%r46, %r45, %r44;
	add.s32 	%r4, %r46, 32;
	mov.u32 	%r47, _ZZ14BlockAllReduceI5SumOpfLi1024EET0_S1_E12temp_storage;
	add.s32 	%r48, %r47, %r44;
	add.s32 	%r5, %r48, 32;
	mov.u32 	%r49, %nctaid.x;
	cvt.u64.u32 	%rd5, %r49;
	not.b32 	%r50, %r1;
	add.s32 	%r6, %r50, %r2;
	shr.u32 	%r51, %r6, 10;
	add.s32 	%r52, %r51, 1;
	and.b32  	%r7, %r52, 15;
	add.s32 	%r8, %r7, -1;
	and.b32  	%r9, %r52, 7;
	add.s32 	%r10, %r9, -1;
	and.b32  	%r11, %r52, 3;
	and.b32  	%r12, %r52, 8388600;
	and.b32  	%r13, %r6, 3072;
	and.b32  	%r14, %r6, 1024;
	cvt.u64.u32 	%rd6, %r1;
	or.b32  	%r15, %r1, 1024;
	or.b32  	%r16, %r1, 2048;
	or.b32  	%r17, %r1, 3072;
	and.b32  	%r53, %r52, 8388592;
	neg.s32 	%r18, %r53;
$L__BB299_2:
	setp.ge.s32 	%p3, %r1, %r2;
	mov.f32 	%f541, 0fFF800000;
	@%p3 bra 	$L__BB299_16;
	setp.lt.u32 	%p4, %r6, 15360;
	mul.lo.s64 	%rd8, %rd64, %rd2;
	mov.f32 	%f541, 0fFF800000;
	mov.u32 	%r151, %r1;
	@%p4 bra 	$L__BB299_6;
	add.s64 	%rd23, %rd6, %rd8;
	shl.b64 	%rd24, %rd23, 1;
	add.s64 	%rd25, %rd1, %rd24;
	add.s64 	%rd65, %rd25, 16384;
	mov.f32 	%f541, 0fFF800000;
	mov.u32 	%r149, %r18;
	mov.u32 	%r151, %r1;
$L__BB299_5:
	.pragma "nounroll";
	ld.global.u16 	%rs1, [%rd65+-16384];
	// begin inline asm
	{  cvt.f32.f16 %f38, %rs1;}

	// end inline asm
	max.f32 	%f54, %f541, %f38;
	ld.global.u16 	%rs2, [%rd65+-14336];
	// begin inline asm
	{  cvt.f32.f16 %f39, %rs2;}

	// end inline asm
	max.f32 	%f55, %f54, %f39;
	ld.global.u16 	%rs3, [%rd65+-12288];
	// begin inline asm
	{  cvt.f32.f16 %f40, %rs3;}

	// end inline asm
	max.f32 	%f56, %f55, %f40;
	ld.global.u16 	%rs4, [%rd65+-10240];
	// begin inline asm
	{  cvt.f32.f16 %f41, %rs4;}

	// end inline asm
	max.f32 	%f57, %f56, %f41;
	ld.global.u16 	%rs5, [%rd65+-8192];
	// begin inline asm
	{  cvt.f32.f16 %f42, %rs5;}

	// end inline asm
	max.f32 	%f58, %f57, %f42;
	ld.global.u16 	%rs6, [%rd65+-6144];
	// begin inline asm
	{  cvt.f32.f16 %f43, %rs6;}

	// end inline asm
	max.f32 	%f59, %f58, %f43;
	ld.global.u16 	%rs7, [%rd65+-4096];
	// begin inline asm
	{  cvt.f32.f16 %f44, %rs7;}

	// end inline asm
	max.f32 	%f60, %f59, %f44;
	ld.global.u16 	%rs8, [%rd65+-2048];
	// begin inline asm
	{  cvt.f32.f16 %f45, %rs8;}

	// end inline asm
	max.f32 	%f61, %f60, %f45;
	ld.global.u16 	%rs9, [%rd65];
	// begin inline asm
	{  cvt.f32.f16 %f46, %rs9;}

	// end inline asm
	max.f32 	%f62, %f61, %f46;
	ld.global.u16 	%rs10, [%rd65+2048];
	// begin inline asm
	{  cvt.f32.f16 %f47, %rs10;}

	// end inline asm
	max.f32 	%f63, %f62, %f47;
	ld.global.u16 	%rs11, [%rd65+4096];
	// begin inline asm
	{  cvt.f32.f16 %f48, %rs11;}

	// end inline asm
	max.f32 	%f64, %f63, %f48;
	ld.global.u16 	%rs12, [%rd65+6144];
	// begin inline asm
	{  cvt.f32.f16 %f49, %rs12;}

	// end inline asm
	max.f32 	%f65, %f64, %f49;
	ld.global.u16 	%rs13, [%rd65+8192];
	// begin inline asm
	{  cvt.f32.f16 %f50, %rs13;}

	// end inline asm
	max.f32 	%f66, %f65, %f50;
	ld.global.u16 	%rs14, [%rd65+10240];
	// begin inline asm
	{  cvt.f32.f16 %f51, %rs14;}

	// end inline asm
	max.f32 	%f67, %f66, %f51;
	ld.global.u16 	%rs15, [%rd65+12288];
	// begin inline asm
	{  cvt.f32.f16 %f52, %rs15;}

	// end inline asm
	max.f32 	%f68, %f67, %f52;
	ld.global.u16 	%rs16, [%rd65+14336];
	// begin inline asm
	{  cvt.f32.f16 %f53, %rs16;}

	// end inline asm
	max.f32 	%f541, %f68, %f53;
	add.s32 	%r151, %r151, 16384;
	add.s32 	%r149, %r149, 16;
	add.s64 	%rd65, %rd65, 32768;
	setp.ne.s32 	%p5, %r149, 0;
	@%p5 bra 	$L__BB299_5;
$L__BB299_6:
	setp.eq.s32 	%p6, %r7, 0;
	@%p6 bra 	$L__BB299_16;
	setp.lt.u32 	%p7, %r8, 7;
	@%p7 bra 	$L__BB299_9;
	cvt.u64.u32 	%rd26, %r151;
	add.s64 	%rd27, %rd8, %rd26;
	shl.b64 	%rd28, %rd27, 1;
	add.s64 	%rd29, %rd1, %rd28;
	ld.global.u16 	%rs17, [%rd29];
	// begin inline asm
	{  cvt.f32.f16 %f70, %rs17;}

	// end inline asm
	max.f32 	%f78, %f541, %f70;
	ld.global.u16 	%rs18, [%rd29+2048];
	// begin inline asm
	{  cvt.f32.f16 %f71, %rs18;}

	// end inline asm
	max.f32 	%f79, %f78, %f71;
	ld.global.u16 	%rs19, [%rd29+4096];
	// begin inline asm
	{  cvt.f32.f16 %f72, %rs19;}

	// end inline asm
	max.f32 	%f80, %f79, %f72;
	ld.global.u16 	%rs20, [%rd29+6144];
	// begin inline asm
	{  cvt.f32.f16 %f73, %rs20;}

	// end inline asm
	max.f32 	%f81, %f80, %f73;
	ld.global.u16 	%rs21, [%rd29+8192];
	// begin inline asm
	{  cvt.f32.f16 %f74, %rs21;}

	// end inline asm
	max.f32 	%f82, %f81, %f74;
	ld.global.u16 	%rs22, [%rd29+10240];
	// begin inline asm
	{  cvt.f32.f16 %f75, %rs22;}

	// end inline asm
	max.f32 	%f83, %f82, %f75;
	ld.global.u16 	%rs23, [%rd29+12288];
	// begin inline asm
	{  cvt.f32.f16 %f76, %rs23;}

	// end inline asm
	max.f32 	%f84, %f83, %f76;
	ld.global.u16 	%rs24, [%rd29+14336];
	// begin inline asm
	{  cvt.f32.f16 %f77, %rs24;}

	// end inline asm
	max.f32 	%f541, %f84, %f77;
	add.s32 	%r151, %r151, 8192;
$L__BB299_9:
	setp.eq.s32 	%p8, %r9, 0;
	@%p8 bra 	$L__BB299_16;
	setp.lt.u32 	%p9, %r10, 3;
	@%p9 bra 	$L__BB299_12;
	cvt.u64.u32 	%rd30, %r151;
	add.s64 	%rd31, %rd8, %rd30;
	shl.b64 	%rd32, %rd31, 1;
	add.s64 	%rd33, %rd1, %rd32;
	ld.global.u16 	%rs25, [%rd33];
	// begin inline asm
	{  cvt.f32.f16 %f86, %rs25;}

	// end inline asm
	max.f32 	%f90, %f541, %f86;
	ld.global.u16 	%rs26, [%rd33+2048];
	// begin inline asm
	{  cvt.f32.f16 %f87, %rs26;}

	// end inline asm
	max.f32 	%f91, %f90, %f87;
	ld.global.u16 	%rs27, [%rd33+4096];
	// begin inline asm
	{  cvt.f32.f16 %f88, %rs27;}

	// end inline asm
	max.f32 	%f92, %f91, %f88;
	ld.global.u16 	%rs28, [%rd33+6144];
	// begin inline asm
	{  cvt.f32.f16 %f89, %rs28;}

	// end inline asm
	max.f32 	%f541, %f92, %f89;
	add.s32 	%r151, %r151, 4096;
$L__BB299_12:
	setp.eq.s32 	%p10, %r11, 0;
	@%p10 bra 	$L__BB299_16;
	setp.eq.s32 	%p11, %r11, 1;
	cvt.u64.u32 	%rd34, %r151;
	add.s64 	%rd35, %rd8, %rd34;
	shl.b64 	%rd36, %rd35, 1;
	add.s64 	%rd12, %rd1, %rd36;
	ld.global.u16 	%rs29, [%rd12];
	// begin inline asm
	{  cvt.f32.f16 %f93, %rs29;}

	// end inline asm
	max.f32 	%f541, %f541, %f93;
	@%p11 bra 	$L__BB299_16;
	setp.eq.s32 	%p12, %r11, 2;
	ld.global.u16 	%rs30, [%rd12+2048];
	// begin inline asm
	{  cvt.f32.f16 %f94, %rs30;}

	// end inline asm
	max.f32 	%f541, %f541, %f94;
	@%p12 bra 	$L__BB299_16;
	ld.global.u16 	%rs31, [%rd12+4096];
	// begin inline asm
	{  cvt.f32.f16 %f95, %rs31;}

	// end inline asm
	max.f32 	%f541, %f541, %f95;
$L__BB299_16:
	setp.gt.s32 	%p14, %r42, 15;
	setp.gt.s32 	%p15, %r42, 23;
	setp.gt.s32 	%p16, %r42, 27;
	setp.gt.s32 	%p17, %r42, 29;
	setp.gt.s32 	%p18, %r42, 30;
	mov.b32 	%r55, %f541;
	mov.b32 	%r56, 1;
	mov.b32 	%r77, 31;
	mov.b32 	%r78, -1;
	// begin inline asm
	shfl.sync.down.b32 %r54, %r55, %r56, %r77, %r78;
	// end inline asm
	mov.b32 	%f96, %r54;
	max.f32 	%f97, %f541, %f96;
	selp.f32 	%f98, %f541, %f97, %p18;
	mov.b32 	%r60, %f98;
	mov.b32 	%r61, 2;
	// begin inline asm
	shfl.sync.down.b32 %r59, %r60, %r61, %r77, %r78;
	// end inline asm
	mov.b32 	%f99, %r59;
	max.f32 	%f100, %f98, %f99;
	selp.f32 	%f101, %f98, %f100, %p17;
	mov.b32 	%r65, %f101;
	mov.b32 	%r66, 4;
	// begin inline asm
	shfl.sync.down.b32 %r64, %r65, %r66, %r77, %r78;
	// end inline asm
	mov.b32 	%f102, %r64;
	max.f32 	%f103, %f101, %f102;
	selp.f32 	%f104, %f101, %f103, %p16;
	mov.b32 	%r70, %f104;
	mov.b32 	%r71, 8;
	// begin inline asm
	shfl.sync.down.b32 %r69, %r70, %r71, %r77, %r78;
	// end inline asm
	mov.b32 	%f105, %r69;
	max.f32 	%f15, %f104, %f105;
	selp.f32 	%f542, %f104, %f15, %p15;
	mov.b32 	%r75, %f542;
	mov.b32 	%r76, 16;
	// begin inline asm
	shfl.sync.down.b32 %r74, %r75, %r76, %r77, %r78;
	// end inline asm
	mov.pred 	%p45, 0;
	@%p14 bra 	$L__BB299_19;
	setp.ne.s32 	%p20, %r42, 0;
	mov.b32 	%f106, %r74;
	max.f32 	%f542, %f15, %f106;
	@%p20 bra 	$L__BB299_19;
	st.shared.f32 	[%r4], %f542;
	mov.pred 	%p45, -1;
$L__BB299_19:
	setp.ne.s32 	%p22, %r1, 0;
	bar.sync 	0;
	@%p22 bra 	$L__BB299_21;
	ld.shared.f32 	%f107, [_ZZ14BlockAllReduceI5MaxOpfLi1024EET0_S1_E12temp_storage+36];
	max.f32 	%f108, %f542, %f107;
	ld.shared.f32 	%f109, [_ZZ14BlockAllReduceI5MaxOpfLi1024EET0_S1_E12temp_storage+40];
	max.f32 	%f110, %f108, %f109;
	ld.shared.f32 	%f111, [_ZZ14BlockAllReduceI5MaxOpfLi1024EET0_S1_E12temp_storage+44];
	max.f32 	%f112, %f110, %f111;
	ld.shared.f32 	%f113, [_ZZ14BlockAllReduceI5MaxOpfLi1024EET0_S1_E12temp_storage+48];
	max.f32 	%f114, %f112, %f113;
	ld.shared.f32 	%f115, [_ZZ14BlockAllReduceI5MaxOpfLi1024EET0_S1_E12temp_storage+52];
	max.f32 	%f116, %f114, %f115;
	ld.shared.f32 	%f117, [_ZZ14BlockAllReduceI5MaxOpfLi1024EET0_S1_E12temp_storage+56];
	max.f32 	%f118, %f116, %f117;
	ld.shared.f32 	%f119, [_ZZ14BlockAllReduceI5MaxOpfLi1024EET0_S1_E12temp_storage+60];
	max.f32 	%f120, %f118, %f119;
	ld.shared.f32 	%f121, [_ZZ14BlockAllReduceI5MaxOpfLi1024EET0_S1_E12temp_storage+64];
	max.f32 	%f122, %f120, %f121;
	ld.shared.f32 	%f123, [_ZZ14BlockAllReduceI5MaxOpfLi1024EET0_S1_E12temp_storage+68];
	max.f32 	%f124, %f122, %f123;
	ld.shared.f32 	%f125, [_ZZ14BlockAllReduceI5MaxOpfLi1024EET0_S1_E12temp_storage+72];
	max.f32 	%f126, %f124, %f125;
	ld.shared.f32 	%f127, [_ZZ14BlockAllReduceI5MaxOpfLi1024EET0_S1_E12temp_storage+76];
	max.f32 	%f128, %f126, %f127;
	ld.shared.f32 	%f129, [_ZZ14BlockAllReduceI5MaxOpfLi1024EET0_S1_E12temp_storage+80];
	max.f32 	%f130, %f128, %f129;
	ld.shared.f32 	%f131, [_ZZ14BlockAllReduceI5MaxOpfLi1024EET0_S1_E12temp_storage+84];
	max.f32 	%f132, %f130, %f131;
	ld.shared.f32 	%f133, [_ZZ14BlockAllReduceI5MaxOpfLi1024EET0_S1_E12temp_storage+88];
	max.f32 	%f134, %f132, %f133;
	ld.shared.f32 	%f135, [_ZZ14BlockAllReduceI5MaxOpfLi1024EET0_S1_E12temp_storage+92];
	max.f32 	%f136, %f134, %f135;
	ld.shared.f32 	%f137, [_ZZ14BlockAllReduceI5MaxOpfLi1024EET0_S1_E12temp_storage+96];
	max.f32 	%f138, %f136, %f137;
	ld.shared.f32 	%f139, [_ZZ14BlockAllReduceI5MaxOpfLi1024EET0_S1_E12temp_storage+100];
	max.f32 	%f140, %f138, %f139;
	ld.shared.f32 	%f141, [_ZZ14BlockAllReduceI5MaxOpfLi1024EET0_S1_E12temp_storage+104];
	max.f32 	%f142, %f140, %f141;
	ld.shared.f32 	%f143, [_ZZ14BlockAllReduceI5MaxOpfLi1024EET0_S1_E12temp_storage+108];
	max.f32 	%f144, %f142, %f143;
	ld.shared.f32 	%f145, [_ZZ14BlockAllReduceI5MaxOpfLi1024EET0_S1_E12temp_storage+112];
	max.f32 	%f146, %f144, %f145;
	ld.shared.f32 	%f147, [_ZZ14BlockAllReduceI5MaxOpfLi1024EET0_S1_E12temp_storage+116];
	max.f32 	%f148, %f146, %f147;
	ld.shared.f32 	%f149, [_ZZ14BlockAllReduceI5MaxOpfLi1024EET0_S1_E12temp_storage+120];
	max.f32 	%f150, %f148, %f149;
	ld.shared.f32 	%f151, [_ZZ14BlockAllReduceI5MaxOpfLi1024EET0_S1_E12temp_storage+124];
	max.f32 	%f152, %f150, %f151;
	ld.shared.f32 	%f153, [_ZZ14BlockAllReduceI5MaxOpfLi1024EET0_S1_E12temp_storage+128];
	max.f32 	%f154, %f152, %f153;
	ld.shared.f32 	%f155, [_ZZ14BlockAllReduceI5MaxOpfLi1024EET0_S1_E12temp_storage+132];
	max.f32 	%f156, %f154, %f155;
	ld.shared.f32 	%f157, [_ZZ14BlockAllReduceI5MaxOpfLi1024EET0_S1_E12temp_storage+136];
	max.f32 	%f158, %f156, %f157;
	ld.shared.f32 	%f159, [_ZZ14BlockAllReduceI5MaxOpfLi1024EET0_S1_E12temp_storage+140];
	max.f32 	%f160, %f158, %f159;
	ld.shared.f32 	%f161, [_ZZ14BlockAllReduceI5MaxOpfLi1024EET0_S1_E12temp_storage+144];
	max.f32 	%f162, %f160, %f161;
	ld.shared.f32 	%f163, [_ZZ14BlockAllReduceI5MaxOpfLi1024EET0_S1_E12temp_storage+148];
	max.f32 	%f164, %f162, %f163;
	ld.shared.f32 	%f165, [_ZZ14BlockAllReduceI5MaxOpfLi1024EET0_S1_E12temp_storage+152];
	max.f32 	%f166, %f164, %f165;
	ld.shared.f32 	%f167, [_ZZ14BlockAllReduceI5MaxOpfLi1024EET0_S1_E12temp_storage+156];
	max.f32 	%f168, %f166, %f167;
	st.shared.f32 	[_ZZ14BlockAllReduceI5MaxOpfLi1024EET0_S1_E16result_broadcast], %f168;
$L__BB299_21:
	setp.ge.s32 	%p23, %r1, %r2;
	bar.sync 	0;
	mov.f32 	%f550, 0f00000000;
	ld.shared.f32 	%f19, [_ZZ14BlockAllReduceI5MaxOpfLi1024EET0_S1_E16result_broadcast];
	@%p23 bra 	$L__BB299_33;
	setp.lt.u32 	%p24, %r6, 7168;
	mul.lo.s64 	%rd13, %rd64, %rd2;
	mov.f32 	%f550, 0f00000000;
	mov.u32 	%r156, %r1;
	@%p24 bra 	$L__BB299_25;
	mov.b32 	%r155, 0;
	mov.f32 	%f550, 0f00000000;
	mov.u32 	%r156, %r1;
$L__BB299_24:
	.pragma "nounroll";
	cvt.u64.u32 	%rd37, %r156;
	add.s64 	%rd38, %rd13, %rd37;
	shl.b64 	%rd39, %rd38, 1;
	add.s64 	%rd40, %rd1, %rd39;
	ld.global.u16 	%rs32, [%rd40];
	// begin inline asm
	{  cvt.f32.f16 %f173, %rs32;}

	// end inline asm
	sub.f32 	%f181, %f173, %f19;
	fma.rn.f32 	%f182, %f181, 0f3BBB989D, 0f3F000000;
	cvt.sat.f32.f32 	%f183, %f182;
	mov.f32 	%f184, 0f4B400001;
	mov.f32 	%f185, 0f437C0000;
	fma.rm.f32 	%f186, %f183, %f185, %f184;
	add.f32 	%f187, %f186, 0fCB40007F;
	neg.f32 	%f188, %f187;
	fma.rn.f32 	%f189, %f181, 0f3FB8AA3B, %f188;
	fma.rn.f32 	%f190, %f181, 0f32A57060, %f189;
	mov.b32 	%r80, %f186;
	shl.b32 	%r81, %r80, 23;
	mov.b32 	%f191, %r81;
	ex2.approx.ftz.f32 	%f192, %f190;
	fma.rn.f32 	%f193, %f192, %f191, %f550;
	ld.global.u16 	%rs33, [%rd40+2048];
	// begin inline asm
	{  cvt.f32.f16 %f174, %rs33;}

	// end inline asm
	sub.f32 	%f194, %f174, %f19;
	fma.rn.f32 	%f195, %f194, 0f3BBB989D, 0f3F000000;
	cvt.sat.f32.f32 	%f196, %f195;
	fma.rm.f32 	%f197, %f196, %f185, %f184;
	add.f32 	%f198, %f197, 0fCB40007F;
	neg.f32 	%f199, %f198;
	fma.rn.f32 	%f200, %f194, 0f3FB8AA3B, %f199;
	fma.rn.f32 	%f201, %f194, 0f32A57060, %f200;
	mov.b32 	%r82, %f197;
	shl.b32 	%r83, %r82, 23;
	mov.b32 	%f202, %r83;
	ex2.approx.ftz.f32 	%f203, %f201;
	fma.rn.f32 	%f204, %f203, %f202, %f193;
	ld.global.u16 	%rs34, [%rd40+4096];
	// begin inline asm
	{  cvt.f32.f16 %f175, %rs34;}

	// end inline asm
	sub.f32 	%f205, %f175, %f19;
	fma.rn.f32 	%f206, %f205, 0f3BBB989D, 0f3F000000;
	cvt.sat.f32.f32 	%f207, %f206;
	fma.rm.f32 	%f208, %f207, %f185, %f184;
	add.f32 	%f209, %f208, 0fCB40007F;
	neg.f32 	%f210, %f209;
	fma.rn.f32 	%f211, %f205, 0f3FB8AA3B, %f210;
	fma.rn.f32 	%f212, %f205, 0f32A57060, %f211;
	mov.b32 	%r84, %f208;
	shl.b32 	%r85, %r84, 23;
	mov.b32 	%f213, %r85;
	ex2.approx.ftz.f32 	%f214, %f212;
	fma.rn.f32 	%f215, %f214, %f213, %f204;
	ld.global.u16 	%rs35, [%rd40+6144];
	// begin inline asm
	{  cvt.f32.f16 %f176, %rs35;}

	// end inline asm
	sub.f32 	%f216, %f176, %f19;
	fma.rn.f32 	%f217, %f216, 0f3BBB989D, 0f3F000000;
	cvt.sat.f32.f32 	%f218, %f217;
	fma.rm.f32 	%f219, %f218, %f185, %f184;
	add.f32 	%f220, %f219, 0fCB40007F;
	neg.f32 	%f221, %f220;
	fma.rn.f32 	%f222, %f216, 0f3FB8AA3B, %f221;
	fma.rn.f32 	%f223, %f216, 0f32A57060, %f222;
	mov.b32 	%r86, %f219;
	shl.b32 	%r87, %r86, 23;
	mov.b32 	%f224, %r87;
	ex2.approx.ftz.f32 	%f225, %f223;
	fma.rn.f32 	%f226, %f225, %f224, %f215;
	ld.global.u16 	%rs36, [%rd40+8192];
	// begin inline asm
	{  cvt.f32.f16 %f177, %rs36;}

	// end inline asm
	sub.f32 	%f227, %f177, %f19;
	fma.rn.f32 	%f228, %f227, 0f3BBB989D, 0f3F000000;
	cvt.sat.f32.f32 	%f229, %f228;
	fma.rm.f32 	%f230, %f229, %f185, %f184;
	add.f32 	%f231, %f230, 0fCB40007F;
	neg.f32 	%f232, %f231;
	fma.rn.f32 	%f233, %f227, 0f3FB8AA3B, %f232;
	fma.rn.f32 	%f234, %f227, 0f32A57060, %f233;
	mov.b32 	%r88, %f230;
	shl.b32 	%r89, %r88, 23;
	mov.b32 	%f235, %r89;
	ex2.approx.ftz.f32 	%f236, %f234;
	fma.rn.f32 	%f237, %f236, %f235, %f226;
	ld.global.u16 	%rs37, [%rd40+10240];
	// begin inline asm
	{  cvt.f32.f16 %f178, %rs37;}

	// end inline asm
	sub.f32 	%f238, %f178, %f19;
	fma.rn.f32 	%f239, %f238, 0f3BBB989D, 0f3F000000;
	cvt.sat.f32.f32 	%f240, %f239;
	fma.rm.f32 	%f241, %f240, %f185, %f184;
	add.f32 	%f242, %f241, 0fCB40007F;
	neg.f32 	%f243, %f242;
	fma.rn.f32 	%f244, %f238, 0f3FB8AA3B, %f243;
	fma.rn.f32 	%f245, %f238, 0f32A57060, %f244;
	mov.b32 	%r90, %f241;
	shl.b32 	%r91, %r90, 23;
	mov.b32 	%f246, %r91;
	ex2.approx.ftz.f32 	%f247, %f245;
	fma.rn.f32 	%f248, %f247, %f246, %f237;
	ld.global.u16 	%rs38, [%rd40+12288];
	// begin inline asm
	{  cvt.f32.f16 %f179, %rs38;}

	// end inline asm
	sub.f32 	%f249, %f179, %f19;
	fma.rn.f32 	%f250, %f249, 0f3BBB989D, 0f3F000000;
	cvt.sat.f32.f32 	%f251, %f250;
	fma.rm.f32 	%f252, %f251, %f185, %f184;
	add.f32 	%f253, %f252, 0fCB40007F;
	neg.f32 	%f254, %f253;
	fma.rn.f32 	%f255, %f249, 0f3FB8AA3B, %f254;
	fma.rn.f32 	%f256, %f249, 0f32A57060, %f255;
	mov.b32 	%r92, %f252;
	shl.b32 	%r93, %r92, 23;
	mov.b32 	%f257, %r93;
	ex2.approx.ftz.f32 	%f258, %f256;
	fma.rn.f32 	%f259, %f258, %f257, %f248;
	ld.global.u16 	%rs39, [%rd40+14336];
	// begin inline asm
	{  cvt.f32.f16 %f180, %rs39;}

	// end inline asm
	sub.f32 	%f260, %f180, %f19;
	fma.rn.f32 	%f261, %f260, 0f3BBB989D, 0f3F000000;
	cvt.sat.f32.f32 	%f262, %f261;
	fma.rm.f32 	%f263, %f262, %f185, %f184;
	add.f32 	%f264, %f263, 0fCB40007F;
	neg.f32 	%f265, %f264;
	fma.rn.f32 	%f266, %f260, 0f3FB8AA3B, %f265;
	fma.rn.f32 	%f267, %f260, 0f32A57060, %f266;
	mov.b32 	%r94, %f263;
	shl.b32 	%r95, %r94, 23;
	mov.b32 	%f268, %r95;
	ex2.approx.ftz.f32 	%f269, %f267;
	fma.rn.f32 	%f550, %f269, %f268, %f259;
	add.s32 	%r156, %r156, 8192;
	add.s32 	%r155, %r155, 8;
	setp.ne.s32 	%p25, %r155, %r12;
	@%p25 bra 	$L__BB299_24;
$L__BB299_25:
	setp.eq.s32 	%p26, %r9, 0;
	@%p26 bra 	$L__BB299_33;
	setp.lt.u32 	%p27, %r10, 3;
	@%p27 bra 	$L__BB299_28;
	cvt.u64.u32 	%rd41, %r156;
	add.s64 	%rd42, %rd13, %rd41;
	shl.b64 	%rd43, %rd42, 1;
	add.s64 	%rd44, %rd1, %rd43;
	ld.global.u16 	%rs40, [%rd44];
	// begin inline asm
	{  cvt.f32.f16 %f271, %rs40;}

	// end inline asm
	sub.f32 	%f275, %f271, %f19;
	fma.rn.f32 	%f276, %f275, 0f3BBB989D, 0f3F000000;
	cvt.sat.f32.f32 	%f277, %f276;
	mov.f32 	%f278, 0f4B400001;
	mov.f32 	%f279, 0f437C0000;
	fma.rm.f32 	%f280, %f277, %f279, %f278;
	add.f32 	%f281, %f280, 0fCB40007F;
	neg.f32 	%f282, %f281;
	fma.rn.f32 	%f283, %f275, 0f3FB8AA3B, %f282;
	fma.rn.f32 	%f284, %f275, 0f32A57060, %f283;
	mov.b32 	%r96, %f280;
	shl.b32 	%r97, %r96, 23;
	mov.b32 	%f285, %r97;
	ex2.approx.ftz.f32 	%f286, %f284;
	fma.rn.f32 	%f287, %f286, %f285, %f550;
	ld.global.u16 	%rs41, [%rd44+2048];
	// begin inline asm
	{  cvt.f32.f16 %f272, %rs41;}

	// end inline asm
	sub.f32 	%f288, %f272, %f19;
	fma.rn.f32 	%f289, %f288, 0f3BBB989D, 0f3F000000;
	cvt.sat.f32.f32 	%f290, %f289;
	fma.rm.f32 	%f291, %f290, %f279, %f278;
	add.f32 	%f292, %f291, 0fCB40007F;
	neg.f32 	%f293, %f292;
	fma.rn.f32 	%f294, %f288, 0f3FB8AA3B, %f293;
	fma.rn.f32 	%f295, %f288, 0f32A57060, %f294;
	mov.b32 	%r98, %f291;
	shl.b32 	%r99, %r98, 23;
	mov.b32 	%f296, %r99;
	ex2.approx.ftz.f32 	%f297, %f295;
	fma.rn.f32 	%f298, %f297, %f296, %f287;
	ld.global.u16 	%rs42, [%rd44+4096];
	// begin inline asm
	{  cvt.f32.f16 %f273, %rs42;}

	// end inline asm
	sub.f32 	%f299, %f273, %f19;
	fma.rn.f32 	%f300, %f299, 0f3BBB989D, 0f3F000000;
	cvt.sat.f32.f32 	%f301, %f300;
	fma.rm.f32 	%f302, %f301, %f279, %f278;
	add.f32 	%f303, %f302, 0fCB40007F;
	neg.f32 	%f304, %f303;
	fma.rn.f32 	%f305, %f299, 0f3FB8AA3B, %f304;
	fma.rn.f32 	%f306, %f299, 0f32A57060, %f305;
	mov.b32 	%r100, %f302;
	shl.b32 	%r101, %r100, 23;
	mov.b32 	%f307, %r101;
	ex2.approx.ftz.f32 	%f308, %f306;
	fma.rn.f32 	%f309, %f308, %f307, %f298;
	ld.global.u16 	%rs43, [%rd44+6144];
	// begin inline asm
	{  cvt.f32.f16 %f274, %rs43;}

	// end inline asm
	sub.f32 	%f310, %f274, %f19;
	fma.rn.f32 	%f311, %f310, 0f3BBB989D, 0f3F000000;
	cvt.sat.f32.f32 	%f312, %f311;
	fma.rm.f32 	%f313, %f312, %f279, %f278;
	add.f32 	%f314, %f313, 0fCB40007F;
	neg.f32 	%f315, %f314;
	fma.rn.f32 	%f316, %f310, 0f3FB8AA3B, %f315;
	fma.rn.f32 	%f317, %f310, 0f32A57060, %f316;
	mov.b32 	%r102, %f313;
	shl.b32 	%r103, %r102, 23;
	mov.b32 	%f318, %r103;
	ex2.approx.ftz.f32 	%f319, %f317;
	fma.rn.f32 	%f550, %f319, %f318, %f309;
	add.s32 	%r156, %r156, 4096;
$L__BB299_28:
	setp.eq.s32 	%p28, %r11, 0;
	@%p28 bra 	$L__BB299_33;
	setp.eq.s32 	%p29, %r13, 0;
	@%p29 bra 	$L__BB299_31;
	cvt.u64.u32 	%rd45, %r156;
	add.s64 	%rd46, %rd13, %rd45;
	shl.b64 	%rd47, %rd46, 1;
	add.s64 	%rd48, %rd1, %rd47;
	ld.global.u16 	%rs44, [%rd48];
	// begin inline asm
	{  cvt.f32.f16 %f321, %rs44;}

	// end inline asm
	sub.f32 	%f323, %f321, %f19;
	fma.rn.f32 	%f324, %f323, 0f3BBB989D, 0f3F000000;
	cvt.sat.f32.f32 	%f325, %f324;
	mov.f32 	%f326, 0f4B400001;
	mov.f32 	%f327, 0f437C0000;
	fma.rm.f32 	%f328, %f325, %f327, %f326;
	add.f32 	%f329, %f328, 0fCB40007F;
	neg.f32 	%f330, %f329;
	fma.rn.f32 	%f331, %f323, 0f3FB8AA3B, %f330;
	fma.rn.f32 	%f332, %f323, 0f32A57060, %f331;
	mov.b32 	%r104, %f328;
	shl.b32 	%r105, %r104, 23;
	mov.b32 	%f333, %r105;
	ex2.approx.ftz.f32 	%f334, %f332;
	fma.rn.f32 	%f335, %f334, %f333, %f550;
	ld.global.u16 	%rs45, [%rd48+2048];
	// begin inline asm
	{  cvt.f32.f16 %f322, %rs45;}

	// end inline asm
	sub.f32 	%f336, %f322, %f19;
	fma.rn.f32 	%f337, %f336, 0f3BBB989D, 0f3F000000;
	cvt.sat.f32.f32 	%f338, %f337;
	fma.rm.f32 	%f339, %f338, %f327, %f326;
	add.f32 	%f340, %f339, 0fCB40007F;
	neg.f32 	%f341, %f340;
	fma.rn.f32 	%f342, %f336, 0f3FB8AA3B, %f341;
	fma.rn.f32 	%f343, %f336, 0f32A57060, %f342;
	mov.b32 	%r106, %f339;
	shl.b32 	%r107, %r106, 23;
	mov.b32 	%f344, %r107;
	ex2.approx.ftz.f32 	%f345, %f343;
	fma.rn.f32 	%f550, %f345, %f344, %f335;
	add.s32 	%r156, %r156, 2048;
$L__BB299_31:
	setp.ne.s32 	%p30, %r14, 0;
	@%p30 bra 	$L__BB299_33;
	cvt.u64.u32 	%rd49, %r156;
	add.s64 	%rd50, %rd13, %rd49;
	shl.b64 	%rd51, %rd50, 1;
	add.s64 	%rd52, %rd1, %rd51;
	ld.global.u16 	%rs46, [%rd52];
	// begin inline asm
	{  cvt.f32.f16 %f346, %rs46;}

	// end inline asm
	sub.f32 	%f347, %f346, %f19;
	fma.rn.f32 	%f348, %f347, 0f3BBB989D, 0f3F000000;
	cvt.sat.f32.f32 	%f349, %f348;
	mov.f32 	%f350, 0f4B400001;
	mov.f32 	%f351, 0f437C0000;
	fma.rm.f32 	%f352, %f349, %f351, %f350;
	add.f32 	%f353, %f352, 0fCB40007F;
	neg.f32 	%f354, %f353;
	fma.rn.f32 	%f355, %f347, 0f3FB8AA3B, %f354;
	fma.rn.f32 	%f356, %f347, 0f32A57060, %f355;
	mov.b32 	%r108, %f352;
	shl.b32 	%r109, %r108, 23;
	mov.b32 	%f357, %r109;
	ex2.approx.ftz.f32 	%f358, %f356;
	fma.rn.f32 	%f550, %f358, %f357, %f550;
$L__BB299_33:
	setp.gt.s32 	%p31, %r42, 15;
	setp.gt.s32 	%p32, %r42, 23;
	setp.gt.s32 	%p33, %r42, 27;
	setp.gt.s32 	%p34, %r42, 29;
	setp.gt.s32 	%p35, %r42, 30;
	mov.b32 	%r111, %f550;
	mov.b32 	%r112, 1;
	mov.b32 	%r133, 31;
	mov.b32 	%r134, -1;
	// begin inline asm
	shfl.sync.down.b32 %r110, %r111, %r112, %r133, %r134;
	// end inline asm
	mov.b32 	%f359, %r110;
	add.f32 	%f360, %f550, %f359;
	selp.f32 	%f361, %f550, %f360, %p35;
	mov.b32 	%r116, %f361;
	mov.b32 	%r117, 2;
	// begin inline asm
	shfl.sync.down.b32 %r115, %r116, %r117, %r133, %r134;
	// end inline asm
	mov.b32 	%f362, %r115;
	add.f32 	%f363, %f361, %f362;
	selp.f32 	%f364, %f361, %f363, %p34;
	mov.b32 	%r121, %f364;
	mov.b32 	%r122, 4;
	// begin inline asm
	shfl.sync.down.b32 %r120, %r121, %r122, %r133, %r134;
	// end inline asm
	mov.b32 	%f365, %r120;
	add.f32 	%f366, %f364, %f365;
	selp.f32 	%f367, %f364, %f366, %p33;
	mov.b32 	%r126, %f367;
	mov.b32 	%r127, 8;
	// begin inline asm
	shfl.sync.down.b32 %r125, %r126, %r127, %r133, %r134;
	// end inline asm
	mov.b32 	%f368, %r125;
	add.f32 	%f369, %f367, %f368;
	selp.f32 	%f370, %f367, %f369, %p32;
	mov.b32 	%r131, %f370;
	mov.b32 	%r132, 16;
	// begin inline asm
	shfl.sync.down.b32 %r130, %r131, %r132, %r133, %r134;
	// end inline asm
	mov.b32 	%f371, %r130;
	add.f32 	%f372, %f370, %f371;
	selp.f32 	%f32, %f370, %f372, %p31;
	not.pred 	%p36, %p45;
	@%p36 bra 	$L__BB299_35;
	st.shared.f32 	[%r5], %f32;
$L__BB299_35:
	setp.ne.s32 	%p37, %r1, 0;
	bar.sync 	0;
	@%p37 bra 	$L__BB299_37;
	ld.shared.f32 	%f373, [_ZZ14BlockAllReduceI5SumOpfLi1024EET0_S1_E12temp_storage+36];
	add.f32 	%f374, %f32, %f373;
	ld.shared.f32 	%f375, [_ZZ14BlockAllReduceI5SumOpfLi1024EET0_S1_E12temp_storage+40];
	add.f32 	%f376, %f374, %f375;
	ld.shared.f32 	%f377, [_ZZ14BlockAllReduceI5SumOpfLi1024EET0_S1_E12temp_storage+44];
	add.f32 	%f378, %f376, %f377;
	ld.shared.f32 	%f379, [_ZZ14BlockAllReduceI5SumOpfLi1024EET0_S1_E12temp_storage+48];
	add.f32 	%f380, %f378, %f379;
	ld.shared.f32 	%f381, [_ZZ14BlockAllReduceI5SumOpfLi1024EET0_S1_E12temp_storage+52];
	add.f32 	%f382, %f380, %f381;
	ld.shared.f32 	%f383, [_ZZ14BlockAllReduceI5SumOpfLi1024EET0_S1_E12temp_storage+56];
	add.f32 	%f384, %f382, %f383;
	ld.shared.f32 	%f385, [_ZZ14BlockAllReduceI5SumOpfLi1024EET0_S1_E12temp_storage+60];
	add.f32 	%f386, %f384, %f385;
	ld.shared.f32 	%f387, [_ZZ14BlockAllReduceI5SumOpfLi1024EET0_S1_E12temp_storage+64];
	add.f32 	%f388, %f386, %f387;
	ld.shared.f32 	%f389, [_ZZ14BlockAllReduceI5SumOpfLi1024EET0_S1_E12temp_storage+68];
	add.f32 	%f390, %f388, %f389;
	ld.shared.f32 	%f391, [_ZZ14BlockAllReduceI5SumOpfLi1024EET0_S1_E12temp_storage+72];
	add.f32 	%f392, %f390, %f391;
	ld.shared.f32 	%f393, [_ZZ14BlockAllReduceI5SumOpfLi1024EET0_S1_E12temp_storage+76];
	add.f32 	%f394, %f392, %f393;
	ld.shared.f32 	%f395, [_ZZ14BlockAllReduceI5SumOpfLi1024EET0_S1_E12temp_storage+80];
	add.f32 	%f396, %f394, %f395;
	ld.shared.f32 	%f397, [_ZZ14BlockAllReduceI5SumOpfLi1024EET0_S1_E12temp_storage+84];
	add.f32 	%f398, %f396, %f397;
	ld.shared.f32 	%f399, [_ZZ14BlockAllReduceI5SumOpfLi1024EET0_S1_E12temp_storage+88];
	add.f32 	%f400, %f398, %f399;
	ld.shared.f32 	%f401, [_ZZ14BlockAllReduceI5SumOpfLi1024EET0_S1_E12temp_storage+92];
	add.f32 	%f402, %f400, %f401;
	ld.shared.f32 	%f403, [_ZZ14BlockAllReduceI5SumOpfLi1024EET0_S1_E12temp_storage+96];
	add.f32 	%f404, %f402, %f403;
	ld.shared.f32 	%f405, [_ZZ14BlockAllReduceI5SumOpfLi1024EET0_S1_E12temp_storage+100];
	add.f32 	%f406, %f404, %f405;
	ld.shared.f32 	%f407, [_ZZ14BlockAllReduceI5SumOpfLi1024EET0_S1_E12temp_storage+104];
	add.f32 	%f408, %f406, %f407;
	ld.shared.f32 	%f409, [_ZZ14BlockAllReduceI5SumOpfLi1024EET0_S1_E12temp_storage+108];
	add.f32 	%f410, %f408, %f409;
	ld.shared.f32 	%f411, [_ZZ14BlockAllReduceI5SumOpfLi1024EET0_S1_E12temp_storage+112];
	add.f32 	%f412, %f410, %f411;
	ld.shared.f32 	%f413, [_ZZ14BlockAllReduceI5SumOpfLi1024EET0_S1_E12temp_storage+116];
	add.f32 	%f414, %f412, %f413;
	ld.shared.f32 	%f415, [_ZZ14BlockAllReduceI5SumOpfLi1024EET0_S1_E12temp_storage+120];
	add.f32 	%f416, %f414, %f415;
	ld.shared.f32 	%f417, [_ZZ14BlockAllReduceI5SumOpfLi1024EET0_S1_E12temp_storage+124];
	add.f32 	%f418, %f416, %f417;
	ld.shared.f32 	%f419, [_ZZ14BlockAllReduceI5SumOpfLi1024EET0_S1_E12temp_storage+128];
	add.f32 	%f420, %f418, %f419;
	ld.shared.f32 	%f421, [_ZZ14BlockAllReduceI5SumOpfLi1024EET0_S1_E12temp_storage+132];
	add.f32 	%f422, %f420, %f421;
	ld.shared.f32 	%f423, [_ZZ14BlockAllReduceI5SumOpfLi1024EET0_S1_E12temp_storage+136];
	add.f32 	%f424, %f422, %f423;
	ld.shared.f32 	%f425, [_ZZ14BlockAllReduceI5SumOpfLi1024EET0_S1_E12temp_storage+140];
	add.f32 	%f426, %f424, %f425;
	ld.shared.f32 	%f427, [_ZZ14BlockAllReduceI5SumOpfLi1024EET0_S1_E12temp_storage+144];
	add.f32 	%f428, %f426, %f427;
	ld.shared.f32 	%f429, [_ZZ14BlockAllReduceI5SumOpfLi1024EET0_S1_E12temp_storage+148];
	add.f32 	%f430, %f428, %f429;
	ld.shared.f32 	%f431, [_ZZ14BlockAllReduceI5SumOpfLi1024EET0_S1_E12temp_storage+152];
	add.f32 	%f432, %f430, %f431;
	ld.shared.f32 	%f433, [_ZZ14BlockAllReduceI5SumOpfLi1024EET0_S1_E12temp_storage+156];
	add.f32 	%f434, %f432, %f433;
	st.shared.f32 	[_ZZ14BlockAllReduceI5SumOpfLi1024EET0_S1_E16result_broadcast], %f434;
$L__BB299_37:
	setp.ge.s32 	%p38, %r1, %r2;
	bar.sync 	0;
	ld.shared.f32 	%f33, [_ZZ14BlockAllReduceI5SumOpfLi1024EET0_S1_E16result_broadcast];
	@%p38 bra 	$L__BB299_44;
	setp.eq.s32 	%p39, %r11, 0;
	mul.lo.s64 	%rd14, %rd64, %rd2;
	mul.lo.s64 	%rd15, %rd64, %rd20;
	mov.u32 	%r159, %r1;
	@%p39 bra 	$L__BB299_42;
	setp.eq.s32 	%p40, %r11, 1;
	add.s64 	%rd53, %rd14, %rd6;
	shl.b64 	%rd54, %rd53, 1;
	add.s64 	%rd16, %rd1, %rd54;
	ld.global.u16 	%rs47, [%rd16];
	// begin inline asm
	{  cvt.f32.f16 %f435, %rs47;}

	// end inline asm
	sub.f32 	%f437, %f435, %f19;
	fma.rn.f32 	%f438, %f437, 0f3BBB989D, 0f3F000000;
	cvt.sat.f32.f32 	%f439, %f438;
	mov.f32 	%f440, 0f4B400001;
	mov.f32 	%f441, 0f437C0000;
	fma.rm.f32 	%f442, %f439, %f441, %f440;
	add.f32 	%f443, %f442, 0fCB40007F;
	neg.f32 	%f444, %f443;
	fma.rn.f32 	%f445, %f437, 0f3FB8AA3B, %f444;
	fma.rn.f32 	%f446, %f437, 0f32A57060, %f445;
	mov.b32 	%r135, %f442;
	shl.b32 	%r136, %r135, 23;
	mov.b32 	%f447, %r136;
	ex2.approx.ftz.f32 	%f448, %f446;
	mul.f32 	%f449, %f448, %f447;
	div.rn.f32 	%f436, %f449, %f33;
	add.s64 	%rd55, %rd15, %rd6;
	// begin inline asm
	{  cvt.rn.f16.f32 %rs48, %f436;}

	// end inline asm
	shl.b64 	%rd56, %rd55, 1;
	add.s64 	%rd17, %rd3, %rd56;
	st.global.u16 	[%rd17], %rs48;
	mov.u32 	%r159, %r15;
	@%p40 bra 	$L__BB299_42;
	setp.eq.s32 	%p41, %r11, 2;
	ld.global.u16 	%rs49, [%rd16+2048];
	// begin inline asm
	{  cvt.f32.f16 %f450, %rs49;}

	// end inline asm
	sub.f32 	%f452, %f450, %f19;
	fma.rn.f32 	%f453, %f452, 0f3BBB989D, 0f3F000000;
	cvt.sat.f32.f32 	%f454, %f453;
	mov.f32 	%f455, 0f4B400001;
	mov.f32 	%f456, 0f437C0000;
	fma.rm.f32 	%f457, %f454, %f456, %f455;
	add.f32 	%f458, %f457, 0fCB40007F;
	neg.f32 	%f459, %f458;
	fma.rn.f32 	%f460, %f452, 0f3FB8AA3B, %f459;
	fma.rn.f32 	%f461, %f452, 0f32A57060, %f460;
	mov.b32 	%r137, %f457;
	shl.b32 	%r138, %r137, 23;
	mov.b32 	%f462, %r138;
	ex2.approx.ftz.f32 	%f463, %f461;
	mul.f32 	%f464, %f463, %f462;
	div.rn.f32 	%f451, %f464, %f33;
	// begin inline asm
	{  cvt.rn.f16.f32 %rs50, %f451;}

	// end inline asm
	st.global.u16 	[%rd17+2048], %rs50;
	mov.u32 	%r159, %r16;
	@%p41 bra 	$L__BB299_42;
	ld.global.u16 	%rs51, [%rd16+4096];
	// begin inline asm
	{  cvt.f32.f16 %f465, %rs51;}

	// end inline asm
	sub.f32 	%f467, %f465, %f19;
	fma.rn.f32 	%f468, %f467, 0f3BBB989D, 0f3F000000;
	cvt.sat.f32.f32 	%f469, %f468;
	mov.f32 	%f470, 0f4B400001;
	mov.f32 	%f471, 0f437C0000;
	fma.rm.f32 	%f472, %f469, %f471, %f470;
	add.f32 	%f473, %f472, 0fCB40007F;
	neg.f32 	%f474, %f473;
	fma.rn.f32 	%f475, %f467, 0f3FB8AA3B, %f474;
	fma.rn.f32 	%f476, %f467, 0f32A57060, %f475;
	mov.b32 	%r139, %f472;
	shl.b32 	%r140, %r139, 23;
	mov.b32 	%f477, %r140;
	ex2.approx.ftz.f32 	%f478, %f476;
	mul.f32 	%f479, %f478, %f477;
	div.rn.f32 	%f466, %f479, %f33;
	// begin inline asm
	{  cvt.rn.f16.f32 %rs52, %f466;}

	// end inline asm
	st.global.u16 	[%rd17+4096], %rs52;
	mov.u32 	%r159, %r17;
$L__BB299_42:
	setp.lt.u32 	%p42, %r6, 3072;
	@%p42 bra 	$L__BB299_44;
$L__BB299_43:
	cvt.u64.u32 	%rd57, %r159;
	add.s64 	%rd58, %rd14, %rd57;
	shl.b64 	%rd59, %rd58, 1;
	add.s64 	%rd60, %rd1, %rd59;
	ld.global.u16 	%rs53, [%rd60];
	// begin inline asm
	{  cvt.f32.f16 %f480, %rs53;}

	// end inline asm
	sub.f32 	%f488, %f480, %f19;
	fma.rn.f32 	%f489, %f488, 0f3BBB989D, 0f3F000000;
	cvt.sat.f32.f32 	%f490, %f489;
	mov.f32 	%f491, 0f4B400001;
	mov.f32 	%f492, 0f437C0000;
	fma.rm.f32 	%f493, %f490, %f492, %f491;
	add.f32 	%f494, %f493, 0fCB40007F;
	neg.f32 	%f495, %f494;
	fma.rn.f32 	%f496, %f488, 0f3FB8AA3B, %f495;
	fma.rn.f32 	%f497, %f488, 0f32A57060, %f496;
	mov.b32 	%r141, %f493;
	shl.b32 	%r142, %r141, 23;
	mov.b32 	%f498, %r142;
	ex2.approx.ftz.f32 	%f499, %f497;
	mul.f32 	%f500, %f499, %f498;
	div.rn.f32 	%f481, %f500, %f33;
	add.s64 	%rd61, %rd15, %rd57;
	// begin inline asm
	{  cvt.rn.f16.f32 %rs54, %f481;}

	// end inline asm
	shl.b64 	%rd62, %rd61, 1;
	add.s64 	%rd63, %rd3, %rd62;
	st.global.u16 	[%rd63], %rs54;
	ld.global.u16 	%rs55, [%rd60+2048];
	// begin inline asm
	{  cvt.f32.f16 %f482, %rs55;}

	// end inline asm
	sub.f32 	%f501, %f482, %f19;
	fma.rn.f32 	%f502, %f501, 0f3BBB989D, 0f3F000000;
	cvt.sat.f32.f32 	%f503, %f502;
	fma.rm.f32 	%f504, %f503, %f492, %f491;
	add.f32 	%f505, %f504, 0fCB40007F;
	neg.f32 	%f506, %f505;
	fma.rn.f32 	%f507, %f501, 0f3FB8AA3B, %f506;
	fma.rn.f32 	%f508, %f501, 0f32A57060, %f507;
	mov.b32 	%r143, %f504;
	shl.b32 	%r144, %r143, 23;
	mov.b32 	%f509, %r144;
	ex2.approx.ftz.f32 	%f510, %f508;
	mul.f32 	%f511, %f510, %f509;
	div.rn.f32 	%f483, %f511, %f33;
	// begin inline asm
	{  cvt.rn.f16.f32 %rs56, %f483;}

	// end inline asm
	st.global.u16 	[%rd63+2048], %rs56;
	ld.global.u16 	%rs57, [%rd60+4096];
	// begin inline asm
	{  cvt.f32.f16 %f484, %rs57;}

	// end inline asm
	sub.f32 	%f512, %f484, %f19;
	fma.rn.f32 	%f513, %f512, 0f3BBB989D, 0f3F000000;
	cvt.sat.f32.f32 	%f514, %f513;
	fma.rm.f32 	%f515, %f514, %f492, %f491;
	add.f32 	%f516, %f515, 0fCB40007F;
	neg.f32 	%f517, %f516;
	fma.rn.f32 	%f518, %f512, 0f3FB8AA3B, %f517;
	fma.rn.f32 	%f519, %f512, 0f32A57060, %f518;
	mov.b32 	%r145, %f515;
	shl.b32 	%r146, %r145, 23;
	mov.b32 	%f520, %r146;
	ex2.approx.ftz.f32 	%f521, %f519;
	mul.f32 	%f522, %f521, %f520;
	div.rn.f32 	%f485, %f522, %f33;
	// begin inline asm
	{  cvt.rn.f16.f32 %rs58, %f485;}

	// end inline asm
	st.global.u16 	[%rd63+4096], %rs58;
	ld.global.u16 	%rs59, [%rd60+6144];
	// begin inline asm
	{  cvt.f32.f16 %f486, %rs59;}

	// end inline asm
	sub.f32 	%f523, %f486, %f19;
	fma.rn.f32 	%f524, %f523, 0f3BBB989D, 0f3F000000;
	cvt.sat.f32.f32 	%f525, %f524;
	fma.rm.f32 	%f526, %f525, %f492, %f491;
	add.f32 	%f527, %f526, 0fCB40007F;
	neg.f32 	%f528, %f527;
	fma.rn.f32 	%f529, %f523, 0f3FB8AA3B, %f528;
	fma.rn.f32 	%f530, %f523, 0f32A57060, %f529;
	mov.b32 	%r147, %f526;
	shl.b32 	%r148, %r147, 23;
	mov.b32 	%f531, %r148;
	ex2.approx.ftz.f32 	%f532, %f530;
	mul.f32 	%f533, %f532, %f531;
	div.rn.f32 	%f487, %f533, %f33;
	// begin inline asm
	{  cvt.rn.f16.f32 %rs60, %f487;}

	// end inline asm
	st.global.u16 	[%rd63+6144], %rs60;
	add.s32 	%r159, %r159, 4096;
	setp.lt.s32 	%p43, %r159, %r2;
	@%p43 bra 	$L__BB299_43;
$L__BB299_44:
	add.s64 	%rd64, %rd64, %rd5;
	setp.lt.s64 	%p44, %rd64, %rd21;
	@%p44 bra 	$L__BB299_2;
$L__BB299_45:
	ret;

}
	// .globl	_Z15SoftmaxWarpImplI10DirectLoadI13__nv_bfloat16fE11DirectStoreIfS1_EfLi2ELi2ELi1ELi2ELb0EL9Algorithm0EEvT_T0_ll
.visible .entry _Z15SoftmaxWarpImplI10DirectLoadI13__nv_bfloat16fE11DirectStoreIfS1_EfLi2ELi2ELi1ELi2ELb0EL9Algorithm0EEvT_T0_ll(
	.param .align 8 .b8 _Z15SoftmaxWarpImplI10DirectLoadI13__nv_bfloat16fE11DirectStoreIfS1_EfLi2ELi2ELi1ELi2ELb0EL9Algorithm0EEvT_T0_ll_param_0[16],
	.param .align 8 .b8 _Z15SoftmaxWarpImplI10DirectLoadI13__nv_bfloat16fE11DirectStoreIfS1_EfLi2ELi2ELi1ELi2ELb0EL9Algorithm0EEvT_T0_ll_param_1[16],
	.param .u64 _Z15SoftmaxWarpImplI10DirectLoadI13__nv_bfloat16fE11DirectStoreIfS1_EfLi2ELi2ELi1ELi2ELb0EL9Algorithm0EEvT_T0_ll_param_2,
	.param .u64 _Z15SoftmaxWarpImplI10DirectLoadI13__nv_bfloat16fE11DirectStoreIfS1_EfLi2ELi2ELi1ELi2ELb0EL9Algorithm0EEvT_T0_ll_param_3
)
{
	.reg .pred 	%p<4>;
	.reg .b16 	%rs<9>;
	.reg .b32 	%r<23>;
	.reg .b32 	%f<63>;
	.reg .b64 	%rd<39>;

	ld.param.u64 	%rd1, [_Z15SoftmaxWarpImplI10DirectLoadI13__nv_bfloat16fE11DirectStoreIfS1_EfLi2ELi2ELi1ELi2ELb0EL9Algorithm0EEvT_T0_ll_param_0];
	ld.param.u64 	%rd2, [_Z15SoftmaxWarpImplI10DirectLoadI13__nv_bfloat16fE11DirectStoreIfS1_EfLi2ELi2ELi1ELi2ELb0EL9Algorithm0EEvT_T0_ll_param_0+8];
	ld.param.u64 	%rd3, [_Z15SoftmaxWarpImplI10DirectLoadI13__nv_bfloat16fE11DirectStoreIfS1_EfLi2ELi2ELi1ELi2ELb0EL9Algorithm0EEvT_T0_ll_param_1];
	ld.param.u64 	%rd4, [_Z15SoftmaxWarpImplI10DirectLoadI13__nv_bfloat16fE11DirectStoreIfS1_EfLi2ELi2ELi1ELi2ELb0EL9Algorithm0EEvT_T0_ll_param_1+8];
	ld.param.u64 	%rd12, [_Z15SoftmaxWarpImplI10DirectLoadI13__nv_bfloat16fE11DirectStoreIfS1_EfLi2ELi2ELi1ELi2ELb0EL9Algorithm0EEvT_T0_ll_param_2];
	ld.param.u64 	%rd13, [_Z15SoftmaxWarpImplI10DirectLoadI13__nv_bfloat16fE11DirectStoreIfS1_EfLi2ELi2ELi1ELi2ELb0EL9Algorithm0EEvT_T0_ll_param_3];
	setp.lt.s64 	%p1, %rd13, 3;
	@%p1 bra 	$L__BB300_2;
	mov.u64 	%rd14, $str;
	cvta.global.u64 	%rd15, %rd14;
	mov.u64 	%rd16, $str$1;
	cvta.global.u64 	%rd17, %rd16;
	mov.u64 	%rd18, __unnamed_291;
	cvta.global.u64 	%rd19, %rd18;
	{ // callseq 290, 0
	.param .b64 param0;
	st.param.b64 	[param0], %rd15;
	.param .b64 param1;
	st.param.b64 	[param1], %rd17;
	.param .b32 param2;
	st.param.b32 	[param2], 358;
	.param .b64 param3;
	st.param.b64 	[param3], %rd19;
	.param .b64 param4;
	st.param.b64 	[param4], 1;
	call.uni 
	__assertfail, 
	(
	param0, 
	param1, 
	param2, 
	param3, 
	param4
	);
	} // callseq 290
$L__BB300_2:
	mov.u32 	%r2, %nctaid.x;
	mov.u32 	%r3, %ntid.y;
	mov.u32 	%r4, %ctaid.x;
	mov.u32 	%r5, %tid.y;
	mad.lo.s32 	%r6, %r4, %r3, %r5;
	mul.lo.s32 	%r7, %r3, %r2;
	shl.b32 	%r1, %r7, 1;
	shl.b32 	%r8, %r6, 1;
	cvt.s64.s32 	%rd38, %r8;
	setp.le.s64 	%p2, %rd12, %rd38;
	@%p2 bra 	$L__BB300_5;
	cvta.to.global.u64 	%rd6, %rd1;
	cvta.to.global.u64 	%rd7, %rd3;
	mov.u32 	%r9, %tid.x;
	shl.b32 	%r10, %r9, 1;
	cvt.u64.u32 	%rd8, %r10;
	cvt.s64.s32 	%rd9, %r1;
$L__BB300_4:
	mad.lo.s64 	%rd20, %rd38, %rd2, %rd8;
	shl.b64 	%rd21, %rd20, 1;
	add.s64 	%rd22, %rd6, %rd21;
	ld.global.u32 	%r11, [%rd22];
	mov.b32 	{%rs1, %rs2}, %r11;
	// begin inline asm
	{ cvt.f32.bf16 %f1, %rs1;}

	// end inline asm
	// begin inline asm
	{ cvt.f32.bf16 %f2, %rs2;}

	// end inline asm
	max.f32 	%f9, %f1, 0fFF800000;
	max.f32 	%f10, %f9, %f2;
	add.s64 	%rd23, %rd20, %rd2;
	shr.u64 	%rd24, %rd23, 63;
	add.s64 	%rd25, %rd23, %rd24;
	shl.b64 	%rd26, %rd25, 1;
	and.b64  	%rd27, %rd26, -4;
	add.s64 	%rd28, %rd6, %rd27;
	ld.global.u32 	%r12, [%rd28];
	mov.b32 	{%rs3, %rs4}, %r12;
	// begin inline asm
	{ cvt.f32.bf16 %f3, %rs3;}

	// end inline asm
	// begin inline asm
	{ cvt.f32.bf16 %f4, %rs4;}

	// end inline asm
	max.f32 	%f11, %f3, 0fFF800000;
	max.f32 	%f12, %f11, %f4;
	sub.f32 	%f13, %f1, %f10;
	fma.rn.f32 	%f14, %f13, 0f3BBB989D, 0f3F000000;
	cvt.sat.f32.f32 	%f15, %f14;
	mov.f32 	%f16, 0f4B400001;
	mov.f32 	%f17, 0f437C0000;
	fma.rm.f32 	%f18, %f15, %f17, %f16;
	add.f32 	%f19, %f18, 0fCB40007F;
	neg.f32 	%f20, %f19;
	fma.rn.f32 	%f21, %f13, 0f3FB8AA3B, %f20;
	fma.rn.f32 	%f22, %f13, 0f32A57060, %f21;
	mov.b32 	%r13, %f18;
	shl.b32 	%r14, %r13, 23;
	mov.b32 	%f23, %r14;
	ex2.approx.ftz.f32 	%f24, %f22;
	mul.f32 	%f25, %f24, %f23;
	add.f32 	%f26, %f25, 0f00000000;
	sub.f32 	%f27, %f2, %f10;
	fma.rn.f32 	%f28, %f27, 0f3BBB989D, 0f3F000000;
	cvt.sat.f32.f32 	%f29, %f28;
	fma.rm.f32 	%f30, %f29, %f17, %f16;
	add.f32 	%f31, %f30, 0fCB40007F;
	neg.f32 	%f32, %f31;
	fma.rn.f32 	%f33, %f27, 0f3FB8AA3B, %f32;
	fma.rn.f32 	%f34, %f27, 0f32A57060, %f33;
	mov.b32 	%r15, %f30;
	shl.b32 	%r16, %r15, 23;
	mov.b32 	%f35, %r16;
	ex2.approx.ftz.f32 	%f36, %f34;
	mul.f32 	%f37, %f36, %f35;
	add.f32 	%f38, %f26, %f37;
	sub.f32 	%f39, %f3, %f12;
	fma.rn.f32 	%f40, %f39, 0f3BBB989D, 0f3F000000;
	cvt.sat.f32.f32 	%f41, %f40;
	fma.rm.f32 	%f42, %f41, %f17, %f16;
	add.f32 	%f43, %f42, 0fCB40007F;
	neg.f32 	%f44, %f43;
	fma.rn.f32 	%f45, %f39, 0f3FB8AA3B, %f44;
	fma.rn.f32 	%f46, %f39, 0f32A57060, %f45;
	mov.b32 	%r17, %f42;
	shl.b32 	%r18, %r17, 23;
	mov.b32 	%f47, %r18;
	ex2.approx.ftz.f32 	%f48, %f46;
	mul.f32 	%f49, %f48, %f47;
	add.f32 	%f50, %f49, 0f00000000;
	sub.f32 	%f51, %f4, %f12;
	fma.rn.f32 	%f52, %f51, 0f3BBB989D, 0f3F000000;
	cvt.sat.f32.f32 	%f53, %f52;
	fma.rm.f32 	%f54, %f53, %f17, %f16;
	add.f32 	%f55, %f54, 0fCB40007F;
	neg.f32 	%f56, %f55;
	fma.rn.f32 	%f57, %f51, 0f3FB8AA3B, %f56;
	fma.rn.f32 	%f58, %f51, 0f32A57060, %f57;
	mov.b32 	%r19, %f54;
	shl.b32 	%r20, %r19, 23;
	mov.b32 	%f59, %r20;
	ex2.approx.ftz.f32 	%f60, %f58;
	mul.f32 	%f61, %f60, %f59;
	add.f32 	%f62, %f50, %f61;
	div.rn.f32 	%f5, %f25, %f38;
	div.rn.f32 	%f6, %f37, %f38;
	mad.lo.s64 	%rd29, %rd38, %rd4, %rd8;
	// begin inline asm
	{  cvt.rn.bf16.f32 %rs5, %f5;}

	// end inline asm
	// begin inline asm
	{  cvt.rn.bf16.f32 %rs6, %f6;}

	// end inline asm
	shl.b64 	%rd30, %rd29, 1;
	add.s64 	%rd31, %rd7, %rd30;
	mov.b32 	%r21, {%rs5, %rs6};
	st.global.u32 	[%rd31], %r21;
	div.rn.f32 	%f7, %f49, %f62;
	div.rn.f32 	%f8, %f61, %f62;
	add.s64 	%rd32, %rd29, %rd4;
	// begin inline asm
	{  cvt.rn.bf16.f32 %rs7, %f7;}

	// end inline asm
	// begin inline asm
	{  cvt.rn.bf16.f32 %rs8, %f8;}

	// end inline asm
	shr.u64 	%rd33, %rd32, 63;
	add.s64 	%rd34, %rd32, %rd33;
	shl.b64 	%rd35, %rd34, 1;
	and.b64  	%rd36, %rd35, -4;
	add.s64 	%rd37, %rd7, %rd36;
	mov.b32 	%r22, {%rs7, %rs8};
	st.global.u32 	[%rd37], %r22;
	add.s64 	%rd38, %rd38, %rd9;
	setp.lt.s64 	%p3, %rd38, %rd12;
	@%p3 bra 	$L__BB300_4;
$L__BB300_5:
	ret;

}
	// .globl	_Z15SoftmaxWarpImplI10DirectLoadI13__nv_bfloat16fE11DirectStoreIfS1_EfLi2ELi2ELi1ELi2ELb1EL9Algorithm0EEvT_T0_ll
.visible .entry _Z15SoftmaxWarpImplI10DirectLoadI13__nv_bfloat16fE11DirectStoreIfS1_EfLi2ELi2ELi1ELi2ELb1EL9Algorithm0EEvT_T0_ll(
	.param .align 8 .b8 _Z15SoftmaxWarpImplI10DirectLoadI13__nv_bfloat16fE11DirectStoreIfS1_EfLi2ELi2ELi1ELi2ELb1EL9Algorithm0EEvT_T0_ll_param_0[16],
	.param .align 8 .b8 _Z15SoftmaxWarpImplI10DirectLoadI13__nv_bfloat16fE11DirectStoreIfS1_EfLi2ELi2ELi1ELi2ELb1EL9Algorithm0EEvT_T0_ll_param_1[16],
	.param .u64 _Z15SoftmaxWarpImplI10DirectLoadI13__nv_bfloat16fE11DirectStoreIfS1_EfLi2ELi2ELi1ELi2ELb1EL9Algorithm0EEvT_T0_ll_param_2,
	.param .u64 _Z15SoftmaxWarpImplI10DirectLoadI13__nv_bfloat16fE11DirectStoreIfS1_EfLi2ELi2ELi1ELi2ELb1EL9Algorithm0EEvT_T0_ll_param_3
)
{
	.reg .pred 	%p<8>;
	.reg .b16 	%rs<9>;
	.reg .b32 	%r<23>;
	.reg .b32 	%f<85>;
	.reg .b64 	%rd<41>;

	ld.param.u64 	%rd2, [_Z15SoftmaxWarpImplI10DirectLoadI13__nv_bfloat16fE11DirectStoreIfS1_EfLi2ELi2ELi1ELi2ELb1EL9Algorithm0EEvT_T0_ll_param_0+8];
	ld.param.u64 	%rd4, [_Z15SoftmaxWarpImplI10DirectLoadI13__nv_bfloat16fE11DirectStoreIfS1_EfLi2ELi2ELi1ELi2ELb1EL9Algorithm0EEvT_T0_ll_param_1+8];
	ld.param.u64 	%rd12, [_Z15SoftmaxWarpImplI10DirectLoadI13__nv_bfloat16fE11DirectStoreIfS1_EfLi2ELi2ELi1ELi2ELb1EL9Algorithm0EEvT_T0_ll_param_1];
	ld.param.u64 	%rd13, [_Z15SoftmaxWarpImplI10DirectLoadI13__nv_bfloat16fE11DirectStoreIfS1_EfLi2ELi2ELi1ELi2ELb1EL9Algorithm0EEvT_T0_ll_param_0];
	ld.param.u64 	%rd10, [_Z15SoftmaxWarpImplI10DirectLoadI13__nv_bfloat16fE11DirectStoreIfS1_EfLi2ELi2ELi1ELi2ELb1EL9Algorithm0EEvT_T0_ll_param_2];
	ld.param.u64 	%rd11, [_Z15SoftmaxWarpImplI10DirectLoadI13__nv_bfloat16fE11DirectStoreIfS1_EfLi2ELi2ELi1ELi2ELb1EL9Algorithm0EEvT_T0_ll_param_3];
	cvta.to.global.u64 	%rd1, %rd13;
	cvta.to.global.u64 	%rd3, %rd12;
	setp.lt.s64 	%p1, %rd11, 3;
	@%p1 bra 	$L__BB301_2;
	mov.u64 	%rd14, $str;
	cvta.global.u64 	%rd15, %rd14;
	mov.u64 	%rd16, $str$1;
	cvta.global.u64 	%rd17, %rd16;
	mov.u64 	%rd18, __unnamed_292;
	cvta.global.u64 	%rd19, %rd18;
	{ // callseq 291, 0
	.param .b64 param0;
	st.param.b64 	[param0], %rd15;
	.param .b64 param1;
	st.param.b64 	[param1], %rd17;
	.param .b32 param2;
	st.param.b32 	[param2], 358;
	.param .b64 param3;
	st.param.b64 	[param3], %rd19;
	.param .b64 param4;
	st.param.b64 	[param4], 1;
	call.uni 
	__assertfail, 
	(
	param0, 
	param1, 
	param2, 
	param3, 
	param4
	);
	} // callseq 291
$L__BB301_2:
	mov.u32 	%r2, %nctaid.x;
	mov.u32 	%r3, %ntid.y;
	mov.u32 	%r4, %ctaid.x;
	mov.u32 	%r5, %tid.y;
	mad.lo.s32 	%r6, %r4, %r3, %r5;
	mul.lo.s32 	%r7, %r3, %r2;
	shl.b32 	%r1, %r7, 1;
	shl.b32 	%r8, %r6, 1;
	cvt.s64.s32 	%rd40, %r8;
	setp.le.s64 	%p2, %rd10, %rd40;
	@%p2 bra 	$L__BB301_13;
	mov.u32 	%r9, %tid.x;
	shl.b32 	%r10, %r9, 1;
	cvt.u64.u32 	%rd6, %r10;
	cvt.s64.s32 	%rd7, %r1;
$L__BB301_4:
	setp.le.s64 	%p3, %rd11, %rd6;
	mov.f32 	%f79, 0fFF800000;
	mov.f32 	%f80, %f79;
	mov.f32 	%f81, %f79;
	@%p3 bra 	$L__BB301_6;
	mad.lo.s64 	%rd20, %rd40, %rd2, %rd6;
	shl.b64 	%rd21, %rd20, 1;
	add.s64 	%rd22, %rd1, %rd21;
	ld.global.u32 	%r11, [%rd22];
	mov.b32 	{%rs1, %rs2}, %r11;
	// begin inline asm
	{ cvt.f32.bf16 %f80, %rs1;}

	// end inline asm
	// begin inline asm
	{ cvt.f32.bf16 %f79, %rs2;}

	// end inline asm
	max.f32 	%f23, %f80, 0fFF800000;
	max.f32 	%f81, %f23, %f79;
$L__BB301_6:
	setp.le.s64 	%p4, %rd11, %rd6;
	mov.f32 	%f82, 0fFF800000;
	mov.f32 	%f83, %f82;
	mov.f32 	%f84, %f82;
	@%p4 bra 	$L__BB301_8;
	mad.lo.s64 	%rd23, %rd2, %rd40, %rd2;
	add.s64 	%rd24, %rd23, %rd6;
	shr.u64 	%rd25, %rd24, 63;
	add.s64 	%rd26, %rd24, %rd25;
	shl.b64 	%rd27, %rd26, 1;
	and.b64  	%rd28, %rd27, -4;
	add.s64 	%rd29, %rd1, %rd28;
	ld.global.u32 	%r12, [%rd29];
	mov.b32 	{%rs3, %rs4}, %r12;
	// begin inline asm
	{ cvt.f32.bf16 %f83, %rs3;}

	// end inline asm
	// begin inline asm
	{ cvt.f32.bf16 %f84, %rs4;}

	// end inline asm
	max.f32 	%f27, %f83, 0fFF800000;
	max.f32 	%f82, %f27, %f84;
$L__BB301_8:
	sub.f32 	%f28, %f80, %f81;
	fma.rn.f32 	%f29, %f28, 0f3BBB989D, 0f3F000000;
	cvt.sat.f32.f32 	%f30, %f29;
	mov.f32 	%f31, 0f4B400001;
	mov.f32 	%f32, 0f437C0000;
	fma.rm.f32 	%f33, %f30, %f32, %f31;
	add.f32 	%f34, %f33, 0fCB40007F;
	neg.f32 	%f35, %f34;
	fma.rn.f32 	%f36, %f28, 0f3FB8AA3B, %f35;
	fma.rn.f32 	%f37, %f28, 0f32A57060, %f36;
	mov.b32 	%r13, %f33;
	shl.b32 	%r14, %r13, 23;
	mov.b32 	%f38, %r14;
	ex2.approx.ftz.f32 	%f39, %f37;
	mul.f32 	%f40, %f39, %f38;
	add.f32 	%f41, %f40, 0f00000000;
	sub.f32 	%f42, %f79, %f81;
	fma.rn.f32 	%f43, %f42, 0f3BBB989D, 0f3F000000;
	cvt.sat.f32.f32 	%f44, %f43;
	fma.rm.f32 	%f45, %f44, %f32, %f31;
	add.f32 	%f46, %f45, 0fCB40007F;
	neg.f32 	%f47, %f46;
	fma.rn.f32 	%f48, %f42, 0f3FB8AA3B, %f47;
	fma.rn.f32 	%f49, %f42, 0f32A57060, %f48;
	mov.b32 	%r15, %f45;
	shl.b32 	%r16, %r15, 23;
	mov.b32 	%f50, %r16;
	ex2.approx.ftz.f32 	%f51, %f49;
	mul.f32 	%f52, %f51, %f50;
	add.f32 	%f53, %f41, %f52;
	sub.f32 	%f54, %f83, %f82;
	fma.rn.f32 	%f55, %f54, 0f3BBB989D, 0f3F000000;
	cvt.sat.f32.f32 	%f56, %f55;
	fma.rm.f32 	%f57, %f56, %f32, %f31;
	add.f32 	%f58, %f57, 0fCB40007F;
	neg.f32 	%f59, %f58;
	fma.rn.f32 	%f60, %f54, 0f3FB8AA3B, %f59;
	fma.rn.f32 	%f61, %f54, 0f32A57060, %f60;
	mov.b32 	%r17, %f57;
	shl.b32 	%r18, %r17, 23;
	mov.b32 	%f62, %r18;
	ex2.approx.ftz.f32 	%f63, %f61;
	mul.f32 	%f13, %f63, %f62;
	add.f32 	%f64, %f13, 0f00000000;
	sub.f32 	%f65, %f84, %f82;
	fma.rn.f32 	%f66, %f65, 0f3BBB989D, 0f3F000000;
	cvt.sat.f32.f32 	%f67, %f66;
	fma.rm.f32 	%f68, %f67, %f32, %f31;
	add.f32 	%f69, %f68, 0fCB40007F;
	neg.f32 	%f70, %f69;
	fma.rn.f32 	%f71, %f65, 0f3FB8AA3B, %f70;
	fma.rn.f32 	%f72, %f65, 0f32A57060, %f71;
	mov.b32 	%r19, %f68;
	shl.b32 	%r20, %r19, 23;
	mov.b32 	%f73, %r20;
	ex2.approx.ftz.f32 	%f74, %f72;
	mul.f32 	%f14, %f74, %f73;
	add.f32 	%f15, %f64, %f14;
	div.rn.f32 	%f16, %f40, %f53;
	div.rn.f32 	%f17, %f52, %f53;
	@%p4 bra 	$L__BB301_10;
	mad.lo.s64 	%rd30, %rd40, %rd4, %rd6;
	// begin inline asm
	{  cvt.rn.bf16.f32 %rs5, %f16;}

	// end inline asm
	// begin inline asm
	{  cvt.rn.bf16.f32 %rs6, %f17;}

	// end inline asm
	shl.b64 	%rd31, %rd30, 1;
	add.s64 	%rd32, %rd3, %rd31;
	mov.b32 	%r21, {%rs5, %rs6};
	st.global.u32 	[%rd32], %r21;
$L__BB301_10:
	setp.le.s64 	%p6, %rd11, %rd6;
	div.rn.f32 	%f18, %f13, %f15;
	div.rn.f32 	%f19, %f14, %f15;
	@%p6 bra 	$L__BB301_12;
	mad.lo.s64 	%rd33, %rd4, %rd40, %rd4;
	add.s64 	%rd34, %rd33, %rd6;
	// begin inline asm
	{  cvt.rn.bf16.f32 %rs7, %f18;}

	// end inline asm
	// begin inline asm
	{  cvt.rn.bf16.f32 %rs8, %f19;}

	// end inline asm
	shr.u64 	%rd35, %rd34, 63;
	add.s64 	%rd36, %rd34, %rd35;
	shl.b64 	%rd37, %rd36, 1;
	and.b64  	%rd38, %rd37, -4;
	add.s64 	%rd39, %rd3, %rd38;
	mov.b32 	%r22, {%rs7, %rs8};
	st.global.u32 	[%rd39], %r22;
$L__BB301_12:
	add.s64 	%rd40, %rd40, %rd7;
	setp.lt.s64 	%p7, %rd40, %rd10;
	@%p7 bra 	$L__BB301_4;
$L__BB301_13:
	ret;

}
	// .globl	_Z15SoftmaxWarpImplI10DirectLoadI13__nv_bfloat16fE11DirectStoreIfS1_EfLi2ELi2ELi1ELi1ELb0EL9Algorithm0EEvT_T0_ll
.visible .entry _Z15SoftmaxWarpImplI10DirectLoadI13__nv_bfloat16fE11DirectStoreIfS1_EfLi2ELi2ELi1ELi1ELb0EL9Algorithm0EEvT_T0_ll(
	.param .align 8 .b8 _Z15SoftmaxWarpImplI10DirectLoadI13__nv_bfloat16fE11DirectStoreIfS1_EfLi2ELi2ELi1ELi1ELb0EL9Algorithm0EEvT_T0_ll_param_0[16],
	.param .align 8 .b8 _Z15SoftmaxWarpImplI10DirectLoadI13__nv_bfloat16fE11DirectStoreIfS1_EfLi2ELi2ELi1ELi1ELb0EL9Algorithm0EEvT_T0_ll_param_1[16],
	.param .u64 _Z15SoftmaxWarpImplI10DirectLoadI13__nv_bfloat16fE11DirectStoreIfS1_EfLi2ELi2ELi1ELi1ELb0EL9Algorithm0EEvT_T0_ll_param_2,
	.param .u64 _Z15SoftmaxWarpImplI10DirectLoadI13__nv_bfloat16fE11DirectStoreIfS1_EfLi2ELi2ELi1ELi1ELb0EL9Algorithm0EEvT_T0_ll_param_3
)
{
	.reg .pred 	%p<8>;
	.reg .b16 	%rs<13>;
	.reg .b32 	%r<30>;
	.reg .b32 	%f<95>;
	.reg .b64 	%rd<73>;

	ld.param.u64 	%rd2, [_Z15SoftmaxWarpImplI10DirectLoadI13__nv_bfloat16fE11DirectStoreIfS1_EfLi2ELi2ELi1ELi1ELb0EL9Algorithm0EEvT_T0_ll_param_0+8];
	ld.param.u64 	%rd4, [_Z15SoftmaxWarpImplI10DirectLoadI13__nv_bfloat16fE11DirectStoreIfS1_EfLi2ELi2ELi1ELi1ELb0EL9Algorithm0EEvT_T0_ll_param_1+8];
	ld.param.u64 	%rd19, [_Z15SoftmaxWarpImplI10DirectLoadI13__nv_bfloat16fE11DirectStoreIfS1_EfLi2ELi2ELi1ELi1ELb0EL9Algorithm0EEvT_T0_ll_param_1];
	ld.param.u64 	%rd20, [_Z15SoftmaxWarpImplI10DirectLoadI13__nv_bfloat16fE11DirectStoreIfS1_EfLi2ELi2ELi1ELi1ELb0EL9Algorithm0EEvT_T0_ll_param_0];
	ld.param.u64 	%rd18, [_Z15SoftmaxWarpImplI10DirectLoadI13__nv_bfloat16fE11DirectStoreIfS1_EfLi2ELi2ELi1ELi1ELb0EL9Algorithm0EEvT_T0_ll_param_2];
	ld.param.u64 	%rd21, [_Z15SoftmaxWarpImplI10DirectLoadI13__nv_bfloat16fE11DirectStoreIfS1_EfLi2ELi2ELi1ELi1ELb0EL9Algorithm0EEvT_T0_ll_param_3];
	cvta.to.global.u64 	%rd1, %rd20;
	cvta.to.global.u64 	%rd3, %rd19;
	setp.lt.s64 	%p1, %rd21, 3;
	@%p1 bra 	$L__BB302_2;
	mov.u64 	%rd22, $str;
	cvta.global.u64 	%rd23, %rd22;
	mov.u64 	%rd24, $str$1;
	cvta.global.u64 	%rd25, %rd24;
	mov.u64 	%rd26, __unnamed_293;
	cvta.global.u64 	%rd27, %rd26;
	{ // callseq 292, 0
	.param .b64 param0;
	st.param.b64 	[param0], %rd23;
	.param .b64 param1;
	st.param.b64 	[param1], %rd25;
	.param .b32 param2;
	st.param.b32 	[param2], 358;
	.param .b64 param3;
	st.param.b64 	[param3], %rd27;
	.param .b64 param4;
	st.param.b64 	[param4], 1;
	call.uni 
	__assertfail, 
	(
	param0, 
	param1, 
	param2, 
	param3, 
	param4
	);
	} // callseq 292
$L__BB302_2:
	mov.u32 	%r1, %nctaid.x;
	mov.u32 	%r2, %ntid.y;
	mul.lo.s32 	%r3, %r1, %r2;
	mov.u32 	%r4, %ctaid.x;
	mov.u32 	%r5, %tid.y;
	mad.lo.s32 	%r6, %r4, %r2, %r5;
	cvt.s64.s32 	%rd5, %r3;
	cvt.s64.s32 	%rd72, %r6;
	setp.le.s64 	%p2, %rd18, %rd72;
	@%p2 bra 	$L__BB302_10;
	mov.u32 	%r7, %tid.x;
	shl.b32 	%r8, %r7, 1;
	cvt.u64.u32 	%rd7, %r8;
	add.s64 	%rd8, %rd5, %rd72;
	max.s64 	%rd28, %rd18, %rd8;
	setp.lt.s64 	%p3, %rd8, %rd18;
	selp.u64 	%rd9, 1, 0, %p3;
	add.s64 	%rd29, %rd8, %rd9;
	sub.s64 	%rd10, %rd28, %rd29;
	or.b64  	%rd30, %rd10, %rd5;
	and.b64  	%rd31, %rd30, -4294967296;
	setp.ne.s64 	%p4, %rd31, 0;
	@%p4 bra 	$L__BB302_5;
	cvt.u32.u64 	%r9, %rd5;
	cvt.u32.u64 	%r10, %rd10;
	div.u32 	%r11, %r10, %r9;
	cvt.u64.u32 	%rd70, %r11;
	bra.uni 	$L__BB302_6;
$L__BB302_5:
	div.u64 	%rd70, %rd10, %rd5;
$L__BB302_6:
	add.s64 	%rd14, %rd70, %rd9;
	and.b64  	%rd32, %rd14, 1;
	setp.eq.b64 	%p5, %rd32, 1;
	@%p5 bra 	$L__BB302_8;
	mad.lo.s64 	%rd33, %rd2, %rd72, %rd7;
	shr.u64 	%rd34, %rd33, 63;
	add.s64 	%rd35, %rd33, %rd34;
	shl.b64 	%rd36, %rd35, 1;
	and.b64  	%rd37, %rd36, -4;
	add.s64 	%rd38, %rd1, %rd37;
	ld.global.u32 	%r12, [%rd38];
	mov.b32 	{%rs1, %rs2}, %r12;
	// begin inline asm
	{ cvt.f32.bf16 %f1, %rs1;}

	// end inline asm
	// begin inline asm
	{ cvt.f32.bf16 %f2, %rs2;}

	// end inline asm
	max.f32 	%f5, %f1, 0fFF800000;
	max.f32 	%f6, %f5, %f2;
	sub.f32 	%f7, %f1, %f6;
	fma.rn.f32 	%f8, %f7, 0f3BBB989D, 0f3F000000;
	cvt.sat.f32.f32 	%f9, %f8;
	mov.f32 	%f10, 0f4B400001;
	mov.f32 	%f11, 0f437C0000;
	fma.rm.f32 	%f12, %f9, %f11, %f10;
	add.f32 	%f13, %f12, 0fCB40007F;
	neg.f32 	%f14, %f13;
	fma.rn.f32 	%f15, %f7, 0f3FB8AA3B, %f14;
	fma.rn.f32 	%f16, %f7, 0f32A57060, %f15;
	mov.b32 	%r13, %f12;
	shl.b32 	%r14, %r13, 23;
	mov.b32 	%f17, %r14;
	ex2.approx.ftz.f32 	%f18, %f16;
	mul.f32 	%f19, %f18, %f17;
	add.f32 	%f20, %f19, 0f00000000;
	sub.f32 	%f21, %f2, %f6;
	fma.rn.f32 	%f22, %f21, 0f3BBB989D, 0f3F000000;
	cvt.sat.f32.f32 	%f23, %f22;
	fma.rm.f32 	%f24, %f23, %f11, %f10;
	add.f32 	%f25, %f24, 0fCB40007F;
	neg.f32 	%f26, %f25;
	fma.rn.f32 	%f27, %f21, 0f3FB8AA3B, %f26;
	fma.rn.f32 	%f28, %f21, 0f32A57060, %f27;
	mov.b32 	%r15, %f24;
	shl.b32 	%r16, %r15, 23;
	mov.b32 	%f29, %r16;
	ex2.approx.ftz.f32 	%f30, %f28;
	mul.f32 	%f31, %f30, %f29;
	add.f32 	%f32, %f20, %f31;
	div.rn.f32 	%f3, %f19, %f32;
	div.rn.f32 	%f4, %f31, %f32;
	mad.lo.s64 	%rd39, %rd4, %rd72, %rd7;
	// begin inline asm
	{  cvt.rn.bf16.f32 %rs3, %f3;}

	// end inline asm
	// begin inline asm
	{  cvt.rn.bf16.f32 %rs4, %f4;}

	// end inline asm
	shr.u64 	%rd40, %rd39, 63;
	add.s64 	%rd41, %rd39, %rd40;
	shl.b64 	%rd42, %rd41, 1;
	and.b64  	%rd43, %rd42, -4;
	add.s64 	%rd44, %rd3, %rd43;
	mov.b32 	%r17, {%rs3, %rs4};
	st.global.u32 	[%rd44], %r17;
	mov.u64 	%rd72, %rd8;
$L__BB302_8:
	setp.eq.s64 	%p6, %rd14, 0;
	@%p6 bra 	$L__BB302_10;
$L__BB302_9:
	mad.lo.s64 	%rd45, %rd72, %rd2, %rd7;
	shr.u64 	%rd46, %rd45, 63;
	add.s64 	%rd47, %rd45, %rd46;
	shl.b64 	%rd48, %rd47, 1;
	and.b64  	%rd49, %rd48, -4;
	add.s64 	%rd50, %rd1, %rd49;
	ld.global.u32 	%r18, [%rd50];
	mov.b32 	{%rs5, %rs6}, %r18;
	// begin inline asm
	{ cvt.f32.bf16 %f33, %rs5;}

	// end inline asm
	// begin inline asm
	{ cvt.f32.bf16 %f34, %rs6;}

	// end inline asm
	max.f32 	%f41, %f33, 0fFF800000;
	max.f32 	%f42, %f41, %f34;
	sub.f32 	%f43, %f33, %f42;
	fma.rn.f32 	%f44, %f43, 0f3BBB989D, 0f3F000000;
	cvt.sat.f32.f32 	%f45, %f44;
	mov.f32 	%f46, 0f4B400001;
	mov.f32 	%f47, 0f437C0000;
	fma.rm.f32 	%f48, %f45, %f47, %f46;
	add.f32 	%f49, %f48, 0fCB40007F;
	neg.f32 	%f50, %f49;
	fma.rn.f32 	%f51, %f43, 0f3FB8AA3B, %f50;
	fma.rn.f32 	%f52, %f43, 0f32A57060, %f51;
	mov.b32 	%r19, %f48;
	shl.b32 	%r20, %r19, 23;
	mov.b32 	%f53, %r20;
	ex2.approx.ftz.f32 	%f54, %f52;
	mul.f32 	%f55, %f54, %f53;
	add.f32 	%f56, %f55, 0f00000000;
	sub.f32 	%f57, %f34, %f42;
	fma.rn.f32 	%f58, %f57, 0f3BBB989D, 0f3F000000;
	cvt.sat.f32.f32 	%f59, %f58;
	fma.rm.f32 	%f60, %f59, %f47, %f46;
	add.f32 	%f61, %f60, 0fCB40007F;
	neg.f32 	%f62, %f61;
	fma.rn.f32 	%f63, %f57, 0f3FB8AA3B, %f62;
	fma.rn.f32 	%f64, %f57, 0f32A57060, %f63;
	mov.b32 	%r21, %f60;
	shl.b32 	%r22, %r21, 23;
	mov.b32 	%f65, %r22;
	ex2.approx.ftz.f32 	%f66, %f64;
	mul.f32 	%f67, %f66, %f65;
	add.f32 	%f68, %f56, %f67;
	div.rn.f32 	%f35, %f55, %f68;
	div.rn.f32 	%f36, %f67, %f68;
	mad.lo.s64 	%rd51, %rd72, %rd4, %rd7;
	// begin inline asm
	{  cvt.rn.bf16.f32 %rs7, %f35;}

	// end inline asm
	// begin inline asm
	{  cvt.rn.bf16.f32 %rs8, %f36;}

	// end inline asm
	shr.u64 	%rd52, %rd51, 63;
	add.s64 	%rd53, %rd51, %rd52;
	shl.b64 	%rd54, %rd53, 1;
	and.b64  	%rd55, %rd54, -4;
	add.s64 	%rd56, %rd3, %rd55;
	mov.b32 	%r23, {%rs7, %rs8};
	st.global.u32 	[%rd56], %r23;
	add.s64 	%rd57, %rd72, %rd5;
	mad.lo.s64 	%rd58, %rd57, %rd2, %rd7;
	shr.u64 	%rd59, %rd58, 63;
	add.s64 	%rd60, %rd58, %rd59;
	shl.b64 	%rd61, %rd60, 1;
	and.b64  	%rd62, %rd61, -4;
	add.s64 	%rd63, %rd1, %rd62;
	ld.global.u32 	%r24, [%rd63];
	mov.b32 	{%rs9, %rs10}, %r24;
	// begin inline asm
	{ cvt.f32.bf16 %f37, %rs9;}

	// end inline asm
	// begin inline asm
	{ cvt.f32.bf16 %f38, %rs10;}

	// end inline asm
	max.f32 	%f69, %f37, 0fFF800000;
	max.f32 	%f70, %f69, %f38;
	sub.f32 	%f71, %f37, %f70;
	fma.rn.f32 	%f72, %f71, 0f3BBB989D, 0f3F000000;
	cvt.sat.f32.f32 	%f73, %f72;
	fma.rm.f32 	%f74, %f73, %f47, %f46;
	add.f32 	%f75, %f74, 0fCB40007F;
	neg.f32 	%f76, %f75;
	fma.rn.f32 	%f77, %f71, 0f3FB8AA3B, %f76;
	fma.rn.f32 	%f78, %f71, 0f32A57060, %f77;
	mov.b32 	%r25, %f74;
	shl.b32 	%r26, %r25, 23;
	mov.b32 	%f79, %r26;
	ex2.approx.ftz.f32 	%f80, %f78;
	mul.f32 	%f81, %f80, %f79;
	add.f32 	%f82, %f81, 0f00000000;
	sub.f32 	%f83, %f38, %f70;
	fma.rn.f32 	%f84, %f83, 0f3BBB989D, 0f3F000000;
	cvt.sat.f32.f32 	%f85, %f84;
	fma.rm.f32 	%f86, %f85, %f47, %f46;
	add.f32 	%f87, %f86, 0fCB40007F;
	neg.f32 	%f88, %f87;
	fma.rn.f32 	%f89, %f83, 0f3FB8AA3B, %f88;
	fma.rn.f32 	%f90, %f83, 0f32A57060, %f89;
	mov.b32 	%r27, %f86;
	shl.b32 	%r28, %r27, 23;
	mov.b32 	%f91, %r28;
	ex2.approx.ftz.f32 	%f92, %f90;
	mul.f32 	%f93, %f92, %f91;
	add.f32 	%f94, %f82, %f93;
	div.rn.f32 	%f39, %f81, %f94;
	div.rn.f32 	%f40, %f93, %f94;
	mad.lo.s64 	%rd64, %rd57, %rd4, %rd7;
	// begin inline asm
	{  cvt.rn.bf16.f32 %rs11, %f39;}

	// end inline asm
	// begin inline asm
	{  cvt.rn.bf16.f32 %rs12, %f40;}

	// end inline asm
	shr.u64 	%rd65, %rd64, 63;
	add.s64 	%rd66, %rd64, %rd65;
	shl.b64 	%rd67, %rd66, 1;
	and.b64  	%rd68, %rd67, -4;
	add.s64 	%rd69, %rd3, %rd68;
	mov.b32 	%r29, {%rs11, %rs12};
	st.global.u32 	[%rd69], %r29;
	add.s64 	%rd72, %rd57, %rd5;
	setp.lt.s64 	%p7, %rd72, %rd18;
	@%p7 bra 	$L__BB302_9;
$L__BB302_10:
	ret;

}
	// .globl	_Z15SoftmaxWarpImplI10DirectLoadI13__nv_bfloat16fE11DirectStoreIfS1_EfLi2ELi2ELi1ELi1ELb1EL9Algorithm0EEvT_T0_ll
.visible .entry _Z15SoftmaxWarpImplI10DirectLoadI13__nv_bfloat16fE11DirectStoreIfS1_EfLi2ELi2ELi1ELi1ELb1EL9Algorithm0EEvT_T0_ll(
	.param .align 8 .b8 _Z15SoftmaxWarpImplI10DirectLoadI13__nv_bfloat16fE11DirectStoreIfS1_EfLi2ELi2ELi1ELi1ELb1EL9Algorithm0EEvT_T0_ll_param_0[16],
	.param .align 8 .b8 _Z15SoftmaxWarpImplI10DirectLoadI13__nv_bfloat16fE11DirectStoreIfS1_EfLi2ELi2ELi1ELi1ELb1EL9Algorithm0EEvT_T0_ll_param_1[16],
	.param .u64 _Z15SoftmaxWarpImplI10DirectLoadI13__nv_bfloat16fE11DirectStoreIfS1_EfLi2ELi2ELi1ELi1ELb1EL9Algorithm0EEvT_T0_ll_param_2,
	.param .u64 _Z15SoftmaxWarpImplI10DirectLoadI13__nv_bfloat16fE11DirectStoreIfS1_EfLi2ELi2ELi1ELi1ELb1EL9Algorithm0EEvT_T0_ll_param_3
)
{
	.reg .pred 	%p<14>;
	.reg .b16 	%rs<13>;
	.reg .b32 	%r<30>;
	.reg .b32 	%f<130>;
	.reg .b64 	%rd<73>;

	ld.param.u64 	%rd2, [_Z15SoftmaxWarpImplI10DirectLoadI13__nv_bfloat16fE11DirectStoreIfS1_EfLi2ELi2ELi1ELi1ELb1EL9Algorithm0EEvT_T0_ll_param_0+8];
	ld.param.u64 	%rd4, [_Z15SoftmaxWarpImplI10DirectLoadI13__nv_bfloat16fE11DirectStoreIfS1_EfLi2ELi2ELi1ELi1ELb1EL9Algorithm0EEvT_T0_ll_param_1+8];
	ld.param.u64 	%rd21, [_Z15SoftmaxWarpImplI10DirectLoadI13__nv_bfloat16fE11DirectStoreIfS1_EfLi2ELi2ELi1ELi1ELb1EL9Algorithm0EEvT_T0_ll_param_1];
	ld.param.u64 	%rd22, [_Z15SoftmaxWarpImplI10DirectLoadI13__nv_bfloat16fE11DirectStoreIfS1_EfLi2ELi2ELi1ELi1ELb1EL9Algorithm0EEvT_T0_ll_param_0];
	ld.param.u64 	%rd19, [_Z15SoftmaxWarpImplI10DirectLoadI13__nv_bfloat16fE11DirectStoreIfS1_EfLi2ELi2ELi1ELi1ELb1EL9Algorithm0EEvT_T0_ll_param_2];
	ld.param.u64 	%rd20, [_Z15SoftmaxWarpImplI10DirectLoadI13__nv_bfloat16fE11DirectStoreIfS1_EfLi2ELi2ELi1ELi1ELb1EL9Algorithm0EEvT_T0_ll_param_3];
	cvta.to.global.u64 	%rd1, %rd22;
	cvta.to.global.u64 	%rd3, %rd21;
	setp.lt.s64 	%p1, %rd20, 3;
	@%p1 bra 	$L__BB303_2;
	mov.u64 	%rd23, $str;
	cvta.global.u64 	%rd24, %rd23;
	mov.u64 	%rd25, $str$1;
	cvta.global.u64 	%rd26, %rd25;
	mov.u64 	%rd27, __unnamed_294;
	cvta.global.u64 	%rd28, %rd27;
	{ // callseq 293, 0
	.param .b64 param0;
	st.param.b64 	[param0], %rd24;
	.param .b64 param1;
	st.param.b64 	[param1], %rd26;
	.param .b32 param2;
	st.param.b32 	[param2], 358;
	.param .b64 param3;
	st.param.b64 	[param3], %rd28;
	.param .b64 param4;
	st.param.b64 	[param4], 1;
	call.uni 
	__assertfail, 
	(
	param0, 
	param1, 
	param2, 
	param3, 
	param4
	);
	} // callseq 293
$L__BB303_2:
	mov.u32 	%r1, %nctaid.x;
	mov.u32 	%r2, %ntid.y;
	mul.lo.s32 	%r3, %r1, %r2;
	mov.u32 	%r4, %ctaid.x;
	mov.u32 	%r5, %tid.y;
	mad.lo.s32 	%r6, %r4, %r2, %r5;
	cvt.s64.s32 	%rd5, %r3;
	cvt.s64.s32 	%rd6, %r6;
	setp.le.s64 	%p2, %rd19, %rd6;
	@%p2 bra 	$L__BB303_21;
	mov.u32 	%r7, %tid.x;
	shl.b32 	%r8, %r7, 1;
	cvt.u64.u32 	%rd7, %r8;
	add.s64 	%rd8, %rd5, %rd6;
	max.s64 	%rd29, %rd19, %rd8;
	setp.lt.s64 	%p3, %rd8, %rd19;
	selp.u64 	%rd9, 1, 0, %p3;
	add.s64 	%rd30, %rd8, %rd9;
	sub.s64 	%rd10, %rd29, %rd30;
	or.b64  	%rd31, %rd10, %rd5;
	and.b64  	%rd32, %rd31, -4294967296;
	setp.ne.s64 	%p4, %rd32, 0;
	@%p4 bra 	$L__BB303_5;
	cvt.u32.u64 	%r9, %rd5;
	cvt.u32.u64 	%r10, %rd10;
	div.u32 	%r11, %r10, %r9;
	cvt.u64.u32 	%rd70, %r11;
	bra.uni 	$L__BB303_6;
$L__BB303_5:
	div.u64 	%rd70, %rd10, %rd5;
$L__BB303_6:
	add.s64 	%rd14, %rd70, %rd9;
	and.b64  	%rd33, %rd14, 1;
	setp.eq.b64 	%p5, %rd33, 1;
	mov.u64 	%rd72, %rd6;
	@%p5 bra 	$L__BB303_11;
	setp.le.s64 	%p6, %rd20, %rd7;
	mov.f32 	%f121, 0fFF800000;
	mov.f32 	%f122, %f121;
	mov.f32 	%f123, %f121;
	@%p6 bra 	$L__BB303_9;
	mad.lo.s64 	%rd34, %rd2, %rd6, %rd7;
	shr.u64 	%rd35, %rd34, 63;
	add.s64 	%rd36, %rd34, %rd35;
	shl.b64 	%rd37, %rd36, 1;
	and.b64  	%rd38, %rd37, -4;
	add.s64 	%rd39, %rd1, %rd38;
	ld.global.u32 	%r12, [%rd39];
	mov.b32 	{%rs1, %rs2}, %r12;
	// begin inline asm
	{ cvt.f32.bf16 %f122, %rs1;}

	// end inline asm
	// begin inline asm
	{ cvt.f32.bf16 %f121, %rs2;}

	// end inline asm
	max.f32 	%f28, %f122, 0fFF800000;
	max.f32 	%f123, %f28, %f121;
$L__BB303_9:
	sub.f32 	%f29, %f122, %f123;
	fma.rn.f32 	%f30, %f29, 0f3BBB989D, 0f3F000000;
	cvt.sat.f32.f32 	%f31, %f30;
	mov.f32 	%f32, 0f4B400001;
	mov.f32 	%f33, 0f437C0000;
	fma.rm.f32 	%f34, %f31, %f33, %f32;
	add.f32 	%f35, %f34, 0fCB40007F;
	neg.f32 	%f36, %f35;
	fma.rn.f32 	%f37, %f29, 0f3FB8AA3B, %f36;
	fma.rn.f32 	%f38, %f29, 0f32A57060, %f37;
	mov.b32 	%r13, %f34;
	shl.b32 	%r14, %r13, 23;
	mov.b32 	%f39, %r14;
	ex2.approx.ftz.f32 	%f40, %f38;
	mul.f32 	%f41, %f40, %f39;
	add.f32 	%f42, %f41, 0f00000000;
	sub.f32 	%f43, %f121, %f123;
	fma.rn.f32 	%f44, %f43, 0f3BBB989D, 0f3F000000;
	cvt.sat.f32.f32 	%f45, %f44;
	fma.rm.f32 	%f46, %f45, %f33, %f32;
	add.f32 	%f47, %f46, 0fCB40007F;
	neg.f32 	%f48, %f47;
	fma.rn.f32 	%f49, %f43, 0f3FB8AA3B, %f48;
	fma.rn.f32 	%f50, %f43, 0f32A57060, %f49;
	mov.b32 	%r15, %f46;
	shl.b32 	%r16, %r15, 23;
	mov.b32 	%f51, %r16;
	ex2.approx.ftz.f32 	%f52, %f50;
	mul.f32 	%f53, %f52, %f51;
	add.f32 	%f54, %f42, %f53;
	div.rn.f32 	%f7, %f41, %f54;
	div.rn.f32 	%f8, %f53, %f54;
	mov.u64 	%rd72, %rd8;
	@%p6 bra 	$L__BB303_11;
	mad.lo.s64 	%rd40, %rd4, %rd6, %rd7;
	// begin inline asm
	{  cvt.rn.bf16.f32 %rs3, %f7;}

	// end inline asm
	// begin inline asm
	{  cvt.rn.bf16.f32 %rs4, %f8;}

	// end inline asm
	shr.u64 	%rd41, %rd40, 63;
	add.s64 	%rd42, %rd40, %rd41;
	shl.b64 	%rd43, %rd42, 1;
	and.b64  	%rd44, %rd43, -4;
	add.s64 	%rd45, %rd3, %rd44;
	mov.b32 	%r17, {%rs3, %rs4};
	st.global.u32 	[%rd45], %r17;
$L__BB303_11:
	setp.eq.s64 	%p8, %rd14, 0;
	@%p8 bra 	$L__BB303_21;
$L__BB303_12:
	setp.le.s64 	%p9, %rd20, %rd7;
	mov.f32 	%f124, 0fFF800000;
	mov.f32 	%f125, %f124;
	mov.f32 	%f126, %f124;
	@%p9 bra 	$L__BB303_14;
	mad.lo.s64 	%rd46, %rd72, %rd2, %rd7;
	shr.u64 	%rd47, %rd46, 63;
	add.s64 	%rd48, %rd46, %rd47;
	shl.b64 	%rd49, %rd48, 1;
	and.b64  	%rd50, %rd49, -4;
	add.s64 	%rd51, %rd1, %rd50;
	ld.global.u32 	%r18, [%rd51];
	mov.b32 	{%rs5, %rs6}, %r18;
	// begin inline asm
	{ cvt.f32.bf16 %f125, %rs5;}

	// end inline asm
	// begin inline asm
	{ cvt.f32.bf16 %f124, %rs6;}

	// end inline asm
	max.f32 	%f60, %f125, 0fFF800000;
	max.f32 	%f126, %f60, %f124;
$L__BB303_14:
	setp.le.s64 	%p10, %rd20, %rd7;
	sub.f32 	%f61, %f125, %f126;
	fma.rn.f32 	%f62, %f61, 0f3BBB989D, 0f3F000000;
	cvt.sat.f32.f32 	%f63, %f62;
	mov.f32 	%f64, 0f4B400001;
	mov.f32 	%f65, 0f437C0000;
	fma.rm.f32 	%f66, %f63, %f65, %f64;
	add.f32 	%f67, %f66, 0fCB40007F;
	neg.f32 	%f68, %f67;
	fma.rn.f32 	%f69, %f61, 0f3FB8AA3B, %f68;
	fma.rn.f32 	%f70, %f61, 0f32A57060, %f69;
	mov.b32 	%r19, %f66;
	shl.b32 	%r20, %r19, 23;
	mov.b32 	%f71, %r20;
	ex2.approx.ftz.f32 	%f72, %f70;
	mul.f32 	%f73, %f72, %f71;
	add.f32 	%f74, %f73, 0f00000000;
	sub.f32 	%f75, %f124, %f126;
	fma.rn.f32 	%f76, %f75, 0f3BBB989D, 0f3F000000;
	cvt.sat.f32.f32 	%f77, %f76;
	fma.rm.f32 	%f78, %f77, %f65, %f64;
	add.f32 	%f79, %f78, 0fCB40007F;
	neg.f32 	%f80, %f79;
	fma.rn.f32 	%f81, %f75, 0f3FB8AA3B, %f80;
	fma.rn.f32 	%f82, %f75, 0f32A57060, %f81;
	mov.b32 	%r21, %f78;
	shl.b32 	%r22, %r21, 23;
	mov.b32 	%f83, %r22;
	ex2.approx.ftz.f32 	%f84, %f82;
	mul.f32 	%f85, %f84, %f83;
	add.f32 	%f86, %f74, %f85;
	div.rn.f32 	%f15, %f73, %f86;
	div.rn.f32 	%f16, %f85, %f86;
	@%p10 bra 	$L__BB303_16;
	mad.lo.s64 	%rd52, %rd72, %rd4, %rd7;
	// begin inline asm
	{  cvt.rn.bf16.f32 %rs7, %f15;}

	// end inline asm
	// begin inline asm
	{  cvt.rn.bf16.f32 %rs8, %f16;}

	// end inline asm
	shr.u64 	%rd53, %rd52, 63;
	add.s64 	%rd54, %rd52, %rd53;
	shl.b64 	%rd55, %rd54, 1;
	and.b64  	%rd56, %rd55, -4;
	add.s64 	%rd57, %rd3, %rd56;
	mov.b32 	%r23, {%rs7, %rs8};
	st.global.u32 	[%rd57], %r23;
$L__BB303_16:
	setp.le.s64 	%p11, %rd20, %rd7;
	add.s64 	%rd17, %rd72, %rd5;
	mov.f32 	%f127, 0fFF800000;
	mov.f32 	%f128, %f127;
	mov.f32 	%f129, %f127;
	@%p11 bra 	$L__BB303_18;
	mad.lo.s64 	%rd58, %rd17, %rd2, %rd7;
	shr.u64 	%rd59, %rd58, 63;
	add.s64 	%rd60, %rd58, %rd59;
	shl.b64 	%rd61, %rd60, 1;
	and.b64  	%rd62, %rd61, -4;
	add.s64 	%rd63, %rd1, %rd62;
	ld.global.u32 	%r24, [%rd63];
	mov.b32 	{%rs9, %rs10}, %r24;
	// begin inline asm
	{ cvt.f32.bf16 %f128, %rs9;}

	// end inline asm
	// begin inline asm
	{ cvt.f32.bf16 %f127, %rs10;}

	// end inline asm
	max.f32 	%f92, %f128, 0fFF800000;
	max.f32 	%f129, %f92, %f127;
$L__BB303_18:
	setp.le.s64 	%p12, %rd20, %rd7;
	sub.f32 	%f93, %f128, %f129;
	fma.rn.f32 	%f94, %f93, 0f3BBB989D, 0f3F000000;
	cvt.sat.f32.f32 	%f95, %f94;
	mov.f32 	%f96, 0f4B400001;
	mov.f32 	%f97, 0f437C0000;
	fma.rm.f32 	%f98, %f95, %f97, %f96;
	add.f32 	%f99, %f98, 0fCB40007F;
	neg.f32 	%f100, %f99;
	fma.rn.f32 	%f101, %f93, 0f3FB8AA3B, %f100;
	fma.rn.f32 	%f102, %f93, 0f32A57060, %f101;
	mov.b32 	%r25, %f98;
	shl.b32 	%r26, %r25, 23;
	mov.b32 	%f103, %r26;
	ex2.approx.ftz.f32 	%f104, %f102;
	mul.f32 	%f105, %f104, %f103;
	add.f32 	%f106, %f105, 0f00000000;
	sub.f32 	%f107, %f127, %f129;
	fma.rn.f32 	%f108, %f107, 0f3BBB989D, 0f3F000000;
	cvt.sat.f32.f32 	%f109, %f108;
	fma.rm.f32 	%f110, %f109, %f97, %f96;
	add.f32 	%f111, %f110, 0fCB40007F;
	neg.f32 	%f112, %f111;
	fma.rn.f32 	%f113, %f107, 0f3FB8AA3B, %f112;
	fma.rn.f32 	%f114, %f107, 0f32A57060, %f113;
	mov.b32 	%r27, %f110;
	shl.b32 	%r28, %r27, 23;
	mov.b32 	%f115, %r28;
	ex2.approx.ftz.f32 	%f116, %f114;
	mul.f32 	%f117, %f116, %f115;
	add.f32 	%f118, %f106, %f117;
	div.rn.f32 	%f23, %f105, %f118;
	div.rn.f32 	%f24, %f117, %f118;
	@%p12 bra 	$L__BB303_20;
	mad.lo.s64 	%rd64, %rd17, %rd4, %rd7;
	// begin inline asm
	{  cvt.rn.bf16.f32 %rs11, %f23;}

	// end inline asm
	// begin inline asm
	{  cvt.rn.bf16.f32 %rs12, %f24;}

	// end inline asm
	shr.u64 	%rd65, %rd64, 63;
	add.s64 	%rd66, %rd64, %rd65;
	shl.b64 	%rd67, %rd66, 1;
	and.b64  	%rd68, %rd67, -4;
	add.s64 	%rd69, %rd3, %rd68;
	mov.b32 	%r29, {%rs11, %rs12};
	st.global.u32 	[%rd69], %r29;
$L__BB303_20:
	add.s64 	%rd72, %rd17, %rd5;
	setp.lt.s64 	%p13, %rd72, %rd19;
	@%p13 bra 	$L__BB303_12;
$L__BB303_21:
	ret;

}
	// .globl	_Z15SoftmaxWarpImplI10DirectLoadI13__nv_bfloat16fE11DirectStoreIfS1_EfLi2ELi2ELi2ELi2ELb0EL9Algorithm0EEvT_T0_ll
.visible .entry _Z15SoftmaxWarpImplI10DirectLoadI13__nv_bfloat16fE11DirectStoreIfS1_EfLi2ELi2ELi2ELi2ELb0EL9Algorithm0EEvT_T0_ll(
	.param .align 8 .b8 _Z15SoftmaxWarpImplI10DirectLoadI13__nv_bfloat16fE11DirectStoreIfS1_EfLi2ELi2ELi2ELi2ELb0EL9Algorithm0EEvT_T0_ll_param_0[16],
	.param .align 8 .b8 _Z15SoftmaxWarpImplI10DirectLoadI13__nv_bfloat16fE11DirectStoreIfS1_EfLi2ELi2ELi2ELi2ELb0EL9Algorithm0EEvT_T0_ll_param_1[16],
	.param .u64 _Z15SoftmaxWarpImplI10DirectLoadI13__nv_bfloat16fE11DirectStoreIfS1_EfLi2ELi2ELi2ELi2ELb0EL9Algorithm0EEvT_T0_ll_param_2,
	.param .u64 _Z15SoftmaxWarpImplI10DirectLoadI13__nv_bfloat16fE11DirectStoreIfS1_EfLi2ELi2ELi2ELi2ELb0EL9Algorithm0EEvT_T0_ll_param_3
)
{
	.reg .pred 	%p<8>;
	.reg .b16 	%rs<9>;
	.reg .b32 	%r<31>;
	.reg .b32 	%f<71>;
	.reg .b64 	%rd<39>;

	ld.param.u64 	%rd1, [_Z15SoftmaxWarpImplI10DirectLoadI13__nv_bfloat16fE11DirectStoreIfS1_EfLi2ELi2ELi2ELi2ELb0EL9Algorithm0EEvT_T0_ll_param_0];
	ld.param.u64 	%rd2, [_Z15SoftmaxWarpImplI10DirectLoadI13__nv_bfloat16fE11DirectStoreIfS1_EfLi2ELi2ELi2ELi2ELb0EL9Algorithm0EEvT_T0_ll_param_0+8];
	ld.param.u64 	%rd3, [_Z15SoftmaxWarpImplI10DirectLoadI13__nv_bfloat16fE11DirectStoreIfS1_EfLi2ELi2ELi2ELi2ELb0EL9Algorithm0EEvT_T0_ll_param_1];
	ld.param.u64 	%rd4, [_Z15SoftmaxWarpImplI10DirectLoadI13__nv_bfloat16fE11DirectStoreIfS1_EfLi2ELi2ELi2ELi2ELb0EL9Algorithm0EEvT_T0_ll_param_1+8];
	ld.param.u64 	%rd12, [_Z15SoftmaxWarpImplI10DirectLoadI13__nv_bfloat16fE11DirectStoreIfS1_EfLi2ELi2ELi2ELi2ELb0EL9Algorithm0EEvT_T0_ll_param_2];
	ld.param.u64 	%rd13, [_Z15SoftmaxWarpImplI10DirectLoadI13__nv_bfloat16fE11DirectStoreIfS1_EfLi2ELi2ELi2ELi2ELb0EL9Algorithm0EEvT_T0_ll_param_3];
	setp.lt.s64 	%p1, %rd13, 5;
	@%p1 bra 	$L__BB304_2;
	mov.u64 	%rd14, $str;
	cvta.global.u64 	%rd15, %rd14;
	mov.u64 	%rd16, $str$1;
	cvta.global.u64 	%rd17, %rd16;
	mov.u64 	%rd18, __unnamed_295;
	cvta.global.u64 	%rd19, %rd18;
	{ // callseq 294, 0
	.param .b64 param0;
	st.param.b64 	[param0], %rd15;
	.param .b64 param1;
	st.param.b64 	[param1], %rd17;
	.param .b32 param2;
	st.param.b32 	[param2], 358;
	.param .b64 param3;
	st.param.b64 	[param3], %rd19;
	.param .b64 param4;
	st.param.b64 	[param4], 1;
	call.uni 
	__assertfail, 
	(
	param0, 
	param1, 
	param2, 
	param3, 
	param4
	);
	} // callseq 294
$L__BB304_2:
	mov.u32 	%r2, %nctaid.x;
	mov.u32 	%r3, %ntid.y;
	mov.u32 	%r4, %ctaid.x;
	mov.u32 	%r5, %tid.y;
	mad.lo.s32 	%r6, %r4, %r3, %r5;
	mul.lo.s32 	%r7, %r3, %r2;
	shl.b32 	%r1, %r7, 1;
	shl.b32 	%r8, %r6, 1;
	cvt.s64.s32 	%rd38, %r8;
	setp.le.s64 	%p2, %rd12, %rd38;
	@%p2 bra 	$L__BB304_5;
	cvta.to.global.u64 	%rd6, %rd1;
	cvta.to.global.u64 	%rd7, %rd3;
	mov.u32 	%r9, %tid.x;
	shl.b32 	%r10, %r9, 1;
	cvt.u64.u32 	%rd8, %r10;
	cvt.s64.s32 	%rd9, %r1;
$L__BB304_4:
	mad.lo.s64 	%rd20, %rd38, %rd2, %rd8;
	shl.b64 	%rd21, %rd20, 1;
	add.s64 	%rd22, %rd6, %rd21;
	ld.global.u32 	%r11, [%rd22];
	mov.b32 	{%rs1, %rs2}, %r11;
	// begin inline asm
	{ cvt.f32.bf16 %f1, %rs1;}

	// end inline asm
	// begin inline asm
	{ cvt.f32.bf16 %f2, %rs2;}

	// end inline asm
	max.f32 	%f9, %f1, 0fFF800000;
	max.f32 	%f10, %f9, %f2;
	add.s64 	%rd23, %rd20, %rd2;
	shr.u64 	%rd24, %rd23, 63;
	add.s64 	%rd25, %rd23, %rd24;
	shl.b64 	%rd26, %rd25, 1;
	and.b64  	%rd27, %rd26, -4;
	add.s64 	%rd28, %rd6, %rd27;
	ld.global.u32 	%r12, [%rd28];
	mov.b32 	{%rs3, %rs4}, %r12;
	// begin inline asm
	{ cvt.f32.bf16 %f3, %rs3;}

	// end inline asm
	// begin inline asm
	{ cvt.f32.bf16 %f4, %rs4;}

	// end inline asm
	max.f32 	%f11, %f3, 0fFF800000;
	max.f32 	%f12, %f11, %f4;
	mov.b32 	%r13, %f10;
	shfl.sync.bfly.b32	%r14|%p3, %r13, 1, 31, -1;
	mov.b32 	%f13, %r14;
	max.f32 	%f14, %f10, %f13;
	mov.b32 	%r15, %f12;
	shfl.sync.bfly.b32	%r16|%p4, %r15, 1, 31, -1;
	mov.b32 	%f15, %r16;
	max.f32 	%f16, %f12, %f15;
	sub.f32 	%f17, %f1, %f14;
	fma.rn.f32 	%f18, %f17, 0f3BBB989D, 0f3F000000;
	cvt.sat.f32.f32 	%f19, %f18;
	mov.f32 	%f20, 0f4B400001;
	mov.f32 	%f21, 0f437C0000;
	fma.rm.f32 	%f22, %f19, %f21, %f20;
	add.f32 	%f23, %f22, 0fCB40007F;
	neg.f32 	%f24, %f23;
	fma.rn.f32 	%f25, %f17, 0f3FB8AA3B, %f24;
	fma.rn.f32 	%f26, %f17, 0f32A57060, %f25;
	mov.b32 	%r17, %f22;
	shl.b32 	%r18, %r17, 23;
	mov.b32 	%f27, %r18;
	ex2.approx.ftz.f32 	%f28, %f26;
	mul.f32 	%f29, %f28, %f27;
	add.f32 	%f30, %f29, 0f00000000;
	sub.f32 	%f31, %f2, %f14;
	fma.rn.f32 	%f32, %f31, 0f3BBB989D, 0f3F000000;
	cvt.sat.f32.f32 	%f33, %f32;
	fma.rm.f32 	%f34, %f33, %f21, %f20;
	add.f32 	%f35, %f34, 0fCB40007F;
	neg.f32 	%f36, %f35;
	fma.rn.f32 	%f37, %f31, 0f3FB8AA3B, %f36;
	fma.rn.f32 	%f38, %f31, 0f32A57060, %f37;
	mov.b32 	%r19, %f34;
	shl.b32 	%r20, %r19, 23;
	mov.b32 	%f39, %r20;
	ex2.approx.ftz.f32 	%f40, %f38;
	mul.f32 	%f41, %f40, %f39;
	add.f32 	%f42, %f30, %f41;
	sub.f32 	%f43, %f3, %f16;
	fma.rn.f32 	%f44, %f43, 0f3BBB989D, 0f3F000000;
	cvt.sat.f32.f32 	%f45, %f44;
	fma.rm.f32 	%f46, %f45, %f21, %f20;
	add.f32 	%f47, %f46, 0fCB40007F;
	neg.f32 	%f48, %f47;
	fma.rn.f32 	%f49, %f43, 0f3FB8AA3B, %f48;
	fma.rn.f32 	%f50, %f43, 0f32A57060, %f49;
	mov.b32 	%r21, %f46;
	shl.b32 	%r22, %r21, 23;
	mov.b32 	%f51, %r22;
	ex2.approx.ftz.f32 	%f52, %f50;
	mul.f32 	%f53, %f52, %f51;
	add.f32 	%f54, %f53, 0f00000000;
	sub.f32 	%f55, %f4, %f16;
	fma.rn.f32 	%f56, %f55, 0f3BBB989D, 0f3F000000;
	cvt.sat.f32.f32 	%f57, %f56;
	fma.rm.f32 	%f58, %f57, %f21, %f20;
	add.f32 	%f59, %f58, 0fCB40007F;
	neg.f32 	%f60, %f59;
	fma.rn.f32 	%f61, %f55, 0f3FB8AA3B, %f60;
	fma.rn.f32 	%f62, %f55, 0f32A57060, %f61;
	mov.b32 	%r23, %f58;
	shl.b32 	%r24, %r23, 23;
	mov.b32 	%f63, %r24;
	ex2.approx.ftz.f32 	%f64, %f62;
	mul.f32 	%f65, %f64, %f63;
	add.f32 	%f66, %f54, %f65;
	mov.b32 	%r25, %f42;
	shfl.sync.bfly.b32	%r26|%p5, %r25, 1, 31, -1;
	mov.b32 	%f67, %r26;
	add.f32 	%f68, %f42, %f67;
	mov.b32 	%r27, %f66;
	shfl.sync.bfly.b32	%r28|%p6, %r27, 1, 31, -1;
	mov.b32 	%f69, %r28;
	add.f32 	%f70, %f66, %f69;
	div.rn.f32 	%f5, %f29, %f68;
	div.rn.f32 	%f6, %f41, %f68;
	mad.lo.s64 	%rd29, %rd38, %rd4, %rd8;
	// begin inline asm
	{  cvt.rn.bf16.f32 %rs5, %f5;}

	// end inline asm
	// begin inline asm
	{  cvt.rn.bf16.f32 %rs6, %f6;}

	// end inline asm
	shl.b64 	%rd30, %rd29, 1;
	add.s64 	%rd31, %rd7, %rd30;
	mov.b32 	%r29, {%rs5, %rs6};
	st.global.u32 	[%rd31], %r29;
	div.rn.f32 	%f7, %f53, %f70;
	div.rn.f32 	%f8, %f65, %f70;
	add.s64 	%rd32, %rd29, %rd4;
	// begin inline asm
	{  cvt.rn.bf16.f32 %rs7, %f7;}

	// end inline asm
	// begin inline asm
	{  cvt.rn.bf16.f32 %rs8, %f8;}

	// end inline asm
	shr.u64 	%rd33, %rd32, 63;
	add.s64 	%rd34, %rd32, %rd33;
	shl.b64 	%rd35, %rd34, 1;
	and.b64  	%rd36, %rd35, -4;
	add.s64 	%rd37, %rd7, %rd36;
	mov.b32 	%r30, {%rs7, %rs8};
	st.global.u32 	[%rd37], %r30;
	add.s64 	%rd38, %rd38, %rd9;
	setp.lt.s64 	%p7, %rd38, %rd12;
	@%p7 bra 	$L__BB304_4;
$L__BB304_5:
	ret;

}
	// .globl	_Z15SoftmaxWarpImplI10DirectLoadI13__nv_bfloat16fE11DirectStoreIfS1_EfLi2ELi2ELi2ELi2ELb1EL9Algorithm0EEvT_T0_ll
.visible .entry _Z15SoftmaxWarpImplI10DirectLoadI13__nv_bfloat16fE11DirectStoreIfS1_EfLi2ELi2ELi2ELi2ELb1EL9Algorithm0EEvT_T0_ll(
	.param .align 8 .b8 _Z15SoftmaxWarpImplI10DirectLoadI13__nv_bfloat16fE11DirectStoreIfS1_EfLi2ELi2ELi2ELi2ELb1EL9Algorithm0EEvT_T0_ll_param_0[16],
	.param .align 8 .b8 _Z15SoftmaxWarpImplI10DirectLoadI13__nv_bfloat16fE11DirectStoreIfS1_EfLi2ELi2ELi2ELi2ELb1EL9Algorithm0EEvT_T0_ll_param_1[16],
	.param .u64 _Z15SoftmaxWarpImplI10DirectLoadI13__nv_bfloat16fE11DirectStoreIfS1_EfLi2ELi2ELi2ELi2ELb1EL9Algorithm0EEvT_T0_ll_param_2,
	.param .u64 _Z15SoftmaxWarpImplI10DirectLoadI13__nv_bfloat16fE11DirectStoreIfS1_EfLi2ELi2ELi2ELi2ELb1EL9Algorithm0EEvT_T0_ll_param_3
)
{
	.reg .pred 	%p<12>;
	.reg .b16 	%rs<9>;
	.reg .b32 	%r<31>;
	.reg .b32 	%f<93>;
	.reg .b64 	%rd<41>;

	ld.param.u64 	%rd2, [_Z15SoftmaxWarpImplI10DirectLoadI13__nv_bfloat16fE11DirectStoreIfS1_EfLi2ELi2ELi2ELi2ELb1EL9Algorithm0EEvT_T0_ll_param_0+8];
	ld.param.u64 	%rd4, [_Z15SoftmaxWarpImplI10DirectLoadI13__nv_bfloat16fE11DirectStoreIfS1_EfLi2ELi2ELi2ELi2ELb1EL9Algorithm0EEvT_T0_ll_param_1+8];
	ld.param.u64 	%rd12, [_Z15SoftmaxWarpImplI10DirectLoadI13__nv_bfloat16fE11DirectStoreIfS1_EfLi2ELi2ELi2ELi2ELb1EL9Algorithm0EEvT_T0_ll_param_1];
	ld.param.u64 	%rd13, [_Z15SoftmaxWarpImplI10DirectLoadI13__nv_bfloat16fE11DirectStoreIfS1_EfLi2ELi2ELi2ELi2ELb1EL9Algorithm0EEvT_T0_ll_param_0];
	ld.param.u64 	%rd10, [_Z15SoftmaxWarpImplI10DirectLoadI13__nv_bfloat16fE11DirectStoreIfS1_EfLi2ELi2ELi2ELi2ELb1EL9Algorithm0EEvT_T0_ll_param_2];
	ld.param.u64 	%rd11, [_Z15SoftmaxWarpImplI10DirectLoadI13__nv_bfloat16fE11DirectStoreIfS1_EfLi2ELi2ELi2ELi2ELb1EL9Algorithm0EEvT_T0_ll_param_3];
	cvta.to.global.u64 	%rd1, %rd13;
	cvta.to.global.u64 	%rd3, %rd12;
	setp.lt.s64 	%p1, %rd11, 5;
	@%p1 bra 	$L__BB305_2;
	mov.u64 	%rd14, $str;
	cvta.global.u64 	%rd15, %rd14;
	mov.u64 	%rd16, $str$1;
	cvta.global.u64 	%rd17, %rd16;
	mov.u64 	%rd18, __unnamed_296;
	cvta.global.u64 	%rd19, %rd18;
	{ // callseq 295, 0
	.param .b64 param0;
	st.param.b64 	[param0], %rd15;
	.param .b64 param1;
	st.param.b64 	[param1], %rd17;
	.param .b32 param2;
	st.param.b32 	[param2], 358;
	.param .b64 param3;
	st.param.b64 	[param3], %rd19;
	.param .b64 param4;
	st.param.b64 	[param4], 1;
	call.uni 
	__assertfail, 
	(
	param0, 
	param1, 
	param2, 
	param3, 
	param4
	);
	} // callseq 295
$L__BB305_2:
	mov.u32 	%r2, %nctaid.x;
	mov.u32 	%r3, %ntid.y;
	mov.u32 	%r4, %ctaid.x;
	mov.u32 	%r5, %tid.y;
	mad.lo.s32 	%r6, %r4, %r3, %r5;
	mul.lo.s32 	%r7, %r3, %r2;
	shl.b32 	%r1, %r7, 1;
	shl.b32 	%r8, %r6, 1;
	cvt.s64.s32 	%rd40, %r8;
	setp.le.s64 	%p2, %rd10, %rd40;
	@%p2 bra 	$L__BB305_13;
	mov.u32 	%r9, %tid.x;
	shl.b32 	%r10, %r9, 1;
	cvt.u64.u32 	%rd6, %r10;
	cvt.s64.s32 	%rd7, %r1;
$L__BB305_4:
	setp.le.s64 	%p3, %rd11, %rd6;
	mov.f32 	%f87, 0fFF800000;
	mov.f32 	%f88, %f87;
	mov.f32 	%f89, %f87;
	@%p3 bra 	$L__BB305_6;
	mad.lo.s64 	%rd20, %rd40, %rd2, %rd6;
	shl.b64 	%rd21, %rd20, 1;
	add.s64 	%rd22, %rd1, %rd21;
	ld.global.u32 	%r11, [%rd22];
	mov.b32 	{%rs1, %rs2}, %r11;
	// begin inline asm
	{ cvt.f32.bf16 %f88, %rs1;}

	// end inline asm
	// begin inline asm
	{ cvt.f32.bf16 %f87, %rs2;}

	// end inline asm
	max.f32 	%f23, %f88, 0fFF800000;
	max.f32 	%f89, %f23, %f87;
$L__BB305_6:
	setp.le.s64 	%p4, %rd11, %rd6;
	mov.f32 	%f90, 0fFF800000;
	mov.f32 	%f91, %f90;
	mov.f32 	%f92, %f90;
	@%p4 bra 	$L__BB305_8;
	mad.lo.s64 	%rd23, %rd2, %rd40, %rd2;
	add.s64 	%rd24, %rd23, %rd6;
	shr.u64 	%rd25, %rd24, 63;
	add.s64 	%rd26, %rd24, %rd25;
	shl.b64 	%rd27, %rd26, 1;
	and.b64  	%rd28, %rd27, -4;
	add.s64 	%rd29, %rd1, %rd28;
	ld.global.u32 	%r12, [%rd29];
	mov.b32 	{%rs3, %rs4}, %r12;
	// begin inline asm
	{ cvt.f32.bf16 %f91, %rs3;}

	// end inline asm
	// begin inline asm
	{ cvt.f32.bf16 %f92, %rs4;}

	// end inline asm
	max.f32 	%f27, %f91, 0fFF800000;
	max.f32 	%f90, %f27, %f92;
$L__BB305_8:
	mov.b32 	%r13, %f89;
	shfl.sync.bfly.b32	%r14|%p6, %r13, 1, 31, -1;
	mov.b32 	%f28, %r14;
	max.f32 	%f29, %f89, %f28;
	mov.b32 	%r15, %f90;
	shfl.sync.bfly.b32	%r16|%p7, %r15, 1, 31, -1;
	mov.b32 	%f30, %r16;
	max.f32 	%f31, %f90, %f30;
	sub.f32 	%f32, %f88, %f29;
	fma.rn.f32 	%f33, %f32, 0f3BBB989D, 0f3F000000;
	cvt.sat.f32.f32 	%f34, %f33;
	mov.f32 	%f35, 0f4B400001;
	mov.f32 	%f36, 0f437C0000;
	fma.rm.f32 	%f37, %f34, %f36, %f35;
	add.f32 	%f38, %f37, 0fCB40007F;
	neg.f32 	%f39, %f38;
	fma.rn.f32 	%f40, %f32, 0f3FB8AA3B, %f39;
	fma.rn.f32 	%f41, %f32, 0f32A57060, %f40;
	mov.b32 	%r17, %f37;
	shl.b32 	%r18, %r17, 23;
	mov.b32 	%f42, %r18;
	ex2.approx.ftz.f32 	%f43, %f41;
	mul.f32 	%f44, %f43, %f42;
	add.f32 	%f45, %f44, 0f00000000;
	sub.f32 	%f46, %f87, %f29;
	fma.rn.f32 	%f47, %f46, 0f3BBB989D, 0f3F000000;
	cvt.sat.f32.f32 	%f48, %f47;
	fma.rm.f32 	%f49, %f48, %f36, %f35;
	add.f32 	%f50, %f49, 0fCB40007F;
	neg.f32 	%f51, %f50;
	fma.rn.f32 	%f52, %f46, 0f3FB8AA3B, %f51;
	fma.rn.f32 	%f53, %f46, 0f32A57060, %f52;
	mov.b32 	%r19, %f49;
	shl.b32 	%r20, %r19, 23;
	mov.b32 	%f54, %r20;
	ex2.approx.ftz.f32 	%f55, %f53;
	mul.f32 	%f56, %f55, %f54;
	add.f32 	%f57, %f45, %f56;
	sub.f32 	%f58, %f91, %f31;
	fma.rn.f32 	%f59, %f58, 0f3BBB989D, 0f3F000000;
	cvt.sat.f32.f32 	%f60, %f59;
	fma.rm.f32 	%f61, %f60, %f36, %f35;
	add.f32 	%f62, %f61, 0fCB40007F;
	neg.f32 	%f63, %f62;
	fma.rn.f32 	%f64, %f58, 0f3FB8AA3B, %f63;
	fma.rn.f32 	%f65, %f58, 0f32A57060, %f64;
	mov.b32 	%r21, %f61;
	shl.b32 	%r22, %r21, 23;
	mov.b32 	%f66, %r22;
	ex2.approx.ftz.f32 	%f67, %f65;
	mul.f32 	%f13, %f67, %f66;
	add.f32 	%f68, %f13, 0f00000000;
	sub.f32 	%f69, %f92, %f31;
	fma.rn.f32 	%f70, %f69, 0f3BBB989D, 0f3F000000;
	cvt.sat.f32.f32 	%f71, %f70;
	fma.rm.f32 	%f72, %f71, %f36, %f35;
	add.f32 	%f73, %f72, 0fCB40007F;
	neg.f32 	%f74, %f73;
	fma.rn.f32 	%f75, %f69, 0f3FB8AA3B, %f74;
	fma.rn.f32 	%f76, %f69, 0f32A57060, %f75;
	mov.b32 	%r23, %f72;
	shl.b32 	%r24, %r23, 23;
	mov.b32 	%f77, %r24;
	ex2.approx.ftz.f32 	%f78, %f76;
	mul.f32 	%f14, %f78, %f77;
	add.f32 	%f79, %f68, %f14;
	mov.b32 	%r25, %f57;
	shfl.sync.bfly.b32	%r26|%p8, %r25, 1, 31, -1;
	mov.b32 	%f80, %r26;
	add.f32 	%f81, %f57, %f80;
	mov.b32 	%r27, %f79;
	shfl.sync.bfly.b32	%r28|%p9, %r27, 1, 31, -1;
	mov.b32 	%f82, %r28;
	add.f32 	%f15, %f79, %f82;
	div.rn.f32 	%f16, %f44, %f81;
	div.rn.f32 	%f17, %f56, %f81;
	@%p4 bra 	$L__BB305_10;
	mad.lo.s64 	%rd30, %rd40, %rd4, %rd6;
	// begin inline asm
	{  cvt.rn.bf16.f32 %rs5, %f16;}

	// end inline asm
	// begin inline asm
	{  cvt.rn.bf16.f32 %rs6, %f17;}

	// end inline asm
	shl.b64 	%rd31, %rd30, 1;
	add.s64 	%rd32, %rd3, %rd31;
	mov.b32 	%r29, {%rs5, %rs6};
	st.global.u32 	[%rd32], %r29;
$L__BB305_10:
	setp.le.s64 	%p10, %rd11, %rd6;
	div.rn.f32 	%f18, %f13, %f15;
	div.rn.f32 	%f19, %f14, %f15;
	@%p10 bra 	$L__BB305_12;
	mad.lo.s64 	%rd33, %rd4, %rd40, %rd4;
	add.s64 	%rd34, %rd33, %rd6;
	// begin inline asm
	{  cvt.rn.bf16.f32 %rs7, %f18;}

	// end inline asm
	// begin inline asm
	{  cvt.rn.bf16.f32 %rs8, %f19;}

	// end inline asm
	shr.u64 	%rd35, %rd34, 63;
	add.s64 	%rd36, %rd34, %rd35;
	shl.b64 	%rd37, %rd36, 1;
	and.b64  	%rd38, %rd37, -4;
	add.s64 	%rd39, %rd3, %rd38;
	mov.b32 	%r30, {%rs7, %rs8};
	st.global.u32 	[%rd39], %r30;
$L__BB305_12:
	add.s64 	%rd40, %rd40, %rd7;
	setp.lt.s64 	%p11, %rd40, %rd10;
	@%p11 bra 	$L__BB305_4;
$L__BB305_13:
	ret;

}
	// .globl	_Z15SoftmaxWarpImplI10DirectLoadI13__nv_bfloat16fE11DirectStoreIfS1_EfLi2ELi2ELi2ELi1ELb0EL9Algorithm0EEvT_T0_ll
.visible .entry _Z15SoftmaxWarpImplI10DirectLoadI13__nv_bfloat16fE11DirectStoreIfS1_EfLi2ELi2ELi2ELi1ELb0EL9Algorithm0EEvT_T0_ll(
	.param .align 8 .b8 _Z15SoftmaxWarpImplI10DirectLoadI13__nv_bfloat16fE11DirectStoreIfS1_EfLi2ELi2ELi2ELi1ELb0EL9Algorithm0EEvT_T0_ll_param_0[16],
	.param .align 8 .b8 _Z15SoftmaxWarpImplI10DirectLoadI13__nv_bfloat16fE11DirectStoreIfS1_EfLi2ELi2ELi2ELi1ELb0EL9Algorithm0EEvT_T0_ll_param_1[16],
	.param .u64 _Z15SoftmaxWarpImplI10DirectLoadI13__nv_bfloat16fE11DirectStoreIfS1_EfLi2ELi2ELi2ELi1ELb0EL9Algorithm0EEvT_T0_ll_param_2,
	.param .u64 _Z15SoftmaxWarpImplI10DirectLoadI13__nv_bfloat16fE11DirectStoreIfS1_EfLi2ELi2ELi2ELi1ELb0EL9Algorithm0EEvT_T0_ll_param_3
)
{
	.reg .pred 	%p<14>;
	.reg .b16 	%rs<13>;
	.reg .b32 	%r<42>;
	.reg .b32 	%f<107>;
	.reg .b64 	%rd<73>;

	ld.param.u64 	%rd2, [_Z15SoftmaxWarpImplI10DirectLoadI13__nv_bfloat16fE11DirectStoreIfS1_EfLi2ELi2ELi2ELi1ELb0EL9Algorithm0EEvT_T0_ll_param_0+8];
	ld.param.u64 	%rd4, [_Z15SoftmaxWarpImplI10DirectLoadI13__nv_bfloat16fE11DirectStoreIfS1_EfLi2ELi2ELi2ELi1ELb0EL9Algorithm0EEvT_T0_ll_param_1+8];
	ld.param.u64 	%rd19, [_Z15SoftmaxWarpImplI10DirectLoadI13__nv_bfloat16fE11DirectStoreIfS1_EfLi2ELi2ELi2ELi1ELb0EL9Algorithm0EEvT_T0_ll_param_1];
	ld.param.u64 	%rd20, [_Z15SoftmaxWarpImplI10DirectLoadI13__nv_bfloat16fE11DirectStoreIfS1_EfLi2ELi2ELi2ELi1ELb0EL9Algorithm0EEvT_T0_ll_param_0];
	ld.param.u64 	%rd18, [_Z15SoftmaxWarpImplI10DirectLoadI13__nv_bfloat16fE11DirectStoreIfS1_EfLi2ELi2ELi2ELi1ELb0EL9Algorithm0EEvT_T0_ll_param_2];
	ld.param.u64 	%rd21, [_Z15SoftmaxWarpImplI10DirectLoadI13__nv_bfloat16fE11DirectStoreIfS1_EfLi2ELi2ELi2ELi1ELb0EL9Algorithm0EEvT_T0_ll_param_3];
	cvta.to.global.u64 	%rd1, %rd20;
	cvta.to.global.u64 	%rd3, %rd19;
	setp.lt.s64 	%p1, %rd21, 5;
	@%p1 bra 	$L__BB306_2;
	mov.u64 	%rd22, $str;
	cvta.global.u64 	%rd23, %rd22;
	mov.u64 	%rd24, $str$1;
	cvta.global.u64 	%rd25, %rd24;
	mov.u64 	%rd26, __unnamed_297;
	cvta.global.u64 	%rd27, %rd26;
	{ // callseq 296, 0
	.param .b64 param0;
	st.param.b64 	[param0], %rd23;
	.param .b64 param1;
	st.param.b64 	[param1], %rd25;
	.param .b32 param2;
	st.param.b32 	[param2], 358;
	.param .b64 param3;
	st.param.b64 	[param3], %rd27;
	.param .b64 param4;
	st.param.b64 	[param4], 1;
	call.uni 
	__assertfail, 
	(
	param0, 
	param1, 
	param2, 
	param3, 
	param4
	);
	} // callseq 296
$L__BB306_2:
	mov.u32 	%r1, %nctaid.x;
	mov.u32 	%r2, %ntid.y;
	mul.lo.s32 	%r3, %r1, %r2;
	mov.u32 	%r4, %ctaid.x;
	mov.u32 	%r5, %tid.y;
	mad.lo.s32 	%r6, %r4, %r2, %r5;
	cvt.s64.s32 	%rd5, %r3;
	cvt.s64.s32 	%rd72, %r6;
	setp.le.s64 	%p2, %rd18, %rd72;
	@%p2 bra 	$L__BB306_10;
	mov.u32 	%r7, %tid.x;
	shl.b32 	%r8, %r7, 1;
	cvt.u64.u32 	%rd7, %r8;
	add.s64 	%rd8, %rd5, %rd72;
	max.s64 	%rd28, %rd18, %rd8;
	setp.lt.s64 	%p3, %rd8, %rd18;
	selp.u64 	%rd9, 1, 0, %p3;
	add.s64 	%rd29, %rd8, %rd9;
	sub.s64 	%rd10, %rd28, %rd29;
	or.b64  	%rd30, %rd10, %rd5;
	and.b64  	%rd31, %rd30, -4294967296;
	setp.ne.s64 	%p4, %rd31, 0;
	@%p4 bra 	$L__BB306_5;
	cvt.u32.u64 	%r9, %rd5;
	cvt.u32.u64 	%r10, %rd10;
	div.u32 	%r11, %r10, %r9;
	cvt.u64.u32 	%rd70, %r11;
	bra.uni 	$L__BB306_6;
$L__BB306_5:
	div.u64 	%rd70, %rd10, %rd5;
$L__BB306_6:
	add.s64 	%rd14, %rd70, %rd9;
	and.b64  	%rd32, %rd14, 1;
	setp.eq.b64 	%p5, %rd32, 1;
	@%p5 bra 	$L__BB306_8;
	mad.lo.s64 	%rd33, %rd2, %rd72, %rd7;
	shr.u64 	%rd34, %rd33, 63;
	add.s64 	%rd35, %rd33, %rd34;
	shl.b64 	%rd36, %rd35, 1;
	and.b64  	%rd37, %rd36, -4;
	add.s64 	%rd38, %rd1, %rd37;
	ld.global.u32 	%r12, [%rd38];
	mov.b32 	{%rs1, %rs2}, %r12;
	// begin inline asm
	{ cvt.f32.bf16 %f1, %rs1;}

	// end inline asm
	// begin inline asm
	{ cvt.f32.bf16 %f2, %rs2;}

	// end inline asm
	max.f32 	%f5, %f1, 0fFF800000;
	max.f32 	%f6, %f5, %f2;
	mov.b32 	%r13, %f6;
	shfl.sync.bfly.b32	%r14|%p6, %r13, 1, 31, -1;
	mov.b32 	%f7, %r14;
	max.f32 	%f8, %f6, %f7;
	sub.f32 	%f9, %f1, %f8;
	fma.rn.f32 	%f10, %f9, 0f3BBB989D, 0f3F000000;
	cvt.sat.f32.f32 	%f11, %f10;
	mov.f32 	%f12, 0f4B400001;
	mov.f32 	%f13, 0f437C0000;
	fma.rm.f32 	%f14, %f11, %f13, %f12;
	add.f32 	%f15, %f14, 0fCB40007F;
	neg.f32 	%f16, %f15;
	fma.rn.f32 	%f17, %f9, 0f3FB8AA3B, %f16;
	fma.rn.f32 	%f18, %f9, 0f32A57060, %f17;
	mov.b32 	%r15, %f14;
	shl.b32 	%r16, %r15, 23;
	mov.b32 	%f19, %r16;
	ex2.approx.ftz.f32 	%f20, %f18;
	mul.f32 	%f21, %f20, %f19;
	add.f32 	%f22, %f21, 0f00000000;
	sub.f32 	%f23, %f2, %f8;
	fma.rn.f32 	%f24, %f23, 0f3BBB989D, 0f3F000000;
	cvt.sat.f32.f32 	%f25, %f24;
	fma.rm.f32 	%f26, %f25, %f13, %f12;
	add.f32 	%f27, %f26, 0fCB40007F;
	neg.f32 	%f28, %f27;
	fma.rn.f32 	%f29, %f23, 0f3FB8AA3B, %f28;
	fma.rn.f32 	%f30, %f23, 0f32A57060, %f29;
	mov.b32 	%r17, %f26;
	shl.b32 	%r18, %r17, 23;
	mov.b32 	%f31, %r18;
	ex2.approx.ftz.f32 	%f32, %f30;
	mul.f32 	%f33, %f32, %f31;
	add.f32 	%f34, %f22, %f33;
	mov.b32 	%r19, %f34;
	shfl.sync.bfly.b32	%r20|%p7, %r19, 1, 31, -1;
	mov.b32 	%f35, %r20;
	add.f32 	%f36, %f34, %f35;
	div.rn.f32 	%f3, %f21, %f36;
	div.rn.f32 	%f4, %f33, %f36;
	mad.lo.s64 	%rd39, %rd4, %rd72, %rd7;
	// begin inline asm
	{  cvt.rn.bf16.f32 %rs3, %f3;}

	// end inline asm
	// begin inline asm
	{  cvt.rn.bf16.f32 %rs4, %f4;}

	// end inline asm
	shr.u64 	%rd40, %rd39, 63;
	add.s64 	%rd41, %rd39, %rd40;
	shl.b64 	%rd42, %rd41, 1;
	and.b64  	%rd43, %rd42, -4;
	add.s64 	%rd44, %rd3, %rd43;
	mov.b32 	%r21, {%rs3, %rs4};
	st.global.u32 	[%rd44], %r21;
	mov.u64 	%rd72, %rd8;
$L__BB306_8:
	setp.eq.s64 	%p8, %rd14, 0;
	@%p8 bra 	$L__BB306_10;
$L__BB306_9:
	mad.lo.s64 	%rd45, %rd72, %rd2, %rd7;
	shr.u64 	%rd46, %rd45, 63;
	add.s64 	%rd47, %rd45, %rd46;
	shl.b64 	%rd48, %rd47, 1;
	and.b64  	%rd49, %rd48, -4;
	add.s64 	%rd50, %rd1, %rd49;
	ld.global.u32 	%r22, [%rd50];
	mov.b32 	{%rs5, %rs6}, %r22;
	// begin inline asm
	{ cvt.f32.bf16 %f37, %rs5;}

	// end inline asm
	// begin inline asm
	{ cvt.f32.bf16 %f38, %rs6;}

	// end inline asm
	max.f32 	%f45, %f37, 0fFF800000;
	max.f32 	%f46, %f45, %f38;
	mov.b32 	%r23, %f46;
	shfl.sync.bfly.b32	%r24|%p9, %r23, 1, 31, -1;
	mov.b32 	%f47, %r24;
	max.f32 	%f48, %f46, %f47;
	sub.f32 	%f49, %f37, %f48;
	fma.rn.f32 	%f50, %f49, 0f3BBB989D, 0f3F000000;
	cvt.sat.f32.f32 	%f51, %f50;
	mov.f32 	%f52, 0f4B400001;
	mov.f32 	%f53, 0f437C0000;
	fma.rm.f32 	%f54, %f51, %f53, %f52;
	add.f32 	%f55, %f54, 0fCB40007F;
	neg.f32 	%f56, %f55;
	fma.rn.f32 	%f57, %f49, 0f3FB8AA3B, %f56;
	fma.rn.f32 	%f58, %f49, 0f32A57060, %f57;
	mov.b32 	%r25, %f54;
	shl.b32 	%r26, %r25, 23;
	mov.b32 	%f59, %r26;
	ex2.approx.ftz.f32 	%f60, %f58;
	mul.f32 	%f61, %f60, %f59;
	add.f32 	%f62, %f61, 0f00000000;
	sub.f32 	%f63, %f38, %f48;
	fma.rn.f32 	%f64, %f63, 0f3BBB989D, 0f3F000000;
	cvt.sat.f32.f32 	%f65, %f64;
	fma.rm.f32 	%f66, %f65, %f53, %f52;
	add.f32 	%f67, %f66, 0fCB40007F;
	neg.f32 	%f68, %f67;
	fma.rn.f32 	%f69, %f63, 0f3FB8AA3B, %f68;
	fma.rn.f32 	%f70, %f63, 0f32A57060, %f69;
	mov.b32 	%r27, %f66;
	shl.b32 	%r28, %r27, 23;
	mov.b32 	%f71, %r28;
	ex2.approx.ftz.f32 	%f72, %f70;
	mul.f32 	%f73, %f72, %f71;
	add.f32 	%f74, %f62, %f73;
	mov.b32 	%r29, %f74;
	shfl.sync.bfly.b32	%r30|%p10, %r29, 1, 31, -1;
	mov.b32 	%f75, %r30;
	add.f32 	%f76, %f74, %f75;
	div.rn.f32 	%f39, %f61, %f76;
	div.rn.f32 	%f40, %f73, %f76;
	mad.lo.s64 	%rd51, %rd72, %rd4, %rd7;
	// begin inline asm
	{  cvt.rn.bf16.f32 %rs7, %f39;}

	// end inline asm
	// begin inline asm
	{  cvt.rn.bf16.f32 %rs8, %f40;}

	// end inline asm
	shr.u64 	%rd52, %rd51, 63;
	add.s64 	%rd53, %rd51, %rd52;
	shl.b64 	%rd54, %rd53, 1;
	and.b64  	%rd55, %rd54, -4;
	add.s64 	%rd56, %rd3, %rd55;
	mov.b32 	%r31, {%rs7, %rs8};
	st.global.u32 	[%rd56], %r31;
	add.s64 	%rd57, %rd72, %rd5;
	mad.lo.s64 	%rd58, %rd57, %rd2, %rd7;
	shr.u64 	%rd59, %rd58, 63;
	add.s64 	%rd60, %rd58, %rd59;
	shl.b64 	%rd61, %rd60, 1;
	and.b64  	%rd62, %rd61, -4;
	add.s64 	%rd63, %rd1, %rd62;
	ld.global.u32 	%r32, [%rd63];
	mov.b32 	{%rs9, %rs10}, %r32;
	// begin inline asm
	{ cvt.f32.bf16 %f41, %rs9;}

	// end inline asm
	// begin inline asm
	{ cvt.f32.bf16 %f42, %rs10;}

	// end inline asm
	max.f32 	%f77, %f41, 0fFF800000;
	max.f32 	%f78, %f77, %f42;
	mov.b32 	%r33, %f78;
	shfl.sync.bfly.b32	%r34|%p11, %r33, 1, 31, -1;
	mov.b32 	%f79, %r34;
	max.f32 	%f80, %f78, %f79;
	sub.f32 	%f81, %f41, %f80;
	fma.rn.f32 	%f82, %f81, 0f3BBB989D, 0f3F000000;
	cvt.sat.f32.f32 	%f83, %f82;
	fma.rm.f32 	%f84, %f83, %f53, %f52;
	add.f32 	%f85, %f84, 0fCB40007F;
	neg.f32 	%f86, %f85;
	fma.rn.f32 	%f87, %f81, 0f3FB8AA3B, %f86;
	fma.rn.f32 	%f88, %f81, 0f32A57060, %f87;
	mov.b32 	%r35, %f84;
	shl.b32 	%r36, %r35, 23;
	mov.b32 	%f89, %r36;
	ex2.approx.ftz.f32 	%f90, %f88;
	mul.f32 	%f91, %f90, %f89;
	add.f32 	%f92, %f91, 0f00000000;
	sub.f32 	%f93, %f42, %f80;
	fma.rn.f32 	%f94, %f93, 0f3BBB989D, 0f3F000000;
	cvt.sat.f32.f32 	%f95, %f94;
	fma.rm.f32 	%f96, %f95, %f53, %f52;
	add.f32 	%f97, %f96, 0fCB40007F;
	neg.f32 	%f98, %f97;
	fma.rn.f32 	%f99, %f93, 0f3FB8AA3B, %f98;
	fma.rn.f32 	%f100, %f93, 0f32A57060, %f99;
	mov.b32 	%r37, %f96;
	shl.b32 	%r38, %r37, 23;
	mov.b32 	%f101, %r38;
	ex2.approx.ftz.f32 	%f102, %f100;
	mul.f32 	%f103, %f102, %f101;
	add.f32 	%f104, %f92, %f103;
	mov.b32 	%r39, %f104;
	shfl.sync.bfly.b32	%r40|%p12, %r39, 1, 31, -1;
	mov.b32 	%f105, %r40;
	add.f32 	%f106, %f104, %f105;
	div.rn.f32 	%f43, %f91, %f106;
	div.rn.f32 	%f44, %f103, %f106;
	mad.lo.s64 	%rd64, %rd57, %rd4, %rd7;
	// begin inline asm
	{  cvt.rn.bf16.f32 %rs11, %f43;}

	// end inline asm
	// begin inline asm
	{  cvt.rn.bf16.f32 %rs12, %f44;}

	// end inline asm
	shr.u64 	%rd65, %rd64, 63;
	add.s64 	%rd66, %rd64, %rd65;
	shl.b64 	%rd67, %rd66, 1;
	and.b64  	%rd68, %rd67, -4;
	add.s64 	%rd69, %rd3, %rd68;
	mov.b32 	%r41, {%rs11, %rs12};
	st.global.u32 	[%rd69], %r41;
	add.s64 	%rd72, %rd57, %rd5;
	setp.lt.s64 	%p13, %rd72, %rd18;
	@%p13 bra 	$L__BB306_9;
$L__BB306_10:
	ret;

}
	// .globl	_Z15SoftmaxWarpImplI10DirectLoadI13__nv_bfloat16fE11DirectStoreIfS1_EfLi2ELi2ELi2ELi1ELb1EL9Algorithm0EEvT_T0_ll
.visible .entry _Z15SoftmaxWarpImplI10DirectLoadI13__nv_bfloat16fE11DirectStoreIfS1_EfLi2ELi2ELi2ELi1ELb1EL9Algorithm0EEvT_T0_ll(
	.param .align 8 .b8 _Z15SoftmaxWarpImplI10DirectLoadI13__nv_bfloat16fE11DirectStoreIfS1_EfLi2ELi2ELi2ELi1ELb1EL9Algorithm0EEvT_T0_ll_param_0[16],
	.param .align 8 .b8 _Z15SoftmaxWarpImplI10DirectLoadI13__nv_bfloat16fE11DirectStoreIfS1_EfLi2ELi2ELi2ELi1ELb1EL9Algorithm0EEvT_T0_ll_param_1[16],
	.param .u64 _Z15SoftmaxWarpImplI10DirectLoadI13__nv_bfloat16fE11DirectStoreIfS1_EfLi2ELi2ELi2ELi1ELb1EL9Algorithm0EEvT_T0_ll_param_2,
	.param .u64 _Z15SoftmaxWarpImplI10DirectLoadI13__nv_bfloat16fE11DirectStoreIfS1_EfLi2ELi2ELi2ELi1ELb1EL9Algorithm0EEvT_T0_ll_param_3
)
{
	.reg .pred 	%p<20>;
	.reg .b16 	%rs<13>;
	.reg .b32 	%r<42>;
	.reg .b32 	%f<142>;
	.reg .b64 	%rd<73>;

	ld.param.u64 	%rd2, [_Z15SoftmaxWarpImplI10DirectLoadI13__nv_bfloat16fE11DirectStoreIfS1_EfLi2ELi2ELi2ELi1ELb1EL9Algorithm0EEvT_T0_ll_param_0+8];
	ld.param.u64 	%rd4, [_Z15SoftmaxWarpImplI10DirectLoadI13__nv_bfloat16fE11DirectStoreIfS1_EfLi2ELi2ELi2ELi1ELb1EL9Algorithm0EEvT_T0_ll_param_1+8];
	ld.param.u64 	%rd21, [_Z15SoftmaxWarpImplI10DirectLoadI13__nv_bfloat16fE11DirectStoreIfS1_EfLi2ELi2ELi2ELi1ELb1EL9Algorithm0EEvT_T0_ll_param_1];
	ld.param.u64 	%rd22, [_Z15SoftmaxWarpImplI10DirectLoadI13__nv_bfloat16fE11DirectStoreIfS1_EfLi2ELi2ELi2ELi1ELb1EL9Algorithm0EEvT_T0_ll_param_0];
	ld.param.u64 	%rd19, [_Z15SoftmaxWarpImplI10DirectLoadI13__nv_bfloat16fE11DirectStoreIfS1_EfLi2ELi2ELi2ELi1ELb1EL9Algorithm0EEvT_T0_ll_param_2];
	ld.param.u64 	%rd20, [_Z15SoftmaxWarpImplI10DirectLoadI13__nv_bfloat16fE11DirectStoreIfS1_EfLi2ELi2ELi2ELi1ELb1EL9Algorithm0EEvT_T0_ll_param_3];
	cvta.to.global.u64 	%rd1, %rd22;
	cvta.to.global.u64 	%rd3, %rd21;
	setp.lt.s64 	%p1, %rd20, 5;
	@%p1 bra 	$L__BB307_2;
	mov.u64 	%rd23, $str;
	cvta.global.u64 	%rd24, %rd23;
	mov.u64 	%rd25, $str$1;
	cvta.global.u64 	%rd26, %rd25;
	mov.u64 	%rd27, __unnamed_298;
	cvta.global.u64 	%rd28, %rd27;
	{ // callseq 297, 0
	.param .b64 param0;
	st.param.b64 	[param0], %rd24;
	.param .b64 param1;
	st.param.b64 	[param1], %rd26;
	.param .b32 param2;
	st.param.b32 	[param2], 358;
	.param .b64 param3;
	st.param.b64 	[param3], %rd28;
	.param .b64 param4;
	st.param.b64 	[param4], 1;
	call.uni 
	__assertfail, 
	(
	param0, 
	param1, 
	param2, 
	param3, 
	param4
	);
	} // callseq 297
$L__BB307_2:
	mov.u32 	%r1, %nctaid.x;
	mov.u32 	%r2, %ntid.y;
	mul.lo.s32 	%r3, %r1, %r2;
	mov.u32 	%r4, %ctaid.x;
	mov.u32 	%r5, %tid.y;
	mad.lo.s32 	%r6, %r4, %r2, %r5;
	cvt.s64.s32 	%rd5, %r3;
	cvt.s64.s32 	%rd6, %r6;
	setp.le.s64 	%p2, %rd19, %rd6;
	@%p2 bra 	$L__BB307_21;
	mov.u32 	%r7, %tid.x;
	shl.b32 	%r8, %r7, 1;
	cvt.u64.u32 	%rd7, %r8;
	add.s64 	%rd8, %rd5, %rd6;
	max.s64 	%rd29, %rd19, %rd8;
	setp.lt.s64 	%p3, %rd8, %rd19;
	selp.u64 	%rd9, 1, 0, %p3;
	add.s64 	%rd30, %rd8, %rd9;
	sub.s64 	%rd10, %rd29, %rd30;
	or.b64  	%rd31, %rd10, %rd5;
	and.b64  	%rd32, %rd31, -4294967296;
	setp.ne.s64 	%p4, %rd32, 0;
	@%p4 bra 	$L__BB307_5;
	cvt.u32.u64 	%r9, %rd5;
	cvt.u32.u64 	%r10, %rd10;
	div.u32 	%r11, %r10, %r9;
	cvt.u64.u32 	%rd70, %r11;
	bra.uni 	$L__BB307_6;
$L__BB307_5:
	div.u64 	%rd70, %rd10, %rd5;
$L__BB307_6:
	add.s64 	%rd14, %rd70, %rd9;
	and.b64  	%rd33, %rd14, 1;
	setp.eq.b64 	%p5, %rd33, 1;
	mov.u64 	%rd72, %rd6;
	@%p5 bra 	$L__BB307_11;
	setp.le.s64 	%p6, %rd20, %rd7;
	mov.f32 	%f133, 0fFF800000;
	mov.f32 	%f134, %f133;
	mov.f32 	%f135, %f133;
	@%p6 bra 	$L__BB307_9;
	mad.lo.s64 	%rd34, %rd2, %rd6, %rd7;
	shr.u64 	%rd35, %rd34, 63;
	add.s64 	%rd36, %rd34, %rd35;
	shl.b64 	%rd37, %rd36, 1;
	and.b64  	%rd38, %rd37, -4;
	add.s64 	%rd39, %rd1, %rd38;
	ld.global.u32 	%r12, [%rd39];
	mov.b32 	{%rs1, %rs2}, %r12;
	// begin inline asm
	{ cvt.f32.bf16 %f134, %rs1;}

	// end inline asm
	// begin inline asm
	{ cvt.f32.bf16 %f133, %rs2;}

	// end inline asm
	max.f32 	%f28, %f134, 0fFF800000;
	max.f32 	%f135, %f28, %f133;
$L__BB307_9:
	mov.b32 	%r13, %f135;
	shfl.sync.bfly.b32	%r14|%p8, %r13, 1, 31, -1;
	mov.b32 	%f29, %r14;
	max.f32 	%f30, %f135, %f29;
	sub.f32 	%f31, %f134, %f30;
	fma.rn.f32 	%f32, %f31, 0f3BBB989D, 0f3F000000;
	cvt.sat.f32.f32 	%f33, %f32;
	mov.f32 	%f34, 0f4B400001;
	mov.f32 	%f35, 0f437C0000;
	fma.rm.f32 	%f36, %f33, %f35, %f34;
	add.f32 	%f37, %f36, 0fCB40007F;
	neg.f32 	%f38, %f37;
	fma.rn.f32 	%f39, %f31, 0f3FB8AA3B, %f38;
	fma.rn.f32 	%f40, %f31, 0f32A57060, %f39;
	mov.b32 	%r15, %f36;
	shl.b32 	%r16, %r15, 23;
	mov.b32 	%f41, %r16;
	ex2.approx.ftz.f32 	%f42, %f40;
	mul.f32 	%f43, %f42, %f41;
	add.f32 	%f44, %f43, 0f00000000;
	sub.f32 	%f45, %f133, %f30;
	fma.rn.f32 	%f46, %f45, 0f3BBB989D, 0f3F000000;
	cvt.sat.f32.f32 	%f47, %f46;
	fma.rm.f32 	%f48, %f47, %f35, %f34;
	add.f32 	%f49, %f48, 0fCB40007F;
	neg.f32 	%f50, %f49;
	fma.rn.f32 	%f51, %f45, 0f3FB8AA3B, %f50;
	fma.rn.f32 	%f52, %f45, 0f32A57060, %f51;
	mov.b32 	%r17, %f48;
	shl.b32 	%r18, %r17, 23;
	mov.b32 	%f53, %r18;
	ex2.approx.ftz.f32 	%f54, %f52;
	mul.f32 	%f55, %f54, %f53;
	add.f32 	%f56, %f44, %f55;
	mov.b32 	%r19, %f56;
	shfl.sync.bfly.b32	%r20|%p9, %r19, 1, 31, -1;
	mov.b32 	%f57, %r20;
	add.f32 	%f58, %f56, %f57;
	div.rn.f32 	%f7, %f43, %f58;
	div.rn.f32 	%f8, %f55, %f58;
	mov.u64 	%rd72, %rd8;
	@%p6 bra 	$L__BB307_11;
	mad.lo.s64 	%rd40, %rd4, %rd6, %rd7;
	// begin inline asm
	{  cvt.rn.bf16.f32 %rs3, %f7;}

	// end inline asm
	// begin inline asm
	{  cvt.rn.bf16.f32 %rs4, %f8;}

	// end inline asm
	shr.u64 	%rd41, %rd40, 63;
	add.s64 	%rd42, %rd40, %rd41;
	shl.b64 	%rd43, %rd42, 1;
	and.b64  	%rd44, %rd43, -4;
	add.s64 	%rd45, %rd3, %rd44;
	mov.b32 	%r21, {%rs3, %rs4};
	st.global.u32 	[%rd45], %r21;
$L__BB307_11:
	setp.eq.s64 	%p10, %rd14, 0;
	@%p10 bra 	$L__BB307_21;
$L__BB307_12:
	setp.le.s64 	%p11, %rd20, %rd7;
	mov.f32 	%f136, 0fFF800000;
	mov.f32 	%f137, %f136;
	mov.f32 	%f138, %f136;
	@%p11 bra 	$L__BB307_14;
	mad.lo.s64 	%rd46, %rd72, %rd2, %rd7;
	shr.u64 	%rd47, %rd46, 63;
	add.s64 	%rd48, %rd46, %rd47;
	shl.b64 	%rd49, %rd48, 1;
	and.b64  	%rd50, %rd49, -4;
	add.s64 	%rd51, %rd1, %rd50;
	ld.global.u32 	%r22, [%rd51];
	mov.b32 	{%rs5, %rs6}, %r22;
	// begin inline asm
	{ cvt.f32.bf16 %f137, %rs5;}

	// end inline asm
	// begin inline asm
	{ cvt.f32.bf16 %f136, %rs6;}

	// end inline asm
	max.f32 	%f64, %f137, 0fFF800000;
	max.f32 	%f138, %f64, %f136;
$L__BB307_14:
	setp.le.s64 	%p12, %rd20, %rd7;
	mov.b32 	%r23, %f138;
	shfl.sync.bfly.b32	%r24|%p13, %r23, 1, 31, -1;
	mov.b32 	%f65, %r24;
	max.f32 	%f66, %f138, %f65;
	sub.f32 	%f67, %f137, %f66;
	fma.rn.f32 	%f68, %f67, 0f3BBB989D, 0f3F000000;
	cvt.sat.f32.f32 	%f69, %f68;
	mov.f32 	%f70, 0f4B400001;
	mov.f32 	%f71, 0f437C0000;
	fma.rm.f32 	%f72, %f69, %f71, %f70;
	add.f32 	%f73, %f72, 0fCB40007F;
	neg.f32 	%f74, %f73;
	fma.rn.f32 	%f75, %f67, 0f3FB8AA3B, %f74;
	fma.rn.f32 	%f76, %f67, 0f32A57060, %f75;
	mov.b32 	%r25, %f72;
	shl.b32 	%r26, %r25, 23;
	mov.b32 	%f77, %r26;
	ex2.approx.ftz.f32 	%f78, %f76;
	mul.f32 	%f79, %f78, %f77;
	add.f32 	%f80, %f79, 0f00000000;
	sub.f32 	%f81, %f136, %f66;
	fma.rn.f32 	%f82, %f81, 0f3BBB989D, 0f3F000000;
	cvt.sat.f32.f32 	%f83, %f82;
	fma.rm.f32 	%f84, %f83, %f71, %f70;
	add.f32 	%f85, %f84, 0fCB40007F;
	neg.f32 	%f86, %f85;
	fma.rn.f32 	%f87, %f81, 0f3FB8AA3B, %f86;
	fma.rn.f32 	%f88, %f81, 0f32A57060, %f87;
	mov.b32 	%r27, %f84;
	shl.b32 	%r28, %r27, 23;
	mov.b32 	%f89, %r28;
	ex2.approx.ftz.f32 	%f90, %f88;
	mul.f32 	%f91, %f90, %f89;
	add.f32 	%f92, %f80, %f91;
	mov.b32 	%r29, %f92;
	shfl.sync.bfly.b32	%r30|%p14, %r29, 1, 31, -1;
	mov.b32 	%f93, %r30;
	add.f32 	%f94, %f92, %f93;
	div.rn.f32 	%f15, %f79, %f94;
	div.rn.f32 	%f16, %f91, %f94;
	@%p12 bra 	$L__BB307_16;
	mad.lo.s64 	%rd52, %rd72, %rd4, %rd7;
	// begin inline asm
	{  cvt.rn.bf16.f32 %rs7, %f15;}

	// end inline asm
	// begin inline asm
	{  cvt.rn.bf16.f32 %rs8, %f16;}

	// end inline asm
	shr.u64 	%rd53, %rd52, 63;
	add.s64 	%rd54, %rd52, %rd53;
	shl.b64 	%rd55, %rd54, 1;
	and.b64  	%rd56, %rd55, -4;
	add.s64 	%rd57, %rd3, %rd56;
	mov.b32 	%r31, {%rs7, %rs8};
	st.global.u32 	[%rd57], %r31;
$L__BB307_16:
	setp.le.s64 	%p15, %rd20, %rd7;
	add.s64 	%rd17, %rd72, %rd5;
	mov.f32 	%f139, 0fFF800000;
	mov.f32 	%f140, %f139;
	mov.f32 	%f141, %f139;
	@%p15 bra 	$L__BB307_18;
	mad.lo.s64 	%rd58, %rd17, %rd2, %rd7;
	shr.u64 	%rd59, %rd58, 63;
	add.s64 	%rd60, %rd58, %rd59;
	shl.b64 	%rd61, %rd60, 1;
	and.b64  	%rd62, %rd61, -4;
	add.s64 	%rd63, %rd1, %rd62;
	ld.global.u32 	%r32, [%rd63];
	mov.b32 	{%rs9, %rs10}, %r32;
	// begin inline asm
	{ cvt.f32.bf16 %f140, %rs9;}

	// end inline asm
	// begin inline asm
	{ cvt.f32.bf16 %f139, %rs10;}

	// end inline asm
	max.f32 	%f100, %f140, 0fFF800000;
	max.f32 	%f141, %f100, %f139;
$L__BB307_18:
	setp.le.s64 	%p16, %rd20, %rd7;
	mov.b32 	%r33, %f141;
	shfl.sync.bfly.b32	%r34|%p17, %r33, 1, 31, -1;
	mov.b32 	%f101, %r34;
	max.f32 	%f102, %f141, %f101;
	sub.f32 	%f103, %f140, %f102;
	fma.rn.f32 	%f104, %f103, 0f3BBB989D, 0f3F000000;
	cvt.sat.f32.f32 	%f105, %f104;
	mov.f32 	%f106, 0f4B400001;
	mov.f32 	%f107, 0f437C0000;
	fma.rm.f32 	%f108, %f105, %f107, %f106;
	add.f32 	%f109, %f108, 0fCB40007F;
	neg.f32 	%f110, %f109;
	fma.rn.f32 	%f111, %f103, 0f3FB8AA3B, %f110;
	fma.rn.f32 	%f112, %f103, 0f32A57060, %f111;
	mov.b32 	%r35, %f108;
	shl.b32 	%r36, %r35, 23;
	mov.b32 	%f113, %r36;
	ex2.approx.ftz.f32 	%f114, %f112;
	mul.f32 	%f115, %f114, %f113;
	add.f32 	%f116, %f115, 0f00000000;
	sub.f32 	%f117, %f139, %f102;
	fma.rn.f32 	%f118, %f117, 0f3BBB989D, 0f3F000000;
	cvt.sat.f32.f32 	%f119, %f118;
	fma.rm.f32 	%f120, %f119, %f107, %f106;
	add.f32 	%f121, %f120, 0fCB40007F;
	neg.f32 	%f122, %f121;
	fma.rn.f32 	%f123, %f117, 0f3FB8AA3B, %f122;
	fma.rn.f32 	%f124, %f117, 0f32A57060, %f123;
	mov.b32 	%r37, %f120;
	shl.b32 	%r38, %r37, 23;
	mov.b32 	%f125, %r38;
	ex2.approx.ftz.f32 	%f126, %f124;
	mul.f32 	%f127, %f126, %f125;
	add.f32 	%f128, %f116, %f127;
	mov.b32 	%r39, %f128;
	shfl.sync.bfly.b32	%r40|%p18, %r39, 1, 31, -1;
	mov.b32 	%f129, %r40;
	add.f32 	%f130, %f128, %f129;
	div.rn.f32 	%f23, %f115, %f130;
	div.rn.f32 	%f24, %f127, %f130;
	@%p16 bra 	$L__BB307_20;
	mad.lo.s64 	%rd64, %rd17, %rd4, %rd7;
	// begin inline asm
	{  cvt.rn.bf16.f32 %rs11, %f23;}

	// end inline asm
	// begin inline asm
	{  cvt.rn.bf16.f32 %rs12, %f24;}

	// end inline asm
	shr.u64 	%rd65, %rd64, 63;
	add.s64 	%rd66, %rd64, %rd65;
	shl.b64 	%rd67, %rd66, 1;
	and.b64  	%rd68, %rd67, -4;
	add.s64 	%rd69, %rd3, %rd68;
	mov.b32 	%r41, {%rs11, %rs12};
	st.global.u32 	[%rd69], %r41;
$L__BB307_20:
	add.s64 	%rd72, %rd17, %rd5;
	setp.lt.s64 	%p19, %rd72, %rd19;
	@%p19 bra 	$L__BB307_12;
$L__BB307_21:
	ret;

}
	// .globl	_Z15SoftmaxWarpImplI10DirectLoadI13__nv_bfloat16fE11DirectStoreIfS1_EfLi2ELi2ELi4ELi2ELb0EL9Algorithm0EEvT_T0_ll
.visible .entry _Z15SoftmaxWarpImplI10DirectLoadI13__nv_bfloat16fE11DirectStoreIfS1_EfLi2ELi2ELi4ELi2ELb0EL9Algorithm0EEvT_T0_ll(
	.param .align 8 .b8 _Z15SoftmaxWarpImplI10DirectLoadI13__nv_bfloat16fE11DirectStoreIfS1_EfLi2ELi2ELi4ELi2ELb0EL9Algorithm0EEvT_T0_ll_param_0[16],
	.param .align 8 .b8 _Z15SoftmaxWarpImplI10DirectLoadI13__nv_bfloat16fE11DirectStoreIfS1_EfLi2ELi2ELi4ELi2ELb0EL9Algorithm0EEvT_T0_ll_param_1[16],
	.param .u64 _Z15SoftmaxWarpImplI10DirectLoadI13__nv_bfloat16fE11DirectStoreIfS1_EfLi2ELi2ELi4ELi2ELb0EL9Algorithm0EEvT_T0_ll_param_2,
	.param .u64 _Z15SoftmaxWarpImplI10DirectLoadI13__nv_bfloat16fE11DirectStoreIfS1_EfLi2ELi2ELi4ELi2ELb0EL9Algorithm0EEvT_T0_ll_param_3
)
{
	.reg .pred 	%p<12>;
	.reg .b16 	%rs<9>;
	.reg .b32 	%r<39>;
	.reg .b32 	%f<79>;
	.reg .b64 	%rd<39>;

	ld.param.u64 	%rd1, [_Z15SoftmaxWarpImplI10DirectLoadI13__nv_bfloat16fE11DirectStoreIfS1_EfLi2ELi2ELi4ELi2ELb0EL9Algorithm0EEvT_T0_ll_param_0];
	ld.param.u64 	%rd2, [_Z15SoftmaxWarpImplI10DirectLoadI13__nv_bfloat16fE11DirectStoreIfS1_EfLi2ELi2ELi4ELi2ELb0EL9Algorithm0EEvT_T0_ll_param_0+8];
	ld.param.u64 	%rd3, [_Z15SoftmaxWarpImplI10DirectLoadI13__nv_bfloat16fE11DirectStoreIfS1_EfLi2ELi2ELi4ELi2ELb0EL9Algorithm0EEvT_T0_ll_param_1];
	ld.param.u64 	%rd4, [_Z15SoftmaxWarpImplI10DirectLoadI13__nv_bfloat16fE11DirectStoreIfS1_EfLi2ELi2ELi4ELi2ELb0EL9Algorithm0EEvT_T0_ll_param_1+8];
	ld.param.u64 	%rd12, [_Z15SoftmaxWarpImplI10DirectLoadI13__nv_bfloat16fE11DirectStoreIfS1_EfLi2ELi2ELi4ELi2ELb0EL9Algorithm0EEvT_T0_ll_param_2];
	ld.param.u64 	%rd13, [_Z15SoftmaxWarpImplI10DirectLoadI13__nv_bfloat16fE11DirectStoreIfS1_EfLi2ELi2ELi4ELi2ELb0EL9Algorithm0EEvT_T0_ll_param_3];
	setp.lt.s64 	%p1, %rd13, 9;
	@%p1 bra 	$L__BB308_2;
	mov.u64 	%rd14, $str;
	cvta.global.u64 	%rd15, %rd14;
	mov.u64 	%rd16, $str$1;
	cvta.global.u64 	%rd17, %rd16;
	mov.u64 	%rd18, __unnamed_299;
	cvta.global.u64 	%rd19, %rd18;
	{ // callseq 298, 0
	.param .b64 param0;
	st.param.b64 	[param0], %rd15;
	.param .b64 param1;
	st.param.b64 	[param1], %rd17;
	.param .b32 param2;
	st.param.b32 	[param2], 358;
	.param .b64 param3;
	st.param.b64 	[param3], %rd19;
	.param .b64 param4;
	st.param.b64 	[param4], 1;
	call.uni 
	__assertfail, 
	(
	param0, 
	param1, 
	param2, 
	param3, 
	param4
	);
	} // callseq 298
$L__BB308_2:
	mov.u32 	%r2, %nctaid.x;
	mov.u32 	%r3, %ntid.y;
	mov.u32 	%r4, %ctaid.x;
	mov.u32 	%r5, %tid.y;
	mad.lo.s32 	%r6, %r4, %r3, %r5;
	mul.lo.s32 	%r7, %r3, %r2;
	shl.b32 	%r1, %r7, 1;
	shl.b32 	%r8, %r6, 1;
	cvt.s64.s32 	%rd38, %r8;
	setp.le.s64 	%p2, %rd12, %rd38;
	@%p2 bra 	$L__BB308_5;
	cvta.to.global.u64 	%rd6, %rd1;
	cvta.to.global.u64 	%rd7, %rd3;
	mov.u32 	%r9, %tid.x;
	shl.b32 	%r10, %r9, 1;
	cvt.u64.u32 	%rd8, %r10;
	cvt.s64.s32 	%rd9, %r1;
$L__BB308_4:
	mad.lo.s64 	%rd20, %rd38, %rd2, %rd8;
	shl.b64 	%rd21, %rd20, 1;
	add.s64 	%rd22, %rd6, %rd21;
	ld.global.u32 	%r11, [%rd22];
	mov.b32 	{%rs1, %rs2}, %r11;
	// begin inline asm
	{ cvt.f32.bf16 %f1, %rs1;}

	// end inline asm
	// begin inline asm
	{ cvt.f32.bf16 %f2, %rs2;}

	// end inline asm
	max.f32 	%f9, %f1, 0fFF800000;
	max.f32 	%f10, %f9, %f2;
	add.s64 	%rd23, %rd20, %rd2;
	shr.u64 	%rd24, %rd23, 63;
	add.s64 	%rd25, %rd23, %rd24;
	shl.b64 	%rd26, %rd25, 1;
	and.b64  	%rd27, %rd26, -4;
	add.s64 	%rd28, %rd6, %rd27;
	ld.global.u32 	%r12, [%rd28];
	mov.b32 	{%rs3, %rs4}, %r12;
	// begin inline asm
	{ cvt.f32.bf16 %f3, %rs3;}

	// end inline asm
	// begin inline asm
	{ cvt.f32.bf16 %f4, %rs4;}

	// end inline asm
	max.f32 	%f11, %f3, 0fFF800000;
	max.f32 	%f12, %f11, %f4;
	mov.b32 	%r13, %f10;
	shfl.sync.bfly.b32	%r14|%p3, %r13, 2, 31, -1;
	mov.b32 	%f13, %r14;
	max.f32 	%f14, %f10, %f13;
	mov.b32 	%r15, %f14;
	shfl.sync.bfly.b32	%r16|%p4, %r15, 1, 31, -1;
	mov.b32 	%f15, %r16;
	max.f32 	%f16, %f14, %f15;
	mov.b32 	%r17, %f12;
	shfl.sync.bfly.b32	%r18|%p5, %r17, 2, 31, -1;
	mov.b32 	%f17, %r18;
	max.f32 	%f18, %f12, %f17;
	mov.b32 	%r19, %f18;
	shfl.sync.bfly.b32	%r20|%p6, %r19, 1, 31, -1;
	mov.b32 	%f19, %r20;
	max.f32 	%f20, %f18, %f19;
	sub.f32 	%f21, %f1, %f16;
	fma.rn.f32 	%f22, %f21, 0f3BBB989D, 0f3F000000;
	cvt.sat.f32.f32 	%f23, %f22;
	mov.f32 	%f24, 0f4B400001;
	mov.f32 	%f25, 0f437C0000;
	fma.rm.f32 	%f26, %f23, %f25, %f24;
	add.f32 	%f27, %f26, 0fCB40007F;
	neg.f32 	%f28, %f27;
	fma.rn.f32 	%f29, %f21, 0f3FB8AA3B, %f28;
	fma.rn.f32 	%f30, %f21, 0f32A57060, %f29;
	mov.b32 	%r21, %f26;
	shl.b32 	%r22, %r21, 23;
	mov.b32 	%f31, %r22;
	ex2.approx.ftz.f32 	%f32, %f30;
	mul.f32 	%f33, %f32, %f31;
	add.f32 	%f34, %f33, 0f00000000;
	sub.f32 	%f35, %f2, %f16;
	fma.rn.f32 	%f36, %f35, 0f3BBB989D, 0f3F000000;
	cvt.sat.f32.f32 	%f37, %f36;
	fma.rm.f32 	%f38, %f37, %f25, %f24;
	add.f32 	%f39, %f38, 0fCB40007F;
	neg.f32 	%f40, %f39;
	fma.rn.f32 	%f41, %f35, 0f3FB8AA3B, %f40;
	fma.rn.f32 	%f42, %f35, 0f32A57060, %f41;
	mov.b32 	%r23, %f38;
	shl.b32 	%r24, %r23, 23;
	mov.b32 	%f43, %r24;
	ex2.approx.ftz.f32 	%f44, %f42;
	mul.f32 	%f45, %f44, %f43;
	add.f32 	%f46, %f34, %f45;
	sub.f32 	%f47, %f3, %f20;
	fma.rn.f32 	%f48, %f47, 0f3BBB989D, 0f3F000000;
	cvt.sat.f32.f32 	%f49, %f48;
	fma.rm.f32 	%f50, %f49, %f25, %f24;
	add.f32 	%f51, %f50, 0fCB40007F;
	neg.f32 	%f52, %f51;
	fma.rn.f32 	%f53, %f47, 0f3FB8AA3B, %f52;
	fma.rn.f32 	%f54, %f47, 0f32A57060, %f53;
	mov.b32 	%r25, %f50;
	shl.b32 	%r26, %r25, 23;
	mov.b32 	%f55, %r26;
	ex2.approx.ftz.f32 	%f56, %f54;
	mul.f32 	%f57, %f56, %f55;
	add.f32 	%f58, %f57, 0f00000000;
	sub.f32 	%f59, %f4, %f20;
	fma.rn.f32 	%f60, %f59, 0f3BBB989D, 0f3F000000;
	cvt.sat.f32.f32 	%f61, %f60;
	fma.rm.f32 	%f62, %f61, %f25, %f24;
	add.f32 	%f63, %f62, 0fCB40007F;
	neg.f32 	%f64, %f63;
	fma.rn.f32 	%f65, %f59, 0f3FB8AA3B, %f64;
	fma.rn.f32 	%f66, %f59, 0f32A57060, %f65;
	mov.b32 	%r27, %f62;
	shl.b32 	%r28, %r27, 23;
	mov.b32 	%f67, %r28;
	ex2.approx.ftz.f32 	%f68, %f66;
	mul.f32 	%f69, %f68, %f67;
	add.f32 	%f70, %f58, %f69;
	mov.b32 	%r29, %f46;
	shfl.sync.bfly.b32	%r30|%p7, %r29, 2, 31, -1;
	mov.b32 	%f71, %r30;
	add.f32 	%f72, %f46, %f71;
	mov.b32 	%r31, %f72;
	shfl.sync.bfly.b32	%r32|%p8, %r31, 1, 31, -1;
	mov.b32 	%f73, %r32;
	add.f32 	%f74, %f72, %f73;
	mov.b32 	%r33, %f70;
	shfl.sync.bfly.b32	%r34|%p9, %r33, 2, 31, -1;
	mov.b32 	%f75, %r34;
	add.f32 	%f76, %f70, %f75;
	mov.b32 	%r35, %f76;
	shfl.sync.bfly.b32	%r36|%p10, %r35, 1, 31, -1;
	mov.b32 	%f77, %r36;
	add.f32 	%f78, %f76, %f77;
	div.rn.f32 	%f5, %f33, %f74;
	div.rn.f32 	%f6, %f45, %f74;
	mad.lo.s64 	%rd29, %rd38, %rd4, %rd8;
	// begin inline asm
	{  cvt.rn.bf16.f32 %rs5, %f5;}

	// end inline asm
	// begin inline asm
	{  cvt.rn.bf16.f32 %rs6, %f6;}

	// end inline asm
	shl.b64 	%rd30, %rd29, 1;
	add.s64 	%rd31, %rd7, %rd30;
	mov.b32 	%r37, {%rs5, %rs6};
	st.global.u32 	[%rd31], %r37;
	div.rn.f32 	%f7, %f57, %f78;
	div.rn.f32 	%f8, %f69, %f78;
	add.s64 	%rd32, %rd29, %rd4;
	// begin inline asm
	{  cvt.rn.bf16.f32 %rs7, %f7;}

	// end inline asm
	// begin inline asm
	{  cvt.rn.bf16.f32 %rs8, %f8;}

	// end inline asm
	shr.u64 	%rd33, %rd32, 63;
	add.s64 	%rd34, %rd32, %rd33;
	shl.b64 	%rd35, %rd34, 1;
	and.b64  	%rd36, %rd35, -4;
	add.s64 	%rd37, %rd7, %rd36;
	mov.b32 	%r38, {%rs7, %rs8};
	st.global.u32 	[%rd37], %r38;
	add.s64 	%rd38, %rd38, %rd9;
	setp.lt.s64 	%p11, %rd38, %rd12;
	@%p11 bra 	$L__BB308_4;
$L__BB308_5:
	ret;

}
	// .globl	_Z15SoftmaxWarpImplI10DirectLoadI13__nv_bfloat16fE11DirectStoreIfS1_EfLi2ELi2ELi4ELi2ELb1EL9Algorithm0EEvT_T0_ll
.visible .entry _Z15SoftmaxWarpImplI10DirectLoadI13__nv_bfloat16fE11DirectStoreIfS1_EfLi2ELi2ELi4ELi2ELb1EL9Algorithm0EEvT_T0_ll(
	.param .align 8 .b8 _Z15SoftmaxWarpImplI10DirectLoadI13__nv_bfloat16fE11DirectStoreIfS1_EfLi2ELi2ELi4ELi2ELb1EL9Algorithm0EEvT_T0_ll_param_0[16],
	.param .align 8 .b8 _Z15SoftmaxWarpImplI10DirectLoadI13__nv_bfloat16fE11DirectStoreIfS1_EfLi2ELi2ELi4ELi2ELb1EL9Algorithm0EEvT_T0_ll_param_1[16],
	.param .u64 _Z15SoftmaxWarpImplI10DirectLoadI13__nv_bfloat16fE11DirectStoreIfS1_EfLi2ELi2ELi4ELi2ELb1EL9Algorithm0EEvT_T0_ll_param_2,
	.param .u64 _Z15SoftmaxWarpImplI10DirectLoadI13__nv_bfloat16fE11DirectStoreIfS1_EfLi2ELi2ELi4ELi2ELb1EL9Algorithm0EEvT_T0_ll_param_3
)
{
	.reg .pred 	%p<16>;
	.reg .b16 	%rs<9>;
	.reg .b32 	%r<39>;
	.reg .b32 	%f<101>;
	.reg .b64 	%rd<41>;

	ld.param.u64 	%rd2, [_Z15SoftmaxWarpImplI10DirectLoadI13__nv_bfloat16fE11DirectStoreIfS1_EfLi2ELi2ELi4ELi2ELb1EL9Algorithm0EEvT_T0_ll_param_0+8];
	ld.param.u64 	%rd4, [_Z15SoftmaxWarpImplI10DirectLoadI13__nv_bfloat16fE11DirectStoreIfS1_EfLi2ELi2ELi4ELi2ELb1EL9Algorithm0EEvT_T0_ll_param_1+8];
	ld.param.u64 	%rd12, [_Z15SoftmaxWarpImplI10DirectLoadI13__nv_bfloat16fE11DirectStoreIfS1_EfLi2ELi2ELi4ELi2ELb1EL9Algorithm0EEvT_T0_ll_param_1];
	ld.param.u64 	%rd13, [_Z15SoftmaxWarpImplI10DirectLoadI13__nv_bfloat16fE11DirectStoreIfS1_EfLi2ELi2ELi4ELi2ELb1EL9Algorithm0EEvT_T0_ll_param_0];
	ld.param.u64 	%rd10, [_Z15SoftmaxWarpImplI10DirectLoadI13__nv_bfloat16fE11DirectStoreIfS1_EfLi2ELi2ELi4ELi2ELb1EL9Algorithm0EEvT_T0_ll_param_2];
	ld.param.u64 	%rd11, [_Z15SoftmaxWarpImplI10DirectLoadI13__nv_bfloat16fE11DirectStoreIfS1_EfLi2ELi2ELi4ELi2ELb1EL9Algorithm0EEvT_T0_ll_param_3];
	cvta.to.global.u64 	%rd1, %rd13;
	cvta.to.global.u64 	%rd3, %rd12;
	setp.lt.s64 	%p1, %rd11, 9;
	@%p1 bra 	$L__BB309_2;
	mov.u64 	%rd14, $str;
	cvta.global.u64 	%rd15, %rd14;
	mov.u64 	%rd16, $str$1;
	cvta.global.u64 	%rd17, %rd16;
	mov.u64 	%rd18, __unnamed_300;
	cvta.global.u64 	%rd19, %rd18;
	{ // callseq 299, 0
	.param .b64 param0;
	st.param.b64 	[param0], %rd15;
	.param .b64 param1;
	st.param.b64 	[param1], %rd17;
	.param .b32 param2;
	st.param.b32 	[param2], 358;
	.param .b64 param3;
	st.param.b64 	[param3], %rd19;
	.param .b64 param4;
	st.param.b64 	[param4], 1;
	call.uni 
	__assertfail, 
	(
	param0, 
	param1, 
	param2, 
	param3, 
	param4
	);
	} // callseq 299
$L__BB309_2:
	mov.u32 	%r2, %nctaid.x;
	mov.u32 	%r3, %ntid.y;
	mov.u32 	%r4, %ctaid.x;
	mov.u32 	%r5, %tid.y;
	mad.lo.s32 	%r6, %r4, %r3, %r5;
	mul.lo.s32 	%r7, %r3, %r2;
	shl.b32 	%r1, %r7, 1;
	shl.b32 	%r8, %r6, 1;
	cvt.s64.s32 	%rd40, %r8;
	setp.le.s64 	%p2, %rd10, %rd40;
	@%p2 bra 	$L__BB309_13;
	mov.u32 	%r9, %tid.x;
	shl.b32 	%r10, %r9, 1;
	cvt.u64.u32 	%rd6, %r10;
	cvt.s64.s32 	%rd7, %r1;
$L__BB309_4:
	setp.le.s64 	%p3, %rd11, %rd6;
	mov.f32 	%f95, 0fFF800000;
	mov.f32 	%f96, %f95;
	mov.f32 	%f97, %f95;
	@%p3 bra 	$L__BB309_6;
	mad.lo.s64 	%rd20, %rd40, %rd2, %rd6;
	shl.b64 	%rd21, %rd20, 1;
	add.s64 	%rd22, %rd1, %rd21;
	ld.global.u32 	%r11, [%rd22];
	mov.b32 	{%rs1, %rs2}, %r11;
	// begin inline asm
	{ cvt.f32.bf16 %f96, %rs1;}

	// end inline asm
	// begin inline asm
	{ cvt.f32.bf16 %f95, %rs2;}

	// end inline asm
	max.f32 	%f23, %f96, 0fFF800000;
	max.f32 	%f97, %f23, %f95;
$L__BB309_6:
	setp.le.s64 	%p4, %rd11, %rd6;
	mov.f32 	%f98, 0fFF800000;
	mov.f32 	%f99, %f98;
	mov.f32 	%f100, %f98;
	@%p4 bra 	$L__BB309_8;
	mad.lo.s64 	%rd23, %rd2, %rd40, %rd2;
	add.s64 	%rd24, %rd23, %rd6;
	shr.u64 	%rd25, %rd24, 63;
	add.s64 	%rd26, %rd24, %rd25;
	shl.b64 	%rd27, %rd26, 1;
	and.b64  	%rd28, %rd27, -4;
	add.s64 	%rd29, %rd1, %rd28;
	ld.global.u32 	%r12, [%rd29];
	mov.b32 	{%rs3, %rs4}, %r12;
	// begin inline asm
	{ cvt.f32.bf16 %f99, %rs3;}

	// end inline asm
	// begin inline asm
	{ cvt.f32.bf16 %f100, %rs4;}

	// end inline asm
	max.f32 	%f27, %f99, 0fFF800000;
	max.f32 	%f98, %f27, %f100;
$L__BB309_8:
	setp.le.s64 	%p5, %rd11, %rd6;
	mov.b32 	%r13, %f97;
	shfl.sync.bfly.b32	%r14|%p6, %r13, 2, 31, -1;
	mov.b32 	%f28, %r14;
	max.f32 	%f29, %f97, %f28;
	mov.b32 	%r15, %f29;
	shfl.sync.bfly.b32	%r16|%p7, %r15, 1, 31, -1;
	mov.b32 	%f30, %r16;
	max.f32 	%f31, %f29, %f30;
	mov.b32 	%r17, %f98;
	shfl.sync.bfly.b32	%r18|%p8, %r17, 2, 31, -1;
	mov.b32 	%f32, %r18;
	max.f32 	%f33, %f98, %f32;
	mov.b32 	%r19, %f33;
	shfl.sync.bfly.b32	%r20|%p9, %r19, 1, 31, -1;
	mov.b32 	%f34, %r20;
	max.f32 	%f35, %f33, %f34;
	sub.f32 	%f36, %f96, %f31;
	fma.rn.f32 	%f37, %f36, 0f3BBB989D, 0f3F000000;
	cvt.sat.f32.f32 	%f38, %f37;
	mov.f32 	%f39, 0f4B400001;
	mov.f32 	%f40, 0f437C0000;
	fma.rm.f32 	%f41, %f38, %f40, %f39;
	add.f32 	%f42, %f41, 0fCB40007F;
	neg.f32 	%f43, %f42;
	fma.rn.f32 	%f44, %f36, 0f3FB8AA3B, %f43;
	fma.rn.f32 	%f45, %f36, 0f32A57060, %f44;
	mov.b32 	%r21, %f41;
	shl.b32 	%r22, %r21, 23;
	mov.b32 	%f46, %r22;
	ex2.approx.ftz.f32 	%f47, %f45;
	mul.f32 	%f48, %f47, %f46;
	add.f32 	%f49, %f48, 0f00000000;
	sub.f32 	%f50, %f95, %f31;
	fma.rn.f32 	%f51, %f50, 0f3BBB989D, 0f3F000000;
	cvt.sat.f32.f32 	%f52, %f51;
	fma.rm.f32 	%f53, %f52, %f40, %f39;
	add.f32 	%f54, %f53, 0fCB40007F;
	neg.f32 	%f55, %f54;
	fma.rn.f32 	%f56, %f50, 0f3FB8AA3B, %f55;
	fma.rn.f32 	%f57, %f50, 0f32A57060, %f56;
	mov.b32 	%r23, %f53;
	shl.b32 	%r24, %r23, 23;
	mov.b32 	%f58, %r24;
	ex2.approx.ftz.f32 	%f59, %f57;
	mul.f32 	%f60, %f59, %f58;
	add.f32 	%f61, %f49, %f60;
	sub.f32 	%f62, %f99, %f35;
	fma.rn.f32 	%f63, %f62, 0f3BBB989D, 0f3F000000;
	cvt.sat.f32.f32 	%f64, %f63;
	fma.rm.f32 	%f65, %f64, %f40, %f39;
	add.f32 	%f66, %f65, 0fCB40007F;
	neg.f32 	%f67, %f66;
	fma.rn.f32 	%f68, %f62, 0f3FB8AA3B, %f67;
	fma.rn.f32 	%f69, %f62, 0f32A57060, %f68;
	mov.b32 	%r25, %f65;
	shl.b32 	%r26, %r25, 23;
	mov.b32 	%f70, %r26;
	ex2.approx.ftz.f32 	%f71, %f69;
	mul.f32 	%f13, %f71, %f70;
	add.f32 	%f72, %f13, 0f00000000;
	sub.f32 	%f73, %f100, %f35;
	fma.rn.f32 	%f74, %f73, 0f3BBB989D, 0f3F000000;
	cvt.sat.f32.f32 	%f75, %f74;
	fma.rm.f32 	%f76, %f75, %f40, %f39;
	add.f32 	%f77, %f76, 0fCB40007F;
	neg.f32 	%f78, %f77;
	fma.rn.f32 	%f79, %f73, 0f3FB8AA3B, %f78;
	fma.rn.f32 	%f80, %f73, 0f32A57060, %f79;
	mov.b32 	%r27, %f76;
	shl.b32 	%r28, %r27, 23;
	mov.b32 	%f81, %r28;
	ex2.approx.ftz.f32 	%f82, %f80;
	mul.f32 	%f14, %f82, %f81;
	add.f32 	%f83, %f72, %f14;
	mov.b32 	%r29, %f61;
	shfl.sync.bfly.b32	%r30|%p10, %r29, 2, 31, -1;
	mov.b32 	%f84, %r30;
	add.f32 	%f85, %f61, %f84;
	mov.b32 	%r31, %f85;
	shfl.sync.bfly.b32	%r32|%p11, %r31, 1, 31, -1;
	mov.b32 	%f86, %r32;
	add.f32 	%f87, %f85, %f86;
	mov.b32 	%r33, %f83;
	shfl.sync.bfly.b32	%r34|%p12, %r33, 2, 31, -1;
	mov.b32 	%f88, %r34;
	add.f32 	%f89, %f83, %f88;
	mov.b32 	%r35, %f89;
	shfl.sync.bfly.b32	%r36|%p13, %r35, 1, 31, -1;
	mov.b32 	%f90, %r36;
	add.f32 	%f15, %f89, %f90;
	div.rn.f32 	%f16, %f48, %f87;
	div.rn.f32 	%f17, %f60, %f87;
	@%p5 bra 	$L__BB309_10;
	mad.lo.s64 	%rd30, %rd40, %rd4, %rd6;
	// begin inline asm
	{  cvt.rn.bf16.f32 %rs5, %f16;}

	// end inline asm
	// begin inline asm
	{  cvt.rn.bf16.f32 %rs6, %f17;}

	// end inline asm
	shl.b64 	%rd31, %rd30, 1;
	add.s64 	%rd32, %rd3, %rd31;
	mov.b32 	%r37, {%rs5, %rs6};
	st.global.u32 	[%rd32], %r37;
$L__BB309_10:
	setp.le.s64 	%p14, %rd11, %rd6;
	div.rn.f32 	%f18, %f13, %f15;
	div.rn.f32 	%f19, %f14, %f15;
	@%p14 bra 	$L__BB309_12;
	mad.lo.s64 	%rd33, %rd4, %rd40, %rd4;
	add.s64 	%rd34, %rd33, %rd6;
	// begin inline asm
	{  cvt.rn.bf16.f32 %rs7, %f18;}

	// end inline asm
	// begin inline asm
	{  cvt.rn.bf16.f32 %rs8, %f19;}

	// end inline asm
	shr.u64 	%rd35, %rd34, 63;
	add.s64 	%rd36, %rd34, %rd35;
	shl.b64 	%rd37, %rd36, 1;
	and.b64  	%rd38, %rd37, -4;
	add.s64 	%rd39, %rd3, %rd38;
	mov.b32 	%r38, {%rs7, %rs8};
	st.global.u32 	[%rd39], %r38;
$L__BB309_12:
	add.s64 	%rd40, %rd40, %rd7;
	setp.lt.s64 	%p15, %rd40, %rd10;
	@%p15 bra 	$L__BB309_4;
$L__BB309_13:
	ret;

}
	// .globl	_Z15SoftmaxWarpImplI10DirectLoadI13__nv_bfloat16fE11DirectStoreIfS1_EfLi2ELi2ELi4ELi1ELb0EL9Algorithm0EEvT_T0_ll
.visible .entry _Z15SoftmaxWarpImplI10DirectLoadI13__nv_bfloat16fE11DirectStoreIfS1_EfLi2ELi2ELi4ELi1ELb0EL9Algorithm0EEvT_T0_ll(
	.param .align 8 .b8 _Z15SoftmaxWarpImplI10DirectLoadI13__nv_bfloat16fE11DirectStoreIfS1_EfLi2ELi2ELi4ELi1ELb0EL9Algorithm0EEvT_T0_ll_param_0[16],
	.param .align 8 .b8 _Z15SoftmaxWarpImplI10DirectLoadI13__nv_bfloat16fE11DirectStoreIfS1_EfLi2ELi2ELi4ELi1ELb0EL9Algorithm0EEvT_T0_ll_param_1[16],
	.param .u64 _Z15SoftmaxWarpImplI10DirectLoadI13__nv_bfloat16fE11DirectStoreIfS1_EfLi2ELi2ELi4ELi1ELb0EL9Algorithm0EEvT_T0_ll_param_2,
	.param .u64 _Z15SoftmaxWarpImplI10DirectLoadI13__nv_bfloat16fE11DirectStoreIfS1_EfLi2ELi2ELi4ELi1ELb0EL9Algorithm0EEvT_T0_ll_param_3
)
{
	.reg .pred 	%p<20>;
	.reg .b16 	%rs<13>;
	.reg .b32 	%r<54>;
	.reg .b32 	%f<119>;
	.reg .b64 	%rd<73>;

	ld.param.u64 	%rd2, [_Z15SoftmaxWarpImplI10DirectLoadI13__nv_bfloat16fE11DirectStoreIfS1_EfLi2ELi2ELi4ELi1ELb0EL9Algorithm0EEvT_T0_ll_param_0+8];
	ld.param.u64 	%rd4, [_Z15SoftmaxWarpImplI10DirectLoadI13__nv_bfloat16fE11DirectStoreIfS1_EfLi2ELi2ELi4ELi1ELb0EL9Algorithm0EEvT_T0_ll_param_1+8];
	ld.param.u64 	%rd19, [_Z15SoftmaxWarpImplI10DirectLoadI13__nv_bfloat16fE11DirectStoreIfS1_EfLi2ELi2ELi4ELi1ELb0EL9Algorithm0EEvT_T0_ll_param_1];
	ld.param.u64 	%rd20, [_Z15SoftmaxWarpImplI10DirectLoadI13__nv_bfloat16fE11DirectStoreIfS1_EfLi2ELi2ELi4ELi1ELb0EL9Algorithm0EEvT_T0_ll_param_0];
	ld.param.u64 	%rd18, [_Z15SoftmaxWarpImplI10DirectLoadI13__nv_bfloat16fE11DirectStoreIfS1_EfLi2ELi2ELi4ELi1ELb0EL9Algorithm0EEvT_T0_ll_param_2];
	ld.param.u64 	%rd21, [_Z15SoftmaxWarpImplI10DirectLoadI13__nv_bfloat16fE11DirectStoreIfS1_EfLi2ELi2ELi4ELi1ELb0EL9Algorithm0EEvT_T0_ll_param_3];
	cvta.to.global.u64 	%rd1, %rd20;
	cvta.to.global.u64 	%rd3, %rd19;
	setp.lt.s64 	%p1, %rd21, 9;
	@%p1 bra 	$L__BB310_2;
	mov.u64 	%rd22, $str;
	cvta.global.u64 	%rd23, %rd22;
	mov.u64 	%rd24, $str$1;
	cvta.global.u64 	%rd25, %rd24;
	mov.u64 	%rd26, __unnamed_301;
	cvta.global.u64 	%rd27, %rd26;
	{ // callseq 300, 0
	.param .b64 param0;
	st.param.b64 	[param0], %rd23;
	.param .b64 param1;
	st.param.b64 	[param1], %rd25;
	.param .b32 param2;
	st.param.b32 	[param2], 358;
	.param .b64 param3;
	st.param.b64 	[param3], %rd27;
	.param .b64 param4;
	st.param.b64 	[param4], 1;
	call.uni 
	__assertfail, 
	(
	param0, 
	param1, 
	param2, 
	param3, 
	param4
	);
	} // callseq 300
$L__BB310_2:
	mov.u32 	%r1, %nctaid.x;
	mov.u32 	%r2, %ntid.y;
	mul.lo.s32 	%r3, %r1, %r2;
	mov.u32 	%r4, %ctaid.x;
	mov.u32 	%r5, %tid.y;
	mad.lo.s32 	%r6, %r4, %r2, %r5;
	cvt.s64.s32 	%rd5, %r3;
	cvt.s64.s32 	%rd72, %r6;
	setp.le.s64 	%p2, %rd18, %rd72;
	@%p2 bra 	$L__BB310_10;
	mov.u32 	%r7, %tid.x;
	shl.b32 	%r8, %r7, 1;
	cvt.u64.u32 	%rd7, %r8;
	add.s64 	%rd8, %rd5, %rd72;
	max.s64 	%rd28, %rd18, %rd8;
	setp.lt.s64 	%p3, %rd8, %rd18;
	selp.u64 	%rd9, 1, 0, %p3;
	add.s64 	%rd29, %rd8, %rd9;
	sub.s64 	%rd10, %rd28, %rd29;
	or.b64  	%rd30, %rd10, %rd5;
	and.b64  	%rd31, %rd30, -4294967296;
	setp.ne.s64 	%p4, %rd31, 0;
	@%p4 bra 	$L__BB310_5;
	cvt.u32.u64 	%r9, %rd5;
	cvt.u32.u64 	%r10, %rd10;
	div.u32 	%r11, %r10, %r9;
	cvt.u64.u32 	%rd70, %r11;
	bra.uni 	$L__BB310_6;
$L__BB310_5:
	div.u64 	%rd70, %rd10, %rd5;
$L__BB310_6:
	add.s64 	%rd14, %rd70, %rd9;
	and.b64  	%rd32, %rd14, 1;
	setp.eq.b64 	%p5, %rd32, 1;
	@%p5 bra 	$L__BB310_8;
	mad.lo.s64 	%rd33, %rd2, %rd72, %rd7;
	shr.u64 	%rd34, %rd33, 63;
	add.s64 	%rd35, %rd33, %rd34;
	shl.b64 	%rd36, %rd35, 1;
	and.b64  	%rd37, %rd36, -4;
	add.s64 	%rd38, %rd1, %rd37;
	ld.global.u32 	%r12, [%rd38];
	mov.b32 	{%rs1, %rs2}, %r12;
	// begin inline asm
	{ cvt.f32.bf16 %f1, %rs1;}

	// end inline asm
	// begin inline asm
	{ cvt.f32.bf16 %f2, %rs2;}

	// end inline asm
	max.f32 	%f5, %f1, 0fFF800000;
	max.f32 	%f6, %f5, %f2;
	mov.b32 	%r13, %f6;
	shfl.sync.bfly.b32	%r14|%p6, %r13, 2, 31, -1;
	mov.b32 	%f7, %r14;
	max.f32 	%f8, %f6, %f7;
	mov.b32 	%r15, %f8;
	shfl.sync.bfly.b32	%r16|%p7, %r15, 1, 31, -1;
	mov.b32 	%f9, %r16;
	max.f32 	%f10, %f8, %f9;
	sub.f32 	%f11, %f1, %f10;
	fma.rn.f32 	%f12, %f11, 0f3BBB989D, 0f3F000000;
	cvt.sat.f32.f32 	%f13, %f12;
	mov.f32 	%f14, 0f4B400001;
	mov.f32 	%f15, 0f437C0000;
	fma.rm.f32 	%f16, %f13, %f15, %f14;
	add.f32 	%f17, %f16, 0fCB40007F;
	neg.f32 	%f18, %f17;
	fma.rn.f32 	%f19, %f11, 0f3FB8AA3B, %f18;
	fma.rn.f32 	%f20, %f11, 0f32A57060, %f19;
	mov.b32 	%r17, %f16;
	shl.b32 	%r18, %r17, 23;
	mov.b32 	%f21, %r18;
	ex2.approx.ftz.f32 	%f22, %f20;
	mul.f32 	%f23, %f22, %f21;
	add.f32 	%f24, %f23, 0f00000000;
	sub.f32 	%f25, %f2, %f10;
	fma.rn.f32 	%f26, %f25, 0f3BBB989D, 0f3F000000;
	cvt.sat.f32.f32 	%f27, %f26;
	fma.rm.f32 	%f28, %f27, %f15, %f14;
	add.f32 	%f29, %f28, 0fCB40007F;
	neg.f32 	%f30, %f29;
	fma.rn.f32 	%f31, %f25, 0f3FB8AA3B, %f30;
	fma.rn.f32 	%f32, %f25, 0f32A57060, %f31;
	mov.b32 	%r19, %f28;
	shl.b32 	%r20, %r19, 23;
	mov.b32 	%f33, %r20;
	ex2.approx.ftz.f32 	%f34, %f32;
	mul.f32 	%f35, %f34, %f33;
	add.f32 	%f36, %f24, %f35;
	mov.b32 	%r21, %f36;
	shfl.sync.bfly.b32	%r22|%p8, %r21, 2, 31, -1;
	mov.b32 	%f37, %r22;
	add.f32 	%f38, %f36, %f37;
	mov.b32 	%r23, %f38;
	shfl.sync.bfly.b32	%r24|%p9, %r23, 1, 31, -1;
	mov.b32 	%f39, %r24;
	add.f32 	%f40, %f38, %f39;
	div.rn.f32 	%f3, %f23, %f40;
	div.rn.f32 	%f4, %f35, %f40;
	mad.lo.s64 	%rd39, %rd4, %rd72, %rd7;
	// begin inline asm
	{  cvt.rn.bf16.f32 %rs3, %f3;}

	// end inline asm
	// begin inline asm
	{  cvt.rn.bf16.f32 %rs4, %f4;}

	// end inline asm
	shr.u64 	%rd40, %rd39, 63;
	add.s64 	%rd41, %rd39, %rd40;
	shl.b64 	%rd42, %rd41, 1;
	and.b64  	%rd43, %rd42, -4;
	add.s64 	%rd44, %rd3, %rd43;
	mov.b32 	%r25, {%rs3, %rs4};
	st.global.u32 	[%rd44], %r25;
	mov.u64 	%rd72, %rd8;
$L__BB310_8:
	setp.eq.s64 	%p10, %rd14, 0;
	@%p10 bra 	$L__BB310_10;
$L__BB310_9:
	mad.lo.s64 	%rd45, %rd72, %rd2, %rd7;
	shr.u64 	%rd46, %rd45, 63;
	add.s64 	%rd47, %rd45, %rd46;
	shl.b64 	%rd48, %rd47, 1;
	and.b64  	%rd49, %rd48, -4;
	add.s64 	%rd50, %rd1, %rd49;
	ld.global.u32 	%r26, [%rd50];
	mov.b32 	{%rs5, %rs6}, %r26;
	// begin inline asm
	{ cvt.f32.bf16 %f41, %rs5;}

	// end inline asm
	// begin inline asm
	{ cvt.f32.bf16 %f42, %rs6;}

	// end inline asm
	max.f32 	%f49, %f41, 0fFF800000;
	max.f32 	%f50, %f49, %f42;
	mov.b32 	%r27, %f50;
	shfl.sync.bfly.b32	%r28|%p11, %r27, 2, 31, -1;
	mov.b32 	%f51, %r28;
	max.f32 	%f52, %f50, %f51;
	mov.b32 	%r29, %f52;
	shfl.sync.bfly.b32	%r30|%p12, %r29, 1, 31, -1;
	mov.b32 	%f53, %r30;
	max.f32 	%f54, %f52, %f53;
	sub.f32 	%f55, %f41, %f54;
	fma.rn.f32 	%f56, %f55, 0f3BBB989D, 0f3F000000;
	cvt.sat.f32.f32 	%f57, %f56;
	mov.f32 	%f58, 0f4B400001;
	mov.f32 	%f59, 0f437C0000;
	fma.rm.f32 	%f60, %f57, %f59, %f58;
	add.f32 	%f61, %f60, 0fCB40007F;
	neg.f32 	%f62, %f61;
	fma.rn.f32 	%f63, %f55, 0f3FB8AA3B, %f62;
	fma.rn.f32 	%f64, %f55, 0f32A57060, %f63;
	mov.b32 	%r31, %f60;
	shl.b32 	%r32, %r31, 23;
	mov.b32 	%f65, %r32;
	ex2.approx.ftz.f32 	%f66, %f64;
	mul.f32 	%f67, %f66, %f65;
	add.f32 	%f68, %f67, 0f00000000;
	sub.f32 	%f69, %f42, %f54;
	fma.rn.f32 	%f70, %f69, 0f3BBB989D, 0f3F000000;
	cvt.sat.f32.f32 	%f71, %f70;
	fma.rm.f32 	%f72, %f71, %f59, %f58;
	add.f32 	%f73, %f72, 0fCB40007F;
	neg.f32 	%f74, %f73;
	fma.rn.f32 	%f75, %f69, 0f3FB8AA3B, %f74;
	fma.rn.f32 	%f76, %f69, 0f32A57060, %f75;
	mov.b32 	%r33, %f72;
	shl.b32 	%r34, %r33, 23;
	mov.b32 	%f77, %r34;
	ex2.approx.ftz.f32 	%f78, %f76;
	mul.f32 	%f79, %f78, %f77;
	add.f32 	%f80, %f68, %f79;
	mov.b32 	%r35, %f80;
	shfl.sync.bfly.b32	%r36|%p13, %r35, 2, 31, -1;
	mov.b32 	%f81, %r36;
	add.f32 	%f82, %f80, %f81;
	mov.b32 	%r37, %f82;
	shfl.sync.bfly.b32	%r38|%p14, %r37, 1, 31, -1;
	mov.b32 	%f83, %r38;
	add.f32 	%f84, %f82, %f83;
	div.rn.f32 	%f43, %f67, %f84;
	div.rn.f32 	%f44, %f79, %f84;
	mad.lo.s64 	%rd51, %rd72, %rd4, %rd7;
	// begin inline asm
	{  cvt.rn.bf16.f32 %rs7, %f43;}

	// end inline asm
	// begin inline asm
	{  cvt.rn.bf16.f32 %rs8, %f44;}

	// end inline asm
	shr.u64 	%rd52, %rd51, 63;
	add.s64 	%rd53, %rd51, %rd52;
	shl.b64 	%rd54, %rd53, 1;
	and.b64  	%rd55, %rd54, -4;
	add.s64 	%rd56, %rd3, %rd55;
	mov.b32 	%r39, {%rs7, %rs8};
	st.global.u32 	[%rd56], %r39;
	add.s64 	%rd57, %rd72, %rd5;
	mad.lo.s64 	%rd58, %rd57, %rd2, %rd7;
	shr.u64 	%rd59, %rd58, 63;
	add.s64 	%rd60, %rd58, %rd59;
	shl.b64 	%rd61, %rd60, 1;
	and.b64  	%rd62, %rd61, -4;
	add.s64 	%rd63, %rd1, %rd62;
	ld.global.u32 	%r40, [%rd63];
	mov.b32 	{%rs9, %rs10}, %r40;
	// begin inline asm
	{ cvt.f32.bf16 %f45, %rs9;}

	// end inline asm
	// begin inline asm
	{ cvt.f32.bf16 %f46, %rs10;}

	// end inline asm
	max.f32 	%f85, %f45, 0fFF800000;
	max.f32 	%f86, %f85, %f46;
	mov.b32 	%r41, %f86;
	shfl.sync.bfly.b32	%r42|%p15, %r41, 2, 31, -1;
	mov.b32 	%f87, %r42;
	max.f32 	%f88, %f86, %f87;
	mov.b32 	%r43, %f88;
	shfl.sync.bfly.b32	%r44|%p16, %r43, 1, 31, -1;
	mov.b32 	%f89, %r44;
	max.f32 	%f90, %f88, %f89;
	sub.f32 	%f91, %f45, %f90;
	fma.rn.f32 	%f92, %f91, 0f3BBB989D, 0f3F000000;
	cvt.sat.f32.f32 	%f93, %f92;
	fma.rm.f32 	%f94, %f93, %f59, %f58;
	add.f32 	%f95, %f94, 0fCB40007F;
	neg.f32 	%f96, %f95;
	fma.rn.f32 	%f97, %f91, 0f3FB8AA3B, %f96;
	fma.rn.f32 	%f98, %f91, 0f32A57060, %f97;
	mov.b32 	%r45, %f94;
	shl.b32 	%r46, %r45, 23;
	mov.b32 	%f99, %r46;
	ex2.approx.ftz.f32 	%f100, %f98;
	mul.f32 	%f101, %f100, %f99;
	add.f32 	%f102, %f101, 0f00000000;
	sub.f32 	%f103, %f46, %f90;
	fma.rn.f32 	%f104, %f103, 0f3BBB989D, 0f3F000000;
	cvt.sat.f32.f32 	%f105, %f104;
	fma.rm.f32 	%f106, %f105, %f59, %f58;
	add.f32 	%f107, %f106, 0fCB40007F;
	neg.f32 	%f108, %f107;
	fma.rn.f32 	%f109, %f103, 0f3FB8AA3B, %f108;
	fma.rn.f32 	%f110, %f103, 0f32A57060, %f109;
	mov.b32 	%r47, %f106;
	shl.b32 	%r48, %r47, 23;
	mov.b32 	%f111, %r48;
	ex2.approx.ftz.f32 	%f112, %f110;
	mul.f32 	%f113, %f112, %f111;
	add.f32 	%f114, %f102, %f113;
	mov.b32 	%r49, %f114;
	shfl.sync.bfly.b32	%r50|%p17, %r49, 2, 31, -1;
	mov.b32 	%f115, %r50;
	add.f32 	%f116, %f114, %f115;
	mov.b32 	%r51, %f116;
	shfl.sync.bfly.b32	%r52|%p18, %r51, 1, 31, -1;
	mov.b32 	%f117, %r52;
	add.f32 	%f118, %f116, %f117;
	div.rn.f32 	%f47, %f101, %f118;
	div.rn.f32 	%f48, %f113, %f118;
	mad.lo.s64 	%rd64, %rd57, %rd4, %rd7;
	// begin inline asm
	{  cvt.rn.bf16.f32 %rs11, %f47;}

	// end inline asm
	// begin inline asm
	{  cvt.rn.bf16.f32 %rs12, %f48;}

	// end inline asm
	shr.u64 	%rd65, %rd64, 63;
	add.s64 	%rd66, %rd64, %rd65;
	shl.b64 	%rd67, %rd66, 1;
	and.b64  	%rd68, %rd67, -4;
	add.s64 	%rd69, %rd3, %rd68;
	mov.b32 	%r53, {%rs11, %rs12};
	st.global.u32 	[%rd69], %r53;
	add.s64 	%rd72, %rd57, %rd5;
	setp.lt.s64 	%p19, %rd72, %rd18;
	@%p19 bra 	$L__BB310_9;
$L__BB310_10:
	ret;

}
	// .globl	_Z15SoftmaxWarpImplI10DirectLoadI13__nv_bfloat16fE11DirectStoreIfS1_EfLi2ELi2ELi4ELi1ELb1EL9Algorithm0EEvT_T0_ll
.visible .entry _Z15SoftmaxWarpImplI10DirectLoadI13__nv_bfloat16fE11DirectStoreIfS1_EfLi2ELi2ELi4ELi1ELb1EL9Algorithm0EEvT_T0_ll(
	.param .align 8 .b8 _Z15SoftmaxWarpImplI10DirectLoadI13__nv_bfloat16fE11DirectStoreIfS1_EfLi2ELi2ELi4ELi1ELb1EL9Algorithm0EEvT_T0_ll_param_0[16],
	.param .align 8 .b8 _Z15SoftmaxWarpImplI10DirectLoadI13__nv_bfloat16fE11DirectStoreIfS1_EfLi2ELi2ELi4ELi1ELb1EL9Algorithm0EEvT_T0_ll_param_1[16],
	.param .u64 _Z15SoftmaxWarpImplI10DirectLoadI13__nv_bfloat16fE11DirectStoreIfS1_EfLi2ELi2ELi4ELi1ELb1EL9Algorithm0EEvT_T0_ll_param_2,
	.param .u64 _Z15SoftmaxWarpImplI10DirectLoadI13__nv_bfloat16fE11DirectStoreIfS1_EfLi2ELi2ELi4ELi1ELb1EL9Algorithm0EEvT_T0_ll_param_3
)
{
	.reg .pred 	%p<26>;
	.reg .b16 	%rs<13>;
	.reg .b32 	%r<54>;
	.reg .b32 	%f<154>;
	.reg .b64 	%rd<73>;

	ld.param.u64 	%rd2, [_Z15SoftmaxWarpImplI10DirectLoadI13__nv_bfloat16fE11DirectStoreIfS1_EfLi2ELi2ELi4ELi1ELb1EL9Algorithm0EEvT_T0_ll_param_0+8];
	ld.param.u64 	%rd4, [_Z15SoftmaxWarpImplI10DirectLoadI13__nv_bfloat16fE11DirectStoreIfS1_EfLi2ELi2ELi4ELi1ELb1EL9Algorithm0EEvT_T0_ll_param_1+8];
	ld.param.u64 	%rd21, [_Z15SoftmaxWarpImplI10DirectLoadI13__nv_bfloat16fE11DirectStoreIfS1_EfLi2ELi2ELi4ELi1ELb1EL9Algorithm0EEvT_T0_ll_param_1];
	ld.param.u64 	%rd22, [_Z15SoftmaxWarpImplI10DirectLoadI13__nv_bfloat16fE11DirectStoreIfS1_EfLi2ELi2ELi4ELi1ELb1EL9Algorithm0EEvT_T0_ll_param_0];
	ld.param.u64 	%rd19, [_Z15SoftmaxWarpImplI10DirectLoadI13__nv_bfloat16fE11DirectStoreIfS1_EfLi2ELi2ELi4ELi1ELb1EL9Algorithm0EEvT_T0_ll_param_2];
	ld.param.u64 	%rd20, [_Z15SoftmaxWarpImplI10DirectLoadI13__nv_bfloat16fE11DirectStoreIfS1_EfLi2ELi2ELi4ELi1ELb1EL9Algorithm0EEvT_T0_ll_param_3];
	cvta.to.global.u64 	%rd1, %rd22;
	cvta.to.global.u64 	%rd3, %rd21;
	setp.lt.s64 	%p1, %rd20, 9;
	@%p1 bra 	$L__BB311_2;
	mov.u64 	%rd23, $str;
	cvta.global.u64 	%rd24, %rd23;
	mov.u64 	%rd25, $str$1;
	cvta.global.u64 	%rd26, %rd25;
	mov.u64 	%rd27, __unnamed_302;
	cvta.global.u64 	%rd28, %rd27;
	{ // callseq 301, 0
	.param .b64 param0;
	st.param.b64 	[param0], %rd24;
	.param .b64 param1;
	st.param.b64 	[param1], %rd26;
	.param .b32 param2;
	st.param.b32 	[param2], 358;
	.param .b64 param3;
	st.param.b64 	[param3], %rd28;
	.param .b64 param4;
	st.param.b64 	[param4], 1;
	call.uni 
	__assertfail, 
	(
	param0, 
	param1, 
	param2, 
	param3, 
	param4
	);
	} // callseq 301
$L__BB311_2:
	mov.u32 	%r1, %nctaid.x;
	mov.u32 	%r2, %ntid.y;
	mul.lo.s32 	%r3, %r1, %r2;
	mov.u32 	%r4, %ctaid.x;
	mov.u32 	%r5, %tid.y;
	mad.lo.s32 	%r6, %r4, %r2, %r5;
	cvt.s64.s32 	%rd5, %r3;
	cvt.s64.s32 	%rd6, %r6;
	setp.le.s64 	%p2, %rd19, %rd6;
	@%p2 bra 	$L__BB311_21;
	mov.u32 	%r7, %tid.x;
	shl.b32 	%r8, %r7, 1;
	cvt.u64.u32 	%rd7, %r8;
	add.s64 	%rd8, %rd5, %rd6;
	max.s64 	%rd29, %rd19, %rd8;
	setp.lt.s64 	%p3, %rd8, %rd19;
	selp.u64 	%rd9, 1, 0, %p3;
	add.s64 	%rd30, %rd8, %rd9;
	sub.s64 	%rd10, %rd29, %rd30;
	or.b64  	%rd31, %rd10, %rd5;
	and.b64  	%rd32, %rd31, -4294967296;
	setp.ne.s64 	%p4, %rd32, 0;
	@%p4 bra 	$L__BB311_5;
	cvt.u32.u64 	%r9, %rd5;
	cvt.u32.u64 	%r10, %rd10;
	div.u32 	%r11, %r10, %r9;
	cvt.u64.u32 	%rd70, %r11;
	bra.uni 	$L__BB311_6;
$L__BB311_5:
	div.u64 	%rd70, %rd10, %rd5;
$L__BB311_6:
	add.s64 	%rd14, %rd70, %rd9;
	and.b64  	%rd33, %rd14, 1;
	setp.eq.b64 	%p5, %rd33, 1;
	mov.u64 	%rd72, %rd6;
	@%p5 bra 	$L__BB311_11;
	setp.le.s64 	%p6, %rd20, %rd7;
	mov.f32 	%f145, 0fFF800000;
	mov.f32 	%f146, %f145;
	mov.f32 	%f147, %f145;
	@%p6 bra 	$L__BB311_9;
	mad.lo.s64 	%rd34, %rd2, %rd6, %rd7;
	shr.u64 	%rd35, %rd34, 63;
	add.s64 	%rd36, %rd34, %rd35;
	shl.b64 	%rd37, %rd36, 1;
	and.b64  	%rd38, %rd37, -4;
	add.s64 	%rd39, %rd1, %rd38;
	ld.global.u32 	%r12, [%rd39];
	mov.b32 	{%rs1, %rs2}, %r12;
	// begin inline asm
	{ cvt.f32.bf16 %f146, %rs1;}

	// end inline asm
	// begin inline asm
	{ cvt.f32.bf16 %f145, %rs2;}

	// end inline asm
	max.f32 	%f28, %f146, 0fFF800000;
	max.f32 	%f147, %f28, %f145;
$L__BB311_9:
	mov.b32 	%r13, %f147;
	shfl.sync.bfly.b32	%r14|%p8, %r13, 2, 31, -1;
	mov.b32 	%f29, %r14;
	max.f32 	%f30, %f147, %f29;
	mov.b32 	%r15, %f30;
	shfl.sync.bfly.b32	%r16|%p9, %r15, 1, 31, -1;
	mov.b32 	%f31, %r16;
	max.f32 	%f32, %f30, %f31;
	sub.f32 	%f33, %f146, %f32;
	fma.rn.f32 	%f34, %f33, 0f3BBB989D, 0f3F000000;
	cvt.sat.f32.f32 	%f35, %f34;
	mov.f32 	%f36, 0f4B400001;
	mov.f32 	%f37, 0f437C0000;
	fma.rm.f32 	%f38, %f35, %f37, %f36;
	add.f32 	%f39, %f38, 0fCB40007F;
	neg.f32 	%f40, %f39;
	fma.rn.f32 	%f41, %f33, 0f3FB8AA3B, %f40;
	fma.rn.f32 	%f42, %f33, 0f32A57060, %f41;
	mov.b32 	%r17, %f38;
	shl.b32 	%r18, %r17, 23;
	mov.b32 	%f43, %r18;
	ex2.approx.ftz.f32 	%f44, %f42;
	mul.f32 	%f45, %f44, %f43;
	add.f32 	%f46, %f45, 0f00000000;
	sub.f32 	%f47, %f145, %f32;
	fma.rn.f32 	%f48, %f47, 0f3BBB989D, 0f3F000000;
	cvt.sat.f32.f32 	%f49, %f48;
	fma.rm.f32 	%f50, %f49, %f37, %f36;
	add.f32 	%f51, %f50, 0fCB40007F;
	neg.f32 	%f52, %f51;
	fma.rn.f32 	%f53, %f47, 0f3FB8AA3B, %f52;
	fma.rn.f32 	%f54, %f47, 0f32A57060, %f53;
	mov.b32 	%r19, %f50;
	shl.b32 	%r20, %r19, 23;
	mov.b32 	%f55, %r20;
	ex2.approx.ftz.f32 	%f56, %f54;
	mul.f32 	%f57, %f56, %f55;
	add.f32 	%f58, %f46, %f57;
	mov.b32 	%r21, %f58;
	shfl.sync.bfly.b32	%r22|%p10, %r21, 2, 31, -1;
	mov.b32 	%f59, %r22;
	add.f32 	%f60, %f58, %f59;
	mov.b32 	%r23, %f60;
	shfl.sync.bfly.b32	%r24|%p11, %r23, 1, 31, -1;
	mov.b32 	%f61, %r24;
	add.f32 	%f62, %f60, %f61;
	div.rn.f32 	%f7, %f45, %f62;
	div.rn.f32 	%f8, %f57, %f62;
	mov.u64 	%rd72, %rd8;
	@%p6 bra 	$L__BB311_11;
	mad.lo.s64 	%rd40, %rd4, %rd6, %rd7;
	// begin inline asm
	{  cvt.rn.bf16.f32 %rs3, %f7;}

	// end inline asm
	// begin inline asm
	{  cvt.rn.bf16.f32 %rs4, %f8;}

	// end inline asm
	shr.u64 	%rd41, %rd40, 63;
	add.s64 	%rd42, %rd40, %rd41;
	shl.b64 	%rd43, %rd42, 1;
	and.b64  	%rd44, %rd43, -4;
	add.s64 	%rd45, %rd3, %rd44;
	mov.b32 	%r25, {%rs3, %rs4};
	st.global.u32 	[%rd45], %r25;
$L__BB311_11:
	setp.eq.s64 	%p12, %rd14, 0;
	@%p12 bra 	$L__BB311_21;
$L__BB311_12:
	setp.le.s64 	%p13, %rd20, %rd7;
	mov.f32 	%f148, 0fFF800000;
	mov.f32 	%f149, %f148;
	mov.f32 	%f150, %f148;
	@%p13 bra 	$L__BB311_14;
	mad.lo.s64 	%rd46, %rd72, %rd2, %rd7;
	shr.u64 	%rd47, %rd46, 63;
	add.s64 	%rd48, %rd46, %rd47;
	shl.b64 	%rd49, %rd48, 1;
	and.b64  	%rd50, %rd49, -4;
	add.s64 	%rd51, %rd1, %rd50;
	ld.global.u32 	%r26, [%rd51];
	mov.b32 	{%rs5, %rs6}, %r26;
	// begin inline asm
	{ cvt.f32.bf16 %f149, %rs5;}

	// end inline asm
	// begin inline asm
	{ cvt.f32.bf16 %f148, %rs6;}

	// end inline asm
	max.f32 	%f68, %f149, 0fFF800000;
	max.f32 	%f150, %f68, %f148;
$L__BB311_14:
	setp.le.s64 	%p14, %rd20, %rd7;
	mov.b32 	%r27, %f150;
	shfl.sync.bfly.b32	%r28|%p15, %r27, 2, 31, -1;
	mov.b32 	%f69, %r28;
	max.f32 	%f70, %f150, %f69;
	mov.b32 	%r29, %f70;
	shfl.sync.bfly.b32	%r30|%p16, %r29, 1, 31, -1;
	mov.b32 	%f71, %r30;
	max.f32 	%f72, %f70, %f71;
	sub.f32 	%f73, %f149, %f72;
	fma.rn.f32 	%f74, %f73, 0f3BBB989D, 0f3F000000;
	cvt.sat.f32.f32 	%f75, %f74;
	mov.f32 	%f76, 0f4B400001;
	mov.f32 	%f77, 0f437C0000;
	fma.rm.f32 	%f78, %f75, %f77, %f76;
	add.f32 	%f79, %f78, 0fCB40007F;
	neg.f32 	%f80, %f79;
	fma.rn.f32 	%f81, %f73, 0f3FB8AA3B, %f80;
	fma.rn.f32 	%f82, %f73, 0f32A57060, %f81;
	mov.b32 	%r31, %f78;
	shl.b32 	%r32, %r31, 23;
	mov.b32 	%f83, %r32;
	ex2.approx.ftz.f32 	%f84, %f82;
	mul.f32 	%f85, %f84, %f83;
	add.f32 	%f86, %f85, 0f00000000;
	sub.f32 	%f87, %f148, %f72;
	fma.rn.f32 	%f88, %f87, 0f3BBB989D, 0f3F000000;
	cvt.sat.f32.f32 	%f89, %f88;
	fma.rm.f32 	%f90, %f89, %f77, %f76;
	add.f32 	%f91, %f90, 0fCB40007F;
	neg.f32 	%f92, %f91;
	fma.rn.f32 	%f93, %f87, 0f3FB8AA3B, %f92;
	fma.rn.f32 	%f94, %f87, 0f32A57060, %f93;
	mov.b32 	%r33, %f90;
	shl.b32 	%r34, %r33, 23;
	mov.b32 	%f95, %r34;
	ex2.approx.ftz.f32 	%f96, %f94;
	mul.f32 	%f97, %f96, %f95;
	add.f32 	%f98, %f86, %f97;
	mov.b32 	%r35, %f98;
	shfl.sync.bfly.b32	%r36|%p17, %r35, 2, 31, -1;
	mov.b32 	%f99, %r36;
	add.f32 	%f100, %f98, %f99;
	mov.b32 	%r37, %f100;
	shfl.sync.bfly.b32	%r38|%p18, %r37, 1, 31, -1;
	mov.b32 	%f101, %r38;
	add.f32 	%f102, %f100, %f101;
	div.rn.f32 	%f15, %f85, %f102;
	div.rn.f32 	%f16, %f97, %f102;
	@%p14 bra 	$L__BB311_16;
	mad.lo.s64 	%rd52, %rd72, %rd4, %rd7;
	// begin inline asm
	{  cvt.rn.bf16.f32 %rs7, %f15;}

	// end inline asm
	// begin inline asm
	{  cvt.rn.bf16.f32 %rs8, %f16;}

	// end inline asm
	shr.u64 	%rd53, %rd52, 63;
	add.s64 	%rd54, %rd52, %rd53;
	shl.b64 	%rd55, %rd54, 1;
	and.b64  	%rd56, %rd55, -4;
	add.s64 	%rd57, %rd3, %rd56;
	mov.b32 	%r39, {%rs7, %rs8};
	st.global.u32 	[%rd57], %r39;
$L__BB311_16:
	setp.le.s64 	%p19, %rd20, %rd7;
	add.s64 	%rd17, %rd72, %rd5;
	mov.f32 	%f151, 0fFF800000;
	mov.f32 	%f152, %f151;
	mov.f32 	%f153, %f151;
	@%p19 bra 	$L__BB311_18;
	mad.lo.s64 	%rd58, %rd17, %rd2, %rd7;
	shr.u64 	%rd59, %rd58, 63;
	add.s64 	%rd60, %rd58, %rd59;
	shl.b64 	%rd61, %rd60, 1;
	and.b64  	%rd62, %rd61, -4;
	add.s64 	%rd63, %rd1, %rd62;
	ld.global.u32 	%r40, [%rd63];
	mov.b32 	{%rs9, %rs10}, %r40;
	// begin inline asm
	{ cvt.f32.bf16 %f152, %rs9;}

	// end inline asm
	// begin inline asm
	{ cvt.f32.bf16 %f151, %rs10;}

	// end inline asm
	max.f32 	%f108, %f152, 0fFF800000;
	max.f32 	%f153, %f108, %f151;
$L__BB311_18:
	setp.le.s64 	%p20, %rd20, %rd7;
	mov.b32 	%r41, %f153;
	shfl.sync.bfly.b32	%r42|%p21, %r41, 2, 31, -1;
	mov.b32 	%f109, %r42;
	max.f32 	%f110, %f153, %f109;
	mov.b32 	%r43, %f110;
	shfl.sync.bfly.b32	%r44|%p22, %r43, 1, 31, -1;
	mov.b32 	%f111, %r44;
	max.f32 	%f112, %f110, %f111;
	sub.f32 	%f113, %f152, %f112;
	fma.rn.f32 	%f114, %f113, 0f3BBB989D, 0f3F000000;
	cvt.sat.f32.f32 	%f115, %f114;
	mov.f32 	%f116, 0f4B400001;
	mov.f32 	%f117, 0f437C0000;
	fma.rm.f32 	%f118, %f115, %f117, %f116;
	add.f32 	%f119, %f118, 0fCB40007F;
	neg.f32 	%f120, %f119;
	fma.rn.f32 	%f121, %f113, 0f3FB8AA3B, %f120;
	fma.rn.f32 	%f122, %f113, 0f32A57060, %f121;
	mov.b32 	%r45, %f118;
	shl.b32 	%r46, %r45, 23;
	mov.b32 	%f123, %r46;
	ex2.approx.ftz.f32 	%f124, %f122;
	mul.f32 	%f125, %f124, %f123;
	add.f32 	%f126, %f125, 0f00000000;
	sub.f32 	%f127, %f151, %f112;
	fma.rn.f32 	%f128, %f127, 0f3BBB989D, 0f3F000000;
	cvt.sat.f32.f32 	%f129, %f128;
	fma.rm.f32 	%f130, %f129, %f117, %f116;
	add.f32 	%f131, %f130, 0fCB40007F;
	neg.f32 	%f132, %f131;
	fma.rn.f32 	%f133, %f127, 0f3FB8AA3B, %f132;
	fma.rn.f32 	%f134, %f127, 0f32A57060, %f133;
	mov.b32 	%r47, %f130;
	shl.b32 	%r48, %r47, 23;
	mov.b32 	%f135, %r48;
	ex2.approx.ftz.f32 	%f136, %f134;
	mul.f32 	%f137, %f136, %f135;
	add.f32 	%f138, %f126, %f137;
	mov.b32 	%r49, %f138;
	shfl.sync.bfly.b32	%r50|%p23, %r49, 2, 31, -1;
	mov.b32 	%f139, %r50;
	add.f32 	%f140, %f138, %f139;
	mov.b32 	%r51, %f140;
	shfl.sync.bfly.b32	%r52|%p24, %r51, 1, 31, -1;
	mov.b32 	%f141, %r52;
	add.f32 	%f142, %f140, %f141;
	div.rn.f32 	%f23, %f125, %f142;
	div.rn.f32 	%f24, %f137, %f142;
	@%p20 bra 	$L__BB311_20;
	mad.lo.s64 	%rd64, %rd17, %rd4, %rd7;
	// begin inline asm
	{  cvt.rn.bf16.f32 %rs11, %f23;}

	// end inline asm
	// begin inline asm
	{  cvt.rn.bf16.f32 %rs12, %f24;}

	// end inline asm
	shr.u64 	%rd65, %rd64, 63;
	add.s64 	%rd66, %rd64, %rd65;
	shl.b64 	%rd67, %rd66, 1;
	and.b64  	%rd68, %rd67, -4;
	add.s64 	%rd69, %rd3, %rd68;
	mov.b32 	%r53, {%rs11, %rs12};
	st.global.u32 	[%rd69], %r53;
$L__BB311_20:
	add.s64 	%rd72, %rd17, %rd5;
	setp.lt.s64 	%p25, %rd72, %rd19;
	@%p25 bra 	$L__BB311_12;
$L__BB311_21:
	ret;

}
	// .globl	_Z15SoftmaxWarpImplI10DirectLoadI13__nv_bfloat16fE11DirectStoreIfS1_EfLi2ELi2ELi8ELi2ELb0EL9Algorithm0EEvT_T0_ll
.visible .entry _Z15SoftmaxWarpImplI10DirectLoadI13__nv_bfloat16fE11DirectStoreIfS1_EfLi2ELi2ELi8ELi2ELb0EL9Algorithm0EEvT_T0_ll(
	.param .align 8 .b8 _Z15SoftmaxWarpImplI10DirectLoadI13__nv_bfloat16fE11DirectStoreIfS1_EfLi2ELi2ELi8ELi2ELb0EL9Algorithm0EEvT_T0_ll_param_0[16],
	.param .align 8 .b8 _Z15SoftmaxWarpImplI10DirectLoadI13__nv_bfloat16fE11DirectStoreIfS1_EfLi2ELi2ELi8ELi2ELb0EL9Algorithm0EEvT_T0_ll_param_1[16],
	.param .u64 _Z15SoftmaxWarpImplI10DirectLoadI13__nv_bfloat16fE11DirectStoreIfS1_EfLi2ELi2ELi8ELi2ELb0EL9Algorithm0EEvT_T0_ll_param_2,
	.param .u64 _Z15SoftmaxWarpImplI10DirectLoadI13__nv_bfloat16fE11DirectStoreIfS1_EfLi2ELi2ELi8ELi2ELb0EL9Algorithm0EEvT_T0_ll_param_3
)
{
	.reg .pred 	%p<16>;
	.reg .b16 	%rs<9>;
	.reg .b32 	%r<47>;
	.reg .b32 	%f<87>;
	.reg .b64 	%rd<39>;

	ld.param.u64 	%rd1, [_Z15SoftmaxWarpImplI10DirectLoadI13__nv_bfloat16fE11DirectStoreIfS1_EfLi2ELi2ELi8ELi2ELb0EL9Algorithm0EEvT_T0_ll_param_0];
	ld.param.u64 	%rd2, [_Z15SoftmaxWarpImplI10DirectLoadI13__nv_bfloat16fE11DirectStoreIfS1_EfLi2ELi2ELi8ELi2ELb0EL9Algorithm0EEvT_T0_ll_param_0+8];
	ld.param.u64 	%rd3, [_Z15SoftmaxWarpImplI10DirectLoadI13__nv_bfloat16fE11DirectStoreIfS1_EfLi2ELi2ELi8ELi2ELb0EL9Algorithm0EEvT_T0_ll_param_1];
	ld.param.u64 	%rd4, [_Z15SoftmaxWarpImplI10DirectLoadI13__nv_bfloat16fE11DirectStoreIfS1_EfLi2ELi2ELi8ELi2ELb0EL9Algorithm0EEvT_T0_ll_param_1+8];
	ld.param.u64 	%rd12, [_Z15SoftmaxWarpImplI10DirectLoadI13__nv_bfloat16fE11DirectStoreIfS1_EfLi2ELi2ELi8ELi2ELb0EL9Algorithm0EEvT_T0_ll_param_2];
	ld.param.u64 	%rd13, [_Z15SoftmaxWarpImplI10DirectLoadI13__nv_bfloat16fE11DirectStoreIfS1_EfLi2ELi2ELi8ELi2ELb0EL9Algorithm0EEvT_T0_ll_param_3];
	setp.lt.s64 	%p1, %rd13, 17;
	@%p1 bra 	$L__BB312_2;
	mov.u64 	%rd14, $str;
	cvta.global.u64 	%rd15, %rd14;
	mov.u64 	%rd16, $str$1;
	cvta.global.u64 	%rd17, %rd16;
	mov.u64 	%rd18, __unnamed_303;
	cvta.global.u64 	%rd19, %rd18;
	{ // callseq 302, 0
	.param .b64 param0;
	st.param.b64 	[param0], %rd15;
	.param .b64 param1;
	st.param.b64 	[param1], %rd17;
	.param .b32 param2;
	st.param.b32 	[param2], 358;
	.param .b64 param3;
	st.param.b64 	[param3], %rd19;
	.param .b64 param4;
	st.param.b64 	[param4], 1;
	call.uni 
	__assertfail, 
	(
	param0, 
	param1, 
	param2, 
	param3, 
	param4
	);
	} // callseq 302
$L__BB312_2:
	mov.u32 	%r2, %nctaid.x;
	mov.u32 	%r3, %ntid.y;
	mov.u32 	%r4, %ctaid.x;
	mov.u32 	%r5, %tid.y;
	mad.lo.s32 	%r6, %r4, %r3, %r5;
	mul.lo.s32 	%r7, %r3, %r2;
	shl.b32 	%r1, %r7, 1;
	shl.b32 	%r8, %r6, 1;
	cvt.s64.s32 	%rd38, %r8;
	setp.le.s64 	%p2, %rd12, %rd38;
	@%p2 bra 	$L__BB312_5;
	cvta.to.global.u64 	%rd6, %rd1;
	cvta.to.global.u64 	%rd7, %rd3;
	mov.u32 	%r9, %tid.x;
	shl.b32 	%r10, %r9, 1;
	cvt.u64.u32 	%rd8, %r10;
	cvt.s64.s32 	%rd9, %r1;
$L__BB312_4:
	mad.lo.s64 	%rd20, %rd38, %rd2, %rd8;
	shl.b64 	%rd21, %rd20, 1;
	add.s64 	%rd22, %rd6, %rd21;
	ld.global.u32 	%r11, [%rd22];
	mov.b32 	{%rs1, %rs2}, %r11;
	// begin inline asm
	{ cvt.f32.bf16 %f1, %rs1;}

	// end inline asm
	// begin inline asm
	{ cvt.f32.bf16 %f2, %rs2;}

	// end inline asm
	max.f32 	%f9, %f1, 0fFF800000;
	max.f32 	%f10, %f9, %f2;
	add.s64 	%rd23, %rd20, %rd2;
	shr.u64 	%rd24, %rd23, 63;
	add.s64 	%rd25, %rd23, %rd24;
	shl.b64 	%rd26, %rd25, 1;
	and.b64  	%rd27, %rd26, -4;
	add.s64 	%rd28, %rd6, %rd27;
	ld.global.u32 	%r12, [%rd28];
	mov.b32 	{%rs3, %rs4}, %r12;
	// begin inline asm
	{ cvt.f32.bf16 %f3, %rs3;}

	// end inline asm
	// begin inline asm
	{ cvt.f32.bf16 %f4, %rs4;}

	// end inline asm
	max.f32 	%f11, %f3, 0fFF800000;
	max.f32 	%f12, %f11, %f4;
	mov.b32 	%r13, %f10;
	shfl.sync.bfly.b32	%r14|%p3, %r13, 4, 31, -1;
	mov.b32 	%f13, %r14;
	max.f32 	%f14, %f10, %f13;
	mov.b32 	%r15, %f14;
	shfl.sync.bfly.b32	%r16|%p4, %r15, 2, 31, -1;
	mov.b32 	%f15, %r16;
	max.f32 	%f16, %f14, %f15;
	mov.b32 	%r17, %f16;
	shfl.sync.bfly.b32	%r18|%p5, %r17, 1, 31, -1;
	mov.b32 	%f17, %r18;
	max.f32 	%f18, %f16, %f17;
	mov.b32 	%r19, %f12;
	shfl.sync.bfly.b32	%r20|%p6, %r19, 4, 31, -1;
	mov.b32 	%f19, %r20;
	max.f32 	%f20, %f12, %f19;
	mov.b32 	%r21, %f20;
	shfl.sync.bfly.b32	%r22|%p7, %r21, 2, 31, -1;
	mov.b32 	%f21, %r22;
	max.f32 	%f22, %f20, %f21;
	mov.b32 	%r23, %f22;
	shfl.sync.bfly.b32	%r24|%p8, %r23, 1, 31, -1;
	mov.b32 	%f23, %r24;
	max.f32 	%f24, %f22, %f23;
	sub.f32 	%f25, %f1, %f18;
	fma.rn.f32 	%f26, %f25, 0f3BBB989D, 0f3F000000;
	cvt.sat.f32.f32 	%f27, %f26;
	mov.f32 	%f28, 0f4B400001;
	mov.f32 	%f29, 0f437C0000;
	fma.rm.f32 	%f30, %f27, %f29, %f28;
	add.f32 	%f31, %f30, 0fCB40007F;
	neg.f32 	%f32, %f31;
	fma.rn.f32 	%f33, %f25, 0f3FB8AA3B, %f32;
	fma.rn.f32 	%f34, %f25, 0f32A57060, %f33;
	mov.b32 	%r25, %f30;
	shl.b32 	%r26, %r25, 23;
	mov.b32 	%f35, %r26;
	ex2.approx.ftz.f32 	%f36, %f34;
	mul.f32 	%f37, %f36, %f35;
	add.f32 	%f38, %f37, 0f00000000;
	sub.f32 	%f39, %f2, %f18;
	fma.rn.f32 	%f40, %f39, 0f3BBB989D, 0f3F000000;
	cvt.sat.f32.f32 	%f41, %f40;
	fma.rm.f32 	%f42, %f41, %f29, %f28;
	add.f32 	%f43, %f42, 0fCB40007F;
	neg.f32 	%f44, %f43;
	fma.rn.f32 	%f45, %f39, 0f3FB8AA3B, %f44;
	fma.rn.f32 	%f46, %f39, 0f32A57060, %f45;
	mov.b32 	%r27, %f42;
	shl.b32 	%r28, %r27, 23;
	mov.b32 	%f47, %r28;
	ex2.approx.ftz.f32 	%f48, %f46;
	mul.f32 	%f49, %f48, %f47;
	add.f32 	%f50, %f38, %f49;
	sub.f32 	%f51, %f3, %f24;
	fma.rn.f32 	%f52, %f51, 0f3BBB989D, 0f3F000000;
	cvt.sat.f32.f32 	%f53, %f52;
	fma.rm.f32 	%f54, %f53, %f29, %f28;
	add.f32 	%f55, %f54, 0fCB40007F;
	neg.f32 	%f56, %f55;
	fma.rn.f32 	%f57, %f51, 0f3FB8AA3B, %f56;
	fma.rn.f32 	%f58, %f51, 0f32A57060, %f57;
	mov.b32 	%r29, %f54;
	shl.b32 	%r30, %r29, 23;
	mov.b32 	%f59, %r30;
	ex2.approx.ftz.f32 	%f60, %f58;
	mul.f32 	%f61, %f60, %f59;
	add.f32 	%f62, %f61, 0f00000000;
	sub.f32 	%f63, %f4, %f24;
	fma.rn.f32 	%f64, %f63, 0f3BBB989D, 0f3F000000;
	cvt.sat.f32.f32 	%f65, %f64;
	fma.rm.f32 	%f66, %f65, %f29, %f28;
	add.f32 	%f67, %f66, 0fCB40007F;
	neg.f32 	%f68, %f67;
	fma.rn.f32 	%f69, %f63, 0f3FB8AA3B, %f68;
	fma.rn.f32 	%f70, %f63, 0f32A57060, %f69;
	mov.b32 	%r31, %f66;
	shl.b32 	%r32, %r31, 23;
	mov.b32 	%f71, %r32;
	ex2.approx.ftz.f32 	%f72, %f70;
	mul.f32 	%f73, %f72, %f71;
	add.f32 	%f74, %f62, %f73;
	mov.b32 	%r33, %f50;
	shfl.sync.bfly.b32	%r34|%p9, %r33, 4, 31, -1;
	mov.b32 	%f75, %r34;
	add.f32 	%f76, %f50, %f75;
	mov.b32 	%r35, %f76;
	shfl.sync.bfly.b32	%r36|%p10, %r35, 2, 31, -1;
	mov.b32 	%f77, %r36;
	add.f32 	%f78, %f76, %f77;
	mov.b32 	%r37, %f78;
	shfl.sync.bfly.b32	%r38|%p11, %r37, 1, 31, -1;
	mov.b32 	%f79, %r38;
	add.f32 	%f80, %f78, %f79;
	mov.b32 	%r39, %f74;
	shfl.sync.bfly.b32	%r40|%p12, %r39, 4, 31, -1;
	mov.b32 	%f81, %r40;
	add.f32 	%f82, %f74, %f81;
	mov.b32 	%r41, %f82;
	shfl.sync.bfly.b32	%r42|%p13, %r41, 2, 31, -1;
	mov.b32 	%f83, %r42;
	add.f32 	%f84, %f82, %f83;
	mov.b32 	%r43, %f84;
	shfl.sync.bfly.b32	%r44|%p14, %r43, 1, 31, -1;
	mov.b32 	%f85, %r44;
	add.f32 	%f86, %f84, %f85;
	div.rn.f32 	%f5, %f37, %f80;
	div.rn.f32 	%f6, %f49, %f80;
	mad.lo.s64 	%rd29, %rd38, %rd4, %rd8;
	// begin inline asm
	{  cvt.rn.bf16.f32 %rs5, %f5;}

	// end inline asm
	// begin inline asm
	{  cvt.rn.bf16.f32 %rs6, %f6;}

	// end inline asm
	shl.b64 	%rd30, %rd29, 1;
	add.s64 	%rd31, %rd7, %rd30;
	mov.b32 	%r45, {%rs5, %rs6};
	st.global.u32 	[%rd31], %r45;
	div.rn.f32 	%f7, %f61, %f86;
	div.rn.f32 	%f8, %f73, %f86;
	add.s64 	%rd32, %rd29, %rd4;
	// begin inline asm
	{  cvt.rn.bf16.f32 %rs7, %f7;}

	// end inline asm
	// begin inline asm
	{  cvt.rn.bf16.f32 %rs8, %f8;}

	// end inline asm
	shr.u64 	%rd33, %rd32, 63;
	add.s64 	%rd34, %rd32, %rd33;
	shl.b64 	%rd35, %rd34, 1;
	and.b64  	%rd36, %rd35, -4;
	add.s64 	%rd37, %rd7, %rd36;
	mov.b32 	%r46, {%rs7, %rs8};
	st.global.u32 	[%rd37], %r46;
	add.s64 	%rd38, %rd38, %rd9;
	setp.lt.s64 	%p15, %rd38, %rd12;
	@%p15 bra 	$L__BB312_4;
$L__BB312_5:
	ret;

}
	// .globl	_Z15SoftmaxWarpImplI10DirectLoadI13__nv_bfloat16fE11DirectStoreIfS1_EfLi2ELi2ELi8ELi2ELb1EL9Algorithm0EEvT_T0_ll
.visible .entry _Z15SoftmaxWarpImplI10DirectLoadI13__nv_bfloat16fE11DirectStoreIfS1_EfLi2ELi2ELi8ELi2ELb1EL9Algorithm0EEvT_T0_ll(
	.param .align 8 .b8 _Z15SoftmaxWarpImplI10DirectLoadI13__nv_bfloat16fE11DirectStoreIfS1_EfLi2ELi2ELi8ELi2ELb1EL9Algorithm0EEvT_T0_ll_param_0[16],
	.param .align 8 .b8 _Z15SoftmaxWarpImplI10DirectLoadI13__nv_bfloat16fE11DirectStoreIfS1_EfLi2ELi2ELi8ELi2ELb1EL9Algorithm0EEvT_T0_ll_param_1[16],
	.param .u64 _Z15SoftmaxWarpImplI10DirectLoadI13__nv_bfloat16fE11DirectStoreIfS1_EfLi2ELi2ELi8ELi2ELb1EL9Algorithm0EEvT_T0_ll_param_2,
	.param .u64 _Z15SoftmaxWarpImplI10DirectLoadI13__nv_bfloat16fE11DirectStoreIfS1_EfLi2ELi2ELi8ELi2ELb1EL9Algorithm0EEvT_T0_ll_param_3
)
{
	.reg .pred 	%p<20>;
	.reg .b16 	%rs<9>;
	.reg .b32 	%r<47>;
	.reg .b32 	%f<109>;
	.reg .b64 	%rd<41>;

	ld.param.u64 	%rd2, [_Z15SoftmaxWarpImplI10DirectLoadI13__nv_bfloat16fE11DirectStoreIfS1_EfLi2ELi2ELi8ELi2ELb1EL9Algorithm0EEvT_T0_ll_param_0+8];
	ld.param.u64 	%rd4, [_Z15SoftmaxWarpImplI10DirectLoadI13__nv_bfloat16fE11DirectStoreIfS1_EfLi2ELi2ELi8ELi2ELb1EL9Algorithm0EEvT_T0_ll_param_1+8];
	ld.param.u64 	%rd12, [_Z15SoftmaxWarpImplI10DirectLoadI13__nv_bfloat16fE11DirectStoreIfS1_EfLi2ELi2ELi8ELi2ELb1EL9Algorithm0EEvT_T0_ll_param_1];
	ld.param.u64 	%rd13, [_Z15SoftmaxWarpImplI10DirectLoadI13__nv_bfloat16fE11DirectStoreIfS1_EfLi2ELi2ELi8ELi2ELb1EL9Algorithm0EEvT_T0_ll_param_0];
	ld.param.u64 	%rd10, [_Z15SoftmaxWarpImplI10DirectLoadI13__nv_bfloat16fE11DirectStoreIfS1_EfLi2ELi2ELi8ELi2ELb1EL9Algorithm0EEvT_T0_ll_param_2];
	ld.param.u64 	%rd11, [_Z15SoftmaxWarpImplI10DirectLoadI13__nv_bfloat16fE11DirectStoreIfS1_EfLi2ELi2ELi8ELi2ELb1EL9Algorithm0EEvT_T0_ll_param_3];
	cvta.to.global.u64 	%rd1, %rd13;
	cvta.to.global.u64 	%rd3, %rd12;
	setp.lt.s64 	%p1, %rd11, 17;
	@%p1 bra 	$L__BB313_2;
	mov.u64 	%rd14, $str;
	cvta.global.u64 	%rd15, %rd14;
	mov.u64 	%rd16, $str$1;
	cvta.global.u64 	%rd17, %rd16;
	mov.u64 	%rd18, __unnamed_304;
	cvta.global.u64 	%rd19, %rd18;
	{ // callseq 303, 0
	.param .b64 param0;
	st.param.b64 	[param0], %rd15;
	.param .b64 param1;
	st.param.b64 	[param1], %rd17;
	.param .b32 param2;
	st.param.b32 	[param2], 358;
	.param .b64 param3;
	st.param.b64 	[param3], %rd19;
	.param .b64 param4;
	st.param.b64 	[param4], 1;
	call.uni 
	__assertfail, 
	(
	param0, 
	param1, 
	param2, 
	param3, 
	param4
	);
	} // callseq 303
$L__BB313_2:
	mov.u32 	%r2, %nctaid.x;
	mov.u32 	%r3, %ntid.y;
	mov.u32 	%r4, %ctaid.x;
	mov.u32 	%r5, %tid.y;
	mad.lo.s32 	%r6, %r4, %r3, %r5;
	mul.lo.s32 	%r7, %r3, %r2;
	shl.b32 	%r1, %r7, 1;
	shl.b32 	%r8, %r6, 1;
	cvt.s64.s32 	%rd40, %r8;
	setp.le.s64 	%p2, %rd10, %rd40;
	@%p2 bra 	$L__BB313_13;
	mov.u32 	%r9, %tid.x;
	shl.b32 	%r10, %r9, 1;
	cvt.u64.u32 	%rd6, %r10;
	cvt.s64.s32 	%rd7, %r1;
$L__BB313_4:
	setp.le.s64 	%p3, %rd11, %rd6;
	mov.f32 	%f103, 0fFF800000;
	mov.f32 	%f104, %f103;
	mov.f32 	%f105, %f103;
	@%p3 bra 	$L__BB313_6;
	mad.lo.s64 	%rd20, %rd40, %rd2, %rd6;
	shl.b64 	%rd21, %rd20, 1;
	add.s64 	%rd22, %rd1, %rd21;
	ld.global.u32 	%r11, [%rd22];
	mov.b32 	{%rs1, %rs2}, %r11;
	// begin inline asm
	{ cvt.f32.bf16 %f104, %rs1;}

	// end inline asm
	// begin inline asm
	{ cvt.f32.bf16 %f103, %rs2;}

	// end inline asm
	max.f32 	%f23, %f104, 0fFF800000;
	max.f32 	%f105, %f23, %f103;
$L__BB313_6:
	setp.le.s64 	%p4, %rd11, %rd6;
	mov.f32 	%f106, 0fFF800000;
	mov.f32 	%f107, %f106;
	mov.f32 	%f108, %f106;
	@%p4 bra 	$L__BB313_8;
	mad.lo.s64 	%rd23, %rd2, %rd40, %rd2;
	add.s64 	%rd24, %rd23, %rd6;
	shr.u64 	%rd25, %rd24, 63;
	add.s64 	%rd26, %rd24, %rd25;
	shl.b64 	%rd27, %rd26, 1;
	and.b64  	%rd28, %rd27, -4;
	add.s64 	%rd29, %rd1, %rd28;
	ld.global.u32 	%r12, [%rd29];
	mov.b32 	{%rs3, %rs4}, %r12;
	// begin inline asm
	{ cvt.f32.bf16 %f107, %rs3;}

	// end inline asm
	// begin inline asm
	{ cvt.f32.bf16 %f108, %rs4;}

	// end inline asm
	max.f32 	%f27, %f107, 0fFF800000;
	max.f32 	%f106, %f27, %f108;
$L__BB313_8:
	setp.le.s64 	%p5, %rd11, %rd6;
	mov.b32 	%r13, %f105;
	shfl.sync.bfly.b32	%r14|%p6, %r13, 4, 31, -1;
	mov.b32 	%f28, %r14;
	max.f32 	%f29, %f105, %f28;
	mov.b32 	%r15, %f29;
	shfl.sync.bfly.b32	%r16|%p7, %r15, 2, 31, -1;
	mov.b32 	%f30, %r16;
	max.f32 	%f31, %f29, %f30;
	mov.b32 	%r17, %f31;
	shfl.sync.bfly.b32	%r18|%p8, %r17, 1, 31, -1;
	mov.b32 	%f32, %r18;
	max.f32 	%f33, %f31, %f32;
	mov.b32 	%r19, %f106;
	shfl.sync.bfly.b32	%r20|%p9, %r19, 4, 31, -1;
	mov.b32 	%f34, %r20;
	max.f32 	%f35, %f106, %f34;
	mov.b32 	%r21, %f35;
	shfl.sync.bfly.b32	%r22|%p10, %r21, 2, 31, -1;
	mov.b32 	%f36, %r22;
	max.f32 	%f37, %f35, %f36;
	mov.b32 	%r23, %f37;
	shfl.sync.bfly.b32	%r24|%p11, %r23, 1, 31, -1;
	mov.b32 	%f38, %r24;
	max.f32 	%f39, %f37, %f38;
	sub.f32 	%f40, %f104, %f33;
	fma.rn.f32 	%f41, %f40, 0f3BBB989D, 0f3F000000;
	cvt.sat.f32.f32 	%f42, %f41;
	mov.f32 	%f43, 0f4B400001;
	mov.f32 	%f44, 0f437C0000;
	fma.rm.f32 	%f45, %f42, %f44, %f43;
	add.f32 	%f46, %f45, 0fCB40007F;
	neg.f32 	%f47, %f46;
	fma.rn.f32 	%f48, %f40, 0f3FB8AA3B, %f47;
	fma.rn.f32 	%f49, %f40, 0f32A57060, %f48;
	mov.b32 	%r25, %f45;
	shl.b32 	%r26, %r25, 23;
	mov.b32 	%f50, %r26;
	ex2.approx.ftz.f32 	%f51, %f49;
	mul.f32 	%f52, %f51, %f50;
	add.f32 	%f53, %f52, 0f00000000;
	sub.f32 	%f54, %f103, %f33;
	fma.rn.f32 	%f55, %f54, 0f3BBB989D, 0f3F000000;
	cvt.sat.f32.f32 	%f56, %f55;
	fma.rm.f32 	%f57, %f56, %f44, %f43;
	add.f32 	%f58, %f57, 0fCB40007F;
	neg.f32 	%f59, %f58;
	fma.rn.f32 	%f60, %f54, 0f3FB8AA3B, %f59;
	fma.rn.f32 	%f61, %f54, 0f32A57060, %f60;
	mov.b32 	%r27, %f57;
	shl.b32 	%r28, %r27, 23;
	mov.b32 	%f62, %r28;
	ex2.approx.ftz.f32 	%f63, %f61;
	mul.f32 	%f64, %f63, %f62;
	add.f32 	%f65, %f53, %f64;
	sub.f32 	%f66, %f107, %f39;
	fma.rn.f32 	%f67, %f66, 0f3BBB989D, 0f3F000000;
	cvt.sat.f32.f32 	%f68, %f67;
	fma.rm.f32 	%f69, %f68, %f44, %f43;
	add.f32 	%f70, %f69, 0fCB40007F;
	neg.f32 	%f71, %f70;
	fma.rn.f32 	%f72, %f66, 0f3FB8AA3B, %f71;
	fma.rn.f32 	%f73, %f66, 0f32A57060, %f72;
	mov.b32 	%r29, %f69;
	shl.b32 	%r30, %r29, 23;
	mov.b32 	%f74, %r30;
	ex2.approx.ftz.f32 	%f75, %f73;
	mul.f32 	%f13, %f75, %f74;
	add.f32 	%f76, %f13, 0f00000000;
	sub.f32 	%f77, %f108, %f39;
	fma.rn.f32 	%f78, %f77, 0f3BBB989D, 0f3F000000;
	cvt.sat.f32.f32 	%f79, %f78;
	fma.rm.f32 	%f80, %f79, %f44, %f43;
	add.f32 	%f81, %f80, 0fCB40007F;
	neg.f32 	%f82, %f81;
	fma.rn.f32 	%f83, %f77, 0f3FB8AA3B, %f82;
	fma.rn.f32 	%f84, %f77, 0f32A57060, %f83;
	mov.b32 	%r31, %f80;
	shl.b32 	%r32, %r31, 23;
	mov.b32 	%f85, %r32;
	ex2.approx.ftz.f32 	%f86, %f84;
	mul.f32 	%f14, %f86, %f85;
	add.f32 	%f87, %f76, %f14;
	mov.b32 	%r33, %f65;
	shfl.sync.bfly.b32	%r34|%p12, %r33, 4, 31, -1;
	mov.b32 	%f88, %r34;
	add.f32 	%f89, %f65, %f88;
	mov.b32 	%r35, %f89;
	shfl.sync.bfly.b32	%r36|%p13, %r35, 2, 31, -1;
	mov.b32 	%f90, %r36;
	add.f32 	%f91, %f89, %f90;
	mov.b32 	%r37, %f91;
	shfl.sync.bfly.b32	%r38|%p14, %r37, 1, 31, -1;
	mov.b32 	%f92, %r38;
	add.f32 	%f93, %f91, %f92;
	mov.b32 	%r39, %f87;
	shfl.sync.bfly.b32	%r40|%p15, %r39, 4, 31, -1;
	mov.b32 	%f94, %r40;
	add.f32 	%f95, %f87, %f94;
	mov.b32 	%r41, %f95;
	shfl.sync.bfly.b32	%r42|%p16, %r41, 2, 31, -1;
	mov.b32 	%f96, %r42;
	add.f32 	%f97, %f95, %f96;
	mov.b32 	%r43, %f97;
	shfl.sync.bfly.b32	%r44|%p17, %r43, 1, 31, -1;
	mov.b32 	%f98, %r44;
	add.f32 	%f15, %f97, %f98;
	div.rn.f32 	%f16, %f52, %f93;
	div.rn.f32 	%f17, %f64, %f93;
	@%p5 bra 	$L__BB313_10;
	mad.lo.s64 	%rd30, %rd40, %rd4, %rd6;
	// begin inline asm
	{  cvt.rn.bf16.f32 %rs5, %f16;}

	// end inline asm
	// begin inline asm
	{  cvt.rn.bf16.f32 %rs6, %f17;}

	// end inline asm
	shl.b64 	%rd31, %rd30, 1;
	add.s64 	%rd32, %rd3, %rd31;
	mov.b32 	%r45, {%rs5, %rs6};
	st.global.u32 	[%rd32], %r45;
$L__BB313_10:
	setp.le.s64 	%p18, %rd11, %rd6;
	div.rn.f32 	%f18, %f13, %f15;
	div.rn.f32 	%f19, %f14, %f15;
	@%p18 bra 	$L__BB313_12;
	mad.lo.s64 	%rd33, %rd4, %rd40, %rd4;
	add.s64 	%rd34, %rd33, %rd6;
	// begin inline asm
	{  cvt.rn.bf16.f32 %rs7, %f18;}

	// end inline asm
	// begin inline asm
	{  cvt.rn.bf16.f32 %rs8, %f19;}

	// end inline asm
	shr.u64 	%rd35, %rd34, 63;
	add.s64 	%rd36, %rd34, %rd35;
	shl.b64 	%rd37, %rd36, 1;
	and.b64  	%rd38, %rd37, -4;
	add.s64 	%rd39, %rd3, %rd38;
	mov.b32 	%r46, {%rs7, %rs8};
	st.global.u32 	[%rd39], %r46;
$L__BB313_12:
	add.s64 	%rd40, %rd40, %rd7;
	setp.lt.s64 	%p19, %rd40, %rd10;
	@%p19 bra 	$L__BB313_4;
$L__BB313_13:
	ret;

}
	// .globl	_Z15SoftmaxWarpImplI10DirectLoadI13__nv_bfloat16fE11DirectStoreIfS1_EfLi2ELi2ELi8ELi1ELb0EL9Algorithm0EEvT_T0_ll
.visible .entry _Z15SoftmaxWarpImplI10DirectLoadI13__nv_bfloat16fE11DirectStoreIfS1_EfLi2ELi2ELi8ELi1ELb0EL9Algorithm0EEvT_T0_ll(
	.param .align 8 .b8 _Z15SoftmaxWarpImplI10DirectLoadI13__nv_bfloat16fE11DirectStoreIfS1_EfLi2ELi2ELi8ELi1ELb0EL9Algorithm0EEvT_T0_ll_param_0[16],
	.param .align 8 .b8 _Z15SoftmaxWarpImplI10DirectLoadI13__nv_bfloat16fE11DirectStoreIfS1_EfLi2ELi2ELi8ELi1ELb0EL9Algorithm0EEvT_T0_ll_param_1[16],
	.param .u64 _Z15SoftmaxWarpImplI10DirectLoadI13__nv_bfloat16fE11DirectStoreIfS1_EfLi2ELi2ELi8ELi1ELb0EL9Algorithm0EEvT_T0_ll_param_2,
	.param .u64 _Z15SoftmaxWarpImplI10DirectLoadI13__nv_bfloat16fE11DirectStoreIfS1_EfLi2ELi2ELi8ELi1ELb0EL9Algorithm0EEvT_T0_ll_param_3
)
{
	.reg .pred 	%p<26>;
	.reg .b16 	%rs<13>;
	.reg .b32 	%r<66>;
	.reg .b32 	%f<131>;
	.reg .b64 	%rd<73>;

	ld.param.u64 	%rd2, [_Z15SoftmaxWarpImplI10DirectLoadI13__nv_bfloat16fE11DirectStoreIfS1_EfLi2ELi2ELi8ELi1ELb0EL9Algorithm0EEvT_T0_ll_param_0+8];
	ld.param.u64 	%rd4, [_Z15SoftmaxWarpImplI10DirectLoadI13__nv_bfloat16fE11DirectStoreIfS1_EfLi2ELi2ELi8ELi1ELb0EL9Algorithm0EEvT_T0_ll_param_1+8];
	ld.param.u64 	%rd19, [_Z15SoftmaxWarpImplI10DirectLoadI13__nv_bfloat16fE11DirectStoreIfS1_EfLi2ELi2ELi8ELi1ELb0EL9Algorithm0EEvT_T0_ll_param_1];
	ld.param.u64 	%rd20, [_Z15SoftmaxWarpImplI10DirectLoadI13__nv_bfloat16fE11DirectStoreIfS1_EfLi2ELi2ELi8ELi1ELb0EL9Algorithm0EEvT_T0_ll_param_0];
	ld.param.u64 	%rd18, [_Z15SoftmaxWarpImplI10DirectLoadI13__nv_bfloat16fE11DirectStoreIfS1_EfLi2ELi2ELi8ELi1ELb0EL9Algorithm0EEvT_T0_ll_param_2];
	ld.param.u64 	%rd21, [_Z15SoftmaxWarpImplI10DirectLoadI13__nv_bfloat16fE11DirectStoreIfS1_EfLi2ELi2ELi8ELi1ELb0EL9Algorithm0EEvT_T0_ll_param_3];
	cvta.to.global.u64 	%rd1, %rd20;
	cvta.to.global.u64 	%rd3, %rd19;
	setp.lt.s64 	%p1, %rd21, 17;
	@%p1 bra 	$L__BB314_2;
	mov.u64 	%rd22, $str;
	cvta.global.u64 	%rd23, %rd22;
	mov.u64 	%rd24, $str$1;
	cvta.global.u64 	%rd25, %rd24;
	mov.u64 	%rd26, __unnamed_305;
	cvta.global.u64 	%rd27, %rd26;
	{ // callseq 304, 0
	.param .b64 param0;
	st.param.b64 	[param0], %rd23;
	.param .b64 param1;
	st.param.b64 	[param1], %rd25;
	.param .b32 param2;
	st.param.b32 	[param2], 358;
	.param .b64 param3;
	st.param.b64 	[param3], %rd27;
	.param .b64 param4;
	st.param.b64 	[param4], 1;
	call.uni 
	__assertfail, 
	(
	param0, 
	param1, 
	param2, 
	param3, 
	param4
	);
	} // callseq 304
$L__BB314_2:
	mov.u32 	%r1, %nctaid.x;
	mov.u32 	%r2, %ntid.y;
	mul.lo.s32 	%r3, %r1, %r2;
	mov.u32 	%r4, %ctaid.x;
	mov.u32 	%r5, %tid.y;
	mad.lo.s32 	%r6, %r4, %r2, %r5;
	cvt.s64.s32 	%rd5, %r3;
	cvt.s64.s32 	%rd72, %r6;
	setp.le.s64 	%p2, %rd18, %rd72;
	@%p2 bra 	$L__BB314_10;
	mov.u32 	%r7, %tid.x;
	shl.b32 	%r8, %r7, 1;
	cvt.u64.u32 	%rd7, %r8;
	add.s64 	%rd8, %rd5, %rd72;
	max.s64 	%rd28, %rd18, %rd8;
	setp.lt.s64 	%p3, %rd8, %rd18;
	selp.u64 	%rd9, 1, 0, %p3;
	add.s64 	%rd29, %rd8, %rd9;
	sub.s64 	%rd10, %rd28, %rd29;
	or.b64  	%rd30, %rd10, %rd5;
	and.b64  	%rd31, %rd30, -4294967296;
	setp.ne.s64 	%p4, %rd31, 0;
	@%p4 bra 	$L__BB314_5;
	cvt.u32.u64 	%r9, %rd5;
	cvt.u32.u64 	%r10, %rd10;
	div.u32 	%r11, %r10, %r9;
	cvt.u64.u32 	%rd70, %r11;
	bra.uni 	$L__BB314_6;
$L__BB314_5:
	div.u64 	%rd70, %rd10, %rd5;
$L__BB314_6:
	add.s64 	%rd14, %rd70, %rd9;
	and.b64  	%rd32, %rd14, 1;
	setp.eq.b64 	%p5, %rd32, 1;
	@%p5 bra 	$L__BB314_8;
	mad.lo.s64 	%rd33, %rd2, %rd72, %rd7;
	shr.u64 	%rd34, %rd33, 63;
	add.s64 	%rd35, %rd33, %rd34;
	shl.b64 	%rd36, %rd35, 1;
	and.b64  	%rd37, %rd36, -4;
	add.s64 	%rd38, %rd1, %rd37;
	ld.global.u32 	%r12, [%rd38];
	mov.b32 	{%rs1, %rs2}, %r12;
	// begin inline asm
	{ cvt.f32.bf16 %f1, %rs1;}

	// end inline asm
	// begin inline asm
	{ cvt.f32.bf16 %f2, %rs2;}

	// end inline asm
	max.f32 	%f5, %f1, 0fFF800000;
	max.f32 	%f6, %f5, %f2;
	mov.b32 	%r13, %f6;
	shfl.sync.bfly.b32	%r14|%p6, %r13, 4, 31, -1;
	mov.b32 	%f7, %r14;
	max.f32 	%f8, %f6, %f7;
	mov.b32 	%r15, %f8;
	shfl.sync.bfly.b32	%r16|%p7, %r15, 2, 31, -1;
	mov.b32 	%f9, %r16;
	max.f32 	%f10, %f8, %f9;
	mov.b32 	%r17, %f10;
	shfl.sync.bfly.b32	%r18|%p8, %r17, 1, 31, -1;
	mov.b32 	%f11, %r18;
	max.f32 	%f12, %f10, %f11;
	sub.f32 	%f13, %f1, %f12;
	fma.rn.f32 	%f14, %f13, 0f3BBB989D, 0f3F000000;
	cvt.sat.f32.f32 	%f15, %f14;
	mov.f32 	%f16, 0f4B400001;
	mov.f32 	%f17, 0f437C0000;
	fma.rm.f32 	%f18, %f15, %f17, %f16;
	add.f32 	%f19, %f18, 0fCB40007F;
	neg.f32 	%f20, %f19;
	fma.rn.f32 	%f21, %f13, 0f3FB8AA3B, %f20;
	fma.rn.f32 	%f22, %f13, 0f32A57060, %f21;
	mov.b32 	%r19, %f18;
	shl.b32 	%r20, %r19, 23;
	mov.b32 	%f23, %r20;
	ex2.approx.ftz.f32 	%f24, %f22;
	mul.f32 	%f25, %f24, %f23;
	add.f32 	%f26, %f25, 0f00000000;
	sub.f32 	%f27, %f2, %f12;
	fma.rn.f32 	%f28, %f27, 0f3BBB989D, 0f3F000000;
	cvt.sat.f32.f32 	%f29, %f28;
	fma.rm.f32 	%f30, %f29, %f17, %f16;
	add.f32 	%f31, %f30, 0fCB40007F;
	neg.f32 	%f32, %f31;
	fma.rn.f32 	%f33, %f27, 0f3FB8AA3B, %f32;
	fma.rn.f32 	%f34, %f27, 0f32A57060, %f33;
	mov.b32 	%r21, %f30;
	shl.b32 	%r22, %r21, 23;
	mov.b32 	%f35, %r22;
	ex2.approx.ftz.f32 	%f36, %f34;
	mul.f32 	%f37, %f36, %f35;
	add.f32 	%f38, %f26, %f37;
	mov.b32 	%r23, %f38;
	shfl.sync.bfly.b32	%r24|%p9, %r23, 4, 31, -1;
	mov.b32 	%f39, %r24;
	add.f32 	%f40, %f38, %f39;
	mov.b32 	%r25, %f40;
	shfl.sync.bfly.b32	%r26|%p10, %r25, 2, 31, -1;
	mov.b32 	%f41, %r26;
	add.f32 	%f42, %f40, %f41;
	mov.b32 	%r27, %f42;
	shfl.sync.bfly.b32	%r28|%p11, %r27, 1, 31, -1;
	mov.b32 	%f43, %r28;
	add.f32 	%f44, %f42, %f43;
	div.rn.f32 	%f3, %f25, %f44;
	div.rn.f32 	%f4, %f37, %f44;
	mad.lo.s64 	%rd39, %rd4, %rd72, %rd7;
	// begin inline asm
	{  cvt.rn.bf16.f32 %rs3, %f3;}

	// end inline asm
	// begin inline asm
	{  cvt.rn.bf16.f32 %rs4, %f4;}

	// end inline asm
	shr.u64 	%rd40, %rd39, 63;
	add.s64 	%rd41, %rd39, %rd40;
	shl.b64 	%rd42, %rd41, 1;
	and.b64  	%rd43, %rd42, -4;
	add.s64 	%rd44, %rd3, %rd43;
	mov.b32 	%r29, {%rs3, %rs4};
	st.global.u32 	[%rd44], %r29;
	mov.u64 	%rd72, %rd8;
$L__BB314_8:
	setp.eq.s64 	%p12, %rd14, 0;
	@%p12 bra 	$L__BB314_10;
$L__BB314_9:
	mad.lo.s64 	%rd45, %rd72, %rd2, %rd7;
	shr.u64 	%rd46, %rd45, 63;
	add.s64 	%rd47, %rd45, %rd46;
	shl.b64 	%rd48, %rd47, 1;
	and.b64  	%rd49, %rd48, -4;
	add.s64 	%rd50, %rd1, %rd49;
	ld.global.u32 	%r30, [%rd50];
	mov.b32 	{%rs5, %rs6}, %r30;
	// begin inline asm
	{ cvt.f32.bf16 %f45, %rs5;}

	// end inline asm
	// begin inline asm
	{ cvt.f32.bf16 %f46, %rs6;}

	// end inline asm
	max.f32 	%f53, %f45, 0fFF800000;
	max.f32 	%f54, %f53, %f46;
	mov.b32 	%r31, %f54;
	shfl.sync.bfly.b32	%r32|%p13, %r31, 4, 31, -1;
	mov.b32 	%f55, %r32;
	max.f32 	%f56, %f54, %f55;
	mov.b32 	%r33, %f56;
	shfl.sync.bfly.b32	%r34|%p14, %r33, 2, 31, -1;
	mov.b32 	%f57, %r34;
	max.f32 	%f58, %f56, %f57;
	mov.b32 	%r35, %f58;
	shfl.sync.bfly.b32	%r36|%p15, %r35, 1, 31, -1;
	mov.b32 	%f59, %r36;
	max.f32 	%f60, %f58, %f59;
	sub.f32 	%f61, %f45, %f60;
	fma.rn.f32 	%f62, %f61, 0f3BBB989D, 0f3F000000;
	cvt.sat.f32.f32 	%f63, %f62;
	mov.f32 	%f64, 0f4B400001;
	mov.f32 	%f65, 0f437C0000;
	fma.rm.f32 	%f66, %f63, %f65, %f64;
	add.f32 	%f67, %f66, 0fCB40007F;
	neg.f32 	%f68, %f67;
	fma.rn.f32 	%f69, %f61, 0f3FB8AA3B, %f68;
	fma.rn.f32 	%f70, %f61, 0f32A57060, %f69;
	mov.b32 	%r37, %f66;
	shl.b32 	%r38, %r37, 23;
	mov.b32 	%f71, %r38;
	ex2.approx.ftz.f32 	%f72, %f70;
	mul.f32 	%f73, %f72, %f71;
	add.f32 	%f74, %f73, 0f00000000;
	sub.f32 	%f75, %f46, %f60;
	fma.rn.f32 	%f76, %f75, 0f3BBB989D, 0f3F000000;
	cvt.sat.f32.f32 	%f77, %f76;
	fma.rm.f32 	%f78, %f77, %f65, %f64;
	add.f32 	%f79, %f78, 0fCB40007F;
	neg.f32 	%f80, %f79;
	fma.rn.f32 	%f81, %f75, 0f3FB8AA3B, %f80;
	fma.rn.f32 	%f82, %f75, 0f32A57060, %f81;
	mov.b32 	%r39, %f78;
	shl.b32 	%r40, %r39, 23;
	mov.b32 	%f83, %r40;
	ex2.approx.ftz.f32 	%f84, %f82;
	mul.f32 	%f85, %f84, %f83;
	add.f32 	%f86, %f74, %f85;
	mov.b32 	%r41, %f86;
	shfl.sync.bfly.b32	%r42|%p16, %r41, 4, 31, -1;
	mov.b32 	%f87, %r42;
	add.f32 	%f88, %f86, %f87;
	mov.b32 	%r43, %f88;
	shfl.sync.bfly.b32	%r44|%p17, %r43, 2, 31, -1;
	mov.b32 	%f89, %r44;
	add.f32 	%f90, %f88, %f89;
	mov.b32 	%r45, %f90;
	shfl.sync.bfly.b32	%r46|%p18, %r45, 1, 31, -1;
	mov.b32 	%f91, %r46;
	add.f32 	%f92, %f90, %f91;
	div.rn.f32 	%f47, %f73, %f92;
	div.rn.f32 	%f48, %f85, %f92;
	mad.lo.s64 	%rd51, %rd72, %rd4, %rd7;
	// begin inline asm
	{  cvt.rn.bf16.f32 %rs7, %f47;}

	// end inline asm
	// begin inline asm
	{  cvt.rn.bf16.f32 %rs8, %f48;}

	// end inline asm
	shr.u64 	%rd52, %rd51, 63;
	add.s64 	%rd53, %rd51, %rd52;
	shl.b64 	%rd54, %rd53, 1;
	and.b64  	%rd55, %rd54, -4;
	add.s64 	%rd56, %rd3, %rd55;
	mov.b32 	%r47, {%rs7, %rs8};
	st.global.u32 	[%rd56], %r47;
	add.s64 	%rd57, %rd72, %rd5;
	mad.lo.s64 	%rd58, %rd57, %rd2, %rd7;
	shr.u64 	%rd59, %rd58, 63;
	add.s64 	%rd60, %rd58, %rd59;
	shl.b64 	%rd61, %rd60, 1;
	and.b64  	%rd62, %rd61, -4;
	add.s64 	%rd63, %rd1, %rd62;
	ld.global.u32 	%r48, [%rd63];
	mov.b32 	{%rs9, %rs10}, %r48;
	// begin inline asm
	{ cvt.f32.bf16 %f49, %rs9;}

	// end inline asm
	// begin inline asm
	{ cvt.f32.bf16 %f50, %rs10;}

	// end inline asm
	max.f32 	%f93, %f49, 0fFF800000;
	max.f32 	%f94, %f93, %f50;
	mov.b32 	%r49, %f94;
	shfl.sync.bfly.b32	%r50|%p19, %r49, 4, 31, -1;
	mov.b32 	%f95, %r50;
	max.f32 	%f96, %f94, %f95;
	mov.b32 	%r51, %f96;
	shfl.sync.bfly.b32	%r52|%p20, %r51, 2, 31, -1;
	mov.b32 	%f97, %r52;
	max.f32 	%f98, %f96, %f97;
	mov.b32 	%r53, %f98;
	shfl.sync.bfly.b32	%r54|%p21, %r53, 1, 31, -1;
	mov.b32 	%f99, %r54;
	max.f32 	%f100, %f98, %f99;
	sub.f32 	%f101, %f49, %f100;
	fma.rn.f32 	%f102, %f101, 0f3BBB989D, 0f3F000000;
	cvt.sat.f32.f32 	%f103, %f102;
	fma.rm.f32 	%f104, %f103, %f65, %f64;
	add.f32 	%f105, %f104, 0fCB40007F;
	neg.f32 	%f106, %f105;
	fma.rn.f32 	%f107, %f101, 0f3FB8AA3B, %f106;
	fma.rn.f32 	%f108, %f101, 0f32A57060, %f107;
	mov.b32 	%r55, %f104;
	shl.b32 	%r56, %r55, 23;
	mov.b32 	%f109, %r56;
	ex2.approx.ftz.f32 	%f110, %f108;
	mul.f32 	%f111, %f110, %f109;
	add.f32 	%f112, %f111, 0f00000000;
	sub.f32 	%f113, %f50, %f100;
	fma.rn.f32 	%f114, %f113, 0f3BBB989D, 0f3F000000;
	cvt.sat.f32.f32 	%f115, %f114;
	fma.rm.f32 	%f116, %f115, %f65, %f64;
	add.f32 	%f117, %f116, 0fCB40007F;
	neg.f32 	%f118, %f117;
	fma.rn.f32 	%f119, %f113, 0f3FB8AA3B, %f118;
	fma.rn.f32 	%f120, %f113, 0f32A57060, %f119;
	mov.b32 	%r57, %f116;
	shl.b32 	%r58, %r57, 23;
	mov.b32 	%f121, %r58;
	ex2.approx.ftz.f32 	%f122, %f120;
	mul.f32 	%f123, %f122, %f121;
	add.f32 	%f124, %f112, %f123;
	mov.b32 	%r59, %f124;
	shfl.sync.bfly.b32	%r60|%p22, %r59, 4, 31, -1;
	mov.b32 	%f125, %r60;
	add.f32 	%f126, %f124, %f125;
	mov.b32 	%r61, %f126;
	shfl.sync.bfly.b32	%r62|%p23, %r61, 2, 31, -1;
	mov.b32 	%f127, %r62;
	add.f32 	%f128, %f126, %f127;
	mov.b32 	%r63, %f128;
	shfl.sync.bfly.b32	%r64|%p24, %r63, 1, 31, -1;
	mov.b32 	%f129, %r64;
	add.f32 	%f130, %f128, %f129;
	div.rn.f32 	%f51, %f111, %f130;
	div.rn.f32 	%f52, %f123, %f130;
	mad.lo.s64 	%rd64, %rd57, %rd4, %rd7;
	// begin inline asm
	{  cvt.rn.bf16.f32 %rs11, %f51;}

	// end inline asm
	// begin inline asm
	{  cvt.rn.bf16.f32 %rs12, %f52;}

	// end inline asm
	shr.u64 	%rd65, %rd64, 63;
	add.s64 	%rd66, %rd64, %rd65;
	shl.b64 	%rd67, %rd66, 1;
	and.b64  	%rd68, %rd67, -4;
	add.s64 	%rd69, %rd3, %rd68;
	mov.b32 	%r65, {%rs11, %rs12};
	st.global.u32 	[%rd69], %r65;
	add.s64 	%rd72, %rd57, %rd5;
	setp.lt.s64 	%p25, %rd72, %rd18;
	@%p25 bra 	$L__BB314_9;
$L__BB314_10:
	ret;

}
	// .globl	_Z15SoftmaxWarpImplI10DirectLoadI13__nv_bfloat16fE11DirectStoreIfS1_EfLi2ELi2ELi8ELi1ELb1EL9Algorithm0EEvT_T0_ll
.visible .entry _Z15SoftmaxWarpImplI10DirectLoadI13__nv_bfloat16fE11DirectStoreIfS1_EfLi2ELi2ELi8ELi1ELb1EL9Algorithm0EEvT_T0_ll(
	.param .align 8 .b8 _Z15SoftmaxWarpImplI10DirectLoadI13__nv_bfloat16fE11DirectStoreIfS1_EfLi2ELi2ELi8ELi1ELb1EL9Algorithm0EEvT_T0_ll_param_0[16],
	.param .align 8 .b8 _Z15SoftmaxWarpImplI10DirectLoadI13__nv_bfloat16fE11DirectStoreIfS1_EfLi2ELi2ELi8ELi1ELb1EL9Algorithm0EEvT_T0_ll_param_1[16],
	.param .u64 _Z15SoftmaxWarpImplI10DirectLoadI13__nv_bfloat16fE11DirectStoreIfS1_EfLi2ELi2ELi8ELi1ELb1EL9Algorithm0EEvT_T0_ll_param_2,
	.param .u64 _Z15SoftmaxWarpImplI10DirectLoadI13__nv_bfloat16fE11DirectStoreIfS1_EfLi2ELi2ELi8ELi1ELb1EL9Algorithm0EEvT_T0_ll_param_3
)
{
	.reg .pred 	%p<12>;
	.reg .b16 	%rs<5>;
	.reg .b32 	%r<27>;
	.reg .b32 	%f<56>;
	.reg .b64 	%rd<33>;

	ld.param.u64 	%rd1, [_Z15SoftmaxWarpImplI10DirectLoadI13__nv_bfloat16fE11DirectStoreIfS1_EfLi2ELi2ELi8ELi1ELb1EL9Algorithm0EEvT_T0_ll_param_0];
	ld.param.u64 	%rd2, [_Z15SoftmaxWarpImplI10DirectLoadI13__nv_bfloat16fE11DirectStoreIfS1_EfLi2ELi2ELi8ELi1ELb1EL9Algorithm0EEvT_T0_ll_param_0+8];
	ld.param.u64 	%rd3, [_Z15SoftmaxWarpImplI10DirectLoadI13__nv_bfloat16fE11DirectStoreIfS1_EfLi2ELi2ELi8ELi1ELb1EL9Algorithm0EEvT_T0_ll_param_1];
	ld.param.u64 	%rd4, [_Z15SoftmaxWarpImplI10DirectLoadI13__nv_bfloat16fE11DirectStoreIfS1_EfLi2ELi2ELi8ELi1ELb1EL9Algorithm0EEvT_T0_ll_param_1+8];
	ld.param.u64 	%rd12, [_Z15SoftmaxWarpImplI10DirectLoadI13__nv_bfloat16fE11DirectStoreIfS1_EfLi2ELi2ELi8ELi1ELb1EL9Algorithm0EEvT_T0_ll_param_2];
	ld.param.u64 	%rd13, [_Z15SoftmaxWarpImplI10DirectLoadI13__nv_bfloat16fE11DirectStoreIfS1_EfLi2ELi2ELi8ELi1ELb1EL9Algorithm0EEvT_T0_ll_param_3];
	setp.lt.s64 	%p1, %rd13, 17;
	@%p1 bra 	$L__BB315_2;
	mov.u64 	%rd14, $str;
	cvta.global.u64 	%rd15, %rd14;
	mov.u64 	%rd16, $str$1;
	cvta.global.u64 	%rd17, %rd16;
	mov.u64 	%rd18, __unnamed_306;
	cvta.global.u64 	%rd19, %rd18;
	{ // callseq 305, 0
	.param .b64 param0;
	st.param.b64 	[param0], %rd15;
	.param .b64 param1;
	st.param.b64 	[param1], %rd17;
	.param .b32 param2;
	st.param.b32 	[param2], 358;
	.param .b64 param3;
	st.param.b64 	[param3], %rd19;
	.param .b64 param4;
	st.param.b64 	[param4], 1;
	call.uni 
	__assertfail, 
	(
	param0, 
	param1, 
	param2, 
	param3, 
	param4
	);
	} // callseq 305
$L__BB315_2:
	mov.u32 	%r2, %nctaid.x;
	mov.u32 	%r3, %ntid.y;
	mul.lo.s32 	%r1, %r2, %r3;
	mov.u32 	%r4, %ctaid.x;
	mov.u32 	%r5, %tid.y;
	mad.lo.s32 	%r6, %r4, %r3, %r5;
	cvt.s64.s32 	%rd32, %r6;
	setp.le.s64 	%p2, %rd12, %rd32;
	@%p2 bra 	$L__BB315_9;
	mov.u32 	%r7, %tid.x;
	shl.b32 	%r8, %r7, 1;
	cvt.u64.u32 	%rd6, %r8;
	cvta.to.global.u64 	%rd7, %rd3;
	cvta.to.global.u64 	%rd8, %rd1;
	cvt.s64.s32 	%rd9, %r1;
$L__BB315_4:
	setp.le.s64 	%p3, %rd13, %rd6;
	mov.f32 	%f53, 0fFF800000;
	mov.f32 	%f54, %f53;
	mov.f32 	%f55, %f53;
	@%p3 bra 	$L__BB315_6;
	mad.lo.s64 	%rd20, %rd32, %rd2, %rd6;
	shr.u64 	%rd21, %rd20, 63;
	add.s64 	%rd22, %rd20, %rd21;
	shl.b64 	%rd23, %rd22, 1;
	and.b64  	%rd24, %rd23, -4;
	add.s64 	%rd25, %rd8, %rd24;
	ld.global.u32 	%r9, [%rd25];
	mov.b32 	{%rs1, %rs2}, %r9;
	// begin inline asm
	{ cvt.f32.bf16 %f54, %rs1;}

	// end inline asm
	// begin inline asm
	{ cvt.f32.bf16 %f53, %rs2;}

	// end inline asm
	max.f32 	%f12, %f54, 0fFF800000;
	max.f32 	%f55, %f12, %f53;
$L__BB315_6:
	setp.le.s64 	%p4, %rd13, %rd6;
	mov.b32 	%r10, %f55;
	shfl.sync.bfly.b32	%r11|%p5, %r10, 4, 31, -1;
	mov.b32 	%f13, %r11;
	max.f32 	%f14, %f55, %f13;
	mov.b32 	%r12, %f14;
	shfl.sync.bfly.b32	%r13|%p6, %r12, 2, 31, -1;
	mov.b32 	%f15, %r13;
	max.f32 	%f16, %f14, %f15;
	mov.b32 	%r14, %f16;
	shfl.sync.bfly.b32	%r15|%p7, %r14, 1, 31, -1;
	mov.b32 	%f17, %r15;
	max.f32 	%f18, %f16, %f17;
	sub.f32 	%f19, %f54, %f18;
	fma.rn.f32 	%f20, %f19, 0f3BBB989D, 0f3F000000;
	cvt.sat.f32.f32 	%f21, %f20;
	mov.f32 	%f22, 0f4B400001;
	mov.f32 	%f23, 0f437C0000;
	fma.rm.f32 	%f24, %f21, %f23, %f22;
	add.f32 	%f25, %f24, 0fCB40007F;
	neg.f32 	%f26, %f25;
	fma.rn.f32 	%f27, %f19, 0f3FB8AA3B, %f26;
	fma.rn.f32 	%f28, %f19, 0f32A57060, %f27;
	mov.b32 	%r16, %f24;
	shl.b32 	%r17, %r16, 23;
	mov.b32 	%f29, %r17;
	ex2.approx.ftz.f32 	%f30, %f28;
	mul.f32 	%f31, %f30, %f29;
	add.f32 	%f32, %f31, 0f00000000;
	sub.f32 	%f33, %f53, %f18;
	fma.rn.f32 	%f34, %f33, 0f3BBB989D, 0f3F000000;
	cvt.sat.f32.f32 	%f35, %f34;
	fma.rm.f32 	%f36, %f35, %f23, %f22;
	add.f32 	%f37, %f36, 0fCB40007F;
	neg.f32 	%f38, %f37;
	fma.rn.f32 	%f39, %f33, 0f3FB8AA3B, %f38;
	fma.rn.f32 	%f40, %f33, 0f32A57060, %f39;
	mov.b32 	%r18, %f36;
	shl.b32 	%r19, %r18, 23;
	mov.b32 	%f41, %r19;
	ex2.approx.ftz.f32 	%f42, %f40;
	mul.f32 	%f43, %f42, %f41;
	add.f32 	%f44, %f32, %f43;
	mov.b32 	%r20, %f44;
	shfl.sync.bfly.b32	%r21|%p8, %r20, 4, 31, -1;
	mov.b32 	%f45, %r21;
	add.f32 	%f46, %f44, %f45;
	mov.b32 	%r22, %f46;
	shfl.sync.bfly.b32	%r23|%p9, %r22, 2, 31, -1;
	mov.b32 	%f47, %r23;
	add.f32 	%f48, %f46, %f47;
	mov.b32 	%r24, %f48;
	shfl.sync.bfly.b32	%r25|%p10, %r24, 1, 31, -1;
	mov.b32 	%f49, %r25;
	add.f32 	%f50, %f48, %f49;
	div.rn.f32 	%f7, %f31, %f50;
	div.rn.f32 	%f8, %f43, %f50;
	@%p4 bra 	$L__BB315_8;
	mad.lo.s64 	%rd26, %rd32, %rd4, %rd6;
	// begin inline asm
	{  cvt.rn.bf16.f32 %rs3, %f7;}

	// end inline asm
	// begin inline asm
	{  cvt.rn.bf16.f32 %rs4, %f8;}

	// end inline asm
	shr.u64 	%rd27, %rd26, 63;
	add.s64 	%rd28, %rd26, %rd27;
	shl.b64 	%rd29, %rd28, 1;
	and.b64  	%rd30, %rd29, -4;
	add.s64 	%rd31, %rd7, %rd30;
	mov.b32 	%r26, {%rs3, %rs4};
	st.global.u32 	[%rd31], %r26;
$L__BB315_8:
	add.s64 	%rd32, %rd32, %rd9;
	setp.lt.s64 	%p11, %rd32, %rd12;
	@%p11 bra 	$L__BB315_4;
$L__BB315_9:
	ret;

}
	// .globl	_Z15SoftmaxWarpImplI10DirectLoadI13__nv_bfloat16fE11DirectStoreIfS1_EfLi2ELi2ELi16ELi2ELb0EL9Algorithm0EEvT_T0_ll
.visible .entry _Z15SoftmaxWarpImplI10DirectLoadI13__nv_bfloat16fE11DirectStoreIfS1_EfLi2ELi2ELi16ELi2ELb0EL9Algorithm0EEvT_T0_ll(
	.param .align 8 .b8 _Z15SoftmaxWarpImplI10DirectLoadI13__nv_bfloat16fE11DirectStoreIfS1_EfLi2ELi2ELi16ELi2ELb0EL9Algorithm0EEvT_T0_ll_param_0[16],
	.param .align 8 .b8 _Z15SoftmaxWarpImplI10DirectLoadI13__nv_bfloat16fE11DirectStoreIfS1_EfLi2ELi2ELi16ELi2ELb0EL9Algorithm0EEvT_T0_ll_param_1[16],
	.param .u64 _Z15SoftmaxWarpImplI10DirectLoadI13__nv_bfloat16fE11DirectStoreIfS1_EfLi2ELi2ELi16ELi2ELb0EL9Algorithm0EEvT_T0_ll_param_2,
	.param .u64 _Z15SoftmaxWarpImplI10DirectLoadI13__nv_bfloat16fE11DirectStoreIfS1_EfLi2ELi2ELi16ELi2ELb0EL9Algorithm0EEvT_T0_ll_param_3
)
{
	.reg .pred 	%p<20>;
	.reg .b16 	%rs<9>;
	.reg .b32 	%r<55>;
	.reg .b32 	%f<95>;
	.reg .b64 	%rd<39>;

	ld.param.u64 	%rd1, [_Z15SoftmaxWarpImplI10DirectLoadI13__nv_bfloat16fE11DirectStoreIfS1_EfLi2ELi2ELi16ELi2ELb0EL9Algorithm0EEvT_T0_ll_param_0];
	ld.param.u64 	%rd2, [_Z15SoftmaxWarpImplI10DirectLoadI13__nv_bfloat16fE11DirectStoreIfS1_EfLi2ELi2ELi16ELi2ELb0EL9Algorithm0EEvT_T0_ll_param_0+8];
	ld.param.u64 	%rd3, [_Z15SoftmaxWarpImplI10DirectLoadI13__nv_bfloat16fE11DirectStoreIfS1_EfLi2ELi2ELi16ELi2ELb0EL9Algorithm0EEvT_T0_ll_param_1];
	ld.param.u64 	%rd4, [_Z15SoftmaxWarpImplI10DirectLoadI13__nv_bfloat16fE11DirectStoreIfS1_EfLi2ELi2ELi16ELi2ELb0EL9Algorithm0EEvT_T0_ll_param_1+8];
	ld.param.u64 	%rd12, [_Z15SoftmaxWarpImplI10DirectLoadI13__nv_bfloat16fE11DirectStoreIfS1_EfLi2ELi2ELi16ELi2ELb0EL9Algorithm0EEvT_T0_ll_param_2];
	ld.param.u64 	%rd13, [_Z15SoftmaxWarpImplI10DirectLoadI13__nv_bfloat16fE11DirectStoreIfS1_EfLi2ELi2ELi16ELi2ELb0EL9Algorithm0EEvT_T0_ll_param_3];
	setp.lt.s64 	%p1, %rd13, 33;
	@%p1 bra 	$L__BB316_2;
	mov.u64 	%rd14, $str;
	cvta.global.u64 	%rd15, %rd14;
	mov.u64 	%rd16, $str$1;
	cvta.global.u64 	%rd17, %rd16;
	mov.u64 	%rd18, __unnamed_307;
	cvta.global.u64 	%rd19, %rd18;
	{ // callseq 306, 0
	.param .b64 param0;
	st.param.b64 	[param0], %rd15;
	.param .b64 param1;
	st.param.b64 	[param1], %rd17;
	.param .b32 param2;
	st.param.b32 	[param2], 358;
	.param .b64 param3;
	st.param.b64 	[param3], %rd19;
	.param .b64 param4;
	st.param.b64 	[param4], 1;
	call.uni 
	__assertfail, 
	(
	param0, 
	param1, 
	param2, 
	param3, 
	param4
	);
	} // callseq 306
$L__BB316_2:
	mov.u32 	%r2, %nctaid.x;
	mov.u32 	%r3, %ntid.y;
	mov.u32 	%r4, %ctaid.x;
	mov.u32 	%r5, %tid.y;
	mad.lo.s32 	%r6, %r4, %r3, %r5;
	mul.lo.s32 	%r7, %r3, %r2;
	shl.b32 	%r1, %r7, 1;
	shl.b32 	%r8, %r6, 1;
	cvt.s64.s32 	%rd38, %r8;
	setp.le.s64 	%p2, %rd12, %rd38;
	@%p2 bra 	$L__BB316_5;
	cvta.to.global.u64 	%rd6, %rd1;
	cvta.to.global.u64 	%rd7, %rd3;
	mov.u32 	%r9, %tid.x;
	shl.b32 	%r10, %r9, 1;
	cvt.u64.u32 	%rd8, %r10;
	cvt.s64.s32 	%rd9, %r1;
$L__BB316_4:
	mad.lo.s64 	%rd20, %rd38, %rd2, %rd8;
	shl.b64 	%rd21, %rd20, 1;
	add.s64 	%rd22, %rd6, %rd21;
	ld.global.u32 	%r11, [%rd22];
	mov.b32 	{%rs1, %rs2}, %r11;
	// begin inline asm
	{ cvt.f32.bf16 %f1, %rs1;}

	// end inline asm
	// begin inline asm
	{ cvt.f32.bf16 %f2, %rs2;}

	// end inline asm
	max.f32 	%f9, %f1, 0fFF800000;
	max.f32 	%f10, %f9, %f2;
	add.s64 	%rd23, %rd20, %rd2;
	shr.u64 	%rd24, %rd23, 63;
	add.s64 	%rd25, %rd23, %rd24;
	shl.b64 	%rd26, %rd25, 1;
	and.b64  	%rd27, %rd26, -4;
	add.s64 	%rd28, %rd6, %rd27;
	ld.global.u32 	%r12, [%rd28];
	mov.b32 	{%rs3, %rs4}, %r12;
	// begin inline asm
	{ cvt.f32.bf16 %f3, %rs3;}

	// end inline asm
	// begin inline asm
	{ cvt.f32.bf16 %f4, %rs4;}

	// end inline asm
	max.f32 	%f11, %f3, 0fFF800000;
	max.f32 	%f12, %f11, %f4;
	mov.b32 	%r13, %f10;
	shfl.sync.bfly.b32	%r14|%p3, %r13, 8, 31, -1;
	mov.b32 	%f13, %r14;
	max.f32 	%f14, %f10, %f13;
	mov.b32 	%r15, %f14;
	shfl.sync.bfly.b32	%r16|%p4, %r15, 4, 31, -1;
	mov.b32 	%f15, %r16;
	max.f32 	%f16, %f14, %f15;
	mov.b32 	%r17, %f16;
	shfl.sync.bfly.b32	%r18|%p5, %r17, 2, 31, -1;
	mov.b32 	%f17, %r18;
	max.f32 	%f18, %f16, %f17;
	mov.b32 	%r19, %f18;
	shfl.sync.bfly.b32	%r20|%p6, %r19, 1, 31, -1;
	mov.b32 	%f19, %r20;
	max.f32 	%f20, %f18, %f19;
	mov.b32 	%r21, %f12;
	shfl.sync.bfly.b32	%r22|%p7, %r21, 8, 31, -1;
	mov.b32 	%f21, %r22;
	max.f32 	%f22, %f12, %f21;
	mov.b32 	%r23, %f22;
	shfl.sync.bfly.b32	%r24|%p8, %r23, 4, 31, -1;
	mov.b32 	%f23, %r24;
	max.f32 	%f24, %f22, %f23;
	mov.b32 	%r25, %f24;
	shfl.sync.bfly.b32	%r26|%p9, %r25, 2, 31, -1;
	mov.b32 	%f25, %r26;
	max.f32 	%f26, %f24, %f25;
	mov.b32 	%r27, %f26;
	shfl.sync.bfly.b32	%r28|%p10, %r27, 1, 31, -1;
	mov.b32 	%f27, %r28;
	max.f32 	%f28, %f26, %f27;
	sub.f32 	%f29, %f1, %f20;
	fma.rn.f32 	%f30, %f29, 0f3BBB989D, 0f3F000000;
	cvt.sat.f32.f32 	%f31, %f30;
	mov.f32 	%f32, 0f4B400001;
	mov.f32 	%f33, 0f437C0000;
	fma.rm.f32 	%f34, %f31, %f33, %f32;
	add.f32 	%f35, %f34, 0fCB40007F;
	neg.f32 	%f36, %f35;
	fma.rn.f32 	%f37, %f29, 0f3FB8AA3B, %f36;
	fma.rn.f32 	%f38, %f29, 0f32A57060, %f37;
	mov.b32 	%r29, %f34;
	shl.b32 	%r30, %r29, 23;
	mov.b32 	%f39, %r30;
	ex2.approx.ftz.f32 	%f40, %f38;
	mul.f32 	%f41, %f40, %f39;
	add.f32 	%f42, %f41, 0f00000000;
	sub.f32 	%f43, %f2, %f20;
	fma.rn.f32 	%f44, %f43, 0f3BBB989D, 0f3F000000;
	cvt.sat.f32.f32 	%f45, %f44;
	fma.rm.f32 	%f46, %f45, %f33, %f32;
	add.f32 	%f47, %f46, 0fCB40007F;
	neg.f32 	%f48, %f47;
	fma.rn.f32 	%f49, %f43, 0f3FB8AA3B, %f48;
	fma.rn.f32 	%f50, %f43, 0f32A57060, %f49;
	mov.b32 	%r31, %f46;
	shl.b32 	%r32, %r31, 23;
	mov.b32 	%f51, %r32;
	ex2.approx.ftz.f32 	%f52, %f50;
	mul.f32 	%f53, %f52, %f51;
	add.f32 	%f54, %f42, %f53;
	sub.f32 	%f55, %f3, %f28;
	fma.rn.f32 	%f56, %f55, 0f3BBB989D, 0f3F000000;
	cvt.sat.f32.f32 	%f57, %f56;
	fma.rm.f32 	%f58, %f57, %f33, %f32;
	add.f32 	%f59, %f58, 0fCB40007F;
	neg.f32 	%f60, %f59;
	fma.rn.f32 	%f61, %f55, 0f3FB8AA3B, %f60;
	fma.rn.f32 	%f62, %f55, 0f32A57060, %f61;
	mov.b32 	%r33, %f58;
	shl.b32 	%r34, %r33, 23;
	mov.b32 	%f63, %r34;
	ex2.approx.ftz.f32 	%f64, %f62;
	mul.f32 	%f65, %f64, %f63;
	add.f32 	%f66, %f65, 0f00000000;
	sub.f32 	%f67, %f4, %f28;
	fma.rn.f32 	%f68, %f67, 0f3BBB989D, 0f3F000000;
	cvt.sat.f32.f32 	%f69, %f68;
	fma.rm.f32 	%f70, %f69, %f33, %f32;
	add.f32 	%f71, %f70, 0fCB40007F;
	neg.f32 	%f72, %f71;
	fma.rn.f32 	%f73, %f67, 0f3FB8AA3B, %f72;
	fma.rn.f32 	%f74, %f67, 0f32A57060, %f73;
	mov.b32 	%r35, %f70;
	shl.b32 	%r36, %r35, 23;
	mov.b32 	%f75, %r36;
	ex2.approx.ftz.f32 	%f76, %f74;
	mul.f32 	%f77, %f76, %f75;
	add.f32 	%f78, %f66, %f77;
	mov.b32 	%r37, %f54;
	shfl.sync.bfly.b32	%r38|%p11, %r37, 8, 31, -1;
	mov.b32 	%f79, %r38;
	add.f32 	%f80, %f54, %f79;
	mov.b32 	%r39, %f80;
	shfl.sync.bfly.b32	%r40|%p12, %r39, 4, 31, -1;
	mov.b32 	%f81, %r40;
	add.f32 	%f82, %f80, %f81;
	mov.b32 	%r41, %f82;
	shfl.sync.bfly.b32	%r42|%p13, %r41, 2, 31, -1;
	mov.b32 	%f83, %r42;
	add.f32 	%f84, %f82, %f83;
	mov.b32 	%r43, %f84;
	shfl.sync.bfly.b32	%r44|%p14, %r43, 1, 31, -1;
	mov.b32 	%f85, %r44;
	add.f32 	%f86, %f84, %f85;
	mov.b32 	%r45, %f78;
	shfl.sync.bfly.b32	%r46|%p15, %r45, 8, 31, -1;
	mov.b32 	%f87, %r46;
	add.f32 	%f88, %f78, %f87;
	mov.b32 	%r47, %f88;
	shfl.sync.bfly.b32	%r48|%p16, %r47, 4, 31, -1;
	mov.b32 	%f89, %r48;
	add.f32 	%f90, %f88, %f89;
	mov.b32 	%r49, %f90;
	shfl.sync.bfly.b32	%r50|%p17, %r49, 2, 31, -1;
	mov.b32 	%f91, %r50;
	add.f32 	%f92, %f90, %f91;
	mov.b32 	%r51, %f92;
	shfl.sync.bfly.b32	%r52|%p18, %r51, 1, 31, -1;
	mov.b32 	%f93, %r52;
	add.f32 	%f94, %f92, %f93;
	div.rn.f32 	%f5, %f41, %f86;
	div.rn.f32 	%f6, %f53, %f86;
	mad.lo.s64 	%rd29, %rd38, %rd4, %rd8;
	// begin inline asm
	{  cvt.rn.bf16.f32 %rs5, %f5;}

	// end inline asm
	// begin inline asm
	{  cvt.rn.bf16.f32 %rs6, %f6;}

	// end inline asm
	shl.b64 	%rd30, %rd29, 1;
	add.s64 	%rd31, %rd7, %rd30;
	mov.b32 	%r53, {%rs5, %rs6};
	st.global.u32 	[%rd31], %r53;
	div.rn.f32 	%f7, %f65, %f94;
	div.rn.f32 	%f8, %f77, %f94;
	add.s64 	%rd32, %rd29, %rd4;
	// begin inline asm
	{  cvt.rn.bf16.f32 %rs7, %f7;}

	// end inline asm
	// begin inline asm
	{  cvt.rn.bf16.f32 %rs8, %f8;}

	// end inline asm
	shr.u64 	%rd33, %rd32, 63;
	add.s64 	%rd34, %rd32, %rd33;
	shl.b64 	%rd35, %rd34, 1;
	and.b64  	%rd36, %rd35, -4;
	add.s64 	%rd37, %rd7, %rd36;
	mov.b32 	%r54, {%rs7, %rs8};
	st.global.u32 	[%rd37], %r54;
	add.s64 	%rd38, %rd38, %rd9;
	setp.lt.s64 	%p19, %rd38, %rd12;
	@%p19 bra 	$L__BB316_4;
$L__BB316_5:
	ret;

}
	// .globl	_Z15SoftmaxWarpImplI10DirectLoadI13__nv_bfloat16fE11DirectStoreIfS1_EfLi2ELi2ELi16ELi2ELb1EL9Algorithm0EEvT_T0_ll
.visible .entry _Z15SoftmaxWarpImplI10DirectLoadI13__nv_bfloat16fE11DirectStoreIfS1_EfLi2ELi2ELi16ELi2ELb1EL9Algorithm0EEvT_T0_ll(
	.param .align 8 .b8 _Z15SoftmaxWarpImplI10DirectLoadI13__nv_bfloat16fE11DirectStoreIfS1_EfLi2ELi2ELi16ELi2ELb1EL9Algorithm0EEvT_T0_ll_param_0[16],
	.param .align 8 .b8 _Z15SoftmaxWarpImplI10DirectLoadI13__nv_bfloat16fE11DirectStoreIfS1_EfLi2ELi2ELi16ELi2ELb1EL9Algorithm0EEvT_T0_ll_param_1[16],
	.param .u64 _Z15SoftmaxWarpImplI10DirectLoadI13__nv_bfloat16fE11DirectStoreIfS1_EfLi2ELi2ELi16ELi2ELb1EL9Algorithm0EEvT_T0_ll_param_2,
	.param .u64 _Z15SoftmaxWarpImplI10DirectLoadI13__nv_bfloat16fE11DirectStoreIfS1_EfLi2ELi2ELi16ELi2ELb1EL9Algorithm0EEvT_T0_ll_param_3
)
{
	.reg .pred 	%p<24>;
	.reg .b16 	%rs<9>;
	.reg .b32 	%r<55>;
	.reg .b32 	%f<117>;
	.reg .b64 	%rd<41>;

	ld.param.u64 	%rd2, [_Z15SoftmaxWarpImplI10DirectLoadI13__nv_bfloat16fE11DirectStoreIfS1_EfLi2ELi2ELi16ELi2ELb1EL9Algorithm0EEvT_T0_ll_param_0+8];
	ld.param.u64 	%rd4, [_Z15SoftmaxWarpImplI10DirectLoadI13__nv_bfloat16fE11DirectStoreIfS1_EfLi2ELi2ELi16ELi2ELb1EL9Algorithm0EEvT_T0_ll_param_1+8];
	ld.param.u64 	%rd12, [_Z15SoftmaxWarpImplI10DirectLoadI13__nv_bfloat16fE11DirectStoreIfS1_EfLi2ELi2ELi16ELi2ELb1EL9Algorithm0EEvT_T0_ll_param_1];
	ld.param.u64 	%rd13, [_Z15SoftmaxWarpImplI10DirectLoadI13__nv_bfloat16fE11DirectStoreIfS1_EfLi2ELi2ELi16ELi2ELb1EL9Algorithm0EEvT_T0_ll_param_0];
	ld.param.u64 	%rd10, [_Z15SoftmaxWarpImplI10DirectLoadI13__nv_bfloat16fE11DirectStoreIfS1_EfLi2ELi2ELi16ELi2ELb1EL9Algorithm0EEvT_T0_ll_param_2];
	ld.param.u64 	%rd11, [_Z15SoftmaxWarpImplI10DirectLoadI13__nv_bfloat16fE11DirectStoreIfS1_EfLi2ELi2ELi16ELi2ELb1EL9Algorithm0EEvT_T0_ll_param_3];
	cvta.to.global.u64 	%rd1, %rd13;
	cvta.to.global.u64 	%rd3, %rd12;
	setp.lt.s64 	%p1, %rd11, 33;
	@%p1 bra 	$L__BB317_2;
	mov.u64 	%rd14, $str;
	cvta.global.u64 	%rd15, %rd14;
	mov.u64 	%rd16, $str$1;
	cvta.global.u64 	%rd17, %rd16;
	mov.u64 	%rd18, __unnamed_308;
	cvta.global.u64 	%rd19, %rd18;
	{ // callseq 307, 0
	.param .b64 param0;
	st.param.b64 	[param0], %rd15;
	.param .b64 param1;
	st.param.b64 	[param1], %rd17;
	.param .b32 param2;
	st.param.b32 	[param2], 358;
	.param .b64 param3;
	st.param.b64 	[param3], %rd19;
	.param .b64 param4;
	st.param.b64 	[param4], 1;
	call.uni 
	__assertfail, 
	(
	param0, 
	param1, 
	param2, 
	param3, 
	param4
	);
	} // callseq 307
$L__BB317_2:
	mov.u32 	%r2, %nctaid.x;
	mov.u32 	%r3, %ntid.y;
	mov.u32 	%r4, %ctaid.x;
	mov.u32 	%r5, %tid.y;
	mad.lo.s32 	%r6, %r4, %r3, %r5;
	mul.lo.s32 	%r7, %r3, %r2;
	shl.b32 	%r1, %r7, 1;
	shl.b32 	%r8, %r6, 1;
	cvt.s64.s32 	%rd40, %r8;
	setp.le.s64 	%p2, %rd10, %rd40;
	@%p2 bra 	$L__BB317_13;
	mov.u32 	%r9, %tid.x;
	shl.b32 	%r10, %r9, 1;
	cvt.u64.u32 	%rd6, %r10;
	cvt.s64.s32 	%rd7, %r1;
$L__BB317_4:
	setp.le.s64 	%p3, %rd11, %rd6;
	mov.f32 	%f111, 0fFF800000;
	mov.f32 	%f112, %f111;
	mov.f32 	%f113, %f111;
	@%p3 bra 	$L__BB317_6;
	mad.lo.s64 	%rd20, %rd40, %rd2, %rd6;
	shl.b64 	%rd21, %rd20, 1;
	add.s64 	%rd22, %rd1, %rd21;
	ld.global.u32 	%r11, [%rd22];
	mov.b32 	{%rs1, %rs2}, %r11;
	// begin inline asm
	{ cvt.f32.bf16 %f112, %rs1;}

	// end inline asm
	// begin inline asm
	{ cvt.f32.bf16 %f111, %rs2;}

	// end inline asm
	max.f32 	%f23, %f112, 0fFF800000;
	max.f32 	%f113, %f23, %f111;
$L__BB317_6:
	setp.le.s64 	%p4, %rd11, %rd6;
	mov.f32 	%f114, 0fFF800000;
	mov.f32 	%f115, %f114;
	mov.f32 	%f116, %f114;
	@%p4 bra 	$L__BB317_8;
	mad.lo.s64 	%rd23, %rd2, %rd40, %rd2;
	add.s64 	%rd24, %rd23, %rd6;
	shr.u64 	%rd25, %rd24, 63;
	add.s64 	%rd26, %rd24, %rd25;
	shl.b64 	%rd27, %rd26, 1;
	and.b64  	%rd28, %rd27, -4;
	add.s64 	%rd29, %rd1, %rd28;
	ld.global.u32 	%r12, [%rd29];
	mov.b32 	{%rs3, %rs4}, %r12;
	// begin inline asm
	{ cvt.f32.bf16 %f115, %rs3;}

	// end inline asm
	// begin inline asm
	{ cvt.f32.bf16 %f116, %rs4;}

	// end inline asm
	max.f32 	%f27, %f115, 0fFF800000;
	max.f32 	%f114, %f27, %f116;
$L__BB317_8:
	setp.le.s64 	%p5, %rd11, %rd6;
	mov.b32 	%r13, %f113;
	shfl.sync.bfly.b32	%r14|%p6, %r13, 8, 31, -1;
	mov.b32 	%f28, %r14;
	max.f32 	%f29, %f113, %f28;
	mov.b32 	%r15, %f29;
	shfl.sync.bfly.b32	%r16|%p7, %r15, 4, 31, -1;
	mov.b32 	%f30, %r16;
	max.f32 	%f31, %f29, %f30;
	mov.b32 	%r17, %f31;
	shfl.sync.bfly.b32	%r18|%p8, %r17, 2, 31, -1;
	mov.b32 	%f32, %r18;
	max.f32 	%f33, %f31, %f32;
	mov.b32 	%r19, %f33;
	shfl.sync.bfly.b32	%r20|%p9, %r19, 1, 31, -1;
	mov.b32 	%f34, %r20;
	max.f32 	%f35, %f33, %f34;
	mov.b32 	%r21, %f114;
	shfl.sync.bfly.b32	%r22|%p10, %r21, 8, 31, -1;
	mov.b32 	%f36, %r22;
	max.f32 	%f37, %f114, %f36;
	mov.b32 	%r23, %f37;
	shfl.sync.bfly.b32	%r24|%p11, %r23, 4, 31, -1;
	mov.b32 	%f38, %r24;
	max.f32 	%f39, %f37, %f38;
	mov.b32 	%r25, %f39;
	shfl.sync.bfly.b32	%r26|%p12, %r25, 2, 31, -1;
	mov.b32 	%f40, %r26;
	max.f32 	%f41, %f39, %f40;
	mov.b32 	%r27, %f41;
	shfl.sync.bfly.b32	%r28|%p13, %r27, 1, 31, -1;
	mov.b32 	%f42, %r28;
	max.f32 	%f43, %f41, %f42;
	sub.f32 	%f44, %f112, %f35;
	fma.rn.f32 	%f45, %f44, 0f3BBB989D, 0f3F000000;
	cvt.sat.f32.f32 	%f46, %f45;
	mov.f32 	%f47, 0f4B400001;
	mov.f32 	%f48, 0f437C0000;
	fma.rm.f32 	%f49, %f46, %f48, %f47;
	add.f32 	%f50, %f49, 0fCB40007F;
	neg.f32 	%f51, %f50;
	fma.rn.f32 	%f52, %f44, 0f3FB8AA3B, %f51;
	fma.rn.f32 	%f53, %f44, 0f32A57060, %f52;
	mov.b32 	%r29, %f49;
	shl.b32 	%r30, %r29, 23;
	mov.b32 	%f54, %r30;
	ex2.approx.ftz.f32 	%f55, %f53;
	mul.f32 	%f56, %f55, %f54;
	add.f32 	%f57, %f56, 0f00000000;
	sub.f32 	%f58, %f111, %f35;
	fma.rn.f32 	%f59, %f58, 0f3BBB989D, 0f3F000000;
	cvt.sat.f32.f32 	%f60, %f59;
	fma.rm.f32 	%f61, %f60, %f48, %f47;
	add.f32 	%f62, %f61, 0fCB40007F;
	neg.f32 	%f63, %f62;
	fma.rn.f32 	%f64, %f58, 0f3FB8AA3B, %f63;
	fma.rn.f32 	%f65, %f58, 0f32A57060, %f64;
	mov.b32 	%r31, %f61;
	shl.b32 	%r32, %r31, 23;
	mov.b32 	%f66, %r32;
	ex2.approx.ftz.f32 	%f67, %f65;
	mul.f32 	%f68, %f67, %f66;
	add.f32 	%f69, %f57, %f68;
	sub.f32 	%f70, %f115, %f43;
	fma.rn.f32 	%f71, %f70, 0f3BBB989D, 0f3F000000;
	cvt.sat.f32.f32 	%f72, %f71;
	fma.rm.f32 	%f73, %f72, %f48, %f47;
	add.f32 	%f74, %f73, 0fCB40007F;
	neg.f32 	%f75, %f74;
	fma.rn.f32 	%f76, %f70, 0f3FB8AA3B, %f75;
	fma.rn.f32 	%f77, %f70, 0f32A57060, %f76;
	mov.b32 	%r33, %f73;
	shl.b32 	%r34, %r33, 23;
	mov.b32 	%f78, %r34;
	ex2.approx.ftz.f32 	%f79, %f77;
	mul.f32 	%f13, %f79, %f78;
	add.f32 	%f80, %f13, 0f00000000;
	sub.f32 	%f81, %f116, %f43;
	fma.rn.f32 	%f82, %f81, 0f3BBB989D, 0f3F000000;
	cvt.sat.f32.f32 	%f83, %f82;
	fma.rm.f32 	%f84, %f83, %f48, %f47;
	add.f32 	%f85, %f84, 0fCB40007F;
	neg.f32 	%f86, %f85;
	fma.rn.f32 	%f87, %f81, 0f3FB8AA3B, %f86;
	fma.rn.f32 	%f88, %f81, 0f32A57060, %f87;
	mov.b32 	%r35, %f84;
	shl.b32 	%r36, %r35, 23;
	mov.b32 	%f89, %r36;
	ex2.approx.ftz.f32 	%f90, %f88;
	mul.f32 	%f14, %f90, %f89;
	add.f32 	%f91, %f80, %f14;
	mov.b32 	%r37, %f69;
	shfl.sync.bfly.b32	%r38|%p14, %r37, 8, 31, -1;
	mov.b32 	%f92, %r38;
	add.f32 	%f93, %f69, %f92;
	mov.b32 	%r39, %f93;
	shfl.sync.bfly.b32	%r40|%p15, %r39, 4, 31, -1;
	mov.b32 	%f94, %r40;
	add.f32 	%f95, %f93, %f94;
	mov.b32 	%r41, %f95;
	shfl.sync.bfly.b32	%r42|%p16, %r41, 2, 31, -1;
	mov.b32 	%f96, %r42;
	add.f32 	%f97, %f95, %f96;
	mov.b32 	%r43, %f97;
	shfl.sync.bfly.b32	%r44|%p17, %r43, 1, 31, -1;
	mov.b32 	%f98, %r44;
	add.f32 	%f99, %f97, %f98;
	mov.b32 	%r45, %f91;
	shfl.sync.bfly.b32	%r46|%p18, %r45, 8, 31, -1;
	mov.b32 	%f100, %r46;
	add.f32 	%f101, %f91, %f100;
	mov.b32 	%r47, %f101;
	shfl.sync.bfly.b32	%r48|%p19, %r47, 4, 31, -1;
	mov.b32 	%f102, %r48;
	add.f32 	%f103, %f101, %f102;
	mov.b32 	%r49, %f103;
	shfl.sync.bfly.b32	%r50|%p20, %r49, 2, 31, -1;
	mov.b32 	%f104, %r50;
	add.f32 	%f105, %f103, %f104;
	mov.b32 	%r51, %f105;
	shfl.sync.bfly.b32	%r52|%p21, %r51, 1, 31, -1;
	mov.b32 	%f106, %r52;
	add.f32 	%f15, %f105, %f106;
	div.rn.f32 	%f16, %f56, %f99;
	div.rn.f32 	%f17, %f68, %f99;
	@%p5 bra 	$L__BB317_10;
	mad.lo.s64 	%rd30, %rd40, %rd4, %rd6;
	// begin inline asm
	{  cvt.rn.bf16.f32 %rs5, %f16;}

	// end inline asm
	// begin inline asm
	{  cvt.rn.bf16.f32 %rs6, %f17;}

	// end inline asm
	shl.b64 	%rd31, %rd30, 1;
	add.s64 	%rd32, %rd3, %rd31;
	mov.b32 	%r53, {%rs5, %rs6};
	st.global.u32 	[%rd32], %r53;
$L__BB317_10:
	setp.le.s64 	%p22, %rd11, %rd6;
	div.rn.f32 	%f18, %f13, %f15;
	div.rn.f32 	%f19, %f14, %f15;
	@%p22 bra 	$L__BB317_12;
	mad.lo.s64 	%rd33, %rd4, %rd40, %rd4;
	add.s64 	%rd34, %rd33, %rd6;
	// begin inline asm
	{  cvt.rn.bf16.f32 %rs7, %f18;}

	// end inline asm
	// begin inline asm
	{  cvt.rn.bf16.f32 %rs8, %f19;}

	// end inline asm
	shr.u64 	%rd35, %rd34, 63;
	add.s64 	%rd36, %rd34, %rd35;
	shl.b64 	%rd37, %rd36, 1;
	and.b64  	%rd38, %rd37, -4;
	add.s64 	%rd39, %rd3, %rd38;
	mov.b32 	%r54, {%rs7, %rs8};
	st.global.u32 	[%rd39], %r54;
$L__BB317_12:
	add.s64 	%rd40, %rd40, %rd7;
	setp.lt.s64 	%p23, %rd40, %rd10;
	@%p23 bra 	$L__BB317_4;
$L__BB317_13:
	ret;

}
	// .globl	_Z15SoftmaxWarpImplI10DirectLoadI13__nv_bfloat16fE11DirectStoreIfS1_EfLi2ELi2ELi16ELi1ELb0EL9Algorithm0EEvT_T0_ll
.visible .entry _Z15SoftmaxWarpImplI10DirectLoadI13__nv_bfloat16fE11DirectStoreIfS1_EfLi2ELi2ELi16ELi1ELb0EL9Algorithm0EEvT_T0_ll(
	.param .align 8 .b8 _Z15SoftmaxWarpImplI10DirectLoadI13__nv_bfloat16fE11DirectStoreIfS1_EfLi2ELi2ELi16ELi1ELb0EL9Algorithm0EEvT_T0_ll_param_0[16],
	.param .align 8 .b8 _Z15SoftmaxWarpImplI10DirectLoadI13__nv_bfloat16fE11DirectStoreIfS1_EfLi2ELi2ELi16ELi1ELb0EL9Algorithm0EEvT_T0_ll_param_1[16],
	.param .u64 _Z15SoftmaxWarpImplI10DirectLoadI13__nv_bfloat16fE11DirectStoreIfS1_EfLi2ELi2ELi16ELi1ELb0EL9Algorithm0EEvT_T0_ll_param_2,
	.param .u64 _Z15SoftmaxWarpImplI10DirectLoadI13__nv_bfloat16fE11DirectStoreIfS1_EfLi2ELi2ELi16ELi1ELb0EL9Algorithm0EEvT_T0_ll_param_3
)
{
	.reg .pred 	%p<12>;
	.reg .b16 	%rs<5>;
	.reg .b32 	%r<31>;
	.reg .b32 	%f<49>;
	.reg .b64 	%rd<33>;

	ld.param.u64 	%rd1, [_Z15SoftmaxWarpImplI10DirectLoadI13__nv_bfloat16fE11DirectStoreIfS1_EfLi2ELi2ELi16ELi1ELb0EL9Algorithm0EEvT_T0_ll_param_0];
	ld.param.u64 	%rd2, [_Z15SoftmaxWarpImplI10DirectLoadI13__nv_bfloat16fE11DirectStoreIfS1_EfLi2ELi2ELi16ELi1ELb0EL9Algorithm0EEvT_T0_ll_param_0+8];
	ld.param.u64 	%rd3, [_Z15SoftmaxWarpImplI10DirectLoadI13__nv_bfloat16fE11DirectStoreIfS1_EfLi2ELi2ELi16ELi1ELb0EL9Algorithm0EEvT_T0_ll_param_1];
	ld.param.u64 	%rd4, [_Z15SoftmaxWarpImplI10DirectLoadI13__nv_bfloat16fE11DirectStoreIfS1_EfLi2ELi2ELi16ELi1ELb0EL9Algorithm0EEvT_T0_ll_param_1+8];
	ld.param.u64 	%rd12, [_Z15SoftmaxWarpImplI10DirectLoadI13__nv_bfloat16fE11DirectStoreIfS1_EfLi2ELi2ELi16ELi1ELb0EL9Algorithm0EEvT_T0_ll_param_2];
	ld.param.u64 	%rd13, [_Z15SoftmaxWarpImplI10DirectLoadI13__nv_bfloat16fE11DirectStoreIfS1_EfLi2ELi2ELi16ELi1ELb0EL9Algorithm0EEvT_T0_ll_param_3];
	setp.lt.s64 	%p1, %rd13, 33;
	@%p1 bra 	$L__BB318_2;
	mov.u64 	%rd14, $str;
	cvta.global.u64 	%rd15, %rd14;
	mov.u64 	%rd16, $str$1;
	cvta.global.u64 	%rd17, %rd16;
	mov.u64 	%rd18, __unnamed_309;
	cvta.global.u64 	%rd19, %rd18;
	{ // callseq 308, 0
	.param .b64 param0;
	st.param.b64 	[param0], %rd15;
	.param .b64 param1;
	st.param.b64 	[param1], %rd17;
	.param .b32 param2;
	st.param.b32 	[param2], 358;
	.param .b64 param3;
	st.param.b64 	[param3], %rd19;
	.param .b64 param4;
	st.param.b64 	[param4], 1;
	call.uni 
	__assertfail, 
	(
	param0, 
	param1, 
	param2, 
	param3, 
	param4
	);
	} // callseq 308
$L__BB318_2:
	mov.u32 	%r2, %nctaid.x;
	mov.u32 	%r3, %ntid.y;
	mul.lo.s32 	%r1, %r2, %r3;
	mov.u32 	%r4, %ctaid.x;
	mov.u32 	%r5, %tid.y;
	mad.lo.s32 	%r6, %r4, %r3, %r5;
	cvt.s64.s32 	%rd32, %r6;
	setp.le.s64 	%p2, %rd12, %rd32;
	@%p2 bra 	$L__BB318_5;
	mov.u32 	%r7, %tid.x;
	shl.b32 	%r8, %r7, 1;
	cvt.u64.u32 	%rd6, %r8;
	cvta.to.global.u64 	%rd7, %rd3;
	cvta.to.global.u64 	%rd8, %rd1;
	cvt.s64.s32 	%rd9, %r1;
$L__BB318_4:
	mad.lo.s64 	%rd20, %rd32, %rd2, %rd6;
	shr.u64 	%rd21, %rd20, 63;
	add.s64 	%rd22, %rd20, %rd21;
	shl.b64 	%rd23, %rd22, 1;
	and.b64  	%rd24, %rd23, -4;
	add.s64 	%rd25, %rd8, %rd24;
	ld.global.u32 	%r9, [%rd25];
	mov.b32 	{%rs1, %rs2}, %r9;
	// begin inline asm
	{ cvt.f32.bf16 %f1, %rs1;}

	// end inline asm
	// begin inline asm
	{ cvt.f32.bf16 %f2, %rs2;}

	// end inline asm
	max.f32 	%f5, %f1, 0fFF800000;
	max.f32 	%f6, %f5, %f2;
	mov.b32 	%r10, %f6;
	shfl.sync.bfly.b32	%r11|%p3, %r10, 8, 31, -1;
	mov.b32 	%f7, %r11;
	max.f32 	%f8, %f6, %f7;
	mov.b32 	%r12, %f8;
	shfl.sync.bfly.b32	%r13|%p4, %r12, 4, 31, -1;
	mov.b32 	%f9, %r13;
	max.f32 	%f10, %f8, %f9;
	mov.b32 	%r14, %f10;
	shfl.sync.bfly.b32	%r15|%p5, %r14, 2, 31, -1;
	mov.b32 	%f11, %r15;
	max.f32 	%f12, %f10, %f11;
	mov.b32 	%r16, %f12;
	shfl.sync.bfly.b32	%r17|%p6, %r16, 1, 31, -1;
	mov.b32 	%f13, %r17;
	max.f32 	%f14, %f12, %f13;
	sub.f32 	%f15, %f1, %f14;
	fma.rn.f32 	%f16, %f15, 0f3BBB989D, 0f3F000000;
	cvt.sat.f32.f32 	%f17, %f16;
	mov.f32 	%f18, 0f4B400001;
	mov.f32 	%f19, 0f437C0000;
	fma.rm.f32 	%f20, %f17, %f19, %f18;
	add.f32 	%f21, %f20, 0fCB40007F;
	neg.f32 	%f22, %f21;
	fma.rn.f32 	%f23, %f15, 0f3FB8AA3B, %f22;
	fma.rn.f32 	%f24, %f15, 0f32A57060, %f23;
	mov.b32 	%r18, %f20;
	shl.b32 	%r19, %r18, 23;
	mov.b32 	%f25, %r19;
	ex2.approx.ftz.f32 	%f26, %f24;
	mul.f32 	%f27, %f26, %f25;
	add.f32 	%f28, %f27, 0f00000000;
	sub.f32 	%f29, %f2, %f14;
	fma.rn.f32 	%f30, %f29, 0f3BBB989D, 0f3F000000;
	cvt.sat.f32.f32 	%f31, %f30;
	fma.rm.f32 	%f32, %f31, %f19, %f18;
	add.f32 	%f33, %f32, 0fCB40007F;
	neg.f32 	%f34, %f33;
	fma.rn.f32 	%f35, %f29, 0f3FB8AA3B, %f34;
	fma.rn.f32 	%f36, %f29, 0f32A57060, %f35;
	mov.b32 	%r20, %f32;
	shl.b32 	%r21, %r20, 23;
	mov.b32 	%f37, %r21;
	ex2.approx.ftz.f32 	%f38, %f36;
	mul.f32 	%f39, %f38, %f37;
	add.f32 	%f40, %f28, %f39;
	mov.b32 	%r22, %f40;
	shfl.sync.bfly.b32	%r23|%p7, %r22, 8, 31, -1;
	mov.b32 	%f41, %r23;
	add.f32 	%f42, %f40, %f41;
	mov.b32 	%r24, %f42;
	shfl.sync.bfly.b32	%r25|%p8, %r24, 4, 31, -1;
	mov.b32 	%f43, %r25;
	add.f32 	%f44, %f42, %f43;
	mov.b32 	%r26, %f44;
	shfl.sync.bfly.b32	%r27|%p9, %r26, 2, 31, -1;
	mov.b32 	%f45, %r27;
	add.f32 	%f46, %f44, %f45;
	mov.b32 	%r28, %f46;
	shfl.sync.bfly.b32	%r29|%p10, %r28, 1, 31, -1;
	mov.b32 	%f47, %r29;
	add.f32 	%f48, %f46, %f47;
	div.rn.f32 	%f3, %f27, %f48;
	div.rn.f32 	%f4, %f39, %f48;
	mad.lo.s64 	%rd26, %rd32, %rd4, %rd6;
	// begin inline asm
	{  cvt.rn.bf16.f32 %rs3, %f3;}

	// end inline asm
	// begin inline asm
	{  cvt.rn.bf16.f32 %rs4, %f4;}

	// end inline asm
	shr.u64 	%rd27, %rd26, 63;
	add.s64 	%rd28, %rd26, %rd27;
	shl.b64 	%rd29, %rd28, 1;
	and.b64  	%rd30, %rd29, -4;
	add.s64 	%rd31, %rd7, %rd30;
	mov.b32 	%r30, {%rs3, %rs4};
	st.global.u32 	[%rd31], %r30;
	add.s64 	%rd32, %rd32, %rd9;
	setp.lt.s64 	%p11, %rd32, %rd12;
	@%p11 bra 	$L__BB318_4;
$L__BB318_5:
	ret;

}
	// .globl	_Z15SoftmaxWarpImplI10DirectLoadI13__nv_bfloat16fE11DirectStoreIfS1_EfLi2ELi2ELi16ELi1ELb1EL9Algorithm0EEvT_T0_ll
.visible .entry _Z15SoftmaxWarpImplI10DirectLoadI13__nv_bfloat16fE11DirectStoreIfS1_EfLi2ELi2ELi16ELi1ELb1EL9Algorithm0EEvT_T0_ll(
	.param .align 8 .b8 _Z15SoftmaxWarpImplI10DirectLoadI13__nv_bfloat16fE11DirectStoreIfS1_EfLi2ELi2ELi16ELi1ELb1EL9Algorithm0EEvT_T0_ll_param_0[16],
	.param .align 8 .b8 _Z15SoftmaxWarpImplI10DirectLoadI13__nv_bfloat16fE11DirectStoreIfS1_EfLi2ELi2ELi16ELi1ELb1EL9Algorithm0EEvT_T0_ll_param_1[16],
	.param .u64 _Z15SoftmaxWarpImplI10DirectLoadI13__nv_bfloat16fE11DirectStoreIfS1_EfLi2ELi2ELi16ELi1ELb1EL9Algorithm0EEvT_T0_ll_param_2,
	.param .u64 _Z15SoftmaxWarpImplI10DirectLoadI13__nv_bfloat16fE11DirectStoreIfS1_EfLi2ELi2ELi16ELi1ELb1EL9Algorithm0EEvT_T0_ll_param_3
)
{
	.reg .pred 	%p<14>;
	.reg .b16 	%rs<5>;
	.reg .b32 	%r<31>;
	.reg .b32 	%f<60>;
	.reg .b64 	%rd<33>;

	ld.param.u64 	%rd1, [_Z15SoftmaxWarpImplI10DirectLoadI13__nv_bfloat16fE11DirectStoreIfS1_EfLi2ELi2ELi16ELi1ELb1EL9Algorithm0EEvT_T0_ll_param_0];
	ld.param.u64 	%rd2, [_Z15SoftmaxWarpImplI10DirectLoadI13__nv_bfloat16fE11DirectStoreIfS1_EfLi2ELi2ELi16ELi1ELb1EL9Algorithm0EEvT_T0_ll_param_0+8];
	ld.param.u64 	%rd3, [_Z15SoftmaxWarpImplI10DirectLoadI13__nv_bfloat16fE11DirectStoreIfS1_EfLi2ELi2ELi16ELi1ELb1EL9Algorithm0EEvT_T0_ll_param_1];
	ld.param.u64 	%rd4, [_Z15SoftmaxWarpImplI10DirectLoadI13__nv_bfloat16fE11DirectStoreIfS1_EfLi2ELi2ELi16ELi1ELb1EL9Algorithm0EEvT_T0_ll_param_1+8];
	ld.param.u64 	%rd12, [_Z15SoftmaxWarpImplI10DirectLoadI13__nv_bfloat16fE11DirectStoreIfS1_EfLi2ELi2ELi16ELi1ELb1EL9Algorithm0EEvT_T0_ll_param_2];
	ld.param.u64 	%rd13, [_Z15SoftmaxWarpImplI10DirectLoadI13__nv_bfloat16fE11DirectStoreIfS1_EfLi2ELi2ELi16ELi1ELb1EL9Algorithm0EEvT_T0_ll_param_3];
	setp.lt.s64 	%p1, %rd13, 33;
	@%p1 bra 	$L__BB319_2;
	mov.u64 	%rd14, $str;
	cvta.global.u64 	%rd15, %rd14;
	mov.u64 	%rd16, $str$1;
	cvta.global.u64 	%rd17, %rd16;
	mov.u64 	%rd18, __unnamed_310;
	cvta.global.u64 	%rd19, %rd18;
	{ // callseq 309, 0
	.param .b64 param0;
	st.param.b64 	[param0], %rd15;
	.param .b64 param1;
	st.param.b64 	[param1], %rd17;
	.param .b32 param2;
	st.param.b32 	[param2], 358;
	.param .b64 param3;
	st.param.b64 	[param3], %rd19;
	.param .b64 param4;
	st.param.b64 	[param4], 1;
	call.uni 
	__assertfail, 
	(
	param0, 
	param1, 
	param2, 
	param3, 
	param4
	);
	} // callseq 309
$L__BB319_2:
	mov.u32 	%r2, %nctaid.x;
	mov.u32 	%r3, %ntid.y;
	mul.lo.s32 	%r1, %r2, %r3;
	mov.u32 	%r4, %ctaid.x;
	mov.u32 	%r5, %tid.y;
	mad.lo.s32 	%r6, %r4, %r3, %r5;
	cvt.s64.s32 	%rd32, %r6;
	setp.le.s64 	%p2, %rd12, %rd32;
	@%p2 bra 	$L__BB319_9;
	mov.u32 	%r7, %tid.x;
	shl.b32 	%r8, %r7, 1;
	cvt.u64.u32 	%rd6, %r8;
	cvta.to.global.u64 	%rd7, %rd3;
	cvta.to.global.u64 	%rd8, %rd1;
	cvt.s64.s32 	%rd9, %r1;
$L__BB319_4:
	setp.le.s64 	%p3, %rd13, %rd6;
	mov.f32 	%f57, 0fFF800000;
	mov.f32 	%f58, %f57;
	mov.f32 	%f59, %f57;
	@%p3 bra 	$L__BB319_6;
	mad.lo.s64 	%rd20, %rd32, %rd2, %rd6;
	shr.u64 	%rd21, %rd20, 63;
	add.s64 	%rd22, %rd20, %rd21;
	shl.b64 	%rd23, %rd22, 1;
	and.b64  	%rd24, %rd23, -4;
	add.s64 	%rd25, %rd8, %rd24;
	ld.global.u32 	%r9, [%rd25];
	mov.b32 	{%rs1, %rs2}, %r9;
	// begin inline asm
	{ cvt.f32.bf16 %f58, %rs1;}

	// end inline asm
	// begin inline asm
	{ cvt.f32.bf16 %f57, %rs2;}

	// end inline asm
	max.f32 	%f12, %f58, 0fFF800000;
	max.f32 	%f59, %f12, %f57;
$L__BB319_6:
	setp.le.s64 	%p4, %rd13, %rd6;
	mov.b32 	%r10, %f59;
	shfl.sync.bfly.b32	%r11|%p5, %r10, 8, 31, -1;
	mov.b32 	%f13, %r11;
	max.f32 	%f14, %f59, %f13;
	mov.b32 	%r12, %f14;
	shfl.sync.bfly.b32	%r13|%p6, %r12, 4, 31, -1;
	mov.b32 	%f15, %r13;
	max.f32 	%f16, %f14, %f15;
	mov.b32 	%r14, %f16;
	shfl.sync.bfly.b32	%r15|%p7, %r14, 2, 31, -1;
	mov.b32 	%f17, %r15;
	max.f32 	%f18, %f16, %f17;
	mov.b32 	%r16, %f18;
	shfl.sync.bfly.b32	%r17|%p8, %r16, 1, 31, -1;
	mov.b32 	%f19, %r17;
	max.f32 	%f20, %f18, %f19;
	sub.f32 	%f21, %f58, %f20;
	fma.rn.f32 	%f22, %f21, 0f3BBB989D, 0f3F000000;
	cvt.sat.f32.f32 	%f23, %f22;
	mov.f32 	%f24, 0f4B400001;
	mov.f32 	%f25, 0f437C0000;
	fma.rm.f32 	%f26, %f23, %f25, %f24;
	add.f32 	%f27, %f26, 0fCB40007F;
	neg.f32 	%f28, %f27;
	fma.rn.f32 	%f29, %f21, 0f3FB8AA3B, %f28;
	fma.rn.f32 	%f30, %f21, 0f32A57060, %f29;
	mov.b32 	%r18, %f26;
	shl.b32 	%r19, %r18, 23;
	mov.b32 	%f31, %r19;
	ex2.approx.ftz.f32 	%f32, %f30;
	mul.f32 	%f33, %f32, %f31;
	add.f32 	%f34, %f33, 0f00000000;
	sub.f32 	%f35, %f57, %f20;
	fma.rn.f32 	%f36, %f35, 0f3BBB989D, 0f3F000000;
	cvt.sat.f32.f32 	%f37, %f36;
	fma.rm.f32 	%f38, %f37, %f25, %f24;
	add.f32 	%f39, %f38, 0fCB40007F;
	neg.f32 	%f40, %f39;
	fma.rn.f32 	%f41, %f35, 0f3FB8AA3B, %f40;
	fma.rn.f32 	%f42, %f35, 0f32A57060, %f41;
	mov.b32 	%r20, %f38;
	shl.b32 	%r21, %r20, 23;
	mov.b32 	%f43, %r21;
	ex2.approx.ftz.f32 	%f44, %f42;
	mul.f32 	%f45, %f44, %f43;
	add.f32 	%f46, %f34, %f45;
	mov.b32 	%r22, %f46;
	shfl.sync.bfly.b32	%r23|%p9, %r22, 8, 31, -1;
	mov.b32 	%f47, %r23;
	add.f32 	%f48, %f46, %f47;
	mov.b32 	%r24, %f48;
	shfl.sync.bfly.b32	%r25|%p10, %r24, 4, 31, -1;
	mov.b32 	%f49, %r25;
	add.f32 	%f50, %f48, %f49;
	mov.b32 	%r26, %f50;
	shfl.sync.bfly.b32	%r27|%p11, %r26, 2, 31, -1;
	mov.b32 	%f51, %r27;
	add.f32 	%f52, %f50, %f51;
	mov.b32 	%r28, %f52;
	shfl.sync.bfly.b32	%r29|%p12, %r28, 1, 31, -1;
	mov.b32 	%f53, %r29;
	add.f32 	%f54, %f52, %f53;
	div.rn.f32 	%f7, %f33, %f54;
	div.rn.f32 	%f8, %f45, %f54;
	@%p4 bra 	$L__BB319_8;
	mad.lo.s64 	%rd26, %rd32, %rd4, %rd6;
	// begin inline asm
	{  cvt.rn.bf16.f32 %rs3, %f7;}

	// end inline asm
	// begin inline asm
	{  cvt.rn.bf16.f32 %rs4, %f8;}

	// end inline asm
	shr.u64 	%rd27, %rd26, 63;
	add.s64 	%rd28, %rd26, %rd27;
	shl.b64 	%rd29, %rd28, 1;
	and.b64  	%rd30, %rd29, -4;
	add.s64 	%rd31, %rd7, %rd30;
	mov.b32 	%r30, {%rs3, %rs4};
	st.global.u32 	[%rd31], %r30;
$L__BB319_8:
	add.s64 	%rd32, %rd32, %rd9;
	setp.lt.s64 	%p13, %rd32, %rd12;
	@%p13 bra 	$L__BB319_4;
$L__BB319_9:
	ret;

}
	// .globl	_Z15SoftmaxWarpImplI10DirectLoadI13__nv_bfloat16fE11DirectStoreIfS1_EfLi2ELi2ELi32ELi2ELb0EL9Algorithm0EEvT_T0_ll
.visible .entry _Z15SoftmaxWarpImplI10DirectLoadI13__nv_bfloat16fE11DirectStoreIfS1_EfLi2ELi2ELi32ELi2ELb0EL9Algorithm0EEvT_T0_ll(
	.param .align 8 .b8 _Z15SoftmaxWarpImplI10DirectLoadI13__nv_bfloat16fE11DirectStoreIfS1_EfLi2ELi2ELi32ELi2ELb0EL9Algorithm0EEvT_T0_ll_param_0[16],
	.param .align 8 .b8 _Z15SoftmaxWarpImplI10DirectLoadI13__nv_bfloat16fE11DirectStoreIfS1_EfLi2ELi2ELi32ELi2ELb0EL9Algorithm0EEvT_T0_ll_param_1[16],
	.param .u64 _Z15SoftmaxWarpImplI10DirectLoadI13__nv_bfloat16fE11DirectStoreIfS1_EfLi2ELi2ELi32ELi2ELb0EL9Algorithm0EEvT_T0_ll_param_2,
	.param .u64 _Z15SoftmaxWarpImplI10DirectLoadI13__nv_bfloat16fE11DirectStoreIfS1_EfLi2ELi2ELi32ELi2ELb0EL9Algorithm0EEvT_T0_ll_param_3
)
{
	.reg .pred 	%p<24>;
	.reg .b16 	%rs<9>;
	.reg .b32 	%r<63>;
	.reg .b32 	%f<103>;
	.reg .b64 	%rd<39>;

	ld.param.u64 	%rd1, [_Z15SoftmaxWarpImplI10DirectLoadI13__nv_bfloat16fE11DirectStoreIfS1_EfLi2ELi2ELi32ELi2ELb0EL9Algorithm0EEvT_T0_ll_param_0];
	ld.param.u64 	%rd2, [_Z15SoftmaxWarpImplI10DirectLoadI13__nv_bfloat16fE11DirectStoreIfS1_EfLi2ELi2ELi32ELi2ELb0EL9Algorithm0EEvT_T0_ll_param_0+8];
	ld.param.u64 	%rd3, [_Z15SoftmaxWarpImplI10DirectLoadI13__nv_bfloat16fE11DirectStoreIfS1_EfLi2ELi2ELi32ELi2ELb0EL9Algorithm0EEvT_T0_ll_param_1];
	ld.param.u64 	%rd4, [_Z15SoftmaxWarpImplI10DirectLoadI13__nv_bfloat16fE11DirectStoreIfS1_EfLi2ELi2ELi32ELi2ELb0EL9Algorithm0EEvT_T0_ll_param_1+8];
	ld.param.u64 	%rd12, [_Z15SoftmaxWarpImplI10DirectLoadI13__nv_bfloat16fE11DirectStoreIfS1_EfLi2ELi2ELi32ELi2ELb0EL9Algorithm0EEvT_T0_ll_param_2];
	ld.param.u64 	%rd13, [_Z15SoftmaxWarpImplI10DirectLoadI13__nv_bfloat16fE11DirectStoreIfS1_EfLi2ELi2ELi32ELi2ELb0EL9Algorithm0EEvT_T0_ll_param_3];
	setp.lt.s64 	%p1, %rd13, 65;
	@%p1 bra 	$L__BB320_2;
	mov.u64 	%rd14, $str;
	cvta.global.u64 	%rd15, %rd14;
	mov.u64 	%rd16, $str$1;
	cvta.global.u64 	%rd17, %rd16;
	mov.u64 	%rd18, __unnamed_311;
	cvta.global.u64 	%rd19, %rd18;
	{ // callseq 310, 0
	.param .b64 param0;
	st.param.b64 	[param0], %rd15;
	.param .b64 param1;
	st.param.b64 	[param1], %rd17;
	.param .b32 param2;
	st.param.b32 	[param2], 358;
	.param .b64 param3;
	st.param.b64 	[param3], %rd19;
	.param .b64 param4;
	st.param.b64 	[param4], 1;
	call.uni 
	__assertfail, 
	(
	param0, 
	param1, 
	param2, 
	param3, 
	param4
	);
	} // callseq 310
$L__BB320_2:
	mov.u32 	%r2, %nctaid.x;
	mov.u32 	%r3, %ntid.y;
	mov.u32 	%r4, %ctaid.x;
	mov.u32 	%r5, %tid.y;
	mad.lo.s32 	%r6, %r4, %r3, %r5;
	mul.lo.s32 	%r7, %r3, %r2;
	shl.b32 	%r1, %r7, 1;
	shl.b32 	%r8, %r6, 1;
	cvt.s64.s32 	%rd38, %r8;
	setp.le.s64 	%p2, %rd12, %rd38;
	@%p2 bra 	$L__BB320_5;
	cvta.to.global.u64 	%rd6, %rd1;
	cvta.to.global.u64 	%rd7, %rd3;
	mov.u32 	%r9, %tid.x;
	shl.b32 	%r10, %r9, 1;
	cvt.u64.u32 	%rd8, %r10;
	cvt.s64.s32 	%rd9, %r1;
$L__BB320_4:
	mad.lo.s64 	%rd20, %rd38, %rd2, %rd8;
	shl.b64 	%rd21, %rd20, 1;
	add.s64 	%rd22, %rd6, %rd21;
	ld.global.u32 	%r11, [%rd22];
	mov.b32 	{%rs1, %rs2}, %r11;
	// begin inline asm
	{ cvt.f32.bf16 %f1, %rs1;}

	// end inline asm
	// begin inline asm
	{ cvt.f32.bf16 %f2, %rs2;}

	// end inline asm
	max.f32 	%f9, %f1, 0fFF800000;
	max.f32 	%f10, %f9, %f2;
	add.s64 	%rd23, %rd20, %rd2;
	shr.u64 	%rd24, %rd23, 63;
	add.s64 	%rd25, %rd23, %rd24;
	shl.b64 	%rd26, %rd25, 1;
	and.b64  	%rd27, %rd26, -4;
	add.s64 	%rd28, %rd6, %rd27;
	ld.global.u32 	%r12, [%rd28];
	mov.b32 	{%rs3, %rs4}, %r12;
	// begin inline asm
	{ cvt.f32.bf16 %f3, %rs3;}

	// end inline asm
	// begin inline asm
	{ cvt.f32.bf16 %f4, %rs4;}

	// end inline asm
	max.f32 	%f11, %f3, 0fFF800000;
	max.f32 	%f12, %f11, %f4;
	mov.b32 	%r13, %f10;
	shfl.sync.bfly.b32	%r14|%p3, %r13, 16, 31, -1;
	mov.b32 	%f13, %r14;
	max.f32 	%f14, %f10, %f13;
	mov.b32 	%r15, %f14;
	shfl.sync.bfly.b32	%r16|%p4, %r15, 8, 31, -1;
	mov.b32 	%f15, %r16;
	max.f32 	%f16, %f14, %f15;
	mov.b32 	%r17, %f16;
	shfl.sync.bfly.b32	%r18|%p5, %r17, 4, 31, -1;
	mov.b32 	%f17, %r18;
	max.f32 	%f18, %f16, %f17;
	mov.b32 	%r19, %f18;
	shfl.sync.bfly.b32	%r20|%p6, %r19, 2, 31, -1;
	mov.b32 	%f19, %r20;
	max.f32 	%f20, %f18, %f19;
	mov.b32 	%r21, %f20;
	shfl.sync.bfly.b32	%r22|%p7, %r21, 1, 31, -1;
	mov.b32 	%f21, %r22;
	max.f32 	%f22, %f20, %f21;
	mov.b32 	%r23, %f12;
	shfl.sync.bfly.b32	%r24|%p8, %r23, 16, 31, -1;
	mov.b32 	%f23, %r24;
	max.f32 	%f24, %f12, %f23;
	mov.b32 	%r25, %f24;
	shfl.sync.bfly.b32	%r26|%p9, %r25, 8, 31, -1;
	mov.b32 	%f25, %r26;
	max.f32 	%f26, %f24, %f25;
	mov.b32 	%r27, %f26;
	shfl.sync.bfly.b32	%r28|%p10, %r27, 4, 31, -1;
	mov.b32 	%f27, %r28;
	max.f32 	%f28, %f26, %f27;
	mov.b32 	%r29, %f28;
	shfl.sync.bfly.b32	%r30|%p11, %r29, 2, 31, -1;
	mov.b32 	%f29, %r30;
	max.f32 	%f30, %f28, %f29;
	mov.b32 	%r31, %f30;
	shfl.sync.bfly.b32	%r32|%p12, %r31, 1, 31, -1;
	mov.b32 	%f31, %r32;
	max.f32 	%f32, %f30, %f31;
	sub.f32 	%f33, %f1, %f22;
	fma.rn.f32 	%f34, %f33, 0f3BBB989D, 0f3F000000;
	cvt.sat.f32.f32 	%f35, %f34;
	mov.f32 	%f36, 0f4B400001;
	mov.f32 	%f37, 0f437C0000;
	fma.rm.f32 	%f38, %f35, %f37, %f36;
	add.f32 	%f39, %f38, 0fCB40007F;
	neg.f32 	%f40, %f39;
	fma.rn.f32 	%f41, %f33, 0f3FB8AA3B, %f40;
	fma.rn.f32 	%f42, %f33, 0f32A57060, %f41;
	mov.b32 	%r33, %f38;
	shl.b32 	%r34, %r33, 23;
	mov.b32 	%f43, %r34;
	ex2.approx.ftz.f32 	%f44, %f42;
	mul.f32 	%f45, %f44, %f43;
	add.f32 	%f46, %f45, 0f00000000;
	sub.f32 	%f47, %f2, %f22;
	fma.rn.f32 	%f48, %f47, 0f3BBB989D, 0f3F000000;
	cvt.sat.f32.f32 	%f49, %f48;
	fma.rm.f32 	%f50, %f49, %f37, %f36;
	add.f32 	%f51, %f50, 0fCB40007F;
	neg.f32 	%f52, %f51;
	fma.rn.f32 	%f53, %f47, 0f3FB8AA3B, %f52;
	fma.rn.f32 	%f54, %f47, 0f32A57060, %f53;
	mov.b32 	%r35, %f50;
	shl.b32 	%r36, %r35, 23;
	mov.b32 	%f55, %r36;
	ex2.approx.ftz.f32 	%f56, %f54;
	mul.f32 	%f57, %f56, %f55;
	add.f32 	%f58, %f46, %f57;
	sub.f32 	%f59, %f3, %f32;
	fma.rn.f32 	%f60, %f59, 0f3BBB989D, 0f3F000000;
	cvt.sat.f32.f32 	%f61, %f60;
	fma.rm.f32 	%f62, %f61, %f37, %f36;
	add.f32 	%f63, %f62, 0fCB40007F;
	neg.f32 	%f64, %f63;
	fma.rn.f32 	%f65, %f59, 0f3FB8AA3B, %f64;
	fma.rn.f32 	%f66, %f59, 0f32A57060, %f65;
	mov.b32 	%r37, %f62;
	shl.b32 	%r38, %r37, 23;
	mov.b32 	%f67, %r38;
	ex2.approx.ftz.f32 	%f68, %f66;
	mul.f32 	%f69, %f68, %f67;
	add.f32 	%f70, %f69, 0f00000000;
	sub.f32 	%f71, %f4, %f32;
	fma.rn.f32 	%f72, %f71, 0f3BBB989D, 0f3F000000;
	cvt.sat.f32.f32 	%f73, %f72;
	fma.rm.f32 	%f74, %f73, %f37, %f36;
	add.f32 	%f75, %f74, 0fCB40007F;
	neg.f32 	%f76, %f75;
	fma.rn.f32 	%f77, %f71, 0f3FB8AA3B, %f76;
	fma.rn.f32 	%f78, %f71, 0f32A57060, %f77;
	mov.b32 	%r39, %f74;
	shl.b32 	%r40, %r39, 23;
	mov.b32 	%f79, %r40;
	ex2.approx.ftz.f32 	%f80, %f78;
	mul.f32 	%f81, %f80, %f79;
	add.f32 	%f82, %f70, %f81;
	mov.b32 	%r41, %f58;
	shfl.sync.bfly.b32	%r42|%p13, %r41, 16, 31, -1;
	mov.b32 	%f83, %r42;
	add.f32 	%f84, %f58, %f83;
	mov.b32 	%r43, %f84;
	shfl.sync.bfly.b32	%r44|%p14, %r43, 8, 31, -1;
	mov.b32 	%f85, %r44;
	add.f32 	%f86, %f84, %f85;
	mov.b32 	%r45, %f86;
	shfl.sync.bfly.b32	%r46|%p15, %r45, 4, 31, -1;
	mov.b32 	%f87, %r46;
	add.f32 	%f88, %f86, %f87;
	mov.b32 	%r47, %f88;
	shfl.sync.bfly.b32	%r48|%p16, %r47, 2, 31, -1;
	mov.b32 	%f89, %r48;
	add.f32 	%f90, %f88, %f89;
	mov.b32 	%r49, %f90;
	shfl.sync.bfly.b32	%r50|%p17, %r49, 1, 31, -1;
	mov.b32 	%f91, %r50;
	add.f32 	%f92, %f90, %f91;
	mov.b32 	%r51, %f82;
	shfl.sync.bfly.b32	%r52|%p18, %r51, 16, 31, -1;
	mov.b32 	%f93, %r52;
	add.f32 	%f94, %f82, %f93;
	mov.b32 	%r53, %f94;
	shfl.sync.bfly.b32	%r54|%p19, %r53, 8, 31, -1;
	mov.b32 	%f95, %r54;
	add.f32 	%f96, %f94, %f95;
	mov.b32 	%r55, %f96;
	shfl.sync.bfly.b32	%r56|%p20, %r55, 4, 31, -1;
	mov.b32 	%f97, %r56;
	add.f32 	%f98, %f96, %f97;
	mov.b32 	%r57, %f98;
	shfl.sync.bfly.b32	%r58|%p21, %r57, 2, 31, -1;
	mov.b32 	%f99, %r58;
	add.f32 	%f100, %f98, %f99;
	mov.b32 	%r59, %f100;
	shfl.sync.bfly.b32	%r60|%p22, %r59, 1, 31, -1;
	mov.b32 	%f101, %r60;
	add.f32 	%f102, %f100, %f101;
	div.rn.f32 	%f5, %f45, %f92;
	div.rn.f32 	%f6, %f57, %f92;
	mad.lo.s64 	%rd29, %rd38, %rd4, %rd8;
	// begin inline asm
	{  cvt.rn.bf16.f32 %rs5, %f5;}

	// end inline asm
	// begin inline asm
	{  cvt.rn.bf16.f32 %rs6, %f6;}

	// end inline asm
	shl.b64 	%rd30, %rd29, 1;
	add.s64 	%rd31, %rd7, %rd30;
	mov.b32 	%r61, {%rs5, %rs6};
	st.global.u32 	[%rd31], %r61;
	div.rn.f32 	%f7, %f69, %f102;
	div.rn.f32 	%f8, %f81, %f102;
	add.s64 	%rd32, %rd29, %rd4;
	// begin inline asm
	{  cvt.rn.bf16.f32 %rs7, %f7;}

	// end inline asm
	// begin inline asm
	{  cvt.rn.bf16.f32 %rs8, %f8;}

	// end inline asm
	shr.u64 	%rd33, %rd32, 63;
	add.s64 	%rd34, %rd32, %rd33;
	shl.b64 	%rd35, %rd34, 1;
	and.b64  	%rd36, %rd35, -4;
	add.s64 	%rd37, %rd7, %rd36;
	mov.b32 	%r62, {%rs7, %rs8};
	st.global.u32 	[%rd37], %r62;
	add.s64 	%rd38, %rd38, %rd9;
	setp.lt.s64 	%p23, %rd38, %rd12;
	@%p23 bra 	$L__BB320_4;
$L__BB320_5:
	ret;

}
	// .globl	_Z15SoftmaxWarpImplI10DirectLoadI13__nv_bfloat16fE11DirectStoreIfS1_EfLi2ELi2ELi32ELi2ELb1EL9Algorithm0EEvT_T0_ll
.visible .entry _Z15SoftmaxWarpImplI10DirectLoadI13__nv_bfloat16fE11DirectStoreIfS1_EfLi2ELi2ELi32ELi2ELb1EL9Algorithm0EEvT_T0_ll(
	.param .align 8 .b8 _Z15SoftmaxWarpImplI10DirectLoadI13__nv_bfloat16fE11DirectStoreIfS1_EfLi2ELi2ELi32ELi2ELb1EL9Algorithm0EEvT_T0_ll_param_0[16],
	.param .align 8 .b8 _Z15SoftmaxWarpImplI10DirectLoadI13__nv_bfloat16fE11DirectStoreIfS1_EfLi2ELi2ELi32ELi2ELb1EL9Algorithm0EEvT_T0_ll_param_1[16],
	.param .u64 _Z15SoftmaxWarpImplI10DirectLoadI13__nv_bfloat16fE11DirectStoreIfS1_EfLi2ELi2ELi32ELi2ELb1EL9Algorithm0EEvT_T0_ll_param_2,
	.param .u64 _Z15SoftmaxWarpImplI10DirectLoadI13__nv_bfloat16fE11DirectStoreIfS1_EfLi2ELi2ELi32ELi2ELb1EL9Algorithm0EEvT_T0_ll_param_3
)
{
	.reg .pred 	%p<28>;
	.reg .b16 	%rs<9>;
	.reg .b32 	%r<63>;
	.reg .b32 	%f<125>;
	.reg .b64 	%rd<41>;

	ld.param.u64 	%rd2, [_Z15SoftmaxWarpImplI10DirectLoadI13__nv_bfloat16fE11DirectStoreIfS1_EfLi2ELi2ELi32ELi2ELb1EL9Algorithm0EEvT_T0_ll_param_0+8];
	ld.param.u64 	%rd4, [_Z15SoftmaxWarpImplI10DirectLoadI13__nv_bfloat16fE11DirectStoreIfS1_EfLi2ELi2ELi32ELi2ELb1EL9Algorithm0EEvT_T0_ll_param_1+8];
	ld.param.u64 	%rd12, [_Z15SoftmaxWarpImplI10DirectLoadI13__nv_bfloat16fE11DirectStoreIfS1_EfLi2ELi2ELi32ELi2ELb1EL9Algorithm0EEvT_T0_ll_param_1];
	ld.param.u64 	%rd13, [_Z15SoftmaxWarpImplI10DirectLoadI13__nv_bfloat16fE11DirectStoreIfS1_EfLi2ELi2ELi32ELi2ELb1EL9Algorithm0EEvT_T0_ll_param_0];
	ld.param.u64 	%rd10, [_Z15SoftmaxWarpImplI10DirectLoadI13__nv_bfloat16fE11DirectStoreIfS1_EfLi2ELi2ELi32ELi2ELb1EL9Algorithm0EEvT_T0_ll_param_2];
	ld.param.u64 	%rd11, [_Z15SoftmaxWarpImplI10DirectLoadI13__nv_bfloat16fE11DirectStoreIfS1_EfLi2ELi2ELi32ELi2ELb1EL9Algorithm0EEvT_T0_ll_param_3];
	cvta.to.global.u64 	%rd1, %rd13;
	cvta.to.global.u64 	%rd3, %rd12;
	setp.lt.s64 	%p1, %rd11, 65;
	@%p1 bra 	$L__BB321_2;
	mov.u64 	%rd14, $str;
	cvta.global.u64 	%rd15, %rd14;
	mov.u64 	%rd16, $str$1;
	cvta.global.u64 	%rd17, %rd16;
	mov.u64 	%rd18, __unnamed_312;
	cvta.global.u64 	%rd19, %rd18;
	{ // callseq 311, 0
	.param .b64 param0;
	st.param.b64 	[param0], %rd15;
	.param .b64 param1;
	st.param.b64 	[param1], %rd17;
	.param .b32 param2;
	st.param.b32 	[param2], 358;
	.param .b64 param3;
	st.param.b64 	[param3], %rd19;
	.param .b64 param4;
	st.param.b64 	[param4], 1;
	call.uni 
	__assertfail, 
	(
	param0, 
	param1, 
	param2, 
	param3, 
	param4
	);
	} // callseq 311
$L__BB321_2:
	mov.u32 	%r2, %nctaid.x;
	mov.u32 	%r3, %ntid.y;
	mov.u32 	%r4, %ctaid.x;
	mov.u32 	%r5, %tid.y;
	mad.lo.s32 	%r6, %r4, %r3, %r5;
	mul.lo.s32 	%r7, %r3, %r2;
	shl.b32 	%r1, %r7, 1;
	shl.b32 	%r8, %r6, 1;
	cvt.s64.s32 	%rd40, %r8;
	setp.le.s64 	%p2, %rd10, %rd40;
	@%p2 bra 	$L__BB321_13;
	mov.u32 	%r9, %tid.x;
	shl.b32 	%r10, %r9, 1;
	cvt.u64.u32 	%rd6, %r10;
	cvt.s64.s32 	%rd7, %r1;
$L__BB321_4:
	setp.le.s64 	%p3, %rd11, %rd6;
	mov.f32 	%f119, 0fFF800000;
	mov.f32 	%f120, %f119;
	mov.f32 	%f121, %f119;
	@%p3 bra 	$L__BB321_6;
	mad.lo.s64 	%rd20, %rd40, %rd2, %rd6;
	shl.b64 	%rd21, %rd20, 1;
	add.s64 	%rd22, %rd1, %rd21;
	ld.global.u32 	%r11, [%rd22];
	mov.b32 	{%rs1, %rs2}, %r11;
	// begin inline asm
	{ cvt.f32.bf16 %f120, %rs1;}

	// end inline asm
	// begin inline asm
	{ cvt.f32.bf16 %f119, %rs2;}

	// end inline asm
	max.f32 	%f23, %f120, 0fFF800000;
	max.f32 	%f121, %f23, %f119;
$L__BB321_6:
	setp.le.s64 	%p4, %rd11, %rd6;
	mov.f32 	%f122, 0fFF800000;
	mov.f32 	%f123, %f122;
	mov.f32 	%f124, %f122;
	@%p4 bra 	$L__BB321_8;
	mad.lo.s64 	%rd23, %rd2, %rd40, %rd2;
	add.s64 	%rd24, %rd23, %rd6;
	shr.u64 	%rd25, %rd24, 63;
	add.s64 	%rd26, %rd24, %rd25;
	shl.b64 	%rd27, %rd26, 1;
	and.b64  	%rd28, %rd27, -4;
	add.s64 	%rd29, %rd1, %rd28;
	ld.global.u32 	%r12, [%rd29];
	mov.b32 	{%rs3, %rs4}, %r12;
	// begin inline asm
	{ cvt.f32.bf16 %f123, %rs3;}

	// end inline asm
	// begin inline asm
	{ cvt.f32.bf16 %f124, %rs4;}

	// end inline asm
	max.f32 	%f27, %f123, 0fFF800000;
	max.f32 	%f122, %f27, %f124;
$L__BB321_8:
	setp.le.s64 	%p5, %rd11, %rd6;
	mov.b32 	%r13, %f121;
	shfl.sync.bfly.b32	%r14|%p6, %r13, 16, 31, -1;
	mov.b32 	%f28, %r14;
	max.f32 	%f29, %f121, %f28;
	mov.b32 	%r15, %f29;
	shfl.sync.bfly.b32	%r16|%p7, %r15, 8, 31, -1;
	mov.b32 	%f30, %r16;
	max.f32 	%f31, %f29, %f30;
	mov.b32 	%r17, %f31;
	shfl.sync.bfly.b32	%r18|%p8, %r17, 4, 31, -1;
	mov.b32 	%f32, %r18;
	max.f32 	%f33, %f31, %f32;
	mov.b32 	%r19, %f33;
	shfl.sync.bfly.b32	%r20|%p9, %r19, 2, 31, -1;
	mov.b32 	%f34, %r20;
	max.f32 	%f35, %f33, %f34;
	mov.b32 	%r21, %f35;
	shfl.sync.bfly.b32	%r22|%p10, %r21, 1, 31, -1;
	mov.b32 	%f36, %r22;
	max.f32 	%f37, %f35, %f36;
	mov.b32 	%r23, %f122;
	shfl.sync.bfly.b32	%r24|%p11, %r23, 16, 31, -1;
	mov.b32 	%f38, %r24;
	max.f32 	%f39, %f122, %f38;
	mov.b32 	%r25, %f39;
	shfl.sync.bfly.b32	%r26|%p12, %r25, 8, 31, -1;
	mov.b32 	%f40, %r26;
	max.f32 	%f41, %f39, %f40;
	mov.b32 	%r27, %f41;
	shfl.sync.bfly.b32	%r28|%p13, %r27, 4, 31, -1;
	mov.b32 	%f42, %r28;
	max.f32 	%f43, %f41, %f42;
	mov.b32 	%r29, %f43;
	shfl.sync.bfly.b32	%r30|%p14, %r29, 2, 31, -1;
	mov.b32 	%f44, %r30;
	max.f32 	%f45, %f43, %f44;
	mov.b32 	%r31, %f45;
	shfl.sync.bfly.b32	%r32|%p15, %r31, 1, 31, -1;
	mov.b32 	%f46, %r32;
	max.f32 	%f47, %f45, %f46;
	sub.f32 	%f48, %f120, %f37;
	fma.rn.f32 	%f49, %f48, 0f3BBB989D, 0f3F000000;
	cvt.sat.f32.f32 	%f50, %f49;
	mov.f32 	%f51, 0f4B400001;
	mov.f32 	%f52, 0f437C0000;
	fma.rm.f32 	%f53, %f50, %f52, %f51;
	add.f32 	%f54, %f53, 0fCB40007F;
	neg.f32 	%f55, %f54;
	fma.rn.f32 	%f56, %f48, 0f3FB8AA3B, %f55;
	fma.rn.f32 	%f57, %f48, 0f32A57060, %f56;
	mov.b32 	%r33, %f53;
	shl.b32 	%r34, %r33, 23;
	mov.b32 	%f58, %r34;
	ex2.approx.ftz.f32 	%f59, %f57;
	mul.f32 	%f60, %f59, %f58;
	add.f32 	%f61, %f60, 0f00000000;
	sub.f32 	%f62, %f119, %f37;
	fma.rn.f32 	%f63, %f62, 0f3BBB989D, 0f3F000000;
	cvt.sat.f32.f32 	%f64, %f63;
	fma.rm.f32 	%f65, %f64, %f52, %f51;
	add.f32 	%f66, %f65, 0fCB40007F;
	neg.f32 	%f67, %f66;
	fma.rn.f32 	%f68, %f62, 0f3FB8AA3B, %f67;
	fma.rn.f32 	%f69, %f62, 0f32A57060, %f68;
	mov.b32 	%r35, %f65;
	shl.b32 	%r36, %r35, 23;
	mov.b32 	%f70, %r36;
	ex2.approx.ftz.f32 	%f71, %f69;
	mul.f32 	%f72, %f71, %f70;
	add.f32 	%f73, %f61, %f72;
	sub.f32 	%f74, %f123, %f47;
	fma.rn.f32 	%f75, %f74, 0f3BBB989D, 0f3F000000;
	cvt.sat.f32.f32 	%f76, %f75;
	fma.rm.f32 	%f77, %f76, %f52, %f51;
	add.f32 	%f78, %f77, 0fCB40007F;
	neg.f32 	%f79, %f78;
	fma.rn.f32 	%f80, %f74, 0f3FB8AA3B, %f79;
	fma.rn.f32 	%f81, %f74, 0f32A57060, %f80;
	mov.b32 	%r37, %f77;
	shl.b32 	%r38, %r37, 23;
	mov.b32 	%f82, %r38;
	ex2.approx.ftz.f32 	%f83, %f81;
	mul.f32 	%f13, %f83, %f82;
	add.f32 	%f84, %f13, 0f00000000;
	sub.f32 	%f85, %f124, %f47;
	fma.rn.f32 	%f86, %f85, 0f3BBB989D, 0f3F000000;
	cvt.sat.f32.f32 	%f87, %f86;
	fma.rm.f32 	%f88, %f87, %f52, %f51;
	add.f32 	%f89, %f88, 0fCB40007F;
	neg.f32 	%f90, %f89;
	fma.rn.f32 	%f91, %f85, 0f3FB8AA3B, %f90;
	fma.rn.f32 	%f92, %f85, 0f32A57060, %f91;
	mov.b32 	%r39, %f88;
	shl.b32 	%r40, %r39, 23;
	mov.b32 	%f93, %r40;
	ex2.approx.ftz.f32 	%f94, %f92;
	mul.f32 	%f14, %f94, %f93;
	add.f32 	%f95, %f84, %f14;
	mov.b32 	%r41, %f73;
	shfl.sync.bfly.b32	%r42|%p16, %r41, 16, 31, -1;
	mov.b32 	%f96, %r42;
	add.f32 	%f97, %f73, %f96;
	mov.b32 	%r43, %f97;
	shfl.sync.bfly.b32	%r44|%p17, %r43, 8, 31, -1;
	mov.b32 	%f98, %r44;
	add.f32 	%f99, %f97, %f98;
	mov.b32 	%r45, %f99;
	shfl.sync.bfly.b32	%r46|%p18, %r45, 4, 31, -1;
	mov.b32 	%f100, %r46;
	add.f32 	%f101, %f99, %f100;
	mov.b32 	%r47, %f101;
	shfl.sync.bfly.b32	%r48|%p19, %r47, 2, 31, -1;
	mov.b32 	%f102, %r48;
	add.f32 	%f103, %f101, %f102;
	mov.b32 	%r49, %f103;
	shfl.sync.bfly.b32	%r50|%p20, %r49, 1, 31, -1;
	mov.b32 	%f104, %r50;
	add.f32 	%f105, %f103, %f104;
	mov.b32 	%r51, %f95;
	shfl.sync.bfly.b32	%r52|%p21, %r51, 16, 31, -1;
	mov.b32 	%f106, %r52;
	add.f32 	%f107, %f95, %f106;
	mov.b32 	%r53, %f107;
	shfl.sync.bfly.b32	%r54|%p22, %r53, 8, 31, -1;
	mov.b32 	%f108, %r54;
	add.f32 	%f109, %f107, %f108;
	mov.b32 	%r55, %f109;
	shfl.sync.bfly.b32	%r56|%p23, %r55, 4, 31, -1;
	mov.b32 	%f110, %r56;
	add.f32 	%f111, %f109, %f110;
	mov.b32 	%r57, %f111;
	shfl.sync.bfly.b32	%r58|%p24, %r57, 2, 31, -1;
	mov.b32 	%f112, %r58;
	add.f32 	%f113, %f111, %f112;
	mov.b32 	%r59, %f113;
	shfl.sync.bfly.b32	%r60|%p25, %r59, 1, 31, -1;
	mov.b32 	%f114, %r60;
	add.f32 	%f15, %f113, %f114;
	div.rn.f32 	%f16, %f60, %f105;
	div.rn.f32 	%f17, %f72, %f105;
	@%p5 bra 	$L__BB321_10;
	mad.lo.s64 	%rd30, %rd40, %rd4, %rd6;
	// begin inline asm
	{  cvt.rn.bf16.f32 %rs5, %f16;}

	// end inline asm
	// begin inline asm
	{  cvt.rn.bf16.f32 %rs6, %f17;}

	// end inline asm
	shl.b64 	%rd31, %rd30, 1;
	add.s64 	%rd32, %rd3, %rd31;
	mov.b32 	%r61, {%rs5, %rs6};
	st.global.u32 	[%rd32], %r61;
$L__BB321_10:
	setp.le.s64 	%p26, %rd11, %rd6;
	div.rn.f32 	%f18, %f13, %f15;
	div.rn.f32 	%f19, %f14, %f15;
	@%p26 bra 	$L__BB321_12;
	mad.lo.s64 	%rd33, %rd4, %rd40, %rd4;
	add.s64 	%rd34, %rd33, %rd6;
	// begin inline asm
	{  cvt.rn.bf16.f32 %rs7, %f18;}

	// end inline asm
	// begin inline asm
	{  cvt.rn.bf16.f32 %rs8, %f19;}

	// end inline asm
	shr.u64 	%rd35, %rd34, 63;
	add.s64 	%rd36, %rd34, %rd35;
	shl.b64 	%rd37, %rd36, 1;
	and.b64  	%rd38, %rd37, -4;
	add.s64 	%rd39, %rd3, %rd38;
	mov.b32 	%r62, {%rs7, %rs8};
	st.global.u32 	[%rd39], %r62;
$L__BB321_12:
	add.s64 	%rd40, %rd40, %rd7;
	setp.lt.s64 	%p27, %rd40, %rd10;
	@%p27 bra 	$L__BB321_4;
$L__BB321_13:
	ret;

}
	// .globl	_Z15SoftmaxWarpImplI10DirectLoadI13__nv_bfloat16fE11DirectStoreIfS1_EfLi2ELi2ELi32ELi1ELb0EL9Algorithm0EEvT_T0_ll
.visible .entry _Z15SoftmaxWarpImplI10DirectLoadI13__nv_bfloat16fE11DirectStoreIfS1_EfLi2ELi2ELi32ELi1ELb0EL9Algorithm0EEvT_T0_ll(
	.param .align 8 .b8 _Z15SoftmaxWarpImplI10DirectLoadI13__nv_bfloat16fE11DirectStoreIfS1_EfLi2ELi2ELi32ELi1ELb0EL9Algorithm0EEvT_T0_ll_param_0[16],
	.param .align 8 .b8 _Z15SoftmaxWarpImplI10DirectLoadI13__nv_bfloat16fE11DirectStoreIfS1_EfLi2ELi2ELi32ELi1ELb0EL9Algorithm0EEvT_T0_ll_param_1[16],
	.param .u64 _Z15SoftmaxWarpImplI10DirectLoadI13__nv_bfloat16fE11DirectStoreIfS1_EfLi2ELi2ELi32ELi1ELb0EL9Algorithm0EEvT_T0_ll_param_2,
	.param .u64 _Z15SoftmaxWarpImplI10DirectLoadI13__nv_bfloat16fE11DirectStoreIfS1_EfLi2ELi2ELi32ELi1ELb0EL9Algorithm0EEvT_T0_ll_param_3
)
{
	.reg .pred 	%p<14>;
	.reg .b16 	%rs<5>;
	.reg .b32 	%r<35>;
	.reg .b32 	%f<53>;
	.reg .b64 	%rd<33>;

	ld.param.u64 	%rd1, [_Z15SoftmaxWarpImplI10DirectLoadI13__nv_bfloat16fE11DirectStoreIfS1_EfLi2ELi2ELi32ELi1ELb0EL9Algorithm0EEvT_T0_ll_param_0];
	ld.param.u64 	%rd2, [_Z15SoftmaxWarpImplI10DirectLoadI13__nv_bfloat16fE11DirectStoreIfS1_EfLi2ELi2ELi32ELi1ELb0EL9Algorithm0EEvT_T0_ll_param_0+8];
	ld.param.u64 	%rd3, [_Z15SoftmaxWarpImplI10DirectLoadI13__nv_bfloat16fE11DirectStoreIfS1_EfLi2ELi2ELi32ELi1ELb0EL9Algorithm0EEvT_T0_ll_param_1];
	ld.param.u64 	%rd4, [_Z15SoftmaxWarpImplI10DirectLoadI13__nv_bfloat16fE11DirectStoreIfS1_EfLi2ELi2ELi32ELi1ELb0EL9Algorithm0EEvT_T0_ll_param_1+8];
	ld.param.u64 	%rd12, [_Z15SoftmaxWarpImplI10DirectLoadI13__nv_bfloat16fE11DirectStoreIfS1_EfLi2ELi2ELi32ELi1ELb0EL9Algorithm0EEvT_T0_ll_param_2];
	ld.param.u64 	%rd13, [_Z15SoftmaxWarpImplI10DirectLoadI13__nv_bfloat16fE11DirectStoreIfS1_EfLi2ELi2ELi32ELi1ELb0EL9Algorithm0EEvT_T0_ll_param_3];
	setp.lt.s64 	%p1, %rd13, 65;
	@%p1 bra 	$L__BB322_2;
	mov.u64 	%rd14, $str;
	cvta.global.u64 	%rd15, %rd14;
	mov.u64 	%rd16, $str$1;
	cvta.global.u64 	%rd17, %rd16;
	mov.u64 	%rd18, __unnamed_313;
	cvta.global.u64 	%rd19, %rd18;
	{ // callseq 312, 0
	.param .b64 param0;
	st.param.b64 	[param0], %rd15;
	.param .b64 param1;
	st.param.b64 	[param1], %rd17;
	.param .b32 param2;
	st.param.b32 	[param2], 358;
	.param .b64 param3;
	st.param.b64 	[param3], %rd19;
	.param .b64 param4;
	st.param.b64 	[param4], 1;
	call.uni 
	__assertfail, 
	(
	param0, 
	param1, 
	param2, 
	param3, 
	param4
	);
	} // callseq 312
$L__BB322_2:
	mov.u32 	%r2, %nctaid.x;
	mov.u32 	%r3, %ntid.y;
	mul.lo.s32 	%r1, %r2, %r3;
	mov.u32 	%r4, %ctaid.x;
	mov.u32 	%r5, %tid.y;
	mad.lo.s32 	%r6, %r4, %r3, %r5;
	cvt.s64.s32 	%rd32, %r6;
	setp.le.s64 	%p2, %rd12, %rd32;
	@%p2 bra 	$L__BB322_5;
	mov.u32 	%r7, %tid.x;
	shl.b32 	%r8, %r7, 1;
	cvt.u64.u32 	%rd6, %r8;
	cvta.to.global.u64 	%rd7, %rd3;
	cvta.to.global.u64 	%rd8, %rd1;
	cvt.s64.s32 	%rd9, %r1;
$L__BB322_4:
	mad.lo.s64 	%rd20, %rd32, %rd2, %rd6;
	shr.u64 	%rd21, %rd20, 63;
	add.s64 	%rd22, %rd20, %rd21;
	shl.b64 	%rd23, %rd22, 1;
	and.b64  	%rd24, %rd23, -4;
	add.s64 	%rd25, %rd8, %rd24;
	ld.global.u32 	%r9, [%rd25];
	mov.b32 	{%rs1, %rs2}, %r9;
	// begin inline asm
	{ cvt.f32.bf16 %f1, %rs1;}

	// end inline asm
	// begin inline asm
	{ cvt.f32.bf16 %f2, %rs2;}

	// end inline asm
	max.f32 	%f5, %f1, 0fFF800000;
	max.f32 	%f6, %f5, %f2;
	mov.b32 	%r10, %f6;
	shfl.sync.bfly.b32	%r11|%p3, %r10, 16, 31, -1;
	mov.b32 	%f7, %r11;
	max.f32 	%f8, %f6, %f7;
	mov.b32 	%r12, %f8;
	shfl.sync.bfly.b32	%r13|%p4, %r12, 8, 31, -1;
	mov.b32 	%f9, %r13;
	max.f32 	%f10, %f8, %f9;
	mov.b32 	%r14, %f10;
	shfl.sync.bfly.b32	%r15|%p5, %r14, 4, 31, -1;
	mov.b32 	%f11, %r15;
	max.f32 	%f12, %f10, %f11;
	mov.b32 	%r16, %f12;
	shfl.sync.bfly.b32	%r17|%p6, %r16, 2, 31, -1;
	mov.b32 	%f13, %r17;
	max.f32 	%f14, %f12, %f13;
	mov.b32 	%r18, %f14;
	shfl.sync.bfly.b32	%r19|%p7, %r18, 1, 31, -1;
	mov.b32 	%f15, %r19;
	max.f32 	%f16, %f14, %f15;
	sub.f32 	%f17, %f1, %f16;
	fma.rn.f32 	%f18, %f17, 0f3BBB989D, 0f3F000000;
	cvt.sat.f32.f32 	%f19, %f18;
	mov.f32 	%f20, 0f4B400001;
	mov.f32 	%f21, 0f437C0000;
	fma.rm.f32 	%f22, %f19, %f21, %f20;
	add.f32 	%f23, %f22, 0fCB40007F;
	neg.f32 	%f24, %f23;
	fma.rn.f32 	%f25, %f17, 0f3FB8AA3B, %f24;
	fma.rn.f32 	%f26, %f17, 0f32A57060, %f25;
	mov.b32 	%r20, %f22;
	shl.b32 	%r21, %r20, 23;
	mov.b32 	%f27, %r21;
	ex2.approx.ftz.f32 	%f28, %f26;
	mul.f32 	%f29, %f28, %f27;
	add.f32 	%f30, %f29, 0f00000000;
	sub.f32 	%f31, %f2, %f16;
	fma.rn.f32 	%f32, %f31, 0f3BBB989D, 0f3F000000;
	cvt.sat.f32.f32 	%f33, %f32;
	fma.rm.f32 	%f34, %f33, %f21, %f20;
	add.f32 	%f35, %f34, 0fCB40007F;
	neg.f32 	%f36, %f35;
	fma.rn.f32 	%f37, %f31, 0f3FB8AA3B, %f36;
	fma.rn.f32 	%f38, %f31, 0f32A57060, %f37;
	mov.b32 	%r22, %f34;
	shl.b32 	%r23, %r22, 23;
	mov.b32 	%f39, %r23;
	ex2.approx.ftz.f32 	%f40, %f38;
	mul.f32 	%f41, %f40, %f39;
	add.f32 	%f42, %f30, %f41;
	mov.b32 	%r24, %f42;
	shfl.sync.bfly.b32	%r25|%p8, %r24, 16, 31, -1;
	mov.b32 	%f43, %r25;
	add.f32 	%f44, %f42, %f43;
	mov.b32 	%r26, %f44;
	shfl.sync.bfly.b32	%r27|%p9, %r26, 8, 31, -1;
	mov.b32 	%f45, %r27;
	add.f32 	%f46, %f44, %f45;
	mov.b32 	%r28, %f46;
	shfl.sync.bfly.b32	%r29|%p10, %r28, 4, 31, -1;
	mov.b32 	%f47, %r29;
	add.f32 	%f48, %f46, %f47;
	mov.b32 	%r30, %f48;
	shfl.sync.bfly.b32	%r31|%p11, %r30, 2, 31, -1;
	mov.b32 	%f49, %r31;
	add.f32 	%f50, %f48, %f49;
	mov.b32 	%r32, %f50;
	shfl.sync.bfly.b32	%r33|%p12, %r32, 1, 31, -1;
	mov.b32 	%f51, %r33;
	add.f32 	%f52, %f50, %f51;
	div.rn.f32 	%f3, %f29, %f52;
	div.rn.f32 	%f4, %f41, %f52;
	mad.lo.s64 	%rd26, %rd32, %rd4, %rd6;
	// begin inline asm
	{  cvt.rn.bf16.f32 %rs3, %f3;}

	// end inline asm
	// begin inline asm
	{  cvt.rn.bf16.f32 %rs4, %f4;}

	// end inline asm
	shr.u64 	%rd27, %rd26, 63;
	add.s64 	%rd28, %rd26, %rd27;
	shl.b64 	%rd29, %rd28, 1;
	and.b64  	%rd30, %rd29, -4;
	add.s64 	%rd31, %rd7, %rd30;
	mov.b32 	%r34, {%rs3, %rs4};
	st.global.u32 	[%rd31], %r34;
	add.s64 	%rd32, %rd32, %rd9;
	setp.lt.s64 	%p13, %rd32, %rd12;
	@%p13 bra 	$L__BB322_4;
$L__BB322_5:
	ret;

}
	// .globl	_Z15SoftmaxWarpImplI10DirectLoadI13__nv_bfloat16fE11DirectStoreIfS1_EfLi2ELi2ELi32ELi1ELb1EL9Algorithm0EEvT_T0_ll
.visible .entry _Z15SoftmaxWarpImplI10DirectLoadI13__nv_bfloat16fE11DirectStoreIfS1_EfLi2ELi2ELi32ELi1ELb1EL9Algorithm0EEvT_T0_ll(
	.param .align 8 .b8 _Z15SoftmaxWarpImplI10DirectLoadI13__nv_bfloat16fE11DirectStoreIfS1_EfLi2ELi2ELi32ELi1ELb1EL9Algorithm0EEvT_T0_ll_param_0[16],
	.param .align 8 .b8 _Z15SoftmaxWarpImplI10DirectLoadI13__nv_bfloat16fE11DirectStoreIfS1_EfLi2ELi2ELi32ELi1ELb1EL9Algorithm0EEvT_T0_ll_param_1[16],
	.param .u64 _Z15SoftmaxWarpImplI10DirectLoadI13__nv_bfloat16fE11DirectStoreIfS1_EfLi2ELi2ELi32ELi1ELb1EL9Algorithm0EEvT_T0_ll_param_2,
	.param .u64 _Z15SoftmaxWarpImplI10DirectLoadI13__nv_bfloat16fE11DirectStoreIfS1_EfLi2ELi2ELi32ELi1ELb1EL9Algorithm0EEvT_T0_ll_param_3
)
{
	.reg .pred 	%p<16>;
	.reg .b16 	%rs<5>;
	.reg .b32 	%r<35>;
	.reg .b32 	%f<64>;
	.reg .b64 	%rd<33>;

	ld.param.u64 	%rd1, [_Z15SoftmaxWarpImplI10DirectLoadI13__nv_bfloat16fE11DirectStoreIfS1_EfLi2ELi2ELi32ELi1ELb1EL9Algorithm0EEvT_T0_ll_param_0];
	ld.param.u64 	%rd2, [_Z15SoftmaxWarpImplI10DirectLoadI13__nv_bfloat16fE11DirectStoreIfS1_EfLi2ELi2ELi32ELi1ELb1EL9Algorithm0EEvT_T0_ll_param_0+8];
	ld.param.u64 	%rd3, [_Z15SoftmaxWarpImplI10DirectLoadI13__nv_bfloat16fE11DirectStoreIfS1_EfLi2ELi2ELi32ELi1ELb1EL9Algorithm0EEvT_T0_ll_param_1];
	ld.param.u64 	%rd4, [_Z15SoftmaxWarpImplI10DirectLoadI13__nv_bfloat16fE11DirectStoreIfS1_EfLi2ELi2ELi32ELi1ELb1EL9Algorithm0EEvT_T0_ll_param_1+8];
	ld.param.u64 	%rd12, [_Z15SoftmaxWarpImplI10DirectLoadI13__nv_bfloat16fE11DirectStoreIfS1_EfLi2ELi2ELi32ELi1ELb1EL9Algorithm0EEvT_T0_ll_param_2];
	ld.param.u64 	%rd13, [_Z15SoftmaxWarpImplI10DirectLoadI13__nv_bfloat16fE11DirectStoreIfS1_EfLi2ELi2ELi32ELi1ELb1EL9Algorithm0EEvT_T0_ll_param_3];
	setp.lt.s64 	%p1, %rd13, 65;
	@%p1 bra 	$L__BB323_2;
	mov.u64 	%rd14, $str;
	cvta.global.u64 	%rd15, %rd14;
	mov.u64 	%rd16, $str$1;
	cvta.global.u64 	%rd17, %rd16;
	mov.u64 	%rd18, __unnamed_314;
	cvta.global.u64 	%rd19, %rd18;
	{ // callseq 313, 0
	.param .b64 param0;
	st.param.b64 	[param0], %rd15;
	.param .b64 param1;
	st.param.b64 	[param1], %rd17;
	.param .b32 param2;
	st.param.b32 	[param2], 358;
	.param .b64 param3;
	st.param.b64 	[param3], %rd19;
	.param .b64 param4;
	st.param.b64 	[param4], 1;
	call.uni 
	__assertfail, 
	(
	param0, 
	param1, 
	param2, 
	param3, 
	param4
	);
	} // callseq 313
$L__BB323_2:
	mov.u32 	%r2, %nctaid.x;
	mov.u32 	%r3, %ntid.y;
	mul.lo.s32 	%r1, %r2, %r3;
	mov.u32 	%r4, %ctaid.x;
	mov.u32 	%r5, %tid.y;
	mad.lo.s32 	%r6, %r4, %r3, %r5;
	cvt.s64.s32 	%rd32, %r6;
	setp.le.s64 	%p2, %rd12, %rd32;
	@%p2 bra 	$L__BB323_9;
	mov.u32 	%r7, %tid.x;
	shl.b32 	%r8, %r7, 1;
	cvt.u64.u32 	%rd6, %r8;
	cvta.to.global.u64 	%rd7, %rd3;
	cvta.to.global.u64 	%rd8, %rd1;
	cvt.s64.s32 	%rd9, %r1;
$L__BB323_4:
	setp.le.s64 	%p3, %rd13, %rd6;
	mov.f32 	%f61, 0fFF800000;
	mov.f32 	%f62, %f61;
	mov.f32 	%f63, %f61;
	@%p3 bra 	$L__BB323_6;
	mad.lo.s64 	%rd20, %rd32, %rd2, %rd6;
	shr.u64 	%rd21, %rd20, 63;
	add.s64 	%rd22, %rd20, %rd21;
	shl.b64 	%rd23, %rd22, 1;
	and.b64  	%rd24, %rd23, -4;
	add.s64 	%rd25, %rd8, %rd24;
	ld.global.u32 	%r9, [%rd25];
	mov.b32 	{%rs1, %rs2}, %r9;
	// begin inline asm
	{ cvt.f32.bf16 %f62, %rs1;}

	// end inline asm
	// begin inline asm
	{ cvt.f32.bf16 %f61, %rs2;}

	// end inline asm
	max.f32 	%f12, %f62, 0fFF800000;
	max.f32 	%f63, %f12, %f61;
$L__BB323_6:
	setp.le.s64 	%p4, %rd13, %rd6;
	mov.b32 	%r10, %f63;
	shfl.sync.bfly.b32	%r11|%p5, %r10, 16, 31, -1;
	mov.b32 	%f13, %r11;
	max.f32 	%f14, %f63, %f13;
	mov.b32 	%r12, %f14;
	shfl.sync.bfly.b32	%r13|%p6, %r12, 8, 31, -1;
	mov.b32 	%f15, %r13;
	max.f32 	%f16, %f14, %f15;
	mov.b32 	%r14, %f16;
	shfl.sync.bfly.b32	%r15|%p7, %r14, 4, 31, -1;
	mov.b32 	%f17, %r15;
	max.f32 	%f18, %f16, %f17;
	mov.b32 	%r16, %f18;
	shfl.sync.bfly.b32	%r17|%p8, %r16, 2, 31, -1;
	mov.b32 	%f19, %r17;
	max.f32 	%f20, %f18, %f19;
	mov.b32 	%r18, %f20;
	shfl.sync.bfly.b32	%r19|%p9, %r18, 1, 31, -1;
	mov.b32 	%f21, %r19;
	max.f32 	%f22, %f20, %f21;
	sub.f32 	%f23, %f62, %f22;
	fma.rn.f32 	%f24, %f23, 0f3BBB989D, 0f3F000000;
	cvt.sat.f32.f32 	%f25, %f24;
	mov.f32 	%f26, 0f4B400001;
	mov.f32 	%f27, 0f437C0000;
	fma.rm.f32 	%f28, %f25, %f27, %f26;
	add.f32 	%f29, %f28, 0fCB40007F;
	neg.f32 	%f30, %f29;
	fma.rn.f32 	%f31, %f23, 0f3FB8AA3B, %f30;
	fma.rn.f32 	%f32, %f23, 0f32A57060, %f31;
	mov.b32 	%r20, %f28;
	shl.b32 	%r21, %r20, 23;
	mov.b32 	%f33, %r21;
	ex2.approx.ftz.f32 	%f34, %f32;
	mul.f32 	%f35, %f34, %f33;
	add.f32 	%f36, %f35, 0f00000000;
	sub.f32 	%f37, %f61, %f22;
	fma.rn.f32 	%f38, %f37, 0f3BBB989D, 0f3F000000;
	cvt.sat.f32.f32 	%f39, %f38;
	fma.rm.f32 	%f40, %f39, %f27, %f26;
	add.f32 	%f41, %f40, 0fCB40007F;
	neg.f32 	%f42, %f41;
	fma.rn.f32 	%f43, %f37, 0f3FB8AA3B, %f42;
	fma.rn.f32 	%f44, %f37, 0f32A57060, %f43;
	mov.b32 	%r22, %f40;
	shl.b32 	%r23, %r22, 23;
	mov.b32 	%f45, %r23;
	ex2.approx.ftz.f32 	%f46, %f44;
	mul.f32 	%f47, %f46, %f45;
	add.f32 	%f48, %f36, %f47;
	mov.b32 	%r24, %f48;
	shfl.sync.bfly.b32	%r25|%p10, %r24, 16, 31, -1;
	mov.b32 	%f49, %r25;
	add.f32 	%f50, %f48, %f49;
	mov.b32 	%r26, %f50;
	shfl.sync.bfly.b32	%r27|%p11, %r26, 8, 31, -1;
	mov.b32 	%f51, %r27;
	add.f32 	%f52, %f50, %f51;
	mov.b32 	%r28, %f52;
	shfl.sync.bfly.b32	%r29|%p12, %r28, 4, 31, -1;
	mov.b32 	%f53, %r29;
	add.f32 	%f54, %f52, %f53;
	mov.b32 	%r30, %f54;
	shfl.sync.bfly.b32	%r31|%p13, %r30, 2, 31, -1;
	mov.b32 	%f55, %r31;
	add.f32 	%f56, %f54, %f55;
	mov.b32 	%r32, %f56;
	shfl.sync.bfly.b32	%r33|%p14, %r32, 1, 31, -1;
	mov.b32 	%f57, %r33;
	add.f32 	%f58, %f56, %f57;
	div.rn.f32 	%f7, %f35, %f58;
	div.rn.f32 	%f8, %f47, %f58;
	@%p4 bra 	$L__BB323_8;
	mad.lo.s64 	%rd26, %rd32, %rd4, %rd6;
	// begin inline asm
	{  cvt.rn.bf16.f32 %rs3, %f7;}

	// end inline asm
	// begin inline asm
	{  cvt.rn.bf16.f32 %rs4, %f8;}

	// end inline asm
	shr.u64 	%rd27, %rd26, 63;
	add.s64 	%rd28, %rd26, %rd27;
	shl.b64 	%rd29, %rd28, 1;
	and.b64  	%rd30, %rd29, -4;
	add.s64 	%rd31, %rd7, %rd30;
	mov.b32 	%r34, {%rs3, %rs4};
	st.global.u32 	[%rd31], %r34;
$L__BB323_8:
	add.s64 	%rd32, %rd32, %rd9;
	setp.lt.s64 	%p15, %rd32, %rd12;
	@%p15 bra 	$L__BB323_4;
$L__BB323_9:
	ret;

}
	// .globl	_Z15SoftmaxWarpImplI10DirectLoadI13__nv_bfloat16fE11DirectStoreIfS1_EfLi2ELi4ELi32ELi1ELb0EL9Algorithm0EEvT_T0_ll
.visible .entry _Z15SoftmaxWarpImplI10DirectLoadI13__nv_bfloat16fE11DirectStoreIfS1_EfLi2ELi4ELi32ELi1ELb0EL9Algorithm0EEvT_T0_ll(
	.param .align 8 .b8 _Z15SoftmaxWarpImplI10DirectLoadI13__nv_bfloat16fE11DirectStoreIfS1_EfLi2ELi4ELi32ELi1ELb0EL9Algorithm0EEvT_T0_ll_param_0[16],
	.param .align 8 .b8 _Z15SoftmaxWarpImplI10DirectLoadI13__nv_bfloat16fE11DirectStoreIfS1_EfLi2ELi4ELi32ELi1ELb0EL9Algorithm0EEvT_T0_ll_param_1[16],
	.param .u64 _Z15SoftmaxWarpImplI10DirectLoadI13__nv_bfloat16fE11DirectStoreIfS1_EfLi2ELi4ELi32ELi1ELb0EL9Algorithm0EEvT_T0_ll_param_2,
	.param .u64 _Z15SoftmaxWarpImplI10DirectLoadI13__nv_bfloat16fE11DirectStoreIfS1_EfLi2ELi4ELi32ELi1ELb0EL9Algorithm0EEvT_T0_ll_param_3
)
{
	.reg .pred 	%p<14>;
	.reg .b16 	%rs<9>;
	.reg .b32 	%r<41>;
	.reg .b32 	%f<83>;
	.reg .b64 	%rd<45>;

	ld.param.u64 	%rd1, [_Z15SoftmaxWarpImplI10DirectLoadI13__nv_bfloat16fE11DirectStoreIfS1_EfLi2ELi4ELi32ELi1ELb0EL9Algorithm0EEvT_T0_ll_param_0];
	ld.param.u64 	%rd2, [_Z15SoftmaxWarpImplI10DirectLoadI13__nv_bfloat16fE11DirectStoreIfS1_EfLi2ELi4ELi32ELi1ELb0EL9Algorithm0EEvT_T0_ll_param_0+8];
	ld.param.u64 	%rd3, [_Z15SoftmaxWarpImplI10DirectLoadI13__nv_bfloat16fE11DirectStoreIfS1_EfLi2ELi4ELi32ELi1ELb0EL9Algorithm0EEvT_T0_ll_param_1];
	ld.param.u64 	%rd4, [_Z15SoftmaxWarpImplI10DirectLoadI13__nv_bfloat16fE11DirectStoreIfS1_EfLi2ELi4ELi32ELi1ELb0EL9Algorithm0EEvT_T0_ll_param_1+8];
	ld.param.u64 	%rd12, [_Z15SoftmaxWarpImplI10DirectLoadI13__nv_bfloat16fE11DirectStoreIfS1_EfLi2ELi4ELi32ELi1ELb0EL9Algorithm0EEvT_T0_ll_param_2];
	ld.param.u64 	%rd13, [_Z15SoftmaxWarpImplI10DirectLoadI13__nv_bfloat16fE11DirectStoreIfS1_EfLi2ELi4ELi32ELi1ELb0EL9Algorithm0EEvT_T0_ll_param_3];
	setp.lt.s64 	%p1, %rd13, 129;
	@%p1 bra 	$L__BB324_2;
	mov.u64 	%rd14, $str;
	cvta.global.u64 	%rd15, %rd14;
	mov.u64 	%rd16, $str$1;
	cvta.global.u64 	%rd17, %rd16;
	mov.u64 	%rd18, __unnamed_315;
	cvta.global.u64 	%rd19, %rd18;
	{ // callseq 314, 0
	.param .b64 param0;
	st.param.b64 	[param0], %rd15;
	.param .b64 param1;
	st.param.b64 	[param1], %rd17;
	.param .b32 param2;
	st.param.b32 	[param2], 358;
	.param .b64 param3;
	st.param.b64 	[param3], %rd19;
	.param .b64 param4;
	st.param.b64 	[param4], 1;
	call.uni 
	__assertfail, 
	(
	param0, 
	param1, 
	param2, 
	param3, 
	param4
	);
	} // callseq 314
$L__BB324_2:
	mov.u32 	%r2, %nctaid.x;
	mov.u32 	%r3, %ntid.y;
	mul.lo.s32 	%r1, %r2, %r3;
	mov.u32 	%r4, %ctaid.x;
	mov.u32 	%r5, %tid.y;
	mad.lo.s32 	%r6, %r4, %r3, %r5;
	cvt.s64.s32 	%rd44, %r6;
	setp.le.s64 	%p2, %rd12, %rd44;
	@%p2 bra 	$L__BB324_5;
	cvta.to.global.u64 	%rd6, %rd1;
	cvta.to.global.u64 	%rd7, %rd3;
	mov.u32 	%r7, %tid.x;
	shl.b32 	%r8, %r7, 1;
	cvt.u64.u32 	%rd8, %r8;
	cvt.s64.s32 	%rd9, %r1;
$L__BB324_4:
	mad.lo.s64 	%rd20, %rd44, %rd2, %rd8;
	shr.u64 	%rd21, %rd20, 63;
	add.s64 	%rd22, %rd20, %rd21;
	shl.b64 	%rd23, %rd22, 1;
	and.b64  	%rd24, %rd23, -4;
	add.s64 	%rd25, %rd6, %rd24;
	ld.global.u32 	%r9, [%rd25];
	mov.b32 	{%rs1, %rs2}, %r9;
	// begin inline asm
	{ cvt.f32.bf16 %f1, %rs1;}

	// end inline asm
	// begin inline asm
	{ cvt.f32.bf16 %f2, %rs2;}

	// end inline asm
	max.f32 	%f9, %f1, 0fFF800000;
	max.f32 	%f10, %f9, %f2;
	add.s64 	%rd26, %rd20, 64;
	shr.u64 	%rd27, %rd26, 63;
	add.s64 	%rd28, %rd26, %rd27;
	shl.b64 	%rd29, %rd28, 1;
	and.b64  	%rd30, %rd29, -4;
	add.s64 	%rd31, %rd6, %rd30;
	ld.global.u32 	%r10, [%rd31];
	mov.b32 	{%rs3, %rs4}, %r10;
	// begin inline asm
	{ cvt.f32.bf16 %f3, %rs3;}

	// end inline asm
	// begin inline asm
	{ cvt.f32.bf16 %f4, %rs4;}

	// end inline asm
	max.f32 	%f11, %f10, %f3;
	max.f32 	%f12, %f11, %f4;
	mov.b32 	%r11, %f12;
	shfl.sync.bfly.b32	%r12|%p3, %r11, 16, 31, -1;
	mov.b32 	%f13, %r12;
	max.f32 	%f14, %f12, %f13;
	mov.b32 	%r13, %f14;
	shfl.sync.bfly.b32	%r14|%p4, %r13, 8, 31, -1;
	mov.b32 	%f15, %r14;
	max.f32 	%f16, %f14, %f15;
	mov.b32 	%r15, %f16;
	shfl.sync.bfly.b32	%r16|%p5, %r15, 4, 31, -1;
	mov.b32 	%f17, %r16;
	max.f32 	%f18, %f16, %f17;
	mov.b32 	%r17, %f18;
	shfl.sync.bfly.b32	%r18|%p6, %r17, 2, 31, -1;
	mov.b32 	%f19, %r18;
	max.f32 	%f20, %f18, %f19;
	mov.b32 	%r19, %f20;
	shfl.sync.bfly.b32	%r20|%p7, %r19, 1, 31, -1;
	mov.b32 	%f21, %r20;
	max.f32 	%f22, %f20, %f21;
	sub.f32 	%f23, %f1, %f22;
	fma.rn.f32 	%f24, %f23, 0f3BBB989D, 0f3F000000;
	cvt.sat.f32.f32 	%f25, %f24;
	mov.f32 	%f26, 0f4B400001;
	mov.f32 	%f27, 0f437C0000;
	fma.rm.f32 	%f28, %f25, %f27, %f26;
	add.f32 	%f29, %f28, 0fCB40007F;
	neg.f32 	%f30, %f29;
	fma.rn.f32 	%f31, %f23, 0f3FB8AA3B, %f30;
	fma.rn.f32 	%f32, %f23, 0f32A57060, %f31;
	mov.b32 	%r21, %f28;
	shl.b32 	%r22, %r21, 23;
	mov.b32 	%f33, %r22;
	ex2.approx.ftz.f32 	%f34, %f32;
	mul.f32 	%f35, %f34, %f33;
	add.f32 	%f36, %f35, 0f00000000;
	sub.f32 	%f37, %f2, %f22;
	fma.rn.f32 	%f38, %f37, 0f3BBB989D, 0f3F000000;
	cvt.sat.f32.f32 	%f39, %f38;
	fma.rm.f32 	%f40, %f39, %f27, %f26;
	add.f32 	%f41, %f40, 0fCB40007F;
	neg.f32 	%f42, %f41;
	fma.rn.f32 	%f43, %f37, 0f3FB8AA3B, %f42;
	fma.rn.f32 	%f44, %f37, 0f32A57060, %f43;
	mov.b32 	%r23, %f40;
	shl.b32 	%r24, %r23, 23;
	mov.b32 	%f45, %r24;
	ex2.approx.ftz.f32 	%f46, %f44;
	mul.f32 	%f47, %f46, %f45;
	add.f32 	%f48, %f36, %f47;
	sub.f32 	%f49, %f3, %f22;
	fma.rn.f32 	%f50, %f49, 0f3BBB989D, 0f3F000000;
	cvt.sat.f32.f32 	%f51, %f50;
	fma.rm.f32 	%f52, %f51, %f27, %f26;
	add.f32 	%f53, %f52, 0fCB40007F;
	neg.f32 	%f54, %f53;
	fma.rn.f32 	%f55, %f49, 0f3FB8AA3B, %f54;
	fma.rn.f32 	%f56, %f49, 0f32A57060, %f55;
	mov.b32 	%r25, %f52;
	shl.b32 	%r26, %r25, 23;
	mov.b32 	%f57, %r26;
	ex2.approx.ftz.f32 	%f58, %f56;
	mul.f32 	%f59, %f58, %f57;
	add.f32 	%f60, %f48, %f59;
	sub.f32 	%f61, %f4, %f22;
	fma.rn.f32 	%f62, %f61, 0f3BBB989D, 0f3F000000;
	cvt.sat.f32.f32 	%f63, %f62;
	fma.rm.f32 	%f64, %f63, %f27, %f26;
	add.f32 	%f65, %f64, 0fCB40007F;
	neg.f32 	%f66, %f65;
	fma.rn.f32 	%f67, %f61, 0f3FB8AA3B, %f66;
	fma.rn.f32 	%f68, %f61, 0f32A57060, %f67;
	mov.b32 	%r27, %f64;
	shl.b32 	%r28, %r27, 23;
	mov.b32 	%f69, %r28;
	ex2.approx.ftz.f32 	%f70, %f68;
	mul.f32 	%f71, %f70, %f69;
	add.f32 	%f72, %f60, %f71;
	mov.b32 	%r29, %f72;
	shfl.sync.bfly.b32	%r30|%p8, %r29, 16, 31, -1;
	mov.b32 	%f73, %r30;
	add.f32 	%f74, %f72, %f73;
	mov.b32 	%r31, %f74;
	shfl.sync.bfly.b32	%r32|%p9, %r31, 8, 31, -1;
	mov.b32 	%f75, %r32;
	add.f32 	%f76, %f74, %f75;
	mov.b32 	%r33, %f76;
	shfl.sync.bfly.b32	%r34|%p10, %r33, 4, 31, -1;
	mov.b32 	%f77, %r34;
	add.f32 	%f78, %f76, %f77;
	mov.b32 	%r35, %f78;
	shfl.sync.bfly.b32	%r36|%p11, %r35, 2, 31, -1;
	mov.b32 	%f79, %r36;
	add.f32 	%f80, %f78, %f79;
	mov.b32 	%r37, %f80;
	shfl.sync.bfly.b32	%r38|%p12, %r37, 1, 31, -1;
	mov.b32 	%f81, %r38;
	add.f32 	%f82, %f80, %f81;
	div.rn.f32 	%f5, %f35, %f82;
	div.rn.f32 	%f6, %f47, %f82;
	div.rn.f32 	%f7, %f59, %f82;
	div.rn.f32 	%f8, %f71, %f82;
	mad.lo.s64 	%rd32, %rd44, %rd4, %rd8;
	// begin inline asm
	{  cvt.rn.bf16.f32 %rs5, %f5;}

	// end inline asm
	// begin inline asm
	{  cvt.rn.bf16.f32 %rs6, %f6;}

	// end inline asm
	shr.u64 	%rd33, %rd32, 63;
	add.s64 	%rd34, %rd32, %rd33;
	shl.b64 	%rd35, %rd34, 1;
	and.b64  	%rd36, %rd35, -4;
	add.s64 	%rd37, %rd7, %rd36;
	mov.b32 	%r39, {%rs5, %rs6};
	st.global.u32 	[%rd37], %r39;
	add.s64 	%rd38, %rd32, 64;
	// begin inline asm
	{  cvt.rn.bf16.f32 %rs7, %f7;}

	// end inline asm
	// begin inline asm
	{  cvt.rn.bf16.f32 %rs8, %f8;}

	// end inline asm
	shr.u64 	%rd39, %rd38, 63;
	add.s64 	%rd40, %rd38, %rd39;
	shl.b64 	%rd41, %rd40, 1;
	and.b64  	%rd42, %rd41, -4;
	add.s64 	%rd43, %rd7, %rd42;
	mov.b32 	%r40, {%rs7, %rs8};
	st.global.u32 	[%rd43], %r40;
	add.s64 	%rd44, %rd44, %rd9;
	setp.lt.s64 	%p13, %rd44, %rd12;
	@%p13 bra 	$L__BB324_4;
$L__BB324_5:
	ret;

}
	// .globl	_Z15SoftmaxWarpImplI10DirectLoadI13__nv_bfloat16fE11DirectStoreIfS1_EfLi2ELi4ELi32ELi1ELb1EL9Algorithm0EEvT_T0_ll
.visible .entry _Z15SoftmaxWarpImplI10DirectLoadI13__nv_bfloat16fE11DirectStoreIfS1_EfLi2ELi4ELi32ELi1ELb1EL9Algorithm0EEvT_T0_ll(
	.param .align 8 .b8 _Z15SoftmaxWarpImplI10DirectLoadI13__nv_bfloat16fE11DirectStoreIfS1_EfLi2ELi4ELi32ELi1ELb1EL9Algorithm0EEvT_T0_ll_param_0[16],
	.param .align 8 .b8 _Z15SoftmaxWarpImplI10DirectLoadI13__nv_bfloat16fE11DirectStoreIfS1_EfLi2ELi4ELi32ELi1ELb1EL9Algorithm0EEvT_T0_ll_param_1[16],
	.param .u64 _Z15SoftmaxWarpImplI10DirectLoadI13__nv_bfloat16fE11DirectStoreIfS1_EfLi2ELi4ELi32ELi1ELb1EL9Algorithm0EEvT_T0_ll_param_2,
	.param .u64 _Z15SoftmaxWarpImplI10DirectLoadI13__nv_bfloat16fE11DirectStoreIfS1_EfLi2ELi4ELi32ELi1ELb1EL9Algorithm0EEvT_T0_ll_param_3
)
{
	.reg .pred 	%p<18>;
	.reg .b16 	%rs<9>;
	.reg .b32 	%r<42>;
	.reg .b32 	%f<105>;
	.reg .b64 	%rd<48>;

	ld.param.u64 	%rd2, [_Z15SoftmaxWarpImplI10DirectLoadI13__nv_bfloat16fE11DirectStoreIfS1_EfLi2ELi4ELi32ELi1ELb1EL9Algorithm0EEvT_T0_ll_param_0+8];
	ld.param.u64 	%rd4, [_Z15SoftmaxWarpImplI10DirectLoadI13__nv_bfloat16fE11DirectStoreIfS1_EfLi2ELi4ELi32ELi1ELb1EL9Algorithm0EEvT_T0_ll_param_1+8];
	ld.param.u64 	%rd15, [_Z15SoftmaxWarpImplI10DirectLoadI13__nv_bfloat16fE11DirectStoreIfS1_EfLi2ELi4ELi32ELi1ELb1EL9Algorithm0EEvT_T0_ll_param_1];
	ld.param.u64 	%rd16, [_Z15SoftmaxWarpImplI10DirectLoadI13__nv_bfloat16fE11DirectStoreIfS1_EfLi2ELi4ELi32ELi1ELb1EL9Algorithm0EEvT_T0_ll_param_0];
	ld.param.u64 	%rd13, [_Z15SoftmaxWarpImplI10DirectLoadI13__nv_bfloat16fE11DirectStoreIfS1_EfLi2ELi4ELi32ELi1ELb1EL9Algorithm0EEvT_T0_ll_param_2];
	ld.param.u64 	%rd14, [_Z15SoftmaxWarpImplI10DirectLoadI13__nv_bfloat16fE11DirectStoreIfS1_EfLi2ELi4ELi32ELi1ELb1EL9Algorithm0EEvT_T0_ll_param_3];
	cvta.to.global.u64 	%rd1, %rd16;
	cvta.to.global.u64 	%rd3, %rd15;
	setp.lt.s64 	%p1, %rd14, 129;
	@%p1 bra 	$L__BB325_2;
	mov.u64 	%rd17, $str;
	cvta.global.u64 	%rd18, %rd17;
	mov.u64 	%rd19, $str$1;
	cvta.global.u64 	%rd20, %rd19;
	mov.u64 	%rd21, __unnamed_316;
	cvta.global.u64 	%rd22, %rd21;
	{ // callseq 315, 0
	.param .b64 param0;
	st.param.b64 	[param0], %rd18;
	.param .b64 param1;
	st.param.b64 	[param1], %rd20;
	.param .b32 param2;
	st.param.b32 	[param2], 358;
	.param .b64 param3;
	st.param.b64 	[param3], %rd22;
	.param .b64 param4;
	st.param.b64 	[param4], 1;
	call.uni 
	__assertfail, 
	(
	param0, 
	param1, 
	param2, 
	param3, 
	param4
	);
	} // callseq 315
$L__BB325_2:
	mov.u32 	%r2, %nctaid.x;
	mov.u32 	%r3, %ntid.y;
	mul.lo.s32 	%r1, %r2, %r3;
	mov.u32 	%r4, %ctaid.x;
	mov.u32 	%r5, %tid.y;
	mad.lo.s32 	%r6, %r4, %r3, %r5;
	cvt.s64.s32 	%rd47, %r6;
	setp.le.s64 	%p2, %rd13, %rd47;
	@%p2 bra 	$L__BB325_13;
	mov.u32 	%r7, %tid.x;
	shl.b32 	%r8, %r7, 1;
	cvt.u64.u32 	%rd6, %r8;
	add.s32 	%r9, %r8, 64;
	cvt.u64.u32 	%rd7, %r9;
	cvt.s64.s32 	%rd8, %r1;
$L__BB325_4:
	setp.le.s64 	%p3, %rd14, %rd6;
	mul.lo.s64 	%rd10, %rd47, %rd2;
	mov.f32 	%f99, 0fFF800000;
	mov.f32 	%f100, %f99;
	mov.f32 	%f104, %f99;
	@%p3 bra 	$L__BB325_6;
	add.s64 	%rd23, %rd10, %rd6;
	shr.u64 	%rd24, %rd23, 63;
	add.s64 	%rd25, %rd23, %rd24;
	shl.b64 	%rd26, %rd25, 1;
	and.b64  	%rd27, %rd26, -4;
	add.s64 	%rd28, %rd1, %rd27;
	ld.global.u32 	%r10, [%rd28];
	mov.b32 	{%rs1, %rs2}, %r10;
	// begin inline asm
	{ cvt.f32.bf16 %f100, %rs1;}

	// end inline asm
	// begin inline asm
	{ cvt.f32.bf16 %f99, %rs2;}

	// end inline asm
	max.f32 	%f20, %f100, 0fFF800000;
	max.f32 	%f104, %f20, %f99;
$L__BB325_6:
	setp.le.s64 	%p4, %rd14, %rd7;
	mov.f32 	%f102, 0fFF800000;
	mov.f32 	%f103, %f102;
	@%p4 bra 	$L__BB325_8;
	add.s64 	%rd29, %rd10, %rd7;
	shr.u64 	%rd30, %rd29, 63;
	add.s64 	%rd31, %rd29, %rd30;
	shl.b64 	%rd32, %rd31, 1;
	and.b64  	%rd33, %rd32, -4;
	add.s64 	%rd34, %rd1, %rd33;
	ld.global.u32 	%r11, [%rd34];
	mov.b32 	{%rs3, %rs4}, %r11;
	// begin inline asm
	{ cvt.f32.bf16 %f103, %rs3;}

	// end inline asm
	// begin inline asm
	{ cvt.f32.bf16 %f102, %rs4;}

	// end inline asm
	max.f32 	%f24, %f104, %f103;
	max.f32 	%f104, %f24, %f102;
$L__BB325_8:
	setp.le.s64 	%p5, %rd14, %rd6;
	mov.b32 	%r12, %f104;
	shfl.sync.bfly.b32	%r13|%p6, %r12, 16, 31, -1;
	mov.b32 	%f25, %r13;
	max.f32 	%f26, %f104, %f25;
	mov.b32 	%r14, %f26;
	shfl.sync.bfly.b32	%r15|%p7, %r14, 8, 31, -1;
	mov.b32 	%f27, %r15;
	max.f32 	%f28, %f26, %f27;
	mov.b32 	%r16, %f28;
	shfl.sync.bfly.b32	%r17|%p8, %r16, 4, 31, -1;
	mov.b32 	%f29, %r17;
	max.f32 	%f30, %f28, %f29;
	mov.b32 	%r18, %f30;
	shfl.sync.bfly.b32	%r19|%p9, %r18, 2, 31, -1;
	mov.b32 	%f31, %r19;
	max.f32 	%f32, %f30, %f31;
	mov.b32 	%r20, %f32;
	shfl.sync.bfly.b32	%r21|%p10, %r20, 1, 31, -1;
	mov.b32 	%f33, %r21;
	max.f32 	%f34, %f32, %f33;
	sub.f32 	%f35, %f100, %f34;
	fma.rn.f32 	%f36, %f35, 0f3BBB989D, 0f3F000000;
	cvt.sat.f32.f32 	%f37, %f36;
	mov.f32 	%f38, 0f4B400001;
	mov.f32 	%f39, 0f437C0000;
	fma.rm.f32 	%f40, %f37, %f39, %f38;
	add.f32 	%f41, %f40, 0fCB40007F;
	neg.f32 	%f42, %f41;
	fma.rn.f32 	%f43, %f35, 0f3FB8AA3B, %f42;
	fma.rn.f32 	%f44, %f35, 0f32A57060, %f43;
	mov.b32 	%r22, %f40;
	shl.b32 	%r23, %r22, 23;
	mov.b32 	%f45, %r23;
	ex2.approx.ftz.f32 	%f46, %f44;
	mul.f32 	%f47, %f46, %f45;
	add.f32 	%f48, %f47, 0f00000000;
	sub.f32 	%f49, %f99, %f34;
	fma.rn.f32 	%f50, %f49, 0f3BBB989D, 0f3F000000;
	cvt.sat.f32.f32 	%f51, %f50;
	fma.rm.f32 	%f52, %f51, %f39, %f38;
	add.f32 	%f53, %f52, 0fCB40007F;
	neg.f32 	%f54, %f53;
	fma.rn.f32 	%f55, %f49, 0f3FB8AA3B, %f54;
	fma.rn.f32 	%f56, %f49, 0f32A57060, %f55;
	mov.b32 	%r24, %f52;
	shl.b32 	%r25, %r24, 23;
	mov.b32 	%f57, %r25;
	ex2.approx.ftz.f32 	%f58, %f56;
	mul.f32 	%f59, %f58, %f57;
	add.f32 	%f60, %f48, %f59;
	sub.f32 	%f61, %f103, %f34;
	fma.rn.f32 	%f62, %f61, 0f3BBB989D, 0f3F000000;
	cvt.sat.f32.f32 	%f63, %f62;
	fma.rm.f32 	%f64, %f63, %f39, %f38;
	add.f32 	%f65, %f64, 0fCB40007F;
	neg.f32 	%f66, %f65;
	fma.rn.f32 	%f67, %f61, 0f3FB8AA3B, %f66;
	fma.rn.f32 	%f68, %f61, 0f32A57060, %f67;
	mov.b32 	%r26, %f64;
	shl.b32 	%r27, %r26, 23;
	mov.b32 	%f69, %r27;
	ex2.approx.ftz.f32 	%f70, %f68;
	mul.f32 	%f71, %f70, %f69;
	add.f32 	%f72, %f60, %f71;
	sub.f32 	%f73, %f102, %f34;
	fma.rn.f32 	%f74, %f73, 0f3BBB989D, 0f3F000000;
	cvt.sat.f32.f32 	%f75, %f74;
	fma.rm.f32 	%f76, %f75, %f39, %f38;
	add.f32 	%f77, %f76, 0fCB40007F;
	neg.f32 	%f78, %f77;
	fma.rn.f32 	%f79, %f73, 0f3FB8AA3B, %f78;
	fma.rn.f32 	%f80, %f73, 0f32A57060, %f79;
	mov.b32 	%r28, %f76;
	shl.b32 	%r29, %r28, 23;
	mov.b32 	%f81, %r29;
	ex2.approx.ftz.f32 	%f82, %f80;
	mul.f32 	%f83, %f82, %f81;
	add.f32 	%f84, %f72, %f83;
	mov.b32 	%r30, %f84;
	shfl.sync.bfly.b32	%r31|%p11, %r30, 16, 31, -1;
	mov.b32 	%f85, %r31;
	add.f32 	%f86, %f84, %f85;
	mov.b32 	%r32, %f86;
	shfl.sync.bfly.b32	%r33|%p12, %r32, 8, 31, -1;
	mov.b32 	%f87, %r33;
	add.f32 	%f88, %f86, %f87;
	mov.b32 	%r34, %f88;
	shfl.sync.bfly.b32	%r35|%p13, %r34, 4, 31, -1;
	mov.b32 	%f89, %r35;
	add.f32 	%f90, %f88, %f89;
	mov.b32 	%r36, %f90;
	shfl.sync.bfly.b32	%r37|%p14, %r36, 2, 31, -1;
	mov.b32 	%f91, %r37;
	add.f32 	%f92, %f90, %f91;
	mov.b32 	%r38, %f92;
	shfl.sync.bfly.b32	%r39|%p15, %r38, 1, 31, -1;
	mov.b32 	%f93, %r39;
	add.f32 	%f94, %f92, %f93;
	div.rn.f32 	%f13, %f47, %f94;
	div.rn.f32 	%f14, %f59, %f94;
	div.rn.f32 	%f15, %f71, %f94;
	div.rn.f32 	%f16, %f83, %f94;
	mul.lo.s64 	%rd11, %rd47, %rd4;
	@%p5 bra 	$L__BB325_10;
	add.s64 	%rd35, %rd11, %rd6;
	// begin inline asm
	{  cvt.rn.bf16.f32 %rs5, %f13;}

	// end inline asm
	// begin inline asm
	{  cvt.rn.bf16.f32 %rs6, %f14;}

	// end inline asm
	shr.u64 	%rd36, %rd35, 63;
	add.s64 	%rd37, %rd35, %rd36;
	shl.b64 	%rd38, %rd37, 1;
	and.b64  	%rd39, %rd38, -4;
	add.s64 	%rd40, %rd3, %rd39;
	mov.b32 	%r40, {%rs5, %rs6};
	st.global.u32 	[%rd40], %r40;
$L__BB325_10:
	setp.le.s64 	%p16, %rd14, %rd7;
	@%p16 bra 	$L__BB325_12;
	add.s64 	%rd41, %rd11, %rd7;
	// begin inline asm
	{  cvt.rn.bf16.f32 %rs7, %f15;}

	// end inline asm
	// begin inline asm
	{  cvt.rn.bf16.f32 %rs8, %f16;}

	// end inline asm
	shr.u64 	%rd42, %rd41, 63;
	add.s64 	%rd43, %rd41, %rd42;
	shl.b64 	%rd44, %rd43, 1;
	and.b64  	%rd45, %rd44, -4;
	add.s64 	%rd46, %rd3, %rd45;
	mov.b32 	%r41, {%rs7, %rs8};
	st.global.u32 	[%rd46], %r41;
$L__BB325_12:
	add.s64 	%rd47, %rd47, %rd8;
	setp.lt.s64 	%p17, %rd47, %rd13;
	@%p17 bra 	$L__BB325_4;
$L__BB325_13:
	ret;

}
	// .globl	_Z15SoftmaxWarpImplI10DirectLoadI13__nv_bfloat16fE11DirectStoreIfS1_EfLi2ELi6ELi32ELi1ELb0EL9Algorithm0EEvT_T0_ll
.visible .entry _Z15SoftmaxWarpImplI10DirectLoadI13__nv_bfloat16fE11DirectStoreIfS1_EfLi2ELi6ELi32ELi1ELb0EL9Algorithm0EEvT_T0_ll(
	.param .align 8 .b8 _Z15SoftmaxWarpImplI10DirectLoadI13__nv_bfloat16fE11DirectStoreIfS1_EfLi2ELi6ELi32ELi1ELb0EL9Algorithm0EEvT_T0_ll_param_0[16],
	.param .align 8 .b8 _Z15SoftmaxWarpImplI10DirectLoadI13__nv_bfloat16fE11DirectStoreIfS1_EfLi2ELi6ELi32ELi1ELb0EL9Algorithm0EEvT_T0_ll_param_1[16],
	.param .u64 _Z15SoftmaxWarpImplI10DirectLoadI13__nv_bfloat16fE11DirectStoreIfS1_EfLi2ELi6ELi32ELi1ELb0EL9Algorithm0EEvT_T0_ll_param_2,
	.param .u64 _Z15SoftmaxWarpImplI10DirectLoadI13__nv_bfloat16fE11DirectStoreIfS1_EfLi2ELi6ELi32ELi1ELb0EL9Algorithm0EEvT_T0_ll_param_3
)
{
	.reg .pred 	%p<14>;
	.reg .b16 	%rs<13>;
	.reg .b32 	%r<47>;
	.reg .b32 	%f<113>;
	.reg .b64 	%rd<57>;

	ld.param.u64 	%rd1, [_Z15SoftmaxWarpImplI10DirectLoadI13__nv_bfloat16fE11DirectStoreIfS1_EfLi2ELi6ELi32ELi1ELb0EL9Algorithm0EEvT_T0_ll_param_0];
	ld.param.u64 	%rd2, [_Z15SoftmaxWarpImplI10DirectLoadI13__nv_bfloat16fE11DirectStoreIfS1_EfLi2ELi6ELi32ELi1ELb0EL9Algorithm0EEvT_T0_ll_param_0+8];
	ld.param.u64 	%rd3, [_Z15SoftmaxWarpImplI10DirectLoadI13__nv_bfloat16fE11DirectStoreIfS1_EfLi2ELi6ELi32ELi1ELb0EL9Algorithm0EEvT_T0_ll_param_1];
	ld.param.u64 	%rd4, [_Z15SoftmaxWarpImplI10DirectLoadI13__nv_bfloat16fE11DirectStoreIfS1_EfLi2ELi6ELi32ELi1ELb0EL9Algorithm0EEvT_T0_ll_param_1+8];
	ld.param.u64 	%rd12, [_Z15SoftmaxWarpImplI10DirectLoadI13__nv_bfloat16fE11DirectStoreIfS1_EfLi2ELi6ELi32ELi1ELb0EL9Algorithm0EEvT_T0_ll_param_2];
	ld.param.u64 	%rd13, [_Z15SoftmaxWarpImplI10DirectLoadI13__nv_bfloat16fE11DirectStoreIfS1_EfLi2ELi6ELi32ELi1ELb0EL9Algorithm0EEvT_T0_ll_param_3];
	setp.lt.s64 	%p1, %rd13, 193;
	@%p1 bra 	$L__BB326_2;
	mov.u64 	%rd14, $str;
	cvta.global.u64 	%rd15, %rd14;
	mov.u64 	%rd16, $str$1;
	cvta.global.u64 	%rd17, %rd16;
	mov.u64 	%rd18, __unnamed_317;
	cvta.global.u64 	%rd19, %rd18;
	{ // callseq 316, 0
	.param .b64 param0;
	st.param.b64 	[param0], %rd15;
	.param .b64 param1;
	st.param.b64 	[param1], %rd17;
	.param .b32 param2;
	st.param.b32 	[param2], 358;
	.param .b64 param3;
	st.param.b64 	[param3], %rd19;
	.param .b64 param4;
	st.param.b64 	[param4], 1;
	call.uni 
	__assertfail, 
	(
	param0, 
	param1, 
	param2, 
	param3, 
	param4
	);
	} // callseq 316
$L__BB326_2:
	mov.u32 	%r2, %nctaid.x;
	mov.u32 	%r3, %ntid.y;
	mul.lo.s32 	%r1, %r2, %r3;
	mov.u32 	%r4, %ctaid.x;
	mov.u32 	%r5, %tid.y;
	mad.lo.s32 	%r6, %r4, %r3, %r5;
	cvt.s64.s32 	%rd56, %r6;
	setp.le.s64 	%p2, %rd12, %rd56;
	@%p2 bra 	$L__BB326_5;
	cvta.to.global.u64 	%rd6, %rd1;
	cvta.to.global.u64 	%rd7, %rd3;
	mov.u32 	%r7, %tid.x;
	shl.b32 	%r8, %r7, 1;
	cvt.u64.u32 	%rd8, %r8;
	cvt.s64.s32 	%rd9, %r1;
$L__BB326_4:
	mad.lo.s64 	%rd20, %rd56, %rd2, %rd8;
	shr.u64 	%rd21, %rd20, 63;
	add.s64 	%rd22, %rd20, %rd21;
	shl.b64 	%rd23, %rd22, 1;
	and.b64  	%rd24, %rd23, -4;
	add.s64 	%rd25, %rd6, %rd24;
	ld.global.u32 	%r9, [%rd25];
	mov.b32 	{%rs1, %rs2}, %r9;
	// begin inline asm
	{ cvt.f32.bf16 %f1, %rs1;}

	// end inline asm
	// begin inline asm
	{ cvt.f32.bf16 %f2, %rs2;}

	// end inline asm
	max.f32 	%f13, %f1, 0fFF800000;
	max.f32 	%f14, %f13, %f2;
	add.s64 	%rd26, %rd20, 64;
	shr.u64 	%rd27, %rd26, 63;
	add.s64 	%rd28, %rd26, %rd27;
	shl.b64 	%rd29, %rd28, 1;
	and.b64  	%rd30, %rd29, -4;
	add.s64 	%rd31, %rd6, %rd30;
	ld.global.u32 	%r10, [%rd31];
	mov.b32 	{%rs3, %rs4}, %r10;
	// begin inline asm
	{ cvt.f32.bf16 %f3, %rs3;}

	// end inline asm
	// begin inline asm
	{ cvt.f32.bf16 %f4, %rs4;}

	// end inline asm
	max.f32 	%f15, %f14, %f3;
	max.f32 	%f16, %f15, %f4;
	add.s64 	%rd32, %rd20, 128;
	shr.u64 	%rd33, %rd32, 63;
	add.s64 	%rd34, %rd32, %rd33;
	shl.b64 	%rd35, %rd34, 1;
	and.b64  	%rd36, %rd35, -4;
	add.s64 	%rd37, %rd6, %rd36;
	ld.global.u32 	%r11, [%rd37];
	mov.b32 	{%rs5, %rs6}, %r11;
	// begin inline asm
	{ cvt.f32.bf16 %f5, %rs5;}

	// end inline asm
	// begin inline asm
	{ cvt.f32.bf16 %f6, %rs6;}

	// end inline asm
	max.f32 	%f17, %f16, %f5;
	max.f32 	%f18, %f17, %f6;
	mov.b32 	%r12, %f18;
	shfl.sync.bfly.b32	%r13|%p3, %r12, 16, 31, -1;
	mov.b32 	%f19, %r13;
	max.f32 	%f20, %f18, %f19;
	mov.b32 	%r14, %f20;
	shfl.sync.bfly.b32	%r15|%p4, %r14, 8, 31, -1;
	mov.b32 	%f21, %r15;
	max.f32 	%f22, %f20, %f21;
	mov.b32 	%r16, %f22;
	shfl.sync.bfly.b32	%r17|%p5, %r16, 4, 31, -1;
	mov.b32 	%f23, %r17;
	max.f32 	%f24, %f22, %f23;
	mov.b32 	%r18, %f24;
	shfl.sync.bfly.b32	%r19|%p6, %r18, 2, 31, -1;
	mov.b32 	%f25, %r19;
	max.f32 	%f26, %f24, %f25;
	mov.b32 	%r20, %f26;
	shfl.sync.bfly.b32	%r21|%p7, %r20, 1, 31, -1;
	mov.b32 	%f27, %r21;
	max.f32 	%f28, %f26, %f27;
	sub.f32 	%f29, %f1, %f28;
	fma.rn.f32 	%f30, %f29, 0f3BBB989D, 0f3F000000;
	cvt.sat.f32.f32 	%f31, %f30;
	mov.f32 	%f32, 0f4B400001;
	mov.f32 	%f33, 0f437C0000;
	fma.rm.f32 	%f34, %f31, %f33, %f32;
	add.f32 	%f35, %f34, 0fCB40007F;
	neg.f32 	%f36, %f35;
	fma.rn.f32 	%f37, %f29, 0f3FB8AA3B, %f36;
	fma.rn.f32 	%f38, %f29, 0f32A57060, %f37;
	mov.b32 	%r22, %f34;
	shl.b32 	%r23, %r22, 23;
	mov.b32 	%f39, %r23;
	ex2.approx.ftz.f32 	%f40, %f38;
	mul.f32 	%f41, %f40, %f39;
	add.f32 	%f42, %f41, 0f00000000;
	sub.f32 	%f43, %f2, %f28;
	fma.rn.f32 	%f44, %f43, 0f3BBB989D, 0f3F000000;
	cvt.sat.f32.f32 	%f45, %f44;
	fma.rm.f32 	%f46, %f45, %f33, %f32;
	add.f32 	%f47, %f46, 0fCB40007F;
	neg.f32 	%f48, %f47;
	fma.rn.f32 	%f49, %f43, 0f3FB8AA3B, %f48;
	fma.rn.f32 	%f50, %f43, 0f32A57060, %f49;
	mov.b32 	%r24, %f46;
	shl.b32 	%r25, %r24, 23;
	mov.b32 	%f51, %r25;
	ex2.approx.ftz.f32 	%f52, %f50;
	mul.f32 	%f53, %f52, %f51;
	add.f32 	%f54, %f42, %f53;
	sub.f32 	%f55, %f3, %f28;
	fma.rn.f32 	%f56, %f55, 0f3BBB989D, 0f3F000000;
	cvt.sat.f32.f32 	%f57, %f56;
	fma.rm.f32 	%f58, %f57, %f33, %f32;
	add.f32 	%f59, %f58, 0fCB40007F;
	neg.f32 	%f60, %f59;
	fma.rn.f32 	%f61, %f55, 0f3FB8AA3B, %f60;
	fma.rn.f32 	%f62, %f55, 0f32A57060, %f61;
	mov.b32 	%r26, %f58;
	shl.b32 	%r27, %r26, 23;
	mov.b32 	%f63, %r27;
	ex2.approx.ftz.f32 	%f64, %f62;
	mul.f32 	%f65, %f64, %f63;
	add.f32 	%f66, %f54, %f65;
	sub.f32 	%f67, %f4, %f28;
	fma.rn.f32 	%f68, %f67, 0f3BBB989D, 0f3F000000;
	cvt.sat.f32.f32 	%f69, %f68;
	fma.rm.f32 	%f70, %f69, %f33, %f32;
	add.f32 	%f71, %f70, 0fCB40007F;
	neg.f32 	%f72, %f71;
	fma.rn.f32 	%f73, %f67, 0f3FB8AA3B, %f72;
	fma.rn.f32 	%f74, %f67, 0f32A57060, %f73;
	mov.b32 	%r28, %f70;
	shl.b32 	%r29, %r28, 23;
	mov.b32 	%f75, %r29;
	ex2.approx.ftz.f32 	%f76, %f74;
	mul.f32 	%f77, %f76, %f75;
	add.f32 	%f78, %f66, %f77;
	sub.f32 	%f79, %f5, %f28;
	fma.rn.f32 	%f80, %f79, 0f3BBB989D, 0f3F000000;
	cvt.sat.f32.f32 	%f81, %f80;
	fma.rm.f32 	%f82, %f81, %f33, %f32;
	add.f32 	%f83, %f82, 0fCB40007F;
	neg.f32 	%f84, %f83;
	fma.rn.f32 	%f85, %f79, 0f3FB8AA3B, %f84;
	fma.rn.f32 	%f86, %f79, 0f32A57060, %f85;
	mov.b32 	%r30, %f82;
	shl.b32 	%r31, %r30, 23;
	mov.b32 	%f87, %r31;
	ex2.approx.ftz.f32 	%f88, %f86;
	mul.f32 	%f89, %f88, %f87;
	add.f32 	%f90, %f78, %f89;
	sub.f32 	%f91, %f6, %f28;
	fma.rn.f32 	%f92, %f91, 0f3BBB989D, 0f3F000000;
	cvt.sat.f32.f32 	%f93, %f92;
	fma.rm.f32 	%f94, %f93, %f33, %f32;
	add.f32 	%f95, %f94, 0fCB40007F;
	neg.f32 	%f96, %f95;
	fma.rn.f32 	%f97, %f91, 0f3FB8AA3B, %f96;
	fma.rn.f32 	%f98, %f91, 0f32A57060, %f97;
	mov.b32 	%r32, %f94;
	shl.b32 	%r33, %r32, 23;
	mov.b32 	%f99, %r33;
	ex2.approx.ftz.f32 	%f100, %f98;
	mul.f32 	%f101, %f100, %f99;
	add.f32 	%f102, %f90, %f101;
	mov.b32 	%r34, %f102;
	shfl.sync.bfly.b32	%r35|%p8, %r34, 16, 31, -1;
	mov.b32 	%f103, %r35;
	add.f32 	%f104, %f102, %f103;
	mov.b32 	%r36, %f104;
	shfl.sync.bfly.b32	%r37|%p9, %r36, 8, 31, -1;
	mov.b32 	%f105, %r37;
	add.f32 	%f106, %f104, %f105;
	mov.b32 	%r38, %f106;
	shfl.sync.bfly.b32	%r39|%p10, %r38, 4, 31, -1;
	mov.b32 	%f107, %r39;
	add.f32 	%f108, %f106, %f107;
	mov.b32 	%r40, %f108;
	shfl.sync.bfly.b32	%r41|%p11, %r40, 2, 31, -1;
	mov.b32 	%f109, %r41;
	add.f32 	%f110, %f108, %f109;
	mov.b32 	%r42, %f110;
	shfl.sync.bfly.b32	%r43|%p12, %r42, 1, 31, -1;
	mov.b32 	%f111, %r43;
	add.f32 	%f112, %f110, %f111;
	div.rn.f32 	%f7, %f41, %f112;
	div.rn.f32 	%f8, %f53, %f112;
	div.rn.f32 	%f9, %f65, %f112;
	div.rn.f32 	%f10, %f77, %f112;
	div.rn.f32 	%f11, %f89, %f112;
	div.rn.f32 	%f12, %f101, %f112;
	mad.lo.s64 	%rd38, %rd56, %rd4, %rd8;
	// begin inline asm
	{  cvt.rn.bf16.f32 %rs7, %f7;}

	// end inline asm
	// begin inline asm
	{  cvt.rn.bf16.f32 %rs8, %f8;}

	// end inline asm
	shr.u64 	%rd39, %rd38, 63;
	add.s64 	%rd40, %rd38, %rd39;
	shl.b64 	%rd41, %rd40, 1;
	and.b64  	%rd42, %rd41, -4;
	add.s64 	%rd43, %rd7, %rd42;
	mov.b32 	%r44, {%rs7, %rs8};
	st.global.u32 	[%rd43], %r44;
	add.s64 	%rd44, %rd38, 64;
	// begin inline asm
	{  cvt.rn.bf16.f32 %rs9, %f9;}

	// end inline asm
	// begin inline asm
	{  cvt.rn.bf16.f32 %rs10, %f10;}

	// end inline asm
	shr.u64 	%rd45, %rd44, 63;
	add.s64 	%rd46, %rd44, %rd45;
	shl.b64 	%rd47, %rd46, 1;
	and.b64  	%rd48, %rd47, -4;
	add.s64 	%rd49, %rd7, %rd48;
	mov.b32 	%r45, {%rs9, %rs10};
	st.global.u32 	[%rd49], %r45;
	add.s64 	%rd50, %rd38, 128;
	// begin inline asm
	{  cvt.rn.bf16.f32 %rs11, %f11;}

	// end inline asm
	// begin inline asm
	{  cvt.rn.bf16.f32 %rs12, %f12;}

	// end inline asm
	shr.u64 	%rd51, %rd50, 63;
	add.s64 	%rd52, %rd50, %rd51;
	shl.b64 	%rd53, %rd52, 1;
	and.b64  	%rd54, %rd53, -4;
	add.s64 	%rd55, %rd7, %rd54;
	mov.b32 	%r46, {%rs11, %rs12};
	st.global.u32 	[%rd55], %r46;
	add.s64 	%rd56, %rd56, %rd9;
	setp.lt.s64 	%p13, %rd56, %rd12;
	@%p13 bra 	$L__BB326_4;
$L__BB326_5:
	ret;

}
	// .globl	_Z15SoftmaxWarpImplI10DirectLoadI13__nv_bfloat16fE11DirectStoreIfS1_EfLi2ELi6ELi32ELi1ELb1EL9Algorithm0EEvT_T0_ll
.visible .entry _Z15SoftmaxWarpImplI10DirectLoadI13__nv_bfloat16fE11DirectStoreIfS1_EfLi2ELi6ELi32ELi1ELb1EL9Algorithm0EEvT_T0_ll(
	.param .align 8 .b8 _Z15SoftmaxWarpImplI10DirectLoadI13__nv_bfloat16fE11DirectStoreIfS1_EfLi2ELi6ELi32ELi1ELb1EL9Algorithm0EEvT_T0_ll_param_0[16],
	.param .align 8 .b8 _Z15SoftmaxWarpImplI10DirectLoadI13__nv_bfloat16fE11DirectStoreIfS1_EfLi2ELi6ELi32ELi1ELb1EL9Algorithm0EEvT_T0_ll_param_1[16],
	.param .u64 _Z15SoftmaxWarpImplI10DirectLoadI13__nv_bfloat16fE11DirectStoreIfS1_EfLi2ELi6ELi32ELi1ELb1EL9Algorithm0EEvT_T0_ll_param_2,
	.param .u64 _Z15SoftmaxWarpImplI10DirectLoadI13__nv_bfloat16fE11DirectStoreIfS1_EfLi2ELi6ELi32ELi1ELb1EL9Algorithm0EEvT_T0_ll_param_3
)
{
	.reg .pred 	%p<20>;
	.reg .b16 	%rs<13>;
	.reg .b32 	%r<49>;
	.reg .b32 	%f<146>;
	.reg .b64 	%rd<61>;

	ld.param.u64 	%rd14, [_Z15SoftmaxWarpImplI10DirectLoadI13__nv_bfloat16fE11DirectStoreIfS1_EfLi2ELi6ELi32ELi1ELb1EL9Algorithm0EEvT_T0_ll_param_0+8];
	ld.param.u64 	%rd3, [_Z15SoftmaxWarpImplI10DirectLoadI13__nv_bfloat16fE11DirectStoreIfS1_EfLi2ELi6ELi32ELi1ELb1EL9Algorithm0EEvT_T0_ll_param_1+8];
	ld.param.u64 	%rd17, [_Z15SoftmaxWarpImplI10DirectLoadI13__nv_bfloat16fE11DirectStoreIfS1_EfLi2ELi6ELi32ELi1ELb1EL9Algorithm0EEvT_T0_ll_param_1];
	ld.param.u64 	%rd13, [_Z15SoftmaxWarpImplI10DirectLoadI13__nv_bfloat16fE11DirectStoreIfS1_EfLi2ELi6ELi32ELi1ELb1EL9Algorithm0EEvT_T0_ll_param_0];
	ld.param.u64 	%rd15, [_Z15SoftmaxWarpImplI10DirectLoadI13__nv_bfloat16fE11DirectStoreIfS1_EfLi2ELi6ELi32ELi1ELb1EL9Algorithm0EEvT_T0_ll_param_2];
	ld.param.u64 	%rd16, [_Z15SoftmaxWarpImplI10DirectLoadI13__nv_bfloat16fE11DirectStoreIfS1_EfLi2ELi6ELi32ELi1ELb1EL9Algorithm0EEvT_T0_ll_param_3];
	cvta.to.global.u64 	%rd1, %rd13;
	cvta.to.global.u64 	%rd2, %rd17;
	setp.lt.s64 	%p1, %rd16, 193;
	@%p1 bra 	$L__BB327_2;
	mov.u64 	%rd18, $str;
	cvta.global.u64 	%rd19, %rd18;
	mov.u64 	%rd20, $str$1;
	cvta.global.u64 	%rd21, %rd20;
	mov.u64 	%rd22, __unnamed_318;
	cvta.global.u64 	%rd23, %rd22;
	{ // callseq 317, 0
	.param .b64 param0;
	st.param.b64 	[param0], %rd19;
	.param .b64 param1;
	st.param.b64 	[param1], %rd21;
	.param .b32 param2;
	st.param.b32 	[param2], 358;
	.param .b64 param3;
	st.param.b64 	[param3], %rd23;
	.param .b64 param4;
	st.param.b64 	[param4], 1;
	call.uni 
	__assertfail, 
	(
	param0, 
	param1, 
	param2, 
	param3, 
	param4
	);
	} // callseq 317
$L__BB327_2:
	mov.u32 	%r2, %nctaid.x;
	mov.u32 	%r3, %ntid.y;
	mul.lo.s32 	%r1, %r2, %r3;
	mov.u32 	%r4, %ctaid.x;
	mov.u32 	%r5, %tid.y;
	mad.lo.s32 	%r6, %r4, %r3, %r5;
	cvt.s64.s32 	%rd60, %r6;
	setp.le.s64 	%p2, %rd15, %rd60;
	@%p2 bra 	$L__BB327_17;
	mov.u32 	%r7, %tid.x;
	shl.b32 	%r8, %r7, 1;
	cvt.u64.u32 	%rd5, %r8;
	add.s32 	%r9, %r8, 64;
	cvt.u64.u32 	%rd6, %r9;
	add.s32 	%r10, %r8, 128;
	cvt.u64.u32 	%rd7, %r10;
	cvt.s64.s32 	%rd8, %r1;
$L__BB327_4:
	setp.le.s64 	%p3, %rd16, %rd5;
	mul.lo.s64 	%rd10, %rd60, %rd14;
	mov.f32 	%f137, 0fFF800000;
	mov.f32 	%f138, %f137;
	mov.f32 	%f142, %f137;
	@%p3 bra 	$L__BB327_6;
	add.s64 	%rd24, %rd10, %rd5;
	shr.u64 	%rd25, %rd24, 63;
	add.s64 	%rd26, %rd24, %rd25;
	shl.b64 	%rd27, %rd26, 1;
	and.b64  	%rd28, %rd27, -4;
	add.s64 	%rd29, %rd1, %rd28;
	ld.global.u32 	%r11, [%rd29];
	mov.b32 	{%rs1, %rs2}, %r11;
	// begin inline asm
	{ cvt.f32.bf16 %f138, %rs1;}

	// end inline asm
	// begin inline asm
	{ cvt.f32.bf16 %f137, %rs2;}

	// end inline asm
	max.f32 	%f28, %f138, 0fFF800000;
	max.f32 	%f142, %f28, %f137;
$L__BB327_6:
	setp.le.s64 	%p4, %rd16, %rd6;
	mov.f32 	%f140, 0fFF800000;
	mov.f32 	%f141, %f140;
	@%p4 bra 	$L__BB327_8;
	add.s64 	%rd30, %rd10, %rd6;
	shr.u64 	%rd31, %rd30, 63;
	add.s64 	%rd32, %rd30, %rd31;
	shl.b64 	%rd33, %rd32, 1;
	and.b64  	%rd34, %rd33, -4;
	add.s64 	%rd35, %rd1, %rd34;
	ld.global.u32 	%r12, [%rd35];
	mov.b32 	{%rs3, %rs4}, %r12;
	// begin inline asm
	{ cvt.f32.bf16 %f141, %rs3;}

	// end inline asm
	// begin inline asm
	{ cvt.f32.bf16 %f140, %rs4;}

	// end inline asm
	max.f32 	%f32, %f142, %f141;
	max.f32 	%f142, %f32, %f140;
$L__BB327_8:
	setp.le.s64 	%p5, %rd16, %rd7;
	mov.f32 	%f143, 0fFF800000;
	mov.f32 	%f144, %f143;
	@%p5 bra 	$L__BB327_10;
	add.s64 	%rd36, %rd10, %rd7;
	shr.u64 	%rd37, %rd36, 63;
	add.s64 	%rd38, %rd36, %rd37;
	shl.b64 	%rd39, %rd38, 1;
	and.b64  	%rd40, %rd39, -4;
	add.s64 	%rd41, %rd1, %rd40;
	ld.global.u32 	%r13, [%rd41];
	mov.b32 	{%rs5, %rs6}, %r13;
	// begin inline asm
	{ cvt.f32.bf16 %f144, %rs5;}

	// end inline asm
	// begin inline asm
	{ cvt.f32.bf16 %f143, %rs6;}

	// end inline asm
	max.f32 	%f36, %f142, %f144;
	max.f32 	%f142, %f36, %f143;
$L__BB327_10:
	setp.le.s64 	%p6, %rd16, %rd5;
	mov.b32 	%r14, %f142;
	shfl.sync.bfly.b32	%r15|%p7, %r14, 16, 31, -1;
	mov.b32 	%f37, %r15;
	max.f32 	%f38, %f142, %f37;
	mov.b32 	%r16, %f38;
	shfl.sync.bfly.b32	%r17|%p8, %r16, 8, 31, -1;
	mov.b32 	%f39, %r17;
	max.f32 	%f40, %f38, %f39;
	mov.b32 	%r18, %f40;
	shfl.sync.bfly.b32	%r19|%p9, %r18, 4, 31, -1;
	mov.b32 	%f41, %r19;
	max.f32 	%f42, %f40, %f41;
	mov.b32 	%r20, %f42;
	shfl.sync.bfly.b32	%r21|%p10, %r20, 2, 31, -1;
	mov.b32 	%f43, %r21;
	max.f32 	%f44, %f42, %f43;
	mov.b32 	%r22, %f44;
	shfl.sync.bfly.b32	%r23|%p11, %r22, 1, 31, -1;
	mov.b32 	%f45, %r23;
	max.f32 	%f46, %f44, %f45;
	sub.f32 	%f47, %f138, %f46;
	fma.rn.f32 	%f48, %f47, 0f3BBB989D, 0f3F000000;
	cvt.sat.f32.f32 	%f49, %f48;
	mov.f32 	%f50, 0f4B400001;
	mov.f32 	%f51, 0f437C0000;
	fma.rm.f32 	%f52, %f49, %f51, %f50;
	add.f32 	%f53, %f52, 0fCB40007F;
	neg.f32 	%f54, %f53;
	fma.rn.f32 	%f55, %f47, 0f3FB8AA3B, %f54;
	fma.rn.f32 	%f56, %f47, 0f32A57060, %f55;
	mov.b32 	%r24, %f52;
	shl.b32 	%r25, %r24, 23;
	mov.b32 	%f57, %r25;
	ex2.approx.ftz.f32 	%f58, %f56;
	mul.f32 	%f59, %f58, %f57;
	add.f32 	%f60, %f59, 0f00000000;
	sub.f32 	%f61, %f137, %f46;
	fma.rn.f32 	%f62, %f61, 0f3BBB989D, 0f3F000000;
	cvt.sat.f32.f32 	%f63, %f62;
	fma.rm.f32 	%f64, %f63, %f51, %f50;
	add.f32 	%f65, %f64, 0fCB40007F;
	neg.f32 	%f66, %f65;
	fma.rn.f32 	%f67, %f61, 0f3FB8AA3B, %f66;
	fma.rn.f32 	%f68, %f61, 0f32A57060, %f67;
	mov.b32 	%r26, %f64;
	shl.b32 	%r27, %r26, 23;
	mov.b32 	%f69, %r27;
	ex2.approx.ftz.f32 	%f70, %f68;
	mul.f32 	%f71, %f70, %f69;
	add.f32 	%f72, %f60, %f71;
	sub.f32 	%f73, %f141, %f46;
	fma.rn.f32 	%f74, %f73, 0f3BBB989D, 0f3F000000;
	cvt.sat.f32.f32 	%f75, %f74;
	fma.rm.f32 	%f76, %f75, %f51, %f50;
	add.f32 	%f77, %f76, 0fCB40007F;
	neg.f32 	%f78, %f77;
	fma.rn.f32 	%f79, %f73, 0f3FB8AA3B, %f78;
	fma.rn.f32 	%f80, %f73, 0f32A57060, %f79;
	mov.b32 	%r28, %f76;
	shl.b32 	%r29, %r28, 23;
	mov.b32 	%f81, %r29;
	ex2.approx.ftz.f32 	%f82, %f80;
	mul.f32 	%f83, %f82, %f81;
	add.f32 	%f84, %f72, %f83;
	sub.f32 	%f85, %f140, %f46;
	fma.rn.f32 	%f86, %f85, 0f3BBB989D, 0f3F000000;
	cvt.sat.f32.f32 	%f87, %f86;
	fma.rm.f32 	%f88, %f87, %f51, %f50;
	add.f32 	%f89, %f88, 0fCB40007F;
	neg.f32 	%f90, %f89;
	fma.rn.f32 	%f91, %f85, 0f3FB8AA3B, %f90;
	fma.rn.f32 	%f92, %f85, 0f32A57060, %f91;
	mov.b32 	%r30, %f88;
	shl.b32 	%r31, %r30, 23;
	mov.b32 	%f93, %r31;
	ex2.approx.ftz.f32 	%f94, %f92;
	mul.f32 	%f95, %f94, %f93;
	add.f32 	%f96, %f84, %f95;
	sub.f32 	%f97, %f144, %f46;
	fma.rn.f32 	%f98, %f97, 0f3BBB989D, 0f3F000000;
	cvt.sat.f32.f32 	%f99, %f98;
	fma.rm.f32 	%f100, %f99, %f51, %f50;
	add.f32 	%f101, %f100, 0fCB40007F;
	neg.f32 	%f102, %f101;
	fma.rn.f32 	%f103, %f97, 0f3FB8AA3B, %f102;
	fma.rn.f32 	%f104, %f97, 0f32A57060, %f103;
	mov.b32 	%r32, %f100;
	shl.b32 	%r33, %r32, 23;
	mov.b32 	%f105, %r33;
	ex2.approx.ftz.f32 	%f106, %f104;
	mul.f32 	%f107, %f106, %f105;
	add.f32 	%f108, %f96, %f107;
	sub.f32 	%f109, %f143, %f46;
	fma.rn.f32 	%f110, %f109, 0f3BBB989D, 0f3F000000;
	cvt.sat.f32.f32 	%f111, %f110;
	fma.rm.f32 	%f112, %f111, %f51, %f50;
	add.f32 	%f113, %f112, 0fCB40007F;
	neg.f32 	%f114, %f113;
	fma.rn.f32 	%f115, %f109, 0f3FB8AA3B, %f114;
	fma.rn.f32 	%f116, %f109, 0f32A57060, %f115;
	mov.b32 	%r34, %f112;
	shl.b32 	%r35, %r34, 23;
	mov.b32 	%f117, %r35;
	ex2.approx.ftz.f32 	%f118, %f116;
	mul.f32 	%f119, %f118, %f117;
	add.f32 	%f120, %f108, %f119;
	mov.b32 	%r36, %f120;
	shfl.sync.bfly.b32	%r37|%p12, %r36, 16, 31, -1;
	mov.b32 	%f121, %r37;
	add.f32 	%f122, %f120, %f121;
	mov.b32 	%r38, %f122;
	shfl.sync.bfly.b32	%r39|%p13, %r38, 8, 31, -1;
	mov.b32 	%f123, %r39;
	add.f32 	%f124, %f122, %f123;
	mov.b32 	%r40, %f124;
	shfl.sync.bfly.b32	%r41|%p14, %r40, 4, 31, -1;
	mov.b32 	%f125, %r41;
	add.f32 	%f126, %f124, %f125;
	mov.b32 	%r42, %f126;
	shfl.sync.bfly.b32	%r43|%p15, %r42, 2, 31, -1;
	mov.b32 	%f127, %r43;
	add.f32 	%f128, %f126, %f127;
	mov.b32 	%r44, %f128;
	shfl.sync.bfly.b32	%r45|%p16, %r44, 1, 31, -1;
	mov.b32 	%f129, %r45;
	add.f32 	%f130, %f128, %f129;
	div.rn.f32 	%f19, %f59, %f130;
	div.rn.f32 	%f20, %f71, %f130;
	div.rn.f32 	%f21, %f83, %f130;
	div.rn.f32 	%f22, %f95, %f130;
	div.rn.f32 	%f23, %f107, %f130;
	div.rn.f32 	%f24, %f119, %f130;
	mul.lo.s64 	%rd11, %rd60, %rd3;
	@%p6 bra 	$L__BB327_12;
	add.s64 	%rd42, %rd11, %rd5;
	// begin inline asm
	{  cvt.rn.bf16.f32 %rs7, %f19;}

	// end inline asm
	// begin inline asm
	{  cvt.rn.bf16.f32 %rs8, %f20;}

	// end inline asm
	shr.u64 	%rd43, %rd42, 63;
	add.s64 	%rd44, %rd42, %rd43;
	shl.b64 	%rd45, %rd44, 1;
	and.b64  	%rd46, %rd45, -4;
	add.s64 	%rd47, %rd2, %rd46;
	mov.b32 	%r46, {%rs7, %rs8};
	st.global.u32 	[%rd47], %r46;
$L__BB327_12:
	setp.le.s64 	%p17, %rd16, %rd6;
	@%p17 bra 	$L__BB327_14;
	add.s64 	%rd48, %rd11, %rd6;
	// begin inline asm
	{  cvt.rn.bf16.f32 %rs9, %f21;}

	// end inline asm
	// begin inline asm
	{  cvt.rn.bf16.f32 %rs10, %f22;}

	// end inline asm
	shr.u64 	%rd49, %rd48, 63;
	add.s64 	%rd50, %rd48, %rd49;
	shl.b64 	%rd51, %rd50, 1;
	and.b64  	%rd52, %rd51, -4;
	add.s64 	%rd53, %rd2, %rd52;
	mov.b32 	%r47, {%rs9, %rs10};
	st.global.u32 	[%rd53], %r47;
$L__BB327_14:
	setp.le.s64 	%p18, %rd16, %rd7;
	@%p18 bra 	$L__BB327_16;
	add.s64 	%rd54, %rd11, %rd7;
	// begin inline asm
	{  cvt.rn.bf16.f32 %rs11, %f23;}

	// end inline asm
	// begin inline asm
	{  cvt.rn.bf16.f32 %rs12, %f24;}

	// end inline asm
	shr.u64 	%rd55, %rd54, 63;
	add.s64 	%rd56, %rd54, %rd55;
	shl.b64 	%rd57, %rd56, 1;
	and.b64  	%rd58, %rd57, -4;
	add.s64 	%rd59, %rd2, %rd58;
	mov.b32 	%r48, {%rs11, %rs12};
	st.global.u32 	[%rd59], %r48;
$L__BB327_16:
	add.s64 	%rd60, %rd60, %rd8;
	setp.lt.s64 	%p19, %rd60, %rd15;
	@%p19 bra 	$L__BB327_4;
$L__BB327_17:
	ret;

}
	// .globl	_Z15SoftmaxWarpImplI10DirectLoadI13__nv_bfloat16fE11DirectStoreIfS1_EfLi2ELi8ELi32ELi1ELb0EL9Algorithm0EEvT_T0_ll
.visible .entry _Z15SoftmaxWarpImplI10DirectLoadI13__nv_bfloat16fE11DirectStoreIfS1_EfLi2ELi8ELi32ELi1ELb0EL9Algorithm0EEvT_T0_ll(
	.param .align 8 .b8 _Z15SoftmaxWarpImplI10DirectLoadI13__nv_bfloat16fE11DirectStoreIfS1_EfLi2ELi8ELi32ELi1ELb0EL9Algorithm0EEvT_T0_ll_param_0[16],
	.param .align 8 .b8 _Z15SoftmaxWarpImplI10DirectLoadI13__nv_bfloat16fE11DirectStoreIfS1_EfLi2ELi8ELi32ELi1ELb0EL9Algorithm0EEvT_T0_ll_param_1[16],
	.param .u64 _Z15SoftmaxWarpImplI10DirectLoadI13__nv_bfloat16fE11DirectStoreIfS1_EfLi2ELi8ELi32ELi1ELb0EL9Algorithm0EEvT_T0_ll_param_2,
	.param .u64 _Z15SoftmaxWarpImplI10DirectLoadI13__nv_bfloat16fE11DirectStoreIfS1_EfLi2ELi8ELi32ELi1ELb0EL9Algorithm0EEvT_T0_ll_param_3
)
{
	.reg .pred 	%p<14>;
	.reg .b16 	%rs<17>;
	.reg .b32 	%r<53>;
	.reg .b32 	%f<143>;
	.reg .b64 	%rd<69>;

	ld.param.u64 	%rd1, [_Z15SoftmaxWarpImplI10DirectLoadI13__nv_bfloat16fE11DirectStoreIfS1_EfLi2ELi8ELi32ELi1ELb0EL9Algorithm0EEvT_T0_ll_param_0];
	ld.param.u64 	%rd2, [_Z15SoftmaxWarpImplI10DirectLoadI13__nv_bfloat16fE11DirectStoreIfS1_EfLi2ELi8ELi32ELi1ELb0EL9Algorithm0EEvT_T0_ll_param_0+8];
	ld.param.u64 	%rd3, [_Z15SoftmaxWarpImplI10DirectLoadI13__nv_bfloat16fE11DirectStoreIfS1_EfLi2ELi8ELi32ELi1ELb0EL9Algorithm0EEvT_T0_ll_param_1];
	ld.param.u64 	%rd4, [_Z15SoftmaxWarpImplI10DirectLoadI13__nv_bfloat16fE11DirectStoreIfS1_EfLi2ELi8ELi32ELi1ELb0EL9Algorithm0EEvT_T0_ll_param_1+8];
	ld.param.u64 	%rd12, [_Z15SoftmaxWarpImplI10DirectLoadI13__nv_bfloat16fE11DirectStoreIfS1_EfLi2ELi8ELi32ELi1ELb0EL9Algorithm0EEvT_T0_ll_param_2];
	ld.param.u64 	%rd13, [_Z15SoftmaxWarpImplI10DirectLoadI13__nv_bfloat16fE11DirectStoreIfS1_EfLi2ELi8ELi32ELi1ELb0EL9Algorithm0EEvT_T0_ll_param_3];
	setp.lt.s64 	%p1, %rd13, 257;
	@%p1 bra 	$L__BB328_2;
	mov.u64 	%rd14, $str;
	cvta.global.u64 	%rd15, %rd14;
	mov.u64 	%rd16, $str$1;
	cvta.global.u64 	%rd17, %rd16;
	mov.u64 	%rd18, __unnamed_319;
	cvta.global.u64 	%rd19, %rd18;
	{ // callseq 318, 0
	.param .b64 param0;
	st.param.b64 	[param0], %rd15;
	.param .b64 param1;
	st.param.b64 	[param1], %rd17;
	.param .b32 param2;
	st.param.b32 	[param2], 358;
	.param .b64 param3;
	st.param.b64 	[param3], %rd19;
	.param .b64 param4;
	st.param.b64 	[param4], 1;
	call.uni 
	__assertfail, 
	(
	param0, 
	param1, 
	param2, 
	param3, 
	param4
	);
	} // callseq 318
$L__BB328_2:
	mov.u32 	%r2, %nctaid.x;
	mov.u32 	%r3, %ntid.y;
	mul.lo.s32 	%r1, %r2, %r3;
	mov.u32 	%r4, %ctaid.x;
	mov.u32 	%r5, %tid.y;
	mad.lo.s32 	%r6, %r4, %r3, %r5;
	cvt.s64.s32 	%rd68, %r6;
	setp.le.s64 	%p2, %rd12, %rd68;
	@%p2 bra 	$L__BB328_5;
	cvta.to.global.u64 	%rd6, %rd1;
	cvta.to.global.u64 	%rd7, %rd3;
	mov.u32 	%r7, %tid.x;
	shl.b32 	%r8, %r7, 1;
	cvt.u64.u32 	%rd8, %r8;
	cvt.s64.s32 	%rd9, %r1;
$L__BB328_4:
	mad.lo.s64 	%rd20, %rd68, %rd2, %rd8;
	shr.u64 	%rd21, %rd20, 63;
	add.s64 	%rd22, %rd20, %rd21;
	shl.b64 	%rd23, %rd22, 1;
	and.b64  	%rd24, %rd23, -4;
	add.s64 	%rd25, %rd6, %rd24;
	ld.global.u32 	%r9, [%rd25];
	mov.b32 	{%rs1, %rs2}, %r9;
	// begin inline asm
	{ cvt.f32.bf16 %f1, %rs1;}

	// end inline asm
	// begin inline asm
	{ cvt.f32.bf16 %f2, %rs2;}

	// end inline asm
	max.f32 	%f17, %f1, 0fFF800000;
	max.f32 	%f18, %f17, %f2;
	add.s64 	%rd26, %rd20, 64;
	shr.u64 	%rd27, %rd26, 63;
	add.s64 	%rd28, %rd26, %rd27;
	shl.b64 	%rd29, %rd28, 1;
	and.b64  	%rd30, %rd29, -4;
	add.s64 	%rd31, %rd6, %rd30;
	ld.global.u32 	%r10, [%rd31];
	mov.b32 	{%rs3, %rs4}, %r10;
	// begin inline asm
	{ cvt.f32.bf16 %f3, %rs3;}

	// end inline asm
	// begin inline asm
	{ cvt.f32.bf16 %f4, %rs4;}

	// end inline asm
	max.f32 	%f19, %f18, %f3;
	max.f32 	%f20, %f19, %f4;
	add.s64 	%rd32, %rd20, 128;
	shr.u64 	%rd33, %rd32, 63;
	add.s64 	%rd34, %rd32, %rd33;
	shl.b64 	%rd35, %rd34, 1;
	and.b64  	%rd36, %rd35, -4;
	add.s64 	%rd37, %rd6, %rd36;
	ld.global.u32 	%r11, [%rd37];
	mov.b32 	{%rs5, %rs6}, %r11;
	// begin inline asm
	{ cvt.f32.bf16 %f5, %rs5;}

	// end inline asm
	// begin inline asm
	{ cvt.f32.bf16 %f6, %rs6;}

	// end inline asm
	max.f32 	%f21, %f20, %f5;
	max.f32 	%f22, %f21, %f6;
	add.s64 	%rd38, %rd20, 192;
	shr.u64 	%rd39, %rd38, 63;
	add.s64 	%rd40, %rd38, %rd39;
	shl.b64 	%rd41, %rd40, 1;
	and.b64  	%rd42, %rd41, -4;
	add.s64 	%rd43, %rd6, %rd42;
	ld.global.u32 	%r12, [%rd43];
	mov.b32 	{%rs7, %rs8}, %r12;
	// begin inline asm
	{ cvt.f32.bf16 %f7, %rs7;}

	// end inline asm
	// begin inline asm
	{ cvt.f32.bf16 %f8, %rs8;}

	// end inline asm
	max.f32 	%f23, %f22, %f7;
	max.f32 	%f24, %f23, %f8;
	mov.b32 	%r13, %f24;
	shfl.sync.bfly.b32	%r14|%p3, %r13, 16, 31, -1;
	mov.b32 	%f25, %r14;
	max.f32 	%f26, %f24, %f25;
	mov.b32 	%r15, %f26;
	shfl.sync.bfly.b32	%r16|%p4, %r15, 8, 31, -1;
	mov.b32 	%f27, %r16;
	max.f32 	%f28, %f26, %f27;
	mov.b32 	%r17, %f28;
	shfl.sync.bfly.b32	%r18|%p5, %r17, 4, 31, -1;
	mov.b32 	%f29, %r18;
	max.f32 	%f30, %f28, %f29;
	mov.b32 	%r19, %f30;
	shfl.sync.bfly.b32	%r20|%p6, %r19, 2, 31, -1;
	mov.b32 	%f31, %r20;
	max.f32 	%f32, %f30, %f31;
	mov.b32 	%r21, %f32;
	shfl.sync.bfly.b32	%r22|%p7, %r21, 1, 31, -1;
	mov.b32 	%f33, %r22;
	max.f32 	%f34, %f32, %f33;
	sub.f32 	%f35, %f1, %f34;
	fma.rn.f32 	%f36, %f35, 0f3BBB989D, 0f3F000000;
	cvt.sat.f32.f32 	%f37, %f36;
	mov.f32 	%f38, 0f4B400001;
	mov.f32 	%f39, 0f437C0000;
	fma.rm.f32 	%f40, %f37, %f39, %f38;
	add.f32 	%f41, %f40, 0fCB40007F;
	neg.f32 	%f42, %f41;
	fma.rn.f32 	%f43, %f35, 0f3FB8AA3B, %f42;
	fma.rn.f32 	%f44, %f35, 0f32A57060, %f43;
	mov.b32 	%r23, %f40;
	shl.b32 	%r24, %r23, 23;
	mov.b32 	%f45, %r24;
	ex2.approx.ftz.f32 	%f46, %f44;
	mul.f32 	%f47, %f46, %f45;
	add.f32 	%f48, %f47, 0f00000000;
	sub.f32 	%f49, %f2, %f34;
	fma.rn.f32 	%f50, %f49, 0f3BBB989D, 0f3F000000;
	cvt.sat.f32.f32 	%f51, %f50;
	fma.rm.f32 	%f52, %f51, %f39, %f38;
	add.f32 	%f53, %f52, 0fCB40007F;
	neg.f32 	%f54, %f53;
	fma.rn.f32 	%f55, %f49, 0f3FB8AA3B, %f54;
	fma.rn.f32 	%f56, %f49, 0f32A57060, %f55;
	mov.b32 	%r25, %f52;
	shl.b32 	%r26, %r25, 23;
	mov.b32 	%f57, %r26;
	ex2.approx.ftz.f32 	%f58, %f56;
	mul.f32 	%f59, %f58, %f57;
	add.f32 	%f60, %f48, %f59;
	sub.f32 	%f61, %f3, %f34;
	fma.rn.f32 	%f62, %f61, 0f3BBB989D, 0f3F000000;
	cvt.sat.f32.f32 	%f63, %f62;
	fma.rm.f32 	%f64, %f63, %f39, %f38;
	add.f32 	%f65, %f64, 0fCB40007F;
	neg.f32 	%f66, %f65;
	fma.rn.f32 	%f67, %f61, 0f3FB8AA3B, %f66;
	fma.rn.f32 	%f68, %f61, 0f32A57060, %f67;
	mov.b32 	%r27, %f64;
	shl.b32 	%r28, %r27, 23;
	mov.b32 	%f69, %r28;
	ex2.approx.ftz.f32 	%f70, %f68;
	mul.f32 	%f71, %f70, %f69;
	add.f32 	%f72, %f60, %f71;
	sub.f32 	%f73, %f4, %f34;
	fma.rn.f32 	%f74, %f73, 0f3BBB989D, 0f3F000000;
	cvt.sat.f32.f32 	%f75, %f74;
	fma.rm.f32 	%f76, %f75, %f39, %f38;
	add.f32 	%f77, %f76, 0fCB40007F;
	neg.f32 	%f78, %f77;
	fma.rn.f32 	%f79, %f73, 0f3FB8AA3B, %f78;
	fma.rn.f32 	%f80, %f73, 0f32A57060, %f79;
	mov.b32 	%r29, %f76;
	shl.b32 	%r30, %r29, 23;
	mov.b32 	%f81, %r30;
	ex2.approx.ftz.f32 	%f82, %f80;
	mul.f32 	%f83, %f82, %f81;
	add.f32 	%f84, %f72, %f83;
	sub.f32 	%f85, %f5, %f34;
	fma.rn.f32 	%f86, %f85, 0f3BBB989D, 0f3F000000;
	cvt.sat.f32.f32 	%f87, %f86;
	fma.rm.f32 	%f88, %f87, %f39, %f38;
	add.f32 	%f89, %f88, 0fCB40007F;
	neg.f32 	%f90, %f89;
	fma.rn.f32 	%f91, %f85, 0f3FB8AA3B, %f90;
	fma.rn.f32 	%f92, %f85, 0f32A57060, %f91;
	mov.b32 	%r31, %f88;
	shl.b32 	%r32, %r31, 23;
	mov.b32 	%f93, %r32;
	ex2.approx.ftz.f32 	%f94, %f92;
	mul.f32 	%f95, %f94, %f93;
	add.f32 	%f96, %f84, %f95;
	sub.f32 	%f97, %f6, %f34;
	fma.rn.f32 	%f98, %f97, 0f3BBB989D, 0f3F000000;
	cvt.sat.f32.f32 	%f99, %f98;
	fma.rm.f32 	%f100, %f99, %f39, %f38;
	add.f32 	%f101, %f100, 0fCB40007F;
	neg.f32 	%f102, %f101;
	fma.rn.f32 	%f103, %f97, 0f3FB8AA3B, %f102;
	fma.rn.f32 	%f104, %f97, 0f32A57060, %f103;
	mov.b32 	%r33, %f100;
	shl.b32 	%r34, %r33, 23;
	mov.b32 	%f105, %r34;
	ex2.approx.ftz.f32 	%f106, %f104;
	mul.f32 	%f107, %f106, %f105;
	add.f32 	%f108, %f96, %f107;
	sub.f32 	%f109, %f7, %f34;
	fma.rn.f32 	%f110, %f109, 0f3BBB989D, 0f3F000000;
	cvt.sat.f32.f32 	%f111, %f110;
	fma.rm.f32 	%f112, %f111, %f39, %f38;
	add.f32 	%f113, %f112, 0fCB40007F;
	neg.f32 	%f114, %f113;
	fma.rn.f32 	%f115, %f109, 0f3FB8AA3B, %f114;
	fma.rn.f32 	%f116, %f109, 0f32A57060, %f115;
	mov.b32 	%r35, %f112;
	shl.b32 	%r36, %r35, 23;
	mov.b32 	%f117, %r36;
	ex2.approx.ftz.f32 	%f118, %f116;
	mul.f32 	%f119, %f118, %f117;
	add.f32 	%f120, %f108, %f119;
	sub.f32 	%f121, %f8, %f34;
	fma.rn.f32 	%f122, %f121, 0f3BBB989D, 0f3F000000;
	cvt.sat.f32.f32 	%f123, %f122;
	fma.rm.f32 	%f124, %f123, %f39, %f38;
	add.f32 	%f125, %f124, 0fCB40007F;
	neg.f32 	%f126, %f125;
	fma.rn.f32 	%f127, %f121, 0f3FB8AA3B, %f126;
	fma.rn.f32 	%f128, %f121, 0f32A57060, %f127;
	mov.b32 	%r37, %f124;
	shl.b32 	%r38, %r37, 23;
	mov.b32 	%f129, %r38;
	ex2.approx.ftz.f32 	%f130, %f128;
	mul.f32 	%f131, %f130, %f129;
	add.f32 	%f132, %f120, %f131;
	mov.b32 	%r39, %f132;
	shfl.sync.bfly.b32	%r40|%p8, %r39, 16, 31, -1;
	mov.b32 	%f133, %r40;
	add.f32 	%f134, %f132, %f133;
	mov.b32 	%r41, %f134;
	shfl.sync.bfly.b32	%r42|%p9, %r41, 8, 31, -1;
	mov.b32 	%f135, %r42;
	add.f32 	%f136, %f134, %f135;
	mov.b32 	%r43, %f136;
	shfl.sync.bfly.b32	%r44|%p10, %r43, 4, 31, -1;
	mov.b32 	%f137, %r44;
	add.f32 	%f138, %f136, %f137;
	mov.b32 	%r45, %f138;
	shfl.sync.bfly.b32	%r46|%p11, %r45, 2, 31, -1;
	mov.b32 	%f139, %r46;
	add.f32 	%f140, %f138, %f139;
	mov.b32 	%r47, %f140;
	shfl.sync.bfly.b32	%r48|%p12, %r47, 1, 31, -1;
	mov.b32 	%f141, %r48;
	add.f32 	%f142, %f140, %f141;
	div.rn.f32 	%f9, %f47, %f142;
	div.rn.f32 	%f10, %f59, %f142;
	div.rn.f32 	%f11, %f71, %f142;
	div.rn.f32 	%f12, %f83, %f142;
	div.rn.f32 	%f13, %f95, %f142;
	div.rn.f32 	%f14, %f107, %f142;
	div.rn.f32 	%f15, %f119, %f142;
	div.rn.f32 	%f16, %f131, %f142;
	mad.lo.s64 	%rd44, %rd68, %rd4, %rd8;
	// begin inline asm
	{  cvt.rn.bf16.f32 %rs9, %f9;}

	// end inline asm
	// begin inline asm
	{  cvt.rn.bf16.f32 %rs10, %f10;}

	// end inline asm
	shr.u64 	%rd45, %rd44, 63;
	add.s64 	%rd46, %rd44, %rd45;
	shl.b64 	%rd47, %rd46, 1;
	and.b64  	%rd48, %rd47, -4;
	add.s64 	%rd49, %rd7, %rd48;
	mov.b32 	%r49, {%rs9, %rs10};
	st.global.u32 	[%rd49], %r49;
	add.s64 	%rd50, %rd44, 64;
	// begin inline asm
	{  cvt.rn.bf16.f32 %rs11, %f11;}

	// end inline asm
	// begin inline asm
	{  cvt.rn.bf16.f32 %rs12, %f12;}

	// end inline asm
	shr.u64 	%rd51, %rd50, 63;
	add.s64 	%rd52, %rd50, %rd51;
	shl.b64 	%rd53, %rd52, 1;
	and.b64  	%rd54, %rd53, -4;
	add.s64 	%rd55, %rd7, %rd54;
	mov.b32 	%r50, {%rs11, %rs12};
	st.global.u32 	[%rd55], %r50;
	add.s64 	%rd56, %rd44, 128;
	// begin inline asm
	{  cvt.rn.bf16.f32 %rs13, %f13;}

	// end inline asm
	// begin inline asm
	{  cvt.rn.bf16.f32 %rs14, %f14;}

	// end inline asm
	shr.u64 	%rd57, %rd56, 63;
	add.s64 	%rd58, %rd56, %rd57;
	shl.b64 	%rd59, %rd58, 1;
	and.b64  	%rd60, %rd59, -4;
	add.s64 	%rd61, %rd7, %rd60;
	mov.b32 	%r51, {%rs13, %rs14};
	st.global.u32 	[%rd61], %r51;
	add.s64 	%rd62, %rd44, 192;
	// begin inline asm
	{  cvt.rn.bf16.f32 %rs15, %f15;}

	// end inline asm
	// begin inline asm
	{  cvt.rn.bf16.f32 %rs16, %f16;}

	// end inline asm
	shr.u64 	%rd63, %rd62, 63;
	add.s64 	%rd64, %rd62, %rd63;
	shl.b64 	%rd65, %rd64, 1;
	and.b64  	%rd66, %rd65, -4;
	add.s64 	%rd67, %rd7, %rd66;
	mov.b32 	%r52, {%rs15, %rs16};
	st.global.u32 	[%rd67], %r52;
	add.s64 	%rd68, %rd68, %rd9;
	setp.lt.s64 	%p13, %rd68, %rd12;
	@%p13 bra 	$L__BB328_4;
$L__BB328_5:
	ret;

}
	// .globl	_Z15SoftmaxWarpImplI10DirectLoadI13__nv_bfloat16fE11DirectStoreIfS1_EfLi2ELi8ELi32ELi1ELb1EL9Algorithm0EEvT_T0_ll
.visible .entry _Z15SoftmaxWarpImplI10DirectLoadI13__nv_bfloat16fE11DirectStoreIfS1_EfLi2ELi8ELi32ELi1ELb1EL9Algorithm0EEvT_T0_ll(
	.param .align 8 .b8 _Z15SoftmaxWarpImplI10DirectLoadI13__nv_bfloat16fE11DirectStoreIfS1_EfLi2ELi8ELi32ELi1ELb1EL9Algorithm0EEvT_T0_ll_param_0[16],
	.param .align 8 .b8 _Z15SoftmaxWarpImplI10DirectLoadI13__nv_bfloat16fE11DirectStoreIfS1_EfLi2ELi8ELi32ELi1ELb1EL9Algorithm0EEvT_T0_ll_param_1[16],
	.param .u64 _Z15SoftmaxWarpImplI10DirectLoadI13__nv_bfloat16fE11DirectStoreIfS1_EfLi2ELi8ELi32ELi1ELb1EL9Algorithm0EEvT_T0_ll_param_2,
	.param .u64 _Z15SoftmaxWarpImplI10DirectLoadI13__nv_bfloat16fE11DirectStoreIfS1_EfLi2ELi8ELi32ELi1ELb1EL9Algorithm0EEvT_T0_ll_param_3
)
{
	.reg .pred 	%p<22>;
	.reg .b16 	%rs<17>;
	.reg .b32 	%r<56>;
	.reg .b32 	%f<187>;
	.reg .b64 	%rd<77>;

	ld.param.u64 	%rd15, [_Z15SoftmaxWarpImplI10DirectLoadI13__nv_bfloat16fE11DirectStoreIfS1_EfLi2ELi8ELi32ELi1ELb1EL9Algorithm0EEvT_T0_ll_param_1+8];
	ld.param.u64 	%rd13, [_Z15SoftmaxWarpImplI10DirectLoadI13__nv_bfloat16fE11DirectStoreIfS1_EfLi2ELi8ELi32ELi1ELb1EL9Algorithm0EEvT_T0_ll_param_0+8];
	ld.param.u64 	%rd12, [_Z15SoftmaxWarpImplI10DirectLoadI13__nv_bfloat16fE11DirectStoreIfS1_EfLi2ELi8ELi32ELi1ELb1EL9Algorithm0EEvT_T0_ll_param_0];
	ld.param.u64 	%rd14, [_Z15SoftmaxWarpImplI10DirectLoadI13__nv_bfloat16fE11DirectStoreIfS1_EfLi2ELi8ELi32ELi1ELb1EL9Algorithm0EEvT_T0_ll_param_1];
	ld.param.u64 	%rd16, [_Z15SoftmaxWarpImplI10DirectLoadI13__nv_bfloat16fE11DirectStoreIfS1_EfLi2ELi8ELi32ELi1ELb1EL9Algorithm0EEvT_T0_ll_param_2];
	ld.param.u64 	%rd17, [_Z15SoftmaxWarpImplI10DirectLoadI13__nv_bfloat16fE11DirectStoreIfS1_EfLi2ELi8ELi32ELi1ELb1EL9Algorithm0EEvT_T0_ll_param_3];
	cvta.to.global.u64 	%rd1, %rd14;
	setp.lt.s64 	%p1, %rd17, 257;
	@%p1 bra 	$L__BB329_2;
	mov.u64 	%rd18, $str;
	cvta.global.u64 	%rd19, %rd18;
	mov.u64 	%rd20, $str$1;
	cvta.global.u64 	%rd21, %rd20;
	mov.u64 	%rd22, __unnamed_320;
	cvta.global.u64 	%rd23, %rd22;
	{ // callseq 319, 0
	.param .b64 param0;
	st.param.b64 	[param0], %rd19;
	.param .b64 param1;
	st.param.b64 	[param1], %rd21;
	.param .b32 param2;
	st.param.b32 	[param2], 358;
	.param .b64 param3;
	st.param.b64 	[param3], %rd23;
	.param .b64 param4;
	st.param.b64 	[param4], 1;
	call.uni 
	__assertfail, 
	(
	param0, 
	param1, 
	param2, 
	param3, 
	param4
	);
	} // callseq 319
$L__BB329_2:
	mov.u32 	%r2, %nctaid.x;
	mov.u32 	%r3, %ntid.y;
	mul.lo.s32 	%r1, %r2, %r3;
	mov.u32 	%r4, %ctaid.x;
	mov.u32 	%r5, %tid.y;
	mad.lo.s32 	%r6, %r4, %r3, %r5;
	cvt.s64.s32 	%rd76, %r6;
	setp.le.s64 	%p2, %rd16, %rd76;
	@%p2 bra 	$L__BB329_21;
	mov.u32 	%r7, %tid.x;
	shl.b32 	%r8, %r7, 1;
	cvt.u64.u32 	%rd3, %r8;
	add.s32 	%r9, %r8, 64;
	cvt.u64.u32 	%rd4, %r9;
	add.s32 	%r10, %r8, 128;
	cvt.u64.u32 	%rd5, %r10;
	add.s32 	%r11, %r8, 192;
	cvt.u64.u32 	%rd6, %r11;
	cvt.s64.s32 	%rd7, %r1;
$L__BB329_4:
	setp.le.s64 	%p3, %rd17, %rd3;
	mul.lo.s64 	%rd9, %rd76, %rd13;
	mov.f32 	%f175, 0fFF800000;
	mov.f32 	%f176, %f175;
	mov.f32 	%f180, %f175;
	@%p3 bra 	$L__BB329_6;
	add.s64 	%rd24, %rd9, %rd3;
	shr.u64 	%rd25, %rd24, 63;
	add.s64 	%rd26, %rd24, %rd25;
	cvta.to.global.u64 	%rd27, %rd12;
	shl.b64 	%rd28, %rd26, 1;
	and.b64  	%rd29, %rd28, -4;
	add.s64 	%rd30, %rd27, %rd29;
	ld.global.u32 	%r12, [%rd30];
	mov.b32 	{%rs1, %rs2}, %r12;
	// begin inline asm
	{ cvt.f32.bf16 %f176, %rs1;}

	// end inline asm
	// begin inline asm
	{ cvt.f32.bf16 %f175, %rs2;}

	// end inline asm
	max.f32 	%f36, %f176, 0fFF800000;
	max.f32 	%f180, %f36, %f175;
$L__BB329_6:
	setp.le.s64 	%p4, %rd17, %rd4;
	mov.f32 	%f178, 0fFF800000;
	mov.f32 	%f179, %f178;
	@%p4 bra 	$L__BB329_8;
	add.s64 	%rd31, %rd9, %rd4;
	shr.u64 	%rd32, %rd31, 63;
	add.s64 	%rd33, %rd31, %rd32;
	cvta.to.global.u64 	%rd34, %rd12;
	shl.b64 	%rd35, %rd33, 1;
	and.b64  	%rd36, %rd35, -4;
	add.s64 	%rd37, %rd34, %rd36;
	ld.global.u32 	%r13, [%rd37];
	mov.b32 	{%rs3, %rs4}, %r13;
	// begin inline asm
	{ cvt.f32.bf16 %f179, %rs3;}

	// end inline asm
	// begin inline asm
	{ cvt.f32.bf16 %f178, %rs4;}

	// end inline asm
	max.f32 	%f40, %f180, %f179;
	max.f32 	%f180, %f40, %f178;
$L__BB329_8:
	setp.le.s64 	%p5, %rd17, %rd5;
	mov.f32 	%f181, 0fFF800000;
	mov.f32 	%f182, %f181;
	@%p5 bra 	$L__BB329_10;
	add.s64 	%rd38, %rd9, %rd5;
	shr.u64 	%rd39, %rd38, 63;
	add.s64 	%rd40, %rd38, %rd39;
	cvta.to.global.u64 	%rd41, %rd12;
	shl.b64 	%rd42, %rd40, 1;
	and.b64  	%rd43, %rd42, -4;
	add.s64 	%rd44, %rd41, %rd43;
	ld.global.u32 	%r14, [%rd44];
	mov.b32 	{%rs5, %rs6}, %r14;
	// begin inline asm
	{ cvt.f32.bf16 %f182, %rs5;}

	// end inline asm
	// begin inline asm
	{ cvt.f32.bf16 %f181, %rs6;}

	// end inline asm
	max.f32 	%f44, %f180, %f182;
	max.f32 	%f180, %f44, %f181;
$L__BB329_10:
	setp.le.s64 	%p6, %rd17, %rd6;
	mov.f32 	%f184, 0fFF800000;
	mov.f32 	%f185, %f184;
	@%p6 bra 	$L__BB329_12;
	add.s64 	%rd45, %rd9, %rd6;
	shr.u64 	%rd46, %rd45, 63;
	add.s64 	%rd47, %rd45, %rd46;
	cvta.to.global.u64 	%rd48, %rd12;
	shl.b64 	%rd49, %rd47, 1;
	and.b64  	%rd50, %rd49, -4;
	add.s64 	%rd51, %rd48, %rd50;
	ld.global.u32 	%r15, [%rd51];
	mov.b32 	{%rs7, %rs8}, %r15;
	// begin inline asm
	{ cvt.f32.bf16 %f185, %rs7;}

	// end inline asm
	// begin inline asm
	{ cvt.f32.bf16 %f184, %rs8;}

	// end inline asm
	max.f32 	%f48, %f180, %f185;
	max.f32 	%f180, %f48, %f184;
$L__BB329_12:
	setp.le.s64 	%p7, %rd17, %rd3;
	mov.b32 	%r16, %f180;
	shfl.sync.bfly.b32	%r17|%p8, %r16, 16, 31, -1;
	mov.b32 	%f49, %r17;
	max.f32 	%f50, %f180, %f49;
	mov.b32 	%r18, %f50;
	shfl.sync.bfly.b32	%r19|%p9, %r18, 8, 31, -1;
	mov.b32 	%f51, %r19;
	max.f32 	%f52, %f50, %f51;
	mov.b32 	%r20, %f52;
	shfl.sync.bfly.b32	%r21|%p10, %r20, 4, 31, -1;
	mov.b32 	%f53, %r21;
	max.f32 	%f54, %f52, %f53;
	mov.b32 	%r22, %f54;
	shfl.sync.bfly.b32	%r23|%p11, %r22, 2, 31, -1;
	mov.b32 	%f55, %r23;
	max.f32 	%f56, %f54, %f55;
	mov.b32 	%r24, %f56;
	shfl.sync.bfly.b32	%r25|%p12, %r24, 1, 31, -1;
	mov.b32 	%f57, %r25;
	max.f32 	%f58, %f56, %f57;
	sub.f32 	%f59, %f176, %f58;
	fma.rn.f32 	%f60, %f59, 0f3BBB989D, 0f3F000000;
	cvt.sat.f32.f32 	%f61, %f60;
	mov.f32 	%f62, 0f4B400001;
	mov.f32 	%f63, 0f437C0000;
	fma.rm.f32 	%f64, %f61, %f63, %f62;
	add.f32 	%f65, %f64, 0fCB40007F;
	neg.f32 	%f66, %f65;
	fma.rn.f32 	%f67, %f59, 0f3FB8AA3B, %f66;
	fma.rn.f32 	%f68, %f59, 0f32A57060, %f67;
	mov.b32 	%r26, %f64;
	shl.b32 	%r27, %r26, 23;
	mov.b32 	%f69, %r27;
	ex2.approx.ftz.f32 	%f70, %f68;
	mul.f32 	%f71, %f70, %f69;
	add.f32 	%f72, %f71, 0f00000000;
	sub.f32 	%f73, %f175, %f58;
	fma.rn.f32 	%f74, %f73, 0f3BBB989D, 0f3F000000;
	cvt.sat.f32.f32 	%f75, %f74;
	fma.rm.f32 	%f76, %f75, %f63, %f62;
	add.f32 	%f77, %f76, 0fCB40007F;
	neg.f32 	%f78, %f77;
	fma.rn.f32 	%f79, %f73, 0f3FB8AA3B, %f78;
	fma.rn.f32 	%f80, %f73, 0f32A57060, %f79;
	mov.b32 	%r28, %f76;
	shl.b32 	%r29, %r28, 23;
	mov.b32 	%f81, %r29;
	ex2.approx.ftz.f32 	%f82, %f80;
	mul.f32 	%f83, %f82, %f81;
	add.f32 	%f84, %f72, %f83;
	sub.f32 	%f85, %f179, %f58;
	fma.rn.f32 	%f86, %f85, 0f3BBB989D, 0f3F000000;
	cvt.sat.f32.f32 	%f87, %f86;
	fma.rm.f32 	%f88, %f87, %f63, %f62;
	add.f32 	%f89, %f88, 0fCB40007F;
	neg.f32 	%f90, %f89;
	fma.rn.f32 	%f91, %f85, 0f3FB8AA3B, %f90;
	fma.rn.f32 	%f92, %f85, 0f32A57060, %f91;
	mov.b32 	%r30, %f88;
	shl.b32 	%r31, %r30, 23;
	mov.b32 	%f93, %r31;
	ex2.approx.ftz.f32 	%f94, %f92;
	mul.f32 	%f95, %f94, %f93;
	add.f32 	%f96, %f84, %f95;
	sub.f32 	%f97, %f178, %f58;
	fma.rn.f32 	%f98, %f97, 0f3BBB989D, 0f3F000000;
	cvt.sat.f32.f32 	%f99, %f98;
	fma.rm.f32 	%f100, %f99, %f63, %f62;
	add.f32 	%f101, %f100, 0fCB40007F;
	neg.f32 	%f102, %f101;
	fma.rn.f32 	%f103, %f97, 0f3FB8AA3B, %f102;
	fma.rn.f32 	%f104, %f97, 0f32A57060, %f103;
	mov.b32 	%r32, %f100;
	shl.b32 	%r33, %r32, 23;
	mov.b32 	%f105, %r33;
	ex2.approx.ftz.f32 	%f106, %f104;
	mul.f32 	%f107, %f106, %f105;
	add.f32 	%f108, %f96, %f107;
	sub.f32 	%f109, %f182, %f58;
	fma.rn.f32 	%f110, %f109, 0f3BBB989D, 0f3F000000;
	cvt.sat.f32.f32 	%f111, %f110;
	fma.rm.f32 	%f112, %f111, %f63, %f62;
	add.f32 	%f113, %f112, 0fCB40007F;
	neg.f32 	%f114, %f113;
	fma.rn.f32 	%f115, %f109, 0f3FB8AA3B, %f114;
	fma.rn.f32 	%f116, %f109, 0f32A57060, %f115;
	mov.b32 	%r34, %f112;
	shl.b32 	%r35, %r34, 23;
	mov.b32 	%f117, %r35;
	ex2.approx.ftz.f32 	%f118, %f116;
	mul.f32 	%f119, %f118, %f117;
	add.f32 	%f120, %f108, %f119;
	sub.f32 	%f121, %f181, %f58;
	fma.rn.f32 	%f122, %f121, 0f3BBB989D, 0f3F000000;
	cvt.sat.f32.f32 	%f123, %f122;
	fma.rm.f32 	%f124, %f123, %f63, %f62;
	add.f32 	%f125, %f124, 0fCB40007F;
	neg.f32 	%f126, %f125;
	fma.rn.f32 	%f127, %f121, 0f3FB8AA3B, %f126;
	fma.rn.f32 	%f128, %f121, 0f32A57060, %f127;
	mov.b32 	%r36, %f124;
	shl.b32 	%r37, %r36, 23;
	mov.b32 	%f129, %r37;
	ex2.approx.ftz.f32 	%f130, %f128;
	mul.f32 	%f131, %f130, %f129;
	add.f32 	%f132, %f120, %f131;
	sub.f32 	%f133, %f185, %f58;
	fma.rn.f32 	%f134, %f133, 0f3BBB989D, 0f3F000000;
	cvt.sat.f32.f32 	%f135, %f134;
	fma.rm.f32 	%f136, %f135, %f63, %f62;
	add.f32 	%f137, %f136, 0fCB40007F;
	neg.f32 	%f138, %f137;
	fma.rn.f32 	%f139, %f133, 0f3FB8AA3B, %f138;
	fma.rn.f32 	%f140, %f133, 0f32A57060, %f139;
	mov.b32 	%r38, %f136;
	shl.b32 	%r39, %r38, 23;
	mov.b32 	%f141, %r39;
	ex2.approx.ftz.f32 	%f142, %f140;
	mul.f32 	%f143, %f142, %f141;
	add.f32 	%f144, %f132, %f143;
	sub.f32 	%f145, %f184, %f58;
	fma.rn.f32 	%f146, %f145, 0f3BBB989D, 0f3F000000;
	cvt.sat.f32.f32 	%f147, %f146;
	fma.rm.f32 	%f148, %f147, %f63, %f62;
	add.f32 	%f149, %f148, 0fCB40007F;
	neg.f32 	%f150, %f149;
	fma.rn.f32 	%f151, %f145, 0f3FB8AA3B, %f150;
	fma.rn.f32 	%f152, %f145, 0f32A57060, %f151;
	mov.b32 	%r40, %f148;
	shl.b32 	%r41, %r40, 23;
	mov.b32 	%f153, %r41;
	ex2.approx.ftz.f32 	%f154, %f152;
	mul.f32 	%f155, %f154, %f153;
	add.f32 	%f156, %f144, %f155;
	mov.b32 	%r42, %f156;
	shfl.sync.bfly.b32	%r43|%p13, %r42, 16, 31, -1;
	mov.b32 	%f157, %r43;
	add.f32 	%f158, %f156, %f157;
	mov.b32 	%r44, %f158;
	shfl.sync.bfly.b32	%r45|%p14, %r44, 8, 31, -1;
	mov.b32 	%f159, %r45;
	add.f32 	%f160, %f158, %f159;
	mov.b32 	%r46, %f160;
	shfl.sync.bfly.b32	%r47|%p15, %r46, 4, 31, -1;
	mov.b32 	%f161, %r47;
	add.f32 	%f162, %f160, %f161;
	mov.b32 	%r48, %f162;
	shfl.sync.bfly.b32	%r49|%p16, %r48, 2, 31, -1;
	mov.b32 	%f163, %r49;
	add.f32 	%f164, %f162, %f163;
	mov.b32 	%r50, %f164;
	shfl.sync.bfly.b32	%r51|%p17, %r50, 1, 31, -1;
	mov.b32 	%f165, %r51;
	add.f32 	%f166, %f164, %f165;
	div.rn.f32 	%f25, %f71, %f166;
	div.rn.f32 	%f26, %f83, %f166;
	div.rn.f32 	%f27, %f95, %f166;
	div.rn.f32 	%f28, %f107, %f166;
	div.rn.f32 	%f29, %f119, %f166;
	div.rn.f32 	%f30, %f131, %f166;
	div.rn.f32 	%f31, %f143, %f166;
	div.rn.f32 	%f32, %f155, %f166;
	mul.lo.s64 	%rd10, %rd76, %rd15;
	@%p7 bra 	$L__BB329_14;
	add.s64 	%rd52, %rd10, %rd3;
	// begin inline asm
	{  cvt.rn.bf16.f32 %rs9, %f25;}

	// end inline asm
	// begin inline asm
	{  cvt.rn.bf16.f32 %rs10, %f26;}

	// end inline asm
	shr.u64 	%rd53, %rd52, 63;
	add.s64 	%rd54, %rd52, %rd53;
	shl.b64 	%rd55, %rd54, 1;
	and.b64  	%rd56, %rd55, -4;
	add.s64 	%rd57, %rd1, %rd56;
	mov.b32 	%r52, {%rs9, %rs10};
	st.global.u32 	[%rd57], %r52;
$L__BB329_14:
	setp.le.s64 	%p18, %rd17, %rd4;
	@%p18 bra 	$L__BB329_16;
	add.s64 	%rd58, %rd10, %rd4;
	// begin inline asm
	{  cvt.rn.bf16.f32 %rs11, %f27;}

	// end inline asm
	// begin inline asm
	{  cvt.rn.bf16.f32 %rs12, %f28;}

	// end inline asm
	shr.u64 	%rd59, %rd58, 63;
	add.s64 	%rd60, %rd58, %rd59;
	shl.b64 	%rd61, %rd60, 1;
	and.b64  	%rd62, %rd61, -4;
	add.s64 	%rd63, %rd1, %rd62;
	mov.b32 	%r53, {%rs11, %rs12};
	st.global.u32 	[%rd63], %r53;
$L__BB329_16:
	setp.le.s64 	%p19, %rd17, %rd5;
	@%p19 bra 	$L__BB329_18;
	add.s64 	%rd64, %rd10, %rd5;
	// begin inline asm
	{  cvt.rn.bf16.f32 %rs13, %f29;}

	// end inline asm
	// begin inline asm
	{  cvt.rn.bf16.f32 %rs14, %f30;}

	// end inline asm
	shr.u64 	%rd65, %rd64, 63;
	add.s64 	%rd66, %rd64, %rd65;
	shl.b64 	%rd67, %rd66, 1;
	and.b64  	%rd68, %rd67, -4;
	add.s64 	%rd69, %rd1, %rd68;
	mov.b32 	%r54, {%rs13, %rs14};
	st.global.u32 	[%rd69], %r54;
$L__BB329_18:
	setp.le.s64 	%p20, %rd17, %rd6;
	@%p20 bra 	$L__BB329_20;
	add.s64 	%rd70, %rd10, %rd6;
	// begin inline asm
	{  cvt.rn.bf16.f32 %rs15, %f31;}

	// end inline asm
	// begin inline asm
	{  cvt.rn.bf16.f32 %rs16, %f32;}

	// end inline asm
	shr.u64 	%rd71, %rd70, 63;
	add.s64 	%rd72, %rd70, %rd71;
	shl.b64 	%rd73, %rd72, 1;
	and.b64  	%rd74, %rd73, -4;
	add.s64 	%rd75, %rd1, %rd74;
	mov.b32 	%r55, {%rs15, %rs16};
	st.global.u32 	[%rd75], %r55;
$L__BB329_20:
	add.s64 	%rd76, %rd76, %rd7;
	setp.lt.s64 	%p21, %rd76, %rd16;
	@%p21 bra 	$L__BB329_4;
$L__BB329_21:
	ret;

}
	// .globl	_Z15SoftmaxWarpImplI10DirectLoadI13__nv_bfloat16fE11DirectStoreIfS1_EfLi2ELi10ELi32ELi1ELb0EL9Algorithm0EEvT_T0_ll
.visible .entry _Z15SoftmaxWarpImplI10DirectLoadI13__nv_bfloat16fE11DirectStoreIfS1_EfLi2ELi10ELi32ELi1ELb0EL9Algorithm0EEvT_T0_ll(
	.param .align 8 .b8 _Z15SoftmaxWarpImplI10DirectLoadI13__nv_bfloat16fE11DirectStoreIfS1_EfLi2ELi10ELi32ELi1ELb0EL9Algorithm0EEvT_T0_ll_param_0[16],
	.param .align 8 .b8 _Z15SoftmaxWarpImplI10DirectLoadI13__nv_bfloat16fE11DirectStoreIfS1_EfLi2ELi10ELi32ELi1ELb0EL9Algorithm0EEvT_T0_ll_param_1[16],
	.param .u64 _Z15SoftmaxWarpImplI10DirectLoadI13__nv_bfloat16fE11DirectStoreIfS1_EfLi2ELi10ELi32ELi1ELb0EL9Algorithm0EEvT_T0_ll_param_2,
	.param .u64 _Z15SoftmaxWarpImplI10DirectLoadI13__nv_bfloat16fE11DirectStoreIfS1_EfLi2ELi10ELi32ELi1ELb0EL9Algorithm0EEvT_T0_ll_param_3
)
{
	.reg .pred 	%p<14>;
	.reg .b16 	%rs<21>;
	.reg .b32 	%r<59>;
	.reg .b32 	%f<173>;
	.reg .b64 	%rd<81>;

	ld.param.u64 	%rd1, [_Z15SoftmaxWarpImplI10DirectLoadI13__nv_bfloat16fE11DirectStoreIfS1_EfLi2ELi10ELi32ELi1ELb0EL9Algorithm0EEvT_T0_ll_param_0];
	ld.param.u64 	%rd2, [_Z15SoftmaxWarpImplI10DirectLoadI13__nv_bfloat16fE11DirectStoreIfS1_EfLi2ELi10ELi32ELi1ELb0EL9Algorithm0EEvT_T0_ll_param_0+8];
	ld.param.u64 	%rd3, [_Z15SoftmaxWarpImplI10DirectLoadI13__nv_bfloat16fE11DirectStoreIfS1_EfLi2ELi10ELi32ELi1ELb0EL9Algorithm0EEvT_T0_ll_param_1];
	ld.param.u64 	%rd4, [_Z15SoftmaxWarpImplI10DirectLoadI13__nv_bfloat16fE11DirectStoreIfS1_EfLi2ELi10ELi32ELi1ELb0EL9Algorithm0EEvT_T0_ll_param_1+8];
	ld.param.u64 	%rd12, [_Z15SoftmaxWarpImplI10DirectLoadI13__nv_bfloat16fE11DirectStoreIfS1_EfLi2ELi10ELi32ELi1ELb0EL9Algorithm0EEvT_T0_ll_param_2];
	ld.param.u64 	%rd13, [_Z15SoftmaxWarpImplI10DirectLoadI13__nv_bfloat16fE11DirectStoreIfS1_EfLi2ELi10ELi32ELi1ELb0EL9Algorithm0EEvT_T0_ll_param_3];
	setp.lt.s64 	%p1, %rd13, 321;
	@%p1 bra 	$L__BB330_2;
	mov.u64 	%rd14, $str;
	cvta.global.u64 	%rd15, %rd14;
	mov.u64 	%rd16, $str$1;
	cvta.global.u64 	%rd17, %rd16;
	mov.u64 	%rd18, __unnamed_321;
	cvta.global.u64 	%rd19, %rd18;
	{ // callseq 320, 0
	.param .b64 param0;
	st.param.b64 	[param0], %rd15;
	.param .b64 param1;
	st.param.b64 	[param1], %rd17;
	.param .b32 param2;
	st.param.b32 	[param2], 358;
	.param .b64 param3;
	st.param.b64 	[param3], %rd19;
	.param .b64 param4;
	st.param.b64 	[param4], 1;
	call.uni 
	__assertfail, 
	(
	param0, 
	param1, 
	param2, 
	param3, 
	param4
	);
	} // callseq 320
$L__BB330_2:
	mov.u32 	%r2, %nctaid.x;
	mov.u32 	%r3, %ntid.y;
	mul.lo.s32 	%r1, %r2, %r3;
	mov.u32 	%r4, %ctaid.x;
	mov.u32 	%r5, %tid.y;
	mad.lo.s32 	%r6, %r4, %r3, %r5;
	cvt.s64.s32 	%rd80, %r6;
	setp.le.s64 	%p2, %rd12, %rd80;
	@%p2 bra 	$L__BB330_5;
	cvta.to.global.u64 	%rd6, %rd1;
	cvta.to.global.u64 	%rd7, %rd3;
	mov.u32 	%r7, %tid.x;
	shl.b32 	%r8, %r7, 1;
	cvt.u64.u32 	%rd8, %r8;
	cvt.s64.s32 	%rd9, %r1;
$L__BB330_4:
	mad.lo.s64 	%rd20, %rd80, %rd2, %rd8;
	shr.u64 	%rd21, %rd20, 63;
	add.s64 	%rd22, %rd20, %rd21;
	shl.b64 	%rd23, %rd22, 1;
	and.b64  	%rd24, %rd23, -4;
	add.s64 	%rd25, %rd6, %rd24;
	ld.global.u32 	%r9, [%rd25];
	mov.b32 	{%rs1, %rs2}, %r9;
	// begin inline asm
	{ cvt.f32.bf16 %f1, %rs1;}

	// end inline asm
	// begin inline asm
	{ cvt.f32.bf16 %f2, %rs2;}

	// end inline asm
	max.f32 	%f21, %f1, 0fFF800000;
	max.f32 	%f22, %f21, %f2;
	add.s64 	%rd26, %rd20, 64;
	shr.u64 	%rd27, %rd26, 63;
	add.s64 	%rd28, %rd26, %rd27;
	shl.b64 	%rd29, %rd28, 1;
	and.b64  	%rd30, %rd29, -4;
	add.s64 	%rd31, %rd6, %rd30;
	ld.global.u32 	%r10, [%rd31];
	mov.b32 	{%rs3, %rs4}, %r10;
	// begin inline asm
	{ cvt.f32.bf16 %f3, %rs3;}

	// end inline asm
	// begin inline asm
	{ cvt.f32.bf16 %f4, %rs4;}

	// end inline asm
	max.f32 	%f23, %f22, %f3;
	max.f32 	%f24, %f23, %f4;
	add.s64 	%rd32, %rd20, 128;
	shr.u64 	%rd33, %rd32, 63;
	add.s64 	%rd34, %rd32, %rd33;
	shl.b64 	%rd35, %rd34, 1;
	and.b64  	%rd36, %rd35, -4;
	add.s64 	%rd37, %rd6, %rd36;
	ld.global.u32 	%r11, [%rd37];
	mov.b32 	{%rs5, %rs6}, %r11;
	// begin inline asm
	{ cvt.f32.bf16 %f5, %rs5;}

	// end inline asm
	// begin inline asm
	{ cvt.f32.bf16 %f6, %rs6;}

	// end inline asm
	max.f32 	%f25, %f24, %f5;
	max.f32 	%f26, %f25, %f6;
	add.s64 	%rd38, %rd20, 192;
	shr.u64 	%rd39, %rd38, 63;
	add.s64 	%rd40, %rd38, %rd39;
	shl.b64 	%rd41, %rd40, 1;
	and.b64  	%rd42, %rd41, -4;
	add.s64 	%rd43, %rd6, %rd42;
	ld.global.u32 	%r12, [%rd43];
	mov.b32 	{%rs7, %rs8}, %r12;
	// begin inline asm
	{ cvt.f32.bf16 %f7, %rs7;}

	// end inline asm
	// begin inline asm
	{ cvt.f32.bf16 %f8, %rs8;}

	// end inline asm
	max.f32 	%f27, %f26, %f7;
	max.f32 	%f28, %f27, %f8;
	add.s64 	%rd44, %rd20, 256;
	shr.u64 	%rd45, %rd44, 63;
	add.s64 	%rd46, %rd44, %rd45;
	shl.b64 	%rd47, %rd46, 1;
	and.b64  	%rd48, %rd47, -4;
	add.s64 	%rd49, %rd6, %rd48;
	ld.global.u32 	%r13, [%rd49];
	mov.b32 	{%rs9, %rs10}, %r13;
	// begin inline asm
	{ cvt.f32.bf16 %f9, %rs9;}

	// end inline asm
	// begin inline asm
	{ cvt.f32.bf16 %f10, %rs10;}

	// end inline asm
	max.f32 	%f29, %f28, %f9;
	max.f32 	%f30, %f29, %f10;
	mov.b32 	%r14, %f30;
	shfl.sync.bfly.b32	%r15|%p3, %r14, 16, 31, -1;
	mov.b32 	%f31, %r15;
	max.f32 	%f32, %f30, %f31;
	mov.b32 	%r16, %f32;
	shfl.sync.bfly.b32	%r17|%p4, %r16, 8, 31, -1;
	mov.b32 	%f33, %r17;
	max.f32 	%f34, %f32, %f33;
	mov.b32 	%r18, %f34;
	shfl.sync.bfly.b32	%r19|%p5, %r18, 4, 31, -1;
	mov.b32 	%f35, %r19;
	max.f32 	%f36, %f34, %f35;
	mov.b32 	%r20, %f36;
	shfl.sync.bfly.b32	%r21|%p6, %r20, 2, 31, -1;
	mov.b32 	%f37, %r21;
	max.f32 	%f38, %f36, %f37;
	mov.b32 	%r22, %f38;
	shfl.sync.bfly.b32	%r23|%p7, %r22, 1, 31, -1;
	mov.b32 	%f39, %r23;
	max.f32 	%f40, %f38, %f39;
	sub.f32 	%f41, %f1, %f40;
	fma.rn.f32 	%f42, %f41, 0f3BBB989D, 0f3F000000;
	cvt.sat.f32.f32 	%f43, %f42;
	mov.f32 	%f44, 0f4B400001;
	mov.f32 	%f45, 0f437C0000;
	fma.rm.f32 	%f46, %f43, %f45, %f44;
	add.f32 	%f47, %f46, 0fCB40007F;
	neg.f32 	%f48, %f47;
	fma.rn.f32 	%f49, %f41, 0f3FB8AA3B, %f48;
	fma.rn.f32 	%f50, %f41, 0f32A57060, %f49;
	mov.b32 	%r24, %f46;
	shl.b32 	%r25, %r24, 23;
	mov.b32 	%f51, %r25;
	ex2.approx.ftz.f32 	%f52, %f50;
	mul.f32 	%f53, %f52, %f51;
	add.f32 	%f54, %f53, 0f00000000;
	sub.f32 	%f55, %f2, %f40;
	fma.rn.f32 	%f56, %f55, 0f3BBB989D, 0f3F000000;
	cvt.sat.f32.f32 	%f57, %f56;
	fma.rm.f32 	%f58, %f57, %f45, %f44;
	add.f32 	%f59, %f58, 0fCB40007F;
	neg.f32 	%f60, %f59;
	fma.rn.f32 	%f61, %f55, 0f3FB8AA3B, %f60;
	fma.rn.f32 	%f62, %f55, 0f32A57060, %f61;
	mov.b32 	%r26, %f58;
	shl.b32 	%r27, %r26, 23;
	mov.b32 	%f63, %r27;
	ex2.approx.ftz.f32 	%f64, %f62;
	mul.f32 	%f65, %f64, %f63;
	add.f32 	%f66, %f54, %f65;
	sub.f32 	%f67, %f3, %f40;
	fma.rn.f32 	%f68, %f67, 0f3BBB989D, 0f3F000000;
	cvt.sat.f32.f32 	%f69, %f68;
	fma.rm.f32 	%f70, %f69, %f45, %f44;
	add.f32 	%f71, %f70, 0fCB40007F;
	neg.f32 	%f72, %f71;
	fma.rn.f32 	%f73, %f67, 0f3FB8AA3B, %f72;
	fma.rn.f32 	%f74, %f67, 0f32A57060, %f73;
	mov.b32 	%r28, %f70;
	shl.b32 	%r29, %r28, 23;
	mov.b32 	%f75, %r29;
	ex2.approx.ftz.f32 	%f76, %f74;
	mul.f32 	%f77, %f76, %f75;
	add.f32 	%f78, %f66, %f77;
	sub.f32 	%f79, %f4, %f40;
	fma.rn.f32 	%f80, %f79, 0f3BBB989D, 0f3F000000;
	cvt.sat.f32.f32 	%f81, %f80;
	fma.rm.f32 	%f82, %f81, %f45, %f44;
	add.f32 	%f83, %f82, 0fCB40007F;
	neg.f32 	%f84, %f83;
	fma.rn.f32 	%f85, %f79, 0f3FB8AA3B, %f84;
	fma.rn.f32 	%f86, %f79, 0f32A57060, %f85;
	mov.b32 	%r30, %f82;
	shl.b32 	%r31, %r30, 23;
	mov.b32 	%f87, %r31;
	ex2.approx.ftz.f32 	%f88, %f86;
	mul.f32 	%f89, %f88, %f87;
	add.f32 	%f90, %f78, %f89;
	sub.f32 	%f91, %f5, %f40;
	fma.rn.f32 	%f92, %f91, 0f3BBB989D, 0f3F000000;
	cvt.sat.f32.f32 	%f93, %f92;
	fma.rm.f32 	%f94, %f93, %f45, %f44;
	add.f32 	%f95, %f94, 0fCB40007F;
	neg.f32 	%f96, %f95;
	fma.rn.f32 	%f97, %f91, 0f3FB8AA3B, %f96;
	fma.rn.f32 	%f98, %f91, 0f32A57060, %f97;
	mov.b32 	%r32, %f94;
	shl.b32 	%r33, %r32, 23;
	mov.b32 	%f99, %r33;
	ex2.approx.ftz.f32 	%f100, %f98;
	mul.f32 	%f101, %f100, %f99;
	add.f32 	%f102, %f90, %f101;
	sub.f32 	%f103, %f6, %f40;
	fma.rn.f32 	%f104, %f103, 0f3BBB989D, 0f3F000000;
	cvt.sat.f32.f32 	%f105, %f104;
	fma.rm.f32 	%f106, %f105, %f45, %f44;
	add.f32 	%f107, %f106, 0fCB40007F;
	neg.f32 	%f108, %f107;
	fma.rn.f32 	%f109, %f103, 0f3FB8AA3B, %f108;
	fma.rn.f32 	%f110, %f103, 0f32A57060, %f109;
	mov.b32 	%r34, %f106;
	shl.b32 	%r35, %r34, 23;
	mov.b32 	%f111, %r35;
	ex2.approx.ftz.f32 	%f112, %f110;
	mul.f32 	%f113, %f112, %f111;
	add.f32 	%f114, %f102, %f113;
	sub.f32 	%f115, %f7, %f40;
	fma.rn.f32 	%f116, %f115, 0f3BBB989D, 0f3F000000;
	cvt.sat.f32.f32 	%f117, %f116;
	fma.rm.f32 	%f118, %f117, %f45, %f44;
	add.f32 	%f119, %f118, 0fCB40007F;
	neg.f32 	%f120, %f119;
	fma.rn.f32 	%f121, %f115, 0f3FB8AA3B, %f120;
	fma.rn.f32 	%f122, %f115, 0f32A57060, %f121;
	mov.b32 	%r36, %f118;
	shl.b32 	%r37, %r36, 23;
	mov.b32 	%f123, %r37;
	ex2.approx.ftz.f32 	%f124, %f122;
	mul.f32 	%f125, %f124, %f123;
	add.f32 	%f126, %f114, %f125;
	sub.f32 	%f127, %f8, %f40;
	fma.rn.f32 	%f128, %f127, 0f3BBB989D, 0f3F000000;
	cvt.sat.f32.f32 	%f129, %f128;
	fma.rm.f32 	%f130, %f129, %f45, %f44;
	add.f32 	%f131, %f130, 0fCB40007F;
	neg.f32 	%f132, %f131;
	fma.rn.f32 	%f133, %f127, 0f3FB8AA3B, %f132;
	fma.rn.f32 	%f134, %f127, 0f32A57060, %f133;
	mov.b32 	%r38, %f130;
	shl.b32 	%r39, %r38, 23;
	mov.b32 	%f135, %r39;
	ex2.approx.ftz.f32 	%f136, %f134;
	mul.f32 	%f137, %f136, %f135;
	add.f32 	%f138, %f126, %f137;
	sub.f32 	%f139, %f9, %f40;
	fma.rn.f32 	%f140, %f139, 0f3BBB989D, 0f3F000000;
	cvt.sat.f32.f32 	%f141, %f140;
	fma.rm.f32 	%f142, %f141, %f45, %f44;
	add.f32 	%f143, %f142, 0fCB40007F;
	neg.f32 	%f144, %f143;
	fma.rn.f32 	%f145, %f139, 0f3FB8AA3B, %f144;
	fma.rn.f32 	%f146, %f139, 0f32A57060, %f145;
	mov.b32 	%r40, %f142;
	shl.b32 	%r41, %r40, 23;
	mov.b32 	%f147, %r41;
	ex2.approx.ftz.f32 	%f148, %f146;
	mul.f32 	%f149, %f148, %f147;
	add.f32 	%f150, %f138, %f149;
	sub.f32 	%f151, %f10, %f40;
	fma.rn.f32 	%f152, %f151, 0f3BBB989D, 0f3F000000;
	cvt.sat.f32.f32 	%f153, %f152;
	fma.rm.f32 	%f154, %f153, %f45, %f44;
	add.f32 	%f155, %f154, 0fCB40007F;
	neg.f32 	%f156, %f155;
	fma.rn.f32 	%f157, %f151, 0f3FB8AA3B, %f156;
	fma.rn.f32 	%f158, %f151, 0f32A57060, %f157;
	mov.b32 	%r42, %f154;
	shl.b32 	%r43, %r42, 23;
	mov.b32 	%f159, %r43;
	ex2.approx.ftz.f32 	%f160, %f158;
	mul.f32 	%f161, %f160, %f159;
	add.f32 	%f162, %f150, %f161;
	mov.b32 	%r44, %f162;
	shfl.sync.bfly.b32	%r45|%p8, %r44, 16, 31, -1;
	mov.b32 	%f163, %r45;
	add.f32 	%f164, %f162, %f163;
	mov.b32 	%r46, %f164;
	shfl.sync.bfly.b32	%r47|%p9, %r46, 8, 31, -1;
	mov.b32 	%f165, %r47;
	add.f32 	%f166, %f164, %f165;
	mov.b32 	%r48, %f166;
	shfl.sync.bfly.b32	%r49|%p10, %r48, 4, 31, -1;
	mov.b32 	%f167, %r49;
	add.f32 	%f168, %f166, %f167;
	mov.b32 	%r50, %f168;
	shfl.sync.bfly.b32	%r51|%p11, %r50, 2, 31, -1;
	mov.b32 	%f169, %r51;
	add.f32 	%f170, %f168, %f169;
	mov.b32 	%r52, %f170;
	shfl.sync.bfly.b32	%r53|%p12, %r52, 1, 31, -1;
	mov.b32 	%f171, %r53;
	add.f32 	%f172, %f170, %f171;
	div.rn.f32 	%f11, %f53, %f172;
	div.rn.f32 	%f12, %f65, %f172;
	div.rn.f32 	%f13, %f77, %f172;
	div.rn.f32 	%f14, %f89, %f172;
	div.rn.f32 	%f15, %f101, %f172;
	div.rn.f32 	%f16, %f113, %f172;
	div.rn.f32 	%f17, %f125, %f172;
	div.rn.f32 	%f18, %f137, %f172;
	div.rn.f32 	%f19, %f149, %f172;
	div.rn.f32 	%f20, %f161, %f172;
	mad.lo.s64 	%rd50, %rd80, %rd4, %rd8;
	// begin inline asm
	{  cvt.rn.bf16.f32 %rs11, %f11;}

	// end inline asm
	// begin inline asm
	{  cvt.rn.bf16.f32 %rs12, %f12;}

	// end inline asm
	shr.u64 	%rd51, %rd50, 63;
	add.s64 	%rd52, %rd50, %rd51;
	shl.b64 	%rd53, %rd52, 1;
	and.b64  	%rd54, %rd53, -4;
	add.s64 	%rd55, %rd7, %rd54;
	mov.b32 	%r54, {%rs11, %rs12};
	st.global.u32 	[%rd55], %r54;
	add.s64 	%rd56, %rd50, 64;
	// begin inline asm
	{  cvt.rn.bf16.f32 %rs13, %f13;}

	// end inline asm
	// begin inline asm
	{  cvt.rn.bf16.f32 %rs14, %f14;}

	// end inline asm
	shr.u64 	%rd57, %rd56, 63;
	add.s64 	%rd58, %rd56, %rd57;
	shl.b64 	%rd59, %rd58, 1;
	and.b64  	%rd60, %rd59, -4;
	add.s64 	%rd61, %rd7, %rd60;
	mov.b32 	%r55, {%rs13, %rs14};
	st.global.u32 	[%rd61], %r55;
	add.s64 	%rd62, %rd50, 128;
	// begin inline asm
	{  cvt.rn.bf16.f32 %rs15, %f15;}

	// end inline asm
	// begin inline asm
	{  cvt.rn.bf16.f32 %rs16, %f16;}

	// end inline asm
	shr.u64 	%rd63, %rd62, 63;
	add.s64 	%rd64, %rd62, %rd63;
	shl.b64 	%rd65, %rd64, 1;
	and.b64  	%rd66, %rd65, -4;
	add.s64 	%rd67, %rd7, %rd66;
	mov.b32 	%r56, {%rs15, %rs16};
	st.global.u32 	[%rd67], %r56;
	add.s64 	%rd68, %rd50, 192;
	// begin inline asm
	{  cvt.rn.bf16.f32 %rs17, %f17;}

	// end inline asm
	// begin inline asm
	{  cvt.rn.bf16.f32 %rs18, %f18;}

	// end inline asm
	shr.u64 	%rd69, %rd68, 63;
	add.s64 	%rd70, %rd68, %rd69;
	shl.b64 	%rd71, %rd70, 1;
	and.b64  	%rd72, %rd71, -4;
	add.s64 	%rd73, %rd7, %rd72;
	mov.b32 	%r57, {%rs17, %rs18};
	st.global.u32 	[%rd73], %r57;
	add.s64 	%rd74, %rd50, 256;
	// begin inline asm
	{  cvt.rn.bf16.f32 %rs19, %f19;}

	// end inline asm
	// begin inline asm
	{  cvt.rn.bf16.f32 %rs20, %f20;}

	// end inline asm
	shr.u64 	%rd75, %rd74, 63;
	add.s64 	%rd76, %rd74, %rd75;
	shl.b64 	%rd77, %rd76, 1;
	and.b64  	%rd78, %rd77, -4;
	add.s64 	%rd79, %rd7, %rd78;
	mov.b32 	%r58, {%rs19, %rs20};
	st.global.u32 	[%rd79], %r58;
	add.s64 	%rd80, %rd80, %rd9;
	setp.lt.s64 	%p13, %rd80, %rd12;
	@%p13 bra 	$L__BB330_4;
$L__BB330_5:
	ret;

}
	// .globl	_Z15SoftmaxWarpImplI10DirectLoadI13__nv_bfloat16fE11DirectStoreIfS1_EfLi2ELi10ELi32ELi1ELb1EL9Algorithm0EEvT_T0_ll
.visible .entry _Z15SoftmaxWarpImplI10DirectLoadI13__nv_bfloat16fE11DirectStoreIfS1_EfLi2ELi10ELi32ELi1ELb1EL9Algorithm0EEvT_T0_ll(
	.param .align 8 .b8 _Z15SoftmaxWarpImplI10DirectLoadI13__nv_bfloat16fE11DirectStoreIfS1_EfLi2ELi10ELi32ELi1ELb1EL9Algorithm0EEvT_T0_ll_param_0[16],
	.param .align 8 .b8 _Z15SoftmaxWarpImplI10DirectLoadI13__nv_bfloat16fE11DirectStoreIfS1_EfLi2ELi10ELi32ELi1ELb1EL9Algorithm0EEvT_T0_ll_param_1[16],
	.param .u64 _Z15SoftmaxWarpImplI10DirectLoadI13__nv_bfloat16fE11DirectStoreIfS1_EfLi2ELi10ELi32ELi1ELb1EL9Algorithm0EEvT_T0_ll_param_2,
	.param .u64 _Z15SoftmaxWarpImplI10DirectLoadI13__nv_bfloat16fE11DirectStoreIfS1_EfLi2ELi10ELi32ELi1ELb1EL9Algorithm0EEvT_T0_ll_param_3
)
{
	.reg .pred 	%p<24>;
	.reg .b16 	%rs<21>;
	.reg .b32 	%r<63>;
	.reg .b32 	%f<228>;
	.reg .b64 	%rd<87>;

	ld.param.u64 	%rd16, [_Z15SoftmaxWarpImplI10DirectLoadI13__nv_bfloat16fE11DirectStoreIfS1_EfLi2ELi10ELi32ELi1ELb1EL9Algorithm0EEvT_T0_ll_param_0+8];
	ld.param.u64 	%rd3, [_Z15SoftmaxWarpImplI10DirectLoadI13__nv_bfloat16fE11DirectStoreIfS1_EfLi2ELi10ELi32ELi1ELb1EL9Algorithm0EEvT_T0_ll_param_1+8];
	ld.param.u64 	%rd19, [_Z15SoftmaxWarpImplI10DirectLoadI13__nv_bfloat16fE11DirectStoreIfS1_EfLi2ELi10ELi32ELi1ELb1EL9Algorithm0EEvT_T0_ll_param_1];
	ld.param.u64 	%rd15, [_Z15SoftmaxWarpImplI10DirectLoadI13__nv_bfloat16fE11DirectStoreIfS1_EfLi2ELi10ELi32ELi1ELb1EL9Algorithm0EEvT_T0_ll_param_0];
	ld.param.u64 	%rd17, [_Z15SoftmaxWarpImplI10DirectLoadI13__nv_bfloat16fE11DirectStoreIfS1_EfLi2ELi10ELi32ELi1ELb1EL9Algorithm0EEvT_T0_ll_param_2];
	ld.param.u64 	%rd18, [_Z15SoftmaxWarpImplI10DirectLoadI13__nv_bfloat16fE11DirectStoreIfS1_EfLi2ELi10ELi32ELi1ELb1EL9Algorithm0EEvT_T0_ll_param_3];
	cvta.to.global.u64 	%rd1, %rd15;
	cvta.to.global.u64 	%rd2, %rd19;
	setp.lt.s64 	%p1, %rd18, 321;
	@%p1 bra 	$L__BB331_2;
	mov.u64 	%rd20, $str;
	cvta.global.u64 	%rd21, %rd20;
	mov.u64 	%rd22, $str$1;
	cvta.global.u64 	%rd23, %rd22;
	mov.u64 	%rd24, __unnamed_322;
	cvta.global.u64 	%rd25, %rd24;
	{ // callseq 321, 0
	.param .b64 param0;
	st.param.b64 	[param0], %rd21;
	.param .b64 param1;
	st.param.b64 	[param1], %rd23;
	.param .b32 param2;
	st.param.b32 	[param2], 358;
	.param .b64 param3;
	st.param.b64 	[param3], %rd25;
	.param .b64 param4;
	st.param.b64 	[param4], 1;
	call.uni 
	__assertfail, 
	(
	param0, 
	param1, 
	param2, 
	param3, 
	param4
	);
	} // callseq 321
$L__BB331_2:
	mov.u32 	%r2, %nctaid.x;
	mov.u32 	%r3, %ntid.y;
	mul.lo.s32 	%r1, %r2, %r3;
	mov.u32 	%r4, %ctaid.x;
	mov.u32 	%r5, %tid.y;
	mad.lo.s32 	%r6, %r4, %r3, %r5;
	cvt.s64.s32 	%rd86, %r6;
	setp.le.s64 	%p2, %rd17, %rd86;
	@%p2 bra 	$L__BB331_25;
	mov.u32 	%r7, %tid.x;
	shl.b32 	%r8, %r7, 1;
	cvt.u64.u32 	%rd5, %r8;
	add.s32 	%r9, %r8, 64;
	cvt.u64.u32 	%rd6, %r9;
	add.s32 	%r10, %r8, 128;
	cvt.u64.u32 	%rd7, %r10;
	add.s32 	%r11, %r8, 192;
	cvt.u64.u32 	%rd8, %r11;
	add.s32 	%r12, %r8, 256;
	cvt.u64.u32 	%rd9, %r12;
	cvt.s64.s32 	%rd10, %r1;
$L__BB331_4:
	setp.le.s64 	%p3, %rd18, %rd5;
	mul.lo.s64 	%rd12, %rd86, %rd16;
	mov.f32 	%f213, 0fFF800000;
	mov.f32 	%f214, %f213;
	mov.f32 	%f218, %f213;
	@%p3 bra 	$L__BB331_6;
	add.s64 	%rd26, %rd12, %rd5;
	shr.u64 	%rd27, %rd26, 63;
	add.s64 	%rd28, %rd26, %rd27;
	shl.b64 	%rd29, %rd28, 1;
	and.b64  	%rd30, %rd29, -4;
	add.s64 	%rd31, %rd1, %rd30;
	ld.global.u32 	%r13, [%rd31];
	mov.b32 	{%rs1, %rs2}, %r13;
	// begin inline asm
	{ cvt.f32.bf16 %f214, %rs1;}

	// end inline asm
	// begin inline asm
	{ cvt.f32.bf16 %f213, %rs2;}

	// end inline asm
	max.f32 	%f44, %f214, 0fFF800000;
	max.f32 	%f218, %f44, %f213;
$L__BB331_6:
	setp.le.s64 	%p4, %rd18, %rd6;
	mov.f32 	%f216, 0fFF800000;
	mov.f32 	%f217, %f216;
	@%p4 bra 	$L__BB331_8;
	add.s64 	%rd32, %rd12, %rd6;
	shr.u64 	%rd33, %rd32, 63;
	add.s64 	%rd34, %rd32, %rd33;
	shl.b64 	%rd35, %rd34, 1;
	and.b64  	%rd36, %rd35, -4;
	add.s64 	%rd37, %rd1, %rd36;
	ld.global.u32 	%r14, [%rd37];
	mov.b32 	{%rs3, %rs4}, %r14;
	// begin inline asm
	{ cvt.f32.bf16 %f217, %rs3;}

	// end inline asm
	// begin inline asm
	{ cvt.f32.bf16 %f216, %rs4;}

	// end inline asm
	max.f32 	%f48, %f218, %f217;
	max.f32 	%f218, %f48, %f216;
$L__BB331_8:
	setp.le.s64 	%p5, %rd18, %rd7;
	mov.f32 	%f219, 0fFF800000;
	mov.f32 	%f220, %f219;
	@%p5 bra 	$L__BB331_10;
	add.s64 	%rd38, %rd12, %rd7;
	shr.u64 	%rd39, %rd38, 63;
	add.s64 	%rd40, %rd38, %rd39;
	shl.b64 	%rd41, %rd40, 1;
	and.b64  	%rd42, %rd41, -4;
	add.s64 	%rd43, %rd1, %rd42;
	ld.global.u32 	%r15, [%rd43];
	mov.b32 	{%rs5, %rs6}, %r15;
	// begin inline asm
	{ cvt.f32.bf16 %f220, %rs5;}

	// end inline asm
	// begin inline asm
	{ cvt.f32.bf16 %f219, %rs6;}

	// end inline asm
	max.f32 	%f52, %f218, %f220;
	max.f32 	%f218, %f52, %f219;
$L__BB331_10:
	setp.le.s64 	%p6, %rd18, %rd8;
	mov.f32 	%f222, 0fFF800000;
	mov.f32 	%f223, %f222;
	@%p6 bra 	$L__BB331_12;
	add.s64 	%rd44, %rd12, %rd8;
	shr.u64 	%rd45, %rd44, 63;
	add.s64 	%rd46, %rd44, %rd45;
	shl.b64 	%rd47, %rd46, 1;
	and.b64  	%rd48, %rd47, -4;
	add.s64 	%rd49, %rd1, %rd48;
	ld.global.u32 	%r16, [%rd49];
	mov.b32 	{%rs7, %rs8}, %r16;
	// begin inline asm
	{ cvt.f32.bf16 %f223, %rs7;}

	// end inline asm
	// begin inline asm
	{ cvt.f32.bf16 %f222, %rs8;}

	// end inline asm
	max.f32 	%f56, %f218, %f223;
	max.f32 	%f218, %f56, %f222;
$L__BB331_12:
	setp.le.s64 	%p7, %rd18, %rd9;
	mov.f32 	%f225, 0fFF800000;
	mov.f32 	%f226, %f225;
	@%p7 bra 	$L__BB331_14;
	add.s64 	%rd50, %rd12, %rd9;
	shr.u64 	%rd51, %rd50, 63;
	add.s64 	%rd52, %rd50, %rd51;
	shl.b64 	%rd53, %rd52, 1;
	and.b64  	%rd54, %rd53, -4;
	add.s64 	%rd55, %rd1, %rd54;
	ld.global.u32 	%r17, [%rd55];
	mov.b32 	{%rs9, %rs10}, %r17;
	// begin inline asm
	{ cvt.f32.bf16 %f226, %rs9;}

	// end inline asm
	// begin inline asm
	{ cvt.f32.bf16 %f225, %rs10;}

	// end inline asm
	max.f32 	%f60, %f218, %f226;
	max.f32 	%f218, %f60, %f225;
$L__BB331_14:
	setp.le.s64 	%p8, %rd18, %rd5;
	mov.b32 	%r18, %f218;
	shfl.sync.bfly.b32	%r19|%p9, %r18, 16, 31, -1;
	mov.b32 	%f61, %r19;
	max.f32 	%f62, %f218, %f61;
	mov.b32 	%r20, %f62;
	shfl.sync.bfly.b32	%r21|%p10, %r20, 8, 31, -1;
	mov.b32 	%f63, %r21;
	max.f32 	%f64, %f62, %f63;
	mov.b32 	%r22, %f64;
	shfl.sync.bfly.b32	%r23|%p11, %r22, 4, 31, -1;
	mov.b32 	%f65, %r23;
	max.f32 	%f66, %f64, %f65;
	mov.b32 	%r24, %f66;
	shfl.sync.bfly.b32	%r25|%p12, %r24, 2, 31, -1;
	mov.b32 	%f67, %r25;
	max.f32 	%f68, %f66, %f67;
	mov.b32 	%r26, %f68;
	shfl.sync.bfly.b32	%r27|%p13, %r26, 1, 31, -1;
	mov.b32 	%f69, %r27;
	max.f32 	%f70, %f68, %f69;
	sub.f32 	%f71, %f214, %f70;
	fma.rn.f32 	%f72, %f71, 0f3BBB989D, 0f3F000000;
	cvt.sat.f32.f32 	%f73, %f72;
	mov.f32 	%f74, 0f4B400001;
	mov.f32 	%f75, 0f437C0000;
	fma.rm.f32 	%f76, %f73, %f75, %f74;
	add.f32 	%f77, %f76, 0fCB40007F;
	neg.f32 	%f78, %f77;
	fma.rn.f32 	%f79, %f71, 0f3FB8AA3B, %f78;
	fma.rn.f32 	%f80, %f71, 0f32A57060, %f79;
	mov.b32 	%r28, %f76;
	shl.b32 	%r29, %r28, 23;
	mov.b32 	%f81, %r29;
	ex2.approx.ftz.f32 	%f82, %f80;
	mul.f32 	%f83, %f82, %f81;
	add.f32 	%f84, %f83, 0f00000000;
	sub.f32 	%f85, %f213, %f70;
	fma.rn.f32 	%f86, %f85, 0f3BBB989D, 0f3F000000;
	cvt.sat.f32.f32 	%f87, %f86;
	fma.rm.f32 	%f88, %f87, %f75, %f74;
	add.f32 	%f89, %f88, 0fCB40007F;
	neg.f32 	%f90, %f89;
	fma.rn.f32 	%f91, %f85, 0f3FB8AA3B, %f90;
	fma.rn.f32 	%f92, %f85, 0f32A57060, %f91;
	mov.b32 	%r30, %f88;
	shl.b32 	%r31, %r30, 23;
	mov.b32 	%f93, %r31;
	ex2.approx.ftz.f32 	%f94, %f92;
	mul.f32 	%f95, %f94, %f93;
	add.f32 	%f96, %f84, %f95;
	sub.f32 	%f97, %f217, %f70;
	fma.rn.f32 	%f98, %f97, 0f3BBB989D, 0f3F000000;
	cvt.sat.f32.f32 	%f99, %f98;
	fma.rm.f32 	%f100, %f99, %f75, %f74;
	add.f32 	%f101, %f100, 0fCB40007F;
	neg.f32 	%f102, %f101;
	fma.rn.f32 	%f103, %f97, 0f3FB8AA3B, %f102;
	fma.rn.f32 	%f104, %f97, 0f32A57060, %f103;
	mov.b32 	%r32, %f100;
	shl.b32 	%r33, %r32, 23;
	mov.b32 	%f105, %r33;
	ex2.approx.ftz.f32 	%f106, %f104;
	mul.f32 	%f107, %f106, %f105;
	add.f32 	%f108, %f96, %f107;
	sub.f32 	%f109, %f216, %f70;
	fma.rn.f32 	%f110, %f109, 0f3BBB989D, 0f3F000000;
	cvt.sat.f32.f32 	%f111, %f110;
	fma.rm.f32 	%f112, %f111, %f75, %f74;
	add.f32 	%f113, %f112, 0fCB40007F;
	neg.f32 	%f114, %f113;
	fma.rn.f32 	%f115, %f109, 0f3FB8AA3B, %f114;
	fma.rn.f32 	%f116, %f109, 0f32A57060, %f115;
	mov.b32 	%r34, %f112;
	shl.b32 	%r35, %r34, 23;
	mov.b32 	%f117, %r35;
	ex2.approx.ftz.f32 	%f118, %f116;
	mul.f32 	%f119, %f118, %f117;
	add.f32 	%f120, %f108, %f119;
	sub.f32 	%f121, %f220, %f70;
	fma.rn.f32 	%f122, %f121, 0f3BBB989D, 0f3F000000;
	cvt.sat.f32.f32 	%f123, %f122;
	fma.rm.f32 	%f124, %f123, %f75, %f74;
	add.f32 	%f125, %f124, 0fCB40007F;
	neg.f32 	%f126, %f125;
	fma.rn.f32 	%f127, %f121, 0f3FB8AA3B, %f126;
	fma.rn.f32 	%f128, %f121, 0f32A57060, %f127;
	mov.b32 	%r36, %f124;
	shl.b32 	%r37, %r36, 23;
	mov.b32 	%f129, %r37;
	ex2.approx.ftz.f32 	%f130, %f128;
	mul.f32 	%f131, %f130, %f129;
	add.f32 	%f132, %f120, %f131;
	sub.f32 	%f133, %f219, %f70;
	fma.rn.f32 	%f134, %f133, 0f3BBB989D, 0f3F000000;
	cvt.sat.f32.f32 	%f135, %f134;
	fma.rm.f32 	%f136, %f135, %f75, %f74;
	add.f32 	%f137, %f136, 0fCB40007F;
	neg.f32 	%f138, %f137;
	fma.rn.f32 	%f139, %f133, 0f3FB8AA3B, %f138;
	fma.rn.f32 	%f140, %f133, 0f32A57060, %f139;
	mov.b32 	%r38, %f136;
	shl.b32 	%r39, %r38, 23;
	mov.b32 	%f141, %r39;
	ex2.approx.ftz.f32 	%f142, %f140;
	mul.f32 	%f143, %f142, %f141;
	add.f32 	%f144, %f132, %f143;
	sub.f32 	%f145, %f223, %f70;
	fma.rn.f32 	%f146, %f145, 0f3BBB989D, 0f3F000000;
	cvt.sat.f32.f32 	%f147, %f146;
	fma.rm.f32 	%f148, %f147, %f75, %f74;
	add.f32 	%f149, %f148, 0fCB40007F;
	neg.f32 	%f150, %f149;
	fma.rn.f32 	%f151, %f145, 0f3FB8AA3B, %f150;
	fma.rn.f32 	%f152, %f145, 0f32A57060, %f151;
	mov.b32 	%r40, %f148;
	shl.b32 	%r41, %r40, 23;
	mov.b32 	%f153, %r41;
	ex2.approx.ftz.f32 	%f154, %f152;
	mul.f32 	%f155, %f154, %f153;
	add.f32 	%f156, %f144, %f155;
	sub.f32 	%f157, %f222, %f70;
	fma.rn.f32 	%f158, %f157, 0f3BBB989D, 0f3F000000;
	cvt.sat.f32.f32 	%f159, %f158;
	fma.rm.f32 	%f160, %f159, %f75, %f74;
	add.f32 	%f161, %f160, 0fCB40007F;
	neg.f32 	%f162, %f161;
	fma.rn.f32 	%f163, %f157, 0f3FB8AA3B, %f162;
	fma.rn.f32 	%f164, %f157, 0f32A57060, %f163;
	mov.b32 	%r42, %f160;
	shl.b32 	%r43, %r42, 23;
	mov.b32 	%f165, %r43;
	ex2.approx.ftz.f32 	%f166, %f164;
	mul.f32 	%f167, %f166, %f165;
	add.f32 	%f168, %f156, %f167;
	sub.f32 	%f169, %f226, %f70;
	fma.rn.f32 	%f170, %f169, 0f3BBB989D, 0f3F000000;
	cvt.sat.f32.f32 	%f171, %f170;
	fma.rm.f32 	%f172, %f171, %f75, %f74;
	add.f32 	%f173, %f172, 0fCB40007F;
	neg.f32 	%f174, %f173;
	fma.rn.f32 	%f175, %f169, 0f3FB8AA3B, %f174;
	fma.rn.f32 	%f176, %f169, 0f32A57060, %f175;
	mov.b32 	%r44, %f172;
	shl.b32 	%r45, %r44, 23;
	mov.b32 	%f177, %r45;
	ex2.approx.ftz.f32 	%f178, %f176;
	mul.f32 	%f179, %f178, %f177;
	add.f32 	%f180, %f168, %f179;
	sub.f32 	%f181, %f225, %f70;
	fma.rn.f32 	%f182, %f181, 0f3BBB989D, 0f3F000000;
	cvt.sat.f32.f32 	%f183, %f182;
	fma.rm.f32 	%f184, %f183, %f75, %f74;
	add.f32 	%f185, %f184, 0fCB40007F;
	neg.f32 	%f186, %f185;
	fma.rn.f32 	%f187, %f181, 0f3FB8AA3B, %f186;
	fma.rn.f32 	%f188, %f181, 0f32A57060, %f187;
	mov.b32 	%r46, %f184;
	shl.b32 	%r47, %r46, 23;
	mov.b32 	%f189, %r47;
	ex2.approx.ftz.f32 	%f190, %f188;
	mul.f32 	%f191, %f190, %f189;
	add.f32 	%f192, %f180, %f191;
	mov.b32 	%r48, %f192;
	shfl.sync.bfly.b32	%r49|%p14, %r48, 16, 31, -1;
	mov.b32 	%f193, %r49;
	add.f32 	%f194, %f192, %f193;
	mov.b32 	%r50, %f194;
	shfl.sync.bfly.b32	%r51|%p15, %r50, 8, 31, -1;
	mov.b32 	%f195, %r51;
	add.f32 	%f196, %f194, %f195;
	mov.b32 	%r52, %f196;
	shfl.sync.bfly.b32	%r53|%p16, %r52, 4, 31, -1;
	mov.b32 	%f197, %r53;
	add.f32 	%f198, %f196, %f197;
	mov.b32 	%r54, %f198;
	shfl.sync.bfly.b32	%r55|%p17, %r54, 2, 31, -1;
	mov.b32 	%f199, %r55;
	add.f32 	%f200, %f198, %f199;
	mov.b32 	%r56, %f200;
	shfl.sync.bfly.b32	%r57|%p18, %r56, 1, 31, -1;
	mov.b32 	%f201, %r57;
	add.f32 	%f202, %f200, %f201;
	div.rn.f32 	%f31, %f83, %f202;
	div.rn.f32 	%f32, %f95, %f202;
	div.rn.f32 	%f33, %f107, %f202;
	div.rn.f32 	%f34, %f119, %f202;
	div.rn.f32 	%f35, %f131, %f202;
	div.rn.f32 	%f36, %f143, %f202;
	div.rn.f32 	%f37, %f155, %f202;
	div.rn.f32 	%f38, %f167, %f202;
	div.rn.f32 	%f39, %f179, %f202;
	div.rn.f32 	%f40, %f191, %f202;
	mul.lo.s64 	%rd13, %rd86, %rd3;
	@%p8 bra 	$L__BB331_16;
	add.s64 	%rd56, %rd13, %rd5;
	// begin inline asm
	{  cvt.rn.bf16.f32 %rs11, %f31;}

	// end inline asm
	// begin inline asm
	{  cvt.rn.bf16.f32 %rs12, %f32;}

	// end inline asm
	shr.u64 	%rd57, %rd56, 63;
	add.s64 	%rd58, %rd56, %rd57;
	shl.b64 	%rd59, %rd58, 1;
	and.b64  	%rd60, %rd59, -4;
	add.s64 	%rd61, %rd2, %rd60;
	mov.b32 	%r58, {%rs11, %rs12};
	st.global.u32 	[%rd61], %r58;
$L__BB331_16:
	setp.le.s64 	%p19, %rd18, %rd6;
	@%p19 bra 	$L__BB331_18;
	add.s64 	%rd62, %rd13, %rd6;
	// begin inline asm
	{  cvt.rn.bf16.f32 %rs13, %f33;}

	// end inline asm
	// begin inline asm
	{  cvt.rn.bf16.f32 %rs14, %f34;}

	// end inline asm
	shr.u64 	%rd63, %rd62, 63;
	add.s64 	%rd64, %rd62, %rd63;
	shl.b64 	%rd65, %rd64, 1;
	and.b64  	%rd66, %rd65, -4;
	add.s64 	%rd67, %rd2, %rd66;
	mov.b32 	%r59, {%rs13, %rs14};
	st.global.u32 	[%rd67], %r59;
$L__BB331_18:
	setp.le.s64 	%p20, %rd18, %rd7;
	@%p20 bra 	$L__BB331_20;
	add.s64 	%rd68, %rd13, %rd7;
	// begin inline asm
	{  cvt.rn.bf16.f32 %rs15, %f35;}

	// end inline asm
	// begin inline asm
	{  cvt.rn.bf16.f32 %rs16, %f36;}

	// end inline asm
	shr.u64 	%rd69, %rd68, 63;
	add.s64 	%rd70, %rd68, %rd69;
	shl.b64 	%rd71, %rd70, 1;
	and.b64  	%rd72, %rd71, -4;
	add.s64 	%rd73, %rd2, %rd72;
	mov.b32 	%r60, {%rs15, %rs16};
	st.global.u32 	[%rd73], %r60;
$L__BB331_20:
	setp.le.s64 	%p21, %rd18, %rd8;
	@%p21 bra 	$L__BB331_22;
	add.s64 	%rd74, %rd13, %rd8;
	// begin inline asm
	{  cvt.rn.bf16.f32 %rs17, %f37;}

	// end inline asm
	// begin inline asm
	{  cvt.rn.bf16.f32 %rs18, %f38;}

	// end inline asm
	shr.u64 	%rd75, %rd74, 63;
	add.s64 	%rd76, %rd74, %rd75;
	shl.b64 	%rd77, %rd76, 1;
	and.b64  	%rd78, %rd77, -4;
	add.s64 	%rd79, %rd2, %rd78;
	mov.b32 	%r61, {%rs17, %rs18};
	st.global.u32 	[%rd79], %r61;
$L__BB331_22:
	setp.le.s64 	%p22, %rd18, %rd9;
	@%p22 bra 	$L__BB331_24;
	add.s64 	%rd80, %rd13, %rd9;
	// begin inline asm
	{  cvt.rn.bf16.f32 %rs19, %f39;}

	// end inline asm
	// begin inline asm
	{  cvt.rn.bf16.f32 %rs20, %f40;}

	// end inline asm
	shr.u64 	%rd81, %rd80, 63;
	add.s64 	%rd82, %rd80, %rd81;
	shl.b64 	%rd83, %rd82, 1;
	and.b64  	%rd84, %rd83, -4;
	add.s64 	%rd85, %rd2, %rd84;
	mov.b32 	%r62, {%rs19, %rs20};
	st.global.u32 	[%rd85], %r62;
$L__BB331_24:
	add.s64 	%rd86, %rd86, %rd10;
	setp.lt.s64 	%p23, %rd86, %rd17;
	@%p23 bra 	$L__BB331_4;
$L__BB331_25:
	ret;

}
	// .globl	_Z15SoftmaxWarpImplI10DirectLoadI13__nv_bfloat16fE11DirectStoreIfS1_EfLi2ELi12ELi32ELi1ELb0EL9Algorithm0EEvT_T0_ll
.visible .entry _Z15SoftmaxWarpImplI10DirectLoadI13__nv_bfloat16fE11DirectStoreIfS1_EfLi2ELi12ELi32ELi1ELb0EL9Algorithm0EEvT_T0_ll(
	.param .align 8 .b8 _Z15SoftmaxWarpImplI10DirectLoadI13__nv_bfloat16fE11DirectStoreIfS1_EfLi2ELi12ELi32ELi1ELb0EL9Algorithm0EEvT_T0_ll_param_0[16],
	.param .align 8 .b8 _Z15SoftmaxWarpImplI10DirectLoadI13__nv_bfloat16fE11DirectStoreIfS1_EfLi2ELi12ELi32ELi1ELb0EL9Algorithm0EEvT_T0_ll_param_1[16],
	.param .u64 _Z15SoftmaxWarpImplI10DirectLoadI13__nv_bfloat16fE11DirectStoreIfS1_EfLi2ELi12ELi32ELi1ELb0EL9Algorithm0EEvT_T0_ll_param_2,
	.param .u64 _Z15SoftmaxWarpImplI10DirectLoadI13__nv_bfloat16fE11DirectStoreIfS1_EfLi2ELi12ELi32ELi1ELb0EL9Algorithm0EEvT_T0_ll_param_3
)
{
	.reg .pred 	%p<14>;
	.reg .b16 	%rs<25>;
	.reg .b32 	%r<65>;
	.reg .b32 	%f<203>;
	.reg .b64 	%rd<94>;

	ld.param.u64 	%rd12, [_Z15SoftmaxWarpImplI10DirectLoadI13__nv_bfloat16fE11DirectStoreIfS1_EfLi2ELi12ELi32ELi1ELb0EL9Algorithm0EEvT_T0_ll_param_0+8];
	ld.param.u64 	%rd11, [_Z15SoftmaxWarpImplI10DirectLoadI13__nv_bfloat16fE11DirectStoreIfS1_EfLi2ELi12ELi32ELi1ELb0EL9Algorithm0EEvT_T0_ll_param_0];
	ld.param.u64 	%rd2, [_Z15SoftmaxWarpImplI10DirectLoadI13__nv_bfloat16fE11DirectStoreIfS1_EfLi2ELi12ELi32ELi1ELb0EL9Algorithm0EEvT_T0_ll_param_1];
	ld.param.u64 	%rd3, [_Z15SoftmaxWarpImplI10DirectLoadI13__nv_bfloat16fE11DirectStoreIfS1_EfLi2ELi12ELi32ELi1ELb0EL9Algorithm0EEvT_T0_ll_param_1+8];
	ld.param.u64 	%rd13, [_Z15SoftmaxWarpImplI10DirectLoadI13__nv_bfloat16fE11DirectStoreIfS1_EfLi2ELi12ELi32ELi1ELb0EL9Algorithm0EEvT_T0_ll_param_2];
	ld.param.u64 	%rd14, [_Z15SoftmaxWarpImplI10DirectLoadI13__nv_bfloat16fE11DirectStoreIfS1_EfLi2ELi12ELi32ELi1ELb0EL9Algorithm0EEvT_T0_ll_param_3];
	setp.lt.s64 	%p1, %rd14, 385;
	@%p1 bra 	$L__BB332_2;
	mov.u64 	%rd15, $str;
	cvta.global.u64 	%rd16, %rd15;
	mov.u64 	%rd17, $str$1;
	cvta.global.u64 	%rd18, %rd17;
	mov.u64 	%rd19, __unnamed_323;
	cvta.global.u64 	%rd20, %rd19;
	{ // callseq 322, 0
	.param .b64 param0;
	st.param.b64 	[param0], %rd16;
	.param .b64 param1;
	st.param.b64 	[param1], %rd18;
	.param .b32 param2;
	st.param.b32 	[param2], 358;
	.param .b64 param3;
	st.param.b64 	[param3], %rd20;
	.param .b64 param4;
	st.param.b64 	[param4], 1;
	call.uni 
	__assertfail, 
	(
	param0, 
	param1, 
	param2, 
	param3, 
	param4
	);
	} // callseq 322
$L__BB332_2:
	mov.u32 	%r2, %nctaid.x;
	mov.u32 	%r3, %ntid.y;
	mul.lo.s32 	%r1, %r2, %r3;
	mov.u32 	%r4, %ctaid.x;
	mov.u32 	%r5, %tid.y;
	mad.lo.s32 	%r6, %r4, %r3, %r5;
	cvt.s64.s32 	%rd93, %r6;
	setp.le.s64 	%p2, %rd13, %rd93;
	@%p2 bra 	$L__BB332_5;
	cvta.to.global.u64 	%rd5, %rd11;
	cvta.to.global.u64 	%rd6, %rd2;
	mov.u32 	%r7, %tid.x;
	shl.b32 	%r8, %r7, 1;
	cvt.u64.u32 	%rd7, %r8;
	cvt.s64.s32 	%rd8, %r1;
$L__BB332_4:
	mad.lo.s64 	%rd21, %rd93, %rd12, %rd7;
	shr.u64 	%rd22, %rd21, 63;
	add.s64 	%rd23, %rd21, %rd22;
	shl.b64 	%rd24, %rd23, 1;
	and.b64  	%rd25, %rd24, -4;
	add.s64 	%rd26, %rd5, %rd25;
	ld.global.u32 	%r9, [%rd26];
	mov.b32 	{%rs1, %rs2}, %r9;
	// begin inline asm
	{ cvt.f32.bf16 %f1, %rs1;}

	// end inline asm
	// begin inline asm
	{ cvt.f32.bf16 %f2, %rs2;}

	// end inline asm
	max.f32 	%f25, %f1, 0fFF800000;
	max.f32 	%f26, %f25, %f2;
	add.s64 	%rd27, %rd21, 64;
	shr.u64 	%rd28, %rd27, 63;
	add.s64 	%rd29, %rd27, %rd28;
	shl.b64 	%rd30, %rd29, 1;
	and.b64  	%rd31, %rd30, -4;
	add.s64 	%rd32, %rd5, %rd31;
	ld.global.u32 	%r10, [%rd32];
	mov.b32 	{%rs3, %rs4}, %r10;
	// begin inline asm
	{ cvt.f32.bf16 %f3, %rs3;}

	// end inline asm
	// begin inline asm
	{ cvt.f32.bf16 %f4, %rs4;}

	// end inline asm
	max.f32 	%f27, %f26, %f3;
	max.f32 	%f28, %f27, %f4;
	add.s64 	%rd33, %rd21, 128;
	shr.u64 	%rd34, %rd33, 63;
	add.s64 	%rd35, %rd33, %rd34;
	shl.b64 	%rd36, %rd35, 1;
	and.b64  	%rd37, %rd36, -4;
	add.s64 	%rd38, %rd5, %rd37;
	ld.global.u32 	%r11, [%rd38];
	mov.b32 	{%rs5, %rs6}, %r11;
	// begin inline asm
	{ cvt.f32.bf16 %f5, %rs5;}

	// end inline asm
	// begin inline asm
	{ cvt.f32.bf16 %f6, %rs6;}

	// end inline asm
	max.f32 	%f29, %f28, %f5;
	max.f32 	%f30, %f29, %f6;
	add.s64 	%rd39, %rd21, 192;
	shr.u64 	%rd40, %rd39, 63;
	add.s64 	%rd41, %rd39, %rd40;
	shl.b64 	%rd42, %rd41, 1;
	and.b64  	%rd43, %rd42, -4;
	add.s64 	%rd44, %rd5, %rd43;
	ld.global.u32 	%r12, [%rd44];
	mov.b32 	{%rs7, %rs8}, %r12;
	// begin inline asm
	{ cvt.f32.bf16 %f7, %rs7;}

	// end inline asm
	// begin inline asm
	{ cvt.f32.bf16 %f8, %rs8;}

	// end inline asm
	max.f32 	%f31, %f30, %f7;
	max.f32 	%f32, %f31, %f8;
	add.s64 	%rd45, %rd21, 256;
	shr.u64 	%rd46, %rd45, 63;
	add.s64 	%rd47, %rd45, %rd46;
	shl.b64 	%rd48, %rd47, 1;
	and.b64  	%rd49, %rd48, -4;
	add.s64 	%rd50, %rd5, %rd49;
	ld.global.u32 	%r13, [%rd50];
	mov.b32 	{%rs9, %rs10}, %r13;
	// begin inline asm
	{ cvt.f32.bf16 %f9, %rs9;}

	// end inline asm
	// begin inline asm
	{ cvt.f32.bf16 %f10, %rs10;}

	// end inline asm
	max.f32 	%f33, %f32, %f9;
	max.f32 	%f34, %f33, %f10;
	add.s64 	%rd51, %rd21, 320;
	shr.u64 	%rd52, %rd51, 63;
	add.s64 	%rd53, %rd51, %rd52;
	shl.b64 	%rd54, %rd53, 1;
	and.b64  	%rd55, %rd54, -4;
	add.s64 	%rd56, %rd5, %rd55;
	ld.global.u32 	%r14, [%rd56];
	mov.b32 	{%rs11, %rs12}, %r14;
	// begin inline asm
	{ cvt.f32.bf16 %f11, %rs11;}

	// end inline asm
	// begin inline asm
	{ cvt.f32.bf16 %f12, %rs12;}

	// end inline asm
	max.f32 	%f35, %f34, %f11;
	max.f32 	%f36, %f35, %f12;
	mov.b32 	%r15, %f36;
	shfl.sync.bfly.b32	%r16|%p3, %r15, 16, 31, -1;
	mov.b32 	%f37, %r16;
	max.f32 	%f38, %f36, %f37;
	mov.b32 	%r17, %f38;
	shfl.sync.bfly.b32	%r18|%p4, %r17, 8, 31, -1;
	mov.b32 	%f39, %r18;
	max.f32 	%f40, %f38, %f39;
	mov.b32 	%r19, %f40;
	shfl.sync.bfly.b32	%r20|%p5, %r19, 4, 31, -1;
	mov.b32 	%f41, %r20;
	max.f32 	%f42, %f40, %f41;
	mov.b32 	%r21, %f42;
	shfl.sync.bfly.b32	%r22|%p6, %r21, 2, 31, -1;
	mov.b32 	%f43, %r22;
	max.f32 	%f44, %f42, %f43;
	mov.b32 	%r23, %f44;
	shfl.sync.bfly.b32	%r24|%p7, %r23, 1, 31, -1;
	mov.b32 	%f45, %r24;
	max.f32 	%f46, %f44, %f45;
	sub.f32 	%f47, %f1, %f46;
	fma.rn.f32 	%f48, %f47, 0f3BBB989D, 0f3F000000;
	cvt.sat.f32.f32 	%f49, %f48;
	mov.f32 	%f50, 0f4B400001;
	mov.f32 	%f51, 0f437C0000;
	fma.rm.f32 	%f52, %f49, %f51, %f50;
	add.f32 	%f53, %f52, 0fCB40007F;
	neg.f32 	%f54, %f53;
	fma.rn.f32 	%f55, %f47, 0f3FB8AA3B, %f54;
	fma.rn.f32 	%f56, %f47, 0f32A57060, %f55;
	mov.b32 	%r25, %f52;
	shl.b32 	%r26, %r25, 23;
	mov.b32 	%f57, %r26;
	ex2.approx.ftz.f32 	%f58, %f56;
	mul.f32 	%f59, %f58, %f57;
	add.f32 	%f60, %f59, 0f00000000;
	sub.f32 	%f61, %f2, %f46;
	fma.rn.f32 	%f62, %f61, 0f3BBB989D, 0f3F000000;
	cvt.sat.f32.f32 	%f63, %f62;
	fma.rm.f32 	%f64, %f63, %f51, %f50;
	add.f32 	%f65, %f64, 0fCB40007F;
	neg.f32 	%f66, %f65;
	fma.rn.f32 	%f67, %f61, 0f3FB8AA3B, %f66;
	fma.rn.f32 	%f68, %f61, 0f32A57060, %f67;
	mov.b32 	%r27, %f64;
	shl.b32 	%r28, %r27, 23;
	mov.b32 	%f69, %r28;
	ex2.approx.ftz.f32 	%f70, %f68;
	mul.f32 	%f71, %f70, %f69;
	add.f32 	%f72, %f60, %f71;
	sub.f32 	%f73, %f3, %f46;
	fma.rn.f32 	%f74, %f73, 0f3BBB989D, 0f3F000000;
	cvt.sat.f32.f32 	%f75, %f74;
	fma.rm.f32 	%f76, %f75, %f51, %f50;
	add.f32 	%f77, %f76, 0fCB40007F;
	neg.f32 	%f78, %f77;
	fma.rn.f32 	%f79, %f73, 0f3FB8AA3B, %f78;
	fma.rn.f32 	%f80, %f73, 0f32A57060, %f79;
	mov.b32 	%r29, %f76;
	shl.b32 	%r30, %r29, 23;
	mov.b32 	%f81, %r30;
	ex2.approx.ftz.f32 	%f82, %f80;
	mul.f32 	%f83, %f82, %f81;
	add.f32 	%f84, %f72, %f83;
	sub.f32 	%f85, %f4, %f46;
	fma.rn.f32 	%f86, %f85, 0f3BBB989D, 0f3F000000;
	cvt.sat.f32.f32 	%f87, %f86;
	fma.rm.f32 	%f88, %f87, %f51, %f50;
	add.f32 	%f89, %f88, 0fCB40007F;
	neg.f32 	%f90, %f89;
	fma.rn.f32 	%f91, %f85, 0f3FB8AA3B, %f90;
	fma.rn.f32 	%f92, %f85, 0f32A57060, %f91;
	mov.b32 	%r31, %f88;
	shl.b32 	%r32, %r31, 23;
	mov.b32 	%f93, %r32;
	ex2.approx.ftz.f32 	%f94, %f92;
	mul.f32 	%f95, %f94, %f93;
	add.f32 	%f96, %f84, %f95;
	sub.f32 	%f97, %f5, %f46;
	fma.rn.f32 	%f98, %f97, 0f3BBB989D, 0f3F000000;
	cvt.sat.f32.f32 	%f99, %f98;
	fma.rm.f32 	%f100, %f99, %f51, %f50;
	add.f32 	%f101, %f100, 0fCB40007F;
	neg.f32 	%f102, %f101;
	fma.rn.f32 	%f103, %f97, 0f3FB8AA3B, %f102;
	fma.rn.f32 	%f104, %f97, 0f32A57060, %f103;
	mov.b32 	%r33, %f100;
	shl.b32 	%r34, %r33, 23;
	mov.b32 	%f105, %r34;
	ex2.approx.ftz.f32 	%f106, %f104;
	mul.f32 	%f107, %f106, %f105;
	add.f32 	%f108, %f96, %f107;
	sub.f32 	%f109, %f6, %f46;
	fma.rn.f32 	%f110, %f109, 0f3BBB989D, 0f3F000000;
	cvt.sat.f32.f32 	%f111, %f110;
	fma.rm.f32 	%f112, %f111, %f51, %f50;
	add.f32 	%f113, %f112, 0fCB40007F;
	neg.f32 	%f114, %f113;
	fma.rn.f32 	%f115, %f109, 0f3FB8AA3B, %f114;
	fma.rn.f32 	%f116, %f109, 0f32A57060, %f115;
	mov.b32 	%r35, %f112;
	shl.b32 	%r36, %r35, 23;
	mov.b32 	%f117, %r36;
	ex2.approx.ftz.f32 	%f118, %f116;
	mul.f32 	%f119, %f118, %f117;
	add.f32 	%f120, %f108, %f119;
	sub.f32 	%f121, %f7, %f46;
	fma.rn.f32 	%f122, %f121, 0f3BBB989D, 0f3F000000;
	cvt.sat.f32.f32 	%f123, %f122;
	fma.rm.f32 	%f124, %f123, %f51, %f50;
	add.f32 	%f125, %f124, 0fCB40007F;
	neg.f32 	%f126, %f125;
	fma.rn.f32 	%f127, %f121, 0f3FB8AA3B, %f126;
	fma.rn.f32 	%f128, %f121, 0f32A57060, %f127;
	mov.b32 	%r37, %f124;
	shl.b32 	%r38, %r37, 23;
	mov.b32 	%f129, %r38;
	ex2.approx.ftz.f32 	%f130, %f128;
	mul.f32 	%f131, %f130, %f129;
	add.f32 	%f132, %f120, %f131;
	sub.f32 	%f133, %f8, %f46;
	fma.rn.f32 	%f134, %f133, 0f3BBB989D, 0f3F000000;
	cvt.sat.f32.f32 	%f135, %f134;
	fma.rm.f32 	%f136, %f135, %f51, %f50;
	add.f32 	%f137, %f136, 0fCB40007F;
	neg.f32 	%f138, %f137;
	fma.rn.f32 	%f139, %f133, 0f3FB8AA3B, %f138;
	fma.rn.f32 	%f140, %f133, 0f32A57060, %f139;
	mov.b32 	%r39, %f136;
	shl.b32 	%r40, %r39, 23;
	mov.b32 	%f141, %r40;
	ex2.approx.ftz.f32 	%f142, %f140;
	mul.f32 	%f143, %f142, %f141;
	add.f32 	%f144, %f132, %f143;
	sub.f32 	%f145, %f9, %f46;
	fma.rn.f32 	%f146, %f145, 0f3BBB989D, 0f3F000000;
	cvt.sat.f32.f32 	%f147, %f146;
	fma.rm.f32 	%f148, %f147, %f51, %f50;
	add.f32 	%f149, %f148, 0fCB40007F;
	neg.f32 	%f150, %f149;
	fma.rn.f32 	%f151, %f145, 0f3FB8AA3B, %f150;
	fma.rn.f32 	%f152, %f145, 0f32A57060, %f151;
	mov.b32 	%r41, %f148;
	shl.b32 	%r42, %r41, 23;
	mov.b32 	%f153, %r42;
	ex2.approx.ftz.f32 	%f154, %f152;
	mul.f32 	%f155, %f154, %f153;
	add.f32 	%f156, %f144, %f155;
	sub.f32 	%f157, %f10, %f46;
	fma.rn.f32 	%f158, %f157, 0f3BBB989D, 0f3F000000;
	cvt.sat.f32.f32 	%f159, %f158;
	fma.rm.f32 	%f160, %f159, %f51, %f50;
	add.f32 	%f161, %f160, 0fCB40007F;
	neg.f32 	%f162, %f161;
	fma.rn.f32 	%f163, %f157, 0f3FB8AA3B, %f162;
	fma.rn.f32 	%f164, %f157, 0f32A57060, %f163;
	mov.b32 	%r43, %f160;
	shl.b32 	%r44, %r43, 23;
	mov.b32 	%f165, %r44;
	ex2.approx.ftz.f32 	%f166, %f164;
	mul.f32 	%f167, %f166, %f165;
	add.f32 	%f168, %f156, %f167;
	sub.f32 	%f169, %f11, %f46;
	fma.rn.f32 	%f170, %f169, 0f3BBB989D, 0f3F000000;
	cvt.sat.f32.f32 	%f171, %f170;
	fma.rm.f32 	%f172, %f171, %f51, %f50;
	add.f32 	%f173, %f172, 0fCB40007F;
	neg.f32 	%f174, %f173;
	fma.rn.f32 	%f175, %f169, 0f3FB8AA3B, %f174;
	fma.rn.f32 	%f176, %f169, 0f32A57060, %f175;
	mov.b32 	%r45, %f172;
	shl.b32 	%r46, %r45, 23;
	mov.b32 	%f177, %r46;
	ex2.approx.ftz.f32 	%f178, %f176;
	mul.f32 	%f179, %f178, %f177;
	add.f32 	%f180, %f168, %f179;
	sub.f32 	%f181, %f12, %f46;
	fma.rn.f32 	%f182, %f181, 0f3BBB989D, 0f3F000000;
	cvt.sat.f32.f32 	%f183, %f182;
	fma.rm.f32 	%f184, %f183, %f51, %f50;
	add.f32 	%f185, %f184, 0fCB40007F;
	neg.f32 	%f186, %f185;
	fma.rn.f32 	%f187, %f181, 0f3FB8AA3B, %f186;
	fma.rn.f32 	%f188, %f181, 0f32A57060, %f187;
	mov.b32 	%r47, %f184;
	shl.b32 	%r48, %r47, 23;
	mov.b32 	%f189, %r48;
	ex2.approx.ftz.f32 	%f190, %f188;
	mul.f32 	%f191, %f190, %f189;
	add.f32 	%f192, %f180, %f191;
	mov.b32 	%r49, %f192;
	shfl.sync.bfly.b32	%r50|%p8, %r49, 16, 31, -1;
	mov.b32 	%f193, %r50;
	add.f32 	%f194, %f192, %f193;
	mov.b32 	%r51, %f194;
	shfl.sync.bfly.b32	%r52|%p9, %r51, 8, 31, -1;
	mov.b32 	%f195, %r52;
	add.f32 	%f196, %f194, %f195;
	mov.b32 	%r53, %f196;
	shfl.sync.bfly.b32	%r54|%p10, %r53, 4, 31, -1;
	mov.b32 	%f197, %r54;
	add.f32 	%f198, %f196, %f197;
	mov.b32 	%r55, %f198;
	shfl.sync.bfly.b32	%r56|%p11, %r55, 2, 31, -1;
	mov.b32 	%f199, %r56;
	add.f32 	%f200, %f198, %f199;
	mov.b32 	%r57, %f200;
	shfl.sync.bfly.b32	%r58|%p12, %r57, 1, 31, -1;
	mov.b32 	%f201, %r58;
	add.f32 	%f202, %f200, %f201;
	div.rn.f32 	%f13, %f59, %f202;
	div.rn.f32 	%f14, %f71, %f202;
	div.rn.f32 	%f15, %f83, %f202;
	div.rn.f32 	%f16, %f95, %f202;
	div.rn.f32 	%f17, %f107, %f202;
	div.rn.f32 	%f18, %f119, %f202;
	div.rn.f32 	%f19, %f131, %f202;
	div.rn.f32 	%f20, %f143, %f202;
	div.rn.f32 	%f21, %f155, %f202;
	div.rn.f32 	%f22, %f167, %f202;
	div.rn.f32 	%f23, %f179, %f202;
	div.rn.f32 	%f24, %f191, %f202;
	mad.lo.s64 	%rd57, %rd93, %rd3, %rd7;
	// begin inline asm
	{  cvt.rn.bf16.f32 %rs13, %f13;}

	// end inline asm
	// begin inline asm
	{  cvt.rn.bf16.f32 %rs14, %f14;}

	// end inline asm
	shr.u64 	%rd58, %rd57, 63;
	add.s64 	%rd59, %rd57, %rd58;
	shl.b64 	%rd60, %rd59, 1;
	and.b64  	%rd61, %rd60, -4;
	add.s64 	%rd62, %rd6, %rd61;
	mov.b32 	%r59, {%rs13, %rs14};
	st.global.u32 	[%rd62], %r59;
	add.s64 	%rd63, %rd57, 64;
	// begin inline asm
	{  cvt.rn.bf16.f32 %rs15, %f15;}

	// end inline asm
	// begin inline asm
	{  cvt.rn.bf16.f32 %rs16, %f16;}

	// end inline asm
	shr.u64 	%rd64, %rd63, 63;
	add.s64 	%rd65, %rd63, %rd64;
	shl.b64 	%rd66, %rd65, 1;
	and.b64  	%rd67, %rd66, -4;
	add.s64 	%rd68, %rd6, %rd67;
	mov.b32 	%r60, {%rs15, %rs16};
	st.global.u32 	[%rd68], %r60;
	add.s64 	%rd69, %rd57, 128;
	// begin inline asm
	{  cvt.rn.bf16.f32 %rs17, %f17;}

	// end inline asm
	// begin inline asm
	{  cvt.rn.bf16.f32 %rs18, %f18;}

	// end inline asm
	shr.u64 	%rd70, %rd69, 63;
	add.s64 	%rd71, %rd69, %rd70;
	shl.b64 	%rd72, %rd71, 1;
	and.b64  	%rd73, %rd72, -4;
	add.s64 	%rd74, %rd6, %rd73;
	mov.b32 	%r61, {%rs17, %rs18};
	st.global.u32 	[%rd74], %r61;
	add.s64 	%rd75, %rd57, 192;
	// begin inline asm
	{  cvt.rn.bf16.f32 %rs19, %f19;}

	// end inline asm
	// begin inline asm
	{  cvt.rn.bf16.f32 %rs20, %f20;}

	// end inline asm
	shr.u64 	%rd76, %rd75, 63;
	add.s64 	%rd77, %rd75, %rd76;
	shl.b64 	%rd78, %rd77, 1;
	and.b64  	%rd79, %rd78, -4;
	add.s64 	%rd80, %rd6, %rd79;
	mov.b32 	%r62, {%rs19, %rs20};
	st.global.u32 	[%rd80], %r62;
	add.s64 	%rd81, %rd57, 256;
	// begin inline asm
	{  cvt.rn.bf16.f32 %rs21, %f21;}

	// end inline asm
	// begin inline asm
	{  cvt.rn.bf16.f32 %rs22, %f22;}

	// end inline asm
	shr.u64 	%rd82, %rd81, 63;
	add.s64 	%rd83, %rd81, %rd82;
	shl.b64 	%rd84, %rd83, 1;
	and.b64  	%rd85, %rd84, -4;
	add.s64 	%rd86, %rd6, %rd85;
	mov.b32 	%r63, {%rs21, %rs22};
	st.global.u32 	[%rd86], %r63;
	add.s64 	%rd87, %rd57, 320;
	// begin inline asm
	{  cvt.rn.bf16.f32 %rs23, %f23;}

	// end inline asm
	// begin inline asm
	{  cvt.rn.bf16.f32 %rs24, %f24;}

	// end inline asm
	shr.u64 	%rd88, %rd87, 63;
	add.s64 	%rd89, %rd87, %rd88;
	shl.b64 	%rd90, %rd89, 1;
	and.b64  	%rd91, %rd90, -4;
	add.s64 	%rd92, %rd6, %rd91;
	mov.b32 	%r64, {%rs23, %rs24};
	st.global.u32 	[%rd92], %r64;
	add.s64 	%rd93, %rd93, %rd8;
	setp.lt.s64 	%p13, %rd93, %rd13;
	@%p13 bra 	$L__BB332_4;
$L__BB332_5:
	ret;

}
	// .globl	_Z15SoftmaxWarpImplI10DirectLoadI13__nv_bfloat16fE11DirectStoreIfS1_EfLi2ELi12ELi32ELi1ELb1EL9Algorithm0EEvT_T0_ll
.visible .entry _Z15SoftmaxWarpImplI10DirectLoadI13__nv_bfloat16fE11DirectStoreIfS1_EfLi2ELi12ELi32ELi1ELb1EL9Algorithm0EEvT_T0_ll(
	.param .align 8 .b8 _Z15SoftmaxWarpImplI10DirectLoadI13__nv_bfloat16fE11DirectStoreIfS1_EfLi2ELi12ELi32ELi1ELb1EL9Algorithm0EEvT_T0_ll_param_0[16],
	.param .align 8 .b8 _Z15SoftmaxWarpImplI10DirectLoadI13__nv_bfloat16fE11DirectStoreIfS1_EfLi2ELi12ELi32ELi1ELb1EL9Algorithm0EEvT_T0_ll_param_1[16],
	.param .u64 _Z15SoftmaxWarpImplI10DirectLoadI13__nv_bfloat16fE11DirectStoreIfS1_EfLi2ELi12ELi32ELi1ELb1EL9Algorithm0EEvT_T0_ll_param_2,
	.param .u64 _Z15SoftmaxWarpImplI10DirectLoadI13__nv_bfloat16fE11DirectStoreIfS1_EfLi2ELi12ELi32ELi1ELb1EL9Algorithm0EEvT_T0_ll_param_3
)
{
	.reg .pred 	%p<26>;
	.reg .b16 	%rs<25>;
	.reg .b32 	%r<70>;
	.reg .b32 	%f<269>;
	.reg .b64 	%rd<102>;

	ld.param.u64 	%rd18, [_Z15SoftmaxWarpImplI10DirectLoadI13__nv_bfloat16fE11DirectStoreIfS1_EfLi2ELi12ELi32ELi1ELb1EL9Algorithm0EEvT_T0_ll_param_1+8];
	ld.param.u64 	%rd16, [_Z15SoftmaxWarpImplI10DirectLoadI13__nv_bfloat16fE11DirectStoreIfS1_EfLi2ELi12ELi32ELi1ELb1EL9Algorithm0EEvT_T0_ll_param_0+8];
	ld.param.u64 	%rd17, [_Z15SoftmaxWarpImplI10DirectLoadI13__nv_bfloat16fE11DirectStoreIfS1_EfLi2ELi12ELi32ELi1ELb1EL9Algorithm0EEvT_T0_ll_param_1];
	ld.param.u64 	%rd15, [_Z15SoftmaxWarpImplI10DirectLoadI13__nv_bfloat16fE11DirectStoreIfS1_EfLi2ELi12ELi32ELi1ELb1EL9Algorithm0EEvT_T0_ll_param_0];
	ld.param.u64 	%rd20, [_Z15SoftmaxWarpImplI10DirectLoadI13__nv_bfloat16fE11DirectStoreIfS1_EfLi2ELi12ELi32ELi1ELb1EL9Algorithm0EEvT_T0_ll_param_3];
	cvta.to.global.u64 	%rd1, %rd15;
	cvta.to.global.u64 	%rd2, %rd17;
	setp.lt.s64 	%p1, %rd20, 385;
	@%p1 bra 	$L__BB333_2;
	mov.u64 	%rd21, $str;
	cvta.global.u64 	%rd22, %rd21;
	mov.u64 	%rd23, $str$1;
	cvta.global.u64 	%rd24, %rd23;
	mov.u64 	%rd25, __unnamed_324;
	cvta.global.u64 	%rd26, %rd25;
	{ // callseq 323, 0
	.param .b64 param0;
	st.param.b64 	[param0], %rd22;
	.param .b64 param1;
	st.param.b64 	[param1], %rd24;
	.param .b32 param2;
	st.param.b32 	[param2], 358;
	.param .b64 param3;
	st.param.b64 	[param3], %rd26;
	.param .b64 param4;
	st.param.b64 	[param4], 1;
	call.uni 
	__assertfail, 
	(
	param0, 
	param1, 
	param2, 
	param3, 
	param4
	);
	} // callseq 323
$L__BB333_2:
	ld.param.u64 	%rd99, [_Z15SoftmaxWarpImplI10DirectLoadI13__nv_bfloat16fE11DirectStoreIfS1_EfLi2ELi12ELi32ELi1ELb1EL9Algorithm0EEvT_T0_ll_param_2];
	mov.u32 	%r2, %nctaid.x;
	mov.u32 	%r3, %ntid.y;
	mul.lo.s32 	%r1, %r2, %r3;
	mov.u32 	%r4, %ctaid.x;
	mov.u32 	%r5, %tid.y;
	mad.lo.s32 	%r6, %r4, %r3, %r5;
	cvt.s64.s32 	%rd101, %r6;
	setp.le.s64 	%p2, %rd99, %rd101;
	@%p2 bra 	$L__BB333_29;
	mov.u32 	%r7, %tid.x;
	shl.b32 	%r8, %r7, 1;
	cvt.u64.u32 	%rd4, %r8;
	add.s32 	%r9, %r8, 64;
	cvt.u64.u32 	%rd5, %r9;
	add.s32 	%r10, %r8, 128;
	cvt.u64.u32 	%rd6, %r10;
	add.s32 	%r11, %r8, 192;
	cvt.u64.u32 	%rd7, %r11;
	add.s32 	%r12, %r8, 256;
	cvt.u64.u32 	%rd8, %r12;
	add.s32 	%r13, %r8, 320;
	cvt.u64.u32 	%rd9, %r13;
	cvt.s64.s32 	%rd10, %r1;
$L__BB333_4:
	setp.le.s64 	%p3, %rd20, %rd4;
	mul.lo.s64 	%rd12, %rd101, %rd16;
	mov.f32 	%f251, 0fFF800000;
	mov.f32 	%f252, %f251;
	mov.f32 	%f256, %f251;
	@%p3 bra 	$L__BB333_6;
	add.s64 	%rd27, %rd12, %rd4;
	shr.u64 	%rd28, %rd27, 63;
	add.s64 	%rd29, %rd27, %rd28;
	shl.b64 	%rd30, %rd29, 1;
	and.b64  	%rd31, %rd30, -4;
	add.s64 	%rd32, %rd1, %rd31;
	ld.global.u32 	%r14, [%rd32];
	mov.b32 	{%rs1, %rs2}, %r14;
	// begin inline asm
	{ cvt.f32.bf16 %f252, %rs1;}

	// end inline asm
	// begin inline asm
	{ cvt.f32.bf16 %f251, %rs2;}

	// end inline asm
	max.f32 	%f52, %f252, 0fFF800000;
	max.f32 	%f256, %f52, %f251;
$L__BB333_6:
	setp.le.s64 	%p4, %rd20, %rd5;
	mov.f32 	%f254, 0fFF800000;
	mov.f32 	%f255, %f254;
	@%p4 bra 	$L__BB333_8;
	add.s64 	%rd33, %rd12, %rd5;
	shr.u64 	%rd34, %rd33, 63;
	add.s64 	%rd35, %rd33, %rd34;
	shl.b64 	%rd36, %rd35, 1;
	and.b64  	%rd37, %rd36, -4;
	add.s64 	%rd38, %rd1, %rd37;
	ld.global.u32 	%r15, [%rd38];
	mov.b32 	{%rs3, %rs4}, %r15;
	// begin inline asm
	{ cvt.f32.bf16 %f255, %rs3;}

	// end inline asm
	// begin inline asm
	{ cvt.f32.bf16 %f254, %rs4;}

	// end inline asm
	max.f32 	%f56, %f256, %f255;
	max.f32 	%f256, %f56, %f254;
$L__BB333_8:
	setp.le.s64 	%p5, %rd20, %rd6;
	mov.f32 	%f257, 0fFF800000;
	mov.f32 	%f258, %f257;
	@%p5 bra 	$L__BB333_10;
	add.s64 	%rd39, %rd12, %rd6;
	shr.u64 	%rd40, %rd39, 63;
	add.s64 	%rd41, %rd39, %rd40;
	shl.b64 	%rd42, %rd41, 1;
	and.b64  	%rd43, %rd42, -4;
	add.s64 	%rd44, %rd1, %rd43;
	ld.global.u32 	%r16, [%rd44];
	mov.b32 	{%rs5, %rs6}, %r16;
	// begin inline asm
	{ cvt.f32.bf16 %f258, %rs5;}

	// end inline asm
	// begin inline asm
	{ cvt.f32.bf16 %f257, %rs6;}

	// end inline asm
	max.f32 	%f60, %f256, %f258;
	max.f32 	%f256, %f60, %f257;
$L__BB333_10:
	setp.le.s64 	%p6, %rd20, %rd7;
	mov.f32 	%f260, 0fFF800000;
	mov.f32 	%f261, %f260;
	@%p6 bra 	$L__BB333_12;
	add.s64 	%rd45, %rd12, %rd7;
	shr.u64 	%rd46, %rd45, 63;
	add.s64 	%rd47, %rd45, %rd46;
	shl.b64 	%rd48, %rd47, 1;
	and.b64  	%rd49, %rd48, -4;
	add.s64 	%rd50, %rd1, %rd49;
	ld.global.u32 	%r17, [%rd50];
	mov.b32 	{%rs7, %rs8}, %r17;
	// begin inline asm
	{ cvt.f32.bf16 %f261, %rs7;}

	// end inline asm
	// begin inline asm
	{ cvt.f32.bf16 %f260, %rs8;}

	// end inline asm
	max.f32 	%f64, %f256, %f261;
	max.f32 	%f256, %f64, %f260;
$L__BB333_12:
	setp.le.s64 	%p7, %rd20, %rd8;
	mov.f32 	%f263, 0fFF800000;
	mov.f32 	%f264, %f263;
	@%p7 bra 	$L__BB333_14;
	add.s64 	%rd51, %rd12, %rd8;
	shr.u64 	%rd52, %rd51, 63;
	add.s64 	%rd53, %rd51, %rd52;
	shl.b64 	%rd54, %rd53, 1;
	and.b64  	%rd55, %rd54, -4;
	add.s64 	%rd56, %rd1, %rd55;
	ld.global.u32 	%r18, [%rd56];
	mov.b32 	{%rs9, %rs10}, %r18;
	// begin inline asm
	{ cvt.f32.bf16 %f264, %rs9;}

	// end inline asm
	// begin inline asm
	{ cvt.f32.bf16 %f263, %rs10;}

	// end inline asm
	max.f32 	%f68, %f256, %f264;
	max.f32 	%f256, %f68, %f263;
$L__BB333_14:
	setp.le.s64 	%p8, %rd20, %rd9;
	mov.f32 	%f266, 0fFF800000;
	mov.f32 	%f267, %f266;
	@%p8 bra 	$L__BB333_16;
	add.s64 	%rd57, %rd12, %rd9;
	shr.u64 	%rd58, %rd57, 63;
	add.s64 	%rd59, %rd57, %rd58;
	shl.b64 	%rd60, %rd59, 1;
	and.b64  	%rd61, %rd60, -4;
	add.s64 	%rd62, %rd1, %rd61;
	ld.global.u32 	%r19, [%rd62];
	mov.b32 	{%rs11, %rs12}, %r19;
	// begin inline asm
	{ cvt.f32.bf16 %f267, %rs11;}

	// end inline asm
	// begin inline asm
	{ cvt.f32.bf16 %f266, %rs12;}

	// end inline asm
	max.f32 	%f72, %f256, %f267;
	max.f32 	%f256, %f72, %f266;
$L__BB333_16:
	setp.le.s64 	%p9, %rd20, %rd4;
	mov.b32 	%r20, %f256;
	shfl.sync.bfly.b32	%r21|%p10, %r20, 16, 31, -1;
	mov.b32 	%f73, %r21;
	max.f32 	%f74, %f256, %f73;
	mov.b32 	%r22, %f74;
	shfl.sync.bfly.b32	%r23|%p11, %r22, 8, 31, -1;
	mov.b32 	%f75, %r23;
	max.f32 	%f76, %f74, %f75;
	mov.b32 	%r24, %f76;
	shfl.sync.bfly.b32	%r25|%p12, %r24, 4, 31, -1;
	mov.b32 	%f77, %r25;
	max.f32 	%f78, %f76, %f77;
	mov.b32 	%r26, %f78;
	shfl.sync.bfly.b32	%r27|%p13, %r26, 2, 31, -1;
	mov.b32 	%f79, %r27;
	max.f32 	%f80, %f78, %f79;
	mov.b32 	%r28, %f80;
	shfl.sync.bfly.b32	%r29|%p14, %r28, 1, 31, -1;
	mov.b32 	%f81, %r29;
	max.f32 	%f82, %f80, %f81;
	sub.f32 	%f83, %f252, %f82;
	fma.rn.f32 	%f84, %f83, 0f3BBB989D, 0f3F000000;
	cvt.sat.f32.f32 	%f85, %f84;
	mov.f32 	%f86, 0f4B400001;
	mov.f32 	%f87, 0f437C0000;
	fma.rm.f32 	%f88, %f85, %f87, %f86;
	add.f32 	%f89, %f88, 0fCB40007F;
	neg.f32 	%f90, %f89;
	fma.rn.f32 	%f91, %f83, 0f3FB8AA3B, %f90;
	fma.rn.f32 	%f92, %f83, 0f32A57060, %f91;
	mov.b32 	%r30, %f88;
	shl.b32 	%r31, %r30, 23;
	mov.b32 	%f93, %r31;
	ex2.approx.ftz.f32 	%f94, %f92;
	mul.f32 	%f95, %f94, %f93;
	add.f32 	%f96, %f95, 0f00000000;
	sub.f32 	%f97, %f251, %f82;
	fma.rn.f32 	%f98, %f97, 0f3BBB989D, 0f3F000000;
	cvt.sat.f32.f32 	%f99, %f98;
	fma.rm.f32 	%f100, %f99, %f87, %f86;
	add.f32 	%f101, %f100, 0fCB40007F;
	neg.f32 	%f102, %f101;
	fma.rn.f32 	%f103, %f97, 0f3FB8AA3B, %f102;
	fma.rn.f32 	%f104, %f97, 0f32A57060, %f103;
	mov.b32 	%r32, %f100;
	shl.b32 	%r33, %r32, 23;
	mov.b32 	%f105, %r33;
	ex2.approx.ftz.f32 	%f106, %f104;
	mul.f32 	%f107, %f106, %f105;
	add.f32 	%f108, %f96, %f107;
	sub.f32 	%f109, %f255, %f82;
	fma.rn.f32 	%f110, %f109, 0f3BBB989D, 0f3F000000;
	cvt.sat.f32.f32 	%f111, %f110;
	fma.rm.f32 	%f112, %f111, %f87, %f86;
	add.f32 	%f113, %f112, 0fCB40007F;
	neg.f32 	%f114, %f113;
	fma.rn.f32 	%f115, %f109, 0f3FB8AA3B, %f114;
	fma.rn.f32 	%f116, %f109, 0f32A57060, %f115;
	mov.b32 	%r34, %f112;
	shl.b32 	%r35, %r34, 23;
	mov.b32 	%f117, %r35;
	ex2.approx.ftz.f32 	%f118, %f116;
	mul.f32 	%f119, %f118, %f117;
	add.f32 	%f120, %f108, %f119;
	sub.f32 	%f121, %f254, %f82;
	fma.rn.f32 	%f122, %f121, 0f3BBB989D, 0f3F000000;
	cvt.sat.f32.f32 	%f123, %f122;
	fma.rm.f32 	%f124, %f123, %f87, %f86;
	add.f32 	%f125, %f124, 0fCB40007F;
	neg.f32 	%f126, %f125;
	fma.rn.f32 	%f127, %f121, 0f3FB8AA3B, %f126;
	fma.rn.f32 	%f128, %f121, 0f32A57060, %f127;
	mov.b32 	%r36, %f124;
	shl.b32 	%r37, %r36, 23;
	mov.b32 	%f129, %r37;
	ex2.approx.ftz.f32 	%f130, %f128;
	mul.f32 	%f131, %f130, %f129;
	add.f32 	%f132, %f120, %f131;
	sub.f32 	%f133, %f258, %f82;
	fma.rn.f32 	%f134, %f133, 0f3BBB989D, 0f3F000000;
	cvt.sat.f32.f32 	%f135, %f134;
	fma.rm.f32 	%f136, %f135, %f87, %f86;
	add.f32 	%f137, %f136, 0fCB40007F;
	neg.f32 	%f138, %f137;
	fma.rn.f32 	%f139, %f133, 0f3FB8AA3B, %f138;
	fma.rn.f32 	%f140, %f133, 0f32A57060, %f139;
	mov.b32 	%r38, %f136;
	shl.b32 	%r39, %r38, 23;
	mov.b32 	%f141, %r39;
	ex2.approx.ftz.f32 	%f142, %f140;
	mul.f32 	%f143, %f142, %f141;
	add.f32 	%f144, %f132, %f143;
	sub.f32 	%f145, %f257, %f82;
	fma.rn.f32 	%f146, %f145, 0f3BBB989D, 0f3F000000;
	cvt.sat.f32.f32 	%f147, %f146;
	fma.rm.f32 	%f148, %f147, %f87, %f86;
	add.f32 	%f149, %f148, 0fCB40007F;
	neg.f32 	%f150, %f149;
	fma.rn.f32 	%f151, %f145, 0f3FB8AA3B, %f150;
	fma.rn.f32 	%f152, %f145, 0f32A57060, %f151;
	mov.b32 	%r40, %f148;
	shl.b32 	%r41, %r40, 23;
	mov.b32 	%f153, %r41;
	ex2.approx.ftz.f32 	%f154, %f152;
	mul.f32 	%f155, %f154, %f153;
	add.f32 	%f156, %f144, %f155;
	sub.f32 	%f157, %f261, %f82;
	fma.rn.f32 	%f158, %f157, 0f3BBB989D, 0f3F000000;
	cvt.sat.f32.f32 	%f159, %f158;
	fma.rm.f32 	%f160, %f159, %f87, %f86;
	add.f32 	%f161, %f160, 0fCB40007F;
	neg.f32 	%f162, %f161;
	fma.rn.f32 	%f163, %f157, 0f3FB8AA3B, %f162;
	fma.rn.f32 	%f164, %f157, 0f32A57060, %f163;
	mov.b32 	%r42, %f160;
	shl.b32 	%r43, %r42, 23;
	mov.b32 	%f165, %r43;
	ex2.approx.ftz.f32 	%f166, %f164;
	mul.f32 	%f167, %f166, %f165;
	add.f32 	%f168, %f156, %f167;
	sub.f32 	%f169, %f260, %f82;
	fma.rn.f32 	%f170, %f169, 0f3BBB989D, 0f3F000000;
	cvt.sat.f32.f32 	%f171, %f170;
	fma.rm.f32 	%f172, %f171, %f87, %f86;
	add.f32 	%f173, %f172, 0fCB40007F;
	neg.f32 	%f174, %f173;
	fma.rn.f32 	%f175, %f169, 0f3FB8AA3B, %f174;
	fma.rn.f32 	%f176, %f169, 0f32A57060, %f175;
	mov.b32 	%r44, %f172;
	shl.b32 	%r45, %r44, 23;
	mov.b32 	%f177, %r45;
	ex2.approx.ftz.f32 	%f178, %f176;
	mul.f32 	%f179, %f178, %f177;
	add.f32 	%f180, %f168, %f179;
	sub.f32 	%f181, %f264, %f82;
	fma.rn.f32 	%f182, %f181, 0f3BBB989D, 0f3F000000;
	cvt.sat.f32.f32 	%f183, %f182;
	fma.rm.f32 	%f184, %f183, %f87, %f86;
	add.f32 	%f185, %f184, 0fCB40007F;
	neg.f32 	%f186, %f185;
	fma.rn.f32 	%f187, %f181, 0f3FB8AA3B, %f186;
	fma.rn.f32 	%f188, %f181, 0f32A57060, %f187;
	mov.b32 	%r46, %f184;
	shl.b32 	%r47, %r46, 23;
	mov.b32 	%f189, %r47;
	ex2.approx.ftz.f32 	%f190, %f188;
	mul.f32 	%f191, %f190, %f189;
	add.f32 	%f192, %f180, %f191;
	sub.f32 	%f193, %f263, %f82;
	fma.rn.f32 	%f194, %f193, 0f3BBB989D, 0f3F000000;
	cvt.sat.f32.f32 	%f195, %f194;
	fma.rm.f32 	%f196, %f195, %f87, %f86;
	add.f32 	%f197, %f196, 0fCB40007F;
	neg.f32 	%f198, %f197;
	fma.rn.f32 	%f199, %f193, 0f3FB8AA3B, %f198;
	fma.rn.f32 	%f200, %f193, 0f32A57060, %f199;
	mov.b32 	%r48, %f196;
	shl.b32 	%r49, %r48, 23;
	mov.b32 	%f201, %r49;
	ex2.approx.ftz.f32 	%f202, %f200;
	mul.f32 	%f203, %f202, %f201;
	add.f32 	%f204, %f192, %f203;
	sub.f32 	%f205, %f267, %f82;
	fma.rn.f32 	%f206, %f205, 0f3BBB989D, 0f3F000000;
	cvt.sat.f32.f32 	%f207, %f206;
	fma.rm.f32 	%f208, %f207, %f87, %f86;
	add.f32 	%f209, %f208, 0fCB40007F;
	neg.f32 	%f210, %f209;
	fma.rn.f32 	%f211, %f205, 0f3FB8AA3B, %f210;
	fma.rn.f32 	%f212, %f205, 0f32A57060, %f211;
	mov.b32 	%r50, %f208;
	shl.b32 	%r51, %r50, 23;
	mov.b32 	%f213, %r51;
	ex2.approx.ftz.f32 	%f214, %f212;
	mul.f32 	%f215, %f214, %f213;
	add.f32 	%f216, %f204, %f215;
	sub.f32 	%f217, %f266, %f82;
	fma.rn.f32 	%f218, %f217, 0f3BBB989D, 0f3F000000;
	cvt.sat.f32.f32 	%f219, %f218;
	fma.rm.f32 	%f220, %f219, %f87, %f86;
	add.f32 	%f221, %f220, 0fCB40007F;
	neg.f32 	%f222, %f221;
	fma.rn.f32 	%f223, %f217, 0f3FB8AA3B, %f222;
	fma.rn.f32 	%f224, %f217, 0f32A57060, %f223;
	mov.b32 	%r52, %f220;
	shl.b32 	%r53, %r52, 23;
	mov.b32 	%f225, %r53;
	ex2.approx.ftz.f32 	%f226, %f224;
	mul.f32 	%f227, %f226, %f225;
	add.f32 	%f228, %f216, %f227;
	mov.b32 	%r54, %f228;
	shfl.sync.bfly.b32	%r55|%p15, %r54, 16, 31, -1;
	mov.b32 	%f229, %r55;
	add.f32 	%f230, %f228, %f229;
	mov.b32 	%r56, %f230;
	shfl.sync.bfly.b32	%r57|%p16, %r56, 8, 31, -1;
	mov.b32 	%f231, %r57;
	add.f32 	%f232, %f230, %f231;
	mov.b32 	%r58, %f232;
	shfl.sync.bfly.b32	%r59|%p17, %r58, 4, 31, -1;
	mov.b32 	%f233, %r59;
	add.f32 	%f234, %f232, %f233;
	mov.b32 	%r60, %f234;
	shfl.sync.bfly.b32	%r61|%p18, %r60, 2, 31, -1;
	mov.b32 	%f235, %r61;
	add.f32 	%f236, %f234, %f235;
	mov.b32 	%r62, %f236;
	shfl.sync.bfly.b32	%r63|%p19, %r62, 1, 31, -1;
	mov.b32 	%f237, %r63;
	add.f32 	%f238, %f236, %f237;
	div.rn.f32 	%f37, %f95, %f238;
	div.rn.f32 	%f38, %f107, %f238;
	div.rn.f32 	%f39, %f119, %f238;
	div.rn.f32 	%f40, %f131, %f238;
	div.rn.f32 	%f41, %f143, %f238;
	div.rn.f32 	%f42, %f155, %f238;
	div.rn.f32 	%f43, %f167, %f238;
	div.rn.f32 	%f44, %f179, %f238;
	div.rn.f32 	%f45, %f191, %f238;
	div.rn.f32 	%f46, %f203, %f238;
	div.rn.f32 	%f47, %f215, %f238;
	div.rn.f32 	%f48, %f227, %f238;
	mul.lo.s64 	%rd13, %rd101, %rd18;
	@%p9 bra 	$L__BB333_18;
	add.s64 	%rd63, %rd13, %rd4;
	// begin inline asm
	{  cvt.rn.bf16.f32 %rs13, %f37;}

	// end inline asm
	// begin inline asm
	{  cvt.rn.bf16.f32 %rs14, %f38;}

	// end inline asm
	shr.u64 	%rd64, %rd63, 63;
	add.s64 	%rd65, %rd63, %rd64;
	shl.b64 	%rd66, %rd65, 1;
	and.b64  	%rd67, %rd66, -4;
	add.s64 	%rd68, %rd2, %rd67;
	mov.b32 	%r64, {%rs13, %rs14};
	st.global.u32 	[%rd68], %r64;
$L__BB333_18:
	setp.le.s64 	%p20, %rd20, %rd5;
	@%p20 bra 	$L__BB333_20;
	add.s64 	%rd69, %rd13, %rd5;
	// begin inline asm
	{  cvt.rn.bf16.f32 %rs15, %f39;}

	// end inline asm
	// begin inline asm
	{  cvt.rn.bf16.f32 %rs16, %f40;}

	// end inline asm
	shr.u64 	%rd70, %rd69, 63;
	add.s64 	%rd71, %rd69, %rd70;
	shl.b64 	%rd72, %rd71, 1;
	and.b64  	%rd73, %rd72, -4;
	add.s64 	%rd74, %rd2, %rd73;
	mov.b32 	%r65, {%rs15, %rs16};
	st.global.u32 	[%rd74], %r65;
$L__BB333_20:
	setp.le.s64 	%p21, %rd20, %rd6;
	@%p21 bra 	$L__BB333_22;
	add.s64 	%rd75, %rd13, %rd6;
	// begin inline asm
	{  cvt.rn.bf16.f32 %rs17, %f41;}

	// end inline asm
	// begin inline asm
	{  cvt.rn.bf16.f32 %rs18, %f42;}

	// end inline asm
	shr.u64 	%rd76, %rd75, 63;
	add.s64 	%rd77, %rd75, %rd76;
	shl.b64 	%rd78, %rd77, 1;
	and.b64  	%rd79, %rd78, -4;
	add.s64 	%rd80, %rd2, %rd79;
	mov.b32 	%r66, {%rs17, %rs18};
	st.global.u32 	[%rd80], %r66;
$L__BB333_22:
	setp.le.s64 	%p22, %rd20, %rd7;
	@%p22 bra 	$L__BB333_24;
	add.s64 	%rd81, %rd13, %rd7;
	// begin inline asm
	{  cvt.rn.bf16.f32 %rs19, %f43;}

	// end inline asm
	// begin inline asm
	{  cvt.rn.bf16.f32 %rs20, %f44;}

	// end inline asm
	shr.u64 	%rd82, %rd81, 63;
	add.s64 	%rd83, %rd81, %rd82;
	shl.b64 	%rd84, %rd83, 1;
	and.b64  	%rd85, %rd84, -4;
	add.s64 	%rd86, %rd2, %rd85;
	mov.b32 	%r67, {%rs19, %rs20};
	st.global.u32 	[%rd86], %r67;
$L__BB333_24:
	setp.le.s64 	%p23, %rd20, %rd8;
	@%p23 bra 	$L__BB333_26;
	add.s64 	%rd87, %rd13, %rd8;
	// begin inline asm
	{  cvt.rn.bf16.f32 %rs21, %f45;}

	// end inline asm
	// begin inline asm
	{  cvt.rn.bf16.f32 %rs22, %f46;}

	// end inline asm
	shr.u64 	%rd88, %rd87, 63;
	add.s64 	%rd89, %rd87, %rd88;
	shl.b64 	%rd90, %rd89, 1;
	and.b64  	%rd91, %rd90, -4;
	add.s64 	%rd92, %rd2, %rd91;
	mov.b32 	%r68, {%rs21, %rs22};
	st.global.u32 	[%rd92], %r68;
$L__BB333_26:
	setp.le.s64 	%p24, %rd20, %rd9;
	@%p24 bra 	$L__BB333_28;
	add.s64 	%rd93, %rd13, %rd9;
	// begin inline asm
	{  cvt.rn.bf16.f32 %rs23, %f47;}

	// end inline asm
	// begin inline asm
	{  cvt.rn.bf16.f32 %rs24, %f48;}

	// end inline asm
	shr.u64 	%rd94, %rd93, 63;
	add.s64 	%rd95, %rd93, %rd94;
	shl.b64 	%rd96, %rd95, 1;
	and.b64  	%rd97, %rd96, -4;
	add.s64 	%rd98, %rd2, %rd97;
	mov.b32 	%r69, {%rs23, %rs24};
	st.global.u32 	[%rd98], %r69;
$L__BB333_28:
	ld.param.u64 	%rd100, [_Z15SoftmaxWarpImplI10DirectLoadI13__nv_bfloat16fE11DirectStoreIfS1_EfLi2ELi12ELi32ELi1ELb1EL9Algorithm0EEvT_T0_ll_param_2];
	add.s64 	%rd101, %rd101, %rd10;
	setp.lt.s64 	%p25, %rd101, %rd100;
	@%p25 bra 	$L__BB333_4;
$L__BB333_29:
	ret;

}
	// .globl	_Z15SoftmaxWarpImplI10DirectLoadI13__nv_bfloat16fE11DirectStoreIfS1_EfLi2ELi14ELi32ELi1ELb0EL9Algorithm0EEvT_T0_ll
.visible .entry _Z15SoftmaxWarpImplI10DirectLoadI13__nv_bfloat16fE11DirectStoreIfS1_EfLi2ELi14ELi32ELi1ELb0EL9Algorithm0EEvT_T0_ll(
	.param .align 8 .b8 _Z15SoftmaxWarpImplI10DirectLoadI13__nv_bfloat16fE11DirectStoreIfS1_EfLi2ELi14ELi32ELi1ELb0EL9Algorithm0EEvT_T0_ll_param_0[16],
	.param .align 8 .b8 _Z15SoftmaxWarpImplI10DirectLoadI13__nv_bfloat16fE11DirectStoreIfS1_EfLi2ELi14ELi32ELi1ELb0EL9Algorithm0EEvT_T0_ll_param_1[16],
	.param .u64 _Z15SoftmaxWarpImplI10DirectLoadI13__nv_bfloat16fE11DirectStoreIfS1_EfLi2ELi14ELi32ELi1ELb0EL9Algorithm0EEvT_T0_ll_param_2,
	.param .u64 _Z15SoftmaxWarpImplI10DirectLoadI13__nv_bfloat16fE11DirectStoreIfS1_EfLi2ELi14ELi32ELi1ELb0EL9Algorithm0EEvT_T0_ll_param_3
)
{
	.reg .pred 	%p<14>;
	.reg .b16 	%rs<29>;
	.reg .b32 	%r<71>;
	.reg .b32 	%f<233>;
	.reg .b64 	%rd<107>;

	ld.param.u64 	%rd13, [_Z15SoftmaxWarpImplI10DirectLoadI13__nv_bfloat16fE11DirectStoreIfS1_EfLi2ELi14ELi32ELi1ELb0EL9Algorithm0EEvT_T0_ll_param_1+8];
	ld.param.u64 	%rd12, [_Z15SoftmaxWarpImplI10DirectLoadI13__nv_bfloat16fE11DirectStoreIfS1_EfLi2ELi14ELi32ELi1ELb0EL9Algorithm0EEvT_T0_ll_param_1];
	ld.param.u64 	%rd11, [_Z15SoftmaxWarpImplI10DirectLoadI13__nv_bfloat16fE11DirectStoreIfS1_EfLi2ELi14ELi32ELi1ELb0EL9Algorithm0EEvT_T0_ll_param_0+8];
	ld.param.u64 	%rd10, [_Z15SoftmaxWarpImplI10DirectLoadI13__nv_bfloat16fE11DirectStoreIfS1_EfLi2ELi14ELi32ELi1ELb0EL9Algorithm0EEvT_T0_ll_param_0];
	ld.param.u64 	%rd14, [_Z15SoftmaxWarpImplI10DirectLoadI13__nv_bfloat16fE11DirectStoreIfS1_EfLi2ELi14ELi32ELi1ELb0EL9Algorithm0EEvT_T0_ll_param_2];
	ld.param.u64 	%rd15, [_Z15SoftmaxWarpImplI10DirectLoadI13__nv_bfloat16fE11DirectStoreIfS1_EfLi2ELi14ELi32ELi1ELb0EL9Algorithm0EEvT_T0_ll_param_3];
	setp.lt.s64 	%p1, %rd15, 449;
	@%p1 bra 	$L__BB334_2;
	mov.u64 	%rd16, $str;
	cvta.global.u64 	%rd17, %rd16;
	mov.u64 	%rd18, $str$1;
	cvta.global.u64 	%rd19, %rd18;
	mov.u64 	%rd20, __unnamed_325;
	cvta.global.u64 	%rd21, %rd20;
	{ // callseq 324, 0
	.param .b64 param0;
	st.param.b64 	[param0], %rd17;
	.param .b64 param1;
	st.param.b64 	[param1], %rd19;
	.param .b32 param2;
	st.param.b32 	[param2], 358;
	.param .b64 param3;
	st.param.b64 	[param3], %rd21;
	.param .b64 param4;
	st.param.b64 	[param4], 1;
	call.uni 
	__assertfail, 
	(
	param0, 
	param1, 
	param2, 
	param3, 
	param4
	);
	} // callseq 324
$L__BB334_2:
	mov.u32 	%r2, %nctaid.x;
	mov.u32 	%r3, %ntid.y;
	mul.lo.s32 	%r1, %r2, %r3;
	mov.u32 	%r4, %ctaid.x;
	mov.u32 	%r5, %tid.y;
	mad.lo.s32 	%r6, %r4, %r3, %r5;
	cvt.s64.s32 	%rd106, %r6;
	setp.le.s64 	%p2, %rd14, %rd106;
	@%p2 bra 	$L__BB334_5;
	cvta.to.global.u64 	%rd4, %rd10;
	cvta.to.global.u64 	%rd5, %rd12;
	mov.u32 	%r7, %tid.x;
	shl.b32 	%r8, %r7, 1;
	cvt.u64.u32 	%rd6, %r8;
	cvt.s64.s32 	%rd7, %r1;
$L__BB334_4:
	mad.lo.s64 	%rd22, %rd106, %rd11, %rd6;
	shr.u64 	%rd23, %rd22, 63;
	add.s64 	%rd24, %rd22, %rd23;
	shl.b64 	%rd25, %rd24, 1;
	and.b64  	%rd26, %rd25, -4;
	add.s64 	%rd27, %rd4, %rd26;
	ld.global.u32 	%r9, [%rd27];
	mov.b32 	{%rs1, %rs2}, %r9;
	// begin inline asm
	{ cvt.f32.bf16 %f1, %rs1;}

	// end inline asm
	// begin inline asm
	{ cvt.f32.bf16 %f2, %rs2;}

	// end inline asm
	max.f32 	%f29, %f1, 0fFF800000;
	max.f32 	%f30, %f29, %f2;
	add.s64 	%rd28, %rd22, 64;
	shr.u64 	%rd29, %rd28, 63;
	add.s64 	%rd30, %rd28, %rd29;
	shl.b64 	%rd31, %rd30, 1;
	and.b64  	%rd32, %rd31, -4;
	add.s64 	%rd33, %rd4, %rd32;
	ld.global.u32 	%r10, [%rd33];
	mov.b32 	{%rs3, %rs4}, %r10;
	// begin inline asm
	{ cvt.f32.bf16 %f3, %rs3;}

	// end inline asm
	// begin inline asm
	{ cvt.f32.bf16 %f4, %rs4;}

	// end inline asm
	max.f32 	%f31, %f30, %f3;
	max.f32 	%f32, %f31, %f4;
	add.s64 	%rd34, %rd22, 128;
	shr.u64 	%rd35, %rd34, 63;
	add.s64 	%rd36, %rd34, %rd35;
	shl.b64 	%rd37, %rd36, 1;
	and.b64  	%rd38, %rd37, -4;
	add.s64 	%rd39, %rd4, %rd38;
	ld.global.u32 	%r11, [%rd39];
	mov.b32 	{%rs5, %rs6}, %r11;
	// begin inline asm
	{ cvt.f32.bf16 %f5, %rs5;}

	// end inline asm
	// begin inline asm
	{ cvt.f32.bf16 %f6, %rs6;}

	// end inline asm
	max.f32 	%f33, %f32, %f5;
	max.f32 	%f34, %f33, %f6;
	add.s64 	%rd40, %rd22, 192;
	shr.u64 	%rd41, %rd40, 63;
	add.s64 	%rd42, %rd40, %rd41;
	shl.b64 	%rd43, %rd42, 1;
	and.b64  	%rd44, %rd43, -4;
	add.s64 	%rd45, %rd4, %rd44;
	ld.global.u32 	%r12, [%rd45];
	mov.b32 	{%rs7, %rs8}, %r12;
	// begin inline asm
	{ cvt.f32.bf16 %f7, %rs7;}

	// end inline asm
	// begin inline asm
	{ cvt.f32.bf16 %f8, %rs8;}

	// end inline asm
	max.f32 	%f35, %f34, %f7;
	max.f32 	%f36, %f35, %f8;
	add.s64 	%rd46, %rd22, 256;
	shr.u64 	%rd47, %rd46, 63;
	add.s64 	%rd48, %rd46, %rd47;
	shl.b64 	%rd49, %rd48, 1;
	and.b64  	%rd50, %rd49, -4;
	add.s64 	%rd51, %rd4, %rd50;
	ld.global.u32 	%r13, [%rd51];
	mov.b32 	{%rs9, %rs10}, %r13;
	// begin inline asm
	{ cvt.f32.bf16 %f9, %rs9;}

	// end inline asm
	// begin inline asm
	{ cvt.f32.bf16 %f10, %rs10;}

	// end inline asm
	max.f32 	%f37, %f36, %f9;
	max.f32 	%f38, %f37, %f10;
	add.s64 	%rd52, %rd22, 320;
	shr.u64 	%rd53, %rd52, 63;
	add.s64 	%rd54, %rd52, %rd53;
	shl.b64 	%rd55, %rd54, 1;
	and.b64  	%rd56, %rd55, -4;
	add.s64 	%rd57, %rd4, %rd56;
	ld.global.u32 	%r14, [%rd57];
	mov.b32 	{%rs11, %rs12}, %r14;
	// begin inline asm
	{ cvt.f32.bf16 %f11, %rs11;}

	// end inline asm
	// begin inline asm
	{ cvt.f32.bf16 %f12, %rs12;}

	// end inline asm
	max.f32 	%f39, %f38, %f11;
	max.f32 	%f40, %f39, %f12;
	add.s64 	%rd58, %rd22, 384;
	shr.u64 	%rd59, %rd58, 63;
	add.s64 	%rd60, %rd58, %rd59;
	shl.b64 	%rd61, %rd60, 1;
	and.b64  	%rd62, %rd61, -4;
	add.s64 	%rd63, %rd4, %rd62;
	ld.global.u32 	%r15, [%rd63];
	mov.b32 	{%rs13, %rs14}, %r15;
	// begin inline asm
	{ cvt.f32.bf16 %f13, %rs13;}

	// end inline asm
	// begin inline asm
	{ cvt.f32.bf16 %f14, %rs14;}

	// end inline asm
	max.f32 	%f41, %f40, %f13;
	max.f32 	%f42, %f41, %f14;
	mov.b32 	%r16, %f42;
	shfl.sync.bfly.b32	%r17|%p3, %r16, 16, 31, -1;
	mov.b32 	%f43, %r17;
	max.f32 	%f44, %f42, %f43;
	mov.b32 	%r18, %f44;
	shfl.sync.bfly.b32	%r19|%p4, %r18, 8, 31, -1;
	mov.b32 	%f45, %r19;
	max.f32 	%f46, %f44, %f45;
	mov.b32 	%r20, %f46;
	shfl.sync.bfly.b32	%r21|%p5, %r20, 4, 31, -1;
	mov.b32 	%f47, %r21;
	max.f32 	%f48, %f46, %f47;
	mov.b32 	%r22, %f48;
	shfl.sync.bfly.b32	%r23|%p6, %r22, 2, 31, -1;
	mov.b32 	%f49, %r23;
	max.f32 	%f50, %f48, %f49;
	mov.b32 	%r24, %f50;
	shfl.sync.bfly.b32	%r25|%p7, %r24, 1, 31, -1;
	mov.b32 	%f51, %r25;
	max.f32 	%f52, %f50, %f51;
	sub.f32 	%f53, %f1, %f52;
	fma.rn.f32 	%f54, %f53, 0f3BBB989D, 0f3F000000;
	cvt.sat.f32.f32 	%f55, %f54;
	mov.f32 	%f56, 0f4B400001;
	mov.f32 	%f57, 0f437C0000;
	fma.rm.f32 	%f58, %f55, %f57, %f56;
	add.f32 	%f59, %f58, 0fCB40007F;
	neg.f32 	%f60, %f59;
	fma.rn.f32 	%f61, %f53, 0f3FB8AA3B, %f60;
	fma.rn.f32 	%f62, %f53, 0f32A57060, %f61;
	mov.b32 	%r26, %f58;
	shl.b32 	%r27, %r26, 23;
	mov.b32 	%f63, %r27;
	ex2.approx.ftz.f32 	%f64, %f62;
	mul.f32 	%f65, %f64, %f63;
	add.f32 	%f66, %f65, 0f00000000;
	sub.f32 	%f67, %f2, %f52;
	fma.rn.f32 	%f68, %f67, 0f3BBB989D, 0f3F000000;
	cvt.sat.f32.f32 	%f69, %f68;
	fma.rm.f32 	%f70, %f69, %f57, %f56;
	add.f32 	%f71, %f70, 0fCB40007F;
	neg.f32 	%f72, %f71;
	fma.rn.f32 	%f73, %f67, 0f3FB8AA3B, %f72;
	fma.rn.f32 	%f74, %f67, 0f32A57060, %f73;
	mov.b32 	%r28, %f70;
	shl.b32 	%r29, %r28, 23;
	mov.b32 	%f75, %r29;
	ex2.approx.ftz.f32 	%f76, %f74;
	mul.f32 	%f77, %f76, %f75;
	add.f32 	%f78, %f66, %f77;
	sub.f32 	%f79, %f3, %f52;
	fma.rn.f32 	%f80, %f79, 0f3BBB989D, 0f3F000000;
	cvt.sat.f32.f32 	%f81, %f80;
	fma.rm.f32 	%f82, %f81, %f57, %f56;
	add.f32 	%f83, %f82, 0fCB40007F;
	neg.f32 	%f84, %f83;
	fma.rn.f32 	%f85, %f79, 0f3FB8AA3B, %f84;
	fma.rn.f32 	%f86, %f79, 0f32A57060, %f85;
	mov.b32 	%r30, %f82;
	shl.b32 	%r31, %r30, 23;
	mov.b32 	%f87, %r31;
	ex2.approx.ftz.f32 	%f88, %f86;
	mul.f32 	%f89, %f88, %f87;
	add.f32 	%f90, %f78, %f89;
	sub.f32 	%f91, %f4, %f52;
	fma.rn.f32 	%f92, %f91, 0f3BBB989D, 0f3F000000;
	cvt.sat.f32.f32 	%f93, %f92;
	fma.rm.f32 	%f94, %f93, %f57, %f56;
	add.f32 	%f95, %f94, 0fCB40007F;
	neg.f32 	%f96, %f95;
	fma.rn.f32 	%f97, %f91, 0f3FB8AA3B, %f96;
	fma.rn.f32 	%f98, %f91, 0f32A57060, %f97;
	mov.b32 	%r32, %f94;
	shl.b32 	%r33, %r32, 23;
	mov.b32 	%f99, %r33;
	ex2.approx.ftz.f32 	%f100, %f98;
	mul.f32 	%f101, %f100, %f99;
	add.f32 	%f102, %f90, %f101;
	sub.f32 	%f103, %f5, %f52;
	fma.rn.f32 	%f104, %f103, 0f3BBB989D, 0f3F000000;
	cvt.sat.f32.f32 	%f105, %f104;
	fma.rm.f32 	%f106, %f105, %f57, %f56;
	add.f32 	%f107, %f106, 0fCB40007F;
	neg.f32 	%f108, %f107;
	fma.rn.f32 	%f109, %f103, 0f3FB8AA3B, %f108;
	fma.rn.f32 	%f110, %f103, 0f32A57060, %f109;
	mov.b32 	%r34, %f106;
	shl.b32 	%r35, %r34, 23;
	mov.b32 	%f111, %r35;
	ex2.approx.ftz.f32 	%f112, %f110;
	mul.f32 	%f113, %f112, %f111;
	add.f32 	%f114, %f102, %f113;
	sub.f32 	%f115, %f6, %f52;
	fma.rn.f32 	%f116, %f115, 0f3BBB989D, 0f3F000000;
	cvt.sat.f32.f32 	%f117, %f116;
	fma.rm.f32 	%f118, %f117, %f57, %f56;
	add.f32 	%f119, %f118, 0fCB40007F;
	neg.f32 	%f120, %f119;
	fma.rn.f32 	%f121, %f115, 0f3FB8AA3B, %f120;
	fma.rn.f32 	%f122, %f115, 0f32A57060, %f121;
	mov.b32 	%r36, %f118;
	shl.b32 	%r37, %r36, 23;
	mov.b32 	%f123, %r37;
	ex2.approx.ftz.f32 	%f124, %f122;
	mul.f32 	%f125, %f124, %f123;
	add.f32 	%f126, %f114, %f125;
	sub.f32 	%f127, %f7, %f52;
	fma.rn.f32 	%f128, %f127, 0f3BBB989D, 0f3F000000;
	cvt.sat.f32.f32 	%f129, %f128;
	fma.rm.f32 	%f130, %f129, %f57, %f56;
	add.f32 	%f131, %f130, 0fCB40007F;
	neg.f32 	%f132, %f131;
	fma.rn.f32 	%f133, %f127, 0f3FB8AA3B, %f132;
	fma.rn.f32 	%f134, %f127, 0f32A57060, %f133;
	mov.b32 	%r38, %f130;
	shl.b32 	%r39, %r38, 23;
	mov.b32 	%f135, %r39;
	ex2.approx.ftz.f32 	%f136, %f134;
	mul.f32 	%f137, %f136, %f135;
	add.f32 	%f138, %f126, %f137;
	sub.f32 	%f139, %f8, %f52;
	fma.rn.f32 	%f140, %f139, 0f3BBB989D, 0f3F000000;
	cvt.sat.f32.f32 	%f141, %f140;
	fma.rm.f32 	%f142, %f141, %f57, %f56;
	add.f32 	%f143, %f142, 0fCB40007F;
	neg.f32 	%f144, %f143;
	fma.rn.f32 	%f145, %f139, 0f3FB8AA3B, %f144;
	fma.rn.f32 	%f146, %f139, 0f32A57060, %f145;
	mov.b32 	%r40, %f142;
	shl.b32 	%r41, %r40, 23;
	mov.b32 	%f147, %r41;
	ex2.approx.ftz.f32 	%f148, %f146;
	mul.f32 	%f149, %f148, %f147;
	add.f32 	%f150, %f138, %f149;
	sub.f32 	%f151, %f9, %f52;
	fma.rn.f32 	%f152, %f151, 0f3BBB989D, 0f3F000000;
	cvt.sat.f32.f32 	%f153, %f152;
	fma.rm.f32 	%f154, %f153, %f57, %f56;
	add.f32 	%f155, %f154, 0fCB40007F;
	neg.f32 	%f156, %f155;
	fma.rn.f32 	%f157, %f151, 0f3FB8AA3B, %f156;
	fma.rn.f32 	%f158, %f151, 0f32A57060, %f157;
	mov.b32 	%r42, %f154;
	shl.b32 	%r43, %r42, 23;
	mov.b32 	%f159, %r43;
	ex2.approx.ftz.f32 	%f160, %f158;
	mul.f32 	%f161, %f160, %f159;
	add.f32 	%f162, %f150, %f161;
	sub.f32 	%f163, %f10, %f52;
	fma.rn.f32 	%f164, %f163, 0f3BBB989D, 0f3F000000;
	cvt.sat.f32.f32 	%f165, %f164;
	fma.rm.f32 	%f166, %f165, %f57, %f56;
	add.f32 	%f167, %f166, 0fCB40007F;
	neg.f32 	%f168, %f167;
	fma.rn.f32 	%f169, %f163, 0f3FB8AA3B, %f168;
	fma.rn.f32 	%f170, %f163, 0f32A57060, %f169;
	mov.b32 	%r44, %f166;
	shl.b32 	%r45, %r44, 23;
	mov.b32 	%f171, %r45;
	ex2.approx.ftz.f32 	%f172, %f170;
	mul.f32 	%f173, %f172, %f171;
	add.f32 	%f174, %f162, %f173;
	sub.f32 	%f175, %f11, %f52;
	fma.rn.f32 	%f176, %f175, 0f3BBB989D, 0f3F000000;
	cvt.sat.f32.f32 	%f177, %f176;
	fma.rm.f32 	%f178, %f177, %f57, %f56;
	add.f32 	%f179, %f178, 0fCB40007F;
	neg.f32 	%f180, %f179;
	fma.rn.f32 	%f181, %f175, 0f3FB8AA3B, %f180;
	fma.rn.f32 	%f182, %f175, 0f32A57060, %f181;
	mov.b32 	%r46, %f178;
	shl.b32 	%r47, %r46, 23;
	mov.b32 	%f183, %r47;
	ex2.approx.ftz.f32 	%f184, %f182;
	mul.f32 	%f185, %f184, %f183;
	add.f32 	%f186, %f174, %f185;
	sub.f32 	%f187, %f12, %f52;
	fma.rn.f32 	%f188, %f187, 0f3BBB989D, 0f3F000000;
	cvt.sat.f32.f32 	%f189, %f188;
	fma.rm.f32 	%f190, %f189, %f57, %f56;
	add.f32 	%f191, %f190, 0fCB40007F;
	neg.f32 	%f192, %f191;
	fma.rn.f32 	%f193, %f187, 0f3FB8AA3B, %f192;
	fma.rn.f32 	%f194, %f187, 0f32A57060, %f193;
	mov.b32 	%r48, %f190;
	shl.b32 	%r49, %r48, 23;
	mov.b32 	%f195, %r49;
	ex2.approx.ftz.f32 	%f196, %f194;
	mul.f32 	%f197, %f196, %f195;
	add.f32 	%f198, %f186, %f197;
	sub.f32 	%f199, %f13, %f52;
	fma.rn.f32 	%f200, %f199, 0f3BBB989D, 0f3F000000;
	cvt.sat.f32.f32 	%f201, %f200;
	fma.rm.f32 	%f202, %f201, %f57, %f56;
	add.f32 	%f203, %f202, 0fCB40007F;
	neg.f32 	%f204, %f203;
	fma.rn.f32 	%f205, %f199, 0f3FB8AA3B, %f204;
	fma.rn.f32 	%f206, %f199, 0f32A57060, %f205;
	mov.b32 	%r50, %f202;
	shl.b32 	%r51, %r50, 23;
	mov.b32 	%f207, %r51;
	ex2.approx.ftz.f32 	%f208, %f206;
	mul.f32 	%f209, %f208, %f207;
	add.f32 	%f210, %f198, %f209;
	sub.f32 	%f211, %f14, %f52;
	fma.rn.f32 	%f212, %f211, 0f3BBB989D, 0f3F000000;
	cvt.sat.f32.f32 	%f213, %f212;
	fma.rm.f32 	%f214, %f213, %f57, %f56;
	add.f32 	%f215, %f214, 0fCB40007F;
	neg.f32 	%f216, %f215;
	fma.rn.f32 	%f217, %f211, 0f3FB8AA3B, %f216;
	fma.rn.f32 	%f218, %f211, 0f32A57060, %f217;
	mov.b32 	%r52, %f214;
	shl.b32 	%r53, %r52, 23;
	mov.b32 	%f219, %r53;
	ex2.approx.ftz.f32 	%f220, %f218;
	mul.f32 	%f221, %f220, %f219;
	add.f32 	%f222, %f210, %f221;
	mov.b32 	%r54, %f222;
	shfl.sync.bfly.b32	%r55|%p8, %r54, 16, 31, -1;
	mov.b32 	%f223, %r55;
	add.f32 	%f224, %f222, %f223;
	mov.b32 	%r56, %f224;
	shfl.sync.bfly.b32	%r57|%p9, %r56, 8, 31, -1;
	mov.b32 	%f225, %r57;
	add.f32 	%f226, %f224, %f225;
	mov.b32 	%r58, %f226;
	shfl.sync.bfly.b32	%r59|%p10, %r58, 4, 31, -1;
	mov.b32 	%f227, %r59;
	add.f32 	%f228, %f226, %f227;
	mov.b32 	%r60, %f228;
	shfl.sync.bfly.b32	%r61|%p11, %r60, 2, 31, -1;
	mov.b32 	%f229, %r61;
	add.f32 	%f230, %f228, %f229;
	mov.b32 	%r62, %f230;
	shfl.sync.bfly.b32	%r63|%p12, %r62, 1, 31, -1;
	mov.b32 	%f231, %r63;
	add.f32 	%f232, %f230, %f231;
	div.rn.f32 	%f15, %f65, %f232;
	div.rn.f32 	%f16, %f77, %f232;
	div.rn.f32 	%f17, %f89, %f232;
	div.rn.f32 	%f18, %f101, %f232;
	div.rn.f32 	%f19, %f113, %f232;
	div.rn.f32 	%f20, %f125, %f232;
	div.rn.f32 	%f21, %f137, %f232;
	div.rn.f32 	%f22, %f149, %f232;
	div.rn.f32 	%f23, %f161, %f232;
	div.rn.f32 	%f24, %f173, %f232;
	div.rn.f32 	%f25, %f185, %f232;
	div.rn.f32 	%f26, %f197, %f232;
	div.rn.f32 	%f27, %f209, %f232;
	div.rn.f32 	%f28, %f221, %f232;
	mad.lo.s64 	%rd64, %rd106, %rd13, %rd6;
	// begin inline asm
	{  cvt.rn.bf16.f32 %rs15, %f15;}

	// end inline asm
	// begin inline asm
	{  cvt.rn.bf16.f32 %rs16, %f16;}

	// end inline asm
	shr.u64 	%rd65, %rd64, 63;
	add.s64 	%rd66, %rd64, %rd65;
	shl.b64 	%rd67, %rd66, 1;
	and.b64  	%rd68, %rd67, -4;
	add.s64 	%rd69, %rd5, %rd68;
	mov.b32 	%r64, {%rs15, %rs16};
	st.global.u32 	[%rd69], %r64;
	add.s64 	%rd70, %rd64, 64;
	// begin inline asm
	{  cvt.rn.bf16.f32 %rs17, %f17;}

	// end inline asm
	// begin inline asm
	{  cvt.rn.bf16.f32 %rs18, %f18;}

	// end inline asm
	shr.u64 	%rd71, %rd70, 63;
	add.s64 	%rd72, %rd70, %rd71;
	shl.b64 	%rd73, %rd72, 1;
	and.b64  	%rd74, %rd73, -4;
	add.s64 	%rd75, %rd5, %rd74;
	mov.b32 	%r65, {%rs17, %rs18};
	st.global.u32 	[%rd75], %r65;
	add.s64 	%rd76, %rd64, 128;
	// begin inline asm
	{  cvt.rn.bf16.f32 %rs19, %f19;}

	// end inline asm
	// begin inline asm
	{  cvt.rn.bf16.f32 %rs20, %f20;}

	// end inline asm
	shr.u64 	%rd77, %rd76, 63;
	add.s64 	%rd78, %rd76, %rd77;
	shl.b64 	%rd79, %rd78, 1;
	and.b64  	%rd80, %rd79, -4;
	add.s64 	%rd81, %rd5, %rd80;
	mov.b32 	%r66, {%rs19, %rs20};
	st.global.u32 	[%rd81], %r66;
	add.s64 	%rd82, %rd64, 192;
	// begin inline asm
	{  cvt.rn.bf16.f32 %rs21, %f21;}

	// end inline asm
	// begin inline asm
	{  cvt.rn.bf16.f32 %rs22, %f22;}

	// end inline asm
	shr.u64 	%rd83, %rd82, 63;
	add.s64 	%rd84, %rd82, %rd83;
	shl.b64 	%rd85, %rd84, 1;
	and.b64  	%rd86, %rd85, -4;
	add.s64 	%rd87, %rd5, %rd86;
	mov.b32 	%r67, {%rs21, %rs22};
	st.global.u32 	[%rd87], %r67;
	add.s64 	%rd88, %rd64, 256;
	// begin inline asm
	{  cvt.rn.bf16.f32 %rs23, %f23;}

	// end inline asm
	// begin inline asm
	{  cvt.rn.bf16.f32 %rs24, %f24;}

	// end inline asm
	shr.u64 	%rd89, %rd88, 63;
	add.s64 	%rd90, %rd88, %rd89;
	shl.b64 	%rd91, %rd90, 1;
	and.b64  	%rd92, %rd91, -4;
	add.s64 	%rd93, %rd5, %rd92;
	mov.b32 	%r68, {%rs23, %rs24};
	st.global.u32 	[%rd93], %r68;
	add.s64 	%rd94, %rd64, 320;
	// begin inline asm
	{  cvt.rn.bf16.f32 %rs25, %f25;}

	// end inline asm
	// begin inline asm
	{  cvt.rn.bf16.f32 %rs26, %f26;}

	// end inline asm
	shr.u64 	%rd95, %rd94, 63;
	add.s64 	%rd96, %rd94, %rd95;
	shl.b64 	%rd97, %rd96, 1;
	and.b64  	%rd98, %rd97, -4;
	add.s64 	%rd99, %rd5, %rd98;
	mov.b32 	%r69, {%rs25, %rs26};
	st.global.u32 	[%rd99], %r69;
	add.s64 	%rd100, %rd64, 384;
	// begin inline asm
	{  cvt.rn.bf16.f32 %rs27, %f27;}

	// end inline asm
	// begin inline asm
	{  cvt.rn.bf16.f32 %rs28, %f28;}

	// end inline asm
	shr.u64 	%rd101, %rd100, 63;
	add.s64 	%rd102, %rd100, %rd101;
	shl.b64 	%rd103, %rd102, 1;
	and.b64  	%rd104, %rd103, -4;
	add.s64 	%rd105, %rd5, %rd104;
	mov.b32 	%r70, {%rs27, %rs28};
	st.global.u32 	[%rd105], %r70;
	add.s64 	%rd106, %rd106, %rd7;
	setp.lt.s64 	%p13, %rd106, %rd14;
	@%p13 bra 	$L__BB334_4;
$L__BB334_5:
	ret;

}
	// .globl	_Z15SoftmaxWarpImplI10DirectLoadI13__nv_bfloat16fE11DirectStoreIfS1_EfLi2ELi14ELi32ELi1ELb1EL9Algorithm0EEvT_T0_ll
.visible .entry _Z15SoftmaxWarpImplI10DirectLoadI13__nv_bfloat16fE11DirectStoreIfS1_EfLi2ELi14ELi32ELi1ELb1EL9Algorithm0EEvT_T0_ll(
	.param .align 8 .b8 _Z15SoftmaxWarpImplI10DirectLoadI13__nv_bfloat16fE11DirectStoreIfS1_EfLi2ELi14ELi32ELi1ELb1EL9Algorithm0EEvT_T0_ll_param_0[16],
	.param .align 8 .b8 _Z15SoftmaxWarpImplI10DirectLoadI13__nv_bfloat16fE11DirectStoreIfS1_EfLi2ELi14ELi32ELi1ELb1EL9Algorithm0EEvT_T0_ll_param_1[16],
	.param .u64 _Z15SoftmaxWarpImplI10DirectLoadI13__nv_bfloat16fE11DirectStoreIfS1_EfLi2ELi14ELi32ELi1ELb1EL9Algorithm0EEvT_T0_ll_param_2,
	.param .u64 _Z15SoftmaxWarpImplI10DirectLoadI13__nv_bfloat16fE11DirectStoreIfS1_EfLi2ELi14ELi32ELi1ELb1EL9Algorithm0EEvT_T0_ll_param_3
)
{
	.reg .pred 	%p<28>;
	.reg .b16 	%rs<29>;
	.reg .b32 	%r<77>;
	.reg .b32 	%f<310>;
	.reg .b64 	%rd<113>;

	ld.param.u64 	%rd18, [_Z15SoftmaxWarpImplI10DirectLoadI13__nv_bfloat16fE11DirectStoreIfS1_EfLi2ELi14ELi32ELi1ELb1EL9Algorithm0EEvT_T0_ll_param_0+8];
	ld.param.u64 	%rd3, [_Z15SoftmaxWarpImplI10DirectLoadI13__nv_bfloat16fE11DirectStoreIfS1_EfLi2ELi14ELi32ELi1ELb1EL9Algorithm0EEvT_T0_ll_param_1+8];
	ld.param.u64 	%rd21, [_Z15SoftmaxWarpImplI10DirectLoadI13__nv_bfloat16fE11DirectStoreIfS1_EfLi2ELi14ELi32ELi1ELb1EL9Algorithm0EEvT_T0_ll_param_1];
	ld.param.u64 	%rd17, [_Z15SoftmaxWarpImplI10DirectLoadI13__nv_bfloat16fE11DirectStoreIfS1_EfLi2ELi14ELi32ELi1ELb1EL9Algorithm0EEvT_T0_ll_param_0];
	ld.param.u64 	%rd19, [_Z15SoftmaxWarpImplI10DirectLoadI13__nv_bfloat16fE11DirectStoreIfS1_EfLi2ELi14ELi32ELi1ELb1EL9Algorithm0EEvT_T0_ll_param_2];
	ld.param.u64 	%rd20, [_Z15SoftmaxWarpImplI10DirectLoadI13__nv_bfloat16fE11DirectStoreIfS1_EfLi2ELi14ELi32ELi1ELb1EL9Algorithm0EEvT_T0_ll_param_3];
	cvta.to.global.u64 	%rd1, %rd17;
	cvta.to.global.u64 	%rd2, %rd21;
	setp.lt.s64 	%p1, %rd20, 449;
	@%p1 bra 	$L__BB335_2;
	mov.u64 	%rd22, $str;
	cvta.global.u64 	%rd23, %rd22;
	mov.u64 	%rd24, $str$1;
	cvta.global.u64 	%rd25, %rd24;
	mov.u64 	%rd26, __unnamed_326;
	cvta.global.u64 	%rd27, %rd26;
	{ // callseq 325, 0
	.param .b64 param0;
	st.param.b64 	[param0], %rd23;
	.param .b64 param1;
	st.param.b64 	[param1], %rd25;
	.param .b32 param2;
	st.param.b32 	[param2], 358;
	.param .b64 param3;
	st.param.b64 	[param3], %rd27;
	.param .b64 param4;
	st.param.b64 	[param4], 1;
	call.uni 
	__assertfail, 
	(
	param0, 
	param1, 
	param2, 
	param3, 
	param4
	);
	} // callseq 325
$L__BB335_2:
	mov.u32 	%r2, %nctaid.x;
	mov.u32 	%r3, %ntid.y;
	mul.lo.s32 	%r1, %r2, %r3;
	mov.u32 	%r4, %ctaid.x;
	mov.u32 	%r5, %tid.y;
	mad.lo.s32 	%r6, %r4, %r3, %r5;
	cvt.s64.s32 	%rd112, %r6;
	setp.le.s64 	%p2, %rd19, %rd112;
	@%p2 bra 	$L__BB335_33;
	mov.u32 	%r7, %tid.x;
	shl.b32 	%r8, %r7, 1;
	cvt.u64.u32 	%rd5, %r8;
	add.s32 	%r9, %r8, 64;
	cvt.u64.u32 	%rd6, %r9;
	add.s32 	%r10, %r8, 128;
	cvt.u64.u32 	%rd7, %r10;
	add.s32 	%r11, %r8, 192;
	cvt.u64.u32 	%rd8, %r11;
	add.s32 	%r12, %r8, 256;
	cvt.u64.u32 	%rd9, %r12;
	add.s32 	%r13, %r8, 320;
	cvt.u64.u32 	%rd10, %r13;
	add.s32 	%r14, %r8, 384;
	cvt.u64.u32 	%rd11, %r14;
	cvt.s64.s32 	%rd12, %r1;
$L__BB335_4:
	setp.le.s64 	%p3, %rd20, %rd5;
	mul.lo.s64 	%rd14, %rd112, %rd18;
	mov.f32 	%f289, 0fFF800000;
	mov.f32 	%f290, %f289;
	mov.f32 	%f294, %f289;
	@%p3 bra 	$L__BB335_6;
	add.s64 	%rd28, %rd14, %rd5;
	shr.u64 	%rd29, %rd28, 63;
	add.s64 	%rd30, %rd28, %rd29;
	shl.b64 	%rd31, %rd30, 1;
	and.b64  	%rd32, %rd31, -4;
	add.s64 	%rd33, %rd1, %rd32;
	ld.global.u32 	%r15, [%rd33];
	mov.b32 	{%rs1, %rs2}, %r15;
	// begin inline asm
	{ cvt.f32.bf16 %f290, %rs1;}

	// end inline asm
	// begin inline asm
	{ cvt.f32.bf16 %f289, %rs2;}

	// end inline asm
	max.f32 	%f60, %f290, 0fFF800000;
	max.f32 	%f294, %f60, %f289;
$L__BB335_6:
	setp.le.s64 	%p4, %rd20, %rd6;
	mov.f32 	%f292, 0fFF800000;
	mov.f32 	%f293, %f292;
	@%p4 bra 	$L__BB335_8;
	add.s64 	%rd34, %rd14, %rd6;
	shr.u64 	%rd35, %rd34, 63;
	add.s64 	%rd36, %rd34, %rd35;
	shl.b64 	%rd37, %rd36, 1;
	and.b64  	%rd38, %rd37, -4;
	add.s64 	%rd39, %rd1, %rd38;
	ld.global.u32 	%r16, [%rd39];
	mov.b32 	{%rs3, %rs4}, %r16;
	// begin inline asm
	{ cvt.f32.bf16 %f293, %rs3;}

	// end inline asm
	// begin inline asm
	{ cvt.f32.bf16 %f292, %rs4;}

	// end inline asm
	max.f32 	%f64, %f294, %f293;
	max.f32 	%f294, %f64, %f292;
$L__BB335_8:
	setp.le.s64 	%p5, %rd20, %rd7;
	mov.f32 	%f295, 0fFF800000;
	mov.f32 	%f296, %f295;
	@%p5 bra 	$L__BB335_10;
	add.s64 	%rd40, %rd14, %rd7;
	shr.u64 	%rd41, %rd40, 63;
	add.s64 	%rd42, %rd40, %rd41;
	shl.b64 	%rd43, %rd42, 1;
	and.b64  	%rd44, %rd43, -4;
	add.s64 	%rd45, %rd1, %rd44;
	ld.global.u32 	%r17, [%rd45];
	mov.b32 	{%rs5, %rs6}, %r17;
	// begin inline asm
	{ cvt.f32.bf16 %f296, %rs5;}

	// end inline asm
	// begin inline asm
	{ cvt.f32.bf16 %f295, %rs6;}

	// end inline asm
	max.f32 	%f68, %f294, %f296;
	max.f32 	%f294, %f68, %f295;
$L__BB335_10:
	setp.le.s64 	%p6, %rd20, %rd8;
	mov.f32 	%f298, 0fFF800000;
	mov.f32 	%f299, %f298;
	@%p6 bra 	$L__BB335_12;
	add.s64 	%rd46, %rd14, %rd8;
	shr.u64 	%rd47, %rd46, 63;
	add.s64 	%rd48, %rd46, %rd47;
	shl.b64 	%rd49, %rd48, 1;
	and.b64  	%rd50, %rd49, -4;
	add.s64 	%rd51, %rd1, %rd50;
	ld.global.u32 	%r18, [%rd51];
	mov.b32 	{%rs7, %rs8}, %r18;
	// begin inline asm
	{ cvt.f32.bf16 %f299, %rs7;}

	// end inline asm
	// begin inline asm
	{ cvt.f32.bf16 %f298, %rs8;}

	// end inline asm
	max.f32 	%f72, %f294, %f299;
	max.f32 	%f294, %f72, %f298;
$L__BB335_12:
	setp.le.s64 	%p7, %rd20, %rd9;
	mov.f32 	%f301, 0fFF800000;
	mov.f32 	%f302, %f301;
	@%p7 bra 	$L__BB335_14;
	add.s64 	%rd52, %rd14, %rd9;
	shr.u64 	%rd53, %rd52, 63;
	add.s64 	%rd54, %rd52, %rd53;
	shl.b64 	%rd55, %rd54, 1;
	and.b64  	%rd56, %rd55, -4;
	add.s64 	%rd57, %rd1, %rd56;
	ld.global.u32 	%r19, [%rd57];
	mov.b32 	{%rs9, %rs10}, %r19;
	// begin inline asm
	{ cvt.f32.bf16 %f302, %rs9;}

	// end inline asm
	// begin inline asm
	{ cvt.f32.bf16 %f301, %rs10;}

	// end inline asm
	max.f32 	%f76, %f294, %f302;
	max.f32 	%f294, %f76, %f301;
$L__BB335_14:
	setp.le.s64 	%p8, %rd20, %rd10;
	mov.f32 	%f304, 0fFF800000;
	mov.f32 	%f305, %f304;
	@%p8 bra 	$L__BB335_16;
	add.s64 	%rd58, %rd14, %rd10;
	shr.u64 	%rd59, %rd58, 63;
	add.s64 	%rd60, %rd58, %rd59;
	shl.b64 	%rd61, %rd60, 1;
	and.b64  	%rd62, %rd61, -4;
	add.s64 	%rd63, %rd1, %rd62;
	ld.global.u32 	%r20, [%rd63];
	mov.b32 	{%rs11, %rs12}, %r20;
	// begin inline asm
	{ cvt.f32.bf16 %f305, %rs11;}

	// end inline asm
	// begin inline asm
	{ cvt.f32.bf16 %f304, %rs12;}

	// end inline asm
	max.f32 	%f80, %f294, %f305;
	max.f32 	%f294, %f80, %f304;
$L__BB335_16:
	setp.le.s64 	%p9, %rd20, %rd11;
	mov.f32 	%f307, 0fFF800000;
	mov.f32 	%f308, %f307;
	@%p9 bra 	$L__BB335_18;
	add.s64 	%rd64, %rd14, %rd11;
	shr.u64 	%rd65, %rd64, 63;
	add.s64 	%rd66, %rd64, %rd65;
	shl.b64 	%rd67, %rd66, 1;
	and.b64  	%rd68, %rd67, -4;
	add.s64 	%rd69, %rd1, %rd68;
	ld.global.u32 	%r21, [%rd69];
	mov.b32 	{%rs13, %rs14}, %r21;
	// begin inline asm
	{ cvt.f32.bf16 %f308, %rs13;}

	// end inline asm
	// begin inline asm
	{ cvt.f32.bf16 %f307, %rs14;}

	// end inline asm
	max.f32 	%f84, %f294, %f308;
	max.f32 	%f294, %f84, %f307;
$L__BB335_18:
	setp.le.s64 	%p10, %rd20, %rd5;
	mov.b32 	%r22, %f294;
	shfl.sync.bfly.b32	%r23|%p11, %r22, 16, 31, -1;
	mov.b32 	%f85, %r23;
	max.f32 	%f86, %f294, %f85;
	mov.b32 	%r24, %f86;
	shfl.sync.bfly.b32	%r25|%p12, %r24, 8, 31, -1;
	mov.b32 	%f87, %r25;
	max.f32 	%f88, %f86, %f87;
	mov.b32 	%r26, %f88;
	shfl.sync.bfly.b32	%r27|%p13, %r26, 4, 31, -1;
	mov.b32 	%f89, %r27;
	max.f32 	%f90, %f88, %f89;
	mov.b32 	%r28, %f90;
	shfl.sync.bfly.b32	%r29|%p14, %r28, 2, 31, -1;
	mov.b32 	%f91, %r29;
	max.f32 	%f92, %f90, %f91;
	mov.b32 	%r30, %f92;
	shfl.sync.bfly.b32	%r31|%p15, %r30, 1, 31, -1;
	mov.b32 	%f93, %r31;
	max.f32 	%f94, %f92, %f93;
	sub.f32 	%f95, %f290, %f94;
	fma.rn.f32 	%f96, %f95, 0f3BBB989D, 0f3F000000;
	cvt.sat.f32.f32 	%f97, %f96;
	mov.f32 	%f98, 0f4B400001;
	mov.f32 	%f99, 0f437C0000;
	fma.rm.f32 	%f100, %f97, %f99, %f98;
	add.f32 	%f101, %f100, 0fCB40007F;
	neg.f32 	%f102, %f101;
	fma.rn.f32 	%f103, %f95, 0f3FB8AA3B, %f102;
	fma.rn.f32 	%f104, %f95, 0f32A57060, %f103;
	mov.b32 	%r32, %f100;
	shl.b32 	%r33, %r32, 23;
	mov.b32 	%f105, %r33;
	ex2.approx.ftz.f32 	%f106, %f104;
	mul.f32 	%f107, %f106, %f105;
	add.f32 	%f108, %f107, 0f00000000;
	sub.f32 	%f109, %f289, %f94;
	fma.rn.f32 	%f110, %f109, 0f3BBB989D, 0f3F000000;
	cvt.sat.f32.f32 	%f111, %f110;
	fma.rm.f32 	%f112, %f111, %f99, %f98;
	add.f32 	%f113, %f112, 0fCB40007F;
	neg.f32 	%f114, %f113;
	fma.rn.f32 	%f115, %f109, 0f3FB8AA3B, %f114;
	fma.rn.f32 	%f116, %f109, 0f32A57060, %f115;
	mov.b32 	%r34, %f112;
	shl.b32 	%r35, %r34, 23;
	mov.b32 	%f117, %r35;
	ex2.approx.ftz.f32 	%f118, %f116;
	mul.f32 	%f119, %f118, %f117;
	add.f32 	%f120, %f108, %f119;
	sub.f32 	%f121, %f293, %f94;
	fma.rn.f32 	%f122, %f121, 0f3BBB989D, 0f3F000000;
	cvt.sat.f32.f32 	%f123, %f122;
	fma.rm.f32 	%f124, %f123, %f99, %f98;
	add.f32 	%f125, %f124, 0fCB40007F;
	neg.f32 	%f126, %f125;
	fma.rn.f32 	%f127, %f121, 0f3FB8AA3B, %f126;
	fma.rn.f32 	%f128, %f121, 0f32A57060, %f127;
	mov.b32 	%r36, %f124;
	shl.b32 	%r37, %r36, 23;
	mov.b32 	%f129, %r37;
	ex2.approx.ftz.f32 	%f130, %f128;
	mul.f32 	%f131, %f130, %f129;
	add.f32 	%f132, %f120, %f131;
	sub.f32 	%f133, %f292, %f94;
	fma.rn.f32 	%f134, %f133, 0f3BBB989D, 0f3F000000;
	cvt.sat.f32.f32 	%f135, %f134;
	fma.rm.f32 	%f136, %f135, %f99, %f98;
	add.f32 	%f137, %f136, 0fCB40007F;
	neg.f32 	%f138, %f137;
	fma.rn.f32 	%f139, %f133, 0f3FB8AA3B, %f138;
	fma.rn.f32 	%f140, %f133, 0f32A57060, %f139;
	mov.b32 	%r38, %f136;
	shl.b32 	%r39, %r38, 23;
	mov.b32 	%f141, %r39;
	ex2.approx.ftz.f32 	%f142, %f140;
	mul.f32 	%f143, %f142, %f141;
	add.f32 	%f144, %f132, %f143;
	sub.f32 	%f145, %f296, %f94;
	fma.rn.f32 	%f146, %f145, 0f3BBB989D, 0f3F000000;
	cvt.sat.f32.f32 	%f147, %f146;
	fma.rm.f32 	%f148, %f147, %f99, %f98;
	add.f32 	%f149, %f148, 0fCB40007F;
	neg.f32 	%f150, %f149;
	fma.rn.f32 	%f151, %f145, 0f3FB8AA3B, %f150;
	fma.rn.f32 	%f152, %f145, 0f32A57060, %f151;
	mov.b32 	%r40, %f148;
	shl.b32 	%r41, %r40, 23;
	mov.b32 	%f153, %r41;
	ex2.approx.ftz.f32 	%f154, %f152;
	mul.f32 	%f155, %f154, %f153;
	add.f32 	%f156, %f144, %f155;
	sub.f32 	%f157, %f295, %f94;
	fma.rn.f32 	%f158, %f157, 0f3BBB989D, 0f3F000000;
	cvt.sat.f32.f32 	%f159, %f158;
	fma.rm.f32 	%f160, %f159, %f99, %f98;
	add.f32 	%f161, %f160, 0fCB40007F;
	neg.f32 	%f162, %f161;
	fma.rn.f32 	%f163, %f157, 0f3FB8AA3B, %f162;
	fma.rn.f32 	%f164, %f157, 0f32A57060, %f163;
	mov.b32 	%r42, %f160;
	shl.b32 	%r43, %r42, 23;
	mov.b32 	%f165, %r43;
	ex2.approx.ftz.f32 	%f166, %f164;
	mul.f32 	%f167, %f166, %f165;
	add.f32 	%f168, %f156, %f167;
	sub.f32 	%f169, %f299, %f94;
	fma.rn.f32 	%f170, %f169, 0f3BBB989D, 0f3F000000;
	cvt.sat.f32.f32 	%f171, %f170;
	fma.rm.f32 	%f172, %f171, %f99, %f98;
	add.f32 	%f173, %f172, 0fCB40007F;
	neg.f32 	%f174, %f173;
	fma.rn.f32 	%f175, %f169, 0f3FB8AA3B, %f174;
	fma.rn.f32 	%f176, %f169, 0f32A57060, %f175;
	mov.b32 	%r44, %f172;
	shl.b32 	%r45, %r44, 23;
	mov.b32 	%f177, %r45;
	ex2.approx.ftz.f32 	%f178, %f176;
	mul.f32 	%f179, %f178, %f177;
	add.f32 	%f180, %f168, %f179;
	sub.f32 	%f181, %f298, %f94;
	fma.rn.f32 	%f182, %f181, 0f3BBB989D, 0f3F000000;
	cvt.sat.f32.f32 	%f183, %f182;
	fma.rm.f32 	%f184, %f183, %f99, %f98;
	add.f32 	%f185, %f184, 0fCB40007F;
	neg.f32 	%f186, %f185;
	fma.rn.f32 	%f187, %f181, 0f3FB8AA3B, %f186;
	fma.rn.f32 	%f188, %f181, 0f32A57060, %f187;
	mov.b32 	%r46, %f184;
	shl.b32 	%r47, %r46, 23;
	mov.b32 	%f189, %r47;
	ex2.approx.ftz.f32 	%f190, %f188;
	mul.f32 	%f191, %f190, %f189;
	add.f32 	%f192, %f180, %f191;
	sub.f32 	%f193, %f302, %f94;
	fma.rn.f32 	%f194, %f193, 0f3BBB989D, 0f3F000000;
	cvt.sat.f32.f32 	%f195, %f194;
	fma.rm.f32 	%f196, %f195, %f99, %f98;
	add.f32 	%f197, %f196, 0fCB40007F;
	neg.f32 	%f198, %f197;
	fma.rn.f32 	%f199, %f193, 0f3FB8AA3B, %f198;
	fma.rn.f32 	%f200, %f193, 0f32A57060, %f199;
	mov.b32 	%r48, %f196;
	shl.b32 	%r49, %r48, 23;
	mov.b32 	%f201, %r49;
	ex2.approx.ftz.f32 	%f202, %f200;
	mul.f32 	%f203, %f202, %f201;
	add.f32 	%f204, %f192, %f203;
	sub.f32 	%f205, %f301, %f94;
	fma.rn.f32 	%f206, %f205, 0f3BBB989D, 0f3F000000;
	cvt.sat.f32.f32 	%f207, %f206;
	fma.rm.f32 	%f208, %f207, %f99, %f98;
	add.f32 	%f209, %f208, 0fCB40007F;
	neg.f32 	%f210, %f209;
	fma.rn.f32 	%f211, %f205, 0f3FB8AA3B, %f210;
	fma.rn.f32 	%f212, %f205, 0f32A57060, %f211;
	mov.b32 	%r50, %f208;
	shl.b32 	%r51, %r50, 23;
	mov.b32 	%f213, %r51;
	ex2.approx.ftz.f32 	%f214, %f212;
	mul.f32 	%f215, %f214, %f213;
	add.f32 	%f216, %f204, %f215;
	sub.f32 	%f217, %f305, %f94;
	fma.rn.f32 	%f218, %f217, 0f3BBB989D, 0f3F000000;
	cvt.sat.f32.f32 	%f219, %f218;
	fma.rm.f32 	%f220, %f219, %f99, %f98;
	add.f32 	%f221, %f220, 0fCB40007F;
	neg.f32 	%f222, %f221;
	fma.rn.f32 	%f223, %f217, 0f3FB8AA3B, %f222;
	fma.rn.f32 	%f224, %f217, 0f32A57060, %f223;
	mov.b32 	%r52, %f220;
	shl.b32 	%r53, %r52, 23;
	mov.b32 	%f225, %r53;
	ex2.approx.ftz.f32 	%f226, %f224;
	mul.f32 	%f227, %f226, %f225;
	add.f32 	%f228, %f216, %f227;
	sub.f32 	%f229, %f304, %f94;
	fma.rn.f32 	%f230, %f229, 0f3BBB989D, 0f3F000000;
	cvt.sat.f32.f32 	%f231, %f230;
	fma.rm.f32 	%f232, %f231, %f99, %f98;
	add.f32 	%f233, %f232, 0fCB40007F;
	neg.f32 	%f234, %f233;
	fma.rn.f32 	%f235, %f229, 0f3FB8AA3B, %f234;
	fma.rn.f32 	%f236, %f229, 0f32A57060, %f235;
	mov.b32 	%r54, %f232;
	shl.b32 	%r55, %r54, 23;
	mov.b32 	%f237, %r55;
	ex2.approx.ftz.f32 	%f238, %f236;
	mul.f32 	%f239, %f238, %f237;
	add.f32 	%f240, %f228, %f239;
	sub.f32 	%f241, %f308, %f94;
	fma.rn.f32 	%f242, %f241, 0f3BBB989D, 0f3F000000;
	cvt.sat.f32.f32 	%f243, %f242;
	fma.rm.f32 	%f244, %f243, %f99, %f98;
	add.f32 	%f245, %f244, 0fCB40007F;
	neg.f32 	%f246, %f245;
	fma.rn.f32 	%f247, %f241, 0f3FB8AA3B, %f246;
	fma.rn.f32 	%f248, %f241, 0f32A57060, %f247;
	mov.b32 	%r56, %f244;
	shl.b32 	%r57, %r56, 23;
	mov.b32 	%f249, %r57;
	ex2.approx.ftz.f32 	%f250, %f248;
	mul.f32 	%f251, %f250, %f249;
	add.f32 	%f252, %f240, %f251;
	sub.f32 	%f253, %f307, %f94;
	fma.rn.f32 	%f254, %f253, 0f3BBB989D, 0f3F000000;
	cvt.sat.f32.f32 	%f255, %f254;
	fma.rm.f32 	%f256, %f255, %f99, %f98;
	add.f32 	%f257, %f256, 0fCB40007F;
	neg.f32 	%f258, %f257;
	fma.rn.f32 	%f259, %f253, 0f3FB8AA3B, %f258;
	fma.rn.f32 	%f260, %f253, 0f32A57060, %f259;
	mov.b32 	%r58, %f256;
	shl.b32 	%r59, %r58, 23;
	mov.b32 	%f261, %r59;
	ex2.approx.ftz.f32 	%f262, %f260;
	mul.f32 	%f263, %f262, %f261;
	add.f32 	%f264, %f252, %f263;
	mov.b32 	%r60, %f264;
	shfl.sync.bfly.b32	%r61|%p16, %r60, 16, 31, -1;
	mov.b32 	%f265, %r61;
	add.f32 	%f266, %f264, %f265;
	mov.b32 	%r62, %f266;
	shfl.sync.bfly.b32	%r63|%p17, %r62, 8, 31, -1;
	mov.b32 	%f267, %r63;
	add.f32 	%f268, %f266, %f267;
	mov.b32 	%r64, %f268;
	shfl.sync.bfly.b32	%r65|%p18, %r64, 4, 31, -1;
	mov.b32 	%f269, %r65;
	add.f32 	%f270, %f268, %f269;
	mov.b32 	%r66, %f270;
	shfl.sync.bfly.b32	%r67|%p19, %r66, 2, 31, -1;
	mov.b32 	%f271, %r67;
	add.f32 	%f272, %f270, %f271;
	mov.b32 	%r68, %f272;
	shfl.sync.bfly.b32	%r69|%p20, %r68, 1, 31, -1;
	mov.b32 	%f273, %r69;
	add.f32 	%f274, %f272, %f273;
	div.rn.f32 	%f43, %f107, %f274;
	div.rn.f32 	%f44, %f119, %f274;
	div.rn.f32 	%f45, %f131, %f274;
	div.rn.f32 	%f46, %f143, %f274;
	div.rn.f32 	%f47, %f155, %f274;
	div.rn.f32 	%f48, %f167, %f274;
	div.rn.f32 	%f49, %f179, %f274;
	div.rn.f32 	%f50, %f191, %f274;
	div.rn.f32 	%f51, %f203, %f274;
	div.rn.f32 	%f52, %f215, %f274;
	div.rn.f32 	%f53, %f227, %f274;
	div.rn.f32 	%f54, %f239, %f274;
	div.rn.f32 	%f55, %f251, %f274;
	div.rn.f32 	%f56, %f263, %f274;
	mul.lo.s64 	%rd15, %rd112, %rd3;
	@%p10 bra 	$L__BB335_20;
	add.s64 	%rd70, %rd15, %rd5;
	// begin inline asm
	{  cvt.rn.bf16.f32 %rs15, %f43;}

	// end inline asm
	// begin inline asm
	{  cvt.rn.bf16.f32 %rs16, %f44;}

	// end inline asm
	shr.u64 	%rd71, %rd70, 63;
	add.s64 	%rd72, %rd70, %rd71;
	shl.b64 	%rd73, %rd72, 1;
	and.b64  	%rd74, %rd73, -4;
	add.s64 	%rd75, %rd2, %rd74;
	mov.b32 	%r70, {%rs15, %rs16};
	st.global.u32 	[%rd75], %r70;
$L__BB335_20:
	setp.le.s64 	%p21, %rd20, %rd6;
	@%p21 bra 	$L__BB335_22;
	add.s64 	%rd76, %rd15, %rd6;
	// begin inline asm
	{  cvt.rn.bf16.f32 %rs17, %f45;}

	// end inline asm
	// begin inline asm
	{  cvt.rn.bf16.f32 %rs18, %f46;}

	// end inline asm
	shr.u64 	%rd77, %rd76, 63;
	add.s64 	%rd78, %rd76, %rd77;
	shl.b64 	%rd79, %rd78, 1;
	and.b64  	%rd80, %rd79, -4;
	add.s64 	%rd81, %rd2, %rd80;
	mov.b32 	%r71, {%rs17, %rs18};
	st.global.u32 	[%rd81], %r71;
$L__BB335_22:
	setp.le.s64 	%p22, %rd20, %rd7;
	@%p22 bra 	$L__BB335_24;
	add.s64 	%rd82, %rd15, %rd7;
	// begin inline asm
	{  cvt.rn.bf16.f32 %rs19, %f47;}

	// end inline asm
	// begin inline asm
	{  cvt.rn.bf16.f32 %rs20, %f48;}

	// end inline asm
	shr.u64 	%rd83, %rd82, 63;
	add.s64 	%rd84, %rd82, %rd83;
	shl.b64 	%rd85, %rd84, 1;
	and.b64  	%rd86, %rd85, -4;
	add.s64 	%rd87, %rd2, %rd86;
	mov.b32 	%r72, {%rs19, %rs20};
	st.global.u32 	[%rd87], %r72;
$L__BB335_24:
	setp.le.s64 	%p23, %rd20, %rd8;
	@%p23 bra 	$L__BB335_26;
	add.s64 	%rd88, %rd15, %rd8;
	// begin inline asm
	{  cvt.rn.bf16.f32 %rs21, %f49;}

	// end inline asm
	// begin inline asm
	{  cvt.rn.bf16.f32 %rs22, %f50;}

	// end inline asm
	shr.u64 	%rd89, %rd88, 63;
	add.s64 	%rd90, %rd88, %rd89;
	shl.b64 	%rd91, %rd90, 1;
	and.b64  	%rd92, %rd91, -4;
	add.s64 	%rd93, %rd2, %rd92;
	mov.b32 	%r73, {%rs21, %rs22};
	st.global.u32 	[%rd93], %r73;
$L__BB335_26:
	setp.le.s64 	%p24, %rd20, %rd9;
	@%p24 bra 	$L__BB335_28;
	add.s64 	%rd94, %rd15, %rd9;
	// begin inline asm
	{  cvt.rn.bf16.f32 %rs23, %f51;}

	// end inline asm
	// begin inline asm
	{  cvt.rn.bf16.f32 %rs24, %f52;}

	// end inline asm
	shr.u64 	%rd95, %rd94, 63;
	add.s64 	%rd96, %rd94, %rd95;
	shl.b64 	%rd97, %rd96, 1;
	and.b64  	%rd98, %rd97, -4;
	add.s64 	%rd99, %rd2, %rd98;
	mov.b32 	%r74, {%rs23, %rs24};
	st.global.u32 	[%rd99], %r74;
$L__BB335_28:
	setp.le.s64 	%p25, %rd20, %rd10;
	@%p25 bra 	$L__BB335_30;
	add.s64 	%rd100, %rd15, %rd10;
	// begin inline asm
	{  cvt.rn.bf16.f32 %rs25, %f53;}

	// end inline asm
	// begin inline asm
	{  cvt.rn.bf16.f32 %rs26, %f54;}

	// end inline asm
	shr.u64 	%rd101, %rd100, 63;
	add.s64 	%rd102, %rd100, %rd101;
	shl.b64 	%rd103, %rd102, 1;
	and.b64  	%rd104, %rd103, -4;
	add.s64 	%rd105, %rd2, %rd104;
	mov.b32 	%r75, {%rs25, %rs26};
	st.global.u32 	[%rd105], %r75;
$L__BB335_30:
	setp.le.s64 	%p26, %rd20, %rd11;
	@%p26 bra 	$L__BB335_32;
	add.s64 	%rd106, %rd15, %rd11;
	// begin inline asm
	{  cvt.rn.bf16.f32 %rs27, %f55;}

	// end inline asm
	// begin inline asm
	{  cvt.rn.bf16.f32 %rs28, %f56;}

	// end inline asm
	shr.u64 	%rd107, %rd106, 63;
	add.s64 	%rd108, %rd106, %rd107;
	shl.b64 	%rd109, %rd108, 1;
	and.b64  	%rd110, %rd109, -4;
	add.s64 	%rd111, %rd2, %rd110;
	mov.b32 	%r76, {%rs27, %rs28};
	st.global.u32 	[%rd111], %r76;
$L__BB335_32:
	add.s64 	%rd112, %rd112, %rd12;
	setp.lt.s64 	%p27, %rd112, %rd19;
	@%p27 bra 	$L__BB335_4;
$L__BB335_33:
	ret;

}
	// .globl	_Z15SoftmaxWarpImplI10DirectLoadI13__nv_bfloat16fE11DirectStoreIfS1_EfLi2ELi16ELi32ELi1ELb0EL9Algorithm0EEvT_T0_ll
.visible .entry _Z15SoftmaxWarpImplI10DirectLoadI13__nv_bfloat16fE11DirectStoreIfS1_EfLi2ELi16ELi32ELi1ELb0EL9Algorithm0EEvT_T0_ll(
	.param .align 8 .b8 _Z15SoftmaxWarpImplI10DirectLoadI13__nv_bfloat16fE11DirectStoreIfS1_EfLi2ELi16ELi32ELi1ELb0EL9Algorithm0EEvT_T0_ll_param_0[16],
	.param .align 8 .b8 _Z15SoftmaxWarpImplI10DirectLoadI13__nv_bfloat16fE11DirectStoreIfS1_EfLi2ELi16ELi32ELi1ELb0EL9Algorithm0EEvT_T0_ll_param_1[16],
	.param .u64 _Z15SoftmaxWarpImplI10DirectLoadI13__nv_bfloat16fE11DirectStoreIfS1_EfLi2ELi16ELi32ELi1ELb0EL9Algorithm0EEvT_T0_ll_param_2,
	.param .u64 _Z15SoftmaxWarpImplI10DirectLoadI13__nv_bfloat16fE11DirectStoreIfS1_EfLi2ELi16ELi32ELi1ELb0EL9Algorithm0EEvT_T0_ll_param_3
)
{
	.reg .pred 	%p<14>;
	.reg .b16 	%rs<33>;
	.reg .b32 	%r<77>;
	.reg .b32 	%f<263>;
	.reg .b64 	%rd<118>;

	ld.param.u64 	%rd11, [_Z15SoftmaxWarpImplI10DirectLoadI13__nv_bfloat16fE11DirectStoreIfS1_EfLi2ELi16ELi32ELi1ELb0EL9Algorithm0EEvT_T0_ll_param_1+8];
	ld.param.u64 	%rd10, [_Z15SoftmaxWarpImplI10DirectLoadI13__nv_bfloat16fE11DirectStoreIfS1_EfLi2ELi16ELi32ELi1ELb0EL9Algorithm0EEvT_T0_ll_param_1];
	ld.param.u64 	%rd9, [_Z15SoftmaxWarpImplI10DirectLoadI13__nv_bfloat16fE11DirectStoreIfS1_EfLi2ELi16ELi32ELi1ELb0EL9Algorithm0EEvT_T0_ll_param_0+8];
	ld.param.u64 	%rd8, [_Z15SoftmaxWarpImplI10DirectLoadI13__nv_bfloat16fE11DirectStoreIfS1_EfLi2ELi16ELi32ELi1ELb0EL9Algorithm0EEvT_T0_ll_param_0];
	ld.param.u64 	%rd12, [_Z15SoftmaxWarpImplI10DirectLoadI13__nv_bfloat16fE11DirectStoreIfS1_EfLi2ELi16ELi32ELi1ELb0EL9Algorithm0EEvT_T0_ll_param_2];
	ld.param.u64 	%rd13, [_Z15SoftmaxWarpImplI10DirectLoadI13__nv_bfloat16fE11DirectStoreIfS1_EfLi2ELi16ELi32ELi1ELb0EL9Algorithm0EEvT_T0_ll_param_3];
	setp.lt.s64 	%p1, %rd13, 513;
	@%p1 bra 	$L__BB336_2;
	mov.u64 	%rd14, $str;
	cvta.global.u64 	%rd15, %rd14;
	mov.u64 	%rd16, $str$1;
	cvta.global.u64 	%rd17, %rd16;
	mov.u64 	%rd18, __unnamed_327;
	cvta.global.u64 	%rd19, %rd18;
	{ // callseq 326, 0
	.param .b64 param0;
	st.param.b64 	[param0], %rd15;
	.param .b64 param1;
	st.param.b64 	[param1], %rd17;
	.param .b32 param2;
	st.param.b32 	[param2], 358;
	.param .b64 param3;
	st.param.b64 	[param3], %rd19;
	.param .b64 param4;
	st.param.b64 	[param4], 1;
	call.uni 
	__assertfail, 
	(
	param0, 
	param1, 
	param2, 
	param3, 
	param4
	);
	} // callseq 326
$L__BB336_2:
	mov.u32 	%r2, %nctaid.x;
	mov.u32 	%r3, %ntid.y;
	mul.lo.s32 	%r1, %r2, %r3;
	mov.u32 	%r4, %ctaid.x;
	mov.u32 	%r5, %tid.y;
	mad.lo.s32 	%r6, %r4, %r3, %r5;
	cvt.s64.s32 	%rd117, %r6;
	setp.le.s64 	%p2, %rd12, %rd117;
	@%p2 bra 	$L__BB336_5;
	cvta.to.global.u64 	%rd3, %rd8;
	mov.u32 	%r7, %tid.x;
	shl.b32 	%r8, %r7, 1;
	cvt.u64.u32 	%rd4, %r8;
	cvt.s64.s32 	%rd5, %r1;
$L__BB336_4:
	mad.lo.s64 	%rd20, %rd117, %rd9, %rd4;
	shr.u64 	%rd21, %rd20, 63;
	add.s64 	%rd22, %rd20, %rd21;
	shl.b64 	%rd23, %rd22, 1;
	and.b64  	%rd24, %rd23, -4;
	add.s64 	%rd25, %rd3, %rd24;
	ld.global.u32 	%r9, [%rd25];
	mov.b32 	{%rs1, %rs2}, %r9;
	// begin inline asm
	{ cvt.f32.bf16 %f1, %rs1;}

	// end inline asm
	// begin inline asm
	{ cvt.f32.bf16 %f2, %rs2;}

	// end inline asm
	max.f32 	%f33, %f1, 0fFF800000;
	max.f32 	%f34, %f33, %f2;
	add.s64 	%rd26, %rd20, 64;
	shr.u64 	%rd27, %rd26, 63;
	add.s64 	%rd28, %rd26, %rd27;
	shl.b64 	%rd29, %rd28, 1;
	and.b64  	%rd30, %rd29, -4;
	add.s64 	%rd31, %rd3, %rd30;
	ld.global.u32 	%r10, [%rd31];
	mov.b32 	{%rs3, %rs4}, %r10;
	// begin inline asm
	{ cvt.f32.bf16 %f3, %rs3;}

	// end inline asm
	// begin inline asm
	{ cvt.f32.bf16 %f4, %rs4;}

	// end inline asm
	max.f32 	%f35, %f34, %f3;
	max.f32 	%f36, %f35, %f4;
	add.s64 	%rd32, %rd20, 128;
	shr.u64 	%rd33, %rd32, 63;
	add.s64 	%rd34, %rd32, %rd33;
	shl.b64 	%rd35, %rd34, 1;
	and.b64  	%rd36, %rd35, -4;
	add.s64 	%rd37, %rd3, %rd36;
	ld.global.u32 	%r11, [%rd37];
	mov.b32 	{%rs5, %rs6}, %r11;
	// begin inline asm
	{ cvt.f32.bf16 %f5, %rs5;}

	// end inline asm
	// begin inline asm
	{ cvt.f32.bf16 %f6, %rs6;}

	// end inline asm
	max.f32 	%f37, %f36, %f5;
	max.f32 	%f38, %f37, %f6;
	add.s64 	%rd38, %rd20, 192;
	shr.u64 	%rd39, %rd38, 63;
	add.s64 	%rd40, %rd38, %rd39;
	shl.b64 	%rd41, %rd40, 1;
	and.b64  	%rd42, %rd41, -4;
	add.s64 	%rd43, %rd3, %rd42;
	ld.global.u32 	%r12, [%rd43];
	mov.b32 	{%rs7, %rs8}, %r12;
	// begin inline asm
	{ cvt.f32.bf16 %f7, %rs7;}

	// end inline asm
	// begin inline asm
	{ cvt.f32.bf16 %f8, %rs8;}

	// end inline asm
	max.f32 	%f39, %f38, %f7;
	max.f32 	%f40, %f39, %f8;
	add.s64 	%rd44, %rd20, 256;
	shr.u64 	%rd45, %rd44, 63;
	add.s64 	%rd46, %rd44, %rd45;
	shl.b64 	%rd47, %rd46, 1;
	and.b64  	%rd48, %rd47, -4;
	add.s64 	%rd49, %rd3, %rd48;
	ld.global.u32 	%r13, [%rd49];
	mov.b32 	{%rs9, %rs10}, %r13;
	// begin inline asm
	{ cvt.f32.bf16 %f9, %rs9;}

	// end inline asm
	// begin inline asm
	{ cvt.f32.bf16 %f10, %rs10;}

	// end inline asm
	max.f32 	%f41, %f40, %f9;
	max.f32 	%f42, %f41, %f10;
	add.s64 	%rd50, %rd20, 320;
	shr.u64 	%rd51, %rd50, 63;
	add.s64 	%rd52, %rd50, %rd51;
	shl.b64 	%rd53, %rd52, 1;
	and.b64  	%rd54, %rd53, -4;
	add.s64 	%rd55, %rd3, %rd54;
	ld.global.u32 	%r14, [%rd55];
	mov.b32 	{%rs11, %rs12}, %r14;
	// begin inline asm
	{ cvt.f32.bf16 %f11, %rs11;}

	// end inline asm
	// begin inline asm
	{ cvt.f32.bf16 %f12, %rs12;}

	// end inline asm
	max.f32 	%f43, %f42, %f11;
	max.f32 	%f44, %f43, %f12;
	add.s64 	%rd56, %rd20, 384;
	shr.u64 	%rd57, %rd56, 63;
	add.s64 	%rd58, %rd56, %rd57;
	shl.b64 	%rd59, %rd58, 1;
	and.b64  	%rd60, %rd59, -4;
	add.s64 	%rd61, %rd3, %rd60;
	ld.global.u32 	%r15, [%rd61];
	mov.b32 	{%rs13, %rs14}, %r15;
	// begin inline asm
	{ cvt.f32.bf16 %f13, %rs13;}

	// end inline asm
	// begin inline asm
	{ cvt.f32.bf16 %f14, %rs14;}

	// end inline asm
	max.f32 	%f45, %f44, %f13;
	max.f32 	%f46, %f45, %f14;
	add.s64 	%rd62, %rd20, 448;
	shr.u64 	%rd63, %rd62, 63;
	add.s64 	%rd64, %rd62, %rd63;
	shl.b64 	%rd65, %rd64, 1;
	and.b64  	%rd66, %rd65, -4;
	add.s64 	%rd67, %rd3, %rd66;
	ld.global.u32 	%r16, [%rd67];
	mov.b32 	{%rs15, %rs16}, %r16;
	// begin inline asm
	{ cvt.f32.bf16 %f15, %rs15;}

	// end inline asm
	// begin inline asm
	{ cvt.f32.bf16 %f16, %rs16;}

	// end inline asm
	max.f32 	%f47, %f46, %f15;
	max.f32 	%f48, %f47, %f16;
	mov.b32 	%r17, %f48;
	shfl.sync.bfly.b32	%r18|%p3, %r17, 16, 31, -1;
	mov.b32 	%f49, %r18;
	max.f32 	%f50, %f48, %f49;
	mov.b32 	%r19, %f50;
	shfl.sync.bfly.b32	%r20|%p4, %r19, 8, 31, -1;
	mov.b32 	%f51, %r20;
	max.f32 	%f52, %f50, %f51;
	mov.b32 	%r21, %f52;
	shfl.sync.bfly.b32	%r22|%p5, %r21, 4, 31, -1;
	mov.b32 	%f53, %r22;
	max.f32 	%f54, %f52, %f53;
	mov.b32 	%r23, %f54;
	shfl.sync.bfly.b32	%r24|%p6, %r23, 2, 31, -1;
	mov.b32 	%f55, %r24;
	max.f32 	%f56, %f54, %f55;
	mov.b32 	%r25, %f56;
	shfl.sync.bfly.b32	%r26|%p7, %r25, 1, 31, -1;
	mov.b32 	%f57, %r26;
	max.f32 	%f58, %f56, %f57;
	sub.f32 	%f59, %f1, %f58;
	fma.rn.f32 	%f60, %f59, 0f3BBB989D, 0f3F000000;
	cvt.sat.f32.f32 	%f61, %f60;
	mov.f32 	%f62, 0f4B400001;
	mov.f32 	%f63, 0f437C0000;
	fma.rm.f32 	%f64, %f61, %f63, %f62;
	add.f32 	%f65, %f64, 0fCB40007F;
	neg.f32 	%f66, %f65;
	fma.rn.f32 	%f67, %f59, 0f3FB8AA3B, %f66;
	fma.rn.f32 	%f68, %f59, 0f32A57060, %f67;
	mov.b32 	%r27, %f64;
	shl.b32 	%r28, %r27, 23;
	mov.b32 	%f69, %r28;
	ex2.approx.ftz.f32 	%f70, %f68;
	mul.f32 	%f71, %f70, %f69;
	add.f32 	%f72, %f71, 0f00000000;
	sub.f32 	%f73, %f2, %f58;
	fma.rn.f32 	%f74, %f73, 0f3BBB989D, 0f3F000000;
	cvt.sat.f32.f32 	%f75, %f74;
	fma.rm.f32 	%f76, %f75, %f63, %f62;
	add.f32 	%f77, %f76, 0fCB40007F;
	neg.f32 	%f78, %f77;
	fma.rn.f32 	%f79, %f73, 0f3FB8AA3B, %f78;
	fma.rn.f32 	%f80, %f73, 0f32A57060, %f79;
	mov.b32 	%r29, %f76;
	shl.b32 	%r30, %r29, 23;
	mov.b32 	%f81, %r30;
	ex2.approx.ftz.f32 	%f82, %f80;
	mul.f32 	%f83, %f82, %f81;
	add.f32 	%f84, %f72, %f83;
	sub.f32 	%f85, %f3, %f58;
	fma.rn.f32 	%f86, %f85, 0f3BBB989D, 0f3F000000;
	cvt.sat.f32.f32 	%f87, %f86;
	fma.rm.f32 	%f88, %f87, %f63, %f62;
	add.f32 	%f89, %f88, 0fCB40007F;
	neg.f32 	%f90, %f89;
	fma.rn.f32 	%f91, %f85, 0f3FB8AA3B, %f90;
	fma.rn.f32 	%f92, %f85, 0f32A57060, %f91;
	mov.b32 	%r31, %f88;
	shl.b32 	%r32, %r31, 23;
	mov.b32 	%f93, %r32;
	ex2.approx.ftz.f32 	%f94, %f92;
	mul.f32 	%f95, %f94, %f93;
	add.f32 	%f96, %f84, %f95;
	sub.f32 	%f97, %f4, %f58;
	fma.rn.f32 	%f98, %f97, 0f3BBB989D, 0f3F000000;
	cvt.sat.f32.f32 	%f99, %f98;
	fma.rm.f32 	%f100, %f99, %f63, %f62;
	add.f32 	%f101, %f100, 0fCB40007F;
	neg.f32 	%f102, %f101;
	fma.rn.f32 	%f103, %f97, 0f3FB8AA3B, %f102;
	fma.rn.f32 	%f104, %f97, 0f32A57060, %f103;
	mov.b32 	%r33, %f100;
	shl.b32 	%r34, %r33, 23;
	mov.b32 	%f105, %r34;
	ex2.approx.ftz.f32 	%f106, %f104;
	mul.f32 	%f107, %f106, %f105;
	add.f32 	%f108, %f96, %f107;
	sub.f32 	%f109, %f5, %f58;
	fma.rn.f32 	%f110, %f109, 0f3BBB989D, 0f3F000000;
	cvt.sat.f32.f32 	%f111, %f110;
	fma.rm.f32 	%f112, %f111, %f63, %f62;
	add.f32 	%f113, %f112, 0fCB40007F;
	neg.f32 	%f114, %f113;
	fma.rn.f32 	%f115, %f109, 0f3FB8AA3B, %f114;
	fma.rn.f32 	%f116, %f109, 0f32A57060, %f115;
	mov.b32 	%r35, %f112;
	shl.b32 	%r36, %r35, 23;
	mov.b32 	%f117, %r36;
	ex2.approx.ftz.f32 	%f118, %f116;
	mul.f32 	%f119, %f118, %f117;
	add.f32 	%f120, %f108, %f119;
	sub.f32 	%f121, %f6, %f58;
	fma.rn.f32 	%f122, %f121, 0f3BBB989D, 0f3F000000;
	cvt.sat.f32.f32 	%f123, %f122;
	fma.rm.f32 	%f124, %f123, %f63, %f62;
	add.f32 	%f125, %f124, 0fCB40007F;
	neg.f32 	%f126, %f125;
	fma.rn.f32 	%f127, %f121, 0f3FB8AA3B, %f126;
	fma.rn.f32 	%f128, %f121, 0f32A57060, %f127;
	mov.b32 	%r37, %f124;
	shl.b32 	%r38, %r37, 23;
	mov.b32 	%f129, %r38;
	ex2.approx.ftz.f32 	%f130, %f128;
	mul.f32 	%f131, %f130, %f129;
	add.f32 	%f132, %f120, %f131;
	sub.f32 	%f133, %f7, %f58;
	fma.rn.f32 	%f134, %f133, 0f3BBB989D, 0f3F000000;
	cvt.sat.f32.f32 	%f135, %f134;
	fma.rm.f32 	%f136, %f135, %f63, %f62;
	add.f32 	%f137, %f136, 0fCB40007F;
	neg.f32 	%f138, %f137;
	fma.rn.f32 	%f139, %f133, 0f3FB8AA3B, %f138;
	fma.rn.f32 	%f140, %f133, 0f32A57060, %f139;
	mov.b32 	%r39, %f136;
	shl.b32 	%r40, %r39, 23;
	mov.b32 	%f141, %r40;
	ex2.approx.ftz.f32 	%f142, %f140;
	mul.f32 	%f143, %f142, %f141;
	add.f32 	%f144, %f132, %f143;
	sub.f32 	%f145, %f8, %f58;
	fma.rn.f32 	%f146, %f145, 0f3BBB989D, 0f3F000000;
	cvt.sat.f32.f32 	%f147, %f146;
	fma.rm.f32 	%f148, %f147, %f63, %f62;
	add.f32 	%f149, %f148, 0fCB40007F;
	neg.f32 	%f150, %f149;
	fma.rn.f32 	%f151, %f145, 0f3FB8AA3B, %f150;
	fma.rn.f32 	%f152, %f145, 0f32A57060, %f151;
	mov.b32 	%r41, %f148;
	shl.b32 	%r42, %r41, 23;
	mov.b32 	%f153, %r42;
	ex2.approx.ftz.f32 	%f154, %f152;
	mul.f32 	%f155, %f154, %f153;
	add.f32 	%f156, %f144, %f155;
	sub.f32 	%f157, %f9, %f58;
	fma.rn.f32 	%f158, %f157, 0f3BBB989D, 0f3F000000;
	cvt.sat.f32.f32 	%f159, %f158;
	fma.rm.f32 	%f160, %f159, %f63, %f62;
	add.f32 	%f161, %f160, 0fCB40007F;
	neg.f32 	%f162, %f161;
	fma.rn.f32 	%f163, %f157, 0f3FB8AA3B, %f162;
	fma.rn.f32 	%f164, %f157, 0f32A57060, %f163;
	mov.b32 	%r43, %f160;
	shl.b32 	%r44, %r43, 23;
	mov.b32 	%f165, %r44;
	ex2.approx.ftz.f32 	%f166, %f164;
	mul.f32 	%f167, %f166, %f165;
	add.f32 	%f168, %f156, %f167;
	sub.f32 	%f169, %f10, %f58;
	fma.rn.f32 	%f170, %f169, 0f3BBB989D, 0f3F000000;
	cvt.sat.f32.f32 	%f171, %f170;
	fma.rm.f32 	%f172, %f171, %f63, %f62;
	add.f32 	%f173, %f172, 0fCB40007F;
	neg.f32 	%f174, %f173;
	fma.rn.f32 	%f175, %f169, 0f3FB8AA3B, %f174;
	fma.rn.f32 	%f176, %f169, 0f32A57060, %f175;
	mov.b32 	%r45, %f172;
	shl.b32 	%r46, %r45, 23;
	mov.b32 	%f177, %r46;
	ex2.approx.ftz.f32 	%f178, %f176;
	mul.f32 	%f179, %f178, %f177;
	add.f32 	%f180, %f168, %f179;
	sub.f32 	%f181, %f11, %f58;
	fma.rn.f32 	%f182, %f181, 0f3BBB989D, 0f3F000000;
	cvt.sat.f32.f32 	%f183, %f182;
	fma.rm.f32 	%f184, %f183, %f63, %f62;
	add.f32 	%f185, %f184, 0fCB40007F;
	neg.f32 	%f186, %f185;
	fma.rn.f32 	%f187, %f181, 0f3FB8AA3B, %f186;
	fma.rn.f32 	%f188, %f181, 0f32A57060, %f187;
	mov.b32 	%r47, %f184;
	shl.b32 	%r48, %r47, 23;
	mov.b32 	%f189, %r48;
	ex2.approx.ftz.f32 	%f190, %f188;
	mul.f32 	%f191, %f190, %f189;
	add.f32 	%f192, %f180, %f191;
	sub.f32 	%f193, %f12, %f58;
	fma.rn.f32 	%f194, %f193, 0f3BBB989D, 0f3F000000;
	cvt.sat.f32.f32 	%f195, %f194;
	fma.rm.f32 	%f196, %f195, %f63, %f62;
	add.f32 	%f197, %f196, 0fCB40007F;
	neg.f32 	%f198, %f197;
	fma.rn.f32 	%f199, %f193, 0f3FB8AA3B, %f198;
	fma.rn.f32 	%f200, %f193, 0f32A57060, %f199;
	mov.b32 	%r49, %f196;
	shl.b32 	%r50, %r49, 23;
	mov.b32 	%f201, %r50;
	ex2.approx.ftz.f32 	%f202, %f200;
	mul.f32 	%f203, %f202, %f201;
	add.f32 	%f204, %f192, %f203;
	sub.f32 	%f205, %f13, %f58;
	fma.rn.f32 	%f206, %f205, 0f3BBB989D, 0f3F000000;
	cvt.sat.f32.f32 	%f207, %f206;
	fma.rm.f32 	%f208, %f207, %f63, %f62;
	add.f32 	%f209, %f208, 0fCB40007F;
	neg.f32 	%f210, %f209;
	fma.rn.f32 	%f211, %f205, 0f3FB8AA3B, %f210;
	fma.rn.f32 	%f212, %f205, 0f32A57060, %f211;
	mov.b32 	%r51, %f208;
	shl.b32 	%r52, %r51, 23;
	mov.b32 	%f213, %r52;
	ex2.approx.ftz.f32 	%f214, %f212;
	mul.f32 	%f215, %f214, %f213;
	add.f32 	%f216, %f204, %f215;
	sub.f32 	%f217, %f14, %f58;
	fma.rn.f32 	%f218, %f217, 0f3BBB989D, 0f3F000000;
	cvt.sat.f32.f32 	%f219, %f218;
	fma.rm.f32 	%f220, %f219, %f63, %f62;
	add.f32 	%f221, %f220, 0fCB40007F;
	neg.f32 	%f222, %f221;
	fma.rn.f32 	%f223, %f217, 0f3FB8AA3B, %f222;
	fma.rn.f32 	%f224, %f217, 0f32A57060, %f223;
	mov.b32 	%r53, %f220;
	shl.b32 	%r54, %r53, 23;
	mov.b32 	%f225, %r54;
	ex2.approx.ftz.f32 	%f226, %f224;
	mul.f32 	%f227, %f226, %f225;
	add.f32 	%f228, %f216, %f227;
	sub.f32 	%f229, %f15, %f58;
	fma.rn.f32 	%f230, %f229, 0f3BBB989D, 0f3F000000;
	cvt.sat.f32.f32 	%f231, %f230;
	fma.rm.f32 	%f232, %f231, %f63, %f62;
	add.f32 	%f233, %f232, 0fCB40007F;
	neg.f32 	%f234, %f233;
	fma.rn.f32 	%f235, %f229, 0f3FB8AA3B, %f234;
	fma.rn.f32 	%f236, %f229, 0f32A57060, %f235;
	mov.b32 	%r55, %f232;
	shl.b32 	%r56, %r55, 23;
	mov.b32 	%f237, %r56;
	ex2.approx.ftz.f32 	%f238, %f236;
	mul.f32 	%f239, %f238, %f237;
	add.f32 	%f240, %f228, %f239;
	sub.f32 	%f241, %f16, %f58;
	fma.rn.f32 	%f242, %f241, 0f3BBB989D, 0f3F000000;
	cvt.sat.f32.f32 	%f243, %f242;
	fma.rm.f32 	%f244, %f243, %f63, %f62;
	add.f32 	%f245, %f244, 0fCB40007F;
	neg.f32 	%f246, %f245;
	fma.rn.f32 	%f247, %f241, 0f3FB8AA3B, %f246;
	fma.rn.f32 	%f248, %f241, 0f32A57060, %f247;
	mov.b32 	%r57, %f244;
	shl.b32 	%r58, %r57, 23;
	mov.b32 	%f249, %r58;
	ex2.approx.ftz.f32 	%f250, %f248;
	mul.f32 	%f251, %f250, %f249;
	add.f32 	%f252, %f240, %f251;
	mov.b32 	%r59, %f252;
	shfl.sync.bfly.b32	%r60|%p8, %r59, 16, 31, -1;
	mov.b32 	%f253, %r60;
	add.f32 	%f254, %f252, %f253;
	mov.b32 	%r61, %f254;
	shfl.sync.bfly.b32	%r62|%p9, %r61, 8, 31, -1;
	mov.b32 	%f255, %r62;
	add.f32 	%f256, %f254, %f255;
	mov.b32 	%r63, %f256;
	shfl.sync.bfly.b32	%r64|%p10, %r63, 4, 31, -1;
	mov.b32 	%f257, %r64;
	add.f32 	%f258, %f256, %f257;
	mov.b32 	%r65, %f258;
	shfl.sync.bfly.b32	%r66|%p11, %r65, 2, 31, -1;
	mov.b32 	%f259, %r66;
	add.f32 	%f260, %f258, %f259;
	mov.b32 	%r67, %f260;
	shfl.sync.bfly.b32	%r68|%p12, %r67, 1, 31, -1;
	mov.b32 	%f261, %r68;
	add.f32 	%f262, %f260, %f261;
	div.rn.f32 	%f17, %f71, %f262;
	div.rn.f32 	%f18, %f83, %f262;
	div.rn.f32 	%f19, %f95, %f262;
	div.rn.f32 	%f20, %f107, %f262;
	div.rn.f32 	%f21, %f119, %f262;
	div.rn.f32 	%f22, %f131, %f262;
	div.rn.f32 	%f23, %f143, %f262;
	div.rn.f32 	%f24, %f155, %f262;
	div.rn.f32 	%f25, %f167, %f262;
	div.rn.f32 	%f26, %f179, %f262;
	div.rn.f32 	%f27, %f191, %f262;
	div.rn.f32 	%f28, %f203, %f262;
	div.rn.f32 	%f29, %f215, %f262;
	div.rn.f32 	%f30, %f227, %f262;
	div.rn.f32 	%f31, %f239, %f262;
	div.rn.f32 	%f32, %f251, %f262;
	mad.lo.s64 	%rd68, %rd117, %rd11, %rd4;
	// begin inline asm
	{  cvt.rn.bf16.f32 %rs17, %f17;}

	// end inline asm
	// begin inline asm
	{  cvt.rn.bf16.f32 %rs18, %f18;}

	// end inline asm
	shr.u64 	%rd69, %rd68, 63;
	add.s64 	%rd70, %rd68, %rd69;
	cvta.to.global.u64 	%rd71, %rd10;
	shl.b64 	%rd72, %rd70, 1;
	and.b64  	%rd73, %rd72, -4;
	add.s64 	%rd74, %rd71, %rd73;
	mov.b32 	%r69, {%rs17, %rs18};
	st.global.u32 	[%rd74], %r69;
	add.s64 	%rd75, %rd68, 64;
	// begin inline asm
	{  cvt.rn.bf16.f32 %rs19, %f19;}

	// end inline asm
	// begin inline asm
	{  cvt.rn.bf16.f32 %rs20, %f20;}

	// end inline asm
	shr.u64 	%rd76, %rd75, 63;
	add.s64 	%rd77, %rd75, %rd76;
	shl.b64 	%rd78, %rd77, 1;
	and.b64  	%rd79, %rd78, -4;
	add.s64 	%rd80, %rd71, %rd79;
	mov.b32 	%r70, {%rs19, %rs20};
	st.global.u32 	[%rd80], %r70;
	add.s64 	%rd81, %rd68, 128;
	// begin inline asm
	{  cvt.rn.bf16.f32 %rs21, %f21;}

	// end inline asm
	// begin inline asm
	{  cvt.rn.bf16.f32 %rs22, %f22;}

	// end inline asm
	shr.u64 	%rd82, %rd81, 63;
	add.s64 	%rd83, %rd81, %rd82;
	shl.b64 	%rd84, %rd83, 1;
	and.b64  	%rd85, %rd84, -4;
	add.s64 	%rd86, %rd71, %rd85;
	mov.b32 	%r71, {%rs21, %rs22};
	st.global.u32 	[%rd86], %r71;
	add.s64 	%rd87, %rd68, 192;
	// begin inline asm
	{  cvt.rn.bf16.f32 %rs23, %f23;}

	// end inline asm
	// begin inline asm
	{  cvt.rn.bf16.f32 %rs24, %f24;}

	// end inline asm
	shr.u64 	%rd88, %rd87, 63;
	add.s64 	%rd89, %rd87, %rd88;
	shl.b64 	%rd90, %rd89, 1;
	and.b64  	%rd91, %rd90, -4;
	add.s64 	%rd92, %rd71, %rd91;
	mov.b32 	%r72, {%rs23, %rs24};
	st.global.u32 	[%rd92], %r72;
	add.s64 	%rd93, %rd68, 256;
	// begin inline asm
	{  cvt.rn.bf16.f32 %rs25, %f25;}

	// end inline asm
	// begin inline asm
	{  cvt.rn.bf16.f32 %rs26, %f26;}

	// end inline asm
	shr.u64 	%rd94, %rd93, 63;
	add.s64 	%rd95, %rd93, %rd94;
	shl.b64 	%rd96, %rd95, 1;
	and.b64  	%rd97, %rd96, -4;
	add.s64 	%rd98, %rd71, %rd97;
	mov.b32 	%r73, {%rs25, %rs26};
	st.global.u32 	[%rd98], %r73;
	add.s64 	%rd99, %rd68, 320;
	// begin inline asm
	{  cvt.rn.bf16.f32 %rs27, %f27;}

	// end inline asm
	// begin inline asm
	{  cvt.rn.bf16.f32 %rs28, %f28;}

	// end inline asm
	shr.u64 	%rd100, %rd99, 63;
	add.s64 	%rd101, %rd99, %rd100;
	shl.b64 	%rd102, %rd101, 1;
	and.b64  	%rd103, %rd102, -4;
	add.s64 	%rd104, %rd71, %rd103;
	mov.b32 	%r74, {%rs27, %rs28};
	st.global.u32 	[%rd104], %r74;
	add.s64 	%rd105, %rd68, 384;
	// begin inline asm
	{  cvt.rn.bf16.f32 %rs29, %f29;}

	// end inline asm
	// begin inline asm
	{  cvt.rn.bf16.f32 %rs30, %f30;}

	// end inline asm
	shr.u64 	%rd106, %rd105, 63;
	add.s64 	%rd107, %rd105, %rd106;
	shl.b64 	%rd108, %rd107, 1;
	and.b64  	%rd109, %rd108, -4;
	add.s64 	%rd110, %rd71, %rd109;
	mov.b32 	%r75, {%rs29, %rs30};
	st.global.u32 	[%rd110], %r75;
	add.s64 	%rd111, %rd68, 448;
	// begin inline asm
	{  cvt.rn.bf16.f32 %rs31, %f31;}

	// end inline asm
	// begin inline asm
	{  cvt.rn.bf16.f32 %rs32, %f32;}

	// end inline asm
	shr.u64 	%rd112, %rd111, 63;
	add.s64 	%rd113, %rd111, %rd112;
	shl.b64 	%rd114, %rd113, 1;
	and.b64  	%rd115, %rd114, -4;
	add.s64 	%rd116, %rd71, %rd115;
	mov.b32 	%r76, {%rs31, %rs32};
	st.global.u32 	[%rd116], %r76;
	add.s64 	%rd117, %rd117, %rd5;
	setp.lt.s64 	%p13, %rd117, %rd12;
	@%p13 bra 	$L__BB336_4;
$L__BB336_5:
	ret;

}
	// .globl	_Z15SoftmaxWarpImplI10DirectLoadI13__nv_bfloat16fE11DirectStoreIfS1_EfLi2ELi16ELi32ELi1ELb1EL9Algorithm0EEvT_T0_ll
.visible .entry _Z15SoftmaxWarpImplI10DirectLoadI13__nv_bfloat16fE11DirectStoreIfS1_EfLi2ELi16ELi32ELi1ELb1EL9Algorithm0EEvT_T0_ll(
	.param .align 8 .b8 _Z15SoftmaxWarpImplI10DirectLoadI13__nv_bfloat16fE11DirectStoreIfS1_EfLi2ELi16ELi32ELi1ELb1EL9Algorithm0EEvT_T0_ll_param_0[16],
	.param .align 8 .b8 _Z15SoftmaxWarpImplI10DirectLoadI13__nv_bfloat16fE11DirectStoreIfS1_EfLi2ELi16ELi32ELi1ELb1EL9Algorithm0EEvT_T0_ll_param_1[16],
	.param .u64 _Z15SoftmaxWarpImplI10DirectLoadI13__nv_bfloat16fE11DirectStoreIfS1_EfLi2ELi16ELi32ELi1ELb1EL9Algorithm0EEvT_T0_ll_param_2,
	.param .u64 _Z15SoftmaxWarpImplI10DirectLoadI13__nv_bfloat16fE11DirectStoreIfS1_EfLi2ELi16ELi32ELi1ELb1EL9Algorithm0EEvT_T0_ll_param_3
)
{
	.reg .pred 	%p<30>;
	.reg .b16 	%rs<33>;
	.reg .b32 	%r<84>;
	.reg .b32 	%f<351>;
	.reg .b64 	%rd<128>;

	ld.param.u64 	%rd20, [_Z15SoftmaxWarpImplI10DirectLoadI13__nv_bfloat16fE11DirectStoreIfS1_EfLi2ELi16ELi32ELi1ELb1EL9Algorithm0EEvT_T0_ll_param_1+8];
	ld.param.u64 	%rd18, [_Z15SoftmaxWarpImplI10DirectLoadI13__nv_bfloat16fE11DirectStoreIfS1_EfLi2ELi16ELi32ELi1ELb1EL9Algorithm0EEvT_T0_ll_param_0+8];
	ld.param.u64 	%rd19, [_Z15SoftmaxWarpImplI10DirectLoadI13__nv_bfloat16fE11DirectStoreIfS1_EfLi2ELi16ELi32ELi1ELb1EL9Algorithm0EEvT_T0_ll_param_1];
	ld.param.u64 	%rd17, [_Z15SoftmaxWarpImplI10DirectLoadI13__nv_bfloat16fE11DirectStoreIfS1_EfLi2ELi16ELi32ELi1ELb1EL9Algorithm0EEvT_T0_ll_param_0];
	ld.param.u64 	%rd22, [_Z15SoftmaxWarpImplI10DirectLoadI13__nv_bfloat16fE11DirectStoreIfS1_EfLi2ELi16ELi32ELi1ELb1EL9Algorithm0EEvT_T0_ll_param_3];
	cvta.to.global.u64 	%rd1, %rd17;
	cvta.to.global.u64 	%rd2, %rd19;
	setp.lt.s64 	%p1, %rd22, 513;
	@%p1 bra 	$L__BB337_2;
	mov.u64 	%rd23, $str;
	cvta.global.u64 	%rd24, %rd23;
	mov.u64 	%rd25, $str$1;
	cvta.global.u64 	%rd26, %rd25;
	mov.u64 	%rd27, __unnamed_328;
	cvta.global.u64 	%rd28, %rd27;
	{ // callseq 327, 0
	.param .b64 param0;
	st.param.b64 	[param0], %rd24;
	.param .b64 param1;
	st.param.b64 	[param1], %rd26;
	.param .b32 param2;
	st.param.b32 	[param2], 358;
	.param .b64 param3;
	st.param.b64 	[param3], %rd28;
	.param .b64 param4;
	st.param.b64 	[param4], 1;
	call.uni 
	__assertfail, 
	(
	param0, 
	param1, 
	param2, 
	param3, 
	param4
	);
	} // callseq 327
$L__BB337_2:
	ld.param.u64 	%rd125, [_Z15SoftmaxWarpImplI10DirectLoadI13__nv_bfloat16fE11DirectStoreIfS1_EfLi2ELi16ELi32ELi1ELb1EL9Algorithm0EEvT_T0_ll_param_2];
	mov.u32 	%r2, %nctaid.x;
	mov.u32 	%r3, %ntid.y;
	mul.lo.s32 	%r1, %r2, %r3;
	mov.u32 	%r4, %ctaid.x;
	mov.u32 	%r5, %tid.y;
	mad.lo.s32 	%r6, %r4, %r3, %r5;
	cvt.s64.s32 	%rd127, %r6;
	setp.le.s64 	%p2, %rd125, %rd127;
	@%p2 bra 	$L__BB337_37;
	mov.u32 	%r7, %tid.x;
	shl.b32 	%r8, %r7, 1;
	cvt.u64.u32 	%rd4, %r8;
	add.s32 	%r9, %r8, 64;
	cvt.u64.u32 	%rd5, %r9;
	add.s32 	%r10, %r8, 128;
	cvt.u64.u32 	%rd6, %r10;
	add.s32 	%r11, %r8, 192;
	cvt.u64.u32 	%rd7, %r11;
	add.s32 	%r12, %r8, 256;
	cvt.u64.u32 	%rd8, %r12;
	add.s32 	%r13, %r8, 320;
	cvt.u64.u32 	%rd9, %r13;
	add.s32 	%r14, %r8, 384;
	cvt.u64.u32 	%rd10, %r14;
	add.s32 	%r15, %r8, 448;
	cvt.u64.u32 	%rd11, %r15;
	cvt.s64.s32 	%rd12, %r1;
$L__BB337_4:
	setp.le.s64 	%p3, %rd22, %rd4;
	mul.lo.s64 	%rd14, %rd127, %rd18;
	mov.f32 	%f327, 0fFF800000;
	mov.f32 	%f328, %f327;
	mov.f32 	%f332, %f327;
	@%p3 bra 	$L__BB337_6;
	add.s64 	%rd29, %rd14, %rd4;
	shr.u64 	%rd30, %rd29, 63;
	add.s64 	%rd31, %rd29, %rd30;
	shl.b64 	%rd32, %rd31, 1;
	and.b64  	%rd33, %rd32, -4;
	add.s64 	%rd34, %rd1, %rd33;
	ld.global.u32 	%r16, [%rd34];
	mov.b32 	{%rs1, %rs2}, %r16;
	// begin inline asm
	{ cvt.f32.bf16 %f328, %rs1;}

	// end inline asm
	// begin inline asm
	{ cvt.f32.bf16 %f327, %rs2;}

	// end inline asm
	max.f32 	%f68, %f328, 0fFF800000;
	max.f32 	%f332, %f68, %f327;
$L__BB337_6:
	setp.le.s64 	%p4, %rd22, %rd5;
	mov.f32 	%f330, 0fFF800000;
	mov.f32 	%f331, %f330;
	@%p4 bra 	$L__BB337_8;
	add.s64 	%rd35, %rd14, %rd5;
	shr.u64 	%rd36, %rd35, 63;
	add.s64 	%rd37, %rd35, %rd36;
	shl.b64 	%rd38, %rd37, 1;
	and.b64  	%rd39, %rd38, -4;
	add.s64 	%rd40, %rd1, %rd39;
	ld.global.u32 	%r17, [%rd40];
	mov.b32 	{%rs3, %rs4}, %r17;
	// begin inline asm
	{ cvt.f32.bf16 %f331, %rs3;}

	// end inline asm
	// begin inline asm
	{ cvt.f32.bf16 %f330, %rs4;}

	// end inline asm
	max.f32 	%f72, %f332, %f331;
	max.f32 	%f332, %f72, %f330;
$L__BB337_8:
	setp.le.s64 	%p5, %rd22, %rd6;
	mov.f32 	%f333, 0fFF800000;
	mov.f32 	%f334, %f333;
	@%p5 bra 	$L__BB337_10;
	add.s64 	%rd41, %rd14, %rd6;
	shr.u64 	%rd42, %rd41, 63;
	add.s64 	%rd43, %rd41, %rd42;
	shl.b64 	%rd44, %rd43, 1;
	and.b64  	%rd45, %rd44, -4;
	add.s64 	%rd46, %rd1, %rd45;
	ld.global.u32 	%r18, [%rd46];
	mov.b32 	{%rs5, %rs6}, %r18;
	// begin inline asm
	{ cvt.f32.bf16 %f334, %rs5;}

	// end inline asm
	// begin inline asm
	{ cvt.f32.bf16 %f333, %rs6;}

	// end inline asm
	max.f32 	%f76, %f332, %f334;
	max.f32 	%f332, %f76, %f333;
$L__BB337_10:
	setp.le.s64 	%p6, %rd22, %rd7;
	mov.f32 	%f336, 0fFF800000;
	mov.f32 	%f337, %f336;
	@%p6 bra 	$L__BB337_12;
	add.s64 	%rd47, %rd14, %rd7;
	shr.u64 	%rd48, %rd47, 63;
	add.s64 	%rd49, %rd47, %rd48;
	shl.b64 	%rd50, %rd49, 1;
	and.b64  	%rd51, %rd50, -4;
	add.s64 	%rd52, %rd1, %rd51;
	ld.global.u32 	%r19, [%rd52];
	mov.b32 	{%rs7, %rs8}, %r19;
	// begin inline asm
	{ cvt.f32.bf16 %f337, %rs7;}

	// end inline asm
	// begin inline asm
	{ cvt.f32.bf16 %f336, %rs8;}

	// end inline asm
	max.f32 	%f80, %f332, %f337;
	max.f32 	%f332, %f80, %f336;
$L__BB337_12:
	setp.le.s64 	%p7, %rd22, %rd8;
	mov.f32 	%f339, 0fFF800000;
	mov.f32 	%f340, %f339;
	@%p7 bra 	$L__BB337_14;
	add.s64 	%rd53, %rd14, %rd8;
	shr.u64 	%rd54, %rd53, 63;
	add.s64 	%rd55, %rd53, %rd54;
	shl.b64 	%rd56, %rd55, 1;
	and.b64  	%rd57, %rd56, -4;
	add.s64 	%rd58, %rd1, %rd57;
	ld.global.u32 	%r20, [%rd58];
	mov.b32 	{%rs9, %rs10}, %r20;
	// begin inline asm
	{ cvt.f32.bf16 %f340, %rs9;}

	// end inline asm
	// begin inline asm
	{ cvt.f32.bf16 %f339, %rs10;}

	// end inline asm
	max.f32 	%f84, %f332, %f340;
	max.f32 	%f332, %f84, %f339;
$L__BB337_14:
	setp.le.s64 	%p8, %rd22, %rd9;
	mov.f32 	%f342, 0fFF800000;
	mov.f32 	%f343, %f342;
	@%p8 bra 	$L__BB337_16;
	add.s64 	%rd59, %rd14, %rd9;
	shr.u64 	%rd60, %rd59, 63;
	add.s64 	%rd61, %rd59, %rd60;
	shl.b64 	%rd62, %rd61, 1;
	and.b64  	%rd63, %rd62, -4;
	add.s64 	%rd64, %rd1, %rd63;
	ld.global.u32 	%r21, [%rd64];
	mov.b32 	{%rs11, %rs12}, %r21;
	// begin inline asm
	{ cvt.f32.bf16 %f343, %rs11;}

	// end inline asm
	// begin inline asm
	{ cvt.f32.bf16 %f342, %rs12;}

	// end inline asm
	max.f32 	%f88, %f332, %f343;
	max.f32 	%f332, %f88, %f342;
$L__BB337_16:
	setp.le.s64 	%p9, %rd22, %rd10;
	mov.f32 	%f345, 0fFF800000;
	mov.f32 	%f346, %f345;
	@%p9 bra 	$L__BB337_18;
	add.s64 	%rd65, %rd14, %rd10;
	shr.u64 	%rd66, %rd65, 63;
	add.s64 	%rd67, %rd65, %rd66;
	shl.b64 	%rd68, %rd67, 1;
	and.b64  	%rd69, %rd68, -4;
	add.s64 	%rd70, %rd1, %rd69;
	ld.global.u32 	%r22, [%rd70];
	mov.b32 	{%rs13, %rs14}, %r22;
	// begin inline asm
	{ cvt.f32.bf16 %f346, %rs13;}

	// end inline asm
	// begin inline asm
	{ cvt.f32.bf16 %f345, %rs14;}

	// end inline asm
	max.f32 	%f92, %f332, %f346;
	max.f32 	%f332, %f92, %f345;
$L__BB337_18:
	setp.le.s64 	%p10, %rd22, %rd11;
	mov.f32 	%f348, 0fFF800000;
	mov.f32 	%f349, %f348;
	@%p10 bra 	$L__BB337_20;
	add.s64 	%rd71, %rd14, %rd11;
	shr.u64 	%rd72, %rd71, 63;
	add.s64 	%rd73, %rd71, %rd72;
	shl.b64 	%rd74, %rd73, 1;
	and.b64  	%rd75, %rd74, -4;
	add.s64 	%rd76, %rd1, %rd75;
	ld.global.u32 	%r23, [%rd76];
	mov.b32 	{%rs15, %rs16}, %r23;
	// begin inline asm
	{ cvt.f32.bf16 %f349, %rs15;}

	// end inline asm
	// begin inline asm
	{ cvt.f32.bf16 %f348, %rs16;}

	// end inline asm
	max.f32 	%f96, %f332, %f349;
	max.f32 	%f332, %f96, %f348;
$L__BB337_20:
	setp.le.s64 	%p11, %rd22, %rd4;
	mov.b32 	%r24, %f332;
	shfl.sync.bfly.b32	%r25|%p12, %r24, 16, 31, -1;
	mov.b32 	%f97, %r25;
	max.f32 	%f98, %f332, %f97;
	mov.b32 	%r26, %f98;
	shfl.sync.bfly.b32	%r27|%p13, %r26, 8, 31, -1;
	mov.b32 	%f99, %r27;
	max.f32 	%f100, %f98, %f99;
	mov.b32 	%r28, %f100;
	shfl.sync.bfly.b32	%r29|%p14, %r28, 4, 31, -1;
	mov.b32 	%f101, %r29;
	max.f32 	%f102, %f100, %f101;
	mov.b32 	%r30, %f102;
	shfl.sync.bfly.b32	%r31|%p15, %r30, 2, 31, -1;
	mov.b32 	%f103, %r31;
	max.f32 	%f104, %f102, %f103;
	mov.b32 	%r32, %f104;
	shfl.sync.bfly.b32	%r33|%p16, %r32, 1, 31, -1;
	mov.b32 	%f105, %r33;
	max.f32 	%f106, %f104, %f105;
	sub.f32 	%f107, %f328, %f106;
	fma.rn.f32 	%f108, %f107, 0f3BBB989D, 0f3F000000;
	cvt.sat.f32.f32 	%f109, %f108;
	mov.f32 	%f110, 0f4B400001;
	mov.f32 	%f111, 0f437C0000;
	fma.rm.f32 	%f112, %f109, %f111, %f110;
	add.f32 	%f113, %f112, 0fCB40007F;
	neg.f32 	%f114, %f113;
	fma.rn.f32 	%f115, %f107, 0f3FB8AA3B, %f114;
	fma.rn.f32 	%f116, %f107, 0f32A57060, %f115;
	mov.b32 	%r34, %f112;
	shl.b32 	%r35, %r34, 23;
	mov.b32 	%f117, %r35;
	ex2.approx.ftz.f32 	%f118, %f116;
	mul.f32 	%f119, %f118, %f117;
	add.f32 	%f120, %f119, 0f00000000;
	sub.f32 	%f121, %f327, %f106;
	fma.rn.f32 	%f122, %f121, 0f3BBB989D, 0f3F000000;
	cvt.sat.f32.f32 	%f123, %f122;
	fma.rm.f32 	%f124, %f123, %f111, %f110;
	add.f32 	%f125, %f124, 0fCB40007F;
	neg.f32 	%f126, %f125;
	fma.rn.f32 	%f127, %f121, 0f3FB8AA3B, %f126;
	fma.rn.f32 	%f128, %f121, 0f32A57060, %f127;
	mov.b32 	%r36, %f124;
	shl.b32 	%r37, %r36, 23;
	mov.b32 	%f129, %r37;
	ex2.approx.ftz.f32 	%f130, %f128;
	mul.f32 	%f131, %f130, %f129;
	add.f32 	%f132, %f120, %f131;
	sub.f32 	%f133, %f331, %f106;
	fma.rn.f32 	%f134, %f133, 0f3BBB989D, 0f3F000000;
	cvt.sat.f32.f32 	%f135, %f134;
	fma.rm.f32 	%f136, %f135, %f111, %f110;
	add.f32 	%f137, %f136, 0fCB40007F;
	neg.f32 	%f138, %f137;
	fma.rn.f32 	%f139, %f133, 0f3FB8AA3B, %f138;
	fma.rn.f32 	%f140, %f133, 0f32A57060, %f139;
	mov.b32 	%r38, %f136;
	shl.b32 	%r39, %r38, 23;
	mov.b32 	%f141, %r39;
	ex2.approx.ftz.f32 	%f142, %f140;
	mul.f32 	%f143, %f142, %f141;
	add.f32 	%f144, %f132, %f143;
	sub.f32 	%f145, %f330, %f106;
	fma.rn.f32 	%f146, %f145, 0f3BBB989D, 0f3F000000;
	cvt.sat.f32.f32 	%f147, %f146;
	fma.rm.f32 	%f148, %f147, %f111, %f110;
	add.f32 	%f149, %f148, 0fCB40007F;
	neg.f32 	%f150, %f149;
	fma.rn.f32 	%f151, %f145, 0f3FB8AA3B, %f150;
	fma.rn.f32 	%f152, %f145, 0f32A57060, %f151;
	mov.b32 	%r40, %f148;
	shl.b32 	%r41, %r40, 23;
	mov.b32 	%f153, %r41;
	ex2.approx.ftz.f32 	%f154, %f152;
	mul.f32 	%f155, %f154, %f153;
	add.f32 	%f156, %f144, %f155;
	sub.f32 	%f157, %f334, %f106;
	fma.rn.f32 	%f158, %f157, 0f3BBB989D, 0f3F000000;
	cvt.sat.f32.f32 	%f159, %f158;
	fma.rm.f32 	%f160, %f159, %f111, %f110;
	add.f32 	%f161, %f160, 0fCB40007F;
	neg.f32 	%f162, %f161;
	fma.rn.f32 	%f163, %f157, 0f3FB8AA3B, %f162;
	fma.rn.f32 	%f164, %f157, 0f32A57060, %f163;
	mov.b32 	%r42, %f160;
	shl.b32 	%r43, %r42, 23;
	mov.b32 	%f165, %r43;
	ex2.approx.ftz.f32 	%f166, %f164;
	mul.f32 	%f167, %f166, %f165;
	add.f32 	%f168, %f156, %f167;
	sub.f32 	%f169, %f333, %f106;
	fma.rn.f32 	%f170, %f169, 0f3BBB989D, 0f3F000000;
	cvt.sat.f32.f32 	%f171, %f170;
	fma.rm.f32 	%f172, %f171, %f111, %f110;
	add.f32 	%f173, %f172, 0fCB40007F;
	neg.f32 	%f174, %f173;
	fma.rn.f32 	%f175, %f169, 0f3FB8AA3B, %f174;
	fma.rn.f32 	%f176, %f169, 0f32A57060, %f175;
	mov.b32 	%r44, %f172;
	shl.b32 	%r45, %r44, 23;
	mov.b32 	%f177, %r45;
	ex2.approx.ftz.f32 	%f178, %f176;
	mul.f32 	%f179, %f178, %f177;
	add.f32 	%f180, %f168, %f179;
	sub.f32 	%f181, %f337, %f106;
	fma.rn.f32 	%f182, %f181, 0f3BBB989D, 0f3F000000;
	cvt.sat.f32.f32 	%f183, %f182;
	fma.rm.f32 	%f184, %f183, %f111, %f110;
	add.f32 	%f185, %f184, 0fCB40007F;
	neg.f32 	%f186, %f185;
	fma.rn.f32 	%f187, %f181, 0f3FB8AA3B, %f186;
	fma.rn.f32 	%f188, %f181, 0f32A57060, %f187;
	mov.b32 	%r46, %f184;
	shl.b32 	%r47, %r46, 23;
	mov.b32 	%f189, %r47;
	ex2.approx.ftz.f32 	%f190, %f188;
	mul.f32 	%f191, %f190, %f189;
	add.f32 	%f192, %f180, %f191;
	sub.f32 	%f193, %f336, %f106;
	fma.rn.f32 	%f194, %f193, 0f3BBB989D, 0f3F000000;
	cvt.sat.f32.f32 	%f195, %f194;
	fma.rm.f32 	%f196, %f195, %f111, %f110;
	add.f32 	%f197, %f196, 0fCB40007F;
	neg.f32 	%f198, %f197;
	fma.rn.f32 	%f199, %f193, 0f3FB8AA3B, %f198;
	fma.rn.f32 	%f200, %f193, 0f32A57060, %f199;
	mov.b32 	%r48, %f196;
	shl.b32 	%r49, %r48, 23;
	mov.b32 	%f201, %r49;
	ex2.approx.ftz.f32 	%f202, %f200;
	mul.f32 	%f203, %f202, %f201;
	add.f32 	%f204, %f192, %f203;
	sub.f32 	%f205, %f340, %f106;
	fma.rn.f32 	%f206, %f205, 0f3BBB989D, 0f3F000000;
	cvt.sat.f32.f32 	%f207, %f206;
	fma.rm.f32 	%f208, %f207, %f111, %f110;
	add.f32 	%f209, %f208, 0fCB40007F;
	neg.f32 	%f210, %f209;
	fma.rn.f32 	%f211, %f205, 0f3FB8AA3B, %f210;
	fma.rn.f32 	%f212, %f205, 0f32A57060, %f211;
	mov.b32 	%r50, %f208;
	shl.b32 	%r51, %r50, 23;
	mov.b32 	%f213, %r51;
	ex2.approx.ftz.f32 	%f214, %f212;
	mul.f32 	%f215, %f214, %f213;
	add.f32 	%f216, %f204, %f215;
	sub.f32 	%f217, %f339, %f106;
	fma.rn.f32 	%f218, %f217, 0f3BBB989D, 0f3F000000;
	cvt.sat.f32.f32 	%f219, %f218;
	fma.rm.f32 	%f220, %f219, %f111, %f110;
	add.f32 	%f221, %f220, 0fCB40007F;
	neg.f32 	%f222, %f221;
	fma.rn.f32 	%f223, %f217, 0f3FB8AA3B, %f222;
	fma.rn.f32 	%f224, %f217, 0f32A57060, %f223;
	mov.b32 	%r52, %f220;
	shl.b32 	%r53, %r52, 23;
	mov.b32 	%f225, %r53;
	ex2.approx.ftz.f32 	%f226, %f224;
	mul.f32 	%f227, %f226, %f225;
	add.f32 	%f228, %f216, %f227;
	sub.f32 	%f229, %f343, %f106;
	fma.rn.f32 	%f230, %f229, 0f3BBB989D, 0f3F000000;
	cvt.sat.f32.f32 	%f231, %f230;
	fma.rm.f32 	%f232, %f231, %f111, %f110;
	add.f32 	%f233, %f232, 0fCB40007F;
	neg.f32 	%f234, %f233;
	fma.rn.f32 	%f235, %f229, 0f3FB8AA3B, %f234;
	fma.rn.f32 	%f236, %f229, 0f32A57060, %f235;
	mov.b32 	%r54, %f232;
	shl.b32 	%r55, %r54, 23;
	mov.b32 	%f237, %r55;
	ex2.approx.ftz.f32 	%f238, %f236;
	mul.f32 	%f239, %f238, %f237;
	add.f32 	%f240, %f228, %f239;
	sub.f32 	%f241, %f342, %f106;
	fma.rn.f32 	%f242, %f241, 0f3BBB989D, 0f3F000000;
	cvt.sat.f32.f32 	%f243, %f242;
	fma.rm.f32 	%f244, %f243, %f111, %f110;
	add.f32 	%f245, %f244, 0fCB40007F;
	neg.f32 	%f246, %f245;
	fma.rn.f32 	%f247, %f241, 0f3FB8AA3B, %f246;
	fma.rn.f32 	%f248, %f241, 0f32A57060, %f247;
	mov.b32 	%r56, %f244;
	shl.b32 	%r57, %r56, 23;
	mov.b32 	%f249, %r57;
	ex2.approx.ftz.f32 	%f250, %f248;
	mul.f32 	%f251, %f250, %f249;
	add.f32 	%f252, %f240, %f251;
	sub.f32 	%f253, %f346, %f106;
	fma.rn.f32 	%f254, %f253, 0f3BBB989D, 0f3F000000;
	cvt.sat.f32.f32 	%f255, %f254;
	fma.rm.f32 	%f256, %f255, %f111, %f110;
	add.f32 	%f257, %f256, 0fCB40007F;
	neg.f32 	%f258, %f257;
	fma.rn.f32 	%f259, %f253, 0f3FB8AA3B, %f258;
	fma.rn.f32 	%f260, %f253, 0f32A57060, %f259;
	mov.b32 	%r58, %f256;
	shl.b32 	%r59, %r58, 23;
	mov.b32 	%f261, %r59;
	ex2.approx.ftz.f32 	%f262, %f260;
	mul.f32 	%f263, %f262, %f261;
	add.f32 	%f264, %f252, %f263;
	sub.f32 	%f265, %f345, %f106;
	fma.rn.f32 	%f266, %f265, 0f3BBB989D, 0f3F000000;
	cvt.sat.f32.f32 	%f267, %f266;
	fma.rm.f32 	%f268, %f267, %f111, %f110;
	add.f32 	%f269, %f268, 0fCB40007F;
	neg.f32 	%f270, %f269;
	fma.rn.f32 	%f271, %f265, 0f3FB8AA3B, %f270;
	fma.rn.f32 	%f272, %f265, 0f32A57060, %f271;
	mov.b32 	%r60, %f268;
	shl.b32 	%r61, %r60, 23;
	mov.b32 	%f273, %r61;
	ex2.approx.ftz.f32 	%f274, %f272;
	mul.f32 	%f275, %f274, %f273;
	add.f32 	%f276, %f264, %f275;
	sub.f32 	%f277, %f349, %f106;
	fma.rn.f32 	%f278, %f277, 0f3BBB989D, 0f3F000000;
	cvt.sat.f32.f32 	%f279, %f278;
	fma.rm.f32 	%f280, %f279, %f111, %f110;
	add.f32 	%f281, %f280, 0fCB40007F;
	neg.f32 	%f282, %f281;
	fma.rn.f32 	%f283, %f277, 0f3FB8AA3B, %f282;
	fma.rn.f32 	%f284, %f277, 0f32A57060, %f283;
	mov.b32 	%r62, %f280;
	shl.b32 	%r63, %r62, 23;
	mov.b32 	%f285, %r63;
	ex2.approx.ftz.f32 	%f286, %f284;
	mul.f32 	%f287, %f286, %f285;
	add.f32 	%f288, %f276, %f287;
	sub.f32 	%f289, %f348, %f106;
	fma.rn.f32 	%f290, %f289, 0f3BBB989D, 0f3F000000;
	cvt.sat.f32.f32 	%f291, %f290;
	fma.rm.f32 	%f292, %f291, %f111, %f110;
	add.f32 	%f293, %f292, 0fCB40007F;
	neg.f32 	%f294, %f293;
	fma.rn.f32 	%f295, %f289, 0f3FB8AA3B, %f294;
	fma.rn.f32 	%f296, %f289, 0f32A57060, %f295;
	mov.b32 	%r64, %f292;
	shl.b32 	%r65, %r64, 23;
	mov.b32 	%f297, %r65;
	ex2.approx.ftz.f32 	%f298, %f296;
	mul.f32 	%f299, %f298, %f297;
	add.f32 	%f300, %f288, %f299;
	mov.b32 	%r66, %f300;
	shfl.sync.bfly.b32	%r67|%p17, %r66, 16, 31, -1;
	mov.b32 	%f301, %r67;
	add.f32 	%f302, %f300, %f301;
	mov.b32 	%r68, %f302;
	shfl.sync.bfly.b32	%r69|%p18, %r68, 8, 31, -1;
	mov.b32 	%f303, %r69;
	add.f32 	%f304, %f302, %f303;
	mov.b32 	%r70, %f304;
	shfl.sync.bfly.b32	%r71|%p19, %r70, 4, 31, -1;
	mov.b32 	%f305, %r71;
	add.f32 	%f306, %f304, %f305;
	mov.b32 	%r72, %f306;
	shfl.sync.bfly.b32	%r73|%p20, %r72, 2, 31, -1;
	mov.b32 	%f307, %r73;
	add.f32 	%f308, %f306, %f307;
	mov.b32 	%r74, %f308;
	shfl.sync.bfly.b32	%r75|%p21, %r74, 1, 31, -1;
	mov.b32 	%f309, %r75;
	add.f32 	%f310, %f308, %f309;
	div.rn.f32 	%f49, %f119, %f310;
	div.rn.f32 	%f50, %f131, %f310;
	div.rn.f32 	%f51, %f143, %f310;
	div.rn.f32 	%f52, %f155, %f310;
	div.rn.f32 	%f53, %f167, %f310;
	div.rn.f32 	%f54, %f179, %f310;
	div.rn.f32 	%f55, %f191, %f310;
	div.rn.f32 	%f56, %f203, %f310;
	div.rn.f32 	%f57, %f215, %f310;
	div.rn.f32 	%f58, %f227, %f310;
	div.rn.f32 	%f59, %f239, %f310;
	div.rn.f32 	%f60, %f251, %f310;
	div.rn.f32 	%f61, %f263, %f310;
	div.rn.f32 	%f62, %f275, %f310;
	div.rn.f32 	%f63, %f287, %f310;
	div.rn.f32 	%f64, %f299, %f310;
	mul.lo.s64 	%rd15, %rd127, %rd20;
	@%p11 bra 	$L__BB337_22;
	add.s64 	%rd77, %rd15, %rd4;
	// begin inline asm
	{  cvt.rn.bf16.f32 %rs17, %f49;}

	// end inline asm
	// begin inline asm
	{  cvt.rn.bf16.f32 %rs18, %f50;}

	// end inline asm
	shr.u64 	%rd78, %rd77, 63;
	add.s64 	%rd79, %rd77, %rd78;
	shl.b64 	%rd80, %rd79, 1;
	and.b64  	%rd81, %rd80, -4;
	add.s64 	%rd82, %rd2, %rd81;
	mov.b32 	%r76, {%rs17, %rs18};
	st.global.u32 	[%rd82], %r76;
$L__BB337_22:
	setp.le.s64 	%p22, %rd22, %rd5;
	@%p22 bra 	$L__BB337_24;
	add.s64 	%rd83, %rd15, %rd5;
	// begin inline asm
	{  cvt.rn.bf16.f32 %rs19, %f51;}

	// end inline asm
	// begin inline asm
	{  cvt.rn.bf16.f32 %rs20, %f52;}

	// end inline asm
	shr.u64 	%rd84, %rd83, 63;
	add.s64 	%rd85, %rd83, %rd84;
	shl.b64 	%rd86, %rd85, 1;
	and.b64  	%rd87, %rd86, -4;
	add.s64 	%rd88, %rd2, %rd87;
	mov.b32 	%r77, {%rs19, %rs20};
	st.global.u32 	[%rd88], %r77;
$L__BB337_24:
	setp.le.s64 	%p23, %rd22, %rd6;
	@%p23 bra 	$L__BB337_26;
	add.s64 	%rd89, %rd15, %rd6;
	// begin inline asm
	{  cvt.rn.bf16.f32 %rs21, %f53;}

	// end inline asm
	// begin inline asm
	{  cvt.rn.bf16.f32 %rs22, %f54;}

	// end inline asm
	shr.u64 	%rd90, %rd89, 63;
	add.s64 	%rd91, %rd89, %rd90;
	shl.b64 	%rd92, %rd91, 1;
	and.b64  	%rd93, %rd92, -4;
	add.s64 	%rd94, %rd2, %rd93;
	mov.b32 	%r78, {%rs21, %rs22};
	st.global.u32 	[%rd94], %r78;
$L__BB337_26:
	setp.le.s64 	%p24, %rd22, %rd7;
	@%p24 bra 	$L__BB337_28;
	add.s64 	%rd95, %rd15, %rd7;
	// begin inline asm
	{  cvt.rn.bf16.f32 %rs23, %f55;}

	// end inline asm
	// begin inline asm
	{  cvt.rn.bf16.f32 %rs24, %f56;}

	// end inline asm
	shr.u64 	%rd96, %rd95, 63;
	add.s64 	%rd97, %rd95, %rd96;
	shl.b64 	%rd98, %rd97, 1;
	and.b64  	%rd99, %rd98, -4;
	add.s64 	%rd100, %rd2, %rd99;
	mov.b32 	%r79, {%rs23, %rs24};
	st.global.u32 	[%rd100], %r79;
$L__BB337_28:
	setp.le.s64 	%p25, %rd22, %rd8;
	@%p25 bra 	$L__BB337_30;
	add.s64 	%rd101, %rd15, %rd8;
	// begin inline asm
	{  cvt.rn.bf16.f32 %rs25, %f57;}

	// end inline asm
	// begin inline asm
	{  cvt.rn.bf16.f32 %rs26, %f58;}

	// end inline asm
	shr.u64 	%rd102, %rd101, 63;
	add.s64 	%rd103, %rd101, %rd102;
	shl.b64 	%rd104, %rd103, 1;
	and.b64  	%rd105, %rd104, -4;
	add.s64 	%rd106, %rd2, %rd105;
	mov.b32 	%r80, {%rs25, %rs26};
	st.global.u32 	[%rd106], %r80;
$L__BB337_30:
	setp.le.s64 	%p26, %rd22, %rd9;
	@%p26 bra 	$L__BB337_32;
	add.s64 	%rd107, %rd15, %rd9;
	// begin inline asm
	{  cvt.rn.bf16.f32 %rs27, %f59;}

	// end inline asm
	// begin inline asm
	{  cvt.rn.bf16.f32 %rs28, %f60;}

	// end inline asm
	shr.u64 	%rd108, %rd107, 63;
	add.s64 	%rd109, %rd107, %rd108;
	shl.b64 	%rd110, %rd109, 1;
	and.b64  	%rd111, %rd110, -4;
	add.s64 	%rd112, %rd2, %rd111;
	mov.b32 	%r81, {%rs27, %rs28};
	st.global.u32 	[%rd112], %r81;
$L__BB337_32:
	setp.le.s64 	%p27, %rd22, %rd10;
	@%p27 bra 	$L__BB337_34;
	add.s64 	%rd113, %rd15, %rd10;
	// begin inline asm
	{  cvt.rn.bf16.f32 %rs29, %f61;}

	// end inline asm
	// begin inline asm
	{  cvt.rn.bf16.f32 %rs30, %f62;}

	// end inline asm
	shr.u64 	%rd114, %rd113, 63;
	add.s64 	%rd115, %rd113, %rd114;
	shl.b64 	%rd116, %rd115, 1;
	and.b64  	%rd117, %rd116, -4;
	add.s64 	%rd118, %rd2, %rd117;
	mov.b32 	%r82, {%rs29, %rs30};
	st.global.u32 	[%rd118], %r82;
$L__BB337_34:
	setp.le.s64 	%p28, %rd22, %rd11;
	@%p28 bra 	$L__BB337_36;
	add.s64 	%rd119, %rd15, %rd11;
	// begin inline asm
	{  cvt.rn.bf16.f32 %rs31, %f63;}

	// end inline asm
	// begin inline asm
	{  cvt.rn.bf16.f32 %rs32, %f64;}

	// end inline asm
	shr.u64 	%rd120, %rd119, 63;
	add.s64 	%rd121, %rd119, %rd120;
	shl.b64 	%rd122, %rd121, 1;
	and.b64  	%rd123, %rd122, -4;
	add.s64 	%rd124, %rd2, %rd123;
	mov.b32 	%r83, {%rs31, %rs32};
	st.global.u32 	[%rd124], %r83;
$L__BB337_36:
	ld.param.u64 	%rd126, [_Z15SoftmaxWarpImplI10DirectLoadI13__nv_bfloat16fE11DirectStoreIfS1_EfLi2ELi16ELi32ELi1ELb1EL9Algorithm0EEvT_T0_ll_param_2];
	add.s64 	%rd127, %rd127, %rd12;
	setp.lt.s64 	%p29, %rd127, %rd126;
	@%p29 bra 	$L__BB337_4;
$L__BB337_37:
	ret;

}
	// .globl	_Z15SoftmaxWarpImplI10DirectLoadI13__nv_bfloat16fE11DirectStoreIfS1_EfLi2ELi18ELi32ELi1ELb0EL9Algorithm0EEvT_T0_ll
.visible .entry _Z15SoftmaxWarpImplI10DirectLoadI13__nv_bfloat16fE11DirectStoreIfS1_EfLi2ELi18ELi32ELi1ELb0EL9Algorithm0EEvT_T0_ll(
	.param .align 8 .b8 _Z15SoftmaxWarpImplI10DirectLoadI13__nv_bfloat16fE11DirectStoreIfS1_EfLi2ELi18ELi32ELi1ELb0EL9Algorithm0EEvT_T0_ll_param_0[16],
	.param .align 8 .b8 _Z15SoftmaxWarpImplI10DirectLoadI13__nv_bfloat16fE11DirectStoreIfS1_EfLi2ELi18ELi32ELi1ELb0EL9Algorithm0EEvT_T0_ll_param_1[16],
	.param .u64 _Z15SoftmaxWarpImplI10DirectLoadI13__nv_bfloat16fE11DirectStoreIfS1_EfLi2ELi18ELi32ELi1ELb0EL9Algorithm0EEvT_T0_ll_param_2,
	.param .u64 _Z15SoftmaxWarpImplI10DirectLoadI13__nv_bfloat16fE11DirectStoreIfS1_EfLi2ELi18ELi32ELi1ELb0EL9Algorithm0EEvT_T0_ll_param_3
)
{
	.reg .pred 	%p<14>;
	.reg .b16 	%rs<37>;
	.reg .b32 	%r<83>;
	.reg .b32 	%f<293>;
	.reg .b64 	%rd<129>;

	ld.param.u64 	%rd9, [_Z15SoftmaxWarpImplI10DirectLoadI13__nv_bfloat16fE11DirectStoreIfS1_EfLi2ELi18ELi32ELi1ELb0EL9Algorithm0EEvT_T0_ll_param_1+8];
	ld.param.u64 	%rd8, [_Z15SoftmaxWarpImplI10DirectLoadI13__nv_bfloat16fE11DirectStoreIfS1_EfLi2ELi18ELi32ELi1ELb0EL9Algorithm0EEvT_T0_ll_param_1];
	ld.param.u64 	%rd7, [_Z15SoftmaxWarpImplI10DirectLoadI13__nv_bfloat16fE11DirectStoreIfS1_EfLi2ELi18ELi32ELi1ELb0EL9Algorithm0EEvT_T0_ll_param_0+8];
	ld.param.u64 	%rd6, [_Z15SoftmaxWarpImplI10DirectLoadI13__nv_bfloat16fE11DirectStoreIfS1_EfLi2ELi18ELi32ELi1ELb0EL9Algorithm0EEvT_T0_ll_param_0];
	ld.param.u64 	%rd10, [_Z15SoftmaxWarpImplI10DirectLoadI13__nv_bfloat16fE11DirectStoreIfS1_EfLi2ELi18ELi32ELi1ELb0EL9Algorithm0EEvT_T0_ll_param_2];
	ld.param.u64 	%rd11, [_Z15SoftmaxWarpImplI10DirectLoadI13__nv_bfloat16fE11DirectStoreIfS1_EfLi2ELi18ELi32ELi1ELb0EL9Algorithm0EEvT_T0_ll_param_3];
	setp.lt.s64 	%p1, %rd11, 577;
	@%p1 bra 	$L__BB338_2;
	mov.u64 	%rd12, $str;
	cvta.global.u64 	%rd13, %rd12;
	mov.u64 	%rd14, $str$1;
	cvta.global.u64 	%rd15, %rd14;
	mov.u64 	%rd16, __unnamed_329;
	cvta.global.u64 	%rd17, %rd16;
	{ // callseq 328, 0
	.param .b64 param0;
	st.param.b64 	[param0], %rd13;
	.param .b64 param1;
	st.param.b64 	[param1], %rd15;
	.param .b32 param2;
	st.param.b32 	[param2], 358;
	.param .b64 param3;
	st.param.b64 	[param3], %rd17;
	.param .b64 param4;
	st.param.b64 	[param4], 1;
	call.uni 
	__assertfail, 
	(
	param0, 
	param1, 
	param2, 
	param3, 
	param4
	);
	} // callseq 328
$L__BB338_2:
	mov.u32 	%r2, %nctaid.x;
	mov.u32 	%r3, %ntid.y;
	mul.lo.s32 	%r1, %r2, %r3;
	mov.u32 	%r4, %ctaid.x;
	mov.u32 	%r5, %tid.y;
	mad.lo.s32 	%r6, %r4, %r3, %r5;
	cvt.s64.s32 	%rd128, %r6;
	setp.le.s64 	%p2, %rd10, %rd128;
	@%p2 bra 	$L__BB338_5;
	mov.u32 	%r7, %tid.x;
	shl.b32 	%r8, %r7, 1;
	cvt.u64.u32 	%rd2, %r8;
	cvt.s64.s32 	%rd3, %r1;
$L__BB338_4:
	mad.lo.s64 	%rd18, %rd128, %rd7, %rd2;
	shr.u64 	%rd19, %rd18, 63;
	add.s64 	%rd20, %rd18, %rd19;
	cvta.to.global.u64 	%rd21, %rd6;
	shl.b64 	%rd22, %rd20, 1;
	and.b64  	%rd23, %rd22, -4;
	add.s64 	%rd24, %rd21, %rd23;
	ld.global.u32 	%r9, [%rd24];
	mov.b32 	{%rs1, %rs2}, %r9;
	// begin inline asm
	{ cvt.f32.bf16 %f1, %rs1;}

	// end inline asm
	// begin inline asm
	{ cvt.f32.bf16 %f2, %rs2;}

	// end inline asm
	max.f32 	%f37, %f1, 0fFF800000;
	max.f32 	%f38, %f37, %f2;
	add.s64 	%rd25, %rd18, 64;
	shr.u64 	%rd26, %rd25, 63;
	add.s64 	%rd27, %rd25, %rd26;
	shl.b64 	%rd28, %rd27, 1;
	and.b64  	%rd29, %rd28, -4;
	add.s64 	%rd30, %rd21, %rd29;
	ld.global.u32 	%r10, [%rd30];
	mov.b32 	{%rs3, %rs4}, %r10;
	// begin inline asm
	{ cvt.f32.bf16 %f3, %rs3;}

	// end inline asm
	// begin inline asm
	{ cvt.f32.bf16 %f4, %rs4;}

	// end inline asm
	max.f32 	%f39, %f38, %f3;
	max.f32 	%f40, %f39, %f4;
	add.s64 	%rd31, %rd18, 128;
	shr.u64 	%rd32, %rd31, 63;
	add.s64 	%rd33, %rd31, %rd32;
	shl.b64 	%rd34, %rd33, 1;
	and.b64  	%rd35, %rd34, -4;
	add.s64 	%rd36, %rd21, %rd35;
	ld.global.u32 	%r11, [%rd36];
	mov.b32 	{%rs5, %rs6}, %r11;
	// begin inline asm
	{ cvt.f32.bf16 %f5, %rs5;}

	// end inline asm
	// begin inline asm
	{ cvt.f32.bf16 %f6, %rs6;}

	// end inline asm
	max.f32 	%f41, %f40, %f5;
	max.f32 	%f42, %f41, %f6;
	add.s64 	%rd37, %rd18, 192;
	shr.u64 	%rd38, %rd37, 63;
	add.s64 	%rd39, %rd37, %rd38;
	shl.b64 	%rd40, %rd39, 1;
	and.b64  	%rd41, %rd40, -4;
	add.s64 	%rd42, %rd21, %rd41;
	ld.global.u32 	%r12, [%rd42];
	mov.b32 	{%rs7, %rs8}, %r12;
	// begin inline asm
	{ cvt.f32.bf16 %f7, %rs7;}

	// end inline asm
	// begin inline asm
	{ cvt.f32.bf16 %f8, %rs8;}

	// end inline asm
	max.f32 	%f43, %f42, %f7;
	max.f32 	%f44, %f43, %f8;
	add.s64 	%rd43, %rd18, 256;
	shr.u64 	%rd44, %rd43, 63;
	add.s64 	%rd45, %rd43, %rd44;
	shl.b64 	%rd46, %rd45, 1;
	and.b64  	%rd47, %rd46, -4;
	add.s64 	%rd48, %rd21, %rd47;
	ld.global.u32 	%r13, [%rd48];
	mov.b32 	{%rs9, %rs10}, %r13;
	// begin inline asm
	{ cvt.f32.bf16 %f9, %rs9;}

	// end inline asm
	// begin inline asm
	{ cvt.f32.bf16 %f10, %rs10;}

	// end inline asm
	max.f32 	%f45, %f44, %f9;
	max.f32 	%f46, %f45, %f10;
	add.s64 	%rd49, %rd18, 320;
	shr.u64 	%rd50, %rd49, 63;
	add.s64 	%rd51, %rd49, %rd50;
	shl.b64 	%rd52, %rd51, 1;
	and.b64  	%rd53, %rd52, -4;
	add.s64 	%rd54, %rd21, %rd53;
	ld.global.u32 	%r14, [%rd54];
	mov.b32 	{%rs11, %rs12}, %r14;
	// begin inline asm
	{ cvt.f32.bf16 %f11, %rs11;}

	// end inline asm
	// begin inline asm
	{ cvt.f32.bf16 %f12, %rs12;}

	// end inline asm
	max.f32 	%f47, %f46, %f11;
	max.f32 	%f48, %f47, %f12;
	add.s64 	%rd55, %rd18, 384;
	shr.u64 	%rd56, %rd55, 63;
	add.s64 	%rd57, %rd55, %rd56;
	shl.b64 	%rd58, %rd57, 1;
	and.b64  	%rd59, %rd58, -4;
	add.s64 	%rd60, %rd21, %rd59;
	ld.global.u32 	%r15, [%rd60];
	mov.b32 	{%rs13, %rs14}, %r15;
	// begin inline asm
	{ cvt.f32.bf16 %f13, %rs13;}

	// end inline asm
	// begin inline asm
	{ cvt.f32.bf16 %f14, %rs14;}

	// end inline asm
	max.f32 	%f49, %f48, %f13;
	max.f32 	%f50, %f49, %f14;
	add.s64 	%rd61, %rd18, 448;
	shr.u64 	%rd62, %rd61, 63;
	add.s64 	%rd63, %rd61, %rd62;
	shl.b64 	%rd64, %rd63, 1;
	and.b64  	%rd65, %rd64, -4;
	add.s64 	%rd66, %rd21, %rd65;
	ld.global.u32 	%r16, [%rd66];
	mov.b32 	{%rs15, %rs16}, %r16;
	// begin inline asm
	{ cvt.f32.bf16 %f15, %rs15;}

	// end inline asm
	// begin inline asm
	{ cvt.f32.bf16 %f16, %rs16;}

	// end inline asm
	max.f32 	%f51, %f50, %f15;
	max.f32 	%f52, %f51, %f16;
	add.s64 	%rd67, %rd18, 512;
	shr.u64 	%rd68, %rd67, 63;
	add.s64 	%rd69, %rd67, %rd68;
	shl.b64 	%rd70, %rd69, 1;
	and.b64  	%rd71, %rd70, -4;
	add.s64 	%rd72, %rd21, %rd71;
	ld.global.u32 	%r17, [%rd72];
	mov.b32 	{%rs17, %rs18}, %r17;
	// begin inline asm
	{ cvt.f32.bf16 %f17, %rs17;}

	// end inline asm
	// begin inline asm
	{ cvt.f32.bf16 %f18, %rs18;}

	// end inline asm
	max.f32 	%f53, %f52, %f17;
	max.f32 	%f54, %f53, %f18;
	mov.b32 	%r18, %f54;
	shfl.sync.bfly.b32	%r19|%p3, %r18, 16, 31, -1;
	mov.b32 	%f55, %r19;
	max.f32 	%f56, %f54, %f55;
	mov.b32 	%r20, %f56;
	shfl.sync.bfly.b32	%r21|%p4, %r20, 8, 31, -1;
	mov.b32 	%f57, %r21;
	max.f32 	%f58, %f56, %f57;
	mov.b32 	%r22, %f58;
	shfl.sync.bfly.b32	%r23|%p5, %r22, 4, 31, -1;
	mov.b32 	%f59, %r23;
	max.f32 	%f60, %f58, %f59;
	mov.b32 	%r24, %f60;
	shfl.sync.bfly.b32	%r25|%p6, %r24, 2, 31, -1;
	mov.b32 	%f61, %r25;
	max.f32 	%f62, %f60, %f61;
	mov.b32 	%r26, %f62;
	shfl.sync.bfly.b32	%r27|%p7, %r26, 1, 31, -1;
	mov.b32 	%f63, %r27;
	max.f32 	%f64, %f62, %f63;
	sub.f32 	%f65, %f1, %f64;
	fma.rn.f32 	%f66, %f65, 0f3BBB989D, 0f3F000000;
	cvt.sat.f32.f32 	%f67, %f66;
	mov.f32 	%f68, 0f4B400001;
	mov.f32 	%f69, 0f437C0000;
	fma.rm.f32 	%f70, %f67, %f69, %f68;
	add.f32 	%f71, %f70, 0fCB40007F;
	neg.f32 	%f72, %f71;
	fma.rn.f32 	%f73, %f65, 0f3FB8AA3B, %f72;
	fma.rn.f32 	%f74, %f65, 0f32A57060, %f73;
	mov.b32 	%r28, %f70;
	shl.b32 	%r29, %r28, 23;
	mov.b32 	%f75, %r29;
	ex2.approx.ftz.f32 	%f76, %f74;
	mul.f32 	%f77, %f76, %f75;
	add.f32 	%f78, %f77, 0f00000000;
	sub.f32 	%f79, %f2, %f64;
	fma.rn.f32 	%f80, %f79, 0f3BBB989D, 0f3F000000;
	cvt.sat.f32.f32 	%f81, %f80;
	fma.rm.f32 	%f82, %f81, %f69, %f68;
	add.f32 	%f83, %f82, 0fCB40007F;
	neg.f32 	%f84, %f83;
	fma.rn.f32 	%f85, %f79, 0f3FB8AA3B, %f84;
	fma.rn.f32 	%f86, %f79, 0f32A57060, %f85;
	mov.b32 	%r30, %f82;
	shl.b32 	%r31, %r30, 23;
	mov.b32 	%f87, %r31;
	ex2.approx.ftz.f32 	%f88, %f86;
	mul.f32 	%f89, %f88, %f87;
	add.f32 	%f90, %f78, %f89;
	sub.f32 	%f91, %f3, %f64;
	fma.rn.f32 	%f92, %f91, 0f3BBB989D, 0f3F000000;
	cvt.sat.f32.f32 	%f93, %f92;
	fma.rm.f32 	%f94, %f93, %f69, %f68;
	add.f32 	%f95, %f94, 0fCB40007F;
	neg.f32 	%f96, %f95;
	fma.rn.f32 	%f97, %f91, 0f3FB8AA3B, %f96;
	fma.rn.f32 	%f98, %f91, 0f32A57060, %f97;
	mov.b32 	%r32, %f94;
	shl.b32 	%r33, %r32, 23;
	mov.b32 	%f99, %r33;
	ex2.approx.ftz.f32 	%f100, %f98;
	mul.f32 	%f101, %f100, %f99;
	add.f32 	%f102, %f90, %f101;
	sub.f32 	%f103, %f4, %f64;
	fma.rn.f32 	%f104, %f103, 0f3BBB989D, 0f3F000000;
	cvt.sat.f32.f32 	%f105, %f104;
	fma.rm.f32 	%f106, %f105, %f69, %f68;
	add.f32 	%f107, %f106, 0fCB40007F;
	neg.f32 	%f108, %f107;
	fma.rn.f32 	%f109, %f103, 0f3FB8AA3B, %f108;
	fma.rn.f32 	%f110, %f103, 0f32A57060, %f109;
	mov.b32 	%r34, %f106;
	shl.b32 	%r35, %r34, 23;
	mov.b32 	%f111, %r35;
	ex2.approx.ftz.f32 	%f112, %f110;
	mul.f32 	%f113, %f112, %f111;
	add.f32 	%f114, %f102, %f113;
	sub.f32 	%f115, %f5, %f64;
	fma.rn.f32 	%f116, %f115, 0f3BBB989D, 0f3F000000;
	cvt.sat.f32.f32 	%f117, %f116;
	fma.rm.f32 	%f118, %f117, %f69, %f68;
	add.f32 	%f119, %f118, 0fCB40007F;
	neg.f32 	%f120, %f119;
	fma.rn.f32 	%f121, %f115, 0f3FB8AA3B, %f120;
	fma.rn.f32 	%f122, %f115, 0f32A57060, %f121;
	mov.b32 	%r36, %f118;
	shl.b32 	%r37, %r36, 23;
	mov.b32 	%f123, %r37;
	ex2.approx.ftz.f32 	%f124, %f122;
	mul.f32 	%f125, %f124, %f123;
	add.f32 	%f126, %f114, %f125;
	sub.f32 	%f127, %f6, %f64;
	fma.rn.f32 	%f128, %f127, 0f3BBB989D, 0f3F000000;
	cvt.sat.f32.f32 	%f129, %f128;
	fma.rm.f32 	%f130, %f129, %f69, %f68;
	add.f32 	%f131, %f130, 0fCB40007F;
	neg.f32 	%f132, %f131;
	fma.rn.f32 	%f133, %f127, 0f3FB8AA3B, %f132;
	fma.rn.f32 	%f134, %f127, 0f32A57060, %f133;
	mov.b32 	%r38, %f130;
	shl.b32 	%r39, %r38, 23;
	mov.b32 	%f135, %r39;
	ex2.approx.ftz.f32 	%f136, %f134;
	mul.f32 	%f137, %f136, %f135;
	add.f32 	%f138, %f126, %f137;
	sub.f32 	%f139, %f7, %f64;
	fma.rn.f32 	%f140, %f139, 0f3BBB989D, 0f3F000000;
	cvt.sat.f32.f32 	%f141, %f140;
	fma.rm.f32 	%f142, %f141, %f69, %f68;
	add.f32 	%f143, %f142, 0fCB40007F;
	neg.f32 	%f144, %f143;
	fma.rn.f32 	%f145, %f139, 0f3FB8AA3B, %f144;
	fma.rn.f32 	%f146, %f139, 0f32A57060, %f145;
	mov.b32 	%r40, %f142;
	shl.b32 	%r41, %r40, 23;
	mov.b32 	%f147, %r41;
	ex2.approx.ftz.f32 	%f148, %f146;
	mul.f32 	%f149, %f148, %f147;
	add.f32 	%f150, %f138, %f149;
	sub.f32 	%f151, %f8, %f64;
	fma.rn.f32 	%f152, %f151, 0f3BBB989D, 0f3F000000;
	cvt.sat.f32.f32 	%f153, %f152;
	fma.rm.f32 	%f154, %f153, %f69, %f68;
	add.f32 	%f155, %f154, 0fCB40007F;
	neg.f32 	%f156, %f155;
	fma.rn.f32 	%f157, %f151, 0f3FB8AA3B, %f156;
	fma.rn.f32 	%f158, %f151, 0f32A57060, %f157;
	mov.b32 	%r42, %f154;
	shl.b32 	%r43, %r42, 23;
	mov.b32 	%f159, %r43;
	ex2.approx.ftz.f32 	%f160, %f158;
	mul.f32 	%f161, %f160, %f159;
	add.f32 	%f162, %f150, %f161;
	sub.f32 	%f163, %f9, %f64;
	fma.rn.f32 	%f164, %f163, 0f3BBB989D, 0f3F000000;
	cvt.sat.f32.f32 	%f165, %f164;
	fma.rm.f32 	%f166, %f165, %f69, %f68;
	add.f32 	%f167, %f166, 0fCB40007F;
	neg.f32 	%f168, %f167;
	fma.rn.f32 	%f169, %f163, 0f3FB8AA3B, %f168;
	fma.rn.f32 	%f170, %f163, 0f32A57060, %f169;
	mov.b32 	%r44, %f166;
	shl.b32 	%r45, %r44, 23;
	mov.b32 	%f171, %r45;
	ex2.approx.ftz.f32 	%f172, %f170;
	mul.f32 	%f173, %f172, %f171;
	add.f32 	%f174, %f162, %f173;
	sub.f32 	%f175, %f10, %f64;
	fma.rn.f32 	%f176, %f175, 0f3BBB989D, 0f3F000000;
	cvt.sat.f32.f32 	%f177, %f176;
	fma.rm.f32 	%f178, %f177, %f69, %f68;
	add.f32 	%f179, %f178, 0fCB40007F;
	neg.f32 	%f180, %f179;
	fma.rn.f32 	%f181, %f175, 0f3FB8AA3B, %f180;
	fma.rn.f32 	%f182, %f175, 0f32A57060, %f181;
	mov.b32 	%r46, %f178;
	shl.b32 	%r47, %r46, 23;
	mov.b32 	%f183, %r47;
	ex2.approx.ftz.f32 	%f184, %f182;
	mul.f32 	%f185, %f184, %f183;
	add.f32 	%f186, %f174, %f185;
	sub.f32 	%f187, %f11, %f64;
	fma.rn.f32 	%f188, %f187, 0f3BBB989D, 0f3F000000;
	cvt.sat.f32.f32 	%f189, %f188;
	fma.rm.f32 	%f190, %f189, %f69, %f68;
	add.f32 	%f191, %f190, 0fCB40007F;
	neg.f32 	%f192, %f191;
	fma.rn.f32 	%f193, %f187, 0f3FB8AA3B, %f192;
	fma.rn.f32 	%f194, %f187, 0f32A57060, %f193;
	mov.b32 	%r48, %f190;
	shl.b32 	%r49, %r48, 23;
	mov.b32 	%f195, %r49;
	ex2.approx.ftz.f32 	%f196, %f194;
	mul.f32 	%f197, %f196, %f195;
	add.f32 	%f198, %f186, %f197;
	sub.f32 	%f199, %f12, %f64;
	fma.rn.f32 	%f200, %f199, 0f3BBB989D, 0f3F000000;
	cvt.sat.f32.f32 	%f201, %f200;
	fma.rm.f32 	%f202, %f201, %f69, %f68;
	add.f32 	%f203, %f202, 0fCB40007F;
	neg.f32 	%f204, %f203;
	fma.rn.f32 	%f205, %f199, 0f3FB8AA3B, %f204;
	fma.rn.f32 	%f206, %f199, 0f32A57060, %f205;
	mov.b32 	%r50, %f202;
	shl.b32 	%r51, %r50, 23;
	mov.b32 	%f207, %r51;
	ex2.approx.ftz.f32 	%f208, %f206;
	mul.f32 	%f209, %f208, %f207;
	add.f32 	%f210, %f198, %f209;
	sub.f32 	%f211, %f13, %f64;
	fma.rn.f32 	%f212, %f211, 0f3BBB989D, 0f3F000000;
	cvt.sat.f32.f32 	%f213, %f212;
	fma.rm.f32 	%f214, %f213, %f69, %f68;
	add.f32 	%f215, %f214, 0fCB40007F;
	neg.f32 	%f216, %f215;
	fma.rn.f32 	%f217, %f211, 0f3FB8AA3B, %f216;
	fma.rn.f32 	%f218, %f211, 0f32A57060, %f217;
	mov.b32 	%r52, %f214;
	shl.b32 	%r53, %r52, 23;
	mov.b32 	%f219, %r53;
	ex2.approx.ftz.f32 	%f220, %f218;
	mul.f32 	%f221, %f220, %f219;
	add.f32 	%f222, %f210, %f221;
	sub.f32 	%f223, %f14, %f64;
	fma.rn.f32 	%f224, %f223, 0f3BBB989D, 0f3F000000;
	cvt.sat.f32.f32 	%f225, %f224;
	fma.rm.f32 	%f226, %f225, %f69, %f68;
	add.f32 	%f227, %f226, 0fCB40007F;
	neg.f32 	%f228, %f227;
	fma.rn.f32 	%f229, %f223, 0f3FB8AA3B, %f228;
	fma.rn.f32 	%f230, %f223, 0f32A57060, %f229;
	mov.b32 	%r54, %f226;
	shl.b32 	%r55, %r54, 23;
	mov.b32 	%f231, %r55;
	ex2.approx.ftz.f32 	%f232, %f230;
	mul.f32 	%f233, %f232, %f231;
	add.f32 	%f234, %f222, %f233;
	sub.f32 	%f235, %f15, %f64;
	fma.rn.f32 	%f236, %f235, 0f3BBB989D, 0f3F000000;
	cvt.sat.f32.f32 	%f237, %f236;
	fma.rm.f32 	%f238, %f237, %f69, %f68;
	add.f32 	%f239, %f238, 0fCB40007F;
	neg.f32 	%f240, %f239;
	fma.rn.f32 	%f241, %f235, 0f3FB8AA3B, %f240;
	fma.rn.f32 	%f242, %f235, 0f32A57060, %f241;
	mov.b32 	%r56, %f238;
	shl.b32 	%r57, %r56, 23;
	mov.b32 	%f243, %r57;
	ex2.approx.ftz.f32 	%f244, %f242;
	mul.f32 	%f245, %f244, %f243;
	add.f32 	%f246, %f234, %f245;
	sub.f32 	%f247, %f16, %f64;
	fma.rn.f32 	%f248, %f247, 0f3BBB989D, 0f3F000000;
	cvt.sat.f32.f32 	%f249, %f248;
	fma.rm.f32 	%f250, %f249, %f69, %f68;
	add.f32 	%f251, %f250, 0fCB40007F;
	neg.f32 	%f252, %f251;
	fma.rn.f32 	%f253, %f247, 0f3FB8AA3B, %f252;
	fma.rn.f32 	%f254, %f247, 0f32A57060, %f253;
	mov.b32 	%r58, %f250;
	shl.b32 	%r59, %r58, 23;
	mov.b32 	%f255, %r59;
	ex2.approx.ftz.f32 	%f256, %f254;
	mul.f32 	%f257, %f256, %f255;
	add.f32 	%f258, %f246, %f257;
	sub.f32 	%f259, %f17, %f64;
	fma.rn.f32 	%f260, %f259, 0f3BBB989D, 0f3F000000;
	cvt.sat.f32.f32 	%f261, %f260;
	fma.rm.f32 	%f262, %f261, %f69, %f68;
	add.f32 	%f263, %f262, 0fCB40007F;
	neg.f32 	%f264, %f263;
	fma.rn.f32 	%f265, %f259, 0f3FB8AA3B, %f264;
	fma.rn.f32 	%f266, %f259, 0f32A57060, %f265;
	mov.b32 	%r60, %f262;
	shl.b32 	%r61, %r60, 23;
	mov.b32 	%f267, %r61;
	ex2.approx.ftz.f32 	%f268, %f266;
	mul.f32 	%f269, %f268, %f267;
	add.f32 	%f270, %f258, %f269;
	sub.f32 	%f271, %f18, %f64;
	fma.rn.f32 	%f272, %f271, 0f3BBB989D, 0f3F000000;
	cvt.sat.f32.f32 	%f273, %f272;
	fma.rm.f32 	%f274, %f273, %f69, %f68;
	add.f32 	%f275, %f274, 0fCB40007F;
	neg.f32 	%f276, %f275;
	fma.rn.f32 	%f277, %f271, 0f3FB8AA3B, %f276;
	fma.rn.f32 	%f278, %f271, 0f32A57060, %f277;
	mov.b32 	%r62, %f274;
	shl.b32 	%r63, %r62, 23;
	mov.b32 	%f279, %r63;
	ex2.approx.ftz.f32 	%f280, %f278;
	mul.f32 	%f281, %f280, %f279;
	add.f32 	%f282, %f270, %f281;
	mov.b32 	%r64, %f282;
	shfl.sync.bfly.b32	%r65|%p8, %r64, 16, 31, -1;
	mov.b32 	%f283, %r65;
	add.f32 	%f284, %f282, %f283;
	mov.b32 	%r66, %f284;
	shfl.sync.bfly.b32	%r67|%p9, %r66, 8, 31, -1;
	mov.b32 	%f285, %r67;
	add.f32 	%f286, %f284, %f285;
	mov.b32 	%r68, %f286;
	shfl.sync.bfly.b32	%r69|%p10, %r68, 4, 31, -1;
	mov.b32 	%f287, %r69;
	add.f32 	%f288, %f286, %f287;
	mov.b32 	%r70, %f288;
	shfl.sync.bfly.b32	%r71|%p11, %r70, 2, 31, -1;
	mov.b32 	%f289, %r71;
	add.f32 	%f290, %f288, %f289;
	mov.b32 	%r72, %f290;
	shfl.sync.bfly.b32	%r73|%p12, %r72, 1, 31, -1;
	mov.b32 	%f291, %r73;
	add.f32 	%f292, %f290, %f291;
	div.rn.f32 	%f19, %f77, %f292;
	div.rn.f32 	%f20, %f89, %f292;
	div.rn.f32 	%f21, %f101, %f292;
	div.rn.f32 	%f22, %f113, %f292;
	div.rn.f32 	%f23, %f125, %f292;
	div.rn.f32 	%f24, %f137, %f292;
	div.rn.f32 	%f25, %f149, %f292;
	div.rn.f32 	%f26, %f161, %f292;
	div.rn.f32 	%f27, %f173, %f292;
	div.rn.f32 	%f28, %f185, %f292;
	div.rn.f32 	%f29, %f197, %f292;
	div.rn.f32 	%f30, %f209, %f292;
	div.rn.f32 	%f31, %f221, %f292;
	div.rn.f32 	%f32, %f233, %f292;
	div.rn.f32 	%f33, %f245, %f292;
	div.rn.f32 	%f34, %f257, %f292;
	div.rn.f32 	%f35, %f269, %f292;
	div.rn.f32 	%f36, %f281, %f292;
	mad.lo.s64 	%rd73, %rd128, %rd9, %rd2;
	// begin inline asm
	{  cvt.rn.bf16.f32 %rs19, %f19;}

	// end inline asm
	// begin inline asm
	{  cvt.rn.bf16.f32 %rs20, %f20;}

	// end inline asm
	shr.u64 	%rd74, %rd73, 63;
	add.s64 	%rd75, %rd73, %rd74;
	cvta.to.global.u64 	%rd76, %rd8;
	shl.b64 	%rd77, %rd75, 1;
	and.b64  	%rd78, %rd77, -4;
	add.s64 	%rd79, %rd76, %rd78;
	mov.b32 	%r74, {%rs19, %rs20};
	st.global.u32 	[%rd79], %r74;
	add.s64 	%rd80, %rd73, 64;
	// begin inline asm
	{  cvt.rn.bf16.f32 %rs21, %f21;}

	// end inline asm
	// begin inline asm
	{  cvt.rn.bf16.f32 %rs22, %f22;}

	// end inline asm
	shr.u64 	%rd81, %rd80, 63;
	add.s64 	%rd82, %rd80, %rd81;
	shl.b64 	%rd83, %rd82, 1;
	and.b64  	%rd84, %rd83, -4;
	add.s64 	%rd85, %rd76, %rd84;
	mov.b32 	%r75, {%rs21, %rs22};
	st.global.u32 	[%rd85], %r75;
	add.s64 	%rd86, %rd73, 128;
	// begin inline asm
	{  cvt.rn.bf16.f32 %rs23, %f23;}

	// end inline asm
	// begin inline asm
	{  cvt.rn.bf16.f32 %rs24, %f24;}

	// end inline asm
	shr.u64 	%rd87, %rd86, 63;
	add.s64 	%rd88, %rd86, %rd87;
	shl.b64 	%rd89, %rd88, 1;
	and.b64  	%rd90, %rd89, -4;
	add.s64 	%rd91, %rd76, %rd90;
	mov.b32 	%r76, {%rs23, %rs24};
	st.global.u32 	[%rd91], %r76;
	add.s64 	%rd92, %rd73, 192;
	// begin inline asm
	{  cvt.rn.bf16.f32 %rs25, %f25;}

	// end inline asm
	// begin inline asm
	{  cvt.rn.bf16.f32 %rs26, %f26;}

	// end inline asm
	shr.u64 	%rd93, %rd92, 63;
	add.s64 	%rd94, %rd92, %rd93;
	shl.b64 	%rd95, %rd94, 1;
	and.b64  	%rd96, %rd95, -4;
	add.s64 	%rd97, %rd76, %rd96;
	mov.b32 	%r77, {%rs25, %rs26};
	st.global.u32 	[%rd97], %r77;
	add.s64 	%rd98, %rd73, 256;
	// begin inline asm
	{  cvt.rn.bf16.f32 %rs27, %f27;}

	// end inline asm
	// begin inline asm
	{  cvt.rn.bf16.f32 %rs28, %f28;}

	// end inline asm
	shr.u64 	%rd99, %rd98, 63;
	add.s64 	%rd100, %rd98, %rd99;
	shl.b64 	%rd101, %rd100, 1;
	and.b64  	%rd102, %rd101, -4;
	add.s64 	%rd103, %rd76, %rd102;
	mov.b32 	%r78, {%rs27, %rs28};
	st.global.u32 	[%rd103], %r78;
	add.s64 	%rd104, %rd73, 320;
	// begin inline asm
	{  cvt.rn.bf16.f32 %rs29, %f29;}

	// end inline asm
	// begin inline asm
	{  cvt.rn.bf16.f32 %rs30, %f30;}

	// end inline asm
	shr.u64 	%rd105, %rd104, 63;
	add.s64 	%rd106, %rd104, %rd105;
	shl.b64 	%rd107, %rd106, 1;
	and.b64  	%rd108, %rd107, -4;
	add.s64 	%rd109, %rd76, %rd108;
	mov.b32 	%r79, {%rs29, %rs30};
	st.global.u32 	[%rd109], %r79;
	add.s64 	%rd110, %rd73, 384;
	// begin inline asm
	{  cvt.rn.bf16.f32 %rs31, %f31;}

	// end inline asm
	// begin inline asm
	{  cvt.rn.bf16.f32 %rs32, %f32;}

	// end inline asm
	shr.u64 	%rd111, %rd110, 63;
	add.s64 	%rd112, %rd110, %rd111;
	shl.b64 	%rd113, %rd112, 1;
	and.b64  	%rd114, %rd113, -4;
	add.s64 	%rd115, %rd76, %rd114;
	mov.b32 	%r80, {%rs31, %rs32};
	st.global.u32 	[%rd115], %r80;
	add.s64 	%rd116, %rd73, 448;
	// begin inline asm
	{  cvt.rn.bf16.f32 %rs33, %f33;}

	// end inline asm
	// begin inline asm
	{  cvt.rn.bf16.f32 %rs34, %f34;}

	// end inline asm
	shr.u64 	%rd117, %rd116, 63;
	add.s64 	%rd118, %rd116, %rd117;
	shl.b64 	%rd119, %rd118, 1;
	and.b64  	%rd120, %rd119, -4;
	add.s64 	%rd121, %rd76, %rd120;
	mov.b32 	%r81, {%rs33, %rs34};
	st.global.u32 	[%rd121], %r81;
	add.s64 	%rd122, %rd73, 512;
	// begin inline asm
	{  cvt.rn.bf16.f32 %rs35, %f35;}

	// end inline asm
	// begin inline asm
	{  cvt.rn.bf16.f32 %rs36, %f36;}

	// end inline asm
	shr.u64 	%rd123, %rd122, 63;
	add.s64 	%rd124, %rd122, %rd123;
	shl.b64 	%rd125, %rd124, 1;
	and.b64  	%rd126, %rd125, -4;
	add.s64 	%rd127, %rd76, %rd126;
	mov.b32 	%r82, {%rs35, %rs36};
	st.global.u32 	[%rd127], %r82;
	add.s64 	%rd128, %rd128, %rd3;
	setp.lt.s64 	%p13, %rd128, %rd10;
	@%p13 bra 	$L__BB338_4;
$L__BB338_5:
	ret;

}
	// .globl	_Z15SoftmaxWarpImplI10DirectLoadI13__nv_bfloat16fE11DirectStoreIfS1_EfLi2ELi18ELi32ELi1ELb1EL9Algorithm0EEvT_T0_ll
.visible .entry _Z15SoftmaxWarpImplI10DirectLoadI13__nv_bfloat16fE11DirectStoreIfS1_EfLi2ELi18ELi32ELi1ELb1EL9Algorithm0EEvT_T0_ll(
	.param .align 8 .b8 _Z15SoftmaxWarpImplI10DirectLoadI13__nv_bfloat16fE11DirectStoreIfS1_EfLi2ELi18ELi32ELi1ELb1EL9Algorithm0EEvT_T0_ll_param_0[16],
	.param .align 8 .b8 _Z15SoftmaxWarpImplI10DirectLoadI13__nv_bfloat16fE11DirectStoreIfS1_EfLi2ELi18ELi32ELi1ELb1EL9Algorithm0EEvT_T0_ll_param_1[16],
	.param .u64 _Z15SoftmaxWarpImplI10DirectLoadI13__nv_bfloat16fE11DirectStoreIfS1_EfLi2ELi18ELi32ELi1ELb1EL9Algorithm0EEvT_T0_ll_param_2,
	.param .u64 _Z15SoftmaxWarpImplI10DirectLoadI13__nv_bfloat16fE11DirectStoreIfS1_EfLi2ELi18ELi32ELi1ELb1EL9Algorithm0EEvT_T0_ll_param_3
)
{
	.reg .pred 	%p<32>;
	.reg .b16 	%rs<37>;
	.reg .b32 	%r<92>;
	.reg .b32 	%f<392>;
	.reg .b64 	%rd<144>;

	ld.param.u64 	%rd20, [_Z15SoftmaxWarpImplI10DirectLoadI13__nv_bfloat16fE11DirectStoreIfS1_EfLi2ELi18ELi32ELi1ELb1EL9Algorithm0EEvT_T0_ll_param_1+8];
	ld.param.u64 	%rd18, [_Z15SoftmaxWarpImplI10DirectLoadI13__nv_bfloat16fE11DirectStoreIfS1_EfLi2ELi18ELi32ELi1ELb1EL9Algorithm0EEvT_T0_ll_param_0+8];
	ld.param.u64 	%rd17, [_Z15SoftmaxWarpImplI10DirectLoadI13__nv_bfloat16fE11DirectStoreIfS1_EfLi2ELi18ELi32ELi1ELb1EL9Algorithm0EEvT_T0_ll_param_0];
	ld.param.u64 	%rd19, [_Z15SoftmaxWarpImplI10DirectLoadI13__nv_bfloat16fE11DirectStoreIfS1_EfLi2ELi18ELi32ELi1ELb1EL9Algorithm0EEvT_T0_ll_param_1];
	ld.param.u64 	%rd22, [_Z15SoftmaxWarpImplI10DirectLoadI13__nv_bfloat16fE11DirectStoreIfS1_EfLi2ELi18ELi32ELi1ELb1EL9Algorithm0EEvT_T0_ll_param_3];
	cvta.to.global.u64 	%rd1, %rd19;
	setp.lt.s64 	%p1, %rd22, 577;
	@%p1 bra 	$L__BB339_2;
	mov.u64 	%rd23, $str;
	cvta.global.u64 	%rd24, %rd23;
	mov.u64 	%rd25, $str$1;
	cvta.global.u64 	%rd26, %rd25;
	mov.u64 	%rd27, __unnamed_330;
	cvta.global.u64 	%rd28, %rd27;
	{ // callseq 329, 0
	.param .b64 param0;
	st.param.b64 	[param0], %rd24;
	.param .b64 param1;
	st.param.b64 	[param1], %rd26;
	.param .b32 param2;
	st.param.b32 	[param2], 358;
	.param .b64 param3;
	st.param.b64 	[param3], %rd28;
	.param .b64 param4;
	st.param.b64 	[param4], 1;
	call.uni 
	__assertfail, 
	(
	param0, 
	param1, 
	param2, 
	param3, 
	param4
	);
	} // callseq 329
$L__BB339_2:
	ld.param.u64 	%rd141, [_Z15SoftmaxWarpImplI10DirectLoadI13__nv_bfloat16fE11DirectStoreIfS1_EfLi2ELi18ELi32ELi1ELb1EL9Algorithm0EEvT_T0_ll_param_2];
	mov.u32 	%r1, %ntid.y;
	mov.u32 	%r2, %ctaid.x;
	mov.u32 	%r3, %tid.y;
	mad.lo.s32 	%r4, %r2, %r1, %r3;
	cvt.s64.s32 	%rd143, %r4;
	setp.le.s64 	%p2, %rd141, %rd143;
	@%p2 bra 	$L__BB339_41;
	mov.u32 	%r5, %tid.x;
	shl.b32 	%r6, %r5, 1;
	cvt.u64.u32 	%rd3, %r6;
	add.s32 	%r7, %r6, 64;
	cvt.u64.u32 	%rd4, %r7;
	add.s32 	%r8, %r6, 128;
	cvt.u64.u32 	%rd5, %r8;
	add.s32 	%r9, %r6, 192;
	cvt.u64.u32 	%rd6, %r9;
	add.s32 	%r10, %r6, 256;
	cvt.u64.u32 	%rd7, %r10;
	add.s32 	%r11, %r6, 320;
	cvt.u64.u32 	%rd8, %r11;
	add.s32 	%r12, %r6, 384;
	cvt.u64.u32 	%rd9, %r12;
	add.s32 	%r13, %r6, 448;
	cvt.u64.u32 	%rd10, %r13;
	add.s32 	%r14, %r6, 512;
	cvt.u64.u32 	%rd11, %r14;
	mov.u32 	%r89, %nctaid.x;
	mul.lo.s32 	%r91, %r89, %r1;
$L__BB339_4:
	cvta.to.global.u64 	%rd13, %rd17;
	setp.le.s64 	%p3, %rd22, %rd3;
	mul.lo.s64 	%rd14, %rd143, %rd18;
	mov.f32 	%f365, 0fFF800000;
	mov.f32 	%f366, %f365;
	mov.f32 	%f370, %f365;
	@%p3 bra 	$L__BB339_6;
	add.s64 	%rd29, %rd14, %rd3;
	shr.u64 	%rd30, %rd29, 63;
	add.s64 	%rd31, %rd29, %rd30;
	shl.b64 	%rd32, %rd31, 1;
	and.b64  	%rd33, %rd32, -4;
	add.s64 	%rd34, %rd13, %rd33;
	ld.global.u32 	%r15, [%rd34];
	mov.b32 	{%rs1, %rs2}, %r15;
	// begin inline asm
	{ cvt.f32.bf16 %f366, %rs1;}

	// end inline asm
	// begin inline asm
	{ cvt.f32.bf16 %f365, %rs2;}

	// end inline asm
	max.f32 	%f76, %f366, 0fFF800000;
	max.f32 	%f370, %f76, %f365;
$L__BB339_6:
	setp.le.s64 	%p4, %rd22, %rd4;
	mov.f32 	%f368, 0fFF800000;
	mov.f32 	%f369, %f368;
	@%p4 bra 	$L__BB339_8;
	add.s64 	%rd35, %rd14, %rd4;
	shr.u64 	%rd36, %rd35, 63;
	add.s64 	%rd37, %rd35, %rd36;
	shl.b64 	%rd38, %rd37, 1;
	and.b64  	%rd39, %rd38, -4;
	add.s64 	%rd40, %rd13, %rd39;
	ld.global.u32 	%r16, [%rd40];
	mov.b32 	{%rs3, %rs4}, %r16;
	// begin inline asm
	{ cvt.f32.bf16 %f369, %rs3;}

	// end inline asm
	// begin inline asm
	{ cvt.f32.bf16 %f368, %rs4;}

	// end inline asm
	max.f32 	%f80, %f370, %f369;
	max.f32 	%f370, %f80, %f368;
$L__BB339_8:
	setp.le.s64 	%p5, %rd22, %rd5;
	mov.f32 	%f371, 0fFF800000;
	mov.f32 	%f372, %f371;
	@%p5 bra 	$L__BB339_10;
	add.s64 	%rd41, %rd14, %rd5;
	shr.u64 	%rd42, %rd41, 63;
	add.s64 	%rd43, %rd41, %rd42;
	shl.b64 	%rd44, %rd43, 1;
	and.b64  	%rd45, %rd44, -4;
	add.s64 	%rd46, %rd13, %rd45;
	ld.global.u32 	%r17, [%rd46];
	mov.b32 	{%rs5, %rs6}, %r17;
	// begin inline asm
	{ cvt.f32.bf16 %f372, %rs5;}

	// end inline asm
	// begin inline asm
	{ cvt.f32.bf16 %f371, %rs6;}

	// end inline asm
	max.f32 	%f84, %f370, %f372;
	max.f32 	%f370, %f84, %f371;
$L__BB339_10:
	setp.le.s64 	%p6, %rd22, %rd6;
	mov.f32 	%f374, 0fFF800000;
	mov.f32 	%f375, %f374;
	@%p6 bra 	$L__BB339_12;
	add.s64 	%rd47, %rd14, %rd6;
	shr.u64 	%rd48, %rd47, 63;
	add.s64 	%rd49, %rd47, %rd48;
	shl.b64 	%rd50, %rd49, 1;
	and.b64  	%rd51, %rd50, -4;
	add.s64 	%rd52, %rd13, %rd51;
	ld.global.u32 	%r18, [%rd52];
	mov.b32 	{%rs7, %rs8}, %r18;
	// begin inline asm
	{ cvt.f32.bf16 %f375, %rs7;}

	// end inline asm
	// begin inline asm
	{ cvt.f32.bf16 %f374, %rs8;}

	// end inline asm
	max.f32 	%f88, %f370, %f375;
	max.f32 	%f370, %f88, %f374;
$L__BB339_12:
	setp.le.s64 	%p7, %rd22, %rd7;
	mov.f32 	%f377, 0fFF800000;
	mov.f32 	%f378, %f377;
	@%p7 bra 	$L__BB339_14;
	add.s64 	%rd53, %rd14, %rd7;
	shr.u64 	%rd54, %rd53, 63;
	add.s64 	%rd55, %rd53, %rd54;
	shl.b64 	%rd56, %rd55, 1;
	and.b64  	%rd57, %rd56, -4;
	add.s64 	%rd58, %rd13, %rd57;
	ld.global.u32 	%r19, [%rd58];
	mov.b32 	{%rs9, %rs10}, %r19;
	// begin inline asm
	{ cvt.f32.bf16 %f378, %rs9;}

	// end inline asm
	// begin inline asm
	{ cvt.f32.bf16 %f377, %rs10;}

	// end inline asm
	max.f32 	%f92, %f370, %f378;
	max.f32 	%f370, %f92, %f377;
$L__BB339_14:
	setp.le.s64 	%p8, %rd22, %rd8;
	mov.f32 	%f380, 0fFF800000;
	mov.f32 	%f381, %f380;
	@%p8 bra 	$L__BB339_16;
	add.s64 	%rd59, %rd14, %rd8;
	shr.u64 	%rd60, %rd59, 63;
	add.s64 	%rd61, %rd59, %rd60;
	shl.b64 	%rd62, %rd61, 1;
	and.b64  	%rd63, %rd62, -4;
	add.s64 	%rd64, %rd13, %rd63;
	ld.global.u32 	%r20, [%rd64];
	mov.b32 	{%rs11, %rs12}, %r20;
	// begin inline asm
	{ cvt.f32.bf16 %f381, %rs11;}

	// end inline asm
	// begin inline asm
	{ cvt.f32.bf16 %f380, %rs12;}

	// end inline asm
	max.f32 	%f96, %f370, %f381;
	max.f32 	%f370, %f96, %f380;
$L__BB339_16:
	setp.le.s64 	%p9, %rd22, %rd9;
	mov.f32 	%f383, 0fFF800000;
	mov.f32 	%f384, %f383;
	@%p9 bra 	$L__BB339_18;
	add.s64 	%rd65, %rd14, %rd9;
	shr.u64 	%rd66, %rd65, 63;
	add.s64 	%rd67, %rd65, %rd66;
	cvta.to.global.u64 	%rd68, %rd17;
	shl.b64 	%rd69, %rd67, 1;
	and.b64  	%rd70, %rd69, -4;
	add.s64 	%rd71, %rd68, %rd70;
	ld.global.u32 	%r21, [%rd71];
	mov.b32 	{%rs13, %rs14}, %r21;
	// begin inline asm
	{ cvt.f32.bf16 %f384, %rs13;}

	// end inline asm
	// begin inline asm
	{ cvt.f32.bf16 %f383, %rs14;}

	// end inline asm
	max.f32 	%f100, %f370, %f384;
	max.f32 	%f370, %f100, %f383;
$L__BB339_18:
	setp.le.s64 	%p10, %rd22, %rd10;
	mov.f32 	%f386, 0fFF800000;
	mov.f32 	%f387, %f386;
	@%p10 bra 	$L__BB339_20;
	add.s64 	%rd72, %rd14, %rd10;
	shr.u64 	%rd73, %rd72, 63;
	add.s64 	%rd74, %rd72, %rd73;
	cvta.to.global.u64 	%rd75, %rd17;
	shl.b64 	%rd76, %rd74, 1;
	and.b64  	%rd77, %rd76, -4;
	add.s64 	%rd78, %rd75, %rd77;
	ld.global.u32 	%r22, [%rd78];
	mov.b32 	{%rs15, %rs16}, %r22;
	// begin inline asm
	{ cvt.f32.bf16 %f387, %rs15;}

	// end inline asm
	// begin inline asm
	{ cvt.f32.bf16 %f386, %rs16;}

	// end inline asm
	max.f32 	%f104, %f370, %f387;
	max.f32 	%f370, %f104, %f386;
$L__BB339_20:
	setp.le.s64 	%p11, %rd22, %rd11;
	mov.f32 	%f389, 0fFF800000;
	mov.f32 	%f390, %f389;
	@%p11 bra 	$L__BB339_22;
	add.s64 	%rd79, %rd14, %rd11;
	shr.u64 	%rd80, %rd79, 63;
	add.s64 	%rd81, %rd79, %rd80;
	cvta.to.global.u64 	%rd82, %rd17;
	shl.b64 	%rd83, %rd81, 1;
	and.b64  	%rd84, %rd83, -4;
	add.s64 	%rd85, %rd82, %rd84;
	ld.global.u32 	%r23, [%rd85];
	mov.b32 	{%rs17, %rs18}, %r23;
	// begin inline asm
	{ cvt.f32.bf16 %f390, %rs17;}

	// end inline asm
	// begin inline asm
	{ cvt.f32.bf16 %f389, %rs18;}

	// end inline asm
	max.f32 	%f108, %f370, %f390;
	max.f32 	%f370, %f108, %f389;
$L__BB339_22:
	setp.le.s64 	%p12, %rd22, %rd3;
	mov.b32 	%r24, %f370;
	shfl.sync.bfly.b32	%r25|%p13, %r24, 16, 31, -1;
	mov.b32 	%f109, %r25;
	max.f32 	%f110, %f370, %f109;
	mov.b32 	%r26, %f110;
	shfl.sync.bfly.b32	%r27|%p14, %r26, 8, 31, -1;
	mov.b32 	%f111, %r27;
	max.f32 	%f112, %f110, %f111;
	mov.b32 	%r28, %f112;
	shfl.sync.bfly.b32	%r29|%p15, %r28, 4, 31, -1;
	mov.b32 	%f113, %r29;
	max.f32 	%f114, %f112, %f113;
	mov.b32 	%r30, %f114;
	shfl.sync.bfly.b32	%r31|%p16, %r30, 2, 31, -1;
	mov.b32 	%f115, %r31;
	max.f32 	%f116, %f114, %f115;
	mov.b32 	%r32, %f116;
	shfl.sync.bfly.b32	%r33|%p17, %r32, 1, 31, -1;
	mov.b32 	%f117, %r33;
	max.f32 	%f118, %f116, %f117;
	sub.f32 	%f119, %f366, %f118;
	fma.rn.f32 	%f120, %f119, 0f3BBB989D, 0f3F000000;
	cvt.sat.f32.f32 	%f121, %f120;
	mov.f32 	%f122, 0f4B400001;
	mov.f32 	%f123, 0f437C0000;
	fma.rm.f32 	%f124, %f121, %f123, %f122;
	add.f32 	%f125, %f124, 0fCB40007F;
	neg.f32 	%f126, %f125;
	fma.rn.f32 	%f127, %f119, 0f3FB8AA3B, %f126;
	fma.rn.f32 	%f128, %f119, 0f32A57060, %f127;
	mov.b32 	%r34, %f124;
	shl.b32 	%r35, %r34, 23;
	mov.b32 	%f129, %r35;
	ex2.approx.ftz.f32 	%f130, %f128;
	mul.f32 	%f131, %f130, %f129;
	add.f32 	%f132, %f131, 0f00000000;
	sub.f32 	%f133, %f365, %f118;
	fma.rn.f32 	%f134, %f133, 0f3BBB989D, 0f3F000000;
	cvt.sat.f32.f32 	%f135, %f134;
	fma.rm.f32 	%f136, %f135, %f123, %f122;
	add.f32 	%f137, %f136, 0fCB40007F;
	neg.f32 	%f138, %f137;
	fma.rn.f32 	%f139, %f133, 0f3FB8AA3B, %f138;
	fma.rn.f32 	%f140, %f133, 0f32A57060, %f139;
	mov.b32 	%r36, %f136;
	shl.b32 	%r37, %r36, 23;
	mov.b32 	%f141, %r37;
	ex2.approx.ftz.f32 	%f142, %f140;
	mul.f32 	%f143, %f142, %f141;
	add.f32 	%f144, %f132, %f143;
	sub.f32 	%f145, %f369, %f118;
	fma.rn.f32 	%f146, %f145, 0f3BBB989D, 0f3F000000;
	cvt.sat.f32.f32 	%f147, %f146;
	fma.rm.f32 	%f148, %f147, %f123, %f122;
	add.f32 	%f149, %f148, 0fCB40007F;
	neg.f32 	%f150, %f149;
	fma.rn.f32 	%f151, %f145, 0f3FB8AA3B, %f150;
	fma.rn.f32 	%f152, %f145, 0f32A57060, %f151;
	mov.b32 	%r38, %f148;
	shl.b32 	%r39, %r38, 23;
	mov.b32 	%f153, %r39;
	ex2.approx.ftz.f32 	%f154, %f152;
	mul.f32 	%f155, %f154, %f153;
	add.f32 	%f156, %f144, %f155;
	sub.f32 	%f157, %f368, %f118;
	fma.rn.f32 	%f158, %f157, 0f3BBB989D, 0f3F000000;
	cvt.sat.f32.f32 	%f159, %f158;
	fma.rm.f32 	%f160, %f159, %f123, %f122;
	add.f32 	%f161, %f160, 0fCB40007F;
	neg.f32 	%f162, %f161;
	fma.rn.f32 	%f163, %f157, 0f3FB8AA3B, %f162;
	fma.rn.f32 	%f164, %f157, 0f32A57060, %f163;
	mov.b32 	%r40, %f160;
	shl.b32 	%r41, %r40, 23;
	mov.b32 	%f165, %r41;
	ex2.approx.ftz.f32 	%f166, %f164;
	mul.f32 	%f167, %f166, %f165;
	add.f32 	%f168, %f156, %f167;
	sub.f32 	%f169, %f372, %f118;
	fma.rn.f32 	%f170, %f169, 0f3BBB989D, 0f3F000000;
	cvt.sat.f32.f32 	%f171, %f170;
	fma.rm.f32 	%f172, %f171, %f123, %f122;
	add.f32 	%f173, %f172, 0fCB40007F;
	neg.f32 	%f174, %f173;
	fma.rn.f32 	%f175, %f169, 0f3FB8AA3B, %f174;
	fma.rn.f32 	%f176, %f169, 0f32A57060, %f175;
	mov.b32 	%r42, %f172;
	shl.b32 	%r43, %r42, 23;
	mov.b32 	%f177, %r43;
	ex2.approx.ftz.f32 	%f178, %f176;
	mul.f32 	%f179, %f178, %f177;
	add.f32 	%f180, %f168, %f179;
	sub.f32 	%f181, %f371, %f118;
	fma.rn.f32 	%f182, %f181, 0f3BBB989D, 0f3F000000;
	cvt.sat.f32.f32 	%f183, %f182;
	fma.rm.f32 	%f184, %f183, %f123, %f122;
	add.f32 	%f185, %f184, 0fCB40007F;
	neg.f32 	%f186, %f185;
	fma.rn.f32 	%f187, %f181, 0f3FB8AA3B, %f186;
	fma.rn.f32 	%f188, %f181, 0f32A57060, %f187;
	mov.b32 	%r44, %f184;
	shl.b32 	%r45, %r44, 23;
	mov.b32 	%f189, %r45;
	ex2.approx.ftz.f32 	%f190, %f188;
	mul.f32 	%f191, %f190, %f189;
	add.f32 	%f192, %f180, %f191;
	sub.f32 	%f193, %f375, %f118;
	fma.rn.f32 	%f194, %f193, 0f3BBB989D, 0f3F000000;
	cvt.sat.f32.f32 	%f195, %f194;
	fma.rm.f32 	%f196, %f195, %f123, %f122;
	add.f32 	%f197, %f196, 0fCB40007F;
	neg.f32 	%f198, %f197;
	fma.rn.f32 	%f199, %f193, 0f3FB8AA3B, %f198;
	fma.rn.f32 	%f200, %f193, 0f32A57060, %f199;
	mov.b32 	%r46, %f196;
	shl.b32 	%r47, %r46, 23;
	mov.b32 	%f201, %r47;
	ex2.approx.ftz.f32 	%f202, %f200;
	mul.f32 	%f203, %f202, %f201;
	add.f32 	%f204, %f192, %f203;
	sub.f32 	%f205, %f374, %f118;
	fma.rn.f32 	%f206, %f205, 0f3BBB989D, 0f3F000000;
	cvt.sat.f32.f32 	%f207, %f206;
	fma.rm.f32 	%f208, %f207, %f123, %f122;
	add.f32 	%f209, %f208, 0fCB40007F;
	neg.f32 	%f210, %f209;
	fma.rn.f32 	%f211, %f205, 0f3FB8AA3B, %f210;
	fma.rn.f32 	%f212, %f205, 0f32A57060, %f211;
	mov.b32 	%r48, %f208;
	shl.b32 	%r49, %r48, 23;
	mov.b32 	%f213, %r49;
	ex2.approx.ftz.f32 	%f214, %f212;
	mul.f32 	%f215, %f214, %f213;
	add.f32 	%f216, %f204, %f215;
	sub.f32 	%f217, %f378, %f118;
	fma.rn.f32 	%f218, %f217, 0f3BBB989D, 0f3F000000;
	cvt.sat.f32.f32 	%f219, %f218;
	fma.rm.f32 	%f220, %f219, %f123, %f122;
	add.f32 	%f221, %f220, 0fCB40007F;
	neg.f32 	%f222, %f221;
	fma.rn.f32 	%f223, %f217, 0f3FB8AA3B, %f222;
	fma.rn.f32 	%f224, %f217, 0f32A57060, %f223;
	mov.b32 	%r50, %f220;
	shl.b32 	%r51, %r50, 23;
	mov.b32 	%f225, %r51;
	ex2.approx.ftz.f32 	%f226, %f224;
	mul.f32 	%f227, %f226, %f225;
	add.f32 	%f228, %f216, %f227;
	sub.f32 	%f229, %f377, %f118;
	fma.rn.f32 	%f230, %f229, 0f3BBB989D, 0f3F000000;
	cvt.sat.f32.f32 	%f231, %f230;
	fma.rm.f32 	%f232, %f231, %f123, %f122;
	add.f32 	%f233, %f232, 0fCB40007F;
	neg.f32 	%f234, %f233;
	fma.rn.f32 	%f235, %f229, 0f3FB8AA3B, %f234;
	fma.rn.f32 	%f236, %f229, 0f32A57060, %f235;
	mov.b32 	%r52, %f232;
	shl.b32 	%r53, %r52, 23;
	mov.b32 	%f237, %r53;
	ex2.approx.ftz.f32 	%f238, %f236;
	mul.f32 	%f239, %f238, %f237;
	add.f32 	%f240, %f228, %f239;
	sub.f32 	%f241, %f381, %f118;
	fma.rn.f32 	%f242, %f241, 0f3BBB989D, 0f3F000000;
	cvt.sat.f32.f32 	%f243, %f242;
	fma.rm.f32 	%f244, %f243, %f123, %f122;
	add.f32 	%f245, %f244, 0fCB40007F;
	neg.f32 	%f246, %f245;
	fma.rn.f32 	%f247, %f241, 0f3FB8AA3B, %f246;
	fma.rn.f32 	%f248, %f241, 0f32A57060, %f247;
	mov.b32 	%r54, %f244;
	shl.b32 	%r55, %r54, 23;
	mov.b32 	%f249, %r55;
	ex2.approx.ftz.f32 	%f250, %f248;
	mul.f32 	%f251, %f250, %f249;
	add.f32 	%f252, %f240, %f251;
	sub.f32 	%f253, %f380, %f118;
	fma.rn.f32 	%f254, %f253, 0f3BBB989D, 0f3F000000;
	cvt.sat.f32.f32 	%f255, %f254;
	fma.rm.f32 	%f256, %f255, %f123, %f122;
	add.f32 	%f257, %f256, 0fCB40007F;
	neg.f32 	%f258, %f257;
	fma.rn.f32 	%f259, %f253, 0f3FB8AA3B, %f258;
	fma.rn.f32 	%f260, %f253, 0f32A57060, %f259;
	mov.b32 	%r56, %f256;
	shl.b32 	%r57, %r56, 23;
	mov.b32 	%f261, %r57;
	ex2.approx.ftz.f32 	%f262, %f260;
	mul.f32 	%f263, %f262, %f261;
	add.f32 	%f264, %f252, %f263;
	sub.f32 	%f265, %f384, %f118;
	fma.rn.f32 	%f266, %f265, 0f3BBB989D, 0f3F000000;
	cvt.sat.f32.f32 	%f267, %f266;
	fma.rm.f32 	%f268, %f267, %f123, %f122;
	add.f32 	%f269, %f268, 0fCB40007F;
	neg.f32 	%f270, %f269;
	fma.rn.f32 	%f271, %f265, 0f3FB8AA3B, %f270;
	fma.rn.f32 	%f272, %f265, 0f32A57060, %f271;
	mov.b32 	%r58, %f268;
	shl.b32 	%r59, %r58, 23;
	mov.b32 	%f273, %r59;
	ex2.approx.ftz.f32 	%f274, %f272;
	mul.f32 	%f275, %f274, %f273;
	add.f32 	%f276, %f264, %f275;
	sub.f32 	%f277, %f383, %f118;
	fma.rn.f32 	%f278, %f277, 0f3BBB989D, 0f3F000000;
	cvt.sat.f32.f32 	%f279, %f278;
	fma.rm.f32 	%f280, %f279, %f123, %f122;
	add.f32 	%f281, %f280, 0fCB40007F;
	neg.f32 	%f282, %f281;
	fma.rn.f32 	%f283, %f277, 0f3FB8AA3B, %f282;
	fma.rn.f32 	%f284, %f277, 0f32A57060, %f283;
	mov.b32 	%r60, %f280;
	shl.b32 	%r61, %r60, 23;
	mov.b32 	%f285, %r61;
	ex2.approx.ftz.f32 	%f286, %f284;
	mul.f32 	%f287, %f286, %f285;
	add.f32 	%f288, %f276, %f287;
	sub.f32 	%f289, %f387, %f118;
	fma.rn.f32 	%f290, %f289, 0f3BBB989D, 0f3F000000;
	cvt.sat.f32.f32 	%f291, %f290;
	fma.rm.f32 	%f292, %f291, %f123, %f122;
	add.f32 	%f293, %f292, 0fCB40007F;
	neg.f32 	%f294, %f293;
	fma.rn.f32 	%f295, %f289, 0f3FB8AA3B, %f294;
	fma.rn.f32 	%f296, %f289, 0f32A57060, %f295;
	mov.b32 	%r62, %f292;
	shl.b32 	%r63, %r62, 23;
	mov.b32 	%f297, %r63;
	ex2.approx.ftz.f32 	%f298, %f296;
	mul.f32 	%f299, %f298, %f297;
	add.f32 	%f300, %f288, %f299;
	sub.f32 	%f301, %f386, %f118;
	fma.rn.f32 	%f302, %f301, 0f3BBB989D, 0f3F000000;
	cvt.sat.f32.f32 	%f303, %f302;
	fma.rm.f32 	%f304, %f303, %f123, %f122;
	add.f32 	%f305, %f304, 0fCB40007F;
	neg.f32 	%f306, %f305;
	fma.rn.f32 	%f307, %f301, 0f3FB8AA3B, %f306;
	fma.rn.f32 	%f308, %f301, 0f32A57060, %f307;
	mov.b32 	%r64, %f304;
	shl.b32 	%r65, %r64, 23;
	mov.b32 	%f309, %r65;
	ex2.approx.ftz.f32 	%f310, %f308;
	mul.f32 	%f311, %f310, %f309;
	add.f32 	%f312, %f300, %f311;
	sub.f32 	%f313, %f390, %f118;
	fma.rn.f32 	%f314, %f313, 0f3BBB989D, 0f3F000000;
	cvt.sat.f32.f32 	%f315, %f314;
	fma.rm.f32 	%f316, %f315, %f123, %f122;
	add.f32 	%f317, %f316, 0fCB40007F;
	neg.f32 	%f318, %f317;
	fma.rn.f32 	%f319, %f313, 0f3FB8AA3B, %f318;
	fma.rn.f32 	%f320, %f313, 0f32A57060, %f319;
	mov.b32 	%r66, %f316;
	shl.b32 	%r67, %r66, 23;
	mov.b32 	%f321, %r67;
	ex2.approx.ftz.f32 	%f322, %f320;
	mul.f32 	%f323, %f322, %f321;
	add.f32 	%f324, %f312, %f323;
	sub.f32 	%f325, %f389, %f118;
	fma.rn.f32 	%f326, %f325, 0f3BBB989D, 0f3F000000;
	cvt.sat.f32.f32 	%f327, %f326;
	fma.rm.f32 	%f328, %f327, %f123, %f122;
	add.f32 	%f329, %f328, 0fCB40007F;
	neg.f32 	%f330, %f329;
	fma.rn.f32 	%f331, %f325, 0f3FB8AA3B, %f330;
	fma.rn.f32 	%f332, %f325, 0f32A57060, %f331;
	mov.b32 	%r68, %f328;
	shl.b32 	%r69, %r68, 23;
	mov.b32 	%f333, %r69;
	ex2.approx.ftz.f32 	%f334, %f332;
	mul.f32 	%f335, %f334, %f333;
	add.f32 	%f336, %f324, %f335;
	mov.b32 	%r70, %f336;
	shfl.sync.bfly.b32	%r71|%p18, %r70, 16, 31, -1;
	mov.b32 	%f337, %r71;
	add.f32 	%f338, %f336, %f337;
	mov.b32 	%r72, %f338;
	shfl.sync.bfly.b32	%r73|%p19, %r72, 8, 31, -1;
	mov.b32 	%f339, %r73;
	add.f32 	%f340, %f338, %f339;
	mov.b32 	%r74, %f340;
	shfl.sync.bfly.b32	%r75|%p20, %r74, 4, 31, -1;
	mov.b32 	%f341, %r75;
	add.f32 	%f342, %f340, %f341;
	mov.b32 	%r76, %f342;
	shfl.sync.bfly.b32	%r77|%p21, %r76, 2, 31, -1;
	mov.b32 	%f343, %r77;
	add.f32 	%f344, %f342, %f343;
	mov.b32 	%r78, %f344;
	shfl.sync.bfly.b32	%r79|%p22, %r78, 1, 31, -1;
	mov.b32 	%f345, %r79;
	add.f32 	%f346, %f344, %f345;
	div.rn.f32 	%f55, %f131, %f346;
	div.rn.f32 	%f56, %f143, %f346;
	div.rn.f32 	%f57, %f155, %f346;
	div.rn.f32 	%f58, %f167, %f346;
	div.rn.f32 	%f59, %f179, %f346;
	div.rn.f32 	%f60, %f191, %f346;
	div.rn.f32 	%f61, %f203, %f346;
	div.rn.f32 	%f62, %f215, %f346;
	div.rn.f32 	%f63, %f227, %f346;
	div.rn.f32 	%f64, %f239, %f346;
	div.rn.f32 	%f65, %f251, %f346;
	div.rn.f32 	%f66, %f263, %f346;
	div.rn.f32 	%f67, %f275, %f346;
	div.rn.f32 	%f68, %f287, %f346;
	div.rn.f32 	%f69, %f299, %f346;
	div.rn.f32 	%f70, %f311, %f346;
	div.rn.f32 	%f71, %f323, %f346;
	div.rn.f32 	%f72, %f335, %f346;
	mul.lo.s64 	%rd15, %rd143, %rd20;
	@%p12 bra 	$L__BB339_24;
	add.s64 	%rd86, %rd15, %rd3;
	// begin inline asm
	{  cvt.rn.bf16.f32 %rs19, %f55;}

	// end inline asm
	// begin inline asm
	{  cvt.rn.bf16.f32 %rs20, %f56;}

	// end inline asm
	shr.u64 	%rd87, %rd86, 63;
	add.s64 	%rd88, %rd86, %rd87;
	shl.b64 	%rd89, %rd88, 1;
	and.b64  	%rd90, %rd89, -4;
	add.s64 	%rd91, %rd1, %rd90;
	mov.b32 	%r80, {%rs19, %rs20};
	st.global.u32 	[%rd91], %r80;
$L__BB339_24:
	setp.le.s64 	%p23, %rd22, %rd4;
	@%p23 bra 	$L__BB339_26;
	add.s64 	%rd92, %rd15, %rd4;
	// begin inline asm
	{  cvt.rn.bf16.f32 %rs21, %f57;}

	// end inline asm
	// begin inline asm
	{  cvt.rn.bf16.f32 %rs22, %f58;}

	// end inline asm
	shr.u64 	%rd93, %rd92, 63;
	add.s64 	%rd94, %rd92, %rd93;
	shl.b64 	%rd95, %rd94, 1;
	and.b64  	%rd96, %rd95, -4;
	add.s64 	%rd97, %rd1, %rd96;
	mov.b32 	%r81, {%rs21, %rs22};
	st.global.u32 	[%rd97], %r81;
$L__BB339_26:
	setp.le.s64 	%p24, %rd22, %rd5;
	@%p24 bra 	$L__BB339_28;
	add.s64 	%rd98, %rd15, %rd5;
	// begin inline asm
	{  cvt.rn.bf16.f32 %rs23, %f59;}

	// end inline asm
	// begin inline asm
	{  cvt.rn.bf16.f32 %rs24, %f60;}

	// end inline asm
	shr.u64 	%rd99, %rd98, 63;
	add.s64 	%rd100, %rd98, %rd99;
	shl.b64 	%rd101, %rd100, 1;
	and.b64  	%rd102, %rd101, -4;
	add.s64 	%rd103, %rd1, %rd102;
	mov.b32 	%r82, {%rs23, %rs24};
	st.global.u32 	[%rd103], %r82;
$L__BB339_28:
	setp.le.s64 	%p25, %rd22, %rd6;
	@%p25 bra 	$L__BB339_30;
	add.s64 	%rd104, %rd15, %rd6;
	// begin inline asm
	{  cvt.rn.bf16.f32 %rs25, %f61;}

	// end inline asm
	// begin inline asm
	{  cvt.rn.bf16.f32 %rs26, %f62;}

	// end inline asm
	shr.u64 	%rd105, %rd104, 63;
	add.s64 	%rd106, %rd104, %rd105;
	shl.b64 	%rd107, %rd106, 1;
	and.b64  	%rd108, %rd107, -4;
	add.s64 	%rd109, %rd1, %rd108;
	mov.b32 	%r83, {%rs25, %rs26};
	st.global.u32 	[%rd109], %r83;
$L__BB339_30:
	setp.le.s64 	%p26, %rd22, %rd7;
	@%p26 bra 	$L__BB339_32;
	add.s64 	%rd110, %rd15, %rd7;
	// begin inline asm
	{  cvt.rn.bf16.f32 %rs27, %f63;}

	// end inline asm
	// begin inline asm
	{  cvt.rn.bf16.f32 %rs28, %f64;}

	// end inline asm
	shr.u64 	%rd111, %rd110, 63;
	add.s64 	%rd112, %rd110, %rd111;
	shl.b64 	%rd113, %rd112, 1;
	and.b64  	%rd114, %rd113, -4;
	add.s64 	%rd115, %rd1, %rd114;
	mov.b32 	%r84, {%rs27, %rs28};
	st.global.u32 	[%rd115], %r84;
$L__BB339_32:
	setp.le.s64 	%p27, %rd22, %rd8;
	@%p27 bra 	$L__BB339_34;
	add.s64 	%rd116, %rd15, %rd8;
	// begin inline asm
	{  cvt.rn.bf16.f32 %rs29, %f65;}

	// end inline asm
	// begin inline asm
	{  cvt.rn.bf16.f32 %rs30, %f66;}

	// end inline asm
	shr.u64 	%rd117, %rd116, 63;
	add.s64 	%rd118, %rd116, %rd117;
	shl.b64 	%rd119, %rd118, 1;
	and.b64  	%rd120, %rd119, -4;
	add.s64 	%rd121, %rd1, %rd120;
	mov.b32 	%r85, {%rs29, %rs30};
	st.global.u32 	[%rd121], %r85;
$L__BB339_34:
	setp.le.s64 	%p28, %rd22, %rd9;
	@%p28 bra 	$L__BB339_36;
	add.s64 	%rd122, %rd15, %rd9;
	// begin inline asm
	{  cvt.rn.bf16.f32 %rs31, %f67;}

	// end inline asm
	// begin inline asm
	{  cvt.rn.bf16.f32 %rs32, %f68;}

	// end inline asm
	shr.u64 	%rd123, %rd122, 63;
	add.s64 	%rd124, %rd122, %rd123;
	shl.b64 	%rd125, %rd124, 1;
	and.b64  	%rd126, %rd125, -4;
	add.s64 	%rd127, %rd1, %rd126;
	mov.b32 	%r86, {%rs31, %rs32};
	st.global.u32 	[%rd127], %r86;
$L__BB339_36:
	setp.le.s64 	%p29, %rd22, %rd10;
	@%p29 bra 	$L__BB339_38;
	add.s64 	%rd128, %rd15, %rd10;
	// begin inline asm
	{  cvt.rn.bf16.f32 %rs33, %f69;}

	// end inline asm
	// begin inline asm
	{  cvt.rn.bf16.f32 %rs34, %f70;}

	// end inline asm
	shr.u64 	%rd129, %rd128, 63;
	add.s64 	%rd130, %rd128, %rd129;
	shl.b64 	%rd131, %rd130, 1;
	and.b64  	%rd132, %rd131, -4;
	add.s64 	%rd133, %rd1, %rd132;
	mov.b32 	%r87, {%rs33, %rs34};
	st.global.u32 	[%rd133], %r87;
$L__BB339_38:
	setp.le.s64 	%p30, %rd22, %rd11;
	@%p30 bra 	$L__BB339_40;
	add.s64 	%rd134, %rd15, %rd11;
	// begin inline asm
	{  cvt.rn.bf16.f32 %rs35, %f71;}

	// end inline asm
	// begin inline asm
	{  cvt.rn.bf16.f32 %rs36, %f72;}

	// end inline asm
	shr.u64 	%rd135, %rd134, 63;
	add.s64 	%rd136, %rd134, %rd135;
	shl.b64 	%rd137, %rd136, 1;
	and.b64  	%rd138, %rd137, -4;
	add.s64 	%rd139, %rd1, %rd138;
	mov.b32 	%r88, {%rs35, %rs36};
	st.global.u32 	[%rd139], %r88;
$L__BB339_40:
	ld.param.u64 	%rd142, [_Z15SoftmaxWarpImplI10DirectLoadI13__nv_bfloat16fE11DirectStoreIfS1_EfLi2ELi18ELi32ELi1ELb1EL9Algorithm0EEvT_T0_ll_param_2];
	cvt.s64.s32 	%rd140, %r91;
	add.s64 	%rd143, %rd143, %rd140;
	setp.lt.s64 	%p31, %rd143, %rd142;
	@%p31 bra 	$L__BB339_4;
$L__BB339_41:
	ret;

}
	// .globl	_Z15SoftmaxWarpImplI10DirectLoadI13__nv_bfloat16fE11DirectStoreIfS1_EfLi2ELi20ELi32ELi1ELb0EL9Algorithm0EEvT_T0_ll
.visible .entry _Z15SoftmaxWarpImplI10DirectLoadI13__nv_bfloat16fE11DirectStoreIfS1_EfLi2ELi20ELi32ELi1ELb0EL9Algorithm0EEvT_T0_ll(
	.param .align 8 .b8 _Z15SoftmaxWarpImplI10DirectLoadI13__nv_bfloat16fE11DirectStoreIfS1_EfLi2ELi20ELi32ELi1ELb0EL9Algorithm0EEvT_T0_ll_param_0[16],
	.param .align 8 .b8 _Z15SoftmaxWarpImplI10DirectLoadI13__nv_bfloat16fE11DirectStoreIfS1_EfLi2ELi20ELi32ELi1ELb0EL9Algorithm0EEvT_T0_ll_param_1[16],
	.param .u64 _Z15SoftmaxWarpImplI10DirectLoadI13__nv_bfloat16fE11DirectStoreIfS1_EfLi2ELi20ELi32ELi1ELb0EL9Algorithm0EEvT_T0_ll_param_2,
	.param .u64 _Z15SoftmaxWarpImplI10DirectLoadI13__nv_bfloat16fE11DirectStoreIfS1_EfLi2ELi20ELi32ELi1ELb0EL9Algorithm0EEvT_T0_ll_param_3
)
{
	.reg .pred 	%p<14>;
	.reg .b16 	%rs<41>;
	.reg .b32 	%r<89>;
	.reg .b32 	%f<323>;
	.reg .b64 	%rd<142>;

	ld.param.u64 	%rd12, [_Z15SoftmaxWarpImplI10DirectLoadI13__nv_bfloat16fE11DirectStoreIfS1_EfLi2ELi20ELi32ELi1ELb0EL9Algorithm0EEvT_T0_ll_param_0+8];
	ld.param.u64 	%rd11, [_Z15SoftmaxWarpImplI10DirectLoadI13__nv_bfloat16fE11DirectStoreIfS1_EfLi2ELi20ELi32ELi1ELb0EL9Algorithm0EEvT_T0_ll_param_0];
	ld.param.u64 	%rd2, [_Z15SoftmaxWarpImplI10DirectLoadI13__nv_bfloat16fE11DirectStoreIfS1_EfLi2ELi20ELi32ELi1ELb0EL9Algorithm0EEvT_T0_ll_param_1];
	ld.param.u64 	%rd3, [_Z15SoftmaxWarpImplI10DirectLoadI13__nv_bfloat16fE11DirectStoreIfS1_EfLi2ELi20ELi32ELi1ELb0EL9Algorithm0EEvT_T0_ll_param_1+8];
	ld.param.u64 	%rd13, [_Z15SoftmaxWarpImplI10DirectLoadI13__nv_bfloat16fE11DirectStoreIfS1_EfLi2ELi20ELi32ELi1ELb0EL9Algorithm0EEvT_T0_ll_param_2];
	ld.param.u64 	%rd14, [_Z15SoftmaxWarpImplI10DirectLoadI13__nv_bfloat16fE11DirectStoreIfS1_EfLi2ELi20ELi32ELi1ELb0EL9Algorithm0EEvT_T0_ll_param_3];
	setp.lt.s64 	%p1, %rd14, 641;
	@%p1 bra 	$L__BB340_2;
	mov.u64 	%rd15, $str;
	cvta.global.u64 	%rd16, %rd15;
	mov.u64 	%rd17, $str$1;
	cvta.global.u64 	%rd18, %rd17;
	mov.u64 	%rd19, __unnamed_331;
	cvta.global.u64 	%rd20, %rd19;
	{ // callseq 330, 0
	.param .b64 param0;
	st.param.b64 	[param0], %rd16;
	.param .b64 param1;
	st.param.b64 	[param1], %rd18;
	.param .b32 param2;
	st.param.b32 	[param2], 358;
	.param .b64 param3;
	st.param.b64 	[param3], %rd20;
	.param .b64 param4;
	st.param.b64 	[param4], 1;
	call.uni 
	__assertfail, 
	(
	param0, 
	param1, 
	param2, 
	param3, 
	param4
	);
	} // callseq 330
$L__BB340_2:
	mov.u32 	%r2, %nctaid.x;
	mov.u32 	%r3, %ntid.y;
	mul.lo.s32 	%r1, %r2, %r3;
	mov.u32 	%r4, %ctaid.x;
	mov.u32 	%r5, %tid.y;
	mad.lo.s32 	%r6, %r4, %r3, %r5;
	cvt.s64.s32 	%rd141, %r6;
	setp.le.s64 	%p2, %rd13, %rd141;
	@%p2 bra 	$L__BB340_5;
	cvta.to.global.u64 	%rd5, %rd11;
	cvta.to.global.u64 	%rd6, %rd2;
	mov.u32 	%r7, %tid.x;
	shl.b32 	%r8, %r7, 1;
	cvt.u64.u32 	%rd7, %r8;
	cvt.s64.s32 	%rd8, %r1;
$L__BB340_4:
	mad.lo.s64 	%rd21, %rd141, %rd12, %rd7;
	shr.u64 	%rd22, %rd21, 63;
	add.s64 	%rd23, %rd21, %rd22;
	shl.b64 	%rd24, %rd23, 1;
	and.b64  	%rd25, %rd24, -4;
	add.s64 	%rd26, %rd5, %rd25;
	ld.global.u32 	%r9, [%rd26];
	mov.b32 	{%rs1, %rs2}, %r9;
	// begin inline asm
	{ cvt.f32.bf16 %f1, %rs1;}

	// end inline asm
	// begin inline asm
	{ cvt.f32.bf16 %f2, %rs2;}

	// end inline asm
	max.f32 	%f41, %f1, 0fFF800000;
	max.f32 	%f42, %f41, %f2;
	add.s64 	%rd27, %rd21, 64;
	shr.u64 	%rd28, %rd27, 63;
	add.s64 	%rd29, %rd27, %rd28;
	shl.b64 	%rd30, %rd29, 1;
	and.b64  	%rd31, %rd30, -4;
	add.s64 	%rd32, %rd5, %rd31;
	ld.global.u32 	%r10, [%rd32];
	mov.b32 	{%rs3, %rs4}, %r10;
	// begin inline asm
	{ cvt.f32.bf16 %f3, %rs3;}

	// end inline asm
	// begin inline asm
	{ cvt.f32.bf16 %f4, %rs4;}

	// end inline asm
	max.f32 	%f43, %f42, %f3;
	max.f32 	%f44, %f43, %f4;
	add.s64 	%rd33, %rd21, 128;
	shr.u64 	%rd34, %rd33, 63;
	add.s64 	%rd35, %rd33, %rd34;
	shl.b64 	%rd36, %rd35, 1;
	and.b64  	%rd37, %rd36, -4;
	add.s64 	%rd38, %rd5, %rd37;
	ld.global.u32 	%r11, [%rd38];
	mov.b32 	{%rs5, %rs6}, %r11;
	// begin inline asm
	{ cvt.f32.bf16 %f5, %rs5;}

	// end inline asm
	// begin inline asm
	{ cvt.f32.bf16 %f6, %rs6;}

	// end inline asm
	max.f32 	%f45, %f44, %f5;
	max.f32 	%f46, %f45, %f6;
	add.s64 	%rd39, %rd21, 192;
	shr.u64 	%rd40, %rd39, 63;
	add.s64 	%rd41, %rd39, %rd40;
	shl.b64 	%rd42, %rd41, 1;
	and.b64  	%rd43, %rd42, -4;
	add.s64 	%rd44, %rd5, %rd43;
	ld.global.u32 	%r12, [%rd44];
	mov.b32 	{%rs7, %rs8}, %r12;
	// begin inline asm
	{ cvt.f32.bf16 %f7, %rs7;}

	// end inline asm
	// begin inline asm
	{ cvt.f32.bf16 %f8, %rs8;}

	// end inline asm
	max.f32 	%f47, %f46, %f7;
	max.f32 	%f48, %f47, %f8;
	add.s64 	%rd45, %rd21, 256;
	shr.u64 	%rd46, %rd45, 63;
	add.s64 	%rd47, %rd45, %rd46;
	shl.b64 	%rd48, %rd47, 1;
	and.b64  	%rd49, %rd48, -4;
	add.s64 	%rd50, %rd5, %rd49;
	ld.global.u32 	%r13, [%rd50];
	mov.b32 	{%rs9, %rs10}, %r13;
	// begin inline asm
	{ cvt.f32.bf16 %f9, %rs9;}

	// end inline asm
	// begin inline asm
	{ cvt.f32.bf16 %f10, %rs10;}

	// end inline asm
	max.f32 	%f49, %f48, %f9;
	max.f32 	%f50, %f49, %f10;
	add.s64 	%rd51, %rd21, 320;
	shr.u64 	%rd52, %rd51, 63;
	add.s64 	%rd53, %rd51, %rd52;
	shl.b64 	%rd54, %rd53, 1;
	and.b64  	%rd55, %rd54, -4;
	add.s64 	%rd56, %rd5, %rd55;
	ld.global.u32 	%r14, [%rd56];
	mov.b32 	{%rs11, %rs12}, %r14;
	// begin inline asm
	{ cvt.f32.bf16 %f11, %rs11;}

	// end inline asm
	// begin inline asm
	{ cvt.f32.bf16 %f12, %rs12;}

	// end inline asm
	max.f32 	%f51, %f50, %f11;
	max.f32 	%f52, %f51, %f12;
	add.s64 	%rd57, %rd21, 384;
	shr.u64 	%rd58, %rd57, 63;
	add.s64 	%rd59, %rd57, %rd58;
	shl.b64 	%rd60, %rd59, 1;
	and.b64  	%rd61, %rd60, -4;
	add.s64 	%rd62, %rd5, %rd61;
	ld.global.u32 	%r15, [%rd62];
	mov.b32 	{%rs13, %rs14}, %r15;
	// begin inline asm
	{ cvt.f32.bf16 %f13, %rs13;}

	// end inline asm
	// begin inline asm
	{ cvt.f32.bf16 %f14, %rs14;}

	// end inline asm
	max.f32 	%f53, %f52, %f13;
	max.f32 	%f54, %f53, %f14;
	add.s64 	%rd63, %rd21, 448;
	shr.u64 	%rd64, %rd63, 63;
	add.s64 	%rd65, %rd63, %rd64;
	shl.b64 	%rd66, %rd65, 1;
	and.b64  	%rd67, %rd66, -4;
	add.s64 	%rd68, %rd5, %rd67;
	ld.global.u32 	%r16, [%rd68];
	mov.b32 	{%rs15, %rs16}, %r16;
	// begin inline asm
	{ cvt.f32.bf16 %f15, %rs15;}

	// end inline asm
	// begin inline asm
	{ cvt.f32.bf16 %f16, %rs16;}

	// end inline asm
	max.f32 	%f55, %f54, %f15;
	max.f32 	%f56, %f55, %f16;
	add.s64 	%rd69, %rd21, 512;
	shr.u64 	%rd70, %rd69, 63;
	add.s64 	%rd71, %rd69, %rd70;
	shl.b64 	%rd72, %rd71, 1;
	and.b64  	%rd73, %rd72, -4;
	add.s64 	%rd74, %rd5, %rd73;
	ld.global.u32 	%r17, [%rd74];
	mov.b32 	{%rs17, %rs18}, %r17;
	// begin inline asm
	{ cvt.f32.bf16 %f17, %rs17;}

	// end inline asm
	// begin inline asm
	{ cvt.f32.bf16 %f18, %rs18;}

	// end inline asm
	max.f32 	%f57, %f56, %f17;
	max.f32 	%f58, %f57, %f18;
	add.s64 	%rd75, %rd21, 576;
	shr.u64 	%rd76, %rd75, 63;
	add.s64 	%rd77, %rd75, %rd76;
	shl.b64 	%rd78, %rd77, 1;
	and.b64  	%rd79, %rd78, -4;
	add.s64 	%rd80, %rd5, %rd79;
	ld.global.u32 	%r18, [%rd80];
	mov.b32 	{%rs19, %rs20}, %r18;
	// begin inline asm
	{ cvt.f32.bf16 %f19, %rs19;}

	// end inline asm
	// begin inline asm
	{ cvt.f32.bf16 %f20, %rs20;}

	// end inline asm
	max.f32 	%f59, %f58, %f19;
	max.f32 	%f60, %f59, %f20;
	mov.b32 	%r19, %f60;
	shfl.sync.bfly.b32	%r20|%p3, %r19, 16, 31, -1;
	mov.b32 	%f61, %r20;
	max.f32 	%f62, %f60, %f61;
	mov.b32 	%r21, %f62;
	shfl.sync.bfly.b32	%r22|%p4, %r21, 8, 31, -1;
	mov.b32 	%f63, %r22;
	max.f32 	%f64, %f62, %f63;
	mov.b32 	%r23, %f64;
	shfl.sync.bfly.b32	%r24|%p5, %r23, 4, 31, -1;
	mov.b32 	%f65, %r24;
	max.f32 	%f66, %f64, %f65;
	mov.b32 	%r25, %f66;
	shfl.sync.bfly.b32	%r26|%p6, %r25, 2, 31, -1;
	mov.b32 	%f67, %r26;
	max.f32 	%f68, %f66, %f67;
	mov.b32 	%r27, %f68;
	shfl.sync.bfly.b32	%r28|%p7, %r27, 1, 31, -1;
	mov.b32 	%f69, %r28;
	max.f32 	%f70, %f68, %f69;
	sub.f32 	%f71, %f1, %f70;
	fma.rn.f32 	%f72, %f71, 0f3BBB989D, 0f3F000000;
	cvt.sat.f32.f32 	%f73, %f72;
	mov.f32 	%f74, 0f4B400001;
	mov.f32 	%f75, 0f437C0000;
	fma.rm.f32 	%f76, %f73, %f75, %f74;
	add.f32 	%f77, %f76, 0fCB40007F;
	neg.f32 	%f78, %f77;
	fma.rn.f32 	%f79, %f71, 0f3FB8AA3B, %f78;
	fma.rn.f32 	%f80, %f71, 0f32A57060, %f79;
	mov.b32 	%r29, %f76;
	shl.b32 	%r30, %r29, 23;
	mov.b32 	%f81, %r30;
	ex2.approx.ftz.f32 	%f82, %f80;
	mul.f32 	%f83, %f82, %f81;
	add.f32 	%f84, %f83, 0f00000000;
	sub.f32 	%f85, %f2, %f70;
	fma.rn.f32 	%f86, %f85, 0f3BBB989D, 0f3F000000;
	cvt.sat.f32.f32 	%f87, %f86;
	fma.rm.f32 	%f88, %f87, %f75, %f74;
	add.f32 	%f89, %f88, 0fCB40007F;
	neg.f32 	%f90, %f89;
	fma.rn.f32 	%f91, %f85, 0f3FB8AA3B, %f90;
	fma.rn.f32 	%f92, %f85, 0f32A57060, %f91;
	mov.b32 	%r31, %f88;
	shl.b32 	%r32, %r31, 23;
	mov.b32 	%f93, %r32;
	ex2.approx.ftz.f32 	%f94, %f92;
	mul.f32 	%f95, %f94, %f93;
	add.f32 	%f96, %f84, %f95;
	sub.f32 	%f97, %f3, %f70;
	fma.rn.f32 	%f98, %f97, 0f3BBB989D, 0f3F000000;
	cvt.sat.f32.f32 	%f99, %f98;
	fma.rm.f32 	%f100, %f99, %f75, %f74;
	add.f32 	%f101, %f100, 0fCB40007F;
	neg.f32 	%f102, %f101;
	fma.rn.f32 	%f103, %f97, 0f3FB8AA3B, %f102;
	fma.rn.f32 	%f104, %f97, 0f32A57060, %f103;
	mov.b32 	%r33, %f100;
	shl.b32 	%r34, %r33, 23;
	mov.b32 	%f105, %r34;
	ex2.approx.ftz.f32 	%f106, %f104;
	mul.f32 	%f107, %f106, %f105;
	add.f32 	%f108, %f96, %f107;
	sub.f32 	%f109, %f4, %f70;
	fma.rn.f32 	%f110, %f109, 0f3BBB989D, 0f3F000000;
	cvt.sat.f32.f32 	%f111, %f110;
	fma.rm.f32 	%f112, %f111, %f75, %f74;
	add.f32 	%f113, %f112, 0fCB40007F;
	neg.f32 	%f114, %f113;
	fma.rn.f32 	%f115, %f109, 0f3FB8AA3B, %f114;
	fma.rn.f32 	%f116, %f109, 0f32A57060, %f115;
	mov.b32 	%r35, %f112;
	shl.b32 	%r36, %r35, 23;
	mov.b32 	%f117, %r36;
	ex2.approx.ftz.f32 	%f118, %f116;
	mul.f32 	%f119, %f118, %f117;
	add.f32 	%f120, %f108, %f119;
	sub.f32 	%f121, %f5, %f70;
	fma.rn.f32 	%f122, %f121, 0f3BBB989D, 0f3F000000;
	cvt.sat.f32.f32 	%f123, %f122;
	fma.rm.f32 	%f124, %f123, %f75, %f74;
	add.f32 	%f125, %f124, 0fCB40007F;
	neg.f32 	%f126, %f125;
	fma.rn.f32 	%f127, %f121, 0f3FB8AA3B, %f126;
	fma.rn.f32 	%f128, %f121, 0f32A57060, %f127;
	mov.b32 	%r37, %f124;
	shl.b32 	%r38, %r37, 23;
	mov.b32 	%f129, %r38;
	ex2.approx.ftz.f32 	%f130, %f128;
	mul.f32 	%f131, %f130, %f129;
	add.f32 	%f132, %f120, %f131;
	sub.f32 	%f133, %f6, %f70;
	fma.rn.f32 	%f134, %f133, 0f3BBB989D, 0f3F000000;
	cvt.sat.f32.f32 	%f135, %f134;
	fma.rm.f32 	%f136, %f135, %f75, %f74;
	add.f32 	%f137, %f136, 0fCB40007F;
	neg.f32 	%f138, %f137;
	fma.rn.f32 	%f139, %f133, 0f3FB8AA3B, %f138;
	fma.rn.f32 	%f140, %f133, 0f32A57060, %f139;
	mov.b32 	%r39, %f136;
	shl.b32 	%r40, %r39, 23;
	mov.b32 	%f141, %r40;
	ex2.approx.ftz.f32 	%f142, %f140;
	mul.f32 	%f143, %f142, %f141;
	add.f32 	%f144, %f132, %f143;
	sub.f32 	%f145, %f7, %f70;
	fma.rn.f32 	%f146, %f145, 0f3BBB989D, 0f3F000000;
	cvt.sat.f32.f32 	%f147, %f146;
	fma.rm.f32 	%f148, %f147, %f75, %f74;
	add.f32 	%f149, %f148, 0fCB40007F;
	neg.f32 	%f150, %f149;
	fma.rn.f32 	%f151, %f145, 0f3FB8AA3B, %f150;
	fma.rn.f32 	%f152, %f145, 0f32A57060, %f151;
	mov.b32 	%r41, %f148;
	shl.b32 	%r42, %r41, 23;
	mov.b32 	%f153, %r42;
	ex2.approx.ftz.f32 	%f154, %f152;
	mul.f32 	%f155, %f154, %f153;
	add.f32 	%f156, %f144, %f155;
	sub.f32 	%f157, %f8, %f70;
	fma.rn.f32 	%f158, %f157, 0f3BBB989D, 0f3F000000;
	cvt.sat.f32.f32 	%f159, %f158;
	fma.rm.f32 	%f160, %f159, %f75, %f74;
	add.f32 	%f161, %f160, 0fCB40007F;
	neg.f32 	%f162, %f161;
	fma.rn.f32 	%f163, %f157, 0f3FB8AA3B, %f162;
	fma.rn.f32 	%f164, %f157, 0f32A57060, %f163;
	mov.b32 	%r43, %f160;
	shl.b32 	%r44, %r43, 23;
	mov.b32 	%f165, %r44;
	ex2.approx.ftz.f32 	%f166, %f164;
	mul.f32 	%f167, %f166, %f165;
	add.f32 	%f168, %f156, %f167;
	sub.f32 	%f169, %f9, %f70;
	fma.rn.f32 	%f170, %f169, 0f3BBB989D, 0f3F000000;
	cvt.sat.f32.f32 	%f171, %f170;
	fma.rm.f32 	%f172, %f171, %f75, %f74;
	add.f32 	%f173, %f172, 0fCB40007F;
	neg.f32 	%f174, %f173;
	fma.rn.f32 	%f175, %f169, 0f3FB8AA3B, %f174;
	fma.rn.f32 	%f176, %f169, 0f32A57060, %f175;
	mov.b32 	%r45, %f172;
	shl.b32 	%r46, %r45, 23;
	mov.b32 	%f177, %r46;
	ex2.approx.ftz.f32 	%f178, %f176;
	mul.f32 	%f179, %f178, %f177;
	add.f32 	%f180, %f168, %f179;
	sub.f32 	%f181, %f10, %f70;
	fma.rn.f32 	%f182, %f181, 0f3BBB989D, 0f3F000000;
	cvt.sat.f32.f32 	%f183, %f182;
	fma.rm.f32 	%f184, %f183, %f75, %f74;
	add.f32 	%f185, %f184, 0fCB40007F;
	neg.f32 	%f186, %f185;
	fma.rn.f32 	%f187, %f181, 0f3FB8AA3B, %f186;
	fma.rn.f32 	%f188, %f181, 0f32A57060, %f187;
	mov.b32 	%r47, %f184;
	shl.b32 	%r48, %r47, 23;
	mov.b32 	%f189, %r48;
	ex2.approx.ftz.f32 	%f190, %f188;
	mul.f32 	%f191, %f190, %f189;
	add.f32 	%f192, %f180, %f191;
	sub.f32 	%f193, %f11, %f70;
	fma.rn.f32 	%f194, %f193, 0f3BBB989D, 0f3F000000;
	cvt.sat.f32.f32 	%f195, %f194;
	fma.rm.f32 	%f196, %f195, %f75, %f74;
	add.f32 	%f197, %f196, 0fCB40007F;
	neg.f32 	%f198, %f197;
	fma.rn.f32 	%f199, %f193, 0f3FB8AA3B, %f198;
	fma.rn.f32 	%f200, %f193, 0f32A57060, %f199;
	mov.b32 	%r49, %f196;
	shl.b32 	%r50, %r49, 23;
	mov.b32 	%f201, %r50;
	ex2.approx.ftz.f32 	%f202, %f200;
	mul.f32 	%f203, %f202, %f201;
	add.f32 	%f204, %f192, %f203;
	sub.f32 	%f205, %f12, %f70;
	fma.rn.f32 	%f206, %f205, 0f3BBB989D, 0f3F000000;
	cvt.sat.f32.f32 	%f207, %f206;
	fma.rm.f32 	%f208, %f207, %f75, %f74;
	add.f32 	%f209, %f208, 0fCB40007F;
	neg.f32 	%f210, %f209;
	fma.rn.f32 	%f211, %f205, 0f3FB8AA3B, %f210;
	fma.rn.f32 	%f212, %f205, 0f32A57060, %f211;
	mov.b32 	%r51, %f208;
	shl.b32 	%r52, %r51, 23;
	mov.b32 	%f213, %r52;
	ex2.approx.ftz.f32 	%f214, %f212;
	mul.f32 	%f215, %f214, %f213;
	add.f32 	%f216, %f204, %f215;
	sub.f32 	%f217, %f13, %f70;
	fma.rn.f32 	%f218, %f217, 0f3BBB989D, 0f3F000000;
	cvt.sat.f32.f32 	%f219, %f218;
	fma.rm.f32 	%f220, %f219, %f75, %f74;
	add.f32 	%f221, %f220, 0fCB40007F;
	neg.f32 	%f222, %f221;
	fma.rn.f32 	%f223, %f217, 0f3FB8AA3B, %f222;
	fma.rn.f32 	%f224, %f217, 0f32A57060, %f223;
	mov.b32 	%r53, %f220;
	shl.b32 	%r54, %r53, 23;
	mov.b32 	%f225, %r54;
	ex2.approx.ftz.f32 	%f226, %f224;
	mul.f32 	%f227, %f226, %f225;
	add.f32 	%f228, %f216, %f227;
	sub.f32 	%f229, %f14, %f70;
	fma.rn.f32 	%f230, %f229, 0f3BBB989D, 0f3F000000;
	cvt.sat.f32.f32 	%f231, %f230;
	fma.rm.f32 	%f232, %f231, %f75, %f74;
	add.f32 	%f233, %f232, 0fCB40007F;
	neg.f32 	%f234, %f233;
	fma.rn.f32 	%f235, %f229, 0f3FB8AA3B, %f234;
	fma.rn.f32 	%f236, %f229, 0f32A57060, %f235;
	mov.b32 	%r55, %f232;
	shl.b32 	%r56, %r55, 23;
	mov.b32 	%f237, %r56;
	ex2.approx.ftz.f32 	%f238, %f236;
	mul.f32 	%f239, %f238, %f237;
	add.f32 	%f240, %f228, %f239;
	sub.f32 	%f241, %f15, %f70;
	fma.rn.f32 	%f242, %f241, 0f3BBB989D, 0f3F000000;
	cvt.sat.f32.f32 	%f243, %f242;
	fma.rm.f32 	%f244, %f243, %f75, %f74;
	add.f32 	%f245, %f244, 0fCB40007F;
	neg.f32 	%f246, %f245;
	fma.rn.f32 	%f247, %f241, 0f3FB8AA3B, %f246;
	fma.rn.f32 	%f248, %f241, 0f32A57060, %f247;
	mov.b32 	%r57, %f244;
	shl.b32 	%r58, %r57, 23;
	mov.b32 	%f249, %r58;
	ex2.approx.ftz.f32 	%f250, %f248;
	mul.f32 	%f251, %f250, %f249;
	add.f32 	%f252, %f240, %f251;
	sub.f32 	%f253, %f16, %f70;
	fma.rn.f32 	%f254, %f253, 0f3BBB989D, 0f3F000000;
	cvt.sat.f32.f32 	%f255, %f254;
	fma.rm.f32 	%f256, %f255, %f75, %f74;
	add.f32 	%f257, %f256, 0fCB40007F;
	neg.f32 	%f258, %f257;
	fma.rn.f32 	%f259, %f253, 0f3FB8AA3B, %f258;
	fma.rn.f32 	%f260, %f253, 0f32A57060, %f259;
	mov.b32 	%r59, %f256;
	shl.b32 	%r60, %r59, 23;
	mov.b32 	%f261, %r60;
	ex2.approx.ftz.f32 	%f262, %f260;
	mul.f32 	%f263, %f262, %f261;
	add.f32 	%f264, %f252, %f263;
	sub.f32 	%f265, %f17, %f70;
	fma.rn.f32 	%f266, %f265, 0f3BBB989D, 0f3F000000;
	cvt.sat.f32.f32 	%f267, %f266;
	fma.rm.f32 	%f268, %f267, %f75, %f74;
	add.f32 	%f269, %f268, 0fCB40007F;
	neg.f32 	%f270, %f269;
	fma.rn.f32 	%f271, %f265, 0f3FB8AA3B, %f270;
	fma.rn.f32 	%f272, %f265, 0f32A57060, %f271;
	mov.b32 	%r61, %f268;
	shl.b32 	%r62, %r61, 23;
	mov.b32 	%f273, %r62;
	ex2.approx.ftz.f32 	%f274, %f272;
	mul.f32 	%f275, %f274, %f273;
	add.f32 	%f276, %f264, %f275;
	sub.f32 	%f277, %f18, %f70;
	fma.rn.f32 	%f278, %f277, 0f3BBB989D, 0f3F000000;
	cvt.sat.f32.f32 	%f279, %f278;
	fma.rm.f32 	%f280, %f279, %f75, %f74;
	add.f32 	%f281, %f280, 0fCB40007F;
	neg.f32 	%f282, %f281;
	fma.rn.f32 	%f283, %f277, 0f3FB8AA3B, %f282;
	fma.rn.f32 	%f284, %f277, 0f32A57060, %f283;
	mov.b32 	%r63, %f280;
	shl.b32 	%r64, %r63, 23;
	mov.b32 	%f285, %r64;
	ex2.approx.ftz.f32 	%f286, %f284;
	mul.f32 	%f287, %f286, %f285;
	add.f32 	%f288, %f276, %f287;
	sub.f32 	%f289, %f19, %f70;
	fma.rn.f32 	%f290, %f289, 0f3BBB989D, 0f3F000000;
	cvt.sat.f32.f32 	%f291, %f290;
	fma.rm.f32 	%f292, %f291, %f75, %f74;
	add.f32 	%f293, %f292, 0fCB40007F;
	neg.f32 	%f294, %f293;
	fma.rn.f32 	%f295, %f289, 0f3FB8AA3B, %f294;
	fma.rn.f32 	%f296, %f289, 0f32A57060, %f295;
	mov.b32 	%r65, %f292;
	shl.b32 	%r66, %r65, 23;
	mov.b32 	%f297, %r66;
	ex2.approx.ftz.f32 	%f298, %f296;
	mul.f32 	%f299, %f298, %f297;
	add.f32 	%f300, %f288, %f299;
	sub.f32 	%f301, %f20, %f70;
	fma.rn.f32 	%f302, %f301, 0f3BBB989D, 0f3F000000;
	cvt.sat.f32.f32 	%f303, %f302;
	fma.rm.f32 	%f304, %f303, %f75, %f74;
	add.f32 	%f305, %f304, 0fCB40007F;
	neg.f32 	%f306, %f305;
	fma.rn.f32 	%f307, %f301, 0f3FB8AA3B, %f306;
	fma.rn.f32 	%f308, %f301, 0f32A57060, %f307;
	mov.b32 	%r67, %f304;
	shl.b32 	%r68, %r67, 23;
	mov.b32 	%f309, %r68;
	ex2.approx.ftz.f32 	%f310, %f308;
	mul.f32 	%f311, %f310, %f309;
	add.f32 	%f312, %f300, %f311;
	mov.b32 	%r69, %f312;
	shfl.sync.bfly.b32	%r70|%p8, %r69, 16, 31, -1;
	mov.b32 	%f313, %r70;
	add.f32 	%f314, %f312, %f313;
	mov.b32 	%r71, %f314;
	shfl.sync.bfly.b32	%r72|%p9, %r71, 8, 31, -1;
	mov.b32 	%f315, %r72;
	add.f32 	%f316, %f314, %f315;
	mov.b32 	%r73, %f316;
	shfl.sync.bfly.b32	%r74|%p10, %r73, 4, 31, -1;
	mov.b32 	%f317, %r74;
	add.f32 	%f318, %f316, %f317;
	mov.b32 	%r75, %f318;
	shfl.sync.bfly.b32	%r76|%p11, %r75, 2, 31, -1;
	mov.b32 	%f319, %r76;
	add.f32 	%f320, %f318, %f319;
	mov.b32 	%r77, %f320;
	shfl.sync.bfly.b32	%r78|%p12, %r77, 1, 31, -1;
	mov.b32 	%f321, %r78;
	add.f32 	%f322, %f320, %f321;
	div.rn.f32 	%f21, %f83, %f322;
	div.rn.f32 	%f22, %f95, %f322;
	div.rn.f32 	%f23, %f107, %f322;
	div.rn.f32 	%f24, %f119, %f322;
	div.rn.f32 	%f25, %f131, %f322;
	div.rn.f32 	%f26, %f143, %f322;
	div.rn.f32 	%f27, %f155, %f322;
	div.rn.f32 	%f28, %f167, %f322;
	div.rn.f32 	%f29, %f179, %f322;
	div.rn.f32 	%f30, %f191, %f322;
	div.rn.f32 	%f31, %f203, %f322;
	div.rn.f32 	%f32, %f215, %f322;
	div.rn.f32 	%f33, %f227, %f322;
	div.rn.f32 	%f34, %f239, %f322;
	div.rn.f32 	%f35, %f251, %f322;
	div.rn.f32 	%f36, %f263, %f322;
	div.rn.f32 	%f37, %f275, %f322;
	div.rn.f32 	%f38, %f287, %f322;
	div.rn.f32 	%f39, %f299, %f322;
	div.rn.f32 	%f40, %f311, %f322;
	mad.lo.s64 	%rd81, %rd141, %rd3, %rd7;
	// begin inline asm
	{  cvt.rn.bf16.f32 %rs21, %f21;}

	// end inline asm
	// begin inline asm
	{  cvt.rn.bf16.f32 %rs22, %f22;}

	// end inline asm
	shr.u64 	%rd82, %rd81, 63;
	add.s64 	%rd83, %rd81, %rd82;
	shl.b64 	%rd84, %rd83, 1;
	and.b64  	%rd85, %rd84, -4;
	add.s64 	%rd86, %rd6, %rd85;
	mov.b32 	%r79, {%rs21, %rs22};
	st.global.u32 	[%rd86], %r79;
	add.s64 	%rd87, %rd81, 64;
	// begin inline asm
	{  cvt.rn.bf16.f32 %rs23, %f23;}

	// end inline asm
	// begin inline asm
	{  cvt.rn.bf16.f32 %rs24, %f24;}

	// end inline asm
	shr.u64 	%rd88, %rd87, 63;
	add.s64 	%rd89, %rd87, %rd88;
	shl.b64 	%rd90, %rd89, 1;
	and.b64  	%rd91, %rd90, -4;
	add.s64 	%rd92, %rd6, %rd91;
	mov.b32 	%r80, {%rs23, %rs24};
	st.global.u32 	[%rd92], %r80;
	add.s64 	%rd93, %rd81, 128;
	// begin inline asm
	{  cvt.rn.bf16.f32 %rs25, %f25;}

	// end inline asm
	// begin inline asm
	{  cvt.rn.bf16.f32 %rs26, %f26;}

	// end inline asm
	shr.u64 	%rd94, %rd93, 63;
	add.s64 	%rd95, %rd93, %rd94;
	shl.b64 	%rd96, %rd95, 1;
	and.b64  	%rd97, %rd96, -4;
	add.s64 	%rd98, %rd6, %rd97;
	mov.b32 	%r81, {%rs25, %rs26};
	st.global.u32 	[%rd98], %r81;
	add.s64 	%rd99, %rd81, 192;
	// begin inline asm
	{  cvt.rn.bf16.f32 %rs27, %f27;}

	// end inline asm
	// begin inline asm
	{  cvt.rn.bf16.f32 %rs28, %f28;}

	// end inline asm
	shr.u64 	%rd100, %rd99, 63;
	add.s64 	%rd101, %rd99, %rd100;
	shl.b64 	%rd102, %rd101, 1;
	and.b64  	%rd103, %rd102, -4;
	add.s64 	%rd104, %rd6, %rd103;
	mov.b32 	%r82, {%rs27, %rs28};
	st.global.u32 	[%rd104], %r82;
	add.s64 	%rd105, %rd81, 256;
	// begin inline asm
	{  cvt.rn.bf16.f32 %rs29, %f29;}

	// end inline asm
	// begin inline asm
	{  cvt.rn.bf16.f32 %rs30, %f30;}

	// end inline asm
	shr.u64 	%rd106, %rd105, 63;
	add.s64 	%rd107, %rd105, %rd106;
	shl.b64 	%rd108, %rd107, 1;
	and.b64  	%rd109, %rd108, -4;
	add.s64 	%rd110, %rd6, %rd109;
	mov.b32 	%r83, {%rs29, %rs30};
	st.global.u32 	[%rd110], %r83;
	add.s64 	%rd111, %rd81, 320;
	// begin inline asm
	{  cvt.rn.bf16.f32 %rs31, %f31;}

	// end inline asm
	// begin inline asm
	{  cvt.rn.bf16.f32 %rs32, %f32;}

	// end inline asm
	shr.u64 	%rd112, %rd111, 63;
	add.s64 	%rd113, %rd111, %rd112;
	shl.b64 	%rd114, %rd113, 1;
	and.b64  	%rd115, %rd114, -4;
	add.s64 	%rd116, %rd6, %rd115;
	mov.b32 	%r84, {%rs31, %rs32};
	st.global.u32 	[%rd116], %r84;
	add.s64 	%rd117, %rd81, 384;
	// begin inline asm
	{  cvt.rn.bf16.f32 %rs33, %f33;}

	// end inline asm
	// begin inline asm
	{  cvt.rn.bf16.f32 %rs34, %f34;}

	// end inline asm
	shr.u64 	%rd118, %rd117, 63;
	add.s64 	%rd119, %rd117, %rd118;
	shl.b64 	%rd120, %rd119, 1;
	and.b64  	%rd121, %rd120, -4;
	add.s64 	%rd122, %rd6, %rd121;
	mov.b32 	%r85, {%rs33, %rs34};
	st.global.u32 	[%rd122], %r85;
	add.s64 	%rd123, %rd81, 448;
	// begin inline asm
	{  cvt.rn.bf16.f32 %rs35, %f35;}

	// end inline asm
	// begin inline asm
	{  cvt.rn.bf16.f32 %rs36, %f36;}

	// end inline asm
	shr.u64 	%rd124, %rd123, 63;
	add.s64 	%rd125, %rd123, %rd124;
	shl.b64 	%rd126, %rd125, 1;
	and.b64  	%rd127, %rd126, -4;
	add.s64 	%rd128, %rd6, %rd127;
	mov.b32 	%r86, {%rs35, %rs36};
	st.global.u32 	[%rd128], %r86;
	add.s64 	%rd129, %rd81, 512;
	// begin inline asm
	{  cvt.rn.bf16.f32 %rs37, %f37;}

	// end inline asm
	// begin inline asm
	{  cvt.rn.bf16.f32 %rs38, %f38;}

	// end inline asm
	shr.u64 	%rd130, %rd129, 63;
	add.s64 	%rd131, %rd129, %rd130;
	shl.b64 	%rd132, %rd131, 1;
	and.b64  	%rd133, %rd132, -4;
	add.s64 	%rd134, %rd6, %rd133;
	mov.b32 	%r87, {%rs37, %rs38};
	st.global.u32 	[%rd134], %r87;
	add.s64 	%rd135, %rd81, 576;
	// begin inline asm
	{  cvt.rn.bf16.f32 %rs39, %f39;}

	// end inline asm
	// begin inline asm
	{  cvt.rn.bf16.f32 %rs40, %f40;}

	// end inline asm
	shr.u64 	%rd136, %rd135, 63;
	add.s64 	%rd137, %rd135, %rd136;
	shl.b64 	%rd138, %rd137, 1;
	and.b64  	%rd139, %rd138, -4;
	add.s64 	%rd140, %rd6, %rd139;
	mov.b32 	%r88, {%rs39, %rs40};
	st.global.u32 	[%rd140], %r88;
	add.s64 	%rd141, %rd141, %rd8;
	setp.lt.s64 	%p13, %rd141, %rd13;
	@%p13 bra 	$L__BB340_4;
$L__BB340_5:
	ret;

}
	// .globl	_Z15SoftmaxWarpImplI10DirectLoadI13__nv_bfloat16fE11DirectStoreIfS1_EfLi2ELi20ELi32ELi1ELb1EL9Algorithm0EEvT_T0_ll
.visible .entry _Z15SoftmaxWarpImplI10DirectLoadI13__nv_bfloat16fE11DirectStoreIfS1_EfLi2ELi20ELi32ELi1ELb1EL9Algorithm0EEvT_T0_ll(
	.param .align 8 .b8 _Z15SoftmaxWarpImplI10DirectLoadI13__nv_bfloat16fE11DirectStoreIfS1_EfLi2ELi20ELi32ELi1ELb1EL9Algorithm0EEvT_T0_ll_param_0[16],
	.param .align 8 .b8 _Z15SoftmaxWarpImplI10DirectLoadI13__nv_bfloat16fE11DirectStoreIfS1_EfLi2ELi20ELi32ELi1ELb1EL9Algorithm0EEvT_T0_ll_param_1[16],
	.param .u64 _Z15SoftmaxWarpImplI10DirectLoadI13__nv_bfloat16fE11DirectStoreIfS1_EfLi2ELi20ELi32ELi1ELb1EL9Algorithm0EEvT_T0_ll_param_2,
	.param .u64 _Z15SoftmaxWarpImplI10DirectLoadI13__nv_bfloat16fE11DirectStoreIfS1_EfLi2ELi20ELi32ELi1ELb1EL9Algorithm0EEvT_T0_ll_param_3
)
{
	.reg .pred 	%p<34>;
	.reg .b16 	%rs<41>;
	.reg .b32 	%r<105>;
	.reg .b32 	%f<433>;
	.reg .b64 	%rd<166>;

	ld.param.u64 	%rd21, [_Z15SoftmaxWarpImplI10DirectLoadI13__nv_bfloat16fE11DirectStoreIfS1_EfLi2ELi20ELi32ELi1ELb1EL9Algorithm0EEvT_T0_ll_param_1+8];
	ld.param.u64 	%rd20, [_Z15SoftmaxWarpImplI10DirectLoadI13__nv_bfloat16fE11DirectStoreIfS1_EfLi2ELi20ELi32ELi1ELb1EL9Algorithm0EEvT_T0_ll_param_1];
	ld.param.u64 	%rd19, [_Z15SoftmaxWarpImplI10DirectLoadI13__nv_bfloat16fE11DirectStoreIfS1_EfLi2ELi20ELi32ELi1ELb1EL9Algorithm0EEvT_T0_ll_param_0+8];
	ld.param.u64 	%rd18, [_Z15SoftmaxWarpImplI10DirectLoadI13__nv_bfloat16fE11DirectStoreIfS1_EfLi2ELi20ELi32ELi1ELb1EL9Algorithm0EEvT_T0_ll_param_0];
	ld.param.u64 	%rd23, [_Z15SoftmaxWarpImplI10DirectLoadI13__nv_bfloat16fE11DirectStoreIfS1_EfLi2ELi20ELi32ELi1ELb1EL9Algorithm0EEvT_T0_ll_param_3];
	setp.lt.s64 	%p1, %rd23, 641;
	@%p1 bra 	$L__BB341_2;
	mov.u64 	%rd24, $str;
	cvta.global.u64 	%rd25, %rd24;
	mov.u64 	%rd26, $str$1;
	cvta.global.u64 	%rd27, %rd26;
	mov.u64 	%rd28, __unnamed_332;
	cvta.global.u64 	%rd29, %rd28;
	{ // callseq 331, 0
	.param .b64 param0;
	st.param.b64 	[param0], %rd25;
	.param .b64 param1;
	st.param.b64 	[param1], %rd27;
	.param .b32 param2;
	st.param.b32 	[param2], 358;
	.param .b64 param3;
	st.param.b64 	[param3], %rd29;
	.param .b64 param4;
	st.param.b64 	[param4], 1;
	call.uni 
	__assertfail, 
	(
	param0, 
	param1, 
	param2, 
	param3, 
	param4
	);
	} // callseq 331
$L__BB341_2:
	ld.param.u64 	%rd163, [_Z15SoftmaxWarpImplI10DirectLoadI13__nv_bfloat16fE11DirectStoreIfS1_EfLi2ELi20ELi32ELi1ELb1EL9Algorithm0EEvT_T0_ll_param_2];
	mov.u32 	%r1, %ntid.y;
	mov.u32 	%r2, %ctaid.x;
	mov.u32 	%r3, %tid.y;
	mad.lo.s32 	%r4, %r2, %r1, %r3;
	cvt.s64.s32 	%rd165, %r4;
	setp.le.s64 	%p2, %rd163, %rd165;
	@%p2 bra 	$L__BB341_45;
	mov.u32 	%r5, %tid.x;
	shl.b32 	%r6, %r5, 1;
	add.s32 	%r7, %r6, 64;
	cvt.u64.u32 	%rd2, %r7;
	add.s32 	%r8, %r6, 128;
	cvt.u64.u32 	%rd3, %r8;
	add.s32 	%r9, %r6, 192;
	cvt.u64.u32 	%rd4, %r9;
	add.s32 	%r10, %r6, 256;
	cvt.u64.u32 	%rd5, %r10;
	add.s32 	%r11, %r6, 320;
	cvt.u64.u32 	%rd6, %r11;
	add.s32 	%r12, %r6, 384;
	cvt.u64.u32 	%rd7, %r12;
	add.s32 	%r13, %r6, 448;
	cvt.u64.u32 	%rd8, %r13;
	add.s32 	%r14, %r6, 512;
	cvt.u64.u32 	%rd9, %r14;
	add.s32 	%r15, %r6, 576;
	cvt.u64.u32 	%rd10, %r15;
	mov.u32 	%r102, %nctaid.x;
	mul.lo.s32 	%r104, %r102, %r1;
$L__BB341_4:
	cvta.to.global.u64 	%rd12, %rd18;
	cvt.u64.u32 	%rd13, %r6;
	setp.le.s64 	%p3, %rd23, %rd13;
	mul.lo.s64 	%rd14, %rd165, %rd19;
	mov.f32 	%f403, 0fFF800000;
	mov.f32 	%f404, %f403;
	mov.f32 	%f408, %f403;
	@%p3 bra 	$L__BB341_6;
	add.s64 	%rd30, %rd14, %rd13;
	shr.u64 	%rd31, %rd30, 63;
	add.s64 	%rd32, %rd30, %rd31;
	shl.b64 	%rd33, %rd32, 1;
	and.b64  	%rd34, %rd33, -4;
	add.s64 	%rd35, %rd12, %rd34;
	ld.global.u32 	%r18, [%rd35];
	mov.b32 	{%rs1, %rs2}, %r18;
	// begin inline asm
	{ cvt.f32.bf16 %f404, %rs1;}

	// end inline asm
	// begin inline asm
	{ cvt.f32.bf16 %f403, %rs2;}

	// end inline asm
	max.f32 	%f84, %f404, 0fFF800000;
	max.f32 	%f408, %f84, %f403;
$L__BB341_6:
	setp.le.s64 	%p4, %rd23, %rd2;
	mov.f32 	%f406, 0fFF800000;
	mov.f32 	%f407, %f406;
	@%p4 bra 	$L__BB341_8;
	add.s64 	%rd36, %rd14, %rd2;
	shr.u64 	%rd37, %rd36, 63;
	add.s64 	%rd38, %rd36, %rd37;
	shl.b64 	%rd39, %rd38, 1;
	and.b64  	%rd40, %rd39, -4;
	add.s64 	%rd41, %rd12, %rd40;
	ld.global.u32 	%r19, [%rd41];
	mov.b32 	{%rs3, %rs4}, %r19;
	// begin inline asm
	{ cvt.f32.bf16 %f407, %rs3;}

	// end inline asm
	// begin inline asm
	{ cvt.f32.bf16 %f406, %rs4;}

	// end inline asm
	max.f32 	%f88, %f408, %f407;
	max.f32 	%f408, %f88, %f406;
$L__BB341_8:
	setp.le.s64 	%p5, %rd23, %rd3;
	mov.f32 	%f409, 0fFF800000;
	mov.f32 	%f410, %f409;
	@%p5 bra 	$L__BB341_10;
	add.s64 	%rd42, %rd14, %rd3;
	shr.u64 	%rd43, %rd42, 63;
	add.s64 	%rd44, %rd42, %rd43;
	shl.b64 	%rd45, %rd44, 1;
	and.b64  	%rd46, %rd45, -4;
	add.s64 	%rd47, %rd12, %rd46;
	ld.global.u32 	%r20, [%rd47];
	mov.b32 	{%rs5, %rs6}, %r20;
	// begin inline asm
	{ cvt.f32.bf16 %f410, %rs5;}

	// end inline asm
	// begin inline asm
	{ cvt.f32.bf16 %f409, %rs6;}

	// end inline asm
	max.f32 	%f92, %f408, %f410;
	max.f32 	%f408, %f92, %f409;
$L__BB341_10:
	setp.le.s64 	%p6, %rd23, %rd4;
	mov.f32 	%f412, 0fFF800000;
	mov.f32 	%f413, %f412;
	@%p6 bra 	$L__BB341_12;
	add.s64 	%rd48, %rd14, %rd4;
	shr.u64 	%rd49, %rd48, 63;
	add.s64 	%rd50, %rd48, %rd49;
	shl.b64 	%rd51, %rd50, 1;
	and.b64  	%rd52, %rd51, -4;
	add.s64 	%rd53, %rd12, %rd52;
	ld.global.u32 	%r21, [%rd53];
	mov.b32 	{%rs7, %rs8}, %r21;
	// begin inline asm
	{ cvt.f32.bf16 %f413, %rs7;}

	// end inline asm
	// begin inline asm
	{ cvt.f32.bf16 %f412, %rs8;}

	// end inline asm
	max.f32 	%f96, %f408, %f413;
	max.f32 	%f408, %f96, %f412;
$L__BB341_12:
	setp.le.s64 	%p7, %rd23, %rd5;
	mov.f32 	%f415, 0fFF800000;
	mov.f32 	%f416, %f415;
	@%p7 bra 	$L__BB341_14;
	add.s64 	%rd54, %rd14, %rd5;
	shr.u64 	%rd55, %rd54, 63;
	add.s64 	%rd56, %rd54, %rd55;
	shl.b64 	%rd57, %rd56, 1;
	and.b64  	%rd58, %rd57, -4;
	add.s64 	%rd59, %rd12, %rd58;
	ld.global.u32 	%r22, [%rd59];
	mov.b32 	{%rs9, %rs10}, %r22;
	// begin inline asm
	{ cvt.f32.bf16 %f416, %rs9;}

	// end inline asm
	// begin inline asm
	{ cvt.f32.bf16 %f415, %rs10;}

	// end inline asm
	max.f32 	%f100, %f408, %f416;
	max.f32 	%f408, %f100, %f415;
$L__BB341_14:
	setp.le.s64 	%p8, %rd23, %rd6;
	mov.f32 	%f418, 0fFF800000;
	mov.f32 	%f419, %f418;
	@%p8 bra 	$L__BB341_16;
	add.s64 	%rd60, %rd14, %rd6;
	shr.u64 	%rd61, %rd60, 63;
	add.s64 	%rd62, %rd60, %rd61;
	cvta.to.global.u64 	%rd63, %rd18;
	shl.b64 	%rd64, %rd62, 1;
	and.b64  	%rd65, %rd64, -4;
	add.s64 	%rd66, %rd63, %rd65;
	ld.global.u32 	%r23, [%rd66];
	mov.b32 	{%rs11, %rs12}, %r23;
	// begin inline asm
	{ cvt.f32.bf16 %f419, %rs11;}

	// end inline asm
	// begin inline asm
	{ cvt.f32.bf16 %f418, %rs12;}

	// end inline asm
	max.f32 	%f104, %f408, %f419;
	max.f32 	%f408, %f104, %f418;
$L__BB341_16:
	setp.le.s64 	%p9, %rd23, %rd7;
	mov.f32 	%f421, 0fFF800000;
	mov.f32 	%f422, %f421;
	@%p9 bra 	$L__BB341_18;
	add.s64 	%rd67, %rd14, %rd7;
	shr.u64 	%rd68, %rd67, 63;
	add.s64 	%rd69, %rd67, %rd68;
	cvta.to.global.u64 	%rd70, %rd18;
	shl.b64 	%rd71, %rd69, 1;
	and.b64  	%rd72, %rd71, -4;
	add.s64 	%rd73, %rd70, %rd72;
	ld.global.u32 	%r24, [%rd73];
	mov.b32 	{%rs13, %rs14}, %r24;
	// begin inline asm
	{ cvt.f32.bf16 %f422, %rs13;}

	// end inline asm
	// begin inline asm
	{ cvt.f32.bf16 %f421, %rs14;}

	// end inline asm
	max.f32 	%f108, %f408, %f422;
	max.f32 	%f408, %f108, %f421;
$L__BB341_18:
	setp.le.s64 	%p10, %rd23, %rd8;
	mov.f32 	%f424, 0fFF800000;
	mov.f32 	%f425, %f424;
	@%p10 bra 	$L__BB341_20;
	mad.lo.s64 	%rd74, %rd165, %rd19, %rd8;
	shr.u64 	%rd75, %rd74, 63;
	add.s64 	%rd76, %rd74, %rd75;
	cvta.to.global.u64 	%rd77, %rd18;
	shl.b64 	%rd78, %rd76, 1;
	and.b64  	%rd79, %rd78, -4;
	add.s64 	%rd80, %rd77, %rd79;
	ld.global.u32 	%r25, [%rd80];
	mov.b32 	{%rs15, %rs16}, %r25;
	// begin inline asm
	{ cvt.f32.bf16 %f425, %rs15;}

	// end inline asm
	// begin inline asm
	{ cvt.f32.bf16 %f424, %rs16;}

	// end inline asm
	max.f32 	%f112, %f408, %f425;
	max.f32 	%f408, %f112, %f424;
$L__BB341_20:
	setp.le.s64 	%p11, %rd23, %rd9;
	mov.f32 	%f427, 0fFF800000;
	mov.f32 	%f428, %f427;
	@%p11 bra 	$L__BB341_22;
	mad.lo.s64 	%rd81, %rd165, %rd19, %rd9;
	shr.u64 	%rd82, %rd81, 63;
	add.s64 	%rd83, %rd81, %rd82;
	cvta.to.global.u64 	%rd84, %rd18;
	shl.b64 	%rd85, %rd83, 1;
	and.b64  	%rd86, %rd85, -4;
	add.s64 	%rd87, %rd84, %rd86;
	ld.global.u32 	%r26, [%rd87];
	mov.b32 	{%rs17, %rs18}, %r26;
	// begin inline asm
	{ cvt.f32.bf16 %f428, %rs17;}

	// end inline asm
	// begin inline asm
	{ cvt.f32.bf16 %f427, %rs18;}

	// end inline asm
	max.f32 	%f116, %f408, %f428;
	max.f32 	%f408, %f116, %f427;
$L__BB341_22:
	setp.le.s64 	%p12, %rd23, %rd10;
	mov.f32 	%f430, 0fFF800000;
	mov.f32 	%f431, %f430;
	@%p12 bra 	$L__BB341_24;
	mad.lo.s64 	%rd88, %rd165, %rd19, %rd10;
	shr.u64 	%rd89, %rd88, 63;
	add.s64 	%rd90, %rd88, %rd89;
	cvta.to.global.u64 	%rd91, %rd18;
	shl.b64 	%rd92, %rd90, 1;
	and.b64  	%rd93, %rd92, -4;
	add.s64 	%rd94, %rd91, %rd93;
	ld.global.u32 	%r27, [%rd94];
	mov.b32 	{%rs19, %rs20}, %r27;
	// begin inline asm
	{ cvt.f32.bf16 %f431, %rs19;}

	// end inline asm
	// begin inline asm
	{ cvt.f32.bf16 %f430, %rs20;}

	// end inline asm
	max.f32 	%f120, %f408, %f431;
	max.f32 	%f408, %f120, %f430;
$L__BB341_24:
	cvt.u64.u32 	%rd95, %r6;
	setp.le.s64 	%p13, %rd23, %rd95;
	mov.b32 	%r30, %f408;
	shfl.sync.bfly.b32	%r31|%p14, %r30, 16, 31, -1;
	mov.b32 	%f121, %r31;
	max.f32 	%f122, %f408, %f121;
	mov.b32 	%r32, %f122;
	shfl.sync.bfly.b32	%r33|%p15, %r32, 8, 31, -1;
	mov.b32 	%f123, %r33;
	max.f32 	%f124, %f122, %f123;
	mov.b32 	%r34, %f124;
	shfl.sync.bfly.b32	%r35|%p16, %r34, 4, 31, -1;
	mov.b32 	%f125, %r35;
	max.f32 	%f126, %f124, %f125;
	mov.b32 	%r36, %f126;
	shfl.sync.bfly.b32	%r37|%p17, %r36, 2, 31, -1;
	mov.b32 	%f127, %r37;
	max.f32 	%f128, %f126, %f127;
	mov.b32 	%r38, %f128;
	shfl.sync.bfly.b32	%r39|%p18, %r38, 1, 31, -1;
	mov.b32 	%f129, %r39;
	max.f32 	%f130, %f128, %f129;
	sub.f32 	%f131, %f404, %f130;
	fma.rn.f32 	%f132, %f131, 0f3BBB989D, 0f3F000000;
	cvt.sat.f32.f32 	%f133, %f132;
	mov.f32 	%f134, 0f4B400001;
	mov.f32 	%f135, 0f437C0000;
	fma.rm.f32 	%f136, %f133, %f135, %f134;
	add.f32 	%f137, %f136, 0fCB40007F;
	neg.f32 	%f138, %f137;
	fma.rn.f32 	%f139, %f131, 0f3FB8AA3B, %f138;
	fma.rn.f32 	%f140, %f131, 0f32A57060, %f139;
	mov.b32 	%r40, %f136;
	shl.b32 	%r41, %r40, 23;
	mov.b32 	%f141, %r41;
	ex2.approx.ftz.f32 	%f142, %f140;
	mul.f32 	%f143, %f142, %f141;
	add.f32 	%f144, %f143, 0f00000000;
	sub.f32 	%f145, %f403, %f130;
	fma.rn.f32 	%f146, %f145, 0f3BBB989D, 0f3F000000;
	cvt.sat.f32.f32 	%f147, %f146;
	fma.rm.f32 	%f148, %f147, %f135, %f134;
	add.f32 	%f149, %f148, 0fCB40007F;
	neg.f32 	%f150, %f149;
	fma.rn.f32 	%f151, %f145, 0f3FB8AA3B, %f150;
	fma.rn.f32 	%f152, %f145, 0f32A57060, %f151;
	mov.b32 	%r42, %f148;
	shl.b32 	%r43, %r42, 23;
	mov.b32 	%f153, %r43;
	ex2.approx.ftz.f32 	%f154, %f152;
	mul.f32 	%f155, %f154, %f153;
	add.f32 	%f156, %f144, %f155;
	sub.f32 	%f157, %f407, %f130;
	fma.rn.f32 	%f158, %f157, 0f3BBB989D, 0f3F000000;
	cvt.sat.f32.f32 	%f159, %f158;
	fma.rm.f32 	%f160, %f159, %f135, %f134;
	add.f32 	%f161, %f160, 0fCB40007F;
	neg.f32 	%f162, %f161;
	fma.rn.f32 	%f163, %f157, 0f3FB8AA3B, %f162;
	fma.rn.f32 	%f164, %f157, 0f32A57060, %f163;
	mov.b32 	%r44, %f160;
	shl.b32 	%r45, %r44, 23;
	mov.b32 	%f165, %r45;
	ex2.approx.ftz.f32 	%f166, %f164;
	mul.f32 	%f167, %f166, %f165;
	add.f32 	%f168, %f156, %f167;
	sub.f32 	%f169, %f406, %f130;
	fma.rn.f32 	%f170, %f169, 0f3BBB989D, 0f3F000000;
	cvt.sat.f32.f32 	%f171, %f170;
	fma.rm.f32 	%f172, %f171, %f135, %f134;
	add.f32 	%f173, %f172, 0fCB40007F;
	neg.f32 	%f174, %f173;
	fma.rn.f32 	%f175, %f169, 0f3FB8AA3B, %f174;
	fma.rn.f32 	%f176, %f169, 0f32A57060, %f175;
	mov.b32 	%r46, %f172;
	shl.b32 	%r47, %r46, 23;
	mov.b32 	%f177, %r47;
	ex2.approx.ftz.f32 	%f178, %f176;
	mul.f32 	%f179, %f178, %f177;
	add.f32 	%f180, %f168, %f179;
	sub.f32 	%f181, %f410, %f130;
	fma.rn.f32 	%f182, %f181, 0f3BBB989D, 0f3F000000;
	cvt.sat.f32.f32 	%f183, %f182;
	fma.rm.f32 	%f184, %f183, %f135, %f134;
	add.f32 	%f185, %f184, 0fCB40007F;
	neg.f32 	%f186, %f185;
	fma.rn.f32 	%f187, %f181, 0f3FB8AA3B, %f186;
	fma.rn.f32 	%f188, %f181, 0f32A57060, %f187;
	mov.b32 	%r48, %f184;
	shl.b32 	%r49, %r48, 23;
	mov.b32 	%f189, %r49;
	ex2.approx.ftz.f32 	%f190, %f188;
	mul.f32 	%f191, %f190, %f189;
	add.f32 	%f192, %f180, %f191;
	sub.f32 	%f193, %f409, %f130;
	fma.rn.f32 	%f194, %f193, 0f3BBB989D, 0f3F000000;
	cvt.sat.f32.f32 	%f195, %f194;
	fma.rm.f32 	%f196, %f195, %f135, %f134;
	add.f32 	%f197, %f196, 0fCB40007F;
	neg.f32 	%f198, %f197;
	fma.rn.f32 	%f199, %f193, 0f3FB8AA3B, %f198;
	fma.rn.f32 	%f200, %f193, 0f32A57060, %f199;
	mov.b32 	%r50, %f196;
	shl.b32 	%r51, %r50, 23;
	mov.b32 	%f201, %r51;
	ex2.approx.ftz.f32 	%f202, %f200;
	mul.f32 	%f203, %f202, %f201;
	add.f32 	%f204, %f192, %f203;
	sub.f32 	%f205, %f413, %f130;
	fma.rn.f32 	%f206, %f205, 0f3BBB989D, 0f3F000000;
	cvt.sat.f32.f32 	%f207, %f206;
	fma.rm.f32 	%f208, %f207, %f135, %f134;
	add.f32 	%f209, %f208, 0fCB40007F;
	neg.f32 	%f210, %f209;
	fma.rn.f32 	%f211, %f205, 0f3FB8AA3B, %f210;
	fma.rn.f32 	%f212, %f205, 0f32A57060, %f211;
	mov.b32 	%r52, %f208;
	shl.b32 	%r53, %r52, 23;
	mov.b32 	%f213, %r53;
	ex2.approx.ftz.f32 	%f214, %f212;
	mul.f32 	%f215, %f214, %f213;
	add.f32 	%f216, %f204, %f215;
	sub.f32 	%f217, %f412, %f130;
	fma.rn.f32 	%f218, %f217, 0f3BBB989D, 0f3F000000;
	cvt.sat.f32.f32 	%f219, %f218;
	fma.rm.f32 	%f220, %f219, %f135, %f134;
	add.f32 	%f221, %f220, 0fCB40007F;
	neg.f32 	%f222, %f221;
	fma.rn.f32 	%f223, %f217, 0f3FB8AA3B, %f222;
	fma.rn.f32 	%f224, %f217, 0f32A57060, %f223;
	mov.b32 	%r54, %f220;
	shl.b32 	%r55, %r54, 23;
	mov.b32 	%f225, %r55;
	ex2.approx.ftz.f32 	%f226, %f224;
	mul.f32 	%f227, %f226, %f225;
	add.f32 	%f228, %f216, %f227;
	sub.f32 	%f229, %f416, %f130;
	fma.rn.f32 	%f230, %f229, 0f3BBB989D, 0f3F000000;
	cvt.sat.f32.f32 	%f231, %f230;
	fma.rm.f32 	%f232, %f231, %f135, %f134;
	add.f32 	%f233, %f232, 0fCB40007F;
	neg.f32 	%f234, %f233;
	fma.rn.f32 	%f235, %f229, 0f3FB8AA3B, %f234;
	fma.rn.f32 	%f236, %f229, 0f32A57060, %f235;
	mov.b32 	%r56, %f232;
	shl.b32 	%r57, %r56, 23;
	mov.b32 	%f237, %r57;
	ex2.approx.ftz.f32 	%f238, %f236;
	mul.f32 	%f239, %f238, %f237;
	add.f32 	%f240, %f228, %f239;
	sub.f32 	%f241, %f415, %f130;
	fma.rn.f32 	%f242, %f241, 0f3BBB989D, 0f3F000000;
	cvt.sat.f32.f32 	%f243, %f242;
	fma.rm.f32 	%f244, %f243, %f135, %f134;
	add.f32 	%f245, %f244, 0fCB40007F;
	neg.f32 	%f246, %f245;
	fma.rn.f32 	%f247, %f241, 0f3FB8AA3B, %f246;
	fma.rn.f32 	%f248, %f241, 0f32A57060, %f247;
	mov.b32 	%r58, %f244;
	shl.b32 	%r59, %r58, 23;
	mov.b32 	%f249, %r59;
	ex2.approx.ftz.f32 	%f250, %f248;
	mul.f32 	%f251, %f250, %f249;
	add.f32 	%f252, %f240, %f251;
	sub.f32 	%f253, %f419, %f130;
	fma.rn.f32 	%f254, %f253, 0f3BBB989D, 0f3F000000;
	cvt.sat.f32.f32 	%f255, %f254;
	fma.rm.f32 	%f256, %f255, %f135, %f134;
	add.f32 	%f257, %f256, 0fCB40007F;
	neg.f32 	%f258, %f257;
	fma.rn.f32 	%f259, %f253, 0f3FB8AA3B, %f258;
	fma.rn.f32 	%f260, %f253, 0f32A57060, %f259;
	mov.b32 	%r60, %f256;
	shl.b32 	%r61, %r60, 23;
	mov.b32 	%f261, %r61;
	ex2.approx.ftz.f32 	%f262, %f260;
	mul.f32 	%f263, %f262, %f261;
	add.f32 	%f264, %f252, %f263;
	sub.f32 	%f265, %f418, %f130;
	fma.rn.f32 	%f266, %f265, 0f3BBB989D, 0f3F000000;
	cvt.sat.f32.f32 	%f267, %f266;
	fma.rm.f32 	%f268, %f267, %f135, %f134;
	add.f32 	%f269, %f268, 0fCB40007F;
	neg.f32 	%f270, %f269;
	fma.rn.f32 	%f271, %f265, 0f3FB8AA3B, %f270;
	fma.rn.f32 	%f272, %f265, 0f32A57060, %f271;
	mov.b32 	%r62, %f268;
	shl.b32 	%r63, %r62, 23;
	mov.b32 	%f273, %r63;
	ex2.approx.ftz.f32 	%f274, %f272;
	mul.f32 	%f275, %f274, %f273;
	add.f32 	%f276, %f264, %f275;
	sub.f32 	%f277, %f422, %f130;
	fma.rn.f32 	%f278, %f277, 0f3BBB989D, 0f3F000000;
	cvt.sat.f32.f32 	%f279, %f278;
	fma.rm.f32 	%f280, %f279, %f135, %f134;
	add.f32 	%f281, %f280, 0fCB40007F;
	neg.f32 	%f282, %f281;
	fma.rn.f32 	%f283, %f277, 0f3FB8AA3B, %f282;
	fma.rn.f32 	%f284, %f277, 0f32A57060, %f283;
	mov.b32 	%r64, %f280;
	shl.b32 	%r65, %r64, 23;
	mov.b32 	%f285, %r65;
	ex2.approx.ftz.f32 	%f286, %f284;
	mul.f32 	%f287, %f286, %f285;
	add.f32 	%f288, %f276, %f287;
	sub.f32 	%f289, %f421, %f130;
	fma.rn.f32 	%f290, %f289, 0f3BBB989D, 0f3F000000;
	cvt.sat.f32.f32 	%f291, %f290;
	fma.rm.f32 	%f292, %f291, %f135, %f134;
	add.f32 	%f293, %f292, 0fCB40007F;
	neg.f32 	%f294, %f293;
	fma.rn.f32 	%f295, %f289, 0f3FB8AA3B, %f294;
	fma.rn.f32 	%f296, %f289, 0f32A57060, %f295;
	mov.b32 	%r66, %f292;
	shl.b32 	%r67, %r66, 23;
	mov.b32 	%f297, %r67;
	ex2.approx.ftz.f32 	%f298, %f296;
	mul.f32 	%f299, %f298, %f297;
	add.f32 	%f300, %f288, %f299;
	sub.f32 	%f301, %f425, %f130;
	fma.rn.f32 	%f302, %f301, 0f3BBB989D, 0f3F000000;
	cvt.sat.f32.f32 	%f303, %f302;
	fma.rm.f32 	%f304, %f303, %f135, %f134;
	add.f32 	%f305, %f304, 0fCB40007F;
	neg.f32 	%f306, %f305;
	fma.rn.f32 	%f307, %f301, 0f3FB8AA3B, %f306;
	fma.rn.f32 	%f308, %f301, 0f32A57060, %f307;
	mov.b32 	%r68, %f304;
	shl.b32 	%r69, %r68, 23;
	mov.b32 	%f309, %r69;
	ex2.approx.ftz.f32 	%f310, %f308;
	mul.f32 	%f311, %f310, %f309;
	add.f32 	%f312, %f300, %f311;
	sub.f32 	%f313, %f424, %f130;
	fma.rn.f32 	%f314, %f313, 0f3BBB989D, 0f3F000000;
	cvt.sat.f32.f32 	%f315, %f314;
	fma.rm.f32 	%f316, %f315, %f135, %f134;
	add.f32 	%f317, %f316, 0fCB40007F;
	neg.f32 	%f318, %f317;
	fma.rn.f32 	%f319, %f313, 0f3FB8AA3B, %f318;
	fma.rn.f32 	%f320, %f313, 0f32A57060, %f319;
	mov.b32 	%r70, %f316;
	shl.b32 	%r71, %r70, 23;
	mov.b32 	%f321, %r71;
	ex2.approx.ftz.f32 	%f322, %f320;
	mul.f32 	%f323, %f322, %f321;
	add.f32 	%f324, %f312, %f323;
	sub.f32 	%f325, %f428, %f130;
	fma.rn.f32 	%f326, %f325, 0f3BBB989D, 0f3F000000;
	cvt.sat.f32.f32 	%f327, %f326;
	fma.rm.f32 	%f328, %f327, %f135, %f134;
	add.f32 	%f329, %f328, 0fCB40007F;
	neg.f32 	%f330, %f329;
	fma.rn.f32 	%f331, %f325, 0f3FB8AA3B, %f330;
	fma.rn.f32 	%f332, %f325, 0f32A57060, %f331;
	mov.b32 	%r72, %f328;
	shl.b32 	%r73, %r72, 23;
	mov.b32 	%f333, %r73;
	ex2.approx.ftz.f32 	%f334, %f332;
	mul.f32 	%f335, %f334, %f333;
	add.f32 	%f336, %f324, %f335;
	sub.f32 	%f337, %f427, %f130;
	fma.rn.f32 	%f338, %f337, 0f3BBB989D, 0f3F000000;
	cvt.sat.f32.f32 	%f339, %f338;
	fma.rm.f32 	%f340, %f339, %f135, %f134;
	add.f32 	%f341, %f340, 0fCB40007F;
	neg.f32 	%f342, %f341;
	fma.rn.f32 	%f343, %f337, 0f3FB8AA3B, %f342;
	fma.rn.f32 	%f344, %f337, 0f32A57060, %f343;
	mov.b32 	%r74, %f340;
	shl.b32 	%r75, %r74, 23;
	mov.b32 	%f345, %r75;
	ex2.approx.ftz.f32 	%f346, %f344;
	mul.f32 	%f347, %f346, %f345;
	add.f32 	%f348, %f336, %f347;
	sub.f32 	%f349, %f431, %f130;
	fma.rn.f32 	%f350, %f349, 0f3BBB989D, 0f3F000000;
	cvt.sat.f32.f32 	%f351, %f350;
	fma.rm.f32 	%f352, %f351, %f135, %f134;
	add.f32 	%f353, %f352, 0fCB40007F;
	neg.f32 	%f354, %f353;
	fma.rn.f32 	%f355, %f349, 0f3FB8AA3B, %f354;
	fma.rn.f32 	%f356, %f349, 0f32A57060, %f355;
	mov.b32 	%r76, %f352;
	shl.b32 	%r77, %r76, 23;
	mov.b32 	%f357, %r77;
	ex2.approx.ftz.f32 	%f358, %f356;
	mul.f32 	%f359, %f358, %f357;
	add.f32 	%f360, %f348, %f359;
	sub.f32 	%f361, %f430, %f130;
	fma.rn.f32 	%f362, %f361, 0f3BBB989D, 0f3F000000;
	cvt.sat.f32.f32 	%f363, %f362;
	fma.rm.f32 	%f364, %f363, %f135, %f134;
	add.f32 	%f365, %f364, 0fCB40007F;
	neg.f32 	%f366, %f365;
	fma.rn.f32 	%f367, %f361, 0f3FB8AA3B, %f366;
	fma.rn.f32 	%f368, %f361, 0f32A57060, %f367;
	mov.b32 	%r78, %f364;
	shl.b32 	%r79, %r78, 23;
	mov.b32 	%f369, %r79;
	ex2.approx.ftz.f32 	%f370, %f368;
	mul.f32 	%f371, %f370, %f369;
	add.f32 	%f372, %f360, %f371;
	mov.b32 	%r80, %f372;
	shfl.sync.bfly.b32	%r81|%p19, %r80, 16, 31, -1;
	mov.b32 	%f373, %r81;
	add.f32 	%f374, %f372, %f373;
	mov.b32 	%r82, %f374;
	shfl.sync.bfly.b32	%r83|%p20, %r82, 8, 31, -1;
	mov.b32 	%f375, %r83;
	add.f32 	%f376, %f374, %f375;
	mov.b32 	%r84, %f376;
	shfl.sync.bfly.b32	%r85|%p21, %r84, 4, 31, -1;
	mov.b32 	%f377, %r85;
	add.f32 	%f378, %f376, %f377;
	mov.b32 	%r86, %f378;
	shfl.sync.bfly.b32	%r87|%p22, %r86, 2, 31, -1;
	mov.b32 	%f379, %r87;
	add.f32 	%f380, %f378, %f379;
	mov.b32 	%r88, %f380;
	shfl.sync.bfly.b32	%r89|%p23, %r88, 1, 31, -1;
	mov.b32 	%f381, %r89;
	add.f32 	%f382, %f380, %f381;
	div.rn.f32 	%f61, %f143, %f382;
	div.rn.f32 	%f62, %f155, %f382;
	div.rn.f32 	%f63, %f167, %f382;
	div.rn.f32 	%f64, %f179, %f382;
	div.rn.f32 	%f65, %f191, %f382;
	div.rn.f32 	%f66, %f203, %f382;
	div.rn.f32 	%f67, %f215, %f382;
	div.rn.f32 	%f68, %f227, %f382;
	div.rn.f32 	%f69, %f239, %f382;
	div.rn.f32 	%f70, %f251, %f382;
	div.rn.f32 	%f71, %f263, %f382;
	div.rn.f32 	%f72, %f275, %f382;
	div.rn.f32 	%f73, %f287, %f382;
	div.rn.f32 	%f74, %f299, %f382;
	div.rn.f32 	%f75, %f311, %f382;
	div.rn.f32 	%f76, %f323, %f382;
	div.rn.f32 	%f77, %f335, %f382;
	div.rn.f32 	%f78, %f347, %f382;
	div.rn.f32 	%f79, %f359, %f382;
	div.rn.f32 	%f80, %f371, %f382;
	@%p13 bra 	$L__BB341_26;
	cvt.u64.u32 	%rd96, %r6;
	mad.lo.s64 	%rd97, %rd165, %rd21, %rd96;
	// begin inline asm
	{  cvt.rn.bf16.f32 %rs21, %f61;}

	// end inline asm
	// begin inline asm
	{  cvt.rn.bf16.f32 %rs22, %f62;}

	// end inline asm
	shr.u64 	%rd98, %rd97, 63;
	add.s64 	%rd99, %rd97, %rd98;
	cvta.to.global.u64 	%rd100, %rd20;
	shl.b64 	%rd101, %rd99, 1;
	and.b64  	%rd102, %rd101, -4;
	add.s64 	%rd103, %rd100, %rd102;
	mov.b32 	%r92, {%rs21, %rs22};
	st.global.u32 	[%rd103], %r92;
$L__BB341_26:
	setp.le.s64 	%p24, %rd23, %rd2;
	@%p24 bra 	$L__BB341_28;
	mad.lo.s64 	%rd104, %rd165, %rd21, %rd2;
	// begin inline asm
	{  cvt.rn.bf16.f32 %rs23, %f63;}

	// end inline asm
	// begin inline asm
	{  cvt.rn.bf16.f32 %rs24, %f64;}

	// end inline asm
	shr.u64 	%rd105, %rd104, 63;
	add.s64 	%rd106, %rd104, %rd105;
	cvta.to.global.u64 	%rd107, %rd20;
	shl.b64 	%rd108, %rd106, 1;
	and.b64  	%rd109, %rd108, -4;
	add.s64 	%rd110, %rd107, %rd109;
	mov.b32 	%r93, {%rs23, %rs24};
	st.global.u32 	[%rd110], %r93;
$L__BB341_28:
	setp.le.s64 	%p25, %rd23, %rd3;
	@%p25 bra 	$L__BB341_30;
	mad.lo.s64 	%rd111, %rd165, %rd21, %rd3;
	// begin inline asm
	{  cvt.rn.bf16.f32 %rs25, %f65;}

	// end inline asm
	// begin inline asm
	{  cvt.rn.bf16.f32 %rs26, %f66;}

	// end inline asm
	shr.u64 	%rd112, %rd111, 63;
	add.s64 	%rd113, %rd111, %rd112;
	cvta.to.global.u64 	%rd114, %rd20;
	shl.b64 	%rd115, %rd113, 1;
	and.b64  	%rd116, %rd115, -4;
	add.s64 	%rd117, %rd114, %rd116;
	mov.b32 	%r94, {%rs25, %rs26};
	st.global.u32 	[%rd117], %r94;
$L__BB341_30:
	setp.le.s64 	%p26, %rd23, %rd4;
	@%p26 bra 	$L__BB341_32;
	mad.lo.s64 	%rd118, %rd165, %rd21, %rd4;
	// begin inline asm
	{  cvt.rn.bf16.f32 %rs27, %f67;}

	// end inline asm
	// begin inline asm
	{  cvt.rn.bf16.f32 %rs28, %f68;}

	// end inline asm
	shr.u64 	%rd119, %rd118, 63;
	add.s64 	%rd120, %rd118, %rd119;
	cvta.to.global.u64 	%rd121, %rd20;
	shl.b64 	%rd122, %rd120, 1;
	and.b64  	%rd123, %rd122, -4;
	add.s64 	%rd124, %rd121, %rd123;
	mov.b32 	%r95, {%rs27, %rs28};
	st.global.u32 	[%rd124], %r95;
$L__BB341_32:
	mul.lo.s64 	%rd15, %rd165, %rd21;
	setp.le.s64 	%p27, %rd23, %rd5;
	@%p27 bra 	$L__BB341_34;
	add.s64 	%rd125, %rd15, %rd5;
	// begin inline asm
	{  cvt.rn.bf16.f32 %rs29, %f69;}

	// end inline asm
	// begin inline asm
	{  cvt.rn.bf16.f32 %rs30, %f70;}

	// end inline asm
	shr.u64 	%rd126, %rd125, 63;
	add.s64 	%rd127, %rd125, %rd126;
	cvta.to.global.u64 	%rd128, %rd20;
	shl.b64 	%rd129, %rd127, 1;
	and.b64  	%rd130, %rd129, -4;
	add.s64 	%rd131, %rd128, %rd130;
	mov.b32 	%r96, {%rs29, %rs30};
	st.global.u32 	[%rd131], %r96;
$L__BB341_34:
	cvta.to.global.u64 	%rd16, %rd20;
	setp.le.s64 	%p28, %rd23, %rd6;
	@%p28 bra 	$L__BB341_36;
	add.s64 	%rd132, %rd15, %rd6;
	// begin inline asm
	{  cvt.rn.bf16.f32 %rs31, %f71;}

	// end inline asm
	// begin inline asm
	{  cvt.rn.bf16.f32 %rs32, %f72;}

	// end inline asm
	shr.u64 	%rd133, %rd132, 63;
	add.s64 	%rd134, %rd132, %rd133;
	shl.b64 	%rd135, %rd134, 1;
	and.b64  	%rd136, %rd135, -4;
	add.s64 	%rd137, %rd16, %rd136;
	mov.b32 	%r97, {%rs31, %rs32};
	st.global.u32 	[%rd137], %r97;
$L__BB341_36:
	setp.le.s64 	%p29, %rd23, %rd7;
	@%p29 bra 	$L__BB341_38;
	add.s64 	%rd138, %rd15, %rd7;
	// begin inline asm
	{  cvt.rn.bf16.f32 %rs33, %f73;}

	// end inline asm
	// begin inline asm
	{  cvt.rn.bf16.f32 %rs34, %f74;}

	// end inline asm
	shr.u64 	%rd139, %rd138, 63;
	add.s64 	%rd140, %rd138, %rd139;
	shl.b64 	%rd141, %rd140, 1;
	and.b64  	%rd142, %rd141, -4;
	add.s64 	%rd143, %rd16, %rd142;
	mov.b32 	%r98, {%rs33, %rs34};
	st.global.u32 	[%rd143], %r98;
$L__BB341_38:
	setp.le.s64 	%p30, %rd23, %rd8;
	@%p30 bra 	$L__BB341_40;
	add.s64 	%rd144, %rd15, %rd8;
	// begin inline asm
	{  cvt.rn.bf16.f32 %rs35, %f75;}

	// end inline asm
	// begin inline asm
	{  cvt.rn.bf16.f32 %rs36, %f76;}

	// end inline asm
	shr.u64 	%rd145, %rd144, 63;
	add.s64 	%rd146, %rd144, %rd145;
	shl.b64 	%rd147, %rd146, 1;
	and.b64  	%rd148, %rd147, -4;
	add.s64 	%rd149, %rd16, %rd148;
	mov.b32 	%r99, {%rs35, %rs36};
	st.global.u32 	[%rd149], %r99;
$L__BB341_40:
	setp.le.s64 	%p31, %rd23, %rd9;
	@%p31 bra 	$L__BB341_42;
	add.s64 	%rd150, %rd15, %rd9;
	// begin inline asm
	{  cvt.rn.bf16.f32 %rs37, %f77;}

	// end inline asm
	// begin inline asm
	{  cvt.rn.bf16.f32 %rs38, %f78;}

	// end inline asm
	shr.u64 	%rd151, %rd150, 63;
	add.s64 	%rd152, %rd150, %rd151;
	shl.b64 	%rd153, %rd152, 1;
	and.b64  	%rd154, %rd153, -4;
	add.s64 	%rd155, %rd16, %rd154;
	mov.b32 	%r100, {%rs37, %rs38};
	st.global.u32 	[%rd155], %r100;
$L__BB341_42:
	setp.le.s64 	%p32, %rd23, %rd10;
	@%p32 bra 	$L__BB341_44;
	add.s64 	%rd156, %rd15, %rd10;
	// begin inline asm
	{  cvt.rn.bf16.f32 %rs39, %f79;}

	// end inline asm
	// begin inline asm
	{  cvt.rn.bf16.f32 %rs40, %f80;}

	// end inline asm
	shr.u64 	%rd157, %rd156, 63;
	add.s64 	%rd158, %rd156, %rd157;
	shl.b64 	%rd159, %rd158, 1;
	and.b64  	%rd160, %rd159, -4;
	add.s64 	%rd161, %rd16, %rd160;
	mov.b32 	%r101, {%rs39, %rs40};
	st.global.u32 	[%rd161], %r101;
$L__BB341_44:
	ld.param.u64 	%rd164, [_Z15SoftmaxWarpImplI10DirectLoadI13__nv_bfloat16fE11DirectStoreIfS1_EfLi2ELi20ELi32ELi1ELb1EL9Algorithm0EEvT_T0_ll_param_2];
	cvt.s64.s32 	%rd162, %r104;
	add.s64 	%rd165, %rd165, %rd162;
	setp.lt.s64 	%p33, %rd165, %rd164;
	@%p33 bra 	$L__BB341_4;
$L__BB341_45:
	ret;

}
	// .globl	_Z15SoftmaxWarpImplI10DirectLoadI13__nv_bfloat16fE11DirectStoreIfS1_EfLi2ELi22ELi32ELi1ELb0EL9Algorithm0EEvT_T0_ll
.visible .entry _Z15SoftmaxWarpImplI10DirectLoadI13__nv_bfloat16fE11DirectStoreIfS1_EfLi2ELi22ELi32ELi1ELb0EL9Algorithm0EEvT_T0_ll(
	.param .align 8 .b8 _Z15SoftmaxWarpImplI10DirectLoadI13__nv_bfloat16fE11DirectStoreIfS1_EfLi2ELi22ELi32ELi1ELb0EL9Algorithm0EEvT_T0_ll_param_0[16],
	.param .align 8 .b8 _Z15SoftmaxWarpImplI10DirectLoadI13__nv_bfloat16fE11DirectStoreIfS1_EfLi2ELi22ELi32ELi1ELb0EL9Algorithm0EEvT_T0_ll_param_1[16],
	.param .u64 _Z15SoftmaxWarpImplI10DirectLoadI13__nv_bfloat16fE11DirectStoreIfS1_EfLi2ELi22ELi32ELi1ELb0EL9Algorithm0EEvT_T0_ll_param_2,
	.param .u64 _Z15SoftmaxWarpImplI10DirectLoadI13__nv_bfloat16fE11DirectStoreIfS1_EfLi2ELi22ELi32ELi1ELb0EL9Algorithm0EEvT_T0_ll_param_3
)
{
	.reg .pred 	%p<14>;
	.reg .b16 	%rs<45>;
	.reg .b32 	%r<95>;
	.reg .b32 	%f<353>;
	.reg .b64 	%rd<155>;

	ld.param.u64 	%rd13, [_Z15SoftmaxWarpImplI10DirectLoadI13__nv_bfloat16fE11DirectStoreIfS1_EfLi2ELi22ELi32ELi1ELb0EL9Algorithm0EEvT_T0_ll_param_1+8];
	ld.param.u64 	%rd12, [_Z15SoftmaxWarpImplI10DirectLoadI13__nv_bfloat16fE11DirectStoreIfS1_EfLi2ELi22ELi32ELi1ELb0EL9Algorithm0EEvT_T0_ll_param_1];
	ld.param.u64 	%rd11, [_Z15SoftmaxWarpImplI10DirectLoadI13__nv_bfloat16fE11DirectStoreIfS1_EfLi2ELi22ELi32ELi1ELb0EL9Algorithm0EEvT_T0_ll_param_0+8];
	ld.param.u64 	%rd10, [_Z15SoftmaxWarpImplI10DirectLoadI13__nv_bfloat16fE11DirectStoreIfS1_EfLi2ELi22ELi32ELi1ELb0EL9Algorithm0EEvT_T0_ll_param_0];
	ld.param.u64 	%rd14, [_Z15SoftmaxWarpImplI10DirectLoadI13__nv_bfloat16fE11DirectStoreIfS1_EfLi2ELi22ELi32ELi1ELb0EL9Algorithm0EEvT_T0_ll_param_2];
	ld.param.u64 	%rd15, [_Z15SoftmaxWarpImplI10DirectLoadI13__nv_bfloat16fE11DirectStoreIfS1_EfLi2ELi22ELi32ELi1ELb0EL9Algorithm0EEvT_T0_ll_param_3];
	setp.lt.s64 	%p1, %rd15, 705;
	@%p1 bra 	$L__BB342_2;
	mov.u64 	%rd16, $str;
	cvta.global.u64 	%rd17, %rd16;
	mov.u64 	%rd18, $str$1;
	cvta.global.u64 	%rd19, %rd18;
	mov.u64 	%rd20, __unnamed_333;
	cvta.global.u64 	%rd21, %rd20;
	{ // callseq 332, 0
	.param .b64 param0;
	st.param.b64 	[param0], %rd17;
	.param .b64 param1;
	st.param.b64 	[param1], %rd19;
	.param .b32 param2;
	st.param.b32 	[param2], 358;
	.param .b64 param3;
	st.param.b64 	[param3], %rd21;
	.param .b64 param4;
	st.param.b64 	[param4], 1;
	call.uni 
	__assertfail, 
	(
	param0, 
	param1, 
	param2, 
	param3, 
	param4
	);
	} // callseq 332
$L__BB342_2:
	mov.u32 	%r2, %nctaid.x;
	mov.u32 	%r3, %ntid.y;
	mul.lo.s32 	%r1, %r2, %r3;
	mov.u32 	%r4, %ctaid.x;
	mov.u32 	%r5, %tid.y;
	mad.lo.s32 	%r6, %r4, %r3, %r5;
	cvt.s64.s32 	%rd154, %r6;
	setp.le.s64 	%p2, %rd14, %rd154;
	@%p2 bra 	$L__BB342_5;
	cvta.to.global.u64 	%rd4, %rd10;
	cvta.to.global.u64 	%rd5, %rd12;
	mov.u32 	%r7, %tid.x;
	shl.b32 	%r8, %r7, 1;
	cvt.u64.u32 	%rd6, %r8;
	cvt.s64.s32 	%rd7, %r1;
$L__BB342_4:
	mad.lo.s64 	%rd22, %rd154, %rd11, %rd6;
	shr.u64 	%rd23, %rd22, 63;
	add.s64 	%rd24, %rd22, %rd23;
	shl.b64 	%rd25, %rd24, 1;
	and.b64  	%rd26, %rd25, -4;
	add.s64 	%rd27, %rd4, %rd26;
	ld.global.u32 	%r9, [%rd27];
	mov.b32 	{%rs1, %rs2}, %r9;
	// begin inline asm
	{ cvt.f32.bf16 %f1, %rs1;}

	// end inline asm
	// begin inline asm
	{ cvt.f32.bf16 %f2, %rs2;}

	// end inline asm
	max.f32 	%f45, %f1, 0fFF800000;
	max.f32 	%f46, %f45, %f2;
	add.s64 	%rd28, %rd22, 64;
	shr.u64 	%rd29, %rd28, 63;
	add.s64 	%rd30, %rd28, %rd29;
	shl.b64 	%rd31, %rd30, 1;
	and.b64  	%rd32, %rd31, -4;
	add.s64 	%rd33, %rd4, %rd32;
	ld.global.u32 	%r10, [%rd33];
	mov.b32 	{%rs3, %rs4}, %r10;
	// begin inline asm
	{ cvt.f32.bf16 %f3, %rs3;}

	// end inline asm
	// begin inline asm
	{ cvt.f32.bf16 %f4, %rs4;}

	// end inline asm
	max.f32 	%f47, %f46, %f3;
	max.f32 	%f48, %f47, %f4;
	add.s64 	%rd34, %rd22, 128;
	shr.u64 	%rd35, %rd34, 63;
	add.s64 	%rd36, %rd34, %rd35;
	shl.b64 	%rd37, %rd36, 1;
	and.b64  	%rd38, %rd37, -4;
	add.s64 	%rd39, %rd4, %rd38;
	ld.global.u32 	%r11, [%rd39];
	mov.b32 	{%rs5, %rs6}, %r11;
	// begin inline asm
	{ cvt.f32.bf16 %f5, %rs5;}

	// end inline asm
	// begin inline asm
	{ cvt.f32.bf16 %f6, %rs6;}

	// end inline asm
	max.f32 	%f49, %f48, %f5;
	max.f32 	%f50, %f49, %f6;
	add.s64 	%rd40, %rd22, 192;
	shr.u64 	%rd41, %rd40, 63;
	add.s64 	%rd42, %rd40, %rd41;
	shl.b64 	%rd43, %rd42, 1;
	and.b64  	%rd44, %rd43, -4;
	add.s64 	%rd45, %rd4, %rd44;
	ld.global.u32 	%r12, [%rd45];
	mov.b32 	{%rs7, %rs8}, %r12;
	// begin inline asm
	{ cvt.f32.bf16 %f7, %rs7;}

	// end inline asm
	// begin inline asm
	{ cvt.f32.bf16 %f8, %rs8;}

	// end inline asm
	max.f32 	%f51, %f50, %f7;
	max.f32 	%f52, %f51, %f8;
	add.s64 	%rd46, %rd22, 256;
	shr.u64 	%rd47, %rd46, 63;
	add.s64 	%rd48, %rd46, %rd47;
	shl.b64 	%rd49, %rd48, 1;
	and.b64  	%rd50, %rd49, -4;
	add.s64 	%rd51, %rd4, %rd50;
	ld.global.u32 	%r13, [%rd51];
	mov.b32 	{%rs9, %rs10}, %r13;
	// begin inline asm
	{ cvt.f32.bf16 %f9, %rs9;}

	// end inline asm
	// begin inline asm
	{ cvt.f32.bf16 %f10, %rs10;}

	// end inline asm
	max.f32 	%f53, %f52, %f9;
	max.f32 	%f54, %f53, %f10;
	add.s64 	%rd52, %rd22, 320;
	shr.u64 	%rd53, %rd52, 63;
	add.s64 	%rd54, %rd52, %rd53;
	shl.b64 	%rd55, %rd54, 1;
	and.b64  	%rd56, %rd55, -4;
	add.s64 	%rd57, %rd4, %rd56;
	ld.global.u32 	%r14, [%rd57];
	mov.b32 	{%rs11, %rs12}, %r14;
	// begin inline asm
	{ cvt.f32.bf16 %f11, %rs11;}

	// end inline asm
	// begin inline asm
	{ cvt.f32.bf16 %f12, %rs12;}

	// end inline asm
	max.f32 	%f55, %f54, %f11;
	max.f32 	%f56, %f55, %f12;
	add.s64 	%rd58, %rd22, 384;
	shr.u64 	%rd59, %rd58, 63;
	add.s64 	%rd60, %rd58, %rd59;
	shl.b64 	%rd61, %rd60, 1;
	and.b64  	%rd62, %rd61, -4;
	add.s64 	%rd63, %rd4, %rd62;
	ld.global.u32 	%r15, [%rd63];
	mov.b32 	{%rs13, %rs14}, %r15;
	// begin inline asm
	{ cvt.f32.bf16 %f13, %rs13;}

	// end inline asm
	// begin inline asm
	{ cvt.f32.bf16 %f14, %rs14;}

	// end inline asm
	max.f32 	%f57, %f56, %f13;
	max.f32 	%f58, %f57, %f14;
	add.s64 	%rd64, %rd22, 448;
	shr.u64 	%rd65, %rd64, 63;
	add.s64 	%rd66, %rd64, %rd65;
	shl.b64 	%rd67, %rd66, 1;
	and.b64  	%rd68, %rd67, -4;
	add.s64 	%rd69, %rd4, %rd68;
	ld.global.u32 	%r16, [%rd69];
	mov.b32 	{%rs15, %rs16}, %r16;
	// begin inline asm
	{ cvt.f32.bf16 %f15, %rs15;}

	// end inline asm
	// begin inline asm
	{ cvt.f32.bf16 %f16, %rs16;}

	// end inline asm
	max.f32 	%f59, %f58, %f15;
	max.f32 	%f60, %f59, %f16;
	add.s64 	%rd70, %rd22, 512;
	shr.u64 	%rd71, %rd70, 63;
	add.s64 	%rd72, %rd70, %rd71;
	shl.b64 	%rd73, %rd72, 1;
	and.b64  	%rd74, %rd73, -4;
	add.s64 	%rd75, %rd4, %rd74;
	ld.global.u32 	%r17, [%rd75];
	mov.b32 	{%rs17, %rs18}, %r17;
	// begin inline asm
	{ cvt.f32.bf16 %f17, %rs17;}

	// end inline asm
	// begin inline asm
	{ cvt.f32.bf16 %f18, %rs18;}

	// end inline asm
	max.f32 	%f61, %f60, %f17;
	max.f32 	%f62, %f61, %f18;
	add.s64 	%rd76, %rd22, 576;
	shr.u64 	%rd77, %rd76, 63;
	add.s64 	%rd78, %rd76, %rd77;
	shl.b64 	%rd79, %rd78, 1;
	and.b64  	%rd80, %rd79, -4;
	add.s64 	%rd81, %rd4, %rd80;
	ld.global.u32 	%r18, [%rd81];
	mov.b32 	{%rs19, %rs20}, %r18;
	// begin inline asm
	{ cvt.f32.bf16 %f19, %rs19;}

	// end inline asm
	// begin inline asm
	{ cvt.f32.bf16 %f20, %rs20;}

	// end inline asm
	max.f32 	%f63, %f62, %f19;
	max.f32 	%f64, %f63, %f20;
	add.s64 	%rd82, %rd22, 640;
	shr.u64 	%rd83, %rd82, 63;
	add.s64 	%rd84, %rd82, %rd83;
	shl.b64 	%rd85, %rd84, 1;
	and.b64  	%rd86, %rd85, -4;
	add.s64 	%rd87, %rd4, %rd86;
	ld.global.u32 	%r19, [%rd87];
	mov.b32 	{%rs21, %rs22}, %r19;
	// begin inline asm
	{ cvt.f32.bf16 %f21, %rs21;}

	// end inline asm
	// begin inline asm
	{ cvt.f32.bf16 %f22, %rs22;}

	// end inline asm
	max.f32 	%f65, %f64, %f21;
	max.f32 	%f66, %f65, %f22;
	mov.b32 	%r20, %f66;
	shfl.sync.bfly.b32	%r21|%p3, %r20, 16, 31, -1;
	mov.b32 	%f67, %r21;
	max.f32 	%f68, %f66, %f67;
	mov.b32 	%r22, %f68;
	shfl.sync.bfly.b32	%r23|%p4, %r22, 8, 31, -1;
	mov.b32 	%f69, %r23;
	max.f32 	%f70, %f68, %f69;
	mov.b32 	%r24, %f70;
	shfl.sync.bfly.b32	%r25|%p5, %r24, 4, 31, -1;
	mov.b32 	%f71, %r25;
	max.f32 	%f72, %f70, %f71;
	mov.b32 	%r26, %f72;
	shfl.sync.bfly.b32	%r27|%p6, %r26, 2, 31, -1;
	mov.b32 	%f73, %r27;
	max.f32 	%f74, %f72, %f73;
	mov.b32 	%r28, %f74;
	shfl.sync.bfly.b32	%r29|%p7, %r28, 1, 31, -1;
	mov.b32 	%f75, %r29;
	max.f32 	%f76, %f74, %f75;
	sub.f32 	%f77, %f1, %f76;
	fma.rn.f32 	%f78, %f77, 0f3BBB989D, 0f3F000000;
	cvt.sat.f32.f32 	%f79, %f78;
	mov.f32 	%f80, 0f4B400001;
	mov.f32 	%f81, 0f437C0000;
	fma.rm.f32 	%f82, %f79, %f81, %f80;
	add.f32 	%f83, %f82, 0fCB40007F;
	neg.f32 	%f84, %f83;
	fma.rn.f32 	%f85, %f77, 0f3FB8AA3B, %f84;
	fma.rn.f32 	%f86, %f77, 0f32A57060, %f85;
	mov.b32 	%r30, %f82;
	shl.b32 	%r31, %r30, 23;
	mov.b32 	%f87, %r31;
	ex2.approx.ftz.f32 	%f88, %f86;
	mul.f32 	%f89, %f88, %f87;
	add.f32 	%f90, %f89, 0f00000000;
	sub.f32 	%f91, %f2, %f76;
	fma.rn.f32 	%f92, %f91, 0f3BBB989D, 0f3F000000;
	cvt.sat.f32.f32 	%f93, %f92;
	fma.rm.f32 	%f94, %f93, %f81, %f80;
	add.f32 	%f95, %f94, 0fCB40007F;
	neg.f32 	%f96, %f95;
	fma.rn.f32 	%f97, %f91, 0f3FB8AA3B, %f96;
	fma.rn.f32 	%f98, %f91, 0f32A57060, %f97;
	mov.b32 	%r32, %f94;
	shl.b32 	%r33, %r32, 23;
	mov.b32 	%f99, %r33;
	ex2.approx.ftz.f32 	%f100, %f98;
	mul.f32 	%f101, %f100, %f99;
	add.f32 	%f102, %f90, %f101;
	sub.f32 	%f103, %f3, %f76;
	fma.rn.f32 	%f104, %f103, 0f3BBB989D, 0f3F000000;
	cvt.sat.f32.f32 	%f105, %f104;
	fma.rm.f32 	%f106, %f105, %f81, %f80;
	add.f32 	%f107, %f106, 0fCB40007F;
	neg.f32 	%f108, %f107;
	fma.rn.f32 	%f109, %f103, 0f3FB8AA3B, %f108;
	fma.rn.f32 	%f110, %f103, 0f32A57060, %f109;
	mov.b32 	%r34, %f106;
	shl.b32 	%r35, %r34, 23;
	mov.b32 	%f111, %r35;
	ex2.approx.ftz.f32 	%f112, %f110;
	mul.f32 	%f113, %f112, %f111;
	add.f32 	%f114, %f102, %f113;
	sub.f32 	%f115, %f4, %f76;
	fma.rn.f32 	%f116, %f115, 0f3BBB989D, 0f3F000000;
	cvt.sat.f32.f32 	%f117, %f116;
	fma.rm.f32 	%f118, %f117, %f81, %f80;
	add.f32 	%f119, %f118, 0fCB40007F;
	neg.f32 	%f120, %f119;
	fma.rn.f32 	%f121, %f115, 0f3FB8AA3B, %f120;
	fma.rn.f32 	%f122, %f115, 0f32A57060, %f121;
	mov.b32 	%r36, %f118;
	shl.b32 	%r37, %r36, 23;
	mov.b32 	%f123, %r37;
	ex2.approx.ftz.f32 	%f124, %f122;
	mul.f32 	%f125, %f124, %f123;
	add.f32 	%f126, %f114, %f125;
	sub.f32 	%f127, %f5, %f76;
	fma.rn.f32 	%f128, %f127, 0f3BBB989D, 0f3F000000;
	cvt.sat.f32.f32 	%f129, %f128;
	fma.rm.f32 	%f130, %f129, %f81, %f80;
	add.f32 	%f131, %f130, 0fCB40007F;
	neg.f32 	%f132, %f131;
	fma.rn.f32 	%f133, %f127, 0f3FB8AA3B, %f132;
	fma.rn.f32 	%f134, %f127, 0f32A57060, %f133;
	mov.b32 	%r38, %f130;
	shl.b32 	%r39, %r38, 23;
	mov.b32 	%f135, %r39;
	ex2.approx.ftz.f32 	%f136, %f134;
	mul.f32 	%f137, %f136, %f135;
	add.f32 	%f138, %f126, %f137;
	sub.f32 	%f139, %f6, %f76;
	fma.rn.f32 	%f140, %f139, 0f3BBB989D, 0f3F000000;
	cvt.sat.f32.f32 	%f141, %f140;
	fma.rm.f32 	%f142, %f141, %f81, %f80;
	add.f32 	%f143, %f142, 0fCB40007F;
	neg.f32 	%f144, %f143;
	fma.rn.f32 	%f145, %f139, 0f3FB8AA3B, %f144;
	fma.rn.f32 	%f146, %f139, 0f32A57060, %f145;
	mov.b32 	%r40, %f142;
	shl.b32 	%r41, %r40, 23;
	mov.b32 	%f147, %r41;
	ex2.approx.ftz.f32 	%f148, %f146;
	mul.f32 	%f149, %f148, %f147;
	add.f32 	%f150, %f138, %f149;
	sub.f32 	%f151, %f7, %f76;
	fma.rn.f32 	%f152, %f151, 0f3BBB989D, 0f3F000000;
	cvt.sat.f32.f32 	%f153, %f152;
	fma.rm.f32 	%f154, %f153, %f81, %f80;
	add.f32 	%f155, %f154, 0fCB40007F;
	neg.f32 	%f156, %f155;
	fma.rn.f32 	%f157, %f151, 0f3FB8AA3B, %f156;
	fma.rn.f32 	%f158, %f151, 0f32A57060, %f157;
	mov.b32 	%r42, %f154;
	shl.b32 	%r43, %r42, 23;
	mov.b32 	%f159, %r43;
	ex2.approx.ftz.f32 	%f160, %f158;
	mul.f32 	%f161, %f160, %f159;
	add.f32 	%f162, %f150, %f161;
	sub.f32 	%f163, %f8, %f76;
	fma.rn.f32 	%f164, %f163, 0f3BBB989D, 0f3F000000;
	cvt.sat.f32.f32 	%f165, %f164;
	fma.rm.f32 	%f166, %f165, %f81, %f80;
	add.f32 	%f167, %f166, 0fCB40007F;
	neg.f32 	%f168, %f167;
	fma.rn.f32 	%f169, %f163, 0f3FB8AA3B, %f168;
	fma.rn.f32 	%f170, %f163, 0f32A57060, %f169;
	mov.b32 	%r44, %f166;
	shl.b32 	%r45, %r44, 23;
	mov.b32 	%f171, %r45;
	ex2.approx.ftz.f32 	%f172, %f170;
	mul.f32 	%f173, %f172, %f171;
	add.f32 	%f174, %f162, %f173;
	sub.f32 	%f175, %f9, %f76;
	fma.rn.f32 	%f176, %f175, 0f3BBB989D, 0f3F000000;
	cvt.sat.f32.f32 	%f177, %f176;
	fma.rm.f32 	%f178, %f177, %f81, %f80;
	add.f32 	%f179, %f178, 0fCB40007F;
	neg.f32 	%f180, %f179;
	fma.rn.f32 	%f181, %f175, 0f3FB8AA3B, %f180;
	fma.rn.f32 	%f182, %f175, 0f32A57060, %f181;
	mov.b32 	%r46, %f178;
	shl.b32 	%r47, %r46, 23;
	mov.b32 	%f183, %r47;
	ex2.approx.ftz.f32 	%f184, %f182;
	mul.f32 	%f185, %f184, %f183;
	add.f32 	%f186, %f174, %f185;
	sub.f32 	%f187, %f10, %f76;
	fma.rn.f32 	%f188, %f187, 0f3BBB989D, 0f3F000000;
	cvt.sat.f32.f32 	%f189, %f188;
	fma.rm.f32 	%f190, %f189, %f81, %f80;
	add.f32 	%f191, %f190, 0fCB40007F;
	neg.f32 	%f192, %f191;
	fma.rn.f32 	%f193, %f187, 0f3FB8AA3B, %f192;
	fma.rn.f32 	%f194, %f187, 0f32A57060, %f193;
	mov.b32 	%r48, %f190;
	shl.b32 	%r49, %r48, 23;
	mov.b32 	%f195, %r49;
	ex2.approx.ftz.f32 	%f196, %f194;
	mul.f32 	%f197, %f196, %f195;
	add.f32 	%f198, %f186, %f197;
	sub.f32 	%f199, %f11, %f76;
	fma.rn.f32 	%f200, %f199, 0f3BBB989D, 0f3F000000;
	cvt.sat.f32.f32 	%f201, %f200;
	fma.rm.f32 	%f202, %f201, %f81, %f80;
	add.f32 	%f203, %f202, 0fCB40007F;
	neg.f32 	%f204, %f203;
	fma.rn.f32 	%f205, %f199, 0f3FB8AA3B, %f204;
	fma.rn.f32 	%f206, %f199, 0f32A57060, %f205;
	mov.b32 	%r50, %f202;
	shl.b32 	%r51, %r50, 23;
	mov.b32 	%f207, %r51;
	ex2.approx.ftz.f32 	%f208, %f206;
	mul.f32 	%f209, %f208, %f207;
	add.f32 	%f210, %f198, %f209;
	sub.f32 	%f211, %f12, %f76;
	fma.rn.f32 	%f212, %f211, 0f3BBB989D, 0f3F000000;
	cvt.sat.f32.f32 	%f213, %f212;
	fma.rm.f32 	%f214, %f213, %f81, %f80;
	add.f32 	%f215, %f214, 0fCB40007F;
	neg.f32 	%f216, %f215;
	fma.rn.f32 	%f217, %f211, 0f3FB8AA3B, %f216;
	fma.rn.f32 	%f218, %f211, 0f32A57060, %f217;
	mov.b32 	%r52, %f214;
	shl.b32 	%r53, %r52, 23;
	mov.b32 	%f219, %r53;
	ex2.approx.ftz.f32 	%f220, %f218;
	mul.f32 	%f221, %f220, %f219;
	add.f32 	%f222, %f210, %f221;
	sub.f32 	%f223, %f13, %f76;
	fma.rn.f32 	%f224, %f223, 0f3BBB989D, 0f3F000000;
	cvt.sat.f32.f32 	%f225, %f224;
	fma.rm.f32 	%f226, %f225, %f81, %f80;
	add.f32 	%f227, %f226, 0fCB40007F;
	neg.f32 	%f228, %f227;
	fma.rn.f32 	%f229, %f223, 0f3FB8AA3B, %f228;
	fma.rn.f32 	%f230, %f223, 0f32A57060, %f229;
	mov.b32 	%r54, %f226;
	shl.b32 	%r55, %r54, 23;
	mov.b32 	%f231, %r55;
	ex2.approx.ftz.f32 	%f232, %f230;
	mul.f32 	%f233, %f232, %f231;
	add.f32 	%f234, %f222, %f233;
	sub.f32 	%f235, %f14, %f76;
	fma.rn.f32 	%f236, %f235, 0f3BBB989D, 0f3F000000;
	cvt.sat.f32.f32 	%f237, %f236;
	fma.rm.f32 	%f238, %f237, %f81, %f80;
	add.f32 	%f239, %f238, 0fCB40007F;
	neg.f32 	%f240, %f239;
	fma.rn.f32 	%f241, %f235, 0f3FB8AA3B, %f240;
	fma.rn.f32 	%f242, %f235, 0f32A57060, %f241;
	mov.b32 	%r56, %f238;
	shl.b32 	%r57, %r56, 23;
	mov.b32 	%f243, %r57;
	ex2.approx.ftz.f32 	%f244, %f242;
	mul.f32 	%f245, %f244, %f243;
	add.f32 	%f246, %f234, %f245;
	sub.f32 	%f247, %f15, %f76;
	fma.rn.f32 	%f248, %f247, 0f3BBB989D, 0f3F000000;
	cvt.sat.f32.f32 	%f249, %f248;
	fma.rm.f32 	%f250, %f249, %f81, %f80;
	add.f32 	%f251, %f250, 0fCB40007F;
	neg.f32 	%f252, %f251;
	fma.rn.f32 	%f253, %f247, 0f3FB8AA3B, %f252;
	fma.rn.f32 	%f254, %f247, 0f32A57060, %f253;
	mov.b32 	%r58, %f250;
	shl.b32 	%r59, %r58, 23;
	mov.b32 	%f255, %r59;
	ex2.approx.ftz.f32 	%f256, %f254;
	mul.f32 	%f257, %f256, %f255;
	add.f32 	%f258, %f246, %f257;
	sub.f32 	%f259, %f16, %f76;
	fma.rn.f32 	%f260, %f259, 0f3BBB989D, 0f3F000000;
	cvt.sat.f32.f32 	%f261, %f260;
	fma.rm.f32 	%f262, %f261, %f81, %f80;
	add.f32 	%f263, %f262, 0fCB40007F;
	neg.f32 	%f264, %f263;
	fma.rn.f32 	%f265, %f259, 0f3FB8AA3B, %f264;
	fma.rn.f32 	%f266, %f259, 0f32A57060, %f265;
	mov.b32 	%r60, %f262;
	shl.b32 	%r61, %r60, 23;
	mov.b32 	%f267, %r61;
	ex2.approx.ftz.f32 	%f268, %f266;
	mul.f32 	%f269, %f268, %f267;
	add.f32 	%f270, %f258, %f269;
	sub.f32 	%f271, %f17, %f76;
	fma.rn.f32 	%f272, %f271, 0f3BBB989D, 0f3F000000;
	cvt.sat.f32.f32 	%f273, %f272;
	fma.rm.f32 	%f274, %f273, %f81, %f80;
	add.f32 	%f275, %f274, 0fCB40007F;
	neg.f32 	%f276, %f275;
	fma.rn.f32 	%f277, %f271, 0f3FB8AA3B, %f276;
	fma.rn.f32 	%f278, %f271, 0f32A57060, %f277;
	mov.b32 	%r62, %f274;
	shl.b32 	%r63, %r62, 23;
	mov.b32 	%f279, %r63;
	ex2.approx.ftz.f32 	%f280, %f278;
	mul.f32 	%f281, %f280, %f279;
	add.f32 	%f282, %f270, %f281;
	sub.f32 	%f283, %f18, %f76;
	fma.rn.f32 	%f284, %f283, 0f3BBB989D, 0f3F000000;
	cvt.sat.f32.f32 	%f285, %f284;
	fma.rm.f32 	%f286, %f285, %f81, %f80;
	add.f32 	%f287, %f286, 0fCB40007F;
	neg.f32 	%f288, %f287;
	fma.rn.f32 	%f289, %f283, 0f3FB8AA3B, %f288;
	fma.rn.f32 	%f290, %f283, 0f32A57060, %f289;
	mov.b32 	%r64, %f286;
	shl.b32 	%r65, %r64, 23;
	mov.b32 	%f291, %r65;
	ex2.approx.ftz.f32 	%f292, %f290;
	mul.f32 	%f293, %f292, %f291;
	add.f32 	%f294, %f282, %f293;
	sub.f32 	%f295, %f19, %f76;
	fma.rn.f32 	%f296, %f295, 0f3BBB989D, 0f3F000000;
	cvt.sat.f32.f32 	%f297, %f296;
	fma.rm.f32 	%f298, %f297, %f81, %f80;
	add.f32 	%f299, %f298, 0fCB40007F;
	neg.f32 	%f300, %f299;
	fma.rn.f32 	%f301, %f295, 0f3FB8AA3B, %f300;
	fma.rn.f32 	%f302, %f295, 0f32A57060, %f301;
	mov.b32 	%r66, %f298;
	shl.b32 	%r67, %r66, 23;
	mov.b32 	%f303, %r67;
	ex2.approx.ftz.f32 	%f304, %f302;
	mul.f32 	%f305, %f304, %f303;
	add.f32 	%f306, %f294, %f305;
	sub.f32 	%f307, %f20, %f76;
	fma.rn.f32 	%f308, %f307, 0f3BBB989D, 0f3F000000;
	cvt.sat.f32.f32 	%f309, %f308;
	fma.rm.f32 	%f310, %f309, %f81, %f80;
	add.f32 	%f311, %f310, 0fCB40007F;
	neg.f32 	%f312, %f311;
	fma.rn.f32 	%f313, %f307, 0f3FB8AA3B, %f312;
	fma.rn.f32 	%f314, %f307, 0f32A57060, %f313;
	mov.b32 	%r68, %f310;
	shl.b32 	%r69, %r68, 23;
	mov.b32 	%f315, %r69;
	ex2.approx.ftz.f32 	%f316, %f314;
	mul.f32 	%f317, %f316, %f315;
	add.f32 	%f318, %f306, %f317;
	sub.f32 	%f319, %f21, %f76;
	fma.rn.f32 	%f320, %f319, 0f3BBB989D, 0f3F000000;
	cvt.sat.f32.f32 	%f321, %f320;
	fma.rm.f32 	%f322, %f321, %f81, %f80;
	add.f32 	%f323, %f322, 0fCB40007F;
	neg.f32 	%f324, %f323;
	fma.rn.f32 	%f325, %f319, 0f3FB8AA3B, %f324;
	fma.rn.f32 	%f326, %f319, 0f32A57060, %f325;
	mov.b32 	%r70, %f322;
	shl.b32 	%r71, %r70, 23;
	mov.b32 	%f327, %r71;
	ex2.approx.ftz.f32 	%f328, %f326;
	mul.f32 	%f329, %f328, %f327;
	add.f32 	%f330, %f318, %f329;
	sub.f32 	%f331, %f22, %f76;
	fma.rn.f32 	%f332, %f331, 0f3BBB989D, 0f3F000000;
	cvt.sat.f32.f32 	%f333, %f332;
	fma.rm.f32 	%f334, %f333, %f81, %f80;
	add.f32 	%f335, %f334, 0fCB40007F;
	neg.f32 	%f336, %f335;
	fma.rn.f32 	%f337, %f331, 0f3FB8AA3B, %f336;
	fma.rn.f32 	%f338, %f331, 0f32A57060, %f337;
	mov.b32 	%r72, %f334;
	shl.b32 	%r73, %r72, 23;
	mov.b32 	%f339, %r73;
	ex2.approx.ftz.f32 	%f340, %f338;
	mul.f32 	%f341, %f340, %f339;
	add.f32 	%f342, %f330, %f341;
	mov.b32 	%r74, %f342;
	shfl.sync.bfly.b32	%r75|%p8, %r74, 16, 31, -1;
	mov.b32 	%f343, %r75;
	add.f32 	%f344, %f342, %f343;
	mov.b32 	%r76, %f344;
	shfl.sync.bfly.b32	%r77|%p9, %r76, 8, 31, -1;
	mov.b32 	%f345, %r77;
	add.f32 	%f346, %f344, %f345;
	mov.b32 	%r78, %f346;
	shfl.sync.bfly.b32	%r79|%p10, %r78, 4, 31, -1;
	mov.b32 	%f347, %r79;
	add.f32 	%f348, %f346, %f347;
	mov.b32 	%r80, %f348;
	shfl.sync.bfly.b32	%r81|%p11, %r80, 2, 31, -1;
	mov.b32 	%f349, %r81;
	add.f32 	%f350, %f348, %f349;
	mov.b32 	%r82, %f350;
	shfl.sync.bfly.b32	%r83|%p12, %r82, 1, 31, -1;
	mov.b32 	%f351, %r83;
	add.f32 	%f352, %f350, %f351;
	div.rn.f32 	%f23, %f89, %f352;
	div.rn.f32 	%f24, %f101, %f352;
	div.rn.f32 	%f25, %f113, %f352;
	div.rn.f32 	%f26, %f125, %f352;
	div.rn.f32 	%f27, %f137, %f352;
	div.rn.f32 	%f28, %f149, %f352;
	div.rn.f32 	%f29, %f161, %f352;
	div.rn.f32 	%f30, %f173, %f352;
	div.rn.f32 	%f31, %f185, %f352;
	div.rn.f32 	%f32, %f197, %f352;
	div.rn.f32 	%f33, %f209, %f352;
	div.rn.f32 	%f34, %f221, %f352;
	div.rn.f32 	%f35, %f233, %f352;
	div.rn.f32 	%f36, %f245, %f352;
	div.rn.f32 	%f37, %f257, %f352;
	div.rn.f32 	%f38, %f269, %f352;
	div.rn.f32 	%f39, %f281, %f352;
	div.rn.f32 	%f40, %f293, %f352;
	div.rn.f32 	%f41, %f305, %f352;
	div.rn.f32 	%f42, %f317, %f352;
	div.rn.f32 	%f43, %f329, %f352;
	div.rn.f32 	%f44, %f341, %f352;
	mad.lo.s64 	%rd88, %rd154, %rd13, %rd6;
	// begin inline asm
	{  cvt.rn.bf16.f32 %rs23, %f23;}

	// end inline asm
	// begin inline asm
	{  cvt.rn.bf16.f32 %rs24, %f24;}

	// end inline asm
	shr.u64 	%rd89, %rd88, 63;
	add.s64 	%rd90, %rd88, %rd89;
	shl.b64 	%rd91, %rd90, 1;
	and.b64  	%rd92, %rd91, -4;
	add.s64 	%rd93, %rd5, %rd92;
	mov.b32 	%r84, {%rs23, %rs24};
	st.global.u32 	[%rd93], %r84;
	add.s64 	%rd94, %rd88, 64;
	// begin inline asm
	{  cvt.rn.bf16.f32 %rs25, %f25;}

	// end inline asm
	// begin inline asm
	{  cvt.rn.bf16.f32 %rs26, %f26;}

	// end inline asm
	shr.u64 	%rd95, %rd94, 63;
	add.s64 	%rd96, %rd94, %rd95;
	shl.b64 	%rd97, %rd96, 1;
	and.b64  	%rd98, %rd97, -4;
	add.s64 	%rd99, %rd5, %rd98;
	mov.b32 	%r85, {%rs25, %rs26};
	st.global.u32 	[%rd99], %r85;
	add.s64 	%rd100, %rd88, 128;
	// begin inline asm
	{  cvt.rn.bf16.f32 %rs27, %f27;}

	// end inline asm
	// begin inline asm
	{  cvt.rn.bf16.f32 %rs28, %f28;}

	// end inline asm
	shr.u64 	%rd101, %rd100, 63;
	add.s64 	%rd102, %rd100, %rd101;
	shl.b64 	%rd103, %rd102, 1;
	and.b64  	%rd104, %rd103, -4;
	add.s64 	%rd105, %rd5, %rd104;
	mov.b32 	%r86, {%rs27, %rs28};
	st.global.u32 	[%rd105], %r86;
	add.s64 	%rd106, %rd88, 192;
	// begin inline asm
	{  cvt.rn.bf16.f32 %rs29, %f29;}

	// end inline asm
	// begin inline asm
	{  cvt.rn.bf16.f32 %rs30, %f30;}

	// end inline asm
	shr.u64 	%rd107, %rd106, 63;
	add.s64 	%rd108, %rd106, %rd107;
	shl.b64 	%rd109, %rd108, 1;
	and.b64  	%rd110, %rd109, -4;
	add.s64 	%rd111, %rd5, %rd110;
	mov.b32 	%r87, {%rs29, %rs30};
	st.global.u32 	[%rd111], %r87;
	add.s64 	%rd112, %rd88, 256;
	// begin inline asm
	{  cvt.rn.bf16.f32 %rs31, %f31;}

	// end inline asm
	// begin inline asm
	{  cvt.rn.bf16.f32 %rs32, %f32;}

	// end inline asm
	shr.u64 	%rd113, %rd112, 63;
	add.s64 	%rd114, %rd112, %rd113;
	shl.b64 	%rd115, %rd114, 1;
	and.b64  	%rd116, %rd115, -4;
	add.s64 	%rd117, %rd5, %rd116;
	mov.b32 	%r88, {%rs31, %rs32};
	st.global.u32 	[%rd117], %r88;
	add.s64 	%rd118, %rd88, 320;
	// begin inline asm
	{  cvt.rn.bf16.f32 %rs33, %f33;}

	// end inline asm
	// begin inline asm
	{  cvt.rn.bf16.f32 %rs34, %f34;}

	// end inline asm
	shr.u64 	%rd119, %rd118, 63;
	add.s64 	%rd120, %rd118, %rd119;
	shl.b64 	%rd121, %rd120, 1;
	and.b64  	%rd122, %rd121, -4;
	add.s64 	%rd123, %rd5, %rd122;
	mov.b32 	%r89, {%rs33, %rs34};
	st.global.u32 	[%rd123], %r89;
	add.s64 	%rd124, %rd88, 384;
	// begin inline asm
	{  cvt.rn.bf16.f32 %rs35, %f35;}

	// end inline asm
	// begin inline asm
	{  cvt.rn.bf16.f32 %rs36, %f36;}

	// end inline asm
	shr.u64 	%rd125, %rd124, 63;
	add.s64 	%rd126, %rd124, %rd125;
	shl.b64 	%rd127, %rd126, 1;
	and.b64  	%rd128, %rd127, -4;
	add.s64 	%rd129, %rd5, %rd128;
	mov.b32 	%r90, {%rs35, %rs36};
	st.global.u32 	[%rd129], %r90;
	add.s64 	%rd130, %rd88, 448;
	// begin inline asm
	{  cvt.rn.bf16.f32 %rs37, %f37;}

	// end inline asm
	// begin inline asm
	{  cvt.rn.bf16.f32 %rs38, %f38;}

	// end inline asm
	shr.u64 	%rd131, %rd130, 63;
	add.s64 	%rd132, %rd130, %rd131;
	shl.b64 	%rd133, %rd132, 1;
	and.b64  	%rd134, %rd133, -4;
	add.s64 	%rd135, %rd5, %rd134;
	mov.b32 	%r91, {%rs37, %rs38};
	st.global.u32 	[%rd135], %r91;
	add.s64 	%rd136, %rd88, 512;
	// begin inline asm
	{  cvt.rn.bf16.f32 %rs39, %f39;}

	// end inline asm
	// begin inline asm
	{  cvt.rn.bf16.f32 %rs40, %f40;}

	// end inline asm
	shr.u64 	%rd137, %rd136, 63;
	add.s64 	%rd138, %rd136, %rd137;
	shl.b64 	%rd139, %rd138, 1;
	and.b64  	%rd140, %rd139, -4;
	add.s64 	%rd141, %rd5, %rd140;
	mov.b32 	%r92, {%rs39, %rs40};
	st.global.u32 	[%rd141], %r92;
	add.s64 	%rd142, %rd88, 576;
	// begin inline asm
	{  cvt.rn.bf16.f32 %rs41, %f41;}

	// end inline asm
	// begin inline asm
	{  cvt.rn.bf16.f32 %rs42, %f42;}

	// end inline asm
	shr.u64 	%rd143, %rd142, 63;
	add.s64 	%rd144, %rd142, %rd143;
	shl.b64 	%rd145, %rd144, 1;
	and.b64  	%rd146, %rd145, -4;
	add.s64 	%rd147, %rd5, %rd146;
	mov.b32 	%r93, {%rs41, %rs42};
	st.global.u32 	[%rd147], %r93;
	add.s64 	%rd148, %rd88, 640;
	// begin inline asm
	{  cvt.rn.bf16.f32 %rs43, %f43;}

	// end inline asm
	// begin inline asm
	{  cvt.rn.bf16.f32 %rs44, %f44;}

	// end inline asm
	shr.u64 	%rd149, %rd148, 63;
	add.s64 	%rd150, %rd148, %rd149;
	shl.b64 	%rd151, %rd150, 1;
	and.b64  	%rd152, %rd151, -4;
	add.s64 	%rd153, %rd5, %rd152;
	mov.b32 	%r94, {%rs43, %rs44};
	st.global.u32 	[%rd153], %r94;
	add.s64 	%rd154, %rd154, %rd7;
	setp.lt.s64 	%p13, %rd154, %rd14;
	@%p13 bra 	$L__BB342_4;
$L__BB342_5:
	ret;

}
	// .globl	_Z15SoftmaxWarpImplI10DirectLoadI13__nv_bfloat16fE11DirectStoreIfS1_EfLi2ELi22ELi32ELi1ELb1EL9Algorithm0EEvT_T0_ll
.visible .entry _Z15SoftmaxWarpImplI10DirectLoadI13__nv_bfloat16fE11DirectStoreIfS1_EfLi2ELi22ELi32ELi1ELb1EL9Algorithm0EEvT_T0_ll(
	.param .align 8 .b8 _Z15SoftmaxWarpImplI10DirectLoadI13__nv_bfloat16fE11DirectStoreIfS1_EfLi2ELi22ELi32ELi1ELb1EL9Algorithm0EEvT_T0_ll_param_0[16],
	.param .align 8 .b8 _Z15SoftmaxWarpImplI10DirectLoadI13__nv_bfloat16fE11DirectStoreIfS1_EfLi2ELi22ELi32ELi1ELb1EL9Algorithm0EEvT_T0_ll_param_1[16],
	.param .u64 _Z15SoftmaxWarpImplI10DirectLoadI13__nv_bfloat16fE11DirectStoreIfS1_EfLi2ELi22ELi32ELi1ELb1EL9Algorithm0EEvT_T0_ll_param_2,
	.param .u64 _Z15SoftmaxWarpImplI10DirectLoadI13__nv_bfloat16fE11DirectStoreIfS1_EfLi2ELi22ELi32ELi1ELb1EL9Algorithm0EEvT_T0_ll_param_3
)
{
	.reg .pred 	%p<36>;
	.reg .b16 	%rs<45>;
	.reg .b32 	%r<105>;
	.reg .b32 	%f<474>;
	.reg .b64 	%rd<165>;

	ld.param.u64 	%rd22, [_Z15SoftmaxWarpImplI10DirectLoadI13__nv_bfloat16fE11DirectStoreIfS1_EfLi2ELi22ELi32ELi1ELb1EL9Algorithm0EEvT_T0_ll_param_0+8];
	ld.param.u64 	%rd3, [_Z15SoftmaxWarpImplI10DirectLoadI13__nv_bfloat16fE11DirectStoreIfS1_EfLi2ELi22ELi32ELi1ELb1EL9Algorithm0EEvT_T0_ll_param_1+8];
	ld.param.u64 	%rd25, [_Z15SoftmaxWarpImplI10DirectLoadI13__nv_bfloat16fE11DirectStoreIfS1_EfLi2ELi22ELi32ELi1ELb1EL9Algorithm0EEvT_T0_ll_param_1];
	ld.param.u64 	%rd21, [_Z15SoftmaxWarpImplI10DirectLoadI13__nv_bfloat16fE11DirectStoreIfS1_EfLi2ELi22ELi32ELi1ELb1EL9Algorithm0EEvT_T0_ll_param_0];
	ld.param.u64 	%rd23, [_Z15SoftmaxWarpImplI10DirectLoadI13__nv_bfloat16fE11DirectStoreIfS1_EfLi2ELi22ELi32ELi1ELb1EL9Algorithm0EEvT_T0_ll_param_2];
	ld.param.u64 	%rd24, [_Z15SoftmaxWarpImplI10DirectLoadI13__nv_bfloat16fE11DirectStoreIfS1_EfLi2ELi22ELi32ELi1ELb1EL9Algorithm0EEvT_T0_ll_param_3];
	cvta.to.global.u64 	%rd1, %rd21;
	cvta.to.global.u64 	%rd2, %rd25;
	setp.lt.s64 	%p1, %rd24, 705;
	@%p1 bra 	$L__BB343_2;
	mov.u64 	%rd26, $str;
	cvta.global.u64 	%rd27, %rd26;
	mov.u64 	%rd28, $str$1;
	cvta.global.u64 	%rd29, %rd28;
	mov.u64 	%rd30, __unnamed_334;
	cvta.global.u64 	%rd31, %rd30;
	{ // callseq 333, 0
	.param .b64 param0;
	st.param.b64 	[param0], %rd27;
	.param .b64 param1;
	st.param.b64 	[param1], %rd29;
	.param .b32 param2;
	st.param.b32 	[param2], 358;
	.param .b64 param3;
	st.param.b64 	[param3], %rd31;
	.param .b64 param4;
	st.param.b64 	[param4], 1;
	call.uni 
	__assertfail, 
	(
	param0, 
	param1, 
	param2, 
	param3, 
	param4
	);
	} // callseq 333
$L__BB343_2:
	mov.u32 	%r2, %nctaid.x;
	mov.u32 	%r3, %ntid.y;
	mul.lo.s32 	%r1, %r2, %r3;
	mov.u32 	%r4, %ctaid.x;
	mov.u32 	%r5, %tid.y;
	mad.lo.s32 	%r6, %r4, %r3, %r5;
	cvt.s64.s32 	%rd164, %r6;
	setp.le.s64 	%p2, %rd23, %rd164;
	@%p2 bra 	$L__BB343_49;
	mov.u32 	%r7, %tid.x;
	shl.b32 	%r8, %r7, 1;
	cvt.u64.u32 	%rd5, %r8;
	add.s32 	%r9, %r8, 64;
	cvt.u64.u32 	%rd6, %r9;
	add.s32 	%r10, %r8, 128;
	cvt.u64.u32 	%rd7, %r10;
	add.s32 	%r11, %r8, 192;
	cvt.u64.u32 	%rd8, %r11;
	add.s32 	%r12, %r8, 256;
	cvt.u64.u32 	%rd9, %r12;
	add.s32 	%r13, %r8, 320;
	cvt.u64.u32 	%rd10, %r13;
	add.s32 	%r14, %r8, 384;
	cvt.u64.u32 	%rd11, %r14;
	add.s32 	%r15, %r8, 448;
	cvt.u64.u32 	%rd12, %r15;
	add.s32 	%r16, %r8, 512;
	cvt.u64.u32 	%rd13, %r16;
	add.s32 	%r17, %r8, 576;
	cvt.u64.u32 	%rd14, %r17;
	add.s32 	%r18, %r8, 640;
	cvt.u64.u32 	%rd15, %r18;
	cvt.s64.s32 	%rd16, %r1;
$L__BB343_4:
	setp.le.s64 	%p3, %rd24, %rd5;
	mul.lo.s64 	%rd18, %rd164, %rd22;
	mov.f32 	%f441, 0fFF800000;
	mov.f32 	%f442, %f441;
	mov.f32 	%f446, %f441;
	@%p3 bra 	$L__BB343_6;
	add.s64 	%rd32, %rd18, %rd5;
	shr.u64 	%rd33, %rd32, 63;
	add.s64 	%rd34, %rd32, %rd33;
	shl.b64 	%rd35, %rd34, 1;
	and.b64  	%rd36, %rd35, -4;
	add.s64 	%rd37, %rd1, %rd36;
	ld.global.u32 	%r19, [%rd37];
	mov.b32 	{%rs1, %rs2}, %r19;
	// begin inline asm
	{ cvt.f32.bf16 %f442, %rs1;}

	// end inline asm
	// begin inline asm
	{ cvt.f32.bf16 %f441, %rs2;}

	// end inline asm
	max.f32 	%f92, %f442, 0fFF800000;
	max.f32 	%f446, %f92, %f441;
$L__BB343_6:
	setp.le.s64 	%p4, %rd24, %rd6;
	mov.f32 	%f444, 0fFF800000;
	mov.f32 	%f445, %f444;
	@%p4 bra 	$L__BB343_8;
	add.s64 	%rd38, %rd18, %rd6;
	shr.u64 	%rd39, %rd38, 63;
	add.s64 	%rd40, %rd38, %rd39;
	shl.b64 	%rd41, %rd40, 1;
	and.b64  	%rd42, %rd41, -4;
	add.s64 	%rd43, %rd1, %rd42;
	ld.global.u32 	%r20, [%rd43];
	mov.b32 	{%rs3, %rs4}, %r20;
	// begin inline asm
	{ cvt.f32.bf16 %f445, %rs3;}

	// end inline asm
	// begin inline asm
	{ cvt.f32.bf16 %f444, %rs4;}

	// end inline asm
	max.f32 	%f96, %f446, %f445;
	max.f32 	%f446, %f96, %f444;
$L__BB343_8:
	setp.le.s64 	%p5, %rd24, %rd7;
	mov.f32 	%f447, 0fFF800000;
	mov.f32 	%f448, %f447;
	@%p5 bra 	$L__BB343_10;
	add.s64 	%rd44, %rd18, %rd7;
	shr.u64 	%rd45, %rd44, 63;
	add.s64 	%rd46, %rd44, %rd45;
	shl.b64 	%rd47, %rd46, 1;
	and.b64  	%rd48, %rd47, -4;
	add.s64 	%rd49, %rd1, %rd48;
	ld.global.u32 	%r21, [%rd49];
	mov.b32 	{%rs5, %rs6}, %r21;
	// begin inline asm
	{ cvt.f32.bf16 %f448, %rs5;}

	// end inline asm
	// begin inline asm
	{ cvt.f32.bf16 %f447, %rs6;}

	// end inline asm
	max.f32 	%f100, %f446, %f448;
	max.f32 	%f446, %f100, %f447;
$L__BB343_10:
	setp.le.s64 	%p6, %rd24, %rd8;
	mov.f32 	%f450, 0fFF800000;
	mov.f32 	%f451, %f450;
	@%p6 bra 	$L__BB343_12;
	add.s64 	%rd50, %rd18, %rd8;
	shr.u64 	%rd51, %rd50, 63;
	add.s64 	%rd52, %rd50, %rd51;
	shl.b64 	%rd53, %rd52, 1;
	and.b64  	%rd54, %rd53, -4;
	add.s64 	%rd55, %rd1, %rd54;
	ld.global.u32 	%r22, [%rd55];
	mov.b32 	{%rs7, %rs8}, %r22;
	// begin inline asm
	{ cvt.f32.bf16 %f451, %rs7;}

	// end inline asm
	// begin inline asm
	{ cvt.f32.bf16 %f450, %rs8;}

	// end inline asm
	max.f32 	%f104, %f446, %f451;
	max.f32 	%f446, %f104, %f450;
$L__BB343_12:
	setp.le.s64 	%p7, %rd24, %rd9;
	mov.f32 	%f453, 0fFF800000;
	mov.f32 	%f454, %f453;
	@%p7 bra 	$L__BB343_14;
	add.s64 	%rd56, %rd18, %rd9;
	shr.u64 	%rd57, %rd56, 63;
	add.s64 	%rd58, %rd56, %rd57;
	shl.b64 	%rd59, %rd58, 1;
	and.b64  	%rd60, %rd59, -4;
	add.s64 	%rd61, %rd1, %rd60;
	ld.global.u32 	%r23, [%rd61];
	mov.b32 	{%rs9, %rs10}, %r23;
	// begin inline asm
	{ cvt.f32.bf16 %f454, %rs9;}

	// end inline asm
	// begin inline asm
	{ cvt.f32.bf16 %f453, %rs10;}

	// end inline asm
	max.f32 	%f108, %f446, %f454;
	max.f32 	%f446, %f108, %f453;
$L__BB343_14:
	setp.le.s64 	%p8, %rd24, %rd10;
	mov.f32 	%f456, 0fFF800000;
	mov.f32 	%f457, %f456;
	@%p8 bra 	$L__BB343_16;
	add.s64 	%rd62, %rd18, %rd10;
	shr.u64 	%rd63, %rd62, 63;
	add.s64 	%rd64, %rd62, %rd63;
	shl.b64 	%rd65, %rd64, 1;
	and.b64  	%rd66, %rd65, -4;
	add.s64 	%rd67, %rd1, %rd66;
	ld.global.u32 	%r24, [%rd67];
	mov.b32 	{%rs11, %rs12}, %r24;
	// begin inline asm
	{ cvt.f32.bf16 %f457, %rs11;}

	// end inline asm
	// begin inline asm
	{ cvt.f32.bf16 %f456, %rs12;}

	// end inline asm
	max.f32 	%f112, %f446, %f457;
	max.f32 	%f446, %f112, %f456;
$L__BB343_16:
	setp.le.s64 	%p9, %rd24, %rd11;
	mov.f32 	%f459, 0fFF800000;
	mov.f32 	%f460, %f459;
	@%p9 bra 	$L__BB343_18;
	add.s64 	%rd68, %rd18, %rd11;
	shr.u64 	%rd69, %rd68, 63;
	add.s64 	%rd70, %rd68, %rd69;
	shl.b64 	%rd71, %rd70, 1;
	and.b64  	%rd72, %rd71, -4;
	add.s64 	%rd73, %rd1, %rd72;
	ld.global.u32 	%r25, [%rd73];
	mov.b32 	{%rs13, %rs14}, %r25;
	// begin inline asm
	{ cvt.f32.bf16 %f460, %rs13;}

	// end inline asm
	// begin inline asm
	{ cvt.f32.bf16 %f459, %rs14;}

	// end inline asm
	max.f32 	%f116, %f446, %f460;
	max.f32 	%f446, %f116, %f459;
$L__BB343_18:
	setp.le.s64 	%p10, %rd24, %rd12;
	mov.f32 	%f462, 0fFF800000;
	mov.f32 	%f463, %f462;
	@%p10 bra 	$L__BB343_20;
	add.s64 	%rd74, %rd18, %rd12;
	shr.u64 	%rd75, %rd74, 63;
	add.s64 	%rd76, %rd74, %rd75;
	shl.b64 	%rd77, %rd76, 1;
	and.b64  	%rd78, %rd77, -4;
	add.s64 	%rd79, %rd1, %rd78;
	ld.global.u32 	%r26, [%rd79];
	mov.b32 	{%rs15, %rs16}, %r26;
	// begin inline asm
	{ cvt.f32.bf16 %f463, %rs15;}

	// end inline asm
	// begin inline asm
	{ cvt.f32.bf16 %f462, %rs16;}

	// end inline asm
	max.f32 	%f120, %f446, %f463;
	max.f32 	%f446, %f120, %f462;
$L__BB343_20:
	setp.le.s64 	%p11, %rd24, %rd13;
	mov.f32 	%f465, 0fFF800000;
	mov.f32 	%f466, %f465;
	@%p11 bra 	$L__BB343_22;
	add.s64 	%rd80, %rd18, %rd13;
	shr.u64 	%rd81, %rd80, 63;
	add.s64 	%rd82, %rd80, %rd81;
	shl.b64 	%rd83, %rd82, 1;
	and.b64  	%rd84, %rd83, -4;
	add.s64 	%rd85, %rd1, %rd84;
	ld.global.u32 	%r27, [%rd85];
	mov.b32 	{%rs17, %rs18}, %r27;
	// begin inline asm
	{ cvt.f32.bf16 %f466, %rs17;}

	// end inline asm
	// begin inline asm
	{ cvt.f32.bf16 %f465, %rs18;}

	// end inline asm
	max.f32 	%f124, %f446, %f466;
	max.f32 	%f446, %f124, %f465;
$L__BB343_22:
	setp.le.s64 	%p12, %rd24, %rd14;
	mov.f32 	%f468, 0fFF800000;
	mov.f32 	%f469, %f468;
	@%p12 bra 	$L__BB343_24;
	add.s64 	%rd86, %rd18, %rd14;
	shr.u64 	%rd87, %rd86, 63;
	add.s64 	%rd88, %rd86, %rd87;
	shl.b64 	%rd89, %rd88, 1;
	and.b64  	%rd90, %rd89, -4;
	add.s64 	%rd91, %rd1, %rd90;
	ld.global.u32 	%r28, [%rd91];
	mov.b32 	{%rs19, %rs20}, %r28;
	// begin inline asm
	{ cvt.f32.bf16 %f469, %rs19;}

	// end inline asm
	// begin inline asm
	{ cvt.f32.bf16 %f468, %rs20;}

	// end inline asm
	max.f32 	%f128, %f446, %f469;
	max.f32 	%f446, %f128, %f468;
$L__BB343_24:
	setp.le.s64 	%p13, %rd24, %rd15;
	mov.f32 	%f471, 0fFF800000;
	mov.f32 	%f472, %f471;
	@%p13 bra 	$L__BB343_26;
	add.s64 	%rd92, %rd18, %rd15;
	shr.u64 	%rd93, %rd92, 63;
	add.s64 	%rd94, %rd92, %rd93;
	shl.b64 	%rd95, %rd94, 1;
	and.b64  	%rd96, %rd95, -4;
	add.s64 	%rd97, %rd1, %rd96;
	ld.global.u32 	%r29, [%rd97];
	mov.b32 	{%rs21, %rs22}, %r29;
	// begin inline asm
	{ cvt.f32.bf16 %f472, %rs21;}

	// end inline asm
	// begin inline asm
	{ cvt.f32.bf16 %f471, %rs22;}

	// end inline asm
	max.f32 	%f132, %f446, %f472;
	max.f32 	%f446, %f132, %f471;
$L__BB343_26:
	setp.le.s64 	%p14, %rd24, %rd5;
	mov.b32 	%r30, %f446;
	shfl.sync.bfly.b32	%r31|%p15, %r30, 16, 31, -1;
	mov.b32 	%f133, %r31;
	max.f32 	%f134, %f446, %f133;
	mov.b32 	%r32, %f134;
	shfl.sync.bfly.b32	%r33|%p16, %r32, 8, 31, -1;
	mov.b32 	%f135, %r33;
	max.f32 	%f136, %f134, %f135;
	mov.b32 	%r34, %f136;
	shfl.sync.bfly.b32	%r35|%p17, %r34, 4, 31, -1;
	mov.b32 	%f137, %r35;
	max.f32 	%f138, %f136, %f137;
	mov.b32 	%r36, %f138;
	shfl.sync.bfly.b32	%r37|%p18, %r36, 2, 31, -1;
	mov.b32 	%f139, %r37;
	max.f32 	%f140, %f138, %f139;
	mov.b32 	%r38, %f140;
	shfl.sync.bfly.b32	%r39|%p19, %r38, 1, 31, -1;
	mov.b32 	%f141, %r39;
	max.f32 	%f142, %f140, %f141;
	sub.f32 	%f143, %f442, %f142;
	fma.rn.f32 	%f144, %f143, 0f3BBB989D, 0f3F000000;
	cvt.sat.f32.f32 	%f145, %f144;
	mov.f32 	%f146, 0f4B400001;
	mov.f32 	%f147, 0f437C0000;
	fma.rm.f32 	%f148, %f145, %f147, %f146;
	add.f32 	%f149, %f148, 0fCB40007F;
	neg.f32 	%f150, %f149;
	fma.rn.f32 	%f151, %f143, 0f3FB8AA3B, %f150;
	fma.rn.f32 	%f152, %f143, 0f32A57060, %f151;
	mov.b32 	%r40, %f148;
	shl.b32 	%r41, %r40, 23;
	mov.b32 	%f153, %r41;
	ex2.approx.ftz.f32 	%f154, %f152;
	mul.f32 	%f155, %f154, %f153;
	add.f32 	%f156, %f155, 0f00000000;
	sub.f32 	%f157, %f441, %f142;
	fma.rn.f32 	%f158, %f157, 0f3BBB989D, 0f3F000000;
	cvt.sat.f32.f32 	%f159, %f158;
	fma.rm.f32 	%f160, %f159, %f147, %f146;
	add.f32 	%f161, %f160, 0fCB40007F;
	neg.f32 	%f162, %f161;
	fma.rn.f32 	%f163, %f157, 0f3FB8AA3B, %f162;
	fma.rn.f32 	%f164, %f157, 0f32A57060, %f163;
	mov.b32 	%r42, %f160;
	shl.b32 	%r43, %r42, 23;
	mov.b32 	%f165, %r43;
	ex2.approx.ftz.f32 	%f166, %f164;
	mul.f32 	%f167, %f166, %f165;
	add.f32 	%f168, %f156, %f167;
	sub.f32 	%f169, %f445, %f142;
	fma.rn.f32 	%f170, %f169, 0f3BBB989D, 0f3F000000;
	cvt.sat.f32.f32 	%f171, %f170;
	fma.rm.f32 	%f172, %f171, %f147, %f146;
	add.f32 	%f173, %f172, 0fCB40007F;
	neg.f32 	%f174, %f173;
	fma.rn.f32 	%f175, %f169, 0f3FB8AA3B, %f174;
	fma.rn.f32 	%f176, %f169, 0f32A57060, %f175;
	mov.b32 	%r44, %f172;
	shl.b32 	%r45, %r44, 23;
	mov.b32 	%f177, %r45;
	ex2.approx.ftz.f32 	%f178, %f176;
	mul.f32 	%f179, %f178, %f177;
	add.f32 	%f180, %f168, %f179;
	sub.f32 	%f181, %f444, %f142;
	fma.rn.f32 	%f182, %f181, 0f3BBB989D, 0f3F000000;
	cvt.sat.f32.f32 	%f183, %f182;
	fma.rm.f32 	%f184, %f183, %f147, %f146;
	add.f32 	%f185, %f184, 0fCB40007F;
	neg.f32 	%f186, %f185;
	fma.rn.f32 	%f187, %f181, 0f3FB8AA3B, %f186;
	fma.rn.f32 	%f188, %f181, 0f32A57060, %f187;
	mov.b32 	%r46, %f184;
	shl.b32 	%r47, %r46, 23;
	mov.b32 	%f189, %r47;
	ex2.approx.ftz.f32 	%f190, %f188;
	mul.f32 	%f191, %f190, %f189;
	add.f32 	%f192, %f180, %f191;
	sub.f32 	%f193, %f448, %f142;
	fma.rn.f32 	%f194, %f193, 0f3BBB989D, 0f3F000000;
	cvt.sat.f32.f32 	%f195, %f194;
	fma.rm.f32 	%f196, %f195, %f147, %f146;
	add.f32 	%f197, %f196, 0fCB40007F;
	neg.f32 	%f198, %f197;
	fma.rn.f32 	%f199, %f193, 0f3FB8AA3B, %f198;
	fma.rn.f32 	%f200, %f193, 0f32A57060, %f199;
	mov.b32 	%r48, %f196;
	shl.b32 	%r49, %r48, 23;
	mov.b32 	%f201, %r49;
	ex2.approx.ftz.f32 	%f202, %f200;
	mul.f32 	%f203, %f202, %f201;
	add.f32 	%f204, %f192, %f203;
	sub.f32 	%f205, %f447, %f142;
	fma.rn.f32 	%f206, %f205, 0f3BBB989D, 0f3F000000;
	cvt.sat.f32.f32 	%f207, %f206;
	fma.rm.f32 	%f208, %f207, %f147, %f146;
	add.f32 	%f209, %f208, 0fCB40007F;
	neg.f32 	%f210, %f209;
	fma.rn.f32 	%f211, %f205, 0f3FB8AA3B, %f210;
	fma.rn.f32 	%f212, %f205, 0f32A57060, %f211;
	mov.b32 	%r50, %f208;
	shl.b32 	%r51, %r50, 23;
	mov.b32 	%f213, %r51;
	ex2.approx.ftz.f32 	%f214, %f212;
	mul.f32 	%f215, %f214, %f213;
	add.f32 	%f216, %f204, %f215;
	sub.f32 	%f217, %f451, %f142;
	fma.rn.f32 	%f218, %f217, 0f3BBB989D, 0f3F000000;
	cvt.sat.f32.f32 	%f219, %f218;
	fma.rm.f32 	%f220, %f219, %f147, %f146;
	add.f32 	%f221, %f220, 0fCB40007F;
	neg.f32 	%f222, %f221;
	fma.rn.f32 	%f223, %f217, 0f3FB8AA3B, %f222;
	fma.rn.f32 	%f224, %f217, 0f32A57060, %f223;
	mov.b32 	%r52, %f220;
	shl.b32 	%r53, %r52, 23;
	mov.b32 	%f225, %r53;
	ex2.approx.ftz.f32 	%f226, %f224;
	mul.f32 	%f227, %f226, %f225;
	add.f32 	%f228, %f216, %f227;
	sub.f32 	%f229, %f450, %f142;
	fma.rn.f32 	%f230, %f229, 0f3BBB989D, 0f3F000000;
	cvt.sat.f32.f32 	%f231, %f230;
	fma.rm.f32 	%f232, %f231, %f147, %f146;
	add.f32 	%f233, %f232, 0fCB40007F;
	neg.f32 	%f234, %f233;
	fma.rn.f32 	%f235, %f229, 0f3FB8AA3B, %f234;
	fma.rn.f32 	%f236, %f229, 0f32A57060, %f235;
	mov.b32 	%r54, %f232;
	shl.b32 	%r55, %r54, 23;
	mov.b32 	%f237, %r55;
	ex2.approx.ftz.f32 	%f238, %f236;
	mul.f32 	%f239, %f238, %f237;
	add.f32 	%f240, %f228, %f239;
	sub.f32 	%f241, %f454, %f142;
	fma.rn.f32 	%f242, %f241, 0f3BBB989D, 0f3F000000;
	cvt.sat.f32.f32 	%f243, %f242;
	fma.rm.f32 	%f244, %f243, %f147, %f146;
	add.f32 	%f245, %f244, 0fCB40007F;
	neg.f32 	%f246, %f245;
	fma.rn.f32 	%f247, %f241, 0f3FB8AA3B, %f246;
	fma.rn.f32 	%f248, %f241, 0f32A57060, %f247;
	mov.b32 	%r56, %f244;
	shl.b32 	%r57, %r56, 23;
	mov.b32 	%f249, %r57;
	ex2.approx.ftz.f32 	%f250, %f248;
	mul.f32 	%f251, %f250, %f249;
	add.f32 	%f252, %f240, %f251;
	sub.f32 	%f253, %f453, %f142;
	fma.rn.f32 	%f254, %f253, 0f3BBB989D, 0f3F000000;
	cvt.sat.f32.f32 	%f255, %f254;
	fma.rm.f32 	%f256, %f255, %f147, %f146;
	add.f32 	%f257, %f256, 0fCB40007F;
	neg.f32 	%f258, %f257;
	fma.rn.f32 	%f259, %f253, 0f3FB8AA3B, %f258;
	fma.rn.f32 	%f260, %f253, 0f32A57060, %f259;
	mov.b32 	%r58, %f256;
	shl.b32 	%r59, %r58, 23;
	mov.b32 	%f261, %r59;
	ex2.approx.ftz.f32 	%f262, %f260;
	mul.f32 	%f263, %f262, %f261;
	add.f32 	%f264, %f252, %f263;
	sub.f32 	%f265, %f457, %f142;
	fma.rn.f32 	%f266, %f265, 0f3BBB989D, 0f3F000000;
	cvt.sat.f32.f32 	%f267, %f266;
	fma.rm.f32 	%f268, %f267, %f147, %f146;
	add.f32 	%f269, %f268, 0fCB40007F;
	neg.f32 	%f270, %f269;
	fma.rn.f32 	%f271, %f265, 0f3FB8AA3B, %f270;
	fma.rn.f32 	%f272, %f265, 0f32A57060, %f271;
	mov.b32 	%r60, %f268;
	shl.b32 	%r61, %r60, 23;
	mov.b32 	%f273, %r61;
	ex2.approx.ftz.f32 	%f274, %f272;
	mul.f32 	%f275, %f274, %f273;
	add.f32 	%f276, %f264, %f275;
	sub.f32 	%f277, %f456, %f142;
	fma.rn.f32 	%f278, %f277, 0f3BBB989D, 0f3F000000;
	cvt.sat.f32.f32 	%f279, %f278;
	fma.rm.f32 	%f280, %f279, %f147, %f146;
	add.f32 	%f281, %f280, 0fCB40007F;
	neg.f32 	%f282, %f281;
	fma.rn.f32 	%f283, %f277, 0f3FB8AA3B, %f282;
	fma.rn.f32 	%f284, %f277, 0f32A57060, %f283;
	mov.b32 	%r62, %f280;
	shl.b32 	%r63, %r62, 23;
	mov.b32 	%f285, %r63;
	ex2.approx.ftz.f32 	%f286, %f284;
	mul.f32 	%f287, %f286, %f285;
	add.f32 	%f288, %f276, %f287;
	sub.f32 	%f289, %f460, %f142;
	fma.rn.f32 	%f290, %f289, 0f3BBB989D, 0f3F000000;
	cvt.sat.f32.f32 	%f291, %f290;
	fma.rm.f32 	%f292, %f291, %f147, %f146;
	add.f32 	%f293, %f292, 0fCB40007F;
	neg.f32 	%f294, %f293;
	fma.rn.f32 	%f295, %f289, 0f3FB8AA3B, %f294;
	fma.rn.f32 	%f296, %f289, 0f32A57060, %f295;
	mov.b32 	%r64, %f292;
	shl.b32 	%r65, %r64, 23;
	mov.b32 	%f297, %r65;
	ex2.approx.ftz.f32 	%f298, %f296;
	mul.f32 	%f299, %f298, %f297;
	add.f32 	%f300, %f288, %f299;
	sub.f32 	%f301, %f459, %f142;
	fma.rn.f32 	%f302, %f301, 0f3BBB989D, 0f3F000000;
	cvt.sat.f32.f32 	%f303, %f302;
	fma.rm.f32 	%f304, %f303, %f147, %f146;
	add.f32 	%f305, %f304, 0fCB40007F;
	neg.f32 	%f306, %f305;
	fma.rn.f32 	%f307, %f301, 0f3FB8AA3B, %f306;
	fma.rn.f32 	%f308, %f301, 0f32A57060, %f307;
	mov.b32 	%r66, %f304;
	shl.b32 	%r67, %r66, 23;
	mov.b32 	%f309, %r67;
	ex2.approx.ftz.f32 	%f310, %f308;
	mul.f32 	%f311, %f310, %f309;
	add.f32 	%f312, %f300, %f311;
	sub.f32 	%f313, %f463, %f142;
	fma.rn.f32 	%f314, %f313, 0f3BBB989D, 0f3F000000;
	cvt.sat.f32.f32 	%f315, %f314;
	fma.rm.f32 	%f316, %f315, %f147, %f146;
	add.f32 	%f317, %f316, 0fCB40007F;
	neg.f32 	%f318, %f317;
	fma.rn.f32 	%f319, %f313, 0f3FB8AA3B, %f318;
	fma.rn.f32 	%f320, %f313, 0f32A57060, %f319;
	mov.b32 	%r68, %f316;
	shl.b32 	%r69, %r68, 23;
	mov.b32 	%f321, %r69;
	ex2.approx.ftz.f32 	%f322, %f320;
	mul.f32 	%f323, %f322, %f321;
	add.f32 	%f324, %f312, %f323;
	sub.f32 	%f325, %f462, %f142;
	fma.rn.f32 	%f326, %f325, 0f3BBB989D, 0f3F000000;
	cvt.sat.f32.f32 	%f327, %f326;
	fma.rm.f32 	%f328, %f327, %f147, %f146;
	add.f32 	%f329, %f328, 0fCB40007F;
	neg.f32 	%f330, %f329;
	fma.rn.f32 	%f331, %f325, 0f3FB8AA3B, %f330;
	fma.rn.f32 	%f332, %f325, 0f32A57060, %f331;
	mov.b32 	%r70, %f328;
	shl.b32 	%r71, %r70, 23;
	mov.b32 	%f333, %r71;
	ex2.approx.ftz.f32 	%f334, %f332;
	mul.f32 	%f335, %f334, %f333;
	add.f32 	%f336, %f324, %f335;
	sub.f32 	%f337, %f466, %f142;
	fma.rn.f32 	%f338, %f337, 0f3BBB989D, 0f3F000000;
	cvt.sat.f32.f32 	%f339, %f338;
	fma.rm.f32 	%f340, %f339, %f147, %f146;
	add.f32 	%f341, %f340, 0fCB40007F;
	neg.f32 	%f342, %f341;
	fma.rn.f32 	%f343, %f337, 0f3FB8AA3B, %f342;
	fma.rn.f32 	%f344, %f337, 0f32A57060, %f343;
	mov.b32 	%r72, %f340;
	shl.b32 	%r73, %r72, 23;
	mov.b32 	%f345, %r73;
	ex2.approx.ftz.f32 	%f346, %f344;
	mul.f32 	%f347, %f346, %f345;
	add.f32 	%f348, %f336, %f347;
	sub.f32 	%f349, %f465, %f142;
	fma.rn.f32 	%f350, %f349, 0f3BBB989D, 0f3F000000;
	cvt.sat.f32.f32 	%f351, %f350;
	fma.rm.f32 	%f352, %f351, %f147, %f146;
	add.f32 	%f353, %f352, 0fCB40007F;
	neg.f32 	%f354, %f353;
	fma.rn.f32 	%f355, %f349, 0f3FB8AA3B, %f354;
	fma.rn.f32 	%f356, %f349, 0f32A57060, %f355;
	mov.b32 	%r74, %f352;
	shl.b32 	%r75, %r74, 23;
	mov.b32 	%f357, %r75;
	ex2.approx.ftz.f32 	%f358, %f356;
	mul.f32 	%f359, %f358, %f357;
	add.f32 	%f360, %f348, %f359;
	sub.f32 	%f361, %f469, %f142;
	fma.rn.f32 	%f362, %f361, 0f3BBB989D, 0f3F000000;
	cvt.sat.f32.f32 	%f363, %f362;
	fma.rm.f32 	%f364, %f363, %f147, %f146;
	add.f32 	%f365, %f364, 0fCB40007F;
	neg.f32 	%f366, %f365;
	fma.rn.f32 	%f367, %f361, 0f3FB8AA3B, %f366;
	fma.rn.f32 	%f368, %f361, 0f32A57060, %f367;
	mov.b32 	%r76, %f364;
	shl.b32 	%r77, %r76, 23;
	mov.b32 	%f369, %r77;
	ex2.approx.ftz.f32 	%f370, %f368;
	mul.f32 	%f371, %f370, %f369;
	add.f32 	%f372, %f360, %f371;
	sub.f32 	%f373, %f468, %f142;
	fma.rn.f32 	%f374, %f373, 0f3BBB989D, 0f3F000000;
	cvt.sat.f32.f32 	%f375, %f374;
	fma.rm.f32 	%f376, %f375, %f147, %f146;
	add.f32 	%f377, %f376, 0fCB40007F;
	neg.f32 	%f378, %f377;
	fma.rn.f32 	%f379, %f373, 0f3FB8AA3B, %f378;
	fma.rn.f32 	%f380, %f373, 0f32A57060, %f379;
	mov.b32 	%r78, %f376;
	shl.b32 	%r79, %r78, 23;
	mov.b32 	%f381, %r79;
	ex2.approx.ftz.f32 	%f382, %f380;
	mul.f32 	%f383, %f382, %f381;
	add.f32 	%f384, %f372, %f383;
	sub.f32 	%f385, %f472, %f142;
	fma.rn.f32 	%f386, %f385, 0f3BBB989D, 0f3F000000;
	cvt.sat.f32.f32 	%f387, %f386;
	fma.rm.f32 	%f388, %f387, %f147, %f146;
	add.f32 	%f389, %f388, 0fCB40007F;
	neg.f32 	%f390, %f389;
	fma.rn.f32 	%f391, %f385, 0f3FB8AA3B, %f390;
	fma.rn.f32 	%f392, %f385, 0f32A57060, %f391;
	mov.b32 	%r80, %f388;
	shl.b32 	%r81, %r80, 23;
	mov.b32 	%f393, %r81;
	ex2.approx.ftz.f32 	%f394, %f392;
	mul.f32 	%f395, %f394, %f393;
	add.f32 	%f396, %f384, %f395;
	sub.f32 	%f397, %f471, %f142;
	fma.rn.f32 	%f398, %f397, 0f3BBB989D, 0f3F000000;
	cvt.sat.f32.f32 	%f399, %f398;
	fma.rm.f32 	%f400, %f399, %f147, %f146;
	add.f32 	%f401, %f400, 0fCB40007F;
	neg.f32 	%f402, %f401;
	fma.rn.f32 	%f403, %f397, 0f3FB8AA3B, %f402;
	fma.rn.f32 	%f404, %f397, 0f32A57060, %f403;
	mov.b32 	%r82, %f400;
	shl.b32 	%r83, %r82, 23;
	mov.b32 	%f405, %r83;
	ex2.approx.ftz.f32 	%f406, %f404;
	mul.f32 	%f407, %f406, %f405;
	add.f32 	%f408, %f396, %f407;
	mov.b32 	%r84, %f408;
	shfl.sync.bfly.b32	%r85|%p20, %r84, 16, 31, -1;
	mov.b32 	%f409, %r85;
	add.f32 	%f410, %f408, %f409;
	mov.b32 	%r86, %f410;
	shfl.sync.bfly.b32	%r87|%p21, %r86, 8, 31, -1;
	mov.b32 	%f411, %r87;
	add.f32 	%f412, %f410, %f411;
	mov.b32 	%r88, %f412;
	shfl.sync.bfly.b32	%r89|%p22, %r88, 4, 31, -1;
	mov.b32 	%f413, %r89;
	add.f32 	%f414, %f412, %f413;
	mov.b32 	%r90, %f414;
	shfl.sync.bfly.b32	%r91|%p23, %r90, 2, 31, -1;
	mov.b32 	%f415, %r91;
	add.f32 	%f416, %f414, %f415;
	mov.b32 	%r92, %f416;
	shfl.sync.bfly.b32	%r93|%p24, %r92, 1, 31, -1;
	mov.b32 	%f417, %r93;
	add.f32 	%f418, %f416, %f417;
	div.rn.f32 	%f67, %f155, %f418;
	div.rn.f32 	%f68, %f167, %f418;
	div.rn.f32 	%f69, %f179, %f418;
	div.rn.f32 	%f70, %f191, %f418;
	div.rn.f32 	%f71, %f203, %f418;
	div.rn.f32 	%f72, %f215, %f418;
	div.rn.f32 	%f73, %f227, %f418;
	div.rn.f32 	%f74, %f239, %f418;
	div.rn.f32 	%f75, %f251, %f418;
	div.rn.f32 	%f76, %f263, %f418;
	div.rn.f32 	%f77, %f275, %f418;
	div.rn.f32 	%f78, %f287, %f418;
	div.rn.f32 	%f79, %f299, %f418;
	div.rn.f32 	%f80, %f311, %f418;
	div.rn.f32 	%f81, %f323, %f418;
	div.rn.f32 	%f82, %f335, %f418;
	div.rn.f32 	%f83, %f347, %f418;
	div.rn.f32 	%f84, %f359, %f418;
	div.rn.f32 	%f85, %f371, %f418;
	div.rn.f32 	%f86, %f383, %f418;
	div.rn.f32 	%f87, %f395, %f418;
	div.rn.f32 	%f88, %f407, %f418;
	mul.lo.s64 	%rd19, %rd164, %rd3;
	@%p14 bra 	$L__BB343_28;
	add.s64 	%rd98, %rd19, %rd5;
	// begin inline asm
	{  cvt.rn.bf16.f32 %rs23, %f67;}

	// end inline asm
	// begin inline asm
	{  cvt.rn.bf16.f32 %rs24, %f68;}

	// end inline asm
	shr.u64 	%rd99, %rd98, 63;
	add.s64 	%rd100, %rd98, %rd99;
	shl.b64 	%rd101, %rd100, 1;
	and.b64  	%rd102, %rd101, -4;
	add.s64 	%rd103, %rd2, %rd102;
	mov.b32 	%r94, {%rs23, %rs24};
	st.global.u32 	[%rd103], %r94;
$L__BB343_28:
	setp.le.s64 	%p25, %rd24, %rd6;
	@%p25 bra 	$L__BB343_30;
	add.s64 	%rd104, %rd19, %rd6;
	// begin inline asm
	{  cvt.rn.bf16.f32 %rs25, %f69;}

	// end inline asm
	// begin inline asm
	{  cvt.rn.bf16.f32 %rs26, %f70;}

	// end inline asm
	shr.u64 	%rd105, %rd104, 63;
	add.s64 	%rd106, %rd104, %rd105;
	shl.b64 	%rd107, %rd106, 1;
	and.b64  	%rd108, %rd107, -4;
	add.s64 	%rd109, %rd2, %rd108;
	mov.b32 	%r95, {%rs25, %rs26};
	st.global.u32 	[%rd109], %r95;
$L__BB343_30:
	setp.le.s64 	%p26, %rd24, %rd7;
	@%p26 bra 	$L__BB343_32;
	add.s64 	%rd110, %rd19, %rd7;
	// begin inline asm
	{  cvt.rn.bf16.f32 %rs27, %f71;}

	// end inline asm
	// begin inline asm
	{  cvt.rn.bf16.f32 %rs28, %f72;}

	// end inline asm
	shr.u64 	%rd111, %rd110, 63;
	add.s64 	%rd112, %rd110, %rd111;
	shl.b64 	%rd113, %rd112, 1;
	and.b64  	%rd114, %rd113, -4;
	add.s64 	%rd115, %rd2, %rd114;
	mov.b32 	%r96, {%rs27, %rs28};
	st.global.u32 	[%rd115], %r96;
$L__BB343_32:
	setp.le.s64 	%p27, %rd24, %rd8;
	@%p27 bra 	$L__BB343_34;
	add.s64 	%rd116, %rd19, %rd8;
	// begin inline asm
	{  cvt.rn.bf16.f32 %rs29, %f73;}

	// end inline asm
	// begin inline asm
	{  cvt.rn.bf16.f32 %rs30, %f74;}

	// end inline asm
	shr.u64 	%rd117, %rd116, 63;
	add.s64 	%rd118, %rd116, %rd117;
	shl.b64 	%rd119, %rd118, 1;
	and.b64  	%rd120, %rd119, -4;
	add.s64 	%rd121, %rd2, %rd120;
	mov.b32 	%r97, {%rs29, %rs30};
	st.global.u32 	[%rd121], %r97;
$L__BB343_34:
	setp.le.s64 	%p28, %rd24, %rd9;
	@%p28 bra 	$L__BB343_36;
	add.s64 	%rd122, %rd19, %rd9;
	// begin inline asm
	{  cvt.rn.bf16.f32 %rs31, %f75;}

	// end inline asm
	// begin inline asm
	{  cvt.rn.bf16.f32 %rs32, %f76;}

	// end inline asm
	shr.u64 	%rd123, %rd122, 63;
	add.s64 	%rd124, %rd122, %rd123;
	shl.b64 	%rd125, %rd124, 1;
	and.b64  	%rd126, %rd125, -4;
	add.s64 	%rd127, %rd2, %rd126;
	mov.b32 	%r98, {%rs31, %rs32};
	st.global.u32 	[%rd127], %r98;
$L__BB343_36:
	setp.le.s64 	%p29, %rd24, %rd10;
	@%p29 bra 	$L__BB343_38;
	add.s64 	%rd128, %rd19, %rd10;
	// begin inline asm
	{  cvt.rn.bf16.f32 %rs33, %f77;}

	// end inline asm
	// begin inline asm
	{  cvt.rn.bf16.f32 %rs34, %f78;}

	// end inline asm
	shr.u64 	%rd129, %rd128, 63;
	add.s64 	%rd130, %rd128, %rd129;
	shl.b64 	%rd131, %rd130, 1;
	and.b64  	%rd132, %rd131, -4;
	add.s64 	%rd133, %rd2, %rd132;
	mov.b32 	%r99, {%rs33, %rs34};
	st.global.u32 	[%rd133], %r99;
$L__BB343_38:
	setp.le.s64 	%p30, %rd24, %rd11;
	@%p30 bra 	$L__BB343_40;
	add.s64 	%rd134, %rd19, %rd11;
	// begin inline asm
	{  cvt.rn.bf16.f32 %rs35, %f79;}

	// end inline asm
	// begin inline asm
	{  cvt.rn.bf16.f32 %rs36, %f80;}

	// end inline asm
	shr.u64 	%rd135, %rd134, 63;
	add.s64 	%rd136, %rd134, %rd135;
	shl.b64 	%rd137, %rd136, 1;
	and.b64  	%rd138, %rd137, -4;
	add.s64 	%rd139, %rd2, %rd138;
	mov.b32 	%r100, {%rs35, %rs36};
	st.global.u32 	[%rd139], %r100;
$L__BB343_40:
	setp.le.s64 	%p31, %rd24, %rd12;
	@%p31 bra 	$L__BB343_42;
	add.s64 	%rd140, %rd19, %rd12;
	// begin inline asm
	{  cvt.rn.bf16.f32 %rs37, %f81;}

	// end inline asm
	// begin inline asm
	{  cvt.rn.bf16.f32 %rs38, %f82;}

	// end inline asm
	shr.u64 	%rd141, %rd140, 63;
	add.s64 	%rd142, %rd140, %rd141;
	shl.b64 	%rd143, %rd142, 1;
	and.b64  	%rd144, %rd143, -4;
	add.s64 	%rd145, %rd2, %rd144;
	mov.b32 	%r101, {%rs37, %rs38};
	st.global.u32 	[%rd145], %r101;
$L__BB343_42:
	setp.le.s64 	%p32, %rd24, %rd13;
	@%p32 bra 	$L__BB343_44;
	add.s64 	%rd146, %rd19, %rd13;
	// begin inline asm
	{  cvt.rn.bf16.f32 %rs39, %f83;}

	// end inline asm
	// begin inline asm
	{  cvt.rn.bf16.f32 %rs40, %f84;}

	// end inline asm
	shr.u64 	%rd147, %rd146, 63;
	add.s64 	%rd148, %rd146, %rd147;
	shl.b64 	%rd149, %rd148, 1;
	and.b64  	%rd150, %rd149, -4;
	add.s64 	%rd151, %rd2, %rd150;
	mov.b32 	%r102, {%rs39, %rs40};
	st.global.u32 	[%rd151], %r102;
$L__BB343_44:
	setp.le.s64 	%p33, %rd24, %rd14;
	@%p33 bra 	$L__BB343_46;
	add.s64 	%rd152, %rd19, %rd14;
	// begin inline asm
	{  cvt.rn.bf16.f32 %rs41, %f85;}

	// end inline asm
	// begin inline asm
	{  cvt.rn.bf16.f32 %rs42, %f86;}

	// end inline asm
	shr.u64 	%rd153, %rd152, 63;
	add.s64 	%rd154, %rd152, %rd153;
	shl.b64 	%rd155, %rd154, 1;
	and.b64  	%rd156, %rd155, -4;
	add.s64 	%rd157, %rd2, %rd156;
	mov.b32 	%r103, {%rs41, %rs42};
	st.global.u32 	[%rd157], %r103;
$L__BB343_46:
	setp.le.s64 	%p34, %rd24, %rd15;
	@%p34 bra 	$L__BB343_48;
	add.s64 	%rd158, %rd19, %rd15;
	// begin inline asm
	{  cvt.rn.bf16.f32 %rs43, %f87;}

	// end inline asm
	// begin inline asm
	{  cvt.rn.bf16.f32 %rs44, %f88;}

	// end inline asm
	shr.u64 	%rd159, %rd158, 63;
	add.s64 	%rd160, %rd158, %rd159;
	shl.b64 	%rd161, %rd160, 1;
	and.b64  	%rd162, %rd161, -4;
	add.s64 	%rd163, %rd2, %rd162;
	mov.b32 	%r104, {%rs43, %rs44};
	st.global.u32 	[%rd163], %r104;
$L__BB343_48:
	add.s64 	%rd164, %rd164, %rd16;
	setp.lt.s64 	%p35, %rd164, %rd23;
	@%p35 bra 	$L__BB343_4;
$L__BB343_49:
	ret;

}
	// .globl	_Z15SoftmaxWarpImplI10DirectLoadI13__nv_bfloat16fE11DirectStoreIfS1_EfLi2ELi24ELi32ELi1ELb0EL9Algorithm0EEvT_T0_ll
.visible .entry _Z15SoftmaxWarpImplI10DirectLoadI13__nv_bfloat16fE11DirectStoreIfS1_EfLi2ELi24ELi32ELi1ELb0EL9Algorithm0EEvT_T0_ll(
	.param .align 8 .b8 _Z15SoftmaxWarpImplI10DirectLoadI13__nv_bfloat16fE11DirectStoreIfS1_EfLi2ELi24ELi32ELi1ELb0EL9Algorithm0EEvT_T0_ll_param_0[16],
	.param .align 8 .b8 _Z15SoftmaxWarpImplI10DirectLoadI13__nv_bfloat16fE11DirectStoreIfS1_EfLi2ELi24ELi32ELi1ELb0EL9Algorithm0EEvT_T0_ll_param_1[16],
	.param .u64 _Z15SoftmaxWarpImplI10DirectLoadI13__nv_bfloat16fE11DirectStoreIfS1_EfLi2ELi24ELi32ELi1ELb0EL9Algorithm0EEvT_T0_ll_param_2,
	.param .u64 _Z15SoftmaxWarpImplI10DirectLoadI13__nv_bfloat16fE11DirectStoreIfS1_EfLi2ELi24ELi32ELi1ELb0EL9Algorithm0EEvT_T0_ll_param_3
)
{
	.reg .pred 	%p<14>;
	.reg .b16 	%rs<49>;
	.reg .b32 	%r<101>;
	.reg .b32 	%f<383>;
	.reg .b64 	%rd<166>;

	ld.param.u64 	%rd11, [_Z15SoftmaxWarpImplI10DirectLoadI13__nv_bfloat16fE11DirectStoreIfS1_EfLi2ELi24ELi32ELi1ELb0EL9Algorithm0EEvT_T0_ll_param_1+8];
	ld.param.u64 	%rd10, [_Z15SoftmaxWarpImplI10DirectLoadI13__nv_bfloat16fE11DirectStoreIfS1_EfLi2ELi24ELi32ELi1ELb0EL9Algorithm0EEvT_T0_ll_param_1];
	ld.param.u64 	%rd9, [_Z15SoftmaxWarpImplI10DirectLoadI13__nv_bfloat16fE11DirectStoreIfS1_EfLi2ELi24ELi32ELi1ELb0EL9Algorithm0EEvT_T0_ll_param_0+8];
	ld.param.u64 	%rd8, [_Z15SoftmaxWarpImplI10DirectLoadI13__nv_bfloat16fE11DirectStoreIfS1_EfLi2ELi24ELi32ELi1ELb0EL9Algorithm0EEvT_T0_ll_param_0];
	ld.param.u64 	%rd12, [_Z15SoftmaxWarpImplI10DirectLoadI13__nv_bfloat16fE11DirectStoreIfS1_EfLi2ELi24ELi32ELi1ELb0EL9Algorithm0EEvT_T0_ll_param_2];
	ld.param.u64 	%rd13, [_Z15SoftmaxWarpImplI10DirectLoadI13__nv_bfloat16fE11DirectStoreIfS1_EfLi2ELi24ELi32ELi1ELb0EL9Algorithm0EEvT_T0_ll_param_3];
	setp.lt.s64 	%p1, %rd13, 769;
	@%p1 bra 	$L__BB344_2;
	mov.u64 	%rd14, $str;
	cvta.global.u64 	%rd15, %rd14;
	mov.u64 	%rd16, $str$1;
	cvta.global.u64 	%rd17, %rd16;
	mov.u64 	%rd18, __unnamed_335;
	cvta.global.u64 	%rd19, %rd18;
	{ // callseq 334, 0
	.param .b64 param0;
	st.param.b64 	[param0], %rd15;
	.param .b64 param1;
	st.param.b64 	[param1], %rd17;
	.param .b32 param2;
	st.param.b32 	[param2], 358;
	.param .b64 param3;
	st.param.b64 	[param3], %rd19;
	.param .b64 param4;
	st.param.b64 	[param4], 1;
	call.uni 
	__assertfail, 
	(
	param0, 
	param1, 
	param2, 
	param3, 
	param4
	);
	} // callseq 334
$L__BB344_2:
	mov.u32 	%r2, %nctaid.x;
	mov.u32 	%r3, %ntid.y;
	mul.lo.s32 	%r1, %r2, %r3;
	mov.u32 	%r4, %ctaid.x;
	mov.u32 	%r5, %tid.y;
	mad.lo.s32 	%r6, %r4, %r3, %r5;
	cvt.s64.s32 	%rd165, %r6;
	setp.le.s64 	%p2, %rd12, %rd165;
	@%p2 bra 	$L__BB344_5;
	cvta.to.global.u64 	%rd3, %rd8;
	mov.u32 	%r7, %tid.x;
	shl.b32 	%r8, %r7, 1;
	cvt.u64.u32 	%rd4, %r8;
	cvt.s64.s32 	%rd5, %r1;
$L__BB344_4:
	mad.lo.s64 	%rd20, %rd165, %rd9, %rd4;
	shr.u64 	%rd21, %rd20, 63;
	add.s64 	%rd22, %rd20, %rd21;
	shl.b64 	%rd23, %rd22, 1;
	and.b64  	%rd24, %rd23, -4;
	add.s64 	%rd25, %rd3, %rd24;
	ld.global.u32 	%r9, [%rd25];
	mov.b32 	{%rs1, %rs2}, %r9;
	// begin inline asm
	{ cvt.f32.bf16 %f1, %rs1;}

	// end inline asm
	// begin inline asm
	{ cvt.f32.bf16 %f2, %rs2;}

	// end inline asm
	max.f32 	%f49, %f1, 0fFF800000;
	max.f32 	%f50, %f49, %f2;
	add.s64 	%rd26, %rd20, 64;
	shr.u64 	%rd27, %rd26, 63;
	add.s64 	%rd28, %rd26, %rd27;
	shl.b64 	%rd29, %rd28, 1;
	and.b64  	%rd30, %rd29, -4;
	add.s64 	%rd31, %rd3, %rd30;
	ld.global.u32 	%r10, [%rd31];
	mov.b32 	{%rs3, %rs4}, %r10;
	// begin inline asm
	{ cvt.f32.bf16 %f3, %rs3;}

	// end inline asm
	// begin inline asm
	{ cvt.f32.bf16 %f4, %rs4;}

	// end inline asm
	max.f32 	%f51, %f50, %f3;
	max.f32 	%f52, %f51, %f4;
	add.s64 	%rd32, %rd20, 128;
	shr.u64 	%rd33, %rd32, 63;
	add.s64 	%rd34, %rd32, %rd33;
	shl.b64 	%rd35, %rd34, 1;
	and.b64  	%rd36, %rd35, -4;
	add.s64 	%rd37, %rd3, %rd36;
	ld.global.u32 	%r11, [%rd37];
	mov.b32 	{%rs5, %rs6}, %r11;
	// begin inline asm
	{ cvt.f32.bf16 %f5, %rs5;}

	// end inline asm
	// begin inline asm
	{ cvt.f32.bf16 %f6, %rs6;}

	// end inline asm
	max.f32 	%f53, %f52, %f5;
	max.f32 	%f54, %f53, %f6;
	add.s64 	%rd38, %rd20, 192;
	shr.u64 	%rd39, %rd38, 63;
	add.s64 	%rd40, %rd38, %rd39;
	shl.b64 	%rd41, %rd40, 1;
	and.b64  	%rd42, %rd41, -4;
	add.s64 	%rd43, %rd3, %rd42;
	ld.global.u32 	%r12, [%rd43];
	mov.b32 	{%rs7, %rs8}, %r12;
	// begin inline asm
	{ cvt.f32.bf16 %f7, %rs7;}

	// end inline asm
	// begin inline asm
	{ cvt.f32.bf16 %f8, %rs8;}

	// end inline asm
	max.f32 	%f55, %f54, %f7;
	max.f32 	%f56, %f55, %f8;
	add.s64 	%rd44, %rd20, 256;
	shr.u64 	%rd45, %rd44, 63;
	add.s64 	%rd46, %rd44, %rd45;
	shl.b64 	%rd47, %rd46, 1;
	and.b64  	%rd48, %rd47, -4;
	add.s64 	%rd49, %rd3, %rd48;
	ld.global.u32 	%r13, [%rd49];
	mov.b32 	{%rs9, %rs10}, %r13;
	// begin inline asm
	{ cvt.f32.bf16 %f9, %rs9;}

	// end inline asm
	// begin inline asm
	{ cvt.f32.bf16 %f10, %rs10;}

	// end inline asm
	max.f32 	%f57, %f56, %f9;
	max.f32 	%f58, %f57, %f10;
	add.s64 	%rd50, %rd20, 320;
	shr.u64 	%rd51, %rd50, 63;
	add.s64 	%rd52, %rd50, %rd51;
	shl.b64 	%rd53, %rd52, 1;
	and.b64  	%rd54, %rd53, -4;
	add.s64 	%rd55, %rd3, %rd54;
	ld.global.u32 	%r14, [%rd55];
	mov.b32 	{%rs11, %rs12}, %r14;
	// begin inline asm
	{ cvt.f32.bf16 %f11, %rs11;}

	// end inline asm
	// begin inline asm
	{ cvt.f32.bf16 %f12, %rs12;}

	// end inline asm
	max.f32 	%f59, %f58, %f11;
	max.f32 	%f60, %f59, %f12;
	add.s64 	%rd56, %rd20, 384;
	shr.u64 	%rd57, %rd56, 63;
	add.s64 	%rd58, %rd56, %rd57;
	shl.b64 	%rd59, %rd58, 1;
	and.b64  	%rd60, %rd59, -4;
	add.s64 	%rd61, %rd3, %rd60;
	ld.global.u32 	%r15, [%rd61];
	mov.b32 	{%rs13, %rs14}, %r15;
	// begin inline asm
	{ cvt.f32.bf16 %f13, %rs13;}

	// end inline asm
	// begin inline asm
	{ cvt.f32.bf16 %f14, %rs14;}

	// end inline asm
	max.f32 	%f61, %f60, %f13;
	max.f32 	%f62, %f61, %f14;
	add.s64 	%rd62, %rd20, 448;
	shr.u64 	%rd63, %rd62, 63;
	add.s64 	%rd64, %rd62, %rd63;
	shl.b64 	%rd65, %rd64, 1;
	and.b64  	%rd66, %rd65, -4;
	add.s64 	%rd67, %rd3, %rd66;
	ld.global.u32 	%r16, [%rd67];
	mov.b32 	{%rs15, %rs16}, %r16;
	// begin inline asm
	{ cvt.f32.bf16 %f15, %rs15;}

	// end inline asm
	// begin inline asm
	{ cvt.f32.bf16 %f16, %rs16;}

	// end inline asm
	max.f32 	%f63, %f62, %f15;
	max.f32 	%f64, %f63, %f16;
	add.s64 	%rd68, %rd20, 512;
	shr.u64 	%rd69, %rd68, 63;
	add.s64 	%rd70, %rd68, %rd69;
	shl.b64 	%rd71, %rd70, 1;
	and.b64  	%rd72, %rd71, -4;
	add.s64 	%rd73, %rd3, %rd72;
	ld.global.u32 	%r17, [%rd73];
	mov.b32 	{%rs17, %rs18}, %r17;
	// begin inline asm
	{ cvt.f32.bf16 %f17, %rs17;}

	// end inline asm
	// begin inline asm
	{ cvt.f32.bf16 %f18, %rs18;}

	// end inline asm
	max.f32 	%f65, %f64, %f17;
	max.f32 	%f66, %f65, %f18;
	add.s64 	%rd74, %rd20, 576;
	shr.u64 	%rd75, %rd74, 63;
	add.s64 	%rd76, %rd74, %rd75;
	shl.b64 	%rd77, %rd76, 1;
	and.b64  	%rd78, %rd77, -4;
	add.s64 	%rd79, %rd3, %rd78;
	ld.global.u32 	%r18, [%rd79];
	mov.b32 	{%rs19, %rs20}, %r18;
	// begin inline asm
	{ cvt.f32.bf16 %f19, %rs19;}

	// end inline asm
	// begin inline asm
	{ cvt.f32.bf16 %f20, %rs20;}

	// end inline asm
	max.f32 	%f67, %f66, %f19;
	max.f32 	%f68, %f67, %f20;
	add.s64 	%rd80, %rd20, 640;
	shr.u64 	%rd81, %rd80, 63;
	add.s64 	%rd82, %rd80, %rd81;
	shl.b64 	%rd83, %rd82, 1;
	and.b64  	%rd84, %rd83, -4;
	add.s64 	%rd85, %rd3, %rd84;
	ld.global.u32 	%r19, [%rd85];
	mov.b32 	{%rs21, %rs22}, %r19;
	// begin inline asm
	{ cvt.f32.bf16 %f21, %rs21;}

	// end inline asm
	// begin inline asm
	{ cvt.f32.bf16 %f22, %rs22;}

	// end inline asm
	max.f32 	%f69, %f68, %f21;
	max.f32 	%f70, %f69, %f22;
	add.s64 	%rd86, %rd20, 704;
	shr.u64 	%rd87, %rd86, 63;
	add.s64 	%rd88, %rd86, %rd87;
	shl.b64 	%rd89, %rd88, 1;
	and.b64  	%rd90, %rd89, -4;
	add.s64 	%rd91, %rd3, %rd90;
	ld.global.u32 	%r20, [%rd91];
	mov.b32 	{%rs23, %rs24}, %r20;
	// begin inline asm
	{ cvt.f32.bf16 %f23, %rs23;}

	// end inline asm
	// begin inline asm
	{ cvt.f32.bf16 %f24, %rs24;}

	// end inline asm
	max.f32 	%f71, %f70, %f23;
	max.f32 	%f72, %f71, %f24;
	mov.b32 	%r21, %f72;
	shfl.sync.bfly.b32	%r22|%p3, %r21, 16, 31, -1;
	mov.b32 	%f73, %r22;
	max.f32 	%f74, %f72, %f73;
	mov.b32 	%r23, %f74;
	shfl.sync.bfly.b32	%r24|%p4, %r23, 8, 31, -1;
	mov.b32 	%f75, %r24;
	max.f32 	%f76, %f74, %f75;
	mov.b32 	%r25, %f76;
	shfl.sync.bfly.b32	%r26|%p5, %r25, 4, 31, -1;
	mov.b32 	%f77, %r26;
	max.f32 	%f78, %f76, %f77;
	mov.b32 	%r27, %f78;
	shfl.sync.bfly.b32	%r28|%p6, %r27, 2, 31, -1;
	mov.b32 	%f79, %r28;
	max.f32 	%f80, %f78, %f79;
	mov.b32 	%r29, %f80;
	shfl.sync.bfly.b32	%r30|%p7, %r29, 1, 31, -1;
	mov.b32 	%f81, %r30;
	max.f32 	%f82, %f80, %f81;
	sub.f32 	%f83, %f1, %f82;
	fma.rn.f32 	%f84, %f83, 0f3BBB989D, 0f3F000000;
	cvt.sat.f32.f32 	%f85, %f84;
	mov.f32 	%f86, 0f4B400001;
	mov.f32 	%f87, 0f437C0000;
	fma.rm.f32 	%f88, %f85, %f87, %f86;
	add.f32 	%f89, %f88, 0fCB40007F;
	neg.f32 	%f90, %f89;
	fma.rn.f32 	%f91, %f83, 0f3FB8AA3B, %f90;
	fma.rn.f32 	%f92, %f83, 0f32A57060, %f91;
	mov.b32 	%r31, %f88;
	shl.b32 	%r32, %r31, 23;
	mov.b32 	%f93, %r32;
	ex2.approx.ftz.f32 	%f94, %f92;
	mul.f32 	%f95, %f94, %f93;
	add.f32 	%f96, %f95, 0f00000000;
	sub.f32 	%f97, %f2, %f82;
	fma.rn.f32 	%f98, %f97, 0f3BBB989D, 0f3F000000;
	cvt.sat.f32.f32 	%f99, %f98;
	fma.rm.f32 	%f100, %f99, %f87, %f86;
	add.f32 	%f101, %f100, 0fCB40007F;
	neg.f32 	%f102, %f101;
	fma.rn.f32 	%f103, %f97, 0f3FB8AA3B, %f102;
	fma.rn.f32 	%f104, %f97, 0f32A57060, %f103;
	mov.b32 	%r33, %f100;
	shl.b32 	%r34, %r33, 23;
	mov.b32 	%f105, %r34;
	ex2.approx.ftz.f32 	%f106, %f104;
	mul.f32 	%f107, %f106, %f105;
	add.f32 	%f108, %f96, %f107;
	sub.f32 	%f109, %f3, %f82;
	fma.rn.f32 	%f110, %f109, 0f3BBB989D, 0f3F000000;
	cvt.sat.f32.f32 	%f111, %f110;
	fma.rm.f32 	%f112, %f111, %f87, %f86;
	add.f32 	%f113, %f112, 0fCB40007F;
	neg.f32 	%f114, %f113;
	fma.rn.f32 	%f115, %f109, 0f3FB8AA3B, %f114;
	fma.rn.f32 	%f116, %f109, 0f32A57060, %f115;
	mov.b32 	%r35, %f112;
	shl.b32 	%r36, %r35, 23;
	mov.b32 	%f117, %r36;
	ex2.approx.ftz.f32 	%f118, %f116;
	mul.f32 	%f119, %f118, %f117;
	add.f32 	%f120, %f108, %f119;
	sub.f32 	%f121, %f4, %f82;
	fma.rn.f32 	%f122, %f121, 0f3BBB989D, 0f3F000000;
	cvt.sat.f32.f32 	%f123, %f122;
	fma.rm.f32 	%f124, %f123, %f87, %f86;
	add.f32 	%f125, %f124, 0fCB40007F;
	neg.f32 	%f126, %f125;
	fma.rn.f32 	%f127, %f121, 0f3FB8AA3B, %f126;
	fma.rn.f32 	%f128, %f121, 0f32A57060, %f127;
	mov.b32 	%r37, %f124;
	shl.b32 	%r38, %r37, 23;
	mov.b32 	%f129, %r38;
	ex2.approx.ftz.f32 	%f130, %f128;
	mul.f32 	%f131, %f130, %f129;
	add.f32 	%f132, %f120, %f131;
	sub.f32 	%f133, %f5, %f82;
	fma.rn.f32 	%f134, %f133, 0f3BBB989D, 0f3F000000;
	cvt.sat.f32.f32 	%f135, %f134;
	fma.rm.f32 	%f136, %f135, %f87, %f86;
	add.f32 	%f137, %f136, 0fCB40007F;
	neg.f32 	%f138, %f137;
	fma.rn.f32 	%f139, %f133, 0f3FB8AA3B, %f138;
	fma.rn.f32 	%f140, %f133, 0f32A57060, %f139;
	mov.b32 	%r39, %f136;
	shl.b32 	%r40, %r39, 23;
	mov.b32 	%f141, %r40;
	ex2.approx.ftz.f32 	%f142, %f140;
	mul.f32 	%f143, %f142, %f141;
	add.f32 	%f144, %f132, %f143;
	sub.f32 	%f145, %f6, %f82;
	fma.rn.f32 	%f146, %f145, 0f3BBB989D, 0f3F000000;
	cvt.sat.f32.f32 	%f147, %f146;
	fma.rm.f32 	%f148, %f147, %f87, %f86;
	add.f32 	%f149, %f148, 0fCB40007F;
	neg.f32 	%f150, %f149;
	fma.rn.f32 	%f151, %f145, 0f3FB8AA3B, %f150;
	fma.rn.f32 	%f152, %f145, 0f32A57060, %f151;
	mov.b32 	%r41, %f148;
	shl.b32 	%r42, %r41, 23;
	mov.b32 	%f153, %r42;
	ex2.approx.ftz.f32 	%f154, %f152;
	mul.f32 	%f155, %f154, %f153;
	add.f32 	%f156, %f144, %f155;
	sub.f32 	%f157, %f7, %f82;
	fma.rn.f32 	%f158, %f157, 0f3BBB989D, 0f3F000000;
	cvt.sat.f32.f32 	%f159, %f158;
	fma.rm.f32 	%f160, %f159, %f87, %f86;
	add.f32 	%f161, %f160, 0fCB40007F;
	neg.f32 	%f162, %f161;
	fma.rn.f32 	%f163, %f157, 0f3FB8AA3B, %f162;
	fma.rn.f32 	%f164, %f157, 0f32A57060, %f163;
	mov.b32 	%r43, %f160;
	shl.b32 	%r44, %r43, 23;
	mov.b32 	%f165, %r44;
	ex2.approx.ftz.f32 	%f166, %f164;
	mul.f32 	%f167, %f166, %f165;
	add.f32 	%f168, %f156, %f167;
	sub.f32 	%f169, %f8, %f82;
	fma.rn.f32 	%f170, %f169, 0f3BBB989D, 0f3F000000;
	cvt.sat.f32.f32 	%f171, %f170;
	fma.rm.f32 	%f172, %f171, %f87, %f86;
	add.f32 	%f173, %f172, 0fCB40007F;
	neg.f32 	%f174, %f173;
	fma.rn.f32 	%f175, %f169, 0f3FB8AA3B, %f174;
	fma.rn.f32 	%f176, %f169, 0f32A57060, %f175;
	mov.b32 	%r45, %f172;
	shl.b32 	%r46, %r45, 23;
	mov.b32 	%f177, %r46;
	ex2.approx.ftz.f32 	%f178, %f176;
	mul.f32 	%f179, %f178, %f177;
	add.f32 	%f180, %f168, %f179;
	sub.f32 	%f181, %f9, %f82;
	fma.rn.f32 	%f182, %f181, 0f3BBB989D, 0f3F000000;
	cvt.sat.f32.f32 	%f183, %f182;
	fma.rm.f32 	%f184, %f183, %f87, %f86;
	add.f32 	%f185, %f184, 0fCB40007F;
	neg.f32 	%f186, %f185;
	fma.rn.f32 	%f187, %f181, 0f3FB8AA3B, %f186;
	fma.rn.f32 	%f188, %f181, 0f32A57060, %f187;
	mov.b32 	%r47, %f184;
	shl.b32 	%r48, %r47, 23;
	mov.b32 	%f189, %r48;
	ex2.approx.ftz.f32 	%f190, %f188;
	mul.f32 	%f191, %f190, %f189;
	add.f32 	%f192, %f180, %f191;
	sub.f32 	%f193, %f10, %f82;
	fma.rn.f32 	%f194, %f193, 0f3BBB989D, 0f3F000000;
	cvt.sat.f32.f32 	%f195, %f194;
	fma.rm.f32 	%f196, %f195, %f87, %f86;
	add.f32 	%f197, %f196, 0fCB40007F;
	neg.f32 	%f198, %f197;
	fma.rn.f32 	%f199, %f193, 0f3FB8AA3B, %f198;
	fma.rn.f32 	%f200, %f193, 0f32A57060, %f199;
	mov.b32 	%r49, %f196;
	shl.b32 	%r50, %r49, 23;
	mov.b32 	%f201, %r50;
	ex2.approx.ftz.f32 	%f202, %f200;
	mul.f32 	%f203, %f202, %f201;
	add.f32 	%f204, %f192, %f203;
	sub.f32 	%f205, %f11, %f82;
	fma.rn.f32 	%f206, %f205, 0f3BBB989D, 0f3F000000;
	cvt.sat.f32.f32 	%f207, %f206;
	fma.rm.f32 	%f208, %f207, %f87, %f86;
	add.f32 	%f209, %f208, 0fCB40007F;
	neg.f32 	%f210, %f209;
	fma.rn.f32 	%f211, %f205, 0f3FB8AA3B, %f210;
	fma.rn.f32 	%f212, %f205, 0f32A57060, %f211;
	mov.b32 	%r51, %f208;
	shl.b32 	%r52, %r51, 23;
	mov.b32 	%f213, %r52;
	ex2.approx.ftz.f32 	%f214, %f212;
	mul.f32 	%f215, %f214, %f213;
	add.f32 	%f216, %f204, %f215;
	sub.f32 	%f217, %f12, %f82;
	fma.rn.f32 	%f218, %f217, 0f3BBB989D, 0f3F000000;
	cvt.sat.f32.f32 	%f219, %f218;
	fma.rm.f32 	%f220, %f219, %f87, %f86;
	add.f32 	%f221, %f220, 0fCB40007F;
	neg.f32 	%f222, %f221;
	fma.rn.f32 	%f223, %f217, 0f3FB8AA3B, %f222;
	fma.rn.f32 	%f224, %f217, 0f32A57060, %f223;
	mov.b32 	%r53, %f220;
	shl.b32 	%r54, %r53, 23;
	mov.b32 	%f225, %r54;
	ex2.approx.ftz.f32 	%f226, %f224;
	mul.f32 	%f227, %f226, %f225;
	add.f32 	%f228, %f216, %f227;
	sub.f32 	%f229, %f13, %f82;
	fma.rn.f32 	%f230, %f229, 0f3BBB989D, 0f3F000000;
	cvt.sat.f32.f32 	%f231, %f230;
	fma.rm.f32 	%f232, %f231, %f87, %f86;
	add.f32 	%f233, %f232, 0fCB40007F;
	neg.f32 	%f234, %f233;
	fma.rn.f32 	%f235, %f229, 0f3FB8AA3B, %f234;
	fma.rn.f32 	%f236, %f229, 0f32A57060, %f235;
	mov.b32 	%r55, %f232;
	shl.b32 	%r56, %r55, 23;
	mov.b32 	%f237, %r56;
	ex2.approx.ftz.f32 	%f238, %f236;
	mul.f32 	%f239, %f238, %f237;
	add.f32 	%f240, %f228, %f239;
	sub.f32 	%f241, %f14, %f82;
	fma.rn.f32 	%f242, %f241, 0f3BBB989D, 0f3F000000;
	cvt.sat.f32.f32 	%f243, %f242;
	fma.rm.f32 	%f244, %f243, %f87, %f86;
	add.f32 	%f245, %f244, 0fCB40007F;
	neg.f32 	%f246, %f245;
	fma.rn.f32 	%f247, %f241, 0f3FB8AA3B, %f246;
	fma.rn.f32 	%f248, %f241, 0f32A57060, %f247;
	mov.b32 	%r57, %f244;
	shl.b32 	%r58, %r57, 23;
	mov.b32 	%f249, %r58;
	ex2.approx.ftz.f32 	%f250, %f248;
	mul.f32 	%f251, %f250, %f249;
	add.f32 	%f252, %f240, %f251;
	sub.f32 	%f253, %f15, %f82;
	fma.rn.f32 	%f254, %f253, 0f3BBB989D, 0f3F000000;
	cvt.sat.f32.f32 	%f255, %f254;
	fma.rm.f32 	%f256, %f255, %f87, %f86;
	add.f32 	%f257, %f256, 0fCB40007F;
	neg.f32 	%f258, %f257;
	fma.rn.f32 	%f259, %f253, 0f3FB8AA3B, %f258;
	fma.rn.f32 	%f260, %f253, 0f32A57060, %f259;
	mov.b32 	%r59, %f256;
	shl.b32 	%r60, %r59, 23;
	mov.b32 	%f261, %r60;
	ex2.approx.ftz.f32 	%f262, %f260;
	mul.f32 	%f263, %f262, %f261;
	add.f32 	%f264, %f252, %f263;
	sub.f32 	%f265, %f16, %f82;
	fma.rn.f32 	%f266, %f265, 0f3BBB989D, 0f3F000000;
	cvt.sat.f32.f32 	%f267, %f266;
	fma.rm.f32 	%f268, %f267, %f87, %f86;
	add.f32 	%f269, %f268, 0fCB40007F;
	neg.f32 	%f270, %f269;
	fma.rn.f32 	%f271, %f265, 0f3FB8AA3B, %f270;
	fma.rn.f32 	%f272, %f265, 0f32A57060, %f271;
	mov.b32 	%r61, %f268;
	shl.b32 	%r62, %r61, 23;
	mov.b32 	%f273, %r62;
	ex2.approx.ftz.f32 	%f274, %f272;
	mul.f32 	%f275, %f274, %f273;
	add.f32 	%f276, %f264, %f275;
	sub.f32 	%f277, %f17, %f82;
	fma.rn.f32 	%f278, %f277, 0f3BBB989D, 0f3F000000;
	cvt.sat.f32.f32 	%f279, %f278;
	fma.rm.f32 	%f280, %f279, %f87, %f86;
	add.f32 	%f281, %f280, 0fCB40007F;
	neg.f32 	%f282, %f281;
	fma.rn.f32 	%f283, %f277, 0f3FB8AA3B, %f282;
	fma.rn.f32 	%f284, %f277, 0f32A57060, %f283;
	mov.b32 	%r63, %f280;
	shl.b32 	%r64, %r63, 23;
	mov.b32 	%f285, %r64;
	ex2.approx.ftz.f32 	%f286, %f284;
	mul.f32 	%f287, %f286, %f285;
	add.f32 	%f288, %f276, %f287;
	sub.f32 	%f289, %f18, %f82;
	fma.rn.f32 	%f290, %f289, 0f3BBB989D, 0f3F000000;
	cvt.sat.f32.f32 	%f291, %f290;
	fma.rm.f32 	%f292, %f291, %f87, %f86;
	add.f32 	%f293, %f292, 0fCB40007F;
	neg.f32 	%f294, %f293;
	fma.rn.f32 	%f295, %f289, 0f3FB8AA3B, %f294;
	fma.rn.f32 	%f296, %f289, 0f32A57060, %f295;
	mov.b32 	%r65, %f292;
	shl.b32 	%r66, %r65, 23;
	mov.b32 	%f297, %r66;
	ex2.approx.ftz.f32 	%f298, %f296;
	mul.f32 	%f299, %f298, %f297;
	add.f32 	%f300, %f288, %f299;
	sub.f32 	%f301, %f19, %f82;
	fma.rn.f32 	%f302, %f301, 0f3BBB989D, 0f3F000000;
	cvt.sat.f32.f32 	%f303, %f302;
	fma.rm.f32 	%f304, %f303, %f87, %f86;
	add.f32 	%f305, %f304, 0fCB40007F;
	neg.f32 	%f306, %f305;
	fma.rn.f32 	%f307, %f301, 0f3FB8AA3B, %f306;
	fma.rn.f32 	%f308, %f301, 0f32A57060, %f307;
	mov.b32 	%r67, %f304;
	shl.b32 	%r68, %r67, 23;
	mov.b32 	%f309, %r68;
	ex2.approx.ftz.f32 	%f310, %f308;
	mul.f32 	%f311, %f310, %f309;
	add.f32 	%f312, %f300, %f311;
	sub.f32 	%f313, %f20, %f82;
	fma.rn.f32 	%f314, %f313, 0f3BBB989D, 0f3F000000;
	cvt.sat.f32.f32 	%f315, %f314;
	fma.rm.f32 	%f316, %f315, %f87, %f86;
	add.f32 	%f317, %f316, 0fCB40007F;
	neg.f32 	%f318, %f317;
	fma.rn.f32 	%f319, %f313, 0f3FB8AA3B, %f318;
	fma.rn.f32 	%f320, %f313, 0f32A57060, %f319;
	mov.b32 	%r69, %f316;
	shl.b32 	%r70, %r69, 23;
	mov.b32 	%f321, %r70;
	ex2.approx.ftz.f32 	%f322, %f320;
	mul.f32 	%f323, %f322, %f321;
	add.f32 	%f324, %f312, %f323;
	sub.f32 	%f325, %f21, %f82;
	fma.rn.f32 	%f326, %f325, 0f3BBB989D, 0f3F000000;
	cvt.sat.f32.f32 	%f327, %f326;
	fma.rm.f32 	%f328, %f327, %f87, %f86;
	add.f32 	%f329, %f328, 0fCB40007F;
	neg.f32 	%f330, %f329;
	fma.rn.f32 	%f331, %f325, 0f3FB8AA3B, %f330;
	fma.rn.f32 	%f332, %f325, 0f32A57060, %f331;
	mov.b32 	%r71, %f328;
	shl.b32 	%r72, %r71, 23;
	mov.b32 	%f333, %r72;
	ex2.approx.ftz.f32 	%f334, %f332;
	mul.f32 	%f335, %f334, %f333;
	add.f32 	%f336, %f324, %f335;
	sub.f32 	%f337, %f22, %f82;
	fma.rn.f32 	%f338, %f337, 0f3BBB989D, 0f3F000000;
	cvt.sat.f32.f32 	%f339, %f338;
	fma.rm.f32 	%f340, %f339, %f87, %f86;
	add.f32 	%f341, %f340, 0fCB40007F;
	neg.f32 	%f342, %f341;
	fma.rn.f32 	%f343, %f337, 0f3FB8AA3B, %f342;
	fma.rn.f32 	%f344, %f337, 0f32A57060, %f343;
	mov.b32 	%r73, %f340;
	shl.b32 	%r74, %r73, 23;
	mov.b32 	%f345, %r74;
	ex2.approx.ftz.f32 	%f346, %f344;
	mul.f32 	%f347, %f346, %f345;
	add.f32 	%f348, %f336, %f347;
	sub.f32 	%f349, %f23, %f82;
	fma.rn.f32 	%f350, %f349, 0f3BBB989D, 0f3F000000;
	cvt.sat.f32.f32 	%f351, %f350;
	fma.rm.f32 	%f352, %f351, %f87, %f86;
	add.f32 	%f353, %f352, 0fCB40007F;
	neg.f32 	%f354, %f353;
	fma.rn.f32 	%f355, %f349, 0f3FB8AA3B, %f354;
	fma.rn.f32 	%f356, %f349, 0f32A57060, %f355;
	mov.b32 	%r75, %f352;
	shl.b32 	%r76, %r75, 23;
	mov.b32 	%f357, %r76;
	ex2.approx.ftz.f32 	%f358, %f356;
	mul.f32 	%f359, %f358, %f357;
	add.f32 	%f360, %f348, %f359;
	sub.f32 	%f361, %f24, %f82;
	fma.rn.f32 	%f362, %f361, 0f3BBB989D, 0f3F000000;
	cvt.sat.f32.f32 	%f363, %f362;
	fma.rm.f32 	%f364, %f363, %f87, %f86;
	add.f32 	%f365, %f364, 0fCB40007F;
	neg.f32 	%f366, %f365;
	fma.rn.f32 	%f367, %f361, 0f3FB8AA3B, %f366;
	fma.rn.f32 	%f368, %f361, 0f32A57060, %f367;
	mov.b32 	%r77, %f364;
	shl.b32 	%r78, %r77, 23;
	mov.b32 	%f369, %r78;
	ex2.approx.ftz.f32 	%f370, %f368;
	mul.f32 	%f371, %f370, %f369;
	add.f32 	%f372, %f360, %f371;
	mov.b32 	%r79, %f372;
	shfl.sync.bfly.b32	%r80|%p8, %r79, 16, 31, -1;
	mov.b32 	%f373, %r80;
	add.f32 	%f374, %f372, %f373;
	mov.b32 	%r81, %f374;
	shfl.sync.bfly.b32	%r82|%p9, %r81, 8, 31, -1;
	mov.b32 	%f375, %r82;
	add.f32 	%f376, %f374, %f375;
	mov.b32 	%r83, %f376;
	shfl.sync.bfly.b32	%r84|%p10, %r83, 4, 31, -1;
	mov.b32 	%f377, %r84;
	add.f32 	%f378, %f376, %f377;
	mov.b32 	%r85, %f378;
	shfl.sync.bfly.b32	%r86|%p11, %r85, 2, 31, -1;
	mov.b32 	%f379, %r86;
	add.f32 	%f380, %f378, %f379;
	mov.b32 	%r87, %f380;
	shfl.sync.bfly.b32	%r88|%p12, %r87, 1, 31, -1;
	mov.b32 	%f381, %r88;
	add.f32 	%f382, %f380, %f381;
	div.rn.f32 	%f25, %f95, %f382;
	div.rn.f32 	%f26, %f107, %f382;
	div.rn.f32 	%f27, %f119, %f382;
	div.rn.f32 	%f28, %f131, %f382;
	div.rn.f32 	%f29, %f143, %f382;
	div.rn.f32 	%f30, %f155, %f382;
	div.rn.f32 	%f31, %f167, %f382;
	div.rn.f32 	%f32, %f179, %f382;
	div.rn.f32 	%f33, %f191, %f382;
	div.rn.f32 	%f34, %f203, %f382;
	div.rn.f32 	%f35, %f215, %f382;
	div.rn.f32 	%f36, %f227, %f382;
	div.rn.f32 	%f37, %f239, %f382;
	div.rn.f32 	%f38, %f251, %f382;
	div.rn.f32 	%f39, %f263, %f382;
	div.rn.f32 	%f40, %f275, %f382;
	div.rn.f32 	%f41, %f287, %f382;
	div.rn.f32 	%f42, %f299, %f382;
	div.rn.f32 	%f43, %f311, %f382;
	div.rn.f32 	%f44, %f323, %f382;
	div.rn.f32 	%f45, %f335, %f382;
	div.rn.f32 	%f46, %f347, %f382;
	div.rn.f32 	%f47, %f359, %f382;
	div.rn.f32 	%f48, %f371, %f382;
	mad.lo.s64 	%rd92, %rd165, %rd11, %rd4;
	// begin inline asm
	{  cvt.rn.bf16.f32 %rs25, %f25;}

	// end inline asm
	// begin inline asm
	{  cvt.rn.bf16.f32 %rs26, %f26;}

	// end inline asm
	shr.u64 	%rd93, %rd92, 63;
	add.s64 	%rd94, %rd92, %rd93;
	cvta.to.global.u64 	%rd95, %rd10;
	shl.b64 	%rd96, %rd94, 1;
	and.b64  	%rd97, %rd96, -4;
	add.s64 	%rd98, %rd95, %rd97;
	mov.b32 	%r89, {%rs25, %rs26};
	st.global.u32 	[%rd98], %r89;
	add.s64 	%rd99, %rd92, 64;
	// begin inline asm
	{  cvt.rn.bf16.f32 %rs27, %f27;}

	// end inline asm
	// begin inline asm
	{  cvt.rn.bf16.f32 %rs28, %f28;}

	// end inline asm
	shr.u64 	%rd100, %rd99, 63;
	add.s64 	%rd101, %rd99, %rd100;
	shl.b64 	%rd102, %rd101, 1;
	and.b64  	%rd103, %rd102, -4;
	add.s64 	%rd104, %rd95, %rd103;
	mov.b32 	%r90, {%rs27, %rs28};
	st.global.u32 	[%rd104], %r90;
	add.s64 	%rd105, %rd92, 128;
	// begin inline asm
	{  cvt.rn.bf16.f32 %rs29, %f29;}

	// end inline asm
	// begin inline asm
	{  cvt.rn.bf16.f32 %rs30, %f30;}

	// end inline asm
	shr.u64 	%rd106, %rd105, 63;
	add.s64 	%rd107, %rd105, %rd106;
	shl.b64 	%rd108, %rd107, 1;
	and.b64  	%rd109, %rd108, -4;
	add.s64 	%rd110, %rd95, %rd109;
	mov.b32 	%r91, {%rs29, %rs30};
	st.global.u32 	[%rd110], %r91;
	add.s64 	%rd111, %rd92, 192;
	// begin inline asm
	{  cvt.rn.bf16.f32 %rs31, %f31;}

	// end inline asm
	// begin inline asm
	{  cvt.rn.bf16.f32 %rs32, %f32;}

	// end inline asm
	shr.u64 	%rd112, %rd111, 63;
	add.s64 	%rd113, %rd111, %rd112;
	shl.b64 	%rd114, %rd113, 1;
	and.b64  	%rd115, %rd114, -4;
	add.s64 	%rd116, %rd95, %rd115;
	mov.b32 	%r92, {%rs31, %rs32};
	st.global.u32 	[%rd116], %r92;
	add.s64 	%rd117, %rd92, 256;
	// begin inline asm
	{  cvt.rn.bf16.f32 %rs33, %f33;}

	// end inline asm
	// begin inline asm
	{  cvt.rn.bf16.f32 %rs34, %f34;}

	// end inline asm
	shr.u64 	%rd118, %rd117, 63;
	add.s64 	%rd119, %rd117, %rd118;
	shl.b64 	%rd120, %rd119, 1;
	and.b64  	%rd121, %rd120, -4;
	add.s64 	%rd122, %rd95, %rd121;
	mov.b32 	%r93, {%rs33, %rs34};
	st.global.u32 	[%rd122], %r93;
	add.s64 	%rd123, %rd92, 320;
	// begin inline asm
	{  cvt.rn.bf16.f32 %rs35, %f35;}

	// end inline asm
	// begin inline asm
	{  cvt.rn.bf16.f32 %rs36, %f36;}

	// end inline asm
	shr.u64 	%rd124, %rd123, 63;
	add.s64 	%rd125, %rd123, %rd124;
	shl.b64 	%rd126, %rd125, 1;
	and.b64  	%rd127, %rd126, -4;
	add.s64 	%rd128, %rd95, %rd127;
	mov.b32 	%r94, {%rs35, %rs36};
	st.global.u32 	[%rd128], %r94;
	add.s64 	%rd129, %rd92, 384;
	// begin inline asm
	{  cvt.rn.bf16.f32 %rs37, %f37;}

	// end inline asm
	// begin inline asm
	{  cvt.rn.bf16.f32 %rs38, %f38;}

	// end inline asm
	shr.u64 	%rd130, %rd129, 63;
	add.s64 	%rd131, %rd129, %rd130;
	shl.b64 	%rd132, %rd131, 1;
	and.b64  	%rd133, %rd132, -4;
	add.s64 	%rd134, %rd95, %rd133;
	mov.b32 	%r95, {%rs37, %rs38};
	st.global.u32 	[%rd134], %r95;
	add.s64 	%rd135, %rd92, 448;
	// begin inline asm
	{  cvt.rn.bf16.f32 %rs39, %f39;}

	// end inline asm
	// begin inline asm
	{  cvt.rn.bf16.f32 %rs40, %f40;}

	// end inline asm
	shr.u64 	%rd136, %rd135, 63;
	add.s64 	%rd137, %rd135, %rd136;
	shl.b64 	%rd138, %rd137, 1;
	and.b64  	%rd139, %rd138, -4;
	add.s64 	%rd140, %rd95, %rd139;
	mov.b32 	%r96, {%rs39, %rs40};
	st.global.u32 	[%rd140], %r96;
	add.s64 	%rd141, %rd92, 512;
	// begin inline asm
	{  cvt.rn.bf16.f32 %rs41, %f41;}

	// end inline asm
	// begin inline asm
	{  cvt.rn.bf16.f32 %rs42, %f42;}

	// end inline asm
	shr.u64 	%rd142, %rd141, 63;
	add.s64 	%rd143, %rd141, %rd142;
	shl.b64 	%rd144, %rd143, 1;
	and.b64  	%rd145, %rd144, -4;
	add.s64 	%rd146, %rd95, %rd145;
	mov.b32 	%r97, {%rs41, %rs42};
	st.global.u32 	[%rd146], %r97;
	add.s64 	%rd147, %rd92, 576;
	// begin inline asm
	{  cvt.rn.bf16.f32 %rs43, %f43;}

	// end inline asm
	// begin inline asm
	{  cvt.rn.bf16.f32 %rs44, %f44;}

	// end inline asm
	shr.u64 	%rd148, %rd147, 63;
	add.s64 	%rd149, %rd147, %rd148;
	shl.b64 	%rd150, %rd149, 1;
	and.b64  	%rd151, %rd150, -4;
	add.s64 	%rd152, %rd95, %rd151;
	mov.b32 	%r98, {%rs43, %rs44};
	st.global.u32 	[%rd152], %r98;
	add.s64 	%rd153, %rd92, 640;
	// begin inline asm
	{  cvt.rn.bf16.f32 %rs45, %f45;}

	// end inline asm
	// begin inline asm
	{  cvt.rn.bf16.f32 %rs46, %f46;}

	// end inline asm
	shr.u64 	%rd154, %rd153, 63;
	add.s64 	%rd155, %rd153, %rd154;
	shl.b64 	%rd156, %rd155, 1;
	and.b64  	%rd157, %rd156, -4;
	add.s64 	%rd158, %rd95, %rd157;
	mov.b32 	%r99, {%rs45, %rs46};
	st.global.u32 	[%rd158], %r99;
	add.s64 	%rd159, %rd92, 704;
	// begin inline asm
	{  cvt.rn.bf16.f32 %rs47, %f47;}

	// end inline asm
	// begin inline asm
	{  cvt.rn.bf16.f32 %rs48, %f48;}

	// end inline asm
	shr.u64 	%rd160, %rd159, 63;
	add.s64 	%rd161, %rd159, %rd160;
	shl.b64 	%rd162, %rd161, 1;
	and.b64  	%rd163, %rd162, -4;
	add.s64 	%rd164, %rd95, %rd163;
	mov.b32 	%r100, {%rs47, %rs48};
	st.global.u32 	[%rd164], %r100;
	add.s64 	%rd165, %rd165, %rd5;
	setp.lt.s64 	%p13, %rd165, %rd12;
	@%p13 bra 	$L__BB344_4;
$L__BB344_5:
	ret;

}
	// .globl	_Z15SoftmaxWarpImplI10DirectLoadI13__nv_bfloat16fE11DirectStoreIfS1_EfLi2ELi24ELi32ELi1ELb1EL9Algorithm0EEvT_T0_ll
.visible .entry _Z15SoftmaxWarpImplI10DirectLoadI13__nv_bfloat16fE11DirectStoreIfS1_EfLi2ELi24ELi32ELi1ELb1EL9Algorithm0EEvT_T0_ll(
	.param .align 8 .b8 _Z15SoftmaxWarpImplI10DirectLoadI13__nv_bfloat16fE11DirectStoreIfS1_EfLi2ELi24ELi32ELi1ELb1EL9Algorithm0EEvT_T0_ll_param_0[16],
	.param .align 8 .b8 _Z15SoftmaxWarpImplI10DirectLoadI13__nv_bfloat16fE11DirectStoreIfS1_EfLi2ELi24ELi32ELi1ELb1EL9Algorithm0EEvT_T0_ll_param_1[16],
	.param .u64 _Z15SoftmaxWarpImplI10DirectLoadI13__nv_bfloat16fE11DirectStoreIfS1_EfLi2ELi24ELi32ELi1ELb1EL9Algorithm0EEvT_T0_ll_param_2,
	.param .u64 _Z15SoftmaxWarpImplI10DirectLoadI13__nv_bfloat16fE11DirectStoreIfS1_EfLi2ELi24ELi32ELi1ELb1EL9Algorithm0EEvT_T0_ll_param_3
)
{
	.reg .pred 	%p<38>;
	.reg .b16 	%rs<49>;
	.reg .b32 	%r<112>;
	.reg .b32 	%f<515>;
	.reg .b64 	%rd<180>;

	ld.param.u64 	%rd24, [_Z15SoftmaxWarpImplI10DirectLoadI13__nv_bfloat16fE11DirectStoreIfS1_EfLi2ELi24ELi32ELi1ELb1EL9Algorithm0EEvT_T0_ll_param_1+8];
	ld.param.u64 	%rd22, [_Z15SoftmaxWarpImplI10DirectLoadI13__nv_bfloat16fE11DirectStoreIfS1_EfLi2ELi24ELi32ELi1ELb1EL9Algorithm0EEvT_T0_ll_param_0+8];
	ld.param.u64 	%rd23, [_Z15SoftmaxWarpImplI10DirectLoadI13__nv_bfloat16fE11DirectStoreIfS1_EfLi2ELi24ELi32ELi1ELb1EL9Algorithm0EEvT_T0_ll_param_1];
	ld.param.u64 	%rd21, [_Z15SoftmaxWarpImplI10DirectLoadI13__nv_bfloat16fE11DirectStoreIfS1_EfLi2ELi24ELi32ELi1ELb1EL9Algorithm0EEvT_T0_ll_param_0];
	ld.param.u64 	%rd26, [_Z15SoftmaxWarpImplI10DirectLoadI13__nv_bfloat16fE11DirectStoreIfS1_EfLi2ELi24ELi32ELi1ELb1EL9Algorithm0EEvT_T0_ll_param_3];
	cvta.to.global.u64 	%rd1, %rd21;
	cvta.to.global.u64 	%rd2, %rd23;
	setp.lt.s64 	%p1, %rd26, 769;
	@%p1 bra 	$L__BB345_2;
	mov.u64 	%rd27, $str;
	cvta.global.u64 	%rd28, %rd27;
	mov.u64 	%rd29, $str$1;
	cvta.global.u64 	%rd30, %rd29;
	mov.u64 	%rd31, __unnamed_336;
	cvta.global.u64 	%rd32, %rd31;
	{ // callseq 335, 0
	.param .b64 param0;
	st.param.b64 	[param0], %rd28;
	.param .b64 param1;
	st.param.b64 	[param1], %rd30;
	.param .b32 param2;
	st.param.b32 	[param2], 358;
	.param .b64 param3;
	st.param.b64 	[param3], %rd32;
	.param .b64 param4;
	st.param.b64 	[param4], 1;
	call.uni 
	__assertfail, 
	(
	param0, 
	param1, 
	param2, 
	param3, 
	param4
	);
	} // callseq 335
$L__BB345_2:
	ld.param.u64 	%rd177, [_Z15SoftmaxWarpImplI10DirectLoadI13__nv_bfloat16fE11DirectStoreIfS1_EfLi2ELi24ELi32ELi1ELb1EL9Algorithm0EEvT_T0_ll_param_2];
	mov.u32 	%r2, %nctaid.x;
	mov.u32 	%r3, %ntid.y;
	mul.lo.s32 	%r1, %r2, %r3;
	mov.u32 	%r4, %ctaid.x;
	mov.u32 	%r5, %tid.y;
	mad.lo.s32 	%r6, %r4, %r3, %r5;
	cvt.s64.s32 	%rd179, %r6;
	setp.le.s64 	%p2, %rd177, %rd179;
	@%p2 bra 	$L__BB345_53;
	mov.u32 	%r7, %tid.x;
	shl.b32 	%r8, %r7, 1;
	cvt.u64.u32 	%rd4, %r8;
	add.s32 	%r9, %r8, 64;
	cvt.u64.u32 	%rd5, %r9;
	add.s32 	%r10, %r8, 128;
	cvt.u64.u32 	%rd6, %r10;
	add.s32 	%r11, %r8, 192;
	cvt.u64.u32 	%rd7, %r11;
	add.s32 	%r12, %r8, 256;
	cvt.u64.u32 	%rd8, %r12;
	add.s32 	%r13, %r8, 320;
	cvt.u64.u32 	%rd9, %r13;
	add.s32 	%r14, %r8, 384;
	cvt.u64.u32 	%rd10, %r14;
	add.s32 	%r15, %r8, 448;
	cvt.u64.u32 	%rd11, %r15;
	add.s32 	%r16, %r8, 512;
	cvt.u64.u32 	%rd12, %r16;
	add.s32 	%r17, %r8, 576;
	cvt.u64.u32 	%rd13, %r17;
	add.s32 	%r18, %r8, 640;
	cvt.u64.u32 	%rd14, %r18;
	add.s32 	%r19, %r8, 704;
	cvt.u64.u32 	%rd15, %r19;
	cvt.s64.s32 	%rd16, %r1;
$L__BB345_4:
	setp.le.s64 	%p3, %rd26, %rd4;
	mul.lo.s64 	%rd18, %rd179, %rd22;
	mov.f32 	%f479, 0fFF800000;
	mov.f32 	%f480, %f479;
	mov.f32 	%f484, %f479;
	@%p3 bra 	$L__BB345_6;
	add.s64 	%rd33, %rd18, %rd4;
	shr.u64 	%rd34, %rd33, 63;
	add.s64 	%rd35, %rd33, %rd34;
	shl.b64 	%rd36, %rd35, 1;
	and.b64  	%rd37, %rd36, -4;
	add.s64 	%rd38, %rd1, %rd37;
	ld.global.u32 	%r20, [%rd38];
	mov.b32 	{%rs1, %rs2}, %r20;
	// begin inline asm
	{ cvt.f32.bf16 %f480, %rs1;}

	// end inline asm
	// begin inline asm
	{ cvt.f32.bf16 %f479, %rs2;}

	// end inline asm
	max.f32 	%f100, %f480, 0fFF800000;
	max.f32 	%f484, %f100, %f479;
$L__BB345_6:
	setp.le.s64 	%p4, %rd26, %rd5;
	mov.f32 	%f482, 0fFF800000;
	mov.f32 	%f483, %f482;
	@%p4 bra 	$L__BB345_8;
	add.s64 	%rd39, %rd18, %rd5;
	shr.u64 	%rd40, %rd39, 63;
	add.s64 	%rd41, %rd39, %rd40;
	shl.b64 	%rd42, %rd41, 1;
	and.b64  	%rd43, %rd42, -4;
	add.s64 	%rd44, %rd1, %rd43;
	ld.global.u32 	%r21, [%rd44];
	mov.b32 	{%rs3, %rs4}, %r21;
	// begin inline asm
	{ cvt.f32.bf16 %f483, %rs3;}

	// end inline asm
	// begin inline asm
	{ cvt.f32.bf16 %f482, %rs4;}

	// end inline asm
	max.f32 	%f104, %f484, %f483;
	max.f32 	%f484, %f104, %f482;
$L__BB345_8:
	setp.le.s64 	%p5, %rd26, %rd6;
	mov.f32 	%f485, 0fFF800000;
	mov.f32 	%f486, %f485;
	@%p5 bra 	$L__BB345_10;
	add.s64 	%rd45, %rd18, %rd6;
	shr.u64 	%rd46, %rd45, 63;
	add.s64 	%rd47, %rd45, %rd46;
	shl.b64 	%rd48, %rd47, 1;
	and.b64  	%rd49, %rd48, -4;
	add.s64 	%rd50, %rd1, %rd49;
	ld.global.u32 	%r22, [%rd50];
	mov.b32 	{%rs5, %rs6}, %r22;
	// begin inline asm
	{ cvt.f32.bf16 %f486, %rs5;}

	// end inline asm
	// begin inline asm
	{ cvt.f32.bf16 %f485, %rs6;}

	// end inline asm
	max.f32 	%f108, %f484, %f486;
	max.f32 	%f484, %f108, %f485;
$L__BB345_10:
	setp.le.s64 	%p6, %rd26, %rd7;
	mov.f32 	%f488, 0fFF800000;
	mov.f32 	%f489, %f488;
	@%p6 bra 	$L__BB345_12;
	add.s64 	%rd51, %rd18, %rd7;
	shr.u64 	%rd52, %rd51, 63;
	add.s64 	%rd53, %rd51, %rd52;
	shl.b64 	%rd54, %rd53, 1;
	and.b64  	%rd55, %rd54, -4;
	add.s64 	%rd56, %rd1, %rd55;
	ld.global.u32 	%r23, [%rd56];
	mov.b32 	{%rs7, %rs8}, %r23;
	// begin inline asm
	{ cvt.f32.bf16 %f489, %rs7;}

	// end inline asm
	// begin inline asm
	{ cvt.f32.bf16 %f488, %rs8;}

	// end inline asm
	max.f32 	%f112, %f484, %f489;
	max.f32 	%f484, %f112, %f488;
$L__BB345_12:
	setp.le.s64 	%p7, %rd26, %rd8;
	mov.f32 	%f491, 0fFF800000;
	mov.f32 	%f492, %f491;
	@%p7 bra 	$L__BB345_14;
	add.s64 	%rd57, %rd18, %rd8;
	shr.u64 	%rd58, %rd57, 63;
	add.s64 	%rd59, %rd57, %rd58;
	shl.b64 	%rd60, %rd59, 1;
	and.b64  	%rd61, %rd60, -4;
	add.s64 	%rd62, %rd1, %rd61;
	ld.global.u32 	%r24, [%rd62];
	mov.b32 	{%rs9, %rs10}, %r24;
	// begin inline asm
	{ cvt.f32.bf16 %f492, %rs9;}

	// end inline asm
	// begin inline asm
	{ cvt.f32.bf16 %f491, %rs10;}

	// end inline asm
	max.f32 	%f116, %f484, %f492;
	max.f32 	%f484, %f116, %f491;
$L__BB345_14:
	setp.le.s64 	%p8, %rd26, %rd9;
	mov.f32 	%f494, 0fFF800000;
	mov.f32 	%f495, %f494;
	@%p8 bra 	$L__BB345_16;
	add.s64 	%rd63, %rd18, %rd9;
	shr.u64 	%rd64, %rd63, 63;
	add.s64 	%rd65, %rd63, %rd64;
	shl.b64 	%rd66, %rd65, 1;
	and.b64  	%rd67, %rd66, -4;
	add.s64 	%rd68, %rd1, %rd67;
	ld.global.u32 	%r25, [%rd68];
	mov.b32 	{%rs11, %rs12}, %r25;
	// begin inline asm
	{ cvt.f32.bf16 %f495, %rs11;}

	// end inline asm
	// begin inline asm
	{ cvt.f32.bf16 %f494, %rs12;}

	// end inline asm
	max.f32 	%f120, %f484, %f495;
	max.f32 	%f484, %f120, %f494;
$L__BB345_16:
	setp.le.s64 	%p9, %rd26, %rd10;
	mov.f32 	%f497, 0fFF800000;
	mov.f32 	%f498, %f497;
	@%p9 bra 	$L__BB345_18;
	add.s64 	%rd69, %rd18, %rd10;
	shr.u64 	%rd70, %rd69, 63;
	add.s64 	%rd71, %rd69, %rd70;
	shl.b64 	%rd72, %rd71, 1;
	and.b64  	%rd73, %rd72, -4;
	add.s64 	%rd74, %rd1, %rd73;
	ld.global.u32 	%r26, [%rd74];
	mov.b32 	{%rs13, %rs14}, %r26;
	// begin inline asm
	{ cvt.f32.bf16 %f498, %rs13;}

	// end inline asm
	// begin inline asm
	{ cvt.f32.bf16 %f497, %rs14;}

	// end inline asm
	max.f32 	%f124, %f484, %f498;
	max.f32 	%f484, %f124, %f497;
$L__BB345_18:
	setp.le.s64 	%p10, %rd26, %rd11;
	mov.f32 	%f500, 0fFF800000;
	mov.f32 	%f501, %f500;
	@%p10 bra 	$L__BB345_20;
	add.s64 	%rd75, %rd18, %rd11;
	shr.u64 	%rd76, %rd75, 63;
	add.s64 	%rd77, %rd75, %rd76;
	shl.b64 	%rd78, %rd77, 1;
	and.b64  	%rd79, %rd78, -4;
	add.s64 	%rd80, %rd1, %rd79;
	ld.global.u32 	%r27, [%rd80];
	mov.b32 	{%rs15, %rs16}, %r27;
	// begin inline asm
	{ cvt.f32.bf16 %f501, %rs15;}

	// end inline asm
	// begin inline asm
	{ cvt.f32.bf16 %f500, %rs16;}

	// end inline asm
	max.f32 	%f128, %f484, %f501;
	max.f32 	%f484, %f128, %f500;
$L__BB345_20:
	setp.le.s64 	%p11, %rd26, %rd12;
	mov.f32 	%f503, 0fFF800000;
	mov.f32 	%f504, %f503;
	@%p11 bra 	$L__BB345_22;
	add.s64 	%rd81, %rd18, %rd12;
	shr.u64 	%rd82, %rd81, 63;
	add.s64 	%rd83, %rd81, %rd82;
	shl.b64 	%rd84, %rd83, 1;
	and.b64  	%rd85, %rd84, -4;
	add.s64 	%rd86, %rd1, %rd85;
	ld.global.u32 	%r28, [%rd86];
	mov.b32 	{%rs17, %rs18}, %r28;
	// begin inline asm
	{ cvt.f32.bf16 %f504, %rs17;}

	// end inline asm
	// begin inline asm
	{ cvt.f32.bf16 %f503, %rs18;}

	// end inline asm
	max.f32 	%f132, %f484, %f504;
	max.f32 	%f484, %f132, %f503;
$L__BB345_22:
	setp.le.s64 	%p12, %rd26, %rd13;
	mov.f32 	%f506, 0fFF800000;
	mov.f32 	%f507, %f506;
	@%p12 bra 	$L__BB345_24;
	add.s64 	%rd87, %rd18, %rd13;
	shr.u64 	%rd88, %rd87, 63;
	add.s64 	%rd89, %rd87, %rd88;
	shl.b64 	%rd90, %rd89, 1;
	and.b64  	%rd91, %rd90, -4;
	add.s64 	%rd92, %rd1, %rd91;
	ld.global.u32 	%r29, [%rd92];
	mov.b32 	{%rs19, %rs20}, %r29;
	// begin inline asm
	{ cvt.f32.bf16 %f507, %rs19;}

	// end inline asm
	// begin inline asm
	{ cvt.f32.bf16 %f506, %rs20;}

	// end inline asm
	max.f32 	%f136, %f484, %f507;
	max.f32 	%f484, %f136, %f506;
$L__BB345_24:
	setp.le.s64 	%p13, %rd26, %rd14;
	mov.f32 	%f509, 0fFF800000;
	mov.f32 	%f510, %f509;
	@%p13 bra 	$L__BB345_26;
	add.s64 	%rd93, %rd18, %rd14;
	shr.u64 	%rd94, %rd93, 63;
	add.s64 	%rd95, %rd93, %rd94;
	shl.b64 	%rd96, %rd95, 1;
	and.b64  	%rd97, %rd96, -4;
	add.s64 	%rd98, %rd1, %rd97;
	ld.global.u32 	%r30, [%rd98];
	mov.b32 	{%rs21, %rs22}, %r30;
	// begin inline asm
	{ cvt.f32.bf16 %f510, %rs21;}

	// end inline asm
	// begin inline asm
	{ cvt.f32.bf16 %f509, %rs22;}

	// end inline asm
	max.f32 	%f140, %f484, %f510;
	max.f32 	%f484, %f140, %f509;
$L__BB345_26:
	setp.le.s64 	%p14, %rd26, %rd15;
	mov.f32 	%f512, 0fFF800000;
	mov.f32 	%f513, %f512;
	@%p14 bra 	$L__BB345_28;
	add.s64 	%rd99, %rd18, %rd15;
	shr.u64 	%rd100, %rd99, 63;
	add.s64 	%rd101, %rd99, %rd100;
	shl.b64 	%rd102, %rd101, 1;
	and.b64  	%rd103, %rd102, -4;
	add.s64 	%rd104, %rd1, %rd103;
	ld.global.u32 	%r31, [%rd104];
	mov.b32 	{%rs23, %rs24}, %r31;
	// begin inline asm
	{ cvt.f32.bf16 %f513, %rs23;}

	// end inline asm
	// begin inline asm
	{ cvt.f32.bf16 %f512, %rs24;}

	// end inline asm
	max.f32 	%f144, %f484, %f513;
	max.f32 	%f484, %f144, %f512;
$L__BB345_28:
	setp.le.s64 	%p15, %rd26, %rd4;
	mov.b32 	%r32, %f484;
	shfl.sync.bfly.b32	%r33|%p16, %r32, 16, 31, -1;
	mov.b32 	%f145, %r33;
	max.f32 	%f146, %f484, %f145;
	mov.b32 	%r34, %f146;
	shfl.sync.bfly.b32	%r35|%p17, %r34, 8, 31, -1;
	mov.b32 	%f147, %r35;
	max.f32 	%f148, %f146, %f147;
	mov.b32 	%r36, %f148;
	shfl.sync.bfly.b32	%r37|%p18, %r36, 4, 31, -1;
	mov.b32 	%f149, %r37;
	max.f32 	%f150, %f148, %f149;
	mov.b32 	%r38, %f150;
	shfl.sync.bfly.b32	%r39|%p19, %r38, 2, 31, -1;
	mov.b32 	%f151, %r39;
	max.f32 	%f152, %f150, %f151;
	mov.b32 	%r40, %f152;
	shfl.sync.bfly.b32	%r41|%p20, %r40, 1, 31, -1;
	mov.b32 	%f153, %r41;
	max.f32 	%f154, %f152, %f153;
	sub.f32 	%f155, %f480, %f154;
	fma.rn.f32 	%f156, %f155, 0f3BBB989D, 0f3F000000;
	cvt.sat.f32.f32 	%f157, %f156;
	mov.f32 	%f158, 0f4B400001;
	mov.f32 	%f159, 0f437C0000;
	fma.rm.f32 	%f160, %f157, %f159, %f158;
	add.f32 	%f161, %f160, 0fCB40007F;
	neg.f32 	%f162, %f161;
	fma.rn.f32 	%f163, %f155, 0f3FB8AA3B, %f162;
	fma.rn.f32 	%f164, %f155, 0f32A57060, %f163;
	mov.b32 	%r42, %f160;
	shl.b32 	%r43, %r42, 23;
	mov.b32 	%f165, %r43;
	ex2.approx.ftz.f32 	%f166, %f164;
	mul.f32 	%f167, %f166, %f165;
	add.f32 	%f168, %f167, 0f00000000;
	sub.f32 	%f169, %f479, %f154;
	fma.rn.f32 	%f170, %f169, 0f3BBB989D, 0f3F000000;
	cvt.sat.f32.f32 	%f171, %f170;
	fma.rm.f32 	%f172, %f171, %f159, %f158;
	add.f32 	%f173, %f172, 0fCB40007F;
	neg.f32 	%f174, %f173;
	fma.rn.f32 	%f175, %f169, 0f3FB8AA3B, %f174;
	fma.rn.f32 	%f176, %f169, 0f32A57060, %f175;
	mov.b32 	%r44, %f172;
	shl.b32 	%r45, %r44, 23;
	mov.b32 	%f177, %r45;
	ex2.approx.ftz.f32 	%f178, %f176;
	mul.f32 	%f179, %f178, %f177;
	add.f32 	%f180, %f168, %f179;
	sub.f32 	%f181, %f483, %f154;
	fma.rn.f32 	%f182, %f181, 0f3BBB989D, 0f3F000000;
	cvt.sat.f32.f32 	%f183, %f182;
	fma.rm.f32 	%f184, %f183, %f159, %f158;
	add.f32 	%f185, %f184, 0fCB40007F;
	neg.f32 	%f186, %f185;
	fma.rn.f32 	%f187, %f181, 0f3FB8AA3B, %f186;
	fma.rn.f32 	%f188, %f181, 0f32A57060, %f187;
	mov.b32 	%r46, %f184;
	shl.b32 	%r47, %r46, 23;
	mov.b32 	%f189, %r47;
	ex2.approx.ftz.f32 	%f190, %f188;
	mul.f32 	%f191, %f190, %f189;
	add.f32 	%f192, %f180, %f191;
	sub.f32 	%f193, %f482, %f154;
	fma.rn.f32 	%f194, %f193, 0f3BBB989D, 0f3F000000;
	cvt.sat.f32.f32 	%f195, %f194;
	fma.rm.f32 	%f196, %f195, %f159, %f158;
	add.f32 	%f197, %f196, 0fCB40007F;
	neg.f32 	%f198, %f197;
	fma.rn.f32 	%f199, %f193, 0f3FB8AA3B, %f198;
	fma.rn.f32 	%f200, %f193, 0f32A57060, %f199;
	mov.b32 	%r48, %f196;
	shl.b32 	%r49, %r48, 23;
	mov.b32 	%f201, %r49;
	ex2.approx.ftz.f32 	%f202, %f200;
	mul.f32 	%f203, %f202, %f201;
	add.f32 	%f204, %f192, %f203;
	sub.f32 	%f205, %f486, %f154;
	fma.rn.f32 	%f206, %f205, 0f3BBB989D, 0f3F000000;
	cvt.sat.f32.f32 	%f207, %f206;
	fma.rm.f32 	%f208, %f207, %f159, %f158;
	add.f32 	%f209, %f208, 0fCB40007F;
	neg.f32 	%f210, %f209;
	fma.rn.f32 	%f211, %f205, 0f3FB8AA3B, %f210;
	fma.rn.f32 	%f212, %f205, 0f32A57060, %f211;
	mov.b32 	%r50, %f208;
	shl.b32 	%r51, %r50, 23;
	mov.b32 	%f213, %r51;
	ex2.approx.ftz.f32 	%f214, %f212;
	mul.f32 	%f215, %f214, %f213;
	add.f32 	%f216, %f204, %f215;
	sub.f32 	%f217, %f485, %f154;
	fma.rn.f32 	%f218, %f217, 0f3BBB989D, 0f3F000000;
	cvt.sat.f32.f32 	%f219, %f218;
	fma.rm.f32 	%f220, %f219, %f159, %f158;
	add.f32 	%f221, %f220, 0fCB40007F;
	neg.f32 	%f222, %f221;
	fma.rn.f32 	%f223, %f217, 0f3FB8AA3B, %f222;
	fma.rn.f32 	%f224, %f217, 0f32A57060, %f223;
	mov.b32 	%r52, %f220;
	shl.b32 	%r53, %r52, 23;
	mov.b32 	%f225, %r53;
	ex2.approx.ftz.f32 	%f226, %f224;
	mul.f32 	%f227, %f226, %f225;
	add.f32 	%f228, %f216, %f227;
	sub.f32 	%f229, %f489, %f154;
	fma.rn.f32 	%f230, %f229, 0f3BBB989D, 0f3F000000;
	cvt.sat.f32.f32 	%f231, %f230;
	fma.rm.f32 	%f232, %f231, %f159, %f158;
	add.f32 	%f233, %f232, 0fCB40007F;
	neg.f32 	%f234, %f233;
	fma.rn.f32 	%f235, %f229, 0f3FB8AA3B, %f234;
	fma.rn.f32 	%f236, %f229, 0f32A57060, %f235;
	mov.b32 	%r54, %f232;
	shl.b32 	%r55, %r54, 23;
	mov.b32 	%f237, %r55;
	ex2.approx.ftz.f32 	%f238, %f236;
	mul.f32 	%f239, %f238, %f237;
	add.f32 	%f240, %f228, %f239;
	sub.f32 	%f241, %f488, %f154;
	fma.rn.f32 	%f242, %f241, 0f3BBB989D, 0f3F000000;
	cvt.sat.f32.f32 	%f243, %f242;
	fma.rm.f32 	%f244, %f243, %f159, %f158;
	add.f32 	%f245, %f244, 0fCB40007F;
	neg.f32 	%f246, %f245;
	fma.rn.f32 	%f247, %f241, 0f3FB8AA3B, %f246;
	fma.rn.f32 	%f248, %f241, 0f32A57060, %f247;
	mov.b32 	%r56, %f244;
	shl.b32 	%r57, %r56, 23;
	mov.b32 	%f249, %r57;
	ex2.approx.ftz.f32 	%f250, %f248;
	mul.f32 	%f251, %f250, %f249;
	add.f32 	%f252, %f240, %f251;
	sub.f32 	%f253, %f492, %f154;
	fma.rn.f32 	%f254, %f253, 0f3BBB989D, 0f3F000000;
	cvt.sat.f32.f32 	%f255, %f254;
	fma.rm.f32 	%f256, %f255, %f159, %f158;
	add.f32 	%f257, %f256, 0fCB40007F;
	neg.f32 	%f258, %f257;
	fma.rn.f32 	%f259, %f253, 0f3FB8AA3B, %f258;
	fma.rn.f32 	%f260, %f253, 0f32A57060, %f259;
	mov.b32 	%r58, %f256;
	shl.b32 	%r59, %r58, 23;
	mov.b32 	%f261, %r59;
	ex2.approx.ftz.f32 	%f262, %f260;
	mul.f32 	%f263, %f262, %f261;
	add.f32 	%f264, %f252, %f263;
	sub.f32 	%f265, %f491, %f154;
	fma.rn.f32 	%f266, %f265, 0f3BBB989D, 0f3F000000;
	cvt.sat.f32.f32 	%f267, %f266;
	fma.rm.f32 	%f268, %f267, %f159, %f158;
	add.f32 	%f269, %f268, 0fCB40007F;
	neg.f32 	%f270, %f269;
	fma.rn.f32 	%f271, %f265, 0f3FB8AA3B, %f270;
	fma.rn.f32 	%f272, %f265, 0f32A57060, %f271;
	mov.b32 	%r60, %f268;
	shl.b32 	%r61, %r60, 23;
	mov.b32 	%f273, %r61;
	ex2.approx.ftz.f32 	%f274, %f272;
	mul.f32 	%f275, %f274, %f273;
	add.f32 	%f276, %f264, %f275;
	sub.f32 	%f277, %f495, %f154;
	fma.rn.f32 	%f278, %f277, 0f3BBB989D, 0f3F000000;
	cvt.sat.f32.f32 	%f279, %f278;
	fma.rm.f32 	%f280, %f279, %f159, %f158;
	add.f32 	%f281, %f280, 0fCB40007F;
	neg.f32 	%f282, %f281;
	fma.rn.f32 	%f283, %f277, 0f3FB8AA3B, %f282;
	fma.rn.f32 	%f284, %f277, 0f32A57060, %f283;
	mov.b32 	%r62, %f280;
	shl.b32 	%r63, %r62, 23;
	mov.b32 	%f285, %r63;
	ex2.approx.ftz.f32 	%f286, %f284;
	mul.f32 	%f287, %f286, %f285;
	add.f32 	%f288, %f276, %f287;
	sub.f32 	%f289, %f494, %f154;
	fma.rn.f32 	%f290, %f289, 0f3BBB989D, 0f3F000000;
	cvt.sat.f32.f32 	%f291, %f290;
	fma.rm.f32 	%f292, %f291, %f159, %f158;
	add.f32 	%f293, %f292, 0fCB40007F;
	neg.f32 	%f294, %f293;
	fma.rn.f32 	%f295, %f289, 0f3FB8AA3B, %f294;
	fma.rn.f32 	%f296, %f289, 0f32A57060, %f295;
	mov.b32 	%r64, %f292;
	shl.b32 	%r65, %r64, 23;
	mov.b32 	%f297, %r65;
	ex2.approx.ftz.f32 	%f298, %f296;
	mul.f32 	%f299, %f298, %f297;
	add.f32 	%f300, %f288, %f299;
	sub.f32 	%f301, %f498, %f154;
	fma.rn.f32 	%f302, %f301, 0f3BBB989D, 0f3F000000;
	cvt.sat.f32.f32 	%f303, %f302;
	fma.rm.f32 	%f304, %f303, %f159, %f158;
	add.f32 	%f305, %f304, 0fCB40007F;
	neg.f32 	%f306, %f305;
	fma.rn.f32 	%f307, %f301, 0f3FB8AA3B, %f306;
	fma.rn.f32 	%f308, %f301, 0f32A57060, %f307;
	mov.b32 	%r66, %f304;
	shl.b32 	%r67, %r66, 23;
	mov.b32 	%f309, %r67;
	ex2.approx.ftz.f32 	%f310, %f308;
	mul.f32 	%f311, %f310, %f309;
	add.f32 	%f312, %f300, %f311;
	sub.f32 	%f313, %f497, %f154;
	fma.rn.f32 	%f314, %f313, 0f3BBB989D, 0f3F000000;
	cvt.sat.f32.f32 	%f315, %f314;
	fma.rm.f32 	%f316, %f315, %f159, %f158;
	add.f32 	%f317, %f316, 0fCB40007F;
	neg.f32 	%f318, %f317;
	fma.rn.f32 	%f319, %f313, 0f3FB8AA3B, %f318;
	fma.rn.f32 	%f320, %f313, 0f32A57060, %f319;
	mov.b32 	%r68, %f316;
	shl.b32 	%r69, %r68, 23;
	mov.b32 	%f321, %r69;
	ex2.approx.ftz.f32 	%f322, %f320;
	mul.f32 	%f323, %f322, %f321;
	add.f32 	%f324, %f312, %f323;
	sub.f32 	%f325, %f501, %f154;
	fma.rn.f32 	%f326, %f325, 0f3BBB989D, 0f3F000000;
	cvt.sat.f32.f32 	%f327, %f326;
	fma.rm.f32 	%f328, %f327, %f159, %f158;
	add.f32 	%f329, %f328, 0fCB40007F;
	neg.f32 	%f330, %f329;
	fma.rn.f32 	%f331, %f325, 0f3FB8AA3B, %f330;
	fma.rn.f32 	%f332, %f325, 0f32A57060, %f331;
	mov.b32 	%r70, %f328;
	shl.b32 	%r71, %r70, 23;
	mov.b32 	%f333, %r71;
	ex2.approx.ftz.f32 	%f334, %f332;
	mul.f32 	%f335, %f334, %f333;
	add.f32 	%f336, %f324, %f335;
	sub.f32 	%f337, %f500, %f154;
	fma.rn.f32 	%f338, %f337, 0f3BBB989D, 0f3F000000;
	cvt.sat.f32.f32 	%f339, %f338;
	fma.rm.f32 	%f340, %f339, %f159, %f158;
	add.f32 	%f341, %f340, 0fCB40007F;
	neg.f32 	%f342, %f341;
	fma.rn.f32 	%f343, %f337, 0f3FB8AA3B, %f342;
	fma.rn.f32 	%f344, %f337, 0f32A57060, %f343;
	mov.b32 	%r72, %f340;
	shl.b32 	%r73, %r72, 23;
	mov.b32 	%f345, %r73;
	ex2.approx.ftz.f32 	%f346, %f344;
	mul.f32 	%f347, %f346, %f345;
	add.f32 	%f348, %f336, %f347;
	sub.f32 	%f349, %f504, %f154;
	fma.rn.f32 	%f350, %f349, 0f3BBB989D, 0f3F000000;
	cvt.sat.f32.f32 	%f351, %f350;
	fma.rm.f32 	%f352, %f351, %f159, %f158;
	add.f32 	%f353, %f352, 0fCB40007F;
	neg.f32 	%f354, %f353;
	fma.rn.f32 	%f355, %f349, 0f3FB8AA3B, %f354;
	fma.rn.f32 	%f356, %f349, 0f32A57060, %f355;
	mov.b32 	%r74, %f352;
	shl.b32 	%r75, %r74, 23;
	mov.b32 	%f357, %r75;
	ex2.approx.ftz.f32 	%f358, %f356;
	mul.f32 	%f359, %f358, %f357;
	add.f32 	%f360, %f348, %f359;
	sub.f32 	%f361, %f503, %f154;
	fma.rn.f32 	%f362, %f361, 0f3BBB989D, 0f3F000000;
	cvt.sat.f32.f32 	%f363, %f362;
	fma.rm.f32 	%f364, %f363, %f159, %f158;
	add.f32 	%f365, %f364, 0fCB40007F;
	neg.f32 	%f366, %f365;
	fma.rn.f32 	%f367, %f361, 0f3FB8AA3B, %f366;
	fma.rn.f32 	%f368, %f361, 0f32A57060, %f367;
	mov.b32 	%r76, %f364;
	shl.b32 	%r77, %r76, 23;
	mov.b32 	%f369, %r77;
	ex2.approx.ftz.f32 	%f370, %f368;
	mul.f32 	%f371, %f370, %f369;
	add.f32 	%f372, %f360, %f371;
	sub.f32 	%f373, %f507, %f154;
	fma.rn.f32 	%f374, %f373, 0f3BBB989D, 0f3F000000;
	cvt.sat.f32.f32 	%f375, %f374;
	fma.rm.f32 	%f376, %f375, %f159, %f158;
	add.f32 	%f377, %f376, 0fCB40007F;
	neg.f32 	%f378, %f377;
	fma.rn.f32 	%f379, %f373, 0f3FB8AA3B, %f378;
	fma.rn.f32 	%f380, %f373, 0f32A57060, %f379;
	mov.b32 	%r78, %f376;
	shl.b32 	%r79, %r78, 23;
	mov.b32 	%f381, %r79;
	ex2.approx.ftz.f32 	%f382, %f380;
	mul.f32 	%f383, %f382, %f381;
	add.f32 	%f384, %f372, %f383;
	sub.f32 	%f385, %f506, %f154;
	fma.rn.f32 	%f386, %f385, 0f3BBB989D, 0f3F000000;
	cvt.sat.f32.f32 	%f387, %f386;
	fma.rm.f32 	%f388, %f387, %f159, %f158;
	add.f32 	%f389, %f388, 0fCB40007F;
	neg.f32 	%f390, %f389;
	fma.rn.f32 	%f391, %f385, 0f3FB8AA3B, %f390;
	fma.rn.f32 	%f392, %f385, 0f32A57060, %f391;
	mov.b32 	%r80, %f388;
	shl.b32 	%r81, %r80, 23;
	mov.b32 	%f393, %r81;
	ex2.approx.ftz.f32 	%f394, %f392;
	mul.f32 	%f395, %f394, %f393;
	add.f32 	%f396, %f384, %f395;
	sub.f32 	%f397, %f510, %f154;
	fma.rn.f32 	%f398, %f397, 0f3BBB989D, 0f3F000000;
	cvt.sat.f32.f32 	%f399, %f398;
	fma.rm.f32 	%f400, %f399, %f159, %f158;
	add.f32 	%f401, %f400, 0fCB40007F;
	neg.f32 	%f402, %f401;
	fma.rn.f32 	%f403, %f397, 0f3FB8AA3B, %f402;
	fma.rn.f32 	%f404, %f397, 0f32A57060, %f403;
	mov.b32 	%r82, %f400;
	shl.b32 	%r83, %r82, 23;
	mov.b32 	%f405, %r83;
	ex2.approx.ftz.f32 	%f406, %f404;
	mul.f32 	%f407, %f406, %f405;
	add.f32 	%f408, %f396, %f407;
	sub.f32 	%f409, %f509, %f154;
	fma.rn.f32 	%f410, %f409, 0f3BBB989D, 0f3F000000;
	cvt.sat.f32.f32 	%f411, %f410;
	fma.rm.f32 	%f412, %f411, %f159, %f158;
	add.f32 	%f413, %f412, 0fCB40007F;
	neg.f32 	%f414, %f413;
	fma.rn.f32 	%f415, %f409, 0f3FB8AA3B, %f414;
	fma.rn.f32 	%f416, %f409, 0f32A57060, %f415;
	mov.b32 	%r84, %f412;
	shl.b32 	%r85, %r84, 23;
	mov.b32 	%f417, %r85;
	ex2.approx.ftz.f32 	%f418, %f416;
	mul.f32 	%f419, %f418, %f417;
	add.f32 	%f420, %f408, %f419;
	sub.f32 	%f421, %f513, %f154;
	fma.rn.f32 	%f422, %f421, 0f3BBB989D, 0f3F000000;
	cvt.sat.f32.f32 	%f423, %f422;
	fma.rm.f32 	%f424, %f423, %f159, %f158;
	add.f32 	%f425, %f424, 0fCB40007F;
	neg.f32 	%f426, %f425;
	fma.rn.f32 	%f427, %f421, 0f3FB8AA3B, %f426;
	fma.rn.f32 	%f428, %f421, 0f32A57060, %f427;
	mov.b32 	%r86, %f424;
	shl.b32 	%r87, %r86, 23;
	mov.b32 	%f429, %r87;
	ex2.approx.ftz.f32 	%f430, %f428;
	mul.f32 	%f431, %f430, %f429;
	add.f32 	%f432, %f420, %f431;
	sub.f32 	%f433, %f512, %f154;
	fma.rn.f32 	%f434, %f433, 0f3BBB989D, 0f3F000000;
	cvt.sat.f32.f32 	%f435, %f434;
	fma.rm.f32 	%f436, %f435, %f159, %f158;
	add.f32 	%f437, %f436, 0fCB40007F;
	neg.f32 	%f438, %f437;
	fma.rn.f32 	%f439, %f433, 0f3FB8AA3B, %f438;
	fma.rn.f32 	%f440, %f433, 0f32A57060, %f439;
	mov.b32 	%r88, %f436;
	shl.b32 	%r89, %r88, 23;
	mov.b32 	%f441, %r89;
	ex2.approx.ftz.f32 	%f442, %f440;
	mul.f32 	%f443, %f442, %f441;
	add.f32 	%f444, %f432, %f443;
	mov.b32 	%r90, %f444;
	shfl.sync.bfly.b32	%r91|%p21, %r90, 16, 31, -1;
	mov.b32 	%f445, %r91;
	add.f32 	%f446, %f444, %f445;
	mov.b32 	%r92, %f446;
	shfl.sync.bfly.b32	%r93|%p22, %r92, 8, 31, -1;
	mov.b32 	%f447, %r93;
	add.f32 	%f448, %f446, %f447;
	mov.b32 	%r94, %f448;
	shfl.sync.bfly.b32	%r95|%p23, %r94, 4, 31, -1;
	mov.b32 	%f449, %r95;
	add.f32 	%f450, %f448, %f449;
	mov.b32 	%r96, %f450;
	shfl.sync.bfly.b32	%r97|%p24, %r96, 2, 31, -1;
	mov.b32 	%f451, %r97;
	add.f32 	%f452, %f450, %f451;
	mov.b32 	%r98, %f452;
	shfl.sync.bfly.b32	%r99|%p25, %r98, 1, 31, -1;
	mov.b32 	%f453, %r99;
	add.f32 	%f454, %f452, %f453;
	div.rn.f32 	%f73, %f167, %f454;
	div.rn.f32 	%f74, %f179, %f454;
	div.rn.f32 	%f75, %f191, %f454;
	div.rn.f32 	%f76, %f203, %f454;
	div.rn.f32 	%f77, %f215, %f454;
	div.rn.f32 	%f78, %f227, %f454;
	div.rn.f32 	%f79, %f239, %f454;
	div.rn.f32 	%f80, %f251, %f454;
	div.rn.f32 	%f81, %f263, %f454;
	div.rn.f32 	%f82, %f275, %f454;
	div.rn.f32 	%f83, %f287, %f454;
	div.rn.f32 	%f84, %f299, %f454;
	div.rn.f32 	%f85, %f311, %f454;
	div.rn.f32 	%f86, %f323, %f454;
	div.rn.f32 	%f87, %f335, %f454;
	div.rn.f32 	%f88, %f347, %f454;
	div.rn.f32 	%f89, %f359, %f454;
	div.rn.f32 	%f90, %f371, %f454;
	div.rn.f32 	%f91, %f383, %f454;
	div.rn.f32 	%f92, %f395, %f454;
	div.rn.f32 	%f93, %f407, %f454;
	div.rn.f32 	%f94, %f419, %f454;
	div.rn.f32 	%f95, %f431, %f454;
	div.rn.f32 	%f96, %f443, %f454;
	mul.lo.s64 	%rd19, %rd179, %rd24;
	@%p15 bra 	$L__BB345_30;
	add.s64 	%rd105, %rd19, %rd4;
	// begin inline asm
	{  cvt.rn.bf16.f32 %rs25, %f73;}

	// end inline asm
	// begin inline asm
	{  cvt.rn.bf16.f32 %rs26, %f74;}

	// end inline asm
	shr.u64 	%rd106, %rd105, 63;
	add.s64 	%rd107, %rd105, %rd106;
	shl.b64 	%rd108, %rd107, 1;
	and.b64  	%rd109, %rd108, -4;
	add.s64 	%rd110, %rd2, %rd109;
	mov.b32 	%r100, {%rs25, %rs26};
	st.global.u32 	[%rd110], %r100;
$L__BB345_30:
	setp.le.s64 	%p26, %rd26, %rd5;
	@%p26 bra 	$L__BB345_32;
	add.s64 	%rd111, %rd19, %rd5;
	// begin inline asm
	{  cvt.rn.bf16.f32 %rs27, %f75;}

	// end inline asm
	// begin inline asm
	{  cvt.rn.bf16.f32 %rs28, %f76;}

	// end inline asm
	shr.u64 	%rd112, %rd111, 63;
	add.s64 	%rd113, %rd111, %rd112;
	shl.b64 	%rd114, %rd113, 1;
	and.b64  	%rd115, %rd114, -4;
	add.s64 	%rd116, %rd2, %rd115;
	mov.b32 	%r101, {%rs27, %rs28};
	st.global.u32 	[%rd116], %r101;
$L__BB345_32:
	setp.le.s64 	%p27, %rd26, %rd6;
	@%p27 bra 	$L__BB345_34;
	add.s64 	%rd117, %rd19, %rd6;
	// begin inline asm
	{  cvt.rn.bf16.f32 %rs29, %f77;}

	// end inline asm
	// begin inline asm
	{  cvt.rn.bf16.f32 %rs30, %f78;}

	// end inline asm
	shr.u64 	%rd118, %rd117, 63;
	add.s64 	%rd119, %rd117, %rd118;
	shl.b64 	%rd120, %rd119, 1;
	and.b64  	%rd121, %rd120, -4;
	add.s64 	%rd122, %rd2, %rd121;
	mov.b32 	%r102, {%rs29, %rs30};
	st.global.u32 	[%rd122], %r102;
$L__BB345_34:
	setp.le.s64 	%p28, %rd26, %rd7;
	@%p28 bra 	$L__BB345_36;
	add.s64 	%rd123, %rd19, %rd7;
	// begin inline asm
	{  cvt.rn.bf16.f32 %rs31, %f79;}

	// end inline asm
	// begin inline asm
	{  cvt.rn.bf16.f32 %rs32, %f80;}

	// end inline asm
	shr.u64 	%rd124, %rd123, 63;
	add.s64 	%rd125, %rd123, %rd124;
	shl.b64 	%rd126, %rd125, 1;
	and.b64  	%rd127, %rd126, -4;
	add.s64 	%rd128, %rd2, %rd127;
	mov.b32 	%r103, {%rs31, %rs32};
	st.global.u32 	[%rd128], %r103;
$L__BB345_36:
	setp.le.s64 	%p29, %rd26, %rd8;
	@%p29 bra 	$L__BB345_38;
	add.s64 	%rd129, %rd19, %rd8;
	// begin inline asm
	{  cvt.rn.bf16.f32 %rs33, %f81;}

	// end inline asm
	// begin inline asm
	{  cvt.rn.bf16.f32 %rs34, %f82;}

	// end inline asm
	shr.u64 	%rd130, %rd129, 63;
	add.s64 	%rd131, %rd129, %rd130;
	shl.b64 	%rd132, %rd131, 1;
	and.b64  	%rd133, %rd132, -4;
	add.s64 	%rd134, %rd2, %rd133;
	mov.b32 	%r104, {%rs33, %rs34};
	st.global.u32 	[%rd134], %r104;
$L__BB345_38:
	setp.le.s64 	%p30, %rd26, %rd9;
	@%p30 bra 	$L__BB345_40;
	add.s64 	%rd135, %rd19, %rd9;
	// begin inline asm
	{  cvt.rn.bf16.f32 %rs35, %f83;}

	// end inline asm
	// begin inline asm
	{  cvt.rn.bf16.f32 %rs36, %f84;}

	// end inline asm
	shr.u64 	%rd136, %rd135, 63;
	add.s64 	%rd137, %rd135, %rd136;
	shl.b64 	%rd138, %rd137, 1;
	and.b64  	%rd139, %rd138, -4;
	add.s64 	%rd140, %rd2, %rd139;
	mov.b32 	%r105, {%rs35, %rs36};
	st.global.u32 	[%rd140], %r105;
$L__BB345_40:
	setp.le.s64 	%p31, %rd26, %rd10;
	@%p31 bra 	$L__BB345_42;
	add.s64 	%rd141, %rd19, %rd10;
	// begin inline asm
	{  cvt.rn.bf16.f32 %rs37, %f85;}

	// end inline asm
	// begin inline asm
	{  cvt.rn.bf16.f32 %rs38, %f86;}

	// end inline asm
	shr.u64 	%rd142, %rd141, 63;
	add.s64 	%rd143, %rd141, %rd142;
	shl.b64 	%rd144, %rd143, 1;
	and.b64  	%rd145, %rd144, -4;
	add.s64 	%rd146, %rd2, %rd145;
	mov.b32 	%r106, {%rs37, %rs38};
	st.global.u32 	[%rd146], %r106;
$L__BB345_42:
	setp.le.s64 	%p32, %rd26, %rd11;
	@%p32 bra 	$L__BB345_44;
	add.s64 	%rd147, %rd19, %rd11;
	// begin inline asm
	{  cvt.rn.bf16.f32 %rs39, %f87;}

	// end inline asm
	// begin inline asm
	{  cvt.rn.bf16.f32 %rs40, %f88;}

	// end inline asm
	shr.u64 	%rd148, %rd147, 63;
	add.s64 	%rd149, %rd147, %rd148;
	shl.b64 	%rd150, %rd149, 1;
	and.b64  	%rd151, %rd150, -4;
	add.s64 	%rd152, %rd2, %rd151;
	mov.b32 	%r107, {%rs39, %rs40};
	st.global.u32 	[%rd152], %r107;
$L__BB345_44:
	setp.le.s64 	%p33, %rd26, %rd12;
	@%p33 bra 	$L__BB345_46;
	add.s64 	%rd153, %rd19, %rd12;
	// begin inline asm
	{  cvt.rn.bf16.f32 %rs41, %f89;}

	// end inline asm
	// begin inline asm
	{  cvt.rn.bf16.f32 %rs42, %f90;}

	// end inline asm
	shr.u64 	%rd154, %rd153, 63;
	add.s64 	%rd155, %rd153, %rd154;
	shl.b64 	%rd156, %rd155, 1;
	and.b64  	%rd157, %rd156, -4;
	add.s64 	%rd158, %rd2, %rd157;
	mov.b32 	%r108, {%rs41, %rs42};
	st.global.u32 	[%rd158], %r108;
$L__BB345_46:
	setp.le.s64 	%p34, %rd26, %rd13;
	@%p34 bra 	$L__BB345_48;
	add.s64 	%rd159, %rd19, %rd13;
	// begin inline asm
	{  cvt.rn.bf16.f32 %rs43, %f91;}

	// end inline asm
	// begin inline asm
	{  cvt.rn.bf16.f32 %rs44, %f92;}

	// end inline asm
	shr.u64 	%rd160, %rd159, 63;
	add.s64 	%rd161, %rd159, %rd160;
	shl.b64 	%rd162, %rd161, 1;
	and.b64  	%rd163, %rd162, -4;
	add.s64 	%rd164, %rd2, %rd163;
	mov.b32 	%r109, {%rs43, %rs44};
	st.global.u32 	[%rd164], %r109;
$L__BB345_48:
	setp.le.s64 	%p35, %rd26, %rd14;
	@%p35 bra 	$L__BB345_50;
	add.s64 	%rd165, %rd19, %rd14;
	// begin inline asm
	{  cvt.rn.bf16.f32 %rs45, %f93;}

	// end inline asm
	// begin inline asm
	{  cvt.rn.bf16.f32 %rs46, %f94;}

	// end inline asm
	shr.u64 	%rd166, %rd165, 63;
	add.s64 	%rd167, %rd165, %rd166;
	shl.b64 	%rd168, %rd167, 1;
	and.b64  	%rd169, %rd168, -4;
	add.s64 	%rd170, %rd2, %rd169;
	mov.b32 	%r110, {%rs45, %rs46};
	st.global.u32 	[%rd170], %r110;
$L__BB345_50:
	setp.le.s64 	%p36, %rd26, %rd15;
	@%p36 bra 	$L__BB345_52;
	add.s64 	%rd171, %rd19, %rd15;
	// begin inline asm
	{  cvt.rn.bf16.f32 %rs47, %f95;}

	// end inline asm
	// begin inline asm
	{  cvt.rn.bf16.f32 %rs48, %f96;}

	// end inline asm
	shr.u64 	%rd172, %rd171, 63;
	add.s64 	%rd173, %rd171, %rd172;
	shl.b64 	%rd174, %rd173, 1;
	and.b64  	%rd175, %rd174, -4;
	add.s64 	%rd176, %rd2, %rd175;
	mov.b32 	%r111, {%rs47, %rs48};
	st.global.u32 	[%rd176], %r111;
$L__BB345_52:
	ld.param.u64 	%rd178, [_Z15SoftmaxWarpImplI10DirectLoadI13__nv_bfloat16fE11DirectStoreIfS1_EfLi2ELi24ELi32ELi1ELb1EL9Algorithm0EEvT_T0_ll_param_2];
	add.s64 	%rd179, %rd179, %rd16;
	setp.lt.s64 	%p37, %rd179, %rd178;
	@%p37 bra 	$L__BB345_4;
$L__BB345_53:
	ret;

}
	// .globl	_Z15SoftmaxWarpImplI10DirectLoadI13__nv_bfloat16fE11DirectStoreIfS1_EfLi2ELi26ELi32ELi1ELb0EL9Algorithm0EEvT_T0_ll
.visible .entry _Z15SoftmaxWarpImplI10DirectLoadI13__nv_bfloat16fE11DirectStoreIfS1_EfLi2ELi26ELi32ELi1ELb0EL9Algorithm0EEvT_T0_ll(
	.param .align 8 .b8 _Z15SoftmaxWarpImplI10DirectLoadI13__nv_bfloat16fE11DirectStoreIfS1_EfLi2ELi26ELi32ELi1ELb0EL9Algorithm0EEvT_T0_ll_param_0[16],
	.param .align 8 .b8 _Z15SoftmaxWarpImplI10DirectLoadI13__nv_bfloat16fE11DirectStoreIfS1_EfLi2ELi26ELi32ELi1ELb0EL9Algorithm0EEvT_T0_ll_param_1[16],
	.param .u64 _Z15SoftmaxWarpImplI10DirectLoadI13__nv_bfloat16fE11DirectStoreIfS1_EfLi2ELi26ELi32ELi1ELb0EL9Algorithm0EEvT_T0_ll_param_2,
	.param .u64 _Z15SoftmaxWarpImplI10DirectLoadI13__nv_bfloat16fE11DirectStoreIfS1_EfLi2ELi26ELi32ELi1ELb0EL9Algorithm0EEvT_T0_ll_param_3
)
{
	.reg .pred 	%p<14>;
	.reg .b16 	%rs<53>;
	.reg .b32 	%r<107>;
	.reg .b32 	%f<413>;
	.reg .b64 	%rd<177>;

	ld.param.u64 	%rd9, [_Z15SoftmaxWarpImplI10DirectLoadI13__nv_bfloat16fE11DirectStoreIfS1_EfLi2ELi26ELi32ELi1ELb0EL9Algorithm0EEvT_T0_ll_param_1+8];
	ld.param.u64 	%rd8, [_Z15SoftmaxWarpImplI10DirectLoadI13__nv_bfloat16fE11DirectStoreIfS1_EfLi2ELi26ELi32ELi1ELb0EL9Algorithm0EEvT_T0_ll_param_1];
	ld.param.u64 	%rd7, [_Z15SoftmaxWarpImplI10DirectLoadI13__nv_bfloat16fE11DirectStoreIfS1_EfLi2ELi26ELi32ELi1ELb0EL9Algorithm0EEvT_T0_ll_param_0+8];
	ld.param.u64 	%rd6, [_Z15SoftmaxWarpImplI10DirectLoadI13__nv_bfloat16fE11DirectStoreIfS1_EfLi2ELi26ELi32ELi1ELb0EL9Algorithm0EEvT_T0_ll_param_0];
	ld.param.u64 	%rd10, [_Z15SoftmaxWarpImplI10DirectLoadI13__nv_bfloat16fE11DirectStoreIfS1_EfLi2ELi26ELi32ELi1ELb0EL9Algorithm0EEvT_T0_ll_param_2];
	ld.param.u64 	%rd11, [_Z15SoftmaxWarpImplI10DirectLoadI13__nv_bfloat16fE11DirectStoreIfS1_EfLi2ELi26ELi32ELi1ELb0EL9Algorithm0EEvT_T0_ll_param_3];
	setp.lt.s64 	%p1, %rd11, 833;
	@%p1 bra 	$L__BB346_2;
	mov.u64 	%rd12, $str;
	cvta.global.u64 	%rd13, %rd12;
	mov.u64 	%rd14, $str$1;
	cvta.global.u64 	%rd15, %rd14;
	mov.u64 	%rd16, __unnamed_337;
	cvta.global.u64 	%rd17, %rd16;
	{ // callseq 336, 0
	.param .b64 param0;
	st.param.b64 	[param0], %rd13;
	.param .b64 param1;
	st.param.b64 	[param1], %rd15;
	.param .b32 param2;
	st.param.b32 	[param2], 358;
	.param .b64 param3;
	st.param.b64 	[param3], %rd17;
	.param .b64 param4;
	st.param.b64 	[param4], 1;
	call.uni 
	__assertfail, 
	(
	param0, 
	param1, 
	param2, 
	param3, 
	param4
	);
	} // callseq 336
$L__BB346_2:
	mov.u32 	%r2, %nctaid.x;
	mov.u32 	%r3, %ntid.y;
	mul.lo.s32 	%r1, %r2, %r3;
	mov.u32 	%r4, %ctaid.x;
	mov.u32 	%r5, %tid.y;
	mad.lo.s32 	%r6, %r4, %r3, %r5;
	cvt.s64.s32 	%rd176, %r6;
	setp.le.s64 	%p2, %rd10, %rd176;
	@%p2 bra 	$L__BB346_5;
	mov.u32 	%r7, %tid.x;
	shl.b32 	%r8, %r7, 1;
	cvt.u64.u32 	%rd2, %r8;
	cvt.s64.s32 	%rd3, %r1;
$L__BB346_4:
	mad.lo.s64 	%rd18, %rd176, %rd7, %rd2;
	shr.u64 	%rd19, %rd18, 63;
	add.s64 	%rd20, %rd18, %rd19;
	cvta.to.global.u64 	%rd21, %rd6;
	shl.b64 	%rd22, %rd20, 1;
	and.b64  	%rd23, %rd22, -4;
	add.s64 	%rd24, %rd21, %rd23;
	ld.global.u32 	%r9, [%rd24];
	mov.b32 	{%rs1, %rs2}, %r9;
	// begin inline asm
	{ cvt.f32.bf16 %f1, %rs1;}

	// end inline asm
	// begin inline asm
	{ cvt.f32.bf16 %f2, %rs2;}

	// end inline asm
	max.f32 	%f53, %f1, 0fFF800000;
	max.f32 	%f54, %f53, %f2;
	add.s64 	%rd25, %rd18, 64;
	shr.u64 	%rd26, %rd25, 63;
	add.s64 	%rd27, %rd25, %rd26;
	shl.b64 	%rd28, %rd27, 1;
	and.b64  	%rd29, %rd28, -4;
	add.s64 	%rd30, %rd21, %rd29;
	ld.global.u32 	%r10, [%rd30];
	mov.b32 	{%rs3, %rs4}, %r10;
	// begin inline asm
	{ cvt.f32.bf16 %f3, %rs3;}

	// end inline asm
	// begin inline asm
	{ cvt.f32.bf16 %f4, %rs4;}

	// end inline asm
	max.f32 	%f55, %f54, %f3;
	max.f32 	%f56, %f55, %f4;
	add.s64 	%rd31, %rd18, 128;
	shr.u64 	%rd32, %rd31, 63;
	add.s64 	%rd33, %rd31, %rd32;
	shl.b64 	%rd34, %rd33, 1;
	and.b64  	%rd35, %rd34, -4;
	add.s64 	%rd36, %rd21, %rd35;
	ld.global.u32 	%r11, [%rd36];
	mov.b32 	{%rs5, %rs6}, %r11;
	// begin inline asm
	{ cvt.f32.bf16 %f5, %rs5;}

	// end inline asm
	// begin inline asm
	{ cvt.f32.bf16 %f6, %rs6;}

	// end inline asm
	max.f32 	%f57, %f56, %f5;
	max.f32 	%f58, %f57, %f6;
	add.s64 	%rd37, %rd18, 192;
	shr.u64 	%rd38, %rd37, 63;
	add.s64 	%rd39, %rd37, %rd38;
	shl.b64 	%rd40, %rd39, 1;
	and.b64  	%rd41, %rd40, -4;
	add.s64 	%rd42, %rd21, %rd41;
	ld.global.u32 	%r12, [%rd42];
	mov.b32 	{%rs7, %rs8}, %r12;
	// begin inline asm
	{ cvt.f32.bf16 %f7, %rs7;}

	// end inline asm
	// begin inline asm
	{ cvt.f32.bf16 %f8, %rs8;}

	// end inline asm
	max.f32 	%f59, %f58, %f7;
	max.f32 	%f60, %f59, %f8;
	add.s64 	%rd43, %rd18, 256;
	shr.u64 	%rd44, %rd43, 63;
	add.s64 	%rd45, %rd43, %rd44;
	shl.b64 	%rd46, %rd45, 1;
	and.b64  	%rd47, %rd46, -4;
	add.s64 	%rd48, %rd21, %rd47;
	ld.global.u32 	%r13, [%rd48];
	mov.b32 	{%rs9, %rs10}, %r13;
	// begin inline asm
	{ cvt.f32.bf16 %f9, %rs9;}

	// end inline asm
	// begin inline asm
	{ cvt.f32.bf16 %f10, %rs10;}

	// end inline asm
	max.f32 	%f61, %f60, %f9;
	max.f32 	%f62, %f61, %f10;
	add.s64 	%rd49, %rd18, 320;
	shr.u64 	%rd50, %rd49, 63;
	add.s64 	%rd51, %rd49, %rd50;
	shl.b64 	%rd52, %rd51, 1;
	and.b64  	%rd53, %rd52, -4;
	add.s64 	%rd54, %rd21, %rd53;
	ld.global.u32 	%r14, [%rd54];
	mov.b32 	{%rs11, %rs12}, %r14;
	// begin inline asm
	{ cvt.f32.bf16 %f11, %rs11;}

	// end inline asm
	// begin inline asm
	{ cvt.f32.bf16 %f12, %rs12;}

	// end inline asm
	max.f32 	%f63, %f62, %f11;
	max.f32 	%f64, %f63, %f12;
	add.s64 	%rd55, %rd18, 384;
	shr.u64 	%rd56, %rd55, 63;
	add.s64 	%rd57, %rd55, %rd56;
	shl.b64 	%rd58, %rd57, 1;
	and.b64  	%rd59, %rd58, -4;
	add.s64 	%rd60, %rd21, %rd59;
	ld.global.u32 	%r15, [%rd60];
	mov.b32 	{%rs13, %rs14}, %r15;
	// begin inline asm
	{ cvt.f32.bf16 %f13, %rs13;}

	// end inline asm
	// begin inline asm
	{ cvt.f32.bf16 %f14, %rs14;}

	// end inline asm
	max.f32 	%f65, %f64, %f13;
	max.f32 	%f66, %f65, %f14;
	add.s64 	%rd61, %rd18, 448;
	shr.u64 	%rd62, %rd61, 63;
	add.s64 	%rd63, %rd61, %rd62;
	shl.b64 	%rd64, %rd63, 1;
	and.b64  	%rd65, %rd64, -4;
	add.s64 	%rd66, %rd21, %rd65;
	ld.global.u32 	%r16, [%rd66];
	mov.b32 	{%rs15, %rs16}, %r16;
	// begin inline asm
	{ cvt.f32.bf16 %f15, %rs15;}

	// end inline asm
	// begin inline asm
	{ cvt.f32.bf16 %f16, %rs16;}

	// end inline asm
	max.f32 	%f67, %f66, %f15;
	max.f32 	%f68, %f67, %f16;
	add.s64 	%rd67, %rd18, 512;
	shr.u64 	%rd68, %rd67, 63;
	add.s64 	%rd69, %rd67, %rd68;
	shl.b64 	%rd70, %rd69, 1;
	and.b64  	%rd71, %rd70, -4;
	add.s64 	%rd72, %rd21, %rd71;
	ld.global.u32 	%r17, [%rd72];
	mov.b32 	{%rs17, %rs18}, %r17;
	// begin inline asm
	{ cvt.f32.bf16 %f17, %rs17;}

	// end inline asm
	// begin inline asm
	{ cvt.f32.bf16 %f18, %rs18;}

	// end inline asm
	max.f32 	%f69, %f68, %f17;
	max.f32 	%f70, %f69, %f18;
	add.s64 	%rd73, %rd18, 576;
	shr.u64 	%rd74, %rd73, 63;
	add.s64 	%rd75, %rd73, %rd74;
	shl.b64 	%rd76, %rd75, 1;
	and.b64  	%rd77, %rd76, -4;
	add.s64 	%rd78, %rd21, %rd77;
	ld.global.u32 	%r18, [%rd78];
	mov.b32 	{%rs19, %rs20}, %r18;
	// begin inline asm
	{ cvt.f32.bf16 %f19, %rs19;}

	// end inline asm
	// begin inline asm
	{ cvt.f32.bf16 %f20, %rs20;}

	// end inline asm
	max.f32 	%f71, %f70, %f19;
	max.f32 	%f72, %f71, %f20;
	add.s64 	%rd79, %rd18, 640;
	shr.u64 	%rd80, %rd79, 63;
	add.s64 	%rd81, %rd79, %rd80;
	shl.b64 	%rd82, %rd81, 1;
	and.b64  	%rd83, %rd82, -4;
	add.s64 	%rd84, %rd21, %rd83;
	ld.global.u32 	%r19, [%rd84];
	mov.b32 	{%rs21, %rs22}, %r19;
	// begin inline asm
	{ cvt.f32.bf16 %f21, %rs21;}

	// end inline asm
	// begin inline asm
	{ cvt.f32.bf16 %f22, %rs22;}

	// end inline asm
	max.f32 	%f73, %f72, %f21;
	max.f32 	%f74, %f73, %f22;
	add.s64 	%rd85, %rd18, 704;
	shr.u64 	%rd86, %rd85, 63;
	add.s64 	%rd87, %rd85, %rd86;
	shl.b64 	%rd88, %rd87, 1;
	and.b64  	%rd89, %rd88, -4;
	add.s64 	%rd90, %rd21, %rd89;
	ld.global.u32 	%r20, [%rd90];
	mov.b32 	{%rs23, %rs24}, %r20;
	// begin inline asm
	{ cvt.f32.bf16 %f23, %rs23;}

	// end inline asm
	// begin inline asm
	{ cvt.f32.bf16 %f24, %rs24;}

	// end inline asm
	max.f32 	%f75, %f74, %f23;
	max.f32 	%f76, %f75, %f24;
	add.s64 	%rd91, %rd18, 768;
	shr.u64 	%rd92, %rd91, 63;
	add.s64 	%rd93, %rd91, %rd92;
	shl.b64 	%rd94, %rd93, 1;
	and.b64  	%rd95, %rd94, -4;
	add.s64 	%rd96, %rd21, %rd95;
	ld.global.u32 	%r21, [%rd96];
	mov.b32 	{%rs25, %rs26}, %r21;
	// begin inline asm
	{ cvt.f32.bf16 %f25, %rs25;}

	// end inline asm
	// begin inline asm
	{ cvt.f32.bf16 %f26, %rs26;}

	// end inline asm
	max.f32 	%f77, %f76, %f25;
	max.f32 	%f78, %f77, %f26;
	mov.b32 	%r22, %f78;
	shfl.sync.bfly.b32	%r23|%p3, %r22, 16, 31, -1;
	mov.b32 	%f79, %r23;
	max.f32 	%f80, %f78, %f79;
	mov.b32 	%r24, %f80;
	shfl.sync.bfly.b32	%r25|%p4, %r24, 8, 31, -1;
	mov.b32 	%f81, %r25;
	max.f32 	%f82, %f80, %f81;
	mov.b32 	%r26, %f82;
	shfl.sync.bfly.b32	%r27|%p5, %r26, 4, 31, -1;
	mov.b32 	%f83, %r27;
	max.f32 	%f84, %f82, %f83;
	mov.b32 	%r28, %f84;
	shfl.sync.bfly.b32	%r29|%p6, %r28, 2, 31, -1;
	mov.b32 	%f85, %r29;
	max.f32 	%f86, %f84, %f85;
	mov.b32 	%r30, %f86;
	shfl.sync.bfly.b32	%r31|%p7, %r30, 1, 31, -1;
	mov.b32 	%f87, %r31;
	max.f32 	%f88, %f86, %f87;
	sub.f32 	%f89, %f1, %f88;
	fma.rn.f32 	%f90, %f89, 0f3BBB989D, 0f3F000000;
	cvt.sat.f32.f32 	%f91, %f90;
	mov.f32 	%f92, 0f4B400001;
	mov.f32 	%f93, 0f437C0000;
	fma.rm.f32 	%f94, %f91, %f93, %f92;
	add.f32 	%f95, %f94, 0fCB40007F;
	neg.f32 	%f96, %f95;
	fma.rn.f32 	%f97, %f89, 0f3FB8AA3B, %f96;
	fma.rn.f32 	%f98, %f89, 0f32A57060, %f97;
	mov.b32 	%r32, %f94;
	shl.b32 	%r33, %r32, 23;
	mov.b32 	%f99, %r33;
	ex2.approx.ftz.f32 	%f100, %f98;
	mul.f32 	%f101, %f100, %f99;
	add.f32 	%f102, %f101, 0f00000000;
	sub.f32 	%f103, %f2, %f88;
	fma.rn.f32 	%f104, %f103, 0f3BBB989D, 0f3F000000;
	cvt.sat.f32.f32 	%f105, %f104;
	fma.rm.f32 	%f106, %f105, %f93, %f92;
	add.f32 	%f107, %f106, 0fCB40007F;
	neg.f32 	%f108, %f107;
	fma.rn.f32 	%f109, %f103, 0f3FB8AA3B, %f108;
	fma.rn.f32 	%f110, %f103, 0f32A57060, %f109;
	mov.b32 	%r34, %f106;
	shl.b32 	%r35, %r34, 23;
	mov.b32 	%f111, %r35;
	ex2.approx.ftz.f32 	%f112, %f110;
	mul.f32 	%f113, %f112, %f111;
	add.f32 	%f114, %f102, %f113;
	sub.f32 	%f115, %f3, %f88;
	fma.rn.f32 	%f116, %f115, 0f3BBB989D, 0f3F000000;
	cvt.sat.f32.f32 	%f117, %f116;
	fma.rm.f32 	%f118, %f117, %f93, %f92;
	add.f32 	%f119, %f118, 0fCB40007F;
	neg.f32 	%f120, %f119;
	fma.rn.f32 	%f121, %f115, 0f3FB8AA3B, %f120;
	fma.rn.f32 	%f122, %f115, 0f32A57060, %f121;
	mov.b32 	%r36, %f118;
	shl.b32 	%r37, %r36, 23;
	mov.b32 	%f123, %r37;
	ex2.approx.ftz.f32 	%f124, %f122;
	mul.f32 	%f125, %f124, %f123;
	add.f32 	%f126, %f114, %f125;
	sub.f32 	%f127, %f4, %f88;
	fma.rn.f32 	%f128, %f127, 0f3BBB989D, 0f3F000000;
	cvt.sat.f32.f32 	%f129, %f128;
	fma.rm.f32 	%f130, %f129, %f93, %f92;
	add.f32 	%f131, %f130, 0fCB40007F;
	neg.f32 	%f132, %f131;
	fma.rn.f32 	%f133, %f127, 0f3FB8AA3B, %f132;
	fma.rn.f32 	%f134, %f127, 0f32A57060, %f133;
	mov.b32 	%r38, %f130;
	shl.b32 	%r39, %r38, 23;
	mov.b32 	%f135, %r39;
	ex2.approx.ftz.f32 	%f136, %f134;
	mul.f32 	%f137, %f136, %f135;
	add.f32 	%f138, %f126, %f137;
	sub.f32 	%f139, %f5, %f88;
	fma.rn.f32 	%f140, %f139, 0f3BBB989D, 0f3F000000;
	cvt.sat.f32.f32 	%f141, %f140;
	fma.rm.f32 	%f142, %f141, %f93, %f92;
	add.f32 	%f143, %f142, 0fCB40007F;
	neg.f32 	%f144, %f143;
	fma.rn.f32 	%f145, %f139, 0f3FB8AA3B, %f144;
	fma.rn.f32 	%f146, %f139, 0f32A57060, %f145;
	mov.b32 	%r40, %f142;
	shl.b32 	%r41, %r40, 23;
	mov.b32 	%f147, %r41;
	ex2.approx.ftz.f32 	%f148, %f146;
	mul.f32 	%f149, %f148, %f147;
	add.f32 	%f150, %f138, %f149;
	sub.f32 	%f151, %f6, %f88;
	fma.rn.f32 	%f152, %f151, 0f3BBB989D, 0f3F000000;
	cvt.sat.f32.f32 	%f153, %f152;
	fma.rm.f32 	%f154, %f153, %f93, %f92;
	add.f32 	%f155, %f154, 0fCB40007F;
	neg.f32 	%f156, %f155;
	fma.rn.f32 	%f157, %f151, 0f3FB8AA3B, %f156;
	fma.rn.f32 	%f158, %f151, 0f32A57060, %f157;
	mov.b32 	%r42, %f154;
	shl.b32 	%r43, %r42, 23;
	mov.b32 	%f159, %r43;
	ex2.approx.ftz.f32 	%f160, %f158;
	mul.f32 	%f161, %f160, %f159;
	add.f32 	%f162, %f150, %f161;
	sub.f32 	%f163, %f7, %f88;
	fma.rn.f32 	%f164, %f163, 0f3BBB989D, 0f3F000000;
	cvt.sat.f32.f32 	%f165, %f164;
	fma.rm.f32 	%f166, %f165, %f93, %f92;
	add.f32 	%f167, %f166, 0fCB40007F;
	neg.f32 	%f168, %f167;
	fma.rn.f32 	%f169, %f163, 0f3FB8AA3B, %f168;
	fma.rn.f32 	%f170, %f163, 0f32A57060, %f169;
	mov.b32 	%r44, %f166;
	shl.b32 	%r45, %r44, 23;
	mov.b32 	%f171, %r45;
	ex2.approx.ftz.f32 	%f172, %f170;
	mul.f32 	%f173, %f172, %f171;
	add.f32 	%f174, %f162, %f173;
	sub.f32 	%f175, %f8, %f88;
	fma.rn.f32 	%f176, %f175, 0f3BBB989D, 0f3F000000;
	cvt.sat.f32.f32 	%f177, %f176;
	fma.rm.f32 	%f178, %f177, %f93, %f92;
	add.f32 	%f179, %f178, 0fCB40007F;
	neg.f32 	%f180, %f179;
	fma.rn.f32 	%f181, %f175, 0f3FB8AA3B, %f180;
	fma.rn.f32 	%f182, %f175, 0f32A57060, %f181;
	mov.b32 	%r46, %f178;
	shl.b32 	%r47, %r46, 23;
	mov.b32 	%f183, %r47;
	ex2.approx.ftz.f32 	%f184, %f182;
	mul.f32 	%f185, %f184, %f183;
	add.f32 	%f186, %f174, %f185;
	sub.f32 	%f187, %f9, %f88;
	fma.rn.f32 	%f188, %f187, 0f3BBB989D, 0f3F000000;
	cvt.sat.f32.f32 	%f189, %f188;
	fma.rm.f32 	%f190, %f189, %f93, %f92;
	add.f32 	%f191, %f190, 0fCB40007F;
	neg.f32 	%f192, %f191;
	fma.rn.f32 	%f193, %f187, 0f3FB8AA3B, %f192;
	fma.rn.f32 	%f194, %f187, 0f32A57060, %f193;
	mov.b32 	%r48, %f190;
	shl.b32 	%r49, %r48, 23;
	mov.b32 	%f195, %r49;
	ex2.approx.ftz.f32 	%f196, %f194;
	mul.f32 	%f197, %f196, %f195;
	add.f32 	%f198, %f186, %f197;
	sub.f32 	%f199, %f10, %f88;
	fma.rn.f32 	%f200, %f199, 0f3BBB989D, 0f3F000000;
	cvt.sat.f32.f32 	%f201, %f200;
	fma.rm.f32 	%f202, %f201, %f93, %f92;
	add.f32 	%f203, %f202, 0fCB40007F;
	neg.f32 	%f204, %f203;
	fma.rn.f32 	%f205, %f199, 0f3FB8AA3B, %f204;
	fma.rn.f32 	%f206, %f199, 0f32A57060, %f205;
	mov.b32 	%r50, %f202;
	shl.b32 	%r51, %r50, 23;
	mov.b32 	%f207, %r51;
	ex2.approx.ftz.f32 	%f208, %f206;
	mul.f32 	%f209, %f208, %f207;
	add.f32 	%f210, %f198, %f209;
	sub.f32 	%f211, %f11, %f88;
	fma.rn.f32 	%f212, %f211, 0f3BBB989D, 0f3F000000;
	cvt.sat.f32.f32 	%f213, %f212;
	fma.rm.f32 	%f214, %f213, %f93, %f92;
	add.f32 	%f215, %f214, 0fCB40007F;
	neg.f32 	%f216, %f215;
	fma.rn.f32 	%f217, %f211, 0f3FB8AA3B, %f216;
	fma.rn.f32 	%f218, %f211, 0f32A57060, %f217;
	mov.b32 	%r52, %f214;
	shl.b32 	%r53, %r52, 23;
	mov.b32 	%f219, %r53;
	ex2.approx.ftz.f32 	%f220, %f218;
	mul.f32 	%f221, %f220, %f219;
	add.f32 	%f222, %f210, %f221;
	sub.f32 	%f223, %f12, %f88;
	fma.rn.f32 	%f224, %f223, 0f3BBB989D, 0f3F000000;
	cvt.sat.f32.f32 	%f225, %f224;
	fma.rm.f32 	%f226, %f225, %f93, %f92;
	add.f32 	%f227, %f226, 0fCB40007F;
	neg.f32 	%f228, %f227;
	fma.rn.f32 	%f229, %f223, 0f3FB8AA3B, %f228;
	fma.rn.f32 	%f230, %f223, 0f32A57060, %f229;
	mov.b32 	%r54, %f226;
	shl.b32 	%r55, %r54, 23;
	mov.b32 	%f231, %r55;
	ex2.approx.ftz.f32 	%f232, %f230;
	mul.f32 	%f233, %f232, %f231;
	add.f32 	%f234, %f222, %f233;
	sub.f32 	%f235, %f13, %f88;
	fma.rn.f32 	%f236, %f235, 0f3BBB989D, 0f3F000000;
	cvt.sat.f32.f32 	%f237, %f236;
	fma.rm.f32 	%f238, %f237, %f93, %f92;
	add.f32 	%f239, %f238, 0fCB40007F;
	neg.f32 	%f240, %f239;
	fma.rn.f32 	%f241, %f235, 0f3FB8AA3B, %f240;
	fma.rn.f32 	%f242, %f235, 0f32A57060, %f241;
	mov.b32 	%r56, %f238;
	shl.b32 	%r57, %r56, 23;
	mov.b32 	%f243, %r57;
	ex2.approx.ftz.f32 	%f244, %f242;
	mul.f32 	%f245, %f244, %f243;
	add.f32 	%f246, %f234, %f245;
	sub.f32 	%f247, %f14, %f88;
	fma.rn.f32 	%f248, %f247, 0f3BBB989D, 0f3F000000;
	cvt.sat.f32.f32 	%f249, %f248;
	fma.rm.f32 	%f250, %f249, %f93, %f92;
	add.f32 	%f251, %f250, 0fCB40007F;
	neg.f32 	%f252, %f251;
	fma.rn.f32 	%f253, %f247, 0f3FB8AA3B, %f252;
	fma.rn.f32 	%f254, %f247, 0f32A57060, %f253;
	mov.b32 	%r58, %f250;
	shl.b32 	%r59, %r58, 23;
	mov.b32 	%f255, %r59;
	ex2.approx.ftz.f32 	%f256, %f254;
	mul.f32 	%f257, %f256, %f255;
	add.f32 	%f258, %f246, %f257;
	sub.f32 	%f259, %f15, %f88;
	fma.rn.f32 	%f260, %f259, 0f3BBB989D, 0f3F000000;
	cvt.sat.f32.f32 	%f261, %f260;
	fma.rm.f32 	%f262, %f261, %f93, %f92;
	add.f32 	%f263, %f262, 0fCB40007F;
	neg.f32 	%f264, %f263;
	fma.rn.f32 	%f265, %f259, 0f3FB8AA3B, %f264;
	fma.rn.f32 	%f266, %f259, 0f32A57060, %f265;
	mov.b32 	%r60, %f262;
	shl.b32 	%r61, %r60, 23;
	mov.b32 	%f267, %r61;
	ex2.approx.ftz.f32 	%f268, %f266;
	mul.f32 	%f269, %f268, %f267;
	add.f32 	%f270, %f258, %f269;
	sub.f32 	%f271, %f16, %f88;
	fma.rn.f32 	%f272, %f271, 0f3BBB989D, 0f3F000000;
	cvt.sat.f32.f32 	%f273, %f272;
	fma.rm.f32 	%f274, %f273, %f93, %f92;
	add.f32 	%f275, %f274, 0fCB40007F;
	neg.f32 	%f276, %f275;
	fma.rn.f32 	%f277, %f271, 0f3FB8AA3B, %f276;
	fma.rn.f32 	%f278, %f271, 0f32A57060, %f277;
	mov.b32 	%r62, %f274;
	shl.b32 	%r63, %r62, 23;
	mov.b32 	%f279, %r63;
	ex2.approx.ftz.f32 	%f280, %f278;
	mul.f32 	%f281, %f280, %f279;
	add.f32 	%f282, %f270, %f281;
	sub.f32 	%f283, %f17, %f88;
	fma.rn.f32 	%f284, %f283, 0f3BBB989D, 0f3F000000;
	cvt.sat.f32.f32 	%f285, %f284;
	fma.rm.f32 	%f286, %f285, %f93, %f92;
	add.f32 	%f287, %f286, 0fCB40007F;
	neg.f32 	%f288, %f287;
	fma.rn.f32 	%f289, %f283, 0f3FB8AA3B, %f288;
	fma.rn.f32 	%f290, %f283, 0f32A57060, %f289;
	mov.b32 	%r64, %f286;
	shl.b32 	%r65, %r64, 23;
	mov.b32 	%f291, %r65;
	ex2.approx.ftz.f32 	%f292, %f290;
	mul.f32 	%f293, %f292, %f291;
	add.f32 	%f294, %f282, %f293;
	sub.f32 	%f295, %f18, %f88;
	fma.rn.f32 	%f296, %f295, 0f3BBB989D, 0f3F000000;
	cvt.sat.f32.f32 	%f297, %f296;
	fma.rm.f32 	%f298, %f297, %f93, %f92;
	add.f32 	%f299, %f298, 0fCB40007F;
	neg.f32 	%f300, %f299;
	fma.rn.f32 	%f301, %f295, 0f3FB8AA3B, %f300;
	fma.rn.f32 	%f302, %f295, 0f32A57060, %f301;
	mov.b32 	%r66, %f298;
	shl.b32 	%r67, %r66, 23;
	mov.b32 	%f303, %r67;
	ex2.approx.ftz.f32 	%f304, %f302;
	mul.f32 	%f305, %f304, %f303;
	add.f32 	%f306, %f294, %f305;
	sub.f32 	%f307, %f19, %f88;
	fma.rn.f32 	%f308, %f307, 0f3BBB989D, 0f3F000000;
	cvt.sat.f32.f32 	%f309, %f308;
	fma.rm.f32 	%f310, %f309, %f93, %f92;
	add.f32 	%f311, %f310, 0fCB40007F;
	neg.f32 	%f312, %f311;
	fma.rn.f32 	%f313, %f307, 0f3FB8AA3B, %f312;
	fma.rn.f32 	%f314, %f307, 0f32A57060, %f313;
	mov.b32 	%r68, %f310;
	shl.b32 	%r69, %r68, 23;
	mov.b32 	%f315, %r69;
	ex2.approx.ftz.f32 	%f316, %f314;
	mul.f32 	%f317, %f316, %f315;
	add.f32 	%f318, %f306, %f317;
	sub.f32 	%f319, %f20, %f88;
	fma.rn.f32 	%f320, %f319, 0f3BBB989D, 0f3F000000;
	cvt.sat.f32.f32 	%f321, %f320;
	fma.rm.f32 	%f322, %f321, %f93, %f92;
	add.f32 	%f323, %f322, 0fCB40007F;
	neg.f32 	%f324, %f323;
	fma.rn.f32 	%f325, %f319, 0f3FB8AA3B, %f324;
	fma.rn.f32 	%f326, %f319, 0f32A57060, %f325;
	mov.b32 	%r70, %f322;
	shl.b32 	%r71, %r70, 23;
	mov.b32 	%f327, %r71;
	ex2.approx.ftz.f32 	%f328, %f326;
	mul.f32 	%f329, %f328, %f327;
	add.f32 	%f330, %f318, %f329;
	sub.f32 	%f331, %f21, %f88;
	fma.rn.f32 	%f332, %f331, 0f3BBB989D, 0f3F000000;
	cvt.sat.f32.f32 	%f333, %f332;
	fma.rm.f32 	%f334, %f333, %f93, %f92;
	add.f32 	%f335, %f334, 0fCB40007F;
	neg.f32 	%f336, %f335;
	fma.rn.f32 	%f337, %f331, 0f3FB8AA3B, %f336;
	fma.rn.f32 	%f338, %f331, 0f32A57060, %f337;
	mov.b32 	%r72, %f334;
	shl.b32 	%r73, %r72, 23;
	mov.b32 	%f339, %r73;
	ex2.approx.ftz.f32 	%f340, %f338;
	mul.f32 	%f341, %f340, %f339;
	add.f32 	%f342, %f330, %f341;
	sub.f32 	%f343, %f22, %f88;
	fma.rn.f32 	%f344, %f343, 0f3BBB989D, 0f3F000000;
	cvt.sat.f32.f32 	%f345, %f344;
	fma.rm.f32 	%f346, %f345, %f93, %f92;
	add.f32 	%f347, %f346, 0fCB40007F;
	neg.f32 	%f348, %f347;
	fma.rn.f32 	%f349, %f343, 0f3FB8AA3B, %f348;
	fma.rn.f32 	%f350, %f343, 0f32A57060, %f349;
	mov.b32 	%r74, %f346;
	shl.b32 	%r75, %r74, 23;
	mov.b32 	%f351, %r75;
	ex2.approx.ftz.f32 	%f352, %f350;
	mul.f32 	%f353, %f352, %f351;
	add.f32 	%f354, %f342, %f353;
	sub.f32 	%f355, %f23, %f88;
	fma.rn.f32 	%f356, %f355, 0f3BBB989D, 0f3F000000;
	cvt.sat.f32.f32 	%f357, %f356;
	fma.rm.f32 	%f358, %f357, %f93, %f92;
	add.f32 	%f359, %f358, 0fCB40007F;
	neg.f32 	%f360, %f359;
	fma.rn.f32 	%f361, %f355, 0f3FB8AA3B, %f360;
	fma.rn.f32 	%f362, %f355, 0f32A57060, %f361;
	mov.b32 	%r76, %f358;
	shl.b32 	%r77, %r76, 23;
	mov.b32 	%f363, %r77;
	ex2.approx.ftz.f32 	%f364, %f362;
	mul.f32 	%f365, %f364, %f363;
	add.f32 	%f366, %f354, %f365;
	sub.f32 	%f367, %f24, %f88;
	fma.rn.f32 	%f368, %f367, 0f3BBB989D, 0f3F000000;
	cvt.sat.f32.f32 	%f369, %f368;
	fma.rm.f32 	%f370, %f369, %f93, %f92;
	add.f32 	%f371, %f370, 0fCB40007F;
	neg.f32 	%f372, %f371;
	fma.rn.f32 	%f373, %f367, 0f3FB8AA3B, %f372;
	fma.rn.f32 	%f374, %f367, 0f32A57060, %f373;
	mov.b32 	%r78, %f370;
	shl.b32 	%r79, %r78, 23;
	mov.b32 	%f375, %r79;
	ex2.approx.ftz.f32 	%f376, %f374;
	mul.f32 	%f377, %f376, %f375;
	add.f32 	%f378, %f366, %f377;
	sub.f32 	%f379, %f25, %f88;
	fma.rn.f32 	%f380, %f379, 0f3BBB989D, 0f3F000000;
	cvt.sat.f32.f32 	%f381, %f380;
	fma.rm.f32 	%f382, %f381, %f93, %f92;
	add.f32 	%f383, %f382, 0fCB40007F;
	neg.f32 	%f384, %f383;
	fma.rn.f32 	%f385, %f379, 0f3FB8AA3B, %f384;
	fma.rn.f32 	%f386, %f379, 0f32A57060, %f385;
	mov.b32 	%r80, %f382;
	shl.b32 	%r81, %r80, 23;
	mov.b32 	%f387, %r81;
	ex2.approx.ftz.f32 	%f388, %f386;
	mul.f32 	%f389, %f388, %f387;
	add.f32 	%f390, %f378, %f389;
	sub.f32 	%f391, %f26, %f88;
	fma.rn.f32 	%f392, %f391, 0f3BBB989D, 0f3F000000;
	cvt.sat.f32.f32 	%f393, %f392;
	fma.rm.f32 	%f394, %f393, %f93, %f92;
	add.f32 	%f395, %f394, 0fCB40007F;
	neg.f32 	%f396, %f395;
	fma.rn.f32 	%f397, %f391, 0f3FB8AA3B, %f396;
	fma.rn.f32 	%f398, %f391, 0f32A57060, %f397;
	mov.b32 	%r82, %f394;
	shl.b32 	%r83, %r82, 23;
	mov.b32 	%f399, %r83;
	ex2.approx.ftz.f32 	%f400, %f398;
	mul.f32 	%f401, %f400, %f399;
	add.f32 	%f402, %f390, %f401;
	mov.b32 	%r84, %f402;
	shfl.sync.bfly.b32	%r85|%p8, %r84, 16, 31, -1;
	mov.b32 	%f403, %r85;
	add.f32 	%f404, %f402, %f403;
	mov.b32 	%r86, %f404;
	shfl.sync.bfly.b32	%r87|%p9, %r86, 8, 31, -1;
	mov.b32 	%f405, %r87;
	add.f32 	%f406, %f404, %f405;
	mov.b32 	%r88, %f406;
	shfl.sync.bfly.b32	%r89|%p10, %r88, 4, 31, -1;
	mov.b32 	%f407, %r89;
	add.f32 	%f408, %f406, %f407;
	mov.b32 	%r90, %f408;
	shfl.sync.bfly.b32	%r91|%p11, %r90, 2, 31, -1;
	mov.b32 	%f409, %r91;
	add.f32 	%f410, %f408, %f409;
	mov.b32 	%r92, %f410;
	shfl.sync.bfly.b32	%r93|%p12, %r92, 1, 31, -1;
	mov.b32 	%f411, %r93;
	add.f32 	%f412, %f410, %f411;
	div.rn.f32 	%f27, %f101, %f412;
	div.rn.f32 	%f28, %f113, %f412;
	div.rn.f32 	%f29, %f125, %f412;
	div.rn.f32 	%f30, %f137, %f412;
	div.rn.f32 	%f31, %f149, %f412;
	div.rn.f32 	%f32, %f161, %f412;
	div.rn.f32 	%f33, %f173, %f412;
	div.rn.f32 	%f34, %f185, %f412;
	div.rn.f32 	%f35, %f197, %f412;
	div.rn.f32 	%f36, %f209, %f412;
	div.rn.f32 	%f37, %f221, %f412;
	div.rn.f32 	%f38, %f233, %f412;
	div.rn.f32 	%f39, %f245, %f412;
	div.rn.f32 	%f40, %f257, %f412;
	div.rn.f32 	%f41, %f269, %f412;
	div.rn.f32 	%f42, %f281, %f412;
	div.rn.f32 	%f43, %f293, %f412;
	div.rn.f32 	%f44, %f305, %f412;
	div.rn.f32 	%f45, %f317, %f412;
	div.rn.f32 	%f46, %f329, %f412;
	div.rn.f32 	%f47, %f341, %f412;
	div.rn.f32 	%f48, %f353, %f412;
	div.rn.f32 	%f49, %f365, %f412;
	div.rn.f32 	%f50, %f377, %f412;
	div.rn.f32 	%f51, %f389, %f412;
	div.rn.f32 	%f52, %f401, %f412;
	mad.lo.s64 	%rd97, %rd176, %rd9, %rd2;
	// begin inline asm
	{  cvt.rn.bf16.f32 %rs27, %f27;}

	// end inline asm
	// begin inline asm
	{  cvt.rn.bf16.f32 %rs28, %f28;}

	// end inline asm
	shr.u64 	%rd98, %rd97, 63;
	add.s64 	%rd99, %rd97, %rd98;
	cvta.to.global.u64 	%rd100, %rd8;
	shl.b64 	%rd101, %rd99, 1;
	and.b64  	%rd102, %rd101, -4;
	add.s64 	%rd103, %rd100, %rd102;
	mov.b32 	%r94, {%rs27, %rs28};
	st.global.u32 	[%rd103], %r94;
	add.s64 	%rd104, %rd97, 64;
	// begin inline asm
	{  cvt.rn.bf16.f32 %rs29, %f29;}

	// end inline asm
	// begin inline asm
	{  cvt.rn.bf16.f32 %rs30, %f30;}

	// end inline asm
	shr.u64 	%rd105, %rd104, 63;
	add.s64 	%rd106, %rd104, %rd105;
	shl.b64 	%rd107, %rd106, 1;
	and.b64  	%rd108, %rd107, -4;
	add.s64 	%rd109, %rd100, %rd108;
	mov.b32 	%r95, {%rs29, %rs30};
	st.global.u32 	[%rd109], %r95;
	add.s64 	%rd110, %rd97, 128;
	// begin inline asm
	{  cvt.rn.bf16.f32 %rs31, %f31;}

	// end inline asm
	// begin inline asm
	{  cvt.rn.bf16.f32 %rs32, %f32;}

	// end inline asm
	shr.u64 	%rd111, %rd110, 63;
	add.s64 	%rd112, %rd110, %rd111;
	shl.b64 	%rd113, %rd112, 1;
	and.b64  	%rd114, %rd113, -4;
	add.s64 	%rd115, %rd100, %rd114;
	mov.b32 	%r96, {%rs31, %rs32};
	st.global.u32 	[%rd115], %r96;
	add.s64 	%rd116, %rd97, 192;
	// begin inline asm
	{  cvt.rn.bf16.f32 %rs33, %f33;}

	// end inline asm
	// begin inline asm
	{  cvt.rn.bf16.f32 %rs34, %f34;}

	// end inline asm
	shr.u64 	%rd117, %rd116, 63;
	add.s64 	%rd118, %rd116, %rd117;
	shl.b64 	%rd119, %rd118, 1;
	and.b64  	%rd120, %rd119, -4;
	add.s64 	%rd121, %rd100, %rd120;
	mov.b32 	%r97, {%rs33, %rs34};
	st.global.u32 	[%rd121], %r97;
	add.s64 	%rd122, %rd97, 256;
	// begin inline asm
	{  cvt.rn.bf16.f32 %rs35, %f35;}

	// end inline asm
	// begin inline asm
	{  cvt.rn.bf16.f32 %rs36, %f36;}

	// end inline asm
	shr.u64 	%rd123, %rd122, 63;
	add.s64 	%rd124, %rd122, %rd123;
	shl.b64 	%rd125, %rd124, 1;
	and.b64  	%rd126, %rd125, -4;
	add.s64 	%rd127, %rd100, %rd126;
	mov.b32 	%r98, {%rs35, %rs36};
	st.global.u32 	[%rd127], %r98;
	add.s64 	%rd128, %rd97, 320;
	// begin inline asm
	{  cvt.rn.bf16.f32 %rs37, %f37;}

	// end inline asm
	// begin inline asm
	{  cvt.rn.bf16.f32 %rs38, %f38;}

	// end inline asm
	shr.u64 	%rd129, %rd128, 63;
	add.s64 	%rd130, %rd128, %rd129;
	shl.b64 	%rd131, %rd130, 1;
	and.b64  	%rd132, %rd131, -4;
	add.s64 	%rd133, %rd100, %rd132;
	mov.b32 	%r99, {%rs37, %rs38};
	st.global.u32 	[%rd133], %r99;
	add.s64 	%rd134, %rd97, 384;
	// begin inline asm
	{  cvt.rn.bf16.f32 %rs39, %f39;}

	// end inline asm
	// begin inline asm
	{  cvt.rn.bf16.f32 %rs40, %f40;}

	// end inline asm
	shr.u64 	%rd135, %rd134, 63;
	add.s64 	%rd136, %rd134, %rd135;
	shl.b64 	%rd137, %rd136, 1;
	and.b64  	%rd138, %rd137, -4;
	add.s64 	%rd139, %rd100, %rd138;
	mov.b32 	%r100, {%rs39, %rs40};
	st.global.u32 	[%rd139], %r100;
	add.s64 	%rd140, %rd97, 448;
	// begin inline asm
	{  cvt.rn.bf16.f32 %rs41, %f41;}

	// end inline asm
	// begin inline asm
	{  cvt.rn.bf16.f32 %rs42, %f42;}

	// end inline asm
	shr.u64 	%rd141, %rd140, 63;
	add.s64 	%rd142, %rd140, %rd141;
	shl.b64 	%rd143, %rd142, 1;
	and.b64  	%rd144, %rd143, -4;
	add.s64 	%rd145, %rd100, %rd144;
	mov.b32 	%r101, {%rs41, %rs42};
	st.global.u32 	[%rd145], %r101;
	add.s64 	%rd146, %rd97, 512;
	// begin inline asm
	{  cvt.rn.bf16.f32 %rs43, %f43;}

	// end inline asm
	// begin inline asm
	{  cvt.rn.bf16.f32 %rs44, %f44;}

	// end inline asm
	shr.u64 	%rd147, %rd146, 63;
	add.s64 	%rd148, %rd146, %rd147;
	shl.b64 	%rd149, %rd148, 1;
	and.b64  	%rd150, %rd149, -4;
	add.s64 	%rd151, %rd100, %rd150;
	mov.b32 	%r102, {%rs43, %rs44};
	st.global.u32 	[%rd151], %r102;
	add.s64 	%rd152, %rd97, 576;
	// begin inline asm
	{  cvt.rn.bf16.f32 %rs45, %f45;}

	// end inline asm
	// begin inline asm
	{  cvt.rn.bf16.f32 %rs46, %f46;}

	// end inline asm
	shr.u64 	%rd153, %rd152, 63;
	add.s64 	%rd154, %rd152, %rd153;
	shl.b64 	%rd155, %rd154, 1;
	and.b64  	%rd156, %rd155, -4;
	add.s64 	%rd157, %rd100, %rd156;
	mov.b32 	%r103, {%rs45, %rs46};
	st.global.u32 	[%rd157], %r103;
	add.s64 	%rd158, %rd97, 640;
	// begin inline asm
	{  cvt.rn.bf16.f32 %rs47, %f47;}

	// end inline asm
	// begin inline asm
	{  cvt.rn.bf16.f32 %rs48, %f48;}

	// end inline asm
	shr.u64 	%rd159, %rd158, 63;
	add.s64 	%rd160, %rd158, %rd159;
	shl.b64 	%rd161, %rd160, 1;
	and.b64  	%rd162, %rd161, -4;
	add.s64 	%rd163, %rd100, %rd162;
	mov.b32 	%r104, {%rs47, %rs48};
	st.global.u32 	[%rd163], %r104;
	add.s64 	%rd164, %rd97, 704;
	// begin inline asm
	{  cvt.rn.bf16.f32 %rs49, %f49;}

	// end inline asm
	// begin inline asm
	{  cvt.rn.bf16.f32 %rs50, %f50;}

	// end inline asm
	shr.u64 	%rd165, %rd164, 63;
	add.s64 	%rd166, %rd164, %rd165;
	shl.b64 	%rd167, %rd166, 1;
	and.b64  	%rd168, %rd167, -4;
	add.s64 	%rd169, %rd100, %rd168;
	mov.b32 	%r105, {%rs49, %rs50};
	st.global.u32 	[%rd169], %r105;
	add.s64 	%rd170, %rd97, 768;
	// begin inline asm
	{  cvt.rn.bf16.f32 %rs51, %f51;}

	// end inline asm
	// begin inline asm
	{  cvt.rn.bf16.f32 %rs52, %f52;}

	// end inline asm
	shr.u64 	%rd171, %rd170, 63;
	add.s64 	%rd172, %rd170, %rd171;
	shl.b64 	%rd173, %rd172, 1;
	and.b64  	%rd174, %rd173, -4;
	add.s64 	%rd175, %rd100, %rd174;
	mov.b32 	%r106, {%rs51, %rs52};
	st.global.u32 	[%rd175], %r106;
	add.s64 	%rd176, %rd176, %rd3;
	setp.lt.s64 	%p13, %rd176, %rd10;
	@%p13 bra 	$L__BB346_4;
$L__BB346_5:
	ret;

}
	// .globl	_Z15SoftmaxWarpImplI10DirectLoadI13__nv_bfloat16fE11DirectStoreIfS1_EfLi2ELi26ELi32ELi1ELb1EL9Algorithm0EEvT_T0_ll
.visible .entry _Z15SoftmaxWarpImplI10DirectLoadI13__nv_bfloat16fE11DirectStoreIfS1_EfLi2ELi26ELi32ELi1ELb1EL9Algorithm0EEvT_T0_ll(
	.param .align 8 .b8 _Z15SoftmaxWarpImplI10DirectLoadI13__nv_bfloat16fE11DirectStoreIfS1_EfLi2ELi26ELi32ELi1ELb1EL9Algorithm0EEvT_T0_ll_param_0[16],
	.param .align 8 .b8 _Z15SoftmaxWarpImplI10DirectLoadI13__nv_bfloat16fE11DirectStoreIfS1_EfLi2ELi26ELi32ELi1ELb1EL9Algorithm0EEvT_T0_ll_param_1[16],
	.param .u64 _Z15SoftmaxWarpImplI10DirectLoadI13__nv_bfloat16fE11DirectStoreIfS1_EfLi2ELi26ELi32ELi1ELb1EL9Algorithm0EEvT_T0_ll_param_2,
	.param .u64 _Z15SoftmaxWarpImplI10DirectLoadI13__nv_bfloat16fE11DirectStoreIfS1_EfLi2ELi26ELi32ELi1ELb1EL9Algorithm0EEvT_T0_ll_param_3
)
{
	.reg .pred 	%p<40>;
	.reg .b16 	%rs<53>;
	.reg .b32 	%r<120>;
	.reg .b32 	%f<556>;
	.reg .b64 	%rd<197>;

	ld.param.u64 	%rd24, [_Z15SoftmaxWarpImplI10DirectLoadI13__nv_bfloat16fE11DirectStoreIfS1_EfLi2ELi26ELi32ELi1ELb1EL9Algorithm0EEvT_T0_ll_param_1+8];
	ld.param.u64 	%rd22, [_Z15SoftmaxWarpImplI10DirectLoadI13__nv_bfloat16fE11DirectStoreIfS1_EfLi2ELi26ELi32ELi1ELb1EL9Algorithm0EEvT_T0_ll_param_0+8];
	ld.param.u64 	%rd21, [_Z15SoftmaxWarpImplI10DirectLoadI13__nv_bfloat16fE11DirectStoreIfS1_EfLi2ELi26ELi32ELi1ELb1EL9Algorithm0EEvT_T0_ll_param_0];
	ld.param.u64 	%rd23, [_Z15SoftmaxWarpImplI10DirectLoadI13__nv_bfloat16fE11DirectStoreIfS1_EfLi2ELi26ELi32ELi1ELb1EL9Algorithm0EEvT_T0_ll_param_1];
	ld.param.u64 	%rd26, [_Z15SoftmaxWarpImplI10DirectLoadI13__nv_bfloat16fE11DirectStoreIfS1_EfLi2ELi26ELi32ELi1ELb1EL9Algorithm0EEvT_T0_ll_param_3];
	cvta.to.global.u64 	%rd1, %rd23;
	setp.lt.s64 	%p1, %rd26, 833;
	@%p1 bra 	$L__BB347_2;
	mov.u64 	%rd27, $str;
	cvta.global.u64 	%rd28, %rd27;
	mov.u64 	%rd29, $str$1;
	cvta.global.u64 	%rd30, %rd29;
	mov.u64 	%rd31, __unnamed_338;
	cvta.global.u64 	%rd32, %rd31;
	{ // callseq 337, 0
	.param .b64 param0;
	st.param.b64 	[param0], %rd28;
	.param .b64 param1;
	st.param.b64 	[param1], %rd30;
	.param .b32 param2;
	st.param.b32 	[param2], 358;
	.param .b64 param3;
	st.param.b64 	[param3], %rd32;
	.param .b64 param4;
	st.param.b64 	[param4], 1;
	call.uni 
	__assertfail, 
	(
	param0, 
	param1, 
	param2, 
	param3, 
	param4
	);
	} // callseq 337
$L__BB347_2:
	ld.param.u64 	%rd194, [_Z15SoftmaxWarpImplI10DirectLoadI13__nv_bfloat16fE11DirectStoreIfS1_EfLi2ELi26ELi32ELi1ELb1EL9Algorithm0EEvT_T0_ll_param_2];
	mov.u32 	%r1, %ntid.y;
	mov.u32 	%r2, %ctaid.x;
	mov.u32 	%r3, %tid.y;
	mad.lo.s32 	%r4, %r2, %r1, %r3;
	cvt.s64.s32 	%rd196, %r4;
	setp.le.s64 	%p2, %rd194, %rd196;
	@%p2 bra 	$L__BB347_57;
	mov.u32 	%r5, %tid.x;
	shl.b32 	%r6, %r5, 1;
	cvt.u64.u32 	%rd3, %r6;
	add.s32 	%r7, %r6, 64;
	cvt.u64.u32 	%rd4, %r7;
	add.s32 	%r8, %r6, 128;
	cvt.u64.u32 	%rd5, %r8;
	add.s32 	%r9, %r6, 192;
	cvt.u64.u32 	%rd6, %r9;
	add.s32 	%r10, %r6, 256;
	cvt.u64.u32 	%rd7, %r10;
	add.s32 	%r11, %r6, 320;
	cvt.u64.u32 	%rd8, %r11;
	add.s32 	%r12, %r6, 384;
	cvt.u64.u32 	%rd9, %r12;
	add.s32 	%r13, %r6, 448;
	cvt.u64.u32 	%rd10, %r13;
	add.s32 	%r14, %r6, 512;
	cvt.u64.u32 	%rd11, %r14;
	add.s32 	%r15, %r6, 576;
	cvt.u64.u32 	%rd12, %r15;
	add.s32 	%r16, %r6, 640;
	cvt.u64.u32 	%rd13, %r16;
	add.s32 	%r17, %r6, 704;
	cvt.u64.u32 	%rd14, %r17;
	add.s32 	%r18, %r6, 768;
	cvt.u64.u32 	%rd15, %r18;
	mov.u32 	%r117, %nctaid.x;
	mul.lo.s32 	%r119, %r117, %r1;
$L__BB347_4:
	cvta.to.global.u64 	%rd17, %rd21;
	setp.le.s64 	%p3, %rd26, %rd3;
	mul.lo.s64 	%rd18, %rd196, %rd22;
	mov.f32 	%f517, 0fFF800000;
	mov.f32 	%f518, %f517;
	mov.f32 	%f522, %f517;
	@%p3 bra 	$L__BB347_6;
	add.s64 	%rd33, %rd18, %rd3;
	shr.u64 	%rd34, %rd33, 63;
	add.s64 	%rd35, %rd33, %rd34;
	shl.b64 	%rd36, %rd35, 1;
	and.b64  	%rd37, %rd36, -4;
	add.s64 	%rd38, %rd17, %rd37;
	ld.global.u32 	%r19, [%rd38];
	mov.b32 	{%rs1, %rs2}, %r19;
	// begin inline asm
	{ cvt.f32.bf16 %f518, %rs1;}

	// end inline asm
	// begin inline asm
	{ cvt.f32.bf16 %f517, %rs2;}

	// end inline asm
	max.f32 	%f108, %f518, 0fFF800000;
	max.f32 	%f522, %f108, %f517;
$L__BB347_6:
	setp.le.s64 	%p4, %rd26, %rd4;
	mov.f32 	%f520, 0fFF800000;
	mov.f32 	%f521, %f520;
	@%p4 bra 	$L__BB347_8;
	add.s64 	%rd39, %rd18, %rd4;
	shr.u64 	%rd40, %rd39, 63;
	add.s64 	%rd41, %rd39, %rd40;
	shl.b64 	%rd42, %rd41, 1;
	and.b64  	%rd43, %rd42, -4;
	add.s64 	%rd44, %rd17, %rd43;
	ld.global.u32 	%r20, [%rd44];
	mov.b32 	{%rs3, %rs4}, %r20;
	// begin inline asm
	{ cvt.f32.bf16 %f521, %rs3;}

	// end inline asm
	// begin inline asm
	{ cvt.f32.bf16 %f520, %rs4;}

	// end inline asm
	max.f32 	%f112, %f522, %f521;
	max.f32 	%f522, %f112, %f520;
$L__BB347_8:
	setp.le.s64 	%p5, %rd26, %rd5;
	mov.f32 	%f523, 0fFF800000;
	mov.f32 	%f524, %f523;
	@%p5 bra 	$L__BB347_10;
	add.s64 	%rd45, %rd18, %rd5;
	shr.u64 	%rd46, %rd45, 63;
	add.s64 	%rd47, %rd45, %rd46;
	shl.b64 	%rd48, %rd47, 1;
	and.b64  	%rd49, %rd48, -4;
	add.s64 	%rd50, %rd17, %rd49;
	ld.global.u32 	%r21, [%rd50];
	mov.b32 	{%rs5, %rs6}, %r21;
	// begin inline asm
	{ cvt.f32.bf16 %f524, %rs5;}

	// end inline asm
	// begin inline asm
	{ cvt.f32.bf16 %f523, %rs6;}

	// end inline asm
	max.f32 	%f116, %f522, %f524;
	max.f32 	%f522, %f116, %f523;
$L__BB347_10:
	setp.le.s64 	%p6, %rd26, %rd6;
	mov.f32 	%f526, 0fFF800000;
	mov.f32 	%f527, %f526;
	@%p6 bra 	$L__BB347_12;
	add.s64 	%rd51, %rd18, %rd6;
	shr.u64 	%rd52, %rd51, 63;
	add.s64 	%rd53, %rd51, %rd52;
	shl.b64 	%rd54, %rd53, 1;
	and.b64  	%rd55, %rd54, -4;
	add.s64 	%rd56, %rd17, %rd55;
	ld.global.u32 	%r22, [%rd56];
	mov.b32 	{%rs7, %rs8}, %r22;
	// begin inline asm
	{ cvt.f32.bf16 %f527, %rs7;}

	// end inline asm
	// begin inline asm
	{ cvt.f32.bf16 %f526, %rs8;}

	// end inline asm
	max.f32 	%f120, %f522, %f527;
	max.f32 	%f522, %f120, %f526;
$L__BB347_12:
	setp.le.s64 	%p7, %rd26, %rd7;
	mov.f32 	%f529, 0fFF800000;
	mov.f32 	%f530, %f529;
	@%p7 bra 	$L__BB347_14;
	add.s64 	%rd57, %rd18, %rd7;
	shr.u64 	%rd58, %rd57, 63;
	add.s64 	%rd59, %rd57, %rd58;
	shl.b64 	%rd60, %rd59, 1;
	and.b64  	%rd61, %rd60, -4;
	add.s64 	%rd62, %rd17, %rd61;
	ld.global.u32 	%r23, [%rd62];
	mov.b32 	{%rs9, %rs10}, %r23;
	// begin inline asm
	{ cvt.f32.bf16 %f530, %rs9;}

	// end inline asm
	// begin inline asm
	{ cvt.f32.bf16 %f529, %rs10;}

	// end inline asm
	max.f32 	%f124, %f522, %f530;
	max.f32 	%f522, %f124, %f529;
$L__BB347_14:
	setp.le.s64 	%p8, %rd26, %rd8;
	mov.f32 	%f532, 0fFF800000;
	mov.f32 	%f533, %f532;
	@%p8 bra 	$L__BB347_16;
	add.s64 	%rd63, %rd18, %rd8;
	shr.u64 	%rd64, %rd63, 63;
	add.s64 	%rd65, %rd63, %rd64;
	shl.b64 	%rd66, %rd65, 1;
	and.b64  	%rd67, %rd66, -4;
	add.s64 	%rd68, %rd17, %rd67;
	ld.global.u32 	%r24, [%rd68];
	mov.b32 	{%rs11, %rs12}, %r24;
	// begin inline asm
	{ cvt.f32.bf16 %f533, %rs11;}

	// end inline asm
	// begin inline asm
	{ cvt.f32.bf16 %f532, %rs12;}

	// end inline asm
	max.f32 	%f128, %f522, %f533;
	max.f32 	%f522, %f128, %f532;
$L__BB347_16:
	setp.le.s64 	%p9, %rd26, %rd9;
	mov.f32 	%f535, 0fFF800000;
	mov.f32 	%f536, %f535;
	@%p9 bra 	$L__BB347_18;
	add.s64 	%rd69, %rd18, %rd9;
	shr.u64 	%rd70, %rd69, 63;
	add.s64 	%rd71, %rd69, %rd70;
	shl.b64 	%rd72, %rd71, 1;
	and.b64  	%rd73, %rd72, -4;
	add.s64 	%rd74, %rd17, %rd73;
	ld.global.u32 	%r25, [%rd74];
	mov.b32 	{%rs13, %rs14}, %r25;
	// begin inline asm
	{ cvt.f32.bf16 %f536, %rs13;}

	// end inline asm
	// begin inline asm
	{ cvt.f32.bf16 %f535, %rs14;}

	// end inline asm
	max.f32 	%f132, %f522, %f536;
	max.f32 	%f522, %f132, %f535;
$L__BB347_18:
	setp.le.s64 	%p10, %rd26, %rd10;
	mov.f32 	%f538, 0fFF800000;
	mov.f32 	%f539, %f538;
	@%p10 bra 	$L__BB347_20;
	add.s64 	%rd75, %rd18, %rd10;
	shr.u64 	%rd76, %rd75, 63;
	add.s64 	%rd77, %rd75, %rd76;
	shl.b64 	%rd78, %rd77, 1;
	and.b64  	%rd79, %rd78, -4;
	add.s64 	%rd80, %rd17, %rd79;
	ld.global.u32 	%r26, [%rd80];
	mov.b32 	{%rs15, %rs16}, %r26;
	// begin inline asm
	{ cvt.f32.bf16 %f539, %rs15;}

	// end inline asm
	// begin inline asm
	{ cvt.f32.bf16 %f538, %rs16;}

	// end inline asm
	max.f32 	%f136, %f522, %f539;
	max.f32 	%f522, %f136, %f538;
$L__BB347_20:
	setp.le.s64 	%p11, %rd26, %rd11;
	mov.f32 	%f541, 0fFF800000;
	mov.f32 	%f542, %f541;
	@%p11 bra 	$L__BB347_22;
	add.s64 	%rd81, %rd18, %rd11;
	shr.u64 	%rd82, %rd81, 63;
	add.s64 	%rd83, %rd81, %rd82;
	shl.b64 	%rd84, %rd83, 1;
	and.b64  	%rd85, %rd84, -4;
	add.s64 	%rd86, %rd17, %rd85;
	ld.global.u32 	%r27, [%rd86];
	mov.b32 	{%rs17, %rs18}, %r27;
	// begin inline asm
	{ cvt.f32.bf16 %f542, %rs17;}

	// end inline asm
	// begin inline asm
	{ cvt.f32.bf16 %f541, %rs18;}

	// end inline asm
	max.f32 	%f140, %f522, %f542;
	max.f32 	%f522, %f140, %f541;
$L__BB347_22:
	setp.le.s64 	%p12, %rd26, %rd12;
	mov.f32 	%f544, 0fFF800000;
	mov.f32 	%f545, %f544;
	@%p12 bra 	$L__BB347_24;
	add.s64 	%rd87, %rd18, %rd12;
	shr.u64 	%rd88, %rd87, 63;
	add.s64 	%rd89, %rd87, %rd88;
	cvta.to.global.u64 	%rd90, %rd21;
	shl.b64 	%rd91, %rd89, 1;
	and.b64  	%rd92, %rd91, -4;
	add.s64 	%rd93, %rd90, %rd92;
	ld.global.u32 	%r28, [%rd93];
	mov.b32 	{%rs19, %rs20}, %r28;
	// begin inline asm
	{ cvt.f32.bf16 %f545, %rs19;}

	// end inline asm
	// begin inline asm
	{ cvt.f32.bf16 %f544, %rs20;}

	// end inline asm
	max.f32 	%f144, %f522, %f545;
	max.f32 	%f522, %f144, %f544;
$L__BB347_24:
	setp.le.s64 	%p13, %rd26, %rd13;
	mov.f32 	%f547, 0fFF800000;
	mov.f32 	%f548, %f547;
	@%p13 bra 	$L__BB347_26;
	add.s64 	%rd94, %rd18, %rd13;
	shr.u64 	%rd95, %rd94, 63;
	add.s64 	%rd96, %rd94, %rd95;
	cvta.to.global.u64 	%rd97, %rd21;
	shl.b64 	%rd98, %rd96, 1;
	and.b64  	%rd99, %rd98, -4;
	add.s64 	%rd100, %rd97, %rd99;
	ld.global.u32 	%r29, [%rd100];
	mov.b32 	{%rs21, %rs22}, %r29;
	// begin inline asm
	{ cvt.f32.bf16 %f548, %rs21;}

	// end inline asm
	// begin inline asm
	{ cvt.f32.bf16 %f547, %rs22;}

	// end inline asm
	max.f32 	%f148, %f522, %f548;
	max.f32 	%f522, %f148, %f547;
$L__BB347_26:
	setp.le.s64 	%p14, %rd26, %rd14;
	mov.f32 	%f550, 0fFF800000;
	mov.f32 	%f551, %f550;
	@%p14 bra 	$L__BB347_28;
	add.s64 	%rd101, %rd18, %rd14;
	shr.u64 	%rd102, %rd101, 63;
	add.s64 	%rd103, %rd101, %rd102;
	cvta.to.global.u64 	%rd104, %rd21;
	shl.b64 	%rd105, %rd103, 1;
	and.b64  	%rd106, %rd105, -4;
	add.s64 	%rd107, %rd104, %rd106;
	ld.global.u32 	%r30, [%rd107];
	mov.b32 	{%rs23, %rs24}, %r30;
	// begin inline asm
	{ cvt.f32.bf16 %f551, %rs23;}

	// end inline asm
	// begin inline asm
	{ cvt.f32.bf16 %f550, %rs24;}

	// end inline asm
	max.f32 	%f152, %f522, %f551;
	max.f32 	%f522, %f152, %f550;
$L__BB347_28:
	setp.le.s64 	%p15, %rd26, %rd15;
	mov.f32 	%f553, 0fFF800000;
	mov.f32 	%f554, %f553;
	@%p15 bra 	$L__BB347_30;
	add.s64 	%rd108, %rd18, %rd15;
	shr.u64 	%rd109, %rd108, 63;
	add.s64 	%rd110, %rd108, %rd109;
	cvta.to.global.u64 	%rd111, %rd21;
	shl.b64 	%rd112, %rd110, 1;
	and.b64  	%rd113, %rd112, -4;
	add.s64 	%rd114, %rd111, %rd113;
	ld.global.u32 	%r31, [%rd114];
	mov.b32 	{%rs25, %rs26}, %r31;
	// begin inline asm
	{ cvt.f32.bf16 %f554, %rs25;}

	// end inline asm
	// begin inline asm
	{ cvt.f32.bf16 %f553, %rs26;}

	// end inline asm
	max.f32 	%f156, %f522, %f554;
	max.f32 	%f522, %f156, %f553;
$L__BB347_30:
	setp.le.s64 	%p16, %rd26, %rd3;
	mov.b32 	%r32, %f522;
	shfl.sync.bfly.b32	%r33|%p17, %r32, 16, 31, -1;
	mov.b32 	%f157, %r33;
	max.f32 	%f158, %f522, %f157;
	mov.b32 	%r34, %f158;
	shfl.sync.bfly.b32	%r35|%p18, %r34, 8, 31, -1;
	mov.b32 	%f159, %r35;
	max.f32 	%f160, %f158, %f159;
	mov.b32 	%r36, %f160;
	shfl.sync.bfly.b32	%r37|%p19, %r36, 4, 31, -1;
	mov.b32 	%f161, %r37;
	max.f32 	%f162, %f160, %f161;
	mov.b32 	%r38, %f162;
	shfl.sync.bfly.b32	%r39|%p20, %r38, 2, 31, -1;
	mov.b32 	%f163, %r39;
	max.f32 	%f164, %f162, %f163;
	mov.b32 	%r40, %f164;
	shfl.sync.bfly.b32	%r41|%p21, %r40, 1, 31, -1;
	mov.b32 	%f165, %r41;
	max.f32 	%f166, %f164, %f165;
	sub.f32 	%f167, %f518, %f166;
	fma.rn.f32 	%f168, %f167, 0f3BBB989D, 0f3F000000;
	cvt.sat.f32.f32 	%f169, %f168;
	mov.f32 	%f170, 0f4B400001;
	mov.f32 	%f171, 0f437C0000;
	fma.rm.f32 	%f172, %f169, %f171, %f170;
	add.f32 	%f173, %f172, 0fCB40007F;
	neg.f32 	%f174, %f173;
	fma.rn.f32 	%f175, %f167, 0f3FB8AA3B, %f174;
	fma.rn.f32 	%f176, %f167, 0f32A57060, %f175;
	mov.b32 	%r42, %f172;
	shl.b32 	%r43, %r42, 23;
	mov.b32 	%f177, %r43;
	ex2.approx.ftz.f32 	%f178, %f176;
	mul.f32 	%f179, %f178, %f177;
	add.f32 	%f180, %f179, 0f00000000;
	sub.f32 	%f181, %f517, %f166;
	fma.rn.f32 	%f182, %f181, 0f3BBB989D, 0f3F000000;
	cvt.sat.f32.f32 	%f183, %f182;
	fma.rm.f32 	%f184, %f183, %f171, %f170;
	add.f32 	%f185, %f184, 0fCB40007F;
	neg.f32 	%f186, %f185;
	fma.rn.f32 	%f187, %f181, 0f3FB8AA3B, %f186;
	fma.rn.f32 	%f188, %f181, 0f32A57060, %f187;
	mov.b32 	%r44, %f184;
	shl.b32 	%r45, %r44, 23;
	mov.b32 	%f189, %r45;
	ex2.approx.ftz.f32 	%f190, %f188;
	mul.f32 	%f191, %f190, %f189;
	add.f32 	%f192, %f180, %f191;
	sub.f32 	%f193, %f521, %f166;
	fma.rn.f32 	%f194, %f193, 0f3BBB989D, 0f3F000000;
	cvt.sat.f32.f32 	%f195, %f194;
	fma.rm.f32 	%f196, %f195, %f171, %f170;
	add.f32 	%f197, %f196, 0fCB40007F;
	neg.f32 	%f198, %f197;
	fma.rn.f32 	%f199, %f193, 0f3FB8AA3B, %f198;
	fma.rn.f32 	%f200, %f193, 0f32A57060, %f199;
	mov.b32 	%r46, %f196;
	shl.b32 	%r47, %r46, 23;
	mov.b32 	%f201, %r47;
	ex2.approx.ftz.f32 	%f202, %f200;
	mul.f32 	%f203, %f202, %f201;
	add.f32 	%f204, %f192, %f203;
	sub.f32 	%f205, %f520, %f166;
	fma.rn.f32 	%f206, %f205, 0f3BBB989D, 0f3F000000;
	cvt.sat.f32.f32 	%f207, %f206;
	fma.rm.f32 	%f208, %f207, %f171, %f170;
	add.f32 	%f209, %f208, 0fCB40007F;
	neg.f32 	%f210, %f209;
	fma.rn.f32 	%f211, %f205, 0f3FB8AA3B, %f210;
	fma.rn.f32 	%f212, %f205, 0f32A57060, %f211;
	mov.b32 	%r48, %f208;
	shl.b32 	%r49, %r48, 23;
	mov.b32 	%f213, %r49;
	ex2.approx.ftz.f32 	%f214, %f212;
	mul.f32 	%f215, %f214, %f213;
	add.f32 	%f216, %f204, %f215;
	sub.f32 	%f217, %f524, %f166;
	fma.rn.f32 	%f218, %f217, 0f3BBB989D, 0f3F000000;
	cvt.sat.f32.f32 	%f219, %f218;
	fma.rm.f32 	%f220, %f219, %f171, %f170;
	add.f32 	%f221, %f220, 0fCB40007F;
	neg.f32 	%f222, %f221;
	fma.rn.f32 	%f223, %f217, 0f3FB8AA3B, %f222;
	fma.rn.f32 	%f224, %f217, 0f32A57060, %f223;
	mov.b32 	%r50, %f220;
	shl.b32 	%r51, %r50, 23;
	mov.b32 	%f225, %r51;
	ex2.approx.ftz.f32 	%f226, %f224;
	mul.f32 	%f227, %f226, %f225;
	add.f32 	%f228, %f216, %f227;
	sub.f32 	%f229, %f523, %f166;
	fma.rn.f32 	%f230, %f229, 0f3BBB989D, 0f3F000000;
	cvt.sat.f32.f32 	%f231, %f230;
	fma.rm.f32 	%f232, %f231, %f171, %f170;
	add.f32 	%f233, %f232, 0fCB40007F;
	neg.f32 	%f234, %f233;
	fma.rn.f32 	%f235, %f229, 0f3FB8AA3B, %f234;
	fma.rn.f32 	%f236, %f229, 0f32A57060, %f235;
	mov.b32 	%r52, %f232;
	shl.b32 	%r53, %r52, 23;
	mov.b32 	%f237, %r53;
	ex2.approx.ftz.f32 	%f238, %f236;
	mul.f32 	%f239, %f238, %f237;
	add.f32 	%f240, %f228, %f239;
	sub.f32 	%f241, %f527, %f166;
	fma.rn.f32 	%f242, %f241, 0f3BBB989D, 0f3F000000;
	cvt.sat.f32.f32 	%f243, %f242;
	fma.rm.f32 	%f244, %f243, %f171, %f170;
	add.f32 	%f245, %f244, 0fCB40007F;
	neg.f32 	%f246, %f245;
	fma.rn.f32 	%f247, %f241, 0f3FB8AA3B, %f246;
	fma.rn.f32 	%f248, %f241, 0f32A57060, %f247;
	mov.b32 	%r54, %f244;
	shl.b32 	%r55, %r54, 23;
	mov.b32 	%f249, %r55;
	ex2.approx.ftz.f32 	%f250, %f248;
	mul.f32 	%f251, %f250, %f249;
	add.f32 	%f252, %f240, %f251;
	sub.f32 	%f253, %f526, %f166;
	fma.rn.f32 	%f254, %f253, 0f3BBB989D, 0f3F000000;
	cvt.sat.f32.f32 	%f255, %f254;
	fma.rm.f32 	%f256, %f255, %f171, %f170;
	add.f32 	%f257, %f256, 0fCB40007F;
	neg.f32 	%f258, %f257;
	fma.rn.f32 	%f259, %f253, 0f3FB8AA3B, %f258;
	fma.rn.f32 	%f260, %f253, 0f32A57060, %f259;
	mov.b32 	%r56, %f256;
	shl.b32 	%r57, %r56, 23;
	mov.b32 	%f261, %r57;
	ex2.approx.ftz.f32 	%f262, %f260;
	mul.f32 	%f263, %f262, %f261;
	add.f32 	%f264, %f252, %f263;
	sub.f32 	%f265, %f530, %f166;
	fma.rn.f32 	%f266, %f265, 0f3BBB989D, 0f3F000000;
	cvt.sat.f32.f32 	%f267, %f266;
	fma.rm.f32 	%f268, %f267, %f171, %f170;
	add.f32 	%f269, %f268, 0fCB40007F;
	neg.f32 	%f270, %f269;
	fma.rn.f32 	%f271, %f265, 0f3FB8AA3B, %f270;
	fma.rn.f32 	%f272, %f265, 0f32A57060, %f271;
	mov.b32 	%r58, %f268;
	shl.b32 	%r59, %r58, 23;
	mov.b32 	%f273, %r59;
	ex2.approx.ftz.f32 	%f274, %f272;
	mul.f32 	%f275, %f274, %f273;
	add.f32 	%f276, %f264, %f275;
	sub.f32 	%f277, %f529, %f166;
	fma.rn.f32 	%f278, %f277, 0f3BBB989D, 0f3F000000;
	cvt.sat.f32.f32 	%f279, %f278;
	fma.rm.f32 	%f280, %f279, %f171, %f170;
	add.f32 	%f281, %f280, 0fCB40007F;
	neg.f32 	%f282, %f281;
	fma.rn.f32 	%f283, %f277, 0f3FB8AA3B, %f282;
	fma.rn.f32 	%f284, %f277, 0f32A57060, %f283;
	mov.b32 	%r60, %f280;
	shl.b32 	%r61, %r60, 23;
	mov.b32 	%f285, %r61;
	ex2.approx.ftz.f32 	%f286, %f284;
	mul.f32 	%f287, %f286, %f285;
	add.f32 	%f288, %f276, %f287;
	sub.f32 	%f289, %f533, %f166;
	fma.rn.f32 	%f290, %f289, 0f3BBB989D, 0f3F000000;
	cvt.sat.f32.f32 	%f291, %f290;
	fma.rm.f32 	%f292, %f291, %f171, %f170;
	add.f32 	%f293, %f292, 0fCB40007F;
	neg.f32 	%f294, %f293;
	fma.rn.f32 	%f295, %f289, 0f3FB8AA3B, %f294;
	fma.rn.f32 	%f296, %f289, 0f32A57060, %f295;
	mov.b32 	%r62, %f292;
	shl.b32 	%r63, %r62, 23;
	mov.b32 	%f297, %r63;
	ex2.approx.ftz.f32 	%f298, %f296;
	mul.f32 	%f299, %f298, %f297;
	add.f32 	%f300, %f288, %f299;
	sub.f32 	%f301, %f532, %f166;
	fma.rn.f32 	%f302, %f301, 0f3BBB989D, 0f3F000000;
	cvt.sat.f32.f32 	%f303, %f302;
	fma.rm.f32 	%f304, %f303, %f171, %f170;
	add.f32 	%f305, %f304, 0fCB40007F;
	neg.f32 	%f306, %f305;
	fma.rn.f32 	%f307, %f301, 0f3FB8AA3B, %f306;
	fma.rn.f32 	%f308, %f301, 0f32A57060, %f307;
	mov.b32 	%r64, %f304;
	shl.b32 	%r65, %r64, 23;
	mov.b32 	%f309, %r65;
	ex2.approx.ftz.f32 	%f310, %f308;
	mul.f32 	%f311, %f310, %f309;
	add.f32 	%f312, %f300, %f311;
	sub.f32 	%f313, %f536, %f166;
	fma.rn.f32 	%f314, %f313, 0f3BBB989D, 0f3F000000;
	cvt.sat.f32.f32 	%f315, %f314;
	fma.rm.f32 	%f316, %f315, %f171, %f170;
	add.f32 	%f317, %f316, 0fCB40007F;
	neg.f32 	%f318, %f317;
	fma.rn.f32 	%f319, %f313, 0f3FB8AA3B, %f318;
	fma.rn.f32 	%f320, %f313, 0f32A57060, %f319;
	mov.b32 	%r66, %f316;
	shl.b32 	%r67, %r66, 23;
	mov.b32 	%f321, %r67;
	ex2.approx.ftz.f32 	%f322, %f320;
	mul.f32 	%f323, %f322, %f321;
	add.f32 	%f324, %f312, %f323;
	sub.f32 	%f325, %f535, %f166;
	fma.rn.f32 	%f326, %f325, 0f3BBB989D, 0f3F000000;
	cvt.sat.f32.f32 	%f327, %f326;
	fma.rm.f32 	%f328, %f327, %f171, %f170;
	add.f32 	%f329, %f328, 0fCB40007F;
	neg.f32 	%f330, %f329;
	fma.rn.f32 	%f331, %f325, 0f3FB8AA3B, %f330;
	fma.rn.f32 	%f332, %f325, 0f32A57060, %f331;
	mov.b32 	%r68, %f328;
	shl.b32 	%r69, %r68, 23;
	mov.b32 	%f333, %r69;
	ex2.approx.ftz.f32 	%f334, %f332;
	mul.f32 	%f335, %f334, %f333;
	add.f32 	%f336, %f324, %f335;
	sub.f32 	%f337, %f539, %f166;
	fma.rn.f32 	%f338, %f337, 0f3BBB989D, 0f3F000000;
	cvt.sat.f32.f32 	%f339, %f338;
	fma.rm.f32 	%f340, %f339, %f171, %f170;
	add.f32 	%f341, %f340, 0fCB40007F;
	neg.f32 	%f342, %f341;
	fma.rn.f32 	%f343, %f337, 0f3FB8AA3B, %f342;
	fma.rn.f32 	%f344, %f337, 0f32A57060, %f343;
	mov.b32 	%r70, %f340;
	shl.b32 	%r71, %r70, 23;
	mov.b32 	%f345, %r71;
	ex2.approx.ftz.f32 	%f346, %f344;
	mul.f32 	%f347, %f346, %f345;
	add.f32 	%f348, %f336, %f347;
	sub.f32 	%f349, %f538, %f166;
	fma.rn.f32 	%f350, %f349, 0f3BBB989D, 0f3F000000;
	cvt.sat.f32.f32 	%f351, %f350;
	fma.rm.f32 	%f352, %f351, %f171, %f170;
	add.f32 	%f353, %f352, 0fCB40007F;
	neg.f32 	%f354, %f353;
	fma.rn.f32 	%f355, %f349, 0f3FB8AA3B, %f354;
	fma.rn.f32 	%f356, %f349, 0f32A57060, %f355;
	mov.b32 	%r72, %f352;
	shl.b32 	%r73, %r72, 23;
	mov.b32 	%f357, %r73;
	ex2.approx.ftz.f32 	%f358, %f356;
	mul.f32 	%f359, %f358, %f357;
	add.f32 	%f360, %f348, %f359;
	sub.f32 	%f361, %f542, %f166;
	fma.rn.f32 	%f362, %f361, 0f3BBB989D, 0f3F000000;
	cvt.sat.f32.f32 	%f363, %f362;
	fma.rm.f32 	%f364, %f363, %f171, %f170;
	add.f32 	%f365, %f364, 0fCB40007F;
	neg.f32 	%f366, %f365;
	fma.rn.f32 	%f367, %f361, 0f3FB8AA3B, %f366;
	fma.rn.f32 	%f368, %f361, 0f32A57060, %f367;
	mov.b32 	%r74, %f364;
	shl.b32 	%r75, %r74, 23;
	mov.b32 	%f369, %r75;
	ex2.approx.ftz.f32 	%f370, %f368;
	mul.f32 	%f371, %f370, %f369;
	add.f32 	%f372, %f360, %f371;
	sub.f32 	%f373, %f541, %f166;
	fma.rn.f32 	%f374, %f373, 0f3BBB989D, 0f3F000000;
	cvt.sat.f32.f32 	%f375, %f374;
	fma.rm.f32 	%f376, %f375, %f171, %f170;
	add.f32 	%f377, %f376, 0fCB40007F;
	neg.f32 	%f378, %f377;
	fma.rn.f32 	%f379, %f373, 0f3FB8AA3B, %f378;
	fma.rn.f32 	%f380, %f373, 0f32A57060, %f379;
	mov.b32 	%r76, %f376;
	shl.b32 	%r77, %r76, 23;
	mov.b32 	%f381, %r77;
	ex2.approx.ftz.f32 	%f382, %f380;
	mul.f32 	%f383, %f382, %f381;
	add.f32 	%f384, %f372, %f383;
	sub.f32 	%f385, %f545, %f166;
	fma.rn.f32 	%f386, %f385, 0f3BBB989D, 0f3F000000;
	cvt.sat.f32.f32 	%f387, %f386;
	fma.rm.f32 	%f388, %f387, %f171, %f170;
	add.f32 	%f389, %f388, 0fCB40007F;
	neg.f32 	%f390, %f389;
	fma.rn.f32 	%f391, %f385, 0f3FB8AA3B, %f390;
	fma.rn.f32 	%f392, %f385, 0f32A57060, %f391;
	mov.b32 	%r78, %f388;
	shl.b32 	%r79, %r78, 23;
	mov.b32 	%f393, %r79;
	ex2.approx.ftz.f32 	%f394, %f392;
	mul.f32 	%f395, %f394, %f393;
	add.f32 	%f396, %f384, %f395;
	sub.f32 	%f397, %f544, %f166;
	fma.rn.f32 	%f398, %f397, 0f3BBB989D, 0f3F000000;
	cvt.sat.f32.f32 	%f399, %f398;
	fma.rm.f32 	%f400, %f399, %f171, %f170;
	add.f32 	%f401, %f400, 0fCB40007F;
	neg.f32 	%f402, %f401;
	fma.rn.f32 	%f403, %f397, 0f3FB8AA3B, %f402;
	fma.rn.f32 	%f404, %f397, 0f32A57060, %f403;
	mov.b32 	%r80, %f400;
	shl.b32 	%r81, %r80, 23;
	mov.b32 	%f405, %r81;
	ex2.approx.ftz.f32 	%f406, %f404;
	mul.f32 	%f407, %f406, %f405;
	add.f32 	%f408, %f396, %f407;
	sub.f32 	%f409, %f548, %f166;
	fma.rn.f32 	%f410, %f409, 0f3BBB989D, 0f3F000000;
	cvt.sat.f32.f32 	%f411, %f410;
	fma.rm.f32 	%f412, %f411, %f171, %f170;
	add.f32 	%f413, %f412, 0fCB40007F;
	neg.f32 	%f414, %f413;
	fma.rn.f32 	%f415, %f409, 0f3FB8AA3B, %f414;
	fma.rn.f32 	%f416, %f409, 0f32A57060, %f415;
	mov.b32 	%r82, %f412;
	shl.b32 	%r83, %r82, 23;
	mov.b32 	%f417, %r83;
	ex2.approx.ftz.f32 	%f418, %f416;
	mul.f32 	%f419, %f418, %f417;
	add.f32 	%f420, %f408, %f419;
	sub.f32 	%f421, %f547, %f166;
	fma.rn.f32 	%f422, %f421, 0f3BBB989D, 0f3F000000;
	cvt.sat.f32.f32 	%f423, %f422;
	fma.rm.f32 	%f424, %f423, %f171, %f170;
	add.f32 	%f425, %f424, 0fCB40007F;
	neg.f32 	%f426, %f425;
	fma.rn.f32 	%f427, %f421, 0f3FB8AA3B, %f426;
	fma.rn.f32 	%f428, %f421, 0f32A57060, %f427;
	mov.b32 	%r84, %f424;
	shl.b32 	%r85, %r84, 23;
	mov.b32 	%f429, %r85;
	ex2.approx.ftz.f32 	%f430, %f428;
	mul.f32 	%f431, %f430, %f429;
	add.f32 	%f432, %f420, %f431;
	sub.f32 	%f433, %f551, %f166;
	fma.rn.f32 	%f434, %f433, 0f3BBB989D, 0f3F000000;
	cvt.sat.f32.f32 	%f435, %f434;
	fma.rm.f32 	%f436, %f435, %f171, %f170;
	add.f32 	%f437, %f436, 0fCB40007F;
	neg.f32 	%f438, %f437;
	fma.rn.f32 	%f439, %f433, 0f3FB8AA3B, %f438;
	fma.rn.f32 	%f440, %f433, 0f32A57060, %f439;
	mov.b32 	%r86, %f436;
	shl.b32 	%r87, %r86, 23;
	mov.b32 	%f441, %r87;
	ex2.approx.ftz.f32 	%f442, %f440;
	mul.f32 	%f443, %f442, %f441;
	add.f32 	%f444, %f432, %f443;
	sub.f32 	%f445, %f550, %f166;
	fma.rn.f32 	%f446, %f445, 0f3BBB989D, 0f3F000000;
	cvt.sat.f32.f32 	%f447, %f446;
	fma.rm.f32 	%f448, %f447, %f171, %f170;
	add.f32 	%f449, %f448, 0fCB40007F;
	neg.f32 	%f450, %f449;
	fma.rn.f32 	%f451, %f445, 0f3FB8AA3B, %f450;
	fma.rn.f32 	%f452, %f445, 0f32A57060, %f451;
	mov.b32 	%r88, %f448;
	shl.b32 	%r89, %r88, 23;
	mov.b32 	%f453, %r89;
	ex2.approx.ftz.f32 	%f454, %f452;
	mul.f32 	%f455, %f454, %f453;
	add.f32 	%f456, %f444, %f455;
	sub.f32 	%f457, %f554, %f166;
	fma.rn.f32 	%f458, %f457, 0f3BBB989D, 0f3F000000;
	cvt.sat.f32.f32 	%f459, %f458;
	fma.rm.f32 	%f460, %f459, %f171, %f170;
	add.f32 	%f461, %f460, 0fCB40007F;
	neg.f32 	%f462, %f461;
	fma.rn.f32 	%f463, %f457, 0f3FB8AA3B, %f462;
	fma.rn.f32 	%f464, %f457, 0f32A57060, %f463;
	mov.b32 	%r90, %f460;
	shl.b32 	%r91, %r90, 23;
	mov.b32 	%f465, %r91;
	ex2.approx.ftz.f32 	%f466, %f464;
	mul.f32 	%f467, %f466, %f465;
	add.f32 	%f468, %f456, %f467;
	sub.f32 	%f469, %f553, %f166;
	fma.rn.f32 	%f470, %f469, 0f3BBB989D, 0f3F000000;
	cvt.sat.f32.f32 	%f471, %f470;
	fma.rm.f32 	%f472, %f471, %f171, %f170;
	add.f32 	%f473, %f472, 0fCB40007F;
	neg.f32 	%f474, %f473;
	fma.rn.f32 	%f475, %f469, 0f3FB8AA3B, %f474;
	fma.rn.f32 	%f476, %f469, 0f32A57060, %f475;
	mov.b32 	%r92, %f472;
	shl.b32 	%r93, %r92, 23;
	mov.b32 	%f477, %r93;
	ex2.approx.ftz.f32 	%f478, %f476;
	mul.f32 	%f479, %f478, %f477;
	add.f32 	%f480, %f468, %f479;
	mov.b32 	%r94, %f480;
	shfl.sync.bfly.b32	%r95|%p22, %r94, 16, 31, -1;
	mov.b32 	%f481, %r95;
	add.f32 	%f482, %f480, %f481;
	mov.b32 	%r96, %f482;
	shfl.sync.bfly.b32	%r97|%p23, %r96, 8, 31, -1;
	mov.b32 	%f483, %r97;
	add.f32 	%f484, %f482, %f483;
	mov.b32 	%r98, %f484;
	shfl.sync.bfly.b32	%r99|%p24, %r98, 4, 31, -1;
	mov.b32 	%f485, %r99;
	add.f32 	%f486, %f484, %f485;
	mov.b32 	%r100, %f486;
	shfl.sync.bfly.b32	%r101|%p25, %r100, 2, 31, -1;
	mov.b32 	%f487, %r101;
	add.f32 	%f488, %f486, %f487;
	mov.b32 	%r102, %f488;
	shfl.sync.bfly.b32	%r103|%p26, %r102, 1, 31, -1;
	mov.b32 	%f489, %r103;
	add.f32 	%f490, %f488, %f489;
	div.rn.f32 	%f79, %f179, %f490;
	div.rn.f32 	%f80, %f191, %f490;
	div.rn.f32 	%f81, %f203, %f490;
	div.rn.f32 	%f82, %f215, %f490;
	div.rn.f32 	%f83, %f227, %f490;
	div.rn.f32 	%f84, %f239, %f490;
	div.rn.f32 	%f85, %f251, %f490;
	div.rn.f32 	%f86, %f263, %f490;
	div.rn.f32 	%f87, %f275, %f490;
	div.rn.f32 	%f88, %f287, %f490;
	div.rn.f32 	%f89, %f299, %f490;
	div.rn.f32 	%f90, %f311, %f490;
	div.rn.f32 	%f91, %f323, %f490;
	div.rn.f32 	%f92, %f335, %f490;
	div.rn.f32 	%f93, %f347, %f490;
	div.rn.f32 	%f94, %f359, %f490;
	div.rn.f32 	%f95, %f371, %f490;
	div.rn.f32 	%f96, %f383, %f490;
	div.rn.f32 	%f97, %f395, %f490;
	div.rn.f32 	%f98, %f407, %f490;
	div.rn.f32 	%f99, %f419, %f490;
	div.rn.f32 	%f100, %f431, %f490;
	div.rn.f32 	%f101, %f443, %f490;
	div.rn.f32 	%f102, %f455, %f490;
	div.rn.f32 	%f103, %f467, %f490;
	div.rn.f32 	%f104, %f479, %f490;
	mul.lo.s64 	%rd19, %rd196, %rd24;
	@%p16 bra 	$L__BB347_32;
	add.s64 	%rd115, %rd19, %rd3;
	// begin inline asm
	{  cvt.rn.bf16.f32 %rs27, %f79;}

	// end inline asm
	// begin inline asm
	{  cvt.rn.bf16.f32 %rs28, %f80;}

	// end inline asm
	shr.u64 	%rd116, %rd115, 63;
	add.s64 	%rd117, %rd115, %rd116;
	shl.b64 	%rd118, %rd117, 1;
	and.b64  	%rd119, %rd118, -4;
	add.s64 	%rd120, %rd1, %rd119;
	mov.b32 	%r104, {%rs27, %rs28};
	st.global.u32 	[%rd120], %r104;
$L__BB347_32:
	setp.le.s64 	%p27, %rd26, %rd4;
	@%p27 bra 	$L__BB347_34;
	add.s64 	%rd121, %rd19, %rd4;
	// begin inline asm
	{  cvt.rn.bf16.f32 %rs29, %f81;}

	// end inline asm
	// begin inline asm
	{  cvt.rn.bf16.f32 %rs30, %f82;}

	// end inline asm
	shr.u64 	%rd122, %rd121, 63;
	add.s64 	%rd123, %rd121, %rd122;
	shl.b64 	%rd124, %rd123, 1;
	and.b64  	%rd125, %rd124, -4;
	add.s64 	%rd126, %rd1, %rd125;
	mov.b32 	%r105, {%rs29, %rs30};
	st.global.u32 	[%rd126], %r105;
$L__BB347_34:
	setp.le.s64 	%p28, %rd26, %rd5;
	@%p28 bra 	$L__BB347_36;
	add.s64 	%rd127, %rd19, %rd5;
	// begin inline asm
	{  cvt.rn.bf16.f32 %rs31, %f83;}

	// end inline asm
	// begin inline asm
	{  cvt.rn.bf16.f32 %rs32, %f84;}

	// end inline asm
	shr.u64 	%rd128, %rd127, 63;
	add.s64 	%rd129, %rd127, %rd128;
	shl.b64 	%rd130, %rd129, 1;
	and.b64  	%rd131, %rd130, -4;
	add.s64 	%rd132, %rd1, %rd131;
	mov.b32 	%r106, {%rs31, %rs32};
	st.global.u32 	[%rd132], %r106;
$L__BB347_36:
	setp.le.s64 	%p29, %rd26, %rd6;
	@%p29 bra 	$L__BB347_38;
	add.s64 	%rd133, %rd19, %rd6;
	// begin inline asm
	{  cvt.rn.bf16.f32 %rs33, %f85;}

	// end inline asm
	// begin inline asm
	{  cvt.rn.bf16.f32 %rs34, %f86;}

	// end inline asm
	shr.u64 	%rd134, %rd133, 63;
	add.s64 	%rd135, %rd133, %rd134;
	shl.b64 	%rd136, %rd135, 1;
	and.b64  	%rd137, %rd136, -4;
	add.s64 	%rd138, %rd1, %rd137;
	mov.b32 	%r107, {%rs33, %rs34};
	st.global.u32 	[%rd138], %r107;
$L__BB347_38:
	setp.le.s64 	%p30, %rd26, %rd7;
	@%p30 bra 	$L__BB347_40;
	add.s64 	%rd139, %rd19, %rd7;
	// begin inline asm
	{  cvt.rn.bf16.f32 %rs35, %f87;}

	// end inline asm
	// begin inline asm
	{  cvt.rn.bf16.f32 %rs36, %f88;}

	// end inline asm
	shr.u64 	%rd140, %rd139, 63;
	add.s64 	%rd141, %rd139, %rd140;
	shl.b64 	%rd142, %rd141, 1;
	and.b64  	%rd143, %rd142, -4;
	add.s64 	%rd144, %rd1, %rd143;
	mov.b32 	%r108, {%rs35, %rs36};
	st.global.u32 	[%rd144], %r108;
$L__BB347_40:
	setp.le.s64 	%p31, %rd26, %rd8;
	@%p31 bra 	$L__BB347_42;
	add.s64 	%rd145, %rd19, %rd8;
	// begin inline asm
	{  cvt.rn.bf16.f32 %rs37, %f89;}

	// end inline asm
	// begin inline asm
	{  cvt.rn.bf16.f32 %rs38, %f90;}

	// end inline asm
	shr.u64 	%rd146, %rd145, 63;
	add.s64 	%rd147, %rd145, %rd146;
	shl.b64 	%rd148, %rd147, 1;
	and.b64  	%rd149, %rd148, -4;
	add.s64 	%rd150, %rd1, %rd149;
	mov.b32 	%r109, {%rs37, %rs38};
	st.global.u32 	[%rd150], %r109;
$L__BB347_42:
	setp.le.s64 	%p32, %rd26, %rd9;
	@%p32 bra 	$L__BB347_44;
	add.s64 	%rd151, %rd19, %rd9;
	// begin inline asm
	{  cvt.rn.bf16.f32 %rs39, %f91;}

	// end inline asm
	// begin inline asm
	{  cvt.rn.bf16.f32 %rs40, %f92;}

	// end inline asm
	shr.u64 	%rd152, %rd151, 63;
	add.s64 	%rd153, %rd151, %rd152;
	shl.b64 	%rd154, %rd153, 1;
	and.b64  	%rd155, %rd154, -4;
	add.s64 	%rd156, %rd1, %rd155;
	mov.b32 	%r110, {%rs39, %rs40};
	st.global.u32 	[%rd156], %r110;
$L__BB347_44:
	setp.le.s64 	%p33, %rd26, %rd10;
	@%p33 bra 	$L__BB347_46;
	add.s64 	%rd157, %rd19, %rd10;
	// begin inline asm
	{  cvt.rn.bf16.f32 %rs41, %f93;}

	// end inline asm
	// begin inline asm
	{  cvt.rn.bf16.f32 %rs42, %f94;}

	// end inline asm
	shr.u64 	%rd158, %rd157, 63;
	add.s64 	%rd159, %rd157, %rd158;
	shl.b64 	%rd160, %rd159, 1;
	and.b64  	%rd161, %rd160, -4;
	add.s64 	%rd162, %rd1, %rd161;
	mov.b32 	%r111, {%rs41, %rs42};
	st.global.u32 	[%rd162], %r111;
$L__BB347_46:
	setp.le.s64 	%p34, %rd26, %rd11;
	@%p34 bra 	$L__BB347_48;
	add.s64 	%rd163, %rd19, %rd11;
	// begin inline asm
	{  cvt.rn.bf16.f32 %rs43, %f95;}

	// end inline asm
	// begin inline asm
	{  cvt.rn.bf16.f32 %rs44, %f96;}

	// end inline asm
	shr.u64 	%rd164, %rd163, 63;
	add.s64 	%rd165, %rd163, %rd164;
	shl.b64 	%rd166, %rd165, 1;
	and.b64  	%rd167, %rd166, -4;
	add.s64 	%rd168, %rd1, %rd167;
	mov.b32 	%r112, {%rs43, %rs44};
	st.global.u32 	[%rd168], %r112;
$L__BB347_48:
	setp.le.s64 	%p35, %rd26, %rd12;
	@%p35 bra 	$L__BB347_50;
	add.s64 	%rd169, %rd19, %rd12;
	// begin inline asm
	{  cvt.rn.bf16.f32 %rs45, %f97;}

	// end inline asm
	// begin inline asm
	{  cvt.rn.bf16.f32 %rs46, %f98;}

	// end inline asm
	shr.u64 	%rd170, %rd169, 63;
	add.s64 	%rd171, %rd169, %rd170;
	shl.b64 	%rd172, %rd171, 1;
	and.b64  	%rd173, %rd172, -4;
	add.s64 	%rd174, %rd1, %rd173;
	mov.b32 	%r113, {%rs45, %rs46};
	st.global.u32 	[%rd174], %r113;
$L__BB347_50:
	setp.le.s64 	%p36, %rd26, %rd13;
	@%p36 bra 	$L__BB347_52;
	add.s64 	%rd175, %rd19, %rd13;
	// begin inline asm
	{  cvt.rn.bf16.f32 %rs47, %f99;}

	// end inline asm
	// begin inline asm
	{  cvt.rn.bf16.f32 %rs48, %f100;}

	// end inline asm
	shr.u64 	%rd176, %rd175, 63;
	add.s64 	%rd177, %rd175, %rd176;
	shl.b64 	%rd178, %rd177, 1;
	and.b64  	%rd179, %rd178, -4;
	add.s64 	%rd180, %rd1, %rd179;
	mov.b32 	%r114, {%rs47, %rs48};
	st.global.u32 	[%rd180], %r114;
$L__BB347_52:
	setp.le.s64 	%p37, %rd26, %rd14;
	@%p37 bra 	$L__BB347_54;
	add.s64 	%rd181, %rd19, %rd14;
	// begin inline asm
	{  cvt.rn.bf16.f32 %rs49, %f101;}

	// end inline asm
	// begin inline asm
	{  cvt.rn.bf16.f32 %rs50, %f102;}

	// end inline asm
	shr.u64 	%rd182, %rd181, 63;
	add.s64 	%rd183, %rd181, %rd182;
	shl.b64 	%rd184, %rd183, 1;
	and.b64  	%rd185, %rd184, -4;
	add.s64 	%rd186, %rd1, %rd185;
	mov.b32 	%r115, {%rs49, %rs50};
	st.global.u32 	[%rd186], %r115;
$L__BB347_54:
	setp.le.s64 	%p38, %rd26, %rd15;
	@%p38 bra 	$L__BB347_56;
	add.s64 	%rd187, %rd19, %rd15;
	// begin inline asm
	{  cvt.rn.bf16.f32 %rs51, %f103;}

	// end inline asm
	// begin inline asm
	{  cvt.rn.bf16.f32 %rs52, %f104;}

	// end inline asm
	shr.u64 	%rd188, %rd187, 63;
	add.s64 	%rd189, %rd187, %rd188;
	shl.b64 	%rd190, %rd189, 1;
	and.b64  	%rd191, %rd190, -4;
	add.s64 	%rd192, %rd1, %rd191;
	mov.b32 	%r116, {%rs51, %rs52};
	st.global.u32 	[%rd192], %r116;
$L__BB347_56:
	ld.param.u64 	%rd195, [_Z15SoftmaxWarpImplI10DirectLoadI13__nv_bfloat16fE11DirectStoreIfS1_EfLi2ELi26ELi32ELi1ELb1EL9Algorithm0EEvT_T0_ll_param_2];
	cvt.s64.s32 	%rd193, %r119;
	add.s64 	%rd196, %rd196, %rd193;
	setp.lt.s64 	%p39, %rd196, %rd195;
	@%p39 bra 	$L__BB347_4;
$L__BB347_57:
	ret;

}
	// .globl	_Z15SoftmaxWarpImplI10DirectLoadI13__nv_bfloat16fE11DirectStoreIfS1_EfLi2ELi28ELi32ELi1ELb0EL9Algorithm0EEvT_T0_ll
.visible .entry _Z15SoftmaxWarpImplI10DirectLoadI13__nv_bfloat16fE11DirectStoreIfS1_EfLi2ELi28ELi32ELi1ELb0EL9Algorithm0EEvT_T0_ll(
	.param .align 8 .b8 _Z15SoftmaxWarpImplI10DirectLoadI13__nv_bfloat16fE11DirectStoreIfS1_EfLi2ELi28ELi32ELi1ELb0EL9Algorithm0EEvT_T0_ll_param_0[16],
	.param .align 8 .b8 _Z15SoftmaxWarpImplI10DirectLoadI13__nv_bfloat16fE11DirectStoreIfS1_EfLi2ELi28ELi32ELi1ELb0EL9Algorithm0EEvT_T0_ll_param_1[16],
	.param .u64 _Z15SoftmaxWarpImplI10DirectLoadI13__nv_bfloat16fE11DirectStoreIfS1_EfLi2ELi28ELi32ELi1ELb0EL9Algorithm0EEvT_T0_ll_param_2,
	.param .u64 _Z15SoftmaxWarpImplI10DirectLoadI13__nv_bfloat16fE11DirectStoreIfS1_EfLi2ELi28ELi32ELi1ELb0EL9Algorithm0EEvT_T0_ll_param_3
)
{
	.reg .pred 	%p<14>;
	.reg .b16 	%rs<57>;
	.reg .b32 	%r<113>;
	.reg .b32 	%f<443>;
	.reg .b64 	%rd<190>;

	ld.param.u64 	%rd12, [_Z15SoftmaxWarpImplI10DirectLoadI13__nv_bfloat16fE11DirectStoreIfS1_EfLi2ELi28ELi32ELi1ELb0EL9Algorithm0EEvT_T0_ll_param_0+8];
	ld.param.u64 	%rd11, [_Z15SoftmaxWarpImplI10DirectLoadI13__nv_bfloat16fE11DirectStoreIfS1_EfLi2ELi28ELi32ELi1ELb0EL9Algorithm0EEvT_T0_ll_param_0];
	ld.param.u64 	%rd2, [_Z15SoftmaxWarpImplI10DirectLoadI13__nv_bfloat16fE11DirectStoreIfS1_EfLi2ELi28ELi32ELi1ELb0EL9Algorithm0EEvT_T0_ll_param_1];
	ld.param.u64 	%rd3, [_Z15SoftmaxWarpImplI10DirectLoadI13__nv_bfloat16fE11DirectStoreIfS1_EfLi2ELi28ELi32ELi1ELb0EL9Algorithm0EEvT_T0_ll_param_1+8];
	ld.param.u64 	%rd13, [_Z15SoftmaxWarpImplI10DirectLoadI13__nv_bfloat16fE11DirectStoreIfS1_EfLi2ELi28ELi32ELi1ELb0EL9Algorithm0EEvT_T0_ll_param_2];
	ld.param.u64 	%rd14, [_Z15SoftmaxWarpImplI10DirectLoadI13__nv_bfloat16fE11DirectStoreIfS1_EfLi2ELi28ELi32ELi1ELb0EL9Algorithm0EEvT_T0_ll_param_3];
	setp.lt.s64 	%p1, %rd14, 897;
	@%p1 bra 	$L__BB348_2;
	mov.u64 	%rd15, $str;
	cvta.global.u64 	%rd16, %rd15;
	mov.u64 	%rd17, $str$1;
	cvta.global.u64 	%rd18, %rd17;
	mov.u64 	%rd19, __unnamed_339;
	cvta.global.u64 	%rd20, %rd19;
	{ // callseq 338, 0
	.param .b64 param0;
	st.param.b64 	[param0], %rd16;
	.param .b64 param1;
	st.param.b64 	[param1], %rd18;
	.param .b32 param2;
	st.param.b32 	[param2], 358;
	.param .b64 param3;
	st.param.b64 	[param3], %rd20;
	.param .b64 param4;
	st.param.b64 	[param4], 1;
	call.uni 
	__assertfail, 
	(
	param0, 
	param1, 
	param2, 
	param3, 
	param4
	);
	} // callseq 338
$L__BB348_2:
	mov.u32 	%r2, %nctaid.x;
	mov.u32 	%r3, %ntid.y;
	mul.lo.s32 	%r1, %r2, %r3;
	mov.u32 	%r4, %ctaid.x;
	mov.u32 	%r5, %tid.y;
	mad.lo.s32 	%r6, %r4, %r3, %r5;
	cvt.s64.s32 	%rd189, %r6;
	setp.le.s64 	%p2, %rd13, %rd189;
	@%p2 bra 	$L__BB348_5;
	cvta.to.global.u64 	%rd5, %rd11;
	cvta.to.global.u64 	%rd6, %rd2;
	mov.u32 	%r7, %tid.x;
	shl.b32 	%r8, %r7, 1;
	cvt.u64.u32 	%rd7, %r8;
	cvt.s64.s32 	%rd8, %r1;
$L__BB348_4:
	mad.lo.s64 	%rd21, %rd189, %rd12, %rd7;
	shr.u64 	%rd22, %rd21, 63;
	add.s64 	%rd23, %rd21, %rd22;
	shl.b64 	%rd24, %rd23, 1;
	and.b64  	%rd25, %rd24, -4;
	add.s64 	%rd26, %rd5, %rd25;
	ld.global.u32 	%r9, [%rd26];
	mov.b32 	{%rs1, %rs2}, %r9;
	// begin inline asm
	{ cvt.f32.bf16 %f1, %rs1;}

	// end inline asm
	// begin inline asm
	{ cvt.f32.bf16 %f2, %rs2;}

	// end inline asm
	max.f32 	%f57, %f1, 0fFF800000;
	max.f32 	%f58, %f57, %f2;
	add.s64 	%rd27, %rd21, 64;
	shr.u64 	%rd28, %rd27, 63;
	add.s64 	%rd29, %rd27, %rd28;
	shl.b64 	%rd30, %rd29, 1;
	and.b64  	%rd31, %rd30, -4;
	add.s64 	%rd32, %rd5, %rd31;
	ld.global.u32 	%r10, [%rd32];
	mov.b32 	{%rs3, %rs4}, %r10;
	// begin inline asm
	{ cvt.f32.bf16 %f3, %rs3;}

	// end inline asm
	// begin inline asm
	{ cvt.f32.bf16 %f4, %rs4;}

	// end inline asm
	max.f32 	%f59, %f58, %f3;
	max.f32 	%f60, %f59, %f4;
	add.s64 	%rd33, %rd21, 128;
	shr.u64 	%rd34, %rd33, 63;
	add.s64 	%rd35, %rd33, %rd34;
	shl.b64 	%rd36, %rd35, 1;
	and.b64  	%rd37, %rd36, -4;
	add.s64 	%rd38, %rd5, %rd37;
	ld.global.u32 	%r11, [%rd38];
	mov.b32 	{%rs5, %rs6}, %r11;
	// begin inline asm
	{ cvt.f32.bf16 %f5, %rs5;}

	// end inline asm
	// begin inline asm
	{ cvt.f32.bf16 %f6, %rs6;}

	// end inline asm
	max.f32 	%f61, %f60, %f5;
	max.f32 	%f62, %f61, %f6;
	add.s64 	%rd39, %rd21, 192;
	shr.u64 	%rd40, %rd39, 63;
	add.s64 	%rd41, %rd39, %rd40;
	shl.b64 	%rd42, %rd41, 1;
	and.b64  	%rd43, %rd42, -4;
	add.s64 	%rd44, %rd5, %rd43;
	ld.global.u32 	%r12, [%rd44];
	mov.b32 	{%rs7, %rs8}, %r12;
	// begin inline asm
	{ cvt.f32.bf16 %f7, %rs7;}

	// end inline asm
	// begin inline asm
	{ cvt.f32.bf16 %f8, %rs8;}

	// end inline asm
	max.f32 	%f63, %f62, %f7;
	max.f32 	%f64, %f63, %f8;
	add.s64 	%rd45, %rd21, 256;
	shr.u64 	%rd46, %rd45, 63;
	add.s64 	%rd47, %rd45, %rd46;
	shl.b64 	%rd48, %rd47, 1;
	and.b64  	%rd49, %rd48, -4;
	add.s64 	%rd50, %rd5, %rd49;
	ld.global.u32 	%r13, [%rd50];
	mov.b32 	{%rs9, %rs10}, %r13;
	// begin inline asm
	{ cvt.f32.bf16 %f9, %rs9;}

	// end inline asm
	// begin inline asm
	{ cvt.f32.bf16 %f10, %rs10;}

	// end inline asm
	max.f32 	%f65, %f64, %f9;
	max.f32 	%f66, %f65, %f10;
	add.s64 	%rd51, %rd21, 320;
	shr.u64 	%rd52, %rd51, 63;
	add.s64 	%rd53, %rd51, %rd52;
	shl.b64 	%rd54, %rd53, 1;
	and.b64  	%rd55, %rd54, -4;
	add.s64 	%rd56, %rd5, %rd55;
	ld.global.u32 	%r14, [%rd56];
	mov.b32 	{%rs11, %rs12}, %r14;
	// begin inline asm
	{ cvt.f32.bf16 %f11, %rs11;}

	// end inline asm
	// begin inline asm
	{ cvt.f32.bf16 %f12, %rs12;}

	// end inline asm
	max.f32 	%f67, %f66, %f11;
	max.f32 	%f68, %f67, %f12;
	add.s64 	%rd57, %rd21, 384;
	shr.u64 	%rd58, %rd57, 63;
	add.s64 	%rd59, %rd57, %rd58;
	shl.b64 	%rd60, %rd59, 1;
	and.b64  	%rd61, %rd60, -4;
	add.s64 	%rd62, %rd5, %rd61;
	ld.global.u32 	%r15, [%rd62];
	mov.b32 	{%rs13, %rs14}, %r15;
	// begin inline asm
	{ cvt.f32.bf16 %f13, %rs13;}

	// end inline asm
	// begin inline asm
	{ cvt.f32.bf16 %f14, %rs14;}

	// end inline asm
	max.f32 	%f69, %f68, %f13;
	max.f32 	%f70, %f69, %f14;
	add.s64 	%rd63, %rd21, 448;
	shr.u64 	%rd64, %rd63, 63;
	add.s64 	%rd65, %rd63, %rd64;
	shl.b64 	%rd66, %rd65, 1;
	and.b64  	%rd67, %rd66, -4;
	add.s64 	%rd68, %rd5, %rd67;
	ld.global.u32 	%r16, [%rd68];
	mov.b32 	{%rs15, %rs16}, %r16;
	// begin inline asm
	{ cvt.f32.bf16 %f15, %rs15;}

	// end inline asm
	// begin inline asm
	{ cvt.f32.bf16 %f16, %rs16;}

	// end inline asm
	max.f32 	%f71, %f70, %f15;
	max.f32 	%f72, %f71, %f16;
	add.s64 	%rd69, %rd21, 512;
	shr.u64 	%rd70, %rd69, 63;
	add.s64 	%rd71, %rd69, %rd70;
	shl.b64 	%rd72, %rd71, 1;
	and.b64  	%rd73, %rd72, -4;
	add.s64 	%rd74, %rd5, %rd73;
	ld.global.u32 	%r17, [%rd74];
	mov.b32 	{%rs17, %rs18}, %r17;
	// begin inline asm
	{ cvt.f32.bf16 %f17, %rs17;}

	// end inline asm
	// begin inline asm
	{ cvt.f32.bf16 %f18, %rs18;}

	// end inline asm
	max.f32 	%f73, %f72, %f17;
	max.f32 	%f74, %f73, %f18;
	add.s64 	%rd75, %rd21, 576;
	shr.u64 	%rd76, %rd75, 63;
	add.s64 	%rd77, %rd75, %rd76;
	shl.b64 	%rd78, %rd77, 1;
	and.b64  	%rd79, %rd78, -4;
	add.s64 	%rd80, %rd5, %rd79;
	ld.global.u32 	%r18, [%rd80];
	mov.b32 	{%rs19, %rs20}, %r18;
	// begin inline asm
	{ cvt.f32.bf16 %f19, %rs19;}

	// end inline asm
	// begin inline asm
	{ cvt.f32.bf16 %f20, %rs20;}

	// end inline asm
	max.f32 	%f75, %f74, %f19;
	max.f32 	%f76, %f75, %f20;
	add.s64 	%rd81, %rd21, 640;
	shr.u64 	%rd82, %rd81, 63;
	add.s64 	%rd83, %rd81, %rd82;
	shl.b64 	%rd84, %rd83, 1;
	and.b64  	%rd85, %rd84, -4;
	add.s64 	%rd86, %rd5, %rd85;
	ld.global.u32 	%r19, [%rd86];
	mov.b32 	{%rs21, %rs22}, %r19;
	// begin inline asm
	{ cvt.f32.bf16 %f21, %rs21;}

	// end inline asm
	// begin inline asm
	{ cvt.f32.bf16 %f22, %rs22;}

	// end inline asm
	max.f32 	%f77, %f76, %f21;
	max.f32 	%f78, %f77, %f22;
	add.s64 	%rd87, %rd21, 704;
	shr.u64 	%rd88, %rd87, 63;
	add.s64 	%rd89, %rd87, %rd88;
	shl.b64 	%rd90, %rd89, 1;
	and.b64  	%rd91, %rd90, -4;
	add.s64 	%rd92, %rd5, %rd91;
	ld.global.u32 	%r20, [%rd92];
	mov.b32 	{%rs23, %rs24}, %r20;
	// begin inline asm
	{ cvt.f32.bf16 %f23, %rs23;}

	// end inline asm
	// begin inline asm
	{ cvt.f32.bf16 %f24, %rs24;}

	// end inline asm
	max.f32 	%f79, %f78, %f23;
	max.f32 	%f80, %f79, %f24;
	add.s64 	%rd93, %rd21, 768;
	shr.u64 	%rd94, %rd93, 63;
	add.s64 	%rd95, %rd93, %rd94;
	shl.b64 	%rd96, %rd95, 1;
	and.b64  	%rd97, %rd96, -4;
	add.s64 	%rd98, %rd5, %rd97;
	ld.global.u32 	%r21, [%rd98];
	mov.b32 	{%rs25, %rs26}, %r21;
	// begin inline asm
	{ cvt.f32.bf16 %f25, %rs25;}

	// end inline asm
	// begin inline asm
	{ cvt.f32.bf16 %f26, %rs26;}

	// end inline asm
	max.f32 	%f81, %f80, %f25;
	max.f32 	%f82, %f81, %f26;
	add.s64 	%rd99, %rd21, 832;
	shr.u64 	%rd100, %rd99, 63;
	add.s64 	%rd101, %rd99, %rd100;
	shl.b64 	%rd102, %rd101, 1;
	and.b64  	%rd103, %rd102, -4;
	add.s64 	%rd104, %rd5, %rd103;
	ld.global.u32 	%r22, [%rd104];
	mov.b32 	{%rs27, %rs28}, %r22;
	// begin inline asm
	{ cvt.f32.bf16 %f27, %rs27;}

	// end inline asm
	// begin inline asm
	{ cvt.f32.bf16 %f28, %rs28;}

	// end inline asm
	max.f32 	%f83, %f82, %f27;
	max.f32 	%f84, %f83, %f28;
	mov.b32 	%r23, %f84;
	shfl.sync.bfly.b32	%r24|%p3, %r23, 16, 31, -1;
	mov.b32 	%f85, %r24;
	max.f32 	%f86, %f84, %f85;
	mov.b32 	%r25, %f86;
	shfl.sync.bfly.b32	%r26|%p4, %r25, 8, 31, -1;
	mov.b32 	%f87, %r26;
	max.f32 	%f88, %f86, %f87;
	mov.b32 	%r27, %f88;
	shfl.sync.bfly.b32	%r28|%p5, %r27, 4, 31, -1;
	mov.b32 	%f89, %r28;
	max.f32 	%f90, %f88, %f89;
	mov.b32 	%r29, %f90;
	shfl.sync.bfly.b32	%r30|%p6, %r29, 2, 31, -1;
	mov.b32 	%f91, %r30;
	max.f32 	%f92, %f90, %f91;
	mov.b32 	%r31, %f92;
	shfl.sync.bfly.b32	%r32|%p7, %r31, 1, 31, -1;
	mov.b32 	%f93, %r32;
	max.f32 	%f94, %f92, %f93;
	sub.f32 	%f95, %f1, %f94;
	fma.rn.f32 	%f96, %f95, 0f3BBB989D, 0f3F000000;
	cvt.sat.f32.f32 	%f97, %f96;
	mov.f32 	%f98, 0f4B400001;
	mov.f32 	%f99, 0f437C0000;
	fma.rm.f32 	%f100, %f97, %f99, %f98;
	add.f32 	%f101, %f100, 0fCB40007F;
	neg.f32 	%f102, %f101;
	fma.rn.f32 	%f103, %f95, 0f3FB8AA3B, %f102;
	fma.rn.f32 	%f104, %f95, 0f32A57060, %f103;
	mov.b32 	%r33, %f100;
	shl.b32 	%r34, %r33, 23;
	mov.b32 	%f105, %r34;
	ex2.approx.ftz.f32 	%f106, %f104;
	mul.f32 	%f107, %f106, %f105;
	add.f32 	%f108, %f107, 0f00000000;
	sub.f32 	%f109, %f2, %f94;
	fma.rn.f32 	%f110, %f109, 0f3BBB989D, 0f3F000000;
	cvt.sat.f32.f32 	%f111, %f110;
	fma.rm.f32 	%f112, %f111, %f99, %f98;
	add.f32 	%f113, %f112, 0fCB40007F;
	neg.f32 	%f114, %f113;
	fma.rn.f32 	%f115, %f109, 0f3FB8AA3B, %f114;
	fma.rn.f32 	%f116, %f109, 0f32A57060, %f115;
	mov.b32 	%r35, %f112;
	shl.b32 	%r36, %r35, 23;
	mov.b32 	%f117, %r36;
	ex2.approx.ftz.f32 	%f118, %f116;
	mul.f32 	%f119, %f118, %f117;
	add.f32 	%f120, %f108, %f119;
	sub.f32 	%f121, %f3, %f94;
	fma.rn.f32 	%f122, %f121, 0f3BBB989D, 0f3F000000;
	cvt.sat.f32.f32 	%f123, %f122;
	fma.rm.f32 	%f124, %f123, %f99, %f98;
	add.f32 	%f125, %f124, 0fCB40007F;
	neg.f32 	%f126, %f125;
	fma.rn.f32 	%f127, %f121, 0f3FB8AA3B, %f126;
	fma.rn.f32 	%f128, %f121, 0f32A57060, %f127;
	mov.b32 	%r37, %f124;
	shl.b32 	%r38, %r37, 23;
	mov.b32 	%f129, %r38;
	ex2.approx.ftz.f32 	%f130, %f128;
	mul.f32 	%f131, %f130, %f129;
	add.f32 	%f132, %f120, %f131;
	sub.f32 	%f133, %f4, %f94;
	fma.rn.f32 	%f134, %f133, 0f3BBB989D, 0f3F000000;
	cvt.sat.f32.f32 	%f135, %f134;
	fma.rm.f32 	%f136, %f135, %f99, %f98;
	add.f32 	%f137, %f136, 0fCB40007F;
	neg.f32 	%f138, %f137;
	fma.rn.f32 	%f139, %f133, 0f3FB8AA3B, %f138;
	fma.rn.f32 	%f140, %f133, 0f32A57060, %f139;
	mov.b32 	%r39, %f136;
	shl.b32 	%r40, %r39, 23;
	mov.b32 	%f141, %r40;
	ex2.approx.ftz.f32 	%f142, %f140;
	mul.f32 	%f143, %f142, %f141;
	add.f32 	%f144, %f132, %f143;
	sub.f32 	%f145, %f5, %f94;
	fma.rn.f32 	%f146, %f145, 0f3BBB989D, 0f3F000000;
	cvt.sat.f32.f32 	%f147, %f146;
	fma.rm.f32 	%f148, %f147, %f99, %f98;
	add.f32 	%f149, %f148, 0fCB40007F;
	neg.f32 	%f150, %f149;
	fma.rn.f32 	%f151, %f145, 0f3FB8AA3B, %f150;
	fma.rn.f32 	%f152, %f145, 0f32A57060, %f151;
	mov.b32 	%r41, %f148;
	shl.b32 	%r42, %r41, 23;
	mov.b32 	%f153, %r42;
	ex2.approx.ftz.f32 	%f154, %f152;
	mul.f32 	%f155, %f154, %f153;
	add.f32 	%f156, %f144, %f155;
	sub.f32 	%f157, %f6, %f94;
	fma.rn.f32 	%f158, %f157, 0f3BBB989D, 0f3F000000;
	cvt.sat.f32.f32 	%f159, %f158;
	fma.rm.f32 	%f160, %f159, %f99, %f98;
	add.f32 	%f161, %f160, 0fCB40007F;
	neg.f32 	%f162, %f161;
	fma.rn.f32 	%f163, %f157, 0f3FB8AA3B, %f162;
	fma.rn.f32 	%f164, %f157, 0f32A57060, %f163;
	mov.b32 	%r43, %f160;
	shl.b32 	%r44, %r43, 23;
	mov.b32 	%f165, %r44;
	ex2.approx.ftz.f32 	%f166, %f164;
	mul.f32 	%f167, %f166, %f165;
	add.f32 	%f168, %f156, %f167;
	sub.f32 	%f169, %f7, %f94;
	fma.rn.f32 	%f170, %f169, 0f3BBB989D, 0f3F000000;
	cvt.sat.f32.f32 	%f171, %f170;
	fma.rm.f32 	%f172, %f171, %f99, %f98;
	add.f32 	%f173, %f172, 0fCB40007F;
	neg.f32 	%f174, %f173;
	fma.rn.f32 	%f175, %f169, 0f3FB8AA3B, %f174;
	fma.rn.f32 	%f176, %f169, 0f32A57060, %f175;
	mov.b32 	%r45, %f172;
	shl.b32 	%r46, %r45, 23;
	mov.b32 	%f177, %r46;
	ex2.approx.ftz.f32 	%f178, %f176;
	mul.f32 	%f179, %f178, %f177;
	add.f32 	%f180, %f168, %f179;
	sub.f32 	%f181, %f8, %f94;
	fma.rn.f32 	%f182, %f181, 0f3BBB989D, 0f3F000000;
	cvt.sat.f32.f32 	%f183, %f182;
	fma.rm.f32 	%f184, %f183, %f99, %f98;
	add.f32 	%f185, %f184, 0fCB40007F;
	neg.f32 	%f186, %f185;
	fma.rn.f32 	%f187, %f181, 0f3FB8AA3B, %f186;
	fma.rn.f32 	%f188, %f181, 0f32A57060, %f187;
	mov.b32 	%r47, %f184;
	shl.b32 	%r48, %r47, 23;
	mov.b32 	%f189, %r48;
	ex2.approx.ftz.f32 	%f190, %f188;
	mul.f32 	%f191, %f190, %f189;
	add.f32 	%f192, %f180, %f191;
	sub.f32 	%f193, %f9, %f94;
	fma.rn.f32 	%f194, %f193, 0f3BBB989D, 0f3F000000;
	cvt.sat.f32.f32 	%f195, %f194;
	fma.rm.f32 	%f196, %f195, %f99, %f98;
	add.f32 	%f197, %f196, 0fCB40007F;
	neg.f32 	%f198, %f197;
	fma.rn.f32 	%f199, %f193, 0f3FB8AA3B, %f198;
	fma.rn.f32 	%f200, %f193, 0f32A57060, %f199;
	mov.b32 	%r49, %f196;
	shl.b32 	%r50, %r49, 23;
	mov.b32 	%f201, %r50;
	ex2.approx.ftz.f32 	%f202, %f200;
	mul.f32 	%f203, %f202, %f201;
	add.f32 	%f204, %f192, %f203;
	sub.f32 	%f205, %f10, %f94;
	fma.rn.f32 	%f206, %f205, 0f3BBB989D, 0f3F000000;
	cvt.sat.f32.f32 	%f207, %f206;
	fma.rm.f32 	%f208, %f207, %f99, %f98;
	add.f32 	%f209, %f208, 0fCB40007F;
	neg.f32 	%f210, %f209;
	fma.rn.f32 	%f211, %f205, 0f3FB8AA3B, %f210;
	fma.rn.f32 	%f212, %f205, 0f32A57060, %f211;
	mov.b32 	%r51, %f208;
	shl.b32 	%r52, %r51, 23;
	mov.b32 	%f213, %r52;
	ex2.approx.ftz.f32 	%f214, %f212;
	mul.f32 	%f215, %f214, %f213;
	add.f32 	%f216, %f204, %f215;
	sub.f32 	%f217, %f11, %f94;
	fma.rn.f32 	%f218, %f217, 0f3BBB989D, 0f3F000000;
	cvt.sat.f32.f32 	%f219, %f218;
	fma.rm.f32 	%f220, %f219, %f99, %f98;
	add.f32 	%f221, %f220, 0fCB40007F;
	neg.f32 	%f222, %f221;
	fma.rn.f32 	%f223, %f217, 0f3FB8AA3B, %f222;
	fma.rn.f32 	%f224, %f217, 0f32A57060, %f223;
	mov.b32 	%r53, %f220;
	shl.b32 	%r54, %r53, 23;
	mov.b32 	%f225, %r54;
	ex2.approx.ftz.f32 	%f226, %f224;
	mul.f32 	%f227, %f226, %f225;
	add.f32 	%f228, %f216, %f227;
	sub.f32 	%f229, %f12, %f94;
	fma.rn.f32 	%f230, %f229, 0f3BBB989D, 0f3F000000;
	cvt.sat.f32.f32 	%f231, %f230;
	fma.rm.f32 	%f232, %f231, %f99, %f98;
	add.f32 	%f233, %f232, 0fCB40007F;
	neg.f32 	%f234, %f233;
	fma.rn.f32 	%f235, %f229, 0f3FB8AA3B, %f234;
	fma.rn.f32 	%f236, %f229, 0f32A57060, %f235;
	mov.b32 	%r55, %f232;
	shl.b32 	%r56, %r55, 23;
	mov.b32 	%f237, %r56;
	ex2.approx.ftz.f32 	%f238, %f236;
	mul.f32 	%f239, %f238, %f237;
	add.f32 	%f240, %f228, %f239;
	sub.f32 	%f241, %f13, %f94;
	fma.rn.f32 	%f242, %f241, 0f3BBB989D, 0f3F000000;
	cvt.sat.f32.f32 	%f243, %f242;
	fma.rm.f32 	%f244, %f243, %f99, %f98;
	add.f32 	%f245, %f244, 0fCB40007F;
	neg.f32 	%f246, %f245;
	fma.rn.f32 	%f247, %f241, 0f3FB8AA3B, %f246;
	fma.rn.f32 	%f248, %f241, 0f32A57060, %f247;
	mov.b32 	%r57, %f244;
	shl.b32 	%r58, %r57, 23;
	mov.b32 	%f249, %r58;
	ex2.approx.ftz.f32 	%f250, %f248;
	mul.f32 	%f251, %f250, %f249;
	add.f32 	%f252, %f240, %f251;
	sub.f32 	%f253, %f14, %f94;
	fma.rn.f32 	%f254, %f253, 0f3BBB989D, 0f3F000000;
	cvt.sat.f32.f32 	%f255, %f254;
	fma.rm.f32 	%f256, %f255, %f99, %f98;
	add.f32 	%f257, %f256, 0fCB40007F;
	neg.f32 	%f258, %f257;
	fma.rn.f32 	%f259, %f253, 0f3FB8AA3B, %f258;
	fma.rn.f32 	%f260, %f253, 0f32A57060, %f259;
	mov.b32 	%r59, %f256;
	shl.b32 	%r60, %r59, 23;
	mov.b32 	%f261, %r60;
	ex2.approx.ftz.f32 	%f262, %f260;
	mul.f32 	%f263, %f262, %f261;
	add.f32 	%f264, %f252, %f263;
	sub.f32 	%f265, %f15, %f94;
	fma.rn.f32 	%f266, %f265, 0f3BBB989D, 0f3F000000;
	cvt.sat.f32.f32 	%f267, %f266;
	fma.rm.f32 	%f268, %f267, %f99, %f98;
	add.f32 	%f269, %f268, 0fCB40007F;
	neg.f32 	%f270, %f269;
	fma.rn.f32 	%f271, %f265, 0f3FB8AA3B, %f270;
	fma.rn.f32 	%f272, %f265, 0f32A57060, %f271;
	mov.b32 	%r61, %f268;
	shl.b32 	%r62, %r61, 23;
	mov.b32 	%f273, %r62;
	ex2.approx.ftz.f32 	%f274, %f272;
	mul.f32 	%f275, %f274, %f273;
	add.f32 	%f276, %f264, %f275;
	sub.f32 	%f277, %f16, %f94;
	fma.rn.f32 	%f278, %f277, 0f3BBB989D, 0f3F000000;
	cvt.sat.f32.f32 	%f279, %f278;
	fma.rm.f32 	%f280, %f279, %f99, %f98;
	add.f32 	%f281, %f280, 0fCB40007F;
	neg.f32 	%f282, %f281;
	fma.rn.f32 	%f283, %f277, 0f3FB8AA3B, %f282;
	fma.rn.f32 	%f284, %f277, 0f32A57060, %f283;
	mov.b32 	%r63, %f280;
	shl.b32 	%r64, %r63, 23;
	mov.b32 	%f285, %r64;
	ex2.approx.ftz.f32 	%f286, %f284;
	mul.f32 	%f287, %f286, %f285;
	add.f32 	%f288, %f276, %f287;
	sub.f32 	%f289, %f17, %f94;
	fma.rn.f32 	%f290, %f289, 0f3BBB989D, 0f3F000000;
	cvt.sat.f32.f32 	%f291, %f290;
	fma.rm.f32 	%f292, %f291, %f99, %f98;
	add.f32 	%f293, %f292, 0fCB40007F;
	neg.f32 	%f294, %f293;
	fma.rn.f32 	%f295, %f289, 0f3FB8AA3B, %f294;
	fma.rn.f32 	%f296, %f289, 0f32A57060, %f295;
	mov.b32 	%r65, %f292;
	shl.b32 	%r66, %r65, 23;
	mov.b32 	%f297, %r66;
	ex2.approx.ftz.f32 	%f298, %f296;
	mul.f32 	%f299, %f298, %f297;
	add.f32 	%f300, %f288, %f299;
	sub.f32 	%f301, %f18, %f94;
	fma.rn.f32 	%f302, %f301, 0f3BBB989D, 0f3F000000;
	cvt.sat.f32.f32 	%f303, %f302;
	fma.rm.f32 	%f304, %f303, %f99, %f98;
	add.f32 	%f305, %f304, 0fCB40007F;
	neg.f32 	%f306, %f305;
	fma.rn.f32 	%f307, %f301, 0f3FB8AA3B, %f306;
	fma.rn.f32 	%f308, %f301, 0f32A57060, %f307;
	mov.b32 	%r67, %f304;
	shl.b32 	%r68, %r67, 23;
	mov.b32 	%f309, %r68;
	ex2.approx.ftz.f32 	%f310, %f308;
	mul.f32 	%f311, %f310, %f309;
	add.f32 	%f312, %f300, %f311;
	sub.f32 	%f313, %f19, %f94;
	fma.rn.f32 	%f314, %f313, 0f3BBB989D, 0f3F000000;
	cvt.sat.f32.f32 	%f315, %f314;
	fma.rm.f32 	%f316, %f315, %f99, %f98;
	add.f32 	%f317, %f316, 0fCB40007F;
	neg.f32 	%f318, %f317;
	fma.rn.f32 	%f319, %f313, 0f3FB8AA3B, %f318;
	fma.rn.f32 	%f320, %f313, 0f32A57060, %f319;
	mov.b32 	%r69, %f316;
	shl.b32 	%r70, %r69, 23;
	mov.b32 	%f321, %r70;
	ex2.approx.ftz.f32 	%f322, %f320;
	mul.f32 	%f323, %f322, %f321;
	add.f32 	%f324, %f312, %f323;
	sub.f32 	%f325, %f20, %f94;
	fma.rn.f32 	%f326, %f325, 0f3BBB989D, 0f3F000000;
	cvt.sat.f32.f32 	%f327, %f326;
	fma.rm.f32 	%f328, %f327, %f99, %f98;
	add.f32 	%f329, %f328, 0fCB40007F;
	neg.f32 	%f330, %f329;
	fma.rn.f32 	%f331, %f325, 0f3FB8AA3B, %f330;
	fma.rn.f32 	%f332, %f325, 0f32A57060, %f331;
	mov.b32 	%r71, %f328;
	shl.b32 	%r72, %r71, 23;
	mov.b32 	%f333, %r72;
	ex2.approx.ftz.f32 	%f334, %f332;
	mul.f32 	%f335, %f334, %f333;
	add.f32 	%f336, %f324, %f335;
	sub.f32 	%f337, %f21, %f94;
	fma.rn.f32 	%f338, %f337, 0f3BBB989D, 0f3F000000;
	cvt.sat.f32.f32 	%f339, %f338;
	fma.rm.f32 	%f340, %f339, %f99, %f98;
	add.f32 	%f341, %f340, 0fCB40007F;
	neg.f32 	%f342, %f341;
	fma.rn.f32 	%f343, %f337, 0f3FB8AA3B, %f342;
	fma.rn.f32 	%f344, %f337, 0f32A57060, %f343;
	mov.b32 	%r73, %f340;
	shl.b32 	%r74, %r73, 23;
	mov.b32 	%f345, %r74;
	ex2.approx.ftz.f32 	%f346, %f344;
	mul.f32 	%f347, %f346, %f345;
	add.f32 	%f348, %f336, %f347;
	sub.f32 	%f349, %f22, %f94;
	fma.rn.f32 	%f350, %f349, 0f3BBB989D, 0f3F000000;
	cvt.sat.f32.f32 	%f351, %f350;
	fma.rm.f32 	%f352, %f351, %f99, %f98;
	add.f32 	%f353, %f352, 0fCB40007F;
	neg.f32 	%f354, %f353;
	fma.rn.f32 	%f355, %f349, 0f3FB8AA3B, %f354;
	fma.rn.f32 	%f356, %f349, 0f32A57060, %f355;
	mov.b32 	%r75, %f352;
	shl.b32 	%r76, %r75, 23;
	mov.b32 	%f357, %r76;
	ex2.approx.ftz.f32 	%f358, %f356;
	mul.f32 	%f359, %f358, %f357;
	add.f32 	%f360, %f348, %f359;
	sub.f32 	%f361, %f23, %f94;
	fma.rn.f32 	%f362, %f361, 0f3BBB989D, 0f3F000000;
	cvt.sat.f32.f32 	%f363, %f362;
	fma.rm.f32 	%f364, %f363, %f99, %f98;
	add.f32 	%f365, %f364, 0fCB40007F;
	neg.f32 	%f366, %f365;
	fma.rn.f32 	%f367, %f361, 0f3FB8AA3B, %f366;
	fma.rn.f32 	%f368, %f361, 0f32A57060, %f367;
	mov.b32 	%r77, %f364;
	shl.b32 	%r78, %r77, 23;
	mov.b32 	%f369, %r78;
	ex2.approx.ftz.f32 	%f370, %f368;
	mul.f32 	%f371, %f370, %f369;
	add.f32 	%f372, %f360, %f371;
	sub.f32 	%f373, %f24, %f94;
	fma.rn.f32 	%f374, %f373, 0f3BBB989D, 0f3F000000;
	cvt.sat.f32.f32 	%f375, %f374;
	fma.rm.f32 	%f376, %f375, %f99, %f98;
	add.f32 	%f377, %f376, 0fCB40007F;
	neg.f32 	%f378, %f377;
	fma.rn.f32 	%f379, %f373, 0f3FB8AA3B, %f378;
	fma.rn.f32 	%f380, %f373, 0f32A57060, %f379;
	mov.b32 	%r79, %f376;
	shl.b32 	%r80, %r79, 23;
	mov.b32 	%f381, %r80;
	ex2.approx.ftz.f32 	%f382, %f380;
	mul.f32 	%f383, %f382, %f381;
	add.f32 	%f384, %f372, %f383;
	sub.f32 	%f385, %f25, %f94;
	fma.rn.f32 	%f386, %f385, 0f3BBB989D, 0f3F000000;
	cvt.sat.f32.f32 	%f387, %f386;
	fma.rm.f32 	%f388, %f387, %f99, %f98;
	add.f32 	%f389, %f388, 0fCB40007F;
	neg.f32 	%f390, %f389;
	fma.rn.f32 	%f391, %f385, 0f3FB8AA3B, %f390;
	fma.rn.f32 	%f392, %f385, 0f32A57060, %f391;
	mov.b32 	%r81, %f388;
	shl.b32 	%r82, %r81, 23;
	mov.b32 	%f393, %r82;
	ex2.approx.ftz.f32 	%f394, %f392;
	mul.f32 	%f395, %f394, %f393;
	add.f32 	%f396, %f384, %f395;
	sub.f32 	%f397, %f26, %f94;
	fma.rn.f32 	%f398, %f397, 0f3BBB989D, 0f3F000000;
	cvt.sat.f32.f32 	%f399, %f398;
	fma.rm.f32 	%f400, %f399, %f99, %f98;
	add.f32 	%f401, %f400, 0fCB40007F;
	neg.f32 	%f402, %f401;
	fma.rn.f32 	%f403, %f397, 0f3FB8AA3B, %f402;
	fma.rn.f32 	%f404, %f397, 0f32A57060, %f403;
	mov.b32 	%r83, %f400;
	shl.b32 	%r84, %r83, 23;
	mov.b32 	%f405, %r84;
	ex2.approx.ftz.f32 	%f406, %f404;
	mul.f32 	%f407, %f406, %f405;
	add.f32 	%f408, %f396, %f407;
	sub.f32 	%f409, %f27, %f94;
	fma.rn.f32 	%f410, %f409, 0f3BBB989D, 0f3F000000;
	cvt.sat.f32.f32 	%f411, %f410;
	fma.rm.f32 	%f412, %f411, %f99, %f98;
	add.f32 	%f413, %f412, 0fCB40007F;
	neg.f32 	%f414, %f413;
	fma.rn.f32 	%f415, %f409, 0f3FB8AA3B, %f414;
	fma.rn.f32 	%f416, %f409, 0f32A57060, %f415;
	mov.b32 	%r85, %f412;
	shl.b32 	%r86, %r85, 23;
	mov.b32 	%f417, %r86;
	ex2.approx.ftz.f32 	%f418, %f416;
	mul.f32 	%f419, %f418, %f417;
	add.f32 	%f420, %f408, %f419;
	sub.f32 	%f421, %f28, %f94;
	fma.rn.f32 	%f422, %f421, 0f3BBB989D, 0f3F000000;
	cvt.sat.f32.f32 	%f423, %f422;
	fma.rm.f32 	%f424, %f423, %f99, %f98;
	add.f32 	%f425, %f424, 0fCB40007F;
	neg.f32 	%f426, %f425;
	fma.rn.f32 	%f427, %f421, 0f3FB8AA3B, %f426;
	fma.rn.f32 	%f428, %f421, 0f32A57060, %f427;
	mov.b32 	%r87, %f424;
	shl.b32 	%r88, %r87, 23;
	mov.b32 	%f429, %r88;
	ex2.approx.ftz.f32 	%f430, %f428;
	mul.f32 	%f431, %f430, %f429;
	add.f32 	%f432, %f420, %f431;
	mov.b32 	%r89, %f432;
	shfl.sync.bfly.b32	%r90|%p8, %r89, 16, 31, -1;
	mov.b32 	%f433, %r90;
	add.f32 	%f434, %f432, %f433;
	mov.b32 	%r91, %f434;
	shfl.sync.bfly.b32	%r92|%p9, %r91, 8, 31, -1;
	mov.b32 	%f435, %r92;
	add.f32 	%f436, %f434, %f435;
	mov.b32 	%r93, %f436;
	shfl.sync.bfly.b32	%r94|%p10, %r93, 4, 31, -1;
	mov.b32 	%f437, %r94;
	add.f32 	%f438, %f436, %f437;
	mov.b32 	%r95, %f438;
	shfl.sync.bfly.b32	%r96|%p11, %r95, 2, 31, -1;
	mov.b32 	%f439, %r96;
	add.f32 	%f440, %f438, %f439;
	mov.b32 	%r97, %f440;
	shfl.sync.bfly.b32	%r98|%p12, %r97, 1, 31, -1;
	mov.b32 	%f441, %r98;
	add.f32 	%f442, %f440, %f441;
	div.rn.f32 	%f29, %f107, %f442;
	div.rn.f32 	%f30, %f119, %f442;
	div.rn.f32 	%f31, %f131, %f442;
	div.rn.f32 	%f32, %f143, %f442;
	div.rn.f32 	%f33, %f155, %f442;
	div.rn.f32 	%f34, %f167, %f442;
	div.rn.f32 	%f35, %f179, %f442;
	div.rn.f32 	%f36, %f191, %f442;
	div.rn.f32 	%f37, %f203, %f442;
	div.rn.f32 	%f38, %f215, %f442;
	div.rn.f32 	%f39, %f227, %f442;
	div.rn.f32 	%f40, %f239, %f442;
	div.rn.f32 	%f41, %f251, %f442;
	div.rn.f32 	%f42, %f263, %f442;
	div.rn.f32 	%f43, %f275, %f442;
	div.rn.f32 	%f44, %f287, %f442;
	div.rn.f32 	%f45, %f299, %f442;
	div.rn.f32 	%f46, %f311, %f442;
	div.rn.f32 	%f47, %f323, %f442;
	div.rn.f32 	%f48, %f335, %f442;
	div.rn.f32 	%f49, %f347, %f442;
	div.rn.f32 	%f50, %f359, %f442;
	div.rn.f32 	%f51, %f371, %f442;
	div.rn.f32 	%f52, %f383, %f442;
	div.rn.f32 	%f53, %f395, %f442;
	div.rn.f32 	%f54, %f407, %f442;
	div.rn.f32 	%f55, %f419, %f442;
	div.rn.f32 	%f56, %f431, %f442;
	mad.lo.s64 	%rd105, %rd189, %rd3, %rd7;
	// begin inline asm
	{  cvt.rn.bf16.f32 %rs29, %f29;}

	// end inline asm
	// begin inline asm
	{  cvt.rn.bf16.f32 %rs30, %f30;}

	// end inline asm
	shr.u64 	%rd106, %rd105, 63;
	add.s64 	%rd107, %rd105, %rd106;
	shl.b64 	%rd108, %rd107, 1;
	and.b64  	%rd109, %rd108, -4;
	add.s64 	%rd110, %rd6, %rd109;
	mov.b32 	%r99, {%rs29, %rs30};
	st.global.u32 	[%rd110], %r99;
	add.s64 	%rd111, %rd105, 64;
	// begin inline asm
	{  cvt.rn.bf16.f32 %rs31, %f31;}

	// end inline asm
	// begin inline asm
	{  cvt.rn.bf16.f32 %rs32, %f32;}

	// end inline asm
	shr.u64 	%rd112, %rd111, 63;
	add.s64 	%rd113, %rd111, %rd112;
	shl.b64 	%rd114, %rd113, 1;
	and.b64  	%rd115, %rd114, -4;
	add.s64 	%rd116, %rd6, %rd115;
	mov.b32 	%r100, {%rs31, %rs32};
	st.global.u32 	[%rd116], %r100;
	add.s64 	%rd117, %rd105, 128;
	// begin inline asm
	{  cvt.rn.bf16.f32 %rs33, %f33;}

	// end inline asm
	// begin inline asm
	{  cvt.rn.bf16.f32 %rs34, %f34;}

	// end inline asm
	shr.u64 	%rd118, %rd117, 63;
	add.s64 	%rd119, %rd117, %rd118;
	shl.b64 	%rd120, %rd119, 1;
	and.b64  	%rd121, %rd120, -4;
	add.s64 	%rd122, %rd6, %rd121;
	mov.b32 	%r101, {%rs33, %rs34};
	st.global.u32 	[%rd122], %r101;
	add.s64 	%rd123, %rd105, 192;
	// begin inline asm
	{  cvt.rn.bf16.f32 %rs35, %f35;}

	// end inline asm
	// begin inline asm
	{  cvt.rn.bf16.f32 %rs36, %f36;}

	// end inline asm
	shr.u64 	%rd124, %rd123, 63;
	add.s64 	%rd125, %rd123, %rd124;
	shl.b64 	%rd126, %rd125, 1;
	and.b64  	%rd127, %rd126, -4;
	add.s64 	%rd128, %rd6, %rd127;
	mov.b32 	%r102, {%rs35, %rs36};
	st.global.u32 	[%rd128], %r102;
	add.s64 	%rd129, %rd105, 256;
	// begin inline asm
	{  cvt.rn.bf16.f32 %rs37, %f37;}

	// end inline asm
	// begin inline asm
	{  cvt.rn.bf16.f32 %rs38, %f38;}

	// end inline asm
	shr.u64 	%rd130, %rd129, 63;
	add.s64 	%rd131, %rd129, %rd130;
	shl.b64 	%rd132, %rd131, 1;
	and.b64  	%rd133, %rd132, -4;
	add.s64 	%rd134, %rd6, %rd133;
	mov.b32 	%r103, {%rs37, %rs38};
	st.global.u32 	[%rd134], %r103;
	add.s64 	%rd135, %rd105, 320;
	// begin inline asm
	{  cvt.rn.bf16.f32 %rs39, %f39;}

	// end inline asm
	// begin inline asm
	{  cvt.rn.bf16.f32 %rs40, %f40;}

	// end inline asm
	shr.u64 	%rd136, %rd135, 63;
	add.s64 	%rd137, %rd135, %rd136;
	shl.b64 	%rd138, %rd137, 1;
	and.b64  	%rd139, %rd138, -4;
	add.s64 	%rd140, %rd6, %rd139;
	mov.b32 	%r104, {%rs39, %rs40};
	st.global.u32 	[%rd140], %r104;
	add.s64 	%rd141, %rd105, 384;
	// begin inline asm
	{  cvt.rn.bf16.f32 %rs41, %f41;}

	// end inline asm
	// begin inline asm
	{  cvt.rn.bf16.f32 %rs42, %f42;}

	// end inline asm
	shr.u64 	%rd142, %rd141, 63;
	add.s64 	%rd143, %rd141, %rd142;
	shl.b64 	%rd144, %rd143, 1;
	and.b64  	%rd145, %rd144, -4;
	add.s64 	%rd146, %rd6, %rd145;
	mov.b32 	%r105, {%rs41, %rs42};
	st.global.u32 	[%rd146], %r105;
	add.s64 	%rd147, %rd105, 448;
	// begin inline asm
	{  cvt.rn.bf16.f32 %rs43, %f43;}

	// end inline asm
	// begin inline asm
	{  cvt.rn.bf16.f32 %rs44, %f44;}

	// end inline asm
	shr.u64 	%rd148, %rd147, 63;
	add.s64 	%rd149, %rd147, %rd148;
	shl.b64 	%rd150, %rd149, 1;
	and.b64  	%rd151, %rd150, -4;
	add.s64 	%rd152, %rd6, %rd151;
	mov.b32 	%r106, {%rs43, %rs44};
	st.global.u32 	[%rd152], %r106;
	add.s64 	%rd153, %rd105, 512;
	// begin inline asm
	{  cvt.rn.bf16.f32 %rs45, %f45;}

	// end inline asm
	// begin inline asm
	{  cvt.rn.bf16.f32 %rs46, %f46;}

	// end inline asm
	shr.u64 	%rd154, %rd153, 63;
	add.s64 	%rd155, %rd153, %rd154;
	shl.b64 	%rd156, %rd155, 1;
	and.b64  	%rd157, %rd156, -4;
	add.s64 	%rd158, %rd6, %rd157;
	mov.b32 	%r107, {%rs45, %rs46};
	st.global.u32 	[%rd158], %r107;
	add.s64 	%rd159, %rd105, 576;
	// begin inline asm
	{  cvt.rn.bf16.f32 %rs47, %f47;}

	// end inline asm
	// begin inline asm
	{  cvt.rn.bf16.f32 %rs48, %f48;}

	// end inline asm
	shr.u64 	%rd160, %rd159, 63;
	add.s64 	%rd161, %rd159, %rd160;
	shl.b64 	%rd162, %rd161, 1;
	and.b64  	%rd163, %rd162, -4;
	add.s64 	%rd164, %rd6, %rd163;
	mov.b32 	%r108, {%rs47, %rs48};
	st.global.u32 	[%rd164], %r108;
	add.s64 	%rd165, %rd105, 640;
	// begin inline asm
	{  cvt.rn.bf16.f32 %rs49, %f49;}

	// end inline asm
	// begin inline asm
	{  cvt.rn.bf16.f32 %rs50, %f50;}

	// end inline asm
	shr.u64 	%rd166, %rd165, 63;
	add.s64 	%rd167, %rd165, %rd166;
	shl.b64 	%rd168, %rd167, 1;
	and.b64  	%rd169, %rd168, -4;
	add.s64 	%rd170, %rd6, %rd169;
	mov.b32 	%r109, {%rs49, %rs50};
	st.global.u32 	[%rd170], %r109;
	add.s64 	%rd171, %rd105, 704;
	// begin inline asm
	{  cvt.rn.bf16.f32 %rs51, %f51;}

	// end inline asm
	// begin inline asm
	{  cvt.rn.bf16.f32 %rs52, %f52;}

	// end inline asm
	shr.u64 	%rd172, %rd171, 63;
	add.s64 	%rd173, %rd171, %rd172;
	shl.b64 	%rd174, %rd173, 1;
	and.b64  	%rd175, %rd174, -4;
	add.s64 	%rd176, %rd6, %rd175;
	mov.b32 	%r110, {%rs51, %rs52};
	st.global.u32 	[%rd176], %r110;
	add.s64 	%rd177, %rd105, 768;
	// begin inline asm
	{  cvt.rn.bf16.f32 %rs53, %f53;}

	// end inline asm
	// begin inline asm
	{  cvt.rn.bf16.f32 %rs54, %f54;}

	// end inline asm
	shr.u64 	%rd178, %rd177, 63;
	add.s64 	%rd179, %rd177, %rd178;
	shl.b64 	%rd180, %rd179, 1;
	and.b64  	%rd181, %rd180, -4;
	add.s64 	%rd182, %rd6, %rd181;
	mov.b32 	%r111, {%rs53, %rs54};
	st.global.u32 	[%rd182], %r111;
	add.s64 	%rd183, %rd105, 832;
	// begin inline asm
	{  cvt.rn.bf16.f32 %rs55, %f55;}

	// end inline asm
	// begin inline asm
	{  cvt.rn.bf16.f32 %rs56, %f56;}

	// end inline asm
	shr.u64 	%rd184, %rd183, 63;
	add.s64 	%rd185, %rd183, %rd184;
	shl.b64 	%rd186, %rd185, 1;
	and.b64  	%rd187, %rd186, -4;
	add.s64 	%rd188, %rd6, %rd187;
	mov.b32 	%r112, {%rs55, %rs56};
	st.global.u32 	[%rd188], %r112;
	add.s64 	%rd189, %rd189, %rd8;
	setp.lt.s64 	%p13, %rd189, %rd13;
	@%p13 bra 	$L__BB348_4;
$L__BB348_5:
	ret;

}
	// .globl	_Z15SoftmaxWarpImplI10DirectLoadI13__nv_bfloat16fE11DirectStoreIfS1_EfLi2ELi28ELi32ELi1ELb1EL9Algorithm0EEvT_T0_ll
.visible .entry _Z15SoftmaxWarpImplI10DirectLoadI13__nv_bfloat16fE11DirectStoreIfS1_EfLi2ELi28ELi32ELi1ELb1EL9Algorithm0EEvT_T0_ll(
	.param .align 8 .b8 _Z15SoftmaxWarpImplI10DirectLoadI13__nv_bfloat16fE11DirectStoreIfS1_EfLi2ELi28ELi32ELi1ELb1EL9Algorithm0EEvT_T0_ll_param_0[16],
	.param .align 8 .b8 _Z15SoftmaxWarpImplI10DirectLoadI13__nv_bfloat16fE11DirectStoreIfS1_EfLi2ELi28ELi32ELi1ELb1EL9Algorithm0EEvT_T0_ll_param_1[16],
	.param .u64 _Z15SoftmaxWarpImplI10DirectLoadI13__nv_bfloat16fE11DirectStoreIfS1_EfLi2ELi28ELi32ELi1ELb1EL9Algorithm0EEvT_T0_ll_param_2,
	.param .u64 _Z15SoftmaxWarpImplI10DirectLoadI13__nv_bfloat16fE11DirectStoreIfS1_EfLi2ELi28ELi32ELi1ELb1EL9Algorithm0EEvT_T0_ll_param_3
)
{
	.reg .pred 	%p<42>;
	.reg .b16 	%rs<57>;
	.reg .b32 	%r<133>;
	.reg .b32 	%f<597>;
	.reg .b64 	%rd<218>;

	ld.param.u64 	%rd25, [_Z15SoftmaxWarpImplI10DirectLoadI13__nv_bfloat16fE11DirectStoreIfS1_EfLi2ELi28ELi32ELi1ELb1EL9Algorithm0EEvT_T0_ll_param_1+8];
	ld.param.u64 	%rd24, [_Z15SoftmaxWarpImplI10DirectLoadI13__nv_bfloat16fE11DirectStoreIfS1_EfLi2ELi28ELi32ELi1ELb1EL9Algorithm0EEvT_T0_ll_param_1];
	ld.param.u64 	%rd23, [_Z15SoftmaxWarpImplI10DirectLoadI13__nv_bfloat16fE11DirectStoreIfS1_EfLi2ELi28ELi32ELi1ELb1EL9Algorithm0EEvT_T0_ll_param_0+8];
	ld.param.u64 	%rd22, [_Z15SoftmaxWarpImplI10DirectLoadI13__nv_bfloat16fE11DirectStoreIfS1_EfLi2ELi28ELi32ELi1ELb1EL9Algorithm0EEvT_T0_ll_param_0];
	ld.param.u64 	%rd27, [_Z15SoftmaxWarpImplI10DirectLoadI13__nv_bfloat16fE11DirectStoreIfS1_EfLi2ELi28ELi32ELi1ELb1EL9Algorithm0EEvT_T0_ll_param_3];
	setp.lt.s64 	%p1, %rd27, 897;
	@%p1 bra 	$L__BB349_2;
	mov.u64 	%rd28, $str;
	cvta.global.u64 	%rd29, %rd28;
	mov.u64 	%rd30, $str$1;
	cvta.global.u64 	%rd31, %rd30;
	mov.u64 	%rd32, __unnamed_340;
	cvta.global.u64 	%rd33, %rd32;
	{ // callseq 339, 0
	.param .b64 param0;
	st.param.b64 	[param0], %rd29;
	.param .b64 param1;
	st.param.b64 	[param1], %rd31;
	.param .b32 param2;
	st.param.b32 	[param2], 358;
	.param .b64 param3;
	st.param.b64 	[param3], %rd33;
	.param .b64 param4;
	st.param.b64 	[param4], 1;
	call.uni 
	__assertfail, 
	(
	param0, 
	param1, 
	param2, 
	param3, 
	param4
	);
	} // callseq 339
$L__BB349_2:
	ld.param.u64 	%rd215, [_Z15SoftmaxWarpImplI10DirectLoadI13__nv_bfloat16fE11DirectStoreIfS1_EfLi2ELi28ELi32ELi1ELb1EL9Algorithm0EEvT_T0_ll_param_2];
	mov.u32 	%r1, %ntid.y;
	mov.u32 	%r2, %ctaid.x;
	mov.u32 	%r3, %tid.y;
	mad.lo.s32 	%r4, %r2, %r1, %r3;
	cvt.s64.s32 	%rd217, %r4;
	setp.le.s64 	%p2, %rd215, %rd217;
	@%p2 bra 	$L__BB349_61;
	mov.u32 	%r5, %tid.x;
	shl.b32 	%r6, %r5, 1;
	add.s32 	%r7, %r6, 64;
	cvt.u64.u32 	%rd2, %r7;
	add.s32 	%r8, %r6, 128;
	cvt.u64.u32 	%rd3, %r8;
	add.s32 	%r9, %r6, 192;
	cvt.u64.u32 	%rd4, %r9;
	add.s32 	%r10, %r6, 256;
	cvt.u64.u32 	%rd5, %r10;
	add.s32 	%r11, %r6, 320;
	cvt.u64.u32 	%rd6, %r11;
	add.s32 	%r12, %r6, 384;
	cvt.u64.u32 	%rd7, %r12;
	add.s32 	%r13, %r6, 448;
	cvt.u64.u32 	%rd8, %r13;
	add.s32 	%r14, %r6, 512;
	cvt.u64.u32 	%rd9, %r14;
	add.s32 	%r15, %r6, 576;
	cvt.u64.u32 	%rd10, %r15;
	add.s32 	%r16, %r6, 640;
	cvt.u64.u32 	%rd11, %r16;
	add.s32 	%r17, %r6, 704;
	cvt.u64.u32 	%rd12, %r17;
	add.s32 	%r18, %r6, 768;
	cvt.u64.u32 	%rd13, %r18;
	add.s32 	%r19, %r6, 832;
	cvt.u64.u32 	%rd14, %r19;
	mov.u32 	%r130, %nctaid.x;
	mul.lo.s32 	%r132, %r130, %r1;
$L__BB349_4:
	cvta.to.global.u64 	%rd16, %rd22;
	cvt.u64.u32 	%rd17, %r6;
	setp.le.s64 	%p3, %rd27, %rd17;
	mul.lo.s64 	%rd18, %rd217, %rd23;
	mov.f32 	%f555, 0fFF800000;
	mov.f32 	%f556, %f555;
	mov.f32 	%f560, %f555;
	@%p3 bra 	$L__BB349_6;
	add.s64 	%rd34, %rd18, %rd17;
	shr.u64 	%rd35, %rd34, 63;
	add.s64 	%rd36, %rd34, %rd35;
	shl.b64 	%rd37, %rd36, 1;
	and.b64  	%rd38, %rd37, -4;
	add.s64 	%rd39, %rd16, %rd38;
	ld.global.u32 	%r22, [%rd39];
	mov.b32 	{%rs1, %rs2}, %r22;
	// begin inline asm
	{ cvt.f32.bf16 %f556, %rs1;}

	// end inline asm
	// begin inline asm
	{ cvt.f32.bf16 %f555, %rs2;}

	// end inline asm
	max.f32 	%f116, %f556, 0fFF800000;
	max.f32 	%f560, %f116, %f555;
$L__BB349_6:
	setp.le.s64 	%p4, %rd27, %rd2;
	mov.f32 	%f558, 0fFF800000;
	mov.f32 	%f559, %f558;
	@%p4 bra 	$L__BB349_8;
	add.s64 	%rd40, %rd18, %rd2;
	shr.u64 	%rd41, %rd40, 63;
	add.s64 	%rd42, %rd40, %rd41;
	shl.b64 	%rd43, %rd42, 1;
	and.b64  	%rd44, %rd43, -4;
	add.s64 	%rd45, %rd16, %rd44;
	ld.global.u32 	%r23, [%rd45];
	mov.b32 	{%rs3, %rs4}, %r23;
	// begin inline asm
	{ cvt.f32.bf16 %f559, %rs3;}

	// end inline asm
	// begin inline asm
	{ cvt.f32.bf16 %f558, %rs4;}

	// end inline asm
	max.f32 	%f120, %f560, %f559;
	max.f32 	%f560, %f120, %f558;
$L__BB349_8:
	setp.le.s64 	%p5, %rd27, %rd3;
	mov.f32 	%f561, 0fFF800000;
	mov.f32 	%f562, %f561;
	@%p5 bra 	$L__BB349_10;
	add.s64 	%rd46, %rd18, %rd3;
	shr.u64 	%rd47, %rd46, 63;
	add.s64 	%rd48, %rd46, %rd47;
	shl.b64 	%rd49, %rd48, 1;
	and.b64  	%rd50, %rd49, -4;
	add.s64 	%rd51, %rd16, %rd50;
	ld.global.u32 	%r24, [%rd51];
	mov.b32 	{%rs5, %rs6}, %r24;
	// begin inline asm
	{ cvt.f32.bf16 %f562, %rs5;}

	// end inline asm
	// begin inline asm
	{ cvt.f32.bf16 %f561, %rs6;}

	// end inline asm
	max.f32 	%f124, %f560, %f562;
	max.f32 	%f560, %f124, %f561;
$L__BB349_10:
	setp.le.s64 	%p6, %rd27, %rd4;
	mov.f32 	%f564, 0fFF800000;
	mov.f32 	%f565, %f564;
	@%p6 bra 	$L__BB349_12;
	add.s64 	%rd52, %rd18, %rd4;
	shr.u64 	%rd53, %rd52, 63;
	add.s64 	%rd54, %rd52, %rd53;
	shl.b64 	%rd55, %rd54, 1;
	and.b64  	%rd56, %rd55, -4;
	add.s64 	%rd57, %rd16, %rd56;
	ld.global.u32 	%r25, [%rd57];
	mov.b32 	{%rs7, %rs8}, %r25;
	// begin inline asm
	{ cvt.f32.bf16 %f565, %rs7;}

	// end inline asm
	// begin inline asm
	{ cvt.f32.bf16 %f564, %rs8;}

	// end inline asm
	max.f32 	%f128, %f560, %f565;
	max.f32 	%f560, %f128, %f564;
$L__BB349_12:
	setp.le.s64 	%p7, %rd27, %rd5;
	mov.f32 	%f567, 0fFF800000;
	mov.f32 	%f568, %f567;
	@%p7 bra 	$L__BB349_14;
	add.s64 	%rd58, %rd18, %rd5;
	shr.u64 	%rd59, %rd58, 63;
	add.s64 	%rd60, %rd58, %rd59;
	shl.b64 	%rd61, %rd60, 1;
	and.b64  	%rd62, %rd61, -4;
	add.s64 	%rd63, %rd16, %rd62;
	ld.global.u32 	%r26, [%rd63];
	mov.b32 	{%rs9, %rs10}, %r26;
	// begin inline asm
	{ cvt.f32.bf16 %f568, %rs9;}

	// end inline asm
	// begin inline asm
	{ cvt.f32.bf16 %f567, %rs10;}

	// end inline asm
	max.f32 	%f132, %f560, %f568;
	max.f32 	%f560, %f132, %f567;
$L__BB349_14:
	setp.le.s64 	%p8, %rd27, %rd6;
	mov.f32 	%f570, 0fFF800000;
	mov.f32 	%f571, %f570;
	@%p8 bra 	$L__BB349_16;
	add.s64 	%rd64, %rd18, %rd6;
	shr.u64 	%rd65, %rd64, 63;
	add.s64 	%rd66, %rd64, %rd65;
	shl.b64 	%rd67, %rd66, 1;
	and.b64  	%rd68, %rd67, -4;
	add.s64 	%rd69, %rd16, %rd68;
	ld.global.u32 	%r27, [%rd69];
	mov.b32 	{%rs11, %rs12}, %r27;
	// begin inline asm
	{ cvt.f32.bf16 %f571, %rs11;}

	// end inline asm
	// begin inline asm
	{ cvt.f32.bf16 %f570, %rs12;}

	// end inline asm
	max.f32 	%f136, %f560, %f571;
	max.f32 	%f560, %f136, %f570;
$L__BB349_16:
	setp.le.s64 	%p9, %rd27, %rd7;
	mov.f32 	%f573, 0fFF800000;
	mov.f32 	%f574, %f573;
	@%p9 bra 	$L__BB349_18;
	add.s64 	%rd70, %rd18, %rd7;
	shr.u64 	%rd71, %rd70, 63;
	add.s64 	%rd72, %rd70, %rd71;
	shl.b64 	%rd73, %rd72, 1;
	and.b64  	%rd74, %rd73, -4;
	add.s64 	%rd75, %rd16, %rd74;
	ld.global.u32 	%r28, [%rd75];
	mov.b32 	{%rs13, %rs14}, %r28;
	// begin inline asm
	{ cvt.f32.bf16 %f574, %rs13;}

	// end inline asm
	// begin inline asm
	{ cvt.f32.bf16 %f573, %rs14;}

	// end inline asm
	max.f32 	%f140, %f560, %f574;
	max.f32 	%f560, %f140, %f573;
$L__BB349_18:
	setp.le.s64 	%p10, %rd27, %rd8;
	mov.f32 	%f576, 0fFF800000;
	mov.f32 	%f577, %f576;
	@%p10 bra 	$L__BB349_20;
	add.s64 	%rd76, %rd18, %rd8;
	shr.u64 	%rd77, %rd76, 63;
	add.s64 	%rd78, %rd76, %rd77;
	shl.b64 	%rd79, %rd78, 1;
	and.b64  	%rd80, %rd79, -4;
	add.s64 	%rd81, %rd16, %rd80;
	ld.global.u32 	%r29, [%rd81];
	mov.b32 	{%rs15, %rs16}, %r29;
	// begin inline asm
	{ cvt.f32.bf16 %f577, %rs15;}

	// end inline asm
	// begin inline asm
	{ cvt.f32.bf16 %f576, %rs16;}

	// end inline asm
	max.f32 	%f144, %f560, %f577;
	max.f32 	%f560, %f144, %f576;
$L__BB349_20:
	setp.le.s64 	%p11, %rd27, %rd9;
	mov.f32 	%f579, 0fFF800000;
	mov.f32 	%f580, %f579;
	@%p11 bra 	$L__BB349_22;
	add.s64 	%rd82, %rd18, %rd9;
	shr.u64 	%rd83, %rd82, 63;
	add.s64 	%rd84, %rd82, %rd83;
	shl.b64 	%rd85, %rd84, 1;
	and.b64  	%rd86, %rd85, -4;
	add.s64 	%rd87, %rd16, %rd86;
	ld.global.u32 	%r30, [%rd87];
	mov.b32 	{%rs17, %rs18}, %r30;
	// begin inline asm
	{ cvt.f32.bf16 %f580, %rs17;}

	// end inline asm
	// begin inline asm
	{ cvt.f32.bf16 %f579, %rs18;}

	// end inline asm
	max.f32 	%f148, %f560, %f580;
	max.f32 	%f560, %f148, %f579;
$L__BB349_22:
	setp.le.s64 	%p12, %rd27, %rd10;
	mov.f32 	%f582, 0fFF800000;
	mov.f32 	%f583, %f582;
	@%p12 bra 	$L__BB349_24;
	add.s64 	%rd88, %rd18, %rd10;
	shr.u64 	%rd89, %rd88, 63;
	add.s64 	%rd90, %rd88, %rd89;
	cvta.to.global.u64 	%rd91, %rd22;
	shl.b64 	%rd92, %rd90, 1;
	and.b64  	%rd93, %rd92, -4;
	add.s64 	%rd94, %rd91, %rd93;
	ld.global.u32 	%r31, [%rd94];
	mov.b32 	{%rs19, %rs20}, %r31;
	// begin inline asm
	{ cvt.f32.bf16 %f583, %rs19;}

	// end inline asm
	// begin inline asm
	{ cvt.f32.bf16 %f582, %rs20;}

	// end inline asm
	max.f32 	%f152, %f560, %f583;
	max.f32 	%f560, %f152, %f582;
$L__BB349_24:
	setp.le.s64 	%p13, %rd27, %rd11;
	mov.f32 	%f585, 0fFF800000;
	mov.f32 	%f586, %f585;
	@%p13 bra 	$L__BB349_26;
	add.s64 	%rd95, %rd18, %rd11;
	shr.u64 	%rd96, %rd95, 63;
	add.s64 	%rd97, %rd95, %rd96;
	cvta.to.global.u64 	%rd98, %rd22;
	shl.b64 	%rd99, %rd97, 1;
	and.b64  	%rd100, %rd99, -4;
	add.s64 	%rd101, %rd98, %rd100;
	ld.global.u32 	%r32, [%rd101];
	mov.b32 	{%rs21, %rs22}, %r32;
	// begin inline asm
	{ cvt.f32.bf16 %f586, %rs21;}

	// end inline asm
	// begin inline asm
	{ cvt.f32.bf16 %f585, %rs22;}

	// end inline asm
	max.f32 	%f156, %f560, %f586;
	max.f32 	%f560, %f156, %f585;
$L__BB349_26:
	setp.le.s64 	%p14, %rd27, %rd12;
	mov.f32 	%f588, 0fFF800000;
	mov.f32 	%f589, %f588;
	@%p14 bra 	$L__BB349_28;
	add.s64 	%rd102, %rd18, %rd12;
	shr.u64 	%rd103, %rd102, 63;
	add.s64 	%rd104, %rd102, %rd103;
	cvta.to.global.u64 	%rd105, %rd22;
	shl.b64 	%rd106, %rd104, 1;
	and.b64  	%rd107, %rd106, -4;
	add.s64 	%rd108, %rd105, %rd107;
	ld.global.u32 	%r33, [%rd108];
	mov.b32 	{%rs23, %rs24}, %r33;
	// begin inline asm
	{ cvt.f32.bf16 %f589, %rs23;}

	// end inline asm
	// begin inline asm
	{ cvt.f32.bf16 %f588, %rs24;}

	// end inline asm
	max.f32 	%f160, %f560, %f589;
	max.f32 	%f560, %f160, %f588;
$L__BB349_28:
	setp.le.s64 	%p15, %rd27, %rd13;
	mov.f32 	%f591, 0fFF800000;
	mov.f32 	%f592, %f591;
	@%p15 bra 	$L__BB349_30;
	add.s64 	%rd109, %rd18, %rd13;
	shr.u64 	%rd110, %rd109, 63;
	add.s64 	%rd111, %rd109, %rd110;
	cvta.to.global.u64 	%rd112, %rd22;
	shl.b64 	%rd113, %rd111, 1;
	and.b64  	%rd114, %rd113, -4;
	add.s64 	%rd115, %rd112, %rd114;
	ld.global.u32 	%r34, [%rd115];
	mov.b32 	{%rs25, %rs26}, %r34;
	// begin inline asm
	{ cvt.f32.bf16 %f592, %rs25;}

	// end inline asm
	// begin inline asm
	{ cvt.f32.bf16 %f591, %rs26;}

	// end inline asm
	max.f32 	%f164, %f560, %f592;
	max.f32 	%f560, %f164, %f591;
$L__BB349_30:
	setp.le.s64 	%p16, %rd27, %rd14;
	mov.f32 	%f594, 0fFF800000;
	mov.f32 	%f595, %f594;
	@%p16 bra 	$L__BB349_32;
	add.s64 	%rd116, %rd18, %rd14;
	shr.u64 	%rd117, %rd116, 63;
	add.s64 	%rd118, %rd116, %rd117;
	cvta.to.global.u64 	%rd119, %rd22;
	shl.b64 	%rd120, %rd118, 1;
	and.b64  	%rd121, %rd120, -4;
	add.s64 	%rd122, %rd119, %rd121;
	ld.global.u32 	%r35, [%rd122];
	mov.b32 	{%rs27, %rs28}, %r35;
	// begin inline asm
	{ cvt.f32.bf16 %f595, %rs27;}

	// end inline asm
	// begin inline asm
	{ cvt.f32.bf16 %f594, %rs28;}

	// end inline asm
	max.f32 	%f168, %f560, %f595;
	max.f32 	%f560, %f168, %f594;
$L__BB349_32:
	cvt.u64.u32 	%rd123, %r6;
	setp.le.s64 	%p17, %rd27, %rd123;
	mov.b32 	%r38, %f560;
	shfl.sync.bfly.b32	%r39|%p18, %r38, 16, 31, -1;
	mov.b32 	%f169, %r39;
	max.f32 	%f170, %f560, %f169;
	mov.b32 	%r40, %f170;
	shfl.sync.bfly.b32	%r41|%p19, %r40, 8, 31, -1;
	mov.b32 	%f171, %r41;
	max.f32 	%f172, %f170, %f171;
	mov.b32 	%r42, %f172;
	shfl.sync.bfly.b32	%r43|%p20, %r42, 4, 31, -1;
	mov.b32 	%f173, %r43;
	max.f32 	%f174, %f172, %f173;
	mov.b32 	%r44, %f174;
	shfl.sync.bfly.b32	%r45|%p21, %r44, 2, 31, -1;
	mov.b32 	%f175, %r45;
	max.f32 	%f176, %f174, %f175;
	mov.b32 	%r46, %f176;
	shfl.sync.bfly.b32	%r47|%p22, %r46, 1, 31, -1;
	mov.b32 	%f177, %r47;
	max.f32 	%f178, %f176, %f177;
	sub.f32 	%f179, %f556, %f178;
	fma.rn.f32 	%f180, %f179, 0f3BBB989D, 0f3F000000;
	cvt.sat.f32.f32 	%f181, %f180;
	mov.f32 	%f182, 0f4B400001;
	mov.f32 	%f183, 0f437C0000;
	fma.rm.f32 	%f184, %f181, %f183, %f182;
	add.f32 	%f185, %f184, 0fCB40007F;
	neg.f32 	%f186, %f185;
	fma.rn.f32 	%f187, %f179, 0f3FB8AA3B, %f186;
	fma.rn.f32 	%f188, %f179, 0f32A57060, %f187;
	mov.b32 	%r48, %f184;
	shl.b32 	%r49, %r48, 23;
	mov.b32 	%f189, %r49;
	ex2.approx.ftz.f32 	%f190, %f188;
	mul.f32 	%f191, %f190, %f189;
	add.f32 	%f192, %f191, 0f00000000;
	sub.f32 	%f193, %f555, %f178;
	fma.rn.f32 	%f194, %f193, 0f3BBB989D, 0f3F000000;
	cvt.sat.f32.f32 	%f195, %f194;
	fma.rm.f32 	%f196, %f195, %f183, %f182;
	add.f32 	%f197, %f196, 0fCB40007F;
	neg.f32 	%f198, %f197;
	fma.rn.f32 	%f199, %f193, 0f3FB8AA3B, %f198;
	fma.rn.f32 	%f200, %f193, 0f32A57060, %f199;
	mov.b32 	%r50, %f196;
	shl.b32 	%r51, %r50, 23;
	mov.b32 	%f201, %r51;
	ex2.approx.ftz.f32 	%f202, %f200;
	mul.f32 	%f203, %f202, %f201;
	add.f32 	%f204, %f192, %f203;
	sub.f32 	%f205, %f559, %f178;
	fma.rn.f32 	%f206, %f205, 0f3BBB989D, 0f3F000000;
	cvt.sat.f32.f32 	%f207, %f206;
	fma.rm.f32 	%f208, %f207, %f183, %f182;
	add.f32 	%f209, %f208, 0fCB40007F;
	neg.f32 	%f210, %f209;
	fma.rn.f32 	%f211, %f205, 0f3FB8AA3B, %f210;
	fma.rn.f32 	%f212, %f205, 0f32A57060, %f211;
	mov.b32 	%r52, %f208;
	shl.b32 	%r53, %r52, 23;
	mov.b32 	%f213, %r53;
	ex2.approx.ftz.f32 	%f214, %f212;
	mul.f32 	%f215, %f214, %f213;
	add.f32 	%f216, %f204, %f215;
	sub.f32 	%f217, %f558, %f178;
	fma.rn.f32 	%f218, %f217, 0f3BBB989D, 0f3F000000;
	cvt.sat.f32.f32 	%f219, %f218;
	fma.rm.f32 	%f220, %f219, %f183, %f182;
	add.f32 	%f221, %f220, 0fCB40007F;
	neg.f32 	%f222, %f221;
	fma.rn.f32 	%f223, %f217, 0f3FB8AA3B, %f222;
	fma.rn.f32 	%f224, %f217, 0f32A57060, %f223;
	mov.b32 	%r54, %f220;
	shl.b32 	%r55, %r54, 23;
	mov.b32 	%f225, %r55;
	ex2.approx.ftz.f32 	%f226, %f224;
	mul.f32 	%f227, %f226, %f225;
	add.f32 	%f228, %f216, %f227;
	sub.f32 	%f229, %f562, %f178;
	fma.rn.f32 	%f230, %f229, 0f3BBB989D, 0f3F000000;
	cvt.sat.f32.f32 	%f231, %f230;
	fma.rm.f32 	%f232, %f231, %f183, %f182;
	add.f32 	%f233, %f232, 0fCB40007F;
	neg.f32 	%f234, %f233;
	fma.rn.f32 	%f235, %f229, 0f3FB8AA3B, %f234;
	fma.rn.f32 	%f236, %f229, 0f32A57060, %f235;
	mov.b32 	%r56, %f232;
	shl.b32 	%r57, %r56, 23;
	mov.b32 	%f237, %r57;
	ex2.approx.ftz.f32 	%f238, %f236;
	mul.f32 	%f239, %f238, %f237;
	add.f32 	%f240, %f228, %f239;
	sub.f32 	%f241, %f561, %f178;
	fma.rn.f32 	%f242, %f241, 0f3BBB989D, 0f3F000000;
	cvt.sat.f32.f32 	%f243, %f242;
	fma.rm.f32 	%f244, %f243, %f183, %f182;
	add.f32 	%f245, %f244, 0fCB40007F;
	neg.f32 	%f246, %f245;
	fma.rn.f32 	%f247, %f241, 0f3FB8AA3B, %f246;
	fma.rn.f32 	%f248, %f241, 0f32A57060, %f247;
	mov.b32 	%r58, %f244;
	shl.b32 	%r59, %r58, 23;
	mov.b32 	%f249, %r59;
	ex2.approx.ftz.f32 	%f250, %f248;
	mul.f32 	%f251, %f250, %f249;
	add.f32 	%f252, %f240, %f251;
	sub.f32 	%f253, %f565, %f178;
	fma.rn.f32 	%f254, %f253, 0f3BBB989D, 0f3F000000;
	cvt.sat.f32.f32 	%f255, %f254;
	fma.rm.f32 	%f256, %f255, %f183, %f182;
	add.f32 	%f257, %f256, 0fCB40007F;
	neg.f32 	%f258, %f257;
	fma.rn.f32 	%f259, %f253, 0f3FB8AA3B, %f258;
	fma.rn.f32 	%f260, %f253, 0f32A57060, %f259;
	mov.b32 	%r60, %f256;
	shl.b32 	%r61, %r60, 23;
	mov.b32 	%f261, %r61;
	ex2.approx.ftz.f32 	%f262, %f260;
	mul.f32 	%f263, %f262, %f261;
	add.f32 	%f264, %f252, %f263;
	sub.f32 	%f265, %f564, %f178;
	fma.rn.f32 	%f266, %f265, 0f3BBB989D, 0f3F000000;
	cvt.sat.f32.f32 	%f267, %f266;
	fma.rm.f32 	%f268, %f267, %f183, %f182;
	add.f32 	%f269, %f268, 0fCB40007F;
	neg.f32 	%f270, %f269;
	fma.rn.f32 	%f271, %f265, 0f3FB8AA3B, %f270;
	fma.rn.f32 	%f272, %f265, 0f32A57060, %f271;
	mov.b32 	%r62, %f268;
	shl.b32 	%r63, %r62, 23;
	mov.b32 	%f273, %r63;
	ex2.approx.ftz.f32 	%f274, %f272;
	mul.f32 	%f275, %f274, %f273;
	add.f32 	%f276, %f264, %f275;
	sub.f32 	%f277, %f568, %f178;
	fma.rn.f32 	%f278, %f277, 0f3BBB989D, 0f3F000000;
	cvt.sat.f32.f32 	%f279, %f278;
	fma.rm.f32 	%f280, %f279, %f183, %f182;
	add.f32 	%f281, %f280, 0fCB40007F;
	neg.f32 	%f282, %f281;
	fma.rn.f32 	%f283, %f277, 0f3FB8AA3B, %f282;
	fma.rn.f32 	%f284, %f277, 0f32A57060, %f283;
	mov.b32 	%r64, %f280;
	shl.b32 	%r65, %r64, 23;
	mov.b32 	%f285, %r65;
	ex2.approx.ftz.f32 	%f286, %f284;
	mul.f32 	%f287, %f286, %f285;
	add.f32 	%f288, %f276, %f287;
	sub.f32 	%f289, %f567, %f178;
	fma.rn.f32 	%f290, %f289, 0f3BBB989D, 0f3F000000;
	cvt.sat.f32.f32 	%f291, %f290;
	fma.rm.f32 	%f292, %f291, %f183, %f182;
	add.f32 	%f293, %f292, 0fCB40007F;
	neg.f32 	%f294, %f293;
	fma.rn.f32 	%f295, %f289, 0f3FB8AA3B, %f294;
	fma.rn.f32 	%f296, %f289, 0f32A57060, %f295;
	mov.b32 	%r66, %f292;
	shl.b32 	%r67, %r66, 23;
	mov.b32 	%f297, %r67;
	ex2.approx.ftz.f32 	%f298, %f296;
	mul.f32 	%f299, %f298, %f297;
	add.f32 	%f300, %f288, %f299;
	sub.f32 	%f301, %f571, %f178;
	fma.rn.f32 	%f302, %f301, 0f3BBB989D, 0f3F000000;
	cvt.sat.f32.f32 	%f303, %f302;
	fma.rm.f32 	%f304, %f303, %f183, %f182;
	add.f32 	%f305, %f304, 0fCB40007F;
	neg.f32 	%f306, %f305;
	fma.rn.f32 	%f307, %f301, 0f3FB8AA3B, %f306;
	fma.rn.f32 	%f308, %f301, 0f32A57060, %f307;
	mov.b32 	%r68, %f304;
	shl.b32 	%r69, %r68, 23;
	mov.b32 	%f309, %r69;
	ex2.approx.ftz.f32 	%f310, %f308;
	mul.f32 	%f311, %f310, %f309;
	add.f32 	%f312, %f300, %f311;
	sub.f32 	%f313, %f570, %f178;
	fma.rn.f32 	%f314, %f313, 0f3BBB989D, 0f3F000000;
	cvt.sat.f32.f32 	%f315, %f314;
	fma.rm.f32 	%f316, %f315, %f183, %f182;
	add.f32 	%f317, %f316, 0fCB40007F;
	neg.f32 	%f318, %f317;
	fma.rn.f32 	%f319, %f313, 0f3FB8AA3B, %f318;
	fma.rn.f32 	%f320, %f313, 0f32A57060, %f319;
	mov.b32 	%r70, %f316;
	shl.b32 	%r71, %r70, 23;
	mov.b32 	%f321, %r71;
	ex2.approx.ftz.f32 	%f322, %f320;
	mul.f32 	%f323, %f322, %f321;
	add.f32 	%f324, %f312, %f323;
	sub.f32 	%f325, %f574, %f178;
	fma.rn.f32 	%f326, %f325, 0f3BBB989D, 0f3F000000;
	cvt.sat.f32.f32 	%f327, %f326;
	fma.rm.f32 	%f328, %f327, %f183, %f182;
	add.f32 	%f329, %f328, 0fCB40007F;
	neg.f32 	%f330, %f329;
	fma.rn.f32 	%f331, %f325, 0f3FB8AA3B, %f330;
	fma.rn.f32 	%f332, %f325, 0f32A57060, %f331;
	mov.b32 	%r72, %f328;
	shl.b32 	%r73, %r72, 23;
	mov.b32 	%f333, %r73;
	ex2.approx.ftz.f32 	%f334, %f332;
	mul.f32 	%f335, %f334, %f333;
	add.f32 	%f336, %f324, %f335;
	sub.f32 	%f337, %f573, %f178;
	fma.rn.f32 	%f338, %f337, 0f3BBB989D, 0f3F000000;
	cvt.sat.f32.f32 	%f339, %f338;
	fma.rm.f32 	%f340, %f339, %f183, %f182;
	add.f32 	%f341, %f340, 0fCB40007F;
	neg.f32 	%f342, %f341;
	fma.rn.f32 	%f343, %f337, 0f3FB8AA3B, %f342;
	fma.rn.f32 	%f344, %f337, 0f32A57060, %f343;
	mov.b32 	%r74, %f340;
	shl.b32 	%r75, %r74, 23;
	mov.b32 	%f345, %r75;
	ex2.approx.ftz.f32 	%f346, %f344;
	mul.f32 	%f347, %f346, %f345;
	add.f32 	%f348, %f336, %f347;
	sub.f32 	%f349, %f577, %f178;
	fma.rn.f32 	%f350, %f349, 0f3BBB989D, 0f3F000000;
	cvt.sat.f32.f32 	%f351, %f350;
	fma.rm.f32 	%f352, %f351, %f183, %f182;
	add.f32 	%f353, %f352, 0fCB40007F;
	neg.f32 	%f354, %f353;
	fma.rn.f32 	%f355, %f349, 0f3FB8AA3B, %f354;
	fma.rn.f32 	%f356, %f349, 0f32A57060, %f355;
	mov.b32 	%r76, %f352;
	shl.b32 	%r77, %r76, 23;
	mov.b32 	%f357, %r77;
	ex2.approx.ftz.f32 	%f358, %f356;
	mul.f32 	%f359, %f358, %f357;
	add.f32 	%f360, %f348, %f359;
	sub.f32 	%f361, %f576, %f178;
	fma.rn.f32 	%f362, %f361, 0f3BBB989D, 0f3F000000;
	cvt.sat.f32.f32 	%f363, %f362;
	fma.rm.f32 	%f364, %f363, %f183, %f182;
	add.f32 	%f365, %f364, 0fCB40007F;
	neg.f32 	%f366, %f365;
	fma.rn.f32 	%f367, %f361, 0f3FB8AA3B, %f366;
	fma.rn.f32 	%f368, %f361, 0f32A57060, %f367;
	mov.b32 	%r78, %f364;
	shl.b32 	%r79, %r78, 23;
	mov.b32 	%f369, %r79;
	ex2.approx.ftz.f32 	%f370, %f368;
	mul.f32 	%f371, %f370, %f369;
	add.f32 	%f372, %f360, %f371;
	sub.f32 	%f373, %f580, %f178;
	fma.rn.f32 	%f374, %f373, 0f3BBB989D, 0f3F000000;
	cvt.sat.f32.f32 	%f375, %f374;
	fma.rm.f32 	%f376, %f375, %f183, %f182;
	add.f32 	%f377, %f376, 0fCB40007F;
	neg.f32 	%f378, %f377;
	fma.rn.f32 	%f379, %f373, 0f3FB8AA3B, %f378;
	fma.rn.f32 	%f380, %f373, 0f32A57060, %f379;
	mov.b32 	%r80, %f376;
	shl.b32 	%r81, %r80, 23;
	mov.b32 	%f381, %r81;
	ex2.approx.ftz.f32 	%f382, %f380;
	mul.f32 	%f383, %f382, %f381;
	add.f32 	%f384, %f372, %f383;
	sub.f32 	%f385, %f579, %f178;
	fma.rn.f32 	%f386, %f385, 0f3BBB989D, 0f3F000000;
	cvt.sat.f32.f32 	%f387, %f386;
	fma.rm.f32 	%f388, %f387, %f183, %f182;
	add.f32 	%f389, %f388, 0fCB40007F;
	neg.f32 	%f390, %f389;
	fma.rn.f32 	%f391, %f385, 0f3FB8AA3B, %f390;
	fma.rn.f32 	%f392, %f385, 0f32A57060, %f391;
	mov.b32 	%r82, %f388;
	shl.b32 	%r83, %r82, 23;
	mov.b32 	%f393, %r83;
	ex2.approx.ftz.f32 	%f394, %f392;
	mul.f32 	%f395, %f394, %f393;
	add.f32 	%f396, %f384, %f395;
	sub.f32 	%f397, %f583, %f178;
	fma.rn.f32 	%f398, %f397, 0f3BBB989D, 0f3F000000;
	cvt.sat.f32.f32 	%f399, %f398;
	fma.rm.f32 	%f400, %f399, %f183, %f182;
	add.f32 	%f401, %f400, 0fCB40007F;
	neg.f32 	%f402, %f401;
	fma.rn.f32 	%f403, %f397, 0f3FB8AA3B, %f402;
	fma.rn.f32 	%f404, %f397, 0f32A57060, %f403;
	mov.b32 	%r84, %f400;
	shl.b32 	%r85, %r84, 23;
	mov.b32 	%f405, %r85;
	ex2.approx.ftz.f32 	%f406, %f404;
	mul.f32 	%f407, %f406, %f405;
	add.f32 	%f408, %f396, %f407;
	sub.f32 	%f409, %f582, %f178;
	fma.rn.f32 	%f410, %f409, 0f3BBB989D, 0f3F000000;
	cvt.sat.f32.f32 	%f411, %f410;
	fma.rm.f32 	%f412, %f411, %f183, %f182;
	add.f32 	%f413, %f412, 0fCB40007F;
	neg.f32 	%f414, %f413;
	fma.rn.f32 	%f415, %f409, 0f3FB8AA3B, %f414;
	fma.rn.f32 	%f416, %f409, 0f32A57060, %f415;
	mov.b32 	%r86, %f412;
	shl.b32 	%r87, %r86, 23;
	mov.b32 	%f417, %r87;
	ex2.approx.ftz.f32 	%f418, %f416;
	mul.f32 	%f419, %f418, %f417;
	add.f32 	%f420, %f408, %f419;
	sub.f32 	%f421, %f586, %f178;
	fma.rn.f32 	%f422, %f421, 0f3BBB989D, 0f3F000000;
	cvt.sat.f32.f32 	%f423, %f422;
	fma.rm.f32 	%f424, %f423, %f183, %f182;
	add.f32 	%f425, %f424, 0fCB40007F;
	neg.f32 	%f426, %f425;
	fma.rn.f32 	%f427, %f421, 0f3FB8AA3B, %f426;
	fma.rn.f32 	%f428, %f421, 0f32A57060, %f427;
	mov.b32 	%r88, %f424;
	shl.b32 	%r89, %r88, 23;
	mov.b32 	%f429, %r89;
	ex2.approx.ftz.f32 	%f430, %f428;
	mul.f32 	%f431, %f430, %f429;
	add.f32 	%f432, %f420, %f431;
	sub.f32 	%f433, %f585, %f178;
	fma.rn.f32 	%f434, %f433, 0f3BBB989D, 0f3F000000;
	cvt.sat.f32.f32 	%f435, %f434;
	fma.rm.f32 	%f436, %f435, %f183, %f182;
	add.f32 	%f437, %f436, 0fCB40007F;
	neg.f32 	%f438, %f437;
	fma.rn.f32 	%f439, %f433, 0f3FB8AA3B, %f438;
	fma.rn.f32 	%f440, %f433, 0f32A57060, %f439;
	mov.b32 	%r90, %f436;
	shl.b32 	%r91, %r90, 23;
	mov.b32 	%f441, %r91;
	ex2.approx.ftz.f32 	%f442, %f440;
	mul.f32 	%f443, %f442, %f441;
	add.f32 	%f444, %f432, %f443;
	sub.f32 	%f445, %f589, %f178;
	fma.rn.f32 	%f446, %f445, 0f3BBB989D, 0f3F000000;
	cvt.sat.f32.f32 	%f447, %f446;
	fma.rm.f32 	%f448, %f447, %f183, %f182;
	add.f32 	%f449, %f448, 0fCB40007F;
	neg.f32 	%f450, %f449;
	fma.rn.f32 	%f451, %f445, 0f3FB8AA3B, %f450;
	fma.rn.f32 	%f452, %f445, 0f32A57060, %f451;
	mov.b32 	%r92, %f448;
	shl.b32 	%r93, %r92, 23;
	mov.b32 	%f453, %r93;
	ex2.approx.ftz.f32 	%f454, %f452;
	mul.f32 	%f455, %f454, %f453;
	add.f32 	%f456, %f444, %f455;
	sub.f32 	%f457, %f588, %f178;
	fma.rn.f32 	%f458, %f457, 0f3BBB989D, 0f3F000000;
	cvt.sat.f32.f32 	%f459, %f458;
	fma.rm.f32 	%f460, %f459, %f183, %f182;
	add.f32 	%f461, %f460, 0fCB40007F;
	neg.f32 	%f462, %f461;
	fma.rn.f32 	%f463, %f457, 0f3FB8AA3B, %f462;
	fma.rn.f32 	%f464, %f457, 0f32A57060, %f463;
	mov.b32 	%r94, %f460;
	shl.b32 	%r95, %r94, 23;
	mov.b32 	%f465, %r95;
	ex2.approx.ftz.f32 	%f466, %f464;
	mul.f32 	%f467, %f466, %f465;
	add.f32 	%f468, %f456, %f467;
	sub.f32 	%f469, %f592, %f178;
	fma.rn.f32 	%f470, %f469, 0f3BBB989D, 0f3F000000;
	cvt.sat.f32.f32 	%f471, %f470;
	fma.rm.f32 	%f472, %f471, %f183, %f182;
	add.f32 	%f473, %f472, 0fCB40007F;
	neg.f32 	%f474, %f473;
	fma.rn.f32 	%f475, %f469, 0f3FB8AA3B, %f474;
	fma.rn.f32 	%f476, %f469, 0f32A57060, %f475;
	mov.b32 	%r96, %f472;
	shl.b32 	%r97, %r96, 23;
	mov.b32 	%f477, %r97;
	ex2.approx.ftz.f32 	%f478, %f476;
	mul.f32 	%f479, %f478, %f477;
	add.f32 	%f480, %f468, %f479;
	sub.f32 	%f481, %f591, %f178;
	fma.rn.f32 	%f482, %f481, 0f3BBB989D, 0f3F000000;
	cvt.sat.f32.f32 	%f483, %f482;
	fma.rm.f32 	%f484, %f483, %f183, %f182;
	add.f32 	%f485, %f484, 0fCB40007F;
	neg.f32 	%f486, %f485;
	fma.rn.f32 	%f487, %f481, 0f3FB8AA3B, %f486;
	fma.rn.f32 	%f488, %f481, 0f32A57060, %f487;
	mov.b32 	%r98, %f484;
	shl.b32 	%r99, %r98, 23;
	mov.b32 	%f489, %r99;
	ex2.approx.ftz.f32 	%f490, %f488;
	mul.f32 	%f491, %f490, %f489;
	add.f32 	%f492, %f480, %f491;
	sub.f32 	%f493, %f595, %f178;
	fma.rn.f32 	%f494, %f493, 0f3BBB989D, 0f3F000000;
	cvt.sat.f32.f32 	%f495, %f494;
	fma.rm.f32 	%f496, %f495, %f183, %f182;
	add.f32 	%f497, %f496, 0fCB40007F;
	neg.f32 	%f498, %f497;
	fma.rn.f32 	%f499, %f493, 0f3FB8AA3B, %f498;
	fma.rn.f32 	%f500, %f493, 0f32A57060, %f499;
	mov.b32 	%r100, %f496;
	shl.b32 	%r101, %r100, 23;
	mov.b32 	%f501, %r101;
	ex2.approx.ftz.f32 	%f502, %f500;
	mul.f32 	%f503, %f502, %f501;
	add.f32 	%f504, %f492, %f503;
	sub.f32 	%f505, %f594, %f178;
	fma.rn.f32 	%f506, %f505, 0f3BBB989D, 0f3F000000;
	cvt.sat.f32.f32 	%f507, %f506;
	fma.rm.f32 	%f508, %f507, %f183, %f182;
	add.f32 	%f509, %f508, 0fCB40007F;
	neg.f32 	%f510, %f509;
	fma.rn.f32 	%f511, %f505, 0f3FB8AA3B, %f510;
	fma.rn.f32 	%f512, %f505, 0f32A57060, %f511;
	mov.b32 	%r102, %f508;
	shl.b32 	%r103, %r102, 23;
	mov.b32 	%f513, %r103;
	ex2.approx.ftz.f32 	%f514, %f512;
	mul.f32 	%f515, %f514, %f513;
	add.f32 	%f516, %f504, %f515;
	mov.b32 	%r104, %f516;
	shfl.sync.bfly.b32	%r105|%p23, %r104, 16, 31, -1;
	mov.b32 	%f517, %r105;
	add.f32 	%f518, %f516, %f517;
	mov.b32 	%r106, %f518;
	shfl.sync.bfly.b32	%r107|%p24, %r106, 8, 31, -1;
	mov.b32 	%f519, %r107;
	add.f32 	%f520, %f518, %f519;
	mov.b32 	%r108, %f520;
	shfl.sync.bfly.b32	%r109|%p25, %r108, 4, 31, -1;
	mov.b32 	%f521, %r109;
	add.f32 	%f522, %f520, %f521;
	mov.b32 	%r110, %f522;
	shfl.sync.bfly.b32	%r111|%p26, %r110, 2, 31, -1;
	mov.b32 	%f523, %r111;
	add.f32 	%f524, %f522, %f523;
	mov.b32 	%r112, %f524;
	shfl.sync.bfly.b32	%r113|%p27, %r112, 1, 31, -1;
	mov.b32 	%f525, %r113;
	add.f32 	%f526, %f524, %f525;
	div.rn.f32 	%f85, %f191, %f526;
	div.rn.f32 	%f86, %f203, %f526;
	div.rn.f32 	%f87, %f215, %f526;
	div.rn.f32 	%f88, %f227, %f526;
	div.rn.f32 	%f89, %f239, %f526;
	div.rn.f32 	%f90, %f251, %f526;
	div.rn.f32 	%f91, %f263, %f526;
	div.rn.f32 	%f92, %f275, %f526;
	div.rn.f32 	%f93, %f287, %f526;
	div.rn.f32 	%f94, %f299, %f526;
	div.rn.f32 	%f95, %f311, %f526;
	div.rn.f32 	%f96, %f323, %f526;
	div.rn.f32 	%f97, %f335, %f526;
	div.rn.f32 	%f98, %f347, %f526;
	div.rn.f32 	%f99, %f359, %f526;
	div.rn.f32 	%f100, %f371, %f526;
	div.rn.f32 	%f101, %f383, %f526;
	div.rn.f32 	%f102, %f395, %f526;
	div.rn.f32 	%f103, %f407, %f526;
	div.rn.f32 	%f104, %f419, %f526;
	div.rn.f32 	%f105, %f431, %f526;
	div.rn.f32 	%f106, %f443, %f526;
	div.rn.f32 	%f107, %f455, %f526;
	div.rn.f32 	%f108, %f467, %f526;
	div.rn.f32 	%f109, %f479, %f526;
	div.rn.f32 	%f110, %f491, %f526;
	div.rn.f32 	%f111, %f503, %f526;
	div.rn.f32 	%f112, %f515, %f526;
	mul.lo.s64 	%rd19, %rd217, %rd25;
	@%p17 bra 	$L__BB349_34;
	cvt.u64.u32 	%rd124, %r6;
	add.s64 	%rd125, %rd19, %rd124;
	// begin inline asm
	{  cvt.rn.bf16.f32 %rs29, %f85;}

	// end inline asm
	// begin inline asm
	{  cvt.rn.bf16.f32 %rs30, %f86;}

	// end inline asm
	shr.u64 	%rd126, %rd125, 63;
	add.s64 	%rd127, %rd125, %rd126;
	cvta.to.global.u64 	%rd128, %rd24;
	shl.b64 	%rd129, %rd127, 1;
	and.b64  	%rd130, %rd129, -4;
	add.s64 	%rd131, %rd128, %rd130;
	mov.b32 	%r116, {%rs29, %rs30};
	st.global.u32 	[%rd131], %r116;
$L__BB349_34:
	setp.le.s64 	%p28, %rd27, %rd2;
	@%p28 bra 	$L__BB349_36;
	add.s64 	%rd132, %rd19, %rd2;
	// begin inline asm
	{  cvt.rn.bf16.f32 %rs31, %f87;}

	// end inline asm
	// begin inline asm
	{  cvt.rn.bf16.f32 %rs32, %f88;}

	// end inline asm
	shr.u64 	%rd133, %rd132, 63;
	add.s64 	%rd134, %rd132, %rd133;
	cvta.to.global.u64 	%rd135, %rd24;
	shl.b64 	%rd136, %rd134, 1;
	and.b64  	%rd137, %rd136, -4;
	add.s64 	%rd138, %rd135, %rd137;
	mov.b32 	%r117, {%rs31, %rs32};
	st.global.u32 	[%rd138], %r117;
$L__BB349_36:
	setp.le.s64 	%p29, %rd27, %rd3;
	@%p29 bra 	$L__BB349_38;
	add.s64 	%rd139, %rd19, %rd3;
	// begin inline asm
	{  cvt.rn.bf16.f32 %rs33, %f89;}

	// end inline asm
	// begin inline asm
	{  cvt.rn.bf16.f32 %rs34, %f90;}

	// end inline asm
	shr.u64 	%rd140, %rd139, 63;
	add.s64 	%rd141, %rd139, %rd140;
	cvta.to.global.u64 	%rd142, %rd24;
	shl.b64 	%rd143, %rd141, 1;
	and.b64  	%rd144, %rd143, -4;
	add.s64 	%rd145, %rd142, %rd144;
	mov.b32 	%r118, {%rs33, %rs34};
	st.global.u32 	[%rd145], %r118;
$L__BB349_38:
	setp.le.s64 	%p30, %rd27, %rd4;
	@%p30 bra 	$L__BB349_40;
	add.s64 	%rd146, %rd19, %rd4;
	// begin inline asm
	{  cvt.rn.bf16.f32 %rs35, %f91;}

	// end inline asm
	// begin inline asm
	{  cvt.rn.bf16.f32 %rs36, %f92;}

	// end inline asm
	shr.u64 	%rd147, %rd146, 63;
	add.s64 	%rd148, %rd146, %rd147;
	cvta.to.global.u64 	%rd149, %rd24;
	shl.b64 	%rd150, %rd148, 1;
	and.b64  	%rd151, %rd150, -4;
	add.s64 	%rd152, %rd149, %rd151;
	mov.b32 	%r119, {%rs35, %rs36};
	st.global.u32 	[%rd152], %r119;
$L__BB349_40:
	setp.le.s64 	%p31, %rd27, %rd5;
	@%p31 bra 	$L__BB349_42;
	add.s64 	%rd153, %rd19, %rd5;
	// begin inline asm
	{  cvt.rn.bf16.f32 %rs37, %f93;}

	// end inline asm
	// begin inline asm
	{  cvt.rn.bf16.f32 %rs38, %f94;}

	// end inline asm
	shr.u64 	%rd154, %rd153, 63;
	add.s64 	%rd155, %rd153, %rd154;
	cvta.to.global.u64 	%rd156, %rd24;
	shl.b64 	%rd157, %rd155, 1;
	and.b64  	%rd158, %rd157, -4;
	add.s64 	%rd159, %rd156, %rd158;
	mov.b32 	%r120, {%rs37, %rs38};
	st.global.u32 	[%rd159], %r120;
$L__BB349_42:
	cvta.to.global.u64 	%rd20, %rd24;
	setp.le.s64 	%p32, %rd27, %rd6;
	@%p32 bra 	$L__BB349_44;
	add.s64 	%rd160, %rd19, %rd6;
	// begin inline asm
	{  cvt.rn.bf16.f32 %rs39, %f95;}

	// end inline asm
	// begin inline asm
	{  cvt.rn.bf16.f32 %rs40, %f96;}

	// end inline asm
	shr.u64 	%rd161, %rd160, 63;
	add.s64 	%rd162, %rd160, %rd161;
	shl.b64 	%rd163, %rd162, 1;
	and.b64  	%rd164, %rd163, -4;
	add.s64 	%rd165, %rd20, %rd164;
	mov.b32 	%r121, {%rs39, %rs40};
	st.global.u32 	[%rd165], %r121;
$L__BB349_44:
	setp.le.s64 	%p33, %rd27, %rd7;
	@%p33 bra 	$L__BB349_46;
	add.s64 	%rd166, %rd19, %rd7;
	// begin inline asm
	{  cvt.rn.bf16.f32 %rs41, %f97;}

	// end inline asm
	// begin inline asm
	{  cvt.rn.bf16.f32 %rs42, %f98;}

	// end inline asm
	shr.u64 	%rd167, %rd166, 63;
	add.s64 	%rd168, %rd166, %rd167;
	shl.b64 	%rd169, %rd168, 1;
	and.b64  	%rd170, %rd169, -4;
	add.s64 	%rd171, %rd20, %rd170;
	mov.b32 	%r122, {%rs41, %rs42};
	st.global.u32 	[%rd171], %r122;
$L__BB349_46:
	setp.le.s64 	%p34, %rd27, %rd8;
	@%p34 bra 	$L__BB349_48;
	add.s64 	%rd172, %rd19, %rd8;
	// begin inline asm
	{  cvt.rn.bf16.f32 %rs43, %f99;}

	// end inline asm
	// begin inline asm
	{  cvt.rn.bf16.f32 %rs44, %f100;}

	// end inline asm
	shr.u64 	%rd173, %rd172, 63;
	add.s64 	%rd174, %rd172, %rd173;
	shl.b64 	%rd175, %rd174, 1;
	and.b64  	%rd176, %rd175, -4;
	add.s64 	%rd177, %rd20, %rd176;
	mov.b32 	%r123, {%rs43, %rs44};
	st.global.u32 	[%rd177], %r123;
$L__BB349_48:
	setp.le.s64 	%p35, %rd27, %rd9;
	@%p35 bra 	$L__BB349_50;
	add.s64 	%rd178, %rd19, %rd9;
	// begin inline asm
	{  cvt.rn.bf16.f32 %rs45, %f101;}

	// end inline asm
	// begin inline asm
	{  cvt.rn.bf16.f32 %rs46, %f102;}

	// end inline asm
	shr.u64 	%rd179, %rd178, 63;
	add.s64 	%rd180, %rd178, %rd179;
	shl.b64 	%rd181, %rd180, 1;
	and.b64  	%rd182, %rd181, -4;
	add.s64 	%rd183, %rd20, %rd182;
	mov.b32 	%r124, {%rs45, %rs46};
	st.global.u32 	[%rd183], %r124;
$L__BB349_50:
	setp.le.s64 	%p36, %rd27, %rd10;
	@%p36 bra 	$L__BB349_52;
	add.s64 	%rd184, %rd19, %rd10;
	// begin inline asm
	{  cvt.rn.bf16.f32 %rs47, %f103;}

	// end inline asm
	// begin inline asm
	{  cvt.rn.bf16.f32 %rs48, %f104;}

	// end inline asm
	shr.u64 	%rd185, %rd184, 63;
	add.s64 	%rd186, %rd184, %rd185;
	shl.b64 	%rd187, %rd186, 1;
	and.b64  	%rd188, %rd187, -4;
	add.s64 	%rd189, %rd20, %rd188;
	mov.b32 	%r125, {%rs47, %rs48};
	st.global.u32 	[%rd189], %r125;
$L__BB349_52:
	setp.le.s64 	%p37, %rd27, %rd11;
	@%p37 bra 	$L__BB349_54;
	add.s64 	%rd190, %rd19, %rd11;
	// begin inline asm
	{  cvt.rn.bf16.f32 %rs49, %f105;}

	// end inline asm
	// begin inline asm
	{  cvt.rn.bf16.f32 %rs50, %f106;}

	// end inline asm
	shr.u64 	%rd191, %rd190, 63;
	add.s64 	%rd192, %rd190, %rd191;
	shl.b64 	%rd193, %rd192, 1;
	and.b64  	%rd194, %rd193, -4;
	add.s64 	%rd195, %rd20, %rd194;
	mov.b32 	%r126, {%rs49, %rs50};
	st.global.u32 	[%rd195], %r126;
$L__BB349_54:
	setp.le.s64 	%p38, %rd27, %rd12;
	@%p38 bra 	$L__BB349_56;
	add.s64 	%rd196, %rd19, %rd12;
	// begin inline asm
	{  cvt.rn.bf16.f32 %rs51, %f107;}

	// end inline asm
	// begin inline asm
	{  cvt.rn.bf16.f32 %rs52, %f108;}

	// end inline asm
	shr.u64 	%rd197, %rd196, 63;
	add.s64 	%rd198, %rd196, %rd197;
	shl.b64 	%rd199, %rd198, 1;
	and.b64  	%rd200, %rd199, -4;
	add.s64 	%rd201, %rd20, %rd200;
	mov.b32 	%r127, {%rs51, %rs52};
	st.global.u32 	[%rd201], %r127;
$L__BB349_56:
	setp.le.s64 	%p39, %rd27, %rd13;
	@%p39 bra 	$L__BB349_58;
	add.s64 	%rd202, %rd19, %rd13;
	// begin inline asm
	{  cvt.rn.bf16.f32 %rs53, %f109;}

	// end inline asm
	// begin inline asm
	{  cvt.rn.bf16.f32 %rs54, %f110;}

	// end inline asm
	shr.u64 	%rd203, %rd202, 63;
	add.s64 	%rd204, %rd202, %rd203;
	shl.b64 	%rd205, %rd204, 1;
	and.b64  	%rd206, %rd205, -4;
	add.s64 	%rd207, %rd20, %rd206;
	mov.b32 	%r128, {%rs53, %rs54};
	st.global.u32 	[%rd207], %r128;
$L__BB349_58:
	setp.le.s64 	%p40, %rd27, %rd14;
	@%p40 bra 	$L__BB349_60;
	add.s64 	%rd208, %rd19, %rd14;
	// begin inline asm
	{  cvt.rn.bf16.f32 %rs55, %f111;}

	// end inline asm
	// begin inline asm
	{  cvt.rn.bf16.f32 %rs56, %f112;}

	// end inline asm
	shr.u64 	%rd209, %rd208, 63;
	add.s64 	%rd210, %rd208, %rd209;
	shl.b64 	%rd211, %rd210, 1;
	and.b64  	%rd212, %rd211, -4;
	add.s64 	%rd213, %rd20, %rd212;
	mov.b32 	%r129, {%rs55, %rs56};
	st.global.u32 	[%rd213], %r129;
$L__BB349_60:
	ld.param.u64 	%rd216, [_Z15SoftmaxWarpImplI10DirectLoadI13__nv_bfloat16fE11DirectStoreIfS1_EfLi2ELi28ELi32ELi1ELb1EL9Algorithm0EEvT_T0_ll_param_2];
	cvt.s64.s32 	%rd214, %r132;
	add.s64 	%rd217, %rd217, %rd214;
	setp.lt.s64 	%p41, %rd217, %rd216;
	@%p41 bra 	$L__BB349_4;
$L__BB349_61:
	ret;

}
	// .globl	_Z15SoftmaxWarpImplI10DirectLoadI13__nv_bfloat16fE11DirectStoreIfS1_EfLi2ELi30ELi32ELi1ELb0EL9Algorithm0EEvT_T0_ll
.visible .entry _Z15SoftmaxWarpImplI10DirectLoadI13__nv_bfloat16fE11DirectStoreIfS1_EfLi2ELi30ELi32ELi1ELb0EL9Algorithm0EEvT_T0_ll(
	.param .align 8 .b8 _Z15SoftmaxWarpImplI10DirectLoadI13__nv_bfloat16fE11DirectStoreIfS1_EfLi2ELi30ELi32ELi1ELb0EL9Algorithm0EEvT_T0_ll_param_0[16],
	.param .align 8 .b8 _Z15SoftmaxWarpImplI10DirectLoadI13__nv_bfloat16fE11DirectStoreIfS1_EfLi2ELi30ELi32ELi1ELb0EL9Algorithm0EEvT_T0_ll_param_1[16],
	.param .u64 _Z15SoftmaxWarpImplI10DirectLoadI13__nv_bfloat16fE11DirectStoreIfS1_EfLi2ELi30ELi32ELi1ELb0EL9Algorithm0EEvT_T0_ll_param_2,
	.param .u64 _Z15SoftmaxWarpImplI10DirectLoadI13__nv_bfloat16fE11DirectStoreIfS1_EfLi2ELi30ELi32ELi1ELb0EL9Algorithm0EEvT_T0_ll_param_3
)
{
	.reg .pred 	%p<14>;
	.reg .b16 	%rs<61>;
	.reg .b32 	%r<119>;
	.reg .b32 	%f<473>;
	.reg .b64 	%rd<203>;

	ld.param.u64 	%rd13, [_Z15SoftmaxWarpImplI10DirectLoadI13__nv_bfloat16fE11DirectStoreIfS1_EfLi2ELi30ELi32ELi1ELb0EL9Algorithm0EEvT_T0_ll_param_1+8];
	ld.param.u64 	%rd12, [_Z15SoftmaxWarpImplI10DirectLoadI13__nv_bfloat16fE11DirectStoreIfS1_EfLi2ELi30ELi32ELi1ELb0EL9Algorithm0EEvT_T0_ll_param_1];
	ld.param.u64 	%rd11, [_Z15SoftmaxWarpImplI10DirectLoadI13__nv_bfloat16fE11DirectStoreIfS1_EfLi2ELi30ELi32ELi1ELb0EL9Algorithm0EEvT_T0_ll_param_0+8];
	ld.param.u64 	%rd10, [_Z15SoftmaxWarpImplI10DirectLoadI13__nv_bfloat16fE11DirectStoreIfS1_EfLi2ELi30ELi32ELi1ELb0EL9Algorithm0EEvT_T0_ll_param_0];
	ld.param.u64 	%rd14, [_Z15SoftmaxWarpImplI10DirectLoadI13__nv_bfloat16fE11DirectStoreIfS1_EfLi2ELi30ELi32ELi1ELb0EL9Algorithm0EEvT_T0_ll_param_2];
	ld.param.u64 	%rd15, [_Z15SoftmaxWarpImplI10DirectLoadI13__nv_bfloat16fE11DirectStoreIfS1_EfLi2ELi30ELi32ELi1ELb0EL9Algorithm0EEvT_T0_ll_param_3];
	setp.lt.s64 	%p1, %rd15, 961;
	@%p1 bra 	$L__BB350_2;
	mov.u64 	%rd16, $str;
	cvta.global.u64 	%rd17, %rd16;
	mov.u64 	%rd18, $str$1;
	cvta.global.u64 	%rd19, %rd18;
	mov.u64 	%rd20, __unnamed_341;
	cvta.global.u64 	%rd21, %rd20;
	{ // callseq 340, 0
	.param .b64 param0;
	st.param.b64 	[param0], %rd17;
	.param .b64 param1;
	st.param.b64 	[param1], %rd19;
	.param .b32 param2;
	st.param.b32 	[param2], 358;
	.param .b64 param3;
	st.param.b64 	[param3], %rd21;
	.param .b64 param4;
	st.param.b64 	[param4], 1;
	call.uni 
	__assertfail, 
	(
	param0, 
	param1, 
	param2, 
	param3, 
	param4
	);
	} // callseq 340
$L__BB350_2:
	mov.u32 	%r2, %nctaid.x;
	mov.u32 	%r3, %ntid.y;
	mul.lo.s32 	%r1, %r2, %r3;
	mov.u32 	%r4, %ctaid.x;
	mov.u32 	%r5, %tid.y;
	mad.lo.s32 	%r6, %r4, %r3, %r5;
	cvt.s64.s32 	%rd202, %r6;
	setp.le.s64 	%p2, %rd14, %rd202;
	@%p2 bra 	$L__BB350_5;
	cvta.to.global.u64 	%rd4, %rd10;
	cvta.to.global.u64 	%rd5, %rd12;
	mov.u32 	%r7, %tid.x;
	shl.b32 	%r8, %r7, 1;
	cvt.u64.u32 	%rd6, %r8;
	cvt.s64.s32 	%rd7, %r1;
$L__BB350_4:
	mad.lo.s64 	%rd22, %rd202, %rd11, %rd6;
	shr.u64 	%rd23, %rd22, 63;
	add.s64 	%rd24, %rd22, %rd23;
	shl.b64 	%rd25, %rd24, 1;
	and.b64  	%rd26, %rd25, -4;
	add.s64 	%rd27, %rd4, %rd26;
	ld.global.u32 	%r9, [%rd27];
	mov.b32 	{%rs1, %rs2}, %r9;
	// begin inline asm
	{ cvt.f32.bf16 %f1, %rs1;}

	// end inline asm
	// begin inline asm
	{ cvt.f32.bf16 %f2, %rs2;}

	// end inline asm
	max.f32 	%f61, %f1, 0fFF800000;
	max.f32 	%f62, %f61, %f2;
	add.s64 	%rd28, %rd22, 64;
	shr.u64 	%rd29, %rd28, 63;
	add.s64 	%rd30, %rd28, %rd29;
	shl.b64 	%rd31, %rd30, 1;
	and.b64  	%rd32, %rd31, -4;
	add.s64 	%rd33, %rd4, %rd32;
	ld.global.u32 	%r10, [%rd33];
	mov.b32 	{%rs3, %rs4}, %r10;
	// begin inline asm
	{ cvt.f32.bf16 %f3, %rs3;}

	// end inline asm
	// begin inline asm
	{ cvt.f32.bf16 %f4, %rs4;}

	// end inline asm
	max.f32 	%f63, %f62, %f3;
	max.f32 	%f64, %f63, %f4;
	add.s64 	%rd34, %rd22, 128;
	shr.u64 	%rd35, %rd34, 63;
	add.s64 	%rd36, %rd34, %rd35;
	shl.b64 	%rd37, %rd36, 1;
	and.b64  	%rd38, %rd37, -4;
	add.s64 	%rd39, %rd4, %rd38;
	ld.global.u32 	%r11, [%rd39];
	mov.b32 	{%rs5, %rs6}, %r11;
	// begin inline asm
	{ cvt.f32.bf16 %f5, %rs5;}

	// end inline asm
	// begin inline asm
	{ cvt.f32.bf16 %f6, %rs6;}

	// end inline asm
	max.f32 	%f65, %f64, %f5;
	max.f32 	%f66, %f65, %f6;
	add.s64 	%rd40, %rd22, 192;
	shr.u64 	%rd41, %rd40, 63;
	add.s64 	%rd42, %rd40, %rd41;
	shl.b64 	%rd43, %rd42, 1;
	and.b64  	%rd44, %rd43, -4;
	add.s64 	%rd45, %rd4, %rd44;
	ld.global.u32 	%r12, [%rd45];
	mov.b32 	{%rs7, %rs8}, %r12;
	// begin inline asm
	{ cvt.f32.bf16 %f7, %rs7;}

	// end inline asm
	// begin inline asm
	{ cvt.f32.bf16 %f8, %rs8;}

	// end inline asm
	max.f32 	%f67, %f66, %f7;
	max.f32 	%f68, %f67, %f8;
	add.s64 	%rd46, %rd22, 256;
	shr.u64 	%rd47, %rd46, 63;
	add.s64 	%rd48, %rd46, %rd47;
	shl.b64 	%rd49, %rd48, 1;
	and.b64  	%rd50, %rd49, -4;
	add.s64 	%rd51, %rd4, %rd50;
	ld.global.u32 	%r13, [%rd51];
	mov.b32 	{%rs9, %rs10}, %r13;
	// begin inline asm
	{ cvt.f32.bf16 %f9, %rs9;}

	// end inline asm
	// begin inline asm
	{ cvt.f32.bf16 %f10, %rs10;}

	// end inline asm
	max.f32 	%f69, %f68, %f9;
	max.f32 	%f70, %f69, %f10;
	add.s64 	%rd52, %rd22, 320;
	shr.u64 	%rd53, %rd52, 63;
	add.s64 	%rd54, %rd52, %rd53;
	shl.b64 	%rd55, %rd54, 1;
	and.b64  	%rd56, %rd55, -4;
	add.s64 	%rd57, %rd4, %rd56;
	ld.global.u32 	%r14, [%rd57];
	mov.b32 	{%rs11, %rs12}, %r14;
	// begin inline asm
	{ cvt.f32.bf16 %f11, %rs11;}

	// end inline asm
	// begin inline asm
	{ cvt.f32.bf16 %f12, %rs12;}

	// end inline asm
	max.f32 	%f71, %f70, %f11;
	max.f32 	%f72, %f71, %f12;
	add.s64 	%rd58, %rd22, 384;
	shr.u64 	%rd59, %rd58, 63;
	add.s64 	%rd60, %rd58, %rd59;
	shl.b64 	%rd61, %rd60, 1;
	and.b64  	%rd62, %rd61, -4;
	add.s64 	%rd63, %rd4, %rd62;
	ld.global.u32 	%r15, [%rd63];
	mov.b32 	{%rs13, %rs14}, %r15;
	// begin inline asm
	{ cvt.f32.bf16 %f13, %rs13;}

	// end inline asm
	// begin inline asm
	{ cvt.f32.bf16 %f14, %rs14;}

	// end inline asm
	max.f32 	%f73, %f72, %f13;
	max.f32 	%f74, %f73, %f14;
	add.s64 	%rd64, %rd22, 448;
	shr.u64 	%rd65, %rd64, 63;
	add.s64 	%rd66, %rd64, %rd65;
	shl.b64 	%rd67, %rd66, 1;
	and.b64  	%rd68, %rd67, -4;
	add.s64 	%rd69, %rd4, %rd68;
	ld.global.u32 	%r16, [%rd69];
	mov.b32 	{%rs15, %rs16}, %r16;
	// begin inline asm
	{ cvt.f32.bf16 %f15, %rs15;}

	// end inline asm
	// begin inline asm
	{ cvt.f32.bf16 %f16, %rs16;}

	// end inline asm
	max.f32 	%f75, %f74, %f15;
	max.f32 	%f76, %f75, %f16;
	add.s64 	%rd70, %rd22, 512;
	shr.u64 	%rd71, %rd70, 63;
	add.s64 	%rd72, %rd70, %rd71;
	shl.b64 	%rd73, %rd72, 1;
	and.b64  	%rd74, %rd73, -4;
	add.s64 	%rd75, %rd4, %rd74;
	ld.global.u32 	%r17, [%rd75];
	mov.b32 	{%rs17, %rs18}, %r17;
	// begin inline asm
	{ cvt.f32.bf16 %f17, %rs17;}

	// end inline asm
	// begin inline asm
	{ cvt.f32.bf16 %f18, %rs18;}

	// end inline asm
	max.f32 	%f77, %f76, %f17;
	max.f32 	%f78, %f77, %f18;
	add.s64 	%rd76, %rd22, 576;
	shr.u64 	%rd77, %rd76, 63;
	add.s64 	%rd78, %rd76, %rd77;
	shl.b64 	%rd79, %rd78, 1;
	and.b64  	%rd80, %rd79, -4;
	add.s64 	%rd81, %rd4, %rd80;
	ld.global.u32 	%r18, [%rd81];
	mov.b32 	{%rs19, %rs20}, %r18;
	// begin inline asm
	{ cvt.f32.bf16 %f19, %rs19;}

	// end inline asm
	// begin inline asm
	{ cvt.f32.bf16 %f20, %rs20;}

	// end inline asm
	max.f32 	%f79, %f78, %f19;
	max.f32 	%f80, %f79, %f20;
	add.s64 	%rd82, %rd22, 640;
	shr.u64 	%rd83, %rd82, 63;
	add.s64 	%rd84, %rd82, %rd83;
	shl.b64 	%rd85, %rd84, 1;
	and.b64  	%rd86, %rd85, -4;
	add.s64 	%rd87, %rd4, %rd86;
	ld.global.u32 	%r19, [%rd87];
	mov.b32 	{%rs21, %rs22}, %r19;
	// begin inline asm
	{ cvt.f32.bf16 %f21, %rs21;}

	// end inline asm
	// begin inline asm
	{ cvt.f32.bf16 %f22, %rs22;}

	// end inline asm
	max.f32 	%f81, %f80, %f21;
	max.f32 	%f82, %f81, %f22;
	add.s64 	%rd88, %rd22, 704;
	shr.u64 	%rd89, %rd88, 63;
	add.s64 	%rd90, %rd88, %rd89;
	shl.b64 	%rd91, %rd90, 1;
	and.b64  	%rd92, %rd91, -4;
	add.s64 	%rd93, %rd4, %rd92;
	ld.global.u32 	%r20, [%rd93];
	mov.b32 	{%rs23, %rs24}, %r20;
	// begin inline asm
	{ cvt.f32.bf16 %f23, %rs23;}

	// end inline asm
	// begin inline asm
	{ cvt.f32.bf16 %f24, %rs24;}

	// end inline asm
	max.f32 	%f83, %f82, %f23;
	max.f32 	%f84, %f83, %f24;
	add.s64 	%rd94, %rd22, 768;
	shr.u64 	%rd95, %rd94, 63;
	add.s64 	%rd96, %rd94, %rd95;
	shl.b64 	%rd97, %rd96, 1;
	and.b64  	%rd98, %rd97, -4;
	add.s64 	%rd99, %rd4, %rd98;
	ld.global.u32 	%r21, [%rd99];
	mov.b32 	{%rs25, %rs26}, %r21;
	// begin inline asm
	{ cvt.f32.bf16 %f25, %rs25;}

	// end inline asm
	// begin inline asm
	{ cvt.f32.bf16 %f26, %rs26;}

	// end inline asm
	max.f32 	%f85, %f84, %f25;
	max.f32 	%f86, %f85, %f26;
	add.s64 	%rd100, %rd22, 832;
	shr.u64 	%rd101, %rd100, 63;
	add.s64 	%rd102, %rd100, %rd101;
	shl.b64 	%rd103, %rd102, 1;
	and.b64  	%rd104, %rd103, -4;
	add.s64 	%rd105, %rd4, %rd104;
	ld.global.u32 	%r22, [%rd105];
	mov.b32 	{%rs27, %rs28}, %r22;
	// begin inline asm
	{ cvt.f32.bf16 %f27, %rs27;}

	// end inline asm
	// begin inline asm
	{ cvt.f32.bf16 %f28, %rs28;}

	// end inline asm
	max.f32 	%f87, %f86, %f27;
	max.f32 	%f88, %f87, %f28;
	add.s64 	%rd106, %rd22, 896;
	shr.u64 	%rd107, %rd106, 63;
	add.s64 	%rd108, %rd106, %rd107;
	shl.b64 	%rd109, %rd108, 1;
	and.b64  	%rd110, %rd109, -4;
	add.s64 	%rd111, %rd4, %rd110;
	ld.global.u32 	%r23, [%rd111];
	mov.b32 	{%rs29, %rs30}, %r23;
	// begin inline asm
	{ cvt.f32.bf16 %f29, %rs29;}

	// end inline asm
	// begin inline asm
	{ cvt.f32.bf16 %f30, %rs30;}

	// end inline asm
	max.f32 	%f89, %f88, %f29;
	max.f32 	%f90, %f89, %f30;
	mov.b32 	%r24, %f90;
	shfl.sync.bfly.b32	%r25|%p3, %r24, 16, 31, -1;
	mov.b32 	%f91, %r25;
	max.f32 	%f92, %f90, %f91;
	mov.b32 	%r26, %f92;
	shfl.sync.bfly.b32	%r27|%p4, %r26, 8, 31, -1;
	mov.b32 	%f93, %r27;
	max.f32 	%f94, %f92, %f93;
	mov.b32 	%r28, %f94;
	shfl.sync.bfly.b32	%r29|%p5, %r28, 4, 31, -1;
	mov.b32 	%f95, %r29;
	max.f32 	%f96, %f94, %f95;
	mov.b32 	%r30, %f96;
	shfl.sync.bfly.b32	%r31|%p6, %r30, 2, 31, -1;
	mov.b32 	%f97, %r31;
	max.f32 	%f98, %f96, %f97;
	mov.b32 	%r32, %f98;
	shfl.sync.bfly.b32	%r33|%p7, %r32, 1, 31, -1;
	mov.b32 	%f99, %r33;
	max.f32 	%f100, %f98, %f99;
	sub.f32 	%f101, %f1, %f100;
	fma.rn.f32 	%f102, %f101, 0f3BBB989D, 0f3F000000;
	cvt.sat.f32.f32 	%f103, %f102;
	mov.f32 	%f104, 0f4B400001;
	mov.f32 	%f105, 0f437C0000;
	fma.rm.f32 	%f106, %f103, %f105, %f104;
	add.f32 	%f107, %f106, 0fCB40007F;
	neg.f32 	%f108, %f107;
	fma.rn.f32 	%f109, %f101, 0f3FB8AA3B, %f108;
	fma.rn.f32 	%f110, %f101, 0f32A57060, %f109;
	mov.b32 	%r34, %f106;
	shl.b32 	%r35, %r34, 23;
	mov.b32 	%f111, %r35;
	ex2.approx.ftz.f32 	%f112, %f110;
	mul.f32 	%f113, %f112, %f111;
	add.f32 	%f114, %f113, 0f00000000;
	sub.f32 	%f115, %f2, %f100;
	fma.rn.f32 	%f116, %f115, 0f3BBB989D, 0f3F000000;
	cvt.sat.f32.f32 	%f117, %f116;
	fma.rm.f32 	%f118, %f117, %f105, %f104;
	add.f32 	%f119, %f118, 0fCB40007F;
	neg.f32 	%f120, %f119;
	fma.rn.f32 	%f121, %f115, 0f3FB8AA3B, %f120;
	fma.rn.f32 	%f122, %f115, 0f32A57060, %f121;
	mov.b32 	%r36, %f118;
	shl.b32 	%r37, %r36, 23;
	mov.b32 	%f123, %r37;
	ex2.approx.ftz.f32 	%f124, %f122;
	mul.f32 	%f125, %f124, %f123;
	add.f32 	%f126, %f114, %f125;
	sub.f32 	%f127, %f3, %f100;
	fma.rn.f32 	%f128, %f127, 0f3BBB989D, 0f3F000000;
	cvt.sat.f32.f32 	%f129, %f128;
	fma.rm.f32 	%f130, %f129, %f105, %f104;
	add.f32 	%f131, %f130, 0fCB40007F;
	neg.f32 	%f132, %f131;
	fma.rn.f32 	%f133, %f127, 0f3FB8AA3B, %f132;
	fma.rn.f32 	%f134, %f127, 0f32A57060, %f133;
	mov.b32 	%r38, %f130;
	shl.b32 	%r39, %r38, 23;
	mov.b32 	%f135, %r39;
	ex2.approx.ftz.f32 	%f136, %f134;
	mul.f32 	%f137, %f136, %f135;
	add.f32 	%f138, %f126, %f137;
	sub.f32 	%f139, %f4, %f100;
	fma.rn.f32 	%f140, %f139, 0f3BBB989D, 0f3F000000;
	cvt.sat.f32.f32 	%f141, %f140;
	fma.rm.f32 	%f142, %f141, %f105, %f104;
	add.f32 	%f143, %f142, 0fCB40007F;
	neg.f32 	%f144, %f143;
	fma.rn.f32 	%f145, %f139, 0f3FB8AA3B, %f144;
	fma.rn.f32 	%f146, %f139, 0f32A57060, %f145;
	mov.b32 	%r40, %f142;
	shl.b32 	%r41, %r40, 23;
	mov.b32 	%f147, %r41;
	ex2.approx.ftz.f32 	%f148, %f146;
	mul.f32 	%f149, %f148, %f147;
	add.f32 	%f150, %f138, %f149;
	sub.f32 	%f151, %f5, %f100;
	fma.rn.f32 	%f152, %f151, 0f3BBB989D, 0f3F000000;
	cvt.sat.f32.f32 	%f153, %f152;
	fma.rm.f32 	%f154, %f153, %f105, %f104;
	add.f32 	%f155, %f154, 0fCB40007F;
	neg.f32 	%f156, %f155;
	fma.rn.f32 	%f157, %f151, 0f3FB8AA3B, %f156;
	fma.rn.f32 	%f158, %f151, 0f32A57060, %f157;
	mov.b32 	%r42, %f154;
	shl.b32 	%r43, %r42, 23;
	mov.b32 	%f159, %r43;
	ex2.approx.ftz.f32 	%f160, %f158;
	mul.f32 	%f161, %f160, %f159;
	add.f32 	%f162, %f150, %f161;
	sub.f32 	%f163, %f6, %f100;
	fma.rn.f32 	%f164, %f163, 0f3BBB989D, 0f3F000000;
	cvt.sat.f32.f32 	%f165, %f164;
	fma.rm.f32 	%f166, %f165, %f105, %f104;
	add.f32 	%f167, %f166, 0fCB40007F;
	neg.f32 	%f168, %f167;
	fma.rn.f32 	%f169, %f163, 0f3FB8AA3B, %f168;
	fma.rn.f32 	%f170, %f163, 0f32A57060, %f169;
	mov.b32 	%r44, %f166;
	shl.b32 	%r45, %r44, 23;
	mov.b32 	%f171, %r45;
	ex2.approx.ftz.f32 	%f172, %f170;
	mul.f32 	%f173, %f172, %f171;
	add.f32 	%f174, %f162, %f173;
	sub.f32 	%f175, %f7, %f100;
	fma.rn.f32 	%f176, %f175, 0f3BBB989D, 0f3F000000;
	cvt.sat.f32.f32 	%f177, %f176;
	fma.rm.f32 	%f178, %f177, %f105, %f104;
	add.f32 	%f179, %f178, 0fCB40007F;
	neg.f32 	%f180, %f179;
	fma.rn.f32 	%f181, %f175, 0f3FB8AA3B, %f180;
	fma.rn.f32 	%f182, %f175, 0f32A57060, %f181;
	mov.b32 	%r46, %f178;
	shl.b32 	%r47, %r46, 23;
	mov.b32 	%f183, %r47;
	ex2.approx.ftz.f32 	%f184, %f182;
	mul.f32 	%f185, %f184, %f183;
	add.f32 	%f186, %f174, %f185;
	sub.f32 	%f187, %f8, %f100;
	fma.rn.f32 	%f188, %f187, 0f3BBB989D, 0f3F000000;
	cvt.sat.f32.f32 	%f189, %f188;
	fma.rm.f32 	%f190, %f189, %f105, %f104;
	add.f32 	%f191, %f190, 0fCB40007F;
	neg.f32 	%f192, %f191;
	fma.rn.f32 	%f193, %f187, 0f3FB8AA3B, %f192;
	fma.rn.f32 	%f194, %f187, 0f32A57060, %f193;
	mov.b32 	%r48, %f190;
	shl.b32 	%r49, %r48, 23;
	mov.b32 	%f195, %r49;
	ex2.approx.ftz.f32 	%f196, %f194;
	mul.f32 	%f197, %f196, %f195;
	add.f32 	%f198, %f186, %f197;
	sub.f32 	%f199, %f9, %f100;
	fma.rn.f32 	%f200, %f199, 0f3BBB989D, 0f3F000000;
	cvt.sat.f32.f32 	%f201, %f200;
	fma.rm.f32 	%f202, %f201, %f105, %f104;
	add.f32 	%f203, %f202, 0fCB40007F;
	neg.f32 	%f204, %f203;
	fma.rn.f32 	%f205, %f199, 0f3FB8AA3B, %f204;
	fma.rn.f32 	%f206, %f199, 0f32A57060, %f205;
	mov.b32 	%r50, %f202;
	shl.b32 	%r51, %r50, 23;
	mov.b32 	%f207, %r51;
	ex2.approx.ftz.f32 	%f208, %f206;
	mul.f32 	%f209, %f208, %f207;
	add.f32 	%f210, %f198, %f209;
	sub.f32 	%f211, %f10, %f100;
	fma.rn.f32 	%f212, %f211, 0f3BBB989D, 0f3F000000;
	cvt.sat.f32.f32 	%f213, %f212;
	fma.rm.f32 	%f214, %f213, %f105, %f104;
	add.f32 	%f215, %f214, 0fCB40007F;
	neg.f32 	%f216, %f215;
	fma.rn.f32 	%f217, %f211, 0f3FB8AA3B, %f216;
	fma.rn.f32 	%f218, %f211, 0f32A57060, %f217;
	mov.b32 	%r52, %f214;
	shl.b32 	%r53, %r52, 23;
	mov.b32 	%f219, %r53;
	ex2.approx.ftz.f32 	%f220, %f218;
	mul.f32 	%f221, %f220, %f219;
	add.f32 	%f222, %f210, %f221;
	sub.f32 	%f223, %f11, %f100;
	fma.rn.f32 	%f224, %f223, 0f3BBB989D, 0f3F000000;
	cvt.sat.f32.f32 	%f225, %f224;
	fma.rm.f32 	%f226, %f225, %f105, %f104;
	add.f32 	%f227, %f226, 0fCB40007F;
	neg.f32 	%f228, %f227;
	fma.rn.f32 	%f229, %f223, 0f3FB8AA3B, %f228;
	fma.rn.f32 	%f230, %f223, 0f32A57060, %f229;
	mov.b32 	%r54, %f226;
	shl.b32 	%r55, %r54, 23;
	mov.b32 	%f231, %r55;
	ex2.approx.ftz.f32 	%f232, %f230;
	mul.f32 	%f233, %f232, %f231;
	add.f32 	%f234, %f222, %f233;
	sub.f32 	%f235, %f12, %f100;
	fma.rn.f32 	%f236, %f235, 0f3BBB989D, 0f3F000000;
	cvt.sat.f32.f32 	%f237, %f236;
	fma.rm.f32 	%f238, %f237, %f105, %f104;
	add.f32 	%f239, %f238, 0fCB40007F;
	neg.f32 	%f240, %f239;
	fma.rn.f32 	%f241, %f235, 0f3FB8AA3B, %f240;
	fma.rn.f32 	%f242, %f235, 0f32A57060, %f241;
	mov.b32 	%r56, %f238;
	shl.b32 	%r57, %r56, 23;
	mov.b32 	%f243, %r57;
	ex2.approx.ftz.f32 	%f244, %f242;
	mul.f32 	%f245, %f244, %f243;
	add.f32 	%f246, %f234, %f245;
	sub.f32 	%f247, %f13, %f100;
	fma.rn.f32 	%f248, %f247, 0f3BBB989D, 0f3F000000;
	cvt.sat.f32.f32 	%f249, %f248;
	fma.rm.f32 	%f250, %f249, %f105, %f104;
	add.f32 	%f251, %f250, 0fCB40007F;
	neg.f32 	%f252, %f251;
	fma.rn.f32 	%f253, %f247, 0f3FB8AA3B, %f252;
	fma.rn.f32 	%f254, %f247, 0f32A57060, %f253;
	mov.b32 	%r58, %f250;
	shl.b32 	%r59, %r58, 23;
	mov.b32 	%f255, %r59;
	ex2.approx.ftz.f32 	%f256, %f254;
	mul.f32 	%f257, %f256, %f255;
	add.f32 	%f258, %f246, %f257;
	sub.f32 	%f259, %f14, %f100;
	fma.rn.f32 	%f260, %f259, 0f3BBB989D, 0f3F000000;
	cvt.sat.f32.f32 	%f261, %f260;
	fma.rm.f32 	%f262, %f261, %f105, %f104;
	add.f32 	%f263, %f262, 0fCB40007F;
	neg.f32 	%f264, %f263;
	fma.rn.f32 	%f265, %f259, 0f3FB8AA3B, %f264;
	fma.rn.f32 	%f266, %f259, 0f32A57060, %f265;
	mov.b32 	%r60, %f262;
	shl.b32 	%r61, %r60, 23;
	mov.b32 	%f267, %r61;
	ex2.approx.ftz.f32 	%f268, %f266;
	mul.f32 	%f269, %f268, %f267;
	add.f32 	%f270, %f258, %f269;
	sub.f32 	%f271, %f15, %f100;
	fma.rn.f32 	%f272, %f271, 0f3BBB989D, 0f3F000000;
	cvt.sat.f32.f32 	%f273, %f272;
	fma.rm.f32 	%f274, %f273, %f105, %f104;
	add.f32 	%f275, %f274, 0fCB40007F;
	neg.f32 	%f276, %f275;
	fma.rn.f32 	%f277, %f271, 0f3FB8AA3B, %f276;
	fma.rn.f32 	%f278, %f271, 0f32A57060, %f277;
	mov.b32 	%r62, %f274;
	shl.b32 	%r63, %r62, 23;
	mov.b32 	%f279, %r63;
	ex2.approx.ftz.f32 	%f280, %f278;
	mul.f32 	%f281, %f280, %f279;
	add.f32 	%f282, %f270, %f281;
	sub.f32 	%f283, %f16, %f100;
	fma.rn.f32 	%f284, %f283, 0f3BBB989D, 0f3F000000;
	cvt.sat.f32.f32 	%f285, %f284;
	fma.rm.f32 	%f286, %f285, %f105, %f104;
	add.f32 	%f287, %f286, 0fCB40007F;
	neg.f32 	%f288, %f287;
	fma.rn.f32 	%f289, %f283, 0f3FB8AA3B, %f288;
	fma.rn.f32 	%f290, %f283, 0f32A57060, %f289;
	mov.b32 	%r64, %f286;
	shl.b32 	%r65, %r64, 23;
	mov.b32 	%f291, %r65;
	ex2.approx.ftz.f32 	%f292, %f290;
	mul.f32 	%f293, %f292, %f291;
	add.f32 	%f294, %f282, %f293;
	sub.f32 	%f295, %f17, %f100;
	fma.rn.f32 	%f296, %f295, 0f3BBB989D, 0f3F000000;
	cvt.sat.f32.f32 	%f297, %f296;
	fma.rm.f32 	%f298, %f297, %f105, %f104;
	add.f32 	%f299, %f298, 0fCB40007F;
	neg.f32 	%f300, %f299;
	fma.rn.f32 	%f301, %f295, 0f3FB8AA3B, %f300;
	fma.rn.f32 	%f302, %f295, 0f32A57060, %f301;
	mov.b32 	%r66, %f298;
	shl.b32 	%r67, %r66, 23;
	mov.b32 	%f303, %r67;
	ex2.approx.ftz.f32 	%f304, %f302;
	mul.f32 	%f305, %f304, %f303;
	add.f32 	%f306, %f294, %f305;
	sub.f32 	%f307, %f18, %f100;
	fma.rn.f32 	%f308, %f307, 0f3BBB989D, 0f3F000000;
	cvt.sat.f32.f32 	%f309, %f308;
	fma.rm.f32 	%f310, %f309, %f105, %f104;
	add.f32 	%f311, %f310, 0fCB40007F;
	neg.f32 	%f312, %f311;
	fma.rn.f32 	%f313, %f307, 0f3FB8AA3B, %f312;
	fma.rn.f32 	%f314, %f307, 0f32A57060, %f313;
	mov.b32 	%r68, %f310;
	shl.b32 	%r69, %r68, 23;
	mov.b32 	%f315, %r69;
	ex2.approx.ftz.f32 	%f316, %f314;
	mul.f32 	%f317, %f316, %f315;
	add.f32 	%f318, %f306, %f317;
	sub.f32 	%f319, %f19, %f100;
	fma.rn.f32 	%f320, %f319, 0f3BBB989D, 0f3F000000;
	cvt.sat.f32.f32 	%f321, %f320;
	fma.rm.f32 	%f322, %f321, %f105, %f104;
	add.f32 	%f323, %f322, 0fCB40007F;
	neg.f32 	%f324, %f323;
	fma.rn.f32 	%f325, %f319, 0f3FB8AA3B, %f324;
	fma.rn.f32 	%f326, %f319, 0f32A57060, %f325;
	mov.b32 	%r70, %f322;
	shl.b32 	%r71, %r70, 23;
	mov.b32 	%f327, %r71;
	ex2.approx.ftz.f32 	%f328, %f326;
	mul.f32 	%f329, %f328, %f327;
	add.f32 	%f330, %f318, %f329;
	sub.f32 	%f331, %f20, %f100;
	fma.rn.f32 	%f332, %f331, 0f3BBB989D, 0f3F000000;
	cvt.sat.f32.f32 	%f333, %f332;
	fma.rm.f32 	%f334, %f333, %f105, %f104;
	add.f32 	%f335, %f334, 0fCB40007F;
	neg.f32 	%f336, %f335;
	fma.rn.f32 	%f337, %f331, 0f3FB8AA3B, %f336;
	fma.rn.f32 	%f338, %f331, 0f32A57060, %f337;
	mov.b32 	%r72, %f334;
	shl.b32 	%r73, %r72, 23;
	mov.b32 	%f339, %r73;
	ex2.approx.ftz.f32 	%f340, %f338;
	mul.f32 	%f341, %f340, %f339;
	add.f32 	%f342, %f330, %f341;
	sub.f32 	%f343, %f21, %f100;
	fma.rn.f32 	%f344, %f343, 0f3BBB989D, 0f3F000000;
	cvt.sat.f32.f32 	%f345, %f344;
	fma.rm.f32 	%f346, %f345, %f105, %f104;
	add.f32 	%f347, %f346, 0fCB40007F;
	neg.f32 	%f348, %f347;
	fma.rn.f32 	%f349, %f343, 0f3FB8AA3B, %f348;
	fma.rn.f32 	%f350, %f343, 0f32A57060, %f349;
	mov.b32 	%r74, %f346;
	shl.b32 	%r75, %r74, 23;
	mov.b32 	%f351, %r75;
	ex2.approx.ftz.f32 	%f352, %f350;
	mul.f32 	%f353, %f352, %f351;
	add.f32 	%f354, %f342, %f353;
	sub.f32 	%f355, %f22, %f100;
	fma.rn.f32 	%f356, %f355, 0f3BBB989D, 0f3F000000;
	cvt.sat.f32.f32 	%f357, %f356;
	fma.rm.f32 	%f358, %f357, %f105, %f104;
	add.f32 	%f359, %f358, 0fCB40007F;
	neg.f32 	%f360, %f359;
	fma.rn.f32 	%f361, %f355, 0f3FB8AA3B, %f360;
	fma.rn.f32 	%f362, %f355, 0f32A57060, %f361;
	mov.b32 	%r76, %f358;
	shl.b32 	%r77, %r76, 23;
	mov.b32 	%f363, %r77;
	ex2.approx.ftz.f32 	%f364, %f362;
	mul.f32 	%f365, %f364, %f363;
	add.f32 	%f366, %f354, %f365;
	sub.f32 	%f367, %f23, %f100;
	fma.rn.f32 	%f368, %f367, 0f3BBB989D, 0f3F000000;
	cvt.sat.f32.f32 	%f369, %f368;
	fma.rm.f32 	%f370, %f369, %f105, %f104;
	add.f32 	%f371, %f370, 0fCB40007F;
	neg.f32 	%f372, %f371;
	fma.rn.f32 	%f373, %f367, 0f3FB8AA3B, %f372;
	fma.rn.f32 	%f374, %f367, 0f32A57060, %f373;
	mov.b32 	%r78, %f370;
	shl.b32 	%r79, %r78, 23;
	mov.b32 	%f375, %r79;
	ex2.approx.ftz.f32 	%f376, %f374;
	mul.f32 	%f377, %f376, %f375;
	add.f32 	%f378, %f366, %f377;
	sub.f32 	%f379, %f24, %f100;
	fma.rn.f32 	%f380, %f379, 0f3BBB989D, 0f3F000000;
	cvt.sat.f32.f32 	%f381, %f380;
	fma.rm.f32 	%f382, %f381, %f105, %f104;
	add.f32 	%f383, %f382, 0fCB40007F;
	neg.f32 	%f384, %f383;
	fma.rn.f32 	%f385, %f379, 0f3FB8AA3B, %f384;
	fma.rn.f32 	%f386, %f379, 0f32A57060, %f385;
	mov.b32 	%r80, %f382;
	shl.b32 	%r81, %r80, 23;
	mov.b32 	%f387, %r81;
	ex2.approx.ftz.f32 	%f388, %f386;
	mul.f32 	%f389, %f388, %f387;
	add.f32 	%f390, %f378, %f389;
	sub.f32 	%f391, %f25, %f100;
	fma.rn.f32 	%f392, %f391, 0f3BBB989D, 0f3F000000;
	cvt.sat.f32.f32 	%f393, %f392;
	fma.rm.f32 	%f394, %f393, %f105, %f104;
	add.f32 	%f395, %f394, 0fCB40007F;
	neg.f32 	%f396, %f395;
	fma.rn.f32 	%f397, %f391, 0f3FB8AA3B, %f396;
	fma.rn.f32 	%f398, %f391, 0f32A57060, %f397;
	mov.b32 	%r82, %f394;
	shl.b32 	%r83, %r82, 23;
	mov.b32 	%f399, %r83;
	ex2.approx.ftz.f32 	%f400, %f398;
	mul.f32 	%f401, %f400, %f399;
	add.f32 	%f402, %f390, %f401;
	sub.f32 	%f403, %f26, %f100;
	fma.rn.f32 	%f404, %f403, 0f3BBB989D, 0f3F000000;
	cvt.sat.f32.f32 	%f405, %f404;
	fma.rm.f32 	%f406, %f405, %f105, %f104;
	add.f32 	%f407, %f406, 0fCB40007F;
	neg.f32 	%f408, %f407;
	fma.rn.f32 	%f409, %f403, 0f3FB8AA3B, %f408;
	fma.rn.f32 	%f410, %f403, 0f32A57060, %f409;
	mov.b32 	%r84, %f406;
	shl.b32 	%r85, %r84, 23;
	mov.b32 	%f411, %r85;
	ex2.approx.ftz.f32 	%f412, %f410;
	mul.f32 	%f413, %f412, %f411;
	add.f32 	%f414, %f402, %f413;
	sub.f32 	%f415, %f27, %f100;
	fma.rn.f32 	%f416, %f415, 0f3BBB989D, 0f3F000000;
	cvt.sat.f32.f32 	%f417, %f416;
	fma.rm.f32 	%f418, %f417, %f105, %f104;
	add.f32 	%f419, %f418, 0fCB40007F;
	neg.f32 	%f420, %f419;
	fma.rn.f32 	%f421, %f415, 0f3FB8AA3B, %f420;
	fma.rn.f32 	%f422, %f415, 0f32A57060, %f421;
	mov.b32 	%r86, %f418;
	shl.b32 	%r87, %r86, 23;
	mov.b32 	%f423, %r87;
	ex2.approx.ftz.f32 	%f424, %f422;
	mul.f32 	%f425, %f424, %f423;
	add.f32 	%f426, %f414, %f425;
	sub.f32 	%f427, %f28, %f100;
	fma.rn.f32 	%f428, %f427, 0f3BBB989D, 0f3F000000;
	cvt.sat.f32.f32 	%f429, %f428;
	fma.rm.f32 	%f430, %f429, %f105, %f104;
	add.f32 	%f431, %f430, 0fCB40007F;
	neg.f32 	%f432, %f431;
	fma.rn.f32 	%f433, %f427, 0f3FB8AA3B, %f432;
	fma.rn.f32 	%f434, %f427, 0f32A57060, %f433;
	mov.b32 	%r88, %f430;
	shl.b32 	%r89, %r88, 23;
	mov.b32 	%f435, %r89;
	ex2.approx.ftz.f32 	%f436, %f434;
	mul.f32 	%f437, %f436, %f435;
	add.f32 	%f438, %f426, %f437;
	sub.f32 	%f439, %f29, %f100;
	fma.rn.f32 	%f440, %f439, 0f3BBB989D, 0f3F000000;
	cvt.sat.f32.f32 	%f441, %f440;
	fma.rm.f32 	%f442, %f441, %f105, %f104;
	add.f32 	%f443, %f442, 0fCB40007F;
	neg.f32 	%f444, %f443;
	fma.rn.f32 	%f445, %f439, 0f3FB8AA3B, %f444;
	fma.rn.f32 	%f446, %f439, 0f32A57060, %f445;
	mov.b32 	%r90, %f442;
	shl.b32 	%r91, %r90, 23;
	mov.b32 	%f447, %r91;
	ex2.approx.ftz.f32 	%f448, %f446;
	mul.f32 	%f449, %f448, %f447;
	add.f32 	%f450, %f438, %f449;
	sub.f32 	%f451, %f30, %f100;
	fma.rn.f32 	%f452, %f451, 0f3BBB989D, 0f3F000000;
	cvt.sat.f32.f32 	%f453, %f452;
	fma.rm.f32 	%f454, %f453, %f105, %f104;
	add.f32 	%f455, %f454, 0fCB40007F;
	neg.f32 	%f456, %f455;
	fma.rn.f32 	%f457, %f451, 0f3FB8AA3B, %f456;
	fma.rn.f32 	%f458, %f451, 0f32A57060, %f457;
	mov.b32 	%r92, %f454;
	shl.b32 	%r93, %r92, 23;
	mov.b32 	%f459, %r93;
	ex2.approx.ftz.f32 	%f460, %f458;
	mul.f32 	%f461, %f460, %f459;
	add.f32 	%f462, %f450, %f461;
	mov.b32 	%r94, %f462;
	shfl.sync.bfly.b32	%r95|%p8, %r94, 16, 31, -1;
	mov.b32 	%f463, %r95;
	add.f32 	%f464, %f462, %f463;
	mov.b32 	%r96, %f464;
	shfl.sync.bfly.b32	%r97|%p9, %r96, 8, 31, -1;
	mov.b32 	%f465, %r97;
	add.f32 	%f466, %f464, %f465;
	mov.b32 	%r98, %f466;
	shfl.sync.bfly.b32	%r99|%p10, %r98, 4, 31, -1;
	mov.b32 	%f467, %r99;
	add.f32 	%f468, %f466, %f467;
	mov.b32 	%r100, %f468;
	shfl.sync.bfly.b32	%r101|%p11, %r100, 2, 31, -1;
	mov.b32 	%f469, %r101;
	add.f32 	%f470, %f468, %f469;
	mov.b32 	%r102, %f470;
	shfl.sync.bfly.b32	%r103|%p12, %r102, 1, 31, -1;
	mov.b32 	%f471, %r103;
	add.f32 	%f472, %f470, %f471;
	div.rn.f32 	%f31, %f113, %f472;
	div.rn.f32 	%f32, %f125, %f472;
	div.rn.f32 	%f33, %f137, %f472;
	div.rn.f32 	%f34, %f149, %f472;
	div.rn.f32 	%f35, %f161, %f472;
	div.rn.f32 	%f36, %f173, %f472;
	div.rn.f32 	%f37, %f185, %f472;
	div.rn.f32 	%f38, %f197, %f472;
	div.rn.f32 	%f39, %f209, %f472;
	div.rn.f32 	%f40, %f221, %f472;
	div.rn.f32 	%f41, %f233, %f472;
	div.rn.f32 	%f42, %f245, %f472;
	div.rn.f32 	%f43, %f257, %f472;
	div.rn.f32 	%f44, %f269, %f472;
	div.rn.f32 	%f45, %f281, %f472;
	div.rn.f32 	%f46, %f293, %f472;
	div.rn.f32 	%f47, %f305, %f472;
	div.rn.f32 	%f48, %f317, %f472;
	div.rn.f32 	%f49, %f329, %f472;
	div.rn.f32 	%f50, %f341, %f472;
	div.rn.f32 	%f51, %f353, %f472;
	div.rn.f32 	%f52, %f365, %f472;
	div.rn.f32 	%f53, %f377, %f472;
	div.rn.f32 	%f54, %f389, %f472;
	div.rn.f32 	%f55, %f401, %f472;
	div.rn.f32 	%f56, %f413, %f472;
	div.rn.f32 	%f57, %f425, %f472;
	div.rn.f32 	%f58, %f437, %f472;
	div.rn.f32 	%f59, %f449, %f472;
	div.rn.f32 	%f60, %f461, %f472;
	mad.lo.s64 	%rd112, %rd202, %rd13, %rd6;
	// begin inline asm
	{  cvt.rn.bf16.f32 %rs31, %f31;}

	// end inline asm
	// begin inline asm
	{  cvt.rn.bf16.f32 %rs32, %f32;}

	// end inline asm
	shr.u64 	%rd113, %rd112, 63;
	add.s64 	%rd114, %rd112, %rd113;
	shl.b64 	%rd115, %rd114, 1;
	and.b64  	%rd116, %rd115, -4;
	add.s64 	%rd117, %rd5, %rd116;
	mov.b32 	%r104, {%rs31, %rs32};
	st.global.u32 	[%rd117], %r104;
	add.s64 	%rd118, %rd112, 64;
	// begin inline asm
	{  cvt.rn.bf16.f32 %rs33, %f33;}

	// end inline asm
	// begin inline asm
	{  cvt.rn.bf16.f32 %rs34, %f34;}

	// end inline asm
	shr.u64 	%rd119, %rd118, 63;
	add.s64 	%rd120, %rd118, %rd119;
	shl.b64 	%rd121, %rd120, 1;
	and.b64  	%rd122, %rd121, -4;
	add.s64 	%rd123, %rd5, %rd122;
	mov.b32 	%r105, {%rs33, %rs34};
	st.global.u32 	[%rd123], %r105;
	add.s64 	%rd124, %rd112, 128;
	// begin inline asm
	{  cvt.rn.bf16.f32 %rs35, %f35;}

	// end inline asm
	// begin inline asm
	{  cvt.rn.bf16.f32 %rs36, %f36;}

	// end inline asm
	shr.u64 	%rd125, %rd124, 63;
	add.s64 	%rd126, %rd124, %rd125;
	shl.b64 	%rd127, %rd126, 1;
	and.b64  	%rd128, %rd127, -4;
	add.s64 	%rd129, %rd5, %rd128;
	mov.b32 	%r106, {%rs35, %rs36};
	st.global.u32 	[%rd129], %r106;
	add.s64 	%rd130, %rd112, 192;
	// begin inline asm
	{  cvt.rn.bf16.f32 %rs37, %f37;}

	// end inline asm
	// begin inline asm
	{  cvt.rn.bf16.f32 %rs38, %f38;}

	// end inline asm
	shr.u64 	%rd131, %rd130, 63;
	add.s64 	%rd132, %rd130, %rd131;
	shl.b64 	%rd133, %rd132, 1;
	and.b64  	%rd134, %rd133, -4;
	add.s64 	%rd135, %rd5, %rd134;
	mov.b32 	%r107, {%rs37, %rs38};
	st.global.u32 	[%rd135], %r107;
	add.s64 	%rd136, %rd112, 256;
	// begin inline asm
	{  cvt.rn.bf16.f32 %rs39, %f39;}

	// end inline asm
	// begin inline asm
	{  cvt.rn.bf16.f32 %rs40, %f40;}

	// end inline asm
	shr.u64 	%rd137, %rd136, 63;
	add.s64 	%rd138, %rd136, %rd137;
	shl.b64 	%rd139, %rd138, 1;
	and.b64  	%rd140, %rd139, -4;
	add.s64 	%rd141, %rd5, %rd140;
	mov.b32 	%r108, {%rs39, %rs40};
	st.global.u32 	[%rd141], %r108;
	add.s64 	%rd142, %rd112, 320;
	// begin inline asm
	{  cvt.rn.bf16.f32 %rs41, %f41;}

	// end inline asm
	// begin inline asm
	{  cvt.rn.bf16.f32 %rs42, %f42;}

	// end inline asm
	shr.u64 	%rd143, %rd142, 63;
	add.s64 	%rd144, %rd142, %rd143;
	shl.b64 	%rd145, %rd144, 1;
	and.b64  	%rd146, %rd145, -4;
	add.s64 	%rd147, %rd5, %rd146;
	mov.b32 	%r109, {%rs41, %rs42};
	st.global.u32 	[%rd147], %r109;
	add.s64 	%rd148, %rd112, 384;
	// begin inline asm
	{  cvt.rn.bf16.f32 %rs43, %f43;}

	// end inline asm
	// begin inline asm
	{  cvt.rn.bf16.f32 %rs44, %f44;}

	// end inline asm
	shr.u64 	%rd149, %rd148, 63;
	add.s64 	%rd150, %rd148, %rd149;
	shl.b64 	%rd151, %rd150, 1;
	and.b64  	%rd152, %rd151, -4;
	add.s64 	%rd153, %rd5, %rd152;
	mov.b32 	%r110, {%rs43, %rs44};
	st.global.u32 	[%rd153], %r110;
	add.s64 	%rd154, %rd112, 448;
	// begin inline asm
	{  cvt.rn.bf16.f32 %rs45, %f45;}

	// end inline asm
	// begin inline asm
	{  cvt.rn.bf16.f32 %rs46, %f46;}

	// end inline asm
	shr.u64 	%rd155, %rd154, 63;
	add.s64 	%rd156, %rd154, %rd155;
	shl.b64 	%rd157, %rd156, 1;
	and.b64  	%rd158, %rd157, -4;
	add.s64 	%rd159, %rd5, %rd158;
	mov.b32 	%r111, {%rs45, %rs46};
	st.global.u32 	[%rd159], %r111;
	add.s64 	%rd160, %rd112, 512;
	// begin inline asm
	{  cvt.rn.bf16.f32 %rs47, %f47;}

	// end inline asm
	// begin inline asm
	{  cvt.rn.bf16.f32 %rs48, %f48;}

	// end inline asm
	shr.u64 	%rd161, %rd160, 63;
	add.s64 	%rd162, %rd160, %rd161;
	shl.b64 	%rd163, %rd162, 1;
	and.b64  	%rd164, %rd163, -4;
	add.s64 	%rd165, %rd5, %rd164;
	mov.b32 	%r112, {%rs47, %rs48};
	st.global.u32 	[%rd165], %r112;
	add.s64 	%rd166, %rd112, 576;
	// begin inline asm
	{  cvt.rn.bf16.f32 %rs49, %f49;}

	// end inline asm
	// begin inline asm
	{  cvt.rn.bf16.f32 %rs50, %f50;}

	// end inline asm
	shr.u64 	%rd167, %rd166, 63;
	add.s64 	%rd168, %rd166, %rd167;
	shl.b64 	%rd169, %rd168, 1;
	and.b64  	%rd170, %rd169, -4;
	add.s64 	%rd171, %rd5, %rd170;
	mov.b32 	%r113, {%rs49, %rs50};
	st.global.u32 	[%rd171], %r113;
	add.s64 	%rd172, %rd112, 640;
	// begin inline asm
	{  cvt.rn.bf16.f32 %rs51, %f51;}

	// end inline asm
	// begin inline asm
	{  cvt.rn.bf16.f32 %rs52, %f52;}

	// end inline asm
	shr.u64 	%rd173, %rd172, 63;
	add.s64 	%rd174, %rd172, %rd173;
	shl.b64 	%rd175, %rd174, 1;
	and.b64  	%rd176, %rd175, -4;
	add.s64 	%rd177, %rd5, %rd176;
	mov.b32 	%r114, {%rs51, %rs52};
	st.global.u32 	[%rd177], %r114;
	add.s64 	%rd178, %rd112, 704;
	// begin inline asm
	{  cvt.rn.bf16.f32 %rs53, %f53;}

	// end inline asm
	// begin inline asm
	{  cvt.rn.bf16.f32 %rs54, %f54;}

	// end inline asm
	shr.u64 	%rd179, %rd178, 63;
	add.s64 	%rd180, %rd178, %rd179;
	shl.b64 	%rd181, %rd180, 1;
	and.b64  	%rd182, %rd181, -4;
	add.s64 	%rd183, %rd5, %rd182;
	mov.b32 	%r115, {%rs53, %rs54};
	st.global.u32 	[%rd183], %r115;
	add.s64 	%rd184, %rd112, 768;
	// begin inline asm
	{  cvt.rn.bf16.f32 %rs55, %f55;}

	// end inline asm
	// begin inline asm
	{  cvt.rn.bf16.f32 %rs56, %f56;}

	// end inline asm
	shr.u64 	%rd185, %rd184, 63;
	add.s64 	%rd186, %rd184, %rd185;
	shl.b64 	%rd187, %rd186, 1;
	and.b64  	%rd188, %rd187, -4;
	add.s64 	%rd189, %rd5, %rd188;
	mov.b32 	%r116, {%rs55, %rs56};
	st.global.u32 	[%rd189], %r116;
	add.s64 	%rd190, %rd112, 832;
	// begin inline asm
	{  cvt.rn.bf16.f32 %rs57, %f57;}

	// end inline asm
	// begin inline asm
	{  cvt.rn.bf16.f32 %rs58, %f58;}

	// end inline asm
	shr.u64 	%rd191, %rd190, 63;
	add.s64 	%rd192, %rd190, %rd191;
	shl.b64 	%rd193, %rd192, 1;
	and.b64  	%rd194, %rd193, -4;
	add.s64 	%rd195, %rd5, %rd194;
	mov.b32 	%r117, {%rs57, %rs58};
	st.global.u32 	[%rd195], %r117;
	add.s64 	%rd196, %rd112, 896;
	// begin inline asm
	{  cvt.rn.bf16.f32 %rs59, %f59;}

	// end inline asm
	// begin inline asm
	{  cvt.rn.bf16.f32 %rs60, %f60;}

	// end inline asm
	shr.u64 	%rd197, %rd196, 63;
	add.s64 	%rd198, %rd196, %rd197;
	shl.b64 	%rd199, %rd198, 1;
	and.b64  	%rd200, %rd199, -4;
	add.s64 	%rd201, %rd5, %rd200;
	mov.b32 	%r118, {%rs59, %rs60};
	st.global.u32 	[%rd201], %r118;
	add.s64 	%rd202, %rd202, %rd7;
	setp.lt.s64 	%p13, %rd202, %rd14;
	@%p13 bra 	$L__BB350_4;
$L__BB350_5:
	ret;

}
	// .globl	_Z15SoftmaxWarpImplI10DirectLoadI13__nv_bfloat16fE11DirectStoreIfS1_EfLi2ELi30ELi32ELi1ELb1EL9Algorithm0EEvT_T0_ll
.visible .entry _Z15SoftmaxWarpImplI10DirectLoadI13__nv_bfloat16fE11DirectStoreIfS1_EfLi2ELi30ELi32ELi1ELb1EL9Algorithm0EEvT_T0_ll(
	.param .align 8 .b8 _Z15SoftmaxWarpImplI10DirectLoadI13__nv_bfloat16fE11DirectStoreIfS1_EfLi2ELi30ELi32ELi1ELb1EL9Algorithm0EEvT_T0_ll_param_0[16],
	.param .align 8 .b8 _Z15SoftmaxWarpImplI10DirectLoadI13__nv_bfloat16fE11DirectStoreIfS1_EfLi2ELi30ELi32ELi1ELb1EL9Algorithm0EEvT_T0_ll_param_1[16],
	.param .u64 _Z15SoftmaxWarpImplI10DirectLoadI13__nv_bfloat16fE11DirectStoreIfS1_EfLi2ELi30ELi32ELi1ELb1EL9Algorithm0EEvT_T0_ll_param_2,
	.param .u64 _Z15SoftmaxWarpImplI10DirectLoadI13__nv_bfloat16fE11DirectStoreIfS1_EfLi2ELi30ELi32ELi1ELb1EL9Algorithm0EEvT_T0_ll_param_3
)
{
	.reg .pred 	%p<44>;
	.reg .b16 	%rs<61>;
	.reg .b32 	%r<133>;
	.reg .b32 	%f<638>;
	.reg .b64 	%rd<217>;

	ld.param.u64 	%rd26, [_Z15SoftmaxWarpImplI10DirectLoadI13__nv_bfloat16fE11DirectStoreIfS1_EfLi2ELi30ELi32ELi1ELb1EL9Algorithm0EEvT_T0_ll_param_0+8];
	ld.param.u64 	%rd3, [_Z15SoftmaxWarpImplI10DirectLoadI13__nv_bfloat16fE11DirectStoreIfS1_EfLi2ELi30ELi32ELi1ELb1EL9Algorithm0EEvT_T0_ll_param_1+8];
	ld.param.u64 	%rd29, [_Z15SoftmaxWarpImplI10DirectLoadI13__nv_bfloat16fE11DirectStoreIfS1_EfLi2ELi30ELi32ELi1ELb1EL9Algorithm0EEvT_T0_ll_param_1];
	ld.param.u64 	%rd25, [_Z15SoftmaxWarpImplI10DirectLoadI13__nv_bfloat16fE11DirectStoreIfS1_EfLi2ELi30ELi32ELi1ELb1EL9Algorithm0EEvT_T0_ll_param_0];
	ld.param.u64 	%rd27, [_Z15SoftmaxWarpImplI10DirectLoadI13__nv_bfloat16fE11DirectStoreIfS1_EfLi2ELi30ELi32ELi1ELb1EL9Algorithm0EEvT_T0_ll_param_2];
	ld.param.u64 	%rd28, [_Z15SoftmaxWarpImplI10DirectLoadI13__nv_bfloat16fE11DirectStoreIfS1_EfLi2ELi30ELi32ELi1ELb1EL9Algorithm0EEvT_T0_ll_param_3];
	cvta.to.global.u64 	%rd1, %rd25;
	cvta.to.global.u64 	%rd2, %rd29;
	setp.lt.s64 	%p1, %rd28, 961;
	@%p1 bra 	$L__BB351_2;
	mov.u64 	%rd30, $str;
	cvta.global.u64 	%rd31, %rd30;
	mov.u64 	%rd32, $str$1;
	cvta.global.u64 	%rd33, %rd32;
	mov.u64 	%rd34, __unnamed_342;
	cvta.global.u64 	%rd35, %rd34;
	{ // callseq 341, 0
	.param .b64 param0;
	st.param.b64 	[param0], %rd31;
	.param .b64 param1;
	st.param.b64 	[param1], %rd33;
	.param .b32 param2;
	st.param.b32 	[param2], 358;
	.param .b64 param3;
	st.param.b64 	[param3], %rd35;
	.param .b64 param4;
	st.param.b64 	[param4], 1;
	call.uni 
	__assertfail, 
	(
	param0, 
	param1, 
	param2, 
	param3, 
	param4
	);
	} // callseq 341
$L__BB351_2:
	mov.u32 	%r2, %nctaid.x;
	mov.u32 	%r3, %ntid.y;
	mul.lo.s32 	%r1, %r2, %r3;
	mov.u32 	%r4, %ctaid.x;
	mov.u32 	%r5, %tid.y;
	mad.lo.s32 	%r6, %r4, %r3, %r5;
	cvt.s64.s32 	%rd216, %r6;
	setp.le.s64 	%p2, %rd27, %rd216;
	@%p2 bra 	$L__BB351_65;
	mov.u32 	%r7, %tid.x;
	shl.b32 	%r8, %r7, 1;
	cvt.u64.u32 	%rd5, %r8;
	add.s32 	%r9, %r8, 64;
	cvt.u64.u32 	%rd6, %r9;
	add.s32 	%r10, %r8, 128;
	cvt.u64.u32 	%rd7, %r10;
	add.s32 	%r11, %r8, 192;
	cvt.u64.u32 	%rd8, %r11;
	add.s32 	%r12, %r8, 256;
	cvt.u64.u32 	%rd9, %r12;
	add.s32 	%r13, %r8, 320;
	cvt.u64.u32 	%rd10, %r13;
	add.s32 	%r14, %r8, 384;
	cvt.u64.u32 	%rd11, %r14;
	add.s32 	%r15, %r8, 448;
	cvt.u64.u32 	%rd12, %r15;
	add.s32 	%r16, %r8, 512;
	cvt.u64.u32 	%rd13, %r16;
	add.s32 	%r17, %r8, 576;
	cvt.u64.u32 	%rd14, %r17;
	add.s32 	%r18, %r8, 640;
	cvt.u64.u32 	%rd15, %r18;
	add.s32 	%r19, %r8, 704;
	cvt.u64.u32 	%rd16, %r19;
	add.s32 	%r20, %r8, 768;
	cvt.u64.u32 	%rd17, %r20;
	add.s32 	%r21, %r8, 832;
	cvt.u64.u32 	%rd18, %r21;
	add.s32 	%r22, %r8, 896;
	cvt.u64.u32 	%rd19, %r22;
	cvt.s64.s32 	%rd20, %r1;
$L__BB351_4:
	setp.le.s64 	%p3, %rd28, %rd5;
	mul.lo.s64 	%rd22, %rd216, %rd26;
	mov.f32 	%f593, 0fFF800000;
	mov.f32 	%f594, %f593;
	mov.f32 	%f598, %f593;
	@%p3 bra 	$L__BB351_6;
	add.s64 	%rd36, %rd22, %rd5;
	shr.u64 	%rd37, %rd36, 63;
	add.s64 	%rd38, %rd36, %rd37;
	shl.b64 	%rd39, %rd38, 1;
	and.b64  	%rd40, %rd39, -4;
	add.s64 	%rd41, %rd1, %rd40;
	ld.global.u32 	%r23, [%rd41];
	mov.b32 	{%rs1, %rs2}, %r23;
	// begin inline asm
	{ cvt.f32.bf16 %f594, %rs1;}

	// end inline asm
	// begin inline asm
	{ cvt.f32.bf16 %f593, %rs2;}

	// end inline asm
	max.f32 	%f124, %f594, 0fFF800000;
	max.f32 	%f598, %f124, %f593;
$L__BB351_6:
	setp.le.s64 	%p4, %rd28, %rd6;
	mov.f32 	%f596, 0fFF800000;
	mov.f32 	%f597, %f596;
	@%p4 bra 	$L__BB351_8;
	add.s64 	%rd42, %rd22, %rd6;
	shr.u64 	%rd43, %rd42, 63;
	add.s64 	%rd44, %rd42, %rd43;
	shl.b64 	%rd45, %rd44, 1;
	and.b64  	%rd46, %rd45, -4;
	add.s64 	%rd47, %rd1, %rd46;
	ld.global.u32 	%r24, [%rd47];
	mov.b32 	{%rs3, %rs4}, %r24;
	// begin inline asm
	{ cvt.f32.bf16 %f597, %rs3;}

	// end inline asm
	// begin inline asm
	{ cvt.f32.bf16 %f596, %rs4;}

	// end inline asm
	max.f32 	%f128, %f598, %f597;
	max.f32 	%f598, %f128, %f596;
$L__BB351_8:
	setp.le.s64 	%p5, %rd28, %rd7;
	mov.f32 	%f599, 0fFF800000;
	mov.f32 	%f600, %f599;
	@%p5 bra 	$L__BB351_10;
	add.s64 	%rd48, %rd22, %rd7;
	shr.u64 	%rd49, %rd48, 63;
	add.s64 	%rd50, %rd48, %rd49;
	shl.b64 	%rd51, %rd50, 1;
	and.b64  	%rd52, %rd51, -4;
	add.s64 	%rd53, %rd1, %rd52;
	ld.global.u32 	%r25, [%rd53];
	mov.b32 	{%rs5, %rs6}, %r25;
	// begin inline asm
	{ cvt.f32.bf16 %f600, %rs5;}

	// end inline asm
	// begin inline asm
	{ cvt.f32.bf16 %f599, %rs6;}

	// end inline asm
	max.f32 	%f132, %f598, %f600;
	max.f32 	%f598, %f132, %f599;
$L__BB351_10:
	setp.le.s64 	%p6, %rd28, %rd8;
	mov.f32 	%f602, 0fFF800000;
	mov.f32 	%f603, %f602;
	@%p6 bra 	$L__BB351_12;
	add.s64 	%rd54, %rd22, %rd8;
	shr.u64 	%rd55, %rd54, 63;
	add.s64 	%rd56, %rd54, %rd55;
	shl.b64 	%rd57, %rd56, 1;
	and.b64  	%rd58, %rd57, -4;
	add.s64 	%rd59, %rd1, %rd58;
	ld.global.u32 	%r26, [%rd59];
	mov.b32 	{%rs7, %rs8}, %r26;
	// begin inline asm
	{ cvt.f32.bf16 %f603, %rs7;}

	// end inline asm
	// begin inline asm
	{ cvt.f32.bf16 %f602, %rs8;}

	// end inline asm
	max.f32 	%f136, %f598, %f603;
	max.f32 	%f598, %f136, %f602;
$L__BB351_12:
	setp.le.s64 	%p7, %rd28, %rd9;
	mov.f32 	%f605, 0fFF800000;
	mov.f32 	%f606, %f605;
	@%p7 bra 	$L__BB351_14;
	add.s64 	%rd60, %rd22, %rd9;
	shr.u64 	%rd61, %rd60, 63;
	add.s64 	%rd62, %rd60, %rd61;
	shl.b64 	%rd63, %rd62, 1;
	and.b64  	%rd64, %rd63, -4;
	add.s64 	%rd65, %rd1, %rd64;
	ld.global.u32 	%r27, [%rd65];
	mov.b32 	{%rs9, %rs10}, %r27;
	// begin inline asm
	{ cvt.f32.bf16 %f606, %rs9;}

	// end inline asm
	// begin inline asm
	{ cvt.f32.bf16 %f605, %rs10;}

	// end inline asm
	max.f32 	%f140, %f598, %f606;
	max.f32 	%f598, %f140, %f605;
$L__BB351_14:
	setp.le.s64 	%p8, %rd28, %rd10;
	mov.f32 	%f608, 0fFF800000;
	mov.f32 	%f609, %f608;
	@%p8 bra 	$L__BB351_16;
	add.s64 	%rd66, %rd22, %rd10;
	shr.u64 	%rd67, %rd66, 63;
	add.s64 	%rd68, %rd66, %rd67;
	shl.b64 	%rd69, %rd68, 1;
	and.b64  	%rd70, %rd69, -4;
	add.s64 	%rd71, %rd1, %rd70;
	ld.global.u32 	%r28, [%rd71];
	mov.b32 	{%rs11, %rs12}, %r28;
	// begin inline asm
	{ cvt.f32.bf16 %f609, %rs11;}

	// end inline asm
	// begin inline asm
	{ cvt.f32.bf16 %f608, %rs12;}

	// end inline asm
	max.f32 	%f144, %f598, %f609;
	max.f32 	%f598, %f144, %f608;
$L__BB351_16:
	setp.le.s64 	%p9, %rd28, %rd11;
	mov.f32 	%f611, 0fFF800000;
	mov.f32 	%f612, %f611;
	@%p9 bra 	$L__BB351_18;
	add.s64 	%rd72, %rd22, %rd11;
	shr.u64 	%rd73, %rd72, 63;
	add.s64 	%rd74, %rd72, %rd73;
	shl.b64 	%rd75, %rd74, 1;
	and.b64  	%rd76, %rd75, -4;
	add.s64 	%rd77, %rd1, %rd76;
	ld.global.u32 	%r29, [%rd77];
	mov.b32 	{%rs13, %rs14}, %r29;
	// begin inline asm
	{ cvt.f32.bf16 %f612, %rs13;}

	// end inline asm
	// begin inline asm
	{ cvt.f32.bf16 %f611, %rs14;}

	// end inline asm
	max.f32 	%f148, %f598, %f612;
	max.f32 	%f598, %f148, %f611;
$L__BB351_18:
	setp.le.s64 	%p10, %rd28, %rd12;
	mov.f32 	%f614, 0fFF800000;
	mov.f32 	%f615, %f614;
	@%p10 bra 	$L__BB351_20;
	add.s64 	%rd78, %rd22, %rd12;
	shr.u64 	%rd79, %rd78, 63;
	add.s64 	%rd80, %rd78, %rd79;
	shl.b64 	%rd81, %rd80, 1;
	and.b64  	%rd82, %rd81, -4;
	add.s64 	%rd83, %rd1, %rd82;
	ld.global.u32 	%r30, [%rd83];
	mov.b32 	{%rs15, %rs16}, %r30;
	// begin inline asm
	{ cvt.f32.bf16 %f615, %rs15;}

	// end inline asm
	// begin inline asm
	{ cvt.f32.bf16 %f614, %rs16;}

	// end inline asm
	max.f32 	%f152, %f598, %f615;
	max.f32 	%f598, %f152, %f614;
$L__BB351_20:
	setp.le.s64 	%p11, %rd28, %rd13;
	mov.f32 	%f617, 0fFF800000;
	mov.f32 	%f618, %f617;
	@%p11 bra 	$L__BB351_22;
	add.s64 	%rd84, %rd22, %rd13;
	shr.u64 	%rd85, %rd84, 63;
	add.s64 	%rd86, %rd84, %rd85;
	shl.b64 	%rd87, %rd86, 1;
	and.b64  	%rd88, %rd87, -4;
	add.s64 	%rd89, %rd1, %rd88;
	ld.global.u32 	%r31, [%rd89];
	mov.b32 	{%rs17, %rs18}, %r31;
	// begin inline asm
	{ cvt.f32.bf16 %f618, %rs17;}

	// end inline asm
	// begin inline asm
	{ cvt.f32.bf16 %f617, %rs18;}

	// end inline asm
	max.f32 	%f156, %f598, %f618;
	max.f32 	%f598, %f156, %f617;
$L__BB351_22:
	setp.le.s64 	%p12, %rd28, %rd14;
	mov.f32 	%f620, 0fFF800000;
	mov.f32 	%f621, %f620;
	@%p12 bra 	$L__BB351_24;
	add.s64 	%rd90, %rd22, %rd14;
	shr.u64 	%rd91, %rd90, 63;
	add.s64 	%rd92, %rd90, %rd91;
	shl.b64 	%rd93, %rd92, 1;
	and.b64  	%rd94, %rd93, -4;
	add.s64 	%rd95, %rd1, %rd94;
	ld.global.u32 	%r32, [%rd95];
	mov.b32 	{%rs19, %rs20}, %r32;
	// begin inline asm
	{ cvt.f32.bf16 %f621, %rs19;}

	// end inline asm
	// begin inline asm
	{ cvt.f32.bf16 %f620, %rs20;}

	// end inline asm
	max.f32 	%f160, %f598, %f621;
	max.f32 	%f598, %f160, %f620;
$L__BB351_24:
	setp.le.s64 	%p13, %rd28, %rd15;
	mov.f32 	%f623, 0fFF800000;
	mov.f32 	%f624, %f623;
	@%p13 bra 	$L__BB351_26;
	add.s64 	%rd96, %rd22, %rd15;
	shr.u64 	%rd97, %rd96, 63;
	add.s64 	%rd98, %rd96, %rd97;
	shl.b64 	%rd99, %rd98, 1;
	and.b64  	%rd100, %rd99, -4;
	add.s64 	%rd101, %rd1, %rd100;
	ld.global.u32 	%r33, [%rd101];
	mov.b32 	{%rs21, %rs22}, %r33;
	// begin inline asm
	{ cvt.f32.bf16 %f624, %rs21;}

	// end inline asm
	// begin inline asm
	{ cvt.f32.bf16 %f623, %rs22;}

	// end inline asm
	max.f32 	%f164, %f598, %f624;
	max.f32 	%f598, %f164, %f623;
$L__BB351_26:
	setp.le.s64 	%p14, %rd28, %rd16;
	mov.f32 	%f626, 0fFF800000;
	mov.f32 	%f627, %f626;
	@%p14 bra 	$L__BB351_28;
	add.s64 	%rd102, %rd22, %rd16;
	shr.u64 	%rd103, %rd102, 63;
	add.s64 	%rd104, %rd102, %rd103;
	shl.b64 	%rd105, %rd104, 1;
	and.b64  	%rd106, %rd105, -4;
	add.s64 	%rd107, %rd1, %rd106;
	ld.global.u32 	%r34, [%rd107];
	mov.b32 	{%rs23, %rs24}, %r34;
	// begin inline asm
	{ cvt.f32.bf16 %f627, %rs23;}

	// end inline asm
	// begin inline asm
	{ cvt.f32.bf16 %f626, %rs24;}

	// end inline asm
	max.f32 	%f168, %f598, %f627;
	max.f32 	%f598, %f168, %f626;
$L__BB351_28:
	setp.le.s64 	%p15, %rd28, %rd17;
	mov.f32 	%f629, 0fFF800000;
	mov.f32 	%f630, %f629;
	@%p15 bra 	$L__BB351_30;
	add.s64 	%rd108, %rd22, %rd17;
	shr.u64 	%rd109, %rd108, 63;
	add.s64 	%rd110, %rd108, %rd109;
	shl.b64 	%rd111, %rd110, 1;
	and.b64  	%rd112, %rd111, -4;
	add.s64 	%rd113, %rd1, %rd112;
	ld.global.u32 	%r35, [%rd113];
	mov.b32 	{%rs25, %rs26}, %r35;
	// begin inline asm
	{ cvt.f32.bf16 %f630, %rs25;}

	// end inline asm
	// begin inline asm
	{ cvt.f32.bf16 %f629, %rs26;}

	// end inline asm
	max.f32 	%f172, %f598, %f630;
	max.f32 	%f598, %f172, %f629;
$L__BB351_30:
	setp.le.s64 	%p16, %rd28, %rd18;
	mov.f32 	%f632, 0fFF800000;
	mov.f32 	%f633, %f632;
	@%p16 bra 	$L__BB351_32;
	add.s64 	%rd114, %rd22, %rd18;
	shr.u64 	%rd115, %rd114, 63;
	add.s64 	%rd116, %rd114, %rd115;
	shl.b64 	%rd117, %rd116, 1;
	and.b64  	%rd118, %rd117, -4;
	add.s64 	%rd119, %rd1, %rd118;
	ld.global.u32 	%r36, [%rd119];
	mov.b32 	{%rs27, %rs28}, %r36;
	// begin inline asm
	{ cvt.f32.bf16 %f633, %rs27;}

	// end inline asm
	// begin inline asm
	{ cvt.f32.bf16 %f632, %rs28;}

	// end inline asm
	max.f32 	%f176, %f598, %f633;
	max.f32 	%f598, %f176, %f632;
$L__BB351_32:
	setp.le.s64 	%p17, %rd28, %rd19;
	mov.f32 	%f635, 0fFF800000;
	mov.f32 	%f636, %f635;
	@%p17 bra 	$L__BB351_34;
	add.s64 	%rd120, %rd22, %rd19;
	shr.u64 	%rd121, %rd120, 63;
	add.s64 	%rd122, %rd120, %rd121;
	shl.b64 	%rd123, %rd122, 1;
	and.b64  	%rd124, %rd123, -4;
	add.s64 	%rd125, %rd1, %rd124;
	ld.global.u32 	%r37, [%rd125];
	mov.b32 	{%rs29, %rs30}, %r37;
	// begin inline asm
	{ cvt.f32.bf16 %f636, %rs29;}

	// end inline asm
	// begin inline asm
	{ cvt.f32.bf16 %f635, %rs30;}

	// end inline asm
	max.f32 	%f180, %f598, %f636;
	max.f32 	%f598, %f180, %f635;
$L__BB351_34:
	setp.le.s64 	%p18, %rd28, %rd5;
	mov.b32 	%r38, %f598;
	shfl.sync.bfly.b32	%r39|%p19, %r38, 16, 31, -1;
	mov.b32 	%f181, %r39;
	max.f32 	%f182, %f598, %f181;
	mov.b32 	%r40, %f182;
	shfl.sync.bfly.b32	%r41|%p20, %r40, 8, 31, -1;
	mov.b32 	%f183, %r41;
	max.f32 	%f184, %f182, %f183;
	mov.b32 	%r42, %f184;
	shfl.sync.bfly.b32	%r43|%p21, %r42, 4, 31, -1;
	mov.b32 	%f185, %r43;
	max.f32 	%f186, %f184, %f185;
	mov.b32 	%r44, %f186;
	shfl.sync.bfly.b32	%r45|%p22, %r44, 2, 31, -1;
	mov.b32 	%f187, %r45;
	max.f32 	%f188, %f186, %f187;
	mov.b32 	%r46, %f188;
	shfl.sync.bfly.b32	%r47|%p23, %r46, 1, 31, -1;
	mov.b32 	%f189, %r47;
	max.f32 	%f190, %f188, %f189;
	sub.f32 	%f191, %f594, %f190;
	fma.rn.f32 	%f192, %f191, 0f3BBB989D, 0f3F000000;
	cvt.sat.f32.f32 	%f193, %f192;
	mov.f32 	%f194, 0f4B400001;
	mov.f32 	%f195, 0f437C0000;
	fma.rm.f32 	%f196, %f193, %f195, %f194;
	add.f32 	%f197, %f196, 0fCB40007F;
	neg.f32 	%f198, %f197;
	fma.rn.f32 	%f199, %f191, 0f3FB8AA3B, %f198;
	fma.rn.f32 	%f200, %f191, 0f32A57060, %f199;
	mov.b32 	%r48, %f196;
	shl.b32 	%r49, %r48, 23;
	mov.b32 	%f201, %r49;
	ex2.approx.ftz.f32 	%f202, %f200;
	mul.f32 	%f203, %f202, %f201;
	add.f32 	%f204, %f203, 0f00000000;
	sub.f32 	%f205, %f593, %f190;
	fma.rn.f32 	%f206, %f205, 0f3BBB989D, 0f3F000000;
	cvt.sat.f32.f32 	%f207, %f206;
	fma.rm.f32 	%f208, %f207, %f195, %f194;
	add.f32 	%f209, %f208, 0fCB40007F;
	neg.f32 	%f210, %f209;
	fma.rn.f32 	%f211, %f205, 0f3FB8AA3B, %f210;
	fma.rn.f32 	%f212, %f205, 0f32A57060, %f211;
	mov.b32 	%r50, %f208;
	shl.b32 	%r51, %r50, 23;
	mov.b32 	%f213, %r51;
	ex2.approx.ftz.f32 	%f214, %f212;
	mul.f32 	%f215, %f214, %f213;
	add.f32 	%f216, %f204, %f215;
	sub.f32 	%f217, %f597, %f190;
	fma.rn.f32 	%f218, %f217, 0f3BBB989D, 0f3F000000;
	cvt.sat.f32.f32 	%f219, %f218;
	fma.rm.f32 	%f220, %f219, %f195, %f194;
	add.f32 	%f221, %f220, 0fCB40007F;
	neg.f32 	%f222, %f221;
	fma.rn.f32 	%f223, %f217, 0f3FB8AA3B, %f222;
	fma.rn.f32 	%f224, %f217, 0f32A57060, %f223;
	mov.b32 	%r52, %f220;
	shl.b32 	%r53, %r52, 23;
	mov.b32 	%f225, %r53;
	ex2.approx.ftz.f32 	%f226, %f224;
	mul.f32 	%f227, %f226, %f225;
	add.f32 	%f228, %f216, %f227;
	sub.f32 	%f229, %f596, %f190;
	fma.rn.f32 	%f230, %f229, 0f3BBB989D, 0f3F000000;
	cvt.sat.f32.f32 	%f231, %f230;
	fma.rm.f32 	%f232, %f231, %f195, %f194;
	add.f32 	%f233, %f232, 0fCB40007F;
	neg.f32 	%f234, %f233;
	fma.rn.f32 	%f235, %f229, 0f3FB8AA3B, %f234;
	fma.rn.f32 	%f236, %f229, 0f32A57060, %f235;
	mov.b32 	%r54, %f232;
	shl.b32 	%r55, %r54, 23;
	mov.b32 	%f237, %r55;
	ex2.approx.ftz.f32 	%f238, %f236;
	mul.f32 	%f239, %f238, %f237;
	add.f32 	%f240, %f228, %f239;
	sub.f32 	%f241, %f600, %f190;
	fma.rn.f32 	%f242, %f241, 0f3BBB989D, 0f3F000000;
	cvt.sat.f32.f32 	%f243, %f242;
	fma.rm.f32 	%f244, %f243, %f195, %f194;
	add.f32 	%f245, %f244, 0fCB40007F;
	neg.f32 	%f246, %f245;
	fma.rn.f32 	%f247, %f241, 0f3FB8AA3B, %f246;
	fma.rn.f32 	%f248, %f241, 0f32A57060, %f247;
	mov.b32 	%r56, %f244;
	shl.b32 	%r57, %r56, 23;
	mov.b32 	%f249, %r57;
	ex2.approx.ftz.f32 	%f250, %f248;
	mul.f32 	%f251, %f250, %f249;
	add.f32 	%f252, %f240, %f251;
	sub.f32 	%f253, %f599, %f190;
	fma.rn.f32 	%f254, %f253, 0f3BBB989D, 0f3F000000;
	cvt.sat.f32.f32 	%f255, %f254;
	fma.rm.f32 	%f256, %f255, %f195, %f194;
	add.f32 	%f257, %f256, 0fCB40007F;
	neg.f32 	%f258, %f257;
	fma.rn.f32 	%f259, %f253, 0f3FB8AA3B, %f258;
	fma.rn.f32 	%f260, %f253, 0f32A57060, %f259;
	mov.b32 	%r58, %f256;
	shl.b32 	%r59, %r58, 23;
	mov.b32 	%f261, %r59;
	ex2.approx.ftz.f32 	%f262, %f260;
	mul.f32 	%f263, %f262, %f261;
	add.f32 	%f264, %f252, %f263;
	sub.f32 	%f265, %f603, %f190;
	fma.rn.f32 	%f266, %f265, 0f3BBB989D, 0f3F000000;
	cvt.sat.f32.f32 	%f267, %f266;
	fma.rm.f32 	%f268, %f267, %f195, %f194;
	add.f32 	%f269, %f268, 0fCB40007F;
	neg.f32 	%f270, %f269;
	fma.rn.f32 	%f271, %f265, 0f3FB8AA3B, %f270;
	fma.rn.f32 	%f272, %f265, 0f32A57060, %f271;
	mov.b32 	%r60, %f268;
	shl.b32 	%r61, %r60, 23;
	mov.b32 	%f273, %r61;
	ex2.approx.ftz.f32 	%f274, %f272;
	mul.f32 	%f275, %f274, %f273;
	add.f32 	%f276, %f264, %f275;
	sub.f32 	%f277, %f602, %f190;
	fma.rn.f32 	%f278, %f277, 0f3BBB989D, 0f3F000000;
	cvt.sat.f32.f32 	%f279, %f278;
	fma.rm.f32 	%f280, %f279, %f195, %f194;
	add.f32 	%f281, %f280, 0fCB40007F;
	neg.f32 	%f282, %f281;
	fma.rn.f32 	%f283, %f277, 0f3FB8AA3B, %f282;
	fma.rn.f32 	%f284, %f277, 0f32A57060, %f283;
	mov.b32 	%r62, %f280;
	shl.b32 	%r63, %r62, 23;
	mov.b32 	%f285, %r63;
	ex2.approx.ftz.f32 	%f286, %f284;
	mul.f32 	%f287, %f286, %f285;
	add.f32 	%f288, %f276, %f287;
	sub.f32 	%f289, %f606, %f190;
	fma.rn.f32 	%f290, %f289, 0f3BBB989D, 0f3F000000;
	cvt.sat.f32.f32 	%f291, %f290;
	fma.rm.f32 	%f292, %f291, %f195, %f194;
	add.f32 	%f293, %f292, 0fCB40007F;
	neg.f32 	%f294, %f293;
	fma.rn.f32 	%f295, %f289, 0f3FB8AA3B, %f294;
	fma.rn.f32 	%f296, %f289, 0f32A57060, %f295;
	mov.b32 	%r64, %f292;
	shl.b32 	%r65, %r64, 23;
	mov.b32 	%f297, %r65;
	ex2.approx.ftz.f32 	%f298, %f296;
	mul.f32 	%f299, %f298, %f297;
	add.f32 	%f300, %f288, %f299;
	sub.f32 	%f301, %f605, %f190;
	fma.rn.f32 	%f302, %f301, 0f3BBB989D, 0f3F000000;
	cvt.sat.f32.f32 	%f303, %f302;
	fma.rm.f32 	%f304, %f303, %f195, %f194;
	add.f32 	%f305, %f304, 0fCB40007F;
	neg.f32 	%f306, %f305;
	fma.rn.f32 	%f307, %f301, 0f3FB8AA3B, %f306;
	fma.rn.f32 	%f308, %f301, 0f32A57060, %f307;
	mov.b32 	%r66, %f304;
	shl.b32 	%r67, %r66, 23;
	mov.b32 	%f309, %r67;
	ex2.approx.ftz.f32 	%f310, %f308;
	mul.f32 	%f311, %f310, %f309;
	add.f32 	%f312, %f300, %f311;
	sub.f32 	%f313, %f609, %f190;
	fma.rn.f32 	%f314, %f313, 0f3BBB989D, 0f3F000000;
	cvt.sat.f32.f32 	%f315, %f314;
	fma.rm.f32 	%f316, %f315, %f195, %f194;
	add.f32 	%f317, %f316, 0fCB40007F;
	neg.f32 	%f318, %f317;
	fma.rn.f32 	%f319, %f313, 0f3FB8AA3B, %f318;
	fma.rn.f32 	%f320, %f313, 0f32A57060, %f319;
	mov.b32 	%r68, %f316;
	shl.b32 	%r69, %r68, 23;
	mov.b32 	%f321, %r69;
	ex2.approx.ftz.f32 	%f322, %f320;
	mul.f32 	%f323, %f322, %f321;
	add.f32 	%f324, %f312, %f323;
	sub.f32 	%f325, %f608, %f190;
	fma.rn.f32 	%f326, %f325, 0f3BBB989D, 0f3F000000;
	cvt.sat.f32.f32 	%f327, %f326;
	fma.rm.f32 	%f328, %f327, %f195, %f194;
	add.f32 	%f329, %f328, 0fCB40007F;
	neg.f32 	%f330, %f329;
	fma.rn.f32 	%f331, %f325, 0f3FB8AA3B, %f330;
	fma.rn.f32 	%f332, %f325, 0f32A57060, %f331;
	mov.b32 	%r70, %f328;
	shl.b32 	%r71, %r70, 23;
	mov.b32 	%f333, %r71;
	ex2.approx.ftz.f32 	%f334, %f332;
	mul.f32 	%f335, %f334, %f333;
	add.f32 	%f336, %f324, %f335;
	sub.f32 	%f337, %f612, %f190;
	fma.rn.f32 	%f338, %f337, 0f3BBB989D, 0f3F000000;
	cvt.sat.f32.f32 	%f339, %f338;
	fma.rm.f32 	%f340, %f339, %f195, %f194;
	add.f32 	%f341, %f340, 0fCB40007F;
	neg.f32 	%f342, %f341;
	fma.rn.f32 	%f343, %f337, 0f3FB8AA3B, %f342;
	fma.rn.f32 	%f344, %f337, 0f32A57060, %f343;
	mov.b32 	%r72, %f340;
	shl.b32 	%r73, %r72, 23;
	mov.b32 	%f345, %r73;
	ex2.approx.ftz.f32 	%f346, %f344;
	mul.f32 	%f347, %f346, %f345;
	add.f32 	%f348, %f336, %f347;
	sub.f32 	%f349, %f611, %f190;
	fma.rn.f32 	%f350, %f349, 0f3BBB989D, 0f3F000000;
	cvt.sat.f32.f32 	%f351, %f350;
	fma.rm.f32 	%f352, %f351, %f195, %f194;
	add.f32 	%f353, %f352, 0fCB40007F;
	neg.f32 	%f354, %f353;
	fma.rn.f32 	%f355, %f349, 0f3FB8AA3B, %f354;
	fma.rn.f32 	%f356, %f349, 0f32A57060, %f355;
	mov.b32 	%r74, %f352;
	shl.b32 	%r75, %r74, 23;
	mov.b32 	%f357, %r75;
	ex2.approx.ftz.f32 	%f358, %f356;
	mul.f32 	%f359, %f358, %f357;
	add.f32 	%f360, %f348, %f359;
	sub.f32 	%f361, %f615, %f190;
	fma.rn.f32 	%f362, %f361, 0f3BBB989D, 0f3F000000;
	cvt.sat.f32.f32 	%f363, %f362;
	fma.rm.f32 	%f364, %f363, %f195, %f194;
	add.f32 	%f365, %f364, 0fCB40007F;
	neg.f32 	%f366, %f365;
	fma.rn.f32 	%f367, %f361, 0f3FB8AA3B, %f366;
	fma.rn.f32 	%f368, %f361, 0f32A57060, %f367;
	mov.b32 	%r76, %f364;
	shl.b32 	%r77, %r76, 23;
	mov.b32 	%f369, %r77;
	ex2.approx.ftz.f32 	%f370, %f368;
	mul.f32 	%f371, %f370, %f369;
	add.f32 	%f372, %f360, %f371;
	sub.f32 	%f373, %f614, %f190;
	fma.rn.f32 	%f374, %f373, 0f3BBB989D, 0f3F000000;
	cvt.sat.f32.f32 	%f375, %f374;
	fma.rm.f32 	%f376, %f375, %f195, %f194;
	add.f32 	%f377, %f376, 0fCB40007F;
	neg.f32 	%f378, %f377;
	fma.rn.f32 	%f379, %f373, 0f3FB8AA3B, %f378;
	fma.rn.f32 	%f380, %f373, 0f32A57060, %f379;
	mov.b32 	%r78, %f376;
	shl.b32 	%r79, %r78, 23;
	mov.b32 	%f381, %r79;
	ex2.approx.ftz.f32 	%f382, %f380;
	mul.f32 	%f383, %f382, %f381;
	add.f32 	%f384, %f372, %f383;
	sub.f32 	%f385, %f618, %f190;
	fma.rn.f32 	%f386, %f385, 0f3BBB989D, 0f3F000000;
	cvt.sat.f32.f32 	%f387, %f386;
	fma.rm.f32 	%f388, %f387, %f195, %f194;
	add.f32 	%f389, %f388, 0fCB40007F;
	neg.f32 	%f390, %f389;
	fma.rn.f32 	%f391, %f385, 0f3FB8AA3B, %f390;
	fma.rn.f32 	%f392, %f385, 0f32A57060, %f391;
	mov.b32 	%r80, %f388;
	shl.b32 	%r81, %r80, 23;
	mov.b32 	%f393, %r81;
	ex2.approx.ftz.f32 	%f394, %f392;
	mul.f32 	%f395, %f394, %f393;
	add.f32 	%f396, %f384, %f395;
	sub.f32 	%f397, %f617, %f190;
	fma.rn.f32 	%f398, %f397, 0f3BBB989D, 0f3F000000;
	cvt.sat.f32.f32 	%f399, %f398;
	fma.rm.f32 	%f400, %f399, %f195, %f194;
	add.f32 	%f401, %f400, 0fCB40007F;
	neg.f32 	%f402, %f401;
	fma.rn.f32 	%f403, %f397, 0f3FB8AA3B, %f402;
	fma.rn.f32 	%f404, %f397, 0f32A57060, %f403;
	mov.b32 	%r82, %f400;
	shl.b32 	%r83, %r82, 23;
	mov.b32 	%f405, %r83;
	ex2.approx.ftz.f32 	%f406, %f404;
	mul.f32 	%f407, %f406, %f405;
	add.f32 	%f408, %f396, %f407;
	sub.f32 	%f409, %f621, %f190;
	fma.rn.f32 	%f410, %f409, 0f3BBB989D, 0f3F000000;
	cvt.sat.f32.f32 	%f411, %f410;
	fma.rm.f32 	%f412, %f411, %f195, %f194;
	add.f32 	%f413, %f412, 0fCB40007F;
	neg.f32 	%f414, %f413;
	fma.rn.f32 	%f415, %f409, 0f3FB8AA3B, %f414;
	fma.rn.f32 	%f416, %f409, 0f32A57060, %f415;
	mov.b32 	%r84, %f412;
	shl.b32 	%r85, %r84, 23;
	mov.b32 	%f417, %r85;
	ex2.approx.ftz.f32 	%f418, %f416;
	mul.f32 	%f419, %f418, %f417;
	add.f32 	%f420, %f408, %f419;
	sub.f32 	%f421, %f620, %f190;
	fma.rn.f32 	%f422, %f421, 0f3BBB989D, 0f3F000000;
	cvt.sat.f32.f32 	%f423, %f422;
	fma.rm.f32 	%f424, %f423, %f195, %f194;
	add.f32 	%f425, %f424, 0fCB40007F;
	neg.f32 	%f426, %f425;
	fma.rn.f32 	%f427, %f421, 0f3FB8AA3B, %f426;
	fma.rn.f32 	%f428, %f421, 0f32A57060, %f427;
	mov.b32 	%r86, %f424;
	shl.b32 	%r87, %r86, 23;
	mov.b32 	%f429, %r87;
	ex2.approx.ftz.f32 	%f430, %f428;
	mul.f32 	%f431, %f430, %f429;
	add.f32 	%f432, %f420, %f431;
	sub.f32 	%f433, %f624, %f190;
	fma.rn.f32 	%f434, %f433, 0f3BBB989D, 0f3F000000;
	cvt.sat.f32.f32 	%f435, %f434;
	fma.rm.f32 	%f436, %f435, %f195, %f194;
	add.f32 	%f437, %f436, 0fCB40007F;
	neg.f32 	%f438, %f437;
	fma.rn.f32 	%f439, %f433, 0f3FB8AA3B, %f438;
	fma.rn.f32 	%f440, %f433, 0f32A57060, %f439;
	mov.b32 	%r88, %f436;
	shl.b32 	%r89, %r88, 23;
	mov.b32 	%f441, %r89;
	ex2.approx.ftz.f32 	%f442, %f440;
	mul.f32 	%f443, %f442, %f441;
	add.f32 	%f444, %f432, %f443;
	sub.f32 	%f445, %f623, %f190;
	fma.rn.f32 	%f446, %f445, 0f3BBB989D, 0f3F000000;
	cvt.sat.f32.f32 	%f447, %f446;
	fma.rm.f32 	%f448, %f447, %f195, %f194;
	add.f32 	%f449, %f448, 0fCB40007F;
	neg.f32 	%f450, %f449;
	fma.rn.f32 	%f451, %f445, 0f3FB8AA3B, %f450;
	fma.rn.f32 	%f452, %f445, 0f32A57060, %f451;
	mov.b32 	%r90, %f448;
	shl.b32 	%r91, %r90, 23;
	mov.b32 	%f453, %r91;
	ex2.approx.ftz.f32 	%f454, %f452;
	mul.f32 	%f455, %f454, %f453;
	add.f32 	%f456, %f444, %f455;
	sub.f32 	%f457, %f627, %f190;
	fma.rn.f32 	%f458, %f457, 0f3BBB989D, 0f3F000000;
	cvt.sat.f32.f32 	%f459, %f458;
	fma.rm.f32 	%f460, %f459, %f195, %f194;
	add.f32 	%f461, %f460, 0fCB40007F;
	neg.f32 	%f462, %f461;
	fma.rn.f32 	%f463, %f457, 0f3FB8AA3B, %f462;
	fma.rn.f32 	%f464, %f457, 0f32A57060, %f463;
	mov.b32 	%r92, %f460;
	shl.b32 	%r93, %r92, 23;
	mov.b32 	%f465, %r93;
	ex2.approx.ftz.f32 	%f466, %f464;
	mul.f32 	%f467, %f466, %f465;
	add.f32 	%f468, %f456, %f467;
	sub.f32 	%f469, %f626, %f190;
	fma.rn.f32 	%f470, %f469, 0f3BBB989D, 0f3F000000;
	cvt.sat.f32.f32 	%f471, %f470;
	fma.rm.f32 	%f472, %f471, %f195, %f194;
	add.f32 	%f473, %f472, 0fCB40007F;
	neg.f32 	%f474, %f473;
	fma.rn.f32 	%f475, %f469, 0f3FB8AA3B, %f474;
	fma.rn.f32 	%f476, %f469, 0f32A57060, %f475;
	mov.b32 	%r94, %f472;
	shl.b32 	%r95, %r94, 23;
	mov.b32 	%f477, %r95;
	ex2.approx.ftz.f32 	%f478, %f476;
	mul.f32 	%f479, %f478, %f477;
	add.f32 	%f480, %f468, %f479;
	sub.f32 	%f481, %f630, %f190;
	fma.rn.f32 	%f482, %f481, 0f3BBB989D, 0f3F000000;
	cvt.sat.f32.f32 	%f483, %f482;
	fma.rm.f32 	%f484, %f483, %f195, %f194;
	add.f32 	%f485, %f484, 0fCB40007F;
	neg.f32 	%f486, %f485;
	fma.rn.f32 	%f487, %f481, 0f3FB8AA3B, %f486;
	fma.rn.f32 	%f488, %f481, 0f32A57060, %f487;
	mov.b32 	%r96, %f484;
	shl.b32 	%r97, %r96, 23;
	mov.b32 	%f489, %r97;
	ex2.approx.ftz.f32 	%f490, %f488;
	mul.f32 	%f491, %f490, %f489;
	add.f32 	%f492, %f480, %f491;
	sub.f32 	%f493, %f629, %f190;
	fma.rn.f32 	%f494, %f493, 0f3BBB989D, 0f3F000000;
	cvt.sat.f32.f32 	%f495, %f494;
	fma.rm.f32 	%f496, %f495, %f195, %f194;
	add.f32 	%f497, %f496, 0fCB40007F;
	neg.f32 	%f498, %f497;
	fma.rn.f32 	%f499, %f493, 0f3FB8AA3B, %f498;
	fma.rn.f32 	%f500, %f493, 0f32A57060, %f499;
	mov.b32 	%r98, %f496;
	shl.b32 	%r99, %r98, 23;
	mov.b32 	%f501, %r99;
	ex2.approx.ftz.f32 	%f502, %f500;
	mul.f32 	%f503, %f502, %f501;
	add.f32 	%f504, %f492, %f503;
	sub.f32 	%f505, %f633, %f190;
	fma.rn.f32 	%f506, %f505, 0f3BBB989D, 0f3F000000;
	cvt.sat.f32.f32 	%f507, %f506;
	fma.rm.f32 	%f508, %f507, %f195, %f194;
	add.f32 	%f509, %f508, 0fCB40007F;
	neg.f32 	%f510, %f509;
	fma.rn.f32 	%f511, %f505, 0f3FB8AA3B, %f510;
	fma.rn.f32 	%f512, %f505, 0f32A57060, %f511;
	mov.b32 	%r100, %f508;
	shl.b32 	%r101, %r100, 23;
	mov.b32 	%f513, %r101;
	ex2.approx.ftz.f32 	%f514, %f512;
	mul.f32 	%f515, %f514, %f513;
	add.f32 	%f516, %f504, %f515;
	sub.f32 	%f517, %f632, %f190;
	fma.rn.f32 	%f518, %f517, 0f3BBB989D, 0f3F000000;
	cvt.sat.f32.f32 	%f519, %f518;
	fma.rm.f32 	%f520, %f519, %f195, %f194;
	add.f32 	%f521, %f520, 0fCB40007F;
	neg.f32 	%f522, %f521;
	fma.rn.f32 	%f523, %f517, 0f3FB8AA3B, %f522;
	fma.rn.f32 	%f524, %f517, 0f32A57060, %f523;
	mov.b32 	%r102, %f520;
	shl.b32 	%r103, %r102, 23;
	mov.b32 	%f525, %r103;
	ex2.approx.ftz.f32 	%f526, %f524;
	mul.f32 	%f527, %f526, %f525;
	add.f32 	%f528, %f516, %f527;
	sub.f32 	%f529, %f636, %f190;
	fma.rn.f32 	%f530, %f529, 0f3BBB989D, 0f3F000000;
	cvt.sat.f32.f32 	%f531, %f530;
	fma.rm.f32 	%f532, %f531, %f195, %f194;
	add.f32 	%f533, %f532, 0fCB40007F;
	neg.f32 	%f534, %f533;
	fma.rn.f32 	%f535, %f529, 0f3FB8AA3B, %f534;
	fma.rn.f32 	%f536, %f529, 0f32A57060, %f535;
	mov.b32 	%r104, %f532;
	shl.b32 	%r105, %r104, 23;
	mov.b32 	%f537, %r105;
	ex2.approx.ftz.f32 	%f538, %f536;
	mul.f32 	%f539, %f538, %f537;
	add.f32 	%f540, %f528, %f539;
	sub.f32 	%f541, %f635, %f190;
	fma.rn.f32 	%f542, %f541, 0f3BBB989D, 0f3F000000;
	cvt.sat.f32.f32 	%f543, %f542;
	fma.rm.f32 	%f544, %f543, %f195, %f194;
	add.f32 	%f545, %f544, 0fCB40007F;
	neg.f32 	%f546, %f545;
	fma.rn.f32 	%f547, %f541, 0f3FB8AA3B, %f546;
	fma.rn.f32 	%f548, %f541, 0f32A57060, %f547;
	mov.b32 	%r106, %f544;
	shl.b32 	%r107, %r106, 23;
	mov.b32 	%f549, %r107;
	ex2.approx.ftz.f32 	%f550, %f548;
	mul.f32 	%f551, %f550, %f549;
	add.f32 	%f552, %f540, %f551;
	mov.b32 	%r108, %f552;
	shfl.sync.bfly.b32	%r109|%p24, %r108, 16, 31, -1;
	mov.b32 	%f553, %r109;
	add.f32 	%f554, %f552, %f553;
	mov.b32 	%r110, %f554;
	shfl.sync.bfly.b32	%r111|%p25, %r110, 8, 31, -1;
	mov.b32 	%f555, %r111;
	add.f32 	%f556, %f554, %f555;
	mov.b32 	%r112, %f556;
	shfl.sync.bfly.b32	%r113|%p26, %r112, 4, 31, -1;
	mov.b32 	%f557, %r113;
	add.f32 	%f558, %f556, %f557;
	mov.b32 	%r114, %f558;
	shfl.sync.bfly.b32	%r115|%p27, %r114, 2, 31, -1;
	mov.b32 	%f559, %r115;
	add.f32 	%f560, %f558, %f559;
	mov.b32 	%r116, %f560;
	shfl.sync.bfly.b32	%r117|%p28, %r116, 1, 31, -1;
	mov.b32 	%f561, %r117;
	add.f32 	%f562, %f560, %f561;
	div.rn.f32 	%f91, %f203, %f562;
	div.rn.f32 	%f92, %f215, %f562;
	div.rn.f32 	%f93, %f227, %f562;
	div.rn.f32 	%f94, %f239, %f562;
	div.rn.f32 	%f95, %f251, %f562;
	div.rn.f32 	%f96, %f263, %f562;
	div.rn.f32 	%f97, %f275, %f562;
	div.rn.f32 	%f98, %f287, %f562;
	div.rn.f32 	%f99, %f299, %f562;
	div.rn.f32 	%f100, %f311, %f562;
	div.rn.f32 	%f101, %f323, %f562;
	div.rn.f32 	%f102, %f335, %f562;
	div.rn.f32 	%f103, %f347, %f562;
	div.rn.f32 	%f104, %f359, %f562;
	div.rn.f32 	%f105, %f371, %f562;
	div.rn.f32 	%f106, %f383, %f562;
	div.rn.f32 	%f107, %f395, %f562;
	div.rn.f32 	%f108, %f407, %f562;
	div.rn.f32 	%f109, %f419, %f562;
	div.rn.f32 	%f110, %f431, %f562;
	div.rn.f32 	%f111, %f443, %f562;
	div.rn.f32 	%f112, %f455, %f562;
	div.rn.f32 	%f113, %f467, %f562;
	div.rn.f32 	%f114, %f479, %f562;
	div.rn.f32 	%f115, %f491, %f562;
	div.rn.f32 	%f116, %f503, %f562;
	div.rn.f32 	%f117, %f515, %f562;
	div.rn.f32 	%f118, %f527, %f562;
	div.rn.f32 	%f119, %f539, %f562;
	div.rn.f32 	%f120, %f551, %f562;
	mul.lo.s64 	%rd23, %rd216, %rd3;
	@%p18 bra 	$L__BB351_36;
	add.s64 	%rd126, %rd23, %rd5;
	// begin inline asm
	{  cvt.rn.bf16.f32 %rs31, %f91;}

	// end inline asm
	// begin inline asm
	{  cvt.rn.bf16.f32 %rs32, %f92;}

	// end inline asm
	shr.u64 	%rd127, %rd126, 63;
	add.s64 	%rd128, %rd126, %rd127;
	shl.b64 	%rd129, %rd128, 1;
	and.b64  	%rd130, %rd129, -4;
	add.s64 	%rd131, %rd2, %rd130;
	mov.b32 	%r118, {%rs31, %rs32};
	st.global.u32 	[%rd131], %r118;
$L__BB351_36:
	setp.le.s64 	%p29, %rd28, %rd6;
	@%p29 bra 	$L__BB351_38;
	add.s64 	%rd132, %rd23, %rd6;
	// begin inline asm
	{  cvt.rn.bf16.f32 %rs33, %f93;}

	// end inline asm
	// begin inline asm
	{  cvt.rn.bf16.f32 %rs34, %f94;}

	// end inline asm
	shr.u64 	%rd133, %rd132, 63;
	add.s64 	%rd134, %rd132, %rd133;
	shl.b64 	%rd135, %rd134, 1;
	and.b64  	%rd136, %rd135, -4;
	add.s64 	%rd137, %rd2, %rd136;
	mov.b32 	%r119, {%rs33, %rs34};
	st.global.u32 	[%rd137], %r119;
$L__BB351_38:
	setp.le.s64 	%p30, %rd28, %rd7;
	@%p30 bra 	$L__BB351_40;
	add.s64 	%rd138, %rd23, %rd7;
	// begin inline asm
	{  cvt.rn.bf16.f32 %rs35, %f95;}

	// end inline asm
	// begin inline asm
	{  cvt.rn.bf16.f32 %rs36, %f96;}

	// end inline asm
	shr.u64 	%rd139, %rd138, 63;
	add.s64 	%rd140, %rd138, %rd139;
	shl.b64 	%rd141, %rd140, 1;
	and.b64  	%rd142, %rd141, -4;
	add.s64 	%rd143, %rd2, %rd142;
	mov.b32 	%r120, {%rs35, %rs36};
	st.global.u32 	[%rd143], %r120;
$L__BB351_40:
	setp.le.s64 	%p31, %rd28, %rd8;
	@%p31 bra 	$L__BB351_42;
	add.s64 	%rd144, %rd23, %rd8;
	// begin inline asm
	{  cvt.rn.bf16.f32 %rs37, %f97;}

	// end inline asm
	// begin inline asm
	{  cvt.rn.bf16.f32 %rs38, %f98;}

	// end inline asm
	shr.u64 	%rd145, %rd144, 63;
	add.s64 	%rd146, %rd144, %rd145;
	shl.b64 	%rd147, %rd146, 1;
	and.b64  	%rd148, %rd147, -4;
	add.s64 	%rd149, %rd2, %rd148;
	mov.b32 	%r121, {%rs37, %rs38};
	st.global.u32 	[%rd149], %r121;
$L__BB351_42:
	setp.le.s64 	%p32, %rd28, %rd9;
	@%p32 bra 	$L__BB351_44;
	add.s64 	%rd150, %rd23, %rd9;
	// begin inline asm
	{  cvt.rn.bf16.f32 %rs39, %f99;}

	// end inline asm
	// begin inline asm
	{  cvt.rn.bf16.f32 %rs40, %f100;}

	// end inline asm
	shr.u64 	%rd151, %rd150, 63;
	add.s64 	%rd152, %rd150, %rd151;
	shl.b64 	%rd153, %rd152, 1;
	and.b64  	%rd154, %rd153, -4;
	add.s64 	%rd155, %rd2, %rd154;
	mov.b32 	%r122, {%rs39, %rs40};
	st.global.u32 	[%rd155], %r122;
$L__BB351_44:
	setp.le.s64 	%p33, %rd28, %rd10;
	@%p33 bra 	$L__BB351_46;
	add.s64 	%rd156, %rd23, %rd10;
	// begin inline asm
	{  cvt.rn.bf16.f32 %rs41, %f101;}

	// end inline asm
	// begin inline asm
	{  cvt.rn.bf16.f32 %rs42, %f102;}

	// end inline asm
	shr.u64 	%rd157, %rd156, 63;
	add.s64 	%rd158, %rd156, %rd157;
	shl.b64 	%rd159, %rd158, 1;
	and.b64  	%rd160, %rd159, -4;
	add.s64 	%rd161, %rd2, %rd160;
	mov.b32 	%r123, {%rs41, %rs42};
	st.global.u32 	[%rd161], %r123;
$L__BB351_46:
	setp.le.s64 	%p34, %rd28, %rd11;
	@%p34 bra 	$L__BB351_48;
	add.s64 	%rd162, %rd23, %rd11;
	// begin inline asm
	{  cvt.rn.bf16.f32 %rs43, %f103;}

	// end inline asm
	// begin inline asm
	{  cvt.rn.bf16.f32 %rs44, %f104;}

	// end inline asm
	shr.u64 	%rd163, %rd162, 63;
	add.s64 	%rd164, %rd162, %rd163;
	shl.b64 	%rd165, %rd164, 1;
	and.b64  	%rd166, %rd165, -4;
	add.s64 	%rd167, %rd2, %rd166;
	mov.b32 	%r124, {%rs43, %rs44};
	st.global.u32 	[%rd167], %r124;
$L__BB351_48:
	setp.le.s64 	%p35, %rd28, %rd12;
	@%p35 bra 	$L__BB351_50;
	add.s64 	%rd168, %rd23, %rd12;
	// begin inline asm
	{  cvt.rn.bf16.f32 %rs45, %f105;}

	// end inline asm
	// begin inline asm
	{  cvt.rn.bf16.f32 %rs46, %f106;}

	// end inline asm
	shr.u64 	%rd169, %rd168, 63;
	add.s64 	%rd170, %rd168, %rd169;
	shl.b64 	%rd171, %rd170, 1;
	and.b64  	%rd172, %rd171, -4;
	add.s64 	%rd173, %rd2, %rd172;
	mov.b32 	%r125, {%rs45, %rs46};
	st.global.u32 	[%rd173], %r125;
$L__BB351_50:
	setp.le.s64 	%p36, %rd28, %rd13;
	@%p36 bra 	$L__BB351_52;
	add.s64 	%rd174, %rd23, %rd13;
	// begin inline asm
	{  cvt.rn.bf16.f32 %rs47, %f107;}

	// end inline asm
	// begin inline asm
	{  cvt.rn.bf16.f32 %rs48, %f108;}

	// end inline asm
	shr.u64 	%rd175, %rd174, 63;
	add.s64 	%rd176, %rd174, %rd175;
	shl.b64 	%rd177, %rd176, 1;
	and.b64  	%rd178, %rd177, -4;
	add.s64 	%rd179, %rd2, %rd178;
	mov.b32 	%r126, {%rs47, %rs48};
	st.global.u32 	[%rd179], %r126;
$L__BB351_52:
	setp.le.s64 	%p37, %rd28, %rd14;
	@%p37 bra 	$L__BB351_54;
	add.s64 	%rd180, %rd23, %rd14;
	// begin inline asm
	{  cvt.rn.bf16.f32 %rs49, %f109;}

	// end inline asm
	// begin inline asm
	{  cvt.rn.bf16.f32 %rs50, %f110;}

	// end inline asm
	shr.u64 	%rd181, %rd180, 63;
	add.s64 	%rd182, %rd180, %rd181;
	shl.b64 	%rd183, %rd182, 1;
	and.b64  	%rd184, %rd183, -4;
	add.s64 	%rd185, %rd2, %rd184;
	mov.b32 	%r127, {%rs49, %rs50};
	st.global.u32 	[%rd185], %r127;
$L__BB351_54:
	setp.le.s64 	%p38, %rd28, %rd15;
	@%p38 bra 	$L__BB351_56;
	add.s64 	%rd186, %rd23, %rd15;
	// begin inline asm
	{  cvt.rn.bf16.f32 %rs51, %f111;}

	// end inline asm
	// begin inline asm
	{  cvt.rn.bf16.f32 %rs52, %f112;}

	// end inline asm
	shr.u64 	%rd187, %rd186, 63;
	add.s64 	%rd188, %rd186, %rd187;
	shl.b64 	%rd189, %rd188, 1;
	and.b64  	%rd190, %rd189, -4;
	add.s64 	%rd191, %rd2, %rd190;
	mov.b32 	%r128, {%rs51, %rs52};
	st.global.u32 	[%rd191], %r128;
$L__BB351_56:
	setp.le.s64 	%p39, %rd28, %rd16;
	@%p39 bra 	$L__BB351_58;
	add.s64 	%rd192, %rd23, %rd16;
	// begin inline asm
	{  cvt.rn.bf16.f32 %rs53, %f113;}

	// end inline asm
	// begin inline asm
	{  cvt.rn.bf16.f32 %rs54, %f114;}

	// end inline asm
	shr.u64 	%rd193, %rd192, 63;
	add.s64 	%rd194, %rd192, %rd193;
	shl.b64 	%rd195, %rd194, 1;
	and.b64  	%rd196, %rd195, -4;
	add.s64 	%rd197, %rd2, %rd196;
	mov.b32 	%r129, {%rs53, %rs54};
	st.global.u32 	[%rd197], %r129;
$L__BB351_58:
	setp.le.s64 	%p40, %rd28, %rd17;
	@%p40 bra 	$L__BB351_60;
	add.s64 	%rd198, %rd23, %rd17;
	// begin inline asm
	{  cvt.rn.bf16.f32 %rs55, %f115;}

	// end inline asm
	// begin inline asm
	{  cvt.rn.bf16.f32 %rs56, %f116;}

	// end inline asm
	shr.u64 	%rd199, %rd198, 63;
	add.s64 	%rd200, %rd198, %rd199;
	shl.b64 	%rd201, %rd200, 1;
	and.b64  	%rd202, %rd201, -4;
	add.s64 	%rd203, %rd2, %rd202;
	mov.b32 	%r130, {%rs55, %rs56};
	st.global.u32 	[%rd203], %r130;
$L__BB351_60:
	setp.le.s64 	%p41, %rd28, %rd18;
	@%p41 bra 	$L__BB351_62;
	add.s64 	%rd204, %rd23, %rd18;
	// begin inline asm
	{  cvt.rn.bf16.f32 %rs57, %f117;}

	// end inline asm
	// begin inline asm
	{  cvt.rn.bf16.f32 %rs58, %f118;}

	// end inline asm
	shr.u64 	%rd205, %rd204, 63;
	add.s64 	%rd206, %rd204, %rd205;
	shl.b64 	%rd207, %rd206, 1;
	and.b64  	%rd208, %rd207, -4;
	add.s64 	%rd209, %rd2, %rd208;
	mov.b32 	%r131, {%rs57, %rs58};
	st.global.u32 	[%rd209], %r131;
$L__BB351_62:
	setp.le.s64 	%p42, %rd28, %rd19;
	@%p42 bra 	$L__BB351_64;
	add.s64 	%rd210, %rd23, %rd19;
	// begin inline asm
	{  cvt.rn.bf16.f32 %rs59, %f119;}

	// end inline asm
	// begin inline asm
	{  cvt.rn.bf16.f32 %rs60, %f120;}

	// end inline asm
	shr.u64 	%rd211, %rd210, 63;
	add.s64 	%rd212, %rd210, %rd211;
	shl.b64 	%rd213, %rd212, 1;
	and.b64  	%rd214, %rd213, -4;
	add.s64 	%rd215, %rd2, %rd214;
	mov.b32 	%r132, {%rs59, %rs60};
	st.global.u32 	[%rd215], %r132;
$L__BB351_64:
	add.s64 	%rd216, %rd216, %rd20;
	setp.lt.s64 	%p43, %rd216, %rd27;
	@%p43 bra 	$L__BB351_4;
$L__BB351_65:
	ret;

}
	// .globl	_Z15SoftmaxWarpImplI10DirectLoadI13__nv_bfloat16fE11DirectStoreIfS1_EfLi2ELi32ELi32ELi1ELb0EL9Algorithm0EEvT_T0_ll
.visible .entry _Z15SoftmaxWarpImplI10DirectLoadI13__nv_bfloat16fE11DirectStoreIfS1_EfLi2ELi32ELi32ELi1ELb0EL9Algorithm0EEvT_T0_ll(
	.param .align 8 .b8 _Z15SoftmaxWarpImplI10DirectLoadI13__nv_bfloat16fE11DirectStoreIfS1_EfLi2ELi32ELi32ELi1ELb0EL9Algorithm0EEvT_T0_ll_param_0[16],
	.param .align 8 .b8 _Z15SoftmaxWarpImplI10DirectLoadI13__nv_bfloat16fE11DirectStoreIfS1_EfLi2ELi32ELi32ELi1ELb0EL9Algorithm0EEvT_T0_ll_param_1[16],
	.param .u64 _Z15SoftmaxWarpImplI10DirectLoadI13__nv_bfloat16fE11DirectStoreIfS1_EfLi2ELi32ELi32ELi1ELb0EL9Algorithm0EEvT_T0_ll_param_2,
	.param .u64 _Z15SoftmaxWarpImplI10DirectLoadI13__nv_bfloat16fE11DirectStoreIfS1_EfLi2ELi32ELi32ELi1ELb0EL9Algorithm0EEvT_T0_ll_param_3
)
{
	.reg .pred 	%p<14>;
	.reg .b16 	%rs<65>;
	.reg .b32 	%r<125>;
	.reg .b32 	%f<503>;
	.reg .b64 	%rd<214>;

	ld.param.u64 	%rd11, [_Z15SoftmaxWarpImplI10DirectLoadI13__nv_bfloat16fE11DirectStoreIfS1_EfLi2ELi32ELi32ELi1ELb0EL9Algorithm0EEvT_T0_ll_param_1+8];
	ld.param.u64 	%rd10, [_Z15SoftmaxWarpImplI10DirectLoadI13__nv_bfloat16fE11DirectStoreIfS1_EfLi2ELi32ELi32ELi1ELb0EL9Algorithm0EEvT_T0_ll_param_1];
	ld.param.u64 	%rd9, [_Z15SoftmaxWarpImplI10DirectLoadI13__nv_bfloat16fE11DirectStoreIfS1_EfLi2ELi32ELi32ELi1ELb0EL9Algorithm0EEvT_T0_ll_param_0+8];
	ld.param.u64 	%rd8, [_Z15SoftmaxWarpImplI10DirectLoadI13__nv_bfloat16fE11DirectStoreIfS1_EfLi2ELi32ELi32ELi1ELb0EL9Algorithm0EEvT_T0_ll_param_0];
	ld.param.u64 	%rd12, [_Z15SoftmaxWarpImplI10DirectLoadI13__nv_bfloat16fE11DirectStoreIfS1_EfLi2ELi32ELi32ELi1ELb0EL9Algorithm0EEvT_T0_ll_param_2];
	ld.param.u64 	%rd13, [_Z15SoftmaxWarpImplI10DirectLoadI13__nv_bfloat16fE11DirectStoreIfS1_EfLi2ELi32ELi32ELi1ELb0EL9Algorithm0EEvT_T0_ll_param_3];
	setp.lt.s64 	%p1, %rd13, 1025;
	@%p1 bra 	$L__BB352_2;
	mov.u64 	%rd14, $str;
	cvta.global.u64 	%rd15, %rd14;
	mov.u64 	%rd16, $str$1;
	cvta.global.u64 	%rd17, %rd16;
	mov.u64 	%rd18, __unnamed_343;
	cvta.global.u64 	%rd19, %rd18;
	{ // callseq 342, 0
	.param .b64 param0;
	st.param.b64 	[param0], %rd15;
	.param .b64 param1;
	st.param.b64 	[param1], %rd17;
	.param .b32 param2;
	st.param.b32 	[param2], 358;
	.param .b64 param3;
	st.param.b64 	[param3], %rd19;
	.param .b64 param4;
	st.param.b64 	[param4], 1;
	call.uni 
	__assertfail, 
	(
	param0, 
	param1, 
	param2, 
	param3, 
	param4
	);
	} // callseq 342
$L__BB352_2:
	mov.u32 	%r2, %nctaid.x;
	mov.u32 	%r3, %ntid.y;
	mul.lo.s32 	%r1, %r2, %r3;
	mov.u32 	%r4, %ctaid.x;
	mov.u32 	%r5, %tid.y;
	mad.lo.s32 	%r6, %r4, %r3, %r5;
	cvt.s64.s32 	%rd213, %r6;
	setp.le.s64 	%p2, %rd12, %rd213;
	@%p2 bra 	$L__BB352_5;
	cvta.to.global.u64 	%rd3, %rd8;
	mov.u32 	%r7, %tid.x;
	shl.b32 	%r8, %r7, 1;
	cvt.u64.u32 	%rd4, %r8;
	cvt.s64.s32 	%rd5, %r1;
$L__BB352_4:
	mad.lo.s64 	%rd20, %rd213, %rd9, %rd4;
	shr.u64 	%rd21, %rd20, 63;
	add.s64 	%rd22, %rd20, %rd21;
	shl.b64 	%rd23, %rd22, 1;
	and.b64  	%rd24, %rd23, -4;
	add.s64 	%rd25, %rd3, %rd24;
	ld.global.u32 	%r9, [%rd25];
	mov.b32 	{%rs1, %rs2}, %r9;
	// begin inline asm
	{ cvt.f32.bf16 %f1, %rs1;}

	// end inline asm
	// begin inline asm
	{ cvt.f32.bf16 %f2, %rs2;}

	// end inline asm
	max.f32 	%f65, %f1, 0fFF800000;
	max.f32 	%f66, %f65, %f2;
	add.s64 	%rd26, %rd20, 64;
	shr.u64 	%rd27, %rd26, 63;
	add.s64 	%rd28, %rd26, %rd27;
	shl.b64 	%rd29, %rd28, 1;
	and.b64  	%rd30, %rd29, -4;
	add.s64 	%rd31, %rd3, %rd30;
	ld.global.u32 	%r10, [%rd31];
	mov.b32 	{%rs3, %rs4}, %r10;
	// begin inline asm
	{ cvt.f32.bf16 %f3, %rs3;}

	// end inline asm
	// begin inline asm
	{ cvt.f32.bf16 %f4, %rs4;}

	// end inline asm
	max.f32 	%f67, %f66, %f3;
	max.f32 	%f68, %f67, %f4;
	add.s64 	%rd32, %rd20, 128;
	shr.u64 	%rd33, %rd32, 63;
	add.s64 	%rd34, %rd32, %rd33;
	shl.b64 	%rd35, %rd34, 1;
	and.b64  	%rd36, %rd35, -4;
	add.s64 	%rd37, %rd3, %rd36;
	ld.global.u32 	%r11, [%rd37];
	mov.b32 	{%rs5, %rs6}, %r11;
	// begin inline asm
	{ cvt.f32.bf16 %f5, %rs5;}

	// end inline asm
	// begin inline asm
	{ cvt.f32.bf16 %f6, %rs6;}

	// end inline asm
	max.f32 	%f69, %f68, %f5;
	max.f32 	%f70, %f69, %f6;
	add.s64 	%rd38, %rd20, 192;
	shr.u64 	%rd39, %rd38, 63;
	add.s64 	%rd40, %rd38, %rd39;
	shl.b64 	%rd41, %rd40, 1;
	and.b64  	%rd42, %rd41, -4;
	add.s64 	%rd43, %rd3, %rd42;
	ld.global.u32 	%r12, [%rd43];
	mov.b32 	{%rs7, %rs8}, %r12;
	// begin inline asm
	{ cvt.f32.bf16 %f7, %rs7;}

	// end inline asm
	// begin inline asm
	{ cvt.f32.bf16 %f8, %rs8;}

	// end inline asm
	max.f32 	%f71, %f70, %f7;
	max.f32 	%f72, %f71, %f8;
	add.s64 	%rd44, %rd20, 256;
	shr.u64 	%rd45, %rd44, 63;
	add.s64 	%rd46, %rd44, %rd45;
	shl.b64 	%rd47, %rd46, 1;
	and.b64  	%rd48, %rd47, -4;
	add.s64 	%rd49, %rd3, %rd48;
	ld.global.u32 	%r13, [%rd49];
	mov.b32 	{%rs9, %rs10}, %r13;
	// begin inline asm
	{ cvt.f32.bf16 %f9, %rs9;}

	// end inline asm
	// begin inline asm
	{ cvt.f32.bf16 %f10, %rs10;}

	// end inline asm
	max.f32 	%f73, %f72, %f9;
	max.f32 	%f74, %f73, %f10;
	add.s64 	%rd50, %rd20, 320;
	shr.u64 	%rd51, %rd50, 63;
	add.s64 	%rd52, %rd50, %rd51;
	shl.b64 	%rd53, %rd52, 1;
	and.b64  	%rd54, %rd53, -4;
	add.s64 	%rd55, %rd3, %rd54;
	ld.global.u32 	%r14, [%rd55];
	mov.b32 	{%rs11, %rs12}, %r14;
	// begin inline asm
	{ cvt.f32.bf16 %f11, %rs11;}

	// end inline asm
	// begin inline asm
	{ cvt.f32.bf16 %f12, %rs12;}

	// end inline asm
	max.f32 	%f75, %f74, %f11;
	max.f32 	%f76, %f75, %f12;
	add.s64 	%rd56, %rd20, 384;
	shr.u64 	%rd57, %rd56, 63;
	add.s64 	%rd58, %rd56, %rd57;
	shl.b64 	%rd59, %rd58, 1;
	and.b64  	%rd60, %rd59, -4;
	add.s64 	%rd61, %rd3, %rd60;
	ld.global.u32 	%r15, [%rd61];
	mov.b32 	{%rs13, %rs14}, %r15;
	// begin inline asm
	{ cvt.f32.bf16 %f13, %rs13;}

	// end inline asm
	// begin inline asm
	{ cvt.f32.bf16 %f14, %rs14;}

	// end inline asm
	max.f32 	%f77, %f76, %f13;
	max.f32 	%f78, %f77, %f14;
	add.s64 	%rd62, %rd20, 448;
	shr.u64 	%rd63, %rd62, 63;
	add.s64 	%rd64, %rd62, %rd63;
	shl.b64 	%rd65, %rd64, 1;
	and.b64  	%rd66, %rd65, -4;
	add.s64 	%rd67, %rd3, %rd66;
	ld.global.u32 	%r16, [%rd67];
	mov.b32 	{%rs15, %rs16}, %r16;
	// begin inline asm
	{ cvt.f32.bf16 %f15, %rs15;}

	// end inline asm
	// begin inline asm
	{ cvt.f32.bf16 %f16, %rs16;}

	// end inline asm
	max.f32 	%f79, %f78, %f15;
	max.f32 	%f80, %f79, %f16;
	add.s64 	%rd68, %rd20, 512;
	shr.u64 	%rd69, %rd68, 63;
	add.s64 	%rd70, %rd68, %rd69;
	shl.b64 	%rd71, %rd70, 1;
	and.b64  	%rd72, %rd71, -4;
	add.s64 	%rd73, %rd3, %rd72;
	ld.global.u32 	%r17, [%rd73];
	mov.b32 	{%rs17, %rs18}, %r17;
	// begin inline asm
	{ cvt.f32.bf16 %f17, %rs17;}

	// end inline asm
	// begin inline asm
	{ cvt.f32.bf16 %f18, %rs18;}

	// end inline asm
	max.f32 	%f81, %f80, %f17;
	max.f32 	%f82, %f81, %f18;
	add.s64 	%rd74, %rd20, 576;
	shr.u64 	%rd75, %rd74, 63;
	add.s64 	%rd76, %rd74, %rd75;
	shl.b64 	%rd77, %rd76, 1;
	and.b64  	%rd78, %rd77, -4;
	add.s64 	%rd79, %rd3, %rd78;
	ld.global.u32 	%r18, [%rd79];
	mov.b32 	{%rs19, %rs20}, %r18;
	// begin inline asm
	{ cvt.f32.bf16 %f19, %rs19;}

	// end inline asm
	// begin inline asm
	{ cvt.f32.bf16 %f20, %rs20;}

	// end inline asm
	max.f32 	%f83, %f82, %f19;
	max.f32 	%f84, %f83, %f20;
	add.s64 	%rd80, %rd20, 640;
	shr.u64 	%rd81, %rd80, 63;
	add.s64 	%rd82, %rd80, %rd81;
	shl.b64 	%rd83, %rd82, 1;
	and.b64  	%rd84, %rd83, -4;
	add.s64 	%rd85, %rd3, %rd84;
	ld.global.u32 	%r19, [%rd85];
	mov.b32 	{%rs21, %rs22}, %r19;
	// begin inline asm
	{ cvt.f32.bf16 %f21, %rs21;}

	// end inline asm
	// begin inline asm
	{ cvt.f32.bf16 %f22, %rs22;}

	// end inline asm
	max.f32 	%f85, %f84, %f21;
	max.f32 	%f86, %f85, %f22;
	add.s64 	%rd86, %rd20, 704;
	shr.u64 	%rd87, %rd86, 63;
	add.s64 	%rd88, %rd86, %rd87;
	shl.b64 	%rd89, %rd88, 1;
	and.b64  	%rd90, %rd89, -4;
	add.s64 	%rd91, %rd3, %rd90;
	ld.global.u32 	%r20, [%rd91];
	mov.b32 	{%rs23, %rs24}, %r20;
	// begin inline asm
	{ cvt.f32.bf16 %f23, %rs23;}

	// end inline asm
	// begin inline asm
	{ cvt.f32.bf16 %f24, %rs24;}

	// end inline asm
	max.f32 	%f87, %f86, %f23;
	max.f32 	%f88, %f87, %f24;
	add.s64 	%rd92, %rd20, 768;
	shr.u64 	%rd93, %rd92, 63;
	add.s64 	%rd94, %rd92, %rd93;
	shl.b64 	%rd95, %rd94, 1;
	and.b64  	%rd96, %rd95, -4;
	add.s64 	%rd97, %rd3, %rd96;
	ld.global.u32 	%r21, [%rd97];
	mov.b32 	{%rs25, %rs26}, %r21;
	// begin inline asm
	{ cvt.f32.bf16 %f25, %rs25;}

	// end inline asm
	// begin inline asm
	{ cvt.f32.bf16 %f26, %rs26;}

	// end inline asm
	max.f32 	%f89, %f88, %f25;
	max.f32 	%f90, %f89, %f26;
	add.s64 	%rd98, %rd20, 832;
	shr.u64 	%rd99, %rd98, 63;
	add.s64 	%rd100, %rd98, %rd99;
	shl.b64 	%rd101, %rd100, 1;
	and.b64  	%rd102, %rd101, -4;
	add.s64 	%rd103, %rd3, %rd102;
	ld.global.u32 	%r22, [%rd103];
	mov.b32 	{%rs27, %rs28}, %r22;
	// begin inline asm
	{ cvt.f32.bf16 %f27, %rs27;}

	// end inline asm
	// begin inline asm
	{ cvt.f32.bf16 %f28, %rs28;}

	// end inline asm
	max.f32 	%f91, %f90, %f27;
	max.f32 	%f92, %f91, %f28;
	add.s64 	%rd104, %rd20, 896;
	shr.u64 	%rd105, %rd104, 63;
	add.s64 	%rd106, %rd104, %rd105;
	shl.b64 	%rd107, %rd106, 1;
	and.b64  	%rd108, %rd107, -4;
	add.s64 	%rd109, %rd3, %rd108;
	ld.global.u32 	%r23, [%rd109];
	mov.b32 	{%rs29, %rs30}, %r23;
	// begin inline asm
	{ cvt.f32.bf16 %f29, %rs29;}

	// end inline asm
	// begin inline asm
	{ cvt.f32.bf16 %f30, %rs30;}

	// end inline asm
	max.f32 	%f93, %f92, %f29;
	max.f32 	%f94, %f93, %f30;
	add.s64 	%rd110, %rd20, 960;
	shr.u64 	%rd111, %rd110, 63;
	add.s64 	%rd112, %rd110, %rd111;
	shl.b64 	%rd113, %rd112, 1;
	and.b64  	%rd114, %rd113, -4;
	add.s64 	%rd115, %rd3, %rd114;
	ld.global.u32 	%r24, [%rd115];
	mov.b32 	{%rs31, %rs32}, %r24;
	// begin inline asm
	{ cvt.f32.bf16 %f31, %rs31;}

	// end inline asm
	// begin inline asm
	{ cvt.f32.bf16 %f32, %rs32;}

	// end inline asm
	max.f32 	%f95, %f94, %f31;
	max.f32 	%f96, %f95, %f32;
	mov.b32 	%r25, %f96;
	shfl.sync.bfly.b32	%r26|%p3, %r25, 16, 31, -1;
	mov.b32 	%f97, %r26;
	max.f32 	%f98, %f96, %f97;
	mov.b32 	%r27, %f98;
	shfl.sync.bfly.b32	%r28|%p4, %r27, 8, 31, -1;
	mov.b32 	%f99, %r28;
	max.f32 	%f100, %f98, %f99;
	mov.b32 	%r29, %f100;
	shfl.sync.bfly.b32	%r30|%p5, %r29, 4, 31, -1;
	mov.b32 	%f101, %r30;
	max.f32 	%f102, %f100, %f101;
	mov.b32 	%r31, %f102;
	shfl.sync.bfly.b32	%r32|%p6, %r31, 2, 31, -1;
	mov.b32 	%f103, %r32;
	max.f32 	%f104, %f102, %f103;
	mov.b32 	%r33, %f104;
	shfl.sync.bfly.b32	%r34|%p7, %r33, 1, 31, -1;
	mov.b32 	%f105, %r34;
	max.f32 	%f106, %f104, %f105;
	sub.f32 	%f107, %f1, %f106;
	fma.rn.f32 	%f108, %f107, 0f3BBB989D, 0f3F000000;
	cvt.sat.f32.f32 	%f109, %f108;
	mov.f32 	%f110, 0f4B400001;
	mov.f32 	%f111, 0f437C0000;
	fma.rm.f32 	%f112, %f109, %f111, %f110;
	add.f32 	%f113, %f112, 0fCB40007F;
	neg.f32 	%f114, %f113;
	fma.rn.f32 	%f115, %f107, 0f3FB8AA3B, %f114;
	fma.rn.f32 	%f116, %f107, 0f32A57060, %f115;
	mov.b32 	%r35, %f112;
	shl.b32 	%r36, %r35, 23;
	mov.b32 	%f117, %r36;
	ex2.approx.ftz.f32 	%f118, %f116;
	mul.f32 	%f119, %f118, %f117;
	add.f32 	%f120, %f119, 0f00000000;
	sub.f32 	%f121, %f2, %f106;
	fma.rn.f32 	%f122, %f121, 0f3BBB989D, 0f3F000000;
	cvt.sat.f32.f32 	%f123, %f122;
	fma.rm.f32 	%f124, %f123, %f111, %f110;
	add.f32 	%f125, %f124, 0fCB40007F;
	neg.f32 	%f126, %f125;
	fma.rn.f32 	%f127, %f121, 0f3FB8AA3B, %f126;
	fma.rn.f32 	%f128, %f121, 0f32A57060, %f127;
	mov.b32 	%r37, %f124;
	shl.b32 	%r38, %r37, 23;
	mov.b32 	%f129, %r38;
	ex2.approx.ftz.f32 	%f130, %f128;
	mul.f32 	%f131, %f130, %f129;
	add.f32 	%f132, %f120, %f131;
	sub.f32 	%f133, %f3, %f106;
	fma.rn.f32 	%f134, %f133, 0f3BBB989D, 0f3F000000;
	cvt.sat.f32.f32 	%f135, %f134;
	fma.rm.f32 	%f136, %f135, %f111, %f110;
	add.f32 	%f137, %f136, 0fCB40007F;
	neg.f32 	%f138, %f137;
	fma.rn.f32 	%f139, %f133, 0f3FB8AA3B, %f138;
	fma.rn.f32 	%f140, %f133, 0f32A57060, %f139;
	mov.b32 	%r39, %f136;
	shl.b32 	%r40, %r39, 23;
	mov.b32 	%f141, %r40;
	ex2.approx.ftz.f32 	%f142, %f140;
	mul.f32 	%f143, %f142, %f141;
	add.f32 	%f144, %f132, %f143;
	sub.f32 	%f145, %f4, %f106;
	fma.rn.f32 	%f146, %f145, 0f3BBB989D, 0f3F000000;
	cvt.sat.f32.f32 	%f147, %f146;
	fma.rm.f32 	%f148, %f147, %f111, %f110;
	add.f32 	%f149, %f148, 0fCB40007F;
	neg.f32 	%f150, %f149;
	fma.rn.f32 	%f151, %f145, 0f3FB8AA3B, %f150;
	fma.rn.f32 	%f152, %f145, 0f32A57060, %f151;
	mov.b32 	%r41, %f148;
	shl.b32 	%r42, %r41, 23;
	mov.b32 	%f153, %r42;
	ex2.approx.ftz.f32 	%f154, %f152;
	mul.f32 	%f155, %f154, %f153;
	add.f32 	%f156, %f144, %f155;
	sub.f32 	%f157, %f5, %f106;
	fma.rn.f32 	%f158, %f157, 0f3BBB989D, 0f3F000000;
	cvt.sat.f32.f32 	%f159, %f158;
	fma.rm.f32 	%f160, %f159, %f111, %f110;
	add.f32 	%f161, %f160, 0fCB40007F;
	neg.f32 	%f162, %f161;
	fma.rn.f32 	%f163, %f157, 0f3FB8AA3B, %f162;
	fma.rn.f32 	%f164, %f157, 0f32A57060, %f163;
	mov.b32 	%r43, %f160;
	shl.b32 	%r44, %r43, 23;
	mov.b32 	%f165, %r44;
	ex2.approx.ftz.f32 	%f166, %f164;
	mul.f32 	%f167, %f166, %f165;
	add.f32 	%f168, %f156, %f167;
	sub.f32 	%f169, %f6, %f106;
	fma.rn.f32 	%f170, %f169, 0f3BBB989D, 0f3F000000;
	cvt.sat.f32.f32 	%f171, %f170;
	fma.rm.f32 	%f172, %f171, %f111, %f110;
	add.f32 	%f173, %f172, 0fCB40007F;
	neg.f32 	%f174, %f173;
	fma.rn.f32 	%f175, %f169, 0f3FB8AA3B, %f174;
	fma.rn.f32 	%f176, %f169, 0f32A57060, %f175;
	mov.b32 	%r45, %f172;
	shl.b32 	%r46, %r45, 23;
	mov.b32 	%f177, %r46;
	ex2.approx.ftz.f32 	%f178, %f176;
	mul.f32 	%f179, %f178, %f177;
	add.f32 	%f180, %f168, %f179;
	sub.f32 	%f181, %f7, %f106;
	fma.rn.f32 	%f182, %f181, 0f3BBB989D, 0f3F000000;
	cvt.sat.f32.f32 	%f183, %f182;
	fma.rm.f32 	%f184, %f183, %f111, %f110;
	add.f32 	%f185, %f184, 0fCB40007F;
	neg.f32 	%f186, %f185;
	fma.rn.f32 	%f187, %f181, 0f3FB8AA3B, %f186;
	fma.rn.f32 	%f188, %f181, 0f32A57060, %f187;
	mov.b32 	%r47, %f184;
	shl.b32 	%r48, %r47, 23;
	mov.b32 	%f189, %r48;
	ex2.approx.ftz.f32 	%f190, %f188;
	mul.f32 	%f191, %f190, %f189;
	add.f32 	%f192, %f180, %f191;
	sub.f32 	%f193, %f8, %f106;
	fma.rn.f32 	%f194, %f193, 0f3BBB989D, 0f3F000000;
	cvt.sat.f32.f32 	%f195, %f194;
	fma.rm.f32 	%f196, %f195, %f111, %f110;
	add.f32 	%f197, %f196, 0fCB40007F;
	neg.f32 	%f198, %f197;
	fma.rn.f32 	%f199, %f193, 0f3FB8AA3B, %f198;
	fma.rn.f32 	%f200, %f193, 0f32A57060, %f199;
	mov.b32 	%r49, %f196;
	shl.b32 	%r50, %r49, 23;
	mov.b32 	%f201, %r50;
	ex2.approx.ftz.f32 	%f202, %f200;
	mul.f32 	%f203, %f202, %f201;
	add.f32 	%f204, %f192, %f203;
	sub.f32 	%f205, %f9, %f106;
	fma.rn.f32 	%f206, %f205, 0f3BBB989D, 0f3F000000;
	cvt.sat.f32.f32 	%f207, %f206;
	fma.rm.f32 	%f208, %f207, %f111, %f110;
	add.f32 	%f209, %f208, 0fCB40007F;
	neg.f32 	%f210, %f209;
	fma.rn.f32 	%f211, %f205, 0f3FB8AA3B, %f210;
	fma.rn.f32 	%f212, %f205, 0f32A57060, %f211;
	mov.b32 	%r51, %f208;
	shl.b32 	%r52, %r51, 23;
	mov.b32 	%f213, %r52;
	ex2.approx.ftz.f32 	%f214, %f212;
	mul.f32 	%f215, %f214, %f213;
	add.f32 	%f216, %f204, %f215;
	sub.f32 	%f217, %f10, %f106;
	fma.rn.f32 	%f218, %f217, 0f3BBB989D, 0f3F000000;
	cvt.sat.f32.f32 	%f219, %f218;
	fma.rm.f32 	%f220, %f219, %f111, %f110;
	add.f32 	%f221, %f220, 0fCB40007F;
	neg.f32 	%f222, %f221;
	fma.rn.f32 	%f223, %f217, 0f3FB8AA3B, %f222;
	fma.rn.f32 	%f224, %f217, 0f32A57060, %f223;
	mov.b32 	%r53, %f220;
	shl.b32 	%r54, %r53, 23;
	mov.b32 	%f225, %r54;
	ex2.approx.ftz.f32 	%f226, %f224;
	mul.f32 	%f227, %f226, %f225;
	add.f32 	%f228, %f216, %f227;
	sub.f32 	%f229, %f11, %f106;
	fma.rn.f32 	%f230, %f229, 0f3BBB989D, 0f3F000000;
	cvt.sat.f32.f32 	%f231, %f230;
	fma.rm.f32 	%f232, %f231, %f111, %f110;
	add.f32 	%f233, %f232, 0fCB40007F;
	neg.f32 	%f234, %f233;
	fma.rn.f32 	%f235, %f229, 0f3FB8AA3B, %f234;
	fma.rn.f32 	%f236, %f229, 0f32A57060, %f235;
	mov.b32 	%r55, %f232;
	shl.b32 	%r56, %r55, 23;
	mov.b32 	%f237, %r56;
	ex2.approx.ftz.f32 	%f238, %f236;
	mul.f32 	%f239, %f238, %f237;
	add.f32 	%f240, %f228, %f239;
	sub.f32 	%f241, %f12, %f106;
	fma.rn.f32 	%f242, %f241, 0f3BBB989D, 0f3F000000;
	cvt.sat.f32.f32 	%f243, %f242;
	fma.rm.f32 	%f244, %f243, %f111, %f110;
	add.f32 	%f245, %f244, 0fCB40007F;
	neg.f32 	%f246, %f245;
	fma.rn.f32 	%f247, %f241, 0f3FB8AA3B, %f246;
	fma.rn.f32 	%f248, %f241, 0f32A57060, %f247;
	mov.b32 	%r57, %f244;
	shl.b32 	%r58, %r57, 23;
	mov.b32 	%f249, %r58;
	ex2.approx.ftz.f32 	%f250, %f248;
	mul.f32 	%f251, %f250, %f249;
	add.f32 	%f252, %f240, %f251;
	sub.f32 	%f253, %f13, %f106;
	fma.rn.f32 	%f254, %f253, 0f3BBB989D, 0f3F000000;
	cvt.sat.f32.f32 	%f255, %f254;
	fma.rm.f32 	%f256, %f255, %f111, %f110;
	add.f32 	%f257, %f256, 0fCB40007F;
	neg.f32 	%f258, %f257;
	fma.rn.f32 	%f259, %f253, 0f3FB8AA3B, %f258;
	fma.rn.f32 	%f260, %f253, 0f32A57060, %f259;
	mov.b32 	%r59, %f256;
	shl.b32 	%r60, %r59, 23;
	mov.b32 	%f261, %r60;
	ex2.approx.ftz.f32 	%f262, %f260;
	mul.f32 	%f263, %f262, %f261;
	add.f32 	%f264, %f252, %f263;
	sub.f32 	%f265, %f14, %f106;
	fma.rn.f32 	%f266, %f265, 0f3BBB989D, 0f3F000000;
	cvt.sat.f32.f32 	%f267, %f266;
	fma.rm.f32 	%f268, %f267, %f111, %f110;
	add.f32 	%f269, %f268, 0fCB40007F;
	neg.f32 	%f270, %f269;
	fma.rn.f32 	%f271, %f265, 0f3FB8AA3B, %f270;
	fma.rn.f32 	%f272, %f265, 0f32A57060, %f271;
	mov.b32 	%r61, %f268;
	shl.b32 	%r62, %r61, 23;
	mov.b32 	%f273, %r62;
	ex2.approx.ftz.f32 	%f274, %f272;
	mul.f32 	%f275, %f274, %f273;
	add.f32 	%f276, %f264, %f275;
	sub.f32 	%f277, %f15, %f106;
	fma.rn.f32 	%f278, %f277, 0f3BBB989D, 0f3F000000;
	cvt.sat.f32.f32 	%f279, %f278;
	fma.rm.f32 	%f280, %f279, %f111, %f110;
	add.f32 	%f281, %f280, 0fCB40007F;
	neg.f32 	%f282, %f281;
	fma.rn.f32 	%f283, %f277, 0f3FB8AA3B, %f282;
	fma.rn.f32 	%f284, %f277, 0f32A57060, %f283;
	mov.b32 	%r63, %f280;
	shl.b32 	%r64, %r63, 23;
	mov.b32 	%f285, %r64;
	ex2.approx.ftz.f32 	%f286, %f284;
	mul.f32 	%f287, %f286, %f285;
	add.f32 	%f288, %f276, %f287;
	sub.f32 	%f289, %f16, %f106;
	fma.rn.f32 	%f290, %f289, 0f3BBB989D, 0f3F000000;
	cvt.sat.f32.f32 	%f291, %f290;
	fma.rm.f32 	%f292, %f291, %f111, %f110;
	add.f32 	%f293, %f292, 0fCB40007F;
	neg.f32 	%f294, %f293;
	fma.rn.f32 	%f295, %f289, 0f3FB8AA3B, %f294;
	fma.rn.f32 	%f296, %f289, 0f32A57060, %f295;
	mov.b32 	%r65, %f292;
	shl.b32 	%r66, %r65, 23;
	mov.b32 	%f297, %r66;
	ex2.approx.ftz.f32 	%f298, %f296;
	mul.f32 	%f299, %f298, %f297;
	add.f32 	%f300, %f288, %f299;
	sub.f32 	%f301, %f17, %f106;
	fma.rn.f32 	%f302, %f301, 0f3BBB989D, 0f3F000000;
	cvt.sat.f32.f32 	%f303, %f302;
	fma.rm.f32 	%f304, %f303, %f111, %f110;
	add.f32 	%f305, %f304, 0fCB40007F;
	neg.f32 	%f306, %f305;
	fma.rn.f32 	%f307, %f301, 0f3FB8AA3B, %f306;
	fma.rn.f32 	%f308, %f301, 0f32A57060, %f307;
	mov.b32 	%r67, %f304;
	shl.b32 	%r68, %r67, 23;
	mov.b32 	%f309, %r68;
	ex2.approx.ftz.f32 	%f310, %f308;
	mul.f32 	%f311, %f310, %f309;
	add.f32 	%f312, %f300, %f311;
	sub.f32 	%f313, %f18, %f106;
	fma.rn.f32 	%f314, %f313, 0f3BBB989D, 0f3F000000;
	cvt.sat.f32.f32 	%f315, %f314;
	fma.rm.f32 	%f316, %f315, %f111, %f110;
	add.f32 	%f317, %f316, 0fCB40007F;
	neg.f32 	%f318, %f317;
	fma.rn.f32 	%f319, %f313, 0f3FB8AA3B, %f318;
	fma.rn.f32 	%f320, %f313, 0f32A57060, %f319;
	mov.b32 	%r69, %f316;
	shl.b32 	%r70, %r69, 23;
	mov.b32 	%f321, %r70;
	ex2.approx.ftz.f32 	%f322, %f320;
	mul.f32 	%f323, %f322, %f321;
	add.f32 	%f324, %f312, %f323;
	sub.f32 	%f325, %f19, %f106;
	fma.rn.f32 	%f326, %f325, 0f3BBB989D, 0f3F000000;
	cvt.sat.f32.f32 	%f327, %f326;
	fma.rm.f32 	%f328, %f327, %f111, %f110;
	add.f32 	%f329, %f328, 0fCB40007F;
	neg.f32 	%f330, %f329;
	fma.rn.f32 	%f331, %f325, 0f3FB8AA3B, %f330;
	fma.rn.f32 	%f332, %f325, 0f32A57060, %f331;
	mov.b32 	%r71, %f328;
	shl.b32 	%r72, %r71, 23;
	mov.b32 	%f333, %r72;
	ex2.approx.ftz.f32 	%f334, %f332;
	mul.f32 	%f335, %f334, %f333;
	add.f32 	%f336, %f324, %f335;
	sub.f32 	%f337, %f20, %f106;
	fma.rn.f32 	%f338, %f337, 0f3BBB989D, 0f3F000000;
	cvt.sat.f32.f32 	%f339, %f338;
	fma.rm.f32 	%f340, %f339, %f111, %f110;
	add.f32 	%f341, %f340, 0fCB40007F;
	neg.f32 	%f342, %f341;
	fma.rn.f32 	%f343, %f337, 0f3FB8AA3B, %f342;
	fma.rn.f32 	%f344, %f337, 0f32A57060, %f343;
	mov.b32 	%r73, %f340;
	shl.b32 	%r74, %r73, 23;
	mov.b32 	%f345, %r74;
	ex2.approx.ftz.f32 	%f346, %f344;
	mul.f32 	%f347, %f346, %f345;
	add.f32 	%f348, %f336, %f347;
	sub.f32 	%f349, %f21, %f106;
	fma.rn.f32 	%f350, %f349, 0f3BBB989D, 0f3F000000;
	cvt.sat.f32.f32 	%f351, %f350;
	fma.rm.f32 	%f352, %f351, %f111, %f110;
	add.f32 	%f353, %f352, 0fCB40007F;
	neg.f32 	%f354, %f353;
	fma.rn.f32 	%f355, %f349, 0f3FB8AA3B, %f354;
	fma.rn.f32 	%f356, %f349, 0f32A57060, %f355;
	mov.b32 	%r75, %f352;
	shl.b32 	%r76, %r75, 23;
	mov.b32 	%f357, %r76;
	ex2.approx.ftz.f32 	%f358, %f356;
	mul.f32 	%f359, %f358, %f357;
	add.f32 	%f360, %f348, %f359;
	sub.f32 	%f361, %f22, %f106;
	fma.rn.f32 	%f362, %f361, 0f3BBB989D, 0f3F000000;
	cvt.sat.f32.f32 	%f363, %f362;
	fma.rm.f32 	%f364, %f363, %f111, %f110;
	add.f32 	%f365, %f364, 0fCB40007F;
	neg.f32 	%f366, %f365;
	fma.rn.f32 	%f367, %f361, 0f3FB8AA3B, %f366;
	fma.rn.f32 	%f368, %f361, 0f32A57060, %f367;
	mov.b32 	%r77, %f364;
	shl.b32 	%r78, %r77, 23;
	mov.b32 	%f369, %r78;
	ex2.approx.ftz.f32 	%f370, %f368;
	mul.f32 	%f371, %f370, %f369;
	add.f32 	%f372, %f360, %f371;
	sub.f32 	%f373, %f23, %f106;
	fma.rn.f32 	%f374, %f373, 0f3BBB989D, 0f3F000000;
	cvt.sat.f32.f32 	%f375, %f374;
	fma.rm.f32 	%f376, %f375, %f111, %f110;
	add.f32 	%f377, %f376, 0fCB40007F;
	neg.f32 	%f378, %f377;
	fma.rn.f32 	%f379, %f373, 0f3FB8AA3B, %f378;
	fma.rn.f32 	%f380, %f373, 0f32A57060, %f379;
	mov.b32 	%r79, %f376;
	shl.b32 	%r80, %r79, 23;
	mov.b32 	%f381, %r80;
	ex2.approx.ftz.f32 	%f382, %f380;
	mul.f32 	%f383, %f382, %f381;
	add.f32 	%f384, %f372, %f383;
	sub.f32 	%f385, %f24, %f106;
	fma.rn.f32 	%f386, %f385, 0f3BBB989D, 0f3F000000;
	cvt.sat.f32.f32 	%f387, %f386;
	fma.rm.f32 	%f388, %f387, %f111, %f110;
	add.f32 	%f389, %f388, 0fCB40007F;
	neg.f32 	%f390, %f389;
	fma.rn.f32 	%f391, %f385, 0f3FB8AA3B, %f390;
	fma.rn.f32 	%f392, %f385, 0f32A57060, %f391;
	mov.b32 	%r81, %f388;
	shl.b32 	%r82, %r81, 23;
	mov.b32 	%f393, %r82;
	ex2.approx.ftz.f32 	%f394, %f392;
	mul.f32 	%f395, %f394, %f393;
	add.f32 	%f396, %f384, %f395;
	sub.f32 	%f397, %f25, %f106;
	fma.rn.f32 	%f398, %f397, 0f3BBB989D, 0f3F000000;
	cvt.sat.f32.f32 	%f399, %f398;
	fma.rm.f32 	%f400, %f399, %f111, %f110;
	add.f32 	%f401, %f400, 0fCB40007F;
	neg.f32 	%f402, %f401;
	fma.rn.f32 	%f403, %f397, 0f3FB8AA3B, %f402;
	fma.rn.f32 	%f404, %f397, 0f32A57060, %f403;
	mov.b32 	%r83, %f400;
	shl.b32 	%r84, %r83, 23;
	mov.b32 	%f405, %r84;
	ex2.approx.ftz.f32 	%f406, %f404;
	mul.f32 	%f407, %f406, %f405;
	add.f32 	%f408, %f396, %f407;
	sub.f32 	%f409, %f26, %f106;
	fma.rn.f32 	%f410, %f409, 0f3BBB989D, 0f3F000000;
	cvt.sat.f32.f32 	%f411, %f410;
	fma.rm.f32 	%f412, %f411, %f111, %f110;
	add.f32 	%f413, %f412, 0fCB40007F;
	neg.f32 	%f414, %f413;
	fma.rn.f32 	%f415, %f409, 0f3FB8AA3B, %f414;
	fma.rn.f32 	%f416, %f409, 0f32A57060, %f415;
	mov.b32 	%r85, %f412;
	shl.b32 	%r86, %r85, 23;
	mov.b32 	%f417, %r86;
	ex2.approx.ftz.f32 	%f418, %f416;
	mul.f32 	%f419, %f418, %f417;
	add.f32 	%f420, %f408, %f419;
	sub.f32 	%f421, %f27, %f106;
	fma.rn.f32 	%f422, %f421, 0f3BBB989D, 0f3F000000;
	cvt.sat.f32.f32 	%f423, %f422;
	fma.rm.f32 	%f424, %f423, %f111, %f110;
	add.f32 	%f425, %f424, 0fCB40007F;
	neg.f32 	%f426, %f425;
	fma.rn.f32 	%f427, %f421, 0f3FB8AA3B, %f426;
	fma.rn.f32 	%f428, %f421, 0f32A57060, %f427;
	mov.b32 	%r87, %f424;
	shl.b32 	%r88, %r87, 23;
	mov.b32 	%f429, %r88;
	ex2.approx.ftz.f32 	%f430, %f428;
	mul.f32 	%f431, %f430, %f429;
	add.f32 	%f432, %f420, %f431;
	sub.f32 	%f433, %f28, %f106;
	fma.rn.f32 	%f434, %f433, 0f3BBB989D, 0f3F000000;
	cvt.sat.f32.f32 	%f435, %f434;
	fma.rm.f32 	%f436, %f435, %f111, %f110;
	add.f32 	%f437, %f436, 0fCB40007F;
	neg.f32 	%f438, %f437;
	fma.rn.f32 	%f439, %f433, 0f3FB8AA3B, %f438;
	fma.rn.f32 	%f440, %f433, 0f32A57060, %f439;
	mov.b32 	%r89, %f436;
	shl.b32 	%r90, %r89, 23;
	mov.b32 	%f441, %r90;
	ex2.approx.ftz.f32 	%f442, %f440;
	mul.f32 	%f443, %f442, %f441;
	add.f32 	%f444, %f432, %f443;
	sub.f32 	%f445, %f29, %f106;
	fma.rn.f32 	%f446, %f445, 0f3BBB989D, 0f3F000000;
	cvt.sat.f32.f32 	%f447, %f446;
	fma.rm.f32 	%f448, %f447, %f111, %f110;
	add.f32 	%f449, %f448, 0fCB40007F;
	neg.f32 	%f450, %f449;
	fma.rn.f32 	%f451, %f445, 0f3FB8AA3B, %f450;
	fma.rn.f32 	%f452, %f445, 0f32A57060, %f451;
	mov.b32 	%r91, %f448;
	shl.b32 	%r92, %r91, 23;
	mov.b32 	%f453, %r92;
	ex2.approx.ftz.f32 	%f454, %f452;
	mul.f32 	%f455, %f454, %f453;
	add.f32 	%f456, %f444, %f455;
	sub.f32 	%f457, %f30, %f106;
	fma.rn.f32 	%f458, %f457, 0f3BBB989D, 0f3F000000;
	cvt.sat.f32.f32 	%f459, %f458;
	fma.rm.f32 	%f460, %f459, %f111, %f110;
	add.f32 	%f461, %f460, 0fCB40007F;
	neg.f32 	%f462, %f461;
	fma.rn.f32 	%f463, %f457, 0f3FB8AA3B, %f462;
	fma.rn.f32 	%f464, %f457, 0f32A57060, %f463;
	mov.b32 	%r93, %f460;
	shl.b32 	%r94, %r93, 23;
	mov.b32 	%f465, %r94;
	ex2.approx.ftz.f32 	%f466, %f464;
	mul.f32 	%f467, %f466, %f465;
	add.f32 	%f468, %f456, %f467;
	sub.f32 	%f469, %f31, %f106;
	fma.rn.f32 	%f470, %f469, 0f3BBB989D, 0f3F000000;
	cvt.sat.f32.f32 	%f471, %f470;
	fma.rm.f32 	%f472, %f471, %f111, %f110;
	add.f32 	%f473, %f472, 0fCB40007F;
	neg.f32 	%f474, %f473;
	fma.rn.f32 	%f475, %f469, 0f3FB8AA3B, %f474;
	fma.rn.f32 	%f476, %f469, 0f32A57060, %f475;
	mov.b32 	%r95, %f472;
	shl.b32 	%r96, %r95, 23;
	mov.b32 	%f477, %r96;
	ex2.approx.ftz.f32 	%f478, %f476;
	mul.f32 	%f479, %f478, %f477;
	add.f32 	%f480, %f468, %f479;
	sub.f32 	%f481, %f32, %f106;
	fma.rn.f32 	%f482, %f481, 0f3BBB989D, 0f3F000000;
	cvt.sat.f32.f32 	%f483, %f482;
	fma.rm.f32 	%f484, %f483, %f111, %f110;
	add.f32 	%f485, %f484, 0fCB40007F;
	neg.f32 	%f486, %f485;
	fma.rn.f32 	%f487, %f481, 0f3FB8AA3B, %f486;
	fma.rn.f32 	%f488, %f481, 0f32A57060, %f487;
	mov.b32 	%r97, %f484;
	shl.b32 	%r98, %r97, 23;
	mov.b32 	%f489, %r98;
	ex2.approx.ftz.f32 	%f490, %f488;
	mul.f32 	%f491, %f490, %f489;
	add.f32 	%f492, %f480, %f491;
	mov.b32 	%r99, %f492;
	shfl.sync.bfly.b32	%r100|%p8, %r99, 16, 31, -1;
	mov.b32 	%f493, %r100;
	add.f32 	%f494, %f492, %f493;
	mov.b32 	%r101, %f494;
	shfl.sync.bfly.b32	%r102|%p9, %r101, 8, 31, -1;
	mov.b32 	%f495, %r102;
	add.f32 	%f496, %f494, %f495;
	mov.b32 	%r103, %f496;
	shfl.sync.bfly.b32	%r104|%p10, %r103, 4, 31, -1;
	mov.b32 	%f497, %r104;
	add.f32 	%f498, %f496, %f497;
	mov.b32 	%r105, %f498;
	shfl.sync.bfly.b32	%r106|%p11, %r105, 2, 31, -1;
	mov.b32 	%f499, %r106;
	add.f32 	%f500, %f498, %f499;
	mov.b32 	%r107, %f500;
	shfl.sync.bfly.b32	%r108|%p12, %r107, 1, 31, -1;
	mov.b32 	%f501, %r108;
	add.f32 	%f502, %f500, %f501;
	div.rn.f32 	%f33, %f119, %f502;
	div.rn.f32 	%f34, %f131, %f502;
	div.rn.f32 	%f35, %f143, %f502;
	div.rn.f32 	%f36, %f155, %f502;
	div.rn.f32 	%f37, %f167, %f502;
	div.rn.f32 	%f38, %f179, %f502;
	div.rn.f32 	%f39, %f191, %f502;
	div.rn.f32 	%f40, %f203, %f502;
	div.rn.f32 	%f41, %f215, %f502;
	div.rn.f32 	%f42, %f227, %f502;
	div.rn.f32 	%f43, %f239, %f502;
	div.rn.f32 	%f44, %f251, %f502;
	div.rn.f32 	%f45, %f263, %f502;
	div.rn.f32 	%f46, %f275, %f502;
	div.rn.f32 	%f47, %f287, %f502;
	div.rn.f32 	%f48, %f299, %f502;
	div.rn.f32 	%f49, %f311, %f502;
	div.rn.f32 	%f50, %f323, %f502;
	div.rn.f32 	%f51, %f335, %f502;
	div.rn.f32 	%f52, %f347, %f502;
	div.rn.f32 	%f53, %f359, %f502;
	div.rn.f32 	%f54, %f371, %f502;
	div.rn.f32 	%f55, %f383, %f502;
	div.rn.f32 	%f56, %f395, %f502;
	div.rn.f32 	%f57, %f407, %f502;
	div.rn.f32 	%f58, %f419, %f502;
	div.rn.f32 	%f59, %f431, %f502;
	div.rn.f32 	%f60, %f443, %f502;
	div.rn.f32 	%f61, %f455, %f502;
	div.rn.f32 	%f62, %f467, %f502;
	div.rn.f32 	%f63, %f479, %f502;
	div.rn.f32 	%f64, %f491, %f502;
	mad.lo.s64 	%rd116, %rd213, %rd11, %rd4;
	// begin inline asm
	{  cvt.rn.bf16.f32 %rs33, %f33;}

	// end inline asm
	// begin inline asm
	{  cvt.rn.bf16.f32 %rs34, %f34;}

	// end inline asm
	shr.u64 	%rd117, %rd116, 63;
	add.s64 	%rd118, %rd116, %rd117;
	cvta.to.global.u64 	%rd119, %rd10;
	shl.b64 	%rd120, %rd118, 1;
	and.b64  	%rd121, %rd120, -4;
	add.s64 	%rd122, %rd119, %rd121;
	mov.b32 	%r109, {%rs33, %rs34};
	st.global.u32 	[%rd122], %r109;
	add.s64 	%rd123, %rd116, 64;
	// begin inline asm
	{  cvt.rn.bf16.f32 %rs35, %f35;}

	// end inline asm
	// begin inline asm
	{  cvt.rn.bf16.f32 %rs36, %f36;}

	// end inline asm
	shr.u64 	%rd124, %rd123, 63;
	add.s64 	%rd125, %rd123, %rd124;
	shl.b64 	%rd126, %rd125, 1;
	and.b64  	%rd127, %rd126, -4;
	add.s64 	%rd128, %rd119, %rd127;
	mov.b32 	%r110, {%rs35, %rs36};
	st.global.u32 	[%rd128], %r110;
	add.s64 	%rd129, %rd116, 128;
	// begin inline asm
	{  cvt.rn.bf16.f32 %rs37, %f37;}

	// end inline asm
	// begin inline asm
	{  cvt.rn.bf16.f32 %rs38, %f38;}

	// end inline asm
	shr.u64 	%rd130, %rd129, 63;
	add.s64 	%rd131, %rd129, %rd130;
	shl.b64 	%rd132, %rd131, 1;
	and.b64  	%rd133, %rd132, -4;
	add.s64 	%rd134, %rd119, %rd133;
	mov.b32 	%r111, {%rs37, %rs38};
	st.global.u32 	[%rd134], %r111;
	add.s64 	%rd135, %rd116, 192;
	// begin inline asm
	{  cvt.rn.bf16.f32 %rs39, %f39;}

	// end inline asm
	// begin inline asm
	{  cvt.rn.bf16.f32 %rs40, %f40;}

	// end inline asm
	shr.u64 	%rd136, %rd135, 63;
	add.s64 	%rd137, %rd135, %rd136;
	shl.b64 	%rd138, %rd137, 1;
	and.b64  	%rd139, %rd138, -4;
	add.s64 	%rd140, %rd119, %rd139;
	mov.b32 	%r112, {%rs39, %rs40};
	st.global.u32 	[%rd140], %r112;
	add.s64 	%rd141, %rd116, 256;
	// begin inline asm
	{  cvt.rn.bf16.f32 %rs41, %f41;}

	// end inline asm
	// begin inline asm
	{  cvt.rn.bf16.f32 %rs42, %f42;}

	// end inline asm
	shr.u64 	%rd142, %rd141, 63;
	add.s64 	%rd143, %rd141, %rd142;
	shl.b64 	%rd144, %rd143, 1;
	and.b64  	%rd145, %rd144, -4;
	add.s64 	%rd146, %rd119, %rd145;
	mov.b32 	%r113, {%rs41, %rs42};
	st.global.u32 	[%rd146], %r113;
	add.s64 	%rd147, %rd116, 320;
	// begin inline asm
	{  cvt.rn.bf16.f32 %rs43, %f43;}

	// end inline asm
	// begin inline asm
	{  cvt.rn.bf16.f32 %rs44, %f44;}

	// end inline asm
	shr.u64 	%rd148, %rd147, 63;
	add.s64 	%rd149, %rd147, %rd148;
	shl.b64 	%rd150, %rd149, 1;
	and.b64  	%rd151, %rd150, -4;
	add.s64 	%rd152, %rd119, %rd151;
	mov.b32 	%r114, {%rs43, %rs44};
	st.global.u32 	[%rd152], %r114;
	add.s64 	%rd153, %rd116, 384;
	// begin inline asm
	{  cvt.rn.bf16.f32 %rs45, %f45;}

	// end inline asm
	// begin inline asm
	{  cvt.rn.bf16.f32 %rs46, %f46;}

	// end inline asm
	shr.u64 	%rd154, %rd153, 63;
	add.s64 	%rd155, %rd153, %rd154;
	shl.b64 	%rd156, %rd155, 1;
	and.b64  	%rd157, %rd156, -4;
	add.s64 	%rd158, %rd119, %rd157;
	mov.b32 	%r115, {%rs45, %rs46};
	st.global.u32 	[%rd158], %r115;
	add.s64 	%rd159, %rd116, 448;
	// begin inline asm
	{  cvt.rn.bf16.f32 %rs47, %f47;}

	// end inline asm
	// begin inline asm
	{  cvt.rn.bf16.f32 %rs48, %f48;}

	// end inline asm
	shr.u64 	%rd160, %rd159, 63;
	add.s64 	%rd161, %rd159, %rd160;
	shl.b64 	%rd162, %rd161, 1;
	and.b64  	%rd163, %rd162, -4;
	add.s64 	%rd164, %rd119, %rd163;
	mov.b32 	%r116, {%rs47, %rs48};
	st.global.u32 	[%rd164], %r116;
	add.s64 	%rd165, %rd116, 512;
	// begin inline asm
	{  cvt.rn.bf16.f32 %rs49, %f49;}

	// end inline asm
	// begin inline asm
	{  cvt.rn.bf16.f32 %rs50, %f50;}

	// end inline asm
	shr.u64 	%rd166, %rd165, 63;
	add.s64 	%rd167, %rd165, %rd166;
	shl.b64 	%rd168, %rd167, 1;
	and.b64  	%rd169, %rd168, -4;
	add.s64 	%rd170, %rd119, %rd169;
	mov.b32 	%r117, {%rs49, %rs50};
	st.global.u32 	[%rd170], %r117;
	add.s64 	%rd171, %rd116, 576;
	// begin inline asm
	{  cvt.rn.bf16.f32 %rs51, %f51;}

	// end inline asm
	// begin inline asm
	{  cvt.rn.bf16.f32 %rs52, %f52;}

	// end inline asm
	shr.u64 	%rd172, %rd171, 63;
	add.s64 	%rd173, %rd171, %rd172;
	shl.b64 	%rd174, %rd173, 1;
	and.b64  	%rd175, %rd174, -4;
	add.s64 	%rd176, %rd119, %rd175;
	mov.b32 	%r118, {%rs51, %rs52};
	st.global.u32 	[%rd176], %r118;
	add.s64 	%rd177, %rd116, 640;
	// begin inline asm
	{  cvt.rn.bf16.f32 %rs53, %f53;}

	// end inline asm
	// begin inline asm
	{  cvt.rn.bf16.f32 %rs54, %f54;}

	// end inline asm
	shr.u64 	%rd178, %rd177, 63;
	add.s64 	%rd179, %rd177, %rd178;
	shl.b64 	%rd180, %rd179, 1;
	and.b64  	%rd181, %rd180, -4;
	add.s64 	%rd182, %rd119, %rd181;
	mov.b32 	%r119, {%rs53, %rs54};
	st.global.u32 	[%rd182], %r119;
	add.s64 	%rd183, %rd116, 704;
	// begin inline asm
	{  cvt.rn.bf16.f32 %rs55, %f55;}

	// end inline asm
	// begin inline asm
	{  cvt.rn.bf16.f32 %rs56, %f56;}

	// end inline asm
	shr.u64 	%rd184, %rd183, 63;
	add.s64 	%rd185, %rd183, %rd184;
	shl.b64 	%rd186, %rd185, 1;
	and.b64  	%rd187, %rd186, -4;
	add.s64 	%rd188, %rd119, %rd187;
	mov.b32 	%r120, {%rs55, %rs56};
	st.global.u32 	[%rd188], %r120;
	add.s64 	%rd189, %rd116, 768;
	// begin inline asm
	{  cvt.rn.bf16.f32 %rs57, %f57;}

	// end inline asm
	// begin inline asm
	{  cvt.rn.bf16.f32 %rs58, %f58;}

	// end inline asm
	shr.u64 	%rd190, %rd189, 63;
	add.s64 	%rd191, %rd189, %rd190;
	shl.b64 	%rd192, %rd191, 1;
	and.b64  	%rd193, %rd192, -4;
	add.s64 	%rd194, %rd119, %rd193;
	mov.b32 	%r121, {%rs57, %rs58};
	st.global.u32 	[%rd194], %r121;
	add.s64 	%rd195, %rd116, 832;
	// begin inline asm
	{  cvt.rn.bf16.f32 %rs59, %f59;}

	// end inline asm
	// begin inline asm
	{  cvt.rn.bf16.f32 %rs60, %f60;}

	// end inline asm
	shr.u64 	%rd196, %rd195, 63;
	add.s64 	%rd197, %rd195, %rd196;
	shl.b64 	%rd198, %rd197, 1;
	and.b64  	%rd199, %rd198, -4;
	add.s64 	%rd200, %rd119, %rd199;
	mov.b32 	%r122, {%rs59, %rs60};
	st.global.u32 	[%rd200], %r122;
	add.s64 	%rd201, %rd116, 896;
	// begin inline asm
	{  cvt.rn.bf16.f32 %rs61, %f61;}

	// end inline asm
	// begin inline asm
	{  cvt.rn.bf16.f32 %rs62, %f62;}

	// end inline asm
	shr.u64 	%rd202, %rd201, 63;
	add.s64 	%rd203, %rd201, %rd202;
	shl.b64 	%rd204, %rd203, 1;
	and.b64  	%rd205, %rd204, -4;
	add.s64 	%rd206, %rd119, %rd205;
	mov.b32 	%r123, {%rs61, %rs62};
	st.global.u32 	[%rd206], %r123;
	add.s64 	%rd207, %rd116, 960;
	// begin inline asm
	{  cvt.rn.bf16.f32 %rs63, %f63;}

	// end inline asm
	// begin inline asm
	{  cvt.rn.bf16.f32 %rs64, %f64;}

	// end inline asm
	shr.u64 	%rd208, %rd207, 63;
	add.s64 	%rd209, %rd207, %rd208;
	shl.b64 	%rd210, %rd209, 1;
	and.b64  	%rd211, %rd210, -4;
	add.s64 	%rd212, %rd119, %rd211;
	mov.b32 	%r124, {%rs63, %rs64};
	st.global.u32 	[%rd212], %r124;
	add.s64 	%rd213, %rd213, %rd5;
	setp.lt.s64 	%p13, %rd213, %rd12;
	@%p13 bra 	$L__BB352_4;
$L__BB352_5:
	ret;

}
	// .globl	_Z15SoftmaxWarpImplI10DirectLoadI13__nv_bfloat16fE11DirectStoreIfS1_EfLi2ELi32ELi32ELi1ELb1EL9Algorithm0EEvT_T0_ll
.visible .entry _Z15SoftmaxWarpImplI10DirectLoadI13__nv_bfloat16fE11DirectStoreIfS1_EfLi2ELi32ELi32ELi1ELb1EL9Algorithm0EEvT_T0_ll(
	.param .align 8 .b8 _Z15SoftmaxWarpImplI10DirectLoadI13__nv_bfloat16fE11DirectStoreIfS1_EfLi2ELi32ELi32ELi1ELb1EL9Algorithm0EEvT_T0_ll_param_0[16],
	.param .align 8 .b8 _Z15SoftmaxWarpImplI10DirectLoadI13__nv_bfloat16fE11DirectStoreIfS1_EfLi2ELi32ELi32ELi1ELb1EL9Algorithm0EEvT_T0_ll_param_1[16],
	.param .u64 _Z15SoftmaxWarpImplI10DirectLoadI13__nv_bfloat16fE11DirectStoreIfS1_EfLi2ELi32ELi32ELi1ELb1EL9Algorithm0EEvT_T0_ll_param_2,
	.param .u64 _Z15SoftmaxWarpImplI10DirectLoadI13__nv_bfloat16fE11DirectStoreIfS1_EfLi2ELi32ELi32ELi1ELb1EL9Algorithm0EEvT_T0_ll_param_3
)
{
	.reg .pred 	%p<46>;
	.reg .b16 	%rs<65>;
	.reg .b32 	%r<140>;
	.reg .b32 	%f<679>;
	.reg .b64 	%rd<232>;

	ld.param.u64 	%rd28, [_Z15SoftmaxWarpImplI10DirectLoadI13__nv_bfloat16fE11DirectStoreIfS1_EfLi2ELi32ELi32ELi1ELb1EL9Algorithm0EEvT_T0_ll_param_1+8];
	ld.param.u64 	%rd26, [_Z15SoftmaxWarpImplI10DirectLoadI13__nv_bfloat16fE11DirectStoreIfS1_EfLi2ELi32ELi32ELi1ELb1EL9Algorithm0EEvT_T0_ll_param_0+8];
	ld.param.u64 	%rd27, [_Z15SoftmaxWarpImplI10DirectLoadI13__nv_bfloat16fE11DirectStoreIfS1_EfLi2ELi32ELi32ELi1ELb1EL9Algorithm0EEvT_T0_ll_param_1];
	ld.param.u64 	%rd25, [_Z15SoftmaxWarpImplI10DirectLoadI13__nv_bfloat16fE11DirectStoreIfS1_EfLi2ELi32ELi32ELi1ELb1EL9Algorithm0EEvT_T0_ll_param_0];
	ld.param.u64 	%rd30, [_Z15SoftmaxWarpImplI10DirectLoadI13__nv_bfloat16fE11DirectStoreIfS1_EfLi2ELi32ELi32ELi1ELb1EL9Algorithm0EEvT_T0_ll_param_3];
	cvta.to.global.u64 	%rd1, %rd25;
	cvta.to.global.u64 	%rd2, %rd27;
	setp.lt.s64 	%p1, %rd30, 1025;
	@%p1 bra 	$L__BB353_2;
	mov.u64 	%rd31, $str;
	cvta.global.u64 	%rd32, %rd31;
	mov.u64 	%rd33, $str$1;
	cvta.global.u64 	%rd34, %rd33;
	mov.u64 	%rd35, __unnamed_344;
	cvta.global.u64 	%rd36, %rd35;
	{ // callseq 343, 0
	.param .b64 param0;
	st.param.b64 	[param0], %rd32;
	.param .b64 param1;
	st.param.b64 	[param1], %rd34;
	.param .b32 param2;
	st.param.b32 	[param2], 358;
	.param .b64 param3;
	st.param.b64 	[param3], %rd36;
	.param .b64 param4;
	st.param.b64 	[param4], 1;
	call.uni 
	__assertfail, 
	(
	param0, 
	param1, 
	param2, 
	param3, 
	param4
	);
	} // callseq 343
$L__BB353_2:
	ld.param.u64 	%rd229, [_Z15SoftmaxWarpImplI10DirectLoadI13__nv_bfloat16fE11DirectStoreIfS1_EfLi2ELi32ELi32ELi1ELb1EL9Algorithm0EEvT_T0_ll_param_2];
	mov.u32 	%r2, %nctaid.x;
	mov.u32 	%r3, %ntid.y;
	mul.lo.s32 	%r1, %r2, %r3;
	mov.u32 	%r4, %ctaid.x;
	mov.u32 	%r5, %tid.y;
	mad.lo.s32 	%r6, %r4, %r3, %r5;
	cvt.s64.s32 	%rd231, %r6;
	setp.le.s64 	%p2, %rd229, %rd231;
	@%p2 bra 	$L__BB353_69;
	mov.u32 	%r7, %tid.x;
	shl.b32 	%r8, %r7, 1;
	cvt.u64.u32 	%rd4, %r8;
	add.s32 	%r9, %r8, 64;
	cvt.u64.u32 	%rd5, %r9;
	add.s32 	%r10, %r8, 128;
	cvt.u64.u32 	%rd6, %r10;
	add.s32 	%r11, %r8, 192;
	cvt.u64.u32 	%rd7, %r11;
	add.s32 	%r12, %r8, 256;
	cvt.u64.u32 	%rd8, %r12;
	add.s32 	%r13, %r8, 320;
	cvt.u64.u32 	%rd9, %r13;
	add.s32 	%r14, %r8, 384;
	cvt.u64.u32 	%rd10, %r14;
	add.s32 	%r15, %r8, 448;
	cvt.u64.u32 	%rd11, %r15;
	add.s32 	%r16, %r8, 512;
	cvt.u64.u32 	%rd12, %r16;
	add.s32 	%r17, %r8, 576;
	cvt.u64.u32 	%rd13, %r17;
	add.s32 	%r18, %r8, 640;
	cvt.u64.u32 	%rd14, %r18;
	add.s32 	%r19, %r8, 704;
	cvt.u64.u32 	%rd15, %r19;
	add.s32 	%r20, %r8, 768;
	cvt.u64.u32 	%rd16, %r20;
	add.s32 	%r21, %r8, 832;
	cvt.u64.u32 	%rd17, %r21;
	add.s32 	%r22, %r8, 896;
	cvt.u64.u32 	%rd18, %r22;
	add.s32 	%r23, %r8, 960;
	cvt.u64.u32 	%rd19, %r23;
	cvt.s64.s32 	%rd20, %r1;
$L__BB353_4:
	setp.le.s64 	%p3, %rd30, %rd4;
	mul.lo.s64 	%rd22, %rd231, %rd26;
	mov.f32 	%f631, 0fFF800000;
	mov.f32 	%f632, %f631;
	mov.f32 	%f636, %f631;
	@%p3 bra 	$L__BB353_6;
	add.s64 	%rd37, %rd22, %rd4;
	shr.u64 	%rd38, %rd37, 63;
	add.s64 	%rd39, %rd37, %rd38;
	shl.b64 	%rd40, %rd39, 1;
	and.b64  	%rd41, %rd40, -4;
	add.s64 	%rd42, %rd1, %rd41;
	ld.global.u32 	%r24, [%rd42];
	mov.b32 	{%rs1, %rs2}, %r24;
	// begin inline asm
	{ cvt.f32.bf16 %f632, %rs1;}

	// end inline asm
	// begin inline asm
	{ cvt.f32.bf16 %f631, %rs2;}

	// end inline asm
	max.f32 	%f132, %f632, 0fFF800000;
	max.f32 	%f636, %f132, %f631;
$L__BB353_6:
	setp.le.s64 	%p4, %rd30, %rd5;
	mov.f32 	%f634, 0fFF800000;
	mov.f32 	%f635, %f634;
	@%p4 bra 	$L__BB353_8;
	add.s64 	%rd43, %rd22, %rd5;
	shr.u64 	%rd44, %rd43, 63;
	add.s64 	%rd45, %rd43, %rd44;
	shl.b64 	%rd46, %rd45, 1;
	and.b64  	%rd47, %rd46, -4;
	add.s64 	%rd48, %rd1, %rd47;
	ld.global.u32 	%r25, [%rd48];
	mov.b32 	{%rs3, %rs4}, %r25;
	// begin inline asm
	{ cvt.f32.bf16 %f635, %rs3;}

	// end inline asm
	// begin inline asm
	{ cvt.f32.bf16 %f634, %rs4;}

	// end inline asm
	max.f32 	%f136, %f636, %f635;
	max.f32 	%f636, %f136, %f634;
$L__BB353_8:
	setp.le.s64 	%p5, %rd30, %rd6;
	mov.f32 	%f637, 0fFF800000;
	mov.f32 	%f638, %f637;
	@%p5 bra 	$L__BB353_10;
	add.s64 	%rd49, %rd22, %rd6;
	shr.u64 	%rd50, %rd49, 63;
	add.s64 	%rd51, %rd49, %rd50;
	shl.b64 	%rd52, %rd51, 1;
	and.b64  	%rd53, %rd52, -4;
	add.s64 	%rd54, %rd1, %rd53;
	ld.global.u32 	%r26, [%rd54];
	mov.b32 	{%rs5, %rs6}, %r26;
	// begin inline asm
	{ cvt.f32.bf16 %f638, %rs5;}

	// end inline asm
	// begin inline asm
	{ cvt.f32.bf16 %f637, %rs6;}

	// end inline asm
	max.f32 	%f140, %f636, %f638;
	max.f32 	%f636, %f140, %f637;
$L__BB353_10:
	setp.le.s64 	%p6, %rd30, %rd7;
	mov.f32 	%f640, 0fFF800000;
	mov.f32 	%f641, %f640;
	@%p6 bra 	$L__BB353_12;
	add.s64 	%rd55, %rd22, %rd7;
	shr.u64 	%rd56, %rd55, 63;
	add.s64 	%rd57, %rd55, %rd56;
	shl.b64 	%rd58, %rd57, 1;
	and.b64  	%rd59, %rd58, -4;
	add.s64 	%rd60, %rd1, %rd59;
	ld.global.u32 	%r27, [%rd60];
	mov.b32 	{%rs7, %rs8}, %r27;
	// begin inline asm
	{ cvt.f32.bf16 %f641, %rs7;}

	// end inline asm
	// begin inline asm
	{ cvt.f32.bf16 %f640, %rs8;}

	// end inline asm
	max.f32 	%f144, %f636, %f641;
	max.f32 	%f636, %f144, %f640;
$L__BB353_12:
	setp.le.s64 	%p7, %rd30, %rd8;
	mov.f32 	%f643, 0fFF800000;
	mov.f32 	%f644, %f643;
	@%p7 bra 	$L__BB353_14;
	add.s64 	%rd61, %rd22, %rd8;
	shr.u64 	%rd62, %rd61, 63;
	add.s64 	%rd63, %rd61, %rd62;
	shl.b64 	%rd64, %rd63, 1;
	and.b64  	%rd65, %rd64, -4;
	add.s64 	%rd66, %rd1, %rd65;
	ld.global.u32 	%r28, [%rd66];
	mov.b32 	{%rs9, %rs10}, %r28;
	// begin inline asm
	{ cvt.f32.bf16 %f644, %rs9;}

	// end inline asm
	// begin inline asm
	{ cvt.f32.bf16 %f643, %rs10;}

	// end inline asm
	max.f32 	%f148, %f636, %f644;
	max.f32 	%f636, %f148, %f643;
$L__BB353_14:
	setp.le.s64 	%p8, %rd30, %rd9;
	mov.f32 	%f646, 0fFF800000;
	mov.f32 	%f647, %f646;
	@%p8 bra 	$L__BB353_16;
	add.s64 	%rd67, %rd22, %rd9;
	shr.u64 	%rd68, %rd67, 63;
	add.s64 	%rd69, %rd67, %rd68;
	shl.b64 	%rd70, %rd69, 1;
	and.b64  	%rd71, %rd70, -4;
	add.s64 	%rd72, %rd1, %rd71;
	ld.global.u32 	%r29, [%rd72];
	mov.b32 	{%rs11, %rs12}, %r29;
	// begin inline asm
	{ cvt.f32.bf16 %f647, %rs11;}

	// end inline asm
	// begin inline asm
	{ cvt.f32.bf16 %f646, %rs12;}

	// end inline asm
	max.f32 	%f152, %f636, %f647;
	max.f32 	%f636, %f152, %f646;
$L__BB353_16:
	setp.le.s64 	%p9, %rd30, %rd10;
	mov.f32 	%f649, 0fFF800000;
	mov.f32 	%f650, %f649;
	@%p9 bra 	$L__BB353_18;
	add.s64 	%rd73, %rd22, %rd10;
	shr.u64 	%rd74, %rd73, 63;
	add.s64 	%rd75, %rd73, %rd74;
	shl.b64 	%rd76, %rd75, 1;
	and.b64  	%rd77, %rd76, -4;
	add.s64 	%rd78, %rd1, %rd77;
	ld.global.u32 	%r30, [%rd78];
	mov.b32 	{%rs13, %rs14}, %r30;
	// begin inline asm
	{ cvt.f32.bf16 %f650, %rs13;}

	// end inline asm
	// begin inline asm
	{ cvt.f32.bf16 %f649, %rs14;}

	// end inline asm
	max.f32 	%f156, %f636, %f650;
	max.f32 	%f636, %f156, %f649;
$L__BB353_18:
	setp.le.s64 	%p10, %rd30, %rd11;
	mov.f32 	%f652, 0fFF800000;
	mov.f32 	%f653, %f652;
	@%p10 bra 	$L__BB353_20;
	add.s64 	%rd79, %rd22, %rd11;
	shr.u64 	%rd80, %rd79, 63;
	add.s64 	%rd81, %rd79, %rd80;
	shl.b64 	%rd82, %rd81, 1;
	and.b64  	%rd83, %rd82, -4;
	add.s64 	%rd84, %rd1, %rd83;
	ld.global.u32 	%r31, [%rd84];
	mov.b32 	{%rs15, %rs16}, %r31;
	// begin inline asm
	{ cvt.f32.bf16 %f653, %rs15;}

	// end inline asm
	// begin inline asm
	{ cvt.f32.bf16 %f652, %rs16;}

	// end inline asm
	max.f32 	%f160, %f636, %f653;
	max.f32 	%f636, %f160, %f652;
$L__BB353_20:
	setp.le.s64 	%p11, %rd30, %rd12;
	mov.f32 	%f655, 0fFF800000;
	mov.f32 	%f656, %f655;
	@%p11 bra 	$L__BB353_22;
	add.s64 	%rd85, %rd22, %rd12;
	shr.u64 	%rd86, %rd85, 63;
	add.s64 	%rd87, %rd85, %rd86;
	shl.b64 	%rd88, %rd87, 1;
	and.b64  	%rd89, %rd88, -4;
	add.s64 	%rd90, %rd1, %rd89;
	ld.global.u32 	%r32, [%rd90];
	mov.b32 	{%rs17, %rs18}, %r32;
	// begin inline asm
	{ cvt.f32.bf16 %f656, %rs17;}

	// end inline asm
	// begin inline asm
	{ cvt.f32.bf16 %f655, %rs18;}

	// end inline asm
	max.f32 	%f164, %f636, %f656;
	max.f32 	%f636, %f164, %f655;
$L__BB353_22:
	setp.le.s64 	%p12, %rd30, %rd13;
	mov.f32 	%f658, 0fFF800000;
	mov.f32 	%f659, %f658;
	@%p12 bra 	$L__BB353_24;
	add.s64 	%rd91, %rd22, %rd13;
	shr.u64 	%rd92, %rd91, 63;
	add.s64 	%rd93, %rd91, %rd92;
	shl.b64 	%rd94, %rd93, 1;
	and.b64  	%rd95, %rd94, -4;
	add.s64 	%rd96, %rd1, %rd95;
	ld.global.u32 	%r33, [%rd96];
	mov.b32 	{%rs19, %rs20}, %r33;
	// begin inline asm
	{ cvt.f32.bf16 %f659, %rs19;}

	// end inline asm
	// begin inline asm
	{ cvt.f32.bf16 %f658, %rs20;}

	// end inline asm
	max.f32 	%f168, %f636, %f659;
	max.f32 	%f636, %f168, %f658;
$L__BB353_24:
	setp.le.s64 	%p13, %rd30, %rd14;
	mov.f32 	%f661, 0fFF800000;
	mov.f32 	%f662, %f661;
	@%p13 bra 	$L__BB353_26;
	add.s64 	%rd97, %rd22, %rd14;
	shr.u64 	%rd98, %rd97, 63;
	add.s64 	%rd99, %rd97, %rd98;
	shl.b64 	%rd100, %rd99, 1;
	and.b64  	%rd101, %rd100, -4;
	add.s64 	%rd102, %rd1, %rd101;
	ld.global.u32 	%r34, [%rd102];
	mov.b32 	{%rs21, %rs22}, %r34;
	// begin inline asm
	{ cvt.f32.bf16 %f662, %rs21;}

	// end inline asm
	// begin inline asm
	{ cvt.f32.bf16 %f661, %rs22;}

	// end inline asm
	max.f32 	%f172, %f636, %f662;
	max.f32 	%f636, %f172, %f661;
$L__BB353_26:
	setp.le.s64 	%p14, %rd30, %rd15;
	mov.f32 	%f664, 0fFF800000;
	mov.f32 	%f665, %f664;
	@%p14 bra 	$L__BB353_28;
	add.s64 	%rd103, %rd22, %rd15;
	shr.u64 	%rd104, %rd103, 63;
	add.s64 	%rd105, %rd103, %rd104;
	shl.b64 	%rd106, %rd105, 1;
	and.b64  	%rd107, %rd106, -4;
	add.s64 	%rd108, %rd1, %rd107;
	ld.global.u32 	%r35, [%rd108];
	mov.b32 	{%rs23, %rs24}, %r35;
	// begin inline asm
	{ cvt.f32.bf16 %f665, %rs23;}

	// end inline asm
	// begin inline asm
	{ cvt.f32.bf16 %f664, %rs24;}

	// end inline asm
	max.f32 	%f176, %f636, %f665;
	max.f32 	%f636, %f176, %f664;
$L__BB353_28:
	setp.le.s64 	%p15, %rd30, %rd16;
	mov.f32 	%f667, 0fFF800000;
	mov.f32 	%f668, %f667;
	@%p15 bra 	$L__BB353_30;
	add.s64 	%rd109, %rd22, %rd16;
	shr.u64 	%rd110, %rd109, 63;
	add.s64 	%rd111, %rd109, %rd110;
	shl.b64 	%rd112, %rd111, 1;
	and.b64  	%rd113, %rd112, -4;
	add.s64 	%rd114, %rd1, %rd113;
	ld.global.u32 	%r36, [%rd114];
	mov.b32 	{%rs25, %rs26}, %r36;
	// begin inline asm
	{ cvt.f32.bf16 %f668, %rs25;}

	// end inline asm
	// begin inline asm
	{ cvt.f32.bf16 %f667, %rs26;}

	// end inline asm
	max.f32 	%f180, %f636, %f668;
	max.f32 	%f636, %f180, %f667;
$L__BB353_30:
	setp.le.s64 	%p16, %rd30, %rd17;
	mov.f32 	%f670, 0fFF800000;
	mov.f32 	%f671, %f670;
	@%p16 bra 	$L__BB353_32;
	add.s64 	%rd115, %rd22, %rd17;
	shr.u64 	%rd116, %rd115, 63;
	add.s64 	%rd117, %rd115, %rd116;
	shl.b64 	%rd118, %rd117, 1;
	and.b64  	%rd119, %rd118, -4;
	add.s64 	%rd120, %rd1, %rd119;
	ld.global.u32 	%r37, [%rd120];
	mov.b32 	{%rs27, %rs28}, %r37;
	// begin inline asm
	{ cvt.f32.bf16 %f671, %rs27;}

	// end inline asm
	// begin inline asm
	{ cvt.f32.bf16 %f670, %rs28;}

	// end inline asm
	max.f32 	%f184, %f636, %f671;
	max.f32 	%f636, %f184, %f670;
$L__BB353_32:
	setp.le.s64 	%p17, %rd30, %rd18;
	mov.f32 	%f673, 0fFF800000;
	mov.f32 	%f674, %f673;
	@%p17 bra 	$L__BB353_34;
	add.s64 	%rd121, %rd22, %rd18;
	shr.u64 	%rd122, %rd121, 63;
	add.s64 	%rd123, %rd121, %rd122;
	shl.b64 	%rd124, %rd123, 1;
	and.b64  	%rd125, %rd124, -4;
	add.s64 	%rd126, %rd1, %rd125;
	ld.global.u32 	%r38, [%rd126];
	mov.b32 	{%rs29, %rs30}, %r38;
	// begin inline asm
	{ cvt.f32.bf16 %f674, %rs29;}

	// end inline asm
	// begin inline asm
	{ cvt.f32.bf16 %f673, %rs30;}

	// end inline asm
	max.f32 	%f188, %f636, %f674;
	max.f32 	%f636, %f188, %f673;
$L__BB353_34:
	setp.le.s64 	%p18, %rd30, %rd19;
	mov.f32 	%f676, 0fFF800000;
	mov.f32 	%f677, %f676;
	@%p18 bra 	$L__BB353_36;
	add.s64 	%rd127, %rd22, %rd19;
	shr.u64 	%rd128, %rd127, 63;
	add.s64 	%rd129, %rd127, %rd128;
	shl.b64 	%rd130, %rd129, 1;
	and.b64  	%rd131, %rd130, -4;
	add.s64 	%rd132, %rd1, %rd131;
	ld.global.u32 	%r39, [%rd132];
	mov.b32 	{%rs31, %rs32}, %r39;
	// begin inline asm
	{ cvt.f32.bf16 %f677, %rs31;}

	// end inline asm
	// begin inline asm
	{ cvt.f32.bf16 %f676, %rs32;}

	// end inline asm
	max.f32 	%f192, %f636, %f677;
	max.f32 	%f636, %f192, %f676;
$L__BB353_36:
	setp.le.s64 	%p19, %rd30, %rd4;
	mov.b32 	%r40, %f636;
	shfl.sync.bfly.b32	%r41|%p20, %r40, 16, 31, -1;
	mov.b32 	%f193, %r41;
	max.f32 	%f194, %f636, %f193;
	mov.b32 	%r42, %f194;
	shfl.sync.bfly.b32	%r43|%p21, %r42, 8, 31, -1;
	mov.b32 	%f195, %r43;
	max.f32 	%f196, %f194, %f195;
	mov.b32 	%r44, %f196;
	shfl.sync.bfly.b32	%r45|%p22, %r44, 4, 31, -1;
	mov.b32 	%f197, %r45;
	max.f32 	%f198, %f196, %f197;
	mov.b32 	%r46, %f198;
	shfl.sync.bfly.b32	%r47|%p23, %r46, 2, 31, -1;
	mov.b32 	%f199, %r47;
	max.f32 	%f200, %f198, %f199;
	mov.b32 	%r48, %f200;
	shfl.sync.bfly.b32	%r49|%p24, %r48, 1, 31, -1;
	mov.b32 	%f201, %r49;
	max.f32 	%f202, %f200, %f201;
	sub.f32 	%f203, %f632, %f202;
	fma.rn.f32 	%f204, %f203, 0f3BBB989D, 0f3F000000;
	cvt.sat.f32.f32 	%f205, %f204;
	mov.f32 	%f206, 0f4B400001;
	mov.f32 	%f207, 0f437C0000;
	fma.rm.f32 	%f208, %f205, %f207, %f206;
	add.f32 	%f209, %f208, 0fCB40007F;
	neg.f32 	%f210, %f209;
	fma.rn.f32 	%f211, %f203, 0f3FB8AA3B, %f210;
	fma.rn.f32 	%f212, %f203, 0f32A57060, %f211;
	mov.b32 	%r50, %f208;
	shl.b32 	%r51, %r50, 23;
	mov.b32 	%f213, %r51;
	ex2.approx.ftz.f32 	%f214, %f212;
	mul.f32 	%f215, %f214, %f213;
	add.f32 	%f216, %f215, 0f00000000;
	sub.f32 	%f217, %f631, %f202;
	fma.rn.f32 	%f218, %f217, 0f3BBB989D, 0f3F000000;
	cvt.sat.f32.f32 	%f219, %f218;
	fma.rm.f32 	%f220, %f219, %f207, %f206;
	add.f32 	%f221, %f220, 0fCB40007F;
	neg.f32 	%f222, %f221;
	fma.rn.f32 	%f223, %f217, 0f3FB8AA3B, %f222;
	fma.rn.f32 	%f224, %f217, 0f32A57060, %f223;
	mov.b32 	%r52, %f220;
	shl.b32 	%r53, %r52, 23;
	mov.b32 	%f225, %r53;
	ex2.approx.ftz.f32 	%f226, %f224;
	mul.f32 	%f227, %f226, %f225;
	add.f32 	%f228, %f216, %f227;
	sub.f32 	%f229, %f635, %f202;
	fma.rn.f32 	%f230, %f229, 0f3BBB989D, 0f3F000000;
	cvt.sat.f32.f32 	%f231, %f230;
	fma.rm.f32 	%f232, %f231, %f207, %f206;
	add.f32 	%f233, %f232, 0fCB40007F;
	neg.f32 	%f234, %f233;
	fma.rn.f32 	%f235, %f229, 0f3FB8AA3B, %f234;
	fma.rn.f32 	%f236, %f229, 0f32A57060, %f235;
	mov.b32 	%r54, %f232;
	shl.b32 	%r55, %r54, 23;
	mov.b32 	%f237, %r55;
	ex2.approx.ftz.f32 	%f238, %f236;
	mul.f32 	%f239, %f238, %f237;
	add.f32 	%f240, %f228, %f239;
	sub.f32 	%f241, %f634, %f202;
	fma.rn.f32 	%f242, %f241, 0f3BBB989D, 0f3F000000;
	cvt.sat.f32.f32 	%f243, %f242;
	fma.rm.f32 	%f244, %f243, %f207, %f206;
	add.f32 	%f245, %f244, 0fCB40007F;
	neg.f32 	%f246, %f245;
	fma.rn.f32 	%f247, %f241, 0f3FB8AA3B, %f246;
	fma.rn.f32 	%f248, %f241, 0f32A57060, %f247;
	mov.b32 	%r56, %f244;
	shl.b32 	%r57, %r56, 23;
	mov.b32 	%f249, %r57;
	ex2.approx.ftz.f32 	%f250, %f248;
	mul.f32 	%f251, %f250, %f249;
	add.f32 	%f252, %f240, %f251;
	sub.f32 	%f253, %f638, %f202;
	fma.rn.f32 	%f254, %f253, 0f3BBB989D, 0f3F000000;
	cvt.sat.f32.f32 	%f255, %f254;
	fma.rm.f32 	%f256, %f255, %f207, %f206;
	add.f32 	%f257, %f256, 0fCB40007F;
	neg.f32 	%f258, %f257;
	fma.rn.f32 	%f259, %f253, 0f3FB8AA3B, %f258;
	fma.rn.f32 	%f260, %f253, 0f32A57060, %f259;
	mov.b32 	%r58, %f256;
	shl.b32 	%r59, %r58, 23;
	mov.b32 	%f261, %r59;
	ex2.approx.ftz.f32 	%f262, %f260;
	mul.f32 	%f263, %f262, %f261;
	add.f32 	%f264, %f252, %f263;
	sub.f32 	%f265, %f637, %f202;
	fma.rn.f32 	%f266, %f265, 0f3BBB989D, 0f3F000000;
	cvt.sat.f32.f32 	%f267, %f266;
	fma.rm.f32 	%f268, %f267, %f207, %f206;
	add.f32 	%f269, %f268, 0fCB40007F;
	neg.f32 	%f270, %f269;
	fma.rn.f32 	%f271, %f265, 0f3FB8AA3B, %f270;
	fma.rn.f32 	%f272, %f265, 0f32A57060, %f271;
	mov.b32 	%r60, %f268;
	shl.b32 	%r61, %r60, 23;
	mov.b32 	%f273, %r61;
	ex2.approx.ftz.f32 	%f274, %f272;
	mul.f32 	%f275, %f274, %f273;
	add.f32 	%f276, %f264, %f275;
	sub.f32 	%f277, %f641, %f202;
	fma.rn.f32 	%f278, %f277, 0f3BBB989D, 0f3F000000;
	cvt.sat.f32.f32 	%f279, %f278;
	fma.rm.f32 	%f280, %f279, %f207, %f206;
	add.f32 	%f281, %f280, 0fCB40007F;
	neg.f32 	%f282, %f281;
	fma.rn.f32 	%f283, %f277, 0f3FB8AA3B, %f282;
	fma.rn.f32 	%f284, %f277, 0f32A57060, %f283;
	mov.b32 	%r62, %f280;
	shl.b32 	%r63, %r62, 23;
	mov.b32 	%f285, %r63;
	ex2.approx.ftz.f32 	%f286, %f284;
	mul.f32 	%f287, %f286, %f285;
	add.f32 	%f288, %f276, %f287;
	sub.f32 	%f289, %f640, %f202;
	fma.rn.f32 	%f290, %f289, 0f3BBB989D, 0f3F000000;
	cvt.sat.f32.f32 	%f291, %f290;
	fma.rm.f32 	%f292, %f291, %f207, %f206;
	add.f32 	%f293, %f292, 0fCB40007F;
	neg.f32 	%f294, %f293;
	fma.rn.f32 	%f295, %f289, 0f3FB8AA3B, %f294;
	fma.rn.f32 	%f296, %f289, 0f32A57060, %f295;
	mov.b32 	%r64, %f292;
	shl.b32 	%r65, %r64, 23;
	mov.b32 	%f297, %r65;
	ex2.approx.ftz.f32 	%f298, %f296;
	mul.f32 	%f299, %f298, %f297;
	add.f32 	%f300, %f288, %f299;
	sub.f32 	%f301, %f644, %f202;
	fma.rn.f32 	%f302, %f301, 0f3BBB989D, 0f3F000000;
	cvt.sat.f32.f32 	%f303, %f302;
	fma.rm.f32 	%f304, %f303, %f207, %f206;
	add.f32 	%f305, %f304, 0fCB40007F;
	neg.f32 	%f306, %f305;
	fma.rn.f32 	%f307, %f301, 0f3FB8AA3B, %f306;
	fma.rn.f32 	%f308, %f301, 0f32A57060, %f307;
	mov.b32 	%r66, %f304;
	shl.b32 	%r67, %r66, 23;
	mov.b32 	%f309, %r67;
	ex2.approx.ftz.f32 	%f310, %f308;
	mul.f32 	%f311, %f310, %f309;
	add.f32 	%f312, %f300, %f311;
	sub.f32 	%f313, %f643, %f202;
	fma.rn.f32 	%f314, %f313, 0f3BBB989D, 0f3F000000;
	cvt.sat.f32.f32 	%f315, %f314;
	fma.rm.f32 	%f316, %f315, %f207, %f206;
	add.f32 	%f317, %f316, 0fCB40007F;
	neg.f32 	%f318, %f317;
	fma.rn.f32 	%f319, %f313, 0f3FB8AA3B, %f318;
	fma.rn.f32 	%f320, %f313, 0f32A57060, %f319;
	mov.b32 	%r68, %f316;
	shl.b32 	%r69, %r68, 23;
	mov.b32 	%f321, %r69;
	ex2.approx.ftz.f32 	%f322, %f320;
	mul.f32 	%f323, %f322, %f321;
	add.f32 	%f324, %f312, %f323;
	sub.f32 	%f325, %f647, %f202;
	fma.rn.f32 	%f326, %f325, 0f3BBB989D, 0f3F000000;
	cvt.sat.f32.f32 	%f327, %f326;
	fma.rm.f32 	%f328, %f327, %f207, %f206;
	add.f32 	%f329, %f328, 0fCB40007F;
	neg.f32 	%f330, %f329;
	fma.rn.f32 	%f331, %f325, 0f3FB8AA3B, %f330;
	fma.rn.f32 	%f332, %f325, 0f32A57060, %f331;
	mov.b32 	%r70, %f328;
	shl.b32 	%r71, %r70, 23;
	mov.b32 	%f333, %r71;
	ex2.approx.ftz.f32 	%f334, %f332;
	mul.f32 	%f335, %f334, %f333;
	add.f32 	%f336, %f324, %f335;
	sub.f32 	%f337, %f646, %f202;
	fma.rn.f32 	%f338, %f337, 0f3BBB989D, 0f3F000000;
	cvt.sat.f32.f32 	%f339, %f338;
	fma.rm.f32 	%f340, %f339, %f207, %f206;
	add.f32 	%f341, %f340, 0fCB40007F;
	neg.f32 	%f342, %f341;
	fma.rn.f32 	%f343, %f337, 0f3FB8AA3B, %f342;
	fma.rn.f32 	%f344, %f337, 0f32A57060, %f343;
	mov.b32 	%r72, %f340;
	shl.b32 	%r73, %r72, 23;
	mov.b32 	%f345, %r73;
	ex2.approx.ftz.f32 	%f346, %f344;
	mul.f32 	%f347, %f346, %f345;
	add.f32 	%f348, %f336, %f347;
	sub.f32 	%f349, %f650, %f202;
	fma.rn.f32 	%f350, %f349, 0f3BBB989D, 0f3F000000;
	cvt.sat.f32.f32 	%f351, %f350;
	fma.rm.f32 	%f352, %f351, %f207, %f206;
	add.f32 	%f353, %f352, 0fCB40007F;
	neg.f32 	%f354, %f353;
	fma.rn.f32 	%f355, %f349, 0f3FB8AA3B, %f354;
	fma.rn.f32 	%f356, %f349, 0f32A57060, %f355;
	mov.b32 	%r74, %f352;
	shl.b32 	%r75, %r74, 23;
	mov.b32 	%f357, %r75;
	ex2.approx.ftz.f32 	%f358, %f356;
	mul.f32 	%f359, %f358, %f357;
	add.f32 	%f360, %f348, %f359;
	sub.f32 	%f361, %f649, %f202;
	fma.rn.f32 	%f362, %f361, 0f3BBB989D, 0f3F000000;
	cvt.sat.f32.f32 	%f363, %f362;
	fma.rm.f32 	%f364, %f363, %f207, %f206;
	add.f32 	%f365, %f364, 0fCB40007F;
	neg.f32 	%f366, %f365;
	fma.rn.f32 	%f367, %f361, 0f3FB8AA3B, %f366;
	fma.rn.f32 	%f368, %f361, 0f32A57060, %f367;
	mov.b32 	%r76, %f364;
	shl.b32 	%r77, %r76, 23;
	mov.b32 	%f369, %r77;
	ex2.approx.ftz.f32 	%f370, %f368;
	mul.f32 	%f371, %f370, %f369;
	add.f32 	%f372, %f360, %f371;
	sub.f32 	%f373, %f653, %f202;
	fma.rn.f32 	%f374, %f373, 0f3BBB989D, 0f3F000000;
	cvt.sat.f32.f32 	%f375, %f374;
	fma.rm.f32 	%f376, %f375, %f207, %f206;
	add.f32 	%f377, %f376, 0fCB40007F;
	neg.f32 	%f378, %f377;
	fma.rn.f32 	%f379, %f373, 0f3FB8AA3B, %f378;
	fma.rn.f32 	%f380, %f373, 0f32A57060, %f379;
	mov.b32 	%r78, %f376;
	shl.b32 	%r79, %r78, 23;
	mov.b32 	%f381, %r79;
	ex2.approx.ftz.f32 	%f382, %f380;
	mul.f32 	%f383, %f382, %f381;
	add.f32 	%f384, %f372, %f383;
	sub.f32 	%f385, %f652, %f202;
	fma.rn.f32 	%f386, %f385, 0f3BBB989D, 0f3F000000;
	cvt.sat.f32.f32 	%f387, %f386;
	fma.rm.f32 	%f388, %f387, %f207, %f206;
	add.f32 	%f389, %f388, 0fCB40007F;
	neg.f32 	%f390, %f389;
	fma.rn.f32 	%f391, %f385, 0f3FB8AA3B, %f390;
	fma.rn.f32 	%f392, %f385, 0f32A57060, %f391;
	mov.b32 	%r80, %f388;
	shl.b32 	%r81, %r80, 23;
	mov.b32 	%f393, %r81;
	ex2.approx.ftz.f32 	%f394, %f392;
	mul.f32 	%f395, %f394, %f393;
	add.f32 	%f396, %f384, %f395;
	sub.f32 	%f397, %f656, %f202;
	fma.rn.f32 	%f398, %f397, 0f3BBB989D, 0f3F000000;
	cvt.sat.f32.f32 	%f399, %f398;
	fma.rm.f32 	%f400, %f399, %f207, %f206;
	add.f32 	%f401, %f400, 0fCB40007F;
	neg.f32 	%f402, %f401;
	fma.rn.f32 	%f403, %f397, 0f3FB8AA3B, %f402;
	fma.rn.f32 	%f404, %f397, 0f32A57060, %f403;
	mov.b32 	%r82, %f400;
	shl.b32 	%r83, %r82, 23;
	mov.b32 	%f405, %r83;
	ex2.approx.ftz.f32 	%f406, %f404;
	mul.f32 	%f407, %f406, %f405;
	add.f32 	%f408, %f396, %f407;
	sub.f32 	%f409, %f655, %f202;
	fma.rn.f32 	%f410, %f409, 0f3BBB989D, 0f3F000000;
	cvt.sat.f32.f32 	%f411, %f410;
	fma.rm.f32 	%f412, %f411, %f207, %f206;
	add.f32 	%f413, %f412, 0fCB40007F;
	neg.f32 	%f414, %f413;
	fma.rn.f32 	%f415, %f409, 0f3FB8AA3B, %f414;
	fma.rn.f32 	%f416, %f409, 0f32A57060, %f415;
	mov.b32 	%r84, %f412;
	shl.b32 	%r85, %r84, 23;
	mov.b32 	%f417, %r85;
	ex2.approx.ftz.f32 	%f418, %f416;
	mul.f32 	%f419, %f418, %f417;
	add.f32 	%f420, %f408, %f419;
	sub.f32 	%f421, %f659, %f202;
	fma.rn.f32 	%f422, %f421, 0f3BBB989D, 0f3F000000;
	cvt.sat.f32.f32 	%f423, %f422;
	fma.rm.f32 	%f424, %f423, %f207, %f206;
	add.f32 	%f425, %f424, 0fCB40007F;
	neg.f32 	%f426, %f425;
	fma.rn.f32 	%f427, %f421, 0f3FB8AA3B, %f426;
	fma.rn.f32 	%f428, %f421, 0f32A57060, %f427;
	mov.b32 	%r86, %f424;
	shl.b32 	%r87, %r86, 23;
	mov.b32 	%f429, %r87;
	ex2.approx.ftz.f32 	%f430, %f428;
	mul.f32 	%f431, %f430, %f429;
	add.f32 	%f432, %f420, %f431;
	sub.f32 	%f433, %f658, %f202;
	fma.rn.f32 	%f434, %f433, 0f3BBB989D, 0f3F000000;
	cvt.sat.f32.f32 	%f435, %f434;
	fma.rm.f32 	%f436, %f435, %f207, %f206;
	add.f32 	%f437, %f436, 0fCB40007F;
	neg.f32 	%f438, %f437;
	fma.rn.f32 	%f439, %f433, 0f3FB8AA3B, %f438;
	fma.rn.f32 	%f440, %f433, 0f32A57060, %f439;
	mov.b32 	%r88, %f436;
	shl.b32 	%r89, %r88, 23;
	mov.b32 	%f441, %r89;
	ex2.approx.ftz.f32 	%f442, %f440;
	mul.f32 	%f443, %f442, %f441;
	add.f32 	%f444, %f432, %f443;
	sub.f32 	%f445, %f662, %f202;
	fma.rn.f32 	%f446, %f445, 0f3BBB989D, 0f3F000000;
	cvt.sat.f32.f32 	%f447, %f446;
	fma.rm.f32 	%f448, %f447, %f207, %f206;
	add.f32 	%f449, %f448, 0fCB40007F;
	neg.f32 	%f450, %f449;
	fma.rn.f32 	%f451, %f445, 0f3FB8AA3B, %f450;
	fma.rn.f32 	%f452, %f445, 0f32A57060, %f451;
	mov.b32 	%r90, %f448;
	shl.b32 	%r91, %r90, 23;
	mov.b32 	%f453, %r91;
	ex2.approx.ftz.f32 	%f454, %f452;
	mul.f32 	%f455, %f454, %f453;
	add.f32 	%f456, %f444, %f455;
	sub.f32 	%f457, %f661, %f202;
	fma.rn.f32 	%f458, %f457, 0f3BBB989D, 0f3F000000;
	cvt.sat.f32.f32 	%f459, %f458;
	fma.rm.f32 	%f460, %f459, %f207, %f206;
	add.f32 	%f461, %f460, 0fCB40007F;
	neg.f32 	%f462, %f461;
	fma.rn.f32 	%f463, %f457, 0f3FB8AA3B, %f462;
	fma.rn.f32 	%f464, %f457, 0f32A57060, %f463;
	mov.b32 	%r92, %f460;
	shl.b32 	%r93, %r92, 23;
	mov.b32 	%f465, %r93;
	ex2.approx.ftz.f32 	%f466, %f464;
	mul.f32 	%f467, %f466, %f465;
	add.f32 	%f468, %f456, %f467;
	sub.f32 	%f469, %f665, %f202;
	fma.rn.f32 	%f470, %f469, 0f3BBB989D, 0f3F000000;
	cvt.sat.f32.f32 	%f471, %f470;
	fma.rm.f32 	%f472, %f471, %f207, %f206;
	add.f32 	%f473, %f472, 0fCB40007F;
	neg.f32 	%f474, %f473;
	fma.rn.f32 	%f475, %f469, 0f3FB8AA3B, %f474;
	fma.rn.f32 	%f476, %f469, 0f32A57060, %f475;
	mov.b32 	%r94, %f472;
	shl.b32 	%r95, %r94, 23;
	mov.b32 	%f477, %r95;
	ex2.approx.ftz.f32 	%f478, %f476;
	mul.f32 	%f479, %f478, %f477;
	add.f32 	%f480, %f468, %f479;
	sub.f32 	%f481, %f664, %f202;
	fma.rn.f32 	%f482, %f481, 0f3BBB989D, 0f3F000000;
	cvt.sat.f32.f32 	%f483, %f482;
	fma.rm.f32 	%f484, %f483, %f207, %f206;
	add.f32 	%f485, %f484, 0fCB40007F;
	neg.f32 	%f486, %f485;
	fma.rn.f32 	%f487, %f481, 0f3FB8AA3B, %f486;
	fma.rn.f32 	%f488, %f481, 0f32A57060, %f487;
	mov.b32 	%r96, %f484;
	shl.b32 	%r97, %r96, 23;
	mov.b32 	%f489, %r97;
	ex2.approx.ftz.f32 	%f490, %f488;
	mul.f32 	%f491, %f490, %f489;
	add.f32 	%f492, %f480, %f491;
	sub.f32 	%f493, %f668, %f202;
	fma.rn.f32 	%f494, %f493, 0f3BBB989D, 0f3F000000;
	cvt.sat.f32.f32 	%f495, %f494;
	fma.rm.f32 	%f496, %f495, %f207, %f206;
	add.f32 	%f497, %f496, 0fCB40007F;
	neg.f32 	%f498, %f497;
	fma.rn.f32 	%f499, %f493, 0f3FB8AA3B, %f498;
	fma.rn.f32 	%f500, %f493, 0f32A57060, %f499;
	mov.b32 	%r98, %f496;
	shl.b32 	%r99, %r98, 23;
	mov.b32 	%f501, %r99;
	ex2.approx.ftz.f32 	%f502, %f500;
	mul.f32 	%f503, %f502, %f501;
	add.f32 	%f504, %f492, %f503;
	sub.f32 	%f505, %f667, %f202;
	fma.rn.f32 	%f506, %f505, 0f3BBB989D, 0f3F000000;
	cvt.sat.f32.f32 	%f507, %f506;
	fma.rm.f32 	%f508, %f507, %f207, %f206;
	add.f32 	%f509, %f508, 0fCB40007F;
	neg.f32 	%f510, %f509;
	fma.rn.f32 	%f511, %f505, 0f3FB8AA3B, %f510;
	fma.rn.f32 	%f512, %f505, 0f32A57060, %f511;
	mov.b32 	%r100, %f508;
	shl.b32 	%r101, %r100, 23;
	mov.b32 	%f513, %r101;
	ex2.approx.ftz.f32 	%f514, %f512;
	mul.f32 	%f515, %f514, %f513;
	add.f32 	%f516, %f504, %f515;
	sub.f32 	%f517, %f671, %f202;
	fma.rn.f32 	%f518, %f517, 0f3BBB989D, 0f3F000000;
	cvt.sat.f32.f32 	%f519, %f518;
	fma.rm.f32 	%f520, %f519, %f207, %f206;
	add.f32 	%f521, %f520, 0fCB40007F;
	neg.f32 	%f522, %f521;
	fma.rn.f32 	%f523, %f517, 0f3FB8AA3B, %f522;
	fma.rn.f32 	%f524, %f517, 0f32A57060, %f523;
	mov.b32 	%r102, %f520;
	shl.b32 	%r103, %r102, 23;
	mov.b32 	%f525, %r103;
	ex2.approx.ftz.f32 	%f526, %f524;
	mul.f32 	%f527, %f526, %f525;
	add.f32 	%f528, %f516, %f527;
	sub.f32 	%f529, %f670, %f202;
	fma.rn.f32 	%f530, %f529, 0f3BBB989D, 0f3F000000;
	cvt.sat.f32.f32 	%f531, %f530;
	fma.rm.f32 	%f532, %f531, %f207, %f206;
	add.f32 	%f533, %f532, 0fCB40007F;
	neg.f32 	%f534, %f533;
	fma.rn.f32 	%f535, %f529, 0f3FB8AA3B, %f534;
	fma.rn.f32 	%f536, %f529, 0f32A57060, %f535;
	mov.b32 	%r104, %f532;
	shl.b32 	%r105, %r104, 23;
	mov.b32 	%f537, %r105;
	ex2.approx.ftz.f32 	%f538, %f536;
	mul.f32 	%f539, %f538, %f537;
	add.f32 	%f540, %f528, %f539;
	sub.f32 	%f541, %f674, %f202;
	fma.rn.f32 	%f542, %f541, 0f3BBB989D, 0f3F000000;
	cvt.sat.f32.f32 	%f543, %f542;
	fma.rm.f32 	%f544, %f543, %f207, %f206;
	add.f32 	%f545, %f544, 0fCB40007F;
	neg.f32 	%f546, %f545;
	fma.rn.f32 	%f547, %f541, 0f3FB8AA3B, %f546;
	fma.rn.f32 	%f548, %f541, 0f32A57060, %f547;
	mov.b32 	%r106, %f544;
	shl.b32 	%r107, %r106, 23;
	mov.b32 	%f549, %r107;
	ex2.approx.ftz.f32 	%f550, %f548;
	mul.f32 	%f551, %f550, %f549;
	add.f32 	%f552, %f540, %f551;
	sub.f32 	%f553, %f673, %f202;
	fma.rn.f32 	%f554, %f553, 0f3BBB989D, 0f3F000000;
	cvt.sat.f32.f32 	%f555, %f554;
	fma.rm.f32 	%f556, %f555, %f207, %f206;
	add.f32 	%f557, %f556, 0fCB40007F;
	neg.f32 	%f558, %f557;
	fma.rn.f32 	%f559, %f553, 0f3FB8AA3B, %f558;
	fma.rn.f32 	%f560, %f553, 0f32A57060, %f559;
	mov.b32 	%r108, %f556;
	shl.b32 	%r109, %r108, 23;
	mov.b32 	%f561, %r109;
	ex2.approx.ftz.f32 	%f562, %f560;
	mul.f32 	%f563, %f562, %f561;
	add.f32 	%f564, %f552, %f563;
	sub.f32 	%f565, %f677, %f202;
	fma.rn.f32 	%f566, %f565, 0f3BBB989D, 0f3F000000;
	cvt.sat.f32.f32 	%f567, %f566;
	fma.rm.f32 	%f568, %f567, %f207, %f206;
	add.f32 	%f569, %f568, 0fCB40007F;
	neg.f32 	%f570, %f569;
	fma.rn.f32 	%f571, %f565, 0f3FB8AA3B, %f570;
	fma.rn.f32 	%f572, %f565, 0f32A57060, %f571;
	mov.b32 	%r110, %f568;
	shl.b32 	%r111, %r110, 23;
	mov.b32 	%f573, %r111;
	ex2.approx.ftz.f32 	%f574, %f572;
	mul.f32 	%f575, %f574, %f573;
	add.f32 	%f576, %f564, %f575;
	sub.f32 	%f577, %f676, %f202;
	fma.rn.f32 	%f578, %f577, 0f3BBB989D, 0f3F000000;
	cvt.sat.f32.f32 	%f579, %f578;
	fma.rm.f32 	%f580, %f579, %f207, %f206;
	add.f32 	%f581, %f580, 0fCB40007F;
	neg.f32 	%f582, %f581;
	fma.rn.f32 	%f583, %f577, 0f3FB8AA3B, %f582;
	fma.rn.f32 	%f584, %f577, 0f32A57060, %f583;
	mov.b32 	%r112, %f580;
	shl.b32 	%r113, %r112, 23;
	mov.b32 	%f585, %r113;
	ex2.approx.ftz.f32 	%f586, %f584;
	mul.f32 	%f587, %f586, %f585;
	add.f32 	%f588, %f576, %f587;
	mov.b32 	%r114, %f588;
	shfl.sync.bfly.b32	%r115|%p25, %r114, 16, 31, -1;
	mov.b32 	%f589, %r115;
	add.f32 	%f590, %f588, %f589;
	mov.b32 	%r116, %f590;
	shfl.sync.bfly.b32	%r117|%p26, %r116, 8, 31, -1;
	mov.b32 	%f591, %r117;
	add.f32 	%f592, %f590, %f591;
	mov.b32 	%r118, %f592;
	shfl.sync.bfly.b32	%r119|%p27, %r118, 4, 31, -1;
	mov.b32 	%f593, %r119;
	add.f32 	%f594, %f592, %f593;
	mov.b32 	%r120, %f594;
	shfl.sync.bfly.b32	%r121|%p28, %r120, 2, 31, -1;
	mov.b32 	%f595, %r121;
	add.f32 	%f596, %f594, %f595;
	mov.b32 	%r122, %f596;
	shfl.sync.bfly.b32	%r123|%p29, %r122, 1, 31, -1;
	mov.b32 	%f597, %r123;
	add.f32 	%f598, %f596, %f597;
	div.rn.f32 	%f97, %f215, %f598;
	div.rn.f32 	%f98, %f227, %f598;
	div.rn.f32 	%f99, %f239, %f598;
	div.rn.f32 	%f100, %f251, %f598;
	div.rn.f32 	%f101, %f263, %f598;
	div.rn.f32 	%f102, %f275, %f598;
	div.rn.f32 	%f103, %f287, %f598;
	div.rn.f32 	%f104, %f299, %f598;
	div.rn.f32 	%f105, %f311, %f598;
	div.rn.f32 	%f106, %f323, %f598;
	div.rn.f32 	%f107, %f335, %f598;
	div.rn.f32 	%f108, %f347, %f598;
	div.rn.f32 	%f109, %f359, %f598;
	div.rn.f32 	%f110, %f371, %f598;
	div.rn.f32 	%f111, %f383, %f598;
	div.rn.f32 	%f112, %f395, %f598;
	div.rn.f32 	%f113, %f407, %f598;
	div.rn.f32 	%f114, %f419, %f598;
	div.rn.f32 	%f115, %f431, %f598;
	div.rn.f32 	%f116, %f443, %f598;
	div.rn.f32 	%f117, %f455, %f598;
	div.rn.f32 	%f118, %f467, %f598;
	div.rn.f32 	%f119, %f479, %f598;
	div.rn.f32 	%f120, %f491, %f598;
	div.rn.f32 	%f121, %f503, %f598;
	div.rn.f32 	%f122, %f515, %f598;
	div.rn.f32 	%f123, %f527, %f598;
	div.rn.f32 	%f124, %f539, %f598;
	div.rn.f32 	%f125, %f551, %f598;
	div.rn.f32 	%f126, %f563, %f598;
	div.rn.f32 	%f127, %f575, %f598;
	div.rn.f32 	%f128, %f587, %f598;
	mul.lo.s64 	%rd23, %rd231, %rd28;
	@%p19 bra 	$L__BB353_38;
	add.s64 	%rd133, %rd23, %rd4;
	// begin inline asm
	{  cvt.rn.bf16.f32 %rs33, %f97;}

	// end inline asm
	// begin inline asm
	{  cvt.rn.bf16.f32 %rs34, %f98;}

	// end inline asm
	shr.u64 	%rd134, %rd133, 63;
	add.s64 	%rd135, %rd133, %rd134;
	shl.b64 	%rd136, %rd135, 1;
	and.b64  	%rd137, %rd136, -4;
	add.s64 	%rd138, %rd2, %rd137;
	mov.b32 	%r124, {%rs33, %rs34};
	st.global.u32 	[%rd138], %r124;
$L__BB353_38:
	setp.le.s64 	%p30, %rd30, %rd5;
	@%p30 bra 	$L__BB353_40;
	add.s64 	%rd139, %rd23, %rd5;
	// begin inline asm
	{  cvt.rn.bf16.f32 %rs35, %f99;}

	// end inline asm
	// begin inline asm
	{  cvt.rn.bf16.f32 %rs36, %f100;}

	// end inline asm
	shr.u64 	%rd140, %rd139, 63;
	add.s64 	%rd141, %rd139, %rd140;
	shl.b64 	%rd142, %rd141, 1;
	and.b64  	%rd143, %rd142, -4;
	add.s64 	%rd144, %rd2, %rd143;
	mov.b32 	%r125, {%rs35, %rs36};
	st.global.u32 	[%rd144], %r125;
$L__BB353_40:
	setp.le.s64 	%p31, %rd30, %rd6;
	@%p31 bra 	$L__BB353_42;
	add.s64 	%rd145, %rd23, %rd6;
	// begin inline asm
	{  cvt.rn.bf16.f32 %rs37, %f101;}

	// end inline asm
	// begin inline asm
	{  cvt.rn.bf16.f32 %rs38, %f102;}

	// end inline asm
	shr.u64 	%rd146, %rd145, 63;
	add.s64 	%rd147, %rd145, %rd146;
	shl.b64 	%rd148, %rd147, 1;
	and.b64  	%rd149, %rd148, -4;
	add.s64 	%rd150, %rd2, %rd149;
	mov.b32 	%r126, {%rs37, %rs38};
	st.global.u32 	[%rd150], %r126;
$L__BB353_42:
	setp.le.s64 	%p32, %rd30, %rd7;
	@%p32 bra 	$L__BB353_44;
	add.s64 	%rd151, %rd23, %rd7;
	// begin inline asm
	{  cvt.rn.bf16.f32 %rs39, %f103;}

	// end inline asm
	// begin inline asm
	{  cvt.rn.bf16.f32 %rs40, %f104;}

	// end inline asm
	shr.u64 	%rd152, %rd151, 63;
	add.s64 	%rd153, %rd151, %rd152;
	shl.b64 	%rd154, %rd153, 1;
	and.b64  	%rd155, %rd154, -4;
	add.s64 	%rd156, %rd2, %rd155;
	mov.b32 	%r127, {%rs39, %rs40};
	st.global.u32 	[%rd156], %r127;
$L__BB353_44:
	setp.le.s64 	%p33, %rd30, %rd8;
	@%p33 bra 	$L__BB353_46;
	add.s64 	%rd157, %rd23, %rd8;
	// begin inline asm
	{  cvt.rn.bf16.f32 %rs41, %f105;}

	// end inline asm
	// begin inline asm
	{  cvt.rn.bf16.f32 %rs42, %f106;}

	// end inline asm
	shr.u64 	%rd158, %rd157, 63;
	add.s64 	%rd159, %rd157, %rd158;
	shl.b64 	%rd160, %rd159, 1;
	and.b64  	%rd161, %rd160, -4;
	add.s64 	%rd162, %rd2, %rd161;
	mov.b32 	%r128, {%rs41, %rs42};
	st.global.u32 	[%rd162], %r128;
$L__BB353_46:
	setp.le.s64 	%p34, %rd30, %rd9;
	@%p34 bra 	$L__BB353_48;
	add.s64 	%rd163, %rd23, %rd9;
	// begin inline asm
	{  cvt.rn.bf16.f32 %rs43, %f107;}

	// end inline asm
	// begin inline asm
	{  cvt.rn.bf16.f32 %rs44, %f108;}

	// end inline asm
	shr.u64 	%rd164, %rd163, 63;
	add.s64 	%rd165, %rd163, %rd164;
	shl.b64 	%rd166, %rd165, 1;
	and.b64  	%rd167, %rd166, -4;
	add.s64 	%rd168, %rd2, %rd167;
	mov.b32 	%r129, {%rs43, %rs44};
	st.global.u32 	[%rd168], %r129;
$L__BB353_48:
	setp.le.s64 	%p35, %rd30, %rd10;
	@%p35 bra 	$L__BB353_50;
	add.s64 	%rd169, %rd23, %rd10;
	// begin inline asm
	{  cvt.rn.bf16.f32 %rs45, %f109;}

	// end inline asm
	// begin inline asm
	{  cvt.rn.bf16.f32 %rs46, %f110;}

	// end inline asm
	shr.u64 	%rd170, %rd169, 63;
	add.s64 	%rd171, %rd169, %rd170;
	shl.b64 	%rd172, %rd171, 1;
	and.b64  	%rd173, %rd172, -4;
	add.s64 	%rd174, %rd2, %rd173;
	mov.b32 	%r130, {%rs45, %rs46};
	st.global.u32 	[%rd174], %r130;
$L__BB353_50:
	setp.le.s64 	%p36, %rd30, %rd11;
	@%p36 bra 	$L__BB353_52;
	add.s64 	%rd175, %rd23, %rd11;
	// begin inline asm
	{  cvt.rn.bf16.f32 %rs47, %f111;}

	// end inline asm
	// begin inline asm
	{  cvt.rn.bf16.f32 %rs48, %f112;}

	// end inline asm
	shr.u64 	%rd176, %rd175, 63;
	add.s64 	%rd177, %rd175, %rd176;
	shl.b64 	%rd178, %rd177, 1;
	and.b64  	%rd179, %rd178, -4;
	add.s64 	%rd180, %rd2, %rd179;
	mov.b32 	%r131, {%rs47, %rs48};
	st.global.u32 	[%rd180], %r131;
$L__BB353_52:
	setp.le.s64 	%p37, %rd30, %rd12;
	@%p37 bra 	$L__BB353_54;
	add.s64 	%rd181, %rd23, %rd12;
	// begin inline asm
	{  cvt.rn.bf16.f32 %rs49, %f113;}

	// end inline asm
	// begin inline asm
	{  cvt.rn.bf16.f32 %rs50, %f114;}

	// end inline asm
	shr.u64 	%rd182, %rd181, 63;
	add.s64 	%rd183, %rd181, %rd182;
	shl.b64 	%rd184, %rd183, 1;
	and.b64  	%rd185, %rd184, -4;
	add.s64 	%rd186, %rd2, %rd185;
	mov.b32 	%r132, {%rs49, %rs50};
	st.global.u32 	[%rd186], %r132;
$L__BB353_54:
	setp.le.s64 	%p38, %rd30, %rd13;
	@%p38 bra 	$L__BB353_56;
	add.s64 	%rd187, %rd23, %rd13;
	// begin inline asm
	{  cvt.rn.bf16.f32 %rs51, %f115;}

	// end inline asm
	// begin inline asm
	{  cvt.rn.bf16.f32 %rs52, %f116;}

	// end inline asm
	shr.u64 	%rd188, %rd187, 63;
	add.s64 	%rd189, %rd187, %rd188;
	shl.b64 	%rd190, %rd189, 1;
	and.b64  	%rd191, %rd190, -4;
	add.s64 	%rd192, %rd2, %rd191;
	mov.b32 	%r133, {%rs51, %rs52};
	st.global.u32 	[%rd192], %r133;
$L__BB353_56:
	setp.le.s64 	%p39, %rd30, %rd14;
	@%p39 bra 	$L__BB353_58;
	add.s64 	%rd193, %rd23, %rd14;
	// begin inline asm
	{  cvt.rn.bf16.f32 %rs53, %f117;}

	// end inline asm
	// begin inline asm
	{  cvt.rn.bf16.f32 %rs54, %f118;}

	// end inline asm
	shr.u64 	%rd194, %rd193, 63;
	add.s64 	%rd195, %rd193, %rd194;
	shl.b64 	%rd196, %rd195, 1;
	and.b64  	%rd197, %rd196, -4;
	add.s64 	%rd198, %rd2, %rd197;
	mov.b32 	%r134, {%rs53, %rs54};
	st.global.u32 	[%rd198], %r134;
$L__BB353_58:
	setp.le.s64 	%p40, %rd30, %rd15;
	@%p40 bra 	$L__BB353_60;
	add.s64 	%rd199, %rd23, %rd15;
	// begin inline asm
	{  cvt.rn.bf16.f32 %rs55, %f119;}

	// end inline asm
	// begin inline asm
	{  cvt.rn.bf16.f32 %rs56, %f120;}

	// end inline asm
	shr.u64 	%rd200, %rd199, 63;
	add.s64 	%rd201, %rd199, %rd200;
	shl.b64 	%rd202, %rd201, 1;
	and.b64  	%rd203, %rd202, -4;
	add.s64 	%rd204, %rd2, %rd203;
	mov.b32 	%r135, {%rs55, %rs56};
	st.global.u32 	[%rd204], %r135;
$L__BB353_60:
	setp.le.s64 	%p41, %rd30, %rd16;
	@%p41 bra 	$L__BB353_62;
	add.s64 	%rd205, %rd23, %rd16;
	// begin inline asm
	{  cvt.rn.bf16.f32 %rs57, %f121;}

	// end inline asm
	// begin inline asm
	{  cvt.rn.bf16.f32 %rs58, %f122;}

	// end inline asm
	shr.u64 	%rd206, %rd205, 63;
	add.s64 	%rd207, %rd205, %rd206;
	shl.b64 	%rd208, %rd207, 1;
	and.b64  	%rd209, %rd208, -4;
	add.s64 	%rd210, %rd2, %rd209;
	mov.b32 	%r136, {%rs57, %rs58};
	st.global.u32 	[%rd210], %r136;
$L__BB353_62:
	setp.le.s64 	%p42, %rd30, %rd17;
	@%p42 bra 	$L__BB353_64;
	add.s64 	%rd211, %rd23, %rd17;
	// begin inline asm
	{  cvt.rn.bf16.f32 %rs59, %f123;}

	// end inline asm
	// begin inline asm
	{  cvt.rn.bf16.f32 %rs60, %f124;}

	// end inline asm
	shr.u64 	%rd212, %rd211, 63;
	add.s64 	%rd213, %rd211, %rd212;
	shl.b64 	%rd214, %rd213, 1;
	and.b64  	%rd215, %rd214, -4;
	add.s64 	%rd216, %rd2, %rd215;
	mov.b32 	%r137, {%rs59, %rs60};
	st.global.u32 	[%rd216], %r137;
$L__BB353_64:
	setp.le.s64 	%p43, %rd30, %rd18;
	@%p43 bra 	$L__BB353_66;
	add.s64 	%rd217, %rd23, %rd18;
	// begin inline asm
	{  cvt.rn.bf16.f32 %rs61, %f125;}

	// end inline asm
	// begin inline asm
	{  cvt.rn.bf16.f32 %rs62, %f126;}

	// end inline asm
	shr.u64 	%rd218, %rd217, 63;
	add.s64 	%rd219, %rd217, %rd218;
	shl.b64 	%rd220, %rd219, 1;
	and.b64  	%rd221, %rd220, -4;
	add.s64 	%rd222, %rd2, %rd221;
	mov.b32 	%r138, {%rs61, %rs62};
	st.global.u32 	[%rd222], %r138;
$L__BB353_66:
	setp.le.s64 	%p44, %rd30, %rd19;
	@%p44 bra 	$L__BB353_68;
	add.s64 	%rd223, %rd23, %rd19;
	// begin inline asm
	{  cvt.rn.bf16.f32 %rs63, %f127;}

	// end inline asm
	// begin inline asm
	{  cvt.rn.bf16.f32 %rs64, %f128;}

	// end inline asm
	shr.u64 	%rd224, %rd223, 63;
	add.s64 	%rd225, %rd223, %rd224;
	shl.b64 	%rd226, %rd225, 1;
	and.b64  	%rd227, %rd226, -4;
	add.s64 	%rd228, %rd2, %rd227;
	mov.b32 	%r139, {%rs63, %rs64};
	st.global.u32 	[%rd228], %r139;
$L__BB353_68:
	ld.param.u64 	%rd230, [_Z15SoftmaxWarpImplI10DirectLoadI13__nv_bfloat16fE11DirectStoreIfS1_EfLi2ELi32ELi32ELi1ELb1EL9Algorithm0EEvT_T0_ll_param_2];
	add.s64 	%rd231, %rd231, %rd20;
	setp.lt.s64 	%p45, %rd231, %rd230;
	@%p45 bra 	$L__BB353_4;
$L__BB353_69:
	ret;

}
	// .globl	_Z15SoftmaxWarpImplI10DirectLoadI13__nv_bfloat16fE11DirectStoreIfS1_EfLi1ELi1ELi1ELi2ELb0EL9Algorithm0EEvT_T0_ll
.visible .entry _Z15SoftmaxWarpImplI10DirectLoadI13__nv_bfloat16fE11DirectStoreIfS1_EfLi1ELi1ELi1ELi2ELb0EL9Algorithm0EEvT_T0_ll(
	.param .align 8 .b8 _Z15SoftmaxWarpImplI10DirectLoadI13__nv_bfloat16fE11DirectStoreIfS1_EfLi1ELi1ELi1ELi2ELb0EL9Algorithm0EEvT_T0_ll_param_0[16],
	.param .align 8 .b8 _Z15SoftmaxWarpImplI10DirectLoadI13__nv_bfloat16fE11DirectStoreIfS1_EfLi1ELi1ELi1ELi2ELb0EL9Algorithm0EEvT_T0_ll_param_1[16],
	.param .u64 _Z15SoftmaxWarpImplI10DirectLoadI13__nv_bfloat16fE11DirectStoreIfS1_EfLi1ELi1ELi1ELi2ELb0EL9Algorithm0EEvT_T0_ll_param_2,
	.param .u64 _Z15SoftmaxWarpImplI10DirectLoadI13__nv_bfloat16fE11DirectStoreIfS1_EfLi1ELi1ELi1ELi2ELb0EL9Algorithm0EEvT_T0_ll_param_3
)
{
	.reg .pred 	%p<8>;
	.reg .b16 	%rs<13>;
	.reg .b32 	%r<25>;
	.reg .b32 	%f<95>;
	.reg .b64 	%rd<65>;

	ld.param.u64 	%rd2, [_Z15SoftmaxWarpImplI10DirectLoadI13__nv_bfloat16fE11DirectStoreIfS1_EfLi1ELi1ELi1ELi2ELb0EL9Algorithm0EEvT_T0_ll_param_0+8];
	ld.param.u64 	%rd4, [_Z15SoftmaxWarpImplI10DirectLoadI13__nv_bfloat16fE11DirectStoreIfS1_EfLi1ELi1ELi1ELi2ELb0EL9Algorithm0EEvT_T0_ll_param_1+8];
	ld.param.u64 	%rd19, [_Z15SoftmaxWarpImplI10DirectLoadI13__nv_bfloat16fE11DirectStoreIfS1_EfLi1ELi1ELi1ELi2ELb0EL9Algorithm0EEvT_T0_ll_param_1];
	ld.param.u64 	%rd20, [_Z15SoftmaxWarpImplI10DirectLoadI13__nv_bfloat16fE11DirectStoreIfS1_EfLi1ELi1ELi1ELi2ELb0EL9Algorithm0EEvT_T0_ll_param_0];
	ld.param.u64 	%rd18, [_Z15SoftmaxWarpImplI10DirectLoadI13__nv_bfloat16fE11DirectStoreIfS1_EfLi1ELi1ELi1ELi2ELb0EL9Algorithm0EEvT_T0_ll_param_2];
	ld.param.u64 	%rd21, [_Z15SoftmaxWarpImplI10DirectLoadI13__nv_bfloat16fE11DirectStoreIfS1_EfLi1ELi1ELi1ELi2ELb0EL9Algorithm0EEvT_T0_ll_param_3];
	cvta.to.global.u64 	%rd1, %rd20;
	cvta.to.global.u64 	%rd3, %rd19;
	setp.lt.s64 	%p1, %rd21, 2;
	@%p1 bra 	$L__BB354_2;
	mov.u64 	%rd22, $str;
	cvta.global.u64 	%rd23, %rd22;
	mov.u64 	%rd24, $str$1;
	cvta.global.u64 	%rd25, %rd24;
	mov.u64 	%rd26, __unnamed_345;
	cvta.global.u64 	%rd27, %rd26;
	{ // callseq 344, 0
	.param .b64 param0;
	st.param.b64 	[param0], %rd23;
	.param .b64 param1;
	st.param.b64 	[param1], %rd25;
	.param .b32 param2;
	st.param.b32 	[param2], 358;
	.param .b64 param3;
	st.param.b64 	[param3], %rd27;
	.param .b64 param4;
	st.param.b64 	[param4], 1;
	call.uni 
	__assertfail, 
	(
	param0, 
	param1, 
	param2, 
	param3, 
	param4
	);
	} // callseq 344
$L__BB354_2:
	mov.u32 	%r1, %nctaid.x;
	mov.u32 	%r2, %ntid.y;
	mov.u32 	%r3, %ctaid.x;
	mov.u32 	%r4, %tid.y;
	mad.lo.s32 	%r5, %r3, %r2, %r4;
	mul.lo.s32 	%r6, %r2, %r1;
	shl.b32 	%r7, %r6, 1;
	cvt.s64.s32 	%rd5, %r7;
	shl.b32 	%r8, %r5, 1;
	cvt.s64.s32 	%rd64, %r8;
	setp.le.s64 	%p2, %rd18, %rd64;
	@%p2 bra 	$L__BB354_11;
	mov.u32 	%r9, %tid.x;
	cvt.u64.u32 	%rd7, %r9;
	add.s64 	%rd8, %rd5, %rd64;
	max.s64 	%rd28, %rd18, %rd8;
	setp.lt.s64 	%p3, %rd8, %rd18;
	selp.u64 	%rd9, 1, 0, %p3;
	add.s64 	%rd29, %rd8, %rd9;
	sub.s64 	%rd10, %rd28, %rd29;
	or.b64  	%rd30, %rd10, %rd5;
	and.b64  	%rd31, %rd30, -4294967296;
	setp.ne.s64 	%p4, %rd31, 0;
	@%p4 bra 	$L__BB354_5;
	cvt.u32.u64 	%r10, %rd5;
	cvt.u32.u64 	%r11, %rd10;
	div.u32 	%r12, %r11, %r10;
	cvt.u64.u32 	%rd62, %r12;
	bra.uni 	$L__BB354_6;
$L__BB354_5:
	div.u64 	%rd62, %rd10, %rd5;
$L__BB354_6:
	add.s64 	%rd14, %rd62, %rd9;
	and.b64  	%rd32, %rd14, 1;
	setp.eq.b64 	%p5, %rd32, 1;
	@%p5 bra 	$L__BB354_8;
	mad.lo.s64 	%rd33, %rd2, %rd64, %rd7;
	shl.b64 	%rd34, %rd33, 1;
	add.s64 	%rd35, %rd1, %rd34;
	ld.global.u16 	%rs1, [%rd35];
	// begin inline asm
	{ cvt.f32.bf16 %f1, %rs1;}

	// end inline asm
	max.f32 	%f5, %f1, 0fFF800000;
	shl.b64 	%rd36, %rd2, 1;
	add.s64 	%rd37, %rd35, %rd36;
	ld.global.u16 	%rs2, [%rd37];
	// begin inline asm
	{ cvt.f32.bf16 %f2, %rs2;}

	// end inline asm
	max.f32 	%f6, %f2, 0fFF800000;
	sub.f32 	%f7, %f1, %f5;
	fma.rn.f32 	%f8, %f7, 0f3BBB989D, 0f3F000000;
	cvt.sat.f32.f32 	%f9, %f8;
	mov.f32 	%f10, 0f4B400001;
	mov.f32 	%f11, 0f437C0000;
	fma.rm.f32 	%f12, %f9, %f11, %f10;
	add.f32 	%f13, %f12, 0fCB40007F;
	neg.f32 	%f14, %f13;
	fma.rn.f32 	%f15, %f7, 0f3FB8AA3B, %f14;
	fma.rn.f32 	%f16, %f7, 0f32A57060, %f15;
	mov.b32 	%r13, %f12;
	shl.b32 	%r14, %r13, 23;
	mov.b32 	%f17, %r14;
	ex2.approx.ftz.f32 	%f18, %f16;
	mul.f32 	%f19, %f18, %f17;
	add.f32 	%f20, %f19, 0f00000000;
	sub.f32 	%f21, %f2, %f6;
	fma.rn.f32 	%f22, %f21, 0f3BBB989D, 0f3F000000;
	cvt.sat.f32.f32 	%f23, %f22;
	fma.rm.f32 	%f24, %f23, %f11, %f10;
	add.f32 	%f25, %f24, 0fCB40007F;
	neg.f32 	%f26, %f25;
	fma.rn.f32 	%f27, %f21, 0f3FB8AA3B, %f26;
	fma.rn.f32 	%f28, %f21, 0f32A57060, %f27;
	mov.b32 	%r15, %f24;
	shl.b32 	%r16, %r15, 23;
	mov.b32 	%f29, %r16;
	ex2.approx.ftz.f32 	%f30, %f28;
	mul.f32 	%f31, %f30, %f29;
	add.f32 	%f32, %f31, 0f00000000;
	div.rn.f32 	%f3, %f19, %f20;
	mad.lo.s64 	%rd38, %rd4, %rd64, %rd7;
	// begin inline asm
	{  cvt.rn.bf16.f32 %rs3, %f3;}

	// end inline asm
	shl.b64 	%rd39, %rd38, 1;
	add.s64 	%rd40, %rd3, %rd39;
	st.global.u16 	[%rd40], %rs3;
	div.rn.f32 	%f4, %f31, %f32;
	// begin inline asm
	{  cvt.rn.bf16.f32 %rs4, %f4;}

	// end inline asm
	shl.b64 	%rd41, %rd4, 1;
	add.s64 	%rd42, %rd40, %rd41;
	st.global.u16 	[%rd42], %rs4;
	mov.u64 	%rd64, %rd8;
$L__BB354_8:
	setp.eq.s64 	%p6, %rd14, 0;
	@%p6 bra 	$L__BB354_11;
	shl.b64 	%rd46, %rd2, 1;
	shl.b64 	%rd51, %rd4, 1;
$L__BB354_10:
	mad.lo.s64 	%rd43, %rd64, %rd2, %rd7;
	shl.b64 	%rd44, %rd43, 1;
	add.s64 	%rd45, %rd1, %rd44;
	ld.global.u16 	%rs5, [%rd45];
	// begin inline asm
	{ cvt.f32.bf16 %f33, %rs5;}

	// end inline asm
	max.f32 	%f41, %f33, 0fFF800000;
	add.s64 	%rd47, %rd45, %rd46;
	ld.global.u16 	%rs6, [%rd47];
	// begin inline asm
	{ cvt.f32.bf16 %f34, %rs6;}

	// end inline asm
	max.f32 	%f42, %f34, 0fFF800000;
	sub.f32 	%f43, %f33, %f41;
	fma.rn.f32 	%f44, %f43, 0f3BBB989D, 0f3F000000;
	cvt.sat.f32.f32 	%f45, %f44;
	mov.f32 	%f46, 0f4B400001;
	mov.f32 	%f47, 0f437C0000;
	fma.rm.f32 	%f48, %f45, %f47, %f46;
	add.f32 	%f49, %f48, 0fCB40007F;
	neg.f32 	%f50, %f49;
	fma.rn.f32 	%f51, %f43, 0f3FB8AA3B, %f50;
	fma.rn.f32 	%f52, %f43, 0f32A57060, %f51;
	mov.b32 	%r17, %f48;
	shl.b32 	%r18, %r17, 23;
	mov.b32 	%f53, %r18;
	ex2.approx.ftz.f32 	%f54, %f52;
	mul.f32 	%f55, %f54, %f53;
	add.f32 	%f56, %f55, 0f00000000;
	sub.f32 	%f57, %f34, %f42;
	fma.rn.f32 	%f58, %f57, 0f3BBB989D, 0f3F000000;
	cvt.sat.f32.f32 	%f59, %f58;
	fma.rm.f32 	%f60, %f59, %f47, %f46;
	add.f32 	%f61, %f60, 0fCB40007F;
	neg.f32 	%f62, %f61;
	fma.rn.f32 	%f63, %f57, 0f3FB8AA3B, %f62;
	fma.rn.f32 	%f64, %f57, 0f32A57060, %f63;
	mov.b32 	%r19, %f60;
	shl.b32 	%r20, %r19, 23;
	mov.b32 	%f65, %r20;
	ex2.approx.ftz.f32 	%f66, %f64;
	mul.f32 	%f67, %f66, %f65;
	add.f32 	%f68, %f67, 0f00000000;
	div.rn.f32 	%f35, %f55, %f56;
	mad.lo.s64 	%rd48, %rd64, %rd4, %rd7;
	// begin inline asm
	{  cvt.rn.bf16.f32 %rs7, %f35;}

	// end inline asm
	shl.b64 	%rd49, %rd48, 1;
	add.s64 	%rd50, %rd3, %rd49;
	st.global.u16 	[%rd50], %rs7;
	div.rn.f32 	%f36, %f67, %f68;
	// begin inline asm
	{  cvt.rn.bf16.f32 %rs8, %f36;}

	// end inline asm
	add.s64 	%rd52, %rd50, %rd51;
	st.global.u16 	[%rd52], %rs8;
	add.s64 	%rd53, %rd64, %rd5;
	mad.lo.s64 	%rd54, %rd53, %rd2, %rd7;
	shl.b64 	%rd55, %rd54, 1;
	add.s64 	%rd56, %rd1, %rd55;
	ld.global.u16 	%rs9, [%rd56];
	// begin inline asm
	{ cvt.f32.bf16 %f37, %rs9;}

	// end inline asm
	max.f32 	%f69, %f37, 0fFF800000;
	add.s64 	%rd57, %rd56, %rd46;
	ld.global.u16 	%rs10, [%rd57];
	// begin inline asm
	{ cvt.f32.bf16 %f38, %rs10;}

	// end inline asm
	max.f32 	%f70, %f38, 0fFF800000;
	sub.f32 	%f71, %f37, %f69;
	fma.rn.f32 	%f72, %f71, 0f3BBB989D, 0f3F000000;
	cvt.sat.f32.f32 	%f73, %f72;
	fma.rm.f32 	%f74, %f73, %f47, %f46;
	add.f32 	%f75, %f74, 0fCB40007F;
	neg.f32 	%f76, %f75;
	fma.rn.f32 	%f77, %f71, 0f3FB8AA3B, %f76;
	fma.rn.f32 	%f78, %f71, 0f32A57060, %f77;
	mov.b32 	%r21, %f74;
	shl.b32 	%r22, %r21, 23;
	mov.b32 	%f79, %r22;
	ex2.approx.ftz.f32 	%f80, %f78;
	mul.f32 	%f81, %f80, %f79;
	add.f32 	%f82, %f81, 0f00000000;
	sub.f32 	%f83, %f38, %f70;
	fma.rn.f32 	%f84, %f83, 0f3BBB989D, 0f3F000000;
	cvt.sat.f32.f32 	%f85, %f84;
	fma.rm.f32 	%f86, %f85, %f47, %f46;
	add.f32 	%f87, %f86, 0fCB40007F;
	neg.f32 	%f88, %f87;
	fma.rn.f32 	%f89, %f83, 0f3FB8AA3B, %f88;
	fma.rn.f32 	%f90, %f83, 0f32A57060, %f89;
	mov.b32 	%r23, %f86;
	shl.b32 	%r24, %r23, 23;
	mov.b32 	%f91, %r24;
	ex2.approx.ftz.f32 	%f92, %f90;
	mul.f32 	%f93, %f92, %f91;
	add.f32 	%f94, %f93, 0f00000000;
	div.rn.f32 	%f39, %f81, %f82;
	mad.lo.s64 	%rd58, %rd53, %rd4, %rd7;
	// begin inline asm
	{  cvt.rn.bf16.f32 %rs11, %f39;}

	// end inline asm
	shl.b64 	%rd59, %rd58, 1;
	add.s64 	%rd60, %rd3, %rd59;
	st.global.u16 	[%rd60], %rs11;
	div.rn.f32 	%f40, %f93, %f94;
	// begin inline asm
	{  cvt.rn.bf16.f32 %rs12, %f40;}

	// end inline asm
	add.s64 	%rd61, %rd60, %rd51;
	st.global.u16 	[%rd61], %rs12;
	add.s64 	%rd64, %rd53, %rd5;
	setp.lt.s64 	%p7, %rd64, %rd18;
	@%p7 bra 	$L__BB354_10;
$L__BB354_11:
	ret;

}
	// .globl	_Z15SoftmaxWarpImplI10DirectLoadI13__nv_bfloat16fE11DirectStoreIfS1_EfLi1ELi1ELi1ELi2ELb1EL9Algorithm0EEvT_T0_ll
.visible .entry _Z15SoftmaxWarpImplI10DirectLoadI13__nv_bfloat16fE11DirectStoreIfS1_EfLi1ELi1ELi1ELi2ELb1EL9Algorithm0EEvT_T0_ll(
	.param .align 8 .b8 _Z15SoftmaxWarpImplI10DirectLoadI13__nv_bfloat16fE11DirectStoreIfS1_EfLi1ELi1ELi1ELi2ELb1EL9Algorithm0EEvT_T0_ll_param_0[16],
	.param .align 8 .b8 _Z15SoftmaxWarpImplI10DirectLoadI13__nv_bfloat16fE11DirectStoreIfS1_EfLi1ELi1ELi1ELi2ELb1EL9Algorithm0EEvT_T0_ll_param_1[16],
	.param .u64 _Z15SoftmaxWarpImplI10DirectLoadI13__nv_bfloat16fE11DirectStoreIfS1_EfLi1ELi1ELi1ELi2ELb1EL9Algorithm0EEvT_T0_ll_param_2,
	.param .u64 _Z15SoftmaxWarpImplI10DirectLoadI13__nv_bfloat16fE11DirectStoreIfS1_EfLi1ELi1ELi1ELi2ELb1EL9Algorithm0EEvT_T0_ll_param_3
)
{
	.reg .pred 	%p<20>;
	.reg .b16 	%rs<13>;
	.reg .b32 	%r<25>;
	.reg .b32 	%f<139>;
	.reg .b64 	%rd<79>;

	ld.param.u64 	%rd2, [_Z15SoftmaxWarpImplI10DirectLoadI13__nv_bfloat16fE11DirectStoreIfS1_EfLi1ELi1ELi1ELi2ELb1EL9Algorithm0EEvT_T0_ll_param_0+8];
	ld.param.u64 	%rd4, [_Z15SoftmaxWarpImplI10DirectLoadI13__nv_bfloat16fE11DirectStoreIfS1_EfLi1ELi1ELi1ELi2ELb1EL9Algorithm0EEvT_T0_ll_param_1+8];
	ld.param.u64 	%rd21, [_Z15SoftmaxWarpImplI10DirectLoadI13__nv_bfloat16fE11DirectStoreIfS1_EfLi1ELi1ELi1ELi2ELb1EL9Algorithm0EEvT_T0_ll_param_1];
	ld.param.u64 	%rd22, [_Z15SoftmaxWarpImplI10DirectLoadI13__nv_bfloat16fE11DirectStoreIfS1_EfLi1ELi1ELi1ELi2ELb1EL9Algorithm0EEvT_T0_ll_param_0];
	ld.param.u64 	%rd19, [_Z15SoftmaxWarpImplI10DirectLoadI13__nv_bfloat16fE11DirectStoreIfS1_EfLi1ELi1ELi1ELi2ELb1EL9Algorithm0EEvT_T0_ll_param_2];
	ld.param.u64 	%rd20, [_Z15SoftmaxWarpImplI10DirectLoadI13__nv_bfloat16fE11DirectStoreIfS1_EfLi1ELi1ELi1ELi2ELb1EL9Algorithm0EEvT_T0_ll_param_3];
	cvta.to.global.u64 	%rd1, %rd22;
	cvta.to.global.u64 	%rd3, %rd21;
	setp.lt.s64 	%p1, %rd20, 2;
	@%p1 bra 	$L__BB355_2;
	mov.u64 	%rd23, $str;
	cvta.global.u64 	%rd24, %rd23;
	mov.u64 	%rd25, $str$1;
	cvta.global.u64 	%rd26, %rd25;
	mov.u64 	%rd27, __unnamed_346;
	cvta.global.u64 	%rd28, %rd27;
	{ // callseq 345, 0
	.param .b64 param0;
	st.param.b64 	[param0], %rd24;
	.param .b64 param1;
	st.param.b64 	[param1], %rd26;
	.param .b32 param2;
	st.param.b32 	[param2], 358;
	.param .b64 param3;
	st.param.b64 	[param3], %rd28;
	.param .b64 param4;
	st.param.b64 	[param4], 1;
	call.uni 
	__assertfail, 
	(
	param0, 
	param1, 
	param2, 
	param3, 
	param4
	);
	} // callseq 345
$L__BB355_2:
	mov.u32 	%r1, %nctaid.x;
	mov.u32 	%r2, %ntid.y;
	mov.u32 	%r3, %ctaid.x;
	mov.u32 	%r4, %tid.y;
	mad.lo.s32 	%r5, %r3, %r2, %r4;
	mul.lo.s32 	%r6, %r2, %r1;
	shl.b32 	%r7, %r6, 1;
	cvt.s64.s32 	%rd5, %r7;
	shl.b32 	%r8, %r5, 1;
	cvt.s64.s32 	%rd6, %r8;
	setp.le.s64 	%p2, %rd19, %rd6;
	@%p2 bra 	$L__BB355_33;
	mov.u32 	%r9, %tid.x;
	cvt.u64.u32 	%rd7, %r9;
	add.s64 	%rd8, %rd5, %rd6;
	max.s64 	%rd29, %rd19, %rd8;
	setp.lt.s64 	%p3, %rd8, %rd19;
	selp.u64 	%rd9, 1, 0, %p3;
	add.s64 	%rd30, %rd8, %rd9;
	sub.s64 	%rd10, %rd29, %rd30;
	or.b64  	%rd31, %rd10, %rd5;
	and.b64  	%rd32, %rd31, -4294967296;
	setp.ne.s64 	%p4, %rd32, 0;
	@%p4 bra 	$L__BB355_5;
	cvt.u32.u64 	%r10, %rd5;
	cvt.u32.u64 	%r11, %rd10;
	div.u32 	%r12, %r11, %r10;
	cvt.u64.u32 	%rd76, %r12;
	bra.uni 	$L__BB355_6;
$L__BB355_5:
	div.u64 	%rd76, %rd10, %rd5;
$L__BB355_6:
	add.s64 	%rd14, %rd76, %rd9;
	and.b64  	%rd33, %rd14, 1;
	setp.eq.b64 	%p5, %rd33, 1;
	mov.u64 	%rd78, %rd6;
	@%p5 bra 	$L__BB355_15;
	setp.le.s64 	%p6, %rd20, %rd7;
	mov.f32 	%f127, 0fFF800000;
	mov.f32 	%f128, %f127;
	@%p6 bra 	$L__BB355_9;
	mad.lo.s64 	%rd34, %rd2, %rd6, %rd7;
	shl.b64 	%rd35, %rd34, 1;
	add.s64 	%rd36, %rd1, %rd35;
	ld.global.u16 	%rs1, [%rd36];
	// begin inline asm
	{ cvt.f32.bf16 %f127, %rs1;}

	// end inline asm
	max.f32 	%f128, %f127, 0fFF800000;
$L__BB355_9:
	setp.le.s64 	%p7, %rd20, %rd7;
	mov.f32 	%f129, 0fFF800000;
	mov.f32 	%f130, %f129;
	@%p7 bra 	$L__BB355_11;
	mad.lo.s64 	%rd37, %rd2, %rd6, %rd2;
	add.s64 	%rd38, %rd37, %rd7;
	shl.b64 	%rd39, %rd38, 1;
	add.s64 	%rd40, %rd1, %rd39;
	ld.global.u16 	%rs2, [%rd40];
	// begin inline asm
	{ cvt.f32.bf16 %f129, %rs2;}

	// end inline asm
	max.f32 	%f130, %f129, 0fFF800000;
$L__BB355_11:
	sub.f32 	%f41, %f127, %f128;
	fma.rn.f32 	%f42, %f41, 0f3BBB989D, 0f3F000000;
	cvt.sat.f32.f32 	%f43, %f42;
	mov.f32 	%f44, 0f4B400001;
	mov.f32 	%f45, 0f437C0000;
	fma.rm.f32 	%f46, %f43, %f45, %f44;
	add.f32 	%f47, %f46, 0fCB40007F;
	neg.f32 	%f48, %f47;
	fma.rn.f32 	%f49, %f41, 0f3FB8AA3B, %f48;
	fma.rn.f32 	%f50, %f41, 0f32A57060, %f49;
	mov.b32 	%r13, %f46;
	shl.b32 	%r14, %r13, 23;
	mov.b32 	%f51, %r14;
	ex2.approx.ftz.f32 	%f52, %f50;
	mul.f32 	%f53, %f52, %f51;
	add.f32 	%f54, %f53, 0f00000000;
	sub.f32 	%f55, %f129, %f130;
	fma.rn.f32 	%f56, %f55, 0f3BBB989D, 0f3F000000;
	cvt.sat.f32.f32 	%f57, %f56;
	fma.rm.f32 	%f58, %f57, %f45, %f44;
	add.f32 	%f59, %f58, 0fCB40007F;
	neg.f32 	%f60, %f59;
	fma.rn.f32 	%f61, %f55, 0f3FB8AA3B, %f60;
	fma.rn.f32 	%f62, %f55, 0f32A57060, %f61;
	mov.b32 	%r15, %f58;
	shl.b32 	%r16, %r15, 23;
	mov.b32 	%f63, %r16;
	ex2.approx.ftz.f32 	%f64, %f62;
	mul.f32 	%f9, %f64, %f63;
	add.f32 	%f10, %f9, 0f00000000;
	div.rn.f32 	%f11, %f53, %f54;
	@%p7 bra 	$L__BB355_13;
	mad.lo.s64 	%rd41, %rd4, %rd6, %rd7;
	// begin inline asm
	{  cvt.rn.bf16.f32 %rs3, %f11;}

	// end inline asm
	shl.b64 	%rd42, %rd41, 1;
	add.s64 	%rd43, %rd3, %rd42;
	st.global.u16 	[%rd43], %rs3;
$L__BB355_13:
	setp.le.s64 	%p9, %rd20, %rd7;
	div.rn.f32 	%f12, %f9, %f10;
	mov.u64 	%rd78, %rd8;
	@%p9 bra 	$L__BB355_15;
	mad.lo.s64 	%rd44, %rd4, %rd6, %rd4;
	add.s64 	%rd45, %rd44, %rd7;
	// begin inline asm
	{  cvt.rn.bf16.f32 %rs4, %f12;}

	// end inline asm
	shl.b64 	%rd46, %rd45, 1;
	add.s64 	%rd47, %rd3, %rd46;
	st.global.u16 	[%rd47], %rs4;
$L__BB355_15:
	setp.eq.s64 	%p10, %rd14, 0;
	@%p10 bra 	$L__BB355_33;
$L__BB355_16:
	setp.le.s64 	%p11, %rd20, %rd7;
	mov.f32 	%f131, 0fFF800000;
	mov.f32 	%f132, %f131;
	@%p11 bra 	$L__BB355_18;
	mad.lo.s64 	%rd48, %rd78, %rd2, %rd7;
	shl.b64 	%rd49, %rd48, 1;
	add.s64 	%rd50, %rd1, %rd49;
	ld.global.u16 	%rs5, [%rd50];
	// begin inline asm
	{ cvt.f32.bf16 %f131, %rs5;}

	// end inline asm
	max.f32 	%f132, %f131, 0fFF800000;
$L__BB355_18:
	setp.le.s64 	%p12, %rd20, %rd7;
	mov.f32 	%f133, 0fFF800000;
	mov.f32 	%f134, %f133;
	@%p12 bra 	$L__BB355_20;
	mad.lo.s64 	%rd51, %rd2, %rd78, %rd2;
	add.s64 	%rd52, %rd51, %rd7;
	shl.b64 	%rd53, %rd52, 1;
	add.s64 	%rd54, %rd1, %rd53;
	ld.global.u16 	%rs6, [%rd54];
	// begin inline asm
	{ cvt.f32.bf16 %f133, %rs6;}

	// end inline asm
	max.f32 	%f134, %f133, 0fFF800000;
$L__BB355_20:
	setp.le.s64 	%p13, %rd20, %rd7;
	sub.f32 	%f71, %f131, %f132;
	fma.rn.f32 	%f72, %f71, 0f3BBB989D, 0f3F000000;
	cvt.sat.f32.f32 	%f73, %f72;
	mov.f32 	%f74, 0f4B400001;
	mov.f32 	%f75, 0f437C0000;
	fma.rm.f32 	%f76, %f73, %f75, %f74;
	add.f32 	%f77, %f76, 0fCB40007F;
	neg.f32 	%f78, %f77;
	fma.rn.f32 	%f79, %f71, 0f3FB8AA3B, %f78;
	fma.rn.f32 	%f80, %f71, 0f32A57060, %f79;
	mov.b32 	%r17, %f76;
	shl.b32 	%r18, %r17, 23;
	mov.b32 	%f81, %r18;
	ex2.approx.ftz.f32 	%f82, %f80;
	mul.f32 	%f83, %f82, %f81;
	add.f32 	%f84, %f83, 0f00000000;
	sub.f32 	%f85, %f133, %f134;
	fma.rn.f32 	%f86, %f85, 0f3BBB989D, 0f3F000000;
	cvt.sat.f32.f32 	%f87, %f86;
	fma.rm.f32 	%f88, %f87, %f75, %f74;
	add.f32 	%f89, %f88, 0fCB40007F;
	neg.f32 	%f90, %f89;
	fma.rn.f32 	%f91, %f85, 0f3FB8AA3B, %f90;
	fma.rn.f32 	%f92, %f85, 0f32A57060, %f91;
	mov.b32 	%r19, %f88;
	shl.b32 	%r20, %r19, 23;
	mov.b32 	%f93, %r20;
	ex2.approx.ftz.f32 	%f94, %f92;
	mul.f32 	%f21, %f94, %f93;
	add.f32 	%f22, %f21, 0f00000000;
	div.rn.f32 	%f23, %f83, %f84;
	@%p13 bra 	$L__BB355_22;
	mad.lo.s64 	%rd55, %rd78, %rd4, %rd7;
	// begin inline asm
	{  cvt.rn.bf16.f32 %rs7, %f23;}

	// end inline asm
	shl.b64 	%rd56, %rd55, 1;
	add.s64 	%rd57, %rd3, %rd56;
	st.global.u16 	[%rd57], %rs7;
$L__BB355_22:
	setp.le.s64 	%p14, %rd20, %rd7;
	div.rn.f32 	%f24, %f21, %f22;
	@%p14 bra 	$L__BB355_24;
	mad.lo.s64 	%rd58, %rd4, %rd78, %rd4;
	add.s64 	%rd59, %rd58, %rd7;
	// begin inline asm
	{  cvt.rn.bf16.f32 %rs8, %f24;}

	// end inline asm
	shl.b64 	%rd60, %rd59, 1;
	add.s64 	%rd61, %rd3, %rd60;
	st.global.u16 	[%rd61], %rs8;
$L__BB355_24:
	setp.le.s64 	%p15, %rd20, %rd7;
	add.s64 	%rd17, %rd78, %rd5;
	mov.f32 	%f135, 0fFF800000;
	mov.f32 	%f136, %f135;
	@%p15 bra 	$L__BB355_26;
	mad.lo.s64 	%rd62, %rd17, %rd2, %rd7;
	shl.b64 	%rd63, %rd62, 1;
	add.s64 	%rd64, %rd1, %rd63;
	ld.global.u16 	%rs9, [%rd64];
	// begin inline asm
	{ cvt.f32.bf16 %f135, %rs9;}

	// end inline asm
	max.f32 	%f136, %f135, 0fFF800000;
$L__BB355_26:
	setp.le.s64 	%p16, %rd20, %rd7;
	mov.f32 	%f137, 0fFF800000;
	mov.f32 	%f138, %f137;
	@%p16 bra 	$L__BB355_28;
	mad.lo.s64 	%rd65, %rd2, %rd17, %rd2;
	add.s64 	%rd66, %rd65, %rd7;
	shl.b64 	%rd67, %rd66, 1;
	add.s64 	%rd68, %rd1, %rd67;
	ld.global.u16 	%rs10, [%rd68];
	// begin inline asm
	{ cvt.f32.bf16 %f137, %rs10;}

	// end inline asm
	max.f32 	%f138, %f137, 0fFF800000;
$L__BB355_28:
	setp.le.s64 	%p17, %rd20, %rd7;
	sub.f32 	%f101, %f135, %f136;
	fma.rn.f32 	%f102, %f101, 0f3BBB989D, 0f3F000000;
	cvt.sat.f32.f32 	%f103, %f102;
	mov.f32 	%f104, 0f4B400001;
	mov.f32 	%f105, 0f437C0000;
	fma.rm.f32 	%f106, %f103, %f105, %f104;
	add.f32 	%f107, %f106, 0fCB40007F;
	neg.f32 	%f108, %f107;
	fma.rn.f32 	%f109, %f101, 0f3FB8AA3B, %f108;
	fma.rn.f32 	%f110, %f101, 0f32A57060, %f109;
	mov.b32 	%r21, %f106;
	shl.b32 	%r22, %r21, 23;
	mov.b32 	%f111, %r22;
	ex2.approx.ftz.f32 	%f112, %f110;
	mul.f32 	%f113, %f112, %f111;
	add.f32 	%f114, %f113, 0f00000000;
	sub.f32 	%f115, %f137, %f138;
	fma.rn.f32 	%f116, %f115, 0f3BBB989D, 0f3F000000;
	cvt.sat.f32.f32 	%f117, %f116;
	fma.rm.f32 	%f118, %f117, %f105, %f104;
	add.f32 	%f119, %f118, 0fCB40007F;
	neg.f32 	%f120, %f119;
	fma.rn.f32 	%f121, %f115, 0f3FB8AA3B, %f120;
	fma.rn.f32 	%f122, %f115, 0f32A57060, %f121;
	mov.b32 	%r23, %f118;
	shl.b32 	%r24, %r23, 23;
	mov.b32 	%f123, %r24;
	ex2.approx.ftz.f32 	%f124, %f122;
	mul.f32 	%f33, %f124, %f123;
	add.f32 	%f34, %f33, 0f00000000;
	div.rn.f32 	%f35, %f113, %f114;
	@%p17 bra 	$L__BB355_30;
	mad.lo.s64 	%rd69, %rd17, %rd4, %rd7;
	// begin inline asm
	{  cvt.rn.bf16.f32 %rs11, %f35;}

	// end inline asm
	shl.b64 	%rd70, %rd69, 1;
	add.s64 	%rd71, %rd3, %rd70;
	st.global.u16 	[%rd71], %rs11;
$L__BB355_30:
	setp.le.s64 	%p18, %rd20, %rd7;
	div.rn.f32 	%f36, %f33, %f34;
	@%p18 bra 	$L__BB355_32;
	mad.lo.s64 	%rd72, %rd4, %rd17, %rd4;
	add.s64 	%rd73, %rd72, %rd7;
	// begin inline asm
	{  cvt.rn.bf16.f32 %rs12, %f36;}

	// end inline asm
	shl.b64 	%rd74, %rd73, 1;
	add.s64 	%rd75, %rd3, %rd74;
	st.global.u16 	[%rd75], %rs12;
$L__BB355_32:
	add.s64 	%rd78, %rd17, %rd5;
	setp.lt.s64 	%p19, %rd78, %rd19;
	@%p19 bra 	$L__BB355_16;
$L__BB355_33:
	ret;

}
	// .globl	_Z15SoftmaxWarpImplI10DirectLoadI13__nv_bfloat16fE11DirectStoreIfS1_EfLi1ELi1ELi1ELi1ELb0EL9Algorithm0EEvT_T0_ll
.visible .entry _Z15SoftmaxWarpImplI10DirectLoadI13__nv_bfloat16fE11DirectStoreIfS1_EfLi1ELi1ELi1ELi1ELb0EL9Algorithm0EEvT_T0_ll(
	.param .align 8 .b8 _Z15SoftmaxWarpImplI10DirectLoadI13__nv_bfloat16fE11DirectStoreIfS1_EfLi1ELi1ELi1ELi1ELb0EL9Algorithm0EEvT_T0_ll_param_0[16],
	.param .align 8 .b8 _Z15SoftmaxWarpImplI10DirectLoadI13__nv_bfloat16fE11DirectStoreIfS1_EfLi1ELi1ELi1ELi1ELb0EL9Algorithm0EEvT_T0_ll_param_1[16],
	.param .u64 _Z15SoftmaxWarpImplI10DirectLoadI13__nv_bfloat16fE11DirectStoreIfS1_EfLi1ELi1ELi1ELi1ELb0EL9Algorithm0EEvT_T0_ll_param_2,
	.param .u64 _Z15SoftmaxWarpImplI10DirectLoadI13__nv_bfloat16fE11DirectStoreIfS1_EfLi1ELi1ELi1ELi1ELb0EL9Algorithm0EEvT_T0_ll_param_3
)
{
	.reg .pred 	%p<9>;
	.reg .b16 	%rs<11>;
	.reg .b32 	%r<21>;
	.reg .b32 	%f<80>;
	.reg .b64 	%rd<87>;

	ld.param.u64 	%rd2, [_Z15SoftmaxWarpImplI10DirectLoadI13__nv_bfloat16fE11DirectStoreIfS1_EfLi1ELi1ELi1ELi1ELb0EL9Algorithm0EEvT_T0_ll_param_0+8];
	ld.param.u64 	%rd4, [_Z15SoftmaxWarpImplI10DirectLoadI13__nv_bfloat16fE11DirectStoreIfS1_EfLi1ELi1ELi1ELi1ELb0EL9Algorithm0EEvT_T0_ll_param_1+8];
	ld.param.u64 	%rd31, [_Z15SoftmaxWarpImplI10DirectLoadI13__nv_bfloat16fE11DirectStoreIfS1_EfLi1ELi1ELi1ELi1ELb0EL9Algorithm0EEvT_T0_ll_param_1];
	ld.param.u64 	%rd32, [_Z15SoftmaxWarpImplI10DirectLoadI13__nv_bfloat16fE11DirectStoreIfS1_EfLi1ELi1ELi1ELi1ELb0EL9Algorithm0EEvT_T0_ll_param_0];
	ld.param.u64 	%rd30, [_Z15SoftmaxWarpImplI10DirectLoadI13__nv_bfloat16fE11DirectStoreIfS1_EfLi1ELi1ELi1ELi1ELb0EL9Algorithm0EEvT_T0_ll_param_2];
	ld.param.u64 	%rd33, [_Z15SoftmaxWarpImplI10DirectLoadI13__nv_bfloat16fE11DirectStoreIfS1_EfLi1ELi1ELi1ELi1ELb0EL9Algorithm0EEvT_T0_ll_param_3];
	cvta.to.global.u64 	%rd1, %rd32;
	cvta.to.global.u64 	%rd3, %rd31;
	setp.lt.s64 	%p1, %rd33, 2;
	@%p1 bra 	$L__BB356_2;
	mov.u64 	%rd34, $str;
	cvta.global.u64 	%rd35, %rd34;
	mov.u64 	%rd36, $str$1;
	cvta.global.u64 	%rd37, %rd36;
	mov.u64 	%rd38, __unnamed_347;
	cvta.global.u64 	%rd39, %rd38;
	{ // callseq 346, 0
	.param .b64 param0;
	st.param.b64 	[param0], %rd35;
	.param .b64 param1;
	st.param.b64 	[param1], %rd37;
	.param .b32 param2;
	st.param.b32 	[param2], 358;
	.param .b64 param3;
	st.param.b64 	[param3], %rd39;
	.param .b64 param4;
	st.param.b64 	[param4], 1;
	call.uni 
	__assertfail, 
	(
	param0, 
	param1, 
	param2, 
	param3, 
	param4
	);
	} // callseq 346
$L__BB356_2:
	mov.u32 	%r1, %nctaid.x;
	mov.u32 	%r2, %ntid.y;
	mul.lo.s32 	%r3, %r1, %r2;
	mov.u32 	%r4, %ctaid.x;
	mov.u32 	%r5, %tid.y;
	mad.lo.s32 	%r6, %r4, %r2, %r5;
	cvt.s64.s32 	%rd5, %r3;
	cvt.s64.s32 	%rd85, %r6;
	setp.le.s64 	%p2, %rd30, %rd85;
	@%p2 bra 	$L__BB356_11;
	mov.u32 	%r7, %tid.x;
	cvt.u64.u32 	%rd7, %r7;
	add.s64 	%rd40, %rd5, %rd85;
	max.s64 	%rd41, %rd30, %rd40;
	setp.lt.s64 	%p3, %rd40, %rd30;
	selp.u64 	%rd8, 1, 0, %p3;
	add.s64 	%rd42, %rd40, %rd8;
	sub.s64 	%rd9, %rd41, %rd42;
	or.b64  	%rd43, %rd9, %rd5;
	and.b64  	%rd44, %rd43, -4294967296;
	setp.ne.s64 	%p4, %rd44, 0;
	@%p4 bra 	$L__BB356_5;
	cvt.u32.u64 	%r8, %rd5;
	cvt.u32.u64 	%r9, %rd9;
	div.u32 	%r10, %r9, %r8;
	cvt.u64.u32 	%rd80, %r10;
	bra.uni 	$L__BB356_6;
$L__BB356_5:
	div.u64 	%rd80, %rd9, %rd5;
$L__BB356_6:
	add.s64 	%rd13, %rd80, %rd8;
	and.b64  	%rd45, %rd13, 3;
	setp.eq.s64 	%p5, %rd45, 3;
	@%p5 bra 	$L__BB356_9;
	mad.lo.s64 	%rd46, %rd4, %rd85, %rd7;
	shl.b64 	%rd47, %rd46, 1;
	add.s64 	%rd83, %rd3, %rd47;
	mul.lo.s64 	%rd48, %rd4, %rd5;
	shl.b64 	%rd15, %rd48, 1;
	mad.lo.s64 	%rd49, %rd2, %rd85, %rd7;
	shl.b64 	%rd50, %rd49, 1;
	add.s64 	%rd82, %rd1, %rd50;
	mul.lo.s64 	%rd51, %rd2, %rd5;
	shl.b64 	%rd17, %rd51, 1;
	add.s64 	%rd52, %rd13, 1;
	and.b64  	%rd81, %rd52, 3;
$L__BB356_8:
	.pragma "nounroll";
	ld.global.u16 	%rs1, [%rd82];
	// begin inline asm
	{ cvt.f32.bf16 %f1, %rs1;}

	// end inline asm
	max.f32 	%f3, %f1, 0fFF800000;
	sub.f32 	%f4, %f1, %f3;
	fma.rn.f32 	%f5, %f4, 0f3BBB989D, 0f3F000000;
	cvt.sat.f32.f32 	%f6, %f5;
	mov.f32 	%f7, 0f4B400001;
	mov.f32 	%f8, 0f437C0000;
	fma.rm.f32 	%f9, %f6, %f8, %f7;
	add.f32 	%f10, %f9, 0fCB40007F;
	neg.f32 	%f11, %f10;
	fma.rn.f32 	%f12, %f4, 0f3FB8AA3B, %f11;
	fma.rn.f32 	%f13, %f4, 0f32A57060, %f12;
	mov.b32 	%r11, %f9;
	shl.b32 	%r12, %r11, 23;
	mov.b32 	%f14, %r12;
	ex2.approx.ftz.f32 	%f15, %f13;
	mul.f32 	%f16, %f15, %f14;
	add.f32 	%f17, %f16, 0f00000000;
	div.rn.f32 	%f2, %f16, %f17;
	// begin inline asm
	{  cvt.rn.bf16.f32 %rs2, %f2;}

	// end inline asm
	st.global.u16 	[%rd83], %rs2;
	add.s64 	%rd85, %rd85, %rd5;
	add.s64 	%rd83, %rd83, %rd15;
	add.s64 	%rd82, %rd82, %rd17;
	add.s64 	%rd81, %rd81, -1;
	setp.ne.s64 	%p6, %rd81, 0;
	@%p6 bra 	$L__BB356_8;
$L__BB356_9:
	setp.lt.u64 	%p7, %rd13, 3;
	@%p7 bra 	$L__BB356_11;
$L__BB356_10:
	mad.lo.s64 	%rd53, %rd85, %rd2, %rd7;
	shl.b64 	%rd54, %rd53, 1;
	add.s64 	%rd55, %rd1, %rd54;
	ld.global.u16 	%rs3, [%rd55];
	// begin inline asm
	{ cvt.f32.bf16 %f18, %rs3;}

	// end inline asm
	max.f32 	%f26, %f18, 0fFF800000;
	sub.f32 	%f27, %f18, %f26;
	fma.rn.f32 	%f28, %f27, 0f3BBB989D, 0f3F000000;
	cvt.sat.f32.f32 	%f29, %f28;
	mov.f32 	%f30, 0f4B400001;
	mov.f32 	%f31, 0f437C0000;
	fma.rm.f32 	%f32, %f29, %f31, %f30;
	add.f32 	%f33, %f32, 0fCB40007F;
	neg.f32 	%f34, %f33;
	fma.rn.f32 	%f35, %f27, 0f3FB8AA3B, %f34;
	fma.rn.f32 	%f36, %f27, 0f32A57060, %f35;
	mov.b32 	%r13, %f32;
	shl.b32 	%r14, %r13, 23;
	mov.b32 	%f37, %r14;
	ex2.approx.ftz.f32 	%f38, %f36;
	mul.f32 	%f39, %f38, %f37;
	add.f32 	%f40, %f39, 0f00000000;
	div.rn.f32 	%f19, %f39, %f40;
	mad.lo.s64 	%rd56, %rd85, %rd4, %rd7;
	// begin inline asm
	{  cvt.rn.bf16.f32 %rs4, %f19;}

	// end inline asm
	shl.b64 	%rd57, %rd56, 1;
	add.s64 	%rd58, %rd3, %rd57;
	st.global.u16 	[%rd58], %rs4;
	add.s64 	%rd59, %rd85, %rd5;
	mad.lo.s64 	%rd60, %rd59, %rd2, %rd7;
	shl.b64 	%rd61, %rd60, 1;
	add.s64 	%rd62, %rd1, %rd61;
	ld.global.u16 	%rs5, [%rd62];
	// begin inline asm
	{ cvt.f32.bf16 %f20, %rs5;}

	// end inline asm
	max.f32 	%f41, %f20, 0fFF800000;
	sub.f32 	%f42, %f20, %f41;
	fma.rn.f32 	%f43, %f42, 0f3BBB989D, 0f3F000000;
	cvt.sat.f32.f32 	%f44, %f43;
	fma.rm.f32 	%f45, %f44, %f31, %f30;
	add.f32 	%f46, %f45, 0fCB40007F;
	neg.f32 	%f47, %f46;
	fma.rn.f32 	%f48, %f42, 0f3FB8AA3B, %f47;
	fma.rn.f32 	%f49, %f42, 0f32A57060, %f48;
	mov.b32 	%r15, %f45;
	shl.b32 	%r16, %r15, 23;
	mov.b32 	%f50, %r16;
	ex2.approx.ftz.f32 	%f51, %f49;
	mul.f32 	%f52, %f51, %f50;
	add.f32 	%f53, %f52, 0f00000000;
	div.rn.f32 	%f21, %f52, %f53;
	mad.lo.s64 	%rd63, %rd59, %rd4, %rd7;
	// begin inline asm
	{  cvt.rn.bf16.f32 %rs6, %f21;}

	// end inline asm
	shl.b64 	%rd64, %rd63, 1;
	add.s64 	%rd65, %rd3, %rd64;
	st.global.u16 	[%rd65], %rs6;
	add.s64 	%rd66, %rd59, %rd5;
	mad.lo.s64 	%rd67, %rd66, %rd2, %rd7;
	shl.b64 	%rd68, %rd67, 1;
	add.s64 	%rd69, %rd1, %rd68;
	ld.global.u16 	%rs7, [%rd69];
	// begin inline asm
	{ cvt.f32.bf16 %f22, %rs7;}

	// end inline asm
	max.f32 	%f54, %f22, 0fFF800000;
	sub.f32 	%f55, %f22, %f54;
	fma.rn.f32 	%f56, %f55, 0f3BBB989D, 0f3F000000;
	cvt.sat.f32.f32 	%f57, %f56;
	fma.rm.f32 	%f58, %f57, %f31, %f30;
	add.f32 	%f59, %f58, 0fCB40007F;
	neg.f32 	%f60, %f59;
	fma.rn.f32 	%f61, %f55, 0f3FB8AA3B, %f60;
	fma.rn.f32 	%f62, %f55, 0f32A57060, %f61;
	mov.b32 	%r17, %f58;
	shl.b32 	%r18, %r17, 23;
	mov.b32 	%f63, %r18;
	ex2.approx.ftz.f32 	%f64, %f62;
	mul.f32 	%f65, %f64, %f63;
	add.f32 	%f66, %f65, 0f00000000;
	div.rn.f32 	%f23, %f65, %f66;
	mad.lo.s64 	%rd70, %rd66, %rd4, %rd7;
	// begin inline asm
	{  cvt.rn.bf16.f32 %rs8, %f23;}

	// end inline asm
	shl.b64 	%rd71, %rd70, 1;
	add.s64 	%rd72, %rd3, %rd71;
	st.global.u16 	[%rd72], %rs8;
	add.s64 	%rd73, %rd66, %rd5;
	mad.lo.s64 	%rd74, %rd73, %rd2, %rd7;
	shl.b64 	%rd75, %rd74, 1;
	add.s64 	%rd76, %rd1, %rd75;
	ld.global.u16 	%rs9, [%rd76];
	// begin inline asm
	{ cvt.f32.bf16 %f24, %rs9;}

	// end inline asm
	max.f32 	%f67, %f24, 0fFF800000;
	sub.f32 	%f68, %f24, %f67;
	fma.rn.f32 	%f69, %f68, 0f3BBB989D, 0f3F000000;
	cvt.sat.f32.f32 	%f70, %f69;
	fma.rm.f32 	%f71, %f70, %f31, %f30;
	add.f32 	%f72, %f71, 0fCB40007F;
	neg.f32 	%f73, %f72;
	fma.rn.f32 	%f74, %f68, 0f3FB8AA3B, %f73;
	fma.rn.f32 	%f75, %f68, 0f32A57060, %f74;
	mov.b32 	%r19, %f71;
	shl.b32 	%r20, %r19, 23;
	mov.b32 	%f76, %r20;
	ex2.approx.ftz.f32 	%f77, %f75;
	mul.f32 	%f78, %f77, %f76;
	add.f32 	%f79, %f78, 0f00000000;
	div.rn.f32 	%f25, %f78, %f79;
	mad.lo.s64 	%rd77, %rd73, %rd4, %rd7;
	// begin inline asm
	{  cvt.rn.bf16.f32 %rs10, %f25;}

	// end inline asm
	shl.b64 	%rd78, %rd77, 1;
	add.s64 	%rd79, %rd3, %rd78;
	st.global.u16 	[%rd79], %rs10;
	add.s64 	%rd85, %rd73, %rd5;
	setp.lt.s64 	%p8, %rd85, %rd30;
	@%p8 bra 	$L__BB356_10;
$L__BB356_11:
	ret;

}
	// .globl	_Z15SoftmaxWarpImplI10DirectLoadI13__nv_bfloat16fE11DirectStoreIfS1_EfLi1ELi1ELi1ELi1ELb1EL9Algorithm0EEvT_T0_ll
.visible .entry _Z15SoftmaxWarpImplI10DirectLoadI13__nv_bfloat16fE11DirectStoreIfS1_EfLi1ELi1ELi1ELi1ELb1EL9Algorithm0EEvT_T0_ll(
	.param .align 8 .b8 _Z15SoftmaxWarpImplI10DirectLoadI13__nv_bfloat16fE11DirectStoreIfS1_EfLi1ELi1ELi1ELi1ELb1EL9Algorithm0EEvT_T0_ll_param_0[16],
	.param .align 8 .b8 _Z15SoftmaxWarpImplI10DirectLoadI13__nv_bfloat16fE11DirectStoreIfS1_EfLi1ELi1ELi1ELi1ELb1EL9Algorithm0EEvT_T0_ll_param_1[16],
	.param .u64 _Z15SoftmaxWarpImplI10DirectLoadI13__nv_bfloat16fE11DirectStoreIfS1_EfLi1ELi1ELi1ELi1ELb1EL9Algorithm0EEvT_T0_ll_param_2,
	.param .u64 _Z15SoftmaxWarpImplI10DirectLoadI13__nv_bfloat16fE11DirectStoreIfS1_EfLi1ELi1ELi1ELi1ELb1EL9Algorithm0EEvT_T0_ll_param_3
)
{
	.reg .pred 	%p<19>;
	.reg .b16 	%rs<11>;
	.reg .b32 	%r<21>;
	.reg .b32 	%f<121>;
	.reg .b64 	%rd<87>;

	ld.param.u64 	%rd2, [_Z15SoftmaxWarpImplI10DirectLoadI13__nv_bfloat16fE11DirectStoreIfS1_EfLi1ELi1ELi1ELi1ELb1EL9Algorithm0EEvT_T0_ll_param_0+8];
	ld.param.u64 	%rd4, [_Z15SoftmaxWarpImplI10DirectLoadI13__nv_bfloat16fE11DirectStoreIfS1_EfLi1ELi1ELi1ELi1ELb1EL9Algorithm0EEvT_T0_ll_param_1+8];
	ld.param.u64 	%rd34, [_Z15SoftmaxWarpImplI10DirectLoadI13__nv_bfloat16fE11DirectStoreIfS1_EfLi1ELi1ELi1ELi1ELb1EL9Algorithm0EEvT_T0_ll_param_1];
	ld.param.u64 	%rd35, [_Z15SoftmaxWarpImplI10DirectLoadI13__nv_bfloat16fE11DirectStoreIfS1_EfLi1ELi1ELi1ELi1ELb1EL9Algorithm0EEvT_T0_ll_param_0];
	ld.param.u64 	%rd32, [_Z15SoftmaxWarpImplI10DirectLoadI13__nv_bfloat16fE11DirectStoreIfS1_EfLi1ELi1ELi1ELi1ELb1EL9Algorithm0EEvT_T0_ll_param_2];
	ld.param.u64 	%rd33, [_Z15SoftmaxWarpImplI10DirectLoadI13__nv_bfloat16fE11DirectStoreIfS1_EfLi1ELi1ELi1ELi1ELb1EL9Algorithm0EEvT_T0_ll_param_3];
	cvta.to.global.u64 	%rd1, %rd35;
	cvta.to.global.u64 	%rd3, %rd34;
	setp.lt.s64 	%p1, %rd33, 2;
	@%p1 bra 	$L__BB357_2;
	mov.u64 	%rd36, $str;
	cvta.global.u64 	%rd37, %rd36;
	mov.u64 	%rd38, $str$1;
	cvta.global.u64 	%rd39, %rd38;
	mov.u64 	%rd40, __unnamed_348;
	cvta.global.u64 	%rd41, %rd40;
	{ // callseq 347, 0
	.param .b64 param0;
	st.param.b64 	[param0], %rd37;
	.param .b64 param1;
	st.param.b64 	[param1], %rd39;
	.param .b32 param2;
	st.param.b32 	[param2], 358;
	.param .b64 param3;
	st.param.b64 	[param3], %rd41;
	.param .b64 param4;
	st.param.b64 	[param4], 1;
	call.uni 
	__assertfail, 
	(
	param0, 
	param1, 
	param2, 
	param3, 
	param4
	);
	} // callseq 347
$L__BB357_2:
	mov.u32 	%r1, %nctaid.x;
	mov.u32 	%r2, %ntid.y;
	mul.lo.s32 	%r3, %r1, %r2;
	mov.u32 	%r4, %ctaid.x;
	mov.u32 	%r5, %tid.y;
	mad.lo.s32 	%r6, %r4, %r2, %r5;
	cvt.s64.s32 	%rd5, %r3;
	cvt.s64.s32 	%rd85, %r6;
	setp.le.s64 	%p2, %rd32, %rd85;
	@%p2 bra 	$L__BB357_31;
	mov.u32 	%r7, %tid.x;
	cvt.u64.u32 	%rd7, %r7;
	add.s64 	%rd42, %rd5, %rd85;
	max.s64 	%rd43, %rd32, %rd42;
	setp.lt.s64 	%p3, %rd42, %rd32;
	selp.u64 	%rd8, 1, 0, %p3;
	add.s64 	%rd44, %rd42, %rd8;
	sub.s64 	%rd9, %rd43, %rd44;
	or.b64  	%rd45, %rd9, %rd5;
	and.b64  	%rd46, %rd45, -4294967296;
	setp.ne.s64 	%p4, %rd46, 0;
	@%p4 bra 	$L__BB357_5;
	cvt.u32.u64 	%r8, %rd5;
	cvt.u32.u64 	%r9, %rd9;
	div.u32 	%r10, %r9, %r8;
	cvt.u64.u32 	%rd80, %r10;
	bra.uni 	$L__BB357_6;
$L__BB357_5:
	div.u64 	%rd80, %rd9, %rd5;
$L__BB357_6:
	add.s64 	%rd13, %rd80, %rd8;
	and.b64  	%rd47, %rd13, 3;
	setp.eq.s64 	%p5, %rd47, 3;
	@%p5 bra 	$L__BB357_13;
	mad.lo.s64 	%rd48, %rd4, %rd85, %rd7;
	shl.b64 	%rd49, %rd48, 1;
	add.s64 	%rd83, %rd3, %rd49;
	mad.lo.s64 	%rd50, %rd2, %rd85, %rd7;
	shl.b64 	%rd51, %rd50, 1;
	add.s64 	%rd82, %rd1, %rd51;
	mul.lo.s64 	%rd52, %rd2, %rd5;
	shl.b64 	%rd16, %rd52, 1;
	add.s64 	%rd53, %rd13, 1;
	and.b64  	%rd81, %rd53, 3;
$L__BB357_8:
	.pragma "nounroll";
	setp.le.s64 	%p6, %rd33, %rd7;
	mov.f32 	%f111, 0fFF800000;
	mov.f32 	%f112, %f111;
	@%p6 bra 	$L__BB357_10;
	ld.global.u16 	%rs1, [%rd82];
	// begin inline asm
	{ cvt.f32.bf16 %f111, %rs1;}

	// end inline asm
	max.f32 	%f112, %f111, 0fFF800000;
$L__BB357_10:
	sub.f32 	%f28, %f111, %f112;
	fma.rn.f32 	%f29, %f28, 0f3BBB989D, 0f3F000000;
	cvt.sat.f32.f32 	%f30, %f29;
	mov.f32 	%f31, 0f4B400001;
	mov.f32 	%f32, 0f437C0000;
	fma.rm.f32 	%f33, %f30, %f32, %f31;
	add.f32 	%f34, %f33, 0fCB40007F;
	neg.f32 	%f35, %f34;
	fma.rn.f32 	%f36, %f28, 0f3FB8AA3B, %f35;
	fma.rn.f32 	%f37, %f28, 0f32A57060, %f36;
	mov.b32 	%r11, %f33;
	shl.b32 	%r12, %r11, 23;
	mov.b32 	%f38, %r12;
	ex2.approx.ftz.f32 	%f39, %f37;
	mul.f32 	%f40, %f39, %f38;
	add.f32 	%f41, %f40, 0f00000000;
	div.rn.f32 	%f5, %f40, %f41;
	@%p6 bra 	$L__BB357_12;
	// begin inline asm
	{  cvt.rn.bf16.f32 %rs2, %f5;}

	// end inline asm
	st.global.u16 	[%rd83], %rs2;
$L__BB357_12:
	add.s64 	%rd85, %rd85, %rd5;
	mul.lo.s64 	%rd54, %rd4, %rd5;
	shl.b64 	%rd55, %rd54, 1;
	add.s64 	%rd83, %rd83, %rd55;
	add.s64 	%rd82, %rd82, %rd16;
	add.s64 	%rd81, %rd81, -1;
	setp.ne.s64 	%p8, %rd81, 0;
	@%p8 bra 	$L__BB357_8;
$L__BB357_13:
	setp.lt.u64 	%p9, %rd13, 3;
	@%p9 bra 	$L__BB357_31;
$L__BB357_14:
	setp.le.s64 	%p10, %rd33, %rd7;
	mov.f32 	%f113, 0fFF800000;
	mov.f32 	%f114, %f113;
	@%p10 bra 	$L__BB357_16;
	mad.lo.s64 	%rd56, %rd85, %rd2, %rd7;
	shl.b64 	%rd57, %rd56, 1;
	add.s64 	%rd58, %rd1, %rd57;
	ld.global.u16 	%rs3, [%rd58];
	// begin inline asm
	{ cvt.f32.bf16 %f113, %rs3;}

	// end inline asm
	max.f32 	%f114, %f113, 0fFF800000;
$L__BB357_16:
	setp.le.s64 	%p11, %rd33, %rd7;
	sub.f32 	%f45, %f113, %f114;
	fma.rn.f32 	%f46, %f45, 0f3BBB989D, 0f3F000000;
	cvt.sat.f32.f32 	%f47, %f46;
	mov.f32 	%f48, 0f4B400001;
	mov.f32 	%f49, 0f437C0000;
	fma.rm.f32 	%f50, %f47, %f49, %f48;
	add.f32 	%f51, %f50, 0fCB40007F;
	neg.f32 	%f52, %f51;
	fma.rn.f32 	%f53, %f45, 0f3FB8AA3B, %f52;
	fma.rn.f32 	%f54, %f45, 0f32A57060, %f53;
	mov.b32 	%r13, %f50;
	shl.b32 	%r14, %r13, 23;
	mov.b32 	%f55, %r14;
	ex2.approx.ftz.f32 	%f56, %f54;
	mul.f32 	%f57, %f56, %f55;
	add.f32 	%f58, %f57, 0f00000000;
	div.rn.f32 	%f10, %f57, %f58;
	@%p11 bra 	$L__BB357_18;
	mad.lo.s64 	%rd59, %rd85, %rd4, %rd7;
	// begin inline asm
	{  cvt.rn.bf16.f32 %rs4, %f10;}

	// end inline asm
	shl.b64 	%rd60, %rd59, 1;
	add.s64 	%rd61, %rd3, %rd60;
	st.global.u16 	[%rd61], %rs4;
$L__BB357_18:
	setp.le.s64 	%p12, %rd33, %rd7;
	add.s64 	%rd28, %rd85, %rd5;
	mov.f32 	%f115, 0fFF800000;
	mov.f32 	%f116, %f115;
	@%p12 bra 	$L__BB357_20;
	mad.lo.s64 	%rd62, %rd28, %rd2, %rd7;
	shl.b64 	%rd63, %rd62, 1;
	add.s64 	%rd64, %rd1, %rd63;
	ld.global.u16 	%rs5, [%rd64];
	// begin inline asm
	{ cvt.f32.bf16 %f115, %rs5;}

	// end inline asm
	max.f32 	%f116, %f115, 0fFF800000;
$L__BB357_20:
	setp.le.s64 	%p13, %rd33, %rd7;
	sub.f32 	%f62, %f115, %f116;
	fma.rn.f32 	%f63, %f62, 0f3BBB989D, 0f3F000000;
	cvt.sat.f32.f32 	%f64, %f63;
	mov.f32 	%f65, 0f4B400001;
	mov.f32 	%f66, 0f437C0000;
	fma.rm.f32 	%f67, %f64, %f66, %f65;
	add.f32 	%f68, %f67, 0fCB40007F;
	neg.f32 	%f69, %f68;
	fma.rn.f32 	%f70, %f62, 0f3FB8AA3B, %f69;
	fma.rn.f32 	%f71, %f62, 0f32A57060, %f70;
	mov.b32 	%r15, %f67;
	shl.b32 	%r16, %r15, 23;
	mov.b32 	%f72, %r16;
	ex2.approx.ftz.f32 	%f73, %f71;
	mul.f32 	%f74, %f73, %f72;
	add.f32 	%f75, %f74, 0f00000000;
	div.rn.f32 	%f15, %f74, %f75;
	@%p13 bra 	$L__BB357_22;
	mad.lo.s64 	%rd65, %rd28, %rd4, %rd7;
	// begin inline asm
	{  cvt.rn.bf16.f32 %rs6, %f15;}

	// end inline asm
	shl.b64 	%rd66, %rd65, 1;
	add.s64 	%rd67, %rd3, %rd66;
	st.global.u16 	[%rd67], %rs6;
$L__BB357_22:
	setp.le.s64 	%p14, %rd33, %rd7;
	add.s64 	%rd29, %rd28, %rd5;
	mov.f32 	%f117, 0fFF800000;
	mov.f32 	%f118, %f117;
	@%p14 bra 	$L__BB357_24;
	mad.lo.s64 	%rd68, %rd29, %rd2, %rd7;
	shl.b64 	%rd69, %rd68, 1;
	add.s64 	%rd70, %rd1, %rd69;
	ld.global.u16 	%rs7, [%rd70];
	// begin inline asm
	{ cvt.f32.bf16 %f117, %rs7;}

	// end inline asm
	max.f32 	%f118, %f117, 0fFF800000;
$L__BB357_24:
	setp.le.s64 	%p15, %rd33, %rd7;
	sub.f32 	%f79, %f117, %f118;
	fma.rn.f32 	%f80, %f79, 0f3BBB989D, 0f3F000000;
	cvt.sat.f32.f32 	%f81, %f80;
	mov.f32 	%f82, 0f4B400001;
	mov.f32 	%f83, 0f437C0000;
	fma.rm.f32 	%f84, %f81, %f83, %f82;
	add.f32 	%f85, %f84, 0fCB40007F;
	neg.f32 	%f86, %f85;
	fma.rn.f32 	%f87, %f79, 0f3FB8AA3B, %f86;
	fma.rn.f32 	%f88, %f79, 0f32A57060, %f87;
	mov.b32 	%r17, %f84;
	shl.b32 	%r18, %r17, 23;
	mov.b32 	%f89, %r18;
	ex2.approx.ftz.f32 	%f90, %f88;
	mul.f32 	%f91, %f90, %f89;
	add.f32 	%f92, %f91, 0f00000000;
	div.rn.f32 	%f20, %f91, %f92;
	@%p15 bra 	$L__BB357_26;
	mad.lo.s64 	%rd71, %rd29, %rd4, %rd7;
	// begin inline asm
	{  cvt.rn.bf16.f32 %rs8, %f20;}

	// end inline asm
	shl.b64 	%rd72, %rd71, 1;
	add.s64 	%rd73, %rd3, %rd72;
	st.global.u16 	[%rd73], %rs8;
$L__BB357_26:
	setp.le.s64 	%p16, %rd33, %rd7;
	add.s64 	%rd30, %rd29, %rd5;
	mov.f32 	%f119, 0fFF800000;
	mov.f32 	%f120, %f119;
	@%p16 bra 	$L__BB357_28;
	mad.lo.s64 	%rd74, %rd30, %rd2, %rd7;
	shl.b64 	%rd75, %rd74, 1;
	add.s64 	%rd76, %rd1, %rd75;
	ld.global.u16 	%rs9, [%rd76];
	// begin inline asm
	{ cvt.f32.bf16 %f119, %rs9;}

	// end inline asm
	max.f32 	%f120, %f119, 0fFF800000;
$L__BB357_28:
	setp.le.s64 	%p17, %rd33, %rd7;
	sub.f32 	%f96, %f119, %f120;
	fma.rn.f32 	%f97, %f96, 0f3BBB989D, 0f3F000000;
	cvt.sat.f32.f32 	%f98, %f97;
	mov.f32 	%f99, 0f4B400001;
	mov.f32 	%f100, 0f437C0000;
	fma.rm.f32 	%f101, %f98, %f100, %f99;
	add.f32 	%f102, %f101, 0fCB40007F;
	neg.f32 	%f103, %f102;
	fma.rn.f32 	%f104, %f96, 0f3FB8AA3B, %f103;
	fma.rn.f32 	%f105, %f96, 0f32A57060, %f104;
	mov.b32 	%r19, %f101;
	shl.b32 	%r20, %r19, 23;
	mov.b32 	%f106, %r20;
	ex2.approx.ftz.f32 	%f107, %f105;
	mul.f32 	%f108, %f107, %f106;
	add.f32 	%f109, %f108, 0f00000000;
	div.rn.f32 	%f25, %f108, %f109;
	@%p17 bra 	$L__BB357_30;
	mad.lo.s64 	%rd77, %rd30, %rd4, %rd7;
	// begin inline asm
	{  cvt.rn.bf16.f32 %rs10, %f25;}

	// end inline asm
	shl.b64 	%rd78, %rd77, 1;
	add.s64 	%rd79, %rd3, %rd78;
	st.global.u16 	[%rd79], %rs10;
$L__BB357_30:
	add.s64 	%rd85, %rd30, %rd5;
	setp.lt.s64 	%p18, %rd85, %rd32;
	@%p18 bra 	$L__BB357_14;
$L__BB357_31:
	ret;

}
	// .globl	_Z15SoftmaxWarpImplI10DirectLoadI13__nv_bfloat16fE11DirectStoreIfS1_EfLi1ELi1ELi2ELi2ELb0EL9Algorithm0EEvT_T0_ll
.visible .entry _Z15SoftmaxWarpImplI10DirectLoadI13__nv_bfloat16fE11DirectStoreIfS1_EfLi1ELi1ELi2ELi2ELb0EL9Algorithm0EEvT_T0_ll(
	.param .align 8 .b8 _Z15SoftmaxWarpImplI10DirectLoadI13__nv_bfloat16fE11DirectStoreIfS1_EfLi1ELi1ELi2ELi2ELb0EL9Algorithm0EEvT_T0_ll_param_0[16],
	.param .align 8 .b8 _Z15SoftmaxWarpImplI10DirectLoadI13__nv_bfloat16fE11DirectStoreIfS1_EfLi1ELi1ELi2ELi2ELb0EL9Algorithm0EEvT_T0_ll_param_1[16],
	.param .u64 _Z15SoftmaxWarpImplI10DirectLoadI13__nv_bfloat16fE11DirectStoreIfS1_EfLi1ELi1ELi2ELi2ELb0EL9Algorithm0EEvT_T0_ll_param_2,
	.param .u64 _Z15SoftmaxWarpImplI10DirectLoadI13__nv_bfloat16fE11DirectStoreIfS1_EfLi1ELi1ELi2ELi2ELb0EL9Algorithm0EEvT_T0_ll_param_3
)
{
	.reg .pred 	%p<20>;
	.reg .b16 	%rs<13>;
	.reg .b32 	%r<49>;
	.reg .b32 	%f<119>;
	.reg .b64 	%rd<65>;

	ld.param.u64 	%rd2, [_Z15SoftmaxWarpImplI10DirectLoadI13__nv_bfloat16fE11DirectStoreIfS1_EfLi1ELi1ELi2ELi2ELb0EL9Algorithm0EEvT_T0_ll_param_0+8];
	ld.param.u64 	%rd4, [_Z15SoftmaxWarpImplI10DirectLoadI13__nv_bfloat16fE11DirectStoreIfS1_EfLi1ELi1ELi2ELi2ELb0EL9Algorithm0EEvT_T0_ll_param_1+8];
	ld.param.u64 	%rd19, [_Z15SoftmaxWarpImplI10DirectLoadI13__nv_bfloat16fE11DirectStoreIfS1_EfLi1ELi1ELi2ELi2ELb0EL9Algorithm0EEvT_T0_ll_param_1];
	ld.param.u64 	%rd20, [_Z15SoftmaxWarpImplI10DirectLoadI13__nv_bfloat16fE11DirectStoreIfS1_EfLi1ELi1ELi2ELi2ELb0EL9Algorithm0EEvT_T0_ll_param_0];
	ld.param.u64 	%rd18, [_Z15SoftmaxWarpImplI10DirectLoadI13__nv_bfloat16fE11DirectStoreIfS1_EfLi1ELi1ELi2ELi2ELb0EL9Algorithm0EEvT_T0_ll_param_2];
	ld.param.u64 	%rd21, [_Z15SoftmaxWarpImplI10DirectLoadI13__nv_bfloat16fE11DirectStoreIfS1_EfLi1ELi1ELi2ELi2ELb0EL9Algorithm0EEvT_T0_ll_param_3];
	cvta.to.global.u64 	%rd1, %rd20;
	cvta.to.global.u64 	%rd3, %rd19;
	setp.lt.s64 	%p1, %rd21, 3;
	@%p1 bra 	$L__BB358_2;
	mov.u64 	%rd22, $str;
	cvta.global.u64 	%rd23, %rd22;
	mov.u64 	%rd24, $str$1;
	cvta.global.u64 	%rd25, %rd24;
	mov.u64 	%rd26, __unnamed_349;
	cvta.global.u64 	%rd27, %rd26;
	{ // callseq 348, 0
	.param .b64 param0;
	st.param.b64 	[param0], %rd23;
	.param .b64 param1;
	st.param.b64 	[param1], %rd25;
	.param .b32 param2;
	st.param.b32 	[param2], 358;
	.param .b64 param3;
	st.param.b64 	[param3], %rd27;
	.param .b64 param4;
	st.param.b64 	[param4], 1;
	call.uni 
	__assertfail, 
	(
	param0, 
	param1, 
	param2, 
	param3, 
	param4
	);
	} // callseq 348
$L__BB358_2:
	mov.u32 	%r1, %nctaid.x;
	mov.u32 	%r2, %ntid.y;
	mov.u32 	%r3, %ctaid.x;
	mov.u32 	%r4, %tid.y;
	mad.lo.s32 	%r5, %r3, %r2, %r4;
	mul.lo.s32 	%r6, %r2, %r1;
	shl.b32 	%r7, %r6, 1;
	cvt.s64.s32 	%rd5, %r7;
	shl.b32 	%r8, %r5, 1;
	cvt.s64.s32 	%rd64, %r8;
	setp.le.s64 	%p2, %rd18, %rd64;
	@%p2 bra 	$L__BB358_11;
	mov.u32 	%r9, %tid.x;
	cvt.u64.u32 	%rd7, %r9;
	add.s64 	%rd8, %rd5, %rd64;
	max.s64 	%rd28, %rd18, %rd8;
	setp.lt.s64 	%p3, %rd8, %rd18;
	selp.u64 	%rd9, 1, 0, %p3;
	add.s64 	%rd29, %rd8, %rd9;
	sub.s64 	%rd10, %rd28, %rd29;
	or.b64  	%rd30, %rd10, %rd5;
	and.b64  	%rd31, %rd30, -4294967296;
	setp.ne.s64 	%p4, %rd31, 0;
	@%p4 bra 	$L__BB358_5;
	cvt.u32.u64 	%r10, %rd5;
	cvt.u32.u64 	%r11, %rd10;
	div.u32 	%r12, %r11, %r10;
	cvt.u64.u32 	%rd62, %r12;
	bra.uni 	$L__BB358_6;
$L__BB358_5:
	div.u64 	%rd62, %rd10, %rd5;
$L__BB358_6:
	add.s64 	%rd14, %rd62, %rd9;
	and.b64  	%rd32, %rd14, 1;
	setp.eq.b64 	%p5, %rd32, 1;
	@%p5 bra 	$L__BB358_8;
	mad.lo.s64 	%rd33, %rd2, %rd64, %rd7;
	shl.b64 	%rd34, %rd33, 1;
	add.s64 	%rd35, %rd1, %rd34;
	ld.global.u16 	%rs1, [%rd35];
	// begin inline asm
	{ cvt.f32.bf16 %f1, %rs1;}

	// end inline asm
	max.f32 	%f5, %f1, 0fFF800000;
	shl.b64 	%rd36, %rd2, 1;
	add.s64 	%rd37, %rd35, %rd36;
	ld.global.u16 	%rs2, [%rd37];
	// begin inline asm
	{ cvt.f32.bf16 %f2, %rs2;}

	// end inline asm
	max.f32 	%f6, %f2, 0fFF800000;
	mov.b32 	%r13, %f5;
	shfl.sync.bfly.b32	%r14|%p6, %r13, 1, 31, -1;
	mov.b32 	%f7, %r14;
	max.f32 	%f8, %f5, %f7;
	mov.b32 	%r15, %f6;
	shfl.sync.bfly.b32	%r16|%p7, %r15, 1, 31, -1;
	mov.b32 	%f9, %r16;
	max.f32 	%f10, %f6, %f9;
	sub.f32 	%f11, %f1, %f8;
	fma.rn.f32 	%f12, %f11, 0f3BBB989D, 0f3F000000;
	cvt.sat.f32.f32 	%f13, %f12;
	mov.f32 	%f14, 0f4B400001;
	mov.f32 	%f15, 0f437C0000;
	fma.rm.f32 	%f16, %f13, %f15, %f14;
	add.f32 	%f17, %f16, 0fCB40007F;
	neg.f32 	%f18, %f17;
	fma.rn.f32 	%f19, %f11, 0f3FB8AA3B, %f18;
	fma.rn.f32 	%f20, %f11, 0f32A57060, %f19;
	mov.b32 	%r17, %f16;
	shl.b32 	%r18, %r17, 23;
	mov.b32 	%f21, %r18;
	ex2.approx.ftz.f32 	%f22, %f20;
	mul.f32 	%f23, %f22, %f21;
	add.f32 	%f24, %f23, 0f00000000;
	sub.f32 	%f25, %f2, %f10;
	fma.rn.f32 	%f26, %f25, 0f3BBB989D, 0f3F000000;
	cvt.sat.f32.f32 	%f27, %f26;
	fma.rm.f32 	%f28, %f27, %f15, %f14;
	add.f32 	%f29, %f28, 0fCB40007F;
	neg.f32 	%f30, %f29;
	fma.rn.f32 	%f31, %f25, 0f3FB8AA3B, %f30;
	fma.rn.f32 	%f32, %f25, 0f32A57060, %f31;
	mov.b32 	%r19, %f28;
	shl.b32 	%r20, %r19, 23;
	mov.b32 	%f33, %r20;
	ex2.approx.ftz.f32 	%f34, %f32;
	mul.f32 	%f35, %f34, %f33;
	add.f32 	%f36, %f35, 0f00000000;
	mov.b32 	%r21, %f24;
	shfl.sync.bfly.b32	%r22|%p8, %r21, 1, 31, -1;
	mov.b32 	%f37, %r22;
	add.f32 	%f38, %f24, %f37;
	mov.b32 	%r23, %f36;
	shfl.sync.bfly.b32	%r24|%p9, %r23, 1, 31, -1;
	mov.b32 	%f39, %r24;
	add.f32 	%f40, %f36, %f39;
	div.rn.f32 	%f3, %f23, %f38;
	mad.lo.s64 	%rd38, %rd4, %rd64, %rd7;
	// begin inline asm
	{  cvt.rn.bf16.f32 %rs3, %f3;}

	// end inline asm
	shl.b64 	%rd39, %rd38, 1;
	add.s64 	%rd40, %rd3, %rd39;
	st.global.u16 	[%rd40], %rs3;
	div.rn.f32 	%f4, %f35, %f40;
	// begin inline asm
	{  cvt.rn.bf16.f32 %rs4, %f4;}

	// end inline asm
	shl.b64 	%rd41, %rd4, 1;
	add.s64 	%rd42, %rd40, %rd41;
	st.global.u16 	[%rd42], %rs4;
	mov.u64 	%rd64, %rd8;
$L__BB358_8:
	setp.eq.s64 	%p10, %rd14, 0;
	@%p10 bra 	$L__BB358_11;
	shl.b64 	%rd46, %rd2, 1;
	shl.b64 	%rd51, %rd4, 1;
$L__BB358_10:
	mad.lo.s64 	%rd43, %rd64, %rd2, %rd7;
	shl.b64 	%rd44, %rd43, 1;
	add.s64 	%rd45, %rd1, %rd44;
	ld.global.u16 	%rs5, [%rd45];
	// begin inline asm
	{ cvt.f32.bf16 %f41, %rs5;}

	// end inline asm
	max.f32 	%f49, %f41, 0fFF800000;
	add.s64 	%rd47, %rd45, %rd46;
	ld.global.u16 	%rs6, [%rd47];
	// begin inline asm
	{ cvt.f32.bf16 %f42, %rs6;}

	// end inline asm
	max.f32 	%f50, %f42, 0fFF800000;
	mov.b32 	%r25, %f49;
	shfl.sync.bfly.b32	%r26|%p11, %r25, 1, 31, -1;
	mov.b32 	%f51, %r26;
	max.f32 	%f52, %f49, %f51;
	mov.b32 	%r27, %f50;
	shfl.sync.bfly.b32	%r28|%p12, %r27, 1, 31, -1;
	mov.b32 	%f53, %r28;
	max.f32 	%f54, %f50, %f53;
	sub.f32 	%f55, %f41, %f52;
	fma.rn.f32 	%f56, %f55, 0f3BBB989D, 0f3F000000;
	cvt.sat.f32.f32 	%f57, %f56;
	mov.f32 	%f58, 0f4B400001;
	mov.f32 	%f59, 0f437C0000;
	fma.rm.f32 	%f60, %f57, %f59, %f58;
	add.f32 	%f61, %f60, 0fCB40007F;
	neg.f32 	%f62, %f61;
	fma.rn.f32 	%f63, %f55, 0f3FB8AA3B, %f62;
	fma.rn.f32 	%f64, %f55, 0f32A57060, %f63;
	mov.b32 	%r29, %f60;
	shl.b32 	%r30, %r29, 23;
	mov.b32 	%f65, %r30;
	ex2.approx.ftz.f32 	%f66, %f64;
	mul.f32 	%f67, %f66, %f65;
	add.f32 	%f68, %f67, 0f00000000;
	sub.f32 	%f69, %f42, %f54;
	fma.rn.f32 	%f70, %f69, 0f3BBB989D, 0f3F000000;
	cvt.sat.f32.f32 	%f71, %f70;
	fma.rm.f32 	%f72, %f71, %f59, %f58;
	add.f32 	%f73, %f72, 0fCB40007F;
	neg.f32 	%f74, %f73;
	fma.rn.f32 	%f75, %f69, 0f3FB8AA3B, %f74;
	fma.rn.f32 	%f76, %f69, 0f32A57060, %f75;
	mov.b32 	%r31, %f72;
	shl.b32 	%r32, %r31, 23;
	mov.b32 	%f77, %r32;
	ex2.approx.ftz.f32 	%f78, %f76;
	mul.f32 	%f79, %f78, %f77;
	add.f32 	%f80, %f79, 0f00000000;
	mov.b32 	%r33, %f68;
	shfl.sync.bfly.b32	%r34|%p13, %r33, 1, 31, -1;
	mov.b32 	%f81, %r34;
	add.f32 	%f82, %f68, %f81;
	mov.b32 	%r35, %f80;
	shfl.sync.bfly.b32	%r36|%p14, %r35, 1, 31, -1;
	mov.b32 	%f83, %r36;
	add.f32 	%f84, %f80, %f83;
	div.rn.f32 	%f43, %f67, %f82;
	mad.lo.s64 	%rd48, %rd64, %rd4, %rd7;
	// begin inline asm
	{  cvt.rn.bf16.f32 %rs7, %f43;}

	// end inline asm
	shl.b64 	%rd49, %rd48, 1;
	add.s64 	%rd50, %rd3, %rd49;
	st.global.u16 	[%rd50], %rs7;
	div.rn.f32 	%f44, %f79, %f84;
	// begin inline asm
	{  cvt.rn.bf16.f32 %rs8, %f44;}

	// end inline asm
	add.s64 	%rd52, %rd50, %rd51;
	st.global.u16 	[%rd52], %rs8;
	add.s64 	%rd53, %rd64, %rd5;
	mad.lo.s64 	%rd54, %rd53, %rd2, %rd7;
	shl.b64 	%rd55, %rd54, 1;
	add.s64 	%rd56, %rd1, %rd55;
	ld.global.u16 	%rs9, [%rd56];
	// begin inline asm
	{ cvt.f32.bf16 %f45, %rs9;}

	// end inline asm
	max.f32 	%f85, %f45, 0fFF800000;
	add.s64 	%rd57, %rd56, %rd46;
	ld.global.u16 	%rs10, [%rd57];
	// begin inline asm
	{ cvt.f32.bf16 %f46, %rs10;}

	// end inline asm
	max.f32 	%f86, %f46, 0fFF800000;
	mov.b32 	%r37, %f85;
	shfl.sync.bfly.b32	%r38|%p15, %r37, 1, 31, -1;
	mov.b32 	%f87, %r38;
	max.f32 	%f88, %f85, %f87;
	mov.b32 	%r39, %f86;
	shfl.sync.bfly.b32	%r40|%p16, %r39, 1, 31, -1;
	mov.b32 	%f89, %r40;
	max.f32 	%f90, %f86, %f89;
	sub.f32 	%f91, %f45, %f88;
	fma.rn.f32 	%f92, %f91, 0f3BBB989D, 0f3F000000;
	cvt.sat.f32.f32 	%f93, %f92;
	fma.rm.f32 	%f94, %f93, %f59, %f58;
	add.f32 	%f95, %f94, 0fCB40007F;
	neg.f32 	%f96, %f95;
	fma.rn.f32 	%f97, %f91, 0f3FB8AA3B, %f96;
	fma.rn.f32 	%f98, %f91, 0f32A57060, %f97;
	mov.b32 	%r41, %f94;
	shl.b32 	%r42, %r41, 23;
	mov.b32 	%f99, %r42;
	ex2.approx.ftz.f32 	%f100, %f98;
	mul.f32 	%f101, %f100, %f99;
	add.f32 	%f102, %f101, 0f00000000;
	sub.f32 	%f103, %f46, %f90;
	fma.rn.f32 	%f104, %f103, 0f3BBB989D, 0f3F000000;
	cvt.sat.f32.f32 	%f105, %f104;
	fma.rm.f32 	%f106, %f105, %f59, %f58;
	add.f32 	%f107, %f106, 0fCB40007F;
	neg.f32 	%f108, %f107;
	fma.rn.f32 	%f109, %f103, 0f3FB8AA3B, %f108;
	fma.rn.f32 	%f110, %f103, 0f32A57060, %f109;
	mov.b32 	%r43, %f106;
	shl.b32 	%r44, %r43, 23;
	mov.b32 	%f111, %r44;
	ex2.approx.ftz.f32 	%f112, %f110;
	mul.f32 	%f113, %f112, %f111;
	add.f32 	%f114, %f113, 0f00000000;
	mov.b32 	%r45, %f102;
	shfl.sync.bfly.b32	%r46|%p17, %r45, 1, 31, -1;
	mov.b32 	%f115, %r46;
	add.f32 	%f116, %f102, %f115;
	mov.b32 	%r47, %f114;
	shfl.sync.bfly.b32	%r48|%p18, %r47, 1, 31, -1;
	mov.b32 	%f117, %r48;
	add.f32 	%f118, %f114, %f117;
	div.rn.f32 	%f47, %f101, %f116;
	mad.lo.s64 	%rd58, %rd53, %rd4, %rd7;
	// begin inline asm
	{  cvt.rn.bf16.f32 %rs11, %f47;}

	// end inline asm
	shl.b64 	%rd59, %rd58, 1;
	add.s64 	%rd60, %rd3, %rd59;
	st.global.u16 	[%rd60], %rs11;
	div.rn.f32 	%f48, %f113, %f118;
	// begin inline asm
	{  cvt.rn.bf16.f32 %rs12, %f48;}

	// end inline asm
	add.s64 	%rd61, %rd60, %rd51;
	st.global.u16 	[%rd61], %rs12;
	add.s64 	%rd64, %rd53, %rd5;
	setp.lt.s64 	%p19, %rd64, %rd18;
	@%p19 bra 	$L__BB358_10;
$L__BB358_11:
	ret;

}
	// .globl	_Z15SoftmaxWarpImplI10DirectLoadI13__nv_bfloat16fE11DirectStoreIfS1_EfLi1ELi1ELi2ELi2ELb1EL9Algorithm0EEvT_T0_ll
.visible .entry _Z15SoftmaxWarpImplI10DirectLoadI13__nv_bfloat16fE11DirectStoreIfS1_EfLi1ELi1ELi2ELi2ELb1EL9Algorithm0EEvT_T0_ll(
	.param .align 8 .b8 _Z15SoftmaxWarpImplI10DirectLoadI13__nv_bfloat16fE11DirectStoreIfS1_EfLi1ELi1ELi2ELi2ELb1EL9Algorithm0EEvT_T0_ll_param_0[16],
	.param .align 8 .b8 _Z15SoftmaxWarpImplI10DirectLoadI13__nv_bfloat16fE11DirectStoreIfS1_EfLi1ELi1ELi2ELi2ELb1EL9Algorithm0EEvT_T0_ll_param_1[16],
	.param .u64 _Z15SoftmaxWarpImplI10DirectLoadI13__nv_bfloat16fE11DirectStoreIfS1_EfLi1ELi1ELi2ELi2ELb1EL9Algorithm0EEvT_T0_ll_param_2,
	.param .u64 _Z15SoftmaxWarpImplI10DirectLoadI13__nv_bfloat16fE11DirectStoreIfS1_EfLi1ELi1ELi2ELi2ELb1EL9Algorithm0EEvT_T0_ll_param_3
)
{
	.reg .pred 	%p<12>;
	.reg .b16 	%rs<5>;
	.reg .b32 	%r<22>;
	.reg .b32 	%f<55>;
	.reg .b64 	%rd<35>;

	ld.param.u64 	%rd2, [_Z15SoftmaxWarpImplI10DirectLoadI13__nv_bfloat16fE11DirectStoreIfS1_EfLi1ELi1ELi2ELi2ELb1EL9Algorithm0EEvT_T0_ll_param_0+8];
	ld.param.u64 	%rd4, [_Z15SoftmaxWarpImplI10DirectLoadI13__nv_bfloat16fE11DirectStoreIfS1_EfLi1ELi1ELi2ELi2ELb1EL9Algorithm0EEvT_T0_ll_param_1+8];
	ld.param.u64 	%rd12, [_Z15SoftmaxWarpImplI10DirectLoadI13__nv_bfloat16fE11DirectStoreIfS1_EfLi1ELi1ELi2ELi2ELb1EL9Algorithm0EEvT_T0_ll_param_1];
	ld.param.u64 	%rd13, [_Z15SoftmaxWarpImplI10DirectLoadI13__nv_bfloat16fE11DirectStoreIfS1_EfLi1ELi1ELi2ELi2ELb1EL9Algorithm0EEvT_T0_ll_param_0];
	ld.param.u64 	%rd10, [_Z15SoftmaxWarpImplI10DirectLoadI13__nv_bfloat16fE11DirectStoreIfS1_EfLi1ELi1ELi2ELi2ELb1EL9Algorithm0EEvT_T0_ll_param_2];
	ld.param.u64 	%rd11, [_Z15SoftmaxWarpImplI10DirectLoadI13__nv_bfloat16fE11DirectStoreIfS1_EfLi1ELi1ELi2ELi2ELb1EL9Algorithm0EEvT_T0_ll_param_3];
	cvta.to.global.u64 	%rd1, %rd13;
	cvta.to.global.u64 	%rd3, %rd12;
	setp.lt.s64 	%p1, %rd11, 3;
	@%p1 bra 	$L__BB359_2;
	mov.u64 	%rd14, $str;
	cvta.global.u64 	%rd15, %rd14;
	mov.u64 	%rd16, $str$1;
	cvta.global.u64 	%rd17, %rd16;
	mov.u64 	%rd18, __unnamed_350;
	cvta.global.u64 	%rd19, %rd18;
	{ // callseq 349, 0
	.param .b64 param0;
	st.param.b64 	[param0], %rd15;
	.param .b64 param1;
	st.param.b64 	[param1], %rd17;
	.param .b32 param2;
	st.param.b32 	[param2], 358;
	.param .b64 param3;
	st.param.b64 	[param3], %rd19;
	.param .b64 param4;
	st.param.b64 	[param4], 1;
	call.uni 
	__assertfail, 
	(
	param0, 
	param1, 
	param2, 
	param3, 
	param4
	);
	} // callseq 349
$L__BB359_2:
	mov.u32 	%r2, %nctaid.x;
	mov.u32 	%r3, %ntid.y;
	mov.u32 	%r4, %ctaid.x;
	mov.u32 	%r5, %tid.y;
	mad.lo.s32 	%r6, %r4, %r3, %r5;
	mul.lo.s32 	%r7, %r3, %r2;
	shl.b32 	%r1, %r7, 1;
	shl.b32 	%r8, %r6, 1;
	cvt.s64.s32 	%rd34, %r8;
	setp.le.s64 	%p2, %rd10, %rd34;
	@%p2 bra 	$L__BB359_13;
	mov.u32 	%r9, %tid.x;
	cvt.u64.u32 	%rd6, %r9;
	cvt.s64.s32 	%rd7, %r1;
$L__BB359_4:
	setp.le.s64 	%p3, %rd11, %rd6;
	mov.f32 	%f51, 0fFF800000;
	mov.f32 	%f52, %f51;
	@%p3 bra 	$L__BB359_6;
	mad.lo.s64 	%rd20, %rd34, %rd2, %rd6;
	shl.b64 	%rd21, %rd20, 1;
	add.s64 	%rd22, %rd1, %rd21;
	ld.global.u16 	%rs1, [%rd22];
	// begin inline asm
	{ cvt.f32.bf16 %f52, %rs1;}

	// end inline asm
	max.f32 	%f51, %f52, 0fFF800000;
$L__BB359_6:
	setp.le.s64 	%p4, %rd11, %rd6;
	mov.f32 	%f53, 0fFF800000;
	mov.f32 	%f54, %f53;
	@%p4 bra 	$L__BB359_8;
	mad.lo.s64 	%rd23, %rd2, %rd34, %rd2;
	add.s64 	%rd24, %rd23, %rd6;
	shl.b64 	%rd25, %rd24, 1;
	add.s64 	%rd26, %rd1, %rd25;
	ld.global.u16 	%rs2, [%rd26];
	// begin inline asm
	{ cvt.f32.bf16 %f54, %rs2;}

	// end inline asm
	max.f32 	%f53, %f54, 0fFF800000;
$L__BB359_8:
	setp.le.s64 	%p5, %rd11, %rd6;
	mov.b32 	%r10, %f51;
	shfl.sync.bfly.b32	%r11|%p6, %r10, 1, 31, -1;
	mov.b32 	%f17, %r11;
	max.f32 	%f18, %f51, %f17;
	mov.b32 	%r12, %f53;
	shfl.sync.bfly.b32	%r13|%p7, %r12, 1, 31, -1;
	mov.b32 	%f19, %r13;
	max.f32 	%f20, %f53, %f19;
	sub.f32 	%f21, %f52, %f18;
	fma.rn.f32 	%f22, %f21, 0f3BBB989D, 0f3F000000;
	cvt.sat.f32.f32 	%f23, %f22;
	mov.f32 	%f24, 0f4B400001;
	mov.f32 	%f25, 0f437C0000;
	fma.rm.f32 	%f26, %f23, %f25, %f24;
	add.f32 	%f27, %f26, 0fCB40007F;
	neg.f32 	%f28, %f27;
	fma.rn.f32 	%f29, %f21, 0f3FB8AA3B, %f28;
	fma.rn.f32 	%f30, %f21, 0f32A57060, %f29;
	mov.b32 	%r14, %f26;
	shl.b32 	%r15, %r14, 23;
	mov.b32 	%f31, %r15;
	ex2.approx.ftz.f32 	%f32, %f30;
	mul.f32 	%f33, %f32, %f31;
	add.f32 	%f34, %f33, 0f00000000;
	sub.f32 	%f35, %f54, %f20;
	fma.rn.f32 	%f36, %f35, 0f3BBB989D, 0f3F000000;
	cvt.sat.f32.f32 	%f37, %f36;
	fma.rm.f32 	%f38, %f37, %f25, %f24;
	add.f32 	%f39, %f38, 0fCB40007F;
	neg.f32 	%f40, %f39;
	fma.rn.f32 	%f41, %f35, 0f3FB8AA3B, %f40;
	fma.rn.f32 	%f42, %f35, 0f32A57060, %f41;
	mov.b32 	%r16, %f38;
	shl.b32 	%r17, %r16, 23;
	mov.b32 	%f43, %r17;
	ex2.approx.ftz.f32 	%f44, %f42;
	mul.f32 	%f9, %f44, %f43;
	add.f32 	%f45, %f9, 0f00000000;
	mov.b32 	%r18, %f34;
	shfl.sync.bfly.b32	%r19|%p8, %r18, 1, 31, -1;
	mov.b32 	%f46, %r19;
	add.f32 	%f47, %f34, %f46;
	mov.b32 	%r20, %f45;
	shfl.sync.bfly.b32	%r21|%p9, %r20, 1, 31, -1;
	mov.b32 	%f48, %r21;
	add.f32 	%f10, %f45, %f48;
	div.rn.f32 	%f11, %f33, %f47;
	@%p5 bra 	$L__BB359_10;
	mad.lo.s64 	%rd27, %rd34, %rd4, %rd6;
	// begin inline asm
	{  cvt.rn.bf16.f32 %rs3, %f11;}

	// end inline asm
	shl.b64 	%rd28, %rd27, 1;
	add.s64 	%rd29, %rd3, %rd28;
	st.global.u16 	[%rd29], %rs3;
$L__BB359_10:
	setp.le.s64 	%p10, %rd11, %rd6;
	div.rn.f32 	%f12, %f9, %f10;
	@%p10 bra 	$L__BB359_12;
	mad.lo.s64 	%rd30, %rd4, %rd34, %rd4;
	add.s64 	%rd31, %rd30, %rd6;
	// begin inline asm
	{  cvt.rn.bf16.f32 %rs4, %f12;}

	// end inline asm
	shl.b64 	%rd32, %rd31, 1;
	add.s64 	%rd33, %rd3, %rd32;
	st.global.u16 	[%rd33], %rs4;
$L__BB359_12:
	add.s64 	%rd34, %rd34, %rd7;
	setp.lt.s64 	%p11, %rd34, %rd10;
	@%p11 bra 	$L__BB359_4;
$L__BB359_13:
	ret;

}
	// .globl	_Z15SoftmaxWarpImplI10DirectLoadI13__nv_bfloat16fE11DirectStoreIfS1_EfLi1ELi1ELi2ELi1ELb0EL9Algorithm0EEvT_T0_ll
.visible .entry _Z15SoftmaxWarpImplI10DirectLoadI13__nv_bfloat16fE11DirectStoreIfS1_EfLi1ELi1ELi2ELi1ELb0EL9Algorithm0EEvT_T0_ll(
	.param .align 8 .b8 _Z15SoftmaxWarpImplI10DirectLoadI13__nv_bfloat16fE11DirectStoreIfS1_EfLi1ELi1ELi2ELi1ELb0EL9Algorithm0EEvT_T0_ll_param_0[16],
	.param .align 8 .b8 _Z15SoftmaxWarpImplI10DirectLoadI13__nv_bfloat16fE11DirectStoreIfS1_EfLi1ELi1ELi2ELi1ELb0EL9Algorithm0EEvT_T0_ll_param_1[16],
	.param .u64 _Z15SoftmaxWarpImplI10DirectLoadI13__nv_bfloat16fE11DirectStoreIfS1_EfLi1ELi1ELi2ELi1ELb0EL9Algorithm0EEvT_T0_ll_param_2,
	.param .u64 _Z15SoftmaxWarpImplI10DirectLoadI13__nv_bfloat16fE11DirectStoreIfS1_EfLi1ELi1ELi2ELi1ELb0EL9Algorithm0EEvT_T0_ll_param_3
)
{
	.reg .pred 	%p<6>;
	.reg .b16 	%rs<3>;
	.reg .b32 	%r<14>;
	.reg .b32 	%f<22>;
	.reg .b64 	%rd<27>;

	ld.param.u64 	%rd1, [_Z15SoftmaxWarpImplI10DirectLoadI13__nv_bfloat16fE11DirectStoreIfS1_EfLi1ELi1ELi2ELi1ELb0EL9Algorithm0EEvT_T0_ll_param_0];
	ld.param.u64 	%rd2, [_Z15SoftmaxWarpImplI10DirectLoadI13__nv_bfloat16fE11DirectStoreIfS1_EfLi1ELi1ELi2ELi1ELb0EL9Algorithm0EEvT_T0_ll_param_0+8];
	ld.param.u64 	%rd3, [_Z15SoftmaxWarpImplI10DirectLoadI13__nv_bfloat16fE11DirectStoreIfS1_EfLi1ELi1ELi2ELi1ELb0EL9Algorithm0EEvT_T0_ll_param_1];
	ld.param.u64 	%rd4, [_Z15SoftmaxWarpImplI10DirectLoadI13__nv_bfloat16fE11DirectStoreIfS1_EfLi1ELi1ELi2ELi1ELb0EL9Algorithm0EEvT_T0_ll_param_1+8];
	ld.param.u64 	%rd12, [_Z15SoftmaxWarpImplI10DirectLoadI13__nv_bfloat16fE11DirectStoreIfS1_EfLi1ELi1ELi2ELi1ELb0EL9Algorithm0EEvT_T0_ll_param_2];
	ld.param.u64 	%rd13, [_Z15SoftmaxWarpImplI10DirectLoadI13__nv_bfloat16fE11DirectStoreIfS1_EfLi1ELi1ELi2ELi1ELb0EL9Algorithm0EEvT_T0_ll_param_3];
	setp.lt.s64 	%p1, %rd13, 3;
	@%p1 bra 	$L__BB360_2;
	mov.u64 	%rd14, $str;
	cvta.global.u64 	%rd15, %rd14;
	mov.u64 	%rd16, $str$1;
	cvta.global.u64 	%rd17, %rd16;
	mov.u64 	%rd18, __unnamed_351;
	cvta.global.u64 	%rd19, %rd18;
	{ // callseq 350, 0
	.param .b64 param0;
	st.param.b64 	[param0], %rd15;
	.param .b64 param1;
	st.param.b64 	[param1], %rd17;
	.param .b32 param2;
	st.param.b32 	[param2], 358;
	.param .b64 param3;
	st.param.b64 	[param3], %rd19;
	.param .b64 param4;
	st.param.b64 	[param4], 1;
	call.uni 
	__assertfail, 
	(
	param0, 
	param1, 
	param2, 
	param3, 
	param4
	);
	} // callseq 350
$L__BB360_2:
	mov.u32 	%r2, %nctaid.x;
	mov.u32 	%r3, %ntid.y;
	mul.lo.s32 	%r1, %r2, %r3;
	mov.u32 	%r4, %ctaid.x;
	mov.u32 	%r5, %tid.y;
	mad.lo.s32 	%r6, %r4, %r3, %r5;
	cvt.s64.s32 	%rd26, %r6;
	setp.le.s64 	%p2, %rd12, %rd26;
	@%p2 bra 	$L__BB360_5;
	mov.u32 	%r7, %tid.x;
	cvt.u64.u32 	%rd6, %r7;
	cvta.to.global.u64 	%rd7, %rd3;
	cvta.to.global.u64 	%rd8, %rd1;
	cvt.s64.s32 	%rd9, %r1;
$L__BB360_4:
	mad.lo.s64 	%rd20, %rd26, %rd2, %rd6;
	shl.b64 	%rd21, %rd20, 1;
	add.s64 	%rd22, %rd8, %rd21;
	ld.global.u16 	%rs1, [%rd22];
	// begin inline asm
	{ cvt.f32.bf16 %f1, %rs1;}

	// end inline asm
	max.f32 	%f3, %f1, 0fFF800000;
	mov.b32 	%r8, %f3;
	shfl.sync.bfly.b32	%r9|%p3, %r8, 1, 31, -1;
	mov.b32 	%f4, %r9;
	max.f32 	%f5, %f3, %f4;
	sub.f32 	%f6, %f1, %f5;
	fma.rn.f32 	%f7, %f6, 0f3BBB989D, 0f3F000000;
	cvt.sat.f32.f32 	%f8, %f7;
	mov.f32 	%f9, 0f4B400001;
	mov.f32 	%f10, 0f437C0000;
	fma.rm.f32 	%f11, %f8, %f10, %f9;
	add.f32 	%f12, %f11, 0fCB40007F;
	neg.f32 	%f13, %f12;
	fma.rn.f32 	%f14, %f6, 0f3FB8AA3B, %f13;
	fma.rn.f32 	%f15, %f6, 0f32A57060, %f14;
	mov.b32 	%r10, %f11;
	shl.b32 	%r11, %r10, 23;
	mov.b32 	%f16, %r11;
	ex2.approx.ftz.f32 	%f17, %f15;
	mul.f32 	%f18, %f17, %f16;
	add.f32 	%f19, %f18, 0f00000000;
	mov.b32 	%r12, %f19;
	shfl.sync.bfly.b32	%r13|%p4, %r12, 1, 31, -1;
	mov.b32 	%f20, %r13;
	add.f32 	%f21, %f19, %f20;
	div.rn.f32 	%f2, %f18, %f21;
	mad.lo.s64 	%rd23, %rd26, %rd4, %rd6;
	// begin inline asm
	{  cvt.rn.bf16.f32 %rs2, %f2;}

	// end inline asm
	shl.b64 	%rd24, %rd23, 1;
	add.s64 	%rd25, %rd7, %rd24;
	st.global.u16 	[%rd25], %rs2;
	add.s64 	%rd26, %rd26, %rd9;
	setp.lt.s64 	%p5, %rd26, %rd12;
	@%p5 bra 	$L__BB360_4;
$L__BB360_5:
	ret;

}
	// .globl	_Z15SoftmaxWarpImplI10DirectLoadI13__nv_bfloat16fE11DirectStoreIfS1_EfLi1ELi1ELi2ELi1ELb1EL9Algorithm0EEvT_T0_ll
.visible .entry _Z15SoftmaxWarpImplI10DirectLoadI13__nv_bfloat16fE11DirectStoreIfS1_EfLi1ELi1ELi2ELi1ELb1EL9Algorithm0EEvT_T0_ll(
	.param .align 8 .b8 _Z15SoftmaxWarpImplI10DirectLoadI13__nv_bfloat16fE11DirectStoreIfS1_EfLi1ELi1ELi2ELi1ELb1EL9Algorithm0EEvT_T0_ll_param_0[16],
	.param .align 8 .b8 _Z15SoftmaxWarpImplI10DirectLoadI13__nv_bfloat16fE11DirectStoreIfS1_EfLi1ELi1ELi2ELi1ELb1EL9Algorithm0EEvT_T0_ll_param_1[16],
	.param .u64 _Z15SoftmaxWarpImplI10DirectLoadI13__nv_bfloat16fE11DirectStoreIfS1_EfLi1ELi1ELi2ELi1ELb1EL9Algorithm0EEvT_T0_ll_param_2,
	.param .u64 _Z15SoftmaxWarpImplI10DirectLoadI13__nv_bfloat16fE11DirectStoreIfS1_EfLi1ELi1ELi2ELi1ELb1EL9Algorithm0EEvT_T0_ll_param_3
)
{
	.reg .pred 	%p<8>;
	.reg .b16 	%rs<3>;
	.reg .b32 	%r<14>;
	.reg .b32 	%f<29>;
	.reg .b64 	%rd<27>;

	ld.param.u64 	%rd1, [_Z15SoftmaxWarpImplI10DirectLoadI13__nv_bfloat16fE11DirectStoreIfS1_EfLi1ELi1ELi2ELi1ELb1EL9Algorithm0EEvT_T0_ll_param_0];
	ld.param.u64 	%rd2, [_Z15SoftmaxWarpImplI10DirectLoadI13__nv_bfloat16fE11DirectStoreIfS1_EfLi1ELi1ELi2ELi1ELb1EL9Algorithm0EEvT_T0_ll_param_0+8];
	ld.param.u64 	%rd3, [_Z15SoftmaxWarpImplI10DirectLoadI13__nv_bfloat16fE11DirectStoreIfS1_EfLi1ELi1ELi2ELi1ELb1EL9Algorithm0EEvT_T0_ll_param_1];
	ld.param.u64 	%rd4, [_Z15SoftmaxWarpImplI10DirectLoadI13__nv_bfloat16fE11DirectStoreIfS1_EfLi1ELi1ELi2ELi1ELb1EL9Algorithm0EEvT_T0_ll_param_1+8];
	ld.param.u64 	%rd12, [_Z15SoftmaxWarpImplI10DirectLoadI13__nv_bfloat16fE11DirectStoreIfS1_EfLi1ELi1ELi2ELi1ELb1EL9Algorithm0EEvT_T0_ll_param_2];
	ld.param.u64 	%rd13, [_Z15SoftmaxWarpImplI10DirectLoadI13__nv_bfloat16fE11DirectStoreIfS1_EfLi1ELi1ELi2ELi1ELb1EL9Algorithm0EEvT_T0_ll_param_3];
	setp.lt.s64 	%p1, %rd13, 3;
	@%p1 bra 	$L__BB361_2;
	mov.u64 	%rd14, $str;
	cvta.global.u64 	%rd15, %rd14;
	mov.u64 	%rd16, $str$1;
	cvta.global.u64 	%rd17, %rd16;
	mov.u64 	%rd18, __unnamed_352;
	cvta.global.u64 	%rd19, %rd18;
	{ // callseq 351, 0
	.param .b64 param0;
	st.param.b64 	[param0], %rd15;
	.param .b64 param1;
	st.param.b64 	[param1], %rd17;
	.param .b32 param2;
	st.param.b32 	[param2], 358;
	.param .b64 param3;
	st.param.b64 	[param3], %rd19;
	.param .b64 param4;
	st.param.b64 	[param4], 1;
	call.uni 
	__assertfail, 
	(
	param0, 
	param1, 
	param2, 
	param3, 
	param4
	);
	} // callseq 351
$L__BB361_2:
	mov.u32 	%r2, %nctaid.x;
	mov.u32 	%r3, %ntid.y;
	mul.lo.s32 	%r1, %r2, %r3;
	mov.u32 	%r4, %ctaid.x;
	mov.u32 	%r5, %tid.y;
	mad.lo.s32 	%r6, %r4, %r3, %r5;
	cvt.s64.s32 	%rd26, %r6;
	setp.le.s64 	%p2, %rd12, %rd26;
	@%p2 bra 	$L__BB361_9;
	mov.u32 	%r7, %tid.x;
	cvt.u64.u32 	%rd6, %r7;
	cvta.to.global.u64 	%rd7, %rd3;
	cvta.to.global.u64 	%rd8, %rd1;
	cvt.s64.s32 	%rd9, %r1;
$L__BB361_4:
	setp.le.s64 	%p3, %rd13, %rd6;
	mov.f32 	%f27, 0fFF800000;
	mov.f32 	%f28, %f27;
	@%p3 bra 	$L__BB361_6;
	mad.lo.s64 	%rd20, %rd26, %rd2, %rd6;
	shl.b64 	%rd21, %rd20, 1;
	add.s64 	%rd22, %rd8, %rd21;
	ld.global.u16 	%rs1, [%rd22];
	// begin inline asm
	{ cvt.f32.bf16 %f27, %rs1;}

	// end inline asm
	max.f32 	%f28, %f27, 0fFF800000;
$L__BB361_6:
	setp.le.s64 	%p4, %rd13, %rd6;
	mov.b32 	%r8, %f28;
	shfl.sync.bfly.b32	%r9|%p5, %r8, 1, 31, -1;
	mov.b32 	%f8, %r9;
	max.f32 	%f9, %f28, %f8;
	sub.f32 	%f10, %f27, %f9;
	fma.rn.f32 	%f11, %f10, 0f3BBB989D, 0f3F000000;
	cvt.sat.f32.f32 	%f12, %f11;
	mov.f32 	%f13, 0f4B400001;
	mov.f32 	%f14, 0f437C0000;
	fma.rm.f32 	%f15, %f12, %f14, %f13;
	add.f32 	%f16, %f15, 0fCB40007F;
	neg.f32 	%f17, %f16;
	fma.rn.f32 	%f18, %f10, 0f3FB8AA3B, %f17;
	fma.rn.f32 	%f19, %f10, 0f32A57060, %f18;
	mov.b32 	%r10, %f15;
	shl.b32 	%r11, %r10, 23;
	mov.b32 	%f20, %r11;
	ex2.approx.ftz.f32 	%f21, %f19;
	mul.f32 	%f22, %f21, %f20;
	add.f32 	%f23, %f22, 0f00000000;
	mov.b32 	%r12, %f23;
	shfl.sync.bfly.b32	%r13|%p6, %r12, 1, 31, -1;
	mov.b32 	%f24, %r13;
	add.f32 	%f25, %f23, %f24;
	div.rn.f32 	%f5, %f22, %f25;
	@%p4 bra 	$L__BB361_8;
	mad.lo.s64 	%rd23, %rd26, %rd4, %rd6;
	// begin inline asm
	{  cvt.rn.bf16.f32 %rs2, %f5;}

	// end inline asm
	shl.b64 	%rd24, %rd23, 1;
	add.s64 	%rd25, %rd7, %rd24;
	st.global.u16 	[%rd25], %rs2;
$L__BB361_8:
	add.s64 	%rd26, %rd26, %rd9;
	setp.lt.s64 	%p7, %rd26, %rd12;
	@%p7 bra 	$L__BB361_4;
$L__BB361_9:
	ret;

}
	// .globl	_Z15SoftmaxWarpImplI10DirectLoadI13__nv_bfloat16fE11DirectStoreIfS1_EfLi1ELi1ELi4ELi2ELb0EL9Algorithm0EEvT_T0_ll
.visible .entry _Z15SoftmaxWarpImplI10DirectLoadI13__nv_bfloat16fE11DirectStoreIfS1_EfLi1ELi1ELi4ELi2ELb0EL9Algorithm0EEvT_T0_ll(
	.param .align 8 .b8 _Z15SoftmaxWarpImplI10DirectLoadI13__nv_bfloat16fE11DirectStoreIfS1_EfLi1ELi1ELi4ELi2ELb0EL9Algorithm0EEvT_T0_ll_param_0[16],
	.param .align 8 .b8 _Z15SoftmaxWarpImplI10DirectLoadI13__nv_bfloat16fE11DirectStoreIfS1_EfLi1ELi1ELi4ELi2ELb0EL9Algorithm0EEvT_T0_ll_param_1[16],
	.param .u64 _Z15SoftmaxWarpImplI10DirectLoadI13__nv_bfloat16fE11DirectStoreIfS1_EfLi1ELi1ELi4ELi2ELb0EL9Algorithm0EEvT_T0_ll_param_2,
	.param .u64 _Z15SoftmaxWarpImplI10DirectLoadI13__nv_bfloat16fE11DirectStoreIfS1_EfLi1ELi1ELi4ELi2ELb0EL9Algorithm0EEvT_T0_ll_param_3
)
{
	.reg .pred 	%p<12>;
	.reg .b16 	%rs<5>;
	.reg .b32 	%r<30>;
	.reg .b32 	%f<49>;
	.reg .b64 	%rd<31>;

	ld.param.u64 	%rd1, [_Z15SoftmaxWarpImplI10DirectLoadI13__nv_bfloat16fE11DirectStoreIfS1_EfLi1ELi1ELi4ELi2ELb0EL9Algorithm0EEvT_T0_ll_param_0];
	ld.param.u64 	%rd2, [_Z15SoftmaxWarpImplI10DirectLoadI13__nv_bfloat16fE11DirectStoreIfS1_EfLi1ELi1ELi4ELi2ELb0EL9Algorithm0EEvT_T0_ll_param_0+8];
	ld.param.u64 	%rd3, [_Z15SoftmaxWarpImplI10DirectLoadI13__nv_bfloat16fE11DirectStoreIfS1_EfLi1ELi1ELi4ELi2ELb0EL9Algorithm0EEvT_T0_ll_param_1];
	ld.param.u64 	%rd4, [_Z15SoftmaxWarpImplI10DirectLoadI13__nv_bfloat16fE11DirectStoreIfS1_EfLi1ELi1ELi4ELi2ELb0EL9Algorithm0EEvT_T0_ll_param_1+8];
	ld.param.u64 	%rd12, [_Z15SoftmaxWarpImplI10DirectLoadI13__nv_bfloat16fE11DirectStoreIfS1_EfLi1ELi1ELi4ELi2ELb0EL9Algorithm0EEvT_T0_ll_param_2];
	ld.param.u64 	%rd13, [_Z15SoftmaxWarpImplI10DirectLoadI13__nv_bfloat16fE11DirectStoreIfS1_EfLi1ELi1ELi4ELi2ELb0EL9Algorithm0EEvT_T0_ll_param_3];
	setp.lt.s64 	%p1, %rd13, 5;
	@%p1 bra 	$L__BB362_2;
	mov.u64 	%rd14, $str;
	cvta.global.u64 	%rd15, %rd14;
	mov.u64 	%rd16, $str$1;
	cvta.global.u64 	%rd17, %rd16;
	mov.u64 	%rd18, __unnamed_353;
	cvta.global.u64 	%rd19, %rd18;
	{ // callseq 352, 0
	.param .b64 param0;
	st.param.b64 	[param0], %rd15;
	.param .b64 param1;
	st.param.b64 	[param1], %rd17;
	.param .b32 param2;
	st.param.b32 	[param2], 358;
	.param .b64 param3;
	st.param.b64 	[param3], %rd19;
	.param .b64 param4;
	st.param.b64 	[param4], 1;
	call.uni 
	__assertfail, 
	(
	param0, 
	param1, 
	param2, 
	param3, 
	param4
	);
	} // callseq 352
$L__BB362_2:
	mov.u32 	%r2, %nctaid.x;
	mov.u32 	%r3, %ntid.y;
	mov.u32 	%r4, %ctaid.x;
	mov.u32 	%r5, %tid.y;
	mad.lo.s32 	%r6, %r4, %r3, %r5;
	mul.lo.s32 	%r7, %r3, %r2;
	shl.b32 	%r1, %r7, 1;
	shl.b32 	%r8, %r6, 1;
	cvt.s64.s32 	%rd30, %r8;
	setp.le.s64 	%p2, %rd12, %rd30;
	@%p2 bra 	$L__BB362_5;
	mov.u32 	%r9, %tid.x;
	cvt.u64.u32 	%rd6, %r9;
	cvta.to.global.u64 	%rd7, %rd3;
	cvta.to.global.u64 	%rd8, %rd1;
	cvt.s64.s32 	%rd9, %r1;
$L__BB362_4:
	mad.lo.s64 	%rd20, %rd30, %rd2, %rd6;
	shl.b64 	%rd21, %rd20, 1;
	add.s64 	%rd22, %rd8, %rd21;
	ld.global.u16 	%rs1, [%rd22];
	// begin inline asm
	{ cvt.f32.bf16 %f1, %rs1;}

	// end inline asm
	max.f32 	%f5, %f1, 0fFF800000;
	shl.b64 	%rd23, %rd2, 1;
	add.s64 	%rd24, %rd22, %rd23;
	ld.global.u16 	%rs2, [%rd24];
	// begin inline asm
	{ cvt.f32.bf16 %f2, %rs2;}

	// end inline asm
	max.f32 	%f6, %f2, 0fFF800000;
	mov.b32 	%r10, %f5;
	shfl.sync.bfly.b32	%r11|%p3, %r10, 2, 31, -1;
	mov.b32 	%f7, %r11;
	max.f32 	%f8, %f5, %f7;
	mov.b32 	%r12, %f8;
	shfl.sync.bfly.b32	%r13|%p4, %r12, 1, 31, -1;
	mov.b32 	%f9, %r13;
	max.f32 	%f10, %f8, %f9;
	mov.b32 	%r14, %f6;
	shfl.sync.bfly.b32	%r15|%p5, %r14, 2, 31, -1;
	mov.b32 	%f11, %r15;
	max.f32 	%f12, %f6, %f11;
	mov.b32 	%r16, %f12;
	shfl.sync.bfly.b32	%r17|%p6, %r16, 1, 31, -1;
	mov.b32 	%f13, %r17;
	max.f32 	%f14, %f12, %f13;
	sub.f32 	%f15, %f1, %f10;
	fma.rn.f32 	%f16, %f15, 0f3BBB989D, 0f3F000000;
	cvt.sat.f32.f32 	%f17, %f16;
	mov.f32 	%f18, 0f4B400001;
	mov.f32 	%f19, 0f437C0000;
	fma.rm.f32 	%f20, %f17, %f19, %f18;
	add.f32 	%f21, %f20, 0fCB40007F;
	neg.f32 	%f22, %f21;
	fma.rn.f32 	%f23, %f15, 0f3FB8AA3B, %f22;
	fma.rn.f32 	%f24, %f15, 0f32A57060, %f23;
	mov.b32 	%r18, %f20;
	shl.b32 	%r19, %r18, 23;
	mov.b32 	%f25, %r19;
	ex2.approx.ftz.f32 	%f26, %f24;
	mul.f32 	%f27, %f26, %f25;
	add.f32 	%f28, %f27, 0f00000000;
	sub.f32 	%f29, %f2, %f14;
	fma.rn.f32 	%f30, %f29, 0f3BBB989D, 0f3F000000;
	cvt.sat.f32.f32 	%f31, %f30;
	fma.rm.f32 	%f32, %f31, %f19, %f18;
	add.f32 	%f33, %f32, 0fCB40007F;
	neg.f32 	%f34, %f33;
	fma.rn.f32 	%f35, %f29, 0f3FB8AA3B, %f34;
	fma.rn.f32 	%f36, %f29, 0f32A57060, %f35;
	mov.b32 	%r20, %f32;
	shl.b32 	%r21, %r20, 23;
	mov.b32 	%f37, %r21;
	ex2.approx.ftz.f32 	%f38, %f36;
	mul.f32 	%f39, %f38, %f37;
	add.f32 	%f40, %f39, 0f00000000;
	mov.b32 	%r22, %f28;
	shfl.sync.bfly.b32	%r23|%p7, %r22, 2, 31, -1;
	mov.b32 	%f41, %r23;
	add.f32 	%f42, %f28, %f41;
	mov.b32 	%r24, %f42;
	shfl.sync.bfly.b32	%r25|%p8, %r24, 1, 31, -1;
	mov.b32 	%f43, %r25;
	add.f32 	%f44, %f42, %f43;
	mov.b32 	%r26, %f40;
	shfl.sync.bfly.b32	%r27|%p9, %r26, 2, 31, -1;
	mov.b32 	%f45, %r27;
	add.f32 	%f46, %f40, %f45;
	mov.b32 	%r28, %f46;
	shfl.sync.bfly.b32	%r29|%p10, %r28, 1, 31, -1;
	mov.b32 	%f47, %r29;
	add.f32 	%f48, %f46, %f47;
	div.rn.f32 	%f3, %f27, %f44;
	mad.lo.s64 	%rd25, %rd30, %rd4, %rd6;
	// begin inline asm
	{  cvt.rn.bf16.f32 %rs3, %f3;}

	// end inline asm
	shl.b64 	%rd26, %rd25, 1;
	add.s64 	%rd27, %rd7, %rd26;
	st.global.u16 	[%rd27], %rs3;
	div.rn.f32 	%f4, %f39, %f48;
	// begin inline asm
	{  cvt.rn.bf16.f32 %rs4, %f4;}

	// end inline asm
	shl.b64 	%rd28, %rd4, 1;
	add.s64 	%rd29, %rd27, %rd28;
	st.global.u16 	[%rd29], %rs4;
	add.s64 	%rd30, %rd30, %rd9;
	setp.lt.s64 	%p11, %rd30, %rd12;
	@%p11 bra 	$L__BB362_4;
$L__BB362_5:
	ret;

}
	// .globl	_Z15SoftmaxWarpImplI10DirectLoadI13__nv_bfloat16fE11DirectStoreIfS1_EfLi1ELi1ELi4ELi2ELb1EL9Algorithm0EEvT_T0_ll
.visible .entry _Z15SoftmaxWarpImplI10DirectLoadI13__nv_bfloat16fE11DirectStoreIfS1_EfLi1ELi1ELi4ELi2ELb1EL9Algorithm0EEvT_T0_ll(
	.param .align 8 .b8 _Z15SoftmaxWarpImplI10DirectLoadI13__nv_bfloat16fE11DirectStoreIfS1_EfLi1ELi1ELi4ELi2ELb1EL9Algorithm0EEvT_T0_ll_param_0[16],
	.param .align 8 .b8 _Z15SoftmaxWarpImplI10DirectLoadI13__nv_bfloat16fE11DirectStoreIfS1_EfLi1ELi1ELi4ELi2ELb1EL9Algorithm0EEvT_T0_ll_param_1[16],
	.param .u64 _Z15SoftmaxWarpImplI10DirectLoadI13__nv_bfloat16fE11DirectStoreIfS1_EfLi1ELi1ELi4ELi2ELb1EL9Algorithm0EEvT_T0_ll_param_2,
	.param .u64 _Z15SoftmaxWarpImplI10DirectLoadI13__nv_bfloat16fE11DirectStoreIfS1_EfLi1ELi1ELi4ELi2ELb1EL9Algorithm0EEvT_T0_ll_param_3
)
{
	.reg .pred 	%p<16>;
	.reg .b16 	%rs<5>;
	.reg .b32 	%r<30>;
	.reg .b32 	%f<63>;
	.reg .b64 	%rd<35>;

	ld.param.u64 	%rd2, [_Z15SoftmaxWarpImplI10DirectLoadI13__nv_bfloat16fE11DirectStoreIfS1_EfLi1ELi1ELi4ELi2ELb1EL9Algorithm0EEvT_T0_ll_param_0+8];
	ld.param.u64 	%rd4, [_Z15SoftmaxWarpImplI10DirectLoadI13__nv_bfloat16fE11DirectStoreIfS1_EfLi1ELi1ELi4ELi2ELb1EL9Algorithm0EEvT_T0_ll_param_1+8];
	ld.param.u64 	%rd12, [_Z15SoftmaxWarpImplI10DirectLoadI13__nv_bfloat16fE11DirectStoreIfS1_EfLi1ELi1ELi4ELi2ELb1EL9Algorithm0EEvT_T0_ll_param_1];
	ld.param.u64 	%rd13, [_Z15SoftmaxWarpImplI10DirectLoadI13__nv_bfloat16fE11DirectStoreIfS1_EfLi1ELi1ELi4ELi2ELb1EL9Algorithm0EEvT_T0_ll_param_0];
	ld.param.u64 	%rd10, [_Z15SoftmaxWarpImplI10DirectLoadI13__nv_bfloat16fE11DirectStoreIfS1_EfLi1ELi1ELi4ELi2ELb1EL9Algorithm0EEvT_T0_ll_param_2];
	ld.param.u64 	%rd11, [_Z15SoftmaxWarpImplI10DirectLoadI13__nv_bfloat16fE11DirectStoreIfS1_EfLi1ELi1ELi4ELi2ELb1EL9Algorithm0EEvT_T0_ll_param_3];
	cvta.to.global.u64 	%rd1, %rd13;
	cvta.to.global.u64 	%rd3, %rd12;
	setp.lt.s64 	%p1, %rd11, 5;
	@%p1 bra 	$L__BB363_2;
	mov.u64 	%rd14, $str;
	cvta.global.u64 	%rd15, %rd14;
	mov.u64 	%rd16, $str$1;
	cvta.global.u64 	%rd17, %rd16;
	mov.u64 	%rd18, __unnamed_354;
	cvta.global.u64 	%rd19, %rd18;
	{ // callseq 353, 0
	.param .b64 param0;
	st.param.b64 	[param0], %rd15;
	.param .b64 param1;
	st.param.b64 	[param1], %rd17;
	.param .b32 param2;
	st.param.b32 	[param2], 358;
	.param .b64 param3;
	st.param.b64 	[param3], %rd19;
	.param .b64 param4;
	st.param.b64 	[param4], 1;
	call.uni 
	__assertfail, 
	(
	param0, 
	param1, 
	param2, 
	param3, 
	param4
	);
	} // callseq 353
$L__BB363_2:
	mov.u32 	%r2, %nctaid.x;
	mov.u32 	%r3, %ntid.y;
	mov.u32 	%r4, %ctaid.x;
	mov.u32 	%r5, %tid.y;
	mad.lo.s32 	%r6, %r4, %r3, %r5;
	mul.lo.s32 	%r7, %r3, %r2;
	shl.b32 	%r1, %r7, 1;
	shl.b32 	%r8, %r6, 1;
	cvt.s64.s32 	%rd34, %r8;
	setp.le.s64 	%p2, %rd10, %rd34;
	@%p2 bra 	$L__BB363_13;
	mov.u32 	%r9, %tid.x;
	cvt.u64.u32 	%rd6, %r9;
	cvt.s64.s32 	%rd7, %r1;
$L__BB363_4:
	setp.le.s64 	%p3, %rd11, %rd6;
	mov.f32 	%f59, 0fFF800000;
	mov.f32 	%f60, %f59;
	@%p3 bra 	$L__BB363_6;
	mad.lo.s64 	%rd20, %rd34, %rd2, %rd6;
	shl.b64 	%rd21, %rd20, 1;
	add.s64 	%rd22, %rd1, %rd21;
	ld.global.u16 	%rs1, [%rd22];
	// begin inline asm
	{ cvt.f32.bf16 %f60, %rs1;}

	// end inline asm
	max.f32 	%f59, %f60, 0fFF800000;
$L__BB363_6:
	setp.le.s64 	%p4, %rd11, %rd6;
	mov.f32 	%f61, 0fFF800000;
	mov.f32 	%f62, %f61;
	@%p4 bra 	$L__BB363_8;
	mad.lo.s64 	%rd23, %rd2, %rd34, %rd2;
	add.s64 	%rd24, %rd23, %rd6;
	shl.b64 	%rd25, %rd24, 1;
	add.s64 	%rd26, %rd1, %rd25;
	ld.global.u16 	%rs2, [%rd26];
	// begin inline asm
	{ cvt.f32.bf16 %f62, %rs2;}

	// end inline asm
	max.f32 	%f61, %f62, 0fFF800000;
$L__BB363_8:
	setp.le.s64 	%p5, %rd11, %rd6;
	mov.b32 	%r10, %f59;
	shfl.sync.bfly.b32	%r11|%p6, %r10, 2, 31, -1;
	mov.b32 	%f17, %r11;
	max.f32 	%f18, %f59, %f17;
	mov.b32 	%r12, %f18;
	shfl.sync.bfly.b32	%r13|%p7, %r12, 1, 31, -1;
	mov.b32 	%f19, %r13;
	max.f32 	%f20, %f18, %f19;
	mov.b32 	%r14, %f61;
	shfl.sync.bfly.b32	%r15|%p8, %r14, 2, 31, -1;
	mov.b32 	%f21, %r15;
	max.f32 	%f22, %f61, %f21;
	mov.b32 	%r16, %f22;
	shfl.sync.bfly.b32	%r17|%p9, %r16, 1, 31, -1;
	mov.b32 	%f23, %r17;
	max.f32 	%f24, %f22, %f23;
	sub.f32 	%f25, %f60, %f20;
	fma.rn.f32 	%f26, %f25, 0f3BBB989D, 0f3F000000;
	cvt.sat.f32.f32 	%f27, %f26;
	mov.f32 	%f28, 0f4B400001;
	mov.f32 	%f29, 0f437C0000;
	fma.rm.f32 	%f30, %f27, %f29, %f28;
	add.f32 	%f31, %f30, 0fCB40007F;
	neg.f32 	%f32, %f31;
	fma.rn.f32 	%f33, %f25, 0f3FB8AA3B, %f32;
	fma.rn.f32 	%f34, %f25, 0f32A57060, %f33;
	mov.b32 	%r18, %f30;
	shl.b32 	%r19, %r18, 23;
	mov.b32 	%f35, %r19;
	ex2.approx.ftz.f32 	%f36, %f34;
	mul.f32 	%f37, %f36, %f35;
	add.f32 	%f38, %f37, 0f00000000;
	sub.f32 	%f39, %f62, %f24;
	fma.rn.f32 	%f40, %f39, 0f3BBB989D, 0f3F000000;
	cvt.sat.f32.f32 	%f41, %f40;
	fma.rm.f32 	%f42, %f41, %f29, %f28;
	add.f32 	%f43, %f42, 0fCB40007F;
	neg.f32 	%f44, %f43;
	fma.rn.f32 	%f45, %f39, 0f3FB8AA3B, %f44;
	fma.rn.f32 	%f46, %f39, 0f32A57060, %f45;
	mov.b32 	%r20, %f42;
	shl.b32 	%r21, %r20, 23;
	mov.b32 	%f47, %r21;
	ex2.approx.ftz.f32 	%f48, %f46;
	mul.f32 	%f9, %f48, %f47;
	add.f32 	%f49, %f9, 0f00000000;
	mov.b32 	%r22, %f38;
	shfl.sync.bfly.b32	%r23|%p10, %r22, 2, 31, -1;
	mov.b32 	%f50, %r23;
	add.f32 	%f51, %f38, %f50;
	mov.b32 	%r24, %f51;
	shfl.sync.bfly.b32	%r25|%p11, %r24, 1, 31, -1;
	mov.b32 	%f52, %r25;
	add.f32 	%f53, %f51, %f52;
	mov.b32 	%r26, %f49;
	shfl.sync.bfly.b32	%r27|%p12, %r26, 2, 31, -1;
	mov.b32 	%f54, %r27;
	add.f32 	%f55, %f49, %f54;
	mov.b32 	%r28, %f55;
	shfl.sync.bfly.b32	%r29|%p13, %r28, 1, 31, -1;
	mov.b32 	%f56, %r29;
	add.f32 	%f10, %f55, %f56;
	div.rn.f32 	%f11, %f37, %f53;
	@%p5 bra 	$L__BB363_10;
	mad.lo.s64 	%rd27, %rd34, %rd4, %rd6;
	// begin inline asm
	{  cvt.rn.bf16.f32 %rs3, %f11;}

	// end inline asm
	shl.b64 	%rd28, %rd27, 1;
	add.s64 	%rd29, %rd3, %rd28;
	st.global.u16 	[%rd29], %rs3;
$L__BB363_10:
	setp.le.s64 	%p14, %rd11, %rd6;
	div.rn.f32 	%f12, %f9, %f10;
	@%p14 bra 	$L__BB363_12;
	mad.lo.s64 	%rd30, %rd4, %rd34, %rd4;
	add.s64 	%rd31, %rd30, %rd6;
	// begin inline asm
	{  cvt.rn.bf16.f32 %rs4, %f12;}

	// end inline asm
	shl.b64 	%rd32, %rd31, 1;
	add.s64 	%rd33, %rd3, %rd32;
	st.global.u16 	[%rd33], %rs4;
$L__BB363_12:
	add.s64 	%rd34, %rd34, %rd7;
	setp.lt.s64 	%p15, %rd34, %rd10;
	@%p15 bra 	$L__BB363_4;
$L__BB363_13:
	ret;

}
	// .globl	_Z15SoftmaxWarpImplI10DirectLoadI13__nv_bfloat16fE11DirectStoreIfS1_EfLi1ELi1ELi4ELi1ELb0EL9Algorithm0EEvT_T0_ll
.visible .entry _Z15SoftmaxWarpImplI10DirectLoadI13__nv_bfloat16fE11DirectStoreIfS1_EfLi1ELi1ELi4ELi1ELb0EL9Algorithm0EEvT_T0_ll(
	.param .align 8 .b8 _Z15SoftmaxWarpImplI10DirectLoadI13__nv_bfloat16fE11DirectStoreIfS1_EfLi1ELi1ELi4ELi1ELb0EL9Algorithm0EEvT_T0_ll_param_0[16],
	.param .align 8 .b8 _Z15SoftmaxWarpImplI10DirectLoadI13__nv_bfloat16fE11DirectStoreIfS1_EfLi1ELi1ELi4ELi1ELb0EL9Algorithm0EEvT_T0_ll_param_1[16],
	.param .u64 _Z15SoftmaxWarpImplI10DirectLoadI13__nv_bfloat16fE11DirectStoreIfS1_EfLi1ELi1ELi4ELi1ELb0EL9Algorithm0EEvT_T0_ll_param_2,
	.param .u64 _Z15SoftmaxWarpImplI10DirectLoadI13__nv_bfloat16fE11DirectStoreIfS1_EfLi1ELi1ELi4ELi1ELb0EL9Algorithm0EEvT_T0_ll_param_3
)
{
	.reg .pred 	%p<20>;
	.reg .b16 	%rs<7>;
	.reg .b32 	%r<41>;
	.reg .b32 	%f<74>;
	.reg .b64 	%rd<55>;

	ld.param.u64 	%rd2, [_Z15SoftmaxWarpImplI10DirectLoadI13__nv_bfloat16fE11DirectStoreIfS1_EfLi1ELi1ELi4ELi1ELb0EL9Algorithm0EEvT_T0_ll_param_0+8];
	ld.param.u64 	%rd4, [_Z15SoftmaxWarpImplI10DirectLoadI13__nv_bfloat16fE11DirectStoreIfS1_EfLi1ELi1ELi4ELi1ELb0EL9Algorithm0EEvT_T0_ll_param_1+8];
	ld.param.u64 	%rd19, [_Z15SoftmaxWarpImplI10DirectLoadI13__nv_bfloat16fE11DirectStoreIfS1_EfLi1ELi1ELi4ELi1ELb0EL9Algorithm0EEvT_T0_ll_param_1];
	ld.param.u64 	%rd20, [_Z15SoftmaxWarpImplI10DirectLoadI13__nv_bfloat16fE11DirectStoreIfS1_EfLi1ELi1ELi4ELi1ELb0EL9Algorithm0EEvT_T0_ll_param_0];
	ld.param.u64 	%rd18, [_Z15SoftmaxWarpImplI10DirectLoadI13__nv_bfloat16fE11DirectStoreIfS1_EfLi1ELi1ELi4ELi1ELb0EL9Algorithm0EEvT_T0_ll_param_2];
	ld.param.u64 	%rd21, [_Z15SoftmaxWarpImplI10DirectLoadI13__nv_bfloat16fE11DirectStoreIfS1_EfLi1ELi1ELi4ELi1ELb0EL9Algorithm0EEvT_T0_ll_param_3];
	cvta.to.global.u64 	%rd1, %rd20;
	cvta.to.global.u64 	%rd3, %rd19;
	setp.lt.s64 	%p1, %rd21, 5;
	@%p1 bra 	$L__BB364_2;
	mov.u64 	%rd22, $str;
	cvta.global.u64 	%rd23, %rd22;
	mov.u64 	%rd24, $str$1;
	cvta.global.u64 	%rd25, %rd24;
	mov.u64 	%rd26, __unnamed_355;
	cvta.global.u64 	%rd27, %rd26;
	{ // callseq 354, 0
	.param .b64 param0;
	st.param.b64 	[param0], %rd23;
	.param .b64 param1;
	st.param.b64 	[param1], %rd25;
	.param .b32 param2;
	st.param.b32 	[param2], 358;
	.param .b64 param3;
	st.param.b64 	[param3], %rd27;
	.param .b64 param4;
	st.param.b64 	[param4], 1;
	call.uni 
	__assertfail, 
	(
	param0, 
	param1, 
	param2, 
	param3, 
	param4
	);
	} // callseq 354
$L__BB364_2:
	mov.u32 	%r1, %nctaid.x;
	mov.u32 	%r2, %ntid.y;
	mul.lo.s32 	%r3, %r1, %r2;
	mov.u32 	%r4, %ctaid.x;
	mov.u32 	%r5, %tid.y;
	mad.lo.s32 	%r6, %r4, %r2, %r5;
	cvt.s64.s32 	%rd5, %r3;
	cvt.s64.s32 	%rd54, %r6;
	setp.le.s64 	%p2, %rd18, %rd54;
	@%p2 bra 	$L__BB364_10;
	mov.u32 	%r7, %tid.x;
	cvt.u64.u32 	%rd7, %r7;
	add.s64 	%rd8, %rd5, %rd54;
	max.s64 	%rd28, %rd18, %rd8;
	setp.lt.s64 	%p3, %rd8, %rd18;
	selp.u64 	%rd9, 1, 0, %p3;
	add.s64 	%rd29, %rd8, %rd9;
	sub.s64 	%rd10, %rd28, %rd29;
	or.b64  	%rd30, %rd10, %rd5;
	and.b64  	%rd31, %rd30, -4294967296;
	setp.ne.s64 	%p4, %rd31, 0;
	@%p4 bra 	$L__BB364_5;
	cvt.u32.u64 	%r8, %rd5;
	cvt.u32.u64 	%r9, %rd10;
	div.u32 	%r10, %r9, %r8;
	cvt.u64.u32 	%rd52, %r10;
	bra.uni 	$L__BB364_6;
$L__BB364_5:
	div.u64 	%rd52, %rd10, %rd5;
$L__BB364_6:
	add.s64 	%rd14, %rd52, %rd9;
	and.b64  	%rd32, %rd14, 1;
	setp.eq.b64 	%p5, %rd32, 1;
	@%p5 bra 	$L__BB364_8;
	mad.lo.s64 	%rd33, %rd2, %rd54, %rd7;
	shl.b64 	%rd34, %rd33, 1;
	add.s64 	%rd35, %rd1, %rd34;
	ld.global.u16 	%rs1, [%rd35];
	// begin inline asm
	{ cvt.f32.bf16 %f1, %rs1;}

	// end inline asm
	max.f32 	%f3, %f1, 0fFF800000;
	mov.b32 	%r11, %f3;
	shfl.sync.bfly.b32	%r12|%p6, %r11, 2, 31, -1;
	mov.b32 	%f4, %r12;
	max.f32 	%f5, %f3, %f4;
	mov.b32 	%r13, %f5;
	shfl.sync.bfly.b32	%r14|%p7, %r13, 1, 31, -1;
	mov.b32 	%f6, %r14;
	max.f32 	%f7, %f5, %f6;
	sub.f32 	%f8, %f1, %f7;
	fma.rn.f32 	%f9, %f8, 0f3BBB989D, 0f3F000000;
	cvt.sat.f32.f32 	%f10, %f9;
	mov.f32 	%f11, 0f4B400001;
	mov.f32 	%f12, 0f437C0000;
	fma.rm.f32 	%f13, %f10, %f12, %f11;
	add.f32 	%f14, %f13, 0fCB40007F;
	neg.f32 	%f15, %f14;
	fma.rn.f32 	%f16, %f8, 0f3FB8AA3B, %f15;
	fma.rn.f32 	%f17, %f8, 0f32A57060, %f16;
	mov.b32 	%r15, %f13;
	shl.b32 	%r16, %r15, 23;
	mov.b32 	%f18, %r16;
	ex2.approx.ftz.f32 	%f19, %f17;
	mul.f32 	%f20, %f19, %f18;
	add.f32 	%f21, %f20, 0f00000000;
	mov.b32 	%r17, %f21;
	shfl.sync.bfly.b32	%r18|%p8, %r17, 2, 31, -1;
	mov.b32 	%f22, %r18;
	add.f32 	%f23, %f21, %f22;
	mov.b32 	%r19, %f23;
	shfl.sync.bfly.b32	%r20|%p9, %r19, 1, 31, -1;
	mov.b32 	%f24, %r20;
	add.f32 	%f25, %f23, %f24;
	div.rn.f32 	%f2, %f20, %f25;
	mad.lo.s64 	%rd36, %rd4, %rd54, %rd7;
	// begin inline asm
	{  cvt.rn.bf16.f32 %rs2, %f2;}

	// end inline asm
	shl.b64 	%rd37, %rd36, 1;
	add.s64 	%rd38, %rd3, %rd37;
	st.global.u16 	[%rd38], %rs2;
	mov.u64 	%rd54, %rd8;
$L__BB364_8:
	setp.eq.s64 	%p10, %rd14, 0;
	@%p10 bra 	$L__BB364_10;
$L__BB364_9:
	mad.lo.s64 	%rd39, %rd54, %rd2, %rd7;
	shl.b64 	%rd40, %rd39, 1;
	add.s64 	%rd41, %rd1, %rd40;
	ld.global.u16 	%rs3, [%rd41];
	// begin inline asm
	{ cvt.f32.bf16 %f26, %rs3;}

	// end inline asm
	max.f32 	%f30, %f26, 0fFF800000;
	mov.b32 	%r21, %f30;
	shfl.sync.bfly.b32	%r22|%p11, %r21, 2, 31, -1;
	mov.b32 	%f31, %r22;
	max.f32 	%f32, %f30, %f31;
	mov.b32 	%r23, %f32;
	shfl.sync.bfly.b32	%r24|%p12, %r23, 1, 31, -1;
	mov.b32 	%f33, %r24;
	max.f32 	%f34, %f32, %f33;
	sub.f32 	%f35, %f26, %f34;
	fma.rn.f32 	%f36, %f35, 0f3BBB989D, 0f3F000000;
	cvt.sat.f32.f32 	%f37, %f36;
	mov.f32 	%f38, 0f4B400001;
	mov.f32 	%f39, 0f437C0000;
	fma.rm.f32 	%f40, %f37, %f39, %f38;
	add.f32 	%f41, %f40, 0fCB40007F;
	neg.f32 	%f42, %f41;
	fma.rn.f32 	%f43, %f35, 0f3FB8AA3B, %f42;
	fma.rn.f32 	%f44, %f35, 0f32A57060, %f43;
	mov.b32 	%r25, %f40;
	shl.b32 	%r26, %r25, 23;
	mov.b32 	%f45, %r26;
	ex2.approx.ftz.f32 	%f46, %f44;
	mul.f32 	%f47, %f46, %f45;
	add.f32 	%f48, %f47, 0f00000000;
	mov.b32 	%r27, %f48;
	shfl.sync.bfly.b32	%r28|%p13, %r27, 2, 31, -1;
	mov.b32 	%f49, %r28;
	add.f32 	%f50, %f48, %f49;
	mov.b32 	%r29, %f50;
	shfl.sync.bfly.b32	%r30|%p14, %r29, 1, 31, -1;
	mov.b32 	%f51, %r30;
	add.f32 	%f52, %f50, %f51;
	div.rn.f32 	%f27, %f47, %f52;
	mad.lo.s64 	%rd42, %rd54, %rd4, %rd7;
	// begin inline asm
	{  cvt.rn.bf16.f32 %rs4, %f27;}

	// end inline asm
	shl.b64 	%rd43, %rd42, 1;
	add.s64 	%rd44, %rd3, %rd43;
	st.global.u16 	[%rd44], %rs4;
	add.s64 	%rd45, %rd54, %rd5;
	mad.lo.s64 	%rd46, %rd45, %rd2, %rd7;
	shl.b64 	%rd47, %rd46, 1;
	add.s64 	%rd48, %rd1, %rd47;
	ld.global.u16 	%rs5, [%rd48];
	// begin inline asm
	{ cvt.f32.bf16 %f28, %rs5;}

	// end inline asm
	max.f32 	%f53, %f28, 0fFF800000;
	mov.b32 	%r31, %f53;
	shfl.sync.bfly.b32	%r32|%p15, %r31, 2, 31, -1;
	mov.b32 	%f54, %r32;
	max.f32 	%f55, %f53, %f54;
	mov.b32 	%r33, %f55;
	shfl.sync.bfly.b32	%r34|%p16, %r33, 1, 31, -1;
	mov.b32 	%f56, %r34;
	max.f32 	%f57, %f55, %f56;
	sub.f32 	%f58, %f28, %f57;
	fma.rn.f32 	%f59, %f58, 0f3BBB989D, 0f3F000000;
	cvt.sat.f32.f32 	%f60, %f59;
	fma.rm.f32 	%f61, %f60, %f39, %f38;
	add.f32 	%f62, %f61, 0fCB40007F;
	neg.f32 	%f63, %f62;
	fma.rn.f32 	%f64, %f58, 0f3FB8AA3B, %f63;
	fma.rn.f32 	%f65, %f58, 0f32A57060, %f64;
	mov.b32 	%r35, %f61;
	shl.b32 	%r36, %r35, 23;
	mov.b32 	%f66, %r36;
	ex2.approx.ftz.f32 	%f67, %f65;
	mul.f32 	%f68, %f67, %f66;
	add.f32 	%f69, %f68, 0f00000000;
	mov.b32 	%r37, %f69;
	shfl.sync.bfly.b32	%r38|%p17, %r37, 2, 31, -1;
	mov.b32 	%f70, %r38;
	add.f32 	%f71, %f69, %f70;
	mov.b32 	%r39, %f71;
	shfl.sync.bfly.b32	%r40|%p18, %r39, 1, 31, -1;
	mov.b32 	%f72, %r40;
	add.f32 	%f73, %f71, %f72;
	div.rn.f32 	%f29, %f68, %f73;
	mad.lo.s64 	%rd49, %rd45, %rd4, %rd7;
	// begin inline asm
	{  cvt.rn.bf16.f32 %rs6, %f29;}

	// end inline asm
	shl.b64 	%rd50, %rd49, 1;
	add.s64 	%rd51, %rd3, %rd50;
	st.global.u16 	[%rd51], %rs6;
	add.s64 	%rd54, %rd45, %rd5;
	setp.lt.s64 	%p19, %rd54, %rd18;
	@%p19 bra 	$L__BB364_9;
$L__BB364_10:
	ret;

}
	// .globl	_Z15SoftmaxWarpImplI10DirectLoadI13__nv_bfloat16fE11DirectStoreIfS1_EfLi1ELi1ELi4ELi1ELb1EL9Algorithm0EEvT_T0_ll
.visible .entry _Z15SoftmaxWarpImplI10DirectLoadI13__nv_bfloat16fE11DirectStoreIfS1_EfLi1ELi1ELi4ELi1ELb1EL9Algorithm0EEvT_T0_ll(
	.param .align 8 .b8 _Z15SoftmaxWarpImplI10DirectLoadI13__nv_bfloat16fE11DirectStoreIfS1_EfLi1ELi1ELi4ELi1ELb1EL9Algorithm0EEvT_T0_ll_param_0[16],
	.param .align 8 .b8 _Z15SoftmaxWarpImplI10DirectLoadI13__nv_bfloat16fE11DirectStoreIfS1_EfLi1ELi1ELi4ELi1ELb1EL9Algorithm0EEvT_T0_ll_param_1[16],
	.param .u64 _Z15SoftmaxWarpImplI10DirectLoadI13__nv_bfloat16fE11DirectStoreIfS1_EfLi1ELi1ELi4ELi1ELb1EL9Algorithm0EEvT_T0_ll_param_2,
	.param .u64 _Z15SoftmaxWarpImplI10DirectLoadI13__nv_bfloat16fE11DirectStoreIfS1_EfLi1ELi1ELi4ELi1ELb1EL9Algorithm0EEvT_T0_ll_param_3
)
{
	.reg .pred 	%p<26>;
	.reg .b16 	%rs<7>;
	.reg .b32 	%r<41>;
	.reg .b32 	%f<97>;
	.reg .b64 	%rd<55>;

	ld.param.u64 	%rd2, [_Z15SoftmaxWarpImplI10DirectLoadI13__nv_bfloat16fE11DirectStoreIfS1_EfLi1ELi1ELi4ELi1ELb1EL9Algorithm0EEvT_T0_ll_param_0+8];
	ld.param.u64 	%rd4, [_Z15SoftmaxWarpImplI10DirectLoadI13__nv_bfloat16fE11DirectStoreIfS1_EfLi1ELi1ELi4ELi1ELb1EL9Algorithm0EEvT_T0_ll_param_1+8];
	ld.param.u64 	%rd21, [_Z15SoftmaxWarpImplI10DirectLoadI13__nv_bfloat16fE11DirectStoreIfS1_EfLi1ELi1ELi4ELi1ELb1EL9Algorithm0EEvT_T0_ll_param_1];
	ld.param.u64 	%rd22, [_Z15SoftmaxWarpImplI10DirectLoadI13__nv_bfloat16fE11DirectStoreIfS1_EfLi1ELi1ELi4ELi1ELb1EL9Algorithm0EEvT_T0_ll_param_0];
	ld.param.u64 	%rd19, [_Z15SoftmaxWarpImplI10DirectLoadI13__nv_bfloat16fE11DirectStoreIfS1_EfLi1ELi1ELi4ELi1ELb1EL9Algorithm0EEvT_T0_ll_param_2];
	ld.param.u64 	%rd20, [_Z15SoftmaxWarpImplI10DirectLoadI13__nv_bfloat16fE11DirectStoreIfS1_EfLi1ELi1ELi4ELi1ELb1EL9Algorithm0EEvT_T0_ll_param_3];
	cvta.to.global.u64 	%rd1, %rd22;
	cvta.to.global.u64 	%rd3, %rd21;
	setp.lt.s64 	%p1, %rd20, 5;
	@%p1 bra 	$L__BB365_2;
	mov.u64 	%rd23, $str;
	cvta.global.u64 	%rd24, %rd23;
	mov.u64 	%rd25, $str$1;
	cvta.global.u64 	%rd26, %rd25;
	mov.u64 	%rd27, __unnamed_356;
	cvta.global.u64 	%rd28, %rd27;
	{ // callseq 355, 0
	.param .b64 param0;
	st.param.b64 	[param0], %rd24;
	.param .b64 param1;
	st.param.b64 	[param1], %rd26;
	.param .b32 param2;
	st.param.b32 	[param2], 358;
	.param .b64 param3;
	st.param.b64 	[param3], %rd28;
	.param .b64 param4;
	st.param.b64 	[param4], 1;
	call.uni 
	__assertfail, 
	(
	param0, 
	param1, 
	param2, 
	param3, 
	param4
	);
	} // callseq 355
$L__BB365_2:
	mov.u32 	%r1, %nctaid.x;
	mov.u32 	%r2, %ntid.y;
	mul.lo.s32 	%r3, %r1, %r2;
	mov.u32 	%r4, %ctaid.x;
	mov.u32 	%r5, %tid.y;
	mad.lo.s32 	%r6, %r4, %r2, %r5;
	cvt.s64.s32 	%rd5, %r3;
	cvt.s64.s32 	%rd6, %r6;
	setp.le.s64 	%p2, %rd19, %rd6;
	@%p2 bra 	$L__BB365_21;
	mov.u32 	%r7, %tid.x;
	cvt.u64.u32 	%rd7, %r7;
	add.s64 	%rd8, %rd5, %rd6;
	max.s64 	%rd29, %rd19, %rd8;
	setp.lt.s64 	%p3, %rd8, %rd19;
	selp.u64 	%rd9, 1, 0, %p3;
	add.s64 	%rd30, %rd8, %rd9;
	sub.s64 	%rd10, %rd29, %rd30;
	or.b64  	%rd31, %rd10, %rd5;
	and.b64  	%rd32, %rd31, -4294967296;
	setp.ne.s64 	%p4, %rd32, 0;
	@%p4 bra 	$L__BB365_5;
	cvt.u32.u64 	%r8, %rd5;
	cvt.u32.u64 	%r9, %rd10;
	div.u32 	%r10, %r9, %r8;
	cvt.u64.u32 	%rd52, %r10;
	bra.uni 	$L__BB365_6;
$L__BB365_5:
	div.u64 	%rd52, %rd10, %rd5;
$L__BB365_6:
	add.s64 	%rd14, %rd52, %rd9;
	and.b64  	%rd33, %rd14, 1;
	setp.eq.b64 	%p5, %rd33, 1;
	mov.u64 	%rd54, %rd6;
	@%p5 bra 	$L__BB365_11;
	setp.le.s64 	%p6, %rd20, %rd7;
	mov.f32 	%f91, 0fFF800000;
	mov.f32 	%f92, %f91;
	@%p6 bra 	$L__BB365_9;
	mad.lo.s64 	%rd34, %rd2, %rd6, %rd7;
	shl.b64 	%rd35, %rd34, 1;
	add.s64 	%rd36, %rd1, %rd35;
	ld.global.u16 	%rs1, [%rd36];
	// begin inline asm
	{ cvt.f32.bf16 %f91, %rs1;}

	// end inline asm
	max.f32 	%f92, %f91, 0fFF800000;
$L__BB365_9:
	mov.b32 	%r11, %f92;
	shfl.sync.bfly.b32	%r12|%p8, %r11, 2, 31, -1;
	mov.b32 	%f18, %r12;
	max.f32 	%f19, %f92, %f18;
	mov.b32 	%r13, %f19;
	shfl.sync.bfly.b32	%r14|%p9, %r13, 1, 31, -1;
	mov.b32 	%f20, %r14;
	max.f32 	%f21, %f19, %f20;
	sub.f32 	%f22, %f91, %f21;
	fma.rn.f32 	%f23, %f22, 0f3BBB989D, 0f3F000000;
	cvt.sat.f32.f32 	%f24, %f23;
	mov.f32 	%f25, 0f4B400001;
	mov.f32 	%f26, 0f437C0000;
	fma.rm.f32 	%f27, %f24, %f26, %f25;
	add.f32 	%f28, %f27, 0fCB40007F;
	neg.f32 	%f29, %f28;
	fma.rn.f32 	%f30, %f22, 0f3FB8AA3B, %f29;
	fma.rn.f32 	%f31, %f22, 0f32A57060, %f30;
	mov.b32 	%r15, %f27;
	shl.b32 	%r16, %r15, 23;
	mov.b32 	%f32, %r16;
	ex2.approx.ftz.f32 	%f33, %f31;
	mul.f32 	%f34, %f33, %f32;
	add.f32 	%f35, %f34, 0f00000000;
	mov.b32 	%r17, %f35;
	shfl.sync.bfly.b32	%r18|%p10, %r17, 2, 31, -1;
	mov.b32 	%f36, %r18;
	add.f32 	%f37, %f35, %f36;
	mov.b32 	%r19, %f37;
	shfl.sync.bfly.b32	%r20|%p11, %r19, 1, 31, -1;
	mov.b32 	%f38, %r20;
	add.f32 	%f39, %f37, %f38;
	div.rn.f32 	%f5, %f34, %f39;
	mov.u64 	%rd54, %rd8;
	@%p6 bra 	$L__BB365_11;
	mad.lo.s64 	%rd37, %rd4, %rd6, %rd7;
	// begin inline asm
	{  cvt.rn.bf16.f32 %rs2, %f5;}

	// end inline asm
	shl.b64 	%rd38, %rd37, 1;
	add.s64 	%rd39, %rd3, %rd38;
	st.global.u16 	[%rd39], %rs2;
$L__BB365_11:
	setp.eq.s64 	%p12, %rd14, 0;
	@%p12 bra 	$L__BB365_21;
$L__BB365_12:
	setp.le.s64 	%p13, %rd20, %rd7;
	mov.f32 	%f93, 0fFF800000;
	mov.f32 	%f94, %f93;
	@%p13 bra 	$L__BB365_14;
	mad.lo.s64 	%rd40, %rd54, %rd2, %rd7;
	shl.b64 	%rd41, %rd40, 1;
	add.s64 	%rd42, %rd1, %rd41;
	ld.global.u16 	%rs3, [%rd42];
	// begin inline asm
	{ cvt.f32.bf16 %f93, %rs3;}

	// end inline asm
	max.f32 	%f94, %f93, 0fFF800000;
$L__BB365_14:
	setp.le.s64 	%p14, %rd20, %rd7;
	mov.b32 	%r21, %f94;
	shfl.sync.bfly.b32	%r22|%p15, %r21, 2, 31, -1;
	mov.b32 	%f43, %r22;
	max.f32 	%f44, %f94, %f43;
	mov.b32 	%r23, %f44;
	shfl.sync.bfly.b32	%r24|%p16, %r23, 1, 31, -1;
	mov.b32 	%f45, %r24;
	max.f32 	%f46, %f44, %f45;
	sub.f32 	%f47, %f93, %f46;
	fma.rn.f32 	%f48, %f47, 0f3BBB989D, 0f3F000000;
	cvt.sat.f32.f32 	%f49, %f48;
	mov.f32 	%f50, 0f4B400001;
	mov.f32 	%f51, 0f437C0000;
	fma.rm.f32 	%f52, %f49, %f51, %f50;
	add.f32 	%f53, %f52, 0fCB40007F;
	neg.f32 	%f54, %f53;
	fma.rn.f32 	%f55, %f47, 0f3FB8AA3B, %f54;
	fma.rn.f32 	%f56, %f47, 0f32A57060, %f55;
	mov.b32 	%r25, %f52;
	shl.b32 	%r26, %r25, 23;
	mov.b32 	%f57, %r26;
	ex2.approx.ftz.f32 	%f58, %f56;
	mul.f32 	%f59, %f58, %f57;
	add.f32 	%f60, %f59, 0f00000000;
	mov.b32 	%r27, %f60;
	shfl.sync.bfly.b32	%r28|%p17, %r27, 2, 31, -1;
	mov.b32 	%f61, %r28;
	add.f32 	%f62, %f60, %f61;
	mov.b32 	%r29, %f62;
	shfl.sync.bfly.b32	%r30|%p18, %r29, 1, 31, -1;
	mov.b32 	%f63, %r30;
	add.f32 	%f64, %f62, %f63;
	div.rn.f32 	%f10, %f59, %f64;
	@%p14 bra 	$L__BB365_16;
	mad.lo.s64 	%rd43, %rd54, %rd4, %rd7;
	// begin inline asm
	{  cvt.rn.bf16.f32 %rs4, %f10;}

	// end inline asm
	shl.b64 	%rd44, %rd43, 1;
	add.s64 	%rd45, %rd3, %rd44;
	st.global.u16 	[%rd45], %rs4;
$L__BB365_16:
	setp.le.s64 	%p19, %rd20, %rd7;
	add.s64 	%rd17, %rd54, %rd5;
	mov.f32 	%f95, 0fFF800000;
	mov.f32 	%f96, %f95;
	@%p19 bra 	$L__BB365_18;
	mad.lo.s64 	%rd46, %rd17, %rd2, %rd7;
	shl.b64 	%rd47, %rd46, 1;
	add.s64 	%rd48, %rd1, %rd47;
	ld.global.u16 	%rs5, [%rd48];
	// begin inline asm
	{ cvt.f32.bf16 %f95, %rs5;}

	// end inline asm
	max.f32 	%f96, %f95, 0fFF800000;
$L__BB365_18:
	setp.le.s64 	%p20, %rd20, %rd7;
	mov.b32 	%r31, %f96;
	shfl.sync.bfly.b32	%r32|%p21, %r31, 2, 31, -1;
	mov.b32 	%f68, %r32;
	max.f32 	%f69, %f96, %f68;
	mov.b32 	%r33, %f69;
	shfl.sync.bfly.b32	%r34|%p22, %r33, 1, 31, -1;
	mov.b32 	%f70, %r34;
	max.f32 	%f71, %f69, %f70;
	sub.f32 	%f72, %f95, %f71;
	fma.rn.f32 	%f73, %f72, 0f3BBB989D, 0f3F000000;
	cvt.sat.f32.f32 	%f74, %f73;
	mov.f32 	%f75, 0f4B400001;
	mov.f32 	%f76, 0f437C0000;
	fma.rm.f32 	%f77, %f74, %f76, %f75;
	add.f32 	%f78, %f77, 0fCB40007F;
	neg.f32 	%f79, %f78;
	fma.rn.f32 	%f80, %f72, 0f3FB8AA3B, %f79;
	fma.rn.f32 	%f81, %f72, 0f32A57060, %f80;
	mov.b32 	%r35, %f77;
	shl.b32 	%r36, %r35, 23;
	mov.b32 	%f82, %r36;
	ex2.approx.ftz.f32 	%f83, %f81;
	mul.f32 	%f84, %f83, %f82;
	add.f32 	%f85, %f84, 0f00000000;
	mov.b32 	%r37, %f85;
	shfl.sync.bfly.b32	%r38|%p23, %r37, 2, 31, -1;
	mov.b32 	%f86, %r38;
	add.f32 	%f87, %f85, %f86;
	mov.b32 	%r39, %f87;
	shfl.sync.bfly.b32	%r40|%p24, %r39, 1, 31, -1;
	mov.b32 	%f88, %r40;
	add.f32 	%f89, %f87, %f88;
	div.rn.f32 	%f15, %f84, %f89;
	@%p20 bra 	$L__BB365_20;
	mad.lo.s64 	%rd49, %rd17, %rd4, %rd7;
	// begin inline asm
	{  cvt.rn.bf16.f32 %rs6, %f15;}

	// end inline asm
	shl.b64 	%rd50, %rd49, 1;
	add.s64 	%rd51, %rd3, %rd50;
	st.global.u16 	[%rd51], %rs6;
$L__BB365_20:
	add.s64 	%rd54, %rd17, %rd5;
	setp.lt.s64 	%p25, %rd54, %rd19;
	@%p25 bra 	$L__BB365_12;
$L__BB365_21:
	ret;

}
	// .globl	_Z15SoftmaxWarpImplI10DirectLoadI13__nv_bfloat16fE11DirectStoreIfS1_EfLi1ELi1ELi8ELi2ELb0EL9Algorithm0EEvT_T0_ll
.visible .entry _Z15SoftmaxWarpImplI10DirectLoadI13__nv_bfloat16fE11DirectStoreIfS1_EfLi1ELi1ELi8ELi2ELb0EL9Algorithm0EEvT_T0_ll(
	.param .align 8 .b8 _Z15SoftmaxWarpImplI10DirectLoadI13__nv_bfloat16fE11DirectStoreIfS1_EfLi1ELi1ELi8ELi2ELb0EL9Algorithm0EEvT_T0_ll_param_0[16],
	.param .align 8 .b8 _Z15SoftmaxWarpImplI10DirectLoadI13__nv_bfloat16fE11DirectStoreIfS1_EfLi1ELi1ELi8ELi2ELb0EL9Algorithm0EEvT_T0_ll_param_1[16],
	.param .u64 _Z15SoftmaxWarpImplI10DirectLoadI13__nv_bfloat16fE11DirectStoreIfS1_EfLi1ELi1ELi8ELi2ELb0EL9Algorithm0EEvT_T0_ll_param_2,
	.param .u64 _Z15SoftmaxWarpImplI10DirectLoadI13__nv_bfloat16fE11DirectStoreIfS1_EfLi1ELi1ELi8ELi2ELb0EL9Algorithm0EEvT_T0_ll_param_3
)
{
	.reg .pred 	%p<16>;
	.reg .b16 	%rs<5>;
	.reg .b32 	%r<38>;
	.reg .b32 	%f<57>;
	.reg .b64 	%rd<31>;

	ld.param.u64 	%rd1, [_Z15SoftmaxWarpImplI10DirectLoadI13__nv_bfloat16fE11DirectStoreIfS1_EfLi1ELi1ELi8ELi2ELb0EL9Algorithm0EEvT_T0_ll_param_0];
	ld.param.u64 	%rd2, [_Z15SoftmaxWarpImplI10DirectLoadI13__nv_bfloat16fE11DirectStoreIfS1_EfLi1ELi1ELi8ELi2ELb0EL9Algorithm0EEvT_T0_ll_param_0+8];
	ld.param.u64 	%rd3, [_Z15SoftmaxWarpImplI10DirectLoadI13__nv_bfloat16fE11DirectStoreIfS1_EfLi1ELi1ELi8ELi2ELb0EL9Algorithm0EEvT_T0_ll_param_1];
	ld.param.u64 	%rd4, [_Z15SoftmaxWarpImplI10DirectLoadI13__nv_bfloat16fE11DirectStoreIfS1_EfLi1ELi1ELi8ELi2ELb0EL9Algorithm0EEvT_T0_ll_param_1+8];
	ld.param.u64 	%rd12, [_Z15SoftmaxWarpImplI10DirectLoadI13__nv_bfloat16fE11DirectStoreIfS1_EfLi1ELi1ELi8ELi2ELb0EL9Algorithm0EEvT_T0_ll_param_2];
	ld.param.u64 	%rd13, [_Z15SoftmaxWarpImplI10DirectLoadI13__nv_bfloat16fE11DirectStoreIfS1_EfLi1ELi1ELi8ELi2ELb0EL9Algorithm0EEvT_T0_ll_param_3];
	setp.lt.s64 	%p1, %rd13, 9;
	@%p1 bra 	$L__BB366_2;
	mov.u64 	%rd14, $str;
	cvta.global.u64 	%rd15, %rd14;
	mov.u64 	%rd16, $str$1;
	cvta.global.u64 	%rd17, %rd16;
	mov.u64 	%rd18, __unnamed_357;
	cvta.global.u64 	%rd19, %rd18;
	{ // callseq 356, 0
	.param .b64 param0;
	st.param.b64 	[param0], %rd15;
	.param .b64 param1;
	st.param.b64 	[param1], %rd17;
	.param .b32 param2;
	st.param.b32 	[param2], 358;
	.param .b64 param3;
	st.param.b64 	[param3], %rd19;
	.param .b64 param4;
	st.param.b64 	[param4], 1;
	call.uni 
	__assertfail, 
	(
	param0, 
	param1, 
	param2, 
	param3, 
	param4
	);
	} // callseq 356
$L__BB366_2:
	mov.u32 	%r2, %nctaid.x;
	mov.u32 	%r3, %ntid.y;
	mov.u32 	%r4, %ctaid.x;
	mov.u32 	%r5, %tid.y;
	mad.lo.s32 	%r6, %r4, %r3, %r5;
	mul.lo.s32 	%r7, %r3, %r2;
	shl.b32 	%r1, %r7, 1;
	shl.b32 	%r8, %r6, 1;
	cvt.s64.s32 	%rd30, %r8;
	setp.le.s64 	%p2, %rd12, %rd30;
	@%p2 bra 	$L__BB366_5;
	mov.u32 	%r9, %tid.x;
	cvt.u64.u32 	%rd6, %r9;
	cvta.to.global.u64 	%rd7, %rd3;
	cvta.to.global.u64 	%rd8, %rd1;
	cvt.s64.s32 	%rd9, %r1;
$L__BB366_4:
	mad.lo.s64 	%rd20, %rd30, %rd2, %rd6;
	shl.b64 	%rd21, %rd20, 1;
	add.s64 	%rd22, %rd8, %rd21;
	ld.global.u16 	%rs1, [%rd22];
	// begin inline asm
	{ cvt.f32.bf16 %f1, %rs1;}

	// end inline asm
	max.f32 	%f5, %f1, 0fFF800000;
	shl.b64 	%rd23, %rd2, 1;
	add.s64 	%rd24, %rd22, %rd23;
	ld.global.u16 	%rs2, [%rd24];
	// begin inline asm
	{ cvt.f32.bf16 %f2, %rs2;}

	// end inline asm
	max.f32 	%f6, %f2, 0fFF800000;
	mov.b32 	%r10, %f5;
	shfl.sync.bfly.b32	%r11|%p3, %r10, 4, 31, -1;
	mov.b32 	%f7, %r11;
	max.f32 	%f8, %f5, %f7;
	mov.b32 	%r12, %f8;
	shfl.sync.bfly.b32	%r13|%p4, %r12, 2, 31, -1;
	mov.b32 	%f9, %r13;
	max.f32 	%f10, %f8, %f9;
	mov.b32 	%r14, %f10;
	shfl.sync.bfly.b32	%r15|%p5, %r14, 1, 31, -1;
	mov.b32 	%f11, %r15;
	max.f32 	%f12, %f10, %f11;
	mov.b32 	%r16, %f6;
	shfl.sync.bfly.b32	%r17|%p6, %r16, 4, 31, -1;
	mov.b32 	%f13, %r17;
	max.f32 	%f14, %f6, %f13;
	mov.b32 	%r18, %f14;
	shfl.sync.bfly.b32	%r19|%p7, %r18, 2, 31, -1;
	mov.b32 	%f15, %r19;
	max.f32 	%f16, %f14, %f15;
	mov.b32 	%r20, %f16;
	shfl.sync.bfly.b32	%r21|%p8, %r20, 1, 31, -1;
	mov.b32 	%f17, %r21;
	max.f32 	%f18, %f16, %f17;
	sub.f32 	%f19, %f1, %f12;
	fma.rn.f32 	%f20, %f19, 0f3BBB989D, 0f3F000000;
	cvt.sat.f32.f32 	%f21, %f20;
	mov.f32 	%f22, 0f4B400001;
	mov.f32 	%f23, 0f437C0000;
	fma.rm.f32 	%f24, %f21, %f23, %f22;
	add.f32 	%f25, %f24, 0fCB40007F;
	neg.f32 	%f26, %f25;
	fma.rn.f32 	%f27, %f19, 0f3FB8AA3B, %f26;
	fma.rn.f32 	%f28, %f19, 0f32A57060, %f27;
	mov.b32 	%r22, %f24;
	shl.b32 	%r23, %r22, 23;
	mov.b32 	%f29, %r23;
	ex2.approx.ftz.f32 	%f30, %f28;
	mul.f32 	%f31, %f30, %f29;
	add.f32 	%f32, %f31, 0f00000000;
	sub.f32 	%f33, %f2, %f18;
	fma.rn.f32 	%f34, %f33, 0f3BBB989D, 0f3F000000;
	cvt.sat.f32.f32 	%f35, %f34;
	fma.rm.f32 	%f36, %f35, %f23, %f22;
	add.f32 	%f37, %f36, 0fCB40007F;
	neg.f32 	%f38, %f37;
	fma.rn.f32 	%f39, %f33, 0f3FB8AA3B, %f38;
	fma.rn.f32 	%f40, %f33, 0f32A57060, %f39;
	mov.b32 	%r24, %f36;
	shl.b32 	%r25, %r24, 23;
	mov.b32 	%f41, %r25;
	ex2.approx.ftz.f32 	%f42, %f40;
	mul.f32 	%f43, %f42, %f41;
	add.f32 	%f44, %f43, 0f00000000;
	mov.b32 	%r26, %f32;
	shfl.sync.bfly.b32	%r27|%p9, %r26, 4, 31, -1;
	mov.b32 	%f45, %r27;
	add.f32 	%f46, %f32, %f45;
	mov.b32 	%r28, %f46;
	shfl.sync.bfly.b32	%r29|%p10, %r28, 2, 31, -1;
	mov.b32 	%f47, %r29;
	add.f32 	%f48, %f46, %f47;
	mov.b32 	%r30, %f48;
	shfl.sync.bfly.b32	%r31|%p11, %r30, 1, 31, -1;
	mov.b32 	%f49, %r31;
	add.f32 	%f50, %f48, %f49;
	mov.b32 	%r32, %f44;
	shfl.sync.bfly.b32	%r33|%p12, %r32, 4, 31, -1;
	mov.b32 	%f51, %r33;
	add.f32 	%f52, %f44, %f51;
	mov.b32 	%r34, %f52;
	shfl.sync.bfly.b32	%r35|%p13, %r34, 2, 31, -1;
	mov.b32 	%f53, %r35;
	add.f32 	%f54, %f52, %f53;
	mov.b32 	%r36, %f54;
	shfl.sync.bfly.b32	%r37|%p14, %r36, 1, 31, -1;
	mov.b32 	%f55, %r37;
	add.f32 	%f56, %f54, %f55;
	div.rn.f32 	%f3, %f31, %f50;
	mad.lo.s64 	%rd25, %rd30, %rd4, %rd6;
	// begin inline asm
	{  cvt.rn.bf16.f32 %rs3, %f3;}

	// end inline asm
	shl.b64 	%rd26, %rd25, 1;
	add.s64 	%rd27, %rd7, %rd26;
	st.global.u16 	[%rd27], %rs3;
	div.rn.f32 	%f4, %f43, %f56;
	// begin inline asm
	{  cvt.rn.bf16.f32 %rs4, %f4;}

	// end inline asm
	shl.b64 	%rd28, %rd4, 1;
	add.s64 	%rd29, %rd27, %rd28;
	st.global.u16 	[%rd29], %rs4;
	add.s64 	%rd30, %rd30, %rd9;
	setp.lt.s64 	%p15, %rd30, %rd12;
	@%p15 bra 	$L__BB366_4;
$L__BB366_5:
	ret;

}
	// .globl	_Z15SoftmaxWarpImplI10DirectLoadI13__nv_bfloat16fE11DirectStoreIfS1_EfLi1ELi1ELi8ELi2ELb1EL9Algorithm0EEvT_T0_ll
.visible .entry _Z15SoftmaxWarpImplI10DirectLoadI13__nv_bfloat16fE11DirectStoreIfS1_EfLi1ELi1ELi8ELi2ELb1EL9Algorithm0EEvT_T0_ll(
	.param .align 8 .b8 _Z15SoftmaxWarpImplI10DirectLoadI13__nv_bfloat16fE11DirectStoreIfS1_EfLi1ELi1ELi8ELi2ELb1EL9Algorithm0EEvT_T0_ll_param_0[16],
	.param .align 8 .b8 _Z15SoftmaxWarpImplI10DirectLoadI13__nv_bfloat16fE11DirectStoreIfS1_EfLi1ELi1ELi8ELi2ELb1EL9Algorithm0EEvT_T0_ll_param_1[16],
	.param .u64 _Z15SoftmaxWarpImplI10DirectLoadI13__nv_bfloat16fE11DirectStoreIfS1_EfLi1ELi1ELi8ELi2ELb1EL9Algorithm0EEvT_T0_ll_param_2,
	.param .u64 _Z15SoftmaxWarpImplI10DirectLoadI13__nv_bfloat16fE11DirectStoreIfS1_EfLi1ELi1ELi8ELi2ELb1EL9Algorithm0EEvT_T0_ll_param_3
)
{
	.reg .pred 	%p<20>;
	.reg .b16 	%rs<5>;
	.reg .b32 	%r<38>;
	.reg .b32 	%f<71>;
	.reg .b64 	%rd<35>;

	ld.param.u64 	%rd2, [_Z15SoftmaxWarpImplI10DirectLoadI13__nv_bfloat16fE11DirectStoreIfS1_EfLi1ELi1ELi8ELi2ELb1EL9Algorithm0EEvT_T0_ll_param_0+8];
	ld.param.u64 	%rd4, [_Z15SoftmaxWarpImplI10DirectLoadI13__nv_bfloat16fE11DirectStoreIfS1_EfLi1ELi1ELi8ELi2ELb1EL9Algorithm0EEvT_T0_ll_param_1+8];
	ld.param.u64 	%rd12, [_Z15SoftmaxWarpImplI10DirectLoadI13__nv_bfloat16fE11DirectStoreIfS1_EfLi1ELi1ELi8ELi2ELb1EL9Algorithm0EEvT_T0_ll_param_1];
	ld.param.u64 	%rd13, [_Z15SoftmaxWarpImplI10DirectLoadI13__nv_bfloat16fE11DirectStoreIfS1_EfLi1ELi1ELi8ELi2ELb1EL9Algorithm0EEvT_T0_ll_param_0];
	ld.param.u64 	%rd10, [_Z15SoftmaxWarpImplI10DirectLoadI13__nv_bfloat16fE11DirectStoreIfS1_EfLi1ELi1ELi8ELi2ELb1EL9Algorithm0EEvT_T0_ll_param_2];
	ld.param.u64 	%rd11, [_Z15SoftmaxWarpImplI10DirectLoadI13__nv_bfloat16fE11DirectStoreIfS1_EfLi1ELi1ELi8ELi2ELb1EL9Algorithm0EEvT_T0_ll_param_3];
	cvta.to.global.u64 	%rd1, %rd13;
	cvta.to.global.u64 	%rd3, %rd12;
	setp.lt.s64 	%p1, %rd11, 9;
	@%p1 bra 	$L__BB367_2;
	mov.u64 	%rd14, $str;
	cvta.global.u64 	%rd15, %rd14;
	mov.u64 	%rd16, $str$1;
	cvta.global.u64 	%rd17, %rd16;
	mov.u64 	%rd18, __unnamed_358;
	cvta.global.u64 	%rd19, %rd18;
	{ // callseq 357, 0
	.param .b64 param0;
	st.param.b64 	[param0], %rd15;
	.param .b64 param1;
	st.param.b64 	[param1], %rd17;
	.param .b32 param2;
	st.param.b32 	[param2], 358;
	.param .b64 param3;
	st.param.b64 	[param3], %rd19;
	.param .b64 param4;
	st.param.b64 	[param4], 1;
	call.uni 
	__assertfail, 
	(
	param0, 
	param1, 
	param2, 
	param3, 
	param4
	);
	} // callseq 357
$L__BB367_2:
	mov.u32 	%r2, %nctaid.x;
	mov.u32 	%r3, %ntid.y;
	mov.u32 	%r4, %ctaid.x;
	mov.u32 	%r5, %tid.y;
	mad.lo.s32 	%r6, %r4, %r3, %r5;
	mul.lo.s32 	%r7, %r3, %r2;
	shl.b32 	%r1, %r7, 1;
	shl.b32 	%r8, %r6, 1;
	cvt.s64.s32 	%rd34, %r8;
	setp.le.s64 	%p2, %rd10, %rd34;
	@%p2 bra 	$L__BB367_13;
	mov.u32 	%r9, %tid.x;
	cvt.u64.u32 	%rd6, %r9;
	cvt.s64.s32 	%rd7, %r1;
$L__BB367_4:
	setp.le.s64 	%p3, %rd11, %rd6;
	mov.f32 	%f67, 0fFF800000;
	mov.f32 	%f68, %f67;
	@%p3 bra 	$L__BB367_6;
	mad.lo.s64 	%rd20, %rd34, %rd2, %rd6;
	shl.b64 	%rd21, %rd20, 1;
	add.s64 	%rd22, %rd1, %rd21;
	ld.global.u16 	%rs1, [%rd22];
	// begin inline asm
	{ cvt.f32.bf16 %f68, %rs1;}

	// end inline asm
	max.f32 	%f67, %f68, 0fFF800000;
$L__BB367_6:
	setp.le.s64 	%p4, %rd11, %rd6;
	mov.f32 	%f69, 0fFF800000;
	mov.f32 	%f70, %f69;
	@%p4 bra 	$L__BB367_8;
	mad.lo.s64 	%rd23, %rd2, %rd34, %rd2;
	add.s64 	%rd24, %rd23, %rd6;
	shl.b64 	%rd25, %rd24, 1;
	add.s64 	%rd26, %rd1, %rd25;
	ld.global.u16 	%rs2, [%rd26];
	// begin inline asm
	{ cvt.f32.bf16 %f70, %rs2;}

	// end inline asm
	max.f32 	%f69, %f70, 0fFF800000;
$L__BB367_8:
	setp.le.s64 	%p5, %rd11, %rd6;
	mov.b32 	%r10, %f67;
	shfl.sync.bfly.b32	%r11|%p6, %r10, 4, 31, -1;
	mov.b32 	%f17, %r11;
	max.f32 	%f18, %f67, %f17;
	mov.b32 	%r12, %f18;
	shfl.sync.bfly.b32	%r13|%p7, %r12, 2, 31, -1;
	mov.b32 	%f19, %r13;
	max.f32 	%f20, %f18, %f19;
	mov.b32 	%r14, %f20;
	shfl.sync.bfly.b32	%r15|%p8, %r14, 1, 31, -1;
	mov.b32 	%f21, %r15;
	max.f32 	%f22, %f20, %f21;
	mov.b32 	%r16, %f69;
	shfl.sync.bfly.b32	%r17|%p9, %r16, 4, 31, -1;
	mov.b32 	%f23, %r17;
	max.f32 	%f24, %f69, %f23;
	mov.b32 	%r18, %f24;
	shfl.sync.bfly.b32	%r19|%p10, %r18, 2, 31, -1;
	mov.b32 	%f25, %r19;
	max.f32 	%f26, %f24, %f25;
	mov.b32 	%r20, %f26;
	shfl.sync.bfly.b32	%r21|%p11, %r20, 1, 31, -1;
	mov.b32 	%f27, %r21;
	max.f32 	%f28, %f26, %f27;
	sub.f32 	%f29, %f68, %f22;
	fma.rn.f32 	%f30, %f29, 0f3BBB989D, 0f3F000000;
	cvt.sat.f32.f32 	%f31, %f30;
	mov.f32 	%f32, 0f4B400001;
	mov.f32 	%f33, 0f437C0000;
	fma.rm.f32 	%f34, %f31, %f33, %f32;
	add.f32 	%f35, %f34, 0fCB40007F;
	neg.f32 	%f36, %f35;
	fma.rn.f32 	%f37, %f29, 0f3FB8AA3B, %f36;
	fma.rn.f32 	%f38, %f29, 0f32A57060, %f37;
	mov.b32 	%r22, %f34;
	shl.b32 	%r23, %r22, 23;
	mov.b32 	%f39, %r23;
	ex2.approx.ftz.f32 	%f40, %f38;
	mul.f32 	%f41, %f40, %f39;
	add.f32 	%f42, %f41, 0f00000000;
	sub.f32 	%f43, %f70, %f28;
	fma.rn.f32 	%f44, %f43, 0f3BBB989D, 0f3F000000;
	cvt.sat.f32.f32 	%f45, %f44;
	fma.rm.f32 	%f46, %f45, %f33, %f32;
	add.f32 	%f47, %f46, 0fCB40007F;
	neg.f32 	%f48, %f47;
	fma.rn.f32 	%f49, %f43, 0f3FB8AA3B, %f48;
	fma.rn.f32 	%f50, %f43, 0f32A57060, %f49;
	mov.b32 	%r24, %f46;
	shl.b32 	%r25, %r24, 23;
	mov.b32 	%f51, %r25;
	ex2.approx.ftz.f32 	%f52, %f50;
	mul.f32 	%f9, %f52, %f51;
	add.f32 	%f53, %f9, 0f00000000;
	mov.b32 	%r26, %f42;
	shfl.sync.bfly.b32	%r27|%p12, %r26, 4, 31, -1;
	mov.b32 	%f54, %r27;
	add.f32 	%f55, %f42, %f54;
	mov.b32 	%r28, %f55;
	shfl.sync.bfly.b32	%r29|%p13, %r28, 2, 31, -1;
	mov.b32 	%f56, %r29;
	add.f32 	%f57, %f55, %f56;
	mov.b32 	%r30, %f57;
	shfl.sync.bfly.b32	%r31|%p14, %r30, 1, 31, -1;
	mov.b32 	%f58, %r31;
	add.f32 	%f59, %f57, %f58;
	mov.b32 	%r32, %f53;
	shfl.sync.bfly.b32	%r33|%p15, %r32, 4, 31, -1;
	mov.b32 	%f60, %r33;
	add.f32 	%f61, %f53, %f60;
	mov.b32 	%r34, %f61;
	shfl.sync.bfly.b32	%r35|%p16, %r34, 2, 31, -1;
	mov.b32 	%f62, %r35;
	add.f32 	%f63, %f61, %f62;
	mov.b32 	%r36, %f63;
	shfl.sync.bfly.b32	%r37|%p17, %r36, 1, 31, -1;
	mov.b32 	%f64, %r37;
	add.f32 	%f10, %f63, %f64;
	div.rn.f32 	%f11, %f41, %f59;
	@%p5 bra 	$L__BB367_10;
	mad.lo.s64 	%rd27, %rd34, %rd4, %rd6;
	// begin inline asm
	{  cvt.rn.bf16.f32 %rs3, %f11;}

	// end inline asm
	shl.b64 	%rd28, %rd27, 1;
	add.s64 	%rd29, %rd3, %rd28;
	st.global.u16 	[%rd29], %rs3;
$L__BB367_10:
	setp.le.s64 	%p18, %rd11, %rd6;
	div.rn.f32 	%f12, %f9, %f10;
	@%p18 bra 	$L__BB367_12;
	mad.lo.s64 	%rd30, %rd4, %rd34, %rd4;
	add.s64 	%rd31, %rd30, %rd6;
	// begin inline asm
	{  cvt.rn.bf16.f32 %rs4, %f12;}

	// end inline asm
	shl.b64 	%rd32, %rd31, 1;
	add.s64 	%rd33, %rd3, %rd32;
	st.global.u16 	[%rd33], %rs4;
$L__BB367_12:
	add.s64 	%rd34, %rd34, %rd7;
	setp.lt.s64 	%p19, %rd34, %rd10;
	@%p19 bra 	$L__BB367_4;
$L__BB367_13:
	ret;

}
	// .globl	_Z15SoftmaxWarpImplI10DirectLoadI13__nv_bfloat16fE11DirectStoreIfS1_EfLi1ELi1ELi8ELi1ELb0EL9Algorithm0EEvT_T0_ll
.visible .entry _Z15SoftmaxWarpImplI10DirectLoadI13__nv_bfloat16fE11DirectStoreIfS1_EfLi1ELi1ELi8ELi1ELb0EL9Algorithm0EEvT_T0_ll(
	.param .align 8 .b8 _Z15SoftmaxWarpImplI10DirectLoadI13__nv_bfloat16fE11DirectStoreIfS1_EfLi1ELi1ELi8ELi1ELb0EL9Algorithm0EEvT_T0_ll_param_0[16],
	.param .align 8 .b8 _Z15SoftmaxWarpImplI10DirectLoadI13__nv_bfloat16fE11DirectStoreIfS1_EfLi1ELi1ELi8ELi1ELb0EL9Algorithm0EEvT_T0_ll_param_1[16],
	.param .u64 _Z15SoftmaxWarpImplI10DirectLoadI13__nv_bfloat16fE11DirectStoreIfS1_EfLi1ELi1ELi8ELi1ELb0EL9Algorithm0EEvT_T0_ll_param_2,
	.param .u64 _Z15SoftmaxWarpImplI10DirectLoadI13__nv_bfloat16fE11DirectStoreIfS1_EfLi1ELi1ELi8ELi1ELb0EL9Algorithm0EEvT_T0_ll_param_3
)
{
	.reg .pred 	%p<26>;
	.reg .b16 	%rs<7>;
	.reg .b32 	%r<53>;
	.reg .b32 	%f<86>;
	.reg .b64 	%rd<55>;

	ld.param.u64 	%rd2, [_Z15SoftmaxWarpImplI10DirectLoadI13__nv_bfloat16fE11DirectStoreIfS1_EfLi1ELi1ELi8ELi1ELb0EL9Algorithm0EEvT_T0_ll_param_0+8];
	ld.param.u64 	%rd4, [_Z15SoftmaxWarpImplI10DirectLoadI13__nv_bfloat16fE11DirectStoreIfS1_EfLi1ELi1ELi8ELi1ELb0EL9Algorithm0EEvT_T0_ll_param_1+8];
	ld.param.u64 	%rd19, [_Z15SoftmaxWarpImplI10DirectLoadI13__nv_bfloat16fE11DirectStoreIfS1_EfLi1ELi1ELi8ELi1ELb0EL9Algorithm0EEvT_T0_ll_param_1];
	ld.param.u64 	%rd20, [_Z15SoftmaxWarpImplI10DirectLoadI13__nv_bfloat16fE11DirectStoreIfS1_EfLi1ELi1ELi8ELi1ELb0EL9Algorithm0EEvT_T0_ll_param_0];
	ld.param.u64 	%rd18, [_Z15SoftmaxWarpImplI10DirectLoadI13__nv_bfloat16fE11DirectStoreIfS1_EfLi1ELi1ELi8ELi1ELb0EL9Algorithm0EEvT_T0_ll_param_2];
	ld.param.u64 	%rd21, [_Z15SoftmaxWarpImplI10DirectLoadI13__nv_bfloat16fE11DirectStoreIfS1_EfLi1ELi1ELi8ELi1ELb0EL9Algorithm0EEvT_T0_ll_param_3];
	cvta.to.global.u64 	%rd1, %rd20;
	cvta.to.global.u64 	%rd3, %rd19;
	setp.lt.s64 	%p1, %rd21, 9;
	@%p1 bra 	$L__BB368_2;
	mov.u64 	%rd22, $str;
	cvta.global.u64 	%rd23, %rd22;
	mov.u64 	%rd24, $str$1;
	cvta.global.u64 	%rd25, %rd24;
	mov.u64 	%rd26, __unnamed_359;
	cvta.global.u64 	%rd27, %rd26;
	{ // callseq 358, 0
	.param .b64 param0;
	st.param.b64 	[param0], %rd23;
	.param .b64 param1;
	st.param.b64 	[param1], %rd25;
	.param .b32 param2;
	st.param.b32 	[param2], 358;
	.param .b64 param3;
	st.param.b64 	[param3], %rd27;
	.param .b64 param4;
	st.param.b64 	[param4], 1;
	call.uni 
	__assertfail, 
	(
	param0, 
	param1, 
	param2, 
	param3, 
	param4
	);
	} // callseq 358
$L__BB368_2:
	mov.u32 	%r1, %nctaid.x;
	mov.u32 	%r2, %ntid.y;
	mul.lo.s32 	%r3, %r1, %r2;
	mov.u32 	%r4, %ctaid.x;
	mov.u32 	%r5, %tid.y;
	mad.lo.s32 	%r6, %r4, %r2, %r5;
	cvt.s64.s32 	%rd5, %r3;
	cvt.s64.s32 	%rd54, %r6;
	setp.le.s64 	%p2, %rd18, %rd54;
	@%p2 bra 	$L__BB368_10;
	mov.u32 	%r7, %tid.x;
	cvt.u64.u32 	%rd7, %r7;
	add.s64 	%rd8, %rd5, %rd54;
	max.s64 	%rd28, %rd18, %rd8;
	setp.lt.s64 	%p3, %rd8, %rd18;
	selp.u64 	%rd9, 1, 0, %p3;
	add.s64 	%rd29, %rd8, %rd9;
	sub.s64 	%rd10, %rd28, %rd29;
	or.b64  	%rd30, %rd10, %rd5;
	and.b64  	%rd31, %rd30, -4294967296;
	setp.ne.s64 	%p4, %rd31, 0;
	@%p4 bra 	$L__BB368_5;
	cvt.u32.u64 	%r8, %rd5;
	cvt.u32.u64 	%r9, %rd10;
	div.u32 	%r10, %r9, %r8;
	cvt.u64.u32 	%rd52, %r10;
	bra.uni 	$L__BB368_6;
$L__BB368_5:
	div.u64 	%rd52, %rd10, %rd5;
$L__BB368_6:
	add.s64 	%rd14, %rd52, %rd9;
	and.b64  	%rd32, %rd14, 1;
	setp.eq.b64 	%p5, %rd32, 1;
	@%p5 bra 	$L__BB368_8;
	mad.lo.s64 	%rd33, %rd2, %rd54, %rd7;
	shl.b64 	%rd34, %rd33, 1;
	add.s64 	%rd35, %rd1, %rd34;
	ld.global.u16 	%rs1, [%rd35];
	// begin inline asm
	{ cvt.f32.bf16 %f1, %rs1;}

	// end inline asm
	max.f32 	%f3, %f1, 0fFF800000;
	mov.b32 	%r11, %f3;
	shfl.sync.bfly.b32	%r12|%p6, %r11, 4, 31, -1;
	mov.b32 	%f4, %r12;
	max.f32 	%f5, %f3, %f4;
	mov.b32 	%r13, %f5;
	shfl.sync.bfly.b32	%r14|%p7, %r13, 2, 31, -1;
	mov.b32 	%f6, %r14;
	max.f32 	%f7, %f5, %f6;
	mov.b32 	%r15, %f7;
	shfl.sync.bfly.b32	%r16|%p8, %r15, 1, 31, -1;
	mov.b32 	%f8, %r16;
	max.f32 	%f9, %f7, %f8;
	sub.f32 	%f10, %f1, %f9;
	fma.rn.f32 	%f11, %f10, 0f3BBB989D, 0f3F000000;
	cvt.sat.f32.f32 	%f12, %f11;
	mov.f32 	%f13, 0f4B400001;
	mov.f32 	%f14, 0f437C0000;
	fma.rm.f32 	%f15, %f12, %f14, %f13;
	add.f32 	%f16, %f15, 0fCB40007F;
	neg.f32 	%f17, %f16;
	fma.rn.f32 	%f18, %f10, 0f3FB8AA3B, %f17;
	fma.rn.f32 	%f19, %f10, 0f32A57060, %f18;
	mov.b32 	%r17, %f15;
	shl.b32 	%r18, %r17, 23;
	mov.b32 	%f20, %r18;
	ex2.approx.ftz.f32 	%f21, %f19;
	mul.f32 	%f22, %f21, %f20;
	add.f32 	%f23, %f22, 0f00000000;
	mov.b32 	%r19, %f23;
	shfl.sync.bfly.b32	%r20|%p9, %r19, 4, 31, -1;
	mov.b32 	%f24, %r20;
	add.f32 	%f25, %f23, %f24;
	mov.b32 	%r21, %f25;
	shfl.sync.bfly.b32	%r22|%p10, %r21, 2, 31, -1;
	mov.b32 	%f26, %r22;
	add.f32 	%f27, %f25, %f26;
	mov.b32 	%r23, %f27;
	shfl.sync.bfly.b32	%r24|%p11, %r23, 1, 31, -1;
	mov.b32 	%f28, %r24;
	add.f32 	%f29, %f27, %f28;
	div.rn.f32 	%f2, %f22, %f29;
	mad.lo.s64 	%rd36, %rd4, %rd54, %rd7;
	// begin inline asm
	{  cvt.rn.bf16.f32 %rs2, %f2;}

	// end inline asm
	shl.b64 	%rd37, %rd36, 1;
	add.s64 	%rd38, %rd3, %rd37;
	st.global.u16 	[%rd38], %rs2;
	mov.u64 	%rd54, %rd8;
$L__BB368_8:
	setp.eq.s64 	%p12, %rd14, 0;
	@%p12 bra 	$L__BB368_10;
$L__BB368_9:
	mad.lo.s64 	%rd39, %rd54, %rd2, %rd7;
	shl.b64 	%rd40, %rd39, 1;
	add.s64 	%rd41, %rd1, %rd40;
	ld.global.u16 	%rs3, [%rd41];
	// begin inline asm
	{ cvt.f32.bf16 %f30, %rs3;}

	// end inline asm
	max.f32 	%f34, %f30, 0fFF800000;
	mov.b32 	%r25, %f34;
	shfl.sync.bfly.b32	%r26|%p13, %r25, 4, 31, -1;
	mov.b32 	%f35, %r26;
	max.f32 	%f36, %f34, %f35;
	mov.b32 	%r27, %f36;
	shfl.sync.bfly.b32	%r28|%p14, %r27, 2, 31, -1;
	mov.b32 	%f37, %r28;
	max.f32 	%f38, %f36, %f37;
	mov.b32 	%r29, %f38;
	shfl.sync.bfly.b32	%r30|%p15, %r29, 1, 31, -1;
	mov.b32 	%f39, %r30;
	max.f32 	%f40, %f38, %f39;
	sub.f32 	%f41, %f30, %f40;
	fma.rn.f32 	%f42, %f41, 0f3BBB989D, 0f3F000000;
	cvt.sat.f32.f32 	%f43, %f42;
	mov.f32 	%f44, 0f4B400001;
	mov.f32 	%f45, 0f437C0000;
	fma.rm.f32 	%f46, %f43, %f45, %f44;
	add.f32 	%f47, %f46, 0fCB40007F;
	neg.f32 	%f48, %f47;
	fma.rn.f32 	%f49, %f41, 0f3FB8AA3B, %f48;
	fma.rn.f32 	%f50, %f41, 0f32A57060, %f49;
	mov.b32 	%r31, %f46;
	shl.b32 	%r32, %r31, 23;
	mov.b32 	%f51, %r32;
	ex2.approx.ftz.f32 	%f52, %f50;
	mul.f32 	%f53, %f52, %f51;
	add.f32 	%f54, %f53, 0f00000000;
	mov.b32 	%r33, %f54;
	shfl.sync.bfly.b32	%r34|%p16, %r33, 4, 31, -1;
	mov.b32 	%f55, %r34;
	add.f32 	%f56, %f54, %f55;
	mov.b32 	%r35, %f56;
	shfl.sync.bfly.b32	%r36|%p17, %r35, 2, 31, -1;
	mov.b32 	%f57, %r36;
	add.f32 	%f58, %f56, %f57;
	mov.b32 	%r37, %f58;
	shfl.sync.bfly.b32	%r38|%p18, %r37, 1, 31, -1;
	mov.b32 	%f59, %r38;
	add.f32 	%f60, %f58, %f59;
	div.rn.f32 	%f31, %f53, %f60;
	mad.lo.s64 	%rd42, %rd54, %rd4, %rd7;
	// begin inline asm
	{  cvt.rn.bf16.f32 %rs4, %f31;}

	// end inline asm
	shl.b64 	%rd43, %rd42, 1;
	add.s64 	%rd44, %rd3, %rd43;
	st.global.u16 	[%rd44], %rs4;
	add.s64 	%rd45, %rd54, %rd5;
	mad.lo.s64 	%rd46, %rd45, %rd2, %rd7;
	shl.b64 	%rd47, %rd46, 1;
	add.s64 	%rd48, %rd1, %rd47;
	ld.global.u16 	%rs5, [%rd48];
	// begin inline asm
	{ cvt.f32.bf16 %f32, %rs5;}

	// end inline asm
	max.f32 	%f61, %f32, 0fFF800000;
	mov.b32 	%r39, %f61;
	shfl.sync.bfly.b32	%r40|%p19, %r39, 4, 31, -1;
	mov.b32 	%f62, %r40;
	max.f32 	%f63, %f61, %f62;
	mov.b32 	%r41, %f63;
	shfl.sync.bfly.b32	%r42|%p20, %r41, 2, 31, -1;
	mov.b32 	%f64, %r42;
	max.f32 	%f65, %f63, %f64;
	mov.b32 	%r43, %f65;
	shfl.sync.bfly.b32	%r44|%p21, %r43, 1, 31, -1;
	mov.b32 	%f66, %r44;
	max.f32 	%f67, %f65, %f66;
	sub.f32 	%f68, %f32, %f67;
	fma.rn.f32 	%f69, %f68, 0f3BBB989D, 0f3F000000;
	cvt.sat.f32.f32 	%f70, %f69;
	fma.rm.f32 	%f71, %f70, %f45, %f44;
	add.f32 	%f72, %f71, 0fCB40007F;
	neg.f32 	%f73, %f72;
	fma.rn.f32 	%f74, %f68, 0f3FB8AA3B, %f73;
	fma.rn.f32 	%f75, %f68, 0f32A57060, %f74;
	mov.b32 	%r45, %f71;
	shl.b32 	%r46, %r45, 23;
	mov.b32 	%f76, %r46;
	ex2.approx.ftz.f32 	%f77, %f75;
	mul.f32 	%f78, %f77, %f76;
	add.f32 	%f79, %f78, 0f00000000;
	mov.b32 	%r47, %f79;
	shfl.sync.bfly.b32	%r48|%p22, %r47, 4, 31, -1;
	mov.b32 	%f80, %r48;
	add.f32 	%f81, %f79, %f80;
	mov.b32 	%r49, %f81;
	shfl.sync.bfly.b32	%r50|%p23, %r49, 2, 31, -1;
	mov.b32 	%f82, %r50;
	add.f32 	%f83, %f81, %f82;
	mov.b32 	%r51, %f83;
	shfl.sync.bfly.b32	%r52|%p24, %r51, 1, 31, -1;
	mov.b32 	%f84, %r52;
	add.f32 	%f85, %f83, %f84;
	div.rn.f32 	%f33, %f78, %f85;
	mad.lo.s64 	%rd49, %rd45, %rd4, %rd7;
	// begin inline asm
	{  cvt.rn.bf16.f32 %rs6, %f33;}

	// end inline asm
	shl.b64 	%rd50, %rd49, 1;
	add.s64 	%rd51, %rd3, %rd50;
	st.global.u16 	[%rd51], %rs6;
	add.s64 	%rd54, %rd45, %rd5;
	setp.lt.s64 	%p25, %rd54, %rd18;
	@%p25 bra 	$L__BB368_9;
$L__BB368_10:
	ret;

}
	// .globl	_Z15SoftmaxWarpImplI10DirectLoadI13__nv_bfloat16fE11DirectStoreIfS1_EfLi1ELi1ELi8ELi1ELb1EL9Algorithm0EEvT_T0_ll
.visible .entry _Z15SoftmaxWarpImplI10DirectLoadI13__nv_bfloat16fE11DirectStoreIfS1_EfLi1ELi1ELi8ELi1ELb1EL9Algorithm0EEvT_T0_ll(
	.param .align 8 .b8 _Z15SoftmaxWarpImplI10DirectLoadI13__nv_bfloat16fE11DirectStoreIfS1_EfLi1ELi1ELi8ELi1ELb1EL9Algorithm0EEvT_T0_ll_param_0[16],
	.param .align 8 .b8 _Z15SoftmaxWarpImplI10DirectLoadI13__nv_bfloat16fE11DirectStoreIfS1_EfLi1ELi1ELi8ELi1ELb1EL9Algorithm0EEvT_T0_ll_param_1[16],
	.param .u64 _Z15SoftmaxWarpImplI10DirectLoadI13__nv_bfloat16fE11DirectStoreIfS1_EfLi1ELi1ELi8ELi1ELb1EL9Algorithm0EEvT_T0_ll_param_2,
	.param .u64 _Z15SoftmaxWarpImplI10DirectLoadI13__nv_bfloat16fE11DirectStoreIfS1_EfLi1ELi1ELi8ELi1ELb1EL9Algorithm0EEvT_T0_ll_param_3
)
{
	.reg .pred 	%p<32>;
	.reg .b16 	%rs<7>;
	.reg .b32 	%r<53>;
	.reg .b32 	%f<109>;
	.reg .b64 	%rd<55>;

	ld.param.u64 	%rd2, [_Z15SoftmaxWarpImplI10DirectLoadI13__nv_bfloat16fE11DirectStoreIfS1_EfLi1ELi1ELi8ELi1ELb1EL9Algorithm0EEvT_T0_ll_param_0+8];
	ld.param.u64 	%rd4, [_Z15SoftmaxWarpImplI10DirectLoadI13__nv_bfloat16fE11DirectStoreIfS1_EfLi1ELi1ELi8ELi1ELb1EL9Algorithm0EEvT_T0_ll_param_1+8];
	ld.param.u64 	%rd21, [_Z15SoftmaxWarpImplI10DirectLoadI13__nv_bfloat16fE11DirectStoreIfS1_EfLi1ELi1ELi8ELi1ELb1EL9Algorithm0EEvT_T0_ll_param_1];
	ld.param.u64 	%rd22, [_Z15SoftmaxWarpImplI10DirectLoadI13__nv_bfloat16fE11DirectStoreIfS1_EfLi1ELi1ELi8ELi1ELb1EL9Algorithm0EEvT_T0_ll_param_0];
	ld.param.u64 	%rd19, [_Z15SoftmaxWarpImplI10DirectLoadI13__nv_bfloat16fE11DirectStoreIfS1_EfLi1ELi1ELi8ELi1ELb1EL9Algorithm0EEvT_T0_ll_param_2];
	ld.param.u64 	%rd20, [_Z15SoftmaxWarpImplI10DirectLoadI13__nv_bfloat16fE11DirectStoreIfS1_EfLi1ELi1ELi8ELi1ELb1EL9Algorithm0EEvT_T0_ll_param_3];
	cvta.to.global.u64 	%rd1, %rd22;
	cvta.to.global.u64 	%rd3, %rd21;
	setp.lt.s64 	%p1, %rd20, 9;
	@%p1 bra 	$L__BB369_2;
	mov.u64 	%rd23, $str;
	cvta.global.u64 	%rd24, %rd23;
	mov.u64 	%rd25, $str$1;
	cvta.global.u64 	%rd26, %rd25;
	mov.u64 	%rd27, __unnamed_360;
	cvta.global.u64 	%rd28, %rd27;
	{ // callseq 359, 0
	.param .b64 param0;
	st.param.b64 	[param0], %rd24;
	.param .b64 param1;
	st.param.b64 	[param1], %rd26;
	.param .b32 param2;
	st.param.b32 	[param2], 358;
	.param .b64 param3;
	st.param.b64 	[param3], %rd28;
	.param .b64 param4;
	st.param.b64 	[param4], 1;
	call.uni 
	__assertfail, 
	(
	param0, 
	param1, 
	param2, 
	param3, 
	param4
	);
	} // callseq 359
$L__BB369_2:
	mov.u32 	%r1, %nctaid.x;
	mov.u32 	%r2, %ntid.y;
	mul.lo.s32 	%r3, %r1, %r2;
	mov.u32 	%r4, %ctaid.x;
	mov.u32 	%r5, %tid.y;
	mad.lo.s32 	%r6, %r4, %r2, %r5;
	cvt.s64.s32 	%rd5, %r3;
	cvt.s64.s32 	%rd6, %r6;
	setp.le.s64 	%p2, %rd19, %rd6;
	@%p2 bra 	$L__BB369_21;
	mov.u32 	%r7, %tid.x;
	cvt.u64.u32 	%rd7, %r7;
	add.s64 	%rd8, %rd5, %rd6;
	max.s64 	%rd29, %rd19, %rd8;
	setp.lt.s64 	%p3, %rd8, %rd19;
	selp.u64 	%rd9, 1, 0, %p3;
	add.s64 	%rd30, %rd8, %rd9;
	sub.s64 	%rd10, %rd29, %rd30;
	or.b64  	%rd31, %rd10, %rd5;
	and.b64  	%rd32, %rd31, -4294967296;
	setp.ne.s64 	%p4, %rd32, 0;
	@%p4 bra 	$L__BB369_5;
	cvt.u32.u64 	%r8, %rd5;
	cvt.u32.u64 	%r9, %rd10;
	div.u32 	%r10, %r9, %r8;
	cvt.u64.u32 	%rd52, %r10;
	bra.uni 	$L__BB369_6;
$L__BB369_5:
	div.u64 	%rd52, %rd10, %rd5;
$L__BB369_6:
	add.s64 	%rd14, %rd52, %rd9;
	and.b64  	%rd33, %rd14, 1;
	setp.eq.b64 	%p5, %rd33, 1;
	mov.u64 	%rd54, %rd6;
	@%p5 bra 	$L__BB369_11;
	setp.le.s64 	%p6, %rd20, %rd7;
	mov.f32 	%f103, 0fFF800000;
	mov.f32 	%f104, %f103;
	@%p6 bra 	$L__BB369_9;
	mad.lo.s64 	%rd34, %rd2, %rd6, %rd7;
	shl.b64 	%rd35, %rd34, 1;
	add.s64 	%rd36, %rd1, %rd35;
	ld.global.u16 	%rs1, [%rd36];
	// begin inline asm
	{ cvt.f32.bf16 %f103, %rs1;}

	// end inline asm
	max.f32 	%f104, %f103, 0fFF800000;
$L__BB369_9:
	setp.le.s64 	%p7, %rd20, %rd7;
	mov.b32 	%r11, %f104;
	shfl.sync.bfly.b32	%r12|%p8, %r11, 4, 31, -1;
	mov.b32 	%f18, %r12;
	max.f32 	%f19, %f104, %f18;
	mov.b32 	%r13, %f19;
	shfl.sync.bfly.b32	%r14|%p9, %r13, 2, 31, -1;
	mov.b32 	%f20, %r14;
	max.f32 	%f21, %f19, %f20;
	mov.b32 	%r15, %f21;
	shfl.sync.bfly.b32	%r16|%p10, %r15, 1, 31, -1;
	mov.b32 	%f22, %r16;
	max.f32 	%f23, %f21, %f22;
	sub.f32 	%f24, %f103, %f23;
	fma.rn.f32 	%f25, %f24, 0f3BBB989D, 0f3F000000;
	cvt.sat.f32.f32 	%f26, %f25;
	mov.f32 	%f27, 0f4B400001;
	mov.f32 	%f28, 0f437C0000;
	fma.rm.f32 	%f29, %f26, %f28, %f27;
	add.f32 	%f30, %f29, 0fCB40007F;
	neg.f32 	%f31, %f30;
	fma.rn.f32 	%f32, %f24, 0f3FB8AA3B, %f31;
	fma.rn.f32 	%f33, %f24, 0f32A57060, %f32;
	mov.b32 	%r17, %f29;
	shl.b32 	%r18, %r17, 23;
	mov.b32 	%f34, %r18;
	ex2.approx.ftz.f32 	%f35, %f33;
	mul.f32 	%f36, %f35, %f34;
	add.f32 	%f37, %f36, 0f00000000;
	mov.b32 	%r19, %f37;
	shfl.sync.bfly.b32	%r20|%p11, %r19, 4, 31, -1;
	mov.b32 	%f38, %r20;
	add.f32 	%f39, %f37, %f38;
	mov.b32 	%r21, %f39;
	shfl.sync.bfly.b32	%r22|%p12, %r21, 2, 31, -1;
	mov.b32 	%f40, %r22;
	add.f32 	%f41, %f39, %f40;
	mov.b32 	%r23, %f41;
	shfl.sync.bfly.b32	%r24|%p13, %r23, 1, 31, -1;
	mov.b32 	%f42, %r24;
	add.f32 	%f43, %f41, %f42;
	div.rn.f32 	%f5, %f36, %f43;
	mov.u64 	%rd54, %rd8;
	@%p7 bra 	$L__BB369_11;
	mad.lo.s64 	%rd37, %rd4, %rd6, %rd7;
	// begin inline asm
	{  cvt.rn.bf16.f32 %rs2, %f5;}

	// end inline asm
	shl.b64 	%rd38, %rd37, 1;
	add.s64 	%rd39, %rd3, %rd38;
	st.global.u16 	[%rd39], %rs2;
$L__BB369_11:
	setp.eq.s64 	%p14, %rd14, 0;
	@%p14 bra 	$L__BB369_21;
$L__BB369_12:
	setp.le.s64 	%p15, %rd20, %rd7;
	mov.f32 	%f105, 0fFF800000;
	mov.f32 	%f106, %f105;
	@%p15 bra 	$L__BB369_14;
	mad.lo.s64 	%rd40, %rd54, %rd2, %rd7;
	shl.b64 	%rd41, %rd40, 1;
	add.s64 	%rd42, %rd1, %rd41;
	ld.global.u16 	%rs3, [%rd42];
	// begin inline asm
	{ cvt.f32.bf16 %f105, %rs3;}

	// end inline asm
	max.f32 	%f106, %f105, 0fFF800000;
$L__BB369_14:
	setp.le.s64 	%p16, %rd20, %rd7;
	mov.b32 	%r25, %f106;
	shfl.sync.bfly.b32	%r26|%p17, %r25, 4, 31, -1;
	mov.b32 	%f47, %r26;
	max.f32 	%f48, %f106, %f47;
	mov.b32 	%r27, %f48;
	shfl.sync.bfly.b32	%r28|%p18, %r27, 2, 31, -1;
	mov.b32 	%f49, %r28;
	max.f32 	%f50, %f48, %f49;
	mov.b32 	%r29, %f50;
	shfl.sync.bfly.b32	%r30|%p19, %r29, 1, 31, -1;
	mov.b32 	%f51, %r30;
	max.f32 	%f52, %f50, %f51;
	sub.f32 	%f53, %f105, %f52;
	fma.rn.f32 	%f54, %f53, 0f3BBB989D, 0f3F000000;
	cvt.sat.f32.f32 	%f55, %f54;
	mov.f32 	%f56, 0f4B400001;
	mov.f32 	%f57, 0f437C0000;
	fma.rm.f32 	%f58, %f55, %f57, %f56;
	add.f32 	%f59, %f58, 0fCB40007F;
	neg.f32 	%f60, %f59;
	fma.rn.f32 	%f61, %f53, 0f3FB8AA3B, %f60;
	fma.rn.f32 	%f62, %f53, 0f32A57060, %f61;
	mov.b32 	%r31, %f58;
	shl.b32 	%r32, %r31, 23;
	mov.b32 	%f63, %r32;
	ex2.approx.ftz.f32 	%f64, %f62;
	mul.f32 	%f65, %f64, %f63;
	add.f32 	%f66, %f65, 0f00000000;
	mov.b32 	%r33, %f66;
	shfl.sync.bfly.b32	%r34|%p20, %r33, 4, 31, -1;
	mov.b32 	%f67, %r34;
	add.f32 	%f68, %f66, %f67;
	mov.b32 	%r35, %f68;
	shfl.sync.bfly.b32	%r36|%p21, %r35, 2, 31, -1;
	mov.b32 	%f69, %r36;
	add.f32 	%f70, %f68, %f69;
	mov.b32 	%r37, %f70;
	shfl.sync.bfly.b32	%r38|%p22, %r37, 1, 31, -1;
	mov.b32 	%f71, %r38;
	add.f32 	%f72, %f70, %f71;
	div.rn.f32 	%f10, %f65, %f72;
	@%p16 bra 	$L__BB369_16;
	mad.lo.s64 	%rd43, %rd54, %rd4, %rd7;
	// begin inline asm
	{  cvt.rn.bf16.f32 %rs4, %f10;}

	// end inline asm
	shl.b64 	%rd44, %rd43, 1;
	add.s64 	%rd45, %rd3, %rd44;
	st.global.u16 	[%rd45], %rs4;
$L__BB369_16:
	setp.le.s64 	%p23, %rd20, %rd7;
	add.s64 	%rd17, %rd54, %rd5;
	mov.f32 	%f107, 0fFF800000;
	mov.f32 	%f108, %f107;
	@%p23 bra 	$L__BB369_18;
	mad.lo.s64 	%rd46, %rd17, %rd2, %rd7;
	shl.b64 	%rd47, %rd46, 1;
	add.s64 	%rd48, %rd1, %rd47;
	ld.global.u16 	%rs5, [%rd48];
	// begin inline asm
	{ cvt.f32.bf16 %f107, %rs5;}

	// end inline asm
	max.f32 	%f108, %f107, 0fFF800000;
$L__BB369_18:
	setp.le.s64 	%p24, %rd20, %rd7;
	mov.b32 	%r39, %f108;
	shfl.sync.bfly.b32	%r40|%p25, %r39, 4, 31, -1;
	mov.b32 	%f76, %r40;
	max.f32 	%f77, %f108, %f76;
	mov.b32 	%r41, %f77;
	shfl.sync.bfly.b32	%r42|%p26, %r41, 2, 31, -1;
	mov.b32 	%f78, %r42;
	max.f32 	%f79, %f77, %f78;
	mov.b32 	%r43, %f79;
	shfl.sync.bfly.b32	%r44|%p27, %r43, 1, 31, -1;
	mov.b32 	%f80, %r44;
	max.f32 	%f81, %f79, %f80;
	sub.f32 	%f82, %f107, %f81;
	fma.rn.f32 	%f83, %f82, 0f3BBB989D, 0f3F000000;
	cvt.sat.f32.f32 	%f84, %f83;
	mov.f32 	%f85, 0f4B400001;
	mov.f32 	%f86, 0f437C0000;
	fma.rm.f32 	%f87, %f84, %f86, %f85;
	add.f32 	%f88, %f87, 0fCB40007F;
	neg.f32 	%f89, %f88;
	fma.rn.f32 	%f90, %f82, 0f3FB8AA3B, %f89;
	fma.rn.f32 	%f91, %f82, 0f32A57060, %f90;
	mov.b32 	%r45, %f87;
	shl.b32 	%r46, %r45, 23;
	mov.b32 	%f92, %r46;
	ex2.approx.ftz.f32 	%f93, %f91;
	mul.f32 	%f94, %f93, %f92;
	add.f32 	%f95, %f94, 0f00000000;
	mov.b32 	%r47, %f95;
	shfl.sync.bfly.b32	%r48|%p28, %r47, 4, 31, -1;
	mov.b32 	%f96, %r48;
	add.f32 	%f97, %f95, %f96;
	mov.b32 	%r49, %f97;
	shfl.sync.bfly.b32	%r50|%p29, %r49, 2, 31, -1;
	mov.b32 	%f98, %r50;
	add.f32 	%f99, %f97, %f98;
	mov.b32 	%r51, %f99;
	shfl.sync.bfly.b32	%r52|%p30, %r51, 1, 31, -1;
	mov.b32 	%f100, %r52;
	add.f32 	%f101, %f99, %f100;
	div.rn.f32 	%f15, %f94, %f101;
	@%p24 bra 	$L__BB369_20;
	mad.lo.s64 	%rd49, %rd17, %rd4, %rd7;
	// begin inline asm
	{  cvt.rn.bf16.f32 %rs6, %f15;}

	// end inline asm
	shl.b64 	%rd50, %rd49, 1;
	add.s64 	%rd51, %rd3, %rd50;
	st.global.u16 	[%rd51], %rs6;
$L__BB369_20:
	add.s64 	%rd54, %rd17, %rd5;
	setp.lt.s64 	%p31, %rd54, %rd19;
	@%p31 bra 	$L__BB369_12;
$L__BB369_21:
	ret;

}
	// .globl	_Z15SoftmaxWarpImplI10DirectLoadI13__nv_bfloat16fE11DirectStoreIfS1_EfLi1ELi1ELi16ELi2ELb0EL9Algorithm0EEvT_T0_ll
.visible .entry _Z15SoftmaxWarpImplI10DirectLoadI13__nv_bfloat16fE11DirectStoreIfS1_EfLi1ELi1ELi16ELi2ELb0EL9Algorithm0EEvT_T0_ll(
	.param .align 8 .b8 _Z15SoftmaxWarpImplI10DirectLoadI13__nv_bfloat16fE11DirectStoreIfS1_EfLi1ELi1ELi16ELi2ELb0EL9Algorithm0EEvT_T0_ll_param_0[16],
	.param .align 8 .b8 _Z15SoftmaxWarpImplI10DirectLoadI13__nv_bfloat16fE11DirectStoreIfS1_EfLi1ELi1ELi16ELi2ELb0EL9Algorithm0EEvT_T0_ll_param_1[16],
	.param .u64 _Z15SoftmaxWarpImplI10DirectLoadI13__nv_bfloat16fE11DirectStoreIfS1_EfLi1ELi1ELi16ELi2ELb0EL9Algorithm0EEvT_T0_ll_param_2,
	.param .u64 _Z15SoftmaxWarpImplI10DirectLoadI13__nv_bfloat16fE11DirectStoreIfS1_EfLi1ELi1ELi16ELi2ELb0EL9Algorithm0EEvT_T0_ll_param_3
)
{
	.reg .pred 	%p<20>;
	.reg .b16 	%rs<5>;
	.reg .b32 	%r<46>;
	.reg .b32 	%f<65>;
	.reg .b64 	%rd<31>;

	ld.param.u64 	%rd1, [_Z15SoftmaxWarpImplI10DirectLoadI13__nv_bfloat16fE11DirectStoreIfS1_EfLi1ELi1ELi16ELi2ELb0EL9Algorithm0EEvT_T0_ll_param_0];
	ld.param.u64 	%rd2, [_Z15SoftmaxWarpImplI10DirectLoadI13__nv_bfloat16fE11DirectStoreIfS1_EfLi1ELi1ELi16ELi2ELb0EL9Algorithm0EEvT_T0_ll_param_0+8];
	ld.param.u64 	%rd3, [_Z15SoftmaxWarpImplI10DirectLoadI13__nv_bfloat16fE11DirectStoreIfS1_EfLi1ELi1ELi16ELi2ELb0EL9Algorithm0EEvT_T0_ll_param_1];
	ld.param.u64 	%rd4, [_Z15SoftmaxWarpImplI10DirectLoadI13__nv_bfloat16fE11DirectStoreIfS1_EfLi1ELi1ELi16ELi2ELb0EL9Algorithm0EEvT_T0_ll_param_1+8];
	ld.param.u64 	%rd12, [_Z15SoftmaxWarpImplI10DirectLoadI13__nv_bfloat16fE11DirectStoreIfS1_EfLi1ELi1ELi16ELi2ELb0EL9Algorithm0EEvT_T0_ll_param_2];
	ld.param.u64 	%rd13, [_Z15SoftmaxWarpImplI10DirectLoadI13__nv_bfloat16fE11DirectStoreIfS1_EfLi1ELi1ELi16ELi2ELb0EL9Algorithm0EEvT_T0_ll_param_3];
	setp.lt.s64 	%p1, %rd13, 17;
	@%p1 bra 	$L__BB370_2;
	mov.u64 	%rd14, $str;
	cvta.global.u64 	%rd15, %rd14;
	mov.u64 	%rd16, $str$1;
	cvta.global.u64 	%rd17, %rd16;
	mov.u64 	%rd18, __unnamed_361;
	cvta.global.u64 	%rd19, %rd18;
	{ // callseq 360, 0
	.param .b64 param0;
	st.param.b64 	[param0], %rd15;
	.param .b64 param1;
	st.param.b64 	[param1], %rd17;
	.param .b32 param2;
	st.param.b32 	[param2], 358;
	.param .b64 param3;
	st.param.b64 	[param3], %rd19;
	.param .b64 param4;
	st.param.b64 	[param4], 1;
	call.uni 
	__assertfail, 
	(
	param0, 
	param1, 
	param2, 
	param3, 
	param4
	);
	} // callseq 360
$L__BB370_2:
	mov.u32 	%r2, %nctaid.x;
	mov.u32 	%r3, %ntid.y;
	mov.u32 	%r4, %ctaid.x;
	mov.u32 	%r5, %tid.y;
	mad.lo.s32 	%r6, %r4, %r3, %r5;
	mul.lo.s32 	%r7, %r3, %r2;
	shl.b32 	%r1, %r7, 1;
	shl.b32 	%r8, %r6, 1;
	cvt.s64.s32 	%rd30, %r8;
	setp.le.s64 	%p2, %rd12, %rd30;
	@%p2 bra 	$L__BB370_5;
	mov.u32 	%r9, %tid.x;
	cvt.u64.u32 	%rd6, %r9;
	cvta.to.global.u64 	%rd7, %rd3;
	cvta.to.global.u64 	%rd8, %rd1;
	cvt.s64.s32 	%rd9, %r1;
$L__BB370_4:
	mad.lo.s64 	%rd20, %rd30, %rd2, %rd6;
	shl.b64 	%rd21, %rd20, 1;
	add.s64 	%rd22, %rd8, %rd21;
	ld.global.u16 	%rs1, [%rd22];
	// begin inline asm
	{ cvt.f32.bf16 %f1, %rs1;}

	// end inline asm
	max.f32 	%f5, %f1, 0fFF800000;
	shl.b64 	%rd23, %rd2, 1;
	add.s64 	%rd24, %rd22, %rd23;
	ld.global.u16 	%rs2, [%rd24];
	// begin inline asm
	{ cvt.f32.bf16 %f2, %rs2;}

	// end inline asm
	max.f32 	%f6, %f2, 0fFF800000;
	mov.b32 	%r10, %f5;
	shfl.sync.bfly.b32	%r11|%p3, %r10, 8, 31, -1;
	mov.b32 	%f7, %r11;
	max.f32 	%f8, %f5, %f7;
	mov.b32 	%r12, %f8;
	shfl.sync.bfly.b32	%r13|%p4, %r12, 4, 31, -1;
	mov.b32 	%f9, %r13;
	max.f32 	%f10, %f8, %f9;
	mov.b32 	%r14, %f10;
	shfl.sync.bfly.b32	%r15|%p5, %r14, 2, 31, -1;
	mov.b32 	%f11, %r15;
	max.f32 	%f12, %f10, %f11;
	mov.b32 	%r16, %f12;
	shfl.sync.bfly.b32	%r17|%p6, %r16, 1, 31, -1;
	mov.b32 	%f13, %r17;
	max.f32 	%f14, %f12, %f13;
	mov.b32 	%r18, %f6;
	shfl.sync.bfly.b32	%r19|%p7, %r18, 8, 31, -1;
	mov.b32 	%f15, %r19;
	max.f32 	%f16, %f6, %f15;
	mov.b32 	%r20, %f16;
	shfl.sync.bfly.b32	%r21|%p8, %r20, 4, 31, -1;
	mov.b32 	%f17, %r21;
	max.f32 	%f18, %f16, %f17;
	mov.b32 	%r22, %f18;
	shfl.sync.bfly.b32	%r23|%p9, %r22, 2, 31, -1;
	mov.b32 	%f19, %r23;
	max.f32 	%f20, %f18, %f19;
	mov.b32 	%r24, %f20;
	shfl.sync.bfly.b32	%r25|%p10, %r24, 1, 31, -1;
	mov.b32 	%f21, %r25;
	max.f32 	%f22, %f20, %f21;
	sub.f32 	%f23, %f1, %f14;
	fma.rn.f32 	%f24, %f23, 0f3BBB989D, 0f3F000000;
	cvt.sat.f32.f32 	%f25, %f24;
	mov.f32 	%f26, 0f4B400001;
	mov.f32 	%f27, 0f437C0000;
	fma.rm.f32 	%f28, %f25, %f27, %f26;
	add.f32 	%f29, %f28, 0fCB40007F;
	neg.f32 	%f30, %f29;
	fma.rn.f32 	%f31, %f23, 0f3FB8AA3B, %f30;
	fma.rn.f32 	%f32, %f23, 0f32A57060, %f31;
	mov.b32 	%r26, %f28;
	shl.b32 	%r27, %r26, 23;
	mov.b32 	%f33, %r27;
	ex2.approx.ftz.f32 	%f34, %f32;
	mul.f32 	%f35, %f34, %f33;
	add.f32 	%f36, %f35, 0f00000000;
	sub.f32 	%f37, %f2, %f22;
	fma.rn.f32 	%f38, %f37, 0f3BBB989D, 0f3F000000;
	cvt.sat.f32.f32 	%f39, %f38;
	fma.rm.f32 	%f40, %f39, %f27, %f26;
	add.f32 	%f41, %f40, 0fCB40007F;
	neg.f32 	%f42, %f41;
	fma.rn.f32 	%f43, %f37, 0f3FB8AA3B, %f42;
	fma.rn.f32 	%f44, %f37, 0f32A57060, %f43;
	mov.b32 	%r28, %f40;
	shl.b32 	%r29, %r28, 23;
	mov.b32 	%f45, %r29;
	ex2.approx.ftz.f32 	%f46, %f44;
	mul.f32 	%f47, %f46, %f45;
	add.f32 	%f48, %f47, 0f00000000;
	mov.b32 	%r30, %f36;
	shfl.sync.bfly.b32	%r31|%p11, %r30, 8, 31, -1;
	mov.b32 	%f49, %r31;
	add.f32 	%f50, %f36, %f49;
	mov.b32 	%r32, %f50;
	shfl.sync.bfly.b32	%r33|%p12, %r32, 4, 31, -1;
	mov.b32 	%f51, %r33;
	add.f32 	%f52, %f50, %f51;
	mov.b32 	%r34, %f52;
	shfl.sync.bfly.b32	%r35|%p13, %r34, 2, 31, -1;
	mov.b32 	%f53, %r35;
	add.f32 	%f54, %f52, %f53;
	mov.b32 	%r36, %f54;
	shfl.sync.bfly.b32	%r37|%p14, %r36, 1, 31, -1;
	mov.b32 	%f55, %r37;
	add.f32 	%f56, %f54, %f55;
	mov.b32 	%r38, %f48;
	shfl.sync.bfly.b32	%r39|%p15, %r38, 8, 31, -1;
	mov.b32 	%f57, %r39;
	add.f32 	%f58, %f48, %f57;
	mov.b32 	%r40, %f58;
	shfl.sync.bfly.b32	%r41|%p16, %r40, 4, 31, -1;
	mov.b32 	%f59, %r41;
	add.f32 	%f60, %f58, %f59;
	mov.b32 	%r42, %f60;
	shfl.sync.bfly.b32	%r43|%p17, %r42, 2, 31, -1;
	mov.b32 	%f61, %r43;
	add.f32 	%f62, %f60, %f61;
	mov.b32 	%r44, %f62;
	shfl.sync.bfly.b32	%r45|%p18, %r44, 1, 31, -1;
	mov.b32 	%f63, %r45;
	add.f32 	%f64, %f62, %f63;
	div.rn.f32 	%f3, %f35, %f56;
	mad.lo.s64 	%rd25, %rd30, %rd4, %rd6;
	// begin inline asm
	{  cvt.rn.bf16.f32 %rs3, %f3;}

	// end inline asm
	shl.b64 	%rd26, %rd25, 1;
	add.s64 	%rd27, %rd7, %rd26;
	st.global.u16 	[%rd27], %rs3;
	div.rn.f32 	%f4, %f47, %f64;
	// begin inline asm
	{  cvt.rn.bf16.f32 %rs4, %f4;}

	// end inline asm
	shl.b64 	%rd28, %rd4, 1;
	add.s64 	%rd29, %rd27, %rd28;
	st.global.u16 	[%rd29], %rs4;
	add.s64 	%rd30, %rd30, %rd9;
	setp.lt.s64 	%p19, %rd30, %rd12;
	@%p19 bra 	$L__BB370_4;
$L__BB370_5:
	ret;

}
	// .globl	_Z15SoftmaxWarpImplI10DirectLoadI13__nv_bfloat16fE11DirectStoreIfS1_EfLi1ELi1ELi16ELi2ELb1EL9Algorithm0EEvT_T0_ll
.visible .entry _Z15SoftmaxWarpImplI10DirectLoadI13__nv_bfloat16fE11DirectStoreIfS1_EfLi1ELi1ELi16ELi2ELb1EL9Algorithm0EEvT_T0_ll(
	.param .align 8 .b8 _Z15SoftmaxWarpImplI10DirectLoadI13__nv_bfloat16fE11DirectStoreIfS1_EfLi1ELi1ELi16ELi2ELb1EL9Algorithm0EEvT_T0_ll_param_0[16],
	.param .align 8 .b8 _Z15SoftmaxWarpImplI10DirectLoadI13__nv_bfloat16fE11DirectStoreIfS1_EfLi1ELi1ELi16ELi2ELb1EL9Algorithm0EEvT_T0_ll_param_1[16],
	.param .u64 _Z15SoftmaxWarpImplI10DirectLoadI13__nv_bfloat16fE11DirectStoreIfS1_EfLi1ELi1ELi16ELi2ELb1EL9Algorithm0EEvT_T0_ll_param_2,
	.param .u64 _Z15SoftmaxWarpImplI10DirectLoadI13__nv_bfloat16fE11DirectStoreIfS1_EfLi1ELi1ELi16ELi2ELb1EL9Algorithm0EEvT_T0_ll_param_3
)
{
	.reg .pred 	%p<24>;
	.reg .b16 	%rs<5>;
	.reg .b32 	%r<46>;
	.reg .b32 	%f<79>;
	.reg .b64 	%rd<35>;

	ld.param.u64 	%rd2, [_Z15SoftmaxWarpImplI10DirectLoadI13__nv_bfloat16fE11DirectStoreIfS1_EfLi1ELi1ELi16ELi2ELb1EL9Algorithm0EEvT_T0_ll_param_0+8];
	ld.param.u64 	%rd4, [_Z15SoftmaxWarpImplI10DirectLoadI13__nv_bfloat16fE11DirectStoreIfS1_EfLi1ELi1ELi16ELi2ELb1EL9Algorithm0EEvT_T0_ll_param_1+8];
	ld.param.u64 	%rd12, [_Z15SoftmaxWarpImplI10DirectLoadI13__nv_bfloat16fE11DirectStoreIfS1_EfLi1ELi1ELi16ELi2ELb1EL9Algorithm0EEvT_T0_ll_param_1];
	ld.param.u64 	%rd13, [_Z15SoftmaxWarpImplI10DirectLoadI13__nv_bfloat16fE11DirectStoreIfS1_EfLi1ELi1ELi16ELi2ELb1EL9Algorithm0EEvT_T0_ll_param_0];
	ld.param.u64 	%rd10, [_Z15SoftmaxWarpImplI10DirectLoadI13__nv_bfloat16fE11DirectStoreIfS1_EfLi1ELi1ELi16ELi2ELb1EL9Algorithm0EEvT_T0_ll_param_2];
	ld.param.u64 	%rd11, [_Z15SoftmaxWarpImplI10DirectLoadI13__nv_bfloat16fE11DirectStoreIfS1_EfLi1ELi1ELi16ELi2ELb1EL9Algorithm0EEvT_T0_ll_param_3];
	cvta.to.global.u64 	%rd1, %rd13;
	cvta.to.global.u64 	%rd3, %rd12;
	setp.lt.s64 	%p1, %rd11, 17;
	@%p1 bra 	$L__BB371_2;
	mov.u64 	%rd14, $str;
	cvta.global.u64 	%rd15, %rd14;
	mov.u64 	%rd16, $str$1;
	cvta.global.u64 	%rd17, %rd16;
	mov.u64 	%rd18, __unnamed_362;
	cvta.global.u64 	%rd19, %rd18;
	{ // callseq 361, 0
	.param .b64 param0;
	st.param.b64 	[param0], %rd15;
	.param .b64 param1;
	st.param.b64 	[param1], %rd17;
	.param .b32 param2;
	st.param.b32 	[param2], 358;
	.param .b64 param3;
	st.param.b64 	[param3], %rd19;
	.param .b64 param4;
	st.param.b64 	[param4], 1;
	call.uni 
	__assertfail, 
	(
	param0, 
	param1, 
	param2, 
	param3, 
	param4
	);
	} // callseq 361
$L__BB371_2:
	mov.u32 	%r2, %nctaid.x;
	mov.u32 	%r3, %ntid.y;
	mov.u32 	%r4, %ctaid.x;
	mov.u32 	%r5, %tid.y;
	mad.lo.s32 	%r6, %r4, %r3, %r5;
	mul.lo.s32 	%r7, %r3, %r2;
	shl.b32 	%r1, %r7, 1;
	shl.b32 	%r8, %r6, 1;
	cvt.s64.s32 	%rd34, %r8;
	setp.le.s64 	%p2, %rd10, %rd34;
	@%p2 bra 	$L__BB371_13;
	mov.u32 	%r9, %tid.x;
	cvt.u64.u32 	%rd6, %r9;
	cvt.s64.s32 	%rd7, %r1;
$L__BB371_4:
	setp.le.s64 	%p3, %rd11, %rd6;
	mov.f32 	%f75, 0fFF800000;
	mov.f32 	%f76, %f75;
	@%p3 bra 	$L__BB371_6;
	mad.lo.s64 	%rd20, %rd34, %rd2, %rd6;
	shl.b64 	%rd21, %rd20, 1;
	add.s64 	%rd22, %rd1, %rd21;
	ld.global.u16 	%rs1, [%rd22];
	// begin inline asm
	{ cvt.f32.bf16 %f76, %rs1;}

	// end inline asm
	max.f32 	%f75, %f76, 0fFF800000;
$L__BB371_6:
	setp.le.s64 	%p4, %rd11, %rd6;
	mov.f32 	%f77, 0fFF800000;
	mov.f32 	%f78, %f77;
	@%p4 bra 	$L__BB371_8;
	mad.lo.s64 	%rd23, %rd2, %rd34, %rd2;
	add.s64 	%rd24, %rd23, %rd6;
	shl.b64 	%rd25, %rd24, 1;
	add.s64 	%rd26, %rd1, %rd25;
	ld.global.u16 	%rs2, [%rd26];
	// begin inline asm
	{ cvt.f32.bf16 %f78, %rs2;}

	// end inline asm
	max.f32 	%f77, %f78, 0fFF800000;
$L__BB371_8:
	setp.le.s64 	%p5, %rd11, %rd6;
	mov.b32 	%r10, %f75;
	shfl.sync.bfly.b32	%r11|%p6, %r10, 8, 31, -1;
	mov.b32 	%f17, %r11;
	max.f32 	%f18, %f75, %f17;
	mov.b32 	%r12, %f18;
	shfl.sync.bfly.b32	%r13|%p7, %r12, 4, 31, -1;
	mov.b32 	%f19, %r13;
	max.f32 	%f20, %f18, %f19;
	mov.b32 	%r14, %f20;
	shfl.sync.bfly.b32	%r15|%p8, %r14, 2, 31, -1;
	mov.b32 	%f21, %r15;
	max.f32 	%f22, %f20, %f21;
	mov.b32 	%r16, %f22;
	shfl.sync.bfly.b32	%r17|%p9, %r16, 1, 31, -1;
	mov.b32 	%f23, %r17;
	max.f32 	%f24, %f22, %f23;
	mov.b32 	%r18, %f77;
	shfl.sync.bfly.b32	%r19|%p10, %r18, 8, 31, -1;
	mov.b32 	%f25, %r19;
	max.f32 	%f26, %f77, %f25;
	mov.b32 	%r20, %f26;
	shfl.sync.bfly.b32	%r21|%p11, %r20, 4, 31, -1;
	mov.b32 	%f27, %r21;
	max.f32 	%f28, %f26, %f27;
	mov.b32 	%r22, %f28;
	shfl.sync.bfly.b32	%r23|%p12, %r22, 2, 31, -1;
	mov.b32 	%f29, %r23;
	max.f32 	%f30, %f28, %f29;
	mov.b32 	%r24, %f30;
	shfl.sync.bfly.b32	%r25|%p13, %r24, 1, 31, -1;
	mov.b32 	%f31, %r25;
	max.f32 	%f32, %f30, %f31;
	sub.f32 	%f33, %f76, %f24;
	fma.rn.f32 	%f34, %f33, 0f3BBB989D, 0f3F000000;
	cvt.sat.f32.f32 	%f35, %f34;
	mov.f32 	%f36, 0f4B400001;
	mov.f32 	%f37, 0f437C0000;
	fma.rm.f32 	%f38, %f35, %f37, %f36;
	add.f32 	%f39, %f38, 0fCB40007F;
	neg.f32 	%f40, %f39;
	fma.rn.f32 	%f41, %f33, 0f3FB8AA3B, %f40;
	fma.rn.f32 	%f42, %f33, 0f32A57060, %f41;
	mov.b32 	%r26, %f38;
	shl.b32 	%r27, %r26, 23;
	mov.b32 	%f43, %r27;
	ex2.approx.ftz.f32 	%f44, %f42;
	mul.f32 	%f45, %f44, %f43;
	add.f32 	%f46, %f45, 0f00000000;
	sub.f32 	%f47, %f78, %f32;
	fma.rn.f32 	%f48, %f47, 0f3BBB989D, 0f3F000000;
	cvt.sat.f32.f32 	%f49, %f48;
	fma.rm.f32 	%f50, %f49, %f37, %f36;
	add.f32 	%f51, %f50, 0fCB40007F;
	neg.f32 	%f52, %f51;
	fma.rn.f32 	%f53, %f47, 0f3FB8AA3B, %f52;
	fma.rn.f32 	%f54, %f47, 0f32A57060, %f53;
	mov.b32 	%r28, %f50;
	shl.b32 	%r29, %r28, 23;
	mov.b32 	%f55, %r29;
	ex2.approx.ftz.f32 	%f56, %f54;
	mul.f32 	%f9, %f56, %f55;
	add.f32 	%f57, %f9, 0f00000000;
	mov.b32 	%r30, %f46;
	shfl.sync.bfly.b32	%r31|%p14, %r30, 8, 31, -1;
	mov.b32 	%f58, %r31;
	add.f32 	%f59, %f46, %f58;
	mov.b32 	%r32, %f59;
	shfl.sync.bfly.b32	%r33|%p15, %r32, 4, 31, -1;
	mov.b32 	%f60, %r33;
	add.f32 	%f61, %f59, %f60;
	mov.b32 	%r34, %f61;
	shfl.sync.bfly.b32	%r35|%p16, %r34, 2, 31, -1;
	mov.b32 	%f62, %r35;
	add.f32 	%f63, %f61, %f62;
	mov.b32 	%r36, %f63;
	shfl.sync.bfly.b32	%r37|%p17, %r36, 1, 31, -1;
	mov.b32 	%f64, %r37;
	add.f32 	%f65, %f63, %f64;
	mov.b32 	%r38, %f57;
	shfl.sync.bfly.b32	%r39|%p18, %r38, 8, 31, -1;
	mov.b32 	%f66, %r39;
	add.f32 	%f67, %f57, %f66;
	mov.b32 	%r40, %f67;
	shfl.sync.bfly.b32	%r41|%p19, %r40, 4, 31, -1;
	mov.b32 	%f68, %r41;
	add.f32 	%f69, %f67, %f68;
	mov.b32 	%r42, %f69;
	shfl.sync.bfly.b32	%r43|%p20, %r42, 2, 31, -1;
	mov.b32 	%f70, %r43;
	add.f32 	%f71, %f69, %f70;
	mov.b32 	%r44, %f71;
	shfl.sync.bfly.b32	%r45|%p21, %r44, 1, 31, -1;
	mov.b32 	%f72, %r45;
	add.f32 	%f10, %f71, %f72;
	div.rn.f32 	%f11, %f45, %f65;
	@%p5 bra 	$L__BB371_10;
	mad.lo.s64 	%rd27, %rd34, %rd4, %rd6;
	// begin inline asm
	{  cvt.rn.bf16.f32 %rs3, %f11;}

	// end inline asm
	shl.b64 	%rd28, %rd27, 1;
	add.s64 	%rd29, %rd3, %rd28;
	st.global.u16 	[%rd29], %rs3;
$L__BB371_10:
	setp.le.s64 	%p22, %rd11, %rd6;
	div.rn.f32 	%f12, %f9, %f10;
	@%p22 bra 	$L__BB371_12;
	mad.lo.s64 	%rd30, %rd4, %rd34, %rd4;
	add.s64 	%rd31, %rd30, %rd6;
	// begin inline asm
	{  cvt.rn.bf16.f32 %rs4, %f12;}

	// end inline asm
	shl.b64 	%rd32, %rd31, 1;
	add.s64 	%rd33, %rd3, %rd32;
	st.global.u16 	[%rd33], %rs4;
$L__BB371_12:
	add.s64 	%rd34, %rd34, %rd7;
	setp.lt.s64 	%p23, %rd34, %rd10;
	@%p23 bra 	$L__BB371_4;
$L__BB371_13:
	ret;

}
	// .globl	_Z15SoftmaxWarpImplI10DirectLoadI13__nv_bfloat16fE11DirectStoreIfS1_EfLi1ELi1ELi16ELi1ELb0EL9Algorithm0EEvT_T0_ll
.visible .entry _Z15SoftmaxWarpImplI10DirectLoadI13__nv_bfloat16fE11DirectStoreIfS1_EfLi1ELi1ELi16ELi1ELb0EL9Algorithm0EEvT_T0_ll(
	.param .align 8 .b8 _Z15SoftmaxWarpImplI10DirectLoadI13__nv_bfloat16fE11DirectStoreIfS1_EfLi1ELi1ELi16ELi1ELb0EL9Algorithm0EEvT_T0_ll_param_0[16],
	.param .align 8 .b8 _Z15SoftmaxWarpImplI10DirectLoadI13__nv_bfloat16fE11DirectStoreIfS1_EfLi1ELi1ELi16ELi1ELb0EL9Algorithm0EEvT_T0_ll_param_1[16],
	.param .u64 _Z15SoftmaxWarpImplI10DirectLoadI13__nv_bfloat16fE11DirectStoreIfS1_EfLi1ELi1ELi16ELi1ELb0EL9Algorithm0EEvT_T0_ll_param_2,
	.param .u64 _Z15SoftmaxWarpImplI10DirectLoadI13__nv_bfloat16fE11DirectStoreIfS1_EfLi1ELi1ELi16ELi1ELb0EL9Algorithm0EEvT_T0_ll_param_3
)
{
	.reg .pred 	%p<32>;
	.reg .b16 	%rs<7>;
	.reg .b32 	%r<65>;
	.reg .b32 	%f<98>;
	.reg .b64 	%rd<55>;

	ld.param.u64 	%rd2, [_Z15SoftmaxWarpImplI10DirectLoadI13__nv_bfloat16fE11DirectStoreIfS1_EfLi1ELi1ELi16ELi1ELb0EL9Algorithm0EEvT_T0_ll_param_0+8];
	ld.param.u64 	%rd4, [_Z15SoftmaxWarpImplI10DirectLoadI13__nv_bfloat16fE11DirectStoreIfS1_EfLi1ELi1ELi16ELi1ELb0EL9Algorithm0EEvT_T0_ll_param_1+8];
	ld.param.u64 	%rd19, [_Z15SoftmaxWarpImplI10DirectLoadI13__nv_bfloat16fE11DirectStoreIfS1_EfLi1ELi1ELi16ELi1ELb0EL9Algorithm0EEvT_T0_ll_param_1];
	ld.param.u64 	%rd20, [_Z15SoftmaxWarpImplI10DirectLoadI13__nv_bfloat16fE11DirectStoreIfS1_EfLi1ELi1ELi16ELi1ELb0EL9Algorithm0EEvT_T0_ll_param_0];
	ld.param.u64 	%rd18, [_Z15SoftmaxWarpImplI10DirectLoadI13__nv_bfloat16fE11DirectStoreIfS1_EfLi1ELi1ELi16ELi1ELb0EL9Algorithm0EEvT_T0_ll_param_2];
	ld.param.u64 	%rd21, [_Z15SoftmaxWarpImplI10DirectLoadI13__nv_bfloat16fE11DirectStoreIfS1_EfLi1ELi1ELi16ELi1ELb0EL9Algorithm0EEvT_T0_ll_param_3];
	cvta.to.global.u64 	%rd1, %rd20;
	cvta.to.global.u64 	%rd3, %rd19;
	setp.lt.s64 	%p1, %rd21, 17;
	@%p1 bra 	$L__BB372_2;
	mov.u64 	%rd22, $str;
	cvta.global.u64 	%rd23, %rd22;
	mov.u64 	%rd24, $str$1;
	cvta.global.u64 	%rd25, %rd24;
	mov.u64 	%rd26, __unnamed_363;
	cvta.global.u64 	%rd27, %rd26;
	{ // callseq 362, 0
	.param .b64 param0;
	st.param.b64 	[param0], %rd23;
	.param .b64 param1;
	st.param.b64 	[param1], %rd25;
	.param .b32 param2;
	st.param.b32 	[param2], 358;
	.param .b64 param3;
	st.param.b64 	[param3], %rd27;
	.param .b64 param4;
	st.param.b64 	[param4], 1;
	call.uni 
	__assertfail, 
	(
	param0, 
	param1, 
	param2, 
	param3, 
	param4
	);
	} // callseq 362
$L__BB372_2:
	mov.u32 	%r1, %nctaid.x;
	mov.u32 	%r2, %ntid.y;
	mul.lo.s32 	%r3, %r1, %r2;
	mov.u32 	%r4, %ctaid.x;
	mov.u32 	%r5, %tid.y;
	mad.lo.s32 	%r6, %r4, %r2, %r5;
	cvt.s64.s32 	%rd5, %r3;
	cvt.s64.s32 	%rd54, %r6;
	setp.le.s64 	%p2, %rd18, %rd54;
	@%p2 bra 	$L__BB372_10;
	mov.u32 	%r7, %tid.x;
	cvt.u64.u32 	%rd7, %r7;
	add.s64 	%rd8, %rd5, %rd54;
	max.s64 	%rd28, %rd18, %rd8;
	setp.lt.s64 	%p3, %rd8, %rd18;
	selp.u64 	%rd9, 1, 0, %p3;
	add.s64 	%rd29, %rd8, %rd9;
	sub.s64 	%rd10, %rd28, %rd29;
	or.b64  	%rd30, %rd10, %rd5;
	and.b64  	%rd31, %rd30, -4294967296;
	setp.ne.s64 	%p4, %rd31, 0;
	@%p4 bra 	$L__BB372_5;
	cvt.u32.u64 	%r8, %rd5;
	cvt.u32.u64 	%r9, %rd10;
	div.u32 	%r10, %r9, %r8;
	cvt.u64.u32 	%rd52, %r10;
	bra.uni 	$L__BB372_6;
$L__BB372_5:
	div.u64 	%rd52, %rd10, %rd5;
$L__BB372_6:
	add.s64 	%rd14, %rd52, %rd9;
	and.b64  	%rd32, %rd14, 1;
	setp.eq.b64 	%p5, %rd32, 1;
	@%p5 bra 	$L__BB372_8;
	mad.lo.s64 	%rd33, %rd2, %rd54, %rd7;
	shl.b64 	%rd34, %rd33, 1;
	add.s64 	%rd35, %rd1, %rd34;
	ld.global.u16 	%rs1, [%rd35];
	// begin inline asm
	{ cvt.f32.bf16 %f1, %rs1;}

	// end inline asm
	max.f32 	%f3, %f1, 0fFF800000;
	mov.b32 	%r11, %f3;
	shfl.sync.bfly.b32	%r12|%p6, %r11, 8, 31, -1;
	mov.b32 	%f4, %r12;
	max.f32 	%f5, %f3, %f4;
	mov.b32 	%r13, %f5;
	shfl.sync.bfly.b32	%r14|%p7, %r13, 4, 31, -1;
	mov.b32 	%f6, %r14;
	max.f32 	%f7, %f5, %f6;
	mov.b32 	%r15, %f7;
	shfl.sync.bfly.b32	%r16|%p8, %r15, 2, 31, -1;
	mov.b32 	%f8, %r16;
	max.f32 	%f9, %f7, %f8;
	mov.b32 	%r17, %f9;
	shfl.sync.bfly.b32	%r18|%p9, %r17, 1, 31, -1;
	mov.b32 	%f10, %r18;
	max.f32 	%f11, %f9, %f10;
	sub.f32 	%f12, %f1, %f11;
	fma.rn.f32 	%f13, %f12, 0f3BBB989D, 0f3F000000;
	cvt.sat.f32.f32 	%f14, %f13;
	mov.f32 	%f15, 0f4B400001;
	mov.f32 	%f16, 0f437C0000;
	fma.rm.f32 	%f17, %f14, %f16, %f15;
	add.f32 	%f18, %f17, 0fCB40007F;
	neg.f32 	%f19, %f18;
	fma.rn.f32 	%f20, %f12, 0f3FB8AA3B, %f19;
	fma.rn.f32 	%f21, %f12, 0f32A57060, %f20;
	mov.b32 	%r19, %f17;
	shl.b32 	%r20, %r19, 23;
	mov.b32 	%f22, %r20;
	ex2.approx.ftz.f32 	%f23, %f21;
	mul.f32 	%f24, %f23, %f22;
	add.f32 	%f25, %f24, 0f00000000;
	mov.b32 	%r21, %f25;
	shfl.sync.bfly.b32	%r22|%p10, %r21, 8, 31, -1;
	mov.b32 	%f26, %r22;
	add.f32 	%f27, %f25, %f26;
	mov.b32 	%r23, %f27;
	shfl.sync.bfly.b32	%r24|%p11, %r23, 4, 31, -1;
	mov.b32 	%f28, %r24;
	add.f32 	%f29, %f27, %f28;
	mov.b32 	%r25, %f29;
	shfl.sync.bfly.b32	%r26|%p12, %r25, 2, 31, -1;
	mov.b32 	%f30, %r26;
	add.f32 	%f31, %f29, %f30;
	mov.b32 	%r27, %f31;
	shfl.sync.bfly.b32	%r28|%p13, %r27, 1, 31, -1;
	mov.b32 	%f32, %r28;
	add.f32 	%f33, %f31, %f32;
	div.rn.f32 	%f2, %f24, %f33;
	mad.lo.s64 	%rd36, %rd4, %rd54, %rd7;
	// begin inline asm
	{  cvt.rn.bf16.f32 %rs2, %f2;}

	// end inline asm
	shl.b64 	%rd37, %rd36, 1;
	add.s64 	%rd38, %rd3, %rd37;
	st.global.u16 	[%rd38], %rs2;
	mov.u64 	%rd54, %rd8;
$L__BB372_8:
	setp.eq.s64 	%p14, %rd14, 0;
	@%p14 bra 	$L__BB372_10;
$L__BB372_9:
	mad.lo.s64 	%rd39, %rd54, %rd2, %rd7;
	shl.b64 	%rd40, %rd39, 1;
	add.s64 	%rd41, %rd1, %rd40;
	ld.global.u16 	%rs3, [%rd41];
	// begin inline asm
	{ cvt.f32.bf16 %f34, %rs3;}

	// end inline asm
	max.f32 	%f38, %f34, 0fFF800000;
	mov.b32 	%r29, %f38;
	shfl.sync.bfly.b32	%r30|%p15, %r29, 8, 31, -1;
	mov.b32 	%f39, %r30;
	max.f32 	%f40, %f38, %f39;
	mov.b32 	%r31, %f40;
	shfl.sync.bfly.b32	%r32|%p16, %r31, 4, 31, -1;
	mov.b32 	%f41, %r32;
	max.f32 	%f42, %f40, %f41;
	mov.b32 	%r33, %f42;
	shfl.sync.bfly.b32	%r34|%p17, %r33, 2, 31, -1;
	mov.b32 	%f43, %r34;
	max.f32 	%f44, %f42, %f43;
	mov.b32 	%r35, %f44;
	shfl.sync.bfly.b32	%r36|%p18, %r35, 1, 31, -1;
	mov.b32 	%f45, %r36;
	max.f32 	%f46, %f44, %f45;
	sub.f32 	%f47, %f34, %f46;
	fma.rn.f32 	%f48, %f47, 0f3BBB989D, 0f3F000000;
	cvt.sat.f32.f32 	%f49, %f48;
	mov.f32 	%f50, 0f4B400001;
	mov.f32 	%f51, 0f437C0000;
	fma.rm.f32 	%f52, %f49, %f51, %f50;
	add.f32 	%f53, %f52, 0fCB40007F;
	neg.f32 	%f54, %f53;
	fma.rn.f32 	%f55, %f47, 0f3FB8AA3B, %f54;
	fma.rn.f32 	%f56, %f47, 0f32A57060, %f55;
	mov.b32 	%r37, %f52;
	shl.b32 	%r38, %r37, 23;
	mov.b32 	%f57, %r38;
	ex2.approx.ftz.f32 	%f58, %f56;
	mul.f32 	%f59, %f58, %f57;
	add.f32 	%f60, %f59, 0f00000000;
	mov.b32 	%r39, %f60;
	shfl.sync.bfly.b32	%r40|%p19, %r39, 8, 31, -1;
	mov.b32 	%f61, %r40;
	add.f32 	%f62, %f60, %f61;
	mov.b32 	%r41, %f62;
	shfl.sync.bfly.b32	%r42|%p20, %r41, 4, 31, -1;
	mov.b32 	%f63, %r42;
	add.f32 	%f64, %f62, %f63;
	mov.b32 	%r43, %f64;
	shfl.sync.bfly.b32	%r44|%p21, %r43, 2, 31, -1;
	mov.b32 	%f65, %r44;
	add.f32 	%f66, %f64, %f65;
	mov.b32 	%r45, %f66;
	shfl.sync.bfly.b32	%r46|%p22, %r45, 1, 31, -1;
	mov.b32 	%f67, %r46;
	add.f32 	%f68, %f66, %f67;
	div.rn.f32 	%f35, %f59, %f68;
	mad.lo.s64 	%rd42, %rd54, %rd4, %rd7;
	// begin inline asm
	{  cvt.rn.bf16.f32 %rs4, %f35;}

	// end inline asm
	shl.b64 	%rd43, %rd42, 1;
	add.s64 	%rd44, %rd3, %rd43;
	st.global.u16 	[%rd44], %rs4;
	add.s64 	%rd45, %rd54, %rd5;
	mad.lo.s64 	%rd46, %rd45, %rd2, %rd7;
	shl.b64 	%rd47, %rd46, 1;
	add.s64 	%rd48, %rd1, %rd47;
	ld.global.u16 	%rs5, [%rd48];
	// begin inline asm
	{ cvt.f32.bf16 %f36, %rs5;}

	// end inline asm
	max.f32 	%f69, %f36, 0fFF800000;
	mov.b32 	%r47, %f69;
	shfl.sync.bfly.b32	%r48|%p23, %r47, 8, 31, -1;
	mov.b32 	%f70, %r48;
	max.f32 	%f71, %f69, %f70;
	mov.b32 	%r49, %f71;
	shfl.sync.bfly.b32	%r50|%p24, %r49, 4, 31, -1;
	mov.b32 	%f72, %r50;
	max.f32 	%f73, %f71, %f72;
	mov.b32 	%r51, %f73;
	shfl.sync.bfly.b32	%r52|%p25, %r51, 2, 31, -1;
	mov.b32 	%f74, %r52;
	max.f32 	%f75, %f73, %f74;
	mov.b32 	%r53, %f75;
	shfl.sync.bfly.b32	%r54|%p26, %r53, 1, 31, -1;
	mov.b32 	%f76, %r54;
	max.f32 	%f77, %f75, %f76;
	sub.f32 	%f78, %f36, %f77;
	fma.rn.f32 	%f79, %f78, 0f3BBB989D, 0f3F000000;
	cvt.sat.f32.f32 	%f80, %f79;
	fma.rm.f32 	%f81, %f80, %f51, %f50;
	add.f32 	%f82, %f81, 0fCB40007F;
	neg.f32 	%f83, %f82;
	fma.rn.f32 	%f84, %f78, 0f3FB8AA3B, %f83;
	fma.rn.f32 	%f85, %f78, 0f32A57060, %f84;
	mov.b32 	%r55, %f81;
	shl.b32 	%r56, %r55, 23;
	mov.b32 	%f86, %r56;
	ex2.approx.ftz.f32 	%f87, %f85;
	mul.f32 	%f88, %f87, %f86;
	add.f32 	%f89, %f88, 0f00000000;
	mov.b32 	%r57, %f89;
	shfl.sync.bfly.b32	%r58|%p27, %r57, 8, 31, -1;
	mov.b32 	%f90, %r58;
	add.f32 	%f91, %f89, %f90;
	mov.b32 	%r59, %f91;
	shfl.sync.bfly.b32	%r60|%p28, %r59, 4, 31, -1;
	mov.b32 	%f92, %r60;
	add.f32 	%f93, %f91, %f92;
	mov.b32 	%r61, %f93;
	shfl.sync.bfly.b32	%r62|%p29, %r61, 2, 31, -1;
	mov.b32 	%f94, %r62;
	add.f32 	%f95, %f93, %f94;
	mov.b32 	%r63, %f95;
	shfl.sync.bfly.b32	%r64|%p30, %r63, 1, 31, -1;
	mov.b32 	%f96, %r64;
	add.f32 	%f97, %f95, %f96;
	div.rn.f32 	%f37, %f88, %f97;
	mad.lo.s64 	%rd49, %rd45, %rd4, %rd7;
	// begin inline asm
	{  cvt.rn.bf16.f32 %rs6, %f37;}

	// end inline asm
	shl.b64 	%rd50, %rd49, 1;
	add.s64 	%rd51, %rd3, %rd50;
	st.global.u16 	[%rd51], %rs6;
	add.s64 	%rd54, %rd45, %rd5;
	setp.lt.s64 	%p31, %rd54, %rd18;
	@%p31 bra 	$L__BB372_9;
$L__BB372_10:
	ret;

}
	// .globl	_Z15SoftmaxWarpImplI10DirectLoadI13__nv_bfloat16fE11DirectStoreIfS1_EfLi1ELi1ELi16ELi1ELb1EL9Algorithm0EEvT_T0_ll
.visible .entry _Z15SoftmaxWarpImplI10DirectLoadI13__nv_bfloat16fE11DirectStoreIfS1_EfLi1ELi1ELi16ELi1ELb1EL9Algorithm0EEvT_T0_ll(
	.param .align 8 .b8 _Z15SoftmaxWarpImplI10DirectLoadI13__nv_bfloat16fE11DirectStoreIfS1_EfLi1ELi1ELi16ELi1ELb1EL9Algorithm0EEvT_T0_ll_param_0[16],
	.param .align 8 .b8 _Z15SoftmaxWarpImplI10DirectLoadI13__nv_bfloat16fE11DirectStoreIfS1_EfLi1ELi1ELi16ELi1ELb1EL9Algorithm0EEvT_T0_ll_param_1[16],
	.param .u64 _Z15SoftmaxWarpImplI10DirectLoadI13__nv_bfloat16fE11DirectStoreIfS1_EfLi1ELi1ELi16ELi1ELb1EL9Algorithm0EEvT_T0_ll_param_2,
	.param .u64 _Z15SoftmaxWarpImplI10DirectLoadI13__nv_bfloat16fE11DirectStoreIfS1_EfLi1ELi1ELi16ELi1ELb1EL9Algorithm0EEvT_T0_ll_param_3
)
{
	.reg .pred 	%p<38>;
	.reg .b16 	%rs<7>;
	.reg .b32 	%r<65>;
	.reg .b32 	%f<121>;
	.reg .b64 	%rd<55>;

	ld.param.u64 	%rd2, [_Z15SoftmaxWarpImplI10DirectLoadI13__nv_bfloat16fE11DirectStoreIfS1_EfLi1ELi1ELi16ELi1ELb1EL9Algorithm0EEvT_T0_ll_param_0+8];
	ld.param.u64 	%rd4, [_Z15SoftmaxWarpImplI10DirectLoadI13__nv_bfloat16fE11DirectStoreIfS1_EfLi1ELi1ELi16ELi1ELb1EL9Algorithm0EEvT_T0_ll_param_1+8];
	ld.param.u64 	%rd21, [_Z15SoftmaxWarpImplI10DirectLoadI13__nv_bfloat16fE11DirectStoreIfS1_EfLi1ELi1ELi16ELi1ELb1EL9Algorithm0EEvT_T0_ll_param_1];
	ld.param.u64 	%rd22, [_Z15SoftmaxWarpImplI10DirectLoadI13__nv_bfloat16fE11DirectStoreIfS1_EfLi1ELi1ELi16ELi1ELb1EL9Algorithm0EEvT_T0_ll_param_0];
	ld.param.u64 	%rd19, [_Z15SoftmaxWarpImplI10DirectLoadI13__nv_bfloat16fE11DirectStoreIfS1_EfLi1ELi1ELi16ELi1ELb1EL9Algorithm0EEvT_T0_ll_param_2];
	ld.param.u64 	%rd20, [_Z15SoftmaxWarpImplI10DirectLoadI13__nv_bfloat16fE11DirectStoreIfS1_EfLi1ELi1ELi16ELi1ELb1EL9Algorithm0EEvT_T0_ll_param_3];
	cvta.to.global.u64 	%rd1, %rd22;
	cvta.to.global.u64 	%rd3, %rd21;
	setp.lt.s64 	%p1, %rd20, 17;
	@%p1 bra 	$L__BB373_2;
	mov.u64 	%rd23, $str;
	cvta.global.u64 	%rd24, %rd23;
	mov.u64 	%rd25, $str$1;
	cvta.global.u64 	%rd26, %rd25;
	mov.u64 	%rd27, __unnamed_364;
	cvta.global.u64 	%rd28, %rd27;
	{ // callseq 363, 0
	.param .b64 param0;
	st.param.b64 	[param0], %rd24;
	.param .b64 param1;
	st.param.b64 	[param1], %rd26;
	.param .b32 param2;
	st.param.b32 	[param2], 358;
	.param .b64 param3;
	st.param.b64 	[param3], %rd28;
	.param .b64 param4;
	st.param.b64 	[param4], 1;
	call.uni 
	__assertfail, 
	(
	param0, 
	param1, 
	param2, 
	param3, 
	param4
	);
	} // callseq 363
$L__BB373_2:
	mov.u32 	%r1, %nctaid.x;
	mov.u32 	%r2, %ntid.y;
	mul.lo.s32 	%r3, %r1, %r2;
	mov.u32 	%r4, %ctaid.x;
	mov.u32 	%r5, %tid.y;
	mad.lo.s32 	%r6, %r4, %r2, %r5;
	cvt.s64.s32 	%rd5, %r3;
	cvt.s64.s32 	%rd6, %r6;
	setp.le.s64 	%p2, %rd19, %rd6;
	@%p2 bra 	$L__BB373_21;
	mov.u32 	%r7, %tid.x;
	cvt.u64.u32 	%rd7, %r7;
	add.s64 	%rd8, %rd5, %rd6;
	max.s64 	%rd29, %rd19, %rd8;
	setp.lt.s64 	%p3, %rd8, %rd19;
	selp.u64 	%rd9, 1, 0, %p3;
	add.s64 	%rd30, %rd8, %rd9;
	sub.s64 	%rd10, %rd29, %rd30;
	or.b64  	%rd31, %rd10, %rd5;
	and.b64  	%rd32, %rd31, -4294967296;
	setp.ne.s64 	%p4, %rd32, 0;
	@%p4 bra 	$L__BB373_5;
	cvt.u32.u64 	%r8, %rd5;
	cvt.u32.u64 	%r9, %rd10;
	div.u32 	%r10, %r9, %r8;
	cvt.u64.u32 	%rd52, %r10;
	bra.uni 	$L__BB373_6;
$L__BB373_5:
	div.u64 	%rd52, %rd10, %rd5;
$L__BB373_6:
	add.s64 	%rd14, %rd52, %rd9;
	and.b64  	%rd33, %rd14, 1;
	setp.eq.b64 	%p5, %rd33, 1;
	mov.u64 	%rd54, %rd6;
	@%p5 bra 	$L__BB373_11;
	setp.le.s64 	%p6, %rd20, %rd7;
	mov.f32 	%f115, 0fFF800000;
	mov.f32 	%f116, %f115;
	@%p6 bra 	$L__BB373_9;
	mad.lo.s64 	%rd34, %rd2, %rd6, %rd7;
	shl.b64 	%rd35, %rd34, 1;
	add.s64 	%rd36, %rd1, %rd35;
	ld.global.u16 	%rs1, [%rd36];
	// begin inline asm
	{ cvt.f32.bf16 %f115, %rs1;}

	// end inline asm
	max.f32 	%f116, %f115, 0fFF800000;
$L__BB373_9:
	setp.le.s64 	%p7, %rd20, %rd7;
	mov.b32 	%r11, %f116;
	shfl.sync.bfly.b32	%r12|%p8, %r11, 8, 31, -1;
	mov.b32 	%f18, %r12;
	max.f32 	%f19, %f116, %f18;
	mov.b32 	%r13, %f19;
	shfl.sync.bfly.b32	%r14|%p9, %r13, 4, 31, -1;
	mov.b32 	%f20, %r14;
	max.f32 	%f21, %f19, %f20;
	mov.b32 	%r15, %f21;
	shfl.sync.bfly.b32	%r16|%p10, %r15, 2, 31, -1;
	mov.b32 	%f22, %r16;
	max.f32 	%f23, %f21, %f22;
	mov.b32 	%r17, %f23;
	shfl.sync.bfly.b32	%r18|%p11, %r17, 1, 31, -1;
	mov.b32 	%f24, %r18;
	max.f32 	%f25, %f23, %f24;
	sub.f32 	%f26, %f115, %f25;
	fma.rn.f32 	%f27, %f26, 0f3BBB989D, 0f3F000000;
	cvt.sat.f32.f32 	%f28, %f27;
	mov.f32 	%f29, 0f4B400001;
	mov.f32 	%f30, 0f437C0000;
	fma.rm.f32 	%f31, %f28, %f30, %f29;
	add.f32 	%f32, %f31, 0fCB40007F;
	neg.f32 	%f33, %f32;
	fma.rn.f32 	%f34, %f26, 0f3FB8AA3B, %f33;
	fma.rn.f32 	%f35, %f26, 0f32A57060, %f34;
	mov.b32 	%r19, %f31;
	shl.b32 	%r20, %r19, 23;
	mov.b32 	%f36, %r20;
	ex2.approx.ftz.f32 	%f37, %f35;
	mul.f32 	%f38, %f37, %f36;
	add.f32 	%f39, %f38, 0f00000000;
	mov.b32 	%r21, %f39;
	shfl.sync.bfly.b32	%r22|%p12, %r21, 8, 31, -1;
	mov.b32 	%f40, %r22;
	add.f32 	%f41, %f39, %f40;
	mov.b32 	%r23, %f41;
	shfl.sync.bfly.b32	%r24|%p13, %r23, 4, 31, -1;
	mov.b32 	%f42, %r24;
	add.f32 	%f43, %f41, %f42;
	mov.b32 	%r25, %f43;
	shfl.sync.bfly.b32	%r26|%p14, %r25, 2, 31, -1;
	mov.b32 	%f44, %r26;
	add.f32 	%f45, %f43, %f44;
	mov.b32 	%r27, %f45;
	shfl.sync.bfly.b32	%r28|%p15, %r27, 1, 31, -1;
	mov.b32 	%f46, %r28;
	add.f32 	%f47, %f45, %f46;
	div.rn.f32 	%f5, %f38, %f47;
	mov.u64 	%rd54, %rd8;
	@%p7 bra 	$L__BB373_11;
	mad.lo.s64 	%rd37, %rd4, %rd6, %rd7;
	// begin inline asm
	{  cvt.rn.bf16.f32 %rs2, %f5;}

	// end inline asm
	shl.b64 	%rd38, %rd37, 1;
	add.s64 	%rd39, %rd3, %rd38;
	st.global.u16 	[%rd39], %rs2;
$L__BB373_11:
	setp.eq.s64 	%p16, %rd14, 0;
	@%p16 bra 	$L__BB373_21;
$L__BB373_12:
	setp.le.s64 	%p17, %rd20, %rd7;
	mov.f32 	%f117, 0fFF800000;
	mov.f32 	%f118, %f117;
	@%p17 bra 	$L__BB373_14;
	mad.lo.s64 	%rd40, %rd54, %rd2, %rd7;
	shl.b64 	%rd41, %rd40, 1;
	add.s64 	%rd42, %rd1, %rd41;
	ld.global.u16 	%rs3, [%rd42];
	// begin inline asm
	{ cvt.f32.bf16 %f117, %rs3;}

	// end inline asm
	max.f32 	%f118, %f117, 0fFF800000;
$L__BB373_14:
	setp.le.s64 	%p18, %rd20, %rd7;
	mov.b32 	%r29, %f118;
	shfl.sync.bfly.b32	%r30|%p19, %r29, 8, 31, -1;
	mov.b32 	%f51, %r30;
	max.f32 	%f52, %f118, %f51;
	mov.b32 	%r31, %f52;
	shfl.sync.bfly.b32	%r32|%p20, %r31, 4, 31, -1;
	mov.b32 	%f53, %r32;
	max.f32 	%f54, %f52, %f53;
	mov.b32 	%r33, %f54;
	shfl.sync.bfly.b32	%r34|%p21, %r33, 2, 31, -1;
	mov.b32 	%f55, %r34;
	max.f32 	%f56, %f54, %f55;
	mov.b32 	%r35, %f56;
	shfl.sync.bfly.b32	%r36|%p22, %r35, 1, 31, -1;
	mov.b32 	%f57, %r36;
	max.f32 	%f58, %f56, %f57;
	sub.f32 	%f59, %f117, %f58;
	fma.rn.f32 	%f60, %f59, 0f3BBB989D, 0f3F000000;
	cvt.sat.f32.f32 	%f61, %f60;
	mov.f32 	%f62, 0f4B400001;
	mov.f32 	%f63, 0f437C0000;
	fma.rm.f32 	%f64, %f61, %f63, %f62;
	add.f32 	%f65, %f64, 0fCB40007F;
	neg.f32 	%f66, %f65;
	fma.rn.f32 	%f67, %f59, 0f3FB8AA3B, %f66;
	fma.rn.f32 	%f68, %f59, 0f32A57060, %f67;
	mov.b32 	%r37, %f64;
	shl.b32 	%r38, %r37, 23;
	mov.b32 	%f69, %r38;
	ex2.approx.ftz.f32 	%f70, %f68;
	mul.f32 	%f71, %f70, %f69;
	add.f32 	%f72, %f71, 0f00000000;
	mov.b32 	%r39, %f72;
	shfl.sync.bfly.b32	%r40|%p23, %r39, 8, 31, -1;
	mov.b32 	%f73, %r40;
	add.f32 	%f74, %f72, %f73;
	mov.b32 	%r41, %f74;
	shfl.sync.bfly.b32	%r42|%p24, %r41, 4, 31, -1;
	mov.b32 	%f75, %r42;
	add.f32 	%f76, %f74, %f75;
	mov.b32 	%r43, %f76;
	shfl.sync.bfly.b32	%r44|%p25, %r43, 2, 31, -1;
	mov.b32 	%f77, %r44;
	add.f32 	%f78, %f76, %f77;
	mov.b32 	%r45, %f78;
	shfl.sync.bfly.b32	%r46|%p26, %r45, 1, 31, -1;
	mov.b32 	%f79, %r46;
	add.f32 	%f80, %f78, %f79;
	div.rn.f32 	%f10, %f71, %f80;
	@%p18 bra 	$L__BB373_16;
	mad.lo.s64 	%rd43, %rd54, %rd4, %rd7;
	// begin inline asm
	{  cvt.rn.bf16.f32 %rs4, %f10;}

	// end inline asm
	shl.b64 	%rd44, %rd43, 1;
	add.s64 	%rd45, %rd3, %rd44;
	st.global.u16 	[%rd45], %rs4;
$L__BB373_16:
	setp.le.s64 	%p27, %rd20, %rd7;
	add.s64 	%rd17, %rd54, %rd5;
	mov.f32 	%f119, 0fFF800000;
	mov.f32 	%f120, %f119;
	@%p27 bra 	$L__BB373_18;
	mad.lo.s64 	%rd46, %rd17, %rd2, %rd7;
	shl.b64 	%rd47, %rd46, 1;
	add.s64 	%rd48, %rd1, %rd47;
	ld.global.u16 	%rs5, [%rd48];
	// begin inline asm
	{ cvt.f32.bf16 %f119, %rs5;}

	// end inline asm
	max.f32 	%f120, %f119, 0fFF800000;
$L__BB373_18:
	setp.le.s64 	%p28, %rd20, %rd7;
	mov.b32 	%r47, %f120;
	shfl.sync.bfly.b32	%r48|%p29, %r47, 8, 31, -1;
	mov.b32 	%f84, %r48;
	max.f32 	%f85, %f120, %f84;
	mov.b32 	%r49, %f85;
	shfl.sync.bfly.b32	%r50|%p30, %r49, 4, 31, -1;
	mov.b32 	%f86, %r50;
	max.f32 	%f87, %f85, %f86;
	mov.b32 	%r51, %f87;
	shfl.sync.bfly.b32	%r52|%p31, %r51, 2, 31, -1;
	mov.b32 	%f88, %r52;
	max.f32 	%f89, %f87, %f88;
	mov.b32 	%r53, %f89;
	shfl.sync.bfly.b32	%r54|%p32, %r53, 1, 31, -1;
	mov.b32 	%f90, %r54;
	max.f32 	%f91, %f89, %f90;
	sub.f32 	%f92, %f119, %f91;
	fma.rn.f32 	%f93, %f92, 0f3BBB989D, 0f3F000000;
	cvt.sat.f32.f32 	%f94, %f93;
	mov.f32 	%f95, 0f4B400001;
	mov.f32 	%f96, 0f437C0000;
	fma.rm.f32 	%f97, %f94, %f96, %f95;
	add.f32 	%f98, %f97, 0fCB40007F;
	neg.f32 	%f99, %f98;
	fma.rn.f32 	%f100, %f92, 0f3FB8AA3B, %f99;
	fma.rn.f32 	%f101, %f92, 0f32A57060, %f100;
	mov.b32 	%r55, %f97;
	shl.b32 	%r56, %r55, 23;
	mov.b32 	%f102, %r56;
	ex2.approx.ftz.f32 	%f103, %f101;
	mul.f32 	%f104, %f103, %f102;
	add.f32 	%f105, %f104, 0f00000000;
	mov.b32 	%r57, %f105;
	shfl.sync.bfly.b32	%r58|%p33, %r57, 8, 31, -1;
	mov.b32 	%f106, %r58;
	add.f32 	%f107, %f105, %f106;
	mov.b32 	%r59, %f107;
	shfl.sync.bfly.b32	%r60|%p34, %r59, 4, 31, -1;
	mov.b32 	%f108, %r60;
	add.f32 	%f109, %f107, %f108;
	mov.b32 	%r61, %f109;
	shfl.sync.bfly.b32	%r62|%p35, %r61, 2, 31, -1;
	mov.b32 	%f110, %r62;
	add.f32 	%f111, %f109, %f110;
	mov.b32 	%r63, %f111;
	shfl.sync.bfly.b32	%r64|%p36, %r63, 1, 31, -1;
	mov.b32 	%f112, %r64;
	add.f32 	%f113, %f111, %f112;
	div.rn.f32 	%f15, %f104, %f113;
	@%p28 bra 	$L__BB373_20;
	mad.lo.s64 	%rd49, %rd17, %rd4, %rd7;
	// begin inline asm
	{  cvt.rn.bf16.f32 %rs6, %f15;}

	// end inline asm
	shl.b64 	%rd50, %rd49, 1;
	add.s64 	%rd51, %rd3, %rd50;
	st.global.u16 	[%rd51], %rs6;
$L__BB373_20:
	add.s64 	%rd54, %rd17, %rd5;
	setp.lt.s64 	%p37, %rd54, %rd19;
	@%p37 bra 	$L__BB373_12;
$L__BB373_21:
	ret;

}
	// .globl	_Z15SoftmaxWarpImplI10DirectLoadI13__nv_bfloat16fE11DirectStoreIfS1_EfLi1ELi1ELi32ELi2ELb0EL9Algorithm0EEvT_T0_ll
.visible .entry _Z15SoftmaxWarpImplI10DirectLoadI13__nv_bfloat16fE11DirectStoreIfS1_EfLi1ELi1ELi32ELi2ELb0EL9Algorithm0EEvT_T0_ll(
	.param .align 8 .b8 _Z15SoftmaxWarpImplI10DirectLoadI13__nv_bfloat16fE11DirectStoreIfS1_EfLi1ELi1ELi32ELi2ELb0EL9Algorithm0EEvT_T0_ll_param_0[16],
	.param .align 8 .b8 _Z15SoftmaxWarpImplI10DirectLoadI13__nv_bfloat16fE11DirectStoreIfS1_EfLi1ELi1ELi32ELi2ELb0EL9Algorithm0EEvT_T0_ll_param_1[16],
	.param .u64 _Z15SoftmaxWarpImplI10DirectLoadI13__nv_bfloat16fE11DirectStoreIfS1_EfLi1ELi1ELi32ELi2ELb0EL9Algorithm0EEvT_T0_ll_param_2,
	.param .u64 _Z15SoftmaxWarpImplI10DirectLoadI13__nv_bfloat16fE11DirectStoreIfS1_EfLi1ELi1ELi32ELi2ELb0EL9Algorithm0EEvT_T0_ll_param_3
)
{
	.reg .pred 	%p<24>;
	.reg .b16 	%rs<5>;
	.reg .b32 	%r<54>;
	.reg .b32 	%f<73>;
	.reg .b64 	%rd<31>;

	ld.param.u64 	%rd1, [_Z15SoftmaxWarpImplI10DirectLoadI13__nv_bfloat16fE11DirectStoreIfS1_EfLi1ELi1ELi32ELi2ELb0EL9Algorithm0EEvT_T0_ll_param_0];
	ld.param.u64 	%rd2, [_Z15SoftmaxWarpImplI10DirectLoadI13__nv_bfloat16fE11DirectStoreIfS1_EfLi1ELi1ELi32ELi2ELb0EL9Algorithm0EEvT_T0_ll_param_0+8];
	ld.param.u64 	%rd3, [_Z15SoftmaxWarpImplI10DirectLoadI13__nv_bfloat16fE11DirectStoreIfS1_EfLi1ELi1ELi32ELi2ELb0EL9Algorithm0EEvT_T0_ll_param_1];
	ld.param.u64 	%rd4, [_Z15SoftmaxWarpImplI10DirectLoadI13__nv_bfloat16fE11DirectStoreIfS1_EfLi1ELi1ELi32ELi2ELb0EL9Algorithm0EEvT_T0_ll_param_1+8];
	ld.param.u64 	%rd12, [_Z15SoftmaxWarpImplI10DirectLoadI13__nv_bfloat16fE11DirectStoreIfS1_EfLi1ELi1ELi32ELi2ELb0EL9Algorithm0EEvT_T0_ll_param_2];
	ld.param.u64 	%rd13, [_Z15SoftmaxWarpImplI10DirectLoadI13__nv_bfloat16fE11DirectStoreIfS1_EfLi1ELi1ELi32ELi2ELb0EL9Algorithm0EEvT_T0_ll_param_3];
	setp.lt.s64 	%p1, %rd13, 33;
	@%p1 bra 	$L__BB374_2;
	mov.u64 	%rd14, $str;
	cvta.global.u64 	%rd15, %rd14;
	mov.u64 	%rd16, $str$1;
	cvta.global.u64 	%rd17, %rd16;
	mov.u64 	%rd18, __unnamed_365;
	cvta.global.u64 	%rd19, %rd18;
	{ // callseq 364, 0
	.param .b64 param0;
	st.param.b64 	[param0], %rd15;
	.param .b64 param1;
	st.param.b64 	[param1], %rd17;
	.param .b32 param2;
	st.param.b32 	[param2], 358;
	.param .b64 param3;
	st.param.b64 	[param3], %rd19;
	.param .b64 param4;
	st.param.b64 	[param4], 1;
	call.uni 
	__assertfail, 
	(
	param0, 
	param1, 
	param2, 
	param3, 
	param4
	);
	} // callseq 364
$L__BB374_2:
	mov.u32 	%r2, %nctaid.x;
	mov.u32 	%r3, %ntid.y;
	mov.u32 	%r4, %ctaid.x;
	mov.u32 	%r5, %tid.y;
	mad.lo.s32 	%r6, %r4, %r3, %r5;
	mul.lo.s32 	%r7, %r3, %r2;
	shl.b32 	%r1, %r7, 1;
	shl.b32 	%r8, %r6, 1;
	cvt.s64.s32 	%rd30, %r8;
	setp.le.s64 	%p2, %rd12, %rd30;
	@%p2 bra 	$L__BB374_5;
	mov.u32 	%r9, %tid.x;
	cvt.u64.u32 	%rd6, %r9;
	cvta.to.global.u64 	%rd7, %rd3;
	cvta.to.global.u64 	%rd8, %rd1;
	cvt.s64.s32 	%rd9, %r1;
$L__BB374_4:
	mad.lo.s64 	%rd20, %rd30, %rd2, %rd6;
	shl.b64 	%rd21, %rd20, 1;
	add.s64 	%rd22, %rd8, %rd21;
	ld.global.u16 	%rs1, [%rd22];
	// begin inline asm
	{ cvt.f32.bf16 %f1, %rs1;}

	// end inline asm
	max.f32 	%f5, %f1, 0fFF800000;
	shl.b64 	%rd23, %rd2, 1;
	add.s64 	%rd24, %rd22, %rd23;
	ld.global.u16 	%rs2, [%rd24];
	// begin inline asm
	{ cvt.f32.bf16 %f2, %rs2;}

	// end inline asm
	max.f32 	%f6, %f2, 0fFF800000;
	mov.b32 	%r10, %f5;
	shfl.sync.bfly.b32	%r11|%p3, %r10, 16, 31, -1;
	mov.b32 	%f7, %r11;
	max.f32 	%f8, %f5, %f7;
	mov.b32 	%r12, %f8;
	shfl.sync.bfly.b32	%r13|%p4, %r12, 8, 31, -1;
	mov.b32 	%f9, %r13;
	max.f32 	%f10, %f8, %f9;
	mov.b32 	%r14, %f10;
	shfl.sync.bfly.b32	%r15|%p5, %r14, 4, 31, -1;
	mov.b32 	%f11, %r15;
	max.f32 	%f12, %f10, %f11;
	mov.b32 	%r16, %f12;
	shfl.sync.bfly.b32	%r17|%p6, %r16, 2, 31, -1;
	mov.b32 	%f13, %r17;
	max.f32 	%f14, %f12, %f13;
	mov.b32 	%r18, %f14;
	shfl.sync.bfly.b32	%r19|%p7, %r18, 1, 31, -1;
	mov.b32 	%f15, %r19;
	max.f32 	%f16, %f14, %f15;
	mov.b32 	%r20, %f6;
	shfl.sync.bfly.b32	%r21|%p8, %r20, 16, 31, -1;
	mov.b32 	%f17, %r21;
	max.f32 	%f18, %f6, %f17;
	mov.b32 	%r22, %f18;
	shfl.sync.bfly.b32	%r23|%p9, %r22, 8, 31, -1;
	mov.b32 	%f19, %r23;
	max.f32 	%f20, %f18, %f19;
	mov.b32 	%r24, %f20;
	shfl.sync.bfly.b32	%r25|%p10, %r24, 4, 31, -1;
	mov.b32 	%f21, %r25;
	max.f32 	%f22, %f20, %f21;
	mov.b32 	%r26, %f22;
	shfl.sync.bfly.b32	%r27|%p11, %r26, 2, 31, -1;
	mov.b32 	%f23, %r27;
	max.f32 	%f24, %f22, %f23;
	mov.b32 	%r28, %f24;
	shfl.sync.bfly.b32	%r29|%p12, %r28, 1, 31, -1;
	mov.b32 	%f25, %r29;
	max.f32 	%f26, %f24, %f25;
	sub.f32 	%f27, %f1, %f16;
	fma.rn.f32 	%f28, %f27, 0f3BBB989D, 0f3F000000;
	cvt.sat.f32.f32 	%f29, %f28;
	mov.f32 	%f30, 0f4B400001;
	mov.f32 	%f31, 0f437C0000;
	fma.rm.f32 	%f32, %f29, %f31, %f30;
	add.f32 	%f33, %f32, 0fCB40007F;
	neg.f32 	%f34, %f33;
	fma.rn.f32 	%f35, %f27, 0f3FB8AA3B, %f34;
	fma.rn.f32 	%f36, %f27, 0f32A57060, %f35;
	mov.b32 	%r30, %f32;
	shl.b32 	%r31, %r30, 23;
	mov.b32 	%f37, %r31;
	ex2.approx.ftz.f32 	%f38, %f36;
	mul.f32 	%f39, %f38, %f37;
	add.f32 	%f40, %f39, 0f00000000;
	sub.f32 	%f41, %f2, %f26;
	fma.rn.f32 	%f42, %f41, 0f3BBB989D, 0f3F000000;
	cvt.sat.f32.f32 	%f43, %f42;
	fma.rm.f32 	%f44, %f43, %f31, %f30;
	add.f32 	%f45, %f44, 0fCB40007F;
	neg.f32 	%f46, %f45;
	fma.rn.f32 	%f47, %f41, 0f3FB8AA3B, %f46;
	fma.rn.f32 	%f48, %f41, 0f32A57060, %f47;
	mov.b32 	%r32, %f44;
	shl.b32 	%r33, %r32, 23;
	mov.b32 	%f49, %r33;
	ex2.approx.ftz.f32 	%f50, %f48;
	mul.f32 	%f51, %f50, %f49;
	add.f32 	%f52, %f51, 0f00000000;
	mov.b32 	%r34, %f40;
	shfl.sync.bfly.b32	%r35|%p13, %r34, 16, 31, -1;
	mov.b32 	%f53, %r35;
	add.f32 	%f54, %f40, %f53;
	mov.b32 	%r36, %f54;
	shfl.sync.bfly.b32	%r37|%p14, %r36, 8, 31, -1;
	mov.b32 	%f55, %r37;
	add.f32 	%f56, %f54, %f55;
	mov.b32 	%r38, %f56;
	shfl.sync.bfly.b32	%r39|%p15, %r38, 4, 31, -1;
	mov.b32 	%f57, %r39;
	add.f32 	%f58, %f56, %f57;
	mov.b32 	%r40, %f58;
	shfl.sync.bfly.b32	%r41|%p16, %r40, 2, 31, -1;
	mov.b32 	%f59, %r41;
	add.f32 	%f60, %f58, %f59;
	mov.b32 	%r42, %f60;
	shfl.sync.bfly.b32	%r43|%p17, %r42, 1, 31, -1;
	mov.b32 	%f61, %r43;
	add.f32 	%f62, %f60, %f61;
	mov.b32 	%r44, %f52;
	shfl.sync.bfly.b32	%r45|%p18, %r44, 16, 31, -1;
	mov.b32 	%f63, %r45;
	add.f32 	%f64, %f52, %f63;
	mov.b32 	%r46, %f64;
	shfl.sync.bfly.b32	%r47|%p19, %r46, 8, 31, -1;
	mov.b32 	%f65, %r47;
	add.f32 	%f66, %f64, %f65;
	mov.b32 	%r48, %f66;
	shfl.sync.bfly.b32	%r49|%p20, %r48, 4, 31, -1;
	mov.b32 	%f67, %r49;
	add.f32 	%f68, %f66, %f67;
	mov.b32 	%r50, %f68;
	shfl.sync.bfly.b32	%r51|%p21, %r50, 2, 31, -1;
	mov.b32 	%f69, %r51;
	add.f32 	%f70, %f68, %f69;
	mov.b32 	%r52, %f70;
	shfl.sync.bfly.b32	%r53|%p22, %r52, 1, 31, -1;
	mov.b32 	%f71, %r53;
	add.f32 	%f72, %f70, %f71;
	div.rn.f32 	%f3, %f39, %f62;
	mad.lo.s64 	%rd25, %rd30, %rd4, %rd6;
	// begin inline asm
	{  cvt.rn.bf16.f32 %rs3, %f3;}

	// end inline asm
	shl.b64 	%rd26, %rd25, 1;
	add.s64 	%rd27, %rd7, %rd26;
	st.global.u16 	[%rd27], %rs3;
	div.rn.f32 	%f4, %f51, %f72;
	// begin inline asm
	{  cvt.rn.bf16.f32 %rs4, %f4;}

	// end inline asm
	shl.b64 	%rd28, %rd4, 1;
	add.s64 	%rd29, %rd27, %rd28;
	st.global.u16 	[%rd29], %rs4;
	add.s64 	%rd30, %rd30, %rd9;
	setp.lt.s64 	%p23, %rd30, %rd12;
	@%p23 bra 	$L__BB374_4;
$L__BB374_5:
	ret;

}
	// .globl	_Z15SoftmaxWarpImplI10DirectLoadI13__nv_bfloat16fE11DirectStoreIfS1_EfLi1ELi1ELi32ELi2ELb1EL9Algorithm0EEvT_T0_ll
.visible .entry _Z15SoftmaxWarpImplI10DirectLoadI13__nv_bfloat16fE11DirectStoreIfS1_EfLi1ELi1ELi32ELi2ELb1EL9Algorithm0EEvT_T0_ll(
	.param .align 8 .b8 _Z15SoftmaxWarpImplI10DirectLoadI13__nv_bfloat16fE11DirectStoreIfS1_EfLi1ELi1ELi32ELi2ELb1EL9Algorithm0EEvT_T0_ll_param_0[16],
	.param .align 8 .b8 _Z15SoftmaxWarpImplI10DirectLoadI13__nv_bfloat16fE11DirectStoreIfS1_EfLi1ELi1ELi32ELi2ELb1EL9Algorithm0EEvT_T0_ll_param_1[16],
	.param .u64 _Z15SoftmaxWarpImplI10DirectLoadI13__nv_bfloat16fE11DirectStoreIfS1_EfLi1ELi1ELi32ELi2ELb1EL9Algorithm0EEvT_T0_ll_param_2,
	.param .u64 _Z15SoftmaxWarpImplI10DirectLoadI13__nv_bfloat16fE11DirectStoreIfS1_EfLi1ELi1ELi32ELi2ELb1EL9Algorithm0EEvT_T0_ll_param_3
)
{
	.reg .pred 	%p<28>;
	.reg .b16 	%rs<5>;
	.reg .b32 	%r<54>;
	.reg .b32 	%f<87>;
	.reg .b64 	%rd<35>;

	ld.param.u64 	%rd2, [_Z15SoftmaxWarpImplI10DirectLoadI13__nv_bfloat16fE11DirectStoreIfS1_EfLi1ELi1ELi32ELi2ELb1EL9Algorithm0EEvT_T0_ll_param_0+8];
	ld.param.u64 	%rd4, [_Z15SoftmaxWarpImplI10DirectLoadI13__nv_bfloat16fE11DirectStoreIfS1_EfLi1ELi1ELi32ELi2ELb1EL9Algorithm0EEvT_T0_ll_param_1+8];
	ld.param.u64 	%rd12, [_Z15SoftmaxWarpImplI10DirectLoadI13__nv_bfloat16fE11DirectStoreIfS1_EfLi1ELi1ELi32ELi2ELb1EL9Algorithm0EEvT_T0_ll_param_1];
	ld.param.u64 	%rd13, [_Z15SoftmaxWarpImplI10DirectLoadI13__nv_bfloat16fE11DirectStoreIfS1_EfLi1ELi1ELi32ELi2ELb1EL9Algorithm0EEvT_T0_ll_param_0];
	ld.param.u64 	%rd10, [_Z15SoftmaxWarpImplI10DirectLoadI13__nv_bfloat16fE11DirectStoreIfS1_EfLi1ELi1ELi32ELi2ELb1EL9Algorithm0EEvT_T0_ll_param_2];
	ld.param.u64 	%rd11, [_Z15SoftmaxWarpImplI10DirectLoadI13__nv_bfloat16fE11DirectStoreIfS1_EfLi1ELi1ELi32ELi2ELb1EL9Algorithm0EEvT_T0_ll_param_3];
	cvta.to.global.u64 	%rd1, %rd13;
	cvta.to.global.u64 	%rd3, %rd12;
	setp.lt.s64 	%p1, %rd11, 33;
	@%p1 bra 	$L__BB375_2;
	mov.u64 	%rd14, $str;
	cvta.global.u64 	%rd15, %rd14;
	mov.u64 	%rd16, $str$1;
	cvta.global.u64 	%rd17, %rd16;
	mov.u64 	%rd18, __unnamed_366;
	cvta.global.u64 	%rd19, %rd18;
	{ // callseq 365, 0
	.param .b64 param0;
	st.param.b64 	[param0], %rd15;
	.param .b64 param1;
	st.param.b64 	[param1], %rd17;
	.param .b32 param2;
	st.param.b32 	[param2], 358;
	.param .b64 param3;
	st.param.b64 	[param3], %rd19;
	.param .b64 param4;
	st.param.b64 	[param4], 1;
	call.uni 
	__assertfail, 
	(
	param0, 
	param1, 
	param2, 
	param3, 
	param4
	);
	} // callseq 365
$L__BB375_2:
	mov.u32 	%r2, %nctaid.x;
	mov.u32 	%r3, %ntid.y;
	mov.u32 	%r4, %ctaid.x;
	mov.u32 	%r5, %tid.y;
	mad.lo.s32 	%r6, %r4, %r3, %r5;
	mul.lo.s32 	%r7, %r3, %r2;
	shl.b32 	%r1, %r7, 1;
	shl.b32 	%r8, %r6, 1;
	cvt.s64.s32 	%rd34, %r8;
	setp.le.s64 	%p2, %rd10, %rd34;
	@%p2 bra 	$L__BB375_13;
	mov.u32 	%r9, %tid.x;
	cvt.u64.u32 	%rd6, %r9;
	cvt.s64.s32 	%rd7, %r1;
$L__BB375_4:
	setp.le.s64 	%p3, %rd11, %rd6;
	mov.f32 	%f83, 0fFF800000;
	mov.f32 	%f84, %f83;
	@%p3 bra 	$L__BB375_6;
	mad.lo.s64 	%rd20, %rd34, %rd2, %rd6;
	shl.b64 	%rd21, %rd20, 1;
	add.s64 	%rd22, %rd1, %rd21;
	ld.global.u16 	%rs1, [%rd22];
	// begin inline asm
	{ cvt.f32.bf16 %f84, %rs1;}

	// end inline asm
	max.f32 	%f83, %f84, 0fFF800000;
$L__BB375_6:
	setp.le.s64 	%p4, %rd11, %rd6;
	mov.f32 	%f85, 0fFF800000;
	mov.f32 	%f86, %f85;
	@%p4 bra 	$L__BB375_8;
	mad.lo.s64 	%rd23, %rd2, %rd34, %rd2;
	add.s64 	%rd24, %rd23, %rd6;
	shl.b64 	%rd25, %rd24, 1;
	add.s64 	%rd26, %rd1, %rd25;
	ld.global.u16 	%rs2, [%rd26];
	// begin inline asm
	{ cvt.f32.bf16 %f86, %rs2;}

	// end inline asm
	max.f32 	%f85, %f86, 0fFF800000;
$L__BB375_8:
	setp.le.s64 	%p5, %rd11, %rd6;
	mov.b32 	%r10, %f83;
	shfl.sync.bfly.b32	%r11|%p6, %r10, 16, 31, -1;
	mov.b32 	%f17, %r11;
	max.f32 	%f18, %f83, %f17;
	mov.b32 	%r12, %f18;
	shfl.sync.bfly.b32	%r13|%p7, %r12, 8, 31, -1;
	mov.b32 	%f19, %r13;
	max.f32 	%f20, %f18, %f19;
	mov.b32 	%r14, %f20;
	shfl.sync.bfly.b32	%r15|%p8, %r14, 4, 31, -1;
	mov.b32 	%f21, %r15;
	max.f32 	%f22, %f20, %f21;
	mov.b32 	%r16, %f22;
	shfl.sync.bfly.b32	%r17|%p9, %r16, 2, 31, -1;
	mov.b32 	%f23, %r17;
	max.f32 	%f24, %f22, %f23;
	mov.b32 	%r18, %f24;
	shfl.sync.bfly.b32	%r19|%p10, %r18, 1, 31, -1;
	mov.b32 	%f25, %r19;
	max.f32 	%f26, %f24, %f25;
	mov.b32 	%r20, %f85;
	shfl.sync.bfly.b32	%r21|%p11, %r20, 16, 31, -1;
	mov.b32 	%f27, %r21;
	max.f32 	%f28, %f85, %f27;
	mov.b32 	%r22, %f28;
	shfl.sync.bfly.b32	%r23|%p12, %r22, 8, 31, -1;
	mov.b32 	%f29, %r23;
	max.f32 	%f30, %f28, %f29;
	mov.b32 	%r24, %f30;
	shfl.sync.bfly.b32	%r25|%p13, %r24, 4, 31, -1;
	mov.b32 	%f31, %r25;
	max.f32 	%f32, %f30, %f31;
	mov.b32 	%r26, %f32;
	shfl.sync.bfly.b32	%r27|%p14, %r26, 2, 31, -1;
	mov.b32 	%f33, %r27;
	max.f32 	%f34, %f32, %f33;
	mov.b32 	%r28, %f34;
	shfl.sync.bfly.b32	%r29|%p15, %r28, 1, 31, -1;
	mov.b32 	%f35, %r29;
	max.f32 	%f36, %f34, %f35;
	sub.f32 	%f37, %f84, %f26;
	fma.rn.f32 	%f38, %f37, 0f3BBB989D, 0f3F000000;
	cvt.sat.f32.f32 	%f39, %f38;
	mov.f32 	%f40, 0f4B400001;
	mov.f32 	%f41, 0f437C0000;
	fma.rm.f32 	%f42, %f39, %f41, %f40;
	add.f32 	%f43, %f42, 0fCB40007F;
	neg.f32 	%f44, %f43;
	fma.rn.f32 	%f45, %f37, 0f3FB8AA3B, %f44;
	fma.rn.f32 	%f46, %f37, 0f32A57060, %f45;
	mov.b32 	%r30, %f42;
	shl.b32 	%r31, %r30, 23;
	mov.b32 	%f47, %r31;
	ex2.approx.ftz.f32 	%f48, %f46;
	mul.f32 	%f49, %f48, %f47;
	add.f32 	%f50, %f49, 0f00000000;
	sub.f32 	%f51, %f86, %f36;
	fma.rn.f32 	%f52, %f51, 0f3BBB989D, 0f3F000000;
	cvt.sat.f32.f32 	%f53, %f52;
	fma.rm.f32 	%f54, %f53, %f41, %f40;
	add.f32 	%f55, %f54, 0fCB40007F;
	neg.f32 	%f56, %f55;
	fma.rn.f32 	%f57, %f51, 0f3FB8AA3B, %f56;
	fma.rn.f32 	%f58, %f51, 0f32A57060, %f57;
	mov.b32 	%r32, %f54;
	shl.b32 	%r33, %r32, 23;
	mov.b32 	%f59, %r33;
	ex2.approx.ftz.f32 	%f60, %f58;
	mul.f32 	%f9, %f60, %f59;
	add.f32 	%f61, %f9, 0f00000000;
	mov.b32 	%r34, %f50;
	shfl.sync.bfly.b32	%r35|%p16, %r34, 16, 31, -1;
	mov.b32 	%f62, %r35;
	add.f32 	%f63, %f50, %f62;
	mov.b32 	%r36, %f63;
	shfl.sync.bfly.b32	%r37|%p17, %r36, 8, 31, -1;
	mov.b32 	%f64, %r37;
	add.f32 	%f65, %f63, %f64;
	mov.b32 	%r38, %f65;
	shfl.sync.bfly.b32	%r39|%p18, %r38, 4, 31, -1;
	mov.b32 	%f66, %r39;
	add.f32 	%f67, %f65, %f66;
	mov.b32 	%r40, %f67;
	shfl.sync.bfly.b32	%r41|%p19, %r40, 2, 31, -1;
	mov.b32 	%f68, %r41;
	add.f32 	%f69, %f67, %f68;
	mov.b32 	%r42, %f69;
	shfl.sync.bfly.b32	%r43|%p20, %r42, 1, 31, -1;
	mov.b32 	%f70, %r43;
	add.f32 	%f71, %f69, %f70;
	mov.b32 	%r44, %f61;
	shfl.sync.bfly.b32	%r45|%p21, %r44, 16, 31, -1;
	mov.b32 	%f72, %r45;
	add.f32 	%f73, %f61, %f72;
	mov.b32 	%r46, %f73;
	shfl.sync.bfly.b32	%r47|%p22, %r46, 8, 31, -1;
	mov.b32 	%f74, %r47;
	add.f32 	%f75, %f73, %f74;
	mov.b32 	%r48, %f75;
	shfl.sync.bfly.b32	%r49|%p23, %r48, 4, 31, -1;
	mov.b32 	%f76, %r49;
	add.f32 	%f77, %f75, %f76;
	mov.b32 	%r50, %f77;
	shfl.sync.bfly.b32	%r51|%p24, %r50, 2, 31, -1;
	mov.b32 	%f78, %r51;
	add.f32 	%f79, %f77, %f78;
	mov.b32 	%r52, %f79;
	shfl.sync.bfly.b32	%r53|%p25, %r52, 1, 31, -1;
	mov.b32 	%f80, %r53;
	add.f32 	%f10, %f79, %f80;
	div.rn.f32 	%f11, %f49, %f71;
	@%p5 bra 	$L__BB375_10;
	mad.lo.s64 	%rd27, %rd34, %rd4, %rd6;
	// begin inline asm
	{  cvt.rn.bf16.f32 %rs3, %f11;}

	// end inline asm
	shl.b64 	%rd28, %rd27, 1;
	add.s64 	%rd29, %rd3, %rd28;
	st.global.u16 	[%rd29], %rs3;
$L__BB375_10:
	setp.le.s64 	%p26, %rd11, %rd6;
	div.rn.f32 	%f12, %f9, %f10;
	@%p26 bra 	$L__BB375_12;
	mad.lo.s64 	%rd30, %rd4, %rd34, %rd4;
	add.s64 	%rd31, %rd30, %rd6;
	// begin inline asm
	{  cvt.rn.bf16.f32 %rs4, %f12;}

	// end inline asm
	shl.b64 	%rd32, %rd31, 1;
	add.s64 	%rd33, %rd3, %rd32;
	st.global.u16 	[%rd33], %rs4;
$L__BB375_12:
	add.s64 	%rd34, %rd34, %rd7;
	setp.lt.s64 	%p27, %rd34, %rd10;
	@%p27 bra 	$L__BB375_4;
$L__BB375_13:
	ret;

}
	// .globl	_Z15SoftmaxWarpImplI10DirectLoadI13__nv_bfloat16fE11DirectStoreIfS1_EfLi1ELi1ELi32ELi1ELb0EL9Algorithm0EEvT_T0_ll
.visible .entry _Z15SoftmaxWarpImplI10DirectLoadI13__nv_bfloat16fE11DirectStoreIfS1_EfLi1ELi1ELi32ELi1ELb0EL9Algorithm0EEvT_T0_ll(
	.param .align 8 .b8 _Z15SoftmaxWarpImplI10DirectLoadI13__nv_bfloat16fE11DirectStoreIfS1_EfLi1ELi1ELi32ELi1ELb0EL9Algorithm0EEvT_T0_ll_param_0[16],
	.param .align 8 .b8 _Z15SoftmaxWarpImplI10DirectLoadI13__nv_bfloat16fE11DirectStoreIfS1_EfLi1ELi1ELi32ELi1ELb0EL9Algorithm0EEvT_T0_ll_param_1[16],
	.param .u64 _Z15SoftmaxWarpImplI10DirectLoadI13__nv_bfloat16fE11DirectStoreIfS1_EfLi1ELi1ELi32ELi1ELb0EL9Algorithm0EEvT_T0_ll_param_2,
	.param .u64 _Z15SoftmaxWarpImplI10DirectLoadI13__nv_bfloat16fE11DirectStoreIfS1_EfLi1ELi1ELi32ELi1ELb0EL9Algorithm0EEvT_T0_ll_param_3
)
{
	.reg .pred 	%p<38>;
	.reg .b16 	%rs<7>;
	.reg .b32 	%r<77>;
	.reg .b32 	%f<110>;
	.reg .b64 	%rd<55>;

	ld.param.u64 	%rd2, [_Z15SoftmaxWarpImplI10DirectLoadI13__nv_bfloat16fE11DirectStoreIfS1_EfLi1ELi1ELi32ELi1ELb0EL9Algorithm0EEvT_T0_ll_param_0+8];
	ld.param.u64 	%rd4, [_Z15SoftmaxWarpImplI10DirectLoadI13__nv_bfloat16fE11DirectStoreIfS1_EfLi1ELi1ELi32ELi1ELb0EL9Algorithm0EEvT_T0_ll_param_1+8];
	ld.param.u64 	%rd19, [_Z15SoftmaxWarpImplI10DirectLoadI13__nv_bfloat16fE11DirectStoreIfS1_EfLi1ELi1ELi32ELi1ELb0EL9Algorithm0EEvT_T0_ll_param_1];
	ld.param.u64 	%rd20, [_Z15SoftmaxWarpImplI10DirectLoadI13__nv_bfloat16fE11DirectStoreIfS1_EfLi1ELi1ELi32ELi1ELb0EL9Algorithm0EEvT_T0_ll_param_0];
	ld.param.u64 	%rd18, [_Z15SoftmaxWarpImplI10DirectLoadI13__nv_bfloat16fE11DirectStoreIfS1_EfLi1ELi1ELi32ELi1ELb0EL9Algorithm0EEvT_T0_ll_param_2];
	ld.param.u64 	%rd21, [_Z15SoftmaxWarpImplI10DirectLoadI13__nv_bfloat16fE11DirectStoreIfS1_EfLi1ELi1ELi32ELi1ELb0EL9Algorithm0EEvT_T0_ll_param_3];
	cvta.to.global.u64 	%rd1, %rd20;
	cvta.to.global.u64 	%rd3, %rd19;
	setp.lt.s64 	%p1, %rd21, 33;
	@%p1 bra 	$L__BB376_2;
	mov.u64 	%rd22, $str;
	cvta.global.u64 	%rd23, %rd22;
	mov.u64 	%rd24, $str$1;
	cvta.global.u64 	%rd25, %rd24;
	mov.u64 	%rd26, __unnamed_367;
	cvta.global.u64 	%rd27, %rd26;
	{ // callseq 366, 0
	.param .b64 param0;
	st.param.b64 	[param0], %rd23;
	.param .b64 param1;
	st.param.b64 	[param1], %rd25;
	.param .b32 param2;
	st.param.b32 	[param2], 358;
	.param .b64 param3;
	st.param.b64 	[param3], %rd27;
	.param .b64 param4;
	st.param.b64 	[param4], 1;
	call.uni 
	__assertfail, 
	(
	param0, 
	param1, 
	param2, 
	param3, 
	param4
	);
	} // callseq 366
$L__BB376_2:
	mov.u32 	%r1, %nctaid.x;
	mov.u32 	%r2, %ntid.y;
	mul.lo.s32 	%r3, %r1, %r2;
	mov.u32 	%r4, %ctaid.x;
	mov.u32 	%r5, %tid.y;
	mad.lo.s32 	%r6, %r4, %r2, %r5;
	cvt.s64.s32 	%rd5, %r3;
	cvt.s64.s32 	%rd54, %r6;
	setp.le.s64 	%p2, %rd18, %rd54;
	@%p2 bra 	$L__BB376_10;
	mov.u32 	%r7, %tid.x;
	cvt.u64.u32 	%rd7, %r7;
	add.s64 	%rd8, %rd5, %rd54;
	max.s64 	%rd28, %rd18, %rd8;
	setp.lt.s64 	%p3, %rd8, %rd18;
	selp.u64 	%rd9, 1, 0, %p3;
	add.s64 	%rd29, %rd8, %rd9;
	sub.s64 	%rd10, %rd28, %rd29;
	or.b64  	%rd30, %rd10, %rd5;
	and.b64  	%rd31, %rd30, -4294967296;
	setp.ne.s64 	%p4, %rd31, 0;
	@%p4 bra 	$L__BB376_5;
	cvt.u32.u64 	%r8, %rd5;
	cvt.u32.u64 	%r9, %rd10;
	div.u32 	%r10, %r9, %r8;
	cvt.u64.u32 	%rd52, %r10;
	bra.uni 	$L__BB376_6;
$L__BB376_5:
	div.u64 	%rd52, %rd10, %rd5;
$L__BB376_6:
	add.s64 	%rd14, %rd52, %rd9;
	and.b64  	%rd32, %rd14, 1;
	setp.eq.b64 	%p5, %rd32, 1;
	@%p5 bra 	$L__BB376_8;
	mad.lo.s64 	%rd33, %rd2, %rd54, %rd7;
	shl.b64 	%rd34, %rd33, 1;
	add.s64 	%rd35, %rd1, %rd34;
	ld.global.u16 	%rs1, [%rd35];
	// begin inline asm
	{ cvt.f32.bf16 %f1, %rs1;}

	// end inline asm
	max.f32 	%f3, %f1, 0fFF800000;
	mov.b32 	%r11, %f3;
	shfl.sync.bfly.b32	%r12|%p6, %r11, 16, 31, -1;
	mov.b32 	%f4, %r12;
	max.f32 	%f5, %f3, %f4;
	mov.b32 	%r13, %f5;
	shfl.sync.bfly.b32	%r14|%p7, %r13, 8, 31, -1;
	mov.b32 	%f6, %r14;
	max.f32 	%f7, %f5, %f6;
	mov.b32 	%r15, %f7;
	shfl.sync.bfly.b32	%r16|%p8, %r15, 4, 31, -1;
	mov.b32 	%f8, %r16;
	max.f32 	%f9, %f7, %f8;
	mov.b32 	%r17, %f9;
	shfl.sync.bfly.b32	%r18|%p9, %r17, 2, 31, -1;
	mov.b32 	%f10, %r18;
	max.f32 	%f11, %f9, %f10;
	mov.b32 	%r19, %f11;
	shfl.sync.bfly.b32	%r20|%p10, %r19, 1, 31, -1;
	mov.b32 	%f12, %r20;
	max.f32 	%f13, %f11, %f12;
	sub.f32 	%f14, %f1, %f13;
	fma.rn.f32 	%f15, %f14, 0f3BBB989D, 0f3F000000;
	cvt.sat.f32.f32 	%f16, %f15;
	mov.f32 	%f17, 0f4B400001;
	mov.f32 	%f18, 0f437C0000;
	fma.rm.f32 	%f19, %f16, %f18, %f17;
	add.f32 	%f20, %f19, 0fCB40007F;
	neg.f32 	%f21, %f20;
	fma.rn.f32 	%f22, %f14, 0f3FB8AA3B, %f21;
	fma.rn.f32 	%f23, %f14, 0f32A57060, %f22;
	mov.b32 	%r21, %f19;
	shl.b32 	%r22, %r21, 23;
	mov.b32 	%f24, %r22;
	ex2.approx.ftz.f32 	%f25, %f23;
	mul.f32 	%f26, %f25, %f24;
	add.f32 	%f27, %f26, 0f00000000;
	mov.b32 	%r23, %f27;
	shfl.sync.bfly.b32	%r24|%p11, %r23, 16, 31, -1;
	mov.b32 	%f28, %r24;
	add.f32 	%f29, %f27, %f28;
	mov.b32 	%r25, %f29;
	shfl.sync.bfly.b32	%r26|%p12, %r25, 8, 31, -1;
	mov.b32 	%f30, %r26;
	add.f32 	%f31, %f29, %f30;
	mov.b32 	%r27, %f31;
	shfl.sync.bfly.b32	%r28|%p13, %r27, 4, 31, -1;
	mov.b32 	%f32, %r28;
	add.f32 	%f33, %f31, %f32;
	mov.b32 	%r29, %f33;
	shfl.sync.bfly.b32	%r30|%p14, %r29, 2, 31, -1;
	mov.b32 	%f34, %r30;
	add.f32 	%f35, %f33, %f34;
	mov.b32 	%r31, %f35;
	shfl.sync.bfly.b32	%r32|%p15, %r31, 1, 31, -1;
	mov.b32 	%f36, %r32;
	add.f32 	%f37, %f35, %f36;
	div.rn.f32 	%f2, %f26, %f37;
	mad.lo.s64 	%rd36, %rd4, %rd54, %rd7;
	// begin inline asm
	{  cvt.rn.bf16.f32 %rs2, %f2;}

	// end inline asm
	shl.b64 	%rd37, %rd36, 1;
	add.s64 	%rd38, %rd3, %rd37;
	st.global.u16 	[%rd38], %rs2;
	mov.u64 	%rd54, %rd8;
$L__BB376_8:
	setp.eq.s64 	%p16, %rd14, 0;
	@%p16 bra 	$L__BB376_10;
$L__BB376_9:
	mad.lo.s64 	%rd39, %rd54, %rd2, %rd7;
	shl.b64 	%rd40, %rd39, 1;
	add.s64 	%rd41, %rd1, %rd40;
	ld.global.u16 	%rs3, [%rd41];
	// begin inline asm
	{ cvt.f32.bf16 %f38, %rs3;}

	// end inline asm
	max.f32 	%f42, %f38, 0fFF800000;
	mov.b32 	%r33, %f42;
	shfl.sync.bfly.b32	%r34|%p17, %r33, 16, 31, -1;
	mov.b32 	%f43, %r34;
	max.f32 	%f44, %f42, %f43;
	mov.b32 	%r35, %f44;
	shfl.sync.bfly.b32	%r36|%p18, %r35, 8, 31, -1;
	mov.b32 	%f45, %r36;
	max.f32 	%f46, %f44, %f45;
	mov.b32 	%r37, %f46;
	shfl.sync.bfly.b32	%r38|%p19, %r37, 4, 31, -1;
	mov.b32 	%f47, %r38;
	max.f32 	%f48, %f46, %f47;
	mov.b32 	%r39, %f48;
	shfl.sync.bfly.b32	%r40|%p20, %r39, 2, 31, -1;
	mov.b32 	%f49, %r40;
	max.f32 	%f50, %f48, %f49;
	mov.b32 	%r41, %f50;
	shfl.sync.bfly.b32	%r42|%p21, %r41, 1, 31, -1;
	mov.b32 	%f51, %r42;
	max.f32 	%f52, %f50, %f51;
	sub.f32 	%f53, %f38, %f52;
	fma.rn.f32 	%f54, %f53, 0f3BBB989D, 0f3F000000;
	cvt.sat.f32.f32 	%f55, %f54;
	mov.f32 	%f56, 0f4B400001;
	mov.f32 	%f57, 0f437C0000;
	fma.rm.f32 	%f58, %f55, %f57, %f56;
	add.f32 	%f59, %f58, 0fCB40007F;
	neg.f32 	%f60, %f59;
	fma.rn.f32 	%f61, %f53, 0f3FB8AA3B, %f60;
	fma.rn.f32 	%f62, %f53, 0f32A57060, %f61;
	mov.b32 	%r43, %f58;
	shl.b32 	%r44, %r43, 23;
	mov.b32 	%f63, %r44;
	ex2.approx.ftz.f32 	%f64, %f62;
	mul.f32 	%f65, %f64, %f63;
	add.f32 	%f66, %f65, 0f00000000;
	mov.b32 	%r45, %f66;
	shfl.sync.bfly.b32	%r46|%p22, %r45, 16, 31, -1;
	mov.b32 	%f67, %r46;
	add.f32 	%f68, %f66, %f67;
	mov.b32 	%r47, %f68;
	shfl.sync.bfly.b32	%r48|%p23, %r47, 8, 31, -1;
	mov.b32 	%f69, %r48;
	add.f32 	%f70, %f68, %f69;
	mov.b32 	%r49, %f70;
	shfl.sync.bfly.b32	%r50|%p24, %r49, 4, 31, -1;
	mov.b32 	%f71, %r50;
	add.f32 	%f72, %f70, %f71;
	mov.b32 	%r51, %f72;
	shfl.sync.bfly.b32	%r52|%p25, %r51, 2, 31, -1;
	mov.b32 	%f73, %r52;
	add.f32 	%f74, %f72, %f73;
	mov.b32 	%r53, %f74;
	shfl.sync.bfly.b32	%r54|%p26, %r53, 1, 31, -1;
	mov.b32 	%f75, %r54;
	add.f32 	%f76, %f74, %f75;
	div.rn.f32 	%f39, %f65, %f76;
	mad.lo.s64 	%rd42, %rd54, %rd4, %rd7;
	// begin inline asm
	{  cvt.rn.bf16.f32 %rs4, %f39;}

	// end inline asm
	shl.b64 	%rd43, %rd42, 1;
	add.s64 	%rd44, %rd3, %rd43;
	st.global.u16 	[%rd44], %rs4;
	add.s64 	%rd45, %rd54, %rd5;
	mad.lo.s64 	%rd46, %rd45, %rd2, %rd7;
	shl.b64 	%rd47, %rd46, 1;
	add.s64 	%rd48, %rd1, %rd47;
	ld.global.u16 	%rs5, [%rd48];
	// begin inline asm
	{ cvt.f32.bf16 %f40, %rs5;}

	// end inline asm
	max.f32 	%f77, %f40, 0fFF800000;
	mov.b32 	%r55, %f77;
	shfl.sync.bfly.b32	%r56|%p27, %r55, 16, 31, -1;
	mov.b32 	%f78, %r56;
	max.f32 	%f79, %f77, %f78;
	mov.b32 	%r57, %f79;
	shfl.sync.bfly.b32	%r58|%p28, %r57, 8, 31, -1;
	mov.b32 	%f80, %r58;
	max.f32 	%f81, %f79, %f80;
	mov.b32 	%r59, %f81;
	shfl.sync.bfly.b32	%r60|%p29, %r59, 4, 31, -1;
	mov.b32 	%f82, %r60;
	max.f32 	%f83, %f81, %f82;
	mov.b32 	%r61, %f83;
	shfl.sync.bfly.b32	%r62|%p30, %r61, 2, 31, -1;
	mov.b32 	%f84, %r62;
	max.f32 	%f85, %f83, %f84;
	mov.b32 	%r63, %f85;
	shfl.sync.bfly.b32	%r64|%p31, %r63, 1, 31, -1;
	mov.b32 	%f86, %r64;
	max.f32 	%f87, %f85, %f86;
	sub.f32 	%f88, %f40, %f87;
	fma.rn.f32 	%f89, %f88, 0f3BBB989D, 0f3F000000;
	cvt.sat.f32.f32 	%f90, %f89;
	fma.rm.f32 	%f91, %f90, %f57, %f56;
	add.f32 	%f92, %f91, 0fCB40007F;
	neg.f32 	%f93, %f92;
	fma.rn.f32 	%f94, %f88, 0f3FB8AA3B, %f93;
	fma.rn.f32 	%f95, %f88, 0f32A57060, %f94;
	mov.b32 	%r65, %f91;
	shl.b32 	%r66, %r65, 23;
	mov.b32 	%f96, %r66;
	ex2.approx.ftz.f32 	%f97, %f95;
	mul.f32 	%f98, %f97, %f96;
	add.f32 	%f99, %f98, 0f00000000;
	mov.b32 	%r67, %f99;
	shfl.sync.bfly.b32	%r68|%p32, %r67, 16, 31, -1;
	mov.b32 	%f100, %r68;
	add.f32 	%f101, %f99, %f100;
	mov.b32 	%r69, %f101;
	shfl.sync.bfly.b32	%r70|%p33, %r69, 8, 31, -1;
	mov.b32 	%f102, %r70;
	add.f32 	%f103, %f101, %f102;
	mov.b32 	%r71, %f103;
	shfl.sync.bfly.b32	%r72|%p34, %r71, 4, 31, -1;
	mov.b32 	%f104, %r72;
	add.f32 	%f105, %f103, %f104;
	mov.b32 	%r73, %f105;
	shfl.sync.bfly.b32	%r74|%p35, %r73, 2, 31, -1;
	mov.b32 	%f106, %r74;
	add.f32 	%f107, %f105, %f106;
	mov.b32 	%r75, %f107;
	shfl.sync.bfly.b32	%r76|%p36, %r75, 1, 31, -1;
	mov.b32 	%f108, %r76;
	add.f32 	%f109, %f107, %f108;
	div.rn.f32 	%f41, %f98, %f109;
	mad.lo.s64 	%rd49, %rd45, %rd4, %rd7;
	// begin inline asm
	{  cvt.rn.bf16.f32 %rs6, %f41;}

	// end inline asm
	shl.b64 	%rd50, %rd49, 1;
	add.s64 	%rd51, %rd3, %rd50;
	st.global.u16 	[%rd51], %rs6;
	add.s64 	%rd54, %rd45, %rd5;
	setp.lt.s64 	%p37, %rd54, %rd18;
	@%p37 bra 	$L__BB376_9;
$L__BB376_10:
	ret;

}
	// .globl	_Z15SoftmaxWarpImplI10DirectLoadI13__nv_bfloat16fE11DirectStoreIfS1_EfLi1ELi1ELi32ELi1ELb1EL9Algorithm0EEvT_T0_ll
.visible .entry _Z15SoftmaxWarpImplI10DirectLoadI13__nv_bfloat16fE11DirectStoreIfS1_EfLi1ELi1ELi32ELi1ELb1EL9Algorithm0EEvT_T0_ll(
	.param .align 8 .b8 _Z15SoftmaxWarpImplI10DirectLoadI13__nv_bfloat16fE11DirectStoreIfS1_EfLi1ELi1ELi32ELi1ELb1EL9Algorithm0EEvT_T0_ll_param_0[16],
	.param .align 8 .b8 _Z15SoftmaxWarpImplI10DirectLoadI13__nv_bfloat16fE11DirectStoreIfS1_EfLi1ELi1ELi32ELi1ELb1EL9Algorithm0EEvT_T0_ll_param_1[16],
	.param .u64 _Z15SoftmaxWarpImplI10DirectLoadI13__nv_bfloat16fE11DirectStoreIfS1_EfLi1ELi1ELi32ELi1ELb1EL9Algorithm0EEvT_T0_ll_param_2,
	.param .u64 _Z15SoftmaxWarpImplI10DirectLoadI13__nv_bfloat16fE11DirectStoreIfS1_EfLi1ELi1ELi32ELi1ELb1EL9Algorithm0EEvT_T0_ll_param_3
)
{
	.reg .pred 	%p<44>;
	.reg .b16 	%rs<7>;
	.reg .b32 	%r<77>;
	.reg .b32 	%f<133>;
	.reg .b64 	%rd<55>;

	ld.param.u64 	%rd2, [_Z15SoftmaxWarpImplI10DirectLoadI13__nv_bfloat16fE11DirectStoreIfS1_EfLi1ELi1ELi32ELi1ELb1EL9Algorithm0EEvT_T0_ll_param_0+8];
	ld.param.u64 	%rd4, [_Z15SoftmaxWarpImplI10DirectLoadI13__nv_bfloat16fE11DirectStoreIfS1_EfLi1ELi1ELi32ELi1ELb1EL9Algorithm0EEvT_T0_ll_param_1+8];
	ld.param.u64 	%rd21, [_Z15SoftmaxWarpImplI10DirectLoadI13__nv_bfloat16fE11DirectStoreIfS1_EfLi1ELi1ELi32ELi1ELb1EL9Algorithm0EEvT_T0_ll_param_1];
	ld.param.u64 	%rd22, [_Z15SoftmaxWarpImplI10DirectLoadI13__nv_bfloat16fE11DirectStoreIfS1_EfLi1ELi1ELi32ELi1ELb1EL9Algorithm0EEvT_T0_ll_param_0];
	ld.param.u64 	%rd19, [_Z15SoftmaxWarpImplI10DirectLoadI13__nv_bfloat16fE11DirectStoreIfS1_EfLi1ELi1ELi32ELi1ELb1EL9Algorithm0EEvT_T0_ll_param_2];
	ld.param.u64 	%rd20, [_Z15SoftmaxWarpImplI10DirectLoadI13__nv_bfloat16fE11DirectStoreIfS1_EfLi1ELi1ELi32ELi1ELb1EL9Algorithm0EEvT_T0_ll_param_3];
	cvta.to.global.u64 	%rd1, %rd22;
	cvta.to.global.u64 	%rd3, %rd21;
	setp.lt.s64 	%p1, %rd20, 33;
	@%p1 bra 	$L__BB377_2;
	mov.u64 	%rd23, $str;
	cvta.global.u64 	%rd24, %rd23;
	mov.u64 	%rd25, $str$1;
	cvta.global.u64 	%rd26, %rd25;
	mov.u64 	%rd27, __unnamed_368;
	cvta.global.u64 	%rd28, %rd27;
	{ // callseq 367, 0
	.param .b64 param0;
	st.param.b64 	[param0], %rd24;
	.param .b64 param1;
	st.param.b64 	[param1], %rd26;
	.param .b32 param2;
	st.param.b32 	[param2], 358;
	.param .b64 param3;
	st.param.b64 	[param3], %rd28;
	.param .b64 param4;
	st.param.b64 	[param4], 1;
	call.uni 
	__assertfail, 
	(
	param0, 
	param1, 
	param2, 
	param3, 
	param4
	);
	} // callseq 367
$L__BB377_2:
	mov.u32 	%r1, %nctaid.x;
	mov.u32 	%r2, %ntid.y;
	mul.lo.s32 	%r3, %r1, %r2;
	mov.u32 	%r4, %ctaid.x;
	mov.u32 	%r5, %tid.y;
	mad.lo.s32 	%r6, %r4, %r2, %r5;
	cvt.s64.s32 	%rd5, %r3;
	cvt.s64.s32 	%rd6, %r6;
	setp.le.s64 	%p2, %rd19, %rd6;
	@%p2 bra 	$L__BB377_21;
	mov.u32 	%r7, %tid.x;
	cvt.u64.u32 	%rd7, %r7;
	add.s64 	%rd8, %rd5, %rd6;
	max.s64 	%rd29, %rd19, %rd8;
	setp.lt.s64 	%p3, %rd8, %rd19;
	selp.u64 	%rd9, 1, 0, %p3;
	add.s64 	%rd30, %rd8, %rd9;
	sub.s64 	%rd10, %rd29, %rd30;
	or.b64  	%rd31, %rd10, %rd5;
	and.b64  	%rd32, %rd31, -4294967296;
	setp.ne.s64 	%p4, %rd32, 0;
	@%p4 bra 	$L__BB377_5;
	cvt.u32.u64 	%r8, %rd5;
	cvt.u32.u64 	%r9, %rd10;
	div.u32 	%r10, %r9, %r8;
	cvt.u64.u32 	%rd52, %r10;
	bra.uni 	$L__BB377_6;
$L__BB377_5:
	div.u64 	%rd52, %rd10, %rd5;
$L__BB377_6:
	add.s64 	%rd14, %rd52, %rd9;
	and.b64  	%rd33, %rd14, 1;
	setp.eq.b64 	%p5, %rd33, 1;
	mov.u64 	%rd54, %rd6;
	@%p5 bra 	$L__BB377_11;
	setp.le.s64 	%p6, %rd20, %rd7;
	mov.f32 	%f127, 0fFF800000;
	mov.f32 	%f128, %f127;
	@%p6 bra 	$L__BB377_9;
	mad.lo.s64 	%rd34, %rd2, %rd6, %rd7;
	shl.b64 	%rd35, %rd34, 1;
	add.s64 	%rd36, %rd1, %rd35;
	ld.global.u16 	%rs1, [%rd36];
	// begin inline asm
	{ cvt.f32.bf16 %f127, %rs1;}

	// end inline asm
	max.f32 	%f128, %f127, 0fFF800000;
$L__BB377_9:
	setp.le.s64 	%p7, %rd20, %rd7;
	mov.b32 	%r11, %f128;
	shfl.sync.bfly.b32	%r12|%p8, %r11, 16, 31, -1;
	mov.b32 	%f18, %r12;
	max.f32 	%f19, %f128, %f18;
	mov.b32 	%r13, %f19;
	shfl.sync.bfly.b32	%r14|%p9, %r13, 8, 31, -1;
	mov.b32 	%f20, %r14;
	max.f32 	%f21, %f19, %f20;
	mov.b32 	%r15, %f21;
	shfl.sync.bfly.b32	%r16|%p10, %r15, 4, 31, -1;
	mov.b32 	%f22, %r16;
	max.f32 	%f23, %f21, %f22;
	mov.b32 	%r17, %f23;
	shfl.sync.bfly.b32	%r18|%p11, %r17, 2, 31, -1;
	mov.b32 	%f24, %r18;
	max.f32 	%f25, %f23, %f24;
	mov.b32 	%r19, %f25;
	shfl.sync.bfly.b32	%r20|%p12, %r19, 1, 31, -1;
	mov.b32 	%f26, %r20;
	max.f32 	%f27, %f25, %f26;
	sub.f32 	%f28, %f127, %f27;
	fma.rn.f32 	%f29, %f28, 0f3BBB989D, 0f3F000000;
	cvt.sat.f32.f32 	%f30, %f29;
	mov.f32 	%f31, 0f4B400001;
	mov.f32 	%f32, 0f437C0000;
	fma.rm.f32 	%f33, %f30, %f32, %f31;
	add.f32 	%f34, %f33, 0fCB40007F;
	neg.f32 	%f35, %f34;
	fma.rn.f32 	%f36, %f28, 0f3FB8AA3B, %f35;
	fma.rn.f32 	%f37, %f28, 0f32A57060, %f36;
	mov.b32 	%r21, %f33;
	shl.b32 	%r22, %r21, 23;
	mov.b32 	%f38, %r22;
	ex2.approx.ftz.f32 	%f39, %f37;
	mul.f32 	%f40, %f39, %f38;
	add.f32 	%f41, %f40, 0f00000000;
	mov.b32 	%r23, %f41;
	shfl.sync.bfly.b32	%r24|%p13, %r23, 16, 31, -1;
	mov.b32 	%f42, %r24;
	add.f32 	%f43, %f41, %f42;
	mov.b32 	%r25, %f43;
	shfl.sync.bfly.b32	%r26|%p14, %r25, 8, 31, -1;
	mov.b32 	%f44, %r26;
	add.f32 	%f45, %f43, %f44;
	mov.b32 	%r27, %f45;
	shfl.sync.bfly.b32	%r28|%p15, %r27, 4, 31, -1;
	mov.b32 	%f46, %r28;
	add.f32 	%f47, %f45, %f46;
	mov.b32 	%r29, %f47;
	shfl.sync.bfly.b32	%r30|%p16, %r29, 2, 31, -1;
	mov.b32 	%f48, %r30;
	add.f32 	%f49, %f47, %f48;
	mov.b32 	%r31, %f49;
	shfl.sync.bfly.b32	%r32|%p17, %r31, 1, 31, -1;
	mov.b32 	%f50, %r32;
	add.f32 	%f51, %f49, %f50;
	div.rn.f32 	%f5, %f40, %f51;
	mov.u64 	%rd54, %rd8;
	@%p7 bra 	$L__BB377_11;
	mad.lo.s64 	%rd37, %rd4, %rd6, %rd7;
	// begin inline asm
	{  cvt.rn.bf16.f32 %rs2, %f5;}

	// end inline asm
	shl.b64 	%rd38, %rd37, 1;
	add.s64 	%rd39, %rd3, %rd38;
	st.global.u16 	[%rd39], %rs2;
$L__BB377_11:
	setp.eq.s64 	%p18, %rd14, 0;
	@%p18 bra 	$L__BB377_21;
$L__BB377_12:
	setp.le.s64 	%p19, %rd20, %rd7;
	mov.f32 	%f129, 0fFF800000;
	mov.f32 	%f130, %f129;
	@%p19 bra 	$L__BB377_14;
	mad.lo.s64 	%rd40, %rd54, %rd2, %rd7;
	shl.b64 	%rd41, %rd40, 1;
	add.s64 	%rd42, %rd1, %rd41;
	ld.global.u16 	%rs3, [%rd42];
	// begin inline asm
	{ cvt.f32.bf16 %f129, %rs3;}

	// end inline asm
	max.f32 	%f130, %f129, 0fFF800000;
$L__BB377_14:
	setp.le.s64 	%p20, %rd20, %rd7;
	mov.b32 	%r33, %f130;
	shfl.sync.bfly.b32	%r34|%p21, %r33, 16, 31, -1;
	mov.b32 	%f55, %r34;
	max.f32 	%f56, %f130, %f55;
	mov.b32 	%r35, %f56;
	shfl.sync.bfly.b32	%r36|%p22, %r35, 8, 31, -1;
	mov.b32 	%f57, %r36;
	max.f32 	%f58, %f56, %f57;
	mov.b32 	%r37, %f58;
	shfl.sync.bfly.b32	%r38|%p23, %r37, 4, 31, -1;
	mov.b32 	%f59, %r38;
	max.f32 	%f60, %f58, %f59;
	mov.b32 	%r39, %f60;
	shfl.sync.bfly.b32	%r40|%p24, %r39, 2, 31, -1;
	mov.b32 	%f61, %r40;
	max.f32 	%f62, %f60, %f61;
	mov.b32 	%r41, %f62;
	shfl.sync.bfly.b32	%r42|%p25, %r41, 1, 31, -1;
	mov.b32 	%f63, %r42;
	max.f32 	%f64, %f62, %f63;
	sub.f32 	%f65, %f129, %f64;
	fma.rn.f32 	%f66, %f65, 0f3BBB989D, 0f3F000000;
	cvt.sat.f32.f32 	%f67, %f66;
	mov.f32 	%f68, 0f4B400001;
	mov.f32 	%f69, 0f437C0000;
	fma.rm.f32 	%f70, %f67, %f69, %f68;
	add.f32 	%f71, %f70, 0fCB40007F;
	neg.f32 	%f72, %f71;
	fma.rn.f32 	%f73, %f65, 0f3FB8AA3B, %f72;
	fma.rn.f32 	%f74, %f65, 0f32A57060, %f73;
	mov.b32 	%r43, %f70;
	shl.b32 	%r44, %r43, 23;
	mov.b32 	%f75, %r44;
	ex2.approx.ftz.f32 	%f76, %f74;
	mul.f32 	%f77, %f76, %f75;
	add.f32 	%f78, %f77, 0f00000000;
	mov.b32 	%r45, %f78;
	shfl.sync.bfly.b32	%r46|%p26, %r45, 16, 31, -1;
	mov.b32 	%f79, %r46;
	add.f32 	%f80, %f78, %f79;
	mov.b32 	%r47, %f80;
	shfl.sync.bfly.b32	%r48|%p27, %r47, 8, 31, -1;
	mov.b32 	%f81, %r48;
	add.f32 	%f82, %f80, %f81;
	mov.b32 	%r49, %f82;
	shfl.sync.bfly.b32	%r50|%p28, %r49, 4, 31, -1;
	mov.b32 	%f83, %r50;
	add.f32 	%f84, %f82, %f83;
	mov.b32 	%r51, %f84;
	shfl.sync.bfly.b32	%r52|%p29, %r51, 2, 31, -1;
	mov.b32 	%f85, %r52;
	add.f32 	%f86, %f84, %f85;
	mov.b32 	%r53, %f86;
	shfl.sync.bfly.b32	%r54|%p30, %r53, 1, 31, -1;
	mov.b32 	%f87, %r54;
	add.f32 	%f88, %f86, %f87;
	div.rn.f32 	%f10, %f77, %f88;
	@%p20 bra 	$L__BB377_16;
	mad.lo.s64 	%rd43, %rd54, %rd4, %rd7;
	// begin inline asm
	{  cvt.rn.bf16.f32 %rs4, %f10;}

	// end inline asm
	shl.b64 	%rd44, %rd43, 1;
	add.s64 	%rd45, %rd3, %rd44;
	st.global.u16 	[%rd45], %rs4;
$L__BB377_16:
	setp.le.s64 	%p31, %rd20, %rd7;
	add.s64 	%rd17, %rd54, %rd5;
	mov.f32 	%f131, 0fFF800000;
	mov.f32 	%f132, %f131;
	@%p31 bra 	$L__BB377_18;
	mad.lo.s64 	%rd46, %rd17, %rd2, %rd7;
	shl.b64 	%rd47, %rd46, 1;
	add.s64 	%rd48, %rd1, %rd47;
	ld.global.u16 	%rs5, [%rd48];
	// begin inline asm
	{ cvt.f32.bf16 %f131, %rs5;}

	// end inline asm
	max.f32 	%f132, %f131, 0fFF800000;
$L__BB377_18:
	setp.le.s64 	%p32, %rd20, %rd7;
	mov.b32 	%r55, %f132;
	shfl.sync.bfly.b32	%r56|%p33, %r55, 16, 31, -1;
	mov.b32 	%f92, %r56;
	max.f32 	%f93, %f132, %f92;
	mov.b32 	%r57, %f93;
	shfl.sync.bfly.b32	%r58|%p34, %r57, 8, 31, -1;
	mov.b32 	%f94, %r58;
	max.f32 	%f95, %f93, %f94;
	mov.b32 	%r59, %f95;
	shfl.sync.bfly.b32	%r60|%p35, %r59, 4, 31, -1;
	mov.b32 	%f96, %r60;
	max.f32 	%f97, %f95, %f96;
	mov.b32 	%r61, %f97;
	shfl.sync.bfly.b32	%r62|%p36, %r61, 2, 31, -1;
	mov.b32 	%f98, %r62;
	max.f32 	%f99, %f97, %f98;
	mov.b32 	%r63, %f99;
	shfl.sync.bfly.b32	%r64|%p37, %r63, 1, 31, -1;
	mov.b32 	%f100, %r64;
	max.f32 	%f101, %f99, %f100;
	sub.f32 	%f102, %f131, %f101;
	fma.rn.f32 	%f103, %f102, 0f3BBB989D, 0f3F000000;
	cvt.sat.f32.f32 	%f104, %f103;
	mov.f32 	%f105, 0f4B400001;
	mov.f32 	%f106, 0f437C0000;
	fma.rm.f32 	%f107, %f104, %f106, %f105;
	add.f32 	%f108, %f107, 0fCB40007F;
	neg.f32 	%f109, %f108;
	fma.rn.f32 	%f110, %f102, 0f3FB8AA3B, %f109;
	fma.rn.f32 	%f111, %f102, 0f32A57060, %f110;
	mov.b32 	%r65, %f107;
	shl.b32 	%r66, %r65, 23;
	mov.b32 	%f112, %r66;
	ex2.approx.ftz.f32 	%f113, %f111;
	mul.f32 	%f114, %f113, %f112;
	add.f32 	%f115, %f114, 0f00000000;
	mov.b32 	%r67, %f115;
	shfl.sync.bfly.b32	%r68|%p38, %r67, 16, 31, -1;
	mov.b32 	%f116, %r68;
	add.f32 	%f117, %f115, %f116;
	mov.b32 	%r69, %f117;
	shfl.sync.bfly.b32	%r70|%p39, %r69, 8, 31, -1;
	mov.b32 	%f118, %r70;
	add.f32 	%f119, %f117, %f118;
	mov.b32 	%r71, %f119;
	shfl.sync.bfly.b32	%r72|%p40, %r71, 4, 31, -1;
	mov.b32 	%f120, %r72;
	add.f32 	%f121, %f119, %f120;
	mov.b32 	%r73, %f121;
	shfl.sync.bfly.b32	%r74|%p41, %r73, 2, 31, -1;
	mov.b32 	%f122, %r74;
	add.f32 	%f123, %f121, %f122;
	mov.b32 	%r75, %f123;
	shfl.sync.bfly.b32	%r76|%p42, %r75, 1, 31, -1;
	mov.b32 	%f124, %r76;
	add.f32 	%f125, %f123, %f124;
	div.rn.f32 	%f15, %f114, %f125;
	@%p32 bra 	$L__BB377_20;
	mad.lo.s64 	%rd49, %rd17, %rd4, %rd7;
	// begin inline asm
	{  cvt.rn.bf16.f32 %rs6, %f15;}

	// end inline asm
	shl.b64 	%rd50, %rd49, 1;
	add.s64 	%rd51, %rd3, %rd50;
	st.global.u16 	[%rd51], %rs6;
$L__BB377_20:
	add.s64 	%rd54, %rd17, %rd5;
	setp.lt.s64 	%p43, %rd54, %rd19;
	@%p43 bra 	$L__BB377_12;
$L__BB377_21:
	ret;

}
	// .globl	_Z15SoftmaxWarpImplI10DirectLoadI13__nv_bfloat16fE11DirectStoreIfS1_EfLi1ELi2ELi32ELi1ELb0EL9Algorithm0EEvT_T0_ll
.visible .entry _Z15SoftmaxWarpImplI10DirectLoadI13__nv_bfloat16fE11DirectStoreIfS1_EfLi1ELi2ELi32ELi1ELb0EL9Algorithm0EEvT_T0_ll(
	.param .align 8 .b8 _Z15SoftmaxWarpImplI10DirectLoadI13__nv_bfloat16fE11DirectStoreIfS1_EfLi1ELi2ELi32ELi1ELb0EL9Algorithm0EEvT_T0_ll_param_0[16],
	.param .align 8 .b8 _Z15SoftmaxWarpImplI10DirectLoadI13__nv_bfloat16fE11DirectStoreIfS1_EfLi1ELi2ELi32ELi1ELb0EL9Algorithm0EEvT_T0_ll_param_1[16],
	.param .u64 _Z15SoftmaxWarpImplI10DirectLoadI13__nv_bfloat16fE11DirectStoreIfS1_EfLi1ELi2ELi32ELi1ELb0EL9Algorithm0EEvT_T0_ll_param_2,
	.param .u64 _Z15SoftmaxWarpImplI10DirectLoadI13__nv_bfloat16fE11DirectStoreIfS1_EfLi1ELi2ELi32ELi1ELb0EL9Algorithm0EEvT_T0_ll_param_3
)
{
	.reg .pred 	%p<14>;
	.reg .b16 	%rs<5>;
	.reg .b32 	%r<32>;
	.reg .b32 	%f<53>;
	.reg .b64 	%rd<27>;

	ld.param.u64 	%rd1, [_Z15SoftmaxWarpImplI10DirectLoadI13__nv_bfloat16fE11DirectStoreIfS1_EfLi1ELi2ELi32ELi1ELb0EL9Algorithm0EEvT_T0_ll_param_0];
	ld.param.u64 	%rd2, [_Z15SoftmaxWarpImplI10DirectLoadI13__nv_bfloat16fE11DirectStoreIfS1_EfLi1ELi2ELi32ELi1ELb0EL9Algorithm0EEvT_T0_ll_param_0+8];
	ld.param.u64 	%rd3, [_Z15SoftmaxWarpImplI10DirectLoadI13__nv_bfloat16fE11DirectStoreIfS1_EfLi1ELi2ELi32ELi1ELb0EL9Algorithm0EEvT_T0_ll_param_1];
	ld.param.u64 	%rd4, [_Z15SoftmaxWarpImplI10DirectLoadI13__nv_bfloat16fE11DirectStoreIfS1_EfLi1ELi2ELi32ELi1ELb0EL9Algorithm0EEvT_T0_ll_param_1+8];
	ld.param.u64 	%rd12, [_Z15SoftmaxWarpImplI10DirectLoadI13__nv_bfloat16fE11DirectStoreIfS1_EfLi1ELi2ELi32ELi1ELb0EL9Algorithm0EEvT_T0_ll_param_2];
	ld.param.u64 	%rd13, [_Z15SoftmaxWarpImplI10DirectLoadI13__nv_bfloat16fE11DirectStoreIfS1_EfLi1ELi2ELi32ELi1ELb0EL9Algorithm0EEvT_T0_ll_param_3];
	setp.lt.s64 	%p1, %rd13, 65;
	@%p1 bra 	$L__BB378_2;
	mov.u64 	%rd14, $str;
	cvta.global.u64 	%rd15, %rd14;
	mov.u64 	%rd16, $str$1;
	cvta.global.u64 	%rd17, %rd16;
	mov.u64 	%rd18, __unnamed_369;
	cvta.global.u64 	%rd19, %rd18;
	{ // callseq 368, 0
	.param .b64 param0;
	st.param.b64 	[param0], %rd15;
	.param .b64 param1;
	st.param.b64 	[param1], %rd17;
	.param .b32 param2;
	st.param.b32 	[param2], 358;
	.param .b64 param3;
	st.param.b64 	[param3], %rd19;
	.param .b64 param4;
	st.param.b64 	[param4], 1;
	call.uni 
	__assertfail, 
	(
	param0, 
	param1, 
	param2, 
	param3, 
	param4
	);
	} // callseq 368
$L__BB378_2:
	mov.u32 	%r2, %nctaid.x;
	mov.u32 	%r3, %ntid.y;
	mul.lo.s32 	%r1, %r2, %r3;
	mov.u32 	%r4, %ctaid.x;
	mov.u32 	%r5, %tid.y;
	mad.lo.s32 	%r6, %r4, %r3, %r5;
	cvt.s64.s32 	%rd26, %r6;
	setp.le.s64 	%p2, %rd12, %rd26;
	@%p2 bra 	$L__BB378_5;
	mov.u32 	%r7, %tid.x;
	cvt.u64.u32 	%rd6, %r7;
	cvta.to.global.u64 	%rd7, %rd3;
	cvta.to.global.u64 	%rd8, %rd1;
	cvt.s64.s32 	%rd9, %r1;
$L__BB378_4:
	mad.lo.s64 	%rd20, %rd26, %rd2, %rd6;
	shl.b64 	%rd21, %rd20, 1;
	add.s64 	%rd22, %rd8, %rd21;
	ld.global.u16 	%rs1, [%rd22];
	// begin inline asm
	{ cvt.f32.bf16 %f1, %rs1;}

	// end inline asm
	max.f32 	%f5, %f1, 0fFF800000;
	ld.global.u16 	%rs2, [%rd22+64];
	// begin inline asm
	{ cvt.f32.bf16 %f2, %rs2;}

	// end inline asm
	max.f32 	%f6, %f5, %f2;
	mov.b32 	%r8, %f6;
	shfl.sync.bfly.b32	%r9|%p3, %r8, 16, 31, -1;
	mov.b32 	%f7, %r9;
	max.f32 	%f8, %f6, %f7;
	mov.b32 	%r10, %f8;
	shfl.sync.bfly.b32	%r11|%p4, %r10, 8, 31, -1;
	mov.b32 	%f9, %r11;
	max.f32 	%f10, %f8, %f9;
	mov.b32 	%r12, %f10;
	shfl.sync.bfly.b32	%r13|%p5, %r12, 4, 31, -1;
	mov.b32 	%f11, %r13;
	max.f32 	%f12, %f10, %f11;
	mov.b32 	%r14, %f12;
	shfl.sync.bfly.b32	%r15|%p6, %r14, 2, 31, -1;
	mov.b32 	%f13, %r15;
	max.f32 	%f14, %f12, %f13;
	mov.b32 	%r16, %f14;
	shfl.sync.bfly.b32	%r17|%p7, %r16, 1, 31, -1;
	mov.b32 	%f15, %r17;
	max.f32 	%f16, %f14, %f15;
	sub.f32 	%f17, %f1, %f16;
	fma.rn.f32 	%f18, %f17, 0f3BBB989D, 0f3F000000;
	cvt.sat.f32.f32 	%f19, %f18;
	mov.f32 	%f20, 0f4B400001;
	mov.f32 	%f21, 0f437C0000;
	fma.rm.f32 	%f22, %f19, %f21, %f20;
	add.f32 	%f23, %f22, 0fCB40007F;
	neg.f32 	%f24, %f23;
	fma.rn.f32 	%f25, %f17, 0f3FB8AA3B, %f24;
	fma.rn.f32 	%f26, %f17, 0f32A57060, %f25;
	mov.b32 	%r18, %f22;
	shl.b32 	%r19, %r18, 23;
	mov.b32 	%f27, %r19;
	ex2.approx.ftz.f32 	%f28, %f26;
	mul.f32 	%f29, %f28, %f27;
	add.f32 	%f30, %f29, 0f00000000;
	sub.f32 	%f31, %f2, %f16;
	fma.rn.f32 	%f32, %f31, 0f3BBB989D, 0f3F000000;
	cvt.sat.f32.f32 	%f33, %f32;
	fma.rm.f32 	%f34, %f33, %f21, %f20;
	add.f32 	%f35, %f34, 0fCB40007F;
	neg.f32 	%f36, %f35;
	fma.rn.f32 	%f37, %f31, 0f3FB8AA3B, %f36;
	fma.rn.f32 	%f38, %f31, 0f32A57060, %f37;
	mov.b32 	%r20, %f34;
	shl.b32 	%r21, %r20, 23;
	mov.b32 	%f39, %r21;
	ex2.approx.ftz.f32 	%f40, %f38;
	mul.f32 	%f41, %f40, %f39;
	add.f32 	%f42, %f30, %f41;
	mov.b32 	%r22, %f42;
	shfl.sync.bfly.b32	%r23|%p8, %r22, 16, 31, -1;
	mov.b32 	%f43, %r23;
	add.f32 	%f44, %f42, %f43;
	mov.b32 	%r24, %f44;
	shfl.sync.bfly.b32	%r25|%p9, %r24, 8, 31, -1;
	mov.b32 	%f45, %r25;
	add.f32 	%f46, %f44, %f45;
	mov.b32 	%r26, %f46;
	shfl.sync.bfly.b32	%r27|%p10, %r26, 4, 31, -1;
	mov.b32 	%f47, %r27;
	add.f32 	%f48, %f46, %f47;
	mov.b32 	%r28, %f48;
	shfl.sync.bfly.b32	%r29|%p11, %r28, 2, 31, -1;
	mov.b32 	%f49, %r29;
	add.f32 	%f50, %f48, %f49;
	mov.b32 	%r30, %f50;
	shfl.sync.bfly.b32	%r31|%p12, %r30, 1, 31, -1;
	mov.b32 	%f51, %r31;
	add.f32 	%f52, %f50, %f51;
	div.rn.f32 	%f3, %f29, %f52;
	div.rn.f32 	%f4, %f41, %f52;
	mad.lo.s64 	%rd23, %rd26, %rd4, %rd6;
	// begin inline asm
	{  cvt.rn.bf16.f32 %rs3, %f3;}

	// end inline asm
	shl.b64 	%rd24, %rd23, 1;
	add.s64 	%rd25, %rd7, %rd24;
	st.global.u16 	[%rd25], %rs3;
	// begin inline asm
	{  cvt.rn.bf16.f32 %rs4, %f4;}

	// end inline asm
	st.global.u16 	[%rd25+64], %rs4;
	add.s64 	%rd26, %rd26, %rd9;
	setp.lt.s64 	%p13, %rd26, %rd12;
	@%p13 bra 	$L__BB378_4;
$L__BB378_5:
	ret;

}
	// .globl	_Z15SoftmaxWarpImplI10DirectLoadI13__nv_bfloat16fE11DirectStoreIfS1_EfLi1ELi2ELi32ELi1ELb1EL9Algorithm0EEvT_T0_ll
.visible .entry _Z15SoftmaxWarpImplI10DirectLoadI13__nv_bfloat16fE11DirectStoreIfS1_EfLi1ELi2ELi32ELi1ELb1EL9Algorithm0EEvT_T0_ll(
	.param .align 8 .b8 _Z15SoftmaxWarpImplI10DirectLoadI13__nv_bfloat16fE11DirectStoreIfS1_EfLi1ELi2ELi32ELi1ELb1EL9Algorithm0EEvT_T0_ll_param_0[16],
	.param .align 8 .b8 _Z15SoftmaxWarpImplI10DirectLoadI13__nv_bfloat16fE11DirectStoreIfS1_EfLi1ELi2ELi32ELi1ELb1EL9Algorithm0EEvT_T0_ll_param_1[16],
	.param .u64 _Z15SoftmaxWarpImplI10DirectLoadI13__nv_bfloat16fE11DirectStoreIfS1_EfLi1ELi2ELi32ELi1ELb1EL9Algorithm0EEvT_T0_ll_param_2,
	.param .u64 _Z15SoftmaxWarpImplI10DirectLoadI13__nv_bfloat16fE11DirectStoreIfS1_EfLi1ELi2ELi32ELi1ELb1EL9Algorithm0EEvT_T0_ll_param_3
)
{
	.reg .pred 	%p<18>;
	.reg .b16 	%rs<5>;
	.reg .b32 	%r<33>;
	.reg .b32 	%f<67>;
	.reg .b64 	%rd<28>;

	ld.param.u64 	%rd1, [_Z15SoftmaxWarpImplI10DirectLoadI13__nv_bfloat16fE11DirectStoreIfS1_EfLi1ELi2ELi32ELi1ELb1EL9Algorithm0EEvT_T0_ll_param_0];
	ld.param.u64 	%rd2, [_Z15SoftmaxWarpImplI10DirectLoadI13__nv_bfloat16fE11DirectStoreIfS1_EfLi1ELi2ELi32ELi1ELb1EL9Algorithm0EEvT_T0_ll_param_0+8];
	ld.param.u64 	%rd3, [_Z15SoftmaxWarpImplI10DirectLoadI13__nv_bfloat16fE11DirectStoreIfS1_EfLi1ELi2ELi32ELi1ELb1EL9Algorithm0EEvT_T0_ll_param_1];
	ld.param.u64 	%rd4, [_Z15SoftmaxWarpImplI10DirectLoadI13__nv_bfloat16fE11DirectStoreIfS1_EfLi1ELi2ELi32ELi1ELb1EL9Algorithm0EEvT_T0_ll_param_1+8];
	ld.param.u64 	%rd15, [_Z15SoftmaxWarpImplI10DirectLoadI13__nv_bfloat16fE11DirectStoreIfS1_EfLi1ELi2ELi32ELi1ELb1EL9Algorithm0EEvT_T0_ll_param_2];
	ld.param.u64 	%rd16, [_Z15SoftmaxWarpImplI10DirectLoadI13__nv_bfloat16fE11DirectStoreIfS1_EfLi1ELi2ELi32ELi1ELb1EL9Algorithm0EEvT_T0_ll_param_3];
	setp.lt.s64 	%p1, %rd16, 65;
	@%p1 bra 	$L__BB379_2;
	mov.u64 	%rd17, $str;
	cvta.global.u64 	%rd18, %rd17;
	mov.u64 	%rd19, $str$1;
	cvta.global.u64 	%rd20, %rd19;
	mov.u64 	%rd21, __unnamed_370;
	cvta.global.u64 	%rd22, %rd21;
	{ // callseq 369, 0
	.param .b64 param0;
	st.param.b64 	[param0], %rd18;
	.param .b64 param1;
	st.param.b64 	[param1], %rd20;
	.param .b32 param2;
	st.param.b32 	[param2], 358;
	.param .b64 param3;
	st.param.b64 	[param3], %rd22;
	.param .b64 param4;
	st.param.b64 	[param4], 1;
	call.uni 
	__assertfail, 
	(
	param0, 
	param1, 
	param2, 
	param3, 
	param4
	);
	} // callseq 369
$L__BB379_2:
	mov.u32 	%r2, %nctaid.x;
	mov.u32 	%r3, %ntid.y;
	mul.lo.s32 	%r1, %r2, %r3;
	mov.u32 	%r4, %ctaid.x;
	mov.u32 	%r5, %tid.y;
	mad.lo.s32 	%r6, %r4, %r3, %r5;
	cvt.s64.s32 	%rd27, %r6;
	setp.le.s64 	%p2, %rd15, %rd27;
	@%p2 bra 	$L__BB379_13;
	mov.u32 	%r7, %tid.x;
	cvt.u64.u32 	%rd6, %r7;
	add.s32 	%r8, %r7, 32;
	cvt.u64.u32 	%rd7, %r8;
	cvta.to.global.u64 	%rd8, %rd3;
	cvta.to.global.u64 	%rd9, %rd1;
	cvt.s64.s32 	%rd10, %r1;
$L__BB379_4:
	setp.le.s64 	%p3, %rd16, %rd6;
	mad.lo.s64 	%rd23, %rd27, %rd2, %rd6;
	shl.b64 	%rd24, %rd23, 1;
	add.s64 	%rd12, %rd9, %rd24;
	mov.f32 	%f63, 0fFF800000;
	mov.f32 	%f66, %f63;
	@%p3 bra 	$L__BB379_6;
	ld.global.u16 	%rs1, [%rd12];
	// begin inline asm
	{ cvt.f32.bf16 %f63, %rs1;}

	// end inline asm
	max.f32 	%f66, %f63, 0fFF800000;
$L__BB379_6:
	setp.le.s64 	%p4, %rd16, %rd7;
	mov.f32 	%f65, 0fFF800000;
	@%p4 bra 	$L__BB379_8;
	ld.global.u16 	%rs2, [%rd12+64];
	// begin inline asm
	{ cvt.f32.bf16 %f65, %rs2;}

	// end inline asm
	max.f32 	%f66, %f66, %f65;
$L__BB379_8:
	setp.le.s64 	%p5, %rd16, %rd6;
	mov.b32 	%r9, %f66;
	shfl.sync.bfly.b32	%r10|%p6, %r9, 16, 31, -1;
	mov.b32 	%f15, %r10;
	max.f32 	%f16, %f66, %f15;
	mov.b32 	%r11, %f16;
	shfl.sync.bfly.b32	%r12|%p7, %r11, 8, 31, -1;
	mov.b32 	%f17, %r12;
	max.f32 	%f18, %f16, %f17;
	mov.b32 	%r13, %f18;
	shfl.sync.bfly.b32	%r14|%p8, %r13, 4, 31, -1;
	mov.b32 	%f19, %r14;
	max.f32 	%f20, %f18, %f19;
	mov.b32 	%r15, %f20;
	shfl.sync.bfly.b32	%r16|%p9, %r15, 2, 31, -1;
	mov.b32 	%f21, %r16;
	max.f32 	%f22, %f20, %f21;
	mov.b32 	%r17, %f22;
	shfl.sync.bfly.b32	%r18|%p10, %r17, 1, 31, -1;
	mov.b32 	%f23, %r18;
	max.f32 	%f24, %f22, %f23;
	sub.f32 	%f25, %f63, %f24;
	fma.rn.f32 	%f26, %f25, 0f3BBB989D, 0f3F000000;
	cvt.sat.f32.f32 	%f27, %f26;
	mov.f32 	%f28, 0f4B400001;
	mov.f32 	%f29, 0f437C0000;
	fma.rm.f32 	%f30, %f27, %f29, %f28;
	add.f32 	%f31, %f30, 0fCB40007F;
	neg.f32 	%f32, %f31;
	fma.rn.f32 	%f33, %f25, 0f3FB8AA3B, %f32;
	fma.rn.f32 	%f34, %f25, 0f32A57060, %f33;
	mov.b32 	%r19, %f30;
	shl.b32 	%r20, %r19, 23;
	mov.b32 	%f35, %r20;
	ex2.approx.ftz.f32 	%f36, %f34;
	mul.f32 	%f37, %f36, %f35;
	add.f32 	%f38, %f37, 0f00000000;
	sub.f32 	%f39, %f65, %f24;
	fma.rn.f32 	%f40, %f39, 0f3BBB989D, 0f3F000000;
	cvt.sat.f32.f32 	%f41, %f40;
	fma.rm.f32 	%f42, %f41, %f29, %f28;
	add.f32 	%f43, %f42, 0fCB40007F;
	neg.f32 	%f44, %f43;
	fma.rn.f32 	%f45, %f39, 0f3FB8AA3B, %f44;
	fma.rn.f32 	%f46, %f39, 0f32A57060, %f45;
	mov.b32 	%r21, %f42;
	shl.b32 	%r22, %r21, 23;
	mov.b32 	%f47, %r22;
	ex2.approx.ftz.f32 	%f48, %f46;
	mul.f32 	%f49, %f48, %f47;
	add.f32 	%f50, %f38, %f49;
	mov.b32 	%r23, %f50;
	shfl.sync.bfly.b32	%r24|%p11, %r23, 16, 31, -1;
	mov.b32 	%f51, %r24;
	add.f32 	%f52, %f50, %f51;
	mov.b32 	%r25, %f52;
	shfl.sync.bfly.b32	%r26|%p12, %r25, 8, 31, -1;
	mov.b32 	%f53, %r26;
	add.f32 	%f54, %f52, %f53;
	mov.b32 	%r27, %f54;
	shfl.sync.bfly.b32	%r28|%p13, %r27, 4, 31, -1;
	mov.b32 	%f55, %r28;
	add.f32 	%f56, %f54, %f55;
	mov.b32 	%r29, %f56;
	shfl.sync.bfly.b32	%r30|%p14, %r29, 2, 31, -1;
	mov.b32 	%f57, %r30;
	add.f32 	%f58, %f56, %f57;
	mov.b32 	%r31, %f58;
	shfl.sync.bfly.b32	%r32|%p15, %r31, 1, 31, -1;
	mov.b32 	%f59, %r32;
	add.f32 	%f60, %f58, %f59;
	div.rn.f32 	%f9, %f37, %f60;
	div.rn.f32 	%f10, %f49, %f60;
	mad.lo.s64 	%rd25, %rd27, %rd4, %rd6;
	shl.b64 	%rd26, %rd25, 1;
	add.s64 	%rd13, %rd8, %rd26;
	@%p5 bra 	$L__BB379_10;
	// begin inline asm
	{  cvt.rn.bf16.f32 %rs3, %f9;}

	// end inline asm
	st.global.u16 	[%rd13], %rs3;
$L__BB379_10:
	setp.le.s64 	%p16, %rd16, %rd7;
	@%p16 bra 	$L__BB379_12;
	// begin inline asm
	{  cvt.rn.bf16.f32 %rs4, %f10;}

	// end inline asm
	st.global.u16 	[%rd13+64], %rs4;
$L__BB379_12:
	add.s64 	%rd27, %rd27, %rd10;
	setp.lt.s64 	%p17, %rd27, %rd15;
	@%p17 bra 	$L__BB379_4;
$L__BB379_13:
	ret;

}
	// .globl	_Z15SoftmaxWarpImplI10DirectLoadI13__nv_bfloat16fE11DirectStoreIfS1_EfLi1ELi3ELi32ELi1ELb0EL9Algorithm0EEvT_T0_ll
.visible .entry _Z15SoftmaxWarpImplI10DirectLoadI13__nv_bfloat16fE11DirectStoreIfS1_EfLi1ELi3ELi32ELi1ELb0EL9Algorithm0EEvT_T0_ll(
	.param .align 8 .b8 _Z15SoftmaxWarpImplI10DirectLoadI13__nv_bfloat16fE11DirectStoreIfS1_EfLi1ELi3ELi32ELi1ELb0EL9Algorithm0EEvT_T0_ll_param_0[16],
	.param .align 8 .b8 _Z15SoftmaxWarpImplI10DirectLoadI13__nv_bfloat16fE11DirectStoreIfS1_EfLi1ELi3ELi32ELi1ELb0EL9Algorithm0EEvT_T0_ll_param_1[16],
	.param .u64 _Z15SoftmaxWarpImplI10DirectLoadI13__nv_bfloat16fE11DirectStoreIfS1_EfLi1ELi3ELi32ELi1ELb0EL9Algorithm0EEvT_T0_ll_param_2,
	.param .u64 _Z15SoftmaxWarpImplI10DirectLoadI13__nv_bfloat16fE11DirectStoreIfS1_EfLi1ELi3ELi32ELi1ELb0EL9Algorithm0EEvT_T0_ll_param_3
)
{
	.reg .pred 	%p<14>;
	.reg .b16 	%rs<7>;
	.reg .b32 	%r<34>;
	.reg .b32 	%f<68>;
	.reg .b64 	%rd<27>;

	ld.param.u64 	%rd1, [_Z15SoftmaxWarpImplI10DirectLoadI13__nv_bfloat16fE11DirectStoreIfS1_EfLi1ELi3ELi32ELi1ELb0EL9Algorithm0EEvT_T0_ll_param_0];
	ld.param.u64 	%rd2, [_Z15SoftmaxWarpImplI10DirectLoadI13__nv_bfloat16fE11DirectStoreIfS1_EfLi1ELi3ELi32ELi1ELb0EL9Algorithm0EEvT_T0_ll_param_0+8];
	ld.param.u64 	%rd3, [_Z15SoftmaxWarpImplI10DirectLoadI13__nv_bfloat16fE11DirectStoreIfS1_EfLi1ELi3ELi32ELi1ELb0EL9Algorithm0EEvT_T0_ll_param_1];
	ld.param.u64 	%rd4, [_Z15SoftmaxWarpImplI10DirectLoadI13__nv_bfloat16fE11DirectStoreIfS1_EfLi1ELi3ELi32ELi1ELb0EL9Algorithm0EEvT_T0_ll_param_1+8];
	ld.param.u64 	%rd12, [_Z15SoftmaxWarpImplI10DirectLoadI13__nv_bfloat16fE11DirectStoreIfS1_EfLi1ELi3ELi32ELi1ELb0EL9Algorithm0EEvT_T0_ll_param_2];
	ld.param.u64 	%rd13, [_Z15SoftmaxWarpImplI10DirectLoadI13__nv_bfloat16fE11DirectStoreIfS1_EfLi1ELi3ELi32ELi1ELb0EL9Algorithm0EEvT_T0_ll_param_3];
	setp.lt.s64 	%p1, %rd13, 97;
	@%p1 bra 	$L__BB380_2;
	mov.u64 	%rd14, $str;
	cvta.global.u64 	%rd15, %rd14;
	mov.u64 	%rd16, $str$1;
	cvta.global.u64 	%rd17, %rd16;
	mov.u64 	%rd18, __unnamed_371;
	cvta.global.u64 	%rd19, %rd18;
	{ // callseq 370, 0
	.param .b64 param0;
	st.param.b64 	[param0], %rd15;
	.param .b64 param1;
	st.param.b64 	[param1], %rd17;
	.param .b32 param2;
	st.param.b32 	[param2], 358;
	.param .b64 param3;
	st.param.b64 	[param3], %rd19;
	.param .b64 param4;
	st.param.b64 	[param4], 1;
	call.uni 
	__assertfail, 
	(
	param0, 
	param1, 
	param2, 
	param3, 
	param4
	);
	} // callseq 370
$L__BB380_2:
	mov.u32 	%r2, %nctaid.x;
	mov.u32 	%r3, %ntid.y;
	mul.lo.s32 	%r1, %r2, %r3;
	mov.u32 	%r4, %ctaid.x;
	mov.u32 	%r5, %tid.y;
	mad.lo.s32 	%r6, %r4, %r3, %r5;
	cvt.s64.s32 	%rd26, %r6;
	setp.le.s64 	%p2, %rd12, %rd26;
	@%p2 bra 	$L__BB380_5;
	mov.u32 	%r7, %tid.x;
	cvt.u64.u32 	%rd6, %r7;
	cvta.to.global.u64 	%rd7, %rd3;
	cvta.to.global.u64 	%rd8, %rd1;
	cvt.s64.s32 	%rd9, %r1;
$L__BB380_4:
	mad.lo.s64 	%rd20, %rd26, %rd2, %rd6;
	shl.b64 	%rd21, %rd20, 1;
	add.s64 	%rd22, %rd8, %rd21;
	ld.global.u16 	%rs1, [%rd22];
	// begin inline asm
	{ cvt.f32.bf16 %f1, %rs1;}

	// end inline asm
	max.f32 	%f7, %f1, 0fFF800000;
	ld.global.u16 	%rs2, [%rd22+64];
	// begin inline asm
	{ cvt.f32.bf16 %f2, %rs2;}

	// end inline asm
	max.f32 	%f8, %f7, %f2;
	ld.global.u16 	%rs3, [%rd22+128];
	// begin inline asm
	{ cvt.f32.bf16 %f3, %rs3;}

	// end inline asm
	max.f32 	%f9, %f8, %f3;
	mov.b32 	%r8, %f9;
	shfl.sync.bfly.b32	%r9|%p3, %r8, 16, 31, -1;
	mov.b32 	%f10, %r9;
	max.f32 	%f11, %f9, %f10;
	mov.b32 	%r10, %f11;
	shfl.sync.bfly.b32	%r11|%p4, %r10, 8, 31, -1;
	mov.b32 	%f12, %r11;
	max.f32 	%f13, %f11, %f12;
	mov.b32 	%r12, %f13;
	shfl.sync.bfly.b32	%r13|%p5, %r12, 4, 31, -1;
	mov.b32 	%f14, %r13;
	max.f32 	%f15, %f13, %f14;
	mov.b32 	%r14, %f15;
	shfl.sync.bfly.b32	%r15|%p6, %r14, 2, 31, -1;
	mov.b32 	%f16, %r15;
	max.f32 	%f17, %f15, %f16;
	mov.b32 	%r16, %f17;
	shfl.sync.bfly.b32	%r17|%p7, %r16, 1, 31, -1;
	mov.b32 	%f18, %r17;
	max.f32 	%f19, %f17, %f18;
	sub.f32 	%f20, %f1, %f19;
	fma.rn.f32 	%f21, %f20, 0f3BBB989D, 0f3F000000;
	cvt.sat.f32.f32 	%f22, %f21;
	mov.f32 	%f23, 0f4B400001;
	mov.f32 	%f24, 0f437C0000;
	fma.rm.f32 	%f25, %f22, %f24, %f23;
	add.f32 	%f26, %f25, 0fCB40007F;
	neg.f32 	%f27, %f26;
	fma.rn.f32 	%f28, %f20, 0f3FB8AA3B, %f27;
	fma.rn.f32 	%f29, %f20, 0f32A57060, %f28;
	mov.b32 	%r18, %f25;
	shl.b32 	%r19, %r18, 23;
	mov.b32 	%f30, %r19;
	ex2.approx.ftz.f32 	%f31, %f29;
	mul.f32 	%f32, %f31, %f30;
	add.f32 	%f33, %f32, 0f00000000;
	sub.f32 	%f34, %f2, %f19;
	fma.rn.f32 	%f35, %f34, 0f3BBB989D, 0f3F000000;
	cvt.sat.f32.f32 	%f36, %f35;
	fma.rm.f32 	%f37, %f36, %f24, %f23;
	add.f32 	%f38, %f37, 0fCB40007F;
	neg.f32 	%f39, %f38;
	fma.rn.f32 	%f40, %f34, 0f3FB8AA3B, %f39;
	fma.rn.f32 	%f41, %f34, 0f32A57060, %f40;
	mov.b32 	%r20, %f37;
	shl.b32 	%r21, %r20, 23;
	mov.b32 	%f42, %r21;
	ex2.approx.ftz.f32 	%f43, %f41;
	mul.f32 	%f44, %f43, %f42;
	add.f32 	%f45, %f33, %f44;
	sub.f32 	%f46, %f3, %f19;
	fma.rn.f32 	%f47, %f46, 0f3BBB989D, 0f3F000000;
	cvt.sat.f32.f32 	%f48, %f47;
	fma.rm.f32 	%f49, %f48, %f24, %f23;
	add.f32 	%f50, %f49, 0fCB40007F;
	neg.f32 	%f51, %f50;
	fma.rn.f32 	%f52, %f46, 0f3FB8AA3B, %f51;
	fma.rn.f32 	%f53, %f46, 0f32A57060, %f52;
	mov.b32 	%r22, %f49;
	shl.b32 	%r23, %r22, 23;
	mov.b32 	%f54, %r23;
	ex2.approx.ftz.f32 	%f55, %f53;
	mul.f32 	%f56, %f55, %f54;
	add.f32 	%f57, %f45, %f56;
	mov.b32 	%r24, %f57;
	shfl.sync.bfly.b32	%r25|%p8, %r24, 16, 31, -1;
	mov.b32 	%f58, %r25;
	add.f32 	%f59, %f57, %f58;
	mov.b32 	%r26, %f59;
	shfl.sync.bfly.b32	%r27|%p9, %r26, 8, 31, -1;
	mov.b32 	%f60, %r27;
	add.f32 	%f61, %f59, %f60;
	mov.b32 	%r28, %f61;
	shfl.sync.bfly.b32	%r29|%p10, %r28, 4, 31, -1;
	mov.b32 	%f62, %r29;
	add.f32 	%f63, %f61, %f62;
	mov.b32 	%r30, %f63;
	shfl.sync.bfly.b32	%r31|%p11, %r30, 2, 31, -1;
	mov.b32 	%f64, %r31;
	add.f32 	%f65, %f63, %f64;
	mov.b32 	%r32, %f65;
	shfl.sync.bfly.b32	%r33|%p12, %r32, 1, 31, -1;
	mov.b32 	%f66, %r33;
	add.f32 	%f67, %f65, %f66;
	div.rn.f32 	%f4, %f32, %f67;
	div.rn.f32 	%f5, %f44, %f67;
	div.rn.f32 	%f6, %f56, %f67;
	mad.lo.s64 	%rd23, %rd26, %rd4, %rd6;
	// begin inline asm
	{  cvt.rn.bf16.f32 %rs4, %f4;}

	// end inline asm
	shl.b64 	%rd24, %rd23, 1;
	add.s64 	%rd25, %rd7, %rd24;
	st.global.u16 	[%rd25], %rs4;
	// begin inline asm
	{  cvt.rn.bf16.f32 %rs5, %f5;}

	// end inline asm
	st.global.u16 	[%rd25+64], %rs5;
	// begin inline asm
	{  cvt.rn.bf16.f32 %rs6, %f6;}

	// end inline asm
	st.global.u16 	[%rd25+128], %rs6;
	add.s64 	%rd26, %rd26, %rd9;
	setp.lt.s64 	%p13, %rd26, %rd12;
	@%p13 bra 	$L__BB380_4;
$L__BB380_5:
	ret;

}
	// .globl	_Z15SoftmaxWarpImplI10DirectLoadI13__nv_bfloat16fE11DirectStoreIfS1_EfLi1ELi3ELi32ELi1ELb1EL9Algorithm0EEvT_T0_ll
.visible .entry _Z15SoftmaxWarpImplI10DirectLoadI13__nv_bfloat16fE11DirectStoreIfS1_EfLi1ELi3ELi32ELi1ELb1EL9Algorithm0EEvT_T0_ll(
	.param .align 8 .b8 _Z15SoftmaxWarpImplI10DirectLoadI13__nv_bfloat16fE11DirectStoreIfS1_EfLi1ELi3ELi32ELi1ELb1EL9Algorithm0EEvT_T0_ll_param_0[16],
	.param .align 8 .b8 _Z15SoftmaxWarpImplI10DirectLoadI13__nv_bfloat16fE11DirectStoreIfS1_EfLi1ELi3ELi32ELi1ELb1EL9Algorithm0EEvT_T0_ll_param_1[16],
	.param .u64 _Z15SoftmaxWarpImplI10DirectLoadI13__nv_bfloat16fE11DirectStoreIfS1_EfLi1ELi3ELi32ELi1ELb1EL9Algorithm0EEvT_T0_ll_param_2,
	.param .u64 _Z15SoftmaxWarpImplI10DirectLoadI13__nv_bfloat16fE11DirectStoreIfS1_EfLi1ELi3ELi32ELi1ELb1EL9Algorithm0EEvT_T0_ll_param_3
)
{
	.reg .pred 	%p<20>;
	.reg .b16 	%rs<7>;
	.reg .b32 	%r<36>;
	.reg .b32 	%f<89>;
	.reg .b64 	%rd<29>;

	ld.param.u64 	%rd1, [_Z15SoftmaxWarpImplI10DirectLoadI13__nv_bfloat16fE11DirectStoreIfS1_EfLi1ELi3ELi32ELi1ELb1EL9Algorithm0EEvT_T0_ll_param_0];
	ld.param.u64 	%rd2, [_Z15SoftmaxWarpImplI10DirectLoadI13__nv_bfloat16fE11DirectStoreIfS1_EfLi1ELi3ELi32ELi1ELb1EL9Algorithm0EEvT_T0_ll_param_0+8];
	ld.param.u64 	%rd3, [_Z15SoftmaxWarpImplI10DirectLoadI13__nv_bfloat16fE11DirectStoreIfS1_EfLi1ELi3ELi32ELi1ELb1EL9Algorithm0EEvT_T0_ll_param_1];
	ld.param.u64 	%rd4, [_Z15SoftmaxWarpImplI10DirectLoadI13__nv_bfloat16fE11DirectStoreIfS1_EfLi1ELi3ELi32ELi1ELb1EL9Algorithm0EEvT_T0_ll_param_1+8];
	ld.param.u64 	%rd16, [_Z15SoftmaxWarpImplI10DirectLoadI13__nv_bfloat16fE11DirectStoreIfS1_EfLi1ELi3ELi32ELi1ELb1EL9Algorithm0EEvT_T0_ll_param_2];
	ld.param.u64 	%rd17, [_Z15SoftmaxWarpImplI10DirectLoadI13__nv_bfloat16fE11DirectStoreIfS1_EfLi1ELi3ELi32ELi1ELb1EL9Algorithm0EEvT_T0_ll_param_3];
	setp.lt.s64 	%p1, %rd17, 97;
	@%p1 bra 	$L__BB381_2;
	mov.u64 	%rd18, $str;
	cvta.global.u64 	%rd19, %rd18;
	mov.u64 	%rd20, $str$1;
	cvta.global.u64 	%rd21, %rd20;
	mov.u64 	%rd22, __unnamed_372;
	cvta.global.u64 	%rd23, %rd22;
	{ // callseq 371, 0
	.param .b64 param0;
	st.param.b64 	[param0], %rd19;
	.param .b64 param1;
	st.param.b64 	[param1], %rd21;
	.param .b32 param2;
	st.param.b32 	[param2], 358;
	.param .b64 param3;
	st.param.b64 	[param3], %rd23;
	.param .b64 param4;
	st.param.b64 	[param4], 1;
	call.uni 
	__assertfail, 
	(
	param0, 
	param1, 
	param2, 
	param3, 
	param4
	);
	} // callseq 371
$L__BB381_2:
	mov.u32 	%r2, %nctaid.x;
	mov.u32 	%r3, %ntid.y;
	mul.lo.s32 	%r1, %r2, %r3;
	mov.u32 	%r4, %ctaid.x;
	mov.u32 	%r5, %tid.y;
	mad.lo.s32 	%r6, %r4, %r3, %r5;
	cvt.s64.s32 	%rd28, %r6;
	setp.le.s64 	%p2, %rd16, %rd28;
	@%p2 bra 	$L__BB381_17;
	mov.u32 	%r7, %tid.x;
	cvt.u64.u32 	%rd6, %r7;
	add.s32 	%r8, %r7, 32;
	cvt.u64.u32 	%rd7, %r8;
	add.s32 	%r9, %r7, 64;
	cvt.u64.u32 	%rd8, %r9;
	cvta.to.global.u64 	%rd9, %rd3;
	cvta.to.global.u64 	%rd10, %rd1;
	cvt.s64.s32 	%rd11, %r1;
$L__BB381_4:
	setp.le.s64 	%p3, %rd17, %rd6;
	mad.lo.s64 	%rd24, %rd28, %rd2, %rd6;
	shl.b64 	%rd25, %rd24, 1;
	add.s64 	%rd13, %rd10, %rd25;
	mov.f32 	%f83, 0fFF800000;
	mov.f32 	%f86, %f83;
	@%p3 bra 	$L__BB381_6;
	ld.global.u16 	%rs1, [%rd13];
	// begin inline asm
	{ cvt.f32.bf16 %f83, %rs1;}

	// end inline asm
	max.f32 	%f86, %f83, 0fFF800000;
$L__BB381_6:
	setp.le.s64 	%p4, %rd17, %rd7;
	mov.f32 	%f85, 0fFF800000;
	@%p4 bra 	$L__BB381_8;
	ld.global.u16 	%rs2, [%rd13+64];
	// begin inline asm
	{ cvt.f32.bf16 %f85, %rs2;}

	// end inline asm
	max.f32 	%f86, %f86, %f85;
$L__BB381_8:
	setp.le.s64 	%p5, %rd17, %rd8;
	mov.f32 	%f87, 0fFF800000;
	@%p5 bra 	$L__BB381_10;
	ld.global.u16 	%rs3, [%rd13+128];
	// begin inline asm
	{ cvt.f32.bf16 %f87, %rs3;}

	// end inline asm
	max.f32 	%f86, %f86, %f87;
$L__BB381_10:
	setp.le.s64 	%p6, %rd17, %rd6;
	mov.b32 	%r10, %f86;
	shfl.sync.bfly.b32	%r11|%p7, %r10, 16, 31, -1;
	mov.b32 	%f22, %r11;
	max.f32 	%f23, %f86, %f22;
	mov.b32 	%r12, %f23;
	shfl.sync.bfly.b32	%r13|%p8, %r12, 8, 31, -1;
	mov.b32 	%f24, %r13;
	max.f32 	%f25, %f23, %f24;
	mov.b32 	%r14, %f25;
	shfl.sync.bfly.b32	%r15|%p9, %r14, 4, 31, -1;
	mov.b32 	%f26, %r15;
	max.f32 	%f27, %f25, %f26;
	mov.b32 	%r16, %f27;
	shfl.sync.bfly.b32	%r17|%p10, %r16, 2, 31, -1;
	mov.b32 	%f28, %r17;
	max.f32 	%f29, %f27, %f28;
	mov.b32 	%r18, %f29;
	shfl.sync.bfly.b32	%r19|%p11, %r18, 1, 31, -1;
	mov.b32 	%f30, %r19;
	max.f32 	%f31, %f29, %f30;
	sub.f32 	%f32, %f83, %f31;
	fma.rn.f32 	%f33, %f32, 0f3BBB989D, 0f3F000000;
	cvt.sat.f32.f32 	%f34, %f33;
	mov.f32 	%f35, 0f4B400001;
	mov.f32 	%f36, 0f437C0000;
	fma.rm.f32 	%f37, %f34, %f36, %f35;
	add.f32 	%f38, %f37, 0fCB40007F;
	neg.f32 	%f39, %f38;
	fma.rn.f32 	%f40, %f32, 0f3FB8AA3B, %f39;
	fma.rn.f32 	%f41, %f32, 0f32A57060, %f40;
	mov.b32 	%r20, %f37;
	shl.b32 	%r21, %r20, 23;
	mov.b32 	%f42, %r21;
	ex2.approx.ftz.f32 	%f43, %f41;
	mul.f32 	%f44, %f43, %f42;
	add.f32 	%f45, %f44, 0f00000000;
	sub.f32 	%f46, %f85, %f31;
	fma.rn.f32 	%f47, %f46, 0f3BBB989D, 0f3F000000;
	cvt.sat.f32.f32 	%f48, %f47;
	fma.rm.f32 	%f49, %f48, %f36, %f35;
	add.f32 	%f50, %f49, 0fCB40007F;
	neg.f32 	%f51, %f50;
	fma.rn.f32 	%f52, %f46, 0f3FB8AA3B, %f51;
	fma.rn.f32 	%f53, %f46, 0f32A57060, %f52;
	mov.b32 	%r22, %f49;
	shl.b32 	%r23, %r22, 23;
	mov.b32 	%f54, %r23;
	ex2.approx.ftz.f32 	%f55, %f53;
	mul.f32 	%f56, %f55, %f54;
	add.f32 	%f57, %f45, %f56;
	sub.f32 	%f58, %f87, %f31;
	fma.rn.f32 	%f59, %f58, 0f3BBB989D, 0f3F000000;
	cvt.sat.f32.f32 	%f60, %f59;
	fma.rm.f32 	%f61, %f60, %f36, %f35;
	add.f32 	%f62, %f61, 0fCB40007F;
	neg.f32 	%f63, %f62;
	fma.rn.f32 	%f64, %f58, 0f3FB8AA3B, %f63;
	fma.rn.f32 	%f65, %f58, 0f32A57060, %f64;
	mov.b32 	%r24, %f61;
	shl.b32 	%r25, %r24, 23;
	mov.b32 	%f66, %r25;
	ex2.approx.ftz.f32 	%f67, %f65;
	mul.f32 	%f68, %f67, %f66;
	add.f32 	%f69, %f57, %f68;
	mov.b32 	%r26, %f69;
	shfl.sync.bfly.b32	%r27|%p12, %r26, 16, 31, -1;
	mov.b32 	%f70, %r27;
	add.f32 	%f71, %f69, %f70;
	mov.b32 	%r28, %f71;
	shfl.sync.bfly.b32	%r29|%p13, %r28, 8, 31, -1;
	mov.b32 	%f72, %r29;
	add.f32 	%f73, %f71, %f72;
	mov.b32 	%r30, %f73;
	shfl.sync.bfly.b32	%r31|%p14, %r30, 4, 31, -1;
	mov.b32 	%f74, %r31;
	add.f32 	%f75, %f73, %f74;
	mov.b32 	%r32, %f75;
	shfl.sync.bfly.b32	%r33|%p15, %r32, 2, 31, -1;
	mov.b32 	%f76, %r33;
	add.f32 	%f77, %f75, %f76;
	mov.b32 	%r34, %f77;
	shfl.sync.bfly.b32	%r35|%p16, %r34, 1, 31, -1;
	mov.b32 	%f78, %r35;
	add.f32 	%f79, %f77, %f78;
	div.rn.f32 	%f13, %f44, %f79;
	div.rn.f32 	%f14, %f56, %f79;
	div.rn.f32 	%f15, %f68, %f79;
	mad.lo.s64 	%rd26, %rd28, %rd4, %rd6;
	shl.b64 	%rd27, %rd26, 1;
	add.s64 	%rd14, %rd9, %rd27;
	@%p6 bra 	$L__BB381_12;
	// begin inline asm
	{  cvt.rn.bf16.f32 %rs4, %f13;}

	// end inline asm
	st.global.u16 	[%rd14], %rs4;
$L__BB381_12:
	setp.le.s64 	%p17, %rd17, %rd7;
	@%p17 bra 	$L__BB381_14;
	// begin inline asm
	{  cvt.rn.bf16.f32 %rs5, %f14;}

	// end inline asm
	st.global.u16 	[%rd14+64], %rs5;
$L__BB381_14:
	setp.le.s64 	%p18, %rd17, %rd8;
	@%p18 bra 	$L__BB381_16;
	// begin inline asm
	{  cvt.rn.bf16.f32 %rs6, %f15;}

	// end inline asm
	st.global.u16 	[%rd14+128], %rs6;
$L__BB381_16:
	add.s64 	%rd28, %rd28, %rd11;
	setp.lt.s64 	%p19, %rd28, %rd16;
	@%p19 bra 	$L__BB381_4;
$L__BB381_17:
	ret;

}
	// .globl	_Z15SoftmaxWarpImplI10DirectLoadI13__nv_bfloat16fE11DirectStoreIfS1_EfLi1ELi4ELi32ELi1ELb0EL9Algorithm0EEvT_T0_ll
.visible .entry _Z15SoftmaxWarpImplI10DirectLoadI13__nv_bfloat16fE11DirectStoreIfS1_EfLi1ELi4ELi32ELi1ELb0EL9Algorithm0EEvT_T0_ll(
	.param .align 8 .b8 _Z15SoftmaxWarpImplI10DirectLoadI13__nv_bfloat16fE11DirectStoreIfS1_EfLi1ELi4ELi32ELi1ELb0EL9Algorithm0EEvT_T0_ll_param_0[16],
	.param .align 8 .b8 _Z15SoftmaxWarpImplI10DirectLoadI13__nv_bfloat16fE11DirectStoreIfS1_EfLi1ELi4ELi32ELi1ELb0EL9Algorithm0EEvT_T0_ll_param_1[16],
	.param .u64 _Z15SoftmaxWarpImplI10DirectLoadI13__nv_bfloat16fE11DirectStoreIfS1_EfLi1ELi4ELi32ELi1ELb0EL9Algorithm0EEvT_T0_ll_param_2,
	.param .u64 _Z15SoftmaxWarpImplI10DirectLoadI13__nv_bfloat16fE11DirectStoreIfS1_EfLi1ELi4ELi32ELi1ELb0EL9Algorithm0EEvT_T0_ll_param_3
)
{
	.reg .pred 	%p<14>;
	.reg .b16 	%rs<9>;
	.reg .b32 	%r<36>;
	.reg .b32 	%f<83>;
	.reg .b64 	%rd<27>;

	ld.param.u64 	%rd1, [_Z15SoftmaxWarpImplI10DirectLoadI13__nv_bfloat16fE11DirectStoreIfS1_EfLi1ELi4ELi32ELi1ELb0EL9Algorithm0EEvT_T0_ll_param_0];
	ld.param.u64 	%rd2, [_Z15SoftmaxWarpImplI10DirectLoadI13__nv_bfloat16fE11DirectStoreIfS1_EfLi1ELi4ELi32ELi1ELb0EL9Algorithm0EEvT_T0_ll_param_0+8];
	ld.param.u64 	%rd3, [_Z15SoftmaxWarpImplI10DirectLoadI13__nv_bfloat16fE11DirectStoreIfS1_EfLi1ELi4ELi32ELi1ELb0EL9Algorithm0EEvT_T0_ll_param_1];
	ld.param.u64 	%rd4, [_Z15SoftmaxWarpImplI10DirectLoadI13__nv_bfloat16fE11DirectStoreIfS1_EfLi1ELi4ELi32ELi1ELb0EL9Algorithm0EEvT_T0_ll_param_1+8];
	ld.param.u64 	%rd12, [_Z15SoftmaxWarpImplI10DirectLoadI13__nv_bfloat16fE11DirectStoreIfS1_EfLi1ELi4ELi32ELi1ELb0EL9Algorithm0EEvT_T0_ll_param_2];
	ld.param.u64 	%rd13, [_Z15SoftmaxWarpImplI10DirectLoadI13__nv_bfloat16fE11DirectStoreIfS1_EfLi1ELi4ELi32ELi1ELb0EL9Algorithm0EEvT_T0_ll_param_3];
	setp.lt.s64 	%p1, %rd13, 129;
	@%p1 bra 	$L__BB382_2;
	mov.u64 	%rd14, $str;
	cvta.global.u64 	%rd15, %rd14;
	mov.u64 	%rd16, $str$1;
	cvta.global.u64 	%rd17, %rd16;
	mov.u64 	%rd18, __unnamed_373;
	cvta.global.u64 	%rd19, %rd18;
	{ // callseq 372, 0
	.param .b64 param0;
	st.param.b64 	[param0], %rd15;
	.param .b64 param1;
	st.param.b64 	[param1], %rd17;
	.param .b32 param2;
	st.param.b32 	[param2], 358;
	.param .b64 param3;
	st.param.b64 	[param3], %rd19;
	.param .b64 param4;
	st.param.b64 	[param4], 1;
	call.uni 
	__assertfail, 
	(
	param0, 
	param1, 
	param2, 
	param3, 
	param4
	);
	} // callseq 372
$L__BB382_2:
	mov.u32 	%r2, %nctaid.x;
	mov.u32 	%r3, %ntid.y;
	mul.lo.s32 	%r1, %r2, %r3;
	mov.u32 	%r4, %ctaid.x;
	mov.u32 	%r5, %tid.y;
	mad.lo.s32 	%r6, %r4, %r3, %r5;
	cvt.s64.s32 	%rd26, %r6;
	setp.le.s64 	%p2, %rd12, %rd26;
	@%p2 bra 	$L__BB382_5;
	mov.u32 	%r7, %tid.x;
	cvt.u64.u32 	%rd6, %r7;
	cvta.to.global.u64 	%rd7, %rd3;
	cvta.to.global.u64 	%rd8, %rd1;
	cvt.s64.s32 	%rd9, %r1;
$L__BB382_4:
	mad.lo.s64 	%rd20, %rd26, %rd2, %rd6;
	shl.b64 	%rd21, %rd20, 1;
	add.s64 	%rd22, %rd8, %rd21;
	ld.global.u16 	%rs1, [%rd22];
	// begin inline asm
	{ cvt.f32.bf16 %f1, %rs1;}

	// end inline asm
	max.f32 	%f9, %f1, 0fFF800000;
	ld.global.u16 	%rs2, [%rd22+64];
	// begin inline asm
	{ cvt.f32.bf16 %f2, %rs2;}

	// end inline asm
	max.f32 	%f10, %f9, %f2;
	ld.global.u16 	%rs3, [%rd22+128];
	// begin inline asm
	{ cvt.f32.bf16 %f3, %rs3;}

	// end inline asm
	max.f32 	%f11, %f10, %f3;
	ld.global.u16 	%rs4, [%rd22+192];
	// begin inline asm
	{ cvt.f32.bf16 %f4, %rs4;}

	// end inline asm
	max.f32 	%f12, %f11, %f4;
	mov.b32 	%r8, %f12;
	shfl.sync.bfly.b32	%r9|%p3, %r8, 16, 31, -1;
	mov.b32 	%f13, %r9;
	max.f32 	%f14, %f12, %f13;
	mov.b32 	%r10, %f14;
	shfl.sync.bfly.b32	%r11|%p4, %r10, 8, 31, -1;
	mov.b32 	%f15, %r11;
	max.f32 	%f16, %f14, %f15;
	mov.b32 	%r12, %f16;
	shfl.sync.bfly.b32	%r13|%p5, %r12, 4, 31, -1;
	mov.b32 	%f17, %r13;
	max.f32 	%f18, %f16, %f17;
	mov.b32 	%r14, %f18;
	shfl.sync.bfly.b32	%r15|%p6, %r14, 2, 31, -1;
	mov.b32 	%f19, %r15;
	max.f32 	%f20, %f18, %f19;
	mov.b32 	%r16, %f20;
	shfl.sync.bfly.b32	%r17|%p7, %r16, 1, 31, -1;
	mov.b32 	%f21, %r17;
	max.f32 	%f22, %f20, %f21;
	sub.f32 	%f23, %f1, %f22;
	fma.rn.f32 	%f24, %f23, 0f3BBB989D, 0f3F000000;
	cvt.sat.f32.f32 	%f25, %f24;
	mov.f32 	%f26, 0f4B400001;
	mov.f32 	%f27, 0f437C0000;
	fma.rm.f32 	%f28, %f25, %f27, %f26;
	add.f32 	%f29, %f28, 0fCB40007F;
	neg.f32 	%f30, %f29;
	fma.rn.f32 	%f31, %f23, 0f3FB8AA3B, %f30;
	fma.rn.f32 	%f32, %f23, 0f32A57060, %f31;
	mov.b32 	%r18, %f28;
	shl.b32 	%r19, %r18, 23;
	mov.b32 	%f33, %r19;
	ex2.approx.ftz.f32 	%f34, %f32;
	mul.f32 	%f35, %f34, %f33;
	add.f32 	%f36, %f35, 0f00000000;
	sub.f32 	%f37, %f2, %f22;
	fma.rn.f32 	%f38, %f37, 0f3BBB989D, 0f3F000000;
	cvt.sat.f32.f32 	%f39, %f38;
	fma.rm.f32 	%f40, %f39, %f27, %f26;
	add.f32 	%f41, %f40, 0fCB40007F;
	neg.f32 	%f42, %f41;
	fma.rn.f32 	%f43, %f37, 0f3FB8AA3B, %f42;
	fma.rn.f32 	%f44, %f37, 0f32A57060, %f43;
	mov.b32 	%r20, %f40;
	shl.b32 	%r21, %r20, 23;
	mov.b32 	%f45, %r21;
	ex2.approx.ftz.f32 	%f46, %f44;
	mul.f32 	%f47, %f46, %f45;
	add.f32 	%f48, %f36, %f47;
	sub.f32 	%f49, %f3, %f22;
	fma.rn.f32 	%f50, %f49, 0f3BBB989D, 0f3F000000;
	cvt.sat.f32.f32 	%f51, %f50;
	fma.rm.f32 	%f52, %f51, %f27, %f26;
	add.f32 	%f53, %f52, 0fCB40007F;
	neg.f32 	%f54, %f53;
	fma.rn.f32 	%f55, %f49, 0f3FB8AA3B, %f54;
	fma.rn.f32 	%f56, %f49, 0f32A57060, %f55;
	mov.b32 	%r22, %f52;
	shl.b32 	%r23, %r22, 23;
	mov.b32 	%f57, %r23;
	ex2.approx.ftz.f32 	%f58, %f56;
	mul.f32 	%f59, %f58, %f57;
	add.f32 	%f60, %f48, %f59;
	sub.f32 	%f61, %f4, %f22;
	fma.rn.f32 	%f62, %f61, 0f3BBB989D, 0f3F000000;
	cvt.sat.f32.f32 	%f63, %f62;
	fma.rm.f32 	%f64, %f63, %f27, %f26;
	add.f32 	%f65, %f64, 0fCB40007F;
	neg.f32 	%f66, %f65;
	fma.rn.f32 	%f67, %f61, 0f3FB8AA3B, %f66;
	fma.rn.f32 	%f68, %f61, 0f32A57060, %f67;
	mov.b32 	%r24, %f64;
	shl.b32 	%r25, %r24, 23;
	mov.b32 	%f69, %r25;
	ex2.approx.ftz.f32 	%f70, %f68;
	mul.f32 	%f71, %f70, %f69;
	add.f32 	%f72, %f60, %f71;
	mov.b32 	%r26, %f72;
	shfl.sync.bfly.b32	%r27|%p8, %r26, 16, 31, -1;
	mov.b32 	%f73, %r27;
	add.f32 	%f74, %f72, %f73;
	mov.b32 	%r28, %f74;
	shfl.sync.bfly.b32	%r29|%p9, %r28, 8, 31, -1;
	mov.b32 	%f75, %r29;
	add.f32 	%f76, %f74, %f75;
	mov.b32 	%r30, %f76;
	shfl.sync.bfly.b32	%r31|%p10, %r30, 4, 31, -1;
	mov.b32 	%f77, %r31;
	add.f32 	%f78, %f76, %f77;
	mov.b32 	%r32, %f78;
	shfl.sync.bfly.b32	%r33|%p11, %r32, 2, 31, -1;
	mov.b32 	%f79, %r33;
	add.f32 	%f80, %f78, %f79;
	mov.b32 	%r34, %f80;
	shfl.sync.bfly.b32	%r35|%p12, %r34, 1, 31, -1;
	mov.b32 	%f81, %r35;
	add.f32 	%f82, %f80, %f81;
	div.rn.f32 	%f5, %f35, %f82;
	div.rn.f32 	%f6, %f47, %f82;
	div.rn.f32 	%f7, %f59, %f82;
	div.rn.f32 	%f8, %f71, %f82;
	mad.lo.s64 	%rd23, %rd26, %rd4, %rd6;
	// begin inline asm
	{  cvt.rn.bf16.f32 %rs5, %f5;}

	// end inline asm
	shl.b64 	%rd24, %rd23, 1;
	add.s64 	%rd25, %rd7, %rd24;
	st.global.u16 	[%rd25], %rs5;
	// begin inline asm
	{  cvt.rn.bf16.f32 %rs6, %f6;}

	// end inline asm
	st.global.u16 	[%rd25+64], %rs6;
	// begin inline asm
	{  cvt.rn.bf16.f32 %rs7, %f7;}

	// end inline asm
	st.global.u16 	[%rd25+128], %rs7;
	// begin inline asm
	{  cvt.rn.bf16.f32 %rs8, %f8;}

	// end inline asm
	st.global.u16 	[%rd25+192], %rs8;
	add.s64 	%rd26, %rd26, %rd9;
	setp.lt.s64 	%p13, %rd26, %rd12;
	@%p13 bra 	$L__BB382_4;
$L__BB382_5:
	ret;

}
	// .globl	_Z15SoftmaxWarpImplI10DirectLoadI13__nv_bfloat16fE11DirectStoreIfS1_EfLi1ELi4ELi32ELi1ELb1EL9Algorithm0EEvT_T0_ll
.visible .entry _Z15SoftmaxWarpImplI10DirectLoadI13__nv_bfloat16fE11DirectStoreIfS1_EfLi1ELi4ELi32ELi1ELb1EL9Algorithm0EEvT_T0_ll(
	.param .align 8 .b8 _Z15SoftmaxWarpImplI10DirectLoadI13__nv_bfloat16fE11DirectStoreIfS1_EfLi1ELi4ELi32ELi1ELb1EL9Algorithm0EEvT_T0_ll_param_0[16],
	.param .align 8 .b8 _Z15SoftmaxWarpImplI10DirectLoadI13__nv_bfloat16fE11DirectStoreIfS1_EfLi1ELi4ELi32ELi1ELb1EL9Algorithm0EEvT_T0_ll_param_1[16],
	.param .u64 _Z15SoftmaxWarpImplI10DirectLoadI13__nv_bfloat16fE11DirectStoreIfS1_EfLi1ELi4ELi32ELi1ELb1EL9Algorithm0EEvT_T0_ll_param_2,
	.param .u64 _Z15SoftmaxWarpImplI10DirectLoadI13__nv_bfloat16fE11DirectStoreIfS1_EfLi1ELi4ELi32ELi1ELb1EL9Algorithm0EEvT_T0_ll_param_3
)
{
	.reg .pred 	%p<22>;
	.reg .b16 	%rs<9>;
	.reg .b32 	%r<39>;
	.reg .b32 	%f<111>;
	.reg .b64 	%rd<31>;

	ld.param.u64 	%rd17, [_Z15SoftmaxWarpImplI10DirectLoadI13__nv_bfloat16fE11DirectStoreIfS1_EfLi1ELi4ELi32ELi1ELb1EL9Algorithm0EEvT_T0_ll_param_0+8];
	ld.param.u64 	%rd16, [_Z15SoftmaxWarpImplI10DirectLoadI13__nv_bfloat16fE11DirectStoreIfS1_EfLi1ELi4ELi32ELi1ELb1EL9Algorithm0EEvT_T0_ll_param_0];
	ld.param.u64 	%rd2, [_Z15SoftmaxWarpImplI10DirectLoadI13__nv_bfloat16fE11DirectStoreIfS1_EfLi1ELi4ELi32ELi1ELb1EL9Algorithm0EEvT_T0_ll_param_1];
	ld.param.u64 	%rd3, [_Z15SoftmaxWarpImplI10DirectLoadI13__nv_bfloat16fE11DirectStoreIfS1_EfLi1ELi4ELi32ELi1ELb1EL9Algorithm0EEvT_T0_ll_param_1+8];
	ld.param.u64 	%rd18, [_Z15SoftmaxWarpImplI10DirectLoadI13__nv_bfloat16fE11DirectStoreIfS1_EfLi1ELi4ELi32ELi1ELb1EL9Algorithm0EEvT_T0_ll_param_2];
	ld.param.u64 	%rd19, [_Z15SoftmaxWarpImplI10DirectLoadI13__nv_bfloat16fE11DirectStoreIfS1_EfLi1ELi4ELi32ELi1ELb1EL9Algorithm0EEvT_T0_ll_param_3];
	setp.lt.s64 	%p1, %rd19, 129;
	@%p1 bra 	$L__BB383_2;
	mov.u64 	%rd20, $str;
	cvta.global.u64 	%rd21, %rd20;
	mov.u64 	%rd22, $str$1;
	cvta.global.u64 	%rd23, %rd22;
	mov.u64 	%rd24, __unnamed_374;
	cvta.global.u64 	%rd25, %rd24;
	{ // callseq 373, 0
	.param .b64 param0;
	st.param.b64 	[param0], %rd21;
	.param .b64 param1;
	st.param.b64 	[param1], %rd23;
	.param .b32 param2;
	st.param.b32 	[param2], 358;
	.param .b64 param3;
	st.param.b64 	[param3], %rd25;
	.param .b64 param4;
	st.param.b64 	[param4], 1;
	call.uni 
	__assertfail, 
	(
	param0, 
	param1, 
	param2, 
	param3, 
	param4
	);
	} // callseq 373
$L__BB383_2:
	mov.u32 	%r2, %nctaid.x;
	mov.u32 	%r3, %ntid.y;
	mul.lo.s32 	%r1, %r2, %r3;
	mov.u32 	%r4, %ctaid.x;
	mov.u32 	%r5, %tid.y;
	mad.lo.s32 	%r6, %r4, %r3, %r5;
	cvt.s64.s32 	%rd30, %r6;
	setp.le.s64 	%p2, %rd18, %rd30;
	@%p2 bra 	$L__BB383_21;
	mov.u32 	%r7, %tid.x;
	cvt.u64.u32 	%rd5, %r7;
	add.s32 	%r8, %r7, 32;
	cvt.u64.u32 	%rd6, %r8;
	add.s32 	%r9, %r7, 64;
	cvt.u64.u32 	%rd7, %r9;
	add.s32 	%r10, %r7, 96;
	cvt.u64.u32 	%rd8, %r10;
	cvta.to.global.u64 	%rd9, %rd2;
	cvta.to.global.u64 	%rd10, %rd16;
	cvt.s64.s32 	%rd11, %r1;
$L__BB383_4:
	setp.le.s64 	%p3, %rd19, %rd5;
	mad.lo.s64 	%rd26, %rd30, %rd17, %rd5;
	shl.b64 	%rd27, %rd26, 1;
	add.s64 	%rd13, %rd10, %rd27;
	mov.f32 	%f103, 0fFF800000;
	mov.f32 	%f106, %f103;
	@%p3 bra 	$L__BB383_6;
	ld.global.u16 	%rs1, [%rd13];
	// begin inline asm
	{ cvt.f32.bf16 %f103, %rs1;}

	// end inline asm
	max.f32 	%f106, %f103, 0fFF800000;
$L__BB383_6:
	setp.le.s64 	%p4, %rd19, %rd6;
	mov.f32 	%f105, 0fFF800000;
	@%p4 bra 	$L__BB383_8;
	ld.global.u16 	%rs2, [%rd13+64];
	// begin inline asm
	{ cvt.f32.bf16 %f105, %rs2;}

	// end inline asm
	max.f32 	%f106, %f106, %f105;
$L__BB383_8:
	setp.le.s64 	%p5, %rd19, %rd7;
	mov.f32 	%f107, 0fFF800000;
	@%p5 bra 	$L__BB383_10;
	ld.global.u16 	%rs3, [%rd13+128];
	// begin inline asm
	{ cvt.f32.bf16 %f107, %rs3;}

	// end inline asm
	max.f32 	%f106, %f106, %f107;
$L__BB383_10:
	setp.le.s64 	%p6, %rd19, %rd8;
	mov.f32 	%f109, 0fFF800000;
	@%p6 bra 	$L__BB383_12;
	ld.global.u16 	%rs4, [%rd13+192];
	// begin inline asm
	{ cvt.f32.bf16 %f109, %rs4;}

	// end inline asm
	max.f32 	%f106, %f106, %f109;
$L__BB383_12:
	setp.le.s64 	%p7, %rd19, %rd5;
	mov.b32 	%r11, %f106;
	shfl.sync.bfly.b32	%r12|%p8, %r11, 16, 31, -1;
	mov.b32 	%f29, %r12;
	max.f32 	%f30, %f106, %f29;
	mov.b32 	%r13, %f30;
	shfl.sync.bfly.b32	%r14|%p9, %r13, 8, 31, -1;
	mov.b32 	%f31, %r14;
	max.f32 	%f32, %f30, %f31;
	mov.b32 	%r15, %f32;
	shfl.sync.bfly.b32	%r16|%p10, %r15, 4, 31, -1;
	mov.b32 	%f33, %r16;
	max.f32 	%f34, %f32, %f33;
	mov.b32 	%r17, %f34;
	shfl.sync.bfly.b32	%r18|%p11, %r17, 2, 31, -1;
	mov.b32 	%f35, %r18;
	max.f32 	%f36, %f34, %f35;
	mov.b32 	%r19, %f36;
	shfl.sync.bfly.b32	%r20|%p12, %r19, 1, 31, -1;
	mov.b32 	%f37, %r20;
	max.f32 	%f38, %f36, %f37;
	sub.f32 	%f39, %f103, %f38;
	fma.rn.f32 	%f40, %f39, 0f3BBB989D, 0f3F000000;
	cvt.sat.f32.f32 	%f41, %f40;
	mov.f32 	%f42, 0f4B400001;
	mov.f32 	%f43, 0f437C0000;
	fma.rm.f32 	%f44, %f41, %f43, %f42;
	add.f32 	%f45, %f44, 0fCB40007F;
	neg.f32 	%f46, %f45;
	fma.rn.f32 	%f47, %f39, 0f3FB8AA3B, %f46;
	fma.rn.f32 	%f48, %f39, 0f32A57060, %f47;
	mov.b32 	%r21, %f44;
	shl.b32 	%r22, %r21, 23;
	mov.b32 	%f49, %r22;
	ex2.approx.ftz.f32 	%f50, %f48;
	mul.f32 	%f51, %f50, %f49;
	add.f32 	%f52, %f51, 0f00000000;
	sub.f32 	%f53, %f105, %f38;
	fma.rn.f32 	%f54, %f53, 0f3BBB989D, 0f3F000000;
	cvt.sat.f32.f32 	%f55, %f54;
	fma.rm.f32 	%f56, %f55, %f43, %f42;
	add.f32 	%f57, %f56, 0fCB40007F;
	neg.f32 	%f58, %f57;
	fma.rn.f32 	%f59, %f53, 0f3FB8AA3B, %f58;
	fma.rn.f32 	%f60, %f53, 0f32A57060, %f59;
	mov.b32 	%r23, %f56;
	shl.b32 	%r24, %r23, 23;
	mov.b32 	%f61, %r24;
	ex2.approx.ftz.f32 	%f62, %f60;
	mul.f32 	%f63, %f62, %f61;
	add.f32 	%f64, %f52, %f63;
	sub.f32 	%f65, %f107, %f38;
	fma.rn.f32 	%f66, %f65, 0f3BBB989D, 0f3F000000;
	cvt.sat.f32.f32 	%f67, %f66;
	fma.rm.f32 	%f68, %f67, %f43, %f42;
	add.f32 	%f69, %f68, 0fCB40007F;
	neg.f32 	%f70, %f69;
	fma.rn.f32 	%f71, %f65, 0f3FB8AA3B, %f70;
	fma.rn.f32 	%f72, %f65, 0f32A57060, %f71;
	mov.b32 	%r25, %f68;
	shl.b32 	%r26, %r25, 23;
	mov.b32 	%f73, %r26;
	ex2.approx.ftz.f32 	%f74, %f72;
	mul.f32 	%f75, %f74, %f73;
	add.f32 	%f76, %f64, %f75;
	sub.f32 	%f77, %f109, %f38;
	fma.rn.f32 	%f78, %f77, 0f3BBB989D, 0f3F000000;
	cvt.sat.f32.f32 	%f79, %f78;
	fma.rm.f32 	%f80, %f79, %f43, %f42;
	add.f32 	%f81, %f80, 0fCB40007F;
	neg.f32 	%f82, %f81;
	fma.rn.f32 	%f83, %f77, 0f3FB8AA3B, %f82;
	fma.rn.f32 	%f84, %f77, 0f32A57060, %f83;
	mov.b32 	%r27, %f80;
	shl.b32 	%r28, %r27, 23;
	mov.b32 	%f85, %r28;
	ex2.approx.ftz.f32 	%f86, %f84;
	mul.f32 	%f87, %f86, %f85;
	add.f32 	%f88, %f76, %f87;
	mov.b32 	%r29, %f88;
	shfl.sync.bfly.b32	%r30|%p13, %r29, 16, 31, -1;
	mov.b32 	%f89, %r30;
	add.f32 	%f90, %f88, %f89;
	mov.b32 	%r31, %f90;
	shfl.sync.bfly.b32	%r32|%p14, %r31, 8, 31, -1;
	mov.b32 	%f91, %r32;
	add.f32 	%f92, %f90, %f91;
	mov.b32 	%r33, %f92;
	shfl.sync.bfly.b32	%r34|%p15, %r33, 4, 31, -1;
	mov.b32 	%f93, %r34;
	add.f32 	%f94, %f92, %f93;
	mov.b32 	%r35, %f94;
	shfl.sync.bfly.b32	%r36|%p16, %r35, 2, 31, -1;
	mov.b32 	%f95, %r36;
	add.f32 	%f96, %f94, %f95;
	mov.b32 	%r37, %f96;
	shfl.sync.bfly.b32	%r38|%p17, %r37, 1, 31, -1;
	mov.b32 	%f97, %r38;
	add.f32 	%f98, %f96, %f97;
	div.rn.f32 	%f17, %f51, %f98;
	div.rn.f32 	%f18, %f63, %f98;
	div.rn.f32 	%f19, %f75, %f98;
	div.rn.f32 	%f20, %f87, %f98;
	mad.lo.s64 	%rd28, %rd30, %rd3, %rd5;
	shl.b64 	%rd29, %rd28, 1;
	add.s64 	%rd14, %rd9, %rd29;
	@%p7 bra 	$L__BB383_14;
	// begin inline asm
	{  cvt.rn.bf16.f32 %rs5, %f17;}

	// end inline asm
	st.global.u16 	[%rd14], %rs5;
$L__BB383_14:
	setp.le.s64 	%p18, %rd19, %rd6;
	@%p18 bra 	$L__BB383_16;
	// begin inline asm
	{  cvt.rn.bf16.f32 %rs6, %f18;}

	// end inline asm
	st.global.u16 	[%rd14+64], %rs6;
$L__BB383_16:
	setp.le.s64 	%p19, %rd19, %rd7;
	@%p19 bra 	$L__BB383_18;
	// begin inline asm
	{  cvt.rn.bf16.f32 %rs7, %f19;}

	// end inline asm
	st.global.u16 	[%rd14+128], %rs7;
$L__BB383_18:
	setp.le.s64 	%p20, %rd19, %rd8;
	@%p20 bra 	$L__BB383_20;
	// begin inline asm
	{  cvt.rn.bf16.f32 %rs8, %f20;}

	// end inline asm
	st.global.u16 	[%rd14+192], %rs8;
$L__BB383_20:
	add.s64 	%rd30, %rd30, %rd11;
	setp.lt.s64 	%p21, %rd30, %rd18;
	@%p21 bra 	$L__BB383_4;
$L__BB383_21:
	ret;

}
	// .globl	_Z15SoftmaxWarpImplI10DirectLoadI13__nv_bfloat16fE11DirectStoreIfS1_EfLi1ELi5ELi32ELi1ELb0EL9Algorithm0EEvT_T0_ll
.visible .entry _Z15SoftmaxWarpImplI10DirectLoadI13__nv_bfloat16fE11DirectStoreIfS1_EfLi1ELi5ELi32ELi1ELb0EL9Algorithm0EEvT_T0_ll(
	.param .align 8 .b8 _Z15SoftmaxWarpImplI10DirectLoadI13__nv_bfloat16fE11DirectStoreIfS1_EfLi1ELi5ELi32ELi1ELb0EL9Algorithm0EEvT_T0_ll_param_0[16],
	.param .align 8 .b8 _Z15SoftmaxWarpImplI10DirectLoadI13__nv_bfloat16fE11DirectStoreIfS1_EfLi1ELi5ELi32ELi1ELb0EL9Algorithm0EEvT_T0_ll_param_1[16],
	.param .u64 _Z15SoftmaxWarpImplI10DirectLoadI13__nv_bfloat16fE11DirectStoreIfS1_EfLi1ELi5ELi32ELi1ELb0EL9Algorithm0EEvT_T0_ll_param_2,
	.param .u64 _Z15SoftmaxWarpImplI10DirectLoadI13__nv_bfloat16fE11DirectStoreIfS1_EfLi1ELi5ELi32ELi1ELb0EL9Algorithm0EEvT_T0_ll_param_3
)
{
	.reg .pred 	%p<14>;
	.reg .b16 	%rs<11>;
	.reg .b32 	%r<38>;
	.reg .b32 	%f<98>;
	.reg .b64 	%rd<27>;

	ld.param.u64 	%rd1, [_Z15SoftmaxWarpImplI10DirectLoadI13__nv_bfloat16fE11DirectStoreIfS1_EfLi1ELi5ELi32ELi1ELb0EL9Algorithm0EEvT_T0_ll_param_0];
	ld.param.u64 	%rd2, [_Z15SoftmaxWarpImplI10DirectLoadI13__nv_bfloat16fE11DirectStoreIfS1_EfLi1ELi5ELi32ELi1ELb0EL9Algorithm0EEvT_T0_ll_param_0+8];
	ld.param.u64 	%rd3, [_Z15SoftmaxWarpImplI10DirectLoadI13__nv_bfloat16fE11DirectStoreIfS1_EfLi1ELi5ELi32ELi1ELb0EL9Algorithm0EEvT_T0_ll_param_1];
	ld.param.u64 	%rd4, [_Z15SoftmaxWarpImplI10DirectLoadI13__nv_bfloat16fE11DirectStoreIfS1_EfLi1ELi5ELi32ELi1ELb0EL9Algorithm0EEvT_T0_ll_param_1+8];
	ld.param.u64 	%rd12, [_Z15SoftmaxWarpImplI10DirectLoadI13__nv_bfloat16fE11DirectStoreIfS1_EfLi1ELi5ELi32ELi1ELb0EL9Algorithm0EEvT_T0_ll_param_2];
	ld.param.u64 	%rd13, [_Z15SoftmaxWarpImplI10DirectLoadI13__nv_bfloat16fE11DirectStoreIfS1_EfLi1ELi5ELi32ELi1ELb0EL9Algorithm0EEvT_T0_ll_param_3];
	setp.lt.s64 	%p1, %rd13, 161;
	@%p1 bra 	$L__BB384_2;
	mov.u64 	%rd14, $str;
	cvta.global.u64 	%rd15, %rd14;
	mov.u64 	%rd16, $str$1;
	cvta.global.u64 	%rd17, %rd16;
	mov.u64 	%rd18, __unnamed_375;
	cvta.global.u64 	%rd19, %rd18;
	{ // callseq 374, 0
	.param .b64 param0;
	st.param.b64 	[param0], %rd15;
	.param .b64 param1;
	st.param.b64 	[param1], %rd17;
	.param .b32 param2;
	st.param.b32 	[param2], 358;
	.param .b64 param3;
	st.param.b64 	[param3], %rd19;
	.param .b64 param4;
	st.param.b64 	[param4], 1;
	call.uni 
	__assertfail, 
	(
	param0, 
	param1, 
	param2, 
	param3, 
	param4
	);
	} // callseq 374
$L__BB384_2:
	mov.u32 	%r2, %nctaid.x;
	mov.u32 	%r3, %ntid.y;
	mul.lo.s32 	%r1, %r2, %r3;
	mov.u32 	%r4, %ctaid.x;
	mov.u32 	%r5, %tid.y;
	mad.lo.s32 	%r6, %r4, %r3, %r5;
	cvt.s64.s32 	%rd26, %r6;
	setp.le.s64 	%p2, %rd12, %rd26;
	@%p2 bra 	$L__BB384_5;
	mov.u32 	%r7, %tid.x;
	cvt.u64.u32 	%rd6, %r7;
	cvta.to.global.u64 	%rd7, %rd3;
	cvta.to.global.u64 	%rd8, %rd1;
	cvt.s64.s32 	%rd9, %r1;
$L__BB384_4:
	mad.lo.s64 	%rd20, %rd26, %rd2, %rd6;
	shl.b64 	%rd21, %rd20, 1;
	add.s64 	%rd22, %rd8, %rd21;
	ld.global.u16 	%rs1, [%rd22];
	// begin inline asm
	{ cvt.f32.bf16 %f1, %rs1;}

	// end inline asm
	max.f32 	%f11, %f1, 0fFF800000;
	ld.global.u16 	%rs2, [%rd22+64];
	// begin inline asm
	{ cvt.f32.bf16 %f2, %rs2;}

	// end inline asm
	max.f32 	%f12, %f11, %f2;
	ld.global.u16 	%rs3, [%rd22+128];
	// begin inline asm
	{ cvt.f32.bf16 %f3, %rs3;}

	// end inline asm
	max.f32 	%f13, %f12, %f3;
	ld.global.u16 	%rs4, [%rd22+192];
	// begin inline asm
	{ cvt.f32.bf16 %f4, %rs4;}

	// end inline asm
	max.f32 	%f14, %f13, %f4;
	ld.global.u16 	%rs5, [%rd22+256];
	// begin inline asm
	{ cvt.f32.bf16 %f5, %rs5;}

	// end inline asm
	max.f32 	%f15, %f14, %f5;
	mov.b32 	%r8, %f15;
	shfl.sync.bfly.b32	%r9|%p3, %r8, 16, 31, -1;
	mov.b32 	%f16, %r9;
	max.f32 	%f17, %f15, %f16;
	mov.b32 	%r10, %f17;
	shfl.sync.bfly.b32	%r11|%p4, %r10, 8, 31, -1;
	mov.b32 	%f18, %r11;
	max.f32 	%f19, %f17, %f18;
	mov.b32 	%r12, %f19;
	shfl.sync.bfly.b32	%r13|%p5, %r12, 4, 31, -1;
	mov.b32 	%f20, %r13;
	max.f32 	%f21, %f19, %f20;
	mov.b32 	%r14, %f21;
	shfl.sync.bfly.b32	%r15|%p6, %r14, 2, 31, -1;
	mov.b32 	%f22, %r15;
	max.f32 	%f23, %f21, %f22;
	mov.b32 	%r16, %f23;
	shfl.sync.bfly.b32	%r17|%p7, %r16, 1, 31, -1;
	mov.b32 	%f24, %r17;
	max.f32 	%f25, %f23, %f24;
	sub.f32 	%f26, %f1, %f25;
	fma.rn.f32 	%f27, %f26, 0f3BBB989D, 0f3F000000;
	cvt.sat.f32.f32 	%f28, %f27;
	mov.f32 	%f29, 0f4B400001;
	mov.f32 	%f30, 0f437C0000;
	fma.rm.f32 	%f31, %f28, %f30, %f29;
	add.f32 	%f32, %f31, 0fCB40007F;
	neg.f32 	%f33, %f32;
	fma.rn.f32 	%f34, %f26, 0f3FB8AA3B, %f33;
	fma.rn.f32 	%f35, %f26, 0f32A57060, %f34;
	mov.b32 	%r18, %f31;
	shl.b32 	%r19, %r18, 23;
	mov.b32 	%f36, %r19;
	ex2.approx.ftz.f32 	%f37, %f35;
	mul.f32 	%f38, %f37, %f36;
	add.f32 	%f39, %f38, 0f00000000;
	sub.f32 	%f40, %f2, %f25;
	fma.rn.f32 	%f41, %f40, 0f3BBB989D, 0f3F000000;
	cvt.sat.f32.f32 	%f42, %f41;
	fma.rm.f32 	%f43, %f42, %f30, %f29;
	add.f32 	%f44, %f43, 0fCB40007F;
	neg.f32 	%f45, %f44;
	fma.rn.f32 	%f46, %f40, 0f3FB8AA3B, %f45;
	fma.rn.f32 	%f47, %f40, 0f32A57060, %f46;
	mov.b32 	%r20, %f43;
	shl.b32 	%r21, %r20, 23;
	mov.b32 	%f48, %r21;
	ex2.approx.ftz.f32 	%f49, %f47;
	mul.f32 	%f50, %f49, %f48;
	add.f32 	%f51, %f39, %f50;
	sub.f32 	%f52, %f3, %f25;
	fma.rn.f32 	%f53, %f52, 0f3BBB989D, 0f3F000000;
	cvt.sat.f32.f32 	%f54, %f53;
	fma.rm.f32 	%f55, %f54, %f30, %f29;
	add.f32 	%f56, %f55, 0fCB40007F;
	neg.f32 	%f57, %f56;
	fma.rn.f32 	%f58, %f52, 0f3FB8AA3B, %f57;
	fma.rn.f32 	%f59, %f52, 0f32A57060, %f58;
	mov.b32 	%r22, %f55;
	shl.b32 	%r23, %r22, 23;
	mov.b32 	%f60, %r23;
	ex2.approx.ftz.f32 	%f61, %f59;
	mul.f32 	%f62, %f61, %f60;
	add.f32 	%f63, %f51, %f62;
	sub.f32 	%f64, %f4, %f25;
	fma.rn.f32 	%f65, %f64, 0f3BBB989D, 0f3F000000;
	cvt.sat.f32.f32 	%f66, %f65;
	fma.rm.f32 	%f67, %f66, %f30, %f29;
	add.f32 	%f68, %f67, 0fCB40007F;
	neg.f32 	%f69, %f68;
	fma.rn.f32 	%f70, %f64, 0f3FB8AA3B, %f69;
	fma.rn.f32 	%f71, %f64, 0f32A57060, %f70;
	mov.b32 	%r24, %f67;
	shl.b32 	%r25, %r24, 23;
	mov.b32 	%f72, %r25;
	ex2.approx.ftz.f32 	%f73, %f71;
	mul.f32 	%f74, %f73, %f72;
	add.f32 	%f75, %f63, %f74;
	sub.f32 	%f76, %f5, %f25;
	fma.rn.f32 	%f77, %f76, 0f3BBB989D, 0f3F000000;
	cvt.sat.f32.f32 	%f78, %f77;
	fma.rm.f32 	%f79, %f78, %f30, %f29;
	add.f32 	%f80, %f79, 0fCB40007F;
	neg.f32 	%f81, %f80;
	fma.rn.f32 	%f82, %f76, 0f3FB8AA3B, %f81;
	fma.rn.f32 	%f83, %f76, 0f32A57060, %f82;
	mov.b32 	%r26, %f79;
	shl.b32 	%r27, %r26, 23;
	mov.b32 	%f84, %r27;
	ex2.approx.ftz.f32 	%f85, %f83;
	mul.f32 	%f86, %f85, %f84;
	add.f32 	%f87, %f75, %f86;
	mov.b32 	%r28, %f87;
	shfl.sync.bfly.b32	%r29|%p8, %r28, 16, 31, -1;
	mov.b32 	%f88, %r29;
	add.f32 	%f89, %f87, %f88;
	mov.b32 	%r30, %f89;
	shfl.sync.bfly.b32	%r31|%p9, %r30, 8, 31, -1;
	mov.b32 	%f90, %r31;
	add.f32 	%f91, %f89, %f90;
	mov.b32 	%r32, %f91;
	shfl.sync.bfly.b32	%r33|%p10, %r32, 4, 31, -1;
	mov.b32 	%f92, %r33;
	add.f32 	%f93, %f91, %f92;
	mov.b32 	%r34, %f93;
	shfl.sync.bfly.b32	%r35|%p11, %r34, 2, 31, -1;
	mov.b32 	%f94, %r35;
	add.f32 	%f95, %f93, %f94;
	mov.b32 	%r36, %f95;
	shfl.sync.bfly.b32	%r37|%p12, %r36, 1, 31, -1;
	mov.b32 	%f96, %r37;
	add.f32 	%f97, %f95, %f96;
	div.rn.f32 	%f6, %f38, %f97;
	div.rn.f32 	%f7, %f50, %f97;
	div.rn.f32 	%f8, %f62, %f97;
	div.rn.f32 	%f9, %f74, %f97;
	div.rn.f32 	%f10, %f86, %f97;
	mad.lo.s64 	%rd23, %rd26, %rd4, %rd6;
	// begin inline asm
	{  cvt.rn.bf16.f32 %rs6, %f6;}

	// end inline asm
	shl.b64 	%rd24, %rd23, 1;
	add.s64 	%rd25, %rd7, %rd24;
	st.global.u16 	[%rd25], %rs6;
	// begin inline asm
	{  cvt.rn.bf16.f32 %rs7, %f7;}

	// end inline asm
	st.global.u16 	[%rd25+64], %rs7;
	// begin inline asm
	{  cvt.rn.bf16.f32 %rs8, %f8;}

	// end inline asm
	st.global.u16 	[%rd25+128], %rs8;
	// begin inline asm
	{  cvt.rn.bf16.f32 %rs9, %f9;}

	// end inline asm
	st.global.u16 	[%rd25+192], %rs9;
	// begin inline asm
	{  cvt.rn.bf16.f32 %rs10, %f10;}

	// end inline asm
	st.global.u16 	[%rd25+256], %rs10;
	add.s64 	%rd26, %rd26, %rd9;
	setp.lt.s64 	%p13, %rd26, %rd12;
	@%p13 bra 	$L__BB384_4;
$L__BB384_5:
	ret;

}
	// .globl	_Z15SoftmaxWarpImplI10DirectLoadI13__nv_bfloat16fE11DirectStoreIfS1_EfLi1ELi5ELi32ELi1ELb1EL9Algorithm0EEvT_T0_ll
.visible .entry _Z15SoftmaxWarpImplI10DirectLoadI13__nv_bfloat16fE11DirectStoreIfS1_EfLi1ELi5ELi32ELi1ELb1EL9Algorithm0EEvT_T0_ll(
	.param .align 8 .b8 _Z15SoftmaxWarpImplI10DirectLoadI13__nv_bfloat16fE11DirectStoreIfS1_EfLi1ELi5ELi32ELi1ELb1EL9Algorithm0EEvT_T0_ll_param_0[16],
	.param .align 8 .b8 _Z15SoftmaxWarpImplI10DirectLoadI13__nv_bfloat16fE11DirectStoreIfS1_EfLi1ELi5ELi32ELi1ELb1EL9Algorithm0EEvT_T0_ll_param_1[16],
	.param .u64 _Z15SoftmaxWarpImplI10DirectLoadI13__nv_bfloat16fE11DirectStoreIfS1_EfLi1ELi5ELi32ELi1ELb1EL9Algorithm0EEvT_T0_ll_param_2,
	.param .u64 _Z15SoftmaxWarpImplI10DirectLoadI13__nv_bfloat16fE11DirectStoreIfS1_EfLi1ELi5ELi32ELi1ELb1EL9Algorithm0EEvT_T0_ll_param_3
)
{
	.reg .pred 	%p<24>;
	.reg .b16 	%rs<11>;
	.reg .b32 	%r<42>;
	.reg .b32 	%f<133>;
	.reg .b64 	%rd<33>;

	ld.param.u64 	%rd19, [_Z15SoftmaxWarpImplI10DirectLoadI13__nv_bfloat16fE11DirectStoreIfS1_EfLi1ELi5ELi32ELi1ELb1EL9Algorithm0EEvT_T0_ll_param_1+8];
	ld.param.u64 	%rd18, [_Z15SoftmaxWarpImplI10DirectLoadI13__nv_bfloat16fE11DirectStoreIfS1_EfLi1ELi5ELi32ELi1ELb1EL9Algorithm0EEvT_T0_ll_param_1];
	ld.param.u64 	%rd17, [_Z15SoftmaxWarpImplI10DirectLoadI13__nv_bfloat16fE11DirectStoreIfS1_EfLi1ELi5ELi32ELi1ELb1EL9Algorithm0EEvT_T0_ll_param_0+8];
	ld.param.u64 	%rd16, [_Z15SoftmaxWarpImplI10DirectLoadI13__nv_bfloat16fE11DirectStoreIfS1_EfLi1ELi5ELi32ELi1ELb1EL9Algorithm0EEvT_T0_ll_param_0];
	ld.param.u64 	%rd20, [_Z15SoftmaxWarpImplI10DirectLoadI13__nv_bfloat16fE11DirectStoreIfS1_EfLi1ELi5ELi32ELi1ELb1EL9Algorithm0EEvT_T0_ll_param_2];
	ld.param.u64 	%rd21, [_Z15SoftmaxWarpImplI10DirectLoadI13__nv_bfloat16fE11DirectStoreIfS1_EfLi1ELi5ELi32ELi1ELb1EL9Algorithm0EEvT_T0_ll_param_3];
	setp.lt.s64 	%p1, %rd21, 161;
	@%p1 bra 	$L__BB385_2;
	mov.u64 	%rd22, $str;
	cvta.global.u64 	%rd23, %rd22;
	mov.u64 	%rd24, $str$1;
	cvta.global.u64 	%rd25, %rd24;
	mov.u64 	%rd26, __unnamed_376;
	cvta.global.u64 	%rd27, %rd26;
	{ // callseq 375, 0
	.param .b64 param0;
	st.param.b64 	[param0], %rd23;
	.param .b64 param1;
	st.param.b64 	[param1], %rd25;
	.param .b32 param2;
	st.param.b32 	[param2], 358;
	.param .b64 param3;
	st.param.b64 	[param3], %rd27;
	.param .b64 param4;
	st.param.b64 	[param4], 1;
	call.uni 
	__assertfail, 
	(
	param0, 
	param1, 
	param2, 
	param3, 
	param4
	);
	} // callseq 375
$L__BB385_2:
	mov.u32 	%r2, %nctaid.x;
	mov.u32 	%r3, %ntid.y;
	mul.lo.s32 	%r1, %r2, %r3;
	mov.u32 	%r4, %ctaid.x;
	mov.u32 	%r5, %tid.y;
	mad.lo.s32 	%r6, %r4, %r3, %r5;
	cvt.s64.s32 	%rd32, %r6;
	setp.le.s64 	%p2, %rd20, %rd32;
	@%p2 bra 	$L__BB385_25;
	mov.u32 	%r7, %tid.x;
	cvt.u64.u32 	%rd4, %r7;
	add.s32 	%r8, %r7, 32;
	cvt.u64.u32 	%rd5, %r8;
	add.s32 	%r9, %r7, 64;
	cvt.u64.u32 	%rd6, %r9;
	add.s32 	%r10, %r7, 96;
	cvt.u64.u32 	%rd7, %r10;
	add.s32 	%r11, %r7, 128;
	cvt.u64.u32 	%rd8, %r11;
	cvta.to.global.u64 	%rd9, %rd18;
	cvta.to.global.u64 	%rd10, %rd16;
	cvt.s64.s32 	%rd11, %r1;
$L__BB385_4:
	setp.le.s64 	%p3, %rd21, %rd4;
	mad.lo.s64 	%rd28, %rd32, %rd17, %rd4;
	shl.b64 	%rd29, %rd28, 1;
	add.s64 	%rd13, %rd10, %rd29;
	mov.f32 	%f123, 0fFF800000;
	mov.f32 	%f126, %f123;
	@%p3 bra 	$L__BB385_6;
	ld.global.u16 	%rs1, [%rd13];
	// begin inline asm
	{ cvt.f32.bf16 %f123, %rs1;}

	// end inline asm
	max.f32 	%f126, %f123, 0fFF800000;
$L__BB385_6:
	setp.le.s64 	%p4, %rd21, %rd5;
	mov.f32 	%f125, 0fFF800000;
	@%p4 bra 	$L__BB385_8;
	ld.global.u16 	%rs2, [%rd13+64];
	// begin inline asm
	{ cvt.f32.bf16 %f125, %rs2;}

	// end inline asm
	max.f32 	%f126, %f126, %f125;
$L__BB385_8:
	setp.le.s64 	%p5, %rd21, %rd6;
	mov.f32 	%f127, 0fFF800000;
	@%p5 bra 	$L__BB385_10;
	ld.global.u16 	%rs3, [%rd13+128];
	// begin inline asm
	{ cvt.f32.bf16 %f127, %rs3;}

	// end inline asm
	max.f32 	%f126, %f126, %f127;
$L__BB385_10:
	setp.le.s64 	%p6, %rd21, %rd7;
	mov.f32 	%f129, 0fFF800000;
	@%p6 bra 	$L__BB385_12;
	ld.global.u16 	%rs4, [%rd13+192];
	// begin inline asm
	{ cvt.f32.bf16 %f129, %rs4;}

	// end inline asm
	max.f32 	%f126, %f126, %f129;
$L__BB385_12:
	setp.le.s64 	%p7, %rd21, %rd8;
	mov.f32 	%f131, 0fFF800000;
	@%p7 bra 	$L__BB385_14;
	ld.global.u16 	%rs5, [%rd13+256];
	// begin inline asm
	{ cvt.f32.bf16 %f131, %rs5;}

	// end inline asm
	max.f32 	%f126, %f126, %f131;
$L__BB385_14:
	setp.le.s64 	%p8, %rd21, %rd4;
	mov.b32 	%r12, %f126;
	shfl.sync.bfly.b32	%r13|%p9, %r12, 16, 31, -1;
	mov.b32 	%f36, %r13;
	max.f32 	%f37, %f126, %f36;
	mov.b32 	%r14, %f37;
	shfl.sync.bfly.b32	%r15|%p10, %r14, 8, 31, -1;
	mov.b32 	%f38, %r15;
	max.f32 	%f39, %f37, %f38;
	mov.b32 	%r16, %f39;
	shfl.sync.bfly.b32	%r17|%p11, %r16, 4, 31, -1;
	mov.b32 	%f40, %r17;
	max.f32 	%f41, %f39, %f40;
	mov.b32 	%r18, %f41;
	shfl.sync.bfly.b32	%r19|%p12, %r18, 2, 31, -1;
	mov.b32 	%f42, %r19;
	max.f32 	%f43, %f41, %f42;
	mov.b32 	%r20, %f43;
	shfl.sync.bfly.b32	%r21|%p13, %r20, 1, 31, -1;
	mov.b32 	%f44, %r21;
	max.f32 	%f45, %f43, %f44;
	sub.f32 	%f46, %f123, %f45;
	fma.rn.f32 	%f47, %f46, 0f3BBB989D, 0f3F000000;
	cvt.sat.f32.f32 	%f48, %f47;
	mov.f32 	%f49, 0f4B400001;
	mov.f32 	%f50, 0f437C0000;
	fma.rm.f32 	%f51, %f48, %f50, %f49;
	add.f32 	%f52, %f51, 0fCB40007F;
	neg.f32 	%f53, %f52;
	fma.rn.f32 	%f54, %f46, 0f3FB8AA3B, %f53;
	fma.rn.f32 	%f55, %f46, 0f32A57060, %f54;
	mov.b32 	%r22, %f51;
	shl.b32 	%r23, %r22, 23;
	mov.b32 	%f56, %r23;
	ex2.approx.ftz.f32 	%f57, %f55;
	mul.f32 	%f58, %f57, %f56;
	add.f32 	%f59, %f58, 0f00000000;
	sub.f32 	%f60, %f125, %f45;
	fma.rn.f32 	%f61, %f60, 0f3BBB989D, 0f3F000000;
	cvt.sat.f32.f32 	%f62, %f61;
	fma.rm.f32 	%f63, %f62, %f50, %f49;
	add.f32 	%f64, %f63, 0fCB40007F;
	neg.f32 	%f65, %f64;
	fma.rn.f32 	%f66, %f60, 0f3FB8AA3B, %f65;
	fma.rn.f32 	%f67, %f60, 0f32A57060, %f66;
	mov.b32 	%r24, %f63;
	shl.b32 	%r25, %r24, 23;
	mov.b32 	%f68, %r25;
	ex2.approx.ftz.f32 	%f69, %f67;
	mul.f32 	%f70, %f69, %f68;
	add.f32 	%f71, %f59, %f70;
	sub.f32 	%f72, %f127, %f45;
	fma.rn.f32 	%f73, %f72, 0f3BBB989D, 0f3F000000;
	cvt.sat.f32.f32 	%f74, %f73;
	fma.rm.f32 	%f75, %f74, %f50, %f49;
	add.f32 	%f76, %f75, 0fCB40007F;
	neg.f32 	%f77, %f76;
	fma.rn.f32 	%f78, %f72, 0f3FB8AA3B, %f77;
	fma.rn.f32 	%f79, %f72, 0f32A57060, %f78;
	mov.b32 	%r26, %f75;
	shl.b32 	%r27, %r26, 23;
	mov.b32 	%f80, %r27;
	ex2.approx.ftz.f32 	%f81, %f79;
	mul.f32 	%f82, %f81, %f80;
	add.f32 	%f83, %f71, %f82;
	sub.f32 	%f84, %f129, %f45;
	fma.rn.f32 	%f85, %f84, 0f3BBB989D, 0f3F000000;
	cvt.sat.f32.f32 	%f86, %f85;
	fma.rm.f32 	%f87, %f86, %f50, %f49;
	add.f32 	%f88, %f87, 0fCB40007F;
	neg.f32 	%f89, %f88;
	fma.rn.f32 	%f90, %f84, 0f3FB8AA3B, %f89;
	fma.rn.f32 	%f91, %f84, 0f32A57060, %f90;
	mov.b32 	%r28, %f87;
	shl.b32 	%r29, %r28, 23;
	mov.b32 	%f92, %r29;
	ex2.approx.ftz.f32 	%f93, %f91;
	mul.f32 	%f94, %f93, %f92;
	add.f32 	%f95, %f83, %f94;
	sub.f32 	%f96, %f131, %f45;
	fma.rn.f32 	%f97, %f96, 0f3BBB989D, 0f3F000000;
	cvt.sat.f32.f32 	%f98, %f97;
	fma.rm.f32 	%f99, %f98, %f50, %f49;
	add.f32 	%f100, %f99, 0fCB40007F;
	neg.f32 	%f101, %f100;
	fma.rn.f32 	%f102, %f96, 0f3FB8AA3B, %f101;
	fma.rn.f32 	%f103, %f96, 0f32A57060, %f102;
	mov.b32 	%r30, %f99;
	shl.b32 	%r31, %r30, 23;
	mov.b32 	%f104, %r31;
	ex2.approx.ftz.f32 	%f105, %f103;
	mul.f32 	%f106, %f105, %f104;
	add.f32 	%f107, %f95, %f106;
	mov.b32 	%r32, %f107;
	shfl.sync.bfly.b32	%r33|%p14, %r32, 16, 31, -1;
	mov.b32 	%f108, %r33;
	add.f32 	%f109, %f107, %f108;
	mov.b32 	%r34, %f109;
	shfl.sync.bfly.b32	%r35|%p15, %r34, 8, 31, -1;
	mov.b32 	%f110, %r35;
	add.f32 	%f111, %f109, %f110;
	mov.b32 	%r36, %f111;
	shfl.sync.bfly.b32	%r37|%p16, %r36, 4, 31, -1;
	mov.b32 	%f112, %r37;
	add.f32 	%f113, %f111, %f112;
	mov.b32 	%r38, %f113;
	shfl.sync.bfly.b32	%r39|%p17, %r38, 2, 31, -1;
	mov.b32 	%f114, %r39;
	add.f32 	%f115, %f113, %f114;
	mov.b32 	%r40, %f115;
	shfl.sync.bfly.b32	%r41|%p18, %r40, 1, 31, -1;
	mov.b32 	%f116, %r41;
	add.f32 	%f117, %f115, %f116;
	div.rn.f32 	%f21, %f58, %f117;
	div.rn.f32 	%f22, %f70, %f117;
	div.rn.f32 	%f23, %f82, %f117;
	div.rn.f32 	%f24, %f94, %f117;
	div.rn.f32 	%f25, %f106, %f117;
	mad.lo.s64 	%rd30, %rd32, %rd19, %rd4;
	shl.b64 	%rd31, %rd30, 1;
	add.s64 	%rd14, %rd9, %rd31;
	@%p8 bra 	$L__BB385_16;
	// begin inline asm
	{  cvt.rn.bf16.f32 %rs6, %f21;}

	// end inline asm
	st.global.u16 	[%rd14], %rs6;
$L__BB385_16:
	setp.le.s64 	%p19, %rd21, %rd5;
	@%p19 bra 	$L__BB385_18;
	// begin inline asm
	{  cvt.rn.bf16.f32 %rs7, %f22;}

	// end inline asm
	st.global.u16 	[%rd14+64], %rs7;
$L__BB385_18:
	setp.le.s64 	%p20, %rd21, %rd6;
	@%p20 bra 	$L__BB385_20;
	// begin inline asm
	{  cvt.rn.bf16.f32 %rs8, %f23;}

	// end inline asm
	st.global.u16 	[%rd14+128], %rs8;
$L__BB385_20:
	setp.le.s64 	%p21, %rd21, %rd7;
	@%p21 bra 	$L__BB385_22;
	// begin inline asm
	{  cvt.rn.bf16.f32 %rs9, %f24;}

	// end inline asm
	st.global.u16 	[%rd14+192], %rs9;
$L__BB385_22:
	setp.le.s64 	%p22, %rd21, %rd8;
	@%p22 bra 	$L__BB385_24;
	// begin inline asm
	{  cvt.rn.bf16.f32 %rs10, %f25;}

	// end inline asm
	st.global.u16 	[%rd14+256], %rs10;
$L__BB385_24:
	add.s64 	%rd32, %rd32, %rd11;
	setp.lt.s64 	%p23, %rd32, %rd20;
	@%p23 bra 	$L__BB385_4;
$L__BB385_25:
	ret;

}
	// .globl	_Z15SoftmaxWarpImplI10DirectLoadI13__nv_bfloat16fE11DirectStoreIfS1_EfLi1ELi6ELi32ELi1ELb0EL9Algorithm0EEvT_T0_ll
.visible .entry _Z15SoftmaxWarpImplI10DirectLoadI13__nv_bfloat16fE11DirectStoreIfS1_EfLi1ELi6ELi32ELi1ELb0EL9Algorithm0EEvT_T0_ll(
	.param .align 8 .b8 _Z15SoftmaxWarpImplI10DirectLoadI13__nv_bfloat16fE11DirectStoreIfS1_EfLi1ELi6ELi32ELi1ELb0EL9Algorithm0EEvT_T0_ll_param_0[16],
	.param .align 8 .b8 _Z15SoftmaxWarpImplI10DirectLoadI13__nv_bfloat16fE11DirectStoreIfS1_EfLi1ELi6ELi32ELi1ELb0EL9Algorithm0EEvT_T0_ll_param_1[16],
	.param .u64 _Z15SoftmaxWarpImplI10DirectLoadI13__nv_bfloat16fE11DirectStoreIfS1_EfLi1ELi6ELi32ELi1ELb0EL9Algorithm0EEvT_T0_ll_param_2,
	.param .u64 _Z15SoftmaxWarpImplI10DirectLoadI13__nv_bfloat16fE11DirectStoreIfS1_EfLi1ELi6ELi32ELi1ELb0EL9Algorithm0EEvT_T0_ll_param_3
)
{
	.reg .pred 	%p<14>;
	.reg .b16 	%rs<13>;
	.reg .b32 	%r<40>;
	.reg .b32 	%f<113>;
	.reg .b64 	%rd<27>;

	ld.param.u64 	%rd1, [_Z15SoftmaxWarpImplI10DirectLoadI13__nv_bfloat16fE11DirectStoreIfS1_EfLi1ELi6ELi32ELi1ELb0EL9Algorithm0EEvT_T0_ll_param_0];
	ld.param.u64 	%rd2, [_Z15SoftmaxWarpImplI10DirectLoadI13__nv_bfloat16fE11DirectStoreIfS1_EfLi1ELi6ELi32ELi1ELb0EL9Algorithm0EEvT_T0_ll_param_0+8];
	ld.param.u64 	%rd3, [_Z15SoftmaxWarpImplI10DirectLoadI13__nv_bfloat16fE11DirectStoreIfS1_EfLi1ELi6ELi32ELi1ELb0EL9Algorithm0EEvT_T0_ll_param_1];
	ld.param.u64 	%rd4, [_Z15SoftmaxWarpImplI10DirectLoadI13__nv_bfloat16fE11DirectStoreIfS1_EfLi1ELi6ELi32ELi1ELb0EL9Algorithm0EEvT_T0_ll_param_1+8];
	ld.param.u64 	%rd12, [_Z15SoftmaxWarpImplI10DirectLoadI13__nv_bfloat16fE11DirectStoreIfS1_EfLi1ELi6ELi32ELi1ELb0EL9Algorithm0EEvT_T0_ll_param_2];
	ld.param.u64 	%rd13, [_Z15SoftmaxWarpImplI10DirectLoadI13__nv_bfloat16fE11DirectStoreIfS1_EfLi1ELi6ELi32ELi1ELb0EL9Algorithm0EEvT_T0_ll_param_3];
	setp.lt.s64 	%p1, %rd13, 193;
	@%p1 bra 	$L__BB386_2;
	mov.u64 	%rd14, $str;
	cvta.global.u64 	%rd15, %rd14;
	mov.u64 	%rd16, $str$1;
	cvta.global.u64 	%rd17, %rd16;
	mov.u64 	%rd18, __unnamed_377;
	cvta.global.u64 	%rd19, %rd18;
	{ // callseq 376, 0
	.param .b64 param0;
	st.param.b64 	[param0], %rd15;
	.param .b64 param1;
	st.param.b64 	[param1], %rd17;
	.param .b32 param2;
	st.param.b32 	[param2], 358;
	.param .b64 param3;
	st.param.b64 	[param3], %rd19;
	.param .b64 param4;
	st.param.b64 	[param4], 1;
	call.uni 
	__assertfail, 
	(
	param0, 
	param1, 
	param2, 
	param3, 
	param4
	);
	} // callseq 376
$L__BB386_2:
	mov.u32 	%r2, %nctaid.x;
	mov.u32 	%r3, %ntid.y;
	mul.lo.s32 	%r1, %r2, %r3;
	mov.u32 	%r4, %ctaid.x;
	mov.u32 	%r5, %tid.y;
	mad.lo.s32 	%r6, %r4, %r3, %r5;
	cvt.s64.s32 	%rd26, %r6;
	setp.le.s64 	%p2, %rd12, %rd26;
	@%p2 bra 	$L__BB386_5;
	mov.u32 	%r7, %tid.x;
	cvt.u64.u32 	%rd6, %r7;
	cvta.to.global.u64 	%rd7, %rd3;
	cvta.to.global.u64 	%rd8, %rd1;
	cvt.s64.s32 	%rd9, %r1;
$L__BB386_4:
	mad.lo.s64 	%rd20, %rd26, %rd2, %rd6;
	shl.b64 	%rd21, %rd20, 1;
	add.s64 	%rd22, %rd8, %rd21;
	ld.global.u16 	%rs1, [%rd22];
	// begin inline asm
	{ cvt.f32.bf16 %f1, %rs1;}

	// end inline asm
	max.f32 	%f13, %f1, 0fFF800000;
	ld.global.u16 	%rs2, [%rd22+64];
	// begin inline asm
	{ cvt.f32.bf16 %f2, %rs2;}

	// end inline asm
	max.f32 	%f14, %f13, %f2;
	ld.global.u16 	%rs3, [%rd22+128];
	// begin inline asm
	{ cvt.f32.bf16 %f3, %rs3;}

	// end inline asm
	max.f32 	%f15, %f14, %f3;
	ld.global.u16 	%rs4, [%rd22+192];
	// begin inline asm
	{ cvt.f32.bf16 %f4, %rs4;}

	// end inline asm
	max.f32 	%f16, %f15, %f4;
	ld.global.u16 	%rs5, [%rd22+256];
	// begin inline asm
	{ cvt.f32.bf16 %f5, %rs5;}

	// end inline asm
	max.f32 	%f17, %f16, %f5;
	ld.global.u16 	%rs6, [%rd22+320];
	// begin inline asm
	{ cvt.f32.bf16 %f6, %rs6;}

	// end inline asm
	max.f32 	%f18, %f17, %f6;
	mov.b32 	%r8, %f18;
	shfl.sync.bfly.b32	%r9|%p3, %r8, 16, 31, -1;
	mov.b32 	%f19, %r9;
	max.f32 	%f20, %f18, %f19;
	mov.b32 	%r10, %f20;
	shfl.sync.bfly.b32	%r11|%p4, %r10, 8, 31, -1;
	mov.b32 	%f21, %r11;
	max.f32 	%f22, %f20, %f21;
	mov.b32 	%r12, %f22;
	shfl.sync.bfly.b32	%r13|%p5, %r12, 4, 31, -1;
	mov.b32 	%f23, %r13;
	max.f32 	%f24, %f22, %f23;
	mov.b32 	%r14, %f24;
	shfl.sync.bfly.b32	%r15|%p6, %r14, 2, 31, -1;
	mov.b32 	%f25, %r15;
	max.f32 	%f26, %f24, %f25;
	mov.b32 	%r16, %f26;
	shfl.sync.bfly.b32	%r17|%p7, %r16, 1, 31, -1;
	mov.b32 	%f27, %r17;
	max.f32 	%f28, %f26, %f27;
	sub.f32 	%f29, %f1, %f28;
	fma.rn.f32 	%f30, %f29, 0f3BBB989D, 0f3F000000;
	cvt.sat.f32.f32 	%f31, %f30;
	mov.f32 	%f32, 0f4B400001;
	mov.f32 	%f33, 0f437C0000;
	fma.rm.f32 	%f34, %f31, %f33, %f32;
	add.f32 	%f35, %f34, 0fCB40007F;
	neg.f32 	%f36, %f35;
	fma.rn.f32 	%f37, %f29, 0f3FB8AA3B, %f36;
	fma.rn.f32 	%f38, %f29, 0f32A57060, %f37;
	mov.b32 	%r18, %f34;
	shl.b32 	%r19, %r18, 23;
	mov.b32 	%f39, %r19;
	ex2.approx.ftz.f32 	%f40, %f38;
	mul.f32 	%f41, %f40, %f39;
	add.f32 	%f42, %f41, 0f00000000;
	sub.f32 	%f43, %f2, %f28;
	fma.rn.f32 	%f44, %f43, 0f3BBB989D, 0f3F000000;
	cvt.sat.f32.f32 	%f45, %f44;
	fma.rm.f32 	%f46, %f45, %f33, %f32;
	add.f32 	%f47, %f46, 0fCB40007F;
	neg.f32 	%f48, %f47;
	fma.rn.f32 	%f49, %f43, 0f3FB8AA3B, %f48;
	fma.rn.f32 	%f50, %f43, 0f32A57060, %f49;
	mov.b32 	%r20, %f46;
	shl.b32 	%r21, %r20, 23;
	mov.b32 	%f51, %r21;
	ex2.approx.ftz.f32 	%f52, %f50;
	mul.f32 	%f53, %f52, %f51;
	add.f32 	%f54, %f42, %f53;
	sub.f32 	%f55, %f3, %f28;
	fma.rn.f32 	%f56, %f55, 0f3BBB989D, 0f3F000000;
	cvt.sat.f32.f32 	%f57, %f56;
	fma.rm.f32 	%f58, %f57, %f33, %f32;
	add.f32 	%f59, %f58, 0fCB40007F;
	neg.f32 	%f60, %f59;
	fma.rn.f32 	%f61, %f55, 0f3FB8AA3B, %f60;
	fma.rn.f32 	%f62, %f55, 0f32A57060, %f61;
	mov.b32 	%r22, %f58;
	shl.b32 	%r23, %r22, 23;
	mov.b32 	%f63, %r23;
	ex2.approx.ftz.f32 	%f64, %f62;
	mul.f32 	%f65, %f64, %f63;
	add.f32 	%f66, %f54, %f65;
	sub.f32 	%f67, %f4, %f28;
	fma.rn.f32 	%f68, %f67, 0f3BBB989D, 0f3F000000;
	cvt.sat.f32.f32 	%f69, %f68;
	fma.rm.f32 	%f70, %f69, %f33, %f32;
	add.f32 	%f71, %f70, 0fCB40007F;
	neg.f32 	%f72, %f71;
	fma.rn.f32 	%f73, %f67, 0f3FB8AA3B, %f72;
	fma.rn.f32 	%f74, %f67, 0f32A57060, %f73;
	mov.b32 	%r24, %f70;
	shl.b32 	%r25, %r24, 23;
	mov.b32 	%f75, %r25;
	ex2.approx.ftz.f32 	%f76, %f74;
	mul.f32 	%f77, %f76, %f75;
	add.f32 	%f78, %f66, %f77;
	sub.f32 	%f79, %f5, %f28;
	fma.rn.f32 	%f80, %f79, 0f3BBB989D, 0f3F000000;
	cvt.sat.f32.f32 	%f81, %f80;
	fma.rm.f32 	%f82, %f81, %f33, %f32;
	add.f32 	%f83, %f82, 0fCB40007F;
	neg.f32 	%f84, %f83;
	fma.rn.f32 	%f85, %f79, 0f3FB8AA3B, %f84;
	fma.rn.f32 	%f86, %f79, 0f32A57060, %f85;
	mov.b32 	%r26, %f82;
	shl.b32 	%r27, %r26, 23;
	mov.b32 	%f87, %r27;
	ex2.approx.ftz.f32 	%f88, %f86;
	mul.f32 	%f89, %f88, %f87;
	add.f32 	%f90, %f78, %f89;
	sub.f32 	%f91, %f6, %f28;
	fma.rn.f32 	%f92, %f91, 0f3BBB989D, 0f3F000000;
	cvt.sat.f32.f32 	%f93, %f92;
	fma.rm.f32 	%f94, %f93, %f33, %f32;
	add.f32 	%f95, %f94, 0fCB40007F;
	neg.f32 	%f96, %f95;
	fma.rn.f32 	%f97, %f91, 0f3FB8AA3B, %f96;
	fma.rn.f32 	%f98, %f91, 0f32A57060, %f97;
	mov.b32 	%r28, %f94;
	shl.b32 	%r29, %r28, 23;
	mov.b32 	%f99, %r29;
	ex2.approx.ftz.f32 	%f100, %f98;
	mul.f32 	%f101, %f100, %f99;
	add.f32 	%f102, %f90, %f101;
	mov.b32 	%r30, %f102;
	shfl.sync.bfly.b32	%r31|%p8, %r30, 16, 31, -1;
	mov.b32 	%f103, %r31;
	add.f32 	%f104, %f102, %f103;
	mov.b32 	%r32, %f104;
	shfl.sync.bfly.b32	%r33|%p9, %r32, 8, 31, -1;
	mov.b32 	%f105, %r33;
	add.f32 	%f106, %f104, %f105;
	mov.b32 	%r34, %f106;
	shfl.sync.bfly.b32	%r35|%p10, %r34, 4, 31, -1;
	mov.b32 	%f107, %r35;
	add.f32 	%f108, %f106, %f107;
	mov.b32 	%r36, %f108;
	shfl.sync.bfly.b32	%r37|%p11, %r36, 2, 31, -1;
	mov.b32 	%f109, %r37;
	add.f32 	%f110, %f108, %f109;
	mov.b32 	%r38, %f110;
	shfl.sync.bfly.b32	%r39|%p12, %r38, 1, 31, -1;
	mov.b32 	%f111, %r39;
	add.f32 	%f112, %f110, %f111;
	div.rn.f32 	%f7, %f41, %f112;
	div.rn.f32 	%f8, %f53, %f112;
	div.rn.f32 	%f9, %f65, %f112;
	div.rn.f32 	%f10, %f77, %f112;
	div.rn.f32 	%f11, %f89, %f112;
	div.rn.f32 	%f12, %f101, %f112;
	mad.lo.s64 	%rd23, %rd26, %rd4, %rd6;
	// begin inline asm
	{  cvt.rn.bf16.f32 %rs7, %f7;}

	// end inline asm
	shl.b64 	%rd24, %rd23, 1;
	add.s64 	%rd25, %rd7, %rd24;
	st.global.u16 	[%rd25], %rs7;
	// begin inline asm
	{  cvt.rn.bf16.f32 %rs8, %f8;}

	// end inline asm
	st.global.u16 	[%rd25+64], %rs8;
	// begin inline asm
	{  cvt.rn.bf16.f32 %rs9, %f9;}

	// end inline asm
	st.global.u16 	[%rd25+128], %rs9;
	// begin inline asm
	{  cvt.rn.bf16.f32 %rs10, %f10;}

	// end inline asm
	st.global.u16 	[%rd25+192], %rs10;
	// begin inline asm
	{  cvt.rn.bf16.f32 %rs11, %f11;}

	// end inline asm
	st.global.u16 	[%rd25+256], %rs11;
	// begin inline asm
	{  cvt.rn.bf16.f32 %rs12, %f12;}

	// end inline asm
	st.global.u16 	[%rd25+320], %rs12;
	add.s64 	%rd26, %rd26, %rd9;
	setp.lt.s64 	%p13, %rd26, %rd12;
	@%p13 bra 	$L__BB386_4;
$L__BB386_5:
	ret;

}
	// .globl	_Z15SoftmaxWarpImplI10DirectLoadI13__nv_bfloat16fE11DirectStoreIfS1_EfLi1ELi6ELi32ELi1ELb1EL9Algorithm0EEvT_T0_ll
.visible .entry _Z15SoftmaxWarpImplI10DirectLoadI13__nv_bfloat16fE11DirectStoreIfS1_EfLi1ELi6ELi32ELi1ELb1EL9Algorithm0EEvT_T0_ll(
	.param .align 8 .b8 _Z15SoftmaxWarpImplI10DirectLoadI13__nv_bfloat16fE11DirectStoreIfS1_EfLi1ELi6ELi32ELi1ELb1EL9Algorithm0EEvT_T0_ll_param_0[16],
	.param .align 8 .b8 _Z15SoftmaxWarpImplI10DirectLoadI13__nv_bfloat16fE11DirectStoreIfS1_EfLi1ELi6ELi32ELi1ELb1EL9Algorithm0EEvT_T0_ll_param_1[16],
	.param .u64 _Z15SoftmaxWarpImplI10DirectLoadI13__nv_bfloat16fE11DirectStoreIfS1_EfLi1ELi6ELi32ELi1ELb1EL9Algorithm0EEvT_T0_ll_param_2,
	.param .u64 _Z15SoftmaxWarpImplI10DirectLoadI13__nv_bfloat16fE11DirectStoreIfS1_EfLi1ELi6ELi32ELi1ELb1EL9Algorithm0EEvT_T0_ll_param_3
)
{
	.reg .pred 	%p<26>;
	.reg .b16 	%rs<13>;
	.reg .b32 	%r<45>;
	.reg .b32 	%f<155>;
	.reg .b64 	%rd<32>;

	ld.param.u64 	%rd16, [_Z15SoftmaxWarpImplI10DirectLoadI13__nv_bfloat16fE11DirectStoreIfS1_EfLi1ELi6ELi32ELi1ELb1EL9Algorithm0EEvT_T0_ll_param_1+8];
	ld.param.u64 	%rd15, [_Z15SoftmaxWarpImplI10DirectLoadI13__nv_bfloat16fE11DirectStoreIfS1_EfLi1ELi6ELi32ELi1ELb1EL9Algorithm0EEvT_T0_ll_param_1];
	ld.param.u64 	%rd14, [_Z15SoftmaxWarpImplI10DirectLoadI13__nv_bfloat16fE11DirectStoreIfS1_EfLi1ELi6ELi32ELi1ELb1EL9Algorithm0EEvT_T0_ll_param_0+8];
	ld.param.u64 	%rd13, [_Z15SoftmaxWarpImplI10DirectLoadI13__nv_bfloat16fE11DirectStoreIfS1_EfLi1ELi6ELi32ELi1ELb1EL9Algorithm0EEvT_T0_ll_param_0];
	ld.param.u64 	%rd17, [_Z15SoftmaxWarpImplI10DirectLoadI13__nv_bfloat16fE11DirectStoreIfS1_EfLi1ELi6ELi32ELi1ELb1EL9Algorithm0EEvT_T0_ll_param_2];
	ld.param.u64 	%rd18, [_Z15SoftmaxWarpImplI10DirectLoadI13__nv_bfloat16fE11DirectStoreIfS1_EfLi1ELi6ELi32ELi1ELb1EL9Algorithm0EEvT_T0_ll_param_3];
	setp.lt.s64 	%p1, %rd18, 193;
	@%p1 bra 	$L__BB387_2;
	mov.u64 	%rd19, $str;
	cvta.global.u64 	%rd20, %rd19;
	mov.u64 	%rd21, $str$1;
	cvta.global.u64 	%rd22, %rd21;
	mov.u64 	%rd23, __unnamed_378;
	cvta.global.u64 	%rd24, %rd23;
	{ // callseq 377, 0
	.param .b64 param0;
	st.param.b64 	[param0], %rd20;
	.param .b64 param1;
	st.param.b64 	[param1], %rd22;
	.param .b32 param2;
	st.param.b32 	[param2], 358;
	.param .b64 param3;
	st.param.b64 	[param3], %rd24;
	.param .b64 param4;
	st.param.b64 	[param4], 1;
	call.uni 
	__assertfail, 
	(
	param0, 
	param1, 
	param2, 
	param3, 
	param4
	);
	} // callseq 377
$L__BB387_2:
	mov.u32 	%r2, %nctaid.x;
	mov.u32 	%r3, %ntid.y;
	mul.lo.s32 	%r1, %r2, %r3;
	mov.u32 	%r4, %ctaid.x;
	mov.u32 	%r5, %tid.y;
	mad.lo.s32 	%r6, %r4, %r3, %r5;
	cvt.s64.s32 	%rd31, %r6;
	setp.le.s64 	%p2, %rd17, %rd31;
	@%p2 bra 	$L__BB387_29;
	mov.u32 	%r7, %tid.x;
	cvt.u64.u32 	%rd2, %r7;
	add.s32 	%r8, %r7, 32;
	cvt.u64.u32 	%rd3, %r8;
	add.s32 	%r9, %r7, 64;
	cvt.u64.u32 	%rd4, %r9;
	add.s32 	%r10, %r7, 96;
	cvt.u64.u32 	%rd5, %r10;
	add.s32 	%r11, %r7, 128;
	cvt.u64.u32 	%rd6, %r11;
	add.s32 	%r12, %r7, 160;
	cvt.u64.u32 	%rd7, %r12;
	cvt.s64.s32 	%rd8, %r1;
$L__BB387_4:
	setp.le.s64 	%p3, %rd18, %rd2;
	mad.lo.s64 	%rd25, %rd31, %rd14, %rd2;
	cvta.to.global.u64 	%rd26, %rd13;
	shl.b64 	%rd27, %rd25, 1;
	add.s64 	%rd10, %rd26, %rd27;
	mov.f32 	%f143, 0fFF800000;
	mov.f32 	%f146, %f143;
	@%p3 bra 	$L__BB387_6;
	ld.global.u16 	%rs1, [%rd10];
	// begin inline asm
	{ cvt.f32.bf16 %f143, %rs1;}

	// end inline asm
	max.f32 	%f146, %f143, 0fFF800000;
$L__BB387_6:
	setp.le.s64 	%p4, %rd18, %rd3;
	mov.f32 	%f145, 0fFF800000;
	@%p4 bra 	$L__BB387_8;
	ld.global.u16 	%rs2, [%rd10+64];
	// begin inline asm
	{ cvt.f32.bf16 %f145, %rs2;}

	// end inline asm
	max.f32 	%f146, %f146, %f145;
$L__BB387_8:
	setp.le.s64 	%p5, %rd18, %rd4;
	mov.f32 	%f147, 0fFF800000;
	@%p5 bra 	$L__BB387_10;
	ld.global.u16 	%rs3, [%rd10+128];
	// begin inline asm
	{ cvt.f32.bf16 %f147, %rs3;}

	// end inline asm
	max.f32 	%f146, %f146, %f147;
$L__BB387_10:
	setp.le.s64 	%p6, %rd18, %rd5;
	mov.f32 	%f149, 0fFF800000;
	@%p6 bra 	$L__BB387_12;
	ld.global.u16 	%rs4, [%rd10+192];
	// begin inline asm
	{ cvt.f32.bf16 %f149, %rs4;}

	// end inline asm
	max.f32 	%f146, %f146, %f149;
$L__BB387_12:
	setp.le.s64 	%p7, %rd18, %rd6;
	mov.f32 	%f151, 0fFF800000;
	@%p7 bra 	$L__BB387_14;
	ld.global.u16 	%rs5, [%rd10+256];
	// begin inline asm
	{ cvt.f32.bf16 %f151, %rs5;}

	// end inline asm
	max.f32 	%f146, %f146, %f151;
$L__BB387_14:
	setp.le.s64 	%p8, %rd18, %rd7;
	mov.f32 	%f153, 0fFF800000;
	@%p8 bra 	$L__BB387_16;
	ld.global.u16 	%rs6, [%rd10+320];
	// begin inline asm
	{ cvt.f32.bf16 %f153, %rs6;}

	// end inline asm
	max.f32 	%f146, %f146, %f153;
$L__BB387_16:
	setp.le.s64 	%p9, %rd18, %rd2;
	mov.b32 	%r13, %f146;
	shfl.sync.bfly.b32	%r14|%p10, %r13, 16, 31, -1;
	mov.b32 	%f43, %r14;
	max.f32 	%f44, %f146, %f43;
	mov.b32 	%r15, %f44;
	shfl.sync.bfly.b32	%r16|%p11, %r15, 8, 31, -1;
	mov.b32 	%f45, %r16;
	max.f32 	%f46, %f44, %f45;
	mov.b32 	%r17, %f46;
	shfl.sync.bfly.b32	%r18|%p12, %r17, 4, 31, -1;
	mov.b32 	%f47, %r18;
	max.f32 	%f48, %f46, %f47;
	mov.b32 	%r19, %f48;
	shfl.sync.bfly.b32	%r20|%p13, %r19, 2, 31, -1;
	mov.b32 	%f49, %r20;
	max.f32 	%f50, %f48, %f49;
	mov.b32 	%r21, %f50;
	shfl.sync.bfly.b32	%r22|%p14, %r21, 1, 31, -1;
	mov.b32 	%f51, %r22;
	max.f32 	%f52, %f50, %f51;
	sub.f32 	%f53, %f143, %f52;
	fma.rn.f32 	%f54, %f53, 0f3BBB989D, 0f3F000000;
	cvt.sat.f32.f32 	%f55, %f54;
	mov.f32 	%f56, 0f4B400001;
	mov.f32 	%f57, 0f437C0000;
	fma.rm.f32 	%f58, %f55, %f57, %f56;
	add.f32 	%f59, %f58, 0fCB40007F;
	neg.f32 	%f60, %f59;
	fma.rn.f32 	%f61, %f53, 0f3FB8AA3B, %f60;
	fma.rn.f32 	%f62, %f53, 0f32A57060, %f61;
	mov.b32 	%r23, %f58;
	shl.b32 	%r24, %r23, 23;
	mov.b32 	%f63, %r24;
	ex2.approx.ftz.f32 	%f64, %f62;
	mul.f32 	%f65, %f64, %f63;
	add.f32 	%f66, %f65, 0f00000000;
	sub.f32 	%f67, %f145, %f52;
	fma.rn.f32 	%f68, %f67, 0f3BBB989D, 0f3F000000;
	cvt.sat.f32.f32 	%f69, %f68;
	fma.rm.f32 	%f70, %f69, %f57, %f56;
	add.f32 	%f71, %f70, 0fCB40007F;
	neg.f32 	%f72, %f71;
	fma.rn.f32 	%f73, %f67, 0f3FB8AA3B, %f72;
	fma.rn.f32 	%f74, %f67, 0f32A57060, %f73;
	mov.b32 	%r25, %f70;
	shl.b32 	%r26, %r25, 23;
	mov.b32 	%f75, %r26;
	ex2.approx.ftz.f32 	%f76, %f74;
	mul.f32 	%f77, %f76, %f75;
	add.f32 	%f78, %f66, %f77;
	sub.f32 	%f79, %f147, %f52;
	fma.rn.f32 	%f80, %f79, 0f3BBB989D, 0f3F000000;
	cvt.sat.f32.f32 	%f81, %f80;
	fma.rm.f32 	%f82, %f81, %f57, %f56;
	add.f32 	%f83, %f82, 0fCB40007F;
	neg.f32 	%f84, %f83;
	fma.rn.f32 	%f85, %f79, 0f3FB8AA3B, %f84;
	fma.rn.f32 	%f86, %f79, 0f32A57060, %f85;
	mov.b32 	%r27, %f82;
	shl.b32 	%r28, %r27, 23;
	mov.b32 	%f87, %r28;
	ex2.approx.ftz.f32 	%f88, %f86;
	mul.f32 	%f89, %f88, %f87;
	add.f32 	%f90, %f78, %f89;
	sub.f32 	%f91, %f149, %f52;
	fma.rn.f32 	%f92, %f91, 0f3BBB989D, 0f3F000000;
	cvt.sat.f32.f32 	%f93, %f92;
	fma.rm.f32 	%f94, %f93, %f57, %f56;
	add.f32 	%f95, %f94, 0fCB40007F;
	neg.f32 	%f96, %f95;
	fma.rn.f32 	%f97, %f91, 0f3FB8AA3B, %f96;
	fma.rn.f32 	%f98, %f91, 0f32A57060, %f97;
	mov.b32 	%r29, %f94;
	shl.b32 	%r30, %r29, 23;
	mov.b32 	%f99, %r30;
	ex2.approx.ftz.f32 	%f100, %f98;
	mul.f32 	%f101, %f100, %f99;
	add.f32 	%f102, %f90, %f101;
	sub.f32 	%f103, %f151, %f52;
	fma.rn.f32 	%f104, %f103, 0f3BBB989D, 0f3F000000;
	cvt.sat.f32.f32 	%f105, %f104;
	fma.rm.f32 	%f106, %f105, %f57, %f56;
	add.f32 	%f107, %f106, 0fCB40007F;
	neg.f32 	%f108, %f107;
	fma.rn.f32 	%f109, %f103, 0f3FB8AA3B, %f108;
	fma.rn.f32 	%f110, %f103, 0f32A57060, %f109;
	mov.b32 	%r31, %f106;
	shl.b32 	%r32, %r31, 23;
	mov.b32 	%f111, %r32;
	ex2.approx.ftz.f32 	%f112, %f110;
	mul.f32 	%f113, %f112, %f111;
	add.f32 	%f114, %f102, %f113;
	sub.f32 	%f115, %f153, %f52;
	fma.rn.f32 	%f116, %f115, 0f3BBB989D, 0f3F000000;
	cvt.sat.f32.f32 	%f117, %f116;
	fma.rm.f32 	%f118, %f117, %f57, %f56;
	add.f32 	%f119, %f118, 0fCB40007F;
	neg.f32 	%f120, %f119;
	fma.rn.f32 	%f121, %f115, 0f3FB8AA3B, %f120;
	fma.rn.f32 	%f122, %f115, 0f32A57060, %f121;
	mov.b32 	%r33, %f118;
	shl.b32 	%r34, %r33, 23;
	mov.b32 	%f123, %r34;
	ex2.approx.ftz.f32 	%f124, %f122;
	mul.f32 	%f125, %f124, %f123;
	add.f32 	%f126, %f114, %f125;
	mov.b32 	%r35, %f126;
	shfl.sync.bfly.b32	%r36|%p15, %r35, 16, 31, -1;
	mov.b32 	%f127, %r36;
	add.f32 	%f128, %f126, %f127;
	mov.b32 	%r37, %f128;
	shfl.sync.bfly.b32	%r38|%p16, %r37, 8, 31, -1;
	mov.b32 	%f129, %r38;
	add.f32 	%f130, %f128, %f129;
	mov.b32 	%r39, %f130;
	shfl.sync.bfly.b32	%r40|%p17, %r39, 4, 31, -1;
	mov.b32 	%f131, %r40;
	add.f32 	%f132, %f130, %f131;
	mov.b32 	%r41, %f132;
	shfl.sync.bfly.b32	%r42|%p18, %r41, 2, 31, -1;
	mov.b32 	%f133, %r42;
	add.f32 	%f134, %f132, %f133;
	mov.b32 	%r43, %f134;
	shfl.sync.bfly.b32	%r44|%p19, %r43, 1, 31, -1;
	mov.b32 	%f135, %r44;
	add.f32 	%f136, %f134, %f135;
	div.rn.f32 	%f25, %f65, %f136;
	div.rn.f32 	%f26, %f77, %f136;
	div.rn.f32 	%f27, %f89, %f136;
	div.rn.f32 	%f28, %f101, %f136;
	div.rn.f32 	%f29, %f113, %f136;
	div.rn.f32 	%f30, %f125, %f136;
	mad.lo.s64 	%rd28, %rd31, %rd16, %rd2;
	cvta.to.global.u64 	%rd29, %rd15;
	shl.b64 	%rd30, %rd28, 1;
	add.s64 	%rd11, %rd29, %rd30;
	@%p9 bra 	$L__BB387_18;
	// begin inline asm
	{  cvt.rn.bf16.f32 %rs7, %f25;}

	// end inline asm
	st.global.u16 	[%rd11], %rs7;
$L__BB387_18:
	setp.le.s64 	%p20, %rd18, %rd3;
	@%p20 bra 	$L__BB387_20;
	// begin inline asm
	{  cvt.rn.bf16.f32 %rs8, %f26;}

	// end inline asm
	st.global.u16 	[%rd11+64], %rs8;
$L__BB387_20:
	setp.le.s64 	%p21, %rd18, %rd4;
	@%p21 bra 	$L__BB387_22;
	// begin inline asm
	{  cvt.rn.bf16.f32 %rs9, %f27;}

	// end inline asm
	st.global.u16 	[%rd11+128], %rs9;
$L__BB387_22:
	setp.le.s64 	%p22, %rd18, %rd5;
	@%p22 bra 	$L__BB387_24;
	// begin inline asm
	{  cvt.rn.bf16.f32 %rs10, %f28;}

	// end inline asm
	st.global.u16 	[%rd11+192], %rs10;
$L__BB387_24:
	setp.le.s64 	%p23, %rd18, %rd6;
	@%p23 bra 	$L__BB387_26;
	// begin inline asm
	{  cvt.rn.bf16.f32 %rs11, %f29;}

	// end inline asm
	st.global.u16 	[%rd11+256], %rs11;
$L__BB387_26:
	setp.le.s64 	%p24, %rd18, %rd7;
	@%p24 bra 	$L__BB387_28;
	// begin inline asm
	{  cvt.rn.bf16.f32 %rs12, %f30;}

	// end inline asm
	st.global.u16 	[%rd11+320], %rs12;
$L__BB387_28:
	add.s64 	%rd31, %rd31, %rd8;
	setp.lt.s64 	%p25, %rd31, %rd17;
	@%p25 bra 	$L__BB387_4;
$L__BB387_29:
	ret;

}
	// .globl	_Z15SoftmaxWarpImplI10DirectLoadI13__nv_bfloat16fE11DirectStoreIfS1_EfLi1ELi7ELi32ELi1ELb0EL9Algorithm0EEvT_T0_ll
.visible .entry _Z15SoftmaxWarpImplI10DirectLoadI13__nv_bfloat16fE11DirectStoreIfS1_EfLi1ELi7ELi32ELi1ELb0EL9Algorithm0EEvT_T0_ll(
	.param .align 8 .b8 _Z15SoftmaxWarpImplI10DirectLoadI13__nv_bfloat16fE11DirectStoreIfS1_EfLi1ELi7ELi32ELi1ELb0EL9Algorithm0EEvT_T0_ll_param_0[16],
	.param .align 8 .b8 _Z15SoftmaxWarpImplI10DirectLoadI13__nv_bfloat16fE11DirectStoreIfS1_EfLi1ELi7ELi32ELi1ELb0EL9Algorithm0EEvT_T0_ll_param_1[16],
	.param .u64 _Z15SoftmaxWarpImplI10DirectLoadI13__nv_bfloat16fE11DirectStoreIfS1_EfLi1ELi7ELi32ELi1ELb0EL9Algorithm0EEvT_T0_ll_param_2,
	.param .u64 _Z15SoftmaxWarpImplI10DirectLoadI13__nv_bfloat16fE11DirectStoreIfS1_EfLi1ELi7ELi32ELi1ELb0EL9Algorithm0EEvT_T0_ll_param_3
)
{
	.reg .pred 	%p<14>;
	.reg .b16 	%rs<15>;
	.reg .b32 	%r<42>;
	.reg .b32 	%f<128>;
	.reg .b64 	%rd<27>;

	ld.param.u64 	%rd1, [_Z15SoftmaxWarpImplI10DirectLoadI13__nv_bfloat16fE11DirectStoreIfS1_EfLi1ELi7ELi32ELi1ELb0EL9Algorithm0EEvT_T0_ll_param_0];
	ld.param.u64 	%rd2, [_Z15SoftmaxWarpImplI10DirectLoadI13__nv_bfloat16fE11DirectStoreIfS1_EfLi1ELi7ELi32ELi1ELb0EL9Algorithm0EEvT_T0_ll_param_0+8];
	ld.param.u64 	%rd3, [_Z15SoftmaxWarpImplI10DirectLoadI13__nv_bfloat16fE11DirectStoreIfS1_EfLi1ELi7ELi32ELi1ELb0EL9Algorithm0EEvT_T0_ll_param_1];
	ld.param.u64 	%rd4, [_Z15SoftmaxWarpImplI10DirectLoadI13__nv_bfloat16fE11DirectStoreIfS1_EfLi1ELi7ELi32ELi1ELb0EL9Algorithm0EEvT_T0_ll_param_1+8];
	ld.param.u64 	%rd12, [_Z15SoftmaxWarpImplI10DirectLoadI13__nv_bfloat16fE11DirectStoreIfS1_EfLi1ELi7ELi32ELi1ELb0EL9Algorithm0EEvT_T0_ll_param_2];
	ld.param.u64 	%rd13, [_Z15SoftmaxWarpImplI10DirectLoadI13__nv_bfloat16fE11DirectStoreIfS1_EfLi1ELi7ELi32ELi1ELb0EL9Algorithm0EEvT_T0_ll_param_3];
	setp.lt.s64 	%p1, %rd13, 225;
	@%p1 bra 	$L__BB388_2;
	mov.u64 	%rd14, $str;
	cvta.global.u64 	%rd15, %rd14;
	mov.u64 	%rd16, $str$1;
	cvta.global.u64 	%rd17, %rd16;
	mov.u64 	%rd18, __unnamed_379;
	cvta.global.u64 	%rd19, %rd18;
	{ // callseq 378, 0
	.param .b64 param0;
	st.param.b64 	[param0], %rd15;
	.param .b64 param1;
	st.param.b64 	[param1], %rd17;
	.param .b32 param2;
	st.param.b32 	[param2], 358;
	.param .b64 param3;
	st.param.b64 	[param3], %rd19;
	.param .b64 param4;
	st.param.b64 	[param4], 1;
	call.uni 
	__assertfail, 
	(
	param0, 
	param1, 
	param2, 
	param3, 
	param4
	);
	} // callseq 378
$L__BB388_2:
	mov.u32 	%r2, %nctaid.x;
	mov.u32 	%r3, %ntid.y;
	mul.lo.s32 	%r1, %r2, %r3;
	mov.u32 	%r4, %ctaid.x;
	mov.u32 	%r5, %tid.y;
	mad.lo.s32 	%r6, %r4, %r3, %r5;
	cvt.s64.s32 	%rd26, %r6;
	setp.le.s64 	%p2, %rd12, %rd26;
	@%p2 bra 	$L__BB388_5;
	mov.u32 	%r7, %tid.x;
	cvt.u64.u32 	%rd6, %r7;
	cvta.to.global.u64 	%rd7, %rd3;
	cvta.to.global.u64 	%rd8, %rd1;
	cvt.s64.s32 	%rd9, %r1;
$L__BB388_4:
	mad.lo.s64 	%rd20, %rd26, %rd2, %rd6;
	shl.b64 	%rd21, %rd20, 1;
	add.s64 	%rd22, %rd8, %rd21;
	ld.global.u16 	%rs1, [%rd22];
	// begin inline asm
	{ cvt.f32.bf16 %f1, %rs1;}

	// end inline asm
	max.f32 	%f15, %f1, 0fFF800000;
	ld.global.u16 	%rs2, [%rd22+64];
	// begin inline asm
	{ cvt.f32.bf16 %f2, %rs2;}

	// end inline asm
	max.f32 	%f16, %f15, %f2;
	ld.global.u16 	%rs3, [%rd22+128];
	// begin inline asm
	{ cvt.f32.bf16 %f3, %rs3;}

	// end inline asm
	max.f32 	%f17, %f16, %f3;
	ld.global.u16 	%rs4, [%rd22+192];
	// begin inline asm
	{ cvt.f32.bf16 %f4, %rs4;}

	// end inline asm
	max.f32 	%f18, %f17, %f4;
	ld.global.u16 	%rs5, [%rd22+256];
	// begin inline asm
	{ cvt.f32.bf16 %f5, %rs5;}

	// end inline asm
	max.f32 	%f19, %f18, %f5;
	ld.global.u16 	%rs6, [%rd22+320];
	// begin inline asm
	{ cvt.f32.bf16 %f6, %rs6;}

	// end inline asm
	max.f32 	%f20, %f19, %f6;
	ld.global.u16 	%rs7, [%rd22+384];
	// begin inline asm
	{ cvt.f32.bf16 %f7, %rs7;}

	// end inline asm
	max.f32 	%f21, %f20, %f7;
	mov.b32 	%r8, %f21;
	shfl.sync.bfly.b32	%r9|%p3, %r8, 16, 31, -1;
	mov.b32 	%f22, %r9;
	max.f32 	%f23, %f21, %f22;
	mov.b32 	%r10, %f23;
	shfl.sync.bfly.b32	%r11|%p4, %r10, 8, 31, -1;
	mov.b32 	%f24, %r11;
	max.f32 	%f25, %f23, %f24;
	mov.b32 	%r12, %f25;
	shfl.sync.bfly.b32	%r13|%p5, %r12, 4, 31, -1;
	mov.b32 	%f26, %r13;
	max.f32 	%f27, %f25, %f26;
	mov.b32 	%r14, %f27;
	shfl.sync.bfly.b32	%r15|%p6, %r14, 2, 31, -1;
	mov.b32 	%f28, %r15;
	max.f32 	%f29, %f27, %f28;
	mov.b32 	%r16, %f29;
	shfl.sync.bfly.b32	%r17|%p7, %r16, 1, 31, -1;
	mov.b32 	%f30, %r17;
	max.f32 	%f31, %f29, %f30;
	sub.f32 	%f32, %f1, %f31;
	fma.rn.f32 	%f33, %f32, 0f3BBB989D, 0f3F000000;
	cvt.sat.f32.f32 	%f34, %f33;
	mov.f32 	%f35, 0f4B400001;
	mov.f32 	%f36, 0f437C0000;
	fma.rm.f32 	%f37, %f34, %f36, %f35;
	add.f32 	%f38, %f37, 0fCB40007F;
	neg.f32 	%f39, %f38;
	fma.rn.f32 	%f40, %f32, 0f3FB8AA3B, %f39;
	fma.rn.f32 	%f41, %f32, 0f32A57060, %f40;
	mov.b32 	%r18, %f37;
	shl.b32 	%r19, %r18, 23;
	mov.b32 	%f42, %r19;
	ex2.approx.ftz.f32 	%f43, %f41;
	mul.f32 	%f44, %f43, %f42;
	add.f32 	%f45, %f44, 0f00000000;
	sub.f32 	%f46, %f2, %f31;
	fma.rn.f32 	%f47, %f46, 0f3BBB989D, 0f3F000000;
	cvt.sat.f32.f32 	%f48, %f47;
	fma.rm.f32 	%f49, %f48, %f36, %f35;
	add.f32 	%f50, %f49, 0fCB40007F;
	neg.f32 	%f51, %f50;
	fma.rn.f32 	%f52, %f46, 0f3FB8AA3B, %f51;
	fma.rn.f32 	%f53, %f46, 0f32A57060, %f52;
	mov.b32 	%r20, %f49;
	shl.b32 	%r21, %r20, 23;
	mov.b32 	%f54, %r21;
	ex2.approx.ftz.f32 	%f55, %f53;
	mul.f32 	%f56, %f55, %f54;
	add.f32 	%f57, %f45, %f56;
	sub.f32 	%f58, %f3, %f31;
	fma.rn.f32 	%f59, %f58, 0f3BBB989D, 0f3F000000;
	cvt.sat.f32.f32 	%f60, %f59;
	fma.rm.f32 	%f61, %f60, %f36, %f35;
	add.f32 	%f62, %f61, 0fCB40007F;
	neg.f32 	%f63, %f62;
	fma.rn.f32 	%f64, %f58, 0f3FB8AA3B, %f63;
	fma.rn.f32 	%f65, %f58, 0f32A57060, %f64;
	mov.b32 	%r22, %f61;
	shl.b32 	%r23, %r22, 23;
	mov.b32 	%f66, %r23;
	ex2.approx.ftz.f32 	%f67, %f65;
	mul.f32 	%f68, %f67, %f66;
	add.f32 	%f69, %f57, %f68;
	sub.f32 	%f70, %f4, %f31;
	fma.rn.f32 	%f71, %f70, 0f3BBB989D, 0f3F000000;
	cvt.sat.f32.f32 	%f72, %f71;
	fma.rm.f32 	%f73, %f72, %f36, %f35;
	add.f32 	%f74, %f73, 0fCB40007F;
	neg.f32 	%f75, %f74;
	fma.rn.f32 	%f76, %f70, 0f3FB8AA3B, %f75;
	fma.rn.f32 	%f77, %f70, 0f32A57060, %f76;
	mov.b32 	%r24, %f73;
	shl.b32 	%r25, %r24, 23;
	mov.b32 	%f78, %r25;
	ex2.approx.ftz.f32 	%f79, %f77;
	mul.f32 	%f80, %f79, %f78;
	add.f32 	%f81, %f69, %f80;
	sub.f32 	%f82, %f5, %f31;
	fma.rn.f32 	%f83, %f82, 0f3BBB989D, 0f3F000000;
	cvt.sat.f32.f32 	%f84, %f83;
	fma.rm.f32 	%f85, %f84, %f36, %f35;
	add.f32 	%f86, %f85, 0fCB40007F;
	neg.f32 	%f87, %f86;
	fma.rn.f32 	%f88, %f82, 0f3FB8AA3B, %f87;
	fma.rn.f32 	%f89, %f82, 0f32A57060, %f88;
	mov.b32 	%r26, %f85;
	shl.b32 	%r27, %r26, 23;
	mov.b32 	%f90, %r27;
	ex2.approx.ftz.f32 	%f91, %f89;
	mul.f32 	%f92, %f91, %f90;
	add.f32 	%f93, %f81, %f92;
	sub.f32 	%f94, %f6, %f31;
	fma.rn.f32 	%f95, %f94, 0f3BBB989D, 0f3F000000;
	cvt.sat.f32.f32 	%f96, %f95;
	fma.rm.f32 	%f97, %f96, %f36, %f35;
	add.f32 	%f98, %f97, 0fCB40007F;
	neg.f32 	%f99, %f98;
	fma.rn.f32 	%f100, %f94, 0f3FB8AA3B, %f99;
	fma.rn.f32 	%f101, %f94, 0f32A57060, %f100;
	mov.b32 	%r28, %f97;
	shl.b32 	%r29, %r28, 23;
	mov.b32 	%f102, %r29;
	ex2.approx.ftz.f32 	%f103, %f101;
	mul.f32 	%f104, %f103, %f102;
	add.f32 	%f105, %f93, %f104;
	sub.f32 	%f106, %f7, %f31;
	fma.rn.f32 	%f107, %f106, 0f3BBB989D, 0f3F000000;
	cvt.sat.f32.f32 	%f108, %f107;
	fma.rm.f32 	%f109, %f108, %f36, %f35;
	add.f32 	%f110, %f109, 0fCB40007F;
	neg.f32 	%f111, %f110;
	fma.rn.f32 	%f112, %f106, 0f3FB8AA3B, %f111;
	fma.rn.f32 	%f113, %f106, 0f32A57060, %f112;
	mov.b32 	%r30, %f109;
	shl.b32 	%r31, %r30, 23;
	mov.b32 	%f114, %r31;
	ex2.approx.ftz.f32 	%f115, %f113;
	mul.f32 	%f116, %f115, %f114;
	add.f32 	%f117, %f105, %f116;
	mov.b32 	%r32, %f117;
	shfl.sync.bfly.b32	%r33|%p8, %r32, 16, 31, -1;
	mov.b32 	%f118, %r33;
	add.f32 	%f119, %f117, %f118;
	mov.b32 	%r34, %f119;
	shfl.sync.bfly.b32	%r35|%p9, %r34, 8, 31, -1;
	mov.b32 	%f120, %r35;
	add.f32 	%f121, %f119, %f120;
	mov.b32 	%r36, %f121;
	shfl.sync.bfly.b32	%r37|%p10, %r36, 4, 31, -1;
	mov.b32 	%f122, %r37;
	add.f32 	%f123, %f121, %f122;
	mov.b32 	%r38, %f123;
	shfl.sync.bfly.b32	%r39|%p11, %r38, 2, 31, -1;
	mov.b32 	%f124, %r39;
	add.f32 	%f125, %f123, %f124;
	mov.b32 	%r40, %f125;
	shfl.sync.bfly.b32	%r41|%p12, %r40, 1, 31, -1;
	mov.b32 	%f126, %r41;
	add.f32 	%f127, %f125, %f126;
	div.rn.f32 	%f8, %f44, %f127;
	div.rn.f32 	%f9, %f56, %f127;
	div.rn.f32 	%f10, %f68, %f127;
	div.rn.f32 	%f11, %f80, %f127;
	div.rn.f32 	%f12, %f92, %f127;
	div.rn.f32 	%f13, %f104, %f127;
	div.rn.f32 	%f14, %f116, %f127;
	mad.lo.s64 	%rd23, %rd26, %rd4, %rd6;
	// begin inline asm
	{  cvt.rn.bf16.f32 %rs8, %f8;}

	// end inline asm
	shl.b64 	%rd24, %rd23, 1;
	add.s64 	%rd25, %rd7, %rd24;
	st.global.u16 	[%rd25], %rs8;
	// begin inline asm
	{  cvt.rn.bf16.f32 %rs9, %f9;}

	// end inline asm
	st.global.u16 	[%rd25+64], %rs9;
	// begin inline asm
	{  cvt.rn.bf16.f32 %rs10, %f10;}

	// end inline asm
	st.global.u16 	[%rd25+128], %rs10;
	// begin inline asm
	{  cvt.rn.bf16.f32 %rs11, %f11;}

	// end inline asm
	st.global.u16 	[%rd25+192], %rs11;
	// begin inline asm
	{  cvt.rn.bf16.f32 %rs12, %f12;}

	// end inline asm
	st.global.u16 	[%rd25+256], %rs12;
	// begin inline asm
	{  cvt.rn.bf16.f32 %rs13, %f13;}

	// end inline asm
	st.global.u16 	[%rd25+320], %rs13;
	// begin inline asm
	{  cvt.rn.bf16.f32 %rs14, %f14;}

	// end inline asm
	st.global.u16 	[%rd25+384], %rs14;
	add.s64 	%rd26, %rd26, %rd9;
	setp.lt.s64 	%p13, %rd26, %rd12;
	@%p13 bra 	$L__BB388_4;
$L__BB388_5:
	ret;

}
	// .globl	_Z15SoftmaxWarpImplI10DirectLoadI13__nv_bfloat16fE11DirectStoreIfS1_EfLi1ELi7ELi32ELi1ELb1EL9Algorithm0EEvT_T0_ll
.visible .entry _Z15SoftmaxWarpImplI10DirectLoadI13__nv_bfloat16fE11DirectStoreIfS1_EfLi1ELi7ELi32ELi1ELb1EL9Algorithm0EEvT_T0_ll(
	.param .align 8 .b8 _Z15SoftmaxWarpImplI10DirectLoadI13__nv_bfloat16fE11DirectStoreIfS1_EfLi1ELi7ELi32ELi1ELb1EL9Algorithm0EEvT_T0_ll_param_0[16],
	.param .align 8 .b8 _Z15SoftmaxWarpImplI10DirectLoadI13__nv_bfloat16fE11DirectStoreIfS1_EfLi1ELi7ELi32ELi1ELb1EL9Algorithm0EEvT_T0_ll_param_1[16],
	.param .u64 _Z15SoftmaxWarpImplI10DirectLoadI13__nv_bfloat16fE11DirectStoreIfS1_EfLi1ELi7ELi32ELi1ELb1EL9Algorithm0EEvT_T0_ll_param_2,
	.param .u64 _Z15SoftmaxWarpImplI10DirectLoadI13__nv_bfloat16fE11DirectStoreIfS1_EfLi1ELi7ELi32ELi1ELb1EL9Algorithm0EEvT_T0_ll_param_3
)
{
	.reg .pred 	%p<28>;
	.reg .b16 	%rs<15>;
	.reg .b32 	%r<48>;
	.reg .b32 	%f<177>;
	.reg .b64 	%rd<34>;

	ld.param.u64 	%rd20, [_Z15SoftmaxWarpImplI10DirectLoadI13__nv_bfloat16fE11DirectStoreIfS1_EfLi1ELi7ELi32ELi1ELb1EL9Algorithm0EEvT_T0_ll_param_0+8];
	ld.param.u64 	%rd19, [_Z15SoftmaxWarpImplI10DirectLoadI13__nv_bfloat16fE11DirectStoreIfS1_EfLi1ELi7ELi32ELi1ELb1EL9Algorithm0EEvT_T0_ll_param_0];
	ld.param.u64 	%rd2, [_Z15SoftmaxWarpImplI10DirectLoadI13__nv_bfloat16fE11DirectStoreIfS1_EfLi1ELi7ELi32ELi1ELb1EL9Algorithm0EEvT_T0_ll_param_1];
	ld.param.u64 	%rd3, [_Z15SoftmaxWarpImplI10DirectLoadI13__nv_bfloat16fE11DirectStoreIfS1_EfLi1ELi7ELi32ELi1ELb1EL9Algorithm0EEvT_T0_ll_param_1+8];
	ld.param.u64 	%rd21, [_Z15SoftmaxWarpImplI10DirectLoadI13__nv_bfloat16fE11DirectStoreIfS1_EfLi1ELi7ELi32ELi1ELb1EL9Algorithm0EEvT_T0_ll_param_2];
	ld.param.u64 	%rd22, [_Z15SoftmaxWarpImplI10DirectLoadI13__nv_bfloat16fE11DirectStoreIfS1_EfLi1ELi7ELi32ELi1ELb1EL9Algorithm0EEvT_T0_ll_param_3];
	setp.lt.s64 	%p1, %rd22, 225;
	@%p1 bra 	$L__BB389_2;
	mov.u64 	%rd23, $str;
	cvta.global.u64 	%rd24, %rd23;
	mov.u64 	%rd25, $str$1;
	cvta.global.u64 	%rd26, %rd25;
	mov.u64 	%rd27, __unnamed_380;
	cvta.global.u64 	%rd28, %rd27;
	{ // callseq 379, 0
	.param .b64 param0;
	st.param.b64 	[param0], %rd24;
	.param .b64 param1;
	st.param.b64 	[param1], %rd26;
	.param .b32 param2;
	st.param.b32 	[param2], 358;
	.param .b64 param3;
	st.param.b64 	[param3], %rd28;
	.param .b64 param4;
	st.param.b64 	[param4], 1;
	call.uni 
	__assertfail, 
	(
	param0, 
	param1, 
	param2, 
	param3, 
	param4
	);
	} // callseq 379
$L__BB389_2:
	mov.u32 	%r2, %nctaid.x;
	mov.u32 	%r3, %ntid.y;
	mul.lo.s32 	%r1, %r2, %r3;
	mov.u32 	%r4, %ctaid.x;
	mov.u32 	%r5, %tid.y;
	mad.lo.s32 	%r6, %r4, %r3, %r5;
	cvt.s64.s32 	%rd33, %r6;
	setp.le.s64 	%p2, %rd21, %rd33;
	@%p2 bra 	$L__BB389_33;
	mov.u32 	%r7, %tid.x;
	cvt.u64.u32 	%rd5, %r7;
	add.s32 	%r8, %r7, 32;
	cvt.u64.u32 	%rd6, %r8;
	add.s32 	%r9, %r7, 64;
	cvt.u64.u32 	%rd7, %r9;
	add.s32 	%r10, %r7, 96;
	cvt.u64.u32 	%rd8, %r10;
	add.s32 	%r11, %r7, 128;
	cvt.u64.u32 	%rd9, %r11;
	add.s32 	%r12, %r7, 160;
	cvt.u64.u32 	%rd10, %r12;
	add.s32 	%r13, %r7, 192;
	cvt.u64.u32 	%rd11, %r13;
	cvta.to.global.u64 	%rd12, %rd2;
	cvta.to.global.u64 	%rd13, %rd19;
	cvt.s64.s32 	%rd14, %r1;
$L__BB389_4:
	setp.le.s64 	%p3, %rd22, %rd5;
	mad.lo.s64 	%rd29, %rd33, %rd20, %rd5;
	shl.b64 	%rd30, %rd29, 1;
	add.s64 	%rd16, %rd13, %rd30;
	mov.f32 	%f163, 0fFF800000;
	mov.f32 	%f166, %f163;
	@%p3 bra 	$L__BB389_6;
	ld.global.u16 	%rs1, [%rd16];
	// begin inline asm
	{ cvt.f32.bf16 %f163, %rs1;}

	// end inline asm
	max.f32 	%f166, %f163, 0fFF800000;
$L__BB389_6:
	setp.le.s64 	%p4, %rd22, %rd6;
	mov.f32 	%f165, 0fFF800000;
	@%p4 bra 	$L__BB389_8;
	ld.global.u16 	%rs2, [%rd16+64];
	// begin inline asm
	{ cvt.f32.bf16 %f165, %rs2;}

	// end inline asm
	max.f32 	%f166, %f166, %f165;
$L__BB389_8:
	setp.le.s64 	%p5, %rd22, %rd7;
	mov.f32 	%f167, 0fFF800000;
	@%p5 bra 	$L__BB389_10;
	ld.global.u16 	%rs3, [%rd16+128];
	// begin inline asm
	{ cvt.f32.bf16 %f167, %rs3;}

	// end inline asm
	max.f32 	%f166, %f166, %f167;
$L__BB389_10:
	setp.le.s64 	%p6, %rd22, %rd8;
	mov.f32 	%f169, 0fFF800000;
	@%p6 bra 	$L__BB389_12;
	ld.global.u16 	%rs4, [%rd16+192];
	// begin inline asm
	{ cvt.f32.bf16 %f169, %rs4;}

	// end inline asm
	max.f32 	%f166, %f166, %f169;
$L__BB389_12:
	setp.le.s64 	%p7, %rd22, %rd9;
	mov.f32 	%f171, 0fFF800000;
	@%p7 bra 	$L__BB389_14;
	ld.global.u16 	%rs5, [%rd16+256];
	// begin inline asm
	{ cvt.f32.bf16 %f171, %rs5;}

	// end inline asm
	max.f32 	%f166, %f166, %f171;
$L__BB389_14:
	setp.le.s64 	%p8, %rd22, %rd10;
	mov.f32 	%f173, 0fFF800000;
	@%p8 bra 	$L__BB389_16;
	ld.global.u16 	%rs6, [%rd16+320];
	// begin inline asm
	{ cvt.f32.bf16 %f173, %rs6;}

	// end inline asm
	max.f32 	%f166, %f166, %f173;
$L__BB389_16:
	setp.le.s64 	%p9, %rd22, %rd11;
	mov.f32 	%f175, 0fFF800000;
	@%p9 bra 	$L__BB389_18;
	ld.global.u16 	%rs7, [%rd16+384];
	// begin inline asm
	{ cvt.f32.bf16 %f175, %rs7;}

	// end inline asm
	max.f32 	%f166, %f166, %f175;
$L__BB389_18:
	setp.le.s64 	%p10, %rd22, %rd5;
	mov.b32 	%r14, %f166;
	shfl.sync.bfly.b32	%r15|%p11, %r14, 16, 31, -1;
	mov.b32 	%f50, %r15;
	max.f32 	%f51, %f166, %f50;
	mov.b32 	%r16, %f51;
	shfl.sync.bfly.b32	%r17|%p12, %r16, 8, 31, -1;
	mov.b32 	%f52, %r17;
	max.f32 	%f53, %f51, %f52;
	mov.b32 	%r18, %f53;
	shfl.sync.bfly.b32	%r19|%p13, %r18, 4, 31, -1;
	mov.b32 	%f54, %r19;
	max.f32 	%f55, %f53, %f54;
	mov.b32 	%r20, %f55;
	shfl.sync.bfly.b32	%r21|%p14, %r20, 2, 31, -1;
	mov.b32 	%f56, %r21;
	max.f32 	%f57, %f55, %f56;
	mov.b32 	%r22, %f57;
	shfl.sync.bfly.b32	%r23|%p15, %r22, 1, 31, -1;
	mov.b32 	%f58, %r23;
	max.f32 	%f59, %f57, %f58;
	sub.f32 	%f60, %f163, %f59;
	fma.rn.f32 	%f61, %f60, 0f3BBB989D, 0f3F000000;
	cvt.sat.f32.f32 	%f62, %f61;
	mov.f32 	%f63, 0f4B400001;
	mov.f32 	%f64, 0f437C0000;
	fma.rm.f32 	%f65, %f62, %f64, %f63;
	add.f32 	%f66, %f65, 0fCB40007F;
	neg.f32 	%f67, %f66;
	fma.rn.f32 	%f68, %f60, 0f3FB8AA3B, %f67;
	fma.rn.f32 	%f69, %f60, 0f32A57060, %f68;
	mov.b32 	%r24, %f65;
	shl.b32 	%r25, %r24, 23;
	mov.b32 	%f70, %r25;
	ex2.approx.ftz.f32 	%f71, %f69;
	mul.f32 	%f72, %f71, %f70;
	add.f32 	%f73, %f72, 0f00000000;
	sub.f32 	%f74, %f165, %f59;
	fma.rn.f32 	%f75, %f74, 0f3BBB989D, 0f3F000000;
	cvt.sat.f32.f32 	%f76, %f75;
	fma.rm.f32 	%f77, %f76, %f64, %f63;
	add.f32 	%f78, %f77, 0fCB40007F;
	neg.f32 	%f79, %f78;
	fma.rn.f32 	%f80, %f74, 0f3FB8AA3B, %f79;
	fma.rn.f32 	%f81, %f74, 0f32A57060, %f80;
	mov.b32 	%r26, %f77;
	shl.b32 	%r27, %r26, 23;
	mov.b32 	%f82, %r27;
	ex2.approx.ftz.f32 	%f83, %f81;
	mul.f32 	%f84, %f83, %f82;
	add.f32 	%f85, %f73, %f84;
	sub.f32 	%f86, %f167, %f59;
	fma.rn.f32 	%f87, %f86, 0f3BBB989D, 0f3F000000;
	cvt.sat.f32.f32 	%f88, %f87;
	fma.rm.f32 	%f89, %f88, %f64, %f63;
	add.f32 	%f90, %f89, 0fCB40007F;
	neg.f32 	%f91, %f90;
	fma.rn.f32 	%f92, %f86, 0f3FB8AA3B, %f91;
	fma.rn.f32 	%f93, %f86, 0f32A57060, %f92;
	mov.b32 	%r28, %f89;
	shl.b32 	%r29, %r28, 23;
	mov.b32 	%f94, %r29;
	ex2.approx.ftz.f32 	%f95, %f93;
	mul.f32 	%f96, %f95, %f94;
	add.f32 	%f97, %f85, %f96;
	sub.f32 	%f98, %f169, %f59;
	fma.rn.f32 	%f99, %f98, 0f3BBB989D, 0f3F000000;
	cvt.sat.f32.f32 	%f100, %f99;
	fma.rm.f32 	%f101, %f100, %f64, %f63;
	add.f32 	%f102, %f101, 0fCB40007F;
	neg.f32 	%f103, %f102;
	fma.rn.f32 	%f104, %f98, 0f3FB8AA3B, %f103;
	fma.rn.f32 	%f105, %f98, 0f32A57060, %f104;
	mov.b32 	%r30, %f101;
	shl.b32 	%r31, %r30, 23;
	mov.b32 	%f106, %r31;
	ex2.approx.ftz.f32 	%f107, %f105;
	mul.f32 	%f108, %f107, %f106;
	add.f32 	%f109, %f97, %f108;
	sub.f32 	%f110, %f171, %f59;
	fma.rn.f32 	%f111, %f110, 0f3BBB989D, 0f3F000000;
	cvt.sat.f32.f32 	%f112, %f111;
	fma.rm.f32 	%f113, %f112, %f64, %f63;
	add.f32 	%f114, %f113, 0fCB40007F;
	neg.f32 	%f115, %f114;
	fma.rn.f32 	%f116, %f110, 0f3FB8AA3B, %f115;
	fma.rn.f32 	%f117, %f110, 0f32A57060, %f116;
	mov.b32 	%r32, %f113;
	shl.b32 	%r33, %r32, 23;
	mov.b32 	%f118, %r33;
	ex2.approx.ftz.f32 	%f119, %f117;
	mul.f32 	%f120, %f119, %f118;
	add.f32 	%f121, %f109, %f120;
	sub.f32 	%f122, %f173, %f59;
	fma.rn.f32 	%f123, %f122, 0f3BBB989D, 0f3F000000;
	cvt.sat.f32.f32 	%f124, %f123;
	fma.rm.f32 	%f125, %f124, %f64, %f63;
	add.f32 	%f126, %f125, 0fCB40007F;
	neg.f32 	%f127, %f126;
	fma.rn.f32 	%f128, %f122, 0f3FB8AA3B, %f127;
	fma.rn.f32 	%f129, %f122, 0f32A57060, %f128;
	mov.b32 	%r34, %f125;
	shl.b32 	%r35, %r34, 23;
	mov.b32 	%f130, %r35;
	ex2.approx.ftz.f32 	%f131, %f129;
	mul.f32 	%f132, %f131, %f130;
	add.f32 	%f133, %f121, %f132;
	sub.f32 	%f134, %f175, %f59;
	fma.rn.f32 	%f135, %f134, 0f3BBB989D, 0f3F000000;
	cvt.sat.f32.f32 	%f136, %f135;
	fma.rm.f32 	%f137, %f136, %f64, %f63;
	add.f32 	%f138, %f137, 0fCB40007F;
	neg.f32 	%f139, %f138;
	fma.rn.f32 	%f140, %f134, 0f3FB8AA3B, %f139;
	fma.rn.f32 	%f141, %f134, 0f32A57060, %f140;
	mov.b32 	%r36, %f137;
	shl.b32 	%r37, %r36, 23;
	mov.b32 	%f142, %r37;
	ex2.approx.ftz.f32 	%f143, %f141;
	mul.f32 	%f144, %f143, %f142;
	add.f32 	%f145, %f133, %f144;
	mov.b32 	%r38, %f145;
	shfl.sync.bfly.b32	%r39|%p16, %r38, 16, 31, -1;
	mov.b32 	%f146, %r39;
	add.f32 	%f147, %f145, %f146;
	mov.b32 	%r40, %f147;
	shfl.sync.bfly.b32	%r41|%p17, %r40, 8, 31, -1;
	mov.b32 	%f148, %r41;
	add.f32 	%f149, %f147, %f148;
	mov.b32 	%r42, %f149;
	shfl.sync.bfly.b32	%r43|%p18, %r42, 4, 31, -1;
	mov.b32 	%f150, %r43;
	add.f32 	%f151, %f149, %f150;
	mov.b32 	%r44, %f151;
	shfl.sync.bfly.b32	%r45|%p19, %r44, 2, 31, -1;
	mov.b32 	%f152, %r45;
	add.f32 	%f153, %f151, %f152;
	mov.b32 	%r46, %f153;
	shfl.sync.bfly.b32	%r47|%p20, %r46, 1, 31, -1;
	mov.b32 	%f154, %r47;
	add.f32 	%f155, %f153, %f154;
	div.rn.f32 	%f29, %f72, %f155;
	div.rn.f32 	%f30, %f84, %f155;
	div.rn.f32 	%f31, %f96, %f155;
	div.rn.f32 	%f32, %f108, %f155;
	div.rn.f32 	%f33, %f120, %f155;
	div.rn.f32 	%f34, %f132, %f155;
	div.rn.f32 	%f35, %f144, %f155;
	mad.lo.s64 	%rd31, %rd33, %rd3, %rd5;
	shl.b64 	%rd32, %rd31, 1;
	add.s64 	%rd17, %rd12, %rd32;
	@%p10 bra 	$L__BB389_20;
	// begin inline asm
	{  cvt.rn.bf16.f32 %rs8, %f29;}

	// end inline asm
	st.global.u16 	[%rd17], %rs8;
$L__BB389_20:
	setp.le.s64 	%p21, %rd22, %rd6;
	@%p21 bra 	$L__BB389_22;
	// begin inline asm
	{  cvt.rn.bf16.f32 %rs9, %f30;}

	// end inline asm
	st.global.u16 	[%rd17+64], %rs9;
$L__BB389_22:
	setp.le.s64 	%p22, %rd22, %rd7;
	@%p22 bra 	$L__BB389_24;
	// begin inline asm
	{  cvt.rn.bf16.f32 %rs10, %f31;}

	// end inline asm
	st.global.u16 	[%rd17+128], %rs10;
$L__BB389_24:
	setp.le.s64 	%p23, %rd22, %rd8;
	@%p23 bra 	$L__BB389_26;
	// begin inline asm
	{  cvt.rn.bf16.f32 %rs11, %f32;}

	// end inline asm
	st.global.u16 	[%rd17+192], %rs11;
$L__BB389_26:
	setp.le.s64 	%p24, %rd22, %rd9;
	@%p24 bra 	$L__BB389_28;
	// begin inline asm
	{  cvt.rn.bf16.f32 %rs12, %f33;}

	// end inline asm
	st.global.u16 	[%rd17+256], %rs12;
$L__BB389_28:
	setp.le.s64 	%p25, %rd22, %rd10;
	@%p25 bra 	$L__BB389_30;
	// begin inline asm
	{  cvt.rn.bf16.f32 %rs13, %f34;}

	// end inline asm
	st.global.u16 	[%rd17+320], %rs13;
$L__BB389_30:
	setp.le.s64 	%p26, %rd22, %rd11;
	@%p26 bra 	$L__BB389_32;
	// begin inline asm
	{  cvt.rn.bf16.f32 %rs14, %f35;}

	// end inline asm
	st.global.u16 	[%rd17+384], %rs14;
$L__BB389_32:
	add.s64 	%rd33, %rd33, %rd14;
	setp.lt.s64 	%p27, %rd33, %rd21;
	@%p27 bra 	$L__BB389_4;
$L__BB389_33:
	ret;

}
	// .globl	_Z15SoftmaxWarpImplI10DirectLoadI13__nv_bfloat16fE11DirectStoreIfS1_EfLi1ELi8ELi32ELi1ELb0EL9Algorithm0EEvT_T0_ll
.visible .entry _Z15SoftmaxWarpImplI10DirectLoadI13__nv_bfloat16fE11DirectStoreIfS1_EfLi1ELi8ELi32ELi1ELb0EL9Algorithm0EEvT_T0_ll(
	.param .align 8 .b8 _Z15SoftmaxWarpImplI10DirectLoadI13__nv_bfloat16fE11DirectStoreIfS1_EfLi1ELi8ELi32ELi1ELb0EL9Algorithm0EEvT_T0_ll_param_0[16],
	.param .align 8 .b8 _Z15SoftmaxWarpImplI10DirectLoadI13__nv_bfloat16fE11DirectStoreIfS1_EfLi1ELi8ELi32ELi1ELb0EL9Algorithm0EEvT_T0_ll_param_1[16],
	.param .u64 _Z15SoftmaxWarpImplI10DirectLoadI13__nv_bfloat16fE11DirectStoreIfS1_EfLi1ELi8ELi32ELi1ELb0EL9Algorithm0EEvT_T0_ll_param_2,
	.param .u64 _Z15SoftmaxWarpImplI10DirectLoadI13__nv_bfloat16fE11DirectStoreIfS1_EfLi1ELi8ELi32ELi1ELb0EL9Algorithm0EEvT_T0_ll_param_3
)
{
	.reg .pred 	%p<14>;
	.reg .b16 	%rs<17>;
	.reg .b32 	%r<44>;
	.reg .b32 	%f<143>;
	.reg .b64 	%rd<27>;

	ld.param.u64 	%rd1, [_Z15SoftmaxWarpImplI10DirectLoadI13__nv_bfloat16fE11DirectStoreIfS1_EfLi1ELi8ELi32ELi1ELb0EL9Algorithm0EEvT_T0_ll_param_0];
	ld.param.u64 	%rd2, [_Z15SoftmaxWarpImplI10DirectLoadI13__nv_bfloat16fE11DirectStoreIfS1_EfLi1ELi8ELi32ELi1ELb0EL9Algorithm0EEvT_T0_ll_param_0+8];
	ld.param.u64 	%rd3, [_Z15SoftmaxWarpImplI10DirectLoadI13__nv_bfloat16fE11DirectStoreIfS1_EfLi1ELi8ELi32ELi1ELb0EL9Algorithm0EEvT_T0_ll_param_1];
	ld.param.u64 	%rd4, [_Z15SoftmaxWarpImplI10DirectLoadI13__nv_bfloat16fE11DirectStoreIfS1_EfLi1ELi8ELi32ELi1ELb0EL9Algorithm0EEvT_T0_ll_param_1+8];
	ld.param.u64 	%rd12, [_Z15SoftmaxWarpImplI10DirectLoadI13__nv_bfloat16fE11DirectStoreIfS1_EfLi1ELi8ELi32ELi1ELb0EL9Algorithm0EEvT_T0_ll_param_2];
	ld.param.u64 	%rd13, [_Z15SoftmaxWarpImplI10DirectLoadI13__nv_bfloat16fE11DirectStoreIfS1_EfLi1ELi8ELi32ELi1ELb0EL9Algorithm0EEvT_T0_ll_param_3];
	setp.lt.s64 	%p1, %rd13, 257;
	@%p1 bra 	$L__BB390_2;
	mov.u64 	%rd14, $str;
	cvta.global.u64 	%rd15, %rd14;
	mov.u64 	%rd16, $str$1;
	cvta.global.u64 	%rd17, %rd16;
	mov.u64 	%rd18, __unnamed_381;
	cvta.global.u64 	%rd19, %rd18;
	{ // callseq 380, 0
	.param .b64 param0;
	st.param.b64 	[param0], %rd15;
	.param .b64 param1;
	st.param.b64 	[param1], %rd17;
	.param .b32 param2;
	st.param.b32 	[param2], 358;
	.param .b64 param3;
	st.param.b64 	[param3], %rd19;
	.param .b64 param4;
	st.param.b64 	[param4], 1;
	call.uni 
	__assertfail, 
	(
	param0, 
	param1, 
	param2, 
	param3, 
	param4
	);
	} // callseq 380
$L__BB390_2:
	mov.u32 	%r2, %nctaid.x;
	mov.u32 	%r3, %ntid.y;
	mul.lo.s32 	%r1, %r2, %r3;
	mov.u32 	%r4, %ctaid.x;
	mov.u32 	%r5, %tid.y;
	mad.lo.s32 	%r6, %r4, %r3, %r5;
	cvt.s64.s32 	%rd26, %r6;
	setp.le.s64 	%p2, %rd12, %rd26;
	@%p2 bra 	$L__BB390_5;
	mov.u32 	%r7, %tid.x;
	cvt.u64.u32 	%rd6, %r7;
	cvta.to.global.u64 	%rd7, %rd3;
	cvta.to.global.u64 	%rd8, %rd1;
	cvt.s64.s32 	%rd9, %r1;
$L__BB390_4:
	mad.lo.s64 	%rd20, %rd26, %rd2, %rd6;
	shl.b64 	%rd21, %rd20, 1;
	add.s64 	%rd22, %rd8, %rd21;
	ld.global.u16 	%rs1, [%rd22];
	// begin inline asm
	{ cvt.f32.bf16 %f1, %rs1;}

	// end inline asm
	max.f32 	%f17, %f1, 0fFF800000;
	ld.global.u16 	%rs2, [%rd22+64];
	// begin inline asm
	{ cvt.f32.bf16 %f2, %rs2;}

	// end inline asm
	max.f32 	%f18, %f17, %f2;
	ld.global.u16 	%rs3, [%rd22+128];
	// begin inline asm
	{ cvt.f32.bf16 %f3, %rs3;}

	// end inline asm
	max.f32 	%f19, %f18, %f3;
	ld.global.u16 	%rs4, [%rd22+192];
	// begin inline asm
	{ cvt.f32.bf16 %f4, %rs4;}

	// end inline asm
	max.f32 	%f20, %f19, %f4;
	ld.global.u16 	%rs5, [%rd22+256];
	// begin inline asm
	{ cvt.f32.bf16 %f5, %rs5;}

	// end inline asm
	max.f32 	%f21, %f20, %f5;
	ld.global.u16 	%rs6, [%rd22+320];
	// begin inline asm
	{ cvt.f32.bf16 %f6, %rs6;}

	// end inline asm
	max.f32 	%f22, %f21, %f6;
	ld.global.u16 	%rs7, [%rd22+384];
	// begin inline asm
	{ cvt.f32.bf16 %f7, %rs7;}

	// end inline asm
	max.f32 	%f23, %f22, %f7;
	ld.global.u16 	%rs8, [%rd22+448];
	// begin inline asm
	{ cvt.f32.bf16 %f8, %rs8;}

	// end inline asm
	max.f32 	%f24, %f23, %f8;
	mov.b32 	%r8, %f24;
	shfl.sync.bfly.b32	%r9|%p3, %r8, 16, 31, -1;
	mov.b32 	%f25, %r9;
	max.f32 	%f26, %f24, %f25;
	mov.b32 	%r10, %f26;
	shfl.sync.bfly.b32	%r11|%p4, %r10, 8, 31, -1;
	mov.b32 	%f27, %r11;
	max.f32 	%f28, %f26, %f27;
	mov.b32 	%r12, %f28;
	shfl.sync.bfly.b32	%r13|%p5, %r12, 4, 31, -1;
	mov.b32 	%f29, %r13;
	max.f32 	%f30, %f28, %f29;
	mov.b32 	%r14, %f30;
	shfl.sync.bfly.b32	%r15|%p6, %r14, 2, 31, -1;
	mov.b32 	%f31, %r15;
	max.f32 	%f32, %f30, %f31;
	mov.b32 	%r16, %f32;
	shfl.sync.bfly.b32	%r17|%p7, %r16, 1, 31, -1;
	mov.b32 	%f33, %r17;
	max.f32 	%f34, %f32, %f33;
	sub.f32 	%f35, %f1, %f34;
	fma.rn.f32 	%f36, %f35, 0f3BBB989D, 0f3F000000;
	cvt.sat.f32.f32 	%f37, %f36;
	mov.f32 	%f38, 0f4B400001;
	mov.f32 	%f39, 0f437C0000;
	fma.rm.f32 	%f40, %f37, %f39, %f38;
	add.f32 	%f41, %f40, 0fCB40007F;
	neg.f32 	%f42, %f41;
	fma.rn.f32 	%f43, %f35, 0f3FB8AA3B, %f42;
	fma.rn.f32 	%f44, %f35, 0f32A57060, %f43;
	mov.b32 	%r18, %f40;
	shl.b32 	%r19, %r18, 23;
	mov.b32 	%f45, %r19;
	ex2.approx.ftz.f32 	%f46, %f44;
	mul.f32 	%f47, %f46, %f45;
	add.f32 	%f48, %f47, 0f00000000;
	sub.f32 	%f49, %f2, %f34;
	fma.rn.f32 	%f50, %f49, 0f3BBB989D, 0f3F000000;
	cvt.sat.f32.f32 	%f51, %f50;
	fma.rm.f32 	%f52, %f51, %f39, %f38;
	add.f32 	%f53, %f52, 0fCB40007F;
	neg.f32 	%f54, %f53;
	fma.rn.f32 	%f55, %f49, 0f3FB8AA3B, %f54;
	fma.rn.f32 	%f56, %f49, 0f32A57060, %f55;
	mov.b32 	%r20, %f52;
	shl.b32 	%r21, %r20, 23;
	mov.b32 	%f57, %r21;
	ex2.approx.ftz.f32 	%f58, %f56;
	mul.f32 	%f59, %f58, %f57;
	add.f32 	%f60, %f48, %f59;
	sub.f32 	%f61, %f3, %f34;
	fma.rn.f32 	%f62, %f61, 0f3BBB989D, 0f3F000000;
	cvt.sat.f32.f32 	%f63, %f62;
	fma.rm.f32 	%f64, %f63, %f39, %f38;
	add.f32 	%f65, %f64, 0fCB40007F;
	neg.f32 	%f66, %f65;
	fma.rn.f32 	%f67, %f61, 0f3FB8AA3B, %f66;
	fma.rn.f32 	%f68, %f61, 0f32A57060, %f67;
	mov.b32 	%r22, %f64;
	shl.b32 	%r23, %r22, 23;
	mov.b32 	%f69, %r23;
	ex2.approx.ftz.f32 	%f70, %f68;
	mul.f32 	%f71, %f70, %f69;
	add.f32 	%f72, %f60, %f71;
	sub.f32 	%f73, %f4, %f34;
	fma.rn.f32 	%f74, %f73, 0f3BBB989D, 0f3F000000;
	cvt.sat.f32.f32 	%f75, %f74;
	fma.rm.f32 	%f76, %f75, %f39, %f38;
	add.f32 	%f77, %f76, 0fCB40007F;
	neg.f32 	%f78, %f77;
	fma.rn.f32 	%f79, %f73, 0f3FB8AA3B, %f78;
	fma.rn.f32 	%f80, %f73, 0f32A57060, %f79;
	mov.b32 	%r24, %f76;
	shl.b32 	%r25, %r24, 23;
	mov.b32 	%f81, %r25;
	ex2.approx.ftz.f32 	%f82, %f80;
	mul.f32 	%f83, %f82, %f81;
	add.f32 	%f84, %f72, %f83;
	sub.f32 	%f85, %f5, %f34;
	fma.rn.f32 	%f86, %f85, 0f3BBB989D, 0f3F000000;
	cvt.sat.f32.f32 	%f87, %f86;
	fma.rm.f32 	%f88, %f87, %f39, %f38;
	add.f32 	%f89, %f88, 0fCB40007F;
	neg.f32 	%f90, %f89;
	fma.rn.f32 	%f91, %f85, 0f3FB8AA3B, %f90;
	fma.rn.f32 	%f92, %f85, 0f32A57060, %f91;
	mov.b32 	%r26, %f88;
	shl.b32 	%r27, %r26, 23;
	mov.b32 	%f93, %r27;
	ex2.approx.ftz.f32 	%f94, %f92;
	mul.f32 	%f95, %f94, %f93;
	add.f32 	%f96, %f84, %f95;
	sub.f32 	%f97, %f6, %f34;
	fma.rn.f32 	%f98, %f97, 0f3BBB989D, 0f3F000000;
	cvt.sat.f32.f32 	%f99, %f98;
	fma.rm.f32 	%f100, %f99, %f39, %f38;
	add.f32 	%f101, %f100, 0fCB40007F;
	neg.f32 	%f102, %f101;
	fma.rn.f32 	%f103, %f97, 0f3FB8AA3B, %f102;
	fma.rn.f32 	%f104, %f97, 0f32A57060, %f103;
	mov.b32 	%r28, %f100;
	shl.b32 	%r29, %r28, 23;
	mov.b32 	%f105, %r29;
	ex2.approx.ftz.f32 	%f106, %f104;
	mul.f32 	%f107, %f106, %f105;
	add.f32 	%f108, %f96, %f107;
	sub.f32 	%f109, %f7, %f34;
	fma.rn.f32 	%f110, %f109, 0f3BBB989D, 0f3F000000;
	cvt.sat.f32.f32 	%f111, %f110;
	fma.rm.f32 	%f112, %f111, %f39, %f38;
	add.f32 	%f113, %f112, 0fCB40007F;
	neg.f32 	%f114, %f113;
	fma.rn.f32 	%f115, %f109, 0f3FB8AA3B, %f114;
	fma.rn.f32 	%f116, %f109, 0f32A57060, %f115;
	mov.b32 	%r30, %f112;
	shl.b32 	%r31, %r30, 23;
	mov.b32 	%f117, %r31;
	ex2.approx.ftz.f32 	%f118, %f116;
	mul.f32 	%f119, %f118, %f117;
	add.f32 	%f120, %f108, %f119;
	sub.f32 	%f121, %f8, %f34;
	fma.rn.f32 	%f122, %f121, 0f3BBB989D, 0f3F000000;
	cvt.sat.f32.f32 	%f123, %f122;
	fma.rm.f32 	%f124, %f123, %f39, %f38;
	add.f32 	%f125, %f124, 0fCB40007F;
	neg.f32 	%f126, %f125;
	fma.rn.f32 	%f127, %f121, 0f3FB8AA3B, %f126;
	fma.rn.f32 	%f128, %f121, 0f32A57060, %f127;
	mov.b32 	%r32, %f124;
	shl.b32 	%r33, %r32, 23;
	mov.b32 	%f129, %r33;
	ex2.approx.ftz.f32 	%f130, %f128;
	mul.f32 	%f131, %f130, %f129;
	add.f32 	%f132, %f120, %f131;
	mov.b32 	%r34, %f132;
	shfl.sync.bfly.b32	%r35|%p8, %r34, 16, 31, -1;
	mov.b32 	%f133, %r35;
	add.f32 	%f134, %f132, %f133;
	mov.b32 	%r36, %f134;
	shfl.sync.bfly.b32	%r37|%p9, %r36, 8, 31, -1;
	mov.b32 	%f135, %r37;
	add.f32 	%f136, %f134, %f135;
	mov.b32 	%r38, %f136;
	shfl.sync.bfly.b32	%r39|%p10, %r38, 4, 31, -1;
	mov.b32 	%f137, %r39;
	add.f32 	%f138, %f136, %f137;
	mov.b32 	%r40, %f138;
	shfl.sync.bfly.b32	%r41|%p11, %r40, 2, 31, -1;
	mov.b32 	%f139, %r41;
	add.f32 	%f140, %f138, %f139;
	mov.b32 	%r42, %f140;
	shfl.sync.bfly.b32	%r43|%p12, %r42, 1, 31, -1;
	mov.b32 	%f141, %r43;
	add.f32 	%f142, %f140, %f141;
	div.rn.f32 	%f9, %f47, %f142;
	div.rn.f32 	%f10, %f59, %f142;
	div.rn.f32 	%f11, %f71, %f142;
	div.rn.f32 	%f12, %f83, %f142;
	div.rn.f32 	%f13, %f95, %f142;
	div.rn.f32 	%f14, %f107, %f142;
	div.rn.f32 	%f15, %f119, %f142;
	div.rn.f32 	%f16, %f131, %f142;
	mad.lo.s64 	%rd23, %rd26, %rd4, %rd6;
	// begin inline asm
	{  cvt.rn.bf16.f32 %rs9, %f9;}

	// end inline asm
	shl.b64 	%rd24, %rd23, 1;
	add.s64 	%rd25, %rd7, %rd24;
	st.global.u16 	[%rd25], %rs9;
	// begin inline asm
	{  cvt.rn.bf16.f32 %rs10, %f10;}

	// end inline asm
	st.global.u16 	[%rd25+64], %rs10;
	// begin inline asm
	{  cvt.rn.bf16.f32 %rs11, %f11;}

	// end inline asm
	st.global.u16 	[%rd25+128], %rs11;
	// begin inline asm
	{  cvt.rn.bf16.f32 %rs12, %f12;}

	// end inline asm
	st.global.u16 	[%rd25+192], %rs12;
	// begin inline asm
	{  cvt.rn.bf16.f32 %rs13, %f13;}

	// end inline asm
	st.global.u16 	[%rd25+256], %rs13;
	// begin inline asm
	{  cvt.rn.bf16.f32 %rs14, %f14;}

	// end inline asm
	st.global.u16 	[%rd25+320], %rs14;
	// begin inline asm
	{  cvt.rn.bf16.f32 %rs15, %f15;}

	// end inline asm
	st.global.u16 	[%rd25+384], %rs15;
	// begin inline asm
	{  cvt.rn.bf16.f32 %rs16, %f16;}

	// end inline asm
	st.global.u16 	[%rd25+448], %rs16;
	add.s64 	%rd26, %rd26, %rd9;
	setp.lt.s64 	%p13, %rd26, %rd12;
	@%p13 bra 	$L__BB390_4;
$L__BB390_5:
	ret;

}
	// .globl	_Z15SoftmaxWarpImplI10DirectLoadI13__nv_bfloat16fE11DirectStoreIfS1_EfLi1ELi8ELi32ELi1ELb1EL9Algorithm0EEvT_T0_ll
.visible .entry _Z15SoftmaxWarpImplI10DirectLoadI13__nv_bfloat16fE11DirectStoreIfS1_EfLi1ELi8ELi32ELi1ELb1EL9Algorithm0EEvT_T0_ll(
	.param .align 8 .b8 _Z15SoftmaxWarpImplI10DirectLoadI13__nv_bfloat16fE11DirectStoreIfS1_EfLi1ELi8ELi32ELi1ELb1EL9Algorithm0EEvT_T0_ll_param_0[16],
	.param .align 8 .b8 _Z15SoftmaxWarpImplI10DirectLoadI13__nv_bfloat16fE11DirectStoreIfS1_EfLi1ELi8ELi32ELi1ELb1EL9Algorithm0EEvT_T0_ll_param_1[16],
	.param .u64 _Z15SoftmaxWarpImplI10DirectLoadI13__nv_bfloat16fE11DirectStoreIfS1_EfLi1ELi8ELi32ELi1ELb1EL9Algorithm0EEvT_T0_ll_param_2,
	.param .u64 _Z15SoftmaxWarpImplI10DirectLoadI13__nv_bfloat16fE11DirectStoreIfS1_EfLi1ELi8ELi32ELi1ELb1EL9Algorithm0EEvT_T0_ll_param_3
)
{
	.reg .pred 	%p<30>;
	.reg .b16 	%rs<17>;
	.reg .b32 	%r<51>;
	.reg .b32 	%f<199>;
	.reg .b64 	%rd<35>;

	ld.param.u64 	%rd20, [_Z15SoftmaxWarpImplI10DirectLoadI13__nv_bfloat16fE11DirectStoreIfS1_EfLi1ELi8ELi32ELi1ELb1EL9Algorithm0EEvT_T0_ll_param_1+8];
	ld.param.u64 	%rd19, [_Z15SoftmaxWarpImplI10DirectLoadI13__nv_bfloat16fE11DirectStoreIfS1_EfLi1ELi8ELi32ELi1ELb1EL9Algorithm0EEvT_T0_ll_param_1];
	ld.param.u64 	%rd18, [_Z15SoftmaxWarpImplI10DirectLoadI13__nv_bfloat16fE11DirectStoreIfS1_EfLi1ELi8ELi32ELi1ELb1EL9Algorithm0EEvT_T0_ll_param_0+8];
	ld.param.u64 	%rd17, [_Z15SoftmaxWarpImplI10DirectLoadI13__nv_bfloat16fE11DirectStoreIfS1_EfLi1ELi8ELi32ELi1ELb1EL9Algorithm0EEvT_T0_ll_param_0];
	ld.param.u64 	%rd21, [_Z15SoftmaxWarpImplI10DirectLoadI13__nv_bfloat16fE11DirectStoreIfS1_EfLi1ELi8ELi32ELi1ELb1EL9Algorithm0EEvT_T0_ll_param_2];
	ld.param.u64 	%rd22, [_Z15SoftmaxWarpImplI10DirectLoadI13__nv_bfloat16fE11DirectStoreIfS1_EfLi1ELi8ELi32ELi1ELb1EL9Algorithm0EEvT_T0_ll_param_3];
	setp.lt.s64 	%p1, %rd22, 257;
	@%p1 bra 	$L__BB391_2;
	mov.u64 	%rd23, $str;
	cvta.global.u64 	%rd24, %rd23;
	mov.u64 	%rd25, $str$1;
	cvta.global.u64 	%rd26, %rd25;
	mov.u64 	%rd27, __unnamed_382;
	cvta.global.u64 	%rd28, %rd27;
	{ // callseq 381, 0
	.param .b64 param0;
	st.param.b64 	[param0], %rd24;
	.param .b64 param1;
	st.param.b64 	[param1], %rd26;
	.param .b32 param2;
	st.param.b32 	[param2], 358;
	.param .b64 param3;
	st.param.b64 	[param3], %rd28;
	.param .b64 param4;
	st.param.b64 	[param4], 1;
	call.uni 
	__assertfail, 
	(
	param0, 
	param1, 
	param2, 
	param3, 
	param4
	);
	} // callseq 381
$L__BB391_2:
	mov.u32 	%r2, %nctaid.x;
	mov.u32 	%r3, %ntid.y;
	mul.lo.s32 	%r1, %r2, %r3;
	mov.u32 	%r4, %ctaid.x;
	mov.u32 	%r5, %tid.y;
	mad.lo.s32 	%r6, %r4, %r3, %r5;
	cvt.s64.s32 	%rd34, %r6;
	setp.le.s64 	%p2, %rd21, %rd34;
	@%p2 bra 	$L__BB391_37;
	mov.u32 	%r7, %tid.x;
	cvt.u64.u32 	%rd3, %r7;
	add.s32 	%r8, %r7, 32;
	cvt.u64.u32 	%rd4, %r8;
	add.s32 	%r9, %r7, 64;
	cvt.u64.u32 	%rd5, %r9;
	add.s32 	%r10, %r7, 96;
	cvt.u64.u32 	%rd6, %r10;
	add.s32 	%r11, %r7, 128;
	cvt.u64.u32 	%rd7, %r11;
	add.s32 	%r12, %r7, 160;
	cvt.u64.u32 	%rd8, %r12;
	add.s32 	%r13, %r7, 192;
	cvt.u64.u32 	%rd9, %r13;
	add.s32 	%r14, %r7, 224;
	cvt.u64.u32 	%rd10, %r14;
	cvta.to.global.u64 	%rd11, %rd17;
	cvt.s64.s32 	%rd12, %r1;
$L__BB391_4:
	setp.le.s64 	%p3, %rd22, %rd3;
	mad.lo.s64 	%rd29, %rd34, %rd18, %rd3;
	shl.b64 	%rd30, %rd29, 1;
	add.s64 	%rd14, %rd11, %rd30;
	mov.f32 	%f183, 0fFF800000;
	mov.f32 	%f186, %f183;
	@%p3 bra 	$L__BB391_6;
	ld.global.u16 	%rs1, [%rd14];
	// begin inline asm
	{ cvt.f32.bf16 %f183, %rs1;}

	// end inline asm
	max.f32 	%f186, %f183, 0fFF800000;
$L__BB391_6:
	setp.le.s64 	%p4, %rd22, %rd4;
	mov.f32 	%f185, 0fFF800000;
	@%p4 bra 	$L__BB391_8;
	ld.global.u16 	%rs2, [%rd14+64];
	// begin inline asm
	{ cvt.f32.bf16 %f185, %rs2;}

	// end inline asm
	max.f32 	%f186, %f186, %f185;
$L__BB391_8:
	setp.le.s64 	%p5, %rd22, %rd5;
	mov.f32 	%f187, 0fFF800000;
	@%p5 bra 	$L__BB391_10;
	ld.global.u16 	%rs3, [%rd14+128];
	// begin inline asm
	{ cvt.f32.bf16 %f187, %rs3;}

	// end inline asm
	max.f32 	%f186, %f186, %f187;
$L__BB391_10:
	setp.le.s64 	%p6, %rd22, %rd6;
	mov.f32 	%f189, 0fFF800000;
	@%p6 bra 	$L__BB391_12;
	ld.global.u16 	%rs4, [%rd14+192];
	// begin inline asm
	{ cvt.f32.bf16 %f189, %rs4;}

	// end inline asm
	max.f32 	%f186, %f186, %f189;
$L__BB391_12:
	setp.le.s64 	%p7, %rd22, %rd7;
	mov.f32 	%f191, 0fFF800000;
	@%p7 bra 	$L__BB391_14;
	ld.global.u16 	%rs5, [%rd14+256];
	// begin inline asm
	{ cvt.f32.bf16 %f191, %rs5;}

	// end inline asm
	max.f32 	%f186, %f186, %f191;
$L__BB391_14:
	setp.le.s64 	%p8, %rd22, %rd8;
	mov.f32 	%f193, 0fFF800000;
	@%p8 bra 	$L__BB391_16;
	ld.global.u16 	%rs6, [%rd14+320];
	// begin inline asm
	{ cvt.f32.bf16 %f193, %rs6;}

	// end inline asm
	max.f32 	%f186, %f186, %f193;
$L__BB391_16:
	setp.le.s64 	%p9, %rd22, %rd9;
	mov.f32 	%f195, 0fFF800000;
	@%p9 bra 	$L__BB391_18;
	ld.global.u16 	%rs7, [%rd14+384];
	// begin inline asm
	{ cvt.f32.bf16 %f195, %rs7;}

	// end inline asm
	max.f32 	%f186, %f186, %f195;
$L__BB391_18:
	setp.le.s64 	%p10, %rd22, %rd10;
	mov.f32 	%f197, 0fFF800000;
	@%p10 bra 	$L__BB391_20;
	ld.global.u16 	%rs8, [%rd14+448];
	// begin inline asm
	{ cvt.f32.bf16 %f197, %rs8;}

	// end inline asm
	max.f32 	%f186, %f186, %f197;
$L__BB391_20:
	setp.le.s64 	%p11, %rd22, %rd3;
	mov.b32 	%r15, %f186;
	shfl.sync.bfly.b32	%r16|%p12, %r15, 16, 31, -1;
	mov.b32 	%f57, %r16;
	max.f32 	%f58, %f186, %f57;
	mov.b32 	%r17, %f58;
	shfl.sync.bfly.b32	%r18|%p13, %r17, 8, 31, -1;
	mov.b32 	%f59, %r18;
	max.f32 	%f60, %f58, %f59;
	mov.b32 	%r19, %f60;
	shfl.sync.bfly.b32	%r20|%p14, %r19, 4, 31, -1;
	mov.b32 	%f61, %r20;
	max.f32 	%f62, %f60, %f61;
	mov.b32 	%r21, %f62;
	shfl.sync.bfly.b32	%r22|%p15, %r21, 2, 31, -1;
	mov.b32 	%f63, %r22;
	max.f32 	%f64, %f62, %f63;
	mov.b32 	%r23, %f64;
	shfl.sync.bfly.b32	%r24|%p16, %r23, 1, 31, -1;
	mov.b32 	%f65, %r24;
	max.f32 	%f66, %f64, %f65;
	sub.f32 	%f67, %f183, %f66;
	fma.rn.f32 	%f68, %f67, 0f3BBB989D, 0f3F000000;
	cvt.sat.f32.f32 	%f69, %f68;
	mov.f32 	%f70, 0f4B400001;
	mov.f32 	%f71, 0f437C0000;
	fma.rm.f32 	%f72, %f69, %f71, %f70;
	add.f32 	%f73, %f72, 0fCB40007F;
	neg.f32 	%f74, %f73;
	fma.rn.f32 	%f75, %f67, 0f3FB8AA3B, %f74;
	fma.rn.f32 	%f76, %f67, 0f32A57060, %f75;
	mov.b32 	%r25, %f72;
	shl.b32 	%r26, %r25, 23;
	mov.b32 	%f77, %r26;
	ex2.approx.ftz.f32 	%f78, %f76;
	mul.f32 	%f79, %f78, %f77;
	add.f32 	%f80, %f79, 0f00000000;
	sub.f32 	%f81, %f185, %f66;
	fma.rn.f32 	%f82, %f81, 0f3BBB989D, 0f3F000000;
	cvt.sat.f32.f32 	%f83, %f82;
	fma.rm.f32 	%f84, %f83, %f71, %f70;
	add.f32 	%f85, %f84, 0fCB40007F;
	neg.f32 	%f86, %f85;
	fma.rn.f32 	%f87, %f81, 0f3FB8AA3B, %f86;
	fma.rn.f32 	%f88, %f81, 0f32A57060, %f87;
	mov.b32 	%r27, %f84;
	shl.b32 	%r28, %r27, 23;
	mov.b32 	%f89, %r28;
	ex2.approx.ftz.f32 	%f90, %f88;
	mul.f32 	%f91, %f90, %f89;
	add.f32 	%f92, %f80, %f91;
	sub.f32 	%f93, %f187, %f66;
	fma.rn.f32 	%f94, %f93, 0f3BBB989D, 0f3F000000;
	cvt.sat.f32.f32 	%f95, %f94;
	fma.rm.f32 	%f96, %f95, %f71, %f70;
	add.f32 	%f97, %f96, 0fCB40007F;
	neg.f32 	%f98, %f97;
	fma.rn.f32 	%f99, %f93, 0f3FB8AA3B, %f98;
	fma.rn.f32 	%f100, %f93, 0f32A57060, %f99;
	mov.b32 	%r29, %f96;
	shl.b32 	%r30, %r29, 23;
	mov.b32 	%f101, %r30;
	ex2.approx.ftz.f32 	%f102, %f100;
	mul.f32 	%f103, %f102, %f101;
	add.f32 	%f104, %f92, %f103;
	sub.f32 	%f105, %f189, %f66;
	fma.rn.f32 	%f106, %f105, 0f3BBB989D, 0f3F000000;
	cvt.sat.f32.f32 	%f107, %f106;
	fma.rm.f32 	%f108, %f107, %f71, %f70;
	add.f32 	%f109, %f108, 0fCB40007F;
	neg.f32 	%f110, %f109;
	fma.rn.f32 	%f111, %f105, 0f3FB8AA3B, %f110;
	fma.rn.f32 	%f112, %f105, 0f32A57060, %f111;
	mov.b32 	%r31, %f108;
	shl.b32 	%r32, %r31, 23;
	mov.b32 	%f113, %r32;
	ex2.approx.ftz.f32 	%f114, %f112;
	mul.f32 	%f115, %f114, %f113;
	add.f32 	%f116, %f104, %f115;
	sub.f32 	%f117, %f191, %f66;
	fma.rn.f32 	%f118, %f117, 0f3BBB989D, 0f3F000000;
	cvt.sat.f32.f32 	%f119, %f118;
	fma.rm.f32 	%f120, %f119, %f71, %f70;
	add.f32 	%f121, %f120, 0fCB40007F;
	neg.f32 	%f122, %f121;
	fma.rn.f32 	%f123, %f117, 0f3FB8AA3B, %f122;
	fma.rn.f32 	%f124, %f117, 0f32A57060, %f123;
	mov.b32 	%r33, %f120;
	shl.b32 	%r34, %r33, 23;
	mov.b32 	%f125, %r34;
	ex2.approx.ftz.f32 	%f126, %f124;
	mul.f32 	%f127, %f126, %f125;
	add.f32 	%f128, %f116, %f127;
	sub.f32 	%f129, %f193, %f66;
	fma.rn.f32 	%f130, %f129, 0f3BBB989D, 0f3F000000;
	cvt.sat.f32.f32 	%f131, %f130;
	fma.rm.f32 	%f132, %f131, %f71, %f70;
	add.f32 	%f133, %f132, 0fCB40007F;
	neg.f32 	%f134, %f133;
	fma.rn.f32 	%f135, %f129, 0f3FB8AA3B, %f134;
	fma.rn.f32 	%f136, %f129, 0f32A57060, %f135;
	mov.b32 	%r35, %f132;
	shl.b32 	%r36, %r35, 23;
	mov.b32 	%f137, %r36;
	ex2.approx.ftz.f32 	%f138, %f136;
	mul.f32 	%f139, %f138, %f137;
	add.f32 	%f140, %f128, %f139;
	sub.f32 	%f141, %f195, %f66;
	fma.rn.f32 	%f142, %f141, 0f3BBB989D, 0f3F000000;
	cvt.sat.f32.f32 	%f143, %f142;
	fma.rm.f32 	%f144, %f143, %f71, %f70;
	add.f32 	%f145, %f144, 0fCB40007F;
	neg.f32 	%f146, %f145;
	fma.rn.f32 	%f147, %f141, 0f3FB8AA3B, %f146;
	fma.rn.f32 	%f148, %f141, 0f32A57060, %f147;
	mov.b32 	%r37, %f144;
	shl.b32 	%r38, %r37, 23;
	mov.b32 	%f149, %r38;
	ex2.approx.ftz.f32 	%f150, %f148;
	mul.f32 	%f151, %f150, %f149;
	add.f32 	%f152, %f140, %f151;
	sub.f32 	%f153, %f197, %f66;
	fma.rn.f32 	%f154, %f153, 0f3BBB989D, 0f3F000000;
	cvt.sat.f32.f32 	%f155, %f154;
	fma.rm.f32 	%f156, %f155, %f71, %f70;
	add.f32 	%f157, %f156, 0fCB40007F;
	neg.f32 	%f158, %f157;
	fma.rn.f32 	%f159, %f153, 0f3FB8AA3B, %f158;
	fma.rn.f32 	%f160, %f153, 0f32A57060, %f159;
	mov.b32 	%r39, %f156;
	shl.b32 	%r40, %r39, 23;
	mov.b32 	%f161, %r40;
	ex2.approx.ftz.f32 	%f162, %f160;
	mul.f32 	%f163, %f162, %f161;
	add.f32 	%f164, %f152, %f163;
	mov.b32 	%r41, %f164;
	shfl.sync.bfly.b32	%r42|%p17, %r41, 16, 31, -1;
	mov.b32 	%f165, %r42;
	add.f32 	%f166, %f164, %f165;
	mov.b32 	%r43, %f166;
	shfl.sync.bfly.b32	%r44|%p18, %r43, 8, 31, -1;
	mov.b32 	%f167, %r44;
	add.f32 	%f168, %f166, %f167;
	mov.b32 	%r45, %f168;
	shfl.sync.bfly.b32	%r46|%p19, %r45, 4, 31, -1;
	mov.b32 	%f169, %r46;
	add.f32 	%f170, %f168, %f169;
	mov.b32 	%r47, %f170;
	shfl.sync.bfly.b32	%r48|%p20, %r47, 2, 31, -1;
	mov.b32 	%f171, %r48;
	add.f32 	%f172, %f170, %f171;
	mov.b32 	%r49, %f172;
	shfl.sync.bfly.b32	%r50|%p21, %r49, 1, 31, -1;
	mov.b32 	%f173, %r50;
	add.f32 	%f174, %f172, %f173;
	div.rn.f32 	%f33, %f79, %f174;
	div.rn.f32 	%f34, %f91, %f174;
	div.rn.f32 	%f35, %f103, %f174;
	div.rn.f32 	%f36, %f115, %f174;
	div.rn.f32 	%f37, %f127, %f174;
	div.rn.f32 	%f38, %f139, %f174;
	div.rn.f32 	%f39, %f151, %f174;
	div.rn.f32 	%f40, %f163, %f174;
	mad.lo.s64 	%rd31, %rd34, %rd20, %rd3;
	cvta.to.global.u64 	%rd32, %rd19;
	shl.b64 	%rd33, %rd31, 1;
	add.s64 	%rd15, %rd32, %rd33;
	@%p11 bra 	$L__BB391_22;
	// begin inline asm
	{  cvt.rn.bf16.f32 %rs9, %f33;}

	// end inline asm
	st.global.u16 	[%rd15], %rs9;
$L__BB391_22:
	setp.le.s64 	%p22, %rd22, %rd4;
	@%p22 bra 	$L__BB391_24;
	// begin inline asm
	{  cvt.rn.bf16.f32 %rs10, %f34;}

	// end inline asm
	st.global.u16 	[%rd15+64], %rs10;
$L__BB391_24:
	setp.le.s64 	%p23, %rd22, %rd5;
	@%p23 bra 	$L__BB391_26;
	// begin inline asm
	{  cvt.rn.bf16.f32 %rs11, %f35;}

	// end inline asm
	st.global.u16 	[%rd15+128], %rs11;
$L__BB391_26:
	setp.le.s64 	%p24, %rd22, %rd6;
	@%p24 bra 	$L__BB391_28;
	// begin inline asm
	{  cvt.rn.bf16.f32 %rs12, %f36;}

	// end inline asm
	st.global.u16 	[%rd15+192], %rs12;
$L__BB391_28:
	setp.le.s64 	%p25, %rd22, %rd7;
	@%p25 bra 	$L__BB391_30;
	// begin inline asm
	{  cvt.rn.bf16.f32 %rs13, %f37;}

	// end inline asm
	st.global.u16 	[%rd15+256], %rs13;
$L__BB391_30:
	setp.le.s64 	%p26, %rd22, %rd8;
	@%p26 bra 	$L__BB391_32;
	// begin inline asm
	{  cvt.rn.bf16.f32 %rs14, %f38;}

	// end inline asm
	st.global.u16 	[%rd15+320], %rs14;
$L__BB391_32:
	setp.le.s64 	%p27, %rd22, %rd9;
	@%p27 bra 	$L__BB391_34;
	// begin inline asm
	{  cvt.rn.bf16.f32 %rs15, %f39;}

	// end inline asm
	st.global.u16 	[%rd15+384], %rs15;
$L__BB391_34:
	setp.le.s64 	%p28, %rd22, %rd10;
	@%p28 bra 	$L__BB391_36;
	// begin inline asm
	{  cvt.rn.bf16.f32 %rs16, %f40;}

	// end inline asm
	st.global.u16 	[%rd15+448], %rs16;
$L__BB391_36:
	add.s64 	%rd34, %rd34, %rd12;
	setp.lt.s64 	%p29, %rd34, %rd21;
	@%p29 bra 	$L__BB391_4;
$L__BB391_37:
	ret;

}
	// .globl	_Z15SoftmaxWarpImplI10DirectLoadI13__nv_bfloat16fE11DirectStoreIfS1_EfLi1ELi9ELi32ELi1ELb0EL9Algorithm0EEvT_T0_ll
.visible .entry _Z15SoftmaxWarpImplI10DirectLoadI13__nv_bfloat16fE11DirectStoreIfS1_EfLi1ELi9ELi32ELi1ELb0EL9Algorithm0EEvT_T0_ll(
	.param .align 8 .b8 _Z15SoftmaxWarpImplI10DirectLoadI13__nv_bfloat16fE11DirectStoreIfS1_EfLi1ELi9ELi32ELi1ELb0EL9Algorithm0EEvT_T0_ll_param_0[16],
	.param .align 8 .b8 _Z15SoftmaxWarpImplI10DirectLoadI13__nv_bfloat16fE11DirectStoreIfS1_EfLi1ELi9ELi32ELi1ELb0EL9Algorithm0EEvT_T0_ll_param_1[16],
	.param .u64 _Z15SoftmaxWarpImplI10DirectLoadI13__nv_bfloat16fE11DirectStoreIfS1_EfLi1ELi9ELi32ELi1ELb0EL9Algorithm0EEvT_T0_ll_param_2,
	.param .u64 _Z15SoftmaxWarpImplI10DirectLoadI13__nv_bfloat16fE11DirectStoreIfS1_EfLi1ELi9ELi32ELi1ELb0EL9Algorithm0EEvT_T0_ll_param_3
)
{
	.reg .pred 	%p<14>;
	.reg .b16 	%rs<19>;
	.reg .b32 	%r<46>;
	.reg .b32 	%f<158>;
	.reg .b64 	%rd<27>;

	ld.param.u64 	%rd1, [_Z15SoftmaxWarpImplI10DirectLoadI13__nv_bfloat16fE11DirectStoreIfS1_EfLi1ELi9ELi32ELi1ELb0EL9Algorithm0EEvT_T0_ll_param_0];
	ld.param.u64 	%rd2, [_Z15SoftmaxWarpImplI10DirectLoadI13__nv_bfloat16fE11DirectStoreIfS1_EfLi1ELi9ELi32ELi1ELb0EL9Algorithm0EEvT_T0_ll_param_0+8];
	ld.param.u64 	%rd3, [_Z15SoftmaxWarpImplI10DirectLoadI13__nv_bfloat16fE11DirectStoreIfS1_EfLi1ELi9ELi32ELi1ELb0EL9Algorithm0EEvT_T0_ll_param_1];
	ld.param.u64 	%rd4, [_Z15SoftmaxWarpImplI10DirectLoadI13__nv_bfloat16fE11DirectStoreIfS1_EfLi1ELi9ELi32ELi1ELb0EL9Algorithm0EEvT_T0_ll_param_1+8];
	ld.param.u64 	%rd12, [_Z15SoftmaxWarpImplI10DirectLoadI13__nv_bfloat16fE11DirectStoreIfS1_EfLi1ELi9ELi32ELi1ELb0EL9Algorithm0EEvT_T0_ll_param_2];
	ld.param.u64 	%rd13, [_Z15SoftmaxWarpImplI10DirectLoadI13__nv_bfloat16fE11DirectStoreIfS1_EfLi1ELi9ELi32ELi1ELb0EL9Algorithm0EEvT_T0_ll_param_3];
	setp.lt.s64 	%p1, %rd13, 289;
	@%p1 bra 	$L__BB392_2;
	mov.u64 	%rd14, $str;
	cvta.global.u64 	%rd15, %rd14;
	mov.u64 	%rd16, $str$1;
	cvta.global.u64 	%rd17, %rd16;
	mov.u64 	%rd18, __unnamed_383;
	cvta.global.u64 	%rd19, %rd18;
	{ // callseq 382, 0
	.param .b64 param0;
	st.param.b64 	[param0], %rd15;
	.param .b64 param1;
	st.param.b64 	[param1], %rd17;
	.param .b32 param2;
	st.param.b32 	[param2], 358;
	.param .b64 param3;
	st.param.b64 	[param3], %rd19;
	.param .b64 param4;
	st.param.b64 	[param4], 1;
	call.uni 
	__assertfail, 
	(
	param0, 
	param1, 
	param2, 
	param3, 
	param4
	);
	} // callseq 382
$L__BB392_2:
	mov.u32 	%r2, %nctaid.x;
	mov.u32 	%r3, %ntid.y;
	mul.lo.s32 	%r1, %r2, %r3;
	mov.u32 	%r4, %ctaid.x;
	mov.u32 	%r5, %tid.y;
	mad.lo.s32 	%r6, %r4, %r3, %r5;
	cvt.s64.s32 	%rd26, %r6;
	setp.le.s64 	%p2, %rd12, %rd26;
	@%p2 bra 	$L__BB392_5;
	mov.u32 	%r7, %tid.x;
	cvt.u64.u32 	%rd6, %r7;
	cvta.to.global.u64 	%rd7, %rd3;
	cvta.to.global.u64 	%rd8, %rd1;
	cvt.s64.s32 	%rd9, %r1;
$L__BB392_4:
	mad.lo.s64 	%rd20, %rd26, %rd2, %rd6;
	shl.b64 	%rd21, %rd20, 1;
	add.s64 	%rd22, %rd8, %rd21;
	ld.global.u16 	%rs1, [%rd22];
	// begin inline asm
	{ cvt.f32.bf16 %f1, %rs1;}

	// end inline asm
	max.f32 	%f19, %f1, 0fFF800000;
	ld.global.u16 	%rs2, [%rd22+64];
	// begin inline asm
	{ cvt.f32.bf16 %f2, %rs2;}

	// end inline asm
	max.f32 	%f20, %f19, %f2;
	ld.global.u16 	%rs3, [%rd22+128];
	// begin inline asm
	{ cvt.f32.bf16 %f3, %rs3;}

	// end inline asm
	max.f32 	%f21, %f20, %f3;
	ld.global.u16 	%rs4, [%rd22+192];
	// begin inline asm
	{ cvt.f32.bf16 %f4, %rs4;}

	// end inline asm
	max.f32 	%f22, %f21, %f4;
	ld.global.u16 	%rs5, [%rd22+256];
	// begin inline asm
	{ cvt.f32.bf16 %f5, %rs5;}

	// end inline asm
	max.f32 	%f23, %f22, %f5;
	ld.global.u16 	%rs6, [%rd22+320];
	// begin inline asm
	{ cvt.f32.bf16 %f6, %rs6;}

	// end inline asm
	max.f32 	%f24, %f23, %f6;
	ld.global.u16 	%rs7, [%rd22+384];
	// begin inline asm
	{ cvt.f32.bf16 %f7, %rs7;}

	// end inline asm
	max.f32 	%f25, %f24, %f7;
	ld.global.u16 	%rs8, [%rd22+448];
	// begin inline asm
	{ cvt.f32.bf16 %f8, %rs8;}

	// end inline asm
	max.f32 	%f26, %f25, %f8;
	ld.global.u16 	%rs9, [%rd22+512];
	// begin inline asm
	{ cvt.f32.bf16 %f9, %rs9;}

	// end inline asm
	max.f32 	%f27, %f26, %f9;
	mov.b32 	%r8, %f27;
	shfl.sync.bfly.b32	%r9|%p3, %r8, 16, 31, -1;
	mov.b32 	%f28, %r9;
	max.f32 	%f29, %f27, %f28;
	mov.b32 	%r10, %f29;
	shfl.sync.bfly.b32	%r11|%p4, %r10, 8, 31, -1;
	mov.b32 	%f30, %r11;
	max.f32 	%f31, %f29, %f30;
	mov.b32 	%r12, %f31;
	shfl.sync.bfly.b32	%r13|%p5, %r12, 4, 31, -1;
	mov.b32 	%f32, %r13;
	max.f32 	%f33, %f31, %f32;
	mov.b32 	%r14, %f33;
	shfl.sync.bfly.b32	%r15|%p6, %r14, 2, 31, -1;
	mov.b32 	%f34, %r15;
	max.f32 	%f35, %f33, %f34;
	mov.b32 	%r16, %f35;
	shfl.sync.bfly.b32	%r17|%p7, %r16, 1, 31, -1;
	mov.b32 	%f36, %r17;
	max.f32 	%f37, %f35, %f36;
	sub.f32 	%f38, %f1, %f37;
	fma.rn.f32 	%f39, %f38, 0f3BBB989D, 0f3F000000;
	cvt.sat.f32.f32 	%f40, %f39;
	mov.f32 	%f41, 0f4B400001;
	mov.f32 	%f42, 0f437C0000;
	fma.rm.f32 	%f43, %f40, %f42, %f41;
	add.f32 	%f44, %f43, 0fCB40007F;
	neg.f32 	%f45, %f44;
	fma.rn.f32 	%f46, %f38, 0f3FB8AA3B, %f45;
	fma.rn.f32 	%f47, %f38, 0f32A57060, %f46;
	mov.b32 	%r18, %f43;
	shl.b32 	%r19, %r18, 23;
	mov.b32 	%f48, %r19;
	ex2.approx.ftz.f32 	%f49, %f47;
	mul.f32 	%f50, %f49, %f48;
	add.f32 	%f51, %f50, 0f00000000;
	sub.f32 	%f52, %f2, %f37;
	fma.rn.f32 	%f53, %f52, 0f3BBB989D, 0f3F000000;
	cvt.sat.f32.f32 	%f54, %f53;
	fma.rm.f32 	%f55, %f54, %f42, %f41;
	add.f32 	%f56, %f55, 0fCB40007F;
	neg.f32 	%f57, %f56;
	fma.rn.f32 	%f58, %f52, 0f3FB8AA3B, %f57;
	fma.rn.f32 	%f59, %f52, 0f32A57060, %f58;
	mov.b32 	%r20, %f55;
	shl.b32 	%r21, %r20, 23;
	mov.b32 	%f60, %r21;
	ex2.approx.ftz.f32 	%f61, %f59;
	mul.f32 	%f62, %f61, %f60;
	add.f32 	%f63, %f51, %f62;
	sub.f32 	%f64, %f3, %f37;
	fma.rn.f32 	%f65, %f64, 0f3BBB989D, 0f3F000000;
	cvt.sat.f32.f32 	%f66, %f65;
	fma.rm.f32 	%f67, %f66, %f42, %f41;
	add.f32 	%f68, %f67, 0fCB40007F;
	neg.f32 	%f69, %f68;
	fma.rn.f32 	%f70, %f64, 0f3FB8AA3B, %f69;
	fma.rn.f32 	%f71, %f64, 0f32A57060, %f70;
	mov.b32 	%r22, %f67;
	shl.b32 	%r23, %r22, 23;
	mov.b32 	%f72, %r23;
	ex2.approx.ftz.f32 	%f73, %f71;
	mul.f32 	%f74, %f73, %f72;
	add.f32 	%f75, %f63, %f74;
	sub.f32 	%f76, %f4, %f37;
	fma.rn.f32 	%f77, %f76, 0f3BBB989D, 0f3F000000;
	cvt.sat.f32.f32 	%f78, %f77;
	fma.rm.f32 	%f79, %f78, %f42, %f41;
	add.f32 	%f80, %f79, 0fCB40007F;
	neg.f32 	%f81, %f80;
	fma.rn.f32 	%f82, %f76, 0f3FB8AA3B, %f81;
	fma.rn.f32 	%f83, %f76, 0f32A57060, %f82;
	mov.b32 	%r24, %f79;
	shl.b32 	%r25, %r24, 23;
	mov.b32 	%f84, %r25;
	ex2.approx.ftz.f32 	%f85, %f83;
	mul.f32 	%f86, %f85, %f84;
	add.f32 	%f87, %f75, %f86;
	sub.f32 	%f88, %f5, %f37;
	fma.rn.f32 	%f89, %f88, 0f3BBB989D, 0f3F000000;
	cvt.sat.f32.f32 	%f90, %f89;
	fma.rm.f32 	%f91, %f90, %f42, %f41;
	add.f32 	%f92, %f91, 0fCB40007F;
	neg.f32 	%f93, %f92;
	fma.rn.f32 	%f94, %f88, 0f3FB8AA3B, %f93;
	fma.rn.f32 	%f95, %f88, 0f32A57060, %f94;
	mov.b32 	%r26, %f91;
	shl.b32 	%r27, %r26, 23;
	mov.b32 	%f96, %r27;
	ex2.approx.ftz.f32 	%f97, %f95;
	mul.f32 	%f98, %f97, %f96;
	add.f32 	%f99, %f87, %f98;
	sub.f32 	%f100, %f6, %f37;
	fma.rn.f32 	%f101, %f100, 0f3BBB989D, 0f3F000000;
	cvt.sat.f32.f32 	%f102, %f101;
	fma.rm.f32 	%f103, %f102, %f42, %f41;
	add.f32 	%f104, %f103, 0fCB40007F;
	neg.f32 	%f105, %f104;
	fma.rn.f32 	%f106, %f100, 0f3FB8AA3B, %f105;
	fma.rn.f32 	%f107, %f100, 0f32A57060, %f106;
	mov.b32 	%r28, %f103;
	shl.b32 	%r29, %r28, 23;
	mov.b32 	%f108, %r29;
	ex2.approx.ftz.f32 	%f109, %f107;
	mul.f32 	%f110, %f109, %f108;
	add.f32 	%f111, %f99, %f110;
	sub.f32 	%f112, %f7, %f37;
	fma.rn.f32 	%f113, %f112, 0f3BBB989D, 0f3F000000;
	cvt.sat.f32.f32 	%f114, %f113;
	fma.rm.f32 	%f115, %f114, %f42, %f41;
	add.f32 	%f116, %f115, 0fCB40007F;
	neg.f32 	%f117, %f116;
	fma.rn.f32 	%f118, %f112, 0f3FB8AA3B, %f117;
	fma.rn.f32 	%f119, %f112, 0f32A57060, %f118;
	mov.b32 	%r30, %f115;
	shl.b32 	%r31, %r30, 23;
	mov.b32 	%f120, %r31;
	ex2.approx.ftz.f32 	%f121, %f119;
	mul.f32 	%f122, %f121, %f120;
	add.f32 	%f123, %f111, %f122;
	sub.f32 	%f124, %f8, %f37;
	fma.rn.f32 	%f125, %f124, 0f3BBB989D, 0f3F000000;
	cvt.sat.f32.f32 	%f126, %f125;
	fma.rm.f32 	%f127, %f126, %f42, %f41;
	add.f32 	%f128, %f127, 0fCB40007F;
	neg.f32 	%f129, %f128;
	fma.rn.f32 	%f130, %f124, 0f3FB8AA3B, %f129;
	fma.rn.f32 	%f131, %f124, 0f32A57060, %f130;
	mov.b32 	%r32, %f127;
	shl.b32 	%r33, %r32, 23;
	mov.b32 	%f132, %r33;
	ex2.approx.ftz.f32 	%f133, %f131;
	mul.f32 	%f134, %f133, %f132;
	add.f32 	%f135, %f123, %f134;
	sub.f32 	%f136, %f9, %f37;
	fma.rn.f32 	%f137, %f136, 0f3BBB989D, 0f3F000000;
	cvt.sat.f32.f32 	%f138, %f137;
	fma.rm.f32 	%f139, %f138, %f42, %f41;
	add.f32 	%f140, %f139, 0fCB40007F;
	neg.f32 	%f141, %f140;
	fma.rn.f32 	%f142, %f136, 0f3FB8AA3B, %f141;
	fma.rn.f32 	%f143, %f136, 0f32A57060, %f142;
	mov.b32 	%r34, %f139;
	shl.b32 	%r35, %r34, 23;
	mov.b32 	%f144, %r35;
	ex2.approx.ftz.f32 	%f145, %f143;
	mul.f32 	%f146, %f145, %f144;
	add.f32 	%f147, %f135, %f146;
	mov.b32 	%r36, %f147;
	shfl.sync.bfly.b32	%r37|%p8, %r36, 16, 31, -1;
	mov.b32 	%f148, %r37;
	add.f32 	%f149, %f147, %f148;
	mov.b32 	%r38, %f149;
	shfl.sync.bfly.b32	%r39|%p9, %r38, 8, 31, -1;
	mov.b32 	%f150, %r39;
	add.f32 	%f151, %f149, %f150;
	mov.b32 	%r40, %f151;
	shfl.sync.bfly.b32	%r41|%p10, %r40, 4, 31, -1;
	mov.b32 	%f152, %r41;
	add.f32 	%f153, %f151, %f152;
	mov.b32 	%r42, %f153;
	shfl.sync.bfly.b32	%r43|%p11, %r42, 2, 31, -1;
	mov.b32 	%f154, %r43;
	add.f32 	%f155, %f153, %f154;
	mov.b32 	%r44, %f155;
	shfl.sync.bfly.b32	%r45|%p12, %r44, 1, 31, -1;
	mov.b32 	%f156, %r45;
	add.f32 	%f157, %f155, %f156;
	div.rn.f32 	%f10, %f50, %f157;
	div.rn.f32 	%f11, %f62, %f157;
	div.rn.f32 	%f12, %f74, %f157;
	div.rn.f32 	%f13, %f86, %f157;
	div.rn.f32 	%f14, %f98, %f157;
	div.rn.f32 	%f15, %f110, %f157;
	div.rn.f32 	%f16, %f122, %f157;
	div.rn.f32 	%f17, %f134, %f157;
	div.rn.f32 	%f18, %f146, %f157;
	mad.lo.s64 	%rd23, %rd26, %rd4, %rd6;
	// begin inline asm
	{  cvt.rn.bf16.f32 %rs10, %f10;}

	// end inline asm
	shl.b64 	%rd24, %rd23, 1;
	add.s64 	%rd25, %rd7, %rd24;
	st.global.u16 	[%rd25], %rs10;
	// begin inline asm
	{  cvt.rn.bf16.f32 %rs11, %f11;}

	// end inline asm
	st.global.u16 	[%rd25+64], %rs11;
	// begin inline asm
	{  cvt.rn.bf16.f32 %rs12, %f12;}

	// end inline asm
	st.global.u16 	[%rd25+128], %rs12;
	// begin inline asm
	{  cvt.rn.bf16.f32 %rs13, %f13;}

	// end inline asm
	st.global.u16 	[%rd25+192], %rs13;
	// begin inline asm
	{  cvt.rn.bf16.f32 %rs14, %f14;}

	// end inline asm
	st.global.u16 	[%rd25+256], %rs14;
	// begin inline asm
	{  cvt.rn.bf16.f32 %rs15, %f15;}

	// end inline asm
	st.global.u16 	[%rd25+320], %rs15;
	// begin inline asm
	{  cvt.rn.bf16.f32 %rs16, %f16;}

	// end inline asm
	st.global.u16 	[%rd25+384], %rs16;
	// begin inline asm
	{  cvt.rn.bf16.f32 %rs17, %f17;}

	// end inline asm
	st.global.u16 	[%rd25+448], %rs17;
	// begin inline asm
	{  cvt.rn.bf16.f32 %rs18, %f18;}

	// end inline asm
	st.global.u16 	[%rd25+512], %rs18;
	add.s64 	%rd26, %rd26, %rd9;
	setp.lt.s64 	%p13, %rd26, %rd12;
	@%p13 bra 	$L__BB392_4;
$L__BB392_5:
	ret;

}
	// .globl	_Z15SoftmaxWarpImplI10DirectLoadI13__nv_bfloat16fE11DirectStoreIfS1_EfLi1ELi9ELi32ELi1ELb1EL9Algorithm0EEvT_T0_ll
.visible .entry _Z15SoftmaxWarpImplI10DirectLoadI13__nv_bfloat16fE11DirectStoreIfS1_EfLi1ELi9ELi32ELi1ELb1EL9Algorithm0EEvT_T0_ll(
	.param .align 8 .b8 _Z15SoftmaxWarpImplI10DirectLoadI13__nv_bfloat16fE11DirectStoreIfS1_EfLi1ELi9ELi32ELi1ELb1EL9Algorithm0EEvT_T0_ll_param_0[16],
	.param .align 8 .b8 _Z15SoftmaxWarpImplI10DirectLoadI13__nv_bfloat16fE11DirectStoreIfS1_EfLi1ELi9ELi32ELi1ELb1EL9Algorithm0EEvT_T0_ll_param_1[16],
	.param .u64 _Z15SoftmaxWarpImplI10DirectLoadI13__nv_bfloat16fE11DirectStoreIfS1_EfLi1ELi9ELi32ELi1ELb1EL9Algorithm0EEvT_T0_ll_param_2,
	.param .u64 _Z15SoftmaxWarpImplI10DirectLoadI13__nv_bfloat16fE11DirectStoreIfS1_EfLi1ELi9ELi32ELi1ELb1EL9Algorithm0EEvT_T0_ll_param_3
)
{
	.reg .pred 	%p<32>;
	.reg .b16 	%rs<19>;
	.reg .b32 	%r<54>;
	.reg .b32 	%f<221>;
	.reg .b64 	%rd<35>;

	ld.param.u64 	%rd19, [_Z15SoftmaxWarpImplI10DirectLoadI13__nv_bfloat16fE11DirectStoreIfS1_EfLi1ELi9ELi32ELi1ELb1EL9Algorithm0EEvT_T0_ll_param_1+8];
	ld.param.u64 	%rd18, [_Z15SoftmaxWarpImplI10DirectLoadI13__nv_bfloat16fE11DirectStoreIfS1_EfLi1ELi9ELi32ELi1ELb1EL9Algorithm0EEvT_T0_ll_param_1];
	ld.param.u64 	%rd17, [_Z15SoftmaxWarpImplI10DirectLoadI13__nv_bfloat16fE11DirectStoreIfS1_EfLi1ELi9ELi32ELi1ELb1EL9Algorithm0EEvT_T0_ll_param_0+8];
	ld.param.u64 	%rd16, [_Z15SoftmaxWarpImplI10DirectLoadI13__nv_bfloat16fE11DirectStoreIfS1_EfLi1ELi9ELi32ELi1ELb1EL9Algorithm0EEvT_T0_ll_param_0];
	ld.param.u64 	%rd20, [_Z15SoftmaxWarpImplI10DirectLoadI13__nv_bfloat16fE11DirectStoreIfS1_EfLi1ELi9ELi32ELi1ELb1EL9Algorithm0EEvT_T0_ll_param_2];
	ld.param.u64 	%rd21, [_Z15SoftmaxWarpImplI10DirectLoadI13__nv_bfloat16fE11DirectStoreIfS1_EfLi1ELi9ELi32ELi1ELb1EL9Algorithm0EEvT_T0_ll_param_3];
	setp.lt.s64 	%p1, %rd21, 289;
	@%p1 bra 	$L__BB393_2;
	mov.u64 	%rd22, $str;
	cvta.global.u64 	%rd23, %rd22;
	mov.u64 	%rd24, $str$1;
	cvta.global.u64 	%rd25, %rd24;
	mov.u64 	%rd26, __unnamed_384;
	cvta.global.u64 	%rd27, %rd26;
	{ // callseq 383, 0
	.param .b64 param0;
	st.param.b64 	[param0], %rd23;
	.param .b64 param1;
	st.param.b64 	[param1], %rd25;
	.param .b32 param2;
	st.param.b32 	[param2], 358;
	.param .b64 param3;
	st.param.b64 	[param3], %rd27;
	.param .b64 param4;
	st.param.b64 	[param4], 1;
	call.uni 
	__assertfail, 
	(
	param0, 
	param1, 
	param2, 
	param3, 
	param4
	);
	} // callseq 383
$L__BB393_2:
	mov.u32 	%r2, %nctaid.x;
	mov.u32 	%r3, %ntid.y;
	mul.lo.s32 	%r1, %r2, %r3;
	mov.u32 	%r4, %ctaid.x;
	mov.u32 	%r5, %tid.y;
	mad.lo.s32 	%r6, %r4, %r3, %r5;
	cvt.s64.s32 	%rd34, %r6;
	setp.le.s64 	%p2, %rd20, %rd34;
	@%p2 bra 	$L__BB393_41;
	mov.u32 	%r7, %tid.x;
	cvt.u64.u32 	%rd2, %r7;
	add.s32 	%r8, %r7, 32;
	cvt.u64.u32 	%rd3, %r8;
	add.s32 	%r9, %r7, 64;
	cvt.u64.u32 	%rd4, %r9;
	add.s32 	%r10, %r7, 96;
	cvt.u64.u32 	%rd5, %r10;
	add.s32 	%r11, %r7, 128;
	cvt.u64.u32 	%rd6, %r11;
	add.s32 	%r12, %r7, 160;
	cvt.u64.u32 	%rd7, %r12;
	add.s32 	%r13, %r7, 192;
	cvt.u64.u32 	%rd8, %r13;
	add.s32 	%r14, %r7, 224;
	cvt.u64.u32 	%rd9, %r14;
	add.s32 	%r15, %r7, 256;
	cvt.u64.u32 	%rd10, %r15;
	cvt.s64.s32 	%rd11, %r1;
$L__BB393_4:
	setp.le.s64 	%p3, %rd21, %rd2;
	mad.lo.s64 	%rd28, %rd34, %rd17, %rd2;
	cvta.to.global.u64 	%rd29, %rd16;
	shl.b64 	%rd30, %rd28, 1;
	add.s64 	%rd13, %rd29, %rd30;
	mov.f32 	%f203, 0fFF800000;
	mov.f32 	%f206, %f203;
	@%p3 bra 	$L__BB393_6;
	ld.global.u16 	%rs1, [%rd13];
	// begin inline asm
	{ cvt.f32.bf16 %f203, %rs1;}

	// end inline asm
	max.f32 	%f206, %f203, 0fFF800000;
$L__BB393_6:
	setp.le.s64 	%p4, %rd21, %rd3;
	mov.f32 	%f205, 0fFF800000;
	@%p4 bra 	$L__BB393_8;
	ld.global.u16 	%rs2, [%rd13+64];
	// begin inline asm
	{ cvt.f32.bf16 %f205, %rs2;}

	// end inline asm
	max.f32 	%f206, %f206, %f205;
$L__BB393_8:
	setp.le.s64 	%p5, %rd21, %rd4;
	mov.f32 	%f207, 0fFF800000;
	@%p5 bra 	$L__BB393_10;
	ld.global.u16 	%rs3, [%rd13+128];
	// begin inline asm
	{ cvt.f32.bf16 %f207, %rs3;}

	// end inline asm
	max.f32 	%f206, %f206, %f207;
$L__BB393_10:
	setp.le.s64 	%p6, %rd21, %rd5;
	mov.f32 	%f209, 0fFF800000;
	@%p6 bra 	$L__BB393_12;
	ld.global.u16 	%rs4, [%rd13+192];
	// begin inline asm
	{ cvt.f32.bf16 %f209, %rs4;}

	// end inline asm
	max.f32 	%f206, %f206, %f209;
$L__BB393_12:
	setp.le.s64 	%p7, %rd21, %rd6;
	mov.f32 	%f211, 0fFF800000;
	@%p7 bra 	$L__BB393_14;
	ld.global.u16 	%rs5, [%rd13+256];
	// begin inline asm
	{ cvt.f32.bf16 %f211, %rs5;}

	// end inline asm
	max.f32 	%f206, %f206, %f211;
$L__BB393_14:
	setp.le.s64 	%p8, %rd21, %rd7;
	mov.f32 	%f213, 0fFF800000;
	@%p8 bra 	$L__BB393_16;
	ld.global.u16 	%rs6, [%rd13+320];
	// begin inline asm
	{ cvt.f32.bf16 %f213, %rs6;}

	// end inline asm
	max.f32 	%f206, %f206, %f213;
$L__BB393_16:
	setp.le.s64 	%p9, %rd21, %rd8;
	mov.f32 	%f215, 0fFF800000;
	@%p9 bra 	$L__BB393_18;
	ld.global.u16 	%rs7, [%rd13+384];
	// begin inline asm
	{ cvt.f32.bf16 %f215, %rs7;}

	// end inline asm
	max.f32 	%f206, %f206, %f215;
$L__BB393_18:
	setp.le.s64 	%p10, %rd21, %rd9;
	mov.f32 	%f217, 0fFF800000;
	@%p10 bra 	$L__BB393_20;
	ld.global.u16 	%rs8, [%rd13+448];
	// begin inline asm
	{ cvt.f32.bf16 %f217, %rs8;}

	// end inline asm
	max.f32 	%f206, %f206, %f217;
$L__BB393_20:
	setp.le.s64 	%p11, %rd21, %rd10;
	mov.f32 	%f219, 0fFF800000;
	@%p11 bra 	$L__BB393_22;
	ld.global.u16 	%rs9, [%rd13+512];
	// begin inline asm
	{ cvt.f32.bf16 %f219, %rs9;}

	// end inline asm
	max.f32 	%f206, %f206, %f219;
$L__BB393_22:
	setp.le.s64 	%p12, %rd21, %rd2;
	mov.b32 	%r16, %f206;
	shfl.sync.bfly.b32	%r17|%p13, %r16, 16, 31, -1;
	mov.b32 	%f64, %r17;
	max.f32 	%f65, %f206, %f64;
	mov.b32 	%r18, %f65;
	shfl.sync.bfly.b32	%r19|%p14, %r18, 8, 31, -1;
	mov.b32 	%f66, %r19;
	max.f32 	%f67, %f65, %f66;
	mov.b32 	%r20, %f67;
	shfl.sync.bfly.b32	%r21|%p15, %r20, 4, 31, -1;
	mov.b32 	%f68, %r21;
	max.f32 	%f69, %f67, %f68;
	mov.b32 	%r22, %f69;
	shfl.sync.bfly.b32	%r23|%p16, %r22, 2, 31, -1;
	mov.b32 	%f70, %r23;
	max.f32 	%f71, %f69, %f70;
	mov.b32 	%r24, %f71;
	shfl.sync.bfly.b32	%r25|%p17, %r24, 1, 31, -1;
	mov.b32 	%f72, %r25;
	max.f32 	%f73, %f71, %f72;
	sub.f32 	%f74, %f203, %f73;
	fma.rn.f32 	%f75, %f74, 0f3BBB989D, 0f3F000000;
	cvt.sat.f32.f32 	%f76, %f75;
	mov.f32 	%f77, 0f4B400001;
	mov.f32 	%f78, 0f437C0000;
	fma.rm.f32 	%f79, %f76, %f78, %f77;
	add.f32 	%f80, %f79, 0fCB40007F;
	neg.f32 	%f81, %f80;
	fma.rn.f32 	%f82, %f74, 0f3FB8AA3B, %f81;
	fma.rn.f32 	%f83, %f74, 0f32A57060, %f82;
	mov.b32 	%r26, %f79;
	shl.b32 	%r27, %r26, 23;
	mov.b32 	%f84, %r27;
	ex2.approx.ftz.f32 	%f85, %f83;
	mul.f32 	%f86, %f85, %f84;
	add.f32 	%f87, %f86, 0f00000000;
	sub.f32 	%f88, %f205, %f73;
	fma.rn.f32 	%f89, %f88, 0f3BBB989D, 0f3F000000;
	cvt.sat.f32.f32 	%f90, %f89;
	fma.rm.f32 	%f91, %f90, %f78, %f77;
	add.f32 	%f92, %f91, 0fCB40007F;
	neg.f32 	%f93, %f92;
	fma.rn.f32 	%f94, %f88, 0f3FB8AA3B, %f93;
	fma.rn.f32 	%f95, %f88, 0f32A57060, %f94;
	mov.b32 	%r28, %f91;
	shl.b32 	%r29, %r28, 23;
	mov.b32 	%f96, %r29;
	ex2.approx.ftz.f32 	%f97, %f95;
	mul.f32 	%f98, %f97, %f96;
	add.f32 	%f99, %f87, %f98;
	sub.f32 	%f100, %f207, %f73;
	fma.rn.f32 	%f101, %f100, 0f3BBB989D, 0f3F000000;
	cvt.sat.f32.f32 	%f102, %f101;
	fma.rm.f32 	%f103, %f102, %f78, %f77;
	add.f32 	%f104, %f103, 0fCB40007F;
	neg.f32 	%f105, %f104;
	fma.rn.f32 	%f106, %f100, 0f3FB8AA3B, %f105;
	fma.rn.f32 	%f107, %f100, 0f32A57060, %f106;
	mov.b32 	%r30, %f103;
	shl.b32 	%r31, %r30, 23;
	mov.b32 	%f108, %r31;
	ex2.approx.ftz.f32 	%f109, %f107;
	mul.f32 	%f110, %f109, %f108;
	add.f32 	%f111, %f99, %f110;
	sub.f32 	%f112, %f209, %f73;
	fma.rn.f32 	%f113, %f112, 0f3BBB989D, 0f3F000000;
	cvt.sat.f32.f32 	%f114, %f113;
	fma.rm.f32 	%f115, %f114, %f78, %f77;
	add.f32 	%f116, %f115, 0fCB40007F;
	neg.f32 	%f117, %f116;
	fma.rn.f32 	%f118, %f112, 0f3FB8AA3B, %f117;
	fma.rn.f32 	%f119, %f112, 0f32A57060, %f118;
	mov.b32 	%r32, %f115;
	shl.b32 	%r33, %r32, 23;
	mov.b32 	%f120, %r33;
	ex2.approx.ftz.f32 	%f121, %f119;
	mul.f32 	%f122, %f121, %f120;
	add.f32 	%f123, %f111, %f122;
	sub.f32 	%f124, %f211, %f73;
	fma.rn.f32 	%f125, %f124, 0f3BBB989D, 0f3F000000;
	cvt.sat.f32.f32 	%f126, %f125;
	fma.rm.f32 	%f127, %f126, %f78, %f77;
	add.f32 	%f128, %f127, 0fCB40007F;
	neg.f32 	%f129, %f128;
	fma.rn.f32 	%f130, %f124, 0f3FB8AA3B, %f129;
	fma.rn.f32 	%f131, %f124, 0f32A57060, %f130;
	mov.b32 	%r34, %f127;
	shl.b32 	%r35, %r34, 23;
	mov.b32 	%f132, %r35;
	ex2.approx.ftz.f32 	%f133, %f131;
	mul.f32 	%f134, %f133, %f132;
	add.f32 	%f135, %f123, %f134;
	sub.f32 	%f136, %f213, %f73;
	fma.rn.f32 	%f137, %f136, 0f3BBB989D, 0f3F000000;
	cvt.sat.f32.f32 	%f138, %f137;
	fma.rm.f32 	%f139, %f138, %f78, %f77;
	add.f32 	%f140, %f139, 0fCB40007F;
	neg.f32 	%f141, %f140;
	fma.rn.f32 	%f142, %f136, 0f3FB8AA3B, %f141;
	fma.rn.f32 	%f143, %f136, 0f32A57060, %f142;
	mov.b32 	%r36, %f139;
	shl.b32 	%r37, %r36, 23;
	mov.b32 	%f144, %r37;
	ex2.approx.ftz.f32 	%f145, %f143;
	mul.f32 	%f146, %f145, %f144;
	add.f32 	%f147, %f135, %f146;
	sub.f32 	%f148, %f215, %f73;
	fma.rn.f32 	%f149, %f148, 0f3BBB989D, 0f3F000000;
	cvt.sat.f32.f32 	%f150, %f149;
	fma.rm.f32 	%f151, %f150, %f78, %f77;
	add.f32 	%f152, %f151, 0fCB40007F;
	neg.f32 	%f153, %f152;
	fma.rn.f32 	%f154, %f148, 0f3FB8AA3B, %f153;
	fma.rn.f32 	%f155, %f148, 0f32A57060, %f154;
	mov.b32 	%r38, %f151;
	shl.b32 	%r39, %r38, 23;
	mov.b32 	%f156, %r39;
	ex2.approx.ftz.f32 	%f157, %f155;
	mul.f32 	%f158, %f157, %f156;
	add.f32 	%f159, %f147, %f158;
	sub.f32 	%f160, %f217, %f73;
	fma.rn.f32 	%f161, %f160, 0f3BBB989D, 0f3F000000;
	cvt.sat.f32.f32 	%f162, %f161;
	fma.rm.f32 	%f163, %f162, %f78, %f77;
	add.f32 	%f164, %f163, 0fCB40007F;
	neg.f32 	%f165, %f164;
	fma.rn.f32 	%f166, %f160, 0f3FB8AA3B, %f165;
	fma.rn.f32 	%f167, %f160, 0f32A57060, %f166;
	mov.b32 	%r40, %f163;
	shl.b32 	%r41, %r40, 23;
	mov.b32 	%f168, %r41;
	ex2.approx.ftz.f32 	%f169, %f167;
	mul.f32 	%f170, %f169, %f168;
	add.f32 	%f171, %f159, %f170;
	sub.f32 	%f172, %f219, %f73;
	fma.rn.f32 	%f173, %f172, 0f3BBB989D, 0f3F000000;
	cvt.sat.f32.f32 	%f174, %f173;
	fma.rm.f32 	%f175, %f174, %f78, %f77;
	add.f32 	%f176, %f175, 0fCB40007F;
	neg.f32 	%f177, %f176;
	fma.rn.f32 	%f178, %f172, 0f3FB8AA3B, %f177;
	fma.rn.f32 	%f179, %f172, 0f32A57060, %f178;
	mov.b32 	%r42, %f175;
	shl.b32 	%r43, %r42, 23;
	mov.b32 	%f180, %r43;
	ex2.approx.ftz.f32 	%f181, %f179;
	mul.f32 	%f182, %f181, %f180;
	add.f32 	%f183, %f171, %f182;
	mov.b32 	%r44, %f183;
	shfl.sync.bfly.b32	%r45|%p18, %r44, 16, 31, -1;
	mov.b32 	%f184, %r45;
	add.f32 	%f185, %f183, %f184;
	mov.b32 	%r46, %f185;
	shfl.sync.bfly.b32	%r47|%p19, %r46, 8, 31, -1;
	mov.b32 	%f186, %r47;
	add.f32 	%f187, %f185, %f186;
	mov.b32 	%r48, %f187;
	shfl.sync.bfly.b32	%r49|%p20, %r48, 4, 31, -1;
	mov.b32 	%f188, %r49;
	add.f32 	%f189, %f187, %f188;
	mov.b32 	%r50, %f189;
	shfl.sync.bfly.b32	%r51|%p21, %r50, 2, 31, -1;
	mov.b32 	%f190, %r51;
	add.f32 	%f191, %f189, %f190;
	mov.b32 	%r52, %f191;
	shfl.sync.bfly.b32	%r53|%p22, %r52, 1, 31, -1;
	mov.b32 	%f192, %r53;
	add.f32 	%f193, %f191, %f192;
	div.rn.f32 	%f37, %f86, %f193;
	div.rn.f32 	%f38, %f98, %f193;
	div.rn.f32 	%f39, %f110, %f193;
	div.rn.f32 	%f40, %f122, %f193;
	div.rn.f32 	%f41, %f134, %f193;
	div.rn.f32 	%f42, %f146, %f193;
	div.rn.f32 	%f43, %f158, %f193;
	div.rn.f32 	%f44, %f170, %f193;
	div.rn.f32 	%f45, %f182, %f193;
	mad.lo.s64 	%rd31, %rd34, %rd19, %rd2;
	cvta.to.global.u64 	%rd32, %rd18;
	shl.b64 	%rd33, %rd31, 1;
	add.s64 	%rd14, %rd32, %rd33;
	@%p12 bra 	$L__BB393_24;
	// begin inline asm
	{  cvt.rn.bf16.f32 %rs10, %f37;}

	// end inline asm
	st.global.u16 	[%rd14], %rs10;
$L__BB393_24:
	setp.le.s64 	%p23, %rd21, %rd3;
	@%p23 bra 	$L__BB393_26;
	// begin inline asm
	{  cvt.rn.bf16.f32 %rs11, %f38;}

	// end inline asm
	st.global.u16 	[%rd14+64], %rs11;
$L__BB393_26:
	setp.le.s64 	%p24, %rd21, %rd4;
	@%p24 bra 	$L__BB393_28;
	// begin inline asm
	{  cvt.rn.bf16.f32 %rs12, %f39;}

	// end inline asm
	st.global.u16 	[%rd14+128], %rs12;
$L__BB393_28:
	setp.le.s64 	%p25, %rd21, %rd5;
	@%p25 bra 	$L__BB393_30;
	// begin inline asm
	{  cvt.rn.bf16.f32 %rs13, %f40;}

	// end inline asm
	st.global.u16 	[%rd14+192], %rs13;
$L__BB393_30:
	setp.le.s64 	%p26, %rd21, %rd6;
	@%p26 bra 	$L__BB393_32;
	// begin inline asm
	{  cvt.rn.bf16.f32 %rs14, %f41;}

	// end inline asm
	st.global.u16 	[%rd14+256], %rs14;
$L__BB393_32:
	setp.le.s64 	%p27, %rd21, %rd7;
	@%p27 bra 	$L__BB393_34;
	// begin inline asm
	{  cvt.rn.bf16.f32 %rs15, %f42;}

	// end inline asm
	st.global.u16 	[%rd14+320], %rs15;
$L__BB393_34:
	setp.le.s64 	%p28, %rd21, %rd8;
	@%p28 bra 	$L__BB393_36;
	// begin inline asm
	{  cvt.rn.bf16.f32 %rs16, %f43;}

	// end inline asm
	st.global.u16 	[%rd14+384], %rs16;
$L__BB393_36:
	setp.le.s64 	%p29, %rd21, %rd9;
	@%p29 bra 	$L__BB393_38;
	// begin inline asm
	{  cvt.rn.bf16.f32 %rs17, %f44;}

	// end inline asm
	st.global.u16 	[%rd14+448], %rs17;
$L__BB393_38:
	setp.le.s64 	%p30, %rd21, %rd10;
	@%p30 bra 	$L__BB393_40;
	// begin inline asm
	{  cvt.rn.bf16.f32 %rs18, %f45;}

	// end inline asm
	st.global.u16 	[%rd14+512], %rs18;
$L__BB393_40:
	add.s64 	%rd34, %rd34, %rd11;
	setp.lt.s64 	%p31, %rd34, %rd20;
	@%p31 bra 	$L__BB393_4;
$L__BB393_41:
	ret;

}
	// .globl	_Z15SoftmaxWarpImplI10DirectLoadI13__nv_bfloat16fE11DirectStoreIfS1_EfLi1ELi10ELi32ELi1ELb0EL9Algorithm0EEvT_T0_ll
.visible .entry _Z15SoftmaxWarpImplI10DirectLoadI13__nv_bfloat16fE11DirectStoreIfS1_EfLi1ELi10ELi32ELi1ELb0EL9Algorithm0EEvT_T0_ll(
	.param .align 8 .b8 _Z15SoftmaxWarpImplI10DirectLoadI13__nv_bfloat16fE11DirectStoreIfS1_EfLi1ELi10ELi32ELi1ELb0EL9Algorithm0EEvT_T0_ll_param_0[16],
	.param .align 8 .b8 _Z15SoftmaxWarpImplI10DirectLoadI13__nv_bfloat16fE11DirectStoreIfS1_EfLi1ELi10ELi32ELi1ELb0EL9Algorithm0EEvT_T0_ll_param_1[16],
	.param .u64 _Z15SoftmaxWarpImplI10DirectLoadI13__nv_bfloat16fE11DirectStoreIfS1_EfLi1ELi10ELi32ELi1ELb0EL9Algorithm0EEvT_T0_ll_param_2,
	.param .u64 _Z15SoftmaxWarpImplI10DirectLoadI13__nv_bfloat16fE11DirectStoreIfS1_EfLi1ELi10ELi32ELi1ELb0EL9Algorithm0EEvT_T0_ll_param_3
)
{
	.reg .pred 	%p<14>;
	.reg .b16 	%rs<21>;
	.reg .b32 	%r<48>;
	.reg .b32 	%f<173>;
	.reg .b64 	%rd<27>;

	ld.param.u64 	%rd1, [_Z15SoftmaxWarpImplI10DirectLoadI13__nv_bfloat16fE11DirectStoreIfS1_EfLi1ELi10ELi32ELi1ELb0EL9Algorithm0EEvT_T0_ll_param_0];
	ld.param.u64 	%rd2, [_Z15SoftmaxWarpImplI10DirectLoadI13__nv_bfloat16fE11DirectStoreIfS1_EfLi1ELi10ELi32ELi1ELb0EL9Algorithm0EEvT_T0_ll_param_0+8];
	ld.param.u64 	%rd3, [_Z15SoftmaxWarpImplI10DirectLoadI13__nv_bfloat16fE11DirectStoreIfS1_EfLi1ELi10ELi32ELi1ELb0EL9Algorithm0EEvT_T0_ll_param_1];
	ld.param.u64 	%rd4, [_Z15SoftmaxWarpImplI10DirectLoadI13__nv_bfloat16fE11DirectStoreIfS1_EfLi1ELi10ELi32ELi1ELb0EL9Algorithm0EEvT_T0_ll_param_1+8];
	ld.param.u64 	%rd12, [_Z15SoftmaxWarpImplI10DirectLoadI13__nv_bfloat16fE11DirectStoreIfS1_EfLi1ELi10ELi32ELi1ELb0EL9Algorithm0EEvT_T0_ll_param_2];
	ld.param.u64 	%rd13, [_Z15SoftmaxWarpImplI10DirectLoadI13__nv_bfloat16fE11DirectStoreIfS1_EfLi1ELi10ELi32ELi1ELb0EL9Algorithm0EEvT_T0_ll_param_3];
	setp.lt.s64 	%p1, %rd13, 321;
	@%p1 bra 	$L__BB394_2;
	mov.u64 	%rd14, $str;
	cvta.global.u64 	%rd15, %rd14;
	mov.u64 	%rd16, $str$1;
	cvta.global.u64 	%rd17, %rd16;
	mov.u64 	%rd18, __unnamed_385;
	cvta.global.u64 	%rd19, %rd18;
	{ // callseq 384, 0
	.param .b64 param0;
	st.param.b64 	[param0], %rd15;
	.param .b64 param1;
	st.param.b64 	[param1], %rd17;
	.param .b32 param2;
	st.param.b32 	[param2], 358;
	.param .b64 param3;
	st.param.b64 	[param3], %rd19;
	.param .b64 param4;
	st.param.b64 	[param4], 1;
	call.uni 
	__assertfail, 
	(
	param0, 
	param1, 
	param2, 
	param3, 
	param4
	);
	} // callseq 384
$L__BB394_2:
	mov.u32 	%r2, %nctaid.x;
	mov.u32 	%r3, %ntid.y;
	mul.lo.s32 	%r1, %r2, %r3;
	mov.u32 	%r4, %ctaid.x;
	mov.u32 	%r5, %tid.y;
	mad.lo.s32 	%r6, %r4, %r3, %r5;
	cvt.s64.s32 	%rd26, %r6;
	setp.le.s64 	%p2, %rd12, %rd26;
	@%p2 bra 	$L__BB394_5;
	mov.u32 	%r7, %tid.x;
	cvt.u64.u32 	%rd6, %r7;
	cvta.to.global.u64 	%rd7, %rd3;
	cvta.to.global.u64 	%rd8, %rd1;
	cvt.s64.s32 	%rd9, %r1;
$L__BB394_4:
	mad.lo.s64 	%rd20, %rd26, %rd2, %rd6;
	shl.b64 	%rd21, %rd20, 1;
	add.s64 	%rd22, %rd8, %rd21;
	ld.global.u16 	%rs1, [%rd22];
	// begin inline asm
	{ cvt.f32.bf16 %f1, %rs1;}

	// end inline asm
	max.f32 	%f21, %f1, 0fFF800000;
	ld.global.u16 	%rs2, [%rd22+64];
	// begin inline asm
	{ cvt.f32.bf16 %f2, %rs2;}

	// end inline asm
	max.f32 	%f22, %f21, %f2;
	ld.global.u16 	%rs3, [%rd22+128];
	// begin inline asm
	{ cvt.f32.bf16 %f3, %rs3;}

	// end inline asm
	max.f32 	%f23, %f22, %f3;
	ld.global.u16 	%rs4, [%rd22+192];
	// begin inline asm
	{ cvt.f32.bf16 %f4, %rs4;}

	// end inline asm
	max.f32 	%f24, %f23, %f4;
	ld.global.u16 	%rs5, [%rd22+256];
	// begin inline asm
	{ cvt.f32.bf16 %f5, %rs5;}

	// end inline asm
	max.f32 	%f25, %f24, %f5;
	ld.global.u16 	%rs6, [%rd22+320];
	// begin inline asm
	{ cvt.f32.bf16 %f6, %rs6;}

	// end inline asm
	max.f32 	%f26, %f25, %f6;
	ld.global.u16 	%rs7, [%rd22+384];
	// begin inline asm
	{ cvt.f32.bf16 %f7, %rs7;}

	// end inline asm
	max.f32 	%f27, %f26, %f7;
	ld.global.u16 	%rs8, [%rd22+448];
	// begin inline asm
	{ cvt.f32.bf16 %f8, %rs8;}

	// end inline asm
	max.f32 	%f28, %f27, %f8;
	ld.global.u16 	%rs9, [%rd22+512];
	// begin inline asm
	{ cvt.f32.bf16 %f9, %rs9;}

	// end inline asm
	max.f32 	%f29, %f28, %f9;
	ld.global.u16 	%rs10, [%rd22+576];
	// begin inline asm
	{ cvt.f32.bf16 %f10, %rs10;}

	// end inline asm
	max.f32 	%f30, %f29, %f10;
	mov.b32 	%r8, %f30;
	shfl.sync.bfly.b32	%r9|%p3, %r8, 16, 31, -1;
	mov.b32 	%f31, %r9;
	max.f32 	%f32, %f30, %f31;
	mov.b32 	%r10, %f32;
	shfl.sync.bfly.b32	%r11|%p4, %r10, 8, 31, -1;
	mov.b32 	%f33, %r11;
	max.f32 	%f34, %f32, %f33;
	mov.b32 	%r12, %f34;
	shfl.sync.bfly.b32	%r13|%p5, %r12, 4, 31, -1;
	mov.b32 	%f35, %r13;
	max.f32 	%f36, %f34, %f35;
	mov.b32 	%r14, %f36;
	shfl.sync.bfly.b32	%r15|%p6, %r14, 2, 31, -1;
	mov.b32 	%f37, %r15;
	max.f32 	%f38, %f36, %f37;
	mov.b32 	%r16, %f38;
	shfl.sync.bfly.b32	%r17|%p7, %r16, 1, 31, -1;
	mov.b32 	%f39, %r17;
	max.f32 	%f40, %f38, %f39;
	sub.f32 	%f41, %f1, %f40;
	fma.rn.f32 	%f42, %f41, 0f3BBB989D, 0f3F000000;
	cvt.sat.f32.f32 	%f43, %f42;
	mov.f32 	%f44, 0f4B400001;
	mov.f32 	%f45, 0f437C0000;
	fma.rm.f32 	%f46, %f43, %f45, %f44;
	add.f32 	%f47, %f46, 0fCB40007F;
	neg.f32 	%f48, %f47;
	fma.rn.f32 	%f49, %f41, 0f3FB8AA3B, %f48;
	fma.rn.f32 	%f50, %f41, 0f32A57060, %f49;
	mov.b32 	%r18, %f46;
	shl.b32 	%r19, %r18, 23;
	mov.b32 	%f51, %r19;
	ex2.approx.ftz.f32 	%f52, %f50;
	mul.f32 	%f53, %f52, %f51;
	add.f32 	%f54, %f53, 0f00000000;
	sub.f32 	%f55, %f2, %f40;
	fma.rn.f32 	%f56, %f55, 0f3BBB989D, 0f3F000000;
	cvt.sat.f32.f32 	%f57, %f56;
	fma.rm.f32 	%f58, %f57, %f45, %f44;
	add.f32 	%f59, %f58, 0fCB40007F;
	neg.f32 	%f60, %f59;
	fma.rn.f32 	%f61, %f55, 0f3FB8AA3B, %f60;
	fma.rn.f32 	%f62, %f55, 0f32A57060, %f61;
	mov.b32 	%r20, %f58;
	shl.b32 	%r21, %r20, 23;
	mov.b32 	%f63, %r21;
	ex2.approx.ftz.f32 	%f64, %f62;
	mul.f32 	%f65, %f64, %f63;
	add.f32 	%f66, %f54, %f65;
	sub.f32 	%f67, %f3, %f40;
	fma.rn.f32 	%f68, %f67, 0f3BBB989D, 0f3F000000;
	cvt.sat.f32.f32 	%f69, %f68;
	fma.rm.f32 	%f70, %f69, %f45, %f44;
	add.f32 	%f71, %f70, 0fCB40007F;
	neg.f32 	%f72, %f71;
	fma.rn.f32 	%f73, %f67, 0f3FB8AA3B, %f72;
	fma.rn.f32 	%f74, %f67, 0f32A57060, %f73;
	mov.b32 	%r22, %f70;
	shl.b32 	%r23, %r22, 23;
	mov.b32 	%f75, %r23;
	ex2.approx.ftz.f32 	%f76, %f74;
	mul.f32 	%f77, %f76, %f75;
	add.f32 	%f78, %f66, %f77;
	sub.f32 	%f79, %f4, %f40;
	fma.rn.f32 	%f80, %f79, 0f3BBB989D, 0f3F000000;
	cvt.sat.f32.f32 	%f81, %f80;
	fma.rm.f32 	%f82, %f81, %f45, %f44;
	add.f32 	%f83, %f82, 0fCB40007F;
	neg.f32 	%f84, %f83;
	fma.rn.f32 	%f85, %f79, 0f3FB8AA3B, %f84;
	fma.rn.f32 	%f86, %f79, 0f32A57060, %f85;
	mov.b32 	%r24, %f82;
	shl.b32 	%r25, %r24, 23;
	mov.b32 	%f87, %r25;
	ex2.approx.ftz.f32 	%f88, %f86;
	mul.f32 	%f89, %f88, %f87;
	add.f32 	%f90, %f78, %f89;
	sub.f32 	%f91, %f5, %f40;
	fma.rn.f32 	%f92, %f91, 0f3BBB989D, 0f3F000000;
	cvt.sat.f32.f32 	%f93, %f92;
	fma.rm.f32 	%f94, %f93, %f45, %f44;
	add.f32 	%f95, %f94, 0fCB40007F;
	neg.f32 	%f96, %f95;
	fma.rn.f32 	%f97, %f91, 0f3FB8AA3B, %f96;
	fma.rn.f32 	%f98, %f91, 0f32A57060, %f97;
	mov.b32 	%r26, %f94;
	shl.b32 	%r27, %r26, 23;
	mov.b32 	%f99, %r27;
	ex2.approx.ftz.f32 	%f100, %f98;
	mul.f32 	%f101, %f100, %f99;
	add.f32 	%f102, %f90, %f101;
	sub.f32 	%f103, %f6, %f40;
	fma.rn.f32 	%f104, %f103, 0f3BBB989D, 0f3F000000;
	cvt.sat.f32.f32 	%f105, %f104;
	fma.rm.f32 	%f106, %f105, %f45, %f44;
	add.f32 	%f107, %f106, 0fCB40007F;
	neg.f32 	%f108, %f107;
	fma.rn.f32 	%f109, %f103, 0f3FB8AA3B, %f108;
	fma.rn.f32 	%f110, %f103, 0f32A57060, %f109;
	mov.b32 	%r28, %f106;
	shl.b32 	%r29, %r28, 23;
	mov.b32 	%f111, %r29;
	ex2.approx.ftz.f32 	%f112, %f110;
	mul.f32 	%f113, %f112, %f111;
	add.f32 	%f114, %f102, %f113;
	sub.f32 	%f115, %f7, %f40;
	fma.rn.f32 	%f116, %f115, 0f3BBB989D, 0f3F000000;
	cvt.sat.f32.f32 	%f117, %f116;
	fma.rm.f32 	%f118, %f117, %f45, %f44;
	add.f32 	%f119, %f118, 0fCB40007F;
	neg.f32 	%f120, %f119;
	fma.rn.f32 	%f121, %f115, 0f3FB8AA3B, %f120;
	fma.rn.f32 	%f122, %f115, 0f32A57060, %f121;
	mov.b32 	%r30, %f118;
	shl.b32 	%r31, %r30, 23;
	mov.b32 	%f123, %r31;
	ex2.approx.ftz.f32 	%f124, %f122;
	mul.f32 	%f125, %f124, %f123;
	add.f32 	%f126, %f114, %f125;
	sub.f32 	%f127, %f8, %f40;
	fma.rn.f32 	%f128, %f127, 0f3BBB989D, 0f3F000000;
	cvt.sat.f32.f32 	%f129, %f128;
	fma.rm.f32 	%f130, %f129, %f45, %f44;
	add.f32 	%f131, %f130, 0fCB40007F;
	neg.f32 	%f132, %f131;
	fma.rn.f32 	%f133, %f127, 0f3FB8AA3B, %f132;
	fma.rn.f32 	%f134, %f127, 0f32A57060, %f133;
	mov.b32 	%r32, %f130;
	shl.b32 	%r33, %r32, 23;
	mov.b32 	%f135, %r33;
	ex2.approx.ftz.f32 	%f136, %f134;
	mul.f32 	%f137, %f136, %f135;
	add.f32 	%f138, %f126, %f137;
	sub.f32 	%f139, %f9, %f40;
	fma.rn.f32 	%f140, %f139, 0f3BBB989D, 0f3F000000;
	cvt.sat.f32.f32 	%f141, %f140;
	fma.rm.f32 	%f142, %f141, %f45, %f44;
	add.f32 	%f143, %f142, 0fCB40007F;
	neg.f32 	%f144, %f143;
	fma.rn.f32 	%f145, %f139, 0f3FB8AA3B, %f144;
	fma.rn.f32 	%f146, %f139, 0f32A57060, %f145;
	mov.b32 	%r34, %f142;
	shl.b32 	%r35, %r34, 23;
	mov.b32 	%f147, %r35;
	ex2.approx.ftz.f32 	%f148, %f146;
	mul.f32 	%f149, %f148, %f147;
	add.f32 	%f150, %f138, %f149;
	sub.f32 	%f151, %f10, %f40;
	fma.rn.f32 	%f152, %f151, 0f3BBB989D, 0f3F000000;
	cvt.sat.f32.f32 	%f153, %f152;
	fma.rm.f32 	%f154, %f153, %f45, %f44;
	add.f32 	%f155, %f154, 0fCB40007F;
	neg.f32 	%f156, %f155;
	fma.rn.f32 	%f157, %f151, 0f3FB8AA3B, %f156;
	fma.rn.f32 	%f158, %f151, 0f32A57060, %f157;
	mov.b32 	%r36, %f154;
	shl.b32 	%r37, %r36, 23;
	mov.b32 	%f159, %r37;
	ex2.approx.ftz.f32 	%f160, %f158;
	mul.f32 	%f161, %f160, %f159;
	add.f32 	%f162, %f150, %f161;
	mov.b32 	%r38, %f162;
	shfl.sync.bfly.b32	%r39|%p8, %r38, 16, 31, -1;
	mov.b32 	%f163, %r39;
	add.f32 	%f164, %f162, %f163;
	mov.b32 	%r40, %f164;
	shfl.sync.bfly.b32	%r41|%p9, %r40, 8, 31, -1;
	mov.b32 	%f165, %r41;
	add.f32 	%f166, %f164, %f165;
	mov.b32 	%r42, %f166;
	shfl.sync.bfly.b32	%r43|%p10, %r42, 4, 31, -1;
	mov.b32 	%f167, %r43;
	add.f32 	%f168, %f166, %f167;
	mov.b32 	%r44, %f168;
	shfl.sync.bfly.b32	%r45|%p11, %r44, 2, 31, -1;
	mov.b32 	%f169, %r45;
	add.f32 	%f170, %f168, %f169;
	mov.b32 	%r46, %f170;
	shfl.sync.bfly.b32	%r47|%p12, %r46, 1, 31, -1;
	mov.b32 	%f171, %r47;
	add.f32 	%f172, %f170, %f171;
	div.rn.f32 	%f11, %f53, %f172;
	div.rn.f32 	%f12, %f65, %f172;
	div.rn.f32 	%f13, %f77, %f172;
	div.rn.f32 	%f14, %f89, %f172;
	div.rn.f32 	%f15, %f101, %f172;
	div.rn.f32 	%f16, %f113, %f172;
	div.rn.f32 	%f17, %f125, %f172;
	div.rn.f32 	%f18, %f137, %f172;
	div.rn.f32 	%f19, %f149, %f172;
	div.rn.f32 	%f20, %f161, %f172;
	mad.lo.s64 	%rd23, %rd26, %rd4, %rd6;
	// begin inline asm
	{  cvt.rn.bf16.f32 %rs11, %f11;}

	// end inline asm
	shl.b64 	%rd24, %rd23, 1;
	add.s64 	%rd25, %rd7, %rd24;
	st.global.u16 	[%rd25], %rs11;
	// begin inline asm
	{  cvt.rn.bf16.f32 %rs12, %f12;}

	// end inline asm
	st.global.u16 	[%rd25+64], %rs12;
	// begin inline asm
	{  cvt.rn.bf16.f32 %rs13, %f13;}

	// end inline asm
	st.global.u16 	[%rd25+128], %rs13;
	// begin inline asm
	{  cvt.rn.bf16.f32 %rs14, %f14;}

	// end inline asm
	st.global.u16 	[%rd25+192], %rs14;
	// begin inline asm
	{  cvt.rn.bf16.f32 %rs15, %f15;}

	// end inline asm
	st.global.u16 	[%rd25+256], %rs15;
	// begin inline asm
	{  cvt.rn.bf16.f32 %rs16, %f16;}

	// end inline asm
	st.global.u16 	[%rd25+320], %rs16;
	// begin inline asm
	{  cvt.rn.bf16.f32 %rs17, %f17;}

	// end inline asm
	st.global.u16 	[%rd25+384], %rs17;
	// begin inline asm
	{  cvt.rn.bf16.f32 %rs18, %f18;}

	// end inline asm
	st.global.u16 	[%rd25+448], %rs18;
	// begin inline asm
	{  cvt.rn.bf16.f32 %rs19, %f19;}

	// end inline asm
	st.global.u16 	[%rd25+512], %rs19;
	// begin inline asm
	{  cvt.rn.bf16.f32 %rs20, %f20;}

	// end inline asm
	st.global.u16 	[%rd25+576], %rs20;
	add.s64 	%rd26, %rd26, %rd9;
	setp.lt.s64 	%p13, %rd26, %rd12;
	@%p13 bra 	$L__BB394_4;
$L__BB394_5:
	ret;

}
	// .globl	_Z15SoftmaxWarpImplI10DirectLoadI13__nv_bfloat16fE11DirectStoreIfS1_EfLi1ELi10ELi32ELi1ELb1EL9Algorithm0EEvT_T0_ll
.visible .entry _Z15SoftmaxWarpImplI10DirectLoadI13__nv_bfloat16fE11DirectStoreIfS1_EfLi1ELi10ELi32ELi1ELb1EL9Algorithm0EEvT_T0_ll(
	.param .align 8 .b8 _Z15SoftmaxWarpImplI10DirectLoadI13__nv_bfloat16fE11DirectStoreIfS1_EfLi1ELi10ELi32ELi1ELb1EL9Algorithm0EEvT_T0_ll_param_0[16],
	.param .align 8 .b8 _Z15SoftmaxWarpImplI10DirectLoadI13__nv_bfloat16fE11DirectStoreIfS1_EfLi1ELi10ELi32ELi1ELb1EL9Algorithm0EEvT_T0_ll_param_1[16],
	.param .u64 _Z15SoftmaxWarpImplI10DirectLoadI13__nv_bfloat16fE11DirectStoreIfS1_EfLi1ELi10ELi32ELi1ELb1EL9Algorithm0EEvT_T0_ll_param_2,
	.param .u64 _Z15SoftmaxWarpImplI10DirectLoadI13__nv_bfloat16fE11DirectStoreIfS1_EfLi1ELi10ELi32ELi1ELb1EL9Algorithm0EEvT_T0_ll_param_3
)
{
	.reg .pred 	%p<34>;
	.reg .b16 	%rs<21>;
	.reg .b32 	%r<57>;
	.reg .b32 	%f<243>;
	.reg .b64 	%rd<38>;

	ld.param.u64 	%rd24, [_Z15SoftmaxWarpImplI10DirectLoadI13__nv_bfloat16fE11DirectStoreIfS1_EfLi1ELi10ELi32ELi1ELb1EL9Algorithm0EEvT_T0_ll_param_1+8];
	ld.param.u64 	%rd23, [_Z15SoftmaxWarpImplI10DirectLoadI13__nv_bfloat16fE11DirectStoreIfS1_EfLi1ELi10ELi32ELi1ELb1EL9Algorithm0EEvT_T0_ll_param_1];
	ld.param.u64 	%rd22, [_Z15SoftmaxWarpImplI10DirectLoadI13__nv_bfloat16fE11DirectStoreIfS1_EfLi1ELi10ELi32ELi1ELb1EL9Algorithm0EEvT_T0_ll_param_0+8];
	ld.param.u64 	%rd21, [_Z15SoftmaxWarpImplI10DirectLoadI13__nv_bfloat16fE11DirectStoreIfS1_EfLi1ELi10ELi32ELi1ELb1EL9Algorithm0EEvT_T0_ll_param_0];
	ld.param.u64 	%rd25, [_Z15SoftmaxWarpImplI10DirectLoadI13__nv_bfloat16fE11DirectStoreIfS1_EfLi1ELi10ELi32ELi1ELb1EL9Algorithm0EEvT_T0_ll_param_2];
	ld.param.u64 	%rd26, [_Z15SoftmaxWarpImplI10DirectLoadI13__nv_bfloat16fE11DirectStoreIfS1_EfLi1ELi10ELi32ELi1ELb1EL9Algorithm0EEvT_T0_ll_param_3];
	setp.lt.s64 	%p1, %rd26, 321;
	@%p1 bra 	$L__BB395_2;
	mov.u64 	%rd27, $str;
	cvta.global.u64 	%rd28, %rd27;
	mov.u64 	%rd29, $str$1;
	cvta.global.u64 	%rd30, %rd29;
	mov.u64 	%rd31, __unnamed_386;
	cvta.global.u64 	%rd32, %rd31;
	{ // callseq 385, 0
	.param .b64 param0;
	st.param.b64 	[param0], %rd28;
	.param .b64 param1;
	st.param.b64 	[param1], %rd30;
	.param .b32 param2;
	st.param.b32 	[param2], 358;
	.param .b64 param3;
	st.param.b64 	[param3], %rd32;
	.param .b64 param4;
	st.param.b64 	[param4], 1;
	call.uni 
	__assertfail, 
	(
	param0, 
	param1, 
	param2, 
	param3, 
	param4
	);
	} // callseq 385
$L__BB395_2:
	mov.u32 	%r2, %nctaid.x;
	mov.u32 	%r3, %ntid.y;
	mul.lo.s32 	%r1, %r2, %r3;
	mov.u32 	%r4, %ctaid.x;
	mov.u32 	%r5, %tid.y;
	mad.lo.s32 	%r6, %r4, %r3, %r5;
	cvt.s64.s32 	%rd37, %r6;
	setp.le.s64 	%p2, %rd25, %rd37;
	@%p2 bra 	$L__BB395_45;
	mov.u32 	%r7, %tid.x;
	cvt.u64.u32 	%rd4, %r7;
	add.s32 	%r8, %r7, 32;
	cvt.u64.u32 	%rd5, %r8;
	add.s32 	%r9, %r7, 64;
	cvt.u64.u32 	%rd6, %r9;
	add.s32 	%r10, %r7, 96;
	cvt.u64.u32 	%rd7, %r10;
	add.s32 	%r11, %r7, 128;
	cvt.u64.u32 	%rd8, %r11;
	add.s32 	%r12, %r7, 160;
	cvt.u64.u32 	%rd9, %r12;
	add.s32 	%r13, %r7, 192;
	cvt.u64.u32 	%rd10, %r13;
	add.s32 	%r14, %r7, 224;
	cvt.u64.u32 	%rd11, %r14;
	add.s32 	%r15, %r7, 256;
	cvt.u64.u32 	%rd12, %r15;
	add.s32 	%r16, %r7, 288;
	cvt.u64.u32 	%rd13, %r16;
	cvta.to.global.u64 	%rd14, %rd23;
	cvta.to.global.u64 	%rd15, %rd21;
	cvt.s64.s32 	%rd16, %r1;
$L__BB395_4:
	setp.le.s64 	%p3, %rd26, %rd4;
	mad.lo.s64 	%rd33, %rd37, %rd22, %rd4;
	shl.b64 	%rd34, %rd33, 1;
	add.s64 	%rd18, %rd15, %rd34;
	mov.f32 	%f223, 0fFF800000;
	mov.f32 	%f226, %f223;
	@%p3 bra 	$L__BB395_6;
	ld.global.u16 	%rs1, [%rd18];
	// begin inline asm
	{ cvt.f32.bf16 %f223, %rs1;}

	// end inline asm
	max.f32 	%f226, %f223, 0fFF800000;
$L__BB395_6:
	setp.le.s64 	%p4, %rd26, %rd5;
	mov.f32 	%f225, 0fFF800000;
	@%p4 bra 	$L__BB395_8;
	ld.global.u16 	%rs2, [%rd18+64];
	// begin inline asm
	{ cvt.f32.bf16 %f225, %rs2;}

	// end inline asm
	max.f32 	%f226, %f226, %f225;
$L__BB395_8:
	setp.le.s64 	%p5, %rd26, %rd6;
	mov.f32 	%f227, 0fFF800000;
	@%p5 bra 	$L__BB395_10;
	ld.global.u16 	%rs3, [%rd18+128];
	// begin inline asm
	{ cvt.f32.bf16 %f227, %rs3;}

	// end inline asm
	max.f32 	%f226, %f226, %f227;
$L__BB395_10:
	setp.le.s64 	%p6, %rd26, %rd7;
	mov.f32 	%f229, 0fFF800000;
	@%p6 bra 	$L__BB395_12;
	ld.global.u16 	%rs4, [%rd18+192];
	// begin inline asm
	{ cvt.f32.bf16 %f229, %rs4;}

	// end inline asm
	max.f32 	%f226, %f226, %f229;
$L__BB395_12:
	setp.le.s64 	%p7, %rd26, %rd8;
	mov.f32 	%f231, 0fFF800000;
	@%p7 bra 	$L__BB395_14;
	ld.global.u16 	%rs5, [%rd18+256];
	// begin inline asm
	{ cvt.f32.bf16 %f231, %rs5;}

	// end inline asm
	max.f32 	%f226, %f226, %f231;
$L__BB395_14:
	setp.le.s64 	%p8, %rd26, %rd9;
	mov.f32 	%f233, 0fFF800000;
	@%p8 bra 	$L__BB395_16;
	ld.global.u16 	%rs6, [%rd18+320];
	// begin inline asm
	{ cvt.f32.bf16 %f233, %rs6;}

	// end inline asm
	max.f32 	%f226, %f226, %f233;
$L__BB395_16:
	setp.le.s64 	%p9, %rd26, %rd10;
	mov.f32 	%f235, 0fFF800000;
	@%p9 bra 	$L__BB395_18;
	ld.global.u16 	%rs7, [%rd18+384];
	// begin inline asm
	{ cvt.f32.bf16 %f235, %rs7;}

	// end inline asm
	max.f32 	%f226, %f226, %f235;
$L__BB395_18:
	setp.le.s64 	%p10, %rd26, %rd11;
	mov.f32 	%f237, 0fFF800000;
	@%p10 bra 	$L__BB395_20;
	ld.global.u16 	%rs8, [%rd18+448];
	// begin inline asm
	{ cvt.f32.bf16 %f237, %rs8;}

	// end inline asm
	max.f32 	%f226, %f226, %f237;
$L__BB395_20:
	setp.le.s64 	%p11, %rd26, %rd12;
	mov.f32 	%f239, 0fFF800000;
	@%p11 bra 	$L__BB395_22;
	ld.global.u16 	%rs9, [%rd18+512];
	// begin inline asm
	{ cvt.f32.bf16 %f239, %rs9;}

	// end inline asm
	max.f32 	%f226, %f226, %f239;
$L__BB395_22:
	setp.le.s64 	%p12, %rd26, %rd13;
	mov.f32 	%f241, 0fFF800000;
	@%p12 bra 	$L__BB395_24;
	ld.global.u16 	%rs10, [%rd18+576];
	// begin inline asm
	{ cvt.f32.bf16 %f241, %rs10;}

	// end inline asm
	max.f32 	%f226, %f226, %f241;
$L__BB395_24:
	setp.le.s64 	%p13, %rd26, %rd4;
	mov.b32 	%r17, %f226;
	shfl.sync.bfly.b32	%r18|%p14, %r17, 16, 31, -1;
	mov.b32 	%f71, %r18;
	max.f32 	%f72, %f226, %f71;
	mov.b32 	%r19, %f72;
	shfl.sync.bfly.b32	%r20|%p15, %r19, 8, 31, -1;
	mov.b32 	%f73, %r20;
	max.f32 	%f74, %f72, %f73;
	mov.b32 	%r21, %f74;
	shfl.sync.bfly.b32	%r22|%p16, %r21, 4, 31, -1;
	mov.b32 	%f75, %r22;
	max.f32 	%f76, %f74, %f75;
	mov.b32 	%r23, %f76;
	shfl.sync.bfly.b32	%r24|%p17, %r23, 2, 31, -1;
	mov.b32 	%f77, %r24;
	max.f32 	%f78, %f76, %f77;
	mov.b32 	%r25, %f78;
	shfl.sync.bfly.b32	%r26|%p18, %r25, 1, 31, -1;
	mov.b32 	%f79, %r26;
	max.f32 	%f80, %f78, %f79;
	sub.f32 	%f81, %f223, %f80;
	fma.rn.f32 	%f82, %f81, 0f3BBB989D, 0f3F000000;
	cvt.sat.f32.f32 	%f83, %f82;
	mov.f32 	%f84, 0f4B400001;
	mov.f32 	%f85, 0f437C0000;
	fma.rm.f32 	%f86, %f83, %f85, %f84;
	add.f32 	%f87, %f86, 0fCB40007F;
	neg.f32 	%f88, %f87;
	fma.rn.f32 	%f89, %f81, 0f3FB8AA3B, %f88;
	fma.rn.f32 	%f90, %f81, 0f32A57060, %f89;
	mov.b32 	%r27, %f86;
	shl.b32 	%r28, %r27, 23;
	mov.b32 	%f91, %r28;
	ex2.approx.ftz.f32 	%f92, %f90;
	mul.f32 	%f93, %f92, %f91;
	add.f32 	%f94, %f93, 0f00000000;
	sub.f32 	%f95, %f225, %f80;
	fma.rn.f32 	%f96, %f95, 0f3BBB989D, 0f3F000000;
	cvt.sat.f32.f32 	%f97, %f96;
	fma.rm.f32 	%f98, %f97, %f85, %f84;
	add.f32 	%f99, %f98, 0fCB40007F;
	neg.f32 	%f100, %f99;
	fma.rn.f32 	%f101, %f95, 0f3FB8AA3B, %f100;
	fma.rn.f32 	%f102, %f95, 0f32A57060, %f101;
	mov.b32 	%r29, %f98;
	shl.b32 	%r30, %r29, 23;
	mov.b32 	%f103, %r30;
	ex2.approx.ftz.f32 	%f104, %f102;
	mul.f32 	%f105, %f104, %f103;
	add.f32 	%f106, %f94, %f105;
	sub.f32 	%f107, %f227, %f80;
	fma.rn.f32 	%f108, %f107, 0f3BBB989D, 0f3F000000;
	cvt.sat.f32.f32 	%f109, %f108;
	fma.rm.f32 	%f110, %f109, %f85, %f84;
	add.f32 	%f111, %f110, 0fCB40007F;
	neg.f32 	%f112, %f111;
	fma.rn.f32 	%f113, %f107, 0f3FB8AA3B, %f112;
	fma.rn.f32 	%f114, %f107, 0f32A57060, %f113;
	mov.b32 	%r31, %f110;
	shl.b32 	%r32, %r31, 23;
	mov.b32 	%f115, %r32;
	ex2.approx.ftz.f32 	%f116, %f114;
	mul.f32 	%f117, %f116, %f115;
	add.f32 	%f118, %f106, %f117;
	sub.f32 	%f119, %f229, %f80;
	fma.rn.f32 	%f120, %f119, 0f3BBB989D, 0f3F000000;
	cvt.sat.f32.f32 	%f121, %f120;
	fma.rm.f32 	%f122, %f121, %f85, %f84;
	add.f32 	%f123, %f122, 0fCB40007F;
	neg.f32 	%f124, %f123;
	fma.rn.f32 	%f125, %f119, 0f3FB8AA3B, %f124;
	fma.rn.f32 	%f126, %f119, 0f32A57060, %f125;
	mov.b32 	%r33, %f122;
	shl.b32 	%r34, %r33, 23;
	mov.b32 	%f127, %r34;
	ex2.approx.ftz.f32 	%f128, %f126;
	mul.f32 	%f129, %f128, %f127;
	add.f32 	%f130, %f118, %f129;
	sub.f32 	%f131, %f231, %f80;
	fma.rn.f32 	%f132, %f131, 0f3BBB989D, 0f3F000000;
	cvt.sat.f32.f32 	%f133, %f132;
	fma.rm.f32 	%f134, %f133, %f85, %f84;
	add.f32 	%f135, %f134, 0fCB40007F;
	neg.f32 	%f136, %f135;
	fma.rn.f32 	%f137, %f131, 0f3FB8AA3B, %f136;
	fma.rn.f32 	%f138, %f131, 0f32A57060, %f137;
	mov.b32 	%r35, %f134;
	shl.b32 	%r36, %r35, 23;
	mov.b32 	%f139, %r36;
	ex2.approx.ftz.f32 	%f140, %f138;
	mul.f32 	%f141, %f140, %f139;
	add.f32 	%f142, %f130, %f141;
	sub.f32 	%f143, %f233, %f80;
	fma.rn.f32 	%f144, %f143, 0f3BBB989D, 0f3F000000;
	cvt.sat.f32.f32 	%f145, %f144;
	fma.rm.f32 	%f146, %f145, %f85, %f84;
	add.f32 	%f147, %f146, 0fCB40007F;
	neg.f32 	%f148, %f147;
	fma.rn.f32 	%f149, %f143, 0f3FB8AA3B, %f148;
	fma.rn.f32 	%f150, %f143, 0f32A57060, %f149;
	mov.b32 	%r37, %f146;
	shl.b32 	%r38, %r37, 23;
	mov.b32 	%f151, %r38;
	ex2.approx.ftz.f32 	%f152, %f150;
	mul.f32 	%f153, %f152, %f151;
	add.f32 	%f154, %f142, %f153;
	sub.f32 	%f155, %f235, %f80;
	fma.rn.f32 	%f156, %f155, 0f3BBB989D, 0f3F000000;
	cvt.sat.f32.f32 	%f157, %f156;
	fma.rm.f32 	%f158, %f157, %f85, %f84;
	add.f32 	%f159, %f158, 0fCB40007F;
	neg.f32 	%f160, %f159;
	fma.rn.f32 	%f161, %f155, 0f3FB8AA3B, %f160;
	fma.rn.f32 	%f162, %f155, 0f32A57060, %f161;
	mov.b32 	%r39, %f158;
	shl.b32 	%r40, %r39, 23;
	mov.b32 	%f163, %r40;
	ex2.approx.ftz.f32 	%f164, %f162;
	mul.f32 	%f165, %f164, %f163;
	add.f32 	%f166, %f154, %f165;
	sub.f32 	%f167, %f237, %f80;
	fma.rn.f32 	%f168, %f167, 0f3BBB989D, 0f3F000000;
	cvt.sat.f32.f32 	%f169, %f168;
	fma.rm.f32 	%f170, %f169, %f85, %f84;
	add.f32 	%f171, %f170, 0fCB40007F;
	neg.f32 	%f172, %f171;
	fma.rn.f32 	%f173, %f167, 0f3FB8AA3B, %f172;
	fma.rn.f32 	%f174, %f167, 0f32A57060, %f173;
	mov.b32 	%r41, %f170;
	shl.b32 	%r42, %r41, 23;
	mov.b32 	%f175, %r42;
	ex2.approx.ftz.f32 	%f176, %f174;
	mul.f32 	%f177, %f176, %f175;
	add.f32 	%f178, %f166, %f177;
	sub.f32 	%f179, %f239, %f80;
	fma.rn.f32 	%f180, %f179, 0f3BBB989D, 0f3F000000;
	cvt.sat.f32.f32 	%f181, %f180;
	fma.rm.f32 	%f182, %f181, %f85, %f84;
	add.f32 	%f183, %f182, 0fCB40007F;
	neg.f32 	%f184, %f183;
	fma.rn.f32 	%f185, %f179, 0f3FB8AA3B, %f184;
	fma.rn.f32 	%f186, %f179, 0f32A57060, %f185;
	mov.b32 	%r43, %f182;
	shl.b32 	%r44, %r43, 23;
	mov.b32 	%f187, %r44;
	ex2.approx.ftz.f32 	%f188, %f186;
	mul.f32 	%f189, %f188, %f187;
	add.f32 	%f190, %f178, %f189;
	sub.f32 	%f191, %f241, %f80;
	fma.rn.f32 	%f192, %f191, 0f3BBB989D, 0f3F000000;
	cvt.sat.f32.f32 	%f193, %f192;
	fma.rm.f32 	%f194, %f193, %f85, %f84;
	add.f32 	%f195, %f194, 0fCB40007F;
	neg.f32 	%f196, %f195;
	fma.rn.f32 	%f197, %f191, 0f3FB8AA3B, %f196;
	fma.rn.f32 	%f198, %f191, 0f32A57060, %f197;
	mov.b32 	%r45, %f194;
	shl.b32 	%r46, %r45, 23;
	mov.b32 	%f199, %r46;
	ex2.approx.ftz.f32 	%f200, %f198;
	mul.f32 	%f201, %f200, %f199;
	add.f32 	%f202, %f190, %f201;
	mov.b32 	%r47, %f202;
	shfl.sync.bfly.b32	%r48|%p19, %r47, 16, 31, -1;
	mov.b32 	%f203, %r48;
	add.f32 	%f204, %f202, %f203;
	mov.b32 	%r49, %f204;
	shfl.sync.bfly.b32	%r50|%p20, %r49, 8, 31, -1;
	mov.b32 	%f205, %r50;
	add.f32 	%f206, %f204, %f205;
	mov.b32 	%r51, %f206;
	shfl.sync.bfly.b32	%r52|%p21, %r51, 4, 31, -1;
	mov.b32 	%f207, %r52;
	add.f32 	%f208, %f206, %f207;
	mov.b32 	%r53, %f208;
	shfl.sync.bfly.b32	%r54|%p22, %r53, 2, 31, -1;
	mov.b32 	%f209, %r54;
	add.f32 	%f210, %f208, %f209;
	mov.b32 	%r55, %f210;
	shfl.sync.bfly.b32	%r56|%p23, %r55, 1, 31, -1;
	mov.b32 	%f211, %r56;
	add.f32 	%f212, %f210, %f211;
	div.rn.f32 	%f41, %f93, %f212;
	div.rn.f32 	%f42, %f105, %f212;
	div.rn.f32 	%f43, %f117, %f212;
	div.rn.f32 	%f44, %f129, %f212;
	div.rn.f32 	%f45, %f141, %f212;
	div.rn.f32 	%f46, %f153, %f212;
	div.rn.f32 	%f47, %f165, %f212;
	div.rn.f32 	%f48, %f177, %f212;
	div.rn.f32 	%f49, %f189, %f212;
	div.rn.f32 	%f50, %f201, %f212;
	mad.lo.s64 	%rd35, %rd37, %rd24, %rd4;
	shl.b64 	%rd36, %rd35, 1;
	add.s64 	%rd19, %rd14, %rd36;
	@%p13 bra 	$L__BB395_26;
	// begin inline asm
	{  cvt.rn.bf16.f32 %rs11, %f41;}

	// end inline asm
	st.global.u16 	[%rd19], %rs11;
$L__BB395_26:
	setp.le.s64 	%p24, %rd26, %rd5;
	@%p24 bra 	$L__BB395_28;
	// begin inline asm
	{  cvt.rn.bf16.f32 %rs12, %f42;}

	// end inline asm
	st.global.u16 	[%rd19+64], %rs12;
$L__BB395_28:
	setp.le.s64 	%p25, %rd26, %rd6;
	@%p25 bra 	$L__BB395_30;
	// begin inline asm
	{  cvt.rn.bf16.f32 %rs13, %f43;}

	// end inline asm
	st.global.u16 	[%rd19+128], %rs13;
$L__BB395_30:
	setp.le.s64 	%p26, %rd26, %rd7;
	@%p26 bra 	$L__BB395_32;
	// begin inline asm
	{  cvt.rn.bf16.f32 %rs14, %f44;}

	// end inline asm
	st.global.u16 	[%rd19+192], %rs14;
$L__BB395_32:
	setp.le.s64 	%p27, %rd26, %rd8;
	@%p27 bra 	$L__BB395_34;
	// begin inline asm
	{  cvt.rn.bf16.f32 %rs15, %f45;}

	// end inline asm
	st.global.u16 	[%rd19+256], %rs15;
$L__BB395_34:
	setp.le.s64 	%p28, %rd26, %rd9;
	@%p28 bra 	$L__BB395_36;
	// begin inline asm
	{  cvt.rn.bf16.f32 %rs16, %f46;}

	// end inline asm
	st.global.u16 	[%rd19+320], %rs16;
$L__BB395_36:
	setp.le.s64 	%p29, %rd26, %rd10;
	@%p29 bra 	$L__BB395_38;
	// begin inline asm
	{  cvt.rn.bf16.f32 %rs17, %f47;}

	// end inline asm
	st.global.u16 	[%rd19+384], %rs17;
$L__BB395_38:
	setp.le.s64 	%p30, %rd26, %rd11;
	@%p30 bra 	$L__BB395_40;
	// begin inline asm
	{  cvt.rn.bf16.f32 %rs18, %f48;}

	// end inline asm
	st.global.u16 	[%rd19+448], %rs18;
$L__BB395_40:
	setp.le.s64 	%p31, %rd26, %rd12;
	@%p31 bra 	$L__BB395_42;
	// begin inline asm
	{  cvt.rn.bf16.f32 %rs19, %f49;}

	// end inline asm
	st.global.u16 	[%rd19+512], %rs19;
$L__BB395_42:
	setp.le.s64 	%p32, %rd26, %rd13;
	@%p32 bra 	$L__BB395_44;
	// begin inline asm
	{  cvt.rn.bf16.f32 %rs20, %f50;}

	// end inline asm
	st.global.u16 	[%rd19+576], %rs20;
$L__BB395_44:
	add.s64 	%rd37, %rd37, %rd16;
	setp.lt.s64 	%p33, %rd37, %rd25;
	@%p33 bra 	$L__BB395_4;
$L__BB395_45:
	ret;

}
	// .globl	_Z15SoftmaxWarpImplI10DirectLoadI13__nv_bfloat16fE11DirectStoreIfS1_EfLi1ELi11ELi32ELi1ELb0EL9Algorithm0EEvT_T0_ll
.visible .entry _Z15SoftmaxWarpImplI10DirectLoadI13__nv_bfloat16fE11DirectStoreIfS1_EfLi1ELi11ELi32ELi1ELb0EL9Algorithm0EEvT_T0_ll(
	.param .align 8 .b8 _Z15SoftmaxWarpImplI10DirectLoadI13__nv_bfloat16fE11DirectStoreIfS1_EfLi1ELi11ELi32ELi1ELb0EL9Algorithm0EEvT_T0_ll_param_0[16],
	.param .align 8 .b8 _Z15SoftmaxWarpImplI10DirectLoadI13__nv_bfloat16fE11DirectStoreIfS1_EfLi1ELi11ELi32ELi1ELb0EL9Algorithm0EEvT_T0_ll_param_1[16],
	.param .u64 _Z15SoftmaxWarpImplI10DirectLoadI13__nv_bfloat16fE11DirectStoreIfS1_EfLi1ELi11ELi32ELi1ELb0EL9Algorithm0EEvT_T0_ll_param_2,
	.param .u64 _Z15SoftmaxWarpImplI10DirectLoadI13__nv_bfloat16fE11DirectStoreIfS1_EfLi1ELi11ELi32ELi1ELb0EL9Algorithm0EEvT_T0_ll_param_3
)
{
	.reg .pred 	%p<14>;
	.reg .b16 	%rs<23>;
	.reg .b32 	%r<50>;
	.reg .b32 	%f<188>;
	.reg .b64 	%rd<27>;

	ld.param.u64 	%rd1, [_Z15SoftmaxWarpImplI10DirectLoadI13__nv_bfloat16fE11DirectStoreIfS1_EfLi1ELi11ELi32ELi1ELb0EL9Algorithm0EEvT_T0_ll_param_0];
	ld.param.u64 	%rd2, [_Z15SoftmaxWarpImplI10DirectLoadI13__nv_bfloat16fE11DirectStoreIfS1_EfLi1ELi11ELi32ELi1ELb0EL9Algorithm0EEvT_T0_ll_param_0+8];
	ld.param.u64 	%rd3, [_Z15SoftmaxWarpImplI10DirectLoadI13__nv_bfloat16fE11DirectStoreIfS1_EfLi1ELi11ELi32ELi1ELb0EL9Algorithm0EEvT_T0_ll_param_1];
	ld.param.u64 	%rd4, [_Z15SoftmaxWarpImplI10DirectLoadI13__nv_bfloat16fE11DirectStoreIfS1_EfLi1ELi11ELi32ELi1ELb0EL9Algorithm0EEvT_T0_ll_param_1+8];
	ld.param.u64 	%rd12, [_Z15SoftmaxWarpImplI10DirectLoadI13__nv_bfloat16fE11DirectStoreIfS1_EfLi1ELi11ELi32ELi1ELb0EL9Algorithm0EEvT_T0_ll_param_2];
	ld.param.u64 	%rd13, [_Z15SoftmaxWarpImplI10DirectLoadI13__nv_bfloat16fE11DirectStoreIfS1_EfLi1ELi11ELi32ELi1ELb0EL9Algorithm0EEvT_T0_ll_param_3];
	setp.lt.s64 	%p1, %rd13, 353;
	@%p1 bra 	$L__BB396_2;
	mov.u64 	%rd14, $str;
	cvta.global.u64 	%rd15, %rd14;
	mov.u64 	%rd16, $str$1;
	cvta.global.u64 	%rd17, %rd16;
	mov.u64 	%rd18, __unnamed_387;
	cvta.global.u64 	%rd19, %rd18;
	{ // callseq 386, 0
	.param .b64 param0;
	st.param.b64 	[param0], %rd15;
	.param .b64 param1;
	st.param.b64 	[param1], %rd17;
	.param .b32 param2;
	st.param.b32 	[param2], 358;
	.param .b64 param3;
	st.param.b64 	[param3], %rd19;
	.param .b64 param4;
	st.param.b64 	[param4], 1;
	call.uni 
	__assertfail, 
	(
	param0, 
	param1, 
	param2, 
	param3, 
	param4
	);
	} // callseq 386
$L__BB396_2:
	mov.u32 	%r2, %nctaid.x;
	mov.u32 	%r3, %ntid.y;
	mul.lo.s32 	%r1, %r2, %r3;
	mov.u32 	%r4, %ctaid.x;
	mov.u32 	%r5, %tid.y;
	mad.lo.s32 	%r6, %r4, %r3, %r5;
	cvt.s64.s32 	%rd26, %r6;
	setp.le.s64 	%p2, %rd12, %rd26;
	@%p2 bra 	$L__BB396_5;
	mov.u32 	%r7, %tid.x;
	cvt.u64.u32 	%rd6, %r7;
	cvta.to.global.u64 	%rd7, %rd3;
	cvta.to.global.u64 	%rd8, %rd1;
	cvt.s64.s32 	%rd9, %r1;
$L__BB396_4:
	mad.lo.s64 	%rd20, %rd26, %rd2, %rd6;
	shl.b64 	%rd21, %rd20, 1;
	add.s64 	%rd22, %rd8, %rd21;
	ld.global.u16 	%rs1, [%rd22];
	// begin inline asm
	{ cvt.f32.bf16 %f1, %rs1;}

	// end inline asm
	max.f32 	%f23, %f1, 0fFF800000;
	ld.global.u16 	%rs2, [%rd22+64];
	// begin inline asm
	{ cvt.f32.bf16 %f2, %rs2;}

	// end inline asm
	max.f32 	%f24, %f23, %f2;
	ld.global.u16 	%rs3, [%rd22+128];
	// begin inline asm
	{ cvt.f32.bf16 %f3, %rs3;}

	// end inline asm
	max.f32 	%f25, %f24, %f3;
	ld.global.u16 	%rs4, [%rd22+192];
	// begin inline asm
	{ cvt.f32.bf16 %f4, %rs4;}

	// end inline asm
	max.f32 	%f26, %f25, %f4;
	ld.global.u16 	%rs5, [%rd22+256];
	// begin inline asm
	{ cvt.f32.bf16 %f5, %rs5;}

	// end inline asm
	max.f32 	%f27, %f26, %f5;
	ld.global.u16 	%rs6, [%rd22+320];
	// begin inline asm
	{ cvt.f32.bf16 %f6, %rs6;}

	// end inline asm
	max.f32 	%f28, %f27, %f6;
	ld.global.u16 	%rs7, [%rd22+384];
	// begin inline asm
	{ cvt.f32.bf16 %f7, %rs7;}

	// end inline asm
	max.f32 	%f29, %f28, %f7;
	ld.global.u16 	%rs8, [%rd22+448];
	// begin inline asm
	{ cvt.f32.bf16 %f8, %rs8;}

	// end inline asm
	max.f32 	%f30, %f29, %f8;
	ld.global.u16 	%rs9, [%rd22+512];
	// begin inline asm
	{ cvt.f32.bf16 %f9, %rs9;}

	// end inline asm
	max.f32 	%f31, %f30, %f9;
	ld.global.u16 	%rs10, [%rd22+576];
	// begin inline asm
	{ cvt.f32.bf16 %f10, %rs10;}

	// end inline asm
	max.f32 	%f32, %f31, %f10;
	ld.global.u16 	%rs11, [%rd22+640];
	// begin inline asm
	{ cvt.f32.bf16 %f11, %rs11;}

	// end inline asm
	max.f32 	%f33, %f32, %f11;
	mov.b32 	%r8, %f33;
	shfl.sync.bfly.b32	%r9|%p3, %r8, 16, 31, -1;
	mov.b32 	%f34, %r9;
	max.f32 	%f35, %f33, %f34;
	mov.b32 	%r10, %f35;
	shfl.sync.bfly.b32	%r11|%p4, %r10, 8, 31, -1;
	mov.b32 	%f36, %r11;
	max.f32 	%f37, %f35, %f36;
	mov.b32 	%r12, %f37;
	shfl.sync.bfly.b32	%r13|%p5, %r12, 4, 31, -1;
	mov.b32 	%f38, %r13;
	max.f32 	%f39, %f37, %f38;
	mov.b32 	%r14, %f39;
	shfl.sync.bfly.b32	%r15|%p6, %r14, 2, 31, -1;
	mov.b32 	%f40, %r15;
	max.f32 	%f41, %f39, %f40;
	mov.b32 	%r16, %f41;
	shfl.sync.bfly.b32	%r17|%p7, %r16, 1, 31, -1;
	mov.b32 	%f42, %r17;
	max.f32 	%f43, %f41, %f42;
	sub.f32 	%f44, %f1, %f43;
	fma.rn.f32 	%f45, %f44, 0f3BBB989D, 0f3F000000;
	cvt.sat.f32.f32 	%f46, %f45;
	mov.f32 	%f47, 0f4B400001;
	mov.f32 	%f48, 0f437C0000;
	fma.rm.f32 	%f49, %f46, %f48, %f47;
	add.f32 	%f50, %f49, 0fCB40007F;
	neg.f32 	%f51, %f50;
	fma.rn.f32 	%f52, %f44, 0f3FB8AA3B, %f51;
	fma.rn.f32 	%f53, %f44, 0f32A57060, %f52;
	mov.b32 	%r18, %f49;
	shl.b32 	%r19, %r18, 23;
	mov.b32 	%f54, %r19;
	ex2.approx.ftz.f32 	%f55, %f53;
	mul.f32 	%f56, %f55, %f54;
	add.f32 	%f57, %f56, 0f00000000;
	sub.f32 	%f58, %f2, %f43;
	fma.rn.f32 	%f59, %f58, 0f3BBB989D, 0f3F000000;
	cvt.sat.f32.f32 	%f60, %f59;
	fma.rm.f32 	%f61, %f60, %f48, %f47;
	add.f32 	%f62, %f61, 0fCB40007F;
	neg.f32 	%f63, %f62;
	fma.rn.f32 	%f64, %f58, 0f3FB8AA3B, %f63;
	fma.rn.f32 	%f65, %f58, 0f32A57060, %f64;
	mov.b32 	%r20, %f61;
	shl.b32 	%r21, %r20, 23;
	mov.b32 	%f66, %r21;
	ex2.approx.ftz.f32 	%f67, %f65;
	mul.f32 	%f68, %f67, %f66;
	add.f32 	%f69, %f57, %f68;
	sub.f32 	%f70, %f3, %f43;
	fma.rn.f32 	%f71, %f70, 0f3BBB989D, 0f3F000000;
	cvt.sat.f32.f32 	%f72, %f71;
	fma.rm.f32 	%f73, %f72, %f48, %f47;
	add.f32 	%f74, %f73, 0fCB40007F;
	neg.f32 	%f75, %f74;
	fma.rn.f32 	%f76, %f70, 0f3FB8AA3B, %f75;
	fma.rn.f32 	%f77, %f70, 0f32A57060, %f76;
	mov.b32 	%r22, %f73;
	shl.b32 	%r23, %r22, 23;
	mov.b32 	%f78, %r23;
	ex2.approx.ftz.f32 	%f79, %f77;
	mul.f32 	%f80, %f79, %f78;
	add.f32 	%f81, %f69, %f80;
	sub.f32 	%f82, %f4, %f43;
	fma.rn.f32 	%f83, %f82, 0f3BBB989D, 0f3F000000;
	cvt.sat.f32.f32 	%f84, %f83;
	fma.rm.f32 	%f85, %f84, %f48, %f47;
	add.f32 	%f86, %f85, 0fCB40007F;
	neg.f32 	%f87, %f86;
	fma.rn.f32 	%f88, %f82, 0f3FB8AA3B, %f87;
	fma.rn.f32 	%f89, %f82, 0f32A57060, %f88;
	mov.b32 	%r24, %f85;
	shl.b32 	%r25, %r24, 23;
	mov.b32 	%f90, %r25;
	ex2.approx.ftz.f32 	%f91, %f89;
	mul.f32 	%f92, %f91, %f90;
	add.f32 	%f93, %f81, %f92;
	sub.f32 	%f94, %f5, %f43;
	fma.rn.f32 	%f95, %f94, 0f3BBB989D, 0f3F000000;
	cvt.sat.f32.f32 	%f96, %f95;
	fma.rm.f32 	%f97, %f96, %f48, %f47;
	add.f32 	%f98, %f97, 0fCB40007F;
	neg.f32 	%f99, %f98;
	fma.rn.f32 	%f100, %f94, 0f3FB8AA3B, %f99;
	fma.rn.f32 	%f101, %f94, 0f32A57060, %f100;
	mov.b32 	%r26, %f97;
	shl.b32 	%r27, %r26, 23;
	mov.b32 	%f102, %r27;
	ex2.approx.ftz.f32 	%f103, %f101;
	mul.f32 	%f104, %f103, %f102;
	add.f32 	%f105, %f93, %f104;
	sub.f32 	%f106, %f6, %f43;
	fma.rn.f32 	%f107, %f106, 0f3BBB989D, 0f3F000000;
	cvt.sat.f32.f32 	%f108, %f107;
	fma.rm.f32 	%f109, %f108, %f48, %f47;
	add.f32 	%f110, %f109, 0fCB40007F;
	neg.f32 	%f111, %f110;
	fma.rn.f32 	%f112, %f106, 0f3FB8AA3B, %f111;
	fma.rn.f32 	%f113, %f106, 0f32A57060, %f112;
	mov.b32 	%r28, %f109;
	shl.b32 	%r29, %r28, 23;
	mov.b32 	%f114, %r29;
	ex2.approx.ftz.f32 	%f115, %f113;
	mul.f32 	%f116, %f115, %f114;
	add.f32 	%f117, %f105, %f116;
	sub.f32 	%f118, %f7, %f43;
	fma.rn.f32 	%f119, %f118, 0f3BBB989D, 0f3F000000;
	cvt.sat.f32.f32 	%f120, %f119;
	fma.rm.f32 	%f121, %f120, %f48, %f47;
	add.f32 	%f122, %f121, 0fCB40007F;
	neg.f32 	%f123, %f122;
	fma.rn.f32 	%f124, %f118, 0f3FB8AA3B, %f123;
	fma.rn.f32 	%f125, %f118, 0f32A57060, %f124;
	mov.b32 	%r30, %f121;
	shl.b32 	%r31, %r30, 23;
	mov.b32 	%f126, %r31;
	ex2.approx.ftz.f32 	%f127, %f125;
	mul.f32 	%f128, %f127, %f126;
	add.f32 	%f129, %f117, %f128;
	sub.f32 	%f130, %f8, %f43;
	fma.rn.f32 	%f131, %f130, 0f3BBB989D, 0f3F000000;
	cvt.sat.f32.f32 	%f132, %f131;
	fma.rm.f32 	%f133, %f132, %f48, %f47;
	add.f32 	%f134, %f133, 0fCB40007F;
	neg.f32 	%f135, %f134;
	fma.rn.f32 	%f136, %f130, 0f3FB8AA3B, %f135;
	fma.rn.f32 	%f137, %f130, 0f32A57060, %f136;
	mov.b32 	%r32, %f133;
	shl.b32 	%r33, %r32, 23;
	mov.b32 	%f138, %r33;
	ex2.approx.ftz.f32 	%f139, %f137;
	mul.f32 	%f140, %f139, %f138;
	add.f32 	%f141, %f129, %f140;
	sub.f32 	%f142, %f9, %f43;
	fma.rn.f32 	%f143, %f142, 0f3BBB989D, 0f3F000000;
	cvt.sat.f32.f32 	%f144, %f143;
	fma.rm.f32 	%f145, %f144, %f48, %f47;
	add.f32 	%f146, %f145, 0fCB40007F;
	neg.f32 	%f147, %f146;
	fma.rn.f32 	%f148, %f142, 0f3FB8AA3B, %f147;
	fma.rn.f32 	%f149, %f142, 0f32A57060, %f148;
	mov.b32 	%r34, %f145;
	shl.b32 	%r35, %r34, 23;
	mov.b32 	%f150, %r35;
	ex2.approx.ftz.f32 	%f151, %f149;
	mul.f32 	%f152, %f151, %f150;
	add.f32 	%f153, %f141, %f152;
	sub.f32 	%f154, %f10, %f43;
	fma.rn.f32 	%f155, %f154, 0f3BBB989D, 0f3F000000;
	cvt.sat.f32.f32 	%f156, %f155;
	fma.rm.f32 	%f157, %f156, %f48, %f47;
	add.f32 	%f158, %f157, 0fCB40007F;
	neg.f32 	%f159, %f158;
	fma.rn.f32 	%f160, %f154, 0f3FB8AA3B, %f159;
	fma.rn.f32 	%f161, %f154, 0f32A57060, %f160;
	mov.b32 	%r36, %f157;
	shl.b32 	%r37, %r36, 23;
	mov.b32 	%f162, %r37;
	ex2.approx.ftz.f32 	%f163, %f161;
	mul.f32 	%f164, %f163, %f162;
	add.f32 	%f165, %f153, %f164;
	sub.f32 	%f166, %f11, %f43;
	fma.rn.f32 	%f167, %f166, 0f3BBB989D, 0f3F000000;
	cvt.sat.f32.f32 	%f168, %f167;
	fma.rm.f32 	%f169, %f168, %f48, %f47;
	add.f32 	%f170, %f169, 0fCB40007F;
	neg.f32 	%f171, %f170;
	fma.rn.f32 	%f172, %f166, 0f3FB8AA3B, %f171;
	fma.rn.f32 	%f173, %f166, 0f32A57060, %f172;
	mov.b32 	%r38, %f169;
	shl.b32 	%r39, %r38, 23;
	mov.b32 	%f174, %r39;
	ex2.approx.ftz.f32 	%f175, %f173;
	mul.f32 	%f176, %f175, %f174;
	add.f32 	%f177, %f165, %f176;
	mov.b32 	%r40, %f177;
	shfl.sync.bfly.b32	%r41|%p8, %r40, 16, 31, -1;
	mov.b32 	%f178, %r41;
	add.f32 	%f179, %f177, %f178;
	mov.b32 	%r42, %f179;
	shfl.sync.bfly.b32	%r43|%p9, %r42, 8, 31, -1;
	mov.b32 	%f180, %r43;
	add.f32 	%f181, %f179, %f180;
	mov.b32 	%r44, %f181;
	shfl.sync.bfly.b32	%r45|%p10, %r44, 4, 31, -1;
	mov.b32 	%f182, %r45;
	add.f32 	%f183, %f181, %f182;
	mov.b32 	%r46, %f183;
	shfl.sync.bfly.b32	%r47|%p11, %r46, 2, 31, -1;
	mov.b32 	%f184, %r47;
	add.f32 	%f185, %f183, %f184;
	mov.b32 	%r48, %f185;
	shfl.sync.bfly.b32	%r49|%p12, %r48, 1, 31, -1;
	mov.b32 	%f186, %r49;
	add.f32 	%f187, %f185, %f186;
	div.rn.f32 	%f12, %f56, %f187;
	div.rn.f32 	%f13, %f68, %f187;
	div.rn.f32 	%f14, %f80, %f187;
	div.rn.f32 	%f15, %f92, %f187;
	div.rn.f32 	%f16, %f104, %f187;
	div.rn.f32 	%f17, %f116, %f187;
	div.rn.f32 	%f18, %f128, %f187;
	div.rn.f32 	%f19, %f140, %f187;
	div.rn.f32 	%f20, %f152, %f187;
	div.rn.f32 	%f21, %f164, %f187;
	div.rn.f32 	%f22, %f176, %f187;
	mad.lo.s64 	%rd23, %rd26, %rd4, %rd6;
	// begin inline asm
	{  cvt.rn.bf16.f32 %rs12, %f12;}

	// end inline asm
	shl.b64 	%rd24, %rd23, 1;
	add.s64 	%rd25, %rd7, %rd24;
	st.global.u16 	[%rd25], %rs12;
	// begin inline asm
	{  cvt.rn.bf16.f32 %rs13, %f13;}

	// end inline asm
	st.global.u16 	[%rd25+64], %rs13;
	// begin inline asm
	{  cvt.rn.bf16.f32 %rs14, %f14;}

	// end inline asm
	st.global.u16 	[%rd25+128], %rs14;
	// begin inline asm
	{  cvt.rn.bf16.f32 %rs15, %f15;}

	// end inline asm
	st.global.u16 	[%rd25+192], %rs15;
	// begin inline asm
	{  cvt.rn.bf16.f32 %rs16, %f16;}

	// end inline asm
	st.global.u16 	[%rd25+256], %rs16;
	// begin inline asm
	{  cvt.rn.bf16.f32 %rs17, %f17;}

	// end inline asm
	st.global.u16 	[%rd25+320], %rs17;
	// begin inline asm
	{  cvt.rn.bf16.f32 %rs18, %f18;}

	// end inline asm
	st.global.u16 	[%rd25+384], %rs18;
	// begin inline asm
	{  cvt.rn.bf16.f32 %rs19, %f19;}

	// end inline asm
	st.global.u16 	[%rd25+448], %rs19;
	// begin inline asm
	{  cvt.rn.bf16.f32 %rs20, %f20;}

	// end inline asm
	st.global.u16 	[%rd25+512], %rs20;
	// begin inline asm
	{  cvt.rn.bf16.f32 %rs21, %f21;}

	// end inline asm
	st.global.u16 	[%rd25+576], %rs21;
	// begin inline asm
	{  cvt.rn.bf16.f32 %rs22, %f22;}

	// end inline asm
	st.global.u16 	[%rd25+640], %rs22;
	add.s64 	%rd26, %rd26, %rd9;
	setp.lt.s64 	%p13, %rd26, %rd12;
	@%p13 bra 	$L__BB396_4;
$L__BB396_5:
	ret;

}
	// .globl	_Z15SoftmaxWarpImplI10DirectLoadI13__nv_bfloat16fE11DirectStoreIfS1_EfLi1ELi11ELi32ELi1ELb1EL9Algorithm0EEvT_T0_ll
.visible .entry _Z15SoftmaxWarpImplI10DirectLoadI13__nv_bfloat16fE11DirectStoreIfS1_EfLi1ELi11ELi32ELi1ELb1EL9Algorithm0EEvT_T0_ll(
	.param .align 8 .b8 _Z15SoftmaxWarpImplI10DirectLoadI13__nv_bfloat16fE11DirectStoreIfS1_EfLi1ELi11ELi32ELi1ELb1EL9Algorithm0EEvT_T0_ll_param_0[16],
	.param .align 8 .b8 _Z15SoftmaxWarpImplI10DirectLoadI13__nv_bfloat16fE11DirectStoreIfS1_EfLi1ELi11ELi32ELi1ELb1EL9Algorithm0EEvT_T0_ll_param_1[16],
	.param .u64 _Z15SoftmaxWarpImplI10DirectLoadI13__nv_bfloat16fE11DirectStoreIfS1_EfLi1ELi11ELi32ELi1ELb1EL9Algorithm0EEvT_T0_ll_param_2,
	.param .u64 _Z15SoftmaxWarpImplI10DirectLoadI13__nv_bfloat16fE11DirectStoreIfS1_EfLi1ELi11ELi32ELi1ELb1EL9Algorithm0EEvT_T0_ll_param_3
)
{
	.reg .pred 	%p<36>;
	.reg .b16 	%rs<23>;
	.reg .b32 	%r<60>;
	.reg .b32 	%f<265>;
	.reg .b64 	%rd<38>;

	ld.param.u64 	%rd23, [_Z15SoftmaxWarpImplI10DirectLoadI13__nv_bfloat16fE11DirectStoreIfS1_EfLi1ELi11ELi32ELi1ELb1EL9Algorithm0EEvT_T0_ll_param_1+8];
	ld.param.u64 	%rd22, [_Z15SoftmaxWarpImplI10DirectLoadI13__nv_bfloat16fE11DirectStoreIfS1_EfLi1ELi11ELi32ELi1ELb1EL9Algorithm0EEvT_T0_ll_param_1];
	ld.param.u64 	%rd21, [_Z15SoftmaxWarpImplI10DirectLoadI13__nv_bfloat16fE11DirectStoreIfS1_EfLi1ELi11ELi32ELi1ELb1EL9Algorithm0EEvT_T0_ll_param_0+8];
	ld.param.u64 	%rd20, [_Z15SoftmaxWarpImplI10DirectLoadI13__nv_bfloat16fE11DirectStoreIfS1_EfLi1ELi11ELi32ELi1ELb1EL9Algorithm0EEvT_T0_ll_param_0];
	ld.param.u64 	%rd24, [_Z15SoftmaxWarpImplI10DirectLoadI13__nv_bfloat16fE11DirectStoreIfS1_EfLi1ELi11ELi32ELi1ELb1EL9Algorithm0EEvT_T0_ll_param_2];
	ld.param.u64 	%rd25, [_Z15SoftmaxWarpImplI10DirectLoadI13__nv_bfloat16fE11DirectStoreIfS1_EfLi1ELi11ELi32ELi1ELb1EL9Algorithm0EEvT_T0_ll_param_3];
	setp.lt.s64 	%p1, %rd25, 353;
	@%p1 bra 	$L__BB397_2;
	mov.u64 	%rd26, $str;
	cvta.global.u64 	%rd27, %rd26;
	mov.u64 	%rd28, $str$1;
	cvta.global.u64 	%rd29, %rd28;
	mov.u64 	%rd30, __unnamed_388;
	cvta.global.u64 	%rd31, %rd30;
	{ // callseq 387, 0
	.param .b64 param0;
	st.param.b64 	[param0], %rd27;
	.param .b64 param1;
	st.param.b64 	[param1], %rd29;
	.param .b32 param2;
	st.param.b32 	[param2], 358;
	.param .b64 param3;
	st.param.b64 	[param3], %rd31;
	.param .b64 param4;
	st.param.b64 	[param4], 1;
	call.uni 
	__assertfail, 
	(
	param0, 
	param1, 
	param2, 
	param3, 
	param4
	);
	} // callseq 387
$L__BB397_2:
	mov.u32 	%r2, %nctaid.x;
	mov.u32 	%r3, %ntid.y;
	mul.lo.s32 	%r1, %r2, %r3;
	mov.u32 	%r4, %ctaid.x;
	mov.u32 	%r5, %tid.y;
	mad.lo.s32 	%r6, %r4, %r3, %r5;
	cvt.s64.s32 	%rd37, %r6;
	setp.le.s64 	%p2, %rd24, %rd37;
	@%p2 bra 	$L__BB397_49;
	mov.u32 	%r7, %tid.x;
	cvt.u64.u32 	%rd3, %r7;
	add.s32 	%r8, %r7, 32;
	cvt.u64.u32 	%rd4, %r8;
	add.s32 	%r9, %r7, 64;
	cvt.u64.u32 	%rd5, %r9;
	add.s32 	%r10, %r7, 96;
	cvt.u64.u32 	%rd6, %r10;
	add.s32 	%r11, %r7, 128;
	cvt.u64.u32 	%rd7, %r11;
	add.s32 	%r12, %r7, 160;
	cvt.u64.u32 	%rd8, %r12;
	add.s32 	%r13, %r7, 192;
	cvt.u64.u32 	%rd9, %r13;
	add.s32 	%r14, %r7, 224;
	cvt.u64.u32 	%rd10, %r14;
	add.s32 	%r15, %r7, 256;
	cvt.u64.u32 	%rd11, %r15;
	add.s32 	%r16, %r7, 288;
	cvt.u64.u32 	%rd12, %r16;
	add.s32 	%r17, %r7, 320;
	cvt.u64.u32 	%rd13, %r17;
	cvta.to.global.u64 	%rd14, %rd22;
	cvt.s64.s32 	%rd15, %r1;
$L__BB397_4:
	setp.le.s64 	%p3, %rd25, %rd3;
	mad.lo.s64 	%rd32, %rd37, %rd21, %rd3;
	cvta.to.global.u64 	%rd33, %rd20;
	shl.b64 	%rd34, %rd32, 1;
	add.s64 	%rd17, %rd33, %rd34;
	mov.f32 	%f243, 0fFF800000;
	mov.f32 	%f246, %f243;
	@%p3 bra 	$L__BB397_6;
	ld.global.u16 	%rs1, [%rd17];
	// begin inline asm
	{ cvt.f32.bf16 %f243, %rs1;}

	// end inline asm
	max.f32 	%f246, %f243, 0fFF800000;
$L__BB397_6:
	setp.le.s64 	%p4, %rd25, %rd4;
	mov.f32 	%f245, 0fFF800000;
	@%p4 bra 	$L__BB397_8;
	ld.global.u16 	%rs2, [%rd17+64];
	// begin inline asm
	{ cvt.f32.bf16 %f245, %rs2;}

	// end inline asm
	max.f32 	%f246, %f246, %f245;
$L__BB397_8:
	setp.le.s64 	%p5, %rd25, %rd5;
	mov.f32 	%f247, 0fFF800000;
	@%p5 bra 	$L__BB397_10;
	ld.global.u16 	%rs3, [%rd17+128];
	// begin inline asm
	{ cvt.f32.bf16 %f247, %rs3;}

	// end inline asm
	max.f32 	%f246, %f246, %f247;
$L__BB397_10:
	setp.le.s64 	%p6, %rd25, %rd6;
	mov.f32 	%f249, 0fFF800000;
	@%p6 bra 	$L__BB397_12;
	ld.global.u16 	%rs4, [%rd17+192];
	// begin inline asm
	{ cvt.f32.bf16 %f249, %rs4;}

	// end inline asm
	max.f32 	%f246, %f246, %f249;
$L__BB397_12:
	setp.le.s64 	%p7, %rd25, %rd7;
	mov.f32 	%f251, 0fFF800000;
	@%p7 bra 	$L__BB397_14;
	ld.global.u16 	%rs5, [%rd17+256];
	// begin inline asm
	{ cvt.f32.bf16 %f251, %rs5;}

	// end inline asm
	max.f32 	%f246, %f246, %f251;
$L__BB397_14:
	setp.le.s64 	%p8, %rd25, %rd8;
	mov.f32 	%f253, 0fFF800000;
	@%p8 bra 	$L__BB397_16;
	ld.global.u16 	%rs6, [%rd17+320];
	// begin inline asm
	{ cvt.f32.bf16 %f253, %rs6;}

	// end inline asm
	max.f32 	%f246, %f246, %f253;
$L__BB397_16:
	setp.le.s64 	%p9, %rd25, %rd9;
	mov.f32 	%f255, 0fFF800000;
	@%p9 bra 	$L__BB397_18;
	ld.global.u16 	%rs7, [%rd17+384];
	// begin inline asm
	{ cvt.f32.bf16 %f255, %rs7;}

	// end inline asm
	max.f32 	%f246, %f246, %f255;
$L__BB397_18:
	setp.le.s64 	%p10, %rd25, %rd10;
	mov.f32 	%f257, 0fFF800000;
	@%p10 bra 	$L__BB397_20;
	ld.global.u16 	%rs8, [%rd17+448];
	// begin inline asm
	{ cvt.f32.bf16 %f257, %rs8;}

	// end inline asm
	max.f32 	%f246, %f246, %f257;
$L__BB397_20:
	setp.le.s64 	%p11, %rd25, %rd11;
	mov.f32 	%f259, 0fFF800000;
	@%p11 bra 	$L__BB397_22;
	ld.global.u16 	%rs9, [%rd17+512];
	// begin inline asm
	{ cvt.f32.bf16 %f259, %rs9;}

	// end inline asm
	max.f32 	%f246, %f246, %f259;
$L__BB397_22:
	setp.le.s64 	%p12, %rd25, %rd12;
	mov.f32 	%f261, 0fFF800000;
	@%p12 bra 	$L__BB397_24;
	ld.global.u16 	%rs10, [%rd17+576];
	// begin inline asm
	{ cvt.f32.bf16 %f261, %rs10;}

	// end inline asm
	max.f32 	%f246, %f246, %f261;
$L__BB397_24:
	setp.le.s64 	%p13, %rd25, %rd13;
	mov.f32 	%f263, 0fFF800000;
	@%p13 bra 	$L__BB397_26;
	ld.global.u16 	%rs11, [%rd17+640];
	// begin inline asm
	{ cvt.f32.bf16 %f263, %rs11;}

	// end inline asm
	max.f32 	%f246, %f246, %f263;
$L__BB397_26:
	setp.le.s64 	%p14, %rd25, %rd3;
	mov.b32 	%r18, %f246;
	shfl.sync.bfly.b32	%r19|%p15, %r18, 16, 31, -1;
	mov.b32 	%f78, %r19;
	max.f32 	%f79, %f246, %f78;
	mov.b32 	%r20, %f79;
	shfl.sync.bfly.b32	%r21|%p16, %r20, 8, 31, -1;
	mov.b32 	%f80, %r21;
	max.f32 	%f81, %f79, %f80;
	mov.b32 	%r22, %f81;
	shfl.sync.bfly.b32	%r23|%p17, %r22, 4, 31, -1;
	mov.b32 	%f82, %r23;
	max.f32 	%f83, %f81, %f82;
	mov.b32 	%r24, %f83;
	shfl.sync.bfly.b32	%r25|%p18, %r24, 2, 31, -1;
	mov.b32 	%f84, %r25;
	max.f32 	%f85, %f83, %f84;
	mov.b32 	%r26, %f85;
	shfl.sync.bfly.b32	%r27|%p19, %r26, 1, 31, -1;
	mov.b32 	%f86, %r27;
	max.f32 	%f87, %f85, %f86;
	sub.f32 	%f88, %f243, %f87;
	fma.rn.f32 	%f89, %f88, 0f3BBB989D, 0f3F000000;
	cvt.sat.f32.f32 	%f90, %f89;
	mov.f32 	%f91, 0f4B400001;
	mov.f32 	%f92, 0f437C0000;
	fma.rm.f32 	%f93, %f90, %f92, %f91;
	add.f32 	%f94, %f93, 0fCB40007F;
	neg.f32 	%f95, %f94;
	fma.rn.f32 	%f96, %f88, 0f3FB8AA3B, %f95;
	fma.rn.f32 	%f97, %f88, 0f32A57060, %f96;
	mov.b32 	%r28, %f93;
	shl.b32 	%r29, %r28, 23;
	mov.b32 	%f98, %r29;
	ex2.approx.ftz.f32 	%f99, %f97;
	mul.f32 	%f100, %f99, %f98;
	add.f32 	%f101, %f100, 0f00000000;
	sub.f32 	%f102, %f245, %f87;
	fma.rn.f32 	%f103, %f102, 0f3BBB989D, 0f3F000000;
	cvt.sat.f32.f32 	%f104, %f103;
	fma.rm.f32 	%f105, %f104, %f92, %f91;
	add.f32 	%f106, %f105, 0fCB40007F;
	neg.f32 	%f107, %f106;
	fma.rn.f32 	%f108, %f102, 0f3FB8AA3B, %f107;
	fma.rn.f32 	%f109, %f102, 0f32A57060, %f108;
	mov.b32 	%r30, %f105;
	shl.b32 	%r31, %r30, 23;
	mov.b32 	%f110, %r31;
	ex2.approx.ftz.f32 	%f111, %f109;
	mul.f32 	%f112, %f111, %f110;
	add.f32 	%f113, %f101, %f112;
	sub.f32 	%f114, %f247, %f87;
	fma.rn.f32 	%f115, %f114, 0f3BBB989D, 0f3F000000;
	cvt.sat.f32.f32 	%f116, %f115;
	fma.rm.f32 	%f117, %f116, %f92, %f91;
	add.f32 	%f118, %f117, 0fCB40007F;
	neg.f32 	%f119, %f118;
	fma.rn.f32 	%f120, %f114, 0f3FB8AA3B, %f119;
	fma.rn.f32 	%f121, %f114, 0f32A57060, %f120;
	mov.b32 	%r32, %f117;
	shl.b32 	%r33, %r32, 23;
	mov.b32 	%f122, %r33;
	ex2.approx.ftz.f32 	%f123, %f121;
	mul.f32 	%f124, %f123, %f122;
	add.f32 	%f125, %f113, %f124;
	sub.f32 	%f126, %f249, %f87;
	fma.rn.f32 	%f127, %f126, 0f3BBB989D, 0f3F000000;
	cvt.sat.f32.f32 	%f128, %f127;
	fma.rm.f32 	%f129, %f128, %f92, %f91;
	add.f32 	%f130, %f129, 0fCB40007F;
	neg.f32 	%f131, %f130;
	fma.rn.f32 	%f132, %f126, 0f3FB8AA3B, %f131;
	fma.rn.f32 	%f133, %f126, 0f32A57060, %f132;
	mov.b32 	%r34, %f129;
	shl.b32 	%r35, %r34, 23;
	mov.b32 	%f134, %r35;
	ex2.approx.ftz.f32 	%f135, %f133;
	mul.f32 	%f136, %f135, %f134;
	add.f32 	%f137, %f125, %f136;
	sub.f32 	%f138, %f251, %f87;
	fma.rn.f32 	%f139, %f138, 0f3BBB989D, 0f3F000000;
	cvt.sat.f32.f32 	%f140, %f139;
	fma.rm.f32 	%f141, %f140, %f92, %f91;
	add.f32 	%f142, %f141, 0fCB40007F;
	neg.f32 	%f143, %f142;
	fma.rn.f32 	%f144, %f138, 0f3FB8AA3B, %f143;
	fma.rn.f32 	%f145, %f138, 0f32A57060, %f144;
	mov.b32 	%r36, %f141;
	shl.b32 	%r37, %r36, 23;
	mov.b32 	%f146, %r37;
	ex2.approx.ftz.f32 	%f147, %f145;
	mul.f32 	%f148, %f147, %f146;
	add.f32 	%f149, %f137, %f148;
	sub.f32 	%f150, %f253, %f87;
	fma.rn.f32 	%f151, %f150, 0f3BBB989D, 0f3F000000;
	cvt.sat.f32.f32 	%f152, %f151;
	fma.rm.f32 	%f153, %f152, %f92, %f91;
	add.f32 	%f154, %f153, 0fCB40007F;
	neg.f32 	%f155, %f154;
	fma.rn.f32 	%f156, %f150, 0f3FB8AA3B, %f155;
	fma.rn.f32 	%f157, %f150, 0f32A57060, %f156;
	mov.b32 	%r38, %f153;
	shl.b32 	%r39, %r38, 23;
	mov.b32 	%f158, %r39;
	ex2.approx.ftz.f32 	%f159, %f157;
	mul.f32 	%f160, %f159, %f158;
	add.f32 	%f161, %f149, %f160;
	sub.f32 	%f162, %f255, %f87;
	fma.rn.f32 	%f163, %f162, 0f3BBB989D, 0f3F000000;
	cvt.sat.f32.f32 	%f164, %f163;
	fma.rm.f32 	%f165, %f164, %f92, %f91;
	add.f32 	%f166, %f165, 0fCB40007F;
	neg.f32 	%f167, %f166;
	fma.rn.f32 	%f168, %f162, 0f3FB8AA3B, %f167;
	fma.rn.f32 	%f169, %f162, 0f32A57060, %f168;
	mov.b32 	%r40, %f165;
	shl.b32 	%r41, %r40, 23;
	mov.b32 	%f170, %r41;
	ex2.approx.ftz.f32 	%f171, %f169;
	mul.f32 	%f172, %f171, %f170;
	add.f32 	%f173, %f161, %f172;
	sub.f32 	%f174, %f257, %f87;
	fma.rn.f32 	%f175, %f174, 0f3BBB989D, 0f3F000000;
	cvt.sat.f32.f32 	%f176, %f175;
	fma.rm.f32 	%f177, %f176, %f92, %f91;
	add.f32 	%f178, %f177, 0fCB40007F;
	neg.f32 	%f179, %f178;
	fma.rn.f32 	%f180, %f174, 0f3FB8AA3B, %f179;
	fma.rn.f32 	%f181, %f174, 0f32A57060, %f180;
	mov.b32 	%r42, %f177;
	shl.b32 	%r43, %r42, 23;
	mov.b32 	%f182, %r43;
	ex2.approx.ftz.f32 	%f183, %f181;
	mul.f32 	%f184, %f183, %f182;
	add.f32 	%f185, %f173, %f184;
	sub.f32 	%f186, %f259, %f87;
	fma.rn.f32 	%f187, %f186, 0f3BBB989D, 0f3F000000;
	cvt.sat.f32.f32 	%f188, %f187;
	fma.rm.f32 	%f189, %f188, %f92, %f91;
	add.f32 	%f190, %f189, 0fCB40007F;
	neg.f32 	%f191, %f190;
	fma.rn.f32 	%f192, %f186, 0f3FB8AA3B, %f191;
	fma.rn.f32 	%f193, %f186, 0f32A57060, %f192;
	mov.b32 	%r44, %f189;
	shl.b32 	%r45, %r44, 23;
	mov.b32 	%f194, %r45;
	ex2.approx.ftz.f32 	%f195, %f193;
	mul.f32 	%f196, %f195, %f194;
	add.f32 	%f197, %f185, %f196;
	sub.f32 	%f198, %f261, %f87;
	fma.rn.f32 	%f199, %f198, 0f3BBB989D, 0f3F000000;
	cvt.sat.f32.f32 	%f200, %f199;
	fma.rm.f32 	%f201, %f200, %f92, %f91;
	add.f32 	%f202, %f201, 0fCB40007F;
	neg.f32 	%f203, %f202;
	fma.rn.f32 	%f204, %f198, 0f3FB8AA3B, %f203;
	fma.rn.f32 	%f205, %f198, 0f32A57060, %f204;
	mov.b32 	%r46, %f201;
	shl.b32 	%r47, %r46, 23;
	mov.b32 	%f206, %r47;
	ex2.approx.ftz.f32 	%f207, %f205;
	mul.f32 	%f208, %f207, %f206;
	add.f32 	%f209, %f197, %f208;
	sub.f32 	%f210, %f263, %f87;
	fma.rn.f32 	%f211, %f210, 0f3BBB989D, 0f3F000000;
	cvt.sat.f32.f32 	%f212, %f211;
	fma.rm.f32 	%f213, %f212, %f92, %f91;
	add.f32 	%f214, %f213, 0fCB40007F;
	neg.f32 	%f215, %f214;
	fma.rn.f32 	%f216, %f210, 0f3FB8AA3B, %f215;
	fma.rn.f32 	%f217, %f210, 0f32A57060, %f216;
	mov.b32 	%r48, %f213;
	shl.b32 	%r49, %r48, 23;
	mov.b32 	%f218, %r49;
	ex2.approx.ftz.f32 	%f219, %f217;
	mul.f32 	%f220, %f219, %f218;
	add.f32 	%f221, %f209, %f220;
	mov.b32 	%r50, %f221;
	shfl.sync.bfly.b32	%r51|%p20, %r50, 16, 31, -1;
	mov.b32 	%f222, %r51;
	add.f32 	%f223, %f221, %f222;
	mov.b32 	%r52, %f223;
	shfl.sync.bfly.b32	%r53|%p21, %r52, 8, 31, -1;
	mov.b32 	%f224, %r53;
	add.f32 	%f225, %f223, %f224;
	mov.b32 	%r54, %f225;
	shfl.sync.bfly.b32	%r55|%p22, %r54, 4, 31, -1;
	mov.b32 	%f226, %r55;
	add.f32 	%f227, %f225, %f226;
	mov.b32 	%r56, %f227;
	shfl.sync.bfly.b32	%r57|%p23, %r56, 2, 31, -1;
	mov.b32 	%f228, %r57;
	add.f32 	%f229, %f227, %f228;
	mov.b32 	%r58, %f229;
	shfl.sync.bfly.b32	%r59|%p24, %r58, 1, 31, -1;
	mov.b32 	%f230, %r59;
	add.f32 	%f231, %f229, %f230;
	div.rn.f32 	%f45, %f100, %f231;
	div.rn.f32 	%f46, %f112, %f231;
	div.rn.f32 	%f47, %f124, %f231;
	div.rn.f32 	%f48, %f136, %f231;
	div.rn.f32 	%f49, %f148, %f231;
	div.rn.f32 	%f50, %f160, %f231;
	div.rn.f32 	%f51, %f172, %f231;
	div.rn.f32 	%f52, %f184, %f231;
	div.rn.f32 	%f53, %f196, %f231;
	div.rn.f32 	%f54, %f208, %f231;
	div.rn.f32 	%f55, %f220, %f231;
	mad.lo.s64 	%rd35, %rd37, %rd23, %rd3;
	shl.b64 	%rd36, %rd35, 1;
	add.s64 	%rd18, %rd14, %rd36;
	@%p14 bra 	$L__BB397_28;
	// begin inline asm
	{  cvt.rn.bf16.f32 %rs12, %f45;}

	// end inline asm
	st.global.u16 	[%rd18], %rs12;
$L__BB397_28:
	setp.le.s64 	%p25, %rd25, %rd4;
	@%p25 bra 	$L__BB397_30;
	// begin inline asm
	{  cvt.rn.bf16.f32 %rs13, %f46;}

	// end inline asm
	st.global.u16 	[%rd18+64], %rs13;
$L__BB397_30:
	setp.le.s64 	%p26, %rd25, %rd5;
	@%p26 bra 	$L__BB397_32;
	// begin inline asm
	{  cvt.rn.bf16.f32 %rs14, %f47;}

	// end inline asm
	st.global.u16 	[%rd18+128], %rs14;
$L__BB397_32:
	setp.le.s64 	%p27, %rd25, %rd6;
	@%p27 bra 	$L__BB397_34;
	// begin inline asm
	{  cvt.rn.bf16.f32 %rs15, %f48;}

	// end inline asm
	st.global.u16 	[%rd18+192], %rs15;
$L__BB397_34:
	setp.le.s64 	%p28, %rd25, %rd7;
	@%p28 bra 	$L__BB397_36;
	// begin inline asm
	{  cvt.rn.bf16.f32 %rs16, %f49;}

	// end inline asm
	st.global.u16 	[%rd18+256], %rs16;
$L__BB397_36:
	setp.le.s64 	%p29, %rd25, %rd8;
	@%p29 bra 	$L__BB397_38;
	// begin inline asm
	{  cvt.rn.bf16.f32 %rs17, %f50;}

	// end inline asm
	st.global.u16 	[%rd18+320], %rs17;
$L__BB397_38:
	setp.le.s64 	%p30, %rd25, %rd9;
	@%p30 bra 	$L__BB397_40;
	// begin inline asm
	{  cvt.rn.bf16.f32 %rs18, %f51;}

	// end inline asm
	st.global.u16 	[%rd18+384], %rs18;
$L__BB397_40:
	setp.le.s64 	%p31, %rd25, %rd10;
	@%p31 bra 	$L__BB397_42;
	// begin inline asm
	{  cvt.rn.bf16.f32 %rs19, %f52;}

	// end inline asm
	st.global.u16 	[%rd18+448], %rs19;
$L__BB397_42:
	setp.le.s64 	%p32, %rd25, %rd11;
	@%p32 bra 	$L__BB397_44;
	// begin inline asm
	{  cvt.rn.bf16.f32 %rs20, %f53;}

	// end inline asm
	st.global.u16 	[%rd18+512], %rs20;
$L__BB397_44:
	setp.le.s64 	%p33, %rd25, %rd12;
	@%p33 bra 	$L__BB397_46;
	// begin inline asm
	{  cvt.rn.bf16.f32 %rs21, %f54;}

	// end inline asm
	st.global.u16 	[%rd18+576], %rs21;
$L__BB397_46:
	setp.le.s64 	%p34, %rd25, %rd13;
	@%p34 bra 	$L__BB397_48;
	// begin inline asm
	{  cvt.rn.bf16.f32 %rs22, %f55;}

	// end inline asm
	st.global.u16 	[%rd18+640], %rs22;
$L__BB397_48:
	add.s64 	%rd37, %rd37, %rd15;
	setp.lt.s64 	%p35, %rd37, %rd24;
	@%p35 bra 	$L__BB397_4;
$L__BB397_49:
	ret;

}
	// .globl	_Z15SoftmaxWarpImplI10DirectLoadI13__nv_bfloat16fE11DirectStoreIfS1_EfLi1ELi12ELi32ELi1ELb0EL9Algorithm0EEvT_T0_ll
.visible .entry _Z15SoftmaxWarpImplI10DirectLoadI13__nv_bfloat16fE11DirectStoreIfS1_EfLi1ELi12ELi32ELi1ELb0EL9Algorithm0EEvT_T0_ll(
	.param .align 8 .b8 _Z15SoftmaxWarpImplI10DirectLoadI13__nv_bfloat16fE11DirectStoreIfS1_EfLi1ELi12ELi32ELi1ELb0EL9Algorithm0EEvT_T0_ll_param_0[16],
	.param .align 8 .b8 _Z15SoftmaxWarpImplI10DirectLoadI13__nv_bfloat16fE11DirectStoreIfS1_EfLi1ELi12ELi32ELi1ELb0EL9Algorithm0EEvT_T0_ll_param_1[16],
	.param .u64 _Z15SoftmaxWarpImplI10DirectLoadI13__nv_bfloat16fE11DirectStoreIfS1_EfLi1ELi12ELi32ELi1ELb0EL9Algorithm0EEvT_T0_ll_param_2,
	.param .u64 _Z15SoftmaxWarpImplI10DirectLoadI13__nv_bfloat16fE11DirectStoreIfS1_EfLi1ELi12ELi32ELi1ELb0EL9Algorithm0EEvT_T0_ll_param_3
)
{
	.reg .pred 	%p<14>;
	.reg .b16 	%rs<25>;
	.reg .b32 	%r<52>;
	.reg .b32 	%f<203>;
	.reg .b64 	%rd<28>;

	ld.param.u64 	%rd12, [_Z15SoftmaxWarpImplI10DirectLoadI13__nv_bfloat16fE11DirectStoreIfS1_EfLi1ELi12ELi32ELi1ELb0EL9Algorithm0EEvT_T0_ll_param_0+8];
	ld.param.u64 	%rd11, [_Z15SoftmaxWarpImplI10DirectLoadI13__nv_bfloat16fE11DirectStoreIfS1_EfLi1ELi12ELi32ELi1ELb0EL9Algorithm0EEvT_T0_ll_param_0];
	ld.param.u64 	%rd2, [_Z15SoftmaxWarpImplI10DirectLoadI13__nv_bfloat16fE11DirectStoreIfS1_EfLi1ELi12ELi32ELi1ELb0EL9Algorithm0EEvT_T0_ll_param_1];
	ld.param.u64 	%rd3, [_Z15SoftmaxWarpImplI10DirectLoadI13__nv_bfloat16fE11DirectStoreIfS1_EfLi1ELi12ELi32ELi1ELb0EL9Algorithm0EEvT_T0_ll_param_1+8];
	ld.param.u64 	%rd13, [_Z15SoftmaxWarpImplI10DirectLoadI13__nv_bfloat16fE11DirectStoreIfS1_EfLi1ELi12ELi32ELi1ELb0EL9Algorithm0EEvT_T0_ll_param_2];
	ld.param.u64 	%rd14, [_Z15SoftmaxWarpImplI10DirectLoadI13__nv_bfloat16fE11DirectStoreIfS1_EfLi1ELi12ELi32ELi1ELb0EL9Algorithm0EEvT_T0_ll_param_3];
	setp.lt.s64 	%p1, %rd14, 385;
	@%p1 bra 	$L__BB398_2;
	mov.u64 	%rd15, $str;
	cvta.global.u64 	%rd16, %rd15;
	mov.u64 	%rd17, $str$1;
	cvta.global.u64 	%rd18, %rd17;
	mov.u64 	%rd19, __unnamed_389;
	cvta.global.u64 	%rd20, %rd19;
	{ // callseq 388, 0
	.param .b64 param0;
	st.param.b64 	[param0], %rd16;
	.param .b64 param1;
	st.param.b64 	[param1], %rd18;
	.param .b32 param2;
	st.param.b32 	[param2], 358;
	.param .b64 param3;
	st.param.b64 	[param3], %rd20;
	.param .b64 param4;
	st.param.b64 	[param4], 1;
	call.uni 
	__assertfail, 
	(
	param0, 
	param1, 
	param2, 
	param3, 
	param4
	);
	} // callseq 388
$L__BB398_2:
	mov.u32 	%r2, %nctaid.x;
	mov.u32 	%r3, %ntid.y;
	mul.lo.s32 	%r1, %r2, %r3;
	mov.u32 	%r4, %ctaid.x;
	mov.u32 	%r5, %tid.y;
	mad.lo.s32 	%r6, %r4, %r3, %r5;
	cvt.s64.s32 	%rd27, %r6;
	setp.le.s64 	%p2, %rd13, %rd27;
	@%p2 bra 	$L__BB398_5;
	mov.u32 	%r7, %tid.x;
	cvt.u64.u32 	%rd5, %r7;
	cvta.to.global.u64 	%rd6, %rd2;
	cvta.to.global.u64 	%rd7, %rd11;
	cvt.s64.s32 	%rd8, %r1;
$L__BB398_4:
	mad.lo.s64 	%rd21, %rd27, %rd12, %rd5;
	shl.b64 	%rd22, %rd21, 1;
	add.s64 	%rd23, %rd7, %rd22;
	ld.global.u16 	%rs1, [%rd23];
	// begin inline asm
	{ cvt.f32.bf16 %f1, %rs1;}

	// end inline asm
	max.f32 	%f25, %f1, 0fFF800000;
	ld.global.u16 	%rs2, [%rd23+64];
	// begin inline asm
	{ cvt.f32.bf16 %f2, %rs2;}

	// end inline asm
	max.f32 	%f26, %f25, %f2;
	ld.global.u16 	%rs3, [%rd23+128];
	// begin inline asm
	{ cvt.f32.bf16 %f3, %rs3;}

	// end inline asm
	max.f32 	%f27, %f26, %f3;
	ld.global.u16 	%rs4, [%rd23+192];
	// begin inline asm
	{ cvt.f32.bf16 %f4, %rs4;}

	// end inline asm
	max.f32 	%f28, %f27, %f4;
	ld.global.u16 	%rs5, [%rd23+256];
	// begin inline asm
	{ cvt.f32.bf16 %f5, %rs5;}

	// end inline asm
	max.f32 	%f29, %f28, %f5;
	ld.global.u16 	%rs6, [%rd23+320];
	// begin inline asm
	{ cvt.f32.bf16 %f6, %rs6;}

	// end inline asm
	max.f32 	%f30, %f29, %f6;
	ld.global.u16 	%rs7, [%rd23+384];
	// begin inline asm
	{ cvt.f32.bf16 %f7, %rs7;}

	// end inline asm
	max.f32 	%f31, %f30, %f7;
	ld.global.u16 	%rs8, [%rd23+448];
	// begin inline asm
	{ cvt.f32.bf16 %f8, %rs8;}

	// end inline asm
	max.f32 	%f32, %f31, %f8;
	ld.global.u16 	%rs9, [%rd23+512];
	// begin inline asm
	{ cvt.f32.bf16 %f9, %rs9;}

	// end inline asm
	max.f32 	%f33, %f32, %f9;
	ld.global.u16 	%rs10, [%rd23+576];
	// begin inline asm
	{ cvt.f32.bf16 %f10, %rs10;}

	// end inline asm
	max.f32 	%f34, %f33, %f10;
	ld.global.u16 	%rs11, [%rd23+640];
	// begin inline asm
	{ cvt.f32.bf16 %f11, %rs11;}

	// end inline asm
	max.f32 	%f35, %f34, %f11;
	ld.global.u16 	%rs12, [%rd23+704];
	// begin inline asm
	{ cvt.f32.bf16 %f12, %rs12;}

	// end inline asm
	max.f32 	%f36, %f35, %f12;
	mov.b32 	%r8, %f36;
	shfl.sync.bfly.b32	%r9|%p3, %r8, 16, 31, -1;
	mov.b32 	%f37, %r9;
	max.f32 	%f38, %f36, %f37;
	mov.b32 	%r10, %f38;
	shfl.sync.bfly.b32	%r11|%p4, %r10, 8, 31, -1;
	mov.b32 	%f39, %r11;
	max.f32 	%f40, %f38, %f39;
	mov.b32 	%r12, %f40;
	shfl.sync.bfly.b32	%r13|%p5, %r12, 4, 31, -1;
	mov.b32 	%f41, %r13;
	max.f32 	%f42, %f40, %f41;
	mov.b32 	%r14, %f42;
	shfl.sync.bfly.b32	%r15|%p6, %r14, 2, 31, -1;
	mov.b32 	%f43, %r15;
	max.f32 	%f44, %f42, %f43;
	mov.b32 	%r16, %f44;
	shfl.sync.bfly.b32	%r17|%p7, %r16, 1, 31, -1;
	mov.b32 	%f45, %r17;
	max.f32 	%f46, %f44, %f45;
	sub.f32 	%f47, %f1, %f46;
	fma.rn.f32 	%f48, %f47, 0f3BBB989D, 0f3F000000;
	cvt.sat.f32.f32 	%f49, %f48;
	mov.f32 	%f50, 0f4B400001;
	mov.f32 	%f51, 0f437C0000;
	fma.rm.f32 	%f52, %f49, %f51, %f50;
	add.f32 	%f53, %f52, 0fCB40007F;
	neg.f32 	%f54, %f53;
	fma.rn.f32 	%f55, %f47, 0f3FB8AA3B, %f54;
	fma.rn.f32 	%f56, %f47, 0f32A57060, %f55;
	mov.b32 	%r18, %f52;
	shl.b32 	%r19, %r18, 23;
	mov.b32 	%f57, %r19;
	ex2.approx.ftz.f32 	%f58, %f56;
	mul.f32 	%f59, %f58, %f57;
	add.f32 	%f60, %f59, 0f00000000;
	sub.f32 	%f61, %f2, %f46;
	fma.rn.f32 	%f62, %f61, 0f3BBB989D, 0f3F000000;
	cvt.sat.f32.f32 	%f63, %f62;
	fma.rm.f32 	%f64, %f63, %f51, %f50;
	add.f32 	%f65, %f64, 0fCB40007F;
	neg.f32 	%f66, %f65;
	fma.rn.f32 	%f67, %f61, 0f3FB8AA3B, %f66;
	fma.rn.f32 	%f68, %f61, 0f32A57060, %f67;
	mov.b32 	%r20, %f64;
	shl.b32 	%r21, %r20, 23;
	mov.b32 	%f69, %r21;
	ex2.approx.ftz.f32 	%f70, %f68;
	mul.f32 	%f71, %f70, %f69;
	add.f32 	%f72, %f60, %f71;
	sub.f32 	%f73, %f3, %f46;
	fma.rn.f32 	%f74, %f73, 0f3BBB989D, 0f3F000000;
	cvt.sat.f32.f32 	%f75, %f74;
	fma.rm.f32 	%f76, %f75, %f51, %f50;
	add.f32 	%f77, %f76, 0fCB40007F;
	neg.f32 	%f78, %f77;
	fma.rn.f32 	%f79, %f73, 0f3FB8AA3B, %f78;
	fma.rn.f32 	%f80, %f73, 0f32A57060, %f79;
	mov.b32 	%r22, %f76;
	shl.b32 	%r23, %r22, 23;
	mov.b32 	%f81, %r23;
	ex2.approx.ftz.f32 	%f82, %f80;
	mul.f32 	%f83, %f82, %f81;
	add.f32 	%f84, %f72, %f83;
	sub.f32 	%f85, %f4, %f46;
	fma.rn.f32 	%f86, %f85, 0f3BBB989D, 0f3F000000;
	cvt.sat.f32.f32 	%f87, %f86;
	fma.rm.f32 	%f88, %f87, %f51, %f50;
	add.f32 	%f89, %f88, 0fCB40007F;
	neg.f32 	%f90, %f89;
	fma.rn.f32 	%f91, %f85, 0f3FB8AA3B, %f90;
	fma.rn.f32 	%f92, %f85, 0f32A57060, %f91;
	mov.b32 	%r24, %f88;
	shl.b32 	%r25, %r24, 23;
	mov.b32 	%f93, %r25;
	ex2.approx.ftz.f32 	%f94, %f92;
	mul.f32 	%f95, %f94, %f93;
	add.f32 	%f96, %f84, %f95;
	sub.f32 	%f97, %f5, %f46;
	fma.rn.f32 	%f98, %f97, 0f3BBB989D, 0f3F000000;
	cvt.sat.f32.f32 	%f99, %f98;
	fma.rm.f32 	%f100, %f99, %f51, %f50;
	add.f32 	%f101, %f100, 0fCB40007F;
	neg.f32 	%f102, %f101;
	fma.rn.f32 	%f103, %f97, 0f3FB8AA3B, %f102;
	fma.rn.f32 	%f104, %f97, 0f32A57060, %f103;
	mov.b32 	%r26, %f100;
	shl.b32 	%r27, %r26, 23;
	mov.b32 	%f105, %r27;
	ex2.approx.ftz.f32 	%f106, %f104;
	mul.f32 	%f107, %f106, %f105;
	add.f32 	%f108, %f96, %f107;
	sub.f32 	%f109, %f6, %f46;
	fma.rn.f32 	%f110, %f109, 0f3BBB989D, 0f3F000000;
	cvt.sat.f32.f32 	%f111, %f110;
	fma.rm.f32 	%f112, %f111, %f51, %f50;
	add.f32 	%f113, %f112, 0fCB40007F;
	neg.f32 	%f114, %f113;
	fma.rn.f32 	%f115, %f109, 0f3FB8AA3B, %f114;
	fma.rn.f32 	%f116, %f109, 0f32A57060, %f115;
	mov.b32 	%r28, %f112;
	shl.b32 	%r29, %r28, 23;
	mov.b32 	%f117, %r29;
	ex2.approx.ftz.f32 	%f118, %f116;
	mul.f32 	%f119, %f118, %f117;
	add.f32 	%f120, %f108, %f119;
	sub.f32 	%f121, %f7, %f46;
	fma.rn.f32 	%f122, %f121, 0f3BBB989D, 0f3F000000;
	cvt.sat.f32.f32 	%f123, %f122;
	fma.rm.f32 	%f124, %f123, %f51, %f50;
	add.f32 	%f125, %f124, 0fCB40007F;
	neg.f32 	%f126, %f125;
	fma.rn.f32 	%f127, %f121, 0f3FB8AA3B, %f126;
	fma.rn.f32 	%f128, %f121, 0f32A57060, %f127;
	mov.b32 	%r30, %f124;
	shl.b32 	%r31, %r30, 23;
	mov.b32 	%f129, %r31;
	ex2.approx.ftz.f32 	%f130, %f128;
	mul.f32 	%f131, %f130, %f129;
	add.f32 	%f132, %f120, %f131;
	sub.f32 	%f133, %f8, %f46;
	fma.rn.f32 	%f134, %f133, 0f3BBB989D, 0f3F000000;
	cvt.sat.f32.f32 	%f135, %f134;
	fma.rm.f32 	%f136, %f135, %f51, %f50;
	add.f32 	%f137, %f136, 0fCB40007F;
	neg.f32 	%f138, %f137;
	fma.rn.f32 	%f139, %f133, 0f3FB8AA3B, %f138;
	fma.rn.f32 	%f140, %f133, 0f32A57060, %f139;
	mov.b32 	%r32, %f136;
	shl.b32 	%r33, %r32, 23;
	mov.b32 	%f141, %r33;
	ex2.approx.ftz.f32 	%f142, %f140;
	mul.f32 	%f143, %f142, %f141;
	add.f32 	%f144, %f132, %f143;
	sub.f32 	%f145, %f9, %f46;
	fma.rn.f32 	%f146, %f145, 0f3BBB989D, 0f3F000000;
	cvt.sat.f32.f32 	%f147, %f146;
	fma.rm.f32 	%f148, %f147, %f51, %f50;
	add.f32 	%f149, %f148, 0fCB40007F;
	neg.f32 	%f150, %f149;
	fma.rn.f32 	%f151, %f145, 0f3FB8AA3B, %f150;
	fma.rn.f32 	%f152, %f145, 0f32A57060, %f151;
	mov.b32 	%r34, %f148;
	shl.b32 	%r35, %r34, 23;
	mov.b32 	%f153, %r35;
	ex2.approx.ftz.f32 	%f154, %f152;
	mul.f32 	%f155, %f154, %f153;
	add.f32 	%f156, %f144, %f155;
	sub.f32 	%f157, %f10, %f46;
	fma.rn.f32 	%f158, %f157, 0f3BBB989D, 0f3F000000;
	cvt.sat.f32.f32 	%f159, %f158;
	fma.rm.f32 	%f160, %f159, %f51, %f50;
	add.f32 	%f161, %f160, 0fCB40007F;
	neg.f32 	%f162, %f161;
	fma.rn.f32 	%f163, %f157, 0f3FB8AA3B, %f162;
	fma.rn.f32 	%f164, %f157, 0f32A57060, %f163;
	mov.b32 	%r36, %f160;
	shl.b32 	%r37, %r36, 23;
	mov.b32 	%f165, %r37;
	ex2.approx.ftz.f32 	%f166, %f164;
	mul.f32 	%f167, %f166, %f165;
	add.f32 	%f168, %f156, %f167;
	sub.f32 	%f169, %f11, %f46;
	fma.rn.f32 	%f170, %f169, 0f3BBB989D, 0f3F000000;
	cvt.sat.f32.f32 	%f171, %f170;
	fma.rm.f32 	%f172, %f171, %f51, %f50;
	add.f32 	%f173, %f172, 0fCB40007F;
	neg.f32 	%f174, %f173;
	fma.rn.f32 	%f175, %f169, 0f3FB8AA3B, %f174;
	fma.rn.f32 	%f176, %f169, 0f32A57060, %f175;
	mov.b32 	%r38, %f172;
	shl.b32 	%r39, %r38, 23;
	mov.b32 	%f177, %r39;
	ex2.approx.ftz.f32 	%f178, %f176;
	mul.f32 	%f179, %f178, %f177;
	add.f32 	%f180, %f168, %f179;
	sub.f32 	%f181, %f12, %f46;
	fma.rn.f32 	%f182, %f181, 0f3BBB989D, 0f3F000000;
	cvt.sat.f32.f32 	%f183, %f182;
	fma.rm.f32 	%f184, %f183, %f51, %f50;
	add.f32 	%f185, %f184, 0fCB40007F;
	neg.f32 	%f186, %f185;
	fma.rn.f32 	%f187, %f181, 0f3FB8AA3B, %f186;
	fma.rn.f32 	%f188, %f181, 0f32A57060, %f187;
	mov.b32 	%r40, %f184;
	shl.b32 	%r41, %r40, 23;
	mov.b32 	%f189, %r41;
	ex2.approx.ftz.f32 	%f190, %f188;
	mul.f32 	%f191, %f190, %f189;
	add.f32 	%f192, %f180, %f191;
	mov.b32 	%r42, %f192;
	shfl.sync.bfly.b32	%r43|%p8, %r42, 16, 31, -1;
	mov.b32 	%f193, %r43;
	add.f32 	%f194, %f192, %f193;
	mov.b32 	%r44, %f194;
	shfl.sync.bfly.b32	%r45|%p9, %r44, 8, 31, -1;
	mov.b32 	%f195, %r45;
	add.f32 	%f196, %f194, %f195;
	mov.b32 	%r46, %f196;
	shfl.sync.bfly.b32	%r47|%p10, %r46, 4, 31, -1;
	mov.b32 	%f197, %r47;
	add.f32 	%f198, %f196, %f197;
	mov.b32 	%r48, %f198;
	shfl.sync.bfly.b32	%r49|%p11, %r48, 2, 31, -1;
	mov.b32 	%f199, %r49;
	add.f32 	%f200, %f198, %f199;
	mov.b32 	%r50, %f200;
	shfl.sync.bfly.b32	%r51|%p12, %r50, 1, 31, -1;
	mov.b32 	%f201, %r51;
	add.f32 	%f202, %f200, %f201;
	div.rn.f32 	%f13, %f59, %f202;
	div.rn.f32 	%f14, %f71, %f202;
	div.rn.f32 	%f15, %f83, %f202;
	div.rn.f32 	%f16, %f95, %f202;
	div.rn.f32 	%f17, %f107, %f202;
	div.rn.f32 	%f18, %f119, %f202;
	div.rn.f32 	%f19, %f131, %f202;
	div.rn.f32 	%f20, %f143, %f202;
	div.rn.f32 	%f21, %f155, %f202;
	div.rn.f32 	%f22, %f167, %f202;
	div.rn.f32 	%f23, %f179, %f202;
	div.rn.f32 	%f24, %f191, %f202;
	mad.lo.s64 	%rd24, %rd27, %rd3, %rd5;
	// begin inline asm
	{  cvt.rn.bf16.f32 %rs13, %f13;}

	// end inline asm
	shl.b64 	%rd25, %rd24, 1;
	add.s64 	%rd26, %rd6, %rd25;
	st.global.u16 	[%rd26], %rs13;
	// begin inline asm
	{  cvt.rn.bf16.f32 %rs14, %f14;}

	// end inline asm
	st.global.u16 	[%rd26+64], %rs14;
	// begin inline asm
	{  cvt.rn.bf16.f32 %rs15, %f15;}

	// end inline asm
	st.global.u16 	[%rd26+128], %rs15;
	// begin inline asm
	{  cvt.rn.bf16.f32 %rs16, %f16;}

	// end inline asm
	st.global.u16 	[%rd26+192], %rs16;
	// begin inline asm
	{  cvt.rn.bf16.f32 %rs17, %f17;}

	// end inline asm
	st.global.u16 	[%rd26+256], %rs17;
	// begin inline asm
	{  cvt.rn.bf16.f32 %rs18, %f18;}

	// end inline asm
	st.global.u16 	[%rd26+320], %rs18;
	// begin inline asm
	{  cvt.rn.bf16.f32 %rs19, %f19;}

	// end inline asm
	st.global.u16 	[%rd26+384], %rs19;
	// begin inline asm
	{  cvt.rn.bf16.f32 %rs20, %f20;}

	// end inline asm
	st.global.u16 	[%rd26+448], %rs20;
	// begin inline asm
	{  cvt.rn.bf16.f32 %rs21, %f21;}

	// end inline asm
	st.global.u16 	[%rd26+512], %rs21;
	// begin inline asm
	{  cvt.rn.bf16.f32 %rs22, %f22;}

	// end inline asm
	st.global.u16 	[%rd26+576], %rs22;
	// begin inline asm
	{  cvt.rn.bf16.f32 %rs23, %f23;}

	// end inline asm
	st.global.u16 	[%rd26+640], %rs23;
	// begin inline asm
	{  cvt.rn.bf16.f32 %rs24, %f24;}

	// end inline asm
	st.global.u16 	[%rd26+704], %rs24;
	add.s64 	%rd27, %rd27, %rd8;
	setp.lt.s64 	%p13, %rd27, %rd13;
	@%p13 bra 	$L__BB398_4;
$L__BB398_5:
	ret;

}
	// .globl	_Z15SoftmaxWarpImplI10DirectLoadI13__nv_bfloat16fE11DirectStoreIfS1_EfLi1ELi12ELi32ELi1ELb1EL9Algorithm0EEvT_T0_ll
.visible .entry _Z15SoftmaxWarpImplI10DirectLoadI13__nv_bfloat16fE11DirectStoreIfS1_EfLi1ELi12ELi32ELi1ELb1EL9Algorithm0EEvT_T0_ll(
	.param .align 8 .b8 _Z15SoftmaxWarpImplI10DirectLoadI13__nv_bfloat16fE11DirectStoreIfS1_EfLi1ELi12ELi32ELi1ELb1EL9Algorithm0EEvT_T0_ll_param_0[16],
	.param .align 8 .b8 _Z15SoftmaxWarpImplI10DirectLoadI13__nv_bfloat16fE11DirectStoreIfS1_EfLi1ELi12ELi32ELi1ELb1EL9Algorithm0EEvT_T0_ll_param_1[16],
	.param .u64 _Z15SoftmaxWarpImplI10DirectLoadI13__nv_bfloat16fE11DirectStoreIfS1_EfLi1ELi12ELi32ELi1ELb1EL9Algorithm0EEvT_T0_ll_param_2,
	.param .u64 _Z15SoftmaxWarpImplI10DirectLoadI13__nv_bfloat16fE11DirectStoreIfS1_EfLi1ELi12ELi32ELi1ELb1EL9Algorithm0EEvT_T0_ll_param_3
)
{
	.reg .pred 	%p<38>;
	.reg .b16 	%rs<25>;
	.reg .b32 	%r<63>;
	.reg .b32 	%f<287>;
	.reg .b64 	%rd<40>;

	ld.param.u64 	%rd22, [_Z15SoftmaxWarpImplI10DirectLoadI13__nv_bfloat16fE11DirectStoreIfS1_EfLi1ELi12ELi32ELi1ELb1EL9Algorithm0EEvT_T0_ll_param_1+8];
	ld.param.u64 	%rd21, [_Z15SoftmaxWarpImplI10DirectLoadI13__nv_bfloat16fE11DirectStoreIfS1_EfLi1ELi12ELi32ELi1ELb1EL9Algorithm0EEvT_T0_ll_param_1];
	ld.param.u64 	%rd20, [_Z15SoftmaxWarpImplI10DirectLoadI13__nv_bfloat16fE11DirectStoreIfS1_EfLi1ELi12ELi32ELi1ELb1EL9Algorithm0EEvT_T0_ll_param_0+8];
	ld.param.u64 	%rd19, [_Z15SoftmaxWarpImplI10DirectLoadI13__nv_bfloat16fE11DirectStoreIfS1_EfLi1ELi12ELi32ELi1ELb1EL9Algorithm0EEvT_T0_ll_param_0];
	ld.param.u64 	%rd24, [_Z15SoftmaxWarpImplI10DirectLoadI13__nv_bfloat16fE11DirectStoreIfS1_EfLi1ELi12ELi32ELi1ELb1EL9Algorithm0EEvT_T0_ll_param_3];
	setp.lt.s64 	%p1, %rd24, 385;
	@%p1 bra 	$L__BB399_2;
	mov.u64 	%rd25, $str;
	cvta.global.u64 	%rd26, %rd25;
	mov.u64 	%rd27, $str$1;
	cvta.global.u64 	%rd28, %rd27;
	mov.u64 	%rd29, __unnamed_390;
	cvta.global.u64 	%rd30, %rd29;
	{ // callseq 389, 0
	.param .b64 param0;
	st.param.b64 	[param0], %rd26;
	.param .b64 param1;
	st.param.b64 	[param1], %rd28;
	.param .b32 param2;
	st.param.b32 	[param2], 358;
	.param .b64 param3;
	st.param.b64 	[param3], %rd30;
	.param .b64 param4;
	st.param.b64 	[param4], 1;
	call.uni 
	__assertfail, 
	(
	param0, 
	param1, 
	param2, 
	param3, 
	param4
	);
	} // callseq 389
$L__BB399_2:
	ld.param.u64 	%rd37, [_Z15SoftmaxWarpImplI10DirectLoadI13__nv_bfloat16fE11DirectStoreIfS1_EfLi1ELi12ELi32ELi1ELb1EL9Algorithm0EEvT_T0_ll_param_2];
	mov.u32 	%r2, %nctaid.x;
	mov.u32 	%r3, %ntid.y;
	mul.lo.s32 	%r1, %r2, %r3;
	mov.u32 	%r4, %ctaid.x;
	mov.u32 	%r5, %tid.y;
	mad.lo.s32 	%r6, %r4, %r3, %r5;
	cvt.s64.s32 	%rd39, %r6;
	setp.le.s64 	%p2, %rd37, %rd39;
	@%p2 bra 	$L__BB399_53;
	mov.u32 	%r7, %tid.x;
	cvt.u64.u32 	%rd2, %r7;
	add.s32 	%r8, %r7, 32;
	cvt.u64.u32 	%rd3, %r8;
	add.s32 	%r9, %r7, 64;
	cvt.u64.u32 	%rd4, %r9;
	add.s32 	%r10, %r7, 96;
	cvt.u64.u32 	%rd5, %r10;
	add.s32 	%r11, %r7, 128;
	cvt.u64.u32 	%rd6, %r11;
	add.s32 	%r12, %r7, 160;
	cvt.u64.u32 	%rd7, %r12;
	add.s32 	%r13, %r7, 192;
	cvt.u64.u32 	%rd8, %r13;
	add.s32 	%r14, %r7, 224;
	cvt.u64.u32 	%rd9, %r14;
	add.s32 	%r15, %r7, 256;
	cvt.u64.u32 	%rd10, %r15;
	add.s32 	%r16, %r7, 288;
	cvt.u64.u32 	%rd11, %r16;
	add.s32 	%r17, %r7, 320;
	cvt.u64.u32 	%rd12, %r17;
	add.s32 	%r18, %r7, 352;
	cvt.u64.u32 	%rd13, %r18;
	cvt.s64.s32 	%rd14, %r1;
$L__BB399_4:
	setp.le.s64 	%p3, %rd24, %rd2;
	mad.lo.s64 	%rd31, %rd39, %rd20, %rd2;
	cvta.to.global.u64 	%rd32, %rd19;
	shl.b64 	%rd33, %rd31, 1;
	add.s64 	%rd16, %rd32, %rd33;
	mov.f32 	%f263, 0fFF800000;
	mov.f32 	%f266, %f263;
	@%p3 bra 	$L__BB399_6;
	ld.global.u16 	%rs1, [%rd16];
	// begin inline asm
	{ cvt.f32.bf16 %f263, %rs1;}

	// end inline asm
	max.f32 	%f266, %f263, 0fFF800000;
$L__BB399_6:
	setp.le.s64 	%p4, %rd24, %rd3;
	mov.f32 	%f265, 0fFF800000;
	@%p4 bra 	$L__BB399_8;
	ld.global.u16 	%rs2, [%rd16+64];
	// begin inline asm
	{ cvt.f32.bf16 %f265, %rs2;}

	// end inline asm
	max.f32 	%f266, %f266, %f265;
$L__BB399_8:
	setp.le.s64 	%p5, %rd24, %rd4;
	mov.f32 	%f267, 0fFF800000;
	@%p5 bra 	$L__BB399_10;
	ld.global.u16 	%rs3, [%rd16+128];
	// begin inline asm
	{ cvt.f32.bf16 %f267, %rs3;}

	// end inline asm
	max.f32 	%f266, %f266, %f267;
$L__BB399_10:
	setp.le.s64 	%p6, %rd24, %rd5;
	mov.f32 	%f269, 0fFF800000;
	@%p6 bra 	$L__BB399_12;
	ld.global.u16 	%rs4, [%rd16+192];
	// begin inline asm
	{ cvt.f32.bf16 %f269, %rs4;}

	// end inline asm
	max.f32 	%f266, %f266, %f269;
$L__BB399_12:
	setp.le.s64 	%p7, %rd24, %rd6;
	mov.f32 	%f271, 0fFF800000;
	@%p7 bra 	$L__BB399_14;
	ld.global.u16 	%rs5, [%rd16+256];
	// begin inline asm
	{ cvt.f32.bf16 %f271, %rs5;}

	// end inline asm
	max.f32 	%f266, %f266, %f271;
$L__BB399_14:
	setp.le.s64 	%p8, %rd24, %rd7;
	mov.f32 	%f273, 0fFF800000;
	@%p8 bra 	$L__BB399_16;
	ld.global.u16 	%rs6, [%rd16+320];
	// begin inline asm
	{ cvt.f32.bf16 %f273, %rs6;}

	// end inline asm
	max.f32 	%f266, %f266, %f273;
$L__BB399_16:
	setp.le.s64 	%p9, %rd24, %rd8;
	mov.f32 	%f275, 0fFF800000;
	@%p9 bra 	$L__BB399_18;
	ld.global.u16 	%rs7, [%rd16+384];
	// begin inline asm
	{ cvt.f32.bf16 %f275, %rs7;}

	// end inline asm
	max.f32 	%f266, %f266, %f275;
$L__BB399_18:
	setp.le.s64 	%p10, %rd24, %rd9;
	mov.f32 	%f277, 0fFF800000;
	@%p10 bra 	$L__BB399_20;
	ld.global.u16 	%rs8, [%rd16+448];
	// begin inline asm
	{ cvt.f32.bf16 %f277, %rs8;}

	// end inline asm
	max.f32 	%f266, %f266, %f277;
$L__BB399_20:
	setp.le.s64 	%p11, %rd24, %rd10;
	mov.f32 	%f279, 0fFF800000;
	@%p11 bra 	$L__BB399_22;
	ld.global.u16 	%rs9, [%rd16+512];
	// begin inline asm
	{ cvt.f32.bf16 %f279, %rs9;}

	// end inline asm
	max.f32 	%f266, %f266, %f279;
$L__BB399_22:
	setp.le.s64 	%p12, %rd24, %rd11;
	mov.f32 	%f281, 0fFF800000;
	@%p12 bra 	$L__BB399_24;
	ld.global.u16 	%rs10, [%rd16+576];
	// begin inline asm
	{ cvt.f32.bf16 %f281, %rs10;}

	// end inline asm
	max.f32 	%f266, %f266, %f281;
$L__BB399_24:
	setp.le.s64 	%p13, %rd24, %rd12;
	mov.f32 	%f283, 0fFF800000;
	@%p13 bra 	$L__BB399_26;
	ld.global.u16 	%rs11, [%rd16+640];
	// begin inline asm
	{ cvt.f32.bf16 %f283, %rs11;}

	// end inline asm
	max.f32 	%f266, %f266, %f283;
$L__BB399_26:
	setp.le.s64 	%p14, %rd24, %rd13;
	mov.f32 	%f285, 0fFF800000;
	@%p14 bra 	$L__BB399_28;
	ld.global.u16 	%rs12, [%rd16+704];
	// begin inline asm
	{ cvt.f32.bf16 %f285, %rs12;}

	// end inline asm
	max.f32 	%f266, %f266, %f285;
$L__BB399_28:
	setp.le.s64 	%p15, %rd24, %rd2;
	mov.b32 	%r19, %f266;
	shfl.sync.bfly.b32	%r20|%p16, %r19, 16, 31, -1;
	mov.b32 	%f85, %r20;
	max.f32 	%f86, %f266, %f85;
	mov.b32 	%r21, %f86;
	shfl.sync.bfly.b32	%r22|%p17, %r21, 8, 31, -1;
	mov.b32 	%f87, %r22;
	max.f32 	%f88, %f86, %f87;
	mov.b32 	%r23, %f88;
	shfl.sync.bfly.b32	%r24|%p18, %r23, 4, 31, -1;
	mov.b32 	%f89, %r24;
	max.f32 	%f90, %f88, %f89;
	mov.b32 	%r25, %f90;
	shfl.sync.bfly.b32	%r26|%p19, %r25, 2, 31, -1;
	mov.b32 	%f91, %r26;
	max.f32 	%f92, %f90, %f91;
	mov.b32 	%r27, %f92;
	shfl.sync.bfly.b32	%r28|%p20, %r27, 1, 31, -1;
	mov.b32 	%f93, %r28;
	max.f32 	%f94, %f92, %f93;
	sub.f32 	%f95, %f263, %f94;
	fma.rn.f32 	%f96, %f95, 0f3BBB989D, 0f3F000000;
	cvt.sat.f32.f32 	%f97, %f96;
	mov.f32 	%f98, 0f4B400001;
	mov.f32 	%f99, 0f437C0000;
	fma.rm.f32 	%f100, %f97, %f99, %f98;
	add.f32 	%f101, %f100, 0fCB40007F;
	neg.f32 	%f102, %f101;
	fma.rn.f32 	%f103, %f95, 0f3FB8AA3B, %f102;
	fma.rn.f32 	%f104, %f95, 0f32A57060, %f103;
	mov.b32 	%r29, %f100;
	shl.b32 	%r30, %r29, 23;
	mov.b32 	%f105, %r30;
	ex2.approx.ftz.f32 	%f106, %f104;
	mul.f32 	%f107, %f106, %f105;
	add.f32 	%f108, %f107, 0f00000000;
	sub.f32 	%f109, %f265, %f94;
	fma.rn.f32 	%f110, %f109, 0f3BBB989D, 0f3F000000;
	cvt.sat.f32.f32 	%f111, %f110;
	fma.rm.f32 	%f112, %f111, %f99, %f98;
	add.f32 	%f113, %f112, 0fCB40007F;
	neg.f32 	%f114, %f113;
	fma.rn.f32 	%f115, %f109, 0f3FB8AA3B, %f114;
	fma.rn.f32 	%f116, %f109, 0f32A57060, %f115;
	mov.b32 	%r31, %f112;
	shl.b32 	%r32, %r31, 23;
	mov.b32 	%f117, %r32;
	ex2.approx.ftz.f32 	%f118, %f116;
	mul.f32 	%f119, %f118, %f117;
	add.f32 	%f120, %f108, %f119;
	sub.f32 	%f121, %f267, %f94;
	fma.rn.f32 	%f122, %f121, 0f3BBB989D, 0f3F000000;
	cvt.sat.f32.f32 	%f123, %f122;
	fma.rm.f32 	%f124, %f123, %f99, %f98;
	add.f32 	%f125, %f124, 0fCB40007F;
	neg.f32 	%f126, %f125;
	fma.rn.f32 	%f127, %f121, 0f3FB8AA3B, %f126;
	fma.rn.f32 	%f128, %f121, 0f32A57060, %f127;
	mov.b32 	%r33, %f124;
	shl.b32 	%r34, %r33, 23;
	mov.b32 	%f129, %r34;
	ex2.approx.ftz.f32 	%f130, %f128;
	mul.f32 	%f131, %f130, %f129;
	add.f32 	%f132, %f120, %f131;
	sub.f32 	%f133, %f269, %f94;
	fma.rn.f32 	%f134, %f133, 0f3BBB989D, 0f3F000000;
	cvt.sat.f32.f32 	%f135, %f134;
	fma.rm.f32 	%f136, %f135, %f99, %f98;
	add.f32 	%f137, %f136, 0fCB40007F;
	neg.f32 	%f138, %f137;
	fma.rn.f32 	%f139, %f133, 0f3FB8AA3B, %f138;
	fma.rn.f32 	%f140, %f133, 0f32A57060, %f139;
	mov.b32 	%r35, %f136;
	shl.b32 	%r36, %r35, 23;
	mov.b32 	%f141, %r36;
	ex2.approx.ftz.f32 	%f142, %f140;
	mul.f32 	%f143, %f142, %f141;
	add.f32 	%f144, %f132, %f143;
	sub.f32 	%f145, %f271, %f94;
	fma.rn.f32 	%f146, %f145, 0f3BBB989D, 0f3F000000;
	cvt.sat.f32.f32 	%f147, %f146;
	fma.rm.f32 	%f148, %f147, %f99, %f98;
	add.f32 	%f149, %f148, 0fCB40007F;
	neg.f32 	%f150, %f149;
	fma.rn.f32 	%f151, %f145, 0f3FB8AA3B, %f150;
	fma.rn.f32 	%f152, %f145, 0f32A57060, %f151;
	mov.b32 	%r37, %f148;
	shl.b32 	%r38, %r37, 23;
	mov.b32 	%f153, %r38;
	ex2.approx.ftz.f32 	%f154, %f152;
	mul.f32 	%f155, %f154, %f153;
	add.f32 	%f156, %f144, %f155;
	sub.f32 	%f157, %f273, %f94;
	fma.rn.f32 	%f158, %f157, 0f3BBB989D, 0f3F000000;
	cvt.sat.f32.f32 	%f159, %f158;
	fma.rm.f32 	%f160, %f159, %f99, %f98;
	add.f32 	%f161, %f160, 0fCB40007F;
	neg.f32 	%f162, %f161;
	fma.rn.f32 	%f163, %f157, 0f3FB8AA3B, %f162;
	fma.rn.f32 	%f164, %f157, 0f32A57060, %f163;
	mov.b32 	%r39, %f160;
	shl.b32 	%r40, %r39, 23;
	mov.b32 	%f165, %r40;
	ex2.approx.ftz.f32 	%f166, %f164;
	mul.f32 	%f167, %f166, %f165;
	add.f32 	%f168, %f156, %f167;
	sub.f32 	%f169, %f275, %f94;
	fma.rn.f32 	%f170, %f169, 0f3BBB989D, 0f3F000000;
	cvt.sat.f32.f32 	%f171, %f170;
	fma.rm.f32 	%f172, %f171, %f99, %f98;
	add.f32 	%f173, %f172, 0fCB40007F;
	neg.f32 	%f174, %f173;
	fma.rn.f32 	%f175, %f169, 0f3FB8AA3B, %f174;
	fma.rn.f32 	%f176, %f169, 0f32A57060, %f175;
	mov.b32 	%r41, %f172;
	shl.b32 	%r42, %r41, 23;
	mov.b32 	%f177, %r42;
	ex2.approx.ftz.f32 	%f178, %f176;
	mul.f32 	%f179, %f178, %f177;
	add.f32 	%f180, %f168, %f179;
	sub.f32 	%f181, %f277, %f94;
	fma.rn.f32 	%f182, %f181, 0f3BBB989D, 0f3F000000;
	cvt.sat.f32.f32 	%f183, %f182;
	fma.rm.f32 	%f184, %f183, %f99, %f98;
	add.f32 	%f185, %f184, 0fCB40007F;
	neg.f32 	%f186, %f185;
	fma.rn.f32 	%f187, %f181, 0f3FB8AA3B, %f186;
	fma.rn.f32 	%f188, %f181, 0f32A57060, %f187;
	mov.b32 	%r43, %f184;
	shl.b32 	%r44, %r43, 23;
	mov.b32 	%f189, %r44;
	ex2.approx.ftz.f32 	%f190, %f188;
	mul.f32 	%f191, %f190, %f189;
	add.f32 	%f192, %f180, %f191;
	sub.f32 	%f193, %f279, %f94;
	fma.rn.f32 	%f194, %f193, 0f3BBB989D, 0f3F000000;
	cvt.sat.f32.f32 	%f195, %f194;
	fma.rm.f32 	%f196, %f195, %f99, %f98;
	add.f32 	%f197, %f196, 0fCB40007F;
	neg.f32 	%f198, %f197;
	fma.rn.f32 	%f199, %f193, 0f3FB8AA3B, %f198;
	fma.rn.f32 	%f200, %f193, 0f32A57060, %f199;
	mov.b32 	%r45, %f196;
	shl.b32 	%r46, %r45, 23;
	mov.b32 	%f201, %r46;
	ex2.approx.ftz.f32 	%f202, %f200;
	mul.f32 	%f203, %f202, %f201;
	add.f32 	%f204, %f192, %f203;
	sub.f32 	%f205, %f281, %f94;
	fma.rn.f32 	%f206, %f205, 0f3BBB989D, 0f3F000000;
	cvt.sat.f32.f32 	%f207, %f206;
	fma.rm.f32 	%f208, %f207, %f99, %f98;
	add.f32 	%f209, %f208, 0fCB40007F;
	neg.f32 	%f210, %f209;
	fma.rn.f32 	%f211, %f205, 0f3FB8AA3B, %f210;
	fma.rn.f32 	%f212, %f205, 0f32A57060, %f211;
	mov.b32 	%r47, %f208;
	shl.b32 	%r48, %r47, 23;
	mov.b32 	%f213, %r48;
	ex2.approx.ftz.f32 	%f214, %f212;
	mul.f32 	%f215, %f214, %f213;
	add.f32 	%f216, %f204, %f215;
	sub.f32 	%f217, %f283, %f94;
	fma.rn.f32 	%f218, %f217, 0f3BBB989D, 0f3F000000;
	cvt.sat.f32.f32 	%f219, %f218;
	fma.rm.f32 	%f220, %f219, %f99, %f98;
	add.f32 	%f221, %f220, 0fCB40007F;
	neg.f32 	%f222, %f221;
	fma.rn.f32 	%f223, %f217, 0f3FB8AA3B, %f222;
	fma.rn.f32 	%f224, %f217, 0f32A57060, %f223;
	mov.b32 	%r49, %f220;
	shl.b32 	%r50, %r49, 23;
	mov.b32 	%f225, %r50;
	ex2.approx.ftz.f32 	%f226, %f224;
	mul.f32 	%f227, %f226, %f225;
	add.f32 	%f228, %f216, %f227;
	sub.f32 	%f229, %f285, %f94;
	fma.rn.f32 	%f230, %f229, 0f3BBB989D, 0f3F000000;
	cvt.sat.f32.f32 	%f231, %f230;
	fma.rm.f32 	%f232, %f231, %f99, %f98;
	add.f32 	%f233, %f232, 0fCB40007F;
	neg.f32 	%f234, %f233;
	fma.rn.f32 	%f235, %f229, 0f3FB8AA3B, %f234;
	fma.rn.f32 	%f236, %f229, 0f32A57060, %f235;
	mov.b32 	%r51, %f232;
	shl.b32 	%r52, %r51, 23;
	mov.b32 	%f237, %r52;
	ex2.approx.ftz.f32 	%f238, %f236;
	mul.f32 	%f239, %f238, %f237;
	add.f32 	%f240, %f228, %f239;
	mov.b32 	%r53, %f240;
	shfl.sync.bfly.b32	%r54|%p21, %r53, 16, 31, -1;
	mov.b32 	%f241, %r54;
	add.f32 	%f242, %f240, %f241;
	mov.b32 	%r55, %f242;
	shfl.sync.bfly.b32	%r56|%p22, %r55, 8, 31, -1;
	mov.b32 	%f243, %r56;
	add.f32 	%f244, %f242, %f243;
	mov.b32 	%r57, %f244;
	shfl.sync.bfly.b32	%r58|%p23, %r57, 4, 31, -1;
	mov.b32 	%f245, %r58;
	add.f32 	%f246, %f244, %f245;
	mov.b32 	%r59, %f246;
	shfl.sync.bfly.b32	%r60|%p24, %r59, 2, 31, -1;
	mov.b32 	%f247, %r60;
	add.f32 	%f248, %f246, %f247;
	mov.b32 	%r61, %f248;
	shfl.sync.bfly.b32	%r62|%p25, %r61, 1, 31, -1;
	mov.b32 	%f249, %r62;
	add.f32 	%f250, %f248, %f249;
	div.rn.f32 	%f49, %f107, %f250;
	div.rn.f32 	%f50, %f119, %f250;
	div.rn.f32 	%f51, %f131, %f250;
	div.rn.f32 	%f52, %f143, %f250;
	div.rn.f32 	%f53, %f155, %f250;
	div.rn.f32 	%f54, %f167, %f250;
	div.rn.f32 	%f55, %f179, %f250;
	div.rn.f32 	%f56, %f191, %f250;
	div.rn.f32 	%f57, %f203, %f250;
	div.rn.f32 	%f58, %f215, %f250;
	div.rn.f32 	%f59, %f227, %f250;
	div.rn.f32 	%f60, %f239, %f250;
	mad.lo.s64 	%rd34, %rd39, %rd22, %rd2;
	cvta.to.global.u64 	%rd35, %rd21;
	shl.b64 	%rd36, %rd34, 1;
	add.s64 	%rd17, %rd35, %rd36;
	@%p15 bra 	$L__BB399_30;
	// begin inline asm
	{  cvt.rn.bf16.f32 %rs13, %f49;}

	// end inline asm
	st.global.u16 	[%rd17], %rs13;
$L__BB399_30:
	setp.le.s64 	%p26, %rd24, %rd3;
	@%p26 bra 	$L__BB399_32;
	// begin inline asm
	{  cvt.rn.bf16.f32 %rs14, %f50;}

	// end inline asm
	st.global.u16 	[%rd17+64], %rs14;
$L__BB399_32:
	setp.le.s64 	%p27, %rd24, %rd4;
	@%p27 bra 	$L__BB399_34;
	// begin inline asm
	{  cvt.rn.bf16.f32 %rs15, %f51;}

	// end inline asm
	st.global.u16 	[%rd17+128], %rs15;
$L__BB399_34:
	setp.le.s64 	%p28, %rd24, %rd5;
	@%p28 bra 	$L__BB399_36;
	// begin inline asm
	{  cvt.rn.bf16.f32 %rs16, %f52;}

	// end inline asm
	st.global.u16 	[%rd17+192], %rs16;
$L__BB399_36:
	setp.le.s64 	%p29, %rd24, %rd6;
	@%p29 bra 	$L__BB399_38;
	// begin inline asm
	{  cvt.rn.bf16.f32 %rs17, %f53;}

	// end inline asm
	st.global.u16 	[%rd17+256], %rs17;
$L__BB399_38:
	setp.le.s64 	%p30, %rd24, %rd7;
	@%p30 bra 	$L__BB399_40;
	// begin inline asm
	{  cvt.rn.bf16.f32 %rs18, %f54;}

	// end inline asm
	st.global.u16 	[%rd17+320], %rs18;
$L__BB399_40:
	setp.le.s64 	%p31, %rd24, %rd8;
	@%p31 bra 	$L__BB399_42;
	// begin inline asm
	{  cvt.rn.bf16.f32 %rs19, %f55;}

	// end inline asm
	st.global.u16 	[%rd17+384], %rs19;
$L__BB399_42:
	setp.le.s64 	%p32, %rd24, %rd9;
	@%p32 bra 	$L__BB399_44;
	// begin inline asm
	{  cvt.rn.bf16.f32 %rs20, %f56;}

	// end inline asm
	st.global.u16 	[%rd17+448], %rs20;
$L__BB399_44:
	setp.le.s64 	%p33, %rd24, %rd10;
	@%p33 bra 	$L__BB399_46;
	// begin inline asm
	{  cvt.rn.bf16.f32 %rs21, %f57;}

	// end inline asm
	st.global.u16 	[%rd17+512], %rs21;
$L__BB399_46:
	setp.le.s64 	%p34, %rd24, %rd11;
	@%p34 bra 	$L__BB399_48;
	// begin inline asm
	{  cvt.rn.bf16.f32 %rs22, %f58;}

	// end inline asm
	st.global.u16 	[%rd17+576], %rs22;
$L__BB399_48:
	setp.le.s64 	%p35, %rd24, %rd12;
	@%p35 bra 	$L__BB399_50;
	// begin inline asm
	{  cvt.rn.bf16.f32 %rs23, %f59;}

	// end inline asm
	st.global.u16 	[%rd17+640], %rs23;
$L__BB399_50:
	setp.le.s64 	%p36, %rd24, %rd13;
	@%p36 bra 	$L__BB399_52;
	// begin inline asm
	{  cvt.rn.bf16.f32 %rs24, %f60;}

	// end inline asm
	st.global.u16 	[%rd17+704], %rs24;
$L__BB399_52:
	ld.param.u64 	%rd38, [_Z15SoftmaxWarpImplI10DirectLoadI13__nv_bfloat16fE11DirectStoreIfS1_EfLi1ELi12ELi32ELi1ELb1EL9Algorithm0EEvT_T0_ll_param_2];
	add.s64 	%rd39, %rd39, %rd14;
	setp.lt.s64 	%p37, %rd39, %rd38;
	@%p37 bra 	$L__BB399_4;
$L__BB399_53:
	ret;

}
	// .globl	_Z15SoftmaxWarpImplI10DirectLoadI13__nv_bfloat16fE11DirectStoreIfS1_EfLi1ELi13ELi32ELi1ELb0EL9Algorithm0EEvT_T0_ll
.visible .entry _Z15SoftmaxWarpImplI10DirectLoadI13__nv_bfloat16fE11DirectStoreIfS1_EfLi1ELi13ELi32ELi1ELb0EL9Algorithm0EEvT_T0_ll(
	.param .align 8 .b8 _Z15SoftmaxWarpImplI10DirectLoadI13__nv_bfloat16fE11DirectStoreIfS1_EfLi1ELi13ELi32ELi1ELb0EL9Algorithm0EEvT_T0_ll_param_0[16],
	.param .align 8 .b8 _Z15SoftmaxWarpImplI10DirectLoadI13__nv_bfloat16fE11DirectStoreIfS1_EfLi1ELi13ELi32ELi1ELb0EL9Algorithm0EEvT_T0_ll_param_1[16],
	.param .u64 _Z15SoftmaxWarpImplI10DirectLoadI13__nv_bfloat16fE11DirectStoreIfS1_EfLi1ELi13ELi32ELi1ELb0EL9Algorithm0EEvT_T0_ll_param_2,
	.param .u64 _Z15SoftmaxWarpImplI10DirectLoadI13__nv_bfloat16fE11DirectStoreIfS1_EfLi1ELi13ELi32ELi1ELb0EL9Algorithm0EEvT_T0_ll_param_3
)
{
	.reg .pred 	%p<14>;
	.reg .b16 	%rs<27>;
	.reg .b32 	%r<54>;
	.reg .b32 	%f<218>;
	.reg .b64 	%rd<28>;

	ld.param.u64 	%rd12, [_Z15SoftmaxWarpImplI10DirectLoadI13__nv_bfloat16fE11DirectStoreIfS1_EfLi1ELi13ELi32ELi1ELb0EL9Algorithm0EEvT_T0_ll_param_0+8];
	ld.param.u64 	%rd11, [_Z15SoftmaxWarpImplI10DirectLoadI13__nv_bfloat16fE11DirectStoreIfS1_EfLi1ELi13ELi32ELi1ELb0EL9Algorithm0EEvT_T0_ll_param_0];
	ld.param.u64 	%rd2, [_Z15SoftmaxWarpImplI10DirectLoadI13__nv_bfloat16fE11DirectStoreIfS1_EfLi1ELi13ELi32ELi1ELb0EL9Algorithm0EEvT_T0_ll_param_1];
	ld.param.u64 	%rd3, [_Z15SoftmaxWarpImplI10DirectLoadI13__nv_bfloat16fE11DirectStoreIfS1_EfLi1ELi13ELi32ELi1ELb0EL9Algorithm0EEvT_T0_ll_param_1+8];
	ld.param.u64 	%rd13, [_Z15SoftmaxWarpImplI10DirectLoadI13__nv_bfloat16fE11DirectStoreIfS1_EfLi1ELi13ELi32ELi1ELb0EL9Algorithm0EEvT_T0_ll_param_2];
	ld.param.u64 	%rd14, [_Z15SoftmaxWarpImplI10DirectLoadI13__nv_bfloat16fE11DirectStoreIfS1_EfLi1ELi13ELi32ELi1ELb0EL9Algorithm0EEvT_T0_ll_param_3];
	setp.lt.s64 	%p1, %rd14, 417;
	@%p1 bra 	$L__BB400_2;
	mov.u64 	%rd15, $str;
	cvta.global.u64 	%rd16, %rd15;
	mov.u64 	%rd17, $str$1;
	cvta.global.u64 	%rd18, %rd17;
	mov.u64 	%rd19, __unnamed_391;
	cvta.global.u64 	%rd20, %rd19;
	{ // callseq 390, 0
	.param .b64 param0;
	st.param.b64 	[param0], %rd16;
	.param .b64 param1;
	st.param.b64 	[param1], %rd18;
	.param .b32 param2;
	st.param.b32 	[param2], 358;
	.param .b64 param3;
	st.param.b64 	[param3], %rd20;
	.param .b64 param4;
	st.param.b64 	[param4], 1;
	call.uni 
	__assertfail, 
	(
	param0, 
	param1, 
	param2, 
	param3, 
	param4
	);
	} // callseq 390
$L__BB400_2:
	mov.u32 	%r2, %nctaid.x;
	mov.u32 	%r3, %ntid.y;
	mul.lo.s32 	%r1, %r2, %r3;
	mov.u32 	%r4, %ctaid.x;
	mov.u32 	%r5, %tid.y;
	mad.lo.s32 	%r6, %r4, %r3, %r5;
	cvt.s64.s32 	%rd27, %r6;
	setp.le.s64 	%p2, %rd13, %rd27;
	@%p2 bra 	$L__BB400_5;
	mov.u32 	%r7, %tid.x;
	cvt.u64.u32 	%rd5, %r7;
	cvta.to.global.u64 	%rd6, %rd2;
	cvta.to.global.u64 	%rd7, %rd11;
	cvt.s64.s32 	%rd8, %r1;
$L__BB400_4:
	mad.lo.s64 	%rd21, %rd27, %rd12, %rd5;
	shl.b64 	%rd22, %rd21, 1;
	add.s64 	%rd23, %rd7, %rd22;
	ld.global.u16 	%rs1, [%rd23];
	// begin inline asm
	{ cvt.f32.bf16 %f1, %rs1;}

	// end inline asm
	max.f32 	%f27, %f1, 0fFF800000;
	ld.global.u16 	%rs2, [%rd23+64];
	// begin inline asm
	{ cvt.f32.bf16 %f2, %rs2;}

	// end inline asm
	max.f32 	%f28, %f27, %f2;
	ld.global.u16 	%rs3, [%rd23+128];
	// begin inline asm
	{ cvt.f32.bf16 %f3, %rs3;}

	// end inline asm
	max.f32 	%f29, %f28, %f3;
	ld.global.u16 	%rs4, [%rd23+192];
	// begin inline asm
	{ cvt.f32.bf16 %f4, %rs4;}

	// end inline asm
	max.f32 	%f30, %f29, %f4;
	ld.global.u16 	%rs5, [%rd23+256];
	// begin inline asm
	{ cvt.f32.bf16 %f5, %rs5;}

	// end inline asm
	max.f32 	%f31, %f30, %f5;
	ld.global.u16 	%rs6, [%rd23+320];
	// begin inline asm
	{ cvt.f32.bf16 %f6, %rs6;}

	// end inline asm
	max.f32 	%f32, %f31, %f6;
	ld.global.u16 	%rs7, [%rd23+384];
	// begin inline asm
	{ cvt.f32.bf16 %f7, %rs7;}

	// end inline asm
	max.f32 	%f33, %f32, %f7;
	ld.global.u16 	%rs8, [%rd23+448];
	// begin inline asm
	{ cvt.f32.bf16 %f8, %rs8;}

	// end inline asm
	max.f32 	%f34, %f33, %f8;
	ld.global.u16 	%rs9, [%rd23+512];
	// begin inline asm
	{ cvt.f32.bf16 %f9, %rs9;}

	// end inline asm
	max.f32 	%f35, %f34, %f9;
	ld.global.u16 	%rs10, [%rd23+576];
	// begin inline asm
	{ cvt.f32.bf16 %f10, %rs10;}

	// end inline asm
	max.f32 	%f36, %f35, %f10;
	ld.global.u16 	%rs11, [%rd23+640];
	// begin inline asm
	{ cvt.f32.bf16 %f11, %rs11;}

	// end inline asm
	max.f32 	%f37, %f36, %f11;
	ld.global.u16 	%rs12, [%rd23+704];
	// begin inline asm
	{ cvt.f32.bf16 %f12, %rs12;}

	// end inline asm
	max.f32 	%f38, %f37, %f12;
	ld.global.u16 	%rs13, [%rd23+768];
	// begin inline asm
	{ cvt.f32.bf16 %f13, %rs13;}

	// end inline asm
	max.f32 	%f39, %f38, %f13;
	mov.b32 	%r8, %f39;
	shfl.sync.bfly.b32	%r9|%p3, %r8, 16, 31, -1;
	mov.b32 	%f40, %r9;
	max.f32 	%f41, %f39, %f40;
	mov.b32 	%r10, %f41;
	shfl.sync.bfly.b32	%r11|%p4, %r10, 8, 31, -1;
	mov.b32 	%f42, %r11;
	max.f32 	%f43, %f41, %f42;
	mov.b32 	%r12, %f43;
	shfl.sync.bfly.b32	%r13|%p5, %r12, 4, 31, -1;
	mov.b32 	%f44, %r13;
	max.f32 	%f45, %f43, %f44;
	mov.b32 	%r14, %f45;
	shfl.sync.bfly.b32	%r15|%p6, %r14, 2, 31, -1;
	mov.b32 	%f46, %r15;
	max.f32 	%f47, %f45, %f46;
	mov.b32 	%r16, %f47;
	shfl.sync.bfly.b32	%r17|%p7, %r16, 1, 31, -1;
	mov.b32 	%f48, %r17;
	max.f32 	%f49, %f47, %f48;
	sub.f32 	%f50, %f1, %f49;
	fma.rn.f32 	%f51, %f50, 0f3BBB989D, 0f3F000000;
	cvt.sat.f32.f32 	%f52, %f51;
	mov.f32 	%f53, 0f4B400001;
	mov.f32 	%f54, 0f437C0000;
	fma.rm.f32 	%f55, %f52, %f54, %f53;
	add.f32 	%f56, %f55, 0fCB40007F;
	neg.f32 	%f57, %f56;
	fma.rn.f32 	%f58, %f50, 0f3FB8AA3B, %f57;
	fma.rn.f32 	%f59, %f50, 0f32A57060, %f58;
	mov.b32 	%r18, %f55;
	shl.b32 	%r19, %r18, 23;
	mov.b32 	%f60, %r19;
	ex2.approx.ftz.f32 	%f61, %f59;
	mul.f32 	%f62, %f61, %f60;
	add.f32 	%f63, %f62, 0f00000000;
	sub.f32 	%f64, %f2, %f49;
	fma.rn.f32 	%f65, %f64, 0f3BBB989D, 0f3F000000;
	cvt.sat.f32.f32 	%f66, %f65;
	fma.rm.f32 	%f67, %f66, %f54, %f53;
	add.f32 	%f68, %f67, 0fCB40007F;
	neg.f32 	%f69, %f68;
	fma.rn.f32 	%f70, %f64, 0f3FB8AA3B, %f69;
	fma.rn.f32 	%f71, %f64, 0f32A57060, %f70;
	mov.b32 	%r20, %f67;
	shl.b32 	%r21, %r20, 23;
	mov.b32 	%f72, %r21;
	ex2.approx.ftz.f32 	%f73, %f71;
	mul.f32 	%f74, %f73, %f72;
	add.f32 	%f75, %f63, %f74;
	sub.f32 	%f76, %f3, %f49;
	fma.rn.f32 	%f77, %f76, 0f3BBB989D, 0f3F000000;
	cvt.sat.f32.f32 	%f78, %f77;
	fma.rm.f32 	%f79, %f78, %f54, %f53;
	add.f32 	%f80, %f79, 0fCB40007F;
	neg.f32 	%f81, %f80;
	fma.rn.f32 	%f82, %f76, 0f3FB8AA3B, %f81;
	fma.rn.f32 	%f83, %f76, 0f32A57060, %f82;
	mov.b32 	%r22, %f79;
	shl.b32 	%r23, %r22, 23;
	mov.b32 	%f84, %r23;
	ex2.approx.ftz.f32 	%f85, %f83;
	mul.f32 	%f86, %f85, %f84;
	add.f32 	%f87, %f75, %f86;
	sub.f32 	%f88, %f4, %f49;
	fma.rn.f32 	%f89, %f88, 0f3BBB989D, 0f3F000000;
	cvt.sat.f32.f32 	%f90, %f89;
	fma.rm.f32 	%f91, %f90, %f54, %f53;
	add.f32 	%f92, %f91, 0fCB40007F;
	neg.f32 	%f93, %f92;
	fma.rn.f32 	%f94, %f88, 0f3FB8AA3B, %f93;
	fma.rn.f32 	%f95, %f88, 0f32A57060, %f94;
	mov.b32 	%r24, %f91;
	shl.b32 	%r25, %r24, 23;
	mov.b32 	%f96, %r25;
	ex2.approx.ftz.f32 	%f97, %f95;
	mul.f32 	%f98, %f97, %f96;
	add.f32 	%f99, %f87, %f98;
	sub.f32 	%f100, %f5, %f49;
	fma.rn.f32 	%f101, %f100, 0f3BBB989D, 0f3F000000;
	cvt.sat.f32.f32 	%f102, %f101;
	fma.rm.f32 	%f103, %f102, %f54, %f53;
	add.f32 	%f104, %f103, 0fCB40007F;
	neg.f32 	%f105, %f104;
	fma.rn.f32 	%f106, %f100, 0f3FB8AA3B, %f105;
	fma.rn.f32 	%f107, %f100, 0f32A57060, %f106;
	mov.b32 	%r26, %f103;
	shl.b32 	%r27, %r26, 23;
	mov.b32 	%f108, %r27;
	ex2.approx.ftz.f32 	%f109, %f107;
	mul.f32 	%f110, %f109, %f108;
	add.f32 	%f111, %f99, %f110;
	sub.f32 	%f112, %f6, %f49;
	fma.rn.f32 	%f113, %f112, 0f3BBB989D, 0f3F000000;
	cvt.sat.f32.f32 	%f114, %f113;
	fma.rm.f32 	%f115, %f114, %f54, %f53;
	add.f32 	%f116, %f115, 0fCB40007F;
	neg.f32 	%f117, %f116;
	fma.rn.f32 	%f118, %f112, 0f3FB8AA3B, %f117;
	fma.rn.f32 	%f119, %f112, 0f32A57060, %f118;
	mov.b32 	%r28, %f115;
	shl.b32 	%r29, %r28, 23;
	mov.b32 	%f120, %r29;
	ex2.approx.ftz.f32 	%f121, %f119;
	mul.f32 	%f122, %f121, %f120;
	add.f32 	%f123, %f111, %f122;
	sub.f32 	%f124, %f7, %f49;
	fma.rn.f32 	%f125, %f124, 0f3BBB989D, 0f3F000000;
	cvt.sat.f32.f32 	%f126, %f125;
	fma.rm.f32 	%f127, %f126, %f54, %f53;
	add.f32 	%f128, %f127, 0fCB40007F;
	neg.f32 	%f129, %f128;
	fma.rn.f32 	%f130, %f124, 0f3FB8AA3B, %f129;
	fma.rn.f32 	%f131, %f124, 0f32A57060, %f130;
	mov.b32 	%r30, %f127;
	shl.b32 	%r31, %r30, 23;
	mov.b32 	%f132, %r31;
	ex2.approx.ftz.f32 	%f133, %f131;
	mul.f32 	%f134, %f133, %f132;
	add.f32 	%f135, %f123, %f134;
	sub.f32 	%f136, %f8, %f49;
	fma.rn.f32 	%f137, %f136, 0f3BBB989D, 0f3F000000;
	cvt.sat.f32.f32 	%f138, %f137;
	fma.rm.f32 	%f139, %f138, %f54, %f53;
	add.f32 	%f140, %f139, 0fCB40007F;
	neg.f32 	%f141, %f140;
	fma.rn.f32 	%f142, %f136, 0f3FB8AA3B, %f141;
	fma.rn.f32 	%f143, %f136, 0f32A57060, %f142;
	mov.b32 	%r32, %f139;
	shl.b32 	%r33, %r32, 23;
	mov.b32 	%f144, %r33;
	ex2.approx.ftz.f32 	%f145, %f143;
	mul.f32 	%f146, %f145, %f144;
	add.f32 	%f147, %f135, %f146;
	sub.f32 	%f148, %f9, %f49;
	fma.rn.f32 	%f149, %f148, 0f3BBB989D, 0f3F000000;
	cvt.sat.f32.f32 	%f150, %f149;
	fma.rm.f32 	%f151, %f150, %f54, %f53;
	add.f32 	%f152, %f151, 0fCB40007F;
	neg.f32 	%f153, %f152;
	fma.rn.f32 	%f154, %f148, 0f3FB8AA3B, %f153;
	fma.rn.f32 	%f155, %f148, 0f32A57060, %f154;
	mov.b32 	%r34, %f151;
	shl.b32 	%r35, %r34, 23;
	mov.b32 	%f156, %r35;
	ex2.approx.ftz.f32 	%f157, %f155;
	mul.f32 	%f158, %f157, %f156;
	add.f32 	%f159, %f147, %f158;
	sub.f32 	%f160, %f10, %f49;
	fma.rn.f32 	%f161, %f160, 0f3BBB989D, 0f3F000000;
	cvt.sat.f32.f32 	%f162, %f161;
	fma.rm.f32 	%f163, %f162, %f54, %f53;
	add.f32 	%f164, %f163, 0fCB40007F;
	neg.f32 	%f165, %f164;
	fma.rn.f32 	%f166, %f160, 0f3FB8AA3B, %f165;
	fma.rn.f32 	%f167, %f160, 0f32A57060, %f166;
	mov.b32 	%r36, %f163;
	shl.b32 	%r37, %r36, 23;
	mov.b32 	%f168, %r37;
	ex2.approx.ftz.f32 	%f169, %f167;
	mul.f32 	%f170, %f169, %f168;
	add.f32 	%f171, %f159, %f170;
	sub.f32 	%f172, %f11, %f49;
	fma.rn.f32 	%f173, %f172, 0f3BBB989D, 0f3F000000;
	cvt.sat.f32.f32 	%f174, %f173;
	fma.rm.f32 	%f175, %f174, %f54, %f53;
	add.f32 	%f176, %f175, 0fCB40007F;
	neg.f32 	%f177, %f176;
	fma.rn.f32 	%f178, %f172, 0f3FB8AA3B, %f177;
	fma.rn.f32 	%f179, %f172, 0f32A57060, %f178;
	mov.b32 	%r38, %f175;
	shl.b32 	%r39, %r38, 23;
	mov.b32 	%f180, %r39;
	ex2.approx.ftz.f32 	%f181, %f179;
	mul.f32 	%f182, %f181, %f180;
	add.f32 	%f183, %f171, %f182;
	sub.f32 	%f184, %f12, %f49;
	fma.rn.f32 	%f185, %f184, 0f3BBB989D, 0f3F000000;
	cvt.sat.f32.f32 	%f186, %f185;
	fma.rm.f32 	%f187, %f186, %f54, %f53;
	add.f32 	%f188, %f187, 0fCB40007F;
	neg.f32 	%f189, %f188;
	fma.rn.f32 	%f190, %f184, 0f3FB8AA3B, %f189;
	fma.rn.f32 	%f191, %f184, 0f32A57060, %f190;
	mov.b32 	%r40, %f187;
	shl.b32 	%r41, %r40, 23;
	mov.b32 	%f192, %r41;
	ex2.approx.ftz.f32 	%f193, %f191;
	mul.f32 	%f194, %f193, %f192;
	add.f32 	%f195, %f183, %f194;
	sub.f32 	%f196, %f13, %f49;
	fma.rn.f32 	%f197, %f196, 0f3BBB989D, 0f3F000000;
	cvt.sat.f32.f32 	%f198, %f197;
	fma.rm.f32 	%f199, %f198, %f54, %f53;
	add.f32 	%f200, %f199, 0fCB40007F;
	neg.f32 	%f201, %f200;
	fma.rn.f32 	%f202, %f196, 0f3FB8AA3B, %f201;
	fma.rn.f32 	%f203, %f196, 0f32A57060, %f202;
	mov.b32 	%r42, %f199;
	shl.b32 	%r43, %r42, 23;
	mov.b32 	%f204, %r43;
	ex2.approx.ftz.f32 	%f205, %f203;
	mul.f32 	%f206, %f205, %f204;
	add.f32 	%f207, %f195, %f206;
	mov.b32 	%r44, %f207;
	shfl.sync.bfly.b32	%r45|%p8, %r44, 16, 31, -1;
	mov.b32 	%f208, %r45;
	add.f32 	%f209, %f207, %f208;
	mov.b32 	%r46, %f209;
	shfl.sync.bfly.b32	%r47|%p9, %r46, 8, 31, -1;
	mov.b32 	%f210, %r47;
	add.f32 	%f211, %f209, %f210;
	mov.b32 	%r48, %f211;
	shfl.sync.bfly.b32	%r49|%p10, %r48, 4, 31, -1;
	mov.b32 	%f212, %r49;
	add.f32 	%f213, %f211, %f212;
	mov.b32 	%r50, %f213;
	shfl.sync.bfly.b32	%r51|%p11, %r50, 2, 31, -1;
	mov.b32 	%f214, %r51;
	add.f32 	%f215, %f213, %f214;
	mov.b32 	%r52, %f215;
	shfl.sync.bfly.b32	%r53|%p12, %r52, 1, 31, -1;
	mov.b32 	%f216, %r53;
	add.f32 	%f217, %f215, %f216;
	div.rn.f32 	%f14, %f62, %f217;
	div.rn.f32 	%f15, %f74, %f217;
	div.rn.f32 	%f16, %f86, %f217;
	div.rn.f32 	%f17, %f98, %f217;
	div.rn.f32 	%f18, %f110, %f217;
	div.rn.f32 	%f19, %f122, %f217;
	div.rn.f32 	%f20, %f134, %f217;
	div.rn.f32 	%f21, %f146, %f217;
	div.rn.f32 	%f22, %f158, %f217;
	div.rn.f32 	%f23, %f170, %f217;
	div.rn.f32 	%f24, %f182, %f217;
	div.rn.f32 	%f25, %f194, %f217;
	div.rn.f32 	%f26, %f206, %f217;
	mad.lo.s64 	%rd24, %rd27, %rd3, %rd5;
	// begin inline asm
	{  cvt.rn.bf16.f32 %rs14, %f14;}

	// end inline asm
	shl.b64 	%rd25, %rd24, 1;
	add.s64 	%rd26, %rd6, %rd25;
	st.global.u16 	[%rd26], %rs14;
	// begin inline asm
	{  cvt.rn.bf16.f32 %rs15, %f15;}

	// end inline asm
	st.global.u16 	[%rd26+64], %rs15;
	// begin inline asm
	{  cvt.rn.bf16.f32 %rs16, %f16;}

	// end inline asm
	st.global.u16 	[%rd26+128], %rs16;
	// begin inline asm
	{  cvt.rn.bf16.f32 %rs17, %f17;}

	// end inline asm
	st.global.u16 	[%rd26+192], %rs17;
	// begin inline asm
	{  cvt.rn.bf16.f32 %rs18, %f18;}

	// end inline asm
	st.global.u16 	[%rd26+256], %rs18;
	// begin inline asm
	{  cvt.rn.bf16.f32 %rs19, %f19;}

	// end inline asm
	st.global.u16 	[%rd26+320], %rs19;
	// begin inline asm
	{  cvt.rn.bf16.f32 %rs20, %f20;}

	// end inline asm
	st.global.u16 	[%rd26+384], %rs20;
	// begin inline asm
	{  cvt.rn.bf16.f32 %rs21, %f21;}

	// end inline asm
	st.global.u16 	[%rd26+448], %rs21;
	// begin inline asm
	{  cvt.rn.bf16.f32 %rs22, %f22;}

	// end inline asm
	st.global.u16 	[%rd26+512], %rs22;
	// begin inline asm
	{  cvt.rn.bf16.f32 %rs23, %f23;}

	// end inline asm
	st.global.u16 	[%rd26+576], %rs23;
	// begin inline asm
	{  cvt.rn.bf16.f32 %rs24, %f24;}

	// end inline asm
	st.global.u16 	[%rd26+640], %rs24;
	// begin inline asm
	{  cvt.rn.bf16.f32 %rs25, %f25;}

	// end inline asm
	st.global.u16 	[%rd26+704], %rs25;
	// begin inline asm
	{  cvt.rn.bf16.f32 %rs26, %f26;}

	// end inline asm
	st.global.u16 	[%rd26+768], %rs26;
	add.s64 	%rd27, %rd27, %rd8;
	setp.lt.s64 	%p13, %rd27, %rd13;
	@%p13 bra 	$L__BB400_4;
$L__BB400_5:
	ret;

}
	// .globl	_Z15SoftmaxWarpImplI10DirectLoadI13__nv_bfloat16fE11DirectStoreIfS1_EfLi1ELi13ELi32ELi1ELb1EL9Algorithm0EEvT_T0_ll
.visible .entry _Z15SoftmaxWarpImplI10DirectLoadI13__nv_bfloat16fE11DirectStoreIfS1_EfLi1ELi13ELi32ELi1ELb1EL9Algorithm0EEvT_T0_ll(
	.param .align 8 .b8 _Z15SoftmaxWarpImplI10DirectLoadI13__nv_bfloat16fE11DirectStoreIfS1_EfLi1ELi13ELi32ELi1ELb1EL9Algorithm0EEvT_T0_ll_param_0[16],
	.param .align 8 .b8 _Z15SoftmaxWarpImplI10DirectLoadI13__nv_bfloat16fE11DirectStoreIfS1_EfLi1ELi13ELi32ELi1ELb1EL9Algorithm0EEvT_T0_ll_param_1[16],
	.param .u64 _Z15SoftmaxWarpImplI10DirectLoadI13__nv_bfloat16fE11DirectStoreIfS1_EfLi1ELi13ELi32ELi1ELb1EL9Algorithm0EEvT_T0_ll_param_2,
	.param .u64 _Z15SoftmaxWarpImplI10DirectLoadI13__nv_bfloat16fE11DirectStoreIfS1_EfLi1ELi13ELi32ELi1ELb1EL9Algorithm0EEvT_T0_ll_param_3
)
{
	.reg .pred 	%p<40>;
	.reg .b16 	%rs<27>;
	.reg .b32 	%r<67>;
	.reg .b32 	%f<309>;
	.reg .b64 	%rd<41>;

	ld.param.u64 	%rd22, [_Z15SoftmaxWarpImplI10DirectLoadI13__nv_bfloat16fE11DirectStoreIfS1_EfLi1ELi13ELi32ELi1ELb1EL9Algorithm0EEvT_T0_ll_param_1+8];
	ld.param.u64 	%rd21, [_Z15SoftmaxWarpImplI10DirectLoadI13__nv_bfloat16fE11DirectStoreIfS1_EfLi1ELi13ELi32ELi1ELb1EL9Algorithm0EEvT_T0_ll_param_1];
	ld.param.u64 	%rd20, [_Z15SoftmaxWarpImplI10DirectLoadI13__nv_bfloat16fE11DirectStoreIfS1_EfLi1ELi13ELi32ELi1ELb1EL9Algorithm0EEvT_T0_ll_param_0+8];
	ld.param.u64 	%rd19, [_Z15SoftmaxWarpImplI10DirectLoadI13__nv_bfloat16fE11DirectStoreIfS1_EfLi1ELi13ELi32ELi1ELb1EL9Algorithm0EEvT_T0_ll_param_0];
	ld.param.u64 	%rd24, [_Z15SoftmaxWarpImplI10DirectLoadI13__nv_bfloat16fE11DirectStoreIfS1_EfLi1ELi13ELi32ELi1ELb1EL9Algorithm0EEvT_T0_ll_param_3];
	setp.lt.s64 	%p1, %rd24, 417;
	@%p1 bra 	$L__BB401_2;
	mov.u64 	%rd25, $str;
	cvta.global.u64 	%rd26, %rd25;
	mov.u64 	%rd27, $str$1;
	cvta.global.u64 	%rd28, %rd27;
	mov.u64 	%rd29, __unnamed_392;
	cvta.global.u64 	%rd30, %rd29;
	{ // callseq 391, 0
	.param .b64 param0;
	st.param.b64 	[param0], %rd26;
	.param .b64 param1;
	st.param.b64 	[param1], %rd28;
	.param .b32 param2;
	st.param.b32 	[param2], 358;
	.param .b64 param3;
	st.param.b64 	[param3], %rd30;
	.param .b64 param4;
	st.param.b64 	[param4], 1;
	call.uni 
	__assertfail, 
	(
	param0, 
	param1, 
	param2, 
	param3, 
	param4
	);
	} // callseq 391
$L__BB401_2:
	ld.param.u64 	%rd38, [_Z15SoftmaxWarpImplI10DirectLoadI13__nv_bfloat16fE11DirectStoreIfS1_EfLi1ELi13ELi32ELi1ELb1EL9Algorithm0EEvT_T0_ll_param_2];
	mov.u32 	%r1, %ntid.y;
	mov.u32 	%r2, %ctaid.x;
	mov.u32 	%r3, %tid.y;
	mad.lo.s32 	%r4, %r2, %r1, %r3;
	cvt.s64.s32 	%rd40, %r4;
	setp.le.s64 	%p2, %rd38, %rd40;
	@%p2 bra 	$L__BB401_57;
	mov.u32 	%r5, %tid.x;
	cvt.u64.u32 	%rd2, %r5;
	add.s32 	%r6, %r5, 32;
	cvt.u64.u32 	%rd3, %r6;
	add.s32 	%r7, %r5, 64;
	cvt.u64.u32 	%rd4, %r7;
	add.s32 	%r8, %r5, 96;
	cvt.u64.u32 	%rd5, %r8;
	add.s32 	%r9, %r5, 128;
	cvt.u64.u32 	%rd6, %r9;
	add.s32 	%r10, %r5, 160;
	cvt.u64.u32 	%rd7, %r10;
	add.s32 	%r11, %r5, 192;
	cvt.u64.u32 	%rd8, %r11;
	add.s32 	%r12, %r5, 224;
	cvt.u64.u32 	%rd9, %r12;
	add.s32 	%r13, %r5, 256;
	cvt.u64.u32 	%rd10, %r13;
	add.s32 	%r14, %r5, 288;
	cvt.u64.u32 	%rd11, %r14;
	add.s32 	%r15, %r5, 320;
	cvt.u64.u32 	%rd12, %r15;
	add.s32 	%r16, %r5, 352;
	cvt.u64.u32 	%rd13, %r16;
	add.s32 	%r17, %r5, 384;
	cvt.u64.u32 	%rd14, %r17;
	mov.u32 	%r64, %nctaid.x;
	mul.lo.s32 	%r66, %r64, %r1;
$L__BB401_4:
	setp.le.s64 	%p3, %rd24, %rd2;
	mad.lo.s64 	%rd31, %rd40, %rd20, %rd2;
	cvta.to.global.u64 	%rd32, %rd19;
	shl.b64 	%rd33, %rd31, 1;
	add.s64 	%rd16, %rd32, %rd33;
	mov.f32 	%f283, 0fFF800000;
	mov.f32 	%f286, %f283;
	@%p3 bra 	$L__BB401_6;
	ld.global.u16 	%rs1, [%rd16];
	// begin inline asm
	{ cvt.f32.bf16 %f283, %rs1;}

	// end inline asm
	max.f32 	%f286, %f283, 0fFF800000;
$L__BB401_6:
	setp.le.s64 	%p4, %rd24, %rd3;
	mov.f32 	%f285, 0fFF800000;
	@%p4 bra 	$L__BB401_8;
	ld.global.u16 	%rs2, [%rd16+64];
	// begin inline asm
	{ cvt.f32.bf16 %f285, %rs2;}

	// end inline asm
	max.f32 	%f286, %f286, %f285;
$L__BB401_8:
	setp.le.s64 	%p5, %rd24, %rd4;
	mov.f32 	%f287, 0fFF800000;
	@%p5 bra 	$L__BB401_10;
	ld.global.u16 	%rs3, [%rd16+128];
	// begin inline asm
	{ cvt.f32.bf16 %f287, %rs3;}

	// end inline asm
	max.f32 	%f286, %f286, %f287;
$L__BB401_10:
	setp.le.s64 	%p6, %rd24, %rd5;
	mov.f32 	%f289, 0fFF800000;
	@%p6 bra 	$L__BB401_12;
	ld.global.u16 	%rs4, [%rd16+192];
	// begin inline asm
	{ cvt.f32.bf16 %f289, %rs4;}

	// end inline asm
	max.f32 	%f286, %f286, %f289;
$L__BB401_12:
	setp.le.s64 	%p7, %rd24, %rd6;
	mov.f32 	%f291, 0fFF800000;
	@%p7 bra 	$L__BB401_14;
	ld.global.u16 	%rs5, [%rd16+256];
	// begin inline asm
	{ cvt.f32.bf16 %f291, %rs5;}

	// end inline asm
	max.f32 	%f286, %f286, %f291;
$L__BB401_14:
	setp.le.s64 	%p8, %rd24, %rd7;
	mov.f32 	%f293, 0fFF800000;
	@%p8 bra 	$L__BB401_16;
	ld.global.u16 	%rs6, [%rd16+320];
	// begin inline asm
	{ cvt.f32.bf16 %f293, %rs6;}

	// end inline asm
	max.f32 	%f286, %f286, %f293;
$L__BB401_16:
	setp.le.s64 	%p9, %rd24, %rd8;
	mov.f32 	%f295, 0fFF800000;
	@%p9 bra 	$L__BB401_18;
	ld.global.u16 	%rs7, [%rd16+384];
	// begin inline asm
	{ cvt.f32.bf16 %f295, %rs7;}

	// end inline asm
	max.f32 	%f286, %f286, %f295;
$L__BB401_18:
	setp.le.s64 	%p10, %rd24, %rd9;
	mov.f32 	%f297, 0fFF800000;
	@%p10 bra 	$L__BB401_20;
	ld.global.u16 	%rs8, [%rd16+448];
	// begin inline asm
	{ cvt.f32.bf16 %f297, %rs8;}

	// end inline asm
	max.f32 	%f286, %f286, %f297;
$L__BB401_20:
	setp.le.s64 	%p11, %rd24, %rd10;
	mov.f32 	%f299, 0fFF800000;
	@%p11 bra 	$L__BB401_22;
	ld.global.u16 	%rs9, [%rd16+512];
	// begin inline asm
	{ cvt.f32.bf16 %f299, %rs9;}

	// end inline asm
	max.f32 	%f286, %f286, %f299;
$L__BB401_22:
	setp.le.s64 	%p12, %rd24, %rd11;
	mov.f32 	%f301, 0fFF800000;
	@%p12 bra 	$L__BB401_24;
	ld.global.u16 	%rs10, [%rd16+576];
	// begin inline asm
	{ cvt.f32.bf16 %f301, %rs10;}

	// end inline asm
	max.f32 	%f286, %f286, %f301;
$L__BB401_24:
	setp.le.s64 	%p13, %rd24, %rd12;
	mov.f32 	%f303, 0fFF800000;
	@%p13 bra 	$L__BB401_26;
	ld.global.u16 	%rs11, [%rd16+640];
	// begin inline asm
	{ cvt.f32.bf16 %f303, %rs11;}

	// end inline asm
	max.f32 	%f286, %f286, %f303;
$L__BB401_26:
	setp.le.s64 	%p14, %rd24, %rd13;
	mov.f32 	%f305, 0fFF800000;
	@%p14 bra 	$L__BB401_28;
	ld.global.u16 	%rs12, [%rd16+704];
	// begin inline asm
	{ cvt.f32.bf16 %f305, %rs12;}

	// end inline asm
	max.f32 	%f286, %f286, %f305;
$L__BB401_28:
	setp.le.s64 	%p15, %rd24, %rd14;
	mov.f32 	%f307, 0fFF800000;
	@%p15 bra 	$L__BB401_30;
	ld.global.u16 	%rs13, [%rd16+768];
	// begin inline asm
	{ cvt.f32.bf16 %f307, %rs13;}

	// end inline asm
	max.f32 	%f286, %f286, %f307;
$L__BB401_30:
	setp.le.s64 	%p16, %rd24, %rd2;
	mov.b32 	%r18, %f286;
	shfl.sync.bfly.b32	%r19|%p17, %r18, 16, 31, -1;
	mov.b32 	%f92, %r19;
	max.f32 	%f93, %f286, %f92;
	mov.b32 	%r20, %f93;
	shfl.sync.bfly.b32	%r21|%p18, %r20, 8, 31, -1;
	mov.b32 	%f94, %r21;
	max.f32 	%f95, %f93, %f94;
	mov.b32 	%r22, %f95;
	shfl.sync.bfly.b32	%r23|%p19, %r22, 4, 31, -1;
	mov.b32 	%f96, %r23;
	max.f32 	%f97, %f95, %f96;
	mov.b32 	%r24, %f97;
	shfl.sync.bfly.b32	%r25|%p20, %r24, 2, 31, -1;
	mov.b32 	%f98, %r25;
	max.f32 	%f99, %f97, %f98;
	mov.b32 	%r26, %f99;
	shfl.sync.bfly.b32	%r27|%p21, %r26, 1, 31, -1;
	mov.b32 	%f100, %r27;
	max.f32 	%f101, %f99, %f100;
	sub.f32 	%f102, %f283, %f101;
	fma.rn.f32 	%f103, %f102, 0f3BBB989D, 0f3F000000;
	cvt.sat.f32.f32 	%f104, %f103;
	mov.f32 	%f105, 0f4B400001;
	mov.f32 	%f106, 0f437C0000;
	fma.rm.f32 	%f107, %f104, %f106, %f105;
	add.f32 	%f108, %f107, 0fCB40007F;
	neg.f32 	%f109, %f108;
	fma.rn.f32 	%f110, %f102, 0f3FB8AA3B, %f109;
	fma.rn.f32 	%f111, %f102, 0f32A57060, %f110;
	mov.b32 	%r28, %f107;
	shl.b32 	%r29, %r28, 23;
	mov.b32 	%f112, %r29;
	ex2.approx.ftz.f32 	%f113, %f111;
	mul.f32 	%f114, %f113, %f112;
	add.f32 	%f115, %f114, 0f00000000;
	sub.f32 	%f116, %f285, %f101;
	fma.rn.f32 	%f117, %f116, 0f3BBB989D, 0f3F000000;
	cvt.sat.f32.f32 	%f118, %f117;
	fma.rm.f32 	%f119, %f118, %f106, %f105;
	add.f32 	%f120, %f119, 0fCB40007F;
	neg.f32 	%f121, %f120;
	fma.rn.f32 	%f122, %f116, 0f3FB8AA3B, %f121;
	fma.rn.f32 	%f123, %f116, 0f32A57060, %f122;
	mov.b32 	%r30, %f119;
	shl.b32 	%r31, %r30, 23;
	mov.b32 	%f124, %r31;
	ex2.approx.ftz.f32 	%f125, %f123;
	mul.f32 	%f126, %f125, %f124;
	add.f32 	%f127, %f115, %f126;
	sub.f32 	%f128, %f287, %f101;
	fma.rn.f32 	%f129, %f128, 0f3BBB989D, 0f3F000000;
	cvt.sat.f32.f32 	%f130, %f129;
	fma.rm.f32 	%f131, %f130, %f106, %f105;
	add.f32 	%f132, %f131, 0fCB40007F;
	neg.f32 	%f133, %f132;
	fma.rn.f32 	%f134, %f128, 0f3FB8AA3B, %f133;
	fma.rn.f32 	%f135, %f128, 0f32A57060, %f134;
	mov.b32 	%r32, %f131;
	shl.b32 	%r33, %r32, 23;
	mov.b32 	%f136, %r33;
	ex2.approx.ftz.f32 	%f137, %f135;
	mul.f32 	%f138, %f137, %f136;
	add.f32 	%f139, %f127, %f138;
	sub.f32 	%f140, %f289, %f101;
	fma.rn.f32 	%f141, %f140, 0f3BBB989D, 0f3F000000;
	cvt.sat.f32.f32 	%f142, %f141;
	fma.rm.f32 	%f143, %f142, %f106, %f105;
	add.f32 	%f144, %f143, 0fCB40007F;
	neg.f32 	%f145, %f144;
	fma.rn.f32 	%f146, %f140, 0f3FB8AA3B, %f145;
	fma.rn.f32 	%f147, %f140, 0f32A57060, %f146;
	mov.b32 	%r34, %f143;
	shl.b32 	%r35, %r34, 23;
	mov.b32 	%f148, %r35;
	ex2.approx.ftz.f32 	%f149, %f147;
	mul.f32 	%f150, %f149, %f148;
	add.f32 	%f151, %f139, %f150;
	sub.f32 	%f152, %f291, %f101;
	fma.rn.f32 	%f153, %f152, 0f3BBB989D, 0f3F000000;
	cvt.sat.f32.f32 	%f154, %f153;
	fma.rm.f32 	%f155, %f154, %f106, %f105;
	add.f32 	%f156, %f155, 0fCB40007F;
	neg.f32 	%f157, %f156;
	fma.rn.f32 	%f158, %f152, 0f3FB8AA3B, %f157;
	fma.rn.f32 	%f159, %f152, 0f32A57060, %f158;
	mov.b32 	%r36, %f155;
	shl.b32 	%r37, %r36, 23;
	mov.b32 	%f160, %r37;
	ex2.approx.ftz.f32 	%f161, %f159;
	mul.f32 	%f162, %f161, %f160;
	add.f32 	%f163, %f151, %f162;
	sub.f32 	%f164, %f293, %f101;
	fma.rn.f32 	%f165, %f164, 0f3BBB989D, 0f3F000000;
	cvt.sat.f32.f32 	%f166, %f165;
	fma.rm.f32 	%f167, %f166, %f106, %f105;
	add.f32 	%f168, %f167, 0fCB40007F;
	neg.f32 	%f169, %f168;
	fma.rn.f32 	%f170, %f164, 0f3FB8AA3B, %f169;
	fma.rn.f32 	%f171, %f164, 0f32A57060, %f170;
	mov.b32 	%r38, %f167;
	shl.b32 	%r39, %r38, 23;
	mov.b32 	%f172, %r39;
	ex2.approx.ftz.f32 	%f173, %f171;
	mul.f32 	%f174, %f173, %f172;
	add.f32 	%f175, %f163, %f174;
	sub.f32 	%f176, %f295, %f101;
	fma.rn.f32 	%f177, %f176, 0f3BBB989D, 0f3F000000;
	cvt.sat.f32.f32 	%f178, %f177;
	fma.rm.f32 	%f179, %f178, %f106, %f105;
	add.f32 	%f180, %f179, 0fCB40007F;
	neg.f32 	%f181, %f180;
	fma.rn.f32 	%f182, %f176, 0f3FB8AA3B, %f181;
	fma.rn.f32 	%f183, %f176, 0f32A57060, %f182;
	mov.b32 	%r40, %f179;
	shl.b32 	%r41, %r40, 23;
	mov.b32 	%f184, %r41;
	ex2.approx.ftz.f32 	%f185, %f183;
	mul.f32 	%f186, %f185, %f184;
	add.f32 	%f187, %f175, %f186;
	sub.f32 	%f188, %f297, %f101;
	fma.rn.f32 	%f189, %f188, 0f3BBB989D, 0f3F000000;
	cvt.sat.f32.f32 	%f190, %f189;
	fma.rm.f32 	%f191, %f190, %f106, %f105;
	add.f32 	%f192, %f191, 0fCB40007F;
	neg.f32 	%f193, %f192;
	fma.rn.f32 	%f194, %f188, 0f3FB8AA3B, %f193;
	fma.rn.f32 	%f195, %f188, 0f32A57060, %f194;
	mov.b32 	%r42, %f191;
	shl.b32 	%r43, %r42, 23;
	mov.b32 	%f196, %r43;
	ex2.approx.ftz.f32 	%f197, %f195;
	mul.f32 	%f198, %f197, %f196;
	add.f32 	%f199, %f187, %f198;
	sub.f32 	%f200, %f299, %f101;
	fma.rn.f32 	%f201, %f200, 0f3BBB989D, 0f3F000000;
	cvt.sat.f32.f32 	%f202, %f201;
	fma.rm.f32 	%f203, %f202, %f106, %f105;
	add.f32 	%f204, %f203, 0fCB40007F;
	neg.f32 	%f205, %f204;
	fma.rn.f32 	%f206, %f200, 0f3FB8AA3B, %f205;
	fma.rn.f32 	%f207, %f200, 0f32A57060, %f206;
	mov.b32 	%r44, %f203;
	shl.b32 	%r45, %r44, 23;
	mov.b32 	%f208, %r45;
	ex2.approx.ftz.f32 	%f209, %f207;
	mul.f32 	%f210, %f209, %f208;
	add.f32 	%f211, %f199, %f210;
	sub.f32 	%f212, %f301, %f101;
	fma.rn.f32 	%f213, %f212, 0f3BBB989D, 0f3F000000;
	cvt.sat.f32.f32 	%f214, %f213;
	fma.rm.f32 	%f215, %f214, %f106, %f105;
	add.f32 	%f216, %f215, 0fCB40007F;
	neg.f32 	%f217, %f216;
	fma.rn.f32 	%f218, %f212, 0f3FB8AA3B, %f217;
	fma.rn.f32 	%f219, %f212, 0f32A57060, %f218;
	mov.b32 	%r46, %f215;
	shl.b32 	%r47, %r46, 23;
	mov.b32 	%f220, %r47;
	ex2.approx.ftz.f32 	%f221, %f219;
	mul.f32 	%f222, %f221, %f220;
	add.f32 	%f223, %f211, %f222;
	sub.f32 	%f224, %f303, %f101;
	fma.rn.f32 	%f225, %f224, 0f3BBB989D, 0f3F000000;
	cvt.sat.f32.f32 	%f226, %f225;
	fma.rm.f32 	%f227, %f226, %f106, %f105;
	add.f32 	%f228, %f227, 0fCB40007F;
	neg.f32 	%f229, %f228;
	fma.rn.f32 	%f230, %f224, 0f3FB8AA3B, %f229;
	fma.rn.f32 	%f231, %f224, 0f32A57060, %f230;
	mov.b32 	%r48, %f227;
	shl.b32 	%r49, %r48, 23;
	mov.b32 	%f232, %r49;
	ex2.approx.ftz.f32 	%f233, %f231;
	mul.f32 	%f234, %f233, %f232;
	add.f32 	%f235, %f223, %f234;
	sub.f32 	%f236, %f305, %f101;
	fma.rn.f32 	%f237, %f236, 0f3BBB989D, 0f3F000000;
	cvt.sat.f32.f32 	%f238, %f237;
	fma.rm.f32 	%f239, %f238, %f106, %f105;
	add.f32 	%f240, %f239, 0fCB40007F;
	neg.f32 	%f241, %f240;
	fma.rn.f32 	%f242, %f236, 0f3FB8AA3B, %f241;
	fma.rn.f32 	%f243, %f236, 0f32A57060, %f242;
	mov.b32 	%r50, %f239;
	shl.b32 	%r51, %r50, 23;
	mov.b32 	%f244, %r51;
	ex2.approx.ftz.f32 	%f245, %f243;
	mul.f32 	%f246, %f245, %f244;
	add.f32 	%f247, %f235, %f246;
	sub.f32 	%f248, %f307, %f101;
	fma.rn.f32 	%f249, %f248, 0f3BBB989D, 0f3F000000;
	cvt.sat.f32.f32 	%f250, %f249;
	fma.rm.f32 	%f251, %f250, %f106, %f105;
	add.f32 	%f252, %f251, 0fCB40007F;
	neg.f32 	%f253, %f252;
	fma.rn.f32 	%f254, %f248, 0f3FB8AA3B, %f253;
	fma.rn.f32 	%f255, %f248, 0f32A57060, %f254;
	mov.b32 	%r52, %f251;
	shl.b32 	%r53, %r52, 23;
	mov.b32 	%f256, %r53;
	ex2.approx.ftz.f32 	%f257, %f255;
	mul.f32 	%f258, %f257, %f256;
	add.f32 	%f259, %f247, %f258;
	mov.b32 	%r54, %f259;
	shfl.sync.bfly.b32	%r55|%p22, %r54, 16, 31, -1;
	mov.b32 	%f260, %r55;
	add.f32 	%f261, %f259, %f260;
	mov.b32 	%r56, %f261;
	shfl.sync.bfly.b32	%r57|%p23, %r56, 8, 31, -1;
	mov.b32 	%f262, %r57;
	add.f32 	%f263, %f261, %f262;
	mov.b32 	%r58, %f263;
	shfl.sync.bfly.b32	%r59|%p24, %r58, 4, 31, -1;
	mov.b32 	%f264, %r59;
	add.f32 	%f265, %f263, %f264;
	mov.b32 	%r60, %f265;
	shfl.sync.bfly.b32	%r61|%p25, %r60, 2, 31, -1;
	mov.b32 	%f266, %r61;
	add.f32 	%f267, %f265, %f266;
	mov.b32 	%r62, %f267;
	shfl.sync.bfly.b32	%r63|%p26, %r62, 1, 31, -1;
	mov.b32 	%f268, %r63;
	add.f32 	%f269, %f267, %f268;
	div.rn.f32 	%f53, %f114, %f269;
	div.rn.f32 	%f54, %f126, %f269;
	div.rn.f32 	%f55, %f138, %f269;
	div.rn.f32 	%f56, %f150, %f269;
	div.rn.f32 	%f57, %f162, %f269;
	div.rn.f32 	%f58, %f174, %f269;
	div.rn.f32 	%f59, %f186, %f269;
	div.rn.f32 	%f60, %f198, %f269;
	div.rn.f32 	%f61, %f210, %f269;
	div.rn.f32 	%f62, %f222, %f269;
	div.rn.f32 	%f63, %f234, %f269;
	div.rn.f32 	%f64, %f246, %f269;
	div.rn.f32 	%f65, %f258, %f269;
	mad.lo.s64 	%rd34, %rd40, %rd22, %rd2;
	cvta.to.global.u64 	%rd35, %rd21;
	shl.b64 	%rd36, %rd34, 1;
	add.s64 	%rd17, %rd35, %rd36;
	@%p16 bra 	$L__BB401_32;
	// begin inline asm
	{  cvt.rn.bf16.f32 %rs14, %f53;}

	// end inline asm
	st.global.u16 	[%rd17], %rs14;
$L__BB401_32:
	setp.le.s64 	%p27, %rd24, %rd3;
	@%p27 bra 	$L__BB401_34;
	// begin inline asm
	{  cvt.rn.bf16.f32 %rs15, %f54;}

	// end inline asm
	st.global.u16 	[%rd17+64], %rs15;
$L__BB401_34:
	setp.le.s64 	%p28, %rd24, %rd4;
	@%p28 bra 	$L__BB401_36;
	// begin inline asm
	{  cvt.rn.bf16.f32 %rs16, %f55;}

	// end inline asm
	st.global.u16 	[%rd17+128], %rs16;
$L__BB401_36:
	setp.le.s64 	%p29, %rd24, %rd5;
	@%p29 bra 	$L__BB401_38;
	// begin inline asm
	{  cvt.rn.bf16.f32 %rs17, %f56;}

	// end inline asm
	st.global.u16 	[%rd17+192], %rs17;
$L__BB401_38:
	setp.le.s64 	%p30, %rd24, %rd6;
	@%p30 bra 	$L__BB401_40;
	// begin inline asm
	{  cvt.rn.bf16.f32 %rs18, %f57;}

	// end inline asm
	st.global.u16 	[%rd17+256], %rs18;
$L__BB401_40:
	setp.le.s64 	%p31, %rd24, %rd7;
	@%p31 bra 	$L__BB401_42;
	// begin inline asm
	{  cvt.rn.bf16.f32 %rs19, %f58;}

	// end inline asm
	st.global.u16 	[%rd17+320], %rs19;
$L__BB401_42:
	setp.le.s64 	%p32, %rd24, %rd8;
	@%p32 bra 	$L__BB401_44;
	// begin inline asm
	{  cvt.rn.bf16.f32 %rs20, %f59;}

	// end inline asm
	st.global.u16 	[%rd17+384], %rs20;
$L__BB401_44:
	setp.le.s64 	%p33, %rd24, %rd9;
	@%p33 bra 	$L__BB401_46;
	// begin inline asm
	{  cvt.rn.bf16.f32 %rs21, %f60;}

	// end inline asm
	st.global.u16 	[%rd17+448], %rs21;
$L__BB401_46:
	setp.le.s64 	%p34, %rd24, %rd10;
	@%p34 bra 	$L__BB401_48;
	// begin inline asm
	{  cvt.rn.bf16.f32 %rs22, %f61;}

	// end inline asm
	st.global.u16 	[%rd17+512], %rs22;
$L__BB401_48:
	setp.le.s64 	%p35, %rd24, %rd11;
	@%p35 bra 	$L__BB401_50;
	// begin inline asm
	{  cvt.rn.bf16.f32 %rs23, %f62;}

	// end inline asm
	st.global.u16 	[%rd17+576], %rs23;
$L__BB401_50:
	setp.le.s64 	%p36, %rd24, %rd12;
	@%p36 bra 	$L__BB401_52;
	// begin inline asm
	{  cvt.rn.bf16.f32 %rs24, %f63;}

	// end inline asm
	st.global.u16 	[%rd17+640], %rs24;
$L__BB401_52:
	setp.le.s64 	%p37, %rd24, %rd13;
	@%p37 bra 	$L__BB401_54;
	// begin inline asm
	{  cvt.rn.bf16.f32 %rs25, %f64;}

	// end inline asm
	st.global.u16 	[%rd17+704], %rs25;
$L__BB401_54:
	setp.le.s64 	%p38, %rd24, %rd14;
	@%p38 bra 	$L__BB401_56;
	// begin inline asm
	{  cvt.rn.bf16.f32 %rs26, %f65;}

	// end inline asm
	st.global.u16 	[%rd17+768], %rs26;
$L__BB401_56:
	ld.param.u64 	%rd39, [_Z15SoftmaxWarpImplI10DirectLoadI13__nv_bfloat16fE11DirectStoreIfS1_EfLi1ELi13ELi32ELi1ELb1EL9Algorithm0EEvT_T0_ll_param_2];
	cvt.s64.s32 	%rd37, %r66;
	add.s64 	%rd40, %rd40, %rd37;
	setp.lt.s64 	%p39, %rd40, %rd39;
	@%p39 bra 	$L__BB401_4;
$L__BB401_57:
	ret;

}
	// .globl	_Z15SoftmaxWarpImplI10DirectLoadI13__nv_bfloat16fE11DirectStoreIfS1_EfLi1ELi14ELi32ELi1ELb0EL9Algorithm0EEvT_T0_ll
.visible .entry _Z15SoftmaxWarpImplI10DirectLoadI13__nv_bfloat16fE11DirectStoreIfS1_EfLi1ELi14ELi32ELi1ELb0EL9Algorithm0EEvT_T0_ll(
	.param .align 8 .b8 _Z15SoftmaxWarpImplI10DirectLoadI13__nv_bfloat16fE11DirectStoreIfS1_EfLi1ELi14ELi32ELi1ELb0EL9Algorithm0EEvT_T0_ll_param_0[16],
	.param .align 8 .b8 _Z15SoftmaxWarpImplI10DirectLoadI13__nv_bfloat16fE11DirectStoreIfS1_EfLi1ELi14ELi32ELi1ELb0EL9Algorithm0EEvT_T0_ll_param_1[16],
	.param .u64 _Z15SoftmaxWarpImplI10DirectLoadI13__nv_bfloat16fE11DirectStoreIfS1_EfLi1ELi14ELi32ELi1ELb0EL9Algorithm0EEvT_T0_ll_param_2,
	.param .u64 _Z15SoftmaxWarpImplI10DirectLoadI13__nv_bfloat16fE11DirectStoreIfS1_EfLi1ELi14ELi32ELi1ELb0EL9Algorithm0EEvT_T0_ll_param_3
)
{
	.reg .pred 	%p<14>;
	.reg .b16 	%rs<29>;
	.reg .b32 	%r<56>;
	.reg .b32 	%f<233>;
	.reg .b64 	%rd<29>;

	ld.param.u64 	%rd13, [_Z15SoftmaxWarpImplI10DirectLoadI13__nv_bfloat16fE11DirectStoreIfS1_EfLi1ELi14ELi32ELi1ELb0EL9Algorithm0EEvT_T0_ll_param_1+8];
	ld.param.u64 	%rd12, [_Z15SoftmaxWarpImplI10DirectLoadI13__nv_bfloat16fE11DirectStoreIfS1_EfLi1ELi14ELi32ELi1ELb0EL9Algorithm0EEvT_T0_ll_param_1];
	ld.param.u64 	%rd11, [_Z15SoftmaxWarpImplI10DirectLoadI13__nv_bfloat16fE11DirectStoreIfS1_EfLi1ELi14ELi32ELi1ELb0EL9Algorithm0EEvT_T0_ll_param_0+8];
	ld.param.u64 	%rd10, [_Z15SoftmaxWarpImplI10DirectLoadI13__nv_bfloat16fE11DirectStoreIfS1_EfLi1ELi14ELi32ELi1ELb0EL9Algorithm0EEvT_T0_ll_param_0];
	ld.param.u64 	%rd14, [_Z15SoftmaxWarpImplI10DirectLoadI13__nv_bfloat16fE11DirectStoreIfS1_EfLi1ELi14ELi32ELi1ELb0EL9Algorithm0EEvT_T0_ll_param_2];
	ld.param.u64 	%rd15, [_Z15SoftmaxWarpImplI10DirectLoadI13__nv_bfloat16fE11DirectStoreIfS1_EfLi1ELi14ELi32ELi1ELb0EL9Algorithm0EEvT_T0_ll_param_3];
	setp.lt.s64 	%p1, %rd15, 449;
	@%p1 bra 	$L__BB402_2;
	mov.u64 	%rd16, $str;
	cvta.global.u64 	%rd17, %rd16;
	mov.u64 	%rd18, $str$1;
	cvta.global.u64 	%rd19, %rd18;
	mov.u64 	%rd20, __unnamed_393;
	cvta.global.u64 	%rd21, %rd20;
	{ // callseq 392, 0
	.param .b64 param0;
	st.param.b64 	[param0], %rd17;
	.param .b64 param1;
	st.param.b64 	[param1], %rd19;
	.param .b32 param2;
	st.param.b32 	[param2], 358;
	.param .b64 param3;
	st.param.b64 	[param3], %rd21;
	.param .b64 param4;
	st.param.b64 	[param4], 1;
	call.uni 
	__assertfail, 
	(
	param0, 
	param1, 
	param2, 
	param3, 
	param4
	);
	} // callseq 392
$L__BB402_2:
	mov.u32 	%r2, %nctaid.x;
	mov.u32 	%r3, %ntid.y;
	mul.lo.s32 	%r1, %r2, %r3;
	mov.u32 	%r4, %ctaid.x;
	mov.u32 	%r5, %tid.y;
	mad.lo.s32 	%r6, %r4, %r3, %r5;
	cvt.s64.s32 	%rd28, %r6;
	setp.le.s64 	%p2, %rd14, %rd28;
	@%p2 bra 	$L__BB402_5;
	mov.u32 	%r7, %tid.x;
	cvt.u64.u32 	%rd4, %r7;
	cvta.to.global.u64 	%rd5, %rd12;
	cvta.to.global.u64 	%rd6, %rd10;
	cvt.s64.s32 	%rd7, %r1;
$L__BB402_4:
	mad.lo.s64 	%rd22, %rd28, %rd11, %rd4;
	shl.b64 	%rd23, %rd22, 1;
	add.s64 	%rd24, %rd6, %rd23;
	ld.global.u16 	%rs1, [%rd24];
	// begin inline asm
	{ cvt.f32.bf16 %f1, %rs1;}

	// end inline asm
	max.f32 	%f29, %f1, 0fFF800000;
	ld.global.u16 	%rs2, [%rd24+64];
	// begin inline asm
	{ cvt.f32.bf16 %f2, %rs2;}

	// end inline asm
	max.f32 	%f30, %f29, %f2;
	ld.global.u16 	%rs3, [%rd24+128];
	// begin inline asm
	{ cvt.f32.bf16 %f3, %rs3;}

	// end inline asm
	max.f32 	%f31, %f30, %f3;
	ld.global.u16 	%rs4, [%rd24+192];
	// begin inline asm
	{ cvt.f32.bf16 %f4, %rs4;}

	// end inline asm
	max.f32 	%f32, %f31, %f4;
	ld.global.u16 	%rs5, [%rd24+256];
	// begin inline asm
	{ cvt.f32.bf16 %f5, %rs5;}

	// end inline asm
	max.f32 	%f33, %f32, %f5;
	ld.global.u16 	%rs6, [%rd24+320];
	// begin inline asm
	{ cvt.f32.bf16 %f6, %rs6;}

	// end inline asm
	max.f32 	%f34, %f33, %f6;
	ld.global.u16 	%rs7, [%rd24+384];
	// begin inline asm
	{ cvt.f32.bf16 %f7, %rs7;}

	// end inline asm
	max.f32 	%f35, %f34, %f7;
	ld.global.u16 	%rs8, [%rd24+448];
	// begin inline asm
	{ cvt.f32.bf16 %f8, %rs8;}

	// end inline asm
	max.f32 	%f36, %f35, %f8;
	ld.global.u16 	%rs9, [%rd24+512];
	// begin inline asm
	{ cvt.f32.bf16 %f9, %rs9;}

	// end inline asm
	max.f32 	%f37, %f36, %f9;
	ld.global.u16 	%rs10, [%rd24+576];
	// begin inline asm
	{ cvt.f32.bf16 %f10, %rs10;}

	// end inline asm
	max.f32 	%f38, %f37, %f10;
	ld.global.u16 	%rs11, [%rd24+640];
	// begin inline asm
	{ cvt.f32.bf16 %f11, %rs11;}

	// end inline asm
	max.f32 	%f39, %f38, %f11;
	ld.global.u16 	%rs12, [%rd24+704];
	// begin inline asm
	{ cvt.f32.bf16 %f12, %rs12;}

	// end inline asm
	max.f32 	%f40, %f39, %f12;
	ld.global.u16 	%rs13, [%rd24+768];
	// begin inline asm
	{ cvt.f32.bf16 %f13, %rs13;}

	// end inline asm
	max.f32 	%f41, %f40, %f13;
	ld.global.u16 	%rs14, [%rd24+832];
	// begin inline asm
	{ cvt.f32.bf16 %f14, %rs14;}

	// end inline asm
	max.f32 	%f42, %f41, %f14;
	mov.b32 	%r8, %f42;
	shfl.sync.bfly.b32	%r9|%p3, %r8, 16, 31, -1;
	mov.b32 	%f43, %r9;
	max.f32 	%f44, %f42, %f43;
	mov.b32 	%r10, %f44;
	shfl.sync.bfly.b32	%r11|%p4, %r10, 8, 31, -1;
	mov.b32 	%f45, %r11;
	max.f32 	%f46, %f44, %f45;
	mov.b32 	%r12, %f46;
	shfl.sync.bfly.b32	%r13|%p5, %r12, 4, 31, -1;
	mov.b32 	%f47, %r13;
	max.f32 	%f48, %f46, %f47;
	mov.b32 	%r14, %f48;
	shfl.sync.bfly.b32	%r15|%p6, %r14, 2, 31, -1;
	mov.b32 	%f49, %r15;
	max.f32 	%f50, %f48, %f49;
	mov.b32 	%r16, %f50;
	shfl.sync.bfly.b32	%r17|%p7, %r16, 1, 31, -1;
	mov.b32 	%f51, %r17;
	max.f32 	%f52, %f50, %f51;
	sub.f32 	%f53, %f1, %f52;
	fma.rn.f32 	%f54, %f53, 0f3BBB989D, 0f3F000000;
	cvt.sat.f32.f32 	%f55, %f54;
	mov.f32 	%f56, 0f4B400001;
	mov.f32 	%f57, 0f437C0000;
	fma.rm.f32 	%f58, %f55, %f57, %f56;
	add.f32 	%f59, %f58, 0fCB40007F;
	neg.f32 	%f60, %f59;
	fma.rn.f32 	%f61, %f53, 0f3FB8AA3B, %f60;
	fma.rn.f32 	%f62, %f53, 0f32A57060, %f61;
	mov.b32 	%r18, %f58;
	shl.b32 	%r19, %r18, 23;
	mov.b32 	%f63, %r19;
	ex2.approx.ftz.f32 	%f64, %f62;
	mul.f32 	%f65, %f64, %f63;
	add.f32 	%f66, %f65, 0f00000000;
	sub.f32 	%f67, %f2, %f52;
	fma.rn.f32 	%f68, %f67, 0f3BBB989D, 0f3F000000;
	cvt.sat.f32.f32 	%f69, %f68;
	fma.rm.f32 	%f70, %f69, %f57, %f56;
	add.f32 	%f71, %f70, 0fCB40007F;
	neg.f32 	%f72, %f71;
	fma.rn.f32 	%f73, %f67, 0f3FB8AA3B, %f72;
	fma.rn.f32 	%f74, %f67, 0f32A57060, %f73;
	mov.b32 	%r20, %f70;
	shl.b32 	%r21, %r20, 23;
	mov.b32 	%f75, %r21;
	ex2.approx.ftz.f32 	%f76, %f74;
	mul.f32 	%f77, %f76, %f75;
	add.f32 	%f78, %f66, %f77;
	sub.f32 	%f79, %f3, %f52;
	fma.rn.f32 	%f80, %f79, 0f3BBB989D, 0f3F000000;
	cvt.sat.f32.f32 	%f81, %f80;
	fma.rm.f32 	%f82, %f81, %f57, %f56;
	add.f32 	%f83, %f82, 0fCB40007F;
	neg.f32 	%f84, %f83;
	fma.rn.f32 	%f85, %f79, 0f3FB8AA3B, %f84;
	fma.rn.f32 	%f86, %f79, 0f32A57060, %f85;
	mov.b32 	%r22, %f82;
	shl.b32 	%r23, %r22, 23;
	mov.b32 	%f87, %r23;
	ex2.approx.ftz.f32 	%f88, %f86;
	mul.f32 	%f89, %f88, %f87;
	add.f32 	%f90, %f78, %f89;
	sub.f32 	%f91, %f4, %f52;
	fma.rn.f32 	%f92, %f91, 0f3BBB989D, 0f3F000000;
	cvt.sat.f32.f32 	%f93, %f92;
	fma.rm.f32 	%f94, %f93, %f57, %f56;
	add.f32 	%f95, %f94, 0fCB40007F;
	neg.f32 	%f96, %f95;
	fma.rn.f32 	%f97, %f91, 0f3FB8AA3B, %f96;
	fma.rn.f32 	%f98, %f91, 0f32A57060, %f97;
	mov.b32 	%r24, %f94;
	shl.b32 	%r25, %r24, 23;
	mov.b32 	%f99, %r25;
	ex2.approx.ftz.f32 	%f100, %f98;
	mul.f32 	%f101, %f100, %f99;
	add.f32 	%f102, %f90, %f101;
	sub.f32 	%f103, %f5, %f52;
	fma.rn.f32 	%f104, %f103, 0f3BBB989D, 0f3F000000;
	cvt.sat.f32.f32 	%f105, %f104;
	fma.rm.f32 	%f106, %f105, %f57, %f56;
	add.f32 	%f107, %f106, 0fCB40007F;
	neg.f32 	%f108, %f107;
	fma.rn.f32 	%f109, %f103, 0f3FB8AA3B, %f108;
	fma.rn.f32 	%f110, %f103, 0f32A57060, %f109;
	mov.b32 	%r26, %f106;
	shl.b32 	%r27, %r26, 23;
	mov.b32 	%f111, %r27;
	ex2.approx.ftz.f32 	%f112, %f110;
	mul.f32 	%f113, %f112, %f111;
	add.f32 	%f114, %f102, %f113;
	sub.f32 	%f115, %f6, %f52;
	fma.rn.f32 	%f116, %f115, 0f3BBB989D, 0f3F000000;
	cvt.sat.f32.f32 	%f117, %f116;
	fma.rm.f32 	%f118, %f117, %f57, %f56;
	add.f32 	%f119, %f118, 0fCB40007F;
	neg.f32 	%f120, %f119;
	fma.rn.f32 	%f121, %f115, 0f3FB8AA3B, %f120;
	fma.rn.f32 	%f122, %f115, 0f32A57060, %f121;
	mov.b32 	%r28, %f118;
	shl.b32 	%r29, %r28, 23;
	mov.b32 	%f123, %r29;
	ex2.approx.ftz.f32 	%f124, %f122;
	mul.f32 	%f125, %f124, %f123;
	add.f32 	%f126, %f114, %f125;
	sub.f32 	%f127, %f7, %f52;
	fma.rn.f32 	%f128, %f127, 0f3BBB989D, 0f3F000000;
	cvt.sat.f32.f32 	%f129, %f128;
	fma.rm.f32 	%f130, %f129, %f57, %f56;
	add.f32 	%f131, %f130, 0fCB40007F;
	neg.f32 	%f132, %f131;
	fma.rn.f32 	%f133, %f127, 0f3FB8AA3B, %f132;
	fma.rn.f32 	%f134, %f127, 0f32A57060, %f133;
	mov.b32 	%r30, %f130;
	shl.b32 	%r31, %r30, 23;
	mov.b32 	%f135, %r31;
	ex2.approx.ftz.f32 	%f136, %f134;
	mul.f32 	%f137, %f136, %f135;
	add.f32 	%f138, %f126, %f137;
	sub.f32 	%f139, %f8, %f52;
	fma.rn.f32 	%f140, %f139, 0f3BBB989D, 0f3F000000;
	cvt.sat.f32.f32 	%f141, %f140;
	fma.rm.f32 	%f142, %f141, %f57, %f56;
	add.f32 	%f143, %f142, 0fCB40007F;
	neg.f32 	%f144, %f143;
	fma.rn.f32 	%f145, %f139, 0f3FB8AA3B, %f144;
	fma.rn.f32 	%f146, %f139, 0f32A57060, %f145;
	mov.b32 	%r32, %f142;
	shl.b32 	%r33, %r32, 23;
	mov.b32 	%f147, %r33;
	ex2.approx.ftz.f32 	%f148, %f146;
	mul.f32 	%f149, %f148, %f147;
	add.f32 	%f150, %f138, %f149;
	sub.f32 	%f151, %f9, %f52;
	fma.rn.f32 	%f152, %f151, 0f3BBB989D, 0f3F000000;
	cvt.sat.f32.f32 	%f153, %f152;
	fma.rm.f32 	%f154, %f153, %f57, %f56;
	add.f32 	%f155, %f154, 0fCB40007F;
	neg.f32 	%f156, %f155;
	fma.rn.f32 	%f157, %f151, 0f3FB8AA3B, %f156;
	fma.rn.f32 	%f158, %f151, 0f32A57060, %f157;
	mov.b32 	%r34, %f154;
	shl.b32 	%r35, %r34, 23;
	mov.b32 	%f159, %r35;
	ex2.approx.ftz.f32 	%f160, %f158;
	mul.f32 	%f161, %f160, %f159;
	add.f32 	%f162, %f150, %f161;
	sub.f32 	%f163, %f10, %f52;
	fma.rn.f32 	%f164, %f163, 0f3BBB989D, 0f3F000000;
	cvt.sat.f32.f32 	%f165, %f164;
	fma.rm.f32 	%f166, %f165, %f57, %f56;
	add.f32 	%f167, %f166, 0fCB40007F;
	neg.f32 	%f168, %f167;
	fma.rn.f32 	%f169, %f163, 0f3FB8AA3B, %f168;
	fma.rn.f32 	%f170, %f163, 0f32A57060, %f169;
	mov.b32 	%r36, %f166;
	shl.b32 	%r37, %r36, 23;
	mov.b32 	%f171, %r37;
	ex2.approx.ftz.f32 	%f172, %f170;
	mul.f32 	%f173, %f172, %f171;
	add.f32 	%f174, %f162, %f173;
	sub.f32 	%f175, %f11, %f52;
	fma.rn.f32 	%f176, %f175, 0f3BBB989D, 0f3F000000;
	cvt.sat.f32.f32 	%f177, %f176;
	fma.rm.f32 	%f178, %f177, %f57, %f56;
	add.f32 	%f179, %f178, 0fCB40007F;
	neg.f32 	%f180, %f179;
	fma.rn.f32 	%f181, %f175, 0f3FB8AA3B, %f180;
	fma.rn.f32 	%f182, %f175, 0f32A57060, %f181;
	mov.b32 	%r38, %f178;
	shl.b32 	%r39, %r38, 23;
	mov.b32 	%f183, %r39;
	ex2.approx.ftz.f32 	%f184, %f182;
	mul.f32 	%f185, %f184, %f183;
	add.f32 	%f186, %f174, %f185;
	sub.f32 	%f187, %f12, %f52;
	fma.rn.f32 	%f188, %f187, 0f3BBB989D, 0f3F000000;
	cvt.sat.f32.f32 	%f189, %f188;
	fma.rm.f32 	%f190, %f189, %f57, %f56;
	add.f32 	%f191, %f190, 0fCB40007F;
	neg.f32 	%f192, %f191;
	fma.rn.f32 	%f193, %f187, 0f3FB8AA3B, %f192;
	fma.rn.f32 	%f194, %f187, 0f32A57060, %f193;
	mov.b32 	%r40, %f190;
	shl.b32 	%r41, %r40, 23;
	mov.b32 	%f195, %r41;
	ex2.approx.ftz.f32 	%f196, %f194;
	mul.f32 	%f197, %f196, %f195;
	add.f32 	%f198, %f186, %f197;
	sub.f32 	%f199, %f13, %f52;
	fma.rn.f32 	%f200, %f199, 0f3BBB989D, 0f3F000000;
	cvt.sat.f32.f32 	%f201, %f200;
	fma.rm.f32 	%f202, %f201, %f57, %f56;
	add.f32 	%f203, %f202, 0fCB40007F;
	neg.f32 	%f204, %f203;
	fma.rn.f32 	%f205, %f199, 0f3FB8AA3B, %f204;
	fma.rn.f32 	%f206, %f199, 0f32A57060, %f205;
	mov.b32 	%r42, %f202;
	shl.b32 	%r43, %r42, 23;
	mov.b32 	%f207, %r43;
	ex2.approx.ftz.f32 	%f208, %f206;
	mul.f32 	%f209, %f208, %f207;
	add.f32 	%f210, %f198, %f209;
	sub.f32 	%f211, %f14, %f52;
	fma.rn.f32 	%f212, %f211, 0f3BBB989D, 0f3F000000;
	cvt.sat.f32.f32 	%f213, %f212;
	fma.rm.f32 	%f214, %f213, %f57, %f56;
	add.f32 	%f215, %f214, 0fCB40007F;
	neg.f32 	%f216, %f215;
	fma.rn.f32 	%f217, %f211, 0f3FB8AA3B, %f216;
	fma.rn.f32 	%f218, %f211, 0f32A57060, %f217;
	mov.b32 	%r44, %f214;
	shl.b32 	%r45, %r44, 23;
	mov.b32 	%f219, %r45;
	ex2.approx.ftz.f32 	%f220, %f218;
	mul.f32 	%f221, %f220, %f219;
	add.f32 	%f222, %f210, %f221;
	mov.b32 	%r46, %f222;
	shfl.sync.bfly.b32	%r47|%p8, %r46, 16, 31, -1;
	mov.b32 	%f223, %r47;
	add.f32 	%f224, %f222, %f223;
	mov.b32 	%r48, %f224;
	shfl.sync.bfly.b32	%r49|%p9, %r48, 8, 31, -1;
	mov.b32 	%f225, %r49;
	add.f32 	%f226, %f224, %f225;
	mov.b32 	%r50, %f226;
	shfl.sync.bfly.b32	%r51|%p10, %r50, 4, 31, -1;
	mov.b32 	%f227, %r51;
	add.f32 	%f228, %f226, %f227;
	mov.b32 	%r52, %f228;
	shfl.sync.bfly.b32	%r53|%p11, %r52, 2, 31, -1;
	mov.b32 	%f229, %r53;
	add.f32 	%f230, %f228, %f229;
	mov.b32 	%r54, %f230;
	shfl.sync.bfly.b32	%r55|%p12, %r54, 1, 31, -1;
	mov.b32 	%f231, %r55;
	add.f32 	%f232, %f230, %f231;
	div.rn.f32 	%f15, %f65, %f232;
	div.rn.f32 	%f16, %f77, %f232;
	div.rn.f32 	%f17, %f89, %f232;
	div.rn.f32 	%f18, %f101, %f232;
	div.rn.f32 	%f19, %f113, %f232;
	div.rn.f32 	%f20, %f125, %f232;
	div.rn.f32 	%f21, %f137, %f232;
	div.rn.f32 	%f22, %f149, %f232;
	div.rn.f32 	%f23, %f161, %f232;
	div.rn.f32 	%f24, %f173, %f232;
	div.rn.f32 	%f25, %f185, %f232;
	div.rn.f32 	%f26, %f197, %f232;
	div.rn.f32 	%f27, %f209, %f232;
	div.rn.f32 	%f28, %f221, %f232;
	mad.lo.s64 	%rd25, %rd28, %rd13, %rd4;
	// begin inline asm
	{  cvt.rn.bf16.f32 %rs15, %f15;}

	// end inline asm
	shl.b64 	%rd26, %rd25, 1;
	add.s64 	%rd27, %rd5, %rd26;
	st.global.u16 	[%rd27], %rs15;
	// begin inline asm
	{  cvt.rn.bf16.f32 %rs16, %f16;}

	// end inline asm
	st.global.u16 	[%rd27+64], %rs16;
	// begin inline asm
	{  cvt.rn.bf16.f32 %rs17, %f17;}

	// end inline asm
	st.global.u16 	[%rd27+128], %rs17;
	// begin inline asm
	{  cvt.rn.bf16.f32 %rs18, %f18;}

	// end inline asm
	st.global.u16 	[%rd27+192], %rs18;
	// begin inline asm
	{  cvt.rn.bf16.f32 %rs19, %f19;}

	// end inline asm
	st.global.u16 	[%rd27+256], %rs19;
	// begin inline asm
	{  cvt.rn.bf16.f32 %rs20, %f20;}

	// end inline asm
	st.global.u16 	[%rd27+320], %rs20;
	// begin inline asm
	{  cvt.rn.bf16.f32 %rs21, %f21;}

	// end inline asm
	st.global.u16 	[%rd27+384], %rs21;
	// begin inline asm
	{  cvt.rn.bf16.f32 %rs22, %f22;}

	// end inline asm
	st.global.u16 	[%rd27+448], %rs22;
	// begin inline asm
	{  cvt.rn.bf16.f32 %rs23, %f23;}

	// end inline asm
	st.global.u16 	[%rd27+512], %rs23;
	// begin inline asm
	{  cvt.rn.bf16.f32 %rs24, %f24;}

	// end inline asm
	st.global.u16 	[%rd27+576], %rs24;
	// begin inline asm
	{  cvt.rn.bf16.f32 %rs25, %f25;}

	// end inline asm
	st.global.u16 	[%rd27+640], %rs25;
	// begin inline asm
	{  cvt.rn.bf16.f32 %rs26, %f26;}

	// end inline asm
	st.global.u16 	[%rd27+704], %rs26;
	// begin inline asm
	{  cvt.rn.bf16.f32 %rs27, %f27;}

	// end inline asm
	st.global.u16 	[%rd27+768], %rs27;
	// begin inline asm
	{  cvt.rn.bf16.f32 %rs28, %f28;}

	// end inline asm
	st.global.u16 	[%rd27+832], %rs28;
	add.s64 	%rd28, %rd28, %rd7;
	setp.lt.s64 	%p13, %rd28, %rd14;
	@%p13 bra 	$L__BB402_4;
$L__BB402_5:
	ret;

}
	// .globl	_Z15SoftmaxWarpImplI10DirectLoadI13__nv_bfloat16fE11DirectStoreIfS1_EfLi1ELi14ELi32ELi1ELb1EL9Algorithm0EEvT_T0_ll
.visible .entry _Z15SoftmaxWarpImplI10DirectLoadI13__nv_bfloat16fE11DirectStoreIfS1_EfLi1ELi14ELi32ELi1ELb1EL9Algorithm0EEvT_T0_ll(
	.param .align 8 .b8 _Z15SoftmaxWarpImplI10DirectLoadI13__nv_bfloat16fE11DirectStoreIfS1_EfLi1ELi14ELi32ELi1ELb1EL9Algorithm0EEvT_T0_ll_param_0[16],
	.param .align 8 .b8 _Z15SoftmaxWarpImplI10DirectLoadI13__nv_bfloat16fE11DirectStoreIfS1_EfLi1ELi14ELi32ELi1ELb1EL9Algorithm0EEvT_T0_ll_param_1[16],
	.param .u64 _Z15SoftmaxWarpImplI10DirectLoadI13__nv_bfloat16fE11DirectStoreIfS1_EfLi1ELi14ELi32ELi1ELb1EL9Algorithm0EEvT_T0_ll_param_2,
	.param .u64 _Z15SoftmaxWarpImplI10DirectLoadI13__nv_bfloat16fE11DirectStoreIfS1_EfLi1ELi14ELi32ELi1ELb1EL9Algorithm0EEvT_T0_ll_param_3
)
{
	.reg .pred 	%p<42>;
	.reg .b16 	%rs<29>;
	.reg .b32 	%r<75>;
	.reg .b32 	%f<331>;
	.reg .b64 	%rd<44>;

	ld.param.u64 	%rd21, [_Z15SoftmaxWarpImplI10DirectLoadI13__nv_bfloat16fE11DirectStoreIfS1_EfLi1ELi14ELi32ELi1ELb1EL9Algorithm0EEvT_T0_ll_param_1+8];
	ld.param.u64 	%rd20, [_Z15SoftmaxWarpImplI10DirectLoadI13__nv_bfloat16fE11DirectStoreIfS1_EfLi1ELi14ELi32ELi1ELb1EL9Algorithm0EEvT_T0_ll_param_1];
	ld.param.u64 	%rd19, [_Z15SoftmaxWarpImplI10DirectLoadI13__nv_bfloat16fE11DirectStoreIfS1_EfLi1ELi14ELi32ELi1ELb1EL9Algorithm0EEvT_T0_ll_param_0+8];
	ld.param.u64 	%rd18, [_Z15SoftmaxWarpImplI10DirectLoadI13__nv_bfloat16fE11DirectStoreIfS1_EfLi1ELi14ELi32ELi1ELb1EL9Algorithm0EEvT_T0_ll_param_0];
	ld.param.u64 	%rd23, [_Z15SoftmaxWarpImplI10DirectLoadI13__nv_bfloat16fE11DirectStoreIfS1_EfLi1ELi14ELi32ELi1ELb1EL9Algorithm0EEvT_T0_ll_param_3];
	setp.lt.s64 	%p1, %rd23, 449;
	@%p1 bra 	$L__BB403_2;
	mov.u64 	%rd24, $str;
	cvta.global.u64 	%rd25, %rd24;
	mov.u64 	%rd26, $str$1;
	cvta.global.u64 	%rd27, %rd26;
	mov.u64 	%rd28, __unnamed_394;
	cvta.global.u64 	%rd29, %rd28;
	{ // callseq 393, 0
	.param .b64 param0;
	st.param.b64 	[param0], %rd25;
	.param .b64 param1;
	st.param.b64 	[param1], %rd27;
	.param .b32 param2;
	st.param.b32 	[param2], 358;
	.param .b64 param3;
	st.param.b64 	[param3], %rd29;
	.param .b64 param4;
	st.param.b64 	[param4], 1;
	call.uni 
	__assertfail, 
	(
	param0, 
	param1, 
	param2, 
	param3, 
	param4
	);
	} // callseq 393
$L__BB403_2:
	ld.param.u64 	%rd41, [_Z15SoftmaxWarpImplI10DirectLoadI13__nv_bfloat16fE11DirectStoreIfS1_EfLi1ELi14ELi32ELi1ELb1EL9Algorithm0EEvT_T0_ll_param_2];
	mov.u32 	%r1, %ntid.y;
	mov.u32 	%r2, %ctaid.x;
	mov.u32 	%r3, %tid.y;
	mad.lo.s32 	%r4, %r2, %r1, %r3;
	cvt.s64.s32 	%rd43, %r4;
	setp.le.s64 	%p2, %rd41, %rd43;
	@%p2 bra 	$L__BB403_61;
	mov.u32 	%r5, %tid.x;
	add.s32 	%r6, %r5, 64;
	cvt.u64.u32 	%rd2, %r6;
	add.s32 	%r7, %r5, 96;
	cvt.u64.u32 	%rd3, %r7;
	add.s32 	%r8, %r5, 128;
	cvt.u64.u32 	%rd4, %r8;
	add.s32 	%r9, %r5, 160;
	cvt.u64.u32 	%rd5, %r9;
	add.s32 	%r10, %r5, 192;
	cvt.u64.u32 	%rd6, %r10;
	add.s32 	%r11, %r5, 224;
	cvt.u64.u32 	%rd7, %r11;
	add.s32 	%r12, %r5, 256;
	cvt.u64.u32 	%rd8, %r12;
	add.s32 	%r13, %r5, 288;
	cvt.u64.u32 	%rd9, %r13;
	add.s32 	%r14, %r5, 320;
	cvt.u64.u32 	%rd10, %r14;
	add.s32 	%r15, %r5, 352;
	cvt.u64.u32 	%rd11, %r15;
	add.s32 	%r16, %r5, 384;
	cvt.u64.u32 	%rd12, %r16;
	add.s32 	%r17, %r5, 416;
	cvt.u64.u32 	%rd13, %r17;
	add.s32 	%r20, %r5, 32;
	mov.u32 	%r72, %nctaid.x;
	mul.lo.s32 	%r74, %r72, %r1;
$L__BB403_4:
	cvt.u64.u32 	%rd30, %r5;
	setp.le.s64 	%p3, %rd23, %rd30;
	mad.lo.s64 	%rd31, %rd43, %rd19, %rd30;
	cvta.to.global.u64 	%rd32, %rd18;
	shl.b64 	%rd33, %rd31, 1;
	add.s64 	%rd15, %rd32, %rd33;
	mov.f32 	%f303, 0fFF800000;
	mov.f32 	%f306, %f303;
	@%p3 bra 	$L__BB403_6;
	ld.global.u16 	%rs1, [%rd15];
	// begin inline asm
	{ cvt.f32.bf16 %f303, %rs1;}

	// end inline asm
	max.f32 	%f306, %f303, 0fFF800000;
$L__BB403_6:
	cvt.u64.u32 	%rd34, %r20;
	setp.le.s64 	%p4, %rd23, %rd34;
	mov.f32 	%f305, 0fFF800000;
	@%p4 bra 	$L__BB403_8;
	ld.global.u16 	%rs2, [%rd15+64];
	// begin inline asm
	{ cvt.f32.bf16 %f305, %rs2;}

	// end inline asm
	max.f32 	%f306, %f306, %f305;
$L__BB403_8:
	setp.le.s64 	%p5, %rd23, %rd2;
	mov.f32 	%f307, 0fFF800000;
	@%p5 bra 	$L__BB403_10;
	ld.global.u16 	%rs3, [%rd15+128];
	// begin inline asm
	{ cvt.f32.bf16 %f307, %rs3;}

	// end inline asm
	max.f32 	%f306, %f306, %f307;
$L__BB403_10:
	setp.le.s64 	%p6, %rd23, %rd3;
	mov.f32 	%f309, 0fFF800000;
	@%p6 bra 	$L__BB403_12;
	ld.global.u16 	%rs4, [%rd15+192];
	// begin inline asm
	{ cvt.f32.bf16 %f309, %rs4;}

	// end inline asm
	max.f32 	%f306, %f306, %f309;
$L__BB403_12:
	setp.le.s64 	%p7, %rd23, %rd4;
	mov.f32 	%f311, 0fFF800000;
	@%p7 bra 	$L__BB403_14;
	ld.global.u16 	%rs5, [%rd15+256];
	// begin inline asm
	{ cvt.f32.bf16 %f311, %rs5;}

	// end inline asm
	max.f32 	%f306, %f306, %f311;
$L__BB403_14:
	setp.le.s64 	%p8, %rd23, %rd5;
	mov.f32 	%f313, 0fFF800000;
	@%p8 bra 	$L__BB403_16;
	ld.global.u16 	%rs6, [%rd15+320];
	// begin inline asm
	{ cvt.f32.bf16 %f313, %rs6;}

	// end inline asm
	max.f32 	%f306, %f306, %f313;
$L__BB403_16:
	setp.le.s64 	%p9, %rd23, %rd6;
	mov.f32 	%f315, 0fFF800000;
	@%p9 bra 	$L__BB403_18;
	ld.global.u16 	%rs7, [%rd15+384];
	// begin inline asm
	{ cvt.f32.bf16 %f315, %rs7;}

	// end inline asm
	max.f32 	%f306, %f306, %f315;
$L__BB403_18:
	setp.le.s64 	%p10, %rd23, %rd7;
	mov.f32 	%f317, 0fFF800000;
	@%p10 bra 	$L__BB403_20;
	ld.global.u16 	%rs8, [%rd15+448];
	// begin inline asm
	{ cvt.f32.bf16 %f317, %rs8;}

	// end inline asm
	max.f32 	%f306, %f306, %f317;
$L__BB403_20:
	setp.le.s64 	%p11, %rd23, %rd8;
	mov.f32 	%f319, 0fFF800000;
	@%p11 bra 	$L__BB403_22;
	ld.global.u16 	%rs9, [%rd15+512];
	// begin inline asm
	{ cvt.f32.bf16 %f319, %rs9;}

	// end inline asm
	max.f32 	%f306, %f306, %f319;
$L__BB403_22:
	setp.le.s64 	%p12, %rd23, %rd9;
	mov.f32 	%f321, 0fFF800000;
	@%p12 bra 	$L__BB403_24;
	ld.global.u16 	%rs10, [%rd15+576];
	// begin inline asm
	{ cvt.f32.bf16 %f321, %rs10;}

	// end inline asm
	max.f32 	%f306, %f306, %f321;
$L__BB403_24:
	setp.le.s64 	%p13, %rd23, %rd10;
	mov.f32 	%f323, 0fFF800000;
	@%p13 bra 	$L__BB403_26;
	ld.global.u16 	%rs11, [%rd15+640];
	// begin inline asm
	{ cvt.f32.bf16 %f323, %rs11;}

	// end inline asm
	max.f32 	%f306, %f306, %f323;
$L__BB403_26:
	setp.le.s64 	%p14, %rd23, %rd11;
	mov.f32 	%f325, 0fFF800000;
	@%p14 bra 	$L__BB403_28;
	ld.global.u16 	%rs12, [%rd15+704];
	// begin inline asm
	{ cvt.f32.bf16 %f325, %rs12;}

	// end inline asm
	max.f32 	%f306, %f306, %f325;
$L__BB403_28:
	setp.le.s64 	%p15, %rd23, %rd12;
	mov.f32 	%f327, 0fFF800000;
	@%p15 bra 	$L__BB403_30;
	ld.global.u16 	%rs13, [%rd15+768];
	// begin inline asm
	{ cvt.f32.bf16 %f327, %rs13;}

	// end inline asm
	max.f32 	%f306, %f306, %f327;
$L__BB403_30:
	setp.le.s64 	%p16, %rd23, %rd13;
	mov.f32 	%f329, 0fFF800000;
	@%p16 bra 	$L__BB403_32;
	ld.global.u16 	%rs14, [%rd15+832];
	// begin inline asm
	{ cvt.f32.bf16 %f329, %rs14;}

	// end inline asm
	max.f32 	%f306, %f306, %f329;
$L__BB403_32:
	cvt.u64.u32 	%rd35, %r5;
	setp.le.s64 	%p17, %rd23, %rd35;
	mov.b32 	%r22, %f306;
	shfl.sync.bfly.b32	%r23|%p18, %r22, 16, 31, -1;
	mov.b32 	%f99, %r23;
	max.f32 	%f100, %f306, %f99;
	mov.b32 	%r24, %f100;
	shfl.sync.bfly.b32	%r25|%p19, %r24, 8, 31, -1;
	mov.b32 	%f101, %r25;
	max.f32 	%f102, %f100, %f101;
	mov.b32 	%r26, %f102;
	shfl.sync.bfly.b32	%r27|%p20, %r26, 4, 31, -1;
	mov.b32 	%f103, %r27;
	max.f32 	%f104, %f102, %f103;
	mov.b32 	%r28, %f104;
	shfl.sync.bfly.b32	%r29|%p21, %r28, 2, 31, -1;
	mov.b32 	%f105, %r29;
	max.f32 	%f106, %f104, %f105;
	mov.b32 	%r30, %f106;
	shfl.sync.bfly.b32	%r31|%p22, %r30, 1, 31, -1;
	mov.b32 	%f107, %r31;
	max.f32 	%f108, %f106, %f107;
	sub.f32 	%f109, %f303, %f108;
	fma.rn.f32 	%f110, %f109, 0f3BBB989D, 0f3F000000;
	cvt.sat.f32.f32 	%f111, %f110;
	mov.f32 	%f112, 0f4B400001;
	mov.f32 	%f113, 0f437C0000;
	fma.rm.f32 	%f114, %f111, %f113, %f112;
	add.f32 	%f115, %f114, 0fCB40007F;
	neg.f32 	%f116, %f115;
	fma.rn.f32 	%f117, %f109, 0f3FB8AA3B, %f116;
	fma.rn.f32 	%f118, %f109, 0f32A57060, %f117;
	mov.b32 	%r32, %f114;
	shl.b32 	%r33, %r32, 23;
	mov.b32 	%f119, %r33;
	ex2.approx.ftz.f32 	%f120, %f118;
	mul.f32 	%f121, %f120, %f119;
	add.f32 	%f122, %f121, 0f00000000;
	sub.f32 	%f123, %f305, %f108;
	fma.rn.f32 	%f124, %f123, 0f3BBB989D, 0f3F000000;
	cvt.sat.f32.f32 	%f125, %f124;
	fma.rm.f32 	%f126, %f125, %f113, %f112;
	add.f32 	%f127, %f126, 0fCB40007F;
	neg.f32 	%f128, %f127;
	fma.rn.f32 	%f129, %f123, 0f3FB8AA3B, %f128;
	fma.rn.f32 	%f130, %f123, 0f32A57060, %f129;
	mov.b32 	%r34, %f126;
	shl.b32 	%r35, %r34, 23;
	mov.b32 	%f131, %r35;
	ex2.approx.ftz.f32 	%f132, %f130;
	mul.f32 	%f133, %f132, %f131;
	add.f32 	%f134, %f122, %f133;
	sub.f32 	%f135, %f307, %f108;
	fma.rn.f32 	%f136, %f135, 0f3BBB989D, 0f3F000000;
	cvt.sat.f32.f32 	%f137, %f136;
	fma.rm.f32 	%f138, %f137, %f113, %f112;
	add.f32 	%f139, %f138, 0fCB40007F;
	neg.f32 	%f140, %f139;
	fma.rn.f32 	%f141, %f135, 0f3FB8AA3B, %f140;
	fma.rn.f32 	%f142, %f135, 0f32A57060, %f141;
	mov.b32 	%r36, %f138;
	shl.b32 	%r37, %r36, 23;
	mov.b32 	%f143, %r37;
	ex2.approx.ftz.f32 	%f144, %f142;
	mul.f32 	%f145, %f144, %f143;
	add.f32 	%f146, %f134, %f145;
	sub.f32 	%f147, %f309, %f108;
	fma.rn.f32 	%f148, %f147, 0f3BBB989D, 0f3F000000;
	cvt.sat.f32.f32 	%f149, %f148;
	fma.rm.f32 	%f150, %f149, %f113, %f112;
	add.f32 	%f151, %f150, 0fCB40007F;
	neg.f32 	%f152, %f151;
	fma.rn.f32 	%f153, %f147, 0f3FB8AA3B, %f152;
	fma.rn.f32 	%f154, %f147, 0f32A57060, %f153;
	mov.b32 	%r38, %f150;
	shl.b32 	%r39, %r38, 23;
	mov.b32 	%f155, %r39;
	ex2.approx.ftz.f32 	%f156, %f154;
	mul.f32 	%f157, %f156, %f155;
	add.f32 	%f158, %f146, %f157;
	sub.f32 	%f159, %f311, %f108;
	fma.rn.f32 	%f160, %f159, 0f3BBB989D, 0f3F000000;
	cvt.sat.f32.f32 	%f161, %f160;
	fma.rm.f32 	%f162, %f161, %f113, %f112;
	add.f32 	%f163, %f162, 0fCB40007F;
	neg.f32 	%f164, %f163;
	fma.rn.f32 	%f165, %f159, 0f3FB8AA3B, %f164;
	fma.rn.f32 	%f166, %f159, 0f32A57060, %f165;
	mov.b32 	%r40, %f162;
	shl.b32 	%r41, %r40, 23;
	mov.b32 	%f167, %r41;
	ex2.approx.ftz.f32 	%f168, %f166;
	mul.f32 	%f169, %f168, %f167;
	add.f32 	%f170, %f158, %f169;
	sub.f32 	%f171, %f313, %f108;
	fma.rn.f32 	%f172, %f171, 0f3BBB989D, 0f3F000000;
	cvt.sat.f32.f32 	%f173, %f172;
	fma.rm.f32 	%f174, %f173, %f113, %f112;
	add.f32 	%f175, %f174, 0fCB40007F;
	neg.f32 	%f176, %f175;
	fma.rn.f32 	%f177, %f171, 0f3FB8AA3B, %f176;
	fma.rn.f32 	%f178, %f171, 0f32A57060, %f177;
	mov.b32 	%r42, %f174;
	shl.b32 	%r43, %r42, 23;
	mov.b32 	%f179, %r43;
	ex2.approx.ftz.f32 	%f180, %f178;
	mul.f32 	%f181, %f180, %f179;
	add.f32 	%f182, %f170, %f181;
	sub.f32 	%f183, %f315, %f108;
	fma.rn.f32 	%f184, %f183, 0f3BBB989D, 0f3F000000;
	cvt.sat.f32.f32 	%f185, %f184;
	fma.rm.f32 	%f186, %f185, %f113, %f112;
	add.f32 	%f187, %f186, 0fCB40007F;
	neg.f32 	%f188, %f187;
	fma.rn.f32 	%f189, %f183, 0f3FB8AA3B, %f188;
	fma.rn.f32 	%f190, %f183, 0f32A57060, %f189;
	mov.b32 	%r44, %f186;
	shl.b32 	%r45, %r44, 23;
	mov.b32 	%f191, %r45;
	ex2.approx.ftz.f32 	%f192, %f190;
	mul.f32 	%f193, %f192, %f191;
	add.f32 	%f194, %f182, %f193;
	sub.f32 	%f195, %f317, %f108;
	fma.rn.f32 	%f196, %f195, 0f3BBB989D, 0f3F000000;
	cvt.sat.f32.f32 	%f197, %f196;
	fma.rm.f32 	%f198, %f197, %f113, %f112;
	add.f32 	%f199, %f198, 0fCB40007F;
	neg.f32 	%f200, %f199;
	fma.rn.f32 	%f201, %f195, 0f3FB8AA3B, %f200;
	fma.rn.f32 	%f202, %f195, 0f32A57060, %f201;
	mov.b32 	%r46, %f198;
	shl.b32 	%r47, %r46, 23;
	mov.b32 	%f203, %r47;
	ex2.approx.ftz.f32 	%f204, %f202;
	mul.f32 	%f205, %f204, %f203;
	add.f32 	%f206, %f194, %f205;
	sub.f32 	%f207, %f319, %f108;
	fma.rn.f32 	%f208, %f207, 0f3BBB989D, 0f3F000000;
	cvt.sat.f32.f32 	%f209, %f208;
	fma.rm.f32 	%f210, %f209, %f113, %f112;
	add.f32 	%f211, %f210, 0fCB40007F;
	neg.f32 	%f212, %f211;
	fma.rn.f32 	%f213, %f207, 0f3FB8AA3B, %f212;
	fma.rn.f32 	%f214, %f207, 0f32A57060, %f213;
	mov.b32 	%r48, %f210;
	shl.b32 	%r49, %r48, 23;
	mov.b32 	%f215, %r49;
	ex2.approx.ftz.f32 	%f216, %f214;
	mul.f32 	%f217, %f216, %f215;
	add.f32 	%f218, %f206, %f217;
	sub.f32 	%f219, %f321, %f108;
	fma.rn.f32 	%f220, %f219, 0f3BBB989D, 0f3F000000;
	cvt.sat.f32.f32 	%f221, %f220;
	fma.rm.f32 	%f222, %f221, %f113, %f112;
	add.f32 	%f223, %f222, 0fCB40007F;
	neg.f32 	%f224, %f223;
	fma.rn.f32 	%f225, %f219, 0f3FB8AA3B, %f224;
	fma.rn.f32 	%f226, %f219, 0f32A57060, %f225;
	mov.b32 	%r50, %f222;
	shl.b32 	%r51, %r50, 23;
	mov.b32 	%f227, %r51;
	ex2.approx.ftz.f32 	%f228, %f226;
	mul.f32 	%f229, %f228, %f227;
	add.f32 	%f230, %f218, %f229;
	sub.f32 	%f231, %f323, %f108;
	fma.rn.f32 	%f232, %f231, 0f3BBB989D, 0f3F000000;
	cvt.sat.f32.f32 	%f233, %f232;
	fma.rm.f32 	%f234, %f233, %f113, %f112;
	add.f32 	%f235, %f234, 0fCB40007F;
	neg.f32 	%f236, %f235;
	fma.rn.f32 	%f237, %f231, 0f3FB8AA3B, %f236;
	fma.rn.f32 	%f238, %f231, 0f32A57060, %f237;
	mov.b32 	%r52, %f234;
	shl.b32 	%r53, %r52, 23;
	mov.b32 	%f239, %r53;
	ex2.approx.ftz.f32 	%f240, %f238;
	mul.f32 	%f241, %f240, %f239;
	add.f32 	%f242, %f230, %f241;
	sub.f32 	%f243, %f325, %f108;
	fma.rn.f32 	%f244, %f243, 0f3BBB989D, 0f3F000000;
	cvt.sat.f32.f32 	%f245, %f244;
	fma.rm.f32 	%f246, %f245, %f113, %f112;
	add.f32 	%f247, %f246, 0fCB40007F;
	neg.f32 	%f248, %f247;
	fma.rn.f32 	%f249, %f243, 0f3FB8AA3B, %f248;
	fma.rn.f32 	%f250, %f243, 0f32A57060, %f249;
	mov.b32 	%r54, %f246;
	shl.b32 	%r55, %r54, 23;
	mov.b32 	%f251, %r55;
	ex2.approx.ftz.f32 	%f252, %f250;
	mul.f32 	%f253, %f252, %f251;
	add.f32 	%f254, %f242, %f253;
	sub.f32 	%f255, %f327, %f108;
	fma.rn.f32 	%f256, %f255, 0f3BBB989D, 0f3F000000;
	cvt.sat.f32.f32 	%f257, %f256;
	fma.rm.f32 	%f258, %f257, %f113, %f112;
	add.f32 	%f259, %f258, 0fCB40007F;
	neg.f32 	%f260, %f259;
	fma.rn.f32 	%f261, %f255, 0f3FB8AA3B, %f260;
	fma.rn.f32 	%f262, %f255, 0f32A57060, %f261;
	mov.b32 	%r56, %f258;
	shl.b32 	%r57, %r56, 23;
	mov.b32 	%f263, %r57;
	ex2.approx.ftz.f32 	%f264, %f262;
	mul.f32 	%f265, %f264, %f263;
	add.f32 	%f266, %f254, %f265;
	sub.f32 	%f267, %f329, %f108;
	fma.rn.f32 	%f268, %f267, 0f3BBB989D, 0f3F000000;
	cvt.sat.f32.f32 	%f269, %f268;
	fma.rm.f32 	%f270, %f269, %f113, %f112;
	add.f32 	%f271, %f270, 0fCB40007F;
	neg.f32 	%f272, %f271;
	fma.rn.f32 	%f273, %f267, 0f3FB8AA3B, %f272;
	fma.rn.f32 	%f274, %f267, 0f32A57060, %f273;
	mov.b32 	%r58, %f270;
	shl.b32 	%r59, %r58, 23;
	mov.b32 	%f275, %r59;
	ex2.approx.ftz.f32 	%f276, %f274;
	mul.f32 	%f277, %f276, %f275;
	add.f32 	%f278, %f266, %f277;
	mov.b32 	%r60, %f278;
	shfl.sync.bfly.b32	%r61|%p23, %r60, 16, 31, -1;
	mov.b32 	%f279, %r61;
	add.f32 	%f280, %f278, %f279;
	mov.b32 	%r62, %f280;
	shfl.sync.bfly.b32	%r63|%p24, %r62, 8, 31, -1;
	mov.b32 	%f281, %r63;
	add.f32 	%f282, %f280, %f281;
	mov.b32 	%r64, %f282;
	shfl.sync.bfly.b32	%r65|%p25, %r64, 4, 31, -1;
	mov.b32 	%f283, %r65;
	add.f32 	%f284, %f282, %f283;
	mov.b32 	%r66, %f284;
	shfl.sync.bfly.b32	%r67|%p26, %r66, 2, 31, -1;
	mov.b32 	%f285, %r67;
	add.f32 	%f286, %f284, %f285;
	mov.b32 	%r68, %f286;
	shfl.sync.bfly.b32	%r69|%p27, %r68, 1, 31, -1;
	mov.b32 	%f287, %r69;
	add.f32 	%f288, %f286, %f287;
	div.rn.f32 	%f57, %f121, %f288;
	div.rn.f32 	%f58, %f133, %f288;
	div.rn.f32 	%f59, %f145, %f288;
	div.rn.f32 	%f60, %f157, %f288;
	div.rn.f32 	%f61, %f169, %f288;
	div.rn.f32 	%f62, %f181, %f288;
	div.rn.f32 	%f63, %f193, %f288;
	div.rn.f32 	%f64, %f205, %f288;
	div.rn.f32 	%f65, %f217, %f288;
	div.rn.f32 	%f66, %f229, %f288;
	div.rn.f32 	%f67, %f241, %f288;
	div.rn.f32 	%f68, %f253, %f288;
	div.rn.f32 	%f69, %f265, %f288;
	div.rn.f32 	%f70, %f277, %f288;
	mad.lo.s64 	%rd36, %rd43, %rd21, %rd35;
	cvta.to.global.u64 	%rd37, %rd20;
	shl.b64 	%rd38, %rd36, 1;
	add.s64 	%rd16, %rd37, %rd38;
	@%p17 bra 	$L__BB403_34;
	// begin inline asm
	{  cvt.rn.bf16.f32 %rs15, %f57;}

	// end inline asm
	st.global.u16 	[%rd16], %rs15;
$L__BB403_34:
	cvt.u64.u32 	%rd39, %r20;
	setp.le.s64 	%p28, %rd23, %rd39;
	@%p28 bra 	$L__BB403_36;
	// begin inline asm
	{  cvt.rn.bf16.f32 %rs16, %f58;}

	// end inline asm
	st.global.u16 	[%rd16+64], %rs16;
$L__BB403_36:
	setp.le.s64 	%p29, %rd23, %rd2;
	@%p29 bra 	$L__BB403_38;
	// begin inline asm
	{  cvt.rn.bf16.f32 %rs17, %f59;}

	// end inline asm
	st.global.u16 	[%rd16+128], %rs17;
$L__BB403_38:
	setp.le.s64 	%p30, %rd23, %rd3;
	@%p30 bra 	$L__BB403_40;
	// begin inline asm
	{  cvt.rn.bf16.f32 %rs18, %f60;}

	// end inline asm
	st.global.u16 	[%rd16+192], %rs18;
$L__BB403_40:
	setp.le.s64 	%p31, %rd23, %rd4;
	@%p31 bra 	$L__BB403_42;
	// begin inline asm
	{  cvt.rn.bf16.f32 %rs19, %f61;}

	// end inline asm
	st.global.u16 	[%rd16+256], %rs19;
$L__BB403_42:
	setp.le.s64 	%p32, %rd23, %rd5;
	@%p32 bra 	$L__BB403_44;
	// begin inline asm
	{  cvt.rn.bf16.f32 %rs20, %f62;}

	// end inline asm
	st.global.u16 	[%rd16+320], %rs20;
$L__BB403_44:
	setp.le.s64 	%p33, %rd23, %rd6;
	@%p33 bra 	$L__BB403_46;
	// begin inline asm
	{  cvt.rn.bf16.f32 %rs21, %f63;}

	// end inline asm
	st.global.u16 	[%rd16+384], %rs21;
$L__BB403_46:
	setp.le.s64 	%p34, %rd23, %rd7;
	@%p34 bra 	$L__BB403_48;
	// begin inline asm
	{  cvt.rn.bf16.f32 %rs22, %f64;}

	// end inline asm
	st.global.u16 	[%rd16+448], %rs22;
$L__BB403_48:
	setp.le.s64 	%p35, %rd23, %rd8;
	@%p35 bra 	$L__BB403_50;
	// begin inline asm
	{  cvt.rn.bf16.f32 %rs23, %f65;}

	// end inline asm
	st.global.u16 	[%rd16+512], %rs23;
$L__BB403_50:
	setp.le.s64 	%p36, %rd23, %rd9;
	@%p36 bra 	$L__BB403_52;
	// begin inline asm
	{  cvt.rn.bf16.f32 %rs24, %f66;}

	// end inline asm
	st.global.u16 	[%rd16+576], %rs24;
$L__BB403_52:
	setp.le.s64 	%p37, %rd23, %rd10;
	@%p37 bra 	$L__BB403_54;
	// begin inline asm
	{  cvt.rn.bf16.f32 %rs25, %f67;}

	// end inline asm
	st.global.u16 	[%rd16+640], %rs25;
$L__BB403_54:
	setp.le.s64 	%p38, %rd23, %rd11;
	@%p38 bra 	$L__BB403_56;
	// begin inline asm
	{  cvt.rn.bf16.f32 %rs26, %f68;}

	// end inline asm
	st.global.u16 	[%rd16+704], %rs26;
$L__BB403_56:
	setp.le.s64 	%p39, %rd23, %rd12;
	@%p39 bra 	$L__BB403_58;
	// begin inline asm
	{  cvt.rn.bf16.f32 %rs27, %f69;}

	// end inline asm
	st.global.u16 	[%rd16+768], %rs27;
$L__BB403_58:
	setp.le.s64 	%p40, %rd23, %rd13;
	@%p40 bra 	$L__BB403_60;
	// begin inline asm
	{  cvt.rn.bf16.f32 %rs28, %f70;}

	// end inline asm
	st.global.u16 	[%rd16+832], %rs28;
$L__BB403_60:
	ld.param.u64 	%rd42, [_Z15SoftmaxWarpImplI10DirectLoadI13__nv_bfloat16fE11DirectStoreIfS1_EfLi1ELi14ELi32ELi1ELb1EL9Algorithm0EEvT_T0_ll_param_2];
	cvt.s64.s32 	%rd40, %r74;
	add.s64 	%rd43, %rd43, %rd40;
	setp.lt.s64 	%p41, %rd43, %rd42;
	@%p41 bra 	$L__BB403_4;
$L__BB403_61:
	ret;

}
	// .globl	_Z15SoftmaxWarpImplI10DirectLoadI13__nv_bfloat16fE11DirectStoreIfS1_EfLi1ELi15ELi32ELi1ELb0EL9Algorithm0EEvT_T0_ll
.visible .entry _Z15SoftmaxWarpImplI10DirectLoadI13__nv_bfloat16fE11DirectStoreIfS1_EfLi1ELi15ELi32ELi1ELb0EL9Algorithm0EEvT_T0_ll(
	.param .align 8 .b8 _Z15SoftmaxWarpImplI10DirectLoadI13__nv_bfloat16fE11DirectStoreIfS1_EfLi1ELi15ELi32ELi1ELb0EL9Algorithm0EEvT_T0_ll_param_0[16],
	.param .align 8 .b8 _Z15SoftmaxWarpImplI10DirectLoadI13__nv_bfloat16fE11DirectStoreIfS1_EfLi1ELi15ELi32ELi1ELb0EL9Algorithm0EEvT_T0_ll_param_1[16],
	.param .u64 _Z15SoftmaxWarpImplI10DirectLoadI13__nv_bfloat16fE11DirectStoreIfS1_EfLi1ELi15ELi32ELi1ELb0EL9Algorithm0EEvT_T0_ll_param_2,
	.param .u64 _Z15SoftmaxWarpImplI10DirectLoadI13__nv_bfloat16fE11DirectStoreIfS1_EfLi1ELi15ELi32ELi1ELb0EL9Algorithm0EEvT_T0_ll_param_3
)
{
	.reg .pred 	%p<14>;
	.reg .b16 	%rs<31>;
	.reg .b32 	%r<58>;
	.reg .b32 	%f<248>;
	.reg .b64 	%rd<29>;

	ld.param.u64 	%rd13, [_Z15SoftmaxWarpImplI10DirectLoadI13__nv_bfloat16fE11DirectStoreIfS1_EfLi1ELi15ELi32ELi1ELb0EL9Algorithm0EEvT_T0_ll_param_1+8];
	ld.param.u64 	%rd12, [_Z15SoftmaxWarpImplI10DirectLoadI13__nv_bfloat16fE11DirectStoreIfS1_EfLi1ELi15ELi32ELi1ELb0EL9Algorithm0EEvT_T0_ll_param_1];
	ld.param.u64 	%rd11, [_Z15SoftmaxWarpImplI10DirectLoadI13__nv_bfloat16fE11DirectStoreIfS1_EfLi1ELi15ELi32ELi1ELb0EL9Algorithm0EEvT_T0_ll_param_0+8];
	ld.param.u64 	%rd10, [_Z15SoftmaxWarpImplI10DirectLoadI13__nv_bfloat16fE11DirectStoreIfS1_EfLi1ELi15ELi32ELi1ELb0EL9Algorithm0EEvT_T0_ll_param_0];
	ld.param.u64 	%rd14, [_Z15SoftmaxWarpImplI10DirectLoadI13__nv_bfloat16fE11DirectStoreIfS1_EfLi1ELi15ELi32ELi1ELb0EL9Algorithm0EEvT_T0_ll_param_2];
	ld.param.u64 	%rd15, [_Z15SoftmaxWarpImplI10DirectLoadI13__nv_bfloat16fE11DirectStoreIfS1_EfLi1ELi15ELi32ELi1ELb0EL9Algorithm0EEvT_T0_ll_param_3];
	setp.lt.s64 	%p1, %rd15, 481;
	@%p1 bra 	$L__BB404_2;
	mov.u64 	%rd16, $str;
	cvta.global.u64 	%rd17, %rd16;
	mov.u64 	%rd18, $str$1;
	cvta.global.u64 	%rd19, %rd18;
	mov.u64 	%rd20, __unnamed_395;
	cvta.global.u64 	%rd21, %rd20;
	{ // callseq 394, 0
	.param .b64 param0;
	st.param.b64 	[param0], %rd17;
	.param .b64 param1;
	st.param.b64 	[param1], %rd19;
	.param .b32 param2;
	st.param.b32 	[param2], 358;
	.param .b64 param3;
	st.param.b64 	[param3], %rd21;
	.param .b64 param4;
	st.param.b64 	[param4], 1;
	call.uni 
	__assertfail, 
	(
	param0, 
	param1, 
	param2, 
	param3, 
	param4
	);
	} // callseq 394
$L__BB404_2:
	mov.u32 	%r2, %nctaid.x;
	mov.u32 	%r3, %ntid.y;
	mul.lo.s32 	%r1, %r2, %r3;
	mov.u32 	%r4, %ctaid.x;
	mov.u32 	%r5, %tid.y;
	mad.lo.s32 	%r6, %r4, %r3, %r5;
	cvt.s64.s32 	%rd28, %r6;
	setp.le.s64 	%p2, %rd14, %rd28;
	@%p2 bra 	$L__BB404_5;
	mov.u32 	%r7, %tid.x;
	cvt.u64.u32 	%rd4, %r7;
	cvta.to.global.u64 	%rd5, %rd12;
	cvta.to.global.u64 	%rd6, %rd10;
	cvt.s64.s32 	%rd7, %r1;
$L__BB404_4:
	mad.lo.s64 	%rd22, %rd28, %rd11, %rd4;
	shl.b64 	%rd23, %rd22, 1;
	add.s64 	%rd24, %rd6, %rd23;
	ld.global.u16 	%rs1, [%rd24];
	// begin inline asm
	{ cvt.f32.bf16 %f1, %rs1;}

	// end inline asm
	max.f32 	%f31, %f1, 0fFF800000;
	ld.global.u16 	%rs2, [%rd24+64];
	// begin inline asm
	{ cvt.f32.bf16 %f2, %rs2;}

	// end inline asm
	max.f32 	%f32, %f31, %f2;
	ld.global.u16 	%rs3, [%rd24+128];
	// begin inline asm
	{ cvt.f32.bf16 %f3, %rs3;}

	// end inline asm
	max.f32 	%f33, %f32, %f3;
	ld.global.u16 	%rs4, [%rd24+192];
	// begin inline asm
	{ cvt.f32.bf16 %f4, %rs4;}

	// end inline asm
	max.f32 	%f34, %f33, %f4;
	ld.global.u16 	%rs5, [%rd24+256];
	// begin inline asm
	{ cvt.f32.bf16 %f5, %rs5;}

	// end inline asm
	max.f32 	%f35, %f34, %f5;
	ld.global.u16 	%rs6, [%rd24+320];
	// begin inline asm
	{ cvt.f32.bf16 %f6, %rs6;}

	// end inline asm
	max.f32 	%f36, %f35, %f6;
	ld.global.u16 	%rs7, [%rd24+384];
	// begin inline asm
	{ cvt.f32.bf16 %f7, %rs7;}

	// end inline asm
	max.f32 	%f37, %f36, %f7;
	ld.global.u16 	%rs8, [%rd24+448];
	// begin inline asm
	{ cvt.f32.bf16 %f8, %rs8;}

	// end inline asm
	max.f32 	%f38, %f37, %f8;
	ld.global.u16 	%rs9, [%rd24+512];
	// begin inline asm
	{ cvt.f32.bf16 %f9, %rs9;}

	// end inline asm
	max.f32 	%f39, %f38, %f9;
	ld.global.u16 	%rs10, [%rd24+576];
	// begin inline asm
	{ cvt.f32.bf16 %f10, %rs10;}

	// end inline asm
	max.f32 	%f40, %f39, %f10;
	ld.global.u16 	%rs11, [%rd24+640];
	// begin inline asm
	{ cvt.f32.bf16 %f11, %rs11;}

	// end inline asm
	max.f32 	%f41, %f40, %f11;
	ld.global.u16 	%rs12, [%rd24+704];
	// begin inline asm
	{ cvt.f32.bf16 %f12, %rs12;}

	// end inline asm
	max.f32 	%f42, %f41, %f12;
	ld.global.u16 	%rs13, [%rd24+768];
	// begin inline asm
	{ cvt.f32.bf16 %f13, %rs13;}

	// end inline asm
	max.f32 	%f43, %f42, %f13;
	ld.global.u16 	%rs14, [%rd24+832];
	// begin inline asm
	{ cvt.f32.bf16 %f14, %rs14;}

	// end inline asm
	max.f32 	%f44, %f43, %f14;
	ld.global.u16 	%rs15, [%rd24+896];
	// begin inline asm
	{ cvt.f32.bf16 %f15, %rs15;}

	// end inline asm
	max.f32 	%f45, %f44, %f15;
	mov.b32 	%r8, %f45;
	shfl.sync.bfly.b32	%r9|%p3, %r8, 16, 31, -1;
	mov.b32 	%f46, %r9;
	max.f32 	%f47, %f45, %f46;
	mov.b32 	%r10, %f47;
	shfl.sync.bfly.b32	%r11|%p4, %r10, 8, 31, -1;
	mov.b32 	%f48, %r11;
	max.f32 	%f49, %f47, %f48;
	mov.b32 	%r12, %f49;
	shfl.sync.bfly.b32	%r13|%p5, %r12, 4, 31, -1;
	mov.b32 	%f50, %r13;
	max.f32 	%f51, %f49, %f50;
	mov.b32 	%r14, %f51;
	shfl.sync.bfly.b32	%r15|%p6, %r14, 2, 31, -1;
	mov.b32 	%f52, %r15;
	max.f32 	%f53, %f51, %f52;
	mov.b32 	%r16, %f53;
	shfl.sync.bfly.b32	%r17|%p7, %r16, 1, 31, -1;
	mov.b32 	%f54, %r17;
	max.f32 	%f55, %f53, %f54;
	sub.f32 	%f56, %f1, %f55;
	fma.rn.f32 	%f57, %f56, 0f3BBB989D, 0f3F000000;
	cvt.sat.f32.f32 	%f58, %f57;
	mov.f32 	%f59, 0f4B400001;
	mov.f32 	%f60, 0f437C0000;
	fma.rm.f32 	%f61, %f58, %f60, %f59;
	add.f32 	%f62, %f61, 0fCB40007F;
	neg.f32 	%f63, %f62;
	fma.rn.f32 	%f64, %f56, 0f3FB8AA3B, %f63;
	fma.rn.f32 	%f65, %f56, 0f32A57060, %f64;
	mov.b32 	%r18, %f61;
	shl.b32 	%r19, %r18, 23;
	mov.b32 	%f66, %r19;
	ex2.approx.ftz.f32 	%f67, %f65;
	mul.f32 	%f68, %f67, %f66;
	add.f32 	%f69, %f68, 0f00000000;
	sub.f32 	%f70, %f2, %f55;
	fma.rn.f32 	%f71, %f70, 0f3BBB989D, 0f3F000000;
	cvt.sat.f32.f32 	%f72, %f71;
	fma.rm.f32 	%f73, %f72, %f60, %f59;
	add.f32 	%f74, %f73, 0fCB40007F;
	neg.f32 	%f75, %f74;
	fma.rn.f32 	%f76, %f70, 0f3FB8AA3B, %f75;
	fma.rn.f32 	%f77, %f70, 0f32A57060, %f76;
	mov.b32 	%r20, %f73;
	shl.b32 	%r21, %r20, 23;
	mov.b32 	%f78, %r21;
	ex2.approx.ftz.f32 	%f79, %f77;
	mul.f32 	%f80, %f79, %f78;
	add.f32 	%f81, %f69, %f80;
	sub.f32 	%f82, %f3, %f55;
	fma.rn.f32 	%f83, %f82, 0f3BBB989D, 0f3F000000;
	cvt.sat.f32.f32 	%f84, %f83;
	fma.rm.f32 	%f85, %f84, %f60, %f59;
	add.f32 	%f86, %f85, 0fCB40007F;
	neg.f32 	%f87, %f86;
	fma.rn.f32 	%f88, %f82, 0f3FB8AA3B, %f87;
	fma.rn.f32 	%f89, %f82, 0f32A57060, %f88;
	mov.b32 	%r22, %f85;
	shl.b32 	%r23, %r22, 23;
	mov.b32 	%f90, %r23;
	ex2.approx.ftz.f32 	%f91, %f89;
	mul.f32 	%f92, %f91, %f90;
	add.f32 	%f93, %f81, %f92;
	sub.f32 	%f94, %f4, %f55;
	fma.rn.f32 	%f95, %f94, 0f3BBB989D, 0f3F000000;
	cvt.sat.f32.f32 	%f96, %f95;
	fma.rm.f32 	%f97, %f96, %f60, %f59;
	add.f32 	%f98, %f97, 0fCB40007F;
	neg.f32 	%f99, %f98;
	fma.rn.f32 	%f100, %f94, 0f3FB8AA3B, %f99;
	fma.rn.f32 	%f101, %f94, 0f32A57060, %f100;
	mov.b32 	%r24, %f97;
	shl.b32 	%r25, %r24, 23;
	mov.b32 	%f102, %r25;
	ex2.approx.ftz.f32 	%f103, %f101;
	mul.f32 	%f104, %f103, %f102;
	add.f32 	%f105, %f93, %f104;
	sub.f32 	%f106, %f5, %f55;
	fma.rn.f32 	%f107, %f106, 0f3BBB989D, 0f3F000000;
	cvt.sat.f32.f32 	%f108, %f107;
	fma.rm.f32 	%f109, %f108, %f60, %f59;
	add.f32 	%f110, %f109, 0fCB40007F;
	neg.f32 	%f111, %f110;
	fma.rn.f32 	%f112, %f106, 0f3FB8AA3B, %f111;
	fma.rn.f32 	%f113, %f106, 0f32A57060, %f112;
	mov.b32 	%r26, %f109;
	shl.b32 	%r27, %r26, 23;
	mov.b32 	%f114, %r27;
	ex2.approx.ftz.f32 	%f115, %f113;
	mul.f32 	%f116, %f115, %f114;
	add.f32 	%f117, %f105, %f116;
	sub.f32 	%f118, %f6, %f55;
	fma.rn.f32 	%f119, %f118, 0f3BBB989D, 0f3F000000;
	cvt.sat.f32.f32 	%f120, %f119;
	fma.rm.f32 	%f121, %f120, %f60, %f59;
	add.f32 	%f122, %f121, 0fCB40007F;
	neg.f32 	%f123, %f122;
	fma.rn.f32 	%f124, %f118, 0f3FB8AA3B, %f123;
	fma.rn.f32 	%f125, %f118, 0f32A57060, %f124;
	mov.b32 	%r28, %f121;
	shl.b32 	%r29, %r28, 23;
	mov.b32 	%f126, %r29;
	ex2.approx.ftz.f32 	%f127, %f125;
	mul.f32 	%f128, %f127, %f126;
	add.f32 	%f129, %f117, %f128;
	sub.f32 	%f130, %f7, %f55;
	fma.rn.f32 	%f131, %f130, 0f3BBB989D, 0f3F000000;
	cvt.sat.f32.f32 	%f132, %f131;
	fma.rm.f32 	%f133, %f132, %f60, %f59;
	add.f32 	%f134, %f133, 0fCB40007F;
	neg.f32 	%f135, %f134;
	fma.rn.f32 	%f136, %f130, 0f3FB8AA3B, %f135;
	fma.rn.f32 	%f137, %f130, 0f32A57060, %f136;
	mov.b32 	%r30, %f133;
	shl.b32 	%r31, %r30, 23;
	mov.b32 	%f138, %r31;
	ex2.approx.ftz.f32 	%f139, %f137;
	mul.f32 	%f140, %f139, %f138;
	add.f32 	%f141, %f129, %f140;
	sub.f32 	%f142, %f8, %f55;
	fma.rn.f32 	%f143, %f142, 0f3BBB989D, 0f3F000000;
	cvt.sat.f32.f32 	%f144, %f143;
	fma.rm.f32 	%f145, %f144, %f60, %f59;
	add.f32 	%f146, %f145, 0fCB40007F;
	neg.f32 	%f147, %f146;
	fma.rn.f32 	%f148, %f142, 0f3FB8AA3B, %f147;
	fma.rn.f32 	%f149, %f142, 0f32A57060, %f148;
	mov.b32 	%r32, %f145;
	shl.b32 	%r33, %r32, 23;
	mov.b32 	%f150, %r33;
	ex2.approx.ftz.f32 	%f151, %f149;
	mul.f32 	%f152, %f151, %f150;
	add.f32 	%f153, %f141, %f152;
	sub.f32 	%f154, %f9, %f55;
	fma.rn.f32 	%f155, %f154, 0f3BBB989D, 0f3F000000;
	cvt.sat.f32.f32 	%f156, %f155;
	fma.rm.f32 	%f157, %f156, %f60, %f59;
	add.f32 	%f158, %f157, 0fCB40007F;
	neg.f32 	%f159, %f158;
	fma.rn.f32 	%f160, %f154, 0f3FB8AA3B, %f159;
	fma.rn.f32 	%f161, %f154, 0f32A57060, %f160;
	mov.b32 	%r34, %f157;
	shl.b32 	%r35, %r34, 23;
	mov.b32 	%f162, %r35;
	ex2.approx.ftz.f32 	%f163, %f161;
	mul.f32 	%f164, %f163, %f162;
	add.f32 	%f165, %f153, %f164;
	sub.f32 	%f166, %f10, %f55;
	fma.rn.f32 	%f167, %f166, 0f3BBB989D, 0f3F000000;
	cvt.sat.f32.f32 	%f168, %f167;
	fma.rm.f32 	%f169, %f168, %f60, %f59;
	add.f32 	%f170, %f169, 0fCB40007F;
	neg.f32 	%f171, %f170;
	fma.rn.f32 	%f172, %f166, 0f3FB8AA3B, %f171;
	fma.rn.f32 	%f173, %f166, 0f32A57060, %f172;
	mov.b32 	%r36, %f169;
	shl.b32 	%r37, %r36, 23;
	mov.b32 	%f174, %r37;
	ex2.approx.ftz.f32 	%f175, %f173;
	mul.f32 	%f176, %f175, %f174;
	add.f32 	%f177, %f165, %f176;
	sub.f32 	%f178, %f11, %f55;
	fma.rn.f32 	%f179, %f178, 0f3BBB989D, 0f3F000000;
	cvt.sat.f32.f32 	%f180, %f179;
	fma.rm.f32 	%f181, %f180, %f60, %f59;
	add.f32 	%f182, %f181, 0fCB40007F;
	neg.f32 	%f183, %f182;
	fma.rn.f32 	%f184, %f178, 0f3FB8AA3B, %f183;
	fma.rn.f32 	%f185, %f178, 0f32A57060, %f184;
	mov.b32 	%r38, %f181;
	shl.b32 	%r39, %r38, 23;
	mov.b32 	%f186, %r39;
	ex2.approx.ftz.f32 	%f187, %f185;
	mul.f32 	%f188, %f187, %f186;
	add.f32 	%f189, %f177, %f188;
	sub.f32 	%f190, %f12, %f55;
	fma.rn.f32 	%f191, %f190, 0f3BBB989D, 0f3F000000;
	cvt.sat.f32.f32 	%f192, %f191;
	fma.rm.f32 	%f193, %f192, %f60, %f59;
	add.f32 	%f194, %f193, 0fCB40007F;
	neg.f32 	%f195, %f194;
	fma.rn.f32 	%f196, %f190, 0f3FB8AA3B, %f195;
	fma.rn.f32 	%f197, %f190, 0f32A57060, %f196;
	mov.b32 	%r40, %f193;
	shl.b32 	%r41, %r40, 23;
	mov.b32 	%f198, %r41;
	ex2.approx.ftz.f32 	%f199, %f197;
	mul.f32 	%f200, %f199, %f198;
	add.f32 	%f201, %f189, %f200;
	sub.f32 	%f202, %f13, %f55;
	fma.rn.f32 	%f203, %f202, 0f3BBB989D, 0f3F000000;
	cvt.sat.f32.f32 	%f204, %f203;
	fma.rm.f32 	%f205, %f204, %f60, %f59;
	add.f32 	%f206, %f205, 0fCB40007F;
	neg.f32 	%f207, %f206;
	fma.rn.f32 	%f208, %f202, 0f3FB8AA3B, %f207;
	fma.rn.f32 	%f209, %f202, 0f32A57060, %f208;
	mov.b32 	%r42, %f205;
	shl.b32 	%r43, %r42, 23;
	mov.b32 	%f210, %r43;
	ex2.approx.ftz.f32 	%f211, %f209;
	mul.f32 	%f212, %f211, %f210;
	add.f32 	%f213, %f201, %f212;
	sub.f32 	%f214, %f14, %f55;
	fma.rn.f32 	%f215, %f214, 0f3BBB989D, 0f3F000000;
	cvt.sat.f32.f32 	%f216, %f215;
	fma.rm.f32 	%f217, %f216, %f60, %f59;
	add.f32 	%f218, %f217, 0fCB40007F;
	neg.f32 	%f219, %f218;
	fma.rn.f32 	%f220, %f214, 0f3FB8AA3B, %f219;
	fma.rn.f32 	%f221, %f214, 0f32A57060, %f220;
	mov.b32 	%r44, %f217;
	shl.b32 	%r45, %r44, 23;
	mov.b32 	%f222, %r45;
	ex2.approx.ftz.f32 	%f223, %f221;
	mul.f32 	%f224, %f223, %f222;
	add.f32 	%f225, %f213, %f224;
	sub.f32 	%f226, %f15, %f55;
	fma.rn.f32 	%f227, %f226, 0f3BBB989D, 0f3F000000;
	cvt.sat.f32.f32 	%f228, %f227;
	fma.rm.f32 	%f229, %f228, %f60, %f59;
	add.f32 	%f230, %f229, 0fCB40007F;
	neg.f32 	%f231, %f230;
	fma.rn.f32 	%f232, %f226, 0f3FB8AA3B, %f231;
	fma.rn.f32 	%f233, %f226, 0f32A57060, %f232;
	mov.b32 	%r46, %f229;
	shl.b32 	%r47, %r46, 23;
	mov.b32 	%f234, %r47;
	ex2.approx.ftz.f32 	%f235, %f233;
	mul.f32 	%f236, %f235, %f234;
	add.f32 	%f237, %f225, %f236;
	mov.b32 	%r48, %f237;
	shfl.sync.bfly.b32	%r49|%p8, %r48, 16, 31, -1;
	mov.b32 	%f238, %r49;
	add.f32 	%f239, %f237, %f238;
	mov.b32 	%r50, %f239;
	shfl.sync.bfly.b32	%r51|%p9, %r50, 8, 31, -1;
	mov.b32 	%f240, %r51;
	add.f32 	%f241, %f239, %f240;
	mov.b32 	%r52, %f241;
	shfl.sync.bfly.b32	%r53|%p10, %r52, 4, 31, -1;
	mov.b32 	%f242, %r53;
	add.f32 	%f243, %f241, %f242;
	mov.b32 	%r54, %f243;
	shfl.sync.bfly.b32	%r55|%p11, %r54, 2, 31, -1;
	mov.b32 	%f244, %r55;
	add.f32 	%f245, %f243, %f244;
	mov.b32 	%r56, %f245;
	shfl.sync.bfly.b32	%r57|%p12, %r56, 1, 31, -1;
	mov.b32 	%f246, %r57;
	add.f32 	%f247, %f245, %f246;
	div.rn.f32 	%f16, %f68, %f247;
	div.rn.f32 	%f17, %f80, %f247;
	div.rn.f32 	%f18, %f92, %f247;
	div.rn.f32 	%f19, %f104, %f247;
	div.rn.f32 	%f20, %f116, %f247;
	div.rn.f32 	%f21, %f128, %f247;
	div.rn.f32 	%f22, %f140, %f247;
	div.rn.f32 	%f23, %f152, %f247;
	div.rn.f32 	%f24, %f164, %f247;
	div.rn.f32 	%f25, %f176, %f247;
	div.rn.f32 	%f26, %f188, %f247;
	div.rn.f32 	%f27, %f200, %f247;
	div.rn.f32 	%f28, %f212, %f247;
	div.rn.f32 	%f29, %f224, %f247;
	div.rn.f32 	%f30, %f236, %f247;
	mad.lo.s64 	%rd25, %rd28, %rd13, %rd4;
	// begin inline asm
	{  cvt.rn.bf16.f32 %rs16, %f16;}

	// end inline asm
	shl.b64 	%rd26, %rd25, 1;
	add.s64 	%rd27, %rd5, %rd26;
	st.global.u16 	[%rd27], %rs16;
	// begin inline asm
	{  cvt.rn.bf16.f32 %rs17, %f17;}

	// end inline asm
	st.global.u16 	[%rd27+64], %rs17;
	// begin inline asm
	{  cvt.rn.bf16.f32 %rs18, %f18;}

	// end inline asm
	st.global.u16 	[%rd27+128], %rs18;
	// begin inline asm
	{  cvt.rn.bf16.f32 %rs19, %f19;}

	// end inline asm
	st.global.u16 	[%rd27+192], %rs19;
	// begin inline asm
	{  cvt.rn.bf16.f32 %rs20, %f20;}

	// end inline asm
	st.global.u16 	[%rd27+256], %rs20;
	// begin inline asm
	{  cvt.rn.bf16.f32 %rs21, %f21;}

	// end inline asm
	st.global.u16 	[%rd27+320], %rs21;
	// begin inline asm
	{  cvt.rn.bf16.f32 %rs22, %f22;}

	// end inline asm
	st.global.u16 	[%rd27+384], %rs22;
	// begin inline asm
	{  cvt.rn.bf16.f32 %rs23, %f23;}

	// end inline asm
	st.global.u16 	[%rd27+448], %rs23;
	// begin inline asm
	{  cvt.rn.bf16.f32 %rs24, %f24;}

	// end inline asm
	st.global.u16 	[%rd27+512], %rs24;
	// begin inline asm
	{  cvt.rn.bf16.f32 %rs25, %f25;}

	// end inline asm
	st.global.u16 	[%rd27+576], %rs25;
	// begin inline asm
	{  cvt.rn.bf16.f32 %rs26, %f26;}

	// end inline asm
	st.global.u16 	[%rd27+640], %rs26;
	// begin inline asm
	{  cvt.rn.bf16.f32 %rs27, %f27;}

	// end inline asm
	st.global.u16 	[%rd27+704], %rs27;
	// begin inline asm
	{  cvt.rn.bf16.f32 %rs28, %f28;}

	// end inline asm
	st.global.u16 	[%rd27+768], %rs28;
	// begin inline asm
	{  cvt.rn.bf16.f32 %rs29, %f29;}

	// end inline asm
	st.global.u16 	[%rd27+832], %rs29;
	// begin inline asm
	{  cvt.rn.bf16.f32 %rs30, %f30;}

	// end inline asm
	st.global.u16 	[%rd27+896], %rs30;
	add.s64 	%rd28, %rd28, %rd7;
	setp.lt.s64 	%p13, %rd28, %rd14;
	@%p13 bra 	$L__BB404_4;
$L__BB404_5:
	ret;

}
	// .globl	_Z15SoftmaxWarpImplI10DirectLoadI13__nv_bfloat16fE11DirectStoreIfS1_EfLi1ELi15ELi32ELi1ELb1EL9Algorithm0EEvT_T0_ll
.visible .entry _Z15SoftmaxWarpImplI10DirectLoadI13__nv_bfloat16fE11DirectStoreIfS1_EfLi1ELi15ELi32ELi1ELb1EL9Algorithm0EEvT_T0_ll(
	.param .align 8 .b8 _Z15SoftmaxWarpImplI10DirectLoadI13__nv_bfloat16fE11DirectStoreIfS1_EfLi1ELi15ELi32ELi1ELb1EL9Algorithm0EEvT_T0_ll_param_0[16],
	.param .align 8 .b8 _Z15SoftmaxWarpImplI10DirectLoadI13__nv_bfloat16fE11DirectStoreIfS1_EfLi1ELi15ELi32ELi1ELb1EL9Algorithm0EEvT_T0_ll_param_1[16],
	.param .u64 _Z15SoftmaxWarpImplI10DirectLoadI13__nv_bfloat16fE11DirectStoreIfS1_EfLi1ELi15ELi32ELi1ELb1EL9Algorithm0EEvT_T0_ll_param_2,
	.param .u64 _Z15SoftmaxWarpImplI10DirectLoadI13__nv_bfloat16fE11DirectStoreIfS1_EfLi1ELi15ELi32ELi1ELb1EL9Algorithm0EEvT_T0_ll_param_3
)
{
	.reg .pred 	%p<44>;
	.reg .b16 	%rs<31>;
	.reg .b32 	%r<72>;
	.reg .b32 	%f<353>;
	.reg .b64 	%rd<42>;

	ld.param.u64 	%rd28, [_Z15SoftmaxWarpImplI10DirectLoadI13__nv_bfloat16fE11DirectStoreIfS1_EfLi1ELi15ELi32ELi1ELb1EL9Algorithm0EEvT_T0_ll_param_0+8];
	ld.param.u64 	%rd27, [_Z15SoftmaxWarpImplI10DirectLoadI13__nv_bfloat16fE11DirectStoreIfS1_EfLi1ELi15ELi32ELi1ELb1EL9Algorithm0EEvT_T0_ll_param_0];
	ld.param.u64 	%rd2, [_Z15SoftmaxWarpImplI10DirectLoadI13__nv_bfloat16fE11DirectStoreIfS1_EfLi1ELi15ELi32ELi1ELb1EL9Algorithm0EEvT_T0_ll_param_1];
	ld.param.u64 	%rd3, [_Z15SoftmaxWarpImplI10DirectLoadI13__nv_bfloat16fE11DirectStoreIfS1_EfLi1ELi15ELi32ELi1ELb1EL9Algorithm0EEvT_T0_ll_param_1+8];
	ld.param.u64 	%rd29, [_Z15SoftmaxWarpImplI10DirectLoadI13__nv_bfloat16fE11DirectStoreIfS1_EfLi1ELi15ELi32ELi1ELb1EL9Algorithm0EEvT_T0_ll_param_2];
	ld.param.u64 	%rd30, [_Z15SoftmaxWarpImplI10DirectLoadI13__nv_bfloat16fE11DirectStoreIfS1_EfLi1ELi15ELi32ELi1ELb1EL9Algorithm0EEvT_T0_ll_param_3];
	setp.lt.s64 	%p1, %rd30, 481;
	@%p1 bra 	$L__BB405_2;
	mov.u64 	%rd31, $str;
	cvta.global.u64 	%rd32, %rd31;
	mov.u64 	%rd33, $str$1;
	cvta.global.u64 	%rd34, %rd33;
	mov.u64 	%rd35, __unnamed_396;
	cvta.global.u64 	%rd36, %rd35;
	{ // callseq 395, 0
	.param .b64 param0;
	st.param.b64 	[param0], %rd32;
	.param .b64 param1;
	st.param.b64 	[param1], %rd34;
	.param .b32 param2;
	st.param.b32 	[param2], 358;
	.param .b64 param3;
	st.param.b64 	[param3], %rd36;
	.param .b64 param4;
	st.param.b64 	[param4], 1;
	call.uni 
	__assertfail, 
	(
	param0, 
	param1, 
	param2, 
	param3, 
	param4
	);
	} // callseq 395
$L__BB405_2:
	mov.u32 	%r2, %nctaid.x;
	mov.u32 	%r3, %ntid.y;
	mul.lo.s32 	%r1, %r2, %r3;
	mov.u32 	%r4, %ctaid.x;
	mov.u32 	%r5, %tid.y;
	mad.lo.s32 	%r6, %r4, %r3, %r5;
	cvt.s64.s32 	%rd41, %r6;
	setp.le.s64 	%p2, %rd29, %rd41;
	@%p2 bra 	$L__BB405_65;
	mov.u32 	%r7, %tid.x;
	cvt.u64.u32 	%rd5, %r7;
	add.s32 	%r8, %r7, 32;
	cvt.u64.u32 	%rd6, %r8;
	add.s32 	%r9, %r7, 64;
	cvt.u64.u32 	%rd7, %r9;
	add.s32 	%r10, %r7, 96;
	cvt.u64.u32 	%rd8, %r10;
	add.s32 	%r11, %r7, 128;
	cvt.u64.u32 	%rd9, %r11;
	add.s32 	%r12, %r7, 160;
	cvt.u64.u32 	%rd10, %r12;
	add.s32 	%r13, %r7, 192;
	cvt.u64.u32 	%rd11, %r13;
	add.s32 	%r14, %r7, 224;
	cvt.u64.u32 	%rd12, %r14;
	add.s32 	%r15, %r7, 256;
	cvt.u64.u32 	%rd13, %r15;
	add.s32 	%r16, %r7, 288;
	cvt.u64.u32 	%rd14, %r16;
	add.s32 	%r17, %r7, 320;
	cvt.u64.u32 	%rd15, %r17;
	add.s32 	%r18, %r7, 352;
	cvt.u64.u32 	%rd16, %r18;
	add.s32 	%r19, %r7, 384;
	cvt.u64.u32 	%rd17, %r19;
	add.s32 	%r20, %r7, 416;
	cvt.u64.u32 	%rd18, %r20;
	add.s32 	%r21, %r7, 448;
	cvt.u64.u32 	%rd19, %r21;
	cvta.to.global.u64 	%rd20, %rd2;
	cvta.to.global.u64 	%rd21, %rd27;
	cvt.s64.s32 	%rd22, %r1;
$L__BB405_4:
	setp.le.s64 	%p3, %rd30, %rd5;
	mad.lo.s64 	%rd37, %rd41, %rd28, %rd5;
	shl.b64 	%rd38, %rd37, 1;
	add.s64 	%rd24, %rd21, %rd38;
	mov.f32 	%f323, 0fFF800000;
	mov.f32 	%f326, %f323;
	@%p3 bra 	$L__BB405_6;
	ld.global.u16 	%rs1, [%rd24];
	// begin inline asm
	{ cvt.f32.bf16 %f323, %rs1;}

	// end inline asm
	max.f32 	%f326, %f323, 0fFF800000;
$L__BB405_6:
	setp.le.s64 	%p4, %rd30, %rd6;
	mov.f32 	%f325, 0fFF800000;
	@%p4 bra 	$L__BB405_8;
	ld.global.u16 	%rs2, [%rd24+64];
	// begin inline asm
	{ cvt.f32.bf16 %f325, %rs2;}

	// end inline asm
	max.f32 	%f326, %f326, %f325;
$L__BB405_8:
	setp.le.s64 	%p5, %rd30, %rd7;
	mov.f32 	%f327, 0fFF800000;
	@%p5 bra 	$L__BB405_10;
	ld.global.u16 	%rs3, [%rd24+128];
	// begin inline asm
	{ cvt.f32.bf16 %f327, %rs3;}

	// end inline asm
	max.f32 	%f326, %f326, %f327;
$L__BB405_10:
	setp.le.s64 	%p6, %rd30, %rd8;
	mov.f32 	%f329, 0fFF800000;
	@%p6 bra 	$L__BB405_12;
	ld.global.u16 	%rs4, [%rd24+192];
	// begin inline asm
	{ cvt.f32.bf16 %f329, %rs4;}

	// end inline asm
	max.f32 	%f326, %f326, %f329;
$L__BB405_12:
	setp.le.s64 	%p7, %rd30, %rd9;
	mov.f32 	%f331, 0fFF800000;
	@%p7 bra 	$L__BB405_14;
	ld.global.u16 	%rs5, [%rd24+256];
	// begin inline asm
	{ cvt.f32.bf16 %f331, %rs5;}

	// end inline asm
	max.f32 	%f326, %f326, %f331;
$L__BB405_14:
	setp.le.s64 	%p8, %rd30, %rd10;
	mov.f32 	%f333, 0fFF800000;
	@%p8 bra 	$L__BB405_16;
	ld.global.u16 	%rs6, [%rd24+320];
	// begin inline asm
	{ cvt.f32.bf16 %f333, %rs6;}

	// end inline asm
	max.f32 	%f326, %f326, %f333;
$L__BB405_16:
	setp.le.s64 	%p9, %rd30, %rd11;
	mov.f32 	%f335, 0fFF800000;
	@%p9 bra 	$L__BB405_18;
	ld.global.u16 	%rs7, [%rd24+384];
	// begin inline asm
	{ cvt.f32.bf16 %f335, %rs7;}

	// end inline asm
	max.f32 	%f326, %f326, %f335;
$L__BB405_18:
	setp.le.s64 	%p10, %rd30, %rd12;
	mov.f32 	%f337, 0fFF800000;
	@%p10 bra 	$L__BB405_20;
	ld.global.u16 	%rs8, [%rd24+448];
	// begin inline asm
	{ cvt.f32.bf16 %f337, %rs8;}

	// end inline asm
	max.f32 	%f326, %f326, %f337;
$L__BB405_20:
	setp.le.s64 	%p11, %rd30, %rd13;
	mov.f32 	%f339, 0fFF800000;
	@%p11 bra 	$L__BB405_22;
	ld.global.u16 	%rs9, [%rd24+512];
	// begin inline asm
	{ cvt.f32.bf16 %f339, %rs9;}

	// end inline asm
	max.f32 	%f326, %f326, %f339;
$L__BB405_22:
	setp.le.s64 	%p12, %rd30, %rd14;
	mov.f32 	%f341, 0fFF800000;
	@%p12 bra 	$L__BB405_24;
	ld.global.u16 	%rs10, [%rd24+576];
	// begin inline asm
	{ cvt.f32.bf16 %f341, %rs10;}

	// end inline asm
	max.f32 	%f326, %f326, %f341;
$L__BB405_24:
	setp.le.s64 	%p13, %rd30, %rd15;
	mov.f32 	%f343, 0fFF800000;
	@%p13 bra 	$L__BB405_26;
	ld.global.u16 	%rs11, [%rd24+640];
	// begin inline asm
	{ cvt.f32.bf16 %f343, %rs11;}

	// end inline asm
	max.f32 	%f326, %f326, %f343;
$L__BB405_26:
	setp.le.s64 	%p14, %rd30, %rd16;
	mov.f32 	%f345, 0fFF800000;
	@%p14 bra 	$L__BB405_28;
	ld.global.u16 	%rs12, [%rd24+704];
	// begin inline asm
	{ cvt.f32.bf16 %f345, %rs12;}

	// end inline asm
	max.f32 	%f326, %f326, %f345;
$L__BB405_28:
	setp.le.s64 	%p15, %rd30, %rd17;
	mov.f32 	%f347, 0fFF800000;
	@%p15 bra 	$L__BB405_30;
	ld.global.u16 	%rs13, [%rd24+768];
	// begin inline asm
	{ cvt.f32.bf16 %f347, %rs13;}

	// end inline asm
	max.f32 	%f326, %f326, %f347;
$L__BB405_30:
	setp.le.s64 	%p16, %rd30, %rd18;
	mov.f32 	%f349, 0fFF800000;
	@%p16 bra 	$L__BB405_32;
	ld.global.u16 	%rs14, [%rd24+832];
	// begin inline asm
	{ cvt.f32.bf16 %f349, %rs14;}

	// end inline asm
	max.f32 	%f326, %f326, %f349;
$L__BB405_32:
	setp.le.s64 	%p17, %rd30, %rd19;
	mov.f32 	%f351, 0fFF800000;
	@%p17 bra 	$L__BB405_34;
	ld.global.u16 	%rs15, [%rd24+896];
	// begin inline asm
	{ cvt.f32.bf16 %f351, %rs15;}

	// end inline asm
	max.f32 	%f326, %f326, %f351;
$L__BB405_34:
	setp.le.s64 	%p18, %rd30, %rd5;
	mov.b32 	%r22, %f326;
	shfl.sync.bfly.b32	%r23|%p19, %r22, 16, 31, -1;
	mov.b32 	%f106, %r23;
	max.f32 	%f107, %f326, %f106;
	mov.b32 	%r24, %f107;
	shfl.sync.bfly.b32	%r25|%p20, %r24, 8, 31, -1;
	mov.b32 	%f108, %r25;
	max.f32 	%f109, %f107, %f108;
	mov.b32 	%r26, %f109;
	shfl.sync.bfly.b32	%r27|%p21, %r26, 4, 31, -1;
	mov.b32 	%f110, %r27;
	max.f32 	%f111, %f109, %f110;
	mov.b32 	%r28, %f111;
	shfl.sync.bfly.b32	%r29|%p22, %r28, 2, 31, -1;
	mov.b32 	%f112, %r29;
	max.f32 	%f113, %f111, %f112;
	mov.b32 	%r30, %f113;
	shfl.sync.bfly.b32	%r31|%p23, %r30, 1, 31, -1;
	mov.b32 	%f114, %r31;
	max.f32 	%f115, %f113, %f114;
	sub.f32 	%f116, %f323, %f115;
	fma.rn.f32 	%f117, %f116, 0f3BBB989D, 0f3F000000;
	cvt.sat.f32.f32 	%f118, %f117;
	mov.f32 	%f119, 0f4B400001;
	mov.f32 	%f120, 0f437C0000;
	fma.rm.f32 	%f121, %f118, %f120, %f119;
	add.f32 	%f122, %f121, 0fCB40007F;
	neg.f32 	%f123, %f122;
	fma.rn.f32 	%f124, %f116, 0f3FB8AA3B, %f123;
	fma.rn.f32 	%f125, %f116, 0f32A57060, %f124;
	mov.b32 	%r32, %f121;
	shl.b32 	%r33, %r32, 23;
	mov.b32 	%f126, %r33;
	ex2.approx.ftz.f32 	%f127, %f125;
	mul.f32 	%f128, %f127, %f126;
	add.f32 	%f129, %f128, 0f00000000;
	sub.f32 	%f130, %f325, %f115;
	fma.rn.f32 	%f131, %f130, 0f3BBB989D, 0f3F000000;
	cvt.sat.f32.f32 	%f132, %f131;
	fma.rm.f32 	%f133, %f132, %f120, %f119;
	add.f32 	%f134, %f133, 0fCB40007F;
	neg.f32 	%f135, %f134;
	fma.rn.f32 	%f136, %f130, 0f3FB8AA3B, %f135;
	fma.rn.f32 	%f137, %f130, 0f32A57060, %f136;
	mov.b32 	%r34, %f133;
	shl.b32 	%r35, %r34, 23;
	mov.b32 	%f138, %r35;
	ex2.approx.ftz.f32 	%f139, %f137;
	mul.f32 	%f140, %f139, %f138;
	add.f32 	%f141, %f129, %f140;
	sub.f32 	%f142, %f327, %f115;
	fma.rn.f32 	%f143, %f142, 0f3BBB989D, 0f3F000000;
	cvt.sat.f32.f32 	%f144, %f143;
	fma.rm.f32 	%f145, %f144, %f120, %f119;
	add.f32 	%f146, %f145, 0fCB40007F;
	neg.f32 	%f147, %f146;
	fma.rn.f32 	%f148, %f142, 0f3FB8AA3B, %f147;
	fma.rn.f32 	%f149, %f142, 0f32A57060, %f148;
	mov.b32 	%r36, %f145;
	shl.b32 	%r37, %r36, 23;
	mov.b32 	%f150, %r37;
	ex2.approx.ftz.f32 	%f151, %f149;
	mul.f32 	%f152, %f151, %f150;
	add.f32 	%f153, %f141, %f152;
	sub.f32 	%f154, %f329, %f115;
	fma.rn.f32 	%f155, %f154, 0f3BBB989D, 0f3F000000;
	cvt.sat.f32.f32 	%f156, %f155;
	fma.rm.f32 	%f157, %f156, %f120, %f119;
	add.f32 	%f158, %f157, 0fCB40007F;
	neg.f32 	%f159, %f158;
	fma.rn.f32 	%f160, %f154, 0f3FB8AA3B, %f159;
	fma.rn.f32 	%f161, %f154, 0f32A57060, %f160;
	mov.b32 	%r38, %f157;
	shl.b32 	%r39, %r38, 23;
	mov.b32 	%f162, %r39;
	ex2.approx.ftz.f32 	%f163, %f161;
	mul.f32 	%f164, %f163, %f162;
	add.f32 	%f165, %f153, %f164;
	sub.f32 	%f166, %f331, %f115;
	fma.rn.f32 	%f167, %f166, 0f3BBB989D, 0f3F000000;
	cvt.sat.f32.f32 	%f168, %f167;
	fma.rm.f32 	%f169, %f168, %f120, %f119;
	add.f32 	%f170, %f169, 0fCB40007F;
	neg.f32 	%f171, %f170;
	fma.rn.f32 	%f172, %f166, 0f3FB8AA3B, %f171;
	fma.rn.f32 	%f173, %f166, 0f32A57060, %f172;
	mov.b32 	%r40, %f169;
	shl.b32 	%r41, %r40, 23;
	mov.b32 	%f174, %r41;
	ex2.approx.ftz.f32 	%f175, %f173;
	mul.f32 	%f176, %f175, %f174;
	add.f32 	%f177, %f165, %f176;
	sub.f32 	%f178, %f333, %f115;
	fma.rn.f32 	%f179, %f178, 0f3BBB989D, 0f3F000000;
	cvt.sat.f32.f32 	%f180, %f179;
	fma.rm.f32 	%f181, %f180, %f120, %f119;
	add.f32 	%f182, %f181, 0fCB40007F;
	neg.f32 	%f183, %f182;
	fma.rn.f32 	%f184, %f178, 0f3FB8AA3B, %f183;
	fma.rn.f32 	%f185, %f178, 0f32A57060, %f184;
	mov.b32 	%r42, %f181;
	shl.b32 	%r43, %r42, 23;
	mov.b32 	%f186, %r43;
	ex2.approx.ftz.f32 	%f187, %f185;
	mul.f32 	%f188, %f187, %f186;
	add.f32 	%f189, %f177, %f188;
	sub.f32 	%f190, %f335, %f115;
	fma.rn.f32 	%f191, %f190, 0f3BBB989D, 0f3F000000;
	cvt.sat.f32.f32 	%f192, %f191;
	fma.rm.f32 	%f193, %f192, %f120, %f119;
	add.f32 	%f194, %f193, 0fCB40007F;
	neg.f32 	%f195, %f194;
	fma.rn.f32 	%f196, %f190, 0f3FB8AA3B, %f195;
	fma.rn.f32 	%f197, %f190, 0f32A57060, %f196;
	mov.b32 	%r44, %f193;
	shl.b32 	%r45, %r44, 23;
	mov.b32 	%f198, %r45;
	ex2.approx.ftz.f32 	%f199, %f197;
	mul.f32 	%f200, %f199, %f198;
	add.f32 	%f201, %f189, %f200;
	sub.f32 	%f202, %f337, %f115;
	fma.rn.f32 	%f203, %f202, 0f3BBB989D, 0f3F000000;
	cvt.sat.f32.f32 	%f204, %f203;
	fma.rm.f32 	%f205, %f204, %f120, %f119;
	add.f32 	%f206, %f205, 0fCB40007F;
	neg.f32 	%f207, %f206;
	fma.rn.f32 	%f208, %f202, 0f3FB8AA3B, %f207;
	fma.rn.f32 	%f209, %f202, 0f32A57060, %f208;
	mov.b32 	%r46, %f205;
	shl.b32 	%r47, %r46, 23;
	mov.b32 	%f210, %r47;
	ex2.approx.ftz.f32 	%f211, %f209;
	mul.f32 	%f212, %f211, %f210;
	add.f32 	%f213, %f201, %f212;
	sub.f32 	%f214, %f339, %f115;
	fma.rn.f32 	%f215, %f214, 0f3BBB989D, 0f3F000000;
	cvt.sat.f32.f32 	%f216, %f215;
	fma.rm.f32 	%f217, %f216, %f120, %f119;
	add.f32 	%f218, %f217, 0fCB40007F;
	neg.f32 	%f219, %f218;
	fma.rn.f32 	%f220, %f214, 0f3FB8AA3B, %f219;
	fma.rn.f32 	%f221, %f214, 0f32A57060, %f220;
	mov.b32 	%r48, %f217;
	shl.b32 	%r49, %r48, 23;
	mov.b32 	%f222, %r49;
	ex2.approx.ftz.f32 	%f223, %f221;
	mul.f32 	%f224, %f223, %f222;
	add.f32 	%f225, %f213, %f224;
	sub.f32 	%f226, %f341, %f115;
	fma.rn.f32 	%f227, %f226, 0f3BBB989D, 0f3F000000;
	cvt.sat.f32.f32 	%f228, %f227;
	fma.rm.f32 	%f229, %f228, %f120, %f119;
	add.f32 	%f230, %f229, 0fCB40007F;
	neg.f32 	%f231, %f230;
	fma.rn.f32 	%f232, %f226, 0f3FB8AA3B, %f231;
	fma.rn.f32 	%f233, %f226, 0f32A57060, %f232;
	mov.b32 	%r50, %f229;
	shl.b32 	%r51, %r50, 23;
	mov.b32 	%f234, %r51;
	ex2.approx.ftz.f32 	%f235, %f233;
	mul.f32 	%f236, %f235, %f234;
	add.f32 	%f237, %f225, %f236;
	sub.f32 	%f238, %f343, %f115;
	fma.rn.f32 	%f239, %f238, 0f3BBB989D, 0f3F000000;
	cvt.sat.f32.f32 	%f240, %f239;
	fma.rm.f32 	%f241, %f240, %f120, %f119;
	add.f32 	%f242, %f241, 0fCB40007F;
	neg.f32 	%f243, %f242;
	fma.rn.f32 	%f244, %f238, 0f3FB8AA3B, %f243;
	fma.rn.f32 	%f245, %f238, 0f32A57060, %f244;
	mov.b32 	%r52, %f241;
	shl.b32 	%r53, %r52, 23;
	mov.b32 	%f246, %r53;
	ex2.approx.ftz.f32 	%f247, %f245;
	mul.f32 	%f248, %f247, %f246;
	add.f32 	%f249, %f237, %f248;
	sub.f32 	%f250, %f345, %f115;
	fma.rn.f32 	%f251, %f250, 0f3BBB989D, 0f3F000000;
	cvt.sat.f32.f32 	%f252, %f251;
	fma.rm.f32 	%f253, %f252, %f120, %f119;
	add.f32 	%f254, %f253, 0fCB40007F;
	neg.f32 	%f255, %f254;
	fma.rn.f32 	%f256, %f250, 0f3FB8AA3B, %f255;
	fma.rn.f32 	%f257, %f250, 0f32A57060, %f256;
	mov.b32 	%r54, %f253;
	shl.b32 	%r55, %r54, 23;
	mov.b32 	%f258, %r55;
	ex2.approx.ftz.f32 	%f259, %f257;
	mul.f32 	%f260, %f259, %f258;
	add.f32 	%f261, %f249, %f260;
	sub.f32 	%f262, %f347, %f115;
	fma.rn.f32 	%f263, %f262, 0f3BBB989D, 0f3F000000;
	cvt.sat.f32.f32 	%f264, %f263;
	fma.rm.f32 	%f265, %f264, %f120, %f119;
	add.f32 	%f266, %f265, 0fCB40007F;
	neg.f32 	%f267, %f266;
	fma.rn.f32 	%f268, %f262, 0f3FB8AA3B, %f267;
	fma.rn.f32 	%f269, %f262, 0f32A57060, %f268;
	mov.b32 	%r56, %f265;
	shl.b32 	%r57, %r56, 23;
	mov.b32 	%f270, %r57;
	ex2.approx.ftz.f32 	%f271, %f269;
	mul.f32 	%f272, %f271, %f270;
	add.f32 	%f273, %f261, %f272;
	sub.f32 	%f274, %f349, %f115;
	fma.rn.f32 	%f275, %f274, 0f3BBB989D, 0f3F000000;
	cvt.sat.f32.f32 	%f276, %f275;
	fma.rm.f32 	%f277, %f276, %f120, %f119;
	add.f32 	%f278, %f277, 0fCB40007F;
	neg.f32 	%f279, %f278;
	fma.rn.f32 	%f280, %f274, 0f3FB8AA3B, %f279;
	fma.rn.f32 	%f281, %f274, 0f32A57060, %f280;
	mov.b32 	%r58, %f277;
	shl.b32 	%r59, %r58, 23;
	mov.b32 	%f282, %r59;
	ex2.approx.ftz.f32 	%f283, %f281;
	mul.f32 	%f284, %f283, %f282;
	add.f32 	%f285, %f273, %f284;
	sub.f32 	%f286, %f351, %f115;
	fma.rn.f32 	%f287, %f286, 0f3BBB989D, 0f3F000000;
	cvt.sat.f32.f32 	%f288, %f287;
	fma.rm.f32 	%f289, %f288, %f120, %f119;
	add.f32 	%f290, %f289, 0fCB40007F;
	neg.f32 	%f291, %f290;
	fma.rn.f32 	%f292, %f286, 0f3FB8AA3B, %f291;
	fma.rn.f32 	%f293, %f286, 0f32A57060, %f292;
	mov.b32 	%r60, %f289;
	shl.b32 	%r61, %r60, 23;
	mov.b32 	%f294, %r61;
	ex2.approx.ftz.f32 	%f295, %f293;
	mul.f32 	%f296, %f295, %f294;
	add.f32 	%f297, %f285, %f296;
	mov.b32 	%r62, %f297;
	shfl.sync.bfly.b32	%r63|%p24, %r62, 16, 31, -1;
	mov.b32 	%f298, %r63;
	add.f32 	%f299, %f297, %f298;
	mov.b32 	%r64, %f299;
	shfl.sync.bfly.b32	%r65|%p25, %r64, 8, 31, -1;
	mov.b32 	%f300, %r65;
	add.f32 	%f301, %f299, %f300;
	mov.b32 	%r66, %f301;
	shfl.sync.bfly.b32	%r67|%p26, %r66, 4, 31, -1;
	mov.b32 	%f302, %r67;
	add.f32 	%f303, %f301, %f302;
	mov.b32 	%r68, %f303;
	shfl.sync.bfly.b32	%r69|%p27, %r68, 2, 31, -1;
	mov.b32 	%f304, %r69;
	add.f32 	%f305, %f303, %f304;
	mov.b32 	%r70, %f305;
	shfl.sync.bfly.b32	%r71|%p28, %r70, 1, 31, -1;
	mov.b32 	%f306, %r71;
	add.f32 	%f307, %f305, %f306;
	div.rn.f32 	%f61, %f128, %f307;
	div.rn.f32 	%f62, %f140, %f307;
	div.rn.f32 	%f63, %f152, %f307;
	div.rn.f32 	%f64, %f164, %f307;
	div.rn.f32 	%f65, %f176, %f307;
	div.rn.f32 	%f66, %f188, %f307;
	div.rn.f32 	%f67, %f200, %f307;
	div.rn.f32 	%f68, %f212, %f307;
	div.rn.f32 	%f69, %f224, %f307;
	div.rn.f32 	%f70, %f236, %f307;
	div.rn.f32 	%f71, %f248, %f307;
	div.rn.f32 	%f72, %f260, %f307;
	div.rn.f32 	%f73, %f272, %f307;
	div.rn.f32 	%f74, %f284, %f307;
	div.rn.f32 	%f75, %f296, %f307;
	mad.lo.s64 	%rd39, %rd41, %rd3, %rd5;
	shl.b64 	%rd40, %rd39, 1;
	add.s64 	%rd25, %rd20, %rd40;
	@%p18 bra 	$L__BB405_36;
	// begin inline asm
	{  cvt.rn.bf16.f32 %rs16, %f61;}

	// end inline asm
	st.global.u16 	[%rd25], %rs16;
$L__BB405_36:
	setp.le.s64 	%p29, %rd30, %rd6;
	@%p29 bra 	$L__BB405_38;
	// begin inline asm
	{  cvt.rn.bf16.f32 %rs17, %f62;}

	// end inline asm
	st.global.u16 	[%rd25+64], %rs17;
$L__BB405_38:
	setp.le.s64 	%p30, %rd30, %rd7;
	@%p30 bra 	$L__BB405_40;
	// begin inline asm
	{  cvt.rn.bf16.f32 %rs18, %f63;}

	// end inline asm
	st.global.u16 	[%rd25+128], %rs18;
$L__BB405_40:
	setp.le.s64 	%p31, %rd30, %rd8;
	@%p31 bra 	$L__BB405_42;
	// begin inline asm
	{  cvt.rn.bf16.f32 %rs19, %f64;}

	// end inline asm
	st.global.u16 	[%rd25+192], %rs19;
$L__BB405_42:
	setp.le.s64 	%p32, %rd30, %rd9;
	@%p32 bra 	$L__BB405_44;
	// begin inline asm
	{  cvt.rn.bf16.f32 %rs20, %f65;}

	// end inline asm
	st.global.u16 	[%rd25+256], %rs20;
$L__BB405_44:
	setp.le.s64 	%p33, %rd30, %rd10;
	@%p33 bra 	$L__BB405_46;
	// begin inline asm
	{  cvt.rn.bf16.f32 %rs21, %f66;}

	// end inline asm
	st.global.u16 	[%rd25+320], %rs21;
$L__BB405_46:
	setp.le.s64 	%p34, %rd30, %rd11;
	@%p34 bra 	$L__BB405_48;
	// begin inline asm
	{  cvt.rn.bf16.f32 %rs22, %f67;}

	// end inline asm
	st.global.u16 	[%rd25+384], %rs22;
$L__BB405_48:
	setp.le.s64 	%p35, %rd30, %rd12;
	@%p35 bra 	$L__BB405_50;
	// begin inline asm
	{  cvt.rn.bf16.f32 %rs23, %f68;}

	// end inline asm
	st.global.u16 	[%rd25+448], %rs23;
$L__BB405_50:
	setp.le.s64 	%p36, %rd30, %rd13;
	@%p36 bra 	$L__BB405_52;
	// begin inline asm
	{  cvt.rn.bf16.f32 %rs24, %f69;}

	// end inline asm
	st.global.u16 	[%rd25+512], %rs24;
$L__BB405_52:
	setp.le.s64 	%p37, %rd30, %rd14;
	@%p37 bra 	$L__BB405_54;
	// begin inline asm
	{  cvt.rn.bf16.f32 %rs25, %f70;}

	// end inline asm
	st.global.u16 	[%rd25+576], %rs25;
$L__BB405_54:
	setp.le.s64 	%p38, %rd30, %rd15;
	@%p38 bra 	$L__BB405_56;
	// begin inline asm
	{  cvt.rn.bf16.f32 %rs26, %f71;}

	// end inline asm
	st.global.u16 	[%rd25+640], %rs26;
$L__BB405_56:
	setp.le.s64 	%p39, %rd30, %rd16;
	@%p39 bra 	$L__BB405_58;
	// begin inline asm
	{  cvt.rn.bf16.f32 %rs27, %f72;}

	// end inline asm
	st.global.u16 	[%rd25+704], %rs27;
$L__BB405_58:
	setp.le.s64 	%p40, %rd30, %rd17;
	@%p40 bra 	$L__BB405_60;
	// begin inline asm
	{  cvt.rn.bf16.f32 %rs28, %f73;}

	// end inline asm
	st.global.u16 	[%rd25+768], %rs28;
$L__BB405_60:
	setp.le.s64 	%p41, %rd30, %rd18;
	@%p41 bra 	$L__BB405_62;
	// begin inline asm
	{  cvt.rn.bf16.f32 %rs29, %f74;}

	// end inline asm
	st.global.u16 	[%rd25+832], %rs29;
$L__BB405_62:
	setp.le.s64 	%p42, %rd30, %rd19;
	@%p42 bra 	$L__BB405_64;
	// begin inline asm
	{  cvt.rn.bf16.f32 %rs30, %f75;}

	// end inline asm
	st.global.u16 	[%rd25+896], %rs30;
$L__BB405_64:
	add.s64 	%rd41, %rd41, %rd22;
	setp.lt.s64 	%p43, %rd41, %rd29;
	@%p43 bra 	$L__BB405_4;
$L__BB405_65:
	ret;

}
	// .globl	_Z15SoftmaxWarpImplI10DirectLoadI13__nv_bfloat16fE11DirectStoreIfS1_EfLi1ELi16ELi32ELi1ELb0EL9Algorithm0EEvT_T0_ll
.visible .entry _Z15SoftmaxWarpImplI10DirectLoadI13__nv_bfloat16fE11DirectStoreIfS1_EfLi1ELi16ELi32ELi1ELb0EL9Algorithm0EEvT_T0_ll(
	.param .align 8 .b8 _Z15SoftmaxWarpImplI10DirectLoadI13__nv_bfloat16fE11DirectStoreIfS1_EfLi1ELi16ELi32ELi1ELb0EL9Algorithm0EEvT_T0_ll_param_0[16],
	.param .align 8 .b8 _Z15SoftmaxWarpImplI10DirectLoadI13__nv_bfloat16fE11DirectStoreIfS1_EfLi1ELi16ELi32ELi1ELb0EL9Algorithm0EEvT_T0_ll_param_1[16],
	.param .u64 _Z15SoftmaxWarpImplI10DirectLoadI13__nv_bfloat16fE11DirectStoreIfS1_EfLi1ELi16ELi32ELi1ELb0EL9Algorithm0EEvT_T0_ll_param_2,
	.param .u64 _Z15SoftmaxWarpImplI10DirectLoadI13__nv_bfloat16fE11DirectStoreIfS1_EfLi1ELi16ELi32ELi1ELb0EL9Algorithm0EEvT_T0_ll_param_3
)
{
	.reg .pred 	%p<14>;
	.reg .b16 	%rs<33>;
	.reg .b32 	%r<60>;
	.reg .b32 	%f<263>;
	.reg .b64 	%rd<28>;

	ld.param.u64 	%rd11, [_Z15SoftmaxWarpImplI10DirectLoadI13__nv_bfloat16fE11DirectStoreIfS1_EfLi1ELi16ELi32ELi1ELb0EL9Algorithm0EEvT_T0_ll_param_1+8];
	ld.param.u64 	%rd10, [_Z15SoftmaxWarpImplI10DirectLoadI13__nv_bfloat16fE11DirectStoreIfS1_EfLi1ELi16ELi32ELi1ELb0EL9Algorithm0EEvT_T0_ll_param_1];
	ld.param.u64 	%rd9, [_Z15SoftmaxWarpImplI10DirectLoadI13__nv_bfloat16fE11DirectStoreIfS1_EfLi1ELi16ELi32ELi1ELb0EL9Algorithm0EEvT_T0_ll_param_0+8];
	ld.param.u64 	%rd8, [_Z15SoftmaxWarpImplI10DirectLoadI13__nv_bfloat16fE11DirectStoreIfS1_EfLi1ELi16ELi32ELi1ELb0EL9Algorithm0EEvT_T0_ll_param_0];
	ld.param.u64 	%rd12, [_Z15SoftmaxWarpImplI10DirectLoadI13__nv_bfloat16fE11DirectStoreIfS1_EfLi1ELi16ELi32ELi1ELb0EL9Algorithm0EEvT_T0_ll_param_2];
	ld.param.u64 	%rd13, [_Z15SoftmaxWarpImplI10DirectLoadI13__nv_bfloat16fE11DirectStoreIfS1_EfLi1ELi16ELi32ELi1ELb0EL9Algorithm0EEvT_T0_ll_param_3];
	setp.lt.s64 	%p1, %rd13, 513;
	@%p1 bra 	$L__BB406_2;
	mov.u64 	%rd14, $str;
	cvta.global.u64 	%rd15, %rd14;
	mov.u64 	%rd16, $str$1;
	cvta.global.u64 	%rd17, %rd16;
	mov.u64 	%rd18, __unnamed_397;
	cvta.global.u64 	%rd19, %rd18;
	{ // callseq 396, 0
	.param .b64 param0;
	st.param.b64 	[param0], %rd15;
	.param .b64 param1;
	st.param.b64 	[param1], %rd17;
	.param .b32 param2;
	st.param.b32 	[param2], 358;
	.param .b64 param3;
	st.param.b64 	[param3], %rd19;
	.param .b64 param4;
	st.param.b64 	[param4], 1;
	call.uni 
	__assertfail, 
	(
	param0, 
	param1, 
	param2, 
	param3, 
	param4
	);
	} // callseq 396
$L__BB406_2:
	mov.u32 	%r2, %nctaid.x;
	mov.u32 	%r3, %ntid.y;
	mul.lo.s32 	%r1, %r2, %r3;
	mov.u32 	%r4, %ctaid.x;
	mov.u32 	%r5, %tid.y;
	mad.lo.s32 	%r6, %r4, %r3, %r5;
	cvt.s64.s32 	%rd27, %r6;
	setp.le.s64 	%p2, %rd12, %rd27;
	@%p2 bra 	$L__BB406_5;
	mov.u32 	%r7, %tid.x;
	cvt.u64.u32 	%rd3, %r7;
	cvta.to.global.u64 	%rd4, %rd8;
	cvt.s64.s32 	%rd5, %r1;
$L__BB406_4:
	mad.lo.s64 	%rd20, %rd27, %rd9, %rd3;
	shl.b64 	%rd21, %rd20, 1;
	add.s64 	%rd22, %rd4, %rd21;
	ld.global.u16 	%rs1, [%rd22];
	// begin inline asm
	{ cvt.f32.bf16 %f1, %rs1;}

	// end inline asm
	max.f32 	%f33, %f1, 0fFF800000;
	ld.global.u16 	%rs2, [%rd22+64];
	// begin inline asm
	{ cvt.f32.bf16 %f2, %rs2;}

	// end inline asm
	max.f32 	%f34, %f33, %f2;
	ld.global.u16 	%rs3, [%rd22+128];
	// begin inline asm
	{ cvt.f32.bf16 %f3, %rs3;}

	// end inline asm
	max.f32 	%f35, %f34, %f3;
	ld.global.u16 	%rs4, [%rd22+192];
	// begin inline asm
	{ cvt.f32.bf16 %f4, %rs4;}

	// end inline asm
	max.f32 	%f36, %f35, %f4;
	ld.global.u16 	%rs5, [%rd22+256];
	// begin inline asm
	{ cvt.f32.bf16 %f5, %rs5;}

	// end inline asm
	max.f32 	%f37, %f36, %f5;
	ld.global.u16 	%rs6, [%rd22+320];
	// begin inline asm
	{ cvt.f32.bf16 %f6, %rs6;}

	// end inline asm
	max.f32 	%f38, %f37, %f6;
	ld.global.u16 	%rs7, [%rd22+384];
	// begin inline asm
	{ cvt.f32.bf16 %f7, %rs7;}

	// end inline asm
	max.f32 	%f39, %f38, %f7;
	ld.global.u16 	%rs8, [%rd22+448];
	// begin inline asm
	{ cvt.f32.bf16 %f8, %rs8;}

	// end inline asm
	max.f32 	%f40, %f39, %f8;
	ld.global.u16 	%rs9, [%rd22+512];
	// begin inline asm
	{ cvt.f32.bf16 %f9, %rs9;}

	// end inline asm
	max.f32 	%f41, %f40, %f9;
	ld.global.u16 	%rs10, [%rd22+576];
	// begin inline asm
	{ cvt.f32.bf16 %f10, %rs10;}

	// end inline asm
	max.f32 	%f42, %f41, %f10;
	ld.global.u16 	%rs11, [%rd22+640];
	// begin inline asm
	{ cvt.f32.bf16 %f11, %rs11;}

	// end inline asm
	max.f32 	%f43, %f42, %f11;
	ld.global.u16 	%rs12, [%rd22+704];
	// begin inline asm
	{ cvt.f32.bf16 %f12, %rs12;}

	// end inline asm
	max.f32 	%f44, %f43, %f12;
	ld.global.u16 	%rs13, [%rd22+768];
	// begin inline asm
	{ cvt.f32.bf16 %f13, %rs13;}

	// end inline asm
	max.f32 	%f45, %f44, %f13;
	ld.global.u16 	%rs14, [%rd22+832];
	// begin inline asm
	{ cvt.f32.bf16 %f14, %rs14;}

	// end inline asm
	max.f32 	%f46, %f45, %f14;
	ld.global.u16 	%rs15, [%rd22+896];
	// begin inline asm
	{ cvt.f32.bf16 %f15, %rs15;}

	// end inline asm
	max.f32 	%f47, %f46, %f15;
	ld.global.u16 	%rs16, [%rd22+960];
	// begin inline asm
	{ cvt.f32.bf16 %f16, %rs16;}

	// end inline asm
	max.f32 	%f48, %f47, %f16;
	mov.b32 	%r8, %f48;
	shfl.sync.bfly.b32	%r9|%p3, %r8, 16, 31, -1;
	mov.b32 	%f49, %r9;
	max.f32 	%f50, %f48, %f49;
	mov.b32 	%r10, %f50;
	shfl.sync.bfly.b32	%r11|%p4, %r10, 8, 31, -1;
	mov.b32 	%f51, %r11;
	max.f32 	%f52, %f50, %f51;
	mov.b32 	%r12, %f52;
	shfl.sync.bfly.b32	%r13|%p5, %r12, 4, 31, -1;
	mov.b32 	%f53, %r13;
	max.f32 	%f54, %f52, %f53;
	mov.b32 	%r14, %f54;
	shfl.sync.bfly.b32	%r15|%p6, %r14, 2, 31, -1;
	mov.b32 	%f55, %r15;
	max.f32 	%f56, %f54, %f55;
	mov.b32 	%r16, %f56;
	shfl.sync.bfly.b32	%r17|%p7, %r16, 1, 31, -1;
	mov.b32 	%f57, %r17;
	max.f32 	%f58, %f56, %f57;
	sub.f32 	%f59, %f1, %f58;
	fma.rn.f32 	%f60, %f59, 0f3BBB989D, 0f3F000000;
	cvt.sat.f32.f32 	%f61, %f60;
	mov.f32 	%f62, 0f4B400001;
	mov.f32 	%f63, 0f437C0000;
	fma.rm.f32 	%f64, %f61, %f63, %f62;
	add.f32 	%f65, %f64, 0fCB40007F;
	neg.f32 	%f66, %f65;
	fma.rn.f32 	%f67, %f59, 0f3FB8AA3B, %f66;
	fma.rn.f32 	%f68, %f59, 0f32A57060, %f67;
	mov.b32 	%r18, %f64;
	shl.b32 	%r19, %r18, 23;
	mov.b32 	%f69, %r19;
	ex2.approx.ftz.f32 	%f70, %f68;
	mul.f32 	%f71, %f70, %f69;
	add.f32 	%f72, %f71, 0f00000000;
	sub.f32 	%f73, %f2, %f58;
	fma.rn.f32 	%f74, %f73, 0f3BBB989D, 0f3F000000;
	cvt.sat.f32.f32 	%f75, %f74;
	fma.rm.f32 	%f76, %f75, %f63, %f62;
	add.f32 	%f77, %f76, 0fCB40007F;
	neg.f32 	%f78, %f77;
	fma.rn.f32 	%f79, %f73, 0f3FB8AA3B, %f78;
	fma.rn.f32 	%f80, %f73, 0f32A57060, %f79;
	mov.b32 	%r20, %f76;
	shl.b32 	%r21, %r20, 23;
	mov.b32 	%f81, %r21;
	ex2.approx.ftz.f32 	%f82, %f80;
	mul.f32 	%f83, %f82, %f81;
	add.f32 	%f84, %f72, %f83;
	sub.f32 	%f85, %f3, %f58;
	fma.rn.f32 	%f86, %f85, 0f3BBB989D, 0f3F000000;
	cvt.sat.f32.f32 	%f87, %f86;
	fma.rm.f32 	%f88, %f87, %f63, %f62;
	add.f32 	%f89, %f88, 0fCB40007F;
	neg.f32 	%f90, %f89;
	fma.rn.f32 	%f91, %f85, 0f3FB8AA3B, %f90;
	fma.rn.f32 	%f92, %f85, 0f32A57060, %f91;
	mov.b32 	%r22, %f88;
	shl.b32 	%r23, %r22, 23;
	mov.b32 	%f93, %r23;
	ex2.approx.ftz.f32 	%f94, %f92;
	mul.f32 	%f95, %f94, %f93;
	add.f32 	%f96, %f84, %f95;
	sub.f32 	%f97, %f4, %f58;
	fma.rn.f32 	%f98, %f97, 0f3BBB989D, 0f3F000000;
	cvt.sat.f32.f32 	%f99, %f98;
	fma.rm.f32 	%f100, %f99, %f63, %f62;
	add.f32 	%f101, %f100, 0fCB40007F;
	neg.f32 	%f102, %f101;
	fma.rn.f32 	%f103, %f97, 0f3FB8AA3B, %f102;
	fma.rn.f32 	%f104, %f97, 0f32A57060, %f103;
	mov.b32 	%r24, %f100;
	shl.b32 	%r25, %r24, 23;
	mov.b32 	%f105, %r25;
	ex2.approx.ftz.f32 	%f106, %f104;
	mul.f32 	%f107, %f106, %f105;
	add.f32 	%f108, %f96, %f107;
	sub.f32 	%f109, %f5, %f58;
	fma.rn.f32 	%f110, %f109, 0f3BBB989D, 0f3F000000;
	cvt.sat.f32.f32 	%f111, %f110;
	fma.rm.f32 	%f112, %f111, %f63, %f62;
	add.f32 	%f113, %f112, 0fCB40007F;
	neg.f32 	%f114, %f113;
	fma.rn.f32 	%f115, %f109, 0f3FB8AA3B, %f114;
	fma.rn.f32 	%f116, %f109, 0f32A57060, %f115;
	mov.b32 	%r26, %f112;
	shl.b32 	%r27, %r26, 23;
	mov.b32 	%f117, %r27;
	ex2.approx.ftz.f32 	%f118, %f116;
	mul.f32 	%f119, %f118, %f117;
	add.f32 	%f120, %f108, %f119;
	sub.f32 	%f121, %f6, %f58;
	fma.rn.f32 	%f122, %f121, 0f3BBB989D, 0f3F000000;
	cvt.sat.f32.f32 	%f123, %f122;
	fma.rm.f32 	%f124, %f123, %f63, %f62;
	add.f32 	%f125, %f124, 0fCB40007F;
	neg.f32 	%f126, %f125;
	fma.rn.f32 	%f127, %f121, 0f3FB8AA3B, %f126;
	fma.rn.f32 	%f128, %f121, 0f32A57060, %f127;
	mov.b32 	%r28, %f124;
	shl.b32 	%r29, %r28, 23;
	mov.b32 	%f129, %r29;
	ex2.approx.ftz.f32 	%f130, %f128;
	mul.f32 	%f131, %f130, %f129;
	add.f32 	%f132, %f120, %f131;
	sub.f32 	%f133, %f7, %f58;
	fma.rn.f32 	%f134, %f133, 0f3BBB989D, 0f3F000000;
	cvt.sat.f32.f32 	%f135, %f134;
	fma.rm.f32 	%f136, %f135, %f63, %f62;
	add.f32 	%f137, %f136, 0fCB40007F;
	neg.f32 	%f138, %f137;
	fma.rn.f32 	%f139, %f133, 0f3FB8AA3B, %f138;
	fma.rn.f32 	%f140, %f133, 0f32A57060, %f139;
	mov.b32 	%r30, %f136;
	shl.b32 	%r31, %r30, 23;
	mov.b32 	%f141, %r31;
	ex2.approx.ftz.f32 	%f142, %f140;
	mul.f32 	%f143, %f142, %f141;
	add.f32 	%f144, %f132, %f143;
	sub.f32 	%f145, %f8, %f58;
	fma.rn.f32 	%f146, %f145, 0f3BBB989D, 0f3F000000;
	cvt.sat.f32.f32 	%f147, %f146;
	fma.rm.f32 	%f148, %f147, %f63, %f62;
	add.f32 	%f149, %f148, 0fCB40007F;
	neg.f32 	%f150, %f149;
	fma.rn.f32 	%f151, %f145, 0f3FB8AA3B, %f150;
	fma.rn.f32 	%f152, %f145, 0f32A57060, %f151;
	mov.b32 	%r32, %f148;
	shl.b32 	%r33, %r32, 23;
	mov.b32 	%f153, %r33;
	ex2.approx.ftz.f32 	%f154, %f152;
	mul.f32 	%f155, %f154, %f153;
	add.f32 	%f156, %f144, %f155;
	sub.f32 	%f157, %f9, %f58;
	fma.rn.f32 	%f158, %f157, 0f3BBB989D, 0f3F000000;
	cvt.sat.f32.f32 	%f159, %f158;
	fma.rm.f32 	%f160, %f159, %f63, %f62;
	add.f32 	%f161, %f160, 0fCB40007F;
	neg.f32 	%f162, %f161;
	fma.rn.f32 	%f163, %f157, 0f3FB8AA3B, %f162;
	fma.rn.f32 	%f164, %f157, 0f32A57060, %f163;
	mov.b32 	%r34, %f160;
	shl.b32 	%r35, %r34, 23;
	mov.b32 	%f165, %r35;
	ex2.approx.ftz.f32 	%f166, %f164;
	mul.f32 	%f167, %f166, %f165;
	add.f32 	%f168, %f156, %f167;
	sub.f32 	%f169, %f10, %f58;
	fma.rn.f32 	%f170, %f169, 0f3BBB989D, 0f3F000000;
	cvt.sat.f32.f32 	%f171, %f170;
	fma.rm.f32 	%f172, %f171, %f63, %f62;
	add.f32 	%f173, %f172, 0fCB40007F;
	neg.f32 	%f174, %f173;
	fma.rn.f32 	%f175, %f169, 0f3FB8AA3B, %f174;
	fma.rn.f32 	%f176, %f169, 0f32A57060, %f175;
	mov.b32 	%r36, %f172;
	shl.b32 	%r37, %r36, 23;
	mov.b32 	%f177, %r37;
	ex2.approx.ftz.f32 	%f178, %f176;
	mul.f32 	%f179, %f178, %f177;
	add.f32 	%f180, %f168, %f179;
	sub.f32 	%f181, %f11, %f58;
	fma.rn.f32 	%f182, %f181, 0f3BBB989D, 0f3F000000;
	cvt.sat.f32.f32 	%f183, %f182;
	fma.rm.f32 	%f184, %f183, %f63, %f62;
	add.f32 	%f185, %f184, 0fCB40007F;
	neg.f32 	%f186, %f185;
	fma.rn.f32 	%f187, %f181, 0f3FB8AA3B, %f186;
	fma.rn.f32 	%f188, %f181, 0f32A57060, %f187;
	mov.b32 	%r38, %f184;
	shl.b32 	%r39, %r38, 23;
	mov.b32 	%f189, %r39;
	ex2.approx.ftz.f32 	%f190, %f188;
	mul.f32 	%f191, %f190, %f189;
	add.f32 	%f192, %f180, %f191;
	sub.f32 	%f193, %f12, %f58;
	fma.rn.f32 	%f194, %f193, 0f3BBB989D, 0f3F000000;
	cvt.sat.f32.f32 	%f195, %f194;
	fma.rm.f32 	%f196, %f195, %f63, %f62;
	add.f32 	%f197, %f196, 0fCB40007F;
	neg.f32 	%f198, %f197;
	fma.rn.f32 	%f199, %f193, 0f3FB8AA3B, %f198;
	fma.rn.f32 	%f200, %f193, 0f32A57060, %f199;
	mov.b32 	%r40, %f196;
	shl.b32 	%r41, %r40, 23;
	mov.b32 	%f201, %r41;
	ex2.approx.ftz.f32 	%f202, %f200;
	mul.f32 	%f203, %f202, %f201;
	add.f32 	%f204, %f192, %f203;
	sub.f32 	%f205, %f13, %f58;
	fma.rn.f32 	%f206, %f205, 0f3BBB989D, 0f3F000000;
	cvt.sat.f32.f32 	%f207, %f206;
	fma.rm.f32 	%f208, %f207, %f63, %f62;
	add.f32 	%f209, %f208, 0fCB40007F;
	neg.f32 	%f210, %f209;
	fma.rn.f32 	%f211, %f205, 0f3FB8AA3B, %f210;
	fma.rn.f32 	%f212, %f205, 0f32A57060, %f211;
	mov.b32 	%r42, %f208;
	shl.b32 	%r43, %r42, 23;
	mov.b32 	%f213, %r43;
	ex2.approx.ftz.f32 	%f214, %f212;
	mul.f32 	%f215, %f214, %f213;
	add.f32 	%f216, %f204, %f215;
	sub.f32 	%f217, %f14, %f58;
	fma.rn.f32 	%f218, %f217, 0f3BBB989D, 0f3F000000;
	cvt.sat.f32.f32 	%f219, %f218;
	fma.rm.f32 	%f220, %f219, %f63, %f62;
	add.f32 	%f221, %f220, 0fCB40007F;
	neg.f32 	%f222, %f221;
	fma.rn.f32 	%f223, %f217, 0f3FB8AA3B, %f222;
	fma.rn.f32 	%f224, %f217, 0f32A57060, %f223;
	mov.b32 	%r44, %f220;
	shl.b32 	%r45, %r44, 23;
	mov.b32 	%f225, %r45;
	ex2.approx.ftz.f32 	%f226, %f224;
	mul.f32 	%f227, %f226, %f225;
	add.f32 	%f228, %f216, %f227;
	sub.f32 	%f229, %f15, %f58;
	fma.rn.f32 	%f230, %f229, 0f3BBB989D, 0f3F000000;
	cvt.sat.f32.f32 	%f231, %f230;
	fma.rm.f32 	%f232, %f231, %f63, %f62;
	add.f32 	%f233, %f232, 0fCB40007F;
	neg.f32 	%f234, %f233;
	fma.rn.f32 	%f235, %f229, 0f3FB8AA3B, %f234;
	fma.rn.f32 	%f236, %f229, 0f32A57060, %f235;
	mov.b32 	%r46, %f232;
	shl.b32 	%r47, %r46, 23;
	mov.b32 	%f237, %r47;
	ex2.approx.ftz.f32 	%f238, %f236;
	mul.f32 	%f239, %f238, %f237;
	add.f32 	%f240, %f228, %f239;
	sub.f32 	%f241, %f16, %f58;
	fma.rn.f32 	%f242, %f241, 0f3BBB989D, 0f3F000000;
	cvt.sat.f32.f32 	%f243, %f242;
	fma.rm.f32 	%f244, %f243, %f63, %f62;
	add.f32 	%f245, %f244, 0fCB40007F;
	neg.f32 	%f246, %f245;
	fma.rn.f32 	%f247, %f241, 0f3FB8AA3B, %f246;
	fma.rn.f32 	%f248, %f241, 0f32A57060, %f247;
	mov.b32 	%r48, %f244;
	shl.b32 	%r49, %r48, 23;
	mov.b32 	%f249, %r49;
	ex2.approx.ftz.f32 	%f250, %f248;
	mul.f32 	%f251, %f250, %f249;
	add.f32 	%f252, %f240, %f251;
	mov.b32 	%r50, %f252;
	shfl.sync.bfly.b32	%r51|%p8, %r50, 16, 31, -1;
	mov.b32 	%f253, %r51;
	add.f32 	%f254, %f252, %f253;
	mov.b32 	%r52, %f254;
	shfl.sync.bfly.b32	%r53|%p9, %r52, 8, 31, -1;
	mov.b32 	%f255, %r53;
	add.f32 	%f256, %f254, %f255;
	mov.b32 	%r54, %f256;
	shfl.sync.bfly.b32	%r55|%p10, %r54, 4, 31, -1;
	mov.b32 	%f257, %r55;
	add.f32 	%f258, %f256, %f257;
	mov.b32 	%r56, %f258;
	shfl.sync.bfly.b32	%r57|%p11, %r56, 2, 31, -1;
	mov.b32 	%f259, %r57;
	add.f32 	%f260, %f258, %f259;
	mov.b32 	%r58, %f260;
	shfl.sync.bfly.b32	%r59|%p12, %r58, 1, 31, -1;
	mov.b32 	%f261, %r59;
	add.f32 	%f262, %f260, %f261;
	div.rn.f32 	%f17, %f71, %f262;
	div.rn.f32 	%f18, %f83, %f262;
	div.rn.f32 	%f19, %f95, %f262;
	div.rn.f32 	%f20, %f107, %f262;
	div.rn.f32 	%f21, %f119, %f262;
	div.rn.f32 	%f22, %f131, %f262;
	div.rn.f32 	%f23, %f143, %f262;
	div.rn.f32 	%f24, %f155, %f262;
	div.rn.f32 	%f25, %f167, %f262;
	div.rn.f32 	%f26, %f179, %f262;
	div.rn.f32 	%f27, %f191, %f262;
	div.rn.f32 	%f28, %f203, %f262;
	div.rn.f32 	%f29, %f215, %f262;
	div.rn.f32 	%f30, %f227, %f262;
	div.rn.f32 	%f31, %f239, %f262;
	div.rn.f32 	%f32, %f251, %f262;
	mad.lo.s64 	%rd23, %rd27, %rd11, %rd3;
	// begin inline asm
	{  cvt.rn.bf16.f32 %rs17, %f17;}

	// end inline asm
	cvta.to.global.u64 	%rd24, %rd10;
	shl.b64 	%rd25, %rd23, 1;
	add.s64 	%rd26, %rd24, %rd25;
	st.global.u16 	[%rd26], %rs17;
	// begin inline asm
	{  cvt.rn.bf16.f32 %rs18, %f18;}

	// end inline asm
	st.global.u16 	[%rd26+64], %rs18;
	// begin inline asm
	{  cvt.rn.bf16.f32 %rs19, %f19;}

	// end inline asm
	st.global.u16 	[%rd26+128], %rs19;
	// begin inline asm
	{  cvt.rn.bf16.f32 %rs20, %f20;}

	// end inline asm
	st.global.u16 	[%rd26+192], %rs20;
	// begin inline asm
	{  cvt.rn.bf16.f32 %rs21, %f21;}

	// end inline asm
	st.global.u16 	[%rd26+256], %rs21;
	// begin inline asm
	{  cvt.rn.bf16.f32 %rs22, %f22;}

	// end inline asm
	st.global.u16 	[%rd26+320], %rs22;
	// begin inline asm
	{  cvt.rn.bf16.f32 %rs23, %f23;}

	// end inline asm
	st.global.u16 	[%rd26+384], %rs23;
	// begin inline asm
	{  cvt.rn.bf16.f32 %rs24, %f24;}

	// end inline asm
	st.global.u16 	[%rd26+448], %rs24;
	// begin inline asm
	{  cvt.rn.bf16.f32 %rs25, %f25;}

	// end inline asm
	st.global.u16 	[%rd26+512], %rs25;
	// begin inline asm
	{  cvt.rn.bf16.f32 %rs26, %f26;}

	// end inline asm
	st.global.u16 	[%rd26+576], %rs26;
	// begin inline asm
	{  cvt.rn.bf16.f32 %rs27, %f27;}

	// end inline asm
	st.global.u16 	[%rd26+640], %rs27;
	// begin inline asm
	{  cvt.rn.bf16.f32 %rs28, %f28;}

	// end inline asm
	st.global.u16 	[%rd26+704], %rs28;
	// begin inline asm
	{  cvt.rn.bf16.f32 %rs29, %f29;}

	// end inline asm
	st.global.u16 	[%rd26+768], %rs29;
	// begin inline asm
	{  cvt.rn.bf16.f32 %rs30, %f30;}

	// end inline asm
	st.global.u16 	[%rd26+832], %rs30;
	// begin inline asm
	{  cvt.rn.bf16.f32 %rs31, %f31;}

	// end inline asm
	st.global.u16 	[%rd26+896], %rs31;
	// begin inline asm
	{  cvt.rn.bf16.f32 %rs32, %f32;}

	// end inline asm
	st.global.u16 	[%rd26+960], %rs32;
	add.s64 	%rd27, %rd27, %rd5;
	setp.lt.s64 	%p13, %rd27, %rd12;
	@%p13 bra 	$L__BB406_4;
$L__BB406_5:
	ret;

}
	// .globl	_Z15SoftmaxWarpImplI10DirectLoadI13__nv_bfloat16fE11DirectStoreIfS1_EfLi1ELi16ELi32ELi1ELb1EL9Algorithm0EEvT_T0_ll
.visible .entry _Z15SoftmaxWarpImplI10DirectLoadI13__nv_bfloat16fE11DirectStoreIfS1_EfLi1ELi16ELi32ELi1ELb1EL9Algorithm0EEvT_T0_ll(
	.param .align 8 .b8 _Z15SoftmaxWarpImplI10DirectLoadI13__nv_bfloat16fE11DirectStoreIfS1_EfLi1ELi16ELi32ELi1ELb1EL9Algorithm0EEvT_T0_ll_param_0[16],
	.param .align 8 .b8 _Z15SoftmaxWarpImplI10DirectLoadI13__nv_bfloat16fE11DirectStoreIfS1_EfLi1ELi16ELi32ELi1ELb1EL9Algorithm0EEvT_T0_ll_param_1[16],
	.param .u64 _Z15SoftmaxWarpImplI10DirectLoadI13__nv_bfloat16fE11DirectStoreIfS1_EfLi1ELi16ELi32ELi1ELb1EL9Algorithm0EEvT_T0_ll_param_2,
	.param .u64 _Z15SoftmaxWarpImplI10DirectLoadI13__nv_bfloat16fE11DirectStoreIfS1_EfLi1ELi16ELi32ELi1ELb1EL9Algorithm0EEvT_T0_ll_param_3
)
{
	.reg .pred 	%p<46>;
	.reg .b16 	%rs<33>;
	.reg .b32 	%r<75>;
	.reg .b32 	%f<375>;
	.reg .b64 	%rd<43>;

	ld.param.u64 	%rd28, [_Z15SoftmaxWarpImplI10DirectLoadI13__nv_bfloat16fE11DirectStoreIfS1_EfLi1ELi16ELi32ELi1ELb1EL9Algorithm0EEvT_T0_ll_param_1+8];
	ld.param.u64 	%rd27, [_Z15SoftmaxWarpImplI10DirectLoadI13__nv_bfloat16fE11DirectStoreIfS1_EfLi1ELi16ELi32ELi1ELb1EL9Algorithm0EEvT_T0_ll_param_1];
	ld.param.u64 	%rd26, [_Z15SoftmaxWarpImplI10DirectLoadI13__nv_bfloat16fE11DirectStoreIfS1_EfLi1ELi16ELi32ELi1ELb1EL9Algorithm0EEvT_T0_ll_param_0+8];
	ld.param.u64 	%rd25, [_Z15SoftmaxWarpImplI10DirectLoadI13__nv_bfloat16fE11DirectStoreIfS1_EfLi1ELi16ELi32ELi1ELb1EL9Algorithm0EEvT_T0_ll_param_0];
	ld.param.u64 	%rd29, [_Z15SoftmaxWarpImplI10DirectLoadI13__nv_bfloat16fE11DirectStoreIfS1_EfLi1ELi16ELi32ELi1ELb1EL9Algorithm0EEvT_T0_ll_param_2];
	ld.param.u64 	%rd30, [_Z15SoftmaxWarpImplI10DirectLoadI13__nv_bfloat16fE11DirectStoreIfS1_EfLi1ELi16ELi32ELi1ELb1EL9Algorithm0EEvT_T0_ll_param_3];
	setp.lt.s64 	%p1, %rd30, 513;
	@%p1 bra 	$L__BB407_2;
	mov.u64 	%rd31, $str;
	cvta.global.u64 	%rd32, %rd31;
	mov.u64 	%rd33, $str$1;
	cvta.global.u64 	%rd34, %rd33;
	mov.u64 	%rd35, __unnamed_398;
	cvta.global.u64 	%rd36, %rd35;
	{ // callseq 397, 0
	.param .b64 param0;
	st.param.b64 	[param0], %rd32;
	.param .b64 param1;
	st.param.b64 	[param1], %rd34;
	.param .b32 param2;
	st.param.b32 	[param2], 358;
	.param .b64 param3;
	st.param.b64 	[param3], %rd36;
	.param .b64 param4;
	st.param.b64 	[param4], 1;
	call.uni 
	__assertfail, 
	(
	param0, 
	param1, 
	param2, 
	param3, 
	param4
	);
	} // callseq 397
$L__BB407_2:
	mov.u32 	%r2, %nctaid.x;
	mov.u32 	%r3, %ntid.y;
	mul.lo.s32 	%r1, %r2, %r3;
	mov.u32 	%r4, %ctaid.x;
	mov.u32 	%r5, %tid.y;
	mad.lo.s32 	%r6, %r4, %r3, %r5;
	cvt.s64.s32 	%rd42, %r6;
	setp.le.s64 	%p2, %rd29, %rd42;
	@%p2 bra 	$L__BB407_69;
	mov.u32 	%r7, %tid.x;
	cvt.u64.u32 	%rd3, %r7;
	add.s32 	%r8, %r7, 32;
	cvt.u64.u32 	%rd4, %r8;
	add.s32 	%r9, %r7, 64;
	cvt.u64.u32 	%rd5, %r9;
	add.s32 	%r10, %r7, 96;
	cvt.u64.u32 	%rd6, %r10;
	add.s32 	%r11, %r7, 128;
	cvt.u64.u32 	%rd7, %r11;
	add.s32 	%r12, %r7, 160;
	cvt.u64.u32 	%rd8, %r12;
	add.s32 	%r13, %r7, 192;
	cvt.u64.u32 	%rd9, %r13;
	add.s32 	%r14, %r7, 224;
	cvt.u64.u32 	%rd10, %r14;
	add.s32 	%r15, %r7, 256;
	cvt.u64.u32 	%rd11, %r15;
	add.s32 	%r16, %r7, 288;
	cvt.u64.u32 	%rd12, %r16;
	add.s32 	%r17, %r7, 320;
	cvt.u64.u32 	%rd13, %r17;
	add.s32 	%r18, %r7, 352;
	cvt.u64.u32 	%rd14, %r18;
	add.s32 	%r19, %r7, 384;
	cvt.u64.u32 	%rd15, %r19;
	add.s32 	%r20, %r7, 416;
	cvt.u64.u32 	%rd16, %r20;
	add.s32 	%r21, %r7, 448;
	cvt.u64.u32 	%rd17, %r21;
	add.s32 	%r22, %r7, 480;
	cvt.u64.u32 	%rd18, %r22;
	cvta.to.global.u64 	%rd19, %rd27;
	cvt.s64.s32 	%rd20, %r1;
$L__BB407_4:
	setp.le.s64 	%p3, %rd30, %rd3;
	mad.lo.s64 	%rd37, %rd42, %rd26, %rd3;
	cvta.to.global.u64 	%rd38, %rd25;
	shl.b64 	%rd39, %rd37, 1;
	add.s64 	%rd22, %rd38, %rd39;
	mov.f32 	%f343, 0fFF800000;
	mov.f32 	%f346, %f343;
	@%p3 bra 	$L__BB407_6;
	ld.global.u16 	%rs1, [%rd22];
	// begin inline asm
	{ cvt.f32.bf16 %f343, %rs1;}

	// end inline asm
	max.f32 	%f346, %f343, 0fFF800000;
$L__BB407_6:
	setp.le.s64 	%p4, %rd30, %rd4;
	mov.f32 	%f345, 0fFF800000;
	@%p4 bra 	$L__BB407_8;
	ld.global.u16 	%rs2, [%rd22+64];
	// begin inline asm
	{ cvt.f32.bf16 %f345, %rs2;}

	// end inline asm
	max.f32 	%f346, %f346, %f345;
$L__BB407_8:
	setp.le.s64 	%p5, %rd30, %rd5;
	mov.f32 	%f347, 0fFF800000;
	@%p5 bra 	$L__BB407_10;
	ld.global.u16 	%rs3, [%rd22+128];
	// begin inline asm
	{ cvt.f32.bf16 %f347, %rs3;}

	// end inline asm
	max.f32 	%f346, %f346, %f347;
$L__BB407_10:
	setp.le.s64 	%p6, %rd30, %rd6;
	mov.f32 	%f349, 0fFF800000;
	@%p6 bra 	$L__BB407_12;
	ld.global.u16 	%rs4, [%rd22+192];
	// begin inline asm
	{ cvt.f32.bf16 %f349, %rs4;}

	// end inline asm
	max.f32 	%f346, %f346, %f349;
$L__BB407_12:
	setp.le.s64 	%p7, %rd30, %rd7;
	mov.f32 	%f351, 0fFF800000;
	@%p7 bra 	$L__BB407_14;
	ld.global.u16 	%rs5, [%rd22+256];
	// begin inline asm
	{ cvt.f32.bf16 %f351, %rs5;}

	// end inline asm
	max.f32 	%f346, %f346, %f351;
$L__BB407_14:
	setp.le.s64 	%p8, %rd30, %rd8;
	mov.f32 	%f353, 0fFF800000;
	@%p8 bra 	$L__BB407_16;
	ld.global.u16 	%rs6, [%rd22+320];
	// begin inline asm
	{ cvt.f32.bf16 %f353, %rs6;}

	// end inline asm
	max.f32 	%f346, %f346, %f353;
$L__BB407_16:
	setp.le.s64 	%p9, %rd30, %rd9;
	mov.f32 	%f355, 0fFF800000;
	@%p9 bra 	$L__BB407_18;
	ld.global.u16 	%rs7, [%rd22+384];
	// begin inline asm
	{ cvt.f32.bf16 %f355, %rs7;}

	// end inline asm
	max.f32 	%f346, %f346, %f355;
$L__BB407_18:
	setp.le.s64 	%p10, %rd30, %rd10;
	mov.f32 	%f357, 0fFF800000;
	@%p10 bra 	$L__BB407_20;
	ld.global.u16 	%rs8, [%rd22+448];
	// begin inline asm
	{ cvt.f32.bf16 %f357, %rs8;}

	// end inline asm
	max.f32 	%f346, %f346, %f357;
$L__BB407_20:
	setp.le.s64 	%p11, %rd30, %rd11;
	mov.f32 	%f359, 0fFF800000;
	@%p11 bra 	$L__BB407_22;
	ld.global.u16 	%rs9, [%rd22+512];
	// begin inline asm
	{ cvt.f32.bf16 %f359, %rs9;}

	// end inline asm
	max.f32 	%f346, %f346, %f359;
$L__BB407_22:
	setp.le.s64 	%p12, %rd30, %rd12;
	mov.f32 	%f361, 0fFF800000;
	@%p12 bra 	$L__BB407_24;
	ld.global.u16 	%rs10, [%rd22+576];
	// begin inline asm
	{ cvt.f32.bf16 %f361, %rs10;}

	// end inline asm
	max.f32 	%f346, %f346, %f361;
$L__BB407_24:
	setp.le.s64 	%p13, %rd30, %rd13;
	mov.f32 	%f363, 0fFF800000;
	@%p13 bra 	$L__BB407_26;
	ld.global.u16 	%rs11, [%rd22+640];
	// begin inline asm
	{ cvt.f32.bf16 %f363, %rs11;}

	// end inline asm
	max.f32 	%f346, %f346, %f363;
$L__BB407_26:
	setp.le.s64 	%p14, %rd30, %rd14;
	mov.f32 	%f365, 0fFF800000;
	@%p14 bra 	$L__BB407_28;
	ld.global.u16 	%rs12, [%rd22+704];
	// begin inline asm
	{ cvt.f32.bf16 %f365, %rs12;}

	// end inline asm
	max.f32 	%f346, %f346, %f365;
$L__BB407_28:
	setp.le.s64 	%p15, %rd30, %rd15;
	mov.f32 	%f367, 0fFF800000;
	@%p15 bra 	$L__BB407_30;
	ld.global.u16 	%rs13, [%rd22+768];
	// begin inline asm
	{ cvt.f32.bf16 %f367, %rs13;}

	// end inline asm
	max.f32 	%f346, %f346, %f367;
$L__BB407_30:
	setp.le.s64 	%p16, %rd30, %rd16;
	mov.f32 	%f369, 0fFF800000;
	@%p16 bra 	$L__BB407_32;
	ld.global.u16 	%rs14, [%rd22+832];
	// begin inline asm
	{ cvt.f32.bf16 %f369, %rs14;}

	// end inline asm
	max.f32 	%f346, %f346, %f369;
$L__BB407_32:
	setp.le.s64 	%p17, %rd30, %rd17;
	mov.f32 	%f371, 0fFF800000;
	@%p17 bra 	$L__BB407_34;
	ld.global.u16 	%rs15, [%rd22+896];
	// begin inline asm
	{ cvt.f32.bf16 %f371, %rs15;}

	// end inline asm
	max.f32 	%f346, %f346, %f371;
$L__BB407_34:
	setp.le.s64 	%p18, %rd30, %rd18;
	mov.f32 	%f373, 0fFF800000;
	@%p18 bra 	$L__BB407_36;
	ld.global.u16 	%rs16, [%rd22+960];
	// begin inline asm
	{ cvt.f32.bf16 %f373, %rs16;}

	// end inline asm
	max.f32 	%f346, %f346, %f373;
$L__BB407_36:
	setp.le.s64 	%p19, %rd30, %rd3;
	mov.b32 	%r23, %f346;
	shfl.sync.bfly.b32	%r24|%p20, %r23, 16, 31, -1;
	mov.b32 	%f113, %r24;
	max.f32 	%f114, %f346, %f113;
	mov.b32 	%r25, %f114;
	shfl.sync.bfly.b32	%r26|%p21, %r25, 8, 31, -1;
	mov.b32 	%f115, %r26;
	max.f32 	%f116, %f114, %f115;
	mov.b32 	%r27, %f116;
	shfl.sync.bfly.b32	%r28|%p22, %r27, 4, 31, -1;
	mov.b32 	%f117, %r28;
	max.f32 	%f118, %f116, %f117;
	mov.b32 	%r29, %f118;
	shfl.sync.bfly.b32	%r30|%p23, %r29, 2, 31, -1;
	mov.b32 	%f119, %r30;
	max.f32 	%f120, %f118, %f119;
	mov.b32 	%r31, %f120;
	shfl.sync.bfly.b32	%r32|%p24, %r31, 1, 31, -1;
	mov.b32 	%f121, %r32;
	max.f32 	%f122, %f120, %f121;
	sub.f32 	%f123, %f343, %f122;
	fma.rn.f32 	%f124, %f123, 0f3BBB989D, 0f3F000000;
	cvt.sat.f32.f32 	%f125, %f124;
	mov.f32 	%f126, 0f4B400001;
	mov.f32 	%f127, 0f437C0000;
	fma.rm.f32 	%f128, %f125, %f127, %f126;
	add.f32 	%f129, %f128, 0fCB40007F;
	neg.f32 	%f130, %f129;
	fma.rn.f32 	%f131, %f123, 0f3FB8AA3B, %f130;
	fma.rn.f32 	%f132, %f123, 0f32A57060, %f131;
	mov.b32 	%r33, %f128;
	shl.b32 	%r34, %r33, 23;
	mov.b32 	%f133, %r34;
	ex2.approx.ftz.f32 	%f134, %f132;
	mul.f32 	%f135, %f134, %f133;
	add.f32 	%f136, %f135, 0f00000000;
	sub.f32 	%f137, %f345, %f122;
	fma.rn.f32 	%f138, %f137, 0f3BBB989D, 0f3F000000;
	cvt.sat.f32.f32 	%f139, %f138;
	fma.rm.f32 	%f140, %f139, %f127, %f126;
	add.f32 	%f141, %f140, 0fCB40007F;
	neg.f32 	%f142, %f141;
	fma.rn.f32 	%f143, %f137, 0f3FB8AA3B, %f142;
	fma.rn.f32 	%f144, %f137, 0f32A57060, %f143;
	mov.b32 	%r35, %f140;
	shl.b32 	%r36, %r35, 23;
	mov.b32 	%f145, %r36;
	ex2.approx.ftz.f32 	%f146, %f144;
	mul.f32 	%f147, %f146, %f145;
	add.f32 	%f148, %f136, %f147;
	sub.f32 	%f149, %f347, %f122;
	fma.rn.f32 	%f150, %f149, 0f3BBB989D, 0f3F000000;
	cvt.sat.f32.f32 	%f151, %f150;
	fma.rm.f32 	%f152, %f151, %f127, %f126;
	add.f32 	%f153, %f152, 0fCB40007F;
	neg.f32 	%f154, %f153;
	fma.rn.f32 	%f155, %f149, 0f3FB8AA3B, %f154;
	fma.rn.f32 	%f156, %f149, 0f32A57060, %f155;
	mov.b32 	%r37, %f152;
	shl.b32 	%r38, %r37, 23;
	mov.b32 	%f157, %r38;
	ex2.approx.ftz.f32 	%f158, %f156;
	mul.f32 	%f159, %f158, %f157;
	add.f32 	%f160, %f148, %f159;
	sub.f32 	%f161, %f349, %f122;
	fma.rn.f32 	%f162, %f161, 0f3BBB989D, 0f3F000000;
	cvt.sat.f32.f32 	%f163, %f162;
	fma.rm.f32 	%f164, %f163, %f127, %f126;
	add.f32 	%f165, %f164, 0fCB40007F;
	neg.f32 	%f166, %f165;
	fma.rn.f32 	%f167, %f161, 0f3FB8AA3B, %f166;
	fma.rn.f32 	%f168, %f161, 0f32A57060, %f167;
	mov.b32 	%r39, %f164;
	shl.b32 	%r40, %r39, 23;
	mov.b32 	%f169, %r40;
	ex2.approx.ftz.f32 	%f170, %f168;
	mul.f32 	%f171, %f170, %f169;
	add.f32 	%f172, %f160, %f171;
	sub.f32 	%f173, %f351, %f122;
	fma.rn.f32 	%f174, %f173, 0f3BBB989D, 0f3F000000;
	cvt.sat.f32.f32 	%f175, %f174;
	fma.rm.f32 	%f176, %f175, %f127, %f126;
	add.f32 	%f177, %f176, 0fCB40007F;
	neg.f32 	%f178, %f177;
	fma.rn.f32 	%f179, %f173, 0f3FB8AA3B, %f178;
	fma.rn.f32 	%f180, %f173, 0f32A57060, %f179;
	mov.b32 	%r41, %f176;
	shl.b32 	%r42, %r41, 23;
	mov.b32 	%f181, %r42;
	ex2.approx.ftz.f32 	%f182, %f180;
	mul.f32 	%f183, %f182, %f181;
	add.f32 	%f184, %f172, %f183;
	sub.f32 	%f185, %f353, %f122;
	fma.rn.f32 	%f186, %f185, 0f3BBB989D, 0f3F000000;
	cvt.sat.f32.f32 	%f187, %f186;
	fma.rm.f32 	%f188, %f187, %f127, %f126;
	add.f32 	%f189, %f188, 0fCB40007F;
	neg.f32 	%f190, %f189;
	fma.rn.f32 	%f191, %f185, 0f3FB8AA3B, %f190;
	fma.rn.f32 	%f192, %f185, 0f32A57060, %f191;
	mov.b32 	%r43, %f188;
	shl.b32 	%r44, %r43, 23;
	mov.b32 	%f193, %r44;
	ex2.approx.ftz.f32 	%f194, %f192;
	mul.f32 	%f195, %f194, %f193;
	add.f32 	%f196, %f184, %f195;
	sub.f32 	%f197, %f355, %f122;
	fma.rn.f32 	%f198, %f197, 0f3BBB989D, 0f3F000000;
	cvt.sat.f32.f32 	%f199, %f198;
	fma.rm.f32 	%f200, %f199, %f127, %f126;
	add.f32 	%f201, %f200, 0fCB40007F;
	neg.f32 	%f202, %f201;
	fma.rn.f32 	%f203, %f197, 0f3FB8AA3B, %f202;
	fma.rn.f32 	%f204, %f197, 0f32A57060, %f203;
	mov.b32 	%r45, %f200;
	shl.b32 	%r46, %r45, 23;
	mov.b32 	%f205, %r46;
	ex2.approx.ftz.f32 	%f206, %f204;
	mul.f32 	%f207, %f206, %f205;
	add.f32 	%f208, %f196, %f207;
	sub.f32 	%f209, %f357, %f122;
	fma.rn.f32 	%f210, %f209, 0f3BBB989D, 0f3F000000;
	cvt.sat.f32.f32 	%f211, %f210;
	fma.rm.f32 	%f212, %f211, %f127, %f126;
	add.f32 	%f213, %f212, 0fCB40007F;
	neg.f32 	%f214, %f213;
	fma.rn.f32 	%f215, %f209, 0f3FB8AA3B, %f214;
	fma.rn.f32 	%f216, %f209, 0f32A57060, %f215;
	mov.b32 	%r47, %f212;
	shl.b32 	%r48, %r47, 23;
	mov.b32 	%f217, %r48;
	ex2.approx.ftz.f32 	%f218, %f216;
	mul.f32 	%f219, %f218, %f217;
	add.f32 	%f220, %f208, %f219;
	sub.f32 	%f221, %f359, %f122;
	fma.rn.f32 	%f222, %f221, 0f3BBB989D, 0f3F000000;
	cvt.sat.f32.f32 	%f223, %f222;
	fma.rm.f32 	%f224, %f223, %f127, %f126;
	add.f32 	%f225, %f224, 0fCB40007F;
	neg.f32 	%f226, %f225;
	fma.rn.f32 	%f227, %f221, 0f3FB8AA3B, %f226;
	fma.rn.f32 	%f228, %f221, 0f32A57060, %f227;
	mov.b32 	%r49, %f224;
	shl.b32 	%r50, %r49, 23;
	mov.b32 	%f229, %r50;
	ex2.approx.ftz.f32 	%f230, %f228;
	mul.f32 	%f231, %f230, %f229;
	add.f32 	%f232, %f220, %f231;
	sub.f32 	%f233, %f361, %f122;
	fma.rn.f32 	%f234, %f233, 0f3BBB989D, 0f3F000000;
	cvt.sat.f32.f32 	%f235, %f234;
	fma.rm.f32 	%f236, %f235, %f127, %f126;
	add.f32 	%f237, %f236, 0fCB40007F;
	neg.f32 	%f238, %f237;
	fma.rn.f32 	%f239, %f233, 0f3FB8AA3B, %f238;
	fma.rn.f32 	%f240, %f233, 0f32A57060, %f239;
	mov.b32 	%r51, %f236;
	shl.b32 	%r52, %r51, 23;
	mov.b32 	%f241, %r52;
	ex2.approx.ftz.f32 	%f242, %f240;
	mul.f32 	%f243, %f242, %f241;
	add.f32 	%f244, %f232, %f243;
	sub.f32 	%f245, %f363, %f122;
	fma.rn.f32 	%f246, %f245, 0f3BBB989D, 0f3F000000;
	cvt.sat.f32.f32 	%f247, %f246;
	fma.rm.f32 	%f248, %f247, %f127, %f126;
	add.f32 	%f249, %f248, 0fCB40007F;
	neg.f32 	%f250, %f249;
	fma.rn.f32 	%f251, %f245, 0f3FB8AA3B, %f250;
	fma.rn.f32 	%f252, %f245, 0f32A57060, %f251;
	mov.b32 	%r53, %f248;
	shl.b32 	%r54, %r53, 23;
	mov.b32 	%f253, %r54;
	ex2.approx.ftz.f32 	%f254, %f252;
	mul.f32 	%f255, %f254, %f253;
	add.f32 	%f256, %f244, %f255;
	sub.f32 	%f257, %f365, %f122;
	fma.rn.f32 	%f258, %f257, 0f3BBB989D, 0f3F000000;
	cvt.sat.f32.f32 	%f259, %f258;
	fma.rm.f32 	%f260, %f259, %f127, %f126;
	add.f32 	%f261, %f260, 0fCB40007F;
	neg.f32 	%f262, %f261;
	fma.rn.f32 	%f263, %f257, 0f3FB8AA3B, %f262;
	fma.rn.f32 	%f264, %f257, 0f32A57060, %f263;
	mov.b32 	%r55, %f260;
	shl.b32 	%r56, %r55, 23;
	mov.b32 	%f265, %r56;
	ex2.approx.ftz.f32 	%f266, %f264;
	mul.f32 	%f267, %f266, %f265;
	add.f32 	%f268, %f256, %f267;
	sub.f32 	%f269, %f367, %f122;
	fma.rn.f32 	%f270, %f269, 0f3BBB989D, 0f3F000000;
	cvt.sat.f32.f32 	%f271, %f270;
	fma.rm.f32 	%f272, %f271, %f127, %f126;
	add.f32 	%f273, %f272, 0fCB40007F;
	neg.f32 	%f274, %f273;
	fma.rn.f32 	%f275, %f269, 0f3FB8AA3B, %f274;
	fma.rn.f32 	%f276, %f269, 0f32A57060, %f275;
	mov.b32 	%r57, %f272;
	shl.b32 	%r58, %r57, 23;
	mov.b32 	%f277, %r58;
	ex2.approx.ftz.f32 	%f278, %f276;
	mul.f32 	%f279, %f278, %f277;
	add.f32 	%f280, %f268, %f279;
	sub.f32 	%f281, %f369, %f122;
	fma.rn.f32 	%f282, %f281, 0f3BBB989D, 0f3F000000;
	cvt.sat.f32.f32 	%f283, %f282;
	fma.rm.f32 	%f284, %f283, %f127, %f126;
	add.f32 	%f285, %f284, 0fCB40007F;
	neg.f32 	%f286, %f285;
	fma.rn.f32 	%f287, %f281, 0f3FB8AA3B, %f286;
	fma.rn.f32 	%f288, %f281, 0f32A57060, %f287;
	mov.b32 	%r59, %f284;
	shl.b32 	%r60, %r59, 23;
	mov.b32 	%f289, %r60;
	ex2.approx.ftz.f32 	%f290, %f288;
	mul.f32 	%f291, %f290, %f289;
	add.f32 	%f292, %f280, %f291;
	sub.f32 	%f293, %f371, %f122;
	fma.rn.f32 	%f294, %f293, 0f3BBB989D, 0f3F000000;
	cvt.sat.f32.f32 	%f295, %f294;
	fma.rm.f32 	%f296, %f295, %f127, %f126;
	add.f32 	%f297, %f296, 0fCB40007F;
	neg.f32 	%f298, %f297;
	fma.rn.f32 	%f299, %f293, 0f3FB8AA3B, %f298;
	fma.rn.f32 	%f300, %f293, 0f32A57060, %f299;
	mov.b32 	%r61, %f296;
	shl.b32 	%r62, %r61, 23;
	mov.b32 	%f301, %r62;
	ex2.approx.ftz.f32 	%f302, %f300;
	mul.f32 	%f303, %f302, %f301;
	add.f32 	%f304, %f292, %f303;
	sub.f32 	%f305, %f373, %f122;
	fma.rn.f32 	%f306, %f305, 0f3BBB989D, 0f3F000000;
	cvt.sat.f32.f32 	%f307, %f306;
	fma.rm.f32 	%f308, %f307, %f127, %f126;
	add.f32 	%f309, %f308, 0fCB40007F;
	neg.f32 	%f310, %f309;
	fma.rn.f32 	%f311, %f305, 0f3FB8AA3B, %f310;
	fma.rn.f32 	%f312, %f305, 0f32A57060, %f311;
	mov.b32 	%r63, %f308;
	shl.b32 	%r64, %r63, 23;
	mov.b32 	%f313, %r64;
	ex2.approx.ftz.f32 	%f314, %f312;
	mul.f32 	%f315, %f314, %f313;
	add.f32 	%f316, %f304, %f315;
	mov.b32 	%r65, %f316;
	shfl.sync.bfly.b32	%r66|%p25, %r65, 16, 31, -1;
	mov.b32 	%f317, %r66;
	add.f32 	%f318, %f316, %f317;
	mov.b32 	%r67, %f318;
	shfl.sync.bfly.b32	%r68|%p26, %r67, 8, 31, -1;
	mov.b32 	%f319, %r68;
	add.f32 	%f320, %f318, %f319;
	mov.b32 	%r69, %f320;
	shfl.sync.bfly.b32	%r70|%p27, %r69, 4, 31, -1;
	mov.b32 	%f321, %r70;
	add.f32 	%f322, %f320, %f321;
	mov.b32 	%r71, %f322;
	shfl.sync.bfly.b32	%r72|%p28, %r71, 2, 31, -1;
	mov.b32 	%f323, %r72;
	add.f32 	%f324, %f322, %f323;
	mov.b32 	%r73, %f324;
	shfl.sync.bfly.b32	%r74|%p29, %r73, 1, 31, -1;
	mov.b32 	%f325, %r74;
	add.f32 	%f326, %f324, %f325;
	div.rn.f32 	%f65, %f135, %f326;
	div.rn.f32 	%f66, %f147, %f326;
	div.rn.f32 	%f67, %f159, %f326;
	div.rn.f32 	%f68, %f171, %f326;
	div.rn.f32 	%f69, %f183, %f326;
	div.rn.f32 	%f70, %f195, %f326;
	div.rn.f32 	%f71, %f207, %f326;
	div.rn.f32 	%f72, %f219, %f326;
	div.rn.f32 	%f73, %f231, %f326;
	div.rn.f32 	%f74, %f243, %f326;
	div.rn.f32 	%f75, %f255, %f326;
	div.rn.f32 	%f76, %f267, %f326;
	div.rn.f32 	%f77, %f279, %f326;
	div.rn.f32 	%f78, %f291, %f326;
	div.rn.f32 	%f79, %f303, %f326;
	div.rn.f32 	%f80, %f315, %f326;
	mad.lo.s64 	%rd40, %rd42, %rd28, %rd3;
	shl.b64 	%rd41, %rd40, 1;
	add.s64 	%rd23, %rd19, %rd41;
	@%p19 bra 	$L__BB407_38;
	// begin inline asm
	{  cvt.rn.bf16.f32 %rs17, %f65;}

	// end inline asm
	st.global.u16 	[%rd23], %rs17;
$L__BB407_38:
	setp.le.s64 	%p30, %rd30, %rd4;
	@%p30 bra 	$L__BB407_40;
	// begin inline asm
	{  cvt.rn.bf16.f32 %rs18, %f66;}

	// end inline asm
	st.global.u16 	[%rd23+64], %rs18;
$L__BB407_40:
	setp.le.s64 	%p31, %rd30, %rd5;
	@%p31 bra 	$L__BB407_42;
	// begin inline asm
	{  cvt.rn.bf16.f32 %rs19, %f67;}

	// end inline asm
	st.global.u16 	[%rd23+128], %rs19;
$L__BB407_42:
	setp.le.s64 	%p32, %rd30, %rd6;
	@%p32 bra 	$L__BB407_44;
	// begin inline asm
	{  cvt.rn.bf16.f32 %rs20, %f68;}

	// end inline asm
	st.global.u16 	[%rd23+192], %rs20;
$L__BB407_44:
	setp.le.s64 	%p33, %rd30, %rd7;
	@%p33 bra 	$L__BB407_46;
	// begin inline asm
	{  cvt.rn.bf16.f32 %rs21, %f69;}

	// end inline asm
	st.global.u16 	[%rd23+256], %rs21;
$L__BB407_46:
	setp.le.s64 	%p34, %rd30, %rd8;
	@%p34 bra 	$L__BB407_48;
	// begin inline asm
	{  cvt.rn.bf16.f32 %rs22, %f70;}

	// end inline asm
	st.global.u16 	[%rd23+320], %rs22;
$L__BB407_48:
	setp.le.s64 	%p35, %rd30, %rd9;
	@%p35 bra 	$L__BB407_50;
	// begin inline asm
	{  cvt.rn.bf16.f32 %rs23, %f71;}

	// end inline asm
	st.global.u16 	[%rd23+384], %rs23;
$L__BB407_50:
	setp.le.s64 	%p36, %rd30, %rd10;
	@%p36 bra 	$L__BB407_52;
	// begin inline asm
	{  cvt.rn.bf16.f32 %rs24, %f72;}

	// end inline asm
	st.global.u16 	[%rd23+448], %rs24;
$L__BB407_52:
	setp.le.s64 	%p37, %rd30, %rd11;
	@%p37 bra 	$L__BB407_54;
	// begin inline asm
	{  cvt.rn.bf16.f32 %rs25, %f73;}

	// end inline asm
	st.global.u16 	[%rd23+512], %rs25;
$L__BB407_54:
	setp.le.s64 	%p38, %rd30, %rd12;
	@%p38 bra 	$L__BB407_56;
	// begin inline asm
	{  cvt.rn.bf16.f32 %rs26, %f74;}

	// end inline asm
	st.global.u16 	[%rd23+576], %rs26;
$L__BB407_56:
	setp.le.s64 	%p39, %rd30, %rd13;
	@%p39 bra 	$L__BB407_58;
	// begin inline asm
	{  cvt.rn.bf16.f32 %rs27, %f75;}

	// end inline asm
	st.global.u16 	[%rd23+640], %rs27;
$L__BB407_58:
	setp.le.s64 	%p40, %rd30, %rd14;
	@%p40 bra 	$L__BB407_60;
	// begin inline asm
	{  cvt.rn.bf16.f32 %rs28, %f76;}

	// end inline asm
	st.global.u16 	[%rd23+704], %rs28;
$L__BB407_60:
	setp.le.s64 	%p41, %rd30, %rd15;
	@%p41 bra 	$L__BB407_62;
	// begin inline asm
	{  cvt.rn.bf16.f32 %rs29, %f77;}

	// end inline asm
	st.global.u16 	[%rd23+768], %rs29;
$L__BB407_62:
	setp.le.s64 	%p42, %rd30, %rd16;
	@%p42 bra 	$L__BB407_64;
	// begin inline asm
	{  cvt.rn.bf16.f32 %rs30, %f78;}

	// end inline asm
	st.global.u16 	[%rd23+832], %rs30;
$L__BB407_64:
	setp.le.s64 	%p43, %rd30, %rd17;
	@%p43 bra 	$L__BB407_66;
	// begin inline asm
	{  cvt.rn.bf16.f32 %rs31, %f79;}

	// end inline asm
	st.global.u16 	[%rd23+896], %rs31;
$L__BB407_66:
	setp.le.s64 	%p44, %rd30, %rd18;
	@%p44 bra 	$L__BB407_68;
	// begin inline asm
	{  cvt.rn.bf16.f32 %rs32, %f80;}

	// end inline asm
	st.global.u16 	[%rd23+960], %rs32;
$L__BB407_68:
	add.s64 	%rd42, %rd42, %rd20;
	setp.lt.s64 	%p45, %rd42, %rd29;
	@%p45 bra 	$L__BB407_4;
$L__BB407_69:
	ret;

}
	// .globl	_Z15SoftmaxWarpImplI10DirectLoadI13__nv_bfloat16fE11DirectStoreIfS1_EfLi1ELi17ELi32ELi1ELb0EL9Algorithm0EEvT_T0_ll
.visible .entry _Z15SoftmaxWarpImplI10DirectLoadI13__nv_bfloat16fE11DirectStoreIfS1_EfLi1ELi17ELi32ELi1ELb0EL9Algorithm0EEvT_T0_ll(
	.param .align 8 .b8 _Z15SoftmaxWarpImplI10DirectLoadI13__nv_bfloat16fE11DirectStoreIfS1_EfLi1ELi17ELi32ELi1ELb0EL9Algorithm0EEvT_T0_ll_param_0[16],
	.param .align 8 .b8 _Z15SoftmaxWarpImplI10DirectLoadI13__nv_bfloat16fE11DirectStoreIfS1_EfLi1ELi17ELi32ELi1ELb0EL9Algorithm0EEvT_T0_ll_param_1[16],
	.param .u64 _Z15SoftmaxWarpImplI10DirectLoadI13__nv_bfloat16fE11DirectStoreIfS1_EfLi1ELi17ELi32ELi1ELb0EL9Algorithm0EEvT_T0_ll_param_2,
	.param .u64 _Z15SoftmaxWarpImplI10DirectLoadI13__nv_bfloat16fE11DirectStoreIfS1_EfLi1ELi17ELi32ELi1ELb0EL9Algorithm0EEvT_T0_ll_param_3
)
{
	.reg .pred 	%p<14>;
	.reg .b16 	%rs<35>;
	.reg .b32 	%r<62>;
	.reg .b32 	%f<278>;
	.reg .b64 	%rd<28>;

	ld.param.u64 	%rd11, [_Z15SoftmaxWarpImplI10DirectLoadI13__nv_bfloat16fE11DirectStoreIfS1_EfLi1ELi17ELi32ELi1ELb0EL9Algorithm0EEvT_T0_ll_param_1+8];
	ld.param.u64 	%rd10, [_Z15SoftmaxWarpImplI10DirectLoadI13__nv_bfloat16fE11DirectStoreIfS1_EfLi1ELi17ELi32ELi1ELb0EL9Algorithm0EEvT_T0_ll_param_1];
	ld.param.u64 	%rd9, [_Z15SoftmaxWarpImplI10DirectLoadI13__nv_bfloat16fE11DirectStoreIfS1_EfLi1ELi17ELi32ELi1ELb0EL9Algorithm0EEvT_T0_ll_param_0+8];
	ld.param.u64 	%rd8, [_Z15SoftmaxWarpImplI10DirectLoadI13__nv_bfloat16fE11DirectStoreIfS1_EfLi1ELi17ELi32ELi1ELb0EL9Algorithm0EEvT_T0_ll_param_0];
	ld.param.u64 	%rd12, [_Z15SoftmaxWarpImplI10DirectLoadI13__nv_bfloat16fE11DirectStoreIfS1_EfLi1ELi17ELi32ELi1ELb0EL9Algorithm0EEvT_T0_ll_param_2];
	ld.param.u64 	%rd13, [_Z15SoftmaxWarpImplI10DirectLoadI13__nv_bfloat16fE11DirectStoreIfS1_EfLi1ELi17ELi32ELi1ELb0EL9Algorithm0EEvT_T0_ll_param_3];
	setp.lt.s64 	%p1, %rd13, 545;
	@%p1 bra 	$L__BB408_2;
	mov.u64 	%rd14, $str;
	cvta.global.u64 	%rd15, %rd14;
	mov.u64 	%rd16, $str$1;
	cvta.global.u64 	%rd17, %rd16;
	mov.u64 	%rd18, __unnamed_399;
	cvta.global.u64 	%rd19, %rd18;
	{ // callseq 398, 0
	.param .b64 param0;
	st.param.b64 	[param0], %rd15;
	.param .b64 param1;
	st.param.b64 	[param1], %rd17;
	.param .b32 param2;
	st.param.b32 	[param2], 358;
	.param .b64 param3;
	st.param.b64 	[param3], %rd19;
	.param .b64 param4;
	st.param.b64 	[param4], 1;
	call.uni 
	__assertfail, 
	(
	param0, 
	param1, 
	param2, 
	param3, 
	param4
	);
	} // callseq 398
$L__BB408_2:
	mov.u32 	%r2, %nctaid.x;
	mov.u32 	%r3, %ntid.y;
	mul.lo.s32 	%r1, %r2, %r3;
	mov.u32 	%r4, %ctaid.x;
	mov.u32 	%r5, %tid.y;
	mad.lo.s32 	%r6, %r4, %r3, %r5;
	cvt.s64.s32 	%rd27, %r6;
	setp.le.s64 	%p2, %rd12, %rd27;
	@%p2 bra 	$L__BB408_5;
	mov.u32 	%r7, %tid.x;
	cvt.u64.u32 	%rd3, %r7;
	cvta.to.global.u64 	%rd4, %rd8;
	cvt.s64.s32 	%rd5, %r1;
$L__BB408_4:
	mad.lo.s64 	%rd20, %rd27, %rd9, %rd3;
	shl.b64 	%rd21, %rd20, 1;
	add.s64 	%rd22, %rd4, %rd21;
	ld.global.u16 	%rs1, [%rd22];
	// begin inline asm
	{ cvt.f32.bf16 %f1, %rs1;}

	// end inline asm
	max.f32 	%f35, %f1, 0fFF800000;
	ld.global.u16 	%rs2, [%rd22+64];
	// begin inline asm
	{ cvt.f32.bf16 %f2, %rs2;}

	// end inline asm
	max.f32 	%f36, %f35, %f2;
	ld.global.u16 	%rs3, [%rd22+128];
	// begin inline asm
	{ cvt.f32.bf16 %f3, %rs3;}

	// end inline asm
	max.f32 	%f37, %f36, %f3;
	ld.global.u16 	%rs4, [%rd22+192];
	// begin inline asm
	{ cvt.f32.bf16 %f4, %rs4;}

	// end inline asm
	max.f32 	%f38, %f37, %f4;
	ld.global.u16 	%rs5, [%rd22+256];
	// begin inline asm
	{ cvt.f32.bf16 %f5, %rs5;}

	// end inline asm
	max.f32 	%f39, %f38, %f5;
	ld.global.u16 	%rs6, [%rd22+320];
	// begin inline asm
	{ cvt.f32.bf16 %f6, %rs6;}

	// end inline asm
	max.f32 	%f40, %f39, %f6;
	ld.global.u16 	%rs7, [%rd22+384];
	// begin inline asm
	{ cvt.f32.bf16 %f7, %rs7;}

	// end inline asm
	max.f32 	%f41, %f40, %f7;
	ld.global.u16 	%rs8, [%rd22+448];
	// begin inline asm
	{ cvt.f32.bf16 %f8, %rs8;}

	// end inline asm
	max.f32 	%f42, %f41, %f8;
	ld.global.u16 	%rs9, [%rd22+512];
	// begin inline asm
	{ cvt.f32.bf16 %f9, %rs9;}

	// end inline asm
	max.f32 	%f43, %f42, %f9;
	ld.global.u16 	%rs10, [%rd22+576];
	// begin inline asm
	{ cvt.f32.bf16 %f10, %rs10;}

	// end inline asm
	max.f32 	%f44, %f43, %f10;
	ld.global.u16 	%rs11, [%rd22+640];
	// begin inline asm
	{ cvt.f32.bf16 %f11, %rs11;}

	// end inline asm
	max.f32 	%f45, %f44, %f11;
	ld.global.u16 	%rs12, [%rd22+704];
	// begin inline asm
	{ cvt.f32.bf16 %f12, %rs12;}

	// end inline asm
	max.f32 	%f46, %f45, %f12;
	ld.global.u16 	%rs13, [%rd22+768];
	// begin inline asm
	{ cvt.f32.bf16 %f13, %rs13;}

	// end inline asm
	max.f32 	%f47, %f46, %f13;
	ld.global.u16 	%rs14, [%rd22+832];
	// begin inline asm
	{ cvt.f32.bf16 %f14, %rs14;}

	// end inline asm
	max.f32 	%f48, %f47, %f14;
	ld.global.u16 	%rs15, [%rd22+896];
	// begin inline asm
	{ cvt.f32.bf16 %f15, %rs15;}

	// end inline asm
	max.f32 	%f49, %f48, %f15;
	ld.global.u16 	%rs16, [%rd22+960];
	// begin inline asm
	{ cvt.f32.bf16 %f16, %rs16;}

	// end inline asm
	max.f32 	%f50, %f49, %f16;
	ld.global.u16 	%rs17, [%rd22+1024];
	// begin inline asm
	{ cvt.f32.bf16 %f17, %rs17;}

	// end inline asm
	max.f32 	%f51, %f50, %f17;
	mov.b32 	%r8, %f51;
	shfl.sync.bfly.b32	%r9|%p3, %r8, 16, 31, -1;
	mov.b32 	%f52, %r9;
	max.f32 	%f53, %f51, %f52;
	mov.b32 	%r10, %f53;
	shfl.sync.bfly.b32	%r11|%p4, %r10, 8, 31, -1;
	mov.b32 	%f54, %r11;
	max.f32 	%f55, %f53, %f54;
	mov.b32 	%r12, %f55;
	shfl.sync.bfly.b32	%r13|%p5, %r12, 4, 31, -1;
	mov.b32 	%f56, %r13;
	max.f32 	%f57, %f55, %f56;
	mov.b32 	%r14, %f57;
	shfl.sync.bfly.b32	%r15|%p6, %r14, 2, 31, -1;
	mov.b32 	%f58, %r15;
	max.f32 	%f59, %f57, %f58;
	mov.b32 	%r16, %f59;
	shfl.sync.bfly.b32	%r17|%p7, %r16, 1, 31, -1;
	mov.b32 	%f60, %r17;
	max.f32 	%f61, %f59, %f60;
	sub.f32 	%f62, %f1, %f61;
	fma.rn.f32 	%f63, %f62, 0f3BBB989D, 0f3F000000;
	cvt.sat.f32.f32 	%f64, %f63;
	mov.f32 	%f65, 0f4B400001;
	mov.f32 	%f66, 0f437C0000;
	fma.rm.f32 	%f67, %f64, %f66, %f65;
	add.f32 	%f68, %f67, 0fCB40007F;
	neg.f32 	%f69, %f68;
	fma.rn.f32 	%f70, %f62, 0f3FB8AA3B, %f69;
	fma.rn.f32 	%f71, %f62, 0f32A57060, %f70;
	mov.b32 	%r18, %f67;
	shl.b32 	%r19, %r18, 23;
	mov.b32 	%f72, %r19;
	ex2.approx.ftz.f32 	%f73, %f71;
	mul.f32 	%f74, %f73, %f72;
	add.f32 	%f75, %f74, 0f00000000;
	sub.f32 	%f76, %f2, %f61;
	fma.rn.f32 	%f77, %f76, 0f3BBB989D, 0f3F000000;
	cvt.sat.f32.f32 	%f78, %f77;
	fma.rm.f32 	%f79, %f78, %f66, %f65;
	add.f32 	%f80, %f79, 0fCB40007F;
	neg.f32 	%f81, %f80;
	fma.rn.f32 	%f82, %f76, 0f3FB8AA3B, %f81;
	fma.rn.f32 	%f83, %f76, 0f32A57060, %f82;
	mov.b32 	%r20, %f79;
	shl.b32 	%r21, %r20, 23;
	mov.b32 	%f84, %r21;
	ex2.approx.ftz.f32 	%f85, %f83;
	mul.f32 	%f86, %f85, %f84;
	add.f32 	%f87, %f75, %f86;
	sub.f32 	%f88, %f3, %f61;
	fma.rn.f32 	%f89, %f88, 0f3BBB989D, 0f3F000000;
	cvt.sat.f32.f32 	%f90, %f89;
	fma.rm.f32 	%f91, %f90, %f66, %f65;
	add.f32 	%f92, %f91, 0fCB40007F;
	neg.f32 	%f93, %f92;
	fma.rn.f32 	%f94, %f88, 0f3FB8AA3B, %f93;
	fma.rn.f32 	%f95, %f88, 0f32A57060, %f94;
	mov.b32 	%r22, %f91;
	shl.b32 	%r23, %r22, 23;
	mov.b32 	%f96, %r23;
	ex2.approx.ftz.f32 	%f97, %f95;
	mul.f32 	%f98, %f97, %f96;
	add.f32 	%f99, %f87, %f98;
	sub.f32 	%f100, %f4, %f61;
	fma.rn.f32 	%f101, %f100, 0f3BBB989D, 0f3F000000;
	cvt.sat.f32.f32 	%f102, %f101;
	fma.rm.f32 	%f103, %f102, %f66, %f65;
	add.f32 	%f104, %f103, 0fCB40007F;
	neg.f32 	%f105, %f104;
	fma.rn.f32 	%f106, %f100, 0f3FB8AA3B, %f105;
	fma.rn.f32 	%f107, %f100, 0f32A57060, %f106;
	mov.b32 	%r24, %f103;
	shl.b32 	%r25, %r24, 23;
	mov.b32 	%f108, %r25;
	ex2.approx.ftz.f32 	%f109, %f107;
	mul.f32 	%f110, %f109, %f108;
	add.f32 	%f111, %f99, %f110;
	sub.f32 	%f112, %f5, %f61;
	fma.rn.f32 	%f113, %f112, 0f3BBB989D, 0f3F000000;
	cvt.sat.f32.f32 	%f114, %f113;
	fma.rm.f32 	%f115, %f114, %f66, %f65;
	add.f32 	%f116, %f115, 0fCB40007F;
	neg.f32 	%f117, %f116;
	fma.rn.f32 	%f118, %f112, 0f3FB8AA3B, %f117;
	fma.rn.f32 	%f119, %f112, 0f32A57060, %f118;
	mov.b32 	%r26, %f115;
	shl.b32 	%r27, %r26, 23;
	mov.b32 	%f120, %r27;
	ex2.approx.ftz.f32 	%f121, %f119;
	mul.f32 	%f122, %f121, %f120;
	add.f32 	%f123, %f111, %f122;
	sub.f32 	%f124, %f6, %f61;
	fma.rn.f32 	%f125, %f124, 0f3BBB989D, 0f3F000000;
	cvt.sat.f32.f32 	%f126, %f125;
	fma.rm.f32 	%f127, %f126, %f66, %f65;
	add.f32 	%f128, %f127, 0fCB40007F;
	neg.f32 	%f129, %f128;
	fma.rn.f32 	%f130, %f124, 0f3FB8AA3B, %f129;
	fma.rn.f32 	%f131, %f124, 0f32A57060, %f130;
	mov.b32 	%r28, %f127;
	shl.b32 	%r29, %r28, 23;
	mov.b32 	%f132, %r29;
	ex2.approx.ftz.f32 	%f133, %f131;
	mul.f32 	%f134, %f133, %f132;
	add.f32 	%f135, %f123, %f134;
	sub.f32 	%f136, %f7, %f61;
	fma.rn.f32 	%f137, %f136, 0f3BBB989D, 0f3F000000;
	cvt.sat.f32.f32 	%f138, %f137;
	fma.rm.f32 	%f139, %f138, %f66, %f65;
	add.f32 	%f140, %f139, 0fCB40007F;
	neg.f32 	%f141, %f140;
	fma.rn.f32 	%f142, %f136, 0f3FB8AA3B, %f141;
	fma.rn.f32 	%f143, %f136, 0f32A57060, %f142;
	mov.b32 	%r30, %f139;
	shl.b32 	%r31, %r30, 23;
	mov.b32 	%f144, %r31;
	ex2.approx.ftz.f32 	%f145, %f143;
	mul.f32 	%f146, %f145, %f144;
	add.f32 	%f147, %f135, %f146;
	sub.f32 	%f148, %f8, %f61;
	fma.rn.f32 	%f149, %f148, 0f3BBB989D, 0f3F000000;
	cvt.sat.f32.f32 	%f150, %f149;
	fma.rm.f32 	%f151, %f150, %f66, %f65;
	add.f32 	%f152, %f151, 0fCB40007F;
	neg.f32 	%f153, %f152;
	fma.rn.f32 	%f154, %f148, 0f3FB8AA3B, %f153;
	fma.rn.f32 	%f155, %f148, 0f32A57060, %f154;
	mov.b32 	%r32, %f151;
	shl.b32 	%r33, %r32, 23;
	mov.b32 	%f156, %r33;
	ex2.approx.ftz.f32 	%f157, %f155;
	mul.f32 	%f158, %f157, %f156;
	add.f32 	%f159, %f147, %f158;
	sub.f32 	%f160, %f9, %f61;
	fma.rn.f32 	%f161, %f160, 0f3BBB989D, 0f3F000000;
	cvt.sat.f32.f32 	%f162, %f161;
	fma.rm.f32 	%f163, %f162, %f66, %f65;
	add.f32 	%f164, %f163, 0fCB40007F;
	neg.f32 	%f165, %f164;
	fma.rn.f32 	%f166, %f160, 0f3FB8AA3B, %f165;
	fma.rn.f32 	%f167, %f160, 0f32A57060, %f166;
	mov.b32 	%r34, %f163;
	shl.b32 	%r35, %r34, 23;
	mov.b32 	%f168, %r35;
	ex2.approx.ftz.f32 	%f169, %f167;
	mul.f32 	%f170, %f169, %f168;
	add.f32 	%f171, %f159, %f170;
	sub.f32 	%f172, %f10, %f61;
	fma.rn.f32 	%f173, %f172, 0f3BBB989D, 0f3F000000;
	cvt.sat.f32.f32 	%f174, %f173;
	fma.rm.f32 	%f175, %f174, %f66, %f65;
	add.f32 	%f176, %f175, 0fCB40007F;
	neg.f32 	%f177, %f176;
	fma.rn.f32 	%f178, %f172, 0f3FB8AA3B, %f177;
	fma.rn.f32 	%f179, %f172, 0f32A57060, %f178;
	mov.b32 	%r36, %f175;
	shl.b32 	%r37, %r36, 23;
	mov.b32 	%f180, %r37;
	ex2.approx.ftz.f32 	%f181, %f179;
	mul.f32 	%f182, %f181, %f180;
	add.f32 	%f183, %f171, %f182;
	sub.f32 	%f184, %f11, %f61;
	fma.rn.f32 	%f185, %f184, 0f3BBB989D, 0f3F000000;
	cvt.sat.f32.f32 	%f186, %f185;
	fma.rm.f32 	%f187, %f186, %f66, %f65;
	add.f32 	%f188, %f187, 0fCB40007F;
	neg.f32 	%f189, %f188;
	fma.rn.f32 	%f190, %f184, 0f3FB8AA3B, %f189;
	fma.rn.f32 	%f191, %f184, 0f32A57060, %f190;
	mov.b32 	%r38, %f187;
	shl.b32 	%r39, %r38, 23;
	mov.b32 	%f192, %r39;
	ex2.approx.ftz.f32 	%f193, %f191;
	mul.f32 	%f194, %f193, %f192;
	add.f32 	%f195, %f183, %f194;
	sub.f32 	%f196, %f12, %f61;
	fma.rn.f32 	%f197, %f196, 0f3BBB989D, 0f3F000000;
	cvt.sat.f32.f32 	%f198, %f197;
	fma.rm.f32 	%f199, %f198, %f66, %f65;
	add.f32 	%f200, %f199, 0fCB40007F;
	neg.f32 	%f201, %f200;
	fma.rn.f32 	%f202, %f196, 0f3FB8AA3B, %f201;
	fma.rn.f32 	%f203, %f196, 0f32A57060, %f202;
	mov.b32 	%r40, %f199;
	shl.b32 	%r41, %r40, 23;
	mov.b32 	%f204, %r41;
	ex2.approx.ftz.f32 	%f205, %f203;
	mul.f32 	%f206, %f205, %f204;
	add.f32 	%f207, %f195, %f206;
	sub.f32 	%f208, %f13, %f61;
	fma.rn.f32 	%f209, %f208, 0f3BBB989D, 0f3F000000;
	cvt.sat.f32.f32 	%f210, %f209;
	fma.rm.f32 	%f211, %f210, %f66, %f65;
	add.f32 	%f212, %f211, 0fCB40007F;
	neg.f32 	%f213, %f212;
	fma.rn.f32 	%f214, %f208, 0f3FB8AA3B, %f213;
	fma.rn.f32 	%f215, %f208, 0f32A57060, %f214;
	mov.b32 	%r42, %f211;
	shl.b32 	%r43, %r42, 23;
	mov.b32 	%f216, %r43;
	ex2.approx.ftz.f32 	%f217, %f215;
	mul.f32 	%f218, %f217, %f216;
	add.f32 	%f219, %f207, %f218;
	sub.f32 	%f220, %f14, %f61;
	fma.rn.f32 	%f221, %f220, 0f3BBB989D, 0f3F000000;
	cvt.sat.f32.f32 	%f222, %f221;
	fma.rm.f32 	%f223, %f222, %f66, %f65;
	add.f32 	%f224, %f223, 0fCB40007F;
	neg.f32 	%f225, %f224;
	fma.rn.f32 	%f226, %f220, 0f3FB8AA3B, %f225;
	fma.rn.f32 	%f227, %f220, 0f32A57060, %f226;
	mov.b32 	%r44, %f223;
	shl.b32 	%r45, %r44, 23;
	mov.b32 	%f228, %r45;
	ex2.approx.ftz.f32 	%f229, %f227;
	mul.f32 	%f230, %f229, %f228;
	add.f32 	%f231, %f219, %f230;
	sub.f32 	%f232, %f15, %f61;
	fma.rn.f32 	%f233, %f232, 0f3BBB989D, 0f3F000000;
	cvt.sat.f32.f32 	%f234, %f233;
	fma.rm.f32 	%f235, %f234, %f66, %f65;
	add.f32 	%f236, %f235, 0fCB40007F;
	neg.f32 	%f237, %f236;
	fma.rn.f32 	%f238, %f232, 0f3FB8AA3B, %f237;
	fma.rn.f32 	%f239, %f232, 0f32A57060, %f238;
	mov.b32 	%r46, %f235;
	shl.b32 	%r47, %r46, 23;
	mov.b32 	%f240, %r47;
	ex2.approx.ftz.f32 	%f241, %f239;
	mul.f32 	%f242, %f241, %f240;
	add.f32 	%f243, %f231, %f242;
	sub.f32 	%f244, %f16, %f61;
	fma.rn.f32 	%f245, %f244, 0f3BBB989D, 0f3F000000;
	cvt.sat.f32.f32 	%f246, %f245;
	fma.rm.f32 	%f247, %f246, %f66, %f65;
	add.f32 	%f248, %f247, 0fCB40007F;
	neg.f32 	%f249, %f248;
	fma.rn.f32 	%f250, %f244, 0f3FB8AA3B, %f249;
	fma.rn.f32 	%f251, %f244, 0f32A57060, %f250;
	mov.b32 	%r48, %f247;
	shl.b32 	%r49, %r48, 23;
	mov.b32 	%f252, %r49;
	ex2.approx.ftz.f32 	%f253, %f251;
	mul.f32 	%f254, %f253, %f252;
	add.f32 	%f255, %f243, %f254;
	sub.f32 	%f256, %f17, %f61;
	fma.rn.f32 	%f257, %f256, 0f3BBB989D, 0f3F000000;
	cvt.sat.f32.f32 	%f258, %f257;
	fma.rm.f32 	%f259, %f258, %f66, %f65;
	add.f32 	%f260, %f259, 0fCB40007F;
	neg.f32 	%f261, %f260;
	fma.rn.f32 	%f262, %f256, 0f3FB8AA3B, %f261;
	fma.rn.f32 	%f263, %f256, 0f32A57060, %f262;
	mov.b32 	%r50, %f259;
	shl.b32 	%r51, %r50, 23;
	mov.b32 	%f264, %r51;
	ex2.approx.ftz.f32 	%f265, %f263;
	mul.f32 	%f266, %f265, %f264;
	add.f32 	%f267, %f255, %f266;
	mov.b32 	%r52, %f267;
	shfl.sync.bfly.b32	%r53|%p8, %r52, 16, 31, -1;
	mov.b32 	%f268, %r53;
	add.f32 	%f269, %f267, %f268;
	mov.b32 	%r54, %f269;
	shfl.sync.bfly.b32	%r55|%p9, %r54, 8, 31, -1;
	mov.b32 	%f270, %r55;
	add.f32 	%f271, %f269, %f270;
	mov.b32 	%r56, %f271;
	shfl.sync.bfly.b32	%r57|%p10, %r56, 4, 31, -1;
	mov.b32 	%f272, %r57;
	add.f32 	%f273, %f271, %f272;
	mov.b32 	%r58, %f273;
	shfl.sync.bfly.b32	%r59|%p11, %r58, 2, 31, -1;
	mov.b32 	%f274, %r59;
	add.f32 	%f275, %f273, %f274;
	mov.b32 	%r60, %f275;
	shfl.sync.bfly.b32	%r61|%p12, %r60, 1, 31, -1;
	mov.b32 	%f276, %r61;
	add.f32 	%f277, %f275, %f276;
	div.rn.f32 	%f18, %f74, %f277;
	div.rn.f32 	%f19, %f86, %f277;
	div.rn.f32 	%f20, %f98, %f277;
	div.rn.f32 	%f21, %f110, %f277;
	div.rn.f32 	%f22, %f122, %f277;
	div.rn.f32 	%f23, %f134, %f277;
	div.rn.f32 	%f24, %f146, %f277;
	div.rn.f32 	%f25, %f158, %f277;
	div.rn.f32 	%f26, %f170, %f277;
	div.rn.f32 	%f27, %f182, %f277;
	div.rn.f32 	%f28, %f194, %f277;
	div.rn.f32 	%f29, %f206, %f277;
	div.rn.f32 	%f30, %f218, %f277;
	div.rn.f32 	%f31, %f230, %f277;
	div.rn.f32 	%f32, %f242, %f277;
	div.rn.f32 	%f33, %f254, %f277;
	div.rn.f32 	%f34, %f266, %f277;
	mad.lo.s64 	%rd23, %rd27, %rd11, %rd3;
	// begin inline asm
	{  cvt.rn.bf16.f32 %rs18, %f18;}

	// end inline asm
	cvta.to.global.u64 	%rd24, %rd10;
	shl.b64 	%rd25, %rd23, 1;
	add.s64 	%rd26, %rd24, %rd25;
	st.global.u16 	[%rd26], %rs18;
	// begin inline asm
	{  cvt.rn.bf16.f32 %rs19, %f19;}

	// end inline asm
	st.global.u16 	[%rd26+64], %rs19;
	// begin inline asm
	{  cvt.rn.bf16.f32 %rs20, %f20;}

	// end inline asm
	st.global.u16 	[%rd26+128], %rs20;
	// begin inline asm
	{  cvt.rn.bf16.f32 %rs21, %f21;}

	// end inline asm
	st.global.u16 	[%rd26+192], %rs21;
	// begin inline asm
	{  cvt.rn.bf16.f32 %rs22, %f22;}

	// end inline asm
	st.global.u16 	[%rd26+256], %rs22;
	// begin inline asm
	{  cvt.rn.bf16.f32 %rs23, %f23;}

	// end inline asm
	st.global.u16 	[%rd26+320], %rs23;
	// begin inline asm
	{  cvt.rn.bf16.f32 %rs24, %f24;}

	// end inline asm
	st.global.u16 	[%rd26+384], %rs24;
	// begin inline asm
	{  cvt.rn.bf16.f32 %rs25, %f25;}

	// end inline asm
	st.global.u16 	[%rd26+448], %rs25;
	// begin inline asm
	{  cvt.rn.bf16.f32 %rs26, %f26;}

	// end inline asm
	st.global.u16 	[%rd26+512], %rs26;
	// begin inline asm
	{  cvt.rn.bf16.f32 %rs27, %f27;}

	// end inline asm
	st.global.u16 	[%rd26+576], %rs27;
	// begin inline asm
	{  cvt.rn.bf16.f32 %rs28, %f28;}

	// end inline asm
	st.global.u16 	[%rd26+640], %rs28;
	// begin inline asm
	{  cvt.rn.bf16.f32 %rs29, %f29;}

	// end inline asm
	st.global.u16 	[%rd26+704], %rs29;
	// begin inline asm
	{  cvt.rn.bf16.f32 %rs30, %f30;}

	// end inline asm
	st.global.u16 	[%rd26+768], %rs30;
	// begin inline asm
	{  cvt.rn.bf16.f32 %rs31, %f31;}

	// end inline asm
	st.global.u16 	[%rd26+832], %rs31;
	// begin inline asm
	{  cvt.rn.bf16.f32 %rs32, %f32;}

	// end inline asm
	st.global.u16 	[%rd26+896], %rs32;
	// begin inline asm
	{  cvt.rn.bf16.f32 %rs33, %f33;}

	// end inline asm
	st.global.u16 	[%rd26+960], %rs33;
	// begin inline asm
	{  cvt.rn.bf16.f32 %rs34, %f34;}

	// end inline asm
	st.global.u16 	[%rd26+1024], %rs34;
	add.s64 	%rd27, %rd27, %rd5;
	setp.lt.s64 	%p13, %rd27, %rd12;
	@%p13 bra 	$L__BB408_4;
$L__BB408_5:
	ret;

}
	// .globl	_Z15SoftmaxWarpImplI10DirectLoadI13__nv_bfloat16fE11DirectStoreIfS1_EfLi1ELi17ELi32ELi1ELb1EL9Algorithm0EEvT_T0_ll
.visible .entry _Z15SoftmaxWarpImplI10DirectLoadI13__nv_bfloat16fE11DirectStoreIfS1_EfLi1ELi17ELi32ELi1ELb1EL9Algorithm0EEvT_T0_ll(
	.param .align 8 .b8 _Z15SoftmaxWarpImplI10DirectLoadI13__nv_bfloat16fE11DirectStoreIfS1_EfLi1ELi17ELi32ELi1ELb1EL9Algorithm0EEvT_T0_ll_param_0[16],
	.param .align 8 .b8 _Z15SoftmaxWarpImplI10DirectLoadI13__nv_bfloat16fE11DirectStoreIfS1_EfLi1ELi17ELi32ELi1ELb1EL9Algorithm0EEvT_T0_ll_param_1[16],
	.param .u64 _Z15SoftmaxWarpImplI10DirectLoadI13__nv_bfloat16fE11DirectStoreIfS1_EfLi1ELi17ELi32ELi1ELb1EL9Algorithm0EEvT_T0_ll_param_2,
	.param .u64 _Z15SoftmaxWarpImplI10DirectLoadI13__nv_bfloat16fE11DirectStoreIfS1_EfLi1ELi17ELi32ELi1ELb1EL9Algorithm0EEvT_T0_ll_param_3
)
{
	.reg .pred 	%p<48>;
	.reg .b16 	%rs<35>;
	.reg .b32 	%r<78>;
	.reg .b32 	%f<397>;
	.reg .b64 	%rd<43>;

	ld.param.u64 	%rd27, [_Z15SoftmaxWarpImplI10DirectLoadI13__nv_bfloat16fE11DirectStoreIfS1_EfLi1ELi17ELi32ELi1ELb1EL9Algorithm0EEvT_T0_ll_param_1+8];
	ld.param.u64 	%rd26, [_Z15SoftmaxWarpImplI10DirectLoadI13__nv_bfloat16fE11DirectStoreIfS1_EfLi1ELi17ELi32ELi1ELb1EL9Algorithm0EEvT_T0_ll_param_1];
	ld.param.u64 	%rd25, [_Z15SoftmaxWarpImplI10DirectLoadI13__nv_bfloat16fE11DirectStoreIfS1_EfLi1ELi17ELi32ELi1ELb1EL9Algorithm0EEvT_T0_ll_param_0+8];
	ld.param.u64 	%rd24, [_Z15SoftmaxWarpImplI10DirectLoadI13__nv_bfloat16fE11DirectStoreIfS1_EfLi1ELi17ELi32ELi1ELb1EL9Algorithm0EEvT_T0_ll_param_0];
	ld.param.u64 	%rd28, [_Z15SoftmaxWarpImplI10DirectLoadI13__nv_bfloat16fE11DirectStoreIfS1_EfLi1ELi17ELi32ELi1ELb1EL9Algorithm0EEvT_T0_ll_param_2];
	ld.param.u64 	%rd29, [_Z15SoftmaxWarpImplI10DirectLoadI13__nv_bfloat16fE11DirectStoreIfS1_EfLi1ELi17ELi32ELi1ELb1EL9Algorithm0EEvT_T0_ll_param_3];
	setp.lt.s64 	%p1, %rd29, 545;
	@%p1 bra 	$L__BB409_2;
	mov.u64 	%rd30, $str;
	cvta.global.u64 	%rd31, %rd30;
	mov.u64 	%rd32, $str$1;
	cvta.global.u64 	%rd33, %rd32;
	mov.u64 	%rd34, __unnamed_400;
	cvta.global.u64 	%rd35, %rd34;
	{ // callseq 399, 0
	.param .b64 param0;
	st.param.b64 	[param0], %rd31;
	.param .b64 param1;
	st.param.b64 	[param1], %rd33;
	.param .b32 param2;
	st.param.b32 	[param2], 358;
	.param .b64 param3;
	st.param.b64 	[param3], %rd35;
	.param .b64 param4;
	st.param.b64 	[param4], 1;
	call.uni 
	__assertfail, 
	(
	param0, 
	param1, 
	param2, 
	param3, 
	param4
	);
	} // callseq 399
$L__BB409_2:
	mov.u32 	%r2, %nctaid.x;
	mov.u32 	%r3, %ntid.y;
	mul.lo.s32 	%r1, %r2, %r3;
	mov.u32 	%r4, %ctaid.x;
	mov.u32 	%r5, %tid.y;
	mad.lo.s32 	%r6, %r4, %r3, %r5;
	cvt.s64.s32 	%rd42, %r6;
	setp.le.s64 	%p2, %rd28, %rd42;
	@%p2 bra 	$L__BB409_73;
	mov.u32 	%r7, %tid.x;
	cvt.u64.u32 	%rd2, %r7;
	add.s32 	%r8, %r7, 32;
	cvt.u64.u32 	%rd3, %r8;
	add.s32 	%r9, %r7, 64;
	cvt.u64.u32 	%rd4, %r9;
	add.s32 	%r10, %r7, 96;
	cvt.u64.u32 	%rd5, %r10;
	add.s32 	%r11, %r7, 128;
	cvt.u64.u32 	%rd6, %r11;
	add.s32 	%r12, %r7, 160;
	cvt.u64.u32 	%rd7, %r12;
	add.s32 	%r13, %r7, 192;
	cvt.u64.u32 	%rd8, %r13;
	add.s32 	%r14, %r7, 224;
	cvt.u64.u32 	%rd9, %r14;
	add.s32 	%r15, %r7, 256;
	cvt.u64.u32 	%rd10, %r15;
	add.s32 	%r16, %r7, 288;
	cvt.u64.u32 	%rd11, %r16;
	add.s32 	%r17, %r7, 320;
	cvt.u64.u32 	%rd12, %r17;
	add.s32 	%r18, %r7, 352;
	cvt.u64.u32 	%rd13, %r18;
	add.s32 	%r19, %r7, 384;
	cvt.u64.u32 	%rd14, %r19;
	add.s32 	%r20, %r7, 416;
	cvt.u64.u32 	%rd15, %r20;
	add.s32 	%r21, %r7, 448;
	cvt.u64.u32 	%rd16, %r21;
	add.s32 	%r22, %r7, 480;
	cvt.u64.u32 	%rd17, %r22;
	add.s32 	%r23, %r7, 512;
	cvt.u64.u32 	%rd18, %r23;
	cvt.s64.s32 	%rd19, %r1;
$L__BB409_4:
	setp.le.s64 	%p3, %rd29, %rd2;
	mad.lo.s64 	%rd36, %rd42, %rd25, %rd2;
	cvta.to.global.u64 	%rd37, %rd24;
	shl.b64 	%rd38, %rd36, 1;
	add.s64 	%rd21, %rd37, %rd38;
	mov.f32 	%f363, 0fFF800000;
	mov.f32 	%f366, %f363;
	@%p3 bra 	$L__BB409_6;
	ld.global.u16 	%rs1, [%rd21];
	// begin inline asm
	{ cvt.f32.bf16 %f363, %rs1;}

	// end inline asm
	max.f32 	%f366, %f363, 0fFF800000;
$L__BB409_6:
	setp.le.s64 	%p4, %rd29, %rd3;
	mov.f32 	%f365, 0fFF800000;
	@%p4 bra 	$L__BB409_8;
	ld.global.u16 	%rs2, [%rd21+64];
	// begin inline asm
	{ cvt.f32.bf16 %f365, %rs2;}

	// end inline asm
	max.f32 	%f366, %f366, %f365;
$L__BB409_8:
	setp.le.s64 	%p5, %rd29, %rd4;
	mov.f32 	%f367, 0fFF800000;
	@%p5 bra 	$L__BB409_10;
	ld.global.u16 	%rs3, [%rd21+128];
	// begin inline asm
	{ cvt.f32.bf16 %f367, %rs3;}

	// end inline asm
	max.f32 	%f366, %f366, %f367;
$L__BB409_10:
	setp.le.s64 	%p6, %rd29, %rd5;
	mov.f32 	%f369, 0fFF800000;
	@%p6 bra 	$L__BB409_12;
	ld.global.u16 	%rs4, [%rd21+192];
	// begin inline asm
	{ cvt.f32.bf16 %f369, %rs4;}

	// end inline asm
	max.f32 	%f366, %f366, %f369;
$L__BB409_12:
	setp.le.s64 	%p7, %rd29, %rd6;
	mov.f32 	%f371, 0fFF800000;
	@%p7 bra 	$L__BB409_14;
	ld.global.u16 	%rs5, [%rd21+256];
	// begin inline asm
	{ cvt.f32.bf16 %f371, %rs5;}

	// end inline asm
	max.f32 	%f366, %f366, %f371;
$L__BB409_14:
	setp.le.s64 	%p8, %rd29, %rd7;
	mov.f32 	%f373, 0fFF800000;
	@%p8 bra 	$L__BB409_16;
	ld.global.u16 	%rs6, [%rd21+320];
	// begin inline asm
	{ cvt.f32.bf16 %f373, %rs6;}

	// end inline asm
	max.f32 	%f366, %f366, %f373;
$L__BB409_16:
	setp.le.s64 	%p9, %rd29, %rd8;
	mov.f32 	%f375, 0fFF800000;
	@%p9 bra 	$L__BB409_18;
	ld.global.u16 	%rs7, [%rd21+384];
	// begin inline asm
	{ cvt.f32.bf16 %f375, %rs7;}

	// end inline asm
	max.f32 	%f366, %f366, %f375;
$L__BB409_18:
	setp.le.s64 	%p10, %rd29, %rd9;
	mov.f32 	%f377, 0fFF800000;
	@%p10 bra 	$L__BB409_20;
	ld.global.u16 	%rs8, [%rd21+448];
	// begin inline asm
	{ cvt.f32.bf16 %f377, %rs8;}

	// end inline asm
	max.f32 	%f366, %f366, %f377;
$L__BB409_20:
	setp.le.s64 	%p11, %rd29, %rd10;
	mov.f32 	%f379, 0fFF800000;
	@%p11 bra 	$L__BB409_22;
	ld.global.u16 	%rs9, [%rd21+512];
	// begin inline asm
	{ cvt.f32.bf16 %f379, %rs9;}

	// end inline asm
	max.f32 	%f366, %f366, %f379;
$L__BB409_22:
	setp.le.s64 	%p12, %rd29, %rd11;
	mov.f32 	%f381, 0fFF800000;
	@%p12 bra 	$L__BB409_24;
	ld.global.u16 	%rs10, [%rd21+576];
	// begin inline asm
	{ cvt.f32.bf16 %f381, %rs10;}

	// end inline asm
	max.f32 	%f366, %f366, %f381;
$L__BB409_24:
	setp.le.s64 	%p13, %rd29, %rd12;
	mov.f32 	%f383, 0fFF800000;
	@%p13 bra 	$L__BB409_26;
	ld.global.u16 	%rs11, [%rd21+640];
	// begin inline asm
	{ cvt.f32.bf16 %f383, %rs11;}

	// end inline asm
	max.f32 	%f366, %f366, %f383;
$L__BB409_26:
	setp.le.s64 	%p14, %rd29, %rd13;
	mov.f32 	%f385, 0fFF800000;
	@%p14 bra 	$L__BB409_28;
	ld.global.u16 	%rs12, [%rd21+704];
	// begin inline asm
	{ cvt.f32.bf16 %f385, %rs12;}

	// end inline asm
	max.f32 	%f366, %f366, %f385;
$L__BB409_28:
	setp.le.s64 	%p15, %rd29, %rd14;
	mov.f32 	%f387, 0fFF800000;
	@%p15 bra 	$L__BB409_30;
	ld.global.u16 	%rs13, [%rd21+768];
	// begin inline asm
	{ cvt.f32.bf16 %f387, %rs13;}

	// end inline asm
	max.f32 	%f366, %f366, %f387;
$L__BB409_30:
	setp.le.s64 	%p16, %rd29, %rd15;
	mov.f32 	%f389, 0fFF800000;
	@%p16 bra 	$L__BB409_32;
	ld.global.u16 	%rs14, [%rd21+832];
	// begin inline asm
	{ cvt.f32.bf16 %f389, %rs14;}

	// end inline asm
	max.f32 	%f366, %f366, %f389;
$L__BB409_32:
	setp.le.s64 	%p17, %rd29, %rd16;
	mov.f32 	%f391, 0fFF800000;
	@%p17 bra 	$L__BB409_34;
	ld.global.u16 	%rs15, [%rd21+896];
	// begin inline asm
	{ cvt.f32.bf16 %f391, %rs15;}

	// end inline asm
	max.f32 	%f366, %f366, %f391;
$L__BB409_34:
	setp.le.s64 	%p18, %rd29, %rd17;
	mov.f32 	%f393, 0fFF800000;
	@%p18 bra 	$L__BB409_36;
	ld.global.u16 	%rs16, [%rd21+960];
	// begin inline asm
	{ cvt.f32.bf16 %f393, %rs16;}

	// end inline asm
	max.f32 	%f366, %f366, %f393;
$L__BB409_36:
	setp.le.s64 	%p19, %rd29, %rd18;
	mov.f32 	%f395, 0fFF800000;
	@%p19 bra 	$L__BB409_38;
	ld.global.u16 	%rs17, [%rd21+1024];
	// begin inline asm
	{ cvt.f32.bf16 %f395, %rs17;}

	// end inline asm
	max.f32 	%f366, %f366, %f395;
$L__BB409_38:
	setp.le.s64 	%p20, %rd29, %rd2;
	mov.b32 	%r24, %f366;
	shfl.sync.bfly.b32	%r25|%p21, %r24, 16, 31, -1;
	mov.b32 	%f120, %r25;
	max.f32 	%f121, %f366, %f120;
	mov.b32 	%r26, %f121;
	shfl.sync.bfly.b32	%r27|%p22, %r26, 8, 31, -1;
	mov.b32 	%f122, %r27;
	max.f32 	%f123, %f121, %f122;
	mov.b32 	%r28, %f123;
	shfl.sync.bfly.b32	%r29|%p23, %r28, 4, 31, -1;
	mov.b32 	%f124, %r29;
	max.f32 	%f125, %f123, %f124;
	mov.b32 	%r30, %f125;
	shfl.sync.bfly.b32	%r31|%p24, %r30, 2, 31, -1;
	mov.b32 	%f126, %r31;
	max.f32 	%f127, %f125, %f126;
	mov.b32 	%r32, %f127;
	shfl.sync.bfly.b32	%r33|%p25, %r32, 1, 31, -1;
	mov.b32 	%f128, %r33;
	max.f32 	%f129, %f127, %f128;
	sub.f32 	%f130, %f363, %f129;
	fma.rn.f32 	%f131, %f130, 0f3BBB989D, 0f3F000000;
	cvt.sat.f32.f32 	%f132, %f131;
	mov.f32 	%f133, 0f4B400001;
	mov.f32 	%f134, 0f437C0000;
	fma.rm.f32 	%f135, %f132, %f134, %f133;
	add.f32 	%f136, %f135, 0fCB40007F;
	neg.f32 	%f137, %f136;
	fma.rn.f32 	%f138, %f130, 0f3FB8AA3B, %f137;
	fma.rn.f32 	%f139, %f130, 0f32A57060, %f138;
	mov.b32 	%r34, %f135;
	shl.b32 	%r35, %r34, 23;
	mov.b32 	%f140, %r35;
	ex2.approx.ftz.f32 	%f141, %f139;
	mul.f32 	%f142, %f141, %f140;
	add.f32 	%f143, %f142, 0f00000000;
	sub.f32 	%f144, %f365, %f129;
	fma.rn.f32 	%f145, %f144, 0f3BBB989D, 0f3F000000;
	cvt.sat.f32.f32 	%f146, %f145;
	fma.rm.f32 	%f147, %f146, %f134, %f133;
	add.f32 	%f148, %f147, 0fCB40007F;
	neg.f32 	%f149, %f148;
	fma.rn.f32 	%f150, %f144, 0f3FB8AA3B, %f149;
	fma.rn.f32 	%f151, %f144, 0f32A57060, %f150;
	mov.b32 	%r36, %f147;
	shl.b32 	%r37, %r36, 23;
	mov.b32 	%f152, %r37;
	ex2.approx.ftz.f32 	%f153, %f151;
	mul.f32 	%f154, %f153, %f152;
	add.f32 	%f155, %f143, %f154;
	sub.f32 	%f156, %f367, %f129;
	fma.rn.f32 	%f157, %f156, 0f3BBB989D, 0f3F000000;
	cvt.sat.f32.f32 	%f158, %f157;
	fma.rm.f32 	%f159, %f158, %f134, %f133;
	add.f32 	%f160, %f159, 0fCB40007F;
	neg.f32 	%f161, %f160;
	fma.rn.f32 	%f162, %f156, 0f3FB8AA3B, %f161;
	fma.rn.f32 	%f163, %f156, 0f32A57060, %f162;
	mov.b32 	%r38, %f159;
	shl.b32 	%r39, %r38, 23;
	mov.b32 	%f164, %r39;
	ex2.approx.ftz.f32 	%f165, %f163;
	mul.f32 	%f166, %f165, %f164;
	add.f32 	%f167, %f155, %f166;
	sub.f32 	%f168, %f369, %f129;
	fma.rn.f32 	%f169, %f168, 0f3BBB989D, 0f3F000000;
	cvt.sat.f32.f32 	%f170, %f169;
	fma.rm.f32 	%f171, %f170, %f134, %f133;
	add.f32 	%f172, %f171, 0fCB40007F;
	neg.f32 	%f173, %f172;
	fma.rn.f32 	%f174, %f168, 0f3FB8AA3B, %f173;
	fma.rn.f32 	%f175, %f168, 0f32A57060, %f174;
	mov.b32 	%r40, %f171;
	shl.b32 	%r41, %r40, 23;
	mov.b32 	%f176, %r41;
	ex2.approx.ftz.f32 	%f177, %f175;
	mul.f32 	%f178, %f177, %f176;
	add.f32 	%f179, %f167, %f178;
	sub.f32 	%f180, %f371, %f129;
	fma.rn.f32 	%f181, %f180, 0f3BBB989D, 0f3F000000;
	cvt.sat.f32.f32 	%f182, %f181;
	fma.rm.f32 	%f183, %f182, %f134, %f133;
	add.f32 	%f184, %f183, 0fCB40007F;
	neg.f32 	%f185, %f184;
	fma.rn.f32 	%f186, %f180, 0f3FB8AA3B, %f185;
	fma.rn.f32 	%f187, %f180, 0f32A57060, %f186;
	mov.b32 	%r42, %f183;
	shl.b32 	%r43, %r42, 23;
	mov.b32 	%f188, %r43;
	ex2.approx.ftz.f32 	%f189, %f187;
	mul.f32 	%f190, %f189, %f188;
	add.f32 	%f191, %f179, %f190;
	sub.f32 	%f192, %f373, %f129;
	fma.rn.f32 	%f193, %f192, 0f3BBB989D, 0f3F000000;
	cvt.sat.f32.f32 	%f194, %f193;
	fma.rm.f32 	%f195, %f194, %f134, %f133;
	add.f32 	%f196, %f195, 0fCB40007F;
	neg.f32 	%f197, %f196;
	fma.rn.f32 	%f198, %f192, 0f3FB8AA3B, %f197;
	fma.rn.f32 	%f199, %f192, 0f32A57060, %f198;
	mov.b32 	%r44, %f195;
	shl.b32 	%r45, %r44, 23;
	mov.b32 	%f200, %r45;
	ex2.approx.ftz.f32 	%f201, %f199;
	mul.f32 	%f202, %f201, %f200;
	add.f32 	%f203, %f191, %f202;
	sub.f32 	%f204, %f375, %f129;
	fma.rn.f32 	%f205, %f204, 0f3BBB989D, 0f3F000000;
	cvt.sat.f32.f32 	%f206, %f205;
	fma.rm.f32 	%f207, %f206, %f134, %f133;
	add.f32 	%f208, %f207, 0fCB40007F;
	neg.f32 	%f209, %f208;
	fma.rn.f32 	%f210, %f204, 0f3FB8AA3B, %f209;
	fma.rn.f32 	%f211, %f204, 0f32A57060, %f210;
	mov.b32 	%r46, %f207;
	shl.b32 	%r47, %r46, 23;
	mov.b32 	%f212, %r47;
	ex2.approx.ftz.f32 	%f213, %f211;
	mul.f32 	%f214, %f213, %f212;
	add.f32 	%f215, %f203, %f214;
	sub.f32 	%f216, %f377, %f129;
	fma.rn.f32 	%f217, %f216, 0f3BBB989D, 0f3F000000;
	cvt.sat.f32.f32 	%f218, %f217;
	fma.rm.f32 	%f219, %f218, %f134, %f133;
	add.f32 	%f220, %f219, 0fCB40007F;
	neg.f32 	%f221, %f220;
	fma.rn.f32 	%f222, %f216, 0f3FB8AA3B, %f221;
	fma.rn.f32 	%f223, %f216, 0f32A57060, %f222;
	mov.b32 	%r48, %f219;
	shl.b32 	%r49, %r48, 23;
	mov.b32 	%f224, %r49;
	ex2.approx.ftz.f32 	%f225, %f223;
	mul.f32 	%f226, %f225, %f224;
	add.f32 	%f227, %f215, %f226;
	sub.f32 	%f228, %f379, %f129;
	fma.rn.f32 	%f229, %f228, 0f3BBB989D, 0f3F000000;
	cvt.sat.f32.f32 	%f230, %f229;
	fma.rm.f32 	%f231, %f230, %f134, %f133;
	add.f32 	%f232, %f231, 0fCB40007F;
	neg.f32 	%f233, %f232;
	fma.rn.f32 	%f234, %f228, 0f3FB8AA3B, %f233;
	fma.rn.f32 	%f235, %f228, 0f32A57060, %f234;
	mov.b32 	%r50, %f231;
	shl.b32 	%r51, %r50, 23;
	mov.b32 	%f236, %r51;
	ex2.approx.ftz.f32 	%f237, %f235;
	mul.f32 	%f238, %f237, %f236;
	add.f32 	%f239, %f227, %f238;
	sub.f32 	%f240, %f381, %f129;
	fma.rn.f32 	%f241, %f240, 0f3BBB989D, 0f3F000000;
	cvt.sat.f32.f32 	%f242, %f241;
	fma.rm.f32 	%f243, %f242, %f134, %f133;
	add.f32 	%f244, %f243, 0fCB40007F;
	neg.f32 	%f245, %f244;
	fma.rn.f32 	%f246, %f240, 0f3FB8AA3B, %f245;
	fma.rn.f32 	%f247, %f240, 0f32A57060, %f246;
	mov.b32 	%r52, %f243;
	shl.b32 	%r53, %r52, 23;
	mov.b32 	%f248, %r53;
	ex2.approx.ftz.f32 	%f249, %f247;
	mul.f32 	%f250, %f249, %f248;
	add.f32 	%f251, %f239, %f250;
	sub.f32 	%f252, %f383, %f129;
	fma.rn.f32 	%f253, %f252, 0f3BBB989D, 0f3F000000;
	cvt.sat.f32.f32 	%f254, %f253;
	fma.rm.f32 	%f255, %f254, %f134, %f133;
	add.f32 	%f256, %f255, 0fCB40007F;
	neg.f32 	%f257, %f256;
	fma.rn.f32 	%f258, %f252, 0f3FB8AA3B, %f257;
	fma.rn.f32 	%f259, %f252, 0f32A57060, %f258;
	mov.b32 	%r54, %f255;
	shl.b32 	%r55, %r54, 23;
	mov.b32 	%f260, %r55;
	ex2.approx.ftz.f32 	%f261, %f259;
	mul.f32 	%f262, %f261, %f260;
	add.f32 	%f263, %f251, %f262;
	sub.f32 	%f264, %f385, %f129;
	fma.rn.f32 	%f265, %f264, 0f3BBB989D, 0f3F000000;
	cvt.sat.f32.f32 	%f266, %f265;
	fma.rm.f32 	%f267, %f266, %f134, %f133;
	add.f32 	%f268, %f267, 0fCB40007F;
	neg.f32 	%f269, %f268;
	fma.rn.f32 	%f270, %f264, 0f3FB8AA3B, %f269;
	fma.rn.f32 	%f271, %f264, 0f32A57060, %f270;
	mov.b32 	%r56, %f267;
	shl.b32 	%r57, %r56, 23;
	mov.b32 	%f272, %r57;
	ex2.approx.ftz.f32 	%f273, %f271;
	mul.f32 	%f274, %f273, %f272;
	add.f32 	%f275, %f263, %f274;
	sub.f32 	%f276, %f387, %f129;
	fma.rn.f32 	%f277, %f276, 0f3BBB989D, 0f3F000000;
	cvt.sat.f32.f32 	%f278, %f277;
	fma.rm.f32 	%f279, %f278, %f134, %f133;
	add.f32 	%f280, %f279, 0fCB40007F;
	neg.f32 	%f281, %f280;
	fma.rn.f32 	%f282, %f276, 0f3FB8AA3B, %f281;
	fma.rn.f32 	%f283, %f276, 0f32A57060, %f282;
	mov.b32 	%r58, %f279;
	shl.b32 	%r59, %r58, 23;
	mov.b32 	%f284, %r59;
	ex2.approx.ftz.f32 	%f285, %f283;
	mul.f32 	%f286, %f285, %f284;
	add.f32 	%f287, %f275, %f286;
	sub.f32 	%f288, %f389, %f129;
	fma.rn.f32 	%f289, %f288, 0f3BBB989D, 0f3F000000;
	cvt.sat.f32.f32 	%f290, %f289;
	fma.rm.f32 	%f291, %f290, %f134, %f133;
	add.f32 	%f292, %f291, 0fCB40007F;
	neg.f32 	%f293, %f292;
	fma.rn.f32 	%f294, %f288, 0f3FB8AA3B, %f293;
	fma.rn.f32 	%f295, %f288, 0f32A57060, %f294;
	mov.b32 	%r60, %f291;
	shl.b32 	%r61, %r60, 23;
	mov.b32 	%f296, %r61;
	ex2.approx.ftz.f32 	%f297, %f295;
	mul.f32 	%f298, %f297, %f296;
	add.f32 	%f299, %f287, %f298;
	sub.f32 	%f300, %f391, %f129;
	fma.rn.f32 	%f301, %f300, 0f3BBB989D, 0f3F000000;
	cvt.sat.f32.f32 	%f302, %f301;
	fma.rm.f32 	%f303, %f302, %f134, %f133;
	add.f32 	%f304, %f303, 0fCB40007F;
	neg.f32 	%f305, %f304;
	fma.rn.f32 	%f306, %f300, 0f3FB8AA3B, %f305;
	fma.rn.f32 	%f307, %f300, 0f32A57060, %f306;
	mov.b32 	%r62, %f303;
	shl.b32 	%r63, %r62, 23;
	mov.b32 	%f308, %r63;
	ex2.approx.ftz.f32 	%f309, %f307;
	mul.f32 	%f310, %f309, %f308;
	add.f32 	%f311, %f299, %f310;
	sub.f32 	%f312, %f393, %f129;
	fma.rn.f32 	%f313, %f312, 0f3BBB989D, 0f3F000000;
	cvt.sat.f32.f32 	%f314, %f313;
	fma.rm.f32 	%f315, %f314, %f134, %f133;
	add.f32 	%f316, %f315, 0fCB40007F;
	neg.f32 	%f317, %f316;
	fma.rn.f32 	%f318, %f312, 0f3FB8AA3B, %f317;
	fma.rn.f32 	%f319, %f312, 0f32A57060, %f318;
	mov.b32 	%r64, %f315;
	shl.b32 	%r65, %r64, 23;
	mov.b32 	%f320, %r65;
	ex2.approx.ftz.f32 	%f321, %f319;
	mul.f32 	%f322, %f321, %f320;
	add.f32 	%f323, %f311, %f322;
	sub.f32 	%f324, %f395, %f129;
	fma.rn.f32 	%f325, %f324, 0f3BBB989D, 0f3F000000;
	cvt.sat.f32.f32 	%f326, %f325;
	fma.rm.f32 	%f327, %f326, %f134, %f133;
	add.f32 	%f328, %f327, 0fCB40007F;
	neg.f32 	%f329, %f328;
	fma.rn.f32 	%f330, %f324, 0f3FB8AA3B, %f329;
	fma.rn.f32 	%f331, %f324, 0f32A57060, %f330;
	mov.b32 	%r66, %f327;
	shl.b32 	%r67, %r66, 23;
	mov.b32 	%f332, %r67;
	ex2.approx.ftz.f32 	%f333, %f331;
	mul.f32 	%f334, %f333, %f332;
	add.f32 	%f335, %f323, %f334;
	mov.b32 	%r68, %f335;
	shfl.sync.bfly.b32	%r69|%p26, %r68, 16, 31, -1;
	mov.b32 	%f336, %r69;
	add.f32 	%f337, %f335, %f336;
	mov.b32 	%r70, %f337;
	shfl.sync.bfly.b32	%r71|%p27, %r70, 8, 31, -1;
	mov.b32 	%f338, %r71;
	add.f32 	%f339, %f337, %f338;
	mov.b32 	%r72, %f339;
	shfl.sync.bfly.b32	%r73|%p28, %r72, 4, 31, -1;
	mov.b32 	%f340, %r73;
	add.f32 	%f341, %f339, %f340;
	mov.b32 	%r74, %f341;
	shfl.sync.bfly.b32	%r75|%p29, %r74, 2, 31, -1;
	mov.b32 	%f342, %r75;
	add.f32 	%f343, %f341, %f342;
	mov.b32 	%r76, %f343;
	shfl.sync.bfly.b32	%r77|%p30, %r76, 1, 31, -1;
	mov.b32 	%f344, %r77;
	add.f32 	%f345, %f343, %f344;
	div.rn.f32 	%f69, %f142, %f345;
	div.rn.f32 	%f70, %f154, %f345;
	div.rn.f32 	%f71, %f166, %f345;
	div.rn.f32 	%f72, %f178, %f345;
	div.rn.f32 	%f73, %f190, %f345;
	div.rn.f32 	%f74, %f202, %f345;
	div.rn.f32 	%f75, %f214, %f345;
	div.rn.f32 	%f76, %f226, %f345;
	div.rn.f32 	%f77, %f238, %f345;
	div.rn.f32 	%f78, %f250, %f345;
	div.rn.f32 	%f79, %f262, %f345;
	div.rn.f32 	%f80, %f274, %f345;
	div.rn.f32 	%f81, %f286, %f345;
	div.rn.f32 	%f82, %f298, %f345;
	div.rn.f32 	%f83, %f310, %f345;
	div.rn.f32 	%f84, %f322, %f345;
	div.rn.f32 	%f85, %f334, %f345;
	mad.lo.s64 	%rd39, %rd42, %rd27, %rd2;
	cvta.to.global.u64 	%rd40, %rd26;
	shl.b64 	%rd41, %rd39, 1;
	add.s64 	%rd22, %rd40, %rd41;
	@%p20 bra 	$L__BB409_40;
	// begin inline asm
	{  cvt.rn.bf16.f32 %rs18, %f69;}

	// end inline asm
	st.global.u16 	[%rd22], %rs18;
$L__BB409_40:
	setp.le.s64 	%p31, %rd29, %rd3;
	@%p31 bra 	$L__BB409_42;
	// begin inline asm
	{  cvt.rn.bf16.f32 %rs19, %f70;}

	// end inline asm
	st.global.u16 	[%rd22+64], %rs19;
$L__BB409_42:
	setp.le.s64 	%p32, %rd29, %rd4;
	@%p32 bra 	$L__BB409_44;
	// begin inline asm
	{  cvt.rn.bf16.f32 %rs20, %f71;}

	// end inline asm
	st.global.u16 	[%rd22+128], %rs20;
$L__BB409_44:
	setp.le.s64 	%p33, %rd29, %rd5;
	@%p33 bra 	$L__BB409_46;
	// begin inline asm
	{  cvt.rn.bf16.f32 %rs21, %f72;}

	// end inline asm
	st.global.u16 	[%rd22+192], %rs21;
$L__BB409_46:
	setp.le.s64 	%p34, %rd29, %rd6;
	@%p34 bra 	$L__BB409_48;
	// begin inline asm
	{  cvt.rn.bf16.f32 %rs22, %f73;}

	// end inline asm
	st.global.u16 	[%rd22+256], %rs22;
$L__BB409_48:
	setp.le.s64 	%p35, %rd29, %rd7;
	@%p35 bra 	$L__BB409_50;
	// begin inline asm
	{  cvt.rn.bf16.f32 %rs23, %f74;}

	// end inline asm
	st.global.u16 	[%rd22+320], %rs23;
$L__BB409_50:
	setp.le.s64 	%p36, %rd29, %rd8;
	@%p36 bra 	$L__BB409_52;
	// begin inline asm
	{  cvt.rn.bf16.f32 %rs24, %f75;}

	// end inline asm
	st.global.u16 	[%rd22+384], %rs24;
$L__BB409_52:
	setp.le.s64 	%p37, %rd29, %rd9;
	@%p37 bra 	$L__BB409_54;
	// begin inline asm
	{  cvt.rn.bf16.f32 %rs25, %f76;}

	// end inline asm
	st.global.u16 	[%rd22+448], %rs25;
$L__BB409_54:
	setp.le.s64 	%p38, %rd29, %rd10;
	@%p38 bra 	$L__BB409_56;
	// begin inline asm
	{  cvt.rn.bf16.f32 %rs26, %f77;}

	// end inline asm
	st.global.u16 	[%rd22+512], %rs26;
$L__BB409_56:
	setp.le.s64 	%p39, %rd29, %rd11;
	@%p39 bra 	$L__BB409_58;
	// begin inline asm
	{  cvt.rn.bf16.f32 %rs27, %f78;}

	// end inline asm
	st.global.u16 	[%rd22+576], %rs27;
$L__BB409_58:
	setp.le.s64 	%p40, %rd29, %rd12;
	@%p40 bra 	$L__BB409_60;
	// begin inline asm
	{  cvt.rn.bf16.f32 %rs28, %f79;}

	// end inline asm
	st.global.u16 	[%rd22+640], %rs28;
$L__BB409_60:
	setp.le.s64 	%p41, %rd29, %rd13;
	@%p41 bra 	$L__BB409_62;
	// begin inline asm
	{  cvt.rn.bf16.f32 %rs29, %f80;}

	// end inline asm
	st.global.u16 	[%rd22+704], %rs29;
$L__BB409_62:
	setp.le.s64 	%p42, %rd29, %rd14;
	@%p42 bra 	$L__BB409_64;
	// begin inline asm
	{  cvt.rn.bf16.f32 %rs30, %f81;}

	// end inline asm
	st.global.u16 	[%rd22+768], %rs30;
$L__BB409_64:
	setp.le.s64 	%p43, %rd29, %rd15;
	@%p43 bra 	$L__BB409_66;
	// begin inline asm
	{  cvt.rn.bf16.f32 %rs31, %f82;}

	// end inline asm
	st.global.u16 	[%rd22+832], %rs31;
$L__BB409_66:
	setp.le.s64 	%p44, %rd29, %rd16;
	@%p44 bra 	$L__BB409_68;
	// begin inline asm
	{  cvt.rn.bf16.f32 %rs32, %f83;}

	// end inline asm
	st.global.u16 	[%rd22+896], %rs32;
$L__BB409_68:
	setp.le.s64 	%p45, %rd29, %rd17;
	@%p45 bra 	$L__BB409_70;
	// begin inline asm
	{  cvt.rn.bf16.f32 %rs33, %f84;}

	// end inline asm
	st.global.u16 	[%rd22+960], %rs33;
$L__BB409_70:
	setp.le.s64 	%p46, %rd29, %rd18;
	@%p46 bra 	$L__BB409_72;
	// begin inline asm
	{  cvt.rn.bf16.f32 %rs34, %f85;}

	// end inline asm
	st.global.u16 	[%rd22+1024], %rs34;
$L__BB409_72:
	add.s64 	%rd42, %rd42, %rd19;
	setp.lt.s64 	%p47, %rd42, %rd28;
	@%p47 bra 	$L__BB409_4;
$L__BB409_73:
	ret;

}
	// .globl	_Z15SoftmaxWarpImplI10DirectLoadI13__nv_bfloat16fE11DirectStoreIfS1_EfLi1ELi18ELi32ELi1ELb0EL9Algorithm0EEvT_T0_ll
.visible .entry _Z15SoftmaxWarpImplI10DirectLoadI13__nv_bfloat16fE11DirectStoreIfS1_EfLi1ELi18ELi32ELi1ELb0EL9Algorithm0EEvT_T0_ll(
	.param .align 8 .b8 _Z15SoftmaxWarpImplI10DirectLoadI13__nv_bfloat16fE11DirectStoreIfS1_EfLi1ELi18ELi32ELi1ELb0EL9Algorithm0EEvT_T0_ll_param_0[16],
	.param .align 8 .b8 _Z15SoftmaxWarpImplI10DirectLoadI13__nv_bfloat16fE11DirectStoreIfS1_EfLi1ELi18ELi32ELi1ELb0EL9Algorithm0EEvT_T0_ll_param_1[16],
	.param .u64 _Z15SoftmaxWarpImplI10DirectLoadI13__nv_bfloat16fE11DirectStoreIfS1_EfLi1ELi18ELi32ELi1ELb0EL9Algorithm0EEvT_T0_ll_param_2,
	.param .u64 _Z15SoftmaxWarpImplI10DirectLoadI13__nv_bfloat16fE11DirectStoreIfS1_EfLi1ELi18ELi32ELi1ELb0EL9Algorithm0EEvT_T0_ll_param_3
)
{
	.reg .pred 	%p<14>;
	.reg .b16 	%rs<37>;
	.reg .b32 	%r<64>;
	.reg .b32 	%f<293>;
	.reg .b64 	%rd<27>;

	ld.param.u64 	%rd9, [_Z15SoftmaxWarpImplI10DirectLoadI13__nv_bfloat16fE11DirectStoreIfS1_EfLi1ELi18ELi32ELi1ELb0EL9Algorithm0EEvT_T0_ll_param_1+8];
	ld.param.u64 	%rd8, [_Z15SoftmaxWarpImplI10DirectLoadI13__nv_bfloat16fE11DirectStoreIfS1_EfLi1ELi18ELi32ELi1ELb0EL9Algorithm0EEvT_T0_ll_param_1];
	ld.param.u64 	%rd7, [_Z15SoftmaxWarpImplI10DirectLoadI13__nv_bfloat16fE11DirectStoreIfS1_EfLi1ELi18ELi32ELi1ELb0EL9Algorithm0EEvT_T0_ll_param_0+8];
	ld.param.u64 	%rd6, [_Z15SoftmaxWarpImplI10DirectLoadI13__nv_bfloat16fE11DirectStoreIfS1_EfLi1ELi18ELi32ELi1ELb0EL9Algorithm0EEvT_T0_ll_param_0];
	ld.param.u64 	%rd10, [_Z15SoftmaxWarpImplI10DirectLoadI13__nv_bfloat16fE11DirectStoreIfS1_EfLi1ELi18ELi32ELi1ELb0EL9Algorithm0EEvT_T0_ll_param_2];
	ld.param.u64 	%rd11, [_Z15SoftmaxWarpImplI10DirectLoadI13__nv_bfloat16fE11DirectStoreIfS1_EfLi1ELi18ELi32ELi1ELb0EL9Algorithm0EEvT_T0_ll_param_3];
	setp.lt.s64 	%p1, %rd11, 577;
	@%p1 bra 	$L__BB410_2;
	mov.u64 	%rd12, $str;
	cvta.global.u64 	%rd13, %rd12;
	mov.u64 	%rd14, $str$1;
	cvta.global.u64 	%rd15, %rd14;
	mov.u64 	%rd16, __unnamed_401;
	cvta.global.u64 	%rd17, %rd16;
	{ // callseq 400, 0
	.param .b64 param0;
	st.param.b64 	[param0], %rd13;
	.param .b64 param1;
	st.param.b64 	[param1], %rd15;
	.param .b32 param2;
	st.param.b32 	[param2], 358;
	.param .b64 param3;
	st.param.b64 	[param3], %rd17;
	.param .b64 param4;
	st.param.b64 	[param4], 1;
	call.uni 
	__assertfail, 
	(
	param0, 
	param1, 
	param2, 
	param3, 
	param4
	);
	} // callseq 400
$L__BB410_2:
	mov.u32 	%r2, %nctaid.x;
	mov.u32 	%r3, %ntid.y;
	mul.lo.s32 	%r1, %r2, %r3;
	mov.u32 	%r4, %ctaid.x;
	mov.u32 	%r5, %tid.y;
	mad.lo.s32 	%r6, %r4, %r3, %r5;
	cvt.s64.s32 	%rd26, %r6;
	setp.le.s64 	%p2, %rd10, %rd26;
	@%p2 bra 	$L__BB410_5;
	mov.u32 	%r7, %tid.x;
	cvt.u64.u32 	%rd2, %r7;
	cvt.s64.s32 	%rd3, %r1;
$L__BB410_4:
	mad.lo.s64 	%rd18, %rd26, %rd7, %rd2;
	cvta.to.global.u64 	%rd19, %rd6;
	shl.b64 	%rd20, %rd18, 1;
	add.s64 	%rd21, %rd19, %rd20;
	ld.global.u16 	%rs1, [%rd21];
	// begin inline asm
	{ cvt.f32.bf16 %f1, %rs1;}

	// end inline asm
	max.f32 	%f37, %f1, 0fFF800000;
	ld.global.u16 	%rs2, [%rd21+64];
	// begin inline asm
	{ cvt.f32.bf16 %f2, %rs2;}

	// end inline asm
	max.f32 	%f38, %f37, %f2;
	ld.global.u16 	%rs3, [%rd21+128];
	// begin inline asm
	{ cvt.f32.bf16 %f3, %rs3;}

	// end inline asm
	max.f32 	%f39, %f38, %f3;
	ld.global.u16 	%rs4, [%rd21+192];
	// begin inline asm
	{ cvt.f32.bf16 %f4, %rs4;}

	// end inline asm
	max.f32 	%f40, %f39, %f4;
	ld.global.u16 	%rs5, [%rd21+256];
	// begin inline asm
	{ cvt.f32.bf16 %f5, %rs5;}

	// end inline asm
	max.f32 	%f41, %f40, %f5;
	ld.global.u16 	%rs6, [%rd21+320];
	// begin inline asm
	{ cvt.f32.bf16 %f6, %rs6;}

	// end inline asm
	max.f32 	%f42, %f41, %f6;
	ld.global.u16 	%rs7, [%rd21+384];
	// begin inline asm
	{ cvt.f32.bf16 %f7, %rs7;}

	// end inline asm
	max.f32 	%f43, %f42, %f7;
	ld.global.u16 	%rs8, [%rd21+448];
	// begin inline asm
	{ cvt.f32.bf16 %f8, %rs8;}

	// end inline asm
	max.f32 	%f44, %f43, %f8;
	ld.global.u16 	%rs9, [%rd21+512];
	// begin inline asm
	{ cvt.f32.bf16 %f9, %rs9;}

	// end inline asm
	max.f32 	%f45, %f44, %f9;
	ld.global.u16 	%rs10, [%rd21+576];
	// begin inline asm
	{ cvt.f32.bf16 %f10, %rs10;}

	// end inline asm
	max.f32 	%f46, %f45, %f10;
	ld.global.u16 	%rs11, [%rd21+640];
	// begin inline asm
	{ cvt.f32.bf16 %f11, %rs11;}

	// end inline asm
	max.f32 	%f47, %f46, %f11;
	ld.global.u16 	%rs12, [%rd21+704];
	// begin inline asm
	{ cvt.f32.bf16 %f12, %rs12;}

	// end inline asm
	max.f32 	%f48, %f47, %f12;
	ld.global.u16 	%rs13, [%rd21+768];
	// begin inline asm
	{ cvt.f32.bf16 %f13, %rs13;}

	// end inline asm
	max.f32 	%f49, %f48, %f13;
	ld.global.u16 	%rs14, [%rd21+832];
	// begin inline asm
	{ cvt.f32.bf16 %f14, %rs14;}

	// end inline asm
	max.f32 	%f50, %f49, %f14;
	ld.global.u16 	%rs15, [%rd21+896];
	// begin inline asm
	{ cvt.f32.bf16 %f15, %rs15;}

	// end inline asm
	max.f32 	%f51, %f50, %f15;
	ld.global.u16 	%rs16, [%rd21+960];
	// begin inline asm
	{ cvt.f32.bf16 %f16, %rs16;}

	// end inline asm
	max.f32 	%f52, %f51, %f16;
	ld.global.u16 	%rs17, [%rd21+1024];
	// begin inline asm
	{ cvt.f32.bf16 %f17, %rs17;}

	// end inline asm
	max.f32 	%f53, %f52, %f17;
	ld.global.u16 	%rs18, [%rd21+1088];
	// begin inline asm
	{ cvt.f32.bf16 %f18, %rs18;}

	// end inline asm
	max.f32 	%f54, %f53, %f18;
	mov.b32 	%r8, %f54;
	shfl.sync.bfly.b32	%r9|%p3, %r8, 16, 31, -1;
	mov.b32 	%f55, %r9;
	max.f32 	%f56, %f54, %f55;
	mov.b32 	%r10, %f56;
	shfl.sync.bfly.b32	%r11|%p4, %r10, 8, 31, -1;
	mov.b32 	%f57, %r11;
	max.f32 	%f58, %f56, %f57;
	mov.b32 	%r12, %f58;
	shfl.sync.bfly.b32	%r13|%p5, %r12, 4, 31, -1;
	mov.b32 	%f59, %r13;
	max.f32 	%f60, %f58, %f59;
	mov.b32 	%r14, %f60;
	shfl.sync.bfly.b32	%r15|%p6, %r14, 2, 31, -1;
	mov.b32 	%f61, %r15;
	max.f32 	%f62, %f60, %f61;
	mov.b32 	%r16, %f62;
	shfl.sync.bfly.b32	%r17|%p7, %r16, 1, 31, -1;
	mov.b32 	%f63, %r17;
	max.f32 	%f64, %f62, %f63;
	sub.f32 	%f65, %f1, %f64;
	fma.rn.f32 	%f66, %f65, 0f3BBB989D, 0f3F000000;
	cvt.sat.f32.f32 	%f67, %f66;
	mov.f32 	%f68, 0f4B400001;
	mov.f32 	%f69, 0f437C0000;
	fma.rm.f32 	%f70, %f67, %f69, %f68;
	add.f32 	%f71, %f70, 0fCB40007F;
	neg.f32 	%f72, %f71;
	fma.rn.f32 	%f73, %f65, 0f3FB8AA3B, %f72;
	fma.rn.f32 	%f74, %f65, 0f32A57060, %f73;
	mov.b32 	%r18, %f70;
	shl.b32 	%r19, %r18, 23;
	mov.b32 	%f75, %r19;
	ex2.approx.ftz.f32 	%f76, %f74;
	mul.f32 	%f77, %f76, %f75;
	add.f32 	%f78, %f77, 0f00000000;
	sub.f32 	%f79, %f2, %f64;
	fma.rn.f32 	%f80, %f79, 0f3BBB989D, 0f3F000000;
	cvt.sat.f32.f32 	%f81, %f80;
	fma.rm.f32 	%f82, %f81, %f69, %f68;
	add.f32 	%f83, %f82, 0fCB40007F;
	neg.f32 	%f84, %f83;
	fma.rn.f32 	%f85, %f79, 0f3FB8AA3B, %f84;
	fma.rn.f32 	%f86, %f79, 0f32A57060, %f85;
	mov.b32 	%r20, %f82;
	shl.b32 	%r21, %r20, 23;
	mov.b32 	%f87, %r21;
	ex2.approx.ftz.f32 	%f88, %f86;
	mul.f32 	%f89, %f88, %f87;
	add.f32 	%f90, %f78, %f89;
	sub.f32 	%f91, %f3, %f64;
	fma.rn.f32 	%f92, %f91, 0f3BBB989D, 0f3F000000;
	cvt.sat.f32.f32 	%f93, %f92;
	fma.rm.f32 	%f94, %f93, %f69, %f68;
	add.f32 	%f95, %f94, 0fCB40007F;
	neg.f32 	%f96, %f95;
	fma.rn.f32 	%f97, %f91, 0f3FB8AA3B, %f96;
	fma.rn.f32 	%f98, %f91, 0f32A57060, %f97;
	mov.b32 	%r22, %f94;
	shl.b32 	%r23, %r22, 23;
	mov.b32 	%f99, %r23;
	ex2.approx.ftz.f32 	%f100, %f98;
	mul.f32 	%f101, %f100, %f99;
	add.f32 	%f102, %f90, %f101;
	sub.f32 	%f103, %f4, %f64;
	fma.rn.f32 	%f104, %f103, 0f3BBB989D, 0f3F000000;
	cvt.sat.f32.f32 	%f105, %f104;
	fma.rm.f32 	%f106, %f105, %f69, %f68;
	add.f32 	%f107, %f106, 0fCB40007F;
	neg.f32 	%f108, %f107;
	fma.rn.f32 	%f109, %f103, 0f3FB8AA3B, %f108;
	fma.rn.f32 	%f110, %f103, 0f32A57060, %f109;
	mov.b32 	%r24, %f106;
	shl.b32 	%r25, %r24, 23;
	mov.b32 	%f111, %r25;
	ex2.approx.ftz.f32 	%f112, %f110;
	mul.f32 	%f113, %f112, %f111;
	add.f32 	%f114, %f102, %f113;
	sub.f32 	%f115, %f5, %f64;
	fma.rn.f32 	%f116, %f115, 0f3BBB989D, 0f3F000000;
	cvt.sat.f32.f32 	%f117, %f116;
	fma.rm.f32 	%f118, %f117, %f69, %f68;
	add.f32 	%f119, %f118, 0fCB40007F;
	neg.f32 	%f120, %f119;
	fma.rn.f32 	%f121, %f115, 0f3FB8AA3B, %f120;
	fma.rn.f32 	%f122, %f115, 0f32A57060, %f121;
	mov.b32 	%r26, %f118;
	shl.b32 	%r27, %r26, 23;
	mov.b32 	%f123, %r27;
	ex2.approx.ftz.f32 	%f124, %f122;
	mul.f32 	%f125, %f124, %f123;
	add.f32 	%f126, %f114, %f125;
	sub.f32 	%f127, %f6, %f64;
	fma.rn.f32 	%f128, %f127, 0f3BBB989D, 0f3F000000;
	cvt.sat.f32.f32 	%f129, %f128;
	fma.rm.f32 	%f130, %f129, %f69, %f68;
	add.f32 	%f131, %f130, 0fCB40007F;
	neg.f32 	%f132, %f131;
	fma.rn.f32 	%f133, %f127, 0f3FB8AA3B, %f132;
	fma.rn.f32 	%f134, %f127, 0f32A57060, %f133;
	mov.b32 	%r28, %f130;
	shl.b32 	%r29, %r28, 23;
	mov.b32 	%f135, %r29;
	ex2.approx.ftz.f32 	%f136, %f134;
	mul.f32 	%f137, %f136, %f135;
	add.f32 	%f138, %f126, %f137;
	sub.f32 	%f139, %f7, %f64;
	fma.rn.f32 	%f140, %f139, 0f3BBB989D, 0f3F000000;
	cvt.sat.f32.f32 	%f141, %f140;
	fma.rm.f32 	%f142, %f141, %f69, %f68;
	add.f32 	%f143, %f142, 0fCB40007F;
	neg.f32 	%f144, %f143;
	fma.rn.f32 	%f145, %f139, 0f3FB8AA3B, %f144;
	fma.rn.f32 	%f146, %f139, 0f32A57060, %f145;
	mov.b32 	%r30, %f142;
	shl.b32 	%r31, %r30, 23;
	mov.b32 	%f147, %r31;
	ex2.approx.ftz.f32 	%f148, %f146;
	mul.f32 	%f149, %f148, %f147;
	add.f32 	%f150, %f138, %f149;
	sub.f32 	%f151, %f8, %f64;
	fma.rn.f32 	%f152, %f151, 0f3BBB989D, 0f3F000000;
	cvt.sat.f32.f32 	%f153, %f152;
	fma.rm.f32 	%f154, %f153, %f69, %f68;
	add.f32 	%f155, %f154, 0fCB40007F;
	neg.f32 	%f156, %f155;
	fma.rn.f32 	%f157, %f151, 0f3FB8AA3B, %f156;
	fma.rn.f32 	%f158, %f151, 0f32A57060, %f157;
	mov.b32 	%r32, %f154;
	shl.b32 	%r33, %r32, 23;
	mov.b32 	%f159, %r33;
	ex2.approx.ftz.f32 	%f160, %f158;
	mul.f32 	%f161, %f160, %f159;
	add.f32 	%f162, %f150, %f161;
	sub.f32 	%f163, %f9, %f64;
	fma.rn.f32 	%f164, %f163, 0f3BBB989D, 0f3F000000;
	cvt.sat.f32.f32 	%f165, %f164;
	fma.rm.f32 	%f166, %f165, %f69, %f68;
	add.f32 	%f167, %f166, 0fCB40007F;
	neg.f32 	%f168, %f167;
	fma.rn.f32 	%f169, %f163, 0f3FB8AA3B, %f168;
	fma.rn.f32 	%f170, %f163, 0f32A57060, %f169;
	mov.b32 	%r34, %f166;
	shl.b32 	%r35, %r34, 23;
	mov.b32 	%f171, %r35;
	ex2.approx.ftz.f32 	%f172, %f170;
	mul.f32 	%f173, %f172, %f171;
	add.f32 	%f174, %f162, %f173;
	sub.f32 	%f175, %f10, %f64;
	fma.rn.f32 	%f176, %f175, 0f3BBB989D, 0f3F000000;
	cvt.sat.f32.f32 	%f177, %f176;
	fma.rm.f32 	%f178, %f177, %f69, %f68;
	add.f32 	%f179, %f178, 0fCB40007F;
	neg.f32 	%f180, %f179;
	fma.rn.f32 	%f181, %f175, 0f3FB8AA3B, %f180;
	fma.rn.f32 	%f182, %f175, 0f32A57060, %f181;
	mov.b32 	%r36, %f178;
	shl.b32 	%r37, %r36, 23;
	mov.b32 	%f183, %r37;
	ex2.approx.ftz.f32 	%f184, %f182;
	mul.f32 	%f185, %f184, %f183;
	add.f32 	%f186, %f174, %f185;
	sub.f32 	%f187, %f11, %f64;
	fma.rn.f32 	%f188, %f187, 0f3BBB989D, 0f3F000000;
	cvt.sat.f32.f32 	%f189, %f188;
	fma.rm.f32 	%f190, %f189, %f69, %f68;
	add.f32 	%f191, %f190, 0fCB40007F;
	neg.f32 	%f192, %f191;
	fma.rn.f32 	%f193, %f187, 0f3FB8AA3B, %f192;
	fma.rn.f32 	%f194, %f187, 0f32A57060, %f193;
	mov.b32 	%r38, %f190;
	shl.b32 	%r39, %r38, 23;
	mov.b32 	%f195, %r39;
	ex2.approx.ftz.f32 	%f196, %f194;
	mul.f32 	%f197, %f196, %f195;
	add.f32 	%f198, %f186, %f197;
	sub.f32 	%f199, %f12, %f64;
	fma.rn.f32 	%f200, %f199, 0f3BBB989D, 0f3F000000;
	cvt.sat.f32.f32 	%f201, %f200;
	fma.rm.f32 	%f202, %f201, %f69, %f68;
	add.f32 	%f203, %f202, 0fCB40007F;
	neg.f32 	%f204, %f203;
	fma.rn.f32 	%f205, %f199, 0f3FB8AA3B, %f204;
	fma.rn.f32 	%f206, %f199, 0f32A57060, %f205;
	mov.b32 	%r40, %f202;
	shl.b32 	%r41, %r40, 23;
	mov.b32 	%f207, %r41;
	ex2.approx.ftz.f32 	%f208, %f206;
	mul.f32 	%f209, %f208, %f207;
	add.f32 	%f210, %f198, %f209;
	sub.f32 	%f211, %f13, %f64;
	fma.rn.f32 	%f212, %f211, 0f3BBB989D, 0f3F000000;
	cvt.sat.f32.f32 	%f213, %f212;
	fma.rm.f32 	%f214, %f213, %f69, %f68;
	add.f32 	%f215, %f214, 0fCB40007F;
	neg.f32 	%f216, %f215;
	fma.rn.f32 	%f217, %f211, 0f3FB8AA3B, %f216;
	fma.rn.f32 	%f218, %f211, 0f32A57060, %f217;
	mov.b32 	%r42, %f214;
	shl.b32 	%r43, %r42, 23;
	mov.b32 	%f219, %r43;
	ex2.approx.ftz.f32 	%f220, %f218;
	mul.f32 	%f221, %f220, %f219;
	add.f32 	%f222, %f210, %f221;
	sub.f32 	%f223, %f14, %f64;
	fma.rn.f32 	%f224, %f223, 0f3BBB989D, 0f3F000000;
	cvt.sat.f32.f32 	%f225, %f224;
	fma.rm.f32 	%f226, %f225, %f69, %f68;
	add.f32 	%f227, %f226, 0fCB40007F;
	neg.f32 	%f228, %f227;
	fma.rn.f32 	%f229, %f223, 0f3FB8AA3B, %f228;
	fma.rn.f32 	%f230, %f223, 0f32A57060, %f229;
	mov.b32 	%r44, %f226;
	shl.b32 	%r45, %r44, 23;
	mov.b32 	%f231, %r45;
	ex2.approx.ftz.f32 	%f232, %f230;
	mul.f32 	%f233, %f232, %f231;
	add.f32 	%f234, %f222, %f233;
	sub.f32 	%f235, %f15, %f64;
	fma.rn.f32 	%f236, %f235, 0f3BBB989D, 0f3F000000;
	cvt.sat.f32.f32 	%f237, %f236;
	fma.rm.f32 	%f238, %f237, %f69, %f68;
	add.f32 	%f239, %f238, 0fCB40007F;
	neg.f32 	%f240, %f239;
	fma.rn.f32 	%f241, %f235, 0f3FB8AA3B, %f240;
	fma.rn.f32 	%f242, %f235, 0f32A57060, %f241;
	mov.b32 	%r46, %f238;
	shl.b32 	%r47, %r46, 23;
	mov.b32 	%f243, %r47;
	ex2.approx.ftz.f32 	%f244, %f242;
	mul.f32 	%f245, %f244, %f243;
	add.f32 	%f246, %f234, %f245;
	sub.f32 	%f247, %f16, %f64;
	fma.rn.f32 	%f248, %f247, 0f3BBB989D, 0f3F000000;
	cvt.sat.f32.f32 	%f249, %f248;
	fma.rm.f32 	%f250, %f249, %f69, %f68;
	add.f32 	%f251, %f250, 0fCB40007F;
	neg.f32 	%f252, %f251;
	fma.rn.f32 	%f253, %f247, 0f3FB8AA3B, %f252;
	fma.rn.f32 	%f254, %f247, 0f32A57060, %f253;
	mov.b32 	%r48, %f250;
	shl.b32 	%r49, %r48, 23;
	mov.b32 	%f255, %r49;
	ex2.approx.ftz.f32 	%f256, %f254;
	mul.f32 	%f257, %f256, %f255;
	add.f32 	%f258, %f246, %f257;
	sub.f32 	%f259, %f17, %f64;
	fma.rn.f32 	%f260, %f259, 0f3BBB989D, 0f3F000000;
	cvt.sat.f32.f32 	%f261, %f260;
	fma.rm.f32 	%f262, %f261, %f69, %f68;
	add.f32 	%f263, %f262, 0fCB40007F;
	neg.f32 	%f264, %f263;
	fma.rn.f32 	%f265, %f259, 0f3FB8AA3B, %f264;
	fma.rn.f32 	%f266, %f259, 0f32A57060, %f265;
	mov.b32 	%r50, %f262;
	shl.b32 	%r51, %r50, 23;
	mov.b32 	%f267, %r51;
	ex2.approx.ftz.f32 	%f268, %f266;
	mul.f32 	%f269, %f268, %f267;
	add.f32 	%f270, %f258, %f269;
	sub.f32 	%f271, %f18, %f64;
	fma.rn.f32 	%f272, %f271, 0f3BBB989D, 0f3F000000;
	cvt.sat.f32.f32 	%f273, %f272;
	fma.rm.f32 	%f274, %f273, %f69, %f68;
	add.f32 	%f275, %f274, 0fCB40007F;
	neg.f32 	%f276, %f275;
	fma.rn.f32 	%f277, %f271, 0f3FB8AA3B, %f276;
	fma.rn.f32 	%f278, %f271, 0f32A57060, %f277;
	mov.b32 	%r52, %f274;
	shl.b32 	%r53, %r52, 23;
	mov.b32 	%f279, %r53;
	ex2.approx.ftz.f32 	%f280, %f278;
	mul.f32 	%f281, %f280, %f279;
	add.f32 	%f282, %f270, %f281;
	mov.b32 	%r54, %f282;
	shfl.sync.bfly.b32	%r55|%p8, %r54, 16, 31, -1;
	mov.b32 	%f283, %r55;
	add.f32 	%f284, %f282, %f283;
	mov.b32 	%r56, %f284;
	shfl.sync.bfly.b32	%r57|%p9, %r56, 8, 31, -1;
	mov.b32 	%f285, %r57;
	add.f32 	%f286, %f284, %f285;
	mov.b32 	%r58, %f286;
	shfl.sync.bfly.b32	%r59|%p10, %r58, 4, 31, -1;
	mov.b32 	%f287, %r59;
	add.f32 	%f288, %f286, %f287;
	mov.b32 	%r60, %f288;
	shfl.sync.bfly.b32	%r61|%p11, %r60, 2, 31, -1;
	mov.b32 	%f289, %r61;
	add.f32 	%f290, %f288, %f289;
	mov.b32 	%r62, %f290;
	shfl.sync.bfly.b32	%r63|%p12, %r62, 1, 31, -1;
	mov.b32 	%f291, %r63;
	add.f32 	%f292, %f290, %f291;
	div.rn.f32 	%f19, %f77, %f292;
	div.rn.f32 	%f20, %f89, %f292;
	div.rn.f32 	%f21, %f101, %f292;
	div.rn.f32 	%f22, %f113, %f292;
	div.rn.f32 	%f23, %f125, %f292;
	div.rn.f32 	%f24, %f137, %f292;
	div.rn.f32 	%f25, %f149, %f292;
	div.rn.f32 	%f26, %f161, %f292;
	div.rn.f32 	%f27, %f173, %f292;
	div.rn.f32 	%f28, %f185, %f292;
	div.rn.f32 	%f29, %f197, %f292;
	div.rn.f32 	%f30, %f209, %f292;
	div.rn.f32 	%f31, %f221, %f292;
	div.rn.f32 	%f32, %f233, %f292;
	div.rn.f32 	%f33, %f245, %f292;
	div.rn.f32 	%f34, %f257, %f292;
	div.rn.f32 	%f35, %f269, %f292;
	div.rn.f32 	%f36, %f281, %f292;
	mad.lo.s64 	%rd22, %rd26, %rd9, %rd2;
	// begin inline asm
	{  cvt.rn.bf16.f32 %rs19, %f19;}

	// end inline asm
	cvta.to.global.u64 	%rd23, %rd8;
	shl.b64 	%rd24, %rd22, 1;
	add.s64 	%rd25, %rd23, %rd24;
	st.global.u16 	[%rd25], %rs19;
	// begin inline asm
	{  cvt.rn.bf16.f32 %rs20, %f20;}

	// end inline asm
	st.global.u16 	[%rd25+64], %rs20;
	// begin inline asm
	{  cvt.rn.bf16.f32 %rs21, %f21;}

	// end inline asm
	st.global.u16 	[%rd25+128], %rs21;
	// begin inline asm
	{  cvt.rn.bf16.f32 %rs22, %f22;}

	// end inline asm
	st.global.u16 	[%rd25+192], %rs22;
	// begin inline asm
	{  cvt.rn.bf16.f32 %rs23, %f23;}

	// end inline asm
	st.global.u16 	[%rd25+256], %rs23;
	// begin inline asm
	{  cvt.rn.bf16.f32 %rs24, %f24;}

	// end inline asm
	st.global.u16 	[%rd25+320], %rs24;
	// begin inline asm
	{  cvt.rn.bf16.f32 %rs25, %f25;}

	// end inline asm
	st.global.u16 	[%rd25+384], %rs25;
	// begin inline asm
	{  cvt.rn.bf16.f32 %rs26, %f26;}

	// end inline asm
	st.global.u16 	[%rd25+448], %rs26;
	// begin inline asm
	{  cvt.rn.bf16.f32 %rs27, %f27;}

	// end inline asm
	st.global.u16 	[%rd25+512], %rs27;
	// begin inline asm
	{  cvt.rn.bf16.f32 %rs28, %f28;}

	// end inline asm
	st.global.u16 	[%rd25+576], %rs28;
	// begin inline asm
	{  cvt.rn.bf16.f32 %rs29, %f29;}

	// end inline asm
	st.global.u16 	[%rd25+640], %rs29;
	// begin inline asm
	{  cvt.rn.bf16.f32 %rs30, %f30;}

	// end inline asm
	st.global.u16 	[%rd25+704], %rs30;
	// begin inline asm
	{  cvt.rn.bf16.f32 %rs31, %f31;}

	// end inline asm
	st.global.u16 	[%rd25+768], %rs31;
	// begin inline asm
	{  cvt.rn.bf16.f32 %rs32, %f32;}

	// end inline asm
	st.global.u16 	[%rd25+832], %rs32;
	// begin inline asm
	{  cvt.rn.bf16.f32 %rs33, %f33;}

	// end inline asm
	st.global.u16 	[%rd25+896], %rs33;
	// begin inline asm
	{  cvt.rn.bf16.f32 %rs34, %f34;}

	// end inline asm
	st.global.u16 	[%rd25+960], %rs34;
	// begin inline asm
	{  cvt.rn.bf16.f32 %rs35, %f35;}

	// end inline asm
	st.global.u16 	[%rd25+1024], %rs35;
	// begin inline asm
	{  cvt.rn.bf16.f32 %rs36, %f36;}

	// end inline asm
	st.global.u16 	[%rd25+1088], %rs36;
	add.s64 	%rd26, %rd26, %rd3;
	setp.lt.s64 	%p13, %rd26, %rd10;
	@%p13 bra 	$L__BB410_4;
$L__BB410_5:
	ret;

}
	// .globl	_Z15SoftmaxWarpImplI10DirectLoadI13__nv_bfloat16fE11DirectStoreIfS1_EfLi1ELi18ELi32ELi1ELb1EL9Algorithm0EEvT_T0_ll
.visible .entry _Z15SoftmaxWarpImplI10DirectLoadI13__nv_bfloat16fE11DirectStoreIfS1_EfLi1ELi18ELi32ELi1ELb1EL9Algorithm0EEvT_T0_ll(
	.param .align 8 .b8 _Z15SoftmaxWarpImplI10DirectLoadI13__nv_bfloat16fE11DirectStoreIfS1_EfLi1ELi18ELi32ELi1ELb1EL9Algorithm0EEvT_T0_ll_param_0[16],
	.param .align 8 .b8 _Z15SoftmaxWarpImplI10DirectLoadI13__nv_bfloat16fE11DirectStoreIfS1_EfLi1ELi18ELi32ELi1ELb1EL9Algorithm0EEvT_T0_ll_param_1[16],
	.param .u64 _Z15SoftmaxWarpImplI10DirectLoadI13__nv_bfloat16fE11DirectStoreIfS1_EfLi1ELi18ELi32ELi1ELb1EL9Algorithm0EEvT_T0_ll_param_2,
	.param .u64 _Z15SoftmaxWarpImplI10DirectLoadI13__nv_bfloat16fE11DirectStoreIfS1_EfLi1ELi18ELi32ELi1ELb1EL9Algorithm0EEvT_T0_ll_param_3
)
{
	.reg .pred 	%p<50>;
	.reg .b16 	%rs<37>;
	.reg .b32 	%r<82>;
	.reg .b32 	%f<419>;
	.reg .b64 	%rd<46>;

	ld.param.u64 	%rd27, [_Z15SoftmaxWarpImplI10DirectLoadI13__nv_bfloat16fE11DirectStoreIfS1_EfLi1ELi18ELi32ELi1ELb1EL9Algorithm0EEvT_T0_ll_param_1+8];
	ld.param.u64 	%rd26, [_Z15SoftmaxWarpImplI10DirectLoadI13__nv_bfloat16fE11DirectStoreIfS1_EfLi1ELi18ELi32ELi1ELb1EL9Algorithm0EEvT_T0_ll_param_1];
	ld.param.u64 	%rd25, [_Z15SoftmaxWarpImplI10DirectLoadI13__nv_bfloat16fE11DirectStoreIfS1_EfLi1ELi18ELi32ELi1ELb1EL9Algorithm0EEvT_T0_ll_param_0+8];
	ld.param.u64 	%rd24, [_Z15SoftmaxWarpImplI10DirectLoadI13__nv_bfloat16fE11DirectStoreIfS1_EfLi1ELi18ELi32ELi1ELb1EL9Algorithm0EEvT_T0_ll_param_0];
	ld.param.u64 	%rd29, [_Z15SoftmaxWarpImplI10DirectLoadI13__nv_bfloat16fE11DirectStoreIfS1_EfLi1ELi18ELi32ELi1ELb1EL9Algorithm0EEvT_T0_ll_param_3];
	setp.lt.s64 	%p1, %rd29, 577;
	@%p1 bra 	$L__BB411_2;
	mov.u64 	%rd30, $str;
	cvta.global.u64 	%rd31, %rd30;
	mov.u64 	%rd32, $str$1;
	cvta.global.u64 	%rd33, %rd32;
	mov.u64 	%rd34, __unnamed_402;
	cvta.global.u64 	%rd35, %rd34;
	{ // callseq 401, 0
	.param .b64 param0;
	st.param.b64 	[param0], %rd31;
	.param .b64 param1;
	st.param.b64 	[param1], %rd33;
	.param .b32 param2;
	st.param.b32 	[param2], 358;
	.param .b64 param3;
	st.param.b64 	[param3], %rd35;
	.param .b64 param4;
	st.param.b64 	[param4], 1;
	call.uni 
	__assertfail, 
	(
	param0, 
	param1, 
	param2, 
	param3, 
	param4
	);
	} // callseq 401
$L__BB411_2:
	ld.param.u64 	%rd43, [_Z15SoftmaxWarpImplI10DirectLoadI13__nv_bfloat16fE11DirectStoreIfS1_EfLi1ELi18ELi32ELi1ELb1EL9Algorithm0EEvT_T0_ll_param_2];
	mov.u32 	%r1, %ntid.y;
	mov.u32 	%r2, %ctaid.x;
	mov.u32 	%r3, %tid.y;
	mad.lo.s32 	%r4, %r2, %r1, %r3;
	cvt.s64.s32 	%rd45, %r4;
	setp.le.s64 	%p2, %rd43, %rd45;
	@%p2 bra 	$L__BB411_77;
	mov.u32 	%r5, %tid.x;
	cvt.u64.u32 	%rd2, %r5;
	add.s32 	%r6, %r5, 32;
	cvt.u64.u32 	%rd3, %r6;
	add.s32 	%r7, %r5, 64;
	cvt.u64.u32 	%rd4, %r7;
	add.s32 	%r8, %r5, 96;
	cvt.u64.u32 	%rd5, %r8;
	add.s32 	%r9, %r5, 128;
	cvt.u64.u32 	%rd6, %r9;
	add.s32 	%r10, %r5, 160;
	cvt.u64.u32 	%rd7, %r10;
	add.s32 	%r11, %r5, 192;
	cvt.u64.u32 	%rd8, %r11;
	add.s32 	%r12, %r5, 224;
	cvt.u64.u32 	%rd9, %r12;
	add.s32 	%r13, %r5, 256;
	cvt.u64.u32 	%rd10, %r13;
	add.s32 	%r14, %r5, 288;
	cvt.u64.u32 	%rd11, %r14;
	add.s32 	%r15, %r5, 320;
	cvt.u64.u32 	%rd12, %r15;
	add.s32 	%r16, %r5, 352;
	cvt.u64.u32 	%rd13, %r16;
	add.s32 	%r17, %r5, 384;
	cvt.u64.u32 	%rd14, %r17;
	add.s32 	%r18, %r5, 416;
	cvt.u64.u32 	%rd15, %r18;
	add.s32 	%r19, %r5, 448;
	cvt.u64.u32 	%rd16, %r19;
	add.s32 	%r20, %r5, 480;
	cvt.u64.u32 	%rd17, %r20;
	add.s32 	%r21, %r5, 512;
	cvt.u64.u32 	%rd18, %r21;
	add.s32 	%r22, %r5, 544;
	cvt.u64.u32 	%rd19, %r22;
	mov.u32 	%r79, %nctaid.x;
	mul.lo.s32 	%r81, %r79, %r1;
$L__BB411_4:
	setp.le.s64 	%p3, %rd29, %rd2;
	mad.lo.s64 	%rd36, %rd45, %rd25, %rd2;
	cvta.to.global.u64 	%rd37, %rd24;
	shl.b64 	%rd38, %rd36, 1;
	add.s64 	%rd21, %rd37, %rd38;
	mov.f32 	%f383, 0fFF800000;
	mov.f32 	%f386, %f383;
	@%p3 bra 	$L__BB411_6;
	ld.global.u16 	%rs1, [%rd21];
	// begin inline asm
	{ cvt.f32.bf16 %f383, %rs1;}

	// end inline asm
	max.f32 	%f386, %f383, 0fFF800000;
$L__BB411_6:
	setp.le.s64 	%p4, %rd29, %rd3;
	mov.f32 	%f385, 0fFF800000;
	@%p4 bra 	$L__BB411_8;
	ld.global.u16 	%rs2, [%rd21+64];
	// begin inline asm
	{ cvt.f32.bf16 %f385, %rs2;}

	// end inline asm
	max.f32 	%f386, %f386, %f385;
$L__BB411_8:
	setp.le.s64 	%p5, %rd29, %rd4;
	mov.f32 	%f387, 0fFF800000;
	@%p5 bra 	$L__BB411_10;
	ld.global.u16 	%rs3, [%rd21+128];
	// begin inline asm
	{ cvt.f32.bf16 %f387, %rs3;}

	// end inline asm
	max.f32 	%f386, %f386, %f387;
$L__BB411_10:
	setp.le.s64 	%p6, %rd29, %rd5;
	mov.f32 	%f389, 0fFF800000;
	@%p6 bra 	$L__BB411_12;
	ld.global.u16 	%rs4, [%rd21+192];
	// begin inline asm
	{ cvt.f32.bf16 %f389, %rs4;}

	// end inline asm
	max.f32 	%f386, %f386, %f389;
$L__BB411_12:
	setp.le.s64 	%p7, %rd29, %rd6;
	mov.f32 	%f391, 0fFF800000;
	@%p7 bra 	$L__BB411_14;
	ld.global.u16 	%rs5, [%rd21+256];
	// begin inline asm
	{ cvt.f32.bf16 %f391, %rs5;}

	// end inline asm
	max.f32 	%f386, %f386, %f391;
$L__BB411_14:
	setp.le.s64 	%p8, %rd29, %rd7;
	mov.f32 	%f393, 0fFF800000;
	@%p8 bra 	$L__BB411_16;
	ld.global.u16 	%rs6, [%rd21+320];
	// begin inline asm
	{ cvt.f32.bf16 %f393, %rs6;}

	// end inline asm
	max.f32 	%f386, %f386, %f393;
$L__BB411_16:
	setp.le.s64 	%p9, %rd29, %rd8;
	mov.f32 	%f395, 0fFF800000;
	@%p9 bra 	$L__BB411_18;
	ld.global.u16 	%rs7, [%rd21+384];
	// begin inline asm
	{ cvt.f32.bf16 %f395, %rs7;}

	// end inline asm
	max.f32 	%f386, %f386, %f395;
$L__BB411_18:
	setp.le.s64 	%p10, %rd29, %rd9;
	mov.f32 	%f397, 0fFF800000;
	@%p10 bra 	$L__BB411_20;
	ld.global.u16 	%rs8, [%rd21+448];
	// begin inline asm
	{ cvt.f32.bf16 %f397, %rs8;}

	// end inline asm
	max.f32 	%f386, %f386, %f397;
$L__BB411_20:
	setp.le.s64 	%p11, %rd29, %rd10;
	mov.f32 	%f399, 0fFF800000;
	@%p11 bra 	$L__BB411_22;
	ld.global.u16 	%rs9, [%rd21+512];
	// begin inline asm
	{ cvt.f32.bf16 %f399, %rs9;}

	// end inline asm
	max.f32 	%f386, %f386, %f399;
$L__BB411_22:
	setp.le.s64 	%p12, %rd29, %rd11;
	mov.f32 	%f401, 0fFF800000;
	@%p12 bra 	$L__BB411_24;
	ld.global.u16 	%rs10, [%rd21+576];
	// begin inline asm
	{ cvt.f32.bf16 %f401, %rs10;}

	// end inline asm
	max.f32 	%f386, %f386, %f401;
$L__BB411_24:
	setp.le.s64 	%p13, %rd29, %rd12;
	mov.f32 	%f403, 0fFF800000;
	@%p13 bra 	$L__BB411_26;
	ld.global.u16 	%rs11, [%rd21+640];
	// begin inline asm
	{ cvt.f32.bf16 %f403, %rs11;}

	// end inline asm
	max.f32 	%f386, %f386, %f403;
$L__BB411_26:
	setp.le.s64 	%p14, %rd29, %rd13;
	mov.f32 	%f405, 0fFF800000;
	@%p14 bra 	$L__BB411_28;
	ld.global.u16 	%rs12, [%rd21+704];
	// begin inline asm
	{ cvt.f32.bf16 %f405, %rs12;}

	// end inline asm
	max.f32 	%f386, %f386, %f405;
$L__BB411_28:
	setp.le.s64 	%p15, %rd29, %rd14;
	mov.f32 	%f407, 0fFF800000;
	@%p15 bra 	$L__BB411_30;
	ld.global.u16 	%rs13, [%rd21+768];
	// begin inline asm
	{ cvt.f32.bf16 %f407, %rs13;}

	// end inline asm
	max.f32 	%f386, %f386, %f407;
$L__BB411_30:
	setp.le.s64 	%p16, %rd29, %rd15;
	mov.f32 	%f409, 0fFF800000;
	@%p16 bra 	$L__BB411_32;
	ld.global.u16 	%rs14, [%rd21+832];
	// begin inline asm
	{ cvt.f32.bf16 %f409, %rs14;}

	// end inline asm
	max.f32 	%f386, %f386, %f409;
$L__BB411_32:
	setp.le.s64 	%p17, %rd29, %rd16;
	mov.f32 	%f411, 0fFF800000;
	@%p17 bra 	$L__BB411_34;
	ld.global.u16 	%rs15, [%rd21+896];
	// begin inline asm
	{ cvt.f32.bf16 %f411, %rs15;}

	// end inline asm
	max.f32 	%f386, %f386, %f411;
$L__BB411_34:
	setp.le.s64 	%p18, %rd29, %rd17;
	mov.f32 	%f413, 0fFF800000;
	@%p18 bra 	$L__BB411_36;
	ld.global.u16 	%rs16, [%rd21+960];
	// begin inline asm
	{ cvt.f32.bf16 %f413, %rs16;}

	// end inline asm
	max.f32 	%f386, %f386, %f413;
$L__BB411_36:
	setp.le.s64 	%p19, %rd29, %rd18;
	mov.f32 	%f415, 0fFF800000;
	@%p19 bra 	$L__BB411_38;
	ld.global.u16 	%rs17, [%rd21+1024];
	// begin inline asm
	{ cvt.f32.bf16 %f415, %rs17;}

	// end inline asm
	max.f32 	%f386, %f386, %f415;
$L__BB411_38:
	setp.le.s64 	%p20, %rd29, %rd19;
	mov.f32 	%f417, 0fFF800000;
	@%p20 bra 	$L__BB411_40;
	ld.global.u16 	%rs18, [%rd21+1088];
	// begin inline asm
	{ cvt.f32.bf16 %f417, %rs18;}

	// end inline asm
	max.f32 	%f386, %f386, %f417;
$L__BB411_40:
	setp.le.s64 	%p21, %rd29, %rd2;
	mov.b32 	%r23, %f386;
	shfl.sync.bfly.b32	%r24|%p22, %r23, 16, 31, -1;
	mov.b32 	%f127, %r24;
	max.f32 	%f128, %f386, %f127;
	mov.b32 	%r25, %f128;
	shfl.sync.bfly.b32	%r26|%p23, %r25, 8, 31, -1;
	mov.b32 	%f129, %r26;
	max.f32 	%f130, %f128, %f129;
	mov.b32 	%r27, %f130;
	shfl.sync.bfly.b32	%r28|%p24, %r27, 4, 31, -1;
	mov.b32 	%f131, %r28;
	max.f32 	%f132, %f130, %f131;
	mov.b32 	%r29, %f132;
	shfl.sync.bfly.b32	%r30|%p25, %r29, 2, 31, -1;
	mov.b32 	%f133, %r30;
	max.f32 	%f134, %f132, %f133;
	mov.b32 	%r31, %f134;
	shfl.sync.bfly.b32	%r32|%p26, %r31, 1, 31, -1;
	mov.b32 	%f135, %r32;
	max.f32 	%f136, %f134, %f135;
	sub.f32 	%f137, %f383, %f136;
	fma.rn.f32 	%f138, %f137, 0f3BBB989D, 0f3F000000;
	cvt.sat.f32.f32 	%f139, %f138;
	mov.f32 	%f140, 0f4B400001;
	mov.f32 	%f141, 0f437C0000;
	fma.rm.f32 	%f142, %f139, %f141, %f140;
	add.f32 	%f143, %f142, 0fCB40007F;
	neg.f32 	%f144, %f143;
	fma.rn.f32 	%f145, %f137, 0f3FB8AA3B, %f144;
	fma.rn.f32 	%f146, %f137, 0f32A57060, %f145;
	mov.b32 	%r33, %f142;
	shl.b32 	%r34, %r33, 23;
	mov.b32 	%f147, %r34;
	ex2.approx.ftz.f32 	%f148, %f146;
	mul.f32 	%f149, %f148, %f147;
	add.f32 	%f150, %f149, 0f00000000;
	sub.f32 	%f151, %f385, %f136;
	fma.rn.f32 	%f152, %f151, 0f3BBB989D, 0f3F000000;
	cvt.sat.f32.f32 	%f153, %f152;
	fma.rm.f32 	%f154, %f153, %f141, %f140;
	add.f32 	%f155, %f154, 0fCB40007F;
	neg.f32 	%f156, %f155;
	fma.rn.f32 	%f157, %f151, 0f3FB8AA3B, %f156;
	fma.rn.f32 	%f158, %f151, 0f32A57060, %f157;
	mov.b32 	%r35, %f154;
	shl.b32 	%r36, %r35, 23;
	mov.b32 	%f159, %r36;
	ex2.approx.ftz.f32 	%f160, %f158;
	mul.f32 	%f161, %f160, %f159;
	add.f32 	%f162, %f150, %f161;
	sub.f32 	%f163, %f387, %f136;
	fma.rn.f32 	%f164, %f163, 0f3BBB989D, 0f3F000000;
	cvt.sat.f32.f32 	%f165, %f164;
	fma.rm.f32 	%f166, %f165, %f141, %f140;
	add.f32 	%f167, %f166, 0fCB40007F;
	neg.f32 	%f168, %f167;
	fma.rn.f32 	%f169, %f163, 0f3FB8AA3B, %f168;
	fma.rn.f32 	%f170, %f163, 0f32A57060, %f169;
	mov.b32 	%r37, %f166;
	shl.b32 	%r38, %r37, 23;
	mov.b32 	%f171, %r38;
	ex2.approx.ftz.f32 	%f172, %f170;
	mul.f32 	%f173, %f172, %f171;
	add.f32 	%f174, %f162, %f173;
	sub.f32 	%f175, %f389, %f136;
	fma.rn.f32 	%f176, %f175, 0f3BBB989D, 0f3F000000;
	cvt.sat.f32.f32 	%f177, %f176;
	fma.rm.f32 	%f178, %f177, %f141, %f140;
	add.f32 	%f179, %f178, 0fCB40007F;
	neg.f32 	%f180, %f179;
	fma.rn.f32 	%f181, %f175, 0f3FB8AA3B, %f180;
	fma.rn.f32 	%f182, %f175, 0f32A57060, %f181;
	mov.b32 	%r39, %f178;
	shl.b32 	%r40, %r39, 23;
	mov.b32 	%f183, %r40;
	ex2.approx.ftz.f32 	%f184, %f182;
	mul.f32 	%f185, %f184, %f183;
	add.f32 	%f186, %f174, %f185;
	sub.f32 	%f187, %f391, %f136;
	fma.rn.f32 	%f188, %f187, 0f3BBB989D, 0f3F000000;
	cvt.sat.f32.f32 	%f189, %f188;
	fma.rm.f32 	%f190, %f189, %f141, %f140;
	add.f32 	%f191, %f190, 0fCB40007F;
	neg.f32 	%f192, %f191;
	fma.rn.f32 	%f193, %f187, 0f3FB8AA3B, %f192;
	fma.rn.f32 	%f194, %f187, 0f32A57060, %f193;
	mov.b32 	%r41, %f190;
	shl.b32 	%r42, %r41, 23;
	mov.b32 	%f195, %r42;
	ex2.approx.ftz.f32 	%f196, %f194;
	mul.f32 	%f197, %f196, %f195;
	add.f32 	%f198, %f186, %f197;
	sub.f32 	%f199, %f393, %f136;
	fma.rn.f32 	%f200, %f199, 0f3BBB989D, 0f3F000000;
	cvt.sat.f32.f32 	%f201, %f200;
	fma.rm.f32 	%f202, %f201, %f141, %f140;
	add.f32 	%f203, %f202, 0fCB40007F;
	neg.f32 	%f204, %f203;
	fma.rn.f32 	%f205, %f199, 0f3FB8AA3B, %f204;
	fma.rn.f32 	%f206, %f199, 0f32A57060, %f205;
	mov.b32 	%r43, %f202;
	shl.b32 	%r44, %r43, 23;
	mov.b32 	%f207, %r44;
	ex2.approx.ftz.f32 	%f208, %f206;
	mul.f32 	%f209, %f208, %f207;
	add.f32 	%f210, %f198, %f209;
	sub.f32 	%f211, %f395, %f136;
	fma.rn.f32 	%f212, %f211, 0f3BBB989D, 0f3F000000;
	cvt.sat.f32.f32 	%f213, %f212;
	fma.rm.f32 	%f214, %f213, %f141, %f140;
	add.f32 	%f215, %f214, 0fCB40007F;
	neg.f32 	%f216, %f215;
	fma.rn.f32 	%f217, %f211, 0f3FB8AA3B, %f216;
	fma.rn.f32 	%f218, %f211, 0f32A57060, %f217;
	mov.b32 	%r45, %f214;
	shl.b32 	%r46, %r45, 23;
	mov.b32 	%f219, %r46;
	ex2.approx.ftz.f32 	%f220, %f218;
	mul.f32 	%f221, %f220, %f219;
	add.f32 	%f222, %f210, %f221;
	sub.f32 	%f223, %f397, %f136;
	fma.rn.f32 	%f224, %f223, 0f3BBB989D, 0f3F000000;
	cvt.sat.f32.f32 	%f225, %f224;
	fma.rm.f32 	%f226, %f225, %f141, %f140;
	add.f32 	%f227, %f226, 0fCB40007F;
	neg.f32 	%f228, %f227;
	fma.rn.f32 	%f229, %f223, 0f3FB8AA3B, %f228;
	fma.rn.f32 	%f230, %f223, 0f32A57060, %f229;
	mov.b32 	%r47, %f226;
	shl.b32 	%r48, %r47, 23;
	mov.b32 	%f231, %r48;
	ex2.approx.ftz.f32 	%f232, %f230;
	mul.f32 	%f233, %f232, %f231;
	add.f32 	%f234, %f222, %f233;
	sub.f32 	%f235, %f399, %f136;
	fma.rn.f32 	%f236, %f235, 0f3BBB989D, 0f3F000000;
	cvt.sat.f32.f32 	%f237, %f236;
	fma.rm.f32 	%f238, %f237, %f141, %f140;
	add.f32 	%f239, %f238, 0fCB40007F;
	neg.f32 	%f240, %f239;
	fma.rn.f32 	%f241, %f235, 0f3FB8AA3B, %f240;
	fma.rn.f32 	%f242, %f235, 0f32A57060, %f241;
	mov.b32 	%r49, %f238;
	shl.b32 	%r50, %r49, 23;
	mov.b32 	%f243, %r50;
	ex2.approx.ftz.f32 	%f244, %f242;
	mul.f32 	%f245, %f244, %f243;
	add.f32 	%f246, %f234, %f245;
	sub.f32 	%f247, %f401, %f136;
	fma.rn.f32 	%f248, %f247, 0f3BBB989D, 0f3F000000;
	cvt.sat.f32.f32 	%f249, %f248;
	fma.rm.f32 	%f250, %f249, %f141, %f140;
	add.f32 	%f251, %f250, 0fCB40007F;
	neg.f32 	%f252, %f251;
	fma.rn.f32 	%f253, %f247, 0f3FB8AA3B, %f252;
	fma.rn.f32 	%f254, %f247, 0f32A57060, %f253;
	mov.b32 	%r51, %f250;
	shl.b32 	%r52, %r51, 23;
	mov.b32 	%f255, %r52;
	ex2.approx.ftz.f32 	%f256, %f254;
	mul.f32 	%f257, %f256, %f255;
	add.f32 	%f258, %f246, %f257;
	sub.f32 	%f259, %f403, %f136;
	fma.rn.f32 	%f260, %f259, 0f3BBB989D, 0f3F000000;
	cvt.sat.f32.f32 	%f261, %f260;
	fma.rm.f32 	%f262, %f261, %f141, %f140;
	add.f32 	%f263, %f262, 0fCB40007F;
	neg.f32 	%f264, %f263;
	fma.rn.f32 	%f265, %f259, 0f3FB8AA3B, %f264;
	fma.rn.f32 	%f266, %f259, 0f32A57060, %f265;
	mov.b32 	%r53, %f262;
	shl.b32 	%r54, %r53, 23;
	mov.b32 	%f267, %r54;
	ex2.approx.ftz.f32 	%f268, %f266;
	mul.f32 	%f269, %f268, %f267;
	add.f32 	%f270, %f258, %f269;
	sub.f32 	%f271, %f405, %f136;
	fma.rn.f32 	%f272, %f271, 0f3BBB989D, 0f3F000000;
	cvt.sat.f32.f32 	%f273, %f272;
	fma.rm.f32 	%f274, %f273, %f141, %f140;
	add.f32 	%f275, %f274, 0fCB40007F;
	neg.f32 	%f276, %f275;
	fma.rn.f32 	%f277, %f271, 0f3FB8AA3B, %f276;
	fma.rn.f32 	%f278, %f271, 0f32A57060, %f277;
	mov.b32 	%r55, %f274;
	shl.b32 	%r56, %r55, 23;
	mov.b32 	%f279, %r56;
	ex2.approx.ftz.f32 	%f280, %f278;
	mul.f32 	%f281, %f280, %f279;
	add.f32 	%f282, %f270, %f281;
	sub.f32 	%f283, %f407, %f136;
	fma.rn.f32 	%f284, %f283, 0f3BBB989D, 0f3F000000;
	cvt.sat.f32.f32 	%f285, %f284;
	fma.rm.f32 	%f286, %f285, %f141, %f140;
	add.f32 	%f287, %f286, 0fCB40007F;
	neg.f32 	%f288, %f287;
	fma.rn.f32 	%f289, %f283, 0f3FB8AA3B, %f288;
	fma.rn.f32 	%f290, %f283, 0f32A57060, %f289;
	mov.b32 	%r57, %f286;
	shl.b32 	%r58, %r57, 23;
	mov.b32 	%f291, %r58;
	ex2.approx.ftz.f32 	%f292, %f290;
	mul.f32 	%f293, %f292, %f291;
	add.f32 	%f294, %f282, %f293;
	sub.f32 	%f295, %f409, %f136;
	fma.rn.f32 	%f296, %f295, 0f3BBB989D, 0f3F000000;
	cvt.sat.f32.f32 	%f297, %f296;
	fma.rm.f32 	%f298, %f297, %f141, %f140;
	add.f32 	%f299, %f298, 0fCB40007F;
	neg.f32 	%f300, %f299;
	fma.rn.f32 	%f301, %f295, 0f3FB8AA3B, %f300;
	fma.rn.f32 	%f302, %f295, 0f32A57060, %f301;
	mov.b32 	%r59, %f298;
	shl.b32 	%r60, %r59, 23;
	mov.b32 	%f303, %r60;
	ex2.approx.ftz.f32 	%f304, %f302;
	mul.f32 	%f305, %f304, %f303;
	add.f32 	%f306, %f294, %f305;
	sub.f32 	%f307, %f411, %f136;
	fma.rn.f32 	%f308, %f307, 0f3BBB989D, 0f3F000000;
	cvt.sat.f32.f32 	%f309, %f308;
	fma.rm.f32 	%f310, %f309, %f141, %f140;
	add.f32 	%f311, %f310, 0fCB40007F;
	neg.f32 	%f312, %f311;
	fma.rn.f32 	%f313, %f307, 0f3FB8AA3B, %f312;
	fma.rn.f32 	%f314, %f307, 0f32A57060, %f313;
	mov.b32 	%r61, %f310;
	shl.b32 	%r62, %r61, 23;
	mov.b32 	%f315, %r62;
	ex2.approx.ftz.f32 	%f316, %f314;
	mul.f32 	%f317, %f316, %f315;
	add.f32 	%f318, %f306, %f317;
	sub.f32 	%f319, %f413, %f136;
	fma.rn.f32 	%f320, %f319, 0f3BBB989D, 0f3F000000;
	cvt.sat.f32.f32 	%f321, %f320;
	fma.rm.f32 	%f322, %f321, %f141, %f140;
	add.f32 	%f323, %f322, 0fCB40007F;
	neg.f32 	%f324, %f323;
	fma.rn.f32 	%f325, %f319, 0f3FB8AA3B, %f324;
	fma.rn.f32 	%f326, %f319, 0f32A57060, %f325;
	mov.b32 	%r63, %f322;
	shl.b32 	%r64, %r63, 23;
	mov.b32 	%f327, %r64;
	ex2.approx.ftz.f32 	%f328, %f326;
	mul.f32 	%f329, %f328, %f327;
	add.f32 	%f330, %f318, %f329;
	sub.f32 	%f331, %f415, %f136;
	fma.rn.f32 	%f332, %f331, 0f3BBB989D, 0f3F000000;
	cvt.sat.f32.f32 	%f333, %f332;
	fma.rm.f32 	%f334, %f333, %f141, %f140;
	add.f32 	%f335, %f334, 0fCB40007F;
	neg.f32 	%f336, %f335;
	fma.rn.f32 	%f337, %f331, 0f3FB8AA3B, %f336;
	fma.rn.f32 	%f338, %f331, 0f32A57060, %f337;
	mov.b32 	%r65, %f334;
	shl.b32 	%r66, %r65, 23;
	mov.b32 	%f339, %r66;
	ex2.approx.ftz.f32 	%f340, %f338;
	mul.f32 	%f341, %f340, %f339;
	add.f32 	%f342, %f330, %f341;
	sub.f32 	%f343, %f417, %f136;
	fma.rn.f32 	%f344, %f343, 0f3BBB989D, 0f3F000000;
	cvt.sat.f32.f32 	%f345, %f344;
	fma.rm.f32 	%f346, %f345, %f141, %f140;
	add.f32 	%f347, %f346, 0fCB40007F;
	neg.f32 	%f348, %f347;
	fma.rn.f32 	%f349, %f343, 0f3FB8AA3B, %f348;
	fma.rn.f32 	%f350, %f343, 0f32A57060, %f349;
	mov.b32 	%r67, %f346;
	shl.b32 	%r68, %r67, 23;
	mov.b32 	%f351, %r68;
	ex2.approx.ftz.f32 	%f352, %f350;
	mul.f32 	%f353, %f352, %f351;
	add.f32 	%f354, %f342, %f353;
	mov.b32 	%r69, %f354;
	shfl.sync.bfly.b32	%r70|%p27, %r69, 16, 31, -1;
	mov.b32 	%f355, %r70;
	add.f32 	%f356, %f354, %f355;
	mov.b32 	%r71, %f356;
	shfl.sync.bfly.b32	%r72|%p28, %r71, 8, 31, -1;
	mov.b32 	%f357, %r72;
	add.f32 	%f358, %f356, %f357;
	mov.b32 	%r73, %f358;
	shfl.sync.bfly.b32	%r74|%p29, %r73, 4, 31, -1;
	mov.b32 	%f359, %r74;
	add.f32 	%f360, %f358, %f359;
	mov.b32 	%r75, %f360;
	shfl.sync.bfly.b32	%r76|%p30, %r75, 2, 31, -1;
	mov.b32 	%f361, %r76;
	add.f32 	%f362, %f360, %f361;
	mov.b32 	%r77, %f362;
	shfl.sync.bfly.b32	%r78|%p31, %r77, 1, 31, -1;
	mov.b32 	%f363, %r78;
	add.f32 	%f364, %f362, %f363;
	div.rn.f32 	%f73, %f149, %f364;
	div.rn.f32 	%f74, %f161, %f364;
	div.rn.f32 	%f75, %f173, %f364;
	div.rn.f32 	%f76, %f185, %f364;
	div.rn.f32 	%f77, %f197, %f364;
	div.rn.f32 	%f78, %f209, %f364;
	div.rn.f32 	%f79, %f221, %f364;
	div.rn.f32 	%f80, %f233, %f364;
	div.rn.f32 	%f81, %f245, %f364;
	div.rn.f32 	%f82, %f257, %f364;
	div.rn.f32 	%f83, %f269, %f364;
	div.rn.f32 	%f84, %f281, %f364;
	div.rn.f32 	%f85, %f293, %f364;
	div.rn.f32 	%f86, %f305, %f364;
	div.rn.f32 	%f87, %f317, %f364;
	div.rn.f32 	%f88, %f329, %f364;
	div.rn.f32 	%f89, %f341, %f364;
	div.rn.f32 	%f90, %f353, %f364;
	mad.lo.s64 	%rd39, %rd45, %rd27, %rd2;
	cvta.to.global.u64 	%rd40, %rd26;
	shl.b64 	%rd41, %rd39, 1;
	add.s64 	%rd22, %rd40, %rd41;
	@%p21 bra 	$L__BB411_42;
	// begin inline asm
	{  cvt.rn.bf16.f32 %rs19, %f73;}

	// end inline asm
	st.global.u16 	[%rd22], %rs19;
$L__BB411_42:
	setp.le.s64 	%p32, %rd29, %rd3;
	@%p32 bra 	$L__BB411_44;
	// begin inline asm
	{  cvt.rn.bf16.f32 %rs20, %f74;}

	// end inline asm
	st.global.u16 	[%rd22+64], %rs20;
$L__BB411_44:
	setp.le.s64 	%p33, %rd29, %rd4;
	@%p33 bra 	$L__BB411_46;
	// begin inline asm
	{  cvt.rn.bf16.f32 %rs21, %f75;}

	// end inline asm
	st.global.u16 	[%rd22+128], %rs21;
$L__BB411_46:
	setp.le.s64 	%p34, %rd29, %rd5;
	@%p34 bra 	$L__BB411_48;
	// begin inline asm
	{  cvt.rn.bf16.f32 %rs22, %f76;}

	// end inline asm
	st.global.u16 	[%rd22+192], %rs22;
$L__BB411_48:
	setp.le.s64 	%p35, %rd29, %rd6;
	@%p35 bra 	$L__BB411_50;
	// begin inline asm
	{  cvt.rn.bf16.f32 %rs23, %f77;}

	// end inline asm
	st.global.u16 	[%rd22+256], %rs23;
$L__BB411_50:
	setp.le.s64 	%p36, %rd29, %rd7;
	@%p36 bra 	$L__BB411_52;
	// begin inline asm
	{  cvt.rn.bf16.f32 %rs24, %f78;}

	// end inline asm
	st.global.u16 	[%rd22+320], %rs24;
$L__BB411_52:
	setp.le.s64 	%p37, %rd29, %rd8;
	@%p37 bra 	$L__BB411_54;
	// begin inline asm
	{  cvt.rn.bf16.f32 %rs25, %f79;}

	// end inline asm
	st.global.u16 	[%rd22+384], %rs25;
$L__BB411_54:
	setp.le.s64 	%p38, %rd29, %rd9;
	@%p38 bra 	$L__BB411_56;
	// begin inline asm
	{  cvt.rn.bf16.f32 %rs26, %f80;}

	// end inline asm
	st.global.u16 	[%rd22+448], %rs26;
$L__BB411_56:
	setp.le.s64 	%p39, %rd29, %rd10;
	@%p39 bra 	$L__BB411_58;
	// begin inline asm
	{  cvt.rn.bf16.f32 %rs27, %f81;}

	// end inline asm
	st.global.u16 	[%rd22+512], %rs27;
$L__BB411_58:
	setp.le.s64 	%p40, %rd29, %rd11;
	@%p40 bra 	$L__BB411_60;
	// begin inline asm
	{  cvt.rn.bf16.f32 %rs28, %f82;}

	// end inline asm
	st.global.u16 	[%rd22+576], %rs28;
$L__BB411_60:
	setp.le.s64 	%p41, %rd29, %rd12;
	@%p41 bra 	$L__BB411_62;
	// begin inline asm
	{  cvt.rn.bf16.f32 %rs29, %f83;}

	// end inline asm
	st.global.u16 	[%rd22+640], %rs29;
$L__BB411_62:
	setp.le.s64 	%p42, %rd29, %rd13;
	@%p42 bra 	$L__BB411_64;
	// begin inline asm
	{  cvt.rn.bf16.f32 %rs30, %f84;}

	// end inline asm
	st.global.u16 	[%rd22+704], %rs30;
$L__BB411_64:
	setp.le.s64 	%p43, %rd29, %rd14;
	@%p43 bra 	$L__BB411_66;
	// begin inline asm
	{  cvt.rn.bf16.f32 %rs31, %f85;}

	// end inline asm
	st.global.u16 	[%rd22+768], %rs31;
$L__BB411_66:
	setp.le.s64 	%p44, %rd29, %rd15;
	@%p44 bra 	$L__BB411_68;
	// begin inline asm
	{  cvt.rn.bf16.f32 %rs32, %f86;}

	// end inline asm
	st.global.u16 	[%rd22+832], %rs32;
$L__BB411_68:
	setp.le.s64 	%p45, %rd29, %rd16;
	@%p45 bra 	$L__BB411_70;
	// begin inline asm
	{  cvt.rn.bf16.f32 %rs33, %f87;}

	// end inline asm
	st.global.u16 	[%rd22+896], %rs33;
$L__BB411_70:
	setp.le.s64 	%p46, %rd29, %rd17;
	@%p46 bra 	$L__BB411_72;
	// begin inline asm
	{  cvt.rn.bf16.f32 %rs34, %f88;}

	// end inline asm
	st.global.u16 	[%rd22+960], %rs34;
$L__BB411_72:
	setp.le.s64 	%p47, %rd29, %rd18;
	@%p47 bra 	$L__BB411_74;
	// begin inline asm
	{  cvt.rn.bf16.f32 %rs35, %f89;}

	// end inline asm
	st.global.u16 	[%rd22+1024], %rs35;
$L__BB411_74:
	setp.le.s64 	%p48, %rd29, %rd19;
	@%p48 bra 	$L__BB411_76;
	// begin inline asm
	{  cvt.rn.bf16.f32 %rs36, %f90;}

	// end inline asm
	st.global.u16 	[%rd22+1088], %rs36;
$L__BB411_76:
	ld.param.u64 	%rd44, [_Z15SoftmaxWarpImplI10DirectLoadI13__nv_bfloat16fE11DirectStoreIfS1_EfLi1ELi18ELi32ELi1ELb1EL9Algorithm0EEvT_T0_ll_param_2];
	cvt.s64.s32 	%rd42, %r81;
	add.s64 	%rd45, %rd45, %rd42;
	setp.lt.s64 	%p49, %rd45, %rd44;
	@%p49 bra 	$L__BB411_4;
$L__BB411_77:
	ret;

}
	// .globl	_Z15SoftmaxWarpImplI10DirectLoadI13__nv_bfloat16fE11DirectStoreIfS1_EfLi1ELi19ELi32ELi1ELb0EL9Algorithm0EEvT_T0_ll
.visible .entry _Z15SoftmaxWarpImplI10DirectLoadI13__nv_bfloat16fE11DirectStoreIfS1_EfLi1ELi19ELi32ELi1ELb0EL9Algorithm0EEvT_T0_ll(
	.param .align 8 .b8 _Z15SoftmaxWarpImplI10DirectLoadI13__nv_bfloat16fE11DirectStoreIfS1_EfLi1ELi19ELi32ELi1ELb0EL9Algorithm0EEvT_T0_ll_param_0[16],
	.param .align 8 .b8 _Z15SoftmaxWarpImplI10DirectLoadI13__nv_bfloat16fE11DirectStoreIfS1_EfLi1ELi19ELi32ELi1ELb0EL9Algorithm0EEvT_T0_ll_param_1[16],
	.param .u64 _Z15SoftmaxWarpImplI10DirectLoadI13__nv_bfloat16fE11DirectStoreIfS1_EfLi1ELi19ELi32ELi1ELb0EL9Algorithm0EEvT_T0_ll_param_2,
	.param .u64 _Z15SoftmaxWarpImplI10DirectLoadI13__nv_bfloat16fE11DirectStoreIfS1_EfLi1ELi19ELi32ELi1ELb0EL9Algorithm0EEvT_T0_ll_param_3
)
{
	.reg .pred 	%p<14>;
	.reg .b16 	%rs<39>;
	.reg .b32 	%r<66>;
	.reg .b32 	%f<308>;
	.reg .b64 	%rd<27>;

	ld.param.u64 	%rd9, [_Z15SoftmaxWarpImplI10DirectLoadI13__nv_bfloat16fE11DirectStoreIfS1_EfLi1ELi19ELi32ELi1ELb0EL9Algorithm0EEvT_T0_ll_param_1+8];
	ld.param.u64 	%rd8, [_Z15SoftmaxWarpImplI10DirectLoadI13__nv_bfloat16fE11DirectStoreIfS1_EfLi1ELi19ELi32ELi1ELb0EL9Algorithm0EEvT_T0_ll_param_1];
	ld.param.u64 	%rd7, [_Z15SoftmaxWarpImplI10DirectLoadI13__nv_bfloat16fE11DirectStoreIfS1_EfLi1ELi19ELi32ELi1ELb0EL9Algorithm0EEvT_T0_ll_param_0+8];
	ld.param.u64 	%rd6, [_Z15SoftmaxWarpImplI10DirectLoadI13__nv_bfloat16fE11DirectStoreIfS1_EfLi1ELi19ELi32ELi1ELb0EL9Algorithm0EEvT_T0_ll_param_0];
	ld.param.u64 	%rd10, [_Z15SoftmaxWarpImplI10DirectLoadI13__nv_bfloat16fE11DirectStoreIfS1_EfLi1ELi19ELi32ELi1ELb0EL9Algorithm0EEvT_T0_ll_param_2];
	ld.param.u64 	%rd11, [_Z15SoftmaxWarpImplI10DirectLoadI13__nv_bfloat16fE11DirectStoreIfS1_EfLi1ELi19ELi32ELi1ELb0EL9Algorithm0EEvT_T0_ll_param_3];
	setp.lt.s64 	%p1, %rd11, 609;
	@%p1 bra 	$L__BB412_2;
	mov.u64 	%rd12, $str;
	cvta.global.u64 	%rd13, %rd12;
	mov.u64 	%rd14, $str$1;
	cvta.global.u64 	%rd15, %rd14;
	mov.u64 	%rd16, __unnamed_403;
	cvta.global.u64 	%rd17, %rd16;
	{ // callseq 402, 0
	.param .b64 param0;
	st.param.b64 	[param0], %rd13;
	.param .b64 param1;
	st.param.b64 	[param1], %rd15;
	.param .b32 param2;
	st.param.b32 	[param2], 358;
	.param .b64 param3;
	st.param.b64 	[param3], %rd17;
	.param .b64 param4;
	st.param.b64 	[param4], 1;
	call.uni 
	__assertfail, 
	(
	param0, 
	param1, 
	param2, 
	param3, 
	param4
	);
	} // callseq 402
$L__BB412_2:
	mov.u32 	%r2, %nctaid.x;
	mov.u32 	%r3, %ntid.y;
	mul.lo.s32 	%r1, %r2, %r3;
	mov.u32 	%r4, %ctaid.x;
	mov.u32 	%r5, %tid.y;
	mad.lo.s32 	%r6, %r4, %r3, %r5;
	cvt.s64.s32 	%rd26, %r6;
	setp.le.s64 	%p2, %rd10, %rd26;
	@%p2 bra 	$L__BB412_5;
	mov.u32 	%r7, %tid.x;
	cvt.u64.u32 	%rd2, %r7;
	cvt.s64.s32 	%rd3, %r1;
$L__BB412_4:
	mad.lo.s64 	%rd18, %rd26, %rd7, %rd2;
	cvta.to.global.u64 	%rd19, %rd6;
	shl.b64 	%rd20, %rd18, 1;
	add.s64 	%rd21, %rd19, %rd20;
	ld.global.u16 	%rs1, [%rd21];
	// begin inline asm
	{ cvt.f32.bf16 %f1, %rs1;}

	// end inline asm
	max.f32 	%f39, %f1, 0fFF800000;
	ld.global.u16 	%rs2, [%rd21+64];
	// begin inline asm
	{ cvt.f32.bf16 %f2, %rs2;}

	// end inline asm
	max.f32 	%f40, %f39, %f2;
	ld.global.u16 	%rs3, [%rd21+128];
	// begin inline asm
	{ cvt.f32.bf16 %f3, %rs3;}

	// end inline asm
	max.f32 	%f41, %f40, %f3;
	ld.global.u16 	%rs4, [%rd21+192];
	// begin inline asm
	{ cvt.f32.bf16 %f4, %rs4;}

	// end inline asm
	max.f32 	%f42, %f41, %f4;
	ld.global.u16 	%rs5, [%rd21+256];
	// begin inline asm
	{ cvt.f32.bf16 %f5, %rs5;}

	// end inline asm
	max.f32 	%f43, %f42, %f5;
	ld.global.u16 	%rs6, [%rd21+320];
	// begin inline asm
	{ cvt.f32.bf16 %f6, %rs6;}

	// end inline asm
	max.f32 	%f44, %f43, %f6;
	ld.global.u16 	%rs7, [%rd21+384];
	// begin inline asm
	{ cvt.f32.bf16 %f7, %rs7;}

	// end inline asm
	max.f32 	%f45, %f44, %f7;
	ld.global.u16 	%rs8, [%rd21+448];
	// begin inline asm
	{ cvt.f32.bf16 %f8, %rs8;}

	// end inline asm
	max.f32 	%f46, %f45, %f8;
	ld.global.u16 	%rs9, [%rd21+512];
	// begin inline asm
	{ cvt.f32.bf16 %f9, %rs9;}

	// end inline asm
	max.f32 	%f47, %f46, %f9;
	ld.global.u16 	%rs10, [%rd21+576];
	// begin inline asm
	{ cvt.f32.bf16 %f10, %rs10;}

	// end inline asm
	max.f32 	%f48, %f47, %f10;
	ld.global.u16 	%rs11, [%rd21+640];
	// begin inline asm
	{ cvt.f32.bf16 %f11, %rs11;}

	// end inline asm
	max.f32 	%f49, %f48, %f11;
	ld.global.u16 	%rs12, [%rd21+704];
	// begin inline asm
	{ cvt.f32.bf16 %f12, %rs12;}

	// end inline asm
	max.f32 	%f50, %f49, %f12;
	ld.global.u16 	%rs13, [%rd21+768];
	// begin inline asm
	{ cvt.f32.bf16 %f13, %rs13;}

	// end inline asm
	max.f32 	%f51, %f50, %f13;
	ld.global.u16 	%rs14, [%rd21+832];
	// begin inline asm
	{ cvt.f32.bf16 %f14, %rs14;}

	// end inline asm
	max.f32 	%f52, %f51, %f14;
	ld.global.u16 	%rs15, [%rd21+896];
	// begin inline asm
	{ cvt.f32.bf16 %f15, %rs15;}

	// end inline asm
	max.f32 	%f53, %f52, %f15;
	ld.global.u16 	%rs16, [%rd21+960];
	// begin inline asm
	{ cvt.f32.bf16 %f16, %rs16;}

	// end inline asm
	max.f32 	%f54, %f53, %f16;
	ld.global.u16 	%rs17, [%rd21+1024];
	// begin inline asm
	{ cvt.f32.bf16 %f17, %rs17;}

	// end inline asm
	max.f32 	%f55, %f54, %f17;
	ld.global.u16 	%rs18, [%rd21+1088];
	// begin inline asm
	{ cvt.f32.bf16 %f18, %rs18;}

	// end inline asm
	max.f32 	%f56, %f55, %f18;
	ld.global.u16 	%rs19, [%rd21+1152];
	// begin inline asm
	{ cvt.f32.bf16 %f19, %rs19;}

	// end inline asm
	max.f32 	%f57, %f56, %f19;
	mov.b32 	%r8, %f57;
	shfl.sync.bfly.b32	%r9|%p3, %r8, 16, 31, -1;
	mov.b32 	%f58, %r9;
	max.f32 	%f59, %f57, %f58;
	mov.b32 	%r10, %f59;
	shfl.sync.bfly.b32	%r11|%p4, %r10, 8, 31, -1;
	mov.b32 	%f60, %r11;
	max.f32 	%f61, %f59, %f60;
	mov.b32 	%r12, %f61;
	shfl.sync.bfly.b32	%r13|%p5, %r12, 4, 31, -1;
	mov.b32 	%f62, %r13;
	max.f32 	%f63, %f61, %f62;
	mov.b32 	%r14, %f63;
	shfl.sync.bfly.b32	%r15|%p6, %r14, 2, 31, -1;
	mov.b32 	%f64, %r15;
	max.f32 	%f65, %f63, %f64;
	mov.b32 	%r16, %f65;
	shfl.sync.bfly.b32	%r17|%p7, %r16, 1, 31, -1;
	mov.b32 	%f66, %r17;
	max.f32 	%f67, %f65, %f66;
	sub.f32 	%f68, %f1, %f67;
	fma.rn.f32 	%f69, %f68, 0f3BBB989D, 0f3F000000;
	cvt.sat.f32.f32 	%f70, %f69;
	mov.f32 	%f71, 0f4B400001;
	mov.f32 	%f72, 0f437C0000;
	fma.rm.f32 	%f73, %f70, %f72, %f71;
	add.f32 	%f74, %f73, 0fCB40007F;
	neg.f32 	%f75, %f74;
	fma.rn.f32 	%f76, %f68, 0f3FB8AA3B, %f75;
	fma.rn.f32 	%f77, %f68, 0f32A57060, %f76;
	mov.b32 	%r18, %f73;
	shl.b32 	%r19, %r18, 23;
	mov.b32 	%f78, %r19;
	ex2.approx.ftz.f32 	%f79, %f77;
	mul.f32 	%f80, %f79, %f78;
	add.f32 	%f81, %f80, 0f00000000;
	sub.f32 	%f82, %f2, %f67;
	fma.rn.f32 	%f83, %f82, 0f3BBB989D, 0f3F000000;
	cvt.sat.f32.f32 	%f84, %f83;
	fma.rm.f32 	%f85, %f84, %f72, %f71;
	add.f32 	%f86, %f85, 0fCB40007F;
	neg.f32 	%f87, %f86;
	fma.rn.f32 	%f88, %f82, 0f3FB8AA3B, %f87;
	fma.rn.f32 	%f89, %f82, 0f32A57060, %f88;
	mov.b32 	%r20, %f85;
	shl.b32 	%r21, %r20, 23;
	mov.b32 	%f90, %r21;
	ex2.approx.ftz.f32 	%f91, %f89;
	mul.f32 	%f92, %f91, %f90;
	add.f32 	%f93, %f81, %f92;
	sub.f32 	%f94, %f3, %f67;
	fma.rn.f32 	%f95, %f94, 0f3BBB989D, 0f3F000000;
	cvt.sat.f32.f32 	%f96, %f95;
	fma.rm.f32 	%f97, %f96, %f72, %f71;
	add.f32 	%f98, %f97, 0fCB40007F;
	neg.f32 	%f99, %f98;
	fma.rn.f32 	%f100, %f94, 0f3FB8AA3B, %f99;
	fma.rn.f32 	%f101, %f94, 0f32A57060, %f100;
	mov.b32 	%r22, %f97;
	shl.b32 	%r23, %r22, 23;
	mov.b32 	%f102, %r23;
	ex2.approx.ftz.f32 	%f103, %f101;
	mul.f32 	%f104, %f103, %f102;
	add.f32 	%f105, %f93, %f104;
	sub.f32 	%f106, %f4, %f67;
	fma.rn.f32 	%f107, %f106, 0f3BBB989D, 0f3F000000;
	cvt.sat.f32.f32 	%f108, %f107;
	fma.rm.f32 	%f109, %f108, %f72, %f71;
	add.f32 	%f110, %f109, 0fCB40007F;
	neg.f32 	%f111, %f110;
	fma.rn.f32 	%f112, %f106, 0f3FB8AA3B, %f111;
	fma.rn.f32 	%f113, %f106, 0f32A57060, %f112;
	mov.b32 	%r24, %f109;
	shl.b32 	%r25, %r24, 23;
	mov.b32 	%f114, %r25;
	ex2.approx.ftz.f32 	%f115, %f113;
	mul.f32 	%f116, %f115, %f114;
	add.f32 	%f117, %f105, %f116;
	sub.f32 	%f118, %f5, %f67;
	fma.rn.f32 	%f119, %f118, 0f3BBB989D, 0f3F000000;
	cvt.sat.f32.f32 	%f120, %f119;
	fma.rm.f32 	%f121, %f120, %f72, %f71;
	add.f32 	%f122, %f121, 0fCB40007F;
	neg.f32 	%f123, %f122;
	fma.rn.f32 	%f124, %f118, 0f3FB8AA3B, %f123;
	fma.rn.f32 	%f125, %f118, 0f32A57060, %f124;
	mov.b32 	%r26, %f121;
	shl.b32 	%r27, %r26, 23;
	mov.b32 	%f126, %r27;
	ex2.approx.ftz.f32 	%f127, %f125;
	mul.f32 	%f128, %f127, %f126;
	add.f32 	%f129, %f117, %f128;
	sub.f32 	%f130, %f6, %f67;
	fma.rn.f32 	%f131, %f130, 0f3BBB989D, 0f3F000000;
	cvt.sat.f32.f32 	%f132, %f131;
	fma.rm.f32 	%f133, %f132, %f72, %f71;
	add.f32 	%f134, %f133, 0fCB40007F;
	neg.f32 	%f135, %f134;
	fma.rn.f32 	%f136, %f130, 0f3FB8AA3B, %f135;
	fma.rn.f32 	%f137, %f130, 0f32A57060, %f136;
	mov.b32 	%r28, %f133;
	shl.b32 	%r29, %r28, 23;
	mov.b32 	%f138, %r29;
	ex2.approx.ftz.f32 	%f139, %f137;
	mul.f32 	%f140, %f139, %f138;
	add.f32 	%f141, %f129, %f140;
	sub.f32 	%f142, %f7, %f67;
	fma.rn.f32 	%f143, %f142, 0f3BBB989D, 0f3F000000;
	cvt.sat.f32.f32 	%f144, %f143;
	fma.rm.f32 	%f145, %f144, %f72, %f71;
	add.f32 	%f146, %f145, 0fCB40007F;
	neg.f32 	%f147, %f146;
	fma.rn.f32 	%f148, %f142, 0f3FB8AA3B, %f147;
	fma.rn.f32 	%f149, %f142, 0f32A57060, %f148;
	mov.b32 	%r30, %f145;
	shl.b32 	%r31, %r30, 23;
	mov.b32 	%f150, %r31;
	ex2.approx.ftz.f32 	%f151, %f149;
	mul.f32 	%f152, %f151, %f150;
	add.f32 	%f153, %f141, %f152;
	sub.f32 	%f154, %f8, %f67;
	fma.rn.f32 	%f155, %f154, 0f3BBB989D, 0f3F000000;
	cvt.sat.f32.f32 	%f156, %f155;
	fma.rm.f32 	%f157, %f156, %f72, %f71;
	add.f32 	%f158, %f157, 0fCB40007F;
	neg.f32 	%f159, %f158;
	fma.rn.f32 	%f160, %f154, 0f3FB8AA3B, %f159;
	fma.rn.f32 	%f161, %f154, 0f32A57060, %f160;
	mov.b32 	%r32, %f157;
	shl.b32 	%r33, %r32, 23;
	mov.b32 	%f162, %r33;
	ex2.approx.ftz.f32 	%f163, %f161;
	mul.f32 	%f164, %f163, %f162;
	add.f32 	%f165, %f153, %f164;
	sub.f32 	%f166, %f9, %f67;
	fma.rn.f32 	%f167, %f166, 0f3BBB989D, 0f3F000000;
	cvt.sat.f32.f32 	%f168, %f167;
	fma.rm.f32 	%f169, %f168, %f72, %f71;
	add.f32 	%f170, %f169, 0fCB40007F;
	neg.f32 	%f171, %f170;
	fma.rn.f32 	%f172, %f166, 0f3FB8AA3B, %f171;
	fma.rn.f32 	%f173, %f166, 0f32A57060, %f172;
	mov.b32 	%r34, %f169;
	shl.b32 	%r35, %r34, 23;
	mov.b32 	%f174, %r35;
	ex2.approx.ftz.f32 	%f175, %f173;
	mul.f32 	%f176, %f175, %f174;
	add.f32 	%f177, %f165, %f176;
	sub.f32 	%f178, %f10, %f67;
	fma.rn.f32 	%f179, %f178, 0f3BBB989D, 0f3F000000;
	cvt.sat.f32.f32 	%f180, %f179;
	fma.rm.f32 	%f181, %f180, %f72, %f71;
	add.f32 	%f182, %f181, 0fCB40007F;
	neg.f32 	%f183, %f182;
	fma.rn.f32 	%f184, %f178, 0f3FB8AA3B, %f183;
	fma.rn.f32 	%f185, %f178, 0f32A57060, %f184;
	mov.b32 	%r36, %f181;
	shl.b32 	%r37, %r36, 23;
	mov.b32 	%f186, %r37;
	ex2.approx.ftz.f32 	%f187, %f185;
	mul.f32 	%f188, %f187, %f186;
	add.f32 	%f189, %f177, %f188;
	sub.f32 	%f190, %f11, %f67;
	fma.rn.f32 	%f191, %f190, 0f3BBB989D, 0f3F000000;
	cvt.sat.f32.f32 	%f192, %f191;
	fma.rm.f32 	%f193, %f192, %f72, %f71;
	add.f32 	%f194, %f193, 0fCB40007F;
	neg.f32 	%f195, %f194;
	fma.rn.f32 	%f196, %f190, 0f3FB8AA3B, %f195;
	fma.rn.f32 	%f197, %f190, 0f32A57060, %f196;
	mov.b32 	%r38, %f193;
	shl.b32 	%r39, %r38, 23;
	mov.b32 	%f198, %r39;
	ex2.approx.ftz.f32 	%f199, %f197;
	mul.f32 	%f200, %f199, %f198;
	add.f32 	%f201, %f189, %f200;
	sub.f32 	%f202, %f12, %f67;
	fma.rn.f32 	%f203, %f202, 0f3BBB989D, 0f3F000000;
	cvt.sat.f32.f32 	%f204, %f203;
	fma.rm.f32 	%f205, %f204, %f72, %f71;
	add.f32 	%f206, %f205, 0fCB40007F;
	neg.f32 	%f207, %f206;
	fma.rn.f32 	%f208, %f202, 0f3FB8AA3B, %f207;
	fma.rn.f32 	%f209, %f202, 0f32A57060, %f208;
	mov.b32 	%r40, %f205;
	shl.b32 	%r41, %r40, 23;
	mov.b32 	%f210, %r41;
	ex2.approx.ftz.f32 	%f211, %f209;
	mul.f32 	%f212, %f211, %f210;
	add.f32 	%f213, %f201, %f212;
	sub.f32 	%f214, %f13, %f67;
	fma.rn.f32 	%f215, %f214, 0f3BBB989D, 0f3F000000;
	cvt.sat.f32.f32 	%f216, %f215;
	fma.rm.f32 	%f217, %f216, %f72, %f71;
	add.f32 	%f218, %f217, 0fCB40007F;
	neg.f32 	%f219, %f218;
	fma.rn.f32 	%f220, %f214, 0f3FB8AA3B, %f219;
	fma.rn.f32 	%f221, %f214, 0f32A57060, %f220;
	mov.b32 	%r42, %f217;
	shl.b32 	%r43, %r42, 23;
	mov.b32 	%f222, %r43;
	ex2.approx.ftz.f32 	%f223, %f221;
	mul.f32 	%f224, %f223, %f222;
	add.f32 	%f225, %f213, %f224;
	sub.f32 	%f226, %f14, %f67;
	fma.rn.f32 	%f227, %f226, 0f3BBB989D, 0f3F000000;
	cvt.sat.f32.f32 	%f228, %f227;
	fma.rm.f32 	%f229, %f228, %f72, %f71;
	add.f32 	%f230, %f229, 0fCB40007F;
	neg.f32 	%f231, %f230;
	fma.rn.f32 	%f232, %f226, 0f3FB8AA3B, %f231;
	fma.rn.f32 	%f233, %f226, 0f32A57060, %f232;
	mov.b32 	%r44, %f229;
	shl.b32 	%r45, %r44, 23;
	mov.b32 	%f234, %r45;
	ex2.approx.ftz.f32 	%f235, %f233;
	mul.f32 	%f236, %f235, %f234;
	add.f32 	%f237, %f225, %f236;
	sub.f32 	%f238, %f15, %f67;
	fma.rn.f32 	%f239, %f238, 0f3BBB989D, 0f3F000000;
	cvt.sat.f32.f32 	%f240, %f239;
	fma.rm.f32 	%f241, %f240, %f72, %f71;
	add.f32 	%f242, %f241, 0fCB40007F;
	neg.f32 	%f243, %f242;
	fma.rn.f32 	%f244, %f238, 0f3FB8AA3B, %f243;
	fma.rn.f32 	%f245, %f238, 0f32A57060, %f244;
	mov.b32 	%r46, %f241;
	shl.b32 	%r47, %r46, 23;
	mov.b32 	%f246, %r47;
	ex2.approx.ftz.f32 	%f247, %f245;
	mul.f32 	%f248, %f247, %f246;
	add.f32 	%f249, %f237, %f248;
	sub.f32 	%f250, %f16, %f67;
	fma.rn.f32 	%f251, %f250, 0f3BBB989D, 0f3F000000;
	cvt.sat.f32.f32 	%f252, %f251;
	fma.rm.f32 	%f253, %f252, %f72, %f71;
	add.f32 	%f254, %f253, 0fCB40007F;
	neg.f32 	%f255, %f254;
	fma.rn.f32 	%f256, %f250, 0f3FB8AA3B, %f255;
	fma.rn.f32 	%f257, %f250, 0f32A57060, %f256;
	mov.b32 	%r48, %f253;
	shl.b32 	%r49, %r48, 23;
	mov.b32 	%f258, %r49;
	ex2.approx.ftz.f32 	%f259, %f257;
	mul.f32 	%f260, %f259, %f258;
	add.f32 	%f261, %f249, %f260;
	sub.f32 	%f262, %f17, %f67;
	fma.rn.f32 	%f263, %f262, 0f3BBB989D, 0f3F000000;
	cvt.sat.f32.f32 	%f264, %f263;
	fma.rm.f32 	%f265, %f264, %f72, %f71;
	add.f32 	%f266, %f265, 0fCB40007F;
	neg.f32 	%f267, %f266;
	fma.rn.f32 	%f268, %f262, 0f3FB8AA3B, %f267;
	fma.rn.f32 	%f269, %f262, 0f32A57060, %f268;
	mov.b32 	%r50, %f265;
	shl.b32 	%r51, %r50, 23;
	mov.b32 	%f270, %r51;
	ex2.approx.ftz.f32 	%f271, %f269;
	mul.f32 	%f272, %f271, %f270;
	add.f32 	%f273, %f261, %f272;
	sub.f32 	%f274, %f18, %f67;
	fma.rn.f32 	%f275, %f274, 0f3BBB989D, 0f3F000000;
	cvt.sat.f32.f32 	%f276, %f275;
	fma.rm.f32 	%f277, %f276, %f72, %f71;
	add.f32 	%f278, %f277, 0fCB40007F;
	neg.f32 	%f279, %f278;
	fma.rn.f32 	%f280, %f274, 0f3FB8AA3B, %f279;
	fma.rn.f32 	%f281, %f274, 0f32A57060, %f280;
	mov.b32 	%r52, %f277;
	shl.b32 	%r53, %r52, 23;
	mov.b32 	%f282, %r53;
	ex2.approx.ftz.f32 	%f283, %f281;
	mul.f32 	%f284, %f283, %f282;
	add.f32 	%f285, %f273, %f284;
	sub.f32 	%f286, %f19, %f67;
	fma.rn.f32 	%f287, %f286, 0f3BBB989D, 0f3F000000;
	cvt.sat.f32.f32 	%f288, %f287;
	fma.rm.f32 	%f289, %f288, %f72, %f71;
	add.f32 	%f290, %f289, 0fCB40007F;
	neg.f32 	%f291, %f290;
	fma.rn.f32 	%f292, %f286, 0f3FB8AA3B, %f291;
	fma.rn.f32 	%f293, %f286, 0f32A57060, %f292;
	mov.b32 	%r54, %f289;
	shl.b32 	%r55, %r54, 23;
	mov.b32 	%f294, %r55;
	ex2.approx.ftz.f32 	%f295, %f293;
	mul.f32 	%f296, %f295, %f294;
	add.f32 	%f297, %f285, %f296;
	mov.b32 	%r56, %f297;
	shfl.sync.bfly.b32	%r57|%p8, %r56, 16, 31, -1;
	mov.b32 	%f298, %r57;
	add.f32 	%f299, %f297, %f298;
	mov.b32 	%r58, %f299;
	shfl.sync.bfly.b32	%r59|%p9, %r58, 8, 31, -1;
	mov.b32 	%f300, %r59;
	add.f32 	%f301, %f299, %f300;
	mov.b32 	%r60, %f301;
	shfl.sync.bfly.b32	%r61|%p10, %r60, 4, 31, -1;
	mov.b32 	%f302, %r61;
	add.f32 	%f303, %f301, %f302;
	mov.b32 	%r62, %f303;
	shfl.sync.bfly.b32	%r63|%p11, %r62, 2, 31, -1;
	mov.b32 	%f304, %r63;
	add.f32 	%f305, %f303, %f304;
	mov.b32 	%r64, %f305;
	shfl.sync.bfly.b32	%r65|%p12, %r64, 1, 31, -1;
	mov.b32 	%f306, %r65;
	add.f32 	%f307, %f305, %f306;
	div.rn.f32 	%f20, %f80, %f307;
	div.rn.f32 	%f21, %f92, %f307;
	div.rn.f32 	%f22, %f104, %f307;
	div.rn.f32 	%f23, %f116, %f307;
	div.rn.f32 	%f24, %f128, %f307;
	div.rn.f32 	%f25, %f140, %f307;
	div.rn.f32 	%f26, %f152, %f307;
	div.rn.f32 	%f27, %f164, %f307;
	div.rn.f32 	%f28, %f176, %f307;
	div.rn.f32 	%f29, %f188, %f307;
	div.rn.f32 	%f30, %f200, %f307;
	div.rn.f32 	%f31, %f212, %f307;
	div.rn.f32 	%f32, %f224, %f307;
	div.rn.f32 	%f33, %f236, %f307;
	div.rn.f32 	%f34, %f248, %f307;
	div.rn.f32 	%f35, %f260, %f307;
	div.rn.f32 	%f36, %f272, %f307;
	div.rn.f32 	%f37, %f284, %f307;
	div.rn.f32 	%f38, %f296, %f307;
	mad.lo.s64 	%rd22, %rd26, %rd9, %rd2;
	// begin inline asm
	{  cvt.rn.bf16.f32 %rs20, %f20;}

	// end inline asm
	cvta.to.global.u64 	%rd23, %rd8;
	shl.b64 	%rd24, %rd22, 1;
	add.s64 	%rd25, %rd23, %rd24;
	st.global.u16 	[%rd25], %rs20;
	// begin inline asm
	{  cvt.rn.bf16.f32 %rs21, %f21;}

	// end inline asm
	st.global.u16 	[%rd25+64], %rs21;
	// begin inline asm
	{  cvt.rn.bf16.f32 %rs22, %f22;}

	// end inline asm
	st.global.u16 	[%rd25+128], %rs22;
	// begin inline asm
	{  cvt.rn.bf16.f32 %rs23, %f23;}

	// end inline asm
	st.global.u16 	[%rd25+192], %rs23;
	// begin inline asm
	{  cvt.rn.bf16.f32 %rs24, %f24;}

	// end inline asm
	st.global.u16 	[%rd25+256], %rs24;
	// begin inline asm
	{  cvt.rn.bf16.f32 %rs25, %f25;}

	// end inline asm
	st.global.u16 	[%rd25+320], %rs25;
	// begin inline asm
	{  cvt.rn.bf16.f32 %rs26, %f26;}

	// end inline asm
	st.global.u16 	[%rd25+384], %rs26;
	// begin inline asm
	{  cvt.rn.bf16.f32 %rs27, %f27;}

	// end inline asm
	st.global.u16 	[%rd25+448], %rs27;
	// begin inline asm
	{  cvt.rn.bf16.f32 %rs28, %f28;}

	// end inline asm
	st.global.u16 	[%rd25+512], %rs28;
	// begin inline asm
	{  cvt.rn.bf16.f32 %rs29, %f29;}

	// end inline asm
	st.global.u16 	[%rd25+576], %rs29;
	// begin inline asm
	{  cvt.rn.bf16.f32 %rs30, %f30;}

	// end inline asm
	st.global.u16 	[%rd25+640], %rs30;
	// begin inline asm
	{  cvt.rn.bf16.f32 %rs31, %f31;}

	// end inline asm
	st.global.u16 	[%rd25+704], %rs31;
	// begin inline asm
	{  cvt.rn.bf16.f32 %rs32, %f32;}

	// end inline asm
	st.global.u16 	[%rd25+768], %rs32;
	// begin inline asm
	{  cvt.rn.bf16.f32 %rs33, %f33;}

	// end inline asm
	st.global.u16 	[%rd25+832], %rs33;
	// begin inline asm
	{  cvt.rn.bf16.f32 %rs34, %f34;}

	// end inline asm
	st.global.u16 	[%rd25+896], %rs34;
	// begin inline asm
	{  cvt.rn.bf16.f32 %rs35, %f35;}

	// end inline asm
	st.global.u16 	[%rd25+960], %rs35;
	// begin inline asm
	{  cvt.rn.bf16.f32 %rs36, %f36;}

	// end inline asm
	st.global.u16 	[%rd25+1024], %rs36;
	// begin inline asm
	{  cvt.rn.bf16.f32 %rs37, %f37;}

	// end inline asm
	st.global.u16 	[%rd25+1088], %rs37;
	// begin inline asm
	{  cvt.rn.bf16.f32 %rs38, %f38;}

	// end inline asm
	st.global.u16 	[%rd25+1152], %rs38;
	add.s64 	%rd26, %rd26, %rd3;
	setp.lt.s64 	%p13, %rd26, %rd10;
	@%p13 bra 	$L__BB412_4;
$L__BB412_5:
	ret;

}
	// .globl	_Z15SoftmaxWarpImplI10DirectLoadI13__nv_bfloat16fE11DirectStoreIfS1_EfLi1ELi19ELi32ELi1ELb1EL9Algorithm0EEvT_T0_ll
.visible .entry _Z15SoftmaxWarpImplI10DirectLoadI13__nv_bfloat16fE11DirectStoreIfS1_EfLi1ELi19ELi32ELi1ELb1EL9Algorithm0EEvT_T0_ll(
	.param .align 8 .b8 _Z15SoftmaxWarpImplI10DirectLoadI13__nv_bfloat16fE11DirectStoreIfS1_EfLi1ELi19ELi32ELi1ELb1EL9Algorithm0EEvT_T0_ll_param_0[16],
	.param .align 8 .b8 _Z15SoftmaxWarpImplI10DirectLoadI13__nv_bfloat16fE11DirectStoreIfS1_EfLi1ELi19ELi32ELi1ELb1EL9Algorithm0EEvT_T0_ll_param_1[16],
	.param .u64 _Z15SoftmaxWarpImplI10DirectLoadI13__nv_bfloat16fE11DirectStoreIfS1_EfLi1ELi19ELi32ELi1ELb1EL9Algorithm0EEvT_T0_ll_param_2,
	.param .u64 _Z15SoftmaxWarpImplI10DirectLoadI13__nv_bfloat16fE11DirectStoreIfS1_EfLi1ELi19ELi32ELi1ELb1EL9Algorithm0EEvT_T0_ll_param_3
)
{
	.reg .pred 	%p<52>;
	.reg .b16 	%rs<39>;
	.reg .b32 	%r<87>;
	.reg .b32 	%f<441>;
	.reg .b64 	%rd<48>;

	ld.param.u64 	%rd27, [_Z15SoftmaxWarpImplI10DirectLoadI13__nv_bfloat16fE11DirectStoreIfS1_EfLi1ELi19ELi32ELi1ELb1EL9Algorithm0EEvT_T0_ll_param_1+8];
	ld.param.u64 	%rd26, [_Z15SoftmaxWarpImplI10DirectLoadI13__nv_bfloat16fE11DirectStoreIfS1_EfLi1ELi19ELi32ELi1ELb1EL9Algorithm0EEvT_T0_ll_param_1];
	ld.param.u64 	%rd25, [_Z15SoftmaxWarpImplI10DirectLoadI13__nv_bfloat16fE11DirectStoreIfS1_EfLi1ELi19ELi32ELi1ELb1EL9Algorithm0EEvT_T0_ll_param_0+8];
	ld.param.u64 	%rd24, [_Z15SoftmaxWarpImplI10DirectLoadI13__nv_bfloat16fE11DirectStoreIfS1_EfLi1ELi19ELi32ELi1ELb1EL9Algorithm0EEvT_T0_ll_param_0];
	ld.param.u64 	%rd29, [_Z15SoftmaxWarpImplI10DirectLoadI13__nv_bfloat16fE11DirectStoreIfS1_EfLi1ELi19ELi32ELi1ELb1EL9Algorithm0EEvT_T0_ll_param_3];
	setp.lt.s64 	%p1, %rd29, 609;
	@%p1 bra 	$L__BB413_2;
	mov.u64 	%rd30, $str;
	cvta.global.u64 	%rd31, %rd30;
	mov.u64 	%rd32, $str$1;
	cvta.global.u64 	%rd33, %rd32;
	mov.u64 	%rd34, __unnamed_404;
	cvta.global.u64 	%rd35, %rd34;
	{ // callseq 403, 0
	.param .b64 param0;
	st.param.b64 	[param0], %rd31;
	.param .b64 param1;
	st.param.b64 	[param1], %rd33;
	.param .b32 param2;
	st.param.b32 	[param2], 358;
	.param .b64 param3;
	st.param.b64 	[param3], %rd35;
	.param .b64 param4;
	st.param.b64 	[param4], 1;
	call.uni 
	__assertfail, 
	(
	param0, 
	param1, 
	param2, 
	param3, 
	param4
	);
	} // callseq 403
$L__BB413_2:
	ld.param.u64 	%rd45, [_Z15SoftmaxWarpImplI10DirectLoadI13__nv_bfloat16fE11DirectStoreIfS1_EfLi1ELi19ELi32ELi1ELb1EL9Algorithm0EEvT_T0_ll_param_2];
	mov.u32 	%r1, %ntid.y;
	mov.u32 	%r2, %ctaid.x;
	mov.u32 	%r3, %tid.y;
	mad.lo.s32 	%r4, %r2, %r1, %r3;
	cvt.s64.s32 	%rd47, %r4;
	setp.le.s64 	%p2, %rd45, %rd47;
	@%p2 bra 	$L__BB413_81;
	mov.u32 	%r5, %tid.x;
	add.s32 	%r6, %r5, 32;
	cvt.u64.u32 	%rd2, %r6;
	add.s32 	%r7, %r5, 64;
	cvt.u64.u32 	%rd3, %r7;
	add.s32 	%r8, %r5, 96;
	cvt.u64.u32 	%rd4, %r8;
	add.s32 	%r9, %r5, 128;
	cvt.u64.u32 	%rd5, %r9;
	add.s32 	%r10, %r5, 160;
	cvt.u64.u32 	%rd6, %r10;
	add.s32 	%r11, %r5, 192;
	cvt.u64.u32 	%rd7, %r11;
	add.s32 	%r12, %r5, 224;
	cvt.u64.u32 	%rd8, %r12;
	add.s32 	%r13, %r5, 256;
	cvt.u64.u32 	%rd9, %r13;
	add.s32 	%r14, %r5, 288;
	cvt.u64.u32 	%rd10, %r14;
	add.s32 	%r15, %r5, 320;
	cvt.u64.u32 	%rd11, %r15;
	add.s32 	%r16, %r5, 352;
	cvt.u64.u32 	%rd12, %r16;
	add.s32 	%r17, %r5, 384;
	cvt.u64.u32 	%rd13, %r17;
	add.s32 	%r18, %r5, 416;
	cvt.u64.u32 	%rd14, %r18;
	add.s32 	%r19, %r5, 448;
	cvt.u64.u32 	%rd15, %r19;
	add.s32 	%r20, %r5, 480;
	cvt.u64.u32 	%rd16, %r20;
	add.s32 	%r21, %r5, 512;
	cvt.u64.u32 	%rd17, %r21;
	add.s32 	%r22, %r5, 544;
	cvt.u64.u32 	%rd18, %r22;
	add.s32 	%r23, %r5, 576;
	cvt.u64.u32 	%rd19, %r23;
	mov.u32 	%r84, %nctaid.x;
	mul.lo.s32 	%r86, %r84, %r1;
$L__BB413_4:
	cvt.u64.u32 	%rd36, %r5;
	setp.le.s64 	%p3, %rd29, %rd36;
	mad.lo.s64 	%rd37, %rd47, %rd25, %rd36;
	cvta.to.global.u64 	%rd38, %rd24;
	shl.b64 	%rd39, %rd37, 1;
	add.s64 	%rd21, %rd38, %rd39;
	mov.f32 	%f403, 0fFF800000;
	mov.f32 	%f406, %f403;
	@%p3 bra 	$L__BB413_6;
	ld.global.u16 	%rs1, [%rd21];
	// begin inline asm
	{ cvt.f32.bf16 %f403, %rs1;}

	// end inline asm
	max.f32 	%f406, %f403, 0fFF800000;
$L__BB413_6:
	setp.le.s64 	%p4, %rd29, %rd2;
	mov.f32 	%f405, 0fFF800000;
	@%p4 bra 	$L__BB413_8;
	ld.global.u16 	%rs2, [%rd21+64];
	// begin inline asm
	{ cvt.f32.bf16 %f405, %rs2;}

	// end inline asm
	max.f32 	%f406, %f406, %f405;
$L__BB413_8:
	setp.le.s64 	%p5, %rd29, %rd3;
	mov.f32 	%f407, 0fFF800000;
	@%p5 bra 	$L__BB413_10;
	ld.global.u16 	%rs3, [%rd21+128];
	// begin inline asm
	{ cvt.f32.bf16 %f407, %rs3;}

	// end inline asm
	max.f32 	%f406, %f406, %f407;
$L__BB413_10:
	setp.le.s64 	%p6, %rd29, %rd4;
	mov.f32 	%f409, 0fFF800000;
	@%p6 bra 	$L__BB413_12;
	ld.global.u16 	%rs4, [%rd21+192];
	// begin inline asm
	{ cvt.f32.bf16 %f409, %rs4;}

	// end inline asm
	max.f32 	%f406, %f406, %f409;
$L__BB413_12:
	setp.le.s64 	%p7, %rd29, %rd5;
	mov.f32 	%f411, 0fFF800000;
	@%p7 bra 	$L__BB413_14;
	ld.global.u16 	%rs5, [%rd21+256];
	// begin inline asm
	{ cvt.f32.bf16 %f411, %rs5;}

	// end inline asm
	max.f32 	%f406, %f406, %f411;
$L__BB413_14:
	setp.le.s64 	%p8, %rd29, %rd6;
	mov.f32 	%f413, 0fFF800000;
	@%p8 bra 	$L__BB413_16;
	ld.global.u16 	%rs6, [%rd21+320];
	// begin inline asm
	{ cvt.f32.bf16 %f413, %rs6;}

	// end inline asm
	max.f32 	%f406, %f406, %f413;
$L__BB413_16:
	setp.le.s64 	%p9, %rd29, %rd7;
	mov.f32 	%f415, 0fFF800000;
	@%p9 bra 	$L__BB413_18;
	ld.global.u16 	%rs7, [%rd21+384];
	// begin inline asm
	{ cvt.f32.bf16 %f415, %rs7;}

	// end inline asm
	max.f32 	%f406, %f406, %f415;
$L__BB413_18:
	setp.le.s64 	%p10, %rd29, %rd8;
	mov.f32 	%f417, 0fFF800000;
	@%p10 bra 	$L__BB413_20;
	ld.global.u16 	%rs8, [%rd21+448];
	// begin inline asm
	{ cvt.f32.bf16 %f417, %rs8;}

	// end inline asm
	max.f32 	%f406, %f406, %f417;
$L__BB413_20:
	setp.le.s64 	%p11, %rd29, %rd9;
	mov.f32 	%f419, 0fFF800000;
	@%p11 bra 	$L__BB413_22;
	ld.global.u16 	%rs9, [%rd21+512];
	// begin inline asm
	{ cvt.f32.bf16 %f419, %rs9;}

	// end inline asm
	max.f32 	%f406, %f406, %f419;
$L__BB413_22:
	setp.le.s64 	%p12, %rd29, %rd10;
	mov.f32 	%f421, 0fFF800000;
	@%p12 bra 	$L__BB413_24;
	ld.global.u16 	%rs10, [%rd21+576];
	// begin inline asm
	{ cvt.f32.bf16 %f421, %rs10;}

	// end inline asm
	max.f32 	%f406, %f406, %f421;
$L__BB413_24:
	setp.le.s64 	%p13, %rd29, %rd11;
	mov.f32 	%f423, 0fFF800000;
	@%p13 bra 	$L__BB413_26;
	ld.global.u16 	%rs11, [%rd21+640];
	// begin inline asm
	{ cvt.f32.bf16 %f423, %rs11;}

	// end inline asm
	max.f32 	%f406, %f406, %f423;
$L__BB413_26:
	setp.le.s64 	%p14, %rd29, %rd12;
	mov.f32 	%f425, 0fFF800000;
	@%p14 bra 	$L__BB413_28;
	ld.global.u16 	%rs12, [%rd21+704];
	// begin inline asm
	{ cvt.f32.bf16 %f425, %rs12;}

	// end inline asm
	max.f32 	%f406, %f406, %f425;
$L__BB413_28:
	setp.le.s64 	%p15, %rd29, %rd13;
	mov.f32 	%f427, 0fFF800000;
	@%p15 bra 	$L__BB413_30;
	ld.global.u16 	%rs13, [%rd21+768];
	// begin inline asm
	{ cvt.f32.bf16 %f427, %rs13;}

	// end inline asm
	max.f32 	%f406, %f406, %f427;
$L__BB413_30:
	setp.le.s64 	%p16, %rd29, %rd14;
	mov.f32 	%f429, 0fFF800000;
	@%p16 bra 	$L__BB413_32;
	ld.global.u16 	%rs14, [%rd21+832];
	// begin inline asm
	{ cvt.f32.bf16 %f429, %rs14;}

	// end inline asm
	max.f32 	%f406, %f406, %f429;
$L__BB413_32:
	setp.le.s64 	%p17, %rd29, %rd15;
	mov.f32 	%f431, 0fFF800000;
	@%p17 bra 	$L__BB413_34;
	ld.global.u16 	%rs15, [%rd21+896];
	// begin inline asm
	{ cvt.f32.bf16 %f431, %rs15;}

	// end inline asm
	max.f32 	%f406, %f406, %f431;
$L__BB413_34:
	setp.le.s64 	%p18, %rd29, %rd16;
	mov.f32 	%f433, 0fFF800000;
	@%p18 bra 	$L__BB413_36;
	ld.global.u16 	%rs16, [%rd21+960];
	// begin inline asm
	{ cvt.f32.bf16 %f433, %rs16;}

	// end inline asm
	max.f32 	%f406, %f406, %f433;
$L__BB413_36:
	setp.le.s64 	%p19, %rd29, %rd17;
	mov.f32 	%f435, 0fFF800000;
	@%p19 bra 	$L__BB413_38;
	ld.global.u16 	%rs17, [%rd21+1024];
	// begin inline asm
	{ cvt.f32.bf16 %f435, %rs17;}

	// end inline asm
	max.f32 	%f406, %f406, %f435;
$L__BB413_38:
	setp.le.s64 	%p20, %rd29, %rd18;
	mov.f32 	%f437, 0fFF800000;
	@%p20 bra 	$L__BB413_40;
	ld.global.u16 	%rs18, [%rd21+1088];
	// begin inline asm
	{ cvt.f32.bf16 %f437, %rs18;}

	// end inline asm
	max.f32 	%f406, %f406, %f437;
$L__BB413_40:
	setp.le.s64 	%p21, %rd29, %rd19;
	mov.f32 	%f439, 0fFF800000;
	@%p21 bra 	$L__BB413_42;
	ld.global.u16 	%rs19, [%rd21+1152];
	// begin inline asm
	{ cvt.f32.bf16 %f439, %rs19;}

	// end inline asm
	max.f32 	%f406, %f406, %f439;
$L__BB413_42:
	cvt.u64.u32 	%rd40, %r5;
	setp.le.s64 	%p22, %rd29, %rd40;
	mov.b32 	%r26, %f406;
	shfl.sync.bfly.b32	%r27|%p23, %r26, 16, 31, -1;
	mov.b32 	%f134, %r27;
	max.f32 	%f135, %f406, %f134;
	mov.b32 	%r28, %f135;
	shfl.sync.bfly.b32	%r29|%p24, %r28, 8, 31, -1;
	mov.b32 	%f136, %r29;
	max.f32 	%f137, %f135, %f136;
	mov.b32 	%r30, %f137;
	shfl.sync.bfly.b32	%r31|%p25, %r30, 4, 31, -1;
	mov.b32 	%f138, %r31;
	max.f32 	%f139, %f137, %f138;
	mov.b32 	%r32, %f139;
	shfl.sync.bfly.b32	%r33|%p26, %r32, 2, 31, -1;
	mov.b32 	%f140, %r33;
	max.f32 	%f141, %f139, %f140;
	mov.b32 	%r34, %f141;
	shfl.sync.bfly.b32	%r35|%p27, %r34, 1, 31, -1;
	mov.b32 	%f142, %r35;
	max.f32 	%f143, %f141, %f142;
	sub.f32 	%f144, %f403, %f143;
	fma.rn.f32 	%f145, %f144, 0f3BBB989D, 0f3F000000;
	cvt.sat.f32.f32 	%f146, %f145;
	mov.f32 	%f147, 0f4B400001;
	mov.f32 	%f148, 0f437C0000;
	fma.rm.f32 	%f149, %f146, %f148, %f147;
	add.f32 	%f150, %f149, 0fCB40007F;
	neg.f32 	%f151, %f150;
	fma.rn.f32 	%f152, %f144, 0f3FB8AA3B, %f151;
	fma.rn.f32 	%f153, %f144, 0f32A57060, %f152;
	mov.b32 	%r36, %f149;
	shl.b32 	%r37, %r36, 23;
	mov.b32 	%f154, %r37;
	ex2.approx.ftz.f32 	%f155, %f153;
	mul.f32 	%f156, %f155, %f154;
	add.f32 	%f157, %f156, 0f00000000;
	sub.f32 	%f158, %f405, %f143;
	fma.rn.f32 	%f159, %f158, 0f3BBB989D, 0f3F000000;
	cvt.sat.f32.f32 	%f160, %f159;
	fma.rm.f32 	%f161, %f160, %f148, %f147;
	add.f32 	%f162, %f161, 0fCB40007F;
	neg.f32 	%f163, %f162;
	fma.rn.f32 	%f164, %f158, 0f3FB8AA3B, %f163;
	fma.rn.f32 	%f165, %f158, 0f32A57060, %f164;
	mov.b32 	%r38, %f161;
	shl.b32 	%r39, %r38, 23;
	mov.b32 	%f166, %r39;
	ex2.approx.ftz.f32 	%f167, %f165;
	mul.f32 	%f168, %f167, %f166;
	add.f32 	%f169, %f157, %f168;
	sub.f32 	%f170, %f407, %f143;
	fma.rn.f32 	%f171, %f170, 0f3BBB989D, 0f3F000000;
	cvt.sat.f32.f32 	%f172, %f171;
	fma.rm.f32 	%f173, %f172, %f148, %f147;
	add.f32 	%f174, %f173, 0fCB40007F;
	neg.f32 	%f175, %f174;
	fma.rn.f32 	%f176, %f170, 0f3FB8AA3B, %f175;
	fma.rn.f32 	%f177, %f170, 0f32A57060, %f176;
	mov.b32 	%r40, %f173;
	shl.b32 	%r41, %r40, 23;
	mov.b32 	%f178, %r41;
	ex2.approx.ftz.f32 	%f179, %f177;
	mul.f32 	%f180, %f179, %f178;
	add.f32 	%f181, %f169, %f180;
	sub.f32 	%f182, %f409, %f143;
	fma.rn.f32 	%f183, %f182, 0f3BBB989D, 0f3F000000;
	cvt.sat.f32.f32 	%f184, %f183;
	fma.rm.f32 	%f185, %f184, %f148, %f147;
	add.f32 	%f186, %f185, 0fCB40007F;
	neg.f32 	%f187, %f186;
	fma.rn.f32 	%f188, %f182, 0f3FB8AA3B, %f187;
	fma.rn.f32 	%f189, %f182, 0f32A57060, %f188;
	mov.b32 	%r42, %f185;
	shl.b32 	%r43, %r42, 23;
	mov.b32 	%f190, %r43;
	ex2.approx.ftz.f32 	%f191, %f189;
	mul.f32 	%f192, %f191, %f190;
	add.f32 	%f193, %f181, %f192;
	sub.f32 	%f194, %f411, %f143;
	fma.rn.f32 	%f195, %f194, 0f3BBB989D, 0f3F000000;
	cvt.sat.f32.f32 	%f196, %f195;
	fma.rm.f32 	%f197, %f196, %f148, %f147;
	add.f32 	%f198, %f197, 0fCB40007F;
	neg.f32 	%f199, %f198;
	fma.rn.f32 	%f200, %f194, 0f3FB8AA3B, %f199;
	fma.rn.f32 	%f201, %f194, 0f32A57060, %f200;
	mov.b32 	%r44, %f197;
	shl.b32 	%r45, %r44, 23;
	mov.b32 	%f202, %r45;
	ex2.approx.ftz.f32 	%f203, %f201;
	mul.f32 	%f204, %f203, %f202;
	add.f32 	%f205, %f193, %f204;
	sub.f32 	%f206, %f413, %f143;
	fma.rn.f32 	%f207, %f206, 0f3BBB989D, 0f3F000000;
	cvt.sat.f32.f32 	%f208, %f207;
	fma.rm.f32 	%f209, %f208, %f148, %f147;
	add.f32 	%f210, %f209, 0fCB40007F;
	neg.f32 	%f211, %f210;
	fma.rn.f32 	%f212, %f206, 0f3FB8AA3B, %f211;
	fma.rn.f32 	%f213, %f206, 0f32A57060, %f212;
	mov.b32 	%r46, %f209;
	shl.b32 	%r47, %r46, 23;
	mov.b32 	%f214, %r47;
	ex2.approx.ftz.f32 	%f215, %f213;
	mul.f32 	%f216, %f215, %f214;
	add.f32 	%f217, %f205, %f216;
	sub.f32 	%f218, %f415, %f143;
	fma.rn.f32 	%f219, %f218, 0f3BBB989D, 0f3F000000;
	cvt.sat.f32.f32 	%f220, %f219;
	fma.rm.f32 	%f221, %f220, %f148, %f147;
	add.f32 	%f222, %f221, 0fCB40007F;
	neg.f32 	%f223, %f222;
	fma.rn.f32 	%f224, %f218, 0f3FB8AA3B, %f223;
	fma.rn.f32 	%f225, %f218, 0f32A57060, %f224;
	mov.b32 	%r48, %f221;
	shl.b32 	%r49, %r48, 23;
	mov.b32 	%f226, %r49;
	ex2.approx.ftz.f32 	%f227, %f225;
	mul.f32 	%f228, %f227, %f226;
	add.f32 	%f229, %f217, %f228;
	sub.f32 	%f230, %f417, %f143;
	fma.rn.f32 	%f231, %f230, 0f3BBB989D, 0f3F000000;
	cvt.sat.f32.f32 	%f232, %f231;
	fma.rm.f32 	%f233, %f232, %f148, %f147;
	add.f32 	%f234, %f233, 0fCB40007F;
	neg.f32 	%f235, %f234;
	fma.rn.f32 	%f236, %f230, 0f3FB8AA3B, %f235;
	fma.rn.f32 	%f237, %f230, 0f32A57060, %f236;
	mov.b32 	%r50, %f233;
	shl.b32 	%r51, %r50, 23;
	mov.b32 	%f238, %r51;
	ex2.approx.ftz.f32 	%f239, %f237;
	mul.f32 	%f240, %f239, %f238;
	add.f32 	%f241, %f229, %f240;
	sub.f32 	%f242, %f419, %f143;
	fma.rn.f32 	%f243, %f242, 0f3BBB989D, 0f3F000000;
	cvt.sat.f32.f32 	%f244, %f243;
	fma.rm.f32 	%f245, %f244, %f148, %f147;
	add.f32 	%f246, %f245, 0fCB40007F;
	neg.f32 	%f247, %f246;
	fma.rn.f32 	%f248, %f242, 0f3FB8AA3B, %f247;
	fma.rn.f32 	%f249, %f242, 0f32A57060, %f248;
	mov.b32 	%r52, %f245;
	shl.b32 	%r53, %r52, 23;
	mov.b32 	%f250, %r53;
	ex2.approx.ftz.f32 	%f251, %f249;
	mul.f32 	%f252, %f251, %f250;
	add.f32 	%f253, %f241, %f252;
	sub.f32 	%f254, %f421, %f143;
	fma.rn.f32 	%f255, %f254, 0f3BBB989D, 0f3F000000;
	cvt.sat.f32.f32 	%f256, %f255;
	fma.rm.f32 	%f257, %f256, %f148, %f147;
	add.f32 	%f258, %f257, 0fCB40007F;
	neg.f32 	%f259, %f258;
	fma.rn.f32 	%f260, %f254, 0f3FB8AA3B, %f259;
	fma.rn.f32 	%f261, %f254, 0f32A57060, %f260;
	mov.b32 	%r54, %f257;
	shl.b32 	%r55, %r54, 23;
	mov.b32 	%f262, %r55;
	ex2.approx.ftz.f32 	%f263, %f261;
	mul.f32 	%f264, %f263, %f262;
	add.f32 	%f265, %f253, %f264;
	sub.f32 	%f266, %f423, %f143;
	fma.rn.f32 	%f267, %f266, 0f3BBB989D, 0f3F000000;
	cvt.sat.f32.f32 	%f268, %f267;
	fma.rm.f32 	%f269, %f268, %f148, %f147;
	add.f32 	%f270, %f269, 0fCB40007F;
	neg.f32 	%f271, %f270;
	fma.rn.f32 	%f272, %f266, 0f3FB8AA3B, %f271;
	fma.rn.f32 	%f273, %f266, 0f32A57060, %f272;
	mov.b32 	%r56, %f269;
	shl.b32 	%r57, %r56, 23;
	mov.b32 	%f274, %r57;
	ex2.approx.ftz.f32 	%f275, %f273;
	mul.f32 	%f276, %f275, %f274;
	add.f32 	%f277, %f265, %f276;
	sub.f32 	%f278, %f425, %f143;
	fma.rn.f32 	%f279, %f278, 0f3BBB989D, 0f3F000000;
	cvt.sat.f32.f32 	%f280, %f279;
	fma.rm.f32 	%f281, %f280, %f148, %f147;
	add.f32 	%f282, %f281, 0fCB40007F;
	neg.f32 	%f283, %f282;
	fma.rn.f32 	%f284, %f278, 0f3FB8AA3B, %f283;
	fma.rn.f32 	%f285, %f278, 0f32A57060, %f284;
	mov.b32 	%r58, %f281;
	shl.b32 	%r59, %r58, 23;
	mov.b32 	%f286, %r59;
	ex2.approx.ftz.f32 	%f287, %f285;
	mul.f32 	%f288, %f287, %f286;
	add.f32 	%f289, %f277, %f288;
	sub.f32 	%f290, %f427, %f143;
	fma.rn.f32 	%f291, %f290, 0f3BBB989D, 0f3F000000;
	cvt.sat.f32.f32 	%f292, %f291;
	fma.rm.f32 	%f293, %f292, %f148, %f147;
	add.f32 	%f294, %f293, 0fCB40007F;
	neg.f32 	%f295, %f294;
	fma.rn.f32 	%f296, %f290, 0f3FB8AA3B, %f295;
	fma.rn.f32 	%f297, %f290, 0f32A57060, %f296;
	mov.b32 	%r60, %f293;
	shl.b32 	%r61, %r60, 23;
	mov.b32 	%f298, %r61;
	ex2.approx.ftz.f32 	%f299, %f297;
	mul.f32 	%f300, %f299, %f298;
	add.f32 	%f301, %f289, %f300;
	sub.f32 	%f302, %f429, %f143;
	fma.rn.f32 	%f303, %f302, 0f3BBB989D, 0f3F000000;
	cvt.sat.f32.f32 	%f304, %f303;
	fma.rm.f32 	%f305, %f304, %f148, %f147;
	add.f32 	%f306, %f305, 0fCB40007F;
	neg.f32 	%f307, %f306;
	fma.rn.f32 	%f308, %f302, 0f3FB8AA3B, %f307;
	fma.rn.f32 	%f309, %f302, 0f32A57060, %f308;
	mov.b32 	%r62, %f305;
	shl.b32 	%r63, %r62, 23;
	mov.b32 	%f310, %r63;
	ex2.approx.ftz.f32 	%f311, %f309;
	mul.f32 	%f312, %f311, %f310;
	add.f32 	%f313, %f301, %f312;
	sub.f32 	%f314, %f431, %f143;
	fma.rn.f32 	%f315, %f314, 0f3BBB989D, 0f3F000000;
	cvt.sat.f32.f32 	%f316, %f315;
	fma.rm.f32 	%f317, %f316, %f148, %f147;
	add.f32 	%f318, %f317, 0fCB40007F;
	neg.f32 	%f319, %f318;
	fma.rn.f32 	%f320, %f314, 0f3FB8AA3B, %f319;
	fma.rn.f32 	%f321, %f314, 0f32A57060, %f320;
	mov.b32 	%r64, %f317;
	shl.b32 	%r65, %r64, 23;
	mov.b32 	%f322, %r65;
	ex2.approx.ftz.f32 	%f323, %f321;
	mul.f32 	%f324, %f323, %f322;
	add.f32 	%f325, %f313, %f324;
	sub.f32 	%f326, %f433, %f143;
	fma.rn.f32 	%f327, %f326, 0f3BBB989D, 0f3F000000;
	cvt.sat.f32.f32 	%f328, %f327;
	fma.rm.f32 	%f329, %f328, %f148, %f147;
	add.f32 	%f330, %f329, 0fCB40007F;
	neg.f32 	%f331, %f330;
	fma.rn.f32 	%f332, %f326, 0f3FB8AA3B, %f331;
	fma.rn.f32 	%f333, %f326, 0f32A57060, %f332;
	mov.b32 	%r66, %f329;
	shl.b32 	%r67, %r66, 23;
	mov.b32 	%f334, %r67;
	ex2.approx.ftz.f32 	%f335, %f333;
	mul.f32 	%f336, %f335, %f334;
	add.f32 	%f337, %f325, %f336;
	sub.f32 	%f338, %f435, %f143;
	fma.rn.f32 	%f339, %f338, 0f3BBB989D, 0f3F000000;
	cvt.sat.f32.f32 	%f340, %f339;
	fma.rm.f32 	%f341, %f340, %f148, %f147;
	add.f32 	%f342, %f341, 0fCB40007F;
	neg.f32 	%f343, %f342;
	fma.rn.f32 	%f344, %f338, 0f3FB8AA3B, %f343;
	fma.rn.f32 	%f345, %f338, 0f32A57060, %f344;
	mov.b32 	%r68, %f341;
	shl.b32 	%r69, %r68, 23;
	mov.b32 	%f346, %r69;
	ex2.approx.ftz.f32 	%f347, %f345;
	mul.f32 	%f348, %f347, %f346;
	add.f32 	%f349, %f337, %f348;
	sub.f32 	%f350, %f437, %f143;
	fma.rn.f32 	%f351, %f350, 0f3BBB989D, 0f3F000000;
	cvt.sat.f32.f32 	%f352, %f351;
	fma.rm.f32 	%f353, %f352, %f148, %f147;
	add.f32 	%f354, %f353, 0fCB40007F;
	neg.f32 	%f355, %f354;
	fma.rn.f32 	%f356, %f350, 0f3FB8AA3B, %f355;
	fma.rn.f32 	%f357, %f350, 0f32A57060, %f356;
	mov.b32 	%r70, %f353;
	shl.b32 	%r71, %r70, 23;
	mov.b32 	%f358, %r71;
	ex2.approx.ftz.f32 	%f359, %f357;
	mul.f32 	%f360, %f359, %f358;
	add.f32 	%f361, %f349, %f360;
	sub.f32 	%f362, %f439, %f143;
	fma.rn.f32 	%f363, %f362, 0f3BBB989D, 0f3F000000;
	cvt.sat.f32.f32 	%f364, %f363;
	fma.rm.f32 	%f365, %f364, %f148, %f147;
	add.f32 	%f366, %f365, 0fCB40007F;
	neg.f32 	%f367, %f366;
	fma.rn.f32 	%f368, %f362, 0f3FB8AA3B, %f367;
	fma.rn.f32 	%f369, %f362, 0f32A57060, %f368;
	mov.b32 	%r72, %f365;
	shl.b32 	%r73, %r72, 23;
	mov.b32 	%f370, %r73;
	ex2.approx.ftz.f32 	%f371, %f369;
	mul.f32 	%f372, %f371, %f370;
	add.f32 	%f373, %f361, %f372;
	mov.b32 	%r74, %f373;
	shfl.sync.bfly.b32	%r75|%p28, %r74, 16, 31, -1;
	mov.b32 	%f374, %r75;
	add.f32 	%f375, %f373, %f374;
	mov.b32 	%r76, %f375;
	shfl.sync.bfly.b32	%r77|%p29, %r76, 8, 31, -1;
	mov.b32 	%f376, %r77;
	add.f32 	%f377, %f375, %f376;
	mov.b32 	%r78, %f377;
	shfl.sync.bfly.b32	%r79|%p30, %r78, 4, 31, -1;
	mov.b32 	%f378, %r79;
	add.f32 	%f379, %f377, %f378;
	mov.b32 	%r80, %f379;
	shfl.sync.bfly.b32	%r81|%p31, %r80, 2, 31, -1;
	mov.b32 	%f380, %r81;
	add.f32 	%f381, %f379, %f380;
	mov.b32 	%r82, %f381;
	shfl.sync.bfly.b32	%r83|%p32, %r82, 1, 31, -1;
	mov.b32 	%f382, %r83;
	add.f32 	%f383, %f381, %f382;
	div.rn.f32 	%f77, %f156, %f383;
	div.rn.f32 	%f78, %f168, %f383;
	div.rn.f32 	%f79, %f180, %f383;
	div.rn.f32 	%f80, %f192, %f383;
	div.rn.f32 	%f81, %f204, %f383;
	div.rn.f32 	%f82, %f216, %f383;
	div.rn.f32 	%f83, %f228, %f383;
	div.rn.f32 	%f84, %f240, %f383;
	div.rn.f32 	%f85, %f252, %f383;
	div.rn.f32 	%f86, %f264, %f383;
	div.rn.f32 	%f87, %f276, %f383;
	div.rn.f32 	%f88, %f288, %f383;
	div.rn.f32 	%f89, %f300, %f383;
	div.rn.f32 	%f90, %f312, %f383;
	div.rn.f32 	%f91, %f324, %f383;
	div.rn.f32 	%f92, %f336, %f383;
	div.rn.f32 	%f93, %f348, %f383;
	div.rn.f32 	%f94, %f360, %f383;
	div.rn.f32 	%f95, %f372, %f383;
	mad.lo.s64 	%rd41, %rd47, %rd27, %rd40;
	cvta.to.global.u64 	%rd42, %rd26;
	shl.b64 	%rd43, %rd41, 1;
	add.s64 	%rd22, %rd42, %rd43;
	@%p22 bra 	$L__BB413_44;
	// begin inline asm
	{  cvt.rn.bf16.f32 %rs20, %f77;}

	// end inline asm
	st.global.u16 	[%rd22], %rs20;
$L__BB413_44:
	setp.le.s64 	%p33, %rd29, %rd2;
	@%p33 bra 	$L__BB413_46;
	// begin inline asm
	{  cvt.rn.bf16.f32 %rs21, %f78;}

	// end inline asm
	st.global.u16 	[%rd22+64], %rs21;
$L__BB413_46:
	setp.le.s64 	%p34, %rd29, %rd3;
	@%p34 bra 	$L__BB413_48;
	// begin inline asm
	{  cvt.rn.bf16.f32 %rs22, %f79;}

	// end inline asm
	st.global.u16 	[%rd22+128], %rs22;
$L__BB413_48:
	setp.le.s64 	%p35, %rd29, %rd4;
	@%p35 bra 	$L__BB413_50;
	// begin inline asm
	{  cvt.rn.bf16.f32 %rs23, %f80;}

	// end inline asm
	st.global.u16 	[%rd22+192], %rs23;
$L__BB413_50:
	setp.le.s64 	%p36, %rd29, %rd5;
	@%p36 bra 	$L__BB413_52;
	// begin inline asm
	{  cvt.rn.bf16.f32 %rs24, %f81;}

	// end inline asm
	st.global.u16 	[%rd22+256], %rs24;
$L__BB413_52:
	setp.le.s64 	%p37, %rd29, %rd6;
	@%p37 bra 	$L__BB413_54;
	// begin inline asm
	{  cvt.rn.bf16.f32 %rs25, %f82;}

	// end inline asm
	st.global.u16 	[%rd22+320], %rs25;
$L__BB413_54:
	setp.le.s64 	%p38, %rd29, %rd7;
	@%p38 bra 	$L__BB413_56;
	// begin inline asm
	{  cvt.rn.bf16.f32 %rs26, %f83;}

	// end inline asm
	st.global.u16 	[%rd22+384], %rs26;
$L__BB413_56:
	setp.le.s64 	%p39, %rd29, %rd8;
	@%p39 bra 	$L__BB413_58;
	// begin inline asm
	{  cvt.rn.bf16.f32 %rs27, %f84;}

	// end inline asm
	st.global.u16 	[%rd22+448], %rs27;
$L__BB413_58:
	setp.le.s64 	%p40, %rd29, %rd9;
	@%p40 bra 	$L__BB413_60;
	// begin inline asm
	{  cvt.rn.bf16.f32 %rs28, %f85;}

	// end inline asm
	st.global.u16 	[%rd22+512], %rs28;
$L__BB413_60:
	setp.le.s64 	%p41, %rd29, %rd10;
	@%p41 bra 	$L__BB413_62;
	// begin inline asm
	{  cvt.rn.bf16.f32 %rs29, %f86;}

	// end inline asm
	st.global.u16 	[%rd22+576], %rs29;
$L__BB413_62:
	setp.le.s64 	%p42, %rd29, %rd11;
	@%p42 bra 	$L__BB413_64;
	// begin inline asm
	{  cvt.rn.bf16.f32 %rs30, %f87;}

	// end inline asm
	st.global.u16 	[%rd22+640], %rs30;
$L__BB413_64:
	setp.le.s64 	%p43, %rd29, %rd12;
	@%p43 bra 	$L__BB413_66;
	// begin inline asm
	{  cvt.rn.bf16.f32 %rs31, %f88;}

	// end inline asm
	st.global.u16 	[%rd22+704], %rs31;
$L__BB413_66:
	setp.le.s64 	%p44, %rd29, %rd13;
	@%p44 bra 	$L__BB413_68;
	// begin inline asm
	{  cvt.rn.bf16.f32 %rs32, %f89;}

	// end inline asm
	st.global.u16 	[%rd22+768], %rs32;
$L__BB413_68:
	setp.le.s64 	%p45, %rd29, %rd14;
	@%p45 bra 	$L__BB413_70;
	// begin inline asm
	{  cvt.rn.bf16.f32 %rs33, %f90;}

	// end inline asm
	st.global.u16 	[%rd22+832], %rs33;
$L__BB413_70:
	setp.le.s64 	%p46, %rd29, %rd15;
	@%p46 bra 	$L__BB413_72;
	// begin inline asm
	{  cvt.rn.bf16.f32 %rs34, %f91;}

	// end inline asm
	st.global.u16 	[%rd22+896], %rs34;
$L__BB413_72:
	setp.le.s64 	%p47, %rd29, %rd16;
	@%p47 bra 	$L__BB413_74;
	// begin inline asm
	{  cvt.rn.bf16.f32 %rs35, %f92;}

	// end inline asm
	st.global.u16 	[%rd22+960], %rs35;
$L__BB413_74:
	setp.le.s64 	%p48, %rd29, %rd17;
	@%p48 bra 	$L__BB413_76;
	// begin inline asm
	{  cvt.rn.bf16.f32 %rs36, %f93;}

	// end inline asm
	st.global.u16 	[%rd22+1024], %rs36;
$L__BB413_76:
	setp.le.s64 	%p49, %rd29, %rd18;
	@%p49 bra 	$L__BB413_78;
	// begin inline asm
	{  cvt.rn.bf16.f32 %rs37, %f94;}

	// end inline asm
	st.global.u16 	[%rd22+1088], %rs37;
$L__BB413_78:
	setp.le.s64 	%p50, %rd29, %rd19;
	@%p50 bra 	$L__BB413_80;
	// begin inline asm
	{  cvt.rn.bf16.f32 %rs38, %f95;}

	// end inline asm
	st.global.u16 	[%rd22+1152], %rs38;
$L__BB413_80:
	ld.param.u64 	%rd46, [_Z15SoftmaxWarpImplI10DirectLoadI13__nv_bfloat16fE11DirectStoreIfS1_EfLi1ELi19ELi32ELi1ELb1EL9Algorithm0EEvT_T0_ll_param_2];
	cvt.s64.s32 	%rd44, %r86;
	add.s64 	%rd47, %rd47, %rd44;
	setp.lt.s64 	%p51, %rd47, %rd46;
	@%p51 bra 	$L__BB413_4;
$L__BB413_81:
	ret;

}
	// .globl	_Z15SoftmaxWarpImplI10DirectLoadI13__nv_bfloat16fE11DirectStoreIfS1_EfLi1ELi20ELi32ELi1ELb0EL9Algorithm0EEvT_T0_ll
.visible .entry _Z15SoftmaxWarpImplI10DirectLoadI13__nv_bfloat16fE11DirectStoreIfS1_EfLi1ELi20ELi32ELi1ELb0EL9Algorithm0EEvT_T0_ll(
	.param .align 8 .b8 _Z15SoftmaxWarpImplI10DirectLoadI13__nv_bfloat16fE11DirectStoreIfS1_EfLi1ELi20ELi32ELi1ELb0EL9Algorithm0EEvT_T0_ll_param_0[16],
	.param .align 8 .b8 _Z15SoftmaxWarpImplI10DirectLoadI13__nv_bfloat16fE11DirectStoreIfS1_EfLi1ELi20ELi32ELi1ELb0EL9Algorithm0EEvT_T0_ll_param_1[16],
	.param .u64 _Z15SoftmaxWarpImplI10DirectLoadI13__nv_bfloat16fE11DirectStoreIfS1_EfLi1ELi20ELi32ELi1ELb0EL9Algorithm0EEvT_T0_ll_param_2,
	.param .u64 _Z15SoftmaxWarpImplI10DirectLoadI13__nv_bfloat16fE11DirectStoreIfS1_EfLi1ELi20ELi32ELi1ELb0EL9Algorithm0EEvT_T0_ll_param_3
)
{
	.reg .pred 	%p<14>;
	.reg .b16 	%rs<41>;
	.reg .b32 	%r<68>;
	.reg .b32 	%f<323>;
	.reg .b64 	%rd<27>;

	ld.param.u64 	%rd8, [_Z15SoftmaxWarpImplI10DirectLoadI13__nv_bfloat16fE11DirectStoreIfS1_EfLi1ELi20ELi32ELi1ELb0EL9Algorithm0EEvT_T0_ll_param_1+8];
	ld.param.u64 	%rd7, [_Z15SoftmaxWarpImplI10DirectLoadI13__nv_bfloat16fE11DirectStoreIfS1_EfLi1ELi20ELi32ELi1ELb0EL9Algorithm0EEvT_T0_ll_param_1];
	ld.param.u64 	%rd6, [_Z15SoftmaxWarpImplI10DirectLoadI13__nv_bfloat16fE11DirectStoreIfS1_EfLi1ELi20ELi32ELi1ELb0EL9Algorithm0EEvT_T0_ll_param_0+8];
	ld.param.u64 	%rd5, [_Z15SoftmaxWarpImplI10DirectLoadI13__nv_bfloat16fE11DirectStoreIfS1_EfLi1ELi20ELi32ELi1ELb0EL9Algorithm0EEvT_T0_ll_param_0];
	ld.param.u64 	%rd9, [_Z15SoftmaxWarpImplI10DirectLoadI13__nv_bfloat16fE11DirectStoreIfS1_EfLi1ELi20ELi32ELi1ELb0EL9Algorithm0EEvT_T0_ll_param_2];
	ld.param.u64 	%rd10, [_Z15SoftmaxWarpImplI10DirectLoadI13__nv_bfloat16fE11DirectStoreIfS1_EfLi1ELi20ELi32ELi1ELb0EL9Algorithm0EEvT_T0_ll_param_3];
	setp.lt.s64 	%p1, %rd10, 641;
	@%p1 bra 	$L__BB414_2;
	mov.u64 	%rd11, $str;
	cvta.global.u64 	%rd12, %rd11;
	mov.u64 	%rd13, $str$1;
	cvta.global.u64 	%rd14, %rd13;
	mov.u64 	%rd15, __unnamed_405;
	cvta.global.u64 	%rd16, %rd15;
	{ // callseq 404, 0
	.param .b64 param0;
	st.param.b64 	[param0], %rd12;
	.param .b64 param1;
	st.param.b64 	[param1], %rd14;
	.param .b32 param2;
	st.param.b32 	[param2], 358;
	.param .b64 param3;
	st.param.b64 	[param3], %rd16;
	.param .b64 param4;
	st.param.b64 	[param4], 1;
	call.uni 
	__assertfail, 
	(
	param0, 
	param1, 
	param2, 
	param3, 
	param4
	);
	} // callseq 404
$L__BB414_2:
	mov.u32 	%r2, %nctaid.x;
	mov.u32 	%r3, %ntid.y;
	mul.lo.s32 	%r1, %r2, %r3;
	mov.u32 	%r4, %ctaid.x;
	mov.u32 	%r5, %tid.y;
	mad.lo.s32 	%r6, %r4, %r3, %r5;
	cvt.s64.s32 	%rd26, %r6;
	setp.le.s64 	%p2, %rd9, %rd26;
	@%p2 bra 	$L__BB414_5;
	cvt.s64.s32 	%rd2, %r1;
	mov.u32 	%r7, %tid.x;
	cvt.u64.u32 	%rd17, %r7;
$L__BB414_4:
	mad.lo.s64 	%rd18, %rd26, %rd6, %rd17;
	cvta.to.global.u64 	%rd19, %rd5;
	shl.b64 	%rd20, %rd18, 1;
	add.s64 	%rd21, %rd19, %rd20;
	ld.global.u16 	%rs1, [%rd21];
	// begin inline asm
	{ cvt.f32.bf16 %f1, %rs1;}

	// end inline asm
	max.f32 	%f41, %f1, 0fFF800000;
	ld.global.u16 	%rs2, [%rd21+64];
	// begin inline asm
	{ cvt.f32.bf16 %f2, %rs2;}

	// end inline asm
	max.f32 	%f42, %f41, %f2;
	ld.global.u16 	%rs3, [%rd21+128];
	// begin inline asm
	{ cvt.f32.bf16 %f3, %rs3;}

	// end inline asm
	max.f32 	%f43, %f42, %f3;
	ld.global.u16 	%rs4, [%rd21+192];
	// begin inline asm
	{ cvt.f32.bf16 %f4, %rs4;}

	// end inline asm
	max.f32 	%f44, %f43, %f4;
	ld.global.u16 	%rs5, [%rd21+256];
	// begin inline asm
	{ cvt.f32.bf16 %f5, %rs5;}

	// end inline asm
	max.f32 	%f45, %f44, %f5;
	ld.global.u16 	%rs6, [%rd21+320];
	// begin inline asm
	{ cvt.f32.bf16 %f6, %rs6;}

	// end inline asm
	max.f32 	%f46, %f45, %f6;
	ld.global.u16 	%rs7, [%rd21+384];
	// begin inline asm
	{ cvt.f32.bf16 %f7, %rs7;}

	// end inline asm
	max.f32 	%f47, %f46, %f7;
	ld.global.u16 	%rs8, [%rd21+448];
	// begin inline asm
	{ cvt.f32.bf16 %f8, %rs8;}

	// end inline asm
	max.f32 	%f48, %f47, %f8;
	ld.global.u16 	%rs9, [%rd21+512];
	// begin inline asm
	{ cvt.f32.bf16 %f9, %rs9;}

	// end inline asm
	max.f32 	%f49, %f48, %f9;
	ld.global.u16 	%rs10, [%rd21+576];
	// begin inline asm
	{ cvt.f32.bf16 %f10, %rs10;}

	// end inline asm
	max.f32 	%f50, %f49, %f10;
	ld.global.u16 	%rs11, [%rd21+640];
	// begin inline asm
	{ cvt.f32.bf16 %f11, %rs11;}

	// end inline asm
	max.f32 	%f51, %f50, %f11;
	ld.global.u16 	%rs12, [%rd21+704];
	// begin inline asm
	{ cvt.f32.bf16 %f12, %rs12;}

	// end inline asm
	max.f32 	%f52, %f51, %f12;
	ld.global.u16 	%rs13, [%rd21+768];
	// begin inline asm
	{ cvt.f32.bf16 %f13, %rs13;}

	// end inline asm
	max.f32 	%f53, %f52, %f13;
	ld.global.u16 	%rs14, [%rd21+832];
	// begin inline asm
	{ cvt.f32.bf16 %f14, %rs14;}

	// end inline asm
	max.f32 	%f54, %f53, %f14;
	ld.global.u16 	%rs15, [%rd21+896];
	// begin inline asm
	{ cvt.f32.bf16 %f15, %rs15;}

	// end inline asm
	max.f32 	%f55, %f54, %f15;
	ld.global.u16 	%rs16, [%rd21+960];
	// begin inline asm
	{ cvt.f32.bf16 %f16, %rs16;}

	// end inline asm
	max.f32 	%f56, %f55, %f16;
	ld.global.u16 	%rs17, [%rd21+1024];
	// begin inline asm
	{ cvt.f32.bf16 %f17, %rs17;}

	// end inline asm
	max.f32 	%f57, %f56, %f17;
	ld.global.u16 	%rs18, [%rd21+1088];
	// begin inline asm
	{ cvt.f32.bf16 %f18, %rs18;}

	// end inline asm
	max.f32 	%f58, %f57, %f18;
	ld.global.u16 	%rs19, [%rd21+1152];
	// begin inline asm
	{ cvt.f32.bf16 %f19, %rs19;}

	// end inline asm
	max.f32 	%f59, %f58, %f19;
	ld.global.u16 	%rs20, [%rd21+1216];
	// begin inline asm
	{ cvt.f32.bf16 %f20, %rs20;}

	// end inline asm
	max.f32 	%f60, %f59, %f20;
	mov.b32 	%r8, %f60;
	shfl.sync.bfly.b32	%r9|%p3, %r8, 16, 31, -1;
	mov.b32 	%f61, %r9;
	max.f32 	%f62, %f60, %f61;
	mov.b32 	%r10, %f62;
	shfl.sync.bfly.b32	%r11|%p4, %r10, 8, 31, -1;
	mov.b32 	%f63, %r11;
	max.f32 	%f64, %f62, %f63;
	mov.b32 	%r12, %f64;
	shfl.sync.bfly.b32	%r13|%p5, %r12, 4, 31, -1;
	mov.b32 	%f65, %r13;
	max.f32 	%f66, %f64, %f65;
	mov.b32 	%r14, %f66;
	shfl.sync.bfly.b32	%r15|%p6, %r14, 2, 31, -1;
	mov.b32 	%f67, %r15;
	max.f32 	%f68, %f66, %f67;
	mov.b32 	%r16, %f68;
	shfl.sync.bfly.b32	%r17|%p7, %r16, 1, 31, -1;
	mov.b32 	%f69, %r17;
	max.f32 	%f70, %f68, %f69;
	sub.f32 	%f71, %f1, %f70;
	fma.rn.f32 	%f72, %f71, 0f3BBB989D, 0f3F000000;
	cvt.sat.f32.f32 	%f73, %f72;
	mov.f32 	%f74, 0f4B400001;
	mov.f32 	%f75, 0f437C0000;
	fma.rm.f32 	%f76, %f73, %f75, %f74;
	add.f32 	%f77, %f76, 0fCB40007F;
	neg.f32 	%f78, %f77;
	fma.rn.f32 	%f79, %f71, 0f3FB8AA3B, %f78;
	fma.rn.f32 	%f80, %f71, 0f32A57060, %f79;
	mov.b32 	%r18, %f76;
	shl.b32 	%r19, %r18, 23;
	mov.b32 	%f81, %r19;
	ex2.approx.ftz.f32 	%f82, %f80;
	mul.f32 	%f83, %f82, %f81;
	add.f32 	%f84, %f83, 0f00000000;
	sub.f32 	%f85, %f2, %f70;
	fma.rn.f32 	%f86, %f85, 0f3BBB989D, 0f3F000000;
	cvt.sat.f32.f32 	%f87, %f86;
	fma.rm.f32 	%f88, %f87, %f75, %f74;
	add.f32 	%f89, %f88, 0fCB40007F;
	neg.f32 	%f90, %f89;
	fma.rn.f32 	%f91, %f85, 0f3FB8AA3B, %f90;
	fma.rn.f32 	%f92, %f85, 0f32A57060, %f91;
	mov.b32 	%r20, %f88;
	shl.b32 	%r21, %r20, 23;
	mov.b32 	%f93, %r21;
	ex2.approx.ftz.f32 	%f94, %f92;
	mul.f32 	%f95, %f94, %f93;
	add.f32 	%f96, %f84, %f95;
	sub.f32 	%f97, %f3, %f70;
	fma.rn.f32 	%f98, %f97, 0f3BBB989D, 0f3F000000;
	cvt.sat.f32.f32 	%f99, %f98;
	fma.rm.f32 	%f100, %f99, %f75, %f74;
	add.f32 	%f101, %f100, 0fCB40007F;
	neg.f32 	%f102, %f101;
	fma.rn.f32 	%f103, %f97, 0f3FB8AA3B, %f102;
	fma.rn.f32 	%f104, %f97, 0f32A57060, %f103;
	mov.b32 	%r22, %f100;
	shl.b32 	%r23, %r22, 23;
	mov.b32 	%f105, %r23;
	ex2.approx.ftz.f32 	%f106, %f104;
	mul.f32 	%f107, %f106, %f105;
	add.f32 	%f108, %f96, %f107;
	sub.f32 	%f109, %f4, %f70;
	fma.rn.f32 	%f110, %f109, 0f3BBB989D, 0f3F000000;
	cvt.sat.f32.f32 	%f111, %f110;
	fma.rm.f32 	%f112, %f111, %f75, %f74;
	add.f32 	%f113, %f112, 0fCB40007F;
	neg.f32 	%f114, %f113;
	fma.rn.f32 	%f115, %f109, 0f3FB8AA3B, %f114;
	fma.rn.f32 	%f116, %f109, 0f32A57060, %f115;
	mov.b32 	%r24, %f112;
	shl.b32 	%r25, %r24, 23;
	mov.b32 	%f117, %r25;
	ex2.approx.ftz.f32 	%f118, %f116;
	mul.f32 	%f119, %f118, %f117;
	add.f32 	%f120, %f108, %f119;
	sub.f32 	%f121, %f5, %f70;
	fma.rn.f32 	%f122, %f121, 0f3BBB989D, 0f3F000000;
	cvt.sat.f32.f32 	%f123, %f122;
	fma.rm.f32 	%f124, %f123, %f75, %f74;
	add.f32 	%f125, %f124, 0fCB40007F;
	neg.f32 	%f126, %f125;
	fma.rn.f32 	%f127, %f121, 0f3FB8AA3B, %f126;
	fma.rn.f32 	%f128, %f121, 0f32A57060, %f127;
	mov.b32 	%r26, %f124;
	shl.b32 	%r27, %r26, 23;
	mov.b32 	%f129, %r27;
	ex2.approx.ftz.f32 	%f130, %f128;
	mul.f32 	%f131, %f130, %f129;
	add.f32 	%f132, %f120, %f131;
	sub.f32 	%f133, %f6, %f70;
	fma.rn.f32 	%f134, %f133, 0f3BBB989D, 0f3F000000;
	cvt.sat.f32.f32 	%f135, %f134;
	fma.rm.f32 	%f136, %f135, %f75, %f74;
	add.f32 	%f137, %f136, 0fCB40007F;
	neg.f32 	%f138, %f137;
	fma.rn.f32 	%f139, %f133, 0f3FB8AA3B, %f138;
	fma.rn.f32 	%f140, %f133, 0f32A57060, %f139;
	mov.b32 	%r28, %f136;
	shl.b32 	%r29, %r28, 23;
	mov.b32 	%f141, %r29;
	ex2.approx.ftz.f32 	%f142, %f140;
	mul.f32 	%f143, %f142, %f141;
	add.f32 	%f144, %f132, %f143;
	sub.f32 	%f145, %f7, %f70;
	fma.rn.f32 	%f146, %f145, 0f3BBB989D, 0f3F000000;
	cvt.sat.f32.f32 	%f147, %f146;
	fma.rm.f32 	%f148, %f147, %f75, %f74;
	add.f32 	%f149, %f148, 0fCB40007F;
	neg.f32 	%f150, %f149;
	fma.rn.f32 	%f151, %f145, 0f3FB8AA3B, %f150;
	fma.rn.f32 	%f152, %f145, 0f32A57060, %f151;
	mov.b32 	%r30, %f148;
	shl.b32 	%r31, %r30, 23;
	mov.b32 	%f153, %r31;
	ex2.approx.ftz.f32 	%f154, %f152;
	mul.f32 	%f155, %f154, %f153;
	add.f32 	%f156, %f144, %f155;
	sub.f32 	%f157, %f8, %f70;
	fma.rn.f32 	%f158, %f157, 0f3BBB989D, 0f3F000000;
	cvt.sat.f32.f32 	%f159, %f158;
	fma.rm.f32 	%f160, %f159, %f75, %f74;
	add.f32 	%f161, %f160, 0fCB40007F;
	neg.f32 	%f162, %f161;
	fma.rn.f32 	%f163, %f157, 0f3FB8AA3B, %f162;
	fma.rn.f32 	%f164, %f157, 0f32A57060, %f163;
	mov.b32 	%r32, %f160;
	shl.b32 	%r33, %r32, 23;
	mov.b32 	%f165, %r33;
	ex2.approx.ftz.f32 	%f166, %f164;
	mul.f32 	%f167, %f166, %f165;
	add.f32 	%f168, %f156, %f167;
	sub.f32 	%f169, %f9, %f70;
	fma.rn.f32 	%f170, %f169, 0f3BBB989D, 0f3F000000;
	cvt.sat.f32.f32 	%f171, %f170;
	fma.rm.f32 	%f172, %f171, %f75, %f74;
	add.f32 	%f173, %f172, 0fCB40007F;
	neg.f32 	%f174, %f173;
	fma.rn.f32 	%f175, %f169, 0f3FB8AA3B, %f174;
	fma.rn.f32 	%f176, %f169, 0f32A57060, %f175;
	mov.b32 	%r34, %f172;
	shl.b32 	%r35, %r34, 23;
	mov.b32 	%f177, %r35;
	ex2.approx.ftz.f32 	%f178, %f176;
	mul.f32 	%f179, %f178, %f177;
	add.f32 	%f180, %f168, %f179;
	sub.f32 	%f181, %f10, %f70;
	fma.rn.f32 	%f182, %f181, 0f3BBB989D, 0f3F000000;
	cvt.sat.f32.f32 	%f183, %f182;
	fma.rm.f32 	%f184, %f183, %f75, %f74;
	add.f32 	%f185, %f184, 0fCB40007F;
	neg.f32 	%f186, %f185;
	fma.rn.f32 	%f187, %f181, 0f3FB8AA3B, %f186;
	fma.rn.f32 	%f188, %f181, 0f32A57060, %f187;
	mov.b32 	%r36, %f184;
	shl.b32 	%r37, %r36, 23;
	mov.b32 	%f189, %r37;
	ex2.approx.ftz.f32 	%f190, %f188;
	mul.f32 	%f191, %f190, %f189;
	add.f32 	%f192, %f180, %f191;
	sub.f32 	%f193, %f11, %f70;
	fma.rn.f32 	%f194, %f193, 0f3BBB989D, 0f3F000000;
	cvt.sat.f32.f32 	%f195, %f194;
	fma.rm.f32 	%f196, %f195, %f75, %f74;
	add.f32 	%f197, %f196, 0fCB40007F;
	neg.f32 	%f198, %f197;
	fma.rn.f32 	%f199, %f193, 0f3FB8AA3B, %f198;
	fma.rn.f32 	%f200, %f193, 0f32A57060, %f199;
	mov.b32 	%r38, %f196;
	shl.b32 	%r39, %r38, 23;
	mov.b32 	%f201, %r39;
	ex2.approx.ftz.f32 	%f202, %f200;
	mul.f32 	%f203, %f202, %f201;
	add.f32 	%f204, %f192, %f203;
	sub.f32 	%f205, %f12, %f70;
	fma.rn.f32 	%f206, %f205, 0f3BBB989D, 0f3F000000;
	cvt.sat.f32.f32 	%f207, %f206;
	fma.rm.f32 	%f208, %f207, %f75, %f74;
	add.f32 	%f209, %f208, 0fCB40007F;
	neg.f32 	%f210, %f209;
	fma.rn.f32 	%f211, %f205, 0f3FB8AA3B, %f210;
	fma.rn.f32 	%f212, %f205, 0f32A57060, %f211;
	mov.b32 	%r40, %f208;
	shl.b32 	%r41, %r40, 23;
	mov.b32 	%f213, %r41;
	ex2.approx.ftz.f32 	%f214, %f212;
	mul.f32 	%f215, %f214, %f213;
	add.f32 	%f216, %f204, %f215;
	sub.f32 	%f217, %f13, %f70;
	fma.rn.f32 	%f218, %f217, 0f3BBB989D, 0f3F000000;
	cvt.sat.f32.f32 	%f219, %f218;
	fma.rm.f32 	%f220, %f219, %f75, %f74;
	add.f32 	%f221, %f220, 0fCB40007F;
	neg.f32 	%f222, %f221;
	fma.rn.f32 	%f223, %f217, 0f3FB8AA3B, %f222;
	fma.rn.f32 	%f224, %f217, 0f32A57060, %f223;
	mov.b32 	%r42, %f220;
	shl.b32 	%r43, %r42, 23;
	mov.b32 	%f225, %r43;
	ex2.approx.ftz.f32 	%f226, %f224;
	mul.f32 	%f227, %f226, %f225;
	add.f32 	%f228, %f216, %f227;
	sub.f32 	%f229, %f14, %f70;
	fma.rn.f32 	%f230, %f229, 0f3BBB989D, 0f3F000000;
	cvt.sat.f32.f32 	%f231, %f230;
	fma.rm.f32 	%f232, %f231, %f75, %f74;
	add.f32 	%f233, %f232, 0fCB40007F;
	neg.f32 	%f234, %f233;
	fma.rn.f32 	%f235, %f229, 0f3FB8AA3B, %f234;
	fma.rn.f32 	%f236, %f229, 0f32A57060, %f235;
	mov.b32 	%r44, %f232;
	shl.b32 	%r45, %r44, 23;
	mov.b32 	%f237, %r45;
	ex2.approx.ftz.f32 	%f238, %f236;
	mul.f32 	%f239, %f238, %f237;
	add.f32 	%f240, %f228, %f239;
	sub.f32 	%f241, %f15, %f70;
	fma.rn.f32 	%f242, %f241, 0f3BBB989D, 0f3F000000;
	cvt.sat.f32.f32 	%f243, %f242;
	fma.rm.f32 	%f244, %f243, %f75, %f74;
	add.f32 	%f245, %f244, 0fCB40007F;
	neg.f32 	%f246, %f245;
	fma.rn.f32 	%f247, %f241, 0f3FB8AA3B, %f246;
	fma.rn.f32 	%f248, %f241, 0f32A57060, %f247;
	mov.b32 	%r46, %f244;
	shl.b32 	%r47, %r46, 23;
	mov.b32 	%f249, %r47;
	ex2.approx.ftz.f32 	%f250, %f248;
	mul.f32 	%f251, %f250, %f249;
	add.f32 	%f252, %f240, %f251;
	sub.f32 	%f253, %f16, %f70;
	fma.rn.f32 	%f254, %f253, 0f3BBB989D, 0f3F000000;
	cvt.sat.f32.f32 	%f255, %f254;
	fma.rm.f32 	%f256, %f255, %f75, %f74;
	add.f32 	%f257, %f256, 0fCB40007F;
	neg.f32 	%f258, %f257;
	fma.rn.f32 	%f259, %f253, 0f3FB8AA3B, %f258;
	fma.rn.f32 	%f260, %f253, 0f32A57060, %f259;
	mov.b32 	%r48, %f256;
	shl.b32 	%r49, %r48, 23;
	mov.b32 	%f261, %r49;
	ex2.approx.ftz.f32 	%f262, %f260;
	mul.f32 	%f263, %f262, %f261;
	add.f32 	%f264, %f252, %f263;
	sub.f32 	%f265, %f17, %f70;
	fma.rn.f32 	%f266, %f265, 0f3BBB989D, 0f3F000000;
	cvt.sat.f32.f32 	%f267, %f266;
	fma.rm.f32 	%f268, %f267, %f75, %f74;
	add.f32 	%f269, %f268, 0fCB40007F;
	neg.f32 	%f270, %f269;
	fma.rn.f32 	%f271, %f265, 0f3FB8AA3B, %f270;
	fma.rn.f32 	%f272, %f265, 0f32A57060, %f271;
	mov.b32 	%r50, %f268;
	shl.b32 	%r51, %r50, 23;
	mov.b32 	%f273, %r51;
	ex2.approx.ftz.f32 	%f274, %f272;
	mul.f32 	%f275, %f274, %f273;
	add.f32 	%f276, %f264, %f275;
	sub.f32 	%f277, %f18, %f70;
	fma.rn.f32 	%f278, %f277, 0f3BBB989D, 0f3F000000;
	cvt.sat.f32.f32 	%f279, %f278;
	fma.rm.f32 	%f280, %f279, %f75, %f74;
	add.f32 	%f281, %f280, 0fCB40007F;
	neg.f32 	%f282, %f281;
	fma.rn.f32 	%f283, %f277, 0f3FB8AA3B, %f282;
	fma.rn.f32 	%f284, %f277, 0f32A57060, %f283;
	mov.b32 	%r52, %f280;
	shl.b32 	%r53, %r52, 23;
	mov.b32 	%f285, %r53;
	ex2.approx.ftz.f32 	%f286, %f284;
	mul.f32 	%f287, %f286, %f285;
	add.f32 	%f288, %f276, %f287;
	sub.f32 	%f289, %f19, %f70;
	fma.rn.f32 	%f290, %f289, 0f3BBB989D, 0f3F000000;
	cvt.sat.f32.f32 	%f291, %f290;
	fma.rm.f32 	%f292, %f291, %f75, %f74;
	add.f32 	%f293, %f292, 0fCB40007F;
	neg.f32 	%f294, %f293;
	fma.rn.f32 	%f295, %f289, 0f3FB8AA3B, %f294;
	fma.rn.f32 	%f296, %f289, 0f32A57060, %f295;
	mov.b32 	%r54, %f292;
	shl.b32 	%r55, %r54, 23;
	mov.b32 	%f297, %r55;
	ex2.approx.ftz.f32 	%f298, %f296;
	mul.f32 	%f299, %f298, %f297;
	add.f32 	%f300, %f288, %f299;
	sub.f32 	%f301, %f20, %f70;
	fma.rn.f32 	%f302, %f301, 0f3BBB989D, 0f3F000000;
	cvt.sat.f32.f32 	%f303, %f302;
	fma.rm.f32 	%f304, %f303, %f75, %f74;
	add.f32 	%f305, %f304, 0fCB40007F;
	neg.f32 	%f306, %f305;
	fma.rn.f32 	%f307, %f301, 0f3FB8AA3B, %f306;
	fma.rn.f32 	%f308, %f301, 0f32A57060, %f307;
	mov.b32 	%r56, %f304;
	shl.b32 	%r57, %r56, 23;
	mov.b32 	%f309, %r57;
	ex2.approx.ftz.f32 	%f310, %f308;
	mul.f32 	%f311, %f310, %f309;
	add.f32 	%f312, %f300, %f311;
	mov.b32 	%r58, %f312;
	shfl.sync.bfly.b32	%r59|%p8, %r58, 16, 31, -1;
	mov.b32 	%f313, %r59;
	add.f32 	%f314, %f312, %f313;
	mov.b32 	%r60, %f314;
	shfl.sync.bfly.b32	%r61|%p9, %r60, 8, 31, -1;
	mov.b32 	%f315, %r61;
	add.f32 	%f316, %f314, %f315;
	mov.b32 	%r62, %f316;
	shfl.sync.bfly.b32	%r63|%p10, %r62, 4, 31, -1;
	mov.b32 	%f317, %r63;
	add.f32 	%f318, %f316, %f317;
	mov.b32 	%r64, %f318;
	shfl.sync.bfly.b32	%r65|%p11, %r64, 2, 31, -1;
	mov.b32 	%f319, %r65;
	add.f32 	%f320, %f318, %f319;
	mov.b32 	%r66, %f320;
	shfl.sync.bfly.b32	%r67|%p12, %r66, 1, 31, -1;
	mov.b32 	%f321, %r67;
	add.f32 	%f322, %f320, %f321;
	div.rn.f32 	%f21, %f83, %f322;
	div.rn.f32 	%f22, %f95, %f322;
	div.rn.f32 	%f23, %f107, %f322;
	div.rn.f32 	%f24, %f119, %f322;
	div.rn.f32 	%f25, %f131, %f322;
	div.rn.f32 	%f26, %f143, %f322;
	div.rn.f32 	%f27, %f155, %f322;
	div.rn.f32 	%f28, %f167, %f322;
	div.rn.f32 	%f29, %f179, %f322;
	div.rn.f32 	%f30, %f191, %f322;
	div.rn.f32 	%f31, %f203, %f322;
	div.rn.f32 	%f32, %f215, %f322;
	div.rn.f32 	%f33, %f227, %f322;
	div.rn.f32 	%f34, %f239, %f322;
	div.rn.f32 	%f35, %f251, %f322;
	div.rn.f32 	%f36, %f263, %f322;
	div.rn.f32 	%f37, %f275, %f322;
	div.rn.f32 	%f38, %f287, %f322;
	div.rn.f32 	%f39, %f299, %f322;
	div.rn.f32 	%f40, %f311, %f322;
	mad.lo.s64 	%rd22, %rd26, %rd8, %rd17;
	// begin inline asm
	{  cvt.rn.bf16.f32 %rs21, %f21;}

	// end inline asm
	cvta.to.global.u64 	%rd23, %rd7;
	shl.b64 	%rd24, %rd22, 1;
	add.s64 	%rd25, %rd23, %rd24;
	st.global.u16 	[%rd25], %rs21;
	// begin inline asm
	{  cvt.rn.bf16.f32 %rs22, %f22;}

	// end inline asm
	st.global.u16 	[%rd25+64], %rs22;
	// begin inline asm
	{  cvt.rn.bf16.f32 %rs23, %f23;}

	// end inline asm
	st.global.u16 	[%rd25+128], %rs23;
	// begin inline asm
	{  cvt.rn.bf16.f32 %rs24, %f24;}

	// end inline asm
	st.global.u16 	[%rd25+192], %rs24;
	// begin inline asm
	{  cvt.rn.bf16.f32 %rs25, %f25;}

	// end inline asm
	st.global.u16 	[%rd25+256], %rs25;
	// begin inline asm
	{  cvt.rn.bf16.f32 %rs26, %f26;}

	// end inline asm
	st.global.u16 	[%rd25+320], %rs26;
	// begin inline asm
	{  cvt.rn.bf16.f32 %rs27, %f27;}

	// end inline asm
	st.global.u16 	[%rd25+384], %rs27;
	// begin inline asm
	{  cvt.rn.bf16.f32 %rs28, %f28;}

	// end inline asm
	st.global.u16 	[%rd25+448], %rs28;
	// begin inline asm
	{  cvt.rn.bf16.f32 %rs29, %f29;}

	// end inline asm
	st.global.u16 	[%rd25+512], %rs29;
	// begin inline asm
	{  cvt.rn.bf16.f32 %rs30, %f30;}

	// end inline asm
	st.global.u16 	[%rd25+576], %rs30;
	// begin inline asm
	{  cvt.rn.bf16.f32 %rs31, %f31;}

	// end inline asm
	st.global.u16 	[%rd25+640], %rs31;
	// begin inline asm
	{  cvt.rn.bf16.f32 %rs32, %f32;}

	// end inline asm
	st.global.u16 	[%rd25+704], %rs32;
	// begin inline asm
	{  cvt.rn.bf16.f32 %rs33, %f33;}

	// end inline asm
	st.global.u16 	[%rd25+768], %rs33;
	// begin inline asm
	{  cvt.rn.bf16.f32 %rs34, %f34;}

	// end inline asm
	st.global.u16 	[%rd25+832], %rs34;
	// begin inline asm
	{  cvt.rn.bf16.f32 %rs35, %f35;}

	// end inline asm
	st.global.u16 	[%rd25+896], %rs35;
	// begin inline asm
	{  cvt.rn.bf16.f32 %rs36, %f36;}

	// end inline asm
	st.global.u16 	[%rd25+960], %rs36;
	// begin inline asm
	{  cvt.rn.bf16.f32 %rs37, %f37;}

	// end inline asm
	st.global.u16 	[%rd25+1024], %rs37;
	// begin inline asm
	{  cvt.rn.bf16.f32 %rs38, %f38;}

	// end inline asm
	st.global.u16 	[%rd25+1088], %rs38;
	// begin inline asm
	{  cvt.rn.bf16.f32 %rs39, %f39;}

	// end inline asm
	st.global.u16 	[%rd25+1152], %rs39;
	// begin inline asm
	{  cvt.rn.bf16.f32 %rs40, %f40;}

	// end inline asm
	st.global.u16 	[%rd25+1216], %rs40;
	add.s64 	%rd26, %rd26, %rd2;
	setp.lt.s64 	%p13, %rd26, %rd9;
	@%p13 bra 	$L__BB414_4;
$L__BB414_5:
	ret;

}
	// .globl	_Z15SoftmaxWarpImplI10DirectLoadI13__nv_bfloat16fE11DirectStoreIfS1_EfLi1ELi20ELi32ELi1ELb1EL9Algorithm0EEvT_T0_ll
.visible .entry _Z15SoftmaxWarpImplI10DirectLoadI13__nv_bfloat16fE11DirectStoreIfS1_EfLi1ELi20ELi32ELi1ELb1EL9Algorithm0EEvT_T0_ll(
	.param .align 8 .b8 _Z15SoftmaxWarpImplI10DirectLoadI13__nv_bfloat16fE11DirectStoreIfS1_EfLi1ELi20ELi32ELi1ELb1EL9Algorithm0EEvT_T0_ll_param_0[16],
	.param .align 8 .b8 _Z15SoftmaxWarpImplI10DirectLoadI13__nv_bfloat16fE11DirectStoreIfS1_EfLi1ELi20ELi32ELi1ELb1EL9Algorithm0EEvT_T0_ll_param_1[16],
	.param .u64 _Z15SoftmaxWarpImplI10DirectLoadI13__nv_bfloat16fE11DirectStoreIfS1_EfLi1ELi20ELi32ELi1ELb1EL9Algorithm0EEvT_T0_ll_param_2,
	.param .u64 _Z15SoftmaxWarpImplI10DirectLoadI13__nv_bfloat16fE11DirectStoreIfS1_EfLi1ELi20ELi32ELi1ELb1EL9Algorithm0EEvT_T0_ll_param_3
)
{
	.reg .pred 	%p<54>;
	.reg .b16 	%rs<41>;
	.reg .b32 	%r<96>;
	.reg .b32 	%f<463>;
	.reg .b64 	%rd<51>;

	ld.param.u64 	%rd26, [_Z15SoftmaxWarpImplI10DirectLoadI13__nv_bfloat16fE11DirectStoreIfS1_EfLi1ELi20ELi32ELi1ELb1EL9Algorithm0EEvT_T0_ll_param_1+8];
	ld.param.u64 	%rd25, [_Z15SoftmaxWarpImplI10DirectLoadI13__nv_bfloat16fE11DirectStoreIfS1_EfLi1ELi20ELi32ELi1ELb1EL9Algorithm0EEvT_T0_ll_param_1];
	ld.param.u64 	%rd24, [_Z15SoftmaxWarpImplI10DirectLoadI13__nv_bfloat16fE11DirectStoreIfS1_EfLi1ELi20ELi32ELi1ELb1EL9Algorithm0EEvT_T0_ll_param_0+8];
	ld.param.u64 	%rd23, [_Z15SoftmaxWarpImplI10DirectLoadI13__nv_bfloat16fE11DirectStoreIfS1_EfLi1ELi20ELi32ELi1ELb1EL9Algorithm0EEvT_T0_ll_param_0];
	ld.param.u64 	%rd28, [_Z15SoftmaxWarpImplI10DirectLoadI13__nv_bfloat16fE11DirectStoreIfS1_EfLi1ELi20ELi32ELi1ELb1EL9Algorithm0EEvT_T0_ll_param_3];
	setp.lt.s64 	%p1, %rd28, 641;
	@%p1 bra 	$L__BB415_2;
	mov.u64 	%rd29, $str;
	cvta.global.u64 	%rd30, %rd29;
	mov.u64 	%rd31, $str$1;
	cvta.global.u64 	%rd32, %rd31;
	mov.u64 	%rd33, __unnamed_406;
	cvta.global.u64 	%rd34, %rd33;
	{ // callseq 405, 0
	.param .b64 param0;
	st.param.b64 	[param0], %rd30;
	.param .b64 param1;
	st.param.b64 	[param1], %rd32;
	.param .b32 param2;
	st.param.b32 	[param2], 358;
	.param .b64 param3;
	st.param.b64 	[param3], %rd34;
	.param .b64 param4;
	st.param.b64 	[param4], 1;
	call.uni 
	__assertfail, 
	(
	param0, 
	param1, 
	param2, 
	param3, 
	param4
	);
	} // callseq 405
$L__BB415_2:
	ld.param.u64 	%rd48, [_Z15SoftmaxWarpImplI10DirectLoadI13__nv_bfloat16fE11DirectStoreIfS1_EfLi1ELi20ELi32ELi1ELb1EL9Algorithm0EEvT_T0_ll_param_2];
	mov.u32 	%r1, %ntid.y;
	mov.u32 	%r2, %ctaid.x;
	mov.u32 	%r3, %tid.y;
	mad.lo.s32 	%r4, %r2, %r1, %r3;
	cvt.s64.s32 	%rd50, %r4;
	setp.le.s64 	%p2, %rd48, %rd50;
	@%p2 bra 	$L__BB415_85;
	mov.u32 	%r5, %tid.x;
	add.s32 	%r6, %r5, 64;
	cvt.u64.u32 	%rd2, %r6;
	add.s32 	%r7, %r5, 96;
	cvt.u64.u32 	%rd3, %r7;
	add.s32 	%r8, %r5, 128;
	cvt.u64.u32 	%rd4, %r8;
	add.s32 	%r9, %r5, 160;
	cvt.u64.u32 	%rd5, %r9;
	add.s32 	%r10, %r5, 192;
	cvt.u64.u32 	%rd6, %r10;
	add.s32 	%r11, %r5, 224;
	cvt.u64.u32 	%rd7, %r11;
	add.s32 	%r12, %r5, 256;
	cvt.u64.u32 	%rd8, %r12;
	add.s32 	%r13, %r5, 320;
	cvt.u64.u32 	%rd9, %r13;
	add.s32 	%r14, %r5, 352;
	cvt.u64.u32 	%rd10, %r14;
	add.s32 	%r15, %r5, 384;
	cvt.u64.u32 	%rd11, %r15;
	add.s32 	%r16, %r5, 416;
	cvt.u64.u32 	%rd12, %r16;
	add.s32 	%r17, %r5, 448;
	cvt.u64.u32 	%rd13, %r17;
	add.s32 	%r18, %r5, 480;
	cvt.u64.u32 	%rd14, %r18;
	add.s32 	%r19, %r5, 512;
	cvt.u64.u32 	%rd15, %r19;
	add.s32 	%r20, %r5, 544;
	cvt.u64.u32 	%rd16, %r20;
	add.s32 	%r21, %r5, 576;
	cvt.u64.u32 	%rd17, %r21;
	add.s32 	%r22, %r5, 608;
	cvt.u64.u32 	%rd18, %r22;
	add.s32 	%r25, %r5, 32;
	add.s32 	%r27, %r5, 288;
	mov.u32 	%r93, %nctaid.x;
	mul.lo.s32 	%r95, %r93, %r1;
$L__BB415_4:
	cvt.u64.u32 	%rd35, %r5;
	setp.le.s64 	%p3, %rd28, %rd35;
	mad.lo.s64 	%rd36, %rd50, %rd24, %rd35;
	cvta.to.global.u64 	%rd37, %rd23;
	shl.b64 	%rd38, %rd36, 1;
	add.s64 	%rd20, %rd37, %rd38;
	mov.f32 	%f423, 0fFF800000;
	mov.f32 	%f426, %f423;
	@%p3 bra 	$L__BB415_6;
	ld.global.u16 	%rs1, [%rd20];
	// begin inline asm
	{ cvt.f32.bf16 %f423, %rs1;}

	// end inline asm
	max.f32 	%f426, %f423, 0fFF800000;
$L__BB415_6:
	cvt.u64.u32 	%rd39, %r25;
	setp.le.s64 	%p4, %rd28, %rd39;
	mov.f32 	%f425, 0fFF800000;
	@%p4 bra 	$L__BB415_8;
	ld.global.u16 	%rs2, [%rd20+64];
	// begin inline asm
	{ cvt.f32.bf16 %f425, %rs2;}

	// end inline asm
	max.f32 	%f426, %f426, %f425;
$L__BB415_8:
	setp.le.s64 	%p5, %rd28, %rd2;
	mov.f32 	%f427, 0fFF800000;
	@%p5 bra 	$L__BB415_10;
	ld.global.u16 	%rs3, [%rd20+128];
	// begin inline asm
	{ cvt.f32.bf16 %f427, %rs3;}

	// end inline asm
	max.f32 	%f426, %f426, %f427;
$L__BB415_10:
	setp.le.s64 	%p6, %rd28, %rd3;
	mov.f32 	%f429, 0fFF800000;
	@%p6 bra 	$L__BB415_12;
	ld.global.u16 	%rs4, [%rd20+192];
	// begin inline asm
	{ cvt.f32.bf16 %f429, %rs4;}

	// end inline asm
	max.f32 	%f426, %f426, %f429;
$L__BB415_12:
	setp.le.s64 	%p7, %rd28, %rd4;
	mov.f32 	%f431, 0fFF800000;
	@%p7 bra 	$L__BB415_14;
	ld.global.u16 	%rs5, [%rd20+256];
	// begin inline asm
	{ cvt.f32.bf16 %f431, %rs5;}

	// end inline asm
	max.f32 	%f426, %f426, %f431;
$L__BB415_14:
	setp.le.s64 	%p8, %rd28, %rd5;
	mov.f32 	%f433, 0fFF800000;
	@%p8 bra 	$L__BB415_16;
	ld.global.u16 	%rs6, [%rd20+320];
	// begin inline asm
	{ cvt.f32.bf16 %f433, %rs6;}

	// end inline asm
	max.f32 	%f426, %f426, %f433;
$L__BB415_16:
	setp.le.s64 	%p9, %rd28, %rd6;
	mov.f32 	%f435, 0fFF800000;
	@%p9 bra 	$L__BB415_18;
	ld.global.u16 	%rs7, [%rd20+384];
	// begin inline asm
	{ cvt.f32.bf16 %f435, %rs7;}

	// end inline asm
	max.f32 	%f426, %f426, %f435;
$L__BB415_18:
	setp.le.s64 	%p10, %rd28, %rd7;
	mov.f32 	%f437, 0fFF800000;
	@%p10 bra 	$L__BB415_20;
	ld.global.u16 	%rs8, [%rd20+448];
	// begin inline asm
	{ cvt.f32.bf16 %f437, %rs8;}

	// end inline asm
	max.f32 	%f426, %f426, %f437;
$L__BB415_20:
	setp.le.s64 	%p11, %rd28, %rd8;
	mov.f32 	%f439, 0fFF800000;
	@%p11 bra 	$L__BB415_22;
	ld.global.u16 	%rs9, [%rd20+512];
	// begin inline asm
	{ cvt.f32.bf16 %f439, %rs9;}

	// end inline asm
	max.f32 	%f426, %f426, %f439;
$L__BB415_22:
	cvt.u64.u32 	%rd40, %r27;
	setp.le.s64 	%p12, %rd28, %rd40;
	mov.f32 	%f441, 0fFF800000;
	@%p12 bra 	$L__BB415_24;
	ld.global.u16 	%rs10, [%rd20+576];
	// begin inline asm
	{ cvt.f32.bf16 %f441, %rs10;}

	// end inline asm
	max.f32 	%f426, %f426, %f441;
$L__BB415_24:
	setp.le.s64 	%p13, %rd28, %rd9;
	mov.f32 	%f443, 0fFF800000;
	@%p13 bra 	$L__BB415_26;
	ld.global.u16 	%rs11, [%rd20+640];
	// begin inline asm
	{ cvt.f32.bf16 %f443, %rs11;}

	// end inline asm
	max.f32 	%f426, %f426, %f443;
$L__BB415_26:
	setp.le.s64 	%p14, %rd28, %rd10;
	mov.f32 	%f445, 0fFF800000;
	@%p14 bra 	$L__BB415_28;
	ld.global.u16 	%rs12, [%rd20+704];
	// begin inline asm
	{ cvt.f32.bf16 %f445, %rs12;}

	// end inline asm
	max.f32 	%f426, %f426, %f445;
$L__BB415_28:
	setp.le.s64 	%p15, %rd28, %rd11;
	mov.f32 	%f447, 0fFF800000;
	@%p15 bra 	$L__BB415_30;
	ld.global.u16 	%rs13, [%rd20+768];
	// begin inline asm
	{ cvt.f32.bf16 %f447, %rs13;}

	// end inline asm
	max.f32 	%f426, %f426, %f447;
$L__BB415_30:
	setp.le.s64 	%p16, %rd28, %rd12;
	mov.f32 	%f449, 0fFF800000;
	@%p16 bra 	$L__BB415_32;
	ld.global.u16 	%rs14, [%rd20+832];
	// begin inline asm
	{ cvt.f32.bf16 %f449, %rs14;}

	// end inline asm
	max.f32 	%f426, %f426, %f449;
$L__BB415_32:
	setp.le.s64 	%p17, %rd28, %rd13;
	mov.f32 	%f451, 0fFF800000;
	@%p17 bra 	$L__BB415_34;
	ld.global.u16 	%rs15, [%rd20+896];
	// begin inline asm
	{ cvt.f32.bf16 %f451, %rs15;}

	// end inline asm
	max.f32 	%f426, %f426, %f451;
$L__BB415_34:
	setp.le.s64 	%p18, %rd28, %rd14;
	mov.f32 	%f453, 0fFF800000;
	@%p18 bra 	$L__BB415_36;
	ld.global.u16 	%rs16, [%rd20+960];
	// begin inline asm
	{ cvt.f32.bf16 %f453, %rs16;}

	// end inline asm
	max.f32 	%f426, %f426, %f453;
$L__BB415_36:
	setp.le.s64 	%p19, %rd28, %rd15;
	mov.f32 	%f455, 0fFF800000;
	@%p19 bra 	$L__BB415_38;
	ld.global.u16 	%rs17, [%rd20+1024];
	// begin inline asm
	{ cvt.f32.bf16 %f455, %rs17;}

	// end inline asm
	max.f32 	%f426, %f426, %f455;
$L__BB415_38:
	setp.le.s64 	%p20, %rd28, %rd16;
	mov.f32 	%f457, 0fFF800000;
	@%p20 bra 	$L__BB415_40;
	ld.global.u16 	%rs18, [%rd20+1088];
	// begin inline asm
	{ cvt.f32.bf16 %f457, %rs18;}

	// end inline asm
	max.f32 	%f426, %f426, %f457;
$L__BB415_40:
	setp.le.s64 	%p21, %rd28, %rd17;
	mov.f32 	%f459, 0fFF800000;
	@%p21 bra 	$L__BB415_42;
	ld.global.u16 	%rs19, [%rd20+1152];
	// begin inline asm
	{ cvt.f32.bf16 %f459, %rs19;}

	// end inline asm
	max.f32 	%f426, %f426, %f459;
$L__BB415_42:
	setp.le.s64 	%p22, %rd28, %rd18;
	mov.f32 	%f461, 0fFF800000;
	@%p22 bra 	$L__BB415_44;
	ld.global.u16 	%rs20, [%rd20+1216];
	// begin inline asm
	{ cvt.f32.bf16 %f461, %rs20;}

	// end inline asm
	max.f32 	%f426, %f426, %f461;
$L__BB415_44:
	cvt.u64.u32 	%rd41, %r5;
	setp.le.s64 	%p23, %rd28, %rd41;
	mov.b32 	%r29, %f426;
	shfl.sync.bfly.b32	%r30|%p24, %r29, 16, 31, -1;
	mov.b32 	%f141, %r30;
	max.f32 	%f142, %f426, %f141;
	mov.b32 	%r31, %f142;
	shfl.sync.bfly.b32	%r32|%p25, %r31, 8, 31, -1;
	mov.b32 	%f143, %r32;
	max.f32 	%f144, %f142, %f143;
	mov.b32 	%r33, %f144;
	shfl.sync.bfly.b32	%r34|%p26, %r33, 4, 31, -1;
	mov.b32 	%f145, %r34;
	max.f32 	%f146, %f144, %f145;
	mov.b32 	%r35, %f146;
	shfl.sync.bfly.b32	%r36|%p27, %r35, 2, 31, -1;
	mov.b32 	%f147, %r36;
	max.f32 	%f148, %f146, %f147;
	mov.b32 	%r37, %f148;
	shfl.sync.bfly.b32	%r38|%p28, %r37, 1, 31, -1;
	mov.b32 	%f149, %r38;
	max.f32 	%f150, %f148, %f149;
	sub.f32 	%f151, %f423, %f150;
	fma.rn.f32 	%f152, %f151, 0f3BBB989D, 0f3F000000;
	cvt.sat.f32.f32 	%f153, %f152;
	mov.f32 	%f154, 0f4B400001;
	mov.f32 	%f155, 0f437C0000;
	fma.rm.f32 	%f156, %f153, %f155, %f154;
	add.f32 	%f157, %f156, 0fCB40007F;
	neg.f32 	%f158, %f157;
	fma.rn.f32 	%f159, %f151, 0f3FB8AA3B, %f158;
	fma.rn.f32 	%f160, %f151, 0f32A57060, %f159;
	mov.b32 	%r39, %f156;
	shl.b32 	%r40, %r39, 23;
	mov.b32 	%f161, %r40;
	ex2.approx.ftz.f32 	%f162, %f160;
	mul.f32 	%f163, %f162, %f161;
	add.f32 	%f164, %f163, 0f00000000;
	sub.f32 	%f165, %f425, %f150;
	fma.rn.f32 	%f166, %f165, 0f3BBB989D, 0f3F000000;
	cvt.sat.f32.f32 	%f167, %f166;
	fma.rm.f32 	%f168, %f167, %f155, %f154;
	add.f32 	%f169, %f168, 0fCB40007F;
	neg.f32 	%f170, %f169;
	fma.rn.f32 	%f171, %f165, 0f3FB8AA3B, %f170;
	fma.rn.f32 	%f172, %f165, 0f32A57060, %f171;
	mov.b32 	%r41, %f168;
	shl.b32 	%r42, %r41, 23;
	mov.b32 	%f173, %r42;
	ex2.approx.ftz.f32 	%f174, %f172;
	mul.f32 	%f175, %f174, %f173;
	add.f32 	%f176, %f164, %f175;
	sub.f32 	%f177, %f427, %f150;
	fma.rn.f32 	%f178, %f177, 0f3BBB989D, 0f3F000000;
	cvt.sat.f32.f32 	%f179, %f178;
	fma.rm.f32 	%f180, %f179, %f155, %f154;
	add.f32 	%f181, %f180, 0fCB40007F;
	neg.f32 	%f182, %f181;
	fma.rn.f32 	%f183, %f177, 0f3FB8AA3B, %f182;
	fma.rn.f32 	%f184, %f177, 0f32A57060, %f183;
	mov.b32 	%r43, %f180;
	shl.b32 	%r44, %r43, 23;
	mov.b32 	%f185, %r44;
	ex2.approx.ftz.f32 	%f186, %f184;
	mul.f32 	%f187, %f186, %f185;
	add.f32 	%f188, %f176, %f187;
	sub.f32 	%f189, %f429, %f150;
	fma.rn.f32 	%f190, %f189, 0f3BBB989D, 0f3F000000;
	cvt.sat.f32.f32 	%f191, %f190;
	fma.rm.f32 	%f192, %f191, %f155, %f154;
	add.f32 	%f193, %f192, 0fCB40007F;
	neg.f32 	%f194, %f193;
	fma.rn.f32 	%f195, %f189, 0f3FB8AA3B, %f194;
	fma.rn.f32 	%f196, %f189, 0f32A57060, %f195;
	mov.b32 	%r45, %f192;
	shl.b32 	%r46, %r45, 23;
	mov.b32 	%f197, %r46;
	ex2.approx.ftz.f32 	%f198, %f196;
	mul.f32 	%f199, %f198, %f197;
	add.f32 	%f200, %f188, %f199;
	sub.f32 	%f201, %f431, %f150;
	fma.rn.f32 	%f202, %f201, 0f3BBB989D, 0f3F000000;
	cvt.sat.f32.f32 	%f203, %f202;
	fma.rm.f32 	%f204, %f203, %f155, %f154;
	add.f32 	%f205, %f204, 0fCB40007F;
	neg.f32 	%f206, %f205;
	fma.rn.f32 	%f207, %f201, 0f3FB8AA3B, %f206;
	fma.rn.f32 	%f208, %f201, 0f32A57060, %f207;
	mov.b32 	%r47, %f204;
	shl.b32 	%r48, %r47, 23;
	mov.b32 	%f209, %r48;
	ex2.approx.ftz.f32 	%f210, %f208;
	mul.f32 	%f211, %f210, %f209;
	add.f32 	%f212, %f200, %f211;
	sub.f32 	%f213, %f433, %f150;
	fma.rn.f32 	%f214, %f213, 0f3BBB989D, 0f3F000000;
	cvt.sat.f32.f32 	%f215, %f214;
	fma.rm.f32 	%f216, %f215, %f155, %f154;
	add.f32 	%f217, %f216, 0fCB40007F;
	neg.f32 	%f218, %f217;
	fma.rn.f32 	%f219, %f213, 0f3FB8AA3B, %f218;
	fma.rn.f32 	%f220, %f213, 0f32A57060, %f219;
	mov.b32 	%r49, %f216;
	shl.b32 	%r50, %r49, 23;
	mov.b32 	%f221, %r50;
	ex2.approx.ftz.f32 	%f222, %f220;
	mul.f32 	%f223, %f222, %f221;
	add.f32 	%f224, %f212, %f223;
	sub.f32 	%f225, %f435, %f150;
	fma.rn.f32 	%f226, %f225, 0f3BBB989D, 0f3F000000;
	cvt.sat.f32.f32 	%f227, %f226;
	fma.rm.f32 	%f228, %f227, %f155, %f154;
	add.f32 	%f229, %f228, 0fCB40007F;
	neg.f32 	%f230, %f229;
	fma.rn.f32 	%f231, %f225, 0f3FB8AA3B, %f230;
	fma.rn.f32 	%f232, %f225, 0f32A57060, %f231;
	mov.b32 	%r51, %f228;
	shl.b32 	%r52, %r51, 23;
	mov.b32 	%f233, %r52;
	ex2.approx.ftz.f32 	%f234, %f232;
	mul.f32 	%f235, %f234, %f233;
	add.f32 	%f236, %f224, %f235;
	sub.f32 	%f237, %f437, %f150;
	fma.rn.f32 	%f238, %f237, 0f3BBB989D, 0f3F000000;
	cvt.sat.f32.f32 	%f239, %f238;
	fma.rm.f32 	%f240, %f239, %f155, %f154;
	add.f32 	%f241, %f240, 0fCB40007F;
	neg.f32 	%f242, %f241;
	fma.rn.f32 	%f243, %f237, 0f3FB8AA3B, %f242;
	fma.rn.f32 	%f244, %f237, 0f32A57060, %f243;
	mov.b32 	%r53, %f240;
	shl.b32 	%r54, %r53, 23;
	mov.b32 	%f245, %r54;
	ex2.approx.ftz.f32 	%f246, %f244;
	mul.f32 	%f247, %f246, %f245;
	add.f32 	%f248, %f236, %f247;
	sub.f32 	%f249, %f439, %f150;
	fma.rn.f32 	%f250, %f249, 0f3BBB989D, 0f3F000000;
	cvt.sat.f32.f32 	%f251, %f250;
	fma.rm.f32 	%f252, %f251, %f155, %f154;
	add.f32 	%f253, %f252, 0fCB40007F;
	neg.f32 	%f254, %f253;
	fma.rn.f32 	%f255, %f249, 0f3FB8AA3B, %f254;
	fma.rn.f32 	%f256, %f249, 0f32A57060, %f255;
	mov.b32 	%r55, %f252;
	shl.b32 	%r56, %r55, 23;
	mov.b32 	%f257, %r56;
	ex2.approx.ftz.f32 	%f258, %f256;
	mul.f32 	%f259, %f258, %f257;
	add.f32 	%f260, %f248, %f259;
	sub.f32 	%f261, %f441, %f150;
	fma.rn.f32 	%f262, %f261, 0f3BBB989D, 0f3F000000;
	cvt.sat.f32.f32 	%f263, %f262;
	fma.rm.f32 	%f264, %f263, %f155, %f154;
	add.f32 	%f265, %f264, 0fCB40007F;
	neg.f32 	%f266, %f265;
	fma.rn.f32 	%f267, %f261, 0f3FB8AA3B, %f266;
	fma.rn.f32 	%f268, %f261, 0f32A57060, %f267;
	mov.b32 	%r57, %f264;
	shl.b32 	%r58, %r57, 23;
	mov.b32 	%f269, %r58;
	ex2.approx.ftz.f32 	%f270, %f268;
	mul.f32 	%f271, %f270, %f269;
	add.f32 	%f272, %f260, %f271;
	sub.f32 	%f273, %f443, %f150;
	fma.rn.f32 	%f274, %f273, 0f3BBB989D, 0f3F000000;
	cvt.sat.f32.f32 	%f275, %f274;
	fma.rm.f32 	%f276, %f275, %f155, %f154;
	add.f32 	%f277, %f276, 0fCB40007F;
	neg.f32 	%f278, %f277;
	fma.rn.f32 	%f279, %f273, 0f3FB8AA3B, %f278;
	fma.rn.f32 	%f280, %f273, 0f32A57060, %f279;
	mov.b32 	%r59, %f276;
	shl.b32 	%r60, %r59, 23;
	mov.b32 	%f281, %r60;
	ex2.approx.ftz.f32 	%f282, %f280;
	mul.f32 	%f283, %f282, %f281;
	add.f32 	%f284, %f272, %f283;
	sub.f32 	%f285, %f445, %f150;
	fma.rn.f32 	%f286, %f285, 0f3BBB989D, 0f3F000000;
	cvt.sat.f32.f32 	%f287, %f286;
	fma.rm.f32 	%f288, %f287, %f155, %f154;
	add.f32 	%f289, %f288, 0fCB40007F;
	neg.f32 	%f290, %f289;
	fma.rn.f32 	%f291, %f285, 0f3FB8AA3B, %f290;
	fma.rn.f32 	%f292, %f285, 0f32A57060, %f291;
	mov.b32 	%r61, %f288;
	shl.b32 	%r62, %r61, 23;
	mov.b32 	%f293, %r62;
	ex2.approx.ftz.f32 	%f294, %f292;
	mul.f32 	%f295, %f294, %f293;
	add.f32 	%f296, %f284, %f295;
	sub.f32 	%f297, %f447, %f150;
	fma.rn.f32 	%f298, %f297, 0f3BBB989D, 0f3F000000;
	cvt.sat.f32.f32 	%f299, %f298;
	fma.rm.f32 	%f300, %f299, %f155, %f154;
	add.f32 	%f301, %f300, 0fCB40007F;
	neg.f32 	%f302, %f301;
	fma.rn.f32 	%f303, %f297, 0f3FB8AA3B, %f302;
	fma.rn.f32 	%f304, %f297, 0f32A57060, %f303;
	mov.b32 	%r63, %f300;
	shl.b32 	%r64, %r63, 23;
	mov.b32 	%f305, %r64;
	ex2.approx.ftz.f32 	%f306, %f304;
	mul.f32 	%f307, %f306, %f305;
	add.f32 	%f308, %f296, %f307;
	sub.f32 	%f309, %f449, %f150;
	fma.rn.f32 	%f310, %f309, 0f3BBB989D, 0f3F000000;
	cvt.sat.f32.f32 	%f311, %f310;
	fma.rm.f32 	%f312, %f311, %f155, %f154;
	add.f32 	%f313, %f312, 0fCB40007F;
	neg.f32 	%f314, %f313;
	fma.rn.f32 	%f315, %f309, 0f3FB8AA3B, %f314;
	fma.rn.f32 	%f316, %f309, 0f32A57060, %f315;
	mov.b32 	%r65, %f312;
	shl.b32 	%r66, %r65, 23;
	mov.b32 	%f317, %r66;
	ex2.approx.ftz.f32 	%f318, %f316;
	mul.f32 	%f319, %f318, %f317;
	add.f32 	%f320, %f308, %f319;
	sub.f32 	%f321, %f451, %f150;
	fma.rn.f32 	%f322, %f321, 0f3BBB989D, 0f3F000000;
	cvt.sat.f32.f32 	%f323, %f322;
	fma.rm.f32 	%f324, %f323, %f155, %f154;
	add.f32 	%f325, %f324, 0fCB40007F;
	neg.f32 	%f326, %f325;
	fma.rn.f32 	%f327, %f321, 0f3FB8AA3B, %f326;
	fma.rn.f32 	%f328, %f321, 0f32A57060, %f327;
	mov.b32 	%r67, %f324;
	shl.b32 	%r68, %r67, 23;
	mov.b32 	%f329, %r68;
	ex2.approx.ftz.f32 	%f330, %f328;
	mul.f32 	%f331, %f330, %f329;
	add.f32 	%f332, %f320, %f331;
	sub.f32 	%f333, %f453, %f150;
	fma.rn.f32 	%f334, %f333, 0f3BBB989D, 0f3F000000;
	cvt.sat.f32.f32 	%f335, %f334;
	fma.rm.f32 	%f336, %f335, %f155, %f154;
	add.f32 	%f337, %f336, 0fCB40007F;
	neg.f32 	%f338, %f337;
	fma.rn.f32 	%f339, %f333, 0f3FB8AA3B, %f338;
	fma.rn.f32 	%f340, %f333, 0f32A57060, %f339;
	mov.b32 	%r69, %f336;
	shl.b32 	%r70, %r69, 23;
	mov.b32 	%f341, %r70;
	ex2.approx.ftz.f32 	%f342, %f340;
	mul.f32 	%f343, %f342, %f341;
	add.f32 	%f344, %f332, %f343;
	sub.f32 	%f345, %f455, %f150;
	fma.rn.f32 	%f346, %f345, 0f3BBB989D, 0f3F000000;
	cvt.sat.f32.f32 	%f347, %f346;
	fma.rm.f32 	%f348, %f347, %f155, %f154;
	add.f32 	%f349, %f348, 0fCB40007F;
	neg.f32 	%f350, %f349;
	fma.rn.f32 	%f351, %f345, 0f3FB8AA3B, %f350;
	fma.rn.f32 	%f352, %f345, 0f32A57060, %f351;
	mov.b32 	%r71, %f348;
	shl.b32 	%r72, %r71, 23;
	mov.b32 	%f353, %r72;
	ex2.approx.ftz.f32 	%f354, %f352;
	mul.f32 	%f355, %f354, %f353;
	add.f32 	%f356, %f344, %f355;
	sub.f32 	%f357, %f457, %f150;
	fma.rn.f32 	%f358, %f357, 0f3BBB989D, 0f3F000000;
	cvt.sat.f32.f32 	%f359, %f358;
	fma.rm.f32 	%f360, %f359, %f155, %f154;
	add.f32 	%f361, %f360, 0fCB40007F;
	neg.f32 	%f362, %f361;
	fma.rn.f32 	%f363, %f357, 0f3FB8AA3B, %f362;
	fma.rn.f32 	%f364, %f357, 0f32A57060, %f363;
	mov.b32 	%r73, %f360;
	shl.b32 	%r74, %r73, 23;
	mov.b32 	%f365, %r74;
	ex2.approx.ftz.f32 	%f366, %f364;
	mul.f32 	%f367, %f366, %f365;
	add.f32 	%f368, %f356, %f367;
	sub.f32 	%f369, %f459, %f150;
	fma.rn.f32 	%f370, %f369, 0f3BBB989D, 0f3F000000;
	cvt.sat.f32.f32 	%f371, %f370;
	fma.rm.f32 	%f372, %f371, %f155, %f154;
	add.f32 	%f373, %f372, 0fCB40007F;
	neg.f32 	%f374, %f373;
	fma.rn.f32 	%f375, %f369, 0f3FB8AA3B, %f374;
	fma.rn.f32 	%f376, %f369, 0f32A57060, %f375;
	mov.b32 	%r75, %f372;
	shl.b32 	%r76, %r75, 23;
	mov.b32 	%f377, %r76;
	ex2.approx.ftz.f32 	%f378, %f376;
	mul.f32 	%f379, %f378, %f377;
	add.f32 	%f380, %f368, %f379;
	sub.f32 	%f381, %f461, %f150;
	fma.rn.f32 	%f382, %f381, 0f3BBB989D, 0f3F000000;
	cvt.sat.f32.f32 	%f383, %f382;
	fma.rm.f32 	%f384, %f383, %f155, %f154;
	add.f32 	%f385, %f384, 0fCB40007F;
	neg.f32 	%f386, %f385;
	fma.rn.f32 	%f387, %f381, 0f3FB8AA3B, %f386;
	fma.rn.f32 	%f388, %f381, 0f32A57060, %f387;
	mov.b32 	%r77, %f384;
	shl.b32 	%r78, %r77, 23;
	mov.b32 	%f389, %r78;
	ex2.approx.ftz.f32 	%f390, %f388;
	mul.f32 	%f391, %f390, %f389;
	add.f32 	%f392, %f380, %f391;
	mov.b32 	%r79, %f392;
	shfl.sync.bfly.b32	%r80|%p29, %r79, 16, 31, -1;
	mov.b32 	%f393, %r80;
	add.f32 	%f394, %f392, %f393;
	mov.b32 	%r81, %f394;
	shfl.sync.bfly.b32	%r82|%p30, %r81, 8, 31, -1;
	mov.b32 	%f395, %r82;
	add.f32 	%f396, %f394, %f395;
	mov.b32 	%r83, %f396;
	shfl.sync.bfly.b32	%r84|%p31, %r83, 4, 31, -1;
	mov.b32 	%f397, %r84;
	add.f32 	%f398, %f396, %f397;
	mov.b32 	%r85, %f398;
	shfl.sync.bfly.b32	%r86|%p32, %r85, 2, 31, -1;
	mov.b32 	%f399, %r86;
	add.f32 	%f400, %f398, %f399;
	mov.b32 	%r87, %f400;
	shfl.sync.bfly.b32	%r88|%p33, %r87, 1, 31, -1;
	mov.b32 	%f401, %r88;
	add.f32 	%f402, %f400, %f401;
	div.rn.f32 	%f81, %f163, %f402;
	div.rn.f32 	%f82, %f175, %f402;
	div.rn.f32 	%f83, %f187, %f402;
	div.rn.f32 	%f84, %f199, %f402;
	div.rn.f32 	%f85, %f211, %f402;
	div.rn.f32 	%f86, %f223, %f402;
	div.rn.f32 	%f87, %f235, %f402;
	div.rn.f32 	%f88, %f247, %f402;
	div.rn.f32 	%f89, %f259, %f402;
	div.rn.f32 	%f90, %f271, %f402;
	div.rn.f32 	%f91, %f283, %f402;
	div.rn.f32 	%f92, %f295, %f402;
	div.rn.f32 	%f93, %f307, %f402;
	div.rn.f32 	%f94, %f319, %f402;
	div.rn.f32 	%f95, %f331, %f402;
	div.rn.f32 	%f96, %f343, %f402;
	div.rn.f32 	%f97, %f355, %f402;
	div.rn.f32 	%f98, %f367, %f402;
	div.rn.f32 	%f99, %f379, %f402;
	div.rn.f32 	%f100, %f391, %f402;
	mad.lo.s64 	%rd42, %rd50, %rd26, %rd41;
	cvta.to.global.u64 	%rd43, %rd25;
	shl.b64 	%rd44, %rd42, 1;
	add.s64 	%rd21, %rd43, %rd44;
	@%p23 bra 	$L__BB415_46;
	// begin inline asm
	{  cvt.rn.bf16.f32 %rs21, %f81;}

	// end inline asm
	st.global.u16 	[%rd21], %rs21;
$L__BB415_46:
	cvt.u64.u32 	%rd45, %r25;
	setp.le.s64 	%p34, %rd28, %rd45;
	@%p34 bra 	$L__BB415_48;
	// begin inline asm
	{  cvt.rn.bf16.f32 %rs22, %f82;}

	// end inline asm
	st.global.u16 	[%rd21+64], %rs22;
$L__BB415_48:
	setp.le.s64 	%p35, %rd28, %rd2;
	@%p35 bra 	$L__BB415_50;
	// begin inline asm
	{  cvt.rn.bf16.f32 %rs23, %f83;}

	// end inline asm
	st.global.u16 	[%rd21+128], %rs23;
$L__BB415_50:
	setp.le.s64 	%p36, %rd28, %rd3;
	@%p36 bra 	$L__BB415_52;
	// begin inline asm
	{  cvt.rn.bf16.f32 %rs24, %f84;}

	// end inline asm
	st.global.u16 	[%rd21+192], %rs24;
$L__BB415_52:
	setp.le.s64 	%p37, %rd28, %rd4;
	@%p37 bra 	$L__BB415_54;
	// begin inline asm
	{  cvt.rn.bf16.f32 %rs25, %f85;}

	// end inline asm
	st.global.u16 	[%rd21+256], %rs25;
$L__BB415_54:
	setp.le.s64 	%p38, %rd28, %rd5;
	@%p38 bra 	$L__BB415_56;
	// begin inline asm
	{  cvt.rn.bf16.f32 %rs26, %f86;}

	// end inline asm
	st.global.u16 	[%rd21+320], %rs26;
$L__BB415_56:
	setp.le.s64 	%p39, %rd28, %rd6;
	@%p39 bra 	$L__BB415_58;
	// begin inline asm
	{  cvt.rn.bf16.f32 %rs27, %f87;}

	// end inline asm
	st.global.u16 	[%rd21+384], %rs27;
$L__BB415_58:
	setp.le.s64 	%p40, %rd28, %rd7;
	@%p40 bra 	$L__BB415_60;
	// begin inline asm
	{  cvt.rn.bf16.f32 %rs28, %f88;}

	// end inline asm
	st.global.u16 	[%rd21+448], %rs28;
$L__BB415_60:
	setp.le.s64 	%p41, %rd28, %rd8;
	@%p41 bra 	$L__BB415_62;
	// begin inline asm
	{  cvt.rn.bf16.f32 %rs29, %f89;}

	// end inline asm
	st.global.u16 	[%rd21+512], %rs29;
$L__BB415_62:
	cvt.u64.u32 	%rd46, %r27;
	setp.le.s64 	%p42, %rd28, %rd46;
	@%p42 bra 	$L__BB415_64;
	// begin inline asm
	{  cvt.rn.bf16.f32 %rs30, %f90;}

	// end inline asm
	st.global.u16 	[%rd21+576], %rs30;
$L__BB415_64:
	setp.le.s64 	%p43, %rd28, %rd9;
	@%p43 bra 	$L__BB415_66;
	// begin inline asm
	{  cvt.rn.bf16.f32 %rs31, %f91;}

	// end inline asm
	st.global.u16 	[%rd21+640], %rs31;
$L__BB415_66:
	setp.le.s64 	%p44, %rd28, %rd10;
	@%p44 bra 	$L__BB415_68;
	// begin inline asm
	{  cvt.rn.bf16.f32 %rs32, %f92;}

	// end inline asm
	st.global.u16 	[%rd21+704], %rs32;
$L__BB415_68:
	setp.le.s64 	%p45, %rd28, %rd11;
	@%p45 bra 	$L__BB415_70;
	// begin inline asm
	{  cvt.rn.bf16.f32 %rs33, %f93;}

	// end inline asm
	st.global.u16 	[%rd21+768], %rs33;
$L__BB415_70:
	setp.le.s64 	%p46, %rd28, %rd12;
	@%p46 bra 	$L__BB415_72;
	// begin inline asm
	{  cvt.rn.bf16.f32 %rs34, %f94;}

	// end inline asm
	st.global.u16 	[%rd21+832], %rs34;
$L__BB415_72:
	setp.le.s64 	%p47, %rd28, %rd13;
	@%p47 bra 	$L__BB415_74;
	// begin inline asm
	{  cvt.rn.bf16.f32 %rs35, %f95;}

	// end inline asm
	st.global.u16 	[%rd21+896], %rs35;
$L__BB415_74:
	setp.le.s64 	%p48, %rd28, %rd14;
	@%p48 bra 	$L__BB415_76;
	// begin inline asm
	{  cvt.rn.bf16.f32 %rs36, %f96;}

	// end inline asm
	st.global.u16 	[%rd21+960], %rs36;
$L__BB415_76:
	setp.le.s64 	%p49, %rd28, %rd15;
	@%p49 bra 	$L__BB415_78;
	// begin inline asm
	{  cvt.rn.bf16.f32 %rs37, %f97;}

	// end inline asm
	st.global.u16 	[%rd21+1024], %rs37;
$L__BB415_78:
	setp.le.s64 	%p50, %rd28, %rd16;
	@%p50 bra 	$L__BB415_80;
	// begin inline asm
	{  cvt.rn.bf16.f32 %rs38, %f98;}

	// end inline asm
	st.global.u16 	[%rd21+1088], %rs38;
$L__BB415_80:
	setp.le.s64 	%p51, %rd28, %rd17;
	@%p51 bra 	$L__BB415_82;
	// begin inline asm
	{  cvt.rn.bf16.f32 %rs39, %f99;}

	// end inline asm
	st.global.u16 	[%rd21+1152], %rs39;
$L__BB415_82:
	setp.le.s64 	%p52, %rd28, %rd18;
	@%p52 bra 	$L__BB415_84;
	// begin inline asm
	{  cvt.rn.bf16.f32 %rs40, %f100;}

	// end inline asm
	st.global.u16 	[%rd21+1216], %rs40;
$L__BB415_84:
	ld.param.u64 	%rd49, [_Z15SoftmaxWarpImplI10DirectLoadI13__nv_bfloat16fE11DirectStoreIfS1_EfLi1ELi20ELi32ELi1ELb1EL9Algorithm0EEvT_T0_ll_param_2];
	cvt.s64.s32 	%rd47, %r95;
	add.s64 	%rd50, %rd50, %rd47;
	setp.lt.s64 	%p53, %rd50, %rd49;
	@%p53 bra 	$L__BB415_4;
$L__BB415_85:
	ret;

}
	// .globl	_Z15SoftmaxWarpImplI10DirectLoadI13__nv_bfloat16fE11DirectStoreIfS1_EfLi1ELi21ELi32ELi1ELb0EL9Algorithm0EEvT_T0_ll
.visible .entry _Z15SoftmaxWarpImplI10DirectLoadI13__nv_bfloat16fE11DirectStoreIfS1_EfLi1ELi21ELi32ELi1ELb0EL9Algorithm0EEvT_T0_ll(
	.param .align 8 .b8 _Z15SoftmaxWarpImplI10DirectLoadI13__nv_bfloat16fE11DirectStoreIfS1_EfLi1ELi21ELi32ELi1ELb0EL9Algorithm0EEvT_T0_ll_param_0[16],
	.param .align 8 .b8 _Z15SoftmaxWarpImplI10DirectLoadI13__nv_bfloat16fE11DirectStoreIfS1_EfLi1ELi21ELi32ELi1ELb0EL9Algorithm0EEvT_T0_ll_param_1[16],
	.param .u64 _Z15SoftmaxWarpImplI10DirectLoadI13__nv_bfloat16fE11DirectStoreIfS1_EfLi1ELi21ELi32ELi1ELb0EL9Algorithm0EEvT_T0_ll_param_2,
	.param .u64 _Z15SoftmaxWarpImplI10DirectLoadI13__nv_bfloat16fE11DirectStoreIfS1_EfLi1ELi21ELi32ELi1ELb0EL9Algorithm0EEvT_T0_ll_param_3
)
{
	.reg .pred 	%p<14>;
	.reg .b16 	%rs<43>;
	.reg .b32 	%r<70>;
	.reg .b32 	%f<338>;
	.reg .b64 	%rd<28>;

	ld.param.u64 	%rd12, [_Z15SoftmaxWarpImplI10DirectLoadI13__nv_bfloat16fE11DirectStoreIfS1_EfLi1ELi21ELi32ELi1ELb0EL9Algorithm0EEvT_T0_ll_param_0+8];
	ld.param.u64 	%rd11, [_Z15SoftmaxWarpImplI10DirectLoadI13__nv_bfloat16fE11DirectStoreIfS1_EfLi1ELi21ELi32ELi1ELb0EL9Algorithm0EEvT_T0_ll_param_0];
	ld.param.u64 	%rd2, [_Z15SoftmaxWarpImplI10DirectLoadI13__nv_bfloat16fE11DirectStoreIfS1_EfLi1ELi21ELi32ELi1ELb0EL9Algorithm0EEvT_T0_ll_param_1];
	ld.param.u64 	%rd3, [_Z15SoftmaxWarpImplI10DirectLoadI13__nv_bfloat16fE11DirectStoreIfS1_EfLi1ELi21ELi32ELi1ELb0EL9Algorithm0EEvT_T0_ll_param_1+8];
	ld.param.u64 	%rd13, [_Z15SoftmaxWarpImplI10DirectLoadI13__nv_bfloat16fE11DirectStoreIfS1_EfLi1ELi21ELi32ELi1ELb0EL9Algorithm0EEvT_T0_ll_param_2];
	ld.param.u64 	%rd14, [_Z15SoftmaxWarpImplI10DirectLoadI13__nv_bfloat16fE11DirectStoreIfS1_EfLi1ELi21ELi32ELi1ELb0EL9Algorithm0EEvT_T0_ll_param_3];
	setp.lt.s64 	%p1, %rd14, 673;
	@%p1 bra 	$L__BB416_2;
	mov.u64 	%rd15, $str;
	cvta.global.u64 	%rd16, %rd15;
	mov.u64 	%rd17, $str$1;
	cvta.global.u64 	%rd18, %rd17;
	mov.u64 	%rd19, __unnamed_407;
	cvta.global.u64 	%rd20, %rd19;
	{ // callseq 406, 0
	.param .b64 param0;
	st.param.b64 	[param0], %rd16;
	.param .b64 param1;
	st.param.b64 	[param1], %rd18;
	.param .b32 param2;
	st.param.b32 	[param2], 358;
	.param .b64 param3;
	st.param.b64 	[param3], %rd20;
	.param .b64 param4;
	st.param.b64 	[param4], 1;
	call.uni 
	__assertfail, 
	(
	param0, 
	param1, 
	param2, 
	param3, 
	param4
	);
	} // callseq 406
$L__BB416_2:
	mov.u32 	%r2, %nctaid.x;
	mov.u32 	%r3, %ntid.y;
	mul.lo.s32 	%r1, %r2, %r3;
	mov.u32 	%r4, %ctaid.x;
	mov.u32 	%r5, %tid.y;
	mad.lo.s32 	%r6, %r4, %r3, %r5;
	cvt.s64.s32 	%rd27, %r6;
	setp.le.s64 	%p2, %rd13, %rd27;
	@%p2 bra 	$L__BB416_5;
	mov.u32 	%r7, %tid.x;
	cvt.u64.u32 	%rd5, %r7;
	cvta.to.global.u64 	%rd6, %rd2;
	cvta.to.global.u64 	%rd7, %rd11;
	cvt.s64.s32 	%rd8, %r1;
$L__BB416_4:
	mad.lo.s64 	%rd21, %rd27, %rd12, %rd5;
	shl.b64 	%rd22, %rd21, 1;
	add.s64 	%rd23, %rd7, %rd22;
	ld.global.u16 	%rs1, [%rd23];
	// begin inline asm
	{ cvt.f32.bf16 %f1, %rs1;}

	// end inline asm
	max.f32 	%f43, %f1, 0fFF800000;
	ld.global.u16 	%rs2, [%rd23+64];
	// begin inline asm
	{ cvt.f32.bf16 %f2, %rs2;}

	// end inline asm
	max.f32 	%f44, %f43, %f2;
	ld.global.u16 	%rs3, [%rd23+128];
	// begin inline asm
	{ cvt.f32.bf16 %f3, %rs3;}

	// end inline asm
	max.f32 	%f45, %f44, %f3;
	ld.global.u16 	%rs4, [%rd23+192];
	// begin inline asm
	{ cvt.f32.bf16 %f4, %rs4;}

	// end inline asm
	max.f32 	%f46, %f45, %f4;
	ld.global.u16 	%rs5, [%rd23+256];
	// begin inline asm
	{ cvt.f32.bf16 %f5, %rs5;}

	// end inline asm
	max.f32 	%f47, %f46, %f5;
	ld.global.u16 	%rs6, [%rd23+320];
	// begin inline asm
	{ cvt.f32.bf16 %f6, %rs6;}

	// end inline asm
	max.f32 	%f48, %f47, %f6;
	ld.global.u16 	%rs7, [%rd23+384];
	// begin inline asm
	{ cvt.f32.bf16 %f7, %rs7;}

	// end inline asm
	max.f32 	%f49, %f48, %f7;
	ld.global.u16 	%rs8, [%rd23+448];
	// begin inline asm
	{ cvt.f32.bf16 %f8, %rs8;}

	// end inline asm
	max.f32 	%f50, %f49, %f8;
	ld.global.u16 	%rs9, [%rd23+512];
	// begin inline asm
	{ cvt.f32.bf16 %f9, %rs9;}

	// end inline asm
	max.f32 	%f51, %f50, %f9;
	ld.global.u16 	%rs10, [%rd23+576];
	// begin inline asm
	{ cvt.f32.bf16 %f10, %rs10;}

	// end inline asm
	max.f32 	%f52, %f51, %f10;
	ld.global.u16 	%rs11, [%rd23+640];
	// begin inline asm
	{ cvt.f32.bf16 %f11, %rs11;}

	// end inline asm
	max.f32 	%f53, %f52, %f11;
	ld.global.u16 	%rs12, [%rd23+704];
	// begin inline asm
	{ cvt.f32.bf16 %f12, %rs12;}

	// end inline asm
	max.f32 	%f54, %f53, %f12;
	ld.global.u16 	%rs13, [%rd23+768];
	// begin inline asm
	{ cvt.f32.bf16 %f13, %rs13;}

	// end inline asm
	max.f32 	%f55, %f54, %f13;
	ld.global.u16 	%rs14, [%rd23+832];
	// begin inline asm
	{ cvt.f32.bf16 %f14, %rs14;}

	// end inline asm
	max.f32 	%f56, %f55, %f14;
	ld.global.u16 	%rs15, [%rd23+896];
	// begin inline asm
	{ cvt.f32.bf16 %f15, %rs15;}

	// end inline asm
	max.f32 	%f57, %f56, %f15;
	ld.global.u16 	%rs16, [%rd23+960];
	// begin inline asm
	{ cvt.f32.bf16 %f16, %rs16;}

	// end inline asm
	max.f32 	%f58, %f57, %f16;
	ld.global.u16 	%rs17, [%rd23+1024];
	// begin inline asm
	{ cvt.f32.bf16 %f17, %rs17;}

	// end inline asm
	max.f32 	%f59, %f58, %f17;
	ld.global.u16 	%rs18, [%rd23+1088];
	// begin inline asm
	{ cvt.f32.bf16 %f18, %rs18;}

	// end inline asm
	max.f32 	%f60, %f59, %f18;
	ld.global.u16 	%rs19, [%rd23+1152];
	// begin inline asm
	{ cvt.f32.bf16 %f19, %rs19;}

	// end inline asm
	max.f32 	%f61, %f60, %f19;
	ld.global.u16 	%rs20, [%rd23+1216];
	// begin inline asm
	{ cvt.f32.bf16 %f20, %rs20;}

	// end inline asm
	max.f32 	%f62, %f61, %f20;
	ld.global.u16 	%rs21, [%rd23+1280];
	// begin inline asm
	{ cvt.f32.bf16 %f21, %rs21;}

	// end inline asm
	max.f32 	%f63, %f62, %f21;
	mov.b32 	%r8, %f63;
	shfl.sync.bfly.b32	%r9|%p3, %r8, 16, 31, -1;
	mov.b32 	%f64, %r9;
	max.f32 	%f65, %f63, %f64;
	mov.b32 	%r10, %f65;
	shfl.sync.bfly.b32	%r11|%p4, %r10, 8, 31, -1;
	mov.b32 	%f66, %r11;
	max.f32 	%f67, %f65, %f66;
	mov.b32 	%r12, %f67;
	shfl.sync.bfly.b32	%r13|%p5, %r12, 4, 31, -1;
	mov.b32 	%f68, %r13;
	max.f32 	%f69, %f67, %f68;
	mov.b32 	%r14, %f69;
	shfl.sync.bfly.b32	%r15|%p6, %r14, 2, 31, -1;
	mov.b32 	%f70, %r15;
	max.f32 	%f71, %f69, %f70;
	mov.b32 	%r16, %f71;
	shfl.sync.bfly.b32	%r17|%p7, %r16, 1, 31, -1;
	mov.b32 	%f72, %r17;
	max.f32 	%f73, %f71, %f72;
	sub.f32 	%f74, %f1, %f73;
	fma.rn.f32 	%f75, %f74, 0f3BBB989D, 0f3F000000;
	cvt.sat.f32.f32 	%f76, %f75;
	mov.f32 	%f77, 0f4B400001;
	mov.f32 	%f78, 0f437C0000;
	fma.rm.f32 	%f79, %f76, %f78, %f77;
	add.f32 	%f80, %f79, 0fCB40007F;
	neg.f32 	%f81, %f80;
	fma.rn.f32 	%f82, %f74, 0f3FB8AA3B, %f81;
	fma.rn.f32 	%f83, %f74, 0f32A57060, %f82;
	mov.b32 	%r18, %f79;
	shl.b32 	%r19, %r18, 23;
	mov.b32 	%f84, %r19;
	ex2.approx.ftz.f32 	%f85, %f83;
	mul.f32 	%f86, %f85, %f84;
	add.f32 	%f87, %f86, 0f00000000;
	sub.f32 	%f88, %f2, %f73;
	fma.rn.f32 	%f89, %f88, 0f3BBB989D, 0f3F000000;
	cvt.sat.f32.f32 	%f90, %f89;
	fma.rm.f32 	%f91, %f90, %f78, %f77;
	add.f32 	%f92, %f91, 0fCB40007F;
	neg.f32 	%f93, %f92;
	fma.rn.f32 	%f94, %f88, 0f3FB8AA3B, %f93;
	fma.rn.f32 	%f95, %f88, 0f32A57060, %f94;
	mov.b32 	%r20, %f91;
	shl.b32 	%r21, %r20, 23;
	mov.b32 	%f96, %r21;
	ex2.approx.ftz.f32 	%f97, %f95;
	mul.f32 	%f98, %f97, %f96;
	add.f32 	%f99, %f87, %f98;
	sub.f32 	%f100, %f3, %f73;
	fma.rn.f32 	%f101, %f100, 0f3BBB989D, 0f3F000000;
	cvt.sat.f32.f32 	%f102, %f101;
	fma.rm.f32 	%f103, %f102, %f78, %f77;
	add.f32 	%f104, %f103, 0fCB40007F;
	neg.f32 	%f105, %f104;
	fma.rn.f32 	%f106, %f100, 0f3FB8AA3B, %f105;
	fma.rn.f32 	%f107, %f100, 0f32A57060, %f106;
	mov.b32 	%r22, %f103;
	shl.b32 	%r23, %r22, 23;
	mov.b32 	%f108, %r23;
	ex2.approx.ftz.f32 	%f109, %f107;
	mul.f32 	%f110, %f109, %f108;
	add.f32 	%f111, %f99, %f110;
	sub.f32 	%f112, %f4, %f73;
	fma.rn.f32 	%f113, %f112, 0f3BBB989D, 0f3F000000;
	cvt.sat.f32.f32 	%f114, %f113;
	fma.rm.f32 	%f115, %f114, %f78, %f77;
	add.f32 	%f116, %f115, 0fCB40007F;
	neg.f32 	%f117, %f116;
	fma.rn.f32 	%f118, %f112, 0f3FB8AA3B, %f117;
	fma.rn.f32 	%f119, %f112, 0f32A57060, %f118;
	mov.b32 	%r24, %f115;
	shl.b32 	%r25, %r24, 23;
	mov.b32 	%f120, %r25;
	ex2.approx.ftz.f32 	%f121, %f119;
	mul.f32 	%f122, %f121, %f120;
	add.f32 	%f123, %f111, %f122;
	sub.f32 	%f124, %f5, %f73;
	fma.rn.f32 	%f125, %f124, 0f3BBB989D, 0f3F000000;
	cvt.sat.f32.f32 	%f126, %f125;
	fma.rm.f32 	%f127, %f126, %f78, %f77;
	add.f32 	%f128, %f127, 0fCB40007F;
	neg.f32 	%f129, %f128;
	fma.rn.f32 	%f130, %f124, 0f3FB8AA3B, %f129;
	fma.rn.f32 	%f131, %f124, 0f32A57060, %f130;
	mov.b32 	%r26, %f127;
	shl.b32 	%r27, %r26, 23;
	mov.b32 	%f132, %r27;
	ex2.approx.ftz.f32 	%f133, %f131;
	mul.f32 	%f134, %f133, %f132;
	add.f32 	%f135, %f123, %f134;
	sub.f32 	%f136, %f6, %f73;
	fma.rn.f32 	%f137, %f136, 0f3BBB989D, 0f3F000000;
	cvt.sat.f32.f32 	%f138, %f137;
	fma.rm.f32 	%f139, %f138, %f78, %f77;
	add.f32 	%f140, %f139, 0fCB40007F;
	neg.f32 	%f141, %f140;
	fma.rn.f32 	%f142, %f136, 0f3FB8AA3B, %f141;
	fma.rn.f32 	%f143, %f136, 0f32A57060, %f142;
	mov.b32 	%r28, %f139;
	shl.b32 	%r29, %r28, 23;
	mov.b32 	%f144, %r29;
	ex2.approx.ftz.f32 	%f145, %f143;
	mul.f32 	%f146, %f145, %f144;
	add.f32 	%f147, %f135, %f146;
	sub.f32 	%f148, %f7, %f73;
	fma.rn.f32 	%f149, %f148, 0f3BBB989D, 0f3F000000;
	cvt.sat.f32.f32 	%f150, %f149;
	fma.rm.f32 	%f151, %f150, %f78, %f77;
	add.f32 	%f152, %f151, 0fCB40007F;
	neg.f32 	%f153, %f152;
	fma.rn.f32 	%f154, %f148, 0f3FB8AA3B, %f153;
	fma.rn.f32 	%f155, %f148, 0f32A57060, %f154;
	mov.b32 	%r30, %f151;
	shl.b32 	%r31, %r30, 23;
	mov.b32 	%f156, %r31;
	ex2.approx.ftz.f32 	%f157, %f155;
	mul.f32 	%f158, %f157, %f156;
	add.f32 	%f159, %f147, %f158;
	sub.f32 	%f160, %f8, %f73;
	fma.rn.f32 	%f161, %f160, 0f3BBB989D, 0f3F000000;
	cvt.sat.f32.f32 	%f162, %f161;
	fma.rm.f32 	%f163, %f162, %f78, %f77;
	add.f32 	%f164, %f163, 0fCB40007F;
	neg.f32 	%f165, %f164;
	fma.rn.f32 	%f166, %f160, 0f3FB8AA3B, %f165;
	fma.rn.f32 	%f167, %f160, 0f32A57060, %f166;
	mov.b32 	%r32, %f163;
	shl.b32 	%r33, %r32, 23;
	mov.b32 	%f168, %r33;
	ex2.approx.ftz.f32 	%f169, %f167;
	mul.f32 	%f170, %f169, %f168;
	add.f32 	%f171, %f159, %f170;
	sub.f32 	%f172, %f9, %f73;
	fma.rn.f32 	%f173, %f172, 0f3BBB989D, 0f3F000000;
	cvt.sat.f32.f32 	%f174, %f173;
	fma.rm.f32 	%f175, %f174, %f78, %f77;
	add.f32 	%f176, %f175, 0fCB40007F;
	neg.f32 	%f177, %f176;
	fma.rn.f32 	%f178, %f172, 0f3FB8AA3B, %f177;
	fma.rn.f32 	%f179, %f172, 0f32A57060, %f178;
	mov.b32 	%r34, %f175;
	shl.b32 	%r35, %r34, 23;
	mov.b32 	%f180, %r35;
	ex2.approx.ftz.f32 	%f181, %f179;
	mul.f32 	%f182, %f181, %f180;
	add.f32 	%f183, %f171, %f182;
	sub.f32 	%f184, %f10, %f73;
	fma.rn.f32 	%f185, %f184, 0f3BBB989D, 0f3F000000;
	cvt.sat.f32.f32 	%f186, %f185;
	fma.rm.f32 	%f187, %f186, %f78, %f77;
	add.f32 	%f188, %f187, 0fCB40007F;
	neg.f32 	%f189, %f188;
	fma.rn.f32 	%f190, %f184, 0f3FB8AA3B, %f189;
	fma.rn.f32 	%f191, %f184, 0f32A57060, %f190;
	mov.b32 	%r36, %f187;
	shl.b32 	%r37, %r36, 23;
	mov.b32 	%f192, %r37;
	ex2.approx.ftz.f32 	%f193, %f191;
	mul.f32 	%f194, %f193, %f192;
	add.f32 	%f195, %f183, %f194;
	sub.f32 	%f196, %f11, %f73;
	fma.rn.f32 	%f197, %f196, 0f3BBB989D, 0f3F000000;
	cvt.sat.f32.f32 	%f198, %f197;
	fma.rm.f32 	%f199, %f198, %f78, %f77;
	add.f32 	%f200, %f199, 0fCB40007F;
	neg.f32 	%f201, %f200;
	fma.rn.f32 	%f202, %f196, 0f3FB8AA3B, %f201;
	fma.rn.f32 	%f203, %f196, 0f32A57060, %f202;
	mov.b32 	%r38, %f199;
	shl.b32 	%r39, %r38, 23;
	mov.b32 	%f204, %r39;
	ex2.approx.ftz.f32 	%f205, %f203;
	mul.f32 	%f206, %f205, %f204;
	add.f32 	%f207, %f195, %f206;
	sub.f32 	%f208, %f12, %f73;
	fma.rn.f32 	%f209, %f208, 0f3BBB989D, 0f3F000000;
	cvt.sat.f32.f32 	%f210, %f209;
	fma.rm.f32 	%f211, %f210, %f78, %f77;
	add.f32 	%f212, %f211, 0fCB40007F;
	neg.f32 	%f213, %f212;
	fma.rn.f32 	%f214, %f208, 0f3FB8AA3B, %f213;
	fma.rn.f32 	%f215, %f208, 0f32A57060, %f214;
	mov.b32 	%r40, %f211;
	shl.b32 	%r41, %r40, 23;
	mov.b32 	%f216, %r41;
	ex2.approx.ftz.f32 	%f217, %f215;
	mul.f32 	%f218, %f217, %f216;
	add.f32 	%f219, %f207, %f218;
	sub.f32 	%f220, %f13, %f73;
	fma.rn.f32 	%f221, %f220, 0f3BBB989D, 0f3F000000;
	cvt.sat.f32.f32 	%f222, %f221;
	fma.rm.f32 	%f223, %f222, %f78, %f77;
	add.f32 	%f224, %f223, 0fCB40007F;
	neg.f32 	%f225, %f224;
	fma.rn.f32 	%f226, %f220, 0f3FB8AA3B, %f225;
	fma.rn.f32 	%f227, %f220, 0f32A57060, %f226;
	mov.b32 	%r42, %f223;
	shl.b32 	%r43, %r42, 23;
	mov.b32 	%f228, %r43;
	ex2.approx.ftz.f32 	%f229, %f227;
	mul.f32 	%f230, %f229, %f228;
	add.f32 	%f231, %f219, %f230;
	sub.f32 	%f232, %f14, %f73;
	fma.rn.f32 	%f233, %f232, 0f3BBB989D, 0f3F000000;
	cvt.sat.f32.f32 	%f234, %f233;
	fma.rm.f32 	%f235, %f234, %f78, %f77;
	add.f32 	%f236, %f235, 0fCB40007F;
	neg.f32 	%f237, %f236;
	fma.rn.f32 	%f238, %f232, 0f3FB8AA3B, %f237;
	fma.rn.f32 	%f239, %f232, 0f32A57060, %f238;
	mov.b32 	%r44, %f235;
	shl.b32 	%r45, %r44, 23;
	mov.b32 	%f240, %r45;
	ex2.approx.ftz.f32 	%f241, %f239;
	mul.f32 	%f242, %f241, %f240;
	add.f32 	%f243, %f231, %f242;
	sub.f32 	%f244, %f15, %f73;
	fma.rn.f32 	%f245, %f244, 0f3BBB989D, 0f3F000000;
	cvt.sat.f32.f32 	%f246, %f245;
	fma.rm.f32 	%f247, %f246, %f78, %f77;
	add.f32 	%f248, %f247, 0fCB40007F;
	neg.f32 	%f249, %f248;
	fma.rn.f32 	%f250, %f244, 0f3FB8AA3B, %f249;
	fma.rn.f32 	%f251, %f244, 0f32A57060, %f250;
	mov.b32 	%r46, %f247;
	shl.b32 	%r47, %r46, 23;
	mov.b32 	%f252, %r47;
	ex2.approx.ftz.f32 	%f253, %f251;
	mul.f32 	%f254, %f253, %f252;
	add.f32 	%f255, %f243, %f254;
	sub.f32 	%f256, %f16, %f73;
	fma.rn.f32 	%f257, %f256, 0f3BBB989D, 0f3F000000;
	cvt.sat.f32.f32 	%f258, %f257;
	fma.rm.f32 	%f259, %f258, %f78, %f77;
	add.f32 	%f260, %f259, 0fCB40007F;
	neg.f32 	%f261, %f260;
	fma.rn.f32 	%f262, %f256, 0f3FB8AA3B, %f261;
	fma.rn.f32 	%f263, %f256, 0f32A57060, %f262;
	mov.b32 	%r48, %f259;
	shl.b32 	%r49, %r48, 23;
	mov.b32 	%f264, %r49;
	ex2.approx.ftz.f32 	%f265, %f263;
	mul.f32 	%f266, %f265, %f264;
	add.f32 	%f267, %f255, %f266;
	sub.f32 	%f268, %f17, %f73;
	fma.rn.f32 	%f269, %f268, 0f3BBB989D, 0f3F000000;
	cvt.sat.f32.f32 	%f270, %f269;
	fma.rm.f32 	%f271, %f270, %f78, %f77;
	add.f32 	%f272, %f271, 0fCB40007F;
	neg.f32 	%f273, %f272;
	fma.rn.f32 	%f274, %f268, 0f3FB8AA3B, %f273;
	fma.rn.f32 	%f275, %f268, 0f32A57060, %f274;
	mov.b32 	%r50, %f271;
	shl.b32 	%r51, %r50, 23;
	mov.b32 	%f276, %r51;
	ex2.approx.ftz.f32 	%f277, %f275;
	mul.f32 	%f278, %f277, %f276;
	add.f32 	%f279, %f267, %f278;
	sub.f32 	%f280, %f18, %f73;
	fma.rn.f32 	%f281, %f280, 0f3BBB989D, 0f3F000000;
	cvt.sat.f32.f32 	%f282, %f281;
	fma.rm.f32 	%f283, %f282, %f78, %f77;
	add.f32 	%f284, %f283, 0fCB40007F;
	neg.f32 	%f285, %f284;
	fma.rn.f32 	%f286, %f280, 0f3FB8AA3B, %f285;
	fma.rn.f32 	%f287, %f280, 0f32A57060, %f286;
	mov.b32 	%r52, %f283;
	shl.b32 	%r53, %r52, 23;
	mov.b32 	%f288, %r53;
	ex2.approx.ftz.f32 	%f289, %f287;
	mul.f32 	%f290, %f289, %f288;
	add.f32 	%f291, %f279, %f290;
	sub.f32 	%f292, %f19, %f73;
	fma.rn.f32 	%f293, %f292, 0f3BBB989D, 0f3F000000;
	cvt.sat.f32.f32 	%f294, %f293;
	fma.rm.f32 	%f295, %f294, %f78, %f77;
	add.f32 	%f296, %f295, 0fCB40007F;
	neg.f32 	%f297, %f296;
	fma.rn.f32 	%f298, %f292, 0f3FB8AA3B, %f297;
	fma.rn.f32 	%f299, %f292, 0f32A57060, %f298;
	mov.b32 	%r54, %f295;
	shl.b32 	%r55, %r54, 23;
	mov.b32 	%f300, %r55;
	ex2.approx.ftz.f32 	%f301, %f299;
	mul.f32 	%f302, %f301, %f300;
	add.f32 	%f303, %f291, %f302;
	sub.f32 	%f304, %f20, %f73;
	fma.rn.f32 	%f305, %f304, 0f3BBB989D, 0f3F000000;
	cvt.sat.f32.f32 	%f306, %f305;
	fma.rm.f32 	%f307, %f306, %f78, %f77;
	add.f32 	%f308, %f307, 0fCB40007F;
	neg.f32 	%f309, %f308;
	fma.rn.f32 	%f310, %f304, 0f3FB8AA3B, %f309;
	fma.rn.f32 	%f311, %f304, 0f32A57060, %f310;
	mov.b32 	%r56, %f307;
	shl.b32 	%r57, %r56, 23;
	mov.b32 	%f312, %r57;
	ex2.approx.ftz.f32 	%f313, %f311;
	mul.f32 	%f314, %f313, %f312;
	add.f32 	%f315, %f303, %f314;
	sub.f32 	%f316, %f21, %f73;
	fma.rn.f32 	%f317, %f316, 0f3BBB989D, 0f3F000000;
	cvt.sat.f32.f32 	%f318, %f317;
	fma.rm.f32 	%f319, %f318, %f78, %f77;
	add.f32 	%f320, %f319, 0fCB40007F;
	neg.f32 	%f321, %f320;
	fma.rn.f32 	%f322, %f316, 0f3FB8AA3B, %f321;
	fma.rn.f32 	%f323, %f316, 0f32A57060, %f322;
	mov.b32 	%r58, %f319;
	shl.b32 	%r59, %r58, 23;
	mov.b32 	%f324, %r59;
	ex2.approx.ftz.f32 	%f325, %f323;
	mul.f32 	%f326, %f325, %f324;
	add.f32 	%f327, %f315, %f326;
	mov.b32 	%r60, %f327;
	shfl.sync.bfly.b32	%r61|%p8, %r60, 16, 31, -1;
	mov.b32 	%f328, %r61;
	add.f32 	%f329, %f327, %f328;
	mov.b32 	%r62, %f329;
	shfl.sync.bfly.b32	%r63|%p9, %r62, 8, 31, -1;
	mov.b32 	%f330, %r63;
	add.f32 	%f331, %f329, %f330;
	mov.b32 	%r64, %f331;
	shfl.sync.bfly.b32	%r65|%p10, %r64, 4, 31, -1;
	mov.b32 	%f332, %r65;
	add.f32 	%f333, %f331, %f332;
	mov.b32 	%r66, %f333;
	shfl.sync.bfly.b32	%r67|%p11, %r66, 2, 31, -1;
	mov.b32 	%f334, %r67;
	add.f32 	%f335, %f333, %f334;
	mov.b32 	%r68, %f335;
	shfl.sync.bfly.b32	%r69|%p12, %r68, 1, 31, -1;
	mov.b32 	%f336, %r69;
	add.f32 	%f337, %f335, %f336;
	div.rn.f32 	%f22, %f86, %f337;
	div.rn.f32 	%f23, %f98, %f337;
	div.rn.f32 	%f24, %f110, %f337;
	div.rn.f32 	%f25, %f122, %f337;
	div.rn.f32 	%f26, %f134, %f337;
	div.rn.f32 	%f27, %f146, %f337;
	div.rn.f32 	%f28, %f158, %f337;
	div.rn.f32 	%f29, %f170, %f337;
	div.rn.f32 	%f30, %f182, %f337;
	div.rn.f32 	%f31, %f194, %f337;
	div.rn.f32 	%f32, %f206, %f337;
	div.rn.f32 	%f33, %f218, %f337;
	div.rn.f32 	%f34, %f230, %f337;
	div.rn.f32 	%f35, %f242, %f337;
	div.rn.f32 	%f36, %f254, %f337;
	div.rn.f32 	%f37, %f266, %f337;
	div.rn.f32 	%f38, %f278, %f337;
	div.rn.f32 	%f39, %f290, %f337;
	div.rn.f32 	%f40, %f302, %f337;
	div.rn.f32 	%f41, %f314, %f337;
	div.rn.f32 	%f42, %f326, %f337;
	mad.lo.s64 	%rd24, %rd27, %rd3, %rd5;
	// begin inline asm
	{  cvt.rn.bf16.f32 %rs22, %f22;}

	// end inline asm
	shl.b64 	%rd25, %rd24, 1;
	add.s64 	%rd26, %rd6, %rd25;
	st.global.u16 	[%rd26], %rs22;
	// begin inline asm
	{  cvt.rn.bf16.f32 %rs23, %f23;}

	// end inline asm
	st.global.u16 	[%rd26+64], %rs23;
	// begin inline asm
	{  cvt.rn.bf16.f32 %rs24, %f24;}

	// end inline asm
	st.global.u16 	[%rd26+128], %rs24;
	// begin inline asm
	{  cvt.rn.bf16.f32 %rs25, %f25;}

	// end inline asm
	st.global.u16 	[%rd26+192], %rs25;
	// begin inline asm
	{  cvt.rn.bf16.f32 %rs26, %f26;}

	// end inline asm
	st.global.u16 	[%rd26+256], %rs26;
	// begin inline asm
	{  cvt.rn.bf16.f32 %rs27, %f27;}

	// end inline asm
	st.global.u16 	[%rd26+320], %rs27;
	// begin inline asm
	{  cvt.rn.bf16.f32 %rs28, %f28;}

	// end inline asm
	st.global.u16 	[%rd26+384], %rs28;
	// begin inline asm
	{  cvt.rn.bf16.f32 %rs29, %f29;}

	// end inline asm
	st.global.u16 	[%rd26+448], %rs29;
	// begin inline asm
	{  cvt.rn.bf16.f32 %rs30, %f30;}

	// end inline asm
	st.global.u16 	[%rd26+512], %rs30;
	// begin inline asm
	{  cvt.rn.bf16.f32 %rs31, %f31;}

	// end inline asm
	st.global.u16 	[%rd26+576], %rs31;
	// begin inline asm
	{  cvt.rn.bf16.f32 %rs32, %f32;}

	// end inline asm
	st.global.u16 	[%rd26+640], %rs32;
	// begin inline asm
	{  cvt.rn.bf16.f32 %rs33, %f33;}

	// end inline asm
	st.global.u16 	[%rd26+704], %rs33;
	// begin inline asm
	{  cvt.rn.bf16.f32 %rs34, %f34;}

	// end inline asm
	st.global.u16 	[%rd26+768], %rs34;
	// begin inline asm
	{  cvt.rn.bf16.f32 %rs35, %f35;}

	// end inline asm
	st.global.u16 	[%rd26+832], %rs35;
	// begin inline asm
	{  cvt.rn.bf16.f32 %rs36, %f36;}

	// end inline asm
	st.global.u16 	[%rd26+896], %rs36;
	// begin inline asm
	{  cvt.rn.bf16.f32 %rs37, %f37;}

	// end inline asm
	st.global.u16 	[%rd26+960], %rs37;
	// begin inline asm
	{  cvt.rn.bf16.f32 %rs38, %f38;}

	// end inline asm
	st.global.u16 	[%rd26+1024], %rs38;
	// begin inline asm
	{  cvt.rn.bf16.f32 %rs39, %f39;}

	// end inline asm
	st.global.u16 	[%rd26+1088], %rs39;
	// begin inline asm
	{  cvt.rn.bf16.f32 %rs40, %f40;}

	// end inline asm
	st.global.u16 	[%rd26+1152], %rs40;
	// begin inline asm
	{  cvt.rn.bf16.f32 %rs41, %f41;}

	// end inline asm
	st.global.u16 	[%rd26+1216], %rs41;
	// begin inline asm
	{  cvt.rn.bf16.f32 %rs42, %f42;}

	// end inline asm
	st.global.u16 	[%rd26+1280], %rs42;
	add.s64 	%rd27, %rd27, %rd8;
	setp.lt.s64 	%p13, %rd27, %rd13;
	@%p13 bra 	$L__BB416_4;
$L__BB416_5:
	ret;

}
	// .globl	_Z15SoftmaxWarpImplI10DirectLoadI13__nv_bfloat16fE11DirectStoreIfS1_EfLi1ELi21ELi32ELi1ELb1EL9Algorithm0EEvT_T0_ll
.visible .entry _Z15SoftmaxWarpImplI10DirectLoadI13__nv_bfloat16fE11DirectStoreIfS1_EfLi1ELi21ELi32ELi1ELb1EL9Algorithm0EEvT_T0_ll(
	.param .align 8 .b8 _Z15SoftmaxWarpImplI10DirectLoadI13__nv_bfloat16fE11DirectStoreIfS1_EfLi1ELi21ELi32ELi1ELb1EL9Algorithm0EEvT_T0_ll_param_0[16],
	.param .align 8 .b8 _Z15SoftmaxWarpImplI10DirectLoadI13__nv_bfloat16fE11DirectStoreIfS1_EfLi1ELi21ELi32ELi1ELb1EL9Algorithm0EEvT_T0_ll_param_1[16],
	.param .u64 _Z15SoftmaxWarpImplI10DirectLoadI13__nv_bfloat16fE11DirectStoreIfS1_EfLi1ELi21ELi32ELi1ELb1EL9Algorithm0EEvT_T0_ll_param_2,
	.param .u64 _Z15SoftmaxWarpImplI10DirectLoadI13__nv_bfloat16fE11DirectStoreIfS1_EfLi1ELi21ELi32ELi1ELb1EL9Algorithm0EEvT_T0_ll_param_3
)
{
	.reg .pred 	%p<56>;
	.reg .b16 	%rs<43>;
	.reg .b32 	%r<90>;
	.reg .b32 	%f<485>;
	.reg .b64 	%rd<49>;

	ld.param.u64 	%rd35, [_Z15SoftmaxWarpImplI10DirectLoadI13__nv_bfloat16fE11DirectStoreIfS1_EfLi1ELi21ELi32ELi1ELb1EL9Algorithm0EEvT_T0_ll_param_1+8];
	ld.param.u64 	%rd34, [_Z15SoftmaxWarpImplI10DirectLoadI13__nv_bfloat16fE11DirectStoreIfS1_EfLi1ELi21ELi32ELi1ELb1EL9Algorithm0EEvT_T0_ll_param_1];
	ld.param.u64 	%rd33, [_Z15SoftmaxWarpImplI10DirectLoadI13__nv_bfloat16fE11DirectStoreIfS1_EfLi1ELi21ELi32ELi1ELb1EL9Algorithm0EEvT_T0_ll_param_0+8];
	ld.param.u64 	%rd32, [_Z15SoftmaxWarpImplI10DirectLoadI13__nv_bfloat16fE11DirectStoreIfS1_EfLi1ELi21ELi32ELi1ELb1EL9Algorithm0EEvT_T0_ll_param_0];
	ld.param.u64 	%rd36, [_Z15SoftmaxWarpImplI10DirectLoadI13__nv_bfloat16fE11DirectStoreIfS1_EfLi1ELi21ELi32ELi1ELb1EL9Algorithm0EEvT_T0_ll_param_2];
	ld.param.u64 	%rd37, [_Z15SoftmaxWarpImplI10DirectLoadI13__nv_bfloat16fE11DirectStoreIfS1_EfLi1ELi21ELi32ELi1ELb1EL9Algorithm0EEvT_T0_ll_param_3];
	setp.lt.s64 	%p1, %rd37, 673;
	@%p1 bra 	$L__BB417_2;
	mov.u64 	%rd38, $str;
	cvta.global.u64 	%rd39, %rd38;
	mov.u64 	%rd40, $str$1;
	cvta.global.u64 	%rd41, %rd40;
	mov.u64 	%rd42, __unnamed_408;
	cvta.global.u64 	%rd43, %rd42;
	{ // callseq 407, 0
	.param .b64 param0;
	st.param.b64 	[param0], %rd39;
	.param .b64 param1;
	st.param.b64 	[param1], %rd41;
	.param .b32 param2;
	st.param.b32 	[param2], 358;
	.param .b64 param3;
	st.param.b64 	[param3], %rd43;
	.param .b64 param4;
	st.param.b64 	[param4], 1;
	call.uni 
	__assertfail, 
	(
	param0, 
	param1, 
	param2, 
	param3, 
	param4
	);
	} // callseq 407
$L__BB417_2:
	mov.u32 	%r2, %nctaid.x;
	mov.u32 	%r3, %ntid.y;
	mul.lo.s32 	%r1, %r2, %r3;
	mov.u32 	%r4, %ctaid.x;
	mov.u32 	%r5, %tid.y;
	mad.lo.s32 	%r6, %r4, %r3, %r5;
	cvt.s64.s32 	%rd48, %r6;
	setp.le.s64 	%p2, %rd36, %rd48;
	@%p2 bra 	$L__BB417_89;
	mov.u32 	%r7, %tid.x;
	cvt.u64.u32 	%rd4, %r7;
	add.s32 	%r8, %r7, 32;
	cvt.u64.u32 	%rd5, %r8;
	add.s32 	%r9, %r7, 64;
	cvt.u64.u32 	%rd6, %r9;
	add.s32 	%r10, %r7, 96;
	cvt.u64.u32 	%rd7, %r10;
	add.s32 	%r11, %r7, 128;
	cvt.u64.u32 	%rd8, %r11;
	add.s32 	%r12, %r7, 160;
	cvt.u64.u32 	%rd9, %r12;
	add.s32 	%r13, %r7, 192;
	cvt.u64.u32 	%rd10, %r13;
	add.s32 	%r14, %r7, 224;
	cvt.u64.u32 	%rd11, %r14;
	add.s32 	%r15, %r7, 256;
	cvt.u64.u32 	%rd12, %r15;
	add.s32 	%r16, %r7, 288;
	cvt.u64.u32 	%rd13, %r16;
	add.s32 	%r17, %r7, 320;
	cvt.u64.u32 	%rd14, %r17;
	add.s32 	%r18, %r7, 352;
	cvt.u64.u32 	%rd15, %r18;
	add.s32 	%r19, %r7, 384;
	cvt.u64.u32 	%rd16, %r19;
	add.s32 	%r20, %r7, 416;
	cvt.u64.u32 	%rd17, %r20;
	add.s32 	%r21, %r7, 448;
	cvt.u64.u32 	%rd18, %r21;
	add.s32 	%r22, %r7, 480;
	cvt.u64.u32 	%rd19, %r22;
	add.s32 	%r23, %r7, 512;
	cvt.u64.u32 	%rd20, %r23;
	add.s32 	%r24, %r7, 544;
	cvt.u64.u32 	%rd21, %r24;
	add.s32 	%r25, %r7, 576;
	cvt.u64.u32 	%rd22, %r25;
	add.s32 	%r26, %r7, 608;
	cvt.u64.u32 	%rd23, %r26;
	add.s32 	%r27, %r7, 640;
	cvt.u64.u32 	%rd24, %r27;
	cvta.to.global.u64 	%rd25, %rd34;
	cvta.to.global.u64 	%rd26, %rd32;
	cvt.s64.s32 	%rd27, %r1;
$L__BB417_4:
	setp.le.s64 	%p3, %rd37, %rd4;
	mad.lo.s64 	%rd44, %rd48, %rd33, %rd4;
	shl.b64 	%rd45, %rd44, 1;
	add.s64 	%rd29, %rd26, %rd45;
	mov.f32 	%f443, 0fFF800000;
	mov.f32 	%f446, %f443;
	@%p3 bra 	$L__BB417_6;
	ld.global.u16 	%rs1, [%rd29];
	// begin inline asm
	{ cvt.f32.bf16 %f443, %rs1;}

	// end inline asm
	max.f32 	%f446, %f443, 0fFF800000;
$L__BB417_6:
	setp.le.s64 	%p4, %rd37, %rd5;
	mov.f32 	%f445, 0fFF800000;
	@%p4 bra 	$L__BB417_8;
	ld.global.u16 	%rs2, [%rd29+64];
	// begin inline asm
	{ cvt.f32.bf16 %f445, %rs2;}

	// end inline asm
	max.f32 	%f446, %f446, %f445;
$L__BB417_8:
	setp.le.s64 	%p5, %rd37, %rd6;
	mov.f32 	%f447, 0fFF800000;
	@%p5 bra 	$L__BB417_10;
	ld.global.u16 	%rs3, [%rd29+128];
	// begin inline asm
	{ cvt.f32.bf16 %f447, %rs3;}

	// end inline asm
	max.f32 	%f446, %f446, %f447;
$L__BB417_10:
	setp.le.s64 	%p6, %rd37, %rd7;
	mov.f32 	%f449, 0fFF800000;
	@%p6 bra 	$L__BB417_12;
	ld.global.u16 	%rs4, [%rd29+192];
	// begin inline asm
	{ cvt.f32.bf16 %f449, %rs4;}

	// end inline asm
	max.f32 	%f446, %f446, %f449;
$L__BB417_12:
	setp.le.s64 	%p7, %rd37, %rd8;
	mov.f32 	%f451, 0fFF800000;
	@%p7 bra 	$L__BB417_14;
	ld.global.u16 	%rs5, [%rd29+256];
	// begin inline asm
	{ cvt.f32.bf16 %f451, %rs5;}

	// end inline asm
	max.f32 	%f446, %f446, %f451;
$L__BB417_14:
	setp.le.s64 	%p8, %rd37, %rd9;
	mov.f32 	%f453, 0fFF800000;
	@%p8 bra 	$L__BB417_16;
	ld.global.u16 	%rs6, [%rd29+320];
	// begin inline asm
	{ cvt.f32.bf16 %f453, %rs6;}

	// end inline asm
	max.f32 	%f446, %f446, %f453;
$L__BB417_16:
	setp.le.s64 	%p9, %rd37, %rd10;
	mov.f32 	%f455, 0fFF800000;
	@%p9 bra 	$L__BB417_18;
	ld.global.u16 	%rs7, [%rd29+384];
	// begin inline asm
	{ cvt.f32.bf16 %f455, %rs7;}

	// end inline asm
	max.f32 	%f446, %f446, %f455;
$L__BB417_18:
	setp.le.s64 	%p10, %rd37, %rd11;
	mov.f32 	%f457, 0fFF800000;
	@%p10 bra 	$L__BB417_20;
	ld.global.u16 	%rs8, [%rd29+448];
	// begin inline asm
	{ cvt.f32.bf16 %f457, %rs8;}

	// end inline asm
	max.f32 	%f446, %f446, %f457;
$L__BB417_20:
	setp.le.s64 	%p11, %rd37, %rd12;
	mov.f32 	%f459, 0fFF800000;
	@%p11 bra 	$L__BB417_22;
	ld.global.u16 	%rs9, [%rd29+512];
	// begin inline asm
	{ cvt.f32.bf16 %f459, %rs9;}

	// end inline asm
	max.f32 	%f446, %f446, %f459;
$L__BB417_22:
	setp.le.s64 	%p12, %rd37, %rd13;
	mov.f32 	%f461, 0fFF800000;
	@%p12 bra 	$L__BB417_24;
	ld.global.u16 	%rs10, [%rd29+576];
	// begin inline asm
	{ cvt.f32.bf16 %f461, %rs10;}

	// end inline asm
	max.f32 	%f446, %f446, %f461;
$L__BB417_24:
	setp.le.s64 	%p13, %rd37, %rd14;
	mov.f32 	%f463, 0fFF800000;
	@%p13 bra 	$L__BB417_26;
	ld.global.u16 	%rs11, [%rd29+640];
	// begin inline asm
	{ cvt.f32.bf16 %f463, %rs11;}

	// end inline asm
	max.f32 	%f446, %f446, %f463;
$L__BB417_26:
	setp.le.s64 	%p14, %rd37, %rd15;
	mov.f32 	%f465, 0fFF800000;
	@%p14 bra 	$L__BB417_28;
	ld.global.u16 	%rs12, [%rd29+704];
	// begin inline asm
	{ cvt.f32.bf16 %f465, %rs12;}

	// end inline asm
	max.f32 	%f446, %f446, %f465;
$L__BB417_28:
	setp.le.s64 	%p15, %rd37, %rd16;
	mov.f32 	%f467, 0fFF800000;
	@%p15 bra 	$L__BB417_30;
	ld.global.u16 	%rs13, [%rd29+768];
	// begin inline asm
	{ cvt.f32.bf16 %f467, %rs13;}

	// end inline asm
	max.f32 	%f446, %f446, %f467;
$L__BB417_30:
	setp.le.s64 	%p16, %rd37, %rd17;
	mov.f32 	%f469, 0fFF800000;
	@%p16 bra 	$L__BB417_32;
	ld.global.u16 	%rs14, [%rd29+832];
	// begin inline asm
	{ cvt.f32.bf16 %f469, %rs14;}

	// end inline asm
	max.f32 	%f446, %f446, %f469;
$L__BB417_32:
	setp.le.s64 	%p17, %rd37, %rd18;
	mov.f32 	%f471, 0fFF800000;
	@%p17 bra 	$L__BB417_34;
	ld.global.u16 	%rs15, [%rd29+896];
	// begin inline asm
	{ cvt.f32.bf16 %f471, %rs15;}

	// end inline asm
	max.f32 	%f446, %f446, %f471;
$L__BB417_34:
	setp.le.s64 	%p18, %rd37, %rd19;
	mov.f32 	%f473, 0fFF800000;
	@%p18 bra 	$L__BB417_36;
	ld.global.u16 	%rs16, [%rd29+960];
	// begin inline asm
	{ cvt.f32.bf16 %f473, %rs16;}

	// end inline asm
	max.f32 	%f446, %f446, %f473;
$L__BB417_36:
	setp.le.s64 	%p19, %rd37, %rd20;
	mov.f32 	%f475, 0fFF800000;
	@%p19 bra 	$L__BB417_38;
	ld.global.u16 	%rs17, [%rd29+1024];
	// begin inline asm
	{ cvt.f32.bf16 %f475, %rs17;}

	// end inline asm
	max.f32 	%f446, %f446, %f475;
$L__BB417_38:
	setp.le.s64 	%p20, %rd37, %rd21;
	mov.f32 	%f477, 0fFF800000;
	@%p20 bra 	$L__BB417_40;
	ld.global.u16 	%rs18, [%rd29+1088];
	// begin inline asm
	{ cvt.f32.bf16 %f477, %rs18;}

	// end inline asm
	max.f32 	%f446, %f446, %f477;
$L__BB417_40:
	setp.le.s64 	%p21, %rd37, %rd22;
	mov.f32 	%f479, 0fFF800000;
	@%p21 bra 	$L__BB417_42;
	ld.global.u16 	%rs19, [%rd29+1152];
	// begin inline asm
	{ cvt.f32.bf16 %f479, %rs19;}

	// end inline asm
	max.f32 	%f446, %f446, %f479;
$L__BB417_42:
	setp.le.s64 	%p22, %rd37, %rd23;
	mov.f32 	%f481, 0fFF800000;
	@%p22 bra 	$L__BB417_44;
	ld.global.u16 	%rs20, [%rd29+1216];
	// begin inline asm
	{ cvt.f32.bf16 %f481, %rs20;}

	// end inline asm
	max.f32 	%f446, %f446, %f481;
$L__BB417_44:
	setp.le.s64 	%p23, %rd37, %rd24;
	mov.f32 	%f483, 0fFF800000;
	@%p23 bra 	$L__BB417_46;
	ld.global.u16 	%rs21, [%rd29+1280];
	// begin inline asm
	{ cvt.f32.bf16 %f483, %rs21;}

	// end inline asm
	max.f32 	%f446, %f446, %f483;
$L__BB417_46:
	setp.le.s64 	%p24, %rd37, %rd4;
	mov.b32 	%r28, %f446;
	shfl.sync.bfly.b32	%r29|%p25, %r28, 16, 31, -1;
	mov.b32 	%f148, %r29;
	max.f32 	%f149, %f446, %f148;
	mov.b32 	%r30, %f149;
	shfl.sync.bfly.b32	%r31|%p26, %r30, 8, 31, -1;
	mov.b32 	%f150, %r31;
	max.f32 	%f151, %f149, %f150;
	mov.b32 	%r32, %f151;
	shfl.sync.bfly.b32	%r33|%p27, %r32, 4, 31, -1;
	mov.b32 	%f152, %r33;
	max.f32 	%f153, %f151, %f152;
	mov.b32 	%r34, %f153;
	shfl.sync.bfly.b32	%r35|%p28, %r34, 2, 31, -1;
	mov.b32 	%f154, %r35;
	max.f32 	%f155, %f153, %f154;
	mov.b32 	%r36, %f155;
	shfl.sync.bfly.b32	%r37|%p29, %r36, 1, 31, -1;
	mov.b32 	%f156, %r37;
	max.f32 	%f157, %f155, %f156;
	sub.f32 	%f158, %f443, %f157;
	fma.rn.f32 	%f159, %f158, 0f3BBB989D, 0f3F000000;
	cvt.sat.f32.f32 	%f160, %f159;
	mov.f32 	%f161, 0f4B400001;
	mov.f32 	%f162, 0f437C0000;
	fma.rm.f32 	%f163, %f160, %f162, %f161;
	add.f32 	%f164, %f163, 0fCB40007F;
	neg.f32 	%f165, %f164;
	fma.rn.f32 	%f166, %f158, 0f3FB8AA3B, %f165;
	fma.rn.f32 	%f167, %f158, 0f32A57060, %f166;
	mov.b32 	%r38, %f163;
	shl.b32 	%r39, %r38, 23;
	mov.b32 	%f168, %r39;
	ex2.approx.ftz.f32 	%f169, %f167;
	mul.f32 	%f170, %f169, %f168;
	add.f32 	%f171, %f170, 0f00000000;
	sub.f32 	%f172, %f445, %f157;
	fma.rn.f32 	%f173, %f172, 0f3BBB989D, 0f3F000000;
	cvt.sat.f32.f32 	%f174, %f173;
	fma.rm.f32 	%f175, %f174, %f162, %f161;
	add.f32 	%f176, %f175, 0fCB40007F;
	neg.f32 	%f177, %f176;
	fma.rn.f32 	%f178, %f172, 0f3FB8AA3B, %f177;
	fma.rn.f32 	%f179, %f172, 0f32A57060, %f178;
	mov.b32 	%r40, %f175;
	shl.b32 	%r41, %r40, 23;
	mov.b32 	%f180, %r41;
	ex2.approx.ftz.f32 	%f181, %f179;
	mul.f32 	%f182, %f181, %f180;
	add.f32 	%f183, %f171, %f182;
	sub.f32 	%f184, %f447, %f157;
	fma.rn.f32 	%f185, %f184, 0f3BBB989D, 0f3F000000;
	cvt.sat.f32.f32 	%f186, %f185;
	fma.rm.f32 	%f187, %f186, %f162, %f161;
	add.f32 	%f188, %f187, 0fCB40007F;
	neg.f32 	%f189, %f188;
	fma.rn.f32 	%f190, %f184, 0f3FB8AA3B, %f189;
	fma.rn.f32 	%f191, %f184, 0f32A57060, %f190;
	mov.b32 	%r42, %f187;
	shl.b32 	%r43, %r42, 23;
	mov.b32 	%f192, %r43;
	ex2.approx.ftz.f32 	%f193, %f191;
	mul.f32 	%f194, %f193, %f192;
	add.f32 	%f195, %f183, %f194;
	sub.f32 	%f196, %f449, %f157;
	fma.rn.f32 	%f197, %f196, 0f3BBB989D, 0f3F000000;
	cvt.sat.f32.f32 	%f198, %f197;
	fma.rm.f32 	%f199, %f198, %f162, %f161;
	add.f32 	%f200, %f199, 0fCB40007F;
	neg.f32 	%f201, %f200;
	fma.rn.f32 	%f202, %f196, 0f3FB8AA3B, %f201;
	fma.rn.f32 	%f203, %f196, 0f32A57060, %f202;
	mov.b32 	%r44, %f199;
	shl.b32 	%r45, %r44, 23;
	mov.b32 	%f204, %r45;
	ex2.approx.ftz.f32 	%f205, %f203;
	mul.f32 	%f206, %f205, %f204;
	add.f32 	%f207, %f195, %f206;
	sub.f32 	%f208, %f451, %f157;
	fma.rn.f32 	%f209, %f208, 0f3BBB989D, 0f3F000000;
	cvt.sat.f32.f32 	%f210, %f209;
	fma.rm.f32 	%f211, %f210, %f162, %f161;
	add.f32 	%f212, %f211, 0fCB40007F;
	neg.f32 	%f213, %f212;
	fma.rn.f32 	%f214, %f208, 0f3FB8AA3B, %f213;
	fma.rn.f32 	%f215, %f208, 0f32A57060, %f214;
	mov.b32 	%r46, %f211;
	shl.b32 	%r47, %r46, 23;
	mov.b32 	%f216, %r47;
	ex2.approx.ftz.f32 	%f217, %f215;
	mul.f32 	%f218, %f217, %f216;
	add.f32 	%f219, %f207, %f218;
	sub.f32 	%f220, %f453, %f157;
	fma.rn.f32 	%f221, %f220, 0f3BBB989D, 0f3F000000;
	cvt.sat.f32.f32 	%f222, %f221;
	fma.rm.f32 	%f223, %f222, %f162, %f161;
	add.f32 	%f224, %f223, 0fCB40007F;
	neg.f32 	%f225, %f224;
	fma.rn.f32 	%f226, %f220, 0f3FB8AA3B, %f225;
	fma.rn.f32 	%f227, %f220, 0f32A57060, %f226;
	mov.b32 	%r48, %f223;
	shl.b32 	%r49, %r48, 23;
	mov.b32 	%f228, %r49;
	ex2.approx.ftz.f32 	%f229, %f227;
	mul.f32 	%f230, %f229, %f228;
	add.f32 	%f231, %f219, %f230;
	sub.f32 	%f232, %f455, %f157;
	fma.rn.f32 	%f233, %f232, 0f3BBB989D, 0f3F000000;
	cvt.sat.f32.f32 	%f234, %f233;
	fma.rm.f32 	%f235, %f234, %f162, %f161;
	add.f32 	%f236, %f235, 0fCB40007F;
	neg.f32 	%f237, %f236;
	fma.rn.f32 	%f238, %f232, 0f3FB8AA3B, %f237;
	fma.rn.f32 	%f239, %f232, 0f32A57060, %f238;
	mov.b32 	%r50, %f235;
	shl.b32 	%r51, %r50, 23;
	mov.b32 	%f240, %r51;
	ex2.approx.ftz.f32 	%f241, %f239;
	mul.f32 	%f242, %f241, %f240;
	add.f32 	%f243, %f231, %f242;
	sub.f32 	%f244, %f457, %f157;
	fma.rn.f32 	%f245, %f244, 0f3BBB989D, 0f3F000000;
	cvt.sat.f32.f32 	%f246, %f245;
	fma.rm.f32 	%f247, %f246, %f162, %f161;
	add.f32 	%f248, %f247, 0fCB40007F;
	neg.f32 	%f249, %f248;
	fma.rn.f32 	%f250, %f244, 0f3FB8AA3B, %f249;
	fma.rn.f32 	%f251, %f244, 0f32A57060, %f250;
	mov.b32 	%r52, %f247;
	shl.b32 	%r53, %r52, 23;
	mov.b32 	%f252, %r53;
	ex2.approx.ftz.f32 	%f253, %f251;
	mul.f32 	%f254, %f253, %f252;
	add.f32 	%f255, %f243, %f254;
	sub.f32 	%f256, %f459, %f157;
	fma.rn.f32 	%f257, %f256, 0f3BBB989D, 0f3F000000;
	cvt.sat.f32.f32 	%f258, %f257;
	fma.rm.f32 	%f259, %f258, %f162, %f161;
	add.f32 	%f260, %f259, 0fCB40007F;
	neg.f32 	%f261, %f260;
	fma.rn.f32 	%f262, %f256, 0f3FB8AA3B, %f261;
	fma.rn.f32 	%f263, %f256, 0f32A57060, %f262;
	mov.b32 	%r54, %f259;
	shl.b32 	%r55, %r54, 23;
	mov.b32 	%f264, %r55;
	ex2.approx.ftz.f32 	%f265, %f263;
	mul.f32 	%f266, %f265, %f264;
	add.f32 	%f267, %f255, %f266;
	sub.f32 	%f268, %f461, %f157;
	fma.rn.f32 	%f269, %f268, 0f3BBB989D, 0f3F000000;
	cvt.sat.f32.f32 	%f270, %f269;
	fma.rm.f32 	%f271, %f270, %f162, %f161;
	add.f32 	%f272, %f271, 0fCB40007F;
	neg.f32 	%f273, %f272;
	fma.rn.f32 	%f274, %f268, 0f3FB8AA3B, %f273;
	fma.rn.f32 	%f275, %f268, 0f32A57060, %f274;
	mov.b32 	%r56, %f271;
	shl.b32 	%r57, %r56, 23;
	mov.b32 	%f276, %r57;
	ex2.approx.ftz.f32 	%f277, %f275;
	mul.f32 	%f278, %f277, %f276;
	add.f32 	%f279, %f267, %f278;
	sub.f32 	%f280, %f463, %f157;
	fma.rn.f32 	%f281, %f280, 0f3BBB989D, 0f3F000000;
	cvt.sat.f32.f32 	%f282, %f281;
	fma.rm.f32 	%f283, %f282, %f162, %f161;
	add.f32 	%f284, %f283, 0fCB40007F;
	neg.f32 	%f285, %f284;
	fma.rn.f32 	%f286, %f280, 0f3FB8AA3B, %f285;
	fma.rn.f32 	%f287, %f280, 0f32A57060, %f286;
	mov.b32 	%r58, %f283;
	shl.b32 	%r59, %r58, 23;
	mov.b32 	%f288, %r59;
	ex2.approx.ftz.f32 	%f289, %f287;
	mul.f32 	%f290, %f289, %f288;
	add.f32 	%f291, %f279, %f290;
	sub.f32 	%f292, %f465, %f157;
	fma.rn.f32 	%f293, %f292, 0f3BBB989D, 0f3F000000;
	cvt.sat.f32.f32 	%f294, %f293;
	fma.rm.f32 	%f295, %f294, %f162, %f161;
	add.f32 	%f296, %f295, 0fCB40007F;
	neg.f32 	%f297, %f296;
	fma.rn.f32 	%f298, %f292, 0f3FB8AA3B, %f297;
	fma.rn.f32 	%f299, %f292, 0f32A57060, %f298;
	mov.b32 	%r60, %f295;
	shl.b32 	%r61, %r60, 23;
	mov.b32 	%f300, %r61;
	ex2.approx.ftz.f32 	%f301, %f299;
	mul.f32 	%f302, %f301, %f300;
	add.f32 	%f303, %f291, %f302;
	sub.f32 	%f304, %f467, %f157;
	fma.rn.f32 	%f305, %f304, 0f3BBB989D, 0f3F000000;
	cvt.sat.f32.f32 	%f306, %f305;
	fma.rm.f32 	%f307, %f306, %f162, %f161;
	add.f32 	%f308, %f307, 0fCB40007F;
	neg.f32 	%f309, %f308;
	fma.rn.f32 	%f310, %f304, 0f3FB8AA3B, %f309;
	fma.rn.f32 	%f311, %f304, 0f32A57060, %f310;
	mov.b32 	%r62, %f307;
	shl.b32 	%r63, %r62, 23;
	mov.b32 	%f312, %r63;
	ex2.approx.ftz.f32 	%f313, %f311;
	mul.f32 	%f314, %f313, %f312;
	add.f32 	%f315, %f303, %f314;
	sub.f32 	%f316, %f469, %f157;
	fma.rn.f32 	%f317, %f316, 0f3BBB989D, 0f3F000000;
	cvt.sat.f32.f32 	%f318, %f317;
	fma.rm.f32 	%f319, %f318, %f162, %f161;
	add.f32 	%f320, %f319, 0fCB40007F;
	neg.f32 	%f321, %f320;
	fma.rn.f32 	%f322, %f316, 0f3FB8AA3B, %f321;
	fma.rn.f32 	%f323, %f316, 0f32A57060, %f322;
	mov.b32 	%r64, %f319;
	shl.b32 	%r65, %r64, 23;
	mov.b32 	%f324, %r65;
	ex2.approx.ftz.f32 	%f325, %f323;
	mul.f32 	%f326, %f325, %f324;
	add.f32 	%f327, %f315, %f326;
	sub.f32 	%f328, %f471, %f157;
	fma.rn.f32 	%f329, %f328, 0f3BBB989D, 0f3F000000;
	cvt.sat.f32.f32 	%f330, %f329;
	fma.rm.f32 	%f331, %f330, %f162, %f161;
	add.f32 	%f332, %f331, 0fCB40007F;
	neg.f32 	%f333, %f332;
	fma.rn.f32 	%f334, %f328, 0f3FB8AA3B, %f333;
	fma.rn.f32 	%f335, %f328, 0f32A57060, %f334;
	mov.b32 	%r66, %f331;
	shl.b32 	%r67, %r66, 23;
	mov.b32 	%f336, %r67;
	ex2.approx.ftz.f32 	%f337, %f335;
	mul.f32 	%f338, %f337, %f336;
	add.f32 	%f339, %f327, %f338;
	sub.f32 	%f340, %f473, %f157;
	fma.rn.f32 	%f341, %f340, 0f3BBB989D, 0f3F000000;
	cvt.sat.f32.f32 	%f342, %f341;
	fma.rm.f32 	%f343, %f342, %f162, %f161;
	add.f32 	%f344, %f343, 0fCB40007F;
	neg.f32 	%f345, %f344;
	fma.rn.f32 	%f346, %f340, 0f3FB8AA3B, %f345;
	fma.rn.f32 	%f347, %f340, 0f32A57060, %f346;
	mov.b32 	%r68, %f343;
	shl.b32 	%r69, %r68, 23;
	mov.b32 	%f348, %r69;
	ex2.approx.ftz.f32 	%f349, %f347;
	mul.f32 	%f350, %f349, %f348;
	add.f32 	%f351, %f339, %f350;
	sub.f32 	%f352, %f475, %f157;
	fma.rn.f32 	%f353, %f352, 0f3BBB989D, 0f3F000000;
	cvt.sat.f32.f32 	%f354, %f353;
	fma.rm.f32 	%f355, %f354, %f162, %f161;
	add.f32 	%f356, %f355, 0fCB40007F;
	neg.f32 	%f357, %f356;
	fma.rn.f32 	%f358, %f352, 0f3FB8AA3B, %f357;
	fma.rn.f32 	%f359, %f352, 0f32A57060, %f358;
	mov.b32 	%r70, %f355;
	shl.b32 	%r71, %r70, 23;
	mov.b32 	%f360, %r71;
	ex2.approx.ftz.f32 	%f361, %f359;
	mul.f32 	%f362, %f361, %f360;
	add.f32 	%f363, %f351, %f362;
	sub.f32 	%f364, %f477, %f157;
	fma.rn.f32 	%f365, %f364, 0f3BBB989D, 0f3F000000;
	cvt.sat.f32.f32 	%f366, %f365;
	fma.rm.f32 	%f367, %f366, %f162, %f161;
	add.f32 	%f368, %f367, 0fCB40007F;
	neg.f32 	%f369, %f368;
	fma.rn.f32 	%f370, %f364, 0f3FB8AA3B, %f369;
	fma.rn.f32 	%f371, %f364, 0f32A57060, %f370;
	mov.b32 	%r72, %f367;
	shl.b32 	%r73, %r72, 23;
	mov.b32 	%f372, %r73;
	ex2.approx.ftz.f32 	%f373, %f371;
	mul.f32 	%f374, %f373, %f372;
	add.f32 	%f375, %f363, %f374;
	sub.f32 	%f376, %f479, %f157;
	fma.rn.f32 	%f377, %f376, 0f3BBB989D, 0f3F000000;
	cvt.sat.f32.f32 	%f378, %f377;
	fma.rm.f32 	%f379, %f378, %f162, %f161;
	add.f32 	%f380, %f379, 0fCB40007F;
	neg.f32 	%f381, %f380;
	fma.rn.f32 	%f382, %f376, 0f3FB8AA3B, %f381;
	fma.rn.f32 	%f383, %f376, 0f32A57060, %f382;
	mov.b32 	%r74, %f379;
	shl.b32 	%r75, %r74, 23;
	mov.b32 	%f384, %r75;
	ex2.approx.ftz.f32 	%f385, %f383;
	mul.f32 	%f386, %f385, %f384;
	add.f32 	%f387, %f375, %f386;
	sub.f32 	%f388, %f481, %f157;
	fma.rn.f32 	%f389, %f388, 0f3BBB989D, 0f3F000000;
	cvt.sat.f32.f32 	%f390, %f389;
	fma.rm.f32 	%f391, %f390, %f162, %f161;
	add.f32 	%f392, %f391, 0fCB40007F;
	neg.f32 	%f393, %f392;
	fma.rn.f32 	%f394, %f388, 0f3FB8AA3B, %f393;
	fma.rn.f32 	%f395, %f388, 0f32A57060, %f394;
	mov.b32 	%r76, %f391;
	shl.b32 	%r77, %r76, 23;
	mov.b32 	%f396, %r77;
	ex2.approx.ftz.f32 	%f397, %f395;
	mul.f32 	%f398, %f397, %f396;
	add.f32 	%f399, %f387, %f398;
	sub.f32 	%f400, %f483, %f157;
	fma.rn.f32 	%f401, %f400, 0f3BBB989D, 0f3F000000;
	cvt.sat.f32.f32 	%f402, %f401;
	fma.rm.f32 	%f403, %f402, %f162, %f161;
	add.f32 	%f404, %f403, 0fCB40007F;
	neg.f32 	%f405, %f404;
	fma.rn.f32 	%f406, %f400, 0f3FB8AA3B, %f405;
	fma.rn.f32 	%f407, %f400, 0f32A57060, %f406;
	mov.b32 	%r78, %f403;
	shl.b32 	%r79, %r78, 23;
	mov.b32 	%f408, %r79;
	ex2.approx.ftz.f32 	%f409, %f407;
	mul.f32 	%f410, %f409, %f408;
	add.f32 	%f411, %f399, %f410;
	mov.b32 	%r80, %f411;
	shfl.sync.bfly.b32	%r81|%p30, %r80, 16, 31, -1;
	mov.b32 	%f412, %r81;
	add.f32 	%f413, %f411, %f412;
	mov.b32 	%r82, %f413;
	shfl.sync.bfly.b32	%r83|%p31, %r82, 8, 31, -1;
	mov.b32 	%f414, %r83;
	add.f32 	%f415, %f413, %f414;
	mov.b32 	%r84, %f415;
	shfl.sync.bfly.b32	%r85|%p32, %r84, 4, 31, -1;
	mov.b32 	%f416, %r85;
	add.f32 	%f417, %f415, %f416;
	mov.b32 	%r86, %f417;
	shfl.sync.bfly.b32	%r87|%p33, %r86, 2, 31, -1;
	mov.b32 	%f418, %r87;
	add.f32 	%f419, %f417, %f418;
	mov.b32 	%r88, %f419;
	shfl.sync.bfly.b32	%r89|%p34, %r88, 1, 31, -1;
	mov.b32 	%f420, %r89;
	add.f32 	%f421, %f419, %f420;
	div.rn.f32 	%f85, %f170, %f421;
	div.rn.f32 	%f86, %f182, %f421;
	div.rn.f32 	%f87, %f194, %f421;
	div.rn.f32 	%f88, %f206, %f421;
	div.rn.f32 	%f89, %f218, %f421;
	div.rn.f32 	%f90, %f230, %f421;
	div.rn.f32 	%f91, %f242, %f421;
	div.rn.f32 	%f92, %f254, %f421;
	div.rn.f32 	%f93, %f266, %f421;
	div.rn.f32 	%f94, %f278, %f421;
	div.rn.f32 	%f95, %f290, %f421;
	div.rn.f32 	%f96, %f302, %f421;
	div.rn.f32 	%f97, %f314, %f421;
	div.rn.f32 	%f98, %f326, %f421;
	div.rn.f32 	%f99, %f338, %f421;
	div.rn.f32 	%f100, %f350, %f421;
	div.rn.f32 	%f101, %f362, %f421;
	div.rn.f32 	%f102, %f374, %f421;
	div.rn.f32 	%f103, %f386, %f421;
	div.rn.f32 	%f104, %f398, %f421;
	div.rn.f32 	%f105, %f410, %f421;
	mad.lo.s64 	%rd46, %rd48, %rd35, %rd4;
	shl.b64 	%rd47, %rd46, 1;
	add.s64 	%rd30, %rd25, %rd47;
	@%p24 bra 	$L__BB417_48;
	// begin inline asm
	{  cvt.rn.bf16.f32 %rs22, %f85;}

	// end inline asm
	st.global.u16 	[%rd30], %rs22;
$L__BB417_48:
	setp.le.s64 	%p35, %rd37, %rd5;
	@%p35 bra 	$L__BB417_50;
	// begin inline asm
	{  cvt.rn.bf16.f32 %rs23, %f86;}

	// end inline asm
	st.global.u16 	[%rd30+64], %rs23;
$L__BB417_50:
	setp.le.s64 	%p36, %rd37, %rd6;
	@%p36 bra 	$L__BB417_52;
	// begin inline asm
	{  cvt.rn.bf16.f32 %rs24, %f87;}

	// end inline asm
	st.global.u16 	[%rd30+128], %rs24;
$L__BB417_52:
	setp.le.s64 	%p37, %rd37, %rd7;
	@%p37 bra 	$L__BB417_54;
	// begin inline asm
	{  cvt.rn.bf16.f32 %rs25, %f88;}

	// end inline asm
	st.global.u16 	[%rd30+192], %rs25;
$L__BB417_54:
	setp.le.s64 	%p38, %rd37, %rd8;
	@%p38 bra 	$L__BB417_56;
	// begin inline asm
	{  cvt.rn.bf16.f32 %rs26, %f89;}

	// end inline asm
	st.global.u16 	[%rd30+256], %rs26;
$L__BB417_56:
	setp.le.s64 	%p39, %rd37, %rd9;
	@%p39 bra 	$L__BB417_58;
	// begin inline asm
	{  cvt.rn.bf16.f32 %rs27, %f90;}

	// end inline asm
	st.global.u16 	[%rd30+320], %rs27;
$L__BB417_58:
	setp.le.s64 	%p40, %rd37, %rd10;
	@%p40 bra 	$L__BB417_60;
	// begin inline asm
	{  cvt.rn.bf16.f32 %rs28, %f91;}

	// end inline asm
	st.global.u16 	[%rd30+384], %rs28;
$L__BB417_60:
	setp.le.s64 	%p41, %rd37, %rd11;
	@%p41 bra 	$L__BB417_62;
	// begin inline asm
	{  cvt.rn.bf16.f32 %rs29, %f92;}

	// end inline asm
	st.global.u16 	[%rd30+448], %rs29;
$L__BB417_62:
	setp.le.s64 	%p42, %rd37, %rd12;
	@%p42 bra 	$L__BB417_64;
	// begin inline asm
	{  cvt.rn.bf16.f32 %rs30, %f93;}

	// end inline asm
	st.global.u16 	[%rd30+512], %rs30;
$L__BB417_64:
	setp.le.s64 	%p43, %rd37, %rd13;
	@%p43 bra 	$L__BB417_66;
	// begin inline asm
	{  cvt.rn.bf16.f32 %rs31, %f94;}

	// end inline asm
	st.global.u16 	[%rd30+576], %rs31;
$L__BB417_66:
	setp.le.s64 	%p44, %rd37, %rd14;
	@%p44 bra 	$L__BB417_68;
	// begin inline asm
	{  cvt.rn.bf16.f32 %rs32, %f95;}

	// end inline asm
	st.global.u16 	[%rd30+640], %rs32;
$L__BB417_68:
	setp.le.s64 	%p45, %rd37, %rd15;
	@%p45 bra 	$L__BB417_70;
	// begin inline asm
	{  cvt.rn.bf16.f32 %rs33, %f96;}

	// end inline asm
	st.global.u16 	[%rd30+704], %rs33;
$L__BB417_70:
	setp.le.s64 	%p46, %rd37, %rd16;
	@%p46 bra 	$L__BB417_72;
	// begin inline asm
	{  cvt.rn.bf16.f32 %rs34, %f97;}

	// end inline asm
	st.global.u16 	[%rd30+768], %rs34;
$L__BB417_72:
	setp.le.s64 	%p47, %rd37, %rd17;
	@%p47 bra 	$L__BB417_74;
	// begin inline asm
	{  cvt.rn.bf16.f32 %rs35, %f98;}

	// end inline asm
	st.global.u16 	[%rd30+832], %rs35;
$L__BB417_74:
	setp.le.s64 	%p48, %rd37, %rd18;
	@%p48 bra 	$L__BB417_76;
	// begin inline asm
	{  cvt.rn.bf16.f32 %rs36, %f99;}

	// end inline asm
	st.global.u16 	[%rd30+896], %rs36;
$L__BB417_76:
	setp.le.s64 	%p49, %rd37, %rd19;
	@%p49 bra 	$L__BB417_78;
	// begin inline asm
	{  cvt.rn.bf16.f32 %rs37, %f100;}

	// end inline asm
	st.global.u16 	[%rd30+960], %rs37;
$L__BB417_78:
	setp.le.s64 	%p50, %rd37, %rd20;
	@%p50 bra 	$L__BB417_80;
	// begin inline asm
	{  cvt.rn.bf16.f32 %rs38, %f101;}

	// end inline asm
	st.global.u16 	[%rd30+1024], %rs38;
$L__BB417_80:
	setp.le.s64 	%p51, %rd37, %rd21;
	@%p51 bra 	$L__BB417_82;
	// begin inline asm
	{  cvt.rn.bf16.f32 %rs39, %f102;}

	// end inline asm
	st.global.u16 	[%rd30+1088], %rs39;
$L__BB417_82:
	setp.le.s64 	%p52, %rd37, %rd22;
	@%p52 bra 	$L__BB417_84;
	// begin inline asm
	{  cvt.rn.bf16.f32 %rs40, %f103;}

	// end inline asm
	st.global.u16 	[%rd30+1152], %rs40;
$L__BB417_84:
	setp.le.s64 	%p53, %rd37, %rd23;
	@%p53 bra 	$L__BB417_86;
	// begin inline asm
	{  cvt.rn.bf16.f32 %rs41, %f104;}

	// end inline asm
	st.global.u16 	[%rd30+1216], %rs41;
$L__BB417_86:
	setp.le.s64 	%p54, %rd37, %rd24;
	@%p54 bra 	$L__BB417_88;
	// begin inline asm
	{  cvt.rn.bf16.f32 %rs42, %f105;}

	// end inline asm
	st.global.u16 	[%rd30+1280], %rs42;
$L__BB417_88:
	add.s64 	%rd48, %rd48, %rd27;
	setp.lt.s64 	%p55, %rd48, %rd36;
	@%p55 bra 	$L__BB417_4;
$L__BB417_89:
	ret;

}
	// .globl	_Z15SoftmaxWarpImplI10DirectLoadI13__nv_bfloat16fE11DirectStoreIfS1_EfLi1ELi22ELi32ELi1ELb0EL9Algorithm0EEvT_T0_ll
.visible .entry _Z15SoftmaxWarpImplI10DirectLoadI13__nv_bfloat16fE11DirectStoreIfS1_EfLi1ELi22ELi32ELi1ELb0EL9Algorithm0EEvT_T0_ll(
	.param .align 8 .b8 _Z15SoftmaxWarpImplI10DirectLoadI13__nv_bfloat16fE11DirectStoreIfS1_EfLi1ELi22ELi32ELi1ELb0EL9Algorithm0EEvT_T0_ll_param_0[16],
	.param .align 8 .b8 _Z15SoftmaxWarpImplI10DirectLoadI13__nv_bfloat16fE11DirectStoreIfS1_EfLi1ELi22ELi32ELi1ELb0EL9Algorithm0EEvT_T0_ll_param_1[16],
	.param .u64 _Z15SoftmaxWarpImplI10DirectLoadI13__nv_bfloat16fE11DirectStoreIfS1_EfLi1ELi22ELi32ELi1ELb0EL9Algorithm0EEvT_T0_ll_param_2,
	.param .u64 _Z15SoftmaxWarpImplI10DirectLoadI13__nv_bfloat16fE11DirectStoreIfS1_EfLi1ELi22ELi32ELi1ELb0EL9Algorithm0EEvT_T0_ll_param_3
)
{
	.reg .pred 	%p<14>;
	.reg .b16 	%rs<45>;
	.reg .b32 	%r<72>;
	.reg .b32 	%f<353>;
	.reg .b64 	%rd<29>;

	ld.param.u64 	%rd13, [_Z15SoftmaxWarpImplI10DirectLoadI13__nv_bfloat16fE11DirectStoreIfS1_EfLi1ELi22ELi32ELi1ELb0EL9Algorithm0EEvT_T0_ll_param_1+8];
	ld.param.u64 	%rd12, [_Z15SoftmaxWarpImplI10DirectLoadI13__nv_bfloat16fE11DirectStoreIfS1_EfLi1ELi22ELi32ELi1ELb0EL9Algorithm0EEvT_T0_ll_param_1];
	ld.param.u64 	%rd11, [_Z15SoftmaxWarpImplI10DirectLoadI13__nv_bfloat16fE11DirectStoreIfS1_EfLi1ELi22ELi32ELi1ELb0EL9Algorithm0EEvT_T0_ll_param_0+8];
	ld.param.u64 	%rd10, [_Z15SoftmaxWarpImplI10DirectLoadI13__nv_bfloat16fE11DirectStoreIfS1_EfLi1ELi22ELi32ELi1ELb0EL9Algorithm0EEvT_T0_ll_param_0];
	ld.param.u64 	%rd14, [_Z15SoftmaxWarpImplI10DirectLoadI13__nv_bfloat16fE11DirectStoreIfS1_EfLi1ELi22ELi32ELi1ELb0EL9Algorithm0EEvT_T0_ll_param_2];
	ld.param.u64 	%rd15, [_Z15SoftmaxWarpImplI10DirectLoadI13__nv_bfloat16fE11DirectStoreIfS1_EfLi1ELi22ELi32ELi1ELb0EL9Algorithm0EEvT_T0_ll_param_3];
	setp.lt.s64 	%p1, %rd15, 705;
	@%p1 bra 	$L__BB418_2;
	mov.u64 	%rd16, $str;
	cvta.global.u64 	%rd17, %rd16;
	mov.u64 	%rd18, $str$1;
	cvta.global.u64 	%rd19, %rd18;
	mov.u64 	%rd20, __unnamed_409;
	cvta.global.u64 	%rd21, %rd20;
	{ // callseq 408, 0
	.param .b64 param0;
	st.param.b64 	[param0], %rd17;
	.param .b64 param1;
	st.param.b64 	[param1], %rd19;
	.param .b32 param2;
	st.param.b32 	[param2], 358;
	.param .b64 param3;
	st.param.b64 	[param3], %rd21;
	.param .b64 param4;
	st.param.b64 	[param4], 1;
	call.uni 
	__assertfail, 
	(
	param0, 
	param1, 
	param2, 
	param3, 
	param4
	);
	} // callseq 408
$L__BB418_2:
	mov.u32 	%r2, %nctaid.x;
	mov.u32 	%r3, %ntid.y;
	mul.lo.s32 	%r1, %r2, %r3;
	mov.u32 	%r4, %ctaid.x;
	mov.u32 	%r5, %tid.y;
	mad.lo.s32 	%r6, %r4, %r3, %r5;
	cvt.s64.s32 	%rd28, %r6;
	setp.le.s64 	%p2, %rd14, %rd28;
	@%p2 bra 	$L__BB418_5;
	mov.u32 	%r7, %tid.x;
	cvt.u64.u32 	%rd4, %r7;
	cvta.to.global.u64 	%rd5, %rd12;
	cvta.to.global.u64 	%rd6, %rd10;
	cvt.s64.s32 	%rd7, %r1;
$L__BB418_4:
	mad.lo.s64 	%rd22, %rd28, %rd11, %rd4;
	shl.b64 	%rd23, %rd22, 1;
	add.s64 	%rd24, %rd6, %rd23;
	ld.global.u16 	%rs1, [%rd24];
	// begin inline asm
	{ cvt.f32.bf16 %f1, %rs1;}

	// end inline asm
	max.f32 	%f45, %f1, 0fFF800000;
	ld.global.u16 	%rs2, [%rd24+64];
	// begin inline asm
	{ cvt.f32.bf16 %f2, %rs2;}

	// end inline asm
	max.f32 	%f46, %f45, %f2;
	ld.global.u16 	%rs3, [%rd24+128];
	// begin inline asm
	{ cvt.f32.bf16 %f3, %rs3;}

	// end inline asm
	max.f32 	%f47, %f46, %f3;
	ld.global.u16 	%rs4, [%rd24+192];
	// begin inline asm
	{ cvt.f32.bf16 %f4, %rs4;}

	// end inline asm
	max.f32 	%f48, %f47, %f4;
	ld.global.u16 	%rs5, [%rd24+256];
	// begin inline asm
	{ cvt.f32.bf16 %f5, %rs5;}

	// end inline asm
	max.f32 	%f49, %f48, %f5;
	ld.global.u16 	%rs6, [%rd24+320];
	// begin inline asm
	{ cvt.f32.bf16 %f6, %rs6;}

	// end inline asm
	max.f32 	%f50, %f49, %f6;
	ld.global.u16 	%rs7, [%rd24+384];
	// begin inline asm
	{ cvt.f32.bf16 %f7, %rs7;}

	// end inline asm
	max.f32 	%f51, %f50, %f7;
	ld.global.u16 	%rs8, [%rd24+448];
	// begin inline asm
	{ cvt.f32.bf16 %f8, %rs8;}

	// end inline asm
	max.f32 	%f52, %f51, %f8;
	ld.global.u16 	%rs9, [%rd24+512];
	// begin inline asm
	{ cvt.f32.bf16 %f9, %rs9;}

	// end inline asm
	max.f32 	%f53, %f52, %f9;
	ld.global.u16 	%rs10, [%rd24+576];
	// begin inline asm
	{ cvt.f32.bf16 %f10, %rs10;}

	// end inline asm
	max.f32 	%f54, %f53, %f10;
	ld.global.u16 	%rs11, [%rd24+640];
	// begin inline asm
	{ cvt.f32.bf16 %f11, %rs11;}

	// end inline asm
	max.f32 	%f55, %f54, %f11;
	ld.global.u16 	%rs12, [%rd24+704];
	// begin inline asm
	{ cvt.f32.bf16 %f12, %rs12;}

	// end inline asm
	max.f32 	%f56, %f55, %f12;
	ld.global.u16 	%rs13, [%rd24+768];
	// begin inline asm
	{ cvt.f32.bf16 %f13, %rs13;}

	// end inline asm
	max.f32 	%f57, %f56, %f13;
	ld.global.u16 	%rs14, [%rd24+832];
	// begin inline asm
	{ cvt.f32.bf16 %f14, %rs14;}

	// end inline asm
	max.f32 	%f58, %f57, %f14;
	ld.global.u16 	%rs15, [%rd24+896];
	// begin inline asm
	{ cvt.f32.bf16 %f15, %rs15;}

	// end inline asm
	max.f32 	%f59, %f58, %f15;
	ld.global.u16 	%rs16, [%rd24+960];
	// begin inline asm
	{ cvt.f32.bf16 %f16, %rs16;}

	// end inline asm
	max.f32 	%f60, %f59, %f16;
	ld.global.u16 	%rs17, [%rd24+1024];
	// begin inline asm
	{ cvt.f32.bf16 %f17, %rs17;}

	// end inline asm
	max.f32 	%f61, %f60, %f17;
	ld.global.u16 	%rs18, [%rd24+1088];
	// begin inline asm
	{ cvt.f32.bf16 %f18, %rs18;}

	// end inline asm
	max.f32 	%f62, %f61, %f18;
	ld.global.u16 	%rs19, [%rd24+1152];
	// begin inline asm
	{ cvt.f32.bf16 %f19, %rs19;}

	// end inline asm
	max.f32 	%f63, %f62, %f19;
	ld.global.u16 	%rs20, [%rd24+1216];
	// begin inline asm
	{ cvt.f32.bf16 %f20, %rs20;}

	// end inline asm
	max.f32 	%f64, %f63, %f20;
	ld.global.u16 	%rs21, [%rd24+1280];
	// begin inline asm
	{ cvt.f32.bf16 %f21, %rs21;}

	// end inline asm
	max.f32 	%f65, %f64, %f21;
	ld.global.u16 	%rs22, [%rd24+1344];
	// begin inline asm
	{ cvt.f32.bf16 %f22, %rs22;}

	// end inline asm
	max.f32 	%f66, %f65, %f22;
	mov.b32 	%r8, %f66;
	shfl.sync.bfly.b32	%r9|%p3, %r8, 16, 31, -1;
	mov.b32 	%f67, %r9;
	max.f32 	%f68, %f66, %f67;
	mov.b32 	%r10, %f68;
	shfl.sync.bfly.b32	%r11|%p4, %r10, 8, 31, -1;
	mov.b32 	%f69, %r11;
	max.f32 	%f70, %f68, %f69;
	mov.b32 	%r12, %f70;
	shfl.sync.bfly.b32	%r13|%p5, %r12, 4, 31, -1;
	mov.b32 	%f71, %r13;
	max.f32 	%f72, %f70, %f71;
	mov.b32 	%r14, %f72;
	shfl.sync.bfly.b32	%r15|%p6, %r14, 2, 31, -1;
	mov.b32 	%f73, %r15;
	max.f32 	%f74, %f72, %f73;
	mov.b32 	%r16, %f74;
	shfl.sync.bfly.b32	%r17|%p7, %r16, 1, 31, -1;
	mov.b32 	%f75, %r17;
	max.f32 	%f76, %f74, %f75;
	sub.f32 	%f77, %f1, %f76;
	fma.rn.f32 	%f78, %f77, 0f3BBB989D, 0f3F000000;
	cvt.sat.f32.f32 	%f79, %f78;
	mov.f32 	%f80, 0f4B400001;
	mov.f32 	%f81, 0f437C0000;
	fma.rm.f32 	%f82, %f79, %f81, %f80;
	add.f32 	%f83, %f82, 0fCB40007F;
	neg.f32 	%f84, %f83;
	fma.rn.f32 	%f85, %f77, 0f3FB8AA3B, %f84;
	fma.rn.f32 	%f86, %f77, 0f32A57060, %f85;
	mov.b32 	%r18, %f82;
	shl.b32 	%r19, %r18, 23;
	mov.b32 	%f87, %r19;
	ex2.approx.ftz.f32 	%f88, %f86;
	mul.f32 	%f89, %f88, %f87;
	add.f32 	%f90, %f89, 0f00000000;
	sub.f32 	%f91, %f2, %f76;
	fma.rn.f32 	%f92, %f91, 0f3BBB989D, 0f3F000000;
	cvt.sat.f32.f32 	%f93, %f92;
	fma.rm.f32 	%f94, %f93, %f81, %f80;
	add.f32 	%f95, %f94, 0fCB40007F;
	neg.f32 	%f96, %f95;
	fma.rn.f32 	%f97, %f91, 0f3FB8AA3B, %f96;
	fma.rn.f32 	%f98, %f91, 0f32A57060, %f97;
	mov.b32 	%r20, %f94;
	shl.b32 	%r21, %r20, 23;
	mov.b32 	%f99, %r21;
	ex2.approx.ftz.f32 	%f100, %f98;
	mul.f32 	%f101, %f100, %f99;
	add.f32 	%f102, %f90, %f101;
	sub.f32 	%f103, %f3, %f76;
	fma.rn.f32 	%f104, %f103, 0f3BBB989D, 0f3F000000;
	cvt.sat.f32.f32 	%f105, %f104;
	fma.rm.f32 	%f106, %f105, %f81, %f80;
	add.f32 	%f107, %f106, 0fCB40007F;
	neg.f32 	%f108, %f107;
	fma.rn.f32 	%f109, %f103, 0f3FB8AA3B, %f108;
	fma.rn.f32 	%f110, %f103, 0f32A57060, %f109;
	mov.b32 	%r22, %f106;
	shl.b32 	%r23, %r22, 23;
	mov.b32 	%f111, %r23;
	ex2.approx.ftz.f32 	%f112, %f110;
	mul.f32 	%f113, %f112, %f111;
	add.f32 	%f114, %f102, %f113;
	sub.f32 	%f115, %f4, %f76;
	fma.rn.f32 	%f116, %f115, 0f3BBB989D, 0f3F000000;
	cvt.sat.f32.f32 	%f117, %f116;
	fma.rm.f32 	%f118, %f117, %f81, %f80;
	add.f32 	%f119, %f118, 0fCB40007F;
	neg.f32 	%f120, %f119;
	fma.rn.f32 	%f121, %f115, 0f3FB8AA3B, %f120;
	fma.rn.f32 	%f122, %f115, 0f32A57060, %f121;
	mov.b32 	%r24, %f118;
	shl.b32 	%r25, %r24, 23;
	mov.b32 	%f123, %r25;
	ex2.approx.ftz.f32 	%f124, %f122;
	mul.f32 	%f125, %f124, %f123;
	add.f32 	%f126, %f114, %f125;
	sub.f32 	%f127, %f5, %f76;
	fma.rn.f32 	%f128, %f127, 0f3BBB989D, 0f3F000000;
	cvt.sat.f32.f32 	%f129, %f128;
	fma.rm.f32 	%f130, %f129, %f81, %f80;
	add.f32 	%f131, %f130, 0fCB40007F;
	neg.f32 	%f132, %f131;
	fma.rn.f32 	%f133, %f127, 0f3FB8AA3B, %f132;
	fma.rn.f32 	%f134, %f127, 0f32A57060, %f133;
	mov.b32 	%r26, %f130;
	shl.b32 	%r27, %r26, 23;
	mov.b32 	%f135, %r27;
	ex2.approx.ftz.f32 	%f136, %f134;
	mul.f32 	%f137, %f136, %f135;
	add.f32 	%f138, %f126, %f137;
	sub.f32 	%f139, %f6, %f76;
	fma.rn.f32 	%f140, %f139, 0f3BBB989D, 0f3F000000;
	cvt.sat.f32.f32 	%f141, %f140;
	fma.rm.f32 	%f142, %f141, %f81, %f80;
	add.f32 	%f143, %f142, 0fCB40007F;
	neg.f32 	%f144, %f143;
	fma.rn.f32 	%f145, %f139, 0f3FB8AA3B, %f144;
	fma.rn.f32 	%f146, %f139, 0f32A57060, %f145;
	mov.b32 	%r28, %f142;
	shl.b32 	%r29, %r28, 23;
	mov.b32 	%f147, %r29;
	ex2.approx.ftz.f32 	%f148, %f146;
	mul.f32 	%f149, %f148, %f147;
	add.f32 	%f150, %f138, %f149;
	sub.f32 	%f151, %f7, %f76;
	fma.rn.f32 	%f152, %f151, 0f3BBB989D, 0f3F000000;
	cvt.sat.f32.f32 	%f153, %f152;
	fma.rm.f32 	%f154, %f153, %f81, %f80;
	add.f32 	%f155, %f154, 0fCB40007F;
	neg.f32 	%f156, %f155;
	fma.rn.f32 	%f157, %f151, 0f3FB8AA3B, %f156;
	fma.rn.f32 	%f158, %f151, 0f32A57060, %f157;
	mov.b32 	%r30, %f154;
	shl.b32 	%r31, %r30, 23;
	mov.b32 	%f159, %r31;
	ex2.approx.ftz.f32 	%f160, %f158;
	mul.f32 	%f161, %f160, %f159;
	add.f32 	%f162, %f150, %f161;
	sub.f32 	%f163, %f8, %f76;
	fma.rn.f32 	%f164, %f163, 0f3BBB989D, 0f3F000000;
	cvt.sat.f32.f32 	%f165, %f164;
	fma.rm.f32 	%f166, %f165, %f81, %f80;
	add.f32 	%f167, %f166, 0fCB40007F;
	neg.f32 	%f168, %f167;
	fma.rn.f32 	%f169, %f163, 0f3FB8AA3B, %f168;
	fma.rn.f32 	%f170, %f163, 0f32A57060, %f169;
	mov.b32 	%r32, %f166;
	shl.b32 	%r33, %r32, 23;
	mov.b32 	%f171, %r33;
	ex2.approx.ftz.f32 	%f172, %f170;
	mul.f32 	%f173, %f172, %f171;
	add.f32 	%f174, %f162, %f173;
	sub.f32 	%f175, %f9, %f76;
	fma.rn.f32 	%f176, %f175, 0f3BBB989D, 0f3F000000;
	cvt.sat.f32.f32 	%f177, %f176;
	fma.rm.f32 	%f178, %f177, %f81, %f80;
	add.f32 	%f179, %f178, 0fCB40007F;
	neg.f32 	%f180, %f179;
	fma.rn.f32 	%f181, %f175, 0f3FB8AA3B, %f180;
	fma.rn.f32 	%f182, %f175, 0f32A57060, %f181;
	mov.b32 	%r34, %f178;
	shl.b32 	%r35, %r34, 23;
	mov.b32 	%f183, %r35;
	ex2.approx.ftz.f32 	%f184, %f182;
	mul.f32 	%f185, %f184, %f183;
	add.f32 	%f186, %f174, %f185;
	sub.f32 	%f187, %f10, %f76;
	fma.rn.f32 	%f188, %f187, 0f3BBB989D, 0f3F000000;
	cvt.sat.f32.f32 	%f189, %f188;
	fma.rm.f32 	%f190, %f189, %f81, %f80;
	add.f32 	%f191, %f190, 0fCB40007F;
	neg.f32 	%f192, %f191;
	fma.rn.f32 	%f193, %f187, 0f3FB8AA3B, %f192;
	fma.rn.f32 	%f194, %f187, 0f32A57060, %f193;
	mov.b32 	%r36, %f190;
	shl.b32 	%r37, %r36, 23;
	mov.b32 	%f195, %r37;
	ex2.approx.ftz.f32 	%f196, %f194;
	mul.f32 	%f197, %f196, %f195;
	add.f32 	%f198, %f186, %f197;
	sub.f32 	%f199, %f11, %f76;
	fma.rn.f32 	%f200, %f199, 0f3BBB989D, 0f3F000000;
	cvt.sat.f32.f32 	%f201, %f200;
	fma.rm.f32 	%f202, %f201, %f81, %f80;
	add.f32 	%f203, %f202, 0fCB40007F;
	neg.f32 	%f204, %f203;
	fma.rn.f32 	%f205, %f199, 0f3FB8AA3B, %f204;
	fma.rn.f32 	%f206, %f199, 0f32A57060, %f205;
	mov.b32 	%r38, %f202;
	shl.b32 	%r39, %r38, 23;
	mov.b32 	%f207, %r39;
	ex2.approx.ftz.f32 	%f208, %f206;
	mul.f32 	%f209, %f208, %f207;
	add.f32 	%f210, %f198, %f209;
	sub.f32 	%f211, %f12, %f76;
	fma.rn.f32 	%f212, %f211, 0f3BBB989D, 0f3F000000;
	cvt.sat.f32.f32 	%f213, %f212;
	fma.rm.f32 	%f214, %f213, %f81, %f80;
	add.f32 	%f215, %f214, 0fCB40007F;
	neg.f32 	%f216, %f215;
	fma.rn.f32 	%f217, %f211, 0f3FB8AA3B, %f216;
	fma.rn.f32 	%f218, %f211, 0f32A57060, %f217;
	mov.b32 	%r40, %f214;
	shl.b32 	%r41, %r40, 23;
	mov.b32 	%f219, %r41;
	ex2.approx.ftz.f32 	%f220, %f218;
	mul.f32 	%f221, %f220, %f219;
	add.f32 	%f222, %f210, %f221;
	sub.f32 	%f223, %f13, %f76;
	fma.rn.f32 	%f224, %f223, 0f3BBB989D, 0f3F000000;
	cvt.sat.f32.f32 	%f225, %f224;
	fma.rm.f32 	%f226, %f225, %f81, %f80;
	add.f32 	%f227, %f226, 0fCB40007F;
	neg.f32 	%f228, %f227;
	fma.rn.f32 	%f229, %f223, 0f3FB8AA3B, %f228;
	fma.rn.f32 	%f230, %f223, 0f32A57060, %f229;
	mov.b32 	%r42, %f226;
	shl.b32 	%r43, %r42, 23;
	mov.b32 	%f231, %r43;
	ex2.approx.ftz.f32 	%f232, %f230;
	mul.f32 	%f233, %f232, %f231;
	add.f32 	%f234, %f222, %f233;
	sub.f32 	%f235, %f14, %f76;
	fma.rn.f32 	%f236, %f235, 0f3BBB989D, 0f3F000000;
	cvt.sat.f32.f32 	%f237, %f236;
	fma.rm.f32 	%f238, %f237, %f81, %f80;
	add.f32 	%f239, %f238, 0fCB40007F;
	neg.f32 	%f240, %f239;
	fma.rn.f32 	%f241, %f235, 0f3FB8AA3B, %f240;
	fma.rn.f32 	%f242, %f235, 0f32A57060, %f241;
	mov.b32 	%r44, %f238;
	shl.b32 	%r45, %r44, 23;
	mov.b32 	%f243, %r45;
	ex2.approx.ftz.f32 	%f244, %f242;
	mul.f32 	%f245, %f244, %f243;
	add.f32 	%f246, %f234, %f245;
	sub.f32 	%f247, %f15, %f76;
	fma.rn.f32 	%f248, %f247, 0f3BBB989D, 0f3F000000;
	cvt.sat.f32.f32 	%f249, %f248;
	fma.rm.f32 	%f250, %f249, %f81, %f80;
	add.f32 	%f251, %f250, 0fCB40007F;
	neg.f32 	%f252, %f251;
	fma.rn.f32 	%f253, %f247, 0f3FB8AA3B, %f252;
	fma.rn.f32 	%f254, %f247, 0f32A57060, %f253;
	mov.b32 	%r46, %f250;
	shl.b32 	%r47, %r46, 23;
	mov.b32 	%f255, %r47;
	ex2.approx.ftz.f32 	%f256, %f254;
	mul.f32 	%f257, %f256, %f255;
	add.f32 	%f258, %f246, %f257;
	sub.f32 	%f259, %f16, %f76;
	fma.rn.f32 	%f260, %f259, 0f3BBB989D, 0f3F000000;
	cvt.sat.f32.f32 	%f261, %f260;
	fma.rm.f32 	%f262, %f261, %f81, %f80;
	add.f32 	%f263, %f262, 0fCB40007F;
	neg.f32 	%f264, %f263;
	fma.rn.f32 	%f265, %f259, 0f3FB8AA3B, %f264;
	fma.rn.f32 	%f266, %f259, 0f32A57060, %f265;
	mov.b32 	%r48, %f262;
	shl.b32 	%r49, %r48, 23;
	mov.b32 	%f267, %r49;
	ex2.approx.ftz.f32 	%f268, %f266;
	mul.f32 	%f269, %f268, %f267;
	add.f32 	%f270, %f258, %f269;
	sub.f32 	%f271, %f17, %f76;
	fma.rn.f32 	%f272, %f271, 0f3BBB989D, 0f3F000000;
	cvt.sat.f32.f32 	%f273, %f272;
	fma.rm.f32 	%f274, %f273, %f81, %f80;
	add.f32 	%f275, %f274, 0fCB40007F;
	neg.f32 	%f276, %f275;
	fma.rn.f32 	%f277, %f271, 0f3FB8AA3B, %f276;
	fma.rn.f32 	%f278, %f271, 0f32A57060, %f277;
	mov.b32 	%r50, %f274;
	shl.b32 	%r51, %r50, 23;
	mov.b32 	%f279, %r51;
	ex2.approx.ftz.f32 	%f280, %f278;
	mul.f32 	%f281, %f280, %f279;
	add.f32 	%f282, %f270, %f281;
	sub.f32 	%f283, %f18, %f76;
	fma.rn.f32 	%f284, %f283, 0f3BBB989D, 0f3F000000;
	cvt.sat.f32.f32 	%f285, %f284;
	fma.rm.f32 	%f286, %f285, %f81, %f80;
	add.f32 	%f287, %f286, 0fCB40007F;
	neg.f32 	%f288, %f287;
	fma.rn.f32 	%f289, %f283, 0f3FB8AA3B, %f288;
	fma.rn.f32 	%f290, %f283, 0f32A57060, %f289;
	mov.b32 	%r52, %f286;
	shl.b32 	%r53, %r52, 23;
	mov.b32 	%f291, %r53;
	ex2.approx.ftz.f32 	%f292, %f290;
	mul.f32 	%f293, %f292, %f291;
	add.f32 	%f294, %f282, %f293;
	sub.f32 	%f295, %f19, %f76;
	fma.rn.f32 	%f296, %f295, 0f3BBB989D, 0f3F000000;
	cvt.sat.f32.f32 	%f297, %f296;
	fma.rm.f32 	%f298, %f297, %f81, %f80;
	add.f32 	%f299, %f298, 0fCB40007F;
	neg.f32 	%f300, %f299;
	fma.rn.f32 	%f301, %f295, 0f3FB8AA3B, %f300;
	fma.rn.f32 	%f302, %f295, 0f32A57060, %f301;
	mov.b32 	%r54, %f298;
	shl.b32 	%r55, %r54, 23;
	mov.b32 	%f303, %r55;
	ex2.approx.ftz.f32 	%f304, %f302;
	mul.f32 	%f305, %f304, %f303;
	add.f32 	%f306, %f294, %f305;
	sub.f32 	%f307, %f20, %f76;
	fma.rn.f32 	%f308, %f307, 0f3BBB989D, 0f3F000000;
	cvt.sat.f32.f32 	%f309, %f308;
	fma.rm.f32 	%f310, %f309, %f81, %f80;
	add.f32 	%f311, %f310, 0fCB40007F;
	neg.f32 	%f312, %f311;
	fma.rn.f32 	%f313, %f307, 0f3FB8AA3B, %f312;
	fma.rn.f32 	%f314, %f307, 0f32A57060, %f313;
	mov.b32 	%r56, %f310;
	shl.b32 	%r57, %r56, 23;
	mov.b32 	%f315, %r57;
	ex2.approx.ftz.f32 	%f316, %f314;
	mul.f32 	%f317, %f316, %f315;
	add.f32 	%f318, %f306, %f317;
	sub.f32 	%f319, %f21, %f76;
	fma.rn.f32 	%f320, %f319, 0f3BBB989D, 0f3F000000;
	cvt.sat.f32.f32 	%f321, %f320;
	fma.rm.f32 	%f322, %f321, %f81, %f80;
	add.f32 	%f323, %f322, 0fCB40007F;
	neg.f32 	%f324, %f323;
	fma.rn.f32 	%f325, %f319, 0f3FB8AA3B, %f324;
	fma.rn.f32 	%f326, %f319, 0f32A57060, %f325;
	mov.b32 	%r58, %f322;
	shl.b32 	%r59, %r58, 23;
	mov.b32 	%f327, %r59;
	ex2.approx.ftz.f32 	%f328, %f326;
	mul.f32 	%f329, %f328, %f327;
	add.f32 	%f330, %f318, %f329;
	sub.f32 	%f331, %f22, %f76;
	fma.rn.f32 	%f332, %f331, 0f3BBB989D, 0f3F000000;
	cvt.sat.f32.f32 	%f333, %f332;
	fma.rm.f32 	%f334, %f333, %f81, %f80;
	add.f32 	%f335, %f334, 0fCB40007F;
	neg.f32 	%f336, %f335;
	fma.rn.f32 	%f337, %f331, 0f3FB8AA3B, %f336;
	fma.rn.f32 	%f338, %f331, 0f32A57060, %f337;
	mov.b32 	%r60, %f334;
	shl.b32 	%r61, %r60, 23;
	mov.b32 	%f339, %r61;
	ex2.approx.ftz.f32 	%f340, %f338;
	mul.f32 	%f341, %f340, %f339;
	add.f32 	%f342, %f330, %f341;
	mov.b32 	%r62, %f342;
	shfl.sync.bfly.b32	%r63|%p8, %r62, 16, 31, -1;
	mov.b32 	%f343, %r63;
	add.f32 	%f344, %f342, %f343;
	mov.b32 	%r64, %f344;
	shfl.sync.bfly.b32	%r65|%p9, %r64, 8, 31, -1;
	mov.b32 	%f345, %r65;
	add.f32 	%f346, %f344, %f345;
	mov.b32 	%r66, %f346;
	shfl.sync.bfly.b32	%r67|%p10, %r66, 4, 31, -1;
	mov.b32 	%f347, %r67;
	add.f32 	%f348, %f346, %f347;
	mov.b32 	%r68, %f348;
	shfl.sync.bfly.b32	%r69|%p11, %r68, 2, 31, -1;
	mov.b32 	%f349, %r69;
	add.f32 	%f350, %f348, %f349;
	mov.b32 	%r70, %f350;
	shfl.sync.bfly.b32	%r71|%p12, %r70, 1, 31, -1;
	mov.b32 	%f351, %r71;
	add.f32 	%f352, %f350, %f351;
	div.rn.f32 	%f23, %f89, %f352;
	div.rn.f32 	%f24, %f101, %f352;
	div.rn.f32 	%f25, %f113, %f352;
	div.rn.f32 	%f26, %f125, %f352;
	div.rn.f32 	%f27, %f137, %f352;
	div.rn.f32 	%f28, %f149, %f352;
	div.rn.f32 	%f29, %f161, %f352;
	div.rn.f32 	%f30, %f173, %f352;
	div.rn.f32 	%f31, %f185, %f352;
	div.rn.f32 	%f32, %f197, %f352;
	div.rn.f32 	%f33, %f209, %f352;
	div.rn.f32 	%f34, %f221, %f352;
	div.rn.f32 	%f35, %f233, %f352;
	div.rn.f32 	%f36, %f245, %f352;
	div.rn.f32 	%f37, %f257, %f352;
	div.rn.f32 	%f38, %f269, %f352;
	div.rn.f32 	%f39, %f281, %f352;
	div.rn.f32 	%f40, %f293, %f352;
	div.rn.f32 	%f41, %f305, %f352;
	div.rn.f32 	%f42, %f317, %f352;
	div.rn.f32 	%f43, %f329, %f352;
	div.rn.f32 	%f44, %f341, %f352;
	mad.lo.s64 	%rd25, %rd28, %rd13, %rd4;
	// begin inline asm
	{  cvt.rn.bf16.f32 %rs23, %f23;}

	// end inline asm
	shl.b64 	%rd26, %rd25, 1;
	add.s64 	%rd27, %rd5, %rd26;
	st.global.u16 	[%rd27], %rs23;
	// begin inline asm
	{  cvt.rn.bf16.f32 %rs24, %f24;}

	// end inline asm
	st.global.u16 	[%rd27+64], %rs24;
	// begin inline asm
	{  cvt.rn.bf16.f32 %rs25, %f25;}

	// end inline asm
	st.global.u16 	[%rd27+128], %rs25;
	// begin inline asm
	{  cvt.rn.bf16.f32 %rs26, %f26;}

	// end inline asm
	st.global.u16 	[%rd27+192], %rs26;
	// begin inline asm
	{  cvt.rn.bf16.f32 %rs27, %f27;}

	// end inline asm
	st.global.u16 	[%rd27+256], %rs27;
	// begin inline asm
	{  cvt.rn.bf16.f32 %rs28, %f28;}

	// end inline asm
	st.global.u16 	[%rd27+320], %rs28;
	// begin inline asm
	{  cvt.rn.bf16.f32 %rs29, %f29;}

	// end inline asm
	st.global.u16 	[%rd27+384], %rs29;
	// begin inline asm
	{  cvt.rn.bf16.f32 %rs30, %f30;}

	// end inline asm
	st.global.u16 	[%rd27+448], %rs30;
	// begin inline asm
	{  cvt.rn.bf16.f32 %rs31, %f31;}

	// end inline asm
	st.global.u16 	[%rd27+512], %rs31;
	// begin inline asm
	{  cvt.rn.bf16.f32 %rs32, %f32;}

	// end inline asm
	st.global.u16 	[%rd27+576], %rs32;
	// begin inline asm
	{  cvt.rn.bf16.f32 %rs33, %f33;}

	// end inline asm
	st.global.u16 	[%rd27+640], %rs33;
	// begin inline asm
	{  cvt.rn.bf16.f32 %rs34, %f34;}

	// end inline asm
	st.global.u16 	[%rd27+704], %rs34;
	// begin inline asm
	{  cvt.rn.bf16.f32 %rs35, %f35;}

	// end inline asm
	st.global.u16 	[%rd27+768], %rs35;
	// begin inline asm
	{  cvt.rn.bf16.f32 %rs36, %f36;}

	// end inline asm
	st.global.u16 	[%rd27+832], %rs36;
	// begin inline asm
	{  cvt.rn.bf16.f32 %rs37, %f37;}

	// end inline asm
	st.global.u16 	[%rd27+896], %rs37;
	// begin inline asm
	{  cvt.rn.bf16.f32 %rs38, %f38;}

	// end inline asm
	st.global.u16 	[%rd27+960], %rs38;
	// begin inline asm
	{  cvt.rn.bf16.f32 %rs39, %f39;}

	// end inline asm
	st.global.u16 	[%rd27+1024], %rs39;
	// begin inline asm
	{  cvt.rn.bf16.f32 %rs40, %f40;}

	// end inline asm
	st.global.u16 	[%rd27+1088], %rs40;
	// begin inline asm
	{  cvt.rn.bf16.f32 %rs41, %f41;}

	// end inline asm
	st.global.u16 	[%rd27+1152], %rs41;
	// begin inline asm
	{  cvt.rn.bf16.f32 %rs42, %f42;}

	// end inline asm
	st.global.u16 	[%rd27+1216], %rs42;
	// begin inline asm
	{  cvt.rn.bf16.f32 %rs43, %f43;}

	// end inline asm
	st.global.u16 	[%rd27+1280], %rs43;
	// begin inline asm
	{  cvt.rn.bf16.f32 %rs44, %f44;}

	// end inline asm
	st.global.u16 	[%rd27+1344], %rs44;
	add.s64 	%rd28, %rd28, %rd7;
	setp.lt.s64 	%p13, %rd28, %rd14;
	@%p13 bra 	$L__BB418_4;
$L__BB418_5:
	ret;

}
	// .globl	_Z15SoftmaxWarpImplI10DirectLoadI13__nv_bfloat16fE11DirectStoreIfS1_EfLi1ELi22ELi32ELi1ELb1EL9Algorithm0EEvT_T0_ll
.visible .entry _Z15SoftmaxWarpImplI10DirectLoadI13__nv_bfloat16fE11DirectStoreIfS1_EfLi1ELi22ELi32ELi1ELb1EL9Algorithm0EEvT_T0_ll(
	.param .align 8 .b8 _Z15SoftmaxWarpImplI10DirectLoadI13__nv_bfloat16fE11DirectStoreIfS1_EfLi1ELi22ELi32ELi1ELb1EL9Algorithm0EEvT_T0_ll_param_0[16],
	.param .align 8 .b8 _Z15SoftmaxWarpImplI10DirectLoadI13__nv_bfloat16fE11DirectStoreIfS1_EfLi1ELi22ELi32ELi1ELb1EL9Algorithm0EEvT_T0_ll_param_1[16],
	.param .u64 _Z15SoftmaxWarpImplI10DirectLoadI13__nv_bfloat16fE11DirectStoreIfS1_EfLi1ELi22ELi32ELi1ELb1EL9Algorithm0EEvT_T0_ll_param_2,
	.param .u64 _Z15SoftmaxWarpImplI10DirectLoadI13__nv_bfloat16fE11DirectStoreIfS1_EfLi1ELi22ELi32ELi1ELb1EL9Algorithm0EEvT_T0_ll_param_3
)
{
	.reg .pred 	%p<58>;
	.reg .b16 	%rs<45>;
	.reg .b32 	%r<93>;
	.reg .b32 	%f<507>;
	.reg .b64 	%rd<48>;

	ld.param.u64 	%rd32, [_Z15SoftmaxWarpImplI10DirectLoadI13__nv_bfloat16fE11DirectStoreIfS1_EfLi1ELi22ELi32ELi1ELb1EL9Algorithm0EEvT_T0_ll_param_1+8];
	ld.param.u64 	%rd31, [_Z15SoftmaxWarpImplI10DirectLoadI13__nv_bfloat16fE11DirectStoreIfS1_EfLi1ELi22ELi32ELi1ELb1EL9Algorithm0EEvT_T0_ll_param_1];
	ld.param.u64 	%rd30, [_Z15SoftmaxWarpImplI10DirectLoadI13__nv_bfloat16fE11DirectStoreIfS1_EfLi1ELi22ELi32ELi1ELb1EL9Algorithm0EEvT_T0_ll_param_0+8];
	ld.param.u64 	%rd29, [_Z15SoftmaxWarpImplI10DirectLoadI13__nv_bfloat16fE11DirectStoreIfS1_EfLi1ELi22ELi32ELi1ELb1EL9Algorithm0EEvT_T0_ll_param_0];
	ld.param.u64 	%rd33, [_Z15SoftmaxWarpImplI10DirectLoadI13__nv_bfloat16fE11DirectStoreIfS1_EfLi1ELi22ELi32ELi1ELb1EL9Algorithm0EEvT_T0_ll_param_2];
	ld.param.u64 	%rd34, [_Z15SoftmaxWarpImplI10DirectLoadI13__nv_bfloat16fE11DirectStoreIfS1_EfLi1ELi22ELi32ELi1ELb1EL9Algorithm0EEvT_T0_ll_param_3];
	setp.lt.s64 	%p1, %rd34, 705;
	@%p1 bra 	$L__BB419_2;
	mov.u64 	%rd35, $str;
	cvta.global.u64 	%rd36, %rd35;
	mov.u64 	%rd37, $str$1;
	cvta.global.u64 	%rd38, %rd37;
	mov.u64 	%rd39, __unnamed_410;
	cvta.global.u64 	%rd40, %rd39;
	{ // callseq 409, 0
	.param .b64 param0;
	st.param.b64 	[param0], %rd36;
	.param .b64 param1;
	st.param.b64 	[param1], %rd38;
	.param .b32 param2;
	st.param.b32 	[param2], 358;
	.param .b64 param3;
	st.param.b64 	[param3], %rd40;
	.param .b64 param4;
	st.param.b64 	[param4], 1;
	call.uni 
	__assertfail, 
	(
	param0, 
	param1, 
	param2, 
	param3, 
	param4
	);
	} // callseq 409
$L__BB419_2:
	mov.u32 	%r2, %nctaid.x;
	mov.u32 	%r3, %ntid.y;
	mul.lo.s32 	%r1, %r2, %r3;
	mov.u32 	%r4, %ctaid.x;
	mov.u32 	%r5, %tid.y;
	mad.lo.s32 	%r6, %r4, %r3, %r5;
	cvt.s64.s32 	%rd47, %r6;
	setp.le.s64 	%p2, %rd33, %rd47;
	@%p2 bra 	$L__BB419_93;
	mov.u32 	%r7, %tid.x;
	cvt.u64.u32 	%rd2, %r7;
	add.s32 	%r8, %r7, 32;
	cvt.u64.u32 	%rd3, %r8;
	add.s32 	%r9, %r7, 64;
	cvt.u64.u32 	%rd4, %r9;
	add.s32 	%r10, %r7, 96;
	cvt.u64.u32 	%rd5, %r10;
	add.s32 	%r11, %r7, 128;
	cvt.u64.u32 	%rd6, %r11;
	add.s32 	%r12, %r7, 160;
	cvt.u64.u32 	%rd7, %r12;
	add.s32 	%r13, %r7, 192;
	cvt.u64.u32 	%rd8, %r13;
	add.s32 	%r14, %r7, 224;
	cvt.u64.u32 	%rd9, %r14;
	add.s32 	%r15, %r7, 256;
	cvt.u64.u32 	%rd10, %r15;
	add.s32 	%r16, %r7, 288;
	cvt.u64.u32 	%rd11, %r16;
	add.s32 	%r17, %r7, 320;
	cvt.u64.u32 	%rd12, %r17;
	add.s32 	%r18, %r7, 352;
	cvt.u64.u32 	%rd13, %r18;
	add.s32 	%r19, %r7, 384;
	cvt.u64.u32 	%rd14, %r19;
	add.s32 	%r20, %r7, 416;
	cvt.u64.u32 	%rd15, %r20;
	add.s32 	%r21, %r7, 448;
	cvt.u64.u32 	%rd16, %r21;
	add.s32 	%r22, %r7, 480;
	cvt.u64.u32 	%rd17, %r22;
	add.s32 	%r23, %r7, 512;
	cvt.u64.u32 	%rd18, %r23;
	add.s32 	%r24, %r7, 544;
	cvt.u64.u32 	%rd19, %r24;
	add.s32 	%r25, %r7, 576;
	cvt.u64.u32 	%rd20, %r25;
	add.s32 	%r26, %r7, 608;
	cvt.u64.u32 	%rd21, %r26;
	add.s32 	%r27, %r7, 640;
	cvt.u64.u32 	%rd22, %r27;
	add.s32 	%r28, %r7, 672;
	cvt.u64.u32 	%rd23, %r28;
	cvt.s64.s32 	%rd24, %r1;
$L__BB419_4:
	setp.le.s64 	%p3, %rd34, %rd2;
	mad.lo.s64 	%rd41, %rd47, %rd30, %rd2;
	cvta.to.global.u64 	%rd42, %rd29;
	shl.b64 	%rd43, %rd41, 1;
	add.s64 	%rd26, %rd42, %rd43;
	mov.f32 	%f463, 0fFF800000;
	mov.f32 	%f466, %f463;
	@%p3 bra 	$L__BB419_6;
	ld.global.u16 	%rs1, [%rd26];
	// begin inline asm
	{ cvt.f32.bf16 %f463, %rs1;}

	// end inline asm
	max.f32 	%f466, %f463, 0fFF800000;
$L__BB419_6:
	setp.le.s64 	%p4, %rd34, %rd3;
	mov.f32 	%f465, 0fFF800000;
	@%p4 bra 	$L__BB419_8;
	ld.global.u16 	%rs2, [%rd26+64];
	// begin inline asm
	{ cvt.f32.bf16 %f465, %rs2;}

	// end inline asm
	max.f32 	%f466, %f466, %f465;
$L__BB419_8:
	setp.le.s64 	%p5, %rd34, %rd4;
	mov.f32 	%f467, 0fFF800000;
	@%p5 bra 	$L__BB419_10;
	ld.global.u16 	%rs3, [%rd26+128];
	// begin inline asm
	{ cvt.f32.bf16 %f467, %rs3;}

	// end inline asm
	max.f32 	%f466, %f466, %f467;
$L__BB419_10:
	setp.le.s64 	%p6, %rd34, %rd5;
	mov.f32 	%f469, 0fFF800000;
	@%p6 bra 	$L__BB419_12;
	ld.global.u16 	%rs4, [%rd26+192];
	// begin inline asm
	{ cvt.f32.bf16 %f469, %rs4;}

	// end inline asm
	max.f32 	%f466, %f466, %f469;
$L__BB419_12:
	setp.le.s64 	%p7, %rd34, %rd6;
	mov.f32 	%f471, 0fFF800000;
	@%p7 bra 	$L__BB419_14;
	ld.global.u16 	%rs5, [%rd26+256];
	// begin inline asm
	{ cvt.f32.bf16 %f471, %rs5;}

	// end inline asm
	max.f32 	%f466, %f466, %f471;
$L__BB419_14:
	setp.le.s64 	%p8, %rd34, %rd7;
	mov.f32 	%f473, 0fFF800000;
	@%p8 bra 	$L__BB419_16;
	ld.global.u16 	%rs6, [%rd26+320];
	// begin inline asm
	{ cvt.f32.bf16 %f473, %rs6;}

	// end inline asm
	max.f32 	%f466, %f466, %f473;
$L__BB419_16:
	setp.le.s64 	%p9, %rd34, %rd8;
	mov.f32 	%f475, 0fFF800000;
	@%p9 bra 	$L__BB419_18;
	ld.global.u16 	%rs7, [%rd26+384];
	// begin inline asm
	{ cvt.f32.bf16 %f475, %rs7;}

	// end inline asm
	max.f32 	%f466, %f466, %f475;
$L__BB419_18:
	setp.le.s64 	%p10, %rd34, %rd9;
	mov.f32 	%f477, 0fFF800000;
	@%p10 bra 	$L__BB419_20;
	ld.global.u16 	%rs8, [%rd26+448];
	// begin inline asm
	{ cvt.f32.bf16 %f477, %rs8;}

	// end inline asm
	max.f32 	%f466, %f466, %f477;
$L__BB419_20:
	setp.le.s64 	%p11, %rd34, %rd10;
	mov.f32 	%f479, 0fFF800000;
	@%p11 bra 	$L__BB419_22;
	ld.global.u16 	%rs9, [%rd26+512];
	// begin inline asm
	{ cvt.f32.bf16 %f479, %rs9;}

	// end inline asm
	max.f32 	%f466, %f466, %f479;
$L__BB419_22:
	setp.le.s64 	%p12, %rd34, %rd11;
	mov.f32 	%f481, 0fFF800000;
	@%p12 bra 	$L__BB419_24;
	ld.global.u16 	%rs10, [%rd26+576];
	// begin inline asm
	{ cvt.f32.bf16 %f481, %rs10;}

	// end inline asm
	max.f32 	%f466, %f466, %f481;
$L__BB419_24:
	setp.le.s64 	%p13, %rd34, %rd12;
	mov.f32 	%f483, 0fFF800000;
	@%p13 bra 	$L__BB419_26;
	ld.global.u16 	%rs11, [%rd26+640];
	// begin inline asm
	{ cvt.f32.bf16 %f483, %rs11;}

	// end inline asm
	max.f32 	%f466, %f466, %f483;
$L__BB419_26:
	setp.le.s64 	%p14, %rd34, %rd13;
	mov.f32 	%f485, 0fFF800000;
	@%p14 bra 	$L__BB419_28;
	ld.global.u16 	%rs12, [%rd26+704];
	// begin inline asm
	{ cvt.f32.bf16 %f485, %rs12;}

	// end inline asm
	max.f32 	%f466, %f466, %f485;
$L__BB419_28:
	setp.le.s64 	%p15, %rd34, %rd14;
	mov.f32 	%f487, 0fFF800000;
	@%p15 bra 	$L__BB419_30;
	ld.global.u16 	%rs13, [%rd26+768];
	// begin inline asm
	{ cvt.f32.bf16 %f487, %rs13;}

	// end inline asm
	max.f32 	%f466, %f466, %f487;
$L__BB419_30:
	setp.le.s64 	%p16, %rd34, %rd15;
	mov.f32 	%f489, 0fFF800000;
	@%p16 bra 	$L__BB419_32;
	ld.global.u16 	%rs14, [%rd26+832];
	// begin inline asm
	{ cvt.f32.bf16 %f489, %rs14;}

	// end inline asm
	max.f32 	%f466, %f466, %f489;
$L__BB419_32:
	setp.le.s64 	%p17, %rd34, %rd16;
	mov.f32 	%f491, 0fFF800000;
	@%p17 bra 	$L__BB419_34;
	ld.global.u16 	%rs15, [%rd26+896];
	// begin inline asm
	{ cvt.f32.bf16 %f491, %rs15;}

	// end inline asm
	max.f32 	%f466, %f466, %f491;
$L__BB419_34:
	setp.le.s64 	%p18, %rd34, %rd17;
	mov.f32 	%f493, 0fFF800000;
	@%p18 bra 	$L__BB419_36;
	ld.global.u16 	%rs16, [%rd26+960];
	// begin inline asm
	{ cvt.f32.bf16 %f493, %rs16;}

	// end inline asm
	max.f32 	%f466, %f466, %f493;
$L__BB419_36:
	setp.le.s64 	%p19, %rd34, %rd18;
	mov.f32 	%f495, 0fFF800000;
	@%p19 bra 	$L__BB419_38;
	ld.global.u16 	%rs17, [%rd26+1024];
	// begin inline asm
	{ cvt.f32.bf16 %f495, %rs17;}

	// end inline asm
	max.f32 	%f466, %f466, %f495;
$L__BB419_38:
	setp.le.s64 	%p20, %rd34, %rd19;
	mov.f32 	%f497, 0fFF800000;
	@%p20 bra 	$L__BB419_40;
	ld.global.u16 	%rs18, [%rd26+1088];
	// begin inline asm
	{ cvt.f32.bf16 %f497, %rs18;}

	// end inline asm
	max.f32 	%f466, %f466, %f497;
$L__BB419_40:
	setp.le.s64 	%p21, %rd34, %rd20;
	mov.f32 	%f499, 0fFF800000;
	@%p21 bra 	$L__BB419_42;
	ld.global.u16 	%rs19, [%rd26+1152];
	// begin inline asm
	{ cvt.f32.bf16 %f499, %rs19;}

	// end inline asm
	max.f32 	%f466, %f466, %f499;
$L__BB419_42:
	setp.le.s64 	%p22, %rd34, %rd21;
	mov.f32 	%f501, 0fFF800000;
	@%p22 bra 	$L__BB419_44;
	ld.global.u16 	%rs20, [%rd26+1216];
	// begin inline asm
	{ cvt.f32.bf16 %f501, %rs20;}

	// end inline asm
	max.f32 	%f466, %f466, %f501;
$L__BB419_44:
	setp.le.s64 	%p23, %rd34, %rd22;
	mov.f32 	%f503, 0fFF800000;
	@%p23 bra 	$L__BB419_46;
	ld.global.u16 	%rs21, [%rd26+1280];
	// begin inline asm
	{ cvt.f32.bf16 %f503, %rs21;}

	// end inline asm
	max.f32 	%f466, %f466, %f503;
$L__BB419_46:
	setp.le.s64 	%p24, %rd34, %rd23;
	mov.f32 	%f505, 0fFF800000;
	@%p24 bra 	$L__BB419_48;
	ld.global.u16 	%rs22, [%rd26+1344];
	// begin inline asm
	{ cvt.f32.bf16 %f505, %rs22;}

	// end inline asm
	max.f32 	%f466, %f466, %f505;
$L__BB419_48:
	setp.le.s64 	%p25, %rd34, %rd2;
	mov.b32 	%r29, %f466;
	shfl.sync.bfly.b32	%r30|%p26, %r29, 16, 31, -1;
	mov.b32 	%f155, %r30;
	max.f32 	%f156, %f466, %f155;
	mov.b32 	%r31, %f156;
	shfl.sync.bfly.b32	%r32|%p27, %r31, 8, 31, -1;
	mov.b32 	%f157, %r32;
	max.f32 	%f158, %f156, %f157;
	mov.b32 	%r33, %f158;
	shfl.sync.bfly.b32	%r34|%p28, %r33, 4, 31, -1;
	mov.b32 	%f159, %r34;
	max.f32 	%f160, %f158, %f159;
	mov.b32 	%r35, %f160;
	shfl.sync.bfly.b32	%r36|%p29, %r35, 2, 31, -1;
	mov.b32 	%f161, %r36;
	max.f32 	%f162, %f160, %f161;
	mov.b32 	%r37, %f162;
	shfl.sync.bfly.b32	%r38|%p30, %r37, 1, 31, -1;
	mov.b32 	%f163, %r38;
	max.f32 	%f164, %f162, %f163;
	sub.f32 	%f165, %f463, %f164;
	fma.rn.f32 	%f166, %f165, 0f3BBB989D, 0f3F000000;
	cvt.sat.f32.f32 	%f167, %f166;
	mov.f32 	%f168, 0f4B400001;
	mov.f32 	%f169, 0f437C0000;
	fma.rm.f32 	%f170, %f167, %f169, %f168;
	add.f32 	%f171, %f170, 0fCB40007F;
	neg.f32 	%f172, %f171;
	fma.rn.f32 	%f173, %f165, 0f3FB8AA3B, %f172;
	fma.rn.f32 	%f174, %f165, 0f32A57060, %f173;
	mov.b32 	%r39, %f170;
	shl.b32 	%r40, %r39, 23;
	mov.b32 	%f175, %r40;
	ex2.approx.ftz.f32 	%f176, %f174;
	mul.f32 	%f177, %f176, %f175;
	add.f32 	%f178, %f177, 0f00000000;
	sub.f32 	%f179, %f465, %f164;
	fma.rn.f32 	%f180, %f179, 0f3BBB989D, 0f3F000000;
	cvt.sat.f32.f32 	%f181, %f180;
	fma.rm.f32 	%f182, %f181, %f169, %f168;
	add.f32 	%f183, %f182, 0fCB40007F;
	neg.f32 	%f184, %f183;
	fma.rn.f32 	%f185, %f179, 0f3FB8AA3B, %f184;
	fma.rn.f32 	%f186, %f179, 0f32A57060, %f185;
	mov.b32 	%r41, %f182;
	shl.b32 	%r42, %r41, 23;
	mov.b32 	%f187, %r42;
	ex2.approx.ftz.f32 	%f188, %f186;
	mul.f32 	%f189, %f188, %f187;
	add.f32 	%f190, %f178, %f189;
	sub.f32 	%f191, %f467, %f164;
	fma.rn.f32 	%f192, %f191, 0f3BBB989D, 0f3F000000;
	cvt.sat.f32.f32 	%f193, %f192;
	fma.rm.f32 	%f194, %f193, %f169, %f168;
	add.f32 	%f195, %f194, 0fCB40007F;
	neg.f32 	%f196, %f195;
	fma.rn.f32 	%f197, %f191, 0f3FB8AA3B, %f196;
	fma.rn.f32 	%f198, %f191, 0f32A57060, %f197;
	mov.b32 	%r43, %f194;
	shl.b32 	%r44, %r43, 23;
	mov.b32 	%f199, %r44;
	ex2.approx.ftz.f32 	%f200, %f198;
	mul.f32 	%f201, %f200, %f199;
	add.f32 	%f202, %f190, %f201;
	sub.f32 	%f203, %f469, %f164;
	fma.rn.f32 	%f204, %f203, 0f3BBB989D, 0f3F000000;
	cvt.sat.f32.f32 	%f205, %f204;
	fma.rm.f32 	%f206, %f205, %f169, %f168;
	add.f32 	%f207, %f206, 0fCB40007F;
	neg.f32 	%f208, %f207;
	fma.rn.f32 	%f209, %f203, 0f3FB8AA3B, %f208;
	fma.rn.f32 	%f210, %f203, 0f32A57060, %f209;
	mov.b32 	%r45, %f206;
	shl.b32 	%r46, %r45, 23;
	mov.b32 	%f211, %r46;
	ex2.approx.ftz.f32 	%f212, %f210;
	mul.f32 	%f213, %f212, %f211;
	add.f32 	%f214, %f202, %f213;
	sub.f32 	%f215, %f471, %f164;
	fma.rn.f32 	%f216, %f215, 0f3BBB989D, 0f3F000000;
	cvt.sat.f32.f32 	%f217, %f216;
	fma.rm.f32 	%f218, %f217, %f169, %f168;
	add.f32 	%f219, %f218, 0fCB40007F;
	neg.f32 	%f220, %f219;
	fma.rn.f32 	%f221, %f215, 0f3FB8AA3B, %f220;
	fma.rn.f32 	%f222, %f215, 0f32A57060, %f221;
	mov.b32 	%r47, %f218;
	shl.b32 	%r48, %r47, 23;
	mov.b32 	%f223, %r48;
	ex2.approx.ftz.f32 	%f224, %f222;
	mul.f32 	%f225, %f224, %f223;
	add.f32 	%f226, %f214, %f225;
	sub.f32 	%f227, %f473, %f164;
	fma.rn.f32 	%f228, %f227, 0f3BBB989D, 0f3F000000;
	cvt.sat.f32.f32 	%f229, %f228;
	fma.rm.f32 	%f230, %f229, %f169, %f168;
	add.f32 	%f231, %f230, 0fCB40007F;
	neg.f32 	%f232, %f231;
	fma.rn.f32 	%f233, %f227, 0f3FB8AA3B, %f232;
	fma.rn.f32 	%f234, %f227, 0f32A57060, %f233;
	mov.b32 	%r49, %f230;
	shl.b32 	%r50, %r49, 23;
	mov.b32 	%f235, %r50;
	ex2.approx.ftz.f32 	%f236, %f234;
	mul.f32 	%f237, %f236, %f235;
	add.f32 	%f238, %f226, %f237;
	sub.f32 	%f239, %f475, %f164;
	fma.rn.f32 	%f240, %f239, 0f3BBB989D, 0f3F000000;
	cvt.sat.f32.f32 	%f241, %f240;
	fma.rm.f32 	%f242, %f241, %f169, %f168;
	add.f32 	%f243, %f242, 0fCB40007F;
	neg.f32 	%f244, %f243;
	fma.rn.f32 	%f245, %f239, 0f3FB8AA3B, %f244;
	fma.rn.f32 	%f246, %f239, 0f32A57060, %f245;
	mov.b32 	%r51, %f242;
	shl.b32 	%r52, %r51, 23;
	mov.b32 	%f247, %r52;
	ex2.approx.ftz.f32 	%f248, %f246;
	mul.f32 	%f249, %f248, %f247;
	add.f32 	%f250, %f238, %f249;
	sub.f32 	%f251, %f477, %f164;
	fma.rn.f32 	%f252, %f251, 0f3BBB989D, 0f3F000000;
	cvt.sat.f32.f32 	%f253, %f252;
	fma.rm.f32 	%f254, %f253, %f169, %f168;
	add.f32 	%f255, %f254, 0fCB40007F;
	neg.f32 	%f256, %f255;
	fma.rn.f32 	%f257, %f251, 0f3FB8AA3B, %f256;
	fma.rn.f32 	%f258, %f251, 0f32A57060, %f257;
	mov.b32 	%r53, %f254;
	shl.b32 	%r54, %r53, 23;
	mov.b32 	%f259, %r54;
	ex2.approx.ftz.f32 	%f260, %f258;
	mul.f32 	%f261, %f260, %f259;
	add.f32 	%f262, %f250, %f261;
	sub.f32 	%f263, %f479, %f164;
	fma.rn.f32 	%f264, %f263, 0f3BBB989D, 0f3F000000;
	cvt.sat.f32.f32 	%f265, %f264;
	fma.rm.f32 	%f266, %f265, %f169, %f168;
	add.f32 	%f267, %f266, 0fCB40007F;
	neg.f32 	%f268, %f267;
	fma.rn.f32 	%f269, %f263, 0f3FB8AA3B, %f268;
	fma.rn.f32 	%f270, %f263, 0f32A57060, %f269;
	mov.b32 	%r55, %f266;
	shl.b32 	%r56, %r55, 23;
	mov.b32 	%f271, %r56;
	ex2.approx.ftz.f32 	%f272, %f270;
	mul.f32 	%f273, %f272, %f271;
	add.f32 	%f274, %f262, %f273;
	sub.f32 	%f275, %f481, %f164;
	fma.rn.f32 	%f276, %f275, 0f3BBB989D, 0f3F000000;
	cvt.sat.f32.f32 	%f277, %f276;
	fma.rm.f32 	%f278, %f277, %f169, %f168;
	add.f32 	%f279, %f278, 0fCB40007F;
	neg.f32 	%f280, %f279;
	fma.rn.f32 	%f281, %f275, 0f3FB8AA3B, %f280;
	fma.rn.f32 	%f282, %f275, 0f32A57060, %f281;
	mov.b32 	%r57, %f278;
	shl.b32 	%r58, %r57, 23;
	mov.b32 	%f283, %r58;
	ex2.approx.ftz.f32 	%f284, %f282;
	mul.f32 	%f285, %f284, %f283;
	add.f32 	%f286, %f274, %f285;
	sub.f32 	%f287, %f483, %f164;
	fma.rn.f32 	%f288, %f287, 0f3BBB989D, 0f3F000000;
	cvt.sat.f32.f32 	%f289, %f288;
	fma.rm.f32 	%f290, %f289, %f169, %f168;
	add.f32 	%f291, %f290, 0fCB40007F;
	neg.f32 	%f292, %f291;
	fma.rn.f32 	%f293, %f287, 0f3FB8AA3B, %f292;
	fma.rn.f32 	%f294, %f287, 0f32A57060, %f293;
	mov.b32 	%r59, %f290;
	shl.b32 	%r60, %r59, 23;
	mov.b32 	%f295, %r60;
	ex2.approx.ftz.f32 	%f296, %f294;
	mul.f32 	%f297, %f296, %f295;
	add.f32 	%f298, %f286, %f297;
	sub.f32 	%f299, %f485, %f164;
	fma.rn.f32 	%f300, %f299, 0f3BBB989D, 0f3F000000;
	cvt.sat.f32.f32 	%f301, %f300;
	fma.rm.f32 	%f302, %f301, %f169, %f168;
	add.f32 	%f303, %f302, 0fCB40007F;
	neg.f32 	%f304, %f303;
	fma.rn.f32 	%f305, %f299, 0f3FB8AA3B, %f304;
	fma.rn.f32 	%f306, %f299, 0f32A57060, %f305;
	mov.b32 	%r61, %f302;
	shl.b32 	%r62, %r61, 23;
	mov.b32 	%f307, %r62;
	ex2.approx.ftz.f32 	%f308, %f306;
	mul.f32 	%f309, %f308, %f307;
	add.f32 	%f310, %f298, %f309;
	sub.f32 	%f311, %f487, %f164;
	fma.rn.f32 	%f312, %f311, 0f3BBB989D, 0f3F000000;
	cvt.sat.f32.f32 	%f313, %f312;
	fma.rm.f32 	%f314, %f313, %f169, %f168;
	add.f32 	%f315, %f314, 0fCB40007F;
	neg.f32 	%f316, %f315;
	fma.rn.f32 	%f317, %f311, 0f3FB8AA3B, %f316;
	fma.rn.f32 	%f318, %f311, 0f32A57060, %f317;
	mov.b32 	%r63, %f314;
	shl.b32 	%r64, %r63, 23;
	mov.b32 	%f319, %r64;
	ex2.approx.ftz.f32 	%f320, %f318;
	mul.f32 	%f321, %f320, %f319;
	add.f32 	%f322, %f310, %f321;
	sub.f32 	%f323, %f489, %f164;
	fma.rn.f32 	%f324, %f323, 0f3BBB989D, 0f3F000000;
	cvt.sat.f32.f32 	%f325, %f324;
	fma.rm.f32 	%f326, %f325, %f169, %f168;
	add.f32 	%f327, %f326, 0fCB40007F;
	neg.f32 	%f328, %f327;
	fma.rn.f32 	%f329, %f323, 0f3FB8AA3B, %f328;
	fma.rn.f32 	%f330, %f323, 0f32A57060, %f329;
	mov.b32 	%r65, %f326;
	shl.b32 	%r66, %r65, 23;
	mov.b32 	%f331, %r66;
	ex2.approx.ftz.f32 	%f332, %f330;
	mul.f32 	%f333, %f332, %f331;
	add.f32 	%f334, %f322, %f333;
	sub.f32 	%f335, %f491, %f164;
	fma.rn.f32 	%f336, %f335, 0f3BBB989D, 0f3F000000;
	cvt.sat.f32.f32 	%f337, %f336;
	fma.rm.f32 	%f338, %f337, %f169, %f168;
	add.f32 	%f339, %f338, 0fCB40007F;
	neg.f32 	%f340, %f339;
	fma.rn.f32 	%f341, %f335, 0f3FB8AA3B, %f340;
	fma.rn.f32 	%f342, %f335, 0f32A57060, %f341;
	mov.b32 	%r67, %f338;
	shl.b32 	%r68, %r67, 23;
	mov.b32 	%f343, %r68;
	ex2.approx.ftz.f32 	%f344, %f342;
	mul.f32 	%f345, %f344, %f343;
	add.f32 	%f346, %f334, %f345;
	sub.f32 	%f347, %f493, %f164;
	fma.rn.f32 	%f348, %f347, 0f3BBB989D, 0f3F000000;
	cvt.sat.f32.f32 	%f349, %f348;
	fma.rm.f32 	%f350, %f349, %f169, %f168;
	add.f32 	%f351, %f350, 0fCB40007F;
	neg.f32 	%f352, %f351;
	fma.rn.f32 	%f353, %f347, 0f3FB8AA3B, %f352;
	fma.rn.f32 	%f354, %f347, 0f32A57060, %f353;
	mov.b32 	%r69, %f350;
	shl.b32 	%r70, %r69, 23;
	mov.b32 	%f355, %r70;
	ex2.approx.ftz.f32 	%f356, %f354;
	mul.f32 	%f357, %f356, %f355;
	add.f32 	%f358, %f346, %f357;
	sub.f32 	%f359, %f495, %f164;
	fma.rn.f32 	%f360, %f359, 0f3BBB989D, 0f3F000000;
	cvt.sat.f32.f32 	%f361, %f360;
	fma.rm.f32 	%f362, %f361, %f169, %f168;
	add.f32 	%f363, %f362, 0fCB40007F;
	neg.f32 	%f364, %f363;
	fma.rn.f32 	%f365, %f359, 0f3FB8AA3B, %f364;
	fma.rn.f32 	%f366, %f359, 0f32A57060, %f365;
	mov.b32 	%r71, %f362;
	shl.b32 	%r72, %r71, 23;
	mov.b32 	%f367, %r72;
	ex2.approx.ftz.f32 	%f368, %f366;
	mul.f32 	%f369, %f368, %f367;
	add.f32 	%f370, %f358, %f369;
	sub.f32 	%f371, %f497, %f164;
	fma.rn.f32 	%f372, %f371, 0f3BBB989D, 0f3F000000;
	cvt.sat.f32.f32 	%f373, %f372;
	fma.rm.f32 	%f374, %f373, %f169, %f168;
	add.f32 	%f375, %f374, 0fCB40007F;
	neg.f32 	%f376, %f375;
	fma.rn.f32 	%f377, %f371, 0f3FB8AA3B, %f376;
	fma.rn.f32 	%f378, %f371, 0f32A57060, %f377;
	mov.b32 	%r73, %f374;
	shl.b32 	%r74, %r73, 23;
	mov.b32 	%f379, %r74;
	ex2.approx.ftz.f32 	%f380, %f378;
	mul.f32 	%f381, %f380, %f379;
	add.f32 	%f382, %f370, %f381;
	sub.f32 	%f383, %f499, %f164;
	fma.rn.f32 	%f384, %f383, 0f3BBB989D, 0f3F000000;
	cvt.sat.f32.f32 	%f385, %f384;
	fma.rm.f32 	%f386, %f385, %f169, %f168;
	add.f32 	%f387, %f386, 0fCB40007F;
	neg.f32 	%f388, %f387;
	fma.rn.f32 	%f389, %f383, 0f3FB8AA3B, %f388;
	fma.rn.f32 	%f390, %f383, 0f32A57060, %f389;
	mov.b32 	%r75, %f386;
	shl.b32 	%r76, %r75, 23;
	mov.b32 	%f391, %r76;
	ex2.approx.ftz.f32 	%f392, %f390;
	mul.f32 	%f393, %f392, %f391;
	add.f32 	%f394, %f382, %f393;
	sub.f32 	%f395, %f501, %f164;
	fma.rn.f32 	%f396, %f395, 0f3BBB989D, 0f3F000000;
	cvt.sat.f32.f32 	%f397, %f396;
	fma.rm.f32 	%f398, %f397, %f169, %f168;
	add.f32 	%f399, %f398, 0fCB40007F;
	neg.f32 	%f400, %f399;
	fma.rn.f32 	%f401, %f395, 0f3FB8AA3B, %f400;
	fma.rn.f32 	%f402, %f395, 0f32A57060, %f401;
	mov.b32 	%r77, %f398;
	shl.b32 	%r78, %r77, 23;
	mov.b32 	%f403, %r78;
	ex2.approx.ftz.f32 	%f404, %f402;
	mul.f32 	%f405, %f404, %f403;
	add.f32 	%f406, %f394, %f405;
	sub.f32 	%f407, %f503, %f164;
	fma.rn.f32 	%f408, %f407, 0f3BBB989D, 0f3F000000;
	cvt.sat.f32.f32 	%f409, %f408;
	fma.rm.f32 	%f410, %f409, %f169, %f168;
	add.f32 	%f411, %f410, 0fCB40007F;
	neg.f32 	%f412, %f411;
	fma.rn.f32 	%f413, %f407, 0f3FB8AA3B, %f412;
	fma.rn.f32 	%f414, %f407, 0f32A57060, %f413;
	mov.b32 	%r79, %f410;
	shl.b32 	%r80, %r79, 23;
	mov.b32 	%f415, %r80;
	ex2.approx.ftz.f32 	%f416, %f414;
	mul.f32 	%f417, %f416, %f415;
	add.f32 	%f418, %f406, %f417;
	sub.f32 	%f419, %f505, %f164;
	fma.rn.f32 	%f420, %f419, 0f3BBB989D, 0f3F000000;
	cvt.sat.f32.f32 	%f421, %f420;
	fma.rm.f32 	%f422, %f421, %f169, %f168;
	add.f32 	%f423, %f422, 0fCB40007F;
	neg.f32 	%f424, %f423;
	fma.rn.f32 	%f425, %f419, 0f3FB8AA3B, %f424;
	fma.rn.f32 	%f426, %f419, 0f32A57060, %f425;
	mov.b32 	%r81, %f422;
	shl.b32 	%r82, %r81, 23;
	mov.b32 	%f427, %r82;
	ex2.approx.ftz.f32 	%f428, %f426;
	mul.f32 	%f429, %f428, %f427;
	add.f32 	%f430, %f418, %f429;
	mov.b32 	%r83, %f430;
	shfl.sync.bfly.b32	%r84|%p31, %r83, 16, 31, -1;
	mov.b32 	%f431, %r84;
	add.f32 	%f432, %f430, %f431;
	mov.b32 	%r85, %f432;
	shfl.sync.bfly.b32	%r86|%p32, %r85, 8, 31, -1;
	mov.b32 	%f433, %r86;
	add.f32 	%f434, %f432, %f433;
	mov.b32 	%r87, %f434;
	shfl.sync.bfly.b32	%r88|%p33, %r87, 4, 31, -1;
	mov.b32 	%f435, %r88;
	add.f32 	%f436, %f434, %f435;
	mov.b32 	%r89, %f436;
	shfl.sync.bfly.b32	%r90|%p34, %r89, 2, 31, -1;
	mov.b32 	%f437, %r90;
	add.f32 	%f438, %f436, %f437;
	mov.b32 	%r91, %f438;
	shfl.sync.bfly.b32	%r92|%p35, %r91, 1, 31, -1;
	mov.b32 	%f439, %r92;
	add.f32 	%f440, %f438, %f439;
	div.rn.f32 	%f89, %f177, %f440;
	div.rn.f32 	%f90, %f189, %f440;
	div.rn.f32 	%f91, %f201, %f440;
	div.rn.f32 	%f92, %f213, %f440;
	div.rn.f32 	%f93, %f225, %f440;
	div.rn.f32 	%f94, %f237, %f440;
	div.rn.f32 	%f95, %f249, %f440;
	div.rn.f32 	%f96, %f261, %f440;
	div.rn.f32 	%f97, %f273, %f440;
	div.rn.f32 	%f98, %f285, %f440;
	div.rn.f32 	%f99, %f297, %f440;
	div.rn.f32 	%f100, %f309, %f440;
	div.rn.f32 	%f101, %f321, %f440;
	div.rn.f32 	%f102, %f333, %f440;
	div.rn.f32 	%f103, %f345, %f440;
	div.rn.f32 	%f104, %f357, %f440;
	div.rn.f32 	%f105, %f369, %f440;
	div.rn.f32 	%f106, %f381, %f440;
	div.rn.f32 	%f107, %f393, %f440;
	div.rn.f32 	%f108, %f405, %f440;
	div.rn.f32 	%f109, %f417, %f440;
	div.rn.f32 	%f110, %f429, %f440;
	mad.lo.s64 	%rd44, %rd47, %rd32, %rd2;
	cvta.to.global.u64 	%rd45, %rd31;
	shl.b64 	%rd46, %rd44, 1;
	add.s64 	%rd27, %rd45, %rd46;
	@%p25 bra 	$L__BB419_50;
	// begin inline asm
	{  cvt.rn.bf16.f32 %rs23, %f89;}

	// end inline asm
	st.global.u16 	[%rd27], %rs23;
$L__BB419_50:
	setp.le.s64 	%p36, %rd34, %rd3;
	@%p36 bra 	$L__BB419_52;
	// begin inline asm
	{  cvt.rn.bf16.f32 %rs24, %f90;}

	// end inline asm
	st.global.u16 	[%rd27+64], %rs24;
$L__BB419_52:
	setp.le.s64 	%p37, %rd34, %rd4;
	@%p37 bra 	$L__BB419_54;
	// begin inline asm
	{  cvt.rn.bf16.f32 %rs25, %f91;}

	// end inline asm
	st.global.u16 	[%rd27+128], %rs25;
$L__BB419_54:
	setp.le.s64 	%p38, %rd34, %rd5;
	@%p38 bra 	$L__BB419_56;
	// begin inline asm
	{  cvt.rn.bf16.f32 %rs26, %f92;}

	// end inline asm
	st.global.u16 	[%rd27+192], %rs26;
$L__BB419_56:
	setp.le.s64 	%p39, %rd34, %rd6;
	@%p39 bra 	$L__BB419_58;
	// begin inline asm
	{  cvt.rn.bf16.f32 %rs27, %f93;}

	// end inline asm
	st.global.u16 	[%rd27+256], %rs27;
$L__BB419_58:
	setp.le.s64 	%p40, %rd34, %rd7;
	@%p40 bra 	$L__BB419_60;
	// begin inline asm
	{  cvt.rn.bf16.f32 %rs28, %f94;}

	// end inline asm
	st.global.u16 	[%rd27+320], %rs28;
$L__BB419_60:
	setp.le.s64 	%p41, %rd34, %rd8;
	@%p41 bra 	$L__BB419_62;
	// begin inline asm
	{  cvt.rn.bf16.f32 %rs29, %f95;}

	// end inline asm
	st.global.u16 	[%rd27+384], %rs29;
$L__BB419_62:
	setp.le.s64 	%p42, %rd34, %rd9;
	@%p42 bra 	$L__BB419_64;
	// begin inline asm
	{  cvt.rn.bf16.f32 %rs30, %f96;}

	// end inline asm
	st.global.u16 	[%rd27+448], %rs30;
$L__BB419_64:
	setp.le.s64 	%p43, %rd34, %rd10;
	@%p43 bra 	$L__BB419_66;
	// begin inline asm
	{  cvt.rn.bf16.f32 %rs31, %f97;}

	// end inline asm
	st.global.u16 	[%rd27+512], %rs31;
$L__BB419_66:
	setp.le.s64 	%p44, %rd34, %rd11;
	@%p44 bra 	$L__BB419_68;
	// begin inline asm
	{  cvt.rn.bf16.f32 %rs32, %f98;}

	// end inline asm
	st.global.u16 	[%rd27+576], %rs32;
$L__BB419_68:
	setp.le.s64 	%p45, %rd34, %rd12;
	@%p45 bra 	$L__BB419_70;
	// begin inline asm
	{  cvt.rn.bf16.f32 %rs33, %f99;}

	// end inline asm
	st.global.u16 	[%rd27+640], %rs33;
$L__BB419_70:
	setp.le.s64 	%p46, %rd34, %rd13;
	@%p46 bra 	$L__BB419_72;
	// begin inline asm
	{  cvt.rn.bf16.f32 %rs34, %f100;}

	// end inline asm
	st.global.u16 	[%rd27+704], %rs34;
$L__BB419_72:
	setp.le.s64 	%p47, %rd34, %rd14;
	@%p47 bra 	$L__BB419_74;
	// begin inline asm
	{  cvt.rn.bf16.f32 %rs35, %f101;}

	// end inline asm
	st.global.u16 	[%rd27+768], %rs35;
$L__BB419_74:
	setp.le.s64 	%p48, %rd34, %rd15;
	@%p48 bra 	$L__BB419_76;
	// begin inline asm
	{  cvt.rn.bf16.f32 %rs36, %f102;}

	// end inline asm
	st.global.u16 	[%rd27+832], %rs36;
$L__BB419_76:
	setp.le.s64 	%p49, %rd34, %rd16;
	@%p49 bra 	$L__BB419_78;
	// begin inline asm
	{  cvt.rn.bf16.f32 %rs37, %f103;}

	// end inline asm
	st.global.u16 	[%rd27+896], %rs37;
$L__BB419_78:
	setp.le.s64 	%p50, %rd34, %rd17;
	@%p50 bra 	$L__BB419_80;
	// begin inline asm
	{  cvt.rn.bf16.f32 %rs38, %f104;}

	// end inline asm
	st.global.u16 	[%rd27+960], %rs38;
$L__BB419_80:
	setp.le.s64 	%p51, %rd34, %rd18;
	@%p51 bra 	$L__BB419_82;
	// begin inline asm
	{  cvt.rn.bf16.f32 %rs39, %f105;}

	// end inline asm
	st.global.u16 	[%rd27+1024], %rs39;
$L__BB419_82:
	setp.le.s64 	%p52, %rd34, %rd19;
	@%p52 bra 	$L__BB419_84;
	// begin inline asm
	{  cvt.rn.bf16.f32 %rs40, %f106;}

	// end inline asm
	st.global.u16 	[%rd27+1088], %rs40;
$L__BB419_84:
	setp.le.s64 	%p53, %rd34, %rd20;
	@%p53 bra 	$L__BB419_86;
	// begin inline asm
	{  cvt.rn.bf16.f32 %rs41, %f107;}

	// end inline asm
	st.global.u16 	[%rd27+1152], %rs41;
$L__BB419_86:
	setp.le.s64 	%p54, %rd34, %rd21;
	@%p54 bra 	$L__BB419_88;
	// begin inline asm
	{  cvt.rn.bf16.f32 %rs42, %f108;}

	// end inline asm
	st.global.u16 	[%rd27+1216], %rs42;
$L__BB419_88:
	setp.le.s64 	%p55, %rd34, %rd22;
	@%p55 bra 	$L__BB419_90;
	// begin inline asm
	{  cvt.rn.bf16.f32 %rs43, %f109;}

	// end inline asm
	st.global.u16 	[%rd27+1280], %rs43;
$L__BB419_90:
	setp.le.s64 	%p56, %rd34, %rd23;
	@%p56 bra 	$L__BB419_92;
	// begin inline asm
	{  cvt.rn.bf16.f32 %rs44, %f110;}

	// end inline asm
	st.global.u16 	[%rd27+1344], %rs44;
$L__BB419_92:
	add.s64 	%rd47, %rd47, %rd24;
	setp.lt.s64 	%p57, %rd47, %rd33;
	@%p57 bra 	$L__BB419_4;
$L__BB419_93:
	ret;

}
	// .globl	_Z15SoftmaxWarpImplI10DirectLoadI13__nv_bfloat16fE11DirectStoreIfS1_EfLi1ELi23ELi32ELi1ELb0EL9Algorithm0EEvT_T0_ll
.visible .entry _Z15SoftmaxWarpImplI10DirectLoadI13__nv_bfloat16fE11DirectStoreIfS1_EfLi1ELi23ELi32ELi1ELb0EL9Algorithm0EEvT_T0_ll(
	.param .align 8 .b8 _Z15SoftmaxWarpImplI10DirectLoadI13__nv_bfloat16fE11DirectStoreIfS1_EfLi1ELi23ELi32ELi1ELb0EL9Algorithm0EEvT_T0_ll_param_0[16],
	.param .align 8 .b8 _Z15SoftmaxWarpImplI10DirectLoadI13__nv_bfloat16fE11DirectStoreIfS1_EfLi1ELi23ELi32ELi1ELb0EL9Algorithm0EEvT_T0_ll_param_1[16],
	.param .u64 _Z15SoftmaxWarpImplI10DirectLoadI13__nv_bfloat16fE11DirectStoreIfS1_EfLi1ELi23ELi32ELi1ELb0EL9Algorithm0EEvT_T0_ll_param_2,
	.param .u64 _Z15SoftmaxWarpImplI10DirectLoadI13__nv_bfloat16fE11DirectStoreIfS1_EfLi1ELi23ELi32ELi1ELb0EL9Algorithm0EEvT_T0_ll_param_3
)
{
	.reg .pred 	%p<14>;
	.reg .b16 	%rs<47>;
	.reg .b32 	%r<74>;
	.reg .b32 	%f<368>;
	.reg .b64 	%rd<29>;

	ld.param.u64 	%rd13, [_Z15SoftmaxWarpImplI10DirectLoadI13__nv_bfloat16fE11DirectStoreIfS1_EfLi1ELi23ELi32ELi1ELb0EL9Algorithm0EEvT_T0_ll_param_1+8];
	ld.param.u64 	%rd12, [_Z15SoftmaxWarpImplI10DirectLoadI13__nv_bfloat16fE11DirectStoreIfS1_EfLi1ELi23ELi32ELi1ELb0EL9Algorithm0EEvT_T0_ll_param_1];
	ld.param.u64 	%rd11, [_Z15SoftmaxWarpImplI10DirectLoadI13__nv_bfloat16fE11DirectStoreIfS1_EfLi1ELi23ELi32ELi1ELb0EL9Algorithm0EEvT_T0_ll_param_0+8];
	ld.param.u64 	%rd10, [_Z15SoftmaxWarpImplI10DirectLoadI13__nv_bfloat16fE11DirectStoreIfS1_EfLi1ELi23ELi32ELi1ELb0EL9Algorithm0EEvT_T0_ll_param_0];
	ld.param.u64 	%rd14, [_Z15SoftmaxWarpImplI10DirectLoadI13__nv_bfloat16fE11DirectStoreIfS1_EfLi1ELi23ELi32ELi1ELb0EL9Algorithm0EEvT_T0_ll_param_2];
	ld.param.u64 	%rd15, [_Z15SoftmaxWarpImplI10DirectLoadI13__nv_bfloat16fE11DirectStoreIfS1_EfLi1ELi23ELi32ELi1ELb0EL9Algorithm0EEvT_T0_ll_param_3];
	setp.lt.s64 	%p1, %rd15, 737;
	@%p1 bra 	$L__BB420_2;
	mov.u64 	%rd16, $str;
	cvta.global.u64 	%rd17, %rd16;
	mov.u64 	%rd18, $str$1;
	cvta.global.u64 	%rd19, %rd18;
	mov.u64 	%rd20, __unnamed_411;
	cvta.global.u64 	%rd21, %rd20;
	{ // callseq 410, 0
	.param .b64 param0;
	st.param.b64 	[param0], %rd17;
	.param .b64 param1;
	st.param.b64 	[param1], %rd19;
	.param .b32 param2;
	st.param.b32 	[param2], 358;
	.param .b64 param3;
	st.param.b64 	[param3], %rd21;
	.param .b64 param4;
	st.param.b64 	[param4], 1;
	call.uni 
	__assertfail, 
	(
	param0, 
	param1, 
	param2, 
	param3, 
	param4
	);
	} // callseq 410
$L__BB420_2:
	mov.u32 	%r2, %nctaid.x;
	mov.u32 	%r3, %ntid.y;
	mul.lo.s32 	%r1, %r2, %r3;
	mov.u32 	%r4, %ctaid.x;
	mov.u32 	%r5, %tid.y;
	mad.lo.s32 	%r6, %r4, %r3, %r5;
	cvt.s64.s32 	%rd28, %r6;
	setp.le.s64 	%p2, %rd14, %rd28;
	@%p2 bra 	$L__BB420_5;
	mov.u32 	%r7, %tid.x;
	cvt.u64.u32 	%rd4, %r7;
	cvta.to.global.u64 	%rd5, %rd12;
	cvta.to.global.u64 	%rd6, %rd10;
	cvt.s64.s32 	%rd7, %r1;
$L__BB420_4:
	mad.lo.s64 	%rd22, %rd28, %rd11, %rd4;
	shl.b64 	%rd23, %rd22, 1;
	add.s64 	%rd24, %rd6, %rd23;
	ld.global.u16 	%rs1, [%rd24];
	// begin inline asm
	{ cvt.f32.bf16 %f1, %rs1;}

	// end inline asm
	max.f32 	%f47, %f1, 0fFF800000;
	ld.global.u16 	%rs2, [%rd24+64];
	// begin inline asm
	{ cvt.f32.bf16 %f2, %rs2;}

	// end inline asm
	max.f32 	%f48, %f47, %f2;
	ld.global.u16 	%rs3, [%rd24+128];
	// begin inline asm
	{ cvt.f32.bf16 %f3, %rs3;}

	// end inline asm
	max.f32 	%f49, %f48, %f3;
	ld.global.u16 	%rs4, [%rd24+192];
	// begin inline asm
	{ cvt.f32.bf16 %f4, %rs4;}

	// end inline asm
	max.f32 	%f50, %f49, %f4;
	ld.global.u16 	%rs5, [%rd24+256];
	// begin inline asm
	{ cvt.f32.bf16 %f5, %rs5;}

	// end inline asm
	max.f32 	%f51, %f50, %f5;
	ld.global.u16 	%rs6, [%rd24+320];
	// begin inline asm
	{ cvt.f32.bf16 %f6, %rs6;}

	// end inline asm
	max.f32 	%f52, %f51, %f6;
	ld.global.u16 	%rs7, [%rd24+384];
	// begin inline asm
	{ cvt.f32.bf16 %f7, %rs7;}

	// end inline asm
	max.f32 	%f53, %f52, %f7;
	ld.global.u16 	%rs8, [%rd24+448];
	// begin inline asm
	{ cvt.f32.bf16 %f8, %rs8;}

	// end inline asm
	max.f32 	%f54, %f53, %f8;
	ld.global.u16 	%rs9, [%rd24+512];
	// begin inline asm
	{ cvt.f32.bf16 %f9, %rs9;}

	// end inline asm
	max.f32 	%f55, %f54, %f9;
	ld.global.u16 	%rs10, [%rd24+576];
	// begin inline asm
	{ cvt.f32.bf16 %f10, %rs10;}

	// end inline asm
	max.f32 	%f56, %f55, %f10;
	ld.global.u16 	%rs11, [%rd24+640];
	// begin inline asm
	{ cvt.f32.bf16 %f11, %rs11;}

	// end inline asm
	max.f32 	%f57, %f56, %f11;
	ld.global.u16 	%rs12, [%rd24+704];
	// begin inline asm
	{ cvt.f32.bf16 %f12, %rs12;}

	// end inline asm
	max.f32 	%f58, %f57, %f12;
	ld.global.u16 	%rs13, [%rd24+768];
	// begin inline asm
	{ cvt.f32.bf16 %f13, %rs13;}

	// end inline asm
	max.f32 	%f59, %f58, %f13;
	ld.global.u16 	%rs14, [%rd24+832];
	// begin inline asm
	{ cvt.f32.bf16 %f14, %rs14;}

	// end inline asm
	max.f32 	%f60, %f59, %f14;
	ld.global.u16 	%rs15, [%rd24+896];
	// begin inline asm
	{ cvt.f32.bf16 %f15, %rs15;}

	// end inline asm
	max.f32 	%f61, %f60, %f15;
	ld.global.u16 	%rs16, [%rd24+960];
	// begin inline asm
	{ cvt.f32.bf16 %f16, %rs16;}

	// end inline asm
	max.f32 	%f62, %f61, %f16;
	ld.global.u16 	%rs17, [%rd24+1024];
	// begin inline asm
	{ cvt.f32.bf16 %f17, %rs17;}

	// end inline asm
	max.f32 	%f63, %f62, %f17;
	ld.global.u16 	%rs18, [%rd24+1088];
	// begin inline asm
	{ cvt.f32.bf16 %f18, %rs18;}

	// end inline asm
	max.f32 	%f64, %f63, %f18;
	ld.global.u16 	%rs19, [%rd24+1152];
	// begin inline asm
	{ cvt.f32.bf16 %f19, %rs19;}

	// end inline asm
	max.f32 	%f65, %f64, %f19;
	ld.global.u16 	%rs20, [%rd24+1216];
	// begin inline asm
	{ cvt.f32.bf16 %f20, %rs20;}

	// end inline asm
	max.f32 	%f66, %f65, %f20;
	ld.global.u16 	%rs21, [%rd24+1280];
	// begin inline asm
	{ cvt.f32.bf16 %f21, %rs21;}

	// end inline asm
	max.f32 	%f67, %f66, %f21;
	ld.global.u16 	%rs22, [%rd24+1344];
	// begin inline asm
	{ cvt.f32.bf16 %f22, %rs22;}

	// end inline asm
	max.f32 	%f68, %f67, %f22;
	ld.global.u16 	%rs23, [%rd24+1408];
	// begin inline asm
	{ cvt.f32.bf16 %f23, %rs23;}

	// end inline asm
	max.f32 	%f69, %f68, %f23;
	mov.b32 	%r8, %f69;
	shfl.sync.bfly.b32	%r9|%p3, %r8, 16, 31, -1;
	mov.b32 	%f70, %r9;
	max.f32 	%f71, %f69, %f70;
	mov.b32 	%r10, %f71;
	shfl.sync.bfly.b32	%r11|%p4, %r10, 8, 31, -1;
	mov.b32 	%f72, %r11;
	max.f32 	%f73, %f71, %f72;
	mov.b32 	%r12, %f73;
	shfl.sync.bfly.b32	%r13|%p5, %r12, 4, 31, -1;
	mov.b32 	%f74, %r13;
	max.f32 	%f75, %f73, %f74;
	mov.b32 	%r14, %f75;
	shfl.sync.bfly.b32	%r15|%p6, %r14, 2, 31, -1;
	mov.b32 	%f76, %r15;
	max.f32 	%f77, %f75, %f76;
	mov.b32 	%r16, %f77;
	shfl.sync.bfly.b32	%r17|%p7, %r16, 1, 31, -1;
	mov.b32 	%f78, %r17;
	max.f32 	%f79, %f77, %f78;
	sub.f32 	%f80, %f1, %f79;
	fma.rn.f32 	%f81, %f80, 0f3BBB989D, 0f3F000000;
	cvt.sat.f32.f32 	%f82, %f81;
	mov.f32 	%f83, 0f4B400001;
	mov.f32 	%f84, 0f437C0000;
	fma.rm.f32 	%f85, %f82, %f84, %f83;
	add.f32 	%f86, %f85, 0fCB40007F;
	neg.f32 	%f87, %f86;
	fma.rn.f32 	%f88, %f80, 0f3FB8AA3B, %f87;
	fma.rn.f32 	%f89, %f80, 0f32A57060, %f88;
	mov.b32 	%r18, %f85;
	shl.b32 	%r19, %r18, 23;
	mov.b32 	%f90, %r19;
	ex2.approx.ftz.f32 	%f91, %f89;
	mul.f32 	%f92, %f91, %f90;
	add.f32 	%f93, %f92, 0f00000000;
	sub.f32 	%f94, %f2, %f79;
	fma.rn.f32 	%f95, %f94, 0f3BBB989D, 0f3F000000;
	cvt.sat.f32.f32 	%f96, %f95;
	fma.rm.f32 	%f97, %f96, %f84, %f83;
	add.f32 	%f98, %f97, 0fCB40007F;
	neg.f32 	%f99, %f98;
	fma.rn.f32 	%f100, %f94, 0f3FB8AA3B, %f99;
	fma.rn.f32 	%f101, %f94, 0f32A57060, %f100;
	mov.b32 	%r20, %f97;
	shl.b32 	%r21, %r20, 23;
	mov.b32 	%f102, %r21;
	ex2.approx.ftz.f32 	%f103, %f101;
	mul.f32 	%f104, %f103, %f102;
	add.f32 	%f105, %f93, %f104;
	sub.f32 	%f106, %f3, %f79;
	fma.rn.f32 	%f107, %f106, 0f3BBB989D, 0f3F000000;
	cvt.sat.f32.f32 	%f108, %f107;
	fma.rm.f32 	%f109, %f108, %f84, %f83;
	add.f32 	%f110, %f109, 0fCB40007F;
	neg.f32 	%f111, %f110;
	fma.rn.f32 	%f112, %f106, 0f3FB8AA3B, %f111;
	fma.rn.f32 	%f113, %f106, 0f32A57060, %f112;
	mov.b32 	%r22, %f109;
	shl.b32 	%r23, %r22, 23;
	mov.b32 	%f114, %r23;
	ex2.approx.ftz.f32 	%f115, %f113;
	mul.f32 	%f116, %f115, %f114;
	add.f32 	%f117, %f105, %f116;
	sub.f32 	%f118, %f4, %f79;
	fma.rn.f32 	%f119, %f118, 0f3BBB989D, 0f3F000000;
	cvt.sat.f32.f32 	%f120, %f119;
	fma.rm.f32 	%f121, %f120, %f84, %f83;
	add.f32 	%f122, %f121, 0fCB40007F;
	neg.f32 	%f123, %f122;
	fma.rn.f32 	%f124, %f118, 0f3FB8AA3B, %f123;
	fma.rn.f32 	%f125, %f118, 0f32A57060, %f124;
	mov.b32 	%r24, %f121;
	shl.b32 	%r25, %r24, 23;
	mov.b32 	%f126, %r25;
	ex2.approx.ftz.f32 	%f127, %f125;
	mul.f32 	%f128, %f127, %f126;
	add.f32 	%f129, %f117, %f128;
	sub.f32 	%f130, %f5, %f79;
	fma.rn.f32 	%f131, %f130, 0f3BBB989D, 0f3F000000;
	cvt.sat.f32.f32 	%f132, %f131;
	fma.rm.f32 	%f133, %f132, %f84, %f83;
	add.f32 	%f134, %f133, 0fCB40007F;
	neg.f32 	%f135, %f134;
	fma.rn.f32 	%f136, %f130, 0f3FB8AA3B, %f135;
	fma.rn.f32 	%f137, %f130, 0f32A57060, %f136;
	mov.b32 	%r26, %f133;
	shl.b32 	%r27, %r26, 23;
	mov.b32 	%f138, %r27;
	ex2.approx.ftz.f32 	%f139, %f137;
	mul.f32 	%f140, %f139, %f138;
	add.f32 	%f141, %f129, %f140;
	sub.f32 	%f142, %f6, %f79;
	fma.rn.f32 	%f143, %f142, 0f3BBB989D, 0f3F000000;
	cvt.sat.f32.f32 	%f144, %f143;
	fma.rm.f32 	%f145, %f144, %f84, %f83;
	add.f32 	%f146, %f145, 0fCB40007F;
	neg.f32 	%f147, %f146;
	fma.rn.f32 	%f148, %f142, 0f3FB8AA3B, %f147;
	fma.rn.f32 	%f149, %f142, 0f32A57060, %f148;
	mov.b32 	%r28, %f145;
	shl.b32 	%r29, %r28, 23;
	mov.b32 	%f150, %r29;
	ex2.approx.ftz.f32 	%f151, %f149;
	mul.f32 	%f152, %f151, %f150;
	add.f32 	%f153, %f141, %f152;
	sub.f32 	%f154, %f7, %f79;
	fma.rn.f32 	%f155, %f154, 0f3BBB989D, 0f3F000000;
	cvt.sat.f32.f32 	%f156, %f155;
	fma.rm.f32 	%f157, %f156, %f84, %f83;
	add.f32 	%f158, %f157, 0fCB40007F;
	neg.f32 	%f159, %f158;
	fma.rn.f32 	%f160, %f154, 0f3FB8AA3B, %f159;
	fma.rn.f32 	%f161, %f154, 0f32A57060, %f160;
	mov.b32 	%r30, %f157;
	shl.b32 	%r31, %r30, 23;
	mov.b32 	%f162, %r31;
	ex2.approx.ftz.f32 	%f163, %f161;
	mul.f32 	%f164, %f163, %f162;
	add.f32 	%f165, %f153, %f164;
	sub.f32 	%f166, %f8, %f79;
	fma.rn.f32 	%f167, %f166, 0f3BBB989D, 0f3F000000;
	cvt.sat.f32.f32 	%f168, %f167;
	fma.rm.f32 	%f169, %f168, %f84, %f83;
	add.f32 	%f170, %f169, 0fCB40007F;
	neg.f32 	%f171, %f170;
	fma.rn.f32 	%f172, %f166, 0f3FB8AA3B, %f171;
	fma.rn.f32 	%f173, %f166, 0f32A57060, %f172;
	mov.b32 	%r32, %f169;
	shl.b32 	%r33, %r32, 23;
	mov.b32 	%f174, %r33;
	ex2.approx.ftz.f32 	%f175, %f173;
	mul.f32 	%f176, %f175, %f174;
	add.f32 	%f177, %f165, %f176;
	sub.f32 	%f178, %f9, %f79;
	fma.rn.f32 	%f179, %f178, 0f3BBB989D, 0f3F000000;
	cvt.sat.f32.f32 	%f180, %f179;
	fma.rm.f32 	%f181, %f180, %f84, %f83;
	add.f32 	%f182, %f181, 0fCB40007F;
	neg.f32 	%f183, %f182;
	fma.rn.f32 	%f184, %f178, 0f3FB8AA3B, %f183;
	fma.rn.f32 	%f185, %f178, 0f32A57060, %f184;
	mov.b32 	%r34, %f181;
	shl.b32 	%r35, %r34, 23;
	mov.b32 	%f186, %r35;
	ex2.approx.ftz.f32 	%f187, %f185;
	mul.f32 	%f188, %f187, %f186;
	add.f32 	%f189, %f177, %f188;
	sub.f32 	%f190, %f10, %f79;
	fma.rn.f32 	%f191, %f190, 0f3BBB989D, 0f3F000000;
	cvt.sat.f32.f32 	%f192, %f191;
	fma.rm.f32 	%f193, %f192, %f84, %f83;
	add.f32 	%f194, %f193, 0fCB40007F;
	neg.f32 	%f195, %f194;
	fma.rn.f32 	%f196, %f190, 0f3FB8AA3B, %f195;
	fma.rn.f32 	%f197, %f190, 0f32A57060, %f196;
	mov.b32 	%r36, %f193;
	shl.b32 	%r37, %r36, 23;
	mov.b32 	%f198, %r37;
	ex2.approx.ftz.f32 	%f199, %f197;
	mul.f32 	%f200, %f199, %f198;
	add.f32 	%f201, %f189, %f200;
	sub.f32 	%f202, %f11, %f79;
	fma.rn.f32 	%f203, %f202, 0f3BBB989D, 0f3F000000;
	cvt.sat.f32.f32 	%f204, %f203;
	fma.rm.f32 	%f205, %f204, %f84, %f83;
	add.f32 	%f206, %f205, 0fCB40007F;
	neg.f32 	%f207, %f206;
	fma.rn.f32 	%f208, %f202, 0f3FB8AA3B, %f207;
	fma.rn.f32 	%f209, %f202, 0f32A57060, %f208;
	mov.b32 	%r38, %f205;
	shl.b32 	%r39, %r38, 23;
	mov.b32 	%f210, %r39;
	ex2.approx.ftz.f32 	%f211, %f209;
	mul.f32 	%f212, %f211, %f210;
	add.f32 	%f213, %f201, %f212;
	sub.f32 	%f214, %f12, %f79;
	fma.rn.f32 	%f215, %f214, 0f3BBB989D, 0f3F000000;
	cvt.sat.f32.f32 	%f216, %f215;
	fma.rm.f32 	%f217, %f216, %f84, %f83;
	add.f32 	%f218, %f217, 0fCB40007F;
	neg.f32 	%f219, %f218;
	fma.rn.f32 	%f220, %f214, 0f3FB8AA3B, %f219;
	fma.rn.f32 	%f221, %f214, 0f32A57060, %f220;
	mov.b32 	%r40, %f217;
	shl.b32 	%r41, %r40, 23;
	mov.b32 	%f222, %r41;
	ex2.approx.ftz.f32 	%f223, %f221;
	mul.f32 	%f224, %f223, %f222;
	add.f32 	%f225, %f213, %f224;
	sub.f32 	%f226, %f13, %f79;
	fma.rn.f32 	%f227, %f226, 0f3BBB989D, 0f3F000000;
	cvt.sat.f32.f32 	%f228, %f227;
	fma.rm.f32 	%f229, %f228, %f84, %f83;
	add.f32 	%f230, %f229, 0fCB40007F;
	neg.f32 	%f231, %f230;
	fma.rn.f32 	%f232, %f226, 0f3FB8AA3B, %f231;
	fma.rn.f32 	%f233, %f226, 0f32A57060, %f232;
	mov.b32 	%r42, %f229;
	shl.b32 	%r43, %r42, 23;
	mov.b32 	%f234, %r43;
	ex2.approx.ftz.f32 	%f235, %f233;
	mul.f32 	%f236, %f235, %f234;
	add.f32 	%f237, %f225, %f236;
	sub.f32 	%f238, %f14, %f79;
	fma.rn.f32 	%f239, %f238, 0f3BBB989D, 0f3F000000;
	cvt.sat.f32.f32 	%f240, %f239;
	fma.rm.f32 	%f241, %f240, %f84, %f83;
	add.f32 	%f242, %f241, 0fCB40007F;
	neg.f32 	%f243, %f242;
	fma.rn.f32 	%f244, %f238, 0f3FB8AA3B, %f243;
	fma.rn.f32 	%f245, %f238, 0f32A57060, %f244;
	mov.b32 	%r44, %f241;
	shl.b32 	%r45, %r44, 23;
	mov.b32 	%f246, %r45;
	ex2.approx.ftz.f32 	%f247, %f245;
	mul.f32 	%f248, %f247, %f246;
	add.f32 	%f249, %f237, %f248;
	sub.f32 	%f250, %f15, %f79;
	fma.rn.f32 	%f251, %f250, 0f3BBB989D, 0f3F000000;
	cvt.sat.f32.f32 	%f252, %f251;
	fma.rm.f32 	%f253, %f252, %f84, %f83;
	add.f32 	%f254, %f253, 0fCB40007F;
	neg.f32 	%f255, %f254;
	fma.rn.f32 	%f256, %f250, 0f3FB8AA3B, %f255;
	fma.rn.f32 	%f257, %f250, 0f32A57060, %f256;
	mov.b32 	%r46, %f253;
	shl.b32 	%r47, %r46, 23;
	mov.b32 	%f258, %r47;
	ex2.approx.ftz.f32 	%f259, %f257;
	mul.f32 	%f260, %f259, %f258;
	add.f32 	%f261, %f249, %f260;
	sub.f32 	%f262, %f16, %f79;
	fma.rn.f32 	%f263, %f262, 0f3BBB989D, 0f3F000000;
	cvt.sat.f32.f32 	%f264, %f263;
	fma.rm.f32 	%f265, %f264, %f84, %f83;
	add.f32 	%f266, %f265, 0fCB40007F;
	neg.f32 	%f267, %f266;
	fma.rn.f32 	%f268, %f262, 0f3FB8AA3B, %f267;
	fma.rn.f32 	%f269, %f262, 0f32A57060, %f268;
	mov.b32 	%r48, %f265;
	shl.b32 	%r49, %r48, 23;
	mov.b32 	%f270, %r49;
	ex2.approx.ftz.f32 	%f271, %f269;
	mul.f32 	%f272, %f271, %f270;
	add.f32 	%f273, %f261, %f272;
	sub.f32 	%f274, %f17, %f79;
	fma.rn.f32 	%f275, %f274, 0f3BBB989D, 0f3F000000;
	cvt.sat.f32.f32 	%f276, %f275;
	fma.rm.f32 	%f277, %f276, %f84, %f83;
	add.f32 	%f278, %f277, 0fCB40007F;
	neg.f32 	%f279, %f278;
	fma.rn.f32 	%f280, %f274, 0f3FB8AA3B, %f279;
	fma.rn.f32 	%f281, %f274, 0f32A57060, %f280;
	mov.b32 	%r50, %f277;
	shl.b32 	%r51, %r50, 23;
	mov.b32 	%f282, %r51;
	ex2.approx.ftz.f32 	%f283, %f281;
	mul.f32 	%f284, %f283, %f282;
	add.f32 	%f285, %f273, %f284;
	sub.f32 	%f286, %f18, %f79;
	fma.rn.f32 	%f287, %f286, 0f3BBB989D, 0f3F000000;
	cvt.sat.f32.f32 	%f288, %f287;
	fma.rm.f32 	%f289, %f288, %f84, %f83;
	add.f32 	%f290, %f289, 0fCB40007F;
	neg.f32 	%f291, %f290;
	fma.rn.f32 	%f292, %f286, 0f3FB8AA3B, %f291;
	fma.rn.f32 	%f293, %f286, 0f32A57060, %f292;
	mov.b32 	%r52, %f289;
	shl.b32 	%r53, %r52, 23;
	mov.b32 	%f294, %r53;
	ex2.approx.ftz.f32 	%f295, %f293;
	mul.f32 	%f296, %f295, %f294;
	add.f32 	%f297, %f285, %f296;
	sub.f32 	%f298, %f19, %f79;
	fma.rn.f32 	%f299, %f298, 0f3BBB989D, 0f3F000000;
	cvt.sat.f32.f32 	%f300, %f299;
	fma.rm.f32 	%f301, %f300, %f84, %f83;
	add.f32 	%f302, %f301, 0fCB40007F;
	neg.f32 	%f303, %f302;
	fma.rn.f32 	%f304, %f298, 0f3FB8AA3B, %f303;
	fma.rn.f32 	%f305, %f298, 0f32A57060, %f304;
	mov.b32 	%r54, %f301;
	shl.b32 	%r55, %r54, 23;
	mov.b32 	%f306, %r55;
	ex2.approx.ftz.f32 	%f307, %f305;
	mul.f32 	%f308, %f307, %f306;
	add.f32 	%f309, %f297, %f308;
	sub.f32 	%f310, %f20, %f79;
	fma.rn.f32 	%f311, %f310, 0f3BBB989D, 0f3F000000;
	cvt.sat.f32.f32 	%f312, %f311;
	fma.rm.f32 	%f313, %f312, %f84, %f83;
	add.f32 	%f314, %f313, 0fCB40007F;
	neg.f32 	%f315, %f314;
	fma.rn.f32 	%f316, %f310, 0f3FB8AA3B, %f315;
	fma.rn.f32 	%f317, %f310, 0f32A57060, %f316;
	mov.b32 	%r56, %f313;
	shl.b32 	%r57, %r56, 23;
	mov.b32 	%f318, %r57;
	ex2.approx.ftz.f32 	%f319, %f317;
	mul.f32 	%f320, %f319, %f318;
	add.f32 	%f321, %f309, %f320;
	sub.f32 	%f322, %f21, %f79;
	fma.rn.f32 	%f323, %f322, 0f3BBB989D, 0f3F000000;
	cvt.sat.f32.f32 	%f324, %f323;
	fma.rm.f32 	%f325, %f324, %f84, %f83;
	add.f32 	%f326, %f325, 0fCB40007F;
	neg.f32 	%f327, %f326;
	fma.rn.f32 	%f328, %f322, 0f3FB8AA3B, %f327;
	fma.rn.f32 	%f329, %f322, 0f32A57060, %f328;
	mov.b32 	%r58, %f325;
	shl.b32 	%r59, %r58, 23;
	mov.b32 	%f330, %r59;
	ex2.approx.ftz.f32 	%f331, %f329;
	mul.f32 	%f332, %f331, %f330;
	add.f32 	%f333, %f321, %f332;
	sub.f32 	%f334, %f22, %f79;
	fma.rn.f32 	%f335, %f334, 0f3BBB989D, 0f3F000000;
	cvt.sat.f32.f32 	%f336, %f335;
	fma.rm.f32 	%f337, %f336, %f84, %f83;
	add.f32 	%f338, %f337, 0fCB40007F;
	neg.f32 	%f339, %f338;
	fma.rn.f32 	%f340, %f334, 0f3FB8AA3B, %f339;
	fma.rn.f32 	%f341, %f334, 0f32A57060, %f340;
	mov.b32 	%r60, %f337;
	shl.b32 	%r61, %r60, 23;
	mov.b32 	%f342, %r61;
	ex2.approx.ftz.f32 	%f343, %f341;
	mul.f32 	%f344, %f343, %f342;
	add.f32 	%f345, %f333, %f344;
	sub.f32 	%f346, %f23, %f79;
	fma.rn.f32 	%f347, %f346, 0f3BBB989D, 0f3F000000;
	cvt.sat.f32.f32 	%f348, %f347;
	fma.rm.f32 	%f349, %f348, %f84, %f83;
	add.f32 	%f350, %f349, 0fCB40007F;
	neg.f32 	%f351, %f350;
	fma.rn.f32 	%f352, %f346, 0f3FB8AA3B, %f351;
	fma.rn.f32 	%f353, %f346, 0f32A57060, %f352;
	mov.b32 	%r62, %f349;
	shl.b32 	%r63, %r62, 23;
	mov.b32 	%f354, %r63;
	ex2.approx.ftz.f32 	%f355, %f353;
	mul.f32 	%f356, %f355, %f354;
	add.f32 	%f357, %f345, %f356;
	mov.b32 	%r64, %f357;
	shfl.sync.bfly.b32	%r65|%p8, %r64, 16, 31, -1;
	mov.b32 	%f358, %r65;
	add.f32 	%f359, %f357, %f358;
	mov.b32 	%r66, %f359;
	shfl.sync.bfly.b32	%r67|%p9, %r66, 8, 31, -1;
	mov.b32 	%f360, %r67;
	add.f32 	%f361, %f359, %f360;
	mov.b32 	%r68, %f361;
	shfl.sync.bfly.b32	%r69|%p10, %r68, 4, 31, -1;
	mov.b32 	%f362, %r69;
	add.f32 	%f363, %f361, %f362;
	mov.b32 	%r70, %f363;
	shfl.sync.bfly.b32	%r71|%p11, %r70, 2, 31, -1;
	mov.b32 	%f364, %r71;
	add.f32 	%f365, %f363, %f364;
	mov.b32 	%r72, %f365;
	shfl.sync.bfly.b32	%r73|%p12, %r72, 1, 31, -1;
	mov.b32 	%f366, %r73;
	add.f32 	%f367, %f365, %f366;
	div.rn.f32 	%f24, %f92, %f367;
	div.rn.f32 	%f25, %f104, %f367;
	div.rn.f32 	%f26, %f116, %f367;
	div.rn.f32 	%f27, %f128, %f367;
	div.rn.f32 	%f28, %f140, %f367;
	div.rn.f32 	%f29, %f152, %f367;
	div.rn.f32 	%f30, %f164, %f367;
	div.rn.f32 	%f31, %f176, %f367;
	div.rn.f32 	%f32, %f188, %f367;
	div.rn.f32 	%f33, %f200, %f367;
	div.rn.f32 	%f34, %f212, %f367;
	div.rn.f32 	%f35, %f224, %f367;
	div.rn.f32 	%f36, %f236, %f367;
	div.rn.f32 	%f37, %f248, %f367;
	div.rn.f32 	%f38, %f260, %f367;
	div.rn.f32 	%f39, %f272, %f367;
	div.rn.f32 	%f40, %f284, %f367;
	div.rn.f32 	%f41, %f296, %f367;
	div.rn.f32 	%f42, %f308, %f367;
	div.rn.f32 	%f43, %f320, %f367;
	div.rn.f32 	%f44, %f332, %f367;
	div.rn.f32 	%f45, %f344, %f367;
	div.rn.f32 	%f46, %f356, %f367;
	mad.lo.s64 	%rd25, %rd28, %rd13, %rd4;
	// begin inline asm
	{  cvt.rn.bf16.f32 %rs24, %f24;}

	// end inline asm
	shl.b64 	%rd26, %rd25, 1;
	add.s64 	%rd27, %rd5, %rd26;
	st.global.u16 	[%rd27], %rs24;
	// begin inline asm
	{  cvt.rn.bf16.f32 %rs25, %f25;}

	// end inline asm
	st.global.u16 	[%rd27+64], %rs25;
	// begin inline asm
	{  cvt.rn.bf16.f32 %rs26, %f26;}

	// end inline asm
	st.global.u16 	[%rd27+128], %rs26;
	// begin inline asm
	{  cvt.rn.bf16.f32 %rs27, %f27;}

	// end inline asm
	st.global.u16 	[%rd27+192], %rs27;
	// begin inline asm
	{  cvt.rn.bf16.f32 %rs28, %f28;}

	// end inline asm
	st.global.u16 	[%rd27+256], %rs28;
	// begin inline asm
	{  cvt.rn.bf16.f32 %rs29, %f29;}

	// end inline asm
	st.global.u16 	[%rd27+320], %rs29;
	// begin inline asm
	{  cvt.rn.bf16.f32 %rs30, %f30;}

	// end inline asm
	st.global.u16 	[%rd27+384], %rs30;
	// begin inline asm
	{  cvt.rn.bf16.f32 %rs31, %f31;}

	// end inline asm
	st.global.u16 	[%rd27+448], %rs31;
	// begin inline asm
	{  cvt.rn.bf16.f32 %rs32, %f32;}

	// end inline asm
	st.global.u16 	[%rd27+512], %rs32;
	// begin inline asm
	{  cvt.rn.bf16.f32 %rs33, %f33;}

	// end inline asm
	st.global.u16 	[%rd27+576], %rs33;
	// begin inline asm
	{  cvt.rn.bf16.f32 %rs34, %f34;}

	// end inline asm
	st.global.u16 	[%rd27+640], %rs34;
	// begin inline asm
	{  cvt.rn.bf16.f32 %rs35, %f35;}

	// end inline asm
	st.global.u16 	[%rd27+704], %rs35;
	// begin inline asm
	{  cvt.rn.bf16.f32 %rs36, %f36;}

	// end inline asm
	st.global.u16 	[%rd27+768], %rs36;
	// begin inline asm
	{  cvt.rn.bf16.f32 %rs37, %f37;}

	// end inline asm
	st.global.u16 	[%rd27+832], %rs37;
	// begin inline asm
	{  cvt.rn.bf16.f32 %rs38, %f38;}

	// end inline asm
	st.global.u16 	[%rd27+896], %rs38;
	// begin inline asm
	{  cvt.rn.bf16.f32 %rs39, %f39;}

	// end inline asm
	st.global.u16 	[%rd27+960], %rs39;
	// begin inline asm
	{  cvt.rn.bf16.f32 %rs40, %f40;}

	// end inline asm
	st.global.u16 	[%rd27+1024], %rs40;
	// begin inline asm
	{  cvt.rn.bf16.f32 %rs41, %f41;}

	// end inline asm
	st.global.u16 	[%rd27+1088], %rs41;
	// begin inline asm
	{  cvt.rn.bf16.f32 %rs42, %f42;}

	// end inline asm
	st.global.u16 	[%rd27+1152], %rs42;
	// begin inline asm
	{  cvt.rn.bf16.f32 %rs43, %f43;}

	// end inline asm
	st.global.u16 	[%rd27+1216], %rs43;
	// begin inline asm
	{  cvt.rn.bf16.f32 %rs44, %f44;}

	// end inline asm
	st.global.u16 	[%rd27+1280], %rs44;
	// begin inline asm
	{  cvt.rn.bf16.f32 %rs45, %f45;}

	// end inline asm
	st.global.u16 	[%rd27+1344], %rs45;
	// begin inline asm
	{  cvt.rn.bf16.f32 %rs46, %f46;}

	// end inline asm
	st.global.u16 	[%rd27+1408], %rs46;
	add.s64 	%rd28, %rd28, %rd7;
	setp.lt.s64 	%p13, %rd28, %rd14;
	@%p13 bra 	$L__BB420_4;
$L__BB420_5:
	ret;

}
	// .globl	_Z15SoftmaxWarpImplI10DirectLoadI13__nv_bfloat16fE11DirectStoreIfS1_EfLi1ELi23ELi32ELi1ELb1EL9Algorithm0EEvT_T0_ll
.visible .entry _Z15SoftmaxWarpImplI10DirectLoadI13__nv_bfloat16fE11DirectStoreIfS1_EfLi1ELi23ELi32ELi1ELb1EL9Algorithm0EEvT_T0_ll(
	.param .align 8 .b8 _Z15SoftmaxWarpImplI10DirectLoadI13__nv_bfloat16fE11DirectStoreIfS1_EfLi1ELi23ELi32ELi1ELb1EL9Algorithm0EEvT_T0_ll_param_0[16],
	.param .align 8 .b8 _Z15SoftmaxWarpImplI10DirectLoadI13__nv_bfloat16fE11DirectStoreIfS1_EfLi1ELi23ELi32ELi1ELb1EL9Algorithm0EEvT_T0_ll_param_1[16],
	.param .u64 _Z15SoftmaxWarpImplI10DirectLoadI13__nv_bfloat16fE11DirectStoreIfS1_EfLi1ELi23ELi32ELi1ELb1EL9Algorithm0EEvT_T0_ll_param_2,
	.param .u64 _Z15SoftmaxWarpImplI10DirectLoadI13__nv_bfloat16fE11DirectStoreIfS1_EfLi1ELi23ELi32ELi1ELb1EL9Algorithm0EEvT_T0_ll_param_3
)
{
	.reg .pred 	%p<60>;
	.reg .b16 	%rs<47>;
	.reg .b32 	%r<96>;
	.reg .b32 	%f<529>;
	.reg .b64 	%rd<51>;

	ld.param.u64 	%rd33, [_Z15SoftmaxWarpImplI10DirectLoadI13__nv_bfloat16fE11DirectStoreIfS1_EfLi1ELi23ELi32ELi1ELb1EL9Algorithm0EEvT_T0_ll_param_1+8];
	ld.param.u64 	%rd32, [_Z15SoftmaxWarpImplI10DirectLoadI13__nv_bfloat16fE11DirectStoreIfS1_EfLi1ELi23ELi32ELi1ELb1EL9Algorithm0EEvT_T0_ll_param_1];
	ld.param.u64 	%rd31, [_Z15SoftmaxWarpImplI10DirectLoadI13__nv_bfloat16fE11DirectStoreIfS1_EfLi1ELi23ELi32ELi1ELb1EL9Algorithm0EEvT_T0_ll_param_0+8];
	ld.param.u64 	%rd30, [_Z15SoftmaxWarpImplI10DirectLoadI13__nv_bfloat16fE11DirectStoreIfS1_EfLi1ELi23ELi32ELi1ELb1EL9Algorithm0EEvT_T0_ll_param_0];
	ld.param.u64 	%rd35, [_Z15SoftmaxWarpImplI10DirectLoadI13__nv_bfloat16fE11DirectStoreIfS1_EfLi1ELi23ELi32ELi1ELb1EL9Algorithm0EEvT_T0_ll_param_3];
	setp.lt.s64 	%p1, %rd35, 737;
	@%p1 bra 	$L__BB421_2;
	mov.u64 	%rd36, $str;
	cvta.global.u64 	%rd37, %rd36;
	mov.u64 	%rd38, $str$1;
	cvta.global.u64 	%rd39, %rd38;
	mov.u64 	%rd40, __unnamed_412;
	cvta.global.u64 	%rd41, %rd40;
	{ // callseq 411, 0
	.param .b64 param0;
	st.param.b64 	[param0], %rd37;
	.param .b64 param1;
	st.param.b64 	[param1], %rd39;
	.param .b32 param2;
	st.param.b32 	[param2], 358;
	.param .b64 param3;
	st.param.b64 	[param3], %rd41;
	.param .b64 param4;
	st.param.b64 	[param4], 1;
	call.uni 
	__assertfail, 
	(
	param0, 
	param1, 
	param2, 
	param3, 
	param4
	);
	} // callseq 411
$L__BB421_2:
	ld.param.u64 	%rd48, [_Z15SoftmaxWarpImplI10DirectLoadI13__nv_bfloat16fE11DirectStoreIfS1_EfLi1ELi23ELi32ELi1ELb1EL9Algorithm0EEvT_T0_ll_param_2];
	mov.u32 	%r2, %nctaid.x;
	mov.u32 	%r3, %ntid.y;
	mul.lo.s32 	%r1, %r2, %r3;
	mov.u32 	%r4, %ctaid.x;
	mov.u32 	%r5, %tid.y;
	mad.lo.s32 	%r6, %r4, %r3, %r5;
	cvt.s64.s32 	%rd50, %r6;
	setp.le.s64 	%p2, %rd48, %rd50;
	@%p2 bra 	$L__BB421_97;
	mov.u32 	%r7, %tid.x;
	cvt.u64.u32 	%rd2, %r7;
	add.s32 	%r8, %r7, 32;
	cvt.u64.u32 	%rd3, %r8;
	add.s32 	%r9, %r7, 64;
	cvt.u64.u32 	%rd4, %r9;
	add.s32 	%r10, %r7, 96;
	cvt.u64.u32 	%rd5, %r10;
	add.s32 	%r11, %r7, 128;
	cvt.u64.u32 	%rd6, %r11;
	add.s32 	%r12, %r7, 160;
	cvt.u64.u32 	%rd7, %r12;
	add.s32 	%r13, %r7, 192;
	cvt.u64.u32 	%rd8, %r13;
	add.s32 	%r14, %r7, 224;
	cvt.u64.u32 	%rd9, %r14;
	add.s32 	%r15, %r7, 256;
	cvt.u64.u32 	%rd10, %r15;
	add.s32 	%r16, %r7, 288;
	cvt.u64.u32 	%rd11, %r16;
	add.s32 	%r17, %r7, 320;
	cvt.u64.u32 	%rd12, %r17;
	add.s32 	%r18, %r7, 352;
	cvt.u64.u32 	%rd13, %r18;
	add.s32 	%r19, %r7, 384;
	cvt.u64.u32 	%rd14, %r19;
	add.s32 	%r20, %r7, 416;
	cvt.u64.u32 	%rd15, %r20;
	add.s32 	%r21, %r7, 448;
	cvt.u64.u32 	%rd16, %r21;
	add.s32 	%r22, %r7, 480;
	cvt.u64.u32 	%rd17, %r22;
	add.s32 	%r23, %r7, 512;
	cvt.u64.u32 	%rd18, %r23;
	add.s32 	%r24, %r7, 544;
	cvt.u64.u32 	%rd19, %r24;
	add.s32 	%r25, %r7, 576;
	cvt.u64.u32 	%rd20, %r25;
	add.s32 	%r26, %r7, 608;
	cvt.u64.u32 	%rd21, %r26;
	add.s32 	%r27, %r7, 640;
	cvt.u64.u32 	%rd22, %r27;
	add.s32 	%r28, %r7, 672;
	cvt.u64.u32 	%rd23, %r28;
	add.s32 	%r29, %r7, 704;
	cvt.u64.u32 	%rd24, %r29;
	cvt.s64.s32 	%rd25, %r1;
$L__BB421_4:
	setp.le.s64 	%p3, %rd35, %rd2;
	mad.lo.s64 	%rd42, %rd50, %rd31, %rd2;
	cvta.to.global.u64 	%rd43, %rd30;
	shl.b64 	%rd44, %rd42, 1;
	add.s64 	%rd27, %rd43, %rd44;
	mov.f32 	%f483, 0fFF800000;
	mov.f32 	%f486, %f483;
	@%p3 bra 	$L__BB421_6;
	ld.global.u16 	%rs1, [%rd27];
	// begin inline asm
	{ cvt.f32.bf16 %f483, %rs1;}

	// end inline asm
	max.f32 	%f486, %f483, 0fFF800000;
$L__BB421_6:
	setp.le.s64 	%p4, %rd35, %rd3;
	mov.f32 	%f485, 0fFF800000;
	@%p4 bra 	$L__BB421_8;
	ld.global.u16 	%rs2, [%rd27+64];
	// begin inline asm
	{ cvt.f32.bf16 %f485, %rs2;}

	// end inline asm
	max.f32 	%f486, %f486, %f485;
$L__BB421_8:
	setp.le.s64 	%p5, %rd35, %rd4;
	mov.f32 	%f487, 0fFF800000;
	@%p5 bra 	$L__BB421_10;
	ld.global.u16 	%rs3, [%rd27+128];
	// begin inline asm
	{ cvt.f32.bf16 %f487, %rs3;}

	// end inline asm
	max.f32 	%f486, %f486, %f487;
$L__BB421_10:
	setp.le.s64 	%p6, %rd35, %rd5;
	mov.f32 	%f489, 0fFF800000;
	@%p6 bra 	$L__BB421_12;
	ld.global.u16 	%rs4, [%rd27+192];
	// begin inline asm
	{ cvt.f32.bf16 %f489, %rs4;}

	// end inline asm
	max.f32 	%f486, %f486, %f489;
$L__BB421_12:
	setp.le.s64 	%p7, %rd35, %rd6;
	mov.f32 	%f491, 0fFF800000;
	@%p7 bra 	$L__BB421_14;
	ld.global.u16 	%rs5, [%rd27+256];
	// begin inline asm
	{ cvt.f32.bf16 %f491, %rs5;}

	// end inline asm
	max.f32 	%f486, %f486, %f491;
$L__BB421_14:
	setp.le.s64 	%p8, %rd35, %rd7;
	mov.f32 	%f493, 0fFF800000;
	@%p8 bra 	$L__BB421_16;
	ld.global.u16 	%rs6, [%rd27+320];
	// begin inline asm
	{ cvt.f32.bf16 %f493, %rs6;}

	// end inline asm
	max.f32 	%f486, %f486, %f493;
$L__BB421_16:
	setp.le.s64 	%p9, %rd35, %rd8;
	mov.f32 	%f495, 0fFF800000;
	@%p9 bra 	$L__BB421_18;
	ld.global.u16 	%rs7, [%rd27+384];
	// begin inline asm
	{ cvt.f32.bf16 %f495, %rs7;}

	// end inline asm
	max.f32 	%f486, %f486, %f495;
$L__BB421_18:
	setp.le.s64 	%p10, %rd35, %rd9;
	mov.f32 	%f497, 0fFF800000;
	@%p10 bra 	$L__BB421_20;
	ld.global.u16 	%rs8, [%rd27+448];
	// begin inline asm
	{ cvt.f32.bf16 %f497, %rs8;}

	// end inline asm
	max.f32 	%f486, %f486, %f497;
$L__BB421_20:
	setp.le.s64 	%p11, %rd35, %rd10;
	mov.f32 	%f499, 0fFF800000;
	@%p11 bra 	$L__BB421_22;
	ld.global.u16 	%rs9, [%rd27+512];
	// begin inline asm
	{ cvt.f32.bf16 %f499, %rs9;}

	// end inline asm
	max.f32 	%f486, %f486, %f499;
$L__BB421_22:
	setp.le.s64 	%p12, %rd35, %rd11;
	mov.f32 	%f501, 0fFF800000;
	@%p12 bra 	$L__BB421_24;
	ld.global.u16 	%rs10, [%rd27+576];
	// begin inline asm
	{ cvt.f32.bf16 %f501, %rs10;}

	// end inline asm
	max.f32 	%f486, %f486, %f501;
$L__BB421_24:
	setp.le.s64 	%p13, %rd35, %rd12;
	mov.f32 	%f503, 0fFF800000;
	@%p13 bra 	$L__BB421_26;
	ld.global.u16 	%rs11, [%rd27+640];
	// begin inline asm
	{ cvt.f32.bf16 %f503, %rs11;}

	// end inline asm
	max.f32 	%f486, %f486, %f503;
$L__BB421_26:
	setp.le.s64 	%p14, %rd35, %rd13;
	mov.f32 	%f505, 0fFF800000;
	@%p14 bra 	$L__BB421_28;
	ld.global.u16 	%rs12, [%rd27+704];
	// begin inline asm
	{ cvt.f32.bf16 %f505, %rs12;}

	// end inline asm
	max.f32 	%f486, %f486, %f505;
$L__BB421_28:
	setp.le.s64 	%p15, %rd35, %rd14;
	mov.f32 	%f507, 0fFF800000;
	@%p15 bra 	$L__BB421_30;
	ld.global.u16 	%rs13, [%rd27+768];
	// begin inline asm
	{ cvt.f32.bf16 %f507, %rs13;}

	// end inline asm
	max.f32 	%f486, %f486, %f507;
$L__BB421_30:
	setp.le.s64 	%p16, %rd35, %rd15;
	mov.f32 	%f509, 0fFF800000;
	@%p16 bra 	$L__BB421_32;
	ld.global.u16 	%rs14, [%rd27+832];
	// begin inline asm
	{ cvt.f32.bf16 %f509, %rs14;}

	// end inline asm
	max.f32 	%f486, %f486, %f509;
$L__BB421_32:
	setp.le.s64 	%p17, %rd35, %rd16;
	mov.f32 	%f511, 0fFF800000;
	@%p17 bra 	$L__BB421_34;
	ld.global.u16 	%rs15, [%rd27+896];
	// begin inline asm
	{ cvt.f32.bf16 %f511, %rs15;}

	// end inline asm
	max.f32 	%f486, %f486, %f511;
$L__BB421_34:
	setp.le.s64 	%p18, %rd35, %rd17;
	mov.f32 	%f513, 0fFF800000;
	@%p18 bra 	$L__BB421_36;
	ld.global.u16 	%rs16, [%rd27+960];
	// begin inline asm
	{ cvt.f32.bf16 %f513, %rs16;}

	// end inline asm
	max.f32 	%f486, %f486, %f513;
$L__BB421_36:
	setp.le.s64 	%p19, %rd35, %rd18;
	mov.f32 	%f515, 0fFF800000;
	@%p19 bra 	$L__BB421_38;
	ld.global.u16 	%rs17, [%rd27+1024];
	// begin inline asm
	{ cvt.f32.bf16 %f515, %rs17;}

	// end inline asm
	max.f32 	%f486, %f486, %f515;
$L__BB421_38:
	setp.le.s64 	%p20, %rd35, %rd19;
	mov.f32 	%f517, 0fFF800000;
	@%p20 bra 	$L__BB421_40;
	ld.global.u16 	%rs18, [%rd27+1088];
	// begin inline asm
	{ cvt.f32.bf16 %f517, %rs18;}

	// end inline asm
	max.f32 	%f486, %f486, %f517;
$L__BB421_40:
	setp.le.s64 	%p21, %rd35, %rd20;
	mov.f32 	%f519, 0fFF800000;
	@%p21 bra 	$L__BB421_42;
	ld.global.u16 	%rs19, [%rd27+1152];
	// begin inline asm
	{ cvt.f32.bf16 %f519, %rs19;}

	// end inline asm
	max.f32 	%f486, %f486, %f519;
$L__BB421_42:
	setp.le.s64 	%p22, %rd35, %rd21;
	mov.f32 	%f521, 0fFF800000;
	@%p22 bra 	$L__BB421_44;
	ld.global.u16 	%rs20, [%rd27+1216];
	// begin inline asm
	{ cvt.f32.bf16 %f521, %rs20;}

	// end inline asm
	max.f32 	%f486, %f486, %f521;
$L__BB421_44:
	setp.le.s64 	%p23, %rd35, %rd22;
	mov.f32 	%f523, 0fFF800000;
	@%p23 bra 	$L__BB421_46;
	ld.global.u16 	%rs21, [%rd27+1280];
	// begin inline asm
	{ cvt.f32.bf16 %f523, %rs21;}

	// end inline asm
	max.f32 	%f486, %f486, %f523;
$L__BB421_46:
	setp.le.s64 	%p24, %rd35, %rd23;
	mov.f32 	%f525, 0fFF800000;
	@%p24 bra 	$L__BB421_48;
	ld.global.u16 	%rs22, [%rd27+1344];
	// begin inline asm
	{ cvt.f32.bf16 %f525, %rs22;}

	// end inline asm
	max.f32 	%f486, %f486, %f525;
$L__BB421_48:
	setp.le.s64 	%p25, %rd35, %rd24;
	mov.f32 	%f527, 0fFF800000;
	@%p25 bra 	$L__BB421_50;
	ld.global.u16 	%rs23, [%rd27+1408];
	// begin inline asm
	{ cvt.f32.bf16 %f527, %rs23;}

	// end inline asm
	max.f32 	%f486, %f486, %f527;
$L__BB421_50:
	setp.le.s64 	%p26, %rd35, %rd2;
	mov.b32 	%r30, %f486;
	shfl.sync.bfly.b32	%r31|%p27, %r30, 16, 31, -1;
	mov.b32 	%f162, %r31;
	max.f32 	%f163, %f486, %f162;
	mov.b32 	%r32, %f163;
	shfl.sync.bfly.b32	%r33|%p28, %r32, 8, 31, -1;
	mov.b32 	%f164, %r33;
	max.f32 	%f165, %f163, %f164;
	mov.b32 	%r34, %f165;
	shfl.sync.bfly.b32	%r35|%p29, %r34, 4, 31, -1;
	mov.b32 	%f166, %r35;
	max.f32 	%f167, %f165, %f166;
	mov.b32 	%r36, %f167;
	shfl.sync.bfly.b32	%r37|%p30, %r36, 2, 31, -1;
	mov.b32 	%f168, %r37;
	max.f32 	%f169, %f167, %f168;
	mov.b32 	%r38, %f169;
	shfl.sync.bfly.b32	%r39|%p31, %r38, 1, 31, -1;
	mov.b32 	%f170, %r39;
	max.f32 	%f171, %f169, %f170;
	sub.f32 	%f172, %f483, %f171;
	fma.rn.f32 	%f173, %f172, 0f3BBB989D, 0f3F000000;
	cvt.sat.f32.f32 	%f174, %f173;
	mov.f32 	%f175, 0f4B400001;
	mov.f32 	%f176, 0f437C0000;
	fma.rm.f32 	%f177, %f174, %f176, %f175;
	add.f32 	%f178, %f177, 0fCB40007F;
	neg.f32 	%f179, %f178;
	fma.rn.f32 	%f180, %f172, 0f3FB8AA3B, %f179;
	fma.rn.f32 	%f181, %f172, 0f32A57060, %f180;
	mov.b32 	%r40, %f177;
	shl.b32 	%r41, %r40, 23;
	mov.b32 	%f182, %r41;
	ex2.approx.ftz.f32 	%f183, %f181;
	mul.f32 	%f184, %f183, %f182;
	add.f32 	%f185, %f184, 0f00000000;
	sub.f32 	%f186, %f485, %f171;
	fma.rn.f32 	%f187, %f186, 0f3BBB989D, 0f3F000000;
	cvt.sat.f32.f32 	%f188, %f187;
	fma.rm.f32 	%f189, %f188, %f176, %f175;
	add.f32 	%f190, %f189, 0fCB40007F;
	neg.f32 	%f191, %f190;
	fma.rn.f32 	%f192, %f186, 0f3FB8AA3B, %f191;
	fma.rn.f32 	%f193, %f186, 0f32A57060, %f192;
	mov.b32 	%r42, %f189;
	shl.b32 	%r43, %r42, 23;
	mov.b32 	%f194, %r43;
	ex2.approx.ftz.f32 	%f195, %f193;
	mul.f32 	%f196, %f195, %f194;
	add.f32 	%f197, %f185, %f196;
	sub.f32 	%f198, %f487, %f171;
	fma.rn.f32 	%f199, %f198, 0f3BBB989D, 0f3F000000;
	cvt.sat.f32.f32 	%f200, %f199;
	fma.rm.f32 	%f201, %f200, %f176, %f175;
	add.f32 	%f202, %f201, 0fCB40007F;
	neg.f32 	%f203, %f202;
	fma.rn.f32 	%f204, %f198, 0f3FB8AA3B, %f203;
	fma.rn.f32 	%f205, %f198, 0f32A57060, %f204;
	mov.b32 	%r44, %f201;
	shl.b32 	%r45, %r44, 23;
	mov.b32 	%f206, %r45;
	ex2.approx.ftz.f32 	%f207, %f205;
	mul.f32 	%f208, %f207, %f206;
	add.f32 	%f209, %f197, %f208;
	sub.f32 	%f210, %f489, %f171;
	fma.rn.f32 	%f211, %f210, 0f3BBB989D, 0f3F000000;
	cvt.sat.f32.f32 	%f212, %f211;
	fma.rm.f32 	%f213, %f212, %f176, %f175;
	add.f32 	%f214, %f213, 0fCB40007F;
	neg.f32 	%f215, %f214;
	fma.rn.f32 	%f216, %f210, 0f3FB8AA3B, %f215;
	fma.rn.f32 	%f217, %f210, 0f32A57060, %f216;
	mov.b32 	%r46, %f213;
	shl.b32 	%r47, %r46, 23;
	mov.b32 	%f218, %r47;
	ex2.approx.ftz.f32 	%f219, %f217;
	mul.f32 	%f220, %f219, %f218;
	add.f32 	%f221, %f209, %f220;
	sub.f32 	%f222, %f491, %f171;
	fma.rn.f32 	%f223, %f222, 0f3BBB989D, 0f3F000000;
	cvt.sat.f32.f32 	%f224, %f223;
	fma.rm.f32 	%f225, %f224, %f176, %f175;
	add.f32 	%f226, %f225, 0fCB40007F;
	neg.f32 	%f227, %f226;
	fma.rn.f32 	%f228, %f222, 0f3FB8AA3B, %f227;
	fma.rn.f32 	%f229, %f222, 0f32A57060, %f228;
	mov.b32 	%r48, %f225;
	shl.b32 	%r49, %r48, 23;
	mov.b32 	%f230, %r49;
	ex2.approx.ftz.f32 	%f231, %f229;
	mul.f32 	%f232, %f231, %f230;
	add.f32 	%f233, %f221, %f232;
	sub.f32 	%f234, %f493, %f171;
	fma.rn.f32 	%f235, %f234, 0f3BBB989D, 0f3F000000;
	cvt.sat.f32.f32 	%f236, %f235;
	fma.rm.f32 	%f237, %f236, %f176, %f175;
	add.f32 	%f238, %f237, 0fCB40007F;
	neg.f32 	%f239, %f238;
	fma.rn.f32 	%f240, %f234, 0f3FB8AA3B, %f239;
	fma.rn.f32 	%f241, %f234, 0f32A57060, %f240;
	mov.b32 	%r50, %f237;
	shl.b32 	%r51, %r50, 23;
	mov.b32 	%f242, %r51;
	ex2.approx.ftz.f32 	%f243, %f241;
	mul.f32 	%f244, %f243, %f242;
	add.f32 	%f245, %f233, %f244;
	sub.f32 	%f246, %f495, %f171;
	fma.rn.f32 	%f247, %f246, 0f3BBB989D, 0f3F000000;
	cvt.sat.f32.f32 	%f248, %f247;
	fma.rm.f32 	%f249, %f248, %f176, %f175;
	add.f32 	%f250, %f249, 0fCB40007F;
	neg.f32 	%f251, %f250;
	fma.rn.f32 	%f252, %f246, 0f3FB8AA3B, %f251;
	fma.rn.f32 	%f253, %f246, 0f32A57060, %f252;
	mov.b32 	%r52, %f249;
	shl.b32 	%r53, %r52, 23;
	mov.b32 	%f254, %r53;
	ex2.approx.ftz.f32 	%f255, %f253;
	mul.f32 	%f256, %f255, %f254;
	add.f32 	%f257, %f245, %f256;
	sub.f32 	%f258, %f497, %f171;
	fma.rn.f32 	%f259, %f258, 0f3BBB989D, 0f3F000000;
	cvt.sat.f32.f32 	%f260, %f259;
	fma.rm.f32 	%f261, %f260, %f176, %f175;
	add.f32 	%f262, %f261, 0fCB40007F;
	neg.f32 	%f263, %f262;
	fma.rn.f32 	%f264, %f258, 0f3FB8AA3B, %f263;
	fma.rn.f32 	%f265, %f258, 0f32A57060, %f264;
	mov.b32 	%r54, %f261;
	shl.b32 	%r55, %r54, 23;
	mov.b32 	%f266, %r55;
	ex2.approx.ftz.f32 	%f267, %f265;
	mul.f32 	%f268, %f267, %f266;
	add.f32 	%f269, %f257, %f268;
	sub.f32 	%f270, %f499, %f171;
	fma.rn.f32 	%f271, %f270, 0f3BBB989D, 0f3F000000;
	cvt.sat.f32.f32 	%f272, %f271;
	fma.rm.f32 	%f273, %f272, %f176, %f175;
	add.f32 	%f274, %f273, 0fCB40007F;
	neg.f32 	%f275, %f274;
	fma.rn.f32 	%f276, %f270, 0f3FB8AA3B, %f275;
	fma.rn.f32 	%f277, %f270, 0f32A57060, %f276;
	mov.b32 	%r56, %f273;
	shl.b32 	%r57, %r56, 23;
	mov.b32 	%f278, %r57;
	ex2.approx.ftz.f32 	%f279, %f277;
	mul.f32 	%f280, %f279, %f278;
	add.f32 	%f281, %f269, %f280;
	sub.f32 	%f282, %f501, %f171;
	fma.rn.f32 	%f283, %f282, 0f3BBB989D, 0f3F000000;
	cvt.sat.f32.f32 	%f284, %f283;
	fma.rm.f32 	%f285, %f284, %f176, %f175;
	add.f32 	%f286, %f285, 0fCB40007F;
	neg.f32 	%f287, %f286;
	fma.rn.f32 	%f288, %f282, 0f3FB8AA3B, %f287;
	fma.rn.f32 	%f289, %f282, 0f32A57060, %f288;
	mov.b32 	%r58, %f285;
	shl.b32 	%r59, %r58, 23;
	mov.b32 	%f290, %r59;
	ex2.approx.ftz.f32 	%f291, %f289;
	mul.f32 	%f292, %f291, %f290;
	add.f32 	%f293, %f281, %f292;
	sub.f32 	%f294, %f503, %f171;
	fma.rn.f32 	%f295, %f294, 0f3BBB989D, 0f3F000000;
	cvt.sat.f32.f32 	%f296, %f295;
	fma.rm.f32 	%f297, %f296, %f176, %f175;
	add.f32 	%f298, %f297, 0fCB40007F;
	neg.f32 	%f299, %f298;
	fma.rn.f32 	%f300, %f294, 0f3FB8AA3B, %f299;
	fma.rn.f32 	%f301, %f294, 0f32A57060, %f300;
	mov.b32 	%r60, %f297;
	shl.b32 	%r61, %r60, 23;
	mov.b32 	%f302, %r61;
	ex2.approx.ftz.f32 	%f303, %f301;
	mul.f32 	%f304, %f303, %f302;
	add.f32 	%f305, %f293, %f304;
	sub.f32 	%f306, %f505, %f171;
	fma.rn.f32 	%f307, %f306, 0f3BBB989D, 0f3F000000;
	cvt.sat.f32.f32 	%f308, %f307;
	fma.rm.f32 	%f309, %f308, %f176, %f175;
	add.f32 	%f310, %f309, 0fCB40007F;
	neg.f32 	%f311, %f310;
	fma.rn.f32 	%f312, %f306, 0f3FB8AA3B, %f311;
	fma.rn.f32 	%f313, %f306, 0f32A57060, %f312;
	mov.b32 	%r62, %f309;
	shl.b32 	%r63, %r62, 23;
	mov.b32 	%f314, %r63;
	ex2.approx.ftz.f32 	%f315, %f313;
	mul.f32 	%f316, %f315, %f314;
	add.f32 	%f317, %f305, %f316;
	sub.f32 	%f318, %f507, %f171;
	fma.rn.f32 	%f319, %f318, 0f3BBB989D, 0f3F000000;
	cvt.sat.f32.f32 	%f320, %f319;
	fma.rm.f32 	%f321, %f320, %f176, %f175;
	add.f32 	%f322, %f321, 0fCB40007F;
	neg.f32 	%f323, %f322;
	fma.rn.f32 	%f324, %f318, 0f3FB8AA3B, %f323;
	fma.rn.f32 	%f325, %f318, 0f32A57060, %f324;
	mov.b32 	%r64, %f321;
	shl.b32 	%r65, %r64, 23;
	mov.b32 	%f326, %r65;
	ex2.approx.ftz.f32 	%f327, %f325;
	mul.f32 	%f328, %f327, %f326;
	add.f32 	%f329, %f317, %f328;
	sub.f32 	%f330, %f509, %f171;
	fma.rn.f32 	%f331, %f330, 0f3BBB989D, 0f3F000000;
	cvt.sat.f32.f32 	%f332, %f331;
	fma.rm.f32 	%f333, %f332, %f176, %f175;
	add.f32 	%f334, %f333, 0fCB40007F;
	neg.f32 	%f335, %f334;
	fma.rn.f32 	%f336, %f330, 0f3FB8AA3B, %f335;
	fma.rn.f32 	%f337, %f330, 0f32A57060, %f336;
	mov.b32 	%r66, %f333;
	shl.b32 	%r67, %r66, 23;
	mov.b32 	%f338, %r67;
	ex2.approx.ftz.f32 	%f339, %f337;
	mul.f32 	%f340, %f339, %f338;
	add.f32 	%f341, %f329, %f340;
	sub.f32 	%f342, %f511, %f171;
	fma.rn.f32 	%f343, %f342, 0f3BBB989D, 0f3F000000;
	cvt.sat.f32.f32 	%f344, %f343;
	fma.rm.f32 	%f345, %f344, %f176, %f175;
	add.f32 	%f346, %f345, 0fCB40007F;
	neg.f32 	%f347, %f346;
	fma.rn.f32 	%f348, %f342, 0f3FB8AA3B, %f347;
	fma.rn.f32 	%f349, %f342, 0f32A57060, %f348;
	mov.b32 	%r68, %f345;
	shl.b32 	%r69, %r68, 23;
	mov.b32 	%f350, %r69;
	ex2.approx.ftz.f32 	%f351, %f349;
	mul.f32 	%f352, %f351, %f350;
	add.f32 	%f353, %f341, %f352;
	sub.f32 	%f354, %f513, %f171;
	fma.rn.f32 	%f355, %f354, 0f3BBB989D, 0f3F000000;
	cvt.sat.f32.f32 	%f356, %f355;
	fma.rm.f32 	%f357, %f356, %f176, %f175;
	add.f32 	%f358, %f357, 0fCB40007F;
	neg.f32 	%f359, %f358;
	fma.rn.f32 	%f360, %f354, 0f3FB8AA3B, %f359;
	fma.rn.f32 	%f361, %f354, 0f32A57060, %f360;
	mov.b32 	%r70, %f357;
	shl.b32 	%r71, %r70, 23;
	mov.b32 	%f362, %r71;
	ex2.approx.ftz.f32 	%f363, %f361;
	mul.f32 	%f364, %f363, %f362;
	add.f32 	%f365, %f353, %f364;
	sub.f32 	%f366, %f515, %f171;
	fma.rn.f32 	%f367, %f366, 0f3BBB989D, 0f3F000000;
	cvt.sat.f32.f32 	%f368, %f367;
	fma.rm.f32 	%f369, %f368, %f176, %f175;
	add.f32 	%f370, %f369, 0fCB40007F;
	neg.f32 	%f371, %f370;
	fma.rn.f32 	%f372, %f366, 0f3FB8AA3B, %f371;
	fma.rn.f32 	%f373, %f366, 0f32A57060, %f372;
	mov.b32 	%r72, %f369;
	shl.b32 	%r73, %r72, 23;
	mov.b32 	%f374, %r73;
	ex2.approx.ftz.f32 	%f375, %f373;
	mul.f32 	%f376, %f375, %f374;
	add.f32 	%f377, %f365, %f376;
	sub.f32 	%f378, %f517, %f171;
	fma.rn.f32 	%f379, %f378, 0f3BBB989D, 0f3F000000;
	cvt.sat.f32.f32 	%f380, %f379;
	fma.rm.f32 	%f381, %f380, %f176, %f175;
	add.f32 	%f382, %f381, 0fCB40007F;
	neg.f32 	%f383, %f382;
	fma.rn.f32 	%f384, %f378, 0f3FB8AA3B, %f383;
	fma.rn.f32 	%f385, %f378, 0f32A57060, %f384;
	mov.b32 	%r74, %f381;
	shl.b32 	%r75, %r74, 23;
	mov.b32 	%f386, %r75;
	ex2.approx.ftz.f32 	%f387, %f385;
	mul.f32 	%f388, %f387, %f386;
	add.f32 	%f389, %f377, %f388;
	sub.f32 	%f390, %f519, %f171;
	fma.rn.f32 	%f391, %f390, 0f3BBB989D, 0f3F000000;
	cvt.sat.f32.f32 	%f392, %f391;
	fma.rm.f32 	%f393, %f392, %f176, %f175;
	add.f32 	%f394, %f393, 0fCB40007F;
	neg.f32 	%f395, %f394;
	fma.rn.f32 	%f396, %f390, 0f3FB8AA3B, %f395;
	fma.rn.f32 	%f397, %f390, 0f32A57060, %f396;
	mov.b32 	%r76, %f393;
	shl.b32 	%r77, %r76, 23;
	mov.b32 	%f398, %r77;
	ex2.approx.ftz.f32 	%f399, %f397;
	mul.f32 	%f400, %f399, %f398;
	add.f32 	%f401, %f389, %f400;
	sub.f32 	%f402, %f521, %f171;
	fma.rn.f32 	%f403, %f402, 0f3BBB989D, 0f3F000000;
	cvt.sat.f32.f32 	%f404, %f403;
	fma.rm.f32 	%f405, %f404, %f176, %f175;
	add.f32 	%f406, %f405, 0fCB40007F;
	neg.f32 	%f407, %f406;
	fma.rn.f32 	%f408, %f402, 0f3FB8AA3B, %f407;
	fma.rn.f32 	%f409, %f402, 0f32A57060, %f408;
	mov.b32 	%r78, %f405;
	shl.b32 	%r79, %r78, 23;
	mov.b32 	%f410, %r79;
	ex2.approx.ftz.f32 	%f411, %f409;
	mul.f32 	%f412, %f411, %f410;
	add.f32 	%f413, %f401, %f412;
	sub.f32 	%f414, %f523, %f171;
	fma.rn.f32 	%f415, %f414, 0f3BBB989D, 0f3F000000;
	cvt.sat.f32.f32 	%f416, %f415;
	fma.rm.f32 	%f417, %f416, %f176, %f175;
	add.f32 	%f418, %f417, 0fCB40007F;
	neg.f32 	%f419, %f418;
	fma.rn.f32 	%f420, %f414, 0f3FB8AA3B, %f419;
	fma.rn.f32 	%f421, %f414, 0f32A57060, %f420;
	mov.b32 	%r80, %f417;
	shl.b32 	%r81, %r80, 23;
	mov.b32 	%f422, %r81;
	ex2.approx.ftz.f32 	%f423, %f421;
	mul.f32 	%f424, %f423, %f422;
	add.f32 	%f425, %f413, %f424;
	sub.f32 	%f426, %f525, %f171;
	fma.rn.f32 	%f427, %f426, 0f3BBB989D, 0f3F000000;
	cvt.sat.f32.f32 	%f428, %f427;
	fma.rm.f32 	%f429, %f428, %f176, %f175;
	add.f32 	%f430, %f429, 0fCB40007F;
	neg.f32 	%f431, %f430;
	fma.rn.f32 	%f432, %f426, 0f3FB8AA3B, %f431;
	fma.rn.f32 	%f433, %f426, 0f32A57060, %f432;
	mov.b32 	%r82, %f429;
	shl.b32 	%r83, %r82, 23;
	mov.b32 	%f434, %r83;
	ex2.approx.ftz.f32 	%f435, %f433;
	mul.f32 	%f436, %f435, %f434;
	add.f32 	%f437, %f425, %f436;
	sub.f32 	%f438, %f527, %f171;
	fma.rn.f32 	%f439, %f438, 0f3BBB989D, 0f3F000000;
	cvt.sat.f32.f32 	%f440, %f439;
	fma.rm.f32 	%f441, %f440, %f176, %f175;
	add.f32 	%f442, %f441, 0fCB40007F;
	neg.f32 	%f443, %f442;
	fma.rn.f32 	%f444, %f438, 0f3FB8AA3B, %f443;
	fma.rn.f32 	%f445, %f438, 0f32A57060, %f444;
	mov.b32 	%r84, %f441;
	shl.b32 	%r85, %r84, 23;
	mov.b32 	%f446, %r85;
	ex2.approx.ftz.f32 	%f447, %f445;
	mul.f32 	%f448, %f447, %f446;
	add.f32 	%f449, %f437, %f448;
	mov.b32 	%r86, %f449;
	shfl.sync.bfly.b32	%r87|%p32, %r86, 16, 31, -1;
	mov.b32 	%f450, %r87;
	add.f32 	%f451, %f449, %f450;
	mov.b32 	%r88, %f451;
	shfl.sync.bfly.b32	%r89|%p33, %r88, 8, 31, -1;
	mov.b32 	%f452, %r89;
	add.f32 	%f453, %f451, %f452;
	mov.b32 	%r90, %f453;
	shfl.sync.bfly.b32	%r91|%p34, %r90, 4, 31, -1;
	mov.b32 	%f454, %r91;
	add.f32 	%f455, %f453, %f454;
	mov.b32 	%r92, %f455;
	shfl.sync.bfly.b32	%r93|%p35, %r92, 2, 31, -1;
	mov.b32 	%f456, %r93;
	add.f32 	%f457, %f455, %f456;
	mov.b32 	%r94, %f457;
	shfl.sync.bfly.b32	%r95|%p36, %r94, 1, 31, -1;
	mov.b32 	%f458, %r95;
	add.f32 	%f459, %f457, %f458;
	div.rn.f32 	%f93, %f184, %f459;
	div.rn.f32 	%f94, %f196, %f459;
	div.rn.f32 	%f95, %f208, %f459;
	div.rn.f32 	%f96, %f220, %f459;
	div.rn.f32 	%f97, %f232, %f459;
	div.rn.f32 	%f98, %f244, %f459;
	div.rn.f32 	%f99, %f256, %f459;
	div.rn.f32 	%f100, %f268, %f459;
	div.rn.f32 	%f101, %f280, %f459;
	div.rn.f32 	%f102, %f292, %f459;
	div.rn.f32 	%f103, %f304, %f459;
	div.rn.f32 	%f104, %f316, %f459;
	div.rn.f32 	%f105, %f328, %f459;
	div.rn.f32 	%f106, %f340, %f459;
	div.rn.f32 	%f107, %f352, %f459;
	div.rn.f32 	%f108, %f364, %f459;
	div.rn.f32 	%f109, %f376, %f459;
	div.rn.f32 	%f110, %f388, %f459;
	div.rn.f32 	%f111, %f400, %f459;
	div.rn.f32 	%f112, %f412, %f459;
	div.rn.f32 	%f113, %f424, %f459;
	div.rn.f32 	%f114, %f436, %f459;
	div.rn.f32 	%f115, %f448, %f459;
	mad.lo.s64 	%rd45, %rd50, %rd33, %rd2;
	cvta.to.global.u64 	%rd46, %rd32;
	shl.b64 	%rd47, %rd45, 1;
	add.s64 	%rd28, %rd46, %rd47;
	@%p26 bra 	$L__BB421_52;
	// begin inline asm
	{  cvt.rn.bf16.f32 %rs24, %f93;}

	// end inline asm
	st.global.u16 	[%rd28], %rs24;
$L__BB421_52:
	setp.le.s64 	%p37, %rd35, %rd3;
	@%p37 bra 	$L__BB421_54;
	// begin inline asm
	{  cvt.rn.bf16.f32 %rs25, %f94;}

	// end inline asm
	st.global.u16 	[%rd28+64], %rs25;
$L__BB421_54:
	setp.le.s64 	%p38, %rd35, %rd4;
	@%p38 bra 	$L__BB421_56;
	// begin inline asm
	{  cvt.rn.bf16.f32 %rs26, %f95;}

	// end inline asm
	st.global.u16 	[%rd28+128], %rs26;
$L__BB421_56:
	setp.le.s64 	%p39, %rd35, %rd5;
	@%p39 bra 	$L__BB421_58;
	// begin inline asm
	{  cvt.rn.bf16.f32 %rs27, %f96;}

	// end inline asm
	st.global.u16 	[%rd28+192], %rs27;
$L__BB421_58:
	setp.le.s64 	%p40, %rd35, %rd6;
	@%p40 bra 	$L__BB421_60;
	// begin inline asm
	{  cvt.rn.bf16.f32 %rs28, %f97;}

	// end inline asm
	st.global.u16 	[%rd28+256], %rs28;
$L__BB421_60:
	setp.le.s64 	%p41, %rd35, %rd7;
	@%p41 bra 	$L__BB421_62;
	// begin inline asm
	{  cvt.rn.bf16.f32 %rs29, %f98;}

	// end inline asm
	st.global.u16 	[%rd28+320], %rs29;
$L__BB421_62:
	setp.le.s64 	%p42, %rd35, %rd8;
	@%p42 bra 	$L__BB421_64;
	// begin inline asm
	{  cvt.rn.bf16.f32 %rs30, %f99;}

	// end inline asm
	st.global.u16 	[%rd28+384], %rs30;
$L__BB421_64:
	setp.le.s64 	%p43, %rd35, %rd9;
	@%p43 bra 	$L__BB421_66;
	// begin inline asm
	{  cvt.rn.bf16.f32 %rs31, %f100;}

	// end inline asm
	st.global.u16 	[%rd28+448], %rs31;
$L__BB421_66:
	setp.le.s64 	%p44, %rd35, %rd10;
	@%p44 bra 	$L__BB421_68;
	// begin inline asm
	{  cvt.rn.bf16.f32 %rs32, %f101;}

	// end inline asm
	st.global.u16 	[%rd28+512], %rs32;
$L__BB421_68:
	setp.le.s64 	%p45, %rd35, %rd11;
	@%p45 bra 	$L__BB421_70;
	// begin inline asm
	{  cvt.rn.bf16.f32 %rs33, %f102;}

	// end inline asm
	st.global.u16 	[%rd28+576], %rs33;
$L__BB421_70:
	setp.le.s64 	%p46, %rd35, %rd12;
	@%p46 bra 	$L__BB421_72;
	// begin inline asm
	{  cvt.rn.bf16.f32 %rs34, %f103;}

	// end inline asm
	st.global.u16 	[%rd28+640], %rs34;
$L__BB421_72:
	setp.le.s64 	%p47, %rd35, %rd13;
	@%p47 bra 	$L__BB421_74;
	// begin inline asm
	{  cvt.rn.bf16.f32 %rs35, %f104;}

	// end inline asm
	st.global.u16 	[%rd28+704], %rs35;
$L__BB421_74:
	setp.le.s64 	%p48, %rd35, %rd14;
	@%p48 bra 	$L__BB421_76;
	// begin inline asm
	{  cvt.rn.bf16.f32 %rs36, %f105;}

	// end inline asm
	st.global.u16 	[%rd28+768], %rs36;
$L__BB421_76:
	setp.le.s64 	%p49, %rd35, %rd15;
	@%p49 bra 	$L__BB421_78;
	// begin inline asm
	{  cvt.rn.bf16.f32 %rs37, %f106;}

	// end inline asm
	st.global.u16 	[%rd28+832], %rs37;
$L__BB421_78:
	setp.le.s64 	%p50, %rd35, %rd16;
	@%p50 bra 	$L__BB421_80;
	// begin inline asm
	{  cvt.rn.bf16.f32 %rs38, %f107;}

	// end inline asm
	st.global.u16 	[%rd28+896], %rs38;
$L__BB421_80:
	setp.le.s64 	%p51, %rd35, %rd17;
	@%p51 bra 	$L__BB421_82;
	// begin inline asm
	{  cvt.rn.bf16.f32 %rs39, %f108;}

	// end inline asm
	st.global.u16 	[%rd28+960], %rs39;
$L__BB421_82:
	setp.le.s64 	%p52, %rd35, %rd18;
	@%p52 bra 	$L__BB421_84;
	// begin inline asm
	{  cvt.rn.bf16.f32 %rs40, %f109;}

	// end inline asm
	st.global.u16 	[%rd28+1024], %rs40;
$L__BB421_84:
	setp.le.s64 	%p53, %rd35, %rd19;
	@%p53 bra 	$L__BB421_86;
	// begin inline asm
	{  cvt.rn.bf16.f32 %rs41, %f110;}

	// end inline asm
	st.global.u16 	[%rd28+1088], %rs41;
$L__BB421_86:
	setp.le.s64 	%p54, %rd35, %rd20;
	@%p54 bra 	$L__BB421_88;
	// begin inline asm
	{  cvt.rn.bf16.f32 %rs42, %f111;}

	// end inline asm
	st.global.u16 	[%rd28+1152], %rs42;
$L__BB421_88:
	setp.le.s64 	%p55, %rd35, %rd21;
	@%p55 bra 	$L__BB421_90;
	// begin inline asm
	{  cvt.rn.bf16.f32 %rs43, %f112;}

	// end inline asm
	st.global.u16 	[%rd28+1216], %rs43;
$L__BB421_90:
	setp.le.s64 	%p56, %rd35, %rd22;
	@%p56 bra 	$L__BB421_92;
	// begin inline asm
	{  cvt.rn.bf16.f32 %rs44, %f113;}

	// end inline asm
	st.global.u16 	[%rd28+1280], %rs44;
$L__BB421_92:
	setp.le.s64 	%p57, %rd35, %rd23;
	@%p57 bra 	$L__BB421_94;
	// begin inline asm
	{  cvt.rn.bf16.f32 %rs45, %f114;}

	// end inline asm
	st.global.u16 	[%rd28+1344], %rs45;
$L__BB421_94:
	setp.le.s64 	%p58, %rd35, %rd24;
	@%p58 bra 	$L__BB421_96;
	// begin inline asm
	{  cvt.rn.bf16.f32 %rs46, %f115;}

	// end inline asm
	st.global.u16 	[%rd28+1408], %rs46;
$L__BB421_96:
	ld.param.u64 	%rd49, [_Z15SoftmaxWarpImplI10DirectLoadI13__nv_bfloat16fE11DirectStoreIfS1_EfLi1ELi23ELi32ELi1ELb1EL9Algorithm0EEvT_T0_ll_param_2];
	add.s64 	%rd50, %rd50, %rd25;
	setp.lt.s64 	%p59, %rd50, %rd49;
	@%p59 bra 	$L__BB421_4;
$L__BB421_97:
	ret;

}
	// .globl	_Z15SoftmaxWarpImplI10DirectLoadI13__nv_bfloat16fE11DirectStoreIfS1_EfLi1ELi24ELi32ELi1ELb0EL9Algorithm0EEvT_T0_ll
.visible .entry _Z15SoftmaxWarpImplI10DirectLoadI13__nv_bfloat16fE11DirectStoreIfS1_EfLi1ELi24ELi32ELi1ELb0EL9Algorithm0EEvT_T0_ll(
	.param .align 8 .b8 _Z15SoftmaxWarpImplI10DirectLoadI13__nv_bfloat16fE11DirectStoreIfS1_EfLi1ELi24ELi32ELi1ELb0EL9Algorithm0EEvT_T0_ll_param_0[16],
	.param .align 8 .b8 _Z15SoftmaxWarpImplI10DirectLoadI13__nv_bfloat16fE11DirectStoreIfS1_EfLi1ELi24ELi32ELi1ELb0EL9Algorithm0EEvT_T0_ll_param_1[16],
	.param .u64 _Z15SoftmaxWarpImplI10DirectLoadI13__nv_bfloat16fE11DirectStoreIfS1_EfLi1ELi24ELi32ELi1ELb0EL9Algorithm0EEvT_T0_ll_param_2,
	.param .u64 _Z15SoftmaxWarpImplI10DirectLoadI13__nv_bfloat16fE11DirectStoreIfS1_EfLi1ELi24ELi32ELi1ELb0EL9Algorithm0EEvT_T0_ll_param_3
)
{
	.reg .pred 	%p<14>;
	.reg .b16 	%rs<49>;
	.reg .b32 	%r<76>;
	.reg .b32 	%f<383>;
	.reg .b64 	%rd<28>;

	ld.param.u64 	%rd11, [_Z15SoftmaxWarpImplI10DirectLoadI13__nv_bfloat16fE11DirectStoreIfS1_EfLi1ELi24ELi32ELi1ELb0EL9Algorithm0EEvT_T0_ll_param_1+8];
	ld.param.u64 	%rd10, [_Z15SoftmaxWarpImplI10DirectLoadI13__nv_bfloat16fE11DirectStoreIfS1_EfLi1ELi24ELi32ELi1ELb0EL9Algorithm0EEvT_T0_ll_param_1];
	ld.param.u64 	%rd9, [_Z15SoftmaxWarpImplI10DirectLoadI13__nv_bfloat16fE11DirectStoreIfS1_EfLi1ELi24ELi32ELi1ELb0EL9Algorithm0EEvT_T0_ll_param_0+8];
	ld.param.u64 	%rd8, [_Z15SoftmaxWarpImplI10DirectLoadI13__nv_bfloat16fE11DirectStoreIfS1_EfLi1ELi24ELi32ELi1ELb0EL9Algorithm0EEvT_T0_ll_param_0];
	ld.param.u64 	%rd12, [_Z15SoftmaxWarpImplI10DirectLoadI13__nv_bfloat16fE11DirectStoreIfS1_EfLi1ELi24ELi32ELi1ELb0EL9Algorithm0EEvT_T0_ll_param_2];
	ld.param.u64 	%rd13, [_Z15SoftmaxWarpImplI10DirectLoadI13__nv_bfloat16fE11DirectStoreIfS1_EfLi1ELi24ELi32ELi1ELb0EL9Algorithm0EEvT_T0_ll_param_3];
	setp.lt.s64 	%p1, %rd13, 769;
	@%p1 bra 	$L__BB422_2;
	mov.u64 	%rd14, $str;
	cvta.global.u64 	%rd15, %rd14;
	mov.u64 	%rd16, $str$1;
	cvta.global.u64 	%rd17, %rd16;
	mov.u64 	%rd18, __unnamed_413;
	cvta.global.u64 	%rd19, %rd18;
	{ // callseq 412, 0
	.param .b64 param0;
	st.param.b64 	[param0], %rd15;
	.param .b64 param1;
	st.param.b64 	[param1], %rd17;
	.param .b32 param2;
	st.param.b32 	[param2], 358;
	.param .b64 param3;
	st.param.b64 	[param3], %rd19;
	.param .b64 param4;
	st.param.b64 	[param4], 1;
	call.uni 
	__assertfail, 
	(
	param0, 
	param1, 
	param2, 
	param3, 
	param4
	);
	} // callseq 412
$L__BB422_2:
	mov.u32 	%r2, %nctaid.x;
	mov.u32 	%r3, %ntid.y;
	mul.lo.s32 	%r1, %r2, %r3;
	mov.u32 	%r4, %ctaid.x;
	mov.u32 	%r5, %tid.y;
	mad.lo.s32 	%r6, %r4, %r3, %r5;
	cvt.s64.s32 	%rd27, %r6;
	setp.le.s64 	%p2, %rd12, %rd27;
	@%p2 bra 	$L__BB422_5;
	mov.u32 	%r7, %tid.x;
	cvt.u64.u32 	%rd3, %r7;
	cvta.to.global.u64 	%rd4, %rd8;
	cvt.s64.s32 	%rd5, %r1;
$L__BB422_4:
	mad.lo.s64 	%rd20, %rd27, %rd9, %rd3;
	shl.b64 	%rd21, %rd20, 1;
	add.s64 	%rd22, %rd4, %rd21;
	ld.global.u16 	%rs1, [%rd22];
	// begin inline asm
	{ cvt.f32.bf16 %f1, %rs1;}

	// end inline asm
	max.f32 	%f49, %f1, 0fFF800000;
	ld.global.u16 	%rs2, [%rd22+64];
	// begin inline asm
	{ cvt.f32.bf16 %f2, %rs2;}

	// end inline asm
	max.f32 	%f50, %f49, %f2;
	ld.global.u16 	%rs3, [%rd22+128];
	// begin inline asm
	{ cvt.f32.bf16 %f3, %rs3;}

	// end inline asm
	max.f32 	%f51, %f50, %f3;
	ld.global.u16 	%rs4, [%rd22+192];
	// begin inline asm
	{ cvt.f32.bf16 %f4, %rs4;}

	// end inline asm
	max.f32 	%f52, %f51, %f4;
	ld.global.u16 	%rs5, [%rd22+256];
	// begin inline asm
	{ cvt.f32.bf16 %f5, %rs5;}

	// end inline asm
	max.f32 	%f53, %f52, %f5;
	ld.global.u16 	%rs6, [%rd22+320];
	// begin inline asm
	{ cvt.f32.bf16 %f6, %rs6;}

	// end inline asm
	max.f32 	%f54, %f53, %f6;
	ld.global.u16 	%rs7, [%rd22+384];
	// begin inline asm
	{ cvt.f32.bf16 %f7, %rs7;}

	// end inline asm
	max.f32 	%f55, %f54, %f7;
	ld.global.u16 	%rs8, [%rd22+448];
	// begin inline asm
	{ cvt.f32.bf16 %f8, %rs8;}

	// end inline asm
	max.f32 	%f56, %f55, %f8;
	ld.global.u16 	%rs9, [%rd22+512];
	// begin inline asm
	{ cvt.f32.bf16 %f9, %rs9;}

	// end inline asm
	max.f32 	%f57, %f56, %f9;
	ld.global.u16 	%rs10, [%rd22+576];
	// begin inline asm
	{ cvt.f32.bf16 %f10, %rs10;}

	// end inline asm
	max.f32 	%f58, %f57, %f10;
	ld.global.u16 	%rs11, [%rd22+640];
	// begin inline asm
	{ cvt.f32.bf16 %f11, %rs11;}

	// end inline asm
	max.f32 	%f59, %f58, %f11;
	ld.global.u16 	%rs12, [%rd22+704];
	// begin inline asm
	{ cvt.f32.bf16 %f12, %rs12;}

	// end inline asm
	max.f32 	%f60, %f59, %f12;
	ld.global.u16 	%rs13, [%rd22+768];
	// begin inline asm
	{ cvt.f32.bf16 %f13, %rs13;}

	// end inline asm
	max.f32 	%f61, %f60, %f13;
	ld.global.u16 	%rs14, [%rd22+832];
	// begin inline asm
	{ cvt.f32.bf16 %f14, %rs14;}

	// end inline asm
	max.f32 	%f62, %f61, %f14;
	ld.global.u16 	%rs15, [%rd22+896];
	// begin inline asm
	{ cvt.f32.bf16 %f15, %rs15;}

	// end inline asm
	max.f32 	%f63, %f62, %f15;
	ld.global.u16 	%rs16, [%rd22+960];
	// begin inline asm
	{ cvt.f32.bf16 %f16, %rs16;}

	// end inline asm
	max.f32 	%f64, %f63, %f16;
	ld.global.u16 	%rs17, [%rd22+1024];
	// begin inline asm
	{ cvt.f32.bf16 %f17, %rs17;}

	// end inline asm
	max.f32 	%f65, %f64, %f17;
	ld.global.u16 	%rs18, [%rd22+1088];
	// begin inline asm
	{ cvt.f32.bf16 %f18, %rs18;}

	// end inline asm
	max.f32 	%f66, %f65, %f18;
	ld.global.u16 	%rs19, [%rd22+1152];
	// begin inline asm
	{ cvt.f32.bf16 %f19, %rs19;}

	// end inline asm
	max.f32 	%f67, %f66, %f19;
	ld.global.u16 	%rs20, [%rd22+1216];
	// begin inline asm
	{ cvt.f32.bf16 %f20, %rs20;}

	// end inline asm
	max.f32 	%f68, %f67, %f20;
	ld.global.u16 	%rs21, [%rd22+1280];
	// begin inline asm
	{ cvt.f32.bf16 %f21, %rs21;}

	// end inline asm
	max.f32 	%f69, %f68, %f21;
	ld.global.u16 	%rs22, [%rd22+1344];
	// begin inline asm
	{ cvt.f32.bf16 %f22, %rs22;}

	// end inline asm
	max.f32 	%f70, %f69, %f22;
	ld.global.u16 	%rs23, [%rd22+1408];
	// begin inline asm
	{ cvt.f32.bf16 %f23, %rs23;}

	// end inline asm
	max.f32 	%f71, %f70, %f23;
	ld.global.u16 	%rs24, [%rd22+1472];
	// begin inline asm
	{ cvt.f32.bf16 %f24, %rs24;}

	// end inline asm
	max.f32 	%f72, %f71, %f24;
	mov.b32 	%r8, %f72;
	shfl.sync.bfly.b32	%r9|%p3, %r8, 16, 31, -1;
	mov.b32 	%f73, %r9;
	max.f32 	%f74, %f72, %f73;
	mov.b32 	%r10, %f74;
	shfl.sync.bfly.b32	%r11|%p4, %r10, 8, 31, -1;
	mov.b32 	%f75, %r11;
	max.f32 	%f76, %f74, %f75;
	mov.b32 	%r12, %f76;
	shfl.sync.bfly.b32	%r13|%p5, %r12, 4, 31, -1;
	mov.b32 	%f77, %r13;
	max.f32 	%f78, %f76, %f77;
	mov.b32 	%r14, %f78;
	shfl.sync.bfly.b32	%r15|%p6, %r14, 2, 31, -1;
	mov.b32 	%f79, %r15;
	max.f32 	%f80, %f78, %f79;
	mov.b32 	%r16, %f80;
	shfl.sync.bfly.b32	%r17|%p7, %r16, 1, 31, -1;
	mov.b32 	%f81, %r17;
	max.f32 	%f82, %f80, %f81;
	sub.f32 	%f83, %f1, %f82;
	fma.rn.f32 	%f84, %f83, 0f3BBB989D, 0f3F000000;
	cvt.sat.f32.f32 	%f85, %f84;
	mov.f32 	%f86, 0f4B400001;
	mov.f32 	%f87, 0f437C0000;
	fma.rm.f32 	%f88, %f85, %f87, %f86;
	add.f32 	%f89, %f88, 0fCB40007F;
	neg.f32 	%f90, %f89;
	fma.rn.f32 	%f91, %f83, 0f3FB8AA3B, %f90;
	fma.rn.f32 	%f92, %f83, 0f32A57060, %f91;
	mov.b32 	%r18, %f88;
	shl.b32 	%r19, %r18, 23;
	mov.b32 	%f93, %r19;
	ex2.approx.ftz.f32 	%f94, %f92;
	mul.f32 	%f95, %f94, %f93;
	add.f32 	%f96, %f95, 0f00000000;
	sub.f32 	%f97, %f2, %f82;
	fma.rn.f32 	%f98, %f97, 0f3BBB989D, 0f3F000000;
	cvt.sat.f32.f32 	%f99, %f98;
	fma.rm.f32 	%f100, %f99, %f87, %f86;
	add.f32 	%f101, %f100, 0fCB40007F;
	neg.f32 	%f102, %f101;
	fma.rn.f32 	%f103, %f97, 0f3FB8AA3B, %f102;
	fma.rn.f32 	%f104, %f97, 0f32A57060, %f103;
	mov.b32 	%r20, %f100;
	shl.b32 	%r21, %r20, 23;
	mov.b32 	%f105, %r21;
	ex2.approx.ftz.f32 	%f106, %f104;
	mul.f32 	%f107, %f106, %f105;
	add.f32 	%f108, %f96, %f107;
	sub.f32 	%f109, %f3, %f82;
	fma.rn.f32 	%f110, %f109, 0f3BBB989D, 0f3F000000;
	cvt.sat.f32.f32 	%f111, %f110;
	fma.rm.f32 	%f112, %f111, %f87, %f86;
	add.f32 	%f113, %f112, 0fCB40007F;
	neg.f32 	%f114, %f113;
	fma.rn.f32 	%f115, %f109, 0f3FB8AA3B, %f114;
	fma.rn.f32 	%f116, %f109, 0f32A57060, %f115;
	mov.b32 	%r22, %f112;
	shl.b32 	%r23, %r22, 23;
	mov.b32 	%f117, %r23;
	ex2.approx.ftz.f32 	%f118, %f116;
	mul.f32 	%f119, %f118, %f117;
	add.f32 	%f120, %f108, %f119;
	sub.f32 	%f121, %f4, %f82;
	fma.rn.f32 	%f122, %f121, 0f3BBB989D, 0f3F000000;
	cvt.sat.f32.f32 	%f123, %f122;
	fma.rm.f32 	%f124, %f123, %f87, %f86;
	add.f32 	%f125, %f124, 0fCB40007F;
	neg.f32 	%f126, %f125;
	fma.rn.f32 	%f127, %f121, 0f3FB8AA3B, %f126;
	fma.rn.f32 	%f128, %f121, 0f32A57060, %f127;
	mov.b32 	%r24, %f124;
	shl.b32 	%r25, %r24, 23;
	mov.b32 	%f129, %r25;
	ex2.approx.ftz.f32 	%f130, %f128;
	mul.f32 	%f131, %f130, %f129;
	add.f32 	%f132, %f120, %f131;
	sub.f32 	%f133, %f5, %f82;
	fma.rn.f32 	%f134, %f133, 0f3BBB989D, 0f3F000000;
	cvt.sat.f32.f32 	%f135, %f134;
	fma.rm.f32 	%f136, %f135, %f87, %f86;
	add.f32 	%f137, %f136, 0fCB40007F;
	neg.f32 	%f138, %f137;
	fma.rn.f32 	%f139, %f133, 0f3FB8AA3B, %f138;
	fma.rn.f32 	%f140, %f133, 0f32A57060, %f139;
	mov.b32 	%r26, %f136;
	shl.b32 	%r27, %r26, 23;
	mov.b32 	%f141, %r27;
	ex2.approx.ftz.f32 	%f142, %f140;
	mul.f32 	%f143, %f142, %f141;
	add.f32 	%f144, %f132, %f143;
	sub.f32 	%f145, %f6, %f82;
	fma.rn.f32 	%f146, %f145, 0f3BBB989D, 0f3F000000;
	cvt.sat.f32.f32 	%f147, %f146;
	fma.rm.f32 	%f148, %f147, %f87, %f86;
	add.f32 	%f149, %f148, 0fCB40007F;
	neg.f32 	%f150, %f149;
	fma.rn.f32 	%f151, %f145, 0f3FB8AA3B, %f150;
	fma.rn.f32 	%f152, %f145, 0f32A57060, %f151;
	mov.b32 	%r28, %f148;
	shl.b32 	%r29, %r28, 23;
	mov.b32 	%f153, %r29;
	ex2.approx.ftz.f32 	%f154, %f152;
	mul.f32 	%f155, %f154, %f153;
	add.f32 	%f156, %f144, %f155;
	sub.f32 	%f157, %f7, %f82;
	fma.rn.f32 	%f158, %f157, 0f3BBB989D, 0f3F000000;
	cvt.sat.f32.f32 	%f159, %f158;
	fma.rm.f32 	%f160, %f159, %f87, %f86;
	add.f32 	%f161, %f160, 0fCB40007F;
	neg.f32 	%f162, %f161;
	fma.rn.f32 	%f163, %f157, 0f3FB8AA3B, %f162;
	fma.rn.f32 	%f164, %f157, 0f32A57060, %f163;
	mov.b32 	%r30, %f160;
	shl.b32 	%r31, %r30, 23;
	mov.b32 	%f165, %r31;
	ex2.approx.ftz.f32 	%f166, %f164;
	mul.f32 	%f167, %f166, %f165;
	add.f32 	%f168, %f156, %f167;
	sub.f32 	%f169, %f8, %f82;
	fma.rn.f32 	%f170, %f169, 0f3BBB989D, 0f3F000000;
	cvt.sat.f32.f32 	%f171, %f170;
	fma.rm.f32 	%f172, %f171, %f87, %f86;
	add.f32 	%f173, %f172, 0fCB40007F;
	neg.f32 	%f174, %f173;
	fma.rn.f32 	%f175, %f169, 0f3FB8AA3B, %f174;
	fma.rn.f32 	%f176, %f169, 0f32A57060, %f175;
	mov.b32 	%r32, %f172;
	shl.b32 	%r33, %r32, 23;
	mov.b32 	%f177, %r33;
	ex2.approx.ftz.f32 	%f178, %f176;
	mul.f32 	%f179, %f178, %f177;
	add.f32 	%f180, %f168, %f179;
	sub.f32 	%f181, %f9, %f82;
	fma.rn.f32 	%f182, %f181, 0f3BBB989D, 0f3F000000;
	cvt.sat.f32.f32 	%f183, %f182;
	fma.rm.f32 	%f184, %f183, %f87, %f86;
	add.f32 	%f185, %f184, 0fCB40007F;
	neg.f32 	%f186, %f185;
	fma.rn.f32 	%f187, %f181, 0f3FB8AA3B, %f186;
	fma.rn.f32 	%f188, %f181, 0f32A57060, %f187;
	mov.b32 	%r34, %f184;
	shl.b32 	%r35, %r34, 23;
	mov.b32 	%f189, %r35;
	ex2.approx.ftz.f32 	%f190, %f188;
	mul.f32 	%f191, %f190, %f189;
	add.f32 	%f192, %f180, %f191;
	sub.f32 	%f193, %f10, %f82;
	fma.rn.f32 	%f194, %f193, 0f3BBB989D, 0f3F000000;
	cvt.sat.f32.f32 	%f195, %f194;
	fma.rm.f32 	%f196, %f195, %f87, %f86;
	add.f32 	%f197, %f196, 0fCB40007F;
	neg.f32 	%f198, %f197;
	fma.rn.f32 	%f199, %f193, 0f3FB8AA3B, %f198;
	fma.rn.f32 	%f200, %f193, 0f32A57060, %f199;
	mov.b32 	%r36, %f196;
	shl.b32 	%r37, %r36, 23;
	mov.b32 	%f201, %r37;
	ex2.approx.ftz.f32 	%f202, %f200;
	mul.f32 	%f203, %f202, %f201;
	add.f32 	%f204, %f192, %f203;
	sub.f32 	%f205, %f11, %f82;
	fma.rn.f32 	%f206, %f205, 0f3BBB989D, 0f3F000000;
	cvt.sat.f32.f32 	%f207, %f206;
	fma.rm.f32 	%f208, %f207, %f87, %f86;
	add.f32 	%f209, %f208, 0fCB40007F;
	neg.f32 	%f210, %f209;
	fma.rn.f32 	%f211, %f205, 0f3FB8AA3B, %f210;
	fma.rn.f32 	%f212, %f205, 0f32A57060, %f211;
	mov.b32 	%r38, %f208;
	shl.b32 	%r39, %r38, 23;
	mov.b32 	%f213, %r39;
	ex2.approx.ftz.f32 	%f214, %f212;
	mul.f32 	%f215, %f214, %f213;
	add.f32 	%f216, %f204, %f215;
	sub.f32 	%f217, %f12, %f82;
	fma.rn.f32 	%f218, %f217, 0f3BBB989D, 0f3F000000;
	cvt.sat.f32.f32 	%f219, %f218;
	fma.rm.f32 	%f220, %f219, %f87, %f86;
	add.f32 	%f221, %f220, 0fCB40007F;
	neg.f32 	%f222, %f221;
	fma.rn.f32 	%f223, %f217, 0f3FB8AA3B, %f222;
	fma.rn.f32 	%f224, %f217, 0f32A57060, %f223;
	mov.b32 	%r40, %f220;
	shl.b32 	%r41, %r40, 23;
	mov.b32 	%f225, %r41;
	ex2.approx.ftz.f32 	%f226, %f224;
	mul.f32 	%f227, %f226, %f225;
	add.f32 	%f228, %f216, %f227;
	sub.f32 	%f229, %f13, %f82;
	fma.rn.f32 	%f230, %f229, 0f3BBB989D, 0f3F000000;
	cvt.sat.f32.f32 	%f231, %f230;
	fma.rm.f32 	%f232, %f231, %f87, %f86;
	add.f32 	%f233, %f232, 0fCB40007F;
	neg.f32 	%f234, %f233;
	fma.rn.f32 	%f235, %f229, 0f3FB8AA3B, %f234;
	fma.rn.f32 	%f236, %f229, 0f32A57060, %f235;
	mov.b32 	%r42, %f232;
	shl.b32 	%r43, %r42, 23;
	mov.b32 	%f237, %r43;
	ex2.approx.ftz.f32 	%f238, %f236;
	mul.f32 	%f239, %f238, %f237;
	add.f32 	%f240, %f228, %f239;
	sub.f32 	%f241, %f14, %f82;
	fma.rn.f32 	%f242, %f241, 0f3BBB989D, 0f3F000000;
	cvt.sat.f32.f32 	%f243, %f242;
	fma.rm.f32 	%f244, %f243, %f87, %f86;
	add.f32 	%f245, %f244, 0fCB40007F;
	neg.f32 	%f246, %f245;
	fma.rn.f32 	%f247, %f241, 0f3FB8AA3B, %f246;
	fma.rn.f32 	%f248, %f241, 0f32A57060, %f247;
	mov.b32 	%r44, %f244;
	shl.b32 	%r45, %r44, 23;
	mov.b32 	%f249, %r45;
	ex2.approx.ftz.f32 	%f250, %f248;
	mul.f32 	%f251, %f250, %f249;
	add.f32 	%f252, %f240, %f251;
	sub.f32 	%f253, %f15, %f82;
	fma.rn.f32 	%f254, %f253, 0f3BBB989D, 0f3F000000;
	cvt.sat.f32.f32 	%f255, %f254;
	fma.rm.f32 	%f256, %f255, %f87, %f86;
	add.f32 	%f257, %f256, 0fCB40007F;
	neg.f32 	%f258, %f257;
	fma.rn.f32 	%f259, %f253, 0f3FB8AA3B, %f258;
	fma.rn.f32 	%f260, %f253, 0f32A57060, %f259;
	mov.b32 	%r46, %f256;
	shl.b32 	%r47, %r46, 23;
	mov.b32 	%f261, %r47;
	ex2.approx.ftz.f32 	%f262, %f260;
	mul.f32 	%f263, %f262, %f261;
	add.f32 	%f264, %f252, %f263;
	sub.f32 	%f265, %f16, %f82;
	fma.rn.f32 	%f266, %f265, 0f3BBB989D, 0f3F000000;
	cvt.sat.f32.f32 	%f267, %f266;
	fma.rm.f32 	%f268, %f267, %f87, %f86;
	add.f32 	%f269, %f268, 0fCB40007F;
	neg.f32 	%f270, %f269;
	fma.rn.f32 	%f271, %f265, 0f3FB8AA3B, %f270;
	fma.rn.f32 	%f272, %f265, 0f32A57060, %f271;
	mov.b32 	%r48, %f268;
	shl.b32 	%r49, %r48, 23;
	mov.b32 	%f273, %r49;
	ex2.approx.ftz.f32 	%f274, %f272;
	mul.f32 	%f275, %f274, %f273;
	add.f32 	%f276, %f264, %f275;
	sub.f32 	%f277, %f17, %f82;
	fma.rn.f32 	%f278, %f277, 0f3BBB989D, 0f3F000000;
	cvt.sat.f32.f32 	%f279, %f278;
	fma.rm.f32 	%f280, %f279, %f87, %f86;
	add.f32 	%f281, %f280, 0fCB40007F;
	neg.f32 	%f282, %f281;
	fma.rn.f32 	%f283, %f277, 0f3FB8AA3B, %f282;
	fma.rn.f32 	%f284, %f277, 0f32A57060, %f283;
	mov.b32 	%r50, %f280;
	shl.b32 	%r51, %r50, 23;
	mov.b32 	%f285, %r51;
	ex2.approx.ftz.f32 	%f286, %f284;
	mul.f32 	%f287, %f286, %f285;
	add.f32 	%f288, %f276, %f287;
	sub.f32 	%f289, %f18, %f82;
	fma.rn.f32 	%f290, %f289, 0f3BBB989D, 0f3F000000;
	cvt.sat.f32.f32 	%f291, %f290;
	fma.rm.f32 	%f292, %f291, %f87, %f86;
	add.f32 	%f293, %f292, 0fCB40007F;
	neg.f32 	%f294, %f293;
	fma.rn.f32 	%f295, %f289, 0f3FB8AA3B, %f294;
	fma.rn.f32 	%f296, %f289, 0f32A57060, %f295;
	mov.b32 	%r52, %f292;
	shl.b32 	%r53, %r52, 23;
	mov.b32 	%f297, %r53;
	ex2.approx.ftz.f32 	%f298, %f296;
	mul.f32 	%f299, %f298, %f297;
	add.f32 	%f300, %f288, %f299;
	sub.f32 	%f301, %f19, %f82;
	fma.rn.f32 	%f302, %f301, 0f3BBB989D, 0f3F000000;
	cvt.sat.f32.f32 	%f303, %f302;
	fma.rm.f32 	%f304, %f303, %f87, %f86;
	add.f32 	%f305, %f304, 0fCB40007F;
	neg.f32 	%f306, %f305;
	fma.rn.f32 	%f307, %f301, 0f3FB8AA3B, %f306;
	fma.rn.f32 	%f308, %f301, 0f32A57060, %f307;
	mov.b32 	%r54, %f304;
	shl.b32 	%r55, %r54, 23;
	mov.b32 	%f309, %r55;
	ex2.approx.ftz.f32 	%f310, %f308;
	mul.f32 	%f311, %f310, %f309;
	add.f32 	%f312, %f300, %f311;
	sub.f32 	%f313, %f20, %f82;
	fma.rn.f32 	%f314, %f313, 0f3BBB989D, 0f3F000000;
	cvt.sat.f32.f32 	%f315, %f314;
	fma.rm.f32 	%f316, %f315, %f87, %f86;
	add.f32 	%f317, %f316, 0fCB40007F;
	neg.f32 	%f318, %f317;
	fma.rn.f32 	%f319, %f313, 0f3FB8AA3B, %f318;
	fma.rn.f32 	%f320, %f313, 0f32A57060, %f319;
	mov.b32 	%r56, %f316;
	shl.b32 	%r57, %r56, 23;
	mov.b32 	%f321, %r57;
	ex2.approx.ftz.f32 	%f322, %f320;
	mul.f32 	%f323, %f322, %f321;
	add.f32 	%f324, %f312, %f323;
	sub.f32 	%f325, %f21, %f82;
	fma.rn.f32 	%f326, %f325, 0f3BBB989D, 0f3F000000;
	cvt.sat.f32.f32 	%f327, %f326;
	fma.rm.f32 	%f328, %f327, %f87, %f86;
	add.f32 	%f329, %f328, 0fCB40007F;
	neg.f32 	%f330, %f329;
	fma.rn.f32 	%f331, %f325, 0f3FB8AA3B, %f330;
	fma.rn.f32 	%f332, %f325, 0f32A57060, %f331;
	mov.b32 	%r58, %f328;
	shl.b32 	%r59, %r58, 23;
	mov.b32 	%f333, %r59;
	ex2.approx.ftz.f32 	%f334, %f332;
	mul.f32 	%f335, %f334, %f333;
	add.f32 	%f336, %f324, %f335;
	sub.f32 	%f337, %f22, %f82;
	fma.rn.f32 	%f338, %f337, 0f3BBB989D, 0f3F000000;
	cvt.sat.f32.f32 	%f339, %f338;
	fma.rm.f32 	%f340, %f339, %f87, %f86;
	add.f32 	%f341, %f340, 0fCB40007F;
	neg.f32 	%f342, %f341;
	fma.rn.f32 	%f343, %f337, 0f3FB8AA3B, %f342;
	fma.rn.f32 	%f344, %f337, 0f32A57060, %f343;
	mov.b32 	%r60, %f340;
	shl.b32 	%r61, %r60, 23;
	mov.b32 	%f345, %r61;
	ex2.approx.ftz.f32 	%f346, %f344;
	mul.f32 	%f347, %f346, %f345;
	add.f32 	%f348, %f336, %f347;
	sub.f32 	%f349, %f23, %f82;
	fma.rn.f32 	%f350, %f349, 0f3BBB989D, 0f3F000000;
	cvt.sat.f32.f32 	%f351, %f350;
	fma.rm.f32 	%f352, %f351, %f87, %f86;
	add.f32 	%f353, %f352, 0fCB40007F;
	neg.f32 	%f354, %f353;
	fma.rn.f32 	%f355, %f349, 0f3FB8AA3B, %f354;
	fma.rn.f32 	%f356, %f349, 0f32A57060, %f355;
	mov.b32 	%r62, %f352;
	shl.b32 	%r63, %r62, 23;
	mov.b32 	%f357, %r63;
	ex2.approx.ftz.f32 	%f358, %f356;
	mul.f32 	%f359, %f358, %f357;
	add.f32 	%f360, %f348, %f359;
	sub.f32 	%f361, %f24, %f82;
	fma.rn.f32 	%f362, %f361, 0f3BBB989D, 0f3F000000;
	cvt.sat.f32.f32 	%f363, %f362;
	fma.rm.f32 	%f364, %f363, %f87, %f86;
	add.f32 	%f365, %f364, 0fCB40007F;
	neg.f32 	%f366, %f365;
	fma.rn.f32 	%f367, %f361, 0f3FB8AA3B, %f366;
	fma.rn.f32 	%f368, %f361, 0f32A57060, %f367;
	mov.b32 	%r64, %f364;
	shl.b32 	%r65, %r64, 23;
	mov.b32 	%f369, %r65;
	ex2.approx.ftz.f32 	%f370, %f368;
	mul.f32 	%f371, %f370, %f369;
	add.f32 	%f372, %f360, %f371;
	mov.b32 	%r66, %f372;
	shfl.sync.bfly.b32	%r67|%p8, %r66, 16, 31, -1;
	mov.b32 	%f373, %r67;
	add.f32 	%f374, %f372, %f373;
	mov.b32 	%r68, %f374;
	shfl.sync.bfly.b32	%r69|%p9, %r68, 8, 31, -1;
	mov.b32 	%f375, %r69;
	add.f32 	%f376, %f374, %f375;
	mov.b32 	%r70, %f376;
	shfl.sync.bfly.b32	%r71|%p10, %r70, 4, 31, -1;
	mov.b32 	%f377, %r71;
	add.f32 	%f378, %f376, %f377;
	mov.b32 	%r72, %f378;
	shfl.sync.bfly.b32	%r73|%p11, %r72, 2, 31, -1;
	mov.b32 	%f379, %r73;
	add.f32 	%f380, %f378, %f379;
	mov.b32 	%r74, %f380;
	shfl.sync.bfly.b32	%r75|%p12, %r74, 1, 31, -1;
	mov.b32 	%f381, %r75;
	add.f32 	%f382, %f380, %f381;
	div.rn.f32 	%f25, %f95, %f382;
	div.rn.f32 	%f26, %f107, %f382;
	div.rn.f32 	%f27, %f119, %f382;
	div.rn.f32 	%f28, %f131, %f382;
	div.rn.f32 	%f29, %f143, %f382;
	div.rn.f32 	%f30, %f155, %f382;
	div.rn.f32 	%f31, %f167, %f382;
	div.rn.f32 	%f32, %f179, %f382;
	div.rn.f32 	%f33, %f191, %f382;
	div.rn.f32 	%f34, %f203, %f382;
	div.rn.f32 	%f35, %f215, %f382;
	div.rn.f32 	%f36, %f227, %f382;
	div.rn.f32 	%f37, %f239, %f382;
	div.rn.f32 	%f38, %f251, %f382;
	div.rn.f32 	%f39, %f263, %f382;
	div.rn.f32 	%f40, %f275, %f382;
	div.rn.f32 	%f41, %f287, %f382;
	div.rn.f32 	%f42, %f299, %f382;
	div.rn.f32 	%f43, %f311, %f382;
	div.rn.f32 	%f44, %f323, %f382;
	div.rn.f32 	%f45, %f335, %f382;
	div.rn.f32 	%f46, %f347, %f382;
	div.rn.f32 	%f47, %f359, %f382;
	div.rn.f32 	%f48, %f371, %f382;
	mad.lo.s64 	%rd23, %rd27, %rd11, %rd3;
	// begin inline asm
	{  cvt.rn.bf16.f32 %rs25, %f25;}

	// end inline asm
	cvta.to.global.u64 	%rd24, %rd10;
	shl.b64 	%rd25, %rd23, 1;
	add.s64 	%rd26, %rd24, %rd25;
	st.global.u16 	[%rd26], %rs25;
	// begin inline asm
	{  cvt.rn.bf16.f32 %rs26, %f26;}

	// end inline asm
	st.global.u16 	[%rd26+64], %rs26;
	// begin inline asm
	{  cvt.rn.bf16.f32 %rs27, %f27;}

	// end inline asm
	st.global.u16 	[%rd26+128], %rs27;
	// begin inline asm
	{  cvt.rn.bf16.f32 %rs28, %f28;}

	// end inline asm
	st.global.u16 	[%rd26+192], %rs28;
	// begin inline asm
	{  cvt.rn.bf16.f32 %rs29, %f29;}

	// end inline asm
	st.global.u16 	[%rd26+256], %rs29;
	// begin inline asm
	{  cvt.rn.bf16.f32 %rs30, %f30;}

	// end inline asm
	st.global.u16 	[%rd26+320], %rs30;
	// begin inline asm
	{  cvt.rn.bf16.f32 %rs31, %f31;}

	// end inline asm
	st.global.u16 	[%rd26+384], %rs31;
	// begin inline asm
	{  cvt.rn.bf16.f32 %rs32, %f32;}

	// end inline asm
	st.global.u16 	[%rd26+448], %rs32;
	// begin inline asm
	{  cvt.rn.bf16.f32 %rs33, %f33;}

	// end inline asm
	st.global.u16 	[%rd26+512], %rs33;
	// begin inline asm
	{  cvt.rn.bf16.f32 %rs34, %f34;}

	// end inline asm
	st.global.u16 	[%rd26+576], %rs34;
	// begin inline asm
	{  cvt.rn.bf16.f32 %rs35, %f35;}

	// end inline asm
	st.global.u16 	[%rd26+640], %rs35;
	// begin inline asm
	{  cvt.rn.bf16.f32 %rs36, %f36;}

	// end inline asm
	st.global.u16 	[%rd26+704], %rs36;
	// begin inline asm
	{  cvt.rn.bf16.f32 %rs37, %f37;}

	// end inline asm
	st.global.u16 	[%rd26+768], %rs37;
	// begin inline asm
	{  cvt.rn.bf16.f32 %rs38, %f38;}

	// end inline asm
	st.global.u16 	[%rd26+832], %rs38;
	// begin inline asm
	{  cvt.rn.bf16.f32 %rs39, %f39;}

	// end inline asm
	st.global.u16 	[%rd26+896], %rs39;
	// begin inline asm
	{  cvt.rn.bf16.f32 %rs40, %f40;}

	// end inline asm
	st.global.u16 	[%rd26+960], %rs40;
	// begin inline asm
	{  cvt.rn.bf16.f32 %rs41, %f41;}

	// end inline asm
	st.global.u16 	[%rd26+1024], %rs41;
	// begin inline asm
	{  cvt.rn.bf16.f32 %rs42, %f42;}

	// end inline asm
	st.global.u16 	[%rd26+1088], %rs42;
	// begin inline asm
	{  cvt.rn.bf16.f32 %rs43, %f43;}

	// end inline asm
	st.global.u16 	[%rd26+1152], %rs43;
	// begin inline asm
	{  cvt.rn.bf16.f32 %rs44, %f44;}

	// end inline asm
	st.global.u16 	[%rd26+1216], %rs44;
	// begin inline asm
	{  cvt.rn.bf16.f32 %rs45, %f45;}

	// end inline asm
	st.global.u16 	[%rd26+1280], %rs45;
	// begin inline asm
	{  cvt.rn.bf16.f32 %rs46, %f46;}

	// end inline asm
	st.global.u16 	[%rd26+1344], %rs46;
	// begin inline asm
	{  cvt.rn.bf16.f32 %rs47, %f47;}

	// end inline asm
	st.global.u16 	[%rd26+1408], %rs47;
	// begin inline asm
	{  cvt.rn.bf16.f32 %rs48, %f48;}

	// end inline asm
	st.global.u16 	[%rd26+1472], %rs48;
	add.s64 	%rd27, %rd27, %rd5;
	setp.lt.s64 	%p13, %rd27, %rd12;
	@%p13 bra 	$L__BB422_4;
$L__BB422_5:
	ret;

}
	// .globl	_Z15SoftmaxWarpImplI10DirectLoadI13__nv_bfloat16fE11DirectStoreIfS1_EfLi1ELi24ELi32ELi1ELb1EL9Algorithm0EEvT_T0_ll
.visible .entry _Z15SoftmaxWarpImplI10DirectLoadI13__nv_bfloat16fE11DirectStoreIfS1_EfLi1ELi24ELi32ELi1ELb1EL9Algorithm0EEvT_T0_ll(
	.param .align 8 .b8 _Z15SoftmaxWarpImplI10DirectLoadI13__nv_bfloat16fE11DirectStoreIfS1_EfLi1ELi24ELi32ELi1ELb1EL9Algorithm0EEvT_T0_ll_param_0[16],
	.param .align 8 .b8 _Z15SoftmaxWarpImplI10DirectLoadI13__nv_bfloat16fE11DirectStoreIfS1_EfLi1ELi24ELi32ELi1ELb1EL9Algorithm0EEvT_T0_ll_param_1[16],
	.param .u64 _Z15SoftmaxWarpImplI10DirectLoadI13__nv_bfloat16fE11DirectStoreIfS1_EfLi1ELi24ELi32ELi1ELb1EL9Algorithm0EEvT_T0_ll_param_2,
	.param .u64 _Z15SoftmaxWarpImplI10DirectLoadI13__nv_bfloat16fE11DirectStoreIfS1_EfLi1ELi24ELi32ELi1ELb1EL9Algorithm0EEvT_T0_ll_param_3
)
{
	.reg .pred 	%p<62>;
	.reg .b16 	%rs<49>;
	.reg .b32 	%r<102>;
	.reg .b32 	%f<551>;
	.reg .b64 	%rd<53>;

	ld.param.u64 	%rd32, [_Z15SoftmaxWarpImplI10DirectLoadI13__nv_bfloat16fE11DirectStoreIfS1_EfLi1ELi24ELi32ELi1ELb1EL9Algorithm0EEvT_T0_ll_param_1+8];
	ld.param.u64 	%rd31, [_Z15SoftmaxWarpImplI10DirectLoadI13__nv_bfloat16fE11DirectStoreIfS1_EfLi1ELi24ELi32ELi1ELb1EL9Algorithm0EEvT_T0_ll_param_1];
	ld.param.u64 	%rd30, [_Z15SoftmaxWarpImplI10DirectLoadI13__nv_bfloat16fE11DirectStoreIfS1_EfLi1ELi24ELi32ELi1ELb1EL9Algorithm0EEvT_T0_ll_param_0+8];
	ld.param.u64 	%rd29, [_Z15SoftmaxWarpImplI10DirectLoadI13__nv_bfloat16fE11DirectStoreIfS1_EfLi1ELi24ELi32ELi1ELb1EL9Algorithm0EEvT_T0_ll_param_0];
	ld.param.u64 	%rd34, [_Z15SoftmaxWarpImplI10DirectLoadI13__nv_bfloat16fE11DirectStoreIfS1_EfLi1ELi24ELi32ELi1ELb1EL9Algorithm0EEvT_T0_ll_param_3];
	setp.lt.s64 	%p1, %rd34, 769;
	@%p1 bra 	$L__BB423_2;
	mov.u64 	%rd35, $str;
	cvta.global.u64 	%rd36, %rd35;
	mov.u64 	%rd37, $str$1;
	cvta.global.u64 	%rd38, %rd37;
	mov.u64 	%rd39, __unnamed_414;
	cvta.global.u64 	%rd40, %rd39;
	{ // callseq 413, 0
	.param .b64 param0;
	st.param.b64 	[param0], %rd36;
	.param .b64 param1;
	st.param.b64 	[param1], %rd38;
	.param .b32 param2;
	st.param.b32 	[param2], 358;
	.param .b64 param3;
	st.param.b64 	[param3], %rd40;
	.param .b64 param4;
	st.param.b64 	[param4], 1;
	call.uni 
	__assertfail, 
	(
	param0, 
	param1, 
	param2, 
	param3, 
	param4
	);
	} // callseq 413
$L__BB423_2:
	ld.param.u64 	%rd50, [_Z15SoftmaxWarpImplI10DirectLoadI13__nv_bfloat16fE11DirectStoreIfS1_EfLi1ELi24ELi32ELi1ELb1EL9Algorithm0EEvT_T0_ll_param_2];
	mov.u32 	%r1, %ntid.y;
	mov.u32 	%r2, %ctaid.x;
	mov.u32 	%r3, %tid.y;
	mad.lo.s32 	%r4, %r2, %r1, %r3;
	cvt.s64.s32 	%rd52, %r4;
	setp.le.s64 	%p2, %rd50, %rd52;
	@%p2 bra 	$L__BB423_101;
	mov.u32 	%r5, %tid.x;
	add.s32 	%r6, %r5, 32;
	cvt.u64.u32 	%rd2, %r6;
	add.s32 	%r7, %r5, 64;
	cvt.u64.u32 	%rd3, %r7;
	add.s32 	%r8, %r5, 96;
	cvt.u64.u32 	%rd4, %r8;
	add.s32 	%r9, %r5, 128;
	cvt.u64.u32 	%rd5, %r9;
	add.s32 	%r10, %r5, 160;
	cvt.u64.u32 	%rd6, %r10;
	add.s32 	%r11, %r5, 192;
	cvt.u64.u32 	%rd7, %r11;
	add.s32 	%r12, %r5, 224;
	cvt.u64.u32 	%rd8, %r12;
	add.s32 	%r13, %r5, 256;
	cvt.u64.u32 	%rd9, %r13;
	add.s32 	%r14, %r5, 288;
	cvt.u64.u32 	%rd10, %r14;
	add.s32 	%r15, %r5, 320;
	cvt.u64.u32 	%rd11, %r15;
	add.s32 	%r16, %r5, 352;
	cvt.u64.u32 	%rd12, %r16;
	add.s32 	%r17, %r5, 384;
	cvt.u64.u32 	%rd13, %r17;
	add.s32 	%r18, %r5, 416;
	cvt.u64.u32 	%rd14, %r18;
	add.s32 	%r19, %r5, 448;
	cvt.u64.u32 	%rd15, %r19;
	add.s32 	%r20, %r5, 480;
	cvt.u64.u32 	%rd16, %r20;
	add.s32 	%r21, %r5, 512;
	cvt.u64.u32 	%rd17, %r21;
	add.s32 	%r22, %r5, 544;
	cvt.u64.u32 	%rd18, %r22;
	add.s32 	%r23, %r5, 576;
	cvt.u64.u32 	%rd19, %r23;
	add.s32 	%r24, %r5, 608;
	cvt.u64.u32 	%rd20, %r24;
	add.s32 	%r25, %r5, 640;
	cvt.u64.u32 	%rd21, %r25;
	add.s32 	%r26, %r5, 672;
	cvt.u64.u32 	%rd22, %r26;
	add.s32 	%r27, %r5, 704;
	cvt.u64.u32 	%rd23, %r27;
	add.s32 	%r28, %r5, 736;
	cvt.u64.u32 	%rd24, %r28;
	mov.u32 	%r99, %nctaid.x;
	mul.lo.s32 	%r101, %r99, %r1;
$L__BB423_4:
	cvt.u64.u32 	%rd41, %r5;
	setp.le.s64 	%p3, %rd34, %rd41;
	mad.lo.s64 	%rd42, %rd52, %rd30, %rd41;
	cvta.to.global.u64 	%rd43, %rd29;
	shl.b64 	%rd44, %rd42, 1;
	add.s64 	%rd26, %rd43, %rd44;
	mov.f32 	%f503, 0fFF800000;
	mov.f32 	%f506, %f503;
	@%p3 bra 	$L__BB423_6;
	ld.global.u16 	%rs1, [%rd26];
	// begin inline asm
	{ cvt.f32.bf16 %f503, %rs1;}

	// end inline asm
	max.f32 	%f506, %f503, 0fFF800000;
$L__BB423_6:
	setp.le.s64 	%p4, %rd34, %rd2;
	mov.f32 	%f505, 0fFF800000;
	@%p4 bra 	$L__BB423_8;
	ld.global.u16 	%rs2, [%rd26+64];
	// begin inline asm
	{ cvt.f32.bf16 %f505, %rs2;}

	// end inline asm
	max.f32 	%f506, %f506, %f505;
$L__BB423_8:
	setp.le.s64 	%p5, %rd34, %rd3;
	mov.f32 	%f507, 0fFF800000;
	@%p5 bra 	$L__BB423_10;
	ld.global.u16 	%rs3, [%rd26+128];
	// begin inline asm
	{ cvt.f32.bf16 %f507, %rs3;}

	// end inline asm
	max.f32 	%f506, %f506, %f507;
$L__BB423_10:
	setp.le.s64 	%p6, %rd34, %rd4;
	mov.f32 	%f509, 0fFF800000;
	@%p6 bra 	$L__BB423_12;
	ld.global.u16 	%rs4, [%rd26+192];
	// begin inline asm
	{ cvt.f32.bf16 %f509, %rs4;}

	// end inline asm
	max.f32 	%f506, %f506, %f509;
$L__BB423_12:
	setp.le.s64 	%p7, %rd34, %rd5;
	mov.f32 	%f511, 0fFF800000;
	@%p7 bra 	$L__BB423_14;
	ld.global.u16 	%rs5, [%rd26+256];
	// begin inline asm
	{ cvt.f32.bf16 %f511, %rs5;}

	// end inline asm
	max.f32 	%f506, %f506, %f511;
$L__BB423_14:
	setp.le.s64 	%p8, %rd34, %rd6;
	mov.f32 	%f513, 0fFF800000;
	@%p8 bra 	$L__BB423_16;
	ld.global.u16 	%rs6, [%rd26+320];
	// begin inline asm
	{ cvt.f32.bf16 %f513, %rs6;}

	// end inline asm
	max.f32 	%f506, %f506, %f513;
$L__BB423_16:
	setp.le.s64 	%p9, %rd34, %rd7;
	mov.f32 	%f515, 0fFF800000;
	@%p9 bra 	$L__BB423_18;
	ld.global.u16 	%rs7, [%rd26+384];
	// begin inline asm
	{ cvt.f32.bf16 %f515, %rs7;}

	// end inline asm
	max.f32 	%f506, %f506, %f515;
$L__BB423_18:
	setp.le.s64 	%p10, %rd34, %rd8;
	mov.f32 	%f517, 0fFF800000;
	@%p10 bra 	$L__BB423_20;
	ld.global.u16 	%rs8, [%rd26+448];
	// begin inline asm
	{ cvt.f32.bf16 %f517, %rs8;}

	// end inline asm
	max.f32 	%f506, %f506, %f517;
$L__BB423_20:
	setp.le.s64 	%p11, %rd34, %rd9;
	mov.f32 	%f519, 0fFF800000;
	@%p11 bra 	$L__BB423_22;
	ld.global.u16 	%rs9, [%rd26+512];
	// begin inline asm
	{ cvt.f32.bf16 %f519, %rs9;}

	// end inline asm
	max.f32 	%f506, %f506, %f519;
$L__BB423_22:
	setp.le.s64 	%p12, %rd34, %rd10;
	mov.f32 	%f521, 0fFF800000;
	@%p12 bra 	$L__BB423_24;
	ld.global.u16 	%rs10, [%rd26+576];
	// begin inline asm
	{ cvt.f32.bf16 %f521, %rs10;}

	// end inline asm
	max.f32 	%f506, %f506, %f521;
$L__BB423_24:
	setp.le.s64 	%p13, %rd34, %rd11;
	mov.f32 	%f523, 0fFF800000;
	@%p13 bra 	$L__BB423_26;
	ld.global.u16 	%rs11, [%rd26+640];
	// begin inline asm
	{ cvt.f32.bf16 %f523, %rs11;}

	// end inline asm
	max.f32 	%f506, %f506, %f523;
$L__BB423_26:
	setp.le.s64 	%p14, %rd34, %rd12;
	mov.f32 	%f525, 0fFF800000;
	@%p14 bra 	$L__BB423_28;
	ld.global.u16 	%rs12, [%rd26+704];
	// begin inline asm
	{ cvt.f32.bf16 %f525, %rs12;}

	// end inline asm
	max.f32 	%f506, %f506, %f525;
$L__BB423_28:
	setp.le.s64 	%p15, %rd34, %rd13;
	mov.f32 	%f527, 0fFF800000;
	@%p15 bra 	$L__BB423_30;
	ld.global.u16 	%rs13, [%rd26+768];
	// begin inline asm
	{ cvt.f32.bf16 %f527, %rs13;}

	// end inline asm
	max.f32 	%f506, %f506, %f527;
$L__BB423_30:
	setp.le.s64 	%p16, %rd34, %rd14;
	mov.f32 	%f529, 0fFF800000;
	@%p16 bra 	$L__BB423_32;
	ld.global.u16 	%rs14, [%rd26+832];
	// begin inline asm
	{ cvt.f32.bf16 %f529, %rs14;}

	// end inline asm
	max.f32 	%f506, %f506, %f529;
$L__BB423_32:
	setp.le.s64 	%p17, %rd34, %rd15;
	mov.f32 	%f531, 0fFF800000;
	@%p17 bra 	$L__BB423_34;
	ld.global.u16 	%rs15, [%rd26+896];
	// begin inline asm
	{ cvt.f32.bf16 %f531, %rs15;}

	// end inline asm
	max.f32 	%f506, %f506, %f531;
$L__BB423_34:
	setp.le.s64 	%p18, %rd34, %rd16;
	mov.f32 	%f533, 0fFF800000;
	@%p18 bra 	$L__BB423_36;
	ld.global.u16 	%rs16, [%rd26+960];
	// begin inline asm
	{ cvt.f32.bf16 %f533, %rs16;}

	// end inline asm
	max.f32 	%f506, %f506, %f533;
$L__BB423_36:
	setp.le.s64 	%p19, %rd34, %rd17;
	mov.f32 	%f535, 0fFF800000;
	@%p19 bra 	$L__BB423_38;
	ld.global.u16 	%rs17, [%rd26+1024];
	// begin inline asm
	{ cvt.f32.bf16 %f535, %rs17;}

	// end inline asm
	max.f32 	%f506, %f506, %f535;
$L__BB423_38:
	setp.le.s64 	%p20, %rd34, %rd18;
	mov.f32 	%f537, 0fFF800000;
	@%p20 bra 	$L__BB423_40;
	ld.global.u16 	%rs18, [%rd26+1088];
	// begin inline asm
	{ cvt.f32.bf16 %f537, %rs18;}

	// end inline asm
	max.f32 	%f506, %f506, %f537;
$L__BB423_40:
	setp.le.s64 	%p21, %rd34, %rd19;
	mov.f32 	%f539, 0fFF800000;
	@%p21 bra 	$L__BB423_42;
	ld.global.u16 	%rs19, [%rd26+1152];
	// begin inline asm
	{ cvt.f32.bf16 %f539, %rs19;}

	// end inline asm
	max.f32 	%f506, %f506, %f539;
$L__BB423_42:
	setp.le.s64 	%p22, %rd34, %rd20;
	mov.f32 	%f541, 0fFF800000;
	@%p22 bra 	$L__BB423_44;
	ld.global.u16 	%rs20, [%rd26+1216];
	// begin inline asm
	{ cvt.f32.bf16 %f541, %rs20;}

	// end inline asm
	max.f32 	%f506, %f506, %f541;
$L__BB423_44:
	setp.le.s64 	%p23, %rd34, %rd21;
	mov.f32 	%f543, 0fFF800000;
	@%p23 bra 	$L__BB423_46;
	ld.global.u16 	%rs21, [%rd26+1280];
	// begin inline asm
	{ cvt.f32.bf16 %f543, %rs21;}

	// end inline asm
	max.f32 	%f506, %f506, %f543;
$L__BB423_46:
	setp.le.s64 	%p24, %rd34, %rd22;
	mov.f32 	%f545, 0fFF800000;
	@%p24 bra 	$L__BB423_48;
	ld.global.u16 	%rs22, [%rd26+1344];
	// begin inline asm
	{ cvt.f32.bf16 %f545, %rs22;}

	// end inline asm
	max.f32 	%f506, %f506, %f545;
$L__BB423_48:
	setp.le.s64 	%p25, %rd34, %rd23;
	mov.f32 	%f547, 0fFF800000;
	@%p25 bra 	$L__BB423_50;
	ld.global.u16 	%rs23, [%rd26+1408];
	// begin inline asm
	{ cvt.f32.bf16 %f547, %rs23;}

	// end inline asm
	max.f32 	%f506, %f506, %f547;
$L__BB423_50:
	setp.le.s64 	%p26, %rd34, %rd24;
	mov.f32 	%f549, 0fFF800000;
	@%p26 bra 	$L__BB423_52;
	ld.global.u16 	%rs24, [%rd26+1472];
	// begin inline asm
	{ cvt.f32.bf16 %f549, %rs24;}

	// end inline asm
	max.f32 	%f506, %f506, %f549;
$L__BB423_52:
	cvt.u64.u32 	%rd45, %r5;
	setp.le.s64 	%p27, %rd34, %rd45;
	mov.b32 	%r31, %f506;
	shfl.sync.bfly.b32	%r32|%p28, %r31, 16, 31, -1;
	mov.b32 	%f169, %r32;
	max.f32 	%f170, %f506, %f169;
	mov.b32 	%r33, %f170;
	shfl.sync.bfly.b32	%r34|%p29, %r33, 8, 31, -1;
	mov.b32 	%f171, %r34;
	max.f32 	%f172, %f170, %f171;
	mov.b32 	%r35, %f172;
	shfl.sync.bfly.b32	%r36|%p30, %r35, 4, 31, -1;
	mov.b32 	%f173, %r36;
	max.f32 	%f174, %f172, %f173;
	mov.b32 	%r37, %f174;
	shfl.sync.bfly.b32	%r38|%p31, %r37, 2, 31, -1;
	mov.b32 	%f175, %r38;
	max.f32 	%f176, %f174, %f175;
	mov.b32 	%r39, %f176;
	shfl.sync.bfly.b32	%r40|%p32, %r39, 1, 31, -1;
	mov.b32 	%f177, %r40;
	max.f32 	%f178, %f176, %f177;
	sub.f32 	%f179, %f503, %f178;
	fma.rn.f32 	%f180, %f179, 0f3BBB989D, 0f3F000000;
	cvt.sat.f32.f32 	%f181, %f180;
	mov.f32 	%f182, 0f4B400001;
	mov.f32 	%f183, 0f437C0000;
	fma.rm.f32 	%f184, %f181, %f183, %f182;
	add.f32 	%f185, %f184, 0fCB40007F;
	neg.f32 	%f186, %f185;
	fma.rn.f32 	%f187, %f179, 0f3FB8AA3B, %f186;
	fma.rn.f32 	%f188, %f179, 0f32A57060, %f187;
	mov.b32 	%r41, %f184;
	shl.b32 	%r42, %r41, 23;
	mov.b32 	%f189, %r42;
	ex2.approx.ftz.f32 	%f190, %f188;
	mul.f32 	%f191, %f190, %f189;
	add.f32 	%f192, %f191, 0f00000000;
	sub.f32 	%f193, %f505, %f178;
	fma.rn.f32 	%f194, %f193, 0f3BBB989D, 0f3F000000;
	cvt.sat.f32.f32 	%f195, %f194;
	fma.rm.f32 	%f196, %f195, %f183, %f182;
	add.f32 	%f197, %f196, 0fCB40007F;
	neg.f32 	%f198, %f197;
	fma.rn.f32 	%f199, %f193, 0f3FB8AA3B, %f198;
	fma.rn.f32 	%f200, %f193, 0f32A57060, %f199;
	mov.b32 	%r43, %f196;
	shl.b32 	%r44, %r43, 23;
	mov.b32 	%f201, %r44;
	ex2.approx.ftz.f32 	%f202, %f200;
	mul.f32 	%f203, %f202, %f201;
	add.f32 	%f204, %f192, %f203;
	sub.f32 	%f205, %f507, %f178;
	fma.rn.f32 	%f206, %f205, 0f3BBB989D, 0f3F000000;
	cvt.sat.f32.f32 	%f207, %f206;
	fma.rm.f32 	%f208, %f207, %f183, %f182;
	add.f32 	%f209, %f208, 0fCB40007F;
	neg.f32 	%f210, %f209;
	fma.rn.f32 	%f211, %f205, 0f3FB8AA3B, %f210;
	fma.rn.f32 	%f212, %f205, 0f32A57060, %f211;
	mov.b32 	%r45, %f208;
	shl.b32 	%r46, %r45, 23;
	mov.b32 	%f213, %r46;
	ex2.approx.ftz.f32 	%f214, %f212;
	mul.f32 	%f215, %f214, %f213;
	add.f32 	%f216, %f204, %f215;
	sub.f32 	%f217, %f509, %f178;
	fma.rn.f32 	%f218, %f217, 0f3BBB989D, 0f3F000000;
	cvt.sat.f32.f32 	%f219, %f218;
	fma.rm.f32 	%f220, %f219, %f183, %f182;
	add.f32 	%f221, %f220, 0fCB40007F;
	neg.f32 	%f222, %f221;
	fma.rn.f32 	%f223, %f217, 0f3FB8AA3B, %f222;
	fma.rn.f32 	%f224, %f217, 0f32A57060, %f223;
	mov.b32 	%r47, %f220;
	shl.b32 	%r48, %r47, 23;
	mov.b32 	%f225, %r48;
	ex2.approx.ftz.f32 	%f226, %f224;
	mul.f32 	%f227, %f226, %f225;
	add.f32 	%f228, %f216, %f227;
	sub.f32 	%f229, %f511, %f178;
	fma.rn.f32 	%f230, %f229, 0f3BBB989D, 0f3F000000;
	cvt.sat.f32.f32 	%f231, %f230;
	fma.rm.f32 	%f232, %f231, %f183, %f182;
	add.f32 	%f233, %f232, 0fCB40007F;
	neg.f32 	%f234, %f233;
	fma.rn.f32 	%f235, %f229, 0f3FB8AA3B, %f234;
	fma.rn.f32 	%f236, %f229, 0f32A57060, %f235;
	mov.b32 	%r49, %f232;
	shl.b32 	%r50, %r49, 23;
	mov.b32 	%f237, %r50;
	ex2.approx.ftz.f32 	%f238, %f236;
	mul.f32 	%f239, %f238, %f237;
	add.f32 	%f240, %f228, %f239;
	sub.f32 	%f241, %f513, %f178;
	fma.rn.f32 	%f242, %f241, 0f3BBB989D, 0f3F000000;
	cvt.sat.f32.f32 	%f243, %f242;
	fma.rm.f32 	%f244, %f243, %f183, %f182;
	add.f32 	%f245, %f244, 0fCB40007F;
	neg.f32 	%f246, %f245;
	fma.rn.f32 	%f247, %f241, 0f3FB8AA3B, %f246;
	fma.rn.f32 	%f248, %f241, 0f32A57060, %f247;
	mov.b32 	%r51, %f244;
	shl.b32 	%r52, %r51, 23;
	mov.b32 	%f249, %r52;
	ex2.approx.ftz.f32 	%f250, %f248;
	mul.f32 	%f251, %f250, %f249;
	add.f32 	%f252, %f240, %f251;
	sub.f32 	%f253, %f515, %f178;
	fma.rn.f32 	%f254, %f253, 0f3BBB989D, 0f3F000000;
	cvt.sat.f32.f32 	%f255, %f254;
	fma.rm.f32 	%f256, %f255, %f183, %f182;
	add.f32 	%f257, %f256, 0fCB40007F;
	neg.f32 	%f258, %f257;
	fma.rn.f32 	%f259, %f253, 0f3FB8AA3B, %f258;
	fma.rn.f32 	%f260, %f253, 0f32A57060, %f259;
	mov.b32 	%r53, %f256;
	shl.b32 	%r54, %r53, 23;
	mov.b32 	%f261, %r54;
	ex2.approx.ftz.f32 	%f262, %f260;
	mul.f32 	%f263, %f262, %f261;
	add.f32 	%f264, %f252, %f263;
	sub.f32 	%f265, %f517, %f178;
	fma.rn.f32 	%f266, %f265, 0f3BBB989D, 0f3F000000;
	cvt.sat.f32.f32 	%f267, %f266;
	fma.rm.f32 	%f268, %f267, %f183, %f182;
	add.f32 	%f269, %f268, 0fCB40007F;
	neg.f32 	%f270, %f269;
	fma.rn.f32 	%f271, %f265, 0f3FB8AA3B, %f270;
	fma.rn.f32 	%f272, %f265, 0f32A57060, %f271;
	mov.b32 	%r55, %f268;
	shl.b32 	%r56, %r55, 23;
	mov.b32 	%f273, %r56;
	ex2.approx.ftz.f32 	%f274, %f272;
	mul.f32 	%f275, %f274, %f273;
	add.f32 	%f276, %f264, %f275;
	sub.f32 	%f277, %f519, %f178;
	fma.rn.f32 	%f278, %f277, 0f3BBB989D, 0f3F000000;
	cvt.sat.f32.f32 	%f279, %f278;
	fma.rm.f32 	%f280, %f279, %f183, %f182;
	add.f32 	%f281, %f280, 0fCB40007F;
	neg.f32 	%f282, %f281;
	fma.rn.f32 	%f283, %f277, 0f3FB8AA3B, %f282;
	fma.rn.f32 	%f284, %f277, 0f32A57060, %f283;
	mov.b32 	%r57, %f280;
	shl.b32 	%r58, %r57, 23;
	mov.b32 	%f285, %r58;
	ex2.approx.ftz.f32 	%f286, %f284;
	mul.f32 	%f287, %f286, %f285;
	add.f32 	%f288, %f276, %f287;
	sub.f32 	%f289, %f521, %f178;
	fma.rn.f32 	%f290, %f289, 0f3BBB989D, 0f3F000000;
	cvt.sat.f32.f32 	%f291, %f290;
	fma.rm.f32 	%f292, %f291, %f183, %f182;
	add.f32 	%f293, %f292, 0fCB40007F;
	neg.f32 	%f294, %f293;
	fma.rn.f32 	%f295, %f289, 0f3FB8AA3B, %f294;
	fma.rn.f32 	%f296, %f289, 0f32A57060, %f295;
	mov.b32 	%r59, %f292;
	shl.b32 	%r60, %r59, 23;
	mov.b32 	%f297, %r60;
	ex2.approx.ftz.f32 	%f298, %f296;
	mul.f32 	%f299, %f298, %f297;
	add.f32 	%f300, %f288, %f299;
	sub.f32 	%f301, %f523, %f178;
	fma.rn.f32 	%f302, %f301, 0f3BBB989D, 0f3F000000;
	cvt.sat.f32.f32 	%f303, %f302;
	fma.rm.f32 	%f304, %f303, %f183, %f182;
	add.f32 	%f305, %f304, 0fCB40007F;
	neg.f32 	%f306, %f305;
	fma.rn.f32 	%f307, %f301, 0f3FB8AA3B, %f306;
	fma.rn.f32 	%f308, %f301, 0f32A57060, %f307;
	mov.b32 	%r61, %f304;
	shl.b32 	%r62, %r61, 23;
	mov.b32 	%f309, %r62;
	ex2.approx.ftz.f32 	%f310, %f308;
	mul.f32 	%f311, %f310, %f309;
	add.f32 	%f312, %f300, %f311;
	sub.f32 	%f313, %f525, %f178;
	fma.rn.f32 	%f314, %f313, 0f3BBB989D, 0f3F000000;
	cvt.sat.f32.f32 	%f315, %f314;
	fma.rm.f32 	%f316, %f315, %f183, %f182;
	add.f32 	%f317, %f316, 0fCB40007F;
	neg.f32 	%f318, %f317;
	fma.rn.f32 	%f319, %f313, 0f3FB8AA3B, %f318;
	fma.rn.f32 	%f320, %f313, 0f32A57060, %f319;
	mov.b32 	%r63, %f316;
	shl.b32 	%r64, %r63, 23;
	mov.b32 	%f321, %r64;
	ex2.approx.ftz.f32 	%f322, %f320;
	mul.f32 	%f323, %f322, %f321;
	add.f32 	%f324, %f312, %f323;
	sub.f32 	%f325, %f527, %f178;
	fma.rn.f32 	%f326, %f325, 0f3BBB989D, 0f3F000000;
	cvt.sat.f32.f32 	%f327, %f326;
	fma.rm.f32 	%f328, %f327, %f183, %f182;
	add.f32 	%f329, %f328, 0fCB40007F;
	neg.f32 	%f330, %f329;
	fma.rn.f32 	%f331, %f325, 0f3FB8AA3B, %f330;
	fma.rn.f32 	%f332, %f325, 0f32A57060, %f331;
	mov.b32 	%r65, %f328;
	shl.b32 	%r66, %r65, 23;
	mov.b32 	%f333, %r66;
	ex2.approx.ftz.f32 	%f334, %f332;
	mul.f32 	%f335, %f334, %f333;
	add.f32 	%f336, %f324, %f335;
	sub.f32 	%f337, %f529, %f178;
	fma.rn.f32 	%f338, %f337, 0f3BBB989D, 0f3F000000;
	cvt.sat.f32.f32 	%f339, %f338;
	fma.rm.f32 	%f340, %f339, %f183, %f182;
	add.f32 	%f341, %f340, 0fCB40007F;
	neg.f32 	%f342, %f341;
	fma.rn.f32 	%f343, %f337, 0f3FB8AA3B, %f342;
	fma.rn.f32 	%f344, %f337, 0f32A57060, %f343;
	mov.b32 	%r67, %f340;
	shl.b32 	%r68, %r67, 23;
	mov.b32 	%f345, %r68;
	ex2.approx.ftz.f32 	%f346, %f344;
	mul.f32 	%f347, %f346, %f345;
	add.f32 	%f348, %f336, %f347;
	sub.f32 	%f349, %f531, %f178;
	fma.rn.f32 	%f350, %f349, 0f3BBB989D, 0f3F000000;
	cvt.sat.f32.f32 	%f351, %f350;
	fma.rm.f32 	%f352, %f351, %f183, %f182;
	add.f32 	%f353, %f352, 0fCB40007F;
	neg.f32 	%f354, %f353;
	fma.rn.f32 	%f355, %f349, 0f3FB8AA3B, %f354;
	fma.rn.f32 	%f356, %f349, 0f32A57060, %f355;
	mov.b32 	%r69, %f352;
	shl.b32 	%r70, %r69, 23;
	mov.b32 	%f357, %r70;
	ex2.approx.ftz.f32 	%f358, %f356;
	mul.f32 	%f359, %f358, %f357;
	add.f32 	%f360, %f348, %f359;
	sub.f32 	%f361, %f533, %f178;
	fma.rn.f32 	%f362, %f361, 0f3BBB989D, 0f3F000000;
	cvt.sat.f32.f32 	%f363, %f362;
	fma.rm.f32 	%f364, %f363, %f183, %f182;
	add.f32 	%f365, %f364, 0fCB40007F;
	neg.f32 	%f366, %f365;
	fma.rn.f32 	%f367, %f361, 0f3FB8AA3B, %f366;
	fma.rn.f32 	%f368, %f361, 0f32A57060, %f367;
	mov.b32 	%r71, %f364;
	shl.b32 	%r72, %r71, 23;
	mov.b32 	%f369, %r72;
	ex2.approx.ftz.f32 	%f370, %f368;
	mul.f32 	%f371, %f370, %f369;
	add.f32 	%f372, %f360, %f371;
	sub.f32 	%f373, %f535, %f178;
	fma.rn.f32 	%f374, %f373, 0f3BBB989D, 0f3F000000;
	cvt.sat.f32.f32 	%f375, %f374;
	fma.rm.f32 	%f376, %f375, %f183, %f182;
	add.f32 	%f377, %f376, 0fCB40007F;
	neg.f32 	%f378, %f377;
	fma.rn.f32 	%f379, %f373, 0f3FB8AA3B, %f378;
	fma.rn.f32 	%f380, %f373, 0f32A57060, %f379;
	mov.b32 	%r73, %f376;
	shl.b32 	%r74, %r73, 23;
	mov.b32 	%f381, %r74;
	ex2.approx.ftz.f32 	%f382, %f380;
	mul.f32 	%f383, %f382, %f381;
	add.f32 	%f384, %f372, %f383;
	sub.f32 	%f385, %f537, %f178;
	fma.rn.f32 	%f386, %f385, 0f3BBB989D, 0f3F000000;
	cvt.sat.f32.f32 	%f387, %f386;
	fma.rm.f32 	%f388, %f387, %f183, %f182;
	add.f32 	%f389, %f388, 0fCB40007F;
	neg.f32 	%f390, %f389;
	fma.rn.f32 	%f391, %f385, 0f3FB8AA3B, %f390;
	fma.rn.f32 	%f392, %f385, 0f32A57060, %f391;
	mov.b32 	%r75, %f388;
	shl.b32 	%r76, %r75, 23;
	mov.b32 	%f393, %r76;
	ex2.approx.ftz.f32 	%f394, %f392;
	mul.f32 	%f395, %f394, %f393;
	add.f32 	%f396, %f384, %f395;
	sub.f32 	%f397, %f539, %f178;
	fma.rn.f32 	%f398, %f397, 0f3BBB989D, 0f3F000000;
	cvt.sat.f32.f32 	%f399, %f398;
	fma.rm.f32 	%f400, %f399, %f183, %f182;
	add.f32 	%f401, %f400, 0fCB40007F;
	neg.f32 	%f402, %f401;
	fma.rn.f32 	%f403, %f397, 0f3FB8AA3B, %f402;
	fma.rn.f32 	%f404, %f397, 0f32A57060, %f403;
	mov.b32 	%r77, %f400;
	shl.b32 	%r78, %r77, 23;
	mov.b32 	%f405, %r78;
	ex2.approx.ftz.f32 	%f406, %f404;
	mul.f32 	%f407, %f406, %f405;
	add.f32 	%f408, %f396, %f407;
	sub.f32 	%f409, %f541, %f178;
	fma.rn.f32 	%f410, %f409, 0f3BBB989D, 0f3F000000;
	cvt.sat.f32.f32 	%f411, %f410;
	fma.rm.f32 	%f412, %f411, %f183, %f182;
	add.f32 	%f413, %f412, 0fCB40007F;
	neg.f32 	%f414, %f413;
	fma.rn.f32 	%f415, %f409, 0f3FB8AA3B, %f414;
	fma.rn.f32 	%f416, %f409, 0f32A57060, %f415;
	mov.b32 	%r79, %f412;
	shl.b32 	%r80, %r79, 23;
	mov.b32 	%f417, %r80;
	ex2.approx.ftz.f32 	%f418, %f416;
	mul.f32 	%f419, %f418, %f417;
	add.f32 	%f420, %f408, %f419;
	sub.f32 	%f421, %f543, %f178;
	fma.rn.f32 	%f422, %f421, 0f3BBB989D, 0f3F000000;
	cvt.sat.f32.f32 	%f423, %f422;
	fma.rm.f32 	%f424, %f423, %f183, %f182;
	add.f32 	%f425, %f424, 0fCB40007F;
	neg.f32 	%f426, %f425;
	fma.rn.f32 	%f427, %f421, 0f3FB8AA3B, %f426;
	fma.rn.f32 	%f428, %f421, 0f32A57060, %f427;
	mov.b32 	%r81, %f424;
	shl.b32 	%r82, %r81, 23;
	mov.b32 	%f429, %r82;
	ex2.approx.ftz.f32 	%f430, %f428;
	mul.f32 	%f431, %f430, %f429;
	add.f32 	%f432, %f420, %f431;
	sub.f32 	%f433, %f545, %f178;
	fma.rn.f32 	%f434, %f433, 0f3BBB989D, 0f3F000000;
	cvt.sat.f32.f32 	%f435, %f434;
	fma.rm.f32 	%f436, %f435, %f183, %f182;
	add.f32 	%f437, %f436, 0fCB40007F;
	neg.f32 	%f438, %f437;
	fma.rn.f32 	%f439, %f433, 0f3FB8AA3B, %f438;
	fma.rn.f32 	%f440, %f433, 0f32A57060, %f439;
	mov.b32 	%r83, %f436;
	shl.b32 	%r84, %r83, 23;
	mov.b32 	%f441, %r84;
	ex2.approx.ftz.f32 	%f442, %f440;
	mul.f32 	%f443, %f442, %f441;
	add.f32 	%f444, %f432, %f443;
	sub.f32 	%f445, %f547, %f178;
	fma.rn.f32 	%f446, %f445, 0f3BBB989D, 0f3F000000;
	cvt.sat.f32.f32 	%f447, %f446;
	fma.rm.f32 	%f448, %f447, %f183, %f182;
	add.f32 	%f449, %f448, 0fCB40007F;
	neg.f32 	%f450, %f449;
	fma.rn.f32 	%f451, %f445, 0f3FB8AA3B, %f450;
	fma.rn.f32 	%f452, %f445, 0f32A57060, %f451;
	mov.b32 	%r85, %f448;
	shl.b32 	%r86, %r85, 23;
	mov.b32 	%f453, %r86;
	ex2.approx.ftz.f32 	%f454, %f452;
	mul.f32 	%f455, %f454, %f453;
	add.f32 	%f456, %f444, %f455;
	sub.f32 	%f457, %f549, %f178;
	fma.rn.f32 	%f458, %f457, 0f3BBB989D, 0f3F000000;
	cvt.sat.f32.f32 	%f459, %f458;
	fma.rm.f32 	%f460, %f459, %f183, %f182;
	add.f32 	%f461, %f460, 0fCB40007F;
	neg.f32 	%f462, %f461;
	fma.rn.f32 	%f463, %f457, 0f3FB8AA3B, %f462;
	fma.rn.f32 	%f464, %f457, 0f32A57060, %f463;
	mov.b32 	%r87, %f460;
	shl.b32 	%r88, %r87, 23;
	mov.b32 	%f465, %r88;
	ex2.approx.ftz.f32 	%f466, %f464;
	mul.f32 	%f467, %f466, %f465;
	add.f32 	%f468, %f456, %f467;
	mov.b32 	%r89, %f468;
	shfl.sync.bfly.b32	%r90|%p33, %r89, 16, 31, -1;
	mov.b32 	%f469, %r90;
	add.f32 	%f470, %f468, %f469;
	mov.b32 	%r91, %f470;
	shfl.sync.bfly.b32	%r92|%p34, %r91, 8, 31, -1;
	mov.b32 	%f471, %r92;
	add.f32 	%f472, %f470, %f471;
	mov.b32 	%r93, %f472;
	shfl.sync.bfly.b32	%r94|%p35, %r93, 4, 31, -1;
	mov.b32 	%f473, %r94;
	add.f32 	%f474, %f472, %f473;
	mov.b32 	%r95, %f474;
	shfl.sync.bfly.b32	%r96|%p36, %r95, 2, 31, -1;
	mov.b32 	%f475, %r96;
	add.f32 	%f476, %f474, %f475;
	mov.b32 	%r97, %f476;
	shfl.sync.bfly.b32	%r98|%p37, %r97, 1, 31, -1;
	mov.b32 	%f477, %r98;
	add.f32 	%f478, %f476, %f477;
	div.rn.f32 	%f97, %f191, %f478;
	div.rn.f32 	%f98, %f203, %f478;
	div.rn.f32 	%f99, %f215, %f478;
	div.rn.f32 	%f100, %f227, %f478;
	div.rn.f32 	%f101, %f239, %f478;
	div.rn.f32 	%f102, %f251, %f478;
	div.rn.f32 	%f103, %f263, %f478;
	div.rn.f32 	%f104, %f275, %f478;
	div.rn.f32 	%f105, %f287, %f478;
	div.rn.f32 	%f106, %f299, %f478;
	div.rn.f32 	%f107, %f311, %f478;
	div.rn.f32 	%f108, %f323, %f478;
	div.rn.f32 	%f109, %f335, %f478;
	div.rn.f32 	%f110, %f347, %f478;
	div.rn.f32 	%f111, %f359, %f478;
	div.rn.f32 	%f112, %f371, %f478;
	div.rn.f32 	%f113, %f383, %f478;
	div.rn.f32 	%f114, %f395, %f478;
	div.rn.f32 	%f115, %f407, %f478;
	div.rn.f32 	%f116, %f419, %f478;
	div.rn.f32 	%f117, %f431, %f478;
	div.rn.f32 	%f118, %f443, %f478;
	div.rn.f32 	%f119, %f455, %f478;
	div.rn.f32 	%f120, %f467, %f478;
	mad.lo.s64 	%rd46, %rd52, %rd32, %rd45;
	cvta.to.global.u64 	%rd47, %rd31;
	shl.b64 	%rd48, %rd46, 1;
	add.s64 	%rd27, %rd47, %rd48;
	@%p27 bra 	$L__BB423_54;
	// begin inline asm
	{  cvt.rn.bf16.f32 %rs25, %f97;}

	// end inline asm
	st.global.u16 	[%rd27], %rs25;
$L__BB423_54:
	setp.le.s64 	%p38, %rd34, %rd2;
	@%p38 bra 	$L__BB423_56;
	// begin inline asm
	{  cvt.rn.bf16.f32 %rs26, %f98;}

	// end inline asm
	st.global.u16 	[%rd27+64], %rs26;
$L__BB423_56:
	setp.le.s64 	%p39, %rd34, %rd3;
	@%p39 bra 	$L__BB423_58;
	// begin inline asm
	{  cvt.rn.bf16.f32 %rs27, %f99;}

	// end inline asm
	st.global.u16 	[%rd27+128], %rs27;
$L__BB423_58:
	setp.le.s64 	%p40, %rd34, %rd4;
	@%p40 bra 	$L__BB423_60;
	// begin inline asm
	{  cvt.rn.bf16.f32 %rs28, %f100;}

	// end inline asm
	st.global.u16 	[%rd27+192], %rs28;
$L__BB423_60:
	setp.le.s64 	%p41, %rd34, %rd5;
	@%p41 bra 	$L__BB423_62;
	// begin inline asm
	{  cvt.rn.bf16.f32 %rs29, %f101;}

	// end inline asm
	st.global.u16 	[%rd27+256], %rs29;
$L__BB423_62:
	setp.le.s64 	%p42, %rd34, %rd6;
	@%p42 bra 	$L__BB423_64;
	// begin inline asm
	{  cvt.rn.bf16.f32 %rs30, %f102;}

	// end inline asm
	st.global.u16 	[%rd27+320], %rs30;
$L__BB423_64:
	setp.le.s64 	%p43, %rd34, %rd7;
	@%p43 bra 	$L__BB423_66;
	// begin inline asm
	{  cvt.rn.bf16.f32 %rs31, %f103;}

	// end inline asm
	st.global.u16 	[%rd27+384], %rs31;
$L__BB423_66:
	setp.le.s64 	%p44, %rd34, %rd8;
	@%p44 bra 	$L__BB423_68;
	// begin inline asm
	{  cvt.rn.bf16.f32 %rs32, %f104;}

	// end inline asm
	st.global.u16 	[%rd27+448], %rs32;
$L__BB423_68:
	setp.le.s64 	%p45, %rd34, %rd9;
	@%p45 bra 	$L__BB423_70;
	// begin inline asm
	{  cvt.rn.bf16.f32 %rs33, %f105;}

	// end inline asm
	st.global.u16 	[%rd27+512], %rs33;
$L__BB423_70:
	setp.le.s64 	%p46, %rd34, %rd10;
	@%p46 bra 	$L__BB423_72;
	// begin inline asm
	{  cvt.rn.bf16.f32 %rs34, %f106;}

	// end inline asm
	st.global.u16 	[%rd27+576], %rs34;
$L__BB423_72:
	setp.le.s64 	%p47, %rd34, %rd11;
	@%p47 bra 	$L__BB423_74;
	// begin inline asm
	{  cvt.rn.bf16.f32 %rs35, %f107;}

	// end inline asm
	st.global.u16 	[%rd27+640], %rs35;
$L__BB423_74:
	setp.le.s64 	%p48, %rd34, %rd12;
	@%p48 bra 	$L__BB423_76;
	// begin inline asm
	{  cvt.rn.bf16.f32 %rs36, %f108;}

	// end inline asm
	st.global.u16 	[%rd27+704], %rs36;
$L__BB423_76:
	setp.le.s64 	%p49, %rd34, %rd13;
	@%p49 bra 	$L__BB423_78;
	// begin inline asm
	{  cvt.rn.bf16.f32 %rs37, %f109;}

	// end inline asm
	st.global.u16 	[%rd27+768], %rs37;
$L__BB423_78:
	setp.le.s64 	%p50, %rd34, %rd14;
	@%p50 bra 	$L__BB423_80;
	// begin inline asm
	{  cvt.rn.bf16.f32 %rs38, %f110;}

	// end inline asm
	st.global.u16 	[%rd27+832], %rs38;
$L__BB423_80:
	setp.le.s64 	%p51, %rd34, %rd15;
	@%p51 bra 	$L__BB423_82;
	// begin inline asm
	{  cvt.rn.bf16.f32 %rs39, %f111;}

	// end inline asm
	st.global.u16 	[%rd27+896], %rs39;
$L__BB423_82:
	setp.le.s64 	%p52, %rd34, %rd16;
	@%p52 bra 	$L__BB423_84;
	// begin inline asm
	{  cvt.rn.bf16.f32 %rs40, %f112;}

	// end inline asm
	st.global.u16 	[%rd27+960], %rs40;
$L__BB423_84:
	setp.le.s64 	%p53, %rd34, %rd17;
	@%p53 bra 	$L__BB423_86;
	// begin inline asm
	{  cvt.rn.bf16.f32 %rs41, %f113;}

	// end inline asm
	st.global.u16 	[%rd27+1024], %rs41;
$L__BB423_86:
	setp.le.s64 	%p54, %rd34, %rd18;
	@%p54 bra 	$L__BB423_88;
	// begin inline asm
	{  cvt.rn.bf16.f32 %rs42, %f114;}

	// end inline asm
	st.global.u16 	[%rd27+1088], %rs42;
$L__BB423_88:
	setp.le.s64 	%p55, %rd34, %rd19;
	@%p55 bra 	$L__BB423_90;
	// begin inline asm
	{  cvt.rn.bf16.f32 %rs43, %f115;}

	// end inline asm
	st.global.u16 	[%rd27+1152], %rs43;
$L__BB423_90:
	setp.le.s64 	%p56, %rd34, %rd20;
	@%p56 bra 	$L__BB423_92;
	// begin inline asm
	{  cvt.rn.bf16.f32 %rs44, %f116;}

	// end inline asm
	st.global.u16 	[%rd27+1216], %rs44;
$L__BB423_92:
	setp.le.s64 	%p57, %rd34, %rd21;
	@%p57 bra 	$L__BB423_94;
	// begin inline asm
	{  cvt.rn.bf16.f32 %rs45, %f117;}

	// end inline asm
	st.global.u16 	[%rd27+1280], %rs45;
$L__BB423_94:
	setp.le.s64 	%p58, %rd34, %rd22;
	@%p58 bra 	$L__BB423_96;
	// begin inline asm
	{  cvt.rn.bf16.f32 %rs46, %f118;}

	// end inline asm
	st.global.u16 	[%rd27+1344], %rs46;
$L__BB423_96:
	setp.le.s64 	%p59, %rd34, %rd23;
	@%p59 bra 	$L__BB423_98;
	// begin inline asm
	{  cvt.rn.bf16.f32 %rs47, %f119;}

	// end inline asm
	st.global.u16 	[%rd27+1408], %rs47;
$L__BB423_98:
	setp.le.s64 	%p60, %rd34, %rd24;
	@%p60 bra 	$L__BB423_100;
	// begin inline asm
	{  cvt.rn.bf16.f32 %rs48, %f120;}

	// end inline asm
	st.global.u16 	[%rd27+1472], %rs48;
$L__BB423_100:
	ld.param.u64 	%rd51, [_Z15SoftmaxWarpImplI10DirectLoadI13__nv_bfloat16fE11DirectStoreIfS1_EfLi1ELi24ELi32ELi1ELb1EL9Algorithm0EEvT_T0_ll_param_2];
	cvt.s64.s32 	%rd49, %r101;
	add.s64 	%rd52, %rd52, %rd49;
	setp.lt.s64 	%p61, %rd52, %rd51;
	@%p61 bra 	$L__BB423_4;
$L__BB423_101:
	ret;

}
	// .globl	_Z15SoftmaxWarpImplI10DirectLoadI13__nv_bfloat16fE11DirectStoreIfS1_EfLi1ELi25ELi32ELi1ELb0EL9Algorithm0EEvT_T0_ll
.visible .entry _Z15SoftmaxWarpImplI10DirectLoadI13__nv_bfloat16fE11DirectStoreIfS1_EfLi1ELi25ELi32ELi1ELb0EL9Algorithm0EEvT_T0_ll(
	.param .align 8 .b8 _Z15SoftmaxWarpImplI10DirectLoadI13__nv_bfloat16fE11DirectStoreIfS1_EfLi1ELi25ELi32ELi1ELb0EL9Algorithm0EEvT_T0_ll_param_0[16],
	.param .align 8 .b8 _Z15SoftmaxWarpImplI10DirectLoadI13__nv_bfloat16fE11DirectStoreIfS1_EfLi1ELi25ELi32ELi1ELb0EL9Algorithm0EEvT_T0_ll_param_1[16],
	.param .u64 _Z15SoftmaxWarpImplI10DirectLoadI13__nv_bfloat16fE11DirectStoreIfS1_EfLi1ELi25ELi32ELi1ELb0EL9Algorithm0EEvT_T0_ll_param_2,
	.param .u64 _Z15SoftmaxWarpImplI10DirectLoadI13__nv_bfloat16fE11DirectStoreIfS1_EfLi1ELi25ELi32ELi1ELb0EL9Algorithm0EEvT_T0_ll_param_3
)
{
	.reg .pred 	%p<14>;
	.reg .b16 	%rs<51>;
	.reg .b32 	%r<78>;
	.reg .b32 	%f<398>;
	.reg .b64 	%rd<28>;

	ld.param.u64 	%rd11, [_Z15SoftmaxWarpImplI10DirectLoadI13__nv_bfloat16fE11DirectStoreIfS1_EfLi1ELi25ELi32ELi1ELb0EL9Algorithm0EEvT_T0_ll_param_1+8];
	ld.param.u64 	%rd10, [_Z15SoftmaxWarpImplI10DirectLoadI13__nv_bfloat16fE11DirectStoreIfS1_EfLi1ELi25ELi32ELi1ELb0EL9Algorithm0EEvT_T0_ll_param_1];
	ld.param.u64 	%rd9, [_Z15SoftmaxWarpImplI10DirectLoadI13__nv_bfloat16fE11DirectStoreIfS1_EfLi1ELi25ELi32ELi1ELb0EL9Algorithm0EEvT_T0_ll_param_0+8];
	ld.param.u64 	%rd8, [_Z15SoftmaxWarpImplI10DirectLoadI13__nv_bfloat16fE11DirectStoreIfS1_EfLi1ELi25ELi32ELi1ELb0EL9Algorithm0EEvT_T0_ll_param_0];
	ld.param.u64 	%rd12, [_Z15SoftmaxWarpImplI10DirectLoadI13__nv_bfloat16fE11DirectStoreIfS1_EfLi1ELi25ELi32ELi1ELb0EL9Algorithm0EEvT_T0_ll_param_2];
	ld.param.u64 	%rd13, [_Z15SoftmaxWarpImplI10DirectLoadI13__nv_bfloat16fE11DirectStoreIfS1_EfLi1ELi25ELi32ELi1ELb0EL9Algorithm0EEvT_T0_ll_param_3];
	setp.lt.s64 	%p1, %rd13, 801;
	@%p1 bra 	$L__BB424_2;
	mov.u64 	%rd14, $str;
	cvta.global.u64 	%rd15, %rd14;
	mov.u64 	%rd16, $str$1;
	cvta.global.u64 	%rd17, %rd16;
	mov.u64 	%rd18, __unnamed_415;
	cvta.global.u64 	%rd19, %rd18;
	{ // callseq 414, 0
	.param .b64 param0;
	st.param.b64 	[param0], %rd15;
	.param .b64 param1;
	st.param.b64 	[param1], %rd17;
	.param .b32 param2;
	st.param.b32 	[param2], 358;
	.param .b64 param3;
	st.param.b64 	[param3], %rd19;
	.param .b64 param4;
	st.param.b64 	[param4], 1;
	call.uni 
	__assertfail, 
	(
	param0, 
	param1, 
	param2, 
	param3, 
	param4
	);
	} // callseq 414
$L__BB424_2:
	mov.u32 	%r2, %nctaid.x;
	mov.u32 	%r3, %ntid.y;
	mul.lo.s32 	%r1, %r2, %r3;
	mov.u32 	%r4, %ctaid.x;
	mov.u32 	%r5, %tid.y;
	mad.lo.s32 	%r6, %r4, %r3, %r5;
	cvt.s64.s32 	%rd27, %r6;
	setp.le.s64 	%p2, %rd12, %rd27;
	@%p2 bra 	$L__BB424_5;
	mov.u32 	%r7, %tid.x;
	cvt.u64.u32 	%rd3, %r7;
	cvta.to.global.u64 	%rd4, %rd8;
	cvt.s64.s32 	%rd5, %r1;
$L__BB424_4:
	mad.lo.s64 	%rd20, %rd27, %rd9, %rd3;
	shl.b64 	%rd21, %rd20, 1;
	add.s64 	%rd22, %rd4, %rd21;
	ld.global.u16 	%rs1, [%rd22];
	// begin inline asm
	{ cvt.f32.bf16 %f1, %rs1;}

	// end inline asm
	max.f32 	%f51, %f1, 0fFF800000;
	ld.global.u16 	%rs2, [%rd22+64];
	// begin inline asm
	{ cvt.f32.bf16 %f2, %rs2;}

	// end inline asm
	max.f32 	%f52, %f51, %f2;
	ld.global.u16 	%rs3, [%rd22+128];
	// begin inline asm
	{ cvt.f32.bf16 %f3, %rs3;}

	// end inline asm
	max.f32 	%f53, %f52, %f3;
	ld.global.u16 	%rs4, [%rd22+192];
	// begin inline asm
	{ cvt.f32.bf16 %f4, %rs4;}

	// end inline asm
	max.f32 	%f54, %f53, %f4;
	ld.global.u16 	%rs5, [%rd22+256];
	// begin inline asm
	{ cvt.f32.bf16 %f5, %rs5;}

	// end inline asm
	max.f32 	%f55, %f54, %f5;
	ld.global.u16 	%rs6, [%rd22+320];
	// begin inline asm
	{ cvt.f32.bf16 %f6, %rs6;}

	// end inline asm
	max.f32 	%f56, %f55, %f6;
	ld.global.u16 	%rs7, [%rd22+384];
	// begin inline asm
	{ cvt.f32.bf16 %f7, %rs7;}

	// end inline asm
	max.f32 	%f57, %f56, %f7;
	ld.global.u16 	%rs8, [%rd22+448];
	// begin inline asm
	{ cvt.f32.bf16 %f8, %rs8;}

	// end inline asm
	max.f32 	%f58, %f57, %f8;
	ld.global.u16 	%rs9, [%rd22+512];
	// begin inline asm
	{ cvt.f32.bf16 %f9, %rs9;}

	// end inline asm
	max.f32 	%f59, %f58, %f9;
	ld.global.u16 	%rs10, [%rd22+576];
	// begin inline asm
	{ cvt.f32.bf16 %f10, %rs10;}

	// end inline asm
	max.f32 	%f60, %f59, %f10;
	ld.global.u16 	%rs11, [%rd22+640];
	// begin inline asm
	{ cvt.f32.bf16 %f11, %rs11;}

	// end inline asm
	max.f32 	%f61, %f60, %f11;
	ld.global.u16 	%rs12, [%rd22+704];
	// begin inline asm
	{ cvt.f32.bf16 %f12, %rs12;}

	// end inline asm
	max.f32 	%f62, %f61, %f12;
	ld.global.u16 	%rs13, [%rd22+768];
	// begin inline asm
	{ cvt.f32.bf16 %f13, %rs13;}

	// end inline asm
	max.f32 	%f63, %f62, %f13;
	ld.global.u16 	%rs14, [%rd22+832];
	// begin inline asm
	{ cvt.f32.bf16 %f14, %rs14;}

	// end inline asm
	max.f32 	%f64, %f63, %f14;
	ld.global.u16 	%rs15, [%rd22+896];
	// begin inline asm
	{ cvt.f32.bf16 %f15, %rs15;}

	// end inline asm
	max.f32 	%f65, %f64, %f15;
	ld.global.u16 	%rs16, [%rd22+960];
	// begin inline asm
	{ cvt.f32.bf16 %f16, %rs16;}

	// end inline asm
	max.f32 	%f66, %f65, %f16;
	ld.global.u16 	%rs17, [%rd22+1024];
	// begin inline asm
	{ cvt.f32.bf16 %f17, %rs17;}

	// end inline asm
	max.f32 	%f67, %f66, %f17;
	ld.global.u16 	%rs18, [%rd22+1088];
	// begin inline asm
	{ cvt.f32.bf16 %f18, %rs18;}

	// end inline asm
	max.f32 	%f68, %f67, %f18;
	ld.global.u16 	%rs19, [%rd22+1152];
	// begin inline asm
	{ cvt.f32.bf16 %f19, %rs19;}

	// end inline asm
	max.f32 	%f69, %f68, %f19;
	ld.global.u16 	%rs20, [%rd22+1216];
	// begin inline asm
	{ cvt.f32.bf16 %f20, %rs20;}

	// end inline asm
	max.f32 	%f70, %f69, %f20;
	ld.global.u16 	%rs21, [%rd22+1280];
	// begin inline asm
	{ cvt.f32.bf16 %f21, %rs21;}

	// end inline asm
	max.f32 	%f71, %f70, %f21;
	ld.global.u16 	%rs22, [%rd22+1344];
	// begin inline asm
	{ cvt.f32.bf16 %f22, %rs22;}

	// end inline asm
	max.f32 	%f72, %f71, %f22;
	ld.global.u16 	%rs23, [%rd22+1408];
	// begin inline asm
	{ cvt.f32.bf16 %f23, %rs23;}

	// end inline asm
	max.f32 	%f73, %f72, %f23;
	ld.global.u16 	%rs24, [%rd22+1472];
	// begin inline asm
	{ cvt.f32.bf16 %f24, %rs24;}

	// end inline asm
	max.f32 	%f74, %f73, %f24;
	ld.global.u16 	%rs25, [%rd22+1536];
	// begin inline asm
	{ cvt.f32.bf16 %f25, %rs25;}

	// end inline asm
	max.f32 	%f75, %f74, %f25;
	mov.b32 	%r8, %f75;
	shfl.sync.bfly.b32	%r9|%p3, %r8, 16, 31, -1;
	mov.b32 	%f76, %r9;
	max.f32 	%f77, %f75, %f76;
	mov.b32 	%r10, %f77;
	shfl.sync.bfly.b32	%r11|%p4, %r10, 8, 31, -1;
	mov.b32 	%f78, %r11;
	max.f32 	%f79, %f77, %f78;
	mov.b32 	%r12, %f79;
	shfl.sync.bfly.b32	%r13|%p5, %r12, 4, 31, -1;
	mov.b32 	%f80, %r13;
	max.f32 	%f81, %f79, %f80;
	mov.b32 	%r14, %f81;
	shfl.sync.bfly.b32	%r15|%p6, %r14, 2, 31, -1;
	mov.b32 	%f82, %r15;
	max.f32 	%f83, %f81, %f82;
	mov.b32 	%r16, %f83;
	shfl.sync.bfly.b32	%r17|%p7, %r16, 1, 31, -1;
	mov.b32 	%f84, %r17;
	max.f32 	%f85, %f83, %f84;
	sub.f32 	%f86, %f1, %f85;
	fma.rn.f32 	%f87, %f86, 0f3BBB989D, 0f3F000000;
	cvt.sat.f32.f32 	%f88, %f87;
	mov.f32 	%f89, 0f4B400001;
	mov.f32 	%f90, 0f437C0000;
	fma.rm.f32 	%f91, %f88, %f90, %f89;
	add.f32 	%f92, %f91, 0fCB40007F;
	neg.f32 	%f93, %f92;
	fma.rn.f32 	%f94, %f86, 0f3FB8AA3B, %f93;
	fma.rn.f32 	%f95, %f86, 0f32A57060, %f94;
	mov.b32 	%r18, %f91;
	shl.b32 	%r19, %r18, 23;
	mov.b32 	%f96, %r19;
	ex2.approx.ftz.f32 	%f97, %f95;
	mul.f32 	%f98, %f97, %f96;
	add.f32 	%f99, %f98, 0f00000000;
	sub.f32 	%f100, %f2, %f85;
	fma.rn.f32 	%f101, %f100, 0f3BBB989D, 0f3F000000;
	cvt.sat.f32.f32 	%f102, %f101;
	fma.rm.f32 	%f103, %f102, %f90, %f89;
	add.f32 	%f104, %f103, 0fCB40007F;
	neg.f32 	%f105, %f104;
	fma.rn.f32 	%f106, %f100, 0f3FB8AA3B, %f105;
	fma.rn.f32 	%f107, %f100, 0f32A57060, %f106;
	mov.b32 	%r20, %f103;
	shl.b32 	%r21, %r20, 23;
	mov.b32 	%f108, %r21;
	ex2.approx.ftz.f32 	%f109, %f107;
	mul.f32 	%f110, %f109, %f108;
	add.f32 	%f111, %f99, %f110;
	sub.f32 	%f112, %f3, %f85;
	fma.rn.f32 	%f113, %f112, 0f3BBB989D, 0f3F000000;
	cvt.sat.f32.f32 	%f114, %f113;
	fma.rm.f32 	%f115, %f114, %f90, %f89;
	add.f32 	%f116, %f115, 0fCB40007F;
	neg.f32 	%f117, %f116;
	fma.rn.f32 	%f118, %f112, 0f3FB8AA3B, %f117;
	fma.rn.f32 	%f119, %f112, 0f32A57060, %f118;
	mov.b32 	%r22, %f115;
	shl.b32 	%r23, %r22, 23;
	mov.b32 	%f120, %r23;
	ex2.approx.ftz.f32 	%f121, %f119;
	mul.f32 	%f122, %f121, %f120;
	add.f32 	%f123, %f111, %f122;
	sub.f32 	%f124, %f4, %f85;
	fma.rn.f32 	%f125, %f124, 0f3BBB989D, 0f3F000000;
	cvt.sat.f32.f32 	%f126, %f125;
	fma.rm.f32 	%f127, %f126, %f90, %f89;
	add.f32 	%f128, %f127, 0fCB40007F;
	neg.f32 	%f129, %f128;
	fma.rn.f32 	%f130, %f124, 0f3FB8AA3B, %f129;
	fma.rn.f32 	%f131, %f124, 0f32A57060, %f130;
	mov.b32 	%r24, %f127;
	shl.b32 	%r25, %r24, 23;
	mov.b32 	%f132, %r25;
	ex2.approx.ftz.f32 	%f133, %f131;
	mul.f32 	%f134, %f133, %f132;
	add.f32 	%f135, %f123, %f134;
	sub.f32 	%f136, %f5, %f85;
	fma.rn.f32 	%f137, %f136, 0f3BBB989D, 0f3F000000;
	cvt.sat.f32.f32 	%f138, %f137;
	fma.rm.f32 	%f139, %f138, %f90, %f89;
	add.f32 	%f140, %f139, 0fCB40007F;
	neg.f32 	%f141, %f140;
	fma.rn.f32 	%f142, %f136, 0f3FB8AA3B, %f141;
	fma.rn.f32 	%f143, %f136, 0f32A57060, %f142;
	mov.b32 	%r26, %f139;
	shl.b32 	%r27, %r26, 23;
	mov.b32 	%f144, %r27;
	ex2.approx.ftz.f32 	%f145, %f143;
	mul.f32 	%f146, %f145, %f144;
	add.f32 	%f147, %f135, %f146;
	sub.f32 	%f148, %f6, %f85;
	fma.rn.f32 	%f149, %f148, 0f3BBB989D, 0f3F000000;
	cvt.sat.f32.f32 	%f150, %f149;
	fma.rm.f32 	%f151, %f150, %f90, %f89;
	add.f32 	%f152, %f151, 0fCB40007F;
	neg.f32 	%f153, %f152;
	fma.rn.f32 	%f154, %f148, 0f3FB8AA3B, %f153;
	fma.rn.f32 	%f155, %f148, 0f32A57060, %f154;
	mov.b32 	%r28, %f151;
	shl.b32 	%r29, %r28, 23;
	mov.b32 	%f156, %r29;
	ex2.approx.ftz.f32 	%f157, %f155;
	mul.f32 	%f158, %f157, %f156;
	add.f32 	%f159, %f147, %f158;
	sub.f32 	%f160, %f7, %f85;
	fma.rn.f32 	%f161, %f160, 0f3BBB989D, 0f3F000000;
	cvt.sat.f32.f32 	%f162, %f161;
	fma.rm.f32 	%f163, %f162, %f90, %f89;
	add.f32 	%f164, %f163, 0fCB40007F;
	neg.f32 	%f165, %f164;
	fma.rn.f32 	%f166, %f160, 0f3FB8AA3B, %f165;
	fma.rn.f32 	%f167, %f160, 0f32A57060, %f166;
	mov.b32 	%r30, %f163;
	shl.b32 	%r31, %r30, 23;
	mov.b32 	%f168, %r31;
	ex2.approx.ftz.f32 	%f169, %f167;
	mul.f32 	%f170, %f169, %f168;
	add.f32 	%f171, %f159, %f170;
	sub.f32 	%f172, %f8, %f85;
	fma.rn.f32 	%f173, %f172, 0f3BBB989D, 0f3F000000;
	cvt.sat.f32.f32 	%f174, %f173;
	fma.rm.f32 	%f175, %f174, %f90, %f89;
	add.f32 	%f176, %f175, 0fCB40007F;
	neg.f32 	%f177, %f176;
	fma.rn.f32 	%f178, %f172, 0f3FB8AA3B, %f177;
	fma.rn.f32 	%f179, %f172, 0f32A57060, %f178;
	mov.b32 	%r32, %f175;
	shl.b32 	%r33, %r32, 23;
	mov.b32 	%f180, %r33;
	ex2.approx.ftz.f32 	%f181, %f179;
	mul.f32 	%f182, %f181, %f180;
	add.f32 	%f183, %f171, %f182;
	sub.f32 	%f184, %f9, %f85;
	fma.rn.f32 	%f185, %f184, 0f3BBB989D, 0f3F000000;
	cvt.sat.f32.f32 	%f186, %f185;
	fma.rm.f32 	%f187, %f186, %f90, %f89;
	add.f32 	%f188, %f187, 0fCB40007F;
	neg.f32 	%f189, %f188;
	fma.rn.f32 	%f190, %f184, 0f3FB8AA3B, %f189;
	fma.rn.f32 	%f191, %f184, 0f32A57060, %f190;
	mov.b32 	%r34, %f187;
	shl.b32 	%r35, %r34, 23;
	mov.b32 	%f192, %r35;
	ex2.approx.ftz.f32 	%f193, %f191;
	mul.f32 	%f194, %f193, %f192;
	add.f32 	%f195, %f183, %f194;
	sub.f32 	%f196, %f10, %f85;
	fma.rn.f32 	%f197, %f196, 0f3BBB989D, 0f3F000000;
	cvt.sat.f32.f32 	%f198, %f197;
	fma.rm.f32 	%f199, %f198, %f90, %f89;
	add.f32 	%f200, %f199, 0fCB40007F;
	neg.f32 	%f201, %f200;
	fma.rn.f32 	%f202, %f196, 0f3FB8AA3B, %f201;
	fma.rn.f32 	%f203, %f196, 0f32A57060, %f202;
	mov.b32 	%r36, %f199;
	shl.b32 	%r37, %r36, 23;
	mov.b32 	%f204, %r37;
	ex2.approx.ftz.f32 	%f205, %f203;
	mul.f32 	%f206, %f205, %f204;
	add.f32 	%f207, %f195, %f206;
	sub.f32 	%f208, %f11, %f85;
	fma.rn.f32 	%f209, %f208, 0f3BBB989D, 0f3F000000;
	cvt.sat.f32.f32 	%f210, %f209;
	fma.rm.f32 	%f211, %f210, %f90, %f89;
	add.f32 	%f212, %f211, 0fCB40007F;
	neg.f32 	%f213, %f212;
	fma.rn.f32 	%f214, %f208, 0f3FB8AA3B, %f213;
	fma.rn.f32 	%f215, %f208, 0f32A57060, %f214;
	mov.b32 	%r38, %f211;
	shl.b32 	%r39, %r38, 23;
	mov.b32 	%f216, %r39;
	ex2.approx.ftz.f32 	%f217, %f215;
	mul.f32 	%f218, %f217, %f216;
	add.f32 	%f219, %f207, %f218;
	sub.f32 	%f220, %f12, %f85;
	fma.rn.f32 	%f221, %f220, 0f3BBB989D, 0f3F000000;
	cvt.sat.f32.f32 	%f222, %f221;
	fma.rm.f32 	%f223, %f222, %f90, %f89;
	add.f32 	%f224, %f223, 0fCB40007F;
	neg.f32 	%f225, %f224;
	fma.rn.f32 	%f226, %f220, 0f3FB8AA3B, %f225;
	fma.rn.f32 	%f227, %f220, 0f32A57060, %f226;
	mov.b32 	%r40, %f223;
	shl.b32 	%r41, %r40, 23;
	mov.b32 	%f228, %r41;
	ex2.approx.ftz.f32 	%f229, %f227;
	mul.f32 	%f230, %f229, %f228;
	add.f32 	%f231, %f219, %f230;
	sub.f32 	%f232, %f13, %f85;
	fma.rn.f32 	%f233, %f232, 0f3BBB989D, 0f3F000000;
	cvt.sat.f32.f32 	%f234, %f233;
	fma.rm.f32 	%f235, %f234, %f90, %f89;
	add.f32 	%f236, %f235, 0fCB40007F;
	neg.f32 	%f237, %f236;
	fma.rn.f32 	%f238, %f232, 0f3FB8AA3B, %f237;
	fma.rn.f32 	%f239, %f232, 0f32A57060, %f238;
	mov.b32 	%r42, %f235;
	shl.b32 	%r43, %r42, 23;
	mov.b32 	%f240, %r43;
	ex2.approx.ftz.f32 	%f241, %f239;
	mul.f32 	%f242, %f241, %f240;
	add.f32 	%f243, %f231, %f242;
	sub.f32 	%f244, %f14, %f85;
	fma.rn.f32 	%f245, %f244, 0f3BBB989D, 0f3F000000;
	cvt.sat.f32.f32 	%f246, %f245;
	fma.rm.f32 	%f247, %f246, %f90, %f89;
	add.f32 	%f248, %f247, 0fCB40007F;
	neg.f32 	%f249, %f248;
	fma.rn.f32 	%f250, %f244, 0f3FB8AA3B, %f249;
	fma.rn.f32 	%f251, %f244, 0f32A57060, %f250;
	mov.b32 	%r44, %f247;
	shl.b32 	%r45, %r44, 23;
	mov.b32 	%f252, %r45;
	ex2.approx.ftz.f32 	%f253, %f251;
	mul.f32 	%f254, %f253, %f252;
	add.f32 	%f255, %f243, %f254;
	sub.f32 	%f256, %f15, %f85;
	fma.rn.f32 	%f257, %f256, 0f3BBB989D, 0f3F000000;
	cvt.sat.f32.f32 	%f258, %f257;
	fma.rm.f32 	%f259, %f258, %f90, %f89;
	add.f32 	%f260, %f259, 0fCB40007F;
	neg.f32 	%f261, %f260;
	fma.rn.f32 	%f262, %f256, 0f3FB8AA3B, %f261;
	fma.rn.f32 	%f263, %f256, 0f32A57060, %f262;
	mov.b32 	%r46, %f259;
	shl.b32 	%r47, %r46, 23;
	mov.b32 	%f264, %r47;
	ex2.approx.ftz.f32 	%f265, %f263;
	mul.f32 	%f266, %f265, %f264;
	add.f32 	%f267, %f255, %f266;
	sub.f32 	%f268, %f16, %f85;
	fma.rn.f32 	%f269, %f268, 0f3BBB989D, 0f3F000000;
	cvt.sat.f32.f32 	%f270, %f269;
	fma.rm.f32 	%f271, %f270, %f90, %f89;
	add.f32 	%f272, %f271, 0fCB40007F;
	neg.f32 	%f273, %f272;
	fma.rn.f32 	%f274, %f268, 0f3FB8AA3B, %f273;
	fma.rn.f32 	%f275, %f268, 0f32A57060, %f274;
	mov.b32 	%r48, %f271;
	shl.b32 	%r49, %r48, 23;
	mov.b32 	%f276, %r49;
	ex2.approx.ftz.f32 	%f277, %f275;
	mul.f32 	%f278, %f277, %f276;
	add.f32 	%f279, %f267, %f278;
	sub.f32 	%f280, %f17, %f85;
	fma.rn.f32 	%f281, %f280, 0f3BBB989D, 0f3F000000;
	cvt.sat.f32.f32 	%f282, %f281;
	fma.rm.f32 	%f283, %f282, %f90, %f89;
	add.f32 	%f284, %f283, 0fCB40007F;
	neg.f32 	%f285, %f284;
	fma.rn.f32 	%f286, %f280, 0f3FB8AA3B, %f285;
	fma.rn.f32 	%f287, %f280, 0f32A57060, %f286;
	mov.b32 	%r50, %f283;
	shl.b32 	%r51, %r50, 23;
	mov.b32 	%f288, %r51;
	ex2.approx.ftz.f32 	%f289, %f287;
	mul.f32 	%f290, %f289, %f288;
	add.f32 	%f291, %f279, %f290;
	sub.f32 	%f292, %f18, %f85;
	fma.rn.f32 	%f293, %f292, 0f3BBB989D, 0f3F000000;
	cvt.sat.f32.f32 	%f294, %f293;
	fma.rm.f32 	%f295, %f294, %f90, %f89;
	add.f32 	%f296, %f295, 0fCB40007F;
	neg.f32 	%f297, %f296;
	fma.rn.f32 	%f298, %f292, 0f3FB8AA3B, %f297;
	fma.rn.f32 	%f299, %f292, 0f32A57060, %f298;
	mov.b32 	%r52, %f295;
	shl.b32 	%r53, %r52, 23;
	mov.b32 	%f300, %r53;
	ex2.approx.ftz.f32 	%f301, %f299;
	mul.f32 	%f302, %f301, %f300;
	add.f32 	%f303, %f291, %f302;
	sub.f32 	%f304, %f19, %f85;
	fma.rn.f32 	%f305, %f304, 0f3BBB989D, 0f3F000000;
	cvt.sat.f32.f32 	%f306, %f305;
	fma.rm.f32 	%f307, %f306, %f90, %f89;
	add.f32 	%f308, %f307, 0fCB40007F;
	neg.f32 	%f309, %f308;
	fma.rn.f32 	%f310, %f304, 0f3FB8AA3B, %f309;
	fma.rn.f32 	%f311, %f304, 0f32A57060, %f310;
	mov.b32 	%r54, %f307;
	shl.b32 	%r55, %r54, 23;
	mov.b32 	%f312, %r55;
	ex2.approx.ftz.f32 	%f313, %f311;
	mul.f32 	%f314, %f313, %f312;
	add.f32 	%f315, %f303, %f314;
	sub.f32 	%f316, %f20, %f85;
	fma.rn.f32 	%f317, %f316, 0f3BBB989D, 0f3F000000;
	cvt.sat.f32.f32 	%f318, %f317;
	fma.rm.f32 	%f319, %f318, %f90, %f89;
	add.f32 	%f320, %f319, 0fCB40007F;
	neg.f32 	%f321, %f320;
	fma.rn.f32 	%f322, %f316, 0f3FB8AA3B, %f321;
	fma.rn.f32 	%f323, %f316, 0f32A57060, %f322;
	mov.b32 	%r56, %f319;
	shl.b32 	%r57, %r56, 23;
	mov.b32 	%f324, %r57;
	ex2.approx.ftz.f32 	%f325, %f323;
	mul.f32 	%f326, %f325, %f324;
	add.f32 	%f327, %f315, %f326;
	sub.f32 	%f328, %f21, %f85;
	fma.rn.f32 	%f329, %f328, 0f3BBB989D, 0f3F000000;
	cvt.sat.f32.f32 	%f330, %f329;
	fma.rm.f32 	%f331, %f330, %f90, %f89;
	add.f32 	%f332, %f331, 0fCB40007F;
	neg.f32 	%f333, %f332;
	fma.rn.f32 	%f334, %f328, 0f3FB8AA3B, %f333;
	fma.rn.f32 	%f335, %f328, 0f32A57060, %f334;
	mov.b32 	%r58, %f331;
	shl.b32 	%r59, %r58, 23;
	mov.b32 	%f336, %r59;
	ex2.approx.ftz.f32 	%f337, %f335;
	mul.f32 	%f338, %f337, %f336;
	add.f32 	%f339, %f327, %f338;
	sub.f32 	%f340, %f22, %f85;
	fma.rn.f32 	%f341, %f340, 0f3BBB989D, 0f3F000000;
	cvt.sat.f32.f32 	%f342, %f341;
	fma.rm.f32 	%f343, %f342, %f90, %f89;
	add.f32 	%f344, %f343, 0fCB40007F;
	neg.f32 	%f345, %f344;
	fma.rn.f32 	%f346, %f340, 0f3FB8AA3B, %f345;
	fma.rn.f32 	%f347, %f340, 0f32A57060, %f346;
	mov.b32 	%r60, %f343;
	shl.b32 	%r61, %r60, 23;
	mov.b32 	%f348, %r61;
	ex2.approx.ftz.f32 	%f349, %f347;
	mul.f32 	%f350, %f349, %f348;
	add.f32 	%f351, %f339, %f350;
	sub.f32 	%f352, %f23, %f85;
	fma.rn.f32 	%f353, %f352, 0f3BBB989D, 0f3F000000;
	cvt.sat.f32.f32 	%f354, %f353;
	fma.rm.f32 	%f355, %f354, %f90, %f89;
	add.f32 	%f356, %f355, 0fCB40007F;
	neg.f32 	%f357, %f356;
	fma.rn.f32 	%f358, %f352, 0f3FB8AA3B, %f357;
	fma.rn.f32 	%f359, %f352, 0f32A57060, %f358;
	mov.b32 	%r62, %f355;
	shl.b32 	%r63, %r62, 23;
	mov.b32 	%f360, %r63;
	ex2.approx.ftz.f32 	%f361, %f359;
	mul.f32 	%f362, %f361, %f360;
	add.f32 	%f363, %f351, %f362;
	sub.f32 	%f364, %f24, %f85;
	fma.rn.f32 	%f365, %f364, 0f3BBB989D, 0f3F000000;
	cvt.sat.f32.f32 	%f366, %f365;
	fma.rm.f32 	%f367, %f366, %f90, %f89;
	add.f32 	%f368, %f367, 0fCB40007F;
	neg.f32 	%f369, %f368;
	fma.rn.f32 	%f370, %f364, 0f3FB8AA3B, %f369;
	fma.rn.f32 	%f371, %f364, 0f32A57060, %f370;
	mov.b32 	%r64, %f367;
	shl.b32 	%r65, %r64, 23;
	mov.b32 	%f372, %r65;
	ex2.approx.ftz.f32 	%f373, %f371;
	mul.f32 	%f374, %f373, %f372;
	add.f32 	%f375, %f363, %f374;
	sub.f32 	%f376, %f25, %f85;
	fma.rn.f32 	%f377, %f376, 0f3BBB989D, 0f3F000000;
	cvt.sat.f32.f32 	%f378, %f377;
	fma.rm.f32 	%f379, %f378, %f90, %f89;
	add.f32 	%f380, %f379, 0fCB40007F;
	neg.f32 	%f381, %f380;
	fma.rn.f32 	%f382, %f376, 0f3FB8AA3B, %f381;
	fma.rn.f32 	%f383, %f376, 0f32A57060, %f382;
	mov.b32 	%r66, %f379;
	shl.b32 	%r67, %r66, 23;
	mov.b32 	%f384, %r67;
	ex2.approx.ftz.f32 	%f385, %f383;
	mul.f32 	%f386, %f385, %f384;
	add.f32 	%f387, %f375, %f386;
	mov.b32 	%r68, %f387;
	shfl.sync.bfly.b32	%r69|%p8, %r68, 16, 31, -1;
	mov.b32 	%f388, %r69;
	add.f32 	%f389, %f387, %f388;
	mov.b32 	%r70, %f389;
	shfl.sync.bfly.b32	%r71|%p9, %r70, 8, 31, -1;
	mov.b32 	%f390, %r71;
	add.f32 	%f391, %f389, %f390;
	mov.b32 	%r72, %f391;
	shfl.sync.bfly.b32	%r73|%p10, %r72, 4, 31, -1;
	mov.b32 	%f392, %r73;
	add.f32 	%f393, %f391, %f392;
	mov.b32 	%r74, %f393;
	shfl.sync.bfly.b32	%r75|%p11, %r74, 2, 31, -1;
	mov.b32 	%f394, %r75;
	add.f32 	%f395, %f393, %f394;
	mov.b32 	%r76, %f395;
	shfl.sync.bfly.b32	%r77|%p12, %r76, 1, 31, -1;
	mov.b32 	%f396, %r77;
	add.f32 	%f397, %f395, %f396;
	div.rn.f32 	%f26, %f98, %f397;
	div.rn.f32 	%f27, %f110, %f397;
	div.rn.f32 	%f28, %f122, %f397;
	div.rn.f32 	%f29, %f134, %f397;
	div.rn.f32 	%f30, %f146, %f397;
	div.rn.f32 	%f31, %f158, %f397;
	div.rn.f32 	%f32, %f170, %f397;
	div.rn.f32 	%f33, %f182, %f397;
	div.rn.f32 	%f34, %f194, %f397;
	div.rn.f32 	%f35, %f206, %f397;
	div.rn.f32 	%f36, %f218, %f397;
	div.rn.f32 	%f37, %f230, %f397;
	div.rn.f32 	%f38, %f242, %f397;
	div.rn.f32 	%f39, %f254, %f397;
	div.rn.f32 	%f40, %f266, %f397;
	div.rn.f32 	%f41, %f278, %f397;
	div.rn.f32 	%f42, %f290, %f397;
	div.rn.f32 	%f43, %f302, %f397;
	div.rn.f32 	%f44, %f314, %f397;
	div.rn.f32 	%f45, %f326, %f397;
	div.rn.f32 	%f46, %f338, %f397;
	div.rn.f32 	%f47, %f350, %f397;
	div.rn.f32 	%f48, %f362, %f397;
	div.rn.f32 	%f49, %f374, %f397;
	div.rn.f32 	%f50, %f386, %f397;
	mad.lo.s64 	%rd23, %rd27, %rd11, %rd3;
	// begin inline asm
	{  cvt.rn.bf16.f32 %rs26, %f26;}

	// end inline asm
	cvta.to.global.u64 	%rd24, %rd10;
	shl.b64 	%rd25, %rd23, 1;
	add.s64 	%rd26, %rd24, %rd25;
	st.global.u16 	[%rd26], %rs26;
	// begin inline asm
	{  cvt.rn.bf16.f32 %rs27, %f27;}

	// end inline asm
	st.global.u16 	[%rd26+64], %rs27;
	// begin inline asm
	{  cvt.rn.bf16.f32 %rs28, %f28;}

	// end inline asm
	st.global.u16 	[%rd26+128], %rs28;
	// begin inline asm
	{  cvt.rn.bf16.f32 %rs29, %f29;}

	// end inline asm
	st.global.u16 	[%rd26+192], %rs29;
	// begin inline asm
	{  cvt.rn.bf16.f32 %rs30, %f30;}

	// end inline asm
	st.global.u16 	[%rd26+256], %rs30;
	// begin inline asm
	{  cvt.rn.bf16.f32 %rs31, %f31;}

	// end inline asm
	st.global.u16 	[%rd26+320], %rs31;
	// begin inline asm
	{  cvt.rn.bf16.f32 %rs32, %f32;}

	// end inline asm
	st.global.u16 	[%rd26+384], %rs32;
	// begin inline asm
	{  cvt.rn.bf16.f32 %rs33, %f33;}

	// end inline asm
	st.global.u16 	[%rd26+448], %rs33;
	// begin inline asm
	{  cvt.rn.bf16.f32 %rs34, %f34;}

	// end inline asm
	st.global.u16 	[%rd26+512], %rs34;
	// begin inline asm
	{  cvt.rn.bf16.f32 %rs35, %f35;}

	// end inline asm
	st.global.u16 	[%rd26+576], %rs35;
	// begin inline asm
	{  cvt.rn.bf16.f32 %rs36, %f36;}

	// end inline asm
	st.global.u16 	[%rd26+640], %rs36;
	// begin inline asm
	{  cvt.rn.bf16.f32 %rs37, %f37;}

	// end inline asm
	st.global.u16 	[%rd26+704], %rs37;
	// begin inline asm
	{  cvt.rn.bf16.f32 %rs38, %f38;}

	// end inline asm
	st.global.u16 	[%rd26+768], %rs38;
	// begin inline asm
	{  cvt.rn.bf16.f32 %rs39, %f39;}

	// end inline asm
	st.global.u16 	[%rd26+832], %rs39;
	// begin inline asm
	{  cvt.rn.bf16.f32 %rs40, %f40;}

	// end inline asm
	st.global.u16 	[%rd26+896], %rs40;
	// begin inline asm
	{  cvt.rn.bf16.f32 %rs41, %f41;}

	// end inline asm
	st.global.u16 	[%rd26+960], %rs41;
	// begin inline asm
	{  cvt.rn.bf16.f32 %rs42, %f42;}

	// end inline asm
	st.global.u16 	[%rd26+1024], %rs42;
	// begin inline asm
	{  cvt.rn.bf16.f32 %rs43, %f43;}

	// end inline asm
	st.global.u16 	[%rd26+1088], %rs43;
	// begin inline asm
	{  cvt.rn.bf16.f32 %rs44, %f44;}

	// end inline asm
	st.global.u16 	[%rd26+1152], %rs44;
	// begin inline asm
	{  cvt.rn.bf16.f32 %rs45, %f45;}

	// end inline asm
	st.global.u16 	[%rd26+1216], %rs45;
	// begin inline asm
	{  cvt.rn.bf16.f32 %rs46, %f46;}

	// end inline asm
	st.global.u16 	[%rd26+1280], %rs46;
	// begin inline asm
	{  cvt.rn.bf16.f32 %rs47, %f47;}

	// end inline asm
	st.global.u16 	[%rd26+1344], %rs47;
	// begin inline asm
	{  cvt.rn.bf16.f32 %rs48, %f48;}

	// end inline asm
	st.global.u16 	[%rd26+1408], %rs48;
	// begin inline asm
	{  cvt.rn.bf16.f32 %rs49, %f49;}

	// end inline asm
	st.global.u16 	[%rd26+1472], %rs49;
	// begin inline asm
	{  cvt.rn.bf16.f32 %rs50, %f50;}

	// end inline asm
	st.global.u16 	[%rd26+1536], %rs50;
	add.s64 	%rd27, %rd27, %rd5;
	setp.lt.s64 	%p13, %rd27, %rd12;
	@%p13 bra 	$L__BB424_4;
$L__BB424_5:
	ret;

}
	// .globl	_Z15SoftmaxWarpImplI10DirectLoadI13__nv_bfloat16fE11DirectStoreIfS1_EfLi1ELi25ELi32ELi1ELb1EL9Algorithm0EEvT_T0_ll
.visible .entry _Z15SoftmaxWarpImplI10DirectLoadI13__nv_bfloat16fE11DirectStoreIfS1_EfLi1ELi25ELi32ELi1ELb1EL9Algorithm0EEvT_T0_ll(
	.param .align 8 .b8 _Z15SoftmaxWarpImplI10DirectLoadI13__nv_bfloat16fE11DirectStoreIfS1_EfLi1ELi25ELi32ELi1ELb1EL9Algorithm0EEvT_T0_ll_param_0[16],
	.param .align 8 .b8 _Z15SoftmaxWarpImplI10DirectLoadI13__nv_bfloat16fE11DirectStoreIfS1_EfLi1ELi25ELi32ELi1ELb1EL9Algorithm0EEvT_T0_ll_param_1[16],
	.param .u64 _Z15SoftmaxWarpImplI10DirectLoadI13__nv_bfloat16fE11DirectStoreIfS1_EfLi1ELi25ELi32ELi1ELb1EL9Algorithm0EEvT_T0_ll_param_2,
	.param .u64 _Z15SoftmaxWarpImplI10DirectLoadI13__nv_bfloat16fE11DirectStoreIfS1_EfLi1ELi25ELi32ELi1ELb1EL9Algorithm0EEvT_T0_ll_param_3
)
{
	.reg .pred 	%p<64>;
	.reg .b16 	%rs<51>;
	.reg .b32 	%r<108>;
	.reg .b32 	%f<573>;
	.reg .b64 	%rd<55>;

	ld.param.u64 	%rd32, [_Z15SoftmaxWarpImplI10DirectLoadI13__nv_bfloat16fE11DirectStoreIfS1_EfLi1ELi25ELi32ELi1ELb1EL9Algorithm0EEvT_T0_ll_param_1+8];
	ld.param.u64 	%rd31, [_Z15SoftmaxWarpImplI10DirectLoadI13__nv_bfloat16fE11DirectStoreIfS1_EfLi1ELi25ELi32ELi1ELb1EL9Algorithm0EEvT_T0_ll_param_1];
	ld.param.u64 	%rd30, [_Z15SoftmaxWarpImplI10DirectLoadI13__nv_bfloat16fE11DirectStoreIfS1_EfLi1ELi25ELi32ELi1ELb1EL9Algorithm0EEvT_T0_ll_param_0+8];
	ld.param.u64 	%rd29, [_Z15SoftmaxWarpImplI10DirectLoadI13__nv_bfloat16fE11DirectStoreIfS1_EfLi1ELi25ELi32ELi1ELb1EL9Algorithm0EEvT_T0_ll_param_0];
	ld.param.u64 	%rd34, [_Z15SoftmaxWarpImplI10DirectLoadI13__nv_bfloat16fE11DirectStoreIfS1_EfLi1ELi25ELi32ELi1ELb1EL9Algorithm0EEvT_T0_ll_param_3];
	setp.lt.s64 	%p1, %rd34, 801;
	@%p1 bra 	$L__BB425_2;
	mov.u64 	%rd35, $str;
	cvta.global.u64 	%rd36, %rd35;
	mov.u64 	%rd37, $str$1;
	cvta.global.u64 	%rd38, %rd37;
	mov.u64 	%rd39, __unnamed_416;
	cvta.global.u64 	%rd40, %rd39;
	{ // callseq 415, 0
	.param .b64 param0;
	st.param.b64 	[param0], %rd36;
	.param .b64 param1;
	st.param.b64 	[param1], %rd38;
	.param .b32 param2;
	st.param.b32 	[param2], 358;
	.param .b64 param3;
	st.param.b64 	[param3], %rd40;
	.param .b64 param4;
	st.param.b64 	[param4], 1;
	call.uni 
	__assertfail, 
	(
	param0, 
	param1, 
	param2, 
	param3, 
	param4
	);
	} // callseq 415
$L__BB425_2:
	ld.param.u64 	%rd52, [_Z15SoftmaxWarpImplI10DirectLoadI13__nv_bfloat16fE11DirectStoreIfS1_EfLi1ELi25ELi32ELi1ELb1EL9Algorithm0EEvT_T0_ll_param_2];
	mov.u32 	%r1, %ntid.y;
	mov.u32 	%r2, %ctaid.x;
	mov.u32 	%r3, %tid.y;
	mad.lo.s32 	%r4, %r2, %r1, %r3;
	cvt.s64.s32 	%rd54, %r4;
	setp.le.s64 	%p2, %rd52, %rd54;
	@%p2 bra 	$L__BB425_105;
	mov.u32 	%r5, %tid.x;
	add.s32 	%r6, %r5, 64;
	cvt.u64.u32 	%rd2, %r6;
	add.s32 	%r7, %r5, 96;
	cvt.u64.u32 	%rd3, %r7;
	add.s32 	%r8, %r5, 128;
	cvt.u64.u32 	%rd4, %r8;
	add.s32 	%r9, %r5, 160;
	cvt.u64.u32 	%rd5, %r9;
	add.s32 	%r10, %r5, 192;
	cvt.u64.u32 	%rd6, %r10;
	add.s32 	%r11, %r5, 224;
	cvt.u64.u32 	%rd7, %r11;
	add.s32 	%r12, %r5, 256;
	cvt.u64.u32 	%rd8, %r12;
	add.s32 	%r13, %r5, 288;
	cvt.u64.u32 	%rd9, %r13;
	add.s32 	%r14, %r5, 320;
	cvt.u64.u32 	%rd10, %r14;
	add.s32 	%r15, %r5, 352;
	cvt.u64.u32 	%rd11, %r15;
	add.s32 	%r16, %r5, 384;
	cvt.u64.u32 	%rd12, %r16;
	add.s32 	%r17, %r5, 416;
	cvt.u64.u32 	%rd13, %r17;
	add.s32 	%r18, %r5, 448;
	cvt.u64.u32 	%rd14, %r18;
	add.s32 	%r19, %r5, 480;
	cvt.u64.u32 	%rd15, %r19;
	add.s32 	%r20, %r5, 512;
	cvt.u64.u32 	%rd16, %r20;
	add.s32 	%r21, %r5, 544;
	cvt.u64.u32 	%rd17, %r21;
	add.s32 	%r22, %r5, 576;
	cvt.u64.u32 	%rd18, %r22;
	add.s32 	%r23, %r5, 608;
	cvt.u64.u32 	%rd19, %r23;
	add.s32 	%r24, %r5, 640;
	cvt.u64.u32 	%rd20, %r24;
	add.s32 	%r25, %r5, 672;
	cvt.u64.u32 	%rd21, %r25;
	add.s32 	%r26, %r5, 704;
	cvt.u64.u32 	%rd22, %r26;
	add.s32 	%r27, %r5, 736;
	cvt.u64.u32 	%rd23, %r27;
	add.s32 	%r28, %r5, 768;
	cvt.u64.u32 	%rd24, %r28;
	add.s32 	%r31, %r5, 32;
	mov.u32 	%r105, %nctaid.x;
	mul.lo.s32 	%r107, %r105, %r1;
$L__BB425_4:
	cvt.u64.u32 	%rd41, %r5;
	setp.le.s64 	%p3, %rd34, %rd41;
	mad.lo.s64 	%rd42, %rd54, %rd30, %rd41;
	cvta.to.global.u64 	%rd43, %rd29;
	shl.b64 	%rd44, %rd42, 1;
	add.s64 	%rd26, %rd43, %rd44;
	mov.f32 	%f523, 0fFF800000;
	mov.f32 	%f526, %f523;
	@%p3 bra 	$L__BB425_6;
	ld.global.u16 	%rs1, [%rd26];
	// begin inline asm
	{ cvt.f32.bf16 %f523, %rs1;}

	// end inline asm
	max.f32 	%f526, %f523, 0fFF800000;
$L__BB425_6:
	cvt.u64.u32 	%rd45, %r31;
	setp.le.s64 	%p4, %rd34, %rd45;
	mov.f32 	%f525, 0fFF800000;
	@%p4 bra 	$L__BB425_8;
	ld.global.u16 	%rs2, [%rd26+64];
	// begin inline asm
	{ cvt.f32.bf16 %f525, %rs2;}

	// end inline asm
	max.f32 	%f526, %f526, %f525;
$L__BB425_8:
	setp.le.s64 	%p5, %rd34, %rd2;
	mov.f32 	%f527, 0fFF800000;
	@%p5 bra 	$L__BB425_10;
	ld.global.u16 	%rs3, [%rd26+128];
	// begin inline asm
	{ cvt.f32.bf16 %f527, %rs3;}

	// end inline asm
	max.f32 	%f526, %f526, %f527;
$L__BB425_10:
	setp.le.s64 	%p6, %rd34, %rd3;
	mov.f32 	%f529, 0fFF800000;
	@%p6 bra 	$L__BB425_12;
	ld.global.u16 	%rs4, [%rd26+192];
	// begin inline asm
	{ cvt.f32.bf16 %f529, %rs4;}

	// end inline asm
	max.f32 	%f526, %f526, %f529;
$L__BB425_12:
	setp.le.s64 	%p7, %rd34, %rd4;
	mov.f32 	%f531, 0fFF800000;
	@%p7 bra 	$L__BB425_14;
	ld.global.u16 	%rs5, [%rd26+256];
	// begin inline asm
	{ cvt.f32.bf16 %f531, %rs5;}

	// end inline asm
	max.f32 	%f526, %f526, %f531;
$L__BB425_14:
	setp.le.s64 	%p8, %rd34, %rd5;
	mov.f32 	%f533, 0fFF800000;
	@%p8 bra 	$L__BB425_16;
	ld.global.u16 	%rs6, [%rd26+320];
	// begin inline asm
	{ cvt.f32.bf16 %f533, %rs6;}

	// end inline asm
	max.f32 	%f526, %f526, %f533;
$L__BB425_16:
	setp.le.s64 	%p9, %rd34, %rd6;
	mov.f32 	%f535, 0fFF800000;
	@%p9 bra 	$L__BB425_18;
	ld.global.u16 	%rs7, [%rd26+384];
	// begin inline asm
	{ cvt.f32.bf16 %f535, %rs7;}

	// end inline asm
	max.f32 	%f526, %f526, %f535;
$L__BB425_18:
	setp.le.s64 	%p10, %rd34, %rd7;
	mov.f32 	%f537, 0fFF800000;
	@%p10 bra 	$L__BB425_20;
	ld.global.u16 	%rs8, [%rd26+448];
	// begin inline asm
	{ cvt.f32.bf16 %f537, %rs8;}

	// end inline asm
	max.f32 	%f526, %f526, %f537;
$L__BB425_20:
	setp.le.s64 	%p11, %rd34, %rd8;
	mov.f32 	%f539, 0fFF800000;
	@%p11 bra 	$L__BB425_22;
	ld.global.u16 	%rs9, [%rd26+512];
	// begin inline asm
	{ cvt.f32.bf16 %f539, %rs9;}

	// end inline asm
	max.f32 	%f526, %f526, %f539;
$L__BB425_22:
	setp.le.s64 	%p12, %rd34, %rd9;
	mov.f32 	%f541, 0fFF800000;
	@%p12 bra 	$L__BB425_24;
	ld.global.u16 	%rs10, [%rd26+576];
	// begin inline asm
	{ cvt.f32.bf16 %f541, %rs10;}

	// end inline asm
	max.f32 	%f526, %f526, %f541;
$L__BB425_24:
	setp.le.s64 	%p13, %rd34, %rd10;
	mov.f32 	%f543, 0fFF800000;
	@%p13 bra 	$L__BB425_26;
	ld.global.u16 	%rs11, [%rd26+640];
	// begin inline asm
	{ cvt.f32.bf16 %f543, %rs11;}

	// end inline asm
	max.f32 	%f526, %f526, %f543;
$L__BB425_26:
	setp.le.s64 	%p14, %rd34, %rd11;
	mov.f32 	%f545, 0fFF800000;
	@%p14 bra 	$L__BB425_28;
	ld.global.u16 	%rs12, [%rd26+704];
	// begin inline asm
	{ cvt.f32.bf16 %f545, %rs12;}

	// end inline asm
	max.f32 	%f526, %f526, %f545;
$L__BB425_28:
	setp.le.s64 	%p15, %rd34, %rd12;
	mov.f32 	%f547, 0fFF800000;
	@%p15 bra 	$L__BB425_30;
	ld.global.u16 	%rs13, [%rd26+768];
	// begin inline asm
	{ cvt.f32.bf16 %f547, %rs13;}

	// end inline asm
	max.f32 	%f526, %f526, %f547;
$L__BB425_30:
	setp.le.s64 	%p16, %rd34, %rd13;
	mov.f32 	%f549, 0fFF800000;
	@%p16 bra 	$L__BB425_32;
	ld.global.u16 	%rs14, [%rd26+832];
	// begin inline asm
	{ cvt.f32.bf16 %f549, %rs14;}

	// end inline asm
	max.f32 	%f526, %f526, %f549;
$L__BB425_32:
	setp.le.s64 	%p17, %rd34, %rd14;
	mov.f32 	%f551, 0fFF800000;
	@%p17 bra 	$L__BB425_34;
	ld.global.u16 	%rs15, [%rd26+896];
	// begin inline asm
	{ cvt.f32.bf16 %f551, %rs15;}

	// end inline asm
	max.f32 	%f526, %f526, %f551;
$L__BB425_34:
	setp.le.s64 	%p18, %rd34, %rd15;
	mov.f32 	%f553, 0fFF800000;
	@%p18 bra 	$L__BB425_36;
	ld.global.u16 	%rs16, [%rd26+960];
	// begin inline asm
	{ cvt.f32.bf16 %f553, %rs16;}

	// end inline asm
	max.f32 	%f526, %f526, %f553;
$L__BB425_36:
	setp.le.s64 	%p19, %rd34, %rd16;
	mov.f32 	%f555, 0fFF800000;
	@%p19 bra 	$L__BB425_38;
	ld.global.u16 	%rs17, [%rd26+1024];
	// begin inline asm
	{ cvt.f32.bf16 %f555, %rs17;}

	// end inline asm
	max.f32 	%f526, %f526, %f555;
$L__BB425_38:
	setp.le.s64 	%p20, %rd34, %rd17;
	mov.f32 	%f557, 0fFF800000;
	@%p20 bra 	$L__BB425_40;
	ld.global.u16 	%rs18, [%rd26+1088];
	// begin inline asm
	{ cvt.f32.bf16 %f557, %rs18;}

	// end inline asm
	max.f32 	%f526, %f526, %f557;
$L__BB425_40:
	setp.le.s64 	%p21, %rd34, %rd18;
	mov.f32 	%f559, 0fFF800000;
	@%p21 bra 	$L__BB425_42;
	ld.global.u16 	%rs19, [%rd26+1152];
	// begin inline asm
	{ cvt.f32.bf16 %f559, %rs19;}

	// end inline asm
	max.f32 	%f526, %f526, %f559;
$L__BB425_42:
	setp.le.s64 	%p22, %rd34, %rd19;
	mov.f32 	%f561, 0fFF800000;
	@%p22 bra 	$L__BB425_44;
	ld.global.u16 	%rs20, [%rd26+1216];
	// begin inline asm
	{ cvt.f32.bf16 %f561, %rs20;}

	// end inline asm
	max.f32 	%f526, %f526, %f561;
$L__BB425_44:
	setp.le.s64 	%p23, %rd34, %rd20;
	mov.f32 	%f563, 0fFF800000;
	@%p23 bra 	$L__BB425_46;
	ld.global.u16 	%rs21, [%rd26+1280];
	// begin inline asm
	{ cvt.f32.bf16 %f563, %rs21;}

	// end inline asm
	max.f32 	%f526, %f526, %f563;
$L__BB425_46:
	setp.le.s64 	%p24, %rd34, %rd21;
	mov.f32 	%f565, 0fFF800000;
	@%p24 bra 	$L__BB425_48;
	ld.global.u16 	%rs22, [%rd26+1344];
	// begin inline asm
	{ cvt.f32.bf16 %f565, %rs22;}

	// end inline asm
	max.f32 	%f526, %f526, %f565;
$L__BB425_48:
	setp.le.s64 	%p25, %rd34, %rd22;
	mov.f32 	%f567, 0fFF800000;
	@%p25 bra 	$L__BB425_50;
	ld.global.u16 	%rs23, [%rd26+1408];
	// begin inline asm
	{ cvt.f32.bf16 %f567, %rs23;}

	// end inline asm
	max.f32 	%f526, %f526, %f567;
$L__BB425_50:
	setp.le.s64 	%p26, %rd34, %rd23;
	mov.f32 	%f569, 0fFF800000;
	@%p26 bra 	$L__BB425_52;
	ld.global.u16 	%rs24, [%rd26+1472];
	// begin inline asm
	{ cvt.f32.bf16 %f569, %rs24;}

	// end inline asm
	max.f32 	%f526, %f526, %f569;
$L__BB425_52:
	setp.le.s64 	%p27, %rd34, %rd24;
	mov.f32 	%f571, 0fFF800000;
	@%p27 bra 	$L__BB425_54;
	ld.global.u16 	%rs25, [%rd26+1536];
	// begin inline asm
	{ cvt.f32.bf16 %f571, %rs25;}

	// end inline asm
	max.f32 	%f526, %f526, %f571;
$L__BB425_54:
	cvt.u64.u32 	%rd46, %r5;
	setp.le.s64 	%p28, %rd34, %rd46;
	mov.b32 	%r33, %f526;
	shfl.sync.bfly.b32	%r34|%p29, %r33, 16, 31, -1;
	mov.b32 	%f176, %r34;
	max.f32 	%f177, %f526, %f176;
	mov.b32 	%r35, %f177;
	shfl.sync.bfly.b32	%r36|%p30, %r35, 8, 31, -1;
	mov.b32 	%f178, %r36;
	max.f32 	%f179, %f177, %f178;
	mov.b32 	%r37, %f179;
	shfl.sync.bfly.b32	%r38|%p31, %r37, 4, 31, -1;
	mov.b32 	%f180, %r38;
	max.f32 	%f181, %f179, %f180;
	mov.b32 	%r39, %f181;
	shfl.sync.bfly.b32	%r40|%p32, %r39, 2, 31, -1;
	mov.b32 	%f182, %r40;
	max.f32 	%f183, %f181, %f182;
	mov.b32 	%r41, %f183;
	shfl.sync.bfly.b32	%r42|%p33, %r41, 1, 31, -1;
	mov.b32 	%f184, %r42;
	max.f32 	%f185, %f183, %f184;
	sub.f32 	%f186, %f523, %f185;
	fma.rn.f32 	%f187, %f186, 0f3BBB989D, 0f3F000000;
	cvt.sat.f32.f32 	%f188, %f187;
	mov.f32 	%f189, 0f4B400001;
	mov.f32 	%f190, 0f437C0000;
	fma.rm.f32 	%f191, %f188, %f190, %f189;
	add.f32 	%f192, %f191, 0fCB40007F;
	neg.f32 	%f193, %f192;
	fma.rn.f32 	%f194, %f186, 0f3FB8AA3B, %f193;
	fma.rn.f32 	%f195, %f186, 0f32A57060, %f194;
	mov.b32 	%r43, %f191;
	shl.b32 	%r44, %r43, 23;
	mov.b32 	%f196, %r44;
	ex2.approx.ftz.f32 	%f197, %f195;
	mul.f32 	%f198, %f197, %f196;
	add.f32 	%f199, %f198, 0f00000000;
	sub.f32 	%f200, %f525, %f185;
	fma.rn.f32 	%f201, %f200, 0f3BBB989D, 0f3F000000;
	cvt.sat.f32.f32 	%f202, %f201;
	fma.rm.f32 	%f203, %f202, %f190, %f189;
	add.f32 	%f204, %f203, 0fCB40007F;
	neg.f32 	%f205, %f204;
	fma.rn.f32 	%f206, %f200, 0f3FB8AA3B, %f205;
	fma.rn.f32 	%f207, %f200, 0f32A57060, %f206;
	mov.b32 	%r45, %f203;
	shl.b32 	%r46, %r45, 23;
	mov.b32 	%f208, %r46;
	ex2.approx.ftz.f32 	%f209, %f207;
	mul.f32 	%f210, %f209, %f208;
	add.f32 	%f211, %f199, %f210;
	sub.f32 	%f212, %f527, %f185;
	fma.rn.f32 	%f213, %f212, 0f3BBB989D, 0f3F000000;
	cvt.sat.f32.f32 	%f214, %f213;
	fma.rm.f32 	%f215, %f214, %f190, %f189;
	add.f32 	%f216, %f215, 0fCB40007F;
	neg.f32 	%f217, %f216;
	fma.rn.f32 	%f218, %f212, 0f3FB8AA3B, %f217;
	fma.rn.f32 	%f219, %f212, 0f32A57060, %f218;
	mov.b32 	%r47, %f215;
	shl.b32 	%r48, %r47, 23;
	mov.b32 	%f220, %r48;
	ex2.approx.ftz.f32 	%f221, %f219;
	mul.f32 	%f222, %f221, %f220;
	add.f32 	%f223, %f211, %f222;
	sub.f32 	%f224, %f529, %f185;
	fma.rn.f32 	%f225, %f224, 0f3BBB989D, 0f3F000000;
	cvt.sat.f32.f32 	%f226, %f225;
	fma.rm.f32 	%f227, %f226, %f190, %f189;
	add.f32 	%f228, %f227, 0fCB40007F;
	neg.f32 	%f229, %f228;
	fma.rn.f32 	%f230, %f224, 0f3FB8AA3B, %f229;
	fma.rn.f32 	%f231, %f224, 0f32A57060, %f230;
	mov.b32 	%r49, %f227;
	shl.b32 	%r50, %r49, 23;
	mov.b32 	%f232, %r50;
	ex2.approx.ftz.f32 	%f233, %f231;
	mul.f32 	%f234, %f233, %f232;
	add.f32 	%f235, %f223, %f234;
	sub.f32 	%f236, %f531, %f185;
	fma.rn.f32 	%f237, %f236, 0f3BBB989D, 0f3F000000;
	cvt.sat.f32.f32 	%f238, %f237;
	fma.rm.f32 	%f239, %f238, %f190, %f189;
	add.f32 	%f240, %f239, 0fCB40007F;
	neg.f32 	%f241, %f240;
	fma.rn.f32 	%f242, %f236, 0f3FB8AA3B, %f241;
	fma.rn.f32 	%f243, %f236, 0f32A57060, %f242;
	mov.b32 	%r51, %f239;
	shl.b32 	%r52, %r51, 23;
	mov.b32 	%f244, %r52;
	ex2.approx.ftz.f32 	%f245, %f243;
	mul.f32 	%f246, %f245, %f244;
	add.f32 	%f247, %f235, %f246;
	sub.f32 	%f248, %f533, %f185;
	fma.rn.f32 	%f249, %f248, 0f3BBB989D, 0f3F000000;
	cvt.sat.f32.f32 	%f250, %f249;
	fma.rm.f32 	%f251, %f250, %f190, %f189;
	add.f32 	%f252, %f251, 0fCB40007F;
	neg.f32 	%f253, %f252;
	fma.rn.f32 	%f254, %f248, 0f3FB8AA3B, %f253;
	fma.rn.f32 	%f255, %f248, 0f32A57060, %f254;
	mov.b32 	%r53, %f251;
	shl.b32 	%r54, %r53, 23;
	mov.b32 	%f256, %r54;
	ex2.approx.ftz.f32 	%f257, %f255;
	mul.f32 	%f258, %f257, %f256;
	add.f32 	%f259, %f247, %f258;
	sub.f32 	%f260, %f535, %f185;
	fma.rn.f32 	%f261, %f260, 0f3BBB989D, 0f3F000000;
	cvt.sat.f32.f32 	%f262, %f261;
	fma.rm.f32 	%f263, %f262, %f190, %f189;
	add.f32 	%f264, %f263, 0fCB40007F;
	neg.f32 	%f265, %f264;
	fma.rn.f32 	%f266, %f260, 0f3FB8AA3B, %f265;
	fma.rn.f32 	%f267, %f260, 0f32A57060, %f266;
	mov.b32 	%r55, %f263;
	shl.b32 	%r56, %r55, 23;
	mov.b32 	%f268, %r56;
	ex2.approx.ftz.f32 	%f269, %f267;
	mul.f32 	%f270, %f269, %f268;
	add.f32 	%f271, %f259, %f270;
	sub.f32 	%f272, %f537, %f185;
	fma.rn.f32 	%f273, %f272, 0f3BBB989D, 0f3F000000;
	cvt.sat.f32.f32 	%f274, %f273;
	fma.rm.f32 	%f275, %f274, %f190, %f189;
	add.f32 	%f276, %f275, 0fCB40007F;
	neg.f32 	%f277, %f276;
	fma.rn.f32 	%f278, %f272, 0f3FB8AA3B, %f277;
	fma.rn.f32 	%f279, %f272, 0f32A57060, %f278;
	mov.b32 	%r57, %f275;
	shl.b32 	%r58, %r57, 23;
	mov.b32 	%f280, %r58;
	ex2.approx.ftz.f32 	%f281, %f279;
	mul.f32 	%f282, %f281, %f280;
	add.f32 	%f283, %f271, %f282;
	sub.f32 	%f284, %f539, %f185;
	fma.rn.f32 	%f285, %f284, 0f3BBB989D, 0f3F000000;
	cvt.sat.f32.f32 	%f286, %f285;
	fma.rm.f32 	%f287, %f286, %f190, %f189;
	add.f32 	%f288, %f287, 0fCB40007F;
	neg.f32 	%f289, %f288;
	fma.rn.f32 	%f290, %f284, 0f3FB8AA3B, %f289;
	fma.rn.f32 	%f291, %f284, 0f32A57060, %f290;
	mov.b32 	%r59, %f287;
	shl.b32 	%r60, %r59, 23;
	mov.b32 	%f292, %r60;
	ex2.approx.ftz.f32 	%f293, %f291;
	mul.f32 	%f294, %f293, %f292;
	add.f32 	%f295, %f283, %f294;
	sub.f32 	%f296, %f541, %f185;
	fma.rn.f32 	%f297, %f296, 0f3BBB989D, 0f3F000000;
	cvt.sat.f32.f32 	%f298, %f297;
	fma.rm.f32 	%f299, %f298, %f190, %f189;
	add.f32 	%f300, %f299, 0fCB40007F;
	neg.f32 	%f301, %f300;
	fma.rn.f32 	%f302, %f296, 0f3FB8AA3B, %f301;
	fma.rn.f32 	%f303, %f296, 0f32A57060, %f302;
	mov.b32 	%r61, %f299;
	shl.b32 	%r62, %r61, 23;
	mov.b32 	%f304, %r62;
	ex2.approx.ftz.f32 	%f305, %f303;
	mul.f32 	%f306, %f305, %f304;
	add.f32 	%f307, %f295, %f306;
	sub.f32 	%f308, %f543, %f185;
	fma.rn.f32 	%f309, %f308, 0f3BBB989D, 0f3F000000;
	cvt.sat.f32.f32 	%f310, %f309;
	fma.rm.f32 	%f311, %f310, %f190, %f189;
	add.f32 	%f312, %f311, 0fCB40007F;
	neg.f32 	%f313, %f312;
	fma.rn.f32 	%f314, %f308, 0f3FB8AA3B, %f313;
	fma.rn.f32 	%f315, %f308, 0f32A57060, %f314;
	mov.b32 	%r63, %f311;
	shl.b32 	%r64, %r63, 23;
	mov.b32 	%f316, %r64;
	ex2.approx.ftz.f32 	%f317, %f315;
	mul.f32 	%f318, %f317, %f316;
	add.f32 	%f319, %f307, %f318;
	sub.f32 	%f320, %f545, %f185;
	fma.rn.f32 	%f321, %f320, 0f3BBB989D, 0f3F000000;
	cvt.sat.f32.f32 	%f322, %f321;
	fma.rm.f32 	%f323, %f322, %f190, %f189;
	add.f32 	%f324, %f323, 0fCB40007F;
	neg.f32 	%f325, %f324;
	fma.rn.f32 	%f326, %f320, 0f3FB8AA3B, %f325;
	fma.rn.f32 	%f327, %f320, 0f32A57060, %f326;
	mov.b32 	%r65, %f323;
	shl.b32 	%r66, %r65, 23;
	mov.b32 	%f328, %r66;
	ex2.approx.ftz.f32 	%f329, %f327;
	mul.f32 	%f330, %f329, %f328;
	add.f32 	%f331, %f319, %f330;
	sub.f32 	%f332, %f547, %f185;
	fma.rn.f32 	%f333, %f332, 0f3BBB989D, 0f3F000000;
	cvt.sat.f32.f32 	%f334, %f333;
	fma.rm.f32 	%f335, %f334, %f190, %f189;
	add.f32 	%f336, %f335, 0fCB40007F;
	neg.f32 	%f337, %f336;
	fma.rn.f32 	%f338, %f332, 0f3FB8AA3B, %f337;
	fma.rn.f32 	%f339, %f332, 0f32A57060, %f338;
	mov.b32 	%r67, %f335;
	shl.b32 	%r68, %r67, 23;
	mov.b32 	%f340, %r68;
	ex2.approx.ftz.f32 	%f341, %f339;
	mul.f32 	%f342, %f341, %f340;
	add.f32 	%f343, %f331, %f342;
	sub.f32 	%f344, %f549, %f185;
	fma.rn.f32 	%f345, %f344, 0f3BBB989D, 0f3F000000;
	cvt.sat.f32.f32 	%f346, %f345;
	fma.rm.f32 	%f347, %f346, %f190, %f189;
	add.f32 	%f348, %f347, 0fCB40007F;
	neg.f32 	%f349, %f348;
	fma.rn.f32 	%f350, %f344, 0f3FB8AA3B, %f349;
	fma.rn.f32 	%f351, %f344, 0f32A57060, %f350;
	mov.b32 	%r69, %f347;
	shl.b32 	%r70, %r69, 23;
	mov.b32 	%f352, %r70;
	ex2.approx.ftz.f32 	%f353, %f351;
	mul.f32 	%f354, %f353, %f352;
	add.f32 	%f355, %f343, %f354;
	sub.f32 	%f356, %f551, %f185;
	fma.rn.f32 	%f357, %f356, 0f3BBB989D, 0f3F000000;
	cvt.sat.f32.f32 	%f358, %f357;
	fma.rm.f32 	%f359, %f358, %f190, %f189;
	add.f32 	%f360, %f359, 0fCB40007F;
	neg.f32 	%f361, %f360;
	fma.rn.f32 	%f362, %f356, 0f3FB8AA3B, %f361;
	fma.rn.f32 	%f363, %f356, 0f32A57060, %f362;
	mov.b32 	%r71, %f359;
	shl.b32 	%r72, %r71, 23;
	mov.b32 	%f364, %r72;
	ex2.approx.ftz.f32 	%f365, %f363;
	mul.f32 	%f366, %f365, %f364;
	add.f32 	%f367, %f355, %f366;
	sub.f32 	%f368, %f553, %f185;
	fma.rn.f32 	%f369, %f368, 0f3BBB989D, 0f3F000000;
	cvt.sat.f32.f32 	%f370, %f369;
	fma.rm.f32 	%f371, %f370, %f190, %f189;
	add.f32 	%f372, %f371, 0fCB40007F;
	neg.f32 	%f373, %f372;
	fma.rn.f32 	%f374, %f368, 0f3FB8AA3B, %f373;
	fma.rn.f32 	%f375, %f368, 0f32A57060, %f374;
	mov.b32 	%r73, %f371;
	shl.b32 	%r74, %r73, 23;
	mov.b32 	%f376, %r74;
	ex2.approx.ftz.f32 	%f377, %f375;
	mul.f32 	%f378, %f377, %f376;
	add.f32 	%f379, %f367, %f378;
	sub.f32 	%f380, %f555, %f185;
	fma.rn.f32 	%f381, %f380, 0f3BBB989D, 0f3F000000;
	cvt.sat.f32.f32 	%f382, %f381;
	fma.rm.f32 	%f383, %f382, %f190, %f189;
	add.f32 	%f384, %f383, 0fCB40007F;
	neg.f32 	%f385, %f384;
	fma.rn.f32 	%f386, %f380, 0f3FB8AA3B, %f385;
	fma.rn.f32 	%f387, %f380, 0f32A57060, %f386;
	mov.b32 	%r75, %f383;
	shl.b32 	%r76, %r75, 23;
	mov.b32 	%f388, %r76;
	ex2.approx.ftz.f32 	%f389, %f387;
	mul.f32 	%f390, %f389, %f388;
	add.f32 	%f391, %f379, %f390;
	sub.f32 	%f392, %f557, %f185;
	fma.rn.f32 	%f393, %f392, 0f3BBB989D, 0f3F000000;
	cvt.sat.f32.f32 	%f394, %f393;
	fma.rm.f32 	%f395, %f394, %f190, %f189;
	add.f32 	%f396, %f395, 0fCB40007F;
	neg.f32 	%f397, %f396;
	fma.rn.f32 	%f398, %f392, 0f3FB8AA3B, %f397;
	fma.rn.f32 	%f399, %f392, 0f32A57060, %f398;
	mov.b32 	%r77, %f395;
	shl.b32 	%r78, %r77, 23;
	mov.b32 	%f400, %r78;
	ex2.approx.ftz.f32 	%f401, %f399;
	mul.f32 	%f402, %f401, %f400;
	add.f32 	%f403, %f391, %f402;
	sub.f32 	%f404, %f559, %f185;
	fma.rn.f32 	%f405, %f404, 0f3BBB989D, 0f3F000000;
	cvt.sat.f32.f32 	%f406, %f405;
	fma.rm.f32 	%f407, %f406, %f190, %f189;
	add.f32 	%f408, %f407, 0fCB40007F;
	neg.f32 	%f409, %f408;
	fma.rn.f32 	%f410, %f404, 0f3FB8AA3B, %f409;
	fma.rn.f32 	%f411, %f404, 0f32A57060, %f410;
	mov.b32 	%r79, %f407;
	shl.b32 	%r80, %r79, 23;
	mov.b32 	%f412, %r80;
	ex2.approx.ftz.f32 	%f413, %f411;
	mul.f32 	%f414, %f413, %f412;
	add.f32 	%f415, %f403, %f414;
	sub.f32 	%f416, %f561, %f185;
	fma.rn.f32 	%f417, %f416, 0f3BBB989D, 0f3F000000;
	cvt.sat.f32.f32 	%f418, %f417;
	fma.rm.f32 	%f419, %f418, %f190, %f189;
	add.f32 	%f420, %f419, 0fCB40007F;
	neg.f32 	%f421, %f420;
	fma.rn.f32 	%f422, %f416, 0f3FB8AA3B, %f421;
	fma.rn.f32 	%f423, %f416, 0f32A57060, %f422;
	mov.b32 	%r81, %f419;
	shl.b32 	%r82, %r81, 23;
	mov.b32 	%f424, %r82;
	ex2.approx.ftz.f32 	%f425, %f423;
	mul.f32 	%f426, %f425, %f424;
	add.f32 	%f427, %f415, %f426;
	sub.f32 	%f428, %f563, %f185;
	fma.rn.f32 	%f429, %f428, 0f3BBB989D, 0f3F000000;
	cvt.sat.f32.f32 	%f430, %f429;
	fma.rm.f32 	%f431, %f430, %f190, %f189;
	add.f32 	%f432, %f431, 0fCB40007F;
	neg.f32 	%f433, %f432;
	fma.rn.f32 	%f434, %f428, 0f3FB8AA3B, %f433;
	fma.rn.f32 	%f435, %f428, 0f32A57060, %f434;
	mov.b32 	%r83, %f431;
	shl.b32 	%r84, %r83, 23;
	mov.b32 	%f436, %r84;
	ex2.approx.ftz.f32 	%f437, %f435;
	mul.f32 	%f438, %f437, %f436;
	add.f32 	%f439, %f427, %f438;
	sub.f32 	%f440, %f565, %f185;
	fma.rn.f32 	%f441, %f440, 0f3BBB989D, 0f3F000000;
	cvt.sat.f32.f32 	%f442, %f441;
	fma.rm.f32 	%f443, %f442, %f190, %f189;
	add.f32 	%f444, %f443, 0fCB40007F;
	neg.f32 	%f445, %f444;
	fma.rn.f32 	%f446, %f440, 0f3FB8AA3B, %f445;
	fma.rn.f32 	%f447, %f440, 0f32A57060, %f446;
	mov.b32 	%r85, %f443;
	shl.b32 	%r86, %r85, 23;
	mov.b32 	%f448, %r86;
	ex2.approx.ftz.f32 	%f449, %f447;
	mul.f32 	%f450, %f449, %f448;
	add.f32 	%f451, %f439, %f450;
	sub.f32 	%f452, %f567, %f185;
	fma.rn.f32 	%f453, %f452, 0f3BBB989D, 0f3F000000;
	cvt.sat.f32.f32 	%f454, %f453;
	fma.rm.f32 	%f455, %f454, %f190, %f189;
	add.f32 	%f456, %f455, 0fCB40007F;
	neg.f32 	%f457, %f456;
	fma.rn.f32 	%f458, %f452, 0f3FB8AA3B, %f457;
	fma.rn.f32 	%f459, %f452, 0f32A57060, %f458;
	mov.b32 	%r87, %f455;
	shl.b32 	%r88, %r87, 23;
	mov.b32 	%f460, %r88;
	ex2.approx.ftz.f32 	%f461, %f459;
	mul.f32 	%f462, %f461, %f460;
	add.f32 	%f463, %f451, %f462;
	sub.f32 	%f464, %f569, %f185;
	fma.rn.f32 	%f465, %f464, 0f3BBB989D, 0f3F000000;
	cvt.sat.f32.f32 	%f466, %f465;
	fma.rm.f32 	%f467, %f466, %f190, %f189;
	add.f32 	%f468, %f467, 0fCB40007F;
	neg.f32 	%f469, %f468;
	fma.rn.f32 	%f470, %f464, 0f3FB8AA3B, %f469;
	fma.rn.f32 	%f471, %f464, 0f32A57060, %f470;
	mov.b32 	%r89, %f467;
	shl.b32 	%r90, %r89, 23;
	mov.b32 	%f472, %r90;
	ex2.approx.ftz.f32 	%f473, %f471;
	mul.f32 	%f474, %f473, %f472;
	add.f32 	%f475, %f463, %f474;
	sub.f32 	%f476, %f571, %f185;
	fma.rn.f32 	%f477, %f476, 0f3BBB989D, 0f3F000000;
	cvt.sat.f32.f32 	%f478, %f477;
	fma.rm.f32 	%f479, %f478, %f190, %f189;
	add.f32 	%f480, %f479, 0fCB40007F;
	neg.f32 	%f481, %f480;
	fma.rn.f32 	%f482, %f476, 0f3FB8AA3B, %f481;
	fma.rn.f32 	%f483, %f476, 0f32A57060, %f482;
	mov.b32 	%r91, %f479;
	shl.b32 	%r92, %r91, 23;
	mov.b32 	%f484, %r92;
	ex2.approx.ftz.f32 	%f485, %f483;
	mul.f32 	%f486, %f485, %f484;
	add.f32 	%f487, %f475, %f486;
	mov.b32 	%r93, %f487;
	shfl.sync.bfly.b32	%r94|%p34, %r93, 16, 31, -1;
	mov.b32 	%f488, %r94;
	add.f32 	%f489, %f487, %f488;
	mov.b32 	%r95, %f489;
	shfl.sync.bfly.b32	%r96|%p35, %r95, 8, 31, -1;
	mov.b32 	%f490, %r96;
	add.f32 	%f491, %f489, %f490;
	mov.b32 	%r97, %f491;
	shfl.sync.bfly.b32	%r98|%p36, %r97, 4, 31, -1;
	mov.b32 	%f492, %r98;
	add.f32 	%f493, %f491, %f492;
	mov.b32 	%r99, %f493;
	shfl.sync.bfly.b32	%r100|%p37, %r99, 2, 31, -1;
	mov.b32 	%f494, %r100;
	add.f32 	%f495, %f493, %f494;
	mov.b32 	%r101, %f495;
	shfl.sync.bfly.b32	%r102|%p38, %r101, 1, 31, -1;
	mov.b32 	%f496, %r102;
	add.f32 	%f497, %f495, %f496;
	div.rn.f32 	%f101, %f198, %f497;
	div.rn.f32 	%f102, %f210, %f497;
	div.rn.f32 	%f103, %f222, %f497;
	div.rn.f32 	%f104, %f234, %f497;
	div.rn.f32 	%f105, %f246, %f497;
	div.rn.f32 	%f106, %f258, %f497;
	div.rn.f32 	%f107, %f270, %f497;
	div.rn.f32 	%f108, %f282, %f497;
	div.rn.f32 	%f109, %f294, %f497;
	div.rn.f32 	%f110, %f306, %f497;
	div.rn.f32 	%f111, %f318, %f497;
	div.rn.f32 	%f112, %f330, %f497;
	div.rn.f32 	%f113, %f342, %f497;
	div.rn.f32 	%f114, %f354, %f497;
	div.rn.f32 	%f115, %f366, %f497;
	div.rn.f32 	%f116, %f378, %f497;
	div.rn.f32 	%f117, %f390, %f497;
	div.rn.f32 	%f118, %f402, %f497;
	div.rn.f32 	%f119, %f414, %f497;
	div.rn.f32 	%f120, %f426, %f497;
	div.rn.f32 	%f121, %f438, %f497;
	div.rn.f32 	%f122, %f450, %f497;
	div.rn.f32 	%f123, %f462, %f497;
	div.rn.f32 	%f124, %f474, %f497;
	div.rn.f32 	%f125, %f486, %f497;
	mad.lo.s64 	%rd47, %rd54, %rd32, %rd46;
	cvta.to.global.u64 	%rd48, %rd31;
	shl.b64 	%rd49, %rd47, 1;
	add.s64 	%rd27, %rd48, %rd49;
	@%p28 bra 	$L__BB425_56;
	// begin inline asm
	{  cvt.rn.bf16.f32 %rs26, %f101;}

	// end inline asm
	st.global.u16 	[%rd27], %rs26;
$L__BB425_56:
	cvt.u64.u32 	%rd50, %r31;
	setp.le.s64 	%p39, %rd34, %rd50;
	@%p39 bra 	$L__BB425_58;
	// begin inline asm
	{  cvt.rn.bf16.f32 %rs27, %f102;}

	// end inline asm
	st.global.u16 	[%rd27+64], %rs27;
$L__BB425_58:
	setp.le.s64 	%p40, %rd34, %rd2;
	@%p40 bra 	$L__BB425_60;
	// begin inline asm
	{  cvt.rn.bf16.f32 %rs28, %f103;}

	// end inline asm
	st.global.u16 	[%rd27+128], %rs28;
$L__BB425_60:
	setp.le.s64 	%p41, %rd34, %rd3;
	@%p41 bra 	$L__BB425_62;
	// begin inline asm
	{  cvt.rn.bf16.f32 %rs29, %f104;}

	// end inline asm
	st.global.u16 	[%rd27+192], %rs29;
$L__BB425_62:
	setp.le.s64 	%p42, %rd34, %rd4;
	@%p42 bra 	$L__BB425_64;
	// begin inline asm
	{  cvt.rn.bf16.f32 %rs30, %f105;}

	// end inline asm
	st.global.u16 	[%rd27+256], %rs30;
$L__BB425_64:
	setp.le.s64 	%p43, %rd34, %rd5;
	@%p43 bra 	$L__BB425_66;
	// begin inline asm
	{  cvt.rn.bf16.f32 %rs31, %f106;}

	// end inline asm
	st.global.u16 	[%rd27+320], %rs31;
$L__BB425_66:
	setp.le.s64 	%p44, %rd34, %rd6;
	@%p44 bra 	$L__BB425_68;
	// begin inline asm
	{  cvt.rn.bf16.f32 %rs32, %f107;}

	// end inline asm
	st.global.u16 	[%rd27+384], %rs32;
$L__BB425_68:
	setp.le.s64 	%p45, %rd34, %rd7;
	@%p45 bra 	$L__BB425_70;
	// begin inline asm
	{  cvt.rn.bf16.f32 %rs33, %f108;}

	// end inline asm
	st.global.u16 	[%rd27+448], %rs33;
$L__BB425_70:
	setp.le.s64 	%p46, %rd34, %rd8;
	@%p46 bra 	$L__BB425_72;
	// begin inline asm
	{  cvt.rn.bf16.f32 %rs34, %f109;}

	// end inline asm
	st.global.u16 	[%rd27+512], %rs34;
$L__BB425_72:
	setp.le.s64 	%p47, %rd34, %rd9;
	@%p47 bra 	$L__BB425_74;
	// begin inline asm
	{  cvt.rn.bf16.f32 %rs35, %f110;}

	// end inline asm
	st.global.u16 	[%rd27+576], %rs35;
$L__BB425_74:
	setp.le.s64 	%p48, %rd34, %rd10;
	@%p48 bra 	$L__BB425_76;
	// begin inline asm
	{  cvt.rn.bf16.f32 %rs36, %f111;}

	// end inline asm
	st.global.u16 	[%rd27+640], %rs36;
$L__BB425_76:
	setp.le.s64 	%p49, %rd34, %rd11;
	@%p49 bra 	$L__BB425_78;
	// begin inline asm
	{  cvt.rn.bf16.f32 %rs37, %f112;}

	// end inline asm
	st.global.u16 	[%rd27+704], %rs37;
$L__BB425_78:
	setp.le.s64 	%p50, %rd34, %rd12;
	@%p50 bra 	$L__BB425_80;
	// begin inline asm
	{  cvt.rn.bf16.f32 %rs38, %f113;}

	// end inline asm
	st.global.u16 	[%rd27+768], %rs38;
$L__BB425_80:
	setp.le.s64 	%p51, %rd34, %rd13;
	@%p51 bra 	$L__BB425_82;
	// begin inline asm
	{  cvt.rn.bf16.f32 %rs39, %f114;}

	// end inline asm
	st.global.u16 	[%rd27+832], %rs39;
$L__BB425_82:
	setp.le.s64 	%p52, %rd34, %rd14;
	@%p52 bra 	$L__BB425_84;
	// begin inline asm
	{  cvt.rn.bf16.f32 %rs40, %f115;}

	// end inline asm
	st.global.u16 	[%rd27+896], %rs40;
$L__BB425_84:
	setp.le.s64 	%p53, %rd34, %rd15;
	@%p53 bra 	$L__BB425_86;
	// begin inline asm
	{  cvt.rn.bf16.f32 %rs41, %f116;}

	// end inline asm
	st.global.u16 	[%rd27+960], %rs41;
$L__BB425_86:
	setp.le.s64 	%p54, %rd34, %rd16;
	@%p54 bra 	$L__BB425_88;
	// begin inline asm
	{  cvt.rn.bf16.f32 %rs42, %f117;}

	// end inline asm
	st.global.u16 	[%rd27+1024], %rs42;
$L__BB425_88:
	setp.le.s64 	%p55, %rd34, %rd17;
	@%p55 bra 	$L__BB425_90;
	// begin inline asm
	{  cvt.rn.bf16.f32 %rs43, %f118;}

	// end inline asm
	st.global.u16 	[%rd27+1088], %rs43;
$L__BB425_90:
	setp.le.s64 	%p56, %rd34, %rd18;
	@%p56 bra 	$L__BB425_92;
	// begin inline asm
	{  cvt.rn.bf16.f32 %rs44, %f119;}

	// end inline asm
	st.global.u16 	[%rd27+1152], %rs44;
$L__BB425_92:
	setp.le.s64 	%p57, %rd34, %rd19;
	@%p57 bra 	$L__BB425_94;
	// begin inline asm
	{  cvt.rn.bf16.f32 %rs45, %f120;}

	// end inline asm
	st.global.u16 	[%rd27+1216], %rs45;
$L__BB425_94:
	setp.le.s64 	%p58, %rd34, %rd20;
	@%p58 bra 	$L__BB425_96;
	// begin inline asm
	{  cvt.rn.bf16.f32 %rs46, %f121;}

	// end inline asm
	st.global.u16 	[%rd27+1280], %rs46;
$L__BB425_96:
	setp.le.s64 	%p59, %rd34, %rd21;
	@%p59 bra 	$L__BB425_98;
	// begin inline asm
	{  cvt.rn.bf16.f32 %rs47, %f122;}

	// end inline asm
	st.global.u16 	[%rd27+1344], %rs47;
$L__BB425_98:
	setp.le.s64 	%p60, %rd34, %rd22;
	@%p60 bra 	$L__BB425_100;
	// begin inline asm
	{  cvt.rn.bf16.f32 %rs48, %f123;}

	// end inline asm
	st.global.u16 	[%rd27+1408], %rs48;
$L__BB425_100:
	setp.le.s64 	%p61, %rd34, %rd23;
	@%p61 bra 	$L__BB425_102;
	// begin inline asm
	{  cvt.rn.bf16.f32 %rs49, %f124;}

	// end inline asm
	st.global.u16 	[%rd27+1472], %rs49;
$L__BB425_102:
	setp.le.s64 	%p62, %rd34, %rd24;
	@%p62 bra 	$L__BB425_104;
	// begin inline asm
	{  cvt.rn.bf16.f32 %rs50, %f125;}

	// end inline asm
	st.global.u16 	[%rd27+1536], %rs50;
$L__BB425_104:
	ld.param.u64 	%rd53, [_Z15SoftmaxWarpImplI10DirectLoadI13__nv_bfloat16fE11DirectStoreIfS1_EfLi1ELi25ELi32ELi1ELb1EL9Algorithm0EEvT_T0_ll_param_2];
	cvt.s64.s32 	%rd51, %r107;
	add.s64 	%rd54, %rd54, %rd51;
	setp.lt.s64 	%p63, %rd54, %rd53;
	@%p63 bra 	$L__BB425_4;
$L__BB425_105:
	ret;

}
	// .globl	_Z15SoftmaxWarpImplI10DirectLoadI13__nv_bfloat16fE11DirectStoreIfS1_EfLi1ELi26ELi32ELi1ELb0EL9Algorithm0EEvT_T0_ll
.visible .entry _Z15SoftmaxWarpImplI10DirectLoadI13__nv_bfloat16fE11DirectStoreIfS1_EfLi1ELi26ELi32ELi1ELb0EL9Algorithm0EEvT_T0_ll(
	.param .align 8 .b8 _Z15SoftmaxWarpImplI10DirectLoadI13__nv_bfloat16fE11DirectStoreIfS1_EfLi1ELi26ELi32ELi1ELb0EL9Algorithm0EEvT_T0_ll_param_0[16],
	.param .align 8 .b8 _Z15SoftmaxWarpImplI10DirectLoadI13__nv_bfloat16fE11DirectStoreIfS1_EfLi1ELi26ELi32ELi1ELb0EL9Algorithm0EEvT_T0_ll_param_1[16],
	.param .u64 _Z15SoftmaxWarpImplI10DirectLoadI13__nv_bfloat16fE11DirectStoreIfS1_EfLi1ELi26ELi32ELi1ELb0EL9Algorithm0EEvT_T0_ll_param_2,
	.param .u64 _Z15SoftmaxWarpImplI10DirectLoadI13__nv_bfloat16fE11DirectStoreIfS1_EfLi1ELi26ELi32ELi1ELb0EL9Algorithm0EEvT_T0_ll_param_3
)
{
	.reg .pred 	%p<14>;
	.reg .b16 	%rs<53>;
	.reg .b32 	%r<80>;
	.reg .b32 	%f<413>;
	.reg .b64 	%rd<27>;

	ld.param.u64 	%rd9, [_Z15SoftmaxWarpImplI10DirectLoadI13__nv_bfloat16fE11DirectStoreIfS1_EfLi1ELi26ELi32ELi1ELb0EL9Algorithm0EEvT_T0_ll_param_1+8];
	ld.param.u64 	%rd8, [_Z15SoftmaxWarpImplI10DirectLoadI13__nv_bfloat16fE11DirectStoreIfS1_EfLi1ELi26ELi32ELi1ELb0EL9Algorithm0EEvT_T0_ll_param_1];
	ld.param.u64 	%rd7, [_Z15SoftmaxWarpImplI10DirectLoadI13__nv_bfloat16fE11DirectStoreIfS1_EfLi1ELi26ELi32ELi1ELb0EL9Algorithm0EEvT_T0_ll_param_0+8];
	ld.param.u64 	%rd6, [_Z15SoftmaxWarpImplI10DirectLoadI13__nv_bfloat16fE11DirectStoreIfS1_EfLi1ELi26ELi32ELi1ELb0EL9Algorithm0EEvT_T0_ll_param_0];
	ld.param.u64 	%rd10, [_Z15SoftmaxWarpImplI10DirectLoadI13__nv_bfloat16fE11DirectStoreIfS1_EfLi1ELi26ELi32ELi1ELb0EL9Algorithm0EEvT_T0_ll_param_2];
	ld.param.u64 	%rd11, [_Z15SoftmaxWarpImplI10DirectLoadI13__nv_bfloat16fE11DirectStoreIfS1_EfLi1ELi26ELi32ELi1ELb0EL9Algorithm0EEvT_T0_ll_param_3];
	setp.lt.s64 	%p1, %rd11, 833;
	@%p1 bra 	$L__BB426_2;
	mov.u64 	%rd12, $str;
	cvta.global.u64 	%rd13, %rd12;
	mov.u64 	%rd14, $str$1;
	cvta.global.u64 	%rd15, %rd14;
	mov.u64 	%rd16, __unnamed_417;
	cvta.global.u64 	%rd17, %rd16;
	{ // callseq 416, 0
	.param .b64 param0;
	st.param.b64 	[param0], %rd13;
	.param .b64 param1;
	st.param.b64 	[param1], %rd15;
	.param .b32 param2;
	st.param.b32 	[param2], 358;
	.param .b64 param3;
	st.param.b64 	[param3], %rd17;
	.param .b64 param4;
	st.param.b64 	[param4], 1;
	call.uni 
	__assertfail, 
	(
	param0, 
	param1, 
	param2, 
	param3, 
	param4
	);
	} // callseq 416
$L__BB426_2:
	mov.u32 	%r2, %nctaid.x;
	mov.u32 	%r3, %ntid.y;
	mul.lo.s32 	%r1, %r2, %r3;
	mov.u32 	%r4, %ctaid.x;
	mov.u32 	%r5, %tid.y;
	mad.lo.s32 	%r6, %r4, %r3, %r5;
	cvt.s64.s32 	%rd26, %r6;
	setp.le.s64 	%p2, %rd10, %rd26;
	@%p2 bra 	$L__BB426_5;
	mov.u32 	%r7, %tid.x;
	cvt.u64.u32 	%rd2, %r7;
	cvt.s64.s32 	%rd3, %r1;
$L__BB426_4:
	mad.lo.s64 	%rd18, %rd26, %rd7, %rd2;
	cvta.to.global.u64 	%rd19, %rd6;
	shl.b64 	%rd20, %rd18, 1;
	add.s64 	%rd21, %rd19, %rd20;
	ld.global.u16 	%rs1, [%rd21];
	// begin inline asm
	{ cvt.f32.bf16 %f1, %rs1;}

	// end inline asm
	max.f32 	%f53, %f1, 0fFF800000;
	ld.global.u16 	%rs2, [%rd21+64];
	// begin inline asm
	{ cvt.f32.bf16 %f2, %rs2;}

	// end inline asm
	max.f32 	%f54, %f53, %f2;
	ld.global.u16 	%rs3, [%rd21+128];
	// begin inline asm
	{ cvt.f32.bf16 %f3, %rs3;}

	// end inline asm
	max.f32 	%f55, %f54, %f3;
	ld.global.u16 	%rs4, [%rd21+192];
	// begin inline asm
	{ cvt.f32.bf16 %f4, %rs4;}

	// end inline asm
	max.f32 	%f56, %f55, %f4;
	ld.global.u16 	%rs5, [%rd21+256];
	// begin inline asm
	{ cvt.f32.bf16 %f5, %rs5;}

	// end inline asm
	max.f32 	%f57, %f56, %f5;
	ld.global.u16 	%rs6, [%rd21+320];
	// begin inline asm
	{ cvt.f32.bf16 %f6, %rs6;}

	// end inline asm
	max.f32 	%f58, %f57, %f6;
	ld.global.u16 	%rs7, [%rd21+384];
	// begin inline asm
	{ cvt.f32.bf16 %f7, %rs7;}

	// end inline asm
	max.f32 	%f59, %f58, %f7;
	ld.global.u16 	%rs8, [%rd21+448];
	// begin inline asm
	{ cvt.f32.bf16 %f8, %rs8;}

	// end inline asm
	max.f32 	%f60, %f59, %f8;
	ld.global.u16 	%rs9, [%rd21+512];
	// begin inline asm
	{ cvt.f32.bf16 %f9, %rs9;}

	// end inline asm
	max.f32 	%f61, %f60, %f9;
	ld.global.u16 	%rs10, [%rd21+576];
	// begin inline asm
	{ cvt.f32.bf16 %f10, %rs10;}

	// end inline asm
	max.f32 	%f62, %f61, %f10;
	ld.global.u16 	%rs11, [%rd21+640];
	// begin inline asm
	{ cvt.f32.bf16 %f11, %rs11;}

	// end inline asm
	max.f32 	%f63, %f62, %f11;
	ld.global.u16 	%rs12, [%rd21+704];
	// begin inline asm
	{ cvt.f32.bf16 %f12, %rs12;}

	// end inline asm
	max.f32 	%f64, %f63, %f12;
	ld.global.u16 	%rs13, [%rd21+768];
	// begin inline asm
	{ cvt.f32.bf16 %f13, %rs13;}

	// end inline asm
	max.f32 	%f65, %f64, %f13;
	ld.global.u16 	%rs14, [%rd21+832];
	// begin inline asm
	{ cvt.f32.bf16 %f14, %rs14;}

	// end inline asm
	max.f32 	%f66, %f65, %f14;
	ld.global.u16 	%rs15, [%rd21+896];
	// begin inline asm
	{ cvt.f32.bf16 %f15, %rs15;}

	// end inline asm
	max.f32 	%f67, %f66, %f15;
	ld.global.u16 	%rs16, [%rd21+960];
	// begin inline asm
	{ cvt.f32.bf16 %f16, %rs16;}

	// end inline asm
	max.f32 	%f68, %f67, %f16;
	ld.global.u16 	%rs17, [%rd21+1024];
	// begin inline asm
	{ cvt.f32.bf16 %f17, %rs17;}

	// end inline asm
	max.f32 	%f69, %f68, %f17;
	ld.global.u16 	%rs18, [%rd21+1088];
	// begin inline asm
	{ cvt.f32.bf16 %f18, %rs18;}

	// end inline asm
	max.f32 	%f70, %f69, %f18;
	ld.global.u16 	%rs19, [%rd21+1152];
	// begin inline asm
	{ cvt.f32.bf16 %f19, %rs19;}

	// end inline asm
	max.f32 	%f71, %f70, %f19;
	ld.global.u16 	%rs20, [%rd21+1216];
	// begin inline asm
	{ cvt.f32.bf16 %f20, %rs20;}

	// end inline asm
	max.f32 	%f72, %f71, %f20;
	ld.global.u16 	%rs21, [%rd21+1280];
	// begin inline asm
	{ cvt.f32.bf16 %f21, %rs21;}

	// end inline asm
	max.f32 	%f73, %f72, %f21;
	ld.global.u16 	%rs22, [%rd21+1344];
	// begin inline asm
	{ cvt.f32.bf16 %f22, %rs22;}

	// end inline asm
	max.f32 	%f74, %f73, %f22;
	ld.global.u16 	%rs23, [%rd21+1408];
	// begin inline asm
	{ cvt.f32.bf16 %f23, %rs23;}

	// end inline asm
	max.f32 	%f75, %f74, %f23;
	ld.global.u16 	%rs24, [%rd21+1472];
	// begin inline asm
	{ cvt.f32.bf16 %f24, %rs24;}

	// end inline asm
	max.f32 	%f76, %f75, %f24;
	ld.global.u16 	%rs25, [%rd21+1536];
	// begin inline asm
	{ cvt.f32.bf16 %f25, %rs25;}

	// end inline asm
	max.f32 	%f77, %f76, %f25;
	ld.global.u16 	%rs26, [%rd21+1600];
	// begin inline asm
	{ cvt.f32.bf16 %f26, %rs26;}

	// end inline asm
	max.f32 	%f78, %f77, %f26;
	mov.b32 	%r8, %f78;
	shfl.sync.bfly.b32	%r9|%p3, %r8, 16, 31, -1;
	mov.b32 	%f79, %r9;
	max.f32 	%f80, %f78, %f79;
	mov.b32 	%r10, %f80;
	shfl.sync.bfly.b32	%r11|%p4, %r10, 8, 31, -1;
	mov.b32 	%f81, %r11;
	max.f32 	%f82, %f80, %f81;
	mov.b32 	%r12, %f82;
	shfl.sync.bfly.b32	%r13|%p5, %r12, 4, 31, -1;
	mov.b32 	%f83, %r13;
	max.f32 	%f84, %f82, %f83;
	mov.b32 	%r14, %f84;
	shfl.sync.bfly.b32	%r15|%p6, %r14, 2, 31, -1;
	mov.b32 	%f85, %r15;
	max.f32 	%f86, %f84, %f85;
	mov.b32 	%r16, %f86;
	shfl.sync.bfly.b32	%r17|%p7, %r16, 1, 31, -1;
	mov.b32 	%f87, %r17;
	max.f32 	%f88, %f86, %f87;
	sub.f32 	%f89, %f1, %f88;
	fma.rn.f32 	%f90, %f89, 0f3BBB989D, 0f3F000000;
	cvt.sat.f32.f32 	%f91, %f90;
	mov.f32 	%f92, 0f4B400001;
	mov.f32 	%f93, 0f437C0000;
	fma.rm.f32 	%f94, %f91, %f93, %f92;
	add.f32 	%f95, %f94, 0fCB40007F;
	neg.f32 	%f96, %f95;
	fma.rn.f32 	%f97, %f89, 0f3FB8AA3B, %f96;
	fma.rn.f32 	%f98, %f89, 0f32A57060, %f97;
	mov.b32 	%r18, %f94;
	shl.b32 	%r19, %r18, 23;
	mov.b32 	%f99, %r19;
	ex2.approx.ftz.f32 	%f100, %f98;
	mul.f32 	%f101, %f100, %f99;
	add.f32 	%f102, %f101, 0f00000000;
	sub.f32 	%f103, %f2, %f88;
	fma.rn.f32 	%f104, %f103, 0f3BBB989D, 0f3F000000;
	cvt.sat.f32.f32 	%f105, %f104;
	fma.rm.f32 	%f106, %f105, %f93, %f92;
	add.f32 	%f107, %f106, 0fCB40007F;
	neg.f32 	%f108, %f107;
	fma.rn.f32 	%f109, %f103, 0f3FB8AA3B, %f108;
	fma.rn.f32 	%f110, %f103, 0f32A57060, %f109;
	mov.b32 	%r20, %f106;
	shl.b32 	%r21, %r20, 23;
	mov.b32 	%f111, %r21;
	ex2.approx.ftz.f32 	%f112, %f110;
	mul.f32 	%f113, %f112, %f111;
	add.f32 	%f114, %f102, %f113;
	sub.f32 	%f115, %f3, %f88;
	fma.rn.f32 	%f116, %f115, 0f3BBB989D, 0f3F000000;
	cvt.sat.f32.f32 	%f117, %f116;
	fma.rm.f32 	%f118, %f117, %f93, %f92;
	add.f32 	%f119, %f118, 0fCB40007F;
	neg.f32 	%f120, %f119;
	fma.rn.f32 	%f121, %f115, 0f3FB8AA3B, %f120;
	fma.rn.f32 	%f122, %f115, 0f32A57060, %f121;
	mov.b32 	%r22, %f118;
	shl.b32 	%r23, %r22, 23;
	mov.b32 	%f123, %r23;
	ex2.approx.ftz.f32 	%f124, %f122;
	mul.f32 	%f125, %f124, %f123;
	add.f32 	%f126, %f114, %f125;
	sub.f32 	%f127, %f4, %f88;
	fma.rn.f32 	%f128, %f127, 0f3BBB989D, 0f3F000000;
	cvt.sat.f32.f32 	%f129, %f128;
	fma.rm.f32 	%f130, %f129, %f93, %f92;
	add.f32 	%f131, %f130, 0fCB40007F;
	neg.f32 	%f132, %f131;
	fma.rn.f32 	%f133, %f127, 0f3FB8AA3B, %f132;
	fma.rn.f32 	%f134, %f127, 0f32A57060, %f133;
	mov.b32 	%r24, %f130;
	shl.b32 	%r25, %r24, 23;
	mov.b32 	%f135, %r25;
	ex2.approx.ftz.f32 	%f136, %f134;
	mul.f32 	%f137, %f136, %f135;
	add.f32 	%f138, %f126, %f137;
	sub.f32 	%f139, %f5, %f88;
	fma.rn.f32 	%f140, %f139, 0f3BBB989D, 0f3F000000;
	cvt.sat.f32.f32 	%f141, %f140;
	fma.rm.f32 	%f142, %f141, %f93, %f92;
	add.f32 	%f143, %f142, 0fCB40007F;
	neg.f32 	%f144, %f143;
	fma.rn.f32 	%f145, %f139, 0f3FB8AA3B, %f144;
	fma.rn.f32 	%f146, %f139, 0f32A57060, %f145;
	mov.b32 	%r26, %f142;
	shl.b32 	%r27, %r26, 23;
	mov.b32 	%f147, %r27;
	ex2.approx.ftz.f32 	%f148, %f146;
	mul.f32 	%f149, %f148, %f147;
	add.f32 	%f150, %f138, %f149;
	sub.f32 	%f151, %f6, %f88;
	fma.rn.f32 	%f152, %f151, 0f3BBB989D, 0f3F000000;
	cvt.sat.f32.f32 	%f153, %f152;
	fma.rm.f32 	%f154, %f153, %f93, %f92;
	add.f32 	%f155, %f154, 0fCB40007F;
	neg.f32 	%f156, %f155;
	fma.rn.f32 	%f157, %f151, 0f3FB8AA3B, %f156;
	fma.rn.f32 	%f158, %f151, 0f32A57060, %f157;
	mov.b32 	%r28, %f154;
	shl.b32 	%r29, %r28, 23;
	mov.b32 	%f159, %r29;
	ex2.approx.ftz.f32 	%f160, %f158;
	mul.f32 	%f161, %f160, %f159;
	add.f32 	%f162, %f150, %f161;
	sub.f32 	%f163, %f7, %f88;
	fma.rn.f32 	%f164, %f163, 0f3BBB989D, 0f3F000000;
	cvt.sat.f32.f32 	%f165, %f164;
	fma.rm.f32 	%f166, %f165, %f93, %f92;
	add.f32 	%f167, %f166, 0fCB40007F;
	neg.f32 	%f168, %f167;
	fma.rn.f32 	%f169, %f163, 0f3FB8AA3B, %f168;
	fma.rn.f32 	%f170, %f163, 0f32A57060, %f169;
	mov.b32 	%r30, %f166;
	shl.b32 	%r31, %r30, 23;
	mov.b32 	%f171, %r31;
	ex2.approx.ftz.f32 	%f172, %f170;
	mul.f32 	%f173, %f172, %f171;
	add.f32 	%f174, %f162, %f173;
	sub.f32 	%f175, %f8, %f88;
	fma.rn.f32 	%f176, %f175, 0f3BBB989D, 0f3F000000;
	cvt.sat.f32.f32 	%f177, %f176;
	fma.rm.f32 	%f178, %f177, %f93, %f92;
	add.f32 	%f179, %f178, 0fCB40007F;
	neg.f32 	%f180, %f179;
	fma.rn.f32 	%f181, %f175, 0f3FB8AA3B, %f180;
	fma.rn.f32 	%f182, %f175, 0f32A57060, %f181;
	mov.b32 	%r32, %f178;
	shl.b32 	%r33, %r32, 23;
	mov.b32 	%f183, %r33;
	ex2.approx.ftz.f32 	%f184, %f182;
	mul.f32 	%f185, %f184, %f183;
	add.f32 	%f186, %f174, %f185;
	sub.f32 	%f187, %f9, %f88;
	fma.rn.f32 	%f188, %f187, 0f3BBB989D, 0f3F000000;
	cvt.sat.f32.f32 	%f189, %f188;
	fma.rm.f32 	%f190, %f189, %f93, %f92;
	add.f32 	%f191, %f190, 0fCB40007F;
	neg.f32 	%f192, %f191;
	fma.rn.f32 	%f193, %f187, 0f3FB8AA3B, %f192;
	fma.rn.f32 	%f194, %f187, 0f32A57060, %f193;
	mov.b32 	%r34, %f190;
	shl.b32 	%r35, %r34, 23;
	mov.b32 	%f195, %r35;
	ex2.approx.ftz.f32 	%f196, %f194;
	mul.f32 	%f197, %f196, %f195;
	add.f32 	%f198, %f186, %f197;
	sub.f32 	%f199, %f10, %f88;
	fma.rn.f32 	%f200, %f199, 0f3BBB989D, 0f3F000000;
	cvt.sat.f32.f32 	%f201, %f200;
	fma.rm.f32 	%f202, %f201, %f93, %f92;
	add.f32 	%f203, %f202, 0fCB40007F;
	neg.f32 	%f204, %f203;
	fma.rn.f32 	%f205, %f199, 0f3FB8AA3B, %f204;
	fma.rn.f32 	%f206, %f199, 0f32A57060, %f205;
	mov.b32 	%r36, %f202;
	shl.b32 	%r37, %r36, 23;
	mov.b32 	%f207, %r37;
	ex2.approx.ftz.f32 	%f208, %f206;
	mul.f32 	%f209, %f208, %f207;
	add.f32 	%f210, %f198, %f209;
	sub.f32 	%f211, %f11, %f88;
	fma.rn.f32 	%f212, %f211, 0f3BBB989D, 0f3F000000;
	cvt.sat.f32.f32 	%f213, %f212;
	fma.rm.f32 	%f214, %f213, %f93, %f92;
	add.f32 	%f215, %f214, 0fCB40007F;
	neg.f32 	%f216, %f215;
	fma.rn.f32 	%f217, %f211, 0f3FB8AA3B, %f216;
	fma.rn.f32 	%f218, %f211, 0f32A57060, %f217;
	mov.b32 	%r38, %f214;
	shl.b32 	%r39, %r38, 23;
	mov.b32 	%f219, %r39;
	ex2.approx.ftz.f32 	%f220, %f218;
	mul.f32 	%f221, %f220, %f219;
	add.f32 	%f222, %f210, %f221;
	sub.f32 	%f223, %f12, %f88;
	fma.rn.f32 	%f224, %f223, 0f3BBB989D, 0f3F000000;
	cvt.sat.f32.f32 	%f225, %f224;
	fma.rm.f32 	%f226, %f225, %f93, %f92;
	add.f32 	%f227, %f226, 0fCB40007F;
	neg.f32 	%f228, %f227;
	fma.rn.f32 	%f229, %f223, 0f3FB8AA3B, %f228;
	fma.rn.f32 	%f230, %f223, 0f32A57060, %f229;
	mov.b32 	%r40, %f226;
	shl.b32 	%r41, %r40, 23;
	mov.b32 	%f231, %r41;
	ex2.approx.ftz.f32 	%f232, %f230;
	mul.f32 	%f233, %f232, %f231;
	add.f32 	%f234, %f222, %f233;
	sub.f32 	%f235, %f13, %f88;
	fma.rn.f32 	%f236, %f235, 0f3BBB989D, 0f3F000000;
	cvt.sat.f32.f32 	%f237, %f236;
	fma.rm.f32 	%f238, %f237, %f93, %f92;
	add.f32 	%f239, %f238, 0fCB40007F;
	neg.f32 	%f240, %f239;
	fma.rn.f32 	%f241, %f235, 0f3FB8AA3B, %f240;
	fma.rn.f32 	%f242, %f235, 0f32A57060, %f241;
	mov.b32 	%r42, %f238;
	shl.b32 	%r43, %r42, 23;
	mov.b32 	%f243, %r43;
	ex2.approx.ftz.f32 	%f244, %f242;
	mul.f32 	%f245, %f244, %f243;
	add.f32 	%f246, %f234, %f245;
	sub.f32 	%f247, %f14, %f88;
	fma.rn.f32 	%f248, %f247, 0f3BBB989D, 0f3F000000;
	cvt.sat.f32.f32 	%f249, %f248;
	fma.rm.f32 	%f250, %f249, %f93, %f92;
	add.f32 	%f251, %f250, 0fCB40007F;
	neg.f32 	%f252, %f251;
	fma.rn.f32 	%f253, %f247, 0f3FB8AA3B, %f252;
	fma.rn.f32 	%f254, %f247, 0f32A57060, %f253;
	mov.b32 	%r44, %f250;
	shl.b32 	%r45, %r44, 23;
	mov.b32 	%f255, %r45;
	ex2.approx.ftz.f32 	%f256, %f254;
	mul.f32 	%f257, %f256, %f255;
	add.f32 	%f258, %f246, %f257;
	sub.f32 	%f259, %f15, %f88;
	fma.rn.f32 	%f260, %f259, 0f3BBB989D, 0f3F000000;
	cvt.sat.f32.f32 	%f261, %f260;
	fma.rm.f32 	%f262, %f261, %f93, %f92;
	add.f32 	%f263, %f262, 0fCB40007F;
	neg.f32 	%f264, %f263;
	fma.rn.f32 	%f265, %f259, 0f3FB8AA3B, %f264;
	fma.rn.f32 	%f266, %f259, 0f32A57060, %f265;
	mov.b32 	%r46, %f262;
	shl.b32 	%r47, %r46, 23;
	mov.b32 	%f267, %r47;
	ex2.approx.ftz.f32 	%f268, %f266;
	mul.f32 	%f269, %f268, %f267;
	add.f32 	%f270, %f258, %f269;
	sub.f32 	%f271, %f16, %f88;
	fma.rn.f32 	%f272, %f271, 0f3BBB989D, 0f3F000000;
	cvt.sat.f32.f32 	%f273, %f272;
	fma.rm.f32 	%f274, %f273, %f93, %f92;
	add.f32 	%f275, %f274, 0fCB40007F;
	neg.f32 	%f276, %f275;
	fma.rn.f32 	%f277, %f271, 0f3FB8AA3B, %f276;
	fma.rn.f32 	%f278, %f271, 0f32A57060, %f277;
	mov.b32 	%r48, %f274;
	shl.b32 	%r49, %r48, 23;
	mov.b32 	%f279, %r49;
	ex2.approx.ftz.f32 	%f280, %f278;
	mul.f32 	%f281, %f280, %f279;
	add.f32 	%f282, %f270, %f281;
	sub.f32 	%f283, %f17, %f88;
	fma.rn.f32 	%f284, %f283, 0f3BBB989D, 0f3F000000;
	cvt.sat.f32.f32 	%f285, %f284;
	fma.rm.f32 	%f286, %f285, %f93, %f92;
	add.f32 	%f287, %f286, 0fCB40007F;
	neg.f32 	%f288, %f287;
	fma.rn.f32 	%f289, %f283, 0f3FB8AA3B, %f288;
	fma.rn.f32 	%f290, %f283, 0f32A57060, %f289;
	mov.b32 	%r50, %f286;
	shl.b32 	%r51, %r50, 23;
	mov.b32 	%f291, %r51;
	ex2.approx.ftz.f32 	%f292, %f290;
	mul.f32 	%f293, %f292, %f291;
	add.f32 	%f294, %f282, %f293;
	sub.f32 	%f295, %f18, %f88;
	fma.rn.f32 	%f296, %f295, 0f3BBB989D, 0f3F000000;
	cvt.sat.f32.f32 	%f297, %f296;
	fma.rm.f32 	%f298, %f297, %f93, %f92;
	add.f32 	%f299, %f298, 0fCB40007F;
	neg.f32 	%f300, %f299;
	fma.rn.f32 	%f301, %f295, 0f3FB8AA3B, %f300;
	fma.rn.f32 	%f302, %f295, 0f32A57060, %f301;
	mov.b32 	%r52, %f298;
	shl.b32 	%r53, %r52, 23;
	mov.b32 	%f303, %r53;
	ex2.approx.ftz.f32 	%f304, %f302;
	mul.f32 	%f305, %f304, %f303;
	add.f32 	%f306, %f294, %f305;
	sub.f32 	%f307, %f19, %f88;
	fma.rn.f32 	%f308, %f307, 0f3BBB989D, 0f3F000000;
	cvt.sat.f32.f32 	%f309, %f308;
	fma.rm.f32 	%f310, %f309, %f93, %f92;
	add.f32 	%f311, %f310, 0fCB40007F;
	neg.f32 	%f312, %f311;
	fma.rn.f32 	%f313, %f307, 0f3FB8AA3B, %f312;
	fma.rn.f32 	%f314, %f307, 0f32A57060, %f313;
	mov.b32 	%r54, %f310;
	shl.b32 	%r55, %r54, 23;
	mov.b32 	%f315, %r55;
	ex2.approx.ftz.f32 	%f316, %f314;
	mul.f32 	%f317, %f316, %f315;
	add.f32 	%f318, %f306, %f317;
	sub.f32 	%f319, %f20, %f88;
	fma.rn.f32 	%f320, %f319, 0f3BBB989D, 0f3F000000;
	cvt.sat.f32.f32 	%f321, %f320;
	fma.rm.f32 	%f322, %f321, %f93, %f92;
	add.f32 	%f323, %f322, 0fCB40007F;
	neg.f32 	%f324, %f323;
	fma.rn.f32 	%f325, %f319, 0f3FB8AA3B, %f324;
	fma.rn.f32 	%f326, %f319, 0f32A57060, %f325;
	mov.b32 	%r56, %f322;
	shl.b32 	%r57, %r56, 23;
	mov.b32 	%f327, %r57;
	ex2.approx.ftz.f32 	%f328, %f326;
	mul.f32 	%f329, %f328, %f327;
	add.f32 	%f330, %f318, %f329;
	sub.f32 	%f331, %f21, %f88;
	fma.rn.f32 	%f332, %f331, 0f3BBB989D, 0f3F000000;
	cvt.sat.f32.f32 	%f333, %f332;
	fma.rm.f32 	%f334, %f333, %f93, %f92;
	add.f32 	%f335, %f334, 0fCB40007F;
	neg.f32 	%f336, %f335;
	fma.rn.f32 	%f337, %f331, 0f3FB8AA3B, %f336;
	fma.rn.f32 	%f338, %f331, 0f32A57060, %f337;
	mov.b32 	%r58, %f334;
	shl.b32 	%r59, %r58, 23;
	mov.b32 	%f339, %r59;
	ex2.approx.ftz.f32 	%f340, %f338;
	mul.f32 	%f341, %f340, %f339;
	add.f32 	%f342, %f330, %f341;
	sub.f32 	%f343, %f22, %f88;
	fma.rn.f32 	%f344, %f343, 0f3BBB989D, 0f3F000000;
	cvt.sat.f32.f32 	%f345, %f344;
	fma.rm.f32 	%f346, %f345, %f93, %f92;
	add.f32 	%f347, %f346, 0fCB40007F;
	neg.f32 	%f348, %f347;
	fma.rn.f32 	%f349, %f343, 0f3FB8AA3B, %f348;
	fma.rn.f32 	%f350, %f343, 0f32A57060, %f349;
	mov.b32 	%r60, %f346;
	shl.b32 	%r61, %r60, 23;
	mov.b32 	%f351, %r61;
	ex2.approx.ftz.f32 	%f352, %f350;
	mul.f32 	%f353, %f352, %f351;
	add.f32 	%f354, %f342, %f353;
	sub.f32 	%f355, %f23, %f88;
	fma.rn.f32 	%f356, %f355, 0f3BBB989D, 0f3F000000;
	cvt.sat.f32.f32 	%f357, %f356;
	fma.rm.f32 	%f358, %f357, %f93, %f92;
	add.f32 	%f359, %f358, 0fCB40007F;
	neg.f32 	%f360, %f359;
	fma.rn.f32 	%f361, %f355, 0f3FB8AA3B, %f360;
	fma.rn.f32 	%f362, %f355, 0f32A57060, %f361;
	mov.b32 	%r62, %f358;
	shl.b32 	%r63, %r62, 23;
	mov.b32 	%f363, %r63;
	ex2.approx.ftz.f32 	%f364, %f362;
	mul.f32 	%f365, %f364, %f363;
	add.f32 	%f366, %f354, %f365;
	sub.f32 	%f367, %f24, %f88;
	fma.rn.f32 	%f368, %f367, 0f3BBB989D, 0f3F000000;
	cvt.sat.f32.f32 	%f369, %f368;
	fma.rm.f32 	%f370, %f369, %f93, %f92;
	add.f32 	%f371, %f370, 0fCB40007F;
	neg.f32 	%f372, %f371;
	fma.rn.f32 	%f373, %f367, 0f3FB8AA3B, %f372;
	fma.rn.f32 	%f374, %f367, 0f32A57060, %f373;
	mov.b32 	%r64, %f370;
	shl.b32 	%r65, %r64, 23;
	mov.b32 	%f375, %r65;
	ex2.approx.ftz.f32 	%f376, %f374;
	mul.f32 	%f377, %f376, %f375;
	add.f32 	%f378, %f366, %f377;
	sub.f32 	%f379, %f25, %f88;
	fma.rn.f32 	%f380, %f379, 0f3BBB989D, 0f3F000000;
	cvt.sat.f32.f32 	%f381, %f380;
	fma.rm.f32 	%f382, %f381, %f93, %f92;
	add.f32 	%f383, %f382, 0fCB40007F;
	neg.f32 	%f384, %f383;
	fma.rn.f32 	%f385, %f379, 0f3FB8AA3B, %f384;
	fma.rn.f32 	%f386, %f379, 0f32A57060, %f385;
	mov.b32 	%r66, %f382;
	shl.b32 	%r67, %r66, 23;
	mov.b32 	%f387, %r67;
	ex2.approx.ftz.f32 	%f388, %f386;
	mul.f32 	%f389, %f388, %f387;
	add.f32 	%f390, %f378, %f389;
	sub.f32 	%f391, %f26, %f88;
	fma.rn.f32 	%f392, %f391, 0f3BBB989D, 0f3F000000;
	cvt.sat.f32.f32 	%f393, %f392;
	fma.rm.f32 	%f394, %f393, %f93, %f92;
	add.f32 	%f395, %f394, 0fCB40007F;
	neg.f32 	%f396, %f395;
	fma.rn.f32 	%f397, %f391, 0f3FB8AA3B, %f396;
	fma.rn.f32 	%f398, %f391, 0f32A57060, %f397;
	mov.b32 	%r68, %f394;
	shl.b32 	%r69, %r68, 23;
	mov.b32 	%f399, %r69;
	ex2.approx.ftz.f32 	%f400, %f398;
	mul.f32 	%f401, %f400, %f399;
	add.f32 	%f402, %f390, %f401;
	mov.b32 	%r70, %f402;
	shfl.sync.bfly.b32	%r71|%p8, %r70, 16, 31, -1;
	mov.b32 	%f403, %r71;
	add.f32 	%f404, %f402, %f403;
	mov.b32 	%r72, %f404;
	shfl.sync.bfly.b32	%r73|%p9, %r72, 8, 31, -1;
	mov.b32 	%f405, %r73;
	add.f32 	%f406, %f404, %f405;
	mov.b32 	%r74, %f406;
	shfl.sync.bfly.b32	%r75|%p10, %r74, 4, 31, -1;
	mov.b32 	%f407, %r75;
	add.f32 	%f408, %f406, %f407;
	mov.b32 	%r76, %f408;
	shfl.sync.bfly.b32	%r77|%p11, %r76, 2, 31, -1;
	mov.b32 	%f409, %r77;
	add.f32 	%f410, %f408, %f409;
	mov.b32 	%r78, %f410;
	shfl.sync.bfly.b32	%r79|%p12, %r78, 1, 31, -1;
	mov.b32 	%f411, %r79;
	add.f32 	%f412, %f410, %f411;
	div.rn.f32 	%f27, %f101, %f412;
	div.rn.f32 	%f28, %f113, %f412;
	div.rn.f32 	%f29, %f125, %f412;
	div.rn.f32 	%f30, %f137, %f412;
	div.rn.f32 	%f31, %f149, %f412;
	div.rn.f32 	%f32, %f161, %f412;
	div.rn.f32 	%f33, %f173, %f412;
	div.rn.f32 	%f34, %f185, %f412;
	div.rn.f32 	%f35, %f197, %f412;
	div.rn.f32 	%f36, %f209, %f412;
	div.rn.f32 	%f37, %f221, %f412;
	div.rn.f32 	%f38, %f233, %f412;
	div.rn.f32 	%f39, %f245, %f412;
	div.rn.f32 	%f40, %f257, %f412;
	div.rn.f32 	%f41, %f269, %f412;
	div.rn.f32 	%f42, %f281, %f412;
	div.rn.f32 	%f43, %f293, %f412;
	div.rn.f32 	%f44, %f305, %f412;
	div.rn.f32 	%f45, %f317, %f412;
	div.rn.f32 	%f46, %f329, %f412;
	div.rn.f32 	%f47, %f341, %f412;
	div.rn.f32 	%f48, %f353, %f412;
	div.rn.f32 	%f49, %f365, %f412;
	div.rn.f32 	%f50, %f377, %f412;
	div.rn.f32 	%f51, %f389, %f412;
	div.rn.f32 	%f52, %f401, %f412;
	mad.lo.s64 	%rd22, %rd26, %rd9, %rd2;
	// begin inline asm
	{  cvt.rn.bf16.f32 %rs27, %f27;}

	// end inline asm
	cvta.to.global.u64 	%rd23, %rd8;
	shl.b64 	%rd24, %rd22, 1;
	add.s64 	%rd25, %rd23, %rd24;
	st.global.u16 	[%rd25], %rs27;
	// begin inline asm
	{  cvt.rn.bf16.f32 %rs28, %f28;}

	// end inline asm
	st.global.u16 	[%rd25+64], %rs28;
	// begin inline asm
	{  cvt.rn.bf16.f32 %rs29, %f29;}

	// end inline asm
	st.global.u16 	[%rd25+128], %rs29;
	// begin inline asm
	{  cvt.rn.bf16.f32 %rs30, %f30;}

	// end inline asm
	st.global.u16 	[%rd25+192], %rs30;
	// begin inline asm
	{  cvt.rn.bf16.f32 %rs31, %f31;}

	// end inline asm
	st.global.u16 	[%rd25+256], %rs31;
	// begin inline asm
	{  cvt.rn.bf16.f32 %rs32, %f32;}

	// end inline asm
	st.global.u16 	[%rd25+320], %rs32;
	// begin inline asm
	{  cvt.rn.bf16.f32 %rs33, %f33;}

	// end inline asm
	st.global.u16 	[%rd25+384], %rs33;
	// begin inline asm
	{  cvt.rn.bf16.f32 %rs34, %f34;}

	// end inline asm
	st.global.u16 	[%rd25+448], %rs34;
	// begin inline asm
	{  cvt.rn.bf16.f32 %rs35, %f35;}

	// end inline asm
	st.global.u16 	[%rd25+512], %rs35;
	// begin inline asm
	{  cvt.rn.bf16.f32 %rs36, %f36;}

	// end inline asm
	st.global.u16 	[%rd25+576], %rs36;
	// begin inline asm
	{  cvt.rn.bf16.f32 %rs37, %f37;}

	// end inline asm
	st.global.u16 	[%rd25+640], %rs37;
	// begin inline asm
	{  cvt.rn.bf16.f32 %rs38, %f38;}

	// end inline asm
	st.global.u16 	[%rd25+704], %rs38;
	// begin inline asm
	{  cvt.rn.bf16.f32 %rs39, %f39;}

	// end inline asm
	st.global.u16 	[%rd25+768], %rs39;
	// begin inline asm
	{  cvt.rn.bf16.f32 %rs40, %f40;}

	// end inline asm
	st.global.u16 	[%rd25+832], %rs40;
	// begin inline asm
	{  cvt.rn.bf16.f32 %rs41, %f41;}

	// end inline asm
	st.global.u16 	[%rd25+896], %rs41;
	// begin inline asm
	{  cvt.rn.bf16.f32 %rs42, %f42;}

	// end inline asm
	st.global.u16 	[%rd25+960], %rs42;
	// begin inline asm
	{  cvt.rn.bf16.f32 %rs43, %f43;}

	// end inline asm
	st.global.u16 	[%rd25+1024], %rs43;
	// begin inline asm
	{  cvt.rn.bf16.f32 %rs44, %f44;}

	// end inline asm
	st.global.u16 	[%rd25+1088], %rs44;
	// begin inline asm
	{  cvt.rn.bf16.f32 %rs45, %f45;}

	// end inline asm
	st.global.u16 	[%rd25+1152], %rs45;
	// begin inline asm
	{  cvt.rn.bf16.f32 %rs46, %f46;}

	// end inline asm
	st.global.u16 	[%rd25+1216], %rs46;
	// begin inline asm
	{  cvt.rn.bf16.f32 %rs47, %f47;}

	// end inline asm
	st.global.u16 	[%rd25+1280], %rs47;
	// begin inline asm
	{  cvt.rn.bf16.f32 %rs48, %f48;}

	// end inline asm
	st.global.u16 	[%rd25+1344], %rs48;
	// begin inline asm
	{  cvt.rn.bf16.f32 %rs49, %f49;}

	// end inline asm
	st.global.u16 	[%rd25+1408], %rs49;
	// begin inline asm
	{  cvt.rn.bf16.f32 %rs50, %f50;}

	// end inline asm
	st.global.u16 	[%rd25+1472], %rs50;
	// begin inline asm
	{  cvt.rn.bf16.f32 %rs51, %f51;}

	// end inline asm
	st.global.u16 	[%rd25+1536], %rs51;
	// begin inline asm
	{  cvt.rn.bf16.f32 %rs52, %f52;}

	// end inline asm
	st.global.u16 	[%rd25+1600], %rs52;
	add.s64 	%rd26, %rd26, %rd3;
	setp.lt.s64 	%p13, %rd26, %rd10;
	@%p13 bra 	$L__BB426_4;
$L__BB426_5:
	ret;

}
	// .globl	_Z15SoftmaxWarpImplI10DirectLoadI13__nv_bfloat16fE11DirectStoreIfS1_EfLi1ELi26ELi32ELi1ELb1EL9Algorithm0EEvT_T0_ll
.visible .entry _Z15SoftmaxWarpImplI10DirectLoadI13__nv_bfloat16fE11DirectStoreIfS1_EfLi1ELi26ELi32ELi1ELb1EL9Algorithm0EEvT_T0_ll(
	.param .align 8 .b8 _Z15SoftmaxWarpImplI10DirectLoadI13__nv_bfloat16fE11DirectStoreIfS1_EfLi1ELi26ELi32ELi1ELb1EL9Algorithm0EEvT_T0_ll_param_0[16],
	.param .align 8 .b8 _Z15SoftmaxWarpImplI10DirectLoadI13__nv_bfloat16fE11DirectStoreIfS1_EfLi1ELi26ELi32ELi1ELb1EL9Algorithm0EEvT_T0_ll_param_1[16],
	.param .u64 _Z15SoftmaxWarpImplI10DirectLoadI13__nv_bfloat16fE11DirectStoreIfS1_EfLi1ELi26ELi32ELi1ELb1EL9Algorithm0EEvT_T0_ll_param_2,
	.param .u64 _Z15SoftmaxWarpImplI10DirectLoadI13__nv_bfloat16fE11DirectStoreIfS1_EfLi1ELi26ELi32ELi1ELb1EL9Algorithm0EEvT_T0_ll_param_3
)
{
	.reg .pred 	%p<66>;
	.reg .b16 	%rs<53>;
	.reg .b32 	%r<117>;
	.reg .b32 	%f<595>;
	.reg .b64 	%rd<58>;

	ld.param.u64 	%rd31, [_Z15SoftmaxWarpImplI10DirectLoadI13__nv_bfloat16fE11DirectStoreIfS1_EfLi1ELi26ELi32ELi1ELb1EL9Algorithm0EEvT_T0_ll_param_1+8];
	ld.param.u64 	%rd30, [_Z15SoftmaxWarpImplI10DirectLoadI13__nv_bfloat16fE11DirectStoreIfS1_EfLi1ELi26ELi32ELi1ELb1EL9Algorithm0EEvT_T0_ll_param_1];
	ld.param.u64 	%rd29, [_Z15SoftmaxWarpImplI10DirectLoadI13__nv_bfloat16fE11DirectStoreIfS1_EfLi1ELi26ELi32ELi1ELb1EL9Algorithm0EEvT_T0_ll_param_0+8];
	ld.param.u64 	%rd28, [_Z15SoftmaxWarpImplI10DirectLoadI13__nv_bfloat16fE11DirectStoreIfS1_EfLi1ELi26ELi32ELi1ELb1EL9Algorithm0EEvT_T0_ll_param_0];
	ld.param.u64 	%rd33, [_Z15SoftmaxWarpImplI10DirectLoadI13__nv_bfloat16fE11DirectStoreIfS1_EfLi1ELi26ELi32ELi1ELb1EL9Algorithm0EEvT_T0_ll_param_3];
	setp.lt.s64 	%p1, %rd33, 833;
	@%p1 bra 	$L__BB427_2;
	mov.u64 	%rd34, $str;
	cvta.global.u64 	%rd35, %rd34;
	mov.u64 	%rd36, $str$1;
	cvta.global.u64 	%rd37, %rd36;
	mov.u64 	%rd38, __unnamed_418;
	cvta.global.u64 	%rd39, %rd38;
	{ // callseq 417, 0
	.param .b64 param0;
	st.param.b64 	[param0], %rd35;
	.param .b64 param1;
	st.param.b64 	[param1], %rd37;
	.param .b32 param2;
	st.param.b32 	[param2], 358;
	.param .b64 param3;
	st.param.b64 	[param3], %rd39;
	.param .b64 param4;
	st.param.b64 	[param4], 1;
	call.uni 
	__assertfail, 
	(
	param0, 
	param1, 
	param2, 
	param3, 
	param4
	);
	} // callseq 417
$L__BB427_2:
	ld.param.u64 	%rd55, [_Z15SoftmaxWarpImplI10DirectLoadI13__nv_bfloat16fE11DirectStoreIfS1_EfLi1ELi26ELi32ELi1ELb1EL9Algorithm0EEvT_T0_ll_param_2];
	mov.u32 	%r1, %ntid.y;
	mov.u32 	%r2, %ctaid.x;
	mov.u32 	%r3, %tid.y;
	mad.lo.s32 	%r4, %r2, %r1, %r3;
	cvt.s64.s32 	%rd57, %r4;
	setp.le.s64 	%p2, %rd55, %rd57;
	@%p2 bra 	$L__BB427_109;
	mov.u32 	%r5, %tid.x;
	add.s32 	%r6, %r5, 64;
	cvt.u64.u32 	%rd2, %r6;
	add.s32 	%r7, %r5, 96;
	cvt.u64.u32 	%rd3, %r7;
	add.s32 	%r8, %r5, 128;
	cvt.u64.u32 	%rd4, %r8;
	add.s32 	%r9, %r5, 160;
	cvt.u64.u32 	%rd5, %r9;
	add.s32 	%r10, %r5, 192;
	cvt.u64.u32 	%rd6, %r10;
	add.s32 	%r11, %r5, 224;
	cvt.u64.u32 	%rd7, %r11;
	add.s32 	%r12, %r5, 256;
	cvt.u64.u32 	%rd8, %r12;
	add.s32 	%r13, %r5, 320;
	cvt.u64.u32 	%rd9, %r13;
	add.s32 	%r14, %r5, 352;
	cvt.u64.u32 	%rd10, %r14;
	add.s32 	%r15, %r5, 384;
	cvt.u64.u32 	%rd11, %r15;
	add.s32 	%r16, %r5, 416;
	cvt.u64.u32 	%rd12, %r16;
	add.s32 	%r17, %r5, 448;
	cvt.u64.u32 	%rd13, %r17;
	add.s32 	%r18, %r5, 480;
	cvt.u64.u32 	%rd14, %r18;
	add.s32 	%r19, %r5, 512;
	cvt.u64.u32 	%rd15, %r19;
	add.s32 	%r20, %r5, 544;
	cvt.u64.u32 	%rd16, %r20;
	add.s32 	%r21, %r5, 576;
	cvt.u64.u32 	%rd17, %r21;
	add.s32 	%r22, %r5, 608;
	cvt.u64.u32 	%rd18, %r22;
	add.s32 	%r23, %r5, 640;
	cvt.u64.u32 	%rd19, %r23;
	add.s32 	%r24, %r5, 672;
	cvt.u64.u32 	%rd20, %r24;
	add.s32 	%r25, %r5, 704;
	cvt.u64.u32 	%rd21, %r25;
	add.s32 	%r26, %r5, 736;
	cvt.u64.u32 	%rd22, %r26;
	add.s32 	%r27, %r5, 768;
	cvt.u64.u32 	%rd23, %r27;
	add.s32 	%r30, %r5, 32;
	add.s32 	%r32, %r5, 288;
	add.s32 	%r34, %r5, 800;
	mov.u32 	%r114, %nctaid.x;
	mul.lo.s32 	%r116, %r114, %r1;
$L__BB427_4:
	cvt.u64.u32 	%rd40, %r5;
	setp.le.s64 	%p3, %rd33, %rd40;
	mad.lo.s64 	%rd41, %rd57, %rd29, %rd40;
	cvta.to.global.u64 	%rd42, %rd28;
	shl.b64 	%rd43, %rd41, 1;
	add.s64 	%rd25, %rd42, %rd43;
	mov.f32 	%f543, 0fFF800000;
	mov.f32 	%f546, %f543;
	@%p3 bra 	$L__BB427_6;
	ld.global.u16 	%rs1, [%rd25];
	// begin inline asm
	{ cvt.f32.bf16 %f543, %rs1;}

	// end inline asm
	max.f32 	%f546, %f543, 0fFF800000;
$L__BB427_6:
	cvt.u64.u32 	%rd44, %r30;
	setp.le.s64 	%p4, %rd33, %rd44;
	mov.f32 	%f545, 0fFF800000;
	@%p4 bra 	$L__BB427_8;
	ld.global.u16 	%rs2, [%rd25+64];
	// begin inline asm
	{ cvt.f32.bf16 %f545, %rs2;}

	// end inline asm
	max.f32 	%f546, %f546, %f545;
$L__BB427_8:
	setp.le.s64 	%p5, %rd33, %rd2;
	mov.f32 	%f547, 0fFF800000;
	@%p5 bra 	$L__BB427_10;
	ld.global.u16 	%rs3, [%rd25+128];
	// begin inline asm
	{ cvt.f32.bf16 %f547, %rs3;}

	// end inline asm
	max.f32 	%f546, %f546, %f547;
$L__BB427_10:
	setp.le.s64 	%p6, %rd33, %rd3;
	mov.f32 	%f549, 0fFF800000;
	@%p6 bra 	$L__BB427_12;
	ld.global.u16 	%rs4, [%rd25+192];
	// begin inline asm
	{ cvt.f32.bf16 %f549, %rs4;}

	// end inline asm
	max.f32 	%f546, %f546, %f549;
$L__BB427_12:
	setp.le.s64 	%p7, %rd33, %rd4;
	mov.f32 	%f551, 0fFF800000;
	@%p7 bra 	$L__BB427_14;
	ld.global.u16 	%rs5, [%rd25+256];
	// begin inline asm
	{ cvt.f32.bf16 %f551, %rs5;}

	// end inline asm
	max.f32 	%f546, %f546, %f551;
$L__BB427_14:
	setp.le.s64 	%p8, %rd33, %rd5;
	mov.f32 	%f553, 0fFF800000;
	@%p8 bra 	$L__BB427_16;
	ld.global.u16 	%rs6, [%rd25+320];
	// begin inline asm
	{ cvt.f32.bf16 %f553, %rs6;}

	// end inline asm
	max.f32 	%f546, %f546, %f553;
$L__BB427_16:
	setp.le.s64 	%p9, %rd33, %rd6;
	mov.f32 	%f555, 0fFF800000;
	@%p9 bra 	$L__BB427_18;
	ld.global.u16 	%rs7, [%rd25+384];
	// begin inline asm
	{ cvt.f32.bf16 %f555, %rs7;}

	// end inline asm
	max.f32 	%f546, %f546, %f555;
$L__BB427_18:
	setp.le.s64 	%p10, %rd33, %rd7;
	mov.f32 	%f557, 0fFF800000;
	@%p10 bra 	$L__BB427_20;
	ld.global.u16 	%rs8, [%rd25+448];
	// begin inline asm
	{ cvt.f32.bf16 %f557, %rs8;}

	// end inline asm
	max.f32 	%f546, %f546, %f557;
$L__BB427_20:
	setp.le.s64 	%p11, %rd33, %rd8;
	mov.f32 	%f559, 0fFF800000;
	@%p11 bra 	$L__BB427_22;
	ld.global.u16 	%rs9, [%rd25+512];
	// begin inline asm
	{ cvt.f32.bf16 %f559, %rs9;}

	// end inline asm
	max.f32 	%f546, %f546, %f559;
$L__BB427_22:
	cvt.u64.u32 	%rd45, %r32;
	setp.le.s64 	%p12, %rd33, %rd45;
	mov.f32 	%f561, 0fFF800000;
	@%p12 bra 	$L__BB427_24;
	ld.global.u16 	%rs10, [%rd25+576];
	// begin inline asm
	{ cvt.f32.bf16 %f561, %rs10;}

	// end inline asm
	max.f32 	%f546, %f546, %f561;
$L__BB427_24:
	setp.le.s64 	%p13, %rd33, %rd9;
	mov.f32 	%f563, 0fFF800000;
	@%p13 bra 	$L__BB427_26;
	ld.global.u16 	%rs11, [%rd25+640];
	// begin inline asm
	{ cvt.f32.bf16 %f563, %rs11;}

	// end inline asm
	max.f32 	%f546, %f546, %f563;
$L__BB427_26:
	setp.le.s64 	%p14, %rd33, %rd10;
	mov.f32 	%f565, 0fFF800000;
	@%p14 bra 	$L__BB427_28;
	ld.global.u16 	%rs12, [%rd25+704];
	// begin inline asm
	{ cvt.f32.bf16 %f565, %rs12;}

	// end inline asm
	max.f32 	%f546, %f546, %f565;
$L__BB427_28:
	setp.le.s64 	%p15, %rd33, %rd11;
	mov.f32 	%f567, 0fFF800000;
	@%p15 bra 	$L__BB427_30;
	ld.global.u16 	%rs13, [%rd25+768];
	// begin inline asm
	{ cvt.f32.bf16 %f567, %rs13;}

	// end inline asm
	max.f32 	%f546, %f546, %f567;
$L__BB427_30:
	setp.le.s64 	%p16, %rd33, %rd12;
	mov.f32 	%f569, 0fFF800000;
	@%p16 bra 	$L__BB427_32;
	ld.global.u16 	%rs14, [%rd25+832];
	// begin inline asm
	{ cvt.f32.bf16 %f569, %rs14;}

	// end inline asm
	max.f32 	%f546, %f546, %f569;
$L__BB427_32:
	setp.le.s64 	%p17, %rd33, %rd13;
	mov.f32 	%f571, 0fFF800000;
	@%p17 bra 	$L__BB427_34;
	ld.global.u16 	%rs15, [%rd25+896];
	// begin inline asm
	{ cvt.f32.bf16 %f571, %rs15;}

	// end inline asm
	max.f32 	%f546, %f546, %f571;
$L__BB427_34:
	setp.le.s64 	%p18, %rd33, %rd14;
	mov.f32 	%f573, 0fFF800000;
	@%p18 bra 	$L__BB427_36;
	ld.global.u16 	%rs16, [%rd25+960];
	// begin inline asm
	{ cvt.f32.bf16 %f573, %rs16;}

	// end inline asm
	max.f32 	%f546, %f546, %f573;
$L__BB427_36:
	setp.le.s64 	%p19, %rd33, %rd15;
	mov.f32 	%f575, 0fFF800000;
	@%p19 bra 	$L__BB427_38;
	ld.global.u16 	%rs17, [%rd25+1024];
	// begin inline asm
	{ cvt.f32.bf16 %f575, %rs17;}

	// end inline asm
	max.f32 	%f546, %f546, %f575;
$L__BB427_38:
	setp.le.s64 	%p20, %rd33, %rd16;
	mov.f32 	%f577, 0fFF800000;
	@%p20 bra 	$L__BB427_40;
	ld.global.u16 	%rs18, [%rd25+1088];
	// begin inline asm
	{ cvt.f32.bf16 %f577, %rs18;}

	// end inline asm
	max.f32 	%f546, %f546, %f577;
$L__BB427_40:
	setp.le.s64 	%p21, %rd33, %rd17;
	mov.f32 	%f579, 0fFF800000;
	@%p21 bra 	$L__BB427_42;
	ld.global.u16 	%rs19, [%rd25+1152];
	// begin inline asm
	{ cvt.f32.bf16 %f579, %rs19;}

	// end inline asm
	max.f32 	%f546, %f546, %f579;
$L__BB427_42:
	setp.le.s64 	%p22, %rd33, %rd18;
	mov.f32 	%f581, 0fFF800000;
	@%p22 bra 	$L__BB427_44;
	ld.global.u16 	%rs20, [%rd25+1216];
	// begin inline asm
	{ cvt.f32.bf16 %f581, %rs20;}

	// end inline asm
	max.f32 	%f546, %f546, %f581;
$L__BB427_44:
	setp.le.s64 	%p23, %rd33, %rd19;
	mov.f32 	%f583, 0fFF800000;
	@%p23 bra 	$L__BB427_46;
	ld.global.u16 	%rs21, [%rd25+1280];
	// begin inline asm
	{ cvt.f32.bf16 %f583, %rs21;}

	// end inline asm
	max.f32 	%f546, %f546, %f583;
$L__BB427_46:
	setp.le.s64 	%p24, %rd33, %rd20;
	mov.f32 	%f585, 0fFF800000;
	@%p24 bra 	$L__BB427_48;
	ld.global.u16 	%rs22, [%rd25+1344];
	// begin inline asm
	{ cvt.f32.bf16 %f585, %rs22;}

	// end inline asm
	max.f32 	%f546, %f546, %f585;
$L__BB427_48:
	setp.le.s64 	%p25, %rd33, %rd21;
	mov.f32 	%f587, 0fFF800000;
	@%p25 bra 	$L__BB427_50;
	ld.global.u16 	%rs23, [%rd25+1408];
	// begin inline asm
	{ cvt.f32.bf16 %f587, %rs23;}

	// end inline asm
	max.f32 	%f546, %f546, %f587;
$L__BB427_50:
	setp.le.s64 	%p26, %rd33, %rd22;
	mov.f32 	%f589, 0fFF800000;
	@%p26 bra 	$L__BB427_52;
	ld.global.u16 	%rs24, [%rd25+1472];
	// begin inline asm
	{ cvt.f32.bf16 %f589, %rs24;}

	// end inline asm
	max.f32 	%f546, %f546, %f589;
$L__BB427_52:
	setp.le.s64 	%p27, %rd33, %rd23;
	mov.f32 	%f591, 0fFF800000;
	@%p27 bra 	$L__BB427_54;
	ld.global.u16 	%rs25, [%rd25+1536];
	// begin inline asm
	{ cvt.f32.bf16 %f591, %rs25;}

	// end inline asm
	max.f32 	%f546, %f546, %f591;
$L__BB427_54:
	cvt.u64.u32 	%rd46, %r34;
	setp.le.s64 	%p28, %rd33, %rd46;
	mov.f32 	%f593, 0fFF800000;
	@%p28 bra 	$L__BB427_56;
	ld.global.u16 	%rs26, [%rd25+1600];
	// begin inline asm
	{ cvt.f32.bf16 %f593, %rs26;}

	// end inline asm
	max.f32 	%f546, %f546, %f593;
$L__BB427_56:
	cvt.u64.u32 	%rd47, %r5;
	setp.le.s64 	%p29, %rd33, %rd47;
	mov.b32 	%r36, %f546;
	shfl.sync.bfly.b32	%r37|%p30, %r36, 16, 31, -1;
	mov.b32 	%f183, %r37;
	max.f32 	%f184, %f546, %f183;
	mov.b32 	%r38, %f184;
	shfl.sync.bfly.b32	%r39|%p31, %r38, 8, 31, -1;
	mov.b32 	%f185, %r39;
	max.f32 	%f186, %f184, %f185;
	mov.b32 	%r40, %f186;
	shfl.sync.bfly.b32	%r41|%p32, %r40, 4, 31, -1;
	mov.b32 	%f187, %r41;
	max.f32 	%f188, %f186, %f187;
	mov.b32 	%r42, %f188;
	shfl.sync.bfly.b32	%r43|%p33, %r42, 2, 31, -1;
	mov.b32 	%f189, %r43;
	max.f32 	%f190, %f188, %f189;
	mov.b32 	%r44, %f190;
	shfl.sync.bfly.b32	%r45|%p34, %r44, 1, 31, -1;
	mov.b32 	%f191, %r45;
	max.f32 	%f192, %f190, %f191;
	sub.f32 	%f193, %f543, %f192;
	fma.rn.f32 	%f194, %f193, 0f3BBB989D, 0f3F000000;
	cvt.sat.f32.f32 	%f195, %f194;
	mov.f32 	%f196, 0f4B400001;
	mov.f32 	%f197, 0f437C0000;
	fma.rm.f32 	%f198, %f195, %f197, %f196;
	add.f32 	%f199, %f198, 0fCB40007F;
	neg.f32 	%f200, %f199;
	fma.rn.f32 	%f201, %f193, 0f3FB8AA3B, %f200;
	fma.rn.f32 	%f202, %f193, 0f32A57060, %f201;
	mov.b32 	%r46, %f198;
	shl.b32 	%r47, %r46, 23;
	mov.b32 	%f203, %r47;
	ex2.approx.ftz.f32 	%f204, %f202;
	mul.f32 	%f205, %f204, %f203;
	add.f32 	%f206, %f205, 0f00000000;
	sub.f32 	%f207, %f545, %f192;
	fma.rn.f32 	%f208, %f207, 0f3BBB989D, 0f3F000000;
	cvt.sat.f32.f32 	%f209, %f208;
	fma.rm.f32 	%f210, %f209, %f197, %f196;
	add.f32 	%f211, %f210, 0fCB40007F;
	neg.f32 	%f212, %f211;
	fma.rn.f32 	%f213, %f207, 0f3FB8AA3B, %f212;
	fma.rn.f32 	%f214, %f207, 0f32A57060, %f213;
	mov.b32 	%r48, %f210;
	shl.b32 	%r49, %r48, 23;
	mov.b32 	%f215, %r49;
	ex2.approx.ftz.f32 	%f216, %f214;
	mul.f32 	%f217, %f216, %f215;
	add.f32 	%f218, %f206, %f217;
	sub.f32 	%f219, %f547, %f192;
	fma.rn.f32 	%f220, %f219, 0f3BBB989D, 0f3F000000;
	cvt.sat.f32.f32 	%f221, %f220;
	fma.rm.f32 	%f222, %f221, %f197, %f196;
	add.f32 	%f223, %f222, 0fCB40007F;
	neg.f32 	%f224, %f223;
	fma.rn.f32 	%f225, %f219, 0f3FB8AA3B, %f224;
	fma.rn.f32 	%f226, %f219, 0f32A57060, %f225;
	mov.b32 	%r50, %f222;
	shl.b32 	%r51, %r50, 23;
	mov.b32 	%f227, %r51;
	ex2.approx.ftz.f32 	%f228, %f226;
	mul.f32 	%f229, %f228, %f227;
	add.f32 	%f230, %f218, %f229;
	sub.f32 	%f231, %f549, %f192;
	fma.rn.f32 	%f232, %f231, 0f3BBB989D, 0f3F000000;
	cvt.sat.f32.f32 	%f233, %f232;
	fma.rm.f32 	%f234, %f233, %f197, %f196;
	add.f32 	%f235, %f234, 0fCB40007F;
	neg.f32 	%f236, %f235;
	fma.rn.f32 	%f237, %f231, 0f3FB8AA3B, %f236;
	fma.rn.f32 	%f238, %f231, 0f32A57060, %f237;
	mov.b32 	%r52, %f234;
	shl.b32 	%r53, %r52, 23;
	mov.b32 	%f239, %r53;
	ex2.approx.ftz.f32 	%f240, %f238;
	mul.f32 	%f241, %f240, %f239;
	add.f32 	%f242, %f230, %f241;
	sub.f32 	%f243, %f551, %f192;
	fma.rn.f32 	%f244, %f243, 0f3BBB989D, 0f3F000000;
	cvt.sat.f32.f32 	%f245, %f244;
	fma.rm.f32 	%f246, %f245, %f197, %f196;
	add.f32 	%f247, %f246, 0fCB40007F;
	neg.f32 	%f248, %f247;
	fma.rn.f32 	%f249, %f243, 0f3FB8AA3B, %f248;
	fma.rn.f32 	%f250, %f243, 0f32A57060, %f249;
	mov.b32 	%r54, %f246;
	shl.b32 	%r55, %r54, 23;
	mov.b32 	%f251, %r55;
	ex2.approx.ftz.f32 	%f252, %f250;
	mul.f32 	%f253, %f252, %f251;
	add.f32 	%f254, %f242, %f253;
	sub.f32 	%f255, %f553, %f192;
	fma.rn.f32 	%f256, %f255, 0f3BBB989D, 0f3F000000;
	cvt.sat.f32.f32 	%f257, %f256;
	fma.rm.f32 	%f258, %f257, %f197, %f196;
	add.f32 	%f259, %f258, 0fCB40007F;
	neg.f32 	%f260, %f259;
	fma.rn.f32 	%f261, %f255, 0f3FB8AA3B, %f260;
	fma.rn.f32 	%f262, %f255, 0f32A57060, %f261;
	mov.b32 	%r56, %f258;
	shl.b32 	%r57, %r56, 23;
	mov.b32 	%f263, %r57;
	ex2.approx.ftz.f32 	%f264, %f262;
	mul.f32 	%f265, %f264, %f263;
	add.f32 	%f266, %f254, %f265;
	sub.f32 	%f267, %f555, %f192;
	fma.rn.f32 	%f268, %f267, 0f3BBB989D, 0f3F000000;
	cvt.sat.f32.f32 	%f269, %f268;
	fma.rm.f32 	%f270, %f269, %f197, %f196;
	add.f32 	%f271, %f270, 0fCB40007F;
	neg.f32 	%f272, %f271;
	fma.rn.f32 	%f273, %f267, 0f3FB8AA3B, %f272;
	fma.rn.f32 	%f274, %f267, 0f32A57060, %f273;
	mov.b32 	%r58, %f270;
	shl.b32 	%r59, %r58, 23;
	mov.b32 	%f275, %r59;
	ex2.approx.ftz.f32 	%f276, %f274;
	mul.f32 	%f277, %f276, %f275;
	add.f32 	%f278, %f266, %f277;
	sub.f32 	%f279, %f557, %f192;
	fma.rn.f32 	%f280, %f279, 0f3BBB989D, 0f3F000000;
	cvt.sat.f32.f32 	%f281, %f280;
	fma.rm.f32 	%f282, %f281, %f197, %f196;
	add.f32 	%f283, %f282, 0fCB40007F;
	neg.f32 	%f284, %f283;
	fma.rn.f32 	%f285, %f279, 0f3FB8AA3B, %f284;
	fma.rn.f32 	%f286, %f279, 0f32A57060, %f285;
	mov.b32 	%r60, %f282;
	shl.b32 	%r61, %r60, 23;
	mov.b32 	%f287, %r61;
	ex2.approx.ftz.f32 	%f288, %f286;
	mul.f32 	%f289, %f288, %f287;
	add.f32 	%f290, %f278, %f289;
	sub.f32 	%f291, %f559, %f192;
	fma.rn.f32 	%f292, %f291, 0f3BBB989D, 0f3F000000;
	cvt.sat.f32.f32 	%f293, %f292;
	fma.rm.f32 	%f294, %f293, %f197, %f196;
	add.f32 	%f295, %f294, 0fCB40007F;
	neg.f32 	%f296, %f295;
	fma.rn.f32 	%f297, %f291, 0f3FB8AA3B, %f296;
	fma.rn.f32 	%f298, %f291, 0f32A57060, %f297;
	mov.b32 	%r62, %f294;
	shl.b32 	%r63, %r62, 23;
	mov.b32 	%f299, %r63;
	ex2.approx.ftz.f32 	%f300, %f298;
	mul.f32 	%f301, %f300, %f299;
	add.f32 	%f302, %f290, %f301;
	sub.f32 	%f303, %f561, %f192;
	fma.rn.f32 	%f304, %f303, 0f3BBB989D, 0f3F000000;
	cvt.sat.f32.f32 	%f305, %f304;
	fma.rm.f32 	%f306, %f305, %f197, %f196;
	add.f32 	%f307, %f306, 0fCB40007F;
	neg.f32 	%f308, %f307;
	fma.rn.f32 	%f309, %f303, 0f3FB8AA3B, %f308;
	fma.rn.f32 	%f310, %f303, 0f32A57060, %f309;
	mov.b32 	%r64, %f306;
	shl.b32 	%r65, %r64, 23;
	mov.b32 	%f311, %r65;
	ex2.approx.ftz.f32 	%f312, %f310;
	mul.f32 	%f313, %f312, %f311;
	add.f32 	%f314, %f302, %f313;
	sub.f32 	%f315, %f563, %f192;
	fma.rn.f32 	%f316, %f315, 0f3BBB989D, 0f3F000000;
	cvt.sat.f32.f32 	%f317, %f316;
	fma.rm.f32 	%f318, %f317, %f197, %f196;
	add.f32 	%f319, %f318, 0fCB40007F;
	neg.f32 	%f320, %f319;
	fma.rn.f32 	%f321, %f315, 0f3FB8AA3B, %f320;
	fma.rn.f32 	%f322, %f315, 0f32A57060, %f321;
	mov.b32 	%r66, %f318;
	shl.b32 	%r67, %r66, 23;
	mov.b32 	%f323, %r67;
	ex2.approx.ftz.f32 	%f324, %f322;
	mul.f32 	%f325, %f324, %f323;
	add.f32 	%f326, %f314, %f325;
	sub.f32 	%f327, %f565, %f192;
	fma.rn.f32 	%f328, %f327, 0f3BBB989D, 0f3F000000;
	cvt.sat.f32.f32 	%f329, %f328;
	fma.rm.f32 	%f330, %f329, %f197, %f196;
	add.f32 	%f331, %f330, 0fCB40007F;
	neg.f32 	%f332, %f331;
	fma.rn.f32 	%f333, %f327, 0f3FB8AA3B, %f332;
	fma.rn.f32 	%f334, %f327, 0f32A57060, %f333;
	mov.b32 	%r68, %f330;
	shl.b32 	%r69, %r68, 23;
	mov.b32 	%f335, %r69;
	ex2.approx.ftz.f32 	%f336, %f334;
	mul.f32 	%f337, %f336, %f335;
	add.f32 	%f338, %f326, %f337;
	sub.f32 	%f339, %f567, %f192;
	fma.rn.f32 	%f340, %f339, 0f3BBB989D, 0f3F000000;
	cvt.sat.f32.f32 	%f341, %f340;
	fma.rm.f32 	%f342, %f341, %f197, %f196;
	add.f32 	%f343, %f342, 0fCB40007F;
	neg.f32 	%f344, %f343;
	fma.rn.f32 	%f345, %f339, 0f3FB8AA3B, %f344;
	fma.rn.f32 	%f346, %f339, 0f32A57060, %f345;
	mov.b32 	%r70, %f342;
	shl.b32 	%r71, %r70, 23;
	mov.b32 	%f347, %r71;
	ex2.approx.ftz.f32 	%f348, %f346;
	mul.f32 	%f349, %f348, %f347;
	add.f32 	%f350, %f338, %f349;
	sub.f32 	%f351, %f569, %f192;
	fma.rn.f32 	%f352, %f351, 0f3BBB989D, 0f3F000000;
	cvt.sat.f32.f32 	%f353, %f352;
	fma.rm.f32 	%f354, %f353, %f197, %f196;
	add.f32 	%f355, %f354, 0fCB40007F;
	neg.f32 	%f356, %f355;
	fma.rn.f32 	%f357, %f351, 0f3FB8AA3B, %f356;
	fma.rn.f32 	%f358, %f351, 0f32A57060, %f357;
	mov.b32 	%r72, %f354;
	shl.b32 	%r73, %r72, 23;
	mov.b32 	%f359, %r73;
	ex2.approx.ftz.f32 	%f360, %f358;
	mul.f32 	%f361, %f360, %f359;
	add.f32 	%f362, %f350, %f361;
	sub.f32 	%f363, %f571, %f192;
	fma.rn.f32 	%f364, %f363, 0f3BBB989D, 0f3F000000;
	cvt.sat.f32.f32 	%f365, %f364;
	fma.rm.f32 	%f366, %f365, %f197, %f196;
	add.f32 	%f367, %f366, 0fCB40007F;
	neg.f32 	%f368, %f367;
	fma.rn.f32 	%f369, %f363, 0f3FB8AA3B, %f368;
	fma.rn.f32 	%f370, %f363, 0f32A57060, %f369;
	mov.b32 	%r74, %f366;
	shl.b32 	%r75, %r74, 23;
	mov.b32 	%f371, %r75;
	ex2.approx.ftz.f32 	%f372, %f370;
	mul.f32 	%f373, %f372, %f371;
	add.f32 	%f374, %f362, %f373;
	sub.f32 	%f375, %f573, %f192;
	fma.rn.f32 	%f376, %f375, 0f3BBB989D, 0f3F000000;
	cvt.sat.f32.f32 	%f377, %f376;
	fma.rm.f32 	%f378, %f377, %f197, %f196;
	add.f32 	%f379, %f378, 0fCB40007F;
	neg.f32 	%f380, %f379;
	fma.rn.f32 	%f381, %f375, 0f3FB8AA3B, %f380;
	fma.rn.f32 	%f382, %f375, 0f32A57060, %f381;
	mov.b32 	%r76, %f378;
	shl.b32 	%r77, %r76, 23;
	mov.b32 	%f383, %r77;
	ex2.approx.ftz.f32 	%f384, %f382;
	mul.f32 	%f385, %f384, %f383;
	add.f32 	%f386, %f374, %f385;
	sub.f32 	%f387, %f575, %f192;
	fma.rn.f32 	%f388, %f387, 0f3BBB989D, 0f3F000000;
	cvt.sat.f32.f32 	%f389, %f388;
	fma.rm.f32 	%f390, %f389, %f197, %f196;
	add.f32 	%f391, %f390, 0fCB40007F;
	neg.f32 	%f392, %f391;
	fma.rn.f32 	%f393, %f387, 0f3FB8AA3B, %f392;
	fma.rn.f32 	%f394, %f387, 0f32A57060, %f393;
	mov.b32 	%r78, %f390;
	shl.b32 	%r79, %r78, 23;
	mov.b32 	%f395, %r79;
	ex2.approx.ftz.f32 	%f396, %f394;
	mul.f32 	%f397, %f396, %f395;
	add.f32 	%f398, %f386, %f397;
	sub.f32 	%f399, %f577, %f192;
	fma.rn.f32 	%f400, %f399, 0f3BBB989D, 0f3F000000;
	cvt.sat.f32.f32 	%f401, %f400;
	fma.rm.f32 	%f402, %f401, %f197, %f196;
	add.f32 	%f403, %f402, 0fCB40007F;
	neg.f32 	%f404, %f403;
	fma.rn.f32 	%f405, %f399, 0f3FB8AA3B, %f404;
	fma.rn.f32 	%f406, %f399, 0f32A57060, %f405;
	mov.b32 	%r80, %f402;
	shl.b32 	%r81, %r80, 23;
	mov.b32 	%f407, %r81;
	ex2.approx.ftz.f32 	%f408, %f406;
	mul.f32 	%f409, %f408, %f407;
	add.f32 	%f410, %f398, %f409;
	sub.f32 	%f411, %f579, %f192;
	fma.rn.f32 	%f412, %f411, 0f3BBB989D, 0f3F000000;
	cvt.sat.f32.f32 	%f413, %f412;
	fma.rm.f32 	%f414, %f413, %f197, %f196;
	add.f32 	%f415, %f414, 0fCB40007F;
	neg.f32 	%f416, %f415;
	fma.rn.f32 	%f417, %f411, 0f3FB8AA3B, %f416;
	fma.rn.f32 	%f418, %f411, 0f32A57060, %f417;
	mov.b32 	%r82, %f414;
	shl.b32 	%r83, %r82, 23;
	mov.b32 	%f419, %r83;
	ex2.approx.ftz.f32 	%f420, %f418;
	mul.f32 	%f421, %f420, %f419;
	add.f32 	%f422, %f410, %f421;
	sub.f32 	%f423, %f581, %f192;
	fma.rn.f32 	%f424, %f423, 0f3BBB989D, 0f3F000000;
	cvt.sat.f32.f32 	%f425, %f424;
	fma.rm.f32 	%f426, %f425, %f197, %f196;
	add.f32 	%f427, %f426, 0fCB40007F;
	neg.f32 	%f428, %f427;
	fma.rn.f32 	%f429, %f423, 0f3FB8AA3B, %f428;
	fma.rn.f32 	%f430, %f423, 0f32A57060, %f429;
	mov.b32 	%r84, %f426;
	shl.b32 	%r85, %r84, 23;
	mov.b32 	%f431, %r85;
	ex2.approx.ftz.f32 	%f432, %f430;
	mul.f32 	%f433, %f432, %f431;
	add.f32 	%f434, %f422, %f433;
	sub.f32 	%f435, %f583, %f192;
	fma.rn.f32 	%f436, %f435, 0f3BBB989D, 0f3F000000;
	cvt.sat.f32.f32 	%f437, %f436;
	fma.rm.f32 	%f438, %f437, %f197, %f196;
	add.f32 	%f439, %f438, 0fCB40007F;
	neg.f32 	%f440, %f439;
	fma.rn.f32 	%f441, %f435, 0f3FB8AA3B, %f440;
	fma.rn.f32 	%f442, %f435, 0f32A57060, %f441;
	mov.b32 	%r86, %f438;
	shl.b32 	%r87, %r86, 23;
	mov.b32 	%f443, %r87;
	ex2.approx.ftz.f32 	%f444, %f442;
	mul.f32 	%f445, %f444, %f443;
	add.f32 	%f446, %f434, %f445;
	sub.f32 	%f447, %f585, %f192;
	fma.rn.f32 	%f448, %f447, 0f3BBB989D, 0f3F000000;
	cvt.sat.f32.f32 	%f449, %f448;
	fma.rm.f32 	%f450, %f449, %f197, %f196;
	add.f32 	%f451, %f450, 0fCB40007F;
	neg.f32 	%f452, %f451;
	fma.rn.f32 	%f453, %f447, 0f3FB8AA3B, %f452;
	fma.rn.f32 	%f454, %f447, 0f32A57060, %f453;
	mov.b32 	%r88, %f450;
	shl.b32 	%r89, %r88, 23;
	mov.b32 	%f455, %r89;
	ex2.approx.ftz.f32 	%f456, %f454;
	mul.f32 	%f457, %f456, %f455;
	add.f32 	%f458, %f446, %f457;
	sub.f32 	%f459, %f587, %f192;
	fma.rn.f32 	%f460, %f459, 0f3BBB989D, 0f3F000000;
	cvt.sat.f32.f32 	%f461, %f460;
	fma.rm.f32 	%f462, %f461, %f197, %f196;
	add.f32 	%f463, %f462, 0fCB40007F;
	neg.f32 	%f464, %f463;
	fma.rn.f32 	%f465, %f459, 0f3FB8AA3B, %f464;
	fma.rn.f32 	%f466, %f459, 0f32A57060, %f465;
	mov.b32 	%r90, %f462;
	shl.b32 	%r91, %r90, 23;
	mov.b32 	%f467, %r91;
	ex2.approx.ftz.f32 	%f468, %f466;
	mul.f32 	%f469, %f468, %f467;
	add.f32 	%f470, %f458, %f469;
	sub.f32 	%f471, %f589, %f192;
	fma.rn.f32 	%f472, %f471, 0f3BBB989D, 0f3F000000;
	cvt.sat.f32.f32 	%f473, %f472;
	fma.rm.f32 	%f474, %f473, %f197, %f196;
	add.f32 	%f475, %f474, 0fCB40007F;
	neg.f32 	%f476, %f475;
	fma.rn.f32 	%f477, %f471, 0f3FB8AA3B, %f476;
	fma.rn.f32 	%f478, %f471, 0f32A57060, %f477;
	mov.b32 	%r92, %f474;
	shl.b32 	%r93, %r92, 23;
	mov.b32 	%f479, %r93;
	ex2.approx.ftz.f32 	%f480, %f478;
	mul.f32 	%f481, %f480, %f479;
	add.f32 	%f482, %f470, %f481;
	sub.f32 	%f483, %f591, %f192;
	fma.rn.f32 	%f484, %f483, 0f3BBB989D, 0f3F000000;
	cvt.sat.f32.f32 	%f485, %f484;
	fma.rm.f32 	%f486, %f485, %f197, %f196;
	add.f32 	%f487, %f486, 0fCB40007F;
	neg.f32 	%f488, %f487;
	fma.rn.f32 	%f489, %f483, 0f3FB8AA3B, %f488;
	fma.rn.f32 	%f490, %f483, 0f32A57060, %f489;
	mov.b32 	%r94, %f486;
	shl.b32 	%r95, %r94, 23;
	mov.b32 	%f491, %r95;
	ex2.approx.ftz.f32 	%f492, %f490;
	mul.f32 	%f493, %f492, %f491;
	add.f32 	%f494, %f482, %f493;
	sub.f32 	%f495, %f593, %f192;
	fma.rn.f32 	%f496, %f495, 0f3BBB989D, 0f3F000000;
	cvt.sat.f32.f32 	%f497, %f496;
	fma.rm.f32 	%f498, %f497, %f197, %f196;
	add.f32 	%f499, %f498, 0fCB40007F;
	neg.f32 	%f500, %f499;
	fma.rn.f32 	%f501, %f495, 0f3FB8AA3B, %f500;
	fma.rn.f32 	%f502, %f495, 0f32A57060, %f501;
	mov.b32 	%r96, %f498;
	shl.b32 	%r97, %r96, 23;
	mov.b32 	%f503, %r97;
	ex2.approx.ftz.f32 	%f504, %f502;
	mul.f32 	%f505, %f504, %f503;
	add.f32 	%f506, %f494, %f505;
	mov.b32 	%r98, %f506;
	shfl.sync.bfly.b32	%r99|%p35, %r98, 16, 31, -1;
	mov.b32 	%f507, %r99;
	add.f32 	%f508, %f506, %f507;
	mov.b32 	%r100, %f508;
	shfl.sync.bfly.b32	%r101|%p36, %r100, 8, 31, -1;
	mov.b32 	%f509, %r101;
	add.f32 	%f510, %f508, %f509;
	mov.b32 	%r102, %f510;
	shfl.sync.bfly.b32	%r103|%p37, %r102, 4, 31, -1;
	mov.b32 	%f511, %r103;
	add.f32 	%f512, %f510, %f511;
	mov.b32 	%r104, %f512;
	shfl.sync.bfly.b32	%r105|%p38, %r104, 2, 31, -1;
	mov.b32 	%f513, %r105;
	add.f32 	%f514, %f512, %f513;
	mov.b32 	%r106, %f514;
	shfl.sync.bfly.b32	%r107|%p39, %r106, 1, 31, -1;
	mov.b32 	%f515, %r107;
	add.f32 	%f516, %f514, %f515;
	div.rn.f32 	%f105, %f205, %f516;
	div.rn.f32 	%f106, %f217, %f516;
	div.rn.f32 	%f107, %f229, %f516;
	div.rn.f32 	%f108, %f241, %f516;
	div.rn.f32 	%f109, %f253, %f516;
	div.rn.f32 	%f110, %f265, %f516;
	div.rn.f32 	%f111, %f277, %f516;
	div.rn.f32 	%f112, %f289, %f516;
	div.rn.f32 	%f113, %f301, %f516;
	div.rn.f32 	%f114, %f313, %f516;
	div.rn.f32 	%f115, %f325, %f516;
	div.rn.f32 	%f116, %f337, %f516;
	div.rn.f32 	%f117, %f349, %f516;
	div.rn.f32 	%f118, %f361, %f516;
	div.rn.f32 	%f119, %f373, %f516;
	div.rn.f32 	%f120, %f385, %f516;
	div.rn.f32 	%f121, %f397, %f516;
	div.rn.f32 	%f122, %f409, %f516;
	div.rn.f32 	%f123, %f421, %f516;
	div.rn.f32 	%f124, %f433, %f516;
	div.rn.f32 	%f125, %f445, %f516;
	div.rn.f32 	%f126, %f457, %f516;
	div.rn.f32 	%f127, %f469, %f516;
	div.rn.f32 	%f128, %f481, %f516;
	div.rn.f32 	%f129, %f493, %f516;
	div.rn.f32 	%f130, %f505, %f516;
	mad.lo.s64 	%rd48, %rd57, %rd31, %rd47;
	cvta.to.global.u64 	%rd49, %rd30;
	shl.b64 	%rd50, %rd48, 1;
	add.s64 	%rd26, %rd49, %rd50;
	@%p29 bra 	$L__BB427_58;
	// begin inline asm
	{  cvt.rn.bf16.f32 %rs27, %f105;}

	// end inline asm
	st.global.u16 	[%rd26], %rs27;
$L__BB427_58:
	cvt.u64.u32 	%rd51, %r30;
	setp.le.s64 	%p40, %rd33, %rd51;
	@%p40 bra 	$L__BB427_60;
	// begin inline asm
	{  cvt.rn.bf16.f32 %rs28, %f106;}

	// end inline asm
	st.global.u16 	[%rd26+64], %rs28;
$L__BB427_60:
	setp.le.s64 	%p41, %rd33, %rd2;
	@%p41 bra 	$L__BB427_62;
	// begin inline asm
	{  cvt.rn.bf16.f32 %rs29, %f107;}

	// end inline asm
	st.global.u16 	[%rd26+128], %rs29;
$L__BB427_62:
	setp.le.s64 	%p42, %rd33, %rd3;
	@%p42 bra 	$L__BB427_64;
	// begin inline asm
	{  cvt.rn.bf16.f32 %rs30, %f108;}

	// end inline asm
	st.global.u16 	[%rd26+192], %rs30;
$L__BB427_64:
	setp.le.s64 	%p43, %rd33, %rd4;
	@%p43 bra 	$L__BB427_66;
	// begin inline asm
	{  cvt.rn.bf16.f32 %rs31, %f109;}

	// end inline asm
	st.global.u16 	[%rd26+256], %rs31;
$L__BB427_66:
	setp.le.s64 	%p44, %rd33, %rd5;
	@%p44 bra 	$L__BB427_68;
	// begin inline asm
	{  cvt.rn.bf16.f32 %rs32, %f110;}

	// end inline asm
	st.global.u16 	[%rd26+320], %rs32;
$L__BB427_68:
	setp.le.s64 	%p45, %rd33, %rd6;
	@%p45 bra 	$L__BB427_70;
	// begin inline asm
	{  cvt.rn.bf16.f32 %rs33, %f111;}

	// end inline asm
	st.global.u16 	[%rd26+384], %rs33;
$L__BB427_70:
	setp.le.s64 	%p46, %rd33, %rd7;
	@%p46 bra 	$L__BB427_72;
	// begin inline asm
	{  cvt.rn.bf16.f32 %rs34, %f112;}

	// end inline asm
	st.global.u16 	[%rd26+448], %rs34;
$L__BB427_72:
	setp.le.s64 	%p47, %rd33, %rd8;
	@%p47 bra 	$L__BB427_74;
	// begin inline asm
	{  cvt.rn.bf16.f32 %rs35, %f113;}

	// end inline asm
	st.global.u16 	[%rd26+512], %rs35;
$L__BB427_74:
	cvt.u64.u32 	%rd52, %r32;
	setp.le.s64 	%p48, %rd33, %rd52;
	@%p48 bra 	$L__BB427_76;
	// begin inline asm
	{  cvt.rn.bf16.f32 %rs36, %f114;}

	// end inline asm
	st.global.u16 	[%rd26+576], %rs36;
$L__BB427_76:
	setp.le.s64 	%p49, %rd33, %rd9;
	@%p49 bra 	$L__BB427_78;
	// begin inline asm
	{  cvt.rn.bf16.f32 %rs37, %f115;}

	// end inline asm
	st.global.u16 	[%rd26+640], %rs37;
$L__BB427_78:
	setp.le.s64 	%p50, %rd33, %rd10;
	@%p50 bra 	$L__BB427_80;
	// begin inline asm
	{  cvt.rn.bf16.f32 %rs38, %f116;}

	// end inline asm
	st.global.u16 	[%rd26+704], %rs38;
$L__BB427_80:
	setp.le.s64 	%p51, %rd33, %rd11;
	@%p51 bra 	$L__BB427_82;
	// begin inline asm
	{  cvt.rn.bf16.f32 %rs39, %f117;}

	// end inline asm
	st.global.u16 	[%rd26+768], %rs39;
$L__BB427_82:
	setp.le.s64 	%p52, %rd33, %rd12;
	@%p52 bra 	$L__BB427_84;
	// begin inline asm
	{  cvt.rn.bf16.f32 %rs40, %f118;}

	// end inline asm
	st.global.u16 	[%rd26+832], %rs40;
$L__BB427_84:
	setp.le.s64 	%p53, %rd33, %rd13;
	@%p53 bra 	$L__BB427_86;
	// begin inline asm
	{  cvt.rn.bf16.f32 %rs41, %f119;}

	// end inline asm
	st.global.u16 	[%rd26+896], %rs41;
$L__BB427_86:
	setp.le.s64 	%p54, %rd33, %rd14;
	@%p54 bra 	$L__BB427_88;
	// begin inline asm
	{  cvt.rn.bf16.f32 %rs42, %f120;}

	// end inline asm
	st.global.u16 	[%rd26+960], %rs42;
$L__BB427_88:
	setp.le.s64 	%p55, %rd33, %rd15;
	@%p55 bra 	$L__BB427_90;
	// begin inline asm
	{  cvt.rn.bf16.f32 %rs43, %f121;}

	// end inline asm
	st.global.u16 	[%rd26+1024], %rs43;
$L__BB427_90:
	setp.le.s64 	%p56, %rd33, %rd16;
	@%p56 bra 	$L__BB427_92;
	// begin inline asm
	{  cvt.rn.bf16.f32 %rs44, %f122;}

	// end inline asm
	st.global.u16 	[%rd26+1088], %rs44;
$L__BB427_92:
	setp.le.s64 	%p57, %rd33, %rd17;
	@%p57 bra 	$L__BB427_94;
	// begin inline asm
	{  cvt.rn.bf16.f32 %rs45, %f123;}

	// end inline asm
	st.global.u16 	[%rd26+1152], %rs45;
$L__BB427_94:
	setp.le.s64 	%p58, %rd33, %rd18;
	@%p58 bra 	$L__BB427_96;
	// begin inline asm
	{  cvt.rn.bf16.f32 %rs46, %f124;}

	// end inline asm
	st.global.u16 	[%rd26+1216], %rs46;
$L__BB427_96:
	setp.le.s64 	%p59, %rd33, %rd19;
	@%p59 bra 	$L__BB427_98;
	// begin inline asm
	{  cvt.rn.bf16.f32 %rs47, %f125;}

	// end inline asm
	st.global.u16 	[%rd26+1280], %rs47;
$L__BB427_98:
	setp.le.s64 	%p60, %rd33, %rd20;
	@%p60 bra 	$L__BB427_100;
	// begin inline asm
	{  cvt.rn.bf16.f32 %rs48, %f126;}

	// end inline asm
	st.global.u16 	[%rd26+1344], %rs48;
$L__BB427_100:
	setp.le.s64 	%p61, %rd33, %rd21;
	@%p61 bra 	$L__BB427_102;
	// begin inline asm
	{  cvt.rn.bf16.f32 %rs49, %f127;}

	// end inline asm
	st.global.u16 	[%rd26+1408], %rs49;
$L__BB427_102:
	setp.le.s64 	%p62, %rd33, %rd22;
	@%p62 bra 	$L__BB427_104;
	// begin inline asm
	{  cvt.rn.bf16.f32 %rs50, %f128;}

	// end inline asm
	st.global.u16 	[%rd26+1472], %rs50;
$L__BB427_104:
	setp.le.s64 	%p63, %rd33, %rd23;
	@%p63 bra 	$L__BB427_106;
	// begin inline asm
	{  cvt.rn.bf16.f32 %rs51, %f129;}

	// end inline asm
	st.global.u16 	[%rd26+1536], %rs51;
$L__BB427_106:
	cvt.u64.u32 	%rd53, %r34;
	setp.le.s64 	%p64, %rd33, %rd53;
	@%p64 bra 	$L__BB427_108;
	// begin inline asm
	{  cvt.rn.bf16.f32 %rs52, %f130;}

	// end inline asm
	st.global.u16 	[%rd26+1600], %rs52;
$L__BB427_108:
	ld.param.u64 	%rd56, [_Z15SoftmaxWarpImplI10DirectLoadI13__nv_bfloat16fE11DirectStoreIfS1_EfLi1ELi26ELi32ELi1ELb1EL9Algorithm0EEvT_T0_ll_param_2];
	cvt.s64.s32 	%rd54, %r116;
	add.s64 	%rd57, %rd57, %rd54;
	setp.lt.s64 	%p65, %rd57, %rd56;
	@%p65 bra 	$L__BB427_4;
$L__BB427_109:
	ret;

}
	// .globl	_Z15SoftmaxWarpImplI10DirectLoadI13__nv_bfloat16fE11DirectStoreIfS1_EfLi1ELi27ELi32ELi1ELb0EL9Algorithm0EEvT_T0_ll
.visible .entry _Z15SoftmaxWarpImplI10DirectLoadI13__nv_bfloat16fE11DirectStoreIfS1_EfLi1ELi27ELi32ELi1ELb0EL9Algorithm0EEvT_T0_ll(
	.param .align 8 .b8 _Z15SoftmaxWarpImplI10DirectLoadI13__nv_bfloat16fE11DirectStoreIfS1_EfLi1ELi27ELi32ELi1ELb0EL9Algorithm0EEvT_T0_ll_param_0[16],
	.param .align 8 .b8 _Z15SoftmaxWarpImplI10DirectLoadI13__nv_bfloat16fE11DirectStoreIfS1_EfLi1ELi27ELi32ELi1ELb0EL9Algorithm0EEvT_T0_ll_param_1[16],
	.param .u64 _Z15SoftmaxWarpImplI10DirectLoadI13__nv_bfloat16fE11DirectStoreIfS1_EfLi1ELi27ELi32ELi1ELb0EL9Algorithm0EEvT_T0_ll_param_2,
	.param .u64 _Z15SoftmaxWarpImplI10DirectLoadI13__nv_bfloat16fE11DirectStoreIfS1_EfLi1ELi27ELi32ELi1ELb0EL9Algorithm0EEvT_T0_ll_param_3
)
{
	.reg .pred 	%p<14>;
	.reg .b16 	%rs<55>;
	.reg .b32 	%r<82>;
	.reg .b32 	%f<428>;
	.reg .b64 	%rd<27>;

	ld.param.u64 	%rd9, [_Z15SoftmaxWarpImplI10DirectLoadI13__nv_bfloat16fE11DirectStoreIfS1_EfLi1ELi27ELi32ELi1ELb0EL9Algorithm0EEvT_T0_ll_param_1+8];
	ld.param.u64 	%rd8, [_Z15SoftmaxWarpImplI10DirectLoadI13__nv_bfloat16fE11DirectStoreIfS1_EfLi1ELi27ELi32ELi1ELb0EL9Algorithm0EEvT_T0_ll_param_1];
	ld.param.u64 	%rd7, [_Z15SoftmaxWarpImplI10DirectLoadI13__nv_bfloat16fE11DirectStoreIfS1_EfLi1ELi27ELi32ELi1ELb0EL9Algorithm0EEvT_T0_ll_param_0+8];
	ld.param.u64 	%rd6, [_Z15SoftmaxWarpImplI10DirectLoadI13__nv_bfloat16fE11DirectStoreIfS1_EfLi1ELi27ELi32ELi1ELb0EL9Algorithm0EEvT_T0_ll_param_0];
	ld.param.u64 	%rd10, [_Z15SoftmaxWarpImplI10DirectLoadI13__nv_bfloat16fE11DirectStoreIfS1_EfLi1ELi27ELi32ELi1ELb0EL9Algorithm0EEvT_T0_ll_param_2];
	ld.param.u64 	%rd11, [_Z15SoftmaxWarpImplI10DirectLoadI13__nv_bfloat16fE11DirectStoreIfS1_EfLi1ELi27ELi32ELi1ELb0EL9Algorithm0EEvT_T0_ll_param_3];
	setp.lt.s64 	%p1, %rd11, 865;
	@%p1 bra 	$L__BB428_2;
	mov.u64 	%rd12, $str;
	cvta.global.u64 	%rd13, %rd12;
	mov.u64 	%rd14, $str$1;
	cvta.global.u64 	%rd15, %rd14;
	mov.u64 	%rd16, __unnamed_419;
	cvta.global.u64 	%rd17, %rd16;
	{ // callseq 418, 0
	.param .b64 param0;
	st.param.b64 	[param0], %rd13;
	.param .b64 param1;
	st.param.b64 	[param1], %rd15;
	.param .b32 param2;
	st.param.b32 	[param2], 358;
	.param .b64 param3;
	st.param.b64 	[param3], %rd17;
	.param .b64 param4;
	st.param.b64 	[param4], 1;
	call.uni 
	__assertfail, 
	(
	param0, 
	param1, 
	param2, 
	param3, 
	param4
	);
	} // callseq 418
$L__BB428_2:
	mov.u32 	%r2, %nctaid.x;
	mov.u32 	%r3, %ntid.y;
	mul.lo.s32 	%r1, %r2, %r3;
	mov.u32 	%r4, %ctaid.x;
	mov.u32 	%r5, %tid.y;
	mad.lo.s32 	%r6, %r4, %r3, %r5;
	cvt.s64.s32 	%rd26, %r6;
	setp.le.s64 	%p2, %rd10, %rd26;
	@%p2 bra 	$L__BB428_5;
	mov.u32 	%r7, %tid.x;
	cvt.u64.u32 	%rd2, %r7;
	cvt.s64.s32 	%rd3, %r1;
$L__BB428_4:
	mad.lo.s64 	%rd18, %rd26, %rd7, %rd2;
	cvta.to.global.u64 	%rd19, %rd6;
	shl.b64 	%rd20, %rd18, 1;
	add.s64 	%rd21, %rd19, %rd20;
	ld.global.u16 	%rs1, [%rd21];
	// begin inline asm
	{ cvt.f32.bf16 %f1, %rs1;}

	// end inline asm
	max.f32 	%f55, %f1, 0fFF800000;
	ld.global.u16 	%rs2, [%rd21+64];
	// begin inline asm
	{ cvt.f32.bf16 %f2, %rs2;}

	// end inline asm
	max.f32 	%f56, %f55, %f2;
	ld.global.u16 	%rs3, [%rd21+128];
	// begin inline asm
	{ cvt.f32.bf16 %f3, %rs3;}

	// end inline asm
	max.f32 	%f57, %f56, %f3;
	ld.global.u16 	%rs4, [%rd21+192];
	// begin inline asm
	{ cvt.f32.bf16 %f4, %rs4;}

	// end inline asm
	max.f32 	%f58, %f57, %f4;
	ld.global.u16 	%rs5, [%rd21+256];
	// begin inline asm
	{ cvt.f32.bf16 %f5, %rs5;}

	// end inline asm
	max.f32 	%f59, %f58, %f5;
	ld.global.u16 	%rs6, [%rd21+320];
	// begin inline asm
	{ cvt.f32.bf16 %f6, %rs6;}

	// end inline asm
	max.f32 	%f60, %f59, %f6;
	ld.global.u16 	%rs7, [%rd21+384];
	// begin inline asm
	{ cvt.f32.bf16 %f7, %rs7;}

	// end inline asm
	max.f32 	%f61, %f60, %f7;
	ld.global.u16 	%rs8, [%rd21+448];
	// begin inline asm
	{ cvt.f32.bf16 %f8, %rs8;}

	// end inline asm
	max.f32 	%f62, %f61, %f8;
	ld.global.u16 	%rs9, [%rd21+512];
	// begin inline asm
	{ cvt.f32.bf16 %f9, %rs9;}

	// end inline asm
	max.f32 	%f63, %f62, %f9;
	ld.global.u16 	%rs10, [%rd21+576];
	// begin inline asm
	{ cvt.f32.bf16 %f10, %rs10;}

	// end inline asm
	max.f32 	%f64, %f63, %f10;
	ld.global.u16 	%rs11, [%rd21+640];
	// begin inline asm
	{ cvt.f32.bf16 %f11, %rs11;}

	// end inline asm
	max.f32 	%f65, %f64, %f11;
	ld.global.u16 	%rs12, [%rd21+704];
	// begin inline asm
	{ cvt.f32.bf16 %f12, %rs12;}

	// end inline asm
	max.f32 	%f66, %f65, %f12;
	ld.global.u16 	%rs13, [%rd21+768];
	// begin inline asm
	{ cvt.f32.bf16 %f13, %rs13;}

	// end inline asm
	max.f32 	%f67, %f66, %f13;
	ld.global.u16 	%rs14, [%rd21+832];
	// begin inline asm
	{ cvt.f32.bf16 %f14, %rs14;}

	// end inline asm
	max.f32 	%f68, %f67, %f14;
	ld.global.u16 	%rs15, [%rd21+896];
	// begin inline asm
	{ cvt.f32.bf16 %f15, %rs15;}

	// end inline asm
	max.f32 	%f69, %f68, %f15;
	ld.global.u16 	%rs16, [%rd21+960];
	// begin inline asm
	{ cvt.f32.bf16 %f16, %rs16;}

	// end inline asm
	max.f32 	%f70, %f69, %f16;
	ld.global.u16 	%rs17, [%rd21+1024];
	// begin inline asm
	{ cvt.f32.bf16 %f17, %rs17;}

	// end inline asm
	max.f32 	%f71, %f70, %f17;
	ld.global.u16 	%rs18, [%rd21+1088];
	// begin inline asm
	{ cvt.f32.bf16 %f18, %rs18;}

	// end inline asm
	max.f32 	%f72, %f71, %f18;
	ld.global.u16 	%rs19, [%rd21+1152];
	// begin inline asm
	{ cvt.f32.bf16 %f19, %rs19;}

	// end inline asm
	max.f32 	%f73, %f72, %f19;
	ld.global.u16 	%rs20, [%rd21+1216];
	// begin inline asm
	{ cvt.f32.bf16 %f20, %rs20;}

	// end inline asm
	max.f32 	%f74, %f73, %f20;
	ld.global.u16 	%rs21, [%rd21+1280];
	// begin inline asm
	{ cvt.f32.bf16 %f21, %rs21;}

	// end inline asm
	max.f32 	%f75, %f74, %f21;
	ld.global.u16 	%rs22, [%rd21+1344];
	// begin inline asm
	{ cvt.f32.bf16 %f22, %rs22;}

	// end inline asm
	max.f32 	%f76, %f75, %f22;
	ld.global.u16 	%rs23, [%rd21+1408];
	// begin inline asm
	{ cvt.f32.bf16 %f23, %rs23;}

	// end inline asm
	max.f32 	%f77, %f76, %f23;
	ld.global.u16 	%rs24, [%rd21+1472];
	// begin inline asm
	{ cvt.f32.bf16 %f24, %rs24;}

	// end inline asm
	max.f32 	%f78, %f77, %f24;
	ld.global.u16 	%rs25, [%rd21+1536];
	// begin inline asm
	{ cvt.f32.bf16 %f25, %rs25;}

	// end inline asm
	max.f32 	%f79, %f78, %f25;
	ld.global.u16 	%rs26, [%rd21+1600];
	// begin inline asm
	{ cvt.f32.bf16 %f26, %rs26;}

	// end inline asm
	max.f32 	%f80, %f79, %f26;
	ld.global.u16 	%rs27, [%rd21+1664];
	// begin inline asm
	{ cvt.f32.bf16 %f27, %rs27;}

	// end inline asm
	max.f32 	%f81, %f80, %f27;
	mov.b32 	%r8, %f81;
	shfl.sync.bfly.b32	%r9|%p3, %r8, 16, 31, -1;
	mov.b32 	%f82, %r9;
	max.f32 	%f83, %f81, %f82;
	mov.b32 	%r10, %f83;
	shfl.sync.bfly.b32	%r11|%p4, %r10, 8, 31, -1;
	mov.b32 	%f84, %r11;
	max.f32 	%f85, %f83, %f84;
	mov.b32 	%r12, %f85;
	shfl.sync.bfly.b32	%r13|%p5, %r12, 4, 31, -1;
	mov.b32 	%f86, %r13;
	max.f32 	%f87, %f85, %f86;
	mov.b32 	%r14, %f87;
	shfl.sync.bfly.b32	%r15|%p6, %r14, 2, 31, -1;
	mov.b32 	%f88, %r15;
	max.f32 	%f89, %f87, %f88;
	mov.b32 	%r16, %f89;
	shfl.sync.bfly.b32	%r17|%p7, %r16, 1, 31, -1;
	mov.b32 	%f90, %r17;
	max.f32 	%f91, %f89, %f90;
	sub.f32 	%f92, %f1, %f91;
	fma.rn.f32 	%f93, %f92, 0f3BBB989D, 0f3F000000;
	cvt.sat.f32.f32 	%f94, %f93;
	mov.f32 	%f95, 0f4B400001;
	mov.f32 	%f96, 0f437C0000;
	fma.rm.f32 	%f97, %f94, %f96, %f95;
	add.f32 	%f98, %f97, 0fCB40007F;
	neg.f32 	%f99, %f98;
	fma.rn.f32 	%f100, %f92, 0f3FB8AA3B, %f99;
	fma.rn.f32 	%f101, %f92, 0f32A57060, %f100;
	mov.b32 	%r18, %f97;
	shl.b32 	%r19, %r18, 23;
	mov.b32 	%f102, %r19;
	ex2.approx.ftz.f32 	%f103, %f101;
	mul.f32 	%f104, %f103, %f102;
	add.f32 	%f105, %f104, 0f00000000;
	sub.f32 	%f106, %f2, %f91;
	fma.rn.f32 	%f107, %f106, 0f3BBB989D, 0f3F000000;
	cvt.sat.f32.f32 	%f108, %f107;
	fma.rm.f32 	%f109, %f108, %f96, %f95;
	add.f32 	%f110, %f109, 0fCB40007F;
	neg.f32 	%f111, %f110;
	fma.rn.f32 	%f112, %f106, 0f3FB8AA3B, %f111;
	fma.rn.f32 	%f113, %f106, 0f32A57060, %f112;
	mov.b32 	%r20, %f109;
	shl.b32 	%r21, %r20, 23;
	mov.b32 	%f114, %r21;
	ex2.approx.ftz.f32 	%f115, %f113;
	mul.f32 	%f116, %f115, %f114;
	add.f32 	%f117, %f105, %f116;
	sub.f32 	%f118, %f3, %f91;
	fma.rn.f32 	%f119, %f118, 0f3BBB989D, 0f3F000000;
	cvt.sat.f32.f32 	%f120, %f119;
	fma.rm.f32 	%f121, %f120, %f96, %f95;
	add.f32 	%f122, %f121, 0fCB40007F;
	neg.f32 	%f123, %f122;
	fma.rn.f32 	%f124, %f118, 0f3FB8AA3B, %f123;
	fma.rn.f32 	%f125, %f118, 0f32A57060, %f124;
	mov.b32 	%r22, %f121;
	shl.b32 	%r23, %r22, 23;
	mov.b32 	%f126, %r23;
	ex2.approx.ftz.f32 	%f127, %f125;
	mul.f32 	%f128, %f127, %f126;
	add.f32 	%f129, %f117, %f128;
	sub.f32 	%f130, %f4, %f91;
	fma.rn.f32 	%f131, %f130, 0f3BBB989D, 0f3F000000;
	cvt.sat.f32.f32 	%f132, %f131;
	fma.rm.f32 	%f133, %f132, %f96, %f95;
	add.f32 	%f134, %f133, 0fCB40007F;
	neg.f32 	%f135, %f134;
	fma.rn.f32 	%f136, %f130, 0f3FB8AA3B, %f135;
	fma.rn.f32 	%f137, %f130, 0f32A57060, %f136;
	mov.b32 	%r24, %f133;
	shl.b32 	%r25, %r24, 23;
	mov.b32 	%f138, %r25;
	ex2.approx.ftz.f32 	%f139, %f137;
	mul.f32 	%f140, %f139, %f138;
	add.f32 	%f141, %f129, %f140;
	sub.f32 	%f142, %f5, %f91;
	fma.rn.f32 	%f143, %f142, 0f3BBB989D, 0f3F000000;
	cvt.sat.f32.f32 	%f144, %f143;
	fma.rm.f32 	%f145, %f144, %f96, %f95;
	add.f32 	%f146, %f145, 0fCB40007F;
	neg.f32 	%f147, %f146;
	fma.rn.f32 	%f148, %f142, 0f3FB8AA3B, %f147;
	fma.rn.f32 	%f149, %f142, 0f32A57060, %f148;
	mov.b32 	%r26, %f145;
	shl.b32 	%r27, %r26, 23;
	mov.b32 	%f150, %r27;
	ex2.approx.ftz.f32 	%f151, %f149;
	mul.f32 	%f152, %f151, %f150;
	add.f32 	%f153, %f141, %f152;
	sub.f32 	%f154, %f6, %f91;
	fma.rn.f32 	%f155, %f154, 0f3BBB989D, 0f3F000000;
	cvt.sat.f32.f32 	%f156, %f155;
	fma.rm.f32 	%f157, %f156, %f96, %f95;
	add.f32 	%f158, %f157, 0fCB40007F;
	neg.f32 	%f159, %f158;
	fma.rn.f32 	%f160, %f154, 0f3FB8AA3B, %f159;
	fma.rn.f32 	%f161, %f154, 0f32A57060, %f160;
	mov.b32 	%r28, %f157;
	shl.b32 	%r29, %r28, 23;
	mov.b32 	%f162, %r29;
	ex2.approx.ftz.f32 	%f163, %f161;
	mul.f32 	%f164, %f163, %f162;
	add.f32 	%f165, %f153, %f164;
	sub.f32 	%f166, %f7, %f91;
	fma.rn.f32 	%f167, %f166, 0f3BBB989D, 0f3F000000;
	cvt.sat.f32.f32 	%f168, %f167;
	fma.rm.f32 	%f169, %f168, %f96, %f95;
	add.f32 	%f170, %f169, 0fCB40007F;
	neg.f32 	%f171, %f170;
	fma.rn.f32 	%f172, %f166, 0f3FB8AA3B, %f171;
	fma.rn.f32 	%f173, %f166, 0f32A57060, %f172;
	mov.b32 	%r30, %f169;
	shl.b32 	%r31, %r30, 23;
	mov.b32 	%f174, %r31;
	ex2.approx.ftz.f32 	%f175, %f173;
	mul.f32 	%f176, %f175, %f174;
	add.f32 	%f177, %f165, %f176;
	sub.f32 	%f178, %f8, %f91;
	fma.rn.f32 	%f179, %f178, 0f3BBB989D, 0f3F000000;
	cvt.sat.f32.f32 	%f180, %f179;
	fma.rm.f32 	%f181, %f180, %f96, %f95;
	add.f32 	%f182, %f181, 0fCB40007F;
	neg.f32 	%f183, %f182;
	fma.rn.f32 	%f184, %f178, 0f3FB8AA3B, %f183;
	fma.rn.f32 	%f185, %f178, 0f32A57060, %f184;
	mov.b32 	%r32, %f181;
	shl.b32 	%r33, %r32, 23;
	mov.b32 	%f186, %r33;
	ex2.approx.ftz.f32 	%f187, %f185;
	mul.f32 	%f188, %f187, %f186;
	add.f32 	%f189, %f177, %f188;
	sub.f32 	%f190, %f9, %f91;
	fma.rn.f32 	%f191, %f190, 0f3BBB989D, 0f3F000000;
	cvt.sat.f32.f32 	%f192, %f191;
	fma.rm.f32 	%f193, %f192, %f96, %f95;
	add.f32 	%f194, %f193, 0fCB40007F;
	neg.f32 	%f195, %f194;
	fma.rn.f32 	%f196, %f190, 0f3FB8AA3B, %f195;
	fma.rn.f32 	%f197, %f190, 0f32A57060, %f196;
	mov.b32 	%r34, %f193;
	shl.b32 	%r35, %r34, 23;
	mov.b32 	%f198, %r35;
	ex2.approx.ftz.f32 	%f199, %f197;
	mul.f32 	%f200, %f199, %f198;
	add.f32 	%f201, %f189, %f200;
	sub.f32 	%f202, %f10, %f91;
	fma.rn.f32 	%f203, %f202, 0f3BBB989D, 0f3F000000;
	cvt.sat.f32.f32 	%f204, %f203;
	fma.rm.f32 	%f205, %f204, %f96, %f95;
	add.f32 	%f206, %f205, 0fCB40007F;
	neg.f32 	%f207, %f206;
	fma.rn.f32 	%f208, %f202, 0f3FB8AA3B, %f207;
	fma.rn.f32 	%f209, %f202, 0f32A57060, %f208;
	mov.b32 	%r36, %f205;
	shl.b32 	%r37, %r36, 23;
	mov.b32 	%f210, %r37;
	ex2.approx.ftz.f32 	%f211, %f209;
	mul.f32 	%f212, %f211, %f210;
	add.f32 	%f213, %f201, %f212;
	sub.f32 	%f214, %f11, %f91;
	fma.rn.f32 	%f215, %f214, 0f3BBB989D, 0f3F000000;
	cvt.sat.f32.f32 	%f216, %f215;
	fma.rm.f32 	%f217, %f216, %f96, %f95;
	add.f32 	%f218, %f217, 0fCB40007F;
	neg.f32 	%f219, %f218;
	fma.rn.f32 	%f220, %f214, 0f3FB8AA3B, %f219;
	fma.rn.f32 	%f221, %f214, 0f32A57060, %f220;
	mov.b32 	%r38, %f217;
	shl.b32 	%r39, %r38, 23;
	mov.b32 	%f222, %r39;
	ex2.approx.ftz.f32 	%f223, %f221;
	mul.f32 	%f224, %f223, %f222;
	add.f32 	%f225, %f213, %f224;
	sub.f32 	%f226, %f12, %f91;
	fma.rn.f32 	%f227, %f226, 0f3BBB989D, 0f3F000000;
	cvt.sat.f32.f32 	%f228, %f227;
	fma.rm.f32 	%f229, %f228, %f96, %f95;
	add.f32 	%f230, %f229, 0fCB40007F;
	neg.f32 	%f231, %f230;
	fma.rn.f32 	%f232, %f226, 0f3FB8AA3B, %f231;
	fma.rn.f32 	%f233, %f226, 0f32A57060, %f232;
	mov.b32 	%r40, %f229;
	shl.b32 	%r41, %r40, 23;
	mov.b32 	%f234, %r41;
	ex2.approx.ftz.f32 	%f235, %f233;
	mul.f32 	%f236, %f235, %f234;
	add.f32 	%f237, %f225, %f236;
	sub.f32 	%f238, %f13, %f91;
	fma.rn.f32 	%f239, %f238, 0f3BBB989D, 0f3F000000;
	cvt.sat.f32.f32 	%f240, %f239;
	fma.rm.f32 	%f241, %f240, %f96, %f95;
	add.f32 	%f242, %f241, 0fCB40007F;
	neg.f32 	%f243, %f242;
	fma.rn.f32 	%f244, %f238, 0f3FB8AA3B, %f243;
	fma.rn.f32 	%f245, %f238, 0f32A57060, %f244;
	mov.b32 	%r42, %f241;
	shl.b32 	%r43, %r42, 23;
	mov.b32 	%f246, %r43;
	ex2.approx.ftz.f32 	%f247, %f245;
	mul.f32 	%f248, %f247, %f246;
	add.f32 	%f249, %f237, %f248;
	sub.f32 	%f250, %f14, %f91;
	fma.rn.f32 	%f251, %f250, 0f3BBB989D, 0f3F000000;
	cvt.sat.f32.f32 	%f252, %f251;
	fma.rm.f32 	%f253, %f252, %f96, %f95;
	add.f32 	%f254, %f253, 0fCB40007F;
	neg.f32 	%f255, %f254;
	fma.rn.f32 	%f256, %f250, 0f3FB8AA3B, %f255;
	fma.rn.f32 	%f257, %f250, 0f32A57060, %f256;
	mov.b32 	%r44, %f253;
	shl.b32 	%r45, %r44, 23;
	mov.b32 	%f258, %r45;
	ex2.approx.ftz.f32 	%f259, %f257;
	mul.f32 	%f260, %f259, %f258;
	add.f32 	%f261, %f249, %f260;
	sub.f32 	%f262, %f15, %f91;
	fma.rn.f32 	%f263, %f262, 0f3BBB989D, 0f3F000000;
	cvt.sat.f32.f32 	%f264, %f263;
	fma.rm.f32 	%f265, %f264, %f96, %f95;
	add.f32 	%f266, %f265, 0fCB40007F;
	neg.f32 	%f267, %f266;
	fma.rn.f32 	%f268, %f262, 0f3FB8AA3B, %f267;
	fma.rn.f32 	%f269, %f262, 0f32A57060, %f268;
	mov.b32 	%r46, %f265;
	shl.b32 	%r47, %r46, 23;
	mov.b32 	%f270, %r47;
	ex2.approx.ftz.f32 	%f271, %f269;
	mul.f32 	%f272, %f271, %f270;
	add.f32 	%f273, %f261, %f272;
	sub.f32 	%f274, %f16, %f91;
	fma.rn.f32 	%f275, %f274, 0f3BBB989D, 0f3F000000;
	cvt.sat.f32.f32 	%f276, %f275;
	fma.rm.f32 	%f277, %f276, %f96, %f95;
	add.f32 	%f278, %f277, 0fCB40007F;
	neg.f32 	%f279, %f278;
	fma.rn.f32 	%f280, %f274, 0f3FB8AA3B, %f279;
	fma.rn.f32 	%f281, %f274, 0f32A57060, %f280;
	mov.b32 	%r48, %f277;
	shl.b32 	%r49, %r48, 23;
	mov.b32 	%f282, %r49;
	ex2.approx.ftz.f32 	%f283, %f281;
	mul.f32 	%f284, %f283, %f282;
	add.f32 	%f285, %f273, %f284;
	sub.f32 	%f286, %f17, %f91;
	fma.rn.f32 	%f287, %f286, 0f3BBB989D, 0f3F000000;
	cvt.sat.f32.f32 	%f288, %f287;
	fma.rm.f32 	%f289, %f288, %f96, %f95;
	add.f32 	%f290, %f289, 0fCB40007F;
	neg.f32 	%f291, %f290;
	fma.rn.f32 	%f292, %f286, 0f3FB8AA3B, %f291;
	fma.rn.f32 	%f293, %f286, 0f32A57060, %f292;
	mov.b32 	%r50, %f289;
	shl.b32 	%r51, %r50, 23;
	mov.b32 	%f294, %r51;
	ex2.approx.ftz.f32 	%f295, %f293;
	mul.f32 	%f296, %f295, %f294;
	add.f32 	%f297, %f285, %f296;
	sub.f32 	%f298, %f18, %f91;
	fma.rn.f32 	%f299, %f298, 0f3BBB989D, 0f3F000000;
	cvt.sat.f32.f32 	%f300, %f299;
	fma.rm.f32 	%f301, %f300, %f96, %f95;
	add.f32 	%f302, %f301, 0fCB40007F;
	neg.f32 	%f303, %f302;
	fma.rn.f32 	%f304, %f298, 0f3FB8AA3B, %f303;
	fma.rn.f32 	%f305, %f298, 0f32A57060, %f304;
	mov.b32 	%r52, %f301;
	shl.b32 	%r53, %r52, 23;
	mov.b32 	%f306, %r53;
	ex2.approx.ftz.f32 	%f307, %f305;
	mul.f32 	%f308, %f307, %f306;
	add.f32 	%f309, %f297, %f308;
	sub.f32 	%f310, %f19, %f91;
	fma.rn.f32 	%f311, %f310, 0f3BBB989D, 0f3F000000;
	cvt.sat.f32.f32 	%f312, %f311;
	fma.rm.f32 	%f313, %f312, %f96, %f95;
	add.f32 	%f314, %f313, 0fCB40007F;
	neg.f32 	%f315, %f314;
	fma.rn.f32 	%f316, %f310, 0f3FB8AA3B, %f315;
	fma.rn.f32 	%f317, %f310, 0f32A57060, %f316;
	mov.b32 	%r54, %f313;
	shl.b32 	%r55, %r54, 23;
	mov.b32 	%f318, %r55;
	ex2.approx.ftz.f32 	%f319, %f317;
	mul.f32 	%f320, %f319, %f318;
	add.f32 	%f321, %f309, %f320;
	sub.f32 	%f322, %f20, %f91;
	fma.rn.f32 	%f323, %f322, 0f3BBB989D, 0f3F000000;
	cvt.sat.f32.f32 	%f324, %f323;
	fma.rm.f32 	%f325, %f324, %f96, %f95;
	add.f32 	%f326, %f325, 0fCB40007F;
	neg.f32 	%f327, %f326;
	fma.rn.f32 	%f328, %f322, 0f3FB8AA3B, %f327;
	fma.rn.f32 	%f329, %f322, 0f32A57060, %f328;
	mov.b32 	%r56, %f325;
	shl.b32 	%r57, %r56, 23;
	mov.b32 	%f330, %r57;
	ex2.approx.ftz.f32 	%f331, %f329;
	mul.f32 	%f332, %f331, %f330;
	add.f32 	%f333, %f321, %f332;
	sub.f32 	%f334, %f21, %f91;
	fma.rn.f32 	%f335, %f334, 0f3BBB989D, 0f3F000000;
	cvt.sat.f32.f32 	%f336, %f335;
	fma.rm.f32 	%f337, %f336, %f96, %f95;
	add.f32 	%f338, %f337, 0fCB40007F;
	neg.f32 	%f339, %f338;
	fma.rn.f32 	%f340, %f334, 0f3FB8AA3B, %f339;
	fma.rn.f32 	%f341, %f334, 0f32A57060, %f340;
	mov.b32 	%r58, %f337;
	shl.b32 	%r59, %r58, 23;
	mov.b32 	%f342, %r59;
	ex2.approx.ftz.f32 	%f343, %f341;
	mul.f32 	%f344, %f343, %f342;
	add.f32 	%f345, %f333, %f344;
	sub.f32 	%f346, %f22, %f91;
	fma.rn.f32 	%f347, %f346, 0f3BBB989D, 0f3F000000;
	cvt.sat.f32.f32 	%f348, %f347;
	fma.rm.f32 	%f349, %f348, %f96, %f95;
	add.f32 	%f350, %f349, 0fCB40007F;
	neg.f32 	%f351, %f350;
	fma.rn.f32 	%f352, %f346, 0f3FB8AA3B, %f351;
	fma.rn.f32 	%f353, %f346, 0f32A57060, %f352;
	mov.b32 	%r60, %f349;
	shl.b32 	%r61, %r60, 23;
	mov.b32 	%f354, %r61;
	ex2.approx.ftz.f32 	%f355, %f353;
	mul.f32 	%f356, %f355, %f354;
	add.f32 	%f357, %f345, %f356;
	sub.f32 	%f358, %f23, %f91;
	fma.rn.f32 	%f359, %f358, 0f3BBB989D, 0f3F000000;
	cvt.sat.f32.f32 	%f360, %f359;
	fma.rm.f32 	%f361, %f360, %f96, %f95;
	add.f32 	%f362, %f361, 0fCB40007F;
	neg.f32 	%f363, %f362;
	fma.rn.f32 	%f364, %f358, 0f3FB8AA3B, %f363;
	fma.rn.f32 	%f365, %f358, 0f32A57060, %f364;
	mov.b32 	%r62, %f361;
	shl.b32 	%r63, %r62, 23;
	mov.b32 	%f366, %r63;
	ex2.approx.ftz.f32 	%f367, %f365;
	mul.f32 	%f368, %f367, %f366;
	add.f32 	%f369, %f357, %f368;
	sub.f32 	%f370, %f24, %f91;
	fma.rn.f32 	%f371, %f370, 0f3BBB989D, 0f3F000000;
	cvt.sat.f32.f32 	%f372, %f371;
	fma.rm.f32 	%f373, %f372, %f96, %f95;
	add.f32 	%f374, %f373, 0fCB40007F;
	neg.f32 	%f375, %f374;
	fma.rn.f32 	%f376, %f370, 0f3FB8AA3B, %f375;
	fma.rn.f32 	%f377, %f370, 0f32A57060, %f376;
	mov.b32 	%r64, %f373;
	shl.b32 	%r65, %r64, 23;
	mov.b32 	%f378, %r65;
	ex2.approx.ftz.f32 	%f379, %f377;
	mul.f32 	%f380, %f379, %f378;
	add.f32 	%f381, %f369, %f380;
	sub.f32 	%f382, %f25, %f91;
	fma.rn.f32 	%f383, %f382, 0f3BBB989D, 0f3F000000;
	cvt.sat.f32.f32 	%f384, %f383;
	fma.rm.f32 	%f385, %f384, %f96, %f95;
	add.f32 	%f386, %f385, 0fCB40007F;
	neg.f32 	%f387, %f386;
	fma.rn.f32 	%f388, %f382, 0f3FB8AA3B, %f387;
	fma.rn.f32 	%f389, %f382, 0f32A57060, %f388;
	mov.b32 	%r66, %f385;
	shl.b32 	%r67, %r66, 23;
	mov.b32 	%f390, %r67;
	ex2.approx.ftz.f32 	%f391, %f389;
	mul.f32 	%f392, %f391, %f390;
	add.f32 	%f393, %f381, %f392;
	sub.f32 	%f394, %f26, %f91;
	fma.rn.f32 	%f395, %f394, 0f3BBB989D, 0f3F000000;
	cvt.sat.f32.f32 	%f396, %f395;
	fma.rm.f32 	%f397, %f396, %f96, %f95;
	add.f32 	%f398, %f397, 0fCB40007F;
	neg.f32 	%f399, %f398;
	fma.rn.f32 	%f400, %f394, 0f3FB8AA3B, %f399;
	fma.rn.f32 	%f401, %f394, 0f32A57060, %f400;
	mov.b32 	%r68, %f397;
	shl.b32 	%r69, %r68, 23;
	mov.b32 	%f402, %r69;
	ex2.approx.ftz.f32 	%f403, %f401;
	mul.f32 	%f404, %f403, %f402;
	add.f32 	%f405, %f393, %f404;
	sub.f32 	%f406, %f27, %f91;
	fma.rn.f32 	%f407, %f406, 0f3BBB989D, 0f3F000000;
	cvt.sat.f32.f32 	%f408, %f407;
	fma.rm.f32 	%f409, %f408, %f96, %f95;
	add.f32 	%f410, %f409, 0fCB40007F;
	neg.f32 	%f411, %f410;
	fma.rn.f32 	%f412, %f406, 0f3FB8AA3B, %f411;
	fma.rn.f32 	%f413, %f406, 0f32A57060, %f412;
	mov.b32 	%r70, %f409;
	shl.b32 	%r71, %r70, 23;
	mov.b32 	%f414, %r71;
	ex2.approx.ftz.f32 	%f415, %f413;
	mul.f32 	%f416, %f415, %f414;
	add.f32 	%f417, %f405, %f416;
	mov.b32 	%r72, %f417;
	shfl.sync.bfly.b32	%r73|%p8, %r72, 16, 31, -1;
	mov.b32 	%f418, %r73;
	add.f32 	%f419, %f417, %f418;
	mov.b32 	%r74, %f419;
	shfl.sync.bfly.b32	%r75|%p9, %r74, 8, 31, -1;
	mov.b32 	%f420, %r75;
	add.f32 	%f421, %f419, %f420;
	mov.b32 	%r76, %f421;
	shfl.sync.bfly.b32	%r77|%p10, %r76, 4, 31, -1;
	mov.b32 	%f422, %r77;
	add.f32 	%f423, %f421, %f422;
	mov.b32 	%r78, %f423;
	shfl.sync.bfly.b32	%r79|%p11, %r78, 2, 31, -1;
	mov.b32 	%f424, %r79;
	add.f32 	%f425, %f423, %f424;
	mov.b32 	%r80, %f425;
	shfl.sync.bfly.b32	%r81|%p12, %r80, 1, 31, -1;
	mov.b32 	%f426, %r81;
	add.f32 	%f427, %f425, %f426;
	div.rn.f32 	%f28, %f104, %f427;
	div.rn.f32 	%f29, %f116, %f427;
	div.rn.f32 	%f30, %f128, %f427;
	div.rn.f32 	%f31, %f140, %f427;
	div.rn.f32 	%f32, %f152, %f427;
	div.rn.f32 	%f33, %f164, %f427;
	div.rn.f32 	%f34, %f176, %f427;
	div.rn.f32 	%f35, %f188, %f427;
	div.rn.f32 	%f36, %f200, %f427;
	div.rn.f32 	%f37, %f212, %f427;
	div.rn.f32 	%f38, %f224, %f427;
	div.rn.f32 	%f39, %f236, %f427;
	div.rn.f32 	%f40, %f248, %f427;
	div.rn.f32 	%f41, %f260, %f427;
	div.rn.f32 	%f42, %f272, %f427;
	div.rn.f32 	%f43, %f284, %f427;
	div.rn.f32 	%f44, %f296, %f427;
	div.rn.f32 	%f45, %f308, %f427;
	div.rn.f32 	%f46, %f320, %f427;
	div.rn.f32 	%f47, %f332, %f427;
	div.rn.f32 	%f48, %f344, %f427;
	div.rn.f32 	%f49, %f356, %f427;
	div.rn.f32 	%f50, %f368, %f427;
	div.rn.f32 	%f51, %f380, %f427;
	div.rn.f32 	%f52, %f392, %f427;
	div.rn.f32 	%f53, %f404, %f427;
	div.rn.f32 	%f54, %f416, %f427;
	mad.lo.s64 	%rd22, %rd26, %rd9, %rd2;
	// begin inline asm
	{  cvt.rn.bf16.f32 %rs28, %f28;}

	// end inline asm
	cvta.to.global.u64 	%rd23, %rd8;
	shl.b64 	%rd24, %rd22, 1;
	add.s64 	%rd25, %rd23, %rd24;
	st.global.u16 	[%rd25], %rs28;
	// begin inline asm
	{  cvt.rn.bf16.f32 %rs29, %f29;}

	// end inline asm
	st.global.u16 	[%rd25+64], %rs29;
	// begin inline asm
	{  cvt.rn.bf16.f32 %rs30, %f30;}

	// end inline asm
	st.global.u16 	[%rd25+128], %rs30;
	// begin inline asm
	{  cvt.rn.bf16.f32 %rs31, %f31;}

	// end inline asm
	st.global.u16 	[%rd25+192], %rs31;
	// begin inline asm
	{  cvt.rn.bf16.f32 %rs32, %f32;}

	// end inline asm
	st.global.u16 	[%rd25+256], %rs32;
	// begin inline asm
	{  cvt.rn.bf16.f32 %rs33, %f33;}

	// end inline asm
	st.global.u16 	[%rd25+320], %rs33;
	// begin inline asm
	{  cvt.rn.bf16.f32 %rs34, %f34;}

	// end inline asm
	st.global.u16 	[%rd25+384], %rs34;
	// begin inline asm
	{  cvt.rn.bf16.f32 %rs35, %f35;}

	// end inline asm
	st.global.u16 	[%rd25+448], %rs35;
	// begin inline asm
	{  cvt.rn.bf16.f32 %rs36, %f36;}

	// end inline asm
	st.global.u16 	[%rd25+512], %rs36;
	// begin inline asm
	{  cvt.rn.bf16.f32 %rs37, %f37;}

	// end inline asm
	st.global.u16 	[%rd25+576], %rs37;
	// begin inline asm
	{  cvt.rn.bf16.f32 %rs38, %f38;}

	// end inline asm
	st.global.u16 	[%rd25+640], %rs38;
	// begin inline asm
	{  cvt.rn.bf16.f32 %rs39, %f39;}

	// end inline asm
	st.global.u16 	[%rd25+704], %rs39;
	// begin inline asm
	{  cvt.rn.bf16.f32 %rs40, %f40;}

	// end inline asm
	st.global.u16 	[%rd25+768], %rs40;
	// begin inline asm
	{  cvt.rn.bf16.f32 %rs41, %f41;}

	// end inline asm
	st.global.u16 	[%rd25+832], %rs41;
	// begin inline asm
	{  cvt.rn.bf16.f32 %rs42, %f42;}

	// end inline asm
	st.global.u16 	[%rd25+896], %rs42;
	// begin inline asm
	{  cvt.rn.bf16.f32 %rs43, %f43;}

	// end inline asm
	st.global.u16 	[%rd25+960], %rs43;
	// begin inline asm
	{  cvt.rn.bf16.f32 %rs44, %f44;}

	// end inline asm
	st.global.u16 	[%rd25+1024], %rs44;
	// begin inline asm
	{  cvt.rn.bf16.f32 %rs45, %f45;}

	// end inline asm
	st.global.u16 	[%rd25+1088], %rs45;
	// begin inline asm
	{  cvt.rn.bf16.f32 %rs46, %f46;}

	// end inline asm
	st.global.u16 	[%rd25+1152], %rs46;
	// begin inline asm
	{  cvt.rn.bf16.f32 %rs47, %f47;}

	// end inline asm
	st.global.u16 	[%rd25+1216], %rs47;
	// begin inline asm
	{  cvt.rn.bf16.f32 %rs48, %f48;}

	// end inline asm
	st.global.u16 	[%rd25+1280], %rs48;
	// begin inline asm
	{  cvt.rn.bf16.f32 %rs49, %f49;}

	// end inline asm
	st.global.u16 	[%rd25+1344], %rs49;
	// begin inline asm
	{  cvt.rn.bf16.f32 %rs50, %f50;}

	// end inline asm
	st.global.u16 	[%rd25+1408], %rs50;
	// begin inline asm
	{  cvt.rn.bf16.f32 %rs51, %f51;}

	// end inline asm
	st.global.u16 	[%rd25+1472], %rs51;
	// begin inline asm
	{  cvt.rn.bf16.f32 %rs52, %f52;}

	// end inline asm
	st.global.u16 	[%rd25+1536], %rs52;
	// begin inline asm
	{  cvt.rn.bf16.f32 %rs53, %f53;}

	// end inline asm
	st.global.u16 	[%rd25+1600], %rs53;
	// begin inline asm
	{  cvt.rn.bf16.f32 %rs54, %f54;}

	// end inline asm
	st.global.u16 	[%rd25+1664], %rs54;
	add.s64 	%rd26, %rd26, %rd3;
	setp.lt.s64 	%p13, %rd26, %rd10;
	@%p13 bra 	$L__BB428_4;
$L__BB428_5:
	ret;

}
	// .globl	_Z15SoftmaxWarpImplI10DirectLoadI13__nv_bfloat16fE11DirectStoreIfS1_EfLi1ELi27ELi32ELi1ELb1EL9Algorithm0EEvT_T0_ll
.visible .entry _Z15SoftmaxWarpImplI10DirectLoadI13__nv_bfloat16fE11DirectStoreIfS1_EfLi1ELi27ELi32ELi1ELb1EL9Algorithm0EEvT_T0_ll(
	.param .align 8 .b8 _Z15SoftmaxWarpImplI10DirectLoadI13__nv_bfloat16fE11DirectStoreIfS1_EfLi1ELi27ELi32ELi1ELb1EL9Algorithm0EEvT_T0_ll_param_0[16],
	.param .align 8 .b8 _Z15SoftmaxWarpImplI10DirectLoadI13__nv_bfloat16fE11DirectStoreIfS1_EfLi1ELi27ELi32ELi1ELb1EL9Algorithm0EEvT_T0_ll_param_1[16],
	.param .u64 _Z15SoftmaxWarpImplI10DirectLoadI13__nv_bfloat16fE11DirectStoreIfS1_EfLi1ELi27ELi32ELi1ELb1EL9Algorithm0EEvT_T0_ll_param_2,
	.param .u64 _Z15SoftmaxWarpImplI10DirectLoadI13__nv_bfloat16fE11DirectStoreIfS1_EfLi1ELi27ELi32ELi1ELb1EL9Algorithm0EEvT_T0_ll_param_3
)
{
	.reg .pred 	%p<68>;
	.reg .b16 	%rs<55>;
	.reg .b32 	%r<123>;
	.reg .b32 	%f<617>;
	.reg .b64 	%rd<60>;

	ld.param.u64 	%rd31, [_Z15SoftmaxWarpImplI10DirectLoadI13__nv_bfloat16fE11DirectStoreIfS1_EfLi1ELi27ELi32ELi1ELb1EL9Algorithm0EEvT_T0_ll_param_1+8];
	ld.param.u64 	%rd30, [_Z15SoftmaxWarpImplI10DirectLoadI13__nv_bfloat16fE11DirectStoreIfS1_EfLi1ELi27ELi32ELi1ELb1EL9Algorithm0EEvT_T0_ll_param_1];
	ld.param.u64 	%rd29, [_Z15SoftmaxWarpImplI10DirectLoadI13__nv_bfloat16fE11DirectStoreIfS1_EfLi1ELi27ELi32ELi1ELb1EL9Algorithm0EEvT_T0_ll_param_0+8];
	ld.param.u64 	%rd28, [_Z15SoftmaxWarpImplI10DirectLoadI13__nv_bfloat16fE11DirectStoreIfS1_EfLi1ELi27ELi32ELi1ELb1EL9Algorithm0EEvT_T0_ll_param_0];
	ld.param.u64 	%rd33, [_Z15SoftmaxWarpImplI10DirectLoadI13__nv_bfloat16fE11DirectStoreIfS1_EfLi1ELi27ELi32ELi1ELb1EL9Algorithm0EEvT_T0_ll_param_3];
	setp.lt.s64 	%p1, %rd33, 865;
	@%p1 bra 	$L__BB429_2;
	mov.u64 	%rd34, $str;
	cvta.global.u64 	%rd35, %rd34;
	mov.u64 	%rd36, $str$1;
	cvta.global.u64 	%rd37, %rd36;
	mov.u64 	%rd38, __unnamed_420;
	cvta.global.u64 	%rd39, %rd38;
	{ // callseq 419, 0
	.param .b64 param0;
	st.param.b64 	[param0], %rd35;
	.param .b64 param1;
	st.param.b64 	[param1], %rd37;
	.param .b32 param2;
	st.param.b32 	[param2], 358;
	.param .b64 param3;
	st.param.b64 	[param3], %rd39;
	.param .b64 param4;
	st.param.b64 	[param4], 1;
	call.uni 
	__assertfail, 
	(
	param0, 
	param1, 
	param2, 
	param3, 
	param4
	);
	} // callseq 419
$L__BB429_2:
	ld.param.u64 	%rd57, [_Z15SoftmaxWarpImplI10DirectLoadI13__nv_bfloat16fE11DirectStoreIfS1_EfLi1ELi27ELi32ELi1ELb1EL9Algorithm0EEvT_T0_ll_param_2];
	mov.u32 	%r1, %ntid.y;
	mov.u32 	%r2, %ctaid.x;
	mov.u32 	%r3, %tid.y;
	mad.lo.s32 	%r4, %r2, %r1, %r3;
	cvt.s64.s32 	%rd59, %r4;
	setp.le.s64 	%p2, %rd57, %rd59;
	@%p2 bra 	$L__BB429_113;
	mov.u32 	%r5, %tid.x;
	add.s32 	%r6, %r5, 64;
	cvt.u64.u32 	%rd2, %r6;
	add.s32 	%r7, %r5, 96;
	cvt.u64.u32 	%rd3, %r7;
	add.s32 	%r8, %r5, 128;
	cvt.u64.u32 	%rd4, %r8;
	add.s32 	%r9, %r5, 160;
	cvt.u64.u32 	%rd5, %r9;
	add.s32 	%r10, %r5, 192;
	cvt.u64.u32 	%rd6, %r10;
	add.s32 	%r11, %r5, 224;
	cvt.u64.u32 	%rd7, %r11;
	add.s32 	%r12, %r5, 256;
	cvt.u64.u32 	%rd8, %r12;
	add.s32 	%r13, %r5, 320;
	cvt.u64.u32 	%rd9, %r13;
	add.s32 	%r14, %r5, 352;
	cvt.u64.u32 	%rd10, %r14;
	add.s32 	%r15, %r5, 384;
	cvt.u64.u32 	%rd11, %r15;
	add.s32 	%r16, %r5, 416;
	cvt.u64.u32 	%rd12, %r16;
	add.s32 	%r17, %r5, 448;
	cvt.u64.u32 	%rd13, %r17;
	add.s32 	%r18, %r5, 480;
	cvt.u64.u32 	%rd14, %r18;
	add.s32 	%r19, %r5, 512;
	cvt.u64.u32 	%rd15, %r19;
	add.s32 	%r20, %r5, 544;
	cvt.u64.u32 	%rd16, %r20;
	add.s32 	%r21, %r5, 576;
	cvt.u64.u32 	%rd17, %r21;
	add.s32 	%r22, %r5, 608;
	cvt.u64.u32 	%rd18, %r22;
	add.s32 	%r23, %r5, 640;
	cvt.u64.u32 	%rd19, %r23;
	add.s32 	%r24, %r5, 672;
	cvt.u64.u32 	%rd20, %r24;
	add.s32 	%r25, %r5, 704;
	cvt.u64.u32 	%rd21, %r25;
	add.s32 	%r26, %r5, 736;
	cvt.u64.u32 	%rd22, %r26;
	add.s32 	%r27, %r5, 832;
	cvt.u64.u32 	%rd23, %r27;
	add.s32 	%r30, %r5, 32;
	add.s32 	%r32, %r5, 288;
	add.s32 	%r34, %r5, 768;
	add.s32 	%r36, %r5, 800;
	mov.u32 	%r120, %nctaid.x;
$L__BB429_4:
	cvt.u64.u32 	%rd40, %r5;
	setp.le.s64 	%p3, %rd33, %rd40;
	mad.lo.s64 	%rd41, %rd59, %rd29, %rd40;
	cvta.to.global.u64 	%rd42, %rd28;
	shl.b64 	%rd43, %rd41, 1;
	add.s64 	%rd25, %rd42, %rd43;
	mov.f32 	%f563, 0fFF800000;
	mov.f32 	%f566, %f563;
	@%p3 bra 	$L__BB429_6;
	ld.global.u16 	%rs1, [%rd25];
	// begin inline asm
	{ cvt.f32.bf16 %f563, %rs1;}

	// end inline asm
	max.f32 	%f566, %f563, 0fFF800000;
$L__BB429_6:
	cvt.u64.u32 	%rd44, %r30;
	setp.le.s64 	%p4, %rd33, %rd44;
	mov.f32 	%f565, 0fFF800000;
	@%p4 bra 	$L__BB429_8;
	ld.global.u16 	%rs2, [%rd25+64];
	// begin inline asm
	{ cvt.f32.bf16 %f565, %rs2;}

	// end inline asm
	max.f32 	%f566, %f566, %f565;
$L__BB429_8:
	setp.le.s64 	%p5, %rd33, %rd2;
	mov.f32 	%f567, 0fFF800000;
	@%p5 bra 	$L__BB429_10;
	ld.global.u16 	%rs3, [%rd25+128];
	// begin inline asm
	{ cvt.f32.bf16 %f567, %rs3;}

	// end inline asm
	max.f32 	%f566, %f566, %f567;
$L__BB429_10:
	setp.le.s64 	%p6, %rd33, %rd3;
	mov.f32 	%f569, 0fFF800000;
	@%p6 bra 	$L__BB429_12;
	ld.global.u16 	%rs4, [%rd25+192];
	// begin inline asm
	{ cvt.f32.bf16 %f569, %rs4;}

	// end inline asm
	max.f32 	%f566, %f566, %f569;
$L__BB429_12:
	setp.le.s64 	%p7, %rd33, %rd4;
	mov.f32 	%f571, 0fFF800000;
	@%p7 bra 	$L__BB429_14;
	ld.global.u16 	%rs5, [%rd25+256];
	// begin inline asm
	{ cvt.f32.bf16 %f571, %rs5;}

	// end inline asm
	max.f32 	%f566, %f566, %f571;
$L__BB429_14:
	setp.le.s64 	%p8, %rd33, %rd5;
	mov.f32 	%f573, 0fFF800000;
	@%p8 bra 	$L__BB429_16;
	ld.global.u16 	%rs6, [%rd25+320];
	// begin inline asm
	{ cvt.f32.bf16 %f573, %rs6;}

	// end inline asm
	max.f32 	%f566, %f566, %f573;
$L__BB429_16:
	setp.le.s64 	%p9, %rd33, %rd6;
	mov.f32 	%f575, 0fFF800000;
	@%p9 bra 	$L__BB429_18;
	ld.global.u16 	%rs7, [%rd25+384];
	// begin inline asm
	{ cvt.f32.bf16 %f575, %rs7;}

	// end inline asm
	max.f32 	%f566, %f566, %f575;
$L__BB429_18:
	setp.le.s64 	%p10, %rd33, %rd7;
	mov.f32 	%f577, 0fFF800000;
	@%p10 bra 	$L__BB429_20;
	ld.global.u16 	%rs8, [%rd25+448];
	// begin inline asm
	{ cvt.f32.bf16 %f577, %rs8;}

	// end inline asm
	max.f32 	%f566, %f566, %f577;
$L__BB429_20:
	setp.le.s64 	%p11, %rd33, %rd8;
	mov.f32 	%f579, 0fFF800000;
	@%p11 bra 	$L__BB429_22;
	ld.global.u16 	%rs9, [%rd25+512];
	// begin inline asm
	{ cvt.f32.bf16 %f579, %rs9;}

	// end inline asm
	max.f32 	%f566, %f566, %f579;
$L__BB429_22:
	cvt.u64.u32 	%rd45, %r32;
	setp.le.s64 	%p12, %rd33, %rd45;
	mov.f32 	%f581, 0fFF800000;
	@%p12 bra 	$L__BB429_24;
	ld.global.u16 	%rs10, [%rd25+576];
	// begin inline asm
	{ cvt.f32.bf16 %f581, %rs10;}

	// end inline asm
	max.f32 	%f566, %f566, %f581;
$L__BB429_24:
	setp.le.s64 	%p13, %rd33, %rd9;
	mov.f32 	%f583, 0fFF800000;
	@%p13 bra 	$L__BB429_26;
	ld.global.u16 	%rs11, [%rd25+640];
	// begin inline asm
	{ cvt.f32.bf16 %f583, %rs11;}

	// end inline asm
	max.f32 	%f566, %f566, %f583;
$L__BB429_26:
	setp.le.s64 	%p14, %rd33, %rd10;
	mov.f32 	%f585, 0fFF800000;
	@%p14 bra 	$L__BB429_28;
	ld.global.u16 	%rs12, [%rd25+704];
	// begin inline asm
	{ cvt.f32.bf16 %f585, %rs12;}

	// end inline asm
	max.f32 	%f566, %f566, %f585;
$L__BB429_28:
	setp.le.s64 	%p15, %rd33, %rd11;
	mov.f32 	%f587, 0fFF800000;
	@%p15 bra 	$L__BB429_30;
	ld.global.u16 	%rs13, [%rd25+768];
	// begin inline asm
	{ cvt.f32.bf16 %f587, %rs13;}

	// end inline asm
	max.f32 	%f566, %f566, %f587;
$L__BB429_30:
	setp.le.s64 	%p16, %rd33, %rd12;
	mov.f32 	%f589, 0fFF800000;
	@%p16 bra 	$L__BB429_32;
	ld.global.u16 	%rs14, [%rd25+832];
	// begin inline asm
	{ cvt.f32.bf16 %f589, %rs14;}

	// end inline asm
	max.f32 	%f566, %f566, %f589;
$L__BB429_32:
	setp.le.s64 	%p17, %rd33, %rd13;
	mov.f32 	%f591, 0fFF800000;
	@%p17 bra 	$L__BB429_34;
	ld.global.u16 	%rs15, [%rd25+896];
	// begin inline asm
	{ cvt.f32.bf16 %f591, %rs15;}

	// end inline asm
	max.f32 	%f566, %f566, %f591;
$L__BB429_34:
	setp.le.s64 	%p18, %rd33, %rd14;
	mov.f32 	%f593, 0fFF800000;
	@%p18 bra 	$L__BB429_36;
	ld.global.u16 	%rs16, [%rd25+960];
	// begin inline asm
	{ cvt.f32.bf16 %f593, %rs16;}

	// end inline asm
	max.f32 	%f566, %f566, %f593;
$L__BB429_36:
	setp.le.s64 	%p19, %rd33, %rd15;
	mov.f32 	%f595, 0fFF800000;
	@%p19 bra 	$L__BB429_38;
	ld.global.u16 	%rs17, [%rd25+1024];
	// begin inline asm
	{ cvt.f32.bf16 %f595, %rs17;}

	// end inline asm
	max.f32 	%f566, %f566, %f595;
$L__BB429_38:
	setp.le.s64 	%p20, %rd33, %rd16;
	mov.f32 	%f597, 0fFF800000;
	@%p20 bra 	$L__BB429_40;
	ld.global.u16 	%rs18, [%rd25+1088];
	// begin inline asm
	{ cvt.f32.bf16 %f597, %rs18;}

	// end inline asm
	max.f32 	%f566, %f566, %f597;
$L__BB429_40:
	setp.le.s64 	%p21, %rd33, %rd17;
	mov.f32 	%f599, 0fFF800000;
	@%p21 bra 	$L__BB429_42;
	ld.global.u16 	%rs19, [%rd25+1152];
	// begin inline asm
	{ cvt.f32.bf16 %f599, %rs19;}

	// end inline asm
	max.f32 	%f566, %f566, %f599;
$L__BB429_42:
	setp.le.s64 	%p22, %rd33, %rd18;
	mov.f32 	%f601, 0fFF800000;
	@%p22 bra 	$L__BB429_44;
	ld.global.u16 	%rs20, [%rd25+1216];
	// begin inline asm
	{ cvt.f32.bf16 %f601, %rs20;}

	// end inline asm
	max.f32 	%f566, %f566, %f601;
$L__BB429_44:
	setp.le.s64 	%p23, %rd33, %rd19;
	mov.f32 	%f603, 0fFF800000;
	@%p23 bra 	$L__BB429_46;
	ld.global.u16 	%rs21, [%rd25+1280];
	// begin inline asm
	{ cvt.f32.bf16 %f603, %rs21;}

	// end inline asm
	max.f32 	%f566, %f566, %f603;
$L__BB429_46:
	setp.le.s64 	%p24, %rd33, %rd20;
	mov.f32 	%f605, 0fFF800000;
	@%p24 bra 	$L__BB429_48;
	ld.global.u16 	%rs22, [%rd25+1344];
	// begin inline asm
	{ cvt.f32.bf16 %f605, %rs22;}

	// end inline asm
	max.f32 	%f566, %f566, %f605;
$L__BB429_48:
	setp.le.s64 	%p25, %rd33, %rd21;
	mov.f32 	%f607, 0fFF800000;
	@%p25 bra 	$L__BB429_50;
	ld.global.u16 	%rs23, [%rd25+1408];
	// begin inline asm
	{ cvt.f32.bf16 %f607, %rs23;}

	// end inline asm
	max.f32 	%f566, %f566, %f607;
$L__BB429_50:
	setp.le.s64 	%p26, %rd33, %rd22;
	mov.f32 	%f609, 0fFF800000;
	@%p26 bra 	$L__BB429_52;
	ld.global.u16 	%rs24, [%rd25+1472];
	// begin inline asm
	{ cvt.f32.bf16 %f609, %rs24;}

	// end inline asm
	max.f32 	%f566, %f566, %f609;
$L__BB429_52:
	cvt.u64.u32 	%rd46, %r34;
	setp.le.s64 	%p27, %rd33, %rd46;
	mov.f32 	%f611, 0fFF800000;
	@%p27 bra 	$L__BB429_54;
	ld.global.u16 	%rs25, [%rd25+1536];
	// begin inline asm
	{ cvt.f32.bf16 %f611, %rs25;}

	// end inline asm
	max.f32 	%f566, %f566, %f611;
$L__BB429_54:
	cvt.u64.u32 	%rd47, %r36;
	setp.le.s64 	%p28, %rd33, %rd47;
	mov.f32 	%f613, 0fFF800000;
	@%p28 bra 	$L__BB429_56;
	ld.global.u16 	%rs26, [%rd25+1600];
	// begin inline asm
	{ cvt.f32.bf16 %f613, %rs26;}

	// end inline asm
	max.f32 	%f566, %f566, %f613;
$L__BB429_56:
	setp.le.s64 	%p29, %rd33, %rd23;
	mov.f32 	%f615, 0fFF800000;
	@%p29 bra 	$L__BB429_58;
	ld.global.u16 	%rs27, [%rd25+1664];
	// begin inline asm
	{ cvt.f32.bf16 %f615, %rs27;}

	// end inline asm
	max.f32 	%f566, %f566, %f615;
$L__BB429_58:
	cvt.u64.u32 	%rd48, %r5;
	setp.le.s64 	%p30, %rd33, %rd48;
	mov.b32 	%r38, %f566;
	shfl.sync.bfly.b32	%r39|%p31, %r38, 16, 31, -1;
	mov.b32 	%f190, %r39;
	max.f32 	%f191, %f566, %f190;
	mov.b32 	%r40, %f191;
	shfl.sync.bfly.b32	%r41|%p32, %r40, 8, 31, -1;
	mov.b32 	%f192, %r41;
	max.f32 	%f193, %f191, %f192;
	mov.b32 	%r42, %f193;
	shfl.sync.bfly.b32	%r43|%p33, %r42, 4, 31, -1;
	mov.b32 	%f194, %r43;
	max.f32 	%f195, %f193, %f194;
	mov.b32 	%r44, %f195;
	shfl.sync.bfly.b32	%r45|%p34, %r44, 2, 31, -1;
	mov.b32 	%f196, %r45;
	max.f32 	%f197, %f195, %f196;
	mov.b32 	%r46, %f197;
	shfl.sync.bfly.b32	%r47|%p35, %r46, 1, 31, -1;
	mov.b32 	%f198, %r47;
	max.f32 	%f199, %f197, %f198;
	sub.f32 	%f200, %f563, %f199;
	fma.rn.f32 	%f201, %f200, 0f3BBB989D, 0f3F000000;
	cvt.sat.f32.f32 	%f202, %f201;
	mov.f32 	%f203, 0f4B400001;
	mov.f32 	%f204, 0f437C0000;
	fma.rm.f32 	%f205, %f202, %f204, %f203;
	add.f32 	%f206, %f205, 0fCB40007F;
	neg.f32 	%f207, %f206;
	fma.rn.f32 	%f208, %f200, 0f3FB8AA3B, %f207;
	fma.rn.f32 	%f209, %f200, 0f32A57060, %f208;
	mov.b32 	%r48, %f205;
	shl.b32 	%r49, %r48, 23;
	mov.b32 	%f210, %r49;
	ex2.approx.ftz.f32 	%f211, %f209;
	mul.f32 	%f212, %f211, %f210;
	add.f32 	%f213, %f212, 0f00000000;
	sub.f32 	%f214, %f565, %f199;
	fma.rn.f32 	%f215, %f214, 0f3BBB989D, 0f3F000000;
	cvt.sat.f32.f32 	%f216, %f215;
	fma.rm.f32 	%f217, %f216, %f204, %f203;
	add.f32 	%f218, %f217, 0fCB40007F;
	neg.f32 	%f219, %f218;
	fma.rn.f32 	%f220, %f214, 0f3FB8AA3B, %f219;
	fma.rn.f32 	%f221, %f214, 0f32A57060, %f220;
	mov.b32 	%r50, %f217;
	shl.b32 	%r51, %r50, 23;
	mov.b32 	%f222, %r51;
	ex2.approx.ftz.f32 	%f223, %f221;
	mul.f32 	%f224, %f223, %f222;
	add.f32 	%f225, %f213, %f224;
	sub.f32 	%f226, %f567, %f199;
	fma.rn.f32 	%f227, %f226, 0f3BBB989D, 0f3F000000;
	cvt.sat.f32.f32 	%f228, %f227;
	fma.rm.f32 	%f229, %f228, %f204, %f203;
	add.f32 	%f230, %f229, 0fCB40007F;
	neg.f32 	%f231, %f230;
	fma.rn.f32 	%f232, %f226, 0f3FB8AA3B, %f231;
	fma.rn.f32 	%f233, %f226, 0f32A57060, %f232;
	mov.b32 	%r52, %f229;
	shl.b32 	%r53, %r52, 23;
	mov.b32 	%f234, %r53;
	ex2.approx.ftz.f32 	%f235, %f233;
	mul.f32 	%f236, %f235, %f234;
	add.f32 	%f237, %f225, %f236;
	sub.f32 	%f238, %f569, %f199;
	fma.rn.f32 	%f239, %f238, 0f3BBB989D, 0f3F000000;
	cvt.sat.f32.f32 	%f240, %f239;
	fma.rm.f32 	%f241, %f240, %f204, %f203;
	add.f32 	%f242, %f241, 0fCB40007F;
	neg.f32 	%f243, %f242;
	fma.rn.f32 	%f244, %f238, 0f3FB8AA3B, %f243;
	fma.rn.f32 	%f245, %f238, 0f32A57060, %f244;
	mov.b32 	%r54, %f241;
	shl.b32 	%r55, %r54, 23;
	mov.b32 	%f246, %r55;
	ex2.approx.ftz.f32 	%f247, %f245;
	mul.f32 	%f248, %f247, %f246;
	add.f32 	%f249, %f237, %f248;
	sub.f32 	%f250, %f571, %f199;
	fma.rn.f32 	%f251, %f250, 0f3BBB989D, 0f3F000000;
	cvt.sat.f32.f32 	%f252, %f251;
	fma.rm.f32 	%f253, %f252, %f204, %f203;
	add.f32 	%f254, %f253, 0fCB40007F;
	neg.f32 	%f255, %f254;
	fma.rn.f32 	%f256, %f250, 0f3FB8AA3B, %f255;
	fma.rn.f32 	%f257, %f250, 0f32A57060, %f256;
	mov.b32 	%r56, %f253;
	shl.b32 	%r57, %r56, 23;
	mov.b32 	%f258, %r57;
	ex2.approx.ftz.f32 	%f259, %f257;
	mul.f32 	%f260, %f259, %f258;
	add.f32 	%f261, %f249, %f260;
	sub.f32 	%f262, %f573, %f199;
	fma.rn.f32 	%f263, %f262, 0f3BBB989D, 0f3F000000;
	cvt.sat.f32.f32 	%f264, %f263;
	fma.rm.f32 	%f265, %f264, %f204, %f203;
	add.f32 	%f266, %f265, 0fCB40007F;
	neg.f32 	%f267, %f266;
	fma.rn.f32 	%f268, %f262, 0f3FB8AA3B, %f267;
	fma.rn.f32 	%f269, %f262, 0f32A57060, %f268;
	mov.b32 	%r58, %f265;
	shl.b32 	%r59, %r58, 23;
	mov.b32 	%f270, %r59;
	ex2.approx.ftz.f32 	%f271, %f269;
	mul.f32 	%f272, %f271, %f270;
	add.f32 	%f273, %f261, %f272;
	sub.f32 	%f274, %f575, %f199;
	fma.rn.f32 	%f275, %f274, 0f3BBB989D, 0f3F000000;
	cvt.sat.f32.f32 	%f276, %f275;
	fma.rm.f32 	%f277, %f276, %f204, %f203;
	add.f32 	%f278, %f277, 0fCB40007F;
	neg.f32 	%f279, %f278;
	fma.rn.f32 	%f280, %f274, 0f3FB8AA3B, %f279;
	fma.rn.f32 	%f281, %f274, 0f32A57060, %f280;
	mov.b32 	%r60, %f277;
	shl.b32 	%r61, %r60, 23;
	mov.b32 	%f282, %r61;
	ex2.approx.ftz.f32 	%f283, %f281;
	mul.f32 	%f284, %f283, %f282;
	add.f32 	%f285, %f273, %f284;
	sub.f32 	%f286, %f577, %f199;
	fma.rn.f32 	%f287, %f286, 0f3BBB989D, 0f3F000000;
	cvt.sat.f32.f32 	%f288, %f287;
	fma.rm.f32 	%f289, %f288, %f204, %f203;
	add.f32 	%f290, %f289, 0fCB40007F;
	neg.f32 	%f291, %f290;
	fma.rn.f32 	%f292, %f286, 0f3FB8AA3B, %f291;
	fma.rn.f32 	%f293, %f286, 0f32A57060, %f292;
	mov.b32 	%r62, %f289;
	shl.b32 	%r63, %r62, 23;
	mov.b32 	%f294, %r63;
	ex2.approx.ftz.f32 	%f295, %f293;
	mul.f32 	%f296, %f295, %f294;
	add.f32 	%f297, %f285, %f296;
	sub.f32 	%f298, %f579, %f199;
	fma.rn.f32 	%f299, %f298, 0f3BBB989D, 0f3F000000;
	cvt.sat.f32.f32 	%f300, %f299;
	fma.rm.f32 	%f301, %f300, %f204, %f203;
	add.f32 	%f302, %f301, 0fCB40007F;
	neg.f32 	%f303, %f302;
	fma.rn.f32 	%f304, %f298, 0f3FB8AA3B, %f303;
	fma.rn.f32 	%f305, %f298, 0f32A57060, %f304;
	mov.b32 	%r64, %f301;
	shl.b32 	%r65, %r64, 23;
	mov.b32 	%f306, %r65;
	ex2.approx.ftz.f32 	%f307, %f305;
	mul.f32 	%f308, %f307, %f306;
	add.f32 	%f309, %f297, %f308;
	sub.f32 	%f310, %f581, %f199;
	fma.rn.f32 	%f311, %f310, 0f3BBB989D, 0f3F000000;
	cvt.sat.f32.f32 	%f312, %f311;
	fma.rm.f32 	%f313, %f312, %f204, %f203;
	add.f32 	%f314, %f313, 0fCB40007F;
	neg.f32 	%f315, %f314;
	fma.rn.f32 	%f316, %f310, 0f3FB8AA3B, %f315;
	fma.rn.f32 	%f317, %f310, 0f32A57060, %f316;
	mov.b32 	%r66, %f313;
	shl.b32 	%r67, %r66, 23;
	mov.b32 	%f318, %r67;
	ex2.approx.ftz.f32 	%f319, %f317;
	mul.f32 	%f320, %f319, %f318;
	add.f32 	%f321, %f309, %f320;
	sub.f32 	%f322, %f583, %f199;
	fma.rn.f32 	%f323, %f322, 0f3BBB989D, 0f3F000000;
	cvt.sat.f32.f32 	%f324, %f323;
	fma.rm.f32 	%f325, %f324, %f204, %f203;
	add.f32 	%f326, %f325, 0fCB40007F;
	neg.f32 	%f327, %f326;
	fma.rn.f32 	%f328, %f322, 0f3FB8AA3B, %f327;
	fma.rn.f32 	%f329, %f322, 0f32A57060, %f328;
	mov.b32 	%r68, %f325;
	shl.b32 	%r69, %r68, 23;
	mov.b32 	%f330, %r69;
	ex2.approx.ftz.f32 	%f331, %f329;
	mul.f32 	%f332, %f331, %f330;
	add.f32 	%f333, %f321, %f332;
	sub.f32 	%f334, %f585, %f199;
	fma.rn.f32 	%f335, %f334, 0f3BBB989D, 0f3F000000;
	cvt.sat.f32.f32 	%f336, %f335;
	fma.rm.f32 	%f337, %f336, %f204, %f203;
	add.f32 	%f338, %f337, 0fCB40007F;
	neg.f32 	%f339, %f338;
	fma.rn.f32 	%f340, %f334, 0f3FB8AA3B, %f339;
	fma.rn.f32 	%f341, %f334, 0f32A57060, %f340;
	mov.b32 	%r70, %f337;
	shl.b32 	%r71, %r70, 23;
	mov.b32 	%f342, %r71;
	ex2.approx.ftz.f32 	%f343, %f341;
	mul.f32 	%f344, %f343, %f342;
	add.f32 	%f345, %f333, %f344;
	sub.f32 	%f346, %f587, %f199;
	fma.rn.f32 	%f347, %f346, 0f3BBB989D, 0f3F000000;
	cvt.sat.f32.f32 	%f348, %f347;
	fma.rm.f32 	%f349, %f348, %f204, %f203;
	add.f32 	%f350, %f349, 0fCB40007F;
	neg.f32 	%f351, %f350;
	fma.rn.f32 	%f352, %f346, 0f3FB8AA3B, %f351;
	fma.rn.f32 	%f353, %f346, 0f32A57060, %f352;
	mov.b32 	%r72, %f349;
	shl.b32 	%r73, %r72, 23;
	mov.b32 	%f354, %r73;
	ex2.approx.ftz.f32 	%f355, %f353;
	mul.f32 	%f356, %f355, %f354;
	add.f32 	%f357, %f345, %f356;
	sub.f32 	%f358, %f589, %f199;
	fma.rn.f32 	%f359, %f358, 0f3BBB989D, 0f3F000000;
	cvt.sat.f32.f32 	%f360, %f359;
	fma.rm.f32 	%f361, %f360, %f204, %f203;
	add.f32 	%f362, %f361, 0fCB40007F;
	neg.f32 	%f363, %f362;
	fma.rn.f32 	%f364, %f358, 0f3FB8AA3B, %f363;
	fma.rn.f32 	%f365, %f358, 0f32A57060, %f364;
	mov.b32 	%r74, %f361;
	shl.b32 	%r75, %r74, 23;
	mov.b32 	%f366, %r75;
	ex2.approx.ftz.f32 	%f367, %f365;
	mul.f32 	%f368, %f367, %f366;
	add.f32 	%f369, %f357, %f368;
	sub.f32 	%f370, %f591, %f199;
	fma.rn.f32 	%f371, %f370, 0f3BBB989D, 0f3F000000;
	cvt.sat.f32.f32 	%f372, %f371;
	fma.rm.f32 	%f373, %f372, %f204, %f203;
	add.f32 	%f374, %f373, 0fCB40007F;
	neg.f32 	%f375, %f374;
	fma.rn.f32 	%f376, %f370, 0f3FB8AA3B, %f375;
	fma.rn.f32 	%f377, %f370, 0f32A57060, %f376;
	mov.b32 	%r76, %f373;
	shl.b32 	%r77, %r76, 23;
	mov.b32 	%f378, %r77;
	ex2.approx.ftz.f32 	%f379, %f377;
	mul.f32 	%f380, %f379, %f378;
	add.f32 	%f381, %f369, %f380;
	sub.f32 	%f382, %f593, %f199;
	fma.rn.f32 	%f383, %f382, 0f3BBB989D, 0f3F000000;
	cvt.sat.f32.f32 	%f384, %f383;
	fma.rm.f32 	%f385, %f384, %f204, %f203;
	add.f32 	%f386, %f385, 0fCB40007F;
	neg.f32 	%f387, %f386;
	fma.rn.f32 	%f388, %f382, 0f3FB8AA3B, %f387;
	fma.rn.f32 	%f389, %f382, 0f32A57060, %f388;
	mov.b32 	%r78, %f385;
	shl.b32 	%r79, %r78, 23;
	mov.b32 	%f390, %r79;
	ex2.approx.ftz.f32 	%f391, %f389;
	mul.f32 	%f392, %f391, %f390;
	add.f32 	%f393, %f381, %f392;
	sub.f32 	%f394, %f595, %f199;
	fma.rn.f32 	%f395, %f394, 0f3BBB989D, 0f3F000000;
	cvt.sat.f32.f32 	%f396, %f395;
	fma.rm.f32 	%f397, %f396, %f204, %f203;
	add.f32 	%f398, %f397, 0fCB40007F;
	neg.f32 	%f399, %f398;
	fma.rn.f32 	%f400, %f394, 0f3FB8AA3B, %f399;
	fma.rn.f32 	%f401, %f394, 0f32A57060, %f400;
	mov.b32 	%r80, %f397;
	shl.b32 	%r81, %r80, 23;
	mov.b32 	%f402, %r81;
	ex2.approx.ftz.f32 	%f403, %f401;
	mul.f32 	%f404, %f403, %f402;
	add.f32 	%f405, %f393, %f404;
	sub.f32 	%f406, %f597, %f199;
	fma.rn.f32 	%f407, %f406, 0f3BBB989D, 0f3F000000;
	cvt.sat.f32.f32 	%f408, %f407;
	fma.rm.f32 	%f409, %f408, %f204, %f203;
	add.f32 	%f410, %f409, 0fCB40007F;
	neg.f32 	%f411, %f410;
	fma.rn.f32 	%f412, %f406, 0f3FB8AA3B, %f411;
	fma.rn.f32 	%f413, %f406, 0f32A57060, %f412;
	mov.b32 	%r82, %f409;
	shl.b32 	%r83, %r82, 23;
	mov.b32 	%f414, %r83;
	ex2.approx.ftz.f32 	%f415, %f413;
	mul.f32 	%f416, %f415, %f414;
	add.f32 	%f417, %f405, %f416;
	sub.f32 	%f418, %f599, %f199;
	fma.rn.f32 	%f419, %f418, 0f3BBB989D, 0f3F000000;
	cvt.sat.f32.f32 	%f420, %f419;
	fma.rm.f32 	%f421, %f420, %f204, %f203;
	add.f32 	%f422, %f421, 0fCB40007F;
	neg.f32 	%f423, %f422;
	fma.rn.f32 	%f424, %f418, 0f3FB8AA3B, %f423;
	fma.rn.f32 	%f425, %f418, 0f32A57060, %f424;
	mov.b32 	%r84, %f421;
	shl.b32 	%r85, %r84, 23;
	mov.b32 	%f426, %r85;
	ex2.approx.ftz.f32 	%f427, %f425;
	mul.f32 	%f428, %f427, %f426;
	add.f32 	%f429, %f417, %f428;
	sub.f32 	%f430, %f601, %f199;
	fma.rn.f32 	%f431, %f430, 0f3BBB989D, 0f3F000000;
	cvt.sat.f32.f32 	%f432, %f431;
	fma.rm.f32 	%f433, %f432, %f204, %f203;
	add.f32 	%f434, %f433, 0fCB40007F;
	neg.f32 	%f435, %f434;
	fma.rn.f32 	%f436, %f430, 0f3FB8AA3B, %f435;
	fma.rn.f32 	%f437, %f430, 0f32A57060, %f436;
	mov.b32 	%r86, %f433;
	shl.b32 	%r87, %r86, 23;
	mov.b32 	%f438, %r87;
	ex2.approx.ftz.f32 	%f439, %f437;
	mul.f32 	%f440, %f439, %f438;
	add.f32 	%f441, %f429, %f440;
	sub.f32 	%f442, %f603, %f199;
	fma.rn.f32 	%f443, %f442, 0f3BBB989D, 0f3F000000;
	cvt.sat.f32.f32 	%f444, %f443;
	fma.rm.f32 	%f445, %f444, %f204, %f203;
	add.f32 	%f446, %f445, 0fCB40007F;
	neg.f32 	%f447, %f446;
	fma.rn.f32 	%f448, %f442, 0f3FB8AA3B, %f447;
	fma.rn.f32 	%f449, %f442, 0f32A57060, %f448;
	mov.b32 	%r88, %f445;
	shl.b32 	%r89, %r88, 23;
	mov.b32 	%f450, %r89;
	ex2.approx.ftz.f32 	%f451, %f449;
	mul.f32 	%f452, %f451, %f450;
	add.f32 	%f453, %f441, %f452;
	sub.f32 	%f454, %f605, %f199;
	fma.rn.f32 	%f455, %f454, 0f3BBB989D, 0f3F000000;
	cvt.sat.f32.f32 	%f456, %f455;
	fma.rm.f32 	%f457, %f456, %f204, %f203;
	add.f32 	%f458, %f457, 0fCB40007F;
	neg.f32 	%f459, %f458;
	fma.rn.f32 	%f460, %f454, 0f3FB8AA3B, %f459;
	fma.rn.f32 	%f461, %f454, 0f32A57060, %f460;
	mov.b32 	%r90, %f457;
	shl.b32 	%r91, %r90, 23;
	mov.b32 	%f462, %r91;
	ex2.approx.ftz.f32 	%f463, %f461;
	mul.f32 	%f464, %f463, %f462;
	add.f32 	%f465, %f453, %f464;
	sub.f32 	%f466, %f607, %f199;
	fma.rn.f32 	%f467, %f466, 0f3BBB989D, 0f3F000000;
	cvt.sat.f32.f32 	%f468, %f467;
	fma.rm.f32 	%f469, %f468, %f204, %f203;
	add.f32 	%f470, %f469, 0fCB40007F;
	neg.f32 	%f471, %f470;
	fma.rn.f32 	%f472, %f466, 0f3FB8AA3B, %f471;
	fma.rn.f32 	%f473, %f466, 0f32A57060, %f472;
	mov.b32 	%r92, %f469;
	shl.b32 	%r93, %r92, 23;
	mov.b32 	%f474, %r93;
	ex2.approx.ftz.f32 	%f475, %f473;
	mul.f32 	%f476, %f475, %f474;
	add.f32 	%f477, %f465, %f476;
	sub.f32 	%f478, %f609, %f199;
	fma.rn.f32 	%f479, %f478, 0f3BBB989D, 0f3F000000;
	cvt.sat.f32.f32 	%f480, %f479;
	fma.rm.f32 	%f481, %f480, %f204, %f203;
	add.f32 	%f482, %f481, 0fCB40007F;
	neg.f32 	%f483, %f482;
	fma.rn.f32 	%f484, %f478, 0f3FB8AA3B, %f483;
	fma.rn.f32 	%f485, %f478, 0f32A57060, %f484;
	mov.b32 	%r94, %f481;
	shl.b32 	%r95, %r94, 23;
	mov.b32 	%f486, %r95;
	ex2.approx.ftz.f32 	%f487, %f485;
	mul.f32 	%f488, %f487, %f486;
	add.f32 	%f489, %f477, %f488;
	sub.f32 	%f490, %f611, %f199;
	fma.rn.f32 	%f491, %f490, 0f3BBB989D, 0f3F000000;
	cvt.sat.f32.f32 	%f492, %f491;
	fma.rm.f32 	%f493, %f492, %f204, %f203;
	add.f32 	%f494, %f493, 0fCB40007F;
	neg.f32 	%f495, %f494;
	fma.rn.f32 	%f496, %f490, 0f3FB8AA3B, %f495;
	fma.rn.f32 	%f497, %f490, 0f32A57060, %f496;
	mov.b32 	%r96, %f493;
	shl.b32 	%r97, %r96, 23;
	mov.b32 	%f498, %r97;
	ex2.approx.ftz.f32 	%f499, %f497;
	mul.f32 	%f500, %f499, %f498;
	add.f32 	%f501, %f489, %f500;
	sub.f32 	%f502, %f613, %f199;
	fma.rn.f32 	%f503, %f502, 0f3BBB989D, 0f3F000000;
	cvt.sat.f32.f32 	%f504, %f503;
	fma.rm.f32 	%f505, %f504, %f204, %f203;
	add.f32 	%f506, %f505, 0fCB40007F;
	neg.f32 	%f507, %f506;
	fma.rn.f32 	%f508, %f502, 0f3FB8AA3B, %f507;
	fma.rn.f32 	%f509, %f502, 0f32A57060, %f508;
	mov.b32 	%r98, %f505;
	shl.b32 	%r99, %r98, 23;
	mov.b32 	%f510, %r99;
	ex2.approx.ftz.f32 	%f511, %f509;
	mul.f32 	%f512, %f511, %f510;
	add.f32 	%f513, %f501, %f512;
	sub.f32 	%f514, %f615, %f199;
	fma.rn.f32 	%f515, %f514, 0f3BBB989D, 0f3F000000;
	cvt.sat.f32.f32 	%f516, %f515;
	fma.rm.f32 	%f517, %f516, %f204, %f203;
	add.f32 	%f518, %f517, 0fCB40007F;
	neg.f32 	%f519, %f518;
	fma.rn.f32 	%f520, %f514, 0f3FB8AA3B, %f519;
	fma.rn.f32 	%f521, %f514, 0f32A57060, %f520;
	mov.b32 	%r100, %f517;
	shl.b32 	%r101, %r100, 23;
	mov.b32 	%f522, %r101;
	ex2.approx.ftz.f32 	%f523, %f521;
	mul.f32 	%f524, %f523, %f522;
	add.f32 	%f525, %f513, %f524;
	mov.b32 	%r102, %f525;
	shfl.sync.bfly.b32	%r103|%p36, %r102, 16, 31, -1;
	mov.b32 	%f526, %r103;
	add.f32 	%f527, %f525, %f526;
	mov.b32 	%r104, %f527;
	shfl.sync.bfly.b32	%r105|%p37, %r104, 8, 31, -1;
	mov.b32 	%f528, %r105;
	add.f32 	%f529, %f527, %f528;
	mov.b32 	%r106, %f529;
	shfl.sync.bfly.b32	%r107|%p38, %r106, 4, 31, -1;
	mov.b32 	%f530, %r107;
	add.f32 	%f531, %f529, %f530;
	mov.b32 	%r108, %f531;
	shfl.sync.bfly.b32	%r109|%p39, %r108, 2, 31, -1;
	mov.b32 	%f532, %r109;
	add.f32 	%f533, %f531, %f532;
	mov.b32 	%r110, %f533;
	shfl.sync.bfly.b32	%r111|%p40, %r110, 1, 31, -1;
	mov.b32 	%f534, %r111;
	add.f32 	%f535, %f533, %f534;
	div.rn.f32 	%f109, %f212, %f535;
	div.rn.f32 	%f110, %f224, %f535;
	div.rn.f32 	%f111, %f236, %f535;
	div.rn.f32 	%f112, %f248, %f535;
	div.rn.f32 	%f113, %f260, %f535;
	div.rn.f32 	%f114, %f272, %f535;
	div.rn.f32 	%f115, %f284, %f535;
	div.rn.f32 	%f116, %f296, %f535;
	div.rn.f32 	%f117, %f308, %f535;
	div.rn.f32 	%f118, %f320, %f535;
	div.rn.f32 	%f119, %f332, %f535;
	div.rn.f32 	%f120, %f344, %f535;
	div.rn.f32 	%f121, %f356, %f535;
	div.rn.f32 	%f122, %f368, %f535;
	div.rn.f32 	%f123, %f380, %f535;
	div.rn.f32 	%f124, %f392, %f535;
	div.rn.f32 	%f125, %f404, %f535;
	div.rn.f32 	%f126, %f416, %f535;
	div.rn.f32 	%f127, %f428, %f535;
	div.rn.f32 	%f128, %f440, %f535;
	div.rn.f32 	%f129, %f452, %f535;
	div.rn.f32 	%f130, %f464, %f535;
	div.rn.f32 	%f131, %f476, %f535;
	div.rn.f32 	%f132, %f488, %f535;
	div.rn.f32 	%f133, %f500, %f535;
	div.rn.f32 	%f134, %f512, %f535;
	div.rn.f32 	%f135, %f524, %f535;
	mad.lo.s64 	%rd49, %rd59, %rd31, %rd48;
	cvta.to.global.u64 	%rd50, %rd30;
	shl.b64 	%rd51, %rd49, 1;
	add.s64 	%rd26, %rd50, %rd51;
	@%p30 bra 	$L__BB429_60;
	// begin inline asm
	{  cvt.rn.bf16.f32 %rs28, %f109;}

	// end inline asm
	st.global.u16 	[%rd26], %rs28;
$L__BB429_60:
	cvt.u64.u32 	%rd52, %r30;
	setp.le.s64 	%p41, %rd33, %rd52;
	@%p41 bra 	$L__BB429_62;
	// begin inline asm
	{  cvt.rn.bf16.f32 %rs29, %f110;}

	// end inline asm
	st.global.u16 	[%rd26+64], %rs29;
$L__BB429_62:
	setp.le.s64 	%p42, %rd33, %rd2;
	@%p42 bra 	$L__BB429_64;
	// begin inline asm
	{  cvt.rn.bf16.f32 %rs30, %f111;}

	// end inline asm
	st.global.u16 	[%rd26+128], %rs30;
$L__BB429_64:
	setp.le.s64 	%p43, %rd33, %rd3;
	@%p43 bra 	$L__BB429_66;
	// begin inline asm
	{  cvt.rn.bf16.f32 %rs31, %f112;}

	// end inline asm
	st.global.u16 	[%rd26+192], %rs31;
$L__BB429_66:
	setp.le.s64 	%p44, %rd33, %rd4;
	@%p44 bra 	$L__BB429_68;
	// begin inline asm
	{  cvt.rn.bf16.f32 %rs32, %f113;}

	// end inline asm
	st.global.u16 	[%rd26+256], %rs32;
$L__BB429_68:
	setp.le.s64 	%p45, %rd33, %rd5;
	@%p45 bra 	$L__BB429_70;
	// begin inline asm
	{  cvt.rn.bf16.f32 %rs33, %f114;}

	// end inline asm
	st.global.u16 	[%rd26+320], %rs33;
$L__BB429_70:
	setp.le.s64 	%p46, %rd33, %rd6;
	@%p46 bra 	$L__BB429_72;
	// begin inline asm
	{  cvt.rn.bf16.f32 %rs34, %f115;}

	// end inline asm
	st.global.u16 	[%rd26+384], %rs34;
$L__BB429_72:
	setp.le.s64 	%p47, %rd33, %rd7;
	@%p47 bra 	$L__BB429_74;
	// begin inline asm
	{  cvt.rn.bf16.f32 %rs35, %f116;}

	// end inline asm
	st.global.u16 	[%rd26+448], %rs35;
$L__BB429_74:
	setp.le.s64 	%p48, %rd33, %rd8;
	@%p48 bra 	$L__BB429_76;
	// begin inline asm
	{  cvt.rn.bf16.f32 %rs36, %f117;}

	// end inline asm
	st.global.u16 	[%rd26+512], %rs36;
$L__BB429_76:
	cvt.u64.u32 	%rd53, %r32;
	setp.le.s64 	%p49, %rd33, %rd53;
	@%p49 bra 	$L__BB429_78;
	// begin inline asm
	{  cvt.rn.bf16.f32 %rs37, %f118;}

	// end inline asm
	st.global.u16 	[%rd26+576], %rs37;
$L__BB429_78:
	setp.le.s64 	%p50, %rd33, %rd9;
	@%p50 bra 	$L__BB429_80;
	// begin inline asm
	{  cvt.rn.bf16.f32 %rs38, %f119;}

	// end inline asm
	st.global.u16 	[%rd26+640], %rs38;
$L__BB429_80:
	setp.le.s64 	%p51, %rd33, %rd10;
	@%p51 bra 	$L__BB429_82;
	// begin inline asm
	{  cvt.rn.bf16.f32 %rs39, %f120;}

	// end inline asm
	st.global.u16 	[%rd26+704], %rs39;
$L__BB429_82:
	setp.le.s64 	%p52, %rd33, %rd11;
	@%p52 bra 	$L__BB429_84;
	// begin inline asm
	{  cvt.rn.bf16.f32 %rs40, %f121;}

	// end inline asm
	st.global.u16 	[%rd26+768], %rs40;
$L__BB429_84:
	setp.le.s64 	%p53, %rd33, %rd12;
	@%p53 bra 	$L__BB429_86;
	// begin inline asm
	{  cvt.rn.bf16.f32 %rs41, %f122;}

	// end inline asm
	st.global.u16 	[%rd26+832], %rs41;
$L__BB429_86:
	setp.le.s64 	%p54, %rd33, %rd13;
	@%p54 bra 	$L__BB429_88;
	// begin inline asm
	{  cvt.rn.bf16.f32 %rs42, %f123;}

	// end inline asm
	st.global.u16 	[%rd26+896], %rs42;
$L__BB429_88:
	setp.le.s64 	%p55, %rd33, %rd14;
	@%p55 bra 	$L__BB429_90;
	// begin inline asm
	{  cvt.rn.bf16.f32 %rs43, %f124;}

	// end inline asm
	st.global.u16 	[%rd26+960], %rs43;
$L__BB429_90:
	setp.le.s64 	%p56, %rd33, %rd15;
	@%p56 bra 	$L__BB429_92;
	// begin inline asm
	{  cvt.rn.bf16.f32 %rs44, %f125;}

	// end inline asm
	st.global.u16 	[%rd26+1024], %rs44;
$L__BB429_92:
	setp.le.s64 	%p57, %rd33, %rd16;
	@%p57 bra 	$L__BB429_94;
	// begin inline asm
	{  cvt.rn.bf16.f32 %rs45, %f126;}

	// end inline asm
	st.global.u16 	[%rd26+1088], %rs45;
$L__BB429_94:
	setp.le.s64 	%p58, %rd33, %rd17;
	@%p58 bra 	$L__BB429_96;
	// begin inline asm
	{  cvt.rn.bf16.f32 %rs46, %f127;}

	// end inline asm
	st.global.u16 	[%rd26+1152], %rs46;
$L__BB429_96:
	setp.le.s64 	%p59, %rd33, %rd18;
	@%p59 bra 	$L__BB429_98;
	// begin inline asm
	{  cvt.rn.bf16.f32 %rs47, %f128;}

	// end inline asm
	st.global.u16 	[%rd26+1216], %rs47;
$L__BB429_98:
	setp.le.s64 	%p60, %rd33, %rd19;
	@%p60 bra 	$L__BB429_100;
	// begin inline asm
	{  cvt.rn.bf16.f32 %rs48, %f129;}

	// end inline asm
	st.global.u16 	[%rd26+1280], %rs48;
$L__BB429_100:
	setp.le.s64 	%p61, %rd33, %rd20;
	@%p61 bra 	$L__BB429_102;
	// begin inline asm
	{  cvt.rn.bf16.f32 %rs49, %f130;}

	// end inline asm
	st.global.u16 	[%rd26+1344], %rs49;
$L__BB429_102:
	setp.le.s64 	%p62, %rd33, %rd21;
	@%p62 bra 	$L__BB429_104;
	// begin inline asm
	{  cvt.rn.bf16.f32 %rs50, %f131;}

	// end inline asm
	st.global.u16 	[%rd26+1408], %rs50;
$L__BB429_104:
	setp.le.s64 	%p63, %rd33, %rd22;
	@%p63 bra 	$L__BB429_106;
	// begin inline asm
	{  cvt.rn.bf16.f32 %rs51, %f132;}

	// end inline asm
	st.global.u16 	[%rd26+1472], %rs51;
$L__BB429_106:
	cvt.u64.u32 	%rd54, %r34;
	setp.le.s64 	%p64, %rd33, %rd54;
	@%p64 bra 	$L__BB429_108;
	// begin inline asm
	{  cvt.rn.bf16.f32 %rs52, %f133;}

	// end inline asm
	st.global.u16 	[%rd26+1536], %rs52;
$L__BB429_108:
	cvt.u64.u32 	%rd55, %r36;
	setp.le.s64 	%p65, %rd33, %rd55;
	@%p65 bra 	$L__BB429_110;
	// begin inline asm
	{  cvt.rn.bf16.f32 %rs53, %f134;}

	// end inline asm
	st.global.u16 	[%rd26+1600], %rs53;
$L__BB429_110:
	setp.le.s64 	%p66, %rd33, %rd23;
	@%p66 bra 	$L__BB429_112;
	// begin inline asm
	{  cvt.rn.bf16.f32 %rs54, %f135;}

	// end inline asm
	st.global.u16 	[%rd26+1664], %rs54;
$L__BB429_112:
	ld.param.u64 	%rd58, [_Z15SoftmaxWarpImplI10DirectLoadI13__nv_bfloat16fE11DirectStoreIfS1_EfLi1ELi27ELi32ELi1ELb1EL9Algorithm0EEvT_T0_ll_param_2];
	mov.u32 	%r121, %ntid.y;
	mul.lo.s32 	%r122, %r120, %r121;
	cvt.s64.s32 	%rd56, %r122;
	add.s64 	%rd59, %rd59, %rd56;
	setp.lt.s64 	%p67, %rd59, %rd58;
	@%p67 bra 	$L__BB429_4;
$L__BB429_113:
	ret;

}
	// .globl	_Z15SoftmaxWarpImplI10DirectLoadI13__nv_bfloat16fE11DirectStoreIfS1_EfLi1ELi28ELi32ELi1ELb0EL9Algorithm0EEvT_T0_ll
.visible .entry _Z15SoftmaxWarpImplI10DirectLoadI13__nv_bfloat16fE11DirectStoreIfS1_EfLi1ELi28ELi32ELi1ELb0EL9Algorithm0EEvT_T0_ll(
	.param .align 8 .b8 _Z15SoftmaxWarpImplI10DirectLoadI13__nv_bfloat16fE11DirectStoreIfS1_EfLi1ELi28ELi32ELi1ELb0EL9Algorithm0EEvT_T0_ll_param_0[16],
	.param .align 8 .b8 _Z15SoftmaxWarpImplI10DirectLoadI13__nv_bfloat16fE11DirectStoreIfS1_EfLi1ELi28ELi32ELi1ELb0EL9Algorithm0EEvT_T0_ll_param_1[16],
	.param .u64 _Z15SoftmaxWarpImplI10DirectLoadI13__nv_bfloat16fE11DirectStoreIfS1_EfLi1ELi28ELi32ELi1ELb0EL9Algorithm0EEvT_T0_ll_param_2,
	.param .u64 _Z15SoftmaxWarpImplI10DirectLoadI13__nv_bfloat16fE11DirectStoreIfS1_EfLi1ELi28ELi32ELi1ELb0EL9Algorithm0EEvT_T0_ll_param_3
)
{
	.reg .pred 	%p<14>;
	.reg .b16 	%rs<57>;
	.reg .b32 	%r<84>;
	.reg .b32 	%f<443>;
	.reg .b64 	%rd<27>;

	ld.param.u64 	%rd8, [_Z15SoftmaxWarpImplI10DirectLoadI13__nv_bfloat16fE11DirectStoreIfS1_EfLi1ELi28ELi32ELi1ELb0EL9Algorithm0EEvT_T0_ll_param_1+8];
	ld.param.u64 	%rd7, [_Z15SoftmaxWarpImplI10DirectLoadI13__nv_bfloat16fE11DirectStoreIfS1_EfLi1ELi28ELi32ELi1ELb0EL9Algorithm0EEvT_T0_ll_param_1];
	ld.param.u64 	%rd6, [_Z15SoftmaxWarpImplI10DirectLoadI13__nv_bfloat16fE11DirectStoreIfS1_EfLi1ELi28ELi32ELi1ELb0EL9Algorithm0EEvT_T0_ll_param_0+8];
	ld.param.u64 	%rd5, [_Z15SoftmaxWarpImplI10DirectLoadI13__nv_bfloat16fE11DirectStoreIfS1_EfLi1ELi28ELi32ELi1ELb0EL9Algorithm0EEvT_T0_ll_param_0];
	ld.param.u64 	%rd9, [_Z15SoftmaxWarpImplI10DirectLoadI13__nv_bfloat16fE11DirectStoreIfS1_EfLi1ELi28ELi32ELi1ELb0EL9Algorithm0EEvT_T0_ll_param_2];
	ld.param.u64 	%rd10, [_Z15SoftmaxWarpImplI10DirectLoadI13__nv_bfloat16fE11DirectStoreIfS1_EfLi1ELi28ELi32ELi1ELb0EL9Algorithm0EEvT_T0_ll_param_3];
	setp.lt.s64 	%p1, %rd10, 897;
	@%p1 bra 	$L__BB430_2;
	mov.u64 	%rd11, $str;
	cvta.global.u64 	%rd12, %rd11;
	mov.u64 	%rd13, $str$1;
	cvta.global.u64 	%rd14, %rd13;
	mov.u64 	%rd15, __unnamed_421;
	cvta.global.u64 	%rd16, %rd15;
	{ // callseq 420, 0
	.param .b64 param0;
	st.param.b64 	[param0], %rd12;
	.param .b64 param1;
	st.param.b64 	[param1], %rd14;
	.param .b32 param2;
	st.param.b32 	[param2], 358;
	.param .b64 param3;
	st.param.b64 	[param3], %rd16;
	.param .b64 param4;
	st.param.b64 	[param4], 1;
	call.uni 
	__assertfail, 
	(
	param0, 
	param1, 
	param2, 
	param3, 
	param4
	);
	} // callseq 420
$L__BB430_2:
	mov.u32 	%r2, %nctaid.x;
	mov.u32 	%r3, %ntid.y;
	mul.lo.s32 	%r1, %r2, %r3;
	mov.u32 	%r4, %ctaid.x;
	mov.u32 	%r5, %tid.y;
	mad.lo.s32 	%r6, %r4, %r3, %r5;
	cvt.s64.s32 	%rd26, %r6;
	setp.le.s64 	%p2, %rd9, %rd26;
	@%p2 bra 	$L__BB430_5;
	cvt.s64.s32 	%rd2, %r1;
	mov.u32 	%r7, %tid.x;
	cvt.u64.u32 	%rd17, %r7;
$L__BB430_4:
	mad.lo.s64 	%rd18, %rd26, %rd6, %rd17;
	cvta.to.global.u64 	%rd19, %rd5;
	shl.b64 	%rd20, %rd18, 1;
	add.s64 	%rd21, %rd19, %rd20;
	ld.global.u16 	%rs1, [%rd21];
	// begin inline asm
	{ cvt.f32.bf16 %f1, %rs1;}

	// end inline asm
	max.f32 	%f57, %f1, 0fFF800000;
	ld.global.u16 	%rs2, [%rd21+64];
	// begin inline asm
	{ cvt.f32.bf16 %f2, %rs2;}

	// end inline asm
	max.f32 	%f58, %f57, %f2;
	ld.global.u16 	%rs3, [%rd21+128];
	// begin inline asm
	{ cvt.f32.bf16 %f3, %rs3;}

	// end inline asm
	max.f32 	%f59, %f58, %f3;
	ld.global.u16 	%rs4, [%rd21+192];
	// begin inline asm
	{ cvt.f32.bf16 %f4, %rs4;}

	// end inline asm
	max.f32 	%f60, %f59, %f4;
	ld.global.u16 	%rs5, [%rd21+256];
	// begin inline asm
	{ cvt.f32.bf16 %f5, %rs5;}

	// end inline asm
	max.f32 	%f61, %f60, %f5;
	ld.global.u16 	%rs6, [%rd21+320];
	// begin inline asm
	{ cvt.f32.bf16 %f6, %rs6;}

	// end inline asm
	max.f32 	%f62, %f61, %f6;
	ld.global.u16 	%rs7, [%rd21+384];
	// begin inline asm
	{ cvt.f32.bf16 %f7, %rs7;}

	// end inline asm
	max.f32 	%f63, %f62, %f7;
	ld.global.u16 	%rs8, [%rd21+448];
	// begin inline asm
	{ cvt.f32.bf16 %f8, %rs8;}

	// end inline asm
	max.f32 	%f64, %f63, %f8;
	ld.global.u16 	%rs9, [%rd21+512];
	// begin inline asm
	{ cvt.f32.bf16 %f9, %rs9;}

	// end inline asm
	max.f32 	%f65, %f64, %f9;
	ld.global.u16 	%rs10, [%rd21+576];
	// begin inline asm
	{ cvt.f32.bf16 %f10, %rs10;}

	// end inline asm
	max.f32 	%f66, %f65, %f10;
	ld.global.u16 	%rs11, [%rd21+640];
	// begin inline asm
	{ cvt.f32.bf16 %f11, %rs11;}

	// end inline asm
	max.f32 	%f67, %f66, %f11;
	ld.global.u16 	%rs12, [%rd21+704];
	// begin inline asm
	{ cvt.f32.bf16 %f12, %rs12;}

	// end inline asm
	max.f32 	%f68, %f67, %f12;
	ld.global.u16 	%rs13, [%rd21+768];
	// begin inline asm
	{ cvt.f32.bf16 %f13, %rs13;}

	// end inline asm
	max.f32 	%f69, %f68, %f13;
	ld.global.u16 	%rs14, [%rd21+832];
	// begin inline asm
	{ cvt.f32.bf16 %f14, %rs14;}

	// end inline asm
	max.f32 	%f70, %f69, %f14;
	ld.global.u16 	%rs15, [%rd21+896];
	// begin inline asm
	{ cvt.f32.bf16 %f15, %rs15;}

	// end inline asm
	max.f32 	%f71, %f70, %f15;
	ld.global.u16 	%rs16, [%rd21+960];
	// begin inline asm
	{ cvt.f32.bf16 %f16, %rs16;}

	// end inline asm
	max.f32 	%f72, %f71, %f16;
	ld.global.u16 	%rs17, [%rd21+1024];
	// begin inline asm
	{ cvt.f32.bf16 %f17, %rs17;}

	// end inline asm
	max.f32 	%f73, %f72, %f17;
	ld.global.u16 	%rs18, [%rd21+1088];
	// begin inline asm
	{ cvt.f32.bf16 %f18, %rs18;}

	// end inline asm
	max.f32 	%f74, %f73, %f18;
	ld.global.u16 	%rs19, [%rd21+1152];
	// begin inline asm
	{ cvt.f32.bf16 %f19, %rs19;}

	// end inline asm
	max.f32 	%f75, %f74, %f19;
	ld.global.u16 	%rs20, [%rd21+1216];
	// begin inline asm
	{ cvt.f32.bf16 %f20, %rs20;}

	// end inline asm
	max.f32 	%f76, %f75, %f20;
	ld.global.u16 	%rs21, [%rd21+1280];
	// begin inline asm
	{ cvt.f32.bf16 %f21, %rs21;}

	// end inline asm
	max.f32 	%f77, %f76, %f21;
	ld.global.u16 	%rs22, [%rd21+1344];
	// begin inline asm
	{ cvt.f32.bf16 %f22, %rs22;}

	// end inline asm
	max.f32 	%f78, %f77, %f22;
	ld.global.u16 	%rs23, [%rd21+1408];
	// begin inline asm
	{ cvt.f32.bf16 %f23, %rs23;}

	// end inline asm
	max.f32 	%f79, %f78, %f23;
	ld.global.u16 	%rs24, [%rd21+1472];
	// begin inline asm
	{ cvt.f32.bf16 %f24, %rs24;}

	// end inline asm
	max.f32 	%f80, %f79, %f24;
	ld.global.u16 	%rs25, [%rd21+1536];
	// begin inline asm
	{ cvt.f32.bf16 %f25, %rs25;}

	// end inline asm
	max.f32 	%f81, %f80, %f25;
	ld.global.u16 	%rs26, [%rd21+1600];
	// begin inline asm
	{ cvt.f32.bf16 %f26, %rs26;}

	// end inline asm
	max.f32 	%f82, %f81, %f26;
	ld.global.u16 	%rs27, [%rd21+1664];
	// begin inline asm
	{ cvt.f32.bf16 %f27, %rs27;}

	// end inline asm
	max.f32 	%f83, %f82, %f27;
	ld.global.u16 	%rs28, [%rd21+1728];
	// begin inline asm
	{ cvt.f32.bf16 %f28, %rs28;}

	// end inline asm
	max.f32 	%f84, %f83, %f28;
	mov.b32 	%r8, %f84;
	shfl.sync.bfly.b32	%r9|%p3, %r8, 16, 31, -1;
	mov.b32 	%f85, %r9;
	max.f32 	%f86, %f84, %f85;
	mov.b32 	%r10, %f86;
	shfl.sync.bfly.b32	%r11|%p4, %r10, 8, 31, -1;
	mov.b32 	%f87, %r11;
	max.f32 	%f88, %f86, %f87;
	mov.b32 	%r12, %f88;
	shfl.sync.bfly.b32	%r13|%p5, %r12, 4, 31, -1;
	mov.b32 	%f89, %r13;
	max.f32 	%f90, %f88, %f89;
	mov.b32 	%r14, %f90;
	shfl.sync.bfly.b32	%r15|%p6, %r14, 2, 31, -1;
	mov.b32 	%f91, %r15;
	max.f32 	%f92, %f90, %f91;
	mov.b32 	%r16, %f92;
	shfl.sync.bfly.b32	%r17|%p7, %r16, 1, 31, -1;
	mov.b32 	%f93, %r17;
	max.f32 	%f94, %f92, %f93;
	sub.f32 	%f95, %f1, %f94;
	fma.rn.f32 	%f96, %f95, 0f3BBB989D, 0f3F000000;
	cvt.sat.f32.f32 	%f97, %f96;
	mov.f32 	%f98, 0f4B400001;
	mov.f32 	%f99, 0f437C0000;
	fma.rm.f32 	%f100, %f97, %f99, %f98;
	add.f32 	%f101, %f100, 0fCB40007F;
	neg.f32 	%f102, %f101;
	fma.rn.f32 	%f103, %f95, 0f3FB8AA3B, %f102;
	fma.rn.f32 	%f104, %f95, 0f32A57060, %f103;
	mov.b32 	%r18, %f100;
	shl.b32 	%r19, %r18, 23;
	mov.b32 	%f105, %r19;
	ex2.approx.ftz.f32 	%f106, %f104;
	mul.f32 	%f107, %f106, %f105;
	add.f32 	%f108, %f107, 0f00000000;
	sub.f32 	%f109, %f2, %f94;
	fma.rn.f32 	%f110, %f109, 0f3BBB989D, 0f3F000000;
	cvt.sat.f32.f32 	%f111, %f110;
	fma.rm.f32 	%f112, %f111, %f99, %f98;
	add.f32 	%f113, %f112, 0fCB40007F;
	neg.f32 	%f114, %f113;
	fma.rn.f32 	%f115, %f109, 0f3FB8AA3B, %f114;
	fma.rn.f32 	%f116, %f109, 0f32A57060, %f115;
	mov.b32 	%r20, %f112;
	shl.b32 	%r21, %r20, 23;
	mov.b32 	%f117, %r21;
	ex2.approx.ftz.f32 	%f118, %f116;
	mul.f32 	%f119, %f118, %f117;
	add.f32 	%f120, %f108, %f119;
	sub.f32 	%f121, %f3, %f94;
	fma.rn.f32 	%f122, %f121, 0f3BBB989D, 0f3F000000;
	cvt.sat.f32.f32 	%f123, %f122;
	fma.rm.f32 	%f124, %f123, %f99, %f98;
	add.f32 	%f125, %f124, 0fCB40007F;
	neg.f32 	%f126, %f125;
	fma.rn.f32 	%f127, %f121, 0f3FB8AA3B, %f126;
	fma.rn.f32 	%f128, %f121, 0f32A57060, %f127;
	mov.b32 	%r22, %f124;
	shl.b32 	%r23, %r22, 23;
	mov.b32 	%f129, %r23;
	ex2.approx.ftz.f32 	%f130, %f128;
	mul.f32 	%f131, %f130, %f129;
	add.f32 	%f132, %f120, %f131;
	sub.f32 	%f133, %f4, %f94;
	fma.rn.f32 	%f134, %f133, 0f3BBB989D, 0f3F000000;
	cvt.sat.f32.f32 	%f135, %f134;
	fma.rm.f32 	%f136, %f135, %f99, %f98;
	add.f32 	%f137, %f136, 0fCB40007F;
	neg.f32 	%f138, %f137;
	fma.rn.f32 	%f139, %f133, 0f3FB8AA3B, %f138;
	fma.rn.f32 	%f140, %f133, 0f32A57060, %f139;
	mov.b32 	%r24, %f136;
	shl.b32 	%r25, %r24, 23;
	mov.b32 	%f141, %r25;
	ex2.approx.ftz.f32 	%f142, %f140;
	mul.f32 	%f143, %f142, %f141;
	add.f32 	%f144, %f132, %f143;
	sub.f32 	%f145, %f5, %f94;
	fma.rn.f32 	%f146, %f145, 0f3BBB989D, 0f3F000000;
	cvt.sat.f32.f32 	%f147, %f146;
	fma.rm.f32 	%f148, %f147, %f99, %f98;
	add.f32 	%f149, %f148, 0fCB40007F;
	neg.f32 	%f150, %f149;
	fma.rn.f32 	%f151, %f145, 0f3FB8AA3B, %f150;
	fma.rn.f32 	%f152, %f145, 0f32A57060, %f151;
	mov.b32 	%r26, %f148;
	shl.b32 	%r27, %r26, 23;
	mov.b32 	%f153, %r27;
	ex2.approx.ftz.f32 	%f154, %f152;
	mul.f32 	%f155, %f154, %f153;
	add.f32 	%f156, %f144, %f155;
	sub.f32 	%f157, %f6, %f94;
	fma.rn.f32 	%f158, %f157, 0f3BBB989D, 0f3F000000;
	cvt.sat.f32.f32 	%f159, %f158;
	fma.rm.f32 	%f160, %f159, %f99, %f98;
	add.f32 	%f161, %f160, 0fCB40007F;
	neg.f32 	%f162, %f161;
	fma.rn.f32 	%f163, %f157, 0f3FB8AA3B, %f162;
	fma.rn.f32 	%f164, %f157, 0f32A57060, %f163;
	mov.b32 	%r28, %f160;
	shl.b32 	%r29, %r28, 23;
	mov.b32 	%f165, %r29;
	ex2.approx.ftz.f32 	%f166, %f164;
	mul.f32 	%f167, %f166, %f165;
	add.f32 	%f168, %f156, %f167;
	sub.f32 	%f169, %f7, %f94;
	fma.rn.f32 	%f170, %f169, 0f3BBB989D, 0f3F000000;
	cvt.sat.f32.f32 	%f171, %f170;
	fma.rm.f32 	%f172, %f171, %f99, %f98;
	add.f32 	%f173, %f172, 0fCB40007F;
	neg.f32 	%f174, %f173;
	fma.rn.f32 	%f175, %f169, 0f3FB8AA3B, %f174;
	fma.rn.f32 	%f176, %f169, 0f32A57060, %f175;
	mov.b32 	%r30, %f172;
	shl.b32 	%r31, %r30, 23;
	mov.b32 	%f177, %r31;
	ex2.approx.ftz.f32 	%f178, %f176;
	mul.f32 	%f179, %f178, %f177;
	add.f32 	%f180, %f168, %f179;
	sub.f32 	%f181, %f8, %f94;
	fma.rn.f32 	%f182, %f181, 0f3BBB989D, 0f3F000000;
	cvt.sat.f32.f32 	%f183, %f182;
	fma.rm.f32 	%f184, %f183, %f99, %f98;
	add.f32 	%f185, %f184, 0fCB40007F;
	neg.f32 	%f186, %f185;
	fma.rn.f32 	%f187, %f181, 0f3FB8AA3B, %f186;
	fma.rn.f32 	%f188, %f181, 0f32A57060, %f187;
	mov.b32 	%r32, %f184;
	shl.b32 	%r33, %r32, 23;
	mov.b32 	%f189, %r33;
	ex2.approx.ftz.f32 	%f190, %f188;
	mul.f32 	%f191, %f190, %f189;
	add.f32 	%f192, %f180, %f191;
	sub.f32 	%f193, %f9, %f94;
	fma.rn.f32 	%f194, %f193, 0f3BBB989D, 0f3F000000;
	cvt.sat.f32.f32 	%f195, %f194;
	fma.rm.f32 	%f196, %f195, %f99, %f98;
	add.f32 	%f197, %f196, 0fCB40007F;
	neg.f32 	%f198, %f197;
	fma.rn.f32 	%f199, %f193, 0f3FB8AA3B, %f198;
	fma.rn.f32 	%f200, %f193, 0f32A57060, %f199;
	mov.b32 	%r34, %f196;
	shl.b32 	%r35, %r34, 23;
	mov.b32 	%f201, %r35;
	ex2.approx.ftz.f32 	%f202, %f200;
	mul.f32 	%f203, %f202, %f201;
	add.f32 	%f204, %f192, %f203;
	sub.f32 	%f205, %f10, %f94;
	fma.rn.f32 	%f206, %f205, 0f3BBB989D, 0f3F000000;
	cvt.sat.f32.f32 	%f207, %f206;
	fma.rm.f32 	%f208, %f207, %f99, %f98;
	add.f32 	%f209, %f208, 0fCB40007F;
	neg.f32 	%f210, %f209;
	fma.rn.f32 	%f211, %f205, 0f3FB8AA3B, %f210;
	fma.rn.f32 	%f212, %f205, 0f32A57060, %f211;
	mov.b32 	%r36, %f208;
	shl.b32 	%r37, %r36, 23;
	mov.b32 	%f213, %r37;
	ex2.approx.ftz.f32 	%f214, %f212;
	mul.f32 	%f215, %f214, %f213;
	add.f32 	%f216, %f204, %f215;
	sub.f32 	%f217, %f11, %f94;
	fma.rn.f32 	%f218, %f217, 0f3BBB989D, 0f3F000000;
	cvt.sat.f32.f32 	%f219, %f218;
	fma.rm.f32 	%f220, %f219, %f99, %f98;
	add.f32 	%f221, %f220, 0fCB40007F;
	neg.f32 	%f222, %f221;
	fma.rn.f32 	%f223, %f217, 0f3FB8AA3B, %f222;
	fma.rn.f32 	%f224, %f217, 0f32A57060, %f223;
	mov.b32 	%r38, %f220;
	shl.b32 	%r39, %r38, 23;
	mov.b32 	%f225, %r39;
	ex2.approx.ftz.f32 	%f226, %f224;
	mul.f32 	%f227, %f226, %f225;
	add.f32 	%f228, %f216, %f227;
	sub.f32 	%f229, %f12, %f94;
	fma.rn.f32 	%f230, %f229, 0f3BBB989D, 0f3F000000;
	cvt.sat.f32.f32 	%f231, %f230;
	fma.rm.f32 	%f232, %f231, %f99, %f98;
	add.f32 	%f233, %f232, 0fCB40007F;
	neg.f32 	%f234, %f233;
	fma.rn.f32 	%f235, %f229, 0f3FB8AA3B, %f234;
	fma.rn.f32 	%f236, %f229, 0f32A57060, %f235;
	mov.b32 	%r40, %f232;
	shl.b32 	%r41, %r40, 23;
	mov.b32 	%f237, %r41;
	ex2.approx.ftz.f32 	%f238, %f236;
	mul.f32 	%f239, %f238, %f237;
	add.f32 	%f240, %f228, %f239;
	sub.f32 	%f241, %f13, %f94;
	fma.rn.f32 	%f242, %f241, 0f3BBB989D, 0f3F000000;
	cvt.sat.f32.f32 	%f243, %f242;
	fma.rm.f32 	%f244, %f243, %f99, %f98;
	add.f32 	%f245, %f244, 0fCB40007F;
	neg.f32 	%f246, %f245;
	fma.rn.f32 	%f247, %f241, 0f3FB8AA3B, %f246;
	fma.rn.f32 	%f248, %f241, 0f32A57060, %f247;
	mov.b32 	%r42, %f244;
	shl.b32 	%r43, %r42, 23;
	mov.b32 	%f249, %r43;
	ex2.approx.ftz.f32 	%f250, %f248;
	mul.f32 	%f251, %f250, %f249;
	add.f32 	%f252, %f240, %f251;
	sub.f32 	%f253, %f14, %f94;
	fma.rn.f32 	%f254, %f253, 0f3BBB989D, 0f3F000000;
	cvt.sat.f32.f32 	%f255, %f254;
	fma.rm.f32 	%f256, %f255, %f99, %f98;
	add.f32 	%f257, %f256, 0fCB40007F;
	neg.f32 	%f258, %f257;
	fma.rn.f32 	%f259, %f253, 0f3FB8AA3B, %f258;
	fma.rn.f32 	%f260, %f253, 0f32A57060, %f259;
	mov.b32 	%r44, %f256;
	shl.b32 	%r45, %r44, 23;
	mov.b32 	%f261, %r45;
	ex2.approx.ftz.f32 	%f262, %f260;
	mul.f32 	%f263, %f262, %f261;
	add.f32 	%f264, %f252, %f263;
	sub.f32 	%f265, %f15, %f94;
	fma.rn.f32 	%f266, %f265, 0f3BBB989D, 0f3F000000;
	cvt.sat.f32.f32 	%f267, %f266;
	fma.rm.f32 	%f268, %f267, %f99, %f98;
	add.f32 	%f269, %f268, 0fCB40007F;
	neg.f32 	%f270, %f269;
	fma.rn.f32 	%f271, %f265, 0f3FB8AA3B, %f270;
	fma.rn.f32 	%f272, %f265, 0f32A57060, %f271;
	mov.b32 	%r46, %f268;
	shl.b32 	%r47, %r46, 23;
	mov.b32 	%f273, %r47;
	ex2.approx.ftz.f32 	%f274, %f272;
	mul.f32 	%f275, %f274, %f273;
	add.f32 	%f276, %f264, %f275;
	sub.f32 	%f277, %f16, %f94;
	fma.rn.f32 	%f278, %f277, 0f3BBB989D, 0f3F000000;
	cvt.sat.f32.f32 	%f279, %f278;
	fma.rm.f32 	%f280, %f279, %f99, %f98;
	add.f32 	%f281, %f280, 0fCB40007F;
	neg.f32 	%f282, %f281;
	fma.rn.f32 	%f283, %f277, 0f3FB8AA3B, %f282;
	fma.rn.f32 	%f284, %f277, 0f32A57060, %f283;
	mov.b32 	%r48, %f280;
	shl.b32 	%r49, %r48, 23;
	mov.b32 	%f285, %r49;
	ex2.approx.ftz.f32 	%f286, %f284;
	mul.f32 	%f287, %f286, %f285;
	add.f32 	%f288, %f276, %f287;
	sub.f32 	%f289, %f17, %f94;
	fma.rn.f32 	%f290, %f289, 0f3BBB989D, 0f3F000000;
	cvt.sat.f32.f32 	%f291, %f290;
	fma.rm.f32 	%f292, %f291, %f99, %f98;
	add.f32 	%f293, %f292, 0fCB40007F;
	neg.f32 	%f294, %f293;
	fma.rn.f32 	%f295, %f289, 0f3FB8AA3B, %f294;
	fma.rn.f32 	%f296, %f289, 0f32A57060, %f295;
	mov.b32 	%r50, %f292;
	shl.b32 	%r51, %r50, 23;
	mov.b32 	%f297, %r51;
	ex2.approx.ftz.f32 	%f298, %f296;
	mul.f32 	%f299, %f298, %f297;
	add.f32 	%f300, %f288, %f299;
	sub.f32 	%f301, %f18, %f94;
	fma.rn.f32 	%f302, %f301, 0f3BBB989D, 0f3F000000;
	cvt.sat.f32.f32 	%f303, %f302;
	fma.rm.f32 	%f304, %f303, %f99, %f98;
	add.f32 	%f305, %f304, 0fCB40007F;
	neg.f32 	%f306, %f305;
	fma.rn.f32 	%f307, %f301, 0f3FB8AA3B, %f306;
	fma.rn.f32 	%f308, %f301, 0f32A57060, %f307;
	mov.b32 	%r52, %f304;
	shl.b32 	%r53, %r52, 23;
	mov.b32 	%f309, %r53;
	ex2.approx.ftz.f32 	%f310, %f308;
	mul.f32 	%f311, %f310, %f309;
	add.f32 	%f312, %f300, %f311;
	sub.f32 	%f313, %f19, %f94;
	fma.rn.f32 	%f314, %f313, 0f3BBB989D, 0f3F000000;
	cvt.sat.f32.f32 	%f315, %f314;
	fma.rm.f32 	%f316, %f315, %f99, %f98;
	add.f32 	%f317, %f316, 0fCB40007F;
	neg.f32 	%f318, %f317;
	fma.rn.f32 	%f319, %f313, 0f3FB8AA3B, %f318;
	fma.rn.f32 	%f320, %f313, 0f32A57060, %f319;
	mov.b32 	%r54, %f316;
	shl.b32 	%r55, %r54, 23;
	mov.b32 	%f321, %r55;
	ex2.approx.ftz.f32 	%f322, %f320;
	mul.f32 	%f323, %f322, %f321;
	add.f32 	%f324, %f312, %f323;
	sub.f32 	%f325, %f20, %f94;
	fma.rn.f32 	%f326, %f325, 0f3BBB989D, 0f3F000000;
	cvt.sat.f32.f32 	%f327, %f326;
	fma.rm.f32 	%f328, %f327, %f99, %f98;
	add.f32 	%f329, %f328, 0fCB40007F;
	neg.f32 	%f330, %f329;
	fma.rn.f32 	%f331, %f325, 0f3FB8AA3B, %f330;
	fma.rn.f32 	%f332, %f325, 0f32A57060, %f331;
	mov.b32 	%r56, %f328;
	shl.b32 	%r57, %r56, 23;
	mov.b32 	%f333, %r57;
	ex2.approx.ftz.f32 	%f334, %f332;
	mul.f32 	%f335, %f334, %f333;
	add.f32 	%f336, %f324, %f335;
	sub.f32 	%f337, %f21, %f94;
	fma.rn.f32 	%f338, %f337, 0f3BBB989D, 0f3F000000;
	cvt.sat.f32.f32 	%f339, %f338;
	fma.rm.f32 	%f340, %f339, %f99, %f98;
	add.f32 	%f341, %f340, 0fCB40007F;
	neg.f32 	%f342, %f341;
	fma.rn.f32 	%f343, %f337, 0f3FB8AA3B, %f342;
	fma.rn.f32 	%f344, %f337, 0f32A57060, %f343;
	mov.b32 	%r58, %f340;
	shl.b32 	%r59, %r58, 23;
	mov.b32 	%f345, %r59;
	ex2.approx.ftz.f32 	%f346, %f344;
	mul.f32 	%f347, %f346, %f345;
	add.f32 	%f348, %f336, %f347;
	sub.f32 	%f349, %f22, %f94;
	fma.rn.f32 	%f350, %f349, 0f3BBB989D, 0f3F000000;
	cvt.sat.f32.f32 	%f351, %f350;
	fma.rm.f32 	%f352, %f351, %f99, %f98;
	add.f32 	%f353, %f352, 0fCB40007F;
	neg.f32 	%f354, %f353;
	fma.rn.f32 	%f355, %f349, 0f3FB8AA3B, %f354;
	fma.rn.f32 	%f356, %f349, 0f32A57060, %f355;
	mov.b32 	%r60, %f352;
	shl.b32 	%r61, %r60, 23;
	mov.b32 	%f357, %r61;
	ex2.approx.ftz.f32 	%f358, %f356;
	mul.f32 	%f359, %f358, %f357;
	add.f32 	%f360, %f348, %f359;
	sub.f32 	%f361, %f23, %f94;
	fma.rn.f32 	%f362, %f361, 0f3BBB989D, 0f3F000000;
	cvt.sat.f32.f32 	%f363, %f362;
	fma.rm.f32 	%f364, %f363, %f99, %f98;
	add.f32 	%f365, %f364, 0fCB40007F;
	neg.f32 	%f366, %f365;
	fma.rn.f32 	%f367, %f361, 0f3FB8AA3B, %f366;
	fma.rn.f32 	%f368, %f361, 0f32A57060, %f367;
	mov.b32 	%r62, %f364;
	shl.b32 	%r63, %r62, 23;
	mov.b32 	%f369, %r63;
	ex2.approx.ftz.f32 	%f370, %f368;
	mul.f32 	%f371, %f370, %f369;
	add.f32 	%f372, %f360, %f371;
	sub.f32 	%f373, %f24, %f94;
	fma.rn.f32 	%f374, %f373, 0f3BBB989D, 0f3F000000;
	cvt.sat.f32.f32 	%f375, %f374;
	fma.rm.f32 	%f376, %f375, %f99, %f98;
	add.f32 	%f377, %f376, 0fCB40007F;
	neg.f32 	%f378, %f377;
	fma.rn.f32 	%f379, %f373, 0f3FB8AA3B, %f378;
	fma.rn.f32 	%f380, %f373, 0f32A57060, %f379;
	mov.b32 	%r64, %f376;
	shl.b32 	%r65, %r64, 23;
	mov.b32 	%f381, %r65;
	ex2.approx.ftz.f32 	%f382, %f380;
	mul.f32 	%f383, %f382, %f381;
	add.f32 	%f384, %f372, %f383;
	sub.f32 	%f385, %f25, %f94;
	fma.rn.f32 	%f386, %f385, 0f3BBB989D, 0f3F000000;
	cvt.sat.f32.f32 	%f387, %f386;
	fma.rm.f32 	%f388, %f387, %f99, %f98;
	add.f32 	%f389, %f388, 0fCB40007F;
	neg.f32 	%f390, %f389;
	fma.rn.f32 	%f391, %f385, 0f3FB8AA3B, %f390;
	fma.rn.f32 	%f392, %f385, 0f32A57060, %f391;
	mov.b32 	%r66, %f388;
	shl.b32 	%r67, %r66, 23;
	mov.b32 	%f393, %r67;
	ex2.approx.ftz.f32 	%f394, %f392;
	mul.f32 	%f395, %f394, %f393;
	add.f32 	%f396, %f384, %f395;
	sub.f32 	%f397, %f26, %f94;
	fma.rn.f32 	%f398, %f397, 0f3BBB989D, 0f3F000000;
	cvt.sat.f32.f32 	%f399, %f398;
	fma.rm.f32 	%f400, %f399, %f99, %f98;
	add.f32 	%f401, %f400, 0fCB40007F;
	neg.f32 	%f402, %f401;
	fma.rn.f32 	%f403, %f397, 0f3FB8AA3B, %f402;
	fma.rn.f32 	%f404, %f397, 0f32A57060, %f403;
	mov.b32 	%r68, %f400;
	shl.b32 	%r69, %r68, 23;
	mov.b32 	%f405, %r69;
	ex2.approx.ftz.f32 	%f406, %f404;
	mul.f32 	%f407, %f406, %f405;
	add.f32 	%f408, %f396, %f407;
	sub.f32 	%f409, %f27, %f94;
	fma.rn.f32 	%f410, %f409, 0f3BBB989D, 0f3F000000;
	cvt.sat.f32.f32 	%f411, %f410;
	fma.rm.f32 	%f412, %f411, %f99, %f98;
	add.f32 	%f413, %f412, 0fCB40007F;
	neg.f32 	%f414, %f413;
	fma.rn.f32 	%f415, %f409, 0f3FB8AA3B, %f414;
	fma.rn.f32 	%f416, %f409, 0f32A57060, %f415;
	mov.b32 	%r70, %f412;
	shl.b32 	%r71, %r70, 23;
	mov.b32 	%f417, %r71;
	ex2.approx.ftz.f32 	%f418, %f416;
	mul.f32 	%f419, %f418, %f417;
	add.f32 	%f420, %f408, %f419;
	sub.f32 	%f421, %f28, %f94;
	fma.rn.f32 	%f422, %f421, 0f3BBB989D, 0f3F000000;
	cvt.sat.f32.f32 	%f423, %f422;
	fma.rm.f32 	%f424, %f423, %f99, %f98;
	add.f32 	%f425, %f424, 0fCB40007F;
	neg.f32 	%f426, %f425;
	fma.rn.f32 	%f427, %f421, 0f3FB8AA3B, %f426;
	fma.rn.f32 	%f428, %f421, 0f32A57060, %f427;
	mov.b32 	%r72, %f424;
	shl.b32 	%r73, %r72, 23;
	mov.b32 	%f429, %r73;
	ex2.approx.ftz.f32 	%f430, %f428;
	mul.f32 	%f431, %f430, %f429;
	add.f32 	%f432, %f420, %f431;
	mov.b32 	%r74, %f432;
	shfl.sync.bfly.b32	%r75|%p8, %r74, 16, 31, -1;
	mov.b32 	%f433, %r75;
	add.f32 	%f434, %f432, %f433;
	mov.b32 	%r76, %f434;
	shfl.sync.bfly.b32	%r77|%p9, %r76, 8, 31, -1;
	mov.b32 	%f435, %r77;
	add.f32 	%f436, %f434, %f435;
	mov.b32 	%r78, %f436;
	shfl.sync.bfly.b32	%r79|%p10, %r78, 4, 31, -1;
	mov.b32 	%f437, %r79;
	add.f32 	%f438, %f436, %f437;
	mov.b32 	%r80, %f438;
	shfl.sync.bfly.b32	%r81|%p11, %r80, 2, 31, -1;
	mov.b32 	%f439, %r81;
	add.f32 	%f440, %f438, %f439;
	mov.b32 	%r82, %f440;
	shfl.sync.bfly.b32	%r83|%p12, %r82, 1, 31, -1;
	mov.b32 	%f441, %r83;
	add.f32 	%f442, %f440, %f441;
	div.rn.f32 	%f29, %f107, %f442;
	div.rn.f32 	%f30, %f119, %f442;
	div.rn.f32 	%f31, %f131, %f442;
	div.rn.f32 	%f32, %f143, %f442;
	div.rn.f32 	%f33, %f155, %f442;
	div.rn.f32 	%f34, %f167, %f442;
	div.rn.f32 	%f35, %f179, %f442;
	div.rn.f32 	%f36, %f191, %f442;
	div.rn.f32 	%f37, %f203, %f442;
	div.rn.f32 	%f38, %f215, %f442;
	div.rn.f32 	%f39, %f227, %f442;
	div.rn.f32 	%f40, %f239, %f442;
	div.rn.f32 	%f41, %f251, %f442;
	div.rn.f32 	%f42, %f263, %f442;
	div.rn.f32 	%f43, %f275, %f442;
	div.rn.f32 	%f44, %f287, %f442;
	div.rn.f32 	%f45, %f299, %f442;
	div.rn.f32 	%f46, %f311, %f442;
	div.rn.f32 	%f47, %f323, %f442;
	div.rn.f32 	%f48, %f335, %f442;
	div.rn.f32 	%f49, %f347, %f442;
	div.rn.f32 	%f50, %f359, %f442;
	div.rn.f32 	%f51, %f371, %f442;
	div.rn.f32 	%f52, %f383, %f442;
	div.rn.f32 	%f53, %f395, %f442;
	div.rn.f32 	%f54, %f407, %f442;
	div.rn.f32 	%f55, %f419, %f442;
	div.rn.f32 	%f56, %f431, %f442;
	mad.lo.s64 	%rd22, %rd26, %rd8, %rd17;
	// begin inline asm
	{  cvt.rn.bf16.f32 %rs29, %f29;}

	// end inline asm
	cvta.to.global.u64 	%rd23, %rd7;
	shl.b64 	%rd24, %rd22, 1;
	add.s64 	%rd25, %rd23, %rd24;
	st.global.u16 	[%rd25], %rs29;
	// begin inline asm
	{  cvt.rn.bf16.f32 %rs30, %f30;}

	// end inline asm
	st.global.u16 	[%rd25+64], %rs30;
	// begin inline asm
	{  cvt.rn.bf16.f32 %rs31, %f31;}

	// end inline asm
	st.global.u16 	[%rd25+128], %rs31;
	// begin inline asm
	{  cvt.rn.bf16.f32 %rs32, %f32;}

	// end inline asm
	st.global.u16 	[%rd25+192], %rs32;
	// begin inline asm
	{  cvt.rn.bf16.f32 %rs33, %f33;}

	// end inline asm
	st.global.u16 	[%rd25+256], %rs33;
	// begin inline asm
	{  cvt.rn.bf16.f32 %rs34, %f34;}

	// end inline asm
	st.global.u16 	[%rd25+320], %rs34;
	// begin inline asm
	{  cvt.rn.bf16.f32 %rs35, %f35;}

	// end inline asm
	st.global.u16 	[%rd25+384], %rs35;
	// begin inline asm
	{  cvt.rn.bf16.f32 %rs36, %f36;}

	// end inline asm
	st.global.u16 	[%rd25+448], %rs36;
	// begin inline asm
	{  cvt.rn.bf16.f32 %rs37, %f37;}

	// end inline asm
	st.global.u16 	[%rd25+512], %rs37;
	// begin inline asm
	{  cvt.rn.bf16.f32 %rs38, %f38;}

	// end inline asm
	st.global.u16 	[%rd25+576], %rs38;
	// begin inline asm
	{  cvt.rn.bf16.f32 %rs39, %f39;}

	// end inline asm
	st.global.u16 	[%rd25+640], %rs39;
	// begin inline asm
	{  cvt.rn.bf16.f32 %rs40, %f40;}

	// end inline asm
	st.global.u16 	[%rd25+704], %rs40;
	// begin inline asm
	{  cvt.rn.bf16.f32 %rs41, %f41;}

	// end inline asm
	st.global.u16 	[%rd25+768], %rs41;
	// begin inline asm
	{  cvt.rn.bf16.f32 %rs42, %f42;}

	// end inline asm
	st.global.u16 	[%rd25+832], %rs42;
	// begin inline asm
	{  cvt.rn.bf16.f32 %rs43, %f43;}

	// end inline asm
	st.global.u16 	[%rd25+896], %rs43;
	// begin inline asm
	{  cvt.rn.bf16.f32 %rs44, %f44;}

	// end inline asm
	st.global.u16 	[%rd25+960], %rs44;
	// begin inline asm
	{  cvt.rn.bf16.f32 %rs45, %f45;}

	// end inline asm
	st.global.u16 	[%rd25+1024], %rs45;
	// begin inline asm
	{  cvt.rn.bf16.f32 %rs46, %f46;}

	// end inline asm
	st.global.u16 	[%rd25+1088], %rs46;
	// begin inline asm
	{  cvt.rn.bf16.f32 %rs47, %f47;}

	// end inline asm
	st.global.u16 	[%rd25+1152], %rs47;
	// begin inline asm
	{  cvt.rn.bf16.f32 %rs48, %f48;}

	// end inline asm
	st.global.u16 	[%rd25+1216], %rs48;
	// begin inline asm
	{  cvt.rn.bf16.f32 %rs49, %f49;}

	// end inline asm
	st.global.u16 	[%rd25+1280], %rs49;
	// begin inline asm
	{  cvt.rn.bf16.f32 %rs50, %f50;}

	// end inline asm
	st.global.u16 	[%rd25+1344], %rs50;
	// begin inline asm
	{  cvt.rn.bf16.f32 %rs51, %f51;}

	// end inline asm
	st.global.u16 	[%rd25+1408], %rs51;
	// begin inline asm
	{  cvt.rn.bf16.f32 %rs52, %f52;}

	// end inline asm
	st.global.u16 	[%rd25+1472], %rs52;
	// begin inline asm
	{  cvt.rn.bf16.f32 %rs53, %f53;}

	// end inline asm
	st.global.u16 	[%rd25+1536], %rs53;
	// begin inline asm
	{  cvt.rn.bf16.f32 %rs54, %f54;}

	// end inline asm
	st.global.u16 	[%rd25+1600], %rs54;
	// begin inline asm
	{  cvt.rn.bf16.f32 %rs55, %f55;}

	// end inline asm
	st.global.u16 	[%rd25+1664], %rs55;
	// begin inline asm
	{  cvt.rn.bf16.f32 %rs56, %f56;}

	// end inline asm
	st.global.u16 	[%rd25+1728], %rs56;
	add.s64 	%rd26, %rd26, %rd2;
	setp.lt.s64 	%p13, %rd26, %rd9;
	@%p13 bra 	$L__BB430_4;
$L__BB430_5:
	ret;

}
	// .globl	_Z15SoftmaxWarpImplI10DirectLoadI13__nv_bfloat16fE11DirectStoreIfS1_EfLi1ELi28ELi32ELi1ELb1EL9Algorithm0EEvT_T0_ll
.visible .entry _Z15SoftmaxWarpImplI10DirectLoadI13__nv_bfloat16fE11DirectStoreIfS1_EfLi1ELi28ELi32ELi1ELb1EL9Algorithm0EEvT_T0_ll(
	.param .align 8 .b8 _Z15SoftmaxWarpImplI10DirectLoadI13__nv_bfloat16fE11DirectStoreIfS1_EfLi1ELi28ELi32ELi1ELb1EL9Algorithm0EEvT_T0_ll_param_0[16],
	.param .align 8 .b8 _Z15SoftmaxWarpImplI10DirectLoadI13__nv_bfloat16fE11DirectStoreIfS1_EfLi1ELi28ELi32ELi1ELb1EL9Algorithm0EEvT_T0_ll_param_1[16],
	.param .u64 _Z15SoftmaxWarpImplI10DirectLoadI13__nv_bfloat16fE11DirectStoreIfS1_EfLi1ELi28ELi32ELi1ELb1EL9Algorithm0EEvT_T0_ll_param_2,
	.param .u64 _Z15SoftmaxWarpImplI10DirectLoadI13__nv_bfloat16fE11DirectStoreIfS1_EfLi1ELi28ELi32ELi1ELb1EL9Algorithm0EEvT_T0_ll_param_3
)
{
	.reg .pred 	%p<70>;
	.reg .b16 	%rs<57>;
	.reg .b32 	%r<132>;
	.reg .b32 	%f<639>;
	.reg .b64 	%rd<63>;

	ld.param.u64 	%rd30, [_Z15SoftmaxWarpImplI10DirectLoadI13__nv_bfloat16fE11DirectStoreIfS1_EfLi1ELi28ELi32ELi1ELb1EL9Algorithm0EEvT_T0_ll_param_1+8];
	ld.param.u64 	%rd29, [_Z15SoftmaxWarpImplI10DirectLoadI13__nv_bfloat16fE11DirectStoreIfS1_EfLi1ELi28ELi32ELi1ELb1EL9Algorithm0EEvT_T0_ll_param_1];
	ld.param.u64 	%rd28, [_Z15SoftmaxWarpImplI10DirectLoadI13__nv_bfloat16fE11DirectStoreIfS1_EfLi1ELi28ELi32ELi1ELb1EL9Algorithm0EEvT_T0_ll_param_0+8];
	ld.param.u64 	%rd27, [_Z15SoftmaxWarpImplI10DirectLoadI13__nv_bfloat16fE11DirectStoreIfS1_EfLi1ELi28ELi32ELi1ELb1EL9Algorithm0EEvT_T0_ll_param_0];
	ld.param.u64 	%rd32, [_Z15SoftmaxWarpImplI10DirectLoadI13__nv_bfloat16fE11DirectStoreIfS1_EfLi1ELi28ELi32ELi1ELb1EL9Algorithm0EEvT_T0_ll_param_3];
	setp.lt.s64 	%p1, %rd32, 897;
	@%p1 bra 	$L__BB431_2;
	mov.u64 	%rd33, $str;
	cvta.global.u64 	%rd34, %rd33;
	mov.u64 	%rd35, $str$1;
	cvta.global.u64 	%rd36, %rd35;
	mov.u64 	%rd37, __unnamed_422;
	cvta.global.u64 	%rd38, %rd37;
	{ // callseq 421, 0
	.param .b64 param0;
	st.param.b64 	[param0], %rd34;
	.param .b64 param1;
	st.param.b64 	[param1], %rd36;
	.param .b32 param2;
	st.param.b32 	[param2], 358;
	.param .b64 param3;
	st.param.b64 	[param3], %rd38;
	.param .b64 param4;
	st.param.b64 	[param4], 1;
	call.uni 
	__assertfail, 
	(
	param0, 
	param1, 
	param2, 
	param3, 
	param4
	);
	} // callseq 421
$L__BB431_2:
	ld.param.u64 	%rd60, [_Z15SoftmaxWarpImplI10DirectLoadI13__nv_bfloat16fE11DirectStoreIfS1_EfLi1ELi28ELi32ELi1ELb1EL9Algorithm0EEvT_T0_ll_param_2];
	mov.u32 	%r1, %ntid.y;
	mov.u32 	%r2, %ctaid.x;
	mov.u32 	%r3, %tid.y;
	mad.lo.s32 	%r4, %r2, %r1, %r3;
	cvt.s64.s32 	%rd62, %r4;
	setp.le.s64 	%p2, %rd60, %rd62;
	@%p2 bra 	$L__BB431_117;
	mov.u32 	%r5, %tid.x;
	add.s32 	%r6, %r5, 64;
	cvt.u64.u32 	%rd2, %r6;
	add.s32 	%r7, %r5, 96;
	cvt.u64.u32 	%rd3, %r7;
	add.s32 	%r8, %r5, 128;
	cvt.u64.u32 	%rd4, %r8;
	add.s32 	%r9, %r5, 160;
	cvt.u64.u32 	%rd5, %r9;
	add.s32 	%r10, %r5, 192;
	cvt.u64.u32 	%rd6, %r10;
	add.s32 	%r11, %r5, 224;
	cvt.u64.u32 	%rd7, %r11;
	add.s32 	%r12, %r5, 320;
	cvt.u64.u32 	%rd8, %r12;
	add.s32 	%r13, %r5, 352;
	cvt.u64.u32 	%rd9, %r13;
	add.s32 	%r14, %r5, 384;
	cvt.u64.u32 	%rd10, %r14;
	add.s32 	%r15, %r5, 416;
	cvt.u64.u32 	%rd11, %r15;
	add.s32 	%r16, %r5, 448;
	cvt.u64.u32 	%rd12, %r16;
	add.s32 	%r17, %r5, 480;
	cvt.u64.u32 	%rd13, %r17;
	add.s32 	%r18, %r5, 512;
	cvt.u64.u32 	%rd14, %r18;
	add.s32 	%r19, %r5, 544;
	cvt.u64.u32 	%rd15, %r19;
	add.s32 	%r20, %r5, 576;
	cvt.u64.u32 	%rd16, %r20;
	add.s32 	%r21, %r5, 608;
	cvt.u64.u32 	%rd17, %r21;
	add.s32 	%r22, %r5, 640;
	cvt.u64.u32 	%rd18, %r22;
	add.s32 	%r23, %r5, 672;
	cvt.u64.u32 	%rd19, %r23;
	add.s32 	%r24, %r5, 704;
	cvt.u64.u32 	%rd20, %r24;
	add.s32 	%r25, %r5, 832;
	cvt.u64.u32 	%rd21, %r25;
	add.s32 	%r26, %r5, 864;
	cvt.u64.u32 	%rd22, %r26;
	add.s32 	%r29, %r5, 32;
	add.s32 	%r31, %r5, 256;
	add.s32 	%r33, %r5, 288;
	add.s32 	%r35, %r5, 736;
	add.s32 	%r37, %r5, 768;
$L__BB431_4:
	cvt.u64.u32 	%rd39, %r5;
	setp.le.s64 	%p3, %rd32, %rd39;
	mad.lo.s64 	%rd40, %rd62, %rd28, %rd39;
	cvta.to.global.u64 	%rd41, %rd27;
	shl.b64 	%rd42, %rd40, 1;
	add.s64 	%rd24, %rd41, %rd42;
	mov.f32 	%f583, 0fFF800000;
	mov.f32 	%f586, %f583;
	@%p3 bra 	$L__BB431_6;
	ld.global.u16 	%rs1, [%rd24];
	// begin inline asm
	{ cvt.f32.bf16 %f583, %rs1;}

	// end inline asm
	max.f32 	%f586, %f583, 0fFF800000;
$L__BB431_6:
	cvt.u64.u32 	%rd43, %r29;
	setp.le.s64 	%p4, %rd32, %rd43;
	mov.f32 	%f585, 0fFF800000;
	@%p4 bra 	$L__BB431_8;
	ld.global.u16 	%rs2, [%rd24+64];
	// begin inline asm
	{ cvt.f32.bf16 %f585, %rs2;}

	// end inline asm
	max.f32 	%f586, %f586, %f585;
$L__BB431_8:
	setp.le.s64 	%p5, %rd32, %rd2;
	mov.f32 	%f587, 0fFF800000;
	@%p5 bra 	$L__BB431_10;
	ld.global.u16 	%rs3, [%rd24+128];
	// begin inline asm
	{ cvt.f32.bf16 %f587, %rs3;}

	// end inline asm
	max.f32 	%f586, %f586, %f587;
$L__BB431_10:
	setp.le.s64 	%p6, %rd32, %rd3;
	mov.f32 	%f589, 0fFF800000;
	@%p6 bra 	$L__BB431_12;
	ld.global.u16 	%rs4, [%rd24+192];
	// begin inline asm
	{ cvt.f32.bf16 %f589, %rs4;}

	// end inline asm
	max.f32 	%f586, %f586, %f589;
$L__BB431_12:
	setp.le.s64 	%p7, %rd32, %rd4;
	mov.f32 	%f591, 0fFF800000;
	@%p7 bra 	$L__BB431_14;
	ld.global.u16 	%rs5, [%rd24+256];
	// begin inline asm
	{ cvt.f32.bf16 %f591, %rs5;}

	// end inline asm
	max.f32 	%f586, %f586, %f591;
$L__BB431_14:
	setp.le.s64 	%p8, %rd32, %rd5;
	mov.f32 	%f593, 0fFF800000;
	@%p8 bra 	$L__BB431_16;
	ld.global.u16 	%rs6, [%rd24+320];
	// begin inline asm
	{ cvt.f32.bf16 %f593, %rs6;}

	// end inline asm
	max.f32 	%f586, %f586, %f593;
$L__BB431_16:
	setp.le.s64 	%p9, %rd32, %rd6;
	mov.f32 	%f595, 0fFF800000;
	@%p9 bra 	$L__BB431_18;
	ld.global.u16 	%rs7, [%rd24+384];
	// begin inline asm
	{ cvt.f32.bf16 %f595, %rs7;}

	// end inline asm
	max.f32 	%f586, %f586, %f595;
$L__BB431_18:
	setp.le.s64 	%p10, %rd32, %rd7;
	mov.f32 	%f597, 0fFF800000;
	@%p10 bra 	$L__BB431_20;
	ld.global.u16 	%rs8, [%rd24+448];
	// begin inline asm
	{ cvt.f32.bf16 %f597, %rs8;}

	// end inline asm
	max.f32 	%f586, %f586, %f597;
$L__BB431_20:
	cvt.u64.u32 	%rd44, %r31;
	setp.le.s64 	%p11, %rd32, %rd44;
	mov.f32 	%f599, 0fFF800000;
	@%p11 bra 	$L__BB431_22;
	ld.global.u16 	%rs9, [%rd24+512];
	// begin inline asm
	{ cvt.f32.bf16 %f599, %rs9;}

	// end inline asm
	max.f32 	%f586, %f586, %f599;
$L__BB431_22:
	cvt.u64.u32 	%rd45, %r33;
	setp.le.s64 	%p12, %rd32, %rd45;
	mov.f32 	%f601, 0fFF800000;
	@%p12 bra 	$L__BB431_24;
	ld.global.u16 	%rs10, [%rd24+576];
	// begin inline asm
	{ cvt.f32.bf16 %f601, %rs10;}

	// end inline asm
	max.f32 	%f586, %f586, %f601;
$L__BB431_24:
	setp.le.s64 	%p13, %rd32, %rd8;
	mov.f32 	%f603, 0fFF800000;
	@%p13 bra 	$L__BB431_26;
	ld.global.u16 	%rs11, [%rd24+640];
	// begin inline asm
	{ cvt.f32.bf16 %f603, %rs11;}

	// end inline asm
	max.f32 	%f586, %f586, %f603;
$L__BB431_26:
	setp.le.s64 	%p14, %rd32, %rd9;
	mov.f32 	%f605, 0fFF800000;
	@%p14 bra 	$L__BB431_28;
	ld.global.u16 	%rs12, [%rd24+704];
	// begin inline asm
	{ cvt.f32.bf16 %f605, %rs12;}

	// end inline asm
	max.f32 	%f586, %f586, %f605;
$L__BB431_28:
	setp.le.s64 	%p15, %rd32, %rd10;
	mov.f32 	%f607, 0fFF800000;
	@%p15 bra 	$L__BB431_30;
	ld.global.u16 	%rs13, [%rd24+768];
	// begin inline asm
	{ cvt.f32.bf16 %f607, %rs13;}

	// end inline asm
	max.f32 	%f586, %f586, %f607;
$L__BB431_30:
	setp.le.s64 	%p16, %rd32, %rd11;
	mov.f32 	%f609, 0fFF800000;
	@%p16 bra 	$L__BB431_32;
	ld.global.u16 	%rs14, [%rd24+832];
	// begin inline asm
	{ cvt.f32.bf16 %f609, %rs14;}

	// end inline asm
	max.f32 	%f586, %f586, %f609;
$L__BB431_32:
	setp.le.s64 	%p17, %rd32, %rd12;
	mov.f32 	%f611, 0fFF800000;
	@%p17 bra 	$L__BB431_34;
	ld.global.u16 	%rs15, [%rd24+896];
	// begin inline asm
	{ cvt.f32.bf16 %f611, %rs15;}

	// end inline asm
	max.f32 	%f586, %f586, %f611;
$L__BB431_34:
	setp.le.s64 	%p18, %rd32, %rd13;
	mov.f32 	%f613, 0fFF800000;
	@%p18 bra 	$L__BB431_36;
	ld.global.u16 	%rs16, [%rd24+960];
	// begin inline asm
	{ cvt.f32.bf16 %f613, %rs16;}

	// end inline asm
	max.f32 	%f586, %f586, %f613;
$L__BB431_36:
	setp.le.s64 	%p19, %rd32, %rd14;
	mov.f32 	%f615, 0fFF800000;
	@%p19 bra 	$L__BB431_38;
	ld.global.u16 	%rs17, [%rd24+1024];
	// begin inline asm
	{ cvt.f32.bf16 %f615, %rs17;}

	// end inline asm
	max.f32 	%f586, %f586, %f615;
$L__BB431_38:
	setp.le.s64 	%p20, %rd32, %rd15;
	mov.f32 	%f617, 0fFF800000;
	@%p20 bra 	$L__BB431_40;
	ld.global.u16 	%rs18, [%rd24+1088];
	// begin inline asm
	{ cvt.f32.bf16 %f617, %rs18;}

	// end inline asm
	max.f32 	%f586, %f586, %f617;
$L__BB431_40:
	setp.le.s64 	%p21, %rd32, %rd16;
	mov.f32 	%f619, 0fFF800000;
	@%p21 bra 	$L__BB431_42;
	ld.global.u16 	%rs19, [%rd24+1152];
	// begin inline asm
	{ cvt.f32.bf16 %f619, %rs19;}

	// end inline asm
	max.f32 	%f586, %f586, %f619;
$L__BB431_42:
	setp.le.s64 	%p22, %rd32, %rd17;
	mov.f32 	%f621, 0fFF800000;
	@%p22 bra 	$L__BB431_44;
	ld.global.u16 	%rs20, [%rd24+1216];
	// begin inline asm
	{ cvt.f32.bf16 %f621, %rs20;}

	// end inline asm
	max.f32 	%f586, %f586, %f621;
$L__BB431_44:
	setp.le.s64 	%p23, %rd32, %rd18;
	mov.f32 	%f623, 0fFF800000;
	@%p23 bra 	$L__BB431_46;
	ld.global.u16 	%rs21, [%rd24+1280];
	// begin inline asm
	{ cvt.f32.bf16 %f623, %rs21;}

	// end inline asm
	max.f32 	%f586, %f586, %f623;
$L__BB431_46:
	setp.le.s64 	%p24, %rd32, %rd19;
	mov.f32 	%f625, 0fFF800000;
	@%p24 bra 	$L__BB431_48;
	ld.global.u16 	%rs22, [%rd24+1344];
	// begin inline asm
	{ cvt.f32.bf16 %f625, %rs22;}

	// end inline asm
	max.f32 	%f586, %f586, %f625;
$L__BB431_48:
	setp.le.s64 	%p25, %rd32, %rd20;
	mov.f32 	%f627, 0fFF800000;
	@%p25 bra 	$L__BB431_50;
	ld.global.u16 	%rs23, [%rd24+1408];
	// begin inline asm
	{ cvt.f32.bf16 %f627, %rs23;}

	// end inline asm
	max.f32 	%f586, %f586, %f627;
$L__BB431_50:
	cvt.u64.u32 	%rd46, %r35;
	setp.le.s64 	%p26, %rd32, %rd46;
	mov.f32 	%f629, 0fFF800000;
	@%p26 bra 	$L__BB431_52;
	ld.global.u16 	%rs24, [%rd24+1472];
	// begin inline asm
	{ cvt.f32.bf16 %f629, %rs24;}

	// end inline asm
	max.f32 	%f586, %f586, %f629;
$L__BB431_52:
	cvt.u64.u32 	%rd47, %r37;
	setp.le.s64 	%p27, %rd32, %rd47;
	mov.f32 	%f631, 0fFF800000;
	@%p27 bra 	$L__BB431_54;
	ld.global.u16 	%rs25, [%rd24+1536];
	// begin inline asm
	{ cvt.f32.bf16 %f631, %rs25;}

	// end inline asm
	max.f32 	%f586, %f586, %f631;
$L__BB431_54:
	mov.u32 	%r38, %tid.x;
	add.s32 	%r39, %r38, 800;
	cvt.u64.u32 	%rd48, %r39;
	setp.le.s64 	%p28, %rd32, %rd48;
	mov.f32 	%f633, 0fFF800000;
	@%p28 bra 	$L__BB431_56;
	ld.global.u16 	%rs26, [%rd24+1600];
	// begin inline asm
	{ cvt.f32.bf16 %f633, %rs26;}

	// end inline asm
	max.f32 	%f586, %f586, %f633;
$L__BB431_56:
	setp.le.s64 	%p29, %rd32, %rd21;
	mov.f32 	%f635, 0fFF800000;
	@%p29 bra 	$L__BB431_58;
	ld.global.u16 	%rs27, [%rd24+1664];
	// begin inline asm
	{ cvt.f32.bf16 %f635, %rs27;}

	// end inline asm
	max.f32 	%f586, %f586, %f635;
$L__BB431_58:
	setp.le.s64 	%p30, %rd32, %rd22;
	mov.f32 	%f637, 0fFF800000;
	@%p30 bra 	$L__BB431_60;
	ld.global.u16 	%rs28, [%rd24+1728];
	// begin inline asm
	{ cvt.f32.bf16 %f637, %rs28;}

	// end inline asm
	max.f32 	%f586, %f586, %f637;
$L__BB431_60:
	mov.u32 	%r40, %tid.x;
	cvt.u64.u32 	%rd49, %r40;
	setp.le.s64 	%p31, %rd32, %rd49;
	mov.b32 	%r41, %f586;
	shfl.sync.bfly.b32	%r42|%p32, %r41, 16, 31, -1;
	mov.b32 	%f197, %r42;
	max.f32 	%f198, %f586, %f197;
	mov.b32 	%r43, %f198;
	shfl.sync.bfly.b32	%r44|%p33, %r43, 8, 31, -1;
	mov.b32 	%f199, %r44;
	max.f32 	%f200, %f198, %f199;
	mov.b32 	%r45, %f200;
	shfl.sync.bfly.b32	%r46|%p34, %r45, 4, 31, -1;
	mov.b32 	%f201, %r46;
	max.f32 	%f202, %f200, %f201;
	mov.b32 	%r47, %f202;
	shfl.sync.bfly.b32	%r48|%p35, %r47, 2, 31, -1;
	mov.b32 	%f203, %r48;
	max.f32 	%f204, %f202, %f203;
	mov.b32 	%r49, %f204;
	shfl.sync.bfly.b32	%r50|%p36, %r49, 1, 31, -1;
	mov.b32 	%f205, %r50;
	max.f32 	%f206, %f204, %f205;
	sub.f32 	%f207, %f583, %f206;
	fma.rn.f32 	%f208, %f207, 0f3BBB989D, 0f3F000000;
	cvt.sat.f32.f32 	%f209, %f208;
	mov.f32 	%f210, 0f4B400001;
	mov.f32 	%f211, 0f437C0000;
	fma.rm.f32 	%f212, %f209, %f211, %f210;
	add.f32 	%f213, %f212, 0fCB40007F;
	neg.f32 	%f214, %f213;
	fma.rn.f32 	%f215, %f207, 0f3FB8AA3B, %f214;
	fma.rn.f32 	%f216, %f207, 0f32A57060, %f215;
	mov.b32 	%r51, %f212;
	shl.b32 	%r52, %r51, 23;
	mov.b32 	%f217, %r52;
	ex2.approx.ftz.f32 	%f218, %f216;
	mul.f32 	%f219, %f218, %f217;
	add.f32 	%f220, %f219, 0f00000000;
	sub.f32 	%f221, %f585, %f206;
	fma.rn.f32 	%f222, %f221, 0f3BBB989D, 0f3F000000;
	cvt.sat.f32.f32 	%f223, %f222;
	fma.rm.f32 	%f224, %f223, %f211, %f210;
	add.f32 	%f225, %f224, 0fCB40007F;
	neg.f32 	%f226, %f225;
	fma.rn.f32 	%f227, %f221, 0f3FB8AA3B, %f226;
	fma.rn.f32 	%f228, %f221, 0f32A57060, %f227;
	mov.b32 	%r53, %f224;
	shl.b32 	%r54, %r53, 23;
	mov.b32 	%f229, %r54;
	ex2.approx.ftz.f32 	%f230, %f228;
	mul.f32 	%f231, %f230, %f229;
	add.f32 	%f232, %f220, %f231;
	sub.f32 	%f233, %f587, %f206;
	fma.rn.f32 	%f234, %f233, 0f3BBB989D, 0f3F000000;
	cvt.sat.f32.f32 	%f235, %f234;
	fma.rm.f32 	%f236, %f235, %f211, %f210;
	add.f32 	%f237, %f236, 0fCB40007F;
	neg.f32 	%f238, %f237;
	fma.rn.f32 	%f239, %f233, 0f3FB8AA3B, %f238;
	fma.rn.f32 	%f240, %f233, 0f32A57060, %f239;
	mov.b32 	%r55, %f236;
	shl.b32 	%r56, %r55, 23;
	mov.b32 	%f241, %r56;
	ex2.approx.ftz.f32 	%f242, %f240;
	mul.f32 	%f243, %f242, %f241;
	add.f32 	%f244, %f232, %f243;
	sub.f32 	%f245, %f589, %f206;
	fma.rn.f32 	%f246, %f245, 0f3BBB989D, 0f3F000000;
	cvt.sat.f32.f32 	%f247, %f246;
	fma.rm.f32 	%f248, %f247, %f211, %f210;
	add.f32 	%f249, %f248, 0fCB40007F;
	neg.f32 	%f250, %f249;
	fma.rn.f32 	%f251, %f245, 0f3FB8AA3B, %f250;
	fma.rn.f32 	%f252, %f245, 0f32A57060, %f251;
	mov.b32 	%r57, %f248;
	shl.b32 	%r58, %r57, 23;
	mov.b32 	%f253, %r58;
	ex2.approx.ftz.f32 	%f254, %f252;
	mul.f32 	%f255, %f254, %f253;
	add.f32 	%f256, %f244, %f255;
	sub.f32 	%f257, %f591, %f206;
	fma.rn.f32 	%f258, %f257, 0f3BBB989D, 0f3F000000;
	cvt.sat.f32.f32 	%f259, %f258;
	fma.rm.f32 	%f260, %f259, %f211, %f210;
	add.f32 	%f261, %f260, 0fCB40007F;
	neg.f32 	%f262, %f261;
	fma.rn.f32 	%f263, %f257, 0f3FB8AA3B, %f262;
	fma.rn.f32 	%f264, %f257, 0f32A57060, %f263;
	mov.b32 	%r59, %f260;
	shl.b32 	%r60, %r59, 23;
	mov.b32 	%f265, %r60;
	ex2.approx.ftz.f32 	%f266, %f264;
	mul.f32 	%f267, %f266, %f265;
	add.f32 	%f268, %f256, %f267;
	sub.f32 	%f269, %f593, %f206;
	fma.rn.f32 	%f270, %f269, 0f3BBB989D, 0f3F000000;
	cvt.sat.f32.f32 	%f271, %f270;
	fma.rm.f32 	%f272, %f271, %f211, %f210;
	add.f32 	%f273, %f272, 0fCB40007F;
	neg.f32 	%f274, %f273;
	fma.rn.f32 	%f275, %f269, 0f3FB8AA3B, %f274;
	fma.rn.f32 	%f276, %f269, 0f32A57060, %f275;
	mov.b32 	%r61, %f272;
	shl.b32 	%r62, %r61, 23;
	mov.b32 	%f277, %r62;
	ex2.approx.ftz.f32 	%f278, %f276;
	mul.f32 	%f279, %f278, %f277;
	add.f32 	%f280, %f268, %f279;
	sub.f32 	%f281, %f595, %f206;
	fma.rn.f32 	%f282, %f281, 0f3BBB989D, 0f3F000000;
	cvt.sat.f32.f32 	%f283, %f282;
	fma.rm.f32 	%f284, %f283, %f211, %f210;
	add.f32 	%f285, %f284, 0fCB40007F;
	neg.f32 	%f286, %f285;
	fma.rn.f32 	%f287, %f281, 0f3FB8AA3B, %f286;
	fma.rn.f32 	%f288, %f281, 0f32A57060, %f287;
	mov.b32 	%r63, %f284;
	shl.b32 	%r64, %r63, 23;
	mov.b32 	%f289, %r64;
	ex2.approx.ftz.f32 	%f290, %f288;
	mul.f32 	%f291, %f290, %f289;
	add.f32 	%f292, %f280, %f291;
	sub.f32 	%f293, %f597, %f206;
	fma.rn.f32 	%f294, %f293, 0f3BBB989D, 0f3F000000;
	cvt.sat.f32.f32 	%f295, %f294;
	fma.rm.f32 	%f296, %f295, %f211, %f210;
	add.f32 	%f297, %f296, 0fCB40007F;
	neg.f32 	%f298, %f297;
	fma.rn.f32 	%f299, %f293, 0f3FB8AA3B, %f298;
	fma.rn.f32 	%f300, %f293, 0f32A57060, %f299;
	mov.b32 	%r65, %f296;
	shl.b32 	%r66, %r65, 23;
	mov.b32 	%f301, %r66;
	ex2.approx.ftz.f32 	%f302, %f300;
	mul.f32 	%f303, %f302, %f301;
	add.f32 	%f304, %f292, %f303;
	sub.f32 	%f305, %f599, %f206;
	fma.rn.f32 	%f306, %f305, 0f3BBB989D, 0f3F000000;
	cvt.sat.f32.f32 	%f307, %f306;
	fma.rm.f32 	%f308, %f307, %f211, %f210;
	add.f32 	%f309, %f308, 0fCB40007F;
	neg.f32 	%f310, %f309;
	fma.rn.f32 	%f311, %f305, 0f3FB8AA3B, %f310;
	fma.rn.f32 	%f312, %f305, 0f32A57060, %f311;
	mov.b32 	%r67, %f308;
	shl.b32 	%r68, %r67, 23;
	mov.b32 	%f313, %r68;
	ex2.approx.ftz.f32 	%f314, %f312;
	mul.f32 	%f315, %f314, %f313;
	add.f32 	%f316, %f304, %f315;
	sub.f32 	%f317, %f601, %f206;
	fma.rn.f32 	%f318, %f317, 0f3BBB989D, 0f3F000000;
	cvt.sat.f32.f32 	%f319, %f318;
	fma.rm.f32 	%f320, %f319, %f211, %f210;
	add.f32 	%f321, %f320, 0fCB40007F;
	neg.f32 	%f322, %f321;
	fma.rn.f32 	%f323, %f317, 0f3FB8AA3B, %f322;
	fma.rn.f32 	%f324, %f317, 0f32A57060, %f323;
	mov.b32 	%r69, %f320;
	shl.b32 	%r70, %r69, 23;
	mov.b32 	%f325, %r70;
	ex2.approx.ftz.f32 	%f326, %f324;
	mul.f32 	%f327, %f326, %f325;
	add.f32 	%f328, %f316, %f327;
	sub.f32 	%f329, %f603, %f206;
	fma.rn.f32 	%f330, %f329, 0f3BBB989D, 0f3F000000;
	cvt.sat.f32.f32 	%f331, %f330;
	fma.rm.f32 	%f332, %f331, %f211, %f210;
	add.f32 	%f333, %f332, 0fCB40007F;
	neg.f32 	%f334, %f333;
	fma.rn.f32 	%f335, %f329, 0f3FB8AA3B, %f334;
	fma.rn.f32 	%f336, %f329, 0f32A57060, %f335;
	mov.b32 	%r71, %f332;
	shl.b32 	%r72, %r71, 23;
	mov.b32 	%f337, %r72;
	ex2.approx.ftz.f32 	%f338, %f336;
	mul.f32 	%f339, %f338, %f337;
	add.f32 	%f340, %f328, %f339;
	sub.f32 	%f341, %f605, %f206;
	fma.rn.f32 	%f342, %f341, 0f3BBB989D, 0f3F000000;
	cvt.sat.f32.f32 	%f343, %f342;
	fma.rm.f32 	%f344, %f343, %f211, %f210;
	add.f32 	%f345, %f344, 0fCB40007F;
	neg.f32 	%f346, %f345;
	fma.rn.f32 	%f347, %f341, 0f3FB8AA3B, %f346;
	fma.rn.f32 	%f348, %f341, 0f32A57060, %f347;
	mov.b32 	%r73, %f344;
	shl.b32 	%r74, %r73, 23;
	mov.b32 	%f349, %r74;
	ex2.approx.ftz.f32 	%f350, %f348;
	mul.f32 	%f351, %f350, %f349;
	add.f32 	%f352, %f340, %f351;
	sub.f32 	%f353, %f607, %f206;
	fma.rn.f32 	%f354, %f353, 0f3BBB989D, 0f3F000000;
	cvt.sat.f32.f32 	%f355, %f354;
	fma.rm.f32 	%f356, %f355, %f211, %f210;
	add.f32 	%f357, %f356, 0fCB40007F;
	neg.f32 	%f358, %f357;
	fma.rn.f32 	%f359, %f353, 0f3FB8AA3B, %f358;
	fma.rn.f32 	%f360, %f353, 0f32A57060, %f359;
	mov.b32 	%r75, %f356;
	shl.b32 	%r76, %r75, 23;
	mov.b32 	%f361, %r76;
	ex2.approx.ftz.f32 	%f362, %f360;
	mul.f32 	%f363, %f362, %f361;
	add.f32 	%f364, %f352, %f363;
	sub.f32 	%f365, %f609, %f206;
	fma.rn.f32 	%f366, %f365, 0f3BBB989D, 0f3F000000;
	cvt.sat.f32.f32 	%f367, %f366;
	fma.rm.f32 	%f368, %f367, %f211, %f210;
	add.f32 	%f369, %f368, 0fCB40007F;
	neg.f32 	%f370, %f369;
	fma.rn.f32 	%f371, %f365, 0f3FB8AA3B, %f370;
	fma.rn.f32 	%f372, %f365, 0f32A57060, %f371;
	mov.b32 	%r77, %f368;
	shl.b32 	%r78, %r77, 23;
	mov.b32 	%f373, %r78;
	ex2.approx.ftz.f32 	%f374, %f372;
	mul.f32 	%f375, %f374, %f373;
	add.f32 	%f376, %f364, %f375;
	sub.f32 	%f377, %f611, %f206;
	fma.rn.f32 	%f378, %f377, 0f3BBB989D, 0f3F000000;
	cvt.sat.f32.f32 	%f379, %f378;
	fma.rm.f32 	%f380, %f379, %f211, %f210;
	add.f32 	%f381, %f380, 0fCB40007F;
	neg.f32 	%f382, %f381;
	fma.rn.f32 	%f383, %f377, 0f3FB8AA3B, %f382;
	fma.rn.f32 	%f384, %f377, 0f32A57060, %f383;
	mov.b32 	%r79, %f380;
	shl.b32 	%r80, %r79, 23;
	mov.b32 	%f385, %r80;
	ex2.approx.ftz.f32 	%f386, %f384;
	mul.f32 	%f387, %f386, %f385;
	add.f32 	%f388, %f376, %f387;
	sub.f32 	%f389, %f613, %f206;
	fma.rn.f32 	%f390, %f389, 0f3BBB989D, 0f3F000000;
	cvt.sat.f32.f32 	%f391, %f390;
	fma.rm.f32 	%f392, %f391, %f211, %f210;
	add.f32 	%f393, %f392, 0fCB40007F;
	neg.f32 	%f394, %f393;
	fma.rn.f32 	%f395, %f389, 0f3FB8AA3B, %f394;
	fma.rn.f32 	%f396, %f389, 0f32A57060, %f395;
	mov.b32 	%r81, %f392;
	shl.b32 	%r82, %r81, 23;
	mov.b32 	%f397, %r82;
	ex2.approx.ftz.f32 	%f398, %f396;
	mul.f32 	%f399, %f398, %f397;
	add.f32 	%f400, %f388, %f399;
	sub.f32 	%f401, %f615, %f206;
	fma.rn.f32 	%f402, %f401, 0f3BBB989D, 0f3F000000;
	cvt.sat.f32.f32 	%f403, %f402;
	fma.rm.f32 	%f404, %f403, %f211, %f210;
	add.f32 	%f405, %f404, 0fCB40007F;
	neg.f32 	%f406, %f405;
	fma.rn.f32 	%f407, %f401, 0f3FB8AA3B, %f406;
	fma.rn.f32 	%f408, %f401, 0f32A57060, %f407;
	mov.b32 	%r83, %f404;
	shl.b32 	%r84, %r83, 23;
	mov.b32 	%f409, %r84;
	ex2.approx.ftz.f32 	%f410, %f408;
	mul.f32 	%f411, %f410, %f409;
	add.f32 	%f412, %f400, %f411;
	sub.f32 	%f413, %f617, %f206;
	fma.rn.f32 	%f414, %f413, 0f3BBB989D, 0f3F000000;
	cvt.sat.f32.f32 	%f415, %f414;
	fma.rm.f32 	%f416, %f415, %f211, %f210;
	add.f32 	%f417, %f416, 0fCB40007F;
	neg.f32 	%f418, %f417;
	fma.rn.f32 	%f419, %f413, 0f3FB8AA3B, %f418;
	fma.rn.f32 	%f420, %f413, 0f32A57060, %f419;
	mov.b32 	%r85, %f416;
	shl.b32 	%r86, %r85, 23;
	mov.b32 	%f421, %r86;
	ex2.approx.ftz.f32 	%f422, %f420;
	mul.f32 	%f423, %f422, %f421;
	add.f32 	%f424, %f412, %f423;
	sub.f32 	%f425, %f619, %f206;
	fma.rn.f32 	%f426, %f425, 0f3BBB989D, 0f3F000000;
	cvt.sat.f32.f32 	%f427, %f426;
	fma.rm.f32 	%f428, %f427, %f211, %f210;
	add.f32 	%f429, %f428, 0fCB40007F;
	neg.f32 	%f430, %f429;
	fma.rn.f32 	%f431, %f425, 0f3FB8AA3B, %f430;
	fma.rn.f32 	%f432, %f425, 0f32A57060, %f431;
	mov.b32 	%r87, %f428;
	shl.b32 	%r88, %r87, 23;
	mov.b32 	%f433, %r88;
	ex2.approx.ftz.f32 	%f434, %f432;
	mul.f32 	%f435, %f434, %f433;
	add.f32 	%f436, %f424, %f435;
	sub.f32 	%f437, %f621, %f206;
	fma.rn.f32 	%f438, %f437, 0f3BBB989D, 0f3F000000;
	cvt.sat.f32.f32 	%f439, %f438;
	fma.rm.f32 	%f440, %f439, %f211, %f210;
	add.f32 	%f441, %f440, 0fCB40007F;
	neg.f32 	%f442, %f441;
	fma.rn.f32 	%f443, %f437, 0f3FB8AA3B, %f442;
	fma.rn.f32 	%f444, %f437, 0f32A57060, %f443;
	mov.b32 	%r89, %f440;
	shl.b32 	%r90, %r89, 23;
	mov.b32 	%f445, %r90;
	ex2.approx.ftz.f32 	%f446, %f444;
	mul.f32 	%f447, %f446, %f445;
	add.f32 	%f448, %f436, %f447;
	sub.f32 	%f449, %f623, %f206;
	fma.rn.f32 	%f450, %f449, 0f3BBB989D, 0f3F000000;
	cvt.sat.f32.f32 	%f451, %f450;
	fma.rm.f32 	%f452, %f451, %f211, %f210;
	add.f32 	%f453, %f452, 0fCB40007F;
	neg.f32 	%f454, %f453;
	fma.rn.f32 	%f455, %f449, 0f3FB8AA3B, %f454;
	fma.rn.f32 	%f456, %f449, 0f32A57060, %f455;
	mov.b32 	%r91, %f452;
	shl.b32 	%r92, %r91, 23;
	mov.b32 	%f457, %r92;
	ex2.approx.ftz.f32 	%f458, %f456;
	mul.f32 	%f459, %f458, %f457;
	add.f32 	%f460, %f448, %f459;
	sub.f32 	%f461, %f625, %f206;
	fma.rn.f32 	%f462, %f461, 0f3BBB989D, 0f3F000000;
	cvt.sat.f32.f32 	%f463, %f462;
	fma.rm.f32 	%f464, %f463, %f211, %f210;
	add.f32 	%f465, %f464, 0fCB40007F;
	neg.f32 	%f466, %f465;
	fma.rn.f32 	%f467, %f461, 0f3FB8AA3B, %f466;
	fma.rn.f32 	%f468, %f461, 0f32A57060, %f467;
	mov.b32 	%r93, %f464;
	shl.b32 	%r94, %r93, 23;
	mov.b32 	%f469, %r94;
	ex2.approx.ftz.f32 	%f470, %f468;
	mul.f32 	%f471, %f470, %f469;
	add.f32 	%f472, %f460, %f471;
	sub.f32 	%f473, %f627, %f206;
	fma.rn.f32 	%f474, %f473, 0f3BBB989D, 0f3F000000;
	cvt.sat.f32.f32 	%f475, %f474;
	fma.rm.f32 	%f476, %f475, %f211, %f210;
	add.f32 	%f477, %f476, 0fCB40007F;
	neg.f32 	%f478, %f477;
	fma.rn.f32 	%f479, %f473, 0f3FB8AA3B, %f478;
	fma.rn.f32 	%f480, %f473, 0f32A57060, %f479;
	mov.b32 	%r95, %f476;
	shl.b32 	%r96, %r95, 23;
	mov.b32 	%f481, %r96;
	ex2.approx.ftz.f32 	%f482, %f480;
	mul.f32 	%f483, %f482, %f481;
	add.f32 	%f484, %f472, %f483;
	sub.f32 	%f485, %f629, %f206;
	fma.rn.f32 	%f486, %f485, 0f3BBB989D, 0f3F000000;
	cvt.sat.f32.f32 	%f487, %f486;
	fma.rm.f32 	%f488, %f487, %f211, %f210;
	add.f32 	%f489, %f488, 0fCB40007F;
	neg.f32 	%f490, %f489;
	fma.rn.f32 	%f491, %f485, 0f3FB8AA3B, %f490;
	fma.rn.f32 	%f492, %f485, 0f32A57060, %f491;
	mov.b32 	%r97, %f488;
	shl.b32 	%r98, %r97, 23;
	mov.b32 	%f493, %r98;
	ex2.approx.ftz.f32 	%f494, %f492;
	mul.f32 	%f495, %f494, %f493;
	add.f32 	%f496, %f484, %f495;
	sub.f32 	%f497, %f631, %f206;
	fma.rn.f32 	%f498, %f497, 0f3BBB989D, 0f3F000000;
	cvt.sat.f32.f32 	%f499, %f498;
	fma.rm.f32 	%f500, %f499, %f211, %f210;
	add.f32 	%f501, %f500, 0fCB40007F;
	neg.f32 	%f502, %f501;
	fma.rn.f32 	%f503, %f497, 0f3FB8AA3B, %f502;
	fma.rn.f32 	%f504, %f497, 0f32A57060, %f503;
	mov.b32 	%r99, %f500;
	shl.b32 	%r100, %r99, 23;
	mov.b32 	%f505, %r100;
	ex2.approx.ftz.f32 	%f506, %f504;
	mul.f32 	%f507, %f506, %f505;
	add.f32 	%f508, %f496, %f507;
	sub.f32 	%f509, %f633, %f206;
	fma.rn.f32 	%f510, %f509, 0f3BBB989D, 0f3F000000;
	cvt.sat.f32.f32 	%f511, %f510;
	fma.rm.f32 	%f512, %f511, %f211, %f210;
	add.f32 	%f513, %f512, 0fCB40007F;
	neg.f32 	%f514, %f513;
	fma.rn.f32 	%f515, %f509, 0f3FB8AA3B, %f514;
	fma.rn.f32 	%f516, %f509, 0f32A57060, %f515;
	mov.b32 	%r101, %f512;
	shl.b32 	%r102, %r101, 23;
	mov.b32 	%f517, %r102;
	ex2.approx.ftz.f32 	%f518, %f516;
	mul.f32 	%f519, %f518, %f517;
	add.f32 	%f520, %f508, %f519;
	sub.f32 	%f521, %f635, %f206;
	fma.rn.f32 	%f522, %f521, 0f3BBB989D, 0f3F000000;
	cvt.sat.f32.f32 	%f523, %f522;
	fma.rm.f32 	%f524, %f523, %f211, %f210;
	add.f32 	%f525, %f524, 0fCB40007F;
	neg.f32 	%f526, %f525;
	fma.rn.f32 	%f527, %f521, 0f3FB8AA3B, %f526;
	fma.rn.f32 	%f528, %f521, 0f32A57060, %f527;
	mov.b32 	%r103, %f524;
	shl.b32 	%r104, %r103, 23;
	mov.b32 	%f529, %r104;
	ex2.approx.ftz.f32 	%f530, %f528;
	mul.f32 	%f531, %f530, %f529;
	add.f32 	%f532, %f520, %f531;
	sub.f32 	%f533, %f637, %f206;
	fma.rn.f32 	%f534, %f533, 0f3BBB989D, 0f3F000000;
	cvt.sat.f32.f32 	%f535, %f534;
	fma.rm.f32 	%f536, %f535, %f211, %f210;
	add.f32 	%f537, %f536, 0fCB40007F;
	neg.f32 	%f538, %f537;
	fma.rn.f32 	%f539, %f533, 0f3FB8AA3B, %f538;
	fma.rn.f32 	%f540, %f533, 0f32A57060, %f539;
	mov.b32 	%r105, %f536;
	shl.b32 	%r106, %r105, 23;
	mov.b32 	%f541, %r106;
	ex2.approx.ftz.f32 	%f542, %f540;
	mul.f32 	%f543, %f542, %f541;
	add.f32 	%f544, %f532, %f543;
	mov.b32 	%r107, %f544;
	shfl.sync.bfly.b32	%r108|%p37, %r107, 16, 31, -1;
	mov.b32 	%f545, %r108;
	add.f32 	%f546, %f544, %f545;
	mov.b32 	%r109, %f546;
	shfl.sync.bfly.b32	%r110|%p38, %r109, 8, 31, -1;
	mov.b32 	%f547, %r110;
	add.f32 	%f548, %f546, %f547;
	mov.b32 	%r111, %f548;
	shfl.sync.bfly.b32	%r112|%p39, %r111, 4, 31, -1;
	mov.b32 	%f549, %r112;
	add.f32 	%f550, %f548, %f549;
	mov.b32 	%r113, %f550;
	shfl.sync.bfly.b32	%r114|%p40, %r113, 2, 31, -1;
	mov.b32 	%f551, %r114;
	add.f32 	%f552, %f550, %f551;
	mov.b32 	%r115, %f552;
	shfl.sync.bfly.b32	%r116|%p41, %r115, 1, 31, -1;
	mov.b32 	%f553, %r116;
	add.f32 	%f554, %f552, %f553;
	div.rn.f32 	%f113, %f219, %f554;
	div.rn.f32 	%f114, %f231, %f554;
	div.rn.f32 	%f115, %f243, %f554;
	div.rn.f32 	%f116, %f255, %f554;
	div.rn.f32 	%f117, %f267, %f554;
	div.rn.f32 	%f118, %f279, %f554;
	div.rn.f32 	%f119, %f291, %f554;
	div.rn.f32 	%f120, %f303, %f554;
	div.rn.f32 	%f121, %f315, %f554;
	div.rn.f32 	%f122, %f327, %f554;
	div.rn.f32 	%f123, %f339, %f554;
	div.rn.f32 	%f124, %f351, %f554;
	div.rn.f32 	%f125, %f363, %f554;
	div.rn.f32 	%f126, %f375, %f554;
	div.rn.f32 	%f127, %f387, %f554;
	div.rn.f32 	%f128, %f399, %f554;
	div.rn.f32 	%f129, %f411, %f554;
	div.rn.f32 	%f130, %f423, %f554;
	div.rn.f32 	%f131, %f435, %f554;
	div.rn.f32 	%f132, %f447, %f554;
	div.rn.f32 	%f133, %f459, %f554;
	div.rn.f32 	%f134, %f471, %f554;
	div.rn.f32 	%f135, %f483, %f554;
	div.rn.f32 	%f136, %f495, %f554;
	div.rn.f32 	%f137, %f507, %f554;
	div.rn.f32 	%f138, %f519, %f554;
	div.rn.f32 	%f139, %f531, %f554;
	div.rn.f32 	%f140, %f543, %f554;
	mad.lo.s64 	%rd50, %rd62, %rd30, %rd49;
	cvta.to.global.u64 	%rd51, %rd29;
	shl.b64 	%rd52, %rd50, 1;
	add.s64 	%rd25, %rd51, %rd52;
	@%p31 bra 	$L__BB431_62;
	// begin inline asm
	{  cvt.rn.bf16.f32 %rs29, %f113;}

	// end inline asm
	st.global.u16 	[%rd25], %rs29;
$L__BB431_62:
	mov.u32 	%r117, %tid.x;
	add.s32 	%r118, %r117, 32;
	cvt.u64.u32 	%rd53, %r118;
	setp.le.s64 	%p42, %rd32, %rd53;
	@%p42 bra 	$L__BB431_64;
	// begin inline asm
	{  cvt.rn.bf16.f32 %rs30, %f114;}

	// end inline asm
	st.global.u16 	[%rd25+64], %rs30;
$L__BB431_64:
	setp.le.s64 	%p43, %rd32, %rd2;
	@%p43 bra 	$L__BB431_66;
	// begin inline asm
	{  cvt.rn.bf16.f32 %rs31, %f115;}

	// end inline asm
	st.global.u16 	[%rd25+128], %rs31;
$L__BB431_66:
	setp.le.s64 	%p44, %rd32, %rd3;
	@%p44 bra 	$L__BB431_68;
	// begin inline asm
	{  cvt.rn.bf16.f32 %rs32, %f116;}

	// end inline asm
	st.global.u16 	[%rd25+192], %rs32;
$L__BB431_68:
	setp.le.s64 	%p45, %rd32, %rd4;
	@%p45 bra 	$L__BB431_70;
	// begin inline asm
	{  cvt.rn.bf16.f32 %rs33, %f117;}

	// end inline asm
	st.global.u16 	[%rd25+256], %rs33;
$L__BB431_70:
	setp.le.s64 	%p46, %rd32, %rd5;
	@%p46 bra 	$L__BB431_72;
	// begin inline asm
	{  cvt.rn.bf16.f32 %rs34, %f118;}

	// end inline asm
	st.global.u16 	[%rd25+320], %rs34;
$L__BB431_72:
	setp.le.s64 	%p47, %rd32, %rd6;
	@%p47 bra 	$L__BB431_74;
	// begin inline asm
	{  cvt.rn.bf16.f32 %rs35, %f119;}

	// end inline asm
	st.global.u16 	[%rd25+384], %rs35;
$L__BB431_74:
	setp.le.s64 	%p48, %rd32, %rd7;
	@%p48 bra 	$L__BB431_76;
	// begin inline asm
	{  cvt.rn.bf16.f32 %rs36, %f120;}

	// end inline asm
	st.global.u16 	[%rd25+448], %rs36;
$L__BB431_76:
	mov.u32 	%r119, %tid.x;
	add.s32 	%r120, %r119, 256;
	cvt.u64.u32 	%rd54, %r120;
	setp.le.s64 	%p49, %rd32, %rd54;
	@%p49 bra 	$L__BB431_78;
	// begin inline asm
	{  cvt.rn.bf16.f32 %rs37, %f121;}

	// end inline asm
	st.global.u16 	[%rd25+512], %rs37;
$L__BB431_78:
	mov.u32 	%r121, %tid.x;
	add.s32 	%r122, %r121, 288;
	cvt.u64.u32 	%rd55, %r122;
	setp.le.s64 	%p50, %rd32, %rd55;
	@%p50 bra 	$L__BB431_80;
	// begin inline asm
	{  cvt.rn.bf16.f32 %rs38, %f122;}

	// end inline asm
	st.global.u16 	[%rd25+576], %rs38;
$L__BB431_80:
	setp.le.s64 	%p51, %rd32, %rd8;
	@%p51 bra 	$L__BB431_82;
	// begin inline asm
	{  cvt.rn.bf16.f32 %rs39, %f123;}

	// end inline asm
	st.global.u16 	[%rd25+640], %rs39;
$L__BB431_82:
	setp.le.s64 	%p52, %rd32, %rd9;
	@%p52 bra 	$L__BB431_84;
	// begin inline asm
	{  cvt.rn.bf16.f32 %rs40, %f124;}

	// end inline asm
	st.global.u16 	[%rd25+704], %rs40;
$L__BB431_84:
	setp.le.s64 	%p53, %rd32, %rd10;
	@%p53 bra 	$L__BB431_86;
	// begin inline asm
	{  cvt.rn.bf16.f32 %rs41, %f125;}

	// end inline asm
	st.global.u16 	[%rd25+768], %rs41;
$L__BB431_86:
	setp.le.s64 	%p54, %rd32, %rd11;
	@%p54 bra 	$L__BB431_88;
	// begin inline asm
	{  cvt.rn.bf16.f32 %rs42, %f126;}

	// end inline asm
	st.global.u16 	[%rd25+832], %rs42;
$L__BB431_88:
	setp.le.s64 	%p55, %rd32, %rd12;
	@%p55 bra 	$L__BB431_90;
	// begin inline asm
	{  cvt.rn.bf16.f32 %rs43, %f127;}

	// end inline asm
	st.global.u16 	[%rd25+896], %rs43;
$L__BB431_90:
	setp.le.s64 	%p56, %rd32, %rd13;
	@%p56 bra 	$L__BB431_92;
	// begin inline asm
	{  cvt.rn.bf16.f32 %rs44, %f128;}

	// end inline asm
	st.global.u16 	[%rd25+960], %rs44;
$L__BB431_92:
	setp.le.s64 	%p57, %rd32, %rd14;
	@%p57 bra 	$L__BB431_94;
	// begin inline asm
	{  cvt.rn.bf16.f32 %rs45, %f129;}

	// end inline asm
	st.global.u16 	[%rd25+1024], %rs45;
$L__BB431_94:
	setp.le.s64 	%p58, %rd32, %rd15;
	@%p58 bra 	$L__BB431_96;
	// begin inline asm
	{  cvt.rn.bf16.f32 %rs46, %f130;}

	// end inline asm
	st.global.u16 	[%rd25+1088], %rs46;
$L__BB431_96:
	setp.le.s64 	%p59, %rd32, %rd16;
	@%p59 bra 	$L__BB431_98;
	// begin inline asm
	{  cvt.rn.bf16.f32 %rs47, %f131;}

	// end inline asm
	st.global.u16 	[%rd25+1152], %rs47;
$L__BB431_98:
	setp.le.s64 	%p60, %rd32, %rd17;
	@%p60 bra 	$L__BB431_100;
	// begin inline asm
	{  cvt.rn.bf16.f32 %rs48, %f132;}

	// end inline asm
	st.global.u16 	[%rd25+1216], %rs48;
$L__BB431_100:
	setp.le.s64 	%p61, %rd32, %rd18;
	@%p61 bra 	$L__BB431_102;
	// begin inline asm
	{  cvt.rn.bf16.f32 %rs49, %f133;}

	// end inline asm
	st.global.u16 	[%rd25+1280], %rs49;
$L__BB431_102:
	setp.le.s64 	%p62, %rd32, %rd19;
	@%p62 bra 	$L__BB431_104;
	// begin inline asm
	{  cvt.rn.bf16.f32 %rs50, %f134;}

	// end inline asm
	st.global.u16 	[%rd25+1344], %rs50;
$L__BB431_104:
	setp.le.s64 	%p63, %rd32, %rd20;
	@%p63 bra 	$L__BB431_106;
	// begin inline asm
	{  cvt.rn.bf16.f32 %rs51, %f135;}

	// end inline asm
	st.global.u16 	[%rd25+1408], %rs51;
$L__BB431_106:
	mov.u32 	%r123, %tid.x;
	add.s32 	%r124, %r123, 736;
	cvt.u64.u32 	%rd56, %r124;
	setp.le.s64 	%p64, %rd32, %rd56;
	@%p64 bra 	$L__BB431_108;
	// begin inline asm
	{  cvt.rn.bf16.f32 %rs52, %f136;}

	// end inline asm
	st.global.u16 	[%rd25+1472], %rs52;
$L__BB431_108:
	add.s32 	%r126, %r123, 768;
	cvt.u64.u32 	%rd57, %r126;
	setp.le.s64 	%p65, %rd32, %rd57;
	@%p65 bra 	$L__BB431_110;
	// begin inline asm
	{  cvt.rn.bf16.f32 %rs53, %f137;}

	// end inline asm
	st.global.u16 	[%rd25+1536], %rs53;
$L__BB431_110:
	add.s32 	%r128, %r123, 800;
	cvt.u64.u32 	%rd58, %r128;
	setp.le.s64 	%p66, %rd32, %rd58;
	@%p66 bra 	$L__BB431_112;
	// begin inline asm
	{  cvt.rn.bf16.f32 %rs54, %f138;}

	// end inline asm
	st.global.u16 	[%rd25+1600], %rs54;
$L__BB431_112:
	setp.le.s64 	%p67, %rd32, %rd21;
	@%p67 bra 	$L__BB431_114;
	// begin inline asm
	{  cvt.rn.bf16.f32 %rs55, %f139;}

	// end inline asm
	st.global.u16 	[%rd25+1664], %rs55;
$L__BB431_114:
	setp.le.s64 	%p68, %rd32, %rd22;
	@%p68 bra 	$L__BB431_116;
	// begin inline asm
	{  cvt.rn.bf16.f32 %rs56, %f140;}

	// end inline asm
	st.global.u16 	[%rd25+1728], %rs56;
$L__BB431_116:
	ld.param.u64 	%rd61, [_Z15SoftmaxWarpImplI10DirectLoadI13__nv_bfloat16fE11DirectStoreIfS1_EfLi1ELi28ELi32ELi1ELb1EL9Algorithm0EEvT_T0_ll_param_2];
	mov.u32 	%r129, %nctaid.x;
	mov.u32 	%r130, %ntid.y;
	mul.lo.s32 	%r131, %r129, %r130;
	cvt.s64.s32 	%rd59, %r131;
	add.s64 	%rd62, %rd62, %rd59;
	setp.lt.s64 	%p69, %rd62, %rd61;
	@%p69 bra 	$L__BB431_4;
$L__BB431_117:
	ret;

}
	// .globl	_Z15SoftmaxWarpImplI10DirectLoadI13__nv_bfloat16fE11DirectStoreIfS1_EfLi1ELi29ELi32ELi1ELb0EL9Algorithm0EEvT_T0_ll
.visible .entry _Z15SoftmaxWarpImplI10DirectLoadI13__nv_bfloat16fE11DirectStoreIfS1_EfLi1ELi29ELi32ELi1ELb0EL9Algorithm0EEvT_T0_ll(
	.param .align 8 .b8 _Z15SoftmaxWarpImplI10DirectLoadI13__nv_bfloat16fE11DirectStoreIfS1_EfLi1ELi29ELi32ELi1ELb0EL9Algorithm0EEvT_T0_ll_param_0[16],
	.param .align 8 .b8 _Z15SoftmaxWarpImplI10DirectLoadI13__nv_bfloat16fE11DirectStoreIfS1_EfLi1ELi29ELi32ELi1ELb0EL9Algorithm0EEvT_T0_ll_param_1[16],
	.param .u64 _Z15SoftmaxWarpImplI10DirectLoadI13__nv_bfloat16fE11DirectStoreIfS1_EfLi1ELi29ELi32ELi1ELb0EL9Algorithm0EEvT_T0_ll_param_2,
	.param .u64 _Z15SoftmaxWarpImplI10DirectLoadI13__nv_bfloat16fE11DirectStoreIfS1_EfLi1ELi29ELi32ELi1ELb0EL9Algorithm0EEvT_T0_ll_param_3
)
{
	.reg .pred 	%p<14>;
	.reg .b16 	%rs<59>;
	.reg .b32 	%r<86>;
	.reg .b32 	%f<458>;
	.reg .b64 	%rd<28>;

	ld.param.u64 	%rd12, [_Z15SoftmaxWarpImplI10DirectLoadI13__nv_bfloat16fE11DirectStoreIfS1_EfLi1ELi29ELi32ELi1ELb0EL9Algorithm0EEvT_T0_ll_param_0+8];
	ld.param.u64 	%rd11, [_Z15SoftmaxWarpImplI10DirectLoadI13__nv_bfloat16fE11DirectStoreIfS1_EfLi1ELi29ELi32ELi1ELb0EL9Algorithm0EEvT_T0_ll_param_0];
	ld.param.u64 	%rd2, [_Z15SoftmaxWarpImplI10DirectLoadI13__nv_bfloat16fE11DirectStoreIfS1_EfLi1ELi29ELi32ELi1ELb0EL9Algorithm0EEvT_T0_ll_param_1];
	ld.param.u64 	%rd3, [_Z15SoftmaxWarpImplI10DirectLoadI13__nv_bfloat16fE11DirectStoreIfS1_EfLi1ELi29ELi32ELi1ELb0EL9Algorithm0EEvT_T0_ll_param_1+8];
	ld.param.u64 	%rd13, [_Z15SoftmaxWarpImplI10DirectLoadI13__nv_bfloat16fE11DirectStoreIfS1_EfLi1ELi29ELi32ELi1ELb0EL9Algorithm0EEvT_T0_ll_param_2];
	ld.param.u64 	%rd14, [_Z15SoftmaxWarpImplI10DirectLoadI13__nv_bfloat16fE11DirectStoreIfS1_EfLi1ELi29ELi32ELi1ELb0EL9Algorithm0EEvT_T0_ll_param_3];
	setp.lt.s64 	%p1, %rd14, 929;
	@%p1 bra 	$L__BB432_2;
	mov.u64 	%rd15, $str;
	cvta.global.u64 	%rd16, %rd15;
	mov.u64 	%rd17, $str$1;
	cvta.global.u64 	%rd18, %rd17;
	mov.u64 	%rd19, __unnamed_423;
	cvta.global.u64 	%rd20, %rd19;
	{ // callseq 422, 0
	.param .b64 param0;
	st.param.b64 	[param0], %rd16;
	.param .b64 param1;
	st.param.b64 	[param1], %rd18;
	.param .b32 param2;
	st.param.b32 	[param2], 358;
	.param .b64 param3;
	st.param.b64 	[param3], %rd20;
	.param .b64 param4;
	st.param.b64 	[param4], 1;
	call.uni 
	__assertfail, 
	(
	param0, 
	param1, 
	param2, 
	param3, 
	param4
	);
	} // callseq 422
$L__BB432_2:
	mov.u32 	%r2, %nctaid.x;
	mov.u32 	%r3, %ntid.y;
	mul.lo.s32 	%r1, %r2, %r3;
	mov.u32 	%r4, %ctaid.x;
	mov.u32 	%r5, %tid.y;
	mad.lo.s32 	%r6, %r4, %r3, %r5;
	cvt.s64.s32 	%rd27, %r6;
	setp.le.s64 	%p2, %rd13, %rd27;
	@%p2 bra 	$L__BB432_5;
	mov.u32 	%r7, %tid.x;
	cvt.u64.u32 	%rd5, %r7;
	cvta.to.global.u64 	%rd6, %rd2;
	cvta.to.global.u64 	%rd7, %rd11;
	cvt.s64.s32 	%rd8, %r1;
$L__BB432_4:
	mad.lo.s64 	%rd21, %rd27, %rd12, %rd5;
	shl.b64 	%rd22, %rd21, 1;
	add.s64 	%rd23, %rd7, %rd22;
	ld.global.u16 	%rs1, [%rd23];
	// begin inline asm
	{ cvt.f32.bf16 %f1, %rs1;}

	// end inline asm
	max.f32 	%f59, %f1, 0fFF800000;
	ld.global.u16 	%rs2, [%rd23+64];
	// begin inline asm
	{ cvt.f32.bf16 %f2, %rs2;}

	// end inline asm
	max.f32 	%f60, %f59, %f2;
	ld.global.u16 	%rs3, [%rd23+128];
	// begin inline asm
	{ cvt.f32.bf16 %f3, %rs3;}

	// end inline asm
	max.f32 	%f61, %f60, %f3;
	ld.global.u16 	%rs4, [%rd23+192];
	// begin inline asm
	{ cvt.f32.bf16 %f4, %rs4;}

	// end inline asm
	max.f32 	%f62, %f61, %f4;
	ld.global.u16 	%rs5, [%rd23+256];
	// begin inline asm
	{ cvt.f32.bf16 %f5, %rs5;}

	// end inline asm
	max.f32 	%f63, %f62, %f5;
	ld.global.u16 	%rs6, [%rd23+320];
	// begin inline asm
	{ cvt.f32.bf16 %f6, %rs6;}

	// end inline asm
	max.f32 	%f64, %f63, %f6;
	ld.global.u16 	%rs7, [%rd23+384];
	// begin inline asm
	{ cvt.f32.bf16 %f7, %rs7;}

	// end inline asm
	max.f32 	%f65, %f64, %f7;
	ld.global.u16 	%rs8, [%rd23+448];
	// begin inline asm
	{ cvt.f32.bf16 %f8, %rs8;}

	// end inline asm
	max.f32 	%f66, %f65, %f8;
	ld.global.u16 	%rs9, [%rd23+512];
	// begin inline asm
	{ cvt.f32.bf16 %f9, %rs9;}

	// end inline asm
	max.f32 	%f67, %f66, %f9;
	ld.global.u16 	%rs10, [%rd23+576];
	// begin inline asm
	{ cvt.f32.bf16 %f10, %rs10;}

	// end inline asm
	max.f32 	%f68, %f67, %f10;
	ld.global.u16 	%rs11, [%rd23+640];
	// begin inline asm
	{ cvt.f32.bf16 %f11, %rs11;}

	// end inline asm
	max.f32 	%f69, %f68, %f11;
	ld.global.u16 	%rs12, [%rd23+704];
	// begin inline asm
	{ cvt.f32.bf16 %f12, %rs12;}

	// end inline asm
	max.f32 	%f70, %f69, %f12;
	ld.global.u16 	%rs13, [%rd23+768];
	// begin inline asm
	{ cvt.f32.bf16 %f13, %rs13;}

	// end inline asm
	max.f32 	%f71, %f70, %f13;
	ld.global.u16 	%rs14, [%rd23+832];
	// begin inline asm
	{ cvt.f32.bf16 %f14, %rs14;}

	// end inline asm
	max.f32 	%f72, %f71, %f14;
	ld.global.u16 	%rs15, [%rd23+896];
	// begin inline asm
	{ cvt.f32.bf16 %f15, %rs15;}

	// end inline asm
	max.f32 	%f73, %f72, %f15;
	ld.global.u16 	%rs16, [%rd23+960];
	// begin inline asm
	{ cvt.f32.bf16 %f16, %rs16;}

	// end inline asm
	max.f32 	%f74, %f73, %f16;
	ld.global.u16 	%rs17, [%rd23+1024];
	// begin inline asm
	{ cvt.f32.bf16 %f17, %rs17;}

	// end inline asm
	max.f32 	%f75, %f74, %f17;
	ld.global.u16 	%rs18, [%rd23+1088];
	// begin inline asm
	{ cvt.f32.bf16 %f18, %rs18;}

	// end inline asm
	max.f32 	%f76, %f75, %f18;
	ld.global.u16 	%rs19, [%rd23+1152];
	// begin inline asm
	{ cvt.f32.bf16 %f19, %rs19;}

	// end inline asm
	max.f32 	%f77, %f76, %f19;
	ld.global.u16 	%rs20, [%rd23+1216];
	// begin inline asm
	{ cvt.f32.bf16 %f20, %rs20;}

	// end inline asm
	max.f32 	%f78, %f77, %f20;
	ld.global.u16 	%rs21, [%rd23+1280];
	// begin inline asm
	{ cvt.f32.bf16 %f21, %rs21;}

	// end inline asm
	max.f32 	%f79, %f78, %f21;
	ld.global.u16 	%rs22, [%rd23+1344];
	// begin inline asm
	{ cvt.f32.bf16 %f22, %rs22;}

	// end inline asm
	max.f32 	%f80, %f79, %f22;
	ld.global.u16 	%rs23, [%rd23+1408];
	// begin inline asm
	{ cvt.f32.bf16 %f23, %rs23;}

	// end inline asm
	max.f32 	%f81, %f80, %f23;
	ld.global.u16 	%rs24, [%rd23+1472];
	// begin inline asm
	{ cvt.f32.bf16 %f24, %rs24;}

	// end inline asm
	max.f32 	%f82, %f81, %f24;
	ld.global.u16 	%rs25, [%rd23+1536];
	// begin inline asm
	{ cvt.f32.bf16 %f25, %rs25;}

	// end inline asm
	max.f32 	%f83, %f82, %f25;
	ld.global.u16 	%rs26, [%rd23+1600];
	// begin inline asm
	{ cvt.f32.bf16 %f26, %rs26;}

	// end inline asm
	max.f32 	%f84, %f83, %f26;
	ld.global.u16 	%rs27, [%rd23+1664];
	// begin inline asm
	{ cvt.f32.bf16 %f27, %rs27;}

	// end inline asm
	max.f32 	%f85, %f84, %f27;
	ld.global.u16 	%rs28, [%rd23+1728];
	// begin inline asm
	{ cvt.f32.bf16 %f28, %rs28;}

	// end inline asm
	max.f32 	%f86, %f85, %f28;
	ld.global.u16 	%rs29, [%rd23+1792];
	// begin inline asm
	{ cvt.f32.bf16 %f29, %rs29;}

	// end inline asm
	max.f32 	%f87, %f86, %f29;
	mov.b32 	%r8, %f87;
	shfl.sync.bfly.b32	%r9|%p3, %r8, 16, 31, -1;
	mov.b32 	%f88, %r9;
	max.f32 	%f89, %f87, %f88;
	mov.b32 	%r10, %f89;
	shfl.sync.bfly.b32	%r11|%p4, %r10, 8, 31, -1;
	mov.b32 	%f90, %r11;
	max.f32 	%f91, %f89, %f90;
	mov.b32 	%r12, %f91;
	shfl.sync.bfly.b32	%r13|%p5, %r12, 4, 31, -1;
	mov.b32 	%f92, %r13;
	max.f32 	%f93, %f91, %f92;
	mov.b32 	%r14, %f93;
	shfl.sync.bfly.b32	%r15|%p6, %r14, 2, 31, -1;
	mov.b32 	%f94, %r15;
	max.f32 	%f95, %f93, %f94;
	mov.b32 	%r16, %f95;
	shfl.sync.bfly.b32	%r17|%p7, %r16, 1, 31, -1;
	mov.b32 	%f96, %r17;
	max.f32 	%f97, %f95, %f96;
	sub.f32 	%f98, %f1, %f97;
	fma.rn.f32 	%f99, %f98, 0f3BBB989D, 0f3F000000;
	cvt.sat.f32.f32 	%f100, %f99;
	mov.f32 	%f101, 0f4B400001;
	mov.f32 	%f102, 0f437C0000;
	fma.rm.f32 	%f103, %f100, %f102, %f101;
	add.f32 	%f104, %f103, 0fCB40007F;
	neg.f32 	%f105, %f104;
	fma.rn.f32 	%f106, %f98, 0f3FB8AA3B, %f105;
	fma.rn.f32 	%f107, %f98, 0f32A57060, %f106;
	mov.b32 	%r18, %f103;
	shl.b32 	%r19, %r18, 23;
	mov.b32 	%f108, %r19;
	ex2.approx.ftz.f32 	%f109, %f107;
	mul.f32 	%f110, %f109, %f108;
	add.f32 	%f111, %f110, 0f00000000;
	sub.f32 	%f112, %f2, %f97;
	fma.rn.f32 	%f113, %f112, 0f3BBB989D, 0f3F000000;
	cvt.sat.f32.f32 	%f114, %f113;
	fma.rm.f32 	%f115, %f114, %f102, %f101;
	add.f32 	%f116, %f115, 0fCB40007F;
	neg.f32 	%f117, %f116;
	fma.rn.f32 	%f118, %f112, 0f3FB8AA3B, %f117;
	fma.rn.f32 	%f119, %f112, 0f32A57060, %f118;
	mov.b32 	%r20, %f115;
	shl.b32 	%r21, %r20, 23;
	mov.b32 	%f120, %r21;
	ex2.approx.ftz.f32 	%f121, %f119;
	mul.f32 	%f122, %f121, %f120;
	add.f32 	%f123, %f111, %f122;
	sub.f32 	%f124, %f3, %f97;
	fma.rn.f32 	%f125, %f124, 0f3BBB989D, 0f3F000000;
	cvt.sat.f32.f32 	%f126, %f125;
	fma.rm.f32 	%f127, %f126, %f102, %f101;
	add.f32 	%f128, %f127, 0fCB40007F;
	neg.f32 	%f129, %f128;
	fma.rn.f32 	%f130, %f124, 0f3FB8AA3B, %f129;
	fma.rn.f32 	%f131, %f124, 0f32A57060, %f130;
	mov.b32 	%r22, %f127;
	shl.b32 	%r23, %r22, 23;
	mov.b32 	%f132, %r23;
	ex2.approx.ftz.f32 	%f133, %f131;
	mul.f32 	%f134, %f133, %f132;
	add.f32 	%f135, %f123, %f134;
	sub.f32 	%f136, %f4, %f97;
	fma.rn.f32 	%f137, %f136, 0f3BBB989D, 0f3F000000;
	cvt.sat.f32.f32 	%f138, %f137;
	fma.rm.f32 	%f139, %f138, %f102, %f101;
	add.f32 	%f140, %f139, 0fCB40007F;
	neg.f32 	%f141, %f140;
	fma.rn.f32 	%f142, %f136, 0f3FB8AA3B, %f141;
	fma.rn.f32 	%f143, %f136, 0f32A57060, %f142;
	mov.b32 	%r24, %f139;
	shl.b32 	%r25, %r24, 23;
	mov.b32 	%f144, %r25;
	ex2.approx.ftz.f32 	%f145, %f143;
	mul.f32 	%f146, %f145, %f144;
	add.f32 	%f147, %f135, %f146;
	sub.f32 	%f148, %f5, %f97;
	fma.rn.f32 	%f149, %f148, 0f3BBB989D, 0f3F000000;
	cvt.sat.f32.f32 	%f150, %f149;
	fma.rm.f32 	%f151, %f150, %f102, %f101;
	add.f32 	%f152, %f151, 0fCB40007F;
	neg.f32 	%f153, %f152;
	fma.rn.f32 	%f154, %f148, 0f3FB8AA3B, %f153;
	fma.rn.f32 	%f155, %f148, 0f32A57060, %f154;
	mov.b32 	%r26, %f151;
	shl.b32 	%r27, %r26, 23;
	mov.b32 	%f156, %r27;
	ex2.approx.ftz.f32 	%f157, %f155;
	mul.f32 	%f158, %f157, %f156;
	add.f32 	%f159, %f147, %f158;
	sub.f32 	%f160, %f6, %f97;
	fma.rn.f32 	%f161, %f160, 0f3BBB989D, 0f3F000000;
	cvt.sat.f32.f32 	%f162, %f161;
	fma.rm.f32 	%f163, %f162, %f102, %f101;
	add.f32 	%f164, %f163, 0fCB40007F;
	neg.f32 	%f165, %f164;
	fma.rn.f32 	%f166, %f160, 0f3FB8AA3B, %f165;
	fma.rn.f32 	%f167, %f160, 0f32A57060, %f166;
	mov.b32 	%r28, %f163;
	shl.b32 	%r29, %r28, 23;
	mov.b32 	%f168, %r29;
	ex2.approx.ftz.f32 	%f169, %f167;
	mul.f32 	%f170, %f169, %f168;
	add.f32 	%f171, %f159, %f170;
	sub.f32 	%f172, %f7, %f97;
	fma.rn.f32 	%f173, %f172, 0f3BBB989D, 0f3F000000;
	cvt.sat.f32.f32 	%f174, %f173;
	fma.rm.f32 	%f175, %f174, %f102, %f101;
	add.f32 	%f176, %f175, 0fCB40007F;
	neg.f32 	%f177, %f176;
	fma.rn.f32 	%f178, %f172, 0f3FB8AA3B, %f177;
	fma.rn.f32 	%f179, %f172, 0f32A57060, %f178;
	mov.b32 	%r30, %f175;
	shl.b32 	%r31, %r30, 23;
	mov.b32 	%f180, %r31;
	ex2.approx.ftz.f32 	%f181, %f179;
	mul.f32 	%f182, %f181, %f180;
	add.f32 	%f183, %f171, %f182;
	sub.f32 	%f184, %f8, %f97;
	fma.rn.f32 	%f185, %f184, 0f3BBB989D, 0f3F000000;
	cvt.sat.f32.f32 	%f186, %f185;
	fma.rm.f32 	%f187, %f186, %f102, %f101;
	add.f32 	%f188, %f187, 0fCB40007F;
	neg.f32 	%f189, %f188;
	fma.rn.f32 	%f190, %f184, 0f3FB8AA3B, %f189;
	fma.rn.f32 	%f191, %f184, 0f32A57060, %f190;
	mov.b32 	%r32, %f187;
	shl.b32 	%r33, %r32, 23;
	mov.b32 	%f192, %r33;
	ex2.approx.ftz.f32 	%f193, %f191;
	mul.f32 	%f194, %f193, %f192;
	add.f32 	%f195, %f183, %f194;
	sub.f32 	%f196, %f9, %f97;
	fma.rn.f32 	%f197, %f196, 0f3BBB989D, 0f3F000000;
	cvt.sat.f32.f32 	%f198, %f197;
	fma.rm.f32 	%f199, %f198, %f102, %f101;
	add.f32 	%f200, %f199, 0fCB40007F;
	neg.f32 	%f201, %f200;
	fma.rn.f32 	%f202, %f196, 0f3FB8AA3B, %f201;
	fma.rn.f32 	%f203, %f196, 0f32A57060, %f202;
	mov.b32 	%r34, %f199;
	shl.b32 	%r35, %r34, 23;
	mov.b32 	%f204, %r35;
	ex2.approx.ftz.f32 	%f205, %f203;
	mul.f32 	%f206, %f205, %f204;
	add.f32 	%f207, %f195, %f206;
	sub.f32 	%f208, %f10, %f97;
	fma.rn.f32 	%f209, %f208, 0f3BBB989D, 0f3F000000;
	cvt.sat.f32.f32 	%f210, %f209;
	fma.rm.f32 	%f211, %f210, %f102, %f101;
	add.f32 	%f212, %f211, 0fCB40007F;
	neg.f32 	%f213, %f212;
	fma.rn.f32 	%f214, %f208, 0f3FB8AA3B, %f213;
	fma.rn.f32 	%f215, %f208, 0f32A57060, %f214;
	mov.b32 	%r36, %f211;
	shl.b32 	%r37, %r36, 23;
	mov.b32 	%f216, %r37;
	ex2.approx.ftz.f32 	%f217, %f215;
	mul.f32 	%f218, %f217, %f216;
	add.f32 	%f219, %f207, %f218;
	sub.f32 	%f220, %f11, %f97;
	fma.rn.f32 	%f221, %f220, 0f3BBB989D, 0f3F000000;
	cvt.sat.f32.f32 	%f222, %f221;
	fma.rm.f32 	%f223, %f222, %f102, %f101;
	add.f32 	%f224, %f223, 0fCB40007F;
	neg.f32 	%f225, %f224;
	fma.rn.f32 	%f226, %f220, 0f3FB8AA3B, %f225;
	fma.rn.f32 	%f227, %f220, 0f32A57060, %f226;
	mov.b32 	%r38, %f223;
	shl.b32 	%r39, %r38, 23;
	mov.b32 	%f228, %r39;
	ex2.approx.ftz.f32 	%f229, %f227;
	mul.f32 	%f230, %f229, %f228;
	add.f32 	%f231, %f219, %f230;
	sub.f32 	%f232, %f12, %f97;
	fma.rn.f32 	%f233, %f232, 0f3BBB989D, 0f3F000000;
	cvt.sat.f32.f32 	%f234, %f233;
	fma.rm.f32 	%f235, %f234, %f102, %f101;
	add.f32 	%f236, %f235, 0fCB40007F;
	neg.f32 	%f237, %f236;
	fma.rn.f32 	%f238, %f232, 0f3FB8AA3B, %f237;
	fma.rn.f32 	%f239, %f232, 0f32A57060, %f238;
	mov.b32 	%r40, %f235;
	shl.b32 	%r41, %r40, 23;
	mov.b32 	%f240, %r41;
	ex2.approx.ftz.f32 	%f241, %f239;
	mul.f32 	%f242, %f241, %f240;
	add.f32 	%f243, %f231, %f242;
	sub.f32 	%f244, %f13, %f97;
	fma.rn.f32 	%f245, %f244, 0f3BBB989D, 0f3F000000;
	cvt.sat.f32.f32 	%f246, %f245;
	fma.rm.f32 	%f247, %f246, %f102, %f101;
	add.f32 	%f248, %f247, 0fCB40007F;
	neg.f32 	%f249, %f248;
	fma.rn.f32 	%f250, %f244, 0f3FB8AA3B, %f249;
	fma.rn.f32 	%f251, %f244, 0f32A57060, %f250;
	mov.b32 	%r42, %f247;
	shl.b32 	%r43, %r42, 23;
	mov.b32 	%f252, %r43;
	ex2.approx.ftz.f32 	%f253, %f251;
	mul.f32 	%f254, %f253, %f252;
	add.f32 	%f255, %f243, %f254;
	sub.f32 	%f256, %f14, %f97;
	fma.rn.f32 	%f257, %f256, 0f3BBB989D, 0f3F000000;
	cvt.sat.f32.f32 	%f258, %f257;
	fma.rm.f32 	%f259, %f258, %f102, %f101;
	add.f32 	%f260, %f259, 0fCB40007F;
	neg.f32 	%f261, %f260;
	fma.rn.f32 	%f262, %f256, 0f3FB8AA3B, %f261;
	fma.rn.f32 	%f263, %f256, 0f32A57060, %f262;
	mov.b32 	%r44, %f259;
	shl.b32 	%r45, %r44, 23;
	mov.b32 	%f264, %r45;
	ex2.approx.ftz.f32 	%f265, %f263;
	mul.f32 	%f266, %f265, %f264;
	add.f32 	%f267, %f255, %f266;
	sub.f32 	%f268, %f15, %f97;
	fma.rn.f32 	%f269, %f268, 0f3BBB989D, 0f3F000000;
	cvt.sat.f32.f32 	%f270, %f269;
	fma.rm.f32 	%f271, %f270, %f102, %f101;
	add.f32 	%f272, %f271, 0fCB40007F;
	neg.f32 	%f273, %f272;
	fma.rn.f32 	%f274, %f268, 0f3FB8AA3B, %f273;
	fma.rn.f32 	%f275, %f268, 0f32A57060, %f274;
	mov.b32 	%r46, %f271;
	shl.b32 	%r47, %r46, 23;
	mov.b32 	%f276, %r47;
	ex2.approx.ftz.f32 	%f277, %f275;
	mul.f32 	%f278, %f277, %f276;
	add.f32 	%f279, %f267, %f278;
	sub.f32 	%f280, %f16, %f97;
	fma.rn.f32 	%f281, %f280, 0f3BBB989D, 0f3F000000;
	cvt.sat.f32.f32 	%f282, %f281;
	fma.rm.f32 	%f283, %f282, %f102, %f101;
	add.f32 	%f284, %f283, 0fCB40007F;
	neg.f32 	%f285, %f284;
	fma.rn.f32 	%f286, %f280, 0f3FB8AA3B, %f285;
	fma.rn.f32 	%f287, %f280, 0f32A57060, %f286;
	mov.b32 	%r48, %f283;
	shl.b32 	%r49, %r48, 23;
	mov.b32 	%f288, %r49;
	ex2.approx.ftz.f32 	%f289, %f287;
	mul.f32 	%f290, %f289, %f288;
	add.f32 	%f291, %f279, %f290;
	sub.f32 	%f292, %f17, %f97;
	fma.rn.f32 	%f293, %f292, 0f3BBB989D, 0f3F000000;
	cvt.sat.f32.f32 	%f294, %f293;
	fma.rm.f32 	%f295, %f294, %f102, %f101;
	add.f32 	%f296, %f295, 0fCB40007F;
	neg.f32 	%f297, %f296;
	fma.rn.f32 	%f298, %f292, 0f3FB8AA3B, %f297;
	fma.rn.f32 	%f299, %f292, 0f32A57060, %f298;
	mov.b32 	%r50, %f295;
	shl.b32 	%r51, %r50, 23;
	mov.b32 	%f300, %r51;
	ex2.approx.ftz.f32 	%f301, %f299;
	mul.f32 	%f302, %f301, %f300;
	add.f32 	%f303, %f291, %f302;
	sub.f32 	%f304, %f18, %f97;
	fma.rn.f32 	%f305, %f304, 0f3BBB989D, 0f3F000000;
	cvt.sat.f32.f32 	%f306, %f305;
	fma.rm.f32 	%f307, %f306, %f102, %f101;
	add.f32 	%f308, %f307, 0fCB40007F;
	neg.f32 	%f309, %f308;
	fma.rn.f32 	%f310, %f304, 0f3FB8AA3B, %f309;
	fma.rn.f32 	%f311, %f304, 0f32A57060, %f310;
	mov.b32 	%r52, %f307;
	shl.b32 	%r53, %r52, 23;
	mov.b32 	%f312, %r53;
	ex2.approx.ftz.f32 	%f313, %f311;
	mul.f32 	%f314, %f313, %f312;
	add.f32 	%f315, %f303, %f314;
	sub.f32 	%f316, %f19, %f97;
	fma.rn.f32 	%f317, %f316, 0f3BBB989D, 0f3F000000;
	cvt.sat.f32.f32 	%f318, %f317;
	fma.rm.f32 	%f319, %f318, %f102, %f101;
	add.f32 	%f320, %f319, 0fCB40007F;
	neg.f32 	%f321, %f320;
	fma.rn.f32 	%f322, %f316, 0f3FB8AA3B, %f321;
	fma.rn.f32 	%f323, %f316, 0f32A57060, %f322;
	mov.b32 	%r54, %f319;
	shl.b32 	%r55, %r54, 23;
	mov.b32 	%f324, %r55;
	ex2.approx.ftz.f32 	%f325, %f323;
	mul.f32 	%f326, %f325, %f324;
	add.f32 	%f327, %f315, %f326;
	sub.f32 	%f328, %f20, %f97;
	fma.rn.f32 	%f329, %f328, 0f3BBB989D, 0f3F000000;
	cvt.sat.f32.f32 	%f330, %f329;
	fma.rm.f32 	%f331, %f330, %f102, %f101;
	add.f32 	%f332, %f331, 0fCB40007F;
	neg.f32 	%f333, %f332;
	fma.rn.f32 	%f334, %f328, 0f3FB8AA3B, %f333;
	fma.rn.f32 	%f335, %f328, 0f32A57060, %f334;
	mov.b32 	%r56, %f331;
	shl.b32 	%r57, %r56, 23;
	mov.b32 	%f336, %r57;
	ex2.approx.ftz.f32 	%f337, %f335;
	mul.f32 	%f338, %f337, %f336;
	add.f32 	%f339, %f327, %f338;
	sub.f32 	%f340, %f21, %f97;
	fma.rn.f32 	%f341, %f340, 0f3BBB989D, 0f3F000000;
	cvt.sat.f32.f32 	%f342, %f341;
	fma.rm.f32 	%f343, %f342, %f102, %f101;
	add.f32 	%f344, %f343, 0fCB40007F;
	neg.f32 	%f345, %f344;
	fma.rn.f32 	%f346, %f340, 0f3FB8AA3B, %f345;
	fma.rn.f32 	%f347, %f340, 0f32A57060, %f346;
	mov.b32 	%r58, %f343;
	shl.b32 	%r59, %r58, 23;
	mov.b32 	%f348, %r59;
	ex2.approx.ftz.f32 	%f349, %f347;
	mul.f32 	%f350, %f349, %f348;
	add.f32 	%f351, %f339, %f350;
	sub.f32 	%f352, %f22, %f97;
	fma.rn.f32 	%f353, %f352, 0f3BBB989D, 0f3F000000;
	cvt.sat.f32.f32 	%f354, %f353;
	fma.rm.f32 	%f355, %f354, %f102, %f101;
	add.f32 	%f356, %f355, 0fCB40007F;
	neg.f32 	%f357, %f356;
	fma.rn.f32 	%f358, %f352, 0f3FB8AA3B, %f357;
	fma.rn.f32 	%f359, %f352, 0f32A57060, %f358;
	mov.b32 	%r60, %f355;
	shl.b32 	%r61, %r60, 23;
	mov.b32 	%f360, %r61;
	ex2.approx.ftz.f32 	%f361, %f359;
	mul.f32 	%f362, %f361, %f360;
	add.f32 	%f363, %f351, %f362;
	sub.f32 	%f364, %f23, %f97;
	fma.rn.f32 	%f365, %f364, 0f3BBB989D, 0f3F000000;
	cvt.sat.f32.f32 	%f366, %f365;
	fma.rm.f32 	%f367, %f366, %f102, %f101;
	add.f32 	%f368, %f367, 0fCB40007F;
	neg.f32 	%f369, %f368;
	fma.rn.f32 	%f370, %f364, 0f3FB8AA3B, %f369;
	fma.rn.f32 	%f371, %f364, 0f32A57060, %f370;
	mov.b32 	%r62, %f367;
	shl.b32 	%r63, %r62, 23;
	mov.b32 	%f372, %r63;
	ex2.approx.ftz.f32 	%f373, %f371;
	mul.f32 	%f374, %f373, %f372;
	add.f32 	%f375, %f363, %f374;
	sub.f32 	%f376, %f24, %f97;
	fma.rn.f32 	%f377, %f376, 0f3BBB989D, 0f3F000000;
	cvt.sat.f32.f32 	%f378, %f377;
	fma.rm.f32 	%f379, %f378, %f102, %f101;
	add.f32 	%f380, %f379, 0fCB40007F;
	neg.f32 	%f381, %f380;
	fma.rn.f32 	%f382, %f376, 0f3FB8AA3B, %f381;
	fma.rn.f32 	%f383, %f376, 0f32A57060, %f382;
	mov.b32 	%r64, %f379;
	shl.b32 	%r65, %r64, 23;
	mov.b32 	%f384, %r65;
	ex2.approx.ftz.f32 	%f385, %f383;
	mul.f32 	%f386, %f385, %f384;
	add.f32 	%f387, %f375, %f386;
	sub.f32 	%f388, %f25, %f97;
	fma.rn.f32 	%f389, %f388, 0f3BBB989D, 0f3F000000;
	cvt.sat.f32.f32 	%f390, %f389;
	fma.rm.f32 	%f391, %f390, %f102, %f101;
	add.f32 	%f392, %f391, 0fCB40007F;
	neg.f32 	%f393, %f392;
	fma.rn.f32 	%f394, %f388, 0f3FB8AA3B, %f393;
	fma.rn.f32 	%f395, %f388, 0f32A57060, %f394;
	mov.b32 	%r66, %f391;
	shl.b32 	%r67, %r66, 23;
	mov.b32 	%f396, %r67;
	ex2.approx.ftz.f32 	%f397, %f395;
	mul.f32 	%f398, %f397, %f396;
	add.f32 	%f399, %f387, %f398;
	sub.f32 	%f400, %f26, %f97;
	fma.rn.f32 	%f401, %f400, 0f3BBB989D, 0f3F000000;
	cvt.sat.f32.f32 	%f402, %f401;
	fma.rm.f32 	%f403, %f402, %f102, %f101;
	add.f32 	%f404, %f403, 0fCB40007F;
	neg.f32 	%f405, %f404;
	fma.rn.f32 	%f406, %f400, 0f3FB8AA3B, %f405;
	fma.rn.f32 	%f407, %f400, 0f32A57060, %f406;
	mov.b32 	%r68, %f403;
	shl.b32 	%r69, %r68, 23;
	mov.b32 	%f408, %r69;
	ex2.approx.ftz.f32 	%f409, %f407;
	mul.f32 	%f410, %f409, %f408;
	add.f32 	%f411, %f399, %f410;
	sub.f32 	%f412, %f27, %f97;
	fma.rn.f32 	%f413, %f412, 0f3BBB989D, 0f3F000000;
	cvt.sat.f32.f32 	%f414, %f413;
	fma.rm.f32 	%f415, %f414, %f102, %f101;
	add.f32 	%f416, %f415, 0fCB40007F;
	neg.f32 	%f417, %f416;
	fma.rn.f32 	%f418, %f412, 0f3FB8AA3B, %f417;
	fma.rn.f32 	%f419, %f412, 0f32A57060, %f418;
	mov.b32 	%r70, %f415;
	shl.b32 	%r71, %r70, 23;
	mov.b32 	%f420, %r71;
	ex2.approx.ftz.f32 	%f421, %f419;
	mul.f32 	%f422, %f421, %f420;
	add.f32 	%f423, %f411, %f422;
	sub.f32 	%f424, %f28, %f97;
	fma.rn.f32 	%f425, %f424, 0f3BBB989D, 0f3F000000;
	cvt.sat.f32.f32 	%f426, %f425;
	fma.rm.f32 	%f427, %f426, %f102, %f101;
	add.f32 	%f428, %f427, 0fCB40007F;
	neg.f32 	%f429, %f428;
	fma.rn.f32 	%f430, %f424, 0f3FB8AA3B, %f429;
	fma.rn.f32 	%f431, %f424, 0f32A57060, %f430;
	mov.b32 	%r72, %f427;
	shl.b32 	%r73, %r72, 23;
	mov.b32 	%f432, %r73;
	ex2.approx.ftz.f32 	%f433, %f431;
	mul.f32 	%f434, %f433, %f432;
	add.f32 	%f435, %f423, %f434;
	sub.f32 	%f436, %f29, %f97;
	fma.rn.f32 	%f437, %f436, 0f3BBB989D, 0f3F000000;
	cvt.sat.f32.f32 	%f438, %f437;
	fma.rm.f32 	%f439, %f438, %f102, %f101;
	add.f32 	%f440, %f439, 0fCB40007F;
	neg.f32 	%f441, %f440;
	fma.rn.f32 	%f442, %f436, 0f3FB8AA3B, %f441;
	fma.rn.f32 	%f443, %f436, 0f32A57060, %f442;
	mov.b32 	%r74, %f439;
	shl.b32 	%r75, %r74, 23;
	mov.b32 	%f444, %r75;
	ex2.approx.ftz.f32 	%f445, %f443;
	mul.f32 	%f446, %f445, %f444;
	add.f32 	%f447, %f435, %f446;
	mov.b32 	%r76, %f447;
	shfl.sync.bfly.b32	%r77|%p8, %r76, 16, 31, -1;
	mov.b32 	%f448, %r77;
	add.f32 	%f449, %f447, %f448;
	mov.b32 	%r78, %f449;
	shfl.sync.bfly.b32	%r79|%p9, %r78, 8, 31, -1;
	mov.b32 	%f450, %r79;
	add.f32 	%f451, %f449, %f450;
	mov.b32 	%r80, %f451;
	shfl.sync.bfly.b32	%r81|%p10, %r80, 4, 31, -1;
	mov.b32 	%f452, %r81;
	add.f32 	%f453, %f451, %f452;
	mov.b32 	%r82, %f453;
	shfl.sync.bfly.b32	%r83|%p11, %r82, 2, 31, -1;
	mov.b32 	%f454, %r83;
	add.f32 	%f455, %f453, %f454;
	mov.b32 	%r84, %f455;
	shfl.sync.bfly.b32	%r85|%p12, %r84, 1, 31, -1;
	mov.b32 	%f456, %r85;
	add.f32 	%f457, %f455, %f456;
	div.rn.f32 	%f30, %f110, %f457;
	div.rn.f32 	%f31, %f122, %f457;
	div.rn.f32 	%f32, %f134, %f457;
	div.rn.f32 	%f33, %f146, %f457;
	div.rn.f32 	%f34, %f158, %f457;
	div.rn.f32 	%f35, %f170, %f457;
	div.rn.f32 	%f36, %f182, %f457;
	div.rn.f32 	%f37, %f194, %f457;
	div.rn.f32 	%f38, %f206, %f457;
	div.rn.f32 	%f39, %f218, %f457;
	div.rn.f32 	%f40, %f230, %f457;
	div.rn.f32 	%f41, %f242, %f457;
	div.rn.f32 	%f42, %f254, %f457;
	div.rn.f32 	%f43, %f266, %f457;
	div.rn.f32 	%f44, %f278, %f457;
	div.rn.f32 	%f45, %f290, %f457;
	div.rn.f32 	%f46, %f302, %f457;
	div.rn.f32 	%f47, %f314, %f457;
	div.rn.f32 	%f48, %f326, %f457;
	div.rn.f32 	%f49, %f338, %f457;
	div.rn.f32 	%f50, %f350, %f457;
	div.rn.f32 	%f51, %f362, %f457;
	div.rn.f32 	%f52, %f374, %f457;
	div.rn.f32 	%f53, %f386, %f457;
	div.rn.f32 	%f54, %f398, %f457;
	div.rn.f32 	%f55, %f410, %f457;
	div.rn.f32 	%f56, %f422, %f457;
	div.rn.f32 	%f57, %f434, %f457;
	div.rn.f32 	%f58, %f446, %f457;
	mad.lo.s64 	%rd24, %rd27, %rd3, %rd5;
	// begin inline asm
	{  cvt.rn.bf16.f32 %rs30, %f30;}

	// end inline asm
	shl.b64 	%rd25, %rd24, 1;
	add.s64 	%rd26, %rd6, %rd25;
	st.global.u16 	[%rd26], %rs30;
	// begin inline asm
	{  cvt.rn.bf16.f32 %rs31, %f31;}

	// end inline asm
	st.global.u16 	[%rd26+64], %rs31;
	// begin inline asm
	{  cvt.rn.bf16.f32 %rs32, %f32;}

	// end inline asm
	st.global.u16 	[%rd26+128], %rs32;
	// begin inline asm
	{  cvt.rn.bf16.f32 %rs33, %f33;}

	// end inline asm
	st.global.u16 	[%rd26+192], %rs33;
	// begin inline asm
	{  cvt.rn.bf16.f32 %rs34, %f34;}

	// end inline asm
	st.global.u16 	[%rd26+256], %rs34;
	// begin inline asm
	{  cvt.rn.bf16.f32 %rs35, %f35;}

	// end inline asm
	st.global.u16 	[%rd26+320], %rs35;
	// begin inline asm
	{  cvt.rn.bf16.f32 %rs36, %f36;}

	// end inline asm
	st.global.u16 	[%rd26+384], %rs36;
	// begin inline asm
	{  cvt.rn.bf16.f32 %rs37, %f37;}

	// end inline asm
	st.global.u16 	[%rd26+448], %rs37;
	// begin inline asm
	{  cvt.rn.bf16.f32 %rs38, %f38;}

	// end inline asm
	st.global.u16 	[%rd26+512], %rs38;
	// begin inline asm
	{  cvt.rn.bf16.f32 %rs39, %f39;}

	// end inline asm
	st.global.u16 	[%rd26+576], %rs39;
	// begin inline asm
	{  cvt.rn.bf16.f32 %rs40, %f40;}

	// end inline asm
	st.global.u16 	[%rd26+640], %rs40;
	// begin inline asm
	{  cvt.rn.bf16.f32 %rs41, %f41;}

	// end inline asm
	st.global.u16 	[%rd26+704], %rs41;
	// begin inline asm
	{  cvt.rn.bf16.f32 %rs42, %f42;}

	// end inline asm
	st.global.u16 	[%rd26+768], %rs42;
	// begin inline asm
	{  cvt.rn.bf16.f32 %rs43, %f43;}

	// end inline asm
	st.global.u16 	[%rd26+832], %rs43;
	// begin inline asm
	{  cvt.rn.bf16.f32 %rs44, %f44;}

	// end inline asm
	st.global.u16 	[%rd26+896], %rs44;
	// begin inline asm
	{  cvt.rn.bf16.f32 %rs45, %f45;}

	// end inline asm
	st.global.u16 	[%rd26+960], %rs45;
	// begin inline asm
	{  cvt.rn.bf16.f32 %rs46, %f46;}

	// end inline asm
	st.global.u16 	[%rd26+1024], %rs46;
	// begin inline asm
	{  cvt.rn.bf16.f32 %rs47, %f47;}

	// end inline asm
	st.global.u16 	[%rd26+1088], %rs47;
	// begin inline asm
	{  cvt.rn.bf16.f32 %rs48, %f48;}

	// end inline asm
	st.global.u16 	[%rd26+1152], %rs48;
	// begin inline asm
	{  cvt.rn.bf16.f32 %rs49, %f49;}

	// end inline asm
	st.global.u16 	[%rd26+1216], %rs49;
	// begin inline asm
	{  cvt.rn.bf16.f32 %rs50, %f50;}

	// end inline asm
	st.global.u16 	[%rd26+1280], %rs50;
	// begin inline asm
	{  cvt.rn.bf16.f32 %rs51, %f51;}

	// end inline asm
	st.global.u16 	[%rd26+1344], %rs51;
	// begin inline asm
	{  cvt.rn.bf16.f32 %rs52, %f52;}

	// end inline asm
	st.global.u16 	[%rd26+1408], %rs52;
	// begin inline asm
	{  cvt.rn.bf16.f32 %rs53, %f53;}

	// end inline asm
	st.global.u16 	[%rd26+1472], %rs53;
	// begin inline asm
	{  cvt.rn.bf16.f32 %rs54, %f54;}

	// end inline asm
	st.global.u16 	[%rd26+1536], %rs54;
	// begin inline asm
	{  cvt.rn.bf16.f32 %rs55, %f55;}

	// end inline asm
	st.global.u16 	[%rd26+1600], %rs55;
	// begin inline asm
	{  cvt.rn.bf16.f32 %rs56, %f56;}

	// end inline asm
	st.global.u16 	[%rd26+1664], %rs56;
	// begin inline asm
	{  cvt.rn.bf16.f32 %rs57, %f57;}

	// end inline asm
	st.global.u16 	[%rd26+1728], %rs57;
	// begin inline asm
	{  cvt.rn.bf16.f32 %rs58, %f58;}

	// end inline asm
	st.global.u16 	[%rd26+1792], %rs58;
	add.s64 	%rd27, %rd27, %rd8;
	setp.lt.s64 	%p13, %rd27, %rd13;
	@%p13 bra 	$L__BB432_4;
$L__BB432_5:
	ret;

}
	// .globl	_Z15SoftmaxWarpImplI10DirectLoadI13__nv_bfloat16fE11DirectStoreIfS1_EfLi1ELi29ELi32ELi1ELb1EL9Algorithm0EEvT_T0_ll
.visible .entry _Z15SoftmaxWarpImplI10DirectLoadI13__nv_bfloat16fE11DirectStoreIfS1_EfLi1ELi29ELi32ELi1ELb1EL9Algorithm0EEvT_T0_ll(
	.param .align 8 .b8 _Z15SoftmaxWarpImplI10DirectLoadI13__nv_bfloat16fE11DirectStoreIfS1_EfLi1ELi29ELi32ELi1ELb1EL9Algorithm0EEvT_T0_ll_param_0[16],
	.param .align 8 .b8 _Z15SoftmaxWarpImplI10DirectLoadI13__nv_bfloat16fE11DirectStoreIfS1_EfLi1ELi29ELi32ELi1ELb1EL9Algorithm0EEvT_T0_ll_param_1[16],
	.param .u64 _Z15SoftmaxWarpImplI10DirectLoadI13__nv_bfloat16fE11DirectStoreIfS1_EfLi1ELi29ELi32ELi1ELb1EL9Algorithm0EEvT_T0_ll_param_2,
	.param .u64 _Z15SoftmaxWarpImplI10DirectLoadI13__nv_bfloat16fE11DirectStoreIfS1_EfLi1ELi29ELi32ELi1ELb1EL9Algorithm0EEvT_T0_ll_param_3
)
{
	.reg .pred 	%p<72>;
	.reg .b16 	%rs<59>;
	.reg .b32 	%r<138>;
	.reg .b32 	%f<661>;
	.reg .b64 	%rd<65>;

	ld.param.u64 	%rd30, [_Z15SoftmaxWarpImplI10DirectLoadI13__nv_bfloat16fE11DirectStoreIfS1_EfLi1ELi29ELi32ELi1ELb1EL9Algorithm0EEvT_T0_ll_param_1+8];
	ld.param.u64 	%rd29, [_Z15SoftmaxWarpImplI10DirectLoadI13__nv_bfloat16fE11DirectStoreIfS1_EfLi1ELi29ELi32ELi1ELb1EL9Algorithm0EEvT_T0_ll_param_1];
	ld.param.u64 	%rd28, [_Z15SoftmaxWarpImplI10DirectLoadI13__nv_bfloat16fE11DirectStoreIfS1_EfLi1ELi29ELi32ELi1ELb1EL9Algorithm0EEvT_T0_ll_param_0+8];
	ld.param.u64 	%rd27, [_Z15SoftmaxWarpImplI10DirectLoadI13__nv_bfloat16fE11DirectStoreIfS1_EfLi1ELi29ELi32ELi1ELb1EL9Algorithm0EEvT_T0_ll_param_0];
	ld.param.u64 	%rd32, [_Z15SoftmaxWarpImplI10DirectLoadI13__nv_bfloat16fE11DirectStoreIfS1_EfLi1ELi29ELi32ELi1ELb1EL9Algorithm0EEvT_T0_ll_param_3];
	setp.lt.s64 	%p1, %rd32, 929;
	@%p1 bra 	$L__BB433_2;
	mov.u64 	%rd33, $str;
	cvta.global.u64 	%rd34, %rd33;
	mov.u64 	%rd35, $str$1;
	cvta.global.u64 	%rd36, %rd35;
	mov.u64 	%rd37, __unnamed_424;
	cvta.global.u64 	%rd38, %rd37;
	{ // callseq 423, 0
	.param .b64 param0;
	st.param.b64 	[param0], %rd34;
	.param .b64 param1;
	st.param.b64 	[param1], %rd36;
	.param .b32 param2;
	st.param.b32 	[param2], 358;
	.param .b64 param3;
	st.param.b64 	[param3], %rd38;
	.param .b64 param4;
	st.param.b64 	[param4], 1;
	call.uni 
	__assertfail, 
	(
	param0, 
	param1, 
	param2, 
	param3, 
	param4
	);
	} // callseq 423
$L__BB433_2:
	ld.param.u64 	%rd62, [_Z15SoftmaxWarpImplI10DirectLoadI13__nv_bfloat16fE11DirectStoreIfS1_EfLi1ELi29ELi32ELi1ELb1EL9Algorithm0EEvT_T0_ll_param_2];
	mov.u32 	%r1, %ntid.y;
	mov.u32 	%r2, %ctaid.x;
	mov.u32 	%r3, %tid.y;
	mad.lo.s32 	%r4, %r2, %r1, %r3;
	cvt.s64.s32 	%rd64, %r4;
	setp.le.s64 	%p2, %rd62, %rd64;
	@%p2 bra 	$L__BB433_121;
	mov.u32 	%r5, %tid.x;
	add.s32 	%r6, %r5, 64;
	cvt.u64.u32 	%rd2, %r6;
	add.s32 	%r7, %r5, 96;
	cvt.u64.u32 	%rd3, %r7;
	add.s32 	%r8, %r5, 128;
	cvt.u64.u32 	%rd4, %r8;
	add.s32 	%r9, %r5, 160;
	cvt.u64.u32 	%rd5, %r9;
	add.s32 	%r10, %r5, 192;
	cvt.u64.u32 	%rd6, %r10;
	add.s32 	%r11, %r5, 224;
	cvt.u64.u32 	%rd7, %r11;
	add.s32 	%r12, %r5, 320;
	cvt.u64.u32 	%rd8, %r12;
	add.s32 	%r13, %r5, 352;
	cvt.u64.u32 	%rd9, %r13;
	add.s32 	%r14, %r5, 384;
	cvt.u64.u32 	%rd10, %r14;
	add.s32 	%r15, %r5, 416;
	cvt.u64.u32 	%rd11, %r15;
	add.s32 	%r16, %r5, 448;
	cvt.u64.u32 	%rd12, %r16;
	add.s32 	%r17, %r5, 480;
	cvt.u64.u32 	%rd13, %r17;
	add.s32 	%r18, %r5, 512;
	cvt.u64.u32 	%rd14, %r18;
	add.s32 	%r19, %r5, 544;
	cvt.u64.u32 	%rd15, %r19;
	add.s32 	%r20, %r5, 576;
	cvt.u64.u32 	%rd16, %r20;
	add.s32 	%r21, %r5, 608;
	cvt.u64.u32 	%rd17, %r21;
	add.s32 	%r22, %r5, 640;
	cvt.u64.u32 	%rd18, %r22;
	add.s32 	%r23, %r5, 672;
	cvt.u64.u32 	%rd19, %r23;
	add.s32 	%r24, %r5, 832;
	cvt.u64.u32 	%rd20, %r24;
	add.s32 	%r25, %r5, 864;
	cvt.u64.u32 	%rd21, %r25;
	add.s32 	%r26, %r5, 896;
	cvt.u64.u32 	%rd22, %r26;
	add.s32 	%r29, %r5, 32;
	add.s32 	%r31, %r5, 256;
	add.s32 	%r33, %r5, 288;
	add.s32 	%r35, %r5, 704;
	add.s32 	%r37, %r5, 736;
$L__BB433_4:
	cvt.u64.u32 	%rd39, %r5;
	setp.le.s64 	%p3, %rd32, %rd39;
	mad.lo.s64 	%rd40, %rd64, %rd28, %rd39;
	cvta.to.global.u64 	%rd41, %rd27;
	shl.b64 	%rd42, %rd40, 1;
	add.s64 	%rd24, %rd41, %rd42;
	mov.f32 	%f603, 0fFF800000;
	mov.f32 	%f606, %f603;
	@%p3 bra 	$L__BB433_6;
	ld.global.u16 	%rs1, [%rd24];
	// begin inline asm
	{ cvt.f32.bf16 %f603, %rs1;}

	// end inline asm
	max.f32 	%f606, %f603, 0fFF800000;
$L__BB433_6:
	cvt.u64.u32 	%rd43, %r29;
	setp.le.s64 	%p4, %rd32, %rd43;
	mov.f32 	%f605, 0fFF800000;
	@%p4 bra 	$L__BB433_8;
	ld.global.u16 	%rs2, [%rd24+64];
	// begin inline asm
	{ cvt.f32.bf16 %f605, %rs2;}

	// end inline asm
	max.f32 	%f606, %f606, %f605;
$L__BB433_8:
	setp.le.s64 	%p5, %rd32, %rd2;
	mov.f32 	%f607, 0fFF800000;
	@%p5 bra 	$L__BB433_10;
	ld.global.u16 	%rs3, [%rd24+128];
	// begin inline asm
	{ cvt.f32.bf16 %f607, %rs3;}

	// end inline asm
	max.f32 	%f606, %f606, %f607;
$L__BB433_10:
	setp.le.s64 	%p6, %rd32, %rd3;
	mov.f32 	%f609, 0fFF800000;
	@%p6 bra 	$L__BB433_12;
	ld.global.u16 	%rs4, [%rd24+192];
	// begin inline asm
	{ cvt.f32.bf16 %f609, %rs4;}

	// end inline asm
	max.f32 	%f606, %f606, %f609;
$L__BB433_12:
	setp.le.s64 	%p7, %rd32, %rd4;
	mov.f32 	%f611, 0fFF800000;
	@%p7 bra 	$L__BB433_14;
	ld.global.u16 	%rs5, [%rd24+256];
	// begin inline asm
	{ cvt.f32.bf16 %f611, %rs5;}

	// end inline asm
	max.f32 	%f606, %f606, %f611;
$L__BB433_14:
	setp.le.s64 	%p8, %rd32, %rd5;
	mov.f32 	%f613, 0fFF800000;
	@%p8 bra 	$L__BB433_16;
	ld.global.u16 	%rs6, [%rd24+320];
	// begin inline asm
	{ cvt.f32.bf16 %f613, %rs6;}

	// end inline asm
	max.f32 	%f606, %f606, %f613;
$L__BB433_16:
	setp.le.s64 	%p9, %rd32, %rd6;
	mov.f32 	%f615, 0fFF800000;
	@%p9 bra 	$L__BB433_18;
	ld.global.u16 	%rs7, [%rd24+384];
	// begin inline asm
	{ cvt.f32.bf16 %f615, %rs7;}

	// end inline asm
	max.f32 	%f606, %f606, %f615;
$L__BB433_18:
	setp.le.s64 	%p10, %rd32, %rd7;
	mov.f32 	%f617, 0fFF800000;
	@%p10 bra 	$L__BB433_20;
	ld.global.u16 	%rs8, [%rd24+448];
	// begin inline asm
	{ cvt.f32.bf16 %f617, %rs8;}

	// end inline asm
	max.f32 	%f606, %f606, %f617;
$L__BB433_20:
	cvt.u64.u32 	%rd44, %r31;
	setp.le.s64 	%p11, %rd32, %rd44;
	mov.f32 	%f619, 0fFF800000;
	@%p11 bra 	$L__BB433_22;
	ld.global.u16 	%rs9, [%rd24+512];
	// begin inline asm
	{ cvt.f32.bf16 %f619, %rs9;}

	// end inline asm
	max.f32 	%f606, %f606, %f619;
$L__BB433_22:
	cvt.u64.u32 	%rd45, %r33;
	setp.le.s64 	%p12, %rd32, %rd45;
	mov.f32 	%f621, 0fFF800000;
	@%p12 bra 	$L__BB433_24;
	ld.global.u16 	%rs10, [%rd24+576];
	// begin inline asm
	{ cvt.f32.bf16 %f621, %rs10;}

	// end inline asm
	max.f32 	%f606, %f606, %f621;
$L__BB433_24:
	setp.le.s64 	%p13, %rd32, %rd8;
	mov.f32 	%f623, 0fFF800000;
	@%p13 bra 	$L__BB433_26;
	ld.global.u16 	%rs11, [%rd24+640];
	// begin inline asm
	{ cvt.f32.bf16 %f623, %rs11;}

	// end inline asm
	max.f32 	%f606, %f606, %f623;
$L__BB433_26:
	setp.le.s64 	%p14, %rd32, %rd9;
	mov.f32 	%f625, 0fFF800000;
	@%p14 bra 	$L__BB433_28;
	ld.global.u16 	%rs12, [%rd24+704];
	// begin inline asm
	{ cvt.f32.bf16 %f625, %rs12;}

	// end inline asm
	max.f32 	%f606, %f606, %f625;
$L__BB433_28:
	setp.le.s64 	%p15, %rd32, %rd10;
	mov.f32 	%f627, 0fFF800000;
	@%p15 bra 	$L__BB433_30;
	ld.global.u16 	%rs13, [%rd24+768];
	// begin inline asm
	{ cvt.f32.bf16 %f627, %rs13;}

	// end inline asm
	max.f32 	%f606, %f606, %f627;
$L__BB433_30:
	setp.le.s64 	%p16, %rd32, %rd11;
	mov.f32 	%f629, 0fFF800000;
	@%p16 bra 	$L__BB433_32;
	ld.global.u16 	%rs14, [%rd24+832];
	// begin inline asm
	{ cvt.f32.bf16 %f629, %rs14;}

	// end inline asm
	max.f32 	%f606, %f606, %f629;
$L__BB433_32:
	setp.le.s64 	%p17, %rd32, %rd12;
	mov.f32 	%f631, 0fFF800000;
	@%p17 bra 	$L__BB433_34;
	ld.global.u16 	%rs15, [%rd24+896];
	// begin inline asm
	{ cvt.f32.bf16 %f631, %rs15;}

	// end inline asm
	max.f32 	%f606, %f606, %f631;
$L__BB433_34:
	setp.le.s64 	%p18, %rd32, %rd13;
	mov.f32 	%f633, 0fFF800000;
	@%p18 bra 	$L__BB433_36;
	ld.global.u16 	%rs16, [%rd24+960];
	// begin inline asm
	{ cvt.f32.bf16 %f633, %rs16;}

	// end inline asm
	max.f32 	%f606, %f606, %f633;
$L__BB433_36:
	setp.le.s64 	%p19, %rd32, %rd14;
	mov.f32 	%f635, 0fFF800000;
	@%p19 bra 	$L__BB433_38;
	ld.global.u16 	%rs17, [%rd24+1024];
	// begin inline asm
	{ cvt.f32.bf16 %f635, %rs17;}

	// end inline asm
	max.f32 	%f606, %f606, %f635;
$L__BB433_38:
	setp.le.s64 	%p20, %rd32, %rd15;
	mov.f32 	%f637, 0fFF800000;
	@%p20 bra 	$L__BB433_40;
	ld.global.u16 	%rs18, [%rd24+1088];
	// begin inline asm
	{ cvt.f32.bf16 %f637, %rs18;}

	// end inline asm
	max.f32 	%f606, %f606, %f637;
$L__BB433_40:
	setp.le.s64 	%p21, %rd32, %rd16;
	mov.f32 	%f639, 0fFF800000;
	@%p21 bra 	$L__BB433_42;
	ld.global.u16 	%rs19, [%rd24+1152];
	// begin inline asm
	{ cvt.f32.bf16 %f639, %rs19;}

	// end inline asm
	max.f32 	%f606, %f606, %f639;
$L__BB433_42:
	setp.le.s64 	%p22, %rd32, %rd17;
	mov.f32 	%f641, 0fFF800000;
	@%p22 bra 	$L__BB433_44;
	ld.global.u16 	%rs20, [%rd24+1216];
	// begin inline asm
	{ cvt.f32.bf16 %f641, %rs20;}

	// end inline asm
	max.f32 	%f606, %f606, %f641;
$L__BB433_44:
	setp.le.s64 	%p23, %rd32, %rd18;
	mov.f32 	%f643, 0fFF800000;
	@%p23 bra 	$L__BB433_46;
	ld.global.u16 	%rs21, [%rd24+1280];
	// begin inline asm
	{ cvt.f32.bf16 %f643, %rs21;}

	// end inline asm
	max.f32 	%f606, %f606, %f643;
$L__BB433_46:
	setp.le.s64 	%p24, %rd32, %rd19;
	mov.f32 	%f645, 0fFF800000;
	@%p24 bra 	$L__BB433_48;
	ld.global.u16 	%rs22, [%rd24+1344];
	// begin inline asm
	{ cvt.f32.bf16 %f645, %rs22;}

	// end inline asm
	max.f32 	%f606, %f606, %f645;
$L__BB433_48:
	cvt.u64.u32 	%rd46, %r35;
	setp.le.s64 	%p25, %rd32, %rd46;
	mov.f32 	%f647, 0fFF800000;
	@%p25 bra 	$L__BB433_50;
	ld.global.u16 	%rs23, [%rd24+1408];
	// begin inline asm
	{ cvt.f32.bf16 %f647, %rs23;}

	// end inline asm
	max.f32 	%f606, %f606, %f647;
$L__BB433_50:
	cvt.u64.u32 	%rd47, %r37;
	setp.le.s64 	%p26, %rd32, %rd47;
	mov.f32 	%f649, 0fFF800000;
	@%p26 bra 	$L__BB433_52;
	ld.global.u16 	%rs24, [%rd24+1472];
	// begin inline asm
	{ cvt.f32.bf16 %f649, %rs24;}

	// end inline asm
	max.f32 	%f606, %f606, %f649;
$L__BB433_52:
	mov.u32 	%r38, %tid.x;
	add.s32 	%r39, %r38, 768;
	cvt.u64.u32 	%rd48, %r39;
	setp.le.s64 	%p27, %rd32, %rd48;
	mov.f32 	%f651, 0fFF800000;
	@%p27 bra 	$L__BB433_54;
	ld.global.u16 	%rs25, [%rd24+1536];
	// begin inline asm
	{ cvt.f32.bf16 %f651, %rs25;}

	// end inline asm
	max.f32 	%f606, %f606, %f651;
$L__BB433_54:
	mov.u32 	%r40, %tid.x;
	add.s32 	%r41, %r40, 800;
	cvt.u64.u32 	%rd49, %r41;
	setp.le.s64 	%p28, %rd32, %rd49;
	mov.f32 	%f653, 0fFF800000;
	@%p28 bra 	$L__BB433_56;
	ld.global.u16 	%rs26, [%rd24+1600];
	// begin inline asm
	{ cvt.f32.bf16 %f653, %rs26;}

	// end inline asm
	max.f32 	%f606, %f606, %f653;
$L__BB433_56:
	setp.le.s64 	%p29, %rd32, %rd20;
	mov.f32 	%f655, 0fFF800000;
	@%p29 bra 	$L__BB433_58;
	ld.global.u16 	%rs27, [%rd24+1664];
	// begin inline asm
	{ cvt.f32.bf16 %f655, %rs27;}

	// end inline asm
	max.f32 	%f606, %f606, %f655;
$L__BB433_58:
	setp.le.s64 	%p30, %rd32, %rd21;
	mov.f32 	%f657, 0fFF800000;
	@%p30 bra 	$L__BB433_60;
	ld.global.u16 	%rs28, [%rd24+1728];
	// begin inline asm
	{ cvt.f32.bf16 %f657, %rs28;}

	// end inline asm
	max.f32 	%f606, %f606, %f657;
$L__BB433_60:
	setp.le.s64 	%p31, %rd32, %rd22;
	mov.f32 	%f659, 0fFF800000;
	@%p31 bra 	$L__BB433_62;
	ld.global.u16 	%rs29, [%rd24+1792];
	// begin inline asm
	{ cvt.f32.bf16 %f659, %rs29;}

	// end inline asm
	max.f32 	%f606, %f606, %f659;
$L__BB433_62:
	mov.u32 	%r42, %tid.x;
	cvt.u64.u32 	%rd50, %r42;
	setp.le.s64 	%p32, %rd32, %rd50;
	mov.b32 	%r43, %f606;
	shfl.sync.bfly.b32	%r44|%p33, %r43, 16, 31, -1;
	mov.b32 	%f204, %r44;
	max.f32 	%f205, %f606, %f204;
	mov.b32 	%r45, %f205;
	shfl.sync.bfly.b32	%r46|%p34, %r45, 8, 31, -1;
	mov.b32 	%f206, %r46;
	max.f32 	%f207, %f205, %f206;
	mov.b32 	%r47, %f207;
	shfl.sync.bfly.b32	%r48|%p35, %r47, 4, 31, -1;
	mov.b32 	%f208, %r48;
	max.f32 	%f209, %f207, %f208;
	mov.b32 	%r49, %f209;
	shfl.sync.bfly.b32	%r50|%p36, %r49, 2, 31, -1;
	mov.b32 	%f210, %r50;
	max.f32 	%f211, %f209, %f210;
	mov.b32 	%r51, %f211;
	shfl.sync.bfly.b32	%r52|%p37, %r51, 1, 31, -1;
	mov.b32 	%f212, %r52;
	max.f32 	%f213, %f211, %f212;
	sub.f32 	%f214, %f603, %f213;
	fma.rn.f32 	%f215, %f214, 0f3BBB989D, 0f3F000000;
	cvt.sat.f32.f32 	%f216, %f215;
	mov.f32 	%f217, 0f4B400001;
	mov.f32 	%f218, 0f437C0000;
	fma.rm.f32 	%f219, %f216, %f218, %f217;
	add.f32 	%f220, %f219, 0fCB40007F;
	neg.f32 	%f221, %f220;
	fma.rn.f32 	%f222, %f214, 0f3FB8AA3B, %f221;
	fma.rn.f32 	%f223, %f214, 0f32A57060, %f222;
	mov.b32 	%r53, %f219;
	shl.b32 	%r54, %r53, 23;
	mov.b32 	%f224, %r54;
	ex2.approx.ftz.f32 	%f225, %f223;
	mul.f32 	%f226, %f225, %f224;
	add.f32 	%f227, %f226, 0f00000000;
	sub.f32 	%f228, %f605, %f213;
	fma.rn.f32 	%f229, %f228, 0f3BBB989D, 0f3F000000;
	cvt.sat.f32.f32 	%f230, %f229;
	fma.rm.f32 	%f231, %f230, %f218, %f217;
	add.f32 	%f232, %f231, 0fCB40007F;
	neg.f32 	%f233, %f232;
	fma.rn.f32 	%f234, %f228, 0f3FB8AA3B, %f233;
	fma.rn.f32 	%f235, %f228, 0f32A57060, %f234;
	mov.b32 	%r55, %f231;
	shl.b32 	%r56, %r55, 23;
	mov.b32 	%f236, %r56;
	ex2.approx.ftz.f32 	%f237, %f235;
	mul.f32 	%f238, %f237, %f236;
	add.f32 	%f239, %f227, %f238;
	sub.f32 	%f240, %f607, %f213;
	fma.rn.f32 	%f241, %f240, 0f3BBB989D, 0f3F000000;
	cvt.sat.f32.f32 	%f242, %f241;
	fma.rm.f32 	%f243, %f242, %f218, %f217;
	add.f32 	%f244, %f243, 0fCB40007F;
	neg.f32 	%f245, %f244;
	fma.rn.f32 	%f246, %f240, 0f3FB8AA3B, %f245;
	fma.rn.f32 	%f247, %f240, 0f32A57060, %f246;
	mov.b32 	%r57, %f243;
	shl.b32 	%r58, %r57, 23;
	mov.b32 	%f248, %r58;
	ex2.approx.ftz.f32 	%f249, %f247;
	mul.f32 	%f250, %f249, %f248;
	add.f32 	%f251, %f239, %f250;
	sub.f32 	%f252, %f609, %f213;
	fma.rn.f32 	%f253, %f252, 0f3BBB989D, 0f3F000000;
	cvt.sat.f32.f32 	%f254, %f253;
	fma.rm.f32 	%f255, %f254, %f218, %f217;
	add.f32 	%f256, %f255, 0fCB40007F;
	neg.f32 	%f257, %f256;
	fma.rn.f32 	%f258, %f252, 0f3FB8AA3B, %f257;
	fma.rn.f32 	%f259, %f252, 0f32A57060, %f258;
	mov.b32 	%r59, %f255;
	shl.b32 	%r60, %r59, 23;
	mov.b32 	%f260, %r60;
	ex2.approx.ftz.f32 	%f261, %f259;
	mul.f32 	%f262, %f261, %f260;
	add.f32 	%f263, %f251, %f262;
	sub.f32 	%f264, %f611, %f213;
	fma.rn.f32 	%f265, %f264, 0f3BBB989D, 0f3F000000;
	cvt.sat.f32.f32 	%f266, %f265;
	fma.rm.f32 	%f267, %f266, %f218, %f217;
	add.f32 	%f268, %f267, 0fCB40007F;
	neg.f32 	%f269, %f268;
	fma.rn.f32 	%f270, %f264, 0f3FB8AA3B, %f269;
	fma.rn.f32 	%f271, %f264, 0f32A57060, %f270;
	mov.b32 	%r61, %f267;
	shl.b32 	%r62, %r61, 23;
	mov.b32 	%f272, %r62;
	ex2.approx.ftz.f32 	%f273, %f271;
	mul.f32 	%f274, %f273, %f272;
	add.f32 	%f275, %f263, %f274;
	sub.f32 	%f276, %f613, %f213;
	fma.rn.f32 	%f277, %f276, 0f3BBB989D, 0f3F000000;
	cvt.sat.f32.f32 	%f278, %f277;
	fma.rm.f32 	%f279, %f278, %f218, %f217;
	add.f32 	%f280, %f279, 0fCB40007F;
	neg.f32 	%f281, %f280;
	fma.rn.f32 	%f282, %f276, 0f3FB8AA3B, %f281;
	fma.rn.f32 	%f283, %f276, 0f32A57060, %f282;
	mov.b32 	%r63, %f279;
	shl.b32 	%r64, %r63, 23;
	mov.b32 	%f284, %r64;
	ex2.approx.ftz.f32 	%f285, %f283;
	mul.f32 	%f286, %f285, %f284;
	add.f32 	%f287, %f275, %f286;
	sub.f32 	%f288, %f615, %f213;
	fma.rn.f32 	%f289, %f288, 0f3BBB989D, 0f3F000000;
	cvt.sat.f32.f32 	%f290, %f289;
	fma.rm.f32 	%f291, %f290, %f218, %f217;
	add.f32 	%f292, %f291, 0fCB40007F;
	neg.f32 	%f293, %f292;
	fma.rn.f32 	%f294, %f288, 0f3FB8AA3B, %f293;
	fma.rn.f32 	%f295, %f288, 0f32A57060, %f294;
	mov.b32 	%r65, %f291;
	shl.b32 	%r66, %r65, 23;
	mov.b32 	%f296, %r66;
	ex2.approx.ftz.f32 	%f297, %f295;
	mul.f32 	%f298, %f297, %f296;
	add.f32 	%f299, %f287, %f298;
	sub.f32 	%f300, %f617, %f213;
	fma.rn.f32 	%f301, %f300, 0f3BBB989D, 0f3F000000;
	cvt.sat.f32.f32 	%f302, %f301;
	fma.rm.f32 	%f303, %f302, %f218, %f217;
	add.f32 	%f304, %f303, 0fCB40007F;
	neg.f32 	%f305, %f304;
	fma.rn.f32 	%f306, %f300, 0f3FB8AA3B, %f305;
	fma.rn.f32 	%f307, %f300, 0f32A57060, %f306;
	mov.b32 	%r67, %f303;
	shl.b32 	%r68, %r67, 23;
	mov.b32 	%f308, %r68;
	ex2.approx.ftz.f32 	%f309, %f307;
	mul.f32 	%f310, %f309, %f308;
	add.f32 	%f311, %f299, %f310;
	sub.f32 	%f312, %f619, %f213;
	fma.rn.f32 	%f313, %f312, 0f3BBB989D, 0f3F000000;
	cvt.sat.f32.f32 	%f314, %f313;
	fma.rm.f32 	%f315, %f314, %f218, %f217;
	add.f32 	%f316, %f315, 0fCB40007F;
	neg.f32 	%f317, %f316;
	fma.rn.f32 	%f318, %f312, 0f3FB8AA3B, %f317;
	fma.rn.f32 	%f319, %f312, 0f32A57060, %f318;
	mov.b32 	%r69, %f315;
	shl.b32 	%r70, %r69, 23;
	mov.b32 	%f320, %r70;
	ex2.approx.ftz.f32 	%f321, %f319;
	mul.f32 	%f322, %f321, %f320;
	add.f32 	%f323, %f311, %f322;
	sub.f32 	%f324, %f621, %f213;
	fma.rn.f32 	%f325, %f324, 0f3BBB989D, 0f3F000000;
	cvt.sat.f32.f32 	%f326, %f325;
	fma.rm.f32 	%f327, %f326, %f218, %f217;
	add.f32 	%f328, %f327, 0fCB40007F;
	neg.f32 	%f329, %f328;
	fma.rn.f32 	%f330, %f324, 0f3FB8AA3B, %f329;
	fma.rn.f32 	%f331, %f324, 0f32A57060, %f330;
	mov.b32 	%r71, %f327;
	shl.b32 	%r72, %r71, 23;
	mov.b32 	%f332, %r72;
	ex2.approx.ftz.f32 	%f333, %f331;
	mul.f32 	%f334, %f333, %f332;
	add.f32 	%f335, %f323, %f334;
	sub.f32 	%f336, %f623, %f213;
	fma.rn.f32 	%f337, %f336, 0f3BBB989D, 0f3F000000;
	cvt.sat.f32.f32 	%f338, %f337;
	fma.rm.f32 	%f339, %f338, %f218, %f217;
	add.f32 	%f340, %f339, 0fCB40007F;
	neg.f32 	%f341, %f340;
	fma.rn.f32 	%f342, %f336, 0f3FB8AA3B, %f341;
	fma.rn.f32 	%f343, %f336, 0f32A57060, %f342;
	mov.b32 	%r73, %f339;
	shl.b32 	%r74, %r73, 23;
	mov.b32 	%f344, %r74;
	ex2.approx.ftz.f32 	%f345, %f343;
	mul.f32 	%f346, %f345, %f344;
	add.f32 	%f347, %f335, %f346;
	sub.f32 	%f348, %f625, %f213;
	fma.rn.f32 	%f349, %f348, 0f3BBB989D, 0f3F000000;
	cvt.sat.f32.f32 	%f350, %f349;
	fma.rm.f32 	%f351, %f350, %f218, %f217;
	add.f32 	%f352, %f351, 0fCB40007F;
	neg.f32 	%f353, %f352;
	fma.rn.f32 	%f354, %f348, 0f3FB8AA3B, %f353;
	fma.rn.f32 	%f355, %f348, 0f32A57060, %f354;
	mov.b32 	%r75, %f351;
	shl.b32 	%r76, %r75, 23;
	mov.b32 	%f356, %r76;
	ex2.approx.ftz.f32 	%f357, %f355;
	mul.f32 	%f358, %f357, %f356;
	add.f32 	%f359, %f347, %f358;
	sub.f32 	%f360, %f627, %f213;
	fma.rn.f32 	%f361, %f360, 0f3BBB989D, 0f3F000000;
	cvt.sat.f32.f32 	%f362, %f361;
	fma.rm.f32 	%f363, %f362, %f218, %f217;
	add.f32 	%f364, %f363, 0fCB40007F;
	neg.f32 	%f365, %f364;
	fma.rn.f32 	%f366, %f360, 0f3FB8AA3B, %f365;
	fma.rn.f32 	%f367, %f360, 0f32A57060, %f366;
	mov.b32 	%r77, %f363;
	shl.b32 	%r78, %r77, 23;
	mov.b32 	%f368, %r78;
	ex2.approx.ftz.f32 	%f369, %f367;
	mul.f32 	%f370, %f369, %f368;
	add.f32 	%f371, %f359, %f370;
	sub.f32 	%f372, %f629, %f213;
	fma.rn.f32 	%f373, %f372, 0f3BBB989D, 0f3F000000;
	cvt.sat.f32.f32 	%f374, %f373;
	fma.rm.f32 	%f375, %f374, %f218, %f217;
	add.f32 	%f376, %f375, 0fCB40007F;
	neg.f32 	%f377, %f376;
	fma.rn.f32 	%f378, %f372, 0f3FB8AA3B, %f377;
	fma.rn.f32 	%f379, %f372, 0f32A57060, %f378;
	mov.b32 	%r79, %f375;
	shl.b32 	%r80, %r79, 23;
	mov.b32 	%f380, %r80;
	ex2.approx.ftz.f32 	%f381, %f379;
	mul.f32 	%f382, %f381, %f380;
	add.f32 	%f383, %f371, %f382;
	sub.f32 	%f384, %f631, %f213;
	fma.rn.f32 	%f385, %f384, 0f3BBB989D, 0f3F000000;
	cvt.sat.f32.f32 	%f386, %f385;
	fma.rm.f32 	%f387, %f386, %f218, %f217;
	add.f32 	%f388, %f387, 0fCB40007F;
	neg.f32 	%f389, %f388;
	fma.rn.f32 	%f390, %f384, 0f3FB8AA3B, %f389;
	fma.rn.f32 	%f391, %f384, 0f32A57060, %f390;
	mov.b32 	%r81, %f387;
	shl.b32 	%r82, %r81, 23;
	mov.b32 	%f392, %r82;
	ex2.approx.ftz.f32 	%f393, %f391;
	mul.f32 	%f394, %f393, %f392;
	add.f32 	%f395, %f383, %f394;
	sub.f32 	%f396, %f633, %f213;
	fma.rn.f32 	%f397, %f396, 0f3BBB989D, 0f3F000000;
	cvt.sat.f32.f32 	%f398, %f397;
	fma.rm.f32 	%f399, %f398, %f218, %f217;
	add.f32 	%f400, %f399, 0fCB40007F;
	neg.f32 	%f401, %f400;
	fma.rn.f32 	%f402, %f396, 0f3FB8AA3B, %f401;
	fma.rn.f32 	%f403, %f396, 0f32A57060, %f402;
	mov.b32 	%r83, %f399;
	shl.b32 	%r84, %r83, 23;
	mov.b32 	%f404, %r84;
	ex2.approx.ftz.f32 	%f405, %f403;
	mul.f32 	%f406, %f405, %f404;
	add.f32 	%f407, %f395, %f406;
	sub.f32 	%f408, %f635, %f213;
	fma.rn.f32 	%f409, %f408, 0f3BBB989D, 0f3F000000;
	cvt.sat.f32.f32 	%f410, %f409;
	fma.rm.f32 	%f411, %f410, %f218, %f217;
	add.f32 	%f412, %f411, 0fCB40007F;
	neg.f32 	%f413, %f412;
	fma.rn.f32 	%f414, %f408, 0f3FB8AA3B, %f413;
	fma.rn.f32 	%f415, %f408, 0f32A57060, %f414;
	mov.b32 	%r85, %f411;
	shl.b32 	%r86, %r85, 23;
	mov.b32 	%f416, %r86;
	ex2.approx.ftz.f32 	%f417, %f415;
	mul.f32 	%f418, %f417, %f416;
	add.f32 	%f419, %f407, %f418;
	sub.f32 	%f420, %f637, %f213;
	fma.rn.f32 	%f421, %f420, 0f3BBB989D, 0f3F000000;
	cvt.sat.f32.f32 	%f422, %f421;
	fma.rm.f32 	%f423, %f422, %f218, %f217;
	add.f32 	%f424, %f423, 0fCB40007F;
	neg.f32 	%f425, %f424;
	fma.rn.f32 	%f426, %f420, 0f3FB8AA3B, %f425;
	fma.rn.f32 	%f427, %f420, 0f32A57060, %f426;
	mov.b32 	%r87, %f423;
	shl.b32 	%r88, %r87, 23;
	mov.b32 	%f428, %r88;
	ex2.approx.ftz.f32 	%f429, %f427;
	mul.f32 	%f430, %f429, %f428;
	add.f32 	%f431, %f419, %f430;
	sub.f32 	%f432, %f639, %f213;
	fma.rn.f32 	%f433, %f432, 0f3BBB989D, 0f3F000000;
	cvt.sat.f32.f32 	%f434, %f433;
	fma.rm.f32 	%f435, %f434, %f218, %f217;
	add.f32 	%f436, %f435, 0fCB40007F;
	neg.f32 	%f437, %f436;
	fma.rn.f32 	%f438, %f432, 0f3FB8AA3B, %f437;
	fma.rn.f32 	%f439, %f432, 0f32A57060, %f438;
	mov.b32 	%r89, %f435;
	shl.b32 	%r90, %r89, 23;
	mov.b32 	%f440, %r90;
	ex2.approx.ftz.f32 	%f441, %f439;
	mul.f32 	%f442, %f441, %f440;
	add.f32 	%f443, %f431, %f442;
	sub.f32 	%f444, %f641, %f213;
	fma.rn.f32 	%f445, %f444, 0f3BBB989D, 0f3F000000;
	cvt.sat.f32.f32 	%f446, %f445;
	fma.rm.f32 	%f447, %f446, %f218, %f217;
	add.f32 	%f448, %f447, 0fCB40007F;
	neg.f32 	%f449, %f448;
	fma.rn.f32 	%f450, %f444, 0f3FB8AA3B, %f449;
	fma.rn.f32 	%f451, %f444, 0f32A57060, %f450;
	mov.b32 	%r91, %f447;
	shl.b32 	%r92, %r91, 23;
	mov.b32 	%f452, %r92;
	ex2.approx.ftz.f32 	%f453, %f451;
	mul.f32 	%f454, %f453, %f452;
	add.f32 	%f455, %f443, %f454;
	sub.f32 	%f456, %f643, %f213;
	fma.rn.f32 	%f457, %f456, 0f3BBB989D, 0f3F000000;
	cvt.sat.f32.f32 	%f458, %f457;
	fma.rm.f32 	%f459, %f458, %f218, %f217;
	add.f32 	%f460, %f459, 0fCB40007F;
	neg.f32 	%f461, %f460;
	fma.rn.f32 	%f462, %f456, 0f3FB8AA3B, %f461;
	fma.rn.f32 	%f463, %f456, 0f32A57060, %f462;
	mov.b32 	%r93, %f459;
	shl.b32 	%r94, %r93, 23;
	mov.b32 	%f464, %r94;
	ex2.approx.ftz.f32 	%f465, %f463;
	mul.f32 	%f466, %f465, %f464;
	add.f32 	%f467, %f455, %f466;
	sub.f32 	%f468, %f645, %f213;
	fma.rn.f32 	%f469, %f468, 0f3BBB989D, 0f3F000000;
	cvt.sat.f32.f32 	%f470, %f469;
	fma.rm.f32 	%f471, %f470, %f218, %f217;
	add.f32 	%f472, %f471, 0fCB40007F;
	neg.f32 	%f473, %f472;
	fma.rn.f32 	%f474, %f468, 0f3FB8AA3B, %f473;
	fma.rn.f32 	%f475, %f468, 0f32A57060, %f474;
	mov.b32 	%r95, %f471;
	shl.b32 	%r96, %r95, 23;
	mov.b32 	%f476, %r96;
	ex2.approx.ftz.f32 	%f477, %f475;
	mul.f32 	%f478, %f477, %f476;
	add.f32 	%f479, %f467, %f478;
	sub.f32 	%f480, %f647, %f213;
	fma.rn.f32 	%f481, %f480, 0f3BBB989D, 0f3F000000;
	cvt.sat.f32.f32 	%f482, %f481;
	fma.rm.f32 	%f483, %f482, %f218, %f217;
	add.f32 	%f484, %f483, 0fCB40007F;
	neg.f32 	%f485, %f484;
	fma.rn.f32 	%f486, %f480, 0f3FB8AA3B, %f485;
	fma.rn.f32 	%f487, %f480, 0f32A57060, %f486;
	mov.b32 	%r97, %f483;
	shl.b32 	%r98, %r97, 23;
	mov.b32 	%f488, %r98;
	ex2.approx.ftz.f32 	%f489, %f487;
	mul.f32 	%f490, %f489, %f488;
	add.f32 	%f491, %f479, %f490;
	sub.f32 	%f492, %f649, %f213;
	fma.rn.f32 	%f493, %f492, 0f3BBB989D, 0f3F000000;
	cvt.sat.f32.f32 	%f494, %f493;
	fma.rm.f32 	%f495, %f494, %f218, %f217;
	add.f32 	%f496, %f495, 0fCB40007F;
	neg.f32 	%f497, %f496;
	fma.rn.f32 	%f498, %f492, 0f3FB8AA3B, %f497;
	fma.rn.f32 	%f499, %f492, 0f32A57060, %f498;
	mov.b32 	%r99, %f495;
	shl.b32 	%r100, %r99, 23;
	mov.b32 	%f500, %r100;
	ex2.approx.ftz.f32 	%f501, %f499;
	mul.f32 	%f502, %f501, %f500;
	add.f32 	%f503, %f491, %f502;
	sub.f32 	%f504, %f651, %f213;
	fma.rn.f32 	%f505, %f504, 0f3BBB989D, 0f3F000000;
	cvt.sat.f32.f32 	%f506, %f505;
	fma.rm.f32 	%f507, %f506, %f218, %f217;
	add.f32 	%f508, %f507, 0fCB40007F;
	neg.f32 	%f509, %f508;
	fma.rn.f32 	%f510, %f504, 0f3FB8AA3B, %f509;
	fma.rn.f32 	%f511, %f504, 0f32A57060, %f510;
	mov.b32 	%r101, %f507;
	shl.b32 	%r102, %r101, 23;
	mov.b32 	%f512, %r102;
	ex2.approx.ftz.f32 	%f513, %f511;
	mul.f32 	%f514, %f513, %f512;
	add.f32 	%f515, %f503, %f514;
	sub.f32 	%f516, %f653, %f213;
	fma.rn.f32 	%f517, %f516, 0f3BBB989D, 0f3F000000;
	cvt.sat.f32.f32 	%f518, %f517;
	fma.rm.f32 	%f519, %f518, %f218, %f217;
	add.f32 	%f520, %f519, 0fCB40007F;
	neg.f32 	%f521, %f520;
	fma.rn.f32 	%f522, %f516, 0f3FB8AA3B, %f521;
	fma.rn.f32 	%f523, %f516, 0f32A57060, %f522;
	mov.b32 	%r103, %f519;
	shl.b32 	%r104, %r103, 23;
	mov.b32 	%f524, %r104;
	ex2.approx.ftz.f32 	%f525, %f523;
	mul.f32 	%f526, %f525, %f524;
	add.f32 	%f527, %f515, %f526;
	sub.f32 	%f528, %f655, %f213;
	fma.rn.f32 	%f529, %f528, 0f3BBB989D, 0f3F000000;
	cvt.sat.f32.f32 	%f530, %f529;
	fma.rm.f32 	%f531, %f530, %f218, %f217;
	add.f32 	%f532, %f531, 0fCB40007F;
	neg.f32 	%f533, %f532;
	fma.rn.f32 	%f534, %f528, 0f3FB8AA3B, %f533;
	fma.rn.f32 	%f535, %f528, 0f32A57060, %f534;
	mov.b32 	%r105, %f531;
	shl.b32 	%r106, %r105, 23;
	mov.b32 	%f536, %r106;
	ex2.approx.ftz.f32 	%f537, %f535;
	mul.f32 	%f538, %f537, %f536;
	add.f32 	%f539, %f527, %f538;
	sub.f32 	%f540, %f657, %f213;
	fma.rn.f32 	%f541, %f540, 0f3BBB989D, 0f3F000000;
	cvt.sat.f32.f32 	%f542, %f541;
	fma.rm.f32 	%f543, %f542, %f218, %f217;
	add.f32 	%f544, %f543, 0fCB40007F;
	neg.f32 	%f545, %f544;
	fma.rn.f32 	%f546, %f540, 0f3FB8AA3B, %f545;
	fma.rn.f32 	%f547, %f540, 0f32A57060, %f546;
	mov.b32 	%r107, %f543;
	shl.b32 	%r108, %r107, 23;
	mov.b32 	%f548, %r108;
	ex2.approx.ftz.f32 	%f549, %f547;
	mul.f32 	%f550, %f549, %f548;
	add.f32 	%f551, %f539, %f550;
	sub.f32 	%f552, %f659, %f213;
	fma.rn.f32 	%f553, %f552, 0f3BBB989D, 0f3F000000;
	cvt.sat.f32.f32 	%f554, %f553;
	fma.rm.f32 	%f555, %f554, %f218, %f217;
	add.f32 	%f556, %f555, 0fCB40007F;
	neg.f32 	%f557, %f556;
	fma.rn.f32 	%f558, %f552, 0f3FB8AA3B, %f557;
	fma.rn.f32 	%f559, %f552, 0f32A57060, %f558;
	mov.b32 	%r109, %f555;
	shl.b32 	%r110, %r109, 23;
	mov.b32 	%f560, %r110;
	ex2.approx.ftz.f32 	%f561, %f559;
	mul.f32 	%f562, %f561, %f560;
	add.f32 	%f563, %f551, %f562;
	mov.b32 	%r111, %f563;
	shfl.sync.bfly.b32	%r112|%p38, %r111, 16, 31, -1;
	mov.b32 	%f564, %r112;
	add.f32 	%f565, %f563, %f564;
	mov.b32 	%r113, %f565;
	shfl.sync.bfly.b32	%r114|%p39, %r113, 8, 31, -1;
	mov.b32 	%f566, %r114;
	add.f32 	%f567, %f565, %f566;
	mov.b32 	%r115, %f567;
	shfl.sync.bfly.b32	%r116|%p40, %r115, 4, 31, -1;
	mov.b32 	%f568, %r116;
	add.f32 	%f569, %f567, %f568;
	mov.b32 	%r117, %f569;
	shfl.sync.bfly.b32	%r118|%p41, %r117, 2, 31, -1;
	mov.b32 	%f570, %r118;
	add.f32 	%f571, %f569, %f570;
	mov.b32 	%r119, %f571;
	shfl.sync.bfly.b32	%r120|%p42, %r119, 1, 31, -1;
	mov.b32 	%f572, %r120;
	add.f32 	%f573, %f571, %f572;
	div.rn.f32 	%f117, %f226, %f573;
	div.rn.f32 	%f118, %f238, %f573;
	div.rn.f32 	%f119, %f250, %f573;
	div.rn.f32 	%f120, %f262, %f573;
	div.rn.f32 	%f121, %f274, %f573;
	div.rn.f32 	%f122, %f286, %f573;
	div.rn.f32 	%f123, %f298, %f573;
	div.rn.f32 	%f124, %f310, %f573;
	div.rn.f32 	%f125, %f322, %f573;
	div.rn.f32 	%f126, %f334, %f573;
	div.rn.f32 	%f127, %f346, %f573;
	div.rn.f32 	%f128, %f358, %f573;
	div.rn.f32 	%f129, %f370, %f573;
	div.rn.f32 	%f130, %f382, %f573;
	div.rn.f32 	%f131, %f394, %f573;
	div.rn.f32 	%f132, %f406, %f573;
	div.rn.f32 	%f133, %f418, %f573;
	div.rn.f32 	%f134, %f430, %f573;
	div.rn.f32 	%f135, %f442, %f573;
	div.rn.f32 	%f136, %f454, %f573;
	div.rn.f32 	%f137, %f466, %f573;
	div.rn.f32 	%f138, %f478, %f573;
	div.rn.f32 	%f139, %f490, %f573;
	div.rn.f32 	%f140, %f502, %f573;
	div.rn.f32 	%f141, %f514, %f573;
	div.rn.f32 	%f142, %f526, %f573;
	div.rn.f32 	%f143, %f538, %f573;
	div.rn.f32 	%f144, %f550, %f573;
	div.rn.f32 	%f145, %f562, %f573;
	mad.lo.s64 	%rd51, %rd64, %rd30, %rd50;
	cvta.to.global.u64 	%rd52, %rd29;
	shl.b64 	%rd53, %rd51, 1;
	add.s64 	%rd25, %rd52, %rd53;
	@%p32 bra 	$L__BB433_64;
	// begin inline asm
	{  cvt.rn.bf16.f32 %rs30, %f117;}

	// end inline asm
	st.global.u16 	[%rd25], %rs30;
$L__BB433_64:
	mov.u32 	%r121, %tid.x;
	add.s32 	%r122, %r121, 32;
	cvt.u64.u32 	%rd54, %r122;
	setp.le.s64 	%p43, %rd32, %rd54;
	@%p43 bra 	$L__BB433_66;
	// begin inline asm
	{  cvt.rn.bf16.f32 %rs31, %f118;}

	// end inline asm
	st.global.u16 	[%rd25+64], %rs31;
$L__BB433_66:
	setp.le.s64 	%p44, %rd32, %rd2;
	@%p44 bra 	$L__BB433_68;
	// begin inline asm
	{  cvt.rn.bf16.f32 %rs32, %f119;}

	// end inline asm
	st.global.u16 	[%rd25+128], %rs32;
$L__BB433_68:
	setp.le.s64 	%p45, %rd32, %rd3;
	@%p45 bra 	$L__BB433_70;
	// begin inline asm
	{  cvt.rn.bf16.f32 %rs33, %f120;}

	// end inline asm
	st.global.u16 	[%rd25+192], %rs33;
$L__BB433_70:
	setp.le.s64 	%p46, %rd32, %rd4;
	@%p46 bra 	$L__BB433_72;
	// begin inline asm
	{  cvt.rn.bf16.f32 %rs34, %f121;}

	// end inline asm
	st.global.u16 	[%rd25+256], %rs34;
$L__BB433_72:
	setp.le.s64 	%p47, %rd32, %rd5;
	@%p47 bra 	$L__BB433_74;
	// begin inline asm
	{  cvt.rn.bf16.f32 %rs35, %f122;}

	// end inline asm
	st.global.u16 	[%rd25+320], %rs35;
$L__BB433_74:
	setp.le.s64 	%p48, %rd32, %rd6;
	@%p48 bra 	$L__BB433_76;
	// begin inline asm
	{  cvt.rn.bf16.f32 %rs36, %f123;}

	// end inline asm
	st.global.u16 	[%rd25+384], %rs36;
$L__BB433_76:
	setp.le.s64 	%p49, %rd32, %rd7;
	@%p49 bra 	$L__BB433_78;
	// begin inline asm
	{  cvt.rn.bf16.f32 %rs37, %f124;}

	// end inline asm
	st.global.u16 	[%rd25+448], %rs37;
$L__BB433_78:
	mov.u32 	%r123, %tid.x;
	add.s32 	%r124, %r123, 256;
	cvt.u64.u32 	%rd55, %r124;
	setp.le.s64 	%p50, %rd32, %rd55;
	@%p50 bra 	$L__BB433_80;
	// begin inline asm
	{  cvt.rn.bf16.f32 %rs38, %f125;}

	// end inline asm
	st.global.u16 	[%rd25+512], %rs38;
$L__BB433_80:
	mov.u32 	%r125, %tid.x;
	add.s32 	%r126, %r125, 288;
	cvt.u64.u32 	%rd56, %r126;
	setp.le.s64 	%p51, %rd32, %rd56;
	@%p51 bra 	$L__BB433_82;
	// begin inline asm
	{  cvt.rn.bf16.f32 %rs39, %f126;}

	// end inline asm
	st.global.u16 	[%rd25+576], %rs39;
$L__BB433_82:
	setp.le.s64 	%p52, %rd32, %rd8;
	@%p52 bra 	$L__BB433_84;
	// begin inline asm
	{  cvt.rn.bf16.f32 %rs40, %f127;}

	// end inline asm
	st.global.u16 	[%rd25+640], %rs40;
$L__BB433_84:
	setp.le.s64 	%p53, %rd32, %rd9;
	@%p53 bra 	$L__BB433_86;
	// begin inline asm
	{  cvt.rn.bf16.f32 %rs41, %f128;}

	// end inline asm
	st.global.u16 	[%rd25+704], %rs41;
$L__BB433_86:
	setp.le.s64 	%p54, %rd32, %rd10;
	@%p54 bra 	$L__BB433_88;
	// begin inline asm
	{  cvt.rn.bf16.f32 %rs42, %f129;}

	// end inline asm
	st.global.u16 	[%rd25+768], %rs42;
$L__BB433_88:
	setp.le.s64 	%p55, %rd32, %rd11;
	@%p55 bra 	$L__BB433_90;
	// begin inline asm
	{  cvt.rn.bf16.f32 %rs43, %f130;}

	// end inline asm
	st.global.u16 	[%rd25+832], %rs43;
$L__BB433_90:
	setp.le.s64 	%p56, %rd32, %rd12;
	@%p56 bra 	$L__BB433_92;
	// begin inline asm
	{  cvt.rn.bf16.f32 %rs44, %f131;}

	// end inline asm
	st.global.u16 	[%rd25+896], %rs44;
$L__BB433_92:
	setp.le.s64 	%p57, %rd32, %rd13;
	@%p57 bra 	$L__BB433_94;
	// begin inline asm
	{  cvt.rn.bf16.f32 %rs45, %f132;}

	// end inline asm
	st.global.u16 	[%rd25+960], %rs45;
$L__BB433_94:
	setp.le.s64 	%p58, %rd32, %rd14;
	@%p58 bra 	$L__BB433_96;
	// begin inline asm
	{  cvt.rn.bf16.f32 %rs46, %f133;}

	// end inline asm
	st.global.u16 	[%rd25+1024], %rs46;
$L__BB433_96:
	setp.le.s64 	%p59, %rd32, %rd15;
	@%p59 bra 	$L__BB433_98;
	// begin inline asm
	{  cvt.rn.bf16.f32 %rs47, %f134;}

	// end inline asm
	st.global.u16 	[%rd25+1088], %rs47;
$L__BB433_98:
	setp.le.s64 	%p60, %rd32, %rd16;
	@%p60 bra 	$L__BB433_100;
	// begin inline asm
	{  cvt.rn.bf16.f32 %rs48, %f135;}

	// end inline asm
	st.global.u16 	[%rd25+1152], %rs48;
$L__BB433_100:
	setp.le.s64 	%p61, %rd32, %rd17;
	@%p61 bra 	$L__BB433_102;
	// begin inline asm
	{  cvt.rn.bf16.f32 %rs49, %f136;}

	// end inline asm
	st.global.u16 	[%rd25+1216], %rs49;
$L__BB433_102:
	setp.le.s64 	%p62, %rd32, %rd18;
	@%p62 bra 	$L__BB433_104;
	// begin inline asm
	{  cvt.rn.bf16.f32 %rs50, %f137;}

	// end inline asm
	st.global.u16 	[%rd25+1280], %rs50;
$L__BB433_104:
	setp.le.s64 	%p63, %rd32, %rd19;
	@%p63 bra 	$L__BB433_106;
	// begin inline asm
	{  cvt.rn.bf16.f32 %rs51, %f138;}

	// end inline asm
	st.global.u16 	[%rd25+1344], %rs51;
$L__BB433_106:
	mov.u32 	%r127, %tid.x;
	add.s32 	%r128, %r127, 704;
	cvt.u64.u32 	%rd57, %r128;
	setp.le.s64 	%p64, %rd32, %rd57;
	@%p64 bra 	$L__BB433_108;
	// begin inline asm
	{  cvt.rn.bf16.f32 %rs52, %f139;}

	// end inline asm
	st.global.u16 	[%rd25+1408], %rs52;
$L__BB433_108:
	add.s32 	%r130, %r127, 736;
	cvt.u64.u32 	%rd58, %r130;
	setp.le.s64 	%p65, %rd32, %rd58;
	@%p65 bra 	$L__BB433_110;
	// begin inline asm
	{  cvt.rn.bf16.f32 %rs53, %f140;}

	// end inline asm
	st.global.u16 	[%rd25+1472], %rs53;
$L__BB433_110:
	add.s32 	%r132, %r127, 768;
	cvt.u64.u32 	%rd59, %r132;
	setp.le.s64 	%p66, %rd32, %rd59;
	@%p66 bra 	$L__BB433_112;
	// begin inline asm
	{  cvt.rn.bf16.f32 %rs54, %f141;}

	// end inline asm
	st.global.u16 	[%rd25+1536], %rs54;
$L__BB433_112:
	add.s32 	%r134, %r127, 800;
	cvt.u64.u32 	%rd60, %r134;
	setp.le.s64 	%p67, %rd32, %rd60;
	@%p67 bra 	$L__BB433_114;
	// begin inline asm
	{  cvt.rn.bf16.f32 %rs55, %f142;}

	// end inline asm
	st.global.u16 	[%rd25+1600], %rs55;
$L__BB433_114:
	setp.le.s64 	%p68, %rd32, %rd20;
	@%p68 bra 	$L__BB433_116;
	// begin inline asm
	{  cvt.rn.bf16.f32 %rs56, %f143;}

	// end inline asm
	st.global.u16 	[%rd25+1664], %rs56;
$L__BB433_116:
	setp.le.s64 	%p69, %rd32, %rd21;
	@%p69 bra 	$L__BB433_118;
	// begin inline asm
	{  cvt.rn.bf16.f32 %rs57, %f144;}

	// end inline asm
	st.global.u16 	[%rd25+1728], %rs57;
$L__BB433_118:
	setp.le.s64 	%p70, %rd32, %rd22;
	@%p70 bra 	$L__BB433_120;
	// begin inline asm
	{  cvt.rn.bf16.f32 %rs58, %f145;}

	// end inline asm
	st.global.u16 	[%rd25+1792], %rs58;
$L__BB433_120:
	ld.param.u64 	%rd63, [_Z15SoftmaxWarpImplI10DirectLoadI13__nv_bfloat16fE11DirectStoreIfS1_EfLi1ELi29ELi32ELi1ELb1EL9Algorithm0EEvT_T0_ll_param_2];
	mov.u32 	%r135, %nctaid.x;
	mov.u32 	%r136, %ntid.y;
	mul.lo.s32 	%r137, %r135, %r136;
	cvt.s64.s32 	%rd61, %r137;
	add.s64 	%rd64, %rd64, %rd61;
	setp.lt.s64 	%p71, %rd64, %rd63;
	@%p71 bra 	$L__BB433_4;
$L__BB433_121:
	ret;

}
	// .globl	_Z15SoftmaxWarpImplI10DirectLoadI13__nv_bfloat16fE11DirectStoreIfS1_EfLi1ELi30ELi32ELi1ELb0EL9Algorithm0EEvT_T0_ll
.visible .entry _Z15SoftmaxWarpImplI10DirectLoadI13__nv_bfloat16fE11DirectStoreIfS1_EfLi1ELi30ELi32ELi1ELb0EL9Algorithm0EEvT_T0_ll(
	.param .align 8 .b8 _Z15SoftmaxWarpImplI10DirectLoadI13__nv_bfloat16fE11DirectStoreIfS1_EfLi1ELi30ELi32ELi1ELb0EL9Algorithm0EEvT_T0_ll_param_0[16],
	.param .align 8 .b8 _Z15SoftmaxWarpImplI10DirectLoadI13__nv_bfloat16fE11DirectStoreIfS1_EfLi1ELi30ELi32ELi1ELb0EL9Algorithm0EEvT_T0_ll_param_1[16],
	.param .u64 _Z15SoftmaxWarpImplI10DirectLoadI13__nv_bfloat16fE11DirectStoreIfS1_EfLi1ELi30ELi32ELi1ELb0EL9Algorithm0EEvT_T0_ll_param_2,
	.param .u64 _Z15SoftmaxWarpImplI10DirectLoadI13__nv_bfloat16fE11DirectStoreIfS1_EfLi1ELi30ELi32ELi1ELb0EL9Algorithm0EEvT_T0_ll_param_3
)
{
	.reg .pred 	%p<14>;
	.reg .b16 	%rs<61>;
	.reg .b32 	%r<88>;
	.reg .b32 	%f<473>;
	.reg .b64 	%rd<29>;

	ld.param.u64 	%rd13, [_Z15SoftmaxWarpImplI10DirectLoadI13__nv_bfloat16fE11DirectStoreIfS1_EfLi1ELi30ELi32ELi1ELb0EL9Algorithm0EEvT_T0_ll_param_1+8];
	ld.param.u64 	%rd12, [_Z15SoftmaxWarpImplI10DirectLoadI13__nv_bfloat16fE11DirectStoreIfS1_EfLi1ELi30ELi32ELi1ELb0EL9Algorithm0EEvT_T0_ll_param_1];
	ld.param.u64 	%rd11, [_Z15SoftmaxWarpImplI10DirectLoadI13__nv_bfloat16fE11DirectStoreIfS1_EfLi1ELi30ELi32ELi1ELb0EL9Algorithm0EEvT_T0_ll_param_0+8];
	ld.param.u64 	%rd10, [_Z15SoftmaxWarpImplI10DirectLoadI13__nv_bfloat16fE11DirectStoreIfS1_EfLi1ELi30ELi32ELi1ELb0EL9Algorithm0EEvT_T0_ll_param_0];
	ld.param.u64 	%rd14, [_Z15SoftmaxWarpImplI10DirectLoadI13__nv_bfloat16fE11DirectStoreIfS1_EfLi1ELi30ELi32ELi1ELb0EL9Algorithm0EEvT_T0_ll_param_2];
	ld.param.u64 	%rd15, [_Z15SoftmaxWarpImplI10DirectLoadI13__nv_bfloat16fE11DirectStoreIfS1_EfLi1ELi30ELi32ELi1ELb0EL9Algorithm0EEvT_T0_ll_param_3];
	setp.lt.s64 	%p1, %rd15, 961;
	@%p1 bra 	$L__BB434_2;
	mov.u64 	%rd16, $str;
	cvta.global.u64 	%rd17, %rd16;
	mov.u64 	%rd18, $str$1;
	cvta.global.u64 	%rd19, %rd18;
	mov.u64 	%rd20, __unnamed_425;
	cvta.global.u64 	%rd21, %rd20;
	{ // callseq 424, 0
	.param .b64 param0;
	st.param.b64 	[param0], %rd17;
	.param .b64 param1;
	st.param.b64 	[param1], %rd19;
	.param .b32 param2;
	st.param.b32 	[param2], 358;
	.param .b64 param3;
	st.param.b64 	[param3], %rd21;
	.param .b64 param4;
	st.param.b64 	[param4], 1;
	call.uni 
	__assertfail, 
	(
	param0, 
	param1, 
	param2, 
	param3, 
	param4
	);
	} // callseq 424
$L__BB434_2:
	mov.u32 	%r2, %nctaid.x;
	mov.u32 	%r3, %ntid.y;
	mul.lo.s32 	%r1, %r2, %r3;
	mov.u32 	%r4, %ctaid.x;
	mov.u32 	%r5, %tid.y;
	mad.lo.s32 	%r6, %r4, %r3, %r5;
	cvt.s64.s32 	%rd28, %r6;
	setp.le.s64 	%p2, %rd14, %rd28;
	@%p2 bra 	$L__BB434_5;
	mov.u32 	%r7, %tid.x;
	cvt.u64.u32 	%rd4, %r7;
	cvta.to.global.u64 	%rd5, %rd12;
	cvta.to.global.u64 	%rd6, %rd10;
	cvt.s64.s32 	%rd7, %r1;
$L__BB434_4:
	mad.lo.s64 	%rd22, %rd28, %rd11, %rd4;
	shl.b64 	%rd23, %rd22, 1;
	add.s64 	%rd24, %rd6, %rd23;
	ld.global.u16 	%rs1, [%rd24];
	// begin inline asm
	{ cvt.f32.bf16 %f1, %rs1;}

	// end inline asm
	max.f32 	%f61, %f1, 0fFF800000;
	ld.global.u16 	%rs2, [%rd24+64];
	// begin inline asm
	{ cvt.f32.bf16 %f2, %rs2;}

	// end inline asm
	max.f32 	%f62, %f61, %f2;
	ld.global.u16 	%rs3, [%rd24+128];
	// begin inline asm
	{ cvt.f32.bf16 %f3, %rs3;}

	// end inline asm
	max.f32 	%f63, %f62, %f3;
	ld.global.u16 	%rs4, [%rd24+192];
	// begin inline asm
	{ cvt.f32.bf16 %f4, %rs4;}

	// end inline asm
	max.f32 	%f64, %f63, %f4;
	ld.global.u16 	%rs5, [%rd24+256];
	// begin inline asm
	{ cvt.f32.bf16 %f5, %rs5;}

	// end inline asm
	max.f32 	%f65, %f64, %f5;
	ld.global.u16 	%rs6, [%rd24+320];
	// begin inline asm
	{ cvt.f32.bf16 %f6, %rs6;}

	// end inline asm
	max.f32 	%f66, %f65, %f6;
	ld.global.u16 	%rs7, [%rd24+384];
	// begin inline asm
	{ cvt.f32.bf16 %f7, %rs7;}

	// end inline asm
	max.f32 	%f67, %f66, %f7;
	ld.global.u16 	%rs8, [%rd24+448];
	// begin inline asm
	{ cvt.f32.bf16 %f8, %rs8;}

	// end inline asm
	max.f32 	%f68, %f67, %f8;
	ld.global.u16 	%rs9, [%rd24+512];
	// begin inline asm
	{ cvt.f32.bf16 %f9, %rs9;}

	// end inline asm
	max.f32 	%f69, %f68, %f9;
	ld.global.u16 	%rs10, [%rd24+576];
	// begin inline asm
	{ cvt.f32.bf16 %f10, %rs10;}

	// end inline asm
	max.f32 	%f70, %f69, %f10;
	ld.global.u16 	%rs11, [%rd24+640];
	// begin inline asm
	{ cvt.f32.bf16 %f11, %rs11;}

	// end inline asm
	max.f32 	%f71, %f70, %f11;
	ld.global.u16 	%rs12, [%rd24+704];
	// begin inline asm
	{ cvt.f32.bf16 %f12, %rs12;}

	// end inline asm
	max.f32 	%f72, %f71, %f12;
	ld.global.u16 	%rs13, [%rd24+768];
	// begin inline asm
	{ cvt.f32.bf16 %f13, %rs13;}

	// end inline asm
	max.f32 	%f73, %f72, %f13;
	ld.global.u16 	%rs14, [%rd24+832];
	// begin inline asm
	{ cvt.f32.bf16 %f14, %rs14;}

	// end inline asm
	max.f32 	%f74, %f73, %f14;
	ld.global.u16 	%rs15, [%rd24+896];
	// begin inline asm
	{ cvt.f32.bf16 %f15, %rs15;}

	// end inline asm
	max.f32 	%f75, %f74, %f15;
	ld.global.u16 	%rs16, [%rd24+960];
	// begin inline asm
	{ cvt.f32.bf16 %f16, %rs16;}

	// end inline asm
	max.f32 	%f76, %f75, %f16;
	ld.global.u16 	%rs17, [%rd24+1024];
	// begin inline asm
	{ cvt.f32.bf16 %f17, %rs17;}

	// end inline asm
	max.f32 	%f77, %f76, %f17;
	ld.global.u16 	%rs18, [%rd24+1088];
	// begin inline asm
	{ cvt.f32.bf16 %f18, %rs18;}

	// end inline asm
	max.f32 	%f78, %f77, %f18;
	ld.global.u16 	%rs19, [%rd24+1152];
	// begin inline asm
	{ cvt.f32.bf16 %f19, %rs19;}

	// end inline asm
	max.f32 	%f79, %f78, %f19;
	ld.global.u16 	%rs20, [%rd24+1216];
	// begin inline asm
	{ cvt.f32.bf16 %f20, %rs20;}

	// end inline asm
	max.f32 	%f80, %f79, %f20;
	ld.global.u16 	%rs21, [%rd24+1280];
	// begin inline asm
	{ cvt.f32.bf16 %f21, %rs21;}

	// end inline asm
	max.f32 	%f81, %f80, %f21;
	ld.global.u16 	%rs22, [%rd24+1344];
	// begin inline asm
	{ cvt.f32.bf16 %f22, %rs22;}

	// end inline asm
	max.f32 	%f82, %f81, %f22;
	ld.global.u16 	%rs23, [%rd24+1408];
	// begin inline asm
	{ cvt.f32.bf16 %f23, %rs23;}

	// end inline asm
	max.f32 	%f83, %f82, %f23;
	ld.global.u16 	%rs24, [%rd24+1472];
	// begin inline asm
	{ cvt.f32.bf16 %f24, %rs24;}

	// end inline asm
	max.f32 	%f84, %f83, %f24;
	ld.global.u16 	%rs25, [%rd24+1536];
	// begin inline asm
	{ cvt.f32.bf16 %f25, %rs25;}

	// end inline asm
	max.f32 	%f85, %f84, %f25;
	ld.global.u16 	%rs26, [%rd24+1600];
	// begin inline asm
	{ cvt.f32.bf16 %f26, %rs26;}

	// end inline asm
	max.f32 	%f86, %f85, %f26;
	ld.global.u16 	%rs27, [%rd24+1664];
	// begin inline asm
	{ cvt.f32.bf16 %f27, %rs27;}

	// end inline asm
	max.f32 	%f87, %f86, %f27;
	ld.global.u16 	%rs28, [%rd24+1728];
	// begin inline asm
	{ cvt.f32.bf16 %f28, %rs28;}

	// end inline asm
	max.f32 	%f88, %f87, %f28;
	ld.global.u16 	%rs29, [%rd24+1792];
	// begin inline asm
	{ cvt.f32.bf16 %f29, %rs29;}

	// end inline asm
	max.f32 	%f89, %f88, %f29;
	ld.global.u16 	%rs30, [%rd24+1856];
	// begin inline asm
	{ cvt.f32.bf16 %f30, %rs30;}

	// end inline asm
	max.f32 	%f90, %f89, %f30;
	mov.b32 	%r8, %f90;
	shfl.sync.bfly.b32	%r9|%p3, %r8, 16, 31, -1;
	mov.b32 	%f91, %r9;
	max.f32 	%f92, %f90, %f91;
	mov.b32 	%r10, %f92;
	shfl.sync.bfly.b32	%r11|%p4, %r10, 8, 31, -1;
	mov.b32 	%f93, %r11;
	max.f32 	%f94, %f92, %f93;
	mov.b32 	%r12, %f94;
	shfl.sync.bfly.b32	%r13|%p5, %r12, 4, 31, -1;
	mov.b32 	%f95, %r13;
	max.f32 	%f96, %f94, %f95;
	mov.b32 	%r14, %f96;
	shfl.sync.bfly.b32	%r15|%p6, %r14, 2, 31, -1;
	mov.b32 	%f97, %r15;
	max.f32 	%f98, %f96, %f97;
	mov.b32 	%r16, %f98;
	shfl.sync.bfly.b32	%r17|%p7, %r16, 1, 31, -1;
	mov.b32 	%f99, %r17;
	max.f32 	%f100, %f98, %f99;
	sub.f32 	%f101, %f1, %f100;
	fma.rn.f32 	%f102, %f101, 0f3BBB989D, 0f3F000000;
	cvt.sat.f32.f32 	%f103, %f102;
	mov.f32 	%f104, 0f4B400001;
	mov.f32 	%f105, 0f437C0000;
	fma.rm.f32 	%f106, %f103, %f105, %f104;
	add.f32 	%f107, %f106, 0fCB40007F;
	neg.f32 	%f108, %f107;
	fma.rn.f32 	%f109, %f101, 0f3FB8AA3B, %f108;
	fma.rn.f32 	%f110, %f101, 0f32A57060, %f109;
	mov.b32 	%r18, %f106;
	shl.b32 	%r19, %r18, 23;
	mov.b32 	%f111, %r19;
	ex2.approx.ftz.f32 	%f112, %f110;
	mul.f32 	%f113, %f112, %f111;
	add.f32 	%f114, %f113, 0f00000000;
	sub.f32 	%f115, %f2, %f100;
	fma.rn.f32 	%f116, %f115, 0f3BBB989D, 0f3F000000;
	cvt.sat.f32.f32 	%f117, %f116;
	fma.rm.f32 	%f118, %f117, %f105, %f104;
	add.f32 	%f119, %f118, 0fCB40007F;
	neg.f32 	%f120, %f119;
	fma.rn.f32 	%f121, %f115, 0f3FB8AA3B, %f120;
	fma.rn.f32 	%f122, %f115, 0f32A57060, %f121;
	mov.b32 	%r20, %f118;
	shl.b32 	%r21, %r20, 23;
	mov.b32 	%f123, %r21;
	ex2.approx.ftz.f32 	%f124, %f122;
	mul.f32 	%f125, %f124, %f123;
	add.f32 	%f126, %f114, %f125;
	sub.f32 	%f127, %f3, %f100;
	fma.rn.f32 	%f128, %f127, 0f3BBB989D, 0f3F000000;
	cvt.sat.f32.f32 	%f129, %f128;
	fma.rm.f32 	%f130, %f129, %f105, %f104;
	add.f32 	%f131, %f130, 0fCB40007F;
	neg.f32 	%f132, %f131;
	fma.rn.f32 	%f133, %f127, 0f3FB8AA3B, %f132;
	fma.rn.f32 	%f134, %f127, 0f32A57060, %f133;
	mov.b32 	%r22, %f130;
	shl.b32 	%r23, %r22, 23;
	mov.b32 	%f135, %r23;
	ex2.approx.ftz.f32 	%f136, %f134;
	mul.f32 	%f137, %f136, %f135;
	add.f32 	%f138, %f126, %f137;
	sub.f32 	%f139, %f4, %f100;
	fma.rn.f32 	%f140, %f139, 0f3BBB989D, 0f3F000000;
	cvt.sat.f32.f32 	%f141, %f140;
	fma.rm.f32 	%f142, %f141, %f105, %f104;
	add.f32 	%f143, %f142, 0fCB40007F;
	neg.f32 	%f144, %f143;
	fma.rn.f32 	%f145, %f139, 0f3FB8AA3B, %f144;
	fma.rn.f32 	%f146, %f139, 0f32A57060, %f145;
	mov.b32 	%r24, %f142;
	shl.b32 	%r25, %r24, 23;
	mov.b32 	%f147, %r25;
	ex2.approx.ftz.f32 	%f148, %f146;
	mul.f32 	%f149, %f148, %f147;
	add.f32 	%f150, %f138, %f149;
	sub.f32 	%f151, %f5, %f100;
	fma.rn.f32 	%f152, %f151, 0f3BBB989D, 0f3F000000;
	cvt.sat.f32.f32 	%f153, %f152;
	fma.rm.f32 	%f154, %f153, %f105, %f104;
	add.f32 	%f155, %f154, 0fCB40007F;
	neg.f32 	%f156, %f155;
	fma.rn.f32 	%f157, %f151, 0f3FB8AA3B, %f156;
	fma.rn.f32 	%f158, %f151, 0f32A57060, %f157;
	mov.b32 	%r26, %f154;
	shl.b32 	%r27, %r26, 23;
	mov.b32 	%f159, %r27;
	ex2.approx.ftz.f32 	%f160, %f158;
	mul.f32 	%f161, %f160, %f159;
	add.f32 	%f162, %f150, %f161;
	sub.f32 	%f163, %f6, %f100;
	fma.rn.f32 	%f164, %f163, 0f3BBB989D, 0f3F000000;
	cvt.sat.f32.f32 	%f165, %f164;
	fma.rm.f32 	%f166, %f165, %f105, %f104;
	add.f32 	%f167, %f166, 0fCB40007F;
	neg.f32 	%f168, %f167;
	fma.rn.f32 	%f169, %f163, 0f3FB8AA3B, %f168;
	fma.rn.f32 	%f170, %f163, 0f32A57060, %f169;
	mov.b32 	%r28, %f166;
	shl.b32 	%r29, %r28, 23;
	mov.b32 	%f171, %r29;
	ex2.approx.ftz.f32 	%f172, %f170;
	mul.f32 	%f173, %f172, %f171;
	add.f32 	%f174, %f162, %f173;
	sub.f32 	%f175, %f7, %f100;
	fma.rn.f32 	%f176, %f175, 0f3BBB989D, 0f3F000000;
	cvt.sat.f32.f32 	%f177, %f176;
	fma.rm.f32 	%f178, %f177, %f105, %f104;
	add.f32 	%f179, %f178, 0fCB40007F;
	neg.f32 	%f180, %f179;
	fma.rn.f32 	%f181, %f175, 0f3FB8AA3B, %f180;
	fma.rn.f32 	%f182, %f175, 0f32A57060, %f181;
	mov.b32 	%r30, %f178;
	shl.b32 	%r31, %r30, 23;
	mov.b32 	%f183, %r31;
	ex2.approx.ftz.f32 	%f184, %f182;
	mul.f32 	%f185, %f184, %f183;
	add.f32 	%f186, %f174, %f185;
	sub.f32 	%f187, %f8, %f100;
	fma.rn.f32 	%f188, %f187, 0f3BBB989D, 0f3F000000;
	cvt.sat.f32.f32 	%f189, %f188;
	fma.rm.f32 	%f190, %f189, %f105, %f104;
	add.f32 	%f191, %f190, 0fCB40007F;
	neg.f32 	%f192, %f191;
	fma.rn.f32 	%f193, %f187, 0f3FB8AA3B, %f192;
	fma.rn.f32 	%f194, %f187, 0f32A57060, %f193;
	mov.b32 	%r32, %f190;
	shl.b32 	%r33, %r32, 23;
	mov.b32 	%f195, %r33;
	ex2.approx.ftz.f32 	%f196, %f194;
	mul.f32 	%f197, %f196, %f195;
	add.f32 	%f198, %f186, %f197;
	sub.f32 	%f199, %f9, %f100;
	fma.rn.f32 	%f200, %f199, 0f3BBB989D, 0f3F000000;
	cvt.sat.f32.f32 	%f201, %f200;
	fma.rm.f32 	%f202, %f201, %f105, %f104;
	add.f32 	%f203, %f202, 0fCB40007F;
	neg.f32 	%f204, %f203;
	fma.rn.f32 	%f205, %f199, 0f3FB8AA3B, %f204;
	fma.rn.f32 	%f206, %f199, 0f32A57060, %f205;
	mov.b32 	%r34, %f202;
	shl.b32 	%r35, %r34, 23;
	mov.b32 	%f207, %r35;
	ex2.approx.ftz.f32 	%f208, %f206;
	mul.f32 	%f209, %f208, %f207;
	add.f32 	%f210, %f198, %f209;
	sub.f32 	%f211, %f10, %f100;
	fma.rn.f32 	%f212, %f211, 0f3BBB989D, 0f3F000000;
	cvt.sat.f32.f32 	%f213, %f212;
	fma.rm.f32 	%f214, %f213, %f105, %f104;
	add.f32 	%f215, %f214, 0fCB40007F;
	neg.f32 	%f216, %f215;
	fma.rn.f32 	%f217, %f211, 0f3FB8AA3B, %f216;
	fma.rn.f32 	%f218, %f211, 0f32A57060, %f217;
	mov.b32 	%r36, %f214;
	shl.b32 	%r37, %r36, 23;
	mov.b32 	%f219, %r37;
	ex2.approx.ftz.f32 	%f220, %f218;
	mul.f32 	%f221, %f220, %f219;
	add.f32 	%f222, %f210, %f221;
	sub.f32 	%f223, %f11, %f100;
	fma.rn.f32 	%f224, %f223, 0f3BBB989D, 0f3F000000;
	cvt.sat.f32.f32 	%f225, %f224;
	fma.rm.f32 	%f226, %f225, %f105, %f104;
	add.f32 	%f227, %f226, 0fCB40007F;
	neg.f32 	%f228, %f227;
	fma.rn.f32 	%f229, %f223, 0f3FB8AA3B, %f228;
	fma.rn.f32 	%f230, %f223, 0f32A57060, %f229;
	mov.b32 	%r38, %f226;
	shl.b32 	%r39, %r38, 23;
	mov.b32 	%f231, %r39;
	ex2.approx.ftz.f32 	%f232, %f230;
	mul.f32 	%f233, %f232, %f231;
	add.f32 	%f234, %f222, %f233;
	sub.f32 	%f235, %f12, %f100;
	fma.rn.f32 	%f236, %f235, 0f3BBB989D, 0f3F000000;
	cvt.sat.f32.f32 	%f237, %f236;
	fma.rm.f32 	%f238, %f237, %f105, %f104;
	add.f32 	%f239, %f238, 0fCB40007F;
	neg.f32 	%f240, %f239;
	fma.rn.f32 	%f241, %f235, 0f3FB8AA3B, %f240;
	fma.rn.f32 	%f242, %f235, 0f32A57060, %f241;
	mov.b32 	%r40, %f238;
	shl.b32 	%r41, %r40, 23;
	mov.b32 	%f243, %r41;
	ex2.approx.ftz.f32 	%f244, %f242;
	mul.f32 	%f245, %f244, %f243;
	add.f32 	%f246, %f234, %f245;
	sub.f32 	%f247, %f13, %f100;
	fma.rn.f32 	%f248, %f247, 0f3BBB989D, 0f3F000000;
	cvt.sat.f32.f32 	%f249, %f248;
	fma.rm.f32 	%f250, %f249, %f105, %f104;
	add.f32 	%f251, %f250, 0fCB40007F;
	neg.f32 	%f252, %f251;
	fma.rn.f32 	%f253, %f247, 0f3FB8AA3B, %f252;
	fma.rn.f32 	%f254, %f247, 0f32A57060, %f253;
	mov.b32 	%r42, %f250;
	shl.b32 	%r43, %r42, 23;
	mov.b32 	%f255, %r43;
	ex2.approx.ftz.f32 	%f256, %f254;
	mul.f32 	%f257, %f256, %f255;
	add.f32 	%f258, %f246, %f257;
	sub.f32 	%f259, %f14, %f100;
	fma.rn.f32 	%f260, %f259, 0f3BBB989D, 0f3F000000;
	cvt.sat.f32.f32 	%f261, %f260;
	fma.rm.f32 	%f262, %f261, %f105, %f104;
	add.f32 	%f263, %f262, 0fCB40007F;
	neg.f32 	%f264, %f263;
	fma.rn.f32 	%f265, %f259, 0f3FB8AA3B, %f264;
	fma.rn.f32 	%f266, %f259, 0f32A57060, %f265;
	mov.b32 	%r44, %f262;
	shl.b32 	%r45, %r44, 23;
	mov.b32 	%f267, %r45;
	ex2.approx.ftz.f32 	%f268, %f266;
	mul.f32 	%f269, %f268, %f267;
	add.f32 	%f270, %f258, %f269;
	sub.f32 	%f271, %f15, %f100;
	fma.rn.f32 	%f272, %f271, 0f3BBB989D, 0f3F000000;
	cvt.sat.f32.f32 	%f273, %f272;
	fma.rm.f32 	%f274, %f273, %f105, %f104;
	add.f32 	%f275, %f274, 0fCB40007F;
	neg.f32 	%f276, %f275;
	fma.rn.f32 	%f277, %f271, 0f3FB8AA3B, %f276;
	fma.rn.f32 	%f278, %f271, 0f32A57060, %f277;
	mov.b32 	%r46, %f274;
	shl.b32 	%r47, %r46, 23;
	mov.b32 	%f279, %r47;
	ex2.approx.ftz.f32 	%f280, %f278;
	mul.f32 	%f281, %f280, %f279;
	add.f32 	%f282, %f270, %f281;
	sub.f32 	%f283, %f16, %f100;
	fma.rn.f32 	%f284, %f283, 0f3BBB989D, 0f3F000000;
	cvt.sat.f32.f32 	%f285, %f284;
	fma.rm.f32 	%f286, %f285, %f105, %f104;
	add.f32 	%f287, %f286, 0fCB40007F;
	neg.f32 	%f288, %f287;
	fma.rn.f32 	%f289, %f283, 0f3FB8AA3B, %f288;
	fma.rn.f32 	%f290, %f283, 0f32A57060, %f289;
	mov.b32 	%r48, %f286;
	shl.b32 	%r49, %r48, 23;
	mov.b32 	%f291, %r49;
	ex2.approx.ftz.f32 	%f292, %f290;
	mul.f32 	%f293, %f292, %f291;
	add.f32 	%f294, %f282, %f293;
	sub.f32 	%f295, %f17, %f100;
	fma.rn.f32 	%f296, %f295, 0f3BBB989D, 0f3F000000;
	cvt.sat.f32.f32 	%f297, %f296;
	fma.rm.f32 	%f298, %f297, %f105, %f104;
	add.f32 	%f299, %f298, 0fCB40007F;
	neg.f32 	%f300, %f299;
	fma.rn.f32 	%f301, %f295, 0f3FB8AA3B, %f300;
	fma.rn.f32 	%f302, %f295, 0f32A57060, %f301;
	mov.b32 	%r50, %f298;
	shl.b32 	%r51, %r50, 23;
	mov.b32 	%f303, %r51;
	ex2.approx.ftz.f32 	%f304, %f302;
	mul.f32 	%f305, %f304, %f303;
	add.f32 	%f306, %f294, %f305;
	sub.f32 	%f307, %f18, %f100;
	fma.rn.f32 	%f308, %f307, 0f3BBB989D, 0f3F000000;
	cvt.sat.f32.f32 	%f309, %f308;
	fma.rm.f32 	%f310, %f309, %f105, %f104;
	add.f32 	%f311, %f310, 0fCB40007F;
	neg.f32 	%f312, %f311;
	fma.rn.f32 	%f313, %f307, 0f3FB8AA3B, %f312;
	fma.rn.f32 	%f314, %f307, 0f32A57060, %f313;
	mov.b32 	%r52, %f310;
	shl.b32 	%r53, %r52, 23;
	mov.b32 	%f315, %r53;
	ex2.approx.ftz.f32 	%f316, %f314;
	mul.f32 	%f317, %f316, %f315;
	add.f32 	%f318, %f306, %f317;
	sub.f32 	%f319, %f19, %f100;
	fma.rn.f32 	%f320, %f319, 0f3BBB989D, 0f3F000000;
	cvt.sat.f32.f32 	%f321, %f320;
	fma.rm.f32 	%f322, %f321, %f105, %f104;
	add.f32 	%f323, %f322, 0fCB40007F;
	neg.f32 	%f324, %f323;
	fma.rn.f32 	%f325, %f319, 0f3FB8AA3B, %f324;
	fma.rn.f32 	%f326, %f319, 0f32A57060, %f325;
	mov.b32 	%r54, %f322;
	shl.b32 	%r55, %r54, 23;
	mov.b32 	%f327, %r55;
	ex2.approx.ftz.f32 	%f328, %f326;
	mul.f32 	%f329, %f328, %f327;
	add.f32 	%f330, %f318, %f329;
	sub.f32 	%f331, %f20, %f100;
	fma.rn.f32 	%f332, %f331, 0f3BBB989D, 0f3F000000;
	cvt.sat.f32.f32 	%f333, %f332;
	fma.rm.f32 	%f334, %f333, %f105, %f104;
	add.f32 	%f335, %f334, 0fCB40007F;
	neg.f32 	%f336, %f335;
	fma.rn.f32 	%f337, %f331, 0f3FB8AA3B, %f336;
	fma.rn.f32 	%f338, %f331, 0f32A57060, %f337;
	mov.b32 	%r56, %f334;
	shl.b32 	%r57, %r56, 23;
	mov.b32 	%f339, %r57;
	ex2.approx.ftz.f32 	%f340, %f338;
	mul.f32 	%f341, %f340, %f339;
	add.f32 	%f342, %f330, %f341;
	sub.f32 	%f343, %f21, %f100;
	fma.rn.f32 	%f344, %f343, 0f3BBB989D, 0f3F000000;
	cvt.sat.f32.f32 	%f345, %f344;
	fma.rm.f32 	%f346, %f345, %f105, %f104;
	add.f32 	%f347, %f346, 0fCB40007F;
	neg.f32 	%f348, %f347;
	fma.rn.f32 	%f349, %f343, 0f3FB8AA3B, %f348;
	fma.rn.f32 	%f350, %f343, 0f32A57060, %f349;
	mov.b32 	%r58, %f346;
	shl.b32 	%r59, %r58, 23;
	mov.b32 	%f351, %r59;
	ex2.approx.ftz.f32 	%f352, %f350;
	mul.f32 	%f353, %f352, %f351;
	add.f32 	%f354, %f342, %f353;
	sub.f32 	%f355, %f22, %f100;
	fma.rn.f32 	%f356, %f355, 0f3BBB989D, 0f3F000000;
	cvt.sat.f32.f32 	%f357, %f356;
	fma.rm.f32 	%f358, %f357, %f105, %f104;
	add.f32 	%f359, %f358, 0fCB40007F;
	neg.f32 	%f360, %f359;
	fma.rn.f32 	%f361, %f355, 0f3FB8AA3B, %f360;
	fma.rn.f32 	%f362, %f355, 0f32A57060, %f361;
	mov.b32 	%r60, %f358;
	shl.b32 	%r61, %r60, 23;
	mov.b32 	%f363, %r61;
	ex2.approx.ftz.f32 	%f364, %f362;
	mul.f32 	%f365, %f364, %f363;
	add.f32 	%f366, %f354, %f365;
	sub.f32 	%f367, %f23, %f100;
	fma.rn.f32 	%f368, %f367, 0f3BBB989D, 0f3F000000;
	cvt.sat.f32.f32 	%f369, %f368;
	fma.rm.f32 	%f370, %f369, %f105, %f104;
	add.f32 	%f371, %f370, 0fCB40007F;
	neg.f32 	%f372, %f371;
	fma.rn.f32 	%f373, %f367, 0f3FB8AA3B, %f372;
	fma.rn.f32 	%f374, %f367, 0f32A57060, %f373;
	mov.b32 	%r62, %f370;
	shl.b32 	%r63, %r62, 23;
	mov.b32 	%f375, %r63;
	ex2.approx.ftz.f32 	%f376, %f374;
	mul.f32 	%f377, %f376, %f375;
	add.f32 	%f378, %f366, %f377;
	sub.f32 	%f379, %f24, %f100;
	fma.rn.f32 	%f380, %f379, 0f3BBB989D, 0f3F000000;
	cvt.sat.f32.f32 	%f381, %f380;
	fma.rm.f32 	%f382, %f381, %f105, %f104;
	add.f32 	%f383, %f382, 0fCB40007F;
	neg.f32 	%f384, %f383;
	fma.rn.f32 	%f385, %f379, 0f3FB8AA3B, %f384;
	fma.rn.f32 	%f386, %f379, 0f32A57060, %f385;
	mov.b32 	%r64, %f382;
	shl.b32 	%r65, %r64, 23;
	mov.b32 	%f387, %r65;
	ex2.approx.ftz.f32 	%f388, %f386;
	mul.f32 	%f389, %f388, %f387;
	add.f32 	%f390, %f378, %f389;
	sub.f32 	%f391, %f25, %f100;
	fma.rn.f32 	%f392, %f391, 0f3BBB989D, 0f3F000000;
	cvt.sat.f32.f32 	%f393, %f392;
	fma.rm.f32 	%f394, %f393, %f105, %f104;
	add.f32 	%f395, %f394, 0fCB40007F;
	neg.f32 	%f396, %f395;
	fma.rn.f32 	%f397, %f391, 0f3FB8AA3B, %f396;
	fma.rn.f32 	%f398, %f391, 0f32A57060, %f397;
	mov.b32 	%r66, %f394;
	shl.b32 	%r67, %r66, 23;
	mov.b32 	%f399, %r67;
	ex2.approx.ftz.f32 	%f400, %f398;
	mul.f32 	%f401, %f400, %f399;
	add.f32 	%f402, %f390, %f401;
	sub.f32 	%f403, %f26, %f100;
	fma.rn.f32 	%f404, %f403, 0f3BBB989D, 0f3F000000;
	cvt.sat.f32.f32 	%f405, %f404;
	fma.rm.f32 	%f406, %f405, %f105, %f104;
	add.f32 	%f407, %f406, 0fCB40007F;
	neg.f32 	%f408, %f407;
	fma.rn.f32 	%f409, %f403, 0f3FB8AA3B, %f408;
	fma.rn.f32 	%f410, %f403, 0f32A57060, %f409;
	mov.b32 	%r68, %f406;
	shl.b32 	%r69, %r68, 23;
	mov.b32 	%f411, %r69;
	ex2.approx.ftz.f32 	%f412, %f410;
	mul.f32 	%f413, %f412, %f411;
	add.f32 	%f414, %f402, %f413;
	sub.f32 	%f415, %f27, %f100;
	fma.rn.f32 	%f416, %f415, 0f3BBB989D, 0f3F000000;
	cvt.sat.f32.f32 	%f417, %f416;
	fma.rm.f32 	%f418, %f417, %f105, %f104;
	add.f32 	%f419, %f418, 0fCB40007F;
	neg.f32 	%f420, %f419;
	fma.rn.f32 	%f421, %f415, 0f3FB8AA3B, %f420;
	fma.rn.f32 	%f422, %f415, 0f32A57060, %f421;
	mov.b32 	%r70, %f418;
	shl.b32 	%r71, %r70, 23;
	mov.b32 	%f423, %r71;
	ex2.approx.ftz.f32 	%f424, %f422;
	mul.f32 	%f425, %f424, %f423;
	add.f32 	%f426, %f414, %f425;
	sub.f32 	%f427, %f28, %f100;
	fma.rn.f32 	%f428, %f427, 0f3BBB989D, 0f3F000000;
	cvt.sat.f32.f32 	%f429, %f428;
	fma.rm.f32 	%f430, %f429, %f105, %f104;
	add.f32 	%f431, %f430, 0fCB40007F;
	neg.f32 	%f432, %f431;
	fma.rn.f32 	%f433, %f427, 0f3FB8AA3B, %f432;
	fma.rn.f32 	%f434, %f427, 0f32A57060, %f433;
	mov.b32 	%r72, %f430;
	shl.b32 	%r73, %r72, 23;
	mov.b32 	%f435, %r73;
	ex2.approx.ftz.f32 	%f436, %f434;
	mul.f32 	%f437, %f436, %f435;
	add.f32 	%f438, %f426, %f437;
	sub.f32 	%f439, %f29, %f100;
	fma.rn.f32 	%f440, %f439, 0f3BBB989D, 0f3F000000;
	cvt.sat.f32.f32 	%f441, %f440;
	fma.rm.f32 	%f442, %f441, %f105, %f104;
	add.f32 	%f443, %f442, 0fCB40007F;
	neg.f32 	%f444, %f443;
	fma.rn.f32 	%f445, %f439, 0f3FB8AA3B, %f444;
	fma.rn.f32 	%f446, %f439, 0f32A57060, %f445;
	mov.b32 	%r74, %f442;
	shl.b32 	%r75, %r74, 23;
	mov.b32 	%f447, %r75;
	ex2.approx.ftz.f32 	%f448, %f446;
	mul.f32 	%f449, %f448, %f447;
	add.f32 	%f450, %f438, %f449;
	sub.f32 	%f451, %f30, %f100;
	fma.rn.f32 	%f452, %f451, 0f3BBB989D, 0f3F000000;
	cvt.sat.f32.f32 	%f453, %f452;
	fma.rm.f32 	%f454, %f453, %f105, %f104;
	add.f32 	%f455, %f454, 0fCB40007F;
	neg.f32 	%f456, %f455;
	fma.rn.f32 	%f457, %f451, 0f3FB8AA3B, %f456;
	fma.rn.f32 	%f458, %f451, 0f32A57060, %f457;
	mov.b32 	%r76, %f454;
	shl.b32 	%r77, %r76, 23;
	mov.b32 	%f459, %r77;
	ex2.approx.ftz.f32 	%f460, %f458;
	mul.f32 	%f461, %f460, %f459;
	add.f32 	%f462, %f450, %f461;
	mov.b32 	%r78, %f462;
	shfl.sync.bfly.b32	%r79|%p8, %r78, 16, 31, -1;
	mov.b32 	%f463, %r79;
	add.f32 	%f464, %f462, %f463;
	mov.b32 	%r80, %f464;
	shfl.sync.bfly.b32	%r81|%p9, %r80, 8, 31, -1;
	mov.b32 	%f465, %r81;
	add.f32 	%f466, %f464, %f465;
	mov.b32 	%r82, %f466;
	shfl.sync.bfly.b32	%r83|%p10, %r82, 4, 31, -1;
	mov.b32 	%f467, %r83;
	add.f32 	%f468, %f466, %f467;
	mov.b32 	%r84, %f468;
	shfl.sync.bfly.b32	%r85|%p11, %r84, 2, 31, -1;
	mov.b32 	%f469, %r85;
	add.f32 	%f470, %f468, %f469;
	mov.b32 	%r86, %f470;
	shfl.sync.bfly.b32	%r87|%p12, %r86, 1, 31, -1;
	mov.b32 	%f471, %r87;
	add.f32 	%f472, %f470, %f471;
	div.rn.f32 	%f31, %f113, %f472;
	div.rn.f32 	%f32, %f125, %f472;
	div.rn.f32 	%f33, %f137, %f472;
	div.rn.f32 	%f34, %f149, %f472;
	div.rn.f32 	%f35, %f161, %f472;
	div.rn.f32 	%f36, %f173, %f472;
	div.rn.f32 	%f37, %f185, %f472;
	div.rn.f32 	%f38, %f197, %f472;
	div.rn.f32 	%f39, %f209, %f472;
	div.rn.f32 	%f40, %f221, %f472;
	div.rn.f32 	%f41, %f233, %f472;
	div.rn.f32 	%f42, %f245, %f472;
	div.rn.f32 	%f43, %f257, %f472;
	div.rn.f32 	%f44, %f269, %f472;
	div.rn.f32 	%f45, %f281, %f472;
	div.rn.f32 	%f46, %f293, %f472;
	div.rn.f32 	%f47, %f305, %f472;
	div.rn.f32 	%f48, %f317, %f472;
	div.rn.f32 	%f49, %f329, %f472;
	div.rn.f32 	%f50, %f341, %f472;
	div.rn.f32 	%f51, %f353, %f472;
	div.rn.f32 	%f52, %f365, %f472;
	div.rn.f32 	%f53, %f377, %f472;
	div.rn.f32 	%f54, %f389, %f472;
	div.rn.f32 	%f55, %f401, %f472;
	div.rn.f32 	%f56, %f413, %f472;
	div.rn.f32 	%f57, %f425, %f472;
	div.rn.f32 	%f58, %f437, %f472;
	div.rn.f32 	%f59, %f449, %f472;
	div.rn.f32 	%f60, %f461, %f472;
	mad.lo.s64 	%rd25, %rd28, %rd13, %rd4;
	// begin inline asm
	{  cvt.rn.bf16.f32 %rs31, %f31;}

	// end inline asm
	shl.b64 	%rd26, %rd25, 1;
	add.s64 	%rd27, %rd5, %rd26;
	st.global.u16 	[%rd27], %rs31;
	// begin inline asm
	{  cvt.rn.bf16.f32 %rs32, %f32;}

	// end inline asm
	st.global.u16 	[%rd27+64], %rs32;
	// begin inline asm
	{  cvt.rn.bf16.f32 %rs33, %f33;}

	// end inline asm
	st.global.u16 	[%rd27+128], %rs33;
	// begin inline asm
	{  cvt.rn.bf16.f32 %rs34, %f34;}

	// end inline asm
	st.global.u16 	[%rd27+192], %rs34;
	// begin inline asm
	{  cvt.rn.bf16.f32 %rs35, %f35;}

	// end inline asm
	st.global.u16 	[%rd27+256], %rs35;
	// begin inline asm
	{  cvt.rn.bf16.f32 %rs36, %f36;}

	// end inline asm
	st.global.u16 	[%rd27+320], %rs36;
	// begin inline asm
	{  cvt.rn.bf16.f32 %rs37, %f37;}

	// end inline asm
	st.global.u16 	[%rd27+384], %rs37;
	// begin inline asm
	{  cvt.rn.bf16.f32 %rs38, %f38;}

	// end inline asm
	st.global.u16 	[%rd27+448], %rs38;
	// begin inline asm
	{  cvt.rn.bf16.f32 %rs39, %f39;}

	// end inline asm
	st.global.u16 	[%rd27+512], %rs39;
	// begin inline asm
	{  cvt.rn.bf16.f32 %rs40, %f40;}

	// end inline asm
	st.global.u16 	[%rd27+576], %rs40;
	// begin inline asm
	{  cvt.rn.bf16.f32 %rs41, %f41;}

	// end inline asm
	st.global.u16 	[%rd27+640], %rs41;
	// begin inline asm
	{  cvt.rn.bf16.f32 %rs42, %f42;}

	// end inline asm
	st.global.u16 	[%rd27+704], %rs42;
	// begin inline asm
	{  cvt.rn.bf16.f32 %rs43, %f43;}

	// end inline asm
	st.global.u16 	[%rd27+768], %rs43;
	// begin inline asm
	{  cvt.rn.bf16.f32 %rs44, %f44;}

	// end inline asm
	st.global.u16 	[%rd27+832], %rs44;
	// begin inline asm
	{  cvt.rn.bf16.f32 %rs45, %f45;}

	// end inline asm
	st.global.u16 	[%rd27+896], %rs45;
	// begin inline asm
	{  cvt.rn.bf16.f32 %rs46, %f46;}

	// end inline asm
	st.global.u16 	[%rd27+960], %rs46;
	// begin inline asm
	{  cvt.rn.bf16.f32 %rs47, %f47;}

	// end inline asm
	st.global.u16 	[%rd27+1024], %rs47;
	// begin inline asm
	{  cvt.rn.bf16.f32 %rs48, %f48;}

	// end inline asm
	st.global.u16 	[%rd27+1088], %rs48;
	// begin inline asm
	{  cvt.rn.bf16.f32 %rs49, %f49;}

	// end inline asm
	st.global.u16 	[%rd27+1152], %rs49;
	// begin inline asm
	{  cvt.rn.bf16.f32 %rs50, %f50;}

	// end inline asm
	st.global.u16 	[%rd27+1216], %rs50;
	// begin inline asm
	{  cvt.rn.bf16.f32 %rs51, %f51;}

	// end inline asm
	st.global.u16 	[%rd27+1280], %rs51;
	// begin inline asm
	{  cvt.rn.bf16.f32 %rs52, %f52;}

	// end inline asm
	st.global.u16 	[%rd27+1344], %rs52;
	// begin inline asm
	{  cvt.rn.bf16.f32 %rs53, %f53;}

	// end inline asm
	st.global.u16 	[%rd27+1408], %rs53;
	// begin inline asm
	{  cvt.rn.bf16.f32 %rs54, %f54;}

	// end inline asm
	st.global.u16 	[%rd27+1472], %rs54;
	// begin inline asm
	{  cvt.rn.bf16.f32 %rs55, %f55;}

	// end inline asm
	st.global.u16 	[%rd27+1536], %rs55;
	// begin inline asm
	{  cvt.rn.bf16.f32 %rs56, %f56;}

	// end inline asm
	st.global.u16 	[%rd27+1600], %rs56;
	// begin inline asm
	{  cvt.rn.bf16.f32 %rs57, %f57;}

	// end inline asm
	st.global.u16 	[%rd27+1664], %rs57;
	// begin inline asm
	{  cvt.rn.bf16.f32 %rs58, %f58;}

	// end inline asm
	st.global.u16 	[%rd27+1728], %rs58;
	// begin inline asm
	{  cvt.rn.bf16.f32 %rs59, %f59;}

	// end inline asm
	st.global.u16 	[%rd27+1792], %rs59;
	// begin inline asm
	{  cvt.rn.bf16.f32 %rs60, %f60;}

	// end inline asm
	st.global.u16 	[%rd27+1856], %rs60;
	add.s64 	%rd28, %rd28, %rd7;
	setp.lt.s64 	%p13, %rd28, %rd14;
	@%p13 bra 	$L__BB434_4;
$L__BB434_5:
	ret;

}
	// .globl	_Z15SoftmaxWarpImplI10DirectLoadI13__nv_bfloat16fE11DirectStoreIfS1_EfLi1ELi30ELi32ELi1ELb1EL9Algorithm0EEvT_T0_ll
.visible .entry _Z15SoftmaxWarpImplI10DirectLoadI13__nv_bfloat16fE11DirectStoreIfS1_EfLi1ELi30ELi32ELi1ELb1EL9Algorithm0EEvT_T0_ll(
	.param .align 8 .b8 _Z15SoftmaxWarpImplI10DirectLoadI13__nv_bfloat16fE11DirectStoreIfS1_EfLi1ELi30ELi32ELi1ELb1EL9Algorithm0EEvT_T0_ll_param_0[16],
	.param .align 8 .b8 _Z15SoftmaxWarpImplI10DirectLoadI13__nv_bfloat16fE11DirectStoreIfS1_EfLi1ELi30ELi32ELi1ELb1EL9Algorithm0EEvT_T0_ll_param_1[16],
	.param .u64 _Z15SoftmaxWarpImplI10DirectLoadI13__nv_bfloat16fE11DirectStoreIfS1_EfLi1ELi30ELi32ELi1ELb1EL9Algorithm0EEvT_T0_ll_param_2,
	.param .u64 _Z15SoftmaxWarpImplI10DirectLoadI13__nv_bfloat16fE11DirectStoreIfS1_EfLi1ELi30ELi32ELi1ELb1EL9Algorithm0EEvT_T0_ll_param_3
)
{
	.reg .pred 	%p<74>;
	.reg .b16 	%rs<61>;
	.reg .b32 	%r<147>;
	.reg .b32 	%f<683>;
	.reg .b64 	%rd<68>;

	ld.param.u64 	%rd29, [_Z15SoftmaxWarpImplI10DirectLoadI13__nv_bfloat16fE11DirectStoreIfS1_EfLi1ELi30ELi32ELi1ELb1EL9Algorithm0EEvT_T0_ll_param_1+8];
	ld.param.u64 	%rd28, [_Z15SoftmaxWarpImplI10DirectLoadI13__nv_bfloat16fE11DirectStoreIfS1_EfLi1ELi30ELi32ELi1ELb1EL9Algorithm0EEvT_T0_ll_param_1];
	ld.param.u64 	%rd27, [_Z15SoftmaxWarpImplI10DirectLoadI13__nv_bfloat16fE11DirectStoreIfS1_EfLi1ELi30ELi32ELi1ELb1EL9Algorithm0EEvT_T0_ll_param_0+8];
	ld.param.u64 	%rd26, [_Z15SoftmaxWarpImplI10DirectLoadI13__nv_bfloat16fE11DirectStoreIfS1_EfLi1ELi30ELi32ELi1ELb1EL9Algorithm0EEvT_T0_ll_param_0];
	ld.param.u64 	%rd31, [_Z15SoftmaxWarpImplI10DirectLoadI13__nv_bfloat16fE11DirectStoreIfS1_EfLi1ELi30ELi32ELi1ELb1EL9Algorithm0EEvT_T0_ll_param_3];
	setp.lt.s64 	%p1, %rd31, 961;
	@%p1 bra 	$L__BB435_2;
	mov.u64 	%rd32, $str;
	cvta.global.u64 	%rd33, %rd32;
	mov.u64 	%rd34, $str$1;
	cvta.global.u64 	%rd35, %rd34;
	mov.u64 	%rd36, __unnamed_426;
	cvta.global.u64 	%rd37, %rd36;
	{ // callseq 425, 0
	.param .b64 param0;
	st.param.b64 	[param0], %rd33;
	.param .b64 param1;
	st.param.b64 	[param1], %rd35;
	.param .b32 param2;
	st.param.b32 	[param2], 358;
	.param .b64 param3;
	st.param.b64 	[param3], %rd37;
	.param .b64 param4;
	st.param.b64 	[param4], 1;
	call.uni 
	__assertfail, 
	(
	param0, 
	param1, 
	param2, 
	param3, 
	param4
	);
	} // callseq 425
$L__BB435_2:
	ld.param.u64 	%rd65, [_Z15SoftmaxWarpImplI10DirectLoadI13__nv_bfloat16fE11DirectStoreIfS1_EfLi1ELi30ELi32ELi1ELb1EL9Algorithm0EEvT_T0_ll_param_2];
	mov.u32 	%r1, %ntid.y;
	mov.u32 	%r2, %ctaid.x;
	mov.u32 	%r3, %tid.y;
	mad.lo.s32 	%r4, %r2, %r1, %r3;
	cvt.s64.s32 	%rd67, %r4;
	setp.le.s64 	%p2, %rd65, %rd67;
	@%p2 bra 	$L__BB435_125;
	mov.u32 	%r5, %tid.x;
	add.s32 	%r6, %r5, 64;
	cvt.u64.u32 	%rd2, %r6;
	add.s32 	%r7, %r5, 96;
	cvt.u64.u32 	%rd3, %r7;
	add.s32 	%r8, %r5, 128;
	cvt.u64.u32 	%rd4, %r8;
	add.s32 	%r9, %r5, 160;
	cvt.u64.u32 	%rd5, %r9;
	add.s32 	%r10, %r5, 320;
	cvt.u64.u32 	%rd6, %r10;
	add.s32 	%r11, %r5, 352;
	cvt.u64.u32 	%rd7, %r11;
	add.s32 	%r12, %r5, 384;
	cvt.u64.u32 	%rd8, %r12;
	add.s32 	%r13, %r5, 416;
	cvt.u64.u32 	%rd9, %r13;
	add.s32 	%r14, %r5, 448;
	cvt.u64.u32 	%rd10, %r14;
	add.s32 	%r15, %r5, 480;
	cvt.u64.u32 	%rd11, %r15;
	add.s32 	%r16, %r5, 512;
	cvt.u64.u32 	%rd12, %r16;
	add.s32 	%r17, %r5, 544;
	cvt.u64.u32 	%rd13, %r17;
	add.s32 	%r18, %r5, 576;
	cvt.u64.u32 	%rd14, %r18;
	add.s32 	%r19, %r5, 608;
	cvt.u64.u32 	%rd15, %r19;
	add.s32 	%r20, %r5, 640;
	cvt.u64.u32 	%rd16, %r20;
	add.s32 	%r21, %r5, 672;
	cvt.u64.u32 	%rd17, %r21;
	add.s32 	%r22, %r5, 832;
	cvt.u64.u32 	%rd18, %r22;
	add.s32 	%r23, %r5, 864;
	cvt.u64.u32 	%rd19, %r23;
	add.s32 	%r24, %r5, 896;
	cvt.u64.u32 	%rd20, %r24;
	add.s32 	%r25, %r5, 928;
	cvt.u64.u32 	%rd21, %r25;
	add.s32 	%r28, %r5, 32;
	add.s32 	%r30, %r5, 192;
	add.s32 	%r32, %r5, 224;
	add.s32 	%r34, %r5, 256;
	add.s32 	%r36, %r5, 288;
$L__BB435_4:
	cvt.u64.u32 	%rd38, %r5;
	setp.le.s64 	%p3, %rd31, %rd38;
	mad.lo.s64 	%rd39, %rd67, %rd27, %rd38;
	cvta.to.global.u64 	%rd40, %rd26;
	shl.b64 	%rd41, %rd39, 1;
	add.s64 	%rd23, %rd40, %rd41;
	mov.f32 	%f623, 0fFF800000;
	mov.f32 	%f626, %f623;
	@%p3 bra 	$L__BB435_6;
	ld.global.u16 	%rs1, [%rd23];
	// begin inline asm
	{ cvt.f32.bf16 %f623, %rs1;}

	// end inline asm
	max.f32 	%f626, %f623, 0fFF800000;
$L__BB435_6:
	cvt.u64.u32 	%rd42, %r28;
	setp.le.s64 	%p4, %rd31, %rd42;
	mov.f32 	%f625, 0fFF800000;
	@%p4 bra 	$L__BB435_8;
	ld.global.u16 	%rs2, [%rd23+64];
	// begin inline asm
	{ cvt.f32.bf16 %f625, %rs2;}

	// end inline asm
	max.f32 	%f626, %f626, %f625;
$L__BB435_8:
	setp.le.s64 	%p5, %rd31, %rd2;
	mov.f32 	%f627, 0fFF800000;
	@%p5 bra 	$L__BB435_10;
	ld.global.u16 	%rs3, [%rd23+128];
	// begin inline asm
	{ cvt.f32.bf16 %f627, %rs3;}

	// end inline asm
	max.f32 	%f626, %f626, %f627;
$L__BB435_10:
	setp.le.s64 	%p6, %rd31, %rd3;
	mov.f32 	%f629, 0fFF800000;
	@%p6 bra 	$L__BB435_12;
	ld.global.u16 	%rs4, [%rd23+192];
	// begin inline asm
	{ cvt.f32.bf16 %f629, %rs4;}

	// end inline asm
	max.f32 	%f626, %f626, %f629;
$L__BB435_12:
	setp.le.s64 	%p7, %rd31, %rd4;
	mov.f32 	%f631, 0fFF800000;
	@%p7 bra 	$L__BB435_14;
	ld.global.u16 	%rs5, [%rd23+256];
	// begin inline asm
	{ cvt.f32.bf16 %f631, %rs5;}

	// end inline asm
	max.f32 	%f626, %f626, %f631;
$L__BB435_14:
	setp.le.s64 	%p8, %rd31, %rd5;
	mov.f32 	%f633, 0fFF800000;
	@%p8 bra 	$L__BB435_16;
	ld.global.u16 	%rs6, [%rd23+320];
	// begin inline asm
	{ cvt.f32.bf16 %f633, %rs6;}

	// end inline asm
	max.f32 	%f626, %f626, %f633;
$L__BB435_16:
	cvt.u64.u32 	%rd43, %r30;
	setp.le.s64 	%p9, %rd31, %rd43;
	mov.f32 	%f635, 0fFF800000;
	@%p9 bra 	$L__BB435_18;
	ld.global.u16 	%rs7, [%rd23+384];
	// begin inline asm
	{ cvt.f32.bf16 %f635, %rs7;}

	// end inline asm
	max.f32 	%f626, %f626, %f635;
$L__BB435_18:
	cvt.u64.u32 	%rd44, %r32;
	setp.le.s64 	%p10, %rd31, %rd44;
	mov.f32 	%f637, 0fFF800000;
	@%p10 bra 	$L__BB435_20;
	ld.global.u16 	%rs8, [%rd23+448];
	// begin inline asm
	{ cvt.f32.bf16 %f637, %rs8;}

	// end inline asm
	max.f32 	%f626, %f626, %f637;
$L__BB435_20:
	cvt.u64.u32 	%rd45, %r34;
	setp.le.s64 	%p11, %rd31, %rd45;
	mov.f32 	%f639, 0fFF800000;
	@%p11 bra 	$L__BB435_22;
	ld.global.u16 	%rs9, [%rd23+512];
	// begin inline asm
	{ cvt.f32.bf16 %f639, %rs9;}

	// end inline asm
	max.f32 	%f626, %f626, %f639;
$L__BB435_22:
	cvt.u64.u32 	%rd46, %r36;
	setp.le.s64 	%p12, %rd31, %rd46;
	mov.f32 	%f641, 0fFF800000;
	@%p12 bra 	$L__BB435_24;
	ld.global.u16 	%rs10, [%rd23+576];
	// begin inline asm
	{ cvt.f32.bf16 %f641, %rs10;}

	// end inline asm
	max.f32 	%f626, %f626, %f641;
$L__BB435_24:
	setp.le.s64 	%p13, %rd31, %rd6;
	mov.f32 	%f643, 0fFF800000;
	@%p13 bra 	$L__BB435_26;
	ld.global.u16 	%rs11, [%rd23+640];
	// begin inline asm
	{ cvt.f32.bf16 %f643, %rs11;}

	// end inline asm
	max.f32 	%f626, %f626, %f643;
$L__BB435_26:
	setp.le.s64 	%p14, %rd31, %rd7;
	mov.f32 	%f645, 0fFF800000;
	@%p14 bra 	$L__BB435_28;
	ld.global.u16 	%rs12, [%rd23+704];
	// begin inline asm
	{ cvt.f32.bf16 %f645, %rs12;}

	// end inline asm
	max.f32 	%f626, %f626, %f645;
$L__BB435_28:
	setp.le.s64 	%p15, %rd31, %rd8;
	mov.f32 	%f647, 0fFF800000;
	@%p15 bra 	$L__BB435_30;
	ld.global.u16 	%rs13, [%rd23+768];
	// begin inline asm
	{ cvt.f32.bf16 %f647, %rs13;}

	// end inline asm
	max.f32 	%f626, %f626, %f647;
$L__BB435_30:
	setp.le.s64 	%p16, %rd31, %rd9;
	mov.f32 	%f649, 0fFF800000;
	@%p16 bra 	$L__BB435_32;
	ld.global.u16 	%rs14, [%rd23+832];
	// begin inline asm
	{ cvt.f32.bf16 %f649, %rs14;}

	// end inline asm
	max.f32 	%f626, %f626, %f649;
$L__BB435_32:
	setp.le.s64 	%p17, %rd31, %rd10;
	mov.f32 	%f651, 0fFF800000;
	@%p17 bra 	$L__BB435_34;
	ld.global.u16 	%rs15, [%rd23+896];
	// begin inline asm
	{ cvt.f32.bf16 %f651, %rs15;}

	// end inline asm
	max.f32 	%f626, %f626, %f651;
$L__BB435_34:
	setp.le.s64 	%p18, %rd31, %rd11;
	mov.f32 	%f653, 0fFF800000;
	@%p18 bra 	$L__BB435_36;
	ld.global.u16 	%rs16, [%rd23+960];
	// begin inline asm
	{ cvt.f32.bf16 %f653, %rs16;}

	// end inline asm
	max.f32 	%f626, %f626, %f653;
$L__BB435_36:
	setp.le.s64 	%p19, %rd31, %rd12;
	mov.f32 	%f655, 0fFF800000;
	@%p19 bra 	$L__BB435_38;
	ld.global.u16 	%rs17, [%rd23+1024];
	// begin inline asm
	{ cvt.f32.bf16 %f655, %rs17;}

	// end inline asm
	max.f32 	%f626, %f626, %f655;
$L__BB435_38:
	setp.le.s64 	%p20, %rd31, %rd13;
	mov.f32 	%f657, 0fFF800000;
	@%p20 bra 	$L__BB435_40;
	ld.global.u16 	%rs18, [%rd23+1088];
	// begin inline asm
	{ cvt.f32.bf16 %f657, %rs18;}

	// end inline asm
	max.f32 	%f626, %f626, %f657;
$L__BB435_40:
	setp.le.s64 	%p21, %rd31, %rd14;
	mov.f32 	%f659, 0fFF800000;
	@%p21 bra 	$L__BB435_42;
	ld.global.u16 	%rs19, [%rd23+1152];
	// begin inline asm
	{ cvt.f32.bf16 %f659, %rs19;}

	// end inline asm
	max.f32 	%f626, %f626, %f659;
$L__BB435_42:
	setp.le.s64 	%p22, %rd31, %rd15;
	mov.f32 	%f661, 0fFF800000;
	@%p22 bra 	$L__BB435_44;
	ld.global.u16 	%rs20, [%rd23+1216];
	// begin inline asm
	{ cvt.f32.bf16 %f661, %rs20;}

	// end inline asm
	max.f32 	%f626, %f626, %f661;
$L__BB435_44:
	setp.le.s64 	%p23, %rd31, %rd16;
	mov.f32 	%f663, 0fFF800000;
	@%p23 bra 	$L__BB435_46;
	ld.global.u16 	%rs21, [%rd23+1280];
	// begin inline asm
	{ cvt.f32.bf16 %f663, %rs21;}

	// end inline asm
	max.f32 	%f626, %f626, %f663;
$L__BB435_46:
	setp.le.s64 	%p24, %rd31, %rd17;
	mov.f32 	%f665, 0fFF800000;
	@%p24 bra 	$L__BB435_48;
	ld.global.u16 	%rs22, [%rd23+1344];
	// begin inline asm
	{ cvt.f32.bf16 %f665, %rs22;}

	// end inline asm
	max.f32 	%f626, %f626, %f665;
$L__BB435_48:
	mov.u32 	%r37, %tid.x;
	add.s32 	%r38, %r37, 704;
	cvt.u64.u32 	%rd47, %r38;
	setp.le.s64 	%p25, %rd31, %rd47;
	mov.f32 	%f667, 0fFF800000;
	@%p25 bra 	$L__BB435_50;
	ld.global.u16 	%rs23, [%rd23+1408];
	// begin inline asm
	{ cvt.f32.bf16 %f667, %rs23;}

	// end inline asm
	max.f32 	%f626, %f626, %f667;
$L__BB435_50:
	mov.u32 	%r39, %tid.x;
	add.s32 	%r40, %r39, 736;
	cvt.u64.u32 	%rd48, %r40;
	setp.le.s64 	%p26, %rd31, %rd48;
	mov.f32 	%f669, 0fFF800000;
	@%p26 bra 	$L__BB435_52;
	ld.global.u16 	%rs24, [%rd23+1472];
	// begin inline asm
	{ cvt.f32.bf16 %f669, %rs24;}

	// end inline asm
	max.f32 	%f626, %f626, %f669;
$L__BB435_52:
	mov.u32 	%r41, %tid.x;
	add.s32 	%r42, %r41, 768;
	cvt.u64.u32 	%rd49, %r42;
	setp.le.s64 	%p27, %rd31, %rd49;
	mov.f32 	%f671, 0fFF800000;
	@%p27 bra 	$L__BB435_54;
	ld.global.u16 	%rs25, [%rd23+1536];
	// begin inline asm
	{ cvt.f32.bf16 %f671, %rs25;}

	// end inline asm
	max.f32 	%f626, %f626, %f671;
$L__BB435_54:
	mov.u32 	%r43, %tid.x;
	add.s32 	%r44, %r43, 800;
	cvt.u64.u32 	%rd50, %r44;
	setp.le.s64 	%p28, %rd31, %rd50;
	mov.f32 	%f673, 0fFF800000;
	@%p28 bra 	$L__BB435_56;
	ld.global.u16 	%rs26, [%rd23+1600];
	// begin inline asm
	{ cvt.f32.bf16 %f673, %rs26;}

	// end inline asm
	max.f32 	%f626, %f626, %f673;
$L__BB435_56:
	setp.le.s64 	%p29, %rd31, %rd18;
	mov.f32 	%f675, 0fFF800000;
	@%p29 bra 	$L__BB435_58;
	ld.global.u16 	%rs27, [%rd23+1664];
	// begin inline asm
	{ cvt.f32.bf16 %f675, %rs27;}

	// end inline asm
	max.f32 	%f626, %f626, %f675;
$L__BB435_58:
	setp.le.s64 	%p30, %rd31, %rd19;
	mov.f32 	%f677, 0fFF800000;
	@%p30 bra 	$L__BB435_60;
	ld.global.u16 	%rs28, [%rd23+1728];
	// begin inline asm
	{ cvt.f32.bf16 %f677, %rs28;}

	// end inline asm
	max.f32 	%f626, %f626, %f677;
$L__BB435_60:
	setp.le.s64 	%p31, %rd31, %rd20;
	mov.f32 	%f679, 0fFF800000;
	@%p31 bra 	$L__BB435_62;
	ld.global.u16 	%rs29, [%rd23+1792];
	// begin inline asm
	{ cvt.f32.bf16 %f679, %rs29;}

	// end inline asm
	max.f32 	%f626, %f626, %f679;
$L__BB435_62:
	setp.le.s64 	%p32, %rd31, %rd21;
	mov.f32 	%f681, 0fFF800000;
	@%p32 bra 	$L__BB435_64;
	ld.global.u16 	%rs30, [%rd23+1856];
	// begin inline asm
	{ cvt.f32.bf16 %f681, %rs30;}

	// end inline asm
	max.f32 	%f626, %f626, %f681;
$L__BB435_64:
	mov.u32 	%r45, %tid.x;
	cvt.u64.u32 	%rd51, %r45;
	setp.le.s64 	%p33, %rd31, %rd51;
	mov.b32 	%r46, %f626;
	shfl.sync.bfly.b32	%r47|%p34, %r46, 16, 31, -1;
	mov.b32 	%f211, %r47;
	max.f32 	%f212, %f626, %f211;
	mov.b32 	%r48, %f212;
	shfl.sync.bfly.b32	%r49|%p35, %r48, 8, 31, -1;
	mov.b32 	%f213, %r49;
	max.f32 	%f214, %f212, %f213;
	mov.b32 	%r50, %f214;
	shfl.sync.bfly.b32	%r51|%p36, %r50, 4, 31, -1;
	mov.b32 	%f215, %r51;
	max.f32 	%f216, %f214, %f215;
	mov.b32 	%r52, %f216;
	shfl.sync.bfly.b32	%r53|%p37, %r52, 2, 31, -1;
	mov.b32 	%f217, %r53;
	max.f32 	%f218, %f216, %f217;
	mov.b32 	%r54, %f218;
	shfl.sync.bfly.b32	%r55|%p38, %r54, 1, 31, -1;
	mov.b32 	%f219, %r55;
	max.f32 	%f220, %f218, %f219;
	sub.f32 	%f221, %f623, %f220;
	fma.rn.f32 	%f222, %f221, 0f3BBB989D, 0f3F000000;
	cvt.sat.f32.f32 	%f223, %f222;
	mov.f32 	%f224, 0f4B400001;
	mov.f32 	%f225, 0f437C0000;
	fma.rm.f32 	%f226, %f223, %f225, %f224;
	add.f32 	%f227, %f226, 0fCB40007F;
	neg.f32 	%f228, %f227;
	fma.rn.f32 	%f229, %f221, 0f3FB8AA3B, %f228;
	fma.rn.f32 	%f230, %f221, 0f32A57060, %f229;
	mov.b32 	%r56, %f226;
	shl.b32 	%r57, %r56, 23;
	mov.b32 	%f231, %r57;
	ex2.approx.ftz.f32 	%f232, %f230;
	mul.f32 	%f233, %f232, %f231;
	add.f32 	%f234, %f233, 0f00000000;
	sub.f32 	%f235, %f625, %f220;
	fma.rn.f32 	%f236, %f235, 0f3BBB989D, 0f3F000000;
	cvt.sat.f32.f32 	%f237, %f236;
	fma.rm.f32 	%f238, %f237, %f225, %f224;
	add.f32 	%f239, %f238, 0fCB40007F;
	neg.f32 	%f240, %f239;
	fma.rn.f32 	%f241, %f235, 0f3FB8AA3B, %f240;
	fma.rn.f32 	%f242, %f235, 0f32A57060, %f241;
	mov.b32 	%r58, %f238;
	shl.b32 	%r59, %r58, 23;
	mov.b32 	%f243, %r59;
	ex2.approx.ftz.f32 	%f244, %f242;
	mul.f32 	%f245, %f244, %f243;
	add.f32 	%f246, %f234, %f245;
	sub.f32 	%f247, %f627, %f220;
	fma.rn.f32 	%f248, %f247, 0f3BBB989D, 0f3F000000;
	cvt.sat.f32.f32 	%f249, %f248;
	fma.rm.f32 	%f250, %f249, %f225, %f224;
	add.f32 	%f251, %f250, 0fCB40007F;
	neg.f32 	%f252, %f251;
	fma.rn.f32 	%f253, %f247, 0f3FB8AA3B, %f252;
	fma.rn.f32 	%f254, %f247, 0f32A57060, %f253;
	mov.b32 	%r60, %f250;
	shl.b32 	%r61, %r60, 23;
	mov.b32 	%f255, %r61;
	ex2.approx.ftz.f32 	%f256, %f254;
	mul.f32 	%f257, %f256, %f255;
	add.f32 	%f258, %f246, %f257;
	sub.f32 	%f259, %f629, %f220;
	fma.rn.f32 	%f260, %f259, 0f3BBB989D, 0f3F000000;
	cvt.sat.f32.f32 	%f261, %f260;
	fma.rm.f32 	%f262, %f261, %f225, %f224;
	add.f32 	%f263, %f262, 0fCB40007F;
	neg.f32 	%f264, %f263;
	fma.rn.f32 	%f265, %f259, 0f3FB8AA3B, %f264;
	fma.rn.f32 	%f266, %f259, 0f32A57060, %f265;
	mov.b32 	%r62, %f262;
	shl.b32 	%r63, %r62, 23;
	mov.b32 	%f267, %r63;
	ex2.approx.ftz.f32 	%f268, %f266;
	mul.f32 	%f269, %f268, %f267;
	add.f32 	%f270, %f258, %f269;
	sub.f32 	%f271, %f631, %f220;
	fma.rn.f32 	%f272, %f271, 0f3BBB989D, 0f3F000000;
	cvt.sat.f32.f32 	%f273, %f272;
	fma.rm.f32 	%f274, %f273, %f225, %f224;
	add.f32 	%f275, %f274, 0fCB40007F;
	neg.f32 	%f276, %f275;
	fma.rn.f32 	%f277, %f271, 0f3FB8AA3B, %f276;
	fma.rn.f32 	%f278, %f271, 0f32A57060, %f277;
	mov.b32 	%r64, %f274;
	shl.b32 	%r65, %r64, 23;
	mov.b32 	%f279, %r65;
	ex2.approx.ftz.f32 	%f280, %f278;
	mul.f32 	%f281, %f280, %f279;
	add.f32 	%f282, %f270, %f281;
	sub.f32 	%f283, %f633, %f220;
	fma.rn.f32 	%f284, %f283, 0f3BBB989D, 0f3F000000;
	cvt.sat.f32.f32 	%f285, %f284;
	fma.rm.f32 	%f286, %f285, %f225, %f224;
	add.f32 	%f287, %f286, 0fCB40007F;
	neg.f32 	%f288, %f287;
	fma.rn.f32 	%f289, %f283, 0f3FB8AA3B, %f288;
	fma.rn.f32 	%f290, %f283, 0f32A57060, %f289;
	mov.b32 	%r66, %f286;
	shl.b32 	%r67, %r66, 23;
	mov.b32 	%f291, %r67;
	ex2.approx.ftz.f32 	%f292, %f290;
	mul.f32 	%f293, %f292, %f291;
	add.f32 	%f294, %f282, %f293;
	sub.f32 	%f295, %f635, %f220;
	fma.rn.f32 	%f296, %f295, 0f3BBB989D, 0f3F000000;
	cvt.sat.f32.f32 	%f297, %f296;
	fma.rm.f32 	%f298, %f297, %f225, %f224;
	add.f32 	%f299, %f298, 0fCB40007F;
	neg.f32 	%f300, %f299;
	fma.rn.f32 	%f301, %f295, 0f3FB8AA3B, %f300;
	fma.rn.f32 	%f302, %f295, 0f32A57060, %f301;
	mov.b32 	%r68, %f298;
	shl.b32 	%r69, %r68, 23;
	mov.b32 	%f303, %r69;
	ex2.approx.ftz.f32 	%f304, %f302;
	mul.f32 	%f305, %f304, %f303;
	add.f32 	%f306, %f294, %f305;
	sub.f32 	%f307, %f637, %f220;
	fma.rn.f32 	%f308, %f307, 0f3BBB989D, 0f3F000000;
	cvt.sat.f32.f32 	%f309, %f308;
	fma.rm.f32 	%f310, %f309, %f225, %f224;
	add.f32 	%f311, %f310, 0fCB40007F;
	neg.f32 	%f312, %f311;
	fma.rn.f32 	%f313, %f307, 0f3FB8AA3B, %f312;
	fma.rn.f32 	%f314, %f307, 0f32A57060, %f313;
	mov.b32 	%r70, %f310;
	shl.b32 	%r71, %r70, 23;
	mov.b32 	%f315, %r71;
	ex2.approx.ftz.f32 	%f316, %f314;
	mul.f32 	%f317, %f316, %f315;
	add.f32 	%f318, %f306, %f317;
	sub.f32 	%f319, %f639, %f220;
	fma.rn.f32 	%f320, %f319, 0f3BBB989D, 0f3F000000;
	cvt.sat.f32.f32 	%f321, %f320;
	fma.rm.f32 	%f322, %f321, %f225, %f224;
	add.f32 	%f323, %f322, 0fCB40007F;
	neg.f32 	%f324, %f323;
	fma.rn.f32 	%f325, %f319, 0f3FB8AA3B, %f324;
	fma.rn.f32 	%f326, %f319, 0f32A57060, %f325;
	mov.b32 	%r72, %f322;
	shl.b32 	%r73, %r72, 23;
	mov.b32 	%f327, %r73;
	ex2.approx.ftz.f32 	%f328, %f326;
	mul.f32 	%f329, %f328, %f327;
	add.f32 	%f330, %f318, %f329;
	sub.f32 	%f331, %f641, %f220;
	fma.rn.f32 	%f332, %f331, 0f3BBB989D, 0f3F000000;
	cvt.sat.f32.f32 	%f333, %f332;
	fma.rm.f32 	%f334, %f333, %f225, %f224;
	add.f32 	%f335, %f334, 0fCB40007F;
	neg.f32 	%f336, %f335;
	fma.rn.f32 	%f337, %f331, 0f3FB8AA3B, %f336;
	fma.rn.f32 	%f338, %f331, 0f32A57060, %f337;
	mov.b32 	%r74, %f334;
	shl.b32 	%r75, %r74, 23;
	mov.b32 	%f339, %r75;
	ex2.approx.ftz.f32 	%f340, %f338;
	mul.f32 	%f341, %f340, %f339;
	add.f32 	%f342, %f330, %f341;
	sub.f32 	%f343, %f643, %f220;
	fma.rn.f32 	%f344, %f343, 0f3BBB989D, 0f3F000000;
	cvt.sat.f32.f32 	%f345, %f344;
	fma.rm.f32 	%f346, %f345, %f225, %f224;
	add.f32 	%f347, %f346, 0fCB40007F;
	neg.f32 	%f348, %f347;
	fma.rn.f32 	%f349, %f343, 0f3FB8AA3B, %f348;
	fma.rn.f32 	%f350, %f343, 0f32A57060, %f349;
	mov.b32 	%r76, %f346;
	shl.b32 	%r77, %r76, 23;
	mov.b32 	%f351, %r77;
	ex2.approx.ftz.f32 	%f352, %f350;
	mul.f32 	%f353, %f352, %f351;
	add.f32 	%f354, %f342, %f353;
	sub.f32 	%f355, %f645, %f220;
	fma.rn.f32 	%f356, %f355, 0f3BBB989D, 0f3F000000;
	cvt.sat.f32.f32 	%f357, %f356;
	fma.rm.f32 	%f358, %f357, %f225, %f224;
	add.f32 	%f359, %f358, 0fCB40007F;
	neg.f32 	%f360, %f359;
	fma.rn.f32 	%f361, %f355, 0f3FB8AA3B, %f360;
	fma.rn.f32 	%f362, %f355, 0f32A57060, %f361;
	mov.b32 	%r78, %f358;
	shl.b32 	%r79, %r78, 23;
	mov.b32 	%f363, %r79;
	ex2.approx.ftz.f32 	%f364, %f362;
	mul.f32 	%f365, %f364, %f363;
	add.f32 	%f366, %f354, %f365;
	sub.f32 	%f367, %f647, %f220;
	fma.rn.f32 	%f368, %f367, 0f3BBB989D, 0f3F000000;
	cvt.sat.f32.f32 	%f369, %f368;
	fma.rm.f32 	%f370, %f369, %f225, %f224;
	add.f32 	%f371, %f370, 0fCB40007F;
	neg.f32 	%f372, %f371;
	fma.rn.f32 	%f373, %f367, 0f3FB8AA3B, %f372;
	fma.rn.f32 	%f374, %f367, 0f32A57060, %f373;
	mov.b32 	%r80, %f370;
	shl.b32 	%r81, %r80, 23;
	mov.b32 	%f375, %r81;
	ex2.approx.ftz.f32 	%f376, %f374;
	mul.f32 	%f377, %f376, %f375;
	add.f32 	%f378, %f366, %f377;
	sub.f32 	%f379, %f649, %f220;
	fma.rn.f32 	%f380, %f379, 0f3BBB989D, 0f3F000000;
	cvt.sat.f32.f32 	%f381, %f380;
	fma.rm.f32 	%f382, %f381, %f225, %f224;
	add.f32 	%f383, %f382, 0fCB40007F;
	neg.f32 	%f384, %f383;
	fma.rn.f32 	%f385, %f379, 0f3FB8AA3B, %f384;
	fma.rn.f32 	%f386, %f379, 0f32A57060, %f385;
	mov.b32 	%r82, %f382;
	shl.b32 	%r83, %r82, 23;
	mov.b32 	%f387, %r83;
	ex2.approx.ftz.f32 	%f388, %f386;
	mul.f32 	%f389, %f388, %f387;
	add.f32 	%f390, %f378, %f389;
	sub.f32 	%f391, %f651, %f220;
	fma.rn.f32 	%f392, %f391, 0f3BBB989D, 0f3F000000;
	cvt.sat.f32.f32 	%f393, %f392;
	fma.rm.f32 	%f394, %f393, %f225, %f224;
	add.f32 	%f395, %f394, 0fCB40007F;
	neg.f32 	%f396, %f395;
	fma.rn.f32 	%f397, %f391, 0f3FB8AA3B, %f396;
	fma.rn.f32 	%f398, %f391, 0f32A57060, %f397;
	mov.b32 	%r84, %f394;
	shl.b32 	%r85, %r84, 23;
	mov.b32 	%f399, %r85;
	ex2.approx.ftz.f32 	%f400, %f398;
	mul.f32 	%f401, %f400, %f399;
	add.f32 	%f402, %f390, %f401;
	sub.f32 	%f403, %f653, %f220;
	fma.rn.f32 	%f404, %f403, 0f3BBB989D, 0f3F000000;
	cvt.sat.f32.f32 	%f405, %f404;
	fma.rm.f32 	%f406, %f405, %f225, %f224;
	add.f32 	%f407, %f406, 0fCB40007F;
	neg.f32 	%f408, %f407;
	fma.rn.f32 	%f409, %f403, 0f3FB8AA3B, %f408;
	fma.rn.f32 	%f410, %f403, 0f32A57060, %f409;
	mov.b32 	%r86, %f406;
	shl.b32 	%r87, %r86, 23;
	mov.b32 	%f411, %r87;
	ex2.approx.ftz.f32 	%f412, %f410;
	mul.f32 	%f413, %f412, %f411;
	add.f32 	%f414, %f402, %f413;
	sub.f32 	%f415, %f655, %f220;
	fma.rn.f32 	%f416, %f415, 0f3BBB989D, 0f3F000000;
	cvt.sat.f32.f32 	%f417, %f416;
	fma.rm.f32 	%f418, %f417, %f225, %f224;
	add.f32 	%f419, %f418, 0fCB40007F;
	neg.f32 	%f420, %f419;
	fma.rn.f32 	%f421, %f415, 0f3FB8AA3B, %f420;
	fma.rn.f32 	%f422, %f415, 0f32A57060, %f421;
	mov.b32 	%r88, %f418;
	shl.b32 	%r89, %r88, 23;
	mov.b32 	%f423, %r89;
	ex2.approx.ftz.f32 	%f424, %f422;
	mul.f32 	%f425, %f424, %f423;
	add.f32 	%f426, %f414, %f425;
	sub.f32 	%f427, %f657, %f220;
	fma.rn.f32 	%f428, %f427, 0f3BBB989D, 0f3F000000;
	cvt.sat.f32.f32 	%f429, %f428;
	fma.rm.f32 	%f430, %f429, %f225, %f224;
	add.f32 	%f431, %f430, 0fCB40007F;
	neg.f32 	%f432, %f431;
	fma.rn.f32 	%f433, %f427, 0f3FB8AA3B, %f432;
	fma.rn.f32 	%f434, %f427, 0f32A57060, %f433;
	mov.b32 	%r90, %f430;
	shl.b32 	%r91, %r90, 23;
	mov.b32 	%f435, %r91;
	ex2.approx.ftz.f32 	%f436, %f434;
	mul.f32 	%f437, %f436, %f435;
	add.f32 	%f438, %f426, %f437;
	sub.f32 	%f439, %f659, %f220;
	fma.rn.f32 	%f440, %f439, 0f3BBB989D, 0f3F000000;
	cvt.sat.f32.f32 	%f441, %f440;
	fma.rm.f32 	%f442, %f441, %f225, %f224;
	add.f32 	%f443, %f442, 0fCB40007F;
	neg.f32 	%f444, %f443;
	fma.rn.f32 	%f445, %f439, 0f3FB8AA3B, %f444;
	fma.rn.f32 	%f446, %f439, 0f32A57060, %f445;
	mov.b32 	%r92, %f442;
	shl.b32 	%r93, %r92, 23;
	mov.b32 	%f447, %r93;
	ex2.approx.ftz.f32 	%f448, %f446;
	mul.f32 	%f449, %f448, %f447;
	add.f32 	%f450, %f438, %f449;
	sub.f32 	%f451, %f661, %f220;
	fma.rn.f32 	%f452, %f451, 0f3BBB989D, 0f3F000000;
	cvt.sat.f32.f32 	%f453, %f452;
	fma.rm.f32 	%f454, %f453, %f225, %f224;
	add.f32 	%f455, %f454, 0fCB40007F;
	neg.f32 	%f456, %f455;
	fma.rn.f32 	%f457, %f451, 0f3FB8AA3B, %f456;
	fma.rn.f32 	%f458, %f451, 0f32A57060, %f457;
	mov.b32 	%r94, %f454;
	shl.b32 	%r95, %r94, 23;
	mov.b32 	%f459, %r95;
	ex2.approx.ftz.f32 	%f460, %f458;
	mul.f32 	%f461, %f460, %f459;
	add.f32 	%f462, %f450, %f461;
	sub.f32 	%f463, %f663, %f220;
	fma.rn.f32 	%f464, %f463, 0f3BBB989D, 0f3F000000;
	cvt.sat.f32.f32 	%f465, %f464;
	fma.rm.f32 	%f466, %f465, %f225, %f224;
	add.f32 	%f467, %f466, 0fCB40007F;
	neg.f32 	%f468, %f467;
	fma.rn.f32 	%f469, %f463, 0f3FB8AA3B, %f468;
	fma.rn.f32 	%f470, %f463, 0f32A57060, %f469;
	mov.b32 	%r96, %f466;
	shl.b32 	%r97, %r96, 23;
	mov.b32 	%f471, %r97;
	ex2.approx.ftz.f32 	%f472, %f470;
	mul.f32 	%f473, %f472, %f471;
	add.f32 	%f474, %f462, %f473;
	sub.f32 	%f475, %f665, %f220;
	fma.rn.f32 	%f476, %f475, 0f3BBB989D, 0f3F000000;
	cvt.sat.f32.f32 	%f477, %f476;
	fma.rm.f32 	%f478, %f477, %f225, %f224;
	add.f32 	%f479, %f478, 0fCB40007F;
	neg.f32 	%f480, %f479;
	fma.rn.f32 	%f481, %f475, 0f3FB8AA3B, %f480;
	fma.rn.f32 	%f482, %f475, 0f32A57060, %f481;
	mov.b32 	%r98, %f478;
	shl.b32 	%r99, %r98, 23;
	mov.b32 	%f483, %r99;
	ex2.approx.ftz.f32 	%f484, %f482;
	mul.f32 	%f485, %f484, %f483;
	add.f32 	%f486, %f474, %f485;
	sub.f32 	%f487, %f667, %f220;
	fma.rn.f32 	%f488, %f487, 0f3BBB989D, 0f3F000000;
	cvt.sat.f32.f32 	%f489, %f488;
	fma.rm.f32 	%f490, %f489, %f225, %f224;
	add.f32 	%f491, %f490, 0fCB40007F;
	neg.f32 	%f492, %f491;
	fma.rn.f32 	%f493, %f487, 0f3FB8AA3B, %f492;
	fma.rn.f32 	%f494, %f487, 0f32A57060, %f493;
	mov.b32 	%r100, %f490;
	shl.b32 	%r101, %r100, 23;
	mov.b32 	%f495, %r101;
	ex2.approx.ftz.f32 	%f496, %f494;
	mul.f32 	%f497, %f496, %f495;
	add.f32 	%f498, %f486, %f497;
	sub.f32 	%f499, %f669, %f220;
	fma.rn.f32 	%f500, %f499, 0f3BBB989D, 0f3F000000;
	cvt.sat.f32.f32 	%f501, %f500;
	fma.rm.f32 	%f502, %f501, %f225, %f224;
	add.f32 	%f503, %f502, 0fCB40007F;
	neg.f32 	%f504, %f503;
	fma.rn.f32 	%f505, %f499, 0f3FB8AA3B, %f504;
	fma.rn.f32 	%f506, %f499, 0f32A57060, %f505;
	mov.b32 	%r102, %f502;
	shl.b32 	%r103, %r102, 23;
	mov.b32 	%f507, %r103;
	ex2.approx.ftz.f32 	%f508, %f506;
	mul.f32 	%f509, %f508, %f507;
	add.f32 	%f510, %f498, %f509;
	sub.f32 	%f511, %f671, %f220;
	fma.rn.f32 	%f512, %f511, 0f3BBB989D, 0f3F000000;
	cvt.sat.f32.f32 	%f513, %f512;
	fma.rm.f32 	%f514, %f513, %f225, %f224;
	add.f32 	%f515, %f514, 0fCB40007F;
	neg.f32 	%f516, %f515;
	fma.rn.f32 	%f517, %f511, 0f3FB8AA3B, %f516;
	fma.rn.f32 	%f518, %f511, 0f32A57060, %f517;
	mov.b32 	%r104, %f514;
	shl.b32 	%r105, %r104, 23;
	mov.b32 	%f519, %r105;
	ex2.approx.ftz.f32 	%f520, %f518;
	mul.f32 	%f521, %f520, %f519;
	add.f32 	%f522, %f510, %f521;
	sub.f32 	%f523, %f673, %f220;
	fma.rn.f32 	%f524, %f523, 0f3BBB989D, 0f3F000000;
	cvt.sat.f32.f32 	%f525, %f524;
	fma.rm.f32 	%f526, %f525, %f225, %f224;
	add.f32 	%f527, %f526, 0fCB40007F;
	neg.f32 	%f528, %f527;
	fma.rn.f32 	%f529, %f523, 0f3FB8AA3B, %f528;
	fma.rn.f32 	%f530, %f523, 0f32A57060, %f529;
	mov.b32 	%r106, %f526;
	shl.b32 	%r107, %r106, 23;
	mov.b32 	%f531, %r107;
	ex2.approx.ftz.f32 	%f532, %f530;
	mul.f32 	%f533, %f532, %f531;
	add.f32 	%f534, %f522, %f533;
	sub.f32 	%f535, %f675, %f220;
	fma.rn.f32 	%f536, %f535, 0f3BBB989D, 0f3F000000;
	cvt.sat.f32.f32 	%f537, %f536;
	fma.rm.f32 	%f538, %f537, %f225, %f224;
	add.f32 	%f539, %f538, 0fCB40007F;
	neg.f32 	%f540, %f539;
	fma.rn.f32 	%f541, %f535, 0f3FB8AA3B, %f540;
	fma.rn.f32 	%f542, %f535, 0f32A57060, %f541;
	mov.b32 	%r108, %f538;
	shl.b32 	%r109, %r108, 23;
	mov.b32 	%f543, %r109;
	ex2.approx.ftz.f32 	%f544, %f542;
	mul.f32 	%f545, %f544, %f543;
	add.f32 	%f546, %f534, %f545;
	sub.f32 	%f547, %f677, %f220;
	fma.rn.f32 	%f548, %f547, 0f3BBB989D, 0f3F000000;
	cvt.sat.f32.f32 	%f549, %f548;
	fma.rm.f32 	%f550, %f549, %f225, %f224;
	add.f32 	%f551, %f550, 0fCB40007F;
	neg.f32 	%f552, %f551;
	fma.rn.f32 	%f553, %f547, 0f3FB8AA3B, %f552;
	fma.rn.f32 	%f554, %f547, 0f32A57060, %f553;
	mov.b32 	%r110, %f550;
	shl.b32 	%r111, %r110, 23;
	mov.b32 	%f555, %r111;
	ex2.approx.ftz.f32 	%f556, %f554;
	mul.f32 	%f557, %f556, %f555;
	add.f32 	%f558, %f546, %f557;
	sub.f32 	%f559, %f679, %f220;
	fma.rn.f32 	%f560, %f559, 0f3BBB989D, 0f3F000000;
	cvt.sat.f32.f32 	%f561, %f560;
	fma.rm.f32 	%f562, %f561, %f225, %f224;
	add.f32 	%f563, %f562, 0fCB40007F;
	neg.f32 	%f564, %f563;
	fma.rn.f32 	%f565, %f559, 0f3FB8AA3B, %f564;
	fma.rn.f32 	%f566, %f559, 0f32A57060, %f565;
	mov.b32 	%r112, %f562;
	shl.b32 	%r113, %r112, 23;
	mov.b32 	%f567, %r113;
	ex2.approx.ftz.f32 	%f568, %f566;
	mul.f32 	%f569, %f568, %f567;
	add.f32 	%f570, %f558, %f569;
	sub.f32 	%f571, %f681, %f220;
	fma.rn.f32 	%f572, %f571, 0f3BBB989D, 0f3F000000;
	cvt.sat.f32.f32 	%f573, %f572;
	fma.rm.f32 	%f574, %f573, %f225, %f224;
	add.f32 	%f575, %f574, 0fCB40007F;
	neg.f32 	%f576, %f575;
	fma.rn.f32 	%f577, %f571, 0f3FB8AA3B, %f576;
	fma.rn.f32 	%f578, %f571, 0f32A57060, %f577;
	mov.b32 	%r114, %f574;
	shl.b32 	%r115, %r114, 23;
	mov.b32 	%f579, %r115;
	ex2.approx.ftz.f32 	%f580, %f578;
	mul.f32 	%f581, %f580, %f579;
	add.f32 	%f582, %f570, %f581;
	mov.b32 	%r116, %f582;
	shfl.sync.bfly.b32	%r117|%p39, %r116, 16, 31, -1;
	mov.b32 	%f583, %r117;
	add.f32 	%f584, %f582, %f583;
	mov.b32 	%r118, %f584;
	shfl.sync.bfly.b32	%r119|%p40, %r118, 8, 31, -1;
	mov.b32 	%f585, %r119;
	add.f32 	%f586, %f584, %f585;
	mov.b32 	%r120, %f586;
	shfl.sync.bfly.b32	%r121|%p41, %r120, 4, 31, -1;
	mov.b32 	%f587, %r121;
	add.f32 	%f588, %f586, %f587;
	mov.b32 	%r122, %f588;
	shfl.sync.bfly.b32	%r123|%p42, %r122, 2, 31, -1;
	mov.b32 	%f589, %r123;
	add.f32 	%f590, %f588, %f589;
	mov.b32 	%r124, %f590;
	shfl.sync.bfly.b32	%r125|%p43, %r124, 1, 31, -1;
	mov.b32 	%f591, %r125;
	add.f32 	%f592, %f590, %f591;
	div.rn.f32 	%f121, %f233, %f592;
	div.rn.f32 	%f122, %f245, %f592;
	div.rn.f32 	%f123, %f257, %f592;
	div.rn.f32 	%f124, %f269, %f592;
	div.rn.f32 	%f125, %f281, %f592;
	div.rn.f32 	%f126, %f293, %f592;
	div.rn.f32 	%f127, %f305, %f592;
	div.rn.f32 	%f128, %f317, %f592;
	div.rn.f32 	%f129, %f329, %f592;
	div.rn.f32 	%f130, %f341, %f592;
	div.rn.f32 	%f131, %f353, %f592;
	div.rn.f32 	%f132, %f365, %f592;
	div.rn.f32 	%f133, %f377, %f592;
	div.rn.f32 	%f134, %f389, %f592;
	div.rn.f32 	%f135, %f401, %f592;
	div.rn.f32 	%f136, %f413, %f592;
	div.rn.f32 	%f137, %f425, %f592;
	div.rn.f32 	%f138, %f437, %f592;
	div.rn.f32 	%f139, %f449, %f592;
	div.rn.f32 	%f140, %f461, %f592;
	div.rn.f32 	%f141, %f473, %f592;
	div.rn.f32 	%f142, %f485, %f592;
	div.rn.f32 	%f143, %f497, %f592;
	div.rn.f32 	%f144, %f509, %f592;
	div.rn.f32 	%f145, %f521, %f592;
	div.rn.f32 	%f146, %f533, %f592;
	div.rn.f32 	%f147, %f545, %f592;
	div.rn.f32 	%f148, %f557, %f592;
	div.rn.f32 	%f149, %f569, %f592;
	div.rn.f32 	%f150, %f581, %f592;
	mad.lo.s64 	%rd52, %rd67, %rd29, %rd51;
	cvta.to.global.u64 	%rd53, %rd28;
	shl.b64 	%rd54, %rd52, 1;
	add.s64 	%rd24, %rd53, %rd54;
	@%p33 bra 	$L__BB435_66;
	// begin inline asm
	{  cvt.rn.bf16.f32 %rs31, %f121;}

	// end inline asm
	st.global.u16 	[%rd24], %rs31;
$L__BB435_66:
	mov.u32 	%r126, %tid.x;
	add.s32 	%r127, %r126, 32;
	cvt.u64.u32 	%rd55, %r127;
	setp.le.s64 	%p44, %rd31, %rd55;
	@%p44 bra 	$L__BB435_68;
	// begin inline asm
	{  cvt.rn.bf16.f32 %rs32, %f122;}

	// end inline asm
	st.global.u16 	[%rd24+64], %rs32;
$L__BB435_68:
	setp.le.s64 	%p45, %rd31, %rd2;
	@%p45 bra 	$L__BB435_70;
	// begin inline asm
	{  cvt.rn.bf16.f32 %rs33, %f123;}

	// end inline asm
	st.global.u16 	[%rd24+128], %rs33;
$L__BB435_70:
	setp.le.s64 	%p46, %rd31, %rd3;
	@%p46 bra 	$L__BB435_72;
	// begin inline asm
	{  cvt.rn.bf16.f32 %rs34, %f124;}

	// end inline asm
	st.global.u16 	[%rd24+192], %rs34;
$L__BB435_72:
	setp.le.s64 	%p47, %rd31, %rd4;
	@%p47 bra 	$L__BB435_74;
	// begin inline asm
	{  cvt.rn.bf16.f32 %rs35, %f125;}

	// end inline asm
	st.global.u16 	[%rd24+256], %rs35;
$L__BB435_74:
	setp.le.s64 	%p48, %rd31, %rd5;
	@%p48 bra 	$L__BB435_76;
	// begin inline asm
	{  cvt.rn.bf16.f32 %rs36, %f126;}

	// end inline asm
	st.global.u16 	[%rd24+320], %rs36;
$L__BB435_76:
	mov.u32 	%r128, %tid.x;
	add.s32 	%r129, %r128, 192;
	cvt.u64.u32 	%rd56, %r129;
	setp.le.s64 	%p49, %rd31, %rd56;
	@%p49 bra 	$L__BB435_78;
	// begin inline asm
	{  cvt.rn.bf16.f32 %rs37, %f127;}

	// end inline asm
	st.global.u16 	[%rd24+384], %rs37;
$L__BB435_78:
	mov.u32 	%r130, %tid.x;
	add.s32 	%r131, %r130, 224;
	cvt.u64.u32 	%rd57, %r131;
	setp.le.s64 	%p50, %rd31, %rd57;
	@%p50 bra 	$L__BB435_80;
	// begin inline asm
	{  cvt.rn.bf16.f32 %rs38, %f128;}

	// end inline asm
	st.global.u16 	[%rd24+448], %rs38;
$L__BB435_80:
	mov.u32 	%r132, %tid.x;
	add.s32 	%r133, %r132, 256;
	cvt.u64.u32 	%rd58, %r133;
	setp.le.s64 	%p51, %rd31, %rd58;
	@%p51 bra 	$L__BB435_82;
	// begin inline asm
	{  cvt.rn.bf16.f32 %rs39, %f129;}

	// end inline asm
	st.global.u16 	[%rd24+512], %rs39;
$L__BB435_82:
	mov.u32 	%r134, %tid.x;
	add.s32 	%r135, %r134, 288;
	cvt.u64.u32 	%rd59, %r135;
	setp.le.s64 	%p52, %rd31, %rd59;
	@%p52 bra 	$L__BB435_84;
	// begin inline asm
	{  cvt.rn.bf16.f32 %rs40, %f130;}

	// end inline asm
	st.global.u16 	[%rd24+576], %rs40;
$L__BB435_84:
	setp.le.s64 	%p53, %rd31, %rd6;
	@%p53 bra 	$L__BB435_86;
	// begin inline asm
	{  cvt.rn.bf16.f32 %rs41, %f131;}

	// end inline asm
	st.global.u16 	[%rd24+640], %rs41;
$L__BB435_86:
	setp.le.s64 	%p54, %rd31, %rd7;
	@%p54 bra 	$L__BB435_88;
	// begin inline asm
	{  cvt.rn.bf16.f32 %rs42, %f132;}

	// end inline asm
	st.global.u16 	[%rd24+704], %rs42;
$L__BB435_88:
	setp.le.s64 	%p55, %rd31, %rd8;
	@%p55 bra 	$L__BB435_90;
	// begin inline asm
	{  cvt.rn.bf16.f32 %rs43, %f133;}

	// end inline asm
	st.global.u16 	[%rd24+768], %rs43;
$L__BB435_90:
	setp.le.s64 	%p56, %rd31, %rd9;
	@%p56 bra 	$L__BB435_92;
	// begin inline asm
	{  cvt.rn.bf16.f32 %rs44, %f134;}

	// end inline asm
	st.global.u16 	[%rd24+832], %rs44;
$L__BB435_92:
	setp.le.s64 	%p57, %rd31, %rd10;
	@%p57 bra 	$L__BB435_94;
	// begin inline asm
	{  cvt.rn.bf16.f32 %rs45, %f135;}

	// end inline asm
	st.global.u16 	[%rd24+896], %rs45;
$L__BB435_94:
	setp.le.s64 	%p58, %rd31, %rd11;
	@%p58 bra 	$L__BB435_96;
	// begin inline asm
	{  cvt.rn.bf16.f32 %rs46, %f136;}

	// end inline asm
	st.global.u16 	[%rd24+960], %rs46;
$L__BB435_96:
	setp.le.s64 	%p59, %rd31, %rd12;
	@%p59 bra 	$L__BB435_98;
	// begin inline asm
	{  cvt.rn.bf16.f32 %rs47, %f137;}

	// end inline asm
	st.global.u16 	[%rd24+1024], %rs47;
$L__BB435_98:
	setp.le.s64 	%p60, %rd31, %rd13;
	@%p60 bra 	$L__BB435_100;
	// begin inline asm
	{  cvt.rn.bf16.f32 %rs48, %f138;}

	// end inline asm
	st.global.u16 	[%rd24+1088], %rs48;
$L__BB435_100:
	setp.le.s64 	%p61, %rd31, %rd14;
	@%p61 bra 	$L__BB435_102;
	// begin inline asm
	{  cvt.rn.bf16.f32 %rs49, %f139;}

	// end inline asm
	st.global.u16 	[%rd24+1152], %rs49;
$L__BB435_102:
	setp.le.s64 	%p62, %rd31, %rd15;
	@%p62 bra 	$L__BB435_104;
	// begin inline asm
	{  cvt.rn.bf16.f32 %rs50, %f140;}

	// end inline asm
	st.global.u16 	[%rd24+1216], %rs50;
$L__BB435_104:
	setp.le.s64 	%p63, %rd31, %rd16;
	@%p63 bra 	$L__BB435_106;
	// begin inline asm
	{  cvt.rn.bf16.f32 %rs51, %f141;}

	// end inline asm
	st.global.u16 	[%rd24+1280], %rs51;
$L__BB435_106:
	setp.le.s64 	%p64, %rd31, %rd17;
	@%p64 bra 	$L__BB435_108;
	// begin inline asm
	{  cvt.rn.bf16.f32 %rs52, %f142;}

	// end inline asm
	st.global.u16 	[%rd24+1344], %rs52;
$L__BB435_108:
	mov.u32 	%r136, %tid.x;
	add.s32 	%r137, %r136, 704;
	cvt.u64.u32 	%rd60, %r137;
	setp.le.s64 	%p65, %rd31, %rd60;
	@%p65 bra 	$L__BB435_110;
	// begin inline asm
	{  cvt.rn.bf16.f32 %rs53, %f143;}

	// end inline asm
	st.global.u16 	[%rd24+1408], %rs53;
$L__BB435_110:
	add.s32 	%r139, %r136, 736;
	cvt.u64.u32 	%rd61, %r139;
	setp.le.s64 	%p66, %rd31, %rd61;
	@%p66 bra 	$L__BB435_112;
	// begin inline asm
	{  cvt.rn.bf16.f32 %rs54, %f144;}

	// end inline asm
	st.global.u16 	[%rd24+1472], %rs54;
$L__BB435_112:
	add.s32 	%r141, %r136, 768;
	cvt.u64.u32 	%rd62, %r141;
	setp.le.s64 	%p67, %rd31, %rd62;
	@%p67 bra 	$L__BB435_114;
	// begin inline asm
	{  cvt.rn.bf16.f32 %rs55, %f145;}

	// end inline asm
	st.global.u16 	[%rd24+1536], %rs55;
$L__BB435_114:
	add.s32 	%r143, %r136, 800;
	cvt.u64.u32 	%rd63, %r143;
	setp.le.s64 	%p68, %rd31, %rd63;
	@%p68 bra 	$L__BB435_116;
	// begin inline asm
	{  cvt.rn.bf16.f32 %rs56, %f146;}

	// end inline asm
	st.global.u16 	[%rd24+1600], %rs56;
$L__BB435_116:
	setp.le.s64 	%p69, %rd31, %rd18;
	@%p69 bra 	$L__BB435_118;
	// begin inline asm
	{  cvt.rn.bf16.f32 %rs57, %f147;}

	// end inline asm
	st.global.u16 	[%rd24+1664], %rs57;
$L__BB435_118:
	setp.le.s64 	%p70, %rd31, %rd19;
	@%p70 bra 	$L__BB435_120;
	// begin inline asm
	{  cvt.rn.bf16.f32 %rs58, %f148;}

	// end inline asm
	st.global.u16 	[%rd24+1728], %rs58;
$L__BB435_120:
	setp.le.s64 	%p71, %rd31, %rd20;
	@%p71 bra 	$L__BB435_122;
	// begin inline asm
	{  cvt.rn.bf16.f32 %rs59, %f149;}

	// end inline asm
	st.global.u16 	[%rd24+1792], %rs59;
$L__BB435_122:
	setp.le.s64 	%p72, %rd31, %rd21;
	@%p72 bra 	$L__BB435_124;
	// begin inline asm
	{  cvt.rn.bf16.f32 %rs60, %f150;}

	// end inline asm
	st.global.u16 	[%rd24+1856], %rs60;
$L__BB435_124:
	ld.param.u64 	%rd66, [_Z15SoftmaxWarpImplI10DirectLoadI13__nv_bfloat16fE11DirectStoreIfS1_EfLi1ELi30ELi32ELi1ELb1EL9Algorithm0EEvT_T0_ll_param_2];
	mov.u32 	%r144, %nctaid.x;
	mov.u32 	%r145, %ntid.y;
	mul.lo.s32 	%r146, %r144, %r145;
	cvt.s64.s32 	%rd64, %r146;
	add.s64 	%rd67, %rd67, %rd64;
	setp.lt.s64 	%p73, %rd67, %rd66;
	@%p73 bra 	$L__BB435_4;
$L__BB435_125:
	ret;

}
	// .globl	_Z15SoftmaxWarpImplI10DirectLoadI13__nv_bfloat16fE11DirectStoreIfS1_EfLi1ELi31ELi32ELi1ELb0EL9Algorithm0EEvT_T0_ll
.visible .entry _Z15SoftmaxWarpImplI10DirectLoadI13__nv_bfloat16fE11DirectStoreIfS1_EfLi1ELi31ELi32ELi1ELb0EL9Algorithm0EEvT_T0_ll(
	.param .align 8 .b8 _Z15SoftmaxWarpImplI10DirectLoadI13__nv_bfloat16fE11DirectStoreIfS1_EfLi1ELi31ELi32ELi1ELb0EL9Algorithm0EEvT_T0_ll_param_0[16],
	.param .align 8 .b8 _Z15SoftmaxWarpImplI10DirectLoadI13__nv_bfloat16fE11DirectStoreIfS1_EfLi1ELi31ELi32ELi1ELb0EL9Algorithm0EEvT_T0_ll_param_1[16],
	.param .u64 _Z15SoftmaxWarpImplI10DirectLoadI13__nv_bfloat16fE11DirectStoreIfS1_EfLi1ELi31ELi32ELi1ELb0EL9Algorithm0EEvT_T0_ll_param_2,
	.param .u64 _Z15SoftmaxWarpImplI10DirectLoadI13__nv_bfloat16fE11DirectStoreIfS1_EfLi1ELi31ELi32ELi1ELb0EL9Algorithm0EEvT_T0_ll_param_3
)
{
	.reg .pred 	%p<14>;
	.reg .b16 	%rs<63>;
	.reg .b32 	%r<90>;
	.reg .b32 	%f<488>;
	.reg .b64 	%rd<29>;

	ld.param.u64 	%rd13, [_Z15SoftmaxWarpImplI10DirectLoadI13__nv_bfloat16fE11DirectStoreIfS1_EfLi1ELi31ELi32ELi1ELb0EL9Algorithm0EEvT_T0_ll_param_1+8];
	ld.param.u64 	%rd12, [_Z15SoftmaxWarpImplI10DirectLoadI13__nv_bfloat16fE11DirectStoreIfS1_EfLi1ELi31ELi32ELi1ELb0EL9Algorithm0EEvT_T0_ll_param_1];
	ld.param.u64 	%rd11, [_Z15SoftmaxWarpImplI10DirectLoadI13__nv_bfloat16fE11DirectStoreIfS1_EfLi1ELi31ELi32ELi1ELb0EL9Algorithm0EEvT_T0_ll_param_0+8];
	ld.param.u64 	%rd10, [_Z15SoftmaxWarpImplI10DirectLoadI13__nv_bfloat16fE11DirectStoreIfS1_EfLi1ELi31ELi32ELi1ELb0EL9Algorithm0EEvT_T0_ll_param_0];
	ld.param.u64 	%rd14, [_Z15SoftmaxWarpImplI10DirectLoadI13__nv_bfloat16fE11DirectStoreIfS1_EfLi1ELi31ELi32ELi1ELb0EL9Algorithm0EEvT_T0_ll_param_2];
	ld.param.u64 	%rd15, [_Z15SoftmaxWarpImplI10DirectLoadI13__nv_bfloat16fE11DirectStoreIfS1_EfLi1ELi31ELi32ELi1ELb0EL9Algorithm0EEvT_T0_ll_param_3];
	setp.lt.s64 	%p1, %rd15, 993;
	@%p1 bra 	$L__BB436_2;
	mov.u64 	%rd16, $str;
	cvta.global.u64 	%rd17, %rd16;
	mov.u64 	%rd18, $str$1;
	cvta.global.u64 	%rd19, %rd18;
	mov.u64 	%rd20, __unnamed_427;
	cvta.global.u64 	%rd21, %rd20;
	{ // callseq 426, 0
	.param .b64 param0;
	st.param.b64 	[param0], %rd17;
	.param .b64 param1;
	st.param.b64 	[param1], %rd19;
	.param .b32 param2;
	st.param.b32 	[param2], 358;
	.param .b64 param3;
	st.param.b64 	[param3], %rd21;
	.param .b64 param4;
	st.param.b64 	[param4], 1;
	call.uni 
	__assertfail, 
	(
	param0, 
	param1, 
	param2, 
	param3, 
	param4
	);
	} // callseq 426
$L__BB436_2:
	mov.u32 	%r2, %nctaid.x;
	mov.u32 	%r3, %ntid.y;
	mul.lo.s32 	%r1, %r2, %r3;
	mov.u32 	%r4, %ctaid.x;
	mov.u32 	%r5, %tid.y;
	mad.lo.s32 	%r6, %r4, %r3, %r5;
	cvt.s64.s32 	%rd28, %r6;
	setp.le.s64 	%p2, %rd14, %rd28;
	@%p2 bra 	$L__BB436_5;
	mov.u32 	%r7, %tid.x;
	cvt.u64.u32 	%rd4, %r7;
	cvta.to.global.u64 	%rd5, %rd12;
	cvta.to.global.u64 	%rd6, %rd10;
	cvt.s64.s32 	%rd7, %r1;
$L__BB436_4:
	mad.lo.s64 	%rd22, %rd28, %rd11, %rd4;
	shl.b64 	%rd23, %rd22, 1;
	add.s64 	%rd24, %rd6, %rd23;
	ld.global.u16 	%rs1, [%rd24];
	// begin inline asm
	{ cvt.f32.bf16 %f1, %rs1;}

	// end inline asm
	max.f32 	%f63, %f1, 0fFF800000;
	ld.global.u16 	%rs2, [%rd24+64];
	// begin inline asm
	{ cvt.f32.bf16 %f2, %rs2;}

	// end inline asm
	max.f32 	%f64, %f63, %f2;
	ld.global.u16 	%rs3, [%rd24+128];
	// begin inline asm
	{ cvt.f32.bf16 %f3, %rs3;}

	// end inline asm
	max.f32 	%f65, %f64, %f3;
	ld.global.u16 	%rs4, [%rd24+192];
	// begin inline asm
	{ cvt.f32.bf16 %f4, %rs4;}

	// end inline asm
	max.f32 	%f66, %f65, %f4;
	ld.global.u16 	%rs5, [%rd24+256];
	// begin inline asm
	{ cvt.f32.bf16 %f5, %rs5;}

	// end inline asm
	max.f32 	%f67, %f66, %f5;
	ld.global.u16 	%rs6, [%rd24+320];
	// begin inline asm
	{ cvt.f32.bf16 %f6, %rs6;}

	// end inline asm
	max.f32 	%f68, %f67, %f6;
	ld.global.u16 	%rs7, [%rd24+384];
	// begin inline asm
	{ cvt.f32.bf16 %f7, %rs7;}

	// end inline asm
	max.f32 	%f69, %f68, %f7;
	ld.global.u16 	%rs8, [%rd24+448];
	// begin inline asm
	{ cvt.f32.bf16 %f8, %rs8;}

	// end inline asm
	max.f32 	%f70, %f69, %f8;
	ld.global.u16 	%rs9, [%rd24+512];
	// begin inline asm
	{ cvt.f32.bf16 %f9, %rs9;}

	// end inline asm
	max.f32 	%f71, %f70, %f9;
	ld.global.u16 	%rs10, [%rd24+576];
	// begin inline asm
	{ cvt.f32.bf16 %f10, %rs10;}

	// end inline asm
	max.f32 	%f72, %f71, %f10;
	ld.global.u16 	%rs11, [%rd24+640];
	// begin inline asm
	{ cvt.f32.bf16 %f11, %rs11;}

	// end inline asm
	max.f32 	%f73, %f72, %f11;
	ld.global.u16 	%rs12, [%rd24+704];
	// begin inline asm
	{ cvt.f32.bf16 %f12, %rs12;}

	// end inline asm
	max.f32 	%f74, %f73, %f12;
	ld.global.u16 	%rs13, [%rd24+768];
	// begin inline asm
	{ cvt.f32.bf16 %f13, %rs13;}

	// end inline asm
	max.f32 	%f75, %f74, %f13;
	ld.global.u16 	%rs14, [%rd24+832];
	// begin inline asm
	{ cvt.f32.bf16 %f14, %rs14;}

	// end inline asm
	max.f32 	%f76, %f75, %f14;
	ld.global.u16 	%rs15, [%rd24+896];
	// begin inline asm
	{ cvt.f32.bf16 %f15, %rs15;}

	// end inline asm
	max.f32 	%f77, %f76, %f15;
	ld.global.u16 	%rs16, [%rd24+960];
	// begin inline asm
	{ cvt.f32.bf16 %f16, %rs16;}

	// end inline asm
	max.f32 	%f78, %f77, %f16;
	ld.global.u16 	%rs17, [%rd24+1024];
	// begin inline asm
	{ cvt.f32.bf16 %f17, %rs17;}

	// end inline asm
	max.f32 	%f79, %f78, %f17;
	ld.global.u16 	%rs18, [%rd24+1088];
	// begin inline asm
	{ cvt.f32.bf16 %f18, %rs18;}

	// end inline asm
	max.f32 	%f80, %f79, %f18;
	ld.global.u16 	%rs19, [%rd24+1152];
	// begin inline asm
	{ cvt.f32.bf16 %f19, %rs19;}

	// end inline asm
	max.f32 	%f81, %f80, %f19;
	ld.global.u16 	%rs20, [%rd24+1216];
	// begin inline asm
	{ cvt.f32.bf16 %f20, %rs20;}

	// end inline asm
	max.f32 	%f82, %f81, %f20;
	ld.global.u16 	%rs21, [%rd24+1280];
	// begin inline asm
	{ cvt.f32.bf16 %f21, %rs21;}

	// end inline asm
	max.f32 	%f83, %f82, %f21;
	ld.global.u16 	%rs22, [%rd24+1344];
	// begin inline asm
	{ cvt.f32.bf16 %f22, %rs22;}

	// end inline asm
	max.f32 	%f84, %f83, %f22;
	ld.global.u16 	%rs23, [%rd24+1408];
	// begin inline asm
	{ cvt.f32.bf16 %f23, %rs23;}

	// end inline asm
	max.f32 	%f85, %f84, %f23;
	ld.global.u16 	%rs24, [%rd24+1472];
	// begin inline asm
	{ cvt.f32.bf16 %f24, %rs24;}

	// end inline asm
	max.f32 	%f86, %f85, %f24;
	ld.global.u16 	%rs25, [%rd24+1536];
	// begin inline asm
	{ cvt.f32.bf16 %f25, %rs25;}

	// end inline asm
	max.f32 	%f87, %f86, %f25;
	ld.global.u16 	%rs26, [%rd24+1600];
	// begin inline asm
	{ cvt.f32.bf16 %f26, %rs26;}

	// end inline asm
	max.f32 	%f88, %f87, %f26;
	ld.global.u16 	%rs27, [%rd24+1664];
	// begin inline asm
	{ cvt.f32.bf16 %f27, %rs27;}

	// end inline asm
	max.f32 	%f89, %f88, %f27;
	ld.global.u16 	%rs28, [%rd24+1728];
	// begin inline asm
	{ cvt.f32.bf16 %f28, %rs28;}

	// end inline asm
	max.f32 	%f90, %f89, %f28;
	ld.global.u16 	%rs29, [%rd24+1792];
	// begin inline asm
	{ cvt.f32.bf16 %f29, %rs29;}

	// end inline asm
	max.f32 	%f91, %f90, %f29;
	ld.global.u16 	%rs30, [%rd24+1856];
	// begin inline asm
	{ cvt.f32.bf16 %f30, %rs30;}

	// end inline asm
	max.f32 	%f92, %f91, %f30;
	ld.global.u16 	%rs31, [%rd24+1920];
	// begin inline asm
	{ cvt.f32.bf16 %f31, %rs31;}

	// end inline asm
	max.f32 	%f93, %f92, %f31;
	mov.b32 	%r8, %f93;
	shfl.sync.bfly.b32	%r9|%p3, %r8, 16, 31, -1;
	mov.b32 	%f94, %r9;
	max.f32 	%f95, %f93, %f94;
	mov.b32 	%r10, %f95;
	shfl.sync.bfly.b32	%r11|%p4, %r10, 8, 31, -1;
	mov.b32 	%f96, %r11;
	max.f32 	%f97, %f95, %f96;
	mov.b32 	%r12, %f97;
	shfl.sync.bfly.b32	%r13|%p5, %r12, 4, 31, -1;
	mov.b32 	%f98, %r13;
	max.f32 	%f99, %f97, %f98;
	mov.b32 	%r14, %f99;
	shfl.sync.bfly.b32	%r15|%p6, %r14, 2, 31, -1;
	mov.b32 	%f100, %r15;
	max.f32 	%f101, %f99, %f100;
	mov.b32 	%r16, %f101;
	shfl.sync.bfly.b32	%r17|%p7, %r16, 1, 31, -1;
	mov.b32 	%f102, %r17;
	max.f32 	%f103, %f101, %f102;
	sub.f32 	%f104, %f1, %f103;
	fma.rn.f32 	%f105, %f104, 0f3BBB989D, 0f3F000000;
	cvt.sat.f32.f32 	%f106, %f105;
	mov.f32 	%f107, 0f4B400001;
	mov.f32 	%f108, 0f437C0000;
	fma.rm.f32 	%f109, %f106, %f108, %f107;
	add.f32 	%f110, %f109, 0fCB40007F;
	neg.f32 	%f111, %f110;
	fma.rn.f32 	%f112, %f104, 0f3FB8AA3B, %f111;
	fma.rn.f32 	%f113, %f104, 0f32A57060, %f112;
	mov.b32 	%r18, %f109;
	shl.b32 	%r19, %r18, 23;
	mov.b32 	%f114, %r19;
	ex2.approx.ftz.f32 	%f115, %f113;
	mul.f32 	%f116, %f115, %f114;
	add.f32 	%f117, %f116, 0f00000000;
	sub.f32 	%f118, %f2, %f103;
	fma.rn.f32 	%f119, %f118, 0f3BBB989D, 0f3F000000;
	cvt.sat.f32.f32 	%f120, %f119;
	fma.rm.f32 	%f121, %f120, %f108, %f107;
	add.f32 	%f122, %f121, 0fCB40007F;
	neg.f32 	%f123, %f122;
	fma.rn.f32 	%f124, %f118, 0f3FB8AA3B, %f123;
	fma.rn.f32 	%f125, %f118, 0f32A57060, %f124;
	mov.b32 	%r20, %f121;
	shl.b32 	%r21, %r20, 23;
	mov.b32 	%f126, %r21;
	ex2.approx.ftz.f32 	%f127, %f125;
	mul.f32 	%f128, %f127, %f126;
	add.f32 	%f129, %f117, %f128;
	sub.f32 	%f130, %f3, %f103;
	fma.rn.f32 	%f131, %f130, 0f3BBB989D, 0f3F000000;
	cvt.sat.f32.f32 	%f132, %f131;
	fma.rm.f32 	%f133, %f132, %f108, %f107;
	add.f32 	%f134, %f133, 0fCB40007F;
	neg.f32 	%f135, %f134;
	fma.rn.f32 	%f136, %f130, 0f3FB8AA3B, %f135;
	fma.rn.f32 	%f137, %f130, 0f32A57060, %f136;
	mov.b32 	%r22, %f133;
	shl.b32 	%r23, %r22, 23;
	mov.b32 	%f138, %r23;
	ex2.approx.ftz.f32 	%f139, %f137;
	mul.f32 	%f140, %f139, %f138;
	add.f32 	%f141, %f129, %f140;
	sub.f32 	%f142, %f4, %f103;
	fma.rn.f32 	%f143, %f142, 0f3BBB989D, 0f3F000000;
	cvt.sat.f32.f32 	%f144, %f143;
	fma.rm.f32 	%f145, %f144, %f108, %f107;
	add.f32 	%f146, %f145, 0fCB40007F;
	neg.f32 	%f147, %f146;
	fma.rn.f32 	%f148, %f142, 0f3FB8AA3B, %f147;
	fma.rn.f32 	%f149, %f142, 0f32A57060, %f148;
	mov.b32 	%r24, %f145;
	shl.b32 	%r25, %r24, 23;
	mov.b32 	%f150, %r25;
	ex2.approx.ftz.f32 	%f151, %f149;
	mul.f32 	%f152, %f151, %f150;
	add.f32 	%f153, %f141, %f152;
	sub.f32 	%f154, %f5, %f103;
	fma.rn.f32 	%f155, %f154, 0f3BBB989D, 0f3F000000;
	cvt.sat.f32.f32 	%f156, %f155;
	fma.rm.f32 	%f157, %f156, %f108, %f107;
	add.f32 	%f158, %f157, 0fCB40007F;
	neg.f32 	%f159, %f158;
	fma.rn.f32 	%f160, %f154, 0f3FB8AA3B, %f159;
	fma.rn.f32 	%f161, %f154, 0f32A57060, %f160;
	mov.b32 	%r26, %f157;
	shl.b32 	%r27, %r26, 23;
	mov.b32 	%f162, %r27;
	ex2.approx.ftz.f32 	%f163, %f161;
	mul.f32 	%f164, %f163, %f162;
	add.f32 	%f165, %f153, %f164;
	sub.f32 	%f166, %f6, %f103;
	fma.rn.f32 	%f167, %f166, 0f3BBB989D, 0f3F000000;
	cvt.sat.f32.f32 	%f168, %f167;
	fma.rm.f32 	%f169, %f168, %f108, %f107;
	add.f32 	%f170, %f169, 0fCB40007F;
	neg.f32 	%f171, %f170;
	fma.rn.f32 	%f172, %f166, 0f3FB8AA3B, %f171;
	fma.rn.f32 	%f173, %f166, 0f32A57060, %f172;
	mov.b32 	%r28, %f169;
	shl.b32 	%r29, %r28, 23;
	mov.b32 	%f174, %r29;
	ex2.approx.ftz.f32 	%f175, %f173;
	mul.f32 	%f176, %f175, %f174;
	add.f32 	%f177, %f165, %f176;
	sub.f32 	%f178, %f7, %f103;
	fma.rn.f32 	%f179, %f178, 0f3BBB989D, 0f3F000000;
	cvt.sat.f32.f32 	%f180, %f179;
	fma.rm.f32 	%f181, %f180, %f108, %f107;
	add.f32 	%f182, %f181, 0fCB40007F;
	neg.f32 	%f183, %f182;
	fma.rn.f32 	%f184, %f178, 0f3FB8AA3B, %f183;
	fma.rn.f32 	%f185, %f178, 0f32A57060, %f184;
	mov.b32 	%r30, %f181;
	shl.b32 	%r31, %r30, 23;
	mov.b32 	%f186, %r31;
	ex2.approx.ftz.f32 	%f187, %f185;
	mul.f32 	%f188, %f187, %f186;
	add.f32 	%f189, %f177, %f188;
	sub.f32 	%f190, %f8, %f103;
	fma.rn.f32 	%f191, %f190, 0f3BBB989D, 0f3F000000;
	cvt.sat.f32.f32 	%f192, %f191;
	fma.rm.f32 	%f193, %f192, %f108, %f107;
	add.f32 	%f194, %f193, 0fCB40007F;
	neg.f32 	%f195, %f194;
	fma.rn.f32 	%f196, %f190, 0f3FB8AA3B, %f195;
	fma.rn.f32 	%f197, %f190, 0f32A57060, %f196;
	mov.b32 	%r32, %f193;
	shl.b32 	%r33, %r32, 23;
	mov.b32 	%f198, %r33;
	ex2.approx.ftz.f32 	%f199, %f197;
	mul.f32 	%f200, %f199, %f198;
	add.f32 	%f201, %f189, %f200;
	sub.f32 	%f202, %f9, %f103;
	fma.rn.f32 	%f203, %f202, 0f3BBB989D, 0f3F000000;
	cvt.sat.f32.f32 	%f204, %f203;
	fma.rm.f32 	%f205, %f204, %f108, %f107;
	add.f32 	%f206, %f205, 0fCB40007F;
	neg.f32 	%f207, %f206;
	fma.rn.f32 	%f208, %f202, 0f3FB8AA3B, %f207;
	fma.rn.f32 	%f209, %f202, 0f32A57060, %f208;
	mov.b32 	%r34, %f205;
	shl.b32 	%r35, %r34, 23;
	mov.b32 	%f210, %r35;
	ex2.approx.ftz.f32 	%f211, %f209;
	mul.f32 	%f212, %f211, %f210;
	add.f32 	%f213, %f201, %f212;
	sub.f32 	%f214, %f10, %f103;
	fma.rn.f32 	%f215, %f214, 0f3BBB989D, 0f3F000000;
	cvt.sat.f32.f32 	%f216, %f215;
	fma.rm.f32 	%f217, %f216, %f108, %f107;
	add.f32 	%f218, %f217, 0fCB40007F;
	neg.f32 	%f219, %f218;
	fma.rn.f32 	%f220, %f214, 0f3FB8AA3B, %f219;
	fma.rn.f32 	%f221, %f214, 0f32A57060, %f220;
	mov.b32 	%r36, %f217;
	shl.b32 	%r37, %r36, 23;
	mov.b32 	%f222, %r37;
	ex2.approx.ftz.f32 	%f223, %f221;
	mul.f32 	%f224, %f223, %f222;
	add.f32 	%f225, %f213, %f224;
	sub.f32 	%f226, %f11, %f103;
	fma.rn.f32 	%f227, %f226, 0f3BBB989D, 0f3F000000;
	cvt.sat.f32.f32 	%f228, %f227;
	fma.rm.f32 	%f229, %f228, %f108, %f107;
	add.f32 	%f230, %f229, 0fCB40007F;
	neg.f32 	%f231, %f230;
	fma.rn.f32 	%f232, %f226, 0f3FB8AA3B, %f231;
	fma.rn.f32 	%f233, %f226, 0f32A57060, %f232;
	mov.b32 	%r38, %f229;
	shl.b32 	%r39, %r38, 23;
	mov.b32 	%f234, %r39;
	ex2.approx.ftz.f32 	%f235, %f233;
	mul.f32 	%f236, %f235, %f234;
	add.f32 	%f237, %f225, %f236;
	sub.f32 	%f238, %f12, %f103;
	fma.rn.f32 	%f239, %f238, 0f3BBB989D, 0f3F000000;
	cvt.sat.f32.f32 	%f240, %f239;
	fma.rm.f32 	%f241, %f240, %f108, %f107;
	add.f32 	%f242, %f241, 0fCB40007F;
	neg.f32 	%f243, %f242;
	fma.rn.f32 	%f244, %f238, 0f3FB8AA3B, %f243;
	fma.rn.f32 	%f245, %f238, 0f32A57060, %f244;
	mov.b32 	%r40, %f241;
	shl.b32 	%r41, %r40, 23;
	mov.b32 	%f246, %r41;
	ex2.approx.ftz.f32 	%f247, %f245;
	mul.f32 	%f248, %f247, %f246;
	add.f32 	%f249, %f237, %f248;
	sub.f32 	%f250, %f13, %f103;
	fma.rn.f32 	%f251, %f250, 0f3BBB989D, 0f3F000000;
	cvt.sat.f32.f32 	%f252, %f251;
	fma.rm.f32 	%f253, %f252, %f108, %f107;
	add.f32 	%f254, %f253, 0fCB40007F;
	neg.f32 	%f255, %f254;
	fma.rn.f32 	%f256, %f250, 0f3FB8AA3B, %f255;
	fma.rn.f32 	%f257, %f250, 0f32A57060, %f256;
	mov.b32 	%r42, %f253;
	shl.b32 	%r43, %r42, 23;
	mov.b32 	%f258, %r43;
	ex2.approx.ftz.f32 	%f259, %f257;
	mul.f32 	%f260, %f259, %f258;
	add.f32 	%f261, %f249, %f260;
	sub.f32 	%f262, %f14, %f103;
	fma.rn.f32 	%f263, %f262, 0f3BBB989D, 0f3F000000;
	cvt.sat.f32.f32 	%f264, %f263;
	fma.rm.f32 	%f265, %f264, %f108, %f107;
	add.f32 	%f266, %f265, 0fCB40007F;
	neg.f32 	%f267, %f266;
	fma.rn.f32 	%f268, %f262, 0f3FB8AA3B, %f267;
	fma.rn.f32 	%f269, %f262, 0f32A57060, %f268;
	mov.b32 	%r44, %f265;
	shl.b32 	%r45, %r44, 23;
	mov.b32 	%f270, %r45;
	ex2.approx.ftz.f32 	%f271, %f269;
	mul.f32 	%f272, %f271, %f270;
	add.f32 	%f273, %f261, %f272;
	sub.f32 	%f274, %f15, %f103;
	fma.rn.f32 	%f275, %f274, 0f3BBB989D, 0f3F000000;
	cvt.sat.f32.f32 	%f276, %f275;
	fma.rm.f32 	%f277, %f276, %f108, %f107;
	add.f32 	%f278, %f277, 0fCB40007F;
	neg.f32 	%f279, %f278;
	fma.rn.f32 	%f280, %f274, 0f3FB8AA3B, %f279;
	fma.rn.f32 	%f281, %f274, 0f32A57060, %f280;
	mov.b32 	%r46, %f277;
	shl.b32 	%r47, %r46, 23;
	mov.b32 	%f282, %r47;
	ex2.approx.ftz.f32 	%f283, %f281;
	mul.f32 	%f284, %f283, %f282;
	add.f32 	%f285, %f273, %f284;
	sub.f32 	%f286, %f16, %f103;
	fma.rn.f32 	%f287, %f286, 0f3BBB989D, 0f3F000000;
	cvt.sat.f32.f32 	%f288, %f287;
	fma.rm.f32 	%f289, %f288, %f108, %f107;
	add.f32 	%f290, %f289, 0fCB40007F;
	neg.f32 	%f291, %f290;
	fma.rn.f32 	%f292, %f286, 0f3FB8AA3B, %f291;
	fma.rn.f32 	%f293, %f286, 0f32A57060, %f292;
	mov.b32 	%r48, %f289;
	shl.b32 	%r49, %r48, 23;
	mov.b32 	%f294, %r49;
	ex2.approx.ftz.f32 	%f295, %f293;
	mul.f32 	%f296, %f295, %f294;
	add.f32 	%f297, %f285, %f296;
	sub.f32 	%f298, %f17, %f103;
	fma.rn.f32 	%f299, %f298, 0f3BBB989D, 0f3F000000;
	cvt.sat.f32.f32 	%f300, %f299;
	fma.rm.f32 	%f301, %f300, %f108, %f107;
	add.f32 	%f302, %f301, 0fCB40007F;
	neg.f32 	%f303, %f302;
	fma.rn.f32 	%f304, %f298, 0f3FB8AA3B, %f303;
	fma.rn.f32 	%f305, %f298, 0f32A57060, %f304;
	mov.b32 	%r50, %f301;
	shl.b32 	%r51, %r50, 23;
	mov.b32 	%f306, %r51;
	ex2.approx.ftz.f32 	%f307, %f305;
	mul.f32 	%f308, %f307, %f306;
	add.f32 	%f309, %f297, %f308;
	sub.f32 	%f310, %f18, %f103;
	fma.rn.f32 	%f311, %f310, 0f3BBB989D, 0f3F000000;
	cvt.sat.f32.f32 	%f312, %f311;
	fma.rm.f32 	%f313, %f312, %f108, %f107;
	add.f32 	%f314, %f313, 0fCB40007F;
	neg.f32 	%f315, %f314;
	fma.rn.f32 	%f316, %f310, 0f3FB8AA3B, %f315;
	fma.rn.f32 	%f317, %f310, 0f32A57060, %f316;
	mov.b32 	%r52, %f313;
	shl.b32 	%r53, %r52, 23;
	mov.b32 	%f318, %r53;
	ex2.approx.ftz.f32 	%f319, %f317;
	mul.f32 	%f320, %f319, %f318;
	add.f32 	%f321, %f309, %f320;
	sub.f32 	%f322, %f19, %f103;
	fma.rn.f32 	%f323, %f322, 0f3BBB989D, 0f3F000000;
	cvt.sat.f32.f32 	%f324, %f323;
	fma.rm.f32 	%f325, %f324, %f108, %f107;
	add.f32 	%f326, %f325, 0fCB40007F;
	neg.f32 	%f327, %f326;
	fma.rn.f32 	%f328, %f322, 0f3FB8AA3B, %f327;
	fma.rn.f32 	%f329, %f322, 0f32A57060, %f328;
	mov.b32 	%r54, %f325;
	shl.b32 	%r55, %r54, 23;
	mov.b32 	%f330, %r55;
	ex2.approx.ftz.f32 	%f331, %f329;
	mul.f32 	%f332, %f331, %f330;
	add.f32 	%f333, %f321, %f332;
	sub.f32 	%f334, %f20, %f103;
	fma.rn.f32 	%f335, %f334, 0f3BBB989D, 0f3F000000;
	cvt.sat.f32.f32 	%f336, %f335;
	fma.rm.f32 	%f337, %f336, %f108, %f107;
	add.f32 	%f338, %f337, 0fCB40007F;
	neg.f32 	%f339, %f338;
	fma.rn.f32 	%f340, %f334, 0f3FB8AA3B, %f339;
	fma.rn.f32 	%f341, %f334, 0f32A57060, %f340;
	mov.b32 	%r56, %f337;
	shl.b32 	%r57, %r56, 23;
	mov.b32 	%f342, %r57;
	ex2.approx.ftz.f32 	%f343, %f341;
	mul.f32 	%f344, %f343, %f342;
	add.f32 	%f345, %f333, %f344;
	sub.f32 	%f346, %f21, %f103;
	fma.rn.f32 	%f347, %f346, 0f3BBB989D, 0f3F000000;
	cvt.sat.f32.f32 	%f348, %f347;
	fma.rm.f32 	%f349, %f348, %f108, %f107;
	add.f32 	%f350, %f349, 0fCB40007F;
	neg.f32 	%f351, %f350;
	fma.rn.f32 	%f352, %f346, 0f3FB8AA3B, %f351;
	fma.rn.f32 	%f353, %f346, 0f32A57060, %f352;
	mov.b32 	%r58, %f349;
	shl.b32 	%r59, %r58, 23;
	mov.b32 	%f354, %r59;
	ex2.approx.ftz.f32 	%f355, %f353;
	mul.f32 	%f356, %f355, %f354;
	add.f32 	%f357, %f345, %f356;
	sub.f32 	%f358, %f22, %f103;
	fma.rn.f32 	%f359, %f358, 0f3BBB989D, 0f3F000000;
	cvt.sat.f32.f32 	%f360, %f359;
	fma.rm.f32 	%f361, %f360, %f108, %f107;
	add.f32 	%f362, %f361, 0fCB40007F;
	neg.f32 	%f363, %f362;
	fma.rn.f32 	%f364, %f358, 0f3FB8AA3B, %f363;
	fma.rn.f32 	%f365, %f358, 0f32A57060, %f364;
	mov.b32 	%r60, %f361;
	shl.b32 	%r61, %r60, 23;
	mov.b32 	%f366, %r61;
	ex2.approx.ftz.f32 	%f367, %f365;
	mul.f32 	%f368, %f367, %f366;
	add.f32 	%f369, %f357, %f368;
	sub.f32 	%f370, %f23, %f103;
	fma.rn.f32 	%f371, %f370, 0f3BBB989D, 0f3F000000;
	cvt.sat.f32.f32 	%f372, %f371;
	fma.rm.f32 	%f373, %f372, %f108, %f107;
	add.f32 	%f374, %f373, 0fCB40007F;
	neg.f32 	%f375, %f374;
	fma.rn.f32 	%f376, %f370, 0f3FB8AA3B, %f375;
	fma.rn.f32 	%f377, %f370, 0f32A57060, %f376;
	mov.b32 	%r62, %f373;
	shl.b32 	%r63, %r62, 23;
	mov.b32 	%f378, %r63;
	ex2.approx.ftz.f32 	%f379, %f377;
	mul.f32 	%f380, %f379, %f378;
	add.f32 	%f381, %f369, %f380;
	sub.f32 	%f382, %f24, %f103;
	fma.rn.f32 	%f383, %f382, 0f3BBB989D, 0f3F000000;
	cvt.sat.f32.f32 	%f384, %f383;
	fma.rm.f32 	%f385, %f384, %f108, %f107;
	add.f32 	%f386, %f385, 0fCB40007F;
	neg.f32 	%f387, %f386;
	fma.rn.f32 	%f388, %f382, 0f3FB8AA3B, %f387;
	fma.rn.f32 	%f389, %f382, 0f32A57060, %f388;
	mov.b32 	%r64, %f385;
	shl.b32 	%r65, %r64, 23;
	mov.b32 	%f390, %r65;
	ex2.approx.ftz.f32 	%f391, %f389;
	mul.f32 	%f392, %f391, %f390;
	add.f32 	%f393, %f381, %f392;
	sub.f32 	%f394, %f25, %f103;
	fma.rn.f32 	%f395, %f394, 0f3BBB989D, 0f3F000000;
	cvt.sat.f32.f32 	%f396, %f395;
	fma.rm.f32 	%f397, %f396, %f108, %f107;
	add.f32 	%f398, %f397, 0fCB40007F;
	neg.f32 	%f399, %f398;
	fma.rn.f32 	%f400, %f394, 0f3FB8AA3B, %f399;
	fma.rn.f32 	%f401, %f394, 0f32A57060, %f400;
	mov.b32 	%r66, %f397;
	shl.b32 	%r67, %r66, 23;
	mov.b32 	%f402, %r67;
	ex2.approx.ftz.f32 	%f403, %f401;
	mul.f32 	%f404, %f403, %f402;
	add.f32 	%f405, %f393, %f404;
	sub.f32 	%f406, %f26, %f103;
	fma.rn.f32 	%f407, %f406, 0f3BBB989D, 0f3F000000;
	cvt.sat.f32.f32 	%f408, %f407;
	fma.rm.f32 	%f409, %f408, %f108, %f107;
	add.f32 	%f410, %f409, 0fCB40007F;
	neg.f32 	%f411, %f410;
	fma.rn.f32 	%f412, %f406, 0f3FB8AA3B, %f411;
	fma.rn.f32 	%f413, %f406, 0f32A57060, %f412;
	mov.b32 	%r68, %f409;
	shl.b32 	%r69, %r68, 23;
	mov.b32 	%f414, %r69;
	ex2.approx.ftz.f32 	%f415, %f413;
	mul.f32 	%f416, %f415, %f414;
	add.f32 	%f417, %f405, %f416;
	sub.f32 	%f418, %f27, %f103;
	fma.rn.f32 	%f419, %f418, 0f3BBB989D, 0f3F000000;
	cvt.sat.f32.f32 	%f420, %f419;
	fma.rm.f32 	%f421, %f420, %f108, %f107;
	add.f32 	%f422, %f421, 0fCB40007F;
	neg.f32 	%f423, %f422;
	fma.rn.f32 	%f424, %f418, 0f3FB8AA3B, %f423;
	fma.rn.f32 	%f425, %f418, 0f32A57060, %f424;
	mov.b32 	%r70, %f421;
	shl.b32 	%r71, %r70, 23;
	mov.b32 	%f426, %r71;
	ex2.approx.ftz.f32 	%f427, %f425;
	mul.f32 	%f428, %f427, %f426;
	add.f32 	%f429, %f417, %f428;
	sub.f32 	%f430, %f28, %f103;
	fma.rn.f32 	%f431, %f430, 0f3BBB989D, 0f3F000000;
	cvt.sat.f32.f32 	%f432, %f431;
	fma.rm.f32 	%f433, %f432, %f108, %f107;
	add.f32 	%f434, %f433, 0fCB40007F;
	neg.f32 	%f435, %f434;
	fma.rn.f32 	%f436, %f430, 0f3FB8AA3B, %f435;
	fma.rn.f32 	%f437, %f430, 0f32A57060, %f436;
	mov.b32 	%r72, %f433;
	shl.b32 	%r73, %r72, 23;
	mov.b32 	%f438, %r73;
	ex2.approx.ftz.f32 	%f439, %f437;
	mul.f32 	%f440, %f439, %f438;
	add.f32 	%f441, %f429, %f440;
	sub.f32 	%f442, %f29, %f103;
	fma.rn.f32 	%f443, %f442, 0f3BBB989D, 0f3F000000;
	cvt.sat.f32.f32 	%f444, %f443;
	fma.rm.f32 	%f445, %f444, %f108, %f107;
	add.f32 	%f446, %f445, 0fCB40007F;
	neg.f32 	%f447, %f446;
	fma.rn.f32 	%f448, %f442, 0f3FB8AA3B, %f447;
	fma.rn.f32 	%f449, %f442, 0f32A57060, %f448;
	mov.b32 	%r74, %f445;
	shl.b32 	%r75, %r74, 23;
	mov.b32 	%f450, %r75;
	ex2.approx.ftz.f32 	%f451, %f449;
	mul.f32 	%f452, %f451, %f450;
	add.f32 	%f453, %f441, %f452;
	sub.f32 	%f454, %f30, %f103;
	fma.rn.f32 	%f455, %f454, 0f3BBB989D, 0f3F000000;
	cvt.sat.f32.f32 	%f456, %f455;
	fma.rm.f32 	%f457, %f456, %f108, %f107;
	add.f32 	%f458, %f457, 0fCB40007F;
	neg.f32 	%f459, %f458;
	fma.rn.f32 	%f460, %f454, 0f3FB8AA3B, %f459;
	fma.rn.f32 	%f461, %f454, 0f32A57060, %f460;
	mov.b32 	%r76, %f457;
	shl.b32 	%r77, %r76, 23;
	mov.b32 	%f462, %r77;
	ex2.approx.ftz.f32 	%f463, %f461;
	mul.f32 	%f464, %f463, %f462;
	add.f32 	%f465, %f453, %f464;
	sub.f32 	%f466, %f31, %f103;
	fma.rn.f32 	%f467, %f466, 0f3BBB989D, 0f3F000000;
	cvt.sat.f32.f32 	%f468, %f467;
	fma.rm.f32 	%f469, %f468, %f108, %f107;
	add.f32 	%f470, %f469, 0fCB40007F;
	neg.f32 	%f471, %f470;
	fma.rn.f32 	%f472, %f466, 0f3FB8AA3B, %f471;
	fma.rn.f32 	%f473, %f466, 0f32A57060, %f472;
	mov.b32 	%r78, %f469;
	shl.b32 	%r79, %r78, 23;
	mov.b32 	%f474, %r79;
	ex2.approx.ftz.f32 	%f475, %f473;
	mul.f32 	%f476, %f475, %f474;
	add.f32 	%f477, %f465, %f476;
	mov.b32 	%r80, %f477;
	shfl.sync.bfly.b32	%r81|%p8, %r80, 16, 31, -1;
	mov.b32 	%f478, %r81;
	add.f32 	%f479, %f477, %f478;
	mov.b32 	%r82, %f479;
	shfl.sync.bfly.b32	%r83|%p9, %r82, 8, 31, -1;
	mov.b32 	%f480, %r83;
	add.f32 	%f481, %f479, %f480;
	mov.b32 	%r84, %f481;
	shfl.sync.bfly.b32	%r85|%p10, %r84, 4, 31, -1;
	mov.b32 	%f482, %r85;
	add.f32 	%f483, %f481, %f482;
	mov.b32 	%r86, %f483;
	shfl.sync.bfly.b32	%r87|%p11, %r86, 2, 31, -1;
	mov.b32 	%f484, %r87;
	add.f32 	%f485, %f483, %f484;
	mov.b32 	%r88, %f485;
	shfl.sync.bfly.b32	%r89|%p12, %r88, 1, 31, -1;
	mov.b32 	%f486, %r89;
	add.f32 	%f487, %f485, %f486;
	div.rn.f32 	%f32, %f116, %f487;
	div.rn.f32 	%f33, %f128, %f487;
	div.rn.f32 	%f34, %f140, %f487;
	div.rn.f32 	%f35, %f152, %f487;
	div.rn.f32 	%f36, %f164, %f487;
	div.rn.f32 	%f37, %f176, %f487;
	div.rn.f32 	%f38, %f188, %f487;
	div.rn.f32 	%f39, %f200, %f487;
	div.rn.f32 	%f40, %f212, %f487;
	div.rn.f32 	%f41, %f224, %f487;
	div.rn.f32 	%f42, %f236, %f487;
	div.rn.f32 	%f43, %f248, %f487;
	div.rn.f32 	%f44, %f260, %f487;
	div.rn.f32 	%f45, %f272, %f487;
	div.rn.f32 	%f46, %f284, %f487;
	div.rn.f32 	%f47, %f296, %f487;
	div.rn.f32 	%f48, %f308, %f487;
	div.rn.f32 	%f49, %f320, %f487;
	div.rn.f32 	%f50, %f332, %f487;
	div.rn.f32 	%f51, %f344, %f487;
	div.rn.f32 	%f52, %f356, %f487;
	div.rn.f32 	%f53, %f368, %f487;
	div.rn.f32 	%f54, %f380, %f487;
	div.rn.f32 	%f55, %f392, %f487;
	div.rn.f32 	%f56, %f404, %f487;
	div.rn.f32 	%f57, %f416, %f487;
	div.rn.f32 	%f58, %f428, %f487;
	div.rn.f32 	%f59, %f440, %f487;
	div.rn.f32 	%f60, %f452, %f487;
	div.rn.f32 	%f61, %f464, %f487;
	div.rn.f32 	%f62, %f476, %f487;
	mad.lo.s64 	%rd25, %rd28, %rd13, %rd4;
	// begin inline asm
	{  cvt.rn.bf16.f32 %rs32, %f32;}

	// end inline asm
	shl.b64 	%rd26, %rd25, 1;
	add.s64 	%rd27, %rd5, %rd26;
	st.global.u16 	[%rd27], %rs32;
	// begin inline asm
	{  cvt.rn.bf16.f32 %rs33, %f33;}

	// end inline asm
	st.global.u16 	[%rd27+64], %rs33;
	// begin inline asm
	{  cvt.rn.bf16.f32 %rs34, %f34;}

	// end inline asm
	st.global.u16 	[%rd27+128], %rs34;
	// begin inline asm
	{  cvt.rn.bf16.f32 %rs35, %f35;}

	// end inline asm
	st.global.u16 	[%rd27+192], %rs35;
	// begin inline asm
	{  cvt.rn.bf16.f32 %rs36, %f36;}

	// end inline asm
	st.global.u16 	[%rd27+256], %rs36;
	// begin inline asm
	{  cvt.rn.bf16.f32 %rs37, %f37;}

	// end inline asm
	st.global.u16 	[%rd27+320], %rs37;
	// begin inline asm
	{  cvt.rn.bf16.f32 %rs38, %f38;}

	// end inline asm
	st.global.u16 	[%rd27+384], %rs38;
	// begin inline asm
	{  cvt.rn.bf16.f32 %rs39, %f39;}

	// end inline asm
	st.global.u16 	[%rd27+448], %rs39;
	// begin inline asm
	{  cvt.rn.bf16.f32 %rs40, %f40;}

	// end inline asm
	st.global.u16 	[%rd27+512], %rs40;
	// begin inline asm
	{  cvt.rn.bf16.f32 %rs41, %f41;}

	// end inline asm
	st.global.u16 	[%rd27+576], %rs41;
	// begin inline asm
	{  cvt.rn.bf16.f32 %rs42, %f42;}

	// end inline asm
	st.global.u16 	[%rd27+640], %rs42;
	// begin inline asm
	{  cvt.rn.bf16.f32 %rs43, %f43;}

	// end inline asm
	st.global.u16 	[%rd27+704], %rs43;
	// begin inline asm
	{  cvt.rn.bf16.f32 %rs44, %f44;}

	// end inline asm
	st.global.u16 	[%rd27+768], %rs44;
	// begin inline asm
	{  cvt.rn.bf16.f32 %rs45, %f45;}

	// end inline asm
	st.global.u16 	[%rd27+832], %rs45;
	// begin inline asm
	{  cvt.rn.bf16.f32 %rs46, %f46;}

	// end inline asm
	st.global.u16 	[%rd27+896], %rs46;
	// begin inline asm
	{  cvt.rn.bf16.f32 %rs47, %f47;}

	// end inline asm
	st.global.u16 	[%rd27+960], %rs47;
	// begin inline asm
	{  cvt.rn.bf16.f32 %rs48, %f48;}

	// end inline asm
	st.global.u16 	[%rd27+1024], %rs48;
	// begin inline asm
	{  cvt.rn.bf16.f32 %rs49, %f49;}

	// end inline asm
	st.global.u16 	[%rd27+1088], %rs49;
	// begin inline asm
	{  cvt.rn.bf16.f32 %rs50, %f50;}

	// end inline asm
	st.global.u16 	[%rd27+1152], %rs50;
	// begin inline asm
	{  cvt.rn.bf16.f32 %rs51, %f51;}

	// end inline asm
	st.global.u16 	[%rd27+1216], %rs51;
	// begin inline asm
	{  cvt.rn.bf16.f32 %rs52, %f52;}

	// end inline asm
	st.global.u16 	[%rd27+1280], %rs52;
	// begin inline asm
	{  cvt.rn.bf16.f32 %rs53, %f53;}

	// end inline asm
	st.global.u16 	[%rd27+1344], %rs53;
	// begin inline asm
	{  cvt.rn.bf16.f32 %rs54, %f54;}

	// end inline asm
	st.global.u16 	[%rd27+1408], %rs54;
	// begin inline asm
	{  cvt.rn.bf16.f32 %rs55, %f55;}

	// end inline asm
	st.global.u16 	[%rd27+1472], %rs55;
	// begin inline asm
	{  cvt.rn.bf16.f32 %rs56, %f56;}

	// end inline asm
	st.global.u16 	[%rd27+1536], %rs56;
	// begin inline asm
	{  cvt.rn.bf16.f32 %rs57, %f57;}

	// end inline asm
	st.global.u16 	[%rd27+1600], %rs57;
	// begin inline asm
	{  cvt.rn.bf16.f32 %rs58, %f58;}

	// end inline asm
	st.global.u16 	[%rd27+1664], %rs58;
	// begin inline asm
	{  cvt.rn.bf16.f32 %rs59, %f59;}

	// end inline asm
	st.global.u16 	[%rd27+1728], %rs59;
	// begin inline asm
	{  cvt.rn.bf16.f32 %rs60, %f60;}

	// end inline asm
	st.global.u16 	[%rd27+1792], %rs60;
	// begin inline asm
	{  cvt.rn.bf16.f32 %rs61, %f61;}

	// end inline asm
	st.global.u16 	[%rd27+1856], %rs61;
	// begin inline asm
	{  cvt.rn.bf16.f32 %rs62, %f62;}

	// end inline asm
	st.global.u16 	[%rd27+1920], %rs62;
	add.s64 	%rd28, %rd28, %rd7;
	setp.lt.s64 	%p13, %rd28, %rd14;
	@%p13 bra 	$L__BB436_4;
$L__BB436_5:
	ret;

}
	// .globl	_Z15SoftmaxWarpImplI10DirectLoadI13__nv_bfloat16fE11DirectStoreIfS1_EfLi1ELi31ELi32ELi1ELb1EL9Algorithm0EEvT_T0_ll
.visible .entry _Z15SoftmaxWarpImplI10DirectLoadI13__nv_bfloat16fE11DirectStoreIfS1_EfLi1ELi31ELi32ELi1ELb1EL9Algorithm0EEvT_T0_ll(
	.param .align 8 .b8 _Z15SoftmaxWarpImplI10DirectLoadI13__nv_bfloat16fE11DirectStoreIfS1_EfLi1ELi31ELi32ELi1ELb1EL9Algorithm0EEvT_T0_ll_param_0[16],
	.param .align 8 .b8 _Z15SoftmaxWarpImplI10DirectLoadI13__nv_bfloat16fE11DirectStoreIfS1_EfLi1ELi31ELi32ELi1ELb1EL9Algorithm0EEvT_T0_ll_param_1[16],
	.param .u64 _Z15SoftmaxWarpImplI10DirectLoadI13__nv_bfloat16fE11DirectStoreIfS1_EfLi1ELi31ELi32ELi1ELb1EL9Algorithm0EEvT_T0_ll_param_2,
	.param .u64 _Z15SoftmaxWarpImplI10DirectLoadI13__nv_bfloat16fE11DirectStoreIfS1_EfLi1ELi31ELi32ELi1ELb1EL9Algorithm0EEvT_T0_ll_param_3
)
{
	.reg .pred 	%p<76>;
	.reg .b16 	%rs<63>;
	.reg .b32 	%r<153>;
	.reg .b32 	%f<705>;
	.reg .b64 	%rd<70>;

	ld.param.u64 	%rd29, [_Z15SoftmaxWarpImplI10DirectLoadI13__nv_bfloat16fE11DirectStoreIfS1_EfLi1ELi31ELi32ELi1ELb1EL9Algorithm0EEvT_T0_ll_param_1+8];
	ld.param.u64 	%rd28, [_Z15SoftmaxWarpImplI10DirectLoadI13__nv_bfloat16fE11DirectStoreIfS1_EfLi1ELi31ELi32ELi1ELb1EL9Algorithm0EEvT_T0_ll_param_1];
	ld.param.u64 	%rd27, [_Z15SoftmaxWarpImplI10DirectLoadI13__nv_bfloat16fE11DirectStoreIfS1_EfLi1ELi31ELi32ELi1ELb1EL9Algorithm0EEvT_T0_ll_param_0+8];
	ld.param.u64 	%rd26, [_Z15SoftmaxWarpImplI10DirectLoadI13__nv_bfloat16fE11DirectStoreIfS1_EfLi1ELi31ELi32ELi1ELb1EL9Algorithm0EEvT_T0_ll_param_0];
	ld.param.u64 	%rd31, [_Z15SoftmaxWarpImplI10DirectLoadI13__nv_bfloat16fE11DirectStoreIfS1_EfLi1ELi31ELi32ELi1ELb1EL9Algorithm0EEvT_T0_ll_param_3];
	setp.lt.s64 	%p1, %rd31, 993;
	@%p1 bra 	$L__BB437_2;
	mov.u64 	%rd32, $str;
	cvta.global.u64 	%rd33, %rd32;
	mov.u64 	%rd34, $str$1;
	cvta.global.u64 	%rd35, %rd34;
	mov.u64 	%rd36, __unnamed_428;
	cvta.global.u64 	%rd37, %rd36;
	{ // callseq 427, 0
	.param .b64 param0;
	st.param.b64 	[param0], %rd33;
	.param .b64 param1;
	st.param.b64 	[param1], %rd35;
	.param .b32 param2;
	st.param.b32 	[param2], 358;
	.param .b64 param3;
	st.param.b64 	[param3], %rd37;
	.param .b64 param4;
	st.param.b64 	[param4], 1;
	call.uni 
	__assertfail, 
	(
	param0, 
	param1, 
	param2, 
	param3, 
	param4
	);
	} // callseq 427
$L__BB437_2:
	ld.param.u64 	%rd67, [_Z15SoftmaxWarpImplI10DirectLoadI13__nv_bfloat16fE11DirectStoreIfS1_EfLi1ELi31ELi32ELi1ELb1EL9Algorithm0EEvT_T0_ll_param_2];
	mov.u32 	%r1, %ntid.y;
	mov.u32 	%r2, %ctaid.x;
	mov.u32 	%r3, %tid.y;
	mad.lo.s32 	%r4, %r2, %r1, %r3;
	cvt.s64.s32 	%rd69, %r4;
	setp.le.s64 	%p2, %rd67, %rd69;
	@%p2 bra 	$L__BB437_129;
	mov.u32 	%r5, %tid.x;
	add.s32 	%r6, %r5, 96;
	cvt.u64.u32 	%rd2, %r6;
	add.s32 	%r7, %r5, 128;
	cvt.u64.u32 	%rd3, %r7;
	add.s32 	%r8, %r5, 160;
	cvt.u64.u32 	%rd4, %r8;
	add.s32 	%r9, %r5, 192;
	cvt.u64.u32 	%rd5, %r9;
	add.s32 	%r10, %r5, 224;
	cvt.u64.u32 	%rd6, %r10;
	add.s32 	%r11, %r5, 352;
	cvt.u64.u32 	%rd7, %r11;
	add.s32 	%r12, %r5, 384;
	cvt.u64.u32 	%rd8, %r12;
	add.s32 	%r13, %r5, 416;
	cvt.u64.u32 	%rd9, %r13;
	add.s32 	%r14, %r5, 448;
	cvt.u64.u32 	%rd10, %r14;
	add.s32 	%r15, %r5, 480;
	cvt.u64.u32 	%rd11, %r15;
	add.s32 	%r16, %r5, 512;
	cvt.u64.u32 	%rd12, %r16;
	add.s32 	%r17, %r5, 544;
	cvt.u64.u32 	%rd13, %r17;
	add.s32 	%r18, %r5, 576;
	cvt.u64.u32 	%rd14, %r18;
	add.s32 	%r19, %r5, 608;
	cvt.u64.u32 	%rd15, %r19;
	add.s32 	%r20, %r5, 640;
	cvt.u64.u32 	%rd16, %r20;
	add.s32 	%r21, %r5, 672;
	cvt.u64.u32 	%rd17, %r21;
	add.s32 	%r22, %r5, 864;
	cvt.u64.u32 	%rd18, %r22;
	add.s32 	%r23, %r5, 896;
	cvt.u64.u32 	%rd19, %r23;
	add.s32 	%r24, %r5, 928;
	cvt.u64.u32 	%rd20, %r24;
	add.s32 	%r25, %r5, 960;
	cvt.u64.u32 	%rd21, %r25;
	add.s32 	%r28, %r5, 32;
	add.s32 	%r30, %r5, 64;
	add.s32 	%r32, %r5, 256;
	add.s32 	%r34, %r5, 288;
	add.s32 	%r36, %r5, 320;
$L__BB437_4:
	cvt.u64.u32 	%rd38, %r5;
	setp.le.s64 	%p3, %rd31, %rd38;
	mad.lo.s64 	%rd39, %rd69, %rd27, %rd38;
	cvta.to.global.u64 	%rd40, %rd26;
	shl.b64 	%rd41, %rd39, 1;
	add.s64 	%rd23, %rd40, %rd41;
	mov.f32 	%f643, 0fFF800000;
	mov.f32 	%f646, %f643;
	@%p3 bra 	$L__BB437_6;
	ld.global.u16 	%rs1, [%rd23];
	// begin inline asm
	{ cvt.f32.bf16 %f643, %rs1;}

	// end inline asm
	max.f32 	%f646, %f643, 0fFF800000;
$L__BB437_6:
	cvt.u64.u32 	%rd42, %r28;
	setp.le.s64 	%p4, %rd31, %rd42;
	mov.f32 	%f645, 0fFF800000;
	@%p4 bra 	$L__BB437_8;
	ld.global.u16 	%rs2, [%rd23+64];
	// begin inline asm
	{ cvt.f32.bf16 %f645, %rs2;}

	// end inline asm
	max.f32 	%f646, %f646, %f645;
$L__BB437_8:
	cvt.u64.u32 	%rd43, %r30;
	setp.le.s64 	%p5, %rd31, %rd43;
	mov.f32 	%f647, 0fFF800000;
	@%p5 bra 	$L__BB437_10;
	ld.global.u16 	%rs3, [%rd23+128];
	// begin inline asm
	{ cvt.f32.bf16 %f647, %rs3;}

	// end inline asm
	max.f32 	%f646, %f646, %f647;
$L__BB437_10:
	setp.le.s64 	%p6, %rd31, %rd2;
	mov.f32 	%f649, 0fFF800000;
	@%p6 bra 	$L__BB437_12;
	ld.global.u16 	%rs4, [%rd23+192];
	// begin inline asm
	{ cvt.f32.bf16 %f649, %rs4;}

	// end inline asm
	max.f32 	%f646, %f646, %f649;
$L__BB437_12:
	setp.le.s64 	%p7, %rd31, %rd3;
	mov.f32 	%f651, 0fFF800000;
	@%p7 bra 	$L__BB437_14;
	ld.global.u16 	%rs5, [%rd23+256];
	// begin inline asm
	{ cvt.f32.bf16 %f651, %rs5;}

	// end inline asm
	max.f32 	%f646, %f646, %f651;
$L__BB437_14:
	setp.le.s64 	%p8, %rd31, %rd4;
	mov.f32 	%f653, 0fFF800000;
	@%p8 bra 	$L__BB437_16;
	ld.global.u16 	%rs6, [%rd23+320];
	// begin inline asm
	{ cvt.f32.bf16 %f653, %rs6;}

	// end inline asm
	max.f32 	%f646, %f646, %f653;
$L__BB437_16:
	setp.le.s64 	%p9, %rd31, %rd5;
	mov.f32 	%f655, 0fFF800000;
	@%p9 bra 	$L__BB437_18;
	ld.global.u16 	%rs7, [%rd23+384];
	// begin inline asm
	{ cvt.f32.bf16 %f655, %rs7;}

	// end inline asm
	max.f32 	%f646, %f646, %f655;
$L__BB437_18:
	setp.le.s64 	%p10, %rd31, %rd6;
	mov.f32 	%f657, 0fFF800000;
	@%p10 bra 	$L__BB437_20;
	ld.global.u16 	%rs8, [%rd23+448];
	// begin inline asm
	{ cvt.f32.bf16 %f657, %rs8;}

	// end inline asm
	max.f32 	%f646, %f646, %f657;
$L__BB437_20:
	cvt.u64.u32 	%rd44, %r32;
	setp.le.s64 	%p11, %rd31, %rd44;
	mov.f32 	%f659, 0fFF800000;
	@%p11 bra 	$L__BB437_22;
	ld.global.u16 	%rs9, [%rd23+512];
	// begin inline asm
	{ cvt.f32.bf16 %f659, %rs9;}

	// end inline asm
	max.f32 	%f646, %f646, %f659;
$L__BB437_22:
	cvt.u64.u32 	%rd45, %r34;
	setp.le.s64 	%p12, %rd31, %rd45;
	mov.f32 	%f661, 0fFF800000;
	@%p12 bra 	$L__BB437_24;
	ld.global.u16 	%rs10, [%rd23+576];
	// begin inline asm
	{ cvt.f32.bf16 %f661, %rs10;}

	// end inline asm
	max.f32 	%f646, %f646, %f661;
$L__BB437_24:
	cvt.u64.u32 	%rd46, %r36;
	setp.le.s64 	%p13, %rd31, %rd46;
	mov.f32 	%f663, 0fFF800000;
	@%p13 bra 	$L__BB437_26;
	ld.global.u16 	%rs11, [%rd23+640];
	// begin inline asm
	{ cvt.f32.bf16 %f663, %rs11;}

	// end inline asm
	max.f32 	%f646, %f646, %f663;
$L__BB437_26:
	setp.le.s64 	%p14, %rd31, %rd7;
	mov.f32 	%f665, 0fFF800000;
	@%p14 bra 	$L__BB437_28;
	ld.global.u16 	%rs12, [%rd23+704];
	// begin inline asm
	{ cvt.f32.bf16 %f665, %rs12;}

	// end inline asm
	max.f32 	%f646, %f646, %f665;
$L__BB437_28:
	setp.le.s64 	%p15, %rd31, %rd8;
	mov.f32 	%f667, 0fFF800000;
	@%p15 bra 	$L__BB437_30;
	ld.global.u16 	%rs13, [%rd23+768];
	// begin inline asm
	{ cvt.f32.bf16 %f667, %rs13;}

	// end inline asm
	max.f32 	%f646, %f646, %f667;
$L__BB437_30:
	setp.le.s64 	%p16, %rd31, %rd9;
	mov.f32 	%f669, 0fFF800000;
	@%p16 bra 	$L__BB437_32;
	ld.global.u16 	%rs14, [%rd23+832];
	// begin inline asm
	{ cvt.f32.bf16 %f669, %rs14;}

	// end inline asm
	max.f32 	%f646, %f646, %f669;
$L__BB437_32:
	setp.le.s64 	%p17, %rd31, %rd10;
	mov.f32 	%f671, 0fFF800000;
	@%p17 bra 	$L__BB437_34;
	ld.global.u16 	%rs15, [%rd23+896];
	// begin inline asm
	{ cvt.f32.bf16 %f671, %rs15;}

	// end inline asm
	max.f32 	%f646, %f646, %f671;
$L__BB437_34:
	setp.le.s64 	%p18, %rd31, %rd11;
	mov.f32 	%f673, 0fFF800000;
	@%p18 bra 	$L__BB437_36;
	ld.global.u16 	%rs16, [%rd23+960];
	// begin inline asm
	{ cvt.f32.bf16 %f673, %rs16;}

	// end inline asm
	max.f32 	%f646, %f646, %f673;
$L__BB437_36:
	setp.le.s64 	%p19, %rd31, %rd12;
	mov.f32 	%f675, 0fFF800000;
	@%p19 bra 	$L__BB437_38;
	ld.global.u16 	%rs17, [%rd23+1024];
	// begin inline asm
	{ cvt.f32.bf16 %f675, %rs17;}

	// end inline asm
	max.f32 	%f646, %f646, %f675;
$L__BB437_38:
	setp.le.s64 	%p20, %rd31, %rd13;
	mov.f32 	%f677, 0fFF800000;
	@%p20 bra 	$L__BB437_40;
	ld.global.u16 	%rs18, [%rd23+1088];
	// begin inline asm
	{ cvt.f32.bf16 %f677, %rs18;}

	// end inline asm
	max.f32 	%f646, %f646, %f677;
$L__BB437_40:
	setp.le.s64 	%p21, %rd31, %rd14;
	mov.f32 	%f679, 0fFF800000;
	@%p21 bra 	$L__BB437_42;
	ld.global.u16 	%rs19, [%rd23+1152];
	// begin inline asm
	{ cvt.f32.bf16 %f679, %rs19;}

	// end inline asm
	max.f32 	%f646, %f646, %f679;
$L__BB437_42:
	setp.le.s64 	%p22, %rd31, %rd15;
	mov.f32 	%f681, 0fFF800000;
	@%p22 bra 	$L__BB437_44;
	ld.global.u16 	%rs20, [%rd23+1216];
	// begin inline asm
	{ cvt.f32.bf16 %f681, %rs20;}

	// end inline asm
	max.f32 	%f646, %f646, %f681;
$L__BB437_44:
	setp.le.s64 	%p23, %rd31, %rd16;
	mov.f32 	%f683, 0fFF800000;
	@%p23 bra 	$L__BB437_46;
	ld.global.u16 	%rs21, [%rd23+1280];
	// begin inline asm
	{ cvt.f32.bf16 %f683, %rs21;}

	// end inline asm
	max.f32 	%f646, %f646, %f683;
$L__BB437_46:
	setp.le.s64 	%p24, %rd31, %rd17;
	mov.f32 	%f685, 0fFF800000;
	@%p24 bra 	$L__BB437_48;
	ld.global.u16 	%rs22, [%rd23+1344];
	// begin inline asm
	{ cvt.f32.bf16 %f685, %rs22;}

	// end inline asm
	max.f32 	%f646, %f646, %f685;
$L__BB437_48:
	mov.u32 	%r37, %tid.x;
	add.s32 	%r38, %r37, 704;
	cvt.u64.u32 	%rd47, %r38;
	setp.le.s64 	%p25, %rd31, %rd47;
	mov.f32 	%f687, 0fFF800000;
	@%p25 bra 	$L__BB437_50;
	ld.global.u16 	%rs23, [%rd23+1408];
	// begin inline asm
	{ cvt.f32.bf16 %f687, %rs23;}

	// end inline asm
	max.f32 	%f646, %f646, %f687;
$L__BB437_50:
	mov.u32 	%r39, %tid.x;
	add.s32 	%r40, %r39, 736;
	cvt.u64.u32 	%rd48, %r40;
	setp.le.s64 	%p26, %rd31, %rd48;
	mov.f32 	%f689, 0fFF800000;
	@%p26 bra 	$L__BB437_52;
	ld.global.u16 	%rs24, [%rd23+1472];
	// begin inline asm
	{ cvt.f32.bf16 %f689, %rs24;}

	// end inline asm
	max.f32 	%f646, %f646, %f689;
$L__BB437_52:
	mov.u32 	%r41, %tid.x;
	add.s32 	%r42, %r41, 768;
	cvt.u64.u32 	%rd49, %r42;
	setp.le.s64 	%p27, %rd31, %rd49;
	mov.f32 	%f691, 0fFF800000;
	@%p27 bra 	$L__BB437_54;
	ld.global.u16 	%rs25, [%rd23+1536];
	// begin inline asm
	{ cvt.f32.bf16 %f691, %rs25;}

	// end inline asm
	max.f32 	%f646, %f646, %f691;
$L__BB437_54:
	mov.u32 	%r43, %tid.x;
	add.s32 	%r44, %r43, 800;
	cvt.u64.u32 	%rd50, %r44;
	setp.le.s64 	%p28, %rd31, %rd50;
	mov.f32 	%f693, 0fFF800000;
	@%p28 bra 	$L__BB437_56;
	ld.global.u16 	%rs26, [%rd23+1600];
	// begin inline asm
	{ cvt.f32.bf16 %f693, %rs26;}

	// end inline asm
	max.f32 	%f646, %f646, %f693;
$L__BB437_56:
	mov.u32 	%r45, %tid.x;
	add.s32 	%r46, %r45, 832;
	cvt.u64.u32 	%rd51, %r46;
	setp.le.s64 	%p29, %rd31, %rd51;
	mov.f32 	%f695, 0fFF800000;
	@%p29 bra 	$L__BB437_58;
	ld.global.u16 	%rs27, [%rd23+1664];
	// begin inline asm
	{ cvt.f32.bf16 %f695, %rs27;}

	// end inline asm
	max.f32 	%f646, %f646, %f695;
$L__BB437_58:
	setp.le.s64 	%p30, %rd31, %rd18;
	mov.f32 	%f697, 0fFF800000;
	@%p30 bra 	$L__BB437_60;
	ld.global.u16 	%rs28, [%rd23+1728];
	// begin inline asm
	{ cvt.f32.bf16 %f697, %rs28;}

	// end inline asm
	max.f32 	%f646, %f646, %f697;
$L__BB437_60:
	setp.le.s64 	%p31, %rd31, %rd19;
	mov.f32 	%f699, 0fFF800000;
	@%p31 bra 	$L__BB437_62;
	ld.global.u16 	%rs29, [%rd23+1792];
	// begin inline asm
	{ cvt.f32.bf16 %f699, %rs29;}

	// end inline asm
	max.f32 	%f646, %f646, %f699;
$L__BB437_62:
	setp.le.s64 	%p32, %rd31, %rd20;
	mov.f32 	%f701, 0fFF800000;
	@%p32 bra 	$L__BB437_64;
	ld.global.u16 	%rs30, [%rd23+1856];
	// begin inline asm
	{ cvt.f32.bf16 %f701, %rs30;}

	// end inline asm
	max.f32 	%f646, %f646, %f701;
$L__BB437_64:
	setp.le.s64 	%p33, %rd31, %rd21;
	mov.f32 	%f703, 0fFF800000;
	@%p33 bra 	$L__BB437_66;
	ld.global.u16 	%rs31, [%rd23+1920];
	// begin inline asm
	{ cvt.f32.bf16 %f703, %rs31;}

	// end inline asm
	max.f32 	%f646, %f646, %f703;
$L__BB437_66:
	mov.u32 	%r47, %tid.x;
	cvt.u64.u32 	%rd52, %r47;
	setp.le.s64 	%p34, %rd31, %rd52;
	mov.b32 	%r48, %f646;
	shfl.sync.bfly.b32	%r49|%p35, %r48, 16, 31, -1;
	mov.b32 	%f218, %r49;
	max.f32 	%f219, %f646, %f218;
	mov.b32 	%r50, %f219;
	shfl.sync.bfly.b32	%r51|%p36, %r50, 8, 31, -1;
	mov.b32 	%f220, %r51;
	max.f32 	%f221, %f219, %f220;
	mov.b32 	%r52, %f221;
	shfl.sync.bfly.b32	%r53|%p37, %r52, 4, 31, -1;
	mov.b32 	%f222, %r53;
	max.f32 	%f223, %f221, %f222;
	mov.b32 	%r54, %f223;
	shfl.sync.bfly.b32	%r55|%p38, %r54, 2, 31, -1;
	mov.b32 	%f224, %r55;
	max.f32 	%f225, %f223, %f224;
	mov.b32 	%r56, %f225;
	shfl.sync.bfly.b32	%r57|%p39, %r56, 1, 31, -1;
	mov.b32 	%f226, %r57;
	max.f32 	%f227, %f225, %f226;
	sub.f32 	%f228, %f643, %f227;
	fma.rn.f32 	%f229, %f228, 0f3BBB989D, 0f3F000000;
	cvt.sat.f32.f32 	%f230, %f229;
	mov.f32 	%f231, 0f4B400001;
	mov.f32 	%f232, 0f437C0000;
	fma.rm.f32 	%f233, %f230, %f232, %f231;
	add.f32 	%f234, %f233, 0fCB40007F;
	neg.f32 	%f235, %f234;
	fma.rn.f32 	%f236, %f228, 0f3FB8AA3B, %f235;
	fma.rn.f32 	%f237, %f228, 0f32A57060, %f236;
	mov.b32 	%r58, %f233;
	shl.b32 	%r59, %r58, 23;
	mov.b32 	%f238, %r59;
	ex2.approx.ftz.f32 	%f239, %f237;
	mul.f32 	%f240, %f239, %f238;
	add.f32 	%f241, %f240, 0f00000000;
	sub.f32 	%f242, %f645, %f227;
	fma.rn.f32 	%f243, %f242, 0f3BBB989D, 0f3F000000;
	cvt.sat.f32.f32 	%f244, %f243;
	fma.rm.f32 	%f245, %f244, %f232, %f231;
	add.f32 	%f246, %f245, 0fCB40007F;
	neg.f32 	%f247, %f246;
	fma.rn.f32 	%f248, %f242, 0f3FB8AA3B, %f247;
	fma.rn.f32 	%f249, %f242, 0f32A57060, %f248;
	mov.b32 	%r60, %f245;
	shl.b32 	%r61, %r60, 23;
	mov.b32 	%f250, %r61;
	ex2.approx.ftz.f32 	%f251, %f249;
	mul.f32 	%f252, %f251, %f250;
	add.f32 	%f253, %f241, %f252;
	sub.f32 	%f254, %f647, %f227;
	fma.rn.f32 	%f255, %f254, 0f3BBB989D, 0f3F000000;
	cvt.sat.f32.f32 	%f256, %f255;
	fma.rm.f32 	%f257, %f256, %f232, %f231;
	add.f32 	%f258, %f257, 0fCB40007F;
	neg.f32 	%f259, %f258;
	fma.rn.f32 	%f260, %f254, 0f3FB8AA3B, %f259;
	fma.rn.f32 	%f261, %f254, 0f32A57060, %f260;
	mov.b32 	%r62, %f257;
	shl.b32 	%r63, %r62, 23;
	mov.b32 	%f262, %r63;
	ex2.approx.ftz.f32 	%f263, %f261;
	mul.f32 	%f264, %f263, %f262;
	add.f32 	%f265, %f253, %f264;
	sub.f32 	%f266, %f649, %f227;
	fma.rn.f32 	%f267, %f266, 0f3BBB989D, 0f3F000000;
	cvt.sat.f32.f32 	%f268, %f267;
	fma.rm.f32 	%f269, %f268, %f232, %f231;
	add.f32 	%f270, %f269, 0fCB40007F;
	neg.f32 	%f271, %f270;
	fma.rn.f32 	%f272, %f266, 0f3FB8AA3B, %f271;
	fma.rn.f32 	%f273, %f266, 0f32A57060, %f272;
	mov.b32 	%r64, %f269;
	shl.b32 	%r65, %r64, 23;
	mov.b32 	%f274, %r65;
	ex2.approx.ftz.f32 	%f275, %f273;
	mul.f32 	%f276, %f275, %f274;
	add.f32 	%f277, %f265, %f276;
	sub.f32 	%f278, %f651, %f227;
	fma.rn.f32 	%f279, %f278, 0f3BBB989D, 0f3F000000;
	cvt.sat.f32.f32 	%f280, %f279;
	fma.rm.f32 	%f281, %f280, %f232, %f231;
	add.f32 	%f282, %f281, 0fCB40007F;
	neg.f32 	%f283, %f282;
	fma.rn.f32 	%f284, %f278, 0f3FB8AA3B, %f283;
	fma.rn.f32 	%f285, %f278, 0f32A57060, %f284;
	mov.b32 	%r66, %f281;
	shl.b32 	%r67, %r66, 23;
	mov.b32 	%f286, %r67;
	ex2.approx.ftz.f32 	%f287, %f285;
	mul.f32 	%f288, %f287, %f286;
	add.f32 	%f289, %f277, %f288;
	sub.f32 	%f290, %f653, %f227;
	fma.rn.f32 	%f291, %f290, 0f3BBB989D, 0f3F000000;
	cvt.sat.f32.f32 	%f292, %f291;
	fma.rm.f32 	%f293, %f292, %f232, %f231;
	add.f32 	%f294, %f293, 0fCB40007F;
	neg.f32 	%f295, %f294;
	fma.rn.f32 	%f296, %f290, 0f3FB8AA3B, %f295;
	fma.rn.f32 	%f297, %f290, 0f32A57060, %f296;
	mov.b32 	%r68, %f293;
	shl.b32 	%r69, %r68, 23;
	mov.b32 	%f298, %r69;
	ex2.approx.ftz.f32 	%f299, %f297;
	mul.f32 	%f300, %f299, %f298;
	add.f32 	%f301, %f289, %f300;
	sub.f32 	%f302, %f655, %f227;
	fma.rn.f32 	%f303, %f302, 0f3BBB989D, 0f3F000000;
	cvt.sat.f32.f32 	%f304, %f303;
	fma.rm.f32 	%f305, %f304, %f232, %f231;
	add.f32 	%f306, %f305, 0fCB40007F;
	neg.f32 	%f307, %f306;
	fma.rn.f32 	%f308, %f302, 0f3FB8AA3B, %f307;
	fma.rn.f32 	%f309, %f302, 0f32A57060, %f308;
	mov.b32 	%r70, %f305;
	shl.b32 	%r71, %r70, 23;
	mov.b32 	%f310, %r71;
	ex2.approx.ftz.f32 	%f311, %f309;
	mul.f32 	%f312, %f311, %f310;
	add.f32 	%f313, %f301, %f312;
	sub.f32 	%f314, %f657, %f227;
	fma.rn.f32 	%f315, %f314, 0f3BBB989D, 0f3F000000;
	cvt.sat.f32.f32 	%f316, %f315;
	fma.rm.f32 	%f317, %f316, %f232, %f231;
	add.f32 	%f318, %f317, 0fCB40007F;
	neg.f32 	%f319, %f318;
	fma.rn.f32 	%f320, %f314, 0f3FB8AA3B, %f319;
	fma.rn.f32 	%f321, %f314, 0f32A57060, %f320;
	mov.b32 	%r72, %f317;
	shl.b32 	%r73, %r72, 23;
	mov.b32 	%f322, %r73;
	ex2.approx.ftz.f32 	%f323, %f321;
	mul.f32 	%f324, %f323, %f322;
	add.f32 	%f325, %f313, %f324;
	sub.f32 	%f326, %f659, %f227;
	fma.rn.f32 	%f327, %f326, 0f3BBB989D, 0f3F000000;
	cvt.sat.f32.f32 	%f328, %f327;
	fma.rm.f32 	%f329, %f328, %f232, %f231;
	add.f32 	%f330, %f329, 0fCB40007F;
	neg.f32 	%f331, %f330;
	fma.rn.f32 	%f332, %f326, 0f3FB8AA3B, %f331;
	fma.rn.f32 	%f333, %f326, 0f32A57060, %f332;
	mov.b32 	%r74, %f329;
	shl.b32 	%r75, %r74, 23;
	mov.b32 	%f334, %r75;
	ex2.approx.ftz.f32 	%f335, %f333;
	mul.f32 	%f336, %f335, %f334;
	add.f32 	%f337, %f325, %f336;
	sub.f32 	%f338, %f661, %f227;
	fma.rn.f32 	%f339, %f338, 0f3BBB989D, 0f3F000000;
	cvt.sat.f32.f32 	%f340, %f339;
	fma.rm.f32 	%f341, %f340, %f232, %f231;
	add.f32 	%f342, %f341, 0fCB40007F;
	neg.f32 	%f343, %f342;
	fma.rn.f32 	%f344, %f338, 0f3FB8AA3B, %f343;
	fma.rn.f32 	%f345, %f338, 0f32A57060, %f344;
	mov.b32 	%r76, %f341;
	shl.b32 	%r77, %r76, 23;
	mov.b32 	%f346, %r77;
	ex2.approx.ftz.f32 	%f347, %f345;
	mul.f32 	%f348, %f347, %f346;
	add.f32 	%f349, %f337, %f348;
	sub.f32 	%f350, %f663, %f227;
	fma.rn.f32 	%f351, %f350, 0f3BBB989D, 0f3F000000;
	cvt.sat.f32.f32 	%f352, %f351;
	fma.rm.f32 	%f353, %f352, %f232, %f231;
	add.f32 	%f354, %f353, 0fCB40007F;
	neg.f32 	%f355, %f354;
	fma.rn.f32 	%f356, %f350, 0f3FB8AA3B, %f355;
	fma.rn.f32 	%f357, %f350, 0f32A57060, %f356;
	mov.b32 	%r78, %f353;
	shl.b32 	%r79, %r78, 23;
	mov.b32 	%f358, %r79;
	ex2.approx.ftz.f32 	%f359, %f357;
	mul.f32 	%f360, %f359, %f358;
	add.f32 	%f361, %f349, %f360;
	sub.f32 	%f362, %f665, %f227;
	fma.rn.f32 	%f363, %f362, 0f3BBB989D, 0f3F000000;
	cvt.sat.f32.f32 	%f364, %f363;
	fma.rm.f32 	%f365, %f364, %f232, %f231;
	add.f32 	%f366, %f365, 0fCB40007F;
	neg.f32 	%f367, %f366;
	fma.rn.f32 	%f368, %f362, 0f3FB8AA3B, %f367;
	fma.rn.f32 	%f369, %f362, 0f32A57060, %f368;
	mov.b32 	%r80, %f365;
	shl.b32 	%r81, %r80, 23;
	mov.b32 	%f370, %r81;
	ex2.approx.ftz.f32 	%f371, %f369;
	mul.f32 	%f372, %f371, %f370;
	add.f32 	%f373, %f361, %f372;
	sub.f32 	%f374, %f667, %f227;
	fma.rn.f32 	%f375, %f374, 0f3BBB989D, 0f3F000000;
	cvt.sat.f32.f32 	%f376, %f375;
	fma.rm.f32 	%f377, %f376, %f232, %f231;
	add.f32 	%f378, %f377, 0fCB40007F;
	neg.f32 	%f379, %f378;
	fma.rn.f32 	%f380, %f374, 0f3FB8AA3B, %f379;
	fma.rn.f32 	%f381, %f374, 0f32A57060, %f380;
	mov.b32 	%r82, %f377;
	shl.b32 	%r83, %r82, 23;
	mov.b32 	%f382, %r83;
	ex2.approx.ftz.f32 	%f383, %f381;
	mul.f32 	%f384, %f383, %f382;
	add.f32 	%f385, %f373, %f384;
	sub.f32 	%f386, %f669, %f227;
	fma.rn.f32 	%f387, %f386, 0f3BBB989D, 0f3F000000;
	cvt.sat.f32.f32 	%f388, %f387;
	fma.rm.f32 	%f389, %f388, %f232, %f231;
	add.f32 	%f390, %f389, 0fCB40007F;
	neg.f32 	%f391, %f390;
	fma.rn.f32 	%f392, %f386, 0f3FB8AA3B, %f391;
	fma.rn.f32 	%f393, %f386, 0f32A57060, %f392;
	mov.b32 	%r84, %f389;
	shl.b32 	%r85, %r84, 23;
	mov.b32 	%f394, %r85;
	ex2.approx.ftz.f32 	%f395, %f393;
	mul.f32 	%f396, %f395, %f394;
	add.f32 	%f397, %f385, %f396;
	sub.f32 	%f398, %f671, %f227;
	fma.rn.f32 	%f399, %f398, 0f3BBB989D, 0f3F000000;
	cvt.sat.f32.f32 	%f400, %f399;
	fma.rm.f32 	%f401, %f400, %f232, %f231;
	add.f32 	%f402, %f401, 0fCB40007F;
	neg.f32 	%f403, %f402;
	fma.rn.f32 	%f404, %f398, 0f3FB8AA3B, %f403;
	fma.rn.f32 	%f405, %f398, 0f32A57060, %f404;
	mov.b32 	%r86, %f401;
	shl.b32 	%r87, %r86, 23;
	mov.b32 	%f406, %r87;
	ex2.approx.ftz.f32 	%f407, %f405;
	mul.f32 	%f408, %f407, %f406;
	add.f32 	%f409, %f397, %f408;
	sub.f32 	%f410, %f673, %f227;
	fma.rn.f32 	%f411, %f410, 0f3BBB989D, 0f3F000000;
	cvt.sat.f32.f32 	%f412, %f411;
	fma.rm.f32 	%f413, %f412, %f232, %f231;
	add.f32 	%f414, %f413, 0fCB40007F;
	neg.f32 	%f415, %f414;
	fma.rn.f32 	%f416, %f410, 0f3FB8AA3B, %f415;
	fma.rn.f32 	%f417, %f410, 0f32A57060, %f416;
	mov.b32 	%r88, %f413;
	shl.b32 	%r89, %r88, 23;
	mov.b32 	%f418, %r89;
	ex2.approx.ftz.f32 	%f419, %f417;
	mul.f32 	%f420, %f419, %f418;
	add.f32 	%f421, %f409, %f420;
	sub.f32 	%f422, %f675, %f227;
	fma.rn.f32 	%f423, %f422, 0f3BBB989D, 0f3F000000;
	cvt.sat.f32.f32 	%f424, %f423;
	fma.rm.f32 	%f425, %f424, %f232, %f231;
	add.f32 	%f426, %f425, 0fCB40007F;
	neg.f32 	%f427, %f426;
	fma.rn.f32 	%f428, %f422, 0f3FB8AA3B, %f427;
	fma.rn.f32 	%f429, %f422, 0f32A57060, %f428;
	mov.b32 	%r90, %f425;
	shl.b32 	%r91, %r90, 23;
	mov.b32 	%f430, %r91;
	ex2.approx.ftz.f32 	%f431, %f429;
	mul.f32 	%f432, %f431, %f430;
	add.f32 	%f433, %f421, %f432;
	sub.f32 	%f434, %f677, %f227;
	fma.rn.f32 	%f435, %f434, 0f3BBB989D, 0f3F000000;
	cvt.sat.f32.f32 	%f436, %f435;
	fma.rm.f32 	%f437, %f436, %f232, %f231;
	add.f32 	%f438, %f437, 0fCB40007F;
	neg.f32 	%f439, %f438;
	fma.rn.f32 	%f440, %f434, 0f3FB8AA3B, %f439;
	fma.rn.f32 	%f441, %f434, 0f32A57060, %f440;
	mov.b32 	%r92, %f437;
	shl.b32 	%r93, %r92, 23;
	mov.b32 	%f442, %r93;
	ex2.approx.ftz.f32 	%f443, %f441;
	mul.f32 	%f444, %f443, %f442;
	add.f32 	%f445, %f433, %f444;
	sub.f32 	%f446, %f679, %f227;
	fma.rn.f32 	%f447, %f446, 0f3BBB989D, 0f3F000000;
	cvt.sat.f32.f32 	%f448, %f447;
	fma.rm.f32 	%f449, %f448, %f232, %f231;
	add.f32 	%f450, %f449, 0fCB40007F;
	neg.f32 	%f451, %f450;
	fma.rn.f32 	%f452, %f446, 0f3FB8AA3B, %f451;
	fma.rn.f32 	%f453, %f446, 0f32A57060, %f452;
	mov.b32 	%r94, %f449;
	shl.b32 	%r95, %r94, 23;
	mov.b32 	%f454, %r95;
	ex2.approx.ftz.f32 	%f455, %f453;
	mul.f32 	%f456, %f455, %f454;
	add.f32 	%f457, %f445, %f456;
	sub.f32 	%f458, %f681, %f227;
	fma.rn.f32 	%f459, %f458, 0f3BBB989D, 0f3F000000;
	cvt.sat.f32.f32 	%f460, %f459;
	fma.rm.f32 	%f461, %f460, %f232, %f231;
	add.f32 	%f462, %f461, 0fCB40007F;
	neg.f32 	%f463, %f462;
	fma.rn.f32 	%f464, %f458, 0f3FB8AA3B, %f463;
	fma.rn.f32 	%f465, %f458, 0f32A57060, %f464;
	mov.b32 	%r96, %f461;
	shl.b32 	%r97, %r96, 23;
	mov.b32 	%f466, %r97;
	ex2.approx.ftz.f32 	%f467, %f465;
	mul.f32 	%f468, %f467, %f466;
	add.f32 	%f469, %f457, %f468;
	sub.f32 	%f470, %f683, %f227;
	fma.rn.f32 	%f471, %f470, 0f3BBB989D, 0f3F000000;
	cvt.sat.f32.f32 	%f472, %f471;
	fma.rm.f32 	%f473, %f472, %f232, %f231;
	add.f32 	%f474, %f473, 0fCB40007F;
	neg.f32 	%f475, %f474;
	fma.rn.f32 	%f476, %f470, 0f3FB8AA3B, %f475;
	fma.rn.f32 	%f477, %f470, 0f32A57060, %f476;
	mov.b32 	%r98, %f473;
	shl.b32 	%r99, %r98, 23;
	mov.b32 	%f478, %r99;
	ex2.approx.ftz.f32 	%f479, %f477;
	mul.f32 	%f480, %f479, %f478;
	add.f32 	%f481, %f469, %f480;
	sub.f32 	%f482, %f685, %f227;
	fma.rn.f32 	%f483, %f482, 0f3BBB989D, 0f3F000000;
	cvt.sat.f32.f32 	%f484, %f483;
	fma.rm.f32 	%f485, %f484, %f232, %f231;
	add.f32 	%f486, %f485, 0fCB40007F;
	neg.f32 	%f487, %f486;
	fma.rn.f32 	%f488, %f482, 0f3FB8AA3B, %f487;
	fma.rn.f32 	%f489, %f482, 0f32A57060, %f488;
	mov.b32 	%r100, %f485;
	shl.b32 	%r101, %r100, 23;
	mov.b32 	%f490, %r101;
	ex2.approx.ftz.f32 	%f491, %f489;
	mul.f32 	%f492, %f491, %f490;
	add.f32 	%f493, %f481, %f492;
	sub.f32 	%f494, %f687, %f227;
	fma.rn.f32 	%f495, %f494, 0f3BBB989D, 0f3F000000;
	cvt.sat.f32.f32 	%f496, %f495;
	fma.rm.f32 	%f497, %f496, %f232, %f231;
	add.f32 	%f498, %f497, 0fCB40007F;
	neg.f32 	%f499, %f498;
	fma.rn.f32 	%f500, %f494, 0f3FB8AA3B, %f499;
	fma.rn.f32 	%f501, %f494, 0f32A57060, %f500;
	mov.b32 	%r102, %f497;
	shl.b32 	%r103, %r102, 23;
	mov.b32 	%f502, %r103;
	ex2.approx.ftz.f32 	%f503, %f501;
	mul.f32 	%f504, %f503, %f502;
	add.f32 	%f505, %f493, %f504;
	sub.f32 	%f506, %f689, %f227;
	fma.rn.f32 	%f507, %f506, 0f3BBB989D, 0f3F000000;
	cvt.sat.f32.f32 	%f508, %f507;
	fma.rm.f32 	%f509, %f508, %f232, %f231;
	add.f32 	%f510, %f509, 0fCB40007F;
	neg.f32 	%f511, %f510;
	fma.rn.f32 	%f512, %f506, 0f3FB8AA3B, %f511;
	fma.rn.f32 	%f513, %f506, 0f32A57060, %f512;
	mov.b32 	%r104, %f509;
	shl.b32 	%r105, %r104, 23;
	mov.b32 	%f514, %r105;
	ex2.approx.ftz.f32 	%f515, %f513;
	mul.f32 	%f516, %f515, %f514;
	add.f32 	%f517, %f505, %f516;
	sub.f32 	%f518, %f691, %f227;
	fma.rn.f32 	%f519, %f518, 0f3BBB989D, 0f3F000000;
	cvt.sat.f32.f32 	%f520, %f519;
	fma.rm.f32 	%f521, %f520, %f232, %f231;
	add.f32 	%f522, %f521, 0fCB40007F;
	neg.f32 	%f523, %f522;
	fma.rn.f32 	%f524, %f518, 0f3FB8AA3B, %f523;
	fma.rn.f32 	%f525, %f518, 0f32A57060, %f524;
	mov.b32 	%r106, %f521;
	shl.b32 	%r107, %r106, 23;
	mov.b32 	%f526, %r107;
	ex2.approx.ftz.f32 	%f527, %f525;
	mul.f32 	%f528, %f527, %f526;
	add.f32 	%f529, %f517, %f528;
	sub.f32 	%f530, %f693, %f227;
	fma.rn.f32 	%f531, %f530, 0f3BBB989D, 0f3F000000;
	cvt.sat.f32.f32 	%f532, %f531;
	fma.rm.f32 	%f533, %f532, %f232, %f231;
	add.f32 	%f534, %f533, 0fCB40007F;
	neg.f32 	%f535, %f534;
	fma.rn.f32 	%f536, %f530, 0f3FB8AA3B, %f535;
	fma.rn.f32 	%f537, %f530, 0f32A57060, %f536;
	mov.b32 	%r108, %f533;
	shl.b32 	%r109, %r108, 23;
	mov.b32 	%f538, %r109;
	ex2.approx.ftz.f32 	%f539, %f537;
	mul.f32 	%f540, %f539, %f538;
	add.f32 	%f541, %f529, %f540;
	sub.f32 	%f542, %f695, %f227;
	fma.rn.f32 	%f543, %f542, 0f3BBB989D, 0f3F000000;
	cvt.sat.f32.f32 	%f544, %f543;
	fma.rm.f32 	%f545, %f544, %f232, %f231;
	add.f32 	%f546, %f545, 0fCB40007F;
	neg.f32 	%f547, %f546;
	fma.rn.f32 	%f548, %f542, 0f3FB8AA3B, %f547;
	fma.rn.f32 	%f549, %f542, 0f32A57060, %f548;
	mov.b32 	%r110, %f545;
	shl.b32 	%r111, %r110, 23;
	mov.b32 	%f550, %r111;
	ex2.approx.ftz.f32 	%f551, %f549;
	mul.f32 	%f552, %f551, %f550;
	add.f32 	%f553, %f541, %f552;
	sub.f32 	%f554, %f697, %f227;
	fma.rn.f32 	%f555, %f554, 0f3BBB989D, 0f3F000000;
	cvt.sat.f32.f32 	%f556, %f555;
	fma.rm.f32 	%f557, %f556, %f232, %f231;
	add.f32 	%f558, %f557, 0fCB40007F;
	neg.f32 	%f559, %f558;
	fma.rn.f32 	%f560, %f554, 0f3FB8AA3B, %f559;
	fma.rn.f32 	%f561, %f554, 0f32A57060, %f560;
	mov.b32 	%r112, %f557;
	shl.b32 	%r113, %r112, 23;
	mov.b32 	%f562, %r113;
	ex2.approx.ftz.f32 	%f563, %f561;
	mul.f32 	%f564, %f563, %f562;
	add.f32 	%f565, %f553, %f564;
	sub.f32 	%f566, %f699, %f227;
	fma.rn.f32 	%f567, %f566, 0f3BBB989D, 0f3F000000;
	cvt.sat.f32.f32 	%f568, %f567;
	fma.rm.f32 	%f569, %f568, %f232, %f231;
	add.f32 	%f570, %f569, 0fCB40007F;
	neg.f32 	%f571, %f570;
	fma.rn.f32 	%f572, %f566, 0f3FB8AA3B, %f571;
	fma.rn.f32 	%f573, %f566, 0f32A57060, %f572;
	mov.b32 	%r114, %f569;
	shl.b32 	%r115, %r114, 23;
	mov.b32 	%f574, %r115;
	ex2.approx.ftz.f32 	%f575, %f573;
	mul.f32 	%f576, %f575, %f574;
	add.f32 	%f577, %f565, %f576;
	sub.f32 	%f578, %f701, %f227;
	fma.rn.f32 	%f579, %f578, 0f3BBB989D, 0f3F000000;
	cvt.sat.f32.f32 	%f580, %f579;
	fma.rm.f32 	%f581, %f580, %f232, %f231;
	add.f32 	%f582, %f581, 0fCB40007F;
	neg.f32 	%f583, %f582;
	fma.rn.f32 	%f584, %f578, 0f3FB8AA3B, %f583;
	fma.rn.f32 	%f585, %f578, 0f32A57060, %f584;
	mov.b32 	%r116, %f581;
	shl.b32 	%r117, %r116, 23;
	mov.b32 	%f586, %r117;
	ex2.approx.ftz.f32 	%f587, %f585;
	mul.f32 	%f588, %f587, %f586;
	add.f32 	%f589, %f577, %f588;
	sub.f32 	%f590, %f703, %f227;
	fma.rn.f32 	%f591, %f590, 0f3BBB989D, 0f3F000000;
	cvt.sat.f32.f32 	%f592, %f591;
	fma.rm.f32 	%f593, %f592, %f232, %f231;
	add.f32 	%f594, %f593, 0fCB40007F;
	neg.f32 	%f595, %f594;
	fma.rn.f32 	%f596, %f590, 0f3FB8AA3B, %f595;
	fma.rn.f32 	%f597, %f590, 0f32A57060, %f596;
	mov.b32 	%r118, %f593;
	shl.b32 	%r119, %r118, 23;
	mov.b32 	%f598, %r119;
	ex2.approx.ftz.f32 	%f599, %f597;
	mul.f32 	%f600, %f599, %f598;
	add.f32 	%f601, %f589, %f600;
	mov.b32 	%r120, %f601;
	shfl.sync.bfly.b32	%r121|%p40, %r120, 16, 31, -1;
	mov.b32 	%f602, %r121;
	add.f32 	%f603, %f601, %f602;
	mov.b32 	%r122, %f603;
	shfl.sync.bfly.b32	%r123|%p41, %r122, 8, 31, -1;
	mov.b32 	%f604, %r123;
	add.f32 	%f605, %f603, %f604;
	mov.b32 	%r124, %f605;
	shfl.sync.bfly.b32	%r125|%p42, %r124, 4, 31, -1;
	mov.b32 	%f606, %r125;
	add.f32 	%f607, %f605, %f606;
	mov.b32 	%r126, %f607;
	shfl.sync.bfly.b32	%r127|%p43, %r126, 2, 31, -1;
	mov.b32 	%f608, %r127;
	add.f32 	%f609, %f607, %f608;
	mov.b32 	%r128, %f609;
	shfl.sync.bfly.b32	%r129|%p44, %r128, 1, 31, -1;
	mov.b32 	%f610, %r129;
	add.f32 	%f611, %f609, %f610;
	div.rn.f32 	%f125, %f240, %f611;
	div.rn.f32 	%f126, %f252, %f611;
	div.rn.f32 	%f127, %f264, %f611;
	div.rn.f32 	%f128, %f276, %f611;
	div.rn.f32 	%f129, %f288, %f611;
	div.rn.f32 	%f130, %f300, %f611;
	div.rn.f32 	%f131, %f312, %f611;
	div.rn.f32 	%f132, %f324, %f611;
	div.rn.f32 	%f133, %f336, %f611;
	div.rn.f32 	%f134, %f348, %f611;
	div.rn.f32 	%f135, %f360, %f611;
	div.rn.f32 	%f136, %f372, %f611;
	div.rn.f32 	%f137, %f384, %f611;
	div.rn.f32 	%f138, %f396, %f611;
	div.rn.f32 	%f139, %f408, %f611;
	div.rn.f32 	%f140, %f420, %f611;
	div.rn.f32 	%f141, %f432, %f611;
	div.rn.f32 	%f142, %f444, %f611;
	div.rn.f32 	%f143, %f456, %f611;
	div.rn.f32 	%f144, %f468, %f611;
	div.rn.f32 	%f145, %f480, %f611;
	div.rn.f32 	%f146, %f492, %f611;
	div.rn.f32 	%f147, %f504, %f611;
	div.rn.f32 	%f148, %f516, %f611;
	div.rn.f32 	%f149, %f528, %f611;
	div.rn.f32 	%f150, %f540, %f611;
	div.rn.f32 	%f151, %f552, %f611;
	div.rn.f32 	%f152, %f564, %f611;
	div.rn.f32 	%f153, %f576, %f611;
	div.rn.f32 	%f154, %f588, %f611;
	div.rn.f32 	%f155, %f600, %f611;
	mad.lo.s64 	%rd53, %rd69, %rd29, %rd52;
	cvta.to.global.u64 	%rd54, %rd28;
	shl.b64 	%rd55, %rd53, 1;
	add.s64 	%rd24, %rd54, %rd55;
	@%p34 bra 	$L__BB437_68;
	// begin inline asm
	{  cvt.rn.bf16.f32 %rs32, %f125;}

	// end inline asm
	st.global.u16 	[%rd24], %rs32;
$L__BB437_68:
	mov.u32 	%r130, %tid.x;
	add.s32 	%r131, %r130, 32;
	cvt.u64.u32 	%rd56, %r131;
	setp.le.s64 	%p45, %rd31, %rd56;
	@%p45 bra 	$L__BB437_70;
	// begin inline asm
	{  cvt.rn.bf16.f32 %rs33, %f126;}

	// end inline asm
	st.global.u16 	[%rd24+64], %rs33;
$L__BB437_70:
	mov.u32 	%r132, %tid.x;
	add.s32 	%r133, %r132, 64;
	cvt.u64.u32 	%rd57, %r133;
	setp.le.s64 	%p46, %rd31, %rd57;
	@%p46 bra 	$L__BB437_72;
	// begin inline asm
	{  cvt.rn.bf16.f32 %rs34, %f127;}

	// end inline asm
	st.global.u16 	[%rd24+128], %rs34;
$L__BB437_72:
	setp.le.s64 	%p47, %rd31, %rd2;
	@%p47 bra 	$L__BB437_74;
	// begin inline asm
	{  cvt.rn.bf16.f32 %rs35, %f128;}

	// end inline asm
	st.global.u16 	[%rd24+192], %rs35;
$L__BB437_74:
	setp.le.s64 	%p48, %rd31, %rd3;
	@%p48 bra 	$L__BB437_76;
	// begin inline asm
	{  cvt.rn.bf16.f32 %rs36, %f129;}

	// end inline asm
	st.global.u16 	[%rd24+256], %rs36;
$L__BB437_76:
	setp.le.s64 	%p49, %rd31, %rd4;
	@%p49 bra 	$L__BB437_78;
	// begin inline asm
	{  cvt.rn.bf16.f32 %rs37, %f130;}

	// end inline asm
	st.global.u16 	[%rd24+320], %rs37;
$L__BB437_78:
	setp.le.s64 	%p50, %rd31, %rd5;
	@%p50 bra 	$L__BB437_80;
	// begin inline asm
	{  cvt.rn.bf16.f32 %rs38, %f131;}

	// end inline asm
	st.global.u16 	[%rd24+384], %rs38;
$L__BB437_80:
	setp.le.s64 	%p51, %rd31, %rd6;
	@%p51 bra 	$L__BB437_82;
	// begin inline asm
	{  cvt.rn.bf16.f32 %rs39, %f132;}

	// end inline asm
	st.global.u16 	[%rd24+448], %rs39;
$L__BB437_82:
	mov.u32 	%r134, %tid.x;
	add.s32 	%r135, %r134, 256;
	cvt.u64.u32 	%rd58, %r135;
	setp.le.s64 	%p52, %rd31, %rd58;
	@%p52 bra 	$L__BB437_84;
	// begin inline asm
	{  cvt.rn.bf16.f32 %rs40, %f133;}

	// end inline asm
	st.global.u16 	[%rd24+512], %rs40;
$L__BB437_84:
	mov.u32 	%r136, %tid.x;
	add.s32 	%r137, %r136, 288;
	cvt.u64.u32 	%rd59, %r137;
	setp.le.s64 	%p53, %rd31, %rd59;
	@%p53 bra 	$L__BB437_86;
	// begin inline asm
	{  cvt.rn.bf16.f32 %rs41, %f134;}

	// end inline asm
	st.global.u16 	[%rd24+576], %rs41;
$L__BB437_86:
	mov.u32 	%r138, %tid.x;
	add.s32 	%r139, %r138, 320;
	cvt.u64.u32 	%rd60, %r139;
	setp.le.s64 	%p54, %rd31, %rd60;
	@%p54 bra 	$L__BB437_88;
	// begin inline asm
	{  cvt.rn.bf16.f32 %rs42, %f135;}

	// end inline asm
	st.global.u16 	[%rd24+640], %rs42;
$L__BB437_88:
	setp.le.s64 	%p55, %rd31, %rd7;
	@%p55 bra 	$L__BB437_90;
	// begin inline asm
	{  cvt.rn.bf16.f32 %rs43, %f136;}

	// end inline asm
	st.global.u16 	[%rd24+704], %rs43;
$L__BB437_90:
	setp.le.s64 	%p56, %rd31, %rd8;
	@%p56 bra 	$L__BB437_92;
	// begin inline asm
	{  cvt.rn.bf16.f32 %rs44, %f137;}

	// end inline asm
	st.global.u16 	[%rd24+768], %rs44;
$L__BB437_92:
	setp.le.s64 	%p57, %rd31, %rd9;
	@%p57 bra 	$L__BB437_94;
	// begin inline asm
	{  cvt.rn.bf16.f32 %rs45, %f138;}

	// end inline asm
	st.global.u16 	[%rd24+832], %rs45;
$L__BB437_94:
	setp.le.s64 	%p58, %rd31, %rd10;
	@%p58 bra 	$L__BB437_96;
	// begin inline asm
	{  cvt.rn.bf16.f32 %rs46, %f139;}

	// end inline asm
	st.global.u16 	[%rd24+896], %rs46;
$L__BB437_96:
	setp.le.s64 	%p59, %rd31, %rd11;
	@%p59 bra 	$L__BB437_98;
	// begin inline asm
	{  cvt.rn.bf16.f32 %rs47, %f140;}

	// end inline asm
	st.global.u16 	[%rd24+960], %rs47;
$L__BB437_98:
	setp.le.s64 	%p60, %rd31, %rd12;
	@%p60 bra 	$L__BB437_100;
	// begin inline asm
	{  cvt.rn.bf16.f32 %rs48, %f141;}

	// end inline asm
	st.global.u16 	[%rd24+1024], %rs48;
$L__BB437_100:
	setp.le.s64 	%p61, %rd31, %rd13;
	@%p61 bra 	$L__BB437_102;
	// begin inline asm
	{  cvt.rn.bf16.f32 %rs49, %f142;}

	// end inline asm
	st.global.u16 	[%rd24+1088], %rs49;
$L__BB437_102:
	setp.le.s64 	%p62, %rd31, %rd14;
	@%p62 bra 	$L__BB437_104;
	// begin inline asm
	{  cvt.rn.bf16.f32 %rs50, %f143;}

	// end inline asm
	st.global.u16 	[%rd24+1152], %rs50;
$L__BB437_104:
	setp.le.s64 	%p63, %rd31, %rd15;
	@%p63 bra 	$L__BB437_106;
	// begin inline asm
	{  cvt.rn.bf16.f32 %rs51, %f144;}

	// end inline asm
	st.global.u16 	[%rd24+1216], %rs51;
$L__BB437_106:
	setp.le.s64 	%p64, %rd31, %rd16;
	@%p64 bra 	$L__BB437_108;
	// begin inline asm
	{  cvt.rn.bf16.f32 %rs52, %f145;}

	// end inline asm
	st.global.u16 	[%rd24+1280], %rs52;
$L__BB437_108:
	setp.le.s64 	%p65, %rd31, %rd17;
	@%p65 bra 	$L__BB437_110;
	// begin inline asm
	{  cvt.rn.bf16.f32 %rs53, %f146;}

	// end inline asm
	st.global.u16 	[%rd24+1344], %rs53;
$L__BB437_110:
	mov.u32 	%r140, %tid.x;
	add.s32 	%r141, %r140, 704;
	cvt.u64.u32 	%rd61, %r141;
	setp.le.s64 	%p66, %rd31, %rd61;
	@%p66 bra 	$L__BB437_112;
	// begin inline asm
	{  cvt.rn.bf16.f32 %rs54, %f147;}

	// end inline asm
	st.global.u16 	[%rd24+1408], %rs54;
$L__BB437_112:
	add.s32 	%r143, %r140, 736;
	cvt.u64.u32 	%rd62, %r143;
	setp.le.s64 	%p67, %rd31, %rd62;
	@%p67 bra 	$L__BB437_114;
	// begin inline asm
	{  cvt.rn.bf16.f32 %rs55, %f148;}

	// end inline asm
	st.global.u16 	[%rd24+1472], %rs55;
$L__BB437_114:
	add.s32 	%r145, %r140, 768;
	cvt.u64.u32 	%rd63, %r145;
	setp.le.s64 	%p68, %rd31, %rd63;
	@%p68 bra 	$L__BB437_116;
	// begin inline asm
	{  cvt.rn.bf16.f32 %rs56, %f149;}

	// end inline asm
	st.global.u16 	[%rd24+1536], %rs56;
$L__BB437_116:
	add.s32 	%r147, %r140, 800;
	cvt.u64.u32 	%rd64, %r147;
	setp.le.s64 	%p69, %rd31, %rd64;
	@%p69 bra 	$L__BB437_118;
	// begin inline asm
	{  cvt.rn.bf16.f32 %rs57, %f150;}

	// end inline asm
	st.global.u16 	[%rd24+1600], %rs57;
$L__BB437_118:
	add.s32 	%r149, %r140, 832;
	cvt.u64.u32 	%rd65, %r149;
	setp.le.s64 	%p70, %rd31, %rd65;
	@%p70 bra 	$L__BB437_120;
	// begin inline asm
	{  cvt.rn.bf16.f32 %rs58, %f151;}

	// end inline asm
	st.global.u16 	[%rd24+1664], %rs58;
$L__BB437_120:
	setp.le.s64 	%p71, %rd31, %rd18;
	@%p71 bra 	$L__BB437_122;
	// begin inline asm
	{  cvt.rn.bf16.f32 %rs59, %f152;}

	// end inline asm
	st.global.u16 	[%rd24+1728], %rs59;
$L__BB437_122:
	setp.le.s64 	%p72, %rd31, %rd19;
	@%p72 bra 	$L__BB437_124;
	// begin inline asm
	{  cvt.rn.bf16.f32 %rs60, %f153;}

	// end inline asm
	st.global.u16 	[%rd24+1792], %rs60;
$L__BB437_124:
	setp.le.s64 	%p73, %rd31, %rd20;
	@%p73 bra 	$L__BB437_126;
	// begin inline asm
	{  cvt.rn.bf16.f32 %rs61, %f154;}

	// end inline asm
	st.global.u16 	[%rd24+1856], %rs61;
$L__BB437_126:
	setp.le.s64 	%p74, %rd31, %rd21;
	@%p74 bra 	$L__BB437_128;
	// begin inline asm
	{  cvt.rn.bf16.f32 %rs62, %f155;}

	// end inline asm
	st.global.u16 	[%rd24+1920], %rs62;
$L__BB437_128:
	ld.param.u64 	%rd68, [_Z15SoftmaxWarpImplI10DirectLoadI13__nv_bfloat16fE11DirectStoreIfS1_EfLi1ELi31ELi32ELi1ELb1EL9Algorithm0EEvT_T0_ll_param_2];
	mov.u32 	%r150, %nctaid.x;
	mov.u32 	%r151, %ntid.y;
	mul.lo.s32 	%r152, %r150, %r151;
	cvt.s64.s32 	%rd66, %r152;
	add.s64 	%rd69, %rd69, %rd66;
	setp.lt.s64 	%p75, %rd69, %rd68;
	@%p75 bra 	$L__BB437_4;
$L__BB437_129:
	ret;

}
	// .globl	_Z15SoftmaxWarpImplI10DirectLoadI13__nv_bfloat16fE11DirectStoreIfS1_EfLi1ELi32ELi32ELi1ELb0EL9Algorithm0EEvT_T0_ll
.visible .entry _Z15SoftmaxWarpImplI10DirectLoadI13__nv_bfloat16fE11DirectStoreIfS1_EfLi1ELi32ELi32ELi1ELb0EL9Algorithm0EEvT_T0_ll(
	.param .align 8 .b8 _Z15SoftmaxWarpImplI10DirectLoadI13__nv_bfloat16fE11DirectStoreIfS1_EfLi1ELi32ELi32ELi1ELb0EL9Algorithm0EEvT_T0_ll_param_0[16],
	.param .align 8 .b8 _Z15SoftmaxWarpImplI10DirectLoadI13__nv_bfloat16fE11DirectStoreIfS1_EfLi1ELi32ELi32ELi1ELb0EL9Algorithm0EEvT_T0_ll_param_1[16],
	.param .u64 _Z15SoftmaxWarpImplI10DirectLoadI13__nv_bfloat16fE11DirectStoreIfS1_EfLi1ELi32ELi32ELi1ELb0EL9Algorithm0EEvT_T0_ll_param_2,
	.param .u64 _Z15SoftmaxWarpImplI10DirectLoadI13__nv_bfloat16fE11DirectStoreIfS1_EfLi1ELi32ELi32ELi1ELb0EL9Algorithm0EEvT_T0_ll_param_3
)
{
	.reg .pred 	%p<14>;
	.reg .b16 	%rs<65>;
	.reg .b32 	%r<92>;
	.reg .b32 	%f<503>;
	.reg .b64 	%rd<28>;

	ld.param.u64 	%rd11, [_Z15SoftmaxWarpImplI10DirectLoadI13__nv_bfloat16fE11DirectStoreIfS1_EfLi1ELi32ELi32ELi1ELb0EL9Algorithm0EEvT_T0_ll_param_1+8];
	ld.param.u64 	%rd10, [_Z15SoftmaxWarpImplI10DirectLoadI13__nv_bfloat16fE11DirectStoreIfS1_EfLi1ELi32ELi32ELi1ELb0EL9Algorithm0EEvT_T0_ll_param_1];
	ld.param.u64 	%rd9, [_Z15SoftmaxWarpImplI10DirectLoadI13__nv_bfloat16fE11DirectStoreIfS1_EfLi1ELi32ELi32ELi1ELb0EL9Algorithm0EEvT_T0_ll_param_0+8];
	ld.param.u64 	%rd8, [_Z15SoftmaxWarpImplI10DirectLoadI13__nv_bfloat16fE11DirectStoreIfS1_EfLi1ELi32ELi32ELi1ELb0EL9Algorithm0EEvT_T0_ll_param_0];
	ld.param.u64 	%rd12, [_Z15SoftmaxWarpImplI10DirectLoadI13__nv_bfloat16fE11DirectStoreIfS1_EfLi1ELi32ELi32ELi1ELb0EL9Algorithm0EEvT_T0_ll_param_2];
	ld.param.u64 	%rd13, [_Z15SoftmaxWarpImplI10DirectLoadI13__nv_bfloat16fE11DirectStoreIfS1_EfLi1ELi32ELi32ELi1ELb0EL9Algorithm0EEvT_T0_ll_param_3];
	setp.lt.s64 	%p1, %rd13, 1025;
	@%p1 bra 	$L__BB438_2;
	mov.u64 	%rd14, $str;
	cvta.global.u64 	%rd15, %rd14;
	mov.u64 	%rd16, $str$1;
	cvta.global.u64 	%rd17, %rd16;
	mov.u64 	%rd18, __unnamed_429;
	cvta.global.u64 	%rd19, %rd18;
	{ // callseq 428, 0
	.param .b64 param0;
	st.param.b64 	[param0], %rd15;
	.param .b64 param1;
	st.param.b64 	[param1], %rd17;
	.param .b32 param2;
	st.param.b32 	[param2], 358;
	.param .b64 param3;
	st.param.b64 	[param3], %rd19;
	.param .b64 param4;
	st.param.b64 	[param4], 1;
	call.uni 
	__assertfail, 
	(
	param0, 
	param1, 
	param2, 
	param3, 
	param4
	);
	} // callseq 428
$L__BB438_2:
	mov.u32 	%r2, %nctaid.x;
	mov.u32 	%r3, %ntid.y;
	mul.lo.s32 	%r1, %r2, %r3;
	mov.u32 	%r4, %ctaid.x;
	mov.u32 	%r5, %tid.y;
	mad.lo.s32 	%r6, %r4, %r3, %r5;
	cvt.s64.s32 	%rd27, %r6;
	setp.le.s64 	%p2, %rd12, %rd27;
	@%p2 bra 	$L__BB438_5;
	mov.u32 	%r7, %tid.x;
	cvt.u64.u32 	%rd3, %r7;
	cvta.to.global.u64 	%rd4, %rd8;
	cvt.s64.s32 	%rd5, %r1;
$L__BB438_4:
	mad.lo.s64 	%rd20, %rd27, %rd9, %rd3;
	shl.b64 	%rd21, %rd20, 1;
	add.s64 	%rd22, %rd4, %rd21;
	ld.global.u16 	%rs1, [%rd22];
	// begin inline asm
	{ cvt.f32.bf16 %f1, %rs1;}

	// end inline asm
	max.f32 	%f65, %f1, 0fFF800000;
	ld.global.u16 	%rs2, [%rd22+64];
	// begin inline asm
	{ cvt.f32.bf16 %f2, %rs2;}

	// end inline asm
	max.f32 	%f66, %f65, %f2;
	ld.global.u16 	%rs3, [%rd22+128];
	// begin inline asm
	{ cvt.f32.bf16 %f3, %rs3;}

	// end inline asm
	max.f32 	%f67, %f66, %f3;
	ld.global.u16 	%rs4, [%rd22+192];
	// begin inline asm
	{ cvt.f32.bf16 %f4, %rs4;}

	// end inline asm
	max.f32 	%f68, %f67, %f4;
	ld.global.u16 	%rs5, [%rd22+256];
	// begin inline asm
	{ cvt.f32.bf16 %f5, %rs5;}

	// end inline asm
	max.f32 	%f69, %f68, %f5;
	ld.global.u16 	%rs6, [%rd22+320];
	// begin inline asm
	{ cvt.f32.bf16 %f6, %rs6;}

	// end inline asm
	max.f32 	%f70, %f69, %f6;
	ld.global.u16 	%rs7, [%rd22+384];
	// begin inline asm
	{ cvt.f32.bf16 %f7, %rs7;}

	// end inline asm
	max.f32 	%f71, %f70, %f7;
	ld.global.u16 	%rs8, [%rd22+448];
	// begin inline asm
	{ cvt.f32.bf16 %f8, %rs8;}

	// end inline asm
	max.f32 	%f72, %f71, %f8;
	ld.global.u16 	%rs9, [%rd22+512];
	// begin inline asm
	{ cvt.f32.bf16 %f9, %rs9;}

	// end inline asm
	max.f32 	%f73, %f72, %f9;
	ld.global.u16 	%rs10, [%rd22+576];
	// begin inline asm
	{ cvt.f32.bf16 %f10, %rs10;}

	// end inline asm
	max.f32 	%f74, %f73, %f10;
	ld.global.u16 	%rs11, [%rd22+640];
	// begin inline asm
	{ cvt.f32.bf16 %f11, %rs11;}

	// end inline asm
	max.f32 	%f75, %f74, %f11;
	ld.global.u16 	%rs12, [%rd22+704];
	// begin inline asm
	{ cvt.f32.bf16 %f12, %rs12;}

	// end inline asm
	max.f32 	%f76, %f75, %f12;
	ld.global.u16 	%rs13, [%rd22+768];
	// begin inline asm
	{ cvt.f32.bf16 %f13, %rs13;}

	// end inline asm
	max.f32 	%f77, %f76, %f13;
	ld.global.u16 	%rs14, [%rd22+832];
	// begin inline asm
	{ cvt.f32.bf16 %f14, %rs14;}

	// end inline asm
	max.f32 	%f78, %f77, %f14;
	ld.global.u16 	%rs15, [%rd22+896];
	// begin inline asm
	{ cvt.f32.bf16 %f15, %rs15;}

	// end inline asm
	max.f32 	%f79, %f78, %f15;
	ld.global.u16 	%rs16, [%rd22+960];
	// begin inline asm
	{ cvt.f32.bf16 %f16, %rs16;}

	// end inline asm
	max.f32 	%f80, %f79, %f16;
	ld.global.u16 	%rs17, [%rd22+1024];
	// begin inline asm
	{ cvt.f32.bf16 %f17, %rs17;}

	// end inline asm
	max.f32 	%f81, %f80, %f17;
	ld.global.u16 	%rs18, [%rd22+1088];
	// begin inline asm
	{ cvt.f32.bf16 %f18, %rs18;}

	// end inline asm
	max.f32 	%f82, %f81, %f18;
	ld.global.u16 	%rs19, [%rd22+1152];
	// begin inline asm
	{ cvt.f32.bf16 %f19, %rs19;}

	// end inline asm
	max.f32 	%f83, %f82, %f19;
	ld.global.u16 	%rs20, [%rd22+1216];
	// begin inline asm
	{ cvt.f32.bf16 %f20, %rs20;}

	// end inline asm
	max.f32 	%f84, %f83, %f20;
	ld.global.u16 	%rs21, [%rd22+1280];
	// begin inline asm
	{ cvt.f32.bf16 %f21, %rs21;}

	// end inline asm
	max.f32 	%f85, %f84, %f21;
	ld.global.u16 	%rs22, [%rd22+1344];
	// begin inline asm
	{ cvt.f32.bf16 %f22, %rs22;}

	// end inline asm
	max.f32 	%f86, %f85, %f22;
	ld.global.u16 	%rs23, [%rd22+1408];
	// begin inline asm
	{ cvt.f32.bf16 %f23, %rs23;}

	// end inline asm
	max.f32 	%f87, %f86, %f23;
	ld.global.u16 	%rs24, [%rd22+1472];
	// begin inline asm
	{ cvt.f32.bf16 %f24, %rs24;}

	// end inline asm
	max.f32 	%f88, %f87, %f24;
	ld.global.u16 	%rs25, [%rd22+1536];
	// begin inline asm
	{ cvt.f32.bf16 %f25, %rs25;}

	// end inline asm
	max.f32 	%f89, %f88, %f25;
	ld.global.u16 	%rs26, [%rd22+1600];
	// begin inline asm
	{ cvt.f32.bf16 %f26, %rs26;}

	// end inline asm
	max.f32 	%f90, %f89, %f26;
	ld.global.u16 	%rs27, [%rd22+1664];
	// begin inline asm
	{ cvt.f32.bf16 %f27, %rs27;}

	// end inline asm
	max.f32 	%f91, %f90, %f27;
	ld.global.u16 	%rs28, [%rd22+1728];
	// begin inline asm
	{ cvt.f32.bf16 %f28, %rs28;}

	// end inline asm
	max.f32 	%f92, %f91, %f28;
	ld.global.u16 	%rs29, [%rd22+1792];
	// begin inline asm
	{ cvt.f32.bf16 %f29, %rs29;}

	// end inline asm
	max.f32 	%f93, %f92, %f29;
	ld.global.u16 	%rs30, [%rd22+1856];
	// begin inline asm
	{ cvt.f32.bf16 %f30, %rs30;}

	// end inline asm
	max.f32 	%f94, %f93, %f30;
	ld.global.u16 	%rs31, [%rd22+1920];
	// begin inline asm
	{ cvt.f32.bf16 %f31, %rs31;}

	// end inline asm
	max.f32 	%f95, %f94, %f31;
	ld.global.u16 	%rs32, [%rd22+1984];
	// begin inline asm
	{ cvt.f32.bf16 %f32, %rs32;}

	// end inline asm
	max.f32 	%f96, %f95, %f32;
	mov.b32 	%r8, %f96;
	shfl.sync.bfly.b32	%r9|%p3, %r8, 16, 31, -1;
	mov.b32 	%f97, %r9;
	max.f32 	%f98, %f96, %f97;
	mov.b32 	%r10, %f98;
	shfl.sync.bfly.b32	%r11|%p4, %r10, 8, 31, -1;
	mov.b32 	%f99, %r11;
	max.f32 	%f100, %f98, %f99;
	mov.b32 	%r12, %f100;
	shfl.sync.bfly.b32	%r13|%p5, %r12, 4, 31, -1;
	mov.b32 	%f101, %r13;
	max.f32 	%f102, %f100, %f101;
	mov.b32 	%r14, %f102;
	shfl.sync.bfly.b32	%r15|%p6, %r14, 2, 31, -1;
	mov.b32 	%f103, %r15;
	max.f32 	%f104, %f102, %f103;
	mov.b32 	%r16, %f104;
	shfl.sync.bfly.b32	%r17|%p7, %r16, 1, 31, -1;
	mov.b32 	%f105, %r17;
	max.f32 	%f106, %f104, %f105;
	sub.f32 	%f107, %f1, %f106;
	fma.rn.f32 	%f108, %f107, 0f3BBB989D, 0f3F000000;
	cvt.sat.f32.f32 	%f109, %f108;
	mov.f32 	%f110, 0f4B400001;
	mov.f32 	%f111, 0f437C0000;
	fma.rm.f32 	%f112, %f109, %f111, %f110;
	add.f32 	%f113, %f112, 0fCB40007F;
	neg.f32 	%f114, %f113;
	fma.rn.f32 	%f115, %f107, 0f3FB8AA3B, %f114;
	fma.rn.f32 	%f116, %f107, 0f32A57060, %f115;
	mov.b32 	%r18, %f112;
	shl.b32 	%r19, %r18, 23;
	mov.b32 	%f117, %r19;
	ex2.approx.ftz.f32 	%f118, %f116;
	mul.f32 	%f119, %f118, %f117;
	add.f32 	%f120, %f119, 0f00000000;
	sub.f32 	%f121, %f2, %f106;
	fma.rn.f32 	%f122, %f121, 0f3BBB989D, 0f3F000000;
	cvt.sat.f32.f32 	%f123, %f122;
	fma.rm.f32 	%f124, %f123, %f111, %f110;
	add.f32 	%f125, %f124, 0fCB40007F;
	neg.f32 	%f126, %f125;
	fma.rn.f32 	%f127, %f121, 0f3FB8AA3B, %f126;
	fma.rn.f32 	%f128, %f121, 0f32A57060, %f127;
	mov.b32 	%r20, %f124;
	shl.b32 	%r21, %r20, 23;
	mov.b32 	%f129, %r21;
	ex2.approx.ftz.f32 	%f130, %f128;
	mul.f32 	%f131, %f130, %f129;
	add.f32 	%f132, %f120, %f131;
	sub.f32 	%f133, %f3, %f106;
	fma.rn.f32 	%f134, %f133, 0f3BBB989D, 0f3F000000;
	cvt.sat.f32.f32 	%f135, %f134;
	fma.rm.f32 	%f136, %f135, %f111, %f110;
	add.f32 	%f137, %f136, 0fCB40007F;
	neg.f32 	%f138, %f137;
	fma.rn.f32 	%f139, %f133, 0f3FB8AA3B, %f138;
	fma.rn.f32 	%f140, %f133, 0f32A57060, %f139;
	mov.b32 	%r22, %f136;
	shl.b32 	%r23, %r22, 23;
	mov.b32 	%f141, %r23;
	ex2.approx.ftz.f32 	%f142, %f140;
	mul.f32 	%f143, %f142, %f141;
	add.f32 	%f144, %f132, %f143;
	sub.f32 	%f145, %f4, %f106;
	fma.rn.f32 	%f146, %f145, 0f3BBB989D, 0f3F000000;
	cvt.sat.f32.f32 	%f147, %f146;
	fma.rm.f32 	%f148, %f147, %f111, %f110;
	add.f32 	%f149, %f148, 0fCB40007F;
	neg.f32 	%f150, %f149;
	fma.rn.f32 	%f151, %f145, 0f3FB8AA3B, %f150;
	fma.rn.f32 	%f152, %f145, 0f32A57060, %f151;
	mov.b32 	%r24, %f148;
	shl.b32 	%r25, %r24, 23;
	mov.b32 	%f153, %r25;
	ex2.approx.ftz.f32 	%f154, %f152;
	mul.f32 	%f155, %f154, %f153;
	add.f32 	%f156, %f144, %f155;
	sub.f32 	%f157, %f5, %f106;
	fma.rn.f32 	%f158, %f157, 0f3BBB989D, 0f3F000000;
	cvt.sat.f32.f32 	%f159, %f158;
	fma.rm.f32 	%f160, %f159, %f111, %f110;
	add.f32 	%f161, %f160, 0fCB40007F;
	neg.f32 	%f162, %f161;
	fma.rn.f32 	%f163, %f157, 0f3FB8AA3B, %f162;
	fma.rn.f32 	%f164, %f157, 0f32A57060, %f163;
	mov.b32 	%r26, %f160;
	shl.b32 	%r27, %r26, 23;
	mov.b32 	%f165, %r27;
	ex2.approx.ftz.f32 	%f166, %f164;
	mul.f32 	%f167, %f166, %f165;
	add.f32 	%f168, %f156, %f167;
	sub.f32 	%f169, %f6, %f106;
	fma.rn.f32 	%f170, %f169, 0f3BBB989D, 0f3F000000;
	cvt.sat.f32.f32 	%f171, %f170;
	fma.rm.f32 	%f172, %f171, %f111, %f110;
	add.f32 	%f173, %f172, 0fCB40007F;
	neg.f32 	%f174, %f173;
	fma.rn.f32 	%f175, %f169, 0f3FB8AA3B, %f174;
	fma.rn.f32 	%f176, %f169, 0f32A57060, %f175;
	mov.b32 	%r28, %f172;
	shl.b32 	%r29, %r28, 23;
	mov.b32 	%f177, %r29;
	ex2.approx.ftz.f32 	%f178, %f176;
	mul.f32 	%f179, %f178, %f177;
	add.f32 	%f180, %f168, %f179;
	sub.f32 	%f181, %f7, %f106;
	fma.rn.f32 	%f182, %f181, 0f3BBB989D, 0f3F000000;
	cvt.sat.f32.f32 	%f183, %f182;
	fma.rm.f32 	%f184, %f183, %f111, %f110;
	add.f32 	%f185, %f184, 0fCB40007F;
	neg.f32 	%f186, %f185;
	fma.rn.f32 	%f187, %f181, 0f3FB8AA3B, %f186;
	fma.rn.f32 	%f188, %f181, 0f32A57060, %f187;
	mov.b32 	%r30, %f184;
	shl.b32 	%r31, %r30, 23;
	mov.b32 	%f189, %r31;
	ex2.approx.ftz.f32 	%f190, %f188;
	mul.f32 	%f191, %f190, %f189;
	add.f32 	%f192, %f180, %f191;
	sub.f32 	%f193, %f8, %f106;
	fma.rn.f32 	%f194, %f193, 0f3BBB989D, 0f3F000000;
	cvt.sat.f32.f32 	%f195, %f194;
	fma.rm.f32 	%f196, %f195, %f111, %f110;
	add.f32 	%f197, %f196, 0fCB40007F;
	neg.f32 	%f198, %f197;
	fma.rn.f32 	%f199, %f193, 0f3FB8AA3B, %f198;
	fma.rn.f32 	%f200, %f193, 0f32A57060, %f199;
	mov.b32 	%r32, %f196;
	shl.b32 	%r33, %r32, 23;
	mov.b32 	%f201, %r33;
	ex2.approx.ftz.f32 	%f202, %f200;
	mul.f32 	%f203, %f202, %f201;
	add.f32 	%f204, %f192, %f203;
	sub.f32 	%f205, %f9, %f106;
	fma.rn.f32 	%f206, %f205, 0f3BBB989D, 0f3F000000;
	cvt.sat.f32.f32 	%f207, %f206;
	fma.rm.f32 	%f208, %f207, %f111, %f110;
	add.f32 	%f209, %f208, 0fCB40007F;
	neg.f32 	%f210, %f209;
	fma.rn.f32 	%f211, %f205, 0f3FB8AA3B, %f210;
	fma.rn.f32 	%f212, %f205, 0f32A57060, %f211;
	mov.b32 	%r34, %f208;
	shl.b32 	%r35, %r34, 23;
	mov.b32 	%f213, %r35;
	ex2.approx.ftz.f32 	%f214, %f212;
	mul.f32 	%f215, %f214, %f213;
	add.f32 	%f216, %f204, %f215;
	sub.f32 	%f217, %f10, %f106;
	fma.rn.f32 	%f218, %f217, 0f3BBB989D, 0f3F000000;
	cvt.sat.f32.f32 	%f219, %f218;
	fma.rm.f32 	%f220, %f219, %f111, %f110;
	add.f32 	%f221, %f220, 0fCB40007F;
	neg.f32 	%f222, %f221;
	fma.rn.f32 	%f223, %f217, 0f3FB8AA3B, %f222;
	fma.rn.f32 	%f224, %f217, 0f32A57060, %f223;
	mov.b32 	%r36, %f220;
	shl.b32 	%r37, %r36, 23;
	mov.b32 	%f225, %r37;
	ex2.approx.ftz.f32 	%f226, %f224;
	mul.f32 	%f227, %f226, %f225;
	add.f32 	%f228, %f216, %f227;
	sub.f32 	%f229, %f11, %f106;
	fma.rn.f32 	%f230, %f229, 0f3BBB989D, 0f3F000000;
	cvt.sat.f32.f32 	%f231, %f230;
	fma.rm.f32 	%f232, %f231, %f111, %f110;
	add.f32 	%f233, %f232, 0fCB40007F;
	neg.f32 	%f234, %f233;
	fma.rn.f32 	%f235, %f229, 0f3FB8AA3B, %f234;
	fma.rn.f32 	%f236, %f229, 0f32A57060, %f235;
	mov.b32 	%r38, %f232;
	shl.b32 	%r39, %r38, 23;
	mov.b32 	%f237, %r39;
	ex2.approx.ftz.f32 	%f238, %f236;
	mul.f32 	%f239, %f238, %f237;
	add.f32 	%f240, %f228, %f239;
	sub.f32 	%f241, %f12, %f106;
	fma.rn.f32 	%f242, %f241, 0f3BBB989D, 0f3F000000;
	cvt.sat.f32.f32 	%f243, %f242;
	fma.rm.f32 	%f244, %f243, %f111, %f110;
	add.f32 	%f245, %f244, 0fCB40007F;
	neg.f32 	%f246, %f245;
	fma.rn.f32 	%f247, %f241, 0f3FB8AA3B, %f246;
	fma.rn.f32 	%f248, %f241, 0f32A57060, %f247;
	mov.b32 	%r40, %f244;
	shl.b32 	%r41, %r40, 23;
	mov.b32 	%f249, %r41;
	ex2.approx.ftz.f32 	%f250, %f248;
	mul.f32 	%f251, %f250, %f249;
	add.f32 	%f252, %f240, %f251;
	sub.f32 	%f253, %f13, %f106;
	fma.rn.f32 	%f254, %f253, 0f3BBB989D, 0f3F000000;
	cvt.sat.f32.f32 	%f255, %f254;
	fma.rm.f32 	%f256, %f255, %f111, %f110;
	add.f32 	%f257, %f256, 0fCB40007F;
	neg.f32 	%f258, %f257;
	fma.rn.f32 	%f259, %f253, 0f3FB8AA3B, %f258;
	fma.rn.f32 	%f260, %f253, 0f32A57060, %f259;
	mov.b32 	%r42, %f256;
	shl.b32 	%r43, %r42, 23;
	mov.b32 	%f261, %r43;
	ex2.approx.ftz.f32 	%f262, %f260;
	mul.f32 	%f263, %f262, %f261;
	add.f32 	%f264, %f252, %f263;
	sub.f32 	%f265, %f14, %f106;
	fma.rn.f32 	%f266, %f265, 0f3BBB989D, 0f3F000000;
	cvt.sat.f32.f32 	%f267, %f266;
	fma.rm.f32 	%f268, %f267, %f111, %f110;
	add.f32 	%f269, %f268, 0fCB40007F;
	neg.f32 	%f270, %f269;
	fma.rn.f32 	%f271, %f265, 0f3FB8AA3B, %f270;
	fma.rn.f32 	%f272, %f265, 0f32A57060, %f271;
	mov.b32 	%r44, %f268;
	shl.b32 	%r45, %r44, 23;
	mov.b32 	%f273, %r45;
	ex2.approx.ftz.f32 	%f274, %f272;
	mul.f32 	%f275, %f274, %f273;
	add.f32 	%f276, %f264, %f275;
	sub.f32 	%f277, %f15, %f106;
	fma.rn.f32 	%f278, %f277, 0f3BBB989D, 0f3F000000;
	cvt.sat.f32.f32 	%f279, %f278;
	fma.rm.f32 	%f280, %f279, %f111, %f110;
	add.f32 	%f281, %f280, 0fCB40007F;
	neg.f32 	%f282, %f281;
	fma.rn.f32 	%f283, %f277, 0f3FB8AA3B, %f282;
	fma.rn.f32 	%f284, %f277, 0f32A57060, %f283;
	mov.b32 	%r46, %f280;
	shl.b32 	%r47, %r46, 23;
	mov.b32 	%f285, %r47;
	ex2.approx.ftz.f32 	%f286, %f284;
	mul.f32 	%f287, %f286, %f285;
	add.f32 	%f288, %f276, %f287;
	sub.f32 	%f289, %f16, %f106;
	fma.rn.f32 	%f290, %f289, 0f3BBB989D, 0f3F000000;
	cvt.sat.f32.f32 	%f291, %f290;
	fma.rm.f32 	%f292, %f291, %f111, %f110;
	add.f32 	%f293, %f292, 0fCB40007F;
	neg.f32 	%f294, %f293;
	fma.rn.f32 	%f295, %f289, 0f3FB8AA3B, %f294;
	fma.rn.f32 	%f296, %f289, 0f32A57060, %f295;
	mov.b32 	%r48, %f292;
	shl.b32 	%r49, %r48, 23;
	mov.b32 	%f297, %r49;
	ex2.approx.ftz.f32 	%f298, %f296;
	mul.f32 	%f299, %f298, %f297;
	add.f32 	%f300, %f288, %f299;
	sub.f32 	%f301, %f17, %f106;
	fma.rn.f32 	%f302, %f301, 0f3BBB989D, 0f3F000000;
	cvt.sat.f32.f32 	%f303, %f302;
	fma.rm.f32 	%f304, %f303, %f111, %f110;
	add.f32 	%f305, %f304, 0fCB40007F;
	neg.f32 	%f306, %f305;
	fma.rn.f32 	%f307, %f301, 0f3FB8AA3B, %f306;
	fma.rn.f32 	%f308, %f301, 0f32A57060, %f307;
	mov.b32 	%r50, %f304;
	shl.b32 	%r51, %r50, 23;
	mov.b32 	%f309, %r51;
	ex2.approx.ftz.f32 	%f310, %f308;
	mul.f32 	%f311, %f310, %f309;
	add.f32 	%f312, %f300, %f311;
	sub.f32 	%f313, %f18, %f106;
	fma.rn.f32 	%f314, %f313, 0f3BBB989D, 0f3F000000;
	cvt.sat.f32.f32 	%f315, %f314;
	fma.rm.f32 	%f316, %f315, %f111, %f110;
	add.f32 	%f317, %f316, 0fCB40007F;
	neg.f32 	%f318, %f317;
	fma.rn.f32 	%f319, %f313, 0f3FB8AA3B, %f318;
	fma.rn.f32 	%f320, %f313, 0f32A57060, %f319;
	mov.b32 	%r52, %f316;
	shl.b32 	%r53, %r52, 23;
	mov.b32 	%f321, %r53;
	ex2.approx.ftz.f32 	%f322, %f320;
	mul.f32 	%f323, %f322, %f321;
	add.f32 	%f324, %f312, %f323;
	sub.f32 	%f325, %f19, %f106;
	fma.rn.f32 	%f326, %f325, 0f3BBB989D, 0f3F000000;
	cvt.sat.f32.f32 	%f327, %f326;
	fma.rm.f32 	%f328, %f327, %f111, %f110;
	add.f32 	%f329, %f328, 0fCB40007F;
	neg.f32 	%f330, %f329;
	fma.rn.f32 	%f331, %f325, 0f3FB8AA3B, %f330;
	fma.rn.f32 	%f332, %f325, 0f32A57060, %f331;
	mov.b32 	%r54, %f328;
	shl.b32 	%r55, %r54, 23;
	mov.b32 	%f333, %r55;
	ex2.approx.ftz.f32 	%f334, %f332;
	mul.f32 	%f335, %f334, %f333;
	add.f32 	%f336, %f324, %f335;
	sub.f32 	%f337, %f20, %f106;
	fma.rn.f32 	%f338, %f337, 0f3BBB989D, 0f3F000000;
	cvt.sat.f32.f32 	%f339, %f338;
	fma.rm.f32 	%f340, %f339, %f111, %f110;
	add.f32 	%f341, %f340, 0fCB40007F;
	neg.f32 	%f342, %f341;
	fma.rn.f32 	%f343, %f337, 0f3FB8AA3B, %f342;
	fma.rn.f32 	%f344, %f337, 0f32A57060, %f343;
	mov.b32 	%r56, %f340;
	shl.b32 	%r57, %r56, 23;
	mov.b32 	%f345, %r57;
	ex2.approx.ftz.f32 	%f346, %f344;
	mul.f32 	%f347, %f346, %f345;
	add.f32 	%f348, %f336, %f347;
	sub.f32 	%f349, %f21, %f106;
	fma.rn.f32 	%f350, %f349, 0f3BBB989D, 0f3F000000;
	cvt.sat.f32.f32 	%f351, %f350;
	fma.rm.f32 	%f352, %f351, %f111, %f110;
	add.f32 	%f353, %f352, 0fCB40007F;
	neg.f32 	%f354, %f353;
	fma.rn.f32 	%f355, %f349, 0f3FB8AA3B, %f354;
	fma.rn.f32 	%f356, %f349, 0f32A57060, %f355;
	mov.b32 	%r58, %f352;
	shl.b32 	%r59, %r58, 23;
	mov.b32 	%f357, %r59;
	ex2.approx.ftz.f32 	%f358, %f356;
	mul.f32 	%f359, %f358, %f357;
	add.f32 	%f360, %f348, %f359;
	sub.f32 	%f361, %f22, %f106;
	fma.rn.f32 	%f362, %f361, 0f3BBB989D, 0f3F000000;
	cvt.sat.f32.f32 	%f363, %f362;
	fma.rm.f32 	%f364, %f363, %f111, %f110;
	add.f32 	%f365, %f364, 0fCB40007F;
	neg.f32 	%f366, %f365;
	fma.rn.f32 	%f367, %f361, 0f3FB8AA3B, %f366;
	fma.rn.f32 	%f368, %f361, 0f32A57060, %f367;
	mov.b32 	%r60, %f364;
	shl.b32 	%r61, %r60, 23;
	mov.b32 	%f369, %r61;
	ex2.approx.ftz.f32 	%f370, %f368;
	mul.f32 	%f371, %f370, %f369;
	add.f32 	%f372, %f360, %f371;
	sub.f32 	%f373, %f23, %f106;
	fma.rn.f32 	%f374, %f373, 0f3BBB989D, 0f3F000000;
	cvt.sat.f32.f32 	%f375, %f374;
	fma.rm.f32 	%f376, %f375, %f111, %f110;
	add.f32 	%f377, %f376, 0fCB40007F;
	neg.f32 	%f378, %f377;
	fma.rn.f32 	%f379, %f373, 0f3FB8AA3B, %f378;
	fma.rn.f32 	%f380, %f373, 0f32A57060, %f379;
	mov.b32 	%r62, %f376;
	shl.b32 	%r63, %r62, 23;
	mov.b32 	%f381, %r63;
	ex2.approx.ftz.f32 	%f382, %f380;
	mul.f32 	%f383, %f382, %f381;
	add.f32 	%f384, %f372, %f383;
	sub.f32 	%f385, %f24, %f106;
	fma.rn.f32 	%f386, %f385, 0f3BBB989D, 0f3F000000;
	cvt.sat.f32.f32 	%f387, %f386;
	fma.rm.f32 	%f388, %f387, %f111, %f110;
	add.f32 	%f389, %f388, 0fCB40007F;
	neg.f32 	%f390, %f389;
	fma.rn.f32 	%f391, %f385, 0f3FB8AA3B, %f390;
	fma.rn.f32 	%f392, %f385, 0f32A57060, %f391;
	mov.b32 	%r64, %f388;
	shl.b32 	%r65, %r64, 23;
	mov.b32 	%f393, %r65;
	ex2.approx.ftz.f32 	%f394, %f392;
	mul.f32 	%f395, %f394, %f393;
	add.f32 	%f396, %f384, %f395;
	sub.f32 	%f397, %f25, %f106;
	fma.rn.f32 	%f398, %f397, 0f3BBB989D, 0f3F000000;
	cvt.sat.f32.f32 	%f399, %f398;
	fma.rm.f32 	%f400, %f399, %f111, %f110;
	add.f32 	%f401, %f400, 0fCB40007F;
	neg.f32 	%f402, %f401;
	fma.rn.f32 	%f403, %f397, 0f3FB8AA3B, %f402;
	fma.rn.f32 	%f404, %f397, 0f32A57060, %f403;
	mov.b32 	%r66, %f400;
	shl.b32 	%r67, %r66, 23;
	mov.b32 	%f405, %r67;
	ex2.approx.ftz.f32 	%f406, %f404;
	mul.f32 	%f407, %f406, %f405;
	add.f32 	%f408, %f396, %f407;
	sub.f32 	%f409, %f26, %f106;
	fma.rn.f32 	%f410, %f409, 0f3BBB989D, 0f3F000000;
	cvt.sat.f32.f32 	%f411, %f410;
	fma.rm.f32 	%f412, %f411, %f111, %f110;
	add.f32 	%f413, %f412, 0fCB40007F;
	neg.f32 	%f414, %f413;
	fma.rn.f32 	%f415, %f409, 0f3FB8AA3B, %f414;
	fma.rn.f32 	%f416, %f409, 0f32A57060, %f415;
	mov.b32 	%r68, %f412;
	shl.b32 	%r69, %r68, 23;
	mov.b32 	%f417, %r69;
	ex2.approx.ftz.f32 	%f418, %f416;
	mul.f32 	%f419, %f418, %f417;
	add.f32 	%f420, %f408, %f419;
	sub.f32 	%f421, %f27, %f106;
	fma.rn.f32 	%f422, %f421, 0f3BBB989D, 0f3F000000;
	cvt.sat.f32.f32 	%f423, %f422;
	fma.rm.f32 	%f424, %f423, %f111, %f110;
	add.f32 	%f425, %f424, 0fCB40007F;
	neg.f32 	%f426, %f425;
	fma.rn.f32 	%f427, %f421, 0f3FB8AA3B, %f426;
	fma.rn.f32 	%f428, %f421, 0f32A57060, %f427;
	mov.b32 	%r70, %f424;
	shl.b32 	%r71, %r70, 23;
	mov.b32 	%f429, %r71;
	ex2.approx.ftz.f32 	%f430, %f428;
	mul.f32 	%f431, %f430, %f429;
	add.f32 	%f432, %f420, %f431;
	sub.f32 	%f433, %f28, %f106;
	fma.rn.f32 	%f434, %f433, 0f3BBB989D, 0f3F000000;
	cvt.sat.f32.f32 	%f435, %f434;
	fma.rm.f32 	%f436, %f435, %f111, %f110;
	add.f32 	%f437, %f436, 0fCB40007F;
	neg.f32 	%f438, %f437;
	fma.rn.f32 	%f439, %f433, 0f3FB8AA3B, %f438;
	fma.rn.f32 	%f440, %f433, 0f32A57060, %f439;
	mov.b32 	%r72, %f436;
	shl.b32 	%r73, %r72, 23;
	mov.b32 	%f441, %r73;
	ex2.approx.ftz.f32 	%f442, %f440;
	mul.f32 	%f443, %f442, %f441;
	add.f32 	%f444, %f432, %f443;
	sub.f32 	%f445, %f29, %f106;
	fma.rn.f32 	%f446, %f445, 0f3BBB989D, 0f3F000000;
	cvt.sat.f32.f32 	%f447, %f446;
	fma.rm.f32 	%f448, %f447, %f111, %f110;
	add.f32 	%f449, %f448, 0fCB40007F;
	neg.f32 	%f450, %f449;
	fma.rn.f32 	%f451, %f445, 0f3FB8AA3B, %f450;
	fma.rn.f32 	%f452, %f445, 0f32A57060, %f451;
	mov.b32 	%r74, %f448;
	shl.b32 	%r75, %r74, 23;
	mov.b32 	%f453, %r75;
	ex2.approx.ftz.f32 	%f454, %f452;
	mul.f32 	%f455, %f454, %f453;
	add.f32 	%f456, %f444, %f455;
	sub.f32 	%f457, %f30, %f106;
	fma.rn.f32 	%f458, %f457, 0f3BBB989D, 0f3F000000;
	cvt.sat.f32.f32 	%f459, %f458;
	fma.rm.f32 	%f460, %f459, %f111, %f110;
	add.f32 	%f461, %f460, 0fCB40007F;
	neg.f32 	%f462, %f461;
	fma.rn.f32 	%f463, %f457, 0f3FB8AA3B, %f462;
	fma.rn.f32 	%f464, %f457, 0f32A57060, %f463;
	mov.b32 	%r76, %f460;
	shl.b32 	%r77, %r76, 23;
	mov.b32 	%f465, %r77;
	ex2.approx.ftz.f32 	%f466, %f464;
	mul.f32 	%f467, %f466, %f465;
	add.f32 	%f468, %f456, %f467;
	sub.f32 	%f469, %f31, %f106;
	fma.rn.f32 	%f470, %f469, 0f3BBB989D, 0f3F000000;
	cvt.sat.f32.f32 	%f471, %f470;
	fma.rm.f32 	%f472, %f471, %f111, %f110;
	add.f32 	%f473, %f472, 0fCB40007F;
	neg.f32 	%f474, %f473;
	fma.rn.f32 	%f475, %f469, 0f3FB8AA3B, %f474;
	fma.rn.f32 	%f476, %f469, 0f32A57060, %f475;
	mov.b32 	%r78, %f472;
	shl.b32 	%r79, %r78, 23;
	mov.b32 	%f477, %r79;
	ex2.approx.ftz.f32 	%f478, %f476;
	mul.f32 	%f479, %f478, %f477;
	add.f32 	%f480, %f468, %f479;
	sub.f32 	%f481, %f32, %f106;
	fma.rn.f32 	%f482, %f481, 0f3BBB989D, 0f3F000000;
	cvt.sat.f32.f32 	%f483, %f482;
	fma.rm.f32 	%f484, %f483, %f111, %f110;
	add.f32 	%f485, %f484, 0fCB40007F;
	neg.f32 	%f486, %f485;
	fma.rn.f32 	%f487, %f481, 0f3FB8AA3B, %f486;
	fma.rn.f32 	%f488, %f481, 0f32A57060, %f487;
	mov.b32 	%r80, %f484;
	shl.b32 	%r81, %r80, 23;
	mov.b32 	%f489, %r81;
	ex2.approx.ftz.f32 	%f490, %f488;
	mul.f32 	%f491, %f490, %f489;
	add.f32 	%f492, %f480, %f491;
	mov.b32 	%r82, %f492;
	shfl.sync.bfly.b32	%r83|%p8, %r82, 16, 31, -1;
	mov.b32 	%f493, %r83;
	add.f32 	%f494, %f492, %f493;
	mov.b32 	%r84, %f494;
	shfl.sync.bfly.b32	%r85|%p9, %r84, 8, 31, -1;
	mov.b32 	%f495, %r85;
	add.f32 	%f496, %f494, %f495;
	mov.b32 	%r86, %f496;
	shfl.sync.bfly.b32	%r87|%p10, %r86, 4, 31, -1;
	mov.b32 	%f497, %r87;
	add.f32 	%f498, %f496, %f497;
	mov.b32 	%r88, %f498;
	shfl.sync.bfly.b32	%r89|%p11, %r88, 2, 31, -1;
	mov.b32 	%f499, %r89;
	add.f32 	%f500, %f498, %f499;
	mov.b32 	%r90, %f500;
	shfl.sync.bfly.b32	%r91|%p12, %r90, 1, 31, -1;
	mov.b32 	%f501, %r91;
	add.f32 	%f502, %f500, %f501;
	div.rn.f32 	%f33, %f119, %f502;
	div.rn.f32 	%f34, %f131, %f502;
	div.rn.f32 	%f35, %f143, %f502;
	div.rn.f32 	%f36, %f155, %f502;
	div.rn.f32 	%f37, %f167, %f502;
	div.rn.f32 	%f38, %f179, %f502;
	div.rn.f32 	%f39, %f191, %f502;
	div.rn.f32 	%f40, %f203, %f502;
	div.rn.f32 	%f41, %f215, %f502;
	div.rn.f32 	%f42, %f227, %f502;
	div.rn.f32 	%f43, %f239, %f502;
	div.rn.f32 	%f44, %f251, %f502;
	div.rn.f32 	%f45, %f263, %f502;
	div.rn.f32 	%f46, %f275, %f502;
	div.rn.f32 	%f47, %f287, %f502;
	div.rn.f32 	%f48, %f299, %f502;
	div.rn.f32 	%f49, %f311, %f502;
	div.rn.f32 	%f50, %f323, %f502;
	div.rn.f32 	%f51, %f335, %f502;
	div.rn.f32 	%f52, %f347, %f502;
	div.rn.f32 	%f53, %f359, %f502;
	div.rn.f32 	%f54, %f371, %f502;
	div.rn.f32 	%f55, %f383, %f502;
	div.rn.f32 	%f56, %f395, %f502;
	div.rn.f32 	%f57, %f407, %f502;
	div.rn.f32 	%f58, %f419, %f502;
	div.rn.f32 	%f59, %f431, %f502;
	div.rn.f32 	%f60, %f443, %f502;
	div.rn.f32 	%f61, %f455, %f502;
	div.rn.f32 	%f62, %f467, %f502;
	div.rn.f32 	%f63, %f479, %f502;
	div.rn.f32 	%f64, %f491, %f502;
	mad.lo.s64 	%rd23, %rd27, %rd11, %rd3;
	// begin inline asm
	{  cvt.rn.bf16.f32 %rs33, %f33;}

	// end inline asm
	cvta.to.global.u64 	%rd24, %rd10;
	shl.b64 	%rd25, %rd23, 1;
	add.s64 	%rd26, %rd24, %rd25;
	st.global.u16 	[%rd26], %rs33;
	// begin inline asm
	{  cvt.rn.bf16.f32 %rs34, %f34;}

	// end inline asm
	st.global.u16 	[%rd26+64], %rs34;
	// begin inline asm
	{  cvt.rn.bf16.f32 %rs35, %f35;}

	// end inline asm
	st.global.u16 	[%rd26+128], %rs35;
	// begin inline asm
	{  cvt.rn.bf16.f32 %rs36, %f36;}

	// end inline asm
	st.global.u16 	[%rd26+192], %rs36;
	// begin inline asm
	{  cvt.rn.bf16.f32 %rs37, %f37;}

	// end inline asm
	st.global.u16 	[%rd26+256], %rs37;
	// begin inline asm
	{  cvt.rn.bf16.f32 %rs38, %f38;}

	// end inline asm
	st.global.u16 	[%rd26+320], %rs38;
	// begin inline asm
	{  cvt.rn.bf16.f32 %rs39, %f39;}

	// end inline asm
	st.global.u16 	[%rd26+384], %rs39;
	// begin inline asm
	{  cvt.rn.bf16.f32 %rs40, %f40;}

	// end inline asm
	st.global.u16 	[%rd26+448], %rs40;
	// begin inline asm
	{  cvt.rn.bf16.f32 %rs41, %f41;}

	// end inline asm
	st.global.u16 	[%rd26+512], %rs41;
	// begin inline asm
	{  cvt.rn.bf16.f32 %rs42, %f42;}

	// end inline asm
	st.global.u16 	[%rd26+576], %rs42;
	// begin inline asm
	{  cvt.rn.bf16.f32 %rs43, %f43;}

	// end inline asm
	st.global.u16 	[%rd26+640], %rs43;
	// begin inline asm
	{  cvt.rn.bf16.f32 %rs44, %f44;}

	// end inline asm
	st.global.u16 	[%rd26+704], %rs44;
	// begin inline asm
	{  cvt.rn.bf16.f32 %rs45, %f45;}

	// end inline asm
	st.global.u16 	[%rd26+768], %rs45;
	// begin inline asm
	{  cvt.rn.bf16.f32 %rs46, %f46;}

	// end inline asm
	st.global.u16 	[%rd26+832], %rs46;
	// begin inline asm
	{  cvt.rn.bf16.f32 %rs47, %f47;}

	// end inline asm
	st.global.u16 	[%rd26+896], %rs47;
	// begin inline asm
	{  cvt.rn.bf16.f32 %rs48, %f48;}

	// end inline asm
	st.global.u16 	[%rd26+960], %rs48;
	// begin inline asm
	{  cvt.rn.bf16.f32 %rs49, %f49;}

	// end inline asm
	st.global.u16 	[%rd26+1024], %rs49;
	// begin inline asm
	{  cvt.rn.bf16.f32 %rs50, %f50;}

	// end inline asm
	st.global.u16 	[%rd26+1088], %rs50;
	// begin inline asm
	{  cvt.rn.bf16.f32 %rs51, %f51;}

	// end inline asm
	st.global.u16 	[%rd26+1152], %rs51;
	// begin inline asm
	{  cvt.rn.bf16.f32 %rs52, %f52;}

	// end inline asm
	st.global.u16 	[%rd26+1216], %rs52;
	// begin inline asm
	{  cvt.rn.bf16.f32 %rs53, %f53;}

	// end inline asm
	st.global.u16 	[%rd26+1280], %rs53;
	// begin inline asm
	{  cvt.rn.bf16.f32 %rs54, %f54;}

	// end inline asm
	st.global.u16 	[%rd26+1344], %rs54;
	// begin inline asm
	{  cvt.rn.bf16.f32 %rs55, %f55;}

	// end inline asm
	st.global.u16 	[%rd26+1408], %rs55;
	// begin inline asm
	{  cvt.rn.bf16.f32 %rs56, %f56;}

	// end inline asm
	st.global.u16 	[%rd26+1472], %rs56;
	// begin inline asm
	{  cvt.rn.bf16.f32 %rs57, %f57;}

	// end inline asm
	st.global.u16 	[%rd26+1536], %rs57;
	// begin inline asm
	{  cvt.rn.bf16.f32 %rs58, %f58;}

	// end inline asm
	st.global.u16 	[%rd26+1600], %rs58;
	// begin inline asm
	{  cvt.rn.bf16.f32 %rs59, %f59;}

	// end inline asm
	st.global.u16 	[%rd26+1664], %rs59;
	// begin inline asm
	{  cvt.rn.bf16.f32 %rs60, %f60;}

	// end inline asm
	st.global.u16 	[%rd26+1728], %rs60;
	// begin inline asm
	{  cvt.rn.bf16.f32 %rs61, %f61;}

	// end inline asm
	st.global.u16 	[%rd26+1792], %rs61;
	// begin inline asm
	{  cvt.rn.bf16.f32 %rs62, %f62;}

	// end inline asm
	st.global.u16 	[%rd26+1856], %rs62;
	// begin inline asm
	{  cvt.rn.bf16.f32 %rs63, %f63;}

	// end inline asm
	st.global.u16 	[%rd26+1920], %rs63;
	// begin inline asm
	{  cvt.rn.bf16.f32 %rs64, %f64;}

	// end inline asm
	st.global.u16 	[%rd26+1984], %rs64;
	add.s64 	%rd27, %rd27, %rd5;
	setp.lt.s64 	%p13, %rd27, %rd12;
	@%p13 bra 	$L__BB438_4;
$L__BB438_5:
	ret;

}
	// .globl	_Z15SoftmaxWarpImplI10DirectLoadI13__nv_bfloat16fE11DirectStoreIfS1_EfLi1ELi32ELi32ELi1ELb1EL9Algorithm0EEvT_T0_ll
.visible .entry _Z15SoftmaxWarpImplI10DirectLoadI13__nv_bfloat16fE11DirectStoreIfS1_EfLi1ELi32ELi32ELi1ELb1EL9Algorithm0EEvT_T0_ll(
	.param .align 8 .b8 _Z15SoftmaxWarpImplI10DirectLoadI13__nv_bfloat16fE11DirectStoreIfS1_EfLi1ELi32ELi32ELi1ELb1EL9Algorithm0EEvT_T0_ll_param_0[16],
	.param .align 8 .b8 _Z15SoftmaxWarpImplI10DirectLoadI13__nv_bfloat16fE11DirectStoreIfS1_EfLi1ELi32ELi32ELi1ELb1EL9Algorithm0EEvT_T0_ll_param_1[16],
	.param .u64 _Z15SoftmaxWarpImplI10DirectLoadI13__nv_bfloat16fE11DirectStoreIfS1_EfLi1ELi32ELi32ELi1ELb1EL9Algorithm0EEvT_T0_ll_param_2,
	.param .u64 _Z15SoftmaxWarpImplI10DirectLoadI13__nv_bfloat16fE11DirectStoreIfS1_EfLi1ELi32ELi32ELi1ELb1EL9Algorithm0EEvT_T0_ll_param_3
)
{
	.reg .pred 	%p<78>;
	.reg .b16 	%rs<65>;
	.reg .b32 	%r<162>;
	.reg .b32 	%f<727>;
	.reg .b64 	%rd<73>;

	ld.param.u64 	%rd28, [_Z15SoftmaxWarpImplI10DirectLoadI13__nv_bfloat16fE11DirectStoreIfS1_EfLi1ELi32ELi32ELi1ELb1EL9Algorithm0EEvT_T0_ll_param_1+8];
	ld.param.u64 	%rd27, [_Z15SoftmaxWarpImplI10DirectLoadI13__nv_bfloat16fE11DirectStoreIfS1_EfLi1ELi32ELi32ELi1ELb1EL9Algorithm0EEvT_T0_ll_param_1];
	ld.param.u64 	%rd26, [_Z15SoftmaxWarpImplI10DirectLoadI13__nv_bfloat16fE11DirectStoreIfS1_EfLi1ELi32ELi32ELi1ELb1EL9Algorithm0EEvT_T0_ll_param_0+8];
	ld.param.u64 	%rd25, [_Z15SoftmaxWarpImplI10DirectLoadI13__nv_bfloat16fE11DirectStoreIfS1_EfLi1ELi32ELi32ELi1ELb1EL9Algorithm0EEvT_T0_ll_param_0];
	ld.param.u64 	%rd30, [_Z15SoftmaxWarpImplI10DirectLoadI13__nv_bfloat16fE11DirectStoreIfS1_EfLi1ELi32ELi32ELi1ELb1EL9Algorithm0EEvT_T0_ll_param_3];
	setp.lt.s64 	%p1, %rd30, 1025;
	@%p1 bra 	$L__BB439_2;
	mov.u64 	%rd31, $str;
	cvta.global.u64 	%rd32, %rd31;
	mov.u64 	%rd33, $str$1;
	cvta.global.u64 	%rd34, %rd33;
	mov.u64 	%rd35, __unnamed_430;
	cvta.global.u64 	%rd36, %rd35;
	{ // callseq 429, 0
	.param .b64 param0;
	st.param.b64 	[param0], %rd32;
	.param .b64 param1;
	st.param.b64 	[param1], %rd34;
	.param .b32 param2;
	st.param.b32 	[param2], 358;
	.param .b64 param3;
	st.param.b64 	[param3], %rd36;
	.param .b64 param4;
	st.param.b64 	[param4], 1;
	call.uni 
	__assertfail, 
	(
	param0, 
	param1, 
	param2, 
	param3, 
	param4
	);
	} // callseq 429
$L__BB439_2:
	ld.param.u64 	%rd70, [_Z15SoftmaxWarpImplI10DirectLoadI13__nv_bfloat16fE11DirectStoreIfS1_EfLi1ELi32ELi32ELi1ELb1EL9Algorithm0EEvT_T0_ll_param_2];
	mov.u32 	%r1, %ntid.y;
	mov.u32 	%r2, %ctaid.x;
	mov.u32 	%r3, %tid.y;
	mad.lo.s32 	%r4, %r2, %r1, %r3;
	cvt.s64.s32 	%rd72, %r4;
	setp.le.s64 	%p2, %rd70, %rd72;
	@%p2 bra 	$L__BB439_133;
	mov.u32 	%r5, %tid.x;
	add.s32 	%r6, %r5, 32;
	cvt.u64.u32 	%rd2, %r6;
	add.s32 	%r7, %r5, 192;
	cvt.u64.u32 	%rd3, %r7;
	add.s32 	%r8, %r5, 224;
	cvt.u64.u32 	%rd4, %r8;
	add.s32 	%r9, %r5, 256;
	cvt.u64.u32 	%rd5, %r9;
	add.s32 	%r10, %r5, 288;
	cvt.u64.u32 	%rd6, %r10;
	add.s32 	%r11, %r5, 320;
	cvt.u64.u32 	%rd7, %r11;
	add.s32 	%r12, %r5, 352;
	cvt.u64.u32 	%rd8, %r12;
	add.s32 	%r13, %r5, 384;
	cvt.u64.u32 	%rd9, %r13;
	add.s32 	%r14, %r5, 416;
	cvt.u64.u32 	%rd10, %r14;
	add.s32 	%r15, %r5, 704;
	cvt.u64.u32 	%rd11, %r15;
	add.s32 	%r16, %r5, 736;
	cvt.u64.u32 	%rd12, %r16;
	add.s32 	%r17, %r5, 768;
	cvt.u64.u32 	%rd13, %r17;
	add.s32 	%r18, %r5, 800;
	cvt.u64.u32 	%rd14, %r18;
	add.s32 	%r19, %r5, 832;
	cvt.u64.u32 	%rd15, %r19;
	add.s32 	%r20, %r5, 864;
	cvt.u64.u32 	%rd16, %r20;
	add.s32 	%r21, %r5, 896;
	cvt.u64.u32 	%rd17, %r21;
	add.s32 	%r22, %r5, 928;
	cvt.u64.u32 	%rd18, %r22;
	add.s32 	%r23, %r5, 960;
	cvt.u64.u32 	%rd19, %r23;
	add.s32 	%r24, %r5, 992;
	cvt.u64.u32 	%rd20, %r24;
	add.s32 	%r27, %r5, 64;
	add.s32 	%r29, %r5, 96;
	add.s32 	%r31, %r5, 128;
	add.s32 	%r33, %r5, 160;
	add.s32 	%r35, %r5, 448;
$L__BB439_4:
	cvt.u64.u32 	%rd37, %r5;
	setp.le.s64 	%p3, %rd30, %rd37;
	mad.lo.s64 	%rd38, %rd72, %rd26, %rd37;
	cvta.to.global.u64 	%rd39, %rd25;
	shl.b64 	%rd40, %rd38, 1;
	add.s64 	%rd22, %rd39, %rd40;
	mov.f32 	%f663, 0fFF800000;
	mov.f32 	%f666, %f663;
	@%p3 bra 	$L__BB439_6;
	ld.global.u16 	%rs1, [%rd22];
	// begin inline asm
	{ cvt.f32.bf16 %f663, %rs1;}

	// end inline asm
	max.f32 	%f666, %f663, 0fFF800000;
$L__BB439_6:
	setp.le.s64 	%p4, %rd30, %rd2;
	mov.f32 	%f665, 0fFF800000;
	@%p4 bra 	$L__BB439_8;
	ld.global.u16 	%rs2, [%rd22+64];
	// begin inline asm
	{ cvt.f32.bf16 %f665, %rs2;}

	// end inline asm
	max.f32 	%f666, %f666, %f665;
$L__BB439_8:
	cvt.u64.u32 	%rd41, %r27;
	setp.le.s64 	%p5, %rd30, %rd41;
	mov.f32 	%f667, 0fFF800000;
	@%p5 bra 	$L__BB439_10;
	ld.global.u16 	%rs3, [%rd22+128];
	// begin inline asm
	{ cvt.f32.bf16 %f667, %rs3;}

	// end inline asm
	max.f32 	%f666, %f666, %f667;
$L__BB439_10:
	cvt.u64.u32 	%rd42, %r29;
	setp.le.s64 	%p6, %rd30, %rd42;
	mov.f32 	%f669, 0fFF800000;
	@%p6 bra 	$L__BB439_12;
	ld.global.u16 	%rs4, [%rd22+192];
	// begin inline asm
	{ cvt.f32.bf16 %f669, %rs4;}

	// end inline asm
	max.f32 	%f666, %f666, %f669;
$L__BB439_12:
	cvt.u64.u32 	%rd43, %r31;
	setp.le.s64 	%p7, %rd30, %rd43;
	mov.f32 	%f671, 0fFF800000;
	@%p7 bra 	$L__BB439_14;
	ld.global.u16 	%rs5, [%rd22+256];
	// begin inline asm
	{ cvt.f32.bf16 %f671, %rs5;}

	// end inline asm
	max.f32 	%f666, %f666, %f671;
$L__BB439_14:
	cvt.u64.u32 	%rd44, %r33;
	setp.le.s64 	%p8, %rd30, %rd44;
	mov.f32 	%f673, 0fFF800000;
	@%p8 bra 	$L__BB439_16;
	ld.global.u16 	%rs6, [%rd22+320];
	// begin inline asm
	{ cvt.f32.bf16 %f673, %rs6;}

	// end inline asm
	max.f32 	%f666, %f666, %f673;
$L__BB439_16:
	setp.le.s64 	%p9, %rd30, %rd3;
	mov.f32 	%f675, 0fFF800000;
	@%p9 bra 	$L__BB439_18;
	ld.global.u16 	%rs7, [%rd22+384];
	// begin inline asm
	{ cvt.f32.bf16 %f675, %rs7;}

	// end inline asm
	max.f32 	%f666, %f666, %f675;
$L__BB439_18:
	setp.le.s64 	%p10, %rd30, %rd4;
	mov.f32 	%f677, 0fFF800000;
	@%p10 bra 	$L__BB439_20;
	ld.global.u16 	%rs8, [%rd22+448];
	// begin inline asm
	{ cvt.f32.bf16 %f677, %rs8;}

	// end inline asm
	max.f32 	%f666, %f666, %f677;
$L__BB439_20:
	setp.le.s64 	%p11, %rd30, %rd5;
	mov.f32 	%f679, 0fFF800000;
	@%p11 bra 	$L__BB439_22;
	ld.global.u16 	%rs9, [%rd22+512];
	// begin inline asm
	{ cvt.f32.bf16 %f679, %rs9;}

	// end inline asm
	max.f32 	%f666, %f666, %f679;
$L__BB439_22:
	setp.le.s64 	%p12, %rd30, %rd6;
	mov.f32 	%f681, 0fFF800000;
	@%p12 bra 	$L__BB439_24;
	ld.global.u16 	%rs10, [%rd22+576];
	// begin inline asm
	{ cvt.f32.bf16 %f681, %rs10;}

	// end inline asm
	max.f32 	%f666, %f666, %f681;
$L__BB439_24:
	setp.le.s64 	%p13, %rd30, %rd7;
	mov.f32 	%f683, 0fFF800000;
	@%p13 bra 	$L__BB439_26;
	ld.global.u16 	%rs11, [%rd22+640];
	// begin inline asm
	{ cvt.f32.bf16 %f683, %rs11;}

	// end inline asm
	max.f32 	%f666, %f666, %f683;
$L__BB439_26:
	setp.le.s64 	%p14, %rd30, %rd8;
	mov.f32 	%f685, 0fFF800000;
	@%p14 bra 	$L__BB439_28;
	ld.global.u16 	%rs12, [%rd22+704];
	// begin inline asm
	{ cvt.f32.bf16 %f685, %rs12;}

	// end inline asm
	max.f32 	%f666, %f666, %f685;
$L__BB439_28:
	setp.le.s64 	%p15, %rd30, %rd9;
	mov.f32 	%f687, 0fFF800000;
	@%p15 bra 	$L__BB439_30;
	ld.global.u16 	%rs13, [%rd22+768];
	// begin inline asm
	{ cvt.f32.bf16 %f687, %rs13;}

	// end inline asm
	max.f32 	%f666, %f666, %f687;
$L__BB439_30:
	setp.le.s64 	%p16, %rd30, %rd10;
	mov.f32 	%f689, 0fFF800000;
	@%p16 bra 	$L__BB439_32;
	ld.global.u16 	%rs14, [%rd22+832];
	// begin inline asm
	{ cvt.f32.bf16 %f689, %rs14;}

	// end inline asm
	max.f32 	%f666, %f666, %f689;
$L__BB439_32:
	cvt.u64.u32 	%rd45, %r35;
	setp.le.s64 	%p17, %rd30, %rd45;
	mov.f32 	%f691, 0fFF800000;
	@%p17 bra 	$L__BB439_34;
	ld.global.u16 	%rs15, [%rd22+896];
	// begin inline asm
	{ cvt.f32.bf16 %f691, %rs15;}

	// end inline asm
	max.f32 	%f666, %f666, %f691;
$L__BB439_34:
	mov.u32 	%r36, %tid.x;
	add.s32 	%r37, %r36, 480;
	cvt.u64.u32 	%rd46, %r37;
	setp.le.s64 	%p18, %rd30, %rd46;
	mov.f32 	%f693, 0fFF800000;
	@%p18 bra 	$L__BB439_36;
	ld.global.u16 	%rs16, [%rd22+960];
	// begin inline asm
	{ cvt.f32.bf16 %f693, %rs16;}

	// end inline asm
	max.f32 	%f666, %f666, %f693;
$L__BB439_36:
	add.s32 	%r39, %r36, 512;
	cvt.u64.u32 	%rd47, %r39;
	setp.le.s64 	%p19, %rd30, %rd47;
	mov.f32 	%f695, 0fFF800000;
	@%p19 bra 	$L__BB439_38;
	ld.global.u16 	%rs17, [%rd22+1024];
	// begin inline asm
	{ cvt.f32.bf16 %f695, %rs17;}

	// end inline asm
	max.f32 	%f666, %f666, %f695;
$L__BB439_38:
	add.s32 	%r41, %r36, 544;
	cvt.u64.u32 	%rd48, %r41;
	setp.le.s64 	%p20, %rd30, %rd48;
	mov.f32 	%f697, 0fFF800000;
	@%p20 bra 	$L__BB439_40;
	ld.global.u16 	%rs18, [%rd22+1088];
	// begin inline asm
	{ cvt.f32.bf16 %f697, %rs18;}

	// end inline asm
	max.f32 	%f666, %f666, %f697;
$L__BB439_40:
	mov.u32 	%r42, %tid.x;
	add.s32 	%r43, %r42, 576;
	cvt.u64.u32 	%rd49, %r43;
	setp.le.s64 	%p21, %rd30, %rd49;
	mov.f32 	%f699, 0fFF800000;
	@%p21 bra 	$L__BB439_42;
	ld.global.u16 	%rs19, [%rd22+1152];
	// begin inline asm
	{ cvt.f32.bf16 %f699, %rs19;}

	// end inline asm
	max.f32 	%f666, %f666, %f699;
$L__BB439_42:
	mov.u32 	%r44, %tid.x;
	add.s32 	%r45, %r44, 608;
	cvt.u64.u32 	%rd50, %r45;
	setp.le.s64 	%p22, %rd30, %rd50;
	mov.f32 	%f701, 0fFF800000;
	@%p22 bra 	$L__BB439_44;
	ld.global.u16 	%rs20, [%rd22+1216];
	// begin inline asm
	{ cvt.f32.bf16 %f701, %rs20;}

	// end inline asm
	max.f32 	%f666, %f666, %f701;
$L__BB439_44:
	mov.u32 	%r46, %tid.x;
	add.s32 	%r47, %r46, 640;
	cvt.u64.u32 	%rd51, %r47;
	setp.le.s64 	%p23, %rd30, %rd51;
	mov.f32 	%f703, 0fFF800000;
	@%p23 bra 	$L__BB439_46;
	ld.global.u16 	%rs21, [%rd22+1280];
	// begin inline asm
	{ cvt.f32.bf16 %f703, %rs21;}

	// end inline asm
	max.f32 	%f666, %f666, %f703;
$L__BB439_46:
	mov.u32 	%r48, %tid.x;
	add.s32 	%r49, %r48, 672;
	cvt.u64.u32 	%rd52, %r49;
	setp.le.s64 	%p24, %rd30, %rd52;
	mov.f32 	%f705, 0fFF800000;
	@%p24 bra 	$L__BB439_48;
	ld.global.u16 	%rs22, [%rd22+1344];
	// begin inline asm
	{ cvt.f32.bf16 %f705, %rs22;}

	// end inline asm
	max.f32 	%f666, %f666, %f705;
$L__BB439_48:
	setp.le.s64 	%p25, %rd30, %rd11;
	mov.f32 	%f707, 0fFF800000;
	@%p25 bra 	$L__BB439_50;
	ld.global.u16 	%rs23, [%rd22+1408];
	// begin inline asm
	{ cvt.f32.bf16 %f707, %rs23;}

	// end inline asm
	max.f32 	%f666, %f666, %f707;
$L__BB439_50:
	setp.le.s64 	%p26, %rd30, %rd12;
	mov.f32 	%f709, 0fFF800000;
	@%p26 bra 	$L__BB439_52;
	ld.global.u16 	%rs24, [%rd22+1472];
	// begin inline asm
	{ cvt.f32.bf16 %f709, %rs24;}

	// end inline asm
	max.f32 	%f666, %f666, %f709;
$L__BB439_52:
	setp.le.s64 	%p27, %rd30, %rd13;
	mov.f32 	%f711, 0fFF800000;
	@%p27 bra 	$L__BB439_54;
	ld.global.u16 	%rs25, [%rd22+1536];
	// begin inline asm
	{ cvt.f32.bf16 %f711, %rs25;}

	// end inline asm
	max.f32 	%f666, %f666, %f711;
$L__BB439_54:
	setp.le.s64 	%p28, %rd30, %rd14;
	mov.f32 	%f713, 0fFF800000;
	@%p28 bra 	$L__BB439_56;
	ld.global.u16 	%rs26, [%rd22+1600];
	// begin inline asm
	{ cvt.f32.bf16 %f713, %rs26;}

	// end inline asm
	max.f32 	%f666, %f666, %f713;
$L__BB439_56:
	setp.le.s64 	%p29, %rd30, %rd15;
	mov.f32 	%f715, 0fFF800000;
	@%p29 bra 	$L__BB439_58;
	ld.global.u16 	%rs27, [%rd22+1664];
	// begin inline asm
	{ cvt.f32.bf16 %f715, %rs27;}

	// end inline asm
	max.f32 	%f666, %f666, %f715;
$L__BB439_58:
	setp.le.s64 	%p30, %rd30, %rd16;
	mov.f32 	%f717, 0fFF800000;
	@%p30 bra 	$L__BB439_60;
	ld.global.u16 	%rs28, [%rd22+1728];
	// begin inline asm
	{ cvt.f32.bf16 %f717, %rs28;}

	// end inline asm
	max.f32 	%f666, %f666, %f717;
$L__BB439_60:
	setp.le.s64 	%p31, %rd30, %rd17;
	mov.f32 	%f719, 0fFF800000;
	@%p31 bra 	$L__BB439_62;
	ld.global.u16 	%rs29, [%rd22+1792];
	// begin inline asm
	{ cvt.f32.bf16 %f719, %rs29;}

	// end inline asm
	max.f32 	%f666, %f666, %f719;
$L__BB439_62:
	setp.le.s64 	%p32, %rd30, %rd18;
	mov.f32 	%f721, 0fFF800000;
	@%p32 bra 	$L__BB439_64;
	ld.global.u16 	%rs30, [%rd22+1856];
	// begin inline asm
	{ cvt.f32.bf16 %f721, %rs30;}

	// end inline asm
	max.f32 	%f666, %f666, %f721;
$L__BB439_64:
	setp.le.s64 	%p33, %rd30, %rd19;
	mov.f32 	%f723, 0fFF800000;
	@%p33 bra 	$L__BB439_66;
	ld.global.u16 	%rs31, [%rd22+1920];
	// begin inline asm
	{ cvt.f32.bf16 %f723, %rs31;}

	// end inline asm
	max.f32 	%f666, %f666, %f723;
$L__BB439_66:
	setp.le.s64 	%p34, %rd30, %rd20;
	mov.f32 	%f725, 0fFF800000;
	@%p34 bra 	$L__BB439_68;
	ld.global.u16 	%rs32, [%rd22+1984];
	// begin inline asm
	{ cvt.f32.bf16 %f725, %rs32;}

	// end inline asm
	max.f32 	%f666, %f666, %f725;
$L__BB439_68:
	mov.u32 	%r50, %tid.x;
	cvt.u64.u32 	%rd53, %r50;
	setp.le.s64 	%p35, %rd30, %rd53;
	mov.b32 	%r51, %f666;
	shfl.sync.bfly.b32	%r52|%p36, %r51, 16, 31, -1;
	mov.b32 	%f225, %r52;
	max.f32 	%f226, %f666, %f225;
	mov.b32 	%r53, %f226;
	shfl.sync.bfly.b32	%r54|%p37, %r53, 8, 31, -1;
	mov.b32 	%f227, %r54;
	max.f32 	%f228, %f226, %f227;
	mov.b32 	%r55, %f228;
	shfl.sync.bfly.b32	%r56|%p38, %r55, 4, 31, -1;
	mov.b32 	%f229, %r56;
	max.f32 	%f230, %f228, %f229;
	mov.b32 	%r57, %f230;
	shfl.sync.bfly.b32	%r58|%p39, %r57, 2, 31, -1;
	mov.b32 	%f231, %r58;
	max.f32 	%f232, %f230, %f231;
	mov.b32 	%r59, %f232;
	shfl.sync.bfly.b32	%r60|%p40, %r59, 1, 31, -1;
	mov.b32 	%f233, %r60;
	max.f32 	%f234, %f232, %f233;
	sub.f32 	%f235, %f663, %f234;
	fma.rn.f32 	%f236, %f235, 0f3BBB989D, 0f3F000000;
	cvt.sat.f32.f32 	%f237, %f236;
	mov.f32 	%f238, 0f4B400001;
	mov.f32 	%f239, 0f437C0000;
	fma.rm.f32 	%f240, %f237, %f239, %f238;
	add.f32 	%f241, %f240, 0fCB40007F;
	neg.f32 	%f242, %f241;
	fma.rn.f32 	%f243, %f235, 0f3FB8AA3B, %f242;
	fma.rn.f32 	%f244, %f235, 0f32A57060, %f243;
	mov.b32 	%r61, %f240;
	shl.b32 	%r62, %r61, 23;
	mov.b32 	%f245, %r62;
	ex2.approx.ftz.f32 	%f246, %f244;
	mul.f32 	%f247, %f246, %f245;
	add.f32 	%f248, %f247, 0f00000000;
	sub.f32 	%f249, %f665, %f234;
	fma.rn.f32 	%f250, %f249, 0f3BBB989D, 0f3F000000;
	cvt.sat.f32.f32 	%f251, %f250;
	fma.rm.f32 	%f252, %f251, %f239, %f238;
	add.f32 	%f253, %f252, 0fCB40007F;
	neg.f32 	%f254, %f253;
	fma.rn.f32 	%f255, %f249, 0f3FB8AA3B, %f254;
	fma.rn.f32 	%f256, %f249, 0f32A57060, %f255;
	mov.b32 	%r63, %f252;
	shl.b32 	%r64, %r63, 23;
	mov.b32 	%f257, %r64;
	ex2.approx.ftz.f32 	%f258, %f256;
	mul.f32 	%f259, %f258, %f257;
	add.f32 	%f260, %f248, %f259;
	sub.f32 	%f261, %f667, %f234;
	fma.rn.f32 	%f262, %f261, 0f3BBB989D, 0f3F000000;
	cvt.sat.f32.f32 	%f263, %f262;
	fma.rm.f32 	%f264, %f263, %f239, %f238;
	add.f32 	%f265, %f264, 0fCB40007F;
	neg.f32 	%f266, %f265;
	fma.rn.f32 	%f267, %f261, 0f3FB8AA3B, %f266;
	fma.rn.f32 	%f268, %f261, 0f32A57060, %f267;
	mov.b32 	%r65, %f264;
	shl.b32 	%r66, %r65, 23;
	mov.b32 	%f269, %r66;
	ex2.approx.ftz.f32 	%f270, %f268;
	mul.f32 	%f271, %f270, %f269;
	add.f32 	%f272, %f260, %f271;
	sub.f32 	%f273, %f669, %f234;
	fma.rn.f32 	%f274, %f273, 0f3BBB989D, 0f3F000000;
	cvt.sat.f32.f32 	%f275, %f274;
	fma.rm.f32 	%f276, %f275, %f239, %f238;
	add.f32 	%f277, %f276, 0fCB40007F;
	neg.f32 	%f278, %f277;
	fma.rn.f32 	%f279, %f273, 0f3FB8AA3B, %f278;
	fma.rn.f32 	%f280, %f273, 0f32A57060, %f279;
	mov.b32 	%r67, %f276;
	shl.b32 	%r68, %r67, 23;
	mov.b32 	%f281, %r68;
	ex2.approx.ftz.f32 	%f282, %f280;
	mul.f32 	%f283, %f282, %f281;
	add.f32 	%f284, %f272, %f283;
	sub.f32 	%f285, %f671, %f234;
	fma.rn.f32 	%f286, %f285, 0f3BBB989D, 0f3F000000;
	cvt.sat.f32.f32 	%f287, %f286;
	fma.rm.f32 	%f288, %f287, %f239, %f238;
	add.f32 	%f289, %f288, 0fCB40007F;
	neg.f32 	%f290, %f289;
	fma.rn.f32 	%f291, %f285, 0f3FB8AA3B, %f290;
	fma.rn.f32 	%f292, %f285, 0f32A57060, %f291;
	mov.b32 	%r69, %f288;
	shl.b32 	%r70, %r69, 23;
	mov.b32 	%f293, %r70;
	ex2.approx.ftz.f32 	%f294, %f292;
	mul.f32 	%f295, %f294, %f293;
	add.f32 	%f296, %f284, %f295;
	sub.f32 	%f297, %f673, %f234;
	fma.rn.f32 	%f298, %f297, 0f3BBB989D, 0f3F000000;
	cvt.sat.f32.f32 	%f299, %f298;
	fma.rm.f32 	%f300, %f299, %f239, %f238;
	add.f32 	%f301, %f300, 0fCB40007F;
	neg.f32 	%f302, %f301;
	fma.rn.f32 	%f303, %f297, 0f3FB8AA3B, %f302;
	fma.rn.f32 	%f304, %f297, 0f32A57060, %f303;
	mov.b32 	%r71, %f300;
	shl.b32 	%r72, %r71, 23;
	mov.b32 	%f305, %r72;
	ex2.approx.ftz.f32 	%f306, %f304;
	mul.f32 	%f307, %f306, %f305;
	add.f32 	%f308, %f296, %f307;
	sub.f32 	%f309, %f675, %f234;
	fma.rn.f32 	%f310, %f309, 0f3BBB989D, 0f3F000000;
	cvt.sat.f32.f32 	%f311, %f310;
	fma.rm.f32 	%f312, %f311, %f239, %f238;
	add.f32 	%f313, %f312, 0fCB40007F;
	neg.f32 	%f314, %f313;
	fma.rn.f32 	%f315, %f309, 0f3FB8AA3B, %f314;
	fma.rn.f32 	%f316, %f309, 0f32A57060, %f315;
	mov.b32 	%r73, %f312;
	shl.b32 	%r74, %r73, 23;
	mov.b32 	%f317, %r74;
	ex2.approx.ftz.f32 	%f318, %f316;
	mul.f32 	%f319, %f318, %f317;
	add.f32 	%f320, %f308, %f319;
	sub.f32 	%f321, %f677, %f234;
	fma.rn.f32 	%f322, %f321, 0f3BBB989D, 0f3F000000;
	cvt.sat.f32.f32 	%f323, %f322;
	fma.rm.f32 	%f324, %f323, %f239, %f238;
	add.f32 	%f325, %f324, 0fCB40007F;
	neg.f32 	%f326, %f325;
	fma.rn.f32 	%f327, %f321, 0f3FB8AA3B, %f326;
	fma.rn.f32 	%f328, %f321, 0f32A57060, %f327;
	mov.b32 	%r75, %f324;
	shl.b32 	%r76, %r75, 23;
	mov.b32 	%f329, %r76;
	ex2.approx.ftz.f32 	%f330, %f328;
	mul.f32 	%f331, %f330, %f329;
	add.f32 	%f332, %f320, %f331;
	sub.f32 	%f333, %f679, %f234;
	fma.rn.f32 	%f334, %f333, 0f3BBB989D, 0f3F000000;
	cvt.sat.f32.f32 	%f335, %f334;
	fma.rm.f32 	%f336, %f335, %f239, %f238;
	add.f32 	%f337, %f336, 0fCB40007F;
	neg.f32 	%f338, %f337;
	fma.rn.f32 	%f339, %f333, 0f3FB8AA3B, %f338;
	fma.rn.f32 	%f340, %f333, 0f32A57060, %f339;
	mov.b32 	%r77, %f336;
	shl.b32 	%r78, %r77, 23;
	mov.b32 	%f341, %r78;
	ex2.approx.ftz.f32 	%f342, %f340;
	mul.f32 	%f343, %f342, %f341;
	add.f32 	%f344, %f332, %f343;
	sub.f32 	%f345, %f681, %f234;
	fma.rn.f32 	%f346, %f345, 0f3BBB989D, 0f3F000000;
	cvt.sat.f32.f32 	%f347, %f346;
	fma.rm.f32 	%f348, %f347, %f239, %f238;
	add.f32 	%f349, %f348, 0fCB40007F;
	neg.f32 	%f350, %f349;
	fma.rn.f32 	%f351, %f345, 0f3FB8AA3B, %f350;
	fma.rn.f32 	%f352, %f345, 0f32A57060, %f351;
	mov.b32 	%r79, %f348;
	shl.b32 	%r80, %r79, 23;
	mov.b32 	%f353, %r80;
	ex2.approx.ftz.f32 	%f354, %f352;
	mul.f32 	%f355, %f354, %f353;
	add.f32 	%f356, %f344, %f355;
	sub.f32 	%f357, %f683, %f234;
	fma.rn.f32 	%f358, %f357, 0f3BBB989D, 0f3F000000;
	cvt.sat.f32.f32 	%f359, %f358;
	fma.rm.f32 	%f360, %f359, %f239, %f238;
	add.f32 	%f361, %f360, 0fCB40007F;
	neg.f32 	%f362, %f361;
	fma.rn.f32 	%f363, %f357, 0f3FB8AA3B, %f362;
	fma.rn.f32 	%f364, %f357, 0f32A57060, %f363;
	mov.b32 	%r81, %f360;
	shl.b32 	%r82, %r81, 23;
	mov.b32 	%f365, %r82;
	ex2.approx.ftz.f32 	%f366, %f364;
	mul.f32 	%f367, %f366, %f365;
	add.f32 	%f368, %f356, %f367;
	sub.f32 	%f369, %f685, %f234;
	fma.rn.f32 	%f370, %f369, 0f3BBB989D, 0f3F000000;
	cvt.sat.f32.f32 	%f371, %f370;
	fma.rm.f32 	%f372, %f371, %f239, %f238;
	add.f32 	%f373, %f372, 0fCB40007F;
	neg.f32 	%f374, %f373;
	fma.rn.f32 	%f375, %f369, 0f3FB8AA3B, %f374;
	fma.rn.f32 	%f376, %f369, 0f32A57060, %f375;
	mov.b32 	%r83, %f372;
	shl.b32 	%r84, %r83, 23;
	mov.b32 	%f377, %r84;
	ex2.approx.ftz.f32 	%f378, %f376;
	mul.f32 	%f379, %f378, %f377;
	add.f32 	%f380, %f368, %f379;
	sub.f32 	%f381, %f687, %f234;
	fma.rn.f32 	%f382, %f381, 0f3BBB989D, 0f3F000000;
	cvt.sat.f32.f32 	%f383, %f382;
	fma.rm.f32 	%f384, %f383, %f239, %f238;
	add.f32 	%f385, %f384, 0fCB40007F;
	neg.f32 	%f386, %f385;
	fma.rn.f32 	%f387, %f381, 0f3FB8AA3B, %f386;
	fma.rn.f32 	%f388, %f381, 0f32A57060, %f387;
	mov.b32 	%r85, %f384;
	shl.b32 	%r86, %r85, 23;
	mov.b32 	%f389, %r86;
	ex2.approx.ftz.f32 	%f390, %f388;
	mul.f32 	%f391, %f390, %f389;
	add.f32 	%f392, %f380, %f391;
	sub.f32 	%f393, %f689, %f234;
	fma.rn.f32 	%f394, %f393, 0f3BBB989D, 0f3F000000;
	cvt.sat.f32.f32 	%f395, %f394;
	fma.rm.f32 	%f396, %f395, %f239, %f238;
	add.f32 	%f397, %f396, 0fCB40007F;
	neg.f32 	%f398, %f397;
	fma.rn.f32 	%f399, %f393, 0f3FB8AA3B, %f398;
	fma.rn.f32 	%f400, %f393, 0f32A57060, %f399;
	mov.b32 	%r87, %f396;
	shl.b32 	%r88, %r87, 23;
	mov.b32 	%f401, %r88;
	ex2.approx.ftz.f32 	%f402, %f400;
	mul.f32 	%f403, %f402, %f401;
	add.f32 	%f404, %f392, %f403;
	sub.f32 	%f405, %f691, %f234;
	fma.rn.f32 	%f406, %f405, 0f3BBB989D, 0f3F000000;
	cvt.sat.f32.f32 	%f407, %f406;
	fma.rm.f32 	%f408, %f407, %f239, %f238;
	add.f32 	%f409, %f408, 0fCB40007F;
	neg.f32 	%f410, %f409;
	fma.rn.f32 	%f411, %f405, 0f3FB8AA3B, %f410;
	fma.rn.f32 	%f412, %f405, 0f32A57060, %f411;
	mov.b32 	%r89, %f408;
	shl.b32 	%r90, %r89, 23;
	mov.b32 	%f413, %r90;
	ex2.approx.ftz.f32 	%f414, %f412;
	mul.f32 	%f415, %f414, %f413;
	add.f32 	%f416, %f404, %f415;
	sub.f32 	%f417, %f693, %f234;
	fma.rn.f32 	%f418, %f417, 0f3BBB989D, 0f3F000000;
	cvt.sat.f32.f32 	%f419, %f418;
	fma.rm.f32 	%f420, %f419, %f239, %f238;
	add.f32 	%f421, %f420, 0fCB40007F;
	neg.f32 	%f422, %f421;
	fma.rn.f32 	%f423, %f417, 0f3FB8AA3B, %f422;
	fma.rn.f32 	%f424, %f417, 0f32A57060, %f423;
	mov.b32 	%r91, %f420;
	shl.b32 	%r92, %r91, 23;
	mov.b32 	%f425, %r92;
	ex2.approx.ftz.f32 	%f426, %f424;
	mul.f32 	%f427, %f426, %f425;
	add.f32 	%f428, %f416, %f427;
	sub.f32 	%f429, %f695, %f234;
	fma.rn.f32 	%f430, %f429, 0f3BBB989D, 0f3F000000;
	cvt.sat.f32.f32 	%f431, %f430;
	fma.rm.f32 	%f432, %f431, %f239, %f238;
	add.f32 	%f433, %f432, 0fCB40007F;
	neg.f32 	%f434, %f433;
	fma.rn.f32 	%f435, %f429, 0f3FB8AA3B, %f434;
	fma.rn.f32 	%f436, %f429, 0f32A57060, %f435;
	mov.b32 	%r93, %f432;
	shl.b32 	%r94, %r93, 23;
	mov.b32 	%f437, %r94;
	ex2.approx.ftz.f32 	%f438, %f436;
	mul.f32 	%f439, %f438, %f437;
	add.f32 	%f440, %f428, %f439;
	sub.f32 	%f441, %f697, %f234;
	fma.rn.f32 	%f442, %f441, 0f3BBB989D, 0f3F000000;
	cvt.sat.f32.f32 	%f443, %f442;
	fma.rm.f32 	%f444, %f443, %f239, %f238;
	add.f32 	%f445, %f444, 0fCB40007F;
	neg.f32 	%f446, %f445;
	fma.rn.f32 	%f447, %f441, 0f3FB8AA3B, %f446;
	fma.rn.f32 	%f448, %f441, 0f32A57060, %f447;
	mov.b32 	%r95, %f444;
	shl.b32 	%r96, %r95, 23;
	mov.b32 	%f449, %r96;
	ex2.approx.ftz.f32 	%f450, %f448;
	mul.f32 	%f451, %f450, %f449;
	add.f32 	%f452, %f440, %f451;
	sub.f32 	%f453, %f699, %f234;
	fma.rn.f32 	%f454, %f453, 0f3BBB989D, 0f3F000000;
	cvt.sat.f32.f32 	%f455, %f454;
	fma.rm.f32 	%f456, %f455, %f239, %f238;
	add.f32 	%f457, %f456, 0fCB40007F;
	neg.f32 	%f458, %f457;
	fma.rn.f32 	%f459, %f453, 0f3FB8AA3B, %f458;
	fma.rn.f32 	%f460, %f453, 0f32A57060, %f459;
	mov.b32 	%r97, %f456;
	shl.b32 	%r98, %r97, 23;
	mov.b32 	%f461, %r98;
	ex2.approx.ftz.f32 	%f462, %f460;
	mul.f32 	%f463, %f462, %f461;
	add.f32 	%f464, %f452, %f463;
	sub.f32 	%f465, %f701, %f234;
	fma.rn.f32 	%f466, %f465, 0f3BBB989D, 0f3F000000;
	cvt.sat.f32.f32 	%f467, %f466;
	fma.rm.f32 	%f468, %f467, %f239, %f238;
	add.f32 	%f469, %f468, 0fCB40007F;
	neg.f32 	%f470, %f469;
	fma.rn.f32 	%f471, %f465, 0f3FB8AA3B, %f470;
	fma.rn.f32 	%f472, %f465, 0f32A57060, %f471;
	mov.b32 	%r99, %f468;
	shl.b32 	%r100, %r99, 23;
	mov.b32 	%f473, %r100;
	ex2.approx.ftz.f32 	%f474, %f472;
	mul.f32 	%f475, %f474, %f473;
	add.f32 	%f476, %f464, %f475;
	sub.f32 	%f477, %f703, %f234;
	fma.rn.f32 	%f478, %f477, 0f3BBB989D, 0f3F000000;
	cvt.sat.f32.f32 	%f479, %f478;
	fma.rm.f32 	%f480, %f479, %f239, %f238;
	add.f32 	%f481, %f480, 0fCB40007F;
	neg.f32 	%f482, %f481;
	fma.rn.f32 	%f483, %f477, 0f3FB8AA3B, %f482;
	fma.rn.f32 	%f484, %f477, 0f32A57060, %f483;
	mov.b32 	%r101, %f480;
	shl.b32 	%r102, %r101, 23;
	mov.b32 	%f485, %r102;
	ex2.approx.ftz.f32 	%f486, %f484;
	mul.f32 	%f487, %f486, %f485;
	add.f32 	%f488, %f476, %f487;
	sub.f32 	%f489, %f705, %f234;
	fma.rn.f32 	%f490, %f489, 0f3BBB989D, 0f3F000000;
	cvt.sat.f32.f32 	%f491, %f490;
	fma.rm.f32 	%f492, %f491, %f239, %f238;
	add.f32 	%f493, %f492, 0fCB40007F;
	neg.f32 	%f494, %f493;
	fma.rn.f32 	%f495, %f489, 0f3FB8AA3B, %f494;
	fma.rn.f32 	%f496, %f489, 0f32A57060, %f495;
	mov.b32 	%r103, %f492;
	shl.b32 	%r104, %r103, 23;
	mov.b32 	%f497, %r104;
	ex2.approx.ftz.f32 	%f498, %f496;
	mul.f32 	%f499, %f498, %f497;
	add.f32 	%f500, %f488, %f499;
	sub.f32 	%f501, %f707, %f234;
	fma.rn.f32 	%f502, %f501, 0f3BBB989D, 0f3F000000;
	cvt.sat.f32.f32 	%f503, %f502;
	fma.rm.f32 	%f504, %f503, %f239, %f238;
	add.f32 	%f505, %f504, 0fCB40007F;
	neg.f32 	%f506, %f505;
	fma.rn.f32 	%f507, %f501, 0f3FB8AA3B, %f506;
	fma.rn.f32 	%f508, %f501, 0f32A57060, %f507;
	mov.b32 	%r105, %f504;
	shl.b32 	%r106, %r105, 23;
	mov.b32 	%f509, %r106;
	ex2.approx.ftz.f32 	%f510, %f508;
	mul.f32 	%f511, %f510, %f509;
	add.f32 	%f512, %f500, %f511;
	sub.f32 	%f513, %f709, %f234;
	fma.rn.f32 	%f514, %f513, 0f3BBB989D, 0f3F000000;
	cvt.sat.f32.f32 	%f515, %f514;
	fma.rm.f32 	%f516, %f515, %f239, %f238;
	add.f32 	%f517, %f516, 0fCB40007F;
	neg.f32 	%f518, %f517;
	fma.rn.f32 	%f519, %f513, 0f3FB8AA3B, %f518;
	fma.rn.f32 	%f520, %f513, 0f32A57060, %f519;
	mov.b32 	%r107, %f516;
	shl.b32 	%r108, %r107, 23;
	mov.b32 	%f521, %r108;
	ex2.approx.ftz.f32 	%f522, %f520;
	mul.f32 	%f523, %f522, %f521;
	add.f32 	%f524, %f512, %f523;
	sub.f32 	%f525, %f711, %f234;
	fma.rn.f32 	%f526, %f525, 0f3BBB989D, 0f3F000000;
	cvt.sat.f32.f32 	%f527, %f526;
	fma.rm.f32 	%f528, %f527, %f239, %f238;
	add.f32 	%f529, %f528, 0fCB40007F;
	neg.f32 	%f530, %f529;
	fma.rn.f32 	%f531, %f525, 0f3FB8AA3B, %f530;
	fma.rn.f32 	%f532, %f525, 0f32A57060, %f531;
	mov.b32 	%r109, %f528;
	shl.b32 	%r110, %r109, 23;
	mov.b32 	%f533, %r110;
	ex2.approx.ftz.f32 	%f534, %f532;
	mul.f32 	%f535, %f534, %f533;
	add.f32 	%f536, %f524, %f535;
	sub.f32 	%f537, %f713, %f234;
	fma.rn.f32 	%f538, %f537, 0f3BBB989D, 0f3F000000;
	cvt.sat.f32.f32 	%f539, %f538;
	fma.rm.f32 	%f540, %f539, %f239, %f238;
	add.f32 	%f541, %f540, 0fCB40007F;
	neg.f32 	%f542, %f541;
	fma.rn.f32 	%f543, %f537, 0f3FB8AA3B, %f542;
	fma.rn.f32 	%f544, %f537, 0f32A57060, %f543;
	mov.b32 	%r111, %f540;
	shl.b32 	%r112, %r111, 23;
	mov.b32 	%f545, %r112;
	ex2.approx.ftz.f32 	%f546, %f544;
	mul.f32 	%f547, %f546, %f545;
	add.f32 	%f548, %f536, %f547;
	sub.f32 	%f549, %f715, %f234;
	fma.rn.f32 	%f550, %f549, 0f3BBB989D, 0f3F000000;
	cvt.sat.f32.f32 	%f551, %f550;
	fma.rm.f32 	%f552, %f551, %f239, %f238;
	add.f32 	%f553, %f552, 0fCB40007F;
	neg.f32 	%f554, %f553;
	fma.rn.f32 	%f555, %f549, 0f3FB8AA3B, %f554;
	fma.rn.f32 	%f556, %f549, 0f32A57060, %f555;
	mov.b32 	%r113, %f552;
	shl.b32 	%r114, %r113, 23;
	mov.b32 	%f557, %r114;
	ex2.approx.ftz.f32 	%f558, %f556;
	mul.f32 	%f559, %f558, %f557;
	add.f32 	%f560, %f548, %f559;
	sub.f32 	%f561, %f717, %f234;
	fma.rn.f32 	%f562, %f561, 0f3BBB989D, 0f3F000000;
	cvt.sat.f32.f32 	%f563, %f562;
	fma.rm.f32 	%f564, %f563, %f239, %f238;
	add.f32 	%f565, %f564, 0fCB40007F;
	neg.f32 	%f566, %f565;
	fma.rn.f32 	%f567, %f561, 0f3FB8AA3B, %f566;
	fma.rn.f32 	%f568, %f561, 0f32A57060, %f567;
	mov.b32 	%r115, %f564;
	shl.b32 	%r116, %r115, 23;
	mov.b32 	%f569, %r116;
	ex2.approx.ftz.f32 	%f570, %f568;
	mul.f32 	%f571, %f570, %f569;
	add.f32 	%f572, %f560, %f571;
	sub.f32 	%f573, %f719, %f234;
	fma.rn.f32 	%f574, %f573, 0f3BBB989D, 0f3F000000;
	cvt.sat.f32.f32 	%f575, %f574;
	fma.rm.f32 	%f576, %f575, %f239, %f238;
	add.f32 	%f577, %f576, 0fCB40007F;
	neg.f32 	%f578, %f577;
	fma.rn.f32 	%f579, %f573, 0f3FB8AA3B, %f578;
	fma.rn.f32 	%f580, %f573, 0f32A57060, %f579;
	mov.b32 	%r117, %f576;
	shl.b32 	%r118, %r117, 23;
	mov.b32 	%f581, %r118;
	ex2.approx.ftz.f32 	%f582, %f580;
	mul.f32 	%f583, %f582, %f581;
	add.f32 	%f584, %f572, %f583;
	sub.f32 	%f585, %f721, %f234;
	fma.rn.f32 	%f586, %f585, 0f3BBB989D, 0f3F000000;
	cvt.sat.f32.f32 	%f587, %f586;
	fma.rm.f32 	%f588, %f587, %f239, %f238;
	add.f32 	%f589, %f588, 0fCB40007F;
	neg.f32 	%f590, %f589;
	fma.rn.f32 	%f591, %f585, 0f3FB8AA3B, %f590;
	fma.rn.f32 	%f592, %f585, 0f32A57060, %f591;
	mov.b32 	%r119, %f588;
	shl.b32 	%r120, %r119, 23;
	mov.b32 	%f593, %r120;
	ex2.approx.ftz.f32 	%f594, %f592;
	mul.f32 	%f595, %f594, %f593;
	add.f32 	%f596, %f584, %f595;
	sub.f32 	%f597, %f723, %f234;
	fma.rn.f32 	%f598, %f597, 0f3BBB989D, 0f3F000000;
	cvt.sat.f32.f32 	%f599, %f598;
	fma.rm.f32 	%f600, %f599, %f239, %f238;
	add.f32 	%f601, %f600, 0fCB40007F;
	neg.f32 	%f602, %f601;
	fma.rn.f32 	%f603, %f597, 0f3FB8AA3B, %f602;
	fma.rn.f32 	%f604, %f597, 0f32A57060, %f603;
	mov.b32 	%r121, %f600;
	shl.b32 	%r122, %r121, 23;
	mov.b32 	%f605, %r122;
	ex2.approx.ftz.f32 	%f606, %f604;
	mul.f32 	%f607, %f606, %f605;
	add.f32 	%f608, %f596, %f607;
	sub.f32 	%f609, %f725, %f234;
	fma.rn.f32 	%f610, %f609, 0f3BBB989D, 0f3F000000;
	cvt.sat.f32.f32 	%f611, %f610;
	fma.rm.f32 	%f612, %f611, %f239, %f238;
	add.f32 	%f613, %f612, 0fCB40007F;
	neg.f32 	%f614, %f613;
	fma.rn.f32 	%f615, %f609, 0f3FB8AA3B, %f614;
	fma.rn.f32 	%f616, %f609, 0f32A57060, %f615;
	mov.b32 	%r123, %f612;
	shl.b32 	%r124, %r123, 23;
	mov.b32 	%f617, %r124;
	ex2.approx.ftz.f32 	%f618, %f616;
	mul.f32 	%f619, %f618, %f617;
	add.f32 	%f620, %f608, %f619;
	mov.b32 	%r125, %f620;
	shfl.sync.bfly.b32	%r126|%p41, %r125, 16, 31, -1;
	mov.b32 	%f621, %r126;
	add.f32 	%f622, %f620, %f621;
	mov.b32 	%r127, %f622;
	shfl.sync.bfly.b32	%r128|%p42, %r127, 8, 31, -1;
	mov.b32 	%f623, %r128;
	add.f32 	%f624, %f622, %f623;
	mov.b32 	%r129, %f624;
	shfl.sync.bfly.b32	%r130|%p43, %r129, 4, 31, -1;
	mov.b32 	%f625, %r130;
	add.f32 	%f626, %f624, %f625;
	mov.b32 	%r131, %f626;
	shfl.sync.bfly.b32	%r132|%p44, %r131, 2, 31, -1;
	mov.b32 	%f627, %r132;
	add.f32 	%f628, %f626, %f627;
	mov.b32 	%r133, %f628;
	shfl.sync.bfly.b32	%r134|%p45, %r133, 1, 31, -1;
	mov.b32 	%f629, %r134;
	add.f32 	%f630, %f628, %f629;
	div.rn.f32 	%f129, %f247, %f630;
	div.rn.f32 	%f130, %f259, %f630;
	div.rn.f32 	%f131, %f271, %f630;
	div.rn.f32 	%f132, %f283, %f630;
	div.rn.f32 	%f133, %f295, %f630;
	div.rn.f32 	%f134, %f307, %f630;
	div.rn.f32 	%f135, %f319, %f630;
	div.rn.f32 	%f136, %f331, %f630;
	div.rn.f32 	%f137, %f343, %f630;
	div.rn.f32 	%f138, %f355, %f630;
	div.rn.f32 	%f139, %f367, %f630;
	div.rn.f32 	%f140, %f379, %f630;
	div.rn.f32 	%f141, %f391, %f630;
	div.rn.f32 	%f142, %f403, %f630;
	div.rn.f32 	%f143, %f415, %f630;
	div.rn.f32 	%f144, %f427, %f630;
	div.rn.f32 	%f145, %f439, %f630;
	div.rn.f32 	%f146, %f451, %f630;
	div.rn.f32 	%f147, %f463, %f630;
	div.rn.f32 	%f148, %f475, %f630;
	div.rn.f32 	%f149, %f487, %f630;
	div.rn.f32 	%f150, %f499, %f630;
	div.rn.f32 	%f151, %f511, %f630;
	div.rn.f32 	%f152, %f523, %f630;
	div.rn.f32 	%f153, %f535, %f630;
	div.rn.f32 	%f154, %f547, %f630;
	div.rn.f32 	%f155, %f559, %f630;
	div.rn.f32 	%f156, %f571, %f630;
	div.rn.f32 	%f157, %f583, %f630;
	div.rn.f32 	%f158, %f595, %f630;
	div.rn.f32 	%f159, %f607, %f630;
	div.rn.f32 	%f160, %f619, %f630;
	mad.lo.s64 	%rd54, %rd72, %rd28, %rd53;
	cvta.to.global.u64 	%rd55, %rd27;
	shl.b64 	%rd56, %rd54, 1;
	add.s64 	%rd23, %rd55, %rd56;
	@%p35 bra 	$L__BB439_70;
	// begin inline asm
	{  cvt.rn.bf16.f32 %rs33, %f129;}

	// end inline asm
	st.global.u16 	[%rd23], %rs33;
$L__BB439_70:
	setp.le.s64 	%p46, %rd30, %rd2;
	@%p46 bra 	$L__BB439_72;
	// begin inline asm
	{  cvt.rn.bf16.f32 %rs34, %f130;}

	// end inline asm
	st.global.u16 	[%rd23+64], %rs34;
$L__BB439_72:
	mov.u32 	%r135, %tid.x;
	add.s32 	%r136, %r135, 64;
	cvt.u64.u32 	%rd57, %r136;
	setp.le.s64 	%p47, %rd30, %rd57;
	@%p47 bra 	$L__BB439_74;
	// begin inline asm
	{  cvt.rn.bf16.f32 %rs35, %f131;}

	// end inline asm
	st.global.u16 	[%rd23+128], %rs35;
$L__BB439_74:
	mov.u32 	%r137, %tid.x;
	add.s32 	%r138, %r137, 96;
	cvt.u64.u32 	%rd58, %r138;
	setp.le.s64 	%p48, %rd30, %rd58;
	@%p48 bra 	$L__BB439_76;
	// begin inline asm
	{  cvt.rn.bf16.f32 %rs36, %f132;}

	// end inline asm
	st.global.u16 	[%rd23+192], %rs36;
$L__BB439_76:
	mov.u32 	%r139, %tid.x;
	add.s32 	%r140, %r139, 128;
	cvt.u64.u32 	%rd59, %r140;
	setp.le.s64 	%p49, %rd30, %rd59;
	@%p49 bra 	$L__BB439_78;
	// begin inline asm
	{  cvt.rn.bf16.f32 %rs37, %f133;}

	// end inline asm
	st.global.u16 	[%rd23+256], %rs37;
$L__BB439_78:
	mov.u32 	%r141, %tid.x;
	add.s32 	%r142, %r141, 160;
	cvt.u64.u32 	%rd60, %r142;
	setp.le.s64 	%p50, %rd30, %rd60;
	@%p50 bra 	$L__BB439_80;
	// begin inline asm
	{  cvt.rn.bf16.f32 %rs38, %f134;}

	// end inline asm
	st.global.u16 	[%rd23+320], %rs38;
$L__BB439_80:
	setp.le.s64 	%p51, %rd30, %rd3;
	@%p51 bra 	$L__BB439_82;
	// begin inline asm
	{  cvt.rn.bf16.f32 %rs39, %f135;}

	// end inline asm
	st.global.u16 	[%rd23+384], %rs39;
$L__BB439_82:
	setp.le.s64 	%p52, %rd30, %rd4;
	@%p52 bra 	$L__BB439_84;
	// begin inline asm
	{  cvt.rn.bf16.f32 %rs40, %f136;}

	// end inline asm
	st.global.u16 	[%rd23+448], %rs40;
$L__BB439_84:
	setp.le.s64 	%p53, %rd30, %rd5;
	@%p53 bra 	$L__BB439_86;
	// begin inline asm
	{  cvt.rn.bf16.f32 %rs41, %f137;}

	// end inline asm
	st.global.u16 	[%rd23+512], %rs41;
$L__BB439_86:
	setp.le.s64 	%p54, %rd30, %rd6;
	@%p54 bra 	$L__BB439_88;
	// begin inline asm
	{  cvt.rn.bf16.f32 %rs42, %f138;}

	// end inline asm
	st.global.u16 	[%rd23+576], %rs42;
$L__BB439_88:
	setp.le.s64 	%p55, %rd30, %rd7;
	@%p55 bra 	$L__BB439_90;
	// begin inline asm
	{  cvt.rn.bf16.f32 %rs43, %f139;}

	// end inline asm
	st.global.u16 	[%rd23+640], %rs43;
$L__BB439_90:
	setp.le.s64 	%p56, %rd30, %rd8;
	@%p56 bra 	$L__BB439_92;
	// begin inline asm
	{  cvt.rn.bf16.f32 %rs44, %f140;}

	// end inline asm
	st.global.u16 	[%rd23+704], %rs44;
$L__BB439_92:
	setp.le.s64 	%p57, %rd30, %rd9;
	@%p57 bra 	$L__BB439_94;
	// begin inline asm
	{  cvt.rn.bf16.f32 %rs45, %f141;}

	// end inline asm
	st.global.u16 	[%rd23+768], %rs45;
$L__BB439_94:
	setp.le.s64 	%p58, %rd30, %rd10;
	@%p58 bra 	$L__BB439_96;
	// begin inline asm
	{  cvt.rn.bf16.f32 %rs46, %f142;}

	// end inline asm
	st.global.u16 	[%rd23+832], %rs46;
$L__BB439_96:
	mov.u32 	%r143, %tid.x;
	add.s32 	%r144, %r143, 448;
	cvt.u64.u32 	%rd61, %r144;
	setp.le.s64 	%p59, %rd30, %rd61;
	@%p59 bra 	$L__BB439_98;
	// begin inline asm
	{  cvt.rn.bf16.f32 %rs47, %f143;}

	// end inline asm
	st.global.u16 	[%rd23+896], %rs47;
$L__BB439_98:
	add.s32 	%r146, %r143, 480;
	cvt.u64.u32 	%rd62, %r146;
	setp.le.s64 	%p60, %rd30, %rd62;
	@%p60 bra 	$L__BB439_100;
	// begin inline asm
	{  cvt.rn.bf16.f32 %rs48, %f144;}

	// end inline asm
	st.global.u16 	[%rd23+960], %rs48;
$L__BB439_100:
	add.s32 	%r148, %r143, 512;
	cvt.u64.u32 	%rd63, %r148;
	setp.le.s64 	%p61, %rd30, %rd63;
	@%p61 bra 	$L__BB439_102;
	// begin inline asm
	{  cvt.rn.bf16.f32 %rs49, %f145;}

	// end inline asm
	st.global.u16 	[%rd23+1024], %rs49;
$L__BB439_102:
	add.s32 	%r150, %r143, 544;
	cvt.u64.u32 	%rd64, %r150;
	setp.le.s64 	%p62, %rd30, %rd64;
	@%p62 bra 	$L__BB439_104;
	// begin inline asm
	{  cvt.rn.bf16.f32 %rs50, %f146;}

	// end inline asm
	st.global.u16 	[%rd23+1088], %rs50;
$L__BB439_104:
	add.s32 	%r152, %r143, 576;
	cvt.u64.u32 	%rd65, %r152;
	setp.le.s64 	%p63, %rd30, %rd65;
	@%p63 bra 	$L__BB439_106;
	// begin inline asm
	{  cvt.rn.bf16.f32 %rs51, %f147;}

	// end inline asm
	st.global.u16 	[%rd23+1152], %rs51;
$L__BB439_106:
	add.s32 	%r154, %r143, 608;
	cvt.u64.u32 	%rd66, %r154;
	setp.le.s64 	%p64, %rd30, %rd66;
	@%p64 bra 	$L__BB439_108;
	// begin inline asm
	{  cvt.rn.bf16.f32 %rs52, %f148;}

	// end inline asm
	st.global.u16 	[%rd23+1216], %rs52;
$L__BB439_108:
	add.s32 	%r156, %r143, 640;
	cvt.u64.u32 	%rd67, %r156;
	setp.le.s64 	%p65, %rd30, %rd67;
	@%p65 bra 	$L__BB439_110;
	// begin inline asm
	{  cvt.rn.bf16.f32 %rs53, %f149;}

	// end inline asm
	st.global.u16 	[%rd23+1280], %rs53;
$L__BB439_110:
	add.s32 	%r158, %r143, 672;
	cvt.u64.u32 	%rd68, %r158;
	setp.le.s64 	%p66, %rd30, %rd68;
	@%p66 bra 	$L__BB439_112;
	// begin inline asm
	{  cvt.rn.bf16.f32 %rs54, %f150;}

	// end inline asm
	st.global.u16 	[%rd23+1344], %rs54;
$L__BB439_112:
	setp.le.s64 	%p67, %rd30, %rd11;
	@%p67 bra 	$L__BB439_114;
	// begin inline asm
	{  cvt.rn.bf16.f32 %rs55, %f151;}

	// end inline asm
	st.global.u16 	[%rd23+1408], %rs55;
$L__BB439_114:
	setp.le.s64 	%p68, %rd30, %rd12;
	@%p68 bra 	$L__BB439_116;
	// begin inline asm
	{  cvt.rn.bf16.f32 %rs56, %f152;}

	// end inline asm
	st.global.u16 	[%rd23+1472], %rs56;
$L__BB439_116:
	setp.le.s64 	%p69, %rd30, %rd13;
	@%p69 bra 	$L__BB439_118;
	// begin inline asm
	{  cvt.rn.bf16.f32 %rs57, %f153;}

	// end inline asm
	st.global.u16 	[%rd23+1536], %rs57;
$L__BB439_118:
	setp.le.s64 	%p70, %rd30, %rd14;
	@%p70 bra 	$L__BB439_120;
	// begin inline asm
	{  cvt.rn.bf16.f32 %rs58, %f154;}

	// end inline asm
	st.global.u16 	[%rd23+1600], %rs58;
$L__BB439_120:
	setp.le.s64 	%p71, %rd30, %rd15;
	@%p71 bra 	$L__BB439_122;
	// begin inline asm
	{  cvt.rn.bf16.f32 %rs59, %f155;}

	// end inline asm
	st.global.u16 	[%rd23+1664], %rs59;
$L__BB439_122:
	setp.le.s64 	%p72, %rd30, %rd16;
	@%p72 bra 	$L__BB439_124;
	// begin inline asm
	{  cvt.rn.bf16.f32 %rs60, %f156;}

	// end inline asm
	st.global.u16 	[%rd23+1728], %rs60;
$L__BB439_124:
	setp.le.s64 	%p73, %rd30, %rd17;
	@%p73 bra 	$L__BB439_126;
	// begin inline asm
	{  cvt.rn.bf16.f32 %rs61, %f157;}

	// end inline asm
	st.global.u16 	[%rd23+1792], %rs61;
$L__BB439_126:
	setp.le.s64 	%p74, %rd30, %rd18;
	@%p74 bra 	$L__BB439_128;
	// begin inline asm
	{  cvt.rn.bf16.f32 %rs62, %f158;}

	// end inline asm
	st.global.u16 	[%rd23+1856], %rs62;
$L__BB439_128:
	setp.le.s64 	%p75, %rd30, %rd19;
	@%p75 bra 	$L__BB439_130;
	// begin inline asm
	{  cvt.rn.bf16.f32 %rs63, %f159;}

	// end inline asm
	st.global.u16 	[%rd23+1920], %rs63;
$L__BB439_130:
	setp.le.s64 	%p76, %rd30, %rd20;
	@%p76 bra 	$L__BB439_132;
	// begin inline asm
	{  cvt.rn.bf16.f32 %rs64, %f160;}

	// end inline asm
	st.global.u16 	[%rd23+1984], %rs64;
$L__BB439_132:
	ld.param.u64 	%rd71, [_Z15SoftmaxWarpImplI10DirectLoadI13__nv_bfloat16fE11DirectStoreIfS1_EfLi1ELi32ELi32ELi1ELb1EL9Algorithm0EEvT_T0_ll_param_2];
	mov.u32 	%r159, %nctaid.x;
	mov.u32 	%r160, %ntid.y;
	mul.lo.s32 	%r161, %r159, %r160;
	cvt.s64.s32 	%rd69, %r161;
	add.s64 	%rd72, %rd72, %rd69;
	setp.lt.s64 	%p77, %rd72, %rd71;
	@%p77 bra 	$L__BB439_4;
$L__BB439_133:
	ret;

}
	// .globl	_Z20SoftmaxBlockSMemImplI10DirectLoadI13__nv_bfloat16fE11DirectStoreIfS1_EfLi2ELi128EL9Algorithm0EEvT_T0_ll
.visible .entry _Z20SoftmaxBlockSMemImplI10DirectLoadI13__nv_bfloat16fE11DirectStoreIfS1_EfLi2ELi128EL9Algorithm0EEvT_T0_ll(
	.param .align 8 .b8 _Z20SoftmaxBlockSMemImplI10DirectLoadI13__nv_bfloat16fE11DirectStoreIfS1_EfLi2ELi128EL9Algorithm0EEvT_T0_ll_param_0[16],
	.param .align 8 .b8 _Z20SoftmaxBlockSMemImplI10DirectLoadI13__nv_bfloat16fE11DirectStoreIfS1_EfLi2ELi128EL9Algorithm0EEvT_T0_ll_param_1[16],
	.param .u64 _Z20SoftmaxBlockSMemImplI10DirectLoadI13__nv_bfloat16fE11DirectStoreIfS1_EfLi2ELi128EL9Algorithm0EEvT_T0_ll_param_2,
	.param .u64 _Z20SoftmaxBlockSMemImplI10DirectLoadI13__nv_bfloat16fE11DirectStoreIfS1_EfLi2ELi128EL9Algorithm0EEvT_T0_ll_param_3
)
{
	.reg .pred 	%p<42>;
	.reg .b16 	%rs<29>;
	.reg .b32 	%r<140>;
	.reg .b32 	%f<223>;
	.reg .b64 	%rd<122>;

	ld.param.u64 	%rd18, [_Z20SoftmaxBlockSMemImplI10DirectLoadI13__nv_bfloat16fE11DirectStoreIfS1_EfLi2ELi128EL9Algorithm0EEvT_T0_ll_param_1+8];
	ld.param.u64 	%rd16, [_Z20SoftmaxBlockSMemImplI10DirectLoadI13__nv_bfloat16fE11DirectStoreIfS1_EfLi2ELi128EL9Algorithm0EEvT_T0_ll_param_0+8];
	ld.param.u64 	%rd17, [_Z20SoftmaxBlockSMemImplI10DirectLoadI13__nv_bfloat16fE11DirectStoreIfS1_EfLi2ELi128EL9Algorithm0EEvT_T0_ll_param_1];
	ld.param.u64 	%rd15, [_Z20SoftmaxBlockSMemImplI10DirectLoadI13__nv_bfloat16fE11DirectStoreIfS1_EfLi2ELi128EL9Algorithm0EEvT_T0_ll_param_0];
	ld.param.u64 	%rd19, [_Z20SoftmaxBlockSMemImplI10DirectLoadI13__nv_bfloat16fE11DirectStoreIfS1_EfLi2ELi128EL9Algorithm0EEvT_T0_ll_param_2];
	ld.param.u64 	%rd20, [_Z20SoftmaxBlockSMemImplI10DirectLoadI13__nv_bfloat16fE11DirectStoreIfS1_EfLi2ELi128EL9Algorithm0EEvT_T0_ll_param_3];
	cvta.to.global.u64 	%rd1, %rd15;
	cvta.to.global.u64 	%rd2, %rd17;
	mov.u32 	%r1, %tid.x;
	and.b64  	%rd21, %rd20, 1;
	setp.eq.b64 	%p2, %rd21, 1;
	not.pred 	%p3, %p2;
	@%p3 bra 	$L__BB440_2;
	mov.u64 	%rd22, $str$2;
	cvta.global.u64 	%rd23, %rd22;
	mov.u64 	%rd24, $str$1;
	cvta.global.u64 	%rd25, %rd24;
	mov.u64 	%rd26, __unnamed_431;
	cvta.global.u64 	%rd27, %rd26;
	{ // callseq 430, 0
	.param .b64 param0;
	st.param.b64 	[param0], %rd23;
	.param .b64 param1;
	st.param.b64 	[param1], %rd25;
	.param .b32 param2;
	st.param.b32 	[param2], 732;
	.param .b64 param3;
	st.param.b64 	[param3], %rd27;
	.param .b64 param4;
	st.param.b64 	[param4], 1;
	call.uni 
	__assertfail, 
	(
	param0, 
	param1, 
	param2, 
	param3, 
	param4
	);
	} // callseq 430
$L__BB440_2:
	shr.u64 	%rd28, %rd20, 63;
	add.s64 	%rd29, %rd20, %rd28;
	shr.u64 	%rd30, %rd29, 1;
	cvt.u32.u64 	%r2, %rd30;
	mov.u32 	%r24, %ctaid.x;
	cvt.u64.u32 	%rd121, %r24;
	setp.le.s64 	%p4, %rd19, %rd121;
	@%p4 bra 	$L__BB440_35;
	// begin inline asm
	mov.u32 %r25, %laneid;
	// end inline asm
	shr.u32 	%r26, %r1, 3;
	and.b32  	%r27, %r26, 124;
	mov.u32 	%r28, _ZZ14BlockAllReduceI5MaxOpfLi128EET0_S1_E12temp_storage;
	add.s32 	%r29, %r28, %r27;
	add.s32 	%r4, %r29, 4;
	cvt.u64.u32 	%rd4, %r1;
	mov.u32 	%r30, _ZZ14BlockAllReduceI5SumOpfLi128EET0_S1_E12temp_storage;
	add.s32 	%r31, %r30, %r27;
	add.s32 	%r5, %r31, 4;
	mov.u32 	%r32, %nctaid.x;
	cvt.u64.u32 	%rd5, %r32;
	not.b32 	%r33, %r1;
	add.s32 	%r6, %r33, %r2;
	shr.u32 	%r34, %r6, 7;
	add.s32 	%r35, %r34, 1;
	not.b64 	%rd31, %rd4;
	add.s64 	%rd6, %rd20, %rd31;
	and.b32  	%r7, %r35, 3;
	shl.b32 	%r36, %r1, 1;
	cvt.u64.u32 	%rd7, %r36;
	shl.b32 	%r37, %r1, 2;
	mov.u32 	%r38, shared_buf;
	add.s32 	%r8, %r38, %r37;
	shl.b32 	%r9, %r2, 2;
	add.s32 	%r10, %r8, %r9;
	add.s32 	%r11, %r1, 128;
	add.s32 	%r12, %r1, 256;
	add.s32 	%r13, %r1, 384;
	and.b64  	%rd8, %rd6, 384;
$L__BB440_4:
	setp.ge.s32 	%p5, %r1, %r2;
	mov.f32 	%f217, 0fFF800000;
	@%p5 bra 	$L__BB440_11;
	setp.eq.s32 	%p6, %r7, 0;
	mul.lo.s64 	%rd10, %rd121, %rd16;
	mov.f32 	%f217, 0fFF800000;
	mov.u32 	%r134, %r1;
	@%p6 bra 	$L__BB440_9;
	setp.eq.s32 	%p7, %r7, 1;
	add.s64 	%rd11, %rd10, %rd7;
	shr.u64 	%rd32, %rd11, 63;
	add.s64 	%rd33, %rd11, %rd32;
	shl.b64 	%rd34, %rd33, 1;
	and.b64  	%rd35, %rd34, -4;
	add.s64 	%rd36, %rd1, %rd35;
	ld.global.u32 	%r39, [%rd36];
	mov.b32 	{%rs1, %rs2}, %r39;
	// begin inline asm
	{ cvt.f32.bf16 %f27, %rs1;}

	// end inline asm
	// begin inline asm
	{ cvt.f32.bf16 %f28, %rs2;}

	// end inline asm
	st.shared.f32 	[%r8], %f27;
	max.f32 	%f29, %f27, 0fFF800000;
	st.shared.f32 	[%r10], %f28;
	max.f32 	%f217, %f29, %f28;
	mov.u32 	%r134, %r11;
	@%p7 bra 	$L__BB440_9;
	setp.eq.s32 	%p8, %r7, 2;
	add.s64 	%rd37, %rd11, 256;
	shr.u64 	%rd38, %rd37, 63;
	add.s64 	%rd39, %rd37, %rd38;
	shl.b64 	%rd40, %rd39, 1;
	and.b64  	%rd41, %rd40, -4;
	add.s64 	%rd42, %rd1, %rd41;
	ld.global.u32 	%r40, [%rd42];
	mov.b32 	{%rs3, %rs4}, %r40;
	// begin inline asm
	{ cvt.f32.bf16 %f30, %rs3;}

	// end inline asm
	// begin inline asm
	{ cvt.f32.bf16 %f31, %rs4;}

	// end inline asm
	st.shared.f32 	[%r8+512], %f30;
	max.f32 	%f32, %f217, %f30;
	st.shared.f32 	[%r10+512], %f31;
	max.f32 	%f217, %f32, %f31;
	mov.u32 	%r134, %r12;
	@%p8 bra 	$L__BB440_9;
	add.s64 	%rd43, %rd11, 512;
	shr.u64 	%rd44, %rd43, 63;
	add.s64 	%rd45, %rd43, %rd44;
	shl.b64 	%rd46, %rd45, 1;
	and.b64  	%rd47, %rd46, -4;
	add.s64 	%rd48, %rd1, %rd47;
	ld.global.u32 	%r41, [%rd48];
	mov.b32 	{%rs5, %rs6}, %r41;
	// begin inline asm
	{ cvt.f32.bf16 %f33, %rs5;}

	// end inline asm
	// begin inline asm
	{ cvt.f32.bf16 %f34, %rs6;}

	// end inline asm
	st.shared.f32 	[%r8+1024], %f33;
	max.f32 	%f35, %f217, %f33;
	st.shared.f32 	[%r10+1024], %f34;
	max.f32 	%f217, %f35, %f34;
	mov.u32 	%r134, %r13;
$L__BB440_9:
	setp.lt.u32 	%p9, %r6, 384;
	@%p9 bra 	$L__BB440_11;
$L__BB440_10:
	shl.b32 	%r42, %r134, 1;
	cvt.u64.u32 	%rd49, %r42;
	add.s64 	%rd50, %rd10, %rd49;
	shr.u64 	%rd51, %rd50, 63;
	add.s64 	%rd52, %rd50, %rd51;
	shl.b64 	%rd53, %rd52, 1;
	and.b64  	%rd54, %rd53, -4;
	add.s64 	%rd55, %rd1, %rd54;
	ld.global.u32 	%r43, [%rd55];
	mov.b32 	{%rs7, %rs8}, %r43;
	// begin inline asm
	{ cvt.f32.bf16 %f36, %rs7;}

	// end inline asm
	// begin inline asm
	{ cvt.f32.bf16 %f37, %rs8;}

	// end inline asm
	shl.b32 	%r44, %r134, 2;
	mov.u32 	%r45, shared_buf;
	add.s32 	%r46, %r45, %r44;
	st.shared.f32 	[%r46], %f36;
	max.f32 	%f44, %f217, %f36;
	add.s32 	%r47, %r46, %r9;
	st.shared.f32 	[%r47], %f37;
	max.f32 	%f45, %f44, %f37;
	add.s64 	%rd56, %rd50, 256;
	shr.u64 	%rd57, %rd56, 63;
	add.s64 	%rd58, %rd56, %rd57;
	shl.b64 	%rd59, %rd58, 1;
	and.b64  	%rd60, %rd59, -4;
	add.s64 	%rd61, %rd1, %rd60;
	ld.global.u32 	%r48, [%rd61];
	mov.b32 	{%rs9, %rs10}, %r48;
	// begin inline asm
	{ cvt.f32.bf16 %f38, %rs9;}

	// end inline asm
	// begin inline asm
	{ cvt.f32.bf16 %f39, %rs10;}

	// end inline asm
	st.shared.f32 	[%r46+512], %f38;
	max.f32 	%f46, %f45, %f38;
	st.shared.f32 	[%r47+512], %f39;
	max.f32 	%f47, %f46, %f39;
	add.s32 	%r49, %r42, 512;
	cvt.u64.u32 	%rd62, %r49;
	add.s64 	%rd63, %rd10, %rd62;
	shr.u64 	%rd64, %rd63, 63;
	add.s64 	%rd65, %rd63, %rd64;
	shl.b64 	%rd66, %rd65, 1;
	and.b64  	%rd67, %rd66, -4;
	add.s64 	%rd68, %rd1, %rd67;
	ld.global.u32 	%r50, [%rd68];
	mov.b32 	{%rs11, %rs12}, %r50;
	// begin inline asm
	{ cvt.f32.bf16 %f40, %rs11;}

	// end inline asm
	// begin inline asm
	{ cvt.f32.bf16 %f41, %rs12;}

	// end inline asm
	st.shared.f32 	[%r46+1024], %f40;
	max.f32 	%f48, %f47, %f40;
	st.shared.f32 	[%r47+1024], %f41;
	max.f32 	%f49, %f48, %f41;
	add.s32 	%r51, %r42, 768;
	cvt.u64.u32 	%rd69, %r51;
	add.s64 	%rd70, %rd10, %rd69;
	shr.u64 	%rd71, %rd70, 63;
	add.s64 	%rd72, %rd70, %rd71;
	shl.b64 	%rd73, %rd72, 1;
	and.b64  	%rd74, %rd73, -4;
	add.s64 	%rd75, %rd1, %rd74;
	ld.global.u32 	%r52, [%rd75];
	mov.b32 	{%rs13, %rs14}, %r52;
	// begin inline asm
	{ cvt.f32.bf16 %f42, %rs13;}

	// end inline asm
	// begin inline asm
	{ cvt.f32.bf16 %f43, %rs14;}

	// end inline asm
	st.shared.f32 	[%r46+1536], %f42;
	max.f32 	%f50, %f49, %f42;
	st.shared.f32 	[%r47+1536], %f43;
	max.f32 	%f217, %f50, %f43;
	add.s32 	%r134, %r134, 512;
	setp.lt.s32 	%p10, %r134, %r2;
	@%p10 bra 	$L__BB440_10;
$L__BB440_11:
	setp.gt.s32 	%p12, %r25, 15;
	setp.gt.s32 	%p13, %r25, 23;
	setp.gt.s32 	%p14, %r25, 27;
	setp.gt.s32 	%p15, %r25, 29;
	setp.gt.s32 	%p16, %r25, 30;
	mov.b32 	%r54, %f217;
	mov.b32 	%r55, 1;
	mov.b32 	%r76, 31;
	mov.b32 	%r77, -1;
	// begin inline asm
	shfl.sync.down.b32 %r53, %r54, %r55, %r76, %r77;
	// end inline asm
	mov.b32 	%f51, %r53;
	max.f32 	%f52, %f217, %f51;
	selp.f32 	%f53, %f217, %f52, %p16;
	mov.b32 	%r59, %f53;
	mov.b32 	%r60, 2;
	// begin inline asm
	shfl.sync.down.b32 %r58, %r59, %r60, %r76, %r77;
	// end inline asm
	mov.b32 	%f54, %r58;
	max.f32 	%f55, %f53, %f54;
	selp.f32 	%f56, %f53, %f55, %p15;
	mov.b32 	%r64, %f56;
	mov.b32 	%r65, 4;
	// begin inline asm
	shfl.sync.down.b32 %r63, %r64, %r65, %r76, %r77;
	// end inline asm
	mov.b32 	%f57, %r63;
	max.f32 	%f58, %f56, %f57;
	selp.f32 	%f59, %f56, %f58, %p14;
	mov.b32 	%r69, %f59;
	mov.b32 	%r70, 8;
	// begin inline asm
	shfl.sync.down.b32 %r68, %r69, %r70, %r76, %r77;
	// end inline asm
	mov.b32 	%f60, %r68;
	max.f32 	%f9, %f59, %f60;
	selp.f32 	%f218, %f59, %f9, %p13;
	mov.b32 	%r74, %f218;
	mov.b32 	%r75, 16;
	// begin inline asm
	shfl.sync.down.b32 %r73, %r74, %r75, %r76, %r77;
	// end inline asm
	mov.pred 	%p41, 0;
	@%p12 bra 	$L__BB440_14;
	setp.ne.s32 	%p18, %r25, 0;
	mov.b32 	%f61, %r73;
	max.f32 	%f218, %f9, %f61;
	@%p18 bra 	$L__BB440_14;
	st.shared.f32 	[%r4], %f218;
	mov.pred 	%p41, -1;
$L__BB440_14:
	setp.ne.s32 	%p20, %r1, 0;
	bar.sync 	0;
	@%p20 bra 	$L__BB440_16;
	ld.shared.f32 	%f62, [_ZZ14BlockAllReduceI5MaxOpfLi128EET0_S1_E12temp_storage+8];
	max.f32 	%f63, %f218, %f62;
	ld.shared.f32 	%f64, [_ZZ14BlockAllReduceI5MaxOpfLi128EET0_S1_E12temp_storage+12];
	max.f32 	%f65, %f63, %f64;
	ld.shared.f32 	%f66, [_ZZ14BlockAllReduceI5MaxOpfLi128EET0_S1_E12temp_storage+16];
	max.f32 	%f67, %f65, %f66;
	st.shared.f32 	[_ZZ14BlockAllReduceI5MaxOpfLi128EET0_S1_E16result_broadcast], %f67;
$L__BB440_16:
	setp.le.s64 	%p21, %rd20, %rd4;
	bar.sync 	0;
	mov.f32 	%f222, 0f00000000;
	ld.shared.f32 	%f13, [_ZZ14BlockAllReduceI5MaxOpfLi128EET0_S1_E16result_broadcast];
	@%p21 bra 	$L__BB440_23;
	setp.eq.s64 	%p22, %rd8, 384;
	mov.f32 	%f222, 0f00000000;
	mov.u32 	%r136, %r1;
	@%p22 bra 	$L__BB440_21;
	setp.eq.s64 	%p23, %rd8, 0;
	ld.shared.f32 	%f71, [%r8];
	sub.f32 	%f72, %f71, %f13;
	fma.rn.f32 	%f73, %f72, 0f3BBB989D, 0f3F000000;
	cvt.sat.f32.f32 	%f74, %f73;
	mov.f32 	%f75, 0f4B400001;
	mov.f32 	%f76, 0f437C0000;
	fma.rm.f32 	%f77, %f74, %f76, %f75;
	add.f32 	%f78, %f77, 0fCB40007F;
	neg.f32 	%f79, %f78;
	fma.rn.f32 	%f80, %f72, 0f3FB8AA3B, %f79;
	fma.rn.f32 	%f81, %f72, 0f32A57060, %f80;
	mov.b32 	%r78, %f77;
	shl.b32 	%r79, %r78, 23;
	mov.b32 	%f82, %r79;
	ex2.approx.ftz.f32 	%f83, %f81;
	mul.f32 	%f84, %f83, %f82;
	st.shared.f32 	[%r8], %f84;
	add.f32 	%f222, %f84, 0f00000000;
	mov.u32 	%r136, %r11;
	@%p23 bra 	$L__BB440_21;
	setp.eq.s64 	%p24, %rd8, 128;
	ld.shared.f32 	%f85, [%r8+512];
	sub.f32 	%f86, %f85, %f13;
	fma.rn.f32 	%f87, %f86, 0f3BBB989D, 0f3F000000;
	cvt.sat.f32.f32 	%f88, %f87;
	mov.f32 	%f89, 0f4B400001;
	mov.f32 	%f90, 0f437C0000;
	fma.rm.f32 	%f91, %f88, %f90, %f89;
	add.f32 	%f92, %f91, 0fCB40007F;
	neg.f32 	%f93, %f92;
	fma.rn.f32 	%f94, %f86, 0f3FB8AA3B, %f93;
	fma.rn.f32 	%f95, %f86, 0f32A57060, %f94;
	mov.b32 	%r80, %f91;
	shl.b32 	%r81, %r80, 23;
	mov.b32 	%f96, %r81;
	ex2.approx.ftz.f32 	%f97, %f95;
	mul.f32 	%f98, %f97, %f96;
	st.shared.f32 	[%r8+512], %f98;
	add.f32 	%f222, %f222, %f98;
	mov.u32 	%r136, %r12;
	@%p24 bra 	$L__BB440_21;
	ld.shared.f32 	%f99, [%r8+1024];
	sub.f32 	%f100, %f99, %f13;
	fma.rn.f32 	%f101, %f100, 0f3BBB989D, 0f3F000000;
	cvt.sat.f32.f32 	%f102, %f101;
	mov.f32 	%f103, 0f4B400001;
	mov.f32 	%f104, 0f437C0000;
	fma.rm.f32 	%f105, %f102, %f104, %f103;
	add.f32 	%f106, %f105, 0fCB40007F;
	neg.f32 	%f107, %f106;
	fma.rn.f32 	%f108, %f100, 0f3FB8AA3B, %f107;
	fma.rn.f32 	%f109, %f100, 0f32A57060, %f108;
	mov.b32 	%r82, %f105;
	shl.b32 	%r83, %r82, 23;
	mov.b32 	%f110, %r83;
	ex2.approx.ftz.f32 	%f111, %f109;
	mul.f32 	%f112, %f111, %f110;
	st.shared.f32 	[%r8+1024], %f112;
	add.f32 	%f222, %f222, %f112;
	mov.u32 	%r136, %r13;
$L__BB440_21:
	setp.lt.u64 	%p25, %rd6, 384;
	@%p25 bra 	$L__BB440_23;
$L__BB440_22:
	shl.b32 	%r84, %r136, 2;
	mov.u32 	%r85, shared_buf;
	add.s32 	%r86, %r85, %r84;
	ld.shared.f32 	%f113, [%r86];
	sub.f32 	%f114, %f113, %f13;
	fma.rn.f32 	%f115, %f114, 0f3BBB989D, 0f3F000000;
	cvt.sat.f32.f32 	%f116, %f115;
	mov.f32 	%f117, 0f4B400001;
	mov.f32 	%f118, 0f437C0000;
	fma.rm.f32 	%f119, %f116, %f118, %f117;
	add.f32 	%f120, %f119, 0fCB40007F;
	neg.f32 	%f121, %f120;
	fma.rn.f32 	%f122, %f114, 0f3FB8AA3B, %f121;
	fma.rn.f32 	%f123, %f114, 0f32A57060, %f122;
	mov.b32 	%r87, %f119;
	shl.b32 	%r88, %r87, 23;
	mov.b32 	%f124, %r88;
	ex2.approx.ftz.f32 	%f125, %f123;
	mul.f32 	%f126, %f125, %f124;
	st.shared.f32 	[%r86], %f126;
	add.f32 	%f127, %f222, %f126;
	ld.shared.f32 	%f128, [%r86+512];
	sub.f32 	%f129, %f128, %f13;
	fma.rn.f32 	%f130, %f129, 0f3BBB989D, 0f3F000000;
	cvt.sat.f32.f32 	%f131, %f130;
	fma.rm.f32 	%f132, %f131, %f118, %f117;
	add.f32 	%f133, %f132, 0fCB40007F;
	neg.f32 	%f134, %f133;
	fma.rn.f32 	%f135, %f129, 0f3FB8AA3B, %f134;
	fma.rn.f32 	%f136, %f129, 0f32A57060, %f135;
	mov.b32 	%r89, %f132;
	shl.b32 	%r90, %r89, 23;
	mov.b32 	%f137, %r90;
	ex2.approx.ftz.f32 	%f138, %f136;
	mul.f32 	%f139, %f138, %f137;
	st.shared.f32 	[%r86+512], %f139;
	add.f32 	%f140, %f127, %f139;
	ld.shared.f32 	%f141, [%r86+1024];
	sub.f32 	%f142, %f141, %f13;
	fma.rn.f32 	%f143, %f142, 0f3BBB989D, 0f3F000000;
	cvt.sat.f32.f32 	%f144, %f143;
	fma.rm.f32 	%f145, %f144, %f118, %f117;
	add.f32 	%f146, %f145, 0fCB40007F;
	neg.f32 	%f147, %f146;
	fma.rn.f32 	%f148, %f142, 0f3FB8AA3B, %f147;
	fma.rn.f32 	%f149, %f142, 0f32A57060, %f148;
	mov.b32 	%r91, %f145;
	shl.b32 	%r92, %r91, 23;
	mov.b32 	%f150, %r92;
	ex2.approx.ftz.f32 	%f151, %f149;
	mul.f32 	%f152, %f151, %f150;
	st.shared.f32 	[%r86+1024], %f152;
	add.f32 	%f153, %f140, %f152;
	ld.shared.f32 	%f154, [%r86+1536];
	sub.f32 	%f155, %f154, %f13;
	fma.rn.f32 	%f156, %f155, 0f3BBB989D, 0f3F000000;
	cvt.sat.f32.f32 	%f157, %f156;
	fma.rm.f32 	%f158, %f157, %f118, %f117;
	add.f32 	%f159, %f158, 0fCB40007F;
	neg.f32 	%f160, %f159;
	fma.rn.f32 	%f161, %f155, 0f3FB8AA3B, %f160;
	fma.rn.f32 	%f162, %f155, 0f32A57060, %f161;
	mov.b32 	%r93, %f158;
	shl.b32 	%r94, %r93, 23;
	mov.b32 	%f163, %r94;
	ex2.approx.ftz.f32 	%f164, %f162;
	mul.f32 	%f165, %f164, %f163;
	st.shared.f32 	[%r86+1536], %f165;
	add.f32 	%f222, %f153, %f165;
	add.s32 	%r136, %r136, 512;
	cvt.u64.u32 	%rd76, %r136;
	setp.gt.u64 	%p26, %rd20, %rd76;
	@%p26 bra 	$L__BB440_22;
$L__BB440_23:
	setp.gt.s32 	%p27, %r25, 15;
	setp.gt.s32 	%p28, %r25, 23;
	setp.gt.s32 	%p29, %r25, 27;
	setp.gt.s32 	%p30, %r25, 29;
	setp.gt.s32 	%p31, %r25, 30;
	mov.b32 	%r96, %f222;
	mov.b32 	%r97, 1;
	mov.b32 	%r118, 31;
	mov.b32 	%r119, -1;
	// begin inline asm
	shfl.sync.down.b32 %r95, %r96, %r97, %r118, %r119;
	// end inline asm
	mov.b32 	%f166, %r95;
	add.f32 	%f167, %f222, %f166;
	selp.f32 	%f168, %f222, %f167, %p31;
	mov.b32 	%r101, %f168;
	mov.b32 	%r102, 2;
	// begin inline asm
	shfl.sync.down.b32 %r100, %r101, %r102, %r118, %r119;
	// end inline asm
	mov.b32 	%f169, %r100;
	add.f32 	%f170, %f168, %f169;
	selp.f32 	%f171, %f168, %f170, %p30;
	mov.b32 	%r106, %f171;
	mov.b32 	%r107, 4;
	// begin inline asm
	shfl.sync.down.b32 %r105, %r106, %r107, %r118, %r119;
	// end inline asm
	mov.b32 	%f172, %r105;
	add.f32 	%f173, %f171, %f172;
	selp.f32 	%f174, %f171, %f173, %p29;
	mov.b32 	%r111, %f174;
	mov.b32 	%r112, 8;
	// begin inline asm
	shfl.sync.down.b32 %r110, %r111, %r112, %r118, %r119;
	// end inline asm
	mov.b32 	%f175, %r110;
	add.f32 	%f176, %f174, %f175;
	selp.f32 	%f177, %f174, %f176, %p28;
	mov.b32 	%r116, %f177;
	mov.b32 	%r117, 16;
	// begin inline asm
	shfl.sync.down.b32 %r115, %r116, %r117, %r118, %r119;
	// end inline asm
	mov.b32 	%f178, %r115;
	add.f32 	%f179, %f177, %f178;
	selp.f32 	%f22, %f177, %f179, %p27;
	not.pred 	%p32, %p41;
	@%p32 bra 	$L__BB440_25;
	st.shared.f32 	[%r5], %f22;
$L__BB440_25:
	setp.ne.s32 	%p33, %r1, 0;
	bar.sync 	0;
	@%p33 bra 	$L__BB440_27;
	ld.shared.f32 	%f180, [_ZZ14BlockAllReduceI5SumOpfLi128EET0_S1_E12temp_storage+8];
	add.f32 	%f181, %f22, %f180;
	ld.shared.f32 	%f182, [_ZZ14BlockAllReduceI5SumOpfLi128EET0_S1_E12temp_storage+12];
	add.f32 	%f183, %f181, %f182;
	ld.shared.f32 	%f184, [_ZZ14BlockAllReduceI5SumOpfLi128EET0_S1_E12temp_storage+16];
	add.f32 	%f185, %f183, %f184;
	st.shared.f32 	[_ZZ14BlockAllReduceI5SumOpfLi128EET0_S1_E16result_broadcast], %f185;
$L__BB440_27:
	setp.ge.s32 	%p34, %r1, %r2;
	bar.sync 	0;
	ld.shared.f32 	%f23, [_ZZ14BlockAllReduceI5SumOpfLi128EET0_S1_E16result_broadcast];
	@%p34 bra 	$L__BB440_34;
	setp.eq.s32 	%p35, %r7, 0;
	mul.lo.s64 	%rd12, %rd121, %rd18;
	mov.u32 	%r138, %r1;
	@%p35 bra 	$L__BB440_32;
	setp.eq.s32 	%p36, %r7, 1;
	ld.shared.f32 	%f188, [%r8];
	div.rn.f32 	%f186, %f188, %f23;
	ld.shared.f32 	%f189, [%r10];
	div.rn.f32 	%f187, %f189, %f23;
	add.s64 	%rd13, %rd12, %rd7;
	// begin inline asm
	{  cvt.rn.bf16.f32 %rs15, %f186;}

	// end inline asm
	// begin inline asm
	{  cvt.rn.bf16.f32 %rs16, %f187;}

	// end inline asm
	shr.u64 	%rd77, %rd13, 63;
	add.s64 	%rd78, %rd13, %rd77;
	shl.b64 	%rd79, %rd78, 1;
	and.b64  	%rd80, %rd79, -4;
	add.s64 	%rd81, %rd2, %rd80;
	mov.b32 	%r120, {%rs15, %rs16};
	st.global.u32 	[%rd81], %r120;
	mov.u32 	%r138, %r11;
	@%p36 bra 	$L__BB440_32;
	setp.eq.s32 	%p37, %r7, 2;
	ld.shared.f32 	%f192, [%r8+512];
	div.rn.f32 	%f190, %f192, %f23;
	ld.shared.f32 	%f193, [%r10+512];
	div.rn.f32 	%f191, %f193, %f23;
	add.s64 	%rd82, %rd13, 256;
	// begin inline asm
	{  cvt.rn.bf16.f32 %rs17, %f190;}

	// end inline asm
	// begin inline asm
	{  cvt.rn.bf16.f32 %rs18, %f191;}

	// end inline asm
	shr.u64 	%rd83, %rd82, 63;
	add.s64 	%rd84, %rd82, %rd83;
	shl.b64 	%rd85, %rd84, 1;
	and.b64  	%rd86, %rd85, -4;
	add.s64 	%rd87, %rd2, %rd86;
	mov.b32 	%r121, {%rs17, %rs18};
	st.global.u32 	[%rd87], %r121;
	mov.u32 	%r138, %r12;
	@%p37 bra 	$L__BB440_32;
	ld.shared.f32 	%f196, [%r8+1024];
	div.rn.f32 	%f194, %f196, %f23;
	ld.shared.f32 	%f197, [%r10+1024];
	div.rn.f32 	%f195, %f197, %f23;
	add.s64 	%rd88, %rd13, 512;
	// begin inline asm
	{  cvt.rn.bf16.f32 %rs19, %f194;}

	// end inline asm
	// begin inline asm
	{  cvt.rn.bf16.f32 %rs20, %f195;}

	// end inline asm
	shr.u64 	%rd89, %rd88, 63;
	add.s64 	%rd90, %rd88, %rd89;
	shl.b64 	%rd91, %rd90, 1;
	and.b64  	%rd92, %rd91, -4;
	add.s64 	%rd93, %rd2, %rd92;
	mov.b32 	%r122, {%rs19, %rs20};
	st.global.u32 	[%rd93], %r122;
	mov.u32 	%r138, %r13;
$L__BB440_32:
	setp.lt.u32 	%p38, %r6, 384;
	@%p38 bra 	$L__BB440_34;
$L__BB440_33:
	shl.b32 	%r123, %r138, 2;
	mov.u32 	%r124, shared_buf;
	add.s32 	%r125, %r124, %r123;
	ld.shared.f32 	%f206, [%r125];
	div.rn.f32 	%f198, %f206, %f23;
	add.s32 	%r126, %r125, %r9;
	ld.shared.f32 	%f207, [%r126];
	div.rn.f32 	%f199, %f207, %f23;
	shl.b32 	%r127, %r138, 1;
	cvt.u64.u32 	%rd94, %r127;
	add.s64 	%rd95, %rd12, %rd94;
	// begin inline asm
	{  cvt.rn.bf16.f32 %rs21, %f198;}

	// end inline asm
	// begin inline asm
	{  cvt.rn.bf16.f32 %rs22, %f199;}

	// end inline asm
	shr.u64 	%rd96, %rd95, 63;
	add.s64 	%rd97, %rd95, %rd96;
	shl.b64 	%rd98, %rd97, 1;
	and.b64  	%rd99, %rd98, -4;
	add.s64 	%rd100, %rd2, %rd99;
	mov.b32 	%r128, {%rs21, %rs22};
	st.global.u32 	[%rd100], %r128;
	ld.shared.f32 	%f208, [%r125+512];
	div.rn.f32 	%f200, %f208, %f23;
	ld.shared.f32 	%f209, [%r126+512];
	div.rn.f32 	%f201, %f209, %f23;
	add.s64 	%rd101, %rd95, 256;
	// begin inline asm
	{  cvt.rn.bf16.f32 %rs23, %f200;}

	// end inline asm
	// begin inline asm
	{  cvt.rn.bf16.f32 %rs24, %f201;}

	// end inline asm
	shr.u64 	%rd102, %rd101, 63;
	add.s64 	%rd103, %rd101, %rd102;
	shl.b64 	%rd104, %rd103, 1;
	and.b64  	%rd105, %rd104, -4;
	add.s64 	%rd106, %rd2, %rd105;
	mov.b32 	%r129, {%rs23, %rs24};
	st.global.u32 	[%rd106], %r129;
	ld.shared.f32 	%f210, [%r125+1024];
	div.rn.f32 	%f202, %f210, %f23;
	ld.shared.f32 	%f211, [%r126+1024];
	div.rn.f32 	%f203, %f211, %f23;
	add.s32 	%r130, %r127, 512;
	cvt.u64.u32 	%rd107, %r130;
	add.s64 	%rd108, %rd12, %rd107;
	// begin inline asm
	{  cvt.rn.bf16.f32 %rs25, %f202;}

	// end inline asm
	// begin inline asm
	{  cvt.rn.bf16.f32 %rs26, %f203;}

	// end inline asm
	shr.u64 	%rd109, %rd108, 63;
	add.s64 	%rd110, %rd108, %rd109;
	shl.b64 	%rd111, %rd110, 1;
	and.b64  	%rd112, %rd111, -4;
	add.s64 	%rd113, %rd2, %rd112;
	mov.b32 	%r131, {%rs25, %rs26};
	st.global.u32 	[%rd113], %r131;
	ld.shared.f32 	%f212, [%r125+1536];
	div.rn.f32 	%f204, %f212, %f23;
	ld.shared.f32 	%f213, [%r126+1536];
	div.rn.f32 	%f205, %f213, %f23;
	add.s32 	%r132, %r127, 768;
	cvt.u64.u32 	%rd114, %r132;
	add.s64 	%rd115, %rd12, %rd114;
	// begin inline asm
	{  cvt.rn.bf16.f32 %rs27, %f204;}

	// end inline asm
	// begin inline asm
	{  cvt.rn.bf16.f32 %rs28, %f205;}

	// end inline asm
	shr.u64 	%rd116, %rd115, 63;
	add.s64 	%rd117, %rd115, %rd116;
	shl.b64 	%rd118, %rd117, 1;
	and.b64  	%rd119, %rd118, -4;
	add.s64 	%rd120, %rd2, %rd119;
	mov.b32 	%r133, {%rs27, %rs28};
	st.global.u32 	[%rd120], %r133;
	add.s32 	%r138, %r138, 512;
	setp.lt.s32 	%p39, %r138, %r2;
	@%p39 bra 	$L__BB440_33;
$L__BB440_34:
	add.s64 	%rd121, %rd121, %rd5;
	setp.lt.s64 	%p40, %rd121, %rd19;
	@%p40 bra 	$L__BB440_4;
$L__BB440_35:
	ret;

}
	// .globl	_Z20SoftmaxBlockSMemImplI10DirectLoadI13__nv_bfloat16fE11DirectStoreIfS1_EfLi2ELi1024EL9Algorithm0EEvT_T0_ll
.visible .entry _Z20SoftmaxBlockSMemImplI10DirectLoadI13__nv_bfloat16fE11DirectStoreIfS1_EfLi2ELi1024EL9Algorithm0EEvT_T0_ll(
	.param .align 8 .b8 _Z20SoftmaxBlockSMemImplI10DirectLoadI13__nv_bfloat16fE11DirectStoreIfS1_EfLi2ELi1024EL9Algorithm0EEvT_T0_ll_param_0[16],
	.param .align 8 .b8 _Z20SoftmaxBlockSMemImplI10DirectLoadI13__nv_bfloat16fE11DirectStoreIfS1_EfLi2ELi1024EL9Algorithm0EEvT_T0_ll_param_1[16],
	.param .u64 _Z20SoftmaxBlockSMemImplI10DirectLoadI13__nv_bfloat16fE11DirectStoreIfS1_EfLi2ELi1024EL9Algorithm0EEvT_T0_ll_param_2,
	.param .u64 _Z20SoftmaxBlockSMemImplI10DirectLoadI13__nv_bfloat16fE11DirectStoreIfS1_EfLi2ELi1024EL9Algorithm0EEvT_T0_ll_param_3
)
{
	.reg .pred 	%p<42>;
	.reg .b16 	%rs<29>;
	.reg .b32 	%r<139>;
	.reg .b32 	%f<335>;
	.reg .b64 	%rd<122>;

	ld.param.u64 	%rd21, [_Z20SoftmaxBlockSMemImplI10DirectLoadI13__nv_bfloat16fE11DirectStoreIfS1_EfLi2ELi1024EL9Algorithm0EEvT_T0_ll_param_1+8];
	ld.param.u64 	%rd19, [_Z20SoftmaxBlockSMemImplI10DirectLoadI13__nv_bfloat16fE11DirectStoreIfS1_EfLi2ELi1024EL9Algorithm0EEvT_T0_ll_param_0+8];
	ld.param.u64 	%rd20, [_Z20SoftmaxBlockSMemImplI10DirectLoadI13__nv_bfloat16fE11DirectStoreIfS1_EfLi2ELi1024EL9Algorithm0EEvT_T0_ll_param_1];
	ld.param.u64 	%rd18, [_Z20SoftmaxBlockSMemImplI10DirectLoadI13__nv_bfloat16fE11DirectStoreIfS1_EfLi2ELi1024EL9Algorithm0EEvT_T0_ll_param_0];
	ld.param.u64 	%rd22, [_Z20SoftmaxBlockSMemImplI10DirectLoadI13__nv_bfloat16fE11DirectStoreIfS1_EfLi2ELi1024EL9Algorithm0EEvT_T0_ll_param_2];
	ld.param.u64 	%rd23, [_Z20SoftmaxBlockSMemImplI10DirectLoadI13__nv_bfloat16fE11DirectStoreIfS1_EfLi2ELi1024EL9Algorithm0EEvT_T0_ll_param_3];
	cvta.to.global.u64 	%rd1, %rd18;
	cvta.to.global.u64 	%rd2, %rd20;
	mov.u32 	%r1, %tid.x;
	and.b64  	%rd24, %rd23, 1;
	setp.eq.b64 	%p2, %rd24, 1;
	not.pred 	%p3, %p2;
	@%p3 bra 	$L__BB441_2;
	mov.u64 	%rd25, $str$2;
	cvta.global.u64 	%rd26, %rd25;
	mov.u64 	%rd27, $str$1;
	cvta.global.u64 	%rd28, %rd27;
	mov.u64 	%rd29, __unnamed_432;
	cvta.global.u64 	%rd30, %rd29;
	{ // callseq 431, 0
	.param .b64 param0;
	st.param.b64 	[param0], %rd26;
	.param .b64 param1;
	st.param.b64 	[param1], %rd28;
	.param .b32 param2;
	st.param.b32 	[param2], 732;
	.param .b64 param3;
	st.param.b64 	[param3], %rd30;
	.param .b64 param4;
	st.param.b64 	[param4], 1;
	call.uni 
	__assertfail, 
	(
	param0, 
	param1, 
	param2, 
	param3, 
	param4
	);
	} // callseq 431
$L__BB441_2:
	shr.u64 	%rd31, %rd23, 63;
	add.s64 	%rd32, %rd23, %rd31;
	shr.u64 	%rd33, %rd32, 1;
	cvt.u32.u64 	%r2, %rd33;
	mov.u32 	%r27, %ctaid.x;
	cvt.u64.u32 	%rd120, %r27;
	setp.le.s64 	%p4, %rd22, %rd120;
	@%p4 bra 	$L__BB441_36;
	// begin inline asm
	mov.u32 %r28, %laneid;
	// end inline asm
	shr.u32 	%r29, %r1, 3;
	and.b32  	%r30, %r29, 124;
	mov.u32 	%r31, _ZZ14BlockAllReduceI5MaxOpfLi1024EET0_S1_E12temp_storage;
	add.s32 	%r32, %r31, %r30;
	add.s32 	%r4, %r32, 32;
	cvt.u64.u32 	%rd4, %r1;
	mov.u32 	%r33, _ZZ14BlockAllReduceI5SumOpfLi1024EET0_S1_E12temp_storage;
	add.s32 	%r34, %r33, %r30;
	add.s32 	%r5, %r34, 32;
	mov.u32 	%r35, %nctaid.x;
	cvt.u64.u32 	%rd5, %r35;
	not.b32 	%r36, %r1;
	add.s32 	%r6, %r36, %r2;
	shr.u32 	%r37, %r6, 10;
	add.s32 	%r38, %r37, 1;
	not.b64 	%rd34, %rd4;
	add.s64 	%rd6, %rd23, %rd34;
	and.b32  	%r7, %r38, 3;
	shl.b32 	%r39, %r1, 1;
	cvt.u64.u32 	%rd7, %r39;
	shl.b32 	%r40, %r1, 2;
	mov.u32 	%r41, shared_buf;
	add.s32 	%r8, %r41, %r40;
	shl.b32 	%r9, %r2, 2;
	add.s32 	%r10, %r8, %r9;
	or.b32  	%r11, %r1, 1024;
	or.b32  	%r12, %r1, 2048;
	or.b32  	%r13, %r1, 3072;
	and.b64  	%rd8, %rd6, 3072;
$L__BB441_4:
	setp.ge.s32 	%p5, %r1, %r2;
	mov.f32 	%f329, 0fFF800000;
	@%p5 bra 	$L__BB441_12;
	setp.eq.s32 	%p6, %r7, 0;
	mul.lo.s64 	%rd10, %rd120, %rd19;
	mov.f32 	%f329, 0fFF800000;
	mov.u32 	%r132, %r1;
	@%p6 bra 	$L__BB441_9;
	setp.eq.s32 	%p7, %r7, 1;
	add.s64 	%rd11, %rd10, %rd7;
	shr.u64 	%rd35, %rd11, 63;
	add.s64 	%rd36, %rd11, %rd35;
	shl.b64 	%rd37, %rd36, 1;
	and.b64  	%rd38, %rd37, -4;
	add.s64 	%rd39, %rd1, %rd38;
	ld.global.u32 	%r42, [%rd39];
	mov.b32 	{%rs1, %rs2}, %r42;
	// begin inline asm
	{ cvt.f32.bf16 %f27, %rs1;}

	// end inline asm
	// begin inline asm
	{ cvt.f32.bf16 %f28, %rs2;}

	// end inline asm
	st.shared.f32 	[%r8], %f27;
	max.f32 	%f29, %f27, 0fFF800000;
	st.shared.f32 	[%r10], %f28;
	max.f32 	%f329, %f29, %f28;
	mov.u32 	%r132, %r11;
	@%p7 bra 	$L__BB441_9;
	setp.eq.s32 	%p8, %r7, 2;
	add.s64 	%rd40, %rd11, 2048;
	shr.u64 	%rd41, %rd40, 63;
	add.s64 	%rd42, %rd40, %rd41;
	shl.b64 	%rd43, %rd42, 1;
	and.b64  	%rd44, %rd43, -4;
	add.s64 	%rd45, %rd1, %rd44;
	ld.global.u32 	%r43, [%rd45];
	mov.b32 	{%rs3, %rs4}, %r43;
	// begin inline asm
	{ cvt.f32.bf16 %f30, %rs3;}

	// end inline asm
	// begin inline asm
	{ cvt.f32.bf16 %f31, %rs4;}

	// end inline asm
	st.shared.f32 	[%r8+4096], %f30;
	max.f32 	%f32, %f329, %f30;
	st.shared.f32 	[%r10+4096], %f31;
	max.f32 	%f329, %f32, %f31;
	mov.u32 	%r132, %r12;
	@%p8 bra 	$L__BB441_9;
	add.s64 	%rd46, %rd11, 4096;
	shr.u64 	%rd47, %rd46, 63;
	add.s64 	%rd48, %rd46, %rd47;
	shl.b64 	%rd49, %rd48, 1;
	and.b64  	%rd50, %rd49, -4;
	add.s64 	%rd51, %rd1, %rd50;
	ld.global.u32 	%r44, [%rd51];
	mov.b32 	{%rs5, %rs6}, %r44;
	// begin inline asm
	{ cvt.f32.bf16 %f33, %rs5;}

	// end inline asm
	// begin inline asm
	{ cvt.f32.bf16 %f34, %rs6;}

	// end inline asm
	st.shared.f32 	[%r8+8192], %f33;
	max.f32 	%f35, %f329, %f33;
	st.shared.f32 	[%r10+8192], %f34;
	max.f32 	%f329, %f35, %f34;
	mov.u32 	%r132, %r13;
$L__BB441_9:
	setp.lt.u32 	%p9, %r6, 3072;
	@%p9 bra 	$L__BB441_12;
	mul.wide.u32 	%rd52, %r132, 2;
	add.s64 	%rd53, %rd10, %rd52;
	add.s64 	%rd121, %rd53, 4096;
	shl.b32 	%r45, %r132, 2;
	mov.u32 	%r46, shared_buf;
	add.s32 	%r47, %r46, %r45;
	add.s32 	%r133, %r47, 8192;
$L__BB441_11:
	add.s64 	%rd54, %rd121, -4096;
	shr.u64 	%rd55, %rd54, 63;
	add.s64 	%rd56, %rd54, %rd55;
	shl.b64 	%rd57, %rd56, 1;
	and.b64  	%rd58, %rd57, -4;
	add.s64 	%rd59, %rd1, %rd58;
	ld.global.u32 	%r48, [%rd59];
	mov.b32 	{%rs7, %rs8}, %r48;
	// begin inline asm
	{ cvt.f32.bf16 %f36, %rs7;}

	// end inline asm
	// begin inline asm
	{ cvt.f32.bf16 %f37, %rs8;}

	// end inline asm
	st.shared.f32 	[%r133+-8192], %f36;
	max.f32 	%f44, %f329, %f36;
	add.s32 	%r49, %r133, %r9;
	st.shared.f32 	[%r49+-8192], %f37;
	max.f32 	%f45, %f44, %f37;
	add.s64 	%rd60, %rd121, -2048;
	shr.u64 	%rd61, %rd60, 63;
	add.s64 	%rd62, %rd60, %rd61;
	shl.b64 	%rd63, %rd62, 1;
	and.b64  	%rd64, %rd63, -4;
	add.s64 	%rd65, %rd1, %rd64;
	ld.global.u32 	%r50, [%rd65];
	mov.b32 	{%rs9, %rs10}, %r50;
	// begin inline asm
	{ cvt.f32.bf16 %f38, %rs9;}

	// end inline asm
	// begin inline asm
	{ cvt.f32.bf16 %f39, %rs10;}

	// end inline asm
	st.shared.f32 	[%r133+-4096], %f38;
	max.f32 	%f46, %f45, %f38;
	st.shared.f32 	[%r49+-4096], %f39;
	max.f32 	%f47, %f46, %f39;
	shr.u64 	%rd66, %rd121, 63;
	add.s64 	%rd67, %rd121, %rd66;
	shl.b64 	%rd68, %rd67, 1;
	and.b64  	%rd69, %rd68, -4;
	add.s64 	%rd70, %rd1, %rd69;
	ld.global.u32 	%r51, [%rd70];
	mov.b32 	{%rs11, %rs12}, %r51;
	// begin inline asm
	{ cvt.f32.bf16 %f40, %rs11;}

	// end inline asm
	// begin inline asm
	{ cvt.f32.bf16 %f41, %rs12;}

	// end inline asm
	st.shared.f32 	[%r133], %f40;
	max.f32 	%f48, %f47, %f40;
	st.shared.f32 	[%r49], %f41;
	max.f32 	%f49, %f48, %f41;
	add.s64 	%rd71, %rd121, 2048;
	shr.u64 	%rd72, %rd71, 63;
	add.s64 	%rd73, %rd71, %rd72;
	shl.b64 	%rd74, %rd73, 1;
	and.b64  	%rd75, %rd74, -4;
	add.s64 	%rd76, %rd1, %rd75;
	ld.global.u32 	%r52, [%rd76];
	mov.b32 	{%rs13, %rs14}, %r52;
	// begin inline asm
	{ cvt.f32.bf16 %f42, %rs13;}

	// end inline asm
	// begin inline asm
	{ cvt.f32.bf16 %f43, %rs14;}

	// end inline asm
	st.shared.f32 	[%r133+4096], %f42;
	max.f32 	%f50, %f49, %f42;
	st.shared.f32 	[%r49+4096], %f43;
	max.f32 	%f329, %f50, %f43;
	add.s32 	%r132, %r132, 4096;
	add.s64 	%rd121, %rd121, 8192;
	add.s32 	%r133, %r133, 16384;
	setp.lt.s32 	%p10, %r132, %r2;
	@%p10 bra 	$L__BB441_11;
$L__BB441_12:
	setp.gt.s32 	%p12, %r28, 15;
	setp.gt.s32 	%p13, %r28, 23;
	setp.gt.s32 	%p14, %r28, 27;
	setp.gt.s32 	%p15, %r28, 29;
	setp.gt.s32 	%p16, %r28, 30;
	mov.b32 	%r54, %f329;
	mov.b32 	%r55, 1;
	mov.b32 	%r76, 31;
	mov.b32 	%r77, -1;
	// begin inline asm
	shfl.sync.down.b32 %r53, %r54, %r55, %r76, %r77;
	// end inline asm
	mov.b32 	%f51, %r53;
	max.f32 	%f52, %f329, %f51;
	selp.f32 	%f53, %f329, %f52, %p16;
	mov.b32 	%r59, %f53;
	mov.b32 	%r60, 2;
	// begin inline asm
	shfl.sync.down.b32 %r58, %r59, %r60, %r76, %r77;
	// end inline asm
	mov.b32 	%f54, %r58;
	max.f32 	%f55, %f53, %f54;
	selp.f32 	%f56, %f53, %f55, %p15;
	mov.b32 	%r64, %f56;
	mov.b32 	%r65, 4;
	// begin inline asm
	shfl.sync.down.b32 %r63, %r64, %r65, %r76, %r77;
	// end inline asm
	mov.b32 	%f57, %r63;
	max.f32 	%f58, %f56, %f57;
	selp.f32 	%f59, %f56, %f58, %p14;
	mov.b32 	%r69, %f59;
	mov.b32 	%r70, 8;
	// begin inline asm
	shfl.sync.down.b32 %r68, %r69, %r70, %r76, %r77;
	// end inline asm
	mov.b32 	%f60, %r68;
	max.f32 	%f9, %f59, %f60;
	selp.f32 	%f330, %f59, %f9, %p13;
	mov.b32 	%r74, %f330;
	mov.b32 	%r75, 16;
	// begin inline asm
	shfl.sync.down.b32 %r73, %r74, %r75, %r76, %r77;
	// end inline asm
	mov.pred 	%p41, 0;
	@%p12 bra 	$L__BB441_15;
	setp.ne.s32 	%p18, %r28, 0;
	mov.b32 	%f61, %r73;
	max.f32 	%f330, %f9, %f61;
	@%p18 bra 	$L__BB441_15;
	st.shared.f32 	[%r4], %f330;
	mov.pred 	%p41, -1;
$L__BB441_15:
	setp.ne.s32 	%p20, %r1, 0;
	bar.sync 	0;
	@%p20 bra 	$L__BB441_17;
	ld.shared.f32 	%f62, [_ZZ14BlockAllReduceI5MaxOpfLi1024EET0_S1_E12temp_storage+36];
	max.f32 	%f63, %f330, %f62;
	ld.shared.f32 	%f64, [_ZZ14BlockAllReduceI5MaxOpfLi1024EET0_S1_E12temp_storage+40];
	max.f32 	%f65, %f63, %f64;
	ld.shared.f32 	%f66, [_ZZ14BlockAllReduceI5MaxOpfLi1024EET0_S1_E12temp_storage+44];
	max.f32 	%f67, %f65, %f66;
	ld.shared.f32 	%f68, [_ZZ14BlockAllReduceI5MaxOpfLi1024EET0_S1_E12temp_storage+48];
	max.f32 	%f69, %f67, %f68;
	ld.shared.f32 	%f70, [_ZZ14BlockAllReduceI5MaxOpfLi1024EET0_S1_E12temp_storage+52];
	max.f32 	%f71, %f69, %f70;
	ld.shared.f32 	%f72, [_ZZ14BlockAllReduceI5MaxOpfLi1024EET0_S1_E12temp_storage+56];
	max.f32 	%f73, %f71, %f72;
	ld.shared.f32 	%f74, [_ZZ14BlockAllReduceI5MaxOpfLi1024EET0_S1_E12temp_storage+60];
	max.f32 	%f75, %f73, %f74;
	ld.shared.f32 	%f76, [_ZZ14BlockAllReduceI5MaxOpfLi1024EET0_S1_E12temp_storage+64];
	max.f32 	%f77, %f75, %f76;
	ld.shared.f32 	%f78, [_ZZ14BlockAllReduceI5MaxOpfLi1024EET0_S1_E12temp_storage+68];
	max.f32 	%f79, %f77, %f78;
	ld.shared.f32 	%f80, [_ZZ14BlockAllReduceI5MaxOpfLi1024EET0_S1_E12temp_storage+72];
	max.f32 	%f81, %f79, %f80;
	ld.shared.f32 	%f82, [_ZZ14BlockAllReduceI5MaxOpfLi1024EET0_S1_E12temp_storage+76];
	max.f32 	%f83, %f81, %f82;
	ld.shared.f32 	%f84, [_ZZ14BlockAllReduceI5MaxOpfLi1024EET0_S1_E12temp_storage+80];
	max.f32 	%f85, %f83, %f84;
	ld.shared.f32 	%f86, [_ZZ14BlockAllReduceI5MaxOpfLi1024EET0_S1_E12temp_storage+84];
	max.f32 	%f87, %f85, %f86;
	ld.shared.f32 	%f88, [_ZZ14BlockAllReduceI5MaxOpfLi1024EET0_S1_E12temp_storage+88];
	max.f32 	%f89, %f87, %f88;
	ld.shared.f32 	%f90, [_ZZ14BlockAllReduceI5MaxOpfLi1024EET0_S1_E12temp_storage+92];
	max.f32 	%f91, %f89, %f90;
	ld.shared.f32 	%f92, [_ZZ14BlockAllReduceI5MaxOpfLi1024EET0_S1_E12temp_storage+96];
	max.f32 	%f93, %f91, %f92;
	ld.shared.f32 	%f94, [_ZZ14BlockAllReduceI5MaxOpfLi1024EET0_S1_E12temp_storage+100];
	max.f32 	%f95, %f93, %f94;
	ld.shared.f32 	%f96, [_ZZ14BlockAllReduceI5MaxOpfLi1024EET0_S1_E12temp_storage+104];
	max.f32 	%f97, %f95, %f96;
	ld.shared.f32 	%f98, [_ZZ14BlockAllReduceI5MaxOpfLi1024EET0_S1_E12temp_storage+108];
	max.f32 	%f99, %f97, %f98;
	ld.shared.f32 	%f100, [_ZZ14BlockAllReduceI5MaxOpfLi1024EET0_S1_E12temp_storage+112];
	max.f32 	%f101, %f99, %f100;
	ld.shared.f32 	%f102, [_ZZ14BlockAllReduceI5MaxOpfLi1024EET0_S1_E12temp_storage+116];
	max.f32 	%f103, %f101, %f102;
	ld.shared.f32 	%f104, [_ZZ14BlockAllReduceI5MaxOpfLi1024EET0_S1_E12temp_storage+120];
	max.f32 	%f105, %f103, %f104;
	ld.shared.f32 	%f106, [_ZZ14BlockAllReduceI5MaxOpfLi1024EET0_S1_E12temp_storage+124];
	max.f32 	%f107, %f105, %f106;
	ld.shared.f32 	%f108, [_ZZ14BlockAllReduceI5MaxOpfLi1024EET0_S1_E12temp_storage+128];
	max.f32 	%f109, %f107, %f108;
	ld.shared.f32 	%f110, [_ZZ14BlockAllReduceI5MaxOpfLi1024EET0_S1_E12temp_storage+132];
	max.f32 	%f111, %f109, %f110;
	ld.shared.f32 	%f112, [_ZZ14BlockAllReduceI5MaxOpfLi1024EET0_S1_E12temp_storage+136];
	max.f32 	%f113, %f111, %f112;
	ld.shared.f32 	%f114, [_ZZ14BlockAllReduceI5MaxOpfLi1024EET0_S1_E12temp_storage+140];
	max.f32 	%f115, %f113, %f114;
	ld.shared.f32 	%f116, [_ZZ14BlockAllReduceI5MaxOpfLi1024EET0_S1_E12temp_storage+144];
	max.f32 	%f117, %f115, %f116;
	ld.shared.f32 	%f118, [_ZZ14BlockAllReduceI5MaxOpfLi1024EET0_S1_E12temp_storage+148];
	max.f32 	%f119, %f117, %f118;
	ld.shared.f32 	%f120, [_ZZ14BlockAllReduceI5MaxOpfLi1024EET0_S1_E12temp_storage+152];
	max.f32 	%f121, %f119, %f120;
	ld.shared.f32 	%f122, [_ZZ14BlockAllReduceI5MaxOpfLi1024EET0_S1_E12temp_storage+156];
	max.f32 	%f123, %f121, %f122;
	st.shared.f32 	[_ZZ14BlockAllReduceI5MaxOpfLi1024EET0_S1_E16result_broadcast], %f123;
$L__BB441_17:
	setp.le.s64 	%p21, %rd23, %rd4;
	bar.sync 	0;
	mov.f32 	%f334, 0f00000000;
	ld.shared.f32 	%f13, [_ZZ14BlockAllReduceI5MaxOpfLi1024EET0_S1_E16result_broadcast];
	@%p21 bra 	$L__BB441_24;
	setp.eq.s64 	%p22, %rd8, 3072;
	mov.f32 	%f334, 0f00000000;
	mov.u32 	%r135, %r1;
	@%p22 bra 	$L__BB441_22;
	setp.eq.s64 	%p23, %rd8, 0;
	ld.shared.f32 	%f127, [%r8];
	sub.f32 	%f128, %f127, %f13;
	fma.rn.f32 	%f129, %f128, 0f3BBB989D, 0f3F000000;
	cvt.sat.f32.f32 	%f130, %f129;
	mov.f32 	%f131, 0f4B400001;
	mov.f32 	%f132, 0f437C0000;
	fma.rm.f32 	%f133, %f130, %f132, %f131;
	add.f32 	%f134, %f133, 0fCB40007F;
	neg.f32 	%f135, %f134;
	fma.rn.f32 	%f136, %f128, 0f3FB8AA3B, %f135;
	fma.rn.f32 	%f137, %f128, 0f32A57060, %f136;
	mov.b32 	%r78, %f133;
	shl.b32 	%r79, %r78, 23;
	mov.b32 	%f138, %r79;
	ex2.approx.ftz.f32 	%f139, %f137;
	mul.f32 	%f140, %f139, %f138;
	st.shared.f32 	[%r8], %f140;
	add.f32 	%f334, %f140, 0f00000000;
	mov.u32 	%r135, %r11;
	@%p23 bra 	$L__BB441_22;
	setp.eq.s64 	%p24, %rd8, 1024;
	ld.shared.f32 	%f141, [%r8+4096];
	sub.f32 	%f142, %f141, %f13;
	fma.rn.f32 	%f143, %f142, 0f3BBB989D, 0f3F000000;
	cvt.sat.f32.f32 	%f144, %f143;
	mov.f32 	%f145, 0f4B400001;
	mov.f32 	%f146, 0f437C0000;
	fma.rm.f32 	%f147, %f144, %f146, %f145;
	add.f32 	%f148, %f147, 0fCB40007F;
	neg.f32 	%f149, %f148;
	fma.rn.f32 	%f150, %f142, 0f3FB8AA3B, %f149;
	fma.rn.f32 	%f151, %f142, 0f32A57060, %f150;
	mov.b32 	%r80, %f147;
	shl.b32 	%r81, %r80, 23;
	mov.b32 	%f152, %r81;
	ex2.approx.ftz.f32 	%f153, %f151;
	mul.f32 	%f154, %f153, %f152;
	st.shared.f32 	[%r8+4096], %f154;
	add.f32 	%f334, %f334, %f154;
	mov.u32 	%r135, %r12;
	@%p24 bra 	$L__BB441_22;
	ld.shared.f32 	%f155, [%r8+8192];
	sub.f32 	%f156, %f155, %f13;
	fma.rn.f32 	%f157, %f156, 0f3BBB989D, 0f3F000000;
	cvt.sat.f32.f32 	%f158, %f157;
	mov.f32 	%f159, 0f4B400001;
	mov.f32 	%f160, 0f437C0000;
	fma.rm.f32 	%f161, %f158, %f160, %f159;
	add.f32 	%f162, %f161, 0fCB40007F;
	neg.f32 	%f163, %f162;
	fma.rn.f32 	%f164, %f156, 0f3FB8AA3B, %f163;
	fma.rn.f32 	%f165, %f156, 0f32A57060, %f164;
	mov.b32 	%r82, %f161;
	shl.b32 	%r83, %r82, 23;
	mov.b32 	%f166, %r83;
	ex2.approx.ftz.f32 	%f167, %f165;
	mul.f32 	%f168, %f167, %f166;
	st.shared.f32 	[%r8+8192], %f168;
	add.f32 	%f334, %f334, %f168;
	mov.u32 	%r135, %r13;
$L__BB441_22:
	setp.lt.u64 	%p25, %rd6, 3072;
	@%p25 bra 	$L__BB441_24;
$L__BB441_23:
	shl.b32 	%r84, %r135, 2;
	mov.u32 	%r85, shared_buf;
	add.s32 	%r86, %r85, %r84;
	ld.shared.f32 	%f169, [%r86];
	sub.f32 	%f170, %f169, %f13;
	fma.rn.f32 	%f171, %f170, 0f3BBB989D, 0f3F000000;
	cvt.sat.f32.f32 	%f172, %f171;
	mov.f32 	%f173, 0f4B400001;
	mov.f32 	%f174, 0f437C0000;
	fma.rm.f32 	%f175, %f172, %f174, %f173;
	add.f32 	%f176, %f175, 0fCB40007F;
	neg.f32 	%f177, %f176;
	fma.rn.f32 	%f178, %f170, 0f3FB8AA3B, %f177;
	fma.rn.f32 	%f179, %f170, 0f32A57060, %f178;
	mov.b32 	%r87, %f175;
	shl.b32 	%r88, %r87, 23;
	mov.b32 	%f180, %r88;
	ex2.approx.ftz.f32 	%f181, %f179;
	mul.f32 	%f182, %f181, %f180;
	st.shared.f32 	[%r86], %f182;
	add.f32 	%f183, %f334, %f182;
	ld.shared.f32 	%f184, [%r86+4096];
	sub.f32 	%f185, %f184, %f13;
	fma.rn.f32 	%f186, %f185, 0f3BBB989D, 0f3F000000;
	cvt.sat.f32.f32 	%f187, %f186;
	fma.rm.f32 	%f188, %f187, %f174, %f173;
	add.f32 	%f189, %f188, 0fCB40007F;
	neg.f32 	%f190, %f189;
	fma.rn.f32 	%f191, %f185, 0f3FB8AA3B, %f190;
	fma.rn.f32 	%f192, %f185, 0f32A57060, %f191;
	mov.b32 	%r89, %f188;
	shl.b32 	%r90, %r89, 23;
	mov.b32 	%f193, %r90;
	ex2.approx.ftz.f32 	%f194, %f192;
	mul.f32 	%f195, %f194, %f193;
	st.shared.f32 	[%r86+4096], %f195;
	add.f32 	%f196, %f183, %f195;
	ld.shared.f32 	%f197, [%r86+8192];
	sub.f32 	%f198, %f197, %f13;
	fma.rn.f32 	%f199, %f198, 0f3BBB989D, 0f3F000000;
	cvt.sat.f32.f32 	%f200, %f199;
	fma.rm.f32 	%f201, %f200, %f174, %f173;
	add.f32 	%f202, %f201, 0fCB40007F;
	neg.f32 	%f203, %f202;
	fma.rn.f32 	%f204, %f198, 0f3FB8AA3B, %f203;
	fma.rn.f32 	%f205, %f198, 0f32A57060, %f204;
	mov.b32 	%r91, %f201;
	shl.b32 	%r92, %r91, 23;
	mov.b32 	%f206, %r92;
	ex2.approx.ftz.f32 	%f207, %f205;
	mul.f32 	%f208, %f207, %f206;
	st.shared.f32 	[%r86+8192], %f208;
	add.f32 	%f209, %f196, %f208;
	ld.shared.f32 	%f210, [%r86+12288];
	sub.f32 	%f211, %f210, %f13;
	fma.rn.f32 	%f212, %f211, 0f3BBB989D, 0f3F000000;
	cvt.sat.f32.f32 	%f213, %f212;
	fma.rm.f32 	%f214, %f213, %f174, %f173;
	add.f32 	%f215, %f214, 0fCB40007F;
	neg.f32 	%f216, %f215;
	fma.rn.f32 	%f217, %f211, 0f3FB8AA3B, %f216;
	fma.rn.f32 	%f218, %f211, 0f32A57060, %f217;
	mov.b32 	%r93, %f214;
	shl.b32 	%r94, %r93, 23;
	mov.b32 	%f219, %r94;
	ex2.approx.ftz.f32 	%f220, %f218;
	mul.f32 	%f221, %f220, %f219;
	st.shared.f32 	[%r86+12288], %f221;
	add.f32 	%f334, %f209, %f221;
	add.s32 	%r135, %r135, 4096;
	cvt.u64.u32 	%rd77, %r135;
	setp.gt.u64 	%p26, %rd23, %rd77;
	@%p26 bra 	$L__BB441_23;
$L__BB441_24:
	mov.b32 	%r96, %f334;
	mov.b32 	%r97, 1;
	mov.b32 	%r118, 31;
	mov.b32 	%r119, -1;
	// begin inline asm
	shfl.sync.down.b32 %r95, %r96, %r97, %r118, %r119;
	// end inline asm
	mov.b32 	%f222, %r95;
	add.f32 	%f223, %f334, %f222;
	selp.f32 	%f224, %f334, %f223, %p16;
	mov.b32 	%r101, %f224;
	mov.b32 	%r102, 2;
	// begin inline asm
	shfl.sync.down.b32 %r100, %r101, %r102, %r118, %r119;
	// end inline asm
	mov.b32 	%f225, %r100;
	add.f32 	%f226, %f224, %f225;
	selp.f32 	%f227, %f224, %f226, %p15;
	mov.b32 	%r106, %f227;
	mov.b32 	%r107, 4;
	// begin inline asm
	shfl.sync.down.b32 %r105, %r106, %r107, %r118, %r119;
	// end inline asm
	mov.b32 	%f228, %r105;
	add.f32 	%f229, %f227, %f228;
	selp.f32 	%f230, %f227, %f229, %p14;
	mov.b32 	%r111, %f230;
	mov.b32 	%r112, 8;
	// begin inline asm
	shfl.sync.down.b32 %r110, %r111, %r112, %r118, %r119;
	// end inline asm
	mov.b32 	%f231, %r110;
	add.f32 	%f232, %f230, %f231;
	selp.f32 	%f233, %f230, %f232, %p13;
	mov.b32 	%r116, %f233;
	mov.b32 	%r117, 16;
	// begin inline asm
	shfl.sync.down.b32 %r115, %r116, %r117, %r118, %r119;
	// end inline asm
	mov.b32 	%f234, %r115;
	add.f32 	%f235, %f233, %f234;
	selp.f32 	%f22, %f233, %f235, %p12;
	not.pred 	%p32, %p41;
	@%p32 bra 	$L__BB441_26;
	st.shared.f32 	[%r5], %f22;
$L__BB441_26:
	setp.ne.s32 	%p33, %r1, 0;
	bar.sync 	0;
	@%p33 bra 	$L__BB441_28;
	ld.shared.f32 	%f236, [_ZZ14BlockAllReduceI5SumOpfLi1024EET0_S1_E12temp_storage+36];
	add.f32 	%f237, %f22, %f236;
	ld.shared.f32 	%f238, [_ZZ14BlockAllReduceI5SumOpfLi1024EET0_S1_E12temp_storage+40];
	add.f32 	%f239, %f237, %f238;
	ld.shared.f32 	%f240, [_ZZ14BlockAllReduceI5SumOpfLi1024EET0_S1_E12temp_storage+44];
	add.f32 	%f241, %f239, %f240;
	ld.shared.f32 	%f242, [_ZZ14BlockAllReduceI5SumOpfLi1024EET0_S1_E12temp_storage+48];
	add.f32 	%f243, %f241, %f242;
	ld.shared.f32 	%f244, [_ZZ14BlockAllReduceI5SumOpfLi1024EET0_S1_E12temp_storage+52];
	add.f32 	%f245, %f243, %f244;
	ld.shared.f32 	%f246, [_ZZ14BlockAllReduceI5SumOpfLi1024EET0_S1_E12temp_storage+56];
	add.f32 	%f247, %f245, %f246;
	ld.shared.f32 	%f248, [_ZZ14BlockAllReduceI5SumOpfLi1024EET0_S1_E12temp_storage+60];
	add.f32 	%f249, %f247, %f248;
	ld.shared.f32 	%f250, [_ZZ14BlockAllReduceI5SumOpfLi1024EET0_S1_E12temp_storage+64];
	add.f32 	%f251, %f249, %f250;
	ld.shared.f32 	%f252, [_ZZ14BlockAllReduceI5SumOpfLi1024EET0_S1_E12temp_storage+68];
	add.f32 	%f253, %f251, %f252;
	ld.shared.f32 	%f254, [_ZZ14BlockAllReduceI5SumOpfLi1024EET0_S1_E12temp_storage+72];
	add.f32 	%f255, %f253, %f254;
	ld.shared.f32 	%f256, [_ZZ14BlockAllReduceI5SumOpfLi1024EET0_S1_E12temp_storage+76];
	add.f32 	%f257, %f255, %f256;
	ld.shared.f32 	%f258, [_ZZ14BlockAllReduceI5SumOpfLi1024EET0_S1_E12temp_storage+80];
	add.f32 	%f259, %f257, %f258;
	ld.shared.f32 	%f260, [_ZZ14BlockAllReduceI5SumOpfLi1024EET0_S1_E12temp_storage+84];
	add.f32 	%f261, %f259, %f260;
	ld.shared.f32 	%f262, [_ZZ14BlockAllReduceI5SumOpfLi1024EET0_S1_E12temp_storage+88];
	add.f32 	%f263, %f261, %f262;
	ld.shared.f32 	%f264, [_ZZ14BlockAllReduceI5SumOpfLi1024EET0_S1_E12temp_storage+92];
	add.f32 	%f265, %f263, %f264;
	ld.shared.f32 	%f266, [_ZZ14BlockAllReduceI5SumOpfLi1024EET0_S1_E12temp_storage+96];
	add.f32 	%f267, %f265, %f266;
	ld.shared.f32 	%f268, [_ZZ14BlockAllReduceI5SumOpfLi1024EET0_S1_E12temp_storage+100];
	add.f32 	%f269, %f267, %f268;
	ld.shared.f32 	%f270, [_ZZ14BlockAllReduceI5SumOpfLi1024EET0_S1_E12temp_storage+104];
	add.f32 	%f271, %f269, %f270;
	ld.shared.f32 	%f272, [_ZZ14BlockAllReduceI5SumOpfLi1024EET0_S1_E12temp_storage+108];
	add.f32 	%f273, %f271, %f272;
	ld.shared.f32 	%f274, [_ZZ14BlockAllReduceI5SumOpfLi1024EET0_S1_E12temp_storage+112];
	add.f32 	%f275, %f273, %f274;
	ld.shared.f32 	%f276, [_ZZ14BlockAllReduceI5SumOpfLi1024EET0_S1_E12temp_storage+116];
	add.f32 	%f277, %f275, %f276;
	ld.shared.f32 	%f278, [_ZZ14BlockAllReduceI5SumOpfLi1024EET0_S1_E12temp_storage+120];
	add.f32 	%f279, %f277, %f278;
	ld.shared.f32 	%f280, [_ZZ14BlockAllReduceI5SumOpfLi1024EET0_S1_E12temp_storage+124];
	add.f32 	%f281, %f279, %f280;
	ld.shared.f32 	%f282, [_ZZ14BlockAllReduceI5SumOpfLi1024EET0_S1_E12temp_storage+128];
	add.f32 	%f283, %f281, %f282;
	ld.shared.f32 	%f284, [_ZZ14BlockAllReduceI5SumOpfLi1024EET0_S1_E12temp_storage+132];
	add.f32 	%f285, %f283, %f284;
	ld.shared.f32 	%f286, [_ZZ14BlockAllReduceI5SumOpfLi1024EET0_S1_E12temp_storage+136];
	add.f32 	%f287, %f285, %f286;
	ld.shared.f32 	%f288, [_ZZ14BlockAllReduceI5SumOpfLi1024EET0_S1_E12temp_storage+140];
	add.f32 	%f289, %f287, %f288;
	ld.shared.f32 	%f290, [_ZZ14BlockAllReduceI5SumOpfLi1024EET0_S1_E12temp_storage+144];
	add.f32 	%f291, %f289, %f290;
	ld.shared.f32 	%f292, [_ZZ14BlockAllReduceI5SumOpfLi1024EET0_S1_E12temp_storage+148];
	add.f32 	%f293, %f291, %f292;
	ld.shared.f32 	%f294, [_ZZ14BlockAllReduceI5SumOpfLi1024EET0_S1_E12temp_storage+152];
	add.f32 	%f295, %f293, %f294;
	ld.shared.f32 	%f296, [_ZZ14BlockAllReduceI5SumOpfLi1024EET0_S1_E12temp_storage+156];
	add.f32 	%f297, %f295, %f296;
	st.shared.f32 	[_ZZ14BlockAllReduceI5SumOpfLi1024EET0_S1_E16result_broadcast], %f297;
$L__BB441_28:
	setp.ge.s32 	%p34, %r1, %r2;
	bar.sync 	0;
	ld.shared.f32 	%f23, [_ZZ14BlockAllReduceI5SumOpfLi1024EET0_S1_E16result_broadcast];
	@%p34 bra 	$L__BB441_35;
	setp.eq.s32 	%p35, %r7, 0;
	mul.lo.s64 	%rd15, %rd120, %rd21;
	mov.u32 	%r137, %r1;
	@%p35 bra 	$L__BB441_33;
	setp.eq.s32 	%p36, %r7, 1;
	ld.shared.f32 	%f300, [%r8];
	div.rn.f32 	%f298, %f300, %f23;
	ld.shared.f32 	%f301, [%r10];
	div.rn.f32 	%f299, %f301, %f23;
	add.s64 	%rd16, %rd15, %rd7;
	// begin inline asm
	{  cvt.rn.bf16.f32 %rs15, %f298;}

	// end inline asm
	// begin inline asm
	{  cvt.rn.bf16.f32 %rs16, %f299;}

	// end inline asm
	shr.u64 	%rd78, %rd16, 63;
	add.s64 	%rd79, %rd16, %rd78;
	shl.b64 	%rd80, %rd79, 1;
	and.b64  	%rd81, %rd80, -4;
	add.s64 	%rd82, %rd2, %rd81;
	mov.b32 	%r120, {%rs15, %rs16};
	st.global.u32 	[%rd82], %r120;
	mov.u32 	%r137, %r11;
	@%p36 bra 	$L__BB441_33;
	setp.eq.s32 	%p37, %r7, 2;
	ld.shared.f32 	%f304, [%r8+4096];
	div.rn.f32 	%f302, %f304, %f23;
	ld.shared.f32 	%f305, [%r10+4096];
	div.rn.f32 	%f303, %f305, %f23;
	add.s64 	%rd83, %rd16, 2048;
	// begin inline asm
	{  cvt.rn.bf16.f32 %rs17, %f302;}

	// end inline asm
	// begin inline asm
	{  cvt.rn.bf16.f32 %rs18, %f303;}

	// end inline asm
	shr.u64 	%rd84, %rd83, 63;
	add.s64 	%rd85, %rd83, %rd84;
	shl.b64 	%rd86, %rd85, 1;
	and.b64  	%rd87, %rd86, -4;
	add.s64 	%rd88, %rd2, %rd87;
	mov.b32 	%r121, {%rs17, %rs18};
	st.global.u32 	[%rd88], %r121;
	mov.u32 	%r137, %r12;
	@%p37 bra 	$L__BB441_33;
	ld.shared.f32 	%f308, [%r8+8192];
	div.rn.f32 	%f306, %f308, %f23;
	ld.shared.f32 	%f309, [%r10+8192];
	div.rn.f32 	%f307, %f309, %f23;
	add.s64 	%rd89, %rd16, 4096;
	// begin inline asm
	{  cvt.rn.bf16.f32 %rs19, %f306;}

	// end inline asm
	// begin inline asm
	{  cvt.rn.bf16.f32 %rs20, %f307;}

	// end inline asm
	shr.u64 	%rd90, %rd89, 63;
	add.s64 	%rd91, %rd89, %rd90;
	shl.b64 	%rd92, %rd91, 1;
	and.b64  	%rd93, %rd92, -4;
	add.s64 	%rd94, %rd2, %rd93;
	mov.b32 	%r122, {%rs19, %rs20};
	st.global.u32 	[%rd94], %r122;
	mov.u32 	%r137, %r13;
$L__BB441_33:
	setp.lt.u32 	%p38, %r6, 3072;
	@%p38 bra 	$L__BB441_35;
$L__BB441_34:
	shl.b32 	%r123, %r137, 2;
	mov.u32 	%r124, shared_buf;
	add.s32 	%r125, %r124, %r123;
	ld.shared.f32 	%f318, [%r125];
	div.rn.f32 	%f310, %f318, %f23;
	add.s32 	%r126, %r125, %r9;
	ld.shared.f32 	%f319, [%r126];
	div.rn.f32 	%f311, %f319, %f23;
	shl.b32 	%r127, %r137, 1;
	cvt.u64.u32 	%rd95, %r127;
	add.s64 	%rd96, %rd15, %rd95;
	// begin inline asm
	{  cvt.rn.bf16.f32 %rs21, %f310;}

	// end inline asm
	// begin inline asm
	{  cvt.rn.bf16.f32 %rs22, %f311;}

	// end inline asm
	shr.u64 	%rd97, %rd96, 63;
	add.s64 	%rd98, %rd96, %rd97;
	shl.b64 	%rd99, %rd98, 1;
	and.b64  	%rd100, %rd99, -4;
	add.s64 	%rd101, %rd2, %rd100;
	mov.b32 	%r128, {%rs21, %rs22};
	st.global.u32 	[%rd101], %r128;
	ld.shared.f32 	%f320, [%r125+4096];
	div.rn.f32 	%f312, %f320, %f23;
	ld.shared.f32 	%f321, [%r126+4096];
	div.rn.f32 	%f313, %f321, %f23;
	add.s64 	%rd102, %rd96, 2048;
	// begin inline asm
	{  cvt.rn.bf16.f32 %rs23, %f312;}

	// end inline asm
	// begin inline asm
	{  cvt.rn.bf16.f32 %rs24, %f313;}

	// end inline asm
	shr.u64 	%rd103, %rd102, 63;
	add.s64 	%rd104, %rd102, %rd103;
	shl.b64 	%rd105, %rd104, 1;
	and.b64  	%rd106, %rd105, -4;
	add.s64 	%rd107, %rd2, %rd106;
	mov.b32 	%r129, {%rs23, %rs24};
	st.global.u32 	[%rd107], %r129;
	ld.shared.f32 	%f322, [%r125+8192];
	div.rn.f32 	%f314, %f322, %f23;
	ld.shared.f32 	%f323, [%r126+8192];
	div.rn.f32 	%f315, %f323, %f23;
	add.s64 	%rd108, %rd96, 4096;
	// begin inline asm
	{  cvt.rn.bf16.f32 %rs25, %f314;}

	// end inline asm
	// begin inline asm
	{  cvt.rn.bf16.f32 %rs26, %f315;}

	// end inline asm
	shr.u64 	%rd109, %rd108, 63;
	add.s64 	%rd110, %rd108, %rd109;
	shl.b64 	%rd111, %rd110, 1;
	and.b64  	%rd112, %rd111, -4;
	add.s64 	%rd113, %rd2, %rd112;
	mov.b32 	%r130, {%rs25, %rs26};
	st.global.u32 	[%rd113], %r130;
	ld.shared.f32 	%f324, [%r125+12288];
	div.rn.f32 	%f316, %f324, %f23;
	ld.shared.f32 	%f325, [%r126+12288];
	div.rn.f32 	%f317, %f325, %f23;
	add.s64 	%rd114, %rd96, 6144;
	// begin inline asm
	{  cvt.rn.bf16.f32 %rs27, %f316;}

	// end inline asm
	// begin inline asm
	{  cvt.rn.bf16.f32 %rs28, %f317;}

	// end inline asm
	shr.u64 	%rd115, %rd114, 63;
	add.s64 	%rd116, %rd114, %rd115;
	shl.b64 	%rd117, %rd116, 1;
	and.b64  	%rd118, %rd117, -4;
	add.s64 	%rd119, %rd2, %rd118;
	mov.b32 	%r131, {%rs27, %rs28};
	st.global.u32 	[%rd119], %r131;
	add.s32 	%r137, %r137, 4096;
	setp.lt.s32 	%p39, %r137, %r2;
	@%p39 bra 	$L__BB441_34;
$L__BB441_35:
	add.s64 	%rd120, %rd120, %rd5;
	setp.lt.s64 	%p40, %rd120, %rd22;
	@%p40 bra 	$L__BB441_4;
$L__BB441_36:
	ret;

}
	// .globl	_Z20SoftmaxBlockSMemImplI10DirectLoadI13__nv_bfloat16fE11DirectStoreIfS1_EfLi2ELi512EL9Algorithm0EEvT_T0_ll
.visible .entry _Z20SoftmaxBlockSMemImplI10DirectLoadI13__nv_bfloat16fE11DirectStoreIfS1_EfLi2ELi512EL9Algorithm0EEvT_T0_ll(
	.param .align 8 .b8 _Z20SoftmaxBlockSMemImplI10DirectLoadI13__nv_bfloat16fE11DirectStoreIfS1_EfLi2ELi512EL9Algorithm0EEvT_T0_ll_param_0[16],
	.param .align 8 .b8 _Z20SoftmaxBlockSMemImplI10DirectLoadI13__nv_bfloat16fE11DirectStoreIfS1_EfLi2ELi512EL9Algorithm0EEvT_T0_ll_param_1[16],
	.param .u64 _Z20SoftmaxBlockSMemImplI10DirectLoadI13__nv_bfloat16fE11DirectStoreIfS1_EfLi2ELi512EL9Algorithm0EEvT_T0_ll_param_2,
	.param .u64 _Z20SoftmaxBlockSMemImplI10DirectLoadI13__nv_bfloat16fE11DirectStoreIfS1_EfLi2ELi512EL9Algorithm0EEvT_T0_ll_param_3
)
{
	.reg .pred 	%p<42>;
	.reg .b16 	%rs<29>;
	.reg .b32 	%r<139>;
	.reg .b32 	%f<271>;
	.reg .b64 	%rd<122>;

	ld.param.u64 	%rd21, [_Z20SoftmaxBlockSMemImplI10DirectLoadI13__nv_bfloat16fE11DirectStoreIfS1_EfLi2ELi512EL9Algorithm0EEvT_T0_ll_param_1+8];
	ld.param.u64 	%rd19, [_Z20SoftmaxBlockSMemImplI10DirectLoadI13__nv_bfloat16fE11DirectStoreIfS1_EfLi2ELi512EL9Algorithm0EEvT_T0_ll_param_0+8];
	ld.param.u64 	%rd20, [_Z20SoftmaxBlockSMemImplI10DirectLoadI13__nv_bfloat16fE11DirectStoreIfS1_EfLi2ELi512EL9Algorithm0EEvT_T0_ll_param_1];
	ld.param.u64 	%rd18, [_Z20SoftmaxBlockSMemImplI10DirectLoadI13__nv_bfloat16fE11DirectStoreIfS1_EfLi2ELi512EL9Algorithm0EEvT_T0_ll_param_0];
	ld.param.u64 	%rd22, [_Z20SoftmaxBlockSMemImplI10DirectLoadI13__nv_bfloat16fE11DirectStoreIfS1_EfLi2ELi512EL9Algorithm0EEvT_T0_ll_param_2];
	ld.param.u64 	%rd23, [_Z20SoftmaxBlockSMemImplI10DirectLoadI13__nv_bfloat16fE11DirectStoreIfS1_EfLi2ELi512EL9Algorithm0EEvT_T0_ll_param_3];
	cvta.to.global.u64 	%rd1, %rd18;
	cvta.to.global.u64 	%rd2, %rd20;
	mov.u32 	%r1, %tid.x;
	and.b64  	%rd24, %rd23, 1;
	setp.eq.b64 	%p2, %rd24, 1;
	not.pred 	%p3, %p2;
	@%p3 bra 	$L__BB442_2;
	mov.u64 	%rd25, $str$2;
	cvta.global.u64 	%rd26, %rd25;
	mov.u64 	%rd27, $str$1;
	cvta.global.u64 	%rd28, %rd27;
	mov.u64 	%rd29, __unnamed_433;
	cvta.global.u64 	%rd30, %rd29;
	{ // callseq 432, 0
	.param .b64 param0;
	st.param.b64 	[param0], %rd26;
	.param .b64 param1;
	st.param.b64 	[param1], %rd28;
	.param .b32 param2;
	st.param.b32 	[param2], 732;
	.param .b64 param3;
	st.param.b64 	[param3], %rd30;
	.param .b64 param4;
	st.param.b64 	[param4], 1;
	call.uni 
	__assertfail, 
	(
	param0, 
	param1, 
	param2, 
	param3, 
	param4
	);
	} // callseq 432
$L__BB442_2:
	shr.u64 	%rd31, %rd23, 63;
	add.s64 	%rd32, %rd23, %rd31;
	shr.u64 	%rd33, %rd32, 1;
	cvt.u32.u64 	%r2, %rd33;
	mov.u32 	%r27, %ctaid.x;
	cvt.u64.u32 	%rd120, %r27;
	setp.le.s64 	%p4, %rd22, %rd120;
	@%p4 bra 	$L__BB442_36;
	// begin inline asm
	mov.u32 %r28, %laneid;
	// end inline asm
	shr.u32 	%r29, %r1, 3;
	and.b32  	%r30, %r29, 124;
	mov.u32 	%r31, _ZZ14BlockAllReduceI5MaxOpfLi512EET0_S1_E12temp_storage;
	add.s32 	%r32, %r31, %r30;
	add.s32 	%r4, %r32, 16;
	cvt.u64.u32 	%rd4, %r1;
	mov.u32 	%r33, _ZZ14BlockAllReduceI5SumOpfLi512EET0_S1_E12temp_storage;
	add.s32 	%r34, %r33, %r30;
	add.s32 	%r5, %r34, 16;
	mov.u32 	%r35, %nctaid.x;
	cvt.u64.u32 	%rd5, %r35;
	not.b32 	%r36, %r1;
	add.s32 	%r6, %r36, %r2;
	shr.u32 	%r37, %r6, 9;
	add.s32 	%r38, %r37, 1;
	not.b64 	%rd34, %rd4;
	add.s64 	%rd6, %rd23, %rd34;
	and.b32  	%r7, %r38, 3;
	shl.b32 	%r39, %r1, 1;
	cvt.u64.u32 	%rd7, %r39;
	shl.b32 	%r40, %r1, 2;
	mov.u32 	%r41, shared_buf;
	add.s32 	%r8, %r41, %r40;
	shl.b32 	%r9, %r2, 2;
	add.s32 	%r10, %r8, %r9;
	add.s32 	%r11, %r1, 512;
	or.b32  	%r12, %r1, 1024;
	add.s32 	%r13, %r1, 1536;
	and.b64  	%rd8, %rd6, 1536;
$L__BB442_4:
	setp.ge.s32 	%p5, %r1, %r2;
	mov.f32 	%f265, 0fFF800000;
	@%p5 bra 	$L__BB442_12;
	setp.eq.s32 	%p6, %r7, 0;
	mul.lo.s64 	%rd10, %rd120, %rd19;
	mov.f32 	%f265, 0fFF800000;
	mov.u32 	%r132, %r1;
	@%p6 bra 	$L__BB442_9;
	setp.eq.s32 	%p7, %r7, 1;
	add.s64 	%rd11, %rd10, %rd7;
	shr.u64 	%rd35, %rd11, 63;
	add.s64 	%rd36, %rd11, %rd35;
	shl.b64 	%rd37, %rd36, 1;
	and.b64  	%rd38, %rd37, -4;
	add.s64 	%rd39, %rd1, %rd38;
	ld.global.u32 	%r42, [%rd39];
	mov.b32 	{%rs1, %rs2}, %r42;
	// begin inline asm
	{ cvt.f32.bf16 %f27, %rs1;}

	// end inline asm
	// begin inline asm
	{ cvt.f32.bf16 %f28, %rs2;}

	// end inline asm
	st.shared.f32 	[%r8], %f27;
	max.f32 	%f29, %f27, 0fFF800000;
	st.shared.f32 	[%r10], %f28;
	max.f32 	%f265, %f29, %f28;
	mov.u32 	%r132, %r11;
	@%p7 bra 	$L__BB442_9;
	setp.eq.s32 	%p8, %r7, 2;
	add.s64 	%rd40, %rd11, 1024;
	shr.u64 	%rd41, %rd40, 63;
	add.s64 	%rd42, %rd40, %rd41;
	shl.b64 	%rd43, %rd42, 1;
	and.b64  	%rd44, %rd43, -4;
	add.s64 	%rd45, %rd1, %rd44;
	ld.global.u32 	%r43, [%rd45];
	mov.b32 	{%rs3, %rs4}, %r43;
	// begin inline asm
	{ cvt.f32.bf16 %f30, %rs3;}

	// end inline asm
	// begin inline asm
	{ cvt.f32.bf16 %f31, %rs4;}

	// end inline asm
	st.shared.f32 	[%r8+2048], %f30;
	max.f32 	%f32, %f265, %f30;
	st.shared.f32 	[%r10+2048], %f31;
	max.f32 	%f265, %f32, %f31;
	mov.u32 	%r132, %r12;
	@%p8 bra 	$L__BB442_9;
	add.s64 	%rd46, %rd11, 2048;
	shr.u64 	%rd47, %rd46, 63;
	add.s64 	%rd48, %rd46, %rd47;
	shl.b64 	%rd49, %rd48, 1;
	and.b64  	%rd50, %rd49, -4;
	add.s64 	%rd51, %rd1, %rd50;
	ld.global.u32 	%r44, [%rd51];
	mov.b32 	{%rs5, %rs6}, %r44;
	// begin inline asm
	{ cvt.f32.bf16 %f33, %rs5;}

	// end inline asm
	// begin inline asm
	{ cvt.f32.bf16 %f34, %rs6;}

	// end inline asm
	st.shared.f32 	[%r8+4096], %f33;
	max.f32 	%f35, %f265, %f33;
	st.shared.f32 	[%r10+4096], %f34;
	max.f32 	%f265, %f35, %f34;
	mov.u32 	%r132, %r13;
$L__BB442_9:
	setp.lt.u32 	%p9, %r6, 1536;
	@%p9 bra 	$L__BB442_12;
	mul.wide.u32 	%rd52, %r132, 2;
	add.s64 	%rd53, %rd10, %rd52;
	add.s64 	%rd121, %rd53, 2048;
	shl.b32 	%r45, %r132, 2;
	mov.u32 	%r46, shared_buf;
	add.s32 	%r47, %r46, %r45;
	add.s32 	%r133, %r47, 4096;
$L__BB442_11:
	add.s64 	%rd54, %rd121, -2048;
	shr.u64 	%rd55, %rd54, 63;
	add.s64 	%rd56, %rd54, %rd55;
	shl.b64 	%rd57, %rd56, 1;
	and.b64  	%rd58, %rd57, -4;
	add.s64 	%rd59, %rd1, %rd58;
	ld.global.u32 	%r48, [%rd59];
	mov.b32 	{%rs7, %rs8}, %r48;
	// begin inline asm
	{ cvt.f32.bf16 %f36, %rs7;}

	// end inline asm
	// begin inline asm
	{ cvt.f32.bf16 %f37, %rs8;}

	// end inline asm
	st.shared.f32 	[%r133+-4096], %f36;
	max.f32 	%f44, %f265, %f36;
	add.s32 	%r49, %r133, %r9;
	st.shared.f32 	[%r49+-4096], %f37;
	max.f32 	%f45, %f44, %f37;
	add.s64 	%rd60, %rd121, -1024;
	shr.u64 	%rd61, %rd60, 63;
	add.s64 	%rd62, %rd60, %rd61;
	shl.b64 	%rd63, %rd62, 1;
	and.b64  	%rd64, %rd63, -4;
	add.s64 	%rd65, %rd1, %rd64;
	ld.global.u32 	%r50, [%rd65];
	mov.b32 	{%rs9, %rs10}, %r50;
	// begin inline asm
	{ cvt.f32.bf16 %f38, %rs9;}

	// end inline asm
	// begin inline asm
	{ cvt.f32.bf16 %f39, %rs10;}

	// end inline asm
	st.shared.f32 	[%r133+-2048], %f38;
	max.f32 	%f46, %f45, %f38;
	st.shared.f32 	[%r49+-2048], %f39;
	max.f32 	%f47, %f46, %f39;
	shr.u64 	%rd66, %rd121, 63;
	add.s64 	%rd67, %rd121, %rd66;
	shl.b64 	%rd68, %rd67, 1;
	and.b64  	%rd69, %rd68, -4;
	add.s64 	%rd70, %rd1, %rd69;
	ld.global.u32 	%r51, [%rd70];
	mov.b32 	{%rs11, %rs12}, %r51;
	// begin inline asm
	{ cvt.f32.bf16 %f40, %rs11;}

	// end inline asm
	// begin inline asm
	{ cvt.f32.bf16 %f41, %rs12;}

	// end inline asm
	st.shared.f32 	[%r133], %f40;
	max.f32 	%f48, %f47, %f40;
	st.shared.f32 	[%r49], %f41;
	max.f32 	%f49, %f48, %f41;
	add.s64 	%rd71, %rd121, 1024;
	shr.u64 	%rd72, %rd71, 63;
	add.s64 	%rd73, %rd71, %rd72;
	shl.b64 	%rd74, %rd73, 1;
	and.b64  	%rd75, %rd74, -4;
	add.s64 	%rd76, %rd1, %rd75;
	ld.global.u32 	%r52, [%rd76];
	mov.b32 	{%rs13, %rs14}, %r52;
	// begin inline asm
	{ cvt.f32.bf16 %f42, %rs13;}

	// end inline asm
	// begin inline asm
	{ cvt.f32.bf16 %f43, %rs14;}

	// end inline asm
	st.shared.f32 	[%r133+2048], %f42;
	max.f32 	%f50, %f49, %f42;
	st.shared.f32 	[%r49+2048], %f43;
	max.f32 	%f265, %f50, %f43;
	add.s32 	%r132, %r132, 2048;
	add.s64 	%rd121, %rd121, 4096;
	add.s32 	%r133, %r133, 8192;
	setp.lt.s32 	%p10, %r132, %r2;
	@%p10 bra 	$L__BB442_11;
$L__BB442_12:
	setp.gt.s32 	%p12, %r28, 15;
	setp.gt.s32 	%p13, %r28, 23;
	setp.gt.s32 	%p14, %r28, 27;
	setp.gt.s32 	%p15, %r28, 29;
	setp.gt.s32 	%p16, %r28, 30;
	mov.b32 	%r54, %f265;
	mov.b32 	%r55, 1;
	mov.b32 	%r76, 31;
	mov.b32 	%r77, -1;
	// begin inline asm
	shfl.sync.down.b32 %r53, %r54, %r55, %r76, %r77;
	// end inline asm
	mov.b32 	%f51, %r53;
	max.f32 	%f52, %f265, %f51;
	selp.f32 	%f53, %f265, %f52, %p16;
	mov.b32 	%r59, %f53;
	mov.b32 	%r60, 2;
	// begin inline asm
	shfl.sync.down.b32 %r58, %r59, %r60, %r76, %r77;
	// end inline asm
	mov.b32 	%f54, %r58;
	max.f32 	%f55, %f53, %f54;
	selp.f32 	%f56, %f53, %f55, %p15;
	mov.b32 	%r64, %f56;
	mov.b32 	%r65, 4;
	// begin inline asm
	shfl.sync.down.b32 %r63, %r64, %r65, %r76, %r77;
	// end inline asm
	mov.b32 	%f57, %r63;
	max.f32 	%f58, %f56, %f57;
	selp.f32 	%f59, %f56, %f58, %p14;
	mov.b32 	%r69, %f59;
	mov.b32 	%r70, 8;
	// begin inline asm
	shfl.sync.down.b32 %r68, %r69, %r70, %r76, %r77;
	// end inline asm
	mov.b32 	%f60, %r68;
	max.f32 	%f9, %f59, %f60;
	selp.f32 	%f266, %f59, %f9, %p13;
	mov.b32 	%r74, %f266;
	mov.b32 	%r75, 16;
	// begin inline asm
	shfl.sync.down.b32 %r73, %r74, %r75, %r76, %r77;
	// end inline asm
	mov.pred 	%p41, 0;
	@%p12 bra 	$L__BB442_15;
	setp.ne.s32 	%p18, %r28, 0;
	mov.b32 	%f61, %r73;
	max.f32 	%f266, %f9, %f61;
	@%p18 bra 	$L__BB442_15;
	st.shared.f32 	[%r4], %f266;
	mov.pred 	%p41, -1;
$L__BB442_15:
	setp.ne.s32 	%p20, %r1, 0;
	bar.sync 	0;
	@%p20 bra 	$L__BB442_17;
	ld.shared.f32 	%f62, [_ZZ14BlockAllReduceI5MaxOpfLi512EET0_S1_E12temp_storage+20];
	max.f32 	%f63, %f266, %f62;
	ld.shared.f32 	%f64, [_ZZ14BlockAllReduceI5MaxOpfLi512EET0_S1_E12temp_storage+24];
	max.f32 	%f65, %f63, %f64;
	ld.shared.f32 	%f66, [_ZZ14BlockAllReduceI5MaxOpfLi512EET0_S1_E12temp_storage+28];
	max.f32 	%f67, %f65, %f66;
	ld.shared.f32 	%f68, [_ZZ14BlockAllReduceI5MaxOpfLi512EET0_S1_E12temp_storage+32];
	max.f32 	%f69, %f67, %f68;
	ld.shared.f32 	%f70, [_ZZ14BlockAllReduceI5MaxOpfLi512EET0_S1_E12temp_storage+36];
	max.f32 	%f71, %f69, %f70;
	ld.shared.f32 	%f72, [_ZZ14BlockAllReduceI5MaxOpfLi512EET0_S1_E12temp_storage+40];
	max.f32 	%f73, %f71, %f72;
	ld.shared.f32 	%f74, [_ZZ14BlockAllReduceI5MaxOpfLi512EET0_S1_E12temp_storage+44];
	max.f32 	%f75, %f73, %f74;
	ld.shared.f32 	%f76, [_ZZ14BlockAllReduceI5MaxOpfLi512EET0_S1_E12temp_storage+48];
	max.f32 	%f77, %f75, %f76;
	ld.shared.f32 	%f78, [_ZZ14BlockAllReduceI5MaxOpfLi512EET0_S1_E12temp_storage+52];
	max.f32 	%f79, %f77, %f78;
	ld.shared.f32 	%f80, [_ZZ14BlockAllReduceI5MaxOpfLi512EET0_S1_E12temp_storage+56];
	max.f32 	%f81, %f79, %f80;
	ld.shared.f32 	%f82, [_ZZ14BlockAllReduceI5MaxOpfLi512EET0_S1_E12temp_storage+60];
	max.f32 	%f83, %f81, %f82;
	ld.shared.f32 	%f84, [_ZZ14BlockAllReduceI5MaxOpfLi512EET0_S1_E12temp_storage+64];
	max.f32 	%f85, %f83, %f84;
	ld.shared.f32 	%f86, [_ZZ14BlockAllReduceI5MaxOpfLi512EET0_S1_E12temp_storage+68];
	max.f32 	%f87, %f85, %f86;
	ld.shared.f32 	%f88, [_ZZ14BlockAllReduceI5MaxOpfLi512EET0_S1_E12temp_storage+72];
	max.f32 	%f89, %f87, %f88;
	ld.shared.f32 	%f90, [_ZZ14BlockAllReduceI5MaxOpfLi512EET0_S1_E12temp_storage+76];
	max.f32 	%f91, %f89, %f90;
	st.shared.f32 	[_ZZ14BlockAllReduceI5MaxOpfLi512EET0_S1_E16result_broadcast], %f91;
$L__BB442_17:
	setp.le.s64 	%p21, %rd23, %rd4;
	bar.sync 	0;
	mov.f32 	%f270, 0f00000000;
	ld.shared.f32 	%f13, [_ZZ14BlockAllReduceI5MaxOpfLi512EET0_S1_E16result_broadcast];
	@%p21 bra 	$L__BB442_24;
	setp.eq.s64 	%p22, %rd8, 1536;
	mov.f32 	%f270, 0f00000000;
	mov.u32 	%r135, %r1;
	@%p22 bra 	$L__BB442_22;
	setp.eq.s64 	%p23, %rd8, 0;
	ld.shared.f32 	%f95, [%r8];
	sub.f32 	%f96, %f95, %f13;
	fma.rn.f32 	%f97, %f96, 0f3BBB989D, 0f3F000000;
	cvt.sat.f32.f32 	%f98, %f97;
	mov.f32 	%f99, 0f4B400001;
	mov.f32 	%f100, 0f437C0000;
	fma.rm.f32 	%f101, %f98, %f100, %f99;
	add.f32 	%f102, %f101, 0fCB40007F;
	neg.f32 	%f103, %f102;
	fma.rn.f32 	%f104, %f96, 0f3FB8AA3B, %f103;
	fma.rn.f32 	%f105, %f96, 0f32A57060, %f104;
	mov.b32 	%r78, %f101;
	shl.b32 	%r79, %r78, 23;
	mov.b32 	%f106, %r79;
	ex2.approx.ftz.f32 	%f107, %f105;
	mul.f32 	%f108, %f107, %f106;
	st.shared.f32 	[%r8], %f108;
	add.f32 	%f270, %f108, 0f00000000;
	mov.u32 	%r135, %r11;
	@%p23 bra 	$L__BB442_22;
	setp.eq.s64 	%p24, %rd8, 512;
	ld.shared.f32 	%f109, [%r8+2048];
	sub.f32 	%f110, %f109, %f13;
	fma.rn.f32 	%f111, %f110, 0f3BBB989D, 0f3F000000;
	cvt.sat.f32.f32 	%f112, %f111;
	mov.f32 	%f113, 0f4B400001;
	mov.f32 	%f114, 0f437C0000;
	fma.rm.f32 	%f115, %f112, %f114, %f113;
	add.f32 	%f116, %f115, 0fCB40007F;
	neg.f32 	%f117, %f116;
	fma.rn.f32 	%f118, %f110, 0f3FB8AA3B, %f117;
	fma.rn.f32 	%f119, %f110, 0f32A57060, %f118;
	mov.b32 	%r80, %f115;
	shl.b32 	%r81, %r80, 23;
	mov.b32 	%f120, %r81;
	ex2.approx.ftz.f32 	%f121, %f119;
	mul.f32 	%f122, %f121, %f120;
	st.shared.f32 	[%r8+2048], %f122;
	add.f32 	%f270, %f270, %f122;
	mov.u32 	%r135, %r12;
	@%p24 bra 	$L__BB442_22;
	ld.shared.f32 	%f123, [%r8+4096];
	sub.f32 	%f124, %f123, %f13;
	fma.rn.f32 	%f125, %f124, 0f3BBB989D, 0f3F000000;
	cvt.sat.f32.f32 	%f126, %f125;
	mov.f32 	%f127, 0f4B400001;
	mov.f32 	%f128, 0f437C0000;
	fma.rm.f32 	%f129, %f126, %f128, %f127;
	add.f32 	%f130, %f129, 0fCB40007F;
	neg.f32 	%f131, %f130;
	fma.rn.f32 	%f132, %f124, 0f3FB8AA3B, %f131;
	fma.rn.f32 	%f133, %f124, 0f32A57060, %f132;
	mov.b32 	%r82, %f129;
	shl.b32 	%r83, %r82, 23;
	mov.b32 	%f134, %r83;
	ex2.approx.ftz.f32 	%f135, %f133;
	mul.f32 	%f136, %f135, %f134;
	st.shared.f32 	[%r8+4096], %f136;
	add.f32 	%f270, %f270, %f136;
	mov.u32 	%r135, %r13;
$L__BB442_22:
	setp.lt.u64 	%p25, %rd6, 1536;
	@%p25 bra 	$L__BB442_24;
$L__BB442_23:
	shl.b32 	%r84, %r135, 2;
	mov.u32 	%r85, shared_buf;
	add.s32 	%r86, %r85, %r84;
	ld.shared.f32 	%f137, [%r86];
	sub.f32 	%f138, %f137, %f13;
	fma.rn.f32 	%f139, %f138, 0f3BBB989D, 0f3F000000;
	cvt.sat.f32.f32 	%f140, %f139;
	mov.f32 	%f141, 0f4B400001;
	mov.f32 	%f142, 0f437C0000;
	fma.rm.f32 	%f143, %f140, %f142, %f141;
	add.f32 	%f144, %f143, 0fCB40007F;
	neg.f32 	%f145, %f144;
	fma.rn.f32 	%f146, %f138, 0f3FB8AA3B, %f145;
	fma.rn.f32 	%f147, %f138, 0f32A57060, %f146;
	mov.b32 	%r87, %f143;
	shl.b32 	%r88, %r87, 23;
	mov.b32 	%f148, %r88;
	ex2.approx.ftz.f32 	%f149, %f147;
	mul.f32 	%f150, %f149, %f148;
	st.shared.f32 	[%r86], %f150;
	add.f32 	%f151, %f270, %f150;
	ld.shared.f32 	%f152, [%r86+2048];
	sub.f32 	%f153, %f152, %f13;
	fma.rn.f32 	%f154, %f153, 0f3BBB989D, 0f3F000000;
	cvt.sat.f32.f32 	%f155, %f154;
	fma.rm.f32 	%f156, %f155, %f142, %f141;
	add.f32 	%f157, %f156, 0fCB40007F;
	neg.f32 	%f158, %f157;
	fma.rn.f32 	%f159, %f153, 0f3FB8AA3B, %f158;
	fma.rn.f32 	%f160, %f153, 0f32A57060, %f159;
	mov.b32 	%r89, %f156;
	shl.b32 	%r90, %r89, 23;
	mov.b32 	%f161, %r90;
	ex2.approx.ftz.f32 	%f162, %f160;
	mul.f32 	%f163, %f162, %f161;
	st.shared.f32 	[%r86+2048], %f163;
	add.f32 	%f164, %f151, %f163;
	ld.shared.f32 	%f165, [%r86+4096];
	sub.f32 	%f166, %f165, %f13;
	fma.rn.f32 	%f167, %f166, 0f3BBB989D, 0f3F000000;
	cvt.sat.f32.f32 	%f168, %f167;
	fma.rm.f32 	%f169, %f168, %f142, %f141;
	add.f32 	%f170, %f169, 0fCB40007F;
	neg.f32 	%f171, %f170;
	fma.rn.f32 	%f172, %f166, 0f3FB8AA3B, %f171;
	fma.rn.f32 	%f173, %f166, 0f32A57060, %f172;
	mov.b32 	%r91, %f169;
	shl.b32 	%r92, %r91, 23;
	mov.b32 	%f174, %r92;
	ex2.approx.ftz.f32 	%f175, %f173;
	mul.f32 	%f176, %f175, %f174;
	st.shared.f32 	[%r86+4096], %f176;
	add.f32 	%f177, %f164, %f176;
	ld.shared.f32 	%f178, [%r86+6144];
	sub.f32 	%f179, %f178, %f13;
	fma.rn.f32 	%f180, %f179, 0f3BBB989D, 0f3F000000;
	cvt.sat.f32.f32 	%f181, %f180;
	fma.rm.f32 	%f182, %f181, %f142, %f141;
	add.f32 	%f183, %f182, 0fCB40007F;
	neg.f32 	%f184, %f183;
	fma.rn.f32 	%f185, %f179, 0f3FB8AA3B, %f184;
	fma.rn.f32 	%f186, %f179, 0f32A57060, %f185;
	mov.b32 	%r93, %f182;
	shl.b32 	%r94, %r93, 23;
	mov.b32 	%f187, %r94;
	ex2.approx.ftz.f32 	%f188, %f186;
	mul.f32 	%f189, %f188, %f187;
	st.shared.f32 	[%r86+6144], %f189;
	add.f32 	%f270, %f177, %f189;
	add.s32 	%r135, %r135, 2048;
	cvt.u64.u32 	%rd77, %r135;
	setp.gt.u64 	%p26, %rd23, %rd77;
	@%p26 bra 	$L__BB442_23;
$L__BB442_24:
	mov.b32 	%r96, %f270;
	mov.b32 	%r97, 1;
	mov.b32 	%r118, 31;
	mov.b32 	%r119, -1;
	// begin inline asm
	shfl.sync.down.b32 %r95, %r96, %r97, %r118, %r119;
	// end inline asm
	mov.b32 	%f190, %r95;
	add.f32 	%f191, %f270, %f190;
	selp.f32 	%f192, %f270, %f191, %p16;
	mov.b32 	%r101, %f192;
	mov.b32 	%r102, 2;
	// begin inline asm
	shfl.sync.down.b32 %r100, %r101, %r102, %r118, %r119;
	// end inline asm
	mov.b32 	%f193, %r100;
	add.f32 	%f194, %f192, %f193;
	selp.f32 	%f195, %f192, %f194, %p15;
	mov.b32 	%r106, %f195;
	mov.b32 	%r107, 4;
	// begin inline asm
	shfl.sync.down.b32 %r105, %r106, %r107, %r118, %r119;
	// end inline asm
	mov.b32 	%f196, %r105;
	add.f32 	%f197, %f195, %f196;
	selp.f32 	%f198, %f195, %f197, %p14;
	mov.b32 	%r111, %f198;
	mov.b32 	%r112, 8;
	// begin inline asm
	shfl.sync.down.b32 %r110, %r111, %r112, %r118, %r119;
	// end inline asm
	mov.b32 	%f199, %r110;
	add.f32 	%f200, %f198, %f199;
	selp.f32 	%f201, %f198, %f200, %p13;
	mov.b32 	%r116, %f201;
	mov.b32 	%r117, 16;
	// begin inline asm
	shfl.sync.down.b32 %r115, %r116, %r117, %r118, %r119;
	// end inline asm
	mov.b32 	%f202, %r115;
	add.f32 	%f203, %f201, %f202;
	selp.f32 	%f22, %f201, %f203, %p12;
	not.pred 	%p32, %p41;
	@%p32 bra 	$L__BB442_26;
	st.shared.f32 	[%r5], %f22;
$L__BB442_26:
	setp.ne.s32 	%p33, %r1, 0;
	bar.sync 	0;
	@%p33 bra 	$L__BB442_28;
	ld.shared.f32 	%f204, [_ZZ14BlockAllReduceI5SumOpfLi512EET0_S1_E12temp_storage+20];
	add.f32 	%f205, %f22, %f204;
	ld.shared.f32 	%f206, [_ZZ14BlockAllReduceI5SumOpfLi512EET0_S1_E12temp_storage+24];
	add.f32 	%f207, %f205, %f206;
	ld.shared.f32 	%f208, [_ZZ14BlockAllReduceI5SumOpfLi512EET0_S1_E12temp_storage+28];
	add.f32 	%f209, %f207, %f208;
	ld.shared.f32 	%f210, [_ZZ14BlockAllReduceI5SumOpfLi512EET0_S1_E12temp_storage+32];
	add.f32 	%f211, %f209, %f210;
	ld.shared.f32 	%f212, [_ZZ14BlockAllReduceI5SumOpfLi512EET0_S1_E12temp_storage+36];
	add.f32 	%f213, %f211, %f212;
	ld.shared.f32 	%f214, [_ZZ14BlockAllReduceI5SumOpfLi512EET0_S1_E12temp_storage+40];
	add.f32 	%f215, %f213, %f214;
	ld.shared.f32 	%f216, [_ZZ14BlockAllReduceI5SumOpfLi512EET0_S1_E12temp_storage+44];
	add.f32 	%f217, %f215, %f216;
	ld.shared.f32 	%f218, [_ZZ14BlockAllReduceI5SumOpfLi512EET0_S1_E12temp_storage+48];
	add.f32 	%f219, %f217, %f218;
	ld.shared.f32 	%f220, [_ZZ14BlockAllReduceI5SumOpfLi512EET0_S1_E12temp_storage+52];
	add.f32 	%f221, %f219, %f220;
	ld.shared.f32 	%f222, [_ZZ14BlockAllReduceI5SumOpfLi512EET0_S1_E12temp_storage+56];
	add.f32 	%f223, %f221, %f222;
	ld.shared.f32 	%f224, [_ZZ14BlockAllReduceI5SumOpfLi512EET0_S1_E12temp_storage+60];
	add.f32 	%f225, %f223, %f224;
	ld.shared.f32 	%f226, [_ZZ14BlockAllReduceI5SumOpfLi512EET0_S1_E12temp_storage+64];
	add.f32 	%f227, %f225, %f226;
	ld.shared.f32 	%f228, [_ZZ14BlockAllReduceI5SumOpfLi512EET0_S1_E12temp_storage+68];
	add.f32 	%f229, %f227, %f228;
	ld.shared.f32 	%f230, [_ZZ14BlockAllReduceI5SumOpfLi512EET0_S1_E12temp_storage+72];
	add.f32 	%f231, %f229, %f230;
	ld.shared.f32 	%f232, [_ZZ14BlockAllReduceI5SumOpfLi512EET0_S1_E12temp_storage+76];
	add.f32 	%f233, %f231, %f232;
	st.shared.f32 	[_ZZ14BlockAllReduceI5SumOpfLi512EET0_S1_E16result_broadcast], %f233;
$L__BB442_28:
	setp.ge.s32 	%p34, %r1, %r2;
	bar.sync 	0;
	ld.shared.f32 	%f23, [_ZZ14BlockAllReduceI5SumOpfLi512EET0_S1_E16result_broadcast];
	@%p34 bra 	$L__BB442_35;
	setp.eq.s32 	%p35, %r7, 0;
	mul.lo.s64 	%rd15, %rd120, %rd21;
	mov.u32 	%r137, %r1;
	@%p35 bra 	$L__BB442_33;
	setp.eq.s32 	%p36, %r7, 1;
	ld.shared.f32 	%f236, [%r8];
	div.rn.f32 	%f234, %f236, %f23;
	ld.shared.f32 	%f237, [%r10];
	div.rn.f32 	%f235, %f237, %f23;
	add.s64 	%rd16, %rd15, %rd7;
	// begin inline asm
	{  cvt.rn.bf16.f32 %rs15, %f234;}

	// end inline asm
	// begin inline asm
	{  cvt.rn.bf16.f32 %rs16, %f235;}

	// end inline asm
	shr.u64 	%rd78, %rd16, 63;
	add.s64 	%rd79, %rd16, %rd78;
	shl.b64 	%rd80, %rd79, 1;
	and.b64  	%rd81, %rd80, -4;
	add.s64 	%rd82, %rd2, %rd81;
	mov.b32 	%r120, {%rs15, %rs16};
	st.global.u32 	[%rd82], %r120;
	mov.u32 	%r137, %r11;
	@%p36 bra 	$L__BB442_33;
	setp.eq.s32 	%p37, %r7, 2;
	ld.shared.f32 	%f240, [%r8+2048];
	div.rn.f32 	%f238, %f240, %f23;
	ld.shared.f32 	%f241, [%r10+2048];
	div.rn.f32 	%f239, %f241, %f23;
	add.s64 	%rd83, %rd16, 1024;
	// begin inline asm
	{  cvt.rn.bf16.f32 %rs17, %f238;}

	// end inline asm
	// begin inline asm
	{  cvt.rn.bf16.f32 %rs18, %f239;}

	// end inline asm
	shr.u64 	%rd84, %rd83, 63;
	add.s64 	%rd85, %rd83, %rd84;
	shl.b64 	%rd86, %rd85, 1;
	and.b64  	%rd87, %rd86, -4;
	add.s64 	%rd88, %rd2, %rd87;
	mov.b32 	%r121, {%rs17, %rs18};
	st.global.u32 	[%rd88], %r121;
	mov.u32 	%r137, %r12;
	@%p37 bra 	$L__BB442_33;
	ld.shared.f32 	%f244, [%r8+4096];
	div.rn.f32 	%f242, %f244, %f23;
	ld.shared.f32 	%f245, [%r10+4096];
	div.rn.f32 	%f243, %f245, %f23;
	add.s64 	%rd89, %rd16, 2048;
	// begin inline asm
	{  cvt.rn.bf16.f32 %rs19, %f242;}

	// end inline asm
	// begin inline asm
	{  cvt.rn.bf16.f32 %rs20, %f243;}

	// end inline asm
	shr.u64 	%rd90, %rd89, 63;
	add.s64 	%rd91, %rd89, %rd90;
	shl.b64 	%rd92, %rd91, 1;
	and.b64  	%rd93, %rd92, -4;
	add.s64 	%rd94, %rd2, %rd93;
	mov.b32 	%r122, {%rs19, %rs20};
	st.global.u32 	[%rd94], %r122;
	mov.u32 	%r137, %r13;
$L__BB442_33:
	setp.lt.u32 	%p38, %r6, 1536;
	@%p38 bra 	$L__BB442_35;
$L__BB442_34:
	shl.b32 	%r123, %r137, 2;
	mov.u32 	%r124, shared_buf;
	add.s32 	%r125, %r124, %r123;
	ld.shared.f32 	%f254, [%r125];
	div.rn.f32 	%f246, %f254, %f23;
	add.s32 	%r126, %r125, %r9;
	ld.shared.f32 	%f255, [%r126];
	div.rn.f32 	%f247, %f255, %f23;
	shl.b32 	%r127, %r137, 1;
	cvt.u64.u32 	%rd95, %r127;
	add.s64 	%rd96, %rd15, %rd95;
	// begin inline asm
	{  cvt.rn.bf16.f32 %rs21, %f246;}

	// end inline asm
	// begin inline asm
	{  cvt.rn.bf16.f32 %rs22, %f247;}

	// end inline asm
	shr.u64 	%rd97, %rd96, 63;
	add.s64 	%rd98, %rd96, %rd97;
	shl.b64 	%rd99, %rd98, 1;
	and.b64  	%rd100, %rd99, -4;
	add.s64 	%rd101, %rd2, %rd100;
	mov.b32 	%r128, {%rs21, %rs22};
	st.global.u32 	[%rd101], %r128;
	ld.shared.f32 	%f256, [%r125+2048];
	div.rn.f32 	%f248, %f256, %f23;
	ld.shared.f32 	%f257, [%r126+2048];
	div.rn.f32 	%f249, %f257, %f23;
	add.s64 	%rd102, %rd96, 1024;
	// begin inline asm
	{  cvt.rn.bf16.f32 %rs23, %f248;}

	// end inline asm
	// begin inline asm
	{  cvt.rn.bf16.f32 %rs24, %f249;}

	// end inline asm
	shr.u64 	%rd103, %rd102, 63;
	add.s64 	%rd104, %rd102, %rd103;
	shl.b64 	%rd105, %rd104, 1;
	and.b64  	%rd106, %rd105, -4;
	add.s64 	%rd107, %rd2, %rd106;
	mov.b32 	%r129, {%rs23, %rs24};
	st.global.u32 	[%rd107], %r129;
	ld.shared.f32 	%f258, [%r125+4096];
	div.rn.f32 	%f250, %f258, %f23;
	ld.shared.f32 	%f259, [%r126+4096];
	div.rn.f32 	%f251, %f259, %f23;
	add.s64 	%rd108, %rd96, 2048;
	// begin inline asm
	{  cvt.rn.bf16.f32 %rs25, %f250;}

	// end inline asm
	// begin inline asm
	{  cvt.rn.bf16.f32 %rs26, %f251;}

	// end inline asm
	shr.u64 	%rd109, %rd108, 63;
	add.s64 	%rd110, %rd108, %rd109;
	shl.b64 	%rd111, %rd110, 1;
	and.b64  	%rd112, %rd111, -4;
	add.s64 	%rd113, %rd2, %rd112;
	mov.b32 	%r130, {%rs25, %rs26};
	st.global.u32 	[%rd113], %r130;
	ld.shared.f32 	%f260, [%r125+6144];
	div.rn.f32 	%f252, %f260, %f23;
	ld.shared.f32 	%f261, [%r126+6144];
	div.rn.f32 	%f253, %f261, %f23;
	add.s64 	%rd114, %rd96, 3072;
	// begin inline asm
	{  cvt.rn.bf16.f32 %rs27, %f252;}

	// end inline asm
	// begin inline asm
	{  cvt.rn.bf16.f32 %rs28, %f253;}

	// end inline asm
	shr.u64 	%rd115, %rd114, 63;
	add.s64 	%rd116, %rd114, %rd115;
	shl.b64 	%rd117, %rd116, 1;
	and.b64  	%rd118, %rd117, -4;
	add.s64 	%rd119, %rd2, %rd118;
	mov.b32 	%r131, {%rs27, %rs28};
	st.global.u32 	[%rd119], %r131;
	add.s32 	%r137, %r137, 2048;
	setp.lt.s32 	%p39, %r137, %r2;
	@%p39 bra 	$L__BB442_34;
$L__BB442_35:
	add.s64 	%rd120, %rd120, %rd5;
	setp.lt.s64 	%p40, %rd120, %rd22;
	@%p40 bra 	$L__BB442_4;
$L__BB442_36:
	ret;

}
	// .globl	_Z20SoftmaxBlockSMemImplI10DirectLoadI13__nv_bfloat16fE11DirectStoreIfS1_EfLi2ELi256EL9Algorithm0EEvT_T0_ll
.visible .entry _Z20SoftmaxBlockSMemImplI10DirectLoadI13__nv_bfloat16fE11DirectStoreIfS1_EfLi2ELi256EL9Algorithm0EEvT_T0_ll(
	.param .align 8 .b8 _Z20SoftmaxBlockSMemImplI10DirectLoadI13__nv_bfloat16fE11DirectStoreIfS1_EfLi2ELi256EL9Algorithm0EEvT_T0_ll_param_0[16],
	.param .align 8 .b8 _Z20SoftmaxBlockSMemImplI10DirectLoadI13__nv_bfloat16fE11DirectStoreIfS1_EfLi2ELi256EL9Algorithm0EEvT_T0_ll_param_1[16],
	.param .u64 _Z20SoftmaxBlockSMemImplI10DirectLoadI13__nv_bfloat16fE11DirectStoreIfS1_EfLi2ELi256EL9Algorithm0EEvT_T0_ll_param_2,
	.param .u64 _Z20SoftmaxBlockSMemImplI10DirectLoadI13__nv_bfloat16fE11DirectStoreIfS1_EfLi2ELi256EL9Algorithm0EEvT_T0_ll_param_3
)
{
	.reg .pred 	%p<42>;
	.reg .b16 	%rs<29>;
	.reg .b32 	%r<140>;
	.reg .b32 	%f<239>;
	.reg .b64 	%rd<122>;

	ld.param.u64 	%rd18, [_Z20SoftmaxBlockSMemImplI10DirectLoadI13__nv_bfloat16fE11DirectStoreIfS1_EfLi2ELi256EL9Algorithm0EEvT_T0_ll_param_1+8];
	ld.param.u64 	%rd16, [_Z20SoftmaxBlockSMemImplI10DirectLoadI13__nv_bfloat16fE11DirectStoreIfS1_EfLi2ELi256EL9Algorithm0EEvT_T0_ll_param_0+8];
	ld.param.u64 	%rd17, [_Z20SoftmaxBlockSMemImplI10DirectLoadI13__nv_bfloat16fE11DirectStoreIfS1_EfLi2ELi256EL9Algorithm0EEvT_T0_ll_param_1];
	ld.param.u64 	%rd15, [_Z20SoftmaxBlockSMemImplI10DirectLoadI13__nv_bfloat16fE11DirectStoreIfS1_EfLi2ELi256EL9Algorithm0EEvT_T0_ll_param_0];
	ld.param.u64 	%rd19, [_Z20SoftmaxBlockSMemImplI10DirectLoadI13__nv_bfloat16fE11DirectStoreIfS1_EfLi2ELi256EL9Algorithm0EEvT_T0_ll_param_2];
	ld.param.u64 	%rd20, [_Z20SoftmaxBlockSMemImplI10DirectLoadI13__nv_bfloat16fE11DirectStoreIfS1_EfLi2ELi256EL9Algorithm0EEvT_T0_ll_param_3];
	cvta.to.global.u64 	%rd1, %rd15;
	cvta.to.global.u64 	%rd2, %rd17;
	mov.u32 	%r1, %tid.x;
	and.b64  	%rd21, %rd20, 1;
	setp.eq.b64 	%p2, %rd21, 1;
	not.pred 	%p3, %p2;
	@%p3 bra 	$L__BB443_2;
	mov.u64 	%rd22, $str$2;
	cvta.global.u64 	%rd23, %rd22;
	mov.u64 	%rd24, $str$1;
	cvta.global.u64 	%rd25, %rd24;
	mov.u64 	%rd26, __unnamed_434;
	cvta.global.u64 	%rd27, %rd26;
	{ // callseq 433, 0
	.param .b64 param0;
	st.param.b64 	[param0], %rd23;
	.param .b64 param1;
	st.param.b64 	[param1], %rd25;
	.param .b32 param2;
	st.param.b32 	[param2], 732;
	.param .b64 param3;
	st.param.b64 	[param3], %rd27;
	.param .b64 param4;
	st.param.b64 	[param4], 1;
	call.uni 
	__assertfail, 
	(
	param0, 
	param1, 
	param2, 
	param3, 
	param4
	);
	} // callseq 433
$L__BB443_2:
	shr.u64 	%rd28, %rd20, 63;
	add.s64 	%rd29, %rd20, %rd28;
	shr.u64 	%rd30, %rd29, 1;
	cvt.u32.u64 	%r2, %rd30;
	mov.u32 	%r24, %ctaid.x;
	cvt.u64.u32 	%rd121, %r24;
	setp.le.s64 	%p4, %rd19, %rd121;
	@%p4 bra 	$L__BB443_35;
	// begin inline asm
	mov.u32 %r25, %laneid;
	// end inline asm
	shr.u32 	%r26, %r1, 3;
	and.b32  	%r27, %r26, 124;
	mov.u32 	%r28, _ZZ14BlockAllReduceI5MaxOpfLi256EET0_S1_E12temp_storage;
	add.s32 	%r29, %r28, %r27;
	add.s32 	%r4, %r29, 8;
	cvt.u64.u32 	%rd4, %r1;
	mov.u32 	%r30, _ZZ14BlockAllReduceI5SumOpfLi256EET0_S1_E12temp_storage;
	add.s32 	%r31, %r30, %r27;
	add.s32 	%r5, %r31, 8;
	mov.u32 	%r32, %nctaid.x;
	cvt.u64.u32 	%rd5, %r32;
	not.b32 	%r33, %r1;
	add.s32 	%r6, %r33, %r2;
	shr.u32 	%r34, %r6, 8;
	add.s32 	%r35, %r34, 1;
	not.b64 	%rd31, %rd4;
	add.s64 	%rd6, %rd20, %rd31;
	and.b32  	%r7, %r35, 3;
	shl.b32 	%r36, %r1, 1;
	cvt.u64.u32 	%rd7, %r36;
	shl.b32 	%r37, %r1, 2;
	mov.u32 	%r38, shared_buf;
	add.s32 	%r8, %r38, %r37;
	shl.b32 	%r9, %r2, 2;
	add.s32 	%r10, %r8, %r9;
	add.s32 	%r11, %r1, 256;
	add.s32 	%r12, %r1, 512;
	add.s32 	%r13, %r1, 768;
	and.b64  	%rd8, %rd6, 768;
$L__BB443_4:
	setp.ge.s32 	%p5, %r1, %r2;
	mov.f32 	%f233, 0fFF800000;
	@%p5 bra 	$L__BB443_11;
	setp.eq.s32 	%p6, %r7, 0;
	mul.lo.s64 	%rd10, %rd121, %rd16;
	mov.f32 	%f233, 0fFF800000;
	mov.u32 	%r134, %r1;
	@%p6 bra 	$L__BB443_9;
	setp.eq.s32 	%p7, %r7, 1;
	add.s64 	%rd11, %rd10, %rd7;
	shr.u64 	%rd32, %rd11, 63;
	add.s64 	%rd33, %rd11, %rd32;
	shl.b64 	%rd34, %rd33, 1;
	and.b64  	%rd35, %rd34, -4;
	add.s64 	%rd36, %rd1, %rd35;
	ld.global.u32 	%r39, [%rd36];
	mov.b32 	{%rs1, %rs2}, %r39;
	// begin inline asm
	{ cvt.f32.bf16 %f27, %rs1;}

	// end inline asm
	// begin inline asm
	{ cvt.f32.bf16 %f28, %rs2;}

	// end inline asm
	st.shared.f32 	[%r8], %f27;
	max.f32 	%f29, %f27, 0fFF800000;
	st.shared.f32 	[%r10], %f28;
	max.f32 	%f233, %f29, %f28;
	mov.u32 	%r134, %r11;
	@%p7 bra 	$L__BB443_9;
	setp.eq.s32 	%p8, %r7, 2;
	add.s64 	%rd37, %rd11, 512;
	shr.u64 	%rd38, %rd37, 63;
	add.s64 	%rd39, %rd37, %rd38;
	shl.b64 	%rd40, %rd39, 1;
	and.b64  	%rd41, %rd40, -4;
	add.s64 	%rd42, %rd1, %rd41;
	ld.global.u32 	%r40, [%rd42];
	mov.b32 	{%rs3, %rs4}, %r40;
	// begin inline asm
	{ cvt.f32.bf16 %f30, %rs3;}

	// end inline asm
	// begin inline asm
	{ cvt.f32.bf16 %f31, %rs4;}

	// end inline asm
	st.shared.f32 	[%r8+1024], %f30;
	max.f32 	%f32, %f233, %f30;
	st.shared.f32 	[%r10+1024], %f31;
	max.f32 	%f233, %f32, %f31;
	mov.u32 	%r134, %r12;
	@%p8 bra 	$L__BB443_9;
	add.s64 	%rd43, %rd11, 1024;
	shr.u64 	%rd44, %rd43, 63;
	add.s64 	%rd45, %rd43, %rd44;
	shl.b64 	%rd46, %rd45, 1;
	and.b64  	%rd47, %rd46, -4;
	add.s64 	%rd48, %rd1, %rd47;
	ld.global.u32 	%r41, [%rd48];
	mov.b32 	{%rs5, %rs6}, %r41;
	// begin inline asm
	{ cvt.f32.bf16 %f33, %rs5;}

	// end inline asm
	// begin inline asm
	{ cvt.f32.bf16 %f34, %rs6;}

	// end inline asm
	st.shared.f32 	[%r8+2048], %f33;
	max.f32 	%f35, %f233, %f33;
	st.shared.f32 	[%r10+2048], %f34;
	max.f32 	%f233, %f35, %f34;
	mov.u32 	%r134, %r13;
$L__BB443_9:
	setp.lt.u32 	%p9, %r6, 768;
	@%p9 bra 	$L__BB443_11;
$L__BB443_10:
	shl.b32 	%r42, %r134, 1;
	cvt.u64.u32 	%rd49, %r42;
	add.s64 	%rd50, %rd10, %rd49;
	shr.u64 	%rd51, %rd50, 63;
	add.s64 	%rd52, %rd50, %rd51;
	shl.b64 	%rd53, %rd52, 1;
	and.b64  	%rd54, %rd53, -4;
	add.s64 	%rd55, %rd1, %rd54;
	ld.global.u32 	%r43, [%rd55];
	mov.b32 	{%rs7, %rs8}, %r43;
	// begin inline asm
	{ cvt.f32.bf16 %f36, %rs7;}

	// end inline asm
	// begin inline asm
	{ cvt.f32.bf16 %f37, %rs8;}

	// end inline asm
	shl.b32 	%r44, %r134, 2;
	mov.u32 	%r45, shared_buf;
	add.s32 	%r46, %r45, %r44;
	st.shared.f32 	[%r46], %f36;
	max.f32 	%f44, %f233, %f36;
	add.s32 	%r47, %r46, %r9;
	st.shared.f32 	[%r47], %f37;
	max.f32 	%f45, %f44, %f37;
	add.s64 	%rd56, %rd50, 512;
	shr.u64 	%rd57, %rd56, 63;
	add.s64 	%rd58, %rd56, %rd57;
	shl.b64 	%rd59, %rd58, 1;
	and.b64  	%rd60, %rd59, -4;
	add.s64 	%rd61, %rd1, %rd60;
	ld.global.u32 	%r48, [%rd61];
	mov.b32 	{%rs9, %rs10}, %r48;
	// begin inline asm
	{ cvt.f32.bf16 %f38, %rs9;}

	// end inline asm
	// begin inline asm
	{ cvt.f32.bf16 %f39, %rs10;}

	// end inline asm
	st.shared.f32 	[%r46+1024], %f38;
	max.f32 	%f46, %f45, %f38;
	st.shared.f32 	[%r47+1024], %f39;
	max.f32 	%f47, %f46, %f39;
	add.s32 	%r49, %r42, 1024;
	cvt.u64.u32 	%rd62, %r49;
	add.s64 	%rd63, %rd10, %rd62;
	shr.u64 	%rd64, %rd63, 63;
	add.s64 	%rd65, %rd63, %rd64;
	shl.b64 	%rd66, %rd65, 1;
	and.b64  	%rd67, %rd66, -4;
	add.s64 	%rd68, %rd1, %rd67;
	ld.global.u32 	%r50, [%rd68];
	mov.b32 	{%rs11, %rs12}, %r50;
	// begin inline asm
	{ cvt.f32.bf16 %f40, %rs11;}

	// end inline asm
	// begin inline asm
	{ cvt.f32.bf16 %f41, %rs12;}

	// end inline asm
	st.shared.f32 	[%r46+2048], %f40;
	max.f32 	%f48, %f47, %f40;
	st.shared.f32 	[%r47+2048], %f41;
	max.f32 	%f49, %f48, %f41;
	add.s32 	%r51, %r42, 1536;
	cvt.u64.u32 	%rd69, %r51;
	add.s64 	%rd70, %rd10, %rd69;
	shr.u64 	%rd71, %rd70, 63;
	add.s64 	%rd72, %rd70, %rd71;
	shl.b64 	%rd73, %rd72, 1;
	and.b64  	%rd74, %rd73, -4;
	add.s64 	%rd75, %rd1, %rd74;
	ld.global.u32 	%r52, [%rd75];
	mov.b32 	{%rs13, %rs14}, %r52;
	// begin inline asm
	{ cvt.f32.bf16 %f42, %rs13;}

	// end inline asm
	// begin inline asm
	{ cvt.f32.bf16 %f43, %rs14;}

	// end inline asm
	st.shared.f32 	[%r46+3072], %f42;
	max.f32 	%f50, %f49, %f42;
	st.shared.f32 	[%r47+3072], %f43;
	max.f32 	%f233, %f50, %f43;
	add.s32 	%r134, %r134, 1024;
	setp.lt.s32 	%p10, %r134, %r2;
	@%p10 bra 	$L__BB443_10;
$L__BB443_11:
	setp.gt.s32 	%p12, %r25, 15;
	setp.gt.s32 	%p13, %r25, 23;
	setp.gt.s32 	%p14, %r25, 27;
	setp.gt.s32 	%p15, %r25, 29;
	setp.gt.s32 	%p16, %r25, 30;
	mov.b32 	%r54, %f233;
	mov.b32 	%r55, 1;
	mov.b32 	%r76, 31;
	mov.b32 	%r77, -1;
	// begin inline asm
	shfl.sync.down.b32 %r53, %r54, %r55, %r76, %r77;
	// end inline asm
	mov.b32 	%f51, %r53;
	max.f32 	%f52, %f233, %f51;
	selp.f32 	%f53, %f233, %f52, %p16;
	mov.b32 	%r59, %f53;
	mov.b32 	%r60, 2;
	// begin inline asm
	shfl.sync.down.b32 %r58, %r59, %r60, %r76, %r77;
	// end inline asm
	mov.b32 	%f54, %r58;
	max.f32 	%f55, %f53, %f54;
	selp.f32 	%f56, %f53, %f55, %p15;
	mov.b32 	%r64, %f56;
	mov.b32 	%r65, 4;
	// begin inline asm
	shfl.sync.down.b32 %r63, %r64, %r65, %r76, %r77;
	// end inline asm
	mov.b32 	%f57, %r63;
	max.f32 	%f58, %f56, %f57;
	selp.f32 	%f59, %f56, %f58, %p14;
	mov.b32 	%r69, %f59;
	mov.b32 	%r70, 8;
	// begin inline asm
	shfl.sync.down.b32 %r68, %r69, %r70, %r76, %r77;
	// end inline asm
	mov.b32 	%f60, %r68;
	max.f32 	%f9, %f59, %f60;
	selp.f32 	%f234, %f59, %f9, %p13;
	mov.b32 	%r74, %f234;
	mov.b32 	%r75, 16;
	// begin inline asm
	shfl.sync.down.b32 %r73, %r74, %r75, %r76, %r77;
	// end inline asm
	mov.pred 	%p41, 0;
	@%p12 bra 	$L__BB443_14;
	setp.ne.s32 	%p18, %r25, 0;
	mov.b32 	%f61, %r73;
	max.f32 	%f234, %f9, %f61;
	@%p18 bra 	$L__BB443_14;
	st.shared.f32 	[%r4], %f234;
	mov.pred 	%p41, -1;
$L__BB443_14:
	setp.ne.s32 	%p20, %r1, 0;
	bar.sync 	0;
	@%p20 bra 	$L__BB443_16;
	ld.shared.f32 	%f62, [_ZZ14BlockAllReduceI5MaxOpfLi256EET0_S1_E12temp_storage+12];
	max.f32 	%f63, %f234, %f62;
	ld.shared.f32 	%f64, [_ZZ14BlockAllReduceI5MaxOpfLi256EET0_S1_E12temp_storage+16];
	max.f32 	%f65, %f63, %f64;
	ld.shared.f32 	%f66, [_ZZ14BlockAllReduceI5MaxOpfLi256EET0_S1_E12temp_storage+20];
	max.f32 	%f67, %f65, %f66;
	ld.shared.f32 	%f68, [_ZZ14BlockAllReduceI5MaxOpfLi256EET0_S1_E12temp_storage+24];
	max.f32 	%f69, %f67, %f68;
	ld.shared.f32 	%f70, [_ZZ14BlockAllReduceI5MaxOpfLi256EET0_S1_E12temp_storage+28];
	max.f32 	%f71, %f69, %f70;
	ld.shared.f32 	%f72, [_ZZ14BlockAllReduceI5MaxOpfLi256EET0_S1_E12temp_storage+32];
	max.f32 	%f73, %f71, %f72;
	ld.shared.f32 	%f74, [_ZZ14BlockAllReduceI5MaxOpfLi256EET0_S1_E12temp_storage+36];
	max.f32 	%f75, %f73, %f74;
	st.shared.f32 	[_ZZ14BlockAllReduceI5MaxOpfLi256EET0_S1_E16result_broadcast], %f75;
$L__BB443_16:
	setp.le.s64 	%p21, %rd20, %rd4;
	bar.sync 	0;
	mov.f32 	%f238, 0f00000000;
	ld.shared.f32 	%f13, [_ZZ14BlockAllReduceI5MaxOpfLi256EET0_S1_E16result_broadcast];
	@%p21 bra 	$L__BB443_23;
	setp.eq.s64 	%p22, %rd8, 768;
	mov.f32 	%f238, 0f00000000;
	mov.u32 	%r136, %r1;
	@%p22 bra 	$L__BB443_21;
	setp.eq.s64 	%p23, %rd8, 0;
	ld.shared.f32 	%f79, [%r8];
	sub.f32 	%f80, %f79, %f13;
	fma.rn.f32 	%f81, %f80, 0f3BBB989D, 0f3F000000;
	cvt.sat.f32.f32 	%f82, %f81;
	mov.f32 	%f83, 0f4B400001;
	mov.f32 	%f84, 0f437C0000;
	fma.rm.f32 	%f85, %f82, %f84, %f83;
	add.f32 	%f86, %f85, 0fCB40007F;
	neg.f32 	%f87, %f86;
	fma.rn.f32 	%f88, %f80, 0f3FB8AA3B, %f87;
	fma.rn.f32 	%f89, %f80, 0f32A57060, %f88;
	mov.b32 	%r78, %f85;
	shl.b32 	%r79, %r78, 23;
	mov.b32 	%f90, %r79;
	ex2.approx.ftz.f32 	%f91, %f89;
	mul.f32 	%f92, %f91, %f90;
	st.shared.f32 	[%r8], %f92;
	add.f32 	%f238, %f92, 0f00000000;
	mov.u32 	%r136, %r11;
	@%p23 bra 	$L__BB443_21;
	setp.eq.s64 	%p24, %rd8, 256;
	ld.shared.f32 	%f93, [%r8+1024];
	sub.f32 	%f94, %f93, %f13;
	fma.rn.f32 	%f95, %f94, 0f3BBB989D, 0f3F000000;
	cvt.sat.f32.f32 	%f96, %f95;
	mov.f32 	%f97, 0f4B400001;
	mov.f32 	%f98, 0f437C0000;
	fma.rm.f32 	%f99, %f96, %f98, %f97;
	add.f32 	%f100, %f99, 0fCB40007F;
	neg.f32 	%f101, %f100;
	fma.rn.f32 	%f102, %f94, 0f3FB8AA3B, %f101;
	fma.rn.f32 	%f103, %f94, 0f32A57060, %f102;
	mov.b32 	%r80, %f99;
	shl.b32 	%r81, %r80, 23;
	mov.b32 	%f104, %r81;
	ex2.approx.ftz.f32 	%f105, %f103;
	mul.f32 	%f106, %f105, %f104;
	st.shared.f32 	[%r8+1024], %f106;
	add.f32 	%f238, %f238, %f106;
	mov.u32 	%r136, %r12;
	@%p24 bra 	$L__BB443_21;
	ld.shared.f32 	%f107, [%r8+2048];
	sub.f32 	%f108, %f107, %f13;
	fma.rn.f32 	%f109, %f108, 0f3BBB989D, 0f3F000000;
	cvt.sat.f32.f32 	%f110, %f109;
	mov.f32 	%f111, 0f4B400001;
	mov.f32 	%f112, 0f437C0000;
	fma.rm.f32 	%f113, %f110, %f112, %f111;
	add.f32 	%f114, %f113, 0fCB40007F;
	neg.f32 	%f115, %f114;
	fma.rn.f32 	%f116, %f108, 0f3FB8AA3B, %f115;
	fma.rn.f32 	%f117, %f108, 0f32A57060, %f116;
	mov.b32 	%r82, %f113;
	shl.b32 	%r83, %r82, 23;
	mov.b32 	%f118, %r83;
	ex2.approx.ftz.f32 	%f119, %f117;
	mul.f32 	%f120, %f119, %f118;
	st.shared.f32 	[%r8+2048], %f120;
	add.f32 	%f238, %f238, %f120;
	mov.u32 	%r136, %r13;
$L__BB443_21:
	setp.lt.u64 	%p25, %rd6, 768;
	@%p25 bra 	$L__BB443_23;
$L__BB443_22:
	shl.b32 	%r84, %r136, 2;
	mov.u32 	%r85, shared_buf;
	add.s32 	%r86, %r85, %r84;
	ld.shared.f32 	%f121, [%r86];
	sub.f32 	%f122, %f121, %f13;
	fma.rn.f32 	%f123, %f122, 0f3BBB989D, 0f3F000000;
	cvt.sat.f32.f32 	%f124, %f123;
	mov.f32 	%f125, 0f4B400001;
	mov.f32 	%f126, 0f437C0000;
	fma.rm.f32 	%f127, %f124, %f126, %f125;
	add.f32 	%f128, %f127, 0fCB40007F;
	neg.f32 	%f129, %f128;
	fma.rn.f32 	%f130, %f122, 0f3FB8AA3B, %f129;
	fma.rn.f32 	%f131, %f122, 0f32A57060, %f130;
	mov.b32 	%r87, %f127;
	shl.b32 	%r88, %r87, 23;
	mov.b32 	%f132, %r88;
	ex2.approx.ftz.f32 	%f133, %f131;
	mul.f32 	%f134, %f133, %f132;
	st.shared.f32 	[%r86], %f134;
	add.f32 	%f135, %f238, %f134;
	ld.shared.f32 	%f136, [%r86+1024];
	sub.f32 	%f137, %f136, %f13;
	fma.rn.f32 	%f138, %f137, 0f3BBB989D, 0f3F000000;
	cvt.sat.f32.f32 	%f139, %f138;
	fma.rm.f32 	%f140, %f139, %f126, %f125;
	add.f32 	%f141, %f140, 0fCB40007F;
	neg.f32 	%f142, %f141;
	fma.rn.f32 	%f143, %f137, 0f3FB8AA3B, %f142;
	fma.rn.f32 	%f144, %f137, 0f32A57060, %f143;
	mov.b32 	%r89, %f140;
	shl.b32 	%r90, %r89, 23;
	mov.b32 	%f145, %r90;
	ex2.approx.ftz.f32 	%f146, %f144;
	mul.f32 	%f147, %f146, %f145;
	st.shared.f32 	[%r86+1024], %f147;
	add.f32 	%f148, %f135, %f147;
	ld.shared.f32 	%f149, [%r86+2048];
	sub.f32 	%f150, %f149, %f13;
	fma.rn.f32 	%f151, %f150, 0f3BBB989D, 0f3F000000;
	cvt.sat.f32.f32 	%f152, %f151;
	fma.rm.f32 	%f153, %f152, %f126, %f125;
	add.f32 	%f154, %f153, 0fCB40007F;
	neg.f32 	%f155, %f154;
	fma.rn.f32 	%f156, %f150, 0f3FB8AA3B, %f155;
	fma.rn.f32 	%f157, %f150, 0f32A57060, %f156;
	mov.b32 	%r91, %f153;
	shl.b32 	%r92, %r91, 23;
	mov.b32 	%f158, %r92;
	ex2.approx.ftz.f32 	%f159, %f157;
	mul.f32 	%f160, %f159, %f158;
	st.shared.f32 	[%r86+2048], %f160;
	add.f32 	%f161, %f148, %f160;
	ld.shared.f32 	%f162, [%r86+3072];
	sub.f32 	%f163, %f162, %f13;
	fma.rn.f32 	%f164, %f163, 0f3BBB989D, 0f3F000000;
	cvt.sat.f32.f32 	%f165, %f164;
	fma.rm.f32 	%f166, %f165, %f126, %f125;
	add.f32 	%f167, %f166, 0fCB40007F;
	neg.f32 	%f168, %f167;
	fma.rn.f32 	%f169, %f163, 0f3FB8AA3B, %f168;
	fma.rn.f32 	%f170, %f163, 0f32A57060, %f169;
	mov.b32 	%r93, %f166;
	shl.b32 	%r94, %r93, 23;
	mov.b32 	%f171, %r94;
	ex2.approx.ftz.f32 	%f172, %f170;
	mul.f32 	%f173, %f172, %f171;
	st.shared.f32 	[%r86+3072], %f173;
	add.f32 	%f238, %f161, %f173;
	add.s32 	%r136, %r136, 1024;
	cvt.u64.u32 	%rd76, %r136;
	setp.gt.u64 	%p26, %rd20, %rd76;
	@%p26 bra 	$L__BB443_22;
$L__BB443_23:
	setp.gt.s32 	%p27, %r25, 15;
	setp.gt.s32 	%p28, %r25, 23;
	setp.gt.s32 	%p29, %r25, 27;
	setp.gt.s32 	%p30, %r25, 29;
	setp.gt.s32 	%p31, %r25, 30;
	mov.b32 	%r96, %f238;
	mov.b32 	%r97, 1;
	mov.b32 	%r118, 31;
	mov.b32 	%r119, -1;
	// begin inline asm
	shfl.sync.down.b32 %r95, %r96, %r97, %r118, %r119;
	// end inline asm
	mov.b32 	%f174, %r95;
	add.f32 	%f175, %f238, %f174;
	selp.f32 	%f176, %f238, %f175, %p31;
	mov.b32 	%r101, %f176;
	mov.b32 	%r102, 2;
	// begin inline asm
	shfl.sync.down.b32 %r100, %r101, %r102, %r118, %r119;
	// end inline asm
	mov.b32 	%f177, %r100;
	add.f32 	%f178, %f176, %f177;
	selp.f32 	%f179, %f176, %f178, %p30;
	mov.b32 	%r106, %f179;
	mov.b32 	%r107, 4;
	// begin inline asm
	shfl.sync.down.b32 %r105, %r106, %r107, %r118, %r119;
	// end inline asm
	mov.b32 	%f180, %r105;
	add.f32 	%f181, %f179, %f180;
	selp.f32 	%f182, %f179, %f181, %p29;
	mov.b32 	%r111, %f182;
	mov.b32 	%r112, 8;
	// begin inline asm
	shfl.sync.down.b32 %r110, %r111, %r112, %r118, %r119;
	// end inline asm
	mov.b32 	%f183, %r110;
	add.f32 	%f184, %f182, %f183;
	selp.f32 	%f185, %f182, %f184, %p28;
	mov.b32 	%r116, %f185;
	mov.b32 	%r117, 16;
	// begin inline asm
	shfl.sync.down.b32 %r115, %r116, %r117, %r118, %r119;
	// end inline asm
	mov.b32 	%f186, %r115;
	add.f32 	%f187, %f185, %f186;
	selp.f32 	%f22, %f185, %f187, %p27;
	not.pred 	%p32, %p41;
	@%p32 bra 	$L__BB443_25;
	st.shared.f32 	[%r5], %f22;
$L__BB443_25:
	setp.ne.s32 	%p33, %r1, 0;
	bar.sync 	0;
	@%p33 bra 	$L__BB443_27;
	ld.shared.f32 	%f188, [_ZZ14BlockAllReduceI5SumOpfLi256EET0_S1_E12temp_storage+12];
	add.f32 	%f189, %f22, %f188;
	ld.shared.f32 	%f190, [_ZZ14BlockAllReduceI5SumOpfLi256EET0_S1_E12temp_storage+16];
	add.f32 	%f191, %f189, %f190;
	ld.shared.f32 	%f192, [_ZZ14BlockAllReduceI5SumOpfLi256EET0_S1_E12temp_storage+20];
	add.f32 	%f193, %f191, %f192;
	ld.shared.f32 	%f194, [_ZZ14BlockAllReduceI5SumOpfLi256EET0_S1_E12temp_storage+24];
	add.f32 	%f195, %f193, %f194;
	ld.shared.f32 	%f196, [_ZZ14BlockAllReduceI5SumOpfLi256EET0_S1_E12temp_storage+28];
	add.f32 	%f197, %f195, %f196;
	ld.shared.f32 	%f198, [_ZZ14BlockAllReduceI5SumOpfLi256EET0_S1_E12temp_storage+32];
	add.f32 	%f199, %f197, %f198;
	ld.shared.f32 	%f200, [_ZZ14BlockAllReduceI5SumOpfLi256EET0_S1_E12temp_storage+36];
	add.f32 	%f201, %f199, %f200;
	st.shared.f32 	[_ZZ14BlockAllReduceI5SumOpfLi256EET0_S1_E16result_broadcast], %f201;
$L__BB443_27:
	setp.ge.s32 	%p34, %r1, %r2;
	bar.sync 	0;
	ld.shared.f32 	%f23, [_ZZ14BlockAllReduceI5SumOpfLi256EET0_S1_E16result_broadcast];
	@%p34 bra 	$L__BB443_34;
	setp.eq.s32 	%p35, %r7, 0;
	mul.lo.s64 	%rd12, %rd121, %rd18;
	mov.u32 	%r138, %r1;
	@%p35 bra 	$L__BB443_32;
	setp.eq.s32 	%p36, %r7, 1;
	ld.shared.f32 	%f204, [%r8];
	div.rn.f32 	%f202, %f204, %f23;
	ld.shared.f32 	%f205, [%r10];
	div.rn.f32 	%f203, %f205, %f23;
	add.s64 	%rd13, %rd12, %rd7;
	// begin inline asm
	{  cvt.rn.bf16.f32 %rs15, %f202;}

	// end inline asm
	// begin inline asm
	{  cvt.rn.bf16.f32 %rs16, %f203;}

	// end inline asm
	shr.u64 	%rd77, %rd13, 63;
	add.s64 	%rd78, %rd13, %rd77;
	shl.b64 	%rd79, %rd78, 1;
	and.b64  	%rd80, %rd79, -4;
	add.s64 	%rd81, %rd2, %rd80;
	mov.b32 	%r120, {%rs15, %rs16};
	st.global.u32 	[%rd81], %r120;
	mov.u32 	%r138, %r11;
	@%p36 bra 	$L__BB443_32;
	setp.eq.s32 	%p37, %r7, 2;
	ld.shared.f32 	%f208, [%r8+1024];
	div.rn.f32 	%f206, %f208, %f23;
	ld.shared.f32 	%f209, [%r10+1024];
	div.rn.f32 	%f207, %f209, %f23;
	add.s64 	%rd82, %rd13, 512;
	// begin inline asm
	{  cvt.rn.bf16.f32 %rs17, %f206;}

	// end inline asm
	// begin inline asm
	{  cvt.rn.bf16.f32 %rs18, %f207;}

	// end inline asm
	shr.u64 	%rd83, %rd82, 63;
	add.s64 	%rd84, %rd82, %rd83;
	shl.b64 	%rd85, %rd84, 1;
	and.b64  	%rd86, %rd85, -4;
	add.s64 	%rd87, %rd2, %rd86;
	mov.b32 	%r121, {%rs17, %rs18};
	st.global.u32 	[%rd87], %r121;
	mov.u32 	%r138, %r12;
	@%p37 bra 	$L__BB443_32;
	ld.shared.f32 	%f212, [%r8+2048];
	div.rn.f32 	%f210, %f212, %f23;
	ld.shared.f32 	%f213, [%r10+2048];
	div.rn.f32 	%f211, %f213, %f23;
	add.s64 	%rd88, %rd13, 1024;
	// begin inline asm
	{  cvt.rn.bf16.f32 %rs19, %f210;}

	// end inline asm
	// begin inline asm
	{  cvt.rn.bf16.f32 %rs20, %f211;}

	// end inline asm
	shr.u64 	%rd89, %rd88, 63;
	add.s64 	%rd90, %rd88, %rd89;
	shl.b64 	%rd91, %rd90, 1;
	and.b64  	%rd92, %rd91, -4;
	add.s64 	%rd93, %rd2, %rd92;
	mov.b32 	%r122, {%rs19, %rs20};
	st.global.u32 	[%rd93], %r122;
	mov.u32 	%r138, %r13;
$L__BB443_32:
	setp.lt.u32 	%p38, %r6, 768;
	@%p38 bra 	$L__BB443_34;
$L__BB443_33:
	shl.b32 	%r123, %r138, 2;
	mov.u32 	%r124, shared_buf;
	add.s32 	%r125, %r124, %r123;
	ld.shared.f32 	%f222, [%r125];
	div.rn.f32 	%f214, %f222, %f23;
	add.s32 	%r126, %r125, %r9;
	ld.shared.f32 	%f223, [%r126];
	div.rn.f32 	%f215, %f223, %f23;
	shl.b32 	%r127, %r138, 1;
	cvt.u64.u32 	%rd94, %r127;
	add.s64 	%rd95, %rd12, %rd94;
	// begin inline asm
	{  cvt.rn.bf16.f32 %rs21, %f214;}

	// end inline asm
	// begin inline asm
	{  cvt.rn.bf16.f32 %rs22, %f215;}

	// end inline asm
	shr.u64 	%rd96, %rd95, 63;
	add.s64 	%rd97, %rd95, %rd96;
	shl.b64 	%rd98, %rd97, 1;
	and.b64  	%rd99, %rd98, -4;
	add.s64 	%rd100, %rd2, %rd99;
	mov.b32 	%r128, {%rs21, %rs22};
	st.global.u32 	[%rd100], %r128;
	ld.shared.f32 	%f224, [%r125+1024];
	div.rn.f32 	%f216, %f224, %f23;
	ld.shared.f32 	%f225, [%r126+1024];
	div.rn.f32 	%f217, %f225, %f23;
	add.s64 	%rd101, %rd95, 512;
	// begin inline asm
	{  cvt.rn.bf16.f32 %rs23, %f216;}

	// end inline asm
	// begin inline asm
	{  cvt.rn.bf16.f32 %rs24, %f217;}

	// end inline asm
	shr.u64 	%rd102, %rd101, 63;
	add.s64 	%rd103, %rd101, %rd102;
	shl.b64 	%rd104, %rd103, 1;
	and.b64  	%rd105, %rd104, -4;
	add.s64 	%rd106, %rd2, %rd105;
	mov.b32 	%r129, {%rs23, %rs24};
	st.global.u32 	[%rd106], %r129;
	ld.shared.f32 	%f226, [%r125+2048];
	div.rn.f32 	%f218, %f226, %f23;
	ld.shared.f32 	%f227, [%r126+2048];
	div.rn.f32 	%f219, %f227, %f23;
	add.s32 	%r130, %r127, 1024;
	cvt.u64.u32 	%rd107, %r130;
	add.s64 	%rd108, %rd12, %rd107;
	// begin inline asm
	{  cvt.rn.bf16.f32 %rs25, %f218;}

	// end inline asm
	// begin inline asm
	{  cvt.rn.bf16.f32 %rs26, %f219;}

	// end inline asm
	shr.u64 	%rd109, %rd108, 63;
	add.s64 	%rd110, %rd108, %rd109;
	shl.b64 	%rd111, %rd110, 1;
	and.b64  	%rd112, %rd111, -4;
	add.s64 	%rd113, %rd2, %rd112;
	mov.b32 	%r131, {%rs25, %rs26};
	st.global.u32 	[%rd113], %r131;
	ld.shared.f32 	%f228, [%r125+3072];
	div.rn.f32 	%f220, %f228, %f23;
	ld.shared.f32 	%f229, [%r126+3072];
	div.rn.f32 	%f221, %f229, %f23;
	add.s32 	%r132, %r127, 1536;
	cvt.u64.u32 	%rd114, %r132;
	add.s64 	%rd115, %rd12, %rd114;
	// begin inline asm
	{  cvt.rn.bf16.f32 %rs27, %f220;}

	// end inline asm
	// begin inline asm
	{  cvt.rn.bf16.f32 %rs28, %f221;}

	// end inline asm
	shr.u64 	%rd116, %rd115, 63;
	add.s64 	%rd117, %rd115, %rd116;
	shl.b64 	%rd118, %rd117, 1;
	and.b64  	%rd119, %rd118, -4;
	add.s64 	%rd120, %rd2, %rd119;
	mov.b32 	%r133, {%rs27, %rs28};
	st.global.u32 	[%rd120], %r133;
	add.s32 	%r138, %r138, 1024;
	setp.lt.s32 	%p39, %r138, %r2;
	@%p39 bra 	$L__BB443_33;
$L__BB443_34:
	add.s64 	%rd121, %rd121, %rd5;
	setp.lt.s64 	%p40, %rd121, %rd19;
	@%p40 bra 	$L__BB443_4;
$L__BB443_35:
	ret;

}
	// .globl	_Z20SoftmaxBlockSMemImplI10DirectLoadI13__nv_bfloat16fE11DirectStoreIfS1_EfLi1ELi128EL9Algorithm0EEvT_T0_ll
.visible .entry _Z20SoftmaxBlockSMemImplI10DirectLoadI13__nv_bfloat16fE11DirectStoreIfS1_EfLi1ELi128EL9Algorithm0EEvT_T0_ll(
	.param .align 8 .b8 _Z20SoftmaxBlockSMemImplI10DirectLoadI13__nv_bfloat16fE11DirectStoreIfS1_EfLi1ELi128EL9Algorithm0EEvT_T0_ll_param_0[16],
	.param .align 8 .b8 _Z20SoftmaxBlockSMemImplI10DirectLoadI13__nv_bfloat16fE11DirectStoreIfS1_EfLi1ELi128EL9Algorithm0EEvT_T0_ll_param_1[16],
	.param .u64 _Z20SoftmaxBlockSMemImplI10DirectLoadI13__nv_bfloat16fE11DirectStoreIfS1_EfLi1ELi128EL9Algorithm0EEvT_T0_ll_param_2,
	.param .u64 _Z20SoftmaxBlockSMemImplI10DirectLoadI13__nv_bfloat16fE11DirectStoreIfS1_EfLi1ELi128EL9Algorithm0EEvT_T0_ll_param_3
)
{
	.reg .pred 	%p<40>;
	.reg .b16 	%rs<15>;
	.reg .b32 	%r<119>;
	.reg .b32 	%f<195>;
	.reg .b64 	%rd<39>;

	ld.param.u64 	%rd20, [_Z20SoftmaxBlockSMemImplI10DirectLoadI13__nv_bfloat16fE11DirectStoreIfS1_EfLi1ELi128EL9Algorithm0EEvT_T0_ll_param_1+8];
	ld.param.u64 	%rd18, [_Z20SoftmaxBlockSMemImplI10DirectLoadI13__nv_bfloat16fE11DirectStoreIfS1_EfLi1ELi128EL9Algorithm0EEvT_T0_ll_param_0+8];
	ld.param.u64 	%rd19, [_Z20SoftmaxBlockSMemImplI10DirectLoadI13__nv_bfloat16fE11DirectStoreIfS1_EfLi1ELi128EL9Algorithm0EEvT_T0_ll_param_1];
	ld.param.u64 	%rd17, [_Z20SoftmaxBlockSMemImplI10DirectLoadI13__nv_bfloat16fE11DirectStoreIfS1_EfLi1ELi128EL9Algorithm0EEvT_T0_ll_param_0];
	ld.param.u64 	%rd21, [_Z20SoftmaxBlockSMemImplI10DirectLoadI13__nv_bfloat16fE11DirectStoreIfS1_EfLi1ELi128EL9Algorithm0EEvT_T0_ll_param_2];
	ld.param.u64 	%rd22, [_Z20SoftmaxBlockSMemImplI10DirectLoadI13__nv_bfloat16fE11DirectStoreIfS1_EfLi1ELi128EL9Algorithm0EEvT_T0_ll_param_3];
	cvta.to.global.u64 	%rd1, %rd17;
	cvta.to.global.u64 	%rd2, %rd19;
	mov.u32 	%r1, %tid.x;
	cvt.u32.u64 	%r2, %rd22;
	mov.u32 	%r25, %ctaid.x;
	cvt.u64.u32 	%rd37, %r25;
	setp.le.s64 	%p2, %rd21, %rd37;
	@%p2 bra 	$L__BB444_34;
	// begin inline asm
	mov.u32 %r26, %laneid;
	// end inline asm
	shr.u32 	%r27, %r1, 3;
	and.b32  	%r28, %r27, 124;
	mov.u32 	%r29, _ZZ14BlockAllReduceI5MaxOpfLi128EET0_S1_E12temp_storage;
	add.s32 	%r30, %r29, %r28;
	add.s32 	%r4, %r30, 4;
	cvt.u64.u32 	%rd4, %r1;
	mov.u32 	%r31, _ZZ14BlockAllReduceI5SumOpfLi128EET0_S1_E12temp_storage;
	add.s32 	%r32, %r31, %r28;
	add.s32 	%r5, %r32, 4;
	mov.u32 	%r33, %nctaid.x;
	cvt.u64.u32 	%rd5, %r33;
	not.b32 	%r34, %r1;
	add.s32 	%r6, %r34, %r2;
	shr.u32 	%r35, %r6, 7;
	add.s32 	%r36, %r35, 1;
	not.b64 	%rd23, %rd4;
	add.s64 	%rd6, %rd22, %rd23;
	and.b32  	%r7, %r36, 3;
	shl.b32 	%r37, %r1, 2;
	mov.u32 	%r38, shared_buf;
	add.s32 	%r8, %r38, %r37;
	add.s32 	%r9, %r1, 128;
	add.s32 	%r10, %r1, 256;
	add.s32 	%r11, %r1, 384;
	and.b64  	%rd7, %rd6, 384;
$L__BB444_2:
	setp.ge.s32 	%p3, %r1, %r2;
	mov.f32 	%f189, 0fFF800000;
	@%p3 bra 	$L__BB444_10;
	setp.eq.s32 	%p4, %r7, 0;
	mul.lo.s64 	%rd9, %rd37, %rd18;
	mov.f32 	%f189, 0fFF800000;
	mov.u32 	%r112, %r1;
	@%p4 bra 	$L__BB444_7;
	setp.eq.s32 	%p5, %r7, 1;
	add.s64 	%rd24, %rd9, %rd4;
	shl.b64 	%rd25, %rd24, 1;
	add.s64 	%rd10, %rd1, %rd25;
	ld.global.u16 	%rs1, [%rd10];
	// begin inline asm
	{ cvt.f32.bf16 %f27, %rs1;}

	// end inline asm
	st.shared.f32 	[%r8], %f27;
	max.f32 	%f189, %f27, 0fFF800000;
	mov.u32 	%r112, %r9;
	@%p5 bra 	$L__BB444_7;
	setp.eq.s32 	%p6, %r7, 2;
	ld.global.u16 	%rs2, [%rd10+256];
	// begin inline asm
	{ cvt.f32.bf16 %f28, %rs2;}

	// end inline asm
	st.shared.f32 	[%r8+512], %f28;
	max.f32 	%f189, %f189, %f28;
	mov.u32 	%r112, %r10;
	@%p6 bra 	$L__BB444_7;
	ld.global.u16 	%rs3, [%rd10+512];
	// begin inline asm
	{ cvt.f32.bf16 %f29, %rs3;}

	// end inline asm
	st.shared.f32 	[%r8+1024], %f29;
	max.f32 	%f189, %f189, %f29;
	mov.u32 	%r112, %r11;
$L__BB444_7:
	setp.lt.u32 	%p7, %r6, 384;
	@%p7 bra 	$L__BB444_10;
	shl.b32 	%r39, %r112, 2;
	mov.u32 	%r40, shared_buf;
	add.s32 	%r41, %r40, %r39;
	add.s32 	%r113, %r41, 1024;
	cvt.u64.u32 	%rd26, %r112;
	add.s64 	%rd27, %rd9, %rd26;
	shl.b64 	%rd28, %rd27, 1;
	add.s64 	%rd29, %rd1, %rd28;
	add.s64 	%rd38, %rd29, 512;
$L__BB444_9:
	ld.global.u16 	%rs4, [%rd38+-512];
	// begin inline asm
	{ cvt.f32.bf16 %f30, %rs4;}

	// end inline asm
	st.shared.f32 	[%r113+-1024], %f30;
	max.f32 	%f34, %f189, %f30;
	ld.global.u16 	%rs5, [%rd38+-256];
	// begin inline asm
	{ cvt.f32.bf16 %f31, %rs5;}

	// end inline asm
	st.shared.f32 	[%r113+-512], %f31;
	max.f32 	%f35, %f34, %f31;
	ld.global.u16 	%rs6, [%rd38];
	// begin inline asm
	{ cvt.f32.bf16 %f32, %rs6;}

	// end inline asm
	st.shared.f32 	[%r113], %f32;
	max.f32 	%f36, %f35, %f32;
	ld.global.u16 	%rs7, [%rd38+256];
	// begin inline asm
	{ cvt.f32.bf16 %f33, %rs7;}

	// end inline asm
	st.shared.f32 	[%r113+512], %f33;
	max.f32 	%f189, %f36, %f33;
	add.s32 	%r112, %r112, 512;
	add.s32 	%r113, %r113, 2048;
	add.s64 	%rd38, %rd38, 1024;
	setp.lt.s32 	%p8, %r112, %r2;
	@%p8 bra 	$L__BB444_9;
$L__BB444_10:
	setp.gt.s32 	%p10, %r26, 15;
	setp.gt.s32 	%p11, %r26, 23;
	setp.gt.s32 	%p12, %r26, 27;
	setp.gt.s32 	%p13, %r26, 29;
	setp.gt.s32 	%p14, %r26, 30;
	mov.b32 	%r43, %f189;
	mov.b32 	%r44, 1;
	mov.b32 	%r65, 31;
	mov.b32 	%r66, -1;
	// begin inline asm
	shfl.sync.down.b32 %r42, %r43, %r44, %r65, %r66;
	// end inline asm
	mov.b32 	%f37, %r42;
	max.f32 	%f38, %f189, %f37;
	selp.f32 	%f39, %f189, %f38, %p14;
	mov.b32 	%r48, %f39;
	mov.b32 	%r49, 2;
	// begin inline asm
	shfl.sync.down.b32 %r47, %r48, %r49, %r65, %r66;
	// end inline asm
	mov.b32 	%f40, %r47;
	max.f32 	%f41, %f39, %f40;
	selp.f32 	%f42, %f39, %f41, %p13;
	mov.b32 	%r53, %f42;
	mov.b32 	%r54, 4;
	// begin inline asm
	shfl.sync.down.b32 %r52, %r53, %r54, %r65, %r66;
	// end inline asm
	mov.b32 	%f43, %r52;
	max.f32 	%f44, %f42, %f43;
	selp.f32 	%f45, %f42, %f44, %p12;
	mov.b32 	%r58, %f45;
	mov.b32 	%r59, 8;
	// begin inline asm
	shfl.sync.down.b32 %r57, %r58, %r59, %r65, %r66;
	// end inline asm
	mov.b32 	%f46, %r57;
	max.f32 	%f9, %f45, %f46;
	selp.f32 	%f190, %f45, %f9, %p11;
	mov.b32 	%r63, %f190;
	mov.b32 	%r64, 16;
	// begin inline asm
	shfl.sync.down.b32 %r62, %r63, %r64, %r65, %r66;
	// end inline asm
	mov.pred 	%p39, 0;
	@%p10 bra 	$L__BB444_13;
	setp.ne.s32 	%p16, %r26, 0;
	mov.b32 	%f47, %r62;
	max.f32 	%f190, %f9, %f47;
	@%p16 bra 	$L__BB444_13;
	st.shared.f32 	[%r4], %f190;
	mov.pred 	%p39, -1;
$L__BB444_13:
	setp.ne.s32 	%p18, %r1, 0;
	bar.sync 	0;
	@%p18 bra 	$L__BB444_15;
	ld.shared.f32 	%f48, [_ZZ14BlockAllReduceI5MaxOpfLi128EET0_S1_E12temp_storage+8];
	max.f32 	%f49, %f190, %f48;
	ld.shared.f32 	%f50, [_ZZ14BlockAllReduceI5MaxOpfLi128EET0_S1_E12temp_storage+12];
	max.f32 	%f51, %f49, %f50;
	ld.shared.f32 	%f52, [_ZZ14BlockAllReduceI5MaxOpfLi128EET0_S1_E12temp_storage+16];
	max.f32 	%f53, %f51, %f52;
	st.shared.f32 	[_ZZ14BlockAllReduceI5MaxOpfLi128EET0_S1_E16result_broadcast], %f53;
$L__BB444_15:
	setp.le.s64 	%p19, %rd22, %rd4;
	bar.sync 	0;
	mov.f32 	%f194, 0f00000000;
	ld.shared.f32 	%f13, [_ZZ14BlockAllReduceI5MaxOpfLi128EET0_S1_E16result_broadcast];
	@%p19 bra 	$L__BB444_22;
	setp.eq.s64 	%p20, %rd7, 384;
	mov.f32 	%f194, 0f00000000;
	mov.u32 	%r115, %r1;
	@%p20 bra 	$L__BB444_20;
	setp.eq.s64 	%p21, %rd7, 0;
	ld.shared.f32 	%f57, [%r8];
	sub.f32 	%f58, %f57, %f13;
	fma.rn.f32 	%f59, %f58, 0f3BBB989D, 0f3F000000;
	cvt.sat.f32.f32 	%f60, %f59;
	mov.f32 	%f61, 0f4B400001;
	mov.f32 	%f62, 0f437C0000;
	fma.rm.f32 	%f63, %f60, %f62, %f61;
	add.f32 	%f64, %f63, 0fCB40007F;
	neg.f32 	%f65, %f64;
	fma.rn.f32 	%f66, %f58, 0f3FB8AA3B, %f65;
	fma.rn.f32 	%f67, %f58, 0f32A57060, %f66;
	mov.b32 	%r67, %f63;
	shl.b32 	%r68, %r67, 23;
	mov.b32 	%f68, %r68;
	ex2.approx.ftz.f32 	%f69, %f67;
	mul.f32 	%f70, %f69, %f68;
	st.shared.f32 	[%r8], %f70;
	add.f32 	%f194, %f70, 0f00000000;
	mov.u32 	%r115, %r9;
	@%p21 bra 	$L__BB444_20;
	setp.eq.s64 	%p22, %rd7, 128;
	ld.shared.f32 	%f71, [%r8+512];
	sub.f32 	%f72, %f71, %f13;
	fma.rn.f32 	%f73, %f72, 0f3BBB989D, 0f3F000000;
	cvt.sat.f32.f32 	%f74, %f73;
	mov.f32 	%f75, 0f4B400001;
	mov.f32 	%f76, 0f437C0000;
	fma.rm.f32 	%f77, %f74, %f76, %f75;
	add.f32 	%f78, %f77, 0fCB40007F;
	neg.f32 	%f79, %f78;
	fma.rn.f32 	%f80, %f72, 0f3FB8AA3B, %f79;
	fma.rn.f32 	%f81, %f72, 0f32A57060, %f80;
	mov.b32 	%r69, %f77;
	shl.b32 	%r70, %r69, 23;
	mov.b32 	%f82, %r70;
	ex2.approx.ftz.f32 	%f83, %f81;
	mul.f32 	%f84, %f83, %f82;
	st.shared.f32 	[%r8+512], %f84;
	add.f32 	%f194, %f194, %f84;
	mov.u32 	%r115, %r10;
	@%p22 bra 	$L__BB444_20;
	ld.shared.f32 	%f85, [%r8+1024];
	sub.f32 	%f86, %f85, %f13;
	fma.rn.f32 	%f87, %f86, 0f3BBB989D, 0f3F000000;
	cvt.sat.f32.f32 	%f88, %f87;
	mov.f32 	%f89, 0f4B400001;
	mov.f32 	%f90, 0f437C0000;
	fma.rm.f32 	%f91, %f88, %f90, %f89;
	add.f32 	%f92, %f91, 0fCB40007F;
	neg.f32 	%f93, %f92;
	fma.rn.f32 	%f94, %f86, 0f3FB8AA3B, %f93;
	fma.rn.f32 	%f95, %f86, 0f32A57060, %f94;
	mov.b32 	%r71, %f91;
	shl.b32 	%r72, %r71, 23;
	mov.b32 	%f96, %r72;
	ex2.approx.ftz.f32 	%f97, %f95;
	mul.f32 	%f98, %f97, %f96;
	st.shared.f32 	[%r8+1024], %f98;
	add.f32 	%f194, %f194, %f98;
	mov.u32 	%r115, %r11;
$L__BB444_20:
	setp.lt.u64 	%p23, %rd6, 384;
	@%p23 bra 	$L__BB444_22;
$L__BB444_21:
	shl.b32 	%r73, %r115, 2;
	mov.u32 	%r74, shared_buf;
	add.s32 	%r75, %r74, %r73;
	ld.shared.f32 	%f99, [%r75];
	sub.f32 	%f100, %f99, %f13;
	fma.rn.f32 	%f101, %f100, 0f3BBB989D, 0f3F000000;
	cvt.sat.f32.f32 	%f102, %f101;
	mov.f32 	%f103, 0f4B400001;
	mov.f32 	%f104, 0f437C0000;
	fma.rm.f32 	%f105, %f102, %f104, %f103;
	add.f32 	%f106, %f105, 0fCB40007F;
	neg.f32 	%f107, %f106;
	fma.rn.f32 	%f108, %f100, 0f3FB8AA3B, %f107;
	fma.rn.f32 	%f109, %f100, 0f32A57060, %f108;
	mov.b32 	%r76, %f105;
	shl.b32 	%r77, %r76, 23;
	mov.b32 	%f110, %r77;
	ex2.approx.ftz.f32 	%f111, %f109;
	mul.f32 	%f112, %f111, %f110;
	st.shared.f32 	[%r75], %f112;
	add.f32 	%f113, %f194, %f112;
	ld.shared.f32 	%f114, [%r75+512];
	sub.f32 	%f115, %f114, %f13;
	fma.rn.f32 	%f116, %f115, 0f3BBB989D, 0f3F000000;
	cvt.sat.f32.f32 	%f117, %f116;
	fma.rm.f32 	%f118, %f117, %f104, %f103;
	add.f32 	%f119, %f118, 0fCB40007F;
	neg.f32 	%f120, %f119;
	fma.rn.f32 	%f121, %f115, 0f3FB8AA3B, %f120;
	fma.rn.f32 	%f122, %f115, 0f32A57060, %f121;
	mov.b32 	%r78, %f118;
	shl.b32 	%r79, %r78, 23;
	mov.b32 	%f123, %r79;
	ex2.approx.ftz.f32 	%f124, %f122;
	mul.f32 	%f125, %f124, %f123;
	st.shared.f32 	[%r75+512], %f125;
	add.f32 	%f126, %f113, %f125;
	ld.shared.f32 	%f127, [%r75+1024];
	sub.f32 	%f128, %f127, %f13;
	fma.rn.f32 	%f129, %f128, 0f3BBB989D, 0f3F000000;
	cvt.sat.f32.f32 	%f130, %f129;
	fma.rm.f32 	%f131, %f130, %f104, %f103;
	add.f32 	%f132, %f131, 0fCB40007F;
	neg.f32 	%f133, %f132;
	fma.rn.f32 	%f134, %f128, 0f3FB8AA3B, %f133;
	fma.rn.f32 	%f135, %f128, 0f32A57060, %f134;
	mov.b32 	%r80, %f131;
	shl.b32 	%r81, %r80, 23;
	mov.b32 	%f136, %r81;
	ex2.approx.ftz.f32 	%f137, %f135;
	mul.f32 	%f138, %f137, %f136;
	st.shared.f32 	[%r75+1024], %f138;
	add.f32 	%f139, %f126, %f138;
	ld.shared.f32 	%f140, [%r75+1536];
	sub.f32 	%f141, %f140, %f13;
	fma.rn.f32 	%f142, %f141, 0f3BBB989D, 0f3F000000;
	cvt.sat.f32.f32 	%f143, %f142;
	fma.rm.f32 	%f144, %f143, %f104, %f103;
	add.f32 	%f145, %f144, 0fCB40007F;
	neg.f32 	%f146, %f145;
	fma.rn.f32 	%f147, %f141, 0f3FB8AA3B, %f146;
	fma.rn.f32 	%f148, %f141, 0f32A57060, %f147;
	mov.b32 	%r82, %f144;
	shl.b32 	%r83, %r82, 23;
	mov.b32 	%f149, %r83;
	ex2.approx.ftz.f32 	%f150, %f148;
	mul.f32 	%f151, %f150, %f149;
	st.shared.f32 	[%r75+1536], %f151;
	add.f32 	%f194, %f139, %f151;
	add.s32 	%r115, %r115, 512;
	cvt.u64.u32 	%rd30, %r115;
	setp.gt.u64 	%p24, %rd22, %rd30;
	@%p24 bra 	$L__BB444_21;
$L__BB444_22:
	mov.b32 	%r85, %f194;
	mov.b32 	%r86, 1;
	mov.b32 	%r107, 31;
	mov.b32 	%r108, -1;
	// begin inline asm
	shfl.sync.down.b32 %r84, %r85, %r86, %r107, %r108;
	// end inline asm
	mov.b32 	%f152, %r84;
	add.f32 	%f153, %f194, %f152;
	selp.f32 	%f154, %f194, %f153, %p14;
	mov.b32 	%r90, %f154;
	mov.b32 	%r91, 2;
	// begin inline asm
	shfl.sync.down.b32 %r89, %r90, %r91, %r107, %r108;
	// end inline asm
	mov.b32 	%f155, %r89;
	add.f32 	%f156, %f154, %f155;
	selp.f32 	%f157, %f154, %f156, %p13;
	mov.b32 	%r95, %f157;
	mov.b32 	%r96, 4;
	// begin inline asm
	shfl.sync.down.b32 %r94, %r95, %r96, %r107, %r108;
	// end inline asm
	mov.b32 	%f158, %r94;
	add.f32 	%f159, %f157, %f158;
	selp.f32 	%f160, %f157, %f159, %p12;
	mov.b32 	%r100, %f160;
	mov.b32 	%r101, 8;
	// begin inline asm
	shfl.sync.down.b32 %r99, %r100, %r101, %r107, %r108;
	// end inline asm
	mov.b32 	%f161, %r99;
	add.f32 	%f162, %f160, %f161;
	selp.f32 	%f163, %f160, %f162, %p11;
	mov.b32 	%r105, %f163;
	mov.b32 	%r106, 16;
	// begin inline asm
	shfl.sync.down.b32 %r104, %r105, %r106, %r107, %r108;
	// end inline asm
	mov.b32 	%f164, %r104;
	add.f32 	%f165, %f163, %f164;
	selp.f32 	%f22, %f163, %f165, %p10;
	not.pred 	%p30, %p39;
	@%p30 bra 	$L__BB444_24;
	st.shared.f32 	[%r5], %f22;
$L__BB444_24:
	setp.ne.s32 	%p31, %r1, 0;
	bar.sync 	0;
	@%p31 bra 	$L__BB444_26;
	ld.shared.f32 	%f166, [_ZZ14BlockAllReduceI5SumOpfLi128EET0_S1_E12temp_storage+8];
	add.f32 	%f167, %f22, %f166;
	ld.shared.f32 	%f168, [_ZZ14BlockAllReduceI5SumOpfLi128EET0_S1_E12temp_storage+12];
	add.f32 	%f169, %f167, %f168;
	ld.shared.f32 	%f170, [_ZZ14BlockAllReduceI5SumOpfLi128EET0_S1_E12temp_storage+16];
	add.f32 	%f171, %f169, %f170;
	st.shared.f32 	[_ZZ14BlockAllReduceI5SumOpfLi128EET0_S1_E16result_broadcast], %f171;
$L__BB444_26:
	setp.ge.s32 	%p32, %r1, %r2;
	bar.sync 	0;
	ld.shared.f32 	%f23, [_ZZ14BlockAllReduceI5SumOpfLi128EET0_S1_E16result_broadcast];
	@%p32 bra 	$L__BB444_33;
	setp.eq.s32 	%p33, %r7, 0;
	mul.lo.s64 	%rd14, %rd37, %rd20;
	mov.u32 	%r117, %r1;
	@%p33 bra 	$L__BB444_31;
	setp.eq.s32 	%p34, %r7, 1;
	ld.shared.f32 	%f173, [%r8];
	div.rn.f32 	%f172, %f173, %f23;
	add.s64 	%rd31, %rd14, %rd4;
	// begin inline asm
	{  cvt.rn.bf16.f32 %rs8, %f172;}

	// end inline asm
	shl.b64 	%rd32, %rd31, 1;
	add.s64 	%rd15, %rd2, %rd32;
	st.global.u16 	[%rd15], %rs8;
	mov.u32 	%r117, %r9;
	@%p34 bra 	$L__BB444_31;
	setp.eq.s32 	%p35, %r7, 2;
	ld.shared.f32 	%f175, [%r8+512];
	div.rn.f32 	%f174, %f175, %f23;
	// begin inline asm
	{  cvt.rn.bf16.f32 %rs9, %f174;}

	// end inline asm
	st.global.u16 	[%rd15+256], %rs9;
	mov.u32 	%r117, %r10;
	@%p35 bra 	$L__BB444_31;
	ld.shared.f32 	%f177, [%r8+1024];
	div.rn.f32 	%f176, %f177, %f23;
	// begin inline asm
	{  cvt.rn.bf16.f32 %rs10, %f176;}

	// end inline asm
	st.global.u16 	[%rd15+512], %rs10;
	mov.u32 	%r117, %r11;
$L__BB444_31:
	setp.lt.u32 	%p36, %r6, 384;
	@%p36 bra 	$L__BB444_33;
$L__BB444_32:
	shl.b32 	%r109, %r117, 2;
	mov.u32 	%r110, shared_buf;
	add.s32 	%r111, %r110, %r109;
	ld.shared.f32 	%f182, [%r111];
	div.rn.f32 	%f178, %f182, %f23;
	cvt.u64.u32 	%rd33, %r117;
	add.s64 	%rd34, %rd14, %rd33;
	// begin inline asm
	{  cvt.rn.bf16.f32 %rs11, %f178;}

	// end inline asm
	shl.b64 	%rd35, %rd34, 1;
	add.s64 	%rd36, %rd2, %rd35;
	st.global.u16 	[%rd36], %rs11;
	ld.shared.f32 	%f183, [%r111+512];
	div.rn.f32 	%f179, %f183, %f23;
	// begin inline asm
	{  cvt.rn.bf16.f32 %rs12, %f179;}

	// end inline asm
	st.global.u16 	[%rd36+256], %rs12;
	ld.shared.f32 	%f184, [%r111+1024];
	div.rn.f32 	%f180, %f184, %f23;
	// begin inline asm
	{  cvt.rn.bf16.f32 %rs13, %f180;}

	// end inline asm
	st.global.u16 	[%rd36+512], %rs13;
	ld.shared.f32 	%f185, [%r111+1536];
	div.rn.f32 	%f181, %f185, %f23;
	// begin inline asm
	{  cvt.rn.bf16.f32 %rs14, %f181;}

	// end inline asm
	st.global.u16 	[%rd36+768], %rs14;
	add.s32 	%r117, %r117, 512;
	setp.lt.s32 	%p37, %r117, %r2;
	@%p37 bra 	$L__BB444_32;
$L__BB444_33:
	add.s64 	%rd37, %rd37, %rd5;
	setp.lt.s64 	%p38, %rd37, %rd21;
	@%p38 bra 	$L__BB444_2;
$L__BB444_34:
	ret;

}
	// .globl	_Z20SoftmaxBlockSMemImplI10DirectLoadI13__nv_bfloat16fE11DirectStoreIfS1_EfLi1ELi1024EL9Algorithm0EEvT_T0_ll
.visible .entry _Z20SoftmaxBlockSMemImplI10DirectLoadI13__nv_bfloat16fE11DirectStoreIfS1_EfLi1ELi1024EL9Algorithm0EEvT_T0_ll(
	.param .align 8 .b8 _Z20SoftmaxBlockSMemImplI10DirectLoadI13__nv_bfloat16fE11DirectStoreIfS1_EfLi1ELi1024EL9Algorithm0EEvT_T0_ll_param_0[16],
	.param .align 8 .b8 _Z20SoftmaxBlockSMemImplI10DirectLoadI13__nv_bfloat16fE11DirectStoreIfS1_EfLi1ELi1024EL9Algorithm0EEvT_T0_ll_param_1[16],
	.param .u64 _Z20SoftmaxBlockSMemImplI10DirectLoadI13__nv_bfloat16fE11DirectStoreIfS1_EfLi1ELi1024EL9Algorithm0EEvT_T0_ll_param_2,
	.param .u64 _Z20SoftmaxBlockSMemImplI10DirectLoadI13__nv_bfloat16fE11DirectStoreIfS1_EfLi1ELi1024EL9Algorithm0EEvT_T0_ll_param_3
)
{
	.reg .pred 	%p<40>;
	.reg .b16 	%rs<15>;
	.reg .b32 	%r<119>;
	.reg .b32 	%f<307>;
	.reg .b64 	%rd<39>;

	ld.param.u64 	%rd20, [_Z20SoftmaxBlockSMemImplI10DirectLoadI13__nv_bfloat16fE11DirectStoreIfS1_EfLi1ELi1024EL9Algorithm0EEvT_T0_ll_param_1+8];
	ld.param.u64 	%rd18, [_Z20SoftmaxBlockSMemImplI10DirectLoadI13__nv_bfloat16fE11DirectStoreIfS1_EfLi1ELi1024EL9Algorithm0EEvT_T0_ll_param_0+8];
	ld.param.u64 	%rd19, [_Z20SoftmaxBlockSMemImplI10DirectLoadI13__nv_bfloat16fE11DirectStoreIfS1_EfLi1ELi1024EL9Algorithm0EEvT_T0_ll_param_1];
	ld.param.u64 	%rd17, [_Z20SoftmaxBlockSMemImplI10DirectLoadI13__nv_bfloat16fE11DirectStoreIfS1_EfLi1ELi1024EL9Algorithm0EEvT_T0_ll_param_0];
	ld.param.u64 	%rd21, [_Z20SoftmaxBlockSMemImplI10DirectLoadI13__nv_bfloat16fE11DirectStoreIfS1_EfLi1ELi1024EL9Algorithm0EEvT_T0_ll_param_2];
	ld.param.u64 	%rd22, [_Z20SoftmaxBlockSMemImplI10DirectLoadI13__nv_bfloat16fE11DirectStoreIfS1_EfLi1ELi1024EL9Algorithm0EEvT_T0_ll_param_3];
	cvta.to.global.u64 	%rd1, %rd17;
	cvta.to.global.u64 	%rd2, %rd19;
	mov.u32 	%r1, %tid.x;
	cvt.u32.u64 	%r2, %rd22;
	mov.u32 	%r25, %ctaid.x;
	cvt.u64.u32 	%rd37, %r25;
	setp.le.s64 	%p2, %rd21, %rd37;
	@%p2 bra 	$L__BB445_34;
	// begin inline asm
	mov.u32 %r26, %laneid;
	// end inline asm
	shr.u32 	%r27, %r1, 3;
	and.b32  	%r28, %r27, 124;
	mov.u32 	%r29, _ZZ14BlockAllReduceI5MaxOpfLi1024EET0_S1_E12temp_storage;
	add.s32 	%r30, %r29, %r28;
	add.s32 	%r4, %r30, 32;
	cvt.u64.u32 	%rd4, %r1;
	mov.u32 	%r31, _ZZ14BlockAllReduceI5SumOpfLi1024EET0_S1_E12temp_storage;
	add.s32 	%r32, %r31, %r28;
	add.s32 	%r5, %r32, 32;
	mov.u32 	%r33, %nctaid.x;
	cvt.u64.u32 	%rd5, %r33;
	not.b32 	%r34, %r1;
	add.s32 	%r6, %r34, %r2;
	shr.u32 	%r35, %r6, 10;
	add.s32 	%r36, %r35, 1;
	not.b64 	%rd23, %rd4;
	add.s64 	%rd6, %rd22, %rd23;
	and.b32  	%r7, %r36, 3;
	shl.b32 	%r37, %r1, 2;
	mov.u32 	%r38, shared_buf;
	add.s32 	%r8, %r38, %r37;
	or.b32  	%r9, %r1, 1024;
	or.b32  	%r10, %r1, 2048;
	or.b32  	%r11, %r1, 3072;
	and.b64  	%rd7, %rd6, 3072;
$L__BB445_2:
	setp.ge.s32 	%p3, %r1, %r2;
	mov.f32 	%f301, 0fFF800000;
	@%p3 bra 	$L__BB445_10;
	setp.eq.s32 	%p4, %r7, 0;
	mul.lo.s64 	%rd9, %rd37, %rd18;
	mov.f32 	%f301, 0fFF800000;
	mov.u32 	%r112, %r1;
	@%p4 bra 	$L__BB445_7;
	setp.eq.s32 	%p5, %r7, 1;
	add.s64 	%rd24, %rd9, %rd4;
	shl.b64 	%rd25, %rd24, 1;
	add.s64 	%rd10, %rd1, %rd25;
	ld.global.u16 	%rs1, [%rd10];
	// begin inline asm
	{ cvt.f32.bf16 %f27, %rs1;}

	// end inline asm
	st.shared.f32 	[%r8], %f27;
	max.f32 	%f301, %f27, 0fFF800000;
	mov.u32 	%r112, %r9;
	@%p5 bra 	$L__BB445_7;
	setp.eq.s32 	%p6, %r7, 2;
	ld.global.u16 	%rs2, [%rd10+2048];
	// begin inline asm
	{ cvt.f32.bf16 %f28, %rs2;}

	// end inline asm
	st.shared.f32 	[%r8+4096], %f28;
	max.f32 	%f301, %f301, %f28;
	mov.u32 	%r112, %r10;
	@%p6 bra 	$L__BB445_7;
	ld.global.u16 	%rs3, [%rd10+4096];
	// begin inline asm
	{ cvt.f32.bf16 %f29, %rs3;}

	// end inline asm
	st.shared.f32 	[%r8+8192], %f29;
	max.f32 	%f301, %f301, %f29;
	mov.u32 	%r112, %r11;
$L__BB445_7:
	setp.lt.u32 	%p7, %r6, 3072;
	@%p7 bra 	$L__BB445_10;
	shl.b32 	%r39, %r112, 2;
	mov.u32 	%r40, shared_buf;
	add.s32 	%r41, %r40, %r39;
	add.s32 	%r113, %r41, 8192;
	cvt.u64.u32 	%rd26, %r112;
	add.s64 	%rd27, %rd9, %rd26;
	shl.b64 	%rd28, %rd27, 1;
	add.s64 	%rd29, %rd1, %rd28;
	add.s64 	%rd38, %rd29, 4096;
$L__BB445_9:
	ld.global.u16 	%rs4, [%rd38+-4096];
	// begin inline asm
	{ cvt.f32.bf16 %f30, %rs4;}

	// end inline asm
	st.shared.f32 	[%r113+-8192], %f30;
	max.f32 	%f34, %f301, %f30;
	ld.global.u16 	%rs5, [%rd38+-2048];
	// begin inline asm
	{ cvt.f32.bf16 %f31, %rs5;}

	// end inline asm
	st.shared.f32 	[%r113+-4096], %f31;
	max.f32 	%f35, %f34, %f31;
	ld.global.u16 	%rs6, [%rd38];
	// begin inline asm
	{ cvt.f32.bf16 %f32, %rs6;}

	// end inline asm
	st.shared.f32 	[%r113], %f32;
	max.f32 	%f36, %f35, %f32;
	ld.global.u16 	%rs7, [%rd38+2048];
	// begin inline asm
	{ cvt.f32.bf16 %f33, %rs7;}

	// end inline asm
	st.shared.f32 	[%r113+4096], %f33;
	max.f32 	%f301, %f36, %f33;
	add.s32 	%r112, %r112, 4096;
	add.s32 	%r113, %r113, 16384;
	add.s64 	%rd38, %rd38, 8192;
	setp.lt.s32 	%p8, %r112, %r2;
	@%p8 bra 	$L__BB445_9;
$L__BB445_10:
	setp.gt.s32 	%p10, %r26, 15;
	setp.gt.s32 	%p11, %r26, 23;
	setp.gt.s32 	%p12, %r26, 27;
	setp.gt.s32 	%p13, %r26, 29;
	setp.gt.s32 	%p14, %r26, 30;
	mov.b32 	%r43, %f301;
	mov.b32 	%r44, 1;
	mov.b32 	%r65, 31;
	mov.b32 	%r66, -1;
	// begin inline asm
	shfl.sync.down.b32 %r42, %r43, %r44, %r65, %r66;
	// end inline asm
	mov.b32 	%f37, %r42;
	max.f32 	%f38, %f301, %f37;
	selp.f32 	%f39, %f301, %f38, %p14;
	mov.b32 	%r48, %f39;
	mov.b32 	%r49, 2;
	// begin inline asm
	shfl.sync.down.b32 %r47, %r48, %r49, %r65, %r66;
	// end inline asm
	mov.b32 	%f40, %r47;
	max.f32 	%f41, %f39, %f40;
	selp.f32 	%f42, %f39, %f41, %p13;
	mov.b32 	%r53, %f42;
	mov.b32 	%r54, 4;
	// begin inline asm
	shfl.sync.down.b32 %r52, %r53, %r54, %r65, %r66;
	// end inline asm
	mov.b32 	%f43, %r52;
	max.f32 	%f44, %f42, %f43;
	selp.f32 	%f45, %f42, %f44, %p12;
	mov.b32 	%r58, %f45;
	mov.b32 	%r59, 8;
	// begin inline asm
	shfl.sync.down.b32 %r57, %r58, %r59, %r65, %r66;
	// end inline asm
	mov.b32 	%f46, %r57;
	max.f32 	%f9, %f45, %f46;
	selp.f32 	%f302, %f45, %f9, %p11;
	mov.b32 	%r63, %f302;
	mov.b32 	%r64, 16;
	// begin inline asm
	shfl.sync.down.b32 %r62, %r63, %r64, %r65, %r66;
	// end inline asm
	mov.pred 	%p39, 0;
	@%p10 bra 	$L__BB445_13;
	setp.ne.s32 	%p16, %r26, 0;
	mov.b32 	%f47, %r62;
	max.f32 	%f302, %f9, %f47;
	@%p16 bra 	$L__BB445_13;
	st.shared.f32 	[%r4], %f302;
	mov.pred 	%p39, -1;
$L__BB445_13:
	setp.ne.s32 	%p18, %r1, 0;
	bar.sync 	0;
	@%p18 bra 	$L__BB445_15;
	ld.shared.f32 	%f48, [_ZZ14BlockAllReduceI5MaxOpfLi1024EET0_S1_E12temp_storage+36];
	max.f32 	%f49, %f302, %f48;
	ld.shared.f32 	%f50, [_ZZ14BlockAllReduceI5MaxOpfLi1024EET0_S1_E12temp_storage+40];
	max.f32 	%f51, %f49, %f50;
	ld.shared.f32 	%f52, [_ZZ14BlockAllReduceI5MaxOpfLi1024EET0_S1_E12temp_storage+44];
	max.f32 	%f53, %f51, %f52;
	ld.shared.f32 	%f54, [_ZZ14BlockAllReduceI5MaxOpfLi1024EET0_S1_E12temp_storage+48];
	max.f32 	%f55, %f53, %f54;
	ld.shared.f32 	%f56, [_ZZ14BlockAllReduceI5MaxOpfLi1024EET0_S1_E12temp_storage+52];
	max.f32 	%f57, %f55, %f56;
	ld.shared.f32 	%f58, [_ZZ14BlockAllReduceI5MaxOpfLi1024EET0_S1_E12temp_storage+56];
	max.f32 	%f59, %f57, %f58;
	ld.shared.f32 	%f60, [_ZZ14BlockAllReduceI5MaxOpfLi1024EET0_S1_E12temp_storage+60];
	max.f32 	%f61, %f59, %f60;
	ld.shared.f32 	%f62, [_ZZ14BlockAllReduceI5MaxOpfLi1024EET0_S1_E12temp_storage+64];
	max.f32 	%f63, %f61, %f62;
	ld.shared.f32 	%f64, [_ZZ14BlockAllReduceI5MaxOpfLi1024EET0_S1_E12temp_storage+68];
	max.f32 	%f65, %f63, %f64;
	ld.shared.f32 	%f66, [_ZZ14BlockAllReduceI5MaxOpfLi1024EET0_S1_E12temp_storage+72];
	max.f32 	%f67, %f65, %f66;
	ld.shared.f32 	%f68, [_ZZ14BlockAllReduceI5MaxOpfLi1024EET0_S1_E12temp_storage+76];
	max.f32 	%f69, %f67, %f68;
	ld.shared.f32 	%f70, [_ZZ14BlockAllReduceI5MaxOpfLi1024EET0_S1_E12temp_storage+80];
	max.f32 	%f71, %f69, %f70;
	ld.shared.f32 	%f72, [_ZZ14BlockAllReduceI5MaxOpfLi1024EET0_S1_E12temp_storage+84];
	max.f32 	%f73, %f71, %f72;
	ld.shared.f32 	%f74, [_ZZ14BlockAllReduceI5MaxOpfLi1024EET0_S1_E12temp_storage+88];
	max.f32 	%f75, %f73, %f74;
	ld.shared.f32 	%f76, [_ZZ14BlockAllReduceI5MaxOpfLi1024EET0_S1_E12temp_storage+92];
	max.f32 	%f77, %f75, %f76;
	ld.shared.f32 	%f78, [_ZZ14BlockAllReduceI5MaxOpfLi1024EET0_S1_E12temp_storage+96];
	max.f32 	%f79, %f77, %f78;
	ld.shared.f32 	%f80, [_ZZ14BlockAllReduceI5MaxOpfLi1024EET0_S1_E12temp_storage+100];
	max.f32 	%f81, %f79, %f80;
	ld.shared.f32 	%f82, [_ZZ14BlockAllReduceI5MaxOpfLi1024EET0_S1_E12temp_storage+104];
	max.f32 	%f83, %f81, %f82;
	ld.shared.f32 	%f84, [_ZZ14BlockAllReduceI5MaxOpfLi1024EET0_S1_E12temp_storage+108];
	max.f32 	%f85, %f83, %f84;
	ld.shared.f32 	%f86, [_ZZ14BlockAllReduceI5MaxOpfLi1024EET0_S1_E12temp_storage+112];
	max.f32 	%f87, %f85, %f86;
	ld.shared.f32 	%f88, [_ZZ14BlockAllReduceI5MaxOpfLi1024EET0_S1_E12temp_storage+116];
	max.f32 	%f89, %f87, %f88;
	ld.shared.f32 	%f90, [_ZZ14BlockAllReduceI5MaxOpfLi1024EET0_S1_E12temp_storage+120];
	max.f32 	%f91, %f89, %f90;
	ld.shared.f32 	%f92, [_ZZ14BlockAllReduceI5MaxOpfLi1024EET0_S1_E12temp_storage+124];
	max.f32 	%f93, %f91, %f92;
	ld.shared.f32 	%f94, [_ZZ14BlockAllReduceI5MaxOpfLi1024EET0_S1_E12temp_storage+128];
	max.f32 	%f95, %f93, %f94;
	ld.shared.f32 	%f96, [_ZZ14BlockAllReduceI5MaxOpfLi1024EET0_S1_E12temp_storage+132];
	max.f32 	%f97, %f95, %f96;
	ld.shared.f32 	%f98, [_ZZ14BlockAllReduceI5MaxOpfLi1024EET0_S1_E12temp_storage+136];
	max.f32 	%f99, %f97, %f98;
	ld.shared.f32 	%f100, [_ZZ14BlockAllReduceI5MaxOpfLi1024EET0_S1_E12temp_storage+140];
	max.f32 	%f101, %f99, %f100;
	ld.shared.f32 	%f102, [_ZZ14BlockAllReduceI5MaxOpfLi1024EET0_S1_E12temp_storage+144];
	max.f32 	%f103, %f101, %f102;
	ld.shared.f32 	%f104, [_ZZ14BlockAllReduceI5MaxOpfLi1024EET0_S1_E12temp_storage+148];
	max.f32 	%f105, %f103, %f104;
	ld.shared.f32 	%f106, [_ZZ14BlockAllReduceI5MaxOpfLi1024EET0_S1_E12temp_storage+152];
	max.f32 	%f107, %f105, %f106;
	ld.shared.f32 	%f108, [_ZZ14BlockAllReduceI5MaxOpfLi1024EET0_S1_E12temp_storage+156];
	max.f32 	%f109, %f107, %f108;
	st.shared.f32 	[_ZZ14BlockAllReduceI5MaxOpfLi1024EET0_S1_E16result_broadcast], %f109;
$L__BB445_15:
	setp.le.s64 	%p19, %rd22, %rd4;
	bar.sync 	0;
	mov.f32 	%f306, 0f00000000;
	ld.shared.f32 	%f13, [_ZZ14BlockAllReduceI5MaxOpfLi1024EET0_S1_E16result_broadcast];
	@%p19 bra 	$L__BB445_22;
	setp.eq.s64 	%p20, %rd7, 3072;
	mov.f32 	%f306, 0f00000000;
	mov.u32 	%r115, %r1;
	@%p20 bra 	$L__BB445_20;
	setp.eq.s64 	%p21, %rd7, 0;
	ld.shared.f32 	%f113, [%r8];
	sub.f32 	%f114, %f113, %f13;
	fma.rn.f32 	%f115, %f114, 0f3BBB989D, 0f3F000000;
	cvt.sat.f32.f32 	%f116, %f115;
	mov.f32 	%f117, 0f4B400001;
	mov.f32 	%f118, 0f437C0000;
	fma.rm.f32 	%f119, %f116, %f118, %f117;
	add.f32 	%f120, %f119, 0fCB40007F;
	neg.f32 	%f121, %f120;
	fma.rn.f32 	%f122, %f114, 0f3FB8AA3B, %f121;
	fma.rn.f32 	%f123, %f114, 0f32A57060, %f122;
	mov.b32 	%r67, %f119;
	shl.b32 	%r68, %r67, 23;
	mov.b32 	%f124, %r68;
	ex2.approx.ftz.f32 	%f125, %f123;
	mul.f32 	%f126, %f125, %f124;
	st.shared.f32 	[%r8], %f126;
	add.f32 	%f306, %f126, 0f00000000;
	mov.u32 	%r115, %r9;
	@%p21 bra 	$L__BB445_20;
	setp.eq.s64 	%p22, %rd7, 1024;
	ld.shared.f32 	%f127, [%r8+4096];
	sub.f32 	%f128, %f127, %f13;
	fma.rn.f32 	%f129, %f128, 0f3BBB989D, 0f3F000000;
	cvt.sat.f32.f32 	%f130, %f129;
	mov.f32 	%f131, 0f4B400001;
	mov.f32 	%f132, 0f437C0000;
	fma.rm.f32 	%f133, %f130, %f132, %f131;
	add.f32 	%f134, %f133, 0fCB40007F;
	neg.f32 	%f135, %f134;
	fma.rn.f32 	%f136, %f128, 0f3FB8AA3B, %f135;
	fma.rn.f32 	%f137, %f128, 0f32A57060, %f136;
	mov.b32 	%r69, %f133;
	shl.b32 	%r70, %r69, 23;
	mov.b32 	%f138, %r70;
	ex2.approx.ftz.f32 	%f139, %f137;
	mul.f32 	%f140, %f139, %f138;
	st.shared.f32 	[%r8+4096], %f140;
	add.f32 	%f306, %f306, %f140;
	mov.u32 	%r115, %r10;
	@%p22 bra 	$L__BB445_20;
	ld.shared.f32 	%f141, [%r8+8192];
	sub.f32 	%f142, %f141, %f13;
	fma.rn.f32 	%f143, %f142, 0f3BBB989D, 0f3F000000;
	cvt.sat.f32.f32 	%f144, %f143;
	mov.f32 	%f145, 0f4B400001;
	mov.f32 	%f146, 0f437C0000;
	fma.rm.f32 	%f147, %f144, %f146, %f145;
	add.f32 	%f148, %f147, 0fCB40007F;
	neg.f32 	%f149, %f148;
	fma.rn.f32 	%f150, %f142, 0f3FB8AA3B, %f149;
	fma.rn.f32 	%f151, %f142, 0f32A57060, %f150;
	mov.b32 	%r71, %f147;
	shl.b32 	%r72, %r71, 23;
	mov.b32 	%f152, %r72;
	ex2.approx.ftz.f32 	%f153, %f151;
	mul.f32 	%f154, %f153, %f152;
	st.shared.f32 	[%r8+8192], %f154;
	add.f32 	%f306, %f306, %f154;
	mov.u32 	%r115, %r11;
$L__BB445_20:
	setp.lt.u64 	%p23, %rd6, 3072;
	@%p23 bra 	$L__BB445_22;
$L__BB445_21:
	shl.b32 	%r73, %r115, 2;
	mov.u32 	%r74, shared_buf;
	add.s32 	%r75, %r74, %r73;
	ld.shared.f32 	%f155, [%r75];
	sub.f32 	%f156, %f155, %f13;
	fma.rn.f32 	%f157, %f156, 0f3BBB989D, 0f3F000000;
	cvt.sat.f32.f32 	%f158, %f157;
	mov.f32 	%f159, 0f4B400001;
	mov.f32 	%f160, 0f437C0000;
	fma.rm.f32 	%f161, %f158, %f160, %f159;
	add.f32 	%f162, %f161, 0fCB40007F;
	neg.f32 	%f163, %f162;
	fma.rn.f32 	%f164, %f156, 0f3FB8AA3B, %f163;
	fma.rn.f32 	%f165, %f156, 0f32A57060, %f164;
	mov.b32 	%r76, %f161;
	shl.b32 	%r77, %r76, 23;
	mov.b32 	%f166, %r77;
	ex2.approx.ftz.f32 	%f167, %f165;
	mul.f32 	%f168, %f167, %f166;
	st.shared.f32 	[%r75], %f168;
	add.f32 	%f169, %f306, %f168;
	ld.shared.f32 	%f170, [%r75+4096];
	sub.f32 	%f171, %f170, %f13;
	fma.rn.f32 	%f172, %f171, 0f3BBB989D, 0f3F000000;
	cvt.sat.f32.f32 	%f173, %f172;
	fma.rm.f32 	%f174, %f173, %f160, %f159;
	add.f32 	%f175, %f174, 0fCB40007F;
	neg.f32 	%f176, %f175;
	fma.rn.f32 	%f177, %f171, 0f3FB8AA3B, %f176;
	fma.rn.f32 	%f178, %f171, 0f32A57060, %f177;
	mov.b32 	%r78, %f174;
	shl.b32 	%r79, %r78, 23;
	mov.b32 	%f179, %r79;
	ex2.approx.ftz.f32 	%f180, %f178;
	mul.f32 	%f181, %f180, %f179;
	st.shared.f32 	[%r75+4096], %f181;
	add.f32 	%f182, %f169, %f181;
	ld.shared.f32 	%f183, [%r75+8192];
	sub.f32 	%f184, %f183, %f13;
	fma.rn.f32 	%f185, %f184, 0f3BBB989D, 0f3F000000;
	cvt.sat.f32.f32 	%f186, %f185;
	fma.rm.f32 	%f187, %f186, %f160, %f159;
	add.f32 	%f188, %f187, 0fCB40007F;
	neg.f32 	%f189, %f188;
	fma.rn.f32 	%f190, %f184, 0f3FB8AA3B, %f189;
	fma.rn.f32 	%f191, %f184, 0f32A57060, %f190;
	mov.b32 	%r80, %f187;
	shl.b32 	%r81, %r80, 23;
	mov.b32 	%f192, %r81;
	ex2.approx.ftz.f32 	%f193, %f191;
	mul.f32 	%f194, %f193, %f192;
	st.shared.f32 	[%r75+8192], %f194;
	add.f32 	%f195, %f182, %f194;
	ld.shared.f32 	%f196, [%r75+12288];
	sub.f32 	%f197, %f196, %f13;
	fma.rn.f32 	%f198, %f197, 0f3BBB989D, 0f3F000000;
	cvt.sat.f32.f32 	%f199, %f198;
	fma.rm.f32 	%f200, %f199, %f160, %f159;
	add.f32 	%f201, %f200, 0fCB40007F;
	neg.f32 	%f202, %f201;
	fma.rn.f32 	%f203, %f197, 0f3FB8AA3B, %f202;
	fma.rn.f32 	%f204, %f197, 0f32A57060, %f203;
	mov.b32 	%r82, %f200;
	shl.b32 	%r83, %r82, 23;
	mov.b32 	%f205, %r83;
	ex2.approx.ftz.f32 	%f206, %f204;
	mul.f32 	%f207, %f206, %f205;
	st.shared.f32 	[%r75+12288], %f207;
	add.f32 	%f306, %f195, %f207;
	add.s32 	%r115, %r115, 4096;
	cvt.u64.u32 	%rd30, %r115;
	setp.gt.u64 	%p24, %rd22, %rd30;
	@%p24 bra 	$L__BB445_21;
$L__BB445_22:
	mov.b32 	%r85, %f306;
	mov.b32 	%r86, 1;
	mov.b32 	%r107, 31;
	mov.b32 	%r108, -1;
	// begin inline asm
	shfl.sync.down.b32 %r84, %r85, %r86, %r107, %r108;
	// end inline asm
	mov.b32 	%f208, %r84;
	add.f32 	%f209, %f306, %f208;
	selp.f32 	%f210, %f306, %f209, %p14;
	mov.b32 	%r90, %f210;
	mov.b32 	%r91, 2;
	// begin inline asm
	shfl.sync.down.b32 %r89, %r90, %r91, %r107, %r108;
	// end inline asm
	mov.b32 	%f211, %r89;
	add.f32 	%f212, %f210, %f211;
	selp.f32 	%f213, %f210, %f212, %p13;
	mov.b32 	%r95, %f213;
	mov.b32 	%r96, 4;
	// begin inline asm
	shfl.sync.down.b32 %r94, %r95, %r96, %r107, %r108;
	// end inline asm
	mov.b32 	%f214, %r94;
	add.f32 	%f215, %f213, %f214;
	selp.f32 	%f216, %f213, %f215, %p12;
	mov.b32 	%r100, %f216;
	mov.b32 	%r101, 8;
	// begin inline asm
	shfl.sync.down.b32 %r99, %r100, %r101, %r107, %r108;
	// end inline asm
	mov.b32 	%f217, %r99;
	add.f32 	%f218, %f216, %f217;
	selp.f32 	%f219, %f216, %f218, %p11;
	mov.b32 	%r105, %f219;
	mov.b32 	%r106, 16;
	// begin inline asm
	shfl.sync.down.b32 %r104, %r105, %r106, %r107, %r108;
	// end inline asm
	mov.b32 	%f220, %r104;
	add.f32 	%f221, %f219, %f220;
	selp.f32 	%f22, %f219, %f221, %p10;
	not.pred 	%p30, %p39;
	@%p30 bra 	$L__BB445_24;
	st.shared.f32 	[%r5], %f22;
$L__BB445_24:
	setp.ne.s32 	%p31, %r1, 0;
	bar.sync 	0;
	@%p31 bra 	$L__BB445_26;
	ld.shared.f32 	%f222, [_ZZ14BlockAllReduceI5SumOpfLi1024EET0_S1_E12temp_storage+36];
	add.f32 	%f223, %f22, %f222;
	ld.shared.f32 	%f224, [_ZZ14BlockAllReduceI5SumOpfLi1024EET0_S1_E12temp_storage+40];
	add.f32 	%f225, %f223, %f224;
	ld.shared.f32 	%f226, [_ZZ14BlockAllReduceI5SumOpfLi1024EET0_S1_E12temp_storage+44];
	add.f32 	%f227, %f225, %f226;
	ld.shared.f32 	%f228, [_ZZ14BlockAllReduceI5SumOpfLi1024EET0_S1_E12temp_storage+48];
	add.f32 	%f229, %f227, %f228;
	ld.shared.f32 	%f230, [_ZZ14BlockAllReduceI5SumOpfLi1024EET0_S1_E12temp_storage+52];
	add.f32 	%f231, %f229, %f230;
	ld.shared.f32 	%f232, [_ZZ14BlockAllReduceI5SumOpfLi1024EET0_S1_E12temp_storage+56];
	add.f32 	%f233, %f231, %f232;
	ld.shared.f32 	%f234, [_ZZ14BlockAllReduceI5SumOpfLi1024EET0_S1_E12temp_storage+60];
	add.f32 	%f235, %f233, %f234;
	ld.shared.f32 	%f236, [_ZZ14BlockAllReduceI5SumOpfLi1024EET0_S1_E12temp_storage+64];
	add.f32 	%f237, %f235, %f236;
	ld.shared.f32 	%f238, [_ZZ14BlockAllReduceI5SumOpfLi1024EET0_S1_E12temp_storage+68];
	add.f32 	%f239, %f237, %f238;
	ld.shared.f32 	%f240, [_ZZ14BlockAllReduceI5SumOpfLi1024EET0_S1_E12temp_storage+72];
	add.f32 	%f241, %f239, %f240;
	ld.shared.f32 	%f242, [_ZZ14BlockAllReduceI5SumOpfLi1024EET0_S1_E12temp_storage+76];
	add.f32 	%f243, %f241, %f242;
	ld.shared.f32 	%f244, [_ZZ14BlockAllReduceI5SumOpfLi1024EET0_S1_E12temp_storage+80];
	add.f32 	%f245, %f243, %f244;
	ld.shared.f32 	%f246, [_ZZ14BlockAllReduceI5SumOpfLi1024EET0_S1_E12temp_storage+84];
	add.f32 	%f247, %f245, %f246;
	ld.shared.f32 	%f248, [_ZZ14BlockAllReduceI5SumOpfLi1024EET0_S1_E12temp_storage+88];
	add.f32 	%f249, %f247, %f248;
	ld.shared.f32 	%f250, [_ZZ14BlockAllReduceI5SumOpfLi1024EET0_S1_E12temp_storage+92];
	add.f32 	%f251, %f249, %f250;
	ld.shared.f32 	%f252, [_ZZ14BlockAllReduceI5SumOpfLi1024EET0_S1_E12temp_storage+96];
	add.f32 	%f253, %f251, %f252;
	ld.shared.f32 	%f254, [_ZZ14BlockAllReduceI5SumOpfLi1024EET0_S1_E12temp_storage+100];
	add.f32 	%f255, %f253, %f254;
	ld.shared.f32 	%f256, [_ZZ14BlockAllReduceI5SumOpfLi1024EET0_S1_E12temp_storage+104];
	add.f32 	%f257, %f255, %f256;
	ld.shared.f32 	%f258, [_ZZ14BlockAllReduceI5SumOpfLi1024EET0_S1_E12temp_storage+108];
	add.f32 	%f259, %f257, %f258;
	ld.shared.f32 	%f260, [_ZZ14BlockAllReduceI5SumOpfLi1024EET0_S1_E12temp_storage+112];
	add.f32 	%f261, %f259, %f260;
	ld.shared.f32 	%f262, [_ZZ14BlockAllReduceI5SumOpfLi1024EET0_S1_E12temp_storage+116];
	add.f32 	%f263, %f261, %f262;
	ld.shared.f32 	%f264, [_ZZ14BlockAllReduceI5SumOpfLi1024EET0_S1_E12temp_storage+120];
	add.f32 	%f265, %f263, %f264;
	ld.shared.f32 	%f266, [_ZZ14BlockAllReduceI5SumOpfLi1024EET0_S1_E12temp_storage+124];
	add.f32 	%f267, %f265, %f266;
	ld.shared.f32 	%f268, [_ZZ14BlockAllReduceI5SumOpfLi1024EET0_S1_E12temp_storage+128];
	add.f32 	%f269, %f267, %f268;
	ld.shared.f32 	%f270, [_ZZ14BlockAllReduceI5SumOpfLi1024EET0_S1_E12temp_storage+132];
	add.f32 	%f271, %f269, %f270;
	ld.shared.f32 	%f272, [_ZZ14BlockAllReduceI5SumOpfLi1024EET0_S1_E12temp_storage+136];
	add.f32 	%f273, %f271, %f272;
	ld.shared.f32 	%f274, [_ZZ14BlockAllReduceI5SumOpfLi1024EET0_S1_E12temp_storage+140];
	add.f32 	%f275, %f273, %f274;
	ld.shared.f32 	%f276, [_ZZ14BlockAllReduceI5SumOpfLi1024EET0_S1_E12temp_storage+144];
	add.f32 	%f277, %f275, %f276;
	ld.shared.f32 	%f278, [_ZZ14BlockAllReduceI5SumOpfLi1024EET0_S1_E12temp_storage+148];
	add.f32 	%f279, %f277, %f278;
	ld.shared.f32 	%f280, [_ZZ14BlockAllReduceI5SumOpfLi1024EET0_S1_E12temp_storage+152];
	add.f32 	%f281, %f279, %f280;
	ld.shared.f32 	%f282, [_ZZ14BlockAllReduceI5SumOpfLi1024EET0_S1_E12temp_storage+156];
	add.f32 	%f283, %f281, %f282;
	st.shared.f32 	[_ZZ14BlockAllReduceI5SumOpfLi1024EET0_S1_E16result_broadcast], %f283;
$L__BB445_26:
	setp.ge.s32 	%p32, %r1, %r2;
	bar.sync 	0;
	ld.shared.f32 	%f23, [_ZZ14BlockAllReduceI5SumOpfLi1024EET0_S1_E16result_broadcast];
	@%p32 bra 	$L__BB445_33;
	setp.eq.s32 	%p33, %r7, 0;
	mul.lo.s64 	%rd14, %rd37, %rd20;
	mov.u32 	%r117, %r1;
	@%p33 bra 	$L__BB445_31;
	setp.eq.s32 	%p34, %r7, 1;
	ld.shared.f32 	%f285, [%r8];
	div.rn.f32 	%f284, %f285, %f23;
	add.s64 	%rd31, %rd14, %rd4;
	// begin inline asm
	{  cvt.rn.bf16.f32 %rs8, %f284;}

	// end inline asm
	shl.b64 	%rd32, %rd31, 1;
	add.s64 	%rd15, %rd2, %rd32;
	st.global.u16 	[%rd15], %rs8;
	mov.u32 	%r117, %r9;
	@%p34 bra 	$L__BB445_31;
	setp.eq.s32 	%p35, %r7, 2;
	ld.shared.f32 	%f287, [%r8+4096];
	div.rn.f32 	%f286, %f287, %f23;
	// begin inline asm
	{  cvt.rn.bf16.f32 %rs9, %f286;}

	// end inline asm
	st.global.u16 	[%rd15+2048], %rs9;
	mov.u32 	%r117, %r10;
	@%p35 bra 	$L__BB445_31;
	ld.shared.f32 	%f289, [%r8+8192];
	div.rn.f32 	%f288, %f289, %f23;
	// begin inline asm
	{  cvt.rn.bf16.f32 %rs10, %f288;}

	// end inline asm
	st.global.u16 	[%rd15+4096], %rs10;
	mov.u32 	%r117, %r11;
$L__BB445_31:
	setp.lt.u32 	%p36, %r6, 3072;
	@%p36 bra 	$L__BB445_33;
$L__BB445_32:
	shl.b32 	%r109, %r117, 2;
	mov.u32 	%r110, shared_buf;
	add.s32 	%r111, %r110, %r109;
	ld.shared.f32 	%f294, [%r111];
	div.rn.f32 	%f290, %f294, %f23;
	cvt.u64.u32 	%rd33, %r117;
	add.s64 	%rd34, %rd14, %rd33;
	// begin inline asm
	{  cvt.rn.bf16.f32 %rs11, %f290;}

	// end inline asm
	shl.b64 	%rd35, %rd34, 1;
	add.s64 	%rd36, %rd2, %rd35;
	st.global.u16 	[%rd36], %rs11;
	ld.shared.f32 	%f295, [%r111+4096];
	div.rn.f32 	%f291, %f295, %f23;
	// begin inline asm
	{  cvt.rn.bf16.f32 %rs12, %f291;}

	// end inline asm
	st.global.u16 	[%rd36+2048], %rs12;
	ld.shared.f32 	%f296, [%r111+8192];
	div.rn.f32 	%f292, %f296, %f23;
	// begin inline asm
	{  cvt.rn.bf16.f32 %rs13, %f292;}

	// end inline asm
	st.global.u16 	[%rd36+4096], %rs13;
	ld.shared.f32 	%f297, [%r111+12288];
	div.rn.f32 	%f293, %f297, %f23;
	// begin inline asm
	{  cvt.rn.bf16.f32 %rs14, %f293;}

	// end inline asm
	st.global.u16 	[%rd36+6144], %rs14;
	add.s32 	%r117, %r117, 4096;
	setp.lt.s32 	%p37, %r117, %r2;
	@%p37 bra 	$L__BB445_32;
$L__BB445_33:
	add.s64 	%rd37, %rd37, %rd5;
	setp.lt.s64 	%p38, %rd37, %rd21;
	@%p38 bra 	$L__BB445_2;
$L__BB445_34:
	ret;

}
	// .globl	_Z20SoftmaxBlockSMemImplI10DirectLoadI13__nv_bfloat16fE11DirectStoreIfS1_EfLi1ELi512EL9Algorithm0EEvT_T0_ll
.visible .entry _Z20SoftmaxBlockSMemImplI10DirectLoadI13__nv_bfloat16fE11DirectStoreIfS1_EfLi1ELi512EL9Algorithm0EEvT_T0_ll(
	.param .align 8 .b8 _Z20SoftmaxBlockSMemImplI10DirectLoadI13__nv_bfloat16fE11DirectStoreIfS1_EfLi1ELi512EL9Algorithm0EEvT_T0_ll_param_0[16],
	.param .align 8 .b8 _Z20SoftmaxBlockSMemImplI10DirectLoadI13__nv_bfloat16fE11DirectStoreIfS1_EfLi1ELi512EL9Algorithm0EEvT_T0_ll_param_1[16],
	.param .u64 _Z20SoftmaxBlockSMemImplI10DirectLoadI13__nv_bfloat16fE11DirectStoreIfS1_EfLi1ELi512EL9Algorithm0EEvT_T0_ll_param_2,
	.param .u64 _Z20SoftmaxBlockSMemImplI10DirectLoadI13__nv_bfloat16fE11DirectStoreIfS1_EfLi1ELi512EL9Algorithm0EEvT_T0_ll_param_3
)
{
	.reg .pred 	%p<40>;
	.reg .b16 	%rs<15>;
	.reg .b32 	%r<119>;
	.reg .b32 	%f<243>;
	.reg .b64 	%rd<39>;

	ld.param.u64 	%rd20, [_Z20SoftmaxBlockSMemImplI10DirectLoadI13__nv_bfloat16fE11DirectStoreIfS1_EfLi1ELi512EL9Algorithm0EEvT_T0_ll_param_1+8];
	ld.param.u64 	%rd18, [_Z20SoftmaxBlockSMemImplI10DirectLoadI13__nv_bfloat16fE11DirectStoreIfS1_EfLi1ELi512EL9Algorithm0EEvT_T0_ll_param_0+8];
	ld.param.u64 	%rd19, [_Z20SoftmaxBlockSMemImplI10DirectLoadI13__nv_bfloat16fE11DirectStoreIfS1_EfLi1ELi512EL9Algorithm0EEvT_T0_ll_param_1];
	ld.param.u64 	%rd17, [_Z20SoftmaxBlockSMemImplI10DirectLoadI13__nv_bfloat16fE11DirectStoreIfS1_EfLi1ELi512EL9Algorithm0EEvT_T0_ll_param_0];
	ld.param.u64 	%rd21, [_Z20SoftmaxBlockSMemImplI10DirectLoadI13__nv_bfloat16fE11DirectStoreIfS1_EfLi1ELi512EL9Algorithm0EEvT_T0_ll_param_2];
	ld.param.u64 	%rd22, [_Z20SoftmaxBlockSMemImplI10DirectLoadI13__nv_bfloat16fE11DirectStoreIfS1_EfLi1ELi512EL9Algorithm0EEvT_T0_ll_param_3];
	cvta.to.global.u64 	%rd1, %rd17;
	cvta.to.global.u64 	%rd2, %rd19;
	mov.u32 	%r1, %tid.x;
	cvt.u32.u64 	%r2, %rd22;
	mov.u32 	%r25, %ctaid.x;
	cvt.u64.u32 	%rd37, %r25;
	setp.le.s64 	%p2, %rd21, %rd37;
	@%p2 bra 	$L__BB446_34;
	// begin inline asm
	mov.u32 %r26, %laneid;
	// end inline asm
	shr.u32 	%r27, %r1, 3;
	and.b32  	%r28, %r27, 124;
	mov.u32 	%r29, _ZZ14BlockAllReduceI5MaxOpfLi512EET0_S1_E12temp_storage;
	add.s32 	%r30, %r29, %r28;
	add.s32 	%r4, %r30, 16;
	cvt.u64.u32 	%rd4, %r1;
	mov.u32 	%r31, _ZZ14BlockAllReduceI5SumOpfLi512EET0_S1_E12temp_storage;
	add.s32 	%r32, %r31, %r28;
	add.s32 	%r5, %r32, 16;
	mov.u32 	%r33, %nctaid.x;
	cvt.u64.u32 	%rd5, %r33;
	not.b32 	%r34, %r1;
	add.s32 	%r6, %r34, %r2;
	shr.u32 	%r35, %r6, 9;
	add.s32 	%r36, %r35, 1;
	not.b64 	%rd23, %rd4;
	add.s64 	%rd6, %rd22, %rd23;
	and.b32  	%r7, %r36, 3;
	shl.b32 	%r37, %r1, 2;
	mov.u32 	%r38, shared_buf;
	add.s32 	%r8, %r38, %r37;
	add.s32 	%r9, %r1, 512;
	or.b32  	%r10, %r1, 1024;
	add.s32 	%r11, %r1, 1536;
	and.b64  	%rd7, %rd6, 1536;
$L__BB446_2:
	setp.ge.s32 	%p3, %r1, %r2;
	mov.f32 	%f237, 0fFF800000;
	@%p3 bra 	$L__BB446_10;
	setp.eq.s32 	%p4, %r7, 0;
	mul.lo.s64 	%rd9, %rd37, %rd18;
	mov.f32 	%f237, 0fFF800000;
	mov.u32 	%r112, %r1;
	@%p4 bra 	$L__BB446_7;
	setp.eq.s32 	%p5, %r7, 1;
	add.s64 	%rd24, %rd9, %rd4;
	shl.b64 	%rd25, %rd24, 1;
	add.s64 	%rd10, %rd1, %rd25;
	ld.global.u16 	%rs1, [%rd10];
	// begin inline asm
	{ cvt.f32.bf16 %f27, %rs1;}

	// end inline asm
	st.shared.f32 	[%r8], %f27;
	max.f32 	%f237, %f27, 0fFF800000;
	mov.u32 	%r112, %r9;
	@%p5 bra 	$L__BB446_7;
	setp.eq.s32 	%p6, %r7, 2;
	ld.global.u16 	%rs2, [%rd10+1024];
	// begin inline asm
	{ cvt.f32.bf16 %f28, %rs2;}

	// end inline asm
	st.shared.f32 	[%r8+2048], %f28;
	max.f32 	%f237, %f237, %f28;
	mov.u32 	%r112, %r10;
	@%p6 bra 	$L__BB446_7;
	ld.global.u16 	%rs3, [%rd10+2048];
	// begin inline asm
	{ cvt.f32.bf16 %f29, %rs3;}

	// end inline asm
	st.shared.f32 	[%r8+4096], %f29;
	max.f32 	%f237, %f237, %f29;
	mov.u32 	%r112, %r11;
$L__BB446_7:
	setp.lt.u32 	%p7, %r6, 1536;
	@%p7 bra 	$L__BB446_10;
	shl.b32 	%r39, %r112, 2;
	mov.u32 	%r40, shared_buf;
	add.s32 	%r41, %r40, %r39;
	add.s32 	%r113, %r41, 4096;
	cvt.u64.u32 	%rd26, %r112;
	add.s64 	%rd27, %rd9, %rd26;
	shl.b64 	%rd28, %rd27, 1;
	add.s64 	%rd29, %rd1, %rd28;
	add.s64 	%rd38, %rd29, 2048;
$L__BB446_9:
	ld.global.u16 	%rs4, [%rd38+-2048];
	// begin inline asm
	{ cvt.f32.bf16 %f30, %rs4;}

	// end inline asm
	st.shared.f32 	[%r113+-4096], %f30;
	max.f32 	%f34, %f237, %f30;
	ld.global.u16 	%rs5, [%rd38+-1024];
	// begin inline asm
	{ cvt.f32.bf16 %f31, %rs5;}

	// end inline asm
	st.shared.f32 	[%r113+-2048], %f31;
	max.f32 	%f35, %f34, %f31;
	ld.global.u16 	%rs6, [%rd38];
	// begin inline asm
	{ cvt.f32.bf16 %f32, %rs6;}

	// end inline asm
	st.shared.f32 	[%r113], %f32;
	max.f32 	%f36, %f35, %f32;
	ld.global.u16 	%rs7, [%rd38+1024];
	// begin inline asm
	{ cvt.f32.bf16 %f33, %rs7;}

	// end inline asm
	st.shared.f32 	[%r113+2048], %f33;
	max.f32 	%f237, %f36, %f33;
	add.s32 	%r112, %r112, 2048;
	add.s32 	%r113, %r113, 8192;
	add.s64 	%rd38, %rd38, 4096;
	setp.lt.s32 	%p8, %r112, %r2;
	@%p8 bra 	$L__BB446_9;
$L__BB446_10:
	setp.gt.s32 	%p10, %r26, 15;
	setp.gt.s32 	%p11, %r26, 23;
	setp.gt.s32 	%p12, %r26, 27;
	setp.gt.s32 	%p13, %r26, 29;
	setp.gt.s32 	%p14, %r26, 30;
	mov.b32 	%r43, %f237;
	mov.b32 	%r44, 1;
	mov.b32 	%r65, 31;
	mov.b32 	%r66, -1;
	// begin inline asm
	shfl.sync.down.b32 %r42, %r43, %r44, %r65, %r66;
	// end inline asm
	mov.b32 	%f37, %r42;
	max.f32 	%f38, %f237, %f37;
	selp.f32 	%f39, %f237, %f38, %p14;
	mov.b32 	%r48, %f39;
	mov.b32 	%r49, 2;
	// begin inline asm
	shfl.sync.down.b32 %r47, %r48, %r49, %r65, %r66;
	// end inline asm
	mov.b32 	%f40, %r47;
	max.f32 	%f41, %f39, %f40;
	selp.f32 	%f42, %f39, %f41, %p13;
	mov.b32 	%r53, %f42;
	mov.b32 	%r54, 4;
	// begin inline asm
	shfl.sync.down.b32 %r52, %r53, %r54, %r65, %r66;
	// end inline asm
	mov.b32 	%f43, %r52;
	max.f32 	%f44, %f42, %f43;
	selp.f32 	%f45, %f42, %f44, %p12;
	mov.b32 	%r58, %f45;
	mov.b32 	%r59, 8;
	// begin inline asm
	shfl.sync.down.b32 %r57, %r58, %r59, %r65, %r66;
	// end inline asm
	mov.b32 	%f46, %r57;
	max.f32 	%f9, %f45, %f46;
	selp.f32 	%f238, %f45, %f9, %p11;
	mov.b32 	%r63, %f238;
	mov.b32 	%r64, 16;
	// begin inline asm
	shfl.sync.down.b32 %r62, %r63, %r64, %r65, %r66;
	// end inline asm
	mov.pred 	%p39, 0;
	@%p10 bra 	$L__BB446_13;
	setp.ne.s32 	%p16, %r26, 0;
	mov.b32 	%f47, %r62;
	max.f32 	%f238, %f9, %f47;
	@%p16 bra 	$L__BB446_13;
	st.shared.f32 	[%r4], %f238;
	mov.pred 	%p39, -1;
$L__BB446_13:
	setp.ne.s32 	%p18, %r1, 0;
	bar.sync 	0;
	@%p18 bra 	$L__BB446_15;
	ld.shared.f32 	%f48, [_ZZ14BlockAllReduceI5MaxOpfLi512EET0_S1_E12temp_storage+20];
	max.f32 	%f49, %f238, %f48;
	ld.shared.f32 	%f50, [_ZZ14BlockAllReduceI5MaxOpfLi512EET0_S1_E12temp_storage+24];
	max.f32 	%f51, %f49, %f50;
	ld.shared.f32 	%f52, [_ZZ14BlockAllReduceI5MaxOpfLi512EET0_S1_E12temp_storage+28];
	max.f32 	%f53, %f51, %f52;
	ld.shared.f32 	%f54, [_ZZ14BlockAllReduceI5MaxOpfLi512EET0_S1_E12temp_storage+32];
	max.f32 	%f55, %f53, %f54;
	ld.shared.f32 	%f56, [_ZZ14BlockAllReduceI5MaxOpfLi512EET0_S1_E12temp_storage+36];
	max.f32 	%f57, %f55, %f56;
	ld.shared.f32 	%f58, [_ZZ14BlockAllReduceI5MaxOpfLi512EET0_S1_E12temp_storage+40];
	max.f32 	%f59, %f57, %f58;
	ld.shared.f32 	%f60, [_ZZ14BlockAllReduceI5MaxOpfLi512EET0_S1_E12temp_storage+44];
	max.f32 	%f61, %f59, %f60;
	ld.shared.f32 	%f62, [_ZZ14BlockAllReduceI5MaxOpfLi512EET0_S1_E12temp_storage+48];
	max.f32 	%f63, %f61, %f62;
	ld.shared.f32 	%f64, [_ZZ14BlockAllReduceI5MaxOpfLi512EET0_S1_E12temp_storage+52];
	max.f32 	%f65, %f63, %f64;
	ld.shared.f32 	%f66, [_ZZ14BlockAllReduceI5MaxOpfLi512EET0_S1_E12temp_storage+56];
	max.f32 	%f67, %f65, %f66;
	ld.shared.f32 	%f68, [_ZZ14BlockAllReduceI5MaxOpfLi512EET0_S1_E12temp_storage+60];
	max.f32 	%f69, %f67, %f68;
	ld.shared.f32 	%f70, [_ZZ14BlockAllReduceI5MaxOpfLi512EET0_S1_E12temp_storage+64];
	max.f32 	%f71, %f69, %f70;
	ld.shared.f32 	%f72, [_ZZ14BlockAllReduceI5MaxOpfLi512EET0_S1_E12temp_storage+68];
	max.f32 	%f73, %f71, %f72;
	ld.shared.f32 	%f74, [_ZZ14BlockAllReduceI5MaxOpfLi512EET0_S1_E12temp_storage+72];
	max.f32 	%f75, %f73, %f74;
	ld.shared.f32 	%f76, [_ZZ14BlockAllReduceI5MaxOpfLi512EET0_S1_E12temp_storage+76];
	max.f32 	%f77, %f75, %f76;
	st.shared.f32 	[_ZZ14BlockAllReduceI5MaxOpfLi512EET0_S1_E16result_broadcast], %f77;
$L__BB446_15:
	setp.le.s64 	%p19, %rd22, %rd4;
	bar.sync 	0;
	mov.f32 	%f242, 0f00000000;
	ld.shared.f32 	%f13, [_ZZ14BlockAllReduceI5MaxOpfLi512EET0_S1_E16result_broadcast];
	@%p19 bra 	$L__BB446_22;
	setp.eq.s64 	%p20, %rd7, 1536;
	mov.f32 	%f242, 0f00000000;
	mov.u32 	%r115, %r1;
	@%p20 bra 	$L__BB446_20;
	setp.eq.s64 	%p21, %rd7, 0;
	ld.shared.f32 	%f81, [%r8];
	sub.f32 	%f82, %f81, %f13;
	fma.rn.f32 	%f83, %f82, 0f3BBB989D, 0f3F000000;
	cvt.sat.f32.f32 	%f84, %f83;
	mov.f32 	%f85, 0f4B400001;
	mov.f32 	%f86, 0f437C0000;
	fma.rm.f32 	%f87, %f84, %f86, %f85;
	add.f32 	%f88, %f87, 0fCB40007F;
	neg.f32 	%f89, %f88;
	fma.rn.f32 	%f90, %f82, 0f3FB8AA3B, %f89;
	fma.rn.f32 	%f91, %f82, 0f32A57060, %f90;
	mov.b32 	%r67, %f87;
	shl.b32 	%r68, %r67, 23;
	mov.b32 	%f92, %r68;
	ex2.approx.ftz.f32 	%f93, %f91;
	mul.f32 	%f94, %f93, %f92;
	st.shared.f32 	[%r8], %f94;
	add.f32 	%f242, %f94, 0f00000000;
	mov.u32 	%r115, %r9;
	@%p21 bra 	$L__BB446_20;
	setp.eq.s64 	%p22, %rd7, 512;
	ld.shared.f32 	%f95, [%r8+2048];
	sub.f32 	%f96, %f95, %f13;
	fma.rn.f32 	%f97, %f96, 0f3BBB989D, 0f3F000000;
	cvt.sat.f32.f32 	%f98, %f97;
	mov.f32 	%f99, 0f4B400001;
	mov.f32 	%f100, 0f437C0000;
	fma.rm.f32 	%f101, %f98, %f100, %f99;
	add.f32 	%f102, %f101, 0fCB40007F;
	neg.f32 	%f103, %f102;
	fma.rn.f32 	%f104, %f96, 0f3FB8AA3B, %f103;
	fma.rn.f32 	%f105, %f96, 0f32A57060, %f104;
	mov.b32 	%r69, %f101;
	shl.b32 	%r70, %r69, 23;
	mov.b32 	%f106, %r70;
	ex2.approx.ftz.f32 	%f107, %f105;
	mul.f32 	%f108, %f107, %f106;
	st.shared.f32 	[%r8+2048], %f108;
	add.f32 	%f242, %f242, %f108;
	mov.u32 	%r115, %r10;
	@%p22 bra 	$L__BB446_20;
	ld.shared.f32 	%f109, [%r8+4096];
	sub.f32 	%f110, %f109, %f13;
	fma.rn.f32 	%f111, %f110, 0f3BBB989D, 0f3F000000;
	cvt.sat.f32.f32 	%f112, %f111;
	mov.f32 	%f113, 0f4B400001;
	mov.f32 	%f114, 0f437C0000;
	fma.rm.f32 	%f115, %f112, %f114, %f113;
	add.f32 	%f116, %f115, 0fCB40007F;
	neg.f32 	%f117, %f116;
	fma.rn.f32 	%f118, %f110, 0f3FB8AA3B, %f117;
	fma.rn.f32 	%f119, %f110, 0f32A57060, %f118;
	mov.b32 	%r71, %f115;
	shl.b32 	%r72, %r71, 23;
	mov.b32 	%f120, %r72;
	ex2.approx.ftz.f32 	%f121, %f119;
	mul.f32 	%f122, %f121, %f120;
	st.shared.f32 	[%r8+4096], %f122;
	add.f32 	%f242, %f242, %f122;
	mov.u32 	%r115, %r11;
$L__BB446_20:
	setp.lt.u64 	%p23, %rd6, 1536;
	@%p23 bra 	$L__BB446_22;
$L__BB446_21:
	shl.b32 	%r73, %r115, 2;
	mov.u32 	%r74, shared_buf;
	add.s32 	%r75, %r74, %r73;
	ld.shared.f32 	%f123, [%r75];
	sub.f32 	%f124, %f123, %f13;
	fma.rn.f32 	%f125, %f124, 0f3BBB989D, 0f3F000000;
	cvt.sat.f32.f32 	%f126, %f125;
	mov.f32 	%f127, 0f4B400001;
	mov.f32 	%f128, 0f437C0000;
	fma.rm.f32 	%f129, %f126, %f128, %f127;
	add.f32 	%f130, %f129, 0fCB40007F;
	neg.f32 	%f131, %f130;
	fma.rn.f32 	%f132, %f124, 0f3FB8AA3B, %f131;
	fma.rn.f32 	%f133, %f124, 0f32A57060, %f132;
	mov.b32 	%r76, %f129;
	shl.b32 	%r77, %r76, 23;
	mov.b32 	%f134, %r77;
	ex2.approx.ftz.f32 	%f135, %f133;
	mul.f32 	%f136, %f135, %f134;
	st.shared.f32 	[%r75], %f136;
	add.f32 	%f137, %f242, %f136;
	ld.shared.f32 	%f138, [%r75+2048];
	sub.f32 	%f139, %f138, %f13;
	fma.rn.f32 	%f140, %f139, 0f3BBB989D, 0f3F000000;
	cvt.sat.f32.f32 	%f141, %f140;
	fma.rm.f32 	%f142, %f141, %f128, %f127;
	add.f32 	%f143, %f142, 0fCB40007F;
	neg.f32 	%f144, %f143;
	fma.rn.f32 	%f145, %f139, 0f3FB8AA3B, %f144;
	fma.rn.f32 	%f146, %f139, 0f32A57060, %f145;
	mov.b32 	%r78, %f142;
	shl.b32 	%r79, %r78, 23;
	mov.b32 	%f147, %r79;
	ex2.approx.ftz.f32 	%f148, %f146;
	mul.f32 	%f149, %f148, %f147;
	st.shared.f32 	[%r75+2048], %f149;
	add.f32 	%f150, %f137, %f149;
	ld.shared.f32 	%f151, [%r75+4096];
	sub.f32 	%f152, %f151, %f13;
	fma.rn.f32 	%f153, %f152, 0f3BBB989D, 0f3F000000;
	cvt.sat.f32.f32 	%f154, %f153;
	fma.rm.f32 	%f155, %f154, %f128, %f127;
	add.f32 	%f156, %f155, 0fCB40007F;
	neg.f32 	%f157, %f156;
	fma.rn.f32 	%f158, %f152, 0f3FB8AA3B, %f157;
	fma.rn.f32 	%f159, %f152, 0f32A57060, %f158;
	mov.b32 	%r80, %f155;
	shl.b32 	%r81, %r80, 23;
	mov.b32 	%f160, %r81;
	ex2.approx.ftz.f32 	%f161, %f159;
	mul.f32 	%f162, %f161, %f160;
	st.shared.f32 	[%r75+4096], %f162;
	add.f32 	%f163, %f150, %f162;
	ld.shared.f32 	%f164, [%r75+6144];
	sub.f32 	%f165, %f164, %f13;
	fma.rn.f32 	%f166, %f165, 0f3BBB989D, 0f3F000000;
	cvt.sat.f32.f32 	%f167, %f166;
	fma.rm.f32 	%f168, %f167, %f128, %f127;
	add.f32 	%f169, %f168, 0fCB40007F;
	neg.f32 	%f170, %f169;
	fma.rn.f32 	%f171, %f165, 0f3FB8AA3B, %f170;
	fma.rn.f32 	%f172, %f165, 0f32A57060, %f171;
	mov.b32 	%r82, %f168;
	shl.b32 	%r83, %r82, 23;
	mov.b32 	%f173, %r83;
	ex2.approx.ftz.f32 	%f174, %f172;
	mul.f32 	%f175, %f174, %f173;
	st.shared.f32 	[%r75+6144], %f175;
	add.f32 	%f242, %f163, %f175;
	add.s32 	%r115, %r115, 2048;
	cvt.u64.u32 	%rd30, %r115;
	setp.gt.u64 	%p24, %rd22, %rd30;
	@%p24 bra 	$L__BB446_21;
$L__BB446_22:
	mov.b32 	%r85, %f242;
	mov.b32 	%r86, 1;
	mov.b32 	%r107, 31;
	mov.b32 	%r108, -1;
	// begin inline asm
	shfl.sync.down.b32 %r84, %r85, %r86, %r107, %r108;
	// end inline asm
	mov.b32 	%f176, %r84;
	add.f32 	%f177, %f242, %f176;
	selp.f32 	%f178, %f242, %f177, %p14;
	mov.b32 	%r90, %f178;
	mov.b32 	%r91, 2;
	// begin inline asm
	shfl.sync.down.b32 %r89, %r90, %r91, %r107, %r108;
	// end inline asm
	mov.b32 	%f179, %r89;
	add.f32 	%f180, %f178, %f179;
	selp.f32 	%f181, %f178, %f180, %p13;
	mov.b32 	%r95, %f181;
	mov.b32 	%r96, 4;
	// begin inline asm
	shfl.sync.down.b32 %r94, %r95, %r96, %r107, %r108;
	// end inline asm
	mov.b32 	%f182, %r94;
	add.f32 	%f183, %f181, %f182;
	selp.f32 	%f184, %f181, %f183, %p12;
	mov.b32 	%r100, %f184;
	mov.b32 	%r101, 8;
	// begin inline asm
	shfl.sync.down.b32 %r99, %r100, %r101, %r107, %r108;
	// end inline asm
	mov.b32 	%f185, %r99;
	add.f32 	%f186, %f184, %f185;
	selp.f32 	%f187, %f184, %f186, %p11;
	mov.b32 	%r105, %f187;
	mov.b32 	%r106, 16;
	// begin inline asm
	shfl.sync.down.b32 %r104, %r105, %r106, %r107, %r108;
	// end inline asm
	mov.b32 	%f188, %r104;
	add.f32 	%f189, %f187, %f188;
	selp.f32 	%f22, %f187, %f189, %p10;
	not.pred 	%p30, %p39;
	@%p30 bra 	$L__BB446_24;
	st.shared.f32 	[%r5], %f22;
$L__BB446_24:
	setp.ne.s32 	%p31, %r1, 0;
	bar.sync 	0;
	@%p31 bra 	$L__BB446_26;
	ld.shared.f32 	%f190, [_ZZ14BlockAllReduceI5SumOpfLi512EET0_S1_E12temp_storage+20];
	add.f32 	%f191, %f22, %f190;
	ld.shared.f32 	%f192, [_ZZ14BlockAllReduceI5SumOpfLi512EET0_S1_E12temp_storage+24];
	add.f32 	%f193, %f191, %f192;
	ld.shared.f32 	%f194, [_ZZ14BlockAllReduceI5SumOpfLi512EET0_S1_E12temp_storage+28];
	add.f32 	%f195, %f193, %f194;
	ld.shared.f32 	%f196, [_ZZ14BlockAllReduceI5SumOpfLi512EET0_S1_E12temp_storage+32];
	add.f32 	%f197, %f195, %f196;
	ld.shared.f32 	%f198, [_ZZ14BlockAllReduceI5SumOpfLi512EET0_S1_E12temp_storage+36];
	add.f32 	%f199, %f197, %f198;
	ld.shared.f32 	%f200, [_ZZ14BlockAllReduceI5SumOpfLi512EET0_S1_E12temp_storage+40];
	add.f32 	%f201, %f199, %f200;
	ld.shared.f32 	%f202, [_ZZ14BlockAllReduceI5SumOpfLi512EET0_S1_E12temp_storage+44];
	add.f32 	%f203, %f201, %f202;
	ld.shared.f32 	%f204, [_ZZ14BlockAllReduceI5SumOpfLi512EET0_S1_E12temp_storage+48];
	add.f32 	%f205, %f203, %f204;
	ld.shared.f32 	%f206, [_ZZ14BlockAllReduceI5SumOpfLi512EET0_S1_E12temp_storage+52];
	add.f32 	%f207, %f205, %f206;
	ld.shared.f32 	%f208, [_ZZ14BlockAllReduceI5SumOpfLi512EET0_S1_E12temp_storage+56];
	add.f32 	%f209, %f207, %f208;
	ld.shared.f32 	%f210, [_ZZ14BlockAllReduceI5SumOpfLi512EET0_S1_E12temp_storage+60];
	add.f32 	%f211, %f209, %f210;
	ld.shared.f32 	%f212, [_ZZ14BlockAllReduceI5SumOpfLi512EET0_S1_E12temp_storage+64];
	add.f32 	%f213, %f211, %f212;
	ld.shared.f32 	%f214, [_ZZ14BlockAllReduceI5SumOpfLi512EET0_S1_E12temp_storage+68];
	add.f32 	%f215, %f213, %f214;
	ld.shared.f32 	%f216, [_ZZ14BlockAllReduceI5SumOpfLi512EET0_S1_E12temp_storage+72];
	add.f32 	%f217, %f215, %f216;
	ld.shared.f32 	%f218, [_ZZ14BlockAllReduceI5SumOpfLi512EET0_S1_E12temp_storage+76];
	add.f32 	%f219, %f217, %f218;
	st.shared.f32 	[_ZZ14BlockAllReduceI5SumOpfLi512EET0_S1_E16result_broadcast], %f219;
$L__BB446_26:
	setp.ge.s32 	%p32, %r1, %r2;
	bar.sync 	0;
	ld.shared.f32 	%f23, [_ZZ14BlockAllReduceI5SumOpfLi512EET0_S1_E16result_broadcast];
	@%p32 bra 	$L__BB446_33;
	setp.eq.s32 	%p33, %r7, 0;
	mul.lo.s64 	%rd14, %rd37, %rd20;
	mov.u32 	%r117, %r1;
	@%p33 bra 	$L__BB446_31;
	setp.eq.s32 	%p34, %r7, 1;
	ld.shared.f32 	%f221, [%r8];
	div.rn.f32 	%f220, %f221, %f23;
	add.s64 	%rd31, %rd14, %rd4;
	// begin inline asm
	{  cvt.rn.bf16.f32 %rs8, %f220;}

	// end inline asm
	shl.b64 	%rd32, %rd31, 1;
	add.s64 	%rd15, %rd2, %rd32;
	st.global.u16 	[%rd15], %rs8;
	mov.u32 	%r117, %r9;
	@%p34 bra 	$L__BB446_31;
	setp.eq.s32 	%p35, %r7, 2;
	ld.shared.f32 	%f223, [%r8+2048];
	div.rn.f32 	%f222, %f223, %f23;
	// begin inline asm
	{  cvt.rn.bf16.f32 %rs9, %f222;}

	// end inline asm
	st.global.u16 	[%rd15+1024], %rs9;
	mov.u32 	%r117, %r10;
	@%p35 bra 	$L__BB446_31;
	ld.shared.f32 	%f225, [%r8+4096];
	div.rn.f32 	%f224, %f225, %f23;
	// begin inline asm
	{  cvt.rn.bf16.f32 %rs10, %f224;}

	// end inline asm
	st.global.u16 	[%rd15+2048], %rs10;
	mov.u32 	%r117, %r11;
$L__BB446_31:
	setp.lt.u32 	%p36, %r6, 1536;
	@%p36 bra 	$L__BB446_33;
$L__BB446_32:
	shl.b32 	%r109, %r117, 2;
	mov.u32 	%r110, shared_buf;
	add.s32 	%r111, %r110, %r109;
	ld.shared.f32 	%f230, [%r111];
	div.rn.f32 	%f226, %f230, %f23;
	cvt.u64.u32 	%rd33, %r117;
	add.s64 	%rd34, %rd14, %rd33;
	// begin inline asm
	{  cvt.rn.bf16.f32 %rs11, %f226;}

	// end inline asm
	shl.b64 	%rd35, %rd34, 1;
	add.s64 	%rd36, %rd2, %rd35;
	st.global.u16 	[%rd36], %rs11;
	ld.shared.f32 	%f231, [%r111+2048];
	div.rn.f32 	%f227, %f231, %f23;
	// begin inline asm
	{  cvt.rn.bf16.f32 %rs12, %f227;}

	// end inline asm
	st.global.u16 	[%rd36+1024], %rs12;
	ld.shared.f32 	%f232, [%r111+4096];
	div.rn.f32 	%f228, %f232, %f23;
	// begin inline asm
	{  cvt.rn.bf16.f32 %rs13, %f228;}

	// end inline asm
	st.global.u16 	[%rd36+2048], %rs13;
	ld.shared.f32 	%f233, [%r111+6144];
	div.rn.f32 	%f229, %f233, %f23;
	// begin inline asm
	{  cvt.rn.bf16.f32 %rs14, %f229;}

	// end inline asm
	st.global.u16 	[%rd36+3072], %rs14;
	add.s32 	%r117, %r117, 2048;
	setp.lt.s32 	%p37, %r117, %r2;
	@%p37 bra 	$L__BB446_32;
$L__BB446_33:
	add.s64 	%rd37, %rd37, %rd5;
	setp.lt.s64 	%p38, %rd37, %rd21;
	@%p38 bra 	$L__BB446_2;
$L__BB446_34:
	ret;

}
	// .globl	_Z20SoftmaxBlockSMemImplI10DirectLoadI13__nv_bfloat16fE11DirectStoreIfS1_EfLi1ELi256EL9Algorithm0EEvT_T0_ll
.visible .entry _Z20SoftmaxBlockSMemImplI10DirectLoadI13__nv_bfloat16fE11DirectStoreIfS1_EfLi1ELi256EL9Algorithm0EEvT_T0_ll(
	.param .align 8 .b8 _Z20SoftmaxBlockSMemImplI10DirectLoadI13__nv_bfloat16fE11DirectStoreIfS1_EfLi1ELi256EL9Algorithm0EEvT_T0_ll_param_0[16],
	.param .align 8 .b8 _Z20SoftmaxBlockSMemImplI10DirectLoadI13__nv_bfloat16fE11DirectStoreIfS1_EfLi1ELi256EL9Algorithm0EEvT_T0_ll_param_1[16],
	.param .u64 _Z20SoftmaxBlockSMemImplI10DirectLoadI13__nv_bfloat16fE11DirectStoreIfS1_EfLi1ELi256EL9Algorithm0EEvT_T0_ll_param_2,
	.param .u64 _Z20SoftmaxBlockSMemImplI10DirectLoadI13__nv_bfloat16fE11DirectStoreIfS1_EfLi1ELi256EL9Algorithm0EEvT_T0_ll_param_3
)
{
	.reg .pred 	%p<40>;
	.reg .b16 	%rs<15>;
	.reg .b32 	%r<119>;
	.reg .b32 	%f<211>;
	.reg .b64 	%rd<39>;

	ld.param.u64 	%rd20, [_Z20SoftmaxBlockSMemImplI10DirectLoadI13__nv_bfloat16fE11DirectStoreIfS1_EfLi1ELi256EL9Algorithm0EEvT_T0_ll_param_1+8];
	ld.param.u64 	%rd18, [_Z20SoftmaxBlockSMemImplI10DirectLoadI13__nv_bfloat16fE11DirectStoreIfS1_EfLi1ELi256EL9Algorithm0EEvT_T0_ll_param_0+8];
	ld.param.u64 	%rd19, [_Z20SoftmaxBlockSMemImplI10DirectLoadI13__nv_bfloat16fE11DirectStoreIfS1_EfLi1ELi256EL9Algorithm0EEvT_T0_ll_param_1];
	ld.param.u64 	%rd17, [_Z20SoftmaxBlockSMemImplI10DirectLoadI13__nv_bfloat16fE11DirectStoreIfS1_EfLi1ELi256EL9Algorithm0EEvT_T0_ll_param_0];
	ld.param.u64 	%rd21, [_Z20SoftmaxBlockSMemImplI10DirectLoadI13__nv_bfloat16fE11DirectStoreIfS1_EfLi1ELi256EL9Algorithm0EEvT_T0_ll_param_2];
	ld.param.u64 	%rd22, [_Z20SoftmaxBlockSMemImplI10DirectLoadI13__nv_bfloat16fE11DirectStoreIfS1_EfLi1ELi256EL9Algorithm0EEvT_T0_ll_param_3];
	cvta.to.global.u64 	%rd1, %rd17;
	cvta.to.global.u64 	%rd2, %rd19;
	mov.u32 	%r1, %tid.x;
	cvt.u32.u64 	%r2, %rd22;
	mov.u32 	%r25, %ctaid.x;
	cvt.u64.u32 	%rd37, %r25;
	setp.le.s64 	%p2, %rd21, %rd37;
	@%p2 bra 	$L__BB447_34;
	// begin inline asm
	mov.u32 %r26, %laneid;
	// end inline asm
	shr.u32 	%r27, %r1, 3;
	and.b32  	%r28, %r27, 124;
	mov.u32 	%r29, _ZZ14BlockAllReduceI5MaxOpfLi256EET0_S1_E12temp_storage;
	add.s32 	%r30, %r29, %r28;
	add.s32 	%r4, %r30, 8;
	cvt.u64.u32 	%rd4, %r1;
	mov.u32 	%r31, _ZZ14BlockAllReduceI5SumOpfLi256EET0_S1_E12temp_storage;
	add.s32 	%r32, %r31, %r28;
	add.s32 	%r5, %r32, 8;
	mov.u32 	%r33, %nctaid.x;
	cvt.u64.u32 	%rd5, %r33;
	not.b32 	%r34, %r1;
	add.s32 	%r6, %r34, %r2;
	shr.u32 	%r35, %r6, 8;
	add.s32 	%r36, %r35, 1;
	not.b64 	%rd23, %rd4;
	add.s64 	%rd6, %rd22, %rd23;
	and.b32  	%r7, %r36, 3;
	shl.b32 	%r37, %r1, 2;
	mov.u32 	%r38, shared_buf;
	add.s32 	%r8, %r38, %r37;
	add.s32 	%r9, %r1, 256;
	add.s32 	%r10, %r1, 512;
	add.s32 	%r11, %r1, 768;
	and.b64  	%rd7, %rd6, 768;
$L__BB447_2:
	setp.ge.s32 	%p3, %r1, %r2;
	mov.f32 	%f205, 0fFF800000;
	@%p3 bra 	$L__BB447_10;
	setp.eq.s32 	%p4, %r7, 0;
	mul.lo.s64 	%rd9, %rd37, %rd18;
	mov.f32 	%f205, 0fFF800000;
	mov.u32 	%r112, %r1;
	@%p4 bra 	$L__BB447_7;
	setp.eq.s32 	%p5, %r7, 1;
	add.s64 	%rd24, %rd9, %rd4;
	shl.b64 	%rd25, %rd24, 1;
	add.s64 	%rd10, %rd1, %rd25;
	ld.global.u16 	%rs1, [%rd10];
	// begin inline asm
	{ cvt.f32.bf16 %f27, %rs1;}

	// end inline asm
	st.shared.f32 	[%r8], %f27;
	max.f32 	%f205, %f27, 0fFF800000;
	mov.u32 	%r112, %r9;
	@%p5 bra 	$L__BB447_7;
	setp.eq.s32 	%p6, %r7, 2;
	ld.global.u16 	%rs2, [%rd10+512];
	// begin inline asm
	{ cvt.f32.bf16 %f28, %rs2;}

	// end inline asm
	st.shared.f32 	[%r8+1024], %f28;
	max.f32 	%f205, %f205, %f28;
	mov.u32 	%r112, %r10;
	@%p6 bra 	$L__BB447_7;
	ld.global.u16 	%rs3, [%rd10+1024];
	// begin inline asm
	{ cvt.f32.bf16 %f29, %rs3;}

	// end inline asm
	st.shared.f32 	[%r8+2048], %f29;
	max.f32 	%f205, %f205, %f29;
	mov.u32 	%r112, %r11;
$L__BB447_7:
	setp.lt.u32 	%p7, %r6, 768;
	@%p7 bra 	$L__BB447_10;
	shl.b32 	%r39, %r112, 2;
	mov.u32 	%r40, shared_buf;
	add.s32 	%r41, %r40, %r39;
	add.s32 	%r113, %r41, 2048;
	cvt.u64.u32 	%rd26, %r112;
	add.s64 	%rd27, %rd9, %rd26;
	shl.b64 	%rd28, %rd27, 1;
	add.s64 	%rd29, %rd1, %rd28;
	add.s64 	%rd38, %rd29, 1024;
$L__BB447_9:
	ld.global.u16 	%rs4, [%rd38+-1024];
	// begin inline asm
	{ cvt.f32.bf16 %f30, %rs4;}

	// end inline asm
	st.shared.f32 	[%r113+-2048], %f30;
	max.f32 	%f34, %f205, %f30;
	ld.global.u16 	%rs5, [%rd38+-512];
	// begin inline asm
	{ cvt.f32.bf16 %f31, %rs5;}

	// end inline asm
	st.shared.f32 	[%r113+-1024], %f31;
	max.f32 	%f35, %f34, %f31;
	ld.global.u16 	%rs6, [%rd38];
	// begin inline asm
	{ cvt.f32.bf16 %f32, %rs6;}

	// end inline asm
	st.shared.f32 	[%r113], %f32;
	max.f32 	%f36, %f35, %f32;
	ld.global.u16 	%rs7, [%rd38+512];
	// begin inline asm
	{ cvt.f32.bf16 %f33, %rs7;}

	// end inline asm
	st.shared.f32 	[%r113+1024], %f33;
	max.f32 	%f205, %f36, %f33;
	add.s32 	%r112, %r112, 1024;
	add.s32 	%r113, %r113, 4096;
	add.s64 	%rd38, %rd38, 2048;
	setp.lt.s32 	%p8, %r112, %r2;
	@%p8 bra 	$L__BB447_9;
$L__BB447_10:
	setp.gt.s32 	%p10, %r26, 15;
	setp.gt.s32 	%p11, %r26, 23;
	setp.gt.s32 	%p12, %r26, 27;
	setp.gt.s32 	%p13, %r26, 29;
	setp.gt.s32 	%p14, %r26, 30;
	mov.b32 	%r43, %f205;
	mov.b32 	%r44, 1;
	mov.b32 	%r65, 31;
	mov.b32 	%r66, -1;
	// begin inline asm
	shfl.sync.down.b32 %r42, %r43, %r44, %r65, %r66;
	// end inline asm
	mov.b32 	%f37, %r42;
	max.f32 	%f38, %f205, %f37;
	selp.f32 	%f39, %f205, %f38, %p14;
	mov.b32 	%r48, %f39;
	mov.b32 	%r49, 2;
	// begin inline asm
	shfl.sync.down.b32 %r47, %r48, %r49, %r65, %r66;
	// end inline asm
	mov.b32 	%f40, %r47;
	max.f32 	%f41, %f39, %f40;
	selp.f32 	%f42, %f39, %f41, %p13;
	mov.b32 	%r53, %f42;
	mov.b32 	%r54, 4;
	// begin inline asm
	shfl.sync.down.b32 %r52, %r53, %r54, %r65, %r66;
	// end inline asm
	mov.b32 	%f43, %r52;
	max.f32 	%f44, %f42, %f43;
	selp.f32 	%f45, %f42, %f44, %p12;
	mov.b32 	%r58, %f45;
	mov.b32 	%r59, 8;
	// begin inline asm
	shfl.sync.down.b32 %r57, %r58, %r59, %r65, %r66;
	// end inline asm
	mov.b32 	%f46, %r57;
	max.f32 	%f9, %f45, %f46;
	selp.f32 	%f206, %f45, %f9, %p11;
	mov.b32 	%r63, %f206;
	mov.b32 	%r64, 16;
	// begin inline asm
	shfl.sync.down.b32 %r62, %r63, %r64, %r65, %r66;
	// end inline asm
	mov.pred 	%p39, 0;
	@%p10 bra 	$L__BB447_13;
	setp.ne.s32 	%p16, %r26, 0;
	mov.b32 	%f47, %r62;
	max.f32 	%f206, %f9, %f47;
	@%p16 bra 	$L__BB447_13;
	st.shared.f32 	[%r4], %f206;
	mov.pred 	%p39, -1;
$L__BB447_13:
	setp.ne.s32 	%p18, %r1, 0;
	bar.sync 	0;
	@%p18 bra 	$L__BB447_15;
	ld.shared.f32 	%f48, [_ZZ14BlockAllReduceI5MaxOpfLi256EET0_S1_E12temp_storage+12];
	max.f32 	%f49, %f206, %f48;
	ld.shared.f32 	%f50, [_ZZ14BlockAllReduceI5MaxOpfLi256EET0_S1_E12temp_storage+16];
	max.f32 	%f51, %f49, %f50;
	ld.shared.f32 	%f52, [_ZZ14BlockAllReduceI5MaxOpfLi256EET0_S1_E12temp_storage+20];
	max.f32 	%f53, %f51, %f52;
	ld.shared.f32 	%f54, [_ZZ14BlockAllReduceI5MaxOpfLi256EET0_S1_E12temp_storage+24];
	max.f32 	%f55, %f53, %f54;
	ld.shared.f32 	%f56, [_ZZ14BlockAllReduceI5MaxOpfLi256EET0_S1_E12temp_storage+28];
	max.f32 	%f57, %f55, %f56;
	ld.shared.f32 	%f58, [_ZZ14BlockAllReduceI5MaxOpfLi256EET0_S1_E12temp_storage+32];
	max.f32 	%f59, %f57, %f58;
	ld.shared.f32 	%f60, [_ZZ14BlockAllReduceI5MaxOpfLi256EET0_S1_E12temp_storage+36];
	max.f32 	%f61, %f59, %f60;
	st.shared.f32 	[_ZZ14BlockAllReduceI5MaxOpfLi256EET0_S1_E16result_broadcast], %f61;
$L__BB447_15:
	setp.le.s64 	%p19, %rd22, %rd4;
	bar.sync 	0;
	mov.f32 	%f210, 0f00000000;
	ld.shared.f32 	%f13, [_ZZ14BlockAllReduceI5MaxOpfLi256EET0_S1_E16result_broadcast];
	@%p19 bra 	$L__BB447_22;
	setp.eq.s64 	%p20, %rd7, 768;
	mov.f32 	%f210, 0f00000000;
	mov.u32 	%r115, %r1;
	@%p20 bra 	$L__BB447_20;
	setp.eq.s64 	%p21, %rd7, 0;
	ld.shared.f32 	%f65, [%r8];
	sub.f32 	%f66, %f65, %f13;
	fma.rn.f32 	%f67, %f66, 0f3BBB989D, 0f3F000000;
	cvt.sat.f32.f32 	%f68, %f67;
	mov.f32 	%f69, 0f4B400001;
	mov.f32 	%f70, 0f437C0000;
	fma.rm.f32 	%f71, %f68, %f70, %f69;
	add.f32 	%f72, %f71, 0fCB40007F;
	neg.f32 	%f73, %f72;
	fma.rn.f32 	%f74, %f66, 0f3FB8AA3B, %f73;
	fma.rn.f32 	%f75, %f66, 0f32A57060, %f74;
	mov.b32 	%r67, %f71;
	shl.b32 	%r68, %r67, 23;
	mov.b32 	%f76, %r68;
	ex2.approx.ftz.f32 	%f77, %f75;
	mul.f32 	%f78, %f77, %f76;
	st.shared.f32 	[%r8], %f78;
	add.f32 	%f210, %f78, 0f00000000;
	mov.u32 	%r115, %r9;
	@%p21 bra 	$L__BB447_20;
	setp.eq.s64 	%p22, %rd7, 256;
	ld.shared.f32 	%f79, [%r8+1024];
	sub.f32 	%f80, %f79, %f13;
	fma.rn.f32 	%f81, %f80, 0f3BBB989D, 0f3F000000;
	cvt.sat.f32.f32 	%f82, %f81;
	mov.f32 	%f83, 0f4B400001;
	mov.f32 	%f84, 0f437C0000;
	fma.rm.f32 	%f85, %f82, %f84, %f83;
	add.f32 	%f86, %f85, 0fCB40007F;
	neg.f32 	%f87, %f86;
	fma.rn.f32 	%f88, %f80, 0f3FB8AA3B, %f87;
	fma.rn.f32 	%f89, %f80, 0f32A57060, %f88;
	mov.b32 	%r69, %f85;
	shl.b32 	%r70, %r69, 23;
	mov.b32 	%f90, %r70;
	ex2.approx.ftz.f32 	%f91, %f89;
	mul.f32 	%f92, %f91, %f90;
	st.shared.f32 	[%r8+1024], %f92;
	add.f32 	%f210, %f210, %f92;
	mov.u32 	%r115, %r10;
	@%p22 bra 	$L__BB447_20;
	ld.shared.f32 	%f93, [%r8+2048];
	sub.f32 	%f94, %f93, %f13;
	fma.rn.f32 	%f95, %f94, 0f3BBB989D, 0f3F000000;
	cvt.sat.f32.f32 	%f96, %f95;
	mov.f32 	%f97, 0f4B400001;
	mov.f32 	%f98, 0f437C0000;
	fma.rm.f32 	%f99, %f96, %f98, %f97;
	add.f32 	%f100, %f99, 0fCB40007F;
	neg.f32 	%f101, %f100;
	fma.rn.f32 	%f102, %f94, 0f3FB8AA3B, %f101;
	fma.rn.f32 	%f103, %f94, 0f32A57060, %f102;
	mov.b32 	%r71, %f99;
	shl.b32 	%r72, %r71, 23;
	mov.b32 	%f104, %r72;
	ex2.approx.ftz.f32 	%f105, %f103;
	mul.f32 	%f106, %f105, %f104;
	st.shared.f32 	[%r8+2048], %f106;
	add.f32 	%f210, %f210, %f106;
	mov.u32 	%r115, %r11;
$L__BB447_20:
	setp.lt.u64 	%p23, %rd6, 768;
	@%p23 bra 	$L__BB447_22;
$L__BB447_21:
	shl.b32 	%r73, %r115, 2;
	mov.u32 	%r74, shared_buf;
	add.s32 	%r75, %r74, %r73;
	ld.shared.f32 	%f107, [%r75];
	sub.f32 	%f108, %f107, %f13;
	fma.rn.f32 	%f109, %f108, 0f3BBB989D, 0f3F000000;
	cvt.sat.f32.f32 	%f110, %f109;
	mov.f32 	%f111, 0f4B400001;
	mov.f32 	%f112, 0f437C0000;
	fma.rm.f32 	%f113, %f110, %f112, %f111;
	add.f32 	%f114, %f113, 0fCB40007F;
	neg.f32 	%f115, %f114;
	fma.rn.f32 	%f116, %f108, 0f3FB8AA3B, %f115;
	fma.rn.f32 	%f117, %f108, 0f32A57060, %f116;
	mov.b32 	%r76, %f113;
	shl.b32 	%r77, %r76, 23;
	mov.b32 	%f118, %r77;
	ex2.approx.ftz.f32 	%f119, %f117;
	mul.f32 	%f120, %f119, %f118;
	st.shared.f32 	[%r75], %f120;
	add.f32 	%f121, %f210, %f120;
	ld.shared.f32 	%f122, [%r75+1024];
	sub.f32 	%f123, %f122, %f13;
	fma.rn.f32 	%f124, %f123, 0f3BBB989D, 0f3F000000;
	cvt.sat.f32.f32 	%f125, %f124;
	fma.rm.f32 	%f126, %f125, %f112, %f111;
	add.f32 	%f127, %f126, 0fCB40007F;
	neg.f32 	%f128, %f127;
	fma.rn.f32 	%f129, %f123, 0f3FB8AA3B, %f128;
	fma.rn.f32 	%f130, %f123, 0f32A57060, %f129;
	mov.b32 	%r78, %f126;
	shl.b32 	%r79, %r78, 23;
	mov.b32 	%f131, %r79;
	ex2.approx.ftz.f32 	%f132, %f130;
	mul.f32 	%f133, %f132, %f131;
	st.shared.f32 	[%r75+1024], %f133;
	add.f32 	%f134, %f121, %f133;
	ld.shared.f32 	%f135, [%r75+2048];
	sub.f32 	%f136, %f135, %f13;
	fma.rn.f32 	%f137, %f136, 0f3BBB989D, 0f3F000000;
	cvt.sat.f32.f32 	%f138, %f137;
	fma.rm.f32 	%f139, %f138, %f112, %f111;
	add.f32 	%f140, %f139, 0fCB40007F;
	neg.f32 	%f141, %f140;
	fma.rn.f32 	%f142, %f136, 0f3FB8AA3B, %f141;
	fma.rn.f32 	%f143, %f136, 0f32A57060, %f142;
	mov.b32 	%r80, %f139;
	shl.b32 	%r81, %r80, 23;
	mov.b32 	%f144, %r81;
	ex2.approx.ftz.f32 	%f145, %f143;
	mul.f32 	%f146, %f145, %f144;
	st.shared.f32 	[%r75+2048], %f146;
	add.f32 	%f147, %f134, %f146;
	ld.shared.f32 	%f148, [%r75+3072];
	sub.f32 	%f149, %f148, %f13;
	fma.rn.f32 	%f150, %f149, 0f3BBB989D, 0f3F000000;
	cvt.sat.f32.f32 	%f151, %f150;
	fma.rm.f32 	%f152, %f151, %f112, %f111;
	add.f32 	%f153, %f152, 0fCB40007F;
	neg.f32 	%f154, %f153;
	fma.rn.f32 	%f155, %f149, 0f3FB8AA3B, %f154;
	fma.rn.f32 	%f156, %f149, 0f32A57060, %f155;
	mov.b32 	%r82, %f152;
	shl.b32 	%r83, %r82, 23;
	mov.b32 	%f157, %r83;
	ex2.approx.ftz.f32 	%f158, %f156;
	mul.f32 	%f159, %f158, %f157;
	st.shared.f32 	[%r75+3072], %f159;
	add.f32 	%f210, %f147, %f159;
	add.s32 	%r115, %r115, 1024;
	cvt.u64.u32 	%rd30, %r115;
	setp.gt.u64 	%p24, %rd22, %rd30;
	@%p24 bra 	$L__BB447_21;
$L__BB447_22:
	mov.b32 	%r85, %f210;
	mov.b32 	%r86, 1;
	mov.b32 	%r107, 31;
	mov.b32 	%r108, -1;
	// begin inline asm
	shfl.sync.down.b32 %r84, %r85, %r86, %r107, %r108;
	// end inline asm
	mov.b32 	%f160, %r84;
	add.f32 	%f161, %f210, %f160;
	selp.f32 	%f162, %f210, %f161, %p14;
	mov.b32 	%r90, %f162;
	mov.b32 	%r91, 2;
	// begin inline asm
	shfl.sync.down.b32 %r89, %r90, %r91, %r107, %r108;
	// end inline asm
	mov.b32 	%f163, %r89;
	add.f32 	%f164, %f162, %f163;
	selp.f32 	%f165, %f162, %f164, %p13;
	mov.b32 	%r95, %f165;
	mov.b32 	%r96, 4;
	// begin inline asm
	shfl.sync.down.b32 %r94, %r95, %r96, %r107, %r108;
	// end inline asm
	mov.b32 	%f166, %r94;
	add.f32 	%f167, %f165, %f166;
	selp.f32 	%f168, %f165, %f167, %p12;
	mov.b32 	%r100, %f168;
	mov.b32 	%r101, 8;
	// begin inline asm
	shfl.sync.down.b32 %r99, %r100, %r101, %r107, %r108;
	// end inline asm
	mov.b32 	%f169, %r99;
	add.f32 	%f170, %f168, %f169;
	selp.f32 	%f171, %f168, %f170, %p11;
	mov.b32 	%r105, %f171;
	mov.b32 	%r106, 16;
	// begin inline asm
	shfl.sync.down.b32 %r104, %r105, %r106, %r107, %r108;
	// end inline asm
	mov.b32 	%f172, %r104;
	add.f32 	%f173, %f171, %f172;
	selp.f32 	%f22, %f171, %f173, %p10;
	not.pred 	%p30, %p39;
	@%p30 bra 	$L__BB447_24;
	st.shared.f32 	[%r5], %f22;
$L__BB447_24:
	setp.ne.s32 	%p31, %r1, 0;
	bar.sync 	0;
	@%p31 bra 	$L__BB447_26;
	ld.shared.f32 	%f174, [_ZZ14BlockAllReduceI5SumOpfLi256EET0_S1_E12temp_storage+12];
	add.f32 	%f175, %f22, %f174;
	ld.shared.f32 	%f176, [_ZZ14BlockAllReduceI5SumOpfLi256EET0_S1_E12temp_storage+16];
	add.f32 	%f177, %f175, %f176;
	ld.shared.f32 	%f178, [_ZZ14BlockAllReduceI5SumOpfLi256EET0_S1_E12temp_storage+20];
	add.f32 	%f179, %f177, %f178;
	ld.shared.f32 	%f180, [_ZZ14BlockAllReduceI5SumOpfLi256EET0_S1_E12temp_storage+24];
	add.f32 	%f181, %f179, %f180;
	ld.shared.f32 	%f182, [_ZZ14BlockAllReduceI5SumOpfLi256EET0_S1_E12temp_storage+28];
	add.f32 	%f183, %f181, %f182;
	ld.shared.f32 	%f184, [_ZZ14BlockAllReduceI5SumOpfLi256EET0_S1_E12temp_storage+32];
	add.f32 	%f185, %f183, %f184;
	ld.shared.f32 	%f186, [_ZZ14BlockAllReduceI5SumOpfLi256EET0_S1_E12temp_storage+36];
	add.f32 	%f187, %f185, %f186;
	st.shared.f32 	[_ZZ14BlockAllReduceI5SumOpfLi256EET0_S1_E16result_broadcast], %f187;
$L__BB447_26:
	setp.ge.s32 	%p32, %r1, %r2;
	bar.sync 	0;
	ld.shared.f32 	%f23, [_ZZ14BlockAllReduceI5SumOpfLi256EET0_S1_E16result_broadcast];
	@%p32 bra 	$L__BB447_33;
	setp.eq.s32 	%p33, %r7, 0;
	mul.lo.s64 	%rd14, %rd37, %rd20;
	mov.u32 	%r117, %r1;
	@%p33 bra 	$L__BB447_31;
	setp.eq.s32 	%p34, %r7, 1;
	ld.shared.f32 	%f189, [%r8];
	div.rn.f32 	%f188, %f189, %f23;
	add.s64 	%rd31, %rd14, %rd4;
	// begin inline asm
	{  cvt.rn.bf16.f32 %rs8, %f188;}

	// end inline asm
	shl.b64 	%rd32, %rd31, 1;
	add.s64 	%rd15, %rd2, %rd32;
	st.global.u16 	[%rd15], %rs8;
	mov.u32 	%r117, %r9;
	@%p34 bra 	$L__BB447_31;
	setp.eq.s32 	%p35, %r7, 2;
	ld.shared.f32 	%f191, [%r8+1024];
	div.rn.f32 	%f190, %f191, %f23;
	// begin inline asm
	{  cvt.rn.bf16.f32 %rs9, %f190;}

	// end inline asm
	st.global.u16 	[%rd15+512], %rs9;
	mov.u32 	%r117, %r10;
	@%p35 bra 	$L__BB447_31;
	ld.shared.f32 	%f193, [%r8+2048];
	div.rn.f32 	%f192, %f193, %f23;
	// begin inline asm
	{  cvt.rn.bf16.f32 %rs10, %f192;}

	// end inline asm
	st.global.u16 	[%rd15+1024], %rs10;
	mov.u32 	%r117, %r11;
$L__BB447_31:
	setp.lt.u32 	%p36, %r6, 768;
	@%p36 bra 	$L__BB447_33;
$L__BB447_32:
	shl.b32 	%r109, %r117, 2;
	mov.u32 	%r110, shared_buf;
	add.s32 	%r111, %r110, %r109;
	ld.shared.f32 	%f198, [%r111];
	div.rn.f32 	%f194, %f198, %f23;
	cvt.u64.u32 	%rd33, %r117;
	add.s64 	%rd34, %rd14, %rd33;
	// begin inline asm
	{  cvt.rn.bf16.f32 %rs11, %f194;}

	// end inline asm
	shl.b64 	%rd35, %rd34, 1;
	add.s64 	%rd36, %rd2, %rd35;
	st.global.u16 	[%rd36], %rs11;
	ld.shared.f32 	%f199, [%r111+1024];
	div.rn.f32 	%f195, %f199, %f23;
	// begin inline asm
	{  cvt.rn.bf16.f32 %rs12, %f195;}

	// end inline asm
	st.global.u16 	[%rd36+512], %rs12;
	ld.shared.f32 	%f200, [%r111+2048];
	div.rn.f32 	%f196, %f200, %f23;
	// begin inline asm
	{  cvt.rn.bf16.f32 %rs13, %f196;}

	// end inline asm
	st.global.u16 	[%rd36+1024], %rs13;
	ld.shared.f32 	%f201, [%r111+3072];
	div.rn.f32 	%f197, %f201, %f23;
	// begin inline asm
	{  cvt.rn.bf16.f32 %rs14, %f197;}

	// end inline asm
	st.global.u16 	[%rd36+1536], %rs14;
	add.s32 	%r117, %r117, 1024;
	setp.lt.s32 	%p37, %r117, %r2;
	@%p37 bra 	$L__BB447_32;
$L__BB447_33:
	add.s64 	%rd37, %rd37, %rd5;
	setp.lt.s64 	%p38, %rd37, %rd21;
	@%p38 bra 	$L__BB447_2;
$L__BB447_34:
	ret;

}
	// .globl	_Z24SoftmaxBlockUncachedImplI10DirectLoadI13__nv_bfloat16fE11DirectStoreIfS1_EfLi2ELi1024EL9Algorithm0EEvT_T0_ll
.visible .entry _Z24SoftmaxBlockUncachedImplI10DirectLoadI13__nv_bfloat16fE11DirectStoreIfS1_EfLi2ELi1024EL9Algorithm0EEvT_T0_ll(
	.param .align 8 .b8 _Z24SoftmaxBlockUncachedImplI10DirectLoadI13__nv_bfloat16fE11DirectStoreIfS1_EfLi2ELi1024EL9Algorithm0EEvT_T0_ll_param_0[16],
	.param .align 8 .b8 _Z24SoftmaxBlockUncachedImplI10DirectLoadI13__nv_bfloat16fE11DirectStoreIfS1_EfLi2ELi1024EL9Algorithm0EEvT_T0_ll_param_1[16],
	.param .u64 _Z24SoftmaxBlockUncachedImplI10DirectLoadI13__nv_bfloat16fE11DirectStoreIfS1_EfLi2ELi1024EL9Algorithm0EEvT_T0_ll_param_2,
	.param .u64 _Z24SoftmaxBlockUncachedImplI10DirectLoadI13__nv_bfloat16fE11DirectStoreIfS1_EfLi2ELi1024EL9Algorithm0EEvT_T0_ll_param_3
)
{
	.reg .pred 	%p<40>;
	.reg .b16 	%rs<41>;
	.reg .b32 	%r<155>;
	.reg .b32 	%f<466>;
	.reg .b64 	%rd<156>;

	ld.param.u64 	%rd21, [_Z24SoftmaxBlockUncachedImplI10DirectLoadI13__nv_bfloat16fE11DirectStoreIfS1_EfLi2ELi1024EL9Algorithm0EEvT_T0_ll_param_1+8];
	ld.param.u64 	%rd19, [_Z24SoftmaxBlockUncachedImplI10DirectLoadI13__nv_bfloat16fE11DirectStoreIfS1_EfLi2ELi1024EL9Algorithm0EEvT_T0_ll_param_0+8];
	ld.param.u64 	%rd20, [_Z24SoftmaxBlockUncachedImplI10DirectLoadI13__nv_bfloat16fE11DirectStoreIfS1_EfLi2ELi1024EL9Algorithm0EEvT_T0_ll_param_1];
	ld.param.u64 	%rd18, [_Z24SoftmaxBlockUncachedImplI10DirectLoadI13__nv_bfloat16fE11DirectStoreIfS1_EfLi2ELi1024EL9Algorithm0EEvT_T0_ll_param_0];
	ld.param.u64 	%rd22, [_Z24SoftmaxBlockUncachedImplI10DirectLoadI13__nv_bfloat16fE11DirectStoreIfS1_EfLi2ELi1024EL9Algorithm0EEvT_T0_ll_param_2];
	ld.param.u64 	%rd23, [_Z24SoftmaxBlockUncachedImplI10DirectLoadI13__nv_bfloat16fE11DirectStoreIfS1_EfLi2ELi1024EL9Algorithm0EEvT_T0_ll_param_3];
	cvta.to.global.u64 	%rd1, %rd18;
	cvta.to.global.u64 	%rd2, %rd20;
	mov.u32 	%r1, %tid.x;
	and.b64  	%rd24, %rd23, 1;
	setp.eq.b64 	%p2, %rd24, 1;
	not.pred 	%p3, %p2;
	@%p3 bra 	$L__BB448_2;
	mov.u64 	%rd25, $str$2;
	cvta.global.u64 	%rd26, %rd25;
	mov.u64 	%rd27, $str$1;
	cvta.global.u64 	%rd28, %rd27;
	mov.u64 	%rd29, __unnamed_435;
	cvta.global.u64 	%rd30, %rd29;
	{ // callseq 434, 0
	.param .b64 param0;
	st.param.b64 	[param0], %rd26;
	.param .b64 param1;
	st.param.b64 	[param1], %rd28;
	.param .b32 param2;
	st.param.b32 	[param2], 956;
	.param .b64 param3;
	st.param.b64 	[param3], %rd30;
	.param .b64 param4;
	st.param.b64 	[param4], 1;
	call.uni 
	__assertfail, 
	(
	param0, 
	param1, 
	param2, 
	param3, 
	param4
	);
	} // callseq 434
$L__BB448_2:
	shr.u64 	%rd31, %rd23, 63;
	add.s64 	%rd32, %rd23, %rd31;
	shr.u64 	%rd33, %rd32, 1;
	cvt.u32.u64 	%r2, %rd33;
	mov.u32 	%r21, %ctaid.x;
	cvt.u64.u32 	%rd154, %r21;
	setp.le.s64 	%p4, %rd22, %rd154;
	@%p4 bra 	$L__BB448_34;
	// begin inline asm
	mov.u32 %r22, %laneid;
	// end inline asm
	shr.u32 	%r23, %r1, 3;
	and.b32  	%r24, %r23, 124;
	mov.u32 	%r25, _ZZ14BlockAllReduceI5MaxOpfLi1024EET0_S1_E12temp_storage;
	add.s32 	%r26, %r25, %r24;
	add.s32 	%r4, %r26, 32;
	mov.u32 	%r27, _ZZ14BlockAllReduceI5SumOpfLi1024EET0_S1_E12temp_storage;
	add.s32 	%r28, %r27, %r24;
	add.s32 	%r5, %r28, 32;
	mov.u32 	%r29, %nctaid.x;
	cvt.u64.u32 	%rd4, %r29;
	not.b32 	%r30, %r1;
	add.s32 	%r6, %r30, %r2;
	shr.u32 	%r31, %r6, 10;
	add.s32 	%r32, %r31, 1;
	and.b32  	%r7, %r32, 3;
	shl.b32 	%r33, %r1, 1;
	cvt.u64.u32 	%rd5, %r33;
	or.b32  	%r8, %r1, 1024;
	or.b32  	%r9, %r1, 2048;
	or.b32  	%r10, %r1, 3072;
$L__BB448_4:
	setp.ge.s32 	%p5, %r1, %r2;
	mov.f32 	%f460, 0fFF800000;
	@%p5 bra 	$L__BB448_12;
	setp.eq.s32 	%p6, %r7, 0;
	mul.lo.s64 	%rd8, %rd154, %rd19;
	mov.f32 	%f460, 0fFF800000;
	mov.u32 	%r149, %r1;
	@%p6 bra 	$L__BB448_9;
	setp.eq.s32 	%p7, %r7, 1;
	add.s64 	%rd9, %rd8, %rd5;
	shr.u64 	%rd34, %rd9, 63;
	add.s64 	%rd35, %rd9, %rd34;
	shl.b64 	%rd36, %rd35, 1;
	and.b64  	%rd37, %rd36, -4;
	add.s64 	%rd38, %rd1, %rd37;
	ld.global.u32 	%r34, [%rd38];
	mov.b32 	{%rs1, %rs2}, %r34;
	// begin inline asm
	{ cvt.f32.bf16 %f27, %rs1;}

	// end inline asm
	// begin inline asm
	{ cvt.f32.bf16 %f28, %rs2;}

	// end inline asm
	max.f32 	%f29, %f27, 0fFF800000;
	max.f32 	%f460, %f29, %f28;
	mov.u32 	%r149, %r8;
	@%p7 bra 	$L__BB448_9;
	setp.eq.s32 	%p8, %r7, 2;
	add.s64 	%rd39, %rd9, 2048;
	shr.u64 	%rd40, %rd39, 63;
	add.s64 	%rd41, %rd39, %rd40;
	shl.b64 	%rd42, %rd41, 1;
	and.b64  	%rd43, %rd42, -4;
	add.s64 	%rd44, %rd1, %rd43;
	ld.global.u32 	%r35, [%rd44];
	mov.b32 	{%rs3, %rs4}, %r35;
	// begin inline asm
	{ cvt.f32.bf16 %f30, %rs3;}

	// end inline asm
	// begin inline asm
	{ cvt.f32.bf16 %f31, %rs4;}

	// end inline asm
	max.f32 	%f32, %f460, %f30;
	max.f32 	%f460, %f32, %f31;
	mov.u32 	%r149, %r9;
	@%p8 bra 	$L__BB448_9;
	add.s64 	%rd45, %rd9, 4096;
	shr.u64 	%rd46, %rd45, 63;
	add.s64 	%rd47, %rd45, %rd46;
	shl.b64 	%rd48, %rd47, 1;
	and.b64  	%rd49, %rd48, -4;
	add.s64 	%rd50, %rd1, %rd49;
	ld.global.u32 	%r36, [%rd50];
	mov.b32 	{%rs5, %rs6}, %r36;
	// begin inline asm
	{ cvt.f32.bf16 %f33, %rs5;}

	// end inline asm
	// begin inline asm
	{ cvt.f32.bf16 %f34, %rs6;}

	// end inline asm
	max.f32 	%f35, %f460, %f33;
	max.f32 	%f460, %f35, %f34;
	mov.u32 	%r149, %r10;
$L__BB448_9:
	setp.lt.u32 	%p9, %r6, 3072;
	@%p9 bra 	$L__BB448_12;
	mul.wide.u32 	%rd51, %r149, 2;
	add.s64 	%rd155, %rd8, %rd51;
$L__BB448_11:
	shr.u64 	%rd52, %rd155, 63;
	add.s64 	%rd53, %rd155, %rd52;
	shl.b64 	%rd54, %rd53, 1;
	and.b64  	%rd55, %rd54, -4;
	add.s64 	%rd56, %rd1, %rd55;
	ld.global.u32 	%r37, [%rd56];
	mov.b32 	{%rs7, %rs8}, %r37;
	// begin inline asm
	{ cvt.f32.bf16 %f36, %rs7;}

	// end inline asm
	// begin inline asm
	{ cvt.f32.bf16 %f37, %rs8;}

	// end inline asm
	max.f32 	%f44, %f460, %f36;
	max.f32 	%f45, %f44, %f37;
	add.s64 	%rd57, %rd155, 2048;
	shr.u64 	%rd58, %rd57, 63;
	add.s64 	%rd59, %rd57, %rd58;
	shl.b64 	%rd60, %rd59, 1;
	and.b64  	%rd61, %rd60, -4;
	add.s64 	%rd62, %rd1, %rd61;
	ld.global.u32 	%r38, [%rd62];
	mov.b32 	{%rs9, %rs10}, %r38;
	// begin inline asm
	{ cvt.f32.bf16 %f38, %rs9;}

	// end inline asm
	// begin inline asm
	{ cvt.f32.bf16 %f39, %rs10;}

	// end inline asm
	max.f32 	%f46, %f45, %f38;
	max.f32 	%f47, %f46, %f39;
	add.s64 	%rd63, %rd155, 4096;
	shr.u64 	%rd64, %rd63, 63;
	add.s64 	%rd65, %rd63, %rd64;
	shl.b64 	%rd66, %rd65, 1;
	and.b64  	%rd67, %rd66, -4;
	add.s64 	%rd68, %rd1, %rd67;
	ld.global.u32 	%r39, [%rd68];
	mov.b32 	{%rs11, %rs12}, %r39;
	// begin inline asm
	{ cvt.f32.bf16 %f40, %rs11;}

	// end inline asm
	// begin inline asm
	{ cvt.f32.bf16 %f41, %rs12;}

	// end inline asm
	max.f32 	%f48, %f47, %f40;
	max.f32 	%f49, %f48, %f41;
	add.s64 	%rd69, %rd155, 6144;
	shr.u64 	%rd70, %rd69, 63;
	add.s64 	%rd71, %rd69, %rd70;
	shl.b64 	%rd72, %rd71, 1;
	and.b64  	%rd73, %rd72, -4;
	add.s64 	%rd74, %rd1, %rd73;
	ld.global.u32 	%r40, [%rd74];
	mov.b32 	{%rs13, %rs14}, %r40;
	// begin inline asm
	{ cvt.f32.bf16 %f42, %rs13;}

	// end inline asm
	// begin inline asm
	{ cvt.f32.bf16 %f43, %rs14;}

	// end inline asm
	max.f32 	%f50, %f49, %f42;
	max.f32 	%f460, %f50, %f43;
	add.s32 	%r149, %r149, 4096;
	add.s64 	%rd155, %rd155, 8192;
	setp.lt.s32 	%p10, %r149, %r2;
	@%p10 bra 	$L__BB448_11;
$L__BB448_12:
	setp.gt.s32 	%p12, %r22, 15;
	setp.gt.s32 	%p13, %r22, 23;
	setp.gt.s32 	%p14, %r22, 27;
	setp.gt.s32 	%p15, %r22, 29;
	setp.gt.s32 	%p16, %r22, 30;
	mov.b32 	%r42, %f460;
	mov.b32 	%r43, 1;
	mov.b32 	%r64, 31;
	mov.b32 	%r65, -1;
	// begin inline asm
	shfl.sync.down.b32 %r41, %r42, %r43, %r64, %r65;
	// end inline asm
	mov.b32 	%f51, %r41;
	max.f32 	%f52, %f460, %f51;
	selp.f32 	%f53, %f460, %f52, %p16;
	mov.b32 	%r47, %f53;
	mov.b32 	%r48, 2;
	// begin inline asm
	shfl.sync.down.b32 %r46, %r47, %r48, %r64, %r65;
	// end inline asm
	mov.b32 	%f54, %r46;
	max.f32 	%f55, %f53, %f54;
	selp.f32 	%f56, %f53, %f55, %p15;
	mov.b32 	%r52, %f56;
	mov.b32 	%r53, 4;
	// begin inline asm
	shfl.sync.down.b32 %r51, %r52, %r53, %r64, %r65;
	// end inline asm
	mov.b32 	%f57, %r51;
	max.f32 	%f58, %f56, %f57;
	selp.f32 	%f59, %f56, %f58, %p14;
	mov.b32 	%r57, %f59;
	mov.b32 	%r58, 8;
	// begin inline asm
	shfl.sync.down.b32 %r56, %r57, %r58, %r64, %r65;
	// end inline asm
	mov.b32 	%f60, %r56;
	max.f32 	%f9, %f59, %f60;
	selp.f32 	%f461, %f59, %f9, %p13;
	mov.b32 	%r62, %f461;
	mov.b32 	%r63, 16;
	// begin inline asm
	shfl.sync.down.b32 %r61, %r62, %r63, %r64, %r65;
	// end inline asm
	mov.pred 	%p39, 0;
	@%p12 bra 	$L__BB448_15;
	setp.ne.s32 	%p18, %r22, 0;
	mov.b32 	%f61, %r61;
	max.f32 	%f461, %f9, %f61;
	@%p18 bra 	$L__BB448_15;
	st.shared.f32 	[%r4], %f461;
	mov.pred 	%p39, -1;
$L__BB448_15:
	setp.ne.s32 	%p20, %r1, 0;
	bar.sync 	0;
	@%p20 bra 	$L__BB448_17;
	ld.shared.f32 	%f62, [_ZZ14BlockAllReduceI5MaxOpfLi1024EET0_S1_E12temp_storage+36];
	max.f32 	%f63, %f461, %f62;
	ld.shared.f32 	%f64, [_ZZ14BlockAllReduceI5MaxOpfLi1024EET0_S1_E12temp_storage+40];
	max.f32 	%f65, %f63, %f64;
	ld.shared.f32 	%f66, [_ZZ14BlockAllReduceI5MaxOpfLi1024EET0_S1_E12temp_storage+44];
	max.f32 	%f67, %f65, %f66;
	ld.shared.f32 	%f68, [_ZZ14BlockAllReduceI5MaxOpfLi1024EET0_S1_E12temp_storage+48];
	max.f32 	%f69, %f67, %f68;
	ld.shared.f32 	%f70, [_ZZ14BlockAllReduceI5MaxOpfLi1024EET0_S1_E12temp_storage+52];
	max.f32 	%f71, %f69, %f70;
	ld.shared.f32 	%f72, [_ZZ14BlockAllReduceI5MaxOpfLi1024EET0_S1_E12temp_storage+56];
	max.f32 	%f73, %f71, %f72;
	ld.shared.f32 	%f74, [_ZZ14BlockAllReduceI5MaxOpfLi1024EET0_S1_E12temp_storage+60];
	max.f32 	%f75, %f73, %f74;
	ld.shared.f32 	%f76, [_ZZ14BlockAllReduceI5MaxOpfLi1024EET0_S1_E12temp_storage+64];
	max.f32 	%f77, %f75, %f76;
	ld.shared.f32 	%f78, [_ZZ14BlockAllReduceI5MaxOpfLi1024EET0_S1_E12temp_storage+68];
	max.f32 	%f79, %f77, %f78;
	ld.shared.f32 	%f80, [_ZZ14BlockAllReduceI5MaxOpfLi1024EET0_S1_E12temp_storage+72];
	max.f32 	%f81, %f79, %f80;
	ld.shared.f32 	%f82, [_ZZ14BlockAllReduceI5MaxOpfLi1024EET0_S1_E12temp_storage+76];
	max.f32 	%f83, %f81, %f82;
	ld.shared.f32 	%f84, [_ZZ14BlockAllReduceI5MaxOpfLi1024EET0_S1_E12temp_storage+80];
	max.f32 	%f85, %f83, %f84;
	ld.shared.f32 	%f86, [_ZZ14BlockAllReduceI5MaxOpfLi1024EET0_S1_E12temp_storage+84];
	max.f32 	%f87, %f85, %f86;
	ld.shared.f32 	%f88, [_ZZ14BlockAllReduceI5MaxOpfLi1024EET0_S1_E12temp_storage+88];
	max.f32 	%f89, %f87, %f88;
	ld.shared.f32 	%f90, [_ZZ14BlockAllReduceI5MaxOpfLi1024EET0_S1_E12temp_storage+92];
	max.f32 	%f91, %f89, %f90;
	ld.shared.f32 	%f92, [_ZZ14BlockAllReduceI5MaxOpfLi1024EET0_S1_E12temp_storage+96];
	max.f32 	%f93, %f91, %f92;
	ld.shared.f32 	%f94, [_ZZ14BlockAllReduceI5MaxOpfLi1024EET0_S1_E12temp_storage+100];
	max.f32 	%f95, %f93, %f94;
	ld.shared.f32 	%f96, [_ZZ14BlockAllReduceI5MaxOpfLi1024EET0_S1_E12temp_storage+104];
	max.f32 	%f97, %f95, %f96;
	ld.shared.f32 	%f98, [_ZZ14BlockAllReduceI5MaxOpfLi1024EET0_S1_E12temp_storage+108];
	max.f32 	%f99, %f97, %f98;
	ld.shared.f32 	%f100, [_ZZ14BlockAllReduceI5MaxOpfLi1024EET0_S1_E12temp_storage+112];
	max.f32 	%f101, %f99, %f100;
	ld.shared.f32 	%f102, [_ZZ14BlockAllReduceI5MaxOpfLi1024EET0_S1_E12temp_storage+116];
	max.f32 	%f103, %f101, %f102;
	ld.shared.f32 	%f104, [_ZZ14BlockAllReduceI5MaxOpfLi1024EET0_S1_E12temp_storage+120];
	max.f32 	%f105, %f103, %f104;
	ld.shared.f32 	%f106, [_ZZ14BlockAllReduceI5MaxOpfLi1024EET0_S1_E12temp_storage+124];
	max.f32 	%f107, %f105, %f106;
	ld.shared.f32 	%f108, [_ZZ14BlockAllReduceI5MaxOpfLi1024EET0_S1_E12temp_storage+128];
	max.f32 	%f109, %f107, %f108;
	ld.shared.f32 	%f110, [_ZZ14BlockAllReduceI5MaxOpfLi1024EET0_S1_E12temp_storage+132];
	max.f32 	%f111, %f109, %f110;
	ld.shared.f32 	%f112, [_ZZ14BlockAllReduceI5MaxOpfLi1024EET0_S1_E12temp_storage+136];
	max.f32 	%f113, %f111, %f112;
	ld.shared.f32 	%f114, [_ZZ14BlockAllReduceI5MaxOpfLi1024EET0_S1_E12temp_storage+140];
	max.f32 	%f115, %f113, %f114;
	ld.shared.f32 	%f116, [_ZZ14BlockAllReduceI5MaxOpfLi1024EET0_S1_E12temp_storage+144];
	max.f32 	%f117, %f115, %f116;
	ld.shared.f32 	%f118, [_ZZ14BlockAllReduceI5MaxOpfLi1024EET0_S1_E12temp_storage+148];
	max.f32 	%f119, %f117, %f118;
	ld.shared.f32 	%f120, [_ZZ14BlockAllReduceI5MaxOpfLi1024EET0_S1_E12temp_storage+152];
	max.f32 	%f121, %f119, %f120;
	ld.shared.f32 	%f122, [_ZZ14BlockAllReduceI5MaxOpfLi1024EET0_S1_E12temp_storage+156];
	max.f32 	%f123, %f121, %f122;
	st.shared.f32 	[_ZZ14BlockAllReduceI5MaxOpfLi1024EET0_S1_E16result_broadcast], %f123;
$L__BB448_17:
	setp.ge.s32 	%p21, %r1, %r2;
	bar.sync 	0;
	mov.f32 	%f465, 0f00000000;
	ld.shared.f32 	%f13, [_ZZ14BlockAllReduceI5MaxOpfLi1024EET0_S1_E16result_broadcast];
	@%p21 bra 	$L__BB448_24;
	setp.eq.s32 	%p22, %r7, 0;
	mul.lo.s64 	%rd13, %rd154, %rd19;
	mov.f32 	%f465, 0f00000000;
	mov.u32 	%r151, %r1;
	@%p22 bra 	$L__BB448_22;
	setp.eq.s32 	%p23, %r7, 1;
	add.s64 	%rd14, %rd13, %rd5;
	shr.u64 	%rd75, %rd14, 63;
	add.s64 	%rd76, %rd14, %rd75;
	shl.b64 	%rd77, %rd76, 1;
	and.b64  	%rd78, %rd77, -4;
	add.s64 	%rd79, %rd1, %rd78;
	ld.global.u32 	%r66, [%rd79];
	mov.b32 	{%rs15, %rs16}, %r66;
	// begin inline asm
	{ cvt.f32.bf16 %f127, %rs15;}

	// end inline asm
	// begin inline asm
	{ cvt.f32.bf16 %f128, %rs16;}

	// end inline asm
	sub.f32 	%f129, %f127, %f13;
	fma.rn.f32 	%f130, %f129, 0f3BBB989D, 0f3F000000;
	cvt.sat.f32.f32 	%f131, %f130;
	mov.f32 	%f132, 0f4B400001;
	mov.f32 	%f133, 0f437C0000;
	fma.rm.f32 	%f134, %f131, %f133, %f132;
	add.f32 	%f135, %f134, 0fCB40007F;
	neg.f32 	%f136, %f135;
	fma.rn.f32 	%f137, %f129, 0f3FB8AA3B, %f136;
	fma.rn.f32 	%f138, %f129, 0f32A57060, %f137;
	mov.b32 	%r67, %f134;
	shl.b32 	%r68, %r67, 23;
	mov.b32 	%f139, %r68;
	ex2.approx.ftz.f32 	%f140, %f138;
	fma.rn.f32 	%f141, %f140, %f139, 0f00000000;
	sub.f32 	%f142, %f128, %f13;
	fma.rn.f32 	%f143, %f142, 0f3BBB989D, 0f3F000000;
	cvt.sat.f32.f32 	%f144, %f143;
	fma.rm.f32 	%f145, %f144, %f133, %f132;
	add.f32 	%f146, %f145, 0fCB40007F;
	neg.f32 	%f147, %f146;
	fma.rn.f32 	%f148, %f142, 0f3FB8AA3B, %f147;
	fma.rn.f32 	%f149, %f142, 0f32A57060, %f148;
	mov.b32 	%r69, %f145;
	shl.b32 	%r70, %r69, 23;
	mov.b32 	%f150, %r70;
	ex2.approx.ftz.f32 	%f151, %f149;
	fma.rn.f32 	%f465, %f151, %f150, %f141;
	mov.u32 	%r151, %r8;
	@%p23 bra 	$L__BB448_22;
	setp.eq.s32 	%p24, %r7, 2;
	add.s64 	%rd80, %rd14, 2048;
	shr.u64 	%rd81, %rd80, 63;
	add.s64 	%rd82, %rd80, %rd81;
	shl.b64 	%rd83, %rd82, 1;
	and.b64  	%rd84, %rd83, -4;
	add.s64 	%rd85, %rd1, %rd84;
	ld.global.u32 	%r71, [%rd85];
	mov.b32 	{%rs17, %rs18}, %r71;
	// begin inline asm
	{ cvt.f32.bf16 %f152, %rs17;}

	// end inline asm
	// begin inline asm
	{ cvt.f32.bf16 %f153, %rs18;}

	// end inline asm
	sub.f32 	%f154, %f152, %f13;
	fma.rn.f32 	%f155, %f154, 0f3BBB989D, 0f3F000000;
	cvt.sat.f32.f32 	%f156, %f155;
	mov.f32 	%f157, 0f4B400001;
	mov.f32 	%f158, 0f437C0000;
	fma.rm.f32 	%f159, %f156, %f158, %f157;
	add.f32 	%f160, %f159, 0fCB40007F;
	neg.f32 	%f161, %f160;
	fma.rn.f32 	%f162, %f154, 0f3FB8AA3B, %f161;
	fma.rn.f32 	%f163, %f154, 0f32A57060, %f162;
	mov.b32 	%r72, %f159;
	shl.b32 	%r73, %r72, 23;
	mov.b32 	%f164, %r73;
	ex2.approx.ftz.f32 	%f165, %f163;
	fma.rn.f32 	%f166, %f165, %f164, %f465;
	sub.f32 	%f167, %f153, %f13;
	fma.rn.f32 	%f168, %f167, 0f3BBB989D, 0f3F000000;
	cvt.sat.f32.f32 	%f169, %f168;
	fma.rm.f32 	%f170, %f169, %f158, %f157;
	add.f32 	%f171, %f170, 0fCB40007F;
	neg.f32 	%f172, %f171;
	fma.rn.f32 	%f173, %f167, 0f3FB8AA3B, %f172;
	fma.rn.f32 	%f174, %f167, 0f32A57060, %f173;
	mov.b32 	%r74, %f170;
	shl.b32 	%r75, %r74, 23;
	mov.b32 	%f175, %r75;
	ex2.approx.ftz.f32 	%f176, %f174;
	fma.rn.f32 	%f465, %f176, %f175, %f166;
	mov.u32 	%r151, %r9;
	@%p24 bra 	$L__BB448_22;
	add.s64 	%rd86, %rd14, 4096;
	shr.u64 	%rd87, %rd86, 63;
	add.s64 	%rd88, %rd86, %rd87;
	shl.b64 	%rd89, %rd88, 1;
	and.b64  	%rd90, %rd89, -4;
	add.s64 	%rd91, %rd1, %rd90;
	ld.global.u32 	%r76, [%rd91];
	mov.b32 	{%rs19, %rs20}, %r76;
	// begin inline asm
	{ cvt.f32.bf16 %f177, %rs19;}

	// end inline asm
	// begin inline asm
	{ cvt.f32.bf16 %f178, %rs20;}

	// end inline asm
	sub.f32 	%f179, %f177, %f13;
	fma.rn.f32 	%f180, %f179, 0f3BBB989D, 0f3F000000;
	cvt.sat.f32.f32 	%f181, %f180;
	mov.f32 	%f182, 0f4B400001;
	mov.f32 	%f183, 0f437C0000;
	fma.rm.f32 	%f184, %f181, %f183, %f182;
	add.f32 	%f185, %f184, 0fCB40007F;
	neg.f32 	%f186, %f185;
	fma.rn.f32 	%f187, %f179, 0f3FB8AA3B, %f186;
	fma.rn.f32 	%f188, %f179, 0f32A57060, %f187;
	mov.b32 	%r77, %f184;
	shl.b32 	%r78, %r77, 23;
	mov.b32 	%f189, %r78;
	ex2.approx.ftz.f32 	%f190, %f188;
	fma.rn.f32 	%f191, %f190, %f189, %f465;
	sub.f32 	%f192, %f178, %f13;
	fma.rn.f32 	%f193, %f192, 0f3BBB989D, 0f3F000000;
	cvt.sat.f32.f32 	%f194, %f193;
	fma.rm.f32 	%f195, %f194, %f183, %f182;
	add.f32 	%f196, %f195, 0fCB40007F;
	neg.f32 	%f197, %f196;
	fma.rn.f32 	%f198, %f192, 0f3FB8AA3B, %f197;
	fma.rn.f32 	%f199, %f192, 0f32A57060, %f198;
	mov.b32 	%r79, %f195;
	shl.b32 	%r80, %r79, 23;
	mov.b32 	%f200, %r80;
	ex2.approx.ftz.f32 	%f201, %f199;
	fma.rn.f32 	%f465, %f201, %f200, %f191;
	mov.u32 	%r151, %r10;
$L__BB448_22:
	setp.lt.u32 	%p25, %r6, 3072;
	@%p25 bra 	$L__BB448_24;
$L__BB448_23:
	shl.b32 	%r81, %r151, 1;
	cvt.u64.u32 	%rd92, %r81;
	add.s64 	%rd93, %rd13, %rd92;
	shr.u64 	%rd94, %rd93, 63;
	add.s64 	%rd95, %rd93, %rd94;
	shl.b64 	%rd96, %rd95, 1;
	and.b64  	%rd97, %rd96, -4;
	add.s64 	%rd98, %rd1, %rd97;
	ld.global.u32 	%r82, [%rd98];
	mov.b32 	{%rs21, %rs22}, %r82;
	// begin inline asm
	{ cvt.f32.bf16 %f202, %rs21;}

	// end inline asm
	// begin inline asm
	{ cvt.f32.bf16 %f203, %rs22;}

	// end inline asm
	sub.f32 	%f210, %f202, %f13;
	fma.rn.f32 	%f211, %f210, 0f3BBB989D, 0f3F000000;
	cvt.sat.f32.f32 	%f212, %f211;
	mov.f32 	%f213, 0f4B400001;
	mov.f32 	%f214, 0f437C0000;
	fma.rm.f32 	%f215, %f212, %f214, %f213;
	add.f32 	%f216, %f215, 0fCB40007F;
	neg.f32 	%f217, %f216;
	fma.rn.f32 	%f218, %f210, 0f3FB8AA3B, %f217;
	fma.rn.f32 	%f219, %f210, 0f32A57060, %f218;
	mov.b32 	%r83, %f215;
	shl.b32 	%r84, %r83, 23;
	mov.b32 	%f220, %r84;
	ex2.approx.ftz.f32 	%f221, %f219;
	fma.rn.f32 	%f222, %f221, %f220, %f465;
	sub.f32 	%f223, %f203, %f13;
	fma.rn.f32 	%f224, %f223, 0f3BBB989D, 0f3F000000;
	cvt.sat.f32.f32 	%f225, %f224;
	fma.rm.f32 	%f226, %f225, %f214, %f213;
	add.f32 	%f227, %f226, 0fCB40007F;
	neg.f32 	%f228, %f227;
	fma.rn.f32 	%f229, %f223, 0f3FB8AA3B, %f228;
	fma.rn.f32 	%f230, %f223, 0f32A57060, %f229;
	mov.b32 	%r85, %f226;
	shl.b32 	%r86, %r85, 23;
	mov.b32 	%f231, %r86;
	ex2.approx.ftz.f32 	%f232, %f230;
	fma.rn.f32 	%f233, %f232, %f231, %f222;
	add.s64 	%rd99, %rd93, 2048;
	shr.u64 	%rd100, %rd99, 63;
	add.s64 	%rd101, %rd99, %rd100;
	shl.b64 	%rd102, %rd101, 1;
	and.b64  	%rd103, %rd102, -4;
	add.s64 	%rd104, %rd1, %rd103;
	ld.global.u32 	%r87, [%rd104];
	mov.b32 	{%rs23, %rs24}, %r87;
	// begin inline asm
	{ cvt.f32.bf16 %f204, %rs23;}

	// end inline asm
	// begin inline asm
	{ cvt.f32.bf16 %f205, %rs24;}

	// end inline asm
	sub.f32 	%f234, %f204, %f13;
	fma.rn.f32 	%f235, %f234, 0f3BBB989D, 0f3F000000;
	cvt.sat.f32.f32 	%f236, %f235;
	fma.rm.f32 	%f237, %f236, %f214, %f213;
	add.f32 	%f238, %f237, 0fCB40007F;
	neg.f32 	%f239, %f238;
	fma.rn.f32 	%f240, %f234, 0f3FB8AA3B, %f239;
	fma.rn.f32 	%f241, %f234, 0f32A57060, %f240;
	mov.b32 	%r88, %f237;
	shl.b32 	%r89, %r88, 23;
	mov.b32 	%f242, %r89;
	ex2.approx.ftz.f32 	%f243, %f241;
	fma.rn.f32 	%f244, %f243, %f242, %f233;
	sub.f32 	%f245, %f205, %f13;
	fma.rn.f32 	%f246, %f245, 0f3BBB989D, 0f3F000000;
	cvt.sat.f32.f32 	%f247, %f246;
	fma.rm.f32 	%f248, %f247, %f214, %f213;
	add.f32 	%f249, %f248, 0fCB40007F;
	neg.f32 	%f250, %f249;
	fma.rn.f32 	%f251, %f245, 0f3FB8AA3B, %f250;
	fma.rn.f32 	%f252, %f245, 0f32A57060, %f251;
	mov.b32 	%r90, %f248;
	shl.b32 	%r91, %r90, 23;
	mov.b32 	%f253, %r91;
	ex2.approx.ftz.f32 	%f254, %f252;
	fma.rn.f32 	%f255, %f254, %f253, %f244;
	add.s64 	%rd105, %rd93, 4096;
	shr.u64 	%rd106, %rd105, 63;
	add.s64 	%rd107, %rd105, %rd106;
	shl.b64 	%rd108, %rd107, 1;
	and.b64  	%rd109, %rd108, -4;
	add.s64 	%rd110, %rd1, %rd109;
	ld.global.u32 	%r92, [%rd110];
	mov.b32 	{%rs25, %rs26}, %r92;
	// begin inline asm
	{ cvt.f32.bf16 %f206, %rs25;}

	// end inline asm
	// begin inline asm
	{ cvt.f32.bf16 %f207, %rs26;}

	// end inline asm
	sub.f32 	%f256, %f206, %f13;
	fma.rn.f32 	%f257, %f256, 0f3BBB989D, 0f3F000000;
	cvt.sat.f32.f32 	%f258, %f257;
	fma.rm.f32 	%f259, %f258, %f214, %f213;
	add.f32 	%f260, %f259, 0fCB40007F;
	neg.f32 	%f261, %f260;
	fma.rn.f32 	%f262, %f256, 0f3FB8AA3B, %f261;
	fma.rn.f32 	%f263, %f256, 0f32A57060, %f262;
	mov.b32 	%r93, %f259;
	shl.b32 	%r94, %r93, 23;
	mov.b32 	%f264, %r94;
	ex2.approx.ftz.f32 	%f265, %f263;
	fma.rn.f32 	%f266, %f265, %f264, %f255;
	sub.f32 	%f267, %f207, %f13;
	fma.rn.f32 	%f268, %f267, 0f3BBB989D, 0f3F000000;
	cvt.sat.f32.f32 	%f269, %f268;
	fma.rm.f32 	%f270, %f269, %f214, %f213;
	add.f32 	%f271, %f270, 0fCB40007F;
	neg.f32 	%f272, %f271;
	fma.rn.f32 	%f273, %f267, 0f3FB8AA3B, %f272;
	fma.rn.f32 	%f274, %f267, 0f32A57060, %f273;
	mov.b32 	%r95, %f270;
	shl.b32 	%r96, %r95, 23;
	mov.b32 	%f275, %r96;
	ex2.approx.ftz.f32 	%f276, %f274;
	fma.rn.f32 	%f277, %f276, %f275, %f266;
	add.s64 	%rd111, %rd93, 6144;
	shr.u64 	%rd112, %rd111, 63;
	add.s64 	%rd113, %rd111, %rd112;
	shl.b64 	%rd114, %rd113, 1;
	and.b64  	%rd115, %rd114, -4;
	add.s64 	%rd116, %rd1, %rd115;
	ld.global.u32 	%r97, [%rd116];
	mov.b32 	{%rs27, %rs28}, %r97;
	// begin inline asm
	{ cvt.f32.bf16 %f208, %rs27;}

	// end inline asm
	// begin inline asm
	{ cvt.f32.bf16 %f209, %rs28;}

	// end inline asm
	sub.f32 	%f278, %f208, %f13;
	fma.rn.f32 	%f279, %f278, 0f3BBB989D, 0f3F000000;
	cvt.sat.f32.f32 	%f280, %f279;
	fma.rm.f32 	%f281, %f280, %f214, %f213;
	add.f32 	%f282, %f281, 0fCB40007F;
	neg.f32 	%f283, %f282;
	fma.rn.f32 	%f284, %f278, 0f3FB8AA3B, %f283;
	fma.rn.f32 	%f285, %f278, 0f32A57060, %f284;
	mov.b32 	%r98, %f281;
	shl.b32 	%r99, %r98, 23;
	mov.b32 	%f286, %r99;
	ex2.approx.ftz.f32 	%f287, %f285;
	fma.rn.f32 	%f288, %f287, %f286, %f277;
	sub.f32 	%f289, %f209, %f13;
	fma.rn.f32 	%f290, %f289, 0f3BBB989D, 0f3F000000;
	cvt.sat.f32.f32 	%f291, %f290;
	fma.rm.f32 	%f292, %f291, %f214, %f213;
	add.f32 	%f293, %f292, 0fCB40007F;
	neg.f32 	%f294, %f293;
	fma.rn.f32 	%f295, %f289, 0f3FB8AA3B, %f294;
	fma.rn.f32 	%f296, %f289, 0f32A57060, %f295;
	mov.b32 	%r100, %f292;
	shl.b32 	%r101, %r100, 23;
	mov.b32 	%f297, %r101;
	ex2.approx.ftz.f32 	%f298, %f296;
	fma.rn.f32 	%f465, %f298, %f297, %f288;
	sub.s32 	%r102, %r81, %r151;
	add.s32 	%r151, %r102, 4096;
	setp.lt.s32 	%p26, %r151, %r2;
	@%p26 bra 	$L__BB448_23;
$L__BB448_24:
	setp.gt.s32 	%p27, %r22, 15;
	setp.gt.s32 	%p28, %r22, 23;
	setp.gt.s32 	%p29, %r22, 27;
	setp.gt.s32 	%p30, %r22, 29;
	setp.gt.s32 	%p31, %r22, 30;
	mov.b32 	%r104, %f465;
	mov.b32 	%r105, 1;
	mov.b32 	%r126, 31;
	mov.b32 	%r127, -1;
	// begin inline asm
	shfl.sync.down.b32 %r103, %r104, %r105, %r126, %r127;
	// end inline asm
	mov.b32 	%f299, %r103;
	add.f32 	%f300, %f465, %f299;
	selp.f32 	%f301, %f465, %f300, %p31;
	mov.b32 	%r109, %f301;
	mov.b32 	%r110, 2;
	// begin inline asm
	shfl.sync.down.b32 %r108, %r109, %r110, %r126, %r127;
	// end inline asm
	mov.b32 	%f302, %r108;
	add.f32 	%f303, %f301, %f302;
	selp.f32 	%f304, %f301, %f303, %p30;
	mov.b32 	%r114, %f304;
	mov.b32 	%r115, 4;
	// begin inline asm
	shfl.sync.down.b32 %r113, %r114, %r115, %r126, %r127;
	// end inline asm
	mov.b32 	%f305, %r113;
	add.f32 	%f306, %f304, %f305;
	selp.f32 	%f307, %f304, %f306, %p29;
	mov.b32 	%r119, %f307;
	mov.b32 	%r120, 8;
	// begin inline asm
	shfl.sync.down.b32 %r118, %r119, %r120, %r126, %r127;
	// end inline asm
	mov.b32 	%f308, %r118;
	add.f32 	%f309, %f307, %f308;
	selp.f32 	%f310, %f307, %f309, %p28;
	mov.b32 	%r124, %f310;
	mov.b32 	%r125, 16;
	// begin inline asm
	shfl.sync.down.b32 %r123, %r124, %r125, %r126, %r127;
	// end inline asm
	mov.b32 	%f311, %r123;
	add.f32 	%f312, %f310, %f311;
	selp.f32 	%f22, %f310, %f312, %p27;
	not.pred 	%p32, %p39;
	@%p32 bra 	$L__BB448_26;
	st.shared.f32 	[%r5], %f22;
$L__BB448_26:
	setp.ne.s32 	%p33, %r1, 0;
	bar.sync 	0;
	@%p33 bra 	$L__BB448_28;
	ld.shared.f32 	%f313, [_ZZ14BlockAllReduceI5SumOpfLi1024EET0_S1_E12temp_storage+36];
	add.f32 	%f314, %f22, %f313;
	ld.shared.f32 	%f315, [_ZZ14BlockAllReduceI5SumOpfLi1024EET0_S1_E12temp_storage+40];
	add.f32 	%f316, %f314, %f315;
	ld.shared.f32 	%f317, [_ZZ14BlockAllReduceI5SumOpfLi1024EET0_S1_E12temp_storage+44];
	add.f32 	%f318, %f316, %f317;
	ld.shared.f32 	%f319, [_ZZ14BlockAllReduceI5SumOpfLi1024EET0_S1_E12temp_storage+48];
	add.f32 	%f320, %f318, %f319;
	ld.shared.f32 	%f321, [_ZZ14BlockAllReduceI5SumOpfLi1024EET0_S1_E12temp_storage+52];
	add.f32 	%f322, %f320, %f321;
	ld.shared.f32 	%f323, [_ZZ14BlockAllReduceI5SumOpfLi1024EET0_S1_E12temp_storage+56];
	add.f32 	%f324, %f322, %f323;
	ld.shared.f32 	%f325, [_ZZ14BlockAllReduceI5SumOpfLi1024EET0_S1_E12temp_storage+60];
	add.f32 	%f326, %f324, %f325;
	ld.shared.f32 	%f327, [_ZZ14BlockAllReduceI5SumOpfLi1024EET0_S1_E12temp_storage+64];
	add.f32 	%f328, %f326, %f327;
	ld.shared.f32 	%f329, [_ZZ14BlockAllReduceI5SumOpfLi1024EET0_S1_E12temp_storage+68];
	add.f32 	%f330, %f328, %f329;
	ld.shared.f32 	%f331, [_ZZ14BlockAllReduceI5SumOpfLi1024EET0_S1_E12temp_storage+72];
	add.f32 	%f332, %f330, %f331;
	ld.shared.f32 	%f333, [_ZZ14BlockAllReduceI5SumOpfLi1024EET0_S1_E12temp_storage+76];
	add.f32 	%f334, %f332, %f333;
	ld.shared.f32 	%f335, [_ZZ14BlockAllReduceI5SumOpfLi1024EET0_S1_E12temp_storage+80];
	add.f32 	%f336, %f334, %f335;
	ld.shared.f32 	%f337, [_ZZ14BlockAllReduceI5SumOpfLi1024EET0_S1_E12temp_storage+84];
	add.f32 	%f338, %f336, %f337;
	ld.shared.f32 	%f339, [_ZZ14BlockAllReduceI5SumOpfLi1024EET0_S1_E12temp_storage+88];
	add.f32 	%f340, %f338, %f339;
	ld.shared.f32 	%f341, [_ZZ14BlockAllReduceI5SumOpfLi1024EET0_S1_E12temp_storage+92];
	add.f32 	%f342, %f340, %f341;
	ld.shared.f32 	%f343, [_ZZ14BlockAllReduceI5SumOpfLi1024EET0_S1_E12temp_storage+96];
	add.f32 	%f344, %f342, %f343;
	ld.shared.f32 	%f345, [_ZZ14BlockAllReduceI5SumOpfLi1024EET0_S1_E12temp_storage+100];
	add.f32 	%f346, %f344, %f345;
	ld.shared.f32 	%f347, [_ZZ14BlockAllReduceI5SumOpfLi1024EET0_S1_E12temp_storage+104];
	add.f32 	%f348, %f346, %f347;
	ld.shared.f32 	%f349, [_ZZ14BlockAllReduceI5SumOpfLi1024EET0_S1_E12temp_storage+108];
	add.f32 	%f350, %f348, %f349;
	ld.shared.f32 	%f351, [_ZZ14BlockAllReduceI5SumOpfLi1024EET0_S1_E12temp_storage+112];
	add.f32 	%f352, %f350, %f351;
	ld.shared.f32 	%f353, [_ZZ14BlockAllReduceI5SumOpfLi1024EET0_S1_E12temp_storage+116];
	add.f32 	%f354, %f352, %f353;
	ld.shared.f32 	%f355, [_ZZ14BlockAllReduceI5SumOpfLi1024EET0_S1_E12temp_storage+120];
	add.f32 	%f356, %f354, %f355;
	ld.shared.f32 	%f357, [_ZZ14BlockAllReduceI5SumOpfLi1024EET0_S1_E12temp_storage+124];
	add.f32 	%f358, %f356, %f357;
	ld.shared.f32 	%f359, [_ZZ14BlockAllReduceI5SumOpfLi1024EET0_S1_E12temp_storage+128];
	add.f32 	%f360, %f358, %f359;
	ld.shared.f32 	%f361, [_ZZ14BlockAllReduceI5SumOpfLi1024EET0_S1_E12temp_storage+132];
	add.f32 	%f362, %f360, %f361;
	ld.shared.f32 	%f363, [_ZZ14BlockAllReduceI5SumOpfLi1024EET0_S1_E12temp_storage+136];
	add.f32 	%f364, %f362, %f363;
	ld.shared.f32 	%f365, [_ZZ14BlockAllReduceI5SumOpfLi1024EET0_S1_E12temp_storage+140];
	add.f32 	%f366, %f364, %f365;
	ld.shared.f32 	%f367, [_ZZ14BlockAllReduceI5SumOpfLi1024EET0_S1_E12temp_storage+144];
	add.f32 	%f368, %f366, %f367;
	ld.shared.f32 	%f369, [_ZZ14BlockAllReduceI5SumOpfLi1024EET0_S1_E12temp_storage+148];
	add.f32 	%f370, %f368, %f369;
	ld.shared.f32 	%f371, [_ZZ14BlockAllReduceI5SumOpfLi1024EET0_S1_E12temp_storage+152];
	add.f32 	%f372, %f370, %f371;
	ld.shared.f32 	%f373, [_ZZ14BlockAllReduceI5SumOpfLi1024EET0_S1_E12temp_storage+156];
	add.f32 	%f374, %f372, %f373;
	st.shared.f32 	[_ZZ14BlockAllReduceI5SumOpfLi1024EET0_S1_E16result_broadcast], %f374;
$L__BB448_28:
	setp.ge.s32 	%p34, %r1, %r2;
	bar.sync 	0;
	ld.shared.f32 	%f23, [_ZZ14BlockAllReduceI5SumOpfLi1024EET0_S1_E16result_broadcast];
	@%p34 bra 	$L__BB448_33;
	and.b32  	%r128, %r6, 1024;
	setp.ne.s32 	%p35, %r128, 0;
	mul.lo.s64 	%rd15, %rd154, %rd21;
	mul.lo.s64 	%rd16, %rd154, %rd19;
	mov.u32 	%r154, %r1;
	@%p35 bra 	$L__BB448_31;
	add.s64 	%rd117, %rd16, %rd5;
	shr.u64 	%rd118, %rd117, 63;
	add.s64 	%rd119, %rd117, %rd118;
	shl.b64 	%rd120, %rd119, 1;
	and.b64  	%rd121, %rd120, -4;
	add.s64 	%rd122, %rd1, %rd121;
	ld.global.u32 	%r129, [%rd122];
	mov.b32 	{%rs29, %rs30}, %r129;
	// begin inline asm
	{ cvt.f32.bf16 %f375, %rs29;}

	// end inline asm
	// begin inline asm
	{ cvt.f32.bf16 %f376, %rs30;}

	// end inline asm
	sub.f32 	%f379, %f375, %f13;
	fma.rn.f32 	%f380, %f379, 0f3BBB989D, 0f3F000000;
	cvt.sat.f32.f32 	%f381, %f380;
	mov.f32 	%f382, 0f4B400001;
	mov.f32 	%f383, 0f437C0000;
	fma.rm.f32 	%f384, %f381, %f383, %f382;
	add.f32 	%f385, %f384, 0fCB40007F;
	neg.f32 	%f386, %f385;
	fma.rn.f32 	%f387, %f379, 0f3FB8AA3B, %f386;
	fma.rn.f32 	%f388, %f379, 0f32A57060, %f387;
	mov.b32 	%r130, %f384;
	shl.b32 	%r131, %r130, 23;
	mov.b32 	%f389, %r131;
	ex2.approx.ftz.f32 	%f390, %f388;
	mul.f32 	%f391, %f390, %f389;
	div.rn.f32 	%f377, %f391, %f23;
	sub.f32 	%f392, %f376, %f13;
	fma.rn.f32 	%f393, %f392, 0f3BBB989D, 0f3F000000;
	cvt.sat.f32.f32 	%f394, %f393;
	fma.rm.f32 	%f395, %f394, %f383, %f382;
	add.f32 	%f396, %f395, 0fCB40007F;
	neg.f32 	%f397, %f396;
	fma.rn.f32 	%f398, %f392, 0f3FB8AA3B, %f397;
	fma.rn.f32 	%f399, %f392, 0f32A57060, %f398;
	mov.b32 	%r132, %f395;
	shl.b32 	%r133, %r132, 23;
	mov.b32 	%f400, %r133;
	ex2.approx.ftz.f32 	%f401, %f399;
	mul.f32 	%f402, %f401, %f400;
	div.rn.f32 	%f378, %f402, %f23;
	add.s64 	%rd123, %rd15, %rd5;
	// begin inline asm
	{  cvt.rn.bf16.f32 %rs31, %f377;}

	// end inline asm
	// begin inline asm
	{  cvt.rn.bf16.f32 %rs32, %f378;}

	// end inline asm
	shr.u64 	%rd124, %rd123, 63;
	add.s64 	%rd125, %rd123, %rd124;
	shl.b64 	%rd126, %rd125, 1;
	and.b64  	%rd127, %rd126, -4;
	add.s64 	%rd128, %rd2, %rd127;
	mov.b32 	%r134, {%rs31, %rs32};
	st.global.u32 	[%rd128], %r134;
	mov.u32 	%r154, %r8;
$L__BB448_31:
	setp.lt.u32 	%p36, %r6, 1024;
	@%p36 bra 	$L__BB448_33;
$L__BB448_32:
	shl.b32 	%r135, %r154, 1;
	cvt.u64.u32 	%rd129, %r135;
	add.s64 	%rd130, %rd16, %rd129;
	shr.u64 	%rd131, %rd130, 63;
	add.s64 	%rd132, %rd130, %rd131;
	shl.b64 	%rd133, %rd132, 1;
	and.b64  	%rd134, %rd133, -4;
	add.s64 	%rd135, %rd1, %rd134;
	ld.global.u32 	%r136, [%rd135];
	mov.b32 	{%rs33, %rs34}, %r136;
	// begin inline asm
	{ cvt.f32.bf16 %f403, %rs33;}

	// end inline asm
	// begin inline asm
	{ cvt.f32.bf16 %f404, %rs34;}

	// end inline asm
	sub.f32 	%f411, %f403, %f13;
	fma.rn.f32 	%f412, %f411, 0f3BBB989D, 0f3F000000;
	cvt.sat.f32.f32 	%f413, %f412;
	mov.f32 	%f414, 0f4B400001;
	mov.f32 	%f415, 0f437C0000;
	fma.rm.f32 	%f416, %f413, %f415, %f414;
	add.f32 	%f417, %f416, 0fCB40007F;
	neg.f32 	%f418, %f417;
	fma.rn.f32 	%f419, %f411, 0f3FB8AA3B, %f418;
	fma.rn.f32 	%f420, %f411, 0f32A57060, %f419;
	mov.b32 	%r137, %f416;
	shl.b32 	%r138, %r137, 23;
	mov.b32 	%f421, %r138;
	ex2.approx.ftz.f32 	%f422, %f420;
	mul.f32 	%f423, %f422, %f421;
	div.rn.f32 	%f405, %f423, %f23;
	sub.f32 	%f424, %f404, %f13;
	fma.rn.f32 	%f425, %f424, 0f3BBB989D, 0f3F000000;
	cvt.sat.f32.f32 	%f426, %f425;
	fma.rm.f32 	%f427, %f426, %f415, %f414;
	add.f32 	%f428, %f427, 0fCB40007F;
	neg.f32 	%f429, %f428;
	fma.rn.f32 	%f430, %f424, 0f3FB8AA3B, %f429;
	fma.rn.f32 	%f431, %f424, 0f32A57060, %f430;
	mov.b32 	%r139, %f427;
	shl.b32 	%r140, %r139, 23;
	mov.b32 	%f432, %r140;
	ex2.approx.ftz.f32 	%f433, %f431;
	mul.f32 	%f434, %f433, %f432;
	div.rn.f32 	%f406, %f434, %f23;
	add.s64 	%rd136, %rd15, %rd129;
	// begin inline asm
	{  cvt.rn.bf16.f32 %rs35, %f405;}

	// end inline asm
	// begin inline asm
	{  cvt.rn.bf16.f32 %rs36, %f406;}

	// end inline asm
	shr.u64 	%rd137, %rd136, 63;
	add.s64 	%rd138, %rd136, %rd137;
	shl.b64 	%rd139, %rd138, 1;
	and.b64  	%rd140, %rd139, -4;
	add.s64 	%rd141, %rd2, %rd140;
	mov.b32 	%r141, {%rs35, %rs36};
	st.global.u32 	[%rd141], %r141;
	add.s64 	%rd142, %rd130, 2048;
	shr.u64 	%rd143, %rd142, 63;
	add.s64 	%rd144, %rd142, %rd143;
	shl.b64 	%rd145, %rd144, 1;
	and.b64  	%rd146, %rd145, -4;
	add.s64 	%rd147, %rd1, %rd146;
	ld.global.u32 	%r142, [%rd147];
	mov.b32 	{%rs37, %rs38}, %r142;
	// begin inline asm
	{ cvt.f32.bf16 %f407, %rs37;}

	// end inline asm
	// begin inline asm
	{ cvt.f32.bf16 %f408, %rs38;}

	// end inline asm
	sub.f32 	%f435, %f407, %f13;
	fma.rn.f32 	%f436, %f435, 0f3BBB989D, 0f3F000000;
	cvt.sat.f32.f32 	%f437, %f436;
	fma.rm.f32 	%f438, %f437, %f415, %f414;
	add.f32 	%f439, %f438, 0fCB40007F;
	neg.f32 	%f440, %f439;
	fma.rn.f32 	%f441, %f435, 0f3FB8AA3B, %f440;
	fma.rn.f32 	%f442, %f435, 0f32A57060, %f441;
	mov.b32 	%r143, %f438;
	shl.b32 	%r144, %r143, 23;
	mov.b32 	%f443, %r144;
	ex2.approx.ftz.f32 	%f444, %f442;
	mul.f32 	%f445, %f444, %f443;
	div.rn.f32 	%f409, %f445, %f23;
	sub.f32 	%f446, %f408, %f13;
	fma.rn.f32 	%f447, %f446, 0f3BBB989D, 0f3F000000;
	cvt.sat.f32.f32 	%f448, %f447;
	fma.rm.f32 	%f449, %f448, %f415, %f414;
	add.f32 	%f450, %f449, 0fCB40007F;
	neg.f32 	%f451, %f450;
	fma.rn.f32 	%f452, %f446, 0f3FB8AA3B, %f451;
	fma.rn.f32 	%f453, %f446, 0f32A57060, %f452;
	mov.b32 	%r145, %f449;
	shl.b32 	%r146, %r145, 23;
	mov.b32 	%f454, %r146;
	ex2.approx.ftz.f32 	%f455, %f453;
	mul.f32 	%f456, %f455, %f454;
	div.rn.f32 	%f410, %f456, %f23;
	add.s64 	%rd148, %rd136, 2048;
	// begin inline asm
	{  cvt.rn.bf16.f32 %rs39, %f409;}

	// end inline asm
	// begin inline asm
	{  cvt.rn.bf16.f32 %rs40, %f410;}

	// end inline asm
	shr.u64 	%rd149, %rd148, 63;
	add.s64 	%rd150, %rd148, %rd149;
	shl.b64 	%rd151, %rd150, 1;
	and.b64  	%rd152, %rd151, -4;
	add.s64 	%rd153, %rd2, %rd152;
	mov.b32 	%r147, {%rs39, %rs40};
	st.global.u32 	[%rd153], %r147;
	sub.s32 	%r148, %r135, %r154;
	add.s32 	%r154, %r148, 2048;
	setp.lt.s32 	%p37, %r154, %r2;
	@%p37 bra 	$L__BB448_32;
$L__BB448_33:
	add.s64 	%rd154, %rd154, %rd4;
	setp.lt.s64 	%p38, %rd154, %rd22;
	@%p38 bra 	$L__BB448_4;
$L__BB448_34:
	ret;

}
	// .globl	_Z24SoftmaxBlockUncachedImplI10DirectLoadI13__nv_bfloat16fE11DirectStoreIfS1_EfLi1ELi1024EL9Algorithm0EEvT_T0_ll
.visible .entry _Z24SoftmaxBlockUncachedImplI10DirectLoadI13__nv_bfloat16fE11DirectStoreIfS1_EfLi1ELi1024EL9Algorithm0EEvT_T0_ll(
	.param .align 8 .b8 _Z24SoftmaxBlockUncachedImplI10DirectLoadI13__nv_bfloat16fE11DirectStoreIfS1_EfLi1ELi1024EL9Algorithm0EEvT_T0_ll_param_0[16],
	.param .align 8 .b8 _Z24SoftmaxBlockUncachedImplI10DirectLoadI13__nv_bfloat16fE11DirectStoreIfS1_EfLi1ELi1024EL9Algorithm0EEvT_T0_ll_param_1[16],
	.param .u64 _Z24SoftmaxBlockUncachedImplI10DirectLoadI13__nv_bfloat16fE11DirectStoreIfS1_EfLi1ELi1024EL9Algorithm0EEvT_T0_ll_param_2,
	.param .u64 _Z24SoftmaxBlockUncachedImplI10DirectLoadI13__nv_bfloat16fE11DirectStoreIfS1_EfLi1ELi1024EL9Algorithm0EEvT_T0_ll_param_3
)
{
	.reg .pred 	%p<46>;
	.reg .b16 	%rs<61>;
	.reg .b32 	%r<161>;
	.reg .b32 	%f<551>;
	.reg .b64 	%rd<66>;

	ld.param.u64 	%rd20, [_Z24SoftmaxBlockUncachedImplI10DirectLoadI13__nv_bfloat16fE11DirectStoreIfS1_EfLi1ELi1024EL9Algorithm0EEvT_T0_ll_param_1+8];
	ld.param.u64 	%rd2, [_Z24SoftmaxBlockUncachedImplI10DirectLoadI13__nv_bfloat16fE11DirectStoreIfS1_EfLi1ELi1024EL9Algorithm0EEvT_T0_ll_param_0+8];
	ld.param.u64 	%rd19, [_Z24SoftmaxBlockUncachedImplI10DirectLoadI13__nv_bfloat16fE11DirectStoreIfS1_EfLi1ELi1024EL9Algorithm0EEvT_T0_ll_param_1];
	ld.param.u64 	%rd22, [_Z24SoftmaxBlockUncachedImplI10DirectLoadI13__nv_bfloat16fE11DirectStoreIfS1_EfLi1ELi1024EL9Algorithm0EEvT_T0_ll_param_0];
	ld.param.u64 	%rd21, [_Z24SoftmaxBlockUncachedImplI10DirectLoadI13__nv_bfloat16fE11DirectStoreIfS1_EfLi1ELi1024EL9Algorithm0EEvT_T0_ll_param_2];
	ld.param.u32 	%r2, [_Z24SoftmaxBlockUncachedImplI10DirectLoadI13__nv_bfloat16fE11DirectStoreIfS1_EfLi1ELi1024EL9Algorithm0EEvT_T0_ll_param_3];
	cvta.to.global.u64 	%rd1, %rd22;
	cvta.to.global.u64 	%rd3, %rd19;
	mov.u32 	%r1, %tid.x;
	mov.u32 	%r41, %ctaid.x;
	cvt.u64.u32 	%rd64, %r41;
	setp.le.s64 	%p2, %rd21, %rd64;
	@%p2 bra 	$L__BB449_45;
	// begin inline asm
	mov.u32 %r42, %laneid;
	// end inline asm
	shr.u32 	%r43, %r1, 3;
	and.b32  	%r44, %r43, 124;
	mov.u32 	%r45, _ZZ14BlockAllReduceI5MaxOpfLi1024EET0_S1_E12temp_storage;
	add.s32 	%r46, %r45, %r44;
	add.s32 	%r4, %r46, 32;
	mov.u32 	%r47, _ZZ14BlockAllReduceI5SumOpfLi1024EET0_S1_E12temp_storage;
	add.s32 	%r48, %r47, %r44;
	add.s32 	%r5, %r48, 32;
	mov.u32 	%r49, %nctaid.x;
	cvt.u64.u32 	%rd5, %r49;
	not.b32 	%r50, %r1;
	add.s32 	%r6, %r50, %r2;
	shr.u32 	%r51, %r6, 10;
	add.s32 	%r52, %r51, 1;
	and.b32  	%r7, %r52, 15;
	add.s32 	%r8, %r7, -1;
	and.b32  	%r9, %r52, 7;
	add.s32 	%r10, %r9, -1;
	and.b32  	%r11, %r52, 3;
	and.b32  	%r12, %r52, 8388600;
	and.b32  	%r13, %r6, 3072;
	and.b32  	%r14, %r6, 1024;
	cvt.u64.u32 	%rd6, %r1;
	or.b32  	%r15, %r1, 1024;
	or.b32  	%r16, %r1, 2048;
	or.b32  	%r17, %r1, 3072;
	and.b32  	%r53, %r52, 8388592;
	neg.s32 	%r18, %r53;
$L__BB449_2:
	setp.ge.s32 	%p3, %r1, %r2;
	mov.f32 	%f541, 0fFF800000;
	@%p3 bra 	$L__BB449_16;
	setp.lt.u32 	%p4, %r6, 15360;
	mul.lo.s64 	%rd8, %rd64, %rd2;
	mov.f32 	%f541, 0fFF800000;
	mov.u32 	%r151, %r1;
	@%p4 bra 	$L__BB449_6;
	add.s64 	%rd23, %rd6, %rd8;
	shl.b64 	%rd24, %rd23, 1;
	add.s64 	%rd25, %rd1, %rd24;
	add.s64 	%rd65, %rd25, 16384;
	mov.f32 	%f541, 0fFF800000;
	mov.u32 	%r149, %r18;
	mov.u32 	%r151, %r1;
$L__BB449_5:
	.pragma "nounroll";
	ld.global.u16 	%rs1, [%rd65+-16384];
	// begin inline asm
	{ cvt.f32.bf16 %f38, %rs1;}

	// end inline asm
	max.f32 	%f54, %f541, %f38;
	ld.global.u16 	%rs2, [%rd65+-14336];
	// begin inline asm
	{ cvt.f32.bf16 %f39, %rs2;}

	// end inline asm
	max.f32 	%f55, %f54, %f39;
	ld.global.u16 	%rs3, [%rd65+-12288];
	// begin inline asm
	{ cvt.f32.bf16 %f40, %rs3;}

	// end inline asm
	max.f32 	%f56, %f55, %f40;
	ld.global.u16 	%rs4, [%rd65+-10240];
	// begin inline asm
	{ cvt.f32.bf16 %f41, %rs4;}

	// end inline asm
	max.f32 	%f57, %f56, %f41;
	ld.global.u16 	%rs5, [%rd65+-8192];
	// begin inline asm
	{ cvt.f32.bf16 %f42, %rs5;}

	// end inline asm
	max.f32 	%f58, %f57, %f42;
	ld.global.u16 	%rs6, [%rd65+-6144];
	// begin inline asm
	{ cvt.f32.bf16 %f43, %rs6;}

	// end inline asm
	max.f32 	%f59, %f58, %f43;
	ld.global.u16 	%rs7, [%rd65+-4096];
	// begin inline asm
	{ cvt.f32.bf16 %f44, %rs7;}

	// end inline asm
	max.f32 	%f60, %f59, %f44;
	ld.global.u16 	%rs8, [%rd65+-2048];
	// begin inline asm
	{ cvt.f32.bf16 %f45, %rs8;}

	// end inline asm
	max.f32 	%f61, %f60, %f45;
	ld.global.u16 	%rs9, [%rd65];
	// begin inline asm
	{ cvt.f32.bf16 %f46, %rs9;}

	// end inline asm
	max.f32 	%f62, %f61, %f46;
	ld.global.u16 	%rs10, [%rd65+2048];
	// begin inline asm
	{ cvt.f32.bf16 %f47, %rs10;}

	// end inline asm
	max.f32 	%f63, %f62, %f47;
	ld.global.u16 	%rs11, [%rd65+4096];
	// begin inline asm
	{ cvt.f32.bf16 %f48, %rs11;}

	// end inline asm
	max.f32 	%f64, %f63, %f48;
	ld.global.u16 	%rs12, [%rd65+6144];
	// begin inline asm
	{ cvt.f32.bf16 %f49, %rs12;}

	// end inline asm
	max.f32 	%f65, %f64, %f49;
	ld.global.u16 	%rs13, [%rd65+8192];
	// begin inline asm
	{ cvt.f32.bf16 %f50, %rs13;}

	// end inline asm
	max.f32 	%f66, %f65, %f50;
	ld.global.u16 	%rs14, [%rd65+10240];
	// begin inline asm
	{ cvt.f32.bf16 %f51, %rs14;}

	// end inline asm
	max.f32 	%f67, %f66, %f51;
	ld.global.u16 	%rs15, [%rd65+12288];
	// begin inline asm
	{ cvt.f32.bf16 %f52, %rs15;}

	// end inline asm
	max.f32 	%f68, %f67, %f52;
	ld.global.u16 	%rs16, [%rd65+14336];
	// begin inline asm
	{ cvt.f32.bf16 %f53, %rs16;}

	// end inline asm
	max.f32 	%f541, %f68, %f53;
	add.s32 	%r151, %r151, 16384;
	add.s32 	%r149, %r149, 16;
	add.s64 	%rd65, %rd65, 32768;
	setp.ne.s32 	%p5, %r149, 0;
	@%p5 bra 	$L__BB449_5;
$L__BB449_6:
	setp.eq.s32 	%p6, %r7, 0;
	@%p6 bra 	$L__BB449_16;
	setp.lt.u32 	%p7, %r8, 7;
	@%p7 bra 	$L__BB449_9;
	cvt.u64.u32 	%rd26, %r151;
	add.s64 	%rd27, %rd8, %rd26;
	shl.b64 	%rd28, %rd27, 1;
	add.s64 	%rd29, %rd1, %rd28;
	ld.global.u16 	%rs17, [%rd29];
	// begin inline asm
	{ cvt.f32.bf16 %f70, %rs17;}

	// end inline asm
	max.f32 	%f78, %f541, %f70;
	ld.global.u16 	%rs18, [%rd29+2048];
	// begin inline asm
	{ cvt.f32.bf16 %f71, %rs18;}

	// end inline asm
	max.f32 	%f79, %f78, %f71;
	ld.global.u16 	%rs19, [%rd29+4096];
	// begin inline asm
	{ cvt.f32.bf16 %f72, %rs19;}

	// end inline asm
	max.f32 	%f80, %f79, %f72;
	ld.global.u16 	%rs20, [%rd29+6144];
	// begin inline asm
	{ cvt.f32.bf16 %f73, %rs20;}

	// end inline asm
	max.f32 	%f81, %f80, %f73;
	ld.global.u16 	%rs21, [%rd29+8192];
	// begin inline asm
	{ cvt.f32.bf16 %f74, %rs21;}

	// end inline asm
	max.f32 	%f82, %f81, %f74;
	ld.global.u16 	%rs22, [%rd29+10240];
	// begin inline asm
	{ cvt.f32.bf16 %f75, %rs22;}

	// end inline asm
	max.f32 	%f83, %f82, %f75;
	ld.global.u16 	%rs23, [%rd29+12288];
	// begin inline asm
	{ cvt.f32.bf16 %f76, %rs23;}

	// end inline asm
	max.f32 	%f84, %f83, %f76;
	ld.global.u16 	%rs24, [%rd29+14336];
	// begin inline asm
	{ cvt.f32.bf16 %f77, %rs24;}

	// end inline asm
	max.f32 	%f541, %f84, %f77;
	add.s32 	%r151, %r151, 8192;
$L__BB449_9:
	setp.eq.s32 	%p8, %r9, 0;
	@%p8 bra 	$L__BB449_16;
	setp.lt.u32 	%p9, %r10, 3;
	@%p9 bra 	$L__BB449_12;
	cvt.u64.u32 	%rd30, %r151;
	add.s64 	%rd31, %rd8, %rd30;
	shl.b64 	%rd32, %rd31, 1;
	add.s64 	%rd33, %rd1, %rd32;
	ld.global.u16 	%rs25, [%rd33];
	// begin inline asm
	{ cvt.f32.bf16 %f86, %rs25;}

	// end inline asm
	max.f32 	%f90, %f541, %f86;
	ld.global.u16 	%rs26, [%rd33+2048];
	// begin inline asm
	{ cvt.f32.bf16 %f87, %rs26;}

	// end inline asm
	max.f32 	%f91, %f90, %f87;
	ld.global.u16 	%rs27, [%rd33+4096];
	// begin inline asm
	{ cvt.f32.bf16 %f88, %rs27;}

	// end inline asm
	max.f32 	%f92, %f91, %f88;
	ld.global.u16 	%rs28, [%rd33+6144];
	// begin inline asm
	{ cvt.f32.bf16 %f89, %rs28;}

	// end inline asm
	max.f32 	%f541, %f92, %f89;
	add.s32 	%r151, %r151, 4096;
$L__BB449_12:
	setp.eq.s32 	%p10, %r11, 0;
	@%p10 bra 	$L__BB449_16;
	setp.eq.s32 	%p11, %r11, 1;
	cvt.u64.u32 	%rd34, %r151;
	add.s64 	%rd35, %rd8, %rd34;
	shl.b64 	%rd36, %rd35, 1;
	add.s64 	%rd12, %rd1, %rd36;
	ld.global.u16 	%rs29, [%rd12];
	// begin inline asm
	{ cvt.f32.bf16 %f93, %rs29;}

	// end inline asm
	max.f32 	%f541, %f541, %f93;
	@%p11 bra 	$L__BB449_16;
	setp.eq.s32 	%p12, %r11, 2;
	ld.global.u16 	%rs30, [%rd12+2048];
	// begin inline asm
	{ cvt.f32.bf16 %f94, %rs30;}

	// end inline asm
	max.f32 	%f541, %f541, %f94;
	@%p12 bra 	$L__BB449_16;
	ld.global.u16 	%rs31, [%rd12+4096];
	// begin inline asm
	{ cvt.f32.bf16 %f95, %rs31;}

	// end inline asm
	max.f32 	%f541, %f541, %f95;
$L__BB449_16:
	setp.gt.s32 	%p14, %r42, 15;
	setp.gt.s32 	%p15, %r42, 23;
	setp.gt.s32 	%p16, %r42, 27;
	setp.gt.s32 	%p17, %r42, 29;
	setp.gt.s32 	%p18, %r42, 30;
	mov.b32 	%r55, %f541;
	mov.b32 	%r56, 1;
	mov.b32 	%r77, 31;
	mov.b32 	%r78, -1;
	// begin inline asm
	shfl.sync.down.b32 %r54, %r55, %r56, %r77, %r78;
	// end inline asm
	mov.b32 	%f96, %r54;
	max.f32 	%f97, %f541, %f96;
	selp.f32 	%f98, %f541, %f97, %p18;
	mov.b32 	%r60, %f98;
	mov.b32 	%r61, 2;
	// begin inline asm
	shfl.sync.down.b32 %r59, %r60, %r61, %r77, %r78;
	// end inline asm
	mov.b32 	%f99, %r59;
	max.f32 	%f100, %f98, %f99;
	selp.f32 	%f101, %f98, %f100, %p17;
	mov.b32 	%r65, %f101;
	mov.b32 	%r66, 4;
	// begin inline asm
	shfl.sync.down.b32 %r64, %r65, %r66, %r77, %r78;
	// end inline asm
	mov.b32 	%f102, %r64;
	max.f32 	%f103, %f101, %f102;
	selp.f32 	%f104, %f101, %f103, %p16;
	mov.b32 	%r70, %f104;
	mov.b32 	%r71, 8;
	// begin inline asm
	shfl.sync.down.b32 %r69, %r70, %r71, %r77, %r78;
	// end inline asm
	mov.b32 	%f105, %r69;
	max.f32 	%f15, %f104, %f105;
	selp.f32 	%f542, %f104, %f15, %p15;
	mov.b32 	%r75, %f542;
	mov.b32 	%r76, 16;
	// begin inline asm
	shfl.sync.down.b32 %r74, %r75, %r76, %r77, %r78;
	// end inline asm
	mov.pred 	%p45, 0;
	@%p14 bra 	$L__BB449_19;
	setp.ne.s32 	%p20, %r42, 0;
	mov.b32 	%f106, %r74;
	max.f32 	%f542, %f15, %f106;
	@%p20 bra 	$L__BB449_19;
	st.shared.f32 	[%r4], %f542;
	mov.pred 	%p45, -1;
$L__BB449_19:
	setp.ne.s32 	%p22, %r1, 0;
	bar.sync 	0;
	@%p22 bra 	$L__BB449_21;
	ld.shared.f32 	%f107, [_ZZ14BlockAllReduceI5MaxOpfLi1024EET0_S1_E12temp_storage+36];
	max.f32 	%f108, %f542, %f107;
	ld.shared.f32 	%f109, [_ZZ14BlockAllReduceI5MaxOpfLi1024EET0_S1_E12temp_storage+40];
	max.f32 	%f110, %f108, %f109;
	ld.shared.f32 	%f111, [_ZZ14BlockAllReduceI5MaxOpfLi1024EET0_S1_E12temp_storage+44];
	max.f32 	%f112, %f110, %f111;
	ld.shared.f32 	%f113, [_ZZ14BlockAllReduceI5MaxOpfLi1024EET0_S1_E12temp_storage+48];
	max.f32 	%f114, %f112, %f113;
	ld.shared.f32 	%f115, [_ZZ14BlockAllReduceI5MaxOpfLi1024EET0_S1_E12temp_storage+52];
	max.f32 	%f116, %f114, %f115;
	ld.shared.f32 	%f117, [_ZZ14BlockAllReduceI5MaxOpfLi1024EET0_S1_E12temp_storage+56];
	max.f32 	%f118, %f116, %f117;
	ld.shared.f32 	%f119, [_ZZ14BlockAllReduceI5MaxOpfLi1024EET0_S1_E12temp_storage+60];
	max.f32 	%f120, %f118, %f119;
	ld.shared.f32 	%f121, [_ZZ14BlockAllReduceI5MaxOpfLi1024EET0_S1_E12temp_storage+64];
	max.f32 	%f122, %f120, %f121;
	ld.shared.f32 	%f123, [_ZZ14BlockAllReduceI5MaxOpfLi1024EET0_S1_E12temp_storage+68];
	max.f32 	%f124, %f122, %f123;
	ld.shared.f32 	%f125, [_ZZ14BlockAllReduceI5MaxOpfLi1024EET0_S1_E12temp_storage+72];
	max.f32 	%f126, %f124, %f125;
	ld.shared.f32 	%f127, [_ZZ14BlockAllReduceI5MaxOpfLi1024EET0_S1_E12temp_storage+76];
	max.f32 	%f128, %f126, %f127;
	ld.shared.f32 	%f129, [_ZZ14BlockAllReduceI5MaxOpfLi1024EET0_S1_E12temp_storage+80];
	max.f32 	%f130, %f128, %f129;
	ld.shared.f32 	%f131, [_ZZ14BlockAllReduceI5MaxOpfLi1024EET0_S1_E12temp_storage+84];
	max.f32 	%f132, %f130, %f131;
	ld.shared.f32 	%f133, [_ZZ14BlockAllReduceI5MaxOpfLi1024EET0_S1_E12temp_storage+88];
	max.f32 	%f134, %f132, %f133;
	ld.shared.f32 	%f135, [_ZZ14BlockAllReduceI5MaxOpfLi1024EET0_S1_E12temp_storage+92];
	max.f32 	%f136, %f134, %f135;
	ld.shared.f32 	%f137, [_ZZ14BlockAllReduceI5MaxOpfLi1024EET0_S1_E12temp_storage+96];
	max.f32 	%f138, %f136, %f137;
	ld.shared.f32 	%f139, [_ZZ14BlockAllReduceI5MaxOpfLi1024EET0_S1_E12temp_storage+100];
	max.f32 	%f140, %f138, %f139;
	ld.shared.f32 	%f141, [_ZZ14BlockAllReduceI5MaxOpfLi1024EET0_S1_E12temp_storage+104];
	max.f32 	%f142, %f140, %f141;
	ld.shared.f32 	%f143, [_ZZ14BlockAllReduceI5MaxOpfLi1024EET0_S1_E12temp_storage+108];
	max.f32 	%f144, %f142, %f143;
	ld.shared.f32 	%f145, [_ZZ14BlockAllReduceI5MaxOpfLi1024EET0_S1_E12temp_storage+112];
	max.f32 	%f146, %f144, %f145;
	ld.shared.f32 	%f147, [_ZZ14BlockAllReduceI5MaxOpfLi1024EET0_S1_E12temp_storage+116];
	max.f32 	%f148, %f146, %f147;
	ld.shared.f32 	%f149, [_ZZ14BlockAllReduceI5MaxOpfLi1024EET0_S1_E12temp_storage+120];
	max.f32 	%f150, %f148, %f149;
	ld.shared.f32 	%f151, [_ZZ14BlockAllReduceI5MaxOpfLi1024EET0_S1_E12temp_storage+124];
	max.f32 	%f152, %f150, %f151;
	ld.shared.f32 	%f153, [_ZZ14BlockAllReduceI5MaxOpfLi1024EET0_S1_E12temp_storage+128];
	max.f32 	%f154, %f152, %f153;
	ld.shared.f32 	%f155, [_ZZ14BlockAllReduceI5MaxOpfLi1024EET0_S1_E12temp_storage+132];
	max.f32 	%f156, %f154, %f155;
	ld.shared.f32 	%f157, [_ZZ14BlockAllReduceI5MaxOpfLi1024EET0_S1_E12temp_storage+136];
	max.f32 	%f158, %f156, %f157;
	ld.shared.f32 	%f159, [_ZZ14BlockAllReduceI5MaxOpfLi1024EET0_S1_E12temp_storage+140];
	max.f32 	%f160, %f158, %f159;
	ld.shared.f32 	%f161, [_ZZ14BlockAllReduceI5MaxOpfLi1024EET0_S1_E12temp_storage+144];
	max.f32 	%f162, %f160, %f161;
	ld.shared.f32 	%f163, [_ZZ14BlockAllReduceI5MaxOpfLi1024EET0_S1_E12temp_storage+148];
	max.f32 	%f164, %f162, %f163;
	ld.shared.f32 	%f165, [_ZZ14BlockAllReduceI5MaxOpfLi1024EET0_S1_E12temp_storage+152];
	max.f32 	%f166, %f164, %f165;
	ld.shared.f32 	%f167, [_ZZ14BlockAllReduceI5MaxOpfLi1024EET0_S1_E12temp_storage+156];
	max.f32 	%f168, %f166, %f167;
	st.shared.f32 	[_ZZ14BlockAllReduceI5MaxOpfLi1024EET0_S1_E16result_broadcast], %f168;
$L__BB449_21:
	setp.ge.s32 	%p23, %r1, %r2;
	bar.sync 	0;
	mov.f32 	%f550, 0f00000000;
	ld.shared.f32 	%f19, [_ZZ14BlockAllReduceI5MaxOpfLi1024EET0_S1_E16result_broadcast];
	@%p23 bra 	$L__BB449_33;
	setp.lt.u32 	%p24, %r6, 7168;
	mul.lo.s64 	%rd13, %rd64, %rd2;
	mov.f32 	%f550, 0f00000000;
	mov.u32 	%r156, %r1;
	@%p24 bra 	$L__BB449_25;
	mov.b32 	%r155, 0;
	mov.f32 	%f550, 0f00000000;
	mov.u32 	%r156, %r1;
$L__BB449_24:
	.pragma "nounroll";
	cvt.u64.u32 	%rd37, %r156;
	add.s64 	%rd38, %rd13, %rd37;
	shl.b64 	%rd39, %rd38, 1;
	add.s64 	%rd40, %rd1, %rd39;
	ld.global.u16 	%rs32, [%rd40];
	// begin inline asm
	{ cvt.f32.bf16 %f173, %rs32;}

	// end inline asm
	sub.f32 	%f181, %f173, %f19;
	fma.rn.f32 	%f182, %f181, 0f3BBB989D, 0f3F000000;
	cvt.sat.f32.f32 	%f183, %f182;
	mov.f32 	%f184, 0f4B400001;
	mov.f32 	%f185, 0f437C0000;
	fma.rm.f32 	%f186, %f183, %f185, %f184;
	add.f32 	%f187, %f186, 0fCB40007F;
	neg.f32 	%f188, %f187;
	fma.rn.f32 	%f189, %f181, 0f3FB8AA3B, %f188;
	fma.rn.f32 	%f190, %f181, 0f32A57060, %f189;
	mov.b32 	%r80, %f186;
	shl.b32 	%r81, %r80, 23;
	mov.b32 	%f191, %r81;
	ex2.approx.ftz.f32 	%f192, %f190;
	fma.rn.f32 	%f193, %f192, %f191, %f550;
	ld.global.u16 	%rs33, [%rd40+2048];
	// begin inline asm
	{ cvt.f32.bf16 %f174, %rs33;}

	// end inline asm
	sub.f32 	%f194, %f174, %f19;
	fma.rn.f32 	%f195, %f194, 0f3BBB989D, 0f3F000000;
	cvt.sat.f32.f32 	%f196, %f195;
	fma.rm.f32 	%f197, %f196, %f185, %f184;
	add.f32 	%f198, %f197, 0fCB40007F;
	neg.f32 	%f199, %f198;
	fma.rn.f32 	%f200, %f194, 0f3FB8AA3B, %f199;
	fma.rn.f32 	%f201, %f194, 0f32A57060, %f200;
	mov.b32 	%r82, %f197;
	shl.b32 	%r83, %r82, 23;
	mov.b32 	%f202, %r83;
	ex2.approx.ftz.f32 	%f203, %f201;
	fma.rn.f32 	%f204, %f203, %f202, %f193;
	ld.global.u16 	%rs34, [%rd40+4096];
	// begin inline asm
	{ cvt.f32.bf16 %f175, %rs34;}

	// end inline asm
	sub.f32 	%f205, %f175, %f19;
	fma.rn.f32 	%f206, %f205, 0f3BBB989D, 0f3F000000;
	cvt.sat.f32.f32 	%f207, %f206;
	fma.rm.f32 	%f208, %f207, %f185, %f184;
	add.f32 	%f209, %f208, 0fCB40007F;
	neg.f32 	%f210, %f209;
	fma.rn.f32 	%f211, %f205, 0f3FB8AA3B, %f210;
	fma.rn.f32 	%f212, %f205, 0f32A57060, %f211;
	mov.b32 	%r84, %f208;
	shl.b32 	%r85, %r84, 23;
	mov.b32 	%f213, %r85;
	ex2.approx.ftz.f32 	%f214, %f212;
	fma.rn.f32 	%f215, %f214, %f213, %f204;
	ld.global.u16 	%rs35, [%rd40+6144];
	// begin inline asm
	{ cvt.f32.bf16 %f176, %rs35;}

	// end inline asm
	sub.f32 	%f216, %f176, %f19;
	fma.rn.f32 	%f217, %f216, 0f3BBB989D, 0f3F000000;
	cvt.sat.f32.f32 	%f218, %f217;
	fma.rm.f32 	%f219, %f218, %f185, %f184;
	add.f32 	%f220, %f219, 0fCB40007F;
	neg.f32 	%f221, %f220;
	fma.rn.f32 	%f222, %f216, 0f3FB8AA3B, %f221;
	fma.rn.f32 	%f223, %f216, 0f32A57060, %f222;
	mov.b32 	%r86, %f219;
	shl.b32 	%r87, %r86, 23;
	mov.b32 	%f224, %r87;
	ex2.approx.ftz.f32 	%f225, %f223;
	fma.rn.f32 	%f226, %f225, %f224, %f215;
	ld.global.u16 	%rs36, [%rd40+8192];
	// begin inline asm
	{ cvt.f32.bf16 %f177, %rs36;}

	// end inline asm
	sub.f32 	%f227, %f177, %f19;
	fma.rn.f32 	%f228, %f227, 0f3BBB989D, 0f3F000000;
	cvt.sat.f32.f32 	%f229, %f228;
	fma.rm.f32 	%f230, %f229, %f185, %f184;
	add.f32 	%f231, %f230, 0fCB40007F;
	neg.f32 	%f232, %f231;
	fma.rn.f32 	%f233, %f227, 0f3FB8AA3B, %f232;
	fma.rn.f32 	%f234, %f227, 0f32A57060, %f233;
	mov.b32 	%r88, %f230;
	shl.b32 	%r89, %r88, 23;
	mov.b32 	%f235, %r89;
	ex2.approx.ftz.f32 	%f236, %f234;
	fma.rn.f32 	%f237, %f236, %f235, %f226;
	ld.global.u16 	%rs37, [%rd40+10240];
	// begin inline asm
	{ cvt.f32.bf16 %f178, %rs37;}

	// end inline asm
	sub.f32 	%f238, %f178, %f19;
	fma.rn.f32 	%f239, %f238, 0f3BBB989D, 0f3F000000;
	cvt.sat.f32.f32 	%f240, %f239;
	fma.rm.f32 	%f241, %f240, %f185, %f184;
	add.f32 	%f242, %f241, 0fCB40007F;
	neg.f32 	%f243, %f242;
	fma.rn.f32 	%f244, %f238, 0f3FB8AA3B, %f243;
	fma.rn.f32 	%f245, %f238, 0f32A57060, %f244;
	mov.b32 	%r90, %f241;
	shl.b32 	%r91, %r90, 23;
	mov.b32 	%f246, %r91;
	ex2.approx.ftz.f32 	%f247, %f245;
	fma.rn.f32 	%f248, %f247, %f246, %f237;
	ld.global.u16 	%rs38, [%rd40+12288];
	// begin inline asm
	{ cvt.f32.bf16 %f179, %rs38;}

	// end inline asm
	sub.f32 	%f249, %f179, %f19;
	fma.rn.f32 	%f250, %f249, 0f3BBB989D, 0f3F000000;
	cvt.sat.f32.f32 	%f251, %f250;
	fma.rm.f32 	%f252, %f251, %f185, %f184;
	add.f32 	%f253, %f252, 0fCB40007F;
	neg.f32 	%f254, %f253;
	fma.rn.f32 	%f255, %f249, 0f3FB8AA3B, %f254;
	fma.rn.f32 	%f256, %f249, 0f32A57060, %f255;
	mov.b32 	%r92, %f252;
	shl.b32 	%r93, %r92, 23;
	mov.b32 	%f257, %r93;
	ex2.approx.ftz.f32 	%f258, %f256;
	fma.rn.f32 	%f259, %f258, %f257, %f248;
	ld.global.u16 	%rs39, [%rd40+14336];
	// begin inline asm
	{ cvt.f32.bf16 %f180, %rs39;}

	// end inline asm
	sub.f32 	%f260, %f180, %f19;
	fma.rn.f32 	%f261, %f260, 0f3BBB989D, 0f3F000000;
	cvt.sat.f32.f32 	%f262, %f261;
	fma.rm.f32 	%f263, %f262, %f185, %f184;
	add.f32 	%f264, %f263, 0fCB40007F;
	neg.f32 	%f265, %f264;
	fma.rn.f32 	%f266, %f260, 0f3FB8AA3B, %f265;
	fma.rn.f32 	%f267, %f260, 0f32A57060, %f266;
	mov.b32 	%r94, %f263;
	shl.b32 	%r95, %r94, 23;
	mov.b32 	%f268, %r95;
	ex2.approx.ftz.f32 	%f269, %f267;
	fma.rn.f32 	%f550, %f269, %f268, %f259;
	add.s32 	%r156, %r156, 8192;
	add.s32 	%r155, %r155, 8;
	setp.ne.s32 	%p25, %r155, %r12;
	@%p25 bra 	$L__BB449_24;
$L__BB449_25:
	setp.eq.s32 	%p26, %r9, 0;
	@%p26 bra 	$L__BB449_33;
	setp.lt.u32 	%p27, %r10, 3;
	@%p27 bra 	$L__BB449_28;
	cvt.u64.u32 	%rd41, %r156;
	add.s64 	%rd42, %rd13, %rd41;
	shl.b64 	%rd43, %rd42, 1;
	add.s64 	%rd44, %rd1, %rd43;
	ld.global.u16 	%rs40, [%rd44];
	// begin inline asm
	{ cvt.f32.bf16 %f271, %rs40;}

	// end inline asm
	sub.f32 	%f275, %f271, %f19;
	fma.rn.f32 	%f276, %f275, 0f3BBB989D, 0f3F000000;
	cvt.sat.f32.f32 	%f277, %f276;
	mov.f32 	%f278, 0f4B400001;
	mov.f32 	%f279, 0f437C0000;
	fma.rm.f32 	%f280, %f277, %f279, %f278;
	add.f32 	%f281, %f280, 0fCB40007F;
	neg.f32 	%f282, %f281;
	fma.rn.f32 	%f283, %f275, 0f3FB8AA3B, %f282;
	fma.rn.f32 	%f284, %f275, 0f32A57060, %f283;
	mov.b32 	%r96, %f280;
	shl.b32 	%r97, %r96, 23;
	mov.b32 	%f285, %r97;
	ex2.approx.ftz.f32 	%f286, %f284;
	fma.rn.f32 	%f287, %f286, %f285, %f550;
	ld.global.u16 	%rs41, [%rd44+2048];
	// begin inline asm
	{ cvt.f32.bf16 %f272, %rs41;}

	// end inline asm
	sub.f32 	%f288, %f272, %f19;
	fma.rn.f32 	%f289, %f288, 0f3BBB989D, 0f3F000000;
	cvt.sat.f32.f32 	%f290, %f289;
	fma.rm.f32 	%f291, %f290, %f279, %f278;
	add.f32 	%f292, %f291, 0fCB40007F;
	neg.f32 	%f293, %f292;
	fma.rn.f32 	%f294, %f288, 0f3FB8AA3B, %f293;
	fma.rn.f32 	%f295, %f288, 0f32A57060, %f294;
	mov.b32 	%r98, %f291;
	shl.b32 	%r99, %r98, 23;
	mov.b32 	%f296, %r99;
	ex2.approx.ftz.f32 	%f297, %f295;
	fma.rn.f32 	%f298, %f297, %f296, %f287;
	ld.global.u16 	%rs42, [%rd44+4096];
	// begin inline asm
	{ cvt.f32.bf16 %f273, %rs42;}

	// end inline asm
	sub.f32 	%f299, %f273, %f19;
	fma.rn.f32 	%f300, %f299, 0f3BBB989D, 0f3F000000;
	cvt.sat.f32.f32 	%f301, %f300;
	fma.rm.f32 	%f302, %f301, %f279, %f278;
	add.f32 	%f303, %f302, 0fCB40007F;
	neg.f32 	%f304, %f303;
	fma.rn.f32 	%f305, %f299, 0f3FB8AA3B, %f304;
	fma.rn.f32 	%f306, %f299, 0f32A57060, %f305;
	mov.b32 	%r100, %f302;
	shl.b32 	%r101, %r100, 23;
	mov.b32 	%f307, %r101;
	ex2.approx.ftz.f32 	%f308, %f306;
	fma.rn.f32 	%f309, %f308, %f307, %f298;
	ld.global.u16 	%rs43, [%rd44+6144];
	// begin inline asm
	{ cvt.f32.bf16 %f274, %rs43;}

	// end inline asm
	sub.f32 	%f310, %f274, %f19;
	fma.rn.f32 	%f311, %f310, 0f3BBB989D, 0f3F000000;
	cvt.sat.f32.f32 	%f312, %f311;
	fma.rm.f32 	%f313, %f312, %f279, %f278;
	add.f32 	%f314, %f313, 0fCB40007F;
	neg.f32 	%f315, %f314;
	fma.rn.f32 	%f316, %f310, 0f3FB8AA3B, %f315;
	fma.rn.f32 	%f317, %f310, 0f32A57060, %f316;
	mov.b32 	%r102, %f313;
	shl.b32 	%r103, %r102, 23;
	mov.b32 	%f318, %r103;
	ex2.approx.ftz.f32 	%f319, %f317;
	fma.rn.f32 	%f550, %f319, %f318, %f309;
	add.s32 	%r156, %r156, 4096;
$L__BB449_28:
	setp.eq.s32 	%p28, %r11, 0;
	@%p28 bra 	$L__BB449_33;
	setp.eq.s32 	%p29, %r13, 0;
	@%p29 bra 	$L__BB449_31;
	cvt.u64.u32 	%rd45, %r156;
	add.s64 	%rd46, %rd13, %rd45;
	shl.b64 	%rd47, %rd46, 1;
	add.s64 	%rd48, %rd1, %rd47;
	ld.global.u16 	%rs44, [%rd48];
	// begin inline asm
	{ cvt.f32.bf16 %f321, %rs44;}

	// end inline asm
	sub.f32 	%f323, %f321, %f19;
	fma.rn.f32 	%f324, %f323, 0f3BBB989D, 0f3F000000;
	cvt.sat.f32.f32 	%f325, %f324;
	mov.f32 	%f326, 0f4B400001;
	mov.f32 	%f327, 0f437C0000;
	fma.rm.f32 	%f328, %f325, %f327, %f326;
	add.f32 	%f329, %f328, 0fCB40007F;
	neg.f32 	%f330, %f329;
	fma.rn.f32 	%f331, %f323, 0f3FB8AA3B, %f330;
	fma.rn.f32 	%f332, %f323, 0f32A57060, %f331;
	mov.b32 	%r104, %f328;
	shl.b32 	%r105, %r104, 23;
	mov.b32 	%f333, %r105;
	ex2.approx.ftz.f32 	%f334, %f332;
	fma.rn.f32 	%f335, %f334, %f333, %f550;
	ld.global.u16 	%rs45, [%rd48+2048];
	// begin inline asm
	{ cvt.f32.bf16 %f322, %rs45;}

	// end inline asm
	sub.f32 	%f336, %f322, %f19;
	fma.rn.f32 	%f337, %f336, 0f3BBB989D, 0f3F000000;
	cvt.sat.f32.f32 	%f338, %f337;
	fma.rm.f32 	%f339, %f338, %f327, %f326;
	add.f32 	%f340, %f339, 0fCB40007F;
	neg.f32 	%f341, %f340;
	fma.rn.f32 	%f342, %f336, 0f3FB8AA3B, %f341;
	fma.rn.f32 	%f343, %f336, 0f32A57060, %f342;
	mov.b32 	%r106, %f339;
	shl.b32 	%r107, %r106, 23;
	mov.b32 	%f344, %r107;
	ex2.approx.ftz.f32 	%f345, %f343;
	fma.rn.f32 	%f550, %f345, %f344, %f335;
	add.s32 	%r156, %r156, 2048;
$L__BB449_31:
	setp.ne.s32 	%p30, %r14, 0;
	@%p30 bra 	$L__BB449_33;
	cvt.u64.u32 	%rd49, %r156;
	add.s64 	%rd50, %rd13, %rd49;
	shl.b64 	%rd51, %rd50, 1;
	add.s64 	%rd52, %rd1, %rd51;
	ld.global.u16 	%rs46, [%rd52];
	// begin inline asm
	{ cvt.f32.bf16 %f346, %rs46;}

	// end inline asm
	sub.f32 	%f347, %f346, %f19;
	fma.rn.f32 	%f348, %f347, 0f3BBB989D, 0f3F000000;
	cvt.sat.f32.f32 	%f349, %f348;
	mov.f32 	%f350, 0f4B400001;
	mov.f32 	%f351, 0f437C0000;
	fma.rm.f32 	%f352, %f349, %f351, %f350;
	add.f32 	%f353, %f352, 0fCB40007F;
	neg.f32 	%f354, %f353;
	fma.rn.f32 	%f355, %f347, 0f3FB8AA3B, %f354;
	fma.rn.f32 	%f356, %f347, 0f32A57060, %f355;
	mov.b32 	%r108, %f352;
	shl.b32 	%r109, %r108, 23;
	mov.b32 	%f357, %r109;
	ex2.approx.ftz.f32 	%f358, %f356;
	fma.rn.f32 	%f550, %f358, %f357, %f550;
$L__BB449_33:
	setp.gt.s32 	%p31, %r42, 15;
	setp.gt.s32 	%p32, %r42, 23;
	setp.gt.s32 	%p33, %r42, 27;
	setp.gt.s32 	%p34, %r42, 29;
	setp.gt.s32 	%p35, %r42, 30;
	mov.b32 	%r111, %f550;
	mov.b32 	%r112, 1;
	mov.b32 	%r133, 31;
	mov.b32 	%r134, -1;
	// begin inline asm
	shfl.sync.down.b32 %r110, %r111, %r112, %r133, %r134;
	// end inline asm
	mov.b32 	%f359, %r110;
	add.f32 	%f360, %f550, %f359;
	selp.f32 	%f361, %f550, %f360, %p35;
	mov.b32 	%r116, %f361;
	mov.b32 	%r117, 2;
	// begin inline asm
	shfl.sync.down.b32 %r115, %r116, %r117, %r133, %r134;
	// end inline asm
	mov.b32 	%f362, %r115;
	add.f32 	%f363, %f361, %f362;
	selp.f32 	%f364, %f361, %f363, %p34;
	mov.b32 	%r121, %f364;
	mov.b32 	%r122, 4;
	// begin inline asm
	shfl.sync.down.b32 %r120, %r121, %r122, %r133, %r134;
	// end inline asm
	mov.b32 	%f365, %r120;
	add.f32 	%f366, %f364, %f365;
	selp.f32 	%f367, %f364, %f366, %p33;
	mov.b32 	%r126, %f367;
	mov.b32 	%r127, 8;
	// begin inline asm
	shfl.sync.down.b32 %r125, %r126, %r127, %r133, %r134;
	// end inline asm
	mov.b32 	%f368, %r125;
	add.f32 	%f369, %f367, %f368;
	selp.f32 	%f370, %f367, %f369, %p32;
	mov.b32 	%r131, %f370;
	mov.b32 	%r132, 16;
	// begin inline asm
	shfl.sync.down.b32 %r130, %r131, %r132, %r133, %r134;
	// end inline asm
	mov.b32 	%f371, %r130;
	add.f32 	%f372, %f370, %f371;
	selp.f32 	%f32, %f370, %f372, %p31;
	not.pred 	%p36, %p45;
	@%p36 bra 	$L__BB449_35;
	st.shared.f32 	[%r5], %f32;
$L__BB449_35:
	setp.ne.s32 	%p37, %r1, 0;
	bar.sync 	0;
	@%p37 bra 	$L__BB449_37;
	ld.shared.f32 	%f373, [_ZZ14BlockAllReduceI5SumOpfLi1024EET0_S1_E12temp_storage+36];
	add.f32 	%f374, %f32, %f373;
	ld.shared.f32 	%f375, [_ZZ14BlockAllReduceI5SumOpfLi1024EET0_S1_E12temp_storage+40];
	add.f32 	%f376, %f374, %f375;
	ld.shared.f32 	%f377, [_ZZ14BlockAllReduceI5SumOpfLi1024EET0_S1_E12temp_storage+44];
	add.f32 	%f378, %f376, %f377;
	ld.shared.f32 	%f379, [_ZZ14BlockAllReduceI5SumOpfLi1024EET0_S1_E12temp_storage+48];
	add.f32 	%f380, %f378, %f379;
	ld.shared.f32 	%f381, [_ZZ14BlockAllReduceI5SumOpfLi1024EET0_S1_E12temp_storage+52];
	add.f32 	%f382, %f380, %f381;
	ld.shared.f32 	%f383, [_ZZ14BlockAllReduceI5SumOpfLi1024EET0_S1_E12temp_storage+56];
	add.f32 	%f384, %f382, %f383;
	ld.shared.f32 	%f385, [_ZZ14BlockAllReduceI5SumOpfLi1024EET0_S1_E12temp_storage+60];
	add.f32 	%f386, %f384, %f385;
	ld.shared.f32 	%f387, [_ZZ14BlockAllReduceI5SumOpfLi1024EET0_S1_E12temp_storage+64];
	add.f32 	%f388, %f386, %f387;
	ld.shared.f32 	%f389, [_ZZ14BlockAllReduceI5SumOpfLi1024EET0_S1_E12temp_storage+68];
	add.f32 	%f390, %f388, %f389;
	ld.shared.f32 	%f391, [_ZZ14BlockAllReduceI5SumOpfLi1024EET0_S1_E12temp_storage+72];
	add.f32 	%f392, %f390, %f391;
	ld.shared.f32 	%f393, [_ZZ14BlockAllReduceI5SumOpfLi1024EET0_S1_E12temp_storage+76];
	add.f32 	%f394, %f392, %f393;
	ld.shared.f32 	%f395, [_ZZ14BlockAllReduceI5SumOpfLi1024EET0_S1_E12temp_storage+80];
	add.f32 	%f396, %f394, %f395;
	ld.shared.f32 	%f397, [_ZZ14BlockAllReduceI5SumOpfLi1024EET0_S1_E12temp_storage+84];
	add.f32 	%f398, %f396, %f397;
	ld.shared.f32 	%f399, [_ZZ14BlockAllReduceI5SumOpfLi1024EET0_S1_E12temp_storage+88];
	add.f32 	%f400, %f398, %f399;
	ld.shared.f32 	%f401, [_ZZ14BlockAllReduceI5SumOpfLi1024EET0_S1_E12temp_storage+92];
	add.f32 	%f402, %f400, %f401;
	ld.shared.f32 	%f403, [_ZZ14BlockAllReduceI5SumOpfLi1024EET0_S1_E12temp_storage+96];
	add.f32 	%f404, %f402, %f403;
	ld.shared.f32 	%f405, [_ZZ14BlockAllReduceI5SumOpfLi1024EET0_S1_E12temp_storage+100];
	add.f32 	%f406, %f404, %f405;
	ld.shared.f32 	%f407, [_ZZ14BlockAllReduceI5SumOpfLi1024EET0_S1_E12temp_storage+104];
	add.f32 	%f408, %f406, %f407;
	ld.shared.f32 	%f409, [_ZZ14BlockAllReduceI5SumOpfLi1024EET0_S1_E12temp_storage+108];
	add.f32 	%f410, %f408, %f409;
	ld.shared.f32 	%f411, [_ZZ14BlockAllReduceI5SumOpfLi1024EET0_S1_E12temp_storage+112];
	add.f32 	%f412, %f410, %f411;
	ld.shared.f32 	%f413, [_ZZ14BlockAllReduceI5SumOpfLi1024EET0_S1_E12temp_storage+116];
	add.f32 	%f414, %f412, %f413;
	ld.shared.f32 	%f415, [_ZZ14BlockAllReduceI5SumOpfLi1024EET0_S1_E12temp_storage+120];
	add.f32 	%f416, %f414, %f415;
	ld.shared.f32 	%f417, [_ZZ14BlockAllReduceI5SumOpfLi1024EET0_S1_E12temp_storage+124];
	add.f32 	%f418, %f416, %f417;
	ld.shared.f32 	%f419, [_ZZ14BlockAllReduceI5SumOpfLi1024EET0_S1_E12temp_storage+128];
	add.f32 	%f420, %f418, %f419;
	ld.shared.f32 	%f421, [_ZZ14BlockAllReduceI5SumOpfLi1024EET0_S1_E12temp_storage+132];
	add.f32 	%f422, %f420, %f421;
	ld.shared.f32 	%f423, [_ZZ14BlockAllReduceI5SumOpfLi1024EET0_S1_E12temp_storage+136];
	add.f32 	%f424, %f422, %f423;
	ld.shared.f32 	%f425, [_ZZ14BlockAllReduceI5SumOpfLi1024EET0_S1_E12temp_storage+140];
	add.f32 	%f426, %f424, %f425;
	ld.shared.f32 	%f427, [_ZZ14BlockAllReduceI5SumOpfLi1024EET0_S1_E12temp_storage+144];
	add.f32 	%f428, %f426, %f427;
	ld.shared.f32 	%f429, [_ZZ14BlockAllReduceI5SumOpfLi1024EET0_S1_E12temp_storage+148];
	add.f32 	%f430, %f428, %f429;
	ld.shared.f32 	%f431, [_ZZ14BlockAllReduceI5SumOpfLi1024EET0_S1_E12temp_storage+152];
	add.f32 	%f432, %f430, %f431;
	ld.shared.f32 	%f433, [_ZZ14BlockAllReduceI5SumOpfLi1024EET0_S1_E12temp_storage+156];
	add.f32 	%f434, %f432, %f433;
	st.shared.f32 	[_ZZ14BlockAllReduceI5SumOpfLi1024EET0_S1_E16result_broadcast], %f434;
$L__BB449_37:
	setp.ge.s32 	%p38, %r1, %r2;
	bar.sync 	0;
	ld.shared.f32 	%f33, [_ZZ14BlockAllReduceI5SumOpfLi1024EET0_S1_E16result_broadcast];
	@%p38 bra 	$L__BB449_44;
	setp.eq.s32 	%p39, %r11, 0;
	mul.lo.s64 	%rd14, %rd64, %rd2;
	mul.lo.s64 	%rd15, %rd64, %rd20;
	mov.u32 	%r159, %r1;
	@%p39 bra 	$L__BB449_42;
	setp.eq.s32 	%p40, %r11, 1;
	add.s64 	%rd53, %rd14, %rd6;
	shl.b64 	%rd54, %rd53, 1;
	add.s64 	%rd16, %rd1, %rd54;
	ld.global.u16 	%rs47, [%rd16];
	// begin inline asm
	{ cvt.f32.bf16 %f435, %rs47;}

	// end inline asm
	sub.f32 	%f437, %f435, %f19;
	fma.rn.f32 	%f438, %f437, 0f3BBB989D, 0f3F000000;
	cvt.sat.f32.f32 	%f439, %f438;
	mov.f32 	%f440, 0f4B400001;
	mov.f32 	%f441, 0f437C0000;
	fma.rm.f32 	%f442, %f439, %f441, %f440;
	add.f32 	%f443, %f442, 0fCB40007F;
	neg.f32 	%f444, %f443;
	fma.rn.f32 	%f445, %f437, 0f3FB8AA3B, %f444;
	fma.rn.f32 	%f446, %f437, 0f32A57060, %f445;
	mov.b32 	%r135, %f442;
	shl.b32 	%r136, %r135, 23;
	mov.b32 	%f447, %r136;
	ex2.approx.ftz.f32 	%f448, %f446;
	mul.f32 	%f449, %f448, %f447;
	div.rn.f32 	%f436, %f449, %f33;
	add.s64 	%rd55, %rd15, %rd6;
	// begin inline asm
	{  cvt.rn.bf16.f32 %rs48, %f436;}

	// end inline asm
	shl.b64 	%rd56, %rd55, 1;
	add.s64 	%rd17, %rd3, %rd56;
	st.global.u16 	[%rd17], %rs48;
	mov.u32 	%r159, %r15;
	@%p40 bra 	$L__BB449_42;
	setp.eq.s32 	%p41, %r11, 2;
	ld.global.u16 	%rs49, [%rd16+2048];
	// begin inline asm
	{ cvt.f32.bf16 %f450, %rs49;}

	// end inline asm
	sub.f32 	%f452, %f450, %f19;
	fma.rn.f32 	%f453, %f452, 0f3BBB989D, 0f3F000000;
	cvt.sat.f32.f32 	%f454, %f453;
	mov.f32 	%f455, 0f4B400001;
	mov.f32 	%f456, 0f437C0000;
	fma.rm.f32 	%f457, %f454, %f456, %f455;
	add.f32 	%f458, %f457, 0fCB40007F;
	neg.f32 	%f459, %f458;
	fma.rn.f32 	%f460, %f452, 0f3FB8AA3B, %f459;
	fma.rn.f32 	%f461, %f452, 0f32A57060, %f460;
	mov.b32 	%r137, %f457;
	shl.b32 	%r138, %r137, 23;
	mov.b32 	%f462, %r138;
	ex2.approx.ftz.f32 	%f463, %f461;
	mul.f32 	%f464, %f463, %f462;
	div.rn.f32 	%f451, %f464, %f33;
	// begin inline asm
	{  cvt.rn.bf16.f32 %rs50, %f451;}

	// end inline asm
	st.global.u16 	[%rd17+2048], %rs50;
	mov.u32 	%r159, %r16;
	@%p41 bra 	$L__BB449_42;
	ld.global.u16 	%rs51, [%rd16+4096];
	// begin inline asm
	{ cvt.f32.bf16 %f465, %rs51;}

	// end inline asm
	sub.f32 	%f467, %f465, %f19;
	fma.rn.f32 	%f468, %f467, 0f3BBB989D, 0f3F000000;
	cvt.sat.f32.f32 	%f469, %f468;
	mov.f32 	%f470, 0f4B400001;
	mov.f32 	%f471, 0f437C0000;
	fma.rm.f32 	%f472, %f469, %f471, %f470;
	add.f32 	%f473, %f472, 0fCB40007F;
	neg.f32 	%f474, %f473;
	fma.rn.f32 	%f475, %f467, 0f3FB8AA3B, %f474;
	fma.rn.f32 	%f476, %f467, 0f32A57060, %f475;
	mov.b32 	%r139, %f472;
	shl.b32 	%r140, %r139, 23;
	mov.b32 	%f477, %r140;
	ex2.approx.ftz.f32 	%f478, %f476;
	mul.f32 	%f479, %f478, %f477;
	div.rn.f32 	%f466, %f479, %f33;
	// begin inline asm
	{  cvt.rn.bf16.f32 %rs52, %f466;}

	// end inline asm
	st.global.u16 	[%rd17+4096], %rs52;
	mov.u32 	%r159, %r17;
$L__BB449_42:
	setp.lt.u32 	%p42, %r6, 3072;
	@%p42 bra 	$L__BB449_44;
$L__BB449_43:
	cvt.u64.u32 	%rd57, %r159;
	add.s64 	%rd58, %rd14, %rd57;
	shl.b64 	%rd59, %rd58, 1;
	add.s64 	%rd60, %rd1, %rd59;
	ld.global.u16 	%rs53, [%rd60];
	// begin inline asm
	{ cvt.f32.bf16 %f480, %rs53;}

	// end inline asm
	sub.f32 	%f488, %f480, %f19;
	fma.rn.f32 	%f489, %f488, 0f3BBB989D, 0f3F000000;
	cvt.sat.f32.f32 	%f490, %f489;
	mov.f32 	%f491, 0f4B400001;
	mov.f32 	%f492, 0f437C0000;
	fma.rm.f32 	%f493, %f490, %f492, %f491;
	add.f32 	%f494, %f493, 0fCB40007F;
	neg.f32 	%f495, %f494;
	fma.rn.f32 	%f496, %f488, 0f3FB8AA3B, %f495;
	fma.rn.f32 	%f497, %f488, 0f32A57060, %f496;
	mov.b32 	%r141, %f493;
	shl.b32 	%r142, %r141, 23;
	mov.b32 	%f498, %r142;
	ex2.approx.ftz.f32 	%f499, %f497;
	mul.f32 	%f500, %f499, %f498;
	div.rn.f32 	%f481, %f500, %f33;
	add.s64 	%rd61, %rd15, %rd57;
	// begin inline asm
	{  cvt.rn.bf16.f32 %rs54, %f481;}

	// end inline asm
	shl.b64 	%rd62, %rd61, 1;
	add.s64 	%rd63, %rd3, %rd62;
	st.global.u16 	[%rd63], %rs54;
	ld.global.u16 	%rs55, [%rd60+2048];
	// begin inline asm
	{ cvt.f32.bf16 %f482, %rs55;}

	// end inline asm
	sub.f32 	%f501, %f482, %f19;
	fma.rn.f32 	%f502, %f501, 0f3BBB989D, 0f3F000000;
	cvt.sat.f32.f32 	%f503, %f502;
	fma.rm.f32 	%f504, %f503, %f492, %f491;
	add.f32 	%f505, %f504, 0fCB40007F;
	neg.f32 	%f506, %f505;
	fma.rn.f32 	%f507, %f501, 0f3FB8AA3B, %f506;
	fma.rn.f32 	%f508, %f501, 0f32A57060, %f507;
	mov.b32 	%r143, %f504;
	shl.b32 	%r144, %r143, 23;
	mov.b32 	%f509, %r144;
	ex2.approx.ftz.f32 	%f510, %f508;
	mul.f32 	%f511, %f510, %f509;
	div.rn.f32 	%f483, %f511, %f33;
	// begin inline asm
	{  cvt.rn.bf16.f32 %rs56, %f483;}

	// end inline asm
	st.global.u16 	[%rd63+2048], %rs56;
	ld.global.u16 	%rs57, [%rd60+4096];
	// begin inline asm
	{ cvt.f32.bf16 %f484, %rs57;}

	// end inline asm
	sub.f32 	%f512, %f484, %f19;
	fma.rn.f32 	%f513, %f512, 0f3BBB989D, 0f3F000000;
	cvt.sat.f32.f32 	%f514, %f513;
	fma.rm.f32 	%f515, %f514, %f492, %f491;
	add.f32 	%f516, %f515, 0fCB40007F;
	neg.f32 	%f517, %f516;
	fma.rn.f32 	%f518, %f512, 0f3FB8AA3B, %f517;
	fma.rn.f32 	%f519, %f512, 0f32A57060, %f518;
	mov.b32 	%r145, %f515;
	shl.b32 	%r146, %r145, 23;
	mov.b32 	%f520, %r146;
	ex2.approx.ftz.f32 	%f521, %f519;
	mul.f32 	%f522, %f521, %f520;
	div.rn.f32 	%f485, %f522, %f33;
	// begin inline asm
	{  cvt.rn.bf16.f32 %rs58, %f485;}

	// end inline asm
	st.global.u16 	[%rd63+4096], %rs58;
	ld.global.u16 	%rs59, [%rd60+6144];
	// begin inline asm
	{ cvt.f32.bf16 %f486, %rs59;}

	// end inline asm
	sub.f32 	%f523, %f486, %f19;
	fma.rn.f32 	%f524, %f523, 0f3BBB989D, 0f3F000000;
	cvt.sat.f32.f32 	%f525, %f524;
	fma.rm.f32 	%f526, %f525, %f492, %f491;
	add.f32 	%f527, %f526, 0fCB40007F;
	neg.f32 	%f528, %f527;
	fma.rn.f32 	%f529, %f523, 0f3FB8AA3B, %f528;
	fma.rn.f32 	%f530, %f523, 0f32A57060, %f529;
	mov.b32 	%r147, %f526;
	shl.b32 	%r148, %r147, 23;
	mov.b32 	%f531, %r148;
	ex2.approx.ftz.f32 	%f532, %f530;
	mul.f32 	%f533, %f532, %f531;
	div.rn.f32 	%f487, %f533, %f33;
	// begin inline asm
	{  cvt.rn.bf16.f32 %rs60, %f487;}

	// end inline asm
	st.global.u16 	[%rd63+6144], %rs60;
	add.s32 	%r159, %r159, 4096;
	setp.lt.s32 	%p43, %r159, %r2;
	@%p43 bra 	$L__BB449_43;
$L__BB449_44:
	add.s64 	%rd64, %rd64, %rd5;
	setp.lt.s64 	%p44, %rd64, %rd21;
	@%p44 bra 	$L__BB449_2;
$L__BB449_45:
	ret;

}
	// .globl	_ZN3cub18CUB_300001_SM_10006detail11EmptyKernelIvEEvv
.visible .entry _ZN3cub18CUB_300001_SM_10006detail11EmptyKernelIvEEvv()
{


	ret;

}


// ===== COMPILED SASS (sm_100) =====

	.target	sm_100

	.elftype	@"ET_EXEC"


//--------------------- .note.nv.tkinfo           --------------------------
	.section	.note.nv.tkinfo,"",@"SHT_NOTE"
	.sectionflags	@"SHF_NOTE_NV_TKINFO"
	.tkinfo
        /*0018*/ 	.word	0x00000002
        /*0030*/ 	.string	""
        /*0030*/ 	.string	"ptxas"
        /*0030*/ 	.string	"Cuda compilation tools, release 13.0, V13.0.88"
        /*0030*/ 	.string	"Build cuda_13.0.r13.0/compiler.36424714_0"
        /*0030*/ 	.string	"-arch sm_100 -m 64 "



//--------------------- .note.nv.cuinfo           --------------------------
	.section	.note.nv.cuinfo,"",@"SHT_NOTE"
	.sectionflags	@"SHF_NOTE_NV_CUINFO"
        /*0018*/ 	.short	0x0002
        /*001a*/ 	.short	0x0064
        /*001c*/ 	.short	0x0082
	.zero		2


//--------------------- .nv.info                  --------------------------
	.section	.nv.info,"",@"SHT_CUDA_INFO"
	.align	4


	//----- nvinfo : EIATTR_REGCOUNT
	.align		4
        /*0000*/ 	.byte	0x04, 0x2f
        /*0002*/ 	.short	(.L_479 - .L_478)
	.align		4
.L_478:
        /*0004*/ 	.word	index@(_Z15SoftmaxWarpImplI10DirectLoadIffE11DirectStoreIffEfLi2ELi2ELi1ELi2ELb0EL9Algorithm0EEvT_T0_ll)
        /*0008*/ 	.word	0x0000001b


	//----- nvinfo : EIATTR_FRAME_SIZE
	.align		4
.L_479:
        /*000c*/ 	.byte	0x04, 0x11
        /*000e*/ 	.short	(.L_481 - .L_480)
	.align		4
.L_480:
        /*0010*/ 	.word	index@($__internal_509_$__cuda_sm3x_div_rn_noftz_f32_slowpath)
        /*0014*/ 	.word	0x00000000


	//----- nvinfo : EIATTR_FRAME_SIZE
	.align		4
.L_481:
        /*0018*/ 	.byte	0x04, 0x11
        /*001a*/ 	.short	(.L_483 - .L_482)
	.align		4
.L_482:
        /*001c*/ 	.word	index@(_Z15SoftmaxWarpImplI10DirectLoadIffE11DirectStoreIffEfLi2ELi2ELi1ELi2ELb0EL9Algorithm0EEvT_T0_ll)
        /*0020*/ 	.word	0x00000000


	//----- nvinfo : EIATTR_REGCOUNT
	.align		4
.L_483:
        /*0024*/ 	.byte	0x04, 0x2f
        /*0026*/ 	.short	(.L_485 - .L_484)
	.align		4
.L_484:
        /*0028*/ 	.word	index@(_Z15SoftmaxWarpImplI10DirectLoadIffE11DirectStoreIffEfLi2ELi2ELi1ELi2ELb1EL9Algorithm0EEvT_T0_ll)
        /*002c*/ 	.word	0x0000001b


	//----- nvinfo : EIATTR_FRAME_SIZE
	.align		4
.L_485:
        /*0030*/ 	.byte	0x04, 0x11
        /*0032*/ 	.short	(.L_487 - .L_486)
	.align		4
.L_486:
        /*0034*/ 	.word	index@($__internal_508_$__cuda_sm3x_div_rn_noftz_f32_slowpath)
        /*0038*/ 	.word	0x00000000


	//----- nvinfo : EIATTR_FRAME_SIZE
	.align		4
.L_487:
        /*003c*/ 	.byte	0x04, 0x11
        /*003e*/ 	.short	(.L_489 - .L_488)
	.align		4
.L_488:
        /*0040*/ 	.word	index@(_Z15SoftmaxWarpImplI10DirectLoadIffE11DirectStoreIffEfLi2ELi2ELi1ELi2ELb1EL9Algorithm0EEvT_T0_ll)
        /*0044*/ 	.word	0x00000000


	//----- nvinfo : EIATTR_REGCOUNT
	.align		4
.L_489:
        /*0048*/ 	.byte	0x04, 0x2f
        /*004a*/ 	.short	(.L_491 - .L_490)
	.align		4
.L_490:
        /*004c*/ 	.word	index@(_Z15SoftmaxWarpImplI10DirectLoadIffE11DirectStoreIffEfLi2ELi2ELi1ELi1ELb0EL9Algorithm0EEvT_T0_ll)
        /*0050*/ 	.word	0x0000001c


	//----- nvinfo : EIATTR_FRAME_SIZE
	.align		4
.L_491:
        /*0054*/ 	.byte	0x04, 0x11
        /*0056*/ 	.short	(.L_493 - .L_492)
	.align		4
.L_492:
        /*0058*/ 	.word	index@($__internal_507_$__cuda_sm3x_div_rn_noftz_f32_slowpath)
        /*005c*/ 	.word	0x00000000


	//----- nvinfo : EIATTR_FRAME_SIZE
	.align		4
.L_493:
        /*0060*/ 	.byte	0x04, 0x11
        /*0062*/ 	.short	(.L_495 - .L_494)
	.align		4
.L_494:
        /*0064*/ 	.word	index@($__internal_506_$__cuda_sm20_div_u64)
        /*0068*/ 	.word	0x00000000


	//----- nvinfo : EIATTR_FRAME_SIZE
	.align		4
.L_495:
        /*006c*/ 	.byte	0x04, 0x11
        /*006e*/ 	.short	(.L_497 - .L_496)
	.align		4
.L_496:
        /*0070*/ 	.word	index@(_Z15SoftmaxWarpImplI10DirectLoadIffE11DirectStoreIffEfLi2ELi2ELi1ELi1ELb0EL9Algorithm0EEvT_T0_ll)
        /*0074*/ 	.word	0x00000000


	//----- nvinfo : EIATTR_REGCOUNT
	.align		4
.L_497:
        /*0078*/ 	.byte	0x04, 0x2f
        /*007a*/ 	.short	(.L_499 - .L_498)
	.align		4
.L_498:
        /*007c*/ 	.word	index@(_Z15SoftmaxWarpImplI10DirectLoadIffE11DirectStoreIffEfLi2ELi2ELi1ELi1ELb1EL9Algorithm0EEvT_T0_ll)
        /*0080*/ 	.word	0x0000001d


	//----- nvinfo : EIATTR_FRAME_SIZE
	.align		4
.L_499:
        /*0084*/ 	.byte	0x04, 0x11
        /*0086*/ 	.short	(.L_501 - .L_500)
	.align		4
.L_500:
        /*0088*/ 	.word	index@($__internal_505_$__cuda_sm3x_div_rn_noftz_f32_slowpath)
        /*008c*/ 	.word	0x00000000


	//----- nvinfo : EIATTR_FRAME_SIZE
	.align		4
.L_501:
        /*0090*/ 	.byte	0x04, 0x11
        /*0092*/ 	.short	(.L_503 - .L_502)
	.align		4
.L_502:
        /*0094*/ 	.word	index@($__internal_504_$__cuda_sm20_div_u64)
        /*0098*/ 	.word	0x00000000


	//----- nvinfo : EIATTR_FRAME_SIZE
	.align		4
.L_503:
        /*009c*/ 	.byte	0x04, 0x11
        /*009e*/ 	.short	(.L_505 - .L_504)
	.align		4
.L_504:
        /*00a0*/ 	.word	index@(_Z15SoftmaxWarpImplI10DirectLoadIffE11DirectStoreIffEfLi2ELi2ELi1ELi1ELb1EL9Algorithm0EEvT_T0_ll)
        /*00a4*/ 	.word	0x00000000


	//----- nvinfo : EIATTR_REGCOUNT
	.align		4
.L_505:
        /*00a8*/ 	.byte	0x04, 0x2f
        /*00aa*/ 	.short	(.L_507 - .L_506)
	.align		4
.L_506:
        /*00ac*/ 	.word	index@(_Z15SoftmaxWarpImplI10DirectLoadIffE11DirectStoreIffEfLi2ELi2ELi2ELi2ELb0EL9Algorithm0EEvT_T0_ll)
        /*00b0*/ 	.word	0x0000001d


	//----- nvinfo : EIATTR_FRAME_SIZE
	.align		4
.L_507:
        /*00b4*/ 	.byte	0x04, 0x11
        /*00b6*/ 	.short	(.L_509 - .L_508)
	.align		4
.L_508:
        /*00b8*/ 	.word	index@($__internal_503_$__cuda_sm3x_div_rn_noftz_f32_slowpath)
        /*00bc*/ 	.word	0x00000000


	//----- nvinfo : EIATTR_FRAME_SIZE
	.align		4
.L_509:
        /*00c0*/ 	.byte	0x04, 0x11
        /*00c2*/ 	.short	(.L_511 - .L_510)
	.align		4
.L_510:
        /*00c4*/ 	.word	index@(_Z15SoftmaxWarpImplI10DirectLoadIffE11DirectStoreIffEfLi2ELi2ELi2ELi2ELb0EL9Algorithm0EEvT_T0_ll)
        /*00c8*/ 	.word	0x00000000


	//----- nvinfo : EIATTR_REGCOUNT
	.align		4
.L_511:
        /*00cc*/ 	.byte	0x04, 0x2f
        /*00ce*/ 	.short	(.L_513 - .L_512)
	.align		4
.L_512:
        /*00d0*/ 	.word	index@(_Z15SoftmaxWarpImplI10DirectLoadIffE11DirectStoreIffEfLi2ELi2ELi2ELi2ELb1EL9Algorithm0EEvT_T0_ll)
        /*00d4*/ 	.word	0x0000001b


	//----- nvinfo : EIATTR_FRAME_SIZE
	.align		4
.L_513:
        /*00d8*/ 	.byte	0x04, 0x11
        /*00da*/ 	.short	(.L_515 - .L_514)
	.align		4
.L_514:
        /*00dc*/ 	.word	index@($__internal_502_$__cuda_sm3x_div_rn_noftz_f32_slowpath)
        /*00e0*/ 	.word	0x00000000


	//----- nvinfo : EIATTR_FRAME_SIZE
	.align		4
.L_515:
        /*00e4*/ 	.byte	0x04, 0x11
        /*00e6*/ 	.short	(.L_517 - .L_516)
	.align		4
.L_516:
        /*00e8*/ 	.word	index@(_Z15SoftmaxWarpImplI10DirectLoadIffE11DirectStoreIffEfLi2ELi2ELi2ELi2ELb1EL9Algorithm0EEvT_T0_ll)
        /*00ec*/ 	.word	0x00000000


	//----- nvinfo : EIATTR_REGCOUNT
	.align		4
.L_517:
        /*00f0*/ 	.byte	0x04, 0x2f
        /*00f2*/ 	.short	(.L_519 - .L_518)
	.align		4
.L_518:
        /*00f4*/ 	.word	index@(_Z15SoftmaxWarpImplI10DirectLoadIffE11DirectStoreIffEfLi2ELi2ELi2ELi1ELb0EL9Algorithm0EEvT_T0_ll)
        /*00f8*/ 	.word	0x0000001e


	//----- nvinfo : EIATTR_FRAME_SIZE
	.align		4
.L_519:
        /*00fc*/ 	.byte	0x04, 0x11
        /*00fe*/ 	.short	(.L_521 - .L_520)
	.align		4
.L_520:
        /*0100*/ 	.word	index@($__internal_501_$__cuda_sm3x_div_rn_noftz_f32_slowpath)
        /*0104*/ 	.word	0x00000000


	//----- nvinfo : EIATTR_FRAME_SIZE
	.align		4
.L_521:
        /*0108*/ 	.byte	0x04, 0x11
        /*010a*/ 	.short	(.L_523 - .L_522)
	.align		4
.L_522:
        /*010c*/ 	.word	index@($__internal_500_$__cuda_sm20_div_u64)
        /*0110*/ 	.word	0x00000000


	//----- nvinfo : EIATTR_FRAME_SIZE
	.align		4
.L_523:
        /*0114*/ 	.byte	0x04, 0x11
        /*0116*/ 	.short	(.L_525 - .L_524)
	.align		4
.L_524:
        /*0118*/ 	.word	index@(_Z15SoftmaxWarpImplI10DirectLoadIffE11DirectStoreIffEfLi2ELi2ELi2ELi1ELb0EL9Algorithm0EEvT_T0_ll)
        /*011c*/ 	.word	0x00000000


	//----- nvinfo : EIATTR_REGCOUNT
	.align		4
.L_525:
        /*0120*/ 	.byte	0x04, 0x2f
        /*0122*/ 	.short	(.L_527 - .L_526)
	.align		4
.L_526:
        /*0124*/ 	.word	index@(_Z15SoftmaxWarpImplI10DirectLoadIffE11DirectStoreIffEfLi2ELi2ELi2ELi1ELb1EL9Algorithm0EEvT_T0_ll)
        /*0128*/ 	.word	0x0000001e


	//----- nvinfo : EIATTR_FRAME_SIZE
	.align		4
.L_527:
        /*012c*/ 	.byte	0x04, 0x11
        /*012e*/ 	.short	(.L_529 - .L_528)
	.align		4
.L_528:
        /*0130*/ 	.word	index@($__internal_499_$__cuda_sm3x_div_rn_noftz_f32_slowpath)
        /*0134*/ 	.word	0x00000000


	//----- nvinfo : EIATTR_FRAME_SIZE
	.align		4
.L_529:
        /*0138*/ 	.byte	0x04, 0x11
        /*013a*/ 	.short	(.L_531 - .L_530)
	.align		4
.L_530:
        /*013c*/ 	.word	index@($__internal_498_$__cuda_sm20_div_u64)
        /*0140*/ 	.word	0x00000000


	//----- nvinfo : EIATTR_FRAME_SIZE
	.align		4
.L_531:
        /*0144*/ 	.byte	0x04, 0x11
        /*0146*/ 	.short	(.L_533 - .L_532)
	.align		4
.L_532:
        /*0148*/ 	.word	index@(_Z15SoftmaxWarpImplI10DirectLoadIffE11DirectStoreIffEfLi2ELi2ELi2ELi1ELb1EL9Algorithm0EEvT_T0_ll)
        /*014c*/ 	.word	0x00000000


	//----- nvinfo : EIATTR_REGCOUNT
	.align		4
.L_533:
        /*0150*/ 	.byte	0x04, 0x2f
        /*0152*/ 	.short	(.L_535 - .L_534)
	.align		4
.L_534:
        /*0154*/ 	.word	index@(_Z15SoftmaxWarpImplI10DirectLoadIffE11DirectStoreIffEfLi2ELi2ELi4ELi2ELb0EL9Algorithm0EEvT_T0_ll)
        /*0158*/ 	.word	0x0000001d


	//----- nvinfo : EIATTR_FRAME_SIZE
	.align		4
.L_535:
        /*015c*/ 	.byte	0x04, 0x11
        /*015e*/ 	.short	(.L_537 - .L_536)
	.align		4
.L_536:
        /*0160*/ 	.word	index@($__internal_497_$__cuda_sm3x_div_rn_noftz_f32_slowpath)
        /*0164*/ 	.word	0x00000000


	//----- nvinfo : EIATTR_FRAME_SIZE
	.align		4
.L_537:
        /*0168*/ 	.byte	0x04, 0x11
        /*016a*/ 	.short	(.L_539 - .L_538)
	.align		4
.L_538:
        /*016c*/ 	.word	index@(_Z15SoftmaxWarpImplI10DirectLoadIffE11DirectStoreIffEfLi2ELi2ELi4ELi2ELb0EL9Algorithm0EEvT_T0_ll)
        /*0170*/ 	.word	0x00000000


	//----- nvinfo : EIATTR_REGCOUNT
	.align		4
.L_539:
        /*0174*/ 	.byte	0x04, 0x2f
        /*0176*/ 	.short	(.L_541 - .L_540)
	.align		4
.L_540:
        /*0178*/ 	.word	index@(_Z15SoftmaxWarpImplI10DirectLoadIffE11DirectStoreIffEfLi2ELi2ELi4ELi2ELb1EL9Algorithm0EEvT_T0_ll)
        /*017c*/ 	.word	0x0000001c


	//----- nvinfo : EIATTR_FRAME_SIZE
	.align		4
.L_541:
        /*0180*/ 	.byte	0x04, 0x11
        /*0182*/ 	.short	(.L_543 - .L_542)
	.align		4
.L_542:
        /*0184*/ 	.word	index@($__internal_496_$__cuda_sm3x_div_rn_noftz_f32_slowpath)
        /*0188*/ 	.word	0x00000000


	//----- nvinfo : EIATTR_FRAME_SIZE
	.align		4
.L_543:
        /*018c*/ 	.byte	0x04, 0x11
        /*018e*/ 	.short	(.L_545 - .L_544)
	.align		4
.L_544:
        /*0190*/ 	.word	index@(_Z15SoftmaxWarpImplI10DirectLoadIffE11DirectStoreIffEfLi2ELi2ELi4ELi2ELb1EL9Algorithm0EEvT_T0_ll)
        /*0194*/ 	.word	0x00000000


	//----- nvinfo : EIATTR_REGCOUNT
	.align		4
.L_545:
        /*0198*/ 	.byte	0x04, 0x2f
        /*019a*/ 	.short	(.L_547 - .L_546)
	.align		4
.L_546:
        /*019c*/ 	.word	index@(_Z15SoftmaxWarpImplI10DirectLoadIffE11DirectStoreIffEfLi2ELi2ELi4ELi1ELb0EL9Algorithm0EEvT_T0_ll)
        /*01a0*/ 	.word	0x0000001d


	//----- nvinfo : EIATTR_FRAME_SIZE
	.align		4
.L_547:
        /*01a4*/ 	.byte	0x04, 0x11
        /*01a6*/ 	.short	(.L_549 - .L_548)
	.align		4
.L_548:
        /*01a8*/ 	.word	index@($__internal_495_$__cuda_sm3x_div_rn_noftz_f32_slowpath)
        /*01ac*/ 	.word	0x00000000


	//----- nvinfo : EIATTR_FRAME_SIZE
	.align		4
.L_549:
        /*01b0*/ 	.byte	0x04, 0x11
        /*01b2*/ 	.short	(.L_551 - .L_550)
	.align		4
.L_550:
        /*01b4*/ 	.word	index@($__internal_494_$__cuda_sm20_div_u64)
        /*01b8*/ 	.word	0x00000000


	//----- nvinfo : EIATTR_FRAME_SIZE
	.align		4
.L_551:
        /*01bc*/ 	.byte	0x04, 0x11
        /*01be*/ 	.short	(.L_553 - .L_552)
	.align		4
.L_552:
        /*01c0*/ 	.word	index@(_Z15SoftmaxWarpImplI10DirectLoadIffE11DirectStoreIffEfLi2ELi2ELi4ELi1ELb0EL9Algorithm0EEvT_T0_ll)
        /*01c4*/ 	.word	0x00000000


	//----- nvinfo : EIATTR_REGCOUNT
	.align		4
.L_553:
        /*01c8*/ 	.byte	0x04, 0x2f
        /*01ca*/ 	.short	(.L_555 - .L_554)
	.align		4
.L_554:
        /*01cc*/ 	.word	index@(_Z15SoftmaxWarpImplI10DirectLoadIffE11DirectStoreIffEfLi2ELi2ELi4ELi1ELb1EL9Algorithm0EEvT_T0_ll)
        /*01d0*/ 	.word	0x0000001d


	//----- nvinfo : EIATTR_FRAME_SIZE
	.align		4
.L_555:
        /*01d4*/ 	.byte	0x04, 0x11
        /*01d6*/ 	.short	(.L_557 - .L_556)
	.align		4
.L_556:
        /*01d8*/ 	.word	index@($__internal_493_$__cuda_sm3x_div_rn_noftz_f32_slowpath)
        /*01dc*/ 	.word	0x00000000


	//----- nvinfo : EIATTR_FRAME_SIZE
	.align		4
.L_557:
        /*01e0*/ 	.byte	0x04, 0x11
        /*01e2*/ 	.short	(.L_559 - .L_558)
	.align		4
.L_558:
        /*01e4*/ 	.word	index@($__internal_492_$__cuda_sm20_div_u64)
        /*01e8*/ 	.word	0x00000000


	//----- nvinfo : EIATTR_FRAME_SIZE
	.align		4
.L_559:
        /*01ec*/ 	.byte	0x04, 0x11
        /*01ee*/ 	.short	(.L_561 - .L_560)
	.align		4
.L_560:
        /*01f0*/ 	.word	index@(_Z15SoftmaxWarpImplI10DirectLoadIffE11DirectStoreIffEfLi2ELi2ELi4ELi1ELb1EL9Algorithm0EEvT_T0_ll)
        /*01f4*/ 	.word	0x00000000


	//----- nvinfo : EIATTR_REGCOUNT
	.align		4
.L_561:
        /*01f8*/ 	.byte	0x04, 0x2f
        /*01fa*/ 	.short	(.L_563 - .L_562)
	.align		4
.L_562:
        /*01fc*/ 	.word	index@(_Z15SoftmaxWarpImplI10DirectLoadIffE11DirectStoreIffEfLi2ELi2ELi8ELi2ELb0EL9Algorithm0EEvT_T0_ll)
        /*0200*/ 	.word	0x0000001d


	//----- nvinfo : EIATTR_FRAME_SIZE
	.align		4
.L_563:
        /*0204*/ 	.byte	0x04, 0x11
        /*0206*/ 	.short	(.L_565 - .L_564)
	.align		4
.L_564:
        /*0208*/ 	.word	index@($__internal_491_$__cuda_sm3x_div_rn_noftz_f32_slowpath)
        /*020c*/ 	.word	0x00000000


	//----- nvinfo : EIATTR_FRAME_SIZE
	.align		4
.L_565:
        /*0210*/ 	.byte	0x04, 0x11
        /*0212*/ 	.short	(.L_567 - .L_566)
	.align		4
.L_566:
        /*0214*/ 	.word	index@(_Z15SoftmaxWarpImplI10DirectLoadIffE11DirectStoreIffEfLi2ELi2ELi8ELi2ELb0EL9Algorithm0EEvT_T0_ll)
        /*0218*/ 	.word	0x00000000


	//----- nvinfo : EIATTR_REGCOUNT
	.align		4
.L_567:
        /*021c*/ 	.byte	0x04, 0x2f
        /*021e*/ 	.short	(.L_569 - .L_568)
	.align		4
.L_568:
        /*0220*/ 	.word	index@(_Z15SoftmaxWarpImplI10DirectLoadIffE11DirectStoreIffEfLi2ELi2ELi8ELi2ELb1EL9Algorithm0EEvT_T0_ll)
        /*0224*/ 	.word	0x0000001e


	//----- nvinfo : EIATTR_FRAME_SIZE
	.align		4
.L_569:
        /*0228*/ 	.byte	0x04, 0x11
        /*022a*/ 	.short	(.L_571 - .L_570)
	.align		4
.L_570:
        /*022c*/ 	.word	index@($__internal_490_$__cuda_sm3x_div_rn_noftz_f32_slowpath)
        /*0230*/ 	.word	0x00000000


	//----- nvinfo : EIATTR_FRAME_SIZE
	.align		4
.L_571:
        /*0234*/ 	.byte	0x04, 0x11
        /*0236*/ 	.short	(.L_573 - .L_572)
	.align		4
.L_572:
        /*0238*/ 	.word	index@(_Z15SoftmaxWarpImplI10DirectLoadIffE11DirectStoreIffEfLi2ELi2ELi8ELi2ELb1EL9Algorithm0EEvT_T0_ll)
        /*023c*/ 	.word	0x00000000


	//----- nvinfo : EIATTR_REGCOUNT
	.align		4
.L_573:
        /*0240*/ 	.byte	0x04, 0x2f
        /*0242*/ 	.short	(.L_575 - .L_574)
	.align		4
.L_574:
        /*0244*/ 	.word	index@(_Z15SoftmaxWarpImplI10DirectLoadIffE11DirectStoreIffEfLi2ELi2ELi8ELi1ELb0EL9Algorithm0EEvT_T0_ll)
        /*0248*/ 	.word	0x0000001f


	//----- nvinfo : EIATTR_FRAME_SIZE
	.align		4
.L_575:
        /*024c*/ 	.byte	0x04, 0x11
        /*024e*/ 	.short	(.L_577 - .L_576)
	.align		4
.L_576:
        /*0250*/ 	.word	index@($__internal_489_$__cuda_sm3x_div_rn_noftz_f32_slowpath)
        /*0254*/ 	.word	0x00000000


	//----- nvinfo : EIATTR_FRAME_SIZE
	.align		4
.L_577:
        /*0258*/ 	.byte	0x04, 0x11
        /*025a*/ 	.short	(.L_579 - .L_578)
	.align		4
.L_578:
        /*025c*/ 	.word	index@($__internal_488_$__cuda_sm20_div_u64)
        /*0260*/ 	.word	0x00000000


	//----- nvinfo : EIATTR_FRAME_SIZE
	.align		4
.L_579:
        /*0264*/ 	.byte	0x04, 0x11
        /*0266*/ 	.short	(.L_581 - .L_580)
	.align		4
.L_580:
        /*0268*/ 	.word	index@(_Z15SoftmaxWarpImplI10DirectLoadIffE11DirectStoreIffEfLi2ELi2ELi8ELi1ELb0EL9Algorithm0EEvT_T0_ll)
        /*026c*/ 	.word	0x00000000


	//----- nvinfo : EIATTR_REGCOUNT
	.align		4
.L_581:
        /*0270*/ 	.byte	0x04, 0x2f
        /*0272*/ 	.short	(.L_583 - .L_582)
	.align		4
.L_582:
        /*0274*/ 	.word	index@(_Z15SoftmaxWarpImplI10DirectLoadIffE11DirectStoreIffEfLi2ELi2ELi8ELi1ELb1EL9Algorithm0EEvT_T0_ll)
        /*0278*/ 	.word	0x00000018


	//----- nvinfo : EIATTR_FRAME_SIZE
	.align		4
.L_583:
        /*027c*/ 	.byte	0x04, 0x11
        /*027e*/ 	.short	(.L_585 - .L_584)
	.align		4
.L_584:
        /*0280*/ 	.word	index@($__internal_487_$__cuda_sm3x_div_rn_noftz_f32_slowpath)
        /*0284*/ 	.word	0x00000000


	//----- nvinfo : EIATTR_FRAME_SIZE
	.align		4
.L_585:
        /*0288*/ 	.byte	0x04, 0x11
        /*028a*/ 	.short	(.L_587 - .L_586)
	.align		4
.L_586:
        /*028c*/ 	.word	index@(_Z15SoftmaxWarpImplI10DirectLoadIffE11DirectStoreIffEfLi2ELi2ELi8ELi1ELb1EL9Algorithm0EEvT_T0_ll)
        /*0290*/ 	.word	0x00000000


	//----- nvinfo : EIATTR_REGCOUNT
	.align		4
.L_587:
        /*0294*/ 	.byte	0x04, 0x2f
        /*0296*/ 	.short	(.L_589 - .L_588)
	.align		4
.L_588:
        /*0298*/ 	.word	index@(_Z15SoftmaxWarpImplI10DirectLoadIffE11DirectStoreIffEfLi2ELi2ELi16ELi2ELb0EL9Algorithm0EEvT_T0_ll)
        /*029c*/ 	.word	0x0000001c


	//----- nvinfo : EIATTR_FRAME_SIZE
	.align		4
.L_589:
        /*02a0*/ 	.byte	0x04, 0x11
        /*02a2*/ 	.short	(.L_591 - .L_590)
	.align		4
.L_590:
        /*02a4*/ 	.word	index@($__internal_486_$__cuda_sm3x_div_rn_noftz_f32_slowpath)
        /*02a8*/ 	.word	0x00000000


	//----- nvinfo : EIATTR_FRAME_SIZE
	.align		4
.L_591:
        /*02ac*/ 	.byte	0x04, 0x11
        /*02ae*/ 	.short	(.L_593 - .L_592)
	.align		4
.L_592:
        /*02b0*/ 	.word	index@(_Z15SoftmaxWarpImplI10DirectLoadIffE11DirectStoreIffEfLi2ELi2ELi16ELi2ELb0EL9Algorithm0EEvT_T0_ll)
        /*02b4*/ 	.word	0x00000000


	//----- nvinfo : EIATTR_REGCOUNT
	.align		4
.L_593:
        /*02b8*/ 	.byte	0x04, 0x2f
        /*02ba*/ 	.short	(.L_595 - .L_594)
	.align		4
.L_594:
        /*02bc*/ 	.word	index@(_Z15SoftmaxWarpImplI10DirectLoadIffE11DirectStoreIffEfLi2ELi2ELi16ELi2ELb1EL9Algorithm0EEvT_T0_ll)
        /*02c0*/ 	.word	0x0000001e


	//----- nvinfo : EIATTR_FRAME_SIZE
	.align		4
.L_595:
        /*02c4*/ 	.byte	0x04, 0x11
        /*02c6*/ 	.short	(.L_597 - .L_596)
	.align		4
.L_596:
        /*02c8*/ 	.word	index@($__internal_485_$__cuda_sm3x_div_rn_noftz_f32_slowpath)
        /*02cc*/ 	.word	0x00000000


	//----- nvinfo : EIATTR_FRAME_SIZE
	.align		4
.L_597:
        /*02d0*/ 	.byte	0x04, 0x11
        /*02d2*/ 	.short	(.L_599 - .L_598)
	.align		4
.L_598:
        /*02d4*/ 	.word	index@(_Z15SoftmaxWarpImplI10DirectLoadIffE11DirectStoreIffEfLi2ELi2ELi16ELi2ELb1EL9Algorithm0EEvT_T0_ll)
        /*02d8*/ 	.word	0x00000000


	//----- nvinfo : EIATTR_REGCOUNT
	.align		4
.L_599:
        /*02dc*/ 	.byte	0x04, 0x2f
        /*02de*/ 	.short	(.L_601 - .L_600)
	.align		4
.L_600:
        /*02e0*/ 	.word	index@(_Z15SoftmaxWarpImplI10DirectLoadIffE11DirectStoreIffEfLi2ELi2ELi16ELi1ELb0EL9Algorithm0EEvT_T0_ll)
        /*02e4*/ 	.word	0x00000018


	//----- nvinfo : EIATTR_FRAME_SIZE
	.align		4
.L_601:
        /*02e8*/ 	.byte	0x04, 0x11
        /*02ea*/ 	.short	(.L_603 - .L_602)
	.align		4
.L_602:
        /*02ec*/ 	.word	index@($__internal_484_$__cuda_sm3x_div_rn_noftz_f32_slowpath)
        /*02f0*/ 	.word	0x00000000


	//----- nvinfo : EIATTR_FRAME_SIZE
	.align		4
.L_603:
        /*02f4*/ 	.byte	0x04, 0x11
        /*02f6*/ 	.short	(.L_605 - .L_604)
	.align		4
.L_604:
        /*02f8*/ 	.word	index@(_Z15SoftmaxWarpImplI10DirectLoadIffE11DirectStoreIffEfLi2ELi2ELi16ELi1ELb0EL9Algorithm0EEvT_T0_ll)
        /*02fc*/ 	.word	0x00000000


	//----- nvinfo : EIATTR_REGCOUNT
	.align		4
.L_605:
        /*0300*/ 	.byte	0x04, 0x2f
        /*0302*/ 	.short	(.L_607 - .L_606)
	.align		4
.L_606:
        /*0304*/ 	.word	index@(_Z15SoftmaxWarpImplI10DirectLoadIffE11DirectStoreIffEfLi2ELi2ELi16ELi1ELb1EL9Algorithm0EEvT_T0_ll)
        /*0308*/ 	.word	0x00000018


	//----- nvinfo : EIATTR_FRAME_SIZE
	.align		4
.L_607:
        /*030c*/ 	.byte	0x04, 0x11
        /*030e*/ 	.short	(.L_609 - .L_608)
	.align		4
.L_608:
        /*0310*/ 	.word	index@($__internal_483_$__cuda_sm3x_div_rn_noftz_f32_slowpath)
        /*0314*/ 	.word	0x00000000


	//----- nvinfo : EIATTR_FRAME_SIZE
	.align		4
.L_609:
        /*0318*/ 	.byte	0x04, 0x11
        /*031a*/ 	.short	(.L_611 - .L_610)
	.align		4
.L_610:
        /*031c*/ 	.word	index@(_Z15SoftmaxWarpImplI10DirectLoadIffE11DirectStoreIffEfLi2ELi2ELi16ELi1ELb1EL9Algorithm0EEvT_T0_ll)
        /*0320*/ 	.word	0x00000000


	//----- nvinfo : EIATTR_REGCOUNT
	.align		4
.L_611:
        /*0324*/ 	.byte	0x04, 0x2f
        /*0326*/ 	.short	(.L_613 - .L_612)
	.align		4
.L_612:
        /*0328*/ 	.word	index@(_Z15SoftmaxWarpImplI10DirectLoadIffE11DirectStoreIffEfLi2ELi2ELi32ELi2ELb0EL9Algorithm0EEvT_T0_ll)
        /*032c*/ 	.word	0x0000001c


	//----- nvinfo : EIATTR_FRAME_SIZE
	.align		4
.L_613:
        /*0330*/ 	.byte	0x04, 0x11
        /*0332*/ 	.short	(.L_615 - .L_614)
	.align		4
.L_614:
        /*0334*/ 	.word	index@($__internal_482_$__cuda_sm3x_div_rn_noftz_f32_slowpath)
        /*0338*/ 	.word	0x00000000


	//----- nvinfo : EIATTR_FRAME_SIZE
	.align		4
.L_615:
        /*033c*/ 	.byte	0x04, 0x11
        /*033e*/ 	.short	(.L_617 - .L_616)
	.align		4
.L_616:
        /*0340*/ 	.word	index@(_Z15SoftmaxWarpImplI10DirectLoadIffE11DirectStoreIffEfLi2ELi2ELi32ELi2ELb0EL9Algorithm0EEvT_T0_ll)
        /*0344*/ 	.word	0x00000000


	//----- nvinfo : EIATTR_REGCOUNT
	.align		4
.L_617:
        /*0348*/ 	.byte	0x04, 0x2f
        /*034a*/ 	.short	(.L_619 - .L_618)
	.align		4
.L_618:
        /*034c*/ 	.word	index@(_Z15SoftmaxWarpImplI10DirectLoadIffE11DirectStoreIffEfLi2ELi2ELi32ELi2ELb1EL9Algorithm0EEvT_T0_ll)
        /*0350*/ 	.word	0x0000001e


	//----- nvinfo : EIATTR_FRAME_SIZE
	.align		4
.L_619:
        /*0354*/ 	.byte	0x04, 0x11
        /*0356*/ 	.short	(.L_621 - .L_620)
	.align		4
.L_620:
        /*0358*/ 	.word	index@($__internal_481_$__cuda_sm3x_div_rn_noftz_f32_slowpath)
        /*035c*/ 	.word	0x00000000


	//----- nvinfo : EIATTR_FRAME_SIZE
	.align		4
.L_621:
        /*0360*/ 	.byte	0x04, 0x11
        /*0362*/ 	.short	(.L_623 - .L_622)
	.align		4
.L_622:
        /*0364*/ 	.word	index@(_Z15SoftmaxWarpImplI10DirectLoadIffE11DirectStoreIffEfLi2ELi2ELi32ELi2ELb1EL9Algorithm0EEvT_T0_ll)
        /*0368*/ 	.word	0x00000000


	//----- nvinfo : EIATTR_REGCOUNT
	.align		4
.L_623:
        /*036c*/ 	.byte	0x04, 0x2f
        /*036e*/ 	.short	(.L_625 - .L_624)
	.align		4
.L_624:
        /*0370*/ 	.word	index@(_Z15SoftmaxWarpImplI10DirectLoadIffE11DirectStoreIffEfLi2ELi2ELi32ELi1ELb0EL9Algorithm0EEvT_T0_ll)
        /*0374*/ 	.word	0x00000018


	//----- nvinfo : EIATTR_FRAME_SIZE
	.align		4
.L_625:
        /*0378*/ 	.byte	0x04, 0x11
        /*037a*/ 	.short	(.L_627 - .L_626)
	.align		4
.L_626:
        /*037c*/ 	.word	index@($__internal_480_$__cuda_sm3x_div_rn_noftz_f32_slowpath)
        /*0380*/ 	.word	0x00000000


	//----- nvinfo : EIATTR_FRAME_SIZE
	.align		4
.L_627:
        /*0384*/ 	.byte	0x04, 0x11
        /*0386*/ 	.short	(.L_629 - .L_628)
	.align		4
.L_628:
        /*0388*/ 	.word	index@(_Z15SoftmaxWarpImplI10DirectLoadIffE11DirectStoreIffEfLi2ELi2ELi32ELi1ELb0EL9Algorithm0EEvT_T0_ll)
        /*038c*/ 	.word	0x00000000


	//----- nvinfo : EIATTR_REGCOUNT
	.align		4
.L_629:
        /*0390*/ 	.byte	0x04, 0x2f
        /*0392*/ 	.short	(.L_631 - .L_630)
	.align		4
.L_630:
        /*0394*/ 	.word	index@(_Z15SoftmaxWarpImplI10DirectLoadIffE11DirectStoreIffEfLi2ELi2ELi32ELi1ELb1EL9Algorithm0EEvT_T0_ll)
        /*0398*/ 	.word	0x00000018


	//----- nvinfo : EIATTR_FRAME_SIZE
	.align		4
.L_631:
        /*039c*/ 	.byte	0x04, 0x11
        /*039e*/ 	.short	(.L_633 - .L_632)
	.align		4
.L_632:
        /*03a0*/ 	.word	index@($__internal_479_$__cuda_sm3x_div_rn_noftz_f32_slowpath)
        /*03a4*/ 	.word	0x00000000


	//----- nvinfo : EIATTR_FRAME_SIZE
	.align		4
.L_633:
        /*03a8*/ 	.byte	0x04, 0x11
        /*03aa*/ 	.short	(.L_635 - .L_634)
	.align		4
.L_634:
        /*03ac*/ 	.word	index@(_Z15SoftmaxWarpImplI10DirectLoadIffE11DirectStoreIffEfLi2ELi2ELi32ELi1ELb1EL9Algorithm0EEvT_T0_ll)
        /*03b0*/ 	.word	0x00000000


	//----- nvinfo : EIATTR_REGCOUNT
	.align		4
.L_635:
        /*03b4*/ 	.byte	0x04, 0x2f
        /*03b6*/ 	.short	(.L_637 - .L_636)
	.align		4
.L_636:
        /*03b8*/ 	.word	index@(_Z15SoftmaxWarpImplI10DirectLoadIffE11DirectStoreIffEfLi2ELi4ELi32ELi1ELb0EL9Algorithm0EEvT_T0_ll)
        /*03bc*/ 	.word	0x0000001a


	//----- nvinfo : EIATTR_FRAME_SIZE
	.align		4
.L_637:
        /*03c0*/ 	.byte	0x04, 0x11
        /*03c2*/ 	.short	(.L_639 - .L_638)
	.align		4
.L_638:
        /*03c4*/ 	.word	index@($__internal_478_$__cuda_sm3x_div_rn_noftz_f32_slowpath)
        /*03c8*/ 	.word	0x00000000


	//----- nvinfo : EIATTR_FRAME_SIZE
	.align		4
.L_639:
        /*03cc*/ 	.byte	0x04, 0x11
        /*03ce*/ 	.short	(.L_641 - .L_640)
	.align		4
.L_640:
        /*03d0*/ 	.word	index@(_Z15SoftmaxWarpImplI10DirectLoadIffE11DirectStoreIffEfLi2ELi4ELi32ELi1ELb0EL9Algorithm0EEvT_T0_ll)
        /*03d4*/ 	.word	0x00000000


	//----- nvinfo : EIATTR_REGCOUNT
	.align		4
.L_641:
        /*03d8*/ 	.byte	0x04, 0x2f
        /*03da*/ 	.short	(.L_643 - .L_642)
	.align		4
.L_642:
        /*03dc*/ 	.word	index@(_Z15SoftmaxWarpImplI10DirectLoadIffE11DirectStoreIffEfLi2ELi4ELi32ELi1ELb1EL9Algorithm0EEvT_T0_ll)
        /*03e0*/ 	.word	0x0000001b


	//----- nvinfo : EIATTR_FRAME_SIZE
	.align		4
.L_643:
        /*03e4*/ 	.byte	0x04, 0x11
        /*03e6*/ 	.short	(.L_645 - .L_644)
	.align		4
.L_644:
        /*03e8*/ 	.word	index@($__internal_477_$__cuda_sm3x_div_rn_noftz_f32_slowpath)
        /*03ec*/ 	.word	0x00000000


	//----- nvinfo : EIATTR_FRAME_SIZE
	.align		4
.L_645:
        /*03f0*/ 	.byte	0x04, 0x11
        /*03f2*/ 	.short	(.L_647 - .L_646)
	.align		4
.L_646:
        /*03f4*/ 	.word	index@(_Z15SoftmaxWarpImplI10DirectLoadIffE11DirectStoreIffEfLi2ELi4ELi32ELi1ELb1EL9Algorithm0EEvT_T0_ll)
        /*03f8*/ 	.word	0x00000000


	//----- nvinfo : EIATTR_REGCOUNT
	.align		4
.L_647:
        /*03fc*/ 	.byte	0x04, 0x2f
        /*03fe*/ 	.short	(.L_649 - .L_648)
	.align		4
.L_648:
        /*0400*/ 	.word	index@(_Z15SoftmaxWarpImplI10DirectLoadIffE11DirectStoreIffEfLi2ELi6ELi32ELi1ELb0EL9Algorithm0EEvT_T0_ll)
        /*0404*/ 	.word	0x0000001d


	//----- nvinfo : EIATTR_FRAME_SIZE
	.align		4
.L_649:
        /*0408*/ 	.byte	0x04, 0x11
        /*040a*/ 	.short	(.L_651 - .L_650)
	.align		4
.L_650:
        /*040c*/ 	.word	index@($__internal_476_$__cuda_sm3x_div_rn_noftz_f32_slowpath)
        /*0410*/ 	.word	0x00000000


	//----- nvinfo : EIATTR_FRAME_SIZE
	.align		4
.L_651:
        /*0414*/ 	.byte	0x04, 0x11
        /*0416*/ 	.short	(.L_653 - .L_652)
	.align		4
.L_652:
        /*0418*/ 	.word	index@(_Z15SoftmaxWarpImplI10DirectLoadIffE11DirectStoreIffEfLi2ELi6ELi32ELi1ELb0EL9Algorithm0EEvT_T0_ll)
        /*041c*/ 	.word	0x00000000


	//----- nvinfo : EIATTR_REGCOUNT
	.align		4
.L_653:
        /*0420*/ 	.byte	0x04, 0x2f
        /*0422*/ 	.short	(.L_655 - .L_654)
	.align		4
.L_654:
        /*0424*/ 	.word	index@(_Z15SoftmaxWarpImplI10DirectLoadIffE11DirectStoreIffEfLi2ELi6ELi32ELi1ELb1EL9Algorithm0EEvT_T0_ll)
        /*0428*/ 	.word	0x0000001e


	//----- nvinfo : EIATTR_FRAME_SIZE
	.align		4
.L_655:
        /*042c*/ 	.byte	0x04, 0x11
        /*042e*/ 	.short	(.L_657 - .L_656)
	.align		4
.L_656:
        /*0430*/ 	.word	index@($__internal_475_$__cuda_sm3x_div_rn_noftz_f32_slowpath)
        /*0434*/ 	.word	0x00000000


	//----- nvinfo : EIATTR_FRAME_SIZE
	.align		4
.L_657:
        /*0438*/ 	.byte	0x04, 0x11
        /*043a*/ 	.short	(.L_659 - .L_658)
	.align		4
.L_658:
        /*043c*/ 	.word	index@(_Z15SoftmaxWarpImplI10DirectLoadIffE11DirectStoreIffEfLi2ELi6ELi32ELi1ELb1EL9Algorithm0EEvT_T0_ll)
        /*0440*/ 	.word	0x00000000


	//----- nvinfo : EIATTR_REGCOUNT
	.align		4
.L_659:
        /*0444*/ 	.byte	0x04, 0x2f
        /*0446*/ 	.short	(.L_661 - .L_660)
	.align		4
.L_660:
        /*0448*/ 	.word	index@(_Z15SoftmaxWarpImplI10DirectLoadIffE11DirectStoreIffEfLi2ELi8ELi32ELi1ELb0EL9Algorithm0EEvT_T0_ll)
        /*044c*/ 	.word	0x00000023


	//----- nvinfo : EIATTR_FRAME_SIZE
	.align		4
.L_661:
        /*0450*/ 	.byte	0x04, 0x11
        /*0452*/ 	.short	(.L_663 - .L_662)
	.align		4
.L_662:
        /*0454*/ 	.word	index@($__internal_474_$__cuda_sm3x_div_rn_noftz_f32_slowpath)
        /*0458*/ 	.word	0x00000000


	//----- nvinfo : EIATTR_FRAME_SIZE
	.align		4
.L_663:
        /*045c*/ 	.byte	0x04, 0x11
        /*045e*/ 	.short	(.L_665 - .L_664)
	.align		4
.L_664:
        /*0460*/ 	.word	index@(_Z15SoftmaxWarpImplI10DirectLoadIffE11DirectStoreIffEfLi2ELi8ELi32ELi1ELb0EL9Algorithm0EEvT_T0_ll)
        /*0464*/ 	.word	0x00000000


	//----- nvinfo : EIATTR_REGCOUNT
	.align		4
.L_665:
        /*0468*/ 	.byte	0x04, 0x2f
        /*046a*/ 	.short	(.L_667 - .L_666)
	.align		4
.L_666:
        /*046c*/ 	.word	index@(_Z15SoftmaxWarpImplI10DirectLoadIffE11DirectStoreIffEfLi2ELi8ELi32ELi1ELb1EL9Algorithm0EEvT_T0_ll)
        /*0470*/ 	.word	0x00000025


	//----- nvinfo : EIATTR_FRAME_SIZE
	.align		4
.L_667:
        /*0474*/ 	.byte	0x04, 0x11
        /*0476*/ 	.short	(.L_669 - .L_668)
	.align		4
.L_668:
        /*0478*/ 	.word	index@($__internal_473_$__cuda_sm3x_div_rn_noftz_f32_slowpath)
        /*047c*/ 	.word	0x00000000


	//----- nvinfo : EIATTR_FRAME_SIZE
	.align		4
.L_669:
        /*0480*/ 	.byte	0x04, 0x11
        /*0482*/ 	.short	(.L_671 - .L_670)
	.align		4
.L_670:
        /*0484*/ 	.word	index@(_Z15SoftmaxWarpImplI10DirectLoadIffE11DirectStoreIffEfLi2ELi8ELi32ELi1ELb1EL9Algorithm0EEvT_T0_ll)
        /*0488*/ 	.word	0x00000000


	//----- nvinfo : EIATTR_REGCOUNT
	.align		4
.L_671:
        /*048c*/ 	.byte	0x04, 0x2f
        /*048e*/ 	.short	(.L_673 - .L_672)
	.align		4
.L_672:
        /*0490*/ 	.word	index@(_Z15SoftmaxWarpImplI10DirectLoadIffE11DirectStoreIffEfLi2ELi10ELi32ELi1ELb0EL9Algorithm0EEvT_T0_ll)
        /*0494*/ 	.word	0x00000024


	//----- nvinfo : EIATTR_FRAME_SIZE
	.align		4
.L_673:
        /*0498*/ 	.byte	0x04, 0x11
        /*049a*/ 	.short	(.L_675 - .L_674)
	.align		4
.L_674:
        /*049c*/ 	.word	index@($__internal_472_$__cuda_sm3x_div_rn_noftz_f32_slowpath)
        /*04a0*/ 	.word	0x00000000


	//----- nvinfo : EIATTR_FRAME_SIZE
	.align		4
.L_675:
        /*04a4*/ 	.byte	0x04, 0x11
        /*04a6*/ 	.short	(.L_677 - .L_676)
	.align		4
.L_676:
        /*04a8*/ 	.word	index@(_Z15SoftmaxWarpImplI10DirectLoadIffE11DirectStoreIffEfLi2ELi10ELi32ELi1ELb0EL9Algorithm0EEvT_T0_ll)
        /*04ac*/ 	.word	0x00000000


	//----- nvinfo : EIATTR_REGCOUNT
	.align		4
.L_677:
        /*04b0*/ 	.byte	0x04, 0x2f
        /*04b2*/ 	.short	(.L_679 - .L_678)
	.align		4
.L_678:
        /*04b4*/ 	.word	index@(_Z15SoftmaxWarpImplI10DirectLoadIffE11DirectStoreIffEfLi2ELi10ELi32ELi1ELb1EL9Algorithm0EEvT_T0_ll)
        /*04b8*/ 	.word	0x00000029


	//----- nvinfo : EIATTR_FRAME_SIZE
	.align		4
.L_679:
        /*04bc*/ 	.byte	0x04, 0x11
        /*04be*/ 	.short	(.L_681 - .L_680)
	.align		4
.L_680:
        /*04c0*/ 	.word	index@($__internal_471_$__cuda_sm3x_div_rn_noftz_f32_slowpath)
        /*04c4*/ 	.word	0x00000000


	//----- nvinfo : EIATTR_FRAME_SIZE
	.align		4
.L_681:
        /*04c8*/ 	.byte	0x04, 0x11
        /*04ca*/ 	.short	(.L_683 - .L_682)
	.align		4
.L_682:
        /*04cc*/ 	.word	index@(_Z15SoftmaxWarpImplI10DirectLoadIffE11DirectStoreIffEfLi2ELi10ELi32ELi1ELb1EL9Algorithm0EEvT_T0_ll)
        /*04d0*/ 	.word	0x00000000


	//----- nvinfo : EIATTR_REGCOUNT
	.align		4
.L_683:
        /*04d4*/ 	.byte	0x04, 0x2f
        /*04d6*/ 	.short	(.L_685 - .L_684)
	.align		4
.L_684:
        /*04d8*/ 	.word	index@(_Z15SoftmaxWarpImplI10DirectLoadIffE11DirectStoreIffEfLi2ELi12ELi32ELi1ELb0EL9Algorithm0EEvT_T0_ll)
        /*04dc*/ 	.word	0x00000026


	//----- nvinfo : EIATTR_FRAME_SIZE
	.align		4
.L_685:
        /*04e0*/ 	.byte	0x04, 0x11
        /*04e2*/ 	.short	(.L_687 - .L_686)
	.align		4
.L_686:
        /*04e4*/ 	.word	index@($__internal_470_$__cuda_sm3x_div_rn_noftz_f32_slowpath)
        /*04e8*/ 	.word	0x00000000


	//----- nvinfo : EIATTR_FRAME_SIZE
	.align		4
.L_687:
        /*04ec*/ 	.byte	0x04, 0x11
        /*04ee*/ 	.short	(.L_689 - .L_688)
	.align		4
.L_688:
        /*04f0*/ 	.word	index@(_Z15SoftmaxWarpImplI10DirectLoadIffE11DirectStoreIffEfLi2ELi12ELi32ELi1ELb0EL9Algorithm0EEvT_T0_ll)
        /*04f4*/ 	.word	0x00000000


	//----- nvinfo : EIATTR_REGCOUNT
	.align		4
.L_689:
        /*04f8*/ 	.byte	0x04, 0x2f
        /*04fa*/ 	.short	(.L_691 - .L_690)
	.align		4
.L_690:
        /*04fc*/ 	.word	index@(_Z15SoftmaxWarpImplI10DirectLoadIffE11DirectStoreIffEfLi2ELi12ELi32ELi1ELb1EL9Algorithm0EEvT_T0_ll)
        /*0500*/ 	.word	0x0000002f


	//----- nvinfo : EIATTR_FRAME_SIZE
	.align		4
.L_691:
        /*0504*/ 	.byte	0x04, 0x11
        /*0506*/ 	.short	(.L_693 - .L_692)
	.align		4
.L_692:
        /*0508*/ 	.word	index@($__internal_469_$__cuda_sm3x_div_rn_noftz_f32_slowpath)
        /*050c*/ 	.word	0x00000000


	//----- nvinfo : EIATTR_FRAME_SIZE
	.align		4
.L_693:
        /*0510*/ 	.byte	0x04, 0x11
        /*0512*/ 	.short	(.L_695 - .L_694)
	.align		4
.L_694:
        /*0514*/ 	.word	index@(_Z15SoftmaxWarpImplI10DirectLoadIffE11DirectStoreIffEfLi2ELi12ELi32ELi1ELb1EL9Algorithm0EEvT_T0_ll)
        /*0518*/ 	.word	0x00000000


	//----- nvinfo : EIATTR_REGCOUNT
	.align		4
.L_695:
        /*051c*/ 	.byte	0x04, 0x2f
        /*051e*/ 	.short	(.L_697 - .L_696)
	.align		4
.L_696:
        /*0520*/ 	.word	index@(_Z15SoftmaxWarpImplI10DirectLoadIffE11DirectStoreIffEfLi2ELi14ELi32ELi1ELb0EL9Algorithm0EEvT_T0_ll)
        /*0524*/ 	.word	0x0000002c


	//----- nvinfo : EIATTR_FRAME_SIZE
	.align		4
.L_697:
        /*0528*/ 	.byte	0x04, 0x11
        /*052a*/ 	.short	(.L_699 - .L_698)
	.align		4
.L_698:
        /*052c*/ 	.word	index@($__internal_468_$__cuda_sm3x_div_rn_noftz_f32_slowpath)
        /*0530*/ 	.word	0x00000000


	//----- nvinfo : EIATTR_FRAME_SIZE
	.align		4
.L_699:
        /*0534*/ 	.byte	0x04, 0x11
        /*0536*/ 	.short	(.L_701 - .L_700)
	.align		4
.L_700:
        /*0538*/ 	.word	index@(_Z15SoftmaxWarpImplI10DirectLoadIffE11DirectStoreIffEfLi2ELi14ELi32ELi1ELb0EL9Algorithm0EEvT_T0_ll)
        /*053c*/ 	.word	0x00000000


	//----- nvinfo : EIATTR_REGCOUNT
	.align		4
.L_701:
        /*0540*/ 	.byte	0x04, 0x2f
        /*0542*/ 	.short	(.L_703 - .L_702)
	.align		4
.L_702:
        /*0544*/ 	.word	index@(_Z15SoftmaxWarpImplI10DirectLoadIffE11DirectStoreIffEfLi2ELi14ELi32ELi1ELb1EL9Algorithm0EEvT_T0_ll)
        /*0548*/ 	.word	0x0000002e


	//----- nvinfo : EIATTR_FRAME_SIZE
	.align		4
.L_703:
        /*054c*/ 	.byte	0x04, 0x11
        /*054e*/ 	.short	(.L_705 - .L_704)
	.align		4
.L_704:
        /*0550*/ 	.word	index@($__internal_467_$__cuda_sm3x_div_rn_noftz_f32_slowpath)
        /*0554*/ 	.word	0x00000000


	//----- nvinfo : EIATTR_FRAME_SIZE
	.align		4
.L_705:
        /*0558*/ 	.byte	0x04, 0x11
        /*055a*/ 	.short	(.L_707 - .L_706)
	.align		4
.L_706:
        /*055c*/ 	.word	index@(_Z15SoftmaxWarpImplI10DirectLoadIffE11DirectStoreIffEfLi2ELi14ELi32ELi1ELb1EL9Algorithm0EEvT_T0_ll)
        /*0560*/ 	.word	0x00000000


	//----- nvinfo : EIATTR_REGCOUNT
	.align		4
.L_707:
        /*0564*/ 	.byte	0x04, 0x2f
        /*0566*/ 	.short	(.L_709 - .L_708)
	.align		4
.L_708:
        /*0568*/ 	.word	index@(_Z15SoftmaxWarpImplI10DirectLoadIffE11DirectStoreIffEfLi2ELi16ELi32ELi1ELb0EL9Algorithm0EEvT_T0_ll)
        /*056c*/ 	.word	0x0000002e


	//----- nvinfo : EIATTR_FRAME_SIZE
	.align		4
.L_709:
        /*0570*/ 	.byte	0x04, 0x11
        /*0572*/ 	.short	(.L_711 - .L_710)
	.align		4
.L_710:
        /*0574*/ 	.word	index@($__internal_466_$__cuda_sm3x_div_rn_noftz_f32_slowpath)
        /*0578*/ 	.word	0x00000000


	//----- nvinfo : EIATTR_FRAME_SIZE
	.align		4
.L_711:
        /*057c*/ 	.byte	0x04, 0x11
        /*057e*/ 	.short	(.L_713 - .L_712)
	.align		4
.L_712:
        /*0580*/ 	.word	index@(_Z15SoftmaxWarpImplI10DirectLoadIffE11DirectStoreIffEfLi2ELi16ELi32ELi1ELb0EL9Algorithm0EEvT_T0_ll)
        /*0584*/ 	.word	0x00000000


	//----- nvinfo : EIATTR_REGCOUNT
	.align		4
.L_713:
        /*0588*/ 	.byte	0x04, 0x2f
        /*058a*/ 	.short	(.L_715 - .L_714)
	.align		4
.L_714:
        /*058c*/ 	.word	index@(_Z15SoftmaxWarpImplI10DirectLoadIffE11DirectStoreIffEfLi2ELi16ELi32ELi1ELb1EL9Algorithm0EEvT_T0_ll)
        /*0590*/ 	.word	0x0000003d


	//----- nvinfo : EIATTR_FRAME_SIZE
	.align		4
.L_715:
        /*0594*/ 	.byte	0x04, 0x11
        /*0596*/ 	.short	(.L_717 - .L_716)
	.align		4
.L_716:
        /*0598*/ 	.word	index@($__internal_465_$__cuda_sm3x_div_rn_noftz_f32_slowpath)
        /*059c*/ 	.word	0x00000000


	//----- nvinfo : EIATTR_FRAME_SIZE
	.align		4
.L_717:
        /*05a0*/ 	.byte	0x04, 0x11
        /*05a2*/ 	.short	(.L_719 - .L_718)
	.align		4
.L_718:
        /*05a4*/ 	.word	index@(_Z15SoftmaxWarpImplI10DirectLoadIffE11DirectStoreIffEfLi2ELi16ELi32ELi1ELb1EL9Algorithm0EEvT_T0_ll)
        /*05a8*/ 	.word	0x00000000


	//----- nvinfo : EIATTR_REGCOUNT
	.align		4
.L_719:
        /*05ac*/ 	.byte	0x04, 0x2f
        /*05ae*/ 	.short	(.L_721 - .L_720)
	.align		4
.L_720:
        /*05b0*/ 	.word	index@(_Z15SoftmaxWarpImplI10DirectLoadIffE11DirectStoreIffEfLi2ELi18ELi32ELi1ELb0EL9Algorithm0EEvT_T0_ll)
        /*05b4*/ 	.word	0x00000034


	//----- nvinfo : EIATTR_FRAME_SIZE
	.align		4
.L_721:
        /*05b8*/ 	.byte	0x04, 0x11
        /*05ba*/ 	.short	(.L_723 - .L_722)
	.align		4
.L_722:
        /*05bc*/ 	.word	index@($__internal_464_$__cuda_sm3x_div_rn_noftz_f32_slowpath)
        /*05c0*/ 	.word	0x00000000


	//----- nvinfo : EIATTR_FRAME_SIZE
	.align		4
.L_723:
        /*05c4*/ 	.byte	0x04, 0x11
        /*05c6*/ 	.short	(.L_725 - .L_724)
	.align		4
.L_724:
        /*05c8*/ 	.word	index@(_Z15SoftmaxWarpImplI10DirectLoadIffE11DirectStoreIffEfLi2ELi18ELi32ELi1ELb0EL9Algorithm0EEvT_T0_ll)
        /*05cc*/ 	.word	0x00000000


	//----- nvinfo : EIATTR_REGCOUNT
	.align		4
.L_725:
        /*05d0*/ 	.byte	0x04, 0x2f
        /*05d2*/ 	.short	(.L_727 - .L_726)
	.align		4
.L_726:
        /*05d4*/ 	.word	index@(_Z15SoftmaxWarpImplI10DirectLoadIffE11DirectStoreIffEfLi2ELi18ELi32ELi1ELb1EL9Algorithm0EEvT_T0_ll)
        /*05d8*/ 	.word	0x00000038


	//----- nvinfo : EIATTR_FRAME_SIZE
	.align		4
.L_727:
        /*05dc*/ 	.byte	0x04, 0x11
        /*05de*/ 	.short	(.L_729 - .L_728)
	.align		4
.L_728:
        /*05e0*/ 	.word	index@($__internal_463_$__cuda_sm3x_div_rn_noftz_f32_slowpath)
        /*05e4*/ 	.word	0x00000000


	//----- nvinfo : EIATTR_FRAME_SIZE
	.align		4
.L_729:
        /*05e8*/ 	.byte	0x04, 0x11
        /*05ea*/ 	.short	(.L_731 - .L_730)
	.align		4
.L_730:
        /*05ec*/ 	.word	index@(_Z15SoftmaxWarpImplI10DirectLoadIffE11DirectStoreIffEfLi2ELi18ELi32ELi1ELb1EL9Algorithm0EEvT_T0_ll)
        /*05f0*/ 	.word	0x00000000


	//----- nvinfo : EIATTR_REGCOUNT
	.align		4
.L_731:
        /*05f4*/ 	.byte	0x04, 0x2f
        /*05f6*/ 	.short	(.L_733 - .L_732)
	.align		4
.L_732:
        /*05f8*/ 	.word	index@(_Z15SoftmaxWarpImplI10DirectLoadIffE11DirectStoreIffEfLi2ELi20ELi32ELi1ELb0EL9Algorithm0EEvT_T0_ll)
        /*05fc*/ 	.word	0x0000003c


	//----- nvinfo : EIATTR_FRAME_SIZE
	.align		4
.L_733:
        /*0600*/ 	.byte	0x04, 0x11
        /*0602*/ 	.short	(.L_735 - .L_734)
	.align		4
.L_734:
        /*0604*/ 	.word	index@($__internal_462_$__cuda_sm3x_div_rn_noftz_f32_slowpath)
        /*0608*/ 	.word	0x00000000


	//----- nvinfo : EIATTR_FRAME_SIZE
	.align		4
.L_735:
        /*060c*/ 	.byte	0x04, 0x11
        /*060e*/ 	.short	(.L_737 - .L_736)
	.align		4
.L_736:
        /*0610*/ 	.word	index@(_Z15SoftmaxWarpImplI10DirectLoadIffE11DirectStoreIffEfLi2ELi20ELi32ELi1ELb0EL9Algorithm0EEvT_T0_ll)
        /*0614*/ 	.word	0x00000000


	//----- nvinfo : EIATTR_REGCOUNT
	.align		4
.L_737:
        /*0618*/ 	.byte	0x04, 0x2f
        /*061a*/ 	.short	(.L_739 - .L_738)
	.align		4
.L_738:
        /*061c*/ 	.word	index@(_Z15SoftmaxWarpImplI10DirectLoadIffE11DirectStoreIffEfLi2ELi20ELi32ELi1ELb1EL9Algorithm0EEvT_T0_ll)
        /*0620*/ 	.word	0x0000003c


	//----- nvinfo : EIATTR_FRAME_SIZE
	.align		4
.L_739:
        /*0624*/ 	.byte	0x04, 0x11
        /*0626*/ 	.short	(.L_741 - .L_740)
	.align		4
.L_740:
        /*0628*/ 	.word	index@($__internal_461_$__cuda_sm3x_div_rn_noftz_f32_slowpath)
        /*062c*/ 	.word	0x00000000


	//----- nvinfo : EIATTR_FRAME_SIZE
	.align		4
.L_741:
        /*0630*/ 	.byte	0x04, 0x11
        /*0632*/ 	.short	(.L_743 - .L_742)
	.align		4
.L_742:
        /*0634*/ 	.word	index@(_Z15SoftmaxWarpImplI10DirectLoadIffE11DirectStoreIffEfLi2ELi20ELi32ELi1ELb1EL9Algorithm0EEvT_T0_ll)
        /*0638*/ 	.word	0x00000000


	//----- nvinfo : EIATTR_REGCOUNT
	.align		4
.L_743:
        /*063c*/ 	.byte	0x04, 0x2f
        /*063e*/ 	.short	(.L_745 - .L_744)
	.align		4
.L_744:
        /*0640*/ 	.word	index@(_Z15SoftmaxWarpImplI10DirectLoadIffE11DirectStoreIffEfLi2ELi22ELi32ELi1ELb0EL9Algorithm0EEvT_T0_ll)
        /*0644*/ 	.word	0x00000040


	//----- nvinfo : EIATTR_FRAME_SIZE
	.align		4
.L_745:
        /*0648*/ 	.byte	0x04, 0x11
        /*064a*/ 	.short	(.L_747 - .L_746)
	.align		4
.L_746:
        /*064c*/ 	.word	index@($__internal_460_$__cuda_sm3x_div_rn_noftz_f32_slowpath)
        /*0650*/ 	.word	0x00000000


	//----- nvinfo : EIATTR_FRAME_SIZE
	.align		4
.L_747:
        /*0654*/ 	.byte	0x04, 0x11
        /*0656*/ 	.short	(.L_749 - .L_748)
	.align		4
.L_748:
        /*0658*/ 	.word	index@(_Z15SoftmaxWarpImplI10DirectLoadIffE11DirectStoreIffEfLi2ELi22ELi32ELi1ELb0EL9Algorithm0EEvT_T0_ll)
        /*065c*/ 	.word	0x00000000


	//----- nvinfo : EIATTR_REGCOUNT
	.align		4
.L_749:
        /*0660*/ 	.byte	0x04, 0x2f
        /*0662*/ 	.short	(.L_751 - .L_750)
	.align		4
.L_750:
        /*0664*/ 	.word	index@(_Z15SoftmaxWarpImplI10DirectLoadIffE11DirectStoreIffEfLi2ELi22ELi32ELi1ELb1EL9Algorithm0EEvT_T0_ll)
        /*0668*/ 	.word	0x00000044


	//----- nvinfo : EIATTR_FRAME_SIZE
	.align		4
.L_751:
        /*066c*/ 	.byte	0x04, 0x11
        /*066e*/ 	.short	(.L_753 - .L_752)
	.align		4
.L_752:
        /*0670*/ 	.word	index@($__internal_459_$__cuda_sm3x_div_rn_noftz_f32_slowpath)
        /*0674*/ 	.word	0x00000000


	//----- nvinfo : EIATTR_FRAME_SIZE
	.align		4
.L_753:
        /*0678*/ 	.byte	0x04, 0x11
        /*067a*/ 	.short	(.L_755 - .L_754)
	.align		4
.L_754:
        /*067c*/ 	.word	index@(_Z15SoftmaxWarpImplI10DirectLoadIffE11DirectStoreIffEfLi2ELi22ELi32ELi1ELb1EL9Algorithm0EEvT_T0_ll)
        /*0680*/ 	.word	0x00000000


	//----- nvinfo : EIATTR_REGCOUNT
	.align		4
.L_755:
        /*0684*/ 	.byte	0x04, 0x2f
        /*0686*/ 	.short	(.L_757 - .L_756)
	.align		4
.L_756:
        /*0688*/ 	.word	index@(_Z15SoftmaxWarpImplI10DirectLoadIffE11DirectStoreIffEfLi2ELi24ELi32ELi1ELb0EL9Algorithm0EEvT_T0_ll)
        /*068c*/ 	.word	0x00000040


	//----- nvinfo : EIATTR_FRAME_SIZE
	.align		4
.L_757:
        /*0690*/ 	.byte	0x04, 0x11
        /*0692*/ 	.short	(.L_759 - .L_758)
	.align		4
.L_758:
        /*0694*/ 	.word	index@($__internal_458_$__cuda_sm3x_div_rn_noftz_f32_slowpath)
        /*0698*/ 	.word	0x00000000


	//----- nvinfo : EIATTR_FRAME_SIZE
	.align		4
.L_759:
        /*069c*/ 	.byte	0x04, 0x11
        /*069e*/ 	.short	(.L_761 - .L_760)
	.align		4
.L_760:
        /*06a0*/ 	.word	index@(_Z15SoftmaxWarpImplI10DirectLoadIffE11DirectStoreIffEfLi2ELi24ELi32ELi1ELb0EL9Algorithm0EEvT_T0_ll)
        /*06a4*/ 	.word	0x00000000


	//----- nvinfo : EIATTR_REGCOUNT
	.align		4
.L_761:
        /*06a8*/ 	.byte	0x04, 0x2f
        /*06aa*/ 	.short	(.L_763 - .L_762)
	.align		4
.L_762:
        /*06ac*/ 	.word	index@(_Z15SoftmaxWarpImplI10DirectLoadIffE11DirectStoreIffEfLi2ELi24ELi32ELi1ELb1EL9Algorithm0EEvT_T0_ll)
        /*06b0*/ 	.word	0x00000046


	//----- nvinfo : EIATTR_FRAME_SIZE
	.align		4
.L_763:
        /*06b4*/ 	.byte	0x04, 0x11
        /*06b6*/ 	.short	(.L_765 - .L_764)
	.align		4
.L_764:
        /*06b8*/ 	.word	index@($__internal_457_$__cuda_sm3x_div_rn_noftz_f32_slowpath)
        /*06bc*/ 	.word	0x00000000


	//----- nvinfo : EIATTR_FRAME_SIZE
	.align		4
.L_765:
        /*06c0*/ 	.byte	0x04, 0x11
        /*06c2*/ 	.short	(.L_767 - .L_766)
	.align		4
.L_766:
        /*06c4*/ 	.word	index@(_Z15SoftmaxWarpImplI10DirectLoadIffE11DirectStoreIffEfLi2ELi24ELi32ELi1ELb1EL9Algorithm0EEvT_T0_ll)
        /*06c8*/ 	.word	0x00000000


	//----- nvinfo : EIATTR_REGCOUNT
	.align		4
.L_767:
        /*06cc*/ 	.byte	0x04, 0x2f
        /*06ce*/ 	.short	(.L_769 - .L_768)
	.align		4
.L_768:
        /*06d0*/ 	.word	index@(_Z15SoftmaxWarpImplI10DirectLoadIffE11DirectStoreIffEfLi2ELi26ELi32ELi1ELb0EL9Algorithm0EEvT_T0_ll)
        /*06d4*/ 	.word	0x00000048


	//----- nvinfo : EIATTR_FRAME_SIZE
	.align		4
.L_769:
        /*06d8*/ 	.byte	0x04, 0x11
        /*06da*/ 	.short	(.L_771 - .L_770)
	.align		4
.L_770:
        /*06dc*/ 	.word	index@($__internal_456_$__cuda_sm3x_div_rn_noftz_f32_slowpath)
        /*06e0*/ 	.word	0x00000000


	//----- nvinfo : EIATTR_FRAME_SIZE
	.align		4
.L_771:
        /*06e4*/ 	.byte	0x04, 0x11
        /*06e6*/ 	.short	(.L_773 - .L_772)
	.align		4
.L_772:
        /*06e8*/ 	.word	index@(_Z15SoftmaxWarpImplI10DirectLoadIffE11DirectStoreIffEfLi2ELi26ELi32ELi1ELb0EL9Algorithm0EEvT_T0_ll)
        /*06ec*/ 	.word	0x00000000


	//----- nvinfo : EIATTR_REGCOUNT
	.align		4
.L_773:
        /*06f0*/ 	.byte	0x04, 0x2f
        /*06f2*/ 	.short	(.L_775 - .L_774)
	.align		4
.L_774:
        /*06f4*/ 	.word	index@(_Z15SoftmaxWarpImplI10DirectLoadIffE11DirectStoreIffEfLi2ELi26ELi32ELi1ELb1EL9Algorithm0EEvT_T0_ll)
        /*06f8*/ 	.word	0x00000059


	//----- nvinfo : EIATTR_FRAME_SIZE
	.align		4
.L_775:
        /*06fc*/ 	.byte	0x04, 0x11
        /*06fe*/ 	.short	(.L_777 - .L_776)
	.align		4
.L_776:
        /*0700*/ 	.word	index@($__internal_455_$__cuda_sm3x_div_rn_noftz_f32_slowpath)
        /*0704*/ 	.word	0x00000000


	//----- nvinfo : EIATTR_FRAME_SIZE
	.align		4
.L_777:
        /*0708*/ 	.byte	0x04, 0x11
        /*070a*/ 	.short	(.L_779 - .L_778)
	.align		4
.L_778:
        /*070c*/ 	.word	index@(_Z15SoftmaxWarpImplI10DirectLoadIffE11DirectStoreIffEfLi2ELi26ELi32ELi1ELb1EL9Algorithm0EEvT_T0_ll)
        /*0710*/ 	.word	0x00000000


	//----- nvinfo : EIATTR_REGCOUNT
	.align		4
.L_779:
        /*0714*/ 	.byte	0x04, 0x2f
        /*0716*/ 	.short	(.L_781 - .L_780)
	.align		4
.L_780:
        /*0718*/ 	.word	index@(_Z15SoftmaxWarpImplI10DirectLoadIffE11DirectStoreIffEfLi2ELi28ELi32ELi1ELb0EL9Algorithm0EEvT_T0_ll)
        /*071c*/ 	.word	0x0000004c


	//----- nvinfo : EIATTR_FRAME_SIZE
	.align		4
.L_781:
        /*0720*/ 	.byte	0x04, 0x11
        /*0722*/ 	.short	(.L_783 - .L_782)
	.align		4
.L_782:
        /*0724*/ 	.word	index@($__internal_454_$__cuda_sm3x_div_rn_noftz_f32_slowpath)
        /*0728*/ 	.word	0x00000000


	//----- nvinfo : EIATTR_FRAME_SIZE
	.align		4
.L_783:
        /*072c*/ 	.byte	0x04, 0x11
        /*072e*/ 	.short	(.L_785 - .L_784)
	.align		4
.L_784:
        /*0730*/ 	.word	index@(_Z15SoftmaxWarpImplI10DirectLoadIffE11DirectStoreIffEfLi2ELi28ELi32ELi1ELb0EL9Algorithm0EEvT_T0_ll)
        /*0734*/ 	.word	0x00000000


	//----- nvinfo : EIATTR_REGCOUNT
	.align		4
.L_785:
        /*0738*/ 	.byte	0x04, 0x2f
        /*073a*/ 	.short	(.L_787 - .L_786)
	.align		4
.L_786:
        /*073c*/ 	.word	index@(_Z15SoftmaxWarpImplI10DirectLoadIffE11DirectStoreIffEfLi2ELi28ELi32ELi1ELb1EL9Algorithm0EEvT_T0_ll)
        /*0740*/ 	.word	0x0000004c


	//----- nvinfo : EIATTR_FRAME_SIZE
	.align		4
.L_787:
        /*0744*/ 	.byte	0x04, 0x11
        /*0746*/ 	.short	(.L_789 - .L_788)
	.align		4
.L_788:
        /*0748*/ 	.word	index@($__internal_453_$__cuda_sm3x_div_rn_noftz_f32_slowpath)
        /*074c*/ 	.word	0x00000000


	//----- nvinfo : EIATTR_FRAME_SIZE
	.align		4
.L_789:
        /*0750*/ 	.byte	0x04, 0x11
        /*0752*/ 	.short	(.L_791 - .L_790)
	.align		4
.L_790:
        /*0754*/ 	.word	index@(_Z15SoftmaxWarpImplI10DirectLoadIffE11DirectStoreIffEfLi2ELi28ELi32ELi1ELb1EL9Algorithm0EEvT_T0_ll)
        /*0758*/ 	.word	0x00000000


	//----- nvinfo : EIATTR_REGCOUNT
	.align		4
.L_791:
        /*075c*/ 	.byte	0x04, 0x2f
        /*075e*/ 	.short	(.L_793 - .L_792)
	.align		4
.L_792:
        /*0760*/ 	.word	index@(_Z15SoftmaxWarpImplI10DirectLoadIffE11DirectStoreIffEfLi2ELi30ELi32ELi1ELb0EL9Algorithm0EEvT_T0_ll)
        /*0764*/ 	.word	0x00000050


	//----- nvinfo : EIATTR_FRAME_SIZE
	.align		4
.L_793:
        /*0768*/ 	.byte	0x04, 0x11
        /*076a*/ 	.short	(.L_795 - .L_794)
	.align		4
.L_794:
        /*076c*/ 	.word	index@($__internal_452_$__cuda_sm3x_div_rn_noftz_f32_slowpath)
        /*0770*/ 	.word	0x00000000


	//----- nvinfo : EIATTR_FRAME_SIZE
	.align		4
.L_795:
        /*0774*/ 	.byte	0x04, 0x11
        /*0776*/ 	.short	(.L_797 - .L_796)
	.align		4
.L_796:
        /*0778*/ 	.word	index@(_Z15SoftmaxWarpImplI10DirectLoadIffE11DirectStoreIffEfLi2ELi30ELi32ELi1ELb0EL9Algorithm0EEvT_T0_ll)
        /*077c*/ 	.word	0x00000000


	//----- nvinfo : EIATTR_REGCOUNT
	.align		4
.L_797:
        /*0780*/ 	.byte	0x04, 0x2f
        /*0782*/ 	.short	(.L_799 - .L_798)
	.align		4
.L_798:
        /*0784*/ 	.word	index@(_Z15SoftmaxWarpImplI10DirectLoadIffE11DirectStoreIffEfLi2ELi30ELi32ELi1ELb1EL9Algorithm0EEvT_T0_ll)
        /*0788*/ 	.word	0x00000056


	//----- nvinfo : EIATTR_FRAME_SIZE
	.align		4
.L_799:
        /*078c*/ 	.byte	0x04, 0x11
        /*078e*/ 	.short	(.L_801 - .L_800)
	.align		4
.L_800:
        /*0790*/ 	.word	index@($__internal_451_$__cuda_sm3x_div_rn_noftz_f32_slowpath)
        /*0794*/ 	.word	0x00000000


	//----- nvinfo : EIATTR_FRAME_SIZE
	.align		4
.L_801:
        /*0798*/ 	.byte	0x04, 0x11
        /*079a*/ 	.short	(.L_803 - .L_802)
	.align		4
.L_802:
        /*079c*/ 	.word	index@(_Z15SoftmaxWarpImplI10DirectLoadIffE11DirectStoreIffEfLi2ELi30ELi32ELi1ELb1EL9Algorithm0EEvT_T0_ll)
        /*07a0*/ 	.word	0x00000000


	//----- nvinfo : EIATTR_REGCOUNT
	.align		4
.L_803:
        /*07a4*/ 	.byte	0x04, 0x2f
        /*07a6*/ 	.short	(.L_805 - .L_804)
	.align		4
.L_804:
        /*07a8*/ 	.word	index@(_Z15SoftmaxWarpImplI10DirectLoadIffE11DirectStoreIffEfLi2ELi32ELi32ELi1ELb0EL9Algorithm0EEvT_T0_ll)
        /*07ac*/ 	.word	0x0000004f


	//----- nvinfo : EIATTR_FRAME_SIZE
	.align		4
.L_805:
        /*07b0*/ 	.byte	0x04, 0x11
        /*07b2*/ 	.short	(.L_807 - .L_806)
	.align		4
.L_806:
        /*07b4*/ 	.word	index@($__internal_450_$__cuda_sm3x_div_rn_noftz_f32_slowpath)
        /*07b8*/ 	.word	0x00000000


	//----- nvinfo : EIATTR_FRAME_SIZE
	.align		4
.L_807:
        /*07bc*/ 	.byte	0x04, 0x11
        /*07be*/ 	.short	(.L_809 - .L_808)
	.align		4
.L_808:
        /*07c0*/ 	.word	index@(_Z15SoftmaxWarpImplI10DirectLoadIffE11DirectStoreIffEfLi2ELi32ELi32ELi1ELb0EL9Algorithm0EEvT_T0_ll)
        /*07c4*/ 	.word	0x00000000


	//----- nvinfo : EIATTR_REGCOUNT
	.align		4
.L_809:
        /*07c8*/ 	.byte	0x04, 0x2f
        /*07ca*/ 	.short	(.L_811 - .L_810)
	.align		4
.L_810:
        /*07cc*/ 	.word	index@(_Z15SoftmaxWarpImplI10DirectLoadIffE11DirectStoreIffEfLi2ELi32ELi32ELi1ELb1EL9Algorithm0EEvT_T0_ll)
        /*07d0*/ 	.word	0x0000006d


	//----- nvinfo : EIATTR_FRAME_SIZE
	.align		4
.L_811:
        /*07d4*/ 	.byte	0x04, 0x11
        /*07d6*/ 	.short	(.L_813 - .L_812)
	.align		4
.L_812:
        /*07d8*/ 	.word	index@($__internal_449_$__cuda_sm3x_div_rn_noftz_f32_slowpath)
        /*07dc*/ 	.word	0x00000000


	//----- nvinfo : EIATTR_FRAME_SIZE
	.align		4
.L_813:
        /*07e0*/ 	.byte	0x04, 0x11
        /*07e2*/ 	.short	(.L_815 - .L_814)
	.align		4
.L_814:
        /*07e4*/ 	.word	index@(_Z15SoftmaxWarpImplI10DirectLoadIffE11DirectStoreIffEfLi2ELi32ELi32ELi1ELb1EL9Algorithm0EEvT_T0_ll)
        /*07e8*/ 	.word	0x00000000


	//----- nvinfo : EIATTR_REGCOUNT
	.align		4
.L_815:
        /*07ec*/ 	.byte	0x04, 0x2f
        /*07ee*/ 	.short	(.L_817 - .L_816)
	.align		4
.L_816:
        /*07f0*/ 	.word	index@(_Z15SoftmaxWarpImplI10DirectLoadIffE11DirectStoreIffEfLi1ELi1ELi1ELi2ELb0EL9Algorithm0EEvT_T0_ll)
        /*07f4*/ 	.word	0x0000001e


	//----- nvinfo : EIATTR_FRAME_SIZE
	.align		4
.L_817:
        /*07f8*/ 	.byte	0x04, 0x11
        /*07fa*/ 	.short	(.L_819 - .L_818)
	.align		4
.L_818:
        /*07fc*/ 	.word	index@($__internal_448_$__cuda_sm3x_div_rn_noftz_f32_slowpath)
        /*0800*/ 	.word	0x00000000


	//----- nvinfo : EIATTR_FRAME_SIZE
	.align		4
.L_819:
        /*0804*/ 	.byte	0x04, 0x11
        /*0806*/ 	.short	(.L_821 - .L_820)
	.align		4
.L_820:
        /*0808*/ 	.word	index@($__internal_447_$__cuda_sm20_div_u64)
        /*080c*/ 	.word	0x00000000


	//----- nvinfo : EIATTR_FRAME_SIZE
	.align		4
.L_821:
        /*0810*/ 	.byte	0x04, 0x11
        /*0812*/ 	.short	(.L_823 - .L_822)
	.align		4
.L_822:
        /*0814*/ 	.word	index@(_Z15SoftmaxWarpImplI10DirectLoadIffE11DirectStoreIffEfLi1ELi1ELi1ELi2ELb0EL9Algorithm0EEvT_T0_ll)
        /*0818*/ 	.word	0x00000000


	//----- nvinfo : EIATTR_REGCOUNT
	.align		4
.L_823:
        /*081c*/ 	.byte	0x04, 0x2f
        /*081e*/ 	.short	(.L_825 - .L_824)
	.align		4
.L_824:
        /*0820*/ 	.word	index@(_Z15SoftmaxWarpImplI10DirectLoadIffE11DirectStoreIffEfLi1ELi1ELi1ELi2ELb1EL9Algorithm0EEvT_T0_ll)
        /*0824*/ 	.word	0x0000001d


	//----- nvinfo : EIATTR_FRAME_SIZE
	.align		4
.L_825:
        /*0828*/ 	.byte	0x04, 0x11
        /*082a*/ 	.short	(.L_827 - .L_826)
	.align		4
.L_826:
        /*082c*/ 	.word	index@($__internal_446_$__cuda_sm3x_div_rn_noftz_f32_slowpath)
        /*0830*/ 	.word	0x00000000


	//----- nvinfo : EIATTR_FRAME_SIZE
	.align		4
.L_827:
        /*0834*/ 	.byte	0x04, 0x11
        /*0836*/ 	.short	(.L_829 - .L_828)
	.align		4
.L_828:
        /*0838*/ 	.word	index@($__internal_445_$__cuda_sm20_div_u64)
        /*083c*/ 	.word	0x00000000


	//----- nvinfo : EIATTR_FRAME_SIZE
	.align		4
.L_829:
        /*0840*/ 	.byte	0x04, 0x11
        /*0842*/ 	.short	(.L_831 - .L_830)
	.align		4
.L_830:
        /*0844*/ 	.word	index@(_Z15SoftmaxWarpImplI10DirectLoadIffE11DirectStoreIffEfLi1ELi1ELi1ELi2ELb1EL9Algorithm0EEvT_T0_ll)
        /*0848*/ 	.word	0x00000000


	//----- nvinfo : EIATTR_REGCOUNT
	.align		4
.L_831:
        /*084c*/ 	.byte	0x04, 0x2f
        /*084e*/ 	.short	(.L_833 - .L_832)
	.align		4
.L_832:
        /*0850*/ 	.word	index@(_Z15SoftmaxWarpImplI10DirectLoadIffE11DirectStoreIffEfLi1ELi1ELi1ELi1ELb0EL9Algorithm0EEvT_T0_ll)
        /*0854*/ 	.word	0x00000023


	//----- nvinfo : EIATTR_FRAME_SIZE
	.align		4
.L_833:
        /*0858*/ 	.byte	0x04, 0x11
        /*085a*/ 	.short	(.L_835 - .L_834)
	.align		4
.L_834:
        /*085c*/ 	.word	index@($__internal_444_$__cuda_sm3x_div_rn_noftz_f32_slowpath)
        /*0860*/ 	.word	0x00000000


	//----- nvinfo : EIATTR_FRAME_SIZE
	.align		4
.L_835:
        /*0864*/ 	.byte	0x04, 0x11
        /*0866*/ 	.short	(.L_837 - .L_836)
	.align		4
.L_836:
        /*0868*/ 	.word	index@($__internal_443_$__cuda_sm20_div_u64)
        /*086c*/ 	.word	0x00000000


	//----- nvinfo : EIATTR_FRAME_SIZE
	.align		4
.L_837:
        /*0870*/ 	.byte	0x04, 0x11
        /*0872*/ 	.short	(.L_839 - .L_838)
	.align		4
.L_838:
        /*0874*/ 	.word	index@(_Z15SoftmaxWarpImplI10DirectLoadIffE11DirectStoreIffEfLi1ELi1ELi1ELi1ELb0EL9Algorithm0EEvT_T0_ll)
        /*0878*/ 	.word	0x00000000


	//----- nvinfo : EIATTR_REGCOUNT
	.align		4
.L_839:
        /*087c*/ 	.byte	0x04, 0x2f
        /*087e*/ 	.short	(.L_841 - .L_840)
	.align		4
.L_840:
        /*0880*/ 	.word	index@(_Z15SoftmaxWarpImplI10DirectLoadIffE11DirectStoreIffEfLi1ELi1ELi1ELi1ELb1EL9Algorithm0EEvT_T0_ll)
        /*0884*/ 	.word	0x00000020


	//----- nvinfo : EIATTR_FRAME_SIZE
	.align		4
.L_841:
        /*0888*/ 	.byte	0x04, 0x11
        /*088a*/ 	.short	(.L_843 - .L_842)
	.align		4
.L_842:
        /*088c*/ 	.word	index@($__internal_442_$__cuda_sm3x_div_rn_noftz_f32_slowpath)
        /*0890*/ 	.word	0x00000000


	//----- nvinfo : EIATTR_FRAME_SIZE
	.align		4
.L_843:
        /*0894*/ 	.byte	0x04, 0x11
        /*0896*/ 	.short	(.L_845 - .L_844)
	.align		4
.L_844:
        /*0898*/ 	.word	index@($__internal_441_$__cuda_sm20_div_u64)
        /*089c*/ 	.word	0x00000000


	//----- nvinfo : EIATTR_FRAME_SIZE
	.align		4
.L_845:
        /*08a0*/ 	.byte	0x04, 0x11
        /*08a2*/ 	.short	(.L_847 - .L_846)
	.align		4
.L_846:
        /*08a4*/ 	.word	index@(_Z15SoftmaxWarpImplI10DirectLoadIffE11DirectStoreIffEfLi1ELi1ELi1ELi1ELb1EL9Algorithm0EEvT_T0_ll)
        /*08a8*/ 	.word	0x00000000


	//----- nvinfo : EIATTR_REGCOUNT
	.align		4
.L_847:
        /*08ac*/ 	.byte	0x04, 0x2f
        /*08ae*/ 	.short	(.L_849 - .L_848)
	.align		4
.L_848:
        /*08b0*/ 	.word	index@(_Z15SoftmaxWarpImplI10DirectLoadIffE11DirectStoreIffEfLi1ELi1ELi2ELi2ELb0EL9Algorithm0EEvT_T0_ll)
        /*08b4*/ 	.word	0x0000001e


	//----- nvinfo : EIATTR_FRAME_SIZE
	.align		4
.L_849:
        /*08b8*/ 	.byte	0x04, 0x11
        /*08ba*/ 	.short	(.L_851 - .L_850)
	.align		4
.L_850:
        /*08bc*/ 	.word	index@($__internal_440_$__cuda_sm3x_div_rn_noftz_f32_slowpath)
        /*08c0*/ 	.word	0x00000000


	//----- nvinfo : EIATTR_FRAME_SIZE
	.align		4
.L_851:
        /*08c4*/ 	.byte	0x04, 0x11
        /*08c6*/ 	.short	(.L_853 - .L_852)
	.align		4
.L_852:
        /*08c8*/ 	.word	index@($__internal_439_$__cuda_sm20_div_u64)
        /*08cc*/ 	.word	0x00000000


	//----- nvinfo : EIATTR_FRAME_SIZE
	.align		4
.L_853:
        /*08d0*/ 	.byte	0x04, 0x11
        /*08d2*/ 	.short	(.L_855 - .L_854)
	.align		4
.L_854:
        /*08d4*/ 	.word	index@(_Z15SoftmaxWarpImplI10DirectLoadIffE11DirectStoreIffEfLi1ELi1ELi2ELi2ELb0EL9Algorithm0EEvT_T0_ll)
        /*08d8*/ 	.word	0x00000000


	//----- nvinfo : EIATTR_REGCOUNT
	.align		4
.L_855:
        /*08dc*/ 	.byte	0x04, 0x2f
        /*08de*/ 	.short	(.L_857 - .L_856)
	.align		4
.L_856:
        /*08e0*/ 	.word	index@(_Z15SoftmaxWarpImplI10DirectLoadIffE11DirectStoreIffEfLi1ELi1ELi2ELi2ELb1EL9Algorithm0EEvT_T0_ll)
        /*08e4*/ 	.word	0x0000001c


	//----- nvinfo : EIATTR_FRAME_SIZE
	.align		4
.L_857:
        /*08e8*/ 	.byte	0x04, 0x11
        /*08ea*/ 	.short	(.L_859 - .L_858)
	.align		4
.L_858:
        /*08ec*/ 	.word	index@($__internal_438_$__cuda_sm3x_div_rn_noftz_f32_slowpath)
        /*08f0*/ 	.word	0x00000000


	//----- nvinfo : EIATTR_FRAME_SIZE
	.align		4
.L_859:
        /*08f4*/ 	.byte	0x04, 0x11
        /*08f6*/ 	.short	(.L_861 - .L_860)
	.align		4
.L_860:
        /*08f8*/ 	.word	index@(_Z15SoftmaxWarpImplI10DirectLoadIffE11DirectStoreIffEfLi1ELi1ELi2ELi2ELb1EL9Algorithm0EEvT_T0_ll)
        /*08fc*/ 	.word	0x00000000


	//----- nvinfo : EIATTR_REGCOUNT
	.align		4
.L_861:
        /*0900*/ 	.byte	0x04, 0x2f
        /*0902*/ 	.short	(.L_863 - .L_862)
	.align		4
.L_862:
        /*0904*/ 	.word	index@(_Z15SoftmaxWarpImplI10DirectLoadIffE11DirectStoreIffEfLi1ELi1ELi2ELi1ELb0EL9Algorithm0EEvT_T0_ll)
        /*0908*/ 	.word	0x00000018


	//----- nvinfo : EIATTR_FRAME_SIZE
	.align		4
.L_863:
        /*090c*/ 	.byte	0x04, 0x11
        /*090e*/ 	.short	(.L_865 - .L_864)
	.align		4
.L_864:
        /*0910*/ 	.word	index@($__internal_437_$__cuda_sm3x_div_rn_noftz_f32_slowpath)
        /*0914*/ 	.word	0x00000000


	//----- nvinfo : EIATTR_FRAME_SIZE
	.align		4
.L_865:
        /*0918*/ 	.byte	0x04, 0x11
        /*091a*/ 	.short	(.L_867 - .L_866)
	.align		4
.L_866:
        /*091c*/ 	.word	index@(_Z15SoftmaxWarpImplI10DirectLoadIffE11DirectStoreIffEfLi1ELi1ELi2ELi1ELb0EL9Algorithm0EEvT_T0_ll)
        /*0920*/ 	.word	0x00000000


	//----- nvinfo : EIATTR_REGCOUNT
	.align		4
.L_867:
        /*0924*/ 	.byte	0x04, 0x2f
        /*0926*/ 	.short	(.L_869 - .L_868)
	.align		4
.L_868:
        /*0928*/ 	.word	index@(_Z15SoftmaxWarpImplI10DirectLoadIffE11DirectStoreIffEfLi1ELi1ELi2ELi1ELb1EL9Algorithm0EEvT_T0_ll)
        /*092c*/ 	.word	0x00000018


	//----- nvinfo : EIATTR_FRAME_SIZE
	.align		4
.L_869:
        /*0930*/ 	.byte	0x04, 0x11
        /*0932*/ 	.short	(.L_871 - .L_870)
	.align		4
.L_870:
        /*0934*/ 	.word	index@($__internal_436_$__cuda_sm3x_div_rn_noftz_f32_slowpath)
        /*0938*/ 	.word	0x00000000


	//----- nvinfo : EIATTR_FRAME_SIZE
	.align		4
.L_871:
        /*093c*/ 	.byte	0x04, 0x11
        /*093e*/ 	.short	(.L_873 - .L_872)
	.align		4
.L_872:
        /*0940*/ 	.word	index@(_Z15SoftmaxWarpImplI10DirectLoadIffE11DirectStoreIffEfLi1ELi1ELi2ELi1ELb1EL9Algorithm0EEvT_T0_ll)
        /*0944*/ 	.word	0x00000000


	//----- nvinfo : EIATTR_REGCOUNT
	.align		4
.L_873:
        /*0948*/ 	.byte	0x04, 0x2f
        /*094a*/ 	.short	(.L_875 - .L_874)
	.align		4
.L_874:
        /*094c*/ 	.word	index@(_Z15SoftmaxWarpImplI10DirectLoadIffE11DirectStoreIffEfLi1ELi1ELi4ELi2ELb0EL9Algorithm0EEvT_T0_ll)
        /*0950*/ 	.word	0x0000001d


	//----- nvinfo : EIATTR_FRAME_SIZE
	.align		4
.L_875:
        /*0954*/ 	.byte	0x04, 0x11
        /*0956*/ 	.short	(.L_877 - .L_876)
	.align		4
.L_876:
        /*0958*/ 	.word	index@($__internal_435_$__cuda_sm3x_div_rn_noftz_f32_slowpath)
        /*095c*/ 	.word	0x00000000


	//----- nvinfo : EIATTR_FRAME_SIZE
	.align		4
.L_877:
        /*0960*/ 	.byte	0x04, 0x11
        /*0962*/ 	.short	(.L_879 - .L_878)
	.align		4
.L_878:
        /*0964*/ 	.word	index@(_Z15SoftmaxWarpImplI10DirectLoadIffE11DirectStoreIffEfLi1ELi1ELi4ELi2ELb0EL9Algorithm0EEvT_T0_ll)
        /*0968*/ 	.word	0x00000000


	//----- nvinfo : EIATTR_REGCOUNT
	.align		4
.L_879:
        /*096c*/ 	.byte	0x04, 0x2f
        /*096e*/ 	.short	(.L_881 - .L_880)
	.align		4
.L_880:
        /*0970*/ 	.word	index@(_Z15SoftmaxWarpImplI10DirectLoadIffE11DirectStoreIffEfLi1ELi1ELi4ELi2ELb1EL9Algorithm0EEvT_T0_ll)
        /*0974*/ 	.word	0x0000001a


	//----- nvinfo : EIATTR_FRAME_SIZE
	.align		4
.L_881:
        /*0978*/ 	.byte	0x04, 0x11
        /*097a*/ 	.short	(.L_883 - .L_882)
	.align		4
.L_882:
        /*097c*/ 	.word	index@($__internal_434_$__cuda_sm3x_div_rn_noftz_f32_slowpath)
        /*0980*/ 	.word	0x00000000


	//----- nvinfo : EIATTR_FRAME_SIZE
	.align		4
.L_883:
        /*0984*/ 	.byte	0x04, 0x11
        /*0986*/ 	.short	(.L_885 - .L_884)
	.align		4
.L_884:
        /*0988*/ 	.word	index@(_Z15SoftmaxWarpImplI10DirectLoadIffE11DirectStoreIffEfLi1ELi1ELi4ELi2ELb1EL9Algorithm0EEvT_T0_ll)
        /*098c*/ 	.word	0x00000000


	//----- nvinfo : EIATTR_REGCOUNT
	.align		4
.L_885:
        /*0990*/ 	.byte	0x04, 0x2f
        /*0992*/ 	.short	(.L_887 - .L_886)
	.align		4
.L_886:
        /*0994*/ 	.word	index@(_Z15SoftmaxWarpImplI10DirectLoadIffE11DirectStoreIffEfLi1ELi1ELi4ELi1ELb0EL9Algorithm0EEvT_T0_ll)
        /*0998*/ 	.word	0x0000001a


	//----- nvinfo : EIATTR_FRAME_SIZE
	.align		4
.L_887:
        /*099c*/ 	.byte	0x04, 0x11
        /*099e*/ 	.short	(.L_889 - .L_888)
	.align		4
.L_888:
        /*09a0*/ 	.word	index@($__internal_433_$__cuda_sm3x_div_rn_noftz_f32_slowpath)
        /*09a4*/ 	.word	0x00000000


	//----- nvinfo : EIATTR_FRAME_SIZE
	.align		4
.L_889:
        /*09a8*/ 	.byte	0x04, 0x11
        /*09aa*/ 	.short	(.L_891 - .L_890)
	.align		4
.L_890:
        /*09ac*/ 	.word	index@($__internal_432_$__cuda_sm20_div_u64)
        /*09b0*/ 	.word	0x00000000


	//----- nvinfo : EIATTR_FRAME_SIZE
	.align		4
.L_891:
        /*09b4*/ 	.byte	0x04, 0x11
        /*09b6*/ 	.short	(.L_893 - .L_892)
	.align		4
.L_892:
        /*09b8*/ 	.word	index@(_Z15SoftmaxWarpImplI10DirectLoadIffE11DirectStoreIffEfLi1ELi1ELi4ELi1ELb0EL9Algorithm0EEvT_T0_ll)
        /*09bc*/ 	.word	0x00000000


	//----- nvinfo : EIATTR_REGCOUNT
	.align		4
.L_893:
        /*09c0*/ 	.byte	0x04, 0x2f
        /*09c2*/ 	.short	(.L_895 - .L_894)
	.align		4
.L_894:
        /*09c4*/ 	.word	index@(_Z15SoftmaxWarpImplI10DirectLoadIffE11DirectStoreIffEfLi1ELi1ELi4ELi1ELb1EL9Algorithm0EEvT_T0_ll)
        /*09c8*/ 	.word	0x0000001b


	//----- nvinfo : EIATTR_FRAME_SIZE
	.align		4
.L_895:
        /*09cc*/ 	.byte	0x04, 0x11
        /*09ce*/ 	.short	(.L_897 - .L_896)
	.align		4
.L_896:
        /*09d0*/ 	.word	index@($__internal_431_$__cuda_sm3x_div_rn_noftz_f32_slowpath)
        /*09d4*/ 	.word	0x00000000


	//----- nvinfo : EIATTR_FRAME_SIZE
	.align		4
.L_897:
        /*09d8*/ 	.byte	0x04, 0x11
        /*09da*/ 	.short	(.L_899 - .L_898)
	.align		4
.L_898:
        /*09dc*/ 	.word	index@($__internal_430_$__cuda_sm20_div_u64)
        /*09e0*/ 	.word	0x00000000


	//----- nvinfo : EIATTR_FRAME_SIZE
	.align		4
.L_899:
        /*09e4*/ 	.byte	0x04, 0x11
        /*09e6*/ 	.short	(.L_901 - .L_900)
	.align		4
.L_900:
        /*09e8*/ 	.word	index@(_Z15SoftmaxWarpImplI10DirectLoadIffE11DirectStoreIffEfLi1ELi1ELi4ELi1ELb1EL9Algorithm0EEvT_T0_ll)
        /*09ec*/ 	.word	0x00000000


	//----- nvinfo : EIATTR_REGCOUNT
	.align		4
.L_901:
        /*09f0*/ 	.byte	0x04, 0x2f
        /*09f2*/ 	.short	(.L_903 - .L_902)
	.align		4
.L_902:
        /*09f4*/ 	.word	index@(_Z15SoftmaxWarpImplI10DirectLoadIffE11DirectStoreIffEfLi1ELi1ELi8ELi2ELb0EL9Algorithm0EEvT_T0_ll)
        /*09f8*/ 	.word	0x0000001d


	//----- nvinfo : EIATTR_FRAME_SIZE
	.align		4
.L_903:
        /*09fc*/ 	.byte	0x04, 0x11
        /*09fe*/ 	.short	(.L_905 - .L_904)
	.align		4
.L_904:
        /*0a00*/ 	.word	index@($__internal_429_$__cuda_sm3x_div_rn_noftz_f32_slowpath)
        /*0a04*/ 	.word	0x00000000


	//----- nvinfo : EIATTR_FRAME_SIZE
	.align		4
.L_905:
        /*0a08*/ 	.byte	0x04, 0x11
        /*0a0a*/ 	.short	(.L_907 - .L_906)
	.align		4
.L_906:
        /*0a0c*/ 	.word	index@(_Z15SoftmaxWarpImplI10DirectLoadIffE11DirectStoreIffEfLi1ELi1ELi8ELi2ELb0EL9Algorithm0EEvT_T0_ll)
        /*0a10*/ 	.word	0x00000000


	//----- nvinfo : EIATTR_REGCOUNT
	.align		4
.L_907:
        /*0a14*/ 	.byte	0x04, 0x2f
        /*0a16*/ 	.short	(.L_909 - .L_908)
	.align		4
.L_908:
        /*0a18*/ 	.word	index@(_Z15SoftmaxWarpImplI10DirectLoadIffE11DirectStoreIffEfLi1ELi1ELi8ELi2ELb1EL9Algorithm0EEvT_T0_ll)
        /*0a1c*/ 	.word	0x0000001a


	//----- nvinfo : EIATTR_FRAME_SIZE
	.align		4
.L_909:
        /*0a20*/ 	.byte	0x04, 0x11
        /*0a22*/ 	.short	(.L_911 - .L_910)
	.align		4
.L_910:
        /*0a24*/ 	.word	index@($__internal_428_$__cuda_sm3x_div_rn_noftz_f32_slowpath)
        /*0a28*/ 	.word	0x00000000


	//----- nvinfo : EIATTR_FRAME_SIZE
	.align		4
.L_911:
        /*0a2c*/ 	.byte	0x04, 0x11
        /*0a2e*/ 	.short	(.L_913 - .L_912)
	.align		4
.L_912:
        /*0a30*/ 	.word	index@(_Z15SoftmaxWarpImplI10DirectLoadIffE11DirectStoreIffEfLi1ELi1ELi8ELi2ELb1EL9Algorithm0EEvT_T0_ll)
        /*0a34*/ 	.word	0x00000000


	//----- nvinfo : EIATTR_REGCOUNT
	.align		4
.L_913:
        /*0a38*/ 	.byte	0x04, 0x2f
        /*0a3a*/ 	.short	(.L_915 - .L_914)
	.align		4
.L_914:
        /*0a3c*/ 	.word	index@(_Z15SoftmaxWarpImplI10DirectLoadIffE11DirectStoreIffEfLi1ELi1ELi8ELi1ELb0EL9Algorithm0EEvT_T0_ll)
        /*0a40*/ 	.word	0x0000001a


	//----- nvinfo : EIATTR_FRAME_SIZE
	.align		4
.L_915:
        /*0a44*/ 	.byte	0x04, 0x11
        /*0a46*/ 	.short	(.L_917 - .L_916)
	.align		4
.L_916:
        /*0a48*/ 	.word	index@($__internal_427_$__cuda_sm3x_div_rn_noftz_f32_slowpath)
        /*0a4c*/ 	.word	0x00000000


	//----- nvinfo : EIATTR_FRAME_SIZE
	.align		4
.L_917:
        /*0a50*/ 	.byte	0x04, 0x11
        /*0a52*/ 	.short	(.L_919 - .L_918)
	.align		4
.L_918:
        /*0a54*/ 	.word	index@($__internal_426_$__cuda_sm20_div_u64)
        /*0a58*/ 	.word	0x00000000


	//----- nvinfo : EIATTR_FRAME_SIZE
	.align		4
.L_919:
        /*0a5c*/ 	.byte	0x04, 0x11
        /*0a5e*/ 	.short	(.L_921 - .L_920)
	.align		4
.L_920:
        /*0a60*/ 	.word	index@(_Z15SoftmaxWarpImplI10DirectLoadIffE11DirectStoreIffEfLi1ELi1ELi8ELi1ELb0EL9Algorithm0EEvT_T0_ll)
        /*0a64*/ 	.word	0x00000000


	//----- nvinfo : EIATTR_REGCOUNT
	.align		4
.L_921:
        /*0a68*/ 	.byte	0x04, 0x2f
        /*0a6a*/ 	.short	(.L_923 - .L_922)
	.align		4
.L_922:
        /*0a6c*/ 	.word	index@(_Z15SoftmaxWarpImplI10DirectLoadIffE11DirectStoreIffEfLi1ELi1ELi8ELi1ELb1EL9Algorithm0EEvT_T0_ll)
        /*0a70*/ 	.word	0x0000001b


	//----- nvinfo : EIATTR_FRAME_SIZE
	.align		4
.L_923:
        /*0a74*/ 	.byte	0x04, 0x11
        /*0a76*/ 	.short	(.L_925 - .L_924)
	.align		4
.L_924:
        /*0a78*/ 	.word	index@($__internal_425_$__cuda_sm3x_div_rn_noftz_f32_slowpath)
        /*0a7c*/ 	.word	0x00000000


	//----- nvinfo : EIATTR_FRAME_SIZE
	.align		4
.L_925:
        /*0a80*/ 	.byte	0x04, 0x11
        /*0a82*/ 	.short	(.L_927 - .L_926)
	.align		4
.L_926:
        /*0a84*/ 	.word	index@($__internal_424_$__cuda_sm20_div_u64)
        /*0a88*/ 	.word	0x00000000


	//----- nvinfo : EIATTR_FRAME_SIZE
	.align		4
.L_927:
        /*0a8c*/ 	.byte	0x04, 0x11
        /*0a8e*/ 	.short	(.L_929 - .L_928)
	.align		4
.L_928:
        /*0a90*/ 	.word	index@(_Z15SoftmaxWarpImplI10DirectLoadIffE11DirectStoreIffEfLi1ELi1ELi8ELi1ELb1EL9Algorithm0EEvT_T0_ll)
        /*0a94*/ 	.word	0x00000000


	//----- nvinfo : EIATTR_REGCOUNT
	.align		4
.L_929:
        /*0a98*/ 	.byte	0x04, 0x2f
        /*0a9a*/ 	.short	(.L_931 - .L_930)
	.align		4
.L_930:
        /*0a9c*/ 	.word	index@(_Z15SoftmaxWarpImplI10DirectLoadIffE11DirectStoreIffEfLi1ELi1ELi16ELi2ELb0EL9Algorithm0EEvT_T0_ll)
        /*0aa0*/ 	.word	0x0000001e


	//----- nvinfo : EIATTR_FRAME_SIZE
	.align		4
.L_931:
        /*0aa4*/ 	.byte	0x04, 0x11
        /*0aa6*/ 	.short	(.L_933 - .L_932)
	.align		4
.L_932:
        /*0aa8*/ 	.word	index@($__internal_423_$__cuda_sm3x_div_rn_noftz_f32_slowpath)
        /*0aac*/ 	.word	0x00000000


	//----- nvinfo : EIATTR_FRAME_SIZE
	.align		4
.L_933:
        /*0ab0*/ 	.byte	0x04, 0x11
        /*0ab2*/ 	.short	(.L_935 - .L_934)
	.align		4
.L_934:
        /*0ab4*/ 	.word	index@(_Z15SoftmaxWarpImplI10DirectLoadIffE11DirectStoreIffEfLi1ELi1ELi16ELi2ELb0EL9Algorithm0EEvT_T0_ll)
        /*0ab8*/ 	.word	0x00000000


	//----- nvinfo : EIATTR_REGCOUNT
	.align		4
.L_935:
        /*0abc*/ 	.byte	0x04, 0x2f
        /*0abe*/ 	.short	(.L_937 - .L_936)
	.align		4
.L_936:
        /*0ac0*/ 	.word	index@(_Z15SoftmaxWarpImplI10DirectLoadIffE11DirectStoreIffEfLi1ELi1ELi16ELi2ELb1EL9Algorithm0EEvT_T0_ll)
        /*0ac4*/ 	.word	0x0000001c


	//----- nvinfo : EIATTR_FRAME_SIZE
	.align		4
.L_937:
        /*0ac8*/ 	.byte	0x04, 0x11
        /*0aca*/ 	.short	(.L_939 - .L_938)
	.align		4
.L_938:
        /*0acc*/ 	.word	index@($__internal_422_$__cuda_sm3x_div_rn_noftz_f32_slowpath)
        /*0ad0*/ 	.word	0x00000000


	//----- nvinfo : EIATTR_FRAME_SIZE
	.align		4
.L_939:
        /*0ad4*/ 	.byte	0x04, 0x11
        /*0ad6*/ 	.short	(.L_941 - .L_940)
	.align		4
.L_940:
        /*0ad8*/ 	.word	index@(_Z15SoftmaxWarpImplI10DirectLoadIffE11DirectStoreIffEfLi1ELi1ELi16ELi2ELb1EL9Algorithm0EEvT_T0_ll)
        /*0adc*/ 	.word	0x00000000


	//----- nvinfo : EIATTR_REGCOUNT
	.align		4
.L_941:
        /*0ae0*/ 	.byte	0x04, 0x2f
        /*0ae2*/ 	.short	(.L_943 - .L_942)
	.align		4
.L_942:
        /*0ae4*/ 	.word	index@(_Z15SoftmaxWarpImplI10DirectLoadIffE11DirectStoreIffEfLi1ELi1ELi16ELi1ELb0EL9Algorithm0EEvT_T0_ll)
        /*0ae8*/ 	.word	0x0000001a


	//----- nvinfo : EIATTR_FRAME_SIZE
	.align		4
.L_943:
        /*0aec*/ 	.byte	0x04, 0x11
        /*0aee*/ 	.short	(.L_945 - .L_944)
	.align		4
.L_944:
        /*0af0*/ 	.word	index@($__internal_421_$__cuda_sm3x_div_rn_noftz_f32_slowpath)
        /*0af4*/ 	.word	0x00000000


	//----- nvinfo : EIATTR_FRAME_SIZE
	.align		4
.L_945:
        /*0af8*/ 	.byte	0x04, 0x11
        /*0afa*/ 	.short	(.L_947 - .L_946)
	.align		4
.L_946:
        /*0afc*/ 	.word	index@($__internal_420_$__cuda_sm20_div_u64)
        /*0b00*/ 	.word	0x00000000


	//----- nvinfo : EIATTR_FRAME_SIZE
	.align		4
.L_947:
        /*0b04*/ 	.byte	0x04, 0x11
        /*0b06*/ 	.short	(.L_949 - .L_948)
	.align		4
.L_948:
        /*0b08*/ 	.word	index@(_Z15SoftmaxWarpImplI10DirectLoadIffE11DirectStoreIffEfLi1ELi1ELi16ELi1ELb0EL9Algorithm0EEvT_T0_ll)
        /*0b0c*/ 	.word	0x00000000


	//----- nvinfo : EIATTR_REGCOUNT
	.align		4
.L_949:
        /*0b10*/ 	.byte	0x04, 0x2f
        /*0b12*/ 	.short	(.L_951 - .L_950)
	.align		4
.L_950:
        /*0b14*/ 	.word	index@(_Z15SoftmaxWarpImplI10DirectLoadIffE11DirectStoreIffEfLi1ELi1ELi16ELi1ELb1EL9Algorithm0EEvT_T0_ll)
        /*0b18*/ 	.word	0x0000001c


	//----- nvinfo : EIATTR_FRAME_SIZE
	.align		4
.L_951:
        /*0b1c*/ 	.byte	0x04, 0x11
        /*0b1e*/ 	.short	(.L_953 - .L_952)
	.align		4
.L_952:
        /*0b20*/ 	.word	index@($__internal_419_$__cuda_sm3x_div_rn_noftz_f32_slowpath)
        /*0b24*/ 	.word	0x00000000


	//----- nvinfo : EIATTR_FRAME_SIZE
	.align		4
.L_953:
        /*0b28*/ 	.byte	0x04, 0x11
        /*0b2a*/ 	.short	(.L_955 - .L_954)
	.align		4
.L_954:
        /*0b2c*/ 	.word	index@($__internal_418_$__cuda_sm20_div_u64)
        /*0b30*/ 	.word	0x00000000


	//----- nvinfo : EIATTR_FRAME_SIZE
	.align		4
.L_955:
        /*0b34*/ 	.byte	0x04, 0x11
        /*0b36*/ 	.short	(.L_957 - .L_956)
	.align		4
.L_956:
        /*0b38*/ 	.word	index@(_Z15SoftmaxWarpImplI10DirectLoadIffE11DirectStoreIffEfLi1ELi1ELi16ELi1ELb1EL9Algorithm0EEvT_T0_ll)
        /*0b3c*/ 	.word	0x00000000


	//----- nvinfo : EIATTR_REGCOUNT
	.align		4
.L_957:
        /*0b40*/ 	.byte	0x04, 0x2f
        /*0b42*/ 	.short	(.L_959 - .L_958)
	.align		4
.L_958:
        /*0b44*/ 	.word	index@(_Z15SoftmaxWarpImplI10DirectLoadIffE11DirectStoreIffEfLi1ELi1ELi32ELi2ELb0EL9Algorithm0EEvT_T0_ll)
        /*0b48*/ 	.word	0x0000001f


	//----- nvinfo : EIATTR_FRAME_SIZE
	.align		4
.L_959:
        /*0b4c*/ 	.byte	0x04, 0x11
        /*0b4e*/ 	.short	(.L_961 - .L_960)
	.align		4
.L_960:
        /*0b50*/ 	.word	index@($__internal_417_$__cuda_sm3x_div_rn_noftz_f32_slowpath)
        /*0b54*/ 	.word	0x00000000


	//----- nvinfo : EIATTR_FRAME_SIZE
	.align		4
.L_961:
        /*0b58*/ 	.byte	0x04, 0x11
        /*0b5a*/ 	.short	(.L_963 - .L_962)
	.align		4
.L_962:
        /*0b5c*/ 	.word	index@(_Z15SoftmaxWarpImplI10DirectLoadIffE11DirectStoreIffEfLi1ELi1ELi32ELi2ELb0EL9Algorithm0EEvT_T0_ll)
        /*0b60*/ 	.word	0x00000000


	//----- nvinfo : EIATTR_REGCOUNT
	.align		4
.L_963:
        /*0b64*/ 	.byte	0x04, 0x2f
        /*0b66*/ 	.short	(.L_965 - .L_964)
	.align		4
.L_964:
        /*0b68*/ 	.word	index@(_Z15SoftmaxWarpImplI10DirectLoadIffE11DirectStoreIffEfLi1ELi1ELi32ELi2ELb1EL9Algorithm0EEvT_T0_ll)
        /*0b6c*/ 	.word	0x0000001c


	//----- nvinfo : EIATTR_FRAME_SIZE
	.align		4
.L_965:
        /*0b70*/ 	.byte	0x04, 0x11
        /*0b72*/ 	.short	(.L_967 - .L_966)
	.align		4
.L_966:
        /*0b74*/ 	.word	index@($__internal_416_$__cuda_sm3x_div_rn_noftz_f32_slowpath)
        /*0b78*/ 	.word	0x00000000


	//----- nvinfo : EIATTR_FRAME_SIZE
	.align		4
.L_967:
        /*0b7c*/ 	.byte	0x04, 0x11
        /*0b7e*/ 	.short	(.L_969 - .L_968)
	.align		4
.L_968:
        /*0b80*/ 	.word	index@(_Z15SoftmaxWarpImplI10DirectLoadIffE11DirectStoreIffEfLi1ELi1ELi32ELi2ELb1EL9Algorithm0EEvT_T0_ll)
        /*0b84*/ 	.word	0x00000000


	//----- nvinfo : EIATTR_REGCOUNT
	.align		4
.L_969:
        /*0b88*/ 	.byte	0x04, 0x2f
        /*0b8a*/ 	.short	(.L_971 - .L_970)
	.align		4
.L_970:
        /*0b8c*/ 	.word	index@(_Z15SoftmaxWarpImplI10DirectLoadIffE11DirectStoreIffEfLi1ELi1ELi32ELi1ELb0EL9Algorithm0EEvT_T0_ll)
        /*0b90*/ 	.word	0x0000001a


	//----- nvinfo : EIATTR_FRAME_SIZE
	.align		4
.L_971:
        /*0b94*/ 	.byte	0x04, 0x11
        /*0b96*/ 	.short	(.L_973 - .L_972)
	.align		4
.L_972:
        /*0b98*/ 	.word	index@($__internal_415_$__cuda_sm3x_div_rn_noftz_f32_slowpath)
        /*0b9c*/ 	.word	0x00000000


	//----- nvinfo : EIATTR_FRAME_SIZE
	.align		4
.L_973:
        /*0ba0*/ 	.byte	0x04, 0x11
        /*0ba2*/ 	.short	(.L_975 - .L_974)
	.align		4
.L_974:
        /*0ba4*/ 	.word	index@($__internal_414_$__cuda_sm20_div_u64)
        /*0ba8*/ 	.word	0x00000000


	//----- nvinfo : EIATTR_FRAME_SIZE
	.align		4
.L_975:
        /*0bac*/ 	.byte	0x04, 0x11
        /*0bae*/ 	.short	(.L_977 - .L_976)
	.align		4
.L_976:
        /*0bb0*/ 	.word	index@(_Z15SoftmaxWarpImplI10DirectLoadIffE11DirectStoreIffEfLi1ELi1ELi32ELi1ELb0EL9Algorithm0EEvT_T0_ll)
        /*0bb4*/ 	.word	0x00000000


	//----- nvinfo : EIATTR_REGCOUNT
	.align		4
.L_977:
        /*0bb8*/ 	.byte	0x04, 0x2f
        /*0bba*/ 	.short	(.L_979 - .L_978)
	.align		4
.L_978:
        /*0bbc*/ 	.word	index@(_Z15SoftmaxWarpImplI10DirectLoadIffE11DirectStoreIffEfLi1ELi1ELi32ELi1ELb1EL9Algorithm0EEvT_T0_ll)
        /*0bc0*/ 	.word	0x0000001c


	//----- nvinfo : EIATTR_FRAME_SIZE
	.align		4
.L_979:
        /*0bc4*/ 	.byte	0x04, 0x11
        /*0bc6*/ 	.short	(.L_981 - .L_980)
	.align		4
.L_980:
        /*0bc8*/ 	.word	index@($__internal_413_$__cuda_sm3x_div_rn_noftz_f32_slowpath)
        /*0bcc*/ 	.word	0x00000000


	//----- nvinfo : EIATTR_FRAME_SIZE
	.align		4
.L_981:
        /*0bd0*/ 	.byte	0x04, 0x11
        /*0bd2*/ 	.short	(.L_983 - .L_982)
	.align		4
.L_982:
        /*0bd4*/ 	.word	index@($__internal_412_$__cuda_sm20_div_u64)
        /*0bd8*/ 	.word	0x00000000


	//----- nvinfo : EIATTR_FRAME_SIZE
	.align		4
.L_983:
        /*0bdc*/ 	.byte	0x04, 0x11
        /*0bde*/ 	.short	(.L_985 - .L_984)
	.align		4
.L_984:
        /*0be0*/ 	.word	index@(_Z15SoftmaxWarpImplI10DirectLoadIffE11DirectStoreIffEfLi1ELi1ELi32ELi1ELb1EL9Algorithm0EEvT_T0_ll)
        /*0be4*/ 	.word	0x00000000


	//----- nvinfo : EIATTR_REGCOUNT
	.align		4
.L_985:
        /*0be8*/ 	.byte	0x04, 0x2f
        /*0bea*/ 	.short	(.L_987 - .L_986)
	.align		4
.L_986:
        /*0bec*/ 	.word	index@(_Z15SoftmaxWarpImplI10DirectLoadIffE11DirectStoreIffEfLi1ELi2ELi32ELi1ELb0EL9Algorithm0EEvT_T0_ll)
        /*0bf0*/ 	.word	0x00000018


	//----- nvinfo : EIATTR_FRAME_SIZE
	.align		4
.L_987:
        /*0bf4*/ 	.byte	0x04, 0x11
        /*0bf6*/ 	.short	(.L_989 - .L_988)
	.align		4
.L_988:
        /*0bf8*/ 	.word	index@($__internal_411_$__cuda_sm3x_div_rn_noftz_f32_slowpath)
        /*0bfc*/ 	.word	0x00000000


	//----- nvinfo : EIATTR_FRAME_SIZE
	.align		4
.L_989:
        /*0c00*/ 	.byte	0x04, 0x11
        /*0c02*/ 	.short	(.L_991 - .L_990)
	.align		4
.L_990:
        /*0c04*/ 	.word	index@(_Z15SoftmaxWarpImplI10DirectLoadIffE11DirectStoreIffEfLi1ELi2ELi32ELi1ELb0EL9Algorithm0EEvT_T0_ll)
        /*0c08*/ 	.word	0x00000000


	//----- nvinfo : EIATTR_REGCOUNT
	.align		4
.L_991:
        /*0c0c*/ 	.byte	0x04, 0x2f
        /*0c0e*/ 	.short	(.L_993 - .L_992)
	.align		4
.L_992:
        /*0c10*/ 	.word	index@(_Z15SoftmaxWarpImplI10DirectLoadIffE11DirectStoreIffEfLi1ELi2ELi32ELi1ELb1EL9Algorithm0EEvT_T0_ll)
        /*0c14*/ 	.word	0x00000018


	//----- nvinfo : EIATTR_FRAME_SIZE
	.align		4
.L_993:
        /*0c18*/ 	.byte	0x04, 0x11
        /*0c1a*/ 	.short	(.L_995 - .L_994)
	.align		4
.L_994:
        /*0c1c*/ 	.word	index@($__internal_410_$__cuda_sm3x_div_rn_noftz_f32_slowpath)
        /*0c20*/ 	.word	0x00000000


	//----- nvinfo : EIATTR_FRAME_SIZE
	.align		4
.L_995:
        /*0c24*/ 	.byte	0x04, 0x11
        /*0c26*/ 	.short	(.L_997 - .L_996)
	.align		4
.L_996:
        /*0c28*/ 	.word	index@(_Z15SoftmaxWarpImplI10DirectLoadIffE11DirectStoreIffEfLi1ELi2ELi32ELi1ELb1EL9Algorithm0EEvT_T0_ll)
        /*0c2c*/ 	.word	0x00000000


	//----- nvinfo : EIATTR_REGCOUNT
	.align		4
.L_997:
        /*0c30*/ 	.byte	0x04, 0x2f
        /*0c32*/ 	.short	(.L_999 - .L_998)
	.align		4
.L_998:
        /*0c34*/ 	.word	index@(_Z15SoftmaxWarpImplI10DirectLoadIffE11DirectStoreIffEfLi1ELi3ELi32ELi1ELb0EL9Algorithm0EEvT_T0_ll)
        /*0c38*/ 	.word	0x00000018


	//----- nvinfo : EIATTR_FRAME_SIZE
	.align		4
.L_999:
        /*0c3c*/ 	.byte	0x04, 0x11
        /*0c3e*/ 	.short	(.L_1001 - .L_1000)
	.align		4
.L_1000:
        /*0c40*/ 	.word	index@($__internal_409_$__cuda_sm3x_div_rn_noftz_f32_slowpath)
        /*0c44*/ 	.word	0x00000000


	//----- nvinfo : EIATTR_FRAME_SIZE
	.align		4
.L_1001:
        /*0c48*/ 	.byte	0x04, 0x11
        /*0c4a*/ 	.short	(.L_1003 - .L_1002)
	.align		4
.L_1002:
        /*0c4c*/ 	.word	index@(_Z15SoftmaxWarpImplI10DirectLoadIffE11DirectStoreIffEfLi1ELi3ELi32ELi1ELb0EL9Algorithm0EEvT_T0_ll)
        /*0c50*/ 	.word	0x00000000


	//----- nvinfo : EIATTR_REGCOUNT
	.align		4
.L_1003:
        /*0c54*/ 	.byte	0x04, 0x2f
        /*0c56*/ 	.short	(.L_1005 - .L_1004)
	.align		4
.L_1004:
        /*0c58*/ 	.word	index@(_Z15SoftmaxWarpImplI10DirectLoadIffE11DirectStoreIffEfLi1ELi3ELi32ELi1ELb1EL9Algorithm0EEvT_T0_ll)
        /*0c5c*/ 	.word	0x0000001a


	//----- nvinfo : EIATTR_FRAME_SIZE
	.align		4
.L_1005:
        /*0c60*/ 	.byte	0x04, 0x11
        /*0c62*/ 	.short	(.L_1007 - .L_1006)
	.align		4
.L_1006:
        /*0c64*/ 	.word	index@($__internal_408_$__cuda_sm3x_div_rn_noftz_f32_slowpath)
        /*0c68*/ 	.word	0x00000000


	//----- nvinfo : EIATTR_FRAME_SIZE
	.align		4
.L_1007:
        /*0c6c*/ 	.byte	0x04, 0x11
        /*0c6e*/ 	.short	(.L_1009 - .L_1008)
	.align		4
.L_1008:
        /*0c70*/ 	.word	index@(_Z15SoftmaxWarpImplI10DirectLoadIffE11DirectStoreIffEfLi1ELi3ELi32ELi1ELb1EL9Algorithm0EEvT_T0_ll)
        /*0c74*/ 	.word	0x00000000


	//----- nvinfo : EIATTR_REGCOUNT
	.align		4
.L_1009:
        /*0c78*/ 	.byte	0x04, 0x2f
        /*0c7a*/ 	.short	(.L_1011 - .L_1010)
	.align		4
.L_1010:
        /*0c7c*/ 	.word	index@(_Z15SoftmaxWarpImplI10DirectLoadIffE11DirectStoreIffEfLi1ELi4ELi32ELi1ELb0EL9Algorithm0EEvT_T0_ll)
        /*0c80*/ 	.word	0x00000019


	//----- nvinfo : EIATTR_FRAME_SIZE
	.align		4
.L_1011:
        /*0c84*/ 	.byte	0x04, 0x11
        /*0c86*/ 	.short	(.L_1013 - .L_1012)
	.align		4
.L_1012:
        /*0c88*/ 	.word	index@($__internal_407_$__cuda_sm3x_div_rn_noftz_f32_slowpath)
        /*0c8c*/ 	.word	0x00000000


	//----- nvinfo : EIATTR_FRAME_SIZE
	.align		4
.L_1013:
        /*0c90*/ 	.byte	0x04, 0x11
        /*0c92*/ 	.short	(.L_1015 - .L_1014)
	.align		4
.L_1014:
        /*0c94*/ 	.word	index@(_Z15SoftmaxWarpImplI10DirectLoadIffE11DirectStoreIffEfLi1ELi4ELi32ELi1ELb0EL9Algorithm0EEvT_T0_ll)
        /*0c98*/ 	.word	0x00000000


	//----- nvinfo : EIATTR_REGCOUNT
	.align		4
.L_1015:
        /*0c9c*/ 	.byte	0x04, 0x2f
        /*0c9e*/ 	.short	(.L_1017 - .L_1016)
	.align		4
.L_1016:
        /*0ca0*/ 	.word	index@(_Z15SoftmaxWarpImplI10DirectLoadIffE11DirectStoreIffEfLi1ELi4ELi32ELi1ELb1EL9Algorithm0EEvT_T0_ll)
        /*0ca4*/ 	.word	0x0000001c


	//----- nvinfo : EIATTR_FRAME_SIZE
	.align		4
.L_1017:
        /*0ca8*/ 	.byte	0x04, 0x11
        /*0caa*/ 	.short	(.L_1019 - .L_1018)
	.align		4
.L_1018:
        /*0cac*/ 	.word	index@($__internal_406_$__cuda_sm3x_div_rn_noftz_f32_slowpath)
        /*0cb0*/ 	.word	0x00000000


	//----- nvinfo : EIATTR_FRAME_SIZE
	.align		4
.L_1019:
        /*0cb4*/ 	.byte	0x04, 0x11
        /*0cb6*/ 	.short	(.L_1021 - .L_1020)
	.align		4
.L_1020:
        /*0cb8*/ 	.word	index@(_Z15SoftmaxWarpImplI10DirectLoadIffE11DirectStoreIffEfLi1ELi4ELi32ELi1ELb1EL9Algorithm0EEvT_T0_ll)
        /*0cbc*/ 	.word	0x00000000


	//----- nvinfo : EIATTR_REGCOUNT
	.align		4
.L_1021:
        /*0cc0*/ 	.byte	0x04, 0x2f
        /*0cc2*/ 	.short	(.L_1023 - .L_1022)
	.align		4
.L_1022:
        /*0cc4*/ 	.word	index@(_Z15SoftmaxWarpImplI10DirectLoadIffE11DirectStoreIffEfLi1ELi5ELi32ELi1ELb0EL9Algorithm0EEvT_T0_ll)
        /*0cc8*/ 	.word	0x0000001a


	//----- nvinfo : EIATTR_FRAME_SIZE
	.align		4
.L_1023:
        /*0ccc*/ 	.byte	0x04, 0x11
        /*0cce*/ 	.short	(.L_1025 - .L_1024)
	.align		4
.L_1024:
        /*0cd0*/ 	.word	index@($__internal_405_$__cuda_sm3x_div_rn_noftz_f32_slowpath)
        /*0cd4*/ 	.word	0x00000000


	//----- nvinfo : EIATTR_FRAME_SIZE
	.align		4
.L_1025:
        /*0cd8*/ 	.byte	0x04, 0x11
        /*0cda*/ 	.short	(.L_1027 - .L_1026)
	.align		4
.L_1026:
        /*0cdc*/ 	.word	index@(_Z15SoftmaxWarpImplI10DirectLoadIffE11DirectStoreIffEfLi1ELi5ELi32ELi1ELb0EL9Algorithm0EEvT_T0_ll)
        /*0ce0*/ 	.word	0x00000000


	//----- nvinfo : EIATTR_REGCOUNT
	.align		4
.L_1027:
        /*0ce4*/ 	.byte	0x04, 0x2f
        /*0ce6*/ 	.short	(.L_1029 - .L_1028)
	.align		4
.L_1028:
        /*0ce8*/ 	.word	index@(_Z15SoftmaxWarpImplI10DirectLoadIffE11DirectStoreIffEfLi1ELi5ELi32ELi1ELb1EL9Algorithm0EEvT_T0_ll)
        /*0cec*/ 	.word	0x00000020


	//----- nvinfo : EIATTR_FRAME_SIZE
	.align		4
.L_1029:
        /*0cf0*/ 	.byte	0x04, 0x11
        /*0cf2*/ 	.short	(.L_1031 - .L_1030)
	.align		4
.L_1030:
        /*0cf4*/ 	.word	index@($__internal_404_$__cuda_sm3x_div_rn_noftz_f32_slowpath)
        /*0cf8*/ 	.word	0x00000000


	//----- nvinfo : EIATTR_FRAME_SIZE
	.align		4
.L_1031:
        /*0cfc*/ 	.byte	0x04, 0x11
        /*0cfe*/ 	.short	(.L_1033 - .L_1032)
	.align		4
.L_1032:
        /*0d00*/ 	.word	index@(_Z15SoftmaxWarpImplI10DirectLoadIffE11DirectStoreIffEfLi1ELi5ELi32ELi1ELb1EL9Algorithm0EEvT_T0_ll)
        /*0d04*/ 	.word	0x00000000


	//----- nvinfo : EIATTR_REGCOUNT
	.align		4
.L_1033:
        /*0d08*/ 	.byte	0x04, 0x2f
        /*0d0a*/ 	.short	(.L_1035 - .L_1034)
	.align		4
.L_1034:
        /*0d0c*/ 	.word	index@(_Z15SoftmaxWarpImplI10DirectLoadIffE11DirectStoreIffEfLi1ELi6ELi32ELi1ELb0EL9Algorithm0EEvT_T0_ll)
        /*0d10*/ 	.word	0x0000001c


	//----- nvinfo : EIATTR_FRAME_SIZE
	.align		4
.L_1035:
        /*0d14*/ 	.byte	0x04, 0x11
        /*0d16*/ 	.short	(.L_1037 - .L_1036)
	.align		4
.L_1036:
        /*0d18*/ 	.word	index@($__internal_403_$__cuda_sm3x_div_rn_noftz_f32_slowpath)
        /*0d1c*/ 	.word	0x00000000


	//----- nvinfo : EIATTR_FRAME_SIZE
	.align		4
.L_1037:
        /*0d20*/ 	.byte	0x04, 0x11
        /*0d22*/ 	.short	(.L_1039 - .L_1038)
	.align		4
.L_1038:
        /*0d24*/ 	.word	index@(_Z15SoftmaxWarpImplI10DirectLoadIffE11DirectStoreIffEfLi1ELi6ELi32ELi1ELb0EL9Algorithm0EEvT_T0_ll)
        /*0d28*/ 	.word	0x00000000


	//----- nvinfo : EIATTR_REGCOUNT
	.align		4
.L_1039:
        /*0d2c*/ 	.byte	0x04, 0x2f
        /*0d2e*/ 	.short	(.L_1041 - .L_1040)
	.align		4
.L_1040:
        /*0d30*/ 	.word	index@(_Z15SoftmaxWarpImplI10DirectLoadIffE11DirectStoreIffEfLi1ELi6ELi32ELi1ELb1EL9Algorithm0EEvT_T0_ll)
        /*0d34*/ 	.word	0x00000021


	//----- nvinfo : EIATTR_FRAME_SIZE
	.align		4
.L_1041:
        /*0d38*/ 	.byte	0x04, 0x11
        /*0d3a*/ 	.short	(.L_1043 - .L_1042)
	.align		4
.L_1042:
        /*0d3c*/ 	.word	index@($__internal_402_$__cuda_sm3x_div_rn_noftz_f32_slowpath)
        /*0d40*/ 	.word	0x00000000


	//----- nvinfo : EIATTR_FRAME_SIZE
	.align		4
.L_1043:
        /*0d44*/ 	.byte	0x04, 0x11
        /*0d46*/ 	.short	(.L_1045 - .L_1044)
	.align		4
.L_1044:
        /*0d48*/ 	.word	index@(_Z15SoftmaxWarpImplI10DirectLoadIffE11DirectStoreIffEfLi1ELi6ELi32ELi1ELb1EL9Algorithm0EEvT_T0_ll)
        /*0d4c*/ 	.word	0x00000000


	//----- nvinfo : EIATTR_REGCOUNT
	.align		4
.L_1045:
        /*0d50*/ 	.byte	0x04, 0x2f
        /*0d52*/ 	.short	(.L_1047 - .L_1046)
	.align		4
.L_1046:
        /*0d54*/ 	.word	index@(_Z15SoftmaxWarpImplI10DirectLoadIffE11DirectStoreIffEfLi1ELi7ELi32ELi1ELb0EL9Algorithm0EEvT_T0_ll)
        /*0d58*/ 	.word	0x0000001e


	//----- nvinfo : EIATTR_FRAME_SIZE
	.align		4
.L_1047:
        /*0d5c*/ 	.byte	0x04, 0x11
        /*0d5e*/ 	.short	(.L_1049 - .L_1048)
	.align		4
.L_1048:
        /*0d60*/ 	.word	index@($__internal_401_$__cuda_sm3x_div_rn_noftz_f32_slowpath)
        /*0d64*/ 	.word	0x00000000


	//----- nvinfo : EIATTR_FRAME_SIZE
	.align		4
.L_1049:
        /*0d68*/ 	.byte	0x04, 0x11
        /*0d6a*/ 	.short	(.L_1051 - .L_1050)
	.align		4
.L_1050:
        /*0d6c*/ 	.word	index@(_Z15SoftmaxWarpImplI10DirectLoadIffE11DirectStoreIffEfLi1ELi7ELi32ELi1ELb0EL9Algorithm0EEvT_T0_ll)
        /*0d70*/ 	.word	0x00000000


	//----- nvinfo : EIATTR_REGCOUNT
	.align		4
.L_1051:
        /*0d74*/ 	.byte	0x04, 0x2f
        /*0d76*/ 	.short	(.L_1053 - .L_1052)
	.align		4
.L_1052:
        /*0d78*/ 	.word	index@(_Z15SoftmaxWarpImplI10DirectLoadIffE11DirectStoreIffEfLi1ELi7ELi32ELi1ELb1EL9Algorithm0EEvT_T0_ll)
        /*0d7c*/ 	.word	0x00000028


	//----- nvinfo : EIATTR_FRAME_SIZE
	.align		4
.L_1053:
        /*0d80*/ 	.byte	0x04, 0x11
        /*0d82*/ 	.short	(.L_1055 - .L_1054)
	.align		4
.L_1054:
        /*0d84*/ 	.word	index@($__internal_400_$__cuda_sm3x_div_rn_noftz_f32_slowpath)
        /*0d88*/ 	.word	0x00000000


	//----- nvinfo : EIATTR_FRAME_SIZE
	.align		4
.L_1055:
        /*0d8c*/ 	.byte	0x04, 0x11
        /*0d8e*/ 	.short	(.L_1057 - .L_1056)
	.align		4
.L_1056:
        /*0d90*/ 	.word	index@(_Z15SoftmaxWarpImplI10DirectLoadIffE11DirectStoreIffEfLi1ELi7ELi32ELi1ELb1EL9Algorithm0EEvT_T0_ll)
        /*0d94*/ 	.word	0x00000000


	//----- nvinfo : EIATTR_REGCOUNT
	.align		4
.L_1057:
        /*0d98*/ 	.byte	0x04, 0x2f
        /*0d9a*/ 	.short	(.L_1059 - .L_1058)
	.align		4
.L_1058:
        /*0d9c*/ 	.word	index@(_Z15SoftmaxWarpImplI10DirectLoadIffE11DirectStoreIffEfLi1ELi8ELi32ELi1ELb0EL9Algorithm0EEvT_T0_ll)
        /*0da0*/ 	.word	0x0000001e


	//----- nvinfo : EIATTR_FRAME_SIZE
	.align		4
.L_1059:
        /*0da4*/ 	.byte	0x04, 0x11
        /*0da6*/ 	.short	(.L_1061 - .L_1060)
	.align		4
.L_1060:
        /*0da8*/ 	.word	index@($__internal_399_$__cuda_sm3x_div_rn_noftz_f32_slowpath)
        /*0dac*/ 	.word	0x00000000


	//----- nvinfo : EIATTR_FRAME_SIZE
	.align		4
.L_1061:
        /*0db0*/ 	.byte	0x04, 0x11
        /*0db2*/ 	.short	(.L_1063 - .L_1062)
	.align		4
.L_1062:
        /*0db4*/ 	.word	index@(_Z15SoftmaxWarpImplI10DirectLoadIffE11DirectStoreIffEfLi1ELi8ELi32ELi1ELb0EL9Algorithm0EEvT_T0_ll)
        /*0db8*/ 	.word	0x00000000


	//----- nvinfo : EIATTR_REGCOUNT
	.align		4
.L_1063:
        /*0dbc*/ 	.byte	0x04, 0x2f
        /*0dbe*/ 	.short	(.L_1065 - .L_1064)
	.align		4
.L_1064:
        /*0dc0*/ 	.word	index@(_Z15SoftmaxWarpImplI10DirectLoadIffE11DirectStoreIffEfLi1ELi8ELi32ELi1ELb1EL9Algorithm0EEvT_T0_ll)
        /*0dc4*/ 	.word	0x00000027


	//----- nvinfo : EIATTR_FRAME_SIZE
	.align		4
.L_1065:
        /*0dc8*/ 	.byte	0x04, 0x11
        /*0dca*/ 	.short	(.L_1067 - .L_1066)
	.align		4
.L_1066:
        /*0dcc*/ 	.word	index@($__internal_398_$__cuda_sm3x_div_rn_noftz_f32_slowpath)
        /*0dd0*/ 	.word	0x00000000


	//----- nvinfo : EIATTR_FRAME_SIZE
	.align		4
.L_1067:
        /*0dd4*/ 	.byte	0x04, 0x11
        /*0dd6*/ 	.short	(.L_1069 - .L_1068)
	.align		4
.L_1068:
        /*0dd8*/ 	.word	index@(_Z15SoftmaxWarpImplI10DirectLoadIffE11DirectStoreIffEfLi1ELi8ELi32ELi1ELb1EL9Algorithm0EEvT_T0_ll)
        /*0ddc*/ 	.word	0x00000000


	//----- nvinfo : EIATTR_REGCOUNT
	.align		4
.L_1069:
        /*0de0*/ 	.byte	0x04, 0x2f
        /*0de2*/ 	.short	(.L_1071 - .L_1070)
	.align		4
.L_1070:
        /*0de4*/ 	.word	index@(_Z15SoftmaxWarpImplI10DirectLoadIffE11DirectStoreIffEfLi1ELi9ELi32ELi1ELb0EL9Algorithm0EEvT_T0_ll)
        /*0de8*/ 	.word	0x00000020


	//----- nvinfo : EIATTR_FRAME_SIZE
	.align		4
.L_1071:
        /*0dec*/ 	.byte	0x04, 0x11
        /*0dee*/ 	.short	(.L_1073 - .L_1072)
	.align		4
.L_1072:
        /*0df0*/ 	.word	index@($__internal_397_$__cuda_sm3x_div_rn_noftz_f32_slowpath)
        /*0df4*/ 	.word	0x00000000


	//----- nvinfo : EIATTR_FRAME_SIZE
	.align		4
.L_1073:
        /*0df8*/ 	.byte	0x04, 0x11
        /*0dfa*/ 	.short	(.L_1075 - .L_1074)
	.align		4
.L_1074:
        /*0dfc*/ 	.word	index@(_Z15SoftmaxWarpImplI10DirectLoadIffE11DirectStoreIffEfLi1ELi9ELi32ELi1ELb0EL9Algorithm0EEvT_T0_ll)
        /*0e00*/ 	.word	0x00000000


	//----- nvinfo : EIATTR_REGCOUNT
	.align		4
.L_1075:
        /*0e04*/ 	.byte	0x04, 0x2f
        /*0e06*/ 	.short	(.L_1077 - .L_1076)
	.align		4
.L_1076:
        /*0e08*/ 	.word	index@(_Z15SoftmaxWarpImplI10DirectLoadIffE11DirectStoreIffEfLi1ELi9ELi32ELi1ELb1EL9Algorithm0EEvT_T0_ll)
        /*0e0c*/ 	.word	0x0000002c


	//----- nvinfo : EIATTR_FRAME_SIZE
	.align		4
.L_1077:
        /*0e10*/ 	.byte	0x04, 0x11
        /*0e12*/ 	.short	(.L_1079 - .L_1078)
	.align		4
.L_1078:
        /*0e14*/ 	.word	index@($__internal_396_$__cuda_sm3x_div_rn_noftz_f32_slowpath)
        /*0e18*/ 	.word	0x00000000


	//----- nvinfo : EIATTR_FRAME_SIZE
	.align		4
.L_1079:
        /*0e1c*/ 	.byte	0x04, 0x11
        /*0e1e*/ 	.short	(.L_1081 - .L_1080)
	.align		4
.L_1080:
        /*0e20*/ 	.word	index@(_Z15SoftmaxWarpImplI10DirectLoadIffE11DirectStoreIffEfLi1ELi9ELi32ELi1ELb1EL9Algorithm0EEvT_T0_ll)
        /*0e24*/ 	.word	0x00000000


	//----- nvinfo : EIATTR_REGCOUNT
	.align		4
.L_1081:
        /*0e28*/ 	.byte	0x04, 0x2f
        /*0e2a*/ 	.short	(.L_1083 - .L_1082)
	.align		4
.L_1082:
        /*0e2c*/ 	.word	index@(_Z15SoftmaxWarpImplI10DirectLoadIffE11DirectStoreIffEfLi1ELi10ELi32ELi1ELb0EL9Algorithm0EEvT_T0_ll)
        /*0e30*/ 	.word	0x00000023


	//----- nvinfo : EIATTR_FRAME_SIZE
	.align		4
.L_1083:
        /*0e34*/ 	.byte	0x04, 0x11
        /*0e36*/ 	.short	(.L_1085 - .L_1084)
	.align		4
.L_1084:
        /*0e38*/ 	.word	index@($__internal_395_$__cuda_sm3x_div_rn_noftz_f32_slowpath)
        /*0e3c*/ 	.word	0x00000000


	//----- nvinfo : EIATTR_FRAME_SIZE
	.align		4
.L_1085:
        /*0e40*/ 	.byte	0x04, 0x11
        /*0e42*/ 	.short	(.L_1087 - .L_1086)
	.align		4
.L_1086:
        /*0e44*/ 	.word	index@(_Z15SoftmaxWarpImplI10DirectLoadIffE11DirectStoreIffEfLi1ELi10ELi32ELi1ELb0EL9Algorithm0EEvT_T0_ll)
        /*0e48*/ 	.word	0x00000000


	//----- nvinfo : EIATTR_REGCOUNT
	.align		4
.L_1087:
        /*0e4c*/ 	.byte	0x04, 0x2f
        /*0e4e*/ 	.short	(.L_1089 - .L_1088)
	.align		4
.L_1088:
        /*0e50*/ 	.word	index@(_Z15SoftmaxWarpImplI10DirectLoadIffE11DirectStoreIffEfLi1ELi10ELi32ELi1ELb1EL9Algorithm0EEvT_T0_ll)
        /*0e54*/ 	.word	0x00000030


	//----- nvinfo : EIATTR_FRAME_SIZE
	.align		4
.L_1089:
        /*0e58*/ 	.byte	0x04, 0x11
        /*0e5a*/ 	.short	(.L_1091 - .L_1090)
	.align		4
.L_1090:
        /*0e5c*/ 	.word	index@($__internal_394_$__cuda_sm3x_div_rn_noftz_f32_slowpath)
        /*0e60*/ 	.word	0x00000000


	//----- nvinfo : EIATTR_FRAME_SIZE
	.align		4
.L_1091:
        /*0e64*/ 	.byte	0x04, 0x11
        /*0e66*/ 	.short	(.L_1093 - .L_1092)
	.align		4
.L_1092:
        /*0e68*/ 	.word	index@(_Z15SoftmaxWarpImplI10DirectLoadIffE11DirectStoreIffEfLi1ELi10ELi32ELi1ELb1EL9Algorithm0EEvT_T0_ll)
        /*0e6c*/ 	.word	0x00000000


	//----- nvinfo : EIATTR_REGCOUNT
	.align		4
.L_1093:
        /*0e70*/ 	.byte	0x04, 0x2f
        /*0e72*/ 	.short	(.L_1095 - .L_1094)
	.align		4
.L_1094:
        /*0e74*/ 	.word	index@(_Z15SoftmaxWarpImplI10DirectLoadIffE11DirectStoreIffEfLi1ELi11ELi32ELi1ELb0EL9Algorithm0EEvT_T0_ll)
        /*0e78*/ 	.word	0x00000024


	//----- nvinfo : EIATTR_FRAME_SIZE
	.align		4
.L_1095:
        /*0e7c*/ 	.byte	0x04, 0x11
        /*0e7e*/ 	.short	(.L_1097 - .L_1096)
	.align		4
.L_1096:
        /*0e80*/ 	.word	index@($__internal_393_$__cuda_sm3x_div_rn_noftz_f32_slowpath)
        /*0e84*/ 	.word	0x00000000


	//----- nvinfo : EIATTR_FRAME_SIZE
	.align		4
.L_1097:
        /*0e88*/ 	.byte	0x04, 0x11
        /*0e8a*/ 	.short	(.L_1099 - .L_1098)
	.align		4
.L_1098:
        /*0e8c*/ 	.word	index@(_Z15SoftmaxWarpImplI10DirectLoadIffE11DirectStoreIffEfLi1ELi11ELi32ELi1ELb0EL9Algorithm0EEvT_T0_ll)
        /*0e90*/ 	.word	0x00000000


	//----- nvinfo : EIATTR_REGCOUNT
	.align		4
.L_1099:
        /*0e94*/ 	.byte	0x04, 0x2f
        /*0e96*/ 	.short	(.L_1101 - .L_1100)
	.align		4
.L_1100:
        /*0e98*/ 	.word	index@(_Z15SoftmaxWarpImplI10DirectLoadIffE11DirectStoreIffEfLi1ELi11ELi32ELi1ELb1EL9Algorithm0EEvT_T0_ll)
        /*0e9c*/ 	.word	0x00000034


	//----- nvinfo : EIATTR_FRAME_SIZE
	.align		4
.L_1101:
        /*0ea0*/ 	.byte	0x04, 0x11
        /*0ea2*/ 	.short	(.L_1103 - .L_1102)
	.align		4
.L_1102:
        /*0ea4*/ 	.word	index@($__internal_392_$__cuda_sm3x_div_rn_noftz_f32_slowpath)
        /*0ea8*/ 	.word	0x00000000


	//----- nvinfo : EIATTR_FRAME_SIZE
	.align		4
.L_1103:
        /*0eac*/ 	.byte	0x04, 0x11
        /*0eae*/ 	.short	(.L_1105 - .L_1104)
	.align		4
.L_1104:
        /*0eb0*/ 	.word	index@(_Z15SoftmaxWarpImplI10DirectLoadIffE11DirectStoreIffEfLi1ELi11ELi32ELi1ELb1EL9Algorithm0EEvT_T0_ll)
        /*0eb4*/ 	.word	0x00000000


	//----- nvinfo : EIATTR_REGCOUNT
	.align		4
.L_1105:
        /*0eb8*/ 	.byte	0x04, 0x2f
        /*0eba*/ 	.short	(.L_1107 - .L_1106)
	.align		4
.L_1106:
        /*0ebc*/ 	.word	index@(_Z15SoftmaxWarpImplI10DirectLoadIffE11DirectStoreIffEfLi1ELi12ELi32ELi1ELb0EL9Algorithm0EEvT_T0_ll)
        /*0ec0*/ 	.word	0x00000026


	//----- nvinfo : EIATTR_FRAME_SIZE
	.align		4
.L_1107:
        /*0ec4*/ 	.byte	0x04, 0x11
        /*0ec6*/ 	.short	(.L_1109 - .L_1108)
	.align		4
.L_1108:
        /*0ec8*/ 	.word	index@($__internal_391_$__cuda_sm3x_div_rn_noftz_f32_slowpath)
        /*0ecc*/ 	.word	0x00000000


	//----- nvinfo : EIATTR_FRAME_SIZE
	.align		4
.L_1109:
        /*0ed0*/ 	.byte	0x04, 0x11
        /*0ed2*/ 	.short	(.L_1111 - .L_1110)
	.align		4
.L_1110:
        /*0ed4*/ 	.word	index@(_Z15SoftmaxWarpImplI10DirectLoadIffE11DirectStoreIffEfLi1ELi12ELi32ELi1ELb0EL9Algorithm0EEvT_T0_ll)
        /*0ed8*/ 	.word	0x00000000


	//----- nvinfo : EIATTR_REGCOUNT
	.align		4
.L_1111:
        /*0edc*/ 	.byte	0x04, 0x2f
        /*0ede*/ 	.short	(.L_1113 - .L_1112)
	.align		4
.L_1112:
        /*0ee0*/ 	.word	index@(_Z15SoftmaxWarpImplI10DirectLoadIffE11DirectStoreIffEfLi1ELi12ELi32ELi1ELb1EL9Algorithm0EEvT_T0_ll)
        /*0ee4*/ 	.word	0x00000038


	//----- nvinfo : EIATTR_FRAME_SIZE
	.align		4
.L_1113:
        /*0ee8*/ 	.byte	0x04, 0x11
        /*0eea*/ 	.short	(.L_1115 - .L_1114)
	.align		4
.L_1114:
        /*0eec*/ 	.word	index@($__internal_390_$__cuda_sm3x_div_rn_noftz_f32_slowpath)
        /*0ef0*/ 	.word	0x00000000


	//----- nvinfo : EIATTR_FRAME_SIZE
	.align		4
.L_1115:
        /*0ef4*/ 	.byte	0x04, 0x11
        /*0ef6*/ 	.short	(.L_1117 - .L_1116)
	.align		4
.L_1116:
        /*0ef8*/ 	.word	index@(_Z15SoftmaxWarpImplI10DirectLoadIffE11DirectStoreIffEfLi1ELi12ELi32ELi1ELb1EL9Algorithm0EEvT_T0_ll)
        /*0efc*/ 	.word	0x00000000


	//----- nvinfo : EIATTR_REGCOUNT
	.align		4
.L_1117:
        /*0f00*/ 	.byte	0x04, 0x2f
        /*0f02*/ 	.short	(.L_1119 - .L_1118)
	.align		4
.L_1118:
        /*0f04*/ 	.word	index@(_Z15SoftmaxWarpImplI10DirectLoadIffE11DirectStoreIffEfLi1ELi13ELi32ELi1ELb0EL9Algorithm0EEvT_T0_ll)
        /*0f08*/ 	.word	0x00000023


	//----- nvinfo : EIATTR_FRAME_SIZE
	.align		4
.L_1119:
        /*0f0c*/ 	.byte	0x04, 0x11
        /*0f0e*/ 	.short	(.L_1121 - .L_1120)
	.align		4
.L_1120:
        /*0f10*/ 	.word	index@($__internal_389_$__cuda_sm3x_div_rn_noftz_f32_slowpath)
        /*0f14*/ 	.word	0x00000000


	//----- nvinfo : EIATTR_FRAME_SIZE
	.align		4
.L_1121:
        /*0f18*/ 	.byte	0x04, 0x11
        /*0f1a*/ 	.short	(.L_1123 - .L_1122)
	.align		4
.L_1122:
        /*0f1c*/ 	.word	index@(_Z15SoftmaxWarpImplI10DirectLoadIffE11DirectStoreIffEfLi1ELi13ELi32ELi1ELb0EL9Algorithm0EEvT_T0_ll)
        /*0f20*/ 	.word	0x00000000


	//----- nvinfo : EIATTR_REGCOUNT
	.align		4
.L_1123:
        /*0f24*/ 	.byte	0x04, 0x2f
        /*0f26*/ 	.short	(.L_1125 - .L_1124)
	.align		4
.L_1124:
        /*0f28*/ 	.word	index@(_Z15SoftmaxWarpImplI10DirectLoadIffE11DirectStoreIffEfLi1ELi13ELi32ELi1ELb1EL9Algorithm0EEvT_T0_ll)
        /*0f2c*/ 	.word	0x00000038


	//----- nvinfo : EIATTR_FRAME_SIZE
	.align		4
.L_1125:
        /*0f30*/ 	.byte	0x04, 0x11
        /*0f32*/ 	.short	(.L_1127 - .L_1126)
	.align		4
.L_1126:
        /*0f34*/ 	.word	index@($__internal_388_$__cuda_sm3x_div_rn_noftz_f32_slowpath)
        /*0f38*/ 	.word	0x00000000


	//----- nvinfo : EIATTR_FRAME_SIZE
	.align		4
.L_1127:
        /*0f3c*/ 	.byte	0x04, 0x11
        /*0f3e*/ 	.short	(.L_1129 - .L_1128)
	.align		4
.L_1128:
        /*0f40*/ 	.word	index@(_Z15SoftmaxWarpImplI10DirectLoadIffE11DirectStoreIffEfLi1ELi13ELi32ELi1ELb1EL9Algorithm0EEvT_T0_ll)
        /*0f44*/ 	.word	0x00000000


	//----- nvinfo : EIATTR_REGCOUNT
	.align		4
.L_1129:
        /*0f48*/ 	.byte	0x04, 0x2f
        /*0f4a*/ 	.short	(.L_1131 - .L_1130)
	.align		4
.L_1130:
        /*0f4c*/ 	.word	index@(_Z15SoftmaxWarpImplI10DirectLoadIffE11DirectStoreIffEfLi1ELi14ELi32ELi1ELb0EL9Algorithm0EEvT_T0_ll)
        /*0f50*/ 	.word	0x00000027


	//----- nvinfo : EIATTR_FRAME_SIZE
	.align		4
.L_1131:
        /*0f54*/ 	.byte	0x04, 0x11
        /*0f56*/ 	.short	(.L_1133 - .L_1132)
	.align		4
.L_1132:
        /*0f58*/ 	.word	index@($__internal_387_$__cuda_sm3x_div_rn_noftz_f32_slowpath)
        /*0f5c*/ 	.word	0x00000000


	//----- nvinfo : EIATTR_FRAME_SIZE
	.align		4
.L_1133:
        /*0f60*/ 	.byte	0x04, 0x11
        /*0f62*/ 	.short	(.L_1135 - .L_1134)
	.align		4
.L_1134:
        /*0f64*/ 	.word	index@(_Z15SoftmaxWarpImplI10DirectLoadIffE11DirectStoreIffEfLi1ELi14ELi32ELi1ELb0EL9Algorithm0EEvT_T0_ll)
        /*0f68*/ 	.word	0x00000000


	//----- nvinfo : EIATTR_REGCOUNT
	.align		4
.L_1135:
        /*0f6c*/ 	.byte	0x04, 0x2f
        /*0f6e*/ 	.short	(.L_1137 - .L_1136)
	.align		4
.L_1136:
        /*0f70*/ 	.word	index@(_Z15SoftmaxWarpImplI10DirectLoadIffE11DirectStoreIffEfLi1ELi14ELi32ELi1ELb1EL9Algorithm0EEvT_T0_ll)
        /*0f74*/ 	.word	0x00000040


	//----- nvinfo : EIATTR_FRAME_SIZE
	.align		4
.L_1137:
        /*0f78*/ 	.byte	0x04, 0x11
        /*0f7a*/ 	.short	(.L_1139 - .L_1138)
	.align		4
.L_1138:
        /*0f7c*/ 	.word	index@($__internal_386_$__cuda_sm3x_div_rn_noftz_f32_slowpath)
        /*0f80*/ 	.word	0x00000000


	//----- nvinfo : EIATTR_FRAME_SIZE
	.align		4
.L_1139:
        /*0f84*/ 	.byte	0x04, 0x11
        /*0f86*/ 	.short	(.L_1141 - .L_1140)
	.align		4
.L_1140:
        /*0f88*/ 	.word	index@(_Z15SoftmaxWarpImplI10DirectLoadIffE11DirectStoreIffEfLi1ELi14ELi32ELi1ELb1EL9Algorithm0EEvT_T0_ll)
        /*0f8c*/ 	.word	0x00000000


	//----- nvinfo : EIATTR_REGCOUNT
	.align		4
.L_1141:
        /*0f90*/ 	.byte	0x04, 0x2f
        /*0f92*/ 	.short	(.L_1143 - .L_1142)
	.align		4
.L_1142:
        /*0f94*/ 	.word	index@(_Z15SoftmaxWarpImplI10DirectLoadIffE11DirectStoreIffEfLi1ELi15ELi32ELi1ELb0EL9Algorithm0EEvT_T0_ll)
        /*0f98*/ 	.word	0x00000029


	//----- nvinfo : EIATTR_FRAME_SIZE
	.align		4
.L_1143:
        /*0f9c*/ 	.byte	0x04, 0x11
        /*0f9e*/ 	.short	(.L_1145 - .L_1144)
	.align		4
.L_1144:
        /*0fa0*/ 	.word	index@($__internal_385_$__cuda_sm3x_div_rn_noftz_f32_slowpath)
        /*0fa4*/ 	.word	0x00000000


	//----- nvinfo : EIATTR_FRAME_SIZE
	.align		4
.L_1145:
        /*0fa8*/ 	.byte	0x04, 0x11
        /*0faa*/ 	.short	(.L_1147 - .L_1146)
	.align		4
.L_1146:
        /*0fac*/ 	.word	index@(_Z15SoftmaxWarpImplI10DirectLoadIffE11DirectStoreIffEfLi1ELi15ELi32ELi1ELb0EL9Algorithm0EEvT_T0_ll)
        /*0fb0*/ 	.word	0x00000000


	//----- nvinfo : EIATTR_REGCOUNT
	.align		4
.L_1147:
        /*0fb4*/ 	.byte	0x04, 0x2f
        /*0fb6*/ 	.short	(.L_1149 - .L_1148)
	.align		4
.L_1148:
        /*0fb8*/ 	.word	index@(_Z15SoftmaxWarpImplI10DirectLoadIffE11DirectStoreIffEfLi1ELi15ELi32ELi1ELb1EL9Algorithm0EEvT_T0_ll)
        /*0fbc*/ 	.word	0x00000040


	//----- nvinfo : EIATTR_FRAME_SIZE
	.align		4
.L_1149:
        /*0fc0*/ 	.byte	0x04, 0x11
        /*0fc2*/ 	.short	(.L_1151 - .L_1150)
	.align		4
.L_1150:
        /*0fc4*/ 	.word	index@($__internal_384_$__cuda_sm3x_div_rn_noftz_f32_slowpath)
        /*0fc8*/ 	.word	0x00000000


	//----- nvinfo : EIATTR_FRAME_SIZE
	.align		4
.L_1151:
        /*0fcc*/ 	.byte	0x04, 0x11
        /*0fce*/ 	.short	(.L_1153 - .L_1152)
	.align		4
.L_1152:
        /*0fd0*/ 	.word	index@(_Z15SoftmaxWarpImplI10DirectLoadIffE11DirectStoreIffEfLi1ELi15ELi32ELi1ELb1EL9Algorithm0EEvT_T0_ll)
        /*0fd4*/ 	.word	0x00000000


	//----- nvinfo : EIATTR_REGCOUNT
	.align		4
.L_1153:
        /*0fd8*/ 	.byte	0x04, 0x2f
        /*0fda*/ 	.short	(.L_1155 - .L_1154)
	.align		4
.L_1154:
        /*0fdc*/ 	.word	index@(_Z15SoftmaxWarpImplI10DirectLoadIffE11DirectStoreIffEfLi1ELi16ELi32ELi1ELb0EL9Algorithm0EEvT_T0_ll)
        /*0fe0*/ 	.word	0x0000002d


	//----- nvinfo : EIATTR_FRAME_SIZE
	.align		4
.L_1155:
        /*0fe4*/ 	.byte	0x04, 0x11
        /*0fe6*/ 	.short	(.L_1157 - .L_1156)
	.align		4
.L_1156:
        /*0fe8*/ 	.word	index@($__internal_383_$__cuda_sm3x_div_rn_noftz_f32_slowpath)
        /*0fec*/ 	.word	0x00000000


	//----- nvinfo : EIATTR_FRAME_SIZE
	.align		4
.L_1157:
        /*0ff0*/ 	.byte	0x04, 0x11
        /*0ff2*/ 	.short	(.L_1159 - .L_1158)
	.align		4
.L_1158:
        /*0ff4*/ 	.word	index@(_Z15SoftmaxWarpImplI10DirectLoadIffE11DirectStoreIffEfLi1ELi16ELi32ELi1ELb0EL9Algorithm0EEvT_T0_ll)
        /*0ff8*/ 	.word	0x00000000


	//----- nvinfo : EIATTR_REGCOUNT
	.align		4
.L_1159:
        /*0ffc*/ 	.byte	0x04, 0x2f
        /*0ffe*/ 	.short	(.L_1161 - .L_1160)
	.align		4
.L_1160:
        /*1000*/ 	.word	index@(_Z15SoftmaxWarpImplI10DirectLoadIffE11DirectStoreIffEfLi1ELi16ELi32ELi1ELb1EL9Algorithm0EEvT_T0_ll)
        /*1004*/ 	.word	0x00000046


	//----- nvinfo : EIATTR_FRAME_SIZE
	.align		4
.L_1161:
        /*1008*/ 	.byte	0x04, 0x11
        /*100a*/ 	.short	(.L_1163 - .L_1162)
	.align		4
.L_1162:
        /*100c*/ 	.word	index@($__internal_382_$__cuda_sm3x_div_rn_noftz_f32_slowpath)
        /*1010*/ 	.word	0x00000000


	//----- nvinfo : EIATTR_FRAME_SIZE
	.align		4
.L_1163:
        /*1014*/ 	.byte	0x04, 0x11
        /*1016*/ 	.short	(.L_1165 - .L_1164)
	.align		4
.L_1164:
        /*1018*/ 	.word	index@(_Z15SoftmaxWarpImplI10DirectLoadIffE11DirectStoreIffEfLi1ELi16ELi32ELi1ELb1EL9Algorithm0EEvT_T0_ll)
        /*101c*/ 	.word	0x00000000


	//----- nvinfo : EIATTR_REGCOUNT
	.align		4
.L_1165:
        /*1020*/ 	.byte	0x04, 0x2f
        /*1022*/ 	.short	(.L_1167 - .L_1166)
	.align		4
.L_1166:
        /*1024*/ 	.word	index@(_Z15SoftmaxWarpImplI10DirectLoadIffE11DirectStoreIffEfLi1ELi17ELi32ELi1ELb0EL9Algorithm0EEvT_T0_ll)
        /*1028*/ 	.word	0x00000030


	//----- nvinfo : EIATTR_FRAME_SIZE
	.align		4
.L_1167:
        /*102c*/ 	.byte	0x04, 0x11
        /*102e*/ 	.short	(.L_1169 - .L_1168)
	.align		4
.L_1168:
        /*1030*/ 	.word	index@($__internal_381_$__cuda_sm3x_div_rn_noftz_f32_slowpath)
        /*1034*/ 	.word	0x00000000


	//----- nvinfo : EIATTR_FRAME_SIZE
	.align		4
.L_1169:
        /*1038*/ 	.byte	0x04, 0x11
        /*103a*/ 	.short	(.L_1171 - .L_1170)
	.align		4
.L_1170:
        /*103c*/ 	.word	index@(_Z15SoftmaxWarpImplI10DirectLoadIffE11DirectStoreIffEfLi1ELi17ELi32ELi1ELb0EL9Algorithm0EEvT_T0_ll)
        /*1040*/ 	.word	0x00000000


	//----- nvinfo : EIATTR_REGCOUNT
	.align		4
.L_1171:
        /*1044*/ 	.byte	0x04, 0x2f
        /*1046*/ 	.short	(.L_1173 - .L_1172)
	.align		4
.L_1172:
        /*1048*/ 	.word	index@(_Z15SoftmaxWarpImplI10DirectLoadIffE11DirectStoreIffEfLi1ELi17ELi32ELi1ELb1EL9Algorithm0EEvT_T0_ll)
        /*104c*/ 	.word	0x00000046


	//----- nvinfo : EIATTR_FRAME_SIZE
	.align		4
.L_1173:
        /*1050*/ 	.byte	0x04, 0x11
        /*1052*/ 	.short	(.L_1175 - .L_1174)
	.align		4
.L_1174:
        /*1054*/ 	.word	index@($__internal_380_$__cuda_sm3x_div_rn_noftz_f32_slowpath)
        /*1058*/ 	.word	0x00000000


	//----- nvinfo : EIATTR_FRAME_SIZE
	.align		4
.L_1175:
        /*105c*/ 	.byte	0x04, 0x11
        /*105e*/ 	.short	(.L_1177 - .L_1176)
	.align		4
.L_1176:
        /*1060*/ 	.word	index@(_Z15SoftmaxWarpImplI10DirectLoadIffE11DirectStoreIffEfLi1ELi17ELi32ELi1ELb1EL9Algorithm0EEvT_T0_ll)
        /*1064*/ 	.word	0x00000000


	//----- nvinfo : EIATTR_REGCOUNT
	.align		4
.L_1177:
        /*1068*/ 	.byte	0x04, 0x2f
        /*106a*/ 	.short	(.L_1179 - .L_1178)
	.align		4
.L_1178:
        /*106c*/ 	.word	index@(_Z15SoftmaxWarpImplI10DirectLoadIffE11DirectStoreIffEfLi1ELi18ELi32ELi1ELb0EL9Algorithm0EEvT_T0_ll)
        /*1070*/ 	.word	0x0000002f


	//----- nvinfo : EIATTR_FRAME_SIZE
	.align		4
.L_1179:
        /*1074*/ 	.byte	0x04, 0x11
        /*1076*/ 	.short	(.L_1181 - .L_1180)
	.align		4
.L_1180:
        /*1078*/ 	.word	index@($__internal_379_$__cuda_sm3x_div_rn_noftz_f32_slowpath)
        /*107c*/ 	.word	0x00000000


	//----- nvinfo : EIATTR_FRAME_SIZE
	.align		4
.L_1181:
        /*1080*/ 	.byte	0x04, 0x11
        /*1082*/ 	.short	(.L_1183 - .L_1182)
	.align		4
.L_1182:
        /*1084*/ 	.word	index@(_Z15SoftmaxWarpImplI10DirectLoadIffE11DirectStoreIffEfLi1ELi18ELi32ELi1ELb0EL9Algorithm0EEvT_T0_ll)
        /*1088*/ 	.word	0x00000000


	//----- nvinfo : EIATTR_REGCOUNT
	.align		4
.L_1183:
        /*108c*/ 	.byte	0x04, 0x2f
        /*108e*/ 	.short	(.L_1185 - .L_1184)
	.align		4
.L_1184:
        /*1090*/ 	.word	index@(_Z15SoftmaxWarpImplI10DirectLoadIffE11DirectStoreIffEfLi1ELi18ELi32ELi1ELb1EL9Algorithm0EEvT_T0_ll)
        /*1094*/ 	.word	0x00000048


	//----- nvinfo : EIATTR_FRAME_SIZE
	.align		4
.L_1185:
        /*1098*/ 	.byte	0x04, 0x11
        /*109a*/ 	.short	(.L_1187 - .L_1186)
	.align		4
.L_1186:
        /*109c*/ 	.word	index@($__internal_378_$__cuda_sm3x_div_rn_noftz_f32_slowpath)
        /*10a0*/ 	.word	0x00000000


	//----- nvinfo : EIATTR_FRAME_SIZE
	.align		4
.L_1187:
        /*10a4*/ 	.byte	0x04, 0x11
        /*10a6*/ 	.short	(.L_1189 - .L_1188)
	.align		4
.L_1188:
        /*10a8*/ 	.word	index@(_Z15SoftmaxWarpImplI10DirectLoadIffE11DirectStoreIffEfLi1ELi18ELi32ELi1ELb1EL9Algorithm0EEvT_T0_ll)
        /*10ac*/ 	.word	0x00000000


	//----- nvinfo : EIATTR_REGCOUNT
	.align		4
.L_1189:
        /*10b0*/ 	.byte	0x04, 0x2f
        /*10b2*/ 	.short	(.L_1191 - .L_1190)
	.align		4
.L_1190:
        /*10b4*/ 	.word	index@(_Z15SoftmaxWarpImplI10DirectLoadIffE11DirectStoreIffEfLi1ELi19ELi32ELi1ELb0EL9Algorithm0EEvT_T0_ll)
        /*10b8*/ 	.word	0x00000034


	//----- nvinfo : EIATTR_FRAME_SIZE
	.align		4
.L_1191:
        /*10bc*/ 	.byte	0x04, 0x11
        /*10be*/ 	.short	(.L_1193 - .L_1192)
	.align		4
.L_1192:
        /*10c0*/ 	.word	index@($__internal_377_$__cuda_sm3x_div_rn_noftz_f32_slowpath)
        /*10c4*/ 	.word	0x00000000


	//----- nvinfo : EIATTR_FRAME_SIZE
	.align		4
.L_1193:
        /*10c8*/ 	.byte	0x04, 0x11
        /*10ca*/ 	.short	(.L_1195 - .L_1194)
	.align		4
.L_1194:
        /*10cc*/ 	.word	index@(_Z15SoftmaxWarpImplI10DirectLoadIffE11DirectStoreIffEfLi1ELi19ELi32ELi1ELb0EL9Algorithm0EEvT_T0_ll)
        /*10d0*/ 	.word	0x00000000


	//----- nvinfo : EIATTR_REGCOUNT
	.align		4
.L_1195:
        /*10d4*/ 	.byte	0x04, 0x2f
        /*10d6*/ 	.short	(.L_1197 - .L_1196)
	.align		4
.L_1196:
        /*10d8*/ 	.word	index@(_Z15SoftmaxWarpImplI10DirectLoadIffE11DirectStoreIffEfLi1ELi19ELi32ELi1ELb1EL9Algorithm0EEvT_T0_ll)
        /*10dc*/ 	.word	0x0000004e


	//----- nvinfo : EIATTR_FRAME_SIZE
	.align		4
.L_1197:
        /*10e0*/ 	.byte	0x04, 0x11
        /*10e2*/ 	.short	(.L_1199 - .L_1198)
	.align		4
.L_1198:
        /*10e4*/ 	.word	index@($__internal_376_$__cuda_sm3x_div_rn_noftz_f32_slowpath)
        /*10e8*/ 	.word	0x00000000


	//----- nvinfo : EIATTR_FRAME_SIZE
	.align		4
.L_1199:
        /*10ec*/ 	.byte	0x04, 0x11
        /*10ee*/ 	.short	(.L_1201 - .L_1200)
	.align		4
.L_1200:
        /*10f0*/ 	.word	index@(_Z15SoftmaxWarpImplI10DirectLoadIffE11DirectStoreIffEfLi1ELi19ELi32ELi1ELb1EL9Algorithm0EEvT_T0_ll)
        /*10f4*/ 	.word	0x00000000


	//----- nvinfo : EIATTR_REGCOUNT
	.align		4
.L_1201:
        /*10f8*/ 	.byte	0x04, 0x2f
        /*10fa*/ 	.short	(.L_1203 - .L_1202)
	.align		4
.L_1202:
        /*10fc*/ 	.word	index@(_Z15SoftmaxWarpImplI10DirectLoadIffE11DirectStoreIffEfLi1ELi20ELi32ELi1ELb0EL9Algorithm0EEvT_T0_ll)
        /*1100*/ 	.word	0x00000037


	//----- nvinfo : EIATTR_FRAME_SIZE
	.align		4
.L_1203:
        /*1104*/ 	.byte	0x04, 0x11
        /*1106*/ 	.short	(.L_1205 - .L_1204)
	.align		4
.L_1204:
        /*1108*/ 	.word	index@($__internal_375_$__cuda_sm3x_div_rn_noftz_f32_slowpath)
        /*110c*/ 	.word	0x00000000


	//----- nvinfo : EIATTR_FRAME_SIZE
	.align		4
.L_1205:
        /*1110*/ 	.byte	0x04, 0x11
        /*1112*/ 	.short	(.L_1207 - .L_1206)
	.align		4
.L_1206:
        /*1114*/ 	.word	index@(_Z15SoftmaxWarpImplI10DirectLoadIffE11DirectStoreIffEfLi1ELi20ELi32ELi1ELb0EL9Algorithm0EEvT_T0_ll)
        /*1118*/ 	.word	0x00000000


	//----- nvinfo : EIATTR_REGCOUNT
	.align		4
.L_1207:
        /*111c*/ 	.byte	0x04, 0x2f
        /*111e*/ 	.short	(.L_1209 - .L_1208)
	.align		4
.L_1208:
        /*1120*/ 	.word	index@(_Z15SoftmaxWarpImplI10DirectLoadIffE11DirectStoreIffEfLi1ELi20ELi32ELi1ELb1EL9Algorithm0EEvT_T0_ll)
        /*1124*/ 	.word	0x00000050


	//----- nvinfo : EIATTR_FRAME_SIZE
	.align		4
.L_1209:
        /*1128*/ 	.byte	0x04, 0x11
        /*112a*/ 	.short	(.L_1211 - .L_1210)
	.align		4
.L_1210:
        /*112c*/ 	.word	index@($__internal_374_$__cuda_sm3x_div_rn_noftz_f32_slowpath)
        /*1130*/ 	.word	0x00000000


	//----- nvinfo : EIATTR_FRAME_SIZE
	.align		4
.L_1211:
        /*1134*/ 	.byte	0x04, 0x11
        /*1136*/ 	.short	(.L_1213 - .L_1212)
	.align		4
.L_1212:
        /*1138*/ 	.word	index@(_Z15SoftmaxWarpImplI10DirectLoadIffE11DirectStoreIffEfLi1ELi20ELi32ELi1ELb1EL9Algorithm0EEvT_T0_ll)
        /*113c*/ 	.word	0x00000000


	//----- nvinfo : EIATTR_REGCOUNT
	.align		4
.L_1213:
        /*1140*/ 	.byte	0x04, 0x2f
        /*1142*/ 	.short	(.L_1215 - .L_1214)
	.align		4
.L_1214:
        /*1144*/ 	.word	index@(_Z15SoftmaxWarpImplI10DirectLoadIffE11DirectStoreIffEfLi1ELi21ELi32ELi1ELb0EL9Algorithm0EEvT_T0_ll)
        /*1148*/ 	.word	0x0000003b


	//----- nvinfo : EIATTR_FRAME_SIZE
	.align		4
.L_1215:
        /*114c*/ 	.byte	0x04, 0x11
        /*114e*/ 	.short	(.L_1217 - .L_1216)
	.align		4
.L_1216:
        /*1150*/ 	.word	index@($__internal_373_$__cuda_sm3x_div_rn_noftz_f32_slowpath)
        /*1154*/ 	.word	0x00000000


	//----- nvinfo : EIATTR_FRAME_SIZE
	.align		4
.L_1217:
        /*1158*/ 	.byte	0x04, 0x11
        /*115a*/ 	.short	(.L_1219 - .L_1218)
	.align		4
.L_1218:
        /*115c*/ 	.word	index@(_Z15SoftmaxWarpImplI10DirectLoadIffE11DirectStoreIffEfLi1ELi21ELi32ELi1ELb0EL9Algorithm0EEvT_T0_ll)
        /*1160*/ 	.word	0x00000000


	//----- nvinfo : EIATTR_REGCOUNT
	.align		4
.L_1219:
        /*1164*/ 	.byte	0x04, 0x2f
        /*1166*/ 	.short	(.L_1221 - .L_1220)
	.align		4
.L_1220:
        /*1168*/ 	.word	index@(_Z15SoftmaxWarpImplI10DirectLoadIffE11DirectStoreIffEfLi1ELi21ELi32ELi1ELb1EL9Algorithm0EEvT_T0_ll)
        /*116c*/ 	.word	0x00000050


	//----- nvinfo : EIATTR_FRAME_SIZE
	.align		4
.L_1221:
        /*1170*/ 	.byte	0x04, 0x11
        /*1172*/ 	.short	(.L_1223 - .L_1222)
	.align		4
.L_1222:
        /*1174*/ 	.word	index@($__internal_372_$__cuda_sm3x_div_rn_noftz_f32_slowpath)
        /*1178*/ 	.word	0x00000000


	//----- nvinfo : EIATTR_FRAME_SIZE
	.align		4
.L_1223:
        /*117c*/ 	.byte	0x04, 0x11
        /*117e*/ 	.short	(.L_1225 - .L_1224)
	.align		4
.L_1224:
        /*1180*/ 	.word	index@(_Z15SoftmaxWarpImplI10DirectLoadIffE11DirectStoreIffEfLi1ELi21ELi32ELi1ELb1EL9Algorithm0EEvT_T0_ll)
        /*1184*/ 	.word	0x00000000


	//----- nvinfo : EIATTR_REGCOUNT
	.align		4
.L_1225:
        /*1188*/ 	.byte	0x04, 0x2f
        /*118a*/ 	.short	(.L_1227 - .L_1226)
	.align		4
.L_1226:
        /*118c*/ 	.word	index@(_Z15SoftmaxWarpImplI10DirectLoadIffE11DirectStoreIffEfLi1ELi22ELi32ELi1ELb0EL9Algorithm0EEvT_T0_ll)
        /*1190*/ 	.word	0x0000003f


	//----- nvinfo : EIATTR_FRAME_SIZE
	.align		4
.L_1227:
        /*1194*/ 	.byte	0x04, 0x11
        /*1196*/ 	.short	(.L_1229 - .L_1228)
	.align		4
.L_1228:
        /*1198*/ 	.word	index@($__internal_371_$__cuda_sm3x_div_rn_noftz_f32_slowpath)
        /*119c*/ 	.word	0x00000000


	//----- nvinfo : EIATTR_FRAME_SIZE
	.align		4
.L_1229:
        /*11a0*/ 	.byte	0x04, 0x11
        /*11a2*/ 	.short	(.L_1231 - .L_1230)
	.align		4
.L_1230:
        /*11a4*/ 	.word	index@(_Z15SoftmaxWarpImplI10DirectLoadIffE11DirectStoreIffEfLi1ELi22ELi32ELi1ELb0EL9Algorithm0EEvT_T0_ll)
        /*11a8*/ 	.word	0x00000000


	//----- nvinfo : EIATTR_REGCOUNT
	.align		4
.L_1231:
        /*11ac*/ 	.byte	0x04, 0x2f
        /*11ae*/ 	.short	(.L_1233 - .L_1232)
	.align		4
.L_1232:
        /*11b0*/ 	.word	index@(_Z15SoftmaxWarpImplI10DirectLoadIffE11DirectStoreIffEfLi1ELi22ELi32ELi1ELb1EL9Algorithm0EEvT_T0_ll)
        /*11b4*/ 	.word	0x0000005a


	//----- nvinfo : EIATTR_FRAME_SIZE
	.align		4
.L_1233:
        /*11b8*/ 	.byte	0x04, 0x11
        /*11ba*/ 	.short	(.L_1235 - .L_1234)
	.align		4
.L_1234:
        /*11bc*/ 	.word	index@($__internal_370_$__cuda_sm3x_div_rn_noftz_f32_slowpath)
        /*11c0*/ 	.word	0x00000000


	//----- nvinfo : EIATTR_FRAME_SIZE
	.align		4
.L_1235:
        /*11c4*/ 	.byte	0x04, 0x11
        /*11c6*/ 	.short	(.L_1237 - .L_1236)
	.align		4
.L_1236:
        /*11c8*/ 	.word	index@(_Z15SoftmaxWarpImplI10DirectLoadIffE11DirectStoreIffEfLi1ELi22ELi32ELi1ELb1EL9Algorithm0EEvT_T0_ll)
        /*11cc*/ 	.word	0x00000000


	//----- nvinfo : EIATTR_REGCOUNT
	.align		4
.L_1237:
        /*11d0*/ 	.byte	0x04, 0x2f
        /*11d2*/ 	.short	(.L_1239 - .L_1238)
	.align		4
.L_1238:
        /*11d4*/ 	.word	index@(_Z15SoftmaxWarpImplI10DirectLoadIffE11DirectStoreIffEfLi1ELi23ELi32ELi1ELb0EL9Algorithm0EEvT_T0_ll)
        /*11d8*/ 	.word	0x0000003f


	//----- nvinfo : EIATTR_FRAME_SIZE
	.align		4
.L_1239:
        /*11dc*/ 	.byte	0x04, 0x11
        /*11de*/ 	.short	(.L_1241 - .L_1240)
	.align		4
.L_1240:
        /*11e0*/ 	.word	index@($__internal_369_$__cuda_sm3x_div_rn_noftz_f32_slowpath)
        /*11e4*/ 	.word	0x00000000


	//----- nvinfo : EIATTR_FRAME_SIZE
	.align		4
.L_1241:
        /*11e8*/ 	.byte	0x04, 0x11
        /*11ea*/ 	.short	(.L_1243 - .L_1242)
	.align		4
.L_1242:
        /*11ec*/ 	.word	index@(_Z15SoftmaxWarpImplI10DirectLoadIffE11DirectStoreIffEfLi1ELi23ELi32ELi1ELb0EL9Algorithm0EEvT_T0_ll)
        /*11f0*/ 	.word	0x00000000


	//----- nvinfo : EIATTR_REGCOUNT
	.align		4
.L_1243:
        /*11f4*/ 	.byte	0x04, 0x2f
        /*11f6*/ 	.short	(.L_1245 - .L_1244)
	.align		4
.L_1244:
        /*11f8*/ 	.word	index@(_Z15SoftmaxWarpImplI10DirectLoadIffE11DirectStoreIffEfLi1ELi23ELi32ELi1ELb1EL9Algorithm0EEvT_T0_ll)
        /*11fc*/ 	.word	0x0000005c


	//----- nvinfo : EIATTR_FRAME_SIZE
	.align		4
.L_1245:
        /*1200*/ 	.byte	0x04, 0x11
        /*1202*/ 	.short	(.L_1247 - .L_1246)
	.align		4
.L_1246:
        /*1204*/ 	.word	index@($__internal_368_$__cuda_sm3x_div_rn_noftz_f32_slowpath)
        /*1208*/ 	.word	0x00000000


	//----- nvinfo : EIATTR_FRAME_SIZE
	.align		4
.L_1247:
        /*120c*/ 	.byte	0x04, 0x11
        /*120e*/ 	.short	(.L_1249 - .L_1248)
	.align		4
.L_1248:
        /*1210*/ 	.word	index@(_Z15SoftmaxWarpImplI10DirectLoadIffE11DirectStoreIffEfLi1ELi23ELi32ELi1ELb1EL9Algorithm0EEvT_T0_ll)
        /*1214*/ 	.word	0x00000000


	//----- nvinfo : EIATTR_REGCOUNT
	.align		4
.L_1249:
        /*1218*/ 	.byte	0x04, 0x2f
        /*121a*/ 	.short	(.L_1251 - .L_1250)
	.align		4
.L_1250:
        /*121c*/ 	.word	index@(_Z15SoftmaxWarpImplI10DirectLoadIffE11DirectStoreIffEfLi1ELi24ELi32ELi1ELb0EL9Algorithm0EEvT_T0_ll)
        /*1220*/ 	.word	0x0000003d


	//----- nvinfo : EIATTR_FRAME_SIZE
	.align		4
.L_1251:
        /*1224*/ 	.byte	0x04, 0x11
        /*1226*/ 	.short	(.L_1253 - .L_1252)
	.align		4
.L_1252:
        /*1228*/ 	.word	index@($__internal_367_$__cuda_sm3x_div_rn_noftz_f32_slowpath)
        /*122c*/ 	.word	0x00000000


	//----- nvinfo : EIATTR_FRAME_SIZE
	.align		4
.L_1253:
        /*1230*/ 	.byte	0x04, 0x11
        /*1232*/ 	.short	(.L_1255 - .L_1254)
	.align		4
.L_1254:
        /*1234*/ 	.word	index@(_Z15SoftmaxWarpImplI10DirectLoadIffE11DirectStoreIffEfLi1ELi24ELi32ELi1ELb0EL9Algorithm0EEvT_T0_ll)
        /*1238*/ 	.word	0x00000000


	//----- nvinfo : EIATTR_REGCOUNT
	.align		4
.L_1255:
        /*123c*/ 	.byte	0x04, 0x2f
        /*123e*/ 	.short	(.L_1257 - .L_1256)
	.align		4
.L_1256:
        /*1240*/ 	.word	index@(_Z15SoftmaxWarpImplI10DirectLoadIffE11DirectStoreIffEfLi1ELi24ELi32ELi1ELb1EL9Algorithm0EEvT_T0_ll)
        /*1244*/ 	.word	0x0000005c


	//----- nvinfo : EIATTR_FRAME_SIZE
	.align		4
.L_1257:
        /*1248*/ 	.byte	0x04, 0x11
        /*124a*/ 	.short	(.L_1259 - .L_1258)
	.align		4
.L_1258:
        /*124c*/ 	.word	index@($__internal_366_$__cuda_sm3x_div_rn_noftz_f32_slowpath)
        /*1250*/ 	.word	0x00000000


	//----- nvinfo : EIATTR_FRAME_SIZE
	.align		4
.L_1259:
        /*1254*/ 	.byte	0x04, 0x11
        /*1256*/ 	.short	(.L_1261 - .L_1260)
	.align		4
.L_1260:
        /*1258*/ 	.word	index@(_Z15SoftmaxWarpImplI10DirectLoadIffE11DirectStoreIffEfLi1ELi24ELi32ELi1ELb1EL9Algorithm0EEvT_T0_ll)
        /*125c*/ 	.word	0x00000000


	//----- nvinfo : EIATTR_REGCOUNT
	.align		4
.L_1261:
        /*1260*/ 	.byte	0x04, 0x2f
        /*1262*/ 	.short	(.L_1263 - .L_1262)
	.align		4
.L_1262:
        /*1264*/ 	.word	index@(_Z15SoftmaxWarpImplI10DirectLoadIffE11DirectStoreIffEfLi1ELi25ELi32ELi1ELb0EL9Algorithm0EEvT_T0_ll)
        /*1268*/ 	.word	0x00000041


	//----- nvinfo : EIATTR_FRAME_SIZE
	.align		4
.L_1263:
        /*126c*/ 	.byte	0x04, 0x11
        /*126e*/ 	.short	(.L_1265 - .L_1264)
	.align		4
.L_1264:
        /*1270*/ 	.word	index@($__internal_365_$__cuda_sm3x_div_rn_noftz_f32_slowpath)
        /*1274*/ 	.word	0x00000000


	//----- nvinfo : EIATTR_FRAME_SIZE
	.align		4
.L_1265:
        /*1278*/ 	.byte	0x04, 0x11
        /*127a*/ 	.short	(.L_1267 - .L_1266)
	.align		4
.L_1266:
        /*127c*/ 	.word	index@(_Z15SoftmaxWarpImplI10DirectLoadIffE11DirectStoreIffEfLi1ELi25ELi32ELi1ELb0EL9Algorithm0EEvT_T0_ll)
        /*1280*/ 	.word	0x00000000


	//----- nvinfo : EIATTR_REGCOUNT
	.align		4
.L_1267:
        /*1284*/ 	.byte	0x04, 0x2f
        /*1286*/ 	.short	(.L_1269 - .L_1268)
	.align		4
.L_1268:
        /*1288*/ 	.word	index@(_Z15SoftmaxWarpImplI10DirectLoadIffE11DirectStoreIffEfLi1ELi25ELi32ELi1ELb1EL9Algorithm0EEvT_T0_ll)
        /*128c*/ 	.word	0x0000005e


	//----- nvinfo : EIATTR_FRAME_SIZE
	.align		4
.L_1269:
        /*1290*/ 	.byte	0x04, 0x11
        /*1292*/ 	.short	(.L_1271 - .L_1270)
	.align		4
.L_1270:
        /*1294*/ 	.word	index@($__internal_364_$__cuda_sm3x_div_rn_noftz_f32_slowpath)
        /*1298*/ 	.word	0x00000000


	//----- nvinfo : EIATTR_FRAME_SIZE
	.align		4
.L_1271:
        /*129c*/ 	.byte	0x04, 0x11
        /*129e*/ 	.short	(.L_1273 - .L_1272)
	.align		4
.L_1272:
        /*12a0*/ 	.word	index@(_Z15SoftmaxWarpImplI10DirectLoadIffE11DirectStoreIffEfLi1ELi25ELi32ELi1ELb1EL9Algorithm0EEvT_T0_ll)
        /*12a4*/ 	.word	0x00000000


	//----- nvinfo : EIATTR_REGCOUNT
	.align		4
.L_1273:
        /*12a8*/ 	.byte	0x04, 0x2f
        /*12aa*/ 	.short	(.L_1275 - .L_1274)
	.align		4
.L_1274:
        /*12ac*/ 	.word	index@(_Z15SoftmaxWarpImplI10DirectLoadIffE11DirectStoreIffEfLi1ELi26ELi32ELi1ELb0EL9Algorithm0EEvT_T0_ll)
        /*12b0*/ 	.word	0x00000043


	//----- nvinfo : EIATTR_FRAME_SIZE
	.align		4
.L_1275:
        /*12b4*/ 	.byte	0x04, 0x11
        /*12b6*/ 	.short	(.L_1277 - .L_1276)
	.align		4
.L_1276:
        /*12b8*/ 	.word	index@($__internal_363_$__cuda_sm3x_div_rn_noftz_f32_slowpath)
        /*12bc*/ 	.word	0x00000000


	//----- nvinfo : EIATTR_FRAME_SIZE
	.align		4
.L_1277:
        /*12c0*/ 	.byte	0x04, 0x11
        /*12c2*/ 	.short	(.L_1279 - .L_1278)
	.align		4
.L_1278:
        /*12c4*/ 	.word	index@(_Z15SoftmaxWarpImplI10DirectLoadIffE11DirectStoreIffEfLi1ELi26ELi32ELi1ELb0EL9Algorithm0EEvT_T0_ll)
        /*12c8*/ 	.word	0x00000000


	//----- nvinfo : EIATTR_REGCOUNT
	.align		4
.L_1279:
        /*12cc*/ 	.byte	0x04, 0x2f
        /*12ce*/ 	.short	(.L_1281 - .L_1280)
	.align		4
.L_1280:
        /*12d0*/ 	.word	index@(_Z15SoftmaxWarpImplI10DirectLoadIffE11DirectStoreIffEfLi1ELi26ELi32ELi1ELb1EL9Algorithm0EEvT_T0_ll)
        /*12d4*/ 	.word	0x00000060


	//----- nvinfo : EIATTR_FRAME_SIZE
	.align		4
.L_1281:
        /*12d8*/ 	.byte	0x04, 0x11
        /*12da*/ 	.short	(.L_1283 - .L_1282)
	.align		4
.L_1282:
        /*12dc*/ 	.word	index@($__internal_362_$__cuda_sm3x_div_rn_noftz_f32_slowpath)
        /*12e0*/ 	.word	0x00000000


	//----- nvinfo : EIATTR_FRAME_SIZE
	.align		4
.L_1283:
        /*12e4*/ 	.byte	0x04, 0x11
        /*12e6*/ 	.short	(.L_1285 - .L_1284)
	.align		4
.L_1284:
        /*12e8*/ 	.word	index@(_Z15SoftmaxWarpImplI10DirectLoadIffE11DirectStoreIffEfLi1ELi26ELi32ELi1ELb1EL9Algorithm0EEvT_T0_ll)
        /*12ec*/ 	.word	0x00000000


	//----- nvinfo : EIATTR_REGCOUNT
	.align		4
.L_1285:
        /*12f0*/ 	.byte	0x04, 0x2f
        /*12f2*/ 	.short	(.L_1287 - .L_1286)
	.align		4
.L_1286:
        /*12f4*/ 	.word	index@(_Z15SoftmaxWarpImplI10DirectLoadIffE11DirectStoreIffEfLi1ELi27ELi32ELi1ELb0EL9Algorithm0EEvT_T0_ll)
        /*12f8*/ 	.word	0x00000047


	//----- nvinfo : EIATTR_FRAME_SIZE
	.align		4
.L_1287:
        /*12fc*/ 	.byte	0x04, 0x11
        /*12fe*/ 	.short	(.L_1289 - .L_1288)
	.align		4
.L_1288:
        /*1300*/ 	.word	index@($__internal_361_$__cuda_sm3x_div_rn_noftz_f32_slowpath)
        /*1304*/ 	.word	0x00000000


	//----- nvinfo : EIATTR_FRAME_SIZE
	.align		4
.L_1289:
        /*1308*/ 	.byte	0x04, 0x11
        /*130a*/ 	.short	(.L_1291 - .L_1290)
	.align		4
.L_1290:
        /*130c*/ 	.word	index@(_Z15SoftmaxWarpImplI10DirectLoadIffE11DirectStoreIffEfLi1ELi27ELi32ELi1ELb0EL9Algorithm0EEvT_T0_ll)
        /*1310*/ 	.word	0x00000000


	//----- nvinfo : EIATTR_REGCOUNT
	.align		4
.L_1291:
        /*1314*/ 	.byte	0x04, 0x2f
        /*1316*/ 	.short	(.L_1293 - .L_1292)
	.align		4
.L_1292:
        /*1318*/ 	.word	index@(_Z15SoftmaxWarpImplI10DirectLoadIffE11DirectStoreIffEfLi1ELi27ELi32ELi1ELb1EL9Algorithm0EEvT_T0_ll)
        /*131c*/ 	.word	0x00000063


	//----- nvinfo : EIATTR_FRAME_SIZE
	.align		4
.L_1293:
        /*1320*/ 	.byte	0x04, 0x11
        /*1322*/ 	.short	(.L_1295 - .L_1294)
	.align		4
.L_1294:
        /*1324*/ 	.word	index@($__internal_360_$__cuda_sm3x_div_rn_noftz_f32_slowpath)
        /*1328*/ 	.word	0x00000000


	//----- nvinfo : EIATTR_FRAME_SIZE
	.align		4
.L_1295:
        /*132c*/ 	.byte	0x04, 0x11
        /*132e*/ 	.short	(.L_1297 - .L_1296)
	.align		4
.L_1296:
        /*1330*/ 	.word	index@(_Z15SoftmaxWarpImplI10DirectLoadIffE11DirectStoreIffEfLi1ELi27ELi32ELi1ELb1EL9Algorithm0EEvT_T0_ll)
        /*1334*/ 	.word	0x00000000


	//----- nvinfo : EIATTR_REGCOUNT
	.align		4
.L_1297:
        /*1338*/ 	.byte	0x04, 0x2f
        /*133a*/ 	.short	(.L_1299 - .L_1298)
	.align		4
.L_1298:
        /*133c*/ 	.word	index@(_Z15SoftmaxWarpImplI10DirectLoadIffE11DirectStoreIffEfLi1ELi28ELi32ELi1ELb0EL9Algorithm0EEvT_T0_ll)
        /*1340*/ 	.word	0x0000004b


	//----- nvinfo : EIATTR_FRAME_SIZE
	.align		4
.L_1299:
        /*1344*/ 	.byte	0x04, 0x11
        /*1346*/ 	.short	(.L_1301 - .L_1300)
	.align		4
.L_1300:
        /*1348*/ 	.word	index@($__internal_359_$__cuda_sm3x_div_rn_noftz_f32_slowpath)
        /*134c*/ 	.word	0x00000000


	//----- nvinfo : EIATTR_FRAME_SIZE
	.align		4
.L_1301:
        /*1350*/ 	.byte	0x04, 0x11
        /*1352*/ 	.short	(.L_1303 - .L_1302)
	.align		4
.L_1302:
        /*1354*/ 	.word	index@(_Z15SoftmaxWarpImplI10DirectLoadIffE11DirectStoreIffEfLi1ELi28ELi32ELi1ELb0EL9Algorithm0EEvT_T0_ll)
        /*1358*/ 	.word	0x00000000


	//----- nvinfo : EIATTR_REGCOUNT
	.align		4
.L_1303:
        /*135c*/ 	.byte	0x04, 0x2f
        /*135e*/ 	.short	(.L_1305 - .L_1304)
	.align		4
.L_1304:
        /*1360*/ 	.word	index@(_Z15SoftmaxWarpImplI10DirectLoadIffE11DirectStoreIffEfLi1ELi28ELi32ELi1ELb1EL9Algorithm0EEvT_T0_ll)
        /*1364*/ 	.word	0x00000060


	//----- nvinfo : EIATTR_FRAME_SIZE
	.align		4
.L_1305:
        /*1368*/ 	.byte	0x04, 0x11
        /*136a*/ 	.short	(.L_1307 - .L_1306)
	.align		4
.L_1306:
        /*136c*/ 	.word	index@($__internal_358_$__cuda_sm3x_div_rn_noftz_f32_slowpath)
        /*1370*/ 	.word	0x00000000


	//----- nvinfo : EIATTR_FRAME_SIZE
	.align		4
.L_1307:
        /*1374*/ 	.byte	0x04, 0x11
        /*1376*/ 	.short	(.L_1309 - .L_1308)
	.align		4
.L_1308:
        /*1378*/ 	.word	index@(_Z15SoftmaxWarpImplI10DirectLoadIffE11DirectStoreIffEfLi1ELi28ELi32ELi1ELb1EL9Algorithm0EEvT_T0_ll)
        /*137c*/ 	.word	0x00000000


	//----- nvinfo : EIATTR_REGCOUNT
	.align		4
.L_1309:
        /*1380*/ 	.byte	0x04, 0x2f
        /*1382*/ 	.short	(.L_1311 - .L_1310)
	.align		4
.L_1310:
        /*1384*/ 	.word	index@(_Z15SoftmaxWarpImplI10DirectLoadIffE11DirectStoreIffEfLi1ELi29ELi32ELi1ELb0EL9Algorithm0EEvT_T0_ll)
        /*1388*/ 	.word	0x0000004d


	//----- nvinfo : EIATTR_FRAME_SIZE
	.align		4
.L_1311:
        /*138c*/ 	.byte	0x04, 0x11
        /*138e*/ 	.short	(.L_1313 - .L_1312)
	.align		4
.L_1312:
        /*1390*/ 	.word	index@($__internal_357_$__cuda_sm3x_div_rn_noftz_f32_slowpath)
        /*1394*/ 	.word	0x00000000


	//----- nvinfo : EIATTR_FRAME_SIZE
	.align		4
.L_1313:
        /*1398*/ 	.byte	0x04, 0x11
        /*139a*/ 	.short	(.L_1315 - .L_1314)
	.align		4
.L_1314:
        /*139c*/ 	.word	index@(_Z15SoftmaxWarpImplI10DirectLoadIffE11DirectStoreIffEfLi1ELi29ELi32ELi1ELb0EL9Algorithm0EEvT_T0_ll)
        /*13a0*/ 	.word	0x00000000


	//----- nvinfo : EIATTR_REGCOUNT
	.align		4
.L_1315:
        /*13a4*/ 	.byte	0x04, 0x2f
        /*13a6*/ 	.short	(.L_1317 - .L_1316)
	.align		4
.L_1316:
        /*13a8*/ 	.word	index@(_Z15SoftmaxWarpImplI10DirectLoadIffE11DirectStoreIffEfLi1ELi29ELi32ELi1ELb1EL9Algorithm0EEvT_T0_ll)
        /*13ac*/ 	.word	0x00000060


	//----- nvinfo : EIATTR_FRAME_SIZE
	.align		4
.L_1317:
        /*13b0*/ 	.byte	0x04, 0x11
        /*13b2*/ 	.short	(.L_1319 - .L_1318)
	.align		4
.L_1318:
        /*13b4*/ 	.word	index@($__internal_356_$__cuda_sm3x_div_rn_noftz_f32_slowpath)
        /*13b8*/ 	.word	0x00000000


	//----- nvinfo : EIATTR_FRAME_SIZE
	.align		4
.L_1319:
        /*13bc*/ 	.byte	0x04, 0x11
        /*13be*/ 	.short	(.L_1321 - .L_1320)
	.align		4
.L_1320:
        /*13c0*/ 	.word	index@(_Z15SoftmaxWarpImplI10DirectLoadIffE11DirectStoreIffEfLi1ELi29ELi32ELi1ELb1EL9Algorithm0EEvT_T0_ll)
        /*13c4*/ 	.word	0x00000000


	//----- nvinfo : EIATTR_REGCOUNT
	.align		4
.L_1321:
        /*13c8*/ 	.byte	0x04, 0x2f
        /*13ca*/ 	.short	(.L_1323 - .L_1322)
	.align		4
.L_1322:
        /*13cc*/ 	.word	index@(_Z15SoftmaxWarpImplI10DirectLoadIffE11DirectStoreIffEfLi1ELi30ELi32ELi1ELb0EL9Algorithm0EEvT_T0_ll)
        /*13d0*/ 	.word	0x0000004f


	//----- nvinfo : EIATTR_FRAME_SIZE
	.align		4
.L_1323:
        /*13d4*/ 	.byte	0x04, 0x11
        /*13d6*/ 	.short	(.L_1325 - .L_1324)
	.align		4
.L_1324:
        /*13d8*/ 	.word	index@($__internal_355_$__cuda_sm3x_div_rn_noftz_f32_slowpath)
        /*13dc*/ 	.word	0x00000000


	//----- nvinfo : EIATTR_FRAME_SIZE
	.align		4
.L_1325:
        /*13e0*/ 	.byte	0x04, 0x11
        /*13e2*/ 	.short	(.L_1327 - .L_1326)
	.align		4
.L_1326:
        /*13e4*/ 	.word	index@(_Z15SoftmaxWarpImplI10DirectLoadIffE11DirectStoreIffEfLi1ELi30ELi32ELi1ELb0EL9Algorithm0EEvT_T0_ll)
        /*13e8*/ 	.word	0x00000000


	//----- nvinfo : EIATTR_REGCOUNT
	.align		4
.L_1327:
        /*13ec*/ 	.byte	0x04, 0x2f
        /*13ee*/ 	.short	(.L_1329 - .L_1328)
	.align		4
.L_1328:
        /*13f0*/ 	.word	index@(_Z15SoftmaxWarpImplI10DirectLoadIffE11DirectStoreIffEfLi1ELi30ELi32ELi1ELb1EL9Algorithm0EEvT_T0_ll)
        /*13f4*/ 	.word	0x00000067


	//----- nvinfo : EIATTR_FRAME_SIZE
	.align		4
.L_1329:
        /*13f8*/ 	.byte	0x04, 0x11
        /*13fa*/ 	.short	(.L_1331 - .L_1330)
	.align		4
.L_1330:
        /*13fc*/ 	.word	index@($__internal_354_$__cuda_sm3x_div_rn_noftz_f32_slowpath)
        /*1400*/ 	.word	0x00000000


	//----- nvinfo : EIATTR_FRAME_SIZE
	.align		4
.L_1331:
        /*1404*/ 	.byte	0x04, 0x11
        /*1406*/ 	.short	(.L_1333 - .L_1332)
	.align		4
.L_1332:
        /*1408*/ 	.word	index@(_Z15SoftmaxWarpImplI10DirectLoadIffE11DirectStoreIffEfLi1ELi30ELi32ELi1ELb1EL9Algorithm0EEvT_T0_ll)
        /*140c*/ 	.word	0x00000000


	//----- nvinfo : EIATTR_REGCOUNT
	.align		4
.L_1333:
        /*1410*/ 	.byte	0x04, 0x2f
        /*1412*/ 	.short	(.L_1335 - .L_1334)
	.align		4
.L_1334:
        /*1414*/ 	.word	index@(_Z15SoftmaxWarpImplI10DirectLoadIffE11DirectStoreIffEfLi1ELi31ELi32ELi1ELb0EL9Algorithm0EEvT_T0_ll)
        /*1418*/ 	.word	0x0000004f


	//----- nvinfo : EIATTR_FRAME_SIZE
	.align		4
.L_1335:
        /*141c*/ 	.byte	0x04, 0x11
        /*141e*/ 	.short	(.L_1337 - .L_1336)
	.align		4
.L_1336:
        /*1420*/ 	.word	index@($__internal_353_$__cuda_sm3x_div_rn_noftz_f32_slowpath)
        /*1424*/ 	.word	0x00000000


	//----- nvinfo : EIATTR_FRAME_SIZE
	.align		4
.L_1337:
        /*1428*/ 	.byte	0x04, 0x11
        /*142a*/ 	.short	(.L_1339 - .L_1338)
	.align		4
.L_1338:
        /*142c*/ 	.word	index@(_Z15SoftmaxWarpImplI10DirectLoadIffE11DirectStoreIffEfLi1ELi31ELi32ELi1ELb0EL9Algorithm0EEvT_T0_ll)
        /*1430*/ 	.word	0x00000000


	//----- nvinfo : EIATTR_REGCOUNT
	.align		4
.L_1339:
        /*1434*/ 	.byte	0x04, 0x2f
        /*1436*/ 	.short	(.L_1341 - .L_1340)
	.align		4
.L_1340:
        /*1438*/ 	.word	index@(_Z15SoftmaxWarpImplI10DirectLoadIffE11DirectStoreIffEfLi1ELi31ELi32ELi1ELb1EL9Algorithm0EEvT_T0_ll)
        /*143c*/ 	.word	0x00000063


	//----- nvinfo : EIATTR_FRAME_SIZE
	.align		4
.L_1341:
        /*1440*/ 	.byte	0x04, 0x11
        /*1442*/ 	.short	(.L_1343 - .L_1342)
	.align		4
.L_1342:
        /*1444*/ 	.word	index@($__internal_352_$__cuda_sm3x_div_rn_noftz_f32_slowpath)
        /*1448*/ 	.word	0x00000000


	//----- nvinfo : EIATTR_FRAME_SIZE
	.align		4
.L_1343:
        /*144c*/ 	.byte	0x04, 0x11
        /*144e*/ 	.short	(.L_1345 - .L_1344)
	.align		4
.L_1344:
        /*1450*/ 	.word	index@(_Z15SoftmaxWarpImplI10DirectLoadIffE11DirectStoreIffEfLi1ELi31ELi32ELi1ELb1EL9Algorithm0EEvT_T0_ll)
        /*1454*/ 	.word	0x00000000


	//----- nvinfo : EIATTR_REGCOUNT
	.align		4
.L_1345:
        /*1458*/ 	.byte	0x04, 0x2f
        /*145a*/ 	.short	(.L_1347 - .L_1346)
	.align		4
.L_1346:
        /*145c*/ 	.word	index@(_Z15SoftmaxWarpImplI10DirectLoadIffE11DirectStoreIffEfLi1ELi32ELi32ELi1ELb0EL9Algorithm0EEvT_T0_ll)
        /*1460*/ 	.word	0x0000004d


	//----- nvinfo : EIATTR_FRAME_SIZE
	.align		4
.L_1347:
        /*1464*/ 	.byte	0x04, 0x11
        /*1466*/ 	.short	(.L_1349 - .L_1348)
	.align		4
.L_1348:
        /*1468*/ 	.word	index@($__internal_351_$__cuda_sm3x_div_rn_noftz_f32_slowpath)
        /*146c*/ 	.word	0x00000000


	//----- nvinfo : EIATTR_FRAME_SIZE
	.align		4
.L_1349:
        /*1470*/ 	.byte	0x04, 0x11
        /*1472*/ 	.short	(.L_1351 - .L_1350)
	.align		4
.L_1350:
        /*1474*/ 	.word	index@(_Z15SoftmaxWarpImplI10DirectLoadIffE11DirectStoreIffEfLi1ELi32ELi32ELi1ELb0EL9Algorithm0EEvT_T0_ll)
        /*1478*/ 	.word	0x00000000


	//----- nvinfo : EIATTR_REGCOUNT
	.align		4
.L_1351:
        /*147c*/ 	.byte	0x04, 0x2f
        /*147e*/ 	.short	(.L_1353 - .L_1352)
	.align		4
.L_1352:
        /*1480*/ 	.word	index@(_Z15SoftmaxWarpImplI10DirectLoadIffE11DirectStoreIffEfLi1ELi32ELi32ELi1ELb1EL9Algorithm0EEvT_T0_ll)
        /*1484*/ 	.word	0x00000067


	//----- nvinfo : EIATTR_FRAME_SIZE
	.align		4
.L_1353:
        /*1488*/ 	.byte	0x04, 0x11
        /*148a*/ 	.short	(.L_1355 - .L_1354)
	.align		4
.L_1354:
        /*148c*/ 	.word	index@($__internal_350_$__cuda_sm3x_div_rn_noftz_f32_slowpath)
        /*1490*/ 	.word	0x00000000


	//----- nvinfo : EIATTR_FRAME_SIZE
	.align		4
.L_1355:
        /*1494*/ 	.byte	0x04, 0x11
        /*1496*/ 	.short	(.L_1357 - .L_1356)
	.align		4
.L_1356:
        /*1498*/ 	.word	index@(_Z15SoftmaxWarpImplI10DirectLoadIffE11DirectStoreIffEfLi1ELi32ELi32ELi1ELb1EL9Algorithm0EEvT_T0_ll)
        /*149c*/ 	.word	0x00000000


	//----- nvinfo : EIATTR_REGCOUNT
	.align		4
.L_1357:
        /*14a0*/ 	.byte	0x04, 0x2f
        /*14a2*/ 	.short	(.L_1359 - .L_1358)
	.align		4
.L_1358:
        /*14a4*/ 	.word	index@(_Z20SoftmaxBlockSMemImplI10DirectLoadIffE11DirectStoreIffEfLi2ELi128EL9Algorithm0EEvT_T0_ll)
        /*14a8*/ 	.word	0x0000002a


	//----- nvinfo : EIATTR_FRAME_SIZE
	.align		4
.L_1359:
        /*14ac*/ 	.byte	0x04, 0x11
        /*14ae*/ 	.short	(.L_1361 - .L_1360)
	.align		4
.L_1360:
        /*14b0*/ 	.word	index@($__internal_349_$__cuda_sm3x_div_rn_noftz_f32_slowpath)
        /*14b4*/ 	.word	0x00000000


	//----- nvinfo : EIATTR_FRAME_SIZE
	.align		4
.L_1361:
        /*14b8*/ 	.byte	0x04, 0x11
        /*14ba*/ 	.short	(.L_1363 - .L_1362)
	.align		4
.L_1362:
        /*14bc*/ 	.word	index@(_Z20SoftmaxBlockSMemImplI10DirectLoadIffE11DirectStoreIffEfLi2ELi128EL9Algorithm0EEvT_T0_ll)
        /*14c0*/ 	.word	0x00000000


	//----- nvinfo : EIATTR_REGCOUNT
	.align		4
.L_1363:
        /*14c4*/ 	.byte	0x04, 0x2f
        /*14c6*/ 	.short	(.L_1365 - .L_1364)
	.align		4
.L_1364:
        /*14c8*/ 	.word	index@(_Z20SoftmaxBlockSMemImplI10DirectLoadIffE11DirectStoreIffEfLi2ELi1024EL9Algorithm0EEvT_T0_ll)
        /*14cc*/ 	.word	0x00000028


	//----- nvinfo : EIATTR_FRAME_SIZE
	.align		4
.L_1365:
        /*14d0*/ 	.byte	0x04, 0x11
        /*14d2*/ 	.short	(.L_1367 - .L_1366)
	.align		4
.L_1366:
        /*14d4*/ 	.word	index@($__internal_348_$__cuda_sm3x_div_rn_noftz_f32_slowpath)
        /*14d8*/ 	.word	0x00000000


	//----- nvinfo : EIATTR_FRAME_SIZE
	.align		4
.L_1367:
        /*14dc*/ 	.byte	0x04, 0x11
        /*14de*/ 	.short	(.L_1369 - .L_1368)
	.align		4
.L_1368:
        /*14e0*/ 	.word	index@(_Z20SoftmaxBlockSMemImplI10DirectLoadIffE11DirectStoreIffEfLi2ELi1024EL9Algorithm0EEvT_T0_ll)
        /*14e4*/ 	.word	0x00000000


	//----- nvinfo : EIATTR_REGCOUNT
	.align		4
.L_1369:
        /*14e8*/ 	.byte	0x04, 0x2f
        /*14ea*/ 	.short	(.L_1371 - .L_1370)
	.align		4
.L_1370:
        /*14ec*/ 	.word	index@(_Z20SoftmaxBlockSMemImplI10DirectLoadIffE11DirectStoreIffEfLi2ELi512EL9Algorithm0EEvT_T0_ll)
        /*14f0*/ 	.word	0x00000027


	//----- nvinfo : EIATTR_FRAME_SIZE
	.align		4
.L_1371:
        /*14f4*/ 	.byte	0x04, 0x11
        /*14f6*/ 	.short	(.L_1373 - .L_1372)
	.align		4
.L_1372:
        /*14f8*/ 	.word	index@($__internal_347_$__cuda_sm3x_div_rn_noftz_f32_slowpath)
        /*14fc*/ 	.word	0x00000000


	//----- nvinfo : EIATTR_FRAME_SIZE
	.align		4
.L_1373:
        /*1500*/ 	.byte	0x04, 0x11
        /*1502*/ 	.short	(.L_1375 - .L_1374)
	.align		4
.L_1374:
        /*1504*/ 	.word	index@(_Z20SoftmaxBlockSMemImplI10DirectLoadIffE11DirectStoreIffEfLi2ELi512EL9Algorithm0EEvT_T0_ll)
        /*1508*/ 	.word	0x00000000


	//----- nvinfo : EIATTR_REGCOUNT
	.align		4
.L_1375:
        /*150c*/ 	.byte	0x04, 0x2f
        /*150e*/ 	.short	(.L_1377 - .L_1376)
	.align		4
.L_1376:
        /*1510*/ 	.word	index@(_Z20SoftmaxBlockSMemImplI10DirectLoadIffE11DirectStoreIffEfLi2ELi256EL9Algorithm0EEvT_T0_ll)
        /*1514*/ 	.word	0x00000029


	//----- nvinfo : EIATTR_FRAME_SIZE
	.align		4
.L_1377:
        /*1518*/ 	.byte	0x04, 0x11
        /*151a*/ 	.short	(.L_1379 - .L_1378)
	.align		4
.L_1378:
        /*151c*/ 	.word	index@($__internal_346_$__cuda_sm3x_div_rn_noftz_f32_slowpath)
        /*1520*/ 	.word	0x00000000


	//----- nvinfo : EIATTR_FRAME_SIZE
	.align		4
.L_1379:
        /*1524*/ 	.byte	0x04, 0x11
        /*1526*/ 	.short	(.L_1381 - .L_1380)
	.align		4
.L_1380:
        /*1528*/ 	.word	index@(_Z20SoftmaxBlockSMemImplI10DirectLoadIffE11DirectStoreIffEfLi2ELi256EL9Algorithm0EEvT_T0_ll)
        /*152c*/ 	.word	0x00000000


	//----- nvinfo : EIATTR_REGCOUNT
	.align		4
.L_1381:
        /*1530*/ 	.byte	0x04, 0x2f
        /*1532*/ 	.short	(.L_1383 - .L_1382)
	.align		4
.L_1382:
        /*1534*/ 	.word	index@(_Z20SoftmaxBlockSMemImplI10DirectLoadIffE11DirectStoreIffEfLi1ELi128EL9Algorithm0EEvT_T0_ll)
        /*1538*/ 	.word	0x00000020


	//----- nvinfo : EIATTR_FRAME_SIZE
	.align		4
.L_1383:
        /*153c*/ 	.byte	0x04, 0x11
        /*153e*/ 	.short	(.L_1385 - .L_1384)
	.align		4
.L_1384:
        /*1540*/ 	.word	index@($__internal_345_$__cuda_sm3x_div_rn_noftz_f32_slowpath)
        /*1544*/ 	.word	0x00000000


	//----- nvinfo : EIATTR_FRAME_SIZE
	.align		4
.L_1385:
        /*1548*/ 	.byte	0x04, 0x11
        /*154a*/ 	.short	(.L_1387 - .L_1386)
	.align		4
.L_1386:
        /*154c*/ 	.word	index@(_Z20SoftmaxBlockSMemImplI10DirectLoadIffE11DirectStoreIffEfLi1ELi128EL9Algorithm0EEvT_T0_ll)
        /*1550*/ 	.word	0x00000000


	//----- nvinfo : EIATTR_REGCOUNT
	.align		4
.L_1387:
        /*1554*/ 	.byte	0x04, 0x2f
        /*1556*/ 	.short	(.L_1389 - .L_1388)
	.align		4
.L_1388:
        /*1558*/ 	.word	index@(_Z20SoftmaxBlockSMemImplI10DirectLoadIffE11DirectStoreIffEfLi1ELi1024EL9Algorithm0EEvT_T0_ll)
        /*155c*/ 	.word	0x00000020


	//----- nvinfo : EIATTR_FRAME_SIZE
	.align		4
.L_1389:
        /*1560*/ 	.byte	0x04, 0x11
        /*1562*/ 	.short	(.L_1391 - .L_1390)
	.align		4
.L_1390:
        /*1564*/ 	.word	index@($__internal_344_$__cuda_sm3x_div_rn_noftz_f32_slowpath)
        /*1568*/ 	.word	0x00000000


	//----- nvinfo : EIATTR_FRAME_SIZE
	.align		4
.L_1391:
        /*156c*/ 	.byte	0x04, 0x11
        /*156e*/ 	.short	(.L_1393 - .L_1392)
	.align		4
.L_1392:
        /*1570*/ 	.word	index@(_Z20SoftmaxBlockSMemImplI10DirectLoadIffE11DirectStoreIffEfLi1ELi1024EL9Algorithm0EEvT_T0_ll)
        /*1574*/ 	.word	0x00000000


	//----- nvinfo : EIATTR_REGCOUNT
	.align		4
.L_1393:
        /*1578*/ 	.byte	0x04, 0x2f
        /*157a*/ 	.short	(.L_1395 - .L_1394)
	.align		4
.L_1394:
        /*157c*/ 	.word	index@(_Z20SoftmaxBlockSMemImplI10DirectLoadIffE11DirectStoreIffEfLi1ELi512EL9Algorithm0EEvT_T0_ll)
        /*1580*/ 	.word	0x00000020


	//----- nvinfo : EIATTR_FRAME_SIZE
	.align		4
.L_1395:
        /*1584*/ 	.byte	0x04, 0x11
        /*1586*/ 	.short	(.L_1397 - .L_1396)
	.align		4
.L_1396:
        /*1588*/ 	.word	index@($__internal_343_$__cuda_sm3x_div_rn_noftz_f32_slowpath)
        /*158c*/ 	.word	0x00000000


	//----- nvinfo : EIATTR_FRAME_SIZE
	.align		4
.L_1397:
        /*1590*/ 	.byte	0x04, 0x11
        /*1592*/ 	.short	(.L_1399 - .L_1398)
	.align		4
.L_1398:
        /*1594*/ 	.word	index@(_Z20SoftmaxBlockSMemImplI10DirectLoadIffE11DirectStoreIffEfLi1ELi512EL9Algorithm0EEvT_T0_ll)
        /*1598*/ 	.word	0x00000000


	//----- nvinfo : EIATTR_REGCOUNT
	.align		4
.L_1399:
        /*159c*/ 	.byte	0x04, 0x2f
        /*159e*/ 	.short	(.L_1401 - .L_1400)
	.align		4
.L_1400:
        /*15a0*/ 	.word	index@(_Z20SoftmaxBlockSMemImplI10DirectLoadIffE11DirectStoreIffEfLi1ELi256EL9Algorithm0EEvT_T0_ll)
        /*15a4*/ 	.word	0x00000020


	//----- nvinfo : EIATTR_FRAME_SIZE
	.align		4
.L_1401:
        /*15a8*/ 	.byte	0x04, 0x11
        /*15aa*/ 	.short	(.L_1403 - .L_1402)
	.align		4
.L_1402:
        /*15ac*/ 	.word	index@($__internal_342_$__cuda_sm3x_div_rn_noftz_f32_slowpath)
        /*15b0*/ 	.word	0x00000000


	//----- nvinfo : EIATTR_FRAME_SIZE
	.align		4
.L_1403:
        /*15b4*/ 	.byte	0x04, 0x11
        /*15b6*/ 	.short	(.L_1405 - .L_1404)
	.align		4
.L_1404:
        /*15b8*/ 	.word	index@(_Z20SoftmaxBlockSMemImplI10DirectLoadIffE11DirectStoreIffEfLi1ELi256EL9Algorithm0EEvT_T0_ll)
        /*15bc*/ 	.word	0x00000000


	//----- nvinfo : EIATTR_REGCOUNT
	.align		4
.L_1405:
        /*15c0*/ 	.byte	0x04, 0x2f
        /*15c2*/ 	.short	(.L_1407 - .L_1406)
	.align		4
.L_1406:
        /*15c4*/ 	.word	index@(_Z24SoftmaxBlockUncachedImplI10DirectLoadIffE11DirectStoreIffEfLi2ELi1024EL9Algorithm0EEvT_T0_ll)
        /*15c8*/ 	.word	0x00000022


	//----- nvinfo : EIATTR_FRAME_SIZE
	.align		4
.L_1407:
        /*15cc*/ 	.byte	0x04, 0x11
        /*15ce*/ 	.short	(.L_1409 - .L_1408)
	.align		4
.L_1408:
        /*15d0*/ 	.word	index@($__internal_341_$__cuda_sm3x_div_rn_noftz_f32_slowpath)
        /*15d4*/ 	.word	0x00000000


	//----- nvinfo : EIATTR_FRAME_SIZE
	.align		4
.L_1409:
        /*15d8*/ 	.byte	0x04, 0x11
        /*15da*/ 	.short	(.L_1411 - .L_1410)
	.align		4
.L_1410:
        /*15dc*/ 	.word	index@(_Z24SoftmaxBlockUncachedImplI10DirectLoadIffE11DirectStoreIffEfLi2ELi1024EL9Algorithm0EEvT_T0_ll)
        /*15e0*/ 	.word	0x00000000


	//----- nvinfo : EIATTR_REGCOUNT
	.align		4
.L_1411:
        /*15e4*/ 	.byte	0x04, 0x2f
        /*15e6*/ 	.short	(.L_1413 - .L_1412)
	.align		4
.L_1412:
        /*15e8*/ 	.word	index@(_Z24SoftmaxBlockUncachedImplI10DirectLoadIffE11DirectStoreIffEfLi1ELi1024EL9Algorithm0EEvT_T0_ll)
        /*15ec*/ 	.word	0x00000020


	//----- nvinfo : EIATTR_FRAME_SIZE
	.align		4
.L_1413:
        /*15f0*/ 	.byte	0x04, 0x11
        /*15f2*/ 	.short	(.L_1415 - .L_1414)
	.align		4
.L_1414:
        /*15f4*/ 	.word	index@($__internal_340_$__cuda_sm3x_div_rn_noftz_f32_slowpath)
        /*15f8*/ 	.word	0x00000000


	//----- nvinfo : EIATTR_FRAME_SIZE
	.align		4
.L_1415:
        /*15fc*/ 	.byte	0x04, 0x11
        /*15fe*/ 	.short	(.L_1417 - .L_1416)
	.align		4
.L_1416:
        /*1600*/ 	.word	index@(_Z24SoftmaxBlockUncachedImplI10DirectLoadIffE11DirectStoreIffEfLi1ELi1024EL9Algorithm0EEvT_T0_ll)
        /*1604*/ 	.word	0x00000000


	//----- nvinfo : EIATTR_REGCOUNT
	.align		4
.L_1417:
        /*1608*/ 	.byte	0x04, 0x2f
        /*160a*/ 	.short	(.L_1419 - .L_1418)
	.align		4
.L_1418:
        /*160c*/ 	.word	index@(_Z15SoftmaxWarpImplI10DirectLoadI6__halffE11DirectStoreIfS1_EfLi2ELi2ELi1ELi2ELb0EL9Algorithm0EEvT_T0_ll)
        /*1610*/ 	.word	0x0000001a


	//----- nvinfo : EIATTR_FRAME_SIZE
	.align		4
.L_1419:
        /*1614*/ 	.byte	0x04, 0x11
        /*1616*/ 	.short	(.L_1421 - .L_1420)
	.align		4
.L_1420:
        /*1618*/ 	.word	index@($__internal_339_$__cuda_sm3x_div_rn_noftz_f32_slowpath)
        /*161c*/ 	.word	0x00000000


	//----- nvinfo : EIATTR_FRAME_SIZE
	.align		4
.L_1421:
        /*1620*/ 	.byte	0x04, 0x11
        /*1622*/ 	.short	(.L_1423 - .L_1422)
	.align		4
.L_1422:
        /*1624*/ 	.word	index@(_Z15SoftmaxWarpImplI10DirectLoadI6__halffE11DirectStoreIfS1_EfLi2ELi2ELi1ELi2ELb0EL9Algorithm0EEvT_T0_ll)
        /*1628*/ 	.word	0x00000000


	//----- nvinfo : EIATTR_REGCOUNT
	.align		4
.L_1423:
        /*162c*/ 	.byte	0x04, 0x2f
        /*162e*/ 	.short	(.L_1425 - .L_1424)
	.align		4
.L_1424:
        /*1630*/ 	.word	index@(_Z15SoftmaxWarpImplI10DirectLoadI6__halffE11DirectStoreIfS1_EfLi2ELi2ELi1ELi2ELb1EL9Algorithm0EEvT_T0_ll)
        /*1634*/ 	.word	0x0000001b


	//----- nvinfo : EIATTR_FRAME_SIZE
	.align		4
.L_1425:
        /*1638*/ 	.byte	0x04, 0x11
        /*163a*/ 	.short	(.L_1427 - .L_1426)
	.align		4
.L_1426:
        /*163c*/ 	.word	index@($__internal_338_$__cuda_sm3x_div_rn_noftz_f32_slowpath)
        /*1640*/ 	.word	0x00000000


	//----- nvinfo : EIATTR_FRAME_SIZE
	.align		4
.L_1427:
        /*1644*/ 	.byte	0x04, 0x11
        /*1646*/ 	.short	(.L_1429 - .L_1428)
	.align		4
.L_1428:
        /*1648*/ 	.word	index@(_Z15SoftmaxWarpImplI10DirectLoadI6__halffE11DirectStoreIfS1_EfLi2ELi2ELi1ELi2ELb1EL9Algorithm0EEvT_T0_ll)
        /*164c*/ 	.word	0x00000000


	//----- nvinfo : EIATTR_REGCOUNT
	.align		4
.L_1429:
        /*1650*/ 	.byte	0x04, 0x2f
        /*1652*/ 	.short	(.L_1431 - .L_1430)
	.align		4
.L_1430:
        /*1654*/ 	.word	index@(_Z15SoftmaxWarpImplI10DirectLoadI6__halffE11DirectStoreIfS1_EfLi2ELi2ELi1ELi1ELb0EL9Algorithm0EEvT_T0_ll)
        /*1658*/ 	.word	0x0000001c


	//----- nvinfo : EIATTR_FRAME_SIZE
	.align		4
.L_1431:
        /*165c*/ 	.byte	0x04, 0x11
        /*165e*/ 	.short	(.L_1433 - .L_1432)
	.align		4
.L_1432:
        /*1660*/ 	.word	index@($__internal_337_$__cuda_sm3x_div_rn_noftz_f32_slowpath)
        /*1664*/ 	.word	0x00000000


	//----- nvinfo : EIATTR_FRAME_SIZE
	.align		4
.L_1433:
        /*1668*/ 	.byte	0x04, 0x11
        /*166a*/ 	.short	(.L_1435 - .L_1434)
	.align		4
.L_1434:
        /*166c*/ 	.word	index@($__internal_336_$__cuda_sm20_div_u64)
        /*1670*/ 	.word	0x00000000


	//----- nvinfo : EIATTR_FRAME_SIZE
	.align		4
.L_1435:
        /*1674*/ 	.byte	0x04, 0x11
        /*1676*/ 	.short	(.L_1437 - .L_1436)
	.align		4
.L_1436:
        /*1678*/ 	.word	index@(_Z15SoftmaxWarpImplI10DirectLoadI6__halffE11DirectStoreIfS1_EfLi2ELi2ELi1ELi1ELb0EL9Algorithm0EEvT_T0_ll)
        /*167c*/ 	.word	0x00000000


	//----- nvinfo : EIATTR_REGCOUNT
	.align		4
.L_1437:
        /*1680*/ 	.byte	0x04, 0x2f
        /*1682*/ 	.short	(.L_1439 - .L_1438)
	.align		4
.L_1438:
        /*1684*/ 	.word	index@(_Z15SoftmaxWarpImplI10DirectLoadI6__halffE11DirectStoreIfS1_EfLi2ELi2ELi1ELi1ELb1EL9Algorithm0EEvT_T0_ll)
        /*1688*/ 	.word	0x0000001d


	//----- nvinfo : EIATTR_FRAME_SIZE
	.align		4
.L_1439:
        /*168c*/ 	.byte	0x04, 0x11
        /*168e*/ 	.short	(.L_1441 - .L_1440)
	.align		4
.L_1440:
        /*1690*/ 	.word	index@($__internal_335_$__cuda_sm3x_div_rn_noftz_f32_slowpath)
        /*1694*/ 	.word	0x00000000


	//----- nvinfo : EIATTR_FRAME_SIZE
	.align		4
.L_1441:
        /*1698*/ 	.byte	0x04, 0x11
        /*169a*/ 	.short	(.L_1443 - .L_1442)
	.align		4
.L_1442:
        /*169c*/ 	.word	index@($__internal_334_$__cuda_sm20_div_u64)
        /*16a0*/ 	.word	0x00000000


	//----- nvinfo : EIATTR_FRAME_SIZE
	.align		4
.L_1443:
        /*16a4*/ 	.byte	0x04, 0x11
        /*16a6*/ 	.short	(.L_1445 - .L_1444)
	.align		4
.L_1444:
        /*16a8*/ 	.word	index@(_Z15SoftmaxWarpImplI10DirectLoadI6__halffE11DirectStoreIfS1_EfLi2ELi2ELi1ELi1ELb1EL9Algorithm0EEvT_T0_ll)
        /*16ac*/ 	.word	0x00000000


	//----- nvinfo : EIATTR_REGCOUNT
	.align		4
.L_1445:
        /*16b0*/ 	.byte	0x04, 0x2f
        /*16b2*/ 	.short	(.L_1447 - .L_1446)
	.align		4
.L_1446:
        /*16b4*/ 	.word	index@(_Z15SoftmaxWarpImplI10DirectLoadI6__halffE11DirectStoreIfS1_EfLi2ELi2ELi2ELi2ELb0EL9Algorithm0EEvT_T0_ll)
        /*16b8*/ 	.word	0x0000001b


	//----- nvinfo : EIATTR_FRAME_SIZE
	.align		4
.L_1447:
        /*16bc*/ 	.byte	0x04, 0x11
        /*16be*/ 	.short	(.L_1449 - .L_1448)
	.align		4
.L_1448:
        /*16c0*/ 	.word	index@($__internal_333_$__cuda_sm3x_div_rn_noftz_f32_slowpath)
        /*16c4*/ 	.word	0x00000000


	//----- nvinfo : EIATTR_FRAME_SIZE
	.align		4
.L_1449:
        /*16c8*/ 	.byte	0x04, 0x11
        /*16ca*/ 	.short	(.L_1451 - .L_1450)
	.align		4
.L_1450:
        /*16cc*/ 	.word	index@(_Z15SoftmaxWarpImplI10DirectLoadI6__halffE11DirectStoreIfS1_EfLi2ELi2ELi2ELi2ELb0EL9Algorithm0EEvT_T0_ll)
        /*16d0*/ 	.word	0x00000000


	//----- nvinfo : EIATTR_REGCOUNT
	.align		4
.L_1451:
        /*16d4*/ 	.byte	0x04, 0x2f
        /*16d6*/ 	.short	(.L_1453 - .L_1452)
	.align		4
.L_1452:
        /*16d8*/ 	.word	index@(_Z15SoftmaxWarpImplI10DirectLoadI6__halffE11DirectStoreIfS1_EfLi2ELi2ELi2ELi2ELb1EL9Algorithm0EEvT_T0_ll)
        /*16dc*/ 	.word	0x0000001b


	//----- nvinfo : EIATTR_FRAME_SIZE
	.align		4
.L_1453:
        /*16e0*/ 	.byte	0x04, 0x11
        /*16e2*/ 	.short	(.L_1455 - .L_1454)
	.align		4
.L_1454:
        /*16e4*/ 	.word	index@($__internal_332_$__cuda_sm3x_div_rn_noftz_f32_slowpath)
        /*16e8*/ 	.word	0x00000000


	//----- nvinfo : EIATTR_FRAME_SIZE
	.align		4
.L_1455:
        /*16ec*/ 	.byte	0x04, 0x11
        /*16ee*/ 	.short	(.L_1457 - .L_1456)
	.align		4
.L_1456:
        /*16f0*/ 	.word	index@(_Z15SoftmaxWarpImplI10DirectLoadI6__halffE11DirectStoreIfS1_EfLi2ELi2ELi2ELi2ELb1EL9Algorithm0EEvT_T0_ll)
        /*16f4*/ 	.word	0x00000000


	//----- nvinfo : EIATTR_REGCOUNT
	.align		4
.L_1457:
        /*16f8*/ 	.byte	0x04, 0x2f
        /*16fa*/ 	.short	(.L_1459 - .L_1458)
	.align		4
.L_1458:
        /*16fc*/ 	.word	index@(_Z15SoftmaxWarpImplI10DirectLoadI6__halffE11DirectStoreIfS1_EfLi2ELi2ELi2ELi1ELb0EL9Algorithm0EEvT_T0_ll)
        /*1700*/ 	.word	0x0000001c


	//----- nvinfo : EIATTR_FRAME_SIZE
	.align		4
.L_1459:
        /*1704*/ 	.byte	0x04, 0x11
        /*1706*/ 	.short	(.L_1461 - .L_1460)
	.align		4
.L_1460:
        /*1708*/ 	.word	index@($__internal_331_$__cuda_sm3x_div_rn_noftz_f32_slowpath)
        /*170c*/ 	.word	0x00000000


	//----- nvinfo : EIATTR_FRAME_SIZE
	.align		4
.L_1461:
        /*1710*/ 	.byte	0x04, 0x11
        /*1712*/ 	.short	(.L_1463 - .L_1462)
	.align		4
.L_1462:
        /*1714*/ 	.word	index@($__internal_330_$__cuda_sm20_div_u64)
        /*1718*/ 	.word	0x00000000


	//----- nvinfo : EIATTR_FRAME_SIZE
	.align		4
.L_1463:
        /*171c*/ 	.byte	0x04, 0x11
        /*171e*/ 	.short	(.L_1465 - .L_1464)
	.align		4
.L_1464:
        /*1720*/ 	.word	index@(_Z15SoftmaxWarpImplI10DirectLoadI6__halffE11DirectStoreIfS1_EfLi2ELi2ELi2ELi1ELb0EL9Algorithm0EEvT_T0_ll)
        /*1724*/ 	.word	0x00000000


	//----- nvinfo : EIATTR_REGCOUNT
	.align		4
.L_1465:
        /*1728*/ 	.byte	0x04, 0x2f
        /*172a*/ 	.short	(.L_1467 - .L_1466)
	.align		4
.L_1466:
        /*172c*/ 	.word	index@(_Z15SoftmaxWarpImplI10DirectLoadI6__halffE11DirectStoreIfS1_EfLi2ELi2ELi2ELi1ELb1EL9Algorithm0EEvT_T0_ll)
        /*1730*/ 	.word	0x0000001e


	//----- nvinfo : EIATTR_FRAME_SIZE
	.align		4
.L_1467:
        /*1734*/ 	.byte	0x04, 0x11
        /*1736*/ 	.short	(.L_1469 - .L_1468)
	.align		4
.L_1468:
        /*1738*/ 	.word	index@($__internal_329_$__cuda_sm3x_div_rn_noftz_f32_slowpath)
        /*173c*/ 	.word	0x00000000


	//----- nvinfo : EIATTR_FRAME_SIZE
	.align		4
.L_1469:
        /*1740*/ 	.byte	0x04, 0x11
        /*1742*/ 	.short	(.L_1471 - .L_1470)
	.align		4
.L_1470:
        /*1744*/ 	.word	index@($__internal_328_$__cuda_sm20_div_u64)
        /*1748*/ 	.word	0x00000000


	//----- nvinfo : EIATTR_FRAME_SIZE
	.align		4
.L_1471:
        /*174c*/ 	.byte	0x04, 0x11
        /*174e*/ 	.short	(.L_1473 - .L_1472)
	.align		4
.L_1472:
        /*1750*/ 	.word	index@(_Z15SoftmaxWarpImplI10DirectLoadI6__halffE11DirectStoreIfS1_EfLi2ELi2ELi2ELi1ELb1EL9Algorithm0EEvT_T0_ll)
        /*1754*/ 	.word	0x00000000


	//----- nvinfo : EIATTR_REGCOUNT
	.align		4
.L_1473:
        /*1758*/ 	.byte	0x04, 0x2f
        /*175a*/ 	.short	(.L_1475 - .L_1474)
	.align		4
.L_1474:
        /*175c*/ 	.word	index@(_Z15SoftmaxWarpImplI10DirectLoadI6__halffE11DirectStoreIfS1_EfLi2ELi2ELi4ELi2ELb0EL9Algorithm0EEvT_T0_ll)
        /*1760*/ 	.word	0x0000001c


	//----- nvinfo : EIATTR_FRAME_SIZE
	.align		4
.L_1475:
        /*1764*/ 	.byte	0x04, 0x11
        /*1766*/ 	.short	(.L_1477 - .L_1476)
	.align		4
.L_1476:
        /*1768*/ 	.word	index@($__internal_327_$__cuda_sm3x_div_rn_noftz_f32_slowpath)
        /*176c*/ 	.word	0x00000000


	//----- nvinfo : EIATTR_FRAME_SIZE
	.align		4
.L_1477:
        /*1770*/ 	.byte	0x04, 0x11
        /*1772*/ 	.short	(.L_1479 - .L_1478)
	.align		4
.L_1478:
        /*1774*/ 	.word	index@(_Z15SoftmaxWarpImplI10DirectLoadI6__halffE11DirectStoreIfS1_EfLi2ELi2ELi4ELi2ELb0EL9Algorithm0EEvT_T0_ll)
        /*1778*/ 	.word	0x00000000


	//----- nvinfo : EIATTR_REGCOUNT
	.align		4
.L_1479:
        /*177c*/ 	.byte	0x04, 0x2f
        /*177e*/ 	.short	(.L_1481 - .L_1480)
	.align		4
.L_1480:
        /*1780*/ 	.word	index@(_Z15SoftmaxWarpImplI10DirectLoadI6__halffE11DirectStoreIfS1_EfLi2ELi2ELi4ELi2ELb1EL9Algorithm0EEvT_T0_ll)
        /*1784*/ 	.word	0x0000001c


	//----- nvinfo : EIATTR_FRAME_SIZE
	.align		4
.L_1481:
        /*1788*/ 	.byte	0x04, 0x11
        /*178a*/ 	.short	(.L_1483 - .L_1482)
	.align		4
.L_1482:
        /*178c*/ 	.word	index@($__internal_326_$__cuda_sm3x_div_rn_noftz_f32_slowpath)
        /*1790*/ 	.word	0x00000000


	//----- nvinfo : EIATTR_FRAME_SIZE
	.align		4
.L_1483:
        /*1794*/ 	.byte	0x04, 0x11
        /*1796*/ 	.short	(.L_1485 - .L_1484)
	.align		4
.L_1484:
        /*1798*/ 	.word	index@(_Z15SoftmaxWarpImplI10DirectLoadI6__halffE11DirectStoreIfS1_EfLi2ELi2ELi4ELi2ELb1EL9Algorithm0EEvT_T0_ll)
        /*179c*/ 	.word	0x00000000


	//----- nvinfo : EIATTR_REGCOUNT
	.align		4
.L_1485:
        /*17a0*/ 	.byte	0x04, 0x2f
        /*17a2*/ 	.short	(.L_1487 - .L_1486)
	.align		4
.L_1486:
        /*17a4*/ 	.word	index@(_Z15SoftmaxWarpImplI10DirectLoadI6__halffE11DirectStoreIfS1_EfLi2ELi2ELi4ELi1ELb0EL9Algorithm0EEvT_T0_ll)
        /*17a8*/ 	.word	0x0000001d


	//----- nvinfo : EIATTR_FRAME_SIZE
	.align		4
.L_1487:
        /*17ac*/ 	.byte	0x04, 0x11
        /*17ae*/ 	.short	(.L_1489 - .L_1488)
	.align		4
.L_1488:
        /*17b0*/ 	.word	index@($__internal_325_$__cuda_sm3x_div_rn_noftz_f32_slowpath)
        /*17b4*/ 	.word	0x00000000


	//----- nvinfo : EIATTR_FRAME_SIZE
	.align		4
.L_1489:
        /*17b8*/ 	.byte	0x04, 0x11
        /*17ba*/ 	.short	(.L_1491 - .L_1490)
	.align		4
.L_1490:
        /*17bc*/ 	.word	index@($__internal_324_$__cuda_sm20_div_u64)
        /*17c0*/ 	.word	0x00000000


	//----- nvinfo : EIATTR_FRAME_SIZE
	.align		4
.L_1491:
        /*17c4*/ 	.byte	0x04, 0x11
        /*17c6*/ 	.short	(.L_1493 - .L_1492)
	.align		4
.L_1492:
        /*17c8*/ 	.word	index@(_Z15SoftmaxWarpImplI10DirectLoadI6__halffE11DirectStoreIfS1_EfLi2ELi2ELi4ELi1ELb0EL9Algorithm0EEvT_T0_ll)
        /*17cc*/ 	.word	0x00000000


	//----- nvinfo : EIATTR_REGCOUNT
	.align		4
.L_1493:
        /*17d0*/ 	.byte	0x04, 0x2f
        /*17d2*/ 	.short	(.L_1495 - .L_1494)
	.align		4
.L_1494:
        /*17d4*/ 	.word	index@(_Z15SoftmaxWarpImplI10DirectLoadI6__halffE11DirectStoreIfS1_EfLi2ELi2ELi4ELi1ELb1EL9Algorithm0EEvT_T0_ll)
        /*17d8*/ 	.word	0x0000001d


	//----- nvinfo : EIATTR_FRAME_SIZE
	.align		4
.L_1495:
        /*17dc*/ 	.byte	0x04, 0x11
        /*17de*/ 	.short	(.L_1497 - .L_1496)
	.align		4
.L_1496:
        /*17e0*/ 	.word	index@($__internal_323_$__cuda_sm3x_div_rn_noftz_f32_slowpath)
        /*17e4*/ 	.word	0x00000000


	//----- nvinfo : EIATTR_FRAME_SIZE
	.align		4
.L_1497:
        /*17e8*/ 	.byte	0x04, 0x11
        /*17ea*/ 	.short	(.L_1499 - .L_1498)
	.align		4
.L_1498:
        /*17ec*/ 	.word	index@($__internal_322_$__cuda_sm20_div_u64)
        /*17f0*/ 	.word	0x00000000


	//----- nvinfo : EIATTR_FRAME_SIZE
	.align		4
.L_1499:
        /*17f4*/ 	.byte	0x04, 0x11
        /*17f6*/ 	.short	(.L_1501 - .L_1500)
	.align		4
.L_1500:
        /*17f8*/ 	.word	index@(_Z15SoftmaxWarpImplI10DirectLoadI6__halffE11DirectStoreIfS1_EfLi2ELi2ELi4ELi1ELb1EL9Algorithm0EEvT_T0_ll)
        /*17fc*/ 	.word	0x00000000


	//----- nvinfo : EIATTR_REGCOUNT
	.align		4
.L_1501:
        /*1800*/ 	.byte	0x04, 0x2f
        /*1802*/ 	.short	(.L_1503 - .L_1502)
	.align		4
.L_1502:
        /*1804*/ 	.word	index@(_Z15SoftmaxWarpImplI10DirectLoadI6__halffE11DirectStoreIfS1_EfLi2ELi2ELi8ELi2ELb0EL9Algorithm0EEvT_T0_ll)
        /*1808*/ 	.word	0x0000001e


	//----- nvinfo : EIATTR_FRAME_SIZE
	.align		4
.L_1503:
        /*180c*/ 	.byte	0x04, 0x11
        /*180e*/ 	.short	(.L_1505 - .L_1504)
	.align		4
.L_1504:
        /*1810*/ 	.word	index@($__internal_321_$__cuda_sm3x_div_rn_noftz_f32_slowpath)
        /*1814*/ 	.word	0x00000000


	//----- nvinfo : EIATTR_FRAME_SIZE
	.align		4
.L_1505:
        /*1818*/ 	.byte	0x04, 0x11
        /*181a*/ 	.short	(.L_1507 - .L_1506)
	.align		4
.L_1506:
        /*181c*/ 	.word	index@(_Z15SoftmaxWarpImplI10DirectLoadI6__halffE11DirectStoreIfS1_EfLi2ELi2ELi8ELi2ELb0EL9Algorithm0EEvT_T0_ll)
        /*1820*/ 	.word	0x00000000


	//----- nvinfo : EIATTR_REGCOUNT
	.align		4
.L_1507:
        /*1824*/ 	.byte	0x04, 0x2f
        /*1826*/ 	.short	(.L_1509 - .L_1508)
	.align		4
.L_1508:
        /*1828*/ 	.word	index@(_Z15SoftmaxWarpImplI10DirectLoadI6__halffE11DirectStoreIfS1_EfLi2ELi2ELi8ELi2ELb1EL9Algorithm0EEvT_T0_ll)
        /*182c*/ 	.word	0x0000001e


	//----- nvinfo : EIATTR_FRAME_SIZE
	.align		4
.L_1509:
        /*1830*/ 	.byte	0x04, 0x11
        /*1832*/ 	.short	(.L_1511 - .L_1510)
	.align		4
.L_1510:
        /*1834*/ 	.word	index@($__internal_320_$__cuda_sm3x_div_rn_noftz_f32_slowpath)
        /*1838*/ 	.word	0x00000000


	//----- nvinfo : EIATTR_FRAME_SIZE
	.align		4
.L_1511:
        /*183c*/ 	.byte	0x04, 0x11
        /*183e*/ 	.short	(.L_1513 - .L_1512)
	.align		4
.L_1512:
        /*1840*/ 	.word	index@(_Z15SoftmaxWarpImplI10DirectLoadI6__halffE11DirectStoreIfS1_EfLi2ELi2ELi8ELi2ELb1EL9Algorithm0EEvT_T0_ll)
        /*1844*/ 	.word	0x00000000


	//----- nvinfo : EIATTR_REGCOUNT
	.align		4
.L_1513:
        /*1848*/ 	.byte	0x04, 0x2f
        /*184a*/ 	.short	(.L_1515 - .L_1514)
	.align		4
.L_1514:
        /*184c*/ 	.word	index@(_Z15SoftmaxWarpImplI10DirectLoadI6__halffE11DirectStoreIfS1_EfLi2ELi2ELi8ELi1ELb0EL9Algorithm0EEvT_T0_ll)
        /*1850*/ 	.word	0x0000001d


	//----- nvinfo : EIATTR_FRAME_SIZE
	.align		4
.L_1515:
        /*1854*/ 	.byte	0x04, 0x11
        /*1856*/ 	.short	(.L_1517 - .L_1516)
	.align		4
.L_1516:
        /*1858*/ 	.word	index@($__internal_319_$__cuda_sm3x_div_rn_noftz_f32_slowpath)
        /*185c*/ 	.word	0x00000000


	//----- nvinfo : EIATTR_FRAME_SIZE
	.align		4
.L_1517:
        /*1860*/ 	.byte	0x04, 0x11
        /*1862*/ 	.short	(.L_1519 - .L_1518)
	.align		4
.L_1518:
        /*1864*/ 	.word	index@($__internal_318_$__cuda_sm20_div_u64)
        /*1868*/ 	.word	0x00000000


	//----- nvinfo : EIATTR_FRAME_SIZE
	.align		4
.L_1519:
        /*186c*/ 	.byte	0x04, 0x11
        /*186e*/ 	.short	(.L_1521 - .L_1520)
	.align		4
.L_1520:
        /*1870*/ 	.word	index@(_Z15SoftmaxWarpImplI10DirectLoadI6__halffE11DirectStoreIfS1_EfLi2ELi2ELi8ELi1ELb0EL9Algorithm0EEvT_T0_ll)
        /*1874*/ 	.word	0x00000000


	//----- nvinfo : EIATTR_REGCOUNT
	.align		4
.L_1521:
        /*1878*/ 	.byte	0x04, 0x2f
        /*187a*/ 	.short	(.L_1523 - .L_1522)
	.align		4
.L_1522:
        /*187c*/ 	.word	index@(_Z15SoftmaxWarpImplI10DirectLoadI6__halffE11DirectStoreIfS1_EfLi2ELi2ELi8ELi1ELb1EL9Algorithm0EEvT_T0_ll)
        /*1880*/ 	.word	0x00000018


	//----- nvinfo : EIATTR_FRAME_SIZE
	.align		4
.L_1523:
        /*1884*/ 	.byte	0x04, 0x11
        /*1886*/ 	.short	(.L_1525 - .L_1524)
	.align		4
.L_1524:
        /*1888*/ 	.word	index@($__internal_317_$__cuda_sm3x_div_rn_noftz_f32_slowpath)
        /*188c*/ 	.word	0x00000000


	//----- nvinfo : EIATTR_FRAME_SIZE
	.align		4
.L_1525:
        /*1890*/ 	.byte	0x04, 0x11
        /*1892*/ 	.short	(.L_1527 - .L_1526)
	.align		4
.L_1526:
        /*1894*/ 	.word	index@(_Z15SoftmaxWarpImplI10DirectLoadI6__halffE11DirectStoreIfS1_EfLi2ELi2ELi8ELi1ELb1EL9Algorithm0EEvT_T0_ll)
        /*1898*/ 	.word	0x00000000


	//----- nvinfo : EIATTR_REGCOUNT
	.align		4
.L_1527:
        /*189c*/ 	.byte	0x04, 0x2f
        /*189e*/ 	.short	(.L_1529 - .L_1528)
	.align		4
.L_1528:
        /*18a0*/ 	.word	index@(_Z15SoftmaxWarpImplI10DirectLoadI6__halffE11DirectStoreIfS1_EfLi2ELi2ELi16ELi2ELb0EL9Algorithm0EEvT_T0_ll)
        /*18a4*/ 	.word	0x0000001b


	//----- nvinfo : EIATTR_FRAME_SIZE
	.align		4
.L_1529:
        /*18a8*/ 	.byte	0x04, 0x11
        /*18aa*/ 	.short	(.L_1531 - .L_1530)
	.align		4
.L_1530:
        /*18ac*/ 	.word	index@($__internal_316_$__cuda_sm3x_div_rn_noftz_f32_slowpath)
        /*18b0*/ 	.word	0x00000000


	//----- nvinfo : EIATTR_FRAME_SIZE
	.align		4
.L_1531:
        /*18b4*/ 	.byte	0x04, 0x11
        /*18b6*/ 	.short	(.L_1533 - .L_1532)
	.align		4
.L_1532:
        /*18b8*/ 	.word	index@(_Z15SoftmaxWarpImplI10DirectLoadI6__halffE11DirectStoreIfS1_EfLi2ELi2ELi16ELi2ELb0EL9Algorithm0EEvT_T0_ll)
        /*18bc*/ 	.word	0x00000000


	//----- nvinfo : EIATTR_REGCOUNT
	.align		4
.L_1533:
        /*18c0*/ 	.byte	0x04, 0x2f
        /*18c2*/ 	.short	(.L_1535 - .L_1534)
	.align		4
.L_1534:
        /*18c4*/ 	.word	index@(_Z15SoftmaxWarpImplI10DirectLoadI6__halffE11DirectStoreIfS1_EfLi2ELi2ELi16ELi2ELb1EL9Algorithm0EEvT_T0_ll)
        /*18c8*/ 	.word	0x0000001e


	//----- nvinfo : EIATTR_FRAME_SIZE
	.align		4
.L_1535:
        /*18cc*/ 	.byte	0x04, 0x11
        /*18ce*/ 	.short	(.L_1537 - .L_1536)
	.align		4
.L_1536:
        /*18d0*/ 	.word	index@($__internal_315_$__cuda_sm3x_div_rn_noftz_f32_slowpath)
        /*18d4*/ 	.word	0x00000000


	//----- nvinfo : EIATTR_FRAME_SIZE
	.align		4
.L_1537:
        /*18d8*/ 	.byte	0x04, 0x11
        /*18da*/ 	.short	(.L_1539 - .L_1538)
	.align		4
.L_1538:
        /*18dc*/ 	.word	index@(_Z15SoftmaxWarpImplI10DirectLoadI6__halffE11DirectStoreIfS1_EfLi2ELi2ELi16ELi2ELb1EL9Algorithm0EEvT_T0_ll)
        /*18e0*/ 	.word	0x00000000


	//----- nvinfo : EIATTR_REGCOUNT
	.align		4
.L_1539:
        /*18e4*/ 	.byte	0x04, 0x2f
        /*18e6*/ 	.short	(.L_1541 - .L_1540)
	.align		4
.L_1540:
        /*18e8*/ 	.word	index@(_Z15SoftmaxWarpImplI10DirectLoadI6__halffE11DirectStoreIfS1_EfLi2ELi2ELi16ELi1ELb0EL9Algorithm0EEvT_T0_ll)
        /*18ec*/ 	.word	0x00000018


	//----- nvinfo : EIATTR_FRAME_SIZE
	.align		4
.L_1541:
        /*18f0*/ 	.byte	0x04, 0x11
        /*18f2*/ 	.short	(.L_1543 - .L_1542)
	.align		4
.L_1542:
        /*18f4*/ 	.word	index@($__internal_314_$__cuda_sm3x_div_rn_noftz_f32_slowpath)
        /*18f8*/ 	.word	0x00000000


	//----- nvinfo : EIATTR_FRAME_SIZE
	.align		4
.L_1543:
        /*18fc*/ 	.byte	0x04, 0x11
        /*18fe*/ 	.short	(.L_1545 - .L_1544)
	.align		4
.L_1544:
        /*1900*/ 	.word	index@(_Z15SoftmaxWarpImplI10DirectLoadI6__halffE11DirectStoreIfS1_EfLi2ELi2ELi16ELi1ELb0EL9Algorithm0EEvT_T0_ll)
        /*1904*/ 	.word	0x00000000


	//----- nvinfo : EIATTR_REGCOUNT
	.align		4
.L_1545:
        /*1908*/ 	.byte	0x04, 0x2f
        /*190a*/ 	.short	(.L_1547 - .L_1546)
	.align		4
.L_1546:
        /*190c*/ 	.word	index@(_Z15SoftmaxWarpImplI10DirectLoadI6__halffE11DirectStoreIfS1_EfLi2ELi2ELi16ELi1ELb1EL9Algorithm0EEvT_T0_ll)
        /*1910*/ 	.word	0x00000018


	//----- nvinfo : EIATTR_FRAME_SIZE
	.align		4
.L_1547:
        /*1914*/ 	.byte	0x04, 0x11
        /*1916*/ 	.short	(.L_1549 - .L_1548)
	.align		4
.L_1548:
        /*1918*/ 	.word	index@($__internal_313_$__cuda_sm3x_div_rn_noftz_f32_slowpath)
        /*191c*/ 	.word	0x00000000


	//----- nvinfo : EIATTR_FRAME_SIZE
	.align		4
.L_1549:
        /*1920*/ 	.byte	0x04, 0x11
        /*1922*/ 	.short	(.L_1551 - .L_1550)
	.align		4
.L_1550:
        /*1924*/ 	.word	index@(_Z15SoftmaxWarpImplI10DirectLoadI6__halffE11DirectStoreIfS1_EfLi2ELi2ELi16ELi1ELb1EL9Algorithm0EEvT_T0_ll)
        /*1928*/ 	.word	0x00000000


	//----- nvinfo : EIATTR_REGCOUNT
	.align		4
.L_1551:
        /*192c*/ 	.byte	0x04, 0x2f
        /*192e*/ 	.short	(.L_1553 - .L_1552)
	.align		4
.L_1552:
        /*1930*/ 	.word	index@(_Z15SoftmaxWarpImplI10DirectLoadI6__halffE11DirectStoreIfS1_EfLi2ELi2ELi32ELi2ELb0EL9Algorithm0EEvT_T0_ll)
        /*1934*/ 	.word	0x0000001c


	//----- nvinfo : EIATTR_FRAME_SIZE
	.align		4
.L_1553:
        /*1938*/ 	.byte	0x04, 0x11
        /*193a*/ 	.short	(.L_1555 - .L_1554)
	.align		4
.L_1554:
        /*193c*/ 	.word	index@($__internal_312_$__cuda_sm3x_div_rn_noftz_f32_slowpath)
        /*1940*/ 	.word	0x00000000


	//----- nvinfo : EIATTR_FRAME_SIZE
	.align		4
.L_1555:
        /*1944*/ 	.byte	0x04, 0x11
        /*1946*/ 	.short	(.L_1557 - .L_1556)
	.align		4
.L_1556:
        /*1948*/ 	.word	index@(_Z15SoftmaxWarpImplI10DirectLoadI6__halffE11DirectStoreIfS1_EfLi2ELi2ELi32ELi2ELb0EL9Algorithm0EEvT_T0_ll)
        /*194c*/ 	.word	0x00000000


	//----- nvinfo : EIATTR_REGCOUNT
	.align		4
.L_1557:
        /*1950*/ 	.byte	0x04, 0x2f
        /*1952*/ 	.short	(.L_1559 - .L_1558)
	.align		4
.L_1558:
        /*1954*/ 	.word	index@(_Z15SoftmaxWarpImplI10DirectLoadI6__halffE11DirectStoreIfS1_EfLi2ELi2ELi32ELi2ELb1EL9Algorithm0EEvT_T0_ll)
        /*1958*/ 	.word	0x0000001e


	//----- nvinfo : EIATTR_FRAME_SIZE
	.align		4
.L_1559:
        /*195c*/ 	.byte	0x04, 0x11
        /*195e*/ 	.short	(.L_1561 - .L_1560)
	.align		4
.L_1560:
        /*1960*/ 	.word	index@($__internal_311_$__cuda_sm3x_div_rn_noftz_f32_slowpath)
        /*1964*/ 	.word	0x00000000


	//----- nvinfo : EIATTR_FRAME_SIZE
	.align		4
.L_1561:
        /*1968*/ 	.byte	0x04, 0x11
        /*196a*/ 	.short	(.L_1563 - .L_1562)
	.align		4
.L_1562:
        /*196c*/ 	.word	index@(_Z15SoftmaxWarpImplI10DirectLoadI6__halffE11DirectStoreIfS1_EfLi2ELi2ELi32ELi2ELb1EL9Algorithm0EEvT_T0_ll)
        /*1970*/ 	.word	0x00000000


	//----- nvinfo : EIATTR_REGCOUNT
	.align		4
.L_1563:
        /*1974*/ 	.byte	0x04, 0x2f
        /*1976*/ 	.short	(.L_1565 - .L_1564)
	.align		4
.L_1564:
        /*1978*/ 	.word	index@(_Z15SoftmaxWarpImplI10DirectLoadI6__halffE11DirectStoreIfS1_EfLi2ELi2ELi32ELi1ELb0EL9Algorithm0EEvT_T0_ll)
        /*197c*/ 	.word	0x00000018


	//----- nvinfo : EIATTR_FRAME_SIZE
	.align		4
.L_1565:
        /*1980*/ 	.byte	0x04, 0x11
        /*1982*/ 	.short	(.L_1567 - .L_1566)
	.align		4
.L_1566:
        /*1984*/ 	.word	index@($__internal_310_$__cuda_sm3x_div_rn_noftz_f32_slowpath)
        /*1988*/ 	.word	0x00000000


	//----- nvinfo : EIATTR_FRAME_SIZE
	.align		4
.L_1567:
        /*198c*/ 	.byte	0x04, 0x11
        /*198e*/ 	.short	(.L_1569 - .L_1568)
	.align		4
.L_1568:
        /*1990*/ 	.word	index@(_Z15SoftmaxWarpImplI10DirectLoadI6__halffE11DirectStoreIfS1_EfLi2ELi2ELi32ELi1ELb0EL9Algorithm0EEvT_T0_ll)
        /*1994*/ 	.word	0x00000000


	//----- nvinfo : EIATTR_REGCOUNT
	.align		4
.L_1569:
        /*1998*/ 	.byte	0x04, 0x2f
        /*199a*/ 	.short	(.L_1571 - .L_1570)
	.align		4
.L_1570:
        /*199c*/ 	.word	index@(_Z15SoftmaxWarpImplI10DirectLoadI6__halffE11DirectStoreIfS1_EfLi2ELi2ELi32ELi1ELb1EL9Algorithm0EEvT_T0_ll)
        /*19a0*/ 	.word	0x00000018


	//----- nvinfo : EIATTR_FRAME_SIZE
	.align		4
.L_1571:
        /*19a4*/ 	.byte	0x04, 0x11
        /*19a6*/ 	.short	(.L_1573 - .L_1572)
	.align		4
.L_1572:
        /*19a8*/ 	.word	index@($__internal_309_$__cuda_sm3x_div_rn_noftz_f32_slowpath)
        /*19ac*/ 	.word	0x00000000


	//----- nvinfo : EIATTR_FRAME_SIZE
	.align		4
.L_1573:
        /*19b0*/ 	.byte	0x04, 0x11
        /*19b2*/ 	.short	(.L_1575 - .L_1574)
	.align		4
.L_1574:
        /*19b4*/ 	.word	index@(_Z15SoftmaxWarpImplI10DirectLoadI6__halffE11DirectStoreIfS1_EfLi2ELi2ELi32ELi1ELb1EL9Algorithm0EEvT_T0_ll)
        /*19b8*/ 	.word	0x00000000


	//----- nvinfo : EIATTR_REGCOUNT
	.align		4
.L_1575:
        /*19bc*/ 	.byte	0x04, 0x2f
        /*19be*/ 	.short	(.L_1577 - .L_1576)
	.align		4
.L_1576:
        /*19c0*/ 	.word	index@(_Z15SoftmaxWarpImplI10DirectLoadI6__halffE11DirectStoreIfS1_EfLi2ELi4ELi32ELi1ELb0EL9Algorithm0EEvT_T0_ll)
        /*19c4*/ 	.word	0x00000019


	//----- nvinfo : EIATTR_FRAME_SIZE
	.align		4
.L_1577:
        /*19c8*/ 	.byte	0x04, 0x11
        /*19ca*/ 	.short	(.L_1579 - .L_1578)
	.align		4
.L_1578:
        /*19cc*/ 	.word	index@($__internal_308_$__cuda_sm3x_div_rn_noftz_f32_slowpath)
        /*19d0*/ 	.word	0x00000000


	//----- nvinfo : EIATTR_FRAME_SIZE
	.align		4
.L_1579:
        /*19d4*/ 	.byte	0x04, 0x11
        /*19d6*/ 	.short	(.L_1581 - .L_1580)
	.align		4
.L_1580:
        /*19d8*/ 	.word	index@(_Z15SoftmaxWarpImplI10DirectLoadI6__halffE11DirectStoreIfS1_EfLi2ELi4ELi32ELi1ELb0EL9Algorithm0EEvT_T0_ll)
        /*19dc*/ 	.word	0x00000000


	//----- nvinfo : EIATTR_REGCOUNT
	.align		4
.L_1581:
        /*19e0*/ 	.byte	0x04, 0x2f
        /*19e2*/ 	.short	(.L_1583 - .L_1582)
	.align		4
.L_1582:
        /*19e4*/ 	.word	index@(_Z15SoftmaxWarpImplI10DirectLoadI6__halffE11DirectStoreIfS1_EfLi2ELi4ELi32ELi1ELb1EL9Algorithm0EEvT_T0_ll)
        /*19e8*/ 	.word	0x0000001a


	//----- nvinfo : EIATTR_FRAME_SIZE
	.align		4
.L_1583:
        /*19ec*/ 	.byte	0x04, 0x11
        /*19ee*/ 	.short	(.L_1585 - .L_1584)
	.align		4
.L_1584:
        /*19f0*/ 	.word	index@($__internal_307_$__cuda_sm3x_div_rn_noftz_f32_slowpath)
        /*19f4*/ 	.word	0x00000000


	//----- nvinfo : EIATTR_FRAME_SIZE
	.align		4
.L_1585:
        /*19f8*/ 	.byte	0x04, 0x11
        /*19fa*/ 	.short	(.L_1587 - .L_1586)
	.align		4
.L_1586:
        /*19fc*/ 	.word	index@(_Z15SoftmaxWarpImplI10DirectLoadI6__halffE11DirectStoreIfS1_EfLi2ELi4ELi32ELi1ELb1EL9Algorithm0EEvT_T0_ll)
        /*1a00*/ 	.word	0x00000000


	//----- nvinfo : EIATTR_REGCOUNT
	.align		4
.L_1587:
        /*1a04*/ 	.byte	0x04, 0x2f
        /*1a06*/ 	.short	(.L_1589 - .L_1588)
	.align		4
.L_1588:
        /*1a08*/ 	.word	index@(_Z15SoftmaxWarpImplI10DirectLoadI6__halffE11DirectStoreIfS1_EfLi2ELi6ELi32ELi1ELb0EL9Algorithm0EEvT_T0_ll)
        /*1a0c*/ 	.word	0x0000001c


	//----- nvinfo : EIATTR_FRAME_SIZE
	.align		4
.L_1589:
        /*1a10*/ 	.byte	0x04, 0x11
        /*1a12*/ 	.short	(.L_1591 - .L_1590)
	.align		4
.L_1590:
        /*1a14*/ 	.word	index@($__internal_306_$__cuda_sm3x_div_rn_noftz_f32_slowpath)
        /*1a18*/ 	.word	0x00000000


	//----- nvinfo : EIATTR_FRAME_SIZE
	.align		4
.L_1591:
        /*1a1c*/ 	.byte	0x04, 0x11
        /*1a1e*/ 	.short	(.L_1593 - .L_1592)
	.align		4
.L_1592:
        /*1a20*/ 	.word	index@(_Z15SoftmaxWarpImplI10DirectLoadI6__halffE11DirectStoreIfS1_EfLi2ELi6ELi32ELi1ELb0EL9Algorithm0EEvT_T0_ll)
        /*1a24*/ 	.word	0x00000000


	//----- nvinfo : EIATTR_REGCOUNT
	.align		4
.L_1593:
        /*1a28*/ 	.byte	0x04, 0x2f
        /*1a2a*/ 	.short	(.L_1595 - .L_1594)
	.align		4
.L_1594:
        /*1a2c*/ 	.word	index@(_Z15SoftmaxWarpImplI10DirectLoadI6__halffE11DirectStoreIfS1_EfLi2ELi6ELi32ELi1ELb1EL9Algorithm0EEvT_T0_ll)
        /*1a30*/ 	.word	0x0000001d


	//----- nvinfo : EIATTR_FRAME_SIZE
	.align		4
.L_1595:
        /*1a34*/ 	.byte	0x04, 0x11
        /*1a36*/ 	.short	(.L_1597 - .L_1596)
	.align		4
.L_1596:
        /*1a38*/ 	.word	index@($__internal_305_$__cuda_sm3x_div_rn_noftz_f32_slowpath)
        /*1a3c*/ 	.word	0x00000000


	//----- nvinfo : EIATTR_FRAME_SIZE
	.align		4
.L_1597:
        /*1a40*/ 	.byte	0x04, 0x11
        /*1a42*/ 	.short	(.L_1599 - .L_1598)
	.align		4
.L_1598:
        /*1a44*/ 	.word	index@(_Z15SoftmaxWarpImplI10DirectLoadI6__halffE11DirectStoreIfS1_EfLi2ELi6ELi32ELi1ELb1EL9Algorithm0EEvT_T0_ll)
        /*1a48*/ 	.word	0x00000000


	//----- nvinfo : EIATTR_REGCOUNT
	.align		4
.L_1599:
        /*1a4c*/ 	.byte	0x04, 0x2f
        /*1a4e*/ 	.short	(.L_1601 - .L_1600)
	.align		4
.L_1600:
        /*1a50*/ 	.word	index@(_Z15SoftmaxWarpImplI10DirectLoadI6__halffE11DirectStoreIfS1_EfLi2ELi8ELi32ELi1ELb0EL9Algorithm0EEvT_T0_ll)
        /*1a54*/ 	.word	0x0000001e


	//----- nvinfo : EIATTR_FRAME_SIZE
	.align		4
.L_1601:
        /*1a58*/ 	.byte	0x04, 0x11
        /*1a5a*/ 	.short	(.L_1603 - .L_1602)
	.align		4
.L_1602:
        /*1a5c*/ 	.word	index@($__internal_304_$__cuda_sm3x_div_rn_noftz_f32_slowpath)
        /*1a60*/ 	.word	0x00000000


	//----- nvinfo : EIATTR_FRAME_SIZE
	.align		4
.L_1603:
        /*1a64*/ 	.byte	0x04, 0x11
        /*1a66*/ 	.short	(.L_1605 - .L_1604)
	.align		4
.L_1604:
        /*1a68*/ 	.word	index@(_Z15SoftmaxWarpImplI10DirectLoadI6__halffE11DirectStoreIfS1_EfLi2ELi8ELi32ELi1ELb0EL9Algorithm0EEvT_T0_ll)
        /*1a6c*/ 	.word	0x00000000


	//----- nvinfo : EIATTR_REGCOUNT
	.align		4
.L_1605:
        /*1a70*/ 	.byte	0x04, 0x2f
        /*1a72*/ 	.short	(.L_1607 - .L_1606)
	.align		4
.L_1606:
        /*1a74*/ 	.word	index@(_Z15SoftmaxWarpImplI10DirectLoadI6__halffE11DirectStoreIfS1_EfLi2ELi8ELi32ELi1ELb1EL9Algorithm0EEvT_T0_ll)
        /*1a78*/ 	.word	0x00000023


	//----- nvinfo : EIATTR_FRAME_SIZE
	.align		4
.L_1607:
        /*1a7c*/ 	.byte	0x04, 0x11
        /*1a7e*/ 	.short	(.L_1609 - .L_1608)
	.align		4
.L_1608:
        /*1a80*/ 	.word	index@($__internal_303_$__cuda_sm3x_div_rn_noftz_f32_slowpath)
        /*1a84*/ 	.word	0x00000000


	//----- nvinfo : EIATTR_FRAME_SIZE
	.align		4
.L_1609:
        /*1a88*/ 	.byte	0x04, 0x11
        /*1a8a*/ 	.short	(.L_1611 - .L_1610)
	.align		4
.L_1610:
        /*1a8c*/ 	.word	index@(_Z15SoftmaxWarpImplI10DirectLoadI6__halffE11DirectStoreIfS1_EfLi2ELi8ELi32ELi1ELb1EL9Algorithm0EEvT_T0_ll)
        /*1a90*/ 	.word	0x00000000


	//----- nvinfo : EIATTR_REGCOUNT
	.align		4
.L_1611:
        /*1a94*/ 	.byte	0x04, 0x2f
        /*1a96*/ 	.short	(.L_1613 - .L_1612)
	.align		4
.L_1612:
        /*1a98*/ 	.word	index@(_Z15SoftmaxWarpImplI10DirectLoadI6__halffE11DirectStoreIfS1_EfLi2ELi10ELi32ELi1ELb0EL9Algorithm0EEvT_T0_ll)
        /*1a9c*/ 	.word	0x00000023


	//----- nvinfo : EIATTR_FRAME_SIZE
	.align		4
.L_1613:
        /*1aa0*/ 	.byte	0x04, 0x11
        /*1aa2*/ 	.short	(.L_1615 - .L_1614)
	.align		4
.L_1614:
        /*1aa4*/ 	.word	index@($__internal_302_$__cuda_sm3x_div_rn_noftz_f32_slowpath)
        /*1aa8*/ 	.word	0x00000000


	//----- nvinfo : EIATTR_FRAME_SIZE
	.align		4
.L_1615:
        /*1aac*/ 	.byte	0x04, 0x11
        /*1aae*/ 	.short	(.L_1617 - .L_1616)
	.align		4
.L_1616:
        /*1ab0*/ 	.word	index@(_Z15SoftmaxWarpImplI10DirectLoadI6__halffE11DirectStoreIfS1_EfLi2ELi10ELi32ELi1ELb0EL9Algorithm0EEvT_T0_ll)
        /*1ab4*/ 	.word	0x00000000


	//----- nvinfo : EIATTR_REGCOUNT
	.align		4
.L_1617:
        /*1ab8*/ 	.byte	0x04, 0x2f
        /*1aba*/ 	.short	(.L_1619 - .L_1618)
	.align		4
.L_1618:
        /*1abc*/ 	.word	index@(_Z15SoftmaxWarpImplI10DirectLoadI6__halffE11DirectStoreIfS1_EfLi2ELi10ELi32ELi1ELb1EL9Algorithm0EEvT_T0_ll)
        /*1ac0*/ 	.word	0x00000029


	//----- nvinfo : EIATTR_FRAME_SIZE
	.align		4
.L_1619:
        /*1ac4*/ 	.byte	0x04, 0x11
        /*1ac6*/ 	.short	(.L_1621 - .L_1620)
	.align		4
.L_1620:
        /*1ac8*/ 	.word	index@($__internal_301_$__cuda_sm3x_div_rn_noftz_f32_slowpath)
        /*1acc*/ 	.word	0x00000000


	//----- nvinfo : EIATTR_FRAME_SIZE
	.align		4
.L_1621:
        /*1ad0*/ 	.byte	0x04, 0x11
        /*1ad2*/ 	.short	(.L_1623 - .L_1622)
	.align		4
.L_1622:
        /*1ad4*/ 	.word	index@(_Z15SoftmaxWarpImplI10DirectLoadI6__halffE11DirectStoreIfS1_EfLi2ELi10ELi32ELi1ELb1EL9Algorithm0EEvT_T0_ll)
        /*1ad8*/ 	.word	0x00000000


	//----- nvinfo : EIATTR_REGCOUNT
	.align		4
.L_1623:
        /*1adc*/ 	.byte	0x04, 0x2f
        /*1ade*/ 	.short	(.L_1625 - .L_1624)
	.align		4
.L_1624:
        /*1ae0*/ 	.word	index@(_Z15SoftmaxWarpImplI10DirectLoadI6__halffE11DirectStoreIfS1_EfLi2ELi12ELi32ELi1ELb0EL9Algorithm0EEvT_T0_ll)
        /*1ae4*/ 	.word	0x00000026


	//----- nvinfo : EIATTR_FRAME_SIZE
	.align		4
.L_1625:
        /*1ae8*/ 	.byte	0x04, 0x11
        /*1aea*/ 	.short	(.L_1627 - .L_1626)
	.align		4
.L_1626:
        /*1aec*/ 	.word	index@($__internal_300_$__cuda_sm3x_div_rn_noftz_f32_slowpath)
        /*1af0*/ 	.word	0x00000000


	//----- nvinfo : EIATTR_FRAME_SIZE
	.align		4
.L_1627:
        /*1af4*/ 	.byte	0x04, 0x11
        /*1af6*/ 	.short	(.L_1629 - .L_1628)
	.align		4
.L_1628:
        /*1af8*/ 	.word	index@(_Z15SoftmaxWarpImplI10DirectLoadI6__halffE11DirectStoreIfS1_EfLi2ELi12ELi32ELi1ELb0EL9Algorithm0EEvT_T0_ll)
        /*1afc*/ 	.word	0x00000000


	//----- nvinfo : EIATTR_REGCOUNT
	.align		4
.L_1629:
        /*1b00*/ 	.byte	0x04, 0x2f
        /*1b02*/ 	.short	(.L_1631 - .L_1630)
	.align		4
.L_1630:
        /*1b04*/ 	.word	index@(_Z15SoftmaxWarpImplI10DirectLoadI6__halffE11DirectStoreIfS1_EfLi2ELi12ELi32ELi1ELb1EL9Algorithm0EEvT_T0_ll)
        /*1b08*/ 	.word	0x0000002f


	//----- nvinfo : EIATTR_FRAME_SIZE
	.align		4
.L_1631:
        /*1b0c*/ 	.byte	0x04, 0x11
        /*1b0e*/ 	.short	(.L_1633 - .L_1632)
	.align		4
.L_1632:
        /*1b10*/ 	.word	index@($__internal_299_$__cuda_sm3x_div_rn_noftz_f32_slowpath)
        /*1b14*/ 	.word	0x00000000


	//----- nvinfo : EIATTR_FRAME_SIZE
	.align		4
.L_1633:
        /*1b18*/ 	.byte	0x04, 0x11
        /*1b1a*/ 	.short	(.L_1635 - .L_1634)
	.align		4
.L_1634:
        /*1b1c*/ 	.word	index@(_Z15SoftmaxWarpImplI10DirectLoadI6__halffE11DirectStoreIfS1_EfLi2ELi12ELi32ELi1ELb1EL9Algorithm0EEvT_T0_ll)
        /*1b20*/ 	.word	0x00000000


	//----- nvinfo : EIATTR_REGCOUNT
	.align		4
.L_1635:
        /*1b24*/ 	.byte	0x04, 0x2f
        /*1b26*/ 	.short	(.L_1637 - .L_1636)
	.align		4
.L_1636:
        /*1b28*/ 	.word	index@(_Z15SoftmaxWarpImplI10DirectLoadI6__halffE11DirectStoreIfS1_EfLi2ELi14ELi32ELi1ELb0EL9Algorithm0EEvT_T0_ll)
        /*1b2c*/ 	.word	0x00000028


	//----- nvinfo : EIATTR_FRAME_SIZE
	.align		4
.L_1637:
        /*1b30*/ 	.byte	0x04, 0x11
        /*1b32*/ 	.short	(.L_1639 - .L_1638)
	.align		4
.L_1638:
        /*1b34*/ 	.word	index@($__internal_298_$__cuda_sm3x_div_rn_noftz_f32_slowpath)
        /*1b38*/ 	.word	0x00000000


	//----- nvinfo : EIATTR_FRAME_SIZE
	.align		4
.L_1639:
        /*1b3c*/ 	.byte	0x04, 0x11
        /*1b3e*/ 	.short	(.L_1641 - .L_1640)
	.align		4
.L_1640:
        /*1b40*/ 	.word	index@(_Z15SoftmaxWarpImplI10DirectLoadI6__halffE11DirectStoreIfS1_EfLi2ELi14ELi32ELi1ELb0EL9Algorithm0EEvT_T0_ll)
        /*1b44*/ 	.word	0x00000000


	//----- nvinfo : EIATTR_REGCOUNT
	.align		4
.L_1641:
        /*1b48*/ 	.byte	0x04, 0x2f
        /*1b4a*/ 	.short	(.L_1643 - .L_1642)
	.align		4
.L_1642:
        /*1b4c*/ 	.word	index@(_Z15SoftmaxWarpImplI10DirectLoadI6__halffE11DirectStoreIfS1_EfLi2ELi14ELi32ELi1ELb1EL9Algorithm0EEvT_T0_ll)
        /*1b50*/ 	.word	0x00000033


	//----- nvinfo : EIATTR_FRAME_SIZE
	.align		4
.L_1643:
        /*1b54*/ 	.byte	0x04, 0x11
        /*1b56*/ 	.short	(.L_1645 - .L_1644)
	.align		4
.L_1644:
        /*1b58*/ 	.word	index@($__internal_297_$__cuda_sm3x_div_rn_noftz_f32_slowpath)
        /*1b5c*/ 	.word	0x00000000


	//----- nvinfo : EIATTR_FRAME_SIZE
	.align		4
.L_1645:
        /*1b60*/ 	.byte	0x04, 0x11
        /*1b62*/ 	.short	(.L_1647 - .L_1646)
	.align		4
.L_1646:
        /*1b64*/ 	.word	index@(_Z15SoftmaxWarpImplI10DirectLoadI6__halffE11DirectStoreIfS1_EfLi2ELi14ELi32ELi1ELb1EL9Algorithm0EEvT_T0_ll)
        /*1b68*/ 	.word	0x00000000


	//----- nvinfo : EIATTR_REGCOUNT
	.align		4
.L_1647:
        /*1b6c*/ 	.byte	0x04, 0x2f
        /*1b6e*/ 	.short	(.L_1649 - .L_1648)
	.align		4
.L_1648:
        /*1b70*/ 	.word	index@(_Z15SoftmaxWarpImplI10DirectLoadI6__halffE11DirectStoreIfS1_EfLi2ELi16ELi32ELi1ELb0EL9Algorithm0EEvT_T0_ll)
        /*1b74*/ 	.word	0x0000002d


	//----- nvinfo : EIATTR_FRAME_SIZE
	.align		4
.L_1649:
        /*1b78*/ 	.byte	0x04, 0x11
        /*1b7a*/ 	.short	(.L_1651 - .L_1650)
	.align		4
.L_1650:
        /*1b7c*/ 	.word	index@($__internal_296_$__cuda_sm3x_div_rn_noftz_f32_slowpath)
        /*1b80*/ 	.word	0x00000000


	//----- nvinfo : EIATTR_FRAME_SIZE
	.align		4
.L_1651:
        /*1b84*/ 	.byte	0x04, 0x11
        /*1b86*/ 	.short	(.L_1653 - .L_1652)
	.align		4
.L_1652:
        /*1b88*/ 	.word	index@(_Z15SoftmaxWarpImplI10DirectLoadI6__halffE11DirectStoreIfS1_EfLi2ELi16ELi32ELi1ELb0EL9Algorithm0EEvT_T0_ll)
        /*1b8c*/ 	.word	0x00000000


	//----- nvinfo : EIATTR_REGCOUNT
	.align		4
.L_1653:
        /*1b90*/ 	.byte	0x04, 0x2f
        /*1b92*/ 	.short	(.L_1655 - .L_1654)
	.align		4
.L_1654:
        /*1b94*/ 	.word	index@(_Z15SoftmaxWarpImplI10DirectLoadI6__halffE11DirectStoreIfS1_EfLi2ELi16ELi32ELi1ELb1EL9Algorithm0EEvT_T0_ll)
        /*1b98*/ 	.word	0x00000039


	//----- nvinfo : EIATTR_FRAME_SIZE
	.align		4
.L_1655:
        /*1b9c*/ 	.byte	0x04, 0x11
        /*1b9e*/ 	.short	(.L_1657 - .L_1656)
	.align		4
.L_1656:
        /*1ba0*/ 	.word	index@($__internal_295_$__cuda_sm3x_div_rn_noftz_f32_slowpath)
        /*1ba4*/ 	.word	0x00000000


	//----- nvinfo : EIATTR_FRAME_SIZE
	.align		4
.L_1657:
        /*1ba8*/ 	.byte	0x04, 0x11
        /*1baa*/ 	.short	(.L_1659 - .L_1658)
	.align		4
.L_1658:
        /*1bac*/ 	.word	index@(_Z15SoftmaxWarpImplI10DirectLoadI6__halffE11DirectStoreIfS1_EfLi2ELi16ELi32ELi1ELb1EL9Algorithm0EEvT_T0_ll)
        /*1bb0*/ 	.word	0x00000000


	//----- nvinfo : EIATTR_REGCOUNT
	.align		4
.L_1659:
        /*1bb4*/ 	.byte	0x04, 0x2f
        /*1bb6*/ 	.short	(.L_1661 - .L_1660)
	.align		4
.L_1660:
        /*1bb8*/ 	.word	index@(_Z15SoftmaxWarpImplI10DirectLoadI6__halffE11DirectStoreIfS1_EfLi2ELi18ELi32ELi1ELb0EL9Algorithm0EEvT_T0_ll)
        /*1bbc*/ 	.word	0x0000002f


	//----- nvinfo : EIATTR_FRAME_SIZE
	.align		4
.L_1661:
        /*1bc0*/ 	.byte	0x04, 0x11
        /*1bc2*/ 	.short	(.L_1663 - .L_1662)
	.align		4
.L_1662:
        /*1bc4*/ 	.word	index@($__internal_294_$__cuda_sm3x_div_rn_noftz_f32_slowpath)
        /*1bc8*/ 	.word	0x00000000


	//----- nvinfo : EIATTR_FRAME_SIZE
	.align		4
.L_1663:
        /*1bcc*/ 	.byte	0x04, 0x11
        /*1bce*/ 	.short	(.L_1665 - .L_1664)
	.align		4
.L_1664:
        /*1bd0*/ 	.word	index@(_Z15SoftmaxWarpImplI10DirectLoadI6__halffE11DirectStoreIfS1_EfLi2ELi18ELi32ELi1ELb0EL9Algorithm0EEvT_T0_ll)
        /*1bd4*/ 	.word	0x00000000


	//----- nvinfo : EIATTR_REGCOUNT
	.align		4
.L_1665:
        /*1bd8*/ 	.byte	0x04, 0x2f
        /*1bda*/ 	.short	(.L_1667 - .L_1666)
	.align		4
.L_1666:
        /*1bdc*/ 	.word	index@(_Z15SoftmaxWarpImplI10DirectLoadI6__halffE11DirectStoreIfS1_EfLi2ELi18ELi32ELi1ELb1EL9Algorithm0EEvT_T0_ll)
        /*1be0*/ 	.word	0x0000003f


	//----- nvinfo : EIATTR_FRAME_SIZE
	.align		4
.L_1667:
        /*1be4*/ 	.byte	0x04, 0x11
        /*1be6*/ 	.short	(.L_1669 - .L_1668)
	.align		4
.L_1668:
        /*1be8*/ 	.word	index@($__internal_293_$__cuda_sm3x_div_rn_noftz_f32_slowpath)
        /*1bec*/ 	.word	0x00000000


	//----- nvinfo : EIATTR_FRAME_SIZE
	.align		4
.L_1669:
        /*1bf0*/ 	.byte	0x04, 0x11
        /*1bf2*/ 	.short	(.L_1671 - .L_1670)
	.align		4
.L_1670:
        /*1bf4*/ 	.word	index@(_Z15SoftmaxWarpImplI10DirectLoadI6__halffE11DirectStoreIfS1_EfLi2ELi18ELi32ELi1ELb1EL9Algorithm0EEvT_T0_ll)
        /*1bf8*/ 	.word	0x00000000


	//----- nvinfo : EIATTR_REGCOUNT
	.align		4
.L_1671:
        /*1bfc*/ 	.byte	0x04, 0x2f
        /*1bfe*/ 	.short	(.L_1673 - .L_1672)
	.align		4
.L_1672:
        /*1c00*/ 	.word	index@(_Z15SoftmaxWarpImplI10DirectLoadI6__halffE11DirectStoreIfS1_EfLi2ELi20ELi32ELi1ELb0EL9Algorithm0EEvT_T0_ll)
        /*1c04*/ 	.word	0x00000037


	//----- nvinfo : EIATTR_FRAME_SIZE
	.align		4
.L_1673:
        /*1c08*/ 	.byte	0x04, 0x11
        /*1c0a*/ 	.short	(.L_1675 - .L_1674)
	.align		4
.L_1674:
        /*1c0c*/ 	.word	index@($__internal_292_$__cuda_sm3x_div_rn_noftz_f32_slowpath)
        /*1c10*/ 	.word	0x00000000


	//----- nvinfo : EIATTR_FRAME_SIZE
	.align		4
.L_1675:
        /*1c14*/ 	.byte	0x04, 0x11
        /*1c16*/ 	.short	(.L_1677 - .L_1676)
	.align		4
.L_1676:
        /*1c18*/ 	.word	index@(_Z15SoftmaxWarpImplI10DirectLoadI6__halffE11DirectStoreIfS1_EfLi2ELi20ELi32ELi1ELb0EL9Algorithm0EEvT_T0_ll)
        /*1c1c*/ 	.word	0x00000000


	//----- nvinfo : EIATTR_REGCOUNT
	.align		4
.L_1677:
        /*1c20*/ 	.byte	0x04, 0x2f
        /*1c22*/ 	.short	(.L_1679 - .L_1678)
	.align		4
.L_1678:
        /*1c24*/ 	.word	index@(_Z15SoftmaxWarpImplI10DirectLoadI6__halffE11DirectStoreIfS1_EfLi2ELi20ELi32ELi1ELb1EL9Algorithm0EEvT_T0_ll)
        /*1c28*/ 	.word	0x0000003c


	//----- nvinfo : EIATTR_FRAME_SIZE
	.align		4
.L_1679:
        /*1c2c*/ 	.byte	0x04, 0x11
        /*1c2e*/ 	.short	(.L_1681 - .L_1680)
	.align		4
.L_1680:
        /*1c30*/ 	.word	index@($__internal_291_$__cuda_sm3x_div_rn_noftz_f32_slowpath)
        /*1c34*/ 	.word	0x00000000


	//----- nvinfo : EIATTR_FRAME_SIZE
	.align		4
.L_1681:
        /*1c38*/ 	.byte	0x04, 0x11
        /*1c3a*/ 	.short	(.L_1683 - .L_1682)
	.align		4
.L_1682:
        /*1c3c*/ 	.word	index@(_Z15SoftmaxWarpImplI10DirectLoadI6__halffE11DirectStoreIfS1_EfLi2ELi20ELi32ELi1ELb1EL9Algorithm0EEvT_T0_ll)
        /*1c40*/ 	.word	0x00000000


	//----- nvinfo : EIATTR_REGCOUNT
	.align		4
.L_1683:
        /*1c44*/ 	.byte	0x04, 0x2f
        /*1c46*/ 	.short	(.L_1685 - .L_1684)
	.align		4
.L_1684:
        /*1c48*/ 	.word	index@(_Z15SoftmaxWarpImplI10DirectLoadI6__halffE11DirectStoreIfS1_EfLi2ELi22ELi32ELi1ELb0EL9Algorithm0EEvT_T0_ll)
        /*1c4c*/ 	.word	0x00000040


	//----- nvinfo : EIATTR_FRAME_SIZE
	.align		4
.L_1685:
        /*1c50*/ 	.byte	0x04, 0x11
        /*1c52*/ 	.short	(.L_1687 - .L_1686)
	.align		4
.L_1686:
        /*1c54*/ 	.word	index@($__internal_290_$__cuda_sm3x_div_rn_noftz_f32_slowpath)
        /*1c58*/ 	.word	0x00000000


	//----- nvinfo : EIATTR_FRAME_SIZE
	.align		4
.L_1687:
        /*1c5c*/ 	.byte	0x04, 0x11
        /*1c5e*/ 	.short	(.L_1689 - .L_1688)
	.align		4
.L_1688:
        /*1c60*/ 	.word	index@(_Z15SoftmaxWarpImplI10DirectLoadI6__halffE11DirectStoreIfS1_EfLi2ELi22ELi32ELi1ELb0EL9Algorithm0EEvT_T0_ll)
        /*1c64*/ 	.word	0x00000000


	//----- nvinfo : EIATTR_REGCOUNT
	.align		4
.L_1689:
        /*1c68*/ 	.byte	0x04, 0x2f
        /*1c6a*/ 	.short	(.L_1691 - .L_1690)
	.align		4
.L_1690:
        /*1c6c*/ 	.word	index@(_Z15SoftmaxWarpImplI10DirectLoadI6__halffE11DirectStoreIfS1_EfLi2ELi22ELi32ELi1ELb1EL9Algorithm0EEvT_T0_ll)
        /*1c70*/ 	.word	0x0000003e


	//----- nvinfo : EIATTR_FRAME_SIZE
	.align		4
.L_1691:
        /*1c74*/ 	.byte	0x04, 0x11
        /*1c76*/ 	.short	(.L_1693 - .L_1692)
	.align		4
.L_1692:
        /*1c78*/ 	.word	index@($__internal_289_$__cuda_sm3x_div_rn_noftz_f32_slowpath)
        /*1c7c*/ 	.word	0x00000000


	//----- nvinfo : EIATTR_FRAME_SIZE
	.align		4
.L_1693:
        /*1c80*/ 	.byte	0x04, 0x11
        /*1c82*/ 	.short	(.L_1695 - .L_1694)
	.align		4
.L_1694:
        /*1c84*/ 	.word	index@(_Z15SoftmaxWarpImplI10DirectLoadI6__halffE11DirectStoreIfS1_EfLi2ELi22ELi32ELi1ELb1EL9Algorithm0EEvT_T0_ll)
        /*1c88*/ 	.word	0x00000000


	//----- nvinfo : EIATTR_REGCOUNT
	.align		4
.L_1695:
        /*1c8c*/ 	.byte	0x04, 0x2f
        /*1c8e*/ 	.short	(.L_1697 - .L_1696)
	.align		4
.L_1696:
        /*1c90*/ 	.word	index@(_Z15SoftmaxWarpImplI10DirectLoadI6__halffE11DirectStoreIfS1_EfLi2ELi24ELi32ELi1ELb0EL9Algorithm0EEvT_T0_ll)
        /*1c94*/ 	.word	0x0000003f


	//----- nvinfo : EIATTR_FRAME_SIZE
	.align		4
.L_1697:
        /*1c98*/ 	.byte	0x04, 0x11
        /*1c9a*/ 	.short	(.L_1699 - .L_1698)
	.align		4
.L_1698:
        /*1c9c*/ 	.word	index@($__internal_288_$__cuda_sm3x_div_rn_noftz_f32_slowpath)
        /*1ca0*/ 	.word	0x00000000


	//----- nvinfo : EIATTR_FRAME_SIZE
	.align		4
.L_1699:
        /*1ca4*/ 	.byte	0x04, 0x11
        /*1ca6*/ 	.short	(.L_1701 - .L_1700)
	.align		4
.L_1700:
        /*1ca8*/ 	.word	index@(_Z15SoftmaxWarpImplI10DirectLoadI6__halffE11DirectStoreIfS1_EfLi2ELi24ELi32ELi1ELb0EL9Algorithm0EEvT_T0_ll)
        /*1cac*/ 	.word	0x00000000


	//----- nvinfo : EIATTR_REGCOUNT
	.align		4
.L_1701:
        /*1cb0*/ 	.byte	0x04, 0x2f
        /*1cb2*/ 	.short	(.L_1703 - .L_1702)
	.align		4
.L_1702:
        /*1cb4*/ 	.word	index@(_Z15SoftmaxWarpImplI10DirectLoadI6__halffE11DirectStoreIfS1_EfLi2ELi24ELi32ELi1ELb1EL9Algorithm0EEvT_T0_ll)
        /*1cb8*/ 	.word	0x0000004f


	//----- nvinfo : EIATTR_FRAME_SIZE
	.align		4
.L_1703:
        /*1cbc*/ 	.byte	0x04, 0x11
        /*1cbe*/ 	.short	(.L_1705 - .L_1704)
	.align		4
.L_1704:
        /*1cc0*/ 	.word	index@($__internal_287_$__cuda_sm3x_div_rn_noftz_f32_slowpath)
        /*1cc4*/ 	.word	0x00000000


	//----- nvinfo : EIATTR_FRAME_SIZE
	.align		4
.L_1705:
        /*1cc8*/ 	.byte	0x04, 0x11
        /*1cca*/ 	.short	(.L_1707 - .L_1706)
	.align		4
.L_1706:
        /*1ccc*/ 	.word	index@(_Z15SoftmaxWarpImplI10DirectLoadI6__halffE11DirectStoreIfS1_EfLi2ELi24ELi32ELi1ELb1EL9Algorithm0EEvT_T0_ll)
        /*1cd0*/ 	.word	0x00000000


	//----- nvinfo : EIATTR_REGCOUNT
	.align		4
.L_1707:
        /*1cd4*/ 	.byte	0x04, 0x2f
        /*1cd6*/ 	.short	(.L_1709 - .L_1708)
	.align		4
.L_1708:
        /*1cd8*/ 	.word	index@(_Z15SoftmaxWarpImplI10DirectLoadI6__halffE11DirectStoreIfS1_EfLi2ELi26ELi32ELi1ELb0EL9Algorithm0EEvT_T0_ll)
        /*1cdc*/ 	.word	0x00000043


	//----- nvinfo : EIATTR_FRAME_SIZE
	.align		4
.L_1709:
        /*1ce0*/ 	.byte	0x04, 0x11
        /*1ce2*/ 	.short	(.L_1711 - .L_1710)
	.align		4
.L_1710:
        /*1ce4*/ 	.word	index@($__internal_286_$__cuda_sm3x_div_rn_noftz_f32_slowpath)
        /*1ce8*/ 	.word	0x00000000


	//----- nvinfo : EIATTR_FRAME_SIZE
	.align		4
.L_1711:
        /*1cec*/ 	.byte	0x04, 0x11
        /*1cee*/ 	.short	(.L_1713 - .L_1712)
	.align		4
.L_1712:
        /*1cf0*/ 	.word	index@(_Z15SoftmaxWarpImplI10DirectLoadI6__halffE11DirectStoreIfS1_EfLi2ELi26ELi32ELi1ELb0EL9Algorithm0EEvT_T0_ll)
        /*1cf4*/ 	.word	0x00000000


	//----- nvinfo : EIATTR_REGCOUNT
	.align		4
.L_1713:
        /*1cf8*/ 	.byte	0x04, 0x2f
        /*1cfa*/ 	.short	(.L_1715 - .L_1714)
	.align		4
.L_1714:
        /*1cfc*/ 	.word	index@(_Z15SoftmaxWarpImplI10DirectLoadI6__halffE11DirectStoreIfS1_EfLi2ELi26ELi32ELi1ELb1EL9Algorithm0EEvT_T0_ll)
        /*1d00*/ 	.word	0x0000005f


	//----- nvinfo : EIATTR_FRAME_SIZE
	.align		4
.L_1715:
        /*1d04*/ 	.byte	0x04, 0x11
        /*1d06*/ 	.short	(.L_1717 - .L_1716)
	.align		4
.L_1716:
        /*1d08*/ 	.word	index@($__internal_285_$__cuda_sm3x_div_rn_noftz_f32_slowpath)
        /*1d0c*/ 	.word	0x00000000


	//----- nvinfo : EIATTR_FRAME_SIZE
	.align		4
.L_1717:
        /*1d10*/ 	.byte	0x04, 0x11
        /*1d12*/ 	.short	(.L_1719 - .L_1718)
	.align		4
.L_1718:
        /*1d14*/ 	.word	index@(_Z15SoftmaxWarpImplI10DirectLoadI6__halffE11DirectStoreIfS1_EfLi2ELi26ELi32ELi1ELb1EL9Algorithm0EEvT_T0_ll)
        /*1d18*/ 	.word	0x00000000


	//----- nvinfo : EIATTR_REGCOUNT
	.align		4
.L_1719:
        /*1d1c*/ 	.byte	0x04, 0x2f
        /*1d1e*/ 	.short	(.L_1721 - .L_1720)
	.align		4
.L_1720:
        /*1d20*/ 	.word	index@(_Z15SoftmaxWarpImplI10DirectLoadI6__halffE11DirectStoreIfS1_EfLi2ELi28ELi32ELi1ELb0EL9Algorithm0EEvT_T0_ll)
        /*1d24*/ 	.word	0x0000004b


	//----- nvinfo : EIATTR_FRAME_SIZE
	.align		4
.L_1721:
        /*1d28*/ 	.byte	0x04, 0x11
        /*1d2a*/ 	.short	(.L_1723 - .L_1722)
	.align		4
.L_1722:
        /*1d2c*/ 	.word	index@($__internal_284_$__cuda_sm3x_div_rn_noftz_f32_slowpath)
        /*1d30*/ 	.word	0x00000000


	//----- nvinfo : EIATTR_FRAME_SIZE
	.align		4
.L_1723:
        /*1d34*/ 	.byte	0x04, 0x11
        /*1d36*/ 	.short	(.L_1725 - .L_1724)
	.align		4
.L_1724:
        /*1d38*/ 	.word	index@(_Z15SoftmaxWarpImplI10DirectLoadI6__halffE11DirectStoreIfS1_EfLi2ELi28ELi32ELi1ELb0EL9Algorithm0EEvT_T0_ll)
        /*1d3c*/ 	.word	0x00000000


	//----- nvinfo : EIATTR_REGCOUNT
	.align		4
.L_1725:
        /*1d40*/ 	.byte	0x04, 0x2f
        /*1d42*/ 	.short	(.L_1727 - .L_1726)
	.align		4
.L_1726:
        /*1d44*/ 	.word	index@(_Z15SoftmaxWarpImplI10DirectLoadI6__halffE11DirectStoreIfS1_EfLi2ELi28ELi32ELi1ELb1EL9Algorithm0EEvT_T0_ll)
        /*1d48*/ 	.word	0x0000005f


	//----- nvinfo : EIATTR_FRAME_SIZE
	.align		4
.L_1727:
        /*1d4c*/ 	.byte	0x04, 0x11
        /*1d4e*/ 	.short	(.L_1729 - .L_1728)
	.align		4
.L_1728:
        /*1d50*/ 	.word	index@($__internal_283_$__cuda_sm3x_div_rn_noftz_f32_slowpath)
        /*1d54*/ 	.word	0x00000000


	//----- nvinfo : EIATTR_FRAME_SIZE
	.align		4
.L_1729:
        /*1d58*/ 	.byte	0x04, 0x11
        /*1d5a*/ 	.short	(.L_1731 - .L_1730)
	.align		4
.L_1730:
        /*1d5c*/ 	.word	index@(_Z15SoftmaxWarpImplI10DirectLoadI6__halffE11DirectStoreIfS1_EfLi2ELi28ELi32ELi1ELb1EL9Algorithm0EEvT_T0_ll)
        /*1d60*/ 	.word	0x00000000


	//----- nvinfo : EIATTR_REGCOUNT
	.align		4
.L_1731:
        /*1d64*/ 	.byte	0x04, 0x2f
        /*1d66*/ 	.short	(.L_1733 - .L_1732)
	.align		4
.L_1732:
        /*1d68*/ 	.word	index@(_Z15SoftmaxWarpImplI10DirectLoadI6__halffE11DirectStoreIfS1_EfLi2ELi30ELi32ELi1ELb0EL9Algorithm0EEvT_T0_ll)
        /*1d6c*/ 	.word	0x0000004f


	//----- nvinfo : EIATTR_FRAME_SIZE
	.align		4
.L_1733:
        /*1d70*/ 	.byte	0x04, 0x11
        /*1d72*/ 	.short	(.L_1735 - .L_1734)
	.align		4
.L_1734:
        /*1d74*/ 	.word	index@($__internal_282_$__cuda_sm3x_div_rn_noftz_f32_slowpath)
        /*1d78*/ 	.word	0x00000000


	//----- nvinfo : EIATTR_FRAME_SIZE
	.align		4
.L_1735:
        /*1d7c*/ 	.byte	0x04, 0x11
        /*1d7e*/ 	.short	(.L_1737 - .L_1736)
	.align		4
.L_1736:
        /*1d80*/ 	.word	index@(_Z15SoftmaxWarpImplI10DirectLoadI6__halffE11DirectStoreIfS1_EfLi2ELi30ELi32ELi1ELb0EL9Algorithm0EEvT_T0_ll)
        /*1d84*/ 	.word	0x00000000


	//----- nvinfo : EIATTR_REGCOUNT
	.align		4
.L_1737:
        /*1d88*/ 	.byte	0x04, 0x2f
        /*1d8a*/ 	.short	(.L_1739 - .L_1738)
	.align		4
.L_1738:
        /*1d8c*/ 	.word	index@(_Z15SoftmaxWarpImplI10DirectLoadI6__halffE11DirectStoreIfS1_EfLi2ELi30ELi32ELi1ELb1EL9Algorithm0EEvT_T0_ll)
        /*1d90*/ 	.word	0x00000052


	//----- nvinfo : EIATTR_FRAME_SIZE
	.align		4
.L_1739:
        /*1d94*/ 	.byte	0x04, 0x11
        /*1d96*/ 	.short	(.L_1741 - .L_1740)
	.align		4
.L_1740:
        /*1d98*/ 	.word	index@($__internal_281_$__cuda_sm3x_div_rn_noftz_f32_slowpath)
        /*1d9c*/ 	.word	0x00000000


	//----- nvinfo : EIATTR_FRAME_SIZE
	.align		4
.L_1741:
        /*1da0*/ 	.byte	0x04, 0x11
        /*1da2*/ 	.short	(.L_1743 - .L_1742)
	.align		4
.L_1742:
        /*1da4*/ 	.word	index@(_Z15SoftmaxWarpImplI10DirectLoadI6__halffE11DirectStoreIfS1_EfLi2ELi30ELi32ELi1ELb1EL9Algorithm0EEvT_T0_ll)
        /*1da8*/ 	.word	0x00000000


	//----- nvinfo : EIATTR_REGCOUNT
	.align		4
.L_1743:
        /*1dac*/ 	.byte	0x04, 0x2f
        /*1dae*/ 	.short	(.L_1745 - .L_1744)
	.align		4
.L_1744:
        /*1db0*/ 	.word	index@(_Z15SoftmaxWarpImplI10DirectLoadI6__halffE11DirectStoreIfS1_EfLi2ELi32ELi32ELi1ELb0EL9Algorithm0EEvT_T0_ll)
        /*1db4*/ 	.word	0x0000004d


	//----- nvinfo : EIATTR_FRAME_SIZE
	.align		4
.L_1745:
        /*1db8*/ 	.byte	0x04, 0x11
        /*1dba*/ 	.short	(.L_1747 - .L_1746)
	.align		4
.L_1746:
        /*1dbc*/ 	.word	index@($__internal_280_$__cuda_sm3x_div_rn_noftz_f32_slowpath)
        /*1dc0*/ 	.word	0x00000000


	//----- nvinfo : EIATTR_FRAME_SIZE
	.align		4
.L_1747:
        /*1dc4*/ 	.byte	0x04, 0x11
        /*1dc6*/ 	.short	(.L_1749 - .L_1748)
	.align		4
.L_1748:
        /*1dc8*/ 	.word	index@(_Z15SoftmaxWarpImplI10DirectLoadI6__halffE11DirectStoreIfS1_EfLi2ELi32ELi32ELi1ELb0EL9Algorithm0EEvT_T0_ll)
        /*1dcc*/ 	.word	0x00000000


	//----- nvinfo : EIATTR_REGCOUNT
	.align		4
.L_1749:
        /*1dd0*/ 	.byte	0x04, 0x2f
        /*1dd2*/ 	.short	(.L_1751 - .L_1750)
	.align		4
.L_1750:
        /*1dd4*/ 	.word	index@(_Z15SoftmaxWarpImplI10DirectLoadI6__halffE11DirectStoreIfS1_EfLi2ELi32ELi32ELi1ELb1EL9Algorithm0EEvT_T0_ll)
        /*1dd8*/ 	.word	0x00000077


	//----- nvinfo : EIATTR_FRAME_SIZE
	.align		4
.L_1751:
        /*1ddc*/ 	.byte	0x04, 0x11
        /*1dde*/ 	.short	(.L_1753 - .L_1752)
	.align		4
.L_1752:
        /*1de0*/ 	.word	index@($__internal_279_$__cuda_sm3x_div_rn_noftz_f32_slowpath)
        /*1de4*/ 	.word	0x00000000


	//----- nvinfo : EIATTR_FRAME_SIZE
	.align		4
.L_1753:
        /*1de8*/ 	.byte	0x04, 0x11
        /*1dea*/ 	.short	(.L_1755 - .L_1754)
	.align		4
.L_1754:
        /*1dec*/ 	.word	index@(_Z15SoftmaxWarpImplI10DirectLoadI6__halffE11DirectStoreIfS1_EfLi2ELi32ELi32ELi1ELb1EL9Algorithm0EEvT_T0_ll)
        /*1df0*/ 	.word	0x00000000


	//----- nvinfo : EIATTR_REGCOUNT
	.align		4
.L_1755:
        /*1df4*/ 	.byte	0x04, 0x2f
        /*1df6*/ 	.short	(.L_1757 - .L_1756)
	.align		4
.L_1756:
        /*1df8*/ 	.word	index@(_Z15SoftmaxWarpImplI10DirectLoadI6__halffE11DirectStoreIfS1_EfLi1ELi1ELi1ELi2ELb0EL9Algorithm0EEvT_T0_ll)
        /*1dfc*/ 	.word	0x0000001d


	//----- nvinfo : EIATTR_FRAME_SIZE
	.align		4
.L_1757:
        /*1e00*/ 	.byte	0x04, 0x11
        /*1e02*/ 	.short	(.L_1759 - .L_1758)
	.align		4
.L_1758:
        /*1e04*/ 	.word	index@($__internal_278_$__cuda_sm3x_div_rn_noftz_f32_slowpath)
        /*1e08*/ 	.word	0x00000000


	//----- nvinfo : EIATTR_FRAME_SIZE
	.align		4
.L_1759:
        /*1e0c*/ 	.byte	0x04, 0x11
        /*1e0e*/ 	.short	(.L_1761 - .L_1760)
	.align		4
.L_1760:
        /*1e10*/ 	.word	index@($__internal_277_$__cuda_sm20_div_u64)
        /*1e14*/ 	.word	0x00000000


	//----- nvinfo : EIATTR_FRAME_SIZE
	.align		4
.L_1761:
        /*1e18*/ 	.byte	0x04, 0x11
        /*1e1a*/ 	.short	(.L_1763 - .L_1762)
	.align		4
.L_1762:
        /*1e1c*/ 	.word	index@(_Z15SoftmaxWarpImplI10DirectLoadI6__halffE11DirectStoreIfS1_EfLi1ELi1ELi1ELi2ELb0EL9Algorithm0EEvT_T0_ll)
        /*1e20*/ 	.word	0x00000000


	//----- nvinfo : EIATTR_REGCOUNT
	.align		4
.L_1763:
        /*1e24*/ 	.byte	0x04, 0x2f
        /*1e26*/ 	.short	(.L_1765 - .L_1764)
	.align		4
.L_1764:
        /*1e28*/ 	.word	index@(_Z15SoftmaxWarpImplI10DirectLoadI6__halffE11DirectStoreIfS1_EfLi1ELi1ELi1ELi2ELb1EL9Algorithm0EEvT_T0_ll)
        /*1e2c*/ 	.word	0x0000001d


	//----- nvinfo : EIATTR_FRAME_SIZE
	.align		4
.L_1765:
        /*1e30*/ 	.byte	0x04, 0x11
        /*1e32*/ 	.short	(.L_1767 - .L_1766)
	.align		4
.L_1766:
        /*1e34*/ 	.word	index@($__internal_276_$__cuda_sm3x_div_rn_noftz_f32_slowpath)
        /*1e38*/ 	.word	0x00000000


	//----- nvinfo : EIATTR_FRAME_SIZE
	.align		4
.L_1767:
        /*1e3c*/ 	.byte	0x04, 0x11
        /*1e3e*/ 	.short	(.L_1769 - .L_1768)
	.align		4
.L_1768:
        /*1e40*/ 	.word	index@($__internal_275_$__cuda_sm20_div_u64)
        /*1e44*/ 	.word	0x00000000


	//----- nvinfo : EIATTR_FRAME_SIZE
	.align		4
.L_1769:
        /*1e48*/ 	.byte	0x04, 0x11
        /*1e4a*/ 	.short	(.L_1771 - .L_1770)
	.align		4
.L_1770:
        /*1e4c*/ 	.word	index@(_Z15SoftmaxWarpImplI10DirectLoadI6__halffE11DirectStoreIfS1_EfLi1ELi1ELi1ELi2ELb1EL9Algorithm0EEvT_T0_ll)
        /*1e50*/ 	.word	0x00000000


	//----- nvinfo : EIATTR_REGCOUNT
	.align		4
.L_1771:
        /*1e54*/ 	.byte	0x04, 0x2f
        /*1e56*/ 	.short	(.L_1773 - .L_1772)
	.align		4
.L_1772:
        /*1e58*/ 	.word	index@(_Z15SoftmaxWarpImplI10DirectLoadI6__halffE11DirectStoreIfS1_EfLi1ELi1ELi1ELi1ELb0EL9Algorithm0EEvT_T0_ll)
        /*1e5c*/ 	.word	0x00000023


	//----- nvinfo : EIATTR_FRAME_SIZE
	.align		4
.L_1773:
        /*1e60*/ 	.byte	0x04, 0x11
        /*1e62*/ 	.short	(.L_1775 - .L_1774)
	.align		4
.L_1774:
        /*1e64*/ 	.word	index@($__internal_274_$__cuda_sm3x_div_rn_noftz_f32_slowpath)
        /*1e68*/ 	.word	0x00000000


	//----- nvinfo : EIATTR_FRAME_SIZE
	.align		4
.L_1775:
        /*1e6c*/ 	.byte	0x04, 0x11
        /*1e6e*/ 	.short	(.L_1777 - .L_1776)
	.align		4
.L_1776:
        /*1e70*/ 	.word	index@($__internal_273_$__cuda_sm20_div_u64)
        /*1e74*/ 	.word	0x00000000


	//----- nvinfo : EIATTR_FRAME_SIZE
	.align		4
.L_1777:
        /*1e78*/ 	.byte	0x04, 0x11
        /*1e7a*/ 	.short	(.L_1779 - .L_1778)
	.align		4
.L_1778:
        /*1e7c*/ 	.word	index@(_Z15SoftmaxWarpImplI10DirectLoadI6__halffE11DirectStoreIfS1_EfLi1ELi1ELi1ELi1ELb0EL9Algorithm0EEvT_T0_ll)
        /*1e80*/ 	.word	0x00000000


	//----- nvinfo : EIATTR_REGCOUNT
	.align		4
.L_1779:
        /*1e84*/ 	.byte	0x04, 0x2f
        /*1e86*/ 	.short	(.L_1781 - .L_1780)
	.align		4
.L_1780:
        /*1e88*/ 	.word	index@(_Z15SoftmaxWarpImplI10DirectLoadI6__halffE11DirectStoreIfS1_EfLi1ELi1ELi1ELi1ELb1EL9Algorithm0EEvT_T0_ll)
        /*1e8c*/ 	.word	0x00000020


	//----- nvinfo : EIATTR_FRAME_SIZE
	.align		4
.L_1781:
        /*1e90*/ 	.byte	0x04, 0x11
        /*1e92*/ 	.short	(.L_1783 - .L_1782)
	.align		4
.L_1782:
        /*1e94*/ 	.word	index@($__internal_272_$__cuda_sm3x_div_rn_noftz_f32_slowpath)
        /*1e98*/ 	.word	0x00000000


	//----- nvinfo : EIATTR_FRAME_SIZE
	.align		4
.L_1783:
        /*1e9c*/ 	.byte	0x04, 0x11
        /*1e9e*/ 	.short	(.L_1785 - .L_1784)
	.align		4
.L_1784:
        /*1ea0*/ 	.word	index@($__internal_271_$__cuda_sm20_div_u64)
        /*1ea4*/ 	.word	0x00000000


	//----- nvinfo : EIATTR_FRAME_SIZE
	.align		4
.L_1785:
        /*1ea8*/ 	.byte	0x04, 0x11
        /*1eaa*/ 	.short	(.L_1787 - .L_1786)
	.align		4
.L_1786:
        /*1eac*/ 	.word	index@(_Z15SoftmaxWarpImplI10DirectLoadI6__halffE11DirectStoreIfS1_EfLi1ELi1ELi1ELi1ELb1EL9Algorithm0EEvT_T0_ll)
        /*1eb0*/ 	.word	0x00000000


	//----- nvinfo : EIATTR_REGCOUNT
	.align		4
.L_1787:
        /*1eb4*/ 	.byte	0x04, 0x2f
        /*1eb6*/ 	.short	(.L_1789 - .L_1788)
	.align		4
.L_1788:
        /*1eb8*/ 	.word	index@(_Z15SoftmaxWarpImplI10DirectLoadI6__halffE11DirectStoreIfS1_EfLi1ELi1ELi2ELi2ELb0EL9Algorithm0EEvT_T0_ll)
        /*1ebc*/ 	.word	0x0000001e


	//----- nvinfo : EIATTR_FRAME_SIZE
	.align		4
.L_1789:
        /*1ec0*/ 	.byte	0x04, 0x11
        /*1ec2*/ 	.short	(.L_1791 - .L_1790)
	.align		4
.L_1790:
        /*1ec4*/ 	.word	index@($__internal_270_$__cuda_sm3x_div_rn_noftz_f32_slowpath)
        /*1ec8*/ 	.word	0x00000000


	//----- nvinfo : EIATTR_FRAME_SIZE
	.align		4
.L_1791:
        /*1ecc*/ 	.byte	0x04, 0x11
        /*1ece*/ 	.short	(.L_1793 - .L_1792)
	.align		4
.L_1792:
        /*1ed0*/ 	.word	index@($__internal_269_$__cuda_sm20_div_u64)
        /*1ed4*/ 	.word	0x00000000


	//----- nvinfo : EIATTR_FRAME_SIZE
	.align		4
.L_1793:
        /*1ed8*/ 	.byte	0x04, 0x11
        /*1eda*/ 	.short	(.L_1795 - .L_1794)
	.align		4
.L_1794:
        /*1edc*/ 	.word	index@(_Z15SoftmaxWarpImplI10DirectLoadI6__halffE11DirectStoreIfS1_EfLi1ELi1ELi2ELi2ELb0EL9Algorithm0EEvT_T0_ll)
        /*1ee0*/ 	.word	0x00000000


	//----- nvinfo : EIATTR_REGCOUNT
	.align		4
.L_1795:
        /*1ee4*/ 	.byte	0x04, 0x2f
        /*1ee6*/ 	.short	(.L_1797 - .L_1796)
	.align		4
.L_1796:
        /*1ee8*/ 	.word	index@(_Z15SoftmaxWarpImplI10DirectLoadI6__halffE11DirectStoreIfS1_EfLi1ELi1ELi2ELi2ELb1EL9Algorithm0EEvT_T0_ll)
        /*1eec*/ 	.word	0x0000001c


	//----- nvinfo : EIATTR_FRAME_SIZE
	.align		4
.L_1797:
        /*1ef0*/ 	.byte	0x04, 0x11
        /*1ef2*/ 	.short	(.L_1799 - .L_1798)
	.align		4
.L_1798:
        /*1ef4*/ 	.word	index@($__internal_268_$__cuda_sm3x_div_rn_noftz_f32_slowpath)
        /*1ef8*/ 	.word	0x00000000


	//----- nvinfo : EIATTR_FRAME_SIZE
	.align		4
.L_1799:
        /*1efc*/ 	.byte	0x04, 0x11
        /*1efe*/ 	.short	(.L_1801 - .L_1800)
	.align		4
.L_1800:
        /*1f00*/ 	.word	index@(_Z15SoftmaxWarpImplI10DirectLoadI6__halffE11DirectStoreIfS1_EfLi1ELi1ELi2ELi2ELb1EL9Algorithm0EEvT_T0_ll)
        /*1f04*/ 	.word	0x00000000


	//----- nvinfo : EIATTR_REGCOUNT
	.align		4
.L_1801:
        /*1f08*/ 	.byte	0x04, 0x2f
        /*1f0a*/ 	.short	(.L_1803 - .L_1802)
	.align		4
.L_1802:
        /*1f0c*/ 	.word	index@(_Z15SoftmaxWarpImplI10DirectLoadI6__halffE11DirectStoreIfS1_EfLi1ELi1ELi2ELi1ELb0EL9Algorithm0EEvT_T0_ll)
        /*1f10*/ 	.word	0x00000018


	//----- nvinfo : EIATTR_FRAME_SIZE
	.align		4
.L_1803:
        /*1f14*/ 	.byte	0x04, 0x11
        /*1f16*/ 	.short	(.L_1805 - .L_1804)
	.align		4
.L_1804:
        /*1f18*/ 	.word	index@($__internal_267_$__cuda_sm3x_div_rn_noftz_f32_slowpath)
        /*1f1c*/ 	.word	0x00000000


	//----- nvinfo : EIATTR_FRAME_SIZE
	.align		4
.L_1805:
        /*1f20*/ 	.byte	0x04, 0x11
        /*1f22*/ 	.short	(.L_1807 - .L_1806)
	.align		4
.L_1806:
        /*1f24*/ 	.word	index@(_Z15SoftmaxWarpImplI10DirectLoadI6__halffE11DirectStoreIfS1_EfLi1ELi1ELi2ELi1ELb0EL9Algorithm0EEvT_T0_ll)
        /*1f28*/ 	.word	0x00000000


	//----- nvinfo : EIATTR_REGCOUNT
	.align		4
.L_1807:
        /*1f2c*/ 	.byte	0x04, 0x2f
        /*1f2e*/ 	.short	(.L_1809 - .L_1808)
	.align		4
.L_1808:
        /*1f30*/ 	.word	index@(_Z15SoftmaxWarpImplI10DirectLoadI6__halffE11DirectStoreIfS1_EfLi1ELi1ELi2ELi1ELb1EL9Algorithm0EEvT_T0_ll)
        /*1f34*/ 	.word	0x00000018


	//----- nvinfo : EIATTR_FRAME_SIZE
	.align		4
.L_1809:
        /*1f38*/ 	.byte	0x04, 0x11
        /*1f3a*/ 	.short	(.L_1811 - .L_1810)
	.align		4
.L_1810:
        /*1f3c*/ 	.word	index@($__internal_266_$__cuda_sm3x_div_rn_noftz_f32_slowpath)
        /*1f40*/ 	.word	0x00000000


	//----- nvinfo : EIATTR_FRAME_SIZE
	.align		4
.L_1811:
        /*1f44*/ 	.byte	0x04, 0x11
        /*1f46*/ 	.short	(.L_1813 - .L_1812)
	.align		4
.L_1812:
        /*1f48*/ 	.word	index@(_Z15SoftmaxWarpImplI10DirectLoadI6__halffE11DirectStoreIfS1_EfLi1ELi1ELi2ELi1ELb1EL9Algorithm0EEvT_T0_ll)
        /*1f4c*/ 	.word	0x00000000


	//----- nvinfo : EIATTR_REGCOUNT
	.align		4
.L_1813:
        /*1f50*/ 	.byte	0x04, 0x2f
        /*1f52*/ 	.short	(.L_1815 - .L_1814)
	.align		4
.L_1814:
        /*1f54*/ 	.word	index@(_Z15SoftmaxWarpImplI10DirectLoadI6__halffE11DirectStoreIfS1_EfLi1ELi1ELi4ELi2ELb0EL9Algorithm0EEvT_T0_ll)
        /*1f58*/ 	.word	0x0000001d


	//----- nvinfo : EIATTR_FRAME_SIZE
	.align		4
.L_1815:
        /*1f5c*/ 	.byte	0x04, 0x11
        /*1f5e*/ 	.short	(.L_1817 - .L_1816)
	.align		4
.L_1816:
        /*1f60*/ 	.word	index@($__internal_265_$__cuda_sm3x_div_rn_noftz_f32_slowpath)
        /*1f64*/ 	.word	0x00000000


	//----- nvinfo : EIATTR_FRAME_SIZE
	.align		4
.L_1817:
        /*1f68*/ 	.byte	0x04, 0x11
        /*1f6a*/ 	.short	(.L_1819 - .L_1818)
	.align		4
.L_1818:
        /*1f6c*/ 	.word	index@(_Z15SoftmaxWarpImplI10DirectLoadI6__halffE11DirectStoreIfS1_EfLi1ELi1ELi4ELi2ELb0EL9Algorithm0EEvT_T0_ll)
        /*1f70*/ 	.word	0x00000000


	//----- nvinfo : EIATTR_REGCOUNT
	.align		4
.L_1819:
        /*1f74*/ 	.byte	0x04, 0x2f
        /*1f76*/ 	.short	(.L_1821 - .L_1820)
	.align		4
.L_1820:
        /*1f78*/ 	.word	index@(_Z15SoftmaxWarpImplI10DirectLoadI6__halffE11DirectStoreIfS1_EfLi1ELi1ELi4ELi2ELb1EL9Algorithm0EEvT_T0_ll)
        /*1f7c*/ 	.word	0x0000001a


	//----- nvinfo : EIATTR_FRAME_SIZE
	.align		4
.L_1821:
        /*1f80*/ 	.byte	0x04, 0x11
        /*1f82*/ 	.short	(.L_1823 - .L_1822)
	.align		4
.L_1822:
        /*1f84*/ 	.word	index@($__internal_264_$__cuda_sm3x_div_rn_noftz_f32_slowpath)
        /*1f88*/ 	.word	0x00000000


	//----- nvinfo : EIATTR_FRAME_SIZE
	.align		4
.L_1823:
        /*1f8c*/ 	.byte	0x04, 0x11
        /*1f8e*/ 	.short	(.L_1825 - .L_1824)
	.align		4
.L_1824:
        /*1f90*/ 	.word	index@(_Z15SoftmaxWarpImplI10DirectLoadI6__halffE11DirectStoreIfS1_EfLi1ELi1ELi4ELi2ELb1EL9Algorithm0EEvT_T0_ll)
        /*1f94*/ 	.word	0x00000000


	//----- nvinfo : EIATTR_REGCOUNT
	.align		4
.L_1825:
        /*1f98*/ 	.byte	0x04, 0x2f
        /*1f9a*/ 	.short	(.L_1827 - .L_1826)
	.align		4
.L_1826:
        /*1f9c*/ 	.word	index@(_Z15SoftmaxWarpImplI10DirectLoadI6__halffE11DirectStoreIfS1_EfLi1ELi1ELi4ELi1ELb0EL9Algorithm0EEvT_T0_ll)
        /*1fa0*/ 	.word	0x0000001a


	//----- nvinfo : EIATTR_FRAME_SIZE
	.align		4
.L_1827:
        /*1fa4*/ 	.byte	0x04, 0x11
        /*1fa6*/ 	.short	(.L_1829 - .L_1828)
	.align		4
.L_1828:
        /*1fa8*/ 	.word	index@($__internal_263_$__cuda_sm3x_div_rn_noftz_f32_slowpath)
        /*1fac*/ 	.word	0x00000000


	//----- nvinfo : EIATTR_FRAME_SIZE
	.align		4
.L_1829:
        /*1fb0*/ 	.byte	0x04, 0x11
        /*1fb2*/ 	.short	(.L_1831 - .L_1830)
	.align		4
.L_1830:
        /*1fb4*/ 	.word	index@($__internal_262_$__cuda_sm20_div_u64)
        /*1fb8*/ 	.word	0x00000000


	//----- nvinfo : EIATTR_FRAME_SIZE
	.align		4
.L_1831:
        /*1fbc*/ 	.byte	0x04, 0x11
        /*1fbe*/ 	.short	(.L_1833 - .L_1832)
	.align		4
.L_1832:
        /*1fc0*/ 	.word	index@(_Z15SoftmaxWarpImplI10DirectLoadI6__halffE11DirectStoreIfS1_EfLi1ELi1ELi4ELi1ELb0EL9Algorithm0EEvT_T0_ll)
        /*1fc4*/ 	.word	0x00000000


	//----- nvinfo : EIATTR_REGCOUNT
	.align		4
.L_1833:
        /*1fc8*/ 	.byte	0x04, 0x2f
        /*1fca*/ 	.short	(.L_1835 - .L_1834)
	.align		4
.L_1834:
        /*1fcc*/ 	.word	index@(_Z15SoftmaxWarpImplI10DirectLoadI6__halffE11DirectStoreIfS1_EfLi1ELi1ELi4ELi1ELb1EL9Algorithm0EEvT_T0_ll)
        /*1fd0*/ 	.word	0x0000001b


	//----- nvinfo : EIATTR_FRAME_SIZE
	.align		4
.L_1835:
        /*1fd4*/ 	.byte	0x04, 0x11
        /*1fd6*/ 	.short	(.L_1837 - .L_1836)
	.align		4
.L_1836:
        /*1fd8*/ 	.word	index@($__internal_261_$__cuda_sm3x_div_rn_noftz_f32_slowpath)
        /*1fdc*/ 	.word	0x00000000


	//----- nvinfo : EIATTR_FRAME_SIZE
	.align		4
.L_1837:
        /*1fe0*/ 	.byte	0x04, 0x11
        /*1fe2*/ 	.short	(.L_1839 - .L_1838)
	.align		4
.L_1838:
        /*1fe4*/ 	.word	index@($__internal_260_$__cuda_sm20_div_u64)
        /*1fe8*/ 	.word	0x00000000


	//----- nvinfo : EIATTR_FRAME_SIZE
	.align		4
.L_1839:
        /*1fec*/ 	.byte	0x04, 0x11
        /*1fee*/ 	.short	(.L_1841 - .L_1840)
	.align		4
.L_1840:
        /*1ff0*/ 	.word	index@(_Z15SoftmaxWarpImplI10DirectLoadI6__halffE11DirectStoreIfS1_EfLi1ELi1ELi4ELi1ELb1EL9Algorithm0EEvT_T0_ll)
        /*1ff4*/ 	.word	0x00000000


	//----- nvinfo : EIATTR_REGCOUNT
	.align		4
.L_1841:
        /*1ff8*/ 	.byte	0x04, 0x2f
        /*1ffa*/ 	.short	(.L_1843 - .L_1842)
	.align		4
.L_1842:
        /*1ffc*/ 	.word	index@(_Z15SoftmaxWarpImplI10DirectLoadI6__halffE11DirectStoreIfS1_EfLi1ELi1ELi8ELi2ELb0EL9Algorithm0EEvT_T0_ll)
        /*2000*/ 	.word	0x0000001d


	//----- nvinfo : EIATTR_FRAME_SIZE
	.align		4
.L_1843:
        /*2004*/ 	.byte	0x04, 0x11
        /*2006*/ 	.short	(.L_1845 - .L_1844)
	.align		4
.L_1844:
        /*2008*/ 	.word	index@($__internal_259_$__cuda_sm3x_div_rn_noftz_f32_slowpath)
        /*200c*/ 	.word	0x00000000


	//----- nvinfo : EIATTR_FRAME_SIZE
	.align		4
.L_1845:
        /*2010*/ 	.byte	0x04, 0x11
        /*2012*/ 	.short	(.L_1847 - .L_1846)
	.align		4
.L_1846:
        /*2014*/ 	.word	index@(_Z15SoftmaxWarpImplI10DirectLoadI6__halffE11DirectStoreIfS1_EfLi1ELi1ELi8ELi2ELb0EL9Algorithm0EEvT_T0_ll)
        /*2018*/ 	.word	0x00000000


	//----- nvinfo : EIATTR_REGCOUNT
	.align		4
.L_1847:
        /*201c*/ 	.byte	0x04, 0x2f
        /*201e*/ 	.short	(.L_1849 - .L_1848)
	.align		4
.L_1848:
        /*2020*/ 	.word	index@(_Z15SoftmaxWarpImplI10DirectLoadI6__halffE11DirectStoreIfS1_EfLi1ELi1ELi8ELi2ELb1EL9Algorithm0EEvT_T0_ll)
        /*2024*/ 	.word	0x0000001a


	//----- nvinfo : EIATTR_FRAME_SIZE
	.align		4
.L_1849:
        /*2028*/ 	.byte	0x04, 0x11
        /*202a*/ 	.short	(.L_1851 - .L_1850)
	.align		4
.L_1850:
        /*202c*/ 	.word	index@($__internal_258_$__cuda_sm3x_div_rn_noftz_f32_slowpath)
        /*2030*/ 	.word	0x00000000


	//----- nvinfo : EIATTR_FRAME_SIZE
	.align		4
.L_1851:
        /*2034*/ 	.byte	0x04, 0x11
        /*2036*/ 	.short	(.L_1853 - .L_1852)
	.align		4
.L_1852:
        /*2038*/ 	.word	index@(_Z15SoftmaxWarpImplI10DirectLoadI6__halffE11DirectStoreIfS1_EfLi1ELi1ELi8ELi2ELb1EL9Algorithm0EEvT_T0_ll)
        /*203c*/ 	.word	0x00000000


	//----- nvinfo : EIATTR_REGCOUNT
	.align		4
.L_1853:
        /*2040*/ 	.byte	0x04, 0x2f
        /*2042*/ 	.short	(.L_1855 - .L_1854)
	.align		4
.L_1854:
        /*2044*/ 	.word	index@(_Z15SoftmaxWarpImplI10DirectLoadI6__halffE11DirectStoreIfS1_EfLi1ELi1ELi8ELi1ELb0EL9Algorithm0EEvT_T0_ll)
        /*2048*/ 	.word	0x0000001a


	//----- nvinfo : EIATTR_FRAME_SIZE
	.align		4
.L_1855:
        /*204c*/ 	.byte	0x04, 0x11
        /*204e*/ 	.short	(.L_1857 - .L_1856)
	.align		4
.L_1856:
        /*2050*/ 	.word	index@($__internal_257_$__cuda_sm3x_div_rn_noftz_f32_slowpath)
        /*2054*/ 	.word	0x00000000


	//----- nvinfo : EIATTR_FRAME_SIZE
	.align		4
.L_1857:
        /*2058*/ 	.byte	0x04, 0x11
        /*205a*/ 	.short	(.L_1859 - .L_1858)
	.align		4
.L_1858:
        /*205c*/ 	.word	index@($__internal_256_$__cuda_sm20_div_u64)
        /*2060*/ 	.word	0x00000000


	//----- nvinfo : EIATTR_FRAME_SIZE
	.align		4
.L_1859:
        /*2064*/ 	.byte	0x04, 0x11
        /*2066*/ 	.short	(.L_1861 - .L_1860)
	.align		4
.L_1860:
        /*2068*/ 	.word	index@(_Z15SoftmaxWarpImplI10DirectLoadI6__halffE11DirectStoreIfS1_EfLi1ELi1ELi8ELi1ELb0EL9Algorithm0EEvT_T0_ll)
        /*206c*/ 	.word	0x00000000


	//----- nvinfo : EIATTR_REGCOUNT
	.align		4
.L_1861:
        /*2070*/ 	.byte	0x04, 0x2f
        /*2072*/ 	.short	(.L_1863 - .L_1862)
	.align		4
.L_1862:
        /*2074*/ 	.word	index@(_Z15SoftmaxWarpImplI10DirectLoadI6__halffE11DirectStoreIfS1_EfLi1ELi1ELi8ELi1ELb1EL9Algorithm0EEvT_T0_ll)
        /*2078*/ 	.word	0x0000001b


	//----- nvinfo : EIATTR_FRAME_SIZE
	.align		4
.L_1863:
        /*207c*/ 	.byte	0x04, 0x11
        /*207e*/ 	.short	(.L_1865 - .L_1864)
	.align		4
.L_1864:
        /*2080*/ 	.word	index@($__internal_255_$__cuda_sm3x_div_rn_noftz_f32_slowpath)
        /*2084*/ 	.word	0x00000000


	//----- nvinfo : EIATTR_FRAME_SIZE
	.align		4
.L_1865:
        /*2088*/ 	.byte	0x04, 0x11
        /*208a*/ 	.short	(.L_1867 - .L_1866)
	.align		4
.L_1866:
        /*208c*/ 	.word	index@($__internal_254_$__cuda_sm20_div_u64)
        /*2090*/ 	.word	0x00000000


	//----- nvinfo : EIATTR_FRAME_SIZE
	.align		4
.L_1867:
        /*2094*/ 	.byte	0x04, 0x11
        /*2096*/ 	.short	(.L_1869 - .L_1868)
	.align		4
.L_1868:
        /*2098*/ 	.word	index@(_Z15SoftmaxWarpImplI10DirectLoadI6__halffE11DirectStoreIfS1_EfLi1ELi1ELi8ELi1ELb1EL9Algorithm0EEvT_T0_ll)
        /*209c*/ 	.word	0x00000000


	//----- nvinfo : EIATTR_REGCOUNT
	.align		4
.L_1869:
        /*20a0*/ 	.byte	0x04, 0x2f
        /*20a2*/ 	.short	(.L_1871 - .L_1870)
	.align		4
.L_1870:
        /*20a4*/ 	.word	index@(_Z15SoftmaxWarpImplI10DirectLoadI6__halffE11DirectStoreIfS1_EfLi1ELi1ELi16ELi2ELb0EL9Algorithm0EEvT_T0_ll)
        /*20a8*/ 	.word	0x0000001e


	//----- nvinfo : EIATTR_FRAME_SIZE
	.align		4
.L_1871:
        /*20ac*/ 	.byte	0x04, 0x11
        /*20ae*/ 	.short	(.L_1873 - .L_1872)
	.align		4
.L_1872:
        /*20b0*/ 	.word	index@($__internal_253_$__cuda_sm3x_div_rn_noftz_f32_slowpath)
        /*20b4*/ 	.word	0x00000000


	//----- nvinfo : EIATTR_FRAME_SIZE
	.align		4
.L_1873:
        /*20b8*/ 	.byte	0x04, 0x11
        /*20ba*/ 	.short	(.L_1875 - .L_1874)
	.align		4
.L_1874:
        /*20bc*/ 	.word	index@(_Z15SoftmaxWarpImplI10DirectLoadI6__halffE11DirectStoreIfS1_EfLi1ELi1ELi16ELi2ELb0EL9Algorithm0EEvT_T0_ll)
        /*20c0*/ 	.word	0x00000000


	//----- nvinfo : EIATTR_REGCOUNT
	.align		4
.L_1875:
        /*20c4*/ 	.byte	0x04, 0x2f
        /*20c6*/ 	.short	(.L_1877 - .L_1876)
	.align		4
.L_1876:
        /*20c8*/ 	.word	index@(_Z15SoftmaxWarpImplI10DirectLoadI6__halffE11DirectStoreIfS1_EfLi1ELi1ELi16ELi2ELb1EL9Algorithm0EEvT_T0_ll)
        /*20cc*/ 	.word	0x0000001c


	//----- nvinfo : EIATTR_FRAME_SIZE
	.align		4
.L_1877:
        /*20d0*/ 	.byte	0x04, 0x11
        /*20d2*/ 	.short	(.L_1879 - .L_1878)
	.align		4
.L_1878:
        /*20d4*/ 	.word	index@($__internal_252_$__cuda_sm3x_div_rn_noftz_f32_slowpath)
        /*20d8*/ 	.word	0x00000000


	//----- nvinfo : EIATTR_FRAME_SIZE
	.align		4
.L_1879:
        /*20dc*/ 	.byte	0x04, 0x11
        /*20de*/ 	.short	(.L_1881 - .L_1880)
	.align		4
.L_1880:
        /*20e0*/ 	.word	index@(_Z15SoftmaxWarpImplI10DirectLoadI6__halffE11DirectStoreIfS1_EfLi1ELi1ELi16ELi2ELb1EL9Algorithm0EEvT_T0_ll)
        /*20e4*/ 	.word	0x00000000


	//----- nvinfo : EIATTR_REGCOUNT
	.align		4
.L_1881:
        /*20e8*/ 	.byte	0x04, 0x2f
        /*20ea*/ 	.short	(.L_1883 - .L_1882)
	.align		4
.L_1882:
        /*20ec*/ 	.word	index@(_Z15SoftmaxWarpImplI10DirectLoadI6__halffE11DirectStoreIfS1_EfLi1ELi1ELi16ELi1ELb0EL9Algorithm0EEvT_T0_ll)
        /*20f0*/ 	.word	0x0000001a


	//----- nvinfo : EIATTR_FRAME_SIZE
	.align		4
.L_1883:
        /*20f4*/ 	.byte	0x04, 0x11
        /*20f6*/ 	.short	(.L_1885 - .L_1884)
	.align		4
.L_1884:
        /*20f8*/ 	.word	index@($__internal_251_$__cuda_sm3x_div_rn_noftz_f32_slowpath)
        /*20fc*/ 	.word	0x00000000


	//----- nvinfo : EIATTR_FRAME_SIZE
	.align		4
.L_1885:
        /*2100*/ 	.byte	0x04, 0x11
        /*2102*/ 	.short	(.L_1887 - .L_1886)
	.align		4
.L_1886:
        /*2104*/ 	.word	index@($__internal_250_$__cuda_sm20_div_u64)
        /*2108*/ 	.word	0x00000000


	//----- nvinfo : EIATTR_FRAME_SIZE
	.align		4
.L_1887:
        /*210c*/ 	.byte	0x04, 0x11
        /*210e*/ 	.short	(.L_1889 - .L_1888)
	.align		4
.L_1888:
        /*2110*/ 	.word	index@(_Z15SoftmaxWarpImplI10DirectLoadI6__halffE11DirectStoreIfS1_EfLi1ELi1ELi16ELi1ELb0EL9Algorithm0EEvT_T0_ll)
        /*2114*/ 	.word	0x00000000


	//----- nvinfo : EIATTR_REGCOUNT
	.align		4
.L_1889:
        /*2118*/ 	.byte	0x04, 0x2f
        /*211a*/ 	.short	(.L_1891 - .L_1890)
	.align		4
.L_1890:
        /*211c*/ 	.word	index@(_Z15SoftmaxWarpImplI10DirectLoadI6__halffE11DirectStoreIfS1_EfLi1ELi1ELi16ELi1ELb1EL9Algorithm0EEvT_T0_ll)
        /*2120*/ 	.word	0x0000001c


	//----- nvinfo : EIATTR_FRAME_SIZE
	.align		4
.L_1891:
        /*2124*/ 	.byte	0x04, 0x11
        /*2126*/ 	.short	(.L_1893 - .L_1892)
	.align		4
.L_1892:
        /*2128*/ 	.word	index@($__internal_249_$__cuda_sm3x_div_rn_noftz_f32_slowpath)
        /*212c*/ 	.word	0x00000000


	//----- nvinfo : EIATTR_FRAME_SIZE
	.align		4
.L_1893:
        /*2130*/ 	.byte	0x04, 0x11
        /*2132*/ 	.short	(.L_1895 - .L_1894)
	.align		4
.L_1894:
        /*2134*/ 	.word	index@($__internal_248_$__cuda_sm20_div_u64)
        /*2138*/ 	.word	0x00000000


	//----- nvinfo : EIATTR_FRAME_SIZE
	.align		4
.L_1895:
        /*213c*/ 	.byte	0x04, 0x11
        /*213e*/ 	.short	(.L_1897 - .L_1896)
	.align		4
.L_1896:
        /*2140*/ 	.word	index@(_Z15SoftmaxWarpImplI10DirectLoadI6__halffE11DirectStoreIfS1_EfLi1ELi1ELi16ELi1ELb1EL9Algorithm0EEvT_T0_ll)
        /*2144*/ 	.word	0x00000000


	//----- nvinfo : EIATTR_REGCOUNT
	.align		4
.L_1897:
        /*2148*/ 	.byte	0x04, 0x2f
        /*214a*/ 	.short	(.L_1899 - .L_1898)
	.align		4
.L_1898:
        /*214c*/ 	.word	index@(_Z15SoftmaxWarpImplI10DirectLoadI6__halffE11DirectStoreIfS1_EfLi1ELi1ELi32ELi2ELb0EL9Algorithm0EEvT_T0_ll)
        /*2150*/ 	.word	0x0000001f


	//----- nvinfo : EIATTR_FRAME_SIZE
	.align		4
.L_1899:
        /*2154*/ 	.byte	0x04, 0x11
        /*2156*/ 	.short	(.L_1901 - .L_1900)
	.align		4
.L_1900:
        /*2158*/ 	.word	index@($__internal_247_$__cuda_sm3x_div_rn_noftz_f32_slowpath)
        /*215c*/ 	.word	0x00000000


	//----- nvinfo : EIATTR_FRAME_SIZE
	.align		4
.L_1901:
        /*2160*/ 	.byte	0x04, 0x11
        /*2162*/ 	.short	(.L_1903 - .L_1902)
	.align		4
.L_1902:
        /*2164*/ 	.word	index@(_Z15SoftmaxWarpImplI10DirectLoadI6__halffE11DirectStoreIfS1_EfLi1ELi1ELi32ELi2ELb0EL9Algorithm0EEvT_T0_ll)
        /*2168*/ 	.word	0x00000000


	//----- nvinfo : EIATTR_REGCOUNT
	.align		4
.L_1903:
        /*216c*/ 	.byte	0x04, 0x2f
        /*216e*/ 	.short	(.L_1905 - .L_1904)
	.align		4
.L_1904:
        /*2170*/ 	.word	index@(_Z15SoftmaxWarpImplI10DirectLoadI6__halffE11DirectStoreIfS1_EfLi1ELi1ELi32ELi2ELb1EL9Algorithm0EEvT_T0_ll)
        /*2174*/ 	.word	0x0000001c


	//----- nvinfo : EIATTR_FRAME_SIZE
	.align		4
.L_1905:
        /*2178*/ 	.byte	0x04, 0x11
        /*217a*/ 	.short	(.L_1907 - .L_1906)
	.align		4
.L_1906:
        /*217c*/ 	.word	index@($__internal_246_$__cuda_sm3x_div_rn_noftz_f32_slowpath)
        /*2180*/ 	.word	0x00000000


	//----- nvinfo : EIATTR_FRAME_SIZE
	.align		4
.L_1907:
        /*2184*/ 	.byte	0x04, 0x11
        /*2186*/ 	.short	(.L_1909 - .L_1908)
	.align		4
.L_1908:
        /*2188*/ 	.word	index@(_Z15SoftmaxWarpImplI10DirectLoadI6__halffE11DirectStoreIfS1_EfLi1ELi1ELi32ELi2ELb1EL9Algorithm0EEvT_T0_ll)
        /*218c*/ 	.word	0x00000000


	//----- nvinfo : EIATTR_REGCOUNT
	.align		4
.L_1909:
        /*2190*/ 	.byte	0x04, 0x2f
        /*2192*/ 	.short	(.L_1911 - .L_1910)
	.align		4
.L_1910:
        /*2194*/ 	.word	index@(_Z15SoftmaxWarpImplI10DirectLoadI6__halffE11DirectStoreIfS1_EfLi1ELi1ELi32ELi1ELb0EL9Algorithm0EEvT_T0_ll)
        /*2198*/ 	.word	0x0000001a


	//----- nvinfo : EIATTR_FRAME_SIZE
	.align		4
.L_1911:
        /*219c*/ 	.byte	0x04, 0x11
        /*219e*/ 	.short	(.L_1913 - .L_1912)
	.align		4
.L_1912:
        /*21a0*/ 	.word	index@($__internal_245_$__cuda_sm3x_div_rn_noftz_f32_slowpath)
        /*21a4*/ 	.word	0x00000000


	//----- nvinfo : EIATTR_FRAME_SIZE
	.align		4
.L_1913:
        /*21a8*/ 	.byte	0x04, 0x11
        /*21aa*/ 	.short	(.L_1915 - .L_1914)
	.align		4
.L_1914:
        /*21ac*/ 	.word	index@($__internal_244_$__cuda_sm20_div_u64)
        /*21b0*/ 	.word	0x00000000


	//----- nvinfo : EIATTR_FRAME_SIZE
	.align		4
.L_1915:
        /*21b4*/ 	.byte	0x04, 0x11
        /*21b6*/ 	.short	(.L_1917 - .L_1916)
	.align		4
.L_1916:
        /*21b8*/ 	.word	index@(_Z15SoftmaxWarpImplI10DirectLoadI6__halffE11DirectStoreIfS1_EfLi1ELi1ELi32ELi1ELb0EL9Algorithm0EEvT_T0_ll)
        /*21bc*/ 	.word	0x00000000


	//----- nvinfo : EIATTR_REGCOUNT
	.align		4
.L_1917:
        /*21c0*/ 	.byte	0x04, 0x2f
        /*21c2*/ 	.short	(.L_1919 - .L_1918)
	.align		4
.L_1918:
        /*21c4*/ 	.word	index@(_Z15SoftmaxWarpImplI10DirectLoadI6__halffE11DirectStoreIfS1_EfLi1ELi1ELi32ELi1ELb1EL9Algorithm0EEvT_T0_ll)
        /*21c8*/ 	.word	0x0000001c


	//----- nvinfo : EIATTR_FRAME_SIZE
	.align		4
.L_1919:
        /*21cc*/ 	.byte	0x04, 0x11
        /*21ce*/ 	.short	(.L_1921 - .L_1920)
	.align		4
.L_1920:
        /*21d0*/ 	.word	index@($__internal_243_$__cuda_sm3x_div_rn_noftz_f32_slowpath)
        /*21d4*/ 	.word	0x00000000


	//----- nvinfo : EIATTR_FRAME_SIZE
	.align		4
.L_1921:
        /*21d8*/ 	.byte	0x04, 0x11
        /*21da*/ 	.short	(.L_1923 - .L_1922)
	.align		4
.L_1922:
        /*21dc*/ 	.word	index@($__internal_242_$__cuda_sm20_div_u64)
        /*21e0*/ 	.word	0x00000000


	//----- nvinfo : EIATTR_FRAME_SIZE
	.align		4
.L_1923:
        /*21e4*/ 	.byte	0x04, 0x11
        /*21e6*/ 	.short	(.L_1925 - .L_1924)
	.align		4
.L_1924:
        /*21e8*/ 	.word	index@(_Z15SoftmaxWarpImplI10DirectLoadI6__halffE11DirectStoreIfS1_EfLi1ELi1ELi32ELi1ELb1EL9Algorithm0EEvT_T0_ll)
        /*21ec*/ 	.word	0x00000000


	//----- nvinfo : EIATTR_REGCOUNT
	.align		4
.L_1925:
        /*21f0*/ 	.byte	0x04, 0x2f
        /*21f2*/ 	.short	(.L_1927 - .L_1926)
	.align		4
.L_1926:
        /*21f4*/ 	.word	index@(_Z15SoftmaxWarpImplI10DirectLoadI6__halffE11DirectStoreIfS1_EfLi1ELi2ELi32ELi1ELb0EL9Algorithm0EEvT_T0_ll)
        /*21f8*/ 	.word	0x00000018


	//----- nvinfo : EIATTR_FRAME_SIZE
	.align		4
.L_1927:
        /*21fc*/ 	.byte	0x04, 0x11
        /*21fe*/ 	.short	(.L_1929 - .L_1928)
	.align		4
.L_1928:
        /*2200*/ 	.word	index@($__internal_241_$__cuda_sm3x_div_rn_noftz_f32_slowpath)
        /*2204*/ 	.word	0x00000000


	//----- nvinfo : EIATTR_FRAME_SIZE
	.align		4
.L_1929:
        /*2208*/ 	.byte	0x04, 0x11
        /*220a*/ 	.short	(.L_1931 - .L_1930)
	.align		4
.L_1930:
        /*220c*/ 	.word	index@(_Z15SoftmaxWarpImplI10DirectLoadI6__halffE11DirectStoreIfS1_EfLi1ELi2ELi32ELi1ELb0EL9Algorithm0EEvT_T0_ll)
        /*2210*/ 	.word	0x00000000


	//----- nvinfo : EIATTR_REGCOUNT
	.align		4
.L_1931:
        /*2214*/ 	.byte	0x04, 0x2f
        /*2216*/ 	.short	(.L_1933 - .L_1932)
	.align		4
.L_1932:
        /*2218*/ 	.word	index@(_Z15SoftmaxWarpImplI10DirectLoadI6__halffE11DirectStoreIfS1_EfLi1ELi2ELi32ELi1ELb1EL9Algorithm0EEvT_T0_ll)
        /*221c*/ 	.word	0x00000018


	//----- nvinfo : EIATTR_FRAME_SIZE
	.align		4
.L_1933:
        /*2220*/ 	.byte	0x04, 0x11
        /*2222*/ 	.short	(.L_1935 - .L_1934)
	.align		4
.L_1934:
        /*2224*/ 	.word	index@($__internal_240_$__cuda_sm3x_div_rn_noftz_f32_slowpath)
        /*2228*/ 	.word	0x00000000


	//----- nvinfo : EIATTR_FRAME_SIZE
	.align		4
.L_1935:
        /*222c*/ 	.byte	0x04, 0x11
        /*222e*/ 	.short	(.L_1937 - .L_1936)
	.align		4
.L_1936:
        /*2230*/ 	.word	index@(_Z15SoftmaxWarpImplI10DirectLoadI6__halffE11DirectStoreIfS1_EfLi1ELi2ELi32ELi1ELb1EL9Algorithm0EEvT_T0_ll)
        /*2234*/ 	.word	0x00000000


	//----- nvinfo : EIATTR_REGCOUNT
	.align		4
.L_1937:
        /*2238*/ 	.byte	0x04, 0x2f
        /*223a*/ 	.short	(.L_1939 - .L_1938)
	.align		4
.L_1938:
        /*223c*/ 	.word	index@(_Z15SoftmaxWarpImplI10DirectLoadI6__halffE11DirectStoreIfS1_EfLi1ELi3ELi32ELi1ELb0EL9Algorithm0EEvT_T0_ll)
        /*2240*/ 	.word	0x00000018


	//----- nvinfo : EIATTR_FRAME_SIZE
	.align		4
.L_1939:
        /*2244*/ 	.byte	0x04, 0x11
        /*2246*/ 	.short	(.L_1941 - .L_1940)
	.align		4
.L_1940:
        /*2248*/ 	.word	index@($__internal_239_$__cuda_sm3x_div_rn_noftz_f32_slowpath)
        /*224c*/ 	.word	0x00000000


	//----- nvinfo : EIATTR_FRAME_SIZE
	.align		4
.L_1941:
        /*2250*/ 	.byte	0x04, 0x11
        /*2252*/ 	.short	(.L_1943 - .L_1942)
	.align		4
.L_1942:
        /*2254*/ 	.word	index@(_Z15SoftmaxWarpImplI10DirectLoadI6__halffE11DirectStoreIfS1_EfLi1ELi3ELi32ELi1ELb0EL9Algorithm0EEvT_T0_ll)
        /*2258*/ 	.word	0x00000000


	//----- nvinfo : EIATTR_REGCOUNT
	.align		4
.L_1943:
        /*225c*/ 	.byte	0x04, 0x2f
        /*225e*/ 	.short	(.L_1945 - .L_1944)
	.align		4
.L_1944:
        /*2260*/ 	.word	index@(_Z15SoftmaxWarpImplI10DirectLoadI6__halffE11DirectStoreIfS1_EfLi1ELi3ELi32ELi1ELb1EL9Algorithm0EEvT_T0_ll)
        /*2264*/ 	.word	0x0000001a


	//----- nvinfo : EIATTR_FRAME_SIZE
	.align		4
.L_1945:
        /*2268*/ 	.byte	0x04, 0x11
        /*226a*/ 	.short	(.L_1947 - .L_1946)
	.align		4
.L_1946:
        /*226c*/ 	.word	index@($__internal_238_$__cuda_sm3x_div_rn_noftz_f32_slowpath)
        /*2270*/ 	.word	0x00000000


	//----- nvinfo : EIATTR_FRAME_SIZE
	.align		4
.L_1947:
        /*2274*/ 	.byte	0x04, 0x11
        /*2276*/ 	.short	(.L_1949 - .L_1948)
	.align		4
.L_1948:
        /*2278*/ 	.word	index@(_Z15SoftmaxWarpImplI10DirectLoadI6__halffE11DirectStoreIfS1_EfLi1ELi3ELi32ELi1ELb1EL9Algorithm0EEvT_T0_ll)
        /*227c*/ 	.word	0x00000000


	//----- nvinfo : EIATTR_REGCOUNT
	.align		4
.L_1949:
        /*2280*/ 	.byte	0x04, 0x2f
        /*2282*/ 	.short	(.L_1951 - .L_1950)
	.align		4
.L_1950:
        /*2284*/ 	.word	index@(_Z15SoftmaxWarpImplI10DirectLoadI6__halffE11DirectStoreIfS1_EfLi1ELi4ELi32ELi1ELb0EL9Algorithm0EEvT_T0_ll)
        /*2288*/ 	.word	0x00000019


	//----- nvinfo : EIATTR_FRAME_SIZE
	.align		4
.L_1951:
        /*228c*/ 	.byte	0x04, 0x11
        /*228e*/ 	.short	(.L_1953 - .L_1952)
	.align		4
.L_1952:
        /*2290*/ 	.word	index@($__internal_237_$__cuda_sm3x_div_rn_noftz_f32_slowpath)
        /*2294*/ 	.word	0x00000000


	//----- nvinfo : EIATTR_FRAME_SIZE
	.align		4
.L_1953:
        /*2298*/ 	.byte	0x04, 0x11
        /*229a*/ 	.short	(.L_1955 - .L_1954)
	.align		4
.L_1954:
        /*229c*/ 	.word	index@(_Z15SoftmaxWarpImplI10DirectLoadI6__halffE11DirectStoreIfS1_EfLi1ELi4ELi32ELi1ELb0EL9Algorithm0EEvT_T0_ll)
        /*22a0*/ 	.word	0x00000000


	//----- nvinfo : EIATTR_REGCOUNT
	.align		4
.L_1955:
        /*22a4*/ 	.byte	0x04, 0x2f
        /*22a6*/ 	.short	(.L_1957 - .L_1956)
	.align		4
.L_1956:
        /*22a8*/ 	.word	index@(_Z15SoftmaxWarpImplI10DirectLoadI6__halffE11DirectStoreIfS1_EfLi1ELi4ELi32ELi1ELb1EL9Algorithm0EEvT_T0_ll)
        /*22ac*/ 	.word	0x0000001c


	//----- nvinfo : EIATTR_FRAME_SIZE
	.align		4
.L_1957:
        /*22b0*/ 	.byte	0x04, 0x11
        /*22b2*/ 	.short	(.L_1959 - .L_1958)
	.align		4
.L_1958:
        /*22b4*/ 	.word	index@($__internal_236_$__cuda_sm3x_div_rn_noftz_f32_slowpath)
        /*22b8*/ 	.word	0x00000000


	//----- nvinfo : EIATTR_FRAME_SIZE
	.align		4
.L_1959:
        /*22bc*/ 	.byte	0x04, 0x11
        /*22be*/ 	.short	(.L_1961 - .L_1960)
	.align		4
.L_1960:
        /*22c0*/ 	.word	index@(_Z15SoftmaxWarpImplI10DirectLoadI6__halffE11DirectStoreIfS1_EfLi1ELi4ELi32ELi1ELb1EL9Algorithm0EEvT_T0_ll)
        /*22c4*/ 	.word	0x00000000


	//----- nvinfo : EIATTR_REGCOUNT
	.align		4
.L_1961:
        /*22c8*/ 	.byte	0x04, 0x2f
        /*22ca*/ 	.short	(.L_1963 - .L_1962)
	.align		4
.L_1962:
        /*22cc*/ 	.word	index@(_Z15SoftmaxWarpImplI10DirectLoadI6__halffE11DirectStoreIfS1_EfLi1ELi5ELi32ELi1ELb0EL9Algorithm0EEvT_T0_ll)
        /*22d0*/ 	.word	0x0000001b


	//----- nvinfo : EIATTR_FRAME_SIZE
	.align		4
.L_1963:
        /*22d4*/ 	.byte	0x04, 0x11
        /*22d6*/ 	.short	(.L_1965 - .L_1964)
	.align		4
.L_1964:
        /*22d8*/ 	.word	index@($__internal_235_$__cuda_sm3x_div_rn_noftz_f32_slowpath)
        /*22dc*/ 	.word	0x00000000


	//----- nvinfo : EIATTR_FRAME_SIZE
	.align		4
.L_1965:
        /*22e0*/ 	.byte	0x04, 0x11
        /*22e2*/ 	.short	(.L_1967 - .L_1966)
	.align		4
.L_1966:
        /*22e4*/ 	.word	index@(_Z15SoftmaxWarpImplI10DirectLoadI6__halffE11DirectStoreIfS1_EfLi1ELi5ELi32ELi1ELb0EL9Algorithm0EEvT_T0_ll)
        /*22e8*/ 	.word	0x00000000


	//----- nvinfo : EIATTR_REGCOUNT
	.align		4
.L_1967:
        /*22ec*/ 	.byte	0x04, 0x2f
        /*22ee*/ 	.short	(.L_1969 - .L_1968)
	.align		4
.L_1968:
        /*22f0*/ 	.word	index@(_Z15SoftmaxWarpImplI10DirectLoadI6__halffE11DirectStoreIfS1_EfLi1ELi5ELi32ELi1ELb1EL9Algorithm0EEvT_T0_ll)
        /*22f4*/ 	.word	0x0000001f


	//----- nvinfo : EIATTR_FRAME_SIZE
	.align		4
.L_1969:
        /*22f8*/ 	.byte	0x04, 0x11
        /*22fa*/ 	.short	(.L_1971 - .L_1970)
	.align		4
.L_1970:
        /*22fc*/ 	.word	index@($__internal_234_$__cuda_sm3x_div_rn_noftz_f32_slowpath)
        /*2300*/ 	.word	0x00000000


	//----- nvinfo : EIATTR_FRAME_SIZE
	.align		4
.L_1971:
        /*2304*/ 	.byte	0x04, 0x11
        /*2306*/ 	.short	(.L_1973 - .L_1972)
	.align		4
.L_1972:
        /*2308*/ 	.word	index@(_Z15SoftmaxWarpImplI10DirectLoadI6__halffE11DirectStoreIfS1_EfLi1ELi5ELi32ELi1ELb1EL9Algorithm0EEvT_T0_ll)
        /*230c*/ 	.word	0x00000000


	//----- nvinfo : EIATTR_REGCOUNT
	.align		4
.L_1973:
        /*2310*/ 	.byte	0x04, 0x2f
        /*2312*/ 	.short	(.L_1975 - .L_1974)
	.align		4
.L_1974:
        /*2314*/ 	.word	index@(_Z15SoftmaxWarpImplI10DirectLoadI6__halffE11DirectStoreIfS1_EfLi1ELi6ELi32ELi1ELb0EL9Algorithm0EEvT_T0_ll)
        /*2318*/ 	.word	0x0000001c


	//----- nvinfo : EIATTR_FRAME_SIZE
	.align		4
.L_1975:
        /*231c*/ 	.byte	0x04, 0x11
        /*231e*/ 	.short	(.L_1977 - .L_1976)
	.align		4
.L_1976:
        /*2320*/ 	.word	index@($__internal_233_$__cuda_sm3x_div_rn_noftz_f32_slowpath)
        /*2324*/ 	.word	0x00000000


	//----- nvinfo : EIATTR_FRAME_SIZE
	.align		4
.L_1977:
        /*2328*/ 	.byte	0x04, 0x11
        /*232a*/ 	.short	(.L_1979 - .L_1978)
	.align		4
.L_1978:
        /*232c*/ 	.word	index@(_Z15SoftmaxWarpImplI10DirectLoadI6__halffE11DirectStoreIfS1_EfLi1ELi6ELi32ELi1ELb0EL9Algorithm0EEvT_T0_ll)
        /*2330*/ 	.word	0x00000000


	//----- nvinfo : EIATTR_REGCOUNT
	.align		4
.L_1979:
        /*2334*/ 	.byte	0x04, 0x2f
        /*2336*/ 	.short	(.L_1981 - .L_1980)
	.align		4
.L_1980:
        /*2338*/ 	.word	index@(_Z15SoftmaxWarpImplI10DirectLoadI6__halffE11DirectStoreIfS1_EfLi1ELi6ELi32ELi1ELb1EL9Algorithm0EEvT_T0_ll)
        /*233c*/ 	.word	0x00000021


	//----- nvinfo : EIATTR_FRAME_SIZE
	.align		4
.L_1981:
        /*2340*/ 	.byte	0x04, 0x11
        /*2342*/ 	.short	(.L_1983 - .L_1982)
	.align		4
.L_1982:
        /*2344*/ 	.word	index@($__internal_232_$__cuda_sm3x_div_rn_noftz_f32_slowpath)
        /*2348*/ 	.word	0x00000000


	//----- nvinfo : EIATTR_FRAME_SIZE
	.align		4
.L_1983:
        /*234c*/ 	.byte	0x04, 0x11
        /*234e*/ 	.short	(.L_1985 - .L_1984)
	.align		4
.L_1984:
        /*2350*/ 	.word	index@(_Z15SoftmaxWarpImplI10DirectLoadI6__halffE11DirectStoreIfS1_EfLi1ELi6ELi32ELi1ELb1EL9Algorithm0EEvT_T0_ll)
        /*2354*/ 	.word	0x00000000


	//----- nvinfo : EIATTR_REGCOUNT
	.align		4
.L_1985:
        /*2358*/ 	.byte	0x04, 0x2f
        /*235a*/ 	.short	(.L_1987 - .L_1986)
	.align		4
.L_1986:
        /*235c*/ 	.word	index@(_Z15SoftmaxWarpImplI10DirectLoadI6__halffE11DirectStoreIfS1_EfLi1ELi7ELi32ELi1ELb0EL9Algorithm0EEvT_T0_ll)
        /*2360*/ 	.word	0x0000001e


	//----- nvinfo : EIATTR_FRAME_SIZE
	.align		4
.L_1987:
        /*2364*/ 	.byte	0x04, 0x11
        /*2366*/ 	.short	(.L_1989 - .L_1988)
	.align		4
.L_1988:
        /*2368*/ 	.word	index@($__internal_231_$__cuda_sm3x_div_rn_noftz_f32_slowpath)
        /*236c*/ 	.word	0x00000000


	//----- nvinfo : EIATTR_FRAME_SIZE
	.align		4
.L_1989:
        /*2370*/ 	.byte	0x04, 0x11
        /*2372*/ 	.short	(.L_1991 - .L_1990)
	.align		4
.L_1990:
        /*2374*/ 	.word	index@(_Z15SoftmaxWarpImplI10DirectLoadI6__halffE11DirectStoreIfS1_EfLi1ELi7ELi32ELi1ELb0EL9Algorithm0EEvT_T0_ll)
        /*2378*/ 	.word	0x00000000


	//----- nvinfo : EIATTR_REGCOUNT
	.align		4
.L_1991:
        /*237c*/ 	.byte	0x04, 0x2f
        /*237e*/ 	.short	(.L_1993 - .L_1992)
	.align		4
.L_1992:
        /*2380*/ 	.word	index@(_Z15SoftmaxWarpImplI10DirectLoadI6__halffE11DirectStoreIfS1_EfLi1ELi7ELi32ELi1ELb1EL9Algorithm0EEvT_T0_ll)
        /*2384*/ 	.word	0x00000027


	//----- nvinfo : EIATTR_FRAME_SIZE
	.align		4
.L_1993:
        /*2388*/ 	.byte	0x04, 0x11
        /*238a*/ 	.short	(.L_1995 - .L_1994)
	.align		4
.L_1994:
        /*238c*/ 	.word	index@($__internal_230_$__cuda_sm3x_div_rn_noftz_f32_slowpath)
        /*2390*/ 	.word	0x00000000


	//----- nvinfo : EIATTR_FRAME_SIZE
	.align		4
.L_1995:
        /*2394*/ 	.byte	0x04, 0x11
        /*2396*/ 	.short	(.L_1997 - .L_1996)
	.align		4
.L_1996:
        /*2398*/ 	.word	index@(_Z15SoftmaxWarpImplI10DirectLoadI6__halffE11DirectStoreIfS1_EfLi1ELi7ELi32ELi1ELb1EL9Algorithm0EEvT_T0_ll)
        /*239c*/ 	.word	0x00000000


	//----- nvinfo : EIATTR_REGCOUNT
	.align		4
.L_1997:
        /*23a0*/ 	.byte	0x04, 0x2f
        /*23a2*/ 	.short	(.L_1999 - .L_1998)
	.align		4
.L_1998:
        /*23a4*/ 	.word	index@(_Z15SoftmaxWarpImplI10DirectLoadI6__halffE11DirectStoreIfS1_EfLi1ELi8ELi32ELi1ELb0EL9Algorithm0EEvT_T0_ll)
        /*23a8*/ 	.word	0x0000001e


	//----- nvinfo : EIATTR_FRAME_SIZE
	.align		4
.L_1999:
        /*23ac*/ 	.byte	0x04, 0x11
        /*23ae*/ 	.short	(.L_2001 - .L_2000)
	.align		4
.L_2000:
        /*23b0*/ 	.word	index@($__internal_229_$__cuda_sm3x_div_rn_noftz_f32_slowpath)
        /*23b4*/ 	.word	0x00000000


	//----- nvinfo : EIATTR_FRAME_SIZE
	.align		4
.L_2001:
        /*23b8*/ 	.byte	0x04, 0x11
        /*23ba*/ 	.short	(.L_2003 - .L_2002)
	.align		4
.L_2002:
        /*23bc*/ 	.word	index@(_Z15SoftmaxWarpImplI10DirectLoadI6__halffE11DirectStoreIfS1_EfLi1ELi8ELi32ELi1ELb0EL9Algorithm0EEvT_T0_ll)
        /*23c0*/ 	.word	0x00000000


	//----- nvinfo : EIATTR_REGCOUNT
	.align		4
.L_2003:
        /*23c4*/ 	.byte	0x04, 0x2f
        /*23c6*/ 	.short	(.L_2005 - .L_2004)
	.align		4
.L_2004:
        /*23c8*/ 	.word	index@(_Z15SoftmaxWarpImplI10DirectLoadI6__halffE11DirectStoreIfS1_EfLi1ELi8ELi32ELi1ELb1EL9Algorithm0EEvT_T0_ll)
        /*23cc*/ 	.word	0x00000027


	//----- nvinfo : EIATTR_FRAME_SIZE
	.align		4
.L_2005:
        /*23d0*/ 	.byte	0x04, 0x11
        /*23d2*/ 	.short	(.L_2007 - .L_2006)
	.align		4
.L_2006:
        /*23d4*/ 	.word	index@($__internal_228_$__cuda_sm3x_div_rn_noftz_f32_slowpath)
        /*23d8*/ 	.word	0x00000000


	//----- nvinfo : EIATTR_FRAME_SIZE
	.align		4
.L_2007:
        /*23dc*/ 	.byte	0x04, 0x11
        /*23de*/ 	.short	(.L_2009 - .L_2008)
	.align		4
.L_2008:
        /*23e0*/ 	.word	index@(_Z15SoftmaxWarpImplI10DirectLoadI6__halffE11DirectStoreIfS1_EfLi1ELi8ELi32ELi1ELb1EL9Algorithm0EEvT_T0_ll)
        /*23e4*/ 	.word	0x00000000


	//----- nvinfo : EIATTR_REGCOUNT
	.align		4
.L_2009:
        /*23e8*/ 	.byte	0x04, 0x2f
        /*23ea*/ 	.short	(.L_2011 - .L_2010)
	.align		4
.L_2010:
        /*23ec*/ 	.word	index@(_Z15SoftmaxWarpImplI10DirectLoadI6__halffE11DirectStoreIfS1_EfLi1ELi9ELi32ELi1ELb0EL9Algorithm0EEvT_T0_ll)
        /*23f0*/ 	.word	0x00000020


	//----- nvinfo : EIATTR_FRAME_SIZE
	.align		4
.L_2011:
        /*23f4*/ 	.byte	0x04, 0x11
        /*23f6*/ 	.short	(.L_2013 - .L_2012)
	.align		4
.L_2012:
        /*23f8*/ 	.word	index@($__internal_227_$__cuda_sm3x_div_rn_noftz_f32_slowpath)
        /*23fc*/ 	.word	0x00000000


	//----- nvinfo : EIATTR_FRAME_SIZE
	.align		4
.L_2013:
        /*2400*/ 	.byte	0x04, 0x11
        /*2402*/ 	.short	(.L_2015 - .L_2014)
	.align		4
.L_2014:
        /*2404*/ 	.word	index@(_Z15SoftmaxWarpImplI10DirectLoadI6__halffE11DirectStoreIfS1_EfLi1ELi9ELi32ELi1ELb0EL9Algorithm0EEvT_T0_ll)
        /*2408*/ 	.word	0x00000000


	//----- nvinfo : EIATTR_REGCOUNT
	.align		4
.L_2015:
        /*240c*/ 	.byte	0x04, 0x2f
        /*240e*/ 	.short	(.L_2017 - .L_2016)
	.align		4
.L_2016:
        /*2410*/ 	.word	index@(_Z15SoftmaxWarpImplI10DirectLoadI6__halffE11DirectStoreIfS1_EfLi1ELi9ELi32ELi1ELb1EL9Algorithm0EEvT_T0_ll)
        /*2414*/ 	.word	0x00000029


	//----- nvinfo : EIATTR_FRAME_SIZE
	.align		4
.L_2017:
        /*2418*/ 	.byte	0x04, 0x11
        /*241a*/ 	.short	(.L_2019 - .L_2018)
	.align		4
.L_2018:
        /*241c*/ 	.word	index@($__internal_226_$__cuda_sm3x_div_rn_noftz_f32_slowpath)
        /*2420*/ 	.word	0x00000000


	//----- nvinfo : EIATTR_FRAME_SIZE
	.align		4
.L_2019:
        /*2424*/ 	.byte	0x04, 0x11
        /*2426*/ 	.short	(.L_2021 - .L_2020)
	.align		4
.L_2020:
        /*2428*/ 	.word	index@(_Z15SoftmaxWarpImplI10DirectLoadI6__halffE11DirectStoreIfS1_EfLi1ELi9ELi32ELi1ELb1EL9Algorithm0EEvT_T0_ll)
        /*242c*/ 	.word	0x00000000


	//----- nvinfo : EIATTR_REGCOUNT
	.align		4
.L_2021:
        /*2430*/ 	.byte	0x04, 0x2f
        /*2432*/ 	.short	(.L_2023 - .L_2022)
	.align		4
.L_2022:
        /*2434*/ 	.word	index@(_Z15SoftmaxWarpImplI10DirectLoadI6__halffE11DirectStoreIfS1_EfLi1ELi10ELi32ELi1ELb0EL9Algorithm0EEvT_T0_ll)
        /*2438*/ 	.word	0x00000023


	//----- nvinfo : EIATTR_FRAME_SIZE
	.align		4
.L_2023:
        /*243c*/ 	.byte	0x04, 0x11
        /*243e*/ 	.short	(.L_2025 - .L_2024)
	.align		4
.L_2024:
        /*2440*/ 	.word	index@($__internal_225_$__cuda_sm3x_div_rn_noftz_f32_slowpath)
        /*2444*/ 	.word	0x00000000


	//----- nvinfo : EIATTR_FRAME_SIZE
	.align		4
.L_2025:
        /*2448*/ 	.byte	0x04, 0x11
        /*244a*/ 	.short	(.L_2027 - .L_2026)
	.align		4
.L_2026:
        /*244c*/ 	.word	index@(_Z15SoftmaxWarpImplI10DirectLoadI6__halffE11DirectStoreIfS1_EfLi1ELi10ELi32ELi1ELb0EL9Algorithm0EEvT_T0_ll)
        /*2450*/ 	.word	0x00000000


	//----- nvinfo : EIATTR_REGCOUNT
	.align		4
.L_2027:
        /*2454*/ 	.byte	0x04, 0x2f
        /*2456*/ 	.short	(.L_2029 - .L_2028)
	.align		4
.L_2028:
        /*2458*/ 	.word	index@(_Z15SoftmaxWarpImplI10DirectLoadI6__halffE11DirectStoreIfS1_EfLi1ELi10ELi32ELi1ELb1EL9Algorithm0EEvT_T0_ll)
        /*245c*/ 	.word	0x0000002b


	//----- nvinfo : EIATTR_FRAME_SIZE
	.align		4
.L_2029:
        /*2460*/ 	.byte	0x04, 0x11
        /*2462*/ 	.short	(.L_2031 - .L_2030)
	.align		4
.L_2030:
        /*2464*/ 	.word	index@($__internal_224_$__cuda_sm3x_div_rn_noftz_f32_slowpath)
        /*2468*/ 	.word	0x00000000


	//----- nvinfo : EIATTR_FRAME_SIZE
	.align		4
.L_2031:
        /*246c*/ 	.byte	0x04, 0x11
        /*246e*/ 	.short	(.L_2033 - .L_2032)
	.align		4
.L_2032:
        /*2470*/ 	.word	index@(_Z15SoftmaxWarpImplI10DirectLoadI6__halffE11DirectStoreIfS1_EfLi1ELi10ELi32ELi1ELb1EL9Algorithm0EEvT_T0_ll)
        /*2474*/ 	.word	0x00000000


	//----- nvinfo : EIATTR_REGCOUNT
	.align		4
.L_2033:
        /*2478*/ 	.byte	0x04, 0x2f
        /*247a*/ 	.short	(.L_2035 - .L_2034)
	.align		4
.L_2034:
        /*247c*/ 	.word	index@(_Z15SoftmaxWarpImplI10DirectLoadI6__halffE11DirectStoreIfS1_EfLi1ELi11ELi32ELi1ELb0EL9Algorithm0EEvT_T0_ll)
        /*2480*/ 	.word	0x00000024


	//----- nvinfo : EIATTR_FRAME_SIZE
	.align		4
.L_2035:
        /*2484*/ 	.byte	0x04, 0x11
        /*2486*/ 	.short	(.L_2037 - .L_2036)
	.align		4
.L_2036:
        /*2488*/ 	.word	index@($__internal_223_$__cuda_sm3x_div_rn_noftz_f32_slowpath)
        /*248c*/ 	.word	0x00000000


	//----- nvinfo : EIATTR_FRAME_SIZE
	.align		4
.L_2037:
        /*2490*/ 	.byte	0x04, 0x11
        /*2492*/ 	.short	(.L_2039 - .L_2038)
	.align		4
.L_2038:
        /*2494*/ 	.word	index@(_Z15SoftmaxWarpImplI10DirectLoadI6__halffE11DirectStoreIfS1_EfLi1ELi11ELi32ELi1ELb0EL9Algorithm0EEvT_T0_ll)
        /*2498*/ 	.word	0x00000000


	//----- nvinfo : EIATTR_REGCOUNT
	.align		4
.L_2039:
        /*249c*/ 	.byte	0x04, 0x2f
        /*249e*/ 	.short	(.L_2041 - .L_2040)
	.align		4
.L_2040:
        /*24a0*/ 	.word	index@(_Z15SoftmaxWarpImplI10DirectLoadI6__halffE11DirectStoreIfS1_EfLi1ELi11ELi32ELi1ELb1EL9Algorithm0EEvT_T0_ll)
        /*24a4*/ 	.word	0x0000002d


	//----- nvinfo : EIATTR_FRAME_SIZE
	.align		4
.L_2041:
        /*24a8*/ 	.byte	0x04, 0x11
        /*24aa*/ 	.short	(.L_2043 - .L_2042)
	.align		4
.L_2042:
        /*24ac*/ 	.word	index@($__internal_222_$__cuda_sm3x_div_rn_noftz_f32_slowpath)
        /*24b0*/ 	.word	0x00000000


	//----- nvinfo : EIATTR_FRAME_SIZE
	.align		4
.L_2043:
        /*24b4*/ 	.byte	0x04, 0x11
        /*24b6*/ 	.short	(.L_2045 - .L_2044)
	.align		4
.L_2044:
        /*24b8*/ 	.word	index@(_Z15SoftmaxWarpImplI10DirectLoadI6__halffE11DirectStoreIfS1_EfLi1ELi11ELi32ELi1ELb1EL9Algorithm0EEvT_T0_ll)
        /*24bc*/ 	.word	0x00000000


	//----- nvinfo : EIATTR_REGCOUNT
	.align		4
.L_2045:
        /*24c0*/ 	.byte	0x04, 0x2f
        /*24c2*/ 	.short	(.L_2047 - .L_2046)
	.align		4
.L_2046:
        /*24c4*/ 	.word	index@(_Z15SoftmaxWarpImplI10DirectLoadI6__halffE11DirectStoreIfS1_EfLi1ELi12ELi32ELi1ELb0EL9Algorithm0EEvT_T0_ll)
        /*24c8*/ 	.word	0x00000026


	//----- nvinfo : EIATTR_FRAME_SIZE
	.align		4
.L_2047:
        /*24cc*/ 	.byte	0x04, 0x11
        /*24ce*/ 	.short	(.L_2049 - .L_2048)
	.align		4
.L_2048:
        /*24d0*/ 	.word	index@($__internal_221_$__cuda_sm3x_div_rn_noftz_f32_slowpath)
        /*24d4*/ 	.word	0x00000000


	//----- nvinfo : EIATTR_FRAME_SIZE
	.align		4
.L_2049:
        /*24d8*/ 	.byte	0x04, 0x11
        /*24da*/ 	.short	(.L_2051 - .L_2050)
	.align		4
.L_2050:
        /*24dc*/ 	.word	index@(_Z15SoftmaxWarpImplI10DirectLoadI6__halffE11DirectStoreIfS1_EfLi1ELi12ELi32ELi1ELb0EL9Algorithm0EEvT_T0_ll)
        /*24e0*/ 	.word	0x00000000


	//----- nvinfo : EIATTR_REGCOUNT
	.align		4
.L_2051:
        /*24e4*/ 	.byte	0x04, 0x2f
        /*24e6*/ 	.short	(.L_2053 - .L_2052)
	.align		4
.L_2052:
        /*24e8*/ 	.word	index@(_Z15SoftmaxWarpImplI10DirectLoadI6__halffE11DirectStoreIfS1_EfLi1ELi12ELi32ELi1ELb1EL9Algorithm0EEvT_T0_ll)
        /*24ec*/ 	.word	0x00000032


	//----- nvinfo : EIATTR_FRAME_SIZE
	.align		4
.L_2053:
        /*24f0*/ 	.byte	0x04, 0x11
        /*24f2*/ 	.short	(.L_2055 - .L_2054)
	.align		4
.L_2054:
        /*24f4*/ 	.word	index@($__internal_220_$__cuda_sm3x_div_rn_noftz_f32_slowpath)
        /*24f8*/ 	.word	0x00000000


	//----- nvinfo : EIATTR_FRAME_SIZE
	.align		4
.L_2055:
        /*24fc*/ 	.byte	0x04, 0x11
        /*24fe*/ 	.short	(.L_2057 - .L_2056)
	.align		4
.L_2056:
        /*2500*/ 	.word	index@(_Z15SoftmaxWarpImplI10DirectLoadI6__halffE11DirectStoreIfS1_EfLi1ELi12ELi32ELi1ELb1EL9Algorithm0EEvT_T0_ll)
        /*2504*/ 	.word	0x00000000


	//----- nvinfo : EIATTR_REGCOUNT
	.align		4
.L_2057:
        /*2508*/ 	.byte	0x04, 0x2f
        /*250a*/ 	.short	(.L_2059 - .L_2058)
	.align		4
.L_2058:
        /*250c*/ 	.word	index@(_Z15SoftmaxWarpImplI10DirectLoadI6__halffE11DirectStoreIfS1_EfLi1ELi13ELi32ELi1ELb0EL9Algorithm0EEvT_T0_ll)
        /*2510*/ 	.word	0x00000024


	//----- nvinfo : EIATTR_FRAME_SIZE
	.align		4
.L_2059:
        /*2514*/ 	.byte	0x04, 0x11
        /*2516*/ 	.short	(.L_2061 - .L_2060)
	.align		4
.L_2060:
        /*2518*/ 	.word	index@($__internal_219_$__cuda_sm3x_div_rn_noftz_f32_slowpath)
        /*251c*/ 	.word	0x00000000


	//----- nvinfo : EIATTR_FRAME_SIZE
	.align		4
.L_2061:
        /*2520*/ 	.byte	0x04, 0x11
        /*2522*/ 	.short	(.L_2063 - .L_2062)
	.align		4
.L_2062:
        /*2524*/ 	.word	index@(_Z15SoftmaxWarpImplI10DirectLoadI6__halffE11DirectStoreIfS1_EfLi1ELi13ELi32ELi1ELb0EL9Algorithm0EEvT_T0_ll)
        /*2528*/ 	.word	0x00000000


	//----- nvinfo : EIATTR_REGCOUNT
	.align		4
.L_2063:
        /*252c*/ 	.byte	0x04, 0x2f
        /*252e*/ 	.short	(.L_2065 - .L_2064)
	.align		4
.L_2064:
        /*2530*/ 	.word	index@(_Z15SoftmaxWarpImplI10DirectLoadI6__halffE11DirectStoreIfS1_EfLi1ELi13ELi32ELi1ELb1EL9Algorithm0EEvT_T0_ll)
        /*2534*/ 	.word	0x00000034


	//----- nvinfo : EIATTR_FRAME_SIZE
	.align		4
.L_2065:
        /*2538*/ 	.byte	0x04, 0x11
        /*253a*/ 	.short	(.L_2067 - .L_2066)
	.align		4
.L_2066:
        /*253c*/ 	.word	index@($__internal_218_$__cuda_sm3x_div_rn_noftz_f32_slowpath)
        /*2540*/ 	.word	0x00000000


	//----- nvinfo : EIATTR_FRAME_SIZE
	.align		4
.L_2067:
        /*2544*/ 	.byte	0x04, 0x11
        /*2546*/ 	.short	(.L_2069 - .L_2068)
	.align		4
.L_2068:
        /*2548*/ 	.word	index@(_Z15SoftmaxWarpImplI10DirectLoadI6__halffE11DirectStoreIfS1_EfLi1ELi13ELi32ELi1ELb1EL9Algorithm0EEvT_T0_ll)
        /*254c*/ 	.word	0x00000000


	//----- nvinfo : EIATTR_REGCOUNT
	.align		4
.L_2069:
        /*2550*/ 	.byte	0x04, 0x2f
        /*2552*/ 	.short	(.L_2071 - .L_2070)
	.align		4
.L_2070:
        /*2554*/ 	.word	index@(_Z15SoftmaxWarpImplI10DirectLoadI6__halffE11DirectStoreIfS1_EfLi1ELi14ELi32ELi1ELb0EL9Algorithm0EEvT_T0_ll)
        /*2558*/ 	.word	0x00000027


	//----- nvinfo : EIATTR_FRAME_SIZE
	.align		4
.L_2071:
        /*255c*/ 	.byte	0x04, 0x11
        /*255e*/ 	.short	(.L_2073 - .L_2072)
	.align		4
.L_2072:
        /*2560*/ 	.word	index@($__internal_217_$__cuda_sm3x_div_rn_noftz_f32_slowpath)
        /*2564*/ 	.word	0x00000000


	//----- nvinfo : EIATTR_FRAME_SIZE
	.align		4
.L_2073:
        /*2568*/ 	.byte	0x04, 0x11
        /*256a*/ 	.short	(.L_2075 - .L_2074)
	.align		4
.L_2074:
        /*256c*/ 	.word	index@(_Z15SoftmaxWarpImplI10DirectLoadI6__halffE11DirectStoreIfS1_EfLi1ELi14ELi32ELi1ELb0EL9Algorithm0EEvT_T0_ll)
        /*2570*/ 	.word	0x00000000


	//----- nvinfo : EIATTR_REGCOUNT
	.align		4
.L_2075:
        /*2574*/ 	.byte	0x04, 0x2f
        /*2576*/ 	.short	(.L_2077 - .L_2076)
	.align		4
.L_2076:
        /*2578*/ 	.word	index@(_Z15SoftmaxWarpImplI10DirectLoadI6__halffE11DirectStoreIfS1_EfLi1ELi14ELi32ELi1ELb1EL9Algorithm0EEvT_T0_ll)
        /*257c*/ 	.word	0x00000035


	//----- nvinfo : EIATTR_FRAME_SIZE
	.align		4
.L_2077:
        /*2580*/ 	.byte	0x04, 0x11
        /*2582*/ 	.short	(.L_2079 - .L_2078)
	.align		4
.L_2078:
        /*2584*/ 	.word	index@($__internal_216_$__cuda_sm3x_div_rn_noftz_f32_slowpath)
        /*2588*/ 	.word	0x00000000


	//----- nvinfo : EIATTR_FRAME_SIZE
	.align		4
.L_2079:
        /*258c*/ 	.byte	0x04, 0x11
        /*258e*/ 	.short	(.L_2081 - .L_2080)
	.align		4
.L_2080:
        /*2590*/ 	.word	index@(_Z15SoftmaxWarpImplI10DirectLoadI6__halffE11DirectStoreIfS1_EfLi1ELi14ELi32ELi1ELb1EL9Algorithm0EEvT_T0_ll)
        /*2594*/ 	.word	0x00000000


	//----- nvinfo : EIATTR_REGCOUNT
	.align		4
.L_2081:
        /*2598*/ 	.byte	0x04, 0x2f
        /*259a*/ 	.short	(.L_2083 - .L_2082)
	.align		4
.L_2082:
        /*259c*/ 	.word	index@(_Z15SoftmaxWarpImplI10DirectLoadI6__halffE11DirectStoreIfS1_EfLi1ELi15ELi32ELi1ELb0EL9Algorithm0EEvT_T0_ll)
        /*25a0*/ 	.word	0x00000029


	//----- nvinfo : EIATTR_FRAME_SIZE
	.align		4
.L_2083:
        /*25a4*/ 	.byte	0x04, 0x11
        /*25a6*/ 	.short	(.L_2085 - .L_2084)
	.align		4
.L_2084:
        /*25a8*/ 	.word	index@($__internal_215_$__cuda_sm3x_div_rn_noftz_f32_slowpath)
        /*25ac*/ 	.word	0x00000000


	//----- nvinfo : EIATTR_FRAME_SIZE
	.align		4
.L_2085:
        /*25b0*/ 	.byte	0x04, 0x11
        /*25b2*/ 	.short	(.L_2087 - .L_2086)
	.align		4
.L_2086:
        /*25b4*/ 	.word	index@(_Z15SoftmaxWarpImplI10DirectLoadI6__halffE11DirectStoreIfS1_EfLi1ELi15ELi32ELi1ELb0EL9Algorithm0EEvT_T0_ll)
        /*25b8*/ 	.word	0x00000000


	//----- nvinfo : EIATTR_REGCOUNT
	.align		4
.L_2087:
        /*25bc*/ 	.byte	0x04, 0x2f
        /*25be*/ 	.short	(.L_2089 - .L_2088)
	.align		4
.L_2088:
        /*25c0*/ 	.word	index@(_Z15SoftmaxWarpImplI10DirectLoadI6__halffE11DirectStoreIfS1_EfLi1ELi15ELi32ELi1ELb1EL9Algorithm0EEvT_T0_ll)
        /*25c4*/ 	.word	0x00000037


	//----- nvinfo : EIATTR_FRAME_SIZE
	.align		4
.L_2089:
        /*25c8*/ 	.byte	0x04, 0x11
        /*25ca*/ 	.short	(.L_2091 - .L_2090)
	.align		4
.L_2090:
        /*25cc*/ 	.word	index@($__internal_214_$__cuda_sm3x_div_rn_noftz_f32_slowpath)
        /*25d0*/ 	.word	0x00000000


	//----- nvinfo : EIATTR_FRAME_SIZE
	.align		4
.L_2091:
        /*25d4*/ 	.byte	0x04, 0x11
        /*25d6*/ 	.short	(.L_2093 - .L_2092)
	.align		4
.L_2092:
        /*25d8*/ 	.word	index@(_Z15SoftmaxWarpImplI10DirectLoadI6__halffE11DirectStoreIfS1_EfLi1ELi15ELi32ELi1ELb1EL9Algorithm0EEvT_T0_ll)
        /*25dc*/ 	.word	0x00000000


	//----- nvinfo : EIATTR_REGCOUNT
	.align		4
.L_2093:
        /*25e0*/ 	.byte	0x04, 0x2f
        /*25e2*/ 	.short	(.L_2095 - .L_2094)
	.align		4
.L_2094:
        /*25e4*/ 	.word	index@(_Z15SoftmaxWarpImplI10DirectLoadI6__halffE11DirectStoreIfS1_EfLi1ELi16ELi32ELi1ELb0EL9Algorithm0EEvT_T0_ll)
        /*25e8*/ 	.word	0x0000002d


	//----- nvinfo : EIATTR_FRAME_SIZE
	.align		4
.L_2095:
        /*25ec*/ 	.byte	0x04, 0x11
        /*25ee*/ 	.short	(.L_2097 - .L_2096)
	.align		4
.L_2096:
        /*25f0*/ 	.word	index@($__internal_213_$__cuda_sm3x_div_rn_noftz_f32_slowpath)
        /*25f4*/ 	.word	0x00000000


	//----- nvinfo : EIATTR_FRAME_SIZE
	.align		4
.L_2097:
        /*25f8*/ 	.byte	0x04, 0x11
        /*25fa*/ 	.short	(.L_2099 - .L_2098)
	.align		4
.L_2098:
        /*25fc*/ 	.word	index@(_Z15SoftmaxWarpImplI10DirectLoadI6__halffE11DirectStoreIfS1_EfLi1ELi16ELi32ELi1ELb0EL9Algorithm0EEvT_T0_ll)
        /*2600*/ 	.word	0x00000000


	//----- nvinfo : EIATTR_REGCOUNT
	.align		4
.L_2099:
        /*2604*/ 	.byte	0x04, 0x2f
        /*2606*/ 	.short	(.L_2101 - .L_2100)
	.align		4
.L_2100:
        /*2608*/ 	.word	index@(_Z15SoftmaxWarpImplI10DirectLoadI6__halffE11DirectStoreIfS1_EfLi1ELi16ELi32ELi1ELb1EL9Algorithm0EEvT_T0_ll)
        /*260c*/ 	.word	0x0000003c


	//----- nvinfo : EIATTR_FRAME_SIZE
	.align		4
.L_2101:
        /*2610*/ 	.byte	0x04, 0x11
        /*2612*/ 	.short	(.L_2103 - .L_2102)
	.align		4
.L_2102:
        /*2614*/ 	.word	index@($__internal_212_$__cuda_sm3x_div_rn_noftz_f32_slowpath)
        /*2618*/ 	.word	0x00000000


	//----- nvinfo : EIATTR_FRAME_SIZE
	.align		4
.L_2103:
        /*261c*/ 	.byte	0x04, 0x11
        /*261e*/ 	.short	(.L_2105 - .L_2104)
	.align		4
.L_2104:
        /*2620*/ 	.word	index@(_Z15SoftmaxWarpImplI10DirectLoadI6__halffE11DirectStoreIfS1_EfLi1ELi16ELi32ELi1ELb1EL9Algorithm0EEvT_T0_ll)
        /*2624*/ 	.word	0x00000000


	//----- nvinfo : EIATTR_REGCOUNT
	.align		4
.L_2105:
        /*2628*/ 	.byte	0x04, 0x2f
        /*262a*/ 	.short	(.L_2107 - .L_2106)
	.align		4
.L_2106:
        /*262c*/ 	.word	index@(_Z15SoftmaxWarpImplI10DirectLoadI6__halffE11DirectStoreIfS1_EfLi1ELi17ELi32ELi1ELb0EL9Algorithm0EEvT_T0_ll)
        /*2630*/ 	.word	0x00000030


	//----- nvinfo : EIATTR_FRAME_SIZE
	.align		4
.L_2107:
        /*2634*/ 	.byte	0x04, 0x11
        /*2636*/ 	.short	(.L_2109 - .L_2108)
	.align		4
.L_2108:
        /*2638*/ 	.word	index@($__internal_211_$__cuda_sm3x_div_rn_noftz_f32_slowpath)
        /*263c*/ 	.word	0x00000000


	//----- nvinfo : EIATTR_FRAME_SIZE
	.align		4
.L_2109:
        /*2640*/ 	.byte	0x04, 0x11
        /*2642*/ 	.short	(.L_2111 - .L_2110)
	.align		4
.L_2110:
        /*2644*/ 	.word	index@(_Z15SoftmaxWarpImplI10DirectLoadI6__halffE11DirectStoreIfS1_EfLi1ELi17ELi32ELi1ELb0EL9Algorithm0EEvT_T0_ll)
        /*2648*/ 	.word	0x00000000


	//----- nvinfo : EIATTR_REGCOUNT
	.align		4
.L_2111:
        /*264c*/ 	.byte	0x04, 0x2f
        /*264e*/ 	.short	(.L_2113 - .L_2112)
	.align		4
.L_2112:
        /*2650*/ 	.word	index@(_Z15SoftmaxWarpImplI10DirectLoadI6__halffE11DirectStoreIfS1_EfLi1ELi17ELi32ELi1ELb1EL9Algorithm0EEvT_T0_ll)
        /*2654*/ 	.word	0x00000040


	//----- nvinfo : EIATTR_FRAME_SIZE
	.align		4
.L_2113:
        /*2658*/ 	.byte	0x04, 0x11
        /*265a*/ 	.short	(.L_2115 - .L_2114)
	.align		4
.L_2114:
        /*265c*/ 	.word	index@($__internal_210_$__cuda_sm3x_div_rn_noftz_f32_slowpath)
        /*2660*/ 	.word	0x00000000


	//----- nvinfo : EIATTR_FRAME_SIZE
	.align		4
.L_2115:
        /*2664*/ 	.byte	0x04, 0x11
        /*2666*/ 	.short	(.L_2117 - .L_2116)
	.align		4
.L_2116:
        /*2668*/ 	.word	index@(_Z15SoftmaxWarpImplI10DirectLoadI6__halffE11DirectStoreIfS1_EfLi1ELi17ELi32ELi1ELb1EL9Algorithm0EEvT_T0_ll)
        /*266c*/ 	.word	0x00000000


	//----- nvinfo : EIATTR_REGCOUNT
	.align		4
.L_2117:
        /*2670*/ 	.byte	0x04, 0x2f
        /*2672*/ 	.short	(.L_2119 - .L_2118)
	.align		4
.L_2118:
        /*2674*/ 	.word	index@(_Z15SoftmaxWarpImplI10DirectLoadI6__halffE11DirectStoreIfS1_EfLi1ELi18ELi32ELi1ELb0EL9Algorithm0EEvT_T0_ll)
        /*2678*/ 	.word	0x0000002f


	//----- nvinfo : EIATTR_FRAME_SIZE
	.align		4
.L_2119:
        /*267c*/ 	.byte	0x04, 0x11
        /*267e*/ 	.short	(.L_2121 - .L_2120)
	.align		4
.L_2120:
        /*2680*/ 	.word	index@($__internal_209_$__cuda_sm3x_div_rn_noftz_f32_slowpath)
        /*2684*/ 	.word	0x00000000


	//----- nvinfo : EIATTR_FRAME_SIZE
	.align		4
.L_2121:
        /*2688*/ 	.byte	0x04, 0x11
        /*268a*/ 	.short	(.L_2123 - .L_2122)
	.align		4
.L_2122:
        /*268c*/ 	.word	index@(_Z15SoftmaxWarpImplI10DirectLoadI6__halffE11DirectStoreIfS1_EfLi1ELi18ELi32ELi1ELb0EL9Algorithm0EEvT_T0_ll)
        /*2690*/ 	.word	0x00000000


	//----- nvinfo : EIATTR_REGCOUNT
	.align		4
.L_2123:
        /*2694*/ 	.byte	0x04, 0x2f
        /*2696*/ 	.short	(.L_2125 - .L_2124)
	.align		4
.L_2124:
        /*2698*/ 	.word	index@(_Z15SoftmaxWarpImplI10DirectLoadI6__halffE11DirectStoreIfS1_EfLi1ELi18ELi32ELi1ELb1EL9Algorithm0EEvT_T0_ll)
        /*269c*/ 	.word	0x00000043


	//----- nvinfo : EIATTR_FRAME_SIZE
	.align		4
.L_2125:
        /*26a0*/ 	.byte	0x04, 0x11
        /*26a2*/ 	.short	(.L_2127 - .L_2126)
	.align		4
.L_2126:
        /*26a4*/ 	.word	index@($__internal_208_$__cuda_sm3x_div_rn_noftz_f32_slowpath)
        /*26a8*/ 	.word	0x00000000


	//----- nvinfo : EIATTR_FRAME_SIZE
	.align		4
.L_2127:
        /*26ac*/ 	.byte	0x04, 0x11
        /*26ae*/ 	.short	(.L_2129 - .L_2128)
	.align		4
.L_2128:
        /*26b0*/ 	.word	index@(_Z15SoftmaxWarpImplI10DirectLoadI6__halffE11DirectStoreIfS1_EfLi1ELi18ELi32ELi1ELb1EL9Algorithm0EEvT_T0_ll)
        /*26b4*/ 	.word	0x00000000


	//----- nvinfo : EIATTR_REGCOUNT
	.align		4
.L_2129:
        /*26b8*/ 	.byte	0x04, 0x2f
        /*26ba*/ 	.short	(.L_2131 - .L_2130)
	.align		4
.L_2130:
        /*26bc*/ 	.word	index@(_Z15SoftmaxWarpImplI10DirectLoadI6__halffE11DirectStoreIfS1_EfLi1ELi19ELi32ELi1ELb0EL9Algorithm0EEvT_T0_ll)
        /*26c0*/ 	.word	0x00000034


	//----- nvinfo : EIATTR_FRAME_SIZE
	.align		4
.L_2131:
        /*26c4*/ 	.byte	0x04, 0x11
        /*26c6*/ 	.short	(.L_2133 - .L_2132)
	.align		4
.L_2132:
        /*26c8*/ 	.word	index@($__internal_207_$__cuda_sm3x_div_rn_noftz_f32_slowpath)
        /*26cc*/ 	.word	0x00000000


	//----- nvinfo : EIATTR_FRAME_SIZE
	.align		4
.L_2133:
        /*26d0*/ 	.byte	0x04, 0x11
        /*26d2*/ 	.short	(.L_2135 - .L_2134)
	.align		4
.L_2134:
        /*26d4*/ 	.word	index@(_Z15SoftmaxWarpImplI10DirectLoadI6__halffE11DirectStoreIfS1_EfLi1ELi19ELi32ELi1ELb0EL9Algorithm0EEvT_T0_ll)
        /*26d8*/ 	.word	0x00000000


	//----- nvinfo : EIATTR_REGCOUNT
	.align		4
.L_2135:
        /*26dc*/ 	.byte	0x04, 0x2f
        /*26de*/ 	.short	(.L_2137 - .L_2136)
	.align		4
.L_2136:
        /*26e0*/ 	.word	index@(_Z15SoftmaxWarpImplI10DirectLoadI6__halffE11DirectStoreIfS1_EfLi1ELi19ELi32ELi1ELb1EL9Algorithm0EEvT_T0_ll)
        /*26e4*/ 	.word	0x00000047


	//----- nvinfo : EIATTR_FRAME_SIZE
	.align		4
.L_2137:
        /*26e8*/ 	.byte	0x04, 0x11
        /*26ea*/ 	.short	(.L_2139 - .L_2138)
	.align		4
.L_2138:
        /*26ec*/ 	.word	index@($__internal_206_$__cuda_sm3x_div_rn_noftz_f32_slowpath)
        /*26f0*/ 	.word	0x00000000


	//----- nvinfo : EIATTR_FRAME_SIZE
	.align		4
.L_2139:
        /*26f4*/ 	.byte	0x04, 0x11
        /*26f6*/ 	.short	(.L_2141 - .L_2140)
	.align		4
.L_2140:
        /*26f8*/ 	.word	index@(_Z15SoftmaxWarpImplI10DirectLoadI6__halffE11DirectStoreIfS1_EfLi1ELi19ELi32ELi1ELb1EL9Algorithm0EEvT_T0_ll)
        /*26fc*/ 	.word	0x00000000


	//----- nvinfo : EIATTR_REGCOUNT
	.align		4
.L_2141:
        /*2700*/ 	.byte	0x04, 0x2f
        /*2702*/ 	.short	(.L_2143 - .L_2142)
	.align		4
.L_2142:
        /*2704*/ 	.word	index@(_Z15SoftmaxWarpImplI10DirectLoadI6__halffE11DirectStoreIfS1_EfLi1ELi20ELi32ELi1ELb0EL9Algorithm0EEvT_T0_ll)
        /*2708*/ 	.word	0x00000037


	//----- nvinfo : EIATTR_FRAME_SIZE
	.align		4
.L_2143:
        /*270c*/ 	.byte	0x04, 0x11
        /*270e*/ 	.short	(.L_2145 - .L_2144)
	.align		4
.L_2144:
        /*2710*/ 	.word	index@($__internal_205_$__cuda_sm3x_div_rn_noftz_f32_slowpath)
        /*2714*/ 	.word	0x00000000


	//----- nvinfo : EIATTR_FRAME_SIZE
	.align		4
.L_2145:
        /*2718*/ 	.byte	0x04, 0x11
        /*271a*/ 	.short	(.L_2147 - .L_2146)
	.align		4
.L_2146:
        /*271c*/ 	.word	index@(_Z15SoftmaxWarpImplI10DirectLoadI6__halffE11DirectStoreIfS1_EfLi1ELi20ELi32ELi1ELb0EL9Algorithm0EEvT_T0_ll)
        /*2720*/ 	.word	0x00000000


	//----- nvinfo : EIATTR_REGCOUNT
	.align		4
.L_2147:
        /*2724*/ 	.byte	0x04, 0x2f
        /*2726*/ 	.short	(.L_2149 - .L_2148)
	.align		4
.L_2148:
        /*2728*/ 	.word	index@(_Z15SoftmaxWarpImplI10DirectLoadI6__halffE11DirectStoreIfS1_EfLi1ELi20ELi32ELi1ELb1EL9Algorithm0EEvT_T0_ll)
        /*272c*/ 	.word	0x00000043


	//----- nvinfo : EIATTR_FRAME_SIZE
	.align		4
.L_2149:
        /*2730*/ 	.byte	0x04, 0x11
        /*2732*/ 	.short	(.L_2151 - .L_2150)
	.align		4
.L_2150:
        /*2734*/ 	.word	index@($__internal_204_$__cuda_sm3x_div_rn_noftz_f32_slowpath)
        /*2738*/ 	.word	0x00000000


	//----- nvinfo : EIATTR_FRAME_SIZE
	.align		4
.L_2151:
        /*273c*/ 	.byte	0x04, 0x11
        /*273e*/ 	.short	(.L_2153 - .L_2152)
	.align		4
.L_2152:
        /*2740*/ 	.word	index@(_Z15SoftmaxWarpImplI10DirectLoadI6__halffE11DirectStoreIfS1_EfLi1ELi20ELi32ELi1ELb1EL9Algorithm0EEvT_T0_ll)
        /*2744*/ 	.word	0x00000000


	//----- nvinfo : EIATTR_REGCOUNT
	.align		4
.L_2153:
        /*2748*/ 	.byte	0x04, 0x2f
        /*274a*/ 	.short	(.L_2155 - .L_2154)
	.align		4
.L_2154:
        /*274c*/ 	.word	index@(_Z15SoftmaxWarpImplI10DirectLoadI6__halffE11DirectStoreIfS1_EfLi1ELi21ELi32ELi1ELb0EL9Algorithm0EEvT_T0_ll)
        /*2750*/ 	.word	0x0000003d


	//----- nvinfo : EIATTR_FRAME_SIZE
	.align		4
.L_2155:
        /*2754*/ 	.byte	0x04, 0x11
        /*2756*/ 	.short	(.L_2157 - .L_2156)
	.align		4
.L_2156:
        /*2758*/ 	.word	index@($__internal_203_$__cuda_sm3x_div_rn_noftz_f32_slowpath)
        /*275c*/ 	.word	0x00000000


	//----- nvinfo : EIATTR_FRAME_SIZE
	.align		4
.L_2157:
        /*2760*/ 	.byte	0x04, 0x11
        /*2762*/ 	.short	(.L_2159 - .L_2158)
	.align		4
.L_2158:
        /*2764*/ 	.word	index@(_Z15SoftmaxWarpImplI10DirectLoadI6__halffE11DirectStoreIfS1_EfLi1ELi21ELi32ELi1ELb0EL9Algorithm0EEvT_T0_ll)
        /*2768*/ 	.word	0x00000000


	//----- nvinfo : EIATTR_REGCOUNT
	.align		4
.L_2159:
        /*276c*/ 	.byte	0x04, 0x2f
        /*276e*/ 	.short	(.L_2161 - .L_2160)
	.align		4
.L_2160:
        /*2770*/ 	.word	index@(_Z15SoftmaxWarpImplI10DirectLoadI6__halffE11DirectStoreIfS1_EfLi1ELi21ELi32ELi1ELb1EL9Algorithm0EEvT_T0_ll)
        /*2774*/ 	.word	0x0000004e


	//----- nvinfo : EIATTR_FRAME_SIZE
	.align		4
.L_2161:
        /*2778*/ 	.byte	0x04, 0x11
        /*277a*/ 	.short	(.L_2163 - .L_2162)
	.align		4
.L_2162:
        /*277c*/ 	.word	index@($__internal_202_$__cuda_sm3x_div_rn_noftz_f32_slowpath)
        /*2780*/ 	.word	0x00000000


	//----- nvinfo : EIATTR_FRAME_SIZE
	.align		4
.L_2163:
        /*2784*/ 	.byte	0x04, 0x11
        /*2786*/ 	.short	(.L_2165 - .L_2164)
	.align		4
.L_2164:
        /*2788*/ 	.word	index@(_Z15SoftmaxWarpImplI10DirectLoadI6__halffE11DirectStoreIfS1_EfLi1ELi21ELi32ELi1ELb1EL9Algorithm0EEvT_T0_ll)
        /*278c*/ 	.word	0x00000000


	//----- nvinfo : EIATTR_REGCOUNT
	.align		4
.L_2165:
        /*2790*/ 	.byte	0x04, 0x2f
        /*2792*/ 	.short	(.L_2167 - .L_2166)
	.align		4
.L_2166:
        /*2794*/ 	.word	index@(_Z15SoftmaxWarpImplI10DirectLoadI6__halffE11DirectStoreIfS1_EfLi1ELi22ELi32ELi1ELb0EL9Algorithm0EEvT_T0_ll)
        /*2798*/ 	.word	0x00000040


	//----- nvinfo : EIATTR_FRAME_SIZE
	.align		4
.L_2167:
        /*279c*/ 	.byte	0x04, 0x11
        /*279e*/ 	.short	(.L_2169 - .L_2168)
	.align		4
.L_2168:
        /*27a0*/ 	.word	index@($__internal_201_$__cuda_sm3x_div_rn_noftz_f32_slowpath)
        /*27a4*/ 	.word	0x00000000


	//----- nvinfo : EIATTR_FRAME_SIZE
	.align		4
.L_2169:
        /*27a8*/ 	.byte	0x04, 0x11
        /*27aa*/ 	.short	(.L_2171 - .L_2170)
	.align		4
.L_2170:
        /*27ac*/ 	.word	index@(_Z15SoftmaxWarpImplI10DirectLoadI6__halffE11DirectStoreIfS1_EfLi1ELi22ELi32ELi1ELb0EL9Algorithm0EEvT_T0_ll)
        /*27b0*/ 	.word	0x00000000


	//----- nvinfo : EIATTR_REGCOUNT
	.align		4
.L_2171:
        /*27b4*/ 	.byte	0x04, 0x2f
        /*27b6*/ 	.short	(.L_2173 - .L_2172)
	.align		4
.L_2172:
        /*27b8*/ 	.word	index@(_Z15SoftmaxWarpImplI10DirectLoadI6__halffE11DirectStoreIfS1_EfLi1ELi22ELi32ELi1ELb1EL9Algorithm0EEvT_T0_ll)
        /*27bc*/ 	.word	0x00000051


	//----- nvinfo : EIATTR_FRAME_SIZE
	.align		4
.L_2173:
        /*27c0*/ 	.byte	0x04, 0x11
        /*27c2*/ 	.short	(.L_2175 - .L_2174)
	.align		4
.L_2174:
        /*27c4*/ 	.word	index@($__internal_200_$__cuda_sm3x_div_rn_noftz_f32_slowpath)
        /*27c8*/ 	.word	0x00000000


	//----- nvinfo : EIATTR_FRAME_SIZE
	.align		4
.L_2175:
        /*27cc*/ 	.byte	0x04, 0x11
        /*27ce*/ 	.short	(.L_2177 - .L_2176)
	.align		4
.L_2176:
        /*27d0*/ 	.word	index@(_Z15SoftmaxWarpImplI10DirectLoadI6__halffE11DirectStoreIfS1_EfLi1ELi22ELi32ELi1ELb1EL9Algorithm0EEvT_T0_ll)
        /*27d4*/ 	.word	0x00000000


	//----- nvinfo : EIATTR_REGCOUNT
	.align		4
.L_2177:
        /*27d8*/ 	.byte	0x04, 0x2f
        /*27da*/ 	.short	(.L_2179 - .L_2178)
	.align		4
.L_2178:
        /*27dc*/ 	.word	index@(_Z15SoftmaxWarpImplI10DirectLoadI6__halffE11DirectStoreIfS1_EfLi1ELi23ELi32ELi1ELb0EL9Algorithm0EEvT_T0_ll)
        /*27e0*/ 	.word	0x0000003f


	//----- nvinfo : EIATTR_FRAME_SIZE
	.align		4
.L_2179:
        /*27e4*/ 	.byte	0x04, 0x11
        /*27e6*/ 	.short	(.L_2181 - .L_2180)
	.align		4
.L_2180:
        /*27e8*/ 	.word	index@($__internal_199_$__cuda_sm3x_div_rn_noftz_f32_slowpath)
        /*27ec*/ 	.word	0x00000000


	//----- nvinfo : EIATTR_FRAME_SIZE
	.align		4
.L_2181:
        /*27f0*/ 	.byte	0x04, 0x11
        /*27f2*/ 	.short	(.L_2183 - .L_2182)
	.align		4
.L_2182:
        /*27f4*/ 	.word	index@(_Z15SoftmaxWarpImplI10DirectLoadI6__halffE11DirectStoreIfS1_EfLi1ELi23ELi32ELi1ELb0EL9Algorithm0EEvT_T0_ll)
        /*27f8*/ 	.word	0x00000000


	//----- nvinfo : EIATTR_REGCOUNT
	.align		4
.L_2183:
        /*27fc*/ 	.byte	0x04, 0x2f
        /*27fe*/ 	.short	(.L_2185 - .L_2184)
	.align		4
.L_2184:
        /*2800*/ 	.word	index@(_Z15SoftmaxWarpImplI10DirectLoadI6__halffE11DirectStoreIfS1_EfLi1ELi23ELi32ELi1ELb1EL9Algorithm0EEvT_T0_ll)
        /*2804*/ 	.word	0x00000053


	//----- nvinfo : EIATTR_FRAME_SIZE
	.align		4
.L_2185:
        /*2808*/ 	.byte	0x04, 0x11
        /*280a*/ 	.short	(.L_2187 - .L_2186)
	.align		4
.L_2186:
        /*280c*/ 	.word	index@($__internal_198_$__cuda_sm3x_div_rn_noftz_f32_slowpath)
        /*2810*/ 	.word	0x00000000


	//----- nvinfo : EIATTR_FRAME_SIZE
	.align		4
.L_2187:
        /*2814*/ 	.byte	0x04, 0x11
        /*2816*/ 	.short	(.L_2189 - .L_2188)
	.align		4
.L_2188:
        /*2818*/ 	.word	index@(_Z15SoftmaxWarpImplI10DirectLoadI6__halffE11DirectStoreIfS1_EfLi1ELi23ELi32ELi1ELb1EL9Algorithm0EEvT_T0_ll)
        /*281c*/ 	.word	0x00000000


	//----- nvinfo : EIATTR_REGCOUNT
	.align		4
.L_2189:
        /*2820*/ 	.byte	0x04, 0x2f
        /*2822*/ 	.short	(.L_2191 - .L_2190)
	.align		4
.L_2190:
        /*2824*/ 	.word	index@(_Z15SoftmaxWarpImplI10DirectLoadI6__halffE11DirectStoreIfS1_EfLi1ELi24ELi32ELi1ELb0EL9Algorithm0EEvT_T0_ll)
        /*2828*/ 	.word	0x0000003d


	//----- nvinfo : EIATTR_FRAME_SIZE
	.align		4
.L_2191:
        /*282c*/ 	.byte	0x04, 0x11
        /*282e*/ 	.short	(.L_2193 - .L_2192)
	.align		4
.L_2192:
        /*2830*/ 	.word	index@($__internal_197_$__cuda_sm3x_div_rn_noftz_f32_slowpath)
        /*2834*/ 	.word	0x00000000


	//----- nvinfo : EIATTR_FRAME_SIZE
	.align		4
.L_2193:
        /*2838*/ 	.byte	0x04, 0x11
        /*283a*/ 	.short	(.L_2195 - .L_2194)
	.align		4
.L_2194:
        /*283c*/ 	.word	index@(_Z15SoftmaxWarpImplI10DirectLoadI6__halffE11DirectStoreIfS1_EfLi1ELi24ELi32ELi1ELb0EL9Algorithm0EEvT_T0_ll)
        /*2840*/ 	.word	0x00000000


	//----- nvinfo : EIATTR_REGCOUNT
	.align		4
.L_2195:
        /*2844*/ 	.byte	0x04, 0x2f
        /*2846*/ 	.short	(.L_2197 - .L_2196)
	.align		4
.L_2196:
        /*2848*/ 	.word	index@(_Z15SoftmaxWarpImplI10DirectLoadI6__halffE11DirectStoreIfS1_EfLi1ELi24ELi32ELi1ELb1EL9Algorithm0EEvT_T0_ll)
        /*284c*/ 	.word	0x00000054


	//----- nvinfo : EIATTR_FRAME_SIZE
	.align		4
.L_2197:
        /*2850*/ 	.byte	0x04, 0x11
        /*2852*/ 	.short	(.L_2199 - .L_2198)
	.align		4
.L_2198:
        /*2854*/ 	.word	index@($__internal_196_$__cuda_sm3x_div_rn_noftz_f32_slowpath)
        /*2858*/ 	.word	0x00000000


	//----- nvinfo : EIATTR_FRAME_SIZE
	.align		4
.L_2199:
        /*285c*/ 	.byte	0x04, 0x11
        /*285e*/ 	.short	(.L_2201 - .L_2200)
	.align		4
.L_2200:
        /*2860*/ 	.word	index@(_Z15SoftmaxWarpImplI10DirectLoadI6__halffE11DirectStoreIfS1_EfLi1ELi24ELi32ELi1ELb1EL9Algorithm0EEvT_T0_ll)
        /*2864*/ 	.word	0x00000000


	//----- nvinfo : EIATTR_REGCOUNT
	.align		4
.L_2201:
        /*2868*/ 	.byte	0x04, 0x2f
        /*286a*/ 	.short	(.L_2203 - .L_2202)
	.align		4
.L_2202:
        /*286c*/ 	.word	index@(_Z15SoftmaxWarpImplI10DirectLoadI6__halffE11DirectStoreIfS1_EfLi1ELi25ELi32ELi1ELb0EL9Algorithm0EEvT_T0_ll)
        /*2870*/ 	.word	0x00000041


	//----- nvinfo : EIATTR_FRAME_SIZE
	.align		4
.L_2203:
        /*2874*/ 	.byte	0x04, 0x11
        /*2876*/ 	.short	(.L_2205 - .L_2204)
	.align		4
.L_2204:
        /*2878*/ 	.word	index@($__internal_195_$__cuda_sm3x_div_rn_noftz_f32_slowpath)
        /*287c*/ 	.word	0x00000000


	//----- nvinfo : EIATTR_FRAME_SIZE
	.align		4
.L_2205:
        /*2880*/ 	.byte	0x04, 0x11
        /*2882*/ 	.short	(.L_2207 - .L_2206)
	.align		4
.L_2206:
        /*2884*/ 	.word	index@(_Z15SoftmaxWarpImplI10DirectLoadI6__halffE11DirectStoreIfS1_EfLi1ELi25ELi32ELi1ELb0EL9Algorithm0EEvT_T0_ll)
        /*2888*/ 	.word	0x00000000


	//----- nvinfo : EIATTR_REGCOUNT
	.align		4
.L_2207:
        /*288c*/ 	.byte	0x04, 0x2f
        /*288e*/ 	.short	(.L_2209 - .L_2208)
	.align		4
.L_2208:
        /*2890*/ 	.word	index@(_Z15SoftmaxWarpImplI10DirectLoadI6__halffE11DirectStoreIfS1_EfLi1ELi25ELi32ELi1ELb1EL9Algorithm0EEvT_T0_ll)
        /*2894*/ 	.word	0x0000005c


	//----- nvinfo : EIATTR_FRAME_SIZE
	.align		4
.L_2209:
        /*2898*/ 	.byte	0x04, 0x11
        /*289a*/ 	.short	(.L_2211 - .L_2210)
	.align		4
.L_2210:
        /*289c*/ 	.word	index@($__internal_194_$__cuda_sm3x_div_rn_noftz_f32_slowpath)
        /*28a0*/ 	.word	0x00000000


	//----- nvinfo : EIATTR_FRAME_SIZE
	.align		4
.L_2211:
        /*28a4*/ 	.byte	0x04, 0x11
        /*28a6*/ 	.short	(.L_2213 - .L_2212)
	.align		4
.L_2212:
        /*28a8*/ 	.word	index@(_Z15SoftmaxWarpImplI10DirectLoadI6__halffE11DirectStoreIfS1_EfLi1ELi25ELi32ELi1ELb1EL9Algorithm0EEvT_T0_ll)
        /*28ac*/ 	.word	0x00000000


	//----- nvinfo : EIATTR_REGCOUNT
	.align		4
.L_2213:
        /*28b0*/ 	.byte	0x04, 0x2f
        /*28b2*/ 	.short	(.L_2215 - .L_2214)
	.align		4
.L_2214:
        /*28b4*/ 	.word	index@(_Z15SoftmaxWarpImplI10DirectLoadI6__halffE11DirectStoreIfS1_EfLi1ELi26ELi32ELi1ELb0EL9Algorithm0EEvT_T0_ll)
        /*28b8*/ 	.word	0x00000043


	//----- nvinfo : EIATTR_FRAME_SIZE
	.align		4
.L_2215:
        /*28bc*/ 	.byte	0x04, 0x11
        /*28be*/ 	.short	(.L_2217 - .L_2216)
	.align		4
.L_2216:
        /*28c0*/ 	.word	index@($__internal_193_$__cuda_sm3x_div_rn_noftz_f32_slowpath)
        /*28c4*/ 	.word	0x00000000


	//----- nvinfo : EIATTR_FRAME_SIZE
	.align		4
.L_2217:
        /*28c8*/ 	.byte	0x04, 0x11
        /*28ca*/ 	.short	(.L_2219 - .L_2218)
	.align		4
.L_2218:
        /*28cc*/ 	.word	index@(_Z15SoftmaxWarpImplI10DirectLoadI6__halffE11DirectStoreIfS1_EfLi1ELi26ELi32ELi1ELb0EL9Algorithm0EEvT_T0_ll)
        /*28d0*/ 	.word	0x00000000


	//----- nvinfo : EIATTR_REGCOUNT
	.align		4
.L_2219:
        /*28d4*/ 	.byte	0x04, 0x2f
        /*28d6*/ 	.short	(.L_2221 - .L_2220)
	.align		4
.L_2220:
        /*28d8*/ 	.word	index@(_Z15SoftmaxWarpImplI10DirectLoadI6__halffE11DirectStoreIfS1_EfLi1ELi26ELi32ELi1ELb1EL9Algorithm0EEvT_T0_ll)
        /*28dc*/ 	.word	0x0000005d


	//----- nvinfo : EIATTR_FRAME_SIZE
	.align		4
.L_2221:
        /*28e0*/ 	.byte	0x04, 0x11
        /*28e2*/ 	.short	(.L_2223 - .L_2222)
	.align		4
.L_2222:
        /*28e4*/ 	.word	index@($__internal_192_$__cuda_sm3x_div_rn_noftz_f32_slowpath)
        /*28e8*/ 	.word	0x00000000


	//----- nvinfo : EIATTR_FRAME_SIZE
	.align		4
.L_2223:
        /*28ec*/ 	.byte	0x04, 0x11
        /*28ee*/ 	.short	(.L_2225 - .L_2224)
	.align		4
.L_2224:
        /*28f0*/ 	.word	index@(_Z15SoftmaxWarpImplI10DirectLoadI6__halffE11DirectStoreIfS1_EfLi1ELi26ELi32ELi1ELb1EL9Algorithm0EEvT_T0_ll)
        /*28f4*/ 	.word	0x00000000


	//----- nvinfo : EIATTR_REGCOUNT
	.align		4
.L_2225:
        /*28f8*/ 	.byte	0x04, 0x2f
        /*28fa*/ 	.short	(.L_2227 - .L_2226)
	.align		4
.L_2226:
        /*28fc*/ 	.word	index@(_Z15SoftmaxWarpImplI10DirectLoadI6__halffE11DirectStoreIfS1_EfLi1ELi27ELi32ELi1ELb0EL9Algorithm0EEvT_T0_ll)
        /*2900*/ 	.word	0x00000047


	//----- nvinfo : EIATTR_FRAME_SIZE
	.align		4
.L_2227:
        /*2904*/ 	.byte	0x04, 0x11
        /*2906*/ 	.short	(.L_2229 - .L_2228)
	.align		4
.L_2228:
        /*2908*/ 	.word	index@($__internal_191_$__cuda_sm3x_div_rn_noftz_f32_slowpath)
        /*290c*/ 	.word	0x00000000


	//----- nvinfo : EIATTR_FRAME_SIZE
	.align		4
.L_2229:
        /*2910*/ 	.byte	0x04, 0x11
        /*2912*/ 	.short	(.L_2231 - .L_2230)
	.align		4
.L_2230:
        /*2914*/ 	.word	index@(_Z15SoftmaxWarpImplI10DirectLoadI6__halffE11DirectStoreIfS1_EfLi1ELi27ELi32ELi1ELb0EL9Algorithm0EEvT_T0_ll)
        /*2918*/ 	.word	0x00000000


	//----- nvinfo : EIATTR_REGCOUNT
	.align		4
.L_2231:
        /*291c*/ 	.byte	0x04, 0x2f
        /*291e*/ 	.short	(.L_2233 - .L_2232)
	.align		4
.L_2232:
        /*2920*/ 	.word	index@(_Z15SoftmaxWarpImplI10DirectLoadI6__halffE11DirectStoreIfS1_EfLi1ELi27ELi32ELi1ELb1EL9Algorithm0EEvT_T0_ll)
        /*2924*/ 	.word	0x00000065


	//----- nvinfo : EIATTR_FRAME_SIZE
	.align		4
.L_2233:
        /*2928*/ 	.byte	0x04, 0x11
        /*292a*/ 	.short	(.L_2235 - .L_2234)
	.align		4
.L_2234:
        /*292c*/ 	.word	index@($__internal_190_$__cuda_sm3x_div_rn_noftz_f32_slowpath)
        /*2930*/ 	.word	0x00000000


	//----- nvinfo : EIATTR_FRAME_SIZE
	.align		4
.L_2235:
        /*2934*/ 	.byte	0x04, 0x11
        /*2936*/ 	.short	(.L_2237 - .L_2236)
	.align		4
.L_2236:
        /*2938*/ 	.word	index@(_Z15SoftmaxWarpImplI10DirectLoadI6__halffE11DirectStoreIfS1_EfLi1ELi27ELi32ELi1ELb1EL9Algorithm0EEvT_T0_ll)
        /*293c*/ 	.word	0x00000000


	//----- nvinfo : EIATTR_REGCOUNT
	.align		4
.L_2237:
        /*2940*/ 	.byte	0x04, 0x2f
        /*2942*/ 	.short	(.L_2239 - .L_2238)
	.align		4
.L_2238:
        /*2944*/ 	.word	index@(_Z15SoftmaxWarpImplI10DirectLoadI6__halffE11DirectStoreIfS1_EfLi1ELi28ELi32ELi1ELb0EL9Algorithm0EEvT_T0_ll)
        /*2948*/ 	.word	0x0000004b


	//----- nvinfo : EIATTR_FRAME_SIZE
	.align		4
.L_2239:
        /*294c*/ 	.byte	0x04, 0x11
        /*294e*/ 	.short	(.L_2241 - .L_2240)
	.align		4
.L_2240:
        /*2950*/ 	.word	index@($__internal_189_$__cuda_sm3x_div_rn_noftz_f32_slowpath)
        /*2954*/ 	.word	0x00000000


	//----- nvinfo : EIATTR_FRAME_SIZE
	.align		4
.L_2241:
        /*2958*/ 	.byte	0x04, 0x11
        /*295a*/ 	.short	(.L_2243 - .L_2242)
	.align		4
.L_2242:
        /*295c*/ 	.word	index@(_Z15SoftmaxWarpImplI10DirectLoadI6__halffE11DirectStoreIfS1_EfLi1ELi28ELi32ELi1ELb0EL9Algorithm0EEvT_T0_ll)
        /*2960*/ 	.word	0x00000000


	//----- nvinfo : EIATTR_REGCOUNT
	.align		4
.L_2243:
        /*2964*/ 	.byte	0x04, 0x2f
        /*2966*/ 	.short	(.L_2245 - .L_2244)
	.align		4
.L_2244:
        /*2968*/ 	.word	index@(_Z15SoftmaxWarpImplI10DirectLoadI6__halffE11DirectStoreIfS1_EfLi1ELi28ELi32ELi1ELb1EL9Algorithm0EEvT_T0_ll)
        /*296c*/ 	.word	0x0000005e


	//----- nvinfo : EIATTR_FRAME_SIZE
	.align		4
.L_2245:
        /*2970*/ 	.byte	0x04, 0x11
        /*2972*/ 	.short	(.L_2247 - .L_2246)
	.align		4
.L_2246:
        /*2974*/ 	.word	index@($__internal_188_$__cuda_sm3x_div_rn_noftz_f32_slowpath)
        /*2978*/ 	.word	0x00000000


	//----- nvinfo : EIATTR_FRAME_SIZE
	.align		4
.L_2247:
        /*297c*/ 	.byte	0x04, 0x11
        /*297e*/ 	.short	(.L_2249 - .L_2248)
	.align		4
.L_2248:
        /*2980*/ 	.word	index@(_Z15SoftmaxWarpImplI10DirectLoadI6__halffE11DirectStoreIfS1_EfLi1ELi28ELi32ELi1ELb1EL9Algorithm0EEvT_T0_ll)
        /*2984*/ 	.word	0x00000000


	//----- nvinfo : EIATTR_REGCOUNT
	.align		4
.L_2249:
        /*2988*/ 	.byte	0x04, 0x2f
        /*298a*/ 	.short	(.L_2251 - .L_2250)
	.align		4
.L_2250:
        /*298c*/ 	.word	index@(_Z15SoftmaxWarpImplI10DirectLoadI6__halffE11DirectStoreIfS1_EfLi1ELi29ELi32ELi1ELb0EL9Algorithm0EEvT_T0_ll)
        /*2990*/ 	.word	0x0000004f


	//----- nvinfo : EIATTR_FRAME_SIZE
	.align		4
.L_2251:
        /*2994*/ 	.byte	0x04, 0x11
        /*2996*/ 	.short	(.L_2253 - .L_2252)
	.align		4
.L_2252:
        /*2998*/ 	.word	index@($__internal_187_$__cuda_sm3x_div_rn_noftz_f32_slowpath)
        /*299c*/ 	.word	0x00000000


	//----- nvinfo : EIATTR_FRAME_SIZE
	.align		4
.L_2253:
        /*29a0*/ 	.byte	0x04, 0x11
        /*29a2*/ 	.short	(.L_2255 - .L_2254)
	.align		4
.L_2254:
        /*29a4*/ 	.word	index@(_Z15SoftmaxWarpImplI10DirectLoadI6__halffE11DirectStoreIfS1_EfLi1ELi29ELi32ELi1ELb0EL9Algorithm0EEvT_T0_ll)
        /*29a8*/ 	.word	0x00000000


	//----- nvinfo : EIATTR_REGCOUNT
	.align		4
.L_2255:
        /*29ac*/ 	.byte	0x04, 0x2f
        /*29ae*/ 	.short	(.L_2257 - .L_2256)
	.align		4
.L_2256:
        /*29b0*/ 	.word	index@(_Z15SoftmaxWarpImplI10DirectLoadI6__halffE11DirectStoreIfS1_EfLi1ELi29ELi32ELi1ELb1EL9Algorithm0EEvT_T0_ll)
        /*29b4*/ 	.word	0x0000005f


	//----- nvinfo : EIATTR_FRAME_SIZE
	.align		4
.L_2257:
        /*29b8*/ 	.byte	0x04, 0x11
        /*29ba*/ 	.short	(.L_2259 - .L_2258)
	.align		4
.L_2258:
        /*29bc*/ 	.word	index@($__internal_186_$__cuda_sm3x_div_rn_noftz_f32_slowpath)
        /*29c0*/ 	.word	0x00000000


	//----- nvinfo : EIATTR_FRAME_SIZE
	.align		4
.L_2259:
        /*29c4*/ 	.byte	0x04, 0x11
        /*29c6*/ 	.short	(.L_2261 - .L_2260)
	.align		4
.L_2260:
        /*29c8*/ 	.word	index@(_Z15SoftmaxWarpImplI10DirectLoadI6__halffE11DirectStoreIfS1_EfLi1ELi29ELi32ELi1ELb1EL9Algorithm0EEvT_T0_ll)
        /*29cc*/ 	.word	0x00000000


	//----- nvinfo : EIATTR_REGCOUNT
	.align		4
.L_2261:
        /*29d0*/ 	.byte	0x04, 0x2f
        /*29d2*/ 	.short	(.L_2263 - .L_2262)
	.align		4
.L_2262:
        /*29d4*/ 	.word	index@(_Z15SoftmaxWarpImplI10DirectLoadI6__halffE11DirectStoreIfS1_EfLi1ELi30ELi32ELi1ELb0EL9Algorithm0EEvT_T0_ll)
        /*29d8*/ 	.word	0x0000004f


	//----- nvinfo : EIATTR_FRAME_SIZE
	.align		4
.L_2263:
        /*29dc*/ 	.byte	0x04, 0x11
        /*29de*/ 	.short	(.L_2265 - .L_2264)
	.align		4
.L_2264:
        /*29e0*/ 	.word	index@($__internal_185_$__cuda_sm3x_div_rn_noftz_f32_slowpath)
        /*29e4*/ 	.word	0x00000000


	//----- nvinfo : EIATTR_FRAME_SIZE
	.align		4
.L_2265:
        /*29e8*/ 	.byte	0x04, 0x11
        /*29ea*/ 	.short	(.L_2267 - .L_2266)
	.align		4
.L_2266:
        /*29ec*/ 	.word	index@(_Z15SoftmaxWarpImplI10DirectLoadI6__halffE11DirectStoreIfS1_EfLi1ELi30ELi32ELi1ELb0EL9Algorithm0EEvT_T0_ll)
        /*29f0*/ 	.word	0x00000000


	//----- nvinfo : EIATTR_REGCOUNT
	.align		4
.L_2267:
        /*29f4*/ 	.byte	0x04, 0x2f
        /*29f6*/ 	.short	(.L_2269 - .L_2268)
	.align		4
.L_2268:
        /*29f8*/ 	.word	index@(_Z15SoftmaxWarpImplI10DirectLoadI6__halffE11DirectStoreIfS1_EfLi1ELi30ELi32ELi1ELb1EL9Algorithm0EEvT_T0_ll)
        /*29fc*/ 	.word	0x00000065


	//----- nvinfo : EIATTR_FRAME_SIZE
	.align		4
.L_2269:
        /*2a00*/ 	.byte	0x04, 0x11
        /*2a02*/ 	.short	(.L_2271 - .L_2270)
	.align		4
.L_2270:
        /*2a04*/ 	.word	index@($__internal_184_$__cuda_sm3x_div_rn_noftz_f32_slowpath)
        /*2a08*/ 	.word	0x00000000


	//----- nvinfo : EIATTR_FRAME_SIZE
	.align		4
.L_2271:
        /*2a0c*/ 	.byte	0x04, 0x11
        /*2a0e*/ 	.short	(.L_2273 - .L_2272)
	.align		4
.L_2272:
        /*2a10*/ 	.word	index@(_Z15SoftmaxWarpImplI10DirectLoadI6__halffE11DirectStoreIfS1_EfLi1ELi30ELi32ELi1ELb1EL9Algorithm0EEvT_T0_ll)
        /*2a14*/ 	.word	0x00000000


	//----- nvinfo : EIATTR_REGCOUNT
	.align		4
.L_2273:
        /*2a18*/ 	.byte	0x04, 0x2f
        /*2a1a*/ 	.short	(.L_2275 - .L_2274)
	.align		4
.L_2274:
        /*2a1c*/ 	.word	index@(_Z15SoftmaxWarpImplI10DirectLoadI6__halffE11DirectStoreIfS1_EfLi1ELi31ELi32ELi1ELb0EL9Algorithm0EEvT_T0_ll)
        /*2a20*/ 	.word	0x0000004f


	//----- nvinfo : EIATTR_FRAME_SIZE
	.align		4
.L_2275:
        /*2a24*/ 	.byte	0x04, 0x11
        /*2a26*/ 	.short	(.L_2277 - .L_2276)
	.align		4
.L_2276:
        /*2a28*/ 	.word	index@($__internal_183_$__cuda_sm3x_div_rn_noftz_f32_slowpath)
        /*2a2c*/ 	.word	0x00000000


	//----- nvinfo : EIATTR_FRAME_SIZE
	.align		4
.L_2277:
        /*2a30*/ 	.byte	0x04, 0x11
        /*2a32*/ 	.short	(.L_2279 - .L_2278)
	.align		4
.L_2278:
        /*2a34*/ 	.word	index@(_Z15SoftmaxWarpImplI10DirectLoadI6__halffE11DirectStoreIfS1_EfLi1ELi31ELi32ELi1ELb0EL9Algorithm0EEvT_T0_ll)
        /*2a38*/ 	.word	0x00000000


	//----- nvinfo : EIATTR_REGCOUNT
	.align		4
.L_2279:
        /*2a3c*/ 	.byte	0x04, 0x2f
        /*2a3e*/ 	.short	(.L_2281 - .L_2280)
	.align		4
.L_2280:
        /*2a40*/ 	.word	index@(_Z15SoftmaxWarpImplI10DirectLoadI6__halffE11DirectStoreIfS1_EfLi1ELi31ELi32ELi1ELb1EL9Algorithm0EEvT_T0_ll)
        /*2a44*/ 	.word	0x00000061


	//----- nvinfo : EIATTR_FRAME_SIZE
	.align		4
.L_2281:
        /*2a48*/ 	.byte	0x04, 0x11
        /*2a4a*/ 	.short	(.L_2283 - .L_2282)
	.align		4
.L_2282:
        /*2a4c*/ 	.word	index@($__internal_182_$__cuda_sm3x_div_rn_noftz_f32_slowpath)
        /*2a50*/ 	.word	0x00000000


	//----- nvinfo : EIATTR_FRAME_SIZE
	.align		4
.L_2283:
        /*2a54*/ 	.byte	0x04, 0x11
        /*2a56*/ 	.short	(.L_2285 - .L_2284)
	.align		4
.L_2284:
        /*2a58*/ 	.word	index@(_Z15SoftmaxWarpImplI10DirectLoadI6__halffE11DirectStoreIfS1_EfLi1ELi31ELi32ELi1ELb1EL9Algorithm0EEvT_T0_ll)
        /*2a5c*/ 	.word	0x00000000


	//----- nvinfo : EIATTR_REGCOUNT
	.align		4
.L_2285:
        /*2a60*/ 	.byte	0x04, 0x2f
        /*2a62*/ 	.short	(.L_2287 - .L_2286)
	.align		4
.L_2286:
        /*2a64*/ 	.word	index@(_Z15SoftmaxWarpImplI10DirectLoadI6__halffE11DirectStoreIfS1_EfLi1ELi32ELi32ELi1ELb0EL9Algorithm0EEvT_T0_ll)
        /*2a68*/ 	.word	0x0000004d


	//----- nvinfo : EIATTR_FRAME_SIZE
	.align		4
.L_2287:
        /*2a6c*/ 	.byte	0x04, 0x11
        /*2a6e*/ 	.short	(.L_2289 - .L_2288)
	.align		4
.L_2288:
        /*2a70*/ 	.word	index@($__internal_181_$__cuda_sm3x_div_rn_noftz_f32_slowpath)
        /*2a74*/ 	.word	0x00000000


	//----- nvinfo : EIATTR_FRAME_SIZE
	.align		4
.L_2289:
        /*2a78*/ 	.byte	0x04, 0x11
        /*2a7a*/ 	.short	(.L_2291 - .L_2290)
	.align		4
.L_2290:
        /*2a7c*/ 	.word	index@(_Z15SoftmaxWarpImplI10DirectLoadI6__halffE11DirectStoreIfS1_EfLi1ELi32ELi32ELi1ELb0EL9Algorithm0EEvT_T0_ll)
        /*2a80*/ 	.word	0x00000000


	//----- nvinfo : EIATTR_REGCOUNT
	.align		4
.L_2291:
        /*2a84*/ 	.byte	0x04, 0x2f
        /*2a86*/ 	.short	(.L_2293 - .L_2292)
	.align		4
.L_2292:
        /*2a88*/ 	.word	index@(_Z15SoftmaxWarpImplI10DirectLoadI6__halffE11DirectStoreIfS1_EfLi1ELi32ELi32ELi1ELb1EL9Algorithm0EEvT_T0_ll)
        /*2a8c*/ 	.word	0x0000006b


	//----- nvinfo : EIATTR_FRAME_SIZE
	.align		4
.L_2293:
        /*2a90*/ 	.byte	0x04, 0x11
        /*2a92*/ 	.short	(.L_2295 - .L_2294)
	.align		4
.L_2294:
        /*2a94*/ 	.word	index@($__internal_180_$__cuda_sm3x_div_rn_noftz_f32_slowpath)
        /*2a98*/ 	.word	0x00000000


	//----- nvinfo : EIATTR_FRAME_SIZE
	.align		4
.L_2295:
        /*2a9c*/ 	.byte	0x04, 0x11
        /*2a9e*/ 	.short	(.L_2297 - .L_2296)
	.align		4
.L_2296:
        /*2aa0*/ 	.word	index@(_Z15SoftmaxWarpImplI10DirectLoadI6__halffE11DirectStoreIfS1_EfLi1ELi32ELi32ELi1ELb1EL9Algorithm0EEvT_T0_ll)
        /*2aa4*/ 	.word	0x00000000


	//----- nvinfo : EIATTR_REGCOUNT
	.align		4
.L_2297:
        /*2aa8*/ 	.byte	0x04, 0x2f
        /*2aaa*/ 	.short	(.L_2299 - .L_2298)
	.align		4
.L_2298:
        /*2aac*/ 	.word	index@(_Z20SoftmaxBlockSMemImplI10DirectLoadI6__halffE11DirectStoreIfS1_EfLi2ELi128EL9Algorithm0EEvT_T0_ll)
        /*2ab0*/ 	.word	0x00000027


	//----- nvinfo : EIATTR_FRAME_SIZE
	.align		4
.L_2299:
        /*2ab4*/ 	.byte	0x04, 0x11
        /*2ab6*/ 	.short	(.L_2301 - .L_2300)
	.align		4
.L_2300:
        /*2ab8*/ 	.word	index@($__internal_179_$__cuda_sm3x_div_rn_noftz_f32_slowpath)
        /*2abc*/ 	.word	0x00000000


	//----- nvinfo : EIATTR_FRAME_SIZE
	.align		4
.L_2301:
        /*2ac0*/ 	.byte	0x04, 0x11
        /*2ac2*/ 	.short	(.L_2303 - .L_2302)
	.align		4
.L_2302:
        /*2ac4*/ 	.word	index@(_Z20SoftmaxBlockSMemImplI10DirectLoadI6__halffE11DirectStoreIfS1_EfLi2ELi128EL9Algorithm0EEvT_T0_ll)
        /*2ac8*/ 	.word	0x00000000


	//----- nvinfo : EIATTR_REGCOUNT
	.align		4
.L_2303:
        /*2acc*/ 	.byte	0x04, 0x2f
        /*2ace*/ 	.short	(.L_2305 - .L_2304)
	.align		4
.L_2304:
        /*2ad0*/ 	.word	index@(_Z20SoftmaxBlockSMemImplI10DirectLoadI6__halffE11DirectStoreIfS1_EfLi2ELi1024EL9Algorithm0EEvT_T0_ll)
        /*2ad4*/ 	.word	0x00000029


	//----- nvinfo : EIATTR_FRAME_SIZE
	.align		4
.L_2305:
        /*2ad8*/ 	.byte	0x04, 0x11
        /*2ada*/ 	.short	(.L_2307 - .L_2306)
	.align		4
.L_2306:
        /*2adc*/ 	.word	index@($__internal_178_$__cuda_sm3x_div_rn_noftz_f32_slowpath)
        /*2ae0*/ 	.word	0x00000000


	//----- nvinfo : EIATTR_FRAME_SIZE
	.align		4
.L_2307:
        /*2ae4*/ 	.byte	0x04, 0x11
        /*2ae6*/ 	.short	(.L_2309 - .L_2308)
	.align		4
.L_2308:
        /*2ae8*/ 	.word	index@(_Z20SoftmaxBlockSMemImplI10DirectLoadI6__halffE11DirectStoreIfS1_EfLi2ELi1024EL9Algorithm0EEvT_T0_ll)
        /*2aec*/ 	.word	0x00000000


	//----- nvinfo : EIATTR_REGCOUNT
	.align		4
.L_2309:
        /*2af0*/ 	.byte	0x04, 0x2f
        /*2af2*/ 	.short	(.L_2311 - .L_2310)
	.align		4
.L_2310:
        /*2af4*/ 	.word	index@(_Z20SoftmaxBlockSMemImplI10DirectLoadI6__halffE11DirectStoreIfS1_EfLi2ELi512EL9Algorithm0EEvT_T0_ll)
        /*2af8*/ 	.word	0x00000027


	//----- nvinfo : EIATTR_FRAME_SIZE
	.align		4
.L_2311:
        /*2afc*/ 	.byte	0x04, 0x11
        /*2afe*/ 	.short	(.L_2313 - .L_2312)
	.align		4
.L_2312:
        /*2b00*/ 	.word	index@($__internal_177_$__cuda_sm3x_div_rn_noftz_f32_slowpath)
        /*2b04*/ 	.word	0x00000000


	//----- nvinfo : EIATTR_FRAME_SIZE
	.align		4
.L_2313:
        /*2b08*/ 	.byte	0x04, 0x11
        /*2b0a*/ 	.short	(.L_2315 - .L_2314)
	.align		4
.L_2314:
        /*2b0c*/ 	.word	index@(_Z20SoftmaxBlockSMemImplI10DirectLoadI6__halffE11DirectStoreIfS1_EfLi2ELi512EL9Algorithm0EEvT_T0_ll)
        /*2b10*/ 	.word	0x00000000


	//----- nvinfo : EIATTR_REGCOUNT
	.align		4
.L_2315:
        /*2b14*/ 	.byte	0x04, 0x2f
        /*2b16*/ 	.short	(.L_2317 - .L_2316)
	.align		4
.L_2316:
        /*2b18*/ 	.word	index@(_Z20SoftmaxBlockSMemImplI10DirectLoadI6__halffE11DirectStoreIfS1_EfLi2ELi256EL9Algorithm0EEvT_T0_ll)
        /*2b1c*/ 	.word	0x00000027


	//----- nvinfo : EIATTR_FRAME_SIZE
	.align		4
.L_2317:
        /*2b20*/ 	.byte	0x04, 0x11
        /*2b22*/ 	.short	(.L_2319 - .L_2318)
	.align		4
.L_2318:
        /*2b24*/ 	.word	index@($__internal_176_$__cuda_sm3x_div_rn_noftz_f32_slowpath)
        /*2b28*/ 	.word	0x00000000


	//----- nvinfo : EIATTR_FRAME_SIZE
	.align		4
.L_2319:
        /*2b2c*/ 	.byte	0x04, 0x11
        /*2b2e*/ 	.short	(.L_2321 - .L_2320)
	.align		4
.L_2320:
        /*2b30*/ 	.word	index@(_Z20SoftmaxBlockSMemImplI10DirectLoadI6__halffE11DirectStoreIfS1_EfLi2ELi256EL9Algorithm0EEvT_T0_ll)
        /*2b34*/ 	.word	0x00000000


	//----- nvinfo : EIATTR_REGCOUNT
	.align		4
.L_2321:
        /*2b38*/ 	.byte	0x04, 0x2f
        /*2b3a*/ 	.short	(.L_2323 - .L_2322)
	.align		4
.L_2322:
        /*2b3c*/ 	.word	index@(_Z20SoftmaxBlockSMemImplI10DirectLoadI6__halffE11DirectStoreIfS1_EfLi1ELi128EL9Algorithm0EEvT_T0_ll)
        /*2b40*/ 	.word	0x00000020


	//----- nvinfo : EIATTR_FRAME_SIZE
	.align		4
.L_2323:
        /*2b44*/ 	.byte	0x04, 0x11
        /*2b46*/ 	.short	(.L_2325 - .L_2324)
	.align		4
.L_2324:
        /*2b48*/ 	.word	index@($__internal_175_$__cuda_sm3x_div_rn_noftz_f32_slowpath)
        /*2b4c*/ 	.word	0x00000000


	//----- nvinfo : EIATTR_FRAME_SIZE
	.align		4
.L_2325:
        /*2b50*/ 	.byte	0x04, 0x11
        /*2b52*/ 	.short	(.L_2327 - .L_2326)
	.align		4
.L_2326:
        /*2b54*/ 	.word	index@(_Z20SoftmaxBlockSMemImplI10DirectLoadI6__halffE11DirectStoreIfS1_EfLi1ELi128EL9Algorithm0EEvT_T0_ll)
        /*2b58*/ 	.word	0x00000000


	//----- nvinfo : EIATTR_REGCOUNT
	.align		4
.L_2327:
        /*2b5c*/ 	.byte	0x04, 0x2f
        /*2b5e*/ 	.short	(.L_2329 - .L_2328)
	.align		4
.L_2328:
        /*2b60*/ 	.word	index@(_Z20SoftmaxBlockSMemImplI10DirectLoadI6__halffE11DirectStoreIfS1_EfLi1ELi1024EL9Algorithm0EEvT_T0_ll)
        /*2b64*/ 	.word	0x00000020


	//----- nvinfo : EIATTR_FRAME_SIZE
	.align		4
.L_2329:
        /*2b68*/ 	.byte	0x04, 0x11
        /*2b6a*/ 	.short	(.L_2331 - .L_2330)
	.align		4
.L_2330:
        /*2b6c*/ 	.word	index@($__internal_174_$__cuda_sm3x_div_rn_noftz_f32_slowpath)
        /*2b70*/ 	.word	0x00000000


	//----- nvinfo : EIATTR_FRAME_SIZE
	.align		4
.L_2331:
        /*2b74*/ 	.byte	0x04, 0x11
        /*2b76*/ 	.short	(.L_2333 - .L_2332)
	.align		4
.L_2332:
        /*2b78*/ 	.word	index@(_Z20SoftmaxBlockSMemImplI10DirectLoadI6__halffE11DirectStoreIfS1_EfLi1ELi1024EL9Algorithm0EEvT_T0_ll)
        /*2b7c*/ 	.word	0x00000000


	//----- nvinfo : EIATTR_REGCOUNT
	.align		4
.L_2333:
        /*2b80*/ 	.byte	0x04, 0x2f
        /*2b82*/ 	.short	(.L_2335 - .L_2334)
	.align		4
.L_2334:
        /*2b84*/ 	.word	index@(_Z20SoftmaxBlockSMemImplI10DirectLoadI6__halffE11DirectStoreIfS1_EfLi1ELi512EL9Algorithm0EEvT_T0_ll)
        /*2b88*/ 	.word	0x00000020


	//----- nvinfo : EIATTR_FRAME_SIZE
	.align		4
.L_2335:
        /*2b8c*/ 	.byte	0x04, 0x11
        /*2b8e*/ 	.short	(.L_2337 - .L_2336)
	.align		4
.L_2336:
        /*2b90*/ 	.word	index@($__internal_173_$__cuda_sm3x_div_rn_noftz_f32_slowpath)
        /*2b94*/ 	.word	0x00000000


	//----- nvinfo : EIATTR_FRAME_SIZE
	.align		4
.L_2337:
        /*2b98*/ 	.byte	0x04, 0x11
        /*2b9a*/ 	.short	(.L_2339 - .L_2338)
	.align		4
.L_2338:
        /*2b9c*/ 	.word	index@(_Z20SoftmaxBlockSMemImplI10DirectLoadI6__halffE11DirectStoreIfS1_EfLi1ELi512EL9Algorithm0EEvT_T0_ll)
        /*2ba0*/ 	.word	0x00000000


	//----- nvinfo : EIATTR_REGCOUNT
	.align		4
.L_2339:
        /*2ba4*/ 	.byte	0x04, 0x2f
        /*2ba6*/ 	.short	(.L_2341 - .L_2340)
	.align		4
.L_2340:
        /*2ba8*/ 	.word	index@(_Z20SoftmaxBlockSMemImplI10DirectLoadI6__halffE11DirectStoreIfS1_EfLi1ELi256EL9Algorithm0EEvT_T0_ll)
        /*2bac*/ 	.word	0x00000020


	//----- nvinfo : EIATTR_FRAME_SIZE
	.align		4
.L_2341:
        /*2bb0*/ 	.byte	0x04, 0x11
        /*2bb2*/ 	.short	(.L_2343 - .L_2342)
	.align		4
.L_2342:
        /*2bb4*/ 	.word	index@($__internal_172_$__cuda_sm3x_div_rn_noftz_f32_slowpath)
        /*2bb8*/ 	.word	0x00000000


	//----- nvinfo : EIATTR_FRAME_SIZE
	.align		4
.L_2343:
        /*2bbc*/ 	.byte	0x04, 0x11
        /*2bbe*/ 	.short	(.L_2345 - .L_2344)
	.align		4
.L_2344:
        /*2bc0*/ 	.word	index@(_Z20SoftmaxBlockSMemImplI10DirectLoadI6__halffE11DirectStoreIfS1_EfLi1ELi256EL9Algorithm0EEvT_T0_ll)
        /*2bc4*/ 	.word	0x00000000


	//----- nvinfo : EIATTR_REGCOUNT
	.align		4
.L_2345:
        /*2bc8*/ 	.byte	0x04, 0x2f
        /*2bca*/ 	.short	(.L_2347 - .L_2346)
	.align		4
.L_2346:
        /*2bcc*/ 	.word	index@(_Z24SoftmaxBlockUncachedImplI10DirectLoadI6__halffE11DirectStoreIfS1_EfLi2ELi1024EL9Algorithm0EEvT_T0_ll)
        /*2bd0*/ 	.word	0x00000023


	//----- nvinfo : EIATTR_FRAME_SIZE
	.align		4
.L_2347:
        /*2bd4*/ 	.byte	0x04, 0x11
        /*2bd6*/ 	.short	(.L_2349 - .L_2348)
	.align		4
.L_2348:
        /*2bd8*/ 	.word	index@($__internal_171_$__cuda_sm3x_div_rn_noftz_f32_slowpath)
        /*2bdc*/ 	.word	0x00000000


	//----- nvinfo : EIATTR_FRAME_SIZE
	.align		4
.L_2349:
        /*2be0*/ 	.byte	0x04, 0x11
        /*2be2*/ 	.short	(.L_2351 - .L_2350)
	.align		4
.L_2350:
        /*2be4*/ 	.word	index@(_Z24SoftmaxBlockUncachedImplI10DirectLoadI6__halffE11DirectStoreIfS1_EfLi2ELi1024EL9Algorithm0EEvT_T0_ll)
        /*2be8*/ 	.word	0x00000000


	//----- nvinfo : EIATTR_REGCOUNT
	.align		4
.L_2351:
        /*2bec*/ 	.byte	0x04, 0x2f
        /*2bee*/ 	.short	(.L_2353 - .L_2352)
	.align		4
.L_2352:
        /*2bf0*/ 	.word	index@(_Z24SoftmaxBlockUncachedImplI10DirectLoadI6__halffE11DirectStoreIfS1_EfLi1ELi1024EL9Algorithm0EEvT_T0_ll)
        /*2bf4*/ 	.word	0x00000020


	//----- nvinfo : EIATTR_FRAME_SIZE
	.align		4
.L_2353:
        /*2bf8*/ 	.byte	0x04, 0x11
        /*2bfa*/ 	.short	(.L_2355 - .L_2354)
	.align		4
.L_2354:
        /*2bfc*/ 	.word	index@($__internal_170_$__cuda_sm3x_div_rn_noftz_f32_slowpath)
        /*2c00*/ 	.word	0x00000000


	//----- nvinfo : EIATTR_FRAME_SIZE
	.align		4
.L_2355:
        /*2c04*/ 	.byte	0x04, 0x11
        /*2c06*/ 	.short	(.L_2357 - .L_2356)
	.align		4
.L_2356:
        /*2c08*/ 	.word	index@(_Z24SoftmaxBlockUncachedImplI10DirectLoadI6__halffE11DirectStoreIfS1_EfLi1ELi1024EL9Algorithm0EEvT_T0_ll)
        /*2c0c*/ 	.word	0x00000000


	//----- nvinfo : EIATTR_REGCOUNT
	.align		4
.L_2357:
        /*2c10*/ 	.byte	0x04, 0x2f
        /*2c12*/ 	.short	(.L_2359 - .L_2358)
	.align		4
.L_2358:
        /*2c14*/ 	.word	index@(_Z15SoftmaxWarpImplI10DirectLoadI13__nv_bfloat16fE11DirectStoreIfS1_EfLi2ELi2ELi1ELi2ELb0EL9Algorithm0EEvT_T0_ll)
        /*2c18*/ 	.word	0x0000001a


	//----- nvinfo : EIATTR_FRAME_SIZE
	.align		4
.L_2359:
        /*2c1c*/ 	.byte	0x04, 0x11
        /*2c1e*/ 	.short	(.L_2361 - .L_2360)
	.align		4
.L_2360:
        /*2c20*/ 	.word	index@($__internal_169_$__cuda_sm3x_div_rn_noftz_f32_slowpath)
        /*2c24*/ 	.word	0x00000000


	//----- nvinfo : EIATTR_FRAME_SIZE
	.align		4
.L_2361:
        /*2c28*/ 	.byte	0x04, 0x11
        /*2c2a*/ 	.short	(.L_2363 - .L_2362)
	.align		4
.L_2362:
        /*2c2c*/ 	.word	index@(_Z15SoftmaxWarpImplI10DirectLoadI13__nv_bfloat16fE11DirectStoreIfS1_EfLi2ELi2ELi1ELi2ELb0EL9Algorithm0EEvT_T0_ll)
        /*2c30*/ 	.word	0x00000000


	//----- nvinfo : EIATTR_REGCOUNT
	.align		4
.L_2363:
        /*2c34*/ 	.byte	0x04, 0x2f
        /*2c36*/ 	.short	(.L_2365 - .L_2364)
	.align		4
.L_2364:
        /*2c38*/ 	.word	index@(_Z15SoftmaxWarpImplI10DirectLoadI13__nv_bfloat16fE11DirectStoreIfS1_EfLi2ELi2ELi1ELi2ELb1EL9Algorithm0EEvT_T0_ll)
        /*2c3c*/ 	.word	0x0000001b


	//----- nvinfo : EIATTR_FRAME_SIZE
	.align		4
.L_2365:
        /*2c40*/ 	.byte	0x04, 0x11
        /*2c42*/ 	.short	(.L_2367 - .L_2366)
	.align		4
.L_2366:
        /*2c44*/ 	.word	index@($__internal_168_$__cuda_sm3x_div_rn_noftz_f32_slowpath)
        /*2c48*/ 	.word	0x00000000


	//----- nvinfo : EIATTR_FRAME_SIZE
	.align		4
.L_2367:
        /*2c4c*/ 	.byte	0x04, 0x11
        /*2c4e*/ 	.short	(.L_2369 - .L_2368)
	.align		4
.L_2368:
        /*2c50*/ 	.word	index@(_Z15SoftmaxWarpImplI10DirectLoadI13__nv_bfloat16fE11DirectStoreIfS1_EfLi2ELi2ELi1ELi2ELb1EL9Algorithm0EEvT_T0_ll)
        /*2c54*/ 	.word	0x00000000


	//----- nvinfo : EIATTR_REGCOUNT
	.align		4
.L_2369:
        /*2c58*/ 	.byte	0x04, 0x2f
        /*2c5a*/ 	.short	(.L_2371 - .L_2370)
	.align		4
.L_2370:
        /*2c5c*/ 	.word	index@(_Z15SoftmaxWarpImplI10DirectLoadI13__nv_bfloat16fE11DirectStoreIfS1_EfLi2ELi2ELi1ELi1ELb0EL9Algorithm0EEvT_T0_ll)
        /*2c60*/ 	.word	0x0000001c


	//----- nvinfo : EIATTR_FRAME_SIZE
	.align		4
.L_2371:
        /*2c64*/ 	.byte	0x04, 0x11
        /*2c66*/ 	.short	(.L_2373 - .L_2372)
	.align		4
.L_2372:
        /*2c68*/ 	.word	index@($__internal_167_$__cuda_sm3x_div_rn_noftz_f32_slowpath)
        /*2c6c*/ 	.word	0x00000000


	//----- nvinfo : EIATTR_FRAME_SIZE
	.align		4
.L_2373:
        /*2c70*/ 	.byte	0x04, 0x11
        /*2c72*/ 	.short	(.L_2375 - .L_2374)
	.align		4
.L_2374:
        /*2c74*/ 	.word	index@($__internal_166_$__cuda_sm20_div_u64)
        /*2c78*/ 	.word	0x00000000


	//----- nvinfo : EIATTR_FRAME_SIZE
	.align		4
.L_2375:
        /*2c7c*/ 	.byte	0x04, 0x11
        /*2c7e*/ 	.short	(.L_2377 - .L_2376)
	.align		4
.L_2376:
        /*2c80*/ 	.word	index@(_Z15SoftmaxWarpImplI10DirectLoadI13__nv_bfloat16fE11DirectStoreIfS1_EfLi2ELi2ELi1ELi1ELb0EL9Algorithm0EEvT_T0_ll)
        /*2c84*/ 	.word	0x00000000


	//----- nvinfo : EIATTR_REGCOUNT
	.align		4
.L_2377:
        /*2c88*/ 	.byte	0x04, 0x2f
        /*2c8a*/ 	.short	(.L_2379 - .L_2378)
	.align		4
.L_2378:
        /*2c8c*/ 	.word	index@(_Z15SoftmaxWarpImplI10DirectLoadI13__nv_bfloat16fE11DirectStoreIfS1_EfLi2ELi2ELi1ELi1ELb1EL9Algorithm0EEvT_T0_ll)
        /*2c90*/ 	.word	0x0000001d


	//----- nvinfo : EIATTR_FRAME_SIZE
	.align		4
.L_2379:
        /*2c94*/ 	.byte	0x04, 0x11
        /*2c96*/ 	.short	(.L_2381 - .L_2380)
	.align		4
.L_2380:
        /*2c98*/ 	.word	index@($__internal_165_$__cuda_sm3x_div_rn_noftz_f32_slowpath)
        /*2c9c*/ 	.word	0x00000000


	//----- nvinfo : EIATTR_FRAME_SIZE
	.align		4
.L_2381:
        /*2ca0*/ 	.byte	0x04, 0x11
        /*2ca2*/ 	.short	(.L_2383 - .L_2382)
	.align		4
.L_2382:
        /*2ca4*/ 	.word	index@($__internal_164_$__cuda_sm20_div_u64)
        /*2ca8*/ 	.word	0x00000000


	//----- nvinfo : EIATTR_FRAME_SIZE
	.align		4
.L_2383:
        /*2cac*/ 	.byte	0x04, 0x11
        /*2cae*/ 	.short	(.L_2385 - .L_2384)
	.align		4
.L_2384:
        /*2cb0*/ 	.word	index@(_Z15SoftmaxWarpImplI10DirectLoadI13__nv_bfloat16fE11DirectStoreIfS1_EfLi2ELi2ELi1ELi1ELb1EL9Algorithm0EEvT_T0_ll)
        /*2cb4*/ 	.word	0x00000000


	//----- nvinfo : EIATTR_REGCOUNT
	.align		4
.L_2385:
        /*2cb8*/ 	.byte	0x04, 0x2f
        /*2cba*/ 	.short	(.L_2387 - .L_2386)
	.align		4
.L_2386:
        /*2cbc*/ 	.word	index@(_Z15SoftmaxWarpImplI10DirectLoadI13__nv_bfloat16fE11DirectStoreIfS1_EfLi2ELi2ELi2ELi2ELb0EL9Algorithm0EEvT_T0_ll)
        /*2cc0*/ 	.word	0x0000001b


	//----- nvinfo : EIATTR_FRAME_SIZE
	.align		4
.L_2387:
        /*2cc4*/ 	.byte	0x04, 0x11
        /*2cc6*/ 	.short	(.L_2389 - .L_2388)
	.align		4
.L_2388:
        /*2cc8*/ 	.word	index@($__internal_163_$__cuda_sm3x_div_rn_noftz_f32_slowpath)
        /*2ccc*/ 	.word	0x00000000


	//----- nvinfo : EIATTR_FRAME_SIZE
	.align		4
.L_2389:
        /*2cd0*/ 	.byte	0x04, 0x11
        /*2cd2*/ 	.short	(.L_2391 - .L_2390)
	.align		4
.L_2390:
        /*2cd4*/ 	.word	index@(_Z15SoftmaxWarpImplI10DirectLoadI13__nv_bfloat16fE11DirectStoreIfS1_EfLi2ELi2ELi2ELi2ELb0EL9Algorithm0EEvT_T0_ll)
        /*2cd8*/ 	.word	0x00000000


	//----- nvinfo : EIATTR_REGCOUNT
	.align		4
.L_2391:
        /*2cdc*/ 	.byte	0x04, 0x2f
        /*2cde*/ 	.short	(.L_2393 - .L_2392)
	.align		4
.L_2392:
        /*2ce0*/ 	.word	index@(_Z15SoftmaxWarpImplI10DirectLoadI13__nv_bfloat16fE11DirectStoreIfS1_EfLi2ELi2ELi2ELi2ELb1EL9Algorithm0EEvT_T0_ll)
        /*2ce4*/ 	.word	0x0000001b


	//----- nvinfo : EIATTR_FRAME_SIZE
	.align		4
.L_2393:
        /*2ce8*/ 	.byte	0x04, 0x11
        /*2cea*/ 	.short	(.L_2395 - .L_2394)
	.align		4
.L_2394:
        /*2cec*/ 	.word	index@($__internal_162_$__cuda_sm3x_div_rn_noftz_f32_slowpath)
        /*2cf0*/ 	.word	0x00000000


	//----- nvinfo : EIATTR_FRAME_SIZE
	.align		4
.L_2395:
        /*2cf4*/ 	.byte	0x04, 0x11
        /*2cf6*/ 	.short	(.L_2397 - .L_2396)
	.align		4
.L_2396:
        /*2cf8*/ 	.word	index@(_Z15SoftmaxWarpImplI10DirectLoadI13__nv_bfloat16fE11DirectStoreIfS1_EfLi2ELi2ELi2ELi2ELb1EL9Algorithm0EEvT_T0_ll)
        /*2cfc*/ 	.word	0x00000000


	//----- nvinfo : EIATTR_REGCOUNT
	.align		4
.L_2397:
        /*2d00*/ 	.byte	0x04, 0x2f
        /*2d02*/ 	.short	(.L_2399 - .L_2398)
	.align		4
.L_2398:
        /*2d04*/ 	.word	index@(_Z15SoftmaxWarpImplI10DirectLoadI13__nv_bfloat16fE11DirectStoreIfS1_EfLi2ELi2ELi2ELi1ELb0EL9Algorithm0EEvT_T0_ll)
        /*2d08*/ 	.word	0x0000001c


	//----- nvinfo : EIATTR_FRAME_SIZE
	.align		4
.L_2399:
        /*2d0c*/ 	.byte	0x04, 0x11
        /*2d0e*/ 	.short	(.L_2401 - .L_2400)
	.align		4
.L_2400:
        /*2d10*/ 	.word	index@($__internal_161_$__cuda_sm3x_div_rn_noftz_f32_slowpath)
        /*2d14*/ 	.word	0x00000000


	//----- nvinfo : EIATTR_FRAME_SIZE
	.align		4
.L_2401:
        /*2d18*/ 	.byte	0x04, 0x11
        /*2d1a*/ 	.short	(.L_2403 - .L_2402)
	.align		4
.L_2402:
        /*2d1c*/ 	.word	index@($__internal_160_$__cuda_sm20_div_u64)
        /*2d20*/ 	.word	0x00000000


	//----- nvinfo : EIATTR_FRAME_SIZE
	.align		4
.L_2403:
        /*2d24*/ 	.byte	0x04, 0x11
        /*2d26*/ 	.short	(.L_2405 - .L_2404)
	.align		4
.L_2404:
        /*2d28*/ 	.word	index@(_Z15SoftmaxWarpImplI10DirectLoadI13__nv_bfloat16fE11DirectStoreIfS1_EfLi2ELi2ELi2ELi1ELb0EL9Algorithm0EEvT_T0_ll)
        /*2d2c*/ 	.word	0x00000000


	//----- nvinfo : EIATTR_REGCOUNT
	.align		4
.L_2405:
        /*2d30*/ 	.byte	0x04, 0x2f
        /*2d32*/ 	.short	(.L_2407 - .L_2406)
	.align		4
.L_2406:
        /*2d34*/ 	.word	index@(_Z15SoftmaxWarpImplI10DirectLoadI13__nv_bfloat16fE11DirectStoreIfS1_EfLi2ELi2ELi2ELi1ELb1EL9Algorithm0EEvT_T0_ll)
        /*2d38*/ 	.word	0x0000001e


	//----- nvinfo : EIATTR_FRAME_SIZE
	.align		4
.L_2407:
        /*2d3c*/ 	.byte	0x04, 0x11
        /*2d3e*/ 	.short	(.L_2409 - .L_2408)
	.align		4
.L_2408:
        /*2d40*/ 	.word	index@($__internal_159_$__cuda_sm3x_div_rn_noftz_f32_slowpath)
        /*2d44*/ 	.word	0x00000000


	//----- nvinfo : EIATTR_FRAME_SIZE
	.align		4
.L_2409:
        /*2d48*/ 	.byte	0x04, 0x11
        /*2d4a*/ 	.short	(.L_2411 - .L_2410)
	.align		4
.L_2410:
        /*2d4c*/ 	.word	index@($__internal_158_$__cuda_sm20_div_u64)
        /*2d50*/ 	.word	0x00000000


	//----- nvinfo : EIATTR_FRAME_SIZE
	.align		4
.L_2411:
        /*2d54*/ 	.byte	0x04, 0x11
        /*2d56*/ 	.short	(.L_2413 - .L_2412)
	.align		4
.L_2412:
        /*2d58*/ 	.word	index@(_Z15SoftmaxWarpImplI10DirectLoadI13__nv_bfloat16fE11DirectStoreIfS1_EfLi2ELi2ELi2ELi1ELb1EL9Algorithm0EEvT_T0_ll)
        /*2d5c*/ 	.word	0x00000000


	//----- nvinfo : EIATTR_REGCOUNT
	.align		4
.L_2413:
        /*2d60*/ 	.byte	0x04, 0x2f
        /*2d62*/ 	.short	(.L_2415 - .L_2414)
	.align		4
.L_2414:
        /*2d64*/ 	.word	index@(_Z15SoftmaxWarpImplI10DirectLoadI13__nv_bfloat16fE11DirectStoreIfS1_EfLi2ELi2ELi4ELi2ELb0EL9Algorithm0EEvT_T0_ll)
        /*2d68*/ 	.word	0x0000001c


	//----- nvinfo : EIATTR_FRAME_SIZE
	.align		4
.L_2415:
        /*2d6c*/ 	.byte	0x04, 0x11
        /*2d6e*/ 	.short	(.L_2417 - .L_2416)
	.align		4
.L_2416:
        /*2d70*/ 	.word	index@($__internal_157_$__cuda_sm3x_div_rn_noftz_f32_slowpath)
        /*2d74*/ 	.word	0x00000000


	//----- nvinfo : EIATTR_FRAME_SIZE
	.align		4
.L_2417:
        /*2d78*/ 	.byte	0x04, 0x11
        /*2d7a*/ 	.short	(.L_2419 - .L_2418)
	.align		4
.L_2418:
        /*2d7c*/ 	.word	index@(_Z15SoftmaxWarpImplI10DirectLoadI13__nv_bfloat16fE11DirectStoreIfS1_EfLi2ELi2ELi4ELi2ELb0EL9Algorithm0EEvT_T0_ll)
        /*2d80*/ 	.word	0x00000000


	//----- nvinfo : EIATTR_REGCOUNT
	.align		4
.L_2419:
        /*2d84*/ 	.byte	0x04, 0x2f
        /*2d86*/ 	.short	(.L_2421 - .L_2420)
	.align		4
.L_2420:
        /*2d88*/ 	.word	index@(_Z15SoftmaxWarpImplI10DirectLoadI13__nv_bfloat16fE11DirectStoreIfS1_EfLi2ELi2ELi4ELi2ELb1EL9Algorithm0EEvT_T0_ll)
        /*2d8c*/ 	.word	0x0000001c


	//----- nvinfo : EIATTR_FRAME_SIZE
	.align		4
.L_2421:
        /*2d90*/ 	.byte	0x04, 0x11
        /*2d92*/ 	.short	(.L_2423 - .L_2422)
	.align		4
.L_2422:
        /*2d94*/ 	.word	index@($__internal_156_$__cuda_sm3x_div_rn_noftz_f32_slowpath)
        /*2d98*/ 	.word	0x00000000


	//----- nvinfo : EIATTR_FRAME_SIZE
	.align		4
.L_2423:
        /*2d9c*/ 	.byte	0x04, 0x11
        /*2d9e*/ 	.short	(.L_2425 - .L_2424)
	.align		4
.L_2424:
        /*2da0*/ 	.word	index@(_Z15SoftmaxWarpImplI10DirectLoadI13__nv_bfloat16fE11DirectStoreIfS1_EfLi2ELi2ELi4ELi2ELb1EL9Algorithm0EEvT_T0_ll)
        /*2da4*/ 	.word	0x00000000


	//----- nvinfo : EIATTR_REGCOUNT
	.align		4
.L_2425:
        /*2da8*/ 	.byte	0x04, 0x2f
        /*2daa*/ 	.short	(.L_2427 - .L_2426)
	.align		4
.L_2426:
        /*2dac*/ 	.word	index@(_Z15SoftmaxWarpImplI10DirectLoadI13__nv_bfloat16fE11DirectStoreIfS1_EfLi2ELi2ELi4ELi1ELb0EL9Algorithm0EEvT_T0_ll)
        /*2db0*/ 	.word	0x0000001d


	//----- nvinfo : EIATTR_FRAME_SIZE
	.align		4
.L_2427:
        /*2db4*/ 	.byte	0x04, 0x11
        /*2db6*/ 	.short	(.L_2429 - .L_2428)
	.align		4
.L_2428:
        /*2db8*/ 	.word	index@($__internal_155_$__cuda_sm3x_div_rn_noftz_f32_slowpath)
        /*2dbc*/ 	.word	0x00000000


	//----- nvinfo : EIATTR_FRAME_SIZE
	.align		4
.L_2429:
        /*2dc0*/ 	.byte	0x04, 0x11
        /*2dc2*/ 	.short	(.L_2431 - .L_2430)
	.align		4
.L_2430:
        /*2dc4*/ 	.word	index@($__internal_154_$__cuda_sm20_div_u64)
        /*2dc8*/ 	.word	0x00000000


	//----- nvinfo : EIATTR_FRAME_SIZE
	.align		4
.L_2431:
        /*2dcc*/ 	.byte	0x04, 0x11
        /*2dce*/ 	.short	(.L_2433 - .L_2432)
	.align		4
.L_2432:
        /*2dd0*/ 	.word	index@(_Z15SoftmaxWarpImplI10DirectLoadI13__nv_bfloat16fE11DirectStoreIfS1_EfLi2ELi2ELi4ELi1ELb0EL9Algorithm0EEvT_T0_ll)
        /*2dd4*/ 	.word	0x00000000


	//----- nvinfo : EIATTR_REGCOUNT
	.align		4
.L_2433:
        /*2dd8*/ 	.byte	0x04, 0x2f
        /*2dda*/ 	.short	(.L_2435 - .L_2434)
	.align		4
.L_2434:
        /*2ddc*/ 	.word	index@(_Z15SoftmaxWarpImplI10DirectLoadI13__nv_bfloat16fE11DirectStoreIfS1_EfLi2ELi2ELi4ELi1ELb1EL9Algorithm0EEvT_T0_ll)
        /*2de0*/ 	.word	0x0000001d


	//----- nvinfo : EIATTR_FRAME_SIZE
	.align		4
.L_2435:
        /*2de4*/ 	.byte	0x04, 0x11
        /*2de6*/ 	.short	(.L_2437 - .L_2436)
	.align		4
.L_2436:
        /*2de8*/ 	.word	index@($__internal_153_$__cuda_sm3x_div_rn_noftz_f32_slowpath)
        /*2dec*/ 	.word	0x00000000


	//----- nvinfo : EIATTR_FRAME_SIZE
	.align		4
.L_2437:
        /*2df0*/ 	.byte	0x04, 0x11
        /*2df2*/ 	.short	(.L_2439 - .L_2438)
	.align		4
.L_2438:
        /*2df4*/ 	.word	index@($__internal_152_$__cuda_sm20_div_u64)
        /*2df8*/ 	.word	0x00000000


	//----- nvinfo : EIATTR_FRAME_SIZE
	.align		4
.L_2439:
        /*2dfc*/ 	.byte	0x04, 0x11
        /*2dfe*/ 	.short	(.L_2441 - .L_2440)
	.align		4
.L_2440:
        /*2e00*/ 	.word	index@(_Z15SoftmaxWarpImplI10DirectLoadI13__nv_bfloat16fE11DirectStoreIfS1_EfLi2ELi2ELi4ELi1ELb1EL9Algorithm0EEvT_T0_ll)
        /*2e04*/ 	.word	0x00000000


	//----- nvinfo : EIATTR_REGCOUNT
	.align		4
.L_2441:
        /*2e08*/ 	.byte	0x04, 0x2f
        /*2e0a*/ 	.short	(.L_2443 - .L_2442)
	.align		4
.L_2442:
        /*2e0c*/ 	.word	index@(_Z15SoftmaxWarpImplI10DirectLoadI13__nv_bfloat16fE11DirectStoreIfS1_EfLi2ELi2ELi8ELi2ELb0EL9Algorithm0EEvT_T0_ll)
        /*2e10*/ 	.word	0x0000001e


	//----- nvinfo : EIATTR_FRAME_SIZE
	.align		4
.L_2443:
        /*2e14*/ 	.byte	0x04, 0x11
        /*2e16*/ 	.short	(.L_2445 - .L_2444)
	.align		4
.L_2444:
        /*2e18*/ 	.word	index@($__internal_151_$__cuda_sm3x_div_rn_noftz_f32_slowpath)
        /*2e1c*/ 	.word	0x00000000


	//----- nvinfo : EIATTR_FRAME_SIZE
	.align		4
.L_2445:
        /*2e20*/ 	.byte	0x04, 0x11
        /*2e22*/ 	.short	(.L_2447 - .L_2446)
	.align		4
.L_2446:
        /*2e24*/ 	.word	index@(_Z15SoftmaxWarpImplI10DirectLoadI13__nv_bfloat16fE11DirectStoreIfS1_EfLi2ELi2ELi8ELi2ELb0EL9Algorithm0EEvT_T0_ll)
        /*2e28*/ 	.word	0x00000000


	//----- nvinfo : EIATTR_REGCOUNT
	.align		4
.L_2447:
        /*2e2c*/ 	.byte	0x04, 0x2f
        /*2e2e*/ 	.short	(.L_2449 - .L_2448)
	.align		4
.L_2448:
        /*2e30*/ 	.word	index@(_Z15SoftmaxWarpImplI10DirectLoadI13__nv_bfloat16fE11DirectStoreIfS1_EfLi2ELi2ELi8ELi2ELb1EL9Algorithm0EEvT_T0_ll)
        /*2e34*/ 	.word	0x0000001e


	//----- nvinfo : EIATTR_FRAME_SIZE
	.align		4
.L_2449:
        /*2e38*/ 	.byte	0x04, 0x11
        /*2e3a*/ 	.short	(.L_2451 - .L_2450)
	.align		4
.L_2450:
        /*2e3c*/ 	.word	index@($__internal_150_$__cuda_sm3x_div_rn_noftz_f32_slowpath)
        /*2e40*/ 	.word	0x00000000


	//----- nvinfo : EIATTR_FRAME_SIZE
	.align		4
.L_2451:
        /*2e44*/ 	.byte	0x04, 0x11
        /*2e46*/ 	.short	(.L_2453 - .L_2452)
	.align		4
.L_2452:
        /*2e48*/ 	.word	index@(_Z15SoftmaxWarpImplI10DirectLoadI13__nv_bfloat16fE11DirectStoreIfS1_EfLi2ELi2ELi8ELi2ELb1EL9Algorithm0EEvT_T0_ll)
        /*2e4c*/ 	.word	0x00000000


	//----- nvinfo : EIATTR_REGCOUNT
	.align		4
.L_2453:
        /*2e50*/ 	.byte	0x04, 0x2f
        /*2e52*/ 	.short	(.L_2455 - .L_2454)
	.align		4
.L_2454:
        /*2e54*/ 	.word	index@(_Z15SoftmaxWarpImplI10DirectLoadI13__nv_bfloat16fE11DirectStoreIfS1_EfLi2ELi2ELi8ELi1ELb0EL9Algorithm0EEvT_T0_ll)
        /*2e58*/ 	.word	0x0000001d


	//----- nvinfo : EIATTR_FRAME_SIZE
	.align		4
.L_2455:
        /*2e5c*/ 	.byte	0x04, 0x11
        /*2e5e*/ 	.short	(.L_2457 - .L_2456)
	.align		4
.L_2456:
        /*2e60*/ 	.word	index@($__internal_149_$__cuda_sm3x_div_rn_noftz_f32_slowpath)
        /*2e64*/ 	.word	0x00000000


	//----- nvinfo : EIATTR_FRAME_SIZE
	.align		4
.L_2457:
        /*2e68*/ 	.byte	0x04, 0x11
        /*2e6a*/ 	.short	(.L_2459 - .L_2458)
	.align		4
.L_2458:
        /*2e6c*/ 	.word	index@($__internal_148_$__cuda_sm20_div_u64)
        /*2e70*/ 	.word	0x00000000


	//----- nvinfo : EIATTR_FRAME_SIZE
	.align		4
.L_2459:
        /*2e74*/ 	.byte	0x04, 0x11
        /*2e76*/ 	.short	(.L_2461 - .L_2460)
	.align		4
.L_2460:
        /*2e78*/ 	.word	index@(_Z15SoftmaxWarpImplI10DirectLoadI13__nv_bfloat16fE11DirectStoreIfS1_EfLi2ELi2ELi8ELi1ELb0EL9Algorithm0EEvT_T0_ll)
        /*2e7c*/ 	.word	0x00000000


	//----- nvinfo : EIATTR_REGCOUNT
	.align		4
.L_2461:
        /*2e80*/ 	.byte	0x04, 0x2f
        /*2e82*/ 	.short	(.L_2463 - .L_2462)
	.align		4
.L_2462:
        /*2e84*/ 	.word	index@(_Z15SoftmaxWarpImplI10DirectLoadI13__nv_bfloat16fE11DirectStoreIfS1_EfLi2ELi2ELi8ELi1ELb1EL9Algorithm0EEvT_T0_ll)
        /*2e88*/ 	.word	0x00000018


	//----- nvinfo : EIATTR_FRAME_SIZE
	.align		4
.L_2463:
        /*2e8c*/ 	.byte	0x04, 0x11
        /*2e8e*/ 	.short	(.L_2465 - .L_2464)
	.align		4
.L_2464:
        /*2e90*/ 	.word	index@($__internal_147_$__cuda_sm3x_div_rn_noftz_f32_slowpath)
        /*2e94*/ 	.word	0x00000000


	//----- nvinfo : EIATTR_FRAME_SIZE
	.align		4
.L_2465:
        /*2e98*/ 	.byte	0x04, 0x11
        /*2e9a*/ 	.short	(.L_2467 - .L_2466)
	.align		4
.L_2466:
        /*2e9c*/ 	.word	index@(_Z15SoftmaxWarpImplI10DirectLoadI13__nv_bfloat16fE11DirectStoreIfS1_EfLi2ELi2ELi8ELi1ELb1EL9Algorithm0EEvT_T0_ll)
        /*2ea0*/ 	.word	0x00000000


	//----- nvinfo : EIATTR_REGCOUNT
	.align		4
.L_2467:
        /*2ea4*/ 	.byte	0x04, 0x2f
        /*2ea6*/ 	.short	(.L_2469 - .L_2468)
	.align		4
.L_2468:
        /*2ea8*/ 	.word	index@(_Z15SoftmaxWarpImplI10DirectLoadI13__nv_bfloat16fE11DirectStoreIfS1_EfLi2ELi2ELi16ELi2ELb0EL9Algorithm0EEvT_T0_ll)
        /*2eac*/ 	.word	0x0000001b


	//----- nvinfo : EIATTR_FRAME_SIZE
	.align		4
.L_2469:
        /*2eb0*/ 	.byte	0x04, 0x11
        /*2eb2*/ 	.short	(.L_2471 - .L_2470)
	.align		4
.L_2470:
        /*2eb4*/ 	.word	index@($__internal_146_$__cuda_sm3x_div_rn_noftz_f32_slowpath)
        /*2eb8*/ 	.word	0x00000000


	//----- nvinfo : EIATTR_FRAME_SIZE
	.align		4
.L_2471:
        /*2ebc*/ 	.byte	0x04, 0x11
        /*2ebe*/ 	.short	(.L_2473 - .L_2472)
	.align		4
.L_2472:
        /*2ec0*/ 	.word	index@(_Z15SoftmaxWarpImplI10DirectLoadI13__nv_bfloat16fE11DirectStoreIfS1_EfLi2ELi2ELi16ELi2ELb0EL9Algorithm0EEvT_T0_ll)
        /*2ec4*/ 	.word	0x00000000


	//----- nvinfo : EIATTR_REGCOUNT
	.align		4
.L_2473:
        /*2ec8*/ 	.byte	0x04, 0x2f
        /*2eca*/ 	.short	(.L_2475 - .L_2474)
	.align		4
.L_2474:
        /*2ecc*/ 	.word	index@(_Z15SoftmaxWarpImplI10DirectLoadI13__nv_bfloat16fE11DirectStoreIfS1_EfLi2ELi2ELi16ELi2ELb1EL9Algorithm0EEvT_T0_ll)
        /*2ed0*/ 	.word	0x0000001e


	//----- nvinfo : EIATTR_FRAME_SIZE
	.align		4
.L_2475:
        /*2ed4*/ 	.byte	0x04, 0x11
        /*2ed6*/ 	.short	(.L_2477 - .L_2476)
	.align		4
.L_2476:
        /*2ed8*/ 	.word	index@($__internal_145_$__cuda_sm3x_div_rn_noftz_f32_slowpath)
        /*2edc*/ 	.word	0x00000000


	//----- nvinfo : EIATTR_FRAME_SIZE
	.align		4
.L_2477:
        /*2ee0*/ 	.byte	0x04, 0x11
        /*2ee2*/ 	.short	(.L_2479 - .L_2478)
	.align		4
.L_2478:
        /*2ee4*/ 	.word	index@(_Z15SoftmaxWarpImplI10DirectLoadI13__nv_bfloat16fE11DirectStoreIfS1_EfLi2ELi2ELi16ELi2ELb1EL9Algorithm0EEvT_T0_ll)
        /*2ee8*/ 	.word	0x00000000


	//----- nvinfo : EIATTR_REGCOUNT
	.align		4
.L_2479:
        /*2eec*/ 	.byte	0x04, 0x2f
        /*2eee*/ 	.short	(.L_2481 - .L_2480)
	.align		4
.L_2480:
        /*2ef0*/ 	.word	index@(_Z15SoftmaxWarpImplI10DirectLoadI13__nv_bfloat16fE11DirectStoreIfS1_EfLi2ELi2ELi16ELi1ELb0EL9Algorithm0EEvT_T0_ll)
        /*2ef4*/ 	.word	0x00000018


	//----- nvinfo : EIATTR_FRAME_SIZE
	.align		4
.L_2481:
        /*2ef8*/ 	.byte	0x04, 0x11
        /*2efa*/ 	.short	(.L_2483 - .L_2482)
	.align		4
.L_2482:
        /*2efc*/ 	.word	index@($__internal_144_$__cuda_sm3x_div_rn_noftz_f32_slowpath)
        /*2f00*/ 	.word	0x00000000


	//----- nvinfo : EIATTR_FRAME_SIZE
	.align		4
.L_2483:
        /*2f04*/ 	.byte	0x04, 0x11
        /*2f06*/ 	.short	(.L_2485 - .L_2484)
	.align		4
.L_2484:
        /*2f08*/ 	.word	index@(_Z15SoftmaxWarpImplI10DirectLoadI13__nv_bfloat16fE11DirectStoreIfS1_EfLi2ELi2ELi16ELi1ELb0EL9Algorithm0EEvT_T0_ll)
        /*2f0c*/ 	.word	0x00000000


	//----- nvinfo : EIATTR_REGCOUNT
	.align		4
.L_2485:
        /*2f10*/ 	.byte	0x04, 0x2f
        /*2f12*/ 	.short	(.L_2487 - .L_2486)
	.align		4
.L_2486:
        /*2f14*/ 	.word	index@(_Z15SoftmaxWarpImplI10DirectLoadI13__nv_bfloat16fE11DirectStoreIfS1_EfLi2ELi2ELi16ELi1ELb1EL9Algorithm0EEvT_T0_ll)
        /*2f18*/ 	.word	0x00000018


	//----- nvinfo : EIATTR_FRAME_SIZE
	.align		4
.L_2487:
        /*2f1c*/ 	.byte	0x04, 0x11
        /*2f1e*/ 	.short	(.L_2489 - .L_2488)
	.align		4
.L_2488:
        /*2f20*/ 	.word	index@($__internal_143_$__cuda_sm3x_div_rn_noftz_f32_slowpath)
        /*2f24*/ 	.word	0x00000000


	//----- nvinfo : EIATTR_FRAME_SIZE
	.align		4
.L_2489:
        /*2f28*/ 	.byte	0x04, 0x11
        /*2f2a*/ 	.short	(.L_2491 - .L_2490)
	.align		4
.L_2490:
        /*2f2c*/ 	.word	index@(_Z15SoftmaxWarpImplI10DirectLoadI13__nv_bfloat16fE11DirectStoreIfS1_EfLi2ELi2ELi16ELi1ELb1EL9Algorithm0EEvT_T0_ll)
        /*2f30*/ 	.word	0x00000000


	//----- nvinfo : EIATTR_REGCOUNT
	.align		4
.L_2491:
        /*2f34*/ 	.byte	0x04, 0x2f
        /*2f36*/ 	.short	(.L_2493 - .L_2492)
	.align		4
.L_2492:
        /*2f38*/ 	.word	index@(_Z15SoftmaxWarpImplI10DirectLoadI13__nv_bfloat16fE11DirectStoreIfS1_EfLi2ELi2ELi32ELi2ELb0EL9Algorithm0EEvT_T0_ll)
        /*2f3c*/ 	.word	0x0000001c


	//----- nvinfo : EIATTR_FRAME_SIZE
	.align		4
.L_2493:
        /*2f40*/ 	.byte	0x04, 0x11
        /*2f42*/ 	.short	(.L_2495 - .L_2494)
	.align		4
.L_2494:
        /*2f44*/ 	.word	index@($__internal_142_$__cuda_sm3x_div_rn_noftz_f32_slowpath)
        /*2f48*/ 	.word	0x00000000


	//----- nvinfo : EIATTR_FRAME_SIZE
	.align		4
.L_2495:
        /*2f4c*/ 	.byte	0x04, 0x11
        /*2f4e*/ 	.short	(.L_2497 - .L_2496)
	.align		4
.L_2496:
        /*2f50*/ 	.word	index@(_Z15SoftmaxWarpImplI10DirectLoadI13__nv_bfloat16fE11DirectStoreIfS1_EfLi2ELi2ELi32ELi2ELb0EL9Algorithm0EEvT_T0_ll)
        /*2f54*/ 	.word	0x00000000


	//----- nvinfo : EIATTR_REGCOUNT
	.align		4
.L_2497:
        /*2f58*/ 	.byte	0x04, 0x2f
        /*2f5a*/ 	.short	(.L_2499 - .L_2498)
	.align		4
.L_2498:
        /*2f5c*/ 	.word	index@(_Z15SoftmaxWarpImplI10DirectLoadI13__nv_bfloat16fE11DirectStoreIfS1_EfLi2ELi2ELi32ELi2ELb1EL9Algorithm0EEvT_T0_ll)
        /*2f60*/ 	.word	0x0000001e


	//----- nvinfo : EIATTR_FRAME_SIZE
	.align		4
.L_2499:
        /*2f64*/ 	.byte	0x04, 0x11
        /*2f66*/ 	.short	(.L_2501 - .L_2500)
	.align		4
.L_2500:
        /*2f68*/ 	.word	index@($__internal_141_$__cuda_sm3x_div_rn_noftz_f32_slowpath)
        /*2f6c*/ 	.word	0x00000000


	//----- nvinfo : EIATTR_FRAME_SIZE
	.align		4
.L_2501:
        /*2f70*/ 	.byte	0x04, 0x11
        /*2f72*/ 	.short	(.L_2503 - .L_2502)
	.align		4
.L_2502:
        /*2f74*/ 	.word	index@(_Z15SoftmaxWarpImplI10DirectLoadI13__nv_bfloat16fE11DirectStoreIfS1_EfLi2ELi2ELi32ELi2ELb1EL9Algorithm0EEvT_T0_ll)
        /*2f78*/ 	.word	0x00000000


	//----- nvinfo : EIATTR_REGCOUNT
	.align		4
.L_2503:
        /*2f7c*/ 	.byte	0x04, 0x2f
        /*2f7e*/ 	.short	(.L_2505 - .L_2504)
	.align		4
.L_2504:
        /*2f80*/ 	.word	index@(_Z15SoftmaxWarpImplI10DirectLoadI13__nv_bfloat16fE11DirectStoreIfS1_EfLi2ELi2ELi32ELi1ELb0EL9Algorithm0EEvT_T0_ll)
        /*2f84*/ 	.word	0x00000018


	//----- nvinfo : EIATTR_FRAME_SIZE
	.align		4
.L_2505:
        /*2f88*/ 	.byte	0x04, 0x11
        /*2f8a*/ 	.short	(.L_2507 - .L_2506)
	.align		4
.L_2506:
        /*2f8c*/ 	.word	index@($__internal_140_$__cuda_sm3x_div_rn_noftz_f32_slowpath)
        /*2f90*/ 	.word	0x00000000


	//----- nvinfo : EIATTR_FRAME_SIZE
	.align		4
.L_2507:
        /*2f94*/ 	.byte	0x04, 0x11
        /*2f96*/ 	.short	(.L_2509 - .L_2508)
	.align		4
.L_2508:
        /*2f98*/ 	.word	index@(_Z15SoftmaxWarpImplI10DirectLoadI13__nv_bfloat16fE11DirectStoreIfS1_EfLi2ELi2ELi32ELi1ELb0EL9Algorithm0EEvT_T0_ll)
        /*2f9c*/ 	.word	0x00000000


	//----- nvinfo : EIATTR_REGCOUNT
	.align		4
.L_2509:
        /*2fa0*/ 	.byte	0x04, 0x2f
        /*2fa2*/ 	.short	(.L_2511 - .L_2510)
	.align		4
.L_2510:
        /*2fa4*/ 	.word	index@(_Z15SoftmaxWarpImplI10DirectLoadI13__nv_bfloat16fE11DirectStoreIfS1_EfLi2ELi2ELi32ELi1ELb1EL9Algorithm0EEvT_T0_ll)
        /*2fa8*/ 	.word	0x00000018


	//----- nvinfo : EIATTR_FRAME_SIZE
	.align		4
.L_2511:
        /*2fac*/ 	.byte	0x04, 0x11
        /*2fae*/ 	.short	(.L_2513 - .L_2512)
	.align		4
.L_2512:
        /*2fb0*/ 	.word	index@($__internal_139_$__cuda_sm3x_div_rn_noftz_f32_slowpath)
        /*2fb4*/ 	.word	0x00000000


	//----- nvinfo : EIATTR_FRAME_SIZE
	.align		4
.L_2513:
        /*2fb8*/ 	.byte	0x04, 0x11
        /*2fba*/ 	.short	(.L_2515 - .L_2514)
	.align		4
.L_2514:
        /*2fbc*/ 	.word	index@(_Z15SoftmaxWarpImplI10DirectLoadI13__nv_bfloat16fE11DirectStoreIfS1_EfLi2ELi2ELi32ELi1ELb1EL9Algorithm0EEvT_T0_ll)
        /*2fc0*/ 	.word	0x00000000


	//----- nvinfo : EIATTR_REGCOUNT
	.align		4
.L_2515:
        /*2fc4*/ 	.byte	0x04, 0x2f
        /*2fc6*/ 	.short	(.L_2517 - .L_2516)
	.align		4
.L_2516:
        /*2fc8*/ 	.word	index@(_Z15SoftmaxWarpImplI10DirectLoadI13__nv_bfloat16fE11DirectStoreIfS1_EfLi2ELi4ELi32ELi1ELb0EL9Algorithm0EEvT_T0_ll)
        /*2fcc*/ 	.word	0x00000019


	//----- nvinfo : EIATTR_FRAME_SIZE
	.align		4
.L_2517:
        /*2fd0*/ 	.byte	0x04, 0x11
        /*2fd2*/ 	.short	(.L_2519 - .L_2518)
	.align		4
.L_2518:
        /*2fd4*/ 	.word	index@($__internal_138_$__cuda_sm3x_div_rn_noftz_f32_slowpath)
        /*2fd8*/ 	.word	0x00000000


	//----- nvinfo : EIATTR_FRAME_SIZE
	.align		4
.L_2519:
        /*2fdc*/ 	.byte	0x04, 0x11
        /*2fde*/ 	.short	(.L_2521 - .L_2520)
	.align		4
.L_2520:
        /*2fe0*/ 	.word	index@(_Z15SoftmaxWarpImplI10DirectLoadI13__nv_bfloat16fE11DirectStoreIfS1_EfLi2ELi4ELi32ELi1ELb0EL9Algorithm0EEvT_T0_ll)
        /*2fe4*/ 	.word	0x00000000


	//----- nvinfo : EIATTR_REGCOUNT
	.align		4
.L_2521:
        /*2fe8*/ 	.byte	0x04, 0x2f
        /*2fea*/ 	.short	(.L_2523 - .L_2522)
	.align		4
.L_2522:
        /*2fec*/ 	.word	index@(_Z15SoftmaxWarpImplI10DirectLoadI13__nv_bfloat16fE11DirectStoreIfS1_EfLi2ELi4ELi32ELi1ELb1EL9Algorithm0EEvT_T0_ll)
        /*2ff0*/ 	.word	0x0000001a


	//----- nvinfo : EIATTR_FRAME_SIZE
	.align		4
.L_2523:
        /*2ff4*/ 	.byte	0x04, 0x11
        /*2ff6*/ 	.short	(.L_2525 - .L_2524)
	.align		4
.L_2524:
        /*2ff8*/ 	.word	index@($__internal_137_$__cuda_sm3x_div_rn_noftz_f32_slowpath)
        /*2ffc*/ 	.word	0x00000000


	//----- nvinfo : EIATTR_FRAME_SIZE
	.align		4
.L_2525:
        /*3000*/ 	.byte	0x04, 0x11
        /*3002*/ 	.short	(.L_2527 - .L_2526)
	.align		4
.L_2526:
        /*3004*/ 	.word	index@(_Z15SoftmaxWarpImplI10DirectLoadI13__nv_bfloat16fE11DirectStoreIfS1_EfLi2ELi4ELi32ELi1ELb1EL9Algorithm0EEvT_T0_ll)
        /*3008*/ 	.word	0x00000000


	//----- nvinfo : EIATTR_REGCOUNT
	.align		4
.L_2527:
        /*300c*/ 	.byte	0x04, 0x2f
        /*300e*/ 	.short	(.L_2529 - .L_2528)
	.align		4
.L_2528:
        /*3010*/ 	.word	index@(_Z15SoftmaxWarpImplI10DirectLoadI13__nv_bfloat16fE11DirectStoreIfS1_EfLi2ELi6ELi32ELi1ELb0EL9Algorithm0EEvT_T0_ll)
        /*3014*/ 	.word	0x0000001c


	//----- nvinfo : EIATTR_FRAME_SIZE
	.align		4
.L_2529:
        /*3018*/ 	.byte	0x04, 0x11
        /*301a*/ 	.short	(.L_2531 - .L_2530)
	.align		4
.L_2530:
        /*301c*/ 	.word	index@($__internal_136_$__cuda_sm3x_div_rn_noftz_f32_slowpath)
        /*3020*/ 	.word	0x00000000


	//----- nvinfo : EIATTR_FRAME_SIZE
	.align		4
.L_2531:
        /*3024*/ 	.byte	0x04, 0x11
        /*3026*/ 	.short	(.L_2533 - .L_2532)
	.align		4
.L_2532:
        /*3028*/ 	.word	index@(_Z15SoftmaxWarpImplI10DirectLoadI13__nv_bfloat16fE11DirectStoreIfS1_EfLi2ELi6ELi32ELi1ELb0EL9Algorithm0EEvT_T0_ll)
        /*302c*/ 	.word	0x00000000


	//----- nvinfo : EIATTR_REGCOUNT
	.align		4
.L_2533:
        /*3030*/ 	.byte	0x04, 0x2f
        /*3032*/ 	.short	(.L_2535 - .L_2534)
	.align		4
.L_2534:
        /*3034*/ 	.word	index@(_Z15SoftmaxWarpImplI10DirectLoadI13__nv_bfloat16fE11DirectStoreIfS1_EfLi2ELi6ELi32ELi1ELb1EL9Algorithm0EEvT_T0_ll)
        /*3038*/ 	.word	0x0000001f


	//----- nvinfo : EIATTR_FRAME_SIZE
	.align		4
.L_2535:
        /*303c*/ 	.byte	0x04, 0x11
        /*303e*/ 	.short	(.L_2537 - .L_2536)
	.align		4
.L_2536:
        /*3040*/ 	.word	index@($__internal_135_$__cuda_sm3x_div_rn_noftz_f32_slowpath)
        /*3044*/ 	.word	0x00000000


	//----- nvinfo : EIATTR_FRAME_SIZE
	.align		4
.L_2537:
        /*3048*/ 	.byte	0x04, 0x11
        /*304a*/ 	.short	(.L_2539 - .L_2538)
	.align		4
.L_2538:
        /*304c*/ 	.word	index@(_Z15SoftmaxWarpImplI10DirectLoadI13__nv_bfloat16fE11DirectStoreIfS1_EfLi2ELi6ELi32ELi1ELb1EL9Algorithm0EEvT_T0_ll)
        /*3050*/ 	.word	0x00000000


	//----- nvinfo : EIATTR_REGCOUNT
	.align		4
.L_2539:
        /*3054*/ 	.byte	0x04, 0x2f
        /*3056*/ 	.short	(.L_2541 - .L_2540)
	.align		4
.L_2540:
        /*3058*/ 	.word	index@(_Z15SoftmaxWarpImplI10DirectLoadI13__nv_bfloat16fE11DirectStoreIfS1_EfLi2ELi8ELi32ELi1ELb0EL9Algorithm0EEvT_T0_ll)
        /*305c*/ 	.word	0x0000001e


	//----- nvinfo : EIATTR_FRAME_SIZE
	.align		4
.L_2541:
        /*3060*/ 	.byte	0x04, 0x11
        /*3062*/ 	.short	(.L_2543 - .L_2542)
	.align		4
.L_2542:
        /*3064*/ 	.word	index@($__internal_134_$__cuda_sm3x_div_rn_noftz_f32_slowpath)
        /*3068*/ 	.word	0x00000000


	//----- nvinfo : EIATTR_FRAME_SIZE
	.align		4
.L_2543:
        /*306c*/ 	.byte	0x04, 0x11
        /*306e*/ 	.short	(.L_2545 - .L_2544)
	.align		4
.L_2544:
        /*3070*/ 	.word	index@(_Z15SoftmaxWarpImplI10DirectLoadI13__nv_bfloat16fE11DirectStoreIfS1_EfLi2ELi8ELi32ELi1ELb0EL9Algorithm0EEvT_T0_ll)
        /*3074*/ 	.word	0x00000000


	//----- nvinfo : EIATTR_REGCOUNT
	.align		4
.L_2545:
        /*3078*/ 	.byte	0x04, 0x2f
        /*307a*/ 	.short	(.L_2547 - .L_2546)
	.align		4
.L_2546:
        /*307c*/ 	.word	index@(_Z15SoftmaxWarpImplI10DirectLoadI13__nv_bfloat16fE11DirectStoreIfS1_EfLi2ELi8ELi32ELi1ELb1EL9Algorithm0EEvT_T0_ll)
        /*3080*/ 	.word	0x00000023


	//----- nvinfo : EIATTR_FRAME_SIZE
	.align		4
.L_2547:
        /*3084*/ 	.byte	0x04, 0x11
        /*3086*/ 	.short	(.L_2549 - .L_2548)
	.align		4
.L_2548:
        /*3088*/ 	.word	index@($__internal_133_$__cuda_sm3x_div_rn_noftz_f32_slowpath)
        /*308c*/ 	.word	0x00000000


	//----- nvinfo : EIATTR_FRAME_SIZE
	.align		4
.L_2549:
        /*3090*/ 	.byte	0x04, 0x11
        /*3092*/ 	.short	(.L_2551 - .L_2550)
	.align		4
.L_2550:
        /*3094*/ 	.word	index@(_Z15SoftmaxWarpImplI10DirectLoadI13__nv_bfloat16fE11DirectStoreIfS1_EfLi2ELi8ELi32ELi1ELb1EL9Algorithm0EEvT_T0_ll)
        /*3098*/ 	.word	0x00000000


	//----- nvinfo : EIATTR_REGCOUNT
	.align		4
.L_2551:
        /*309c*/ 	.byte	0x04, 0x2f
        /*309e*/ 	.short	(.L_2553 - .L_2552)
	.align		4
.L_2552:
        /*30a0*/ 	.word	index@(_Z15SoftmaxWarpImplI10DirectLoadI13__nv_bfloat16fE11DirectStoreIfS1_EfLi2ELi10ELi32ELi1ELb0EL9Algorithm0EEvT_T0_ll)
        /*30a4*/ 	.word	0x00000023


	//----- nvinfo : EIATTR_FRAME_SIZE
	.align		4
.L_2553:
        /*30a8*/ 	.byte	0x04, 0x11
        /*30aa*/ 	.short	(.L_2555 - .L_2554)
	.align		4
.L_2554:
        /*30ac*/ 	.word	index@($__internal_132_$__cuda_sm3x_div_rn_noftz_f32_slowpath)
        /*30b0*/ 	.word	0x00000000


	//----- nvinfo : EIATTR_FRAME_SIZE
	.align		4
.L_2555:
        /*30b4*/ 	.byte	0x04, 0x11
        /*30b6*/ 	.short	(.L_2557 - .L_2556)
	.align		4
.L_2556:
        /*30b8*/ 	.word	index@(_Z15SoftmaxWarpImplI10DirectLoadI13__nv_bfloat16fE11DirectStoreIfS1_EfLi2ELi10ELi32ELi1ELb0EL9Algorithm0EEvT_T0_ll)
        /*30bc*/ 	.word	0x00000000


	//----- nvinfo : EIATTR_REGCOUNT
	.align		4
.L_2557:
        /*30c0*/ 	.byte	0x04, 0x2f
        /*30c2*/ 	.short	(.L_2559 - .L_2558)
	.align		4
.L_2558:
        /*30c4*/ 	.word	index@(_Z15SoftmaxWarpImplI10DirectLoadI13__nv_bfloat16fE11DirectStoreIfS1_EfLi2ELi10ELi32ELi1ELb1EL9Algorithm0EEvT_T0_ll)
        /*30c8*/ 	.word	0x00000025


	//----- nvinfo : EIATTR_FRAME_SIZE
	.align		4
.L_2559:
        /*30cc*/ 	.byte	0x04, 0x11
        /*30ce*/ 	.short	(.L_2561 - .L_2560)
	.align		4
.L_2560:
        /*30d0*/ 	.word	index@($__internal_131_$__cuda_sm3x_div_rn_noftz_f32_slowpath)
        /*30d4*/ 	.word	0x00000000


	//----- nvinfo : EIATTR_FRAME_SIZE
	.align		4
.L_2561:
        /*30d8*/ 	.byte	0x04, 0x11
        /*30da*/ 	.short	(.L_2563 - .L_2562)
	.align		4
.L_2562:
        /*30dc*/ 	.word	index@(_Z15SoftmaxWarpImplI10DirectLoadI13__nv_bfloat16fE11DirectStoreIfS1_EfLi2ELi10ELi32ELi1ELb1EL9Algorithm0EEvT_T0_ll)
        /*30e0*/ 	.word	0x00000000


	//----- nvinfo : EIATTR_REGCOUNT
	.align		4
.L_2563:
        /*30e4*/ 	.byte	0x04, 0x2f
        /*30e6*/ 	.short	(.L_2565 - .L_2564)
	.align		4
.L_2564:
        /*30e8*/ 	.word	index@(_Z15SoftmaxWarpImplI10DirectLoadI13__nv_bfloat16fE11DirectStoreIfS1_EfLi2ELi12ELi32ELi1ELb0EL9Algorithm0EEvT_T0_ll)
        /*30ec*/ 	.word	0x00000026


	//----- nvinfo : EIATTR_FRAME_SIZE
	.align		4
.L_2565:
        /*30f0*/ 	.byte	0x04, 0x11
        /*30f2*/ 	.short	(.L_2567 - .L_2566)
	.align		4
.L_2566:
        /*30f4*/ 	.word	index@($__internal_130_$__cuda_sm3x_div_rn_noftz_f32_slowpath)
        /*30f8*/ 	.word	0x00000000


	//----- nvinfo : EIATTR_FRAME_SIZE
	.align		4
.L_2567:
        /*30fc*/ 	.byte	0x04, 0x11
        /*30fe*/ 	.short	(.L_2569 - .L_2568)
	.align		4
.L_2568:
        /*3100*/ 	.word	index@(_Z15SoftmaxWarpImplI10DirectLoadI13__nv_bfloat16fE11DirectStoreIfS1_EfLi2ELi12ELi32ELi1ELb0EL9Algorithm0EEvT_T0_ll)
        /*3104*/ 	.word	0x00000000


	//----- nvinfo : EIATTR_REGCOUNT
	.align		4
.L_2569:
        /*3108*/ 	.byte	0x04, 0x2f
        /*310a*/ 	.short	(.L_2571 - .L_2570)
	.align		4
.L_2570:
        /*310c*/ 	.word	index@(_Z15SoftmaxWarpImplI10DirectLoadI13__nv_bfloat16fE11DirectStoreIfS1_EfLi2ELi12ELi32ELi1ELb1EL9Algorithm0EEvT_T0_ll)
        /*3110*/ 	.word	0x0000002f


	//----- nvinfo : EIATTR_FRAME_SIZE
	.align		4
.L_2571:
        /*3114*/ 	.byte	0x04, 0x11
        /*3116*/ 	.short	(.L_2573 - .L_2572)
	.align		4
.L_2572:
        /*3118*/ 	.word	index@($__internal_129_$__cuda_sm3x_div_rn_noftz_f32_slowpath)
        /*311c*/ 	.word	0x00000000


	//----- nvinfo : EIATTR_FRAME_SIZE
	.align		4
.L_2573:
        /*3120*/ 	.byte	0x04, 0x11
        /*3122*/ 	.short	(.L_2575 - .L_2574)
	.align		4
.L_2574:
        /*3124*/ 	.word	index@(_Z15SoftmaxWarpImplI10DirectLoadI13__nv_bfloat16fE11DirectStoreIfS1_EfLi2ELi12ELi32ELi1ELb1EL9Algorithm0EEvT_T0_ll)
        /*3128*/ 	.word	0x00000000


	//----- nvinfo : EIATTR_REGCOUNT
	.align		4
.L_2575:
        /*312c*/ 	.byte	0x04, 0x2f
        /*312e*/ 	.short	(.L_2577 - .L_2576)
	.align		4
.L_2576:
        /*3130*/ 	.word	index@(_Z15SoftmaxWarpImplI10DirectLoadI13__nv_bfloat16fE11DirectStoreIfS1_EfLi2ELi14ELi32ELi1ELb0EL9Algorithm0EEvT_T0_ll)
        /*3134*/ 	.word	0x00000028


	//----- nvinfo : EIATTR_FRAME_SIZE
	.align		4
.L_2577:
        /*3138*/ 	.byte	0x04, 0x11
        /*313a*/ 	.short	(.L_2579 - .L_2578)
	.align		4
.L_2578:
        /*313c*/ 	.word	index@($__internal_128_$__cuda_sm3x_div_rn_noftz_f32_slowpath)
        /*3140*/ 	.word	0x00000000


	//----- nvinfo : EIATTR_FRAME_SIZE
	.align		4
.L_2579:
        /*3144*/ 	.byte	0x04, 0x11
        /*3146*/ 	.short	(.L_2581 - .L_2580)
	.align		4
.L_2580:
        /*3148*/ 	.word	index@(_Z15SoftmaxWarpImplI10DirectLoadI13__nv_bfloat16fE11DirectStoreIfS1_EfLi2ELi14ELi32ELi1ELb0EL9Algorithm0EEvT_T0_ll)
        /*314c*/ 	.word	0x00000000


	//----- nvinfo : EIATTR_REGCOUNT
	.align		4
.L_2581:
        /*3150*/ 	.byte	0x04, 0x2f
        /*3152*/ 	.short	(.L_2583 - .L_2582)
	.align		4
.L_2582:
        /*3154*/ 	.word	index@(_Z15SoftmaxWarpImplI10DirectLoadI13__nv_bfloat16fE11DirectStoreIfS1_EfLi2ELi14ELi32ELi1ELb1EL9Algorithm0EEvT_T0_ll)
        /*3158*/ 	.word	0x00000033


	//----- nvinfo : EIATTR_FRAME_SIZE
	.align		4
.L_2583:
        /*315c*/ 	.byte	0x04, 0x11
        /*315e*/ 	.short	(.L_2585 - .L_2584)
	.align		4
.L_2584:
        /*3160*/ 	.word	index@($__internal_127_$__cuda_sm3x_div_rn_noftz_f32_slowpath)
        /*3164*/ 	.word	0x00000000


	//----- nvinfo : EIATTR_FRAME_SIZE
	.align		4
.L_2585:
        /*3168*/ 	.byte	0x04, 0x11
        /*316a*/ 	.short	(.L_2587 - .L_2586)
	.align		4
.L_2586:
        /*316c*/ 	.word	index@(_Z15SoftmaxWarpImplI10DirectLoadI13__nv_bfloat16fE11DirectStoreIfS1_EfLi2ELi14ELi32ELi1ELb1EL9Algorithm0EEvT_T0_ll)
        /*3170*/ 	.word	0x00000000


	//----- nvinfo : EIATTR_REGCOUNT
	.align		4
.L_2587:
        /*3174*/ 	.byte	0x04, 0x2f
        /*3176*/ 	.short	(.L_2589 - .L_2588)
	.align		4
.L_2588:
        /*3178*/ 	.word	index@(_Z15SoftmaxWarpImplI10DirectLoadI13__nv_bfloat16fE11DirectStoreIfS1_EfLi2ELi16ELi32ELi1ELb0EL9Algorithm0EEvT_T0_ll)
        /*317c*/ 	.word	0x0000002d


	//----- nvinfo : EIATTR_FRAME_SIZE
	.align		4
.L_2589:
        /*3180*/ 	.byte	0x04, 0x11
        /*3182*/ 	.short	(.L_2591 - .L_2590)
	.align		4
.L_2590:
        /*3184*/ 	.word	index@($__internal_126_$__cuda_sm3x_div_rn_noftz_f32_slowpath)
        /*3188*/ 	.word	0x00000000


	//----- nvinfo : EIATTR_FRAME_SIZE
	.align		4
.L_2591:
        /*318c*/ 	.byte	0x04, 0x11
        /*318e*/ 	.short	(.L_2593 - .L_2592)
	.align		4
.L_2592:
        /*3190*/ 	.word	index@(_Z15SoftmaxWarpImplI10DirectLoadI13__nv_bfloat16fE11DirectStoreIfS1_EfLi2ELi16ELi32ELi1ELb0EL9Algorithm0EEvT_T0_ll)
        /*3194*/ 	.word	0x00000000


	//----- nvinfo : EIATTR_REGCOUNT
	.align		4
.L_2593:
        /*3198*/ 	.byte	0x04, 0x2f
        /*319a*/ 	.short	(.L_2595 - .L_2594)
	.align		4
.L_2594:
        /*319c*/ 	.word	index@(_Z15SoftmaxWarpImplI10DirectLoadI13__nv_bfloat16fE11DirectStoreIfS1_EfLi2ELi16ELi32ELi1ELb1EL9Algorithm0EEvT_T0_ll)
        /*31a0*/ 	.word	0x00000039


	//----- nvinfo : EIATTR_FRAME_SIZE
	.align		4
.L_2595:
        /*31a4*/ 	.byte	0x04, 0x11
        /*31a6*/ 	.short	(.L_2597 - .L_2596)
	.align		4
.L_2596:
        /*31a8*/ 	.word	index@($__internal_125_$__cuda_sm3x_div_rn_noftz_f32_slowpath)
        /*31ac*/ 	.word	0x00000000


	//----- nvinfo : EIATTR_FRAME_SIZE
	.align		4
.L_2597:
        /*31b0*/ 	.byte	0x04, 0x11
        /*31b2*/ 	.short	(.L_2599 - .L_2598)
	.align		4
.L_2598:
        /*31b4*/ 	.word	index@(_Z15SoftmaxWarpImplI10DirectLoadI13__nv_bfloat16fE11DirectStoreIfS1_EfLi2ELi16ELi32ELi1ELb1EL9Algorithm0EEvT_T0_ll)
        /*31b8*/ 	.word	0x00000000


	//----- nvinfo : EIATTR_REGCOUNT
	.align		4
.L_2599:
        /*31bc*/ 	.byte	0x04, 0x2f
        /*31be*/ 	.short	(.L_2601 - .L_2600)
	.align		4
.L_2600:
        /*31c0*/ 	.word	index@(_Z15SoftmaxWarpImplI10DirectLoadI13__nv_bfloat16fE11DirectStoreIfS1_EfLi2ELi18ELi32ELi1ELb0EL9Algorithm0EEvT_T0_ll)
        /*31c4*/ 	.word	0x0000002f


	//----- nvinfo : EIATTR_FRAME_SIZE
	.align		4
.L_2601:
        /*31c8*/ 	.byte	0x04, 0x11
        /*31ca*/ 	.short	(.L_2603 - .L_2602)
	.align		4
.L_2602:
        /*31cc*/ 	.word	index@($__internal_124_$__cuda_sm3x_div_rn_noftz_f32_slowpath)
        /*31d0*/ 	.word	0x00000000


	//----- nvinfo : EIATTR_FRAME_SIZE
	.align		4
.L_2603:
        /*31d4*/ 	.byte	0x04, 0x11
        /*31d6*/ 	.short	(.L_2605 - .L_2604)
	.align		4
.L_2604:
        /*31d8*/ 	.word	index@(_Z15SoftmaxWarpImplI10DirectLoadI13__nv_bfloat16fE11DirectStoreIfS1_EfLi2ELi18ELi32ELi1ELb0EL9Algorithm0EEvT_T0_ll)
        /*31dc*/ 	.word	0x00000000


	//----- nvinfo : EIATTR_REGCOUNT
	.align		4
.L_2605:
        /*31e0*/ 	.byte	0x04, 0x2f
        /*31e2*/ 	.short	(.L_2607 - .L_2606)
	.align		4
.L_2606:
        /*31e4*/ 	.word	index@(_Z15SoftmaxWarpImplI10DirectLoadI13__nv_bfloat16fE11DirectStoreIfS1_EfLi2ELi18ELi32ELi1ELb1EL9Algorithm0EEvT_T0_ll)
        /*31e8*/ 	.word	0x0000003f


	//----- nvinfo : EIATTR_FRAME_SIZE
	.align		4
.L_2607:
        /*31ec*/ 	.byte	0x04, 0x11
        /*31ee*/ 	.short	(.L_2609 - .L_2608)
	.align		4
.L_2608:
        /*31f0*/ 	.word	index@($__internal_123_$__cuda_sm3x_div_rn_noftz_f32_slowpath)
        /*31f4*/ 	.word	0x00000000


	//----- nvinfo : EIATTR_FRAME_SIZE
	.align		4
.L_2609:
        /*31f8*/ 	.byte	0x04, 0x11
        /*31fa*/ 	.short	(.L_2611 - .L_2610)
	.align		4
.L_2610:
        /*31fc*/ 	.word	index@(_Z15SoftmaxWarpImplI10DirectLoadI13__nv_bfloat16fE11DirectStoreIfS1_EfLi2ELi18ELi32ELi1ELb1EL9Algorithm0EEvT_T0_ll)
        /*3200*/ 	.word	0x00000000


	//----- nvinfo : EIATTR_REGCOUNT
	.align		4
.L_2611:
        /*3204*/ 	.byte	0x04, 0x2f
        /*3206*/ 	.short	(.L_2613 - .L_2612)
	.align		4
.L_2612:
        /*3208*/ 	.word	index@(_Z15SoftmaxWarpImplI10DirectLoadI13__nv_bfloat16fE11DirectStoreIfS1_EfLi2ELi20ELi32ELi1ELb0EL9Algorithm0EEvT_T0_ll)
        /*320c*/ 	.word	0x00000035


	//----- nvinfo : EIATTR_FRAME_SIZE
	.align		4
.L_2613:
        /*3210*/ 	.byte	0x04, 0x11
        /*3212*/ 	.short	(.L_2615 - .L_2614)
	.align		4
.L_2614:
        /*3214*/ 	.word	index@($__internal_122_$__cuda_sm3x_div_rn_noftz_f32_slowpath)
        /*3218*/ 	.word	0x00000000


	//----- nvinfo : EIATTR_FRAME_SIZE
	.align		4
.L_2615:
        /*321c*/ 	.byte	0x04, 0x11
        /*321e*/ 	.short	(.L_2617 - .L_2616)
	.align		4
.L_2616:
        /*3220*/ 	.word	index@(_Z15SoftmaxWarpImplI10DirectLoadI13__nv_bfloat16fE11DirectStoreIfS1_EfLi2ELi20ELi32ELi1ELb0EL9Algorithm0EEvT_T0_ll)
        /*3224*/ 	.word	0x00000000


	//----- nvinfo : EIATTR_REGCOUNT
	.align		4
.L_2617:
        /*3228*/ 	.byte	0x04, 0x2f
        /*322a*/ 	.short	(.L_2619 - .L_2618)
	.align		4
.L_2618:
        /*322c*/ 	.word	index@(_Z15SoftmaxWarpImplI10DirectLoadI13__nv_bfloat16fE11DirectStoreIfS1_EfLi2ELi20ELi32ELi1ELb1EL9Algorithm0EEvT_T0_ll)
        /*3230*/ 	.word	0x0000003c


	//----- nvinfo : EIATTR_FRAME_SIZE
	.align		4
.L_2619:
        /*3234*/ 	.byte	0x04, 0x11
        /*3236*/ 	.short	(.L_2621 - .L_2620)
	.align		4
.L_2620:
        /*3238*/ 	.word	index@($__internal_121_$__cuda_sm3x_div_rn_noftz_f32_slowpath)
        /*323c*/ 	.word	0x00000000


	//----- nvinfo : EIATTR_FRAME_SIZE
	.align		4
.L_2621:
        /*3240*/ 	.byte	0x04, 0x11
        /*3242*/ 	.short	(.L_2623 - .L_2622)
	.align		4
.L_2622:
        /*3244*/ 	.word	index@(_Z15SoftmaxWarpImplI10DirectLoadI13__nv_bfloat16fE11DirectStoreIfS1_EfLi2ELi20ELi32ELi1ELb1EL9Algorithm0EEvT_T0_ll)
        /*3248*/ 	.word	0x00000000


	//----- nvinfo : EIATTR_REGCOUNT
	.align		4
.L_2623:
        /*324c*/ 	.byte	0x04, 0x2f
        /*324e*/ 	.short	(.L_2625 - .L_2624)
	.align		4
.L_2624:
        /*3250*/ 	.word	index@(_Z15SoftmaxWarpImplI10DirectLoadI13__nv_bfloat16fE11DirectStoreIfS1_EfLi2ELi22ELi32ELi1ELb0EL9Algorithm0EEvT_T0_ll)
        /*3254*/ 	.word	0x00000040


	//----- nvinfo : EIATTR_FRAME_SIZE
	.align		4
.L_2625:
        /*3258*/ 	.byte	0x04, 0x11
        /*325a*/ 	.short	(.L_2627 - .L_2626)
	.align		4
.L_2626:
        /*325c*/ 	.word	index@($__internal_120_$__cuda_sm3x_div_rn_noftz_f32_slowpath)
        /*3260*/ 	.word	0x00000000


	//----- nvinfo : EIATTR_FRAME_SIZE
	.align		4
.L_2627:
        /*3264*/ 	.byte	0x04, 0x11
        /*3266*/ 	.short	(.L_2629 - .L_2628)
	.align		4
.L_2628:
        /*3268*/ 	.word	index@(_Z15SoftmaxWarpImplI10DirectLoadI13__nv_bfloat16fE11DirectStoreIfS1_EfLi2ELi22ELi32ELi1ELb0EL9Algorithm0EEvT_T0_ll)
        /*326c*/ 	.word	0x00000000


	//----- nvinfo : EIATTR_REGCOUNT
	.align		4
.L_2629:
        /*3270*/ 	.byte	0x04, 0x2f
        /*3272*/ 	.short	(.L_2631 - .L_2630)
	.align		4
.L_2630:
        /*3274*/ 	.word	index@(_Z15SoftmaxWarpImplI10DirectLoadI13__nv_bfloat16fE11DirectStoreIfS1_EfLi2ELi22ELi32ELi1ELb1EL9Algorithm0EEvT_T0_ll)
        /*3278*/ 	.word	0x00000040


	//----- nvinfo : EIATTR_FRAME_SIZE
	.align		4
.L_2631:
        /*327c*/ 	.byte	0x04, 0x11
        /*327e*/ 	.short	(.L_2633 - .L_2632)
	.align		4
.L_2632:
        /*3280*/ 	.word	index@($__internal_119_$__cuda_sm3x_div_rn_noftz_f32_slowpath)
        /*3284*/ 	.word	0x00000000


	//----- nvinfo : EIATTR_FRAME_SIZE
	.align		4
.L_2633:
        /*3288*/ 	.byte	0x04, 0x11
        /*328a*/ 	.short	(.L_2635 - .L_2634)
	.align		4
.L_2634:
        /*328c*/ 	.word	index@(_Z15SoftmaxWarpImplI10DirectLoadI13__nv_bfloat16fE11DirectStoreIfS1_EfLi2ELi22ELi32ELi1ELb1EL9Algorithm0EEvT_T0_ll)
        /*3290*/ 	.word	0x00000000


	//----- nvinfo : EIATTR_REGCOUNT
	.align		4
.L_2635:
        /*3294*/ 	.byte	0x04, 0x2f
        /*3296*/ 	.short	(.L_2637 - .L_2636)
	.align		4
.L_2636:
        /*3298*/ 	.word	index@(_Z15SoftmaxWarpImplI10DirectLoadI13__nv_bfloat16fE11DirectStoreIfS1_EfLi2ELi24ELi32ELi1ELb0EL9Algorithm0EEvT_T0_ll)
        /*329c*/ 	.word	0x0000003f


	//----- nvinfo : EIATTR_FRAME_SIZE
	.align		4
.L_2637:
        /*32a0*/ 	.byte	0x04, 0x11
        /*32a2*/ 	.short	(.L_2639 - .L_2638)
	.align		4
.L_2638:
        /*32a4*/ 	.word	index@($__internal_118_$__cuda_sm3x_div_rn_noftz_f32_slowpath)
        /*32a8*/ 	.word	0x00000000


	//----- nvinfo : EIATTR_FRAME_SIZE
	.align		4
.L_2639:
        /*32ac*/ 	.byte	0x04, 0x11
        /*32ae*/ 	.short	(.L_2641 - .L_2640)
	.align		4
.L_2640:
        /*32b0*/ 	.word	index@(_Z15SoftmaxWarpImplI10DirectLoadI13__nv_bfloat16fE11DirectStoreIfS1_EfLi2ELi24ELi32ELi1ELb0EL9Algorithm0EEvT_T0_ll)
        /*32b4*/ 	.word	0x00000000


	//----- nvinfo : EIATTR_REGCOUNT
	.align		4
.L_2641:
        /*32b8*/ 	.byte	0x04, 0x2f
        /*32ba*/ 	.short	(.L_2643 - .L_2642)
	.align		4
.L_2642:
        /*32bc*/ 	.word	index@(_Z15SoftmaxWarpImplI10DirectLoadI13__nv_bfloat16fE11DirectStoreIfS1_EfLi2ELi24ELi32ELi1ELb1EL9Algorithm0EEvT_T0_ll)
        /*32c0*/ 	.word	0x0000004f


	//----- nvinfo : EIATTR_FRAME_SIZE
	.align		4
.L_2643:
        /*32c4*/ 	.byte	0x04, 0x11
        /*32c6*/ 	.short	(.L_2645 - .L_2644)
	.align		4
.L_2644:
        /*32c8*/ 	.word	index@($__internal_117_$__cuda_sm3x_div_rn_noftz_f32_slowpath)
        /*32cc*/ 	.word	0x00000000


	//----- nvinfo : EIATTR_FRAME_SIZE
	.align		4
.L_2645:
        /*32d0*/ 	.byte	0x04, 0x11
        /*32d2*/ 	.short	(.L_2647 - .L_2646)
	.align		4
.L_2646:
        /*32d4*/ 	.word	index@(_Z15SoftmaxWarpImplI10DirectLoadI13__nv_bfloat16fE11DirectStoreIfS1_EfLi2ELi24ELi32ELi1ELb1EL9Algorithm0EEvT_T0_ll)
        /*32d8*/ 	.word	0x00000000


	//----- nvinfo : EIATTR_REGCOUNT
	.align		4
.L_2647:
        /*32dc*/ 	.byte	0x04, 0x2f
        /*32de*/ 	.short	(.L_2649 - .L_2648)
	.align		4
.L_2648:
        /*32e0*/ 	.word	index@(_Z15SoftmaxWarpImplI10DirectLoadI13__nv_bfloat16fE11DirectStoreIfS1_EfLi2ELi26ELi32ELi1ELb0EL9Algorithm0EEvT_T0_ll)
        /*32e4*/ 	.word	0x00000043


	//----- nvinfo : EIATTR_FRAME_SIZE
	.align		4
.L_2649:
        /*32e8*/ 	.byte	0x04, 0x11
        /*32ea*/ 	.short	(.L_2651 - .L_2650)
	.align		4
.L_2650:
        /*32ec*/ 	.word	index@($__internal_116_$__cuda_sm3x_div_rn_noftz_f32_slowpath)
        /*32f0*/ 	.word	0x00000000


	//----- nvinfo : EIATTR_FRAME_SIZE
	.align		4
.L_2651:
        /*32f4*/ 	.byte	0x04, 0x11
        /*32f6*/ 	.short	(.L_2653 - .L_2652)
	.align		4
.L_2652:
        /*32f8*/ 	.word	index@(_Z15SoftmaxWarpImplI10DirectLoadI13__nv_bfloat16fE11DirectStoreIfS1_EfLi2ELi26ELi32ELi1ELb0EL9Algorithm0EEvT_T0_ll)
        /*32fc*/ 	.word	0x00000000


	//----- nvinfo : EIATTR_REGCOUNT
	.align		4
.L_2653:
        /*3300*/ 	.byte	0x04, 0x2f
        /*3302*/ 	.short	(.L_2655 - .L_2654)
	.align		4
.L_2654:
        /*3304*/ 	.word	index@(_Z15SoftmaxWarpImplI10DirectLoadI13__nv_bfloat16fE11DirectStoreIfS1_EfLi2ELi26ELi32ELi1ELb1EL9Algorithm0EEvT_T0_ll)
        /*3308*/ 	.word	0x0000005f


	//----- nvinfo : EIATTR_FRAME_SIZE
	.align		4
.L_2655:
        /*330c*/ 	.byte	0x04, 0x11
        /*330e*/ 	.short	(.L_2657 - .L_2656)
	.align		4
.L_2656:
        /*3310*/ 	.word	index@($__internal_115_$__cuda_sm3x_div_rn_noftz_f32_slowpath)
        /*3314*/ 	.word	0x00000000


	//----- nvinfo : EIATTR_FRAME_SIZE
	.align		4
.L_2657:
        /*3318*/ 	.byte	0x04, 0x11
        /*331a*/ 	.short	(.L_2659 - .L_2658)
	.align		4
.L_2658:
        /*331c*/ 	.word	index@(_Z15SoftmaxWarpImplI10DirectLoadI13__nv_bfloat16fE11DirectStoreIfS1_EfLi2ELi26ELi32ELi1ELb1EL9Algorithm0EEvT_T0_ll)
        /*3320*/ 	.word	0x00000000


	//----- nvinfo : EIATTR_REGCOUNT
	.align		4
.L_2659:
        /*3324*/ 	.byte	0x04, 0x2f
        /*3326*/ 	.short	(.L_2661 - .L_2660)
	.align		4
.L_2660:
        /*3328*/ 	.word	index@(_Z15SoftmaxWarpImplI10DirectLoadI13__nv_bfloat16fE11DirectStoreIfS1_EfLi2ELi28ELi32ELi1ELb0EL9Algorithm0EEvT_T0_ll)
        /*332c*/ 	.word	0x00000049


	//----- nvinfo : EIATTR_FRAME_SIZE
	.align		4
.L_2661:
        /*3330*/ 	.byte	0x04, 0x11
        /*3332*/ 	.short	(.L_2663 - .L_2662)
	.align		4
.L_2662:
        /*3334*/ 	.word	index@($__internal_114_$__cuda_sm3x_div_rn_noftz_f32_slowpath)
        /*3338*/ 	.word	0x00000000


	//----- nvinfo : EIATTR_FRAME_SIZE
	.align		4
.L_2663:
        /*333c*/ 	.byte	0x04, 0x11
        /*333e*/ 	.short	(.L_2665 - .L_2664)
	.align		4
.L_2664:
        /*3340*/ 	.word	index@(_Z15SoftmaxWarpImplI10DirectLoadI13__nv_bfloat16fE11DirectStoreIfS1_EfLi2ELi28ELi32ELi1ELb0EL9Algorithm0EEvT_T0_ll)
        /*3344*/ 	.word	0x00000000


	//----- nvinfo : EIATTR_REGCOUNT
	.align		4
.L_2665:
        /*3348*/ 	.byte	0x04, 0x2f
        /*334a*/ 	.short	(.L_2667 - .L_2666)
	.align		4
.L_2666:
        /*334c*/ 	.word	index@(_Z15SoftmaxWarpImplI10DirectLoadI13__nv_bfloat16fE11DirectStoreIfS1_EfLi2ELi28ELi32ELi1ELb1EL9Algorithm0EEvT_T0_ll)
        /*3350*/ 	.word	0x0000005f


	//----- nvinfo : EIATTR_FRAME_SIZE
	.align		4
.L_2667:
        /*3354*/ 	.byte	0x04, 0x11
        /*3356*/ 	.short	(.L_2669 - .L_2668)
	.align		4
.L_2668:
        /*3358*/ 	.word	index@($__internal_113_$__cuda_sm3x_div_rn_noftz_f32_slowpath)
        /*335c*/ 	.word	0x00000000


	//----- nvinfo : EIATTR_FRAME_SIZE
	.align		4
.L_2669:
        /*3360*/ 	.byte	0x04, 0x11
        /*3362*/ 	.short	(.L_2671 - .L_2670)
	.align		4
.L_2670:
        /*3364*/ 	.word	index@(_Z15SoftmaxWarpImplI10DirectLoadI13__nv_bfloat16fE11DirectStoreIfS1_EfLi2ELi28ELi32ELi1ELb1EL9Algorithm0EEvT_T0_ll)
        /*3368*/ 	.word	0x00000000


	//----- nvinfo : EIATTR_REGCOUNT
	.align		4
.L_2671:
        /*336c*/ 	.byte	0x04, 0x2f
        /*336e*/ 	.short	(.L_2673 - .L_2672)
	.align		4
.L_2672:
        /*3370*/ 	.word	index@(_Z15SoftmaxWarpImplI10DirectLoadI13__nv_bfloat16fE11DirectStoreIfS1_EfLi2ELi30ELi32ELi1ELb0EL9Algorithm0EEvT_T0_ll)
        /*3374*/ 	.word	0x0000004f


	//----- nvinfo : EIATTR_FRAME_SIZE
	.align		4
.L_2673:
        /*3378*/ 	.byte	0x04, 0x11
        /*337a*/ 	.short	(.L_2675 - .L_2674)
	.align		4
.L_2674:
        /*337c*/ 	.word	index@($__internal_112_$__cuda_sm3x_div_rn_noftz_f32_slowpath)
        /*3380*/ 	.word	0x00000000


	//----- nvinfo : EIATTR_FRAME_SIZE
	.align		4
.L_2675:
        /*3384*/ 	.byte	0x04, 0x11
        /*3386*/ 	.short	(.L_2677 - .L_2676)
	.align		4
.L_2676:
        /*3388*/ 	.word	index@(_Z15SoftmaxWarpImplI10DirectLoadI13__nv_bfloat16fE11DirectStoreIfS1_EfLi2ELi30ELi32ELi1ELb0EL9Algorithm0EEvT_T0_ll)
        /*338c*/ 	.word	0x00000000


	//----- nvinfo : EIATTR_REGCOUNT
	.align		4
.L_2677:
        /*3390*/ 	.byte	0x04, 0x2f
        /*3392*/ 	.short	(.L_2679 - .L_2678)
	.align		4
.L_2678:
        /*3394*/ 	.word	index@(_Z15SoftmaxWarpImplI10DirectLoadI13__nv_bfloat16fE11DirectStoreIfS1_EfLi2ELi30ELi32ELi1ELb1EL9Algorithm0EEvT_T0_ll)
        /*3398*/ 	.word	0x00000051


	//----- nvinfo : EIATTR_FRAME_SIZE
	.align		4
.L_2679:
        /*339c*/ 	.byte	0x04, 0x11
        /*339e*/ 	.short	(.L_2681 - .L_2680)
	.align		4
.L_2680:
        /*33a0*/ 	.word	index@($__internal_111_$__cuda_sm3x_div_rn_noftz_f32_slowpath)
        /*33a4*/ 	.word	0x00000000


	//----- nvinfo : EIATTR_FRAME_SIZE
	.align		4
.L_2681:
        /*33a8*/ 	.byte	0x04, 0x11
        /*33aa*/ 	.short	(.L_2683 - .L_2682)
	.align		4
.L_2682:
        /*33ac*/ 	.word	index@(_Z15SoftmaxWarpImplI10DirectLoadI13__nv_bfloat16fE11DirectStoreIfS1_EfLi2ELi30ELi32ELi1ELb1EL9Algorithm0EEvT_T0_ll)
        /*33b0*/ 	.word	0x00000000


	//----- nvinfo : EIATTR_REGCOUNT
	.align		4
.L_2683:
        /*33b4*/ 	.byte	0x04, 0x2f
        /*33b6*/ 	.short	(.L_2685 - .L_2684)
	.align		4
.L_2684:
        /*33b8*/ 	.word	index@(_Z15SoftmaxWarpImplI10DirectLoadI13__nv_bfloat16fE11DirectStoreIfS1_EfLi2ELi32ELi32ELi1ELb0EL9Algorithm0EEvT_T0_ll)
        /*33bc*/ 	.word	0x0000004d


	//----- nvinfo : EIATTR_FRAME_SIZE
	.align		4
.L_2685:
        /*33c0*/ 	.byte	0x04, 0x11
        /*33c2*/ 	.short	(.L_2687 - .L_2686)
	.align		4
.L_2686:
        /*33c4*/ 	.word	index@($__internal_110_$__cuda_sm3x_div_rn_noftz_f32_slowpath)
        /*33c8*/ 	.word	0x00000000


	//----- nvinfo : EIATTR_FRAME_SIZE
	.align		4
.L_2687:
        /*33cc*/ 	.byte	0x04, 0x11
        /*33ce*/ 	.short	(.L_2689 - .L_2688)
	.align		4
.L_2688:
        /*33d0*/ 	.word	index@(_Z15SoftmaxWarpImplI10DirectLoadI13__nv_bfloat16fE11DirectStoreIfS1_EfLi2ELi32ELi32ELi1ELb0EL9Algorithm0EEvT_T0_ll)
        /*33d4*/ 	.word	0x00000000


	//----- nvinfo : EIATTR_REGCOUNT
	.align		4
.L_2689:
        /*33d8*/ 	.byte	0x04, 0x2f
        /*33da*/ 	.short	(.L_2691 - .L_2690)
	.align		4
.L_2690:
        /*33dc*/ 	.word	index@(_Z15SoftmaxWarpImplI10DirectLoadI13__nv_bfloat16fE11DirectStoreIfS1_EfLi2ELi32ELi32ELi1ELb1EL9Algorithm0EEvT_T0_ll)
        /*33e0*/ 	.word	0x00000071


	//----- nvinfo : EIATTR_FRAME_SIZE
	.align		4
.L_2691:
        /*33e4*/ 	.byte	0x04, 0x11
        /*33e6*/ 	.short	(.L_2693 - .L_2692)
	.align		4
.L_2692:
        /*33e8*/ 	.word	index@($__internal_109_$__cuda_sm3x_div_rn_noftz_f32_slowpath)
        /*33ec*/ 	.word	0x00000000


	//----- nvinfo : EIATTR_FRAME_SIZE
	.align		4
.L_2693:
        /*33f0*/ 	.byte	0x04, 0x11
        /*33f2*/ 	.short	(.L_2695 - .L_2694)
	.align		4
.L_2694:
        /*33f4*/ 	.word	index@(_Z15SoftmaxWarpImplI10DirectLoadI13__nv_bfloat16fE11DirectStoreIfS1_EfLi2ELi32ELi32ELi1ELb1EL9Algorithm0EEvT_T0_ll)
        /*33f8*/ 	.word	0x00000000


	//----- nvinfo : EIATTR_REGCOUNT
	.align		4
.L_2695:
        /*33fc*/ 	.byte	0x04, 0x2f
        /*33fe*/ 	.short	(.L_2697 - .L_2696)
	.align		4
.L_2696:
        /*3400*/ 	.word	index@(_Z15SoftmaxWarpImplI10DirectLoadI13__nv_bfloat16fE11DirectStoreIfS1_EfLi1ELi1ELi1ELi2ELb0EL9Algorithm0EEvT_T0_ll)
        /*3404*/ 	.word	0x0000001d


	//----- nvinfo : EIATTR_FRAME_SIZE
	.align		4
.L_2697:
        /*3408*/ 	.byte	0x04, 0x11
        /*340a*/ 	.short	(.L_2699 - .L_2698)
	.align		4
.L_2698:
        /*340c*/ 	.word	index@($__internal_108_$__cuda_sm3x_div_rn_noftz_f32_slowpath)
        /*3410*/ 	.word	0x00000000


	//----- nvinfo : EIATTR_FRAME_SIZE
	.align		4
.L_2699:
        /*3414*/ 	.byte	0x04, 0x11
        /*3416*/ 	.short	(.L_2701 - .L_2700)
	.align		4
.L_2700:
        /*3418*/ 	.word	index@($__internal_107_$__cuda_sm20_div_u64)
        /*341c*/ 	.word	0x00000000


	//----- nvinfo : EIATTR_FRAME_SIZE
	.align		4
.L_2701:
        /*3420*/ 	.byte	0x04, 0x11
        /*3422*/ 	.short	(.L_2703 - .L_2702)
	.align		4
.L_2702:
        /*3424*/ 	.word	index@(_Z15SoftmaxWarpImplI10DirectLoadI13__nv_bfloat16fE11DirectStoreIfS1_EfLi1ELi1ELi1ELi2ELb0EL9Algorithm0EEvT_T0_ll)
        /*3428*/ 	.word	0x00000000


	//----- nvinfo : EIATTR_REGCOUNT
	.align		4
.L_2703:
        /*342c*/ 	.byte	0x04, 0x2f
        /*342e*/ 	.short	(.L_2705 - .L_2704)
	.align		4
.L_2704:
        /*3430*/ 	.word	index@(_Z15SoftmaxWarpImplI10DirectLoadI13__nv_bfloat16fE11DirectStoreIfS1_EfLi1ELi1ELi1ELi2ELb1EL9Algorithm0EEvT_T0_ll)
        /*3434*/ 	.word	0x0000001d


	//----- nvinfo : EIATTR_FRAME_SIZE
	.align		4
.L_2705:
        /*3438*/ 	.byte	0x04, 0x11
        /*343a*/ 	.short	(.L_2707 - .L_2706)
	.align		4
.L_2706:
        /*343c*/ 	.word	index@($__internal_106_$__cuda_sm3x_div_rn_noftz_f32_slowpath)
        /*3440*/ 	.word	0x00000000


	//----- nvinfo : EIATTR_FRAME_SIZE
	.align		4
.L_2707:
        /*3444*/ 	.byte	0x04, 0x11
        /*3446*/ 	.short	(.L_2709 - .L_2708)
	.align		4
.L_2708:
        /*3448*/ 	.word	index@($__internal_105_$__cuda_sm20_div_u64)
        /*344c*/ 	.word	0x00000000


	//----- nvinfo : EIATTR_FRAME_SIZE
	.align		4
.L_2709:
        /*3450*/ 	.byte	0x04, 0x11
        /*3452*/ 	.short	(.L_2711 - .L_2710)
	.align		4
.L_2710:
        /*3454*/ 	.word	index@(_Z15SoftmaxWarpImplI10DirectLoadI13__nv_bfloat16fE11DirectStoreIfS1_EfLi1ELi1ELi1ELi2ELb1EL9Algorithm0EEvT_T0_ll)
        /*3458*/ 	.word	0x00000000


	//----- nvinfo : EIATTR_REGCOUNT
	.align		4
.L_2711:
        /*345c*/ 	.byte	0x04, 0x2f
        /*345e*/ 	.short	(.L_2713 - .L_2712)
	.align		4
.L_2712:
        /*3460*/ 	.word	index@(_Z15SoftmaxWarpImplI10DirectLoadI13__nv_bfloat16fE11DirectStoreIfS1_EfLi1ELi1ELi1ELi1ELb0EL9Algorithm0EEvT_T0_ll)
        /*3464*/ 	.word	0x00000023


	//----- nvinfo : EIATTR_FRAME_SIZE
	.align		4
.L_2713:
        /*3468*/ 	.byte	0x04, 0x11
        /*346a*/ 	.short	(.L_2715 - .L_2714)
	.align		4
.L_2714:
        /*346c*/ 	.word	index@($__internal_104_$__cuda_sm3x_div_rn_noftz_f32_slowpath)
        /*3470*/ 	.word	0x00000000


	//----- nvinfo : EIATTR_FRAME_SIZE
	.align		4
.L_2715:
        /*3474*/ 	.byte	0x04, 0x11
        /*3476*/ 	.short	(.L_2717 - .L_2716)
	.align		4
.L_2716:
        /*3478*/ 	.word	index@($__internal_103_$__cuda_sm20_div_u64)
        /*347c*/ 	.word	0x00000000


	//----- nvinfo : EIATTR_FRAME_SIZE
	.align		4
.L_2717:
        /*3480*/ 	.byte	0x04, 0x11
        /*3482*/ 	.short	(.L_2719 - .L_2718)
	.align		4
.L_2718:
        /*3484*/ 	.word	index@(_Z15SoftmaxWarpImplI10DirectLoadI13__nv_bfloat16fE11DirectStoreIfS1_EfLi1ELi1ELi1ELi1ELb0EL9Algorithm0EEvT_T0_ll)
        /*3488*/ 	.word	0x00000000


	//----- nvinfo : EIATTR_REGCOUNT
	.align		4
.L_2719:
        /*348c*/ 	.byte	0x04, 0x2f
        /*348e*/ 	.short	(.L_2721 - .L_2720)
	.align		4
.L_2720:
        /*3490*/ 	.word	index@(_Z15SoftmaxWarpImplI10DirectLoadI13__nv_bfloat16fE11DirectStoreIfS1_EfLi1ELi1ELi1ELi1ELb1EL9Algorithm0EEvT_T0_ll)
        /*3494*/ 	.word	0x00000020


	//----- nvinfo : EIATTR_FRAME_SIZE
	.align		4
.L_2721:
        /*3498*/ 	.byte	0x04, 0x11
        /*349a*/ 	.short	(.L_2723 - .L_2722)
	.align		4
.L_2722:
        /*349c*/ 	.word	index@($__internal_102_$__cuda_sm3x_div_rn_noftz_f32_slowpath)
        /*34a0*/ 	.word	0x00000000


	//----- nvinfo : EIATTR_FRAME_SIZE
	.align		4
.L_2723:
        /*34a4*/ 	.byte	0x04, 0x11
        /*34a6*/ 	.short	(.L_2725 - .L_2724)
	.align		4
.L_2724:
        /*34a8*/ 	.word	index@($__internal_101_$__cuda_sm20_div_u64)
        /*34ac*/ 	.word	0x00000000


	//----- nvinfo : EIATTR_FRAME_SIZE
	.align		4
.L_2725:
        /*34b0*/ 	.byte	0x04, 0x11
        /*34b2*/ 	.short	(.L_2727 - .L_2726)
	.align		4
.L_2726:
        /*34b4*/ 	.word	index@(_Z15SoftmaxWarpImplI10DirectLoadI13__nv_bfloat16fE11DirectStoreIfS1_EfLi1ELi1ELi1ELi1ELb1EL9Algorithm0EEvT_T0_ll)
        /*34b8*/ 	.word	0x00000000


	//----- nvinfo : EIATTR_REGCOUNT
	.align		4
.L_2727:
        /*34bc*/ 	.byte	0x04, 0x2f
        /*34be*/ 	.short	(.L_2729 - .L_2728)
	.align		4
.L_2728:
        /*34c0*/ 	.word	index@(_Z15SoftmaxWarpImplI10DirectLoadI13__nv_bfloat16fE11DirectStoreIfS1_EfLi1ELi1ELi2ELi2ELb0EL9Algorithm0EEvT_T0_ll)
        /*34c4*/ 	.word	0x0000001e


	//----- nvinfo : EIATTR_FRAME_SIZE
	.align		4
.L_2729:
        /*34c8*/ 	.byte	0x04, 0x11
        /*34ca*/ 	.short	(.L_2731 - .L_2730)
	.align		4
.L_2730:
        /*34cc*/ 	.word	index@($__internal_100_$__cuda_sm3x_div_rn_noftz_f32_slowpath)
        /*34d0*/ 	.word	0x00000000


	//----- nvinfo : EIATTR_FRAME_SIZE
	.align		4
.L_2731:
        /*34d4*/ 	.byte	0x04, 0x11
        /*34d6*/ 	.short	(.L_2733 - .L_2732)
	.align		4
.L_2732:
        /*34d8*/ 	.word	index@($__internal_99_$__cuda_sm20_div_u64)
        /*34dc*/ 	.word	0x00000000


	//----- nvinfo : EIATTR_FRAME_SIZE
	.align		4
.L_2733:
        /*34e0*/ 	.byte	0x04, 0x11
        /*34e2*/ 	.short	(.L_2735 - .L_2734)
	.align		4
.L_2734:
        /*34e4*/ 	.word	index@(_Z15SoftmaxWarpImplI10DirectLoadI13__nv_bfloat16fE11DirectStoreIfS1_EfLi1ELi1ELi2ELi2ELb0EL9Algorithm0EEvT_T0_ll)
        /*34e8*/ 	.word	0x00000000


	//----- nvinfo : EIATTR_REGCOUNT
	.align		4
.L_2735:
        /*34ec*/ 	.byte	0x04, 0x2f
        /*34ee*/ 	.short	(.L_2737 - .L_2736)
	.align		4
.L_2736:
        /*34f0*/ 	.word	index@(_Z15SoftmaxWarpImplI10DirectLoadI13__nv_bfloat16fE11DirectStoreIfS1_EfLi1ELi1ELi2ELi2ELb1EL9Algorithm0EEvT_T0_ll)
        /*34f4*/ 	.word	0x0000001c


	//----- nvinfo : EIATTR_FRAME_SIZE
	.align		4
.L_2737:
        /*34f8*/ 	.byte	0x04, 0x11
        /*34fa*/ 	.short	(.L_2739 - .L_2738)
	.align		4
.L_2738:
        /*34fc*/ 	.word	index@($__internal_98_$__cuda_sm3x_div_rn_noftz_f32_slowpath)
        /*3500*/ 	.word	0x00000000


	//----- nvinfo : EIATTR_FRAME_SIZE
	.align		4
.L_2739:
        /*3504*/ 	.byte	0x04, 0x11
        /*3506*/ 	.short	(.L_2741 - .L_2740)
	.align		4
.L_2740:
        /*3508*/ 	.word	index@(_Z15SoftmaxWarpImplI10DirectLoadI13__nv_bfloat16fE11DirectStoreIfS1_EfLi1ELi1ELi2ELi2ELb1EL9Algorithm0EEvT_T0_ll)
        /*350c*/ 	.word	0x00000000


	//----- nvinfo : EIATTR_REGCOUNT
	.align		4
.L_2741:
        /*3510*/ 	.byte	0x04, 0x2f
        /*3512*/ 	.short	(.L_2743 - .L_2742)
	.align		4
.L_2742:
        /*3514*/ 	.word	index@(_Z15SoftmaxWarpImplI10DirectLoadI13__nv_bfloat16fE11DirectStoreIfS1_EfLi1ELi1ELi2ELi1ELb0EL9Algorithm0EEvT_T0_ll)
        /*3518*/ 	.word	0x00000018


	//----- nvinfo : EIATTR_FRAME_SIZE
	.align		4
.L_2743:
        /*351c*/ 	.byte	0x04, 0x11
        /*351e*/ 	.short	(.L_2745 - .L_2744)
	.align		4
.L_2744:
        /*3520*/ 	.word	index@($__internal_97_$__cuda_sm3x_div_rn_noftz_f32_slowpath)
        /*3524*/ 	.word	0x00000000


	//----- nvinfo : EIATTR_FRAME_SIZE
	.align		4
.L_2745:
        /*3528*/ 	.byte	0x04, 0x11
        /*352a*/ 	.short	(.L_2747 - .L_2746)
	.align		4
.L_2746:
        /*352c*/ 	.word	index@(_Z15SoftmaxWarpImplI10DirectLoadI13__nv_bfloat16fE11DirectStoreIfS1_EfLi1ELi1ELi2ELi1ELb0EL9Algorithm0EEvT_T0_ll)
        /*3530*/ 	.word	0x00000000


	//----- nvinfo : EIATTR_REGCOUNT
	.align		4
.L_2747:
        /*3534*/ 	.byte	0x04, 0x2f
        /*3536*/ 	.short	(.L_2749 - .L_2748)
	.align		4
.L_2748:
        /*3538*/ 	.word	index@(_Z15SoftmaxWarpImplI10DirectLoadI13__nv_bfloat16fE11DirectStoreIfS1_EfLi1ELi1ELi2ELi1ELb1EL9Algorithm0EEvT_T0_ll)
        /*353c*/ 	.word	0x00000018


	//----- nvinfo : EIATTR_FRAME_SIZE
	.align		4
.L_2749:
        /*3540*/ 	.byte	0x04, 0x11
        /*3542*/ 	.short	(.L_2751 - .L_2750)
	.align		4
.L_2750:
        /*3544*/ 	.word	index@($__internal_96_$__cuda_sm3x_div_rn_noftz_f32_slowpath)
        /*3548*/ 	.word	0x00000000


	//----- nvinfo : EIATTR_FRAME_SIZE
	.align		4
.L_2751:
        /*354c*/ 	.byte	0x04, 0x11
        /*354e*/ 	.short	(.L_2753 - .L_2752)
	.align		4
.L_2752:
        /*3550*/ 	.word	index@(_Z15SoftmaxWarpImplI10DirectLoadI13__nv_bfloat16fE11DirectStoreIfS1_EfLi1ELi1ELi2ELi1ELb1EL9Algorithm0EEvT_T0_ll)
        /*3554*/ 	.word	0x00000000


	//----- nvinfo : EIATTR_REGCOUNT
	.align		4
.L_2753:
        /*3558*/ 	.byte	0x04, 0x2f
        /*355a*/ 	.short	(.L_2755 - .L_2754)
	.align		4
.L_2754:
        /*355c*/ 	.word	index@(_Z15SoftmaxWarpImplI10DirectLoadI13__nv_bfloat16fE11DirectStoreIfS1_EfLi1ELi1ELi4ELi2ELb0EL9Algorithm0EEvT_T0_ll)
        /*3560*/ 	.word	0x0000001d


	//----- nvinfo : EIATTR_FRAME_SIZE
	.align		4
.L_2755:
        /*3564*/ 	.byte	0x04, 0x11
        /*3566*/ 	.short	(.L_2757 - .L_2756)
	.align		4
.L_2756:
        /*3568*/ 	.word	index@($__internal_95_$__cuda_sm3x_div_rn_noftz_f32_slowpath)
        /*356c*/ 	.word	0x00000000


	//----- nvinfo : EIATTR_FRAME_SIZE
	.align		4
.L_2757:
        /*3570*/ 	.byte	0x04, 0x11
        /*3572*/ 	.short	(.L_2759 - .L_2758)
	.align		4
.L_2758:
        /*3574*/ 	.word	index@(_Z15SoftmaxWarpImplI10DirectLoadI13__nv_bfloat16fE11DirectStoreIfS1_EfLi1ELi1ELi4ELi2ELb0EL9Algorithm0EEvT_T0_ll)
        /*3578*/ 	.word	0x00000000


	//----- nvinfo : EIATTR_REGCOUNT
	.align		4
.L_2759:
        /*357c*/ 	.byte	0x04, 0x2f
        /*357e*/ 	.short	(.L_2761 - .L_2760)
	.align		4
.L_2760:
        /*3580*/ 	.word	index@(_Z15SoftmaxWarpImplI10DirectLoadI13__nv_bfloat16fE11DirectStoreIfS1_EfLi1ELi1ELi4ELi2ELb1EL9Algorithm0EEvT_T0_ll)
        /*3584*/ 	.word	0x0000001a


	//----- nvinfo : EIATTR_FRAME_SIZE
	.align		4
.L_2761:
        /*3588*/ 	.byte	0x04, 0x11
        /*358a*/ 	.short	(.L_2763 - .L_2762)
	.align		4
.L_2762:
        /*358c*/ 	.word	index@($__internal_94_$__cuda_sm3x_div_rn_noftz_f32_slowpath)
        /*3590*/ 	.word	0x00000000


	//----- nvinfo : EIATTR_FRAME_SIZE
	.align		4
.L_2763:
        /*3594*/ 	.byte	0x04, 0x11
        /*3596*/ 	.short	(.L_2765 - .L_2764)
	.align		4
.L_2764:
        /*3598*/ 	.word	index@(_Z15SoftmaxWarpImplI10DirectLoadI13__nv_bfloat16fE11DirectStoreIfS1_EfLi1ELi1ELi4ELi2ELb1EL9Algorithm0EEvT_T0_ll)
        /*359c*/ 	.word	0x00000000


	//----- nvinfo : EIATTR_REGCOUNT
	.align		4
.L_2765:
        /*35a0*/ 	.byte	0x04, 0x2f
        /*35a2*/ 	.short	(.L_2767 - .L_2766)
	.align		4
.L_2766:
        /*35a4*/ 	.word	index@(_Z15SoftmaxWarpImplI10DirectLoadI13__nv_bfloat16fE11DirectStoreIfS1_EfLi1ELi1ELi4ELi1ELb0EL9Algorithm0EEvT_T0_ll)
        /*35a8*/ 	.word	0x0000001a


	//----- nvinfo : EIATTR_FRAME_SIZE
	.align		4
.L_2767:
        /*35ac*/ 	.byte	0x04, 0x11
        /*35ae*/ 	.short	(.L_2769 - .L_2768)
	.align		4
.L_2768:
        /*35b0*/ 	.word	index@($__internal_93_$__cuda_sm3x_div_rn_noftz_f32_slowpath)
        /*35b4*/ 	.word	0x00000000


	//----- nvinfo : EIATTR_FRAME_SIZE
	.align		4
.L_2769:
        /*35b8*/ 	.byte	0x04, 0x11
        /*35ba*/ 	.short	(.L_2771 - .L_2770)
	.align		4
.L_2770:
        /*35bc*/ 	.word	index@($__internal_92_$__cuda_sm20_div_u64)
        /*35c0*/ 	.word	0x00000000


	//----- nvinfo : EIATTR_FRAME_SIZE
	.align		4
.L_2771:
        /*35c4*/ 	.byte	0x04, 0x11
        /*35c6*/ 	.short	(.L_2773 - .L_2772)
	.align		4
.L_2772:
        /*35c8*/ 	.word	index@(_Z15SoftmaxWarpImplI10DirectLoadI13__nv_bfloat16fE11DirectStoreIfS1_EfLi1ELi1ELi4ELi1ELb0EL9Algorithm0EEvT_T0_ll)
        /*35cc*/ 	.word	0x00000000


	//----- nvinfo : EIATTR_REGCOUNT
	.align		4
.L_2773:
        /*35d0*/ 	.byte	0x04, 0x2f
        /*35d2*/ 	.short	(.L_2775 - .L_2774)
	.align		4
.L_2774:
        /*35d4*/ 	.word	index@(_Z15SoftmaxWarpImplI10DirectLoadI13__nv_bfloat16fE11DirectStoreIfS1_EfLi1ELi1ELi4ELi1ELb1EL9Algorithm0EEvT_T0_ll)
        /*35d8*/ 	.word	0x0000001b


	//----- nvinfo : EIATTR_FRAME_SIZE
	.align		4
.L_2775:
        /*35dc*/ 	.byte	0x04, 0x11
        /*35de*/ 	.short	(.L_2777 - .L_2776)
	.align		4
.L_2776:
        /*35e0*/ 	.word	index@($__internal_91_$__cuda_sm3x_div_rn_noftz_f32_slowpath)
        /*35e4*/ 	.word	0x00000000


	//----- nvinfo : EIATTR_FRAME_SIZE
	.align		4
.L_2777:
        /*35e8*/ 	.byte	0x04, 0x11
        /*35ea*/ 	.short	(.L_2779 - .L_2778)
	.align		4
.L_2778:
        /*35ec*/ 	.word	index@($__internal_90_$__cuda_sm20_div_u64)
        /*35f0*/ 	.word	0x00000000


	//----- nvinfo : EIATTR_FRAME_SIZE
	.align		4
.L_2779:
        /*35f4*/ 	.byte	0x04, 0x11
        /*35f6*/ 	.short	(.L_2781 - .L_2780)
	.align		4
.L_2780:
        /*35f8*/ 	.word	index@(_Z15SoftmaxWarpImplI10DirectLoadI13__nv_bfloat16fE11DirectStoreIfS1_EfLi1ELi1ELi4ELi1ELb1EL9Algorithm0EEvT_T0_ll)
        /*35fc*/ 	.word	0x00000000


	//----- nvinfo : EIATTR_REGCOUNT
	.align		4
.L_2781:
        /*3600*/ 	.byte	0x04, 0x2f
        /*3602*/ 	.short	(.L_2783 - .L_2782)
	.align		4
.L_2782:
        /*3604*/ 	.word	index@(_Z15SoftmaxWarpImplI10DirectLoadI13__nv_bfloat16fE11DirectStoreIfS1_EfLi1ELi1ELi8ELi2ELb0EL9Algorithm0EEvT_T0_ll)
        /*3608*/ 	.word	0x0000001d


	//----- nvinfo : EIATTR_FRAME_SIZE
	.align		4
.L_2783:
        /*360c*/ 	.byte	0x04, 0x11
        /*360e*/ 	.short	(.L_2785 - .L_2784)
	.align		4
.L_2784:
        /*3610*/ 	.word	index@($__internal_89_$__cuda_sm3x_div_rn_noftz_f32_slowpath)
        /*3614*/ 	.word	0x00000000


	//----- nvinfo : EIATTR_FRAME_SIZE
	.align		4
.L_2785:
        /*3618*/ 	.byte	0x04, 0x11
        /*361a*/ 	.short	(.L_2787 - .L_2786)
	.align		4
.L_2786:
        /*361c*/ 	.word	index@(_Z15SoftmaxWarpImplI10DirectLoadI13__nv_bfloat16fE11DirectStoreIfS1_EfLi1ELi1ELi8ELi2ELb0EL9Algorithm0EEvT_T0_ll)
        /*3620*/ 	.word	0x00000000


	//----- nvinfo : EIATTR_REGCOUNT
	.align		4
.L_2787:
        /*3624*/ 	.byte	0x04, 0x2f
        /*3626*/ 	.short	(.L_2789 - .L_2788)
	.align		4
.L_2788:
        /*3628*/ 	.word	index@(_Z15SoftmaxWarpImplI10DirectLoadI13__nv_bfloat16fE11DirectStoreIfS1_EfLi1ELi1ELi8ELi2ELb1EL9Algorithm0EEvT_T0_ll)
        /*362c*/ 	.word	0x0000001a


	//----- nvinfo : EIATTR_FRAME_SIZE
	.align		4
.L_2789:
        /*3630*/ 	.byte	0x04, 0x11
        /*3632*/ 	.short	(.L_2791 - .L_2790)
	.align		4
.L_2790:
        /*3634*/ 	.word	index@($__internal_88_$__cuda_sm3x_div_rn_noftz_f32_slowpath)
        /*3638*/ 	.word	0x00000000


	//----- nvinfo : EIATTR_FRAME_SIZE
	.align		4
.L_2791:
        /*363c*/ 	.byte	0x04, 0x11
        /*363e*/ 	.short	(.L_2793 - .L_2792)
	.align		4
.L_2792:
        /*3640*/ 	.word	index@(_Z15SoftmaxWarpImplI10DirectLoadI13__nv_bfloat16fE11DirectStoreIfS1_EfLi1ELi1ELi8ELi2ELb1EL9Algorithm0EEvT_T0_ll)
        /*3644*/ 	.word	0x00000000


	//----- nvinfo : EIATTR_REGCOUNT
	.align		4
.L_2793:
        /*3648*/ 	.byte	0x04, 0x2f
        /*364a*/ 	.short	(.L_2795 - .L_2794)
	.align		4
.L_2794:
        /*364c*/ 	.word	index@(_Z15SoftmaxWarpImplI10DirectLoadI13__nv_bfloat16fE11DirectStoreIfS1_EfLi1ELi1ELi8ELi1ELb0EL9Algorithm0EEvT_T0_ll)
        /*3650*/ 	.word	0x0000001a


	//----- nvinfo : EIATTR_FRAME_SIZE
	.align		4
.L_2795:
        /*3654*/ 	.byte	0x04, 0x11
        /*3656*/ 	.short	(.L_2797 - .L_2796)
	.align		4
.L_2796:
        /*3658*/ 	.word	index@($__internal_87_$__cuda_sm3x_div_rn_noftz_f32_slowpath)
        /*365c*/ 	.word	0x00000000


	//----- nvinfo : EIATTR_FRAME_SIZE
	.align		4
.L_2797:
        /*3660*/ 	.byte	0x04, 0x11
        /*3662*/ 	.short	(.L_2799 - .L_2798)
	.align		4
.L_2798:
        /*3664*/ 	.word	index@($__internal_86_$__cuda_sm20_div_u64)
        /*3668*/ 	.word	0x00000000


	//----- nvinfo : EIATTR_FRAME_SIZE
	.align		4
.L_2799:
        /*366c*/ 	.byte	0x04, 0x11
        /*366e*/ 	.short	(.L_2801 - .L_2800)
	.align		4
.L_2800:
        /*3670*/ 	.word	index@(_Z15SoftmaxWarpImplI10DirectLoadI13__nv_bfloat16fE11DirectStoreIfS1_EfLi1ELi1ELi8ELi1ELb0EL9Algorithm0EEvT_T0_ll)
        /*3674*/ 	.word	0x00000000


	//----- nvinfo : EIATTR_REGCOUNT
	.align		4
.L_2801:
        /*3678*/ 	.byte	0x04, 0x2f
        /*367a*/ 	.short	(.L_2803 - .L_2802)
	.align		4
.L_2802:
        /*367c*/ 	.word	index@(_Z15SoftmaxWarpImplI10DirectLoadI13__nv_bfloat16fE11DirectStoreIfS1_EfLi1ELi1ELi8ELi1ELb1EL9Algorithm0EEvT_T0_ll)
        /*3680*/ 	.word	0x0000001b


	//----- nvinfo : EIATTR_FRAME_SIZE
	.align		4
.L_2803:
        /*3684*/ 	.byte	0x04, 0x11
        /*3686*/ 	.short	(.L_2805 - .L_2804)
	.align		4
.L_2804:
        /*3688*/ 	.word	index@($__internal_85_$__cuda_sm3x_div_rn_noftz_f32_slowpath)
        /*368c*/ 	.word	0x00000000


	//----- nvinfo : EIATTR_FRAME_SIZE
	.align		4
.L_2805:
        /*3690*/ 	.byte	0x04, 0x11
        /*3692*/ 	.short	(.L_2807 - .L_2806)
	.align		4
.L_2806:
        /*3694*/ 	.word	index@($__internal_84_$__cuda_sm20_div_u64)
        /*3698*/ 	.word	0x00000000


	//----- nvinfo : EIATTR_FRAME_SIZE
	.align		4
.L_2807:
        /*369c*/ 	.byte	0x04, 0x11
        /*369e*/ 	.short	(.L_2809 - .L_2808)
	.align		4
.L_2808:
        /*36a0*/ 	.word	index@(_Z15SoftmaxWarpImplI10DirectLoadI13__nv_bfloat16fE11DirectStoreIfS1_EfLi1ELi1ELi8ELi1ELb1EL9Algorithm0EEvT_T0_ll)
        /*36a4*/ 	.word	0x00000000


	//----- nvinfo : EIATTR_REGCOUNT
	.align		4
.L_2809:
        /*36a8*/ 	.byte	0x04, 0x2f
        /*36aa*/ 	.short	(.L_2811 - .L_2810)
	.align		4
.L_2810:
        /*36ac*/ 	.word	index@(_Z15SoftmaxWarpImplI10DirectLoadI13__nv_bfloat16fE11DirectStoreIfS1_EfLi1ELi1ELi16ELi2ELb0EL9Algorithm0EEvT_T0_ll)
        /*36b0*/ 	.word	0x0000001e


	//----- nvinfo : EIATTR_FRAME_SIZE
	.align		4
.L_2811:
        /*36b4*/ 	.byte	0x04, 0x11
        /*36b6*/ 	.short	(.L_2813 - .L_2812)
	.align		4
.L_2812:
        /*36b8*/ 	.word	index@($__internal_83_$__cuda_sm3x_div_rn_noftz_f32_slowpath)
        /*36bc*/ 	.word	0x00000000


	//----- nvinfo : EIATTR_FRAME_SIZE
	.align		4
.L_2813:
        /*36c0*/ 	.byte	0x04, 0x11
        /*36c2*/ 	.short	(.L_2815 - .L_2814)
	.align		4
.L_2814:
        /*36c4*/ 	.word	index@(_Z15SoftmaxWarpImplI10DirectLoadI13__nv_bfloat16fE11DirectStoreIfS1_EfLi1ELi1ELi16ELi2ELb0EL9Algorithm0EEvT_T0_ll)
        /*36c8*/ 	.word	0x00000000


	//----- nvinfo : EIATTR_REGCOUNT
	.align		4
.L_2815:
        /*36cc*/ 	.byte	0x04, 0x2f
        /*36ce*/ 	.short	(.L_2817 - .L_2816)
	.align		4
.L_2816:
        /*36d0*/ 	.word	index@(_Z15SoftmaxWarpImplI10DirectLoadI13__nv_bfloat16fE11DirectStoreIfS1_EfLi1ELi1ELi16ELi2ELb1EL9Algorithm0EEvT_T0_ll)
        /*36d4*/ 	.word	0x0000001c


	//----- nvinfo : EIATTR_FRAME_SIZE
	.align		4
.L_2817:
        /*36d8*/ 	.byte	0x04, 0x11
        /*36da*/ 	.short	(.L_2819 - .L_2818)
	.align		4
.L_2818:
        /*36dc*/ 	.word	index@($__internal_82_$__cuda_sm3x_div_rn_noftz_f32_slowpath)
        /*36e0*/ 	.word	0x00000000


	//----- nvinfo : EIATTR_FRAME_SIZE
	.align		4
.L_2819:
        /*36e4*/ 	.byte	0x04, 0x11
        /*36e6*/ 	.short	(.L_2821 - .L_2820)
	.align		4
.L_2820:
        /*36e8*/ 	.word	index@(_Z15SoftmaxWarpImplI10DirectLoadI13__nv_bfloat16fE11DirectStoreIfS1_EfLi1ELi1ELi16ELi2ELb1EL9Algorithm0EEvT_T0_ll)
        /*36ec*/ 	.word	0x00000000


	//----- nvinfo : EIATTR_REGCOUNT
	.align		4
.L_2821:
        /*36f0*/ 	.byte	0x04, 0x2f
        /*36f2*/ 	.short	(.L_2823 - .L_2822)
	.align		4
.L_2822:
        /*36f4*/ 	.word	index@(_Z15SoftmaxWarpImplI10DirectLoadI13__nv_bfloat16fE11DirectStoreIfS1_EfLi1ELi1ELi16ELi1ELb0EL9Algorithm0EEvT_T0_ll)
        /*36f8*/ 	.word	0x0000001a


	//----- nvinfo : EIATTR_FRAME_SIZE
	.align		4
.L_2823:
        /*36fc*/ 	.byte	0x04, 0x11
        /*36fe*/ 	.short	(.L_2825 - .L_2824)
	.align		4
.L_2824:
        /*3700*/ 	.word	index@($__internal_81_$__cuda_sm3x_div_rn_noftz_f32_slowpath)
        /*3704*/ 	.word	0x00000000


	//----- nvinfo : EIATTR_FRAME_SIZE
	.align		4
.L_2825:
        /*3708*/ 	.byte	0x04, 0x11
        /*370a*/ 	.short	(.L_2827 - .L_2826)
	.align		4
.L_2826:
        /*370c*/ 	.word	index@($__internal_80_$__cuda_sm20_div_u64)
        /*3710*/ 	.word	0x00000000


	//----- nvinfo : EIATTR_FRAME_SIZE
	.align		4
.L_2827:
        /*3714*/ 	.byte	0x04, 0x11
        /*3716*/ 	.short	(.L_2829 - .L_2828)
	.align		4
.L_2828:
        /*3718*/ 	.word	index@(_Z15SoftmaxWarpImplI10DirectLoadI13__nv_bfloat16fE11DirectStoreIfS1_EfLi1ELi1ELi16ELi1ELb0EL9Algorithm0EEvT_T0_ll)
        /*371c*/ 	.word	0x00000000


	//----- nvinfo : EIATTR_REGCOUNT
	.align		4
.L_2829:
        /*3720*/ 	.byte	0x04, 0x2f
        /*3722*/ 	.short	(.L_2831 - .L_2830)
	.align		4
.L_2830:
        /*3724*/ 	.word	index@(_Z15SoftmaxWarpImplI10DirectLoadI13__nv_bfloat16fE11DirectStoreIfS1_EfLi1ELi1ELi16ELi1ELb1EL9Algorithm0EEvT_T0_ll)
        /*3728*/ 	.word	0x0000001c


	//----- nvinfo : EIATTR_FRAME_SIZE
	.align		4
.L_2831:
        /*372c*/ 	.byte	0x04, 0x11
        /*372e*/ 	.short	(.L_2833 - .L_2832)
	.align		4
.L_2832:
        /*3730*/ 	.word	index@($__internal_79_$__cuda_sm3x_div_rn_noftz_f32_slowpath)
        /*3734*/ 	.word	0x00000000


	//----- nvinfo : EIATTR_FRAME_SIZE
	.align		4
.L_2833:
        /*3738*/ 	.byte	0x04, 0x11
        /*373a*/ 	.short	(.L_2835 - .L_2834)
	.align		4
.L_2834:
        /*373c*/ 	.word	index@($__internal_78_$__cuda_sm20_div_u64)
        /*3740*/ 	.word	0x00000000


	//----- nvinfo : EIATTR_FRAME_SIZE
	.align		4
.L_2835:
        /*3744*/ 	.byte	0x04, 0x11
        /*3746*/ 	.short	(.L_2837 - .L_2836)
	.align		4
.L_2836:
        /*3748*/ 	.word	index@(_Z15SoftmaxWarpImplI10DirectLoadI13__nv_bfloat16fE11DirectStoreIfS1_EfLi1ELi1ELi16ELi1ELb1EL9Algorithm0EEvT_T0_ll)
        /*374c*/ 	.word	0x00000000


	//----- nvinfo : EIATTR_REGCOUNT
	.align		4
.L_2837:
        /*3750*/ 	.byte	0x04, 0x2f
        /*3752*/ 	.short	(.L_2839 - .L_2838)
	.align		4
.L_2838:
        /*3754*/ 	.word	index@(_Z15SoftmaxWarpImplI10DirectLoadI13__nv_bfloat16fE11DirectStoreIfS1_EfLi1ELi1ELi32ELi2ELb0EL9Algorithm0EEvT_T0_ll)
        /*3758*/ 	.word	0x0000001f


	//----- nvinfo : EIATTR_FRAME_SIZE
	.align		4
.L_2839:
        /*375c*/ 	.byte	0x04, 0x11
        /*375e*/ 	.short	(.L_2841 - .L_2840)
	.align		4
.L_2840:
        /*3760*/ 	.word	index@($__internal_77_$__cuda_sm3x_div_rn_noftz_f32_slowpath)
        /*3764*/ 	.word	0x00000000


	//----- nvinfo : EIATTR_FRAME_SIZE
	.align		4
.L_2841:
        /*3768*/ 	.byte	0x04, 0x11
        /*376a*/ 	.short	(.L_2843 - .L_2842)
	.align		4
.L_2842:
        /*376c*/ 	.word	index@(_Z15SoftmaxWarpImplI10DirectLoadI13__nv_bfloat16fE11DirectStoreIfS1_EfLi1ELi1ELi32ELi2ELb0EL9Algorithm0EEvT_T0_ll)
        /*3770*/ 	.word	0x00000000


	//----- nvinfo : EIATTR_REGCOUNT
	.align		4
.L_2843:
        /*3774*/ 	.byte	0x04, 0x2f
        /*3776*/ 	.short	(.L_2845 - .L_2844)
	.align		4
.L_2844:
        /*3778*/ 	.word	index@(_Z15SoftmaxWarpImplI10DirectLoadI13__nv_bfloat16fE11DirectStoreIfS1_EfLi1ELi1ELi32ELi2ELb1EL9Algorithm0EEvT_T0_ll)
        /*377c*/ 	.word	0x0000001c


	//----- nvinfo : EIATTR_FRAME_SIZE
	.align		4
.L_2845:
        /*3780*/ 	.byte	0x04, 0x11
        /*3782*/ 	.short	(.L_2847 - .L_2846)
	.align		4
.L_2846:
        /*3784*/ 	.word	index@($__internal_76_$__cuda_sm3x_div_rn_noftz_f32_slowpath)
        /*3788*/ 	.word	0x00000000


	//----- nvinfo : EIATTR_FRAME_SIZE
	.align		4
.L_2847:
        /*378c*/ 	.byte	0x04, 0x11
        /*378e*/ 	.short	(.L_2849 - .L_2848)
	.align		4
.L_2848:
        /*3790*/ 	.word	index@(_Z15SoftmaxWarpImplI10DirectLoadI13__nv_bfloat16fE11DirectStoreIfS1_EfLi1ELi1ELi32ELi2ELb1EL9Algorithm0EEvT_T0_ll)
        /*3794*/ 	.word	0x00000000


	//----- nvinfo : EIATTR_REGCOUNT
	.align		4
.L_2849:
        /*3798*/ 	.byte	0x04, 0x2f
        /*379a*/ 	.short	(.L_2851 - .L_2850)
	.align		4
.L_2850:
        /*379c*/ 	.word	index@(_Z15SoftmaxWarpImplI10DirectLoadI13__nv_bfloat16fE11DirectStoreIfS1_EfLi1ELi1ELi32ELi1ELb0EL9Algorithm0EEvT_T0_ll)
        /*37a0*/ 	.word	0x0000001a


	//----- nvinfo : EIATTR_FRAME_SIZE
	.align		4
.L_2851:
        /*37a4*/ 	.byte	0x04, 0x11
        /*37a6*/ 	.short	(.L_2853 - .L_2852)
	.align		4
.L_2852:
        /*37a8*/ 	.word	index@($__internal_75_$__cuda_sm3x_div_rn_noftz_f32_slowpath)
        /*37ac*/ 	.word	0x00000000


	//----- nvinfo : EIATTR_FRAME_SIZE
	.align		4
.L_2853:
        /*37b0*/ 	.byte	0x04, 0x11
        /*37b2*/ 	.short	(.L_2855 - .L_2854)
	.align		4
.L_2854:
        /*37b4*/ 	.word	index@($__internal_74_$__cuda_sm20_div_u64)
        /*37b8*/ 	.word	0x00000000


	//----- nvinfo : EIATTR_FRAME_SIZE
	.align		4
.L_2855:
        /*37bc*/ 	.byte	0x04, 0x11
        /*37be*/ 	.short	(.L_2857 - .L_2856)
	.align		4
.L_2856:
        /*37c0*/ 	.word	index@(_Z15SoftmaxWarpImplI10DirectLoadI13__nv_bfloat16fE11DirectStoreIfS1_EfLi1ELi1ELi32ELi1ELb0EL9Algorithm0EEvT_T0_ll)
        /*37c4*/ 	.word	0x00000000


	//----- nvinfo : EIATTR_REGCOUNT
	.align		4
.L_2857:
        /*37c8*/ 	.byte	0x04, 0x2f
        /*37ca*/ 	.short	(.L_2859 - .L_2858)
	.align		4
.L_2858:
        /*37cc*/ 	.word	index@(_Z15SoftmaxWarpImplI10DirectLoadI13__nv_bfloat16fE11DirectStoreIfS1_EfLi1ELi1ELi32ELi1ELb1EL9Algorithm0EEvT_T0_ll)
        /*37d0*/ 	.word	0x0000001c


	//----- nvinfo : EIATTR_FRAME_SIZE
	.align		4
.L_2859:
        /*37d4*/ 	.byte	0x04, 0x11
        /*37d6*/ 	.short	(.L_2861 - .L_2860)
	.align		4
.L_2860:
        /*37d8*/ 	.word	index@($__internal_73_$__cuda_sm3x_div_rn_noftz_f32_slowpath)
        /*37dc*/ 	.word	0x00000000


	//----- nvinfo : EIATTR_FRAME_SIZE
	.align		4
.L_2861:
        /*37e0*/ 	.byte	0x04, 0x11
        /*37e2*/ 	.short	(.L_2863 - .L_2862)
	.align		4
.L_2862:
        /*37e4*/ 	.word	index@($__internal_72_$__cuda_sm20_div_u64)
        /*37e8*/ 	.word	0x00000000


	//----- nvinfo : EIATTR_FRAME_SIZE
	.align		4
.L_2863:
        /*37ec*/ 	.byte	0x04, 0x11
        /*37ee*/ 	.short	(.L_2865 - .L_2864)
	.align		4
.L_2864:
        /*37f0*/ 	.word	index@(_Z15SoftmaxWarpImplI10DirectLoadI13__nv_bfloat16fE11DirectStoreIfS1_EfLi1ELi1ELi32ELi1ELb1EL9Algorithm0EEvT_T0_ll)
        /*37f4*/ 	.word	0x00000000


	//----- nvinfo : EIATTR_REGCOUNT
	.align		4
.L_2865:
        /*37f8*/ 	.byte	0x04, 0x2f
        /*37fa*/ 	.short	(.L_2867 - .L_2866)
	.align		4
.L_2866:
        /*37fc*/ 	.word	index@(_Z15SoftmaxWarpImplI10DirectLoadI13__nv_bfloat16fE11DirectStoreIfS1_EfLi1ELi2ELi32ELi1ELb0EL9Algorithm0EEvT_T0_ll)
        /*3800*/ 	.word	0x00000018


	//----- nvinfo : EIATTR_FRAME_SIZE
	.align		4
.L_2867:
        /*3804*/ 	.byte	0x04, 0x11
        /*3806*/ 	.short	(.L_2869 - .L_2868)
	.align		4
.L_2868:
        /*3808*/ 	.word	index@($__internal_71_$__cuda_sm3x_div_rn_noftz_f32_slowpath)
        /*380c*/ 	.word	0x00000000


	//----- nvinfo : EIATTR_FRAME_SIZE
	.align		4
.L_2869:
        /*3810*/ 	.byte	0x04, 0x11
        /*3812*/ 	.short	(.L_2871 - .L_2870)
	.align		4
.L_2870:
        /*3814*/ 	.word	index@(_Z15SoftmaxWarpImplI10DirectLoadI13__nv_bfloat16fE11DirectStoreIfS1_EfLi1ELi2ELi32ELi1ELb0EL9Algorithm0EEvT_T0_ll)
        /*3818*/ 	.word	0x00000000


	//----- nvinfo : EIATTR_REGCOUNT
	.align		4
.L_2871:
        /*381c*/ 	.byte	0x04, 0x2f
        /*381e*/ 	.short	(.L_2873 - .L_2872)
	.align		4
.L_2872:
        /*3820*/ 	.word	index@(_Z15SoftmaxWarpImplI10DirectLoadI13__nv_bfloat16fE11DirectStoreIfS1_EfLi1ELi2ELi32ELi1ELb1EL9Algorithm0EEvT_T0_ll)
        /*3824*/ 	.word	0x00000018


	//----- nvinfo : EIATTR_FRAME_SIZE
	.align		4
.L_2873:
        /*3828*/ 	.byte	0x04, 0x11
        /*382a*/ 	.short	(.L_2875 - .L_2874)
	.align		4
.L_2874:
        /*382c*/ 	.word	index@($__internal_70_$__cuda_sm3x_div_rn_noftz_f32_slowpath)
        /*3830*/ 	.word	0x00000000


	//----- nvinfo : EIATTR_FRAME_SIZE
	.align		4
.L_2875:
        /*3834*/ 	.byte	0x04, 0x11
        /*3836*/ 	.short	(.L_2877 - .L_2876)
	.align		4
.L_2876:
        /*3838*/ 	.word	index@(_Z15SoftmaxWarpImplI10DirectLoadI13__nv_bfloat16fE11DirectStoreIfS1_EfLi1ELi2ELi32ELi1ELb1EL9Algorithm0EEvT_T0_ll)
        /*383c*/ 	.word	0x00000000


	//----- nvinfo : EIATTR_REGCOUNT
	.align		4
.L_2877:
        /*3840*/ 	.byte	0x04, 0x2f
        /*3842*/ 	.short	(.L_2879 - .L_2878)
	.align		4
.L_2878:
        /*3844*/ 	.word	index@(_Z15SoftmaxWarpImplI10DirectLoadI13__nv_bfloat16fE11DirectStoreIfS1_EfLi1ELi3ELi32ELi1ELb0EL9Algorithm0EEvT_T0_ll)
        /*3848*/ 	.word	0x00000018


	//----- nvinfo : EIATTR_FRAME_SIZE
	.align		4
.L_2879:
        /*384c*/ 	.byte	0x04, 0x11
        /*384e*/ 	.short	(.L_2881 - .L_2880)
	.align		4
.L_2880:
        /*3850*/ 	.word	index@($__internal_69_$__cuda_sm3x_div_rn_noftz_f32_slowpath)
        /*3854*/ 	.word	0x00000000


	//----- nvinfo : EIATTR_FRAME_SIZE
	.align		4
.L_2881:
        /*3858*/ 	.byte	0x04, 0x11
        /*385a*/ 	.short	(.L_2883 - .L_2882)
	.align		4
.L_2882:
        /*385c*/ 	.word	index@(_Z15SoftmaxWarpImplI10DirectLoadI13__nv_bfloat16fE11DirectStoreIfS1_EfLi1ELi3ELi32ELi1ELb0EL9Algorithm0EEvT_T0_ll)
        /*3860*/ 	.word	0x00000000


	//----- nvinfo : EIATTR_REGCOUNT
	.align		4
.L_2883:
        /*3864*/ 	.byte	0x04, 0x2f
        /*3866*/ 	.short	(.L_2885 - .L_2884)
	.align		4
.L_2884:
        /*3868*/ 	.word	index@(_Z15SoftmaxWarpImplI10DirectLoadI13__nv_bfloat16fE11DirectStoreIfS1_EfLi1ELi3ELi32ELi1ELb1EL9Algorithm0EEvT_T0_ll)
        /*386c*/ 	.word	0x0000001a


	//----- nvinfo : EIATTR_FRAME_SIZE
	.align		4
.L_2885:
        /*3870*/ 	.byte	0x04, 0x11
        /*3872*/ 	.short	(.L_2887 - .L_2886)
	.align		4
.L_2886:
        /*3874*/ 	.word	index@($__internal_68_$__cuda_sm3x_div_rn_noftz_f32_slowpath)
        /*3878*/ 	.word	0x00000000


	//----- nvinfo : EIATTR_FRAME_SIZE
	.align		4
.L_2887:
        /*387c*/ 	.byte	0x04, 0x11
        /*387e*/ 	.short	(.L_2889 - .L_2888)
	.align		4
.L_2888:
        /*3880*/ 	.word	index@(_Z15SoftmaxWarpImplI10DirectLoadI13__nv_bfloat16fE11DirectStoreIfS1_EfLi1ELi3ELi32ELi1ELb1EL9Algorithm0EEvT_T0_ll)
        /*3884*/ 	.word	0x00000000


	//----- nvinfo : EIATTR_REGCOUNT
	.align		4
.L_2889:
        /*3888*/ 	.byte	0x04, 0x2f
        /*388a*/ 	.short	(.L_2891 - .L_2890)
	.align		4
.L_2890:
        /*388c*/ 	.word	index@(_Z15SoftmaxWarpImplI10DirectLoadI13__nv_bfloat16fE11DirectStoreIfS1_EfLi1ELi4ELi32ELi1ELb0EL9Algorithm0EEvT_T0_ll)
        /*3890*/ 	.word	0x00000019


	//----- nvinfo : EIATTR_FRAME_SIZE
	.align		4
.L_2891:
        /*3894*/ 	.byte	0x04, 0x11
        /*3896*/ 	.short	(.L_2893 - .L_2892)
	.align		4
.L_2892:
        /*3898*/ 	.word	index@($__internal_67_$__cuda_sm3x_div_rn_noftz_f32_slowpath)
        /*389c*/ 	.word	0x00000000


	//----- nvinfo : EIATTR_FRAME_SIZE
	.align		4
.L_2893:
        /*38a0*/ 	.byte	0x04, 0x11
        /*38a2*/ 	.short	(.L_2895 - .L_2894)
	.align		4
.L_2894:
        /*38a4*/ 	.word	index@(_Z15SoftmaxWarpImplI10DirectLoadI13__nv_bfloat16fE11DirectStoreIfS1_EfLi1ELi4ELi32ELi1ELb0EL9Algorithm0EEvT_T0_ll)
        /*38a8*/ 	.word	0x00000000


	//----- nvinfo : EIATTR_REGCOUNT
	.align		4
.L_2895:
        /*38ac*/ 	.byte	0x04, 0x2f
        /*38ae*/ 	.short	(.L_2897 - .L_2896)
	.align		4
.L_2896:
        /*38b0*/ 	.word	index@(_Z15SoftmaxWarpImplI10DirectLoadI13__nv_bfloat16fE11DirectStoreIfS1_EfLi1ELi4ELi32ELi1ELb1EL9Algorithm0EEvT_T0_ll)
        /*38b4*/ 	.word	0x0000001c


	//----- nvinfo : EIATTR_FRAME_SIZE
	.align		4
.L_2897:
        /*38b8*/ 	.byte	0x04, 0x11
        /*38ba*/ 	.short	(.L_2899 - .L_2898)
	.align		4
.L_2898:
        /*38bc*/ 	.word	index@($__internal_66_$__cuda_sm3x_div_rn_noftz_f32_slowpath)
        /*38c0*/ 	.word	0x00000000


	//----- nvinfo : EIATTR_FRAME_SIZE
	.align		4
.L_2899:
        /*38c4*/ 	.byte	0x04, 0x11
        /*38c6*/ 	.short	(.L_2901 - .L_2900)
	.align		4
.L_2900:
        /*38c8*/ 	.word	index@(_Z15SoftmaxWarpImplI10DirectLoadI13__nv_bfloat16fE11DirectStoreIfS1_EfLi1ELi4ELi32ELi1ELb1EL9Algorithm0EEvT_T0_ll)
        /*38cc*/ 	.word	0x00000000


	//----- nvinfo : EIATTR_REGCOUNT
	.align		4
.L_2901:
        /*38d0*/ 	.byte	0x04, 0x2f
        /*38d2*/ 	.short	(.L_2903 - .L_2902)
	.align		4
.L_2902:
        /*38d4*/ 	.word	index@(_Z15SoftmaxWarpImplI10DirectLoadI13__nv_bfloat16fE11DirectStoreIfS1_EfLi1ELi5ELi32ELi1ELb0EL9Algorithm0EEvT_T0_ll)
        /*38d8*/ 	.word	0x0000001b


	//----- nvinfo : EIATTR_FRAME_SIZE
	.align		4
.L_2903:
        /*38dc*/ 	.byte	0x04, 0x11
        /*38de*/ 	.short	(.L_2905 - .L_2904)
	.align		4
.L_2904:
        /*38e0*/ 	.word	index@($__internal_65_$__cuda_sm3x_div_rn_noftz_f32_slowpath)
        /*38e4*/ 	.word	0x00000000


	//----- nvinfo : EIATTR_FRAME_SIZE
	.align		4
.L_2905:
        /*38e8*/ 	.byte	0x04, 0x11
        /*38ea*/ 	.short	(.L_2907 - .L_2906)
	.align		4
.L_2906:
        /*38ec*/ 	.word	index@(_Z15SoftmaxWarpImplI10DirectLoadI13__nv_bfloat16fE11DirectStoreIfS1_EfLi1ELi5ELi32ELi1ELb0EL9Algorithm0EEvT_T0_ll)
        /*38f0*/ 	.word	0x00000000


	//----- nvinfo : EIATTR_REGCOUNT
	.align		4
.L_2907:
        /*38f4*/ 	.byte	0x04, 0x2f
        /*38f6*/ 	.short	(.L_2909 - .L_2908)
	.align		4
.L_2908:
        /*38f8*/ 	.word	index@(_Z15SoftmaxWarpImplI10DirectLoadI13__nv_bfloat16fE11DirectStoreIfS1_EfLi1ELi5ELi32ELi1ELb1EL9Algorithm0EEvT_T0_ll)
        /*38fc*/ 	.word	0x0000001f


	//----- nvinfo : EIATTR_FRAME_SIZE
	.align		4
.L_2909:
        /*3900*/ 	.byte	0x04, 0x11
        /*3902*/ 	.short	(.L_2911 - .L_2910)
	.align		4
.L_2910:
        /*3904*/ 	.word	index@($__internal_64_$__cuda_sm3x_div_rn_noftz_f32_slowpath)
        /*3908*/ 	.word	0x00000000


	//----- nvinfo : EIATTR_FRAME_SIZE
	.align		4
.L_2911:
        /*390c*/ 	.byte	0x04, 0x11
        /*390e*/ 	.short	(.L_2913 - .L_2912)
	.align		4
.L_2912:
        /*3910*/ 	.word	index@(_Z15SoftmaxWarpImplI10DirectLoadI13__nv_bfloat16fE11DirectStoreIfS1_EfLi1ELi5ELi32ELi1ELb1EL9Algorithm0EEvT_T0_ll)
        /*3914*/ 	.word	0x00000000


	//----- nvinfo : EIATTR_REGCOUNT
	.align		4
.L_2913:
        /*3918*/ 	.byte	0x04, 0x2f
        /*391a*/ 	.short	(.L_2915 - .L_2914)
	.align		4
.L_2914:
        /*391c*/ 	.word	index@(_Z15SoftmaxWarpImplI10DirectLoadI13__nv_bfloat16fE11DirectStoreIfS1_EfLi1ELi6ELi32ELi1ELb0EL9Algorithm0EEvT_T0_ll)
        /*3920*/ 	.word	0x0000001c


	//----- nvinfo : EIATTR_FRAME_SIZE
	.align		4
.L_2915:
        /*3924*/ 	.byte	0x04, 0x11
        /*3926*/ 	.short	(.L_2917 - .L_2916)
	.align		4
.L_2916:
        /*3928*/ 	.word	index@($__internal_63_$__cuda_sm3x_div_rn_noftz_f32_slowpath)
        /*392c*/ 	.word	0x00000000


	//----- nvinfo : EIATTR_FRAME_SIZE
	.align		4
.L_2917:
        /*3930*/ 	.byte	0x04, 0x11
        /*3932*/ 	.short	(.L_2919 - .L_2918)
	.align		4
.L_2918:
        /*3934*/ 	.word	index@(_Z15SoftmaxWarpImplI10DirectLoadI13__nv_bfloat16fE11DirectStoreIfS1_EfLi1ELi6ELi32ELi1ELb0EL9Algorithm0EEvT_T0_ll)
        /*3938*/ 	.word	0x00000000


	//----- nvinfo : EIATTR_REGCOUNT
	.align		4
.L_2919:
        /*393c*/ 	.byte	0x04, 0x2f
        /*393e*/ 	.short	(.L_2921 - .L_2920)
	.align		4
.L_2920:
        /*3940*/ 	.word	index@(_Z15SoftmaxWarpImplI10DirectLoadI13__nv_bfloat16fE11DirectStoreIfS1_EfLi1ELi6ELi32ELi1ELb1EL9Algorithm0EEvT_T0_ll)
        /*3944*/ 	.word	0x00000021


	//----- nvinfo : EIATTR_FRAME_SIZE
	.align		4
.L_2921:
        /*3948*/ 	.byte	0x04, 0x11
        /*394a*/ 	.short	(.L_2923 - .L_2922)
	.align		4
.L_2922:
        /*394c*/ 	.word	index@($__internal_62_$__cuda_sm3x_div_rn_noftz_f32_slowpath)
        /*3950*/ 	.word	0x00000000


	//----- nvinfo : EIATTR_FRAME_SIZE
	.align		4
.L_2923:
        /*3954*/ 	.byte	0x04, 0x11
        /*3956*/ 	.short	(.L_2925 - .L_2924)
	.align		4
.L_2924:
        /*3958*/ 	.word	index@(_Z15SoftmaxWarpImplI10DirectLoadI13__nv_bfloat16fE11DirectStoreIfS1_EfLi1ELi6ELi32ELi1ELb1EL9Algorithm0EEvT_T0_ll)
        /*395c*/ 	.word	0x00000000


	//----- nvinfo : EIATTR_REGCOUNT
	.align		4
.L_2925:
        /*3960*/ 	.byte	0x04, 0x2f
        /*3962*/ 	.short	(.L_2927 - .L_2926)
	.align		4
.L_2926:
        /*3964*/ 	.word	index@(_Z15SoftmaxWarpImplI10DirectLoadI13__nv_bfloat16fE11DirectStoreIfS1_EfLi1ELi7ELi32ELi1ELb0EL9Algorithm0EEvT_T0_ll)
        /*3968*/ 	.word	0x0000001e


	//----- nvinfo : EIATTR_FRAME_SIZE
	.align		4
.L_2927:
        /*396c*/ 	.byte	0x04, 0x11
        /*396e*/ 	.short	(.L_2929 - .L_2928)
	.align		4
.L_2928:
        /*3970*/ 	.word	index@($__internal_61_$__cuda_sm3x_div_rn_noftz_f32_slowpath)
        /*3974*/ 	.word	0x00000000


	//----- nvinfo : EIATTR_FRAME_SIZE
	.align		4
.L_2929:
        /*3978*/ 	.byte	0x04, 0x11
        /*397a*/ 	.short	(.L_2931 - .L_2930)
	.align		4
.L_2930:
        /*397c*/ 	.word	index@(_Z15SoftmaxWarpImplI10DirectLoadI13__nv_bfloat16fE11DirectStoreIfS1_EfLi1ELi7ELi32ELi1ELb0EL9Algorithm0EEvT_T0_ll)
        /*3980*/ 	.word	0x00000000


	//----- nvinfo : EIATTR_REGCOUNT
	.align		4
.L_2931:
        /*3984*/ 	.byte	0x04, 0x2f
        /*3986*/ 	.short	(.L_2933 - .L_2932)
	.align		4
.L_2932:
        /*3988*/ 	.word	index@(_Z15SoftmaxWarpImplI10DirectLoadI13__nv_bfloat16fE11DirectStoreIfS1_EfLi1ELi7ELi32ELi1ELb1EL9Algorithm0EEvT_T0_ll)
        /*398c*/ 	.word	0x00000027


	//----- nvinfo : EIATTR_FRAME_SIZE
	.align		4
.L_2933:
        /*3990*/ 	.byte	0x04, 0x11
        /*3992*/ 	.short	(.L_2935 - .L_2934)
	.align		4
.L_2934:
        /*3994*/ 	.word	index@($__internal_60_$__cuda_sm3x_div_rn_noftz_f32_slowpath)
        /*3998*/ 	.word	0x00000000


	//----- nvinfo : EIATTR_FRAME_SIZE
	.align		4
.L_2935:
        /*399c*/ 	.byte	0x04, 0x11
        /*399e*/ 	.short	(.L_2937 - .L_2936)
	.align		4
.L_2936:
        /*39a0*/ 	.word	index@(_Z15SoftmaxWarpImplI10DirectLoadI13__nv_bfloat16fE11DirectStoreIfS1_EfLi1ELi7ELi32ELi1ELb1EL9Algorithm0EEvT_T0_ll)
        /*39a4*/ 	.word	0x00000000


	//----- nvinfo : EIATTR_REGCOUNT
	.align		4
.L_2937:
        /*39a8*/ 	.byte	0x04, 0x2f
        /*39aa*/ 	.short	(.L_2939 - .L_2938)
	.align		4
.L_2938:
        /*39ac*/ 	.word	index@(_Z15SoftmaxWarpImplI10DirectLoadI13__nv_bfloat16fE11DirectStoreIfS1_EfLi1ELi8ELi32ELi1ELb0EL9Algorithm0EEvT_T0_ll)
        /*39b0*/ 	.word	0x0000001e


	//----- nvinfo : EIATTR_FRAME_SIZE
	.align		4
.L_2939:
        /*39b4*/ 	.byte	0x04, 0x11
        /*39b6*/ 	.short	(.L_2941 - .L_2940)
	.align		4
.L_2940:
        /*39b8*/ 	.word	index@($__internal_59_$__cuda_sm3x_div_rn_noftz_f32_slowpath)
        /*39bc*/ 	.word	0x00000000


	//----- nvinfo : EIATTR_FRAME_SIZE
	.align		4
.L_2941:
        /*39c0*/ 	.byte	0x04, 0x11
        /*39c2*/ 	.short	(.L_2943 - .L_2942)
	.align		4
.L_2942:
        /*39c4*/ 	.word	index@(_Z15SoftmaxWarpImplI10DirectLoadI13__nv_bfloat16fE11DirectStoreIfS1_EfLi1ELi8ELi32ELi1ELb0EL9Algorithm0EEvT_T0_ll)
        /*39c8*/ 	.word	0x00000000


	//----- nvinfo : EIATTR_REGCOUNT
	.align		4
.L_2943:
        /*39cc*/ 	.byte	0x04, 0x2f
        /*39ce*/ 	.short	(.L_2945 - .L_2944)
	.align		4
.L_2944:
        /*39d0*/ 	.word	index@(_Z15SoftmaxWarpImplI10DirectLoadI13__nv_bfloat16fE11DirectStoreIfS1_EfLi1ELi8ELi32ELi1ELb1EL9Algorithm0EEvT_T0_ll)
        /*39d4*/ 	.word	0x00000027


	//----- nvinfo : EIATTR_FRAME_SIZE
	.align		4
.L_2945:
        /*39d8*/ 	.byte	0x04, 0x11
        /*39da*/ 	.short	(.L_2947 - .L_2946)
	.align		4
.L_2946:
        /*39dc*/ 	.word	index@($__internal_58_$__cuda_sm3x_div_rn_noftz_f32_slowpath)
        /*39e0*/ 	.word	0x00000000


	//----- nvinfo : EIATTR_FRAME_SIZE
	.align		4
.L_2947:
        /*39e4*/ 	.byte	0x04, 0x11
        /*39e6*/ 	.short	(.L_2949 - .L_2948)
	.align		4
.L_2948:
        /*39e8*/ 	.word	index@(_Z15SoftmaxWarpImplI10DirectLoadI13__nv_bfloat16fE11DirectStoreIfS1_EfLi1ELi8ELi32ELi1ELb1EL9Algorithm0EEvT_T0_ll)
        /*39ec*/ 	.word	0x00000000


	//----- nvinfo : EIATTR_REGCOUNT
	.align		4
.L_2949:
        /*39f0*/ 	.byte	0x04, 0x2f
        /*39f2*/ 	.short	(.L_2951 - .L_2950)
	.align		4
.L_2950:
        /*39f4*/ 	.word	index@(_Z15SoftmaxWarpImplI10DirectLoadI13__nv_bfloat16fE11DirectStoreIfS1_EfLi1ELi9ELi32ELi1ELb0EL9Algorithm0EEvT_T0_ll)
        /*39f8*/ 	.word	0x00000020


	//----- nvinfo : EIATTR_FRAME_SIZE
	.align		4
.L_2951:
        /*39fc*/ 	.byte	0x04, 0x11
        /*39fe*/ 	.short	(.L_2953 - .L_2952)
	.align		4
.L_2952:
        /*3a00*/ 	.word	index@($__internal_57_$__cuda_sm3x_div_rn_noftz_f32_slowpath)
        /*3a04*/ 	.word	0x00000000


	//----- nvinfo : EIATTR_FRAME_SIZE
	.align		4
.L_2953:
        /*3a08*/ 	.byte	0x04, 0x11
        /*3a0a*/ 	.short	(.L_2955 - .L_2954)
	.align		4
.L_2954:
        /*3a0c*/ 	.word	index@(_Z15SoftmaxWarpImplI10DirectLoadI13__nv_bfloat16fE11DirectStoreIfS1_EfLi1ELi9ELi32ELi1ELb0EL9Algorithm0EEvT_T0_ll)
        /*3a10*/ 	.word	0x00000000


	//----- nvinfo : EIATTR_REGCOUNT
	.align		4
.L_2955:
        /*3a14*/ 	.byte	0x04, 0x2f
        /*3a16*/ 	.short	(.L_2957 - .L_2956)
	.align		4
.L_2956:
        /*3a18*/ 	.word	index@(_Z15SoftmaxWarpImplI10DirectLoadI13__nv_bfloat16fE11DirectStoreIfS1_EfLi1ELi9ELi32ELi1ELb1EL9Algorithm0EEvT_T0_ll)
        /*3a1c*/ 	.word	0x00000029


	//----- nvinfo : EIATTR_FRAME_SIZE
	.align		4
.L_2957:
        /*3a20*/ 	.byte	0x04, 0x11
        /*3a22*/ 	.short	(.L_2959 - .L_2958)
	.align		4
.L_2958:
        /*3a24*/ 	.word	index@($__internal_56_$__cuda_sm3x_div_rn_noftz_f32_slowpath)
        /*3a28*/ 	.word	0x00000000


	//----- nvinfo : EIATTR_FRAME_SIZE
	.align		4
.L_2959:
        /*3a2c*/ 	.byte	0x04, 0x11
        /*3a2e*/ 	.short	(.L_2961 - .L_2960)
	.align		4
.L_2960:
        /*3a30*/ 	.word	index@(_Z15SoftmaxWarpImplI10DirectLoadI13__nv_bfloat16fE11DirectStoreIfS1_EfLi1ELi9ELi32ELi1ELb1EL9Algorithm0EEvT_T0_ll)
        /*3a34*/ 	.word	0x00000000


	//----- nvinfo : EIATTR_REGCOUNT
	.align		4
.L_2961:
        /*3a38*/ 	.byte	0x04, 0x2f
        /*3a3a*/ 	.short	(.L_2963 - .L_2962)
	.align		4
.L_2962:
        /*3a3c*/ 	.word	index@(_Z15SoftmaxWarpImplI10DirectLoadI13__nv_bfloat16fE11DirectStoreIfS1_EfLi1ELi10ELi32ELi1ELb0EL9Algorithm0EEvT_T0_ll)
        /*3a40*/ 	.word	0x00000023


	//----- nvinfo : EIATTR_FRAME_SIZE
	.align		4
.L_2963:
        /*3a44*/ 	.byte	0x04, 0x11
        /*3a46*/ 	.short	(.L_2965 - .L_2964)
	.align		4
.L_2964:
        /*3a48*/ 	.word	index@($__internal_55_$__cuda_sm3x_div_rn_noftz_f32_slowpath)
        /*3a4c*/ 	.word	0x00000000


	//----- nvinfo : EIATTR_FRAME_SIZE
	.align		4
.L_2965:
        /*3a50*/ 	.byte	0x04, 0x11
        /*3a52*/ 	.short	(.L_2967 - .L_2966)
	.align		4
.L_2966:
        /*3a54*/ 	.word	index@(_Z15SoftmaxWarpImplI10DirectLoadI13__nv_bfloat16fE11DirectStoreIfS1_EfLi1ELi10ELi32ELi1ELb0EL9Algorithm0EEvT_T0_ll)
        /*3a58*/ 	.word	0x00000000


	//----- nvinfo : EIATTR_REGCOUNT
	.align		4
.L_2967:
        /*3a5c*/ 	.byte	0x04, 0x2f
        /*3a5e*/ 	.short	(.L_2969 - .L_2968)
	.align		4
.L_2968:
        /*3a60*/ 	.word	index@(_Z15SoftmaxWarpImplI10DirectLoadI13__nv_bfloat16fE11DirectStoreIfS1_EfLi1ELi10ELi32ELi1ELb1EL9Algorithm0EEvT_T0_ll)
        /*3a64*/ 	.word	0x0000002b


	//----- nvinfo : EIATTR_FRAME_SIZE
	.align		4
.L_2969:
        /*3a68*/ 	.byte	0x04, 0x11
        /*3a6a*/ 	.short	(.L_2971 - .L_2970)
	.align		4
.L_2970:
        /*3a6c*/ 	.word	index@($__internal_54_$__cuda_sm3x_div_rn_noftz_f32_slowpath)
        /*3a70*/ 	.word	0x00000000


	//----- nvinfo : EIATTR_FRAME_SIZE
	.align		4
.L_2971:
        /*3a74*/ 	.byte	0x04, 0x11
        /*3a76*/ 	.short	(.L_2973 - .L_2972)
	.align		4
.L_2972:
        /*3a78*/ 	.word	index@(_Z15SoftmaxWarpImplI10DirectLoadI13__nv_bfloat16fE11DirectStoreIfS1_EfLi1ELi10ELi32ELi1ELb1EL9Algorithm0EEvT_T0_ll)
        /*3a7c*/ 	.word	0x00000000


	//----- nvinfo : EIATTR_REGCOUNT
	.align		4
.L_2973:
        /*3a80*/ 	.byte	0x04, 0x2f
        /*3a82*/ 	.short	(.L_2975 - .L_2974)
	.align		4
.L_2974:
        /*3a84*/ 	.word	index@(_Z15SoftmaxWarpImplI10DirectLoadI13__nv_bfloat16fE11DirectStoreIfS1_EfLi1ELi11ELi32ELi1ELb0EL9Algorithm0EEvT_T0_ll)
        /*3a88*/ 	.word	0x00000024


	//----- nvinfo : EIATTR_FRAME_SIZE
	.align		4
.L_2975:
        /*3a8c*/ 	.byte	0x04, 0x11
        /*3a8e*/ 	.short	(.L_2977 - .L_2976)
	.align		4
.L_2976:
        /*3a90*/ 	.word	index@($__internal_53_$__cuda_sm3x_div_rn_noftz_f32_slowpath)
        /*3a94*/ 	.word	0x00000000


	//----- nvinfo : EIATTR_FRAME_SIZE
	.align		4
.L_2977:
        /*3a98*/ 	.byte	0x04, 0x11
        /*3a9a*/ 	.short	(.L_2979 - .L_2978)
	.align		4
.L_2978:
        /*3a9c*/ 	.word	index@(_Z15SoftmaxWarpImplI10DirectLoadI13__nv_bfloat16fE11DirectStoreIfS1_EfLi1ELi11ELi32ELi1ELb0EL9Algorithm0EEvT_T0_ll)
        /*3aa0*/ 	.word	0x00000000


	//----- nvinfo : EIATTR_REGCOUNT
	.align		4
.L_2979:
        /*3aa4*/ 	.byte	0x04, 0x2f
        /*3aa6*/ 	.short	(.L_2981 - .L_2980)
	.align		4
.L_2980:
        /*3aa8*/ 	.word	index@(_Z15SoftmaxWarpImplI10DirectLoadI13__nv_bfloat16fE11DirectStoreIfS1_EfLi1ELi11ELi32ELi1ELb1EL9Algorithm0EEvT_T0_ll)
        /*3aac*/ 	.word	0x0000002d


	//----- nvinfo : EIATTR_FRAME_SIZE
	.align		4
.L_2981:
        /*3ab0*/ 	.byte	0x04, 0x11
        /*3ab2*/ 	.short	(.L_2983 - .L_2982)
	.align		4
.L_2982:
        /*3ab4*/ 	.word	index@($__internal_52_$__cuda_sm3x_div_rn_noftz_f32_slowpath)
        /*3ab8*/ 	.word	0x00000000


	//----- nvinfo : EIATTR_FRAME_SIZE
	.align		4
.L_2983:
        /*3abc*/ 	.byte	0x04, 0x11
        /*3abe*/ 	.short	(.L_2985 - .L_2984)
	.align		4
.L_2984:
        /*3ac0*/ 	.word	index@(_Z15SoftmaxWarpImplI10DirectLoadI13__nv_bfloat16fE11DirectStoreIfS1_EfLi1ELi11ELi32ELi1ELb1EL9Algorithm0EEvT_T0_ll)
        /*3ac4*/ 	.word	0x00000000


	//----- nvinfo : EIATTR_REGCOUNT
	.align		4
.L_2985:
        /*3ac8*/ 	.byte	0x04, 0x2f
        /*3aca*/ 	.short	(.L_2987 - .L_2986)
	.align		4
.L_2986:
        /*3acc*/ 	.word	index@(_Z15SoftmaxWarpImplI10DirectLoadI13__nv_bfloat16fE11DirectStoreIfS1_EfLi1ELi12ELi32ELi1ELb0EL9Algorithm0EEvT_T0_ll)
        /*3ad0*/ 	.word	0x00000026


	//----- nvinfo : EIATTR_FRAME_SIZE
	.align		4
.L_2987:
        /*3ad4*/ 	.byte	0x04, 0x11
        /*3ad6*/ 	.short	(.L_2989 - .L_2988)
	.align		4
.L_2988:
        /*3ad8*/ 	.word	index@($__internal_51_$__cuda_sm3x_div_rn_noftz_f32_slowpath)
        /*3adc*/ 	.word	0x00000000


	//----- nvinfo : EIATTR_FRAME_SIZE
	.align		4
.L_2989:
        /*3ae0*/ 	.byte	0x04, 0x11
        /*3ae2*/ 	.short	(.L_2991 - .L_2990)
	.align		4
.L_2990:
        /*3ae4*/ 	.word	index@(_Z15SoftmaxWarpImplI10DirectLoadI13__nv_bfloat16fE11DirectStoreIfS1_EfLi1ELi12ELi32ELi1ELb0EL9Algorithm0EEvT_T0_ll)
        /*3ae8*/ 	.word	0x00000000


	//----- nvinfo : EIATTR_REGCOUNT
	.align		4
.L_2991:
        /*3aec*/ 	.byte	0x04, 0x2f
        /*3aee*/ 	.short	(.L_2993 - .L_2992)
	.align		4
.L_2992:
        /*3af0*/ 	.word	index@(_Z15SoftmaxWarpImplI10DirectLoadI13__nv_bfloat16fE11DirectStoreIfS1_EfLi1ELi12ELi32ELi1ELb1EL9Algorithm0EEvT_T0_ll)
        /*3af4*/ 	.word	0x00000032


	//----- nvinfo : EIATTR_FRAME_SIZE
	.align		4
.L_2993:
        /*3af8*/ 	.byte	0x04, 0x11
        /*3afa*/ 	.short	(.L_2995 - .L_2994)
	.align		4
.L_2994:
        /*3afc*/ 	.word	index@($__internal_50_$__cuda_sm3x_div_rn_noftz_f32_slowpath)
        /*3b00*/ 	.word	0x00000000


	//----- nvinfo : EIATTR_FRAME_SIZE
	.align		4
.L_2995:
        /*3b04*/ 	.byte	0x04, 0x11
        /*3b06*/ 	.short	(.L_2997 - .L_2996)
	.align		4
.L_2996:
        /*3b08*/ 	.word	index@(_Z15SoftmaxWarpImplI10DirectLoadI13__nv_bfloat16fE11DirectStoreIfS1_EfLi1ELi12ELi32ELi1ELb1EL9Algorithm0EEvT_T0_ll)
        /*3b0c*/ 	.word	0x00000000


	//----- nvinfo : EIATTR_REGCOUNT
	.align		4
.L_2997:
        /*3b10*/ 	.byte	0x04, 0x2f
        /*3b12*/ 	.short	(.L_2999 - .L_2998)
	.align		4
.L_2998:
        /*3b14*/ 	.word	index@(_Z15SoftmaxWarpImplI10DirectLoadI13__nv_bfloat16fE11DirectStoreIfS1_EfLi1ELi13ELi32ELi1ELb0EL9Algorithm0EEvT_T0_ll)
        /*3b18*/ 	.word	0x00000024


	//----- nvinfo : EIATTR_FRAME_SIZE
	.align		4
.L_2999:
        /*3b1c*/ 	.byte	0x04, 0x11
        /*3b1e*/ 	.short	(.L_3001 - .L_3000)
	.align		4
.L_3000:
        /*3b20*/ 	.word	index@($__internal_49_$__cuda_sm3x_div_rn_noftz_f32_slowpath)
        /*3b24*/ 	.word	0x00000000


	//----- nvinfo : EIATTR_FRAME_SIZE
	.align		4
.L_3001:
        /*3b28*/ 	.byte	0x04, 0x11
        /*3b2a*/ 	.short	(.L_3003 - .L_3002)
	.align		4
.L_3002:
        /*3b2c*/ 	.word	index@(_Z15SoftmaxWarpImplI10DirectLoadI13__nv_bfloat16fE11DirectStoreIfS1_EfLi1ELi13ELi32ELi1ELb0EL9Algorithm0EEvT_T0_ll)
        /*3b30*/ 	.word	0x00000000


	//----- nvinfo : EIATTR_REGCOUNT
	.align		4
.L_3003:
        /*3b34*/ 	.byte	0x04, 0x2f
        /*3b36*/ 	.short	(.L_3005 - .L_3004)
	.align		4
.L_3004:
        /*3b38*/ 	.word	index@(_Z15SoftmaxWarpImplI10DirectLoadI13__nv_bfloat16fE11DirectStoreIfS1_EfLi1ELi13ELi32ELi1ELb1EL9Algorithm0EEvT_T0_ll)
        /*3b3c*/ 	.word	0x00000034


	//----- nvinfo : EIATTR_FRAME_SIZE
	.align		4
.L_3005:
        /*3b40*/ 	.byte	0x04, 0x11
        /*3b42*/ 	.short	(.L_3007 - .L_3006)
	.align		4
.L_3006:
        /*3b44*/ 	.word	index@($__internal_48_$__cuda_sm3x_div_rn_noftz_f32_slowpath)
        /*3b48*/ 	.word	0x00000000


	//----- nvinfo : EIATTR_FRAME_SIZE
	.align		4
.L_3007:
        /*3b4c*/ 	.byte	0x04, 0x11
        /*3b4e*/ 	.short	(.L_3009 - .L_3008)
	.align		4
.L_3008:
        /*3b50*/ 	.word	index@(_Z15SoftmaxWarpImplI10DirectLoadI13__nv_bfloat16fE11DirectStoreIfS1_EfLi1ELi13ELi32ELi1ELb1EL9Algorithm0EEvT_T0_ll)
        /*3b54*/ 	.word	0x00000000


	//----- nvinfo : EIATTR_REGCOUNT
	.align		4
.L_3009:
        /*3b58*/ 	.byte	0x04, 0x2f
        /*3b5a*/ 	.short	(.L_3011 - .L_3010)
	.align		4
.L_3010:
        /*3b5c*/ 	.word	index@(_Z15SoftmaxWarpImplI10DirectLoadI13__nv_bfloat16fE11DirectStoreIfS1_EfLi1ELi14ELi32ELi1ELb0EL9Algorithm0EEvT_T0_ll)
        /*3b60*/ 	.word	0x00000027


	//----- nvinfo : EIATTR_FRAME_SIZE
	.align		4
.L_3011:
        /*3b64*/ 	.byte	0x04, 0x11
        /*3b66*/ 	.short	(.L_3013 - .L_3012)
	.align		4
.L_3012:
        /*3b68*/ 	.word	index@($__internal_47_$__cuda_sm3x_div_rn_noftz_f32_slowpath)
        /*3b6c*/ 	.word	0x00000000


	//----- nvinfo : EIATTR_FRAME_SIZE
	.align		4
.L_3013:
        /*3b70*/ 	.byte	0x04, 0x11
        /*3b72*/ 	.short	(.L_3015 - .L_3014)
	.align		4
.L_3014:
        /*3b74*/ 	.word	index@(_Z15SoftmaxWarpImplI10DirectLoadI13__nv_bfloat16fE11DirectStoreIfS1_EfLi1ELi14ELi32ELi1ELb0EL9Algorithm0EEvT_T0_ll)
        /*3b78*/ 	.word	0x00000000


	//----- nvinfo : EIATTR_REGCOUNT
	.align		4
.L_3015:
        /*3b7c*/ 	.byte	0x04, 0x2f
        /*3b7e*/ 	.short	(.L_3017 - .L_3016)
	.align		4
.L_3016:
        /*3b80*/ 	.word	index@(_Z15SoftmaxWarpImplI10DirectLoadI13__nv_bfloat16fE11DirectStoreIfS1_EfLi1ELi14ELi32ELi1ELb1EL9Algorithm0EEvT_T0_ll)
        /*3b84*/ 	.word	0x00000035


	//----- nvinfo : EIATTR_FRAME_SIZE
	.align		4
.L_3017:
        /*3b88*/ 	.byte	0x04, 0x11
        /*3b8a*/ 	.short	(.L_3019 - .L_3018)
	.align		4
.L_3018:
        /*3b8c*/ 	.word	index@($__internal_46_$__cuda_sm3x_div_rn_noftz_f32_slowpath)
        /*3b90*/ 	.word	0x00000000


	//----- nvinfo : EIATTR_FRAME_SIZE
	.align		4
.L_3019:
        /*3b94*/ 	.byte	0x04, 0x11
        /*3b96*/ 	.short	(.L_3021 - .L_3020)
	.align		4
.L_3020:
        /*3b98*/ 	.word	index@(_Z15SoftmaxWarpImplI10DirectLoadI13__nv_bfloat16fE11DirectStoreIfS1_EfLi1ELi14ELi32ELi1ELb1EL9Algorithm0EEvT_T0_ll)
        /*3b9c*/ 	.word	0x00000000


	//----- nvinfo : EIATTR_REGCOUNT
	.align		4
.L_3021:
        /*3ba0*/ 	.byte	0x04, 0x2f
        /*3ba2*/ 	.short	(.L_3023 - .L_3022)
	.align		4
.L_3022:
        /*3ba4*/ 	.word	index@(_Z15SoftmaxWarpImplI10DirectLoadI13__nv_bfloat16fE11DirectStoreIfS1_EfLi1ELi15ELi32ELi1ELb0EL9Algorithm0EEvT_T0_ll)
        /*3ba8*/ 	.word	0x00000029


	//----- nvinfo : EIATTR_FRAME_SIZE
	.align		4
.L_3023:
        /*3bac*/ 	.byte	0x04, 0x11
        /*3bae*/ 	.short	(.L_3025 - .L_3024)
	.align		4
.L_3024:
        /*3bb0*/ 	.word	index@($__internal_45_$__cuda_sm3x_div_rn_noftz_f32_slowpath)
        /*3bb4*/ 	.word	0x00000000


	//----- nvinfo : EIATTR_FRAME_SIZE
	.align		4
.L_3025:
        /*3bb8*/ 	.byte	0x04, 0x11
        /*3bba*/ 	.short	(.L_3027 - .L_3026)
	.align		4
.L_3026:
        /*3bbc*/ 	.word	index@(_Z15SoftmaxWarpImplI10DirectLoadI13__nv_bfloat16fE11DirectStoreIfS1_EfLi1ELi15ELi32ELi1ELb0EL9Algorithm0EEvT_T0_ll)
        /*3bc0*/ 	.word	0x00000000


	//----- nvinfo : EIATTR_REGCOUNT
	.align		4
.L_3027:
        /*3bc4*/ 	.byte	0x04, 0x2f
        /*3bc6*/ 	.short	(.L_3029 - .L_3028)
	.align		4
.L_3028:
        /*3bc8*/ 	.word	index@(_Z15SoftmaxWarpImplI10DirectLoadI13__nv_bfloat16fE11DirectStoreIfS1_EfLi1ELi15ELi32ELi1ELb1EL9Algorithm0EEvT_T0_ll)
        /*3bcc*/ 	.word	0x00000037


	//----- nvinfo : EIATTR_FRAME_SIZE
	.align		4
.L_3029:
        /*3bd0*/ 	.byte	0x04, 0x11
        /*3bd2*/ 	.short	(.L_3031 - .L_3030)
	.align		4
.L_3030:
        /*3bd4*/ 	.word	index@($__internal_44_$__cuda_sm3x_div_rn_noftz_f32_slowpath)
        /*3bd8*/ 	.word	0x00000000


	//----- nvinfo : EIATTR_FRAME_SIZE
	.align		4
.L_3031:
        /*3bdc*/ 	.byte	0x04, 0x11
        /*3bde*/ 	.short	(.L_3033 - .L_3032)
	.align		4
.L_3032:
        /*3be0*/ 	.word	index@(_Z15SoftmaxWarpImplI10DirectLoadI13__nv_bfloat16fE11DirectStoreIfS1_EfLi1ELi15ELi32ELi1ELb1EL9Algorithm0EEvT_T0_ll)
        /*3be4*/ 	.word	0x00000000


	//----- nvinfo : EIATTR_REGCOUNT
	.align		4
.L_3033:
        /*3be8*/ 	.byte	0x04, 0x2f
        /*3bea*/ 	.short	(.L_3035 - .L_3034)
	.align		4
.L_3034:
        /*3bec*/ 	.word	index@(_Z15SoftmaxWarpImplI10DirectLoadI13__nv_bfloat16fE11DirectStoreIfS1_EfLi1ELi16ELi32ELi1ELb0EL9Algorithm0EEvT_T0_ll)
        /*3bf0*/ 	.word	0x0000002d


	//----- nvinfo : EIATTR_FRAME_SIZE
	.align		4
.L_3035:
        /*3bf4*/ 	.byte	0x04, 0x11
        /*3bf6*/ 	.short	(.L_3037 - .L_3036)
	.align		4
.L_3036:
        /*3bf8*/ 	.word	index@($__internal_43_$__cuda_sm3x_div_rn_noftz_f32_slowpath)
        /*3bfc*/ 	.word	0x00000000


	//----- nvinfo : EIATTR_FRAME_SIZE
	.align		4
.L_3037:
        /*3c00*/ 	.byte	0x04, 0x11
        /*3c02*/ 	.short	(.L_3039 - .L_3038)
	.align		4
.L_3038:
        /*3c04*/ 	.word	index@(_Z15SoftmaxWarpImplI10DirectLoadI13__nv_bfloat16fE11DirectStoreIfS1_EfLi1ELi16ELi32ELi1ELb0EL9Algorithm0EEvT_T0_ll)
        /*3c08*/ 	.word	0x00000000


	//----- nvinfo : EIATTR_REGCOUNT
	.align		4
.L_3039:
        /*3c0c*/ 	.byte	0x04, 0x2f
        /*3c0e*/ 	.short	(.L_3041 - .L_3040)
	.align		4
.L_3040:
        /*3c10*/ 	.word	index@(_Z15SoftmaxWarpImplI10DirectLoadI13__nv_bfloat16fE11DirectStoreIfS1_EfLi1ELi16ELi32ELi1ELb1EL9Algorithm0EEvT_T0_ll)
        /*3c14*/ 	.word	0x0000003c


	//----- nvinfo : EIATTR_FRAME_SIZE
	.align		4
.L_3041:
        /*3c18*/ 	.byte	0x04, 0x11
        /*3c1a*/ 	.short	(.L_3043 - .L_3042)
	.align		4
.L_3042:
        /*3c1c*/ 	.word	index@($__internal_42_$__cuda_sm3x_div_rn_noftz_f32_slowpath)
        /*3c20*/ 	.word	0x00000000


	//----- nvinfo : EIATTR_FRAME_SIZE
	.align		4
.L_3043:
        /*3c24*/ 	.byte	0x04, 0x11
        /*3c26*/ 	.short	(.L_3045 - .L_3044)
	.align		4
.L_3044:
        /*3c28*/ 	.word	index@(_Z15SoftmaxWarpImplI10DirectLoadI13__nv_bfloat16fE11DirectStoreIfS1_EfLi1ELi16ELi32ELi1ELb1EL9Algorithm0EEvT_T0_ll)
        /*3c2c*/ 	.word	0x00000000


	//----- nvinfo : EIATTR_REGCOUNT
	.align		4
.L_3045:
        /*3c30*/ 	.byte	0x04, 0x2f
        /*3c32*/ 	.short	(.L_3047 - .L_3046)
	.align		4
.L_3046:
        /*3c34*/ 	.word	index@(_Z15SoftmaxWarpImplI10DirectLoadI13__nv_bfloat16fE11DirectStoreIfS1_EfLi1ELi17ELi32ELi1ELb0EL9Algorithm0EEvT_T0_ll)
        /*3c38*/ 	.word	0x00000030


	//----- nvinfo : EIATTR_FRAME_SIZE
	.align		4
.L_3047:
        /*3c3c*/ 	.byte	0x04, 0x11
        /*3c3e*/ 	.short	(.L_3049 - .L_3048)
	.align		4
.L_3048:
        /*3c40*/ 	.word	index@($__internal_41_$__cuda_sm3x_div_rn_noftz_f32_slowpath)
        /*3c44*/ 	.word	0x00000000


	//----- nvinfo : EIATTR_FRAME_SIZE
	.align		4
.L_3049:
        /*3c48*/ 	.byte	0x04, 0x11
        /*3c4a*/ 	.short	(.L_3051 - .L_3050)
	.align		4
.L_3050:
        /*3c4c*/ 	.word	index@(_Z15SoftmaxWarpImplI10DirectLoadI13__nv_bfloat16fE11DirectStoreIfS1_EfLi1ELi17ELi32ELi1ELb0EL9Algorithm0EEvT_T0_ll)
        /*3c50*/ 	.word	0x00000000


	//----- nvinfo : EIATTR_REGCOUNT
	.align		4
.L_3051:
        /*3c54*/ 	.byte	0x04, 0x2f
        /*3c56*/ 	.short	(.L_3053 - .L_3052)
	.align		4
.L_3052:
        /*3c58*/ 	.word	index@(_Z15SoftmaxWarpImplI10DirectLoadI13__nv_bfloat16fE11DirectStoreIfS1_EfLi1ELi17ELi32ELi1ELb1EL9Algorithm0EEvT_T0_ll)
        /*3c5c*/ 	.word	0x00000040


	//----- nvinfo : EIATTR_FRAME_SIZE
	.align		4
.L_3053:
        /*3c60*/ 	.byte	0x04, 0x11
        /*3c62*/ 	.short	(.L_3055 - .L_3054)
	.align		4
.L_3054:
        /*3c64*/ 	.word	index@($__internal_40_$__cuda_sm3x_div_rn_noftz_f32_slowpath)
        /*3c68*/ 	.word	0x00000000


	//----- nvinfo : EIATTR_FRAME_SIZE
	.align		4
.L_3055:
        /*3c6c*/ 	.byte	0x04, 0x11
        /*3c6e*/ 	.short	(.L_3057 - .L_3056)
	.align		4
.L_3056:
        /*3c70*/ 	.word	index@(_Z15SoftmaxWarpImplI10DirectLoadI13__nv_bfloat16fE11DirectStoreIfS1_EfLi1ELi17ELi32ELi1ELb1EL9Algorithm0EEvT_T0_ll)
        /*3c74*/ 	.word	0x00000000


	//----- nvinfo : EIATTR_REGCOUNT
	.align		4
.L_3057:
        /*3c78*/ 	.byte	0x04, 0x2f
        /*3c7a*/ 	.short	(.L_3059 - .L_3058)
	.align		4
.L_3058:
        /*3c7c*/ 	.word	index@(_Z15SoftmaxWarpImplI10DirectLoadI13__nv_bfloat16fE11DirectStoreIfS1_EfLi1ELi18ELi32ELi1ELb0EL9Algorithm0EEvT_T0_ll)
        /*3c80*/ 	.word	0x0000002f


	//----- nvinfo : EIATTR_FRAME_SIZE
	.align		4
.L_3059:
        /*3c84*/ 	.byte	0x04, 0x11
        /*3c86*/ 	.short	(.L_3061 - .L_3060)
	.align		4
.L_3060:
        /*3c88*/ 	.word	index@($__internal_39_$__cuda_sm3x_div_rn_noftz_f32_slowpath)
        /*3c8c*/ 	.word	0x00000000


	//----- nvinfo : EIATTR_FRAME_SIZE
	.align		4
.L_3061:
        /*3c90*/ 	.byte	0x04, 0x11
        /*3c92*/ 	.short	(.L_3063 - .L_3062)
	.align		4
.L_3062:
        /*3c94*/ 	.word	index@(_Z15SoftmaxWarpImplI10DirectLoadI13__nv_bfloat16fE11DirectStoreIfS1_EfLi1ELi18ELi32ELi1ELb0EL9Algorithm0EEvT_T0_ll)
        /*3c98*/ 	.word	0x00000000


	//----- nvinfo : EIATTR_REGCOUNT
	.align		4
.L_3063:
        /*3c9c*/ 	.byte	0x04, 0x2f
        /*3c9e*/ 	.short	(.L_3065 - .L_3064)
	.align		4
.L_3064:
        /*3ca0*/ 	.word	index@(_Z15SoftmaxWarpImplI10DirectLoadI13__nv_bfloat16fE11DirectStoreIfS1_EfLi1ELi18ELi32ELi1ELb1EL9Algorithm0EEvT_T0_ll)
        /*3ca4*/ 	.word	0x00000043


	//----- nvinfo : EIATTR_FRAME_SIZE
	.align		4
.L_3065:
        /*3ca8*/ 	.byte	0x04, 0x11
        /*3caa*/ 	.short	(.L_3067 - .L_3066)
	.align		4
.L_3066:
        /*3cac*/ 	.word	index@($__internal_38_$__cuda_sm3x_div_rn_noftz_f32_slowpath)
        /*3cb0*/ 	.word	0x00000000


	//----- nvinfo : EIATTR_FRAME_SIZE
	.align		4
.L_3067:
        /*3cb4*/ 	.byte	0x04, 0x11
        /*3cb6*/ 	.short	(.L_3069 - .L_3068)
	.align		4
.L_3068:
        /*3cb8*/ 	.word	index@(_Z15SoftmaxWarpImplI10DirectLoadI13__nv_bfloat16fE11DirectStoreIfS1_EfLi1ELi18ELi32ELi1ELb1EL9Algorithm0EEvT_T0_ll)
        /*3cbc*/ 	.word	0x00000000


	//----- nvinfo : EIATTR_REGCOUNT
	.align		4
.L_3069:
        /*3cc0*/ 	.byte	0x04, 0x2f
        /*3cc2*/ 	.short	(.L_3071 - .L_3070)
	.align		4
.L_3070:
        /*3cc4*/ 	.word	index@(_Z15SoftmaxWarpImplI10DirectLoadI13__nv_bfloat16fE11DirectStoreIfS1_EfLi1ELi19ELi32ELi1ELb0EL9Algorithm0EEvT_T0_ll)
        /*3cc8*/ 	.word	0x00000034


	//----- nvinfo : EIATTR_FRAME_SIZE
	.align		4
.L_3071:
        /*3ccc*/ 	.byte	0x04, 0x11
        /*3cce*/ 	.short	(.L_3073 - .L_3072)
	.align		4
.L_3072:
        /*3cd0*/ 	.word	index@($__internal_37_$__cuda_sm3x_div_rn_noftz_f32_slowpath)
        /*3cd4*/ 	.word	0x00000000


	//----- nvinfo : EIATTR_FRAME_SIZE
	.align		4
.L_3073:
        /*3cd8*/ 	.byte	0x04, 0x11
        /*3cda*/ 	.short	(.L_3075 - .L_3074)
	.align		4
.L_3074:
        /*3cdc*/ 	.word	index@(_Z15SoftmaxWarpImplI10DirectLoadI13__nv_bfloat16fE11DirectStoreIfS1_EfLi1ELi19ELi32ELi1ELb0EL9Algorithm0EEvT_T0_ll)
        /*3ce0*/ 	.word	0x00000000


	//----- nvinfo : EIATTR_REGCOUNT
	.align		4
.L_3075:
        /*3ce4*/ 	.byte	0x04, 0x2f
        /*3ce6*/ 	.short	(.L_3077 - .L_3076)
	.align		4
.L_3076:
        /*3ce8*/ 	.word	index@(_Z15SoftmaxWarpImplI10DirectLoadI13__nv_bfloat16fE11DirectStoreIfS1_EfLi1ELi19ELi32ELi1ELb1EL9Algorithm0EEvT_T0_ll)
        /*3cec*/ 	.word	0x00000047


	//----- nvinfo : EIATTR_FRAME_SIZE
	.align		4
.L_3077:
        /*3cf0*/ 	.byte	0x04, 0x11
        /*3cf2*/ 	.short	(.L_3079 - .L_3078)
	.align		4
.L_3078:
        /*3cf4*/ 	.word	index@($__internal_36_$__cuda_sm3x_div_rn_noftz_f32_slowpath)
        /*3cf8*/ 	.word	0x00000000


	//----- nvinfo : EIATTR_FRAME_SIZE
	.align		4
.L_3079:
        /*3cfc*/ 	.byte	0x04, 0x11
        /*3cfe*/ 	.short	(.L_3081 - .L_3080)
	.align		4
.L_3080:
        /*3d00*/ 	.word	index@(_Z15SoftmaxWarpImplI10DirectLoadI13__nv_bfloat16fE11DirectStoreIfS1_EfLi1ELi19ELi32ELi1ELb1EL9Algorithm0EEvT_T0_ll)
        /*3d04*/ 	.word	0x00000000


	//----- nvinfo : EIATTR_REGCOUNT
	.align		4
.L_3081:
        /*3d08*/ 	.byte	0x04, 0x2f
        /*3d0a*/ 	.short	(.L_3083 - .L_3082)
	.align		4
.L_3082:
        /*3d0c*/ 	.word	index@(_Z15SoftmaxWarpImplI10DirectLoadI13__nv_bfloat16fE11DirectStoreIfS1_EfLi1ELi20ELi32ELi1ELb0EL9Algorithm0EEvT_T0_ll)
        /*3d10*/ 	.word	0x00000037


	//----- nvinfo : EIATTR_FRAME_SIZE
	.align		4
.L_3083:
        /*3d14*/ 	.byte	0x04, 0x11
        /*3d16*/ 	.short	(.L_3085 - .L_3084)
	.align		4
.L_3084:
        /*3d18*/ 	.word	index@($__internal_35_$__cuda_sm3x_div_rn_noftz_f32_slowpath)
        /*3d1c*/ 	.word	0x00000000


	//----- nvinfo : EIATTR_FRAME_SIZE
	.align		4
.L_3085:
        /*3d20*/ 	.byte	0x04, 0x11
        /*3d22*/ 	.short	(.L_3087 - .L_3086)
	.align		4
.L_3086:
        /*3d24*/ 	.word	index@(_Z15SoftmaxWarpImplI10DirectLoadI13__nv_bfloat16fE11DirectStoreIfS1_EfLi1ELi20ELi32ELi1ELb0EL9Algorithm0EEvT_T0_ll)
        /*3d28*/ 	.word	0x00000000


	//----- nvinfo : EIATTR_REGCOUNT
	.align		4
.L_3087:
        /*3d2c*/ 	.byte	0x04, 0x2f
        /*3d2e*/ 	.short	(.L_3089 - .L_3088)
	.align		4
.L_3088:
        /*3d30*/ 	.word	index@(_Z15SoftmaxWarpImplI10DirectLoadI13__nv_bfloat16fE11DirectStoreIfS1_EfLi1ELi20ELi32ELi1ELb1EL9Algorithm0EEvT_T0_ll)
        /*3d34*/ 	.word	0x00000043


	//----- nvinfo : EIATTR_FRAME_SIZE
	.align		4
.L_3089:
        /*3d38*/ 	.byte	0x04, 0x11
        /*3d3a*/ 	.short	(.L_3091 - .L_3090)
	.align		4
.L_3090:
        /*3d3c*/ 	.word	index@($__internal_34_$__cuda_sm3x_div_rn_noftz_f32_slowpath)
        /*3d40*/ 	.word	0x00000000


	//----- nvinfo : EIATTR_FRAME_SIZE
	.align		4
.L_3091:
        /*3d44*/ 	.byte	0x04, 0x11
        /*3d46*/ 	.short	(.L_3093 - .L_3092)
	.align		4
.L_3092:
        /*3d48*/ 	.word	index@(_Z15SoftmaxWarpImplI10DirectLoadI13__nv_bfloat16fE11DirectStoreIfS1_EfLi1ELi20ELi32ELi1ELb1EL9Algorithm0EEvT_T0_ll)
        /*3d4c*/ 	.word	0x00000000


	//----- nvinfo : EIATTR_REGCOUNT
	.align		4
.L_3093:
        /*3d50*/ 	.byte	0x04, 0x2f
        /*3d52*/ 	.short	(.L_3095 - .L_3094)
	.align		4
.L_3094:
        /*3d54*/ 	.word	index@(_Z15SoftmaxWarpImplI10DirectLoadI13__nv_bfloat16fE11DirectStoreIfS1_EfLi1ELi21ELi32ELi1ELb0EL9Algorithm0EEvT_T0_ll)
        /*3d58*/ 	.word	0x0000003d


	//----- nvinfo : EIATTR_FRAME_SIZE
	.align		4
.L_3095:
        /*3d5c*/ 	.byte	0x04, 0x11
        /*3d5e*/ 	.short	(.L_3097 - .L_3096)
	.align		4
.L_3096:
        /*3d60*/ 	.word	index@($__internal_33_$__cuda_sm3x_div_rn_noftz_f32_slowpath)
        /*3d64*/ 	.word	0x00000000


	//----- nvinfo : EIATTR_FRAME_SIZE
	.align		4
.L_3097:
        /*3d68*/ 	.byte	0x04, 0x11
        /*3d6a*/ 	.short	(.L_3099 - .L_3098)
	.align		4
.L_3098:
        /*3d6c*/ 	.word	index@(_Z15SoftmaxWarpImplI10DirectLoadI13__nv_bfloat16fE11DirectStoreIfS1_EfLi1ELi21ELi32ELi1ELb0EL9Algorithm0EEvT_T0_ll)
        /*3d70*/ 	.word	0x00000000


	//----- nvinfo : EIATTR_REGCOUNT
	.align		4
.L_3099:
        /*3d74*/ 	.byte	0x04, 0x2f
        /*3d76*/ 	.short	(.L_3101 - .L_3100)
	.align		4
.L_3100:
        /*3d78*/ 	.word	index@(_Z15SoftmaxWarpImplI10DirectLoadI13__nv_bfloat16fE11DirectStoreIfS1_EfLi1ELi21ELi32ELi1ELb1EL9Algorithm0EEvT_T0_ll)
        /*3d7c*/ 	.word	0x0000004e


	//----- nvinfo : EIATTR_FRAME_SIZE
	.align		4
.L_3101:
        /*3d80*/ 	.byte	0x04, 0x11
        /*3d82*/ 	.short	(.L_3103 - .L_3102)
	.align		4
.L_3102:
        /*3d84*/ 	.word	index@($__internal_32_$__cuda_sm3x_div_rn_noftz_f32_slowpath)
        /*3d88*/ 	.word	0x00000000


	//----- nvinfo : EIATTR_FRAME_SIZE
	.align		4
.L_3103:
        /*3d8c*/ 	.byte	0x04, 0x11
        /*3d8e*/ 	.short	(.L_3105 - .L_3104)
	.align		4
.L_3104:
        /*3d90*/ 	.word	index@(_Z15SoftmaxWarpImplI10DirectLoadI13__nv_bfloat16fE11DirectStoreIfS1_EfLi1ELi21ELi32ELi1ELb1EL9Algorithm0EEvT_T0_ll)
        /*3d94*/ 	.word	0x00000000


	//----- nvinfo : EIATTR_REGCOUNT
	.align		4
.L_3105:
        /*3d98*/ 	.byte	0x04, 0x2f
        /*3d9a*/ 	.short	(.L_3107 - .L_3106)
	.align		4
.L_3106:
        /*3d9c*/ 	.word	index@(_Z15SoftmaxWarpImplI10DirectLoadI13__nv_bfloat16fE11DirectStoreIfS1_EfLi1ELi22ELi32ELi1ELb0EL9Algorithm0EEvT_T0_ll)
        /*3da0*/ 	.word	0x00000040


	//----- nvinfo : EIATTR_FRAME_SIZE
	.align		4
.L_3107:
        /*3da4*/ 	.byte	0x04, 0x11
        /*3da6*/ 	.short	(.L_3109 - .L_3108)
	.align		4
.L_3108:
        /*3da8*/ 	.word	index@($__internal_31_$__cuda_sm3x_div_rn_noftz_f32_slowpath)
        /*3dac*/ 	.word	0x00000000


	//----- nvinfo : EIATTR_FRAME_SIZE
	.align		4
.L_3109:
        /*3db0*/ 	.byte	0x04, 0x11
        /*3db2*/ 	.short	(.L_3111 - .L_3110)
	.align		4
.L_3110:
        /*3db4*/ 	.word	index@(_Z15SoftmaxWarpImplI10DirectLoadI13__nv_bfloat16fE11DirectStoreIfS1_EfLi1ELi22ELi32ELi1ELb0EL9Algorithm0EEvT_T0_ll)
        /*3db8*/ 	.word	0x00000000


	//----- nvinfo : EIATTR_REGCOUNT
	.align		4
.L_3111:
        /*3dbc*/ 	.byte	0x04, 0x2f
        /*3dbe*/ 	.short	(.L_3113 - .L_3112)
	.align		4
.L_3112:
        /*3dc0*/ 	.word	index@(_Z15SoftmaxWarpImplI10DirectLoadI13__nv_bfloat16fE11DirectStoreIfS1_EfLi1ELi22ELi32ELi1ELb1EL9Algorithm0EEvT_T0_ll)
        /*3dc4*/ 	.word	0x00000051


	//----- nvinfo : EIATTR_FRAME_SIZE
	.align		4
.L_3113:
        /*3dc8*/ 	.byte	0x04, 0x11
        /*3dca*/ 	.short	(.L_3115 - .L_3114)
	.align		4
.L_3114:
        /*3dcc*/ 	.word	index@($__internal_30_$__cuda_sm3x_div_rn_noftz_f32_slowpath)
        /*3dd0*/ 	.word	0x00000000


	//----- nvinfo : EIATTR_FRAME_SIZE
	.align		4
.L_3115:
        /*3dd4*/ 	.byte	0x04, 0x11
        /*3dd6*/ 	.short	(.L_3117 - .L_3116)
	.align		4
.L_3116:
        /*3dd8*/ 	.word	index@(_Z15SoftmaxWarpImplI10DirectLoadI13__nv_bfloat16fE11DirectStoreIfS1_EfLi1ELi22ELi32ELi1ELb1EL9Algorithm0EEvT_T0_ll)
        /*3ddc*/ 	.word	0x00000000


	//----- nvinfo : EIATTR_REGCOUNT
	.align		4
.L_3117:
        /*3de0*/ 	.byte	0x04, 0x2f
        /*3de2*/ 	.short	(.L_3119 - .L_3118)
	.align		4
.L_3118:
        /*3de4*/ 	.word	index@(_Z15SoftmaxWarpImplI10DirectLoadI13__nv_bfloat16fE11DirectStoreIfS1_EfLi1ELi23ELi32ELi1ELb0EL9Algorithm0EEvT_T0_ll)
        /*3de8*/ 	.word	0x0000003f


	//----- nvinfo : EIATTR_FRAME_SIZE
	.align		4
.L_3119:
        /*3dec*/ 	.byte	0x04, 0x11
        /*3dee*/ 	.short	(.L_3121 - .L_3120)
	.align		4
.L_3120:
        /*3df0*/ 	.word	index@($__internal_29_$__cuda_sm3x_div_rn_noftz_f32_slowpath)
        /*3df4*/ 	.word	0x00000000


	//----- nvinfo : EIATTR_FRAME_SIZE
	.align		4
.L_3121:
        /*3df8*/ 	.byte	0x04, 0x11
        /*3dfa*/ 	.short	(.L_3123 - .L_3122)
	.align		4
.L_3122:
        /*3dfc*/ 	.word	index@(_Z15SoftmaxWarpImplI10DirectLoadI13__nv_bfloat16fE11DirectStoreIfS1_EfLi1ELi23ELi32ELi1ELb0EL9Algorithm0EEvT_T0_ll)
        /*3e00*/ 	.word	0x00000000


	//----- nvinfo : EIATTR_REGCOUNT
	.align		4
.L_3123:
        /*3e04*/ 	.byte	0x04, 0x2f
        /*3e06*/ 	.short	(.L_3125 - .L_3124)
	.align		4
.L_3124:
        /*3e08*/ 	.word	index@(_Z15SoftmaxWarpImplI10DirectLoadI13__nv_bfloat16fE11DirectStoreIfS1_EfLi1ELi23ELi32ELi1ELb1EL9Algorithm0EEvT_T0_ll)
        /*3e0c*/ 	.word	0x00000053


	//----- nvinfo : EIATTR_FRAME_SIZE
	.align		4
.L_3125:
        /*3e10*/ 	.byte	0x04, 0x11
        /*3e12*/ 	.short	(.L_3127 - .L_3126)
	.align		4
.L_3126:
        /*3e14*/ 	.word	index@($__internal_28_$__cuda_sm3x_div_rn_noftz_f32_slowpath)
        /*3e18*/ 	.word	0x00000000


	//----- nvinfo : EIATTR_FRAME_SIZE
	.align		4
.L_3127:
        /*3e1c*/ 	.byte	0x04, 0x11
        /*3e1e*/ 	.short	(.L_3129 - .L_3128)
	.align		4
.L_3128:
        /*3e20*/ 	.word	index@(_Z15SoftmaxWarpImplI10DirectLoadI13__nv_bfloat16fE11DirectStoreIfS1_EfLi1ELi23ELi32ELi1ELb1EL9Algorithm0EEvT_T0_ll)
        /*3e24*/ 	.word	0x00000000


	//----- nvinfo : EIATTR_REGCOUNT
	.align		4
.L_3129:
        /*3e28*/ 	.byte	0x04, 0x2f
        /*3e2a*/ 	.short	(.L_3131 - .L_3130)
	.align		4
.L_3130:
        /*3e2c*/ 	.word	index@(_Z15SoftmaxWarpImplI10DirectLoadI13__nv_bfloat16fE11DirectStoreIfS1_EfLi1ELi24ELi32ELi1ELb0EL9Algorithm0EEvT_T0_ll)
        /*3e30*/ 	.word	0x0000003d


	//----- nvinfo : EIATTR_FRAME_SIZE
	.align		4
.L_3131:
        /*3e34*/ 	.byte	0x04, 0x11
        /*3e36*/ 	.short	(.L_3133 - .L_3132)
	.align		4
.L_3132:
        /*3e38*/ 	.word	index@($__internal_27_$__cuda_sm3x_div_rn_noftz_f32_slowpath)
        /*3e3c*/ 	.word	0x00000000


	//----- nvinfo : EIATTR_FRAME_SIZE
	.align		4
.L_3133:
        /*3e40*/ 	.byte	0x04, 0x11
        /*3e42*/ 	.short	(.L_3135 - .L_3134)
	.align		4
.L_3134:
        /*3e44*/ 	.word	index@(_Z15SoftmaxWarpImplI10DirectLoadI13__nv_bfloat16fE11DirectStoreIfS1_EfLi1ELi24ELi32ELi1ELb0EL9Algorithm0EEvT_T0_ll)
        /*3e48*/ 	.word	0x00000000


	//----- nvinfo : EIATTR_REGCOUNT
	.align		4
.L_3135:
        /*3e4c*/ 	.byte	0x04, 0x2f
        /*3e4e*/ 	.short	(.L_3137 - .L_3136)
	.align		4
.L_3136:
        /*3e50*/ 	.word	index@(_Z15SoftmaxWarpImplI10DirectLoadI13__nv_bfloat16fE11DirectStoreIfS1_EfLi1ELi24ELi32ELi1ELb1EL9Algorithm0EEvT_T0_ll)
        /*3e54*/ 	.word	0x00000054


	//----- nvinfo : EIATTR_FRAME_SIZE
	.align		4
.L_3137:
        /*3e58*/ 	.byte	0x04, 0x11
        /*3e5a*/ 	.short	(.L_3139 - .L_3138)
	.align		4
.L_3138:
        /*3e5c*/ 	.word	index@($__internal_26_$__cuda_sm3x_div_rn_noftz_f32_slowpath)
        /*3e60*/ 	.word	0x00000000


	//----- nvinfo : EIATTR_FRAME_SIZE
	.align		4
.L_3139:
        /*3e64*/ 	.byte	0x04, 0x11
        /*3e66*/ 	.short	(.L_3141 - .L_3140)
	.align		4
.L_3140:
        /*3e68*/ 	.word	index@(_Z15SoftmaxWarpImplI10DirectLoadI13__nv_bfloat16fE11DirectStoreIfS1_EfLi1ELi24ELi32ELi1ELb1EL9Algorithm0EEvT_T0_ll)
        /*3e6c*/ 	.word	0x00000000


	//----- nvinfo : EIATTR_REGCOUNT
	.align		4
.L_3141:
        /*3e70*/ 	.byte	0x04, 0x2f
        /*3e72*/ 	.short	(.L_3143 - .L_3142)
	.align		4
.L_3142:
        /*3e74*/ 	.word	index@(_Z15SoftmaxWarpImplI10DirectLoadI13__nv_bfloat16fE11DirectStoreIfS1_EfLi1ELi25ELi32ELi1ELb0EL9Algorithm0EEvT_T0_ll)
        /*3e78*/ 	.word	0x00000041


	//----- nvinfo : EIATTR_FRAME_SIZE
	.align		4
.L_3143:
        /*3e7c*/ 	.byte	0x04, 0x11
        /*3e7e*/ 	.short	(.L_3145 - .L_3144)
	.align		4
.L_3144:
        /*3e80*/ 	.word	index@($__internal_25_$__cuda_sm3x_div_rn_noftz_f32_slowpath)
        /*3e84*/ 	.word	0x00000000


	//----- nvinfo : EIATTR_FRAME_SIZE
	.align		4
.L_3145:
        /*3e88*/ 	.byte	0x04, 0x11
        /*3e8a*/ 	.short	(.L_3147 - .L_3146)
	.align		4
.L_3146:
        /*3e8c*/ 	.word	index@(_Z15SoftmaxWarpImplI10DirectLoadI13__nv_bfloat16fE11DirectStoreIfS1_EfLi1ELi25ELi32ELi1ELb0EL9Algorithm0EEvT_T0_ll)
        /*3e90*/ 	.word	0x00000000


	//----- nvinfo : EIATTR_REGCOUNT
	.align		4
.L_3147:
        /*3e94*/ 	.byte	0x04, 0x2f
        /*3e96*/ 	.short	(.L_3149 - .L_3148)
	.align		4
.L_3148:
        /*3e98*/ 	.word	index@(_Z15SoftmaxWarpImplI10DirectLoadI13__nv_bfloat16fE11DirectStoreIfS1_EfLi1ELi25ELi32ELi1ELb1EL9Algorithm0EEvT_T0_ll)
        /*3e9c*/ 	.word	0x0000005c


	//----- nvinfo : EIATTR_FRAME_SIZE
	.align		4
.L_3149:
        /*3ea0*/ 	.byte	0x04, 0x11
        /*3ea2*/ 	.short	(.L_3151 - .L_3150)
	.align		4
.L_3150:
        /*3ea4*/ 	.word	index@($__internal_24_$__cuda_sm3x_div_rn_noftz_f32_slowpath)
        /*3ea8*/ 	.word	0x00000000


	//----- nvinfo : EIATTR_FRAME_SIZE
	.align		4
.L_3151:
        /*3eac*/ 	.byte	0x04, 0x11
        /*3eae*/ 	.short	(.L_3153 - .L_3152)
	.align		4
.L_3152:
        /*3eb0*/ 	.word	index@(_Z15SoftmaxWarpImplI10DirectLoadI13__nv_bfloat16fE11DirectStoreIfS1_EfLi1ELi25ELi32ELi1ELb1EL9Algorithm0EEvT_T0_ll)
        /*3eb4*/ 	.word	0x00000000


	//----- nvinfo : EIATTR_REGCOUNT
	.align		4
.L_3153:
        /*3eb8*/ 	.byte	0x04, 0x2f
        /*3eba*/ 	.short	(.L_3155 - .L_3154)
	.align		4
.L_3154:
        /*3ebc*/ 	.word	index@(_Z15SoftmaxWarpImplI10DirectLoadI13__nv_bfloat16fE11DirectStoreIfS1_EfLi1ELi26ELi32ELi1ELb0EL9Algorithm0EEvT_T0_ll)
        /*3ec0*/ 	.word	0x00000043


	//----- nvinfo : EIATTR_FRAME_SIZE
	.align		4
.L_3155:
        /*3ec4*/ 	.byte	0x04, 0x11
        /*3ec6*/ 	.short	(.L_3157 - .L_3156)
	.align		4
.L_3156:
        /*3ec8*/ 	.word	index@($__internal_23_$__cuda_sm3x_div_rn_noftz_f32_slowpath)
        /*3ecc*/ 	.word	0x00000000


	//----- nvinfo : EIATTR_FRAME_SIZE
	.align		4
.L_3157:
        /*3ed0*/ 	.byte	0x04, 0x11
        /*3ed2*/ 	.short	(.L_3159 - .L_3158)
	.align		4
.L_3158:
        /*3ed4*/ 	.word	index@(_Z15SoftmaxWarpImplI10DirectLoadI13__nv_bfloat16fE11DirectStoreIfS1_EfLi1ELi26ELi32ELi1ELb0EL9Algorithm0EEvT_T0_ll)
        /*3ed8*/ 	.word	0x00000000


	//----- nvinfo : EIATTR_REGCOUNT
	.align		4
.L_3159:
        /*3edc*/ 	.byte	0x04, 0x2f
        /*3ede*/ 	.short	(.L_3161 - .L_3160)
	.align		4
.L_3160:
        /*3ee0*/ 	.word	index@(_Z15SoftmaxWarpImplI10DirectLoadI13__nv_bfloat16fE11DirectStoreIfS1_EfLi1ELi26ELi32ELi1ELb1EL9Algorithm0EEvT_T0_ll)
        /*3ee4*/ 	.word	0x0000005d


	//----- nvinfo : EIATTR_FRAME_SIZE
	.align		4
.L_3161:
        /*3ee8*/ 	.byte	0x04, 0x11
        /*3eea*/ 	.short	(.L_3163 - .L_3162)
	.align		4
.L_3162:
        /*3eec*/ 	.word	index@($__internal_22_$__cuda_sm3x_div_rn_noftz_f32_slowpath)
        /*3ef0*/ 	.word	0x00000000


	//----- nvinfo : EIATTR_FRAME_SIZE
	.align		4
.L_3163:
        /*3ef4*/ 	.byte	0x04, 0x11
        /*3ef6*/ 	.short	(.L_3165 - .L_3164)
	.align		4
.L_3164:
        /*3ef8*/ 	.word	index@(_Z15SoftmaxWarpImplI10DirectLoadI13__nv_bfloat16fE11DirectStoreIfS1_EfLi1ELi26ELi32ELi1ELb1EL9Algorithm0EEvT_T0_ll)
        /*3efc*/ 	.word	0x00000000


	//----- nvinfo : EIATTR_REGCOUNT
	.align		4
.L_3165:
        /*3f00*/ 	.byte	0x04, 0x2f
        /*3f02*/ 	.short	(.L_3167 - .L_3166)
	.align		4
.L_3166:
        /*3f04*/ 	.word	index@(_Z15SoftmaxWarpImplI10DirectLoadI13__nv_bfloat16fE11DirectStoreIfS1_EfLi1ELi27ELi32ELi1ELb0EL9Algorithm0EEvT_T0_ll)
        /*3f08*/ 	.word	0x00000047


	//----- nvinfo : EIATTR_FRAME_SIZE
	.align		4
.L_3167:
        /*3f0c*/ 	.byte	0x04, 0x11
        /*3f0e*/ 	.short	(.L_3169 - .L_3168)
	.align		4
.L_3168:
        /*3f10*/ 	.word	index@($__internal_21_$__cuda_sm3x_div_rn_noftz_f32_slowpath)
        /*3f14*/ 	.word	0x00000000


	//----- nvinfo : EIATTR_FRAME_SIZE
	.align		4
.L_3169:
        /*3f18*/ 	.byte	0x04, 0x11
        /*3f1a*/ 	.short	(.L_3171 - .L_3170)
	.align		4
.L_3170:
        /*3f1c*/ 	.word	index@(_Z15SoftmaxWarpImplI10DirectLoadI13__nv_bfloat16fE11DirectStoreIfS1_EfLi1ELi27ELi32ELi1ELb0EL9Algorithm0EEvT_T0_ll)
        /*3f20*/ 	.word	0x00000000


	//----- nvinfo : EIATTR_REGCOUNT
	.align		4
.L_3171:
        /*3f24*/ 	.byte	0x04, 0x2f
        /*3f26*/ 	.short	(.L_3173 - .L_3172)
	.align		4
.L_3172:
        /*3f28*/ 	.word	index@(_Z15SoftmaxWarpImplI10DirectLoadI13__nv_bfloat16fE11DirectStoreIfS1_EfLi1ELi27ELi32ELi1ELb1EL9Algorithm0EEvT_T0_ll)
        /*3f2c*/ 	.word	0x00000065


	//----- nvinfo : EIATTR_FRAME_SIZE
	.align		4
.L_3173:
        /*3f30*/ 	.byte	0x04, 0x11
        /*3f32*/ 	.short	(.L_3175 - .L_3174)
	.align		4
.L_3174:
        /*3f34*/ 	.word	index@($__internal_20_$__cuda_sm3x_div_rn_noftz_f32_slowpath)
        /*3f38*/ 	.word	0x00000000


	//----- nvinfo : EIATTR_FRAME_SIZE
	.align		4
.L_3175:
        /*3f3c*/ 	.byte	0x04, 0x11
        /*3f3e*/ 	.short	(.L_3177 - .L_3176)
	.align		4
.L_3176:
        /*3f40*/ 	.word	index@(_Z15SoftmaxWarpImplI10DirectLoadI13__nv_bfloat16fE11DirectStoreIfS1_EfLi1ELi27ELi32ELi1ELb1EL9Algorithm0EEvT_T0_ll)
        /*3f44*/ 	.word	0x00000000


	//----- nvinfo : EIATTR_REGCOUNT
	.align		4
.L_3177:
        /*3f48*/ 	.byte	0x04, 0x2f
        /*3f4a*/ 	.short	(.L_3179 - .L_3178)
	.align		4
.L_3178:
        /*3f4c*/ 	.word	index@(_Z15SoftmaxWarpImplI10DirectLoadI13__nv_bfloat16fE11DirectStoreIfS1_EfLi1ELi28ELi32ELi1ELb0EL9Algorithm0EEvT_T0_ll)
        /*3f50*/ 	.word	0x0000004b


	//----- nvinfo : EIATTR_FRAME_SIZE
	.align		4
.L_3179:
        /*3f54*/ 	.byte	0x04, 0x11
        /*3f56*/ 	.short	(.L_3181 - .L_3180)
	.align		4
.L_3180:
        /*3f58*/ 	.word	index@($__internal_19_$__cuda_sm3x_div_rn_noftz_f32_slowpath)
        /*3f5c*/ 	.word	0x00000000


	//----- nvinfo : EIATTR_FRAME_SIZE
	.align		4
.L_3181:
        /*3f60*/ 	.byte	0x04, 0x11
        /*3f62*/ 	.short	(.L_3183 - .L_3182)
	.align		4
.L_3182:
        /*3f64*/ 	.word	index@(_Z15SoftmaxWarpImplI10DirectLoadI13__nv_bfloat16fE11DirectStoreIfS1_EfLi1ELi28ELi32ELi1ELb0EL9Algorithm0EEvT_T0_ll)
        /*3f68*/ 	.word	0x00000000


	//----- nvinfo : EIATTR_REGCOUNT
	.align		4
.L_3183:
        /*3f6c*/ 	.byte	0x04, 0x2f
        /*3f6e*/ 	.short	(.L_3185 - .L_3184)
	.align		4
.L_3184:
        /*3f70*/ 	.word	index@(_Z15SoftmaxWarpImplI10DirectLoadI13__nv_bfloat16fE11DirectStoreIfS1_EfLi1ELi28ELi32ELi1ELb1EL9Algorithm0EEvT_T0_ll)
        /*3f74*/ 	.word	0x0000005e


	//----- nvinfo : EIATTR_FRAME_SIZE
	.align		4
.L_3185:
        /*3f78*/ 	.byte	0x04, 0x11
        /*3f7a*/ 	.short	(.L_3187 - .L_3186)
	.align		4
.L_3186:
        /*3f7c*/ 	.word	index@($__internal_18_$__cuda_sm3x_div_rn_noftz_f32_slowpath)
        /*3f80*/ 	.word	0x00000000


	//----- nvinfo : EIATTR_FRAME_SIZE
	.align		4
.L_3187:
        /*3f84*/ 	.byte	0x04, 0x11
        /*3f86*/ 	.short	(.L_3189 - .L_3188)
	.align		4
.L_3188:
        /*3f88*/ 	.word	index@(_Z15SoftmaxWarpImplI10DirectLoadI13__nv_bfloat16fE11DirectStoreIfS1_EfLi1ELi28ELi32ELi1ELb1EL9Algorithm0EEvT_T0_ll)
        /*3f8c*/ 	.word	0x00000000


	//----- nvinfo : EIATTR_REGCOUNT
	.align		4
.L_3189:
        /*3f90*/ 	.byte	0x04, 0x2f
        /*3f92*/ 	.short	(.L_3191 - .L_3190)
	.align		4
.L_3190:
        /*3f94*/ 	.word	index@(_Z15SoftmaxWarpImplI10DirectLoadI13__nv_bfloat16fE11DirectStoreIfS1_EfLi1ELi29ELi32ELi1ELb0EL9Algorithm0EEvT_T0_ll)
        /*3f98*/ 	.word	0x0000004f


	//----- nvinfo : EIATTR_FRAME_SIZE
	.align		4
.L_3191:
        /*3f9c*/ 	.byte	0x04, 0x11
        /*3f9e*/ 	.short	(.L_3193 - .L_3192)
	.align		4
.L_3192:
        /*3fa0*/ 	.word	index@($__internal_17_$__cuda_sm3x_div_rn_noftz_f32_slowpath)
        /*3fa4*/ 	.word	0x00000000


	//----- nvinfo : EIATTR_FRAME_SIZE
	.align		4
.L_3193:
        /*3fa8*/ 	.byte	0x04, 0x11
        /*3faa*/ 	.short	(.L_3195 - .L_3194)
	.align		4
.L_3194:
        /*3fac*/ 	.word	index@(_Z15SoftmaxWarpImplI10DirectLoadI13__nv_bfloat16fE11DirectStoreIfS1_EfLi1ELi29ELi32ELi1ELb0EL9Algorithm0EEvT_T0_ll)
        /*3fb0*/ 	.word	0x00000000


	//----- nvinfo : EIATTR_REGCOUNT
	.align		4
.L_3195:
        /*3fb4*/ 	.byte	0x04, 0x2f
        /*3fb6*/ 	.short	(.L_3197 - .L_3196)
	.align		4
.L_3196:
        /*3fb8*/ 	.word	index@(_Z15SoftmaxWarpImplI10DirectLoadI13__nv_bfloat16fE11DirectStoreIfS1_EfLi1ELi29ELi32ELi1ELb1EL9Algorithm0EEvT_T0_ll)
        /*3fbc*/ 	.word	0x0000005f


	//----- nvinfo : EIATTR_FRAME_SIZE
	.align		4
.L_3197:
        /*3fc0*/ 	.byte	0x04, 0x11
        /*3fc2*/ 	.short	(.L_3199 - .L_3198)
	.align		4
.L_3198:
        /*3fc4*/ 	.word	index@($__internal_16_$__cuda_sm3x_div_rn_noftz_f32_slowpath)
        /*3fc8*/ 	.word	0x00000000


	//----- nvinfo : EIATTR_FRAME_SIZE
	.align		4
.L_3199:
        /*3fcc*/ 	.byte	0x04, 0x11
        /*3fce*/ 	.short	(.L_3201 - .L_3200)
	.align		4
.L_3200:
        /*3fd0*/ 	.word	index@(_Z15SoftmaxWarpImplI10DirectLoadI13__nv_bfloat16fE11DirectStoreIfS1_EfLi1ELi29ELi32ELi1ELb1EL9Algorithm0EEvT_T0_ll)
        /*3fd4*/ 	.word	0x00000000


	//----- nvinfo : EIATTR_REGCOUNT
	.align		4
.L_3201:
        /*3fd8*/ 	.byte	0x04, 0x2f
        /*3fda*/ 	.short	(.L_3203 - .L_3202)
	.align		4
.L_3202:
        /*3fdc*/ 	.word	index@(_Z15SoftmaxWarpImplI10DirectLoadI13__nv_bfloat16fE11DirectStoreIfS1_EfLi1ELi30ELi32ELi1ELb0EL9Algorithm0EEvT_T0_ll)
        /*3fe0*/ 	.word	0x0000004f


	//----- nvinfo : EIATTR_FRAME_SIZE
	.align		4
.L_3203:
        /*3fe4*/ 	.byte	0x04, 0x11
        /*3fe6*/ 	.short	(.L_3205 - .L_3204)
	.align		4
.L_3204:
        /*3fe8*/ 	.word	index@($__internal_15_$__cuda_sm3x_div_rn_noftz_f32_slowpath)
        /*3fec*/ 	.word	0x00000000


	//----- nvinfo : EIATTR_FRAME_SIZE
	.align		4
.L_3205:
        /*3ff0*/ 	.byte	0x04, 0x11
        /*3ff2*/ 	.short	(.L_3207 - .L_3206)
	.align		4
.L_3206:
        /*3ff4*/ 	.word	index@(_Z15SoftmaxWarpImplI10DirectLoadI13__nv_bfloat16fE11DirectStoreIfS1_EfLi1ELi30ELi32ELi1ELb0EL9Algorithm0EEvT_T0_ll)
        /*3ff8*/ 	.word	0x00000000


	//----- nvinfo : EIATTR_REGCOUNT
	.align		4
.L_3207:
        /*3ffc*/ 	.byte	0x04, 0x2f
        /*3ffe*/ 	.short	(.L_3209 - .L_3208)
	.align		4
.L_3208:
        /*4000*/ 	.word	index@(_Z15SoftmaxWarpImplI10DirectLoadI13__nv_bfloat16fE11DirectStoreIfS1_EfLi1ELi30ELi32ELi1ELb1EL9Algorithm0EEvT_T0_ll)
        /*4004*/ 	.word	0x00000065


	//----- nvinfo : EIATTR_FRAME_SIZE
	.align		4
.L_3209:
        /*4008*/ 	.byte	0x04, 0x11
        /*400a*/ 	.short	(.L_3211 - .L_3210)
	.align		4
.L_3210:
        /*400c*/ 	.word	index@($__internal_14_$__cuda_sm3x_div_rn_noftz_f32_slowpath)
        /*4010*/ 	.word	0x00000000


	//----- nvinfo : EIATTR_FRAME_SIZE
	.align		4
.L_3211:
        /*4014*/ 	.byte	0x04, 0x11
        /*4016*/ 	.short	(.L_3213 - .L_3212)
	.align		4
.L_3212:
        /*4018*/ 	.word	index@(_Z15SoftmaxWarpImplI10DirectLoadI13__nv_bfloat16fE11DirectStoreIfS1_EfLi1ELi30ELi32ELi1ELb1EL9Algorithm0EEvT_T0_ll)
        /*401c*/ 	.word	0x00000000


	//----- nvinfo : EIATTR_REGCOUNT
	.align		4
.L_3213:
        /*4020*/ 	.byte	0x04, 0x2f
        /*4022*/ 	.short	(.L_3215 - .L_3214)
	.align		4
.L_3214:
        /*4024*/ 	.word	index@(_Z15SoftmaxWarpImplI10DirectLoadI13__nv_bfloat16fE11DirectStoreIfS1_EfLi1ELi31ELi32ELi1ELb0EL9Algorithm0EEvT_T0_ll)
        /*4028*/ 	.word	0x0000004f


	//----- nvinfo : EIATTR_FRAME_SIZE
	.align		4
.L_3215:
        /*402c*/ 	.byte	0x04, 0x11
        /*402e*/ 	.short	(.L_3217 - .L_3216)
	.align		4
.L_3216:
        /*4030*/ 	.word	index@($__internal_13_$__cuda_sm3x_div_rn_noftz_f32_slowpath)
        /*4034*/ 	.word	0x00000000


	//----- nvinfo : EIATTR_FRAME_SIZE
	.align		4
.L_3217:
        /*4038*/ 	.byte	0x04, 0x11
        /*403a*/ 	.short	(.L_3219 - .L_3218)
	.align		4
.L_3218:
        /*403c*/ 	.word	index@(_Z15SoftmaxWarpImplI10DirectLoadI13__nv_bfloat16fE11DirectStoreIfS1_EfLi1ELi31ELi32ELi1ELb0EL9Algorithm0EEvT_T0_ll)
        /*4040*/ 	.word	0x00000000


	//----- nvinfo : EIATTR_REGCOUNT
	.align		4
.L_3219:
        /*4044*/ 	.byte	0x04, 0x2f
        /*4046*/ 	.short	(.L_3221 - .L_3220)
	.align		4
.L_3220:
        /*4048*/ 	.word	index@(_Z15SoftmaxWarpImplI10DirectLoadI13__nv_bfloat16fE11DirectStoreIfS1_EfLi1ELi31ELi32ELi1ELb1EL9Algorithm0EEvT_T0_ll)
        /*404c*/ 	.word	0x0000005f


	//----- nvinfo : EIATTR_FRAME_SIZE
	.align		4
.L_3221:
        /*4050*/ 	.byte	0x04, 0x11
        /*4052*/ 	.short	(.L_3223 - .L_3222)
	.align		4
.L_3222:
        /*4054*/ 	.word	index@($__internal_12_$__cuda_sm3x_div_rn_noftz_f32_slowpath)
        /*4058*/ 	.word	0x00000000


	//----- nvinfo : EIATTR_FRAME_SIZE
	.align		4
.L_3223:
        /*405c*/ 	.byte	0x04, 0x11
        /*405e*/ 	.short	(.L_3225 - .L_3224)
	.align		4
.L_3224:
        /*4060*/ 	.word	index@(_Z15SoftmaxWarpImplI10DirectLoadI13__nv_bfloat16fE11DirectStoreIfS1_EfLi1ELi31ELi32ELi1ELb1EL9Algorithm0EEvT_T0_ll)
        /*4064*/ 	.word	0x00000000


	//----- nvinfo : EIATTR_REGCOUNT
	.align		4
.L_3225:
        /*4068*/ 	.byte	0x04, 0x2f
        /*406a*/ 	.short	(.L_3227 - .L_3226)
	.align		4
.L_3226:
        /*406c*/ 	.word	index@(_Z15SoftmaxWarpImplI10DirectLoadI13__nv_bfloat16fE11DirectStoreIfS1_EfLi1ELi32ELi32ELi1ELb0EL9Algorithm0EEvT_T0_ll)
        /*4070*/ 	.word	0x0000004d


	//----- nvinfo : EIATTR_FRAME_SIZE
	.align		4
.L_3227:
        /*4074*/ 	.byte	0x04, 0x11
        /*4076*/ 	.short	(.L_3229 - .L_3228)
	.align		4
.L_3228:
        /*4078*/ 	.word	index@($__internal_11_$__cuda_sm3x_div_rn_noftz_f32_slowpath)
        /*407c*/ 	.word	0x00000000


	//----- nvinfo : EIATTR_FRAME_SIZE
	.align		4
.L_3229:
        /*4080*/ 	.byte	0x04, 0x11
        /*4082*/ 	.short	(.L_3231 - .L_3230)
	.align		4
.L_3230:
        /*4084*/ 	.word	index@(_Z15SoftmaxWarpImplI10DirectLoadI13__nv_bfloat16fE11DirectStoreIfS1_EfLi1ELi32ELi32ELi1ELb0EL9Algorithm0EEvT_T0_ll)
        /*4088*/ 	.word	0x00000000


	//----- nvinfo : EIATTR_REGCOUNT
	.align		4
.L_3231:
        /*408c*/ 	.byte	0x04, 0x2f
        /*408e*/ 	.short	(.L_3233 - .L_3232)
	.align		4
.L_3232:
        /*4090*/ 	.word	index@(_Z15SoftmaxWarpImplI10DirectLoadI13__nv_bfloat16fE11DirectStoreIfS1_EfLi1ELi32ELi32ELi1ELb1EL9Algorithm0EEvT_T0_ll)
        /*4094*/ 	.word	0x0000006b


	//----- nvinfo : EIATTR_FRAME_SIZE
	.align		4
.L_3233:
        /*4098*/ 	.byte	0x04, 0x11
        /*409a*/ 	.short	(.L_3235 - .L_3234)
	.align		4
.L_3234:
        /*409c*/ 	.word	index@($__internal_10_$__cuda_sm3x_div_rn_noftz_f32_slowpath)
        /*40a0*/ 	.word	0x00000000


	//----- nvinfo : EIATTR_FRAME_SIZE
	.align		4
.L_3235:
        /*40a4*/ 	.byte	0x04, 0x11
        /*40a6*/ 	.short	(.L_3237 - .L_3236)
	.align		4
.L_3236:
        /*40a8*/ 	.word	index@(_Z15SoftmaxWarpImplI10DirectLoadI13__nv_bfloat16fE11DirectStoreIfS1_EfLi1ELi32ELi32ELi1ELb1EL9Algorithm0EEvT_T0_ll)
        /*40ac*/ 	.word	0x00000000


	//----- nvinfo : EIATTR_REGCOUNT
	.align		4
.L_3237:
        /*40b0*/ 	.byte	0x04, 0x2f
        /*40b2*/ 	.short	(.L_3239 - .L_3238)
	.align		4
.L_3238:
        /*40b4*/ 	.word	index@(_Z20SoftmaxBlockSMemImplI10DirectLoadI13__nv_bfloat16fE11DirectStoreIfS1_EfLi2ELi128EL9Algorithm0EEvT_T0_ll)
        /*40b8*/ 	.word	0x00000027


	//----- nvinfo : EIATTR_FRAME_SIZE
	.align		4
.L_3239:
        /*40bc*/ 	.byte	0x04, 0x11
        /*40be*/ 	.short	(.L_3241 - .L_3240)
	.align		4
.L_3240:
        /*40c0*/ 	.word	index@($__internal_9_$__cuda_sm3x_div_rn_noftz_f32_slowpath)
        /*40c4*/ 	.word	0x00000000


	//----- nvinfo : EIATTR_FRAME_SIZE
	.align		4
.L_3241:
        /*40c8*/ 	.byte	0x04, 0x11
        /*40ca*/ 	.short	(.L_3243 - .L_3242)
	.align		4
.L_3242:
        /*40cc*/ 	.word	index@(_Z20SoftmaxBlockSMemImplI10DirectLoadI13__nv_bfloat16fE11DirectStoreIfS1_EfLi2ELi128EL9Algorithm0EEvT_T0_ll)
        /*40d0*/ 	.word	0x00000000


	//----- nvinfo : EIATTR_REGCOUNT
	.align		4
.L_3243:
        /*40d4*/ 	.byte	0x04, 0x2f
        /*40d6*/ 	.short	(.L_3245 - .L_3244)
	.align		4
.L_3244:
        /*40d8*/ 	.word	index@(_Z20SoftmaxBlockSMemImplI10DirectLoadI13__nv_bfloat16fE11DirectStoreIfS1_EfLi2ELi1024EL9Algorithm0EEvT_T0_ll)
        /*40dc*/ 	.word	0x00000028


	//----- nvinfo : EIATTR_FRAME_SIZE
	.align		4
.L_3245:
        /*40e0*/ 	.byte	0x04, 0x11
        /*40e2*/ 	.short	(.L_3247 - .L_3246)
	.align		4
.L_3246:
        /*40e4*/ 	.word	index@($__internal_8_$__cuda_sm3x_div_rn_noftz_f32_slowpath)
        /*40e8*/ 	.word	0x00000000


	//----- nvinfo : EIATTR_FRAME_SIZE
	.align		4
.L_3247:
        /*40ec*/ 	.byte	0x04, 0x11
        /*40ee*/ 	.short	(.L_3249 - .L_3248)
	.align		4
.L_3248:
        /*40f0*/ 	.word	index@(_Z20SoftmaxBlockSMemImplI10DirectLoadI13__nv_bfloat16fE11DirectStoreIfS1_EfLi2ELi1024EL9Algorithm0EEvT_T0_ll)
        /*40f4*/ 	.word	0x00000000


	//----- nvinfo : EIATTR_REGCOUNT
	.align		4
.L_3249:
        /*40f8*/ 	.byte	0x04, 0x2f
        /*40fa*/ 	.short	(.L_3251 - .L_3250)
	.align		4
.L_3250:
        /*40fc*/ 	.word	index@(_Z20SoftmaxBlockSMemImplI10DirectLoadI13__nv_bfloat16fE11DirectStoreIfS1_EfLi2ELi512EL9Algorithm0EEvT_T0_ll)
        /*4100*/ 	.word	0x00000025


	//----- nvinfo : EIATTR_FRAME_SIZE
	.align		4
.L_3251:
        /*4104*/ 	.byte	0x04, 0x11
        /*4106*/ 	.short	(.L_3253 - .L_3252)
	.align		4
.L_3252:
        /*4108*/ 	.word	index@($__internal_7_$__cuda_sm3x_div_rn_noftz_f32_slowpath)
        /*410c*/ 	.word	0x00000000


	//----- nvinfo : EIATTR_FRAME_SIZE
	.align		4
.L_3253:
        /*4110*/ 	.byte	0x04, 0x11
        /*4112*/ 	.short	(.L_3255 - .L_3254)
	.align		4
.L_3254:
        /*4114*/ 	.word	index@(_Z20SoftmaxBlockSMemImplI10DirectLoadI13__nv_bfloat16fE11DirectStoreIfS1_EfLi2ELi512EL9Algorithm0EEvT_T0_ll)
        /*4118*/ 	.word	0x00000000


	//----- nvinfo : EIATTR_REGCOUNT
	.align		4
.L_3255:
        /*411c*/ 	.byte	0x04, 0x2f
        /*411e*/ 	.short	(.L_3257 - .L_3256)
	.align		4
.L_3256:
        /*4120*/ 	.word	index@(_Z20SoftmaxBlockSMemImplI10DirectLoadI13__nv_bfloat16fE11DirectStoreIfS1_EfLi2ELi256EL9Algorithm0EEvT_T0_ll)
        /*4124*/ 	.word	0x00000027


	//----- nvinfo : EIATTR_FRAME_SIZE
	.align		4
.L_3257:
        /*4128*/ 	.byte	0x04, 0x11
        /*412a*/ 	.short	(.L_3259 - .L_3258)
	.align		4
.L_3258:
        /*412c*/ 	.word	index@($__internal_6_$__cuda_sm3x_div_rn_noftz_f32_slowpath)
        /*4130*/ 	.word	0x00000000


	//----- nvinfo : EIATTR_FRAME_SIZE
	.align		4
.L_3259:
        /*4134*/ 	.byte	0x04, 0x11
        /*4136*/ 	.short	(.L_3261 - .L_3260)
	.align		4
.L_3260:
        /*4138*/ 	.word	index@(_Z20SoftmaxBlockSMemImplI10DirectLoadI13__nv_bfloat16fE11DirectStoreIfS1_EfLi2ELi256EL9Algorithm0EEvT_T0_ll)
        /*413c*/ 	.word	0x00000000


	//----- nvinfo : EIATTR_REGCOUNT
	.align		4
.L_3261:
        /*4140*/ 	.byte	0x04, 0x2f
        /*4142*/ 	.short	(.L_3263 - .L_3262)
	.align		4
.L_3262:
        /*4144*/ 	.word	index@(_Z20SoftmaxBlockSMemImplI10DirectLoadI13__nv_bfloat16fE11DirectStoreIfS1_EfLi1ELi128EL9Algorithm0EEvT_T0_ll)
        /*4148*/ 	.word	0x00000020


	//----- nvinfo : EIATTR_FRAME_SIZE
	.align		4
.L_3263:
        /*414c*/ 	.byte	0x04, 0x11
        /*414e*/ 	.short	(.L_3265 - .L_3264)
	.align		4
.L_3264:
        /*4150*/ 	.word	index@($__internal_5_$__cuda_sm3x_div_rn_noftz_f32_slowpath)
        /*4154*/ 	.word	0x00000000


	//----- nvinfo : EIATTR_FRAME_SIZE
	.align		4
.L_3265:
        /*4158*/ 	.byte	0x04, 0x11
        /*415a*/ 	.short	(.L_3267 - .L_3266)
	.align		4
.L_3266:
        /*415c*/ 	.word	index@(_Z20SoftmaxBlockSMemImplI10DirectLoadI13__nv_bfloat16fE11DirectStoreIfS1_EfLi1ELi128EL9Algorithm0EEvT_T0_ll)
        /*4160*/ 	.word	0x00000000


	//----- nvinfo : EIATTR_REGCOUNT
	.align		4
.L_3267:
        /*4164*/ 	.byte	0x04, 0x2f
        /*4166*/ 	.short	(.L_3269 - .L_3268)
	.align		4
.L_3268:
        /*4168*/ 	.word	index@(_Z20SoftmaxBlockSMemImplI10DirectLoadI13__nv_bfloat16fE11DirectStoreIfS1_EfLi1ELi1024EL9Algorithm0EEvT_T0_ll)
        /*416c*/ 	.word	0x00000020


	//----- nvinfo : EIATTR_FRAME_SIZE
	.align		4
.L_3269:
        /*4170*/ 	.byte	0x04, 0x11
        /*4172*/ 	.short	(.L_3271 - .L_3270)
	.align		4
.L_3270:
        /*4174*/ 	.word	index@($__internal_4_$__cuda_sm3x_div_rn_noftz_f32_slowpath)
        /*4178*/ 	.word	0x00000000


	//----- nvinfo : EIATTR_FRAME_SIZE
	.align		4
.L_3271:
        /*417c*/ 	.byte	0x04, 0x11
        /*417e*/ 	.short	(.L_3273 - .L_3272)
	.align		4
.L_3272:
        /*4180*/ 	.word	index@(_Z20SoftmaxBlockSMemImplI10DirectLoadI13__nv_bfloat16fE11DirectStoreIfS1_EfLi1ELi1024EL9Algorithm0EEvT_T0_ll)
        /*4184*/ 	.word	0x00000000


	//----- nvinfo : EIATTR_REGCOUNT
	.align		4
.L_3273:
        /*4188*/ 	.byte	0x04, 0x2f
        /*418a*/ 	.short	(.L_3275 - .L_3274)
	.align		4
.L_3274:
        /*418c*/ 	.word	index@(_Z20SoftmaxBlockSMemImplI10DirectLoadI13__nv_bfloat16fE11DirectStoreIfS1_EfLi1ELi512EL9Algorithm0EEvT_T0_ll)
        /*4190*/ 	.word	0x00000020


	//----- nvinfo : EIATTR_FRAME_SIZE
	.align		4
.L_3275:
        /*4194*/ 	.byte	0x04, 0x11
        /*4196*/ 	.short	(.L_3277 - .L_3276)
	.align		4
.L_3276:
        /*4198*/ 	.word	index@($__internal_3_$__cuda_sm3x_div_rn_noftz_f32_slowpath)
        /*419c*/ 	.word	0x00000000


	//----- nvinfo : EIATTR_FRAME_SIZE
	.align		4
.L_3277:
        /*41a0*/ 	.byte	0x04, 0x11
        /*41a2*/ 	.short	(.L_3279 - .L_3278)
	.align		4
.L_3278:
        /*41a4*/ 	.word	index@(_Z20SoftmaxBlockSMemImplI10DirectLoadI13__nv_bfloat16fE11DirectStoreIfS1_EfLi1ELi512EL9Algorithm0EEvT_T0_ll)
        /*41a8*/ 	.word	0x00000000


	//----- nvinfo : EIATTR_REGCOUNT
	.align		4
.L_3279:
        /*41ac*/ 	.byte	0x04, 0x2f
        /*41ae*/ 	.short	(.L_3281 - .L_3280)
	.align		4
.L_3280:
        /*41b0*/ 	.word	index@(_Z20SoftmaxBlockSMemImplI10DirectLoadI13__nv_bfloat16fE11DirectStoreIfS1_EfLi1ELi256EL9Algorithm0EEvT_T0_ll)
        /*41b4*/ 	.word	0x00000020


	//----- nvinfo : EIATTR_FRAME_SIZE
	.align		4
.L_3281:
        /*41b8*/ 	.byte	0x04, 0x11
        /*41ba*/ 	.short	(.L_3283 - .L_3282)
	.align		4
.L_3282:
        /*41bc*/ 	.word	index@($__internal_2_$__cuda_sm3x_div_rn_noftz_f32_slowpath)
        /*41c0*/ 	.word	0x00000000


	//----- nvinfo : EIATTR_FRAME_SIZE
	.align		4
.L_3283:
        /*41c4*/ 	.byte	0x04, 0x11
        /*41c6*/ 	.short	(.L_3285 - .L_3284)
	.align		4
.L_3284:
        /*41c8*/ 	.word	index@(_Z20SoftmaxBlockSMemImplI10DirectLoadI13__nv_bfloat16fE11DirectStoreIfS1_EfLi1ELi256EL9Algorithm0EEvT_T0_ll)
        /*41cc*/ 	.word	0x00000000


	//----- nvinfo : EIATTR_REGCOUNT
	.align		4
.L_3285:
        /*41d0*/ 	.byte	0x04, 0x2f
        /*41d2*/ 	.short	(.L_3287 - .L_3286)
	.align		4
.L_3286:
        /*41d4*/ 	.word	index@(_Z24SoftmaxBlockUncachedImplI10DirectLoadI13__nv_bfloat16fE11DirectStoreIfS1_EfLi2ELi1024EL9Algorithm0EEvT_T0_ll)
        /*41d8*/ 	.word	0x00000022


	//----- nvinfo : EIATTR_FRAME_SIZE
	.align		4
.L_3287:
        /*41dc*/ 	.byte	0x04, 0x11
        /*41de*/ 	.short	(.L_3289 - .L_3288)
	.align		4
.L_3288:
        /*41e0*/ 	.word	index@($__internal_1_$__cuda_sm3x_div_rn_noftz_f32_slowpath)
        /*41e4*/ 	.word	0x00000000


	//----- nvinfo : EIATTR_FRAME_SIZE
	.align		4
.L_3289:
        /*41e8*/ 	.byte	0x04, 0x11
        /*41ea*/ 	.short	(.L_3291 - .L_3290)
	.align		4
.L_3290:
        /*41ec*/ 	.word	index@(_Z24SoftmaxBlockUncachedImplI10DirectLoadI13__nv_bfloat16fE11DirectStoreIfS1_EfLi2ELi1024EL9Algorithm0EEvT_T0_ll)
        /*41f0*/ 	.word	0x00000000


	//----- nvinfo : EIATTR_REGCOUNT
	.align		4
.L_3291:
        /*41f4*/ 	.byte	0x04, 0x2f
        /*41f6*/ 	.short	(.L_3293 - .L_3292)
	.align		4
.L_3292:
        /*41f8*/ 	.word	index@(_Z24SoftmaxBlockUncachedImplI10DirectLoadI13__nv_bfloat16fE11DirectStoreIfS1_EfLi1ELi1024EL9Algorithm0EEvT_T0_ll)
        /*41fc*/ 	.word	0x00000020


	//----- nvinfo : EIATTR_FRAME_SIZE
	.align		4
.L_3293:
        /*4200*/ 	.byte	0x04, 0x11
        /*4202*/ 	.short	(.L_3295 - .L_3294)
	.align		4
.L_3294:
        /*4204*/ 	.word	index@($__internal_0_$__cuda_sm3x_div_rn_noftz_f32_slowpath)
        /*4208*/ 	.word	0x00000000


	//----- nvinfo : EIATTR_FRAME_SIZE
	.align		4
.L_3295:
        /*420c*/ 	.byte	0x04, 0x11
        /*420e*/ 	.short	(.L_3297 - .L_3296)
	.align		4
.L_3296:
        /*4210*/ 	.word	index@(_Z24SoftmaxBlockUncachedImplI10DirectLoadI13__nv_bfloat16fE11DirectStoreIfS1_EfLi1ELi1024EL9Algorithm0EEvT_T0_ll)
        /*4214*/ 	.word	0x00000000


	//----- nvinfo : EIATTR_REGCOUNT
	.align		4
.L_3297:
        /*4218*/ 	.byte	0x04, 0x2f
        /*421a*/ 	.short	(.L_3299 - .L_3298)
	.align		4
.L_3298:
        /*421c*/ 	.word	index@(_ZN3cub18CUB_300001_SM_10006detail11EmptyKernelIvEEvv)
        /*4220*/ 	.word	0x00000004


	//----- nvinfo : EIATTR_FRAME_SIZE
	.align		4
.L_3299:
        /*4224*/ 	.byte	0x04, 0x11
        /*4226*/ 	.short	(.L_3301 - .L_3300)
	.align		4
.L_3300:
        /*4228*/ 	.word	index@(_ZN3cub18CUB_300001_SM_10006detail11EmptyKernelIvEEvv)
        /*422c*/ 	.word	0x00000000


	//----- nvinfo : EIATTR_MIN_STACK_SIZE
	.align		4
.L_3301:
        /*4230*/ 	.byte	0x04, 0x12
        /*4232*/ 	.short	(.L_3303 - .L_3302)
	.align		4
.L_3302:
        /*4234*/ 	.word	index@(_ZN3cub18CUB_300001_SM_10006detail11EmptyKernelIvEEvv)
        /*4238*/ 	.word	0x00000000


	//----- nvinfo : EIATTR_MIN_STACK_SIZE
	.align		4
.L_3303:
        /*423c*/ 	.byte	0x04, 0x12
        /*423e*/ 	.short	(.L_3305 - .L_3304)
	.align		4
.L_3304:
        /*4240*/ 	.word	index@(_Z24SoftmaxBlockUncachedImplI10DirectLoadI13__nv_bfloat16fE11DirectStoreIfS1_EfLi1ELi1024EL9Algorithm0EEvT_T0_ll)
        /*4244*/ 	.word	0x00000000


	//----- nvinfo : EIATTR_MIN_STACK_SIZE
	.align		4
.L_3305:
        /*4248*/ 	.byte	0x04, 0x12
        /*424a*/ 	.short	(.L_3307 - .L_3306)
	.align		4
.L_3306:
        /*424c*/ 	.word	index@(_Z24SoftmaxBlockUncachedImplI10DirectLoadI13__nv_bfloat16fE11DirectStoreIfS1_EfLi2ELi1024EL9Algorithm0EEvT_T0_ll)
        /*4250*/ 	.word	0x00000000


	//----- nvinfo : EIATTR_MIN_STACK_SIZE
	.align		4
.L_3307:
        /*4254*/ 	.byte	0x04, 0x12
        /*4256*/ 	.short	(.L_3309 - .L_3308)
	.align		4
.L_3308:
        /*4258*/ 	.word	index@(_Z20SoftmaxBlockSMemImplI10DirectLoadI13__nv_bfloat16fE11DirectStoreIfS1_EfLi1ELi256EL9Algorithm0EEvT_T0_ll)
        /*425c*/ 	.word	0x00000000


	//----- nvinfo : EIATTR_MIN_STACK_SIZE
	.align		4
.L_3309:
        /*4260*/ 	.byte	0x04, 0x12
        /*4262*/ 	.short	(.L_3311 - .L_3310)
	.align		4
.L_3310:
        /*4264*/ 	.word	index@(_Z20SoftmaxBlockSMemImplI10DirectLoadI13__nv_bfloat16fE11DirectStoreIfS1_EfLi1ELi512EL9Algorithm0EEvT_T0_ll)
        /*4268*/ 	.word	0x00000000


	//----- nvinfo : EIATTR_MIN_STACK_SIZE
	.align		4
.L_3311:
        /*426c*/ 	.byte	0x04, 0x12
        /*426e*/ 	.short	(.L_3313 - .L_3312)
	.align		4
.L_3312:
        /*4270*/ 	.word	index@(_Z20SoftmaxBlockSMemImplI10DirectLoadI13__nv_bfloat16fE11DirectStoreIfS1_EfLi1ELi1024EL9Algorithm0EEvT_T0_ll)
        /*4274*/ 	.word	0x00000000


	//----- nvinfo : EIATTR_MIN_STACK_SIZE
	.align		4
.L_3313:
        /*4278*/ 	.byte	0x04, 0x12
        /*427a*/ 	.short	(.L_3315 - .L_3314)
	.align		4
.L_3314:
        /*427c*/ 	.word	index@(_Z20SoftmaxBlockSMemImplI10DirectLoadI13__nv_bfloat16fE11DirectStoreIfS1_EfLi1ELi128EL9Algorithm0EEvT_T0_ll)
        /*4280*/ 	.word	0x00000000


	//----- nvinfo : EIATTR_MIN_STACK_SIZE
	.align		4
.L_3315:
        /*4284*/ 	.byte	0x04, 0x12
        /*4286*/ 	.short	(.L_3317 - .L_3316)
	.align		4
.L_3316:
        /*4288*/ 	.word	index@(_Z20SoftmaxBlockSMemImplI10DirectLoadI13__nv_bfloat16fE11DirectStoreIfS1_EfLi2ELi256EL9Algorithm0EEvT_T0_ll)
        /*428c*/ 	.word	0x00000000


	//----- nvinfo : EIATTR_MIN_STACK_SIZE
	.align		4
.L_3317:
        /*4290*/ 	.byte	0x04, 0x12
        /*4292*/ 	.short	(.L_3319 - .L_3318)
	.align		4
.L_3318:
        /*4294*/ 	.word	index@(_Z20SoftmaxBlockSMemImplI10DirectLoadI13__nv_bfloat16fE11DirectStoreIfS1_EfLi2ELi512EL9Algorithm0EEvT_T0_ll)
        /*4298*/ 	.word	0x00000000


	//----- nvinfo : EIATTR_MIN_STACK_SIZE
	.align		4
.L_3319:
        /*429c*/ 	.byte	0x04, 0x12
        /*429e*/ 	.short	(.L_3321 - .L_3320)
	.align		4
.L_3320:
        /*42a0*/ 	.word	index@(_Z20SoftmaxBlockSMemImplI10DirectLoadI13__nv_bfloat16fE11DirectStoreIfS1_EfLi2ELi1024EL9Algorithm0EEvT_T0_ll)
        /*42a4*/ 	.word	0x00000000


	//----- nvinfo : EIATTR_MIN_STACK_SIZE
	.align		4
.L_3321:
        /*42a8*/ 	.byte	0x04, 0x12
        /*42aa*/ 	.short	(.L_3323 - .L_3322)
	.align		4
.L_3322:
        /*42ac*/ 	.word	index@(_Z20SoftmaxBlockSMemImplI10DirectLoadI13__nv_bfloat16fE11DirectStoreIfS1_EfLi2ELi128EL9Algorithm0EEvT_T0_ll)
        /*42b0*/ 	.word	0x00000000


	//----- nvinfo : EIATTR_MIN_STACK_SIZE
	.align		4
.L_3323:
        /*42b4*/ 	.byte	0x04, 0x12
        /*42b6*/ 	.short	(.L_3325 - .L_3324)
	.align		4
.L_3324:
        /*42b8*/ 	.word	index@(_Z15SoftmaxWarpImplI10DirectLoadI13__nv_bfloat16fE11DirectStoreIfS1_EfLi1ELi32ELi32ELi1ELb1EL9Algorithm0EEvT_T0_ll)
        /*42bc*/ 	.word	0x00000000


	//----- nvinfo : EIATTR_MIN_STACK_SIZE
	.align		4
.L_3325:
        /*42c0*/ 	.byte	0x04, 0x12
        /*42c2*/ 	.short	(.L_3327 - .L_3326)
	.align		4
.L_3326:
        /*42c4*/ 	.word	index@(_Z15SoftmaxWarpImplI10DirectLoadI13__nv_bfloat16fE11DirectStoreIfS1_EfLi1ELi32ELi32ELi1ELb0EL9Algorithm0EEvT_T0_ll)
        /*42c8*/ 	.word	0x00000000


	//----- nvinfo : EIATTR_MIN_STACK_SIZE
	.align		4
.L_3327:
        /*42cc*/ 	.byte	0x04, 0x12
        /*42ce*/ 	.short	(.L_3329 - .L_3328)
	.align		4
.L_3328:
        /*42d0*/ 	.word	index@(_Z15SoftmaxWarpImplI10DirectLoadI13__nv_bfloat16fE11DirectStoreIfS1_EfLi1ELi31ELi32ELi1ELb1EL9Algorithm0EEvT_T0_ll)
        /*42d4*/ 	.word	0x00000000


	//----- nvinfo : EIATTR_MIN_STACK_SIZE
	.align		4
.L_3329:
        /*42d8*/ 	.byte	0x04, 0x12
        /*42da*/ 	.short	(.L_3331 - .L_3330)
	.align		4
.L_3330:
        /*42dc*/ 	.word	index@(_Z15SoftmaxWarpImplI10DirectLoadI13__nv_bfloat16fE11DirectStoreIfS1_EfLi1ELi31ELi32ELi1ELb0EL9Algorithm0EEvT_T0_ll)
        /*42e0*/ 	.word	0x00000000


	//----- nvinfo : EIATTR_MIN_STACK_SIZE
	.align		4
.L_3331:
        /*42e4*/ 	.byte	0x04, 0x12
        /*42e6*/ 	.short	(.L_3333 - .L_3332)
	.align		4
.L_3332:
        /*42e8*/ 	.word	index@(_Z15SoftmaxWarpImplI10DirectLoadI13__nv_bfloat16fE11DirectStoreIfS1_EfLi1ELi30ELi32ELi1ELb1EL9Algorithm0EEvT_T0_ll)
        /*42ec*/ 	.word	0x00000000


	//----- nvinfo : EIATTR_MIN_STACK_SIZE
	.align		4
.L_3333:
        /*42f0*/ 	.byte	0x04, 0x12
        /*42f2*/ 	.short	(.L_3335 - .L_3334)
	.align		4
.L_3334:
        /*42f4*/ 	.word	index@(_Z15SoftmaxWarpImplI10DirectLoadI13__nv_bfloat16fE11DirectStoreIfS1_EfLi1ELi30ELi32ELi1ELb0EL9Algorithm0EEvT_T0_ll)
        /*42f8*/ 	.word	0x00000000


	//----- nvinfo : EIATTR_MIN_STACK_SIZE
	.align		4
.L_3335:
        /*42fc*/ 	.byte	0x04, 0x12
        /*42fe*/ 	.short	(.L_3337 - .L_3336)
	.align		4
.L_3336:
        /*4300*/ 	.word	index@(_Z15SoftmaxWarpImplI10DirectLoadI13__nv_bfloat16fE11DirectStoreIfS1_EfLi1ELi29ELi32ELi1ELb1EL9Algorithm0EEvT_T0_ll)
        /*4304*/ 	.word	0x00000000


	//----- nvinfo : EIATTR_MIN_STACK_SIZE
	.align		4
.L_3337:
        /*4308*/ 	.byte	0x04, 0x12
        /*430a*/ 	.short	(.L_3339 - .L_3338)
	.align		4
.L_3338:
        /*430c*/ 	.word	index@(_Z15SoftmaxWarpImplI10DirectLoadI13__nv_bfloat16fE11DirectStoreIfS1_EfLi1ELi29ELi32ELi1ELb0EL9Algorithm0EEvT_T0_ll)
        /*4310*/ 	.word	0x00000000


	//----- nvinfo : EIATTR_MIN_STACK_SIZE
	.align		4
.L_3339:
        /*4314*/ 	.byte	0x04, 0x12
        /*4316*/ 	.short	(.L_3341 - .L_3340)
	.align		4
.L_3340:
        /*4318*/ 	.word	index@(_Z15SoftmaxWarpImplI10DirectLoadI13__nv_bfloat16fE11DirectStoreIfS1_EfLi1ELi28ELi32ELi1ELb1EL9Algorithm0EEvT_T0_ll)
        /*431c*/ 	.word	0x00000000


	//----- nvinfo : EIATTR_MIN_STACK_SIZE
	.align		4
.L_3341:
        /*4320*/ 	.byte	0x04, 0x12
        /*4322*/ 	.short	(.L_3343 - .L_3342)
	.align		4
.L_3342:
        /*4324*/ 	.word	index@(_Z15SoftmaxWarpImplI10DirectLoadI13__nv_bfloat16fE11DirectStoreIfS1_EfLi1ELi28ELi32ELi1ELb0EL9Algorithm0EEvT_T0_ll)
        /*4328*/ 	.word	0x00000000


	//----- nvinfo : EIATTR_MIN_STACK_SIZE
	.align		4
.L_3343:
        /*432c*/ 	.byte	0x04, 0x12
        /*432e*/ 	.short	(.L_3345 - .L_3344)
	.align		4
.L_3344:
        /*4330*/ 	.word	index@(_Z15SoftmaxWarpImplI10DirectLoadI13__nv_bfloat16fE11DirectStoreIfS1_EfLi1ELi27ELi32ELi1ELb1EL9Algorithm0EEvT_T0_ll)
        /*4334*/ 	.word	0x00000000


	//----- nvinfo : EIATTR_MIN_STACK_SIZE
	.align		4
.L_3345:
        /*4338*/ 	.byte	0x04, 0x12
        /*433a*/ 	.short	(.L_3347 - .L_3346)
	.align		4
.L_3346:
        /*433c*/ 	.word	index@(_Z15SoftmaxWarpImplI10DirectLoadI13__nv_bfloat16fE11DirectStoreIfS1_EfLi1ELi27ELi32ELi1ELb0EL9Algorithm0EEvT_T0_ll)
        /*4340*/ 	.word	0x00000000


	//----- nvinfo : EIATTR_MIN_STACK_SIZE
	.align		4
.L_3347:
        /*4344*/ 	.byte	0x04, 0x12
        /*4346*/ 	.short	(.L_3349 - .L_3348)
	.align		4
.L_3348:
        /*4348*/ 	.word	index@(_Z15SoftmaxWarpImplI10DirectLoadI13__nv_bfloat16fE11DirectStoreIfS1_EfLi1ELi26ELi32ELi1ELb1EL9Algorithm0EEvT_T0_ll)
        /*434c*/ 	.word	0x00000000


	//----- nvinfo : EIATTR_MIN_STACK_SIZE
	.align		4
.L_3349:
        /*4350*/ 	.byte	0x04, 0x12
        /*4352*/ 	.short	(.L_3351 - .L_3350)
	.align		4
.L_3350:
        /*4354*/ 	.word	index@(_Z15SoftmaxWarpImplI10DirectLoadI13__nv_bfloat16fE11DirectStoreIfS1_EfLi1ELi26ELi32ELi1ELb0EL9Algorithm0EEvT_T0_ll)
        /*4358*/ 	.word	0x00000000


	//----- nvinfo : EIATTR_MIN_STACK_SIZE
	.align		4
.L_3351:
        /*435c*/ 	.byte	0x04, 0x12
        /*435e*/ 	.short	(.L_3353 - .L_3352)
	.align		4
.L_3352:
        /*4360*/ 	.word	index@(_Z15SoftmaxWarpImplI10DirectLoadI13__nv_bfloat16fE11DirectStoreIfS1_EfLi1ELi25ELi32ELi1ELb1EL9Algorithm0EEvT_T0_ll)
        /*4364*/ 	.word	0x00000000


	//----- nvinfo : EIATTR_MIN_STACK_SIZE
	.align		4
.L_3353:
        /*4368*/ 	.byte	0x04, 0x12
        /*436a*/ 	.short	(.L_3355 - .L_3354)
	.align		4
.L_3354:
        /*436c*/ 	.word	index@(_Z15SoftmaxWarpImplI10DirectLoadI13__nv_bfloat16fE11DirectStoreIfS1_EfLi1ELi25ELi32ELi1ELb0EL9Algorithm0EEvT_T0_ll)
        /*4370*/ 	.word	0x00000000


	//----- nvinfo : EIATTR_MIN_STACK_SIZE
	.align		4
.L_3355:
        /*4374*/ 	.byte	0x04, 0x12
        /*4376*/ 	.short	(.L_3357 - .L_3356)
	.align		4
.L_3356:
        /*4378*/ 	.word	index@(_Z15SoftmaxWarpImplI10DirectLoadI13__nv_bfloat16fE11DirectStoreIfS1_EfLi1ELi24ELi32ELi1ELb1EL9Algorithm0EEvT_T0_ll)
        /*437c*/ 	.word	0x00000000


	//----- nvinfo : EIATTR_MIN_STACK_SIZE
	.align		4
.L_3357:
        /*4380*/ 	.byte	0x04, 0x12
        /*4382*/ 	.short	(.L_3359 - .L_3358)
	.align		4
.L_3358:
        /*4384*/ 	.word	index@(_Z15SoftmaxWarpImplI10DirectLoadI13__nv_bfloat16fE11DirectStoreIfS1_EfLi1ELi24ELi32ELi1ELb0EL9Algorithm0EEvT_T0_ll)
        /*4388*/ 	.word	0x00000000


	//----- nvinfo : EIATTR_MIN_STACK_SIZE
	.align		4
.L_3359:
        /*438c*/ 	.byte	0x04, 0x12
        /*438e*/ 	.short	(.L_3361 - .L_3360)
	.align		4
.L_3360:
        /*4390*/ 	.word	index@(_Z15SoftmaxWarpImplI10DirectLoadI13__nv_bfloat16fE11DirectStoreIfS1_EfLi1ELi23ELi32ELi1ELb1EL9Algorithm0EEvT_T0_ll)
        /*4394*/ 	.word	0x00000000


	//----- nvinfo : EIATTR_MIN_STACK_SIZE
	.align		4
.L_3361:
        /*4398*/ 	.byte	0x04, 0x12
        /*439a*/ 	.short	(.L_3363 - .L_3362)
	.align		4
.L_3362:
        /*439c*/ 	.word	index@(_Z15SoftmaxWarpImplI10DirectLoadI13__nv_bfloat16fE11DirectStoreIfS1_EfLi1ELi23ELi32ELi1ELb0EL9Algorithm0EEvT_T0_ll)
        /*43a0*/ 	.word	0x00000000


	//----- nvinfo : EIATTR_MIN_STACK_SIZE
	.align		4
.L_3363:
        /*43a4*/ 	.byte	0x04, 0x12
        /*43a6*/ 	.short	(.L_3365 - .L_3364)
	.align		4
.L_3364:
        /*43a8*/ 	.word	index@(_Z15SoftmaxWarpImplI10DirectLoadI13__nv_bfloat16fE11DirectStoreIfS1_EfLi1ELi22ELi32ELi1ELb1EL9Algorithm0EEvT_T0_ll)
        /*43ac*/ 	.word	0x00000000


	//----- nvinfo : EIATTR_MIN_STACK_SIZE
	.align		4
.L_3365:
        /*43b0*/ 	.byte	0x04, 0x12
        /*43b2*/ 	.short	(.L_3367 - .L_3366)
	.align		4
.L_3366:
        /*43b4*/ 	.word	index@(_Z15SoftmaxWarpImplI10DirectLoadI13__nv_bfloat16fE11DirectStoreIfS1_EfLi1ELi22ELi32ELi1ELb0EL9Algorithm0EEvT_T0_ll)
        /*43b8*/ 	.word	0x00000000


	//----- nvinfo : EIATTR_MIN_STACK_SIZE
	.align		4
.L_3367:
        /*43bc*/ 	.byte	0x04, 0x12
        /*43be*/ 	.short	(.L_3369 - .L_3368)
	.align		4
.L_3368:
        /*43c0*/ 	.word	index@(_Z15SoftmaxWarpImplI10DirectLoadI13__nv_bfloat16fE11DirectStoreIfS1_EfLi1ELi21ELi32ELi1ELb1EL9Algorithm0EEvT_T0_ll)
        /*43c4*/ 	.word	0x00000000


	//----- nvinfo : EIATTR_MIN_STACK_SIZE
	.align		4
.L_3369:
        /*43c8*/ 	.byte	0x04, 0x12
        /*43ca*/ 	.short	(.L_3371 - .L_3370)
	.align		4
.L_3370:
        /*43cc*/ 	.word	index@(_Z15SoftmaxWarpImplI10DirectLoadI13__nv_bfloat16fE11DirectStoreIfS1_EfLi1ELi21ELi32ELi1ELb0EL9Algorithm0EEvT_T0_ll)
        /*43d0*/ 	.word	0x00000000


	//----- nvinfo : EIATTR_MIN_STACK_SIZE
	.align		4
.L_3371:
        /*43d4*/ 	.byte	0x04, 0x12
        /*43d6*/ 	.short	(.L_3373 - .L_3372)
	.align		4
.L_3372:
        /*43d8*/ 	.word	index@(_Z15SoftmaxWarpImplI10DirectLoadI13__nv_bfloat16fE11DirectStoreIfS1_EfLi1ELi20ELi32ELi1ELb1EL9Algorithm0EEvT_T0_ll)
        /*43dc*/ 	.word	0x00000000


	//----- nvinfo : EIATTR_MIN_STACK_SIZE
	.align		4
.L_3373:
        /*43e0*/ 	.byte	0x04, 0x12
        /*43e2*/ 	.short	(.L_3375 - .L_3374)
	.align		4
.L_3374:
        /*43e4*/ 	.word	index@(_Z15SoftmaxWarpImplI10DirectLoadI13__nv_bfloat16fE11DirectStoreIfS1_EfLi1ELi20ELi32ELi1ELb0EL9Algorithm0EEvT_T0_ll)
        /*43e8*/ 	.word	0x00000000


	//----- nvinfo : EIATTR_MIN_STACK_SIZE
	.align		4
.L_3375:
        /*43ec*/ 	.byte	0x04, 0x12
        /*43ee*/ 	.short	(.L_3377 - .L_3376)
	.align		4
.L_3376:
        /*43f0*/ 	.word	index@(_Z15SoftmaxWarpImplI10DirectLoadI13__nv_bfloat16fE11DirectStoreIfS1_EfLi1ELi19ELi32ELi1ELb1EL9Algorithm0EEvT_T0_ll)
        /*43f4*/ 	.word	0x00000000


	//----- nvinfo : EIATTR_MIN_STACK_SIZE
	.align		4
.L_3377:
        /*43f8*/ 	.byte	0x04, 0x12
        /*43fa*/ 	.short	(.L_3379 - .L_3378)
	.align		4
.L_3378:
        /*43fc*/ 	.word	index@(_Z15SoftmaxWarpImplI10DirectLoadI13__nv_bfloat16fE11DirectStoreIfS1_EfLi1ELi19ELi32ELi1ELb0EL9Algorithm0EEvT_T0_ll)
        /*4400*/ 	.word	0x00000000


	//----- nvinfo : EIATTR_MIN_STACK_SIZE
	.align		4
.L_3379:
        /*4404*/ 	.byte	0x04, 0x12
        /*4406*/ 	.short	(.L_3381 - .L_3380)
	.align		4
.L_3380:
        /*4408*/ 	.word	index@(_Z15SoftmaxWarpImplI10DirectLoadI13__nv_bfloat16fE11DirectStoreIfS1_EfLi1ELi18ELi32ELi1ELb1EL9Algorithm0EEvT_T0_ll)
        /*440c*/ 	.word	0x00000000


	//----- nvinfo : EIATTR_MIN_STACK_SIZE
	.align		4
.L_3381:
        /*4410*/ 	.byte	0x04, 0x12
        /*4412*/ 	.short	(.L_3383 - .L_3382)
	.align		4
.L_3382:
        /*4414*/ 	.word	index@(_Z15SoftmaxWarpImplI10DirectLoadI13__nv_bfloat16fE11DirectStoreIfS1_EfLi1ELi18ELi32ELi1ELb0EL9Algorithm0EEvT_T0_ll)
        /*4418*/ 	.word	0x00000000


	//----- nvinfo : EIATTR_MIN_STACK_SIZE
	.align		4
.L_3383:
        /*441c*/ 	.byte	0x04, 0x12
        /*441e*/ 	.short	(.L_3385 - .L_3384)
	.align		4
.L_3384:
        /*4420*/ 	.word	index@(_Z15SoftmaxWarpImplI10DirectLoadI13__nv_bfloat16fE11DirectStoreIfS1_EfLi1ELi17ELi32ELi1ELb1EL9Algorithm0EEvT_T0_ll)
        /*4424*/ 	.word	0x00000000


	//----- nvinfo : EIATTR_MIN_STACK_SIZE
	.align		4
.L_3385:
        /*4428*/ 	.byte	0x04, 0x12
        /*442a*/ 	.short	(.L_3387 - .L_3386)
	.align		4
.L_3386:
        /*442c*/ 	.word	index@(_Z15SoftmaxWarpImplI10DirectLoadI13__nv_bfloat16fE11DirectStoreIfS1_EfLi1ELi17ELi32ELi1ELb0EL9Algorithm0EEvT_T0_ll)
        /*4430*/ 	.word	0x00000000


	//----- nvinfo : EIATTR_MIN_STACK_SIZE
	.align		4
.L_3387:
        /*4434*/ 	.byte	0x04, 0x12
        /*4436*/ 	.short	(.L_3389 - .L_3388)
	.align		4
.L_3388:
        /*4438*/ 	.word	index@(_Z15SoftmaxWarpImplI10DirectLoadI13__nv_bfloat16fE11DirectStoreIfS1_EfLi1ELi16ELi32ELi1ELb1EL9Algorithm0EEvT_T0_ll)
        /*443c*/ 	.word	0x00000000


	//----- nvinfo : EIATTR_MIN_STACK_SIZE
	.align		4
.L_3389:
        /*4440*/ 	.byte	0x04, 0x12
        /*4442*/ 	.short	(.L_3391 - .L_3390)
	.align		4
.L_3390:
        /*4444*/ 	.word	index@(_Z15SoftmaxWarpImplI10DirectLoadI13__nv_bfloat16fE11DirectStoreIfS1_EfLi1ELi16ELi32ELi1ELb0EL9Algorithm0EEvT_T0_ll)
        /*4448*/ 	.word	0x00000000


	//----- nvinfo : EIATTR_MIN_STACK_SIZE
	.align		4
.L_3391:
        /*444c*/ 	.byte	0x04, 0x12
        /*444e*/ 	.short	(.L_3393 - .L_3392)
	.align		4
.L_3392:
        /*4450*/ 	.word	index@(_Z15SoftmaxWarpImplI10DirectLoadI13__nv_bfloat16fE11DirectStoreIfS1_EfLi1ELi15ELi32ELi1ELb1EL9Algorithm0EEvT_T0_ll)
        /*4454*/ 	.word	0x00000000


	//----- nvinfo : EIATTR_MIN_STACK_SIZE
	.align		4
.L_3393:
        /*4458*/ 	.byte	0x04, 0x12
        /*445a*/ 	.short	(.L_3395 - .L_3394)
	.align		4
.L_3394:
        /*445c*/ 	.word	index@(_Z15SoftmaxWarpImplI10DirectLoadI13__nv_bfloat16fE11DirectStoreIfS1_EfLi1ELi15ELi32ELi1ELb0EL9Algorithm0EEvT_T0_ll)
        /*4460*/ 	.word	0x00000000


	//----- nvinfo : EIATTR_MIN_STACK_SIZE
	.align		4
.L_3395:
        /*4464*/ 	.byte	0x04, 0x12
        /*4466*/ 	.short	(.L_3397 - .L_3396)
	.align		4
.L_3396:
        /*4468*/ 	.word	index@(_Z15SoftmaxWarpImplI10DirectLoadI13__nv_bfloat16fE11DirectStoreIfS1_EfLi1ELi14ELi32ELi1ELb1EL9Algorithm0EEvT_T0_ll)
        /*446c*/ 	.word	0x00000000


	//----- nvinfo : EIATTR_MIN_STACK_SIZE
	.align		4
.L_3397:
        /*4470*/ 	.byte	0x04, 0x12
        /*4472*/ 	.short	(.L_3399 - .L_3398)
	.align		4
.L_3398:
        /*4474*/ 	.word	index@(_Z15SoftmaxWarpImplI10DirectLoadI13__nv_bfloat16fE11DirectStoreIfS1_EfLi1ELi14ELi32ELi1ELb0EL9Algorithm0EEvT_T0_ll)
        /*4478*/ 	.word	0x00000000


	//----- nvinfo : EIATTR_MIN_STACK_SIZE
	.align		4
.L_3399:
        /*447c*/ 	.byte	0x04, 0x12
        /*447e*/ 	.short	(.L_3401 - .L_3400)
	.align		4
.L_3400:
        /*4480*/ 	.word	index@(_Z15SoftmaxWarpImplI10DirectLoadI13__nv_bfloat16fE11DirectStoreIfS1_EfLi1ELi13ELi32ELi1ELb1EL9Algorithm0EEvT_T0_ll)
        /*4484*/ 	.word	0x00000000


	//----- nvinfo : EIATTR_MIN_STACK_SIZE
	.align		4
.L_3401:
        /*4488*/ 	.byte	0x04, 0x12
        /*448a*/ 	.short	(.L_3403 - .L_3402)
	.align		4
.L_3402:
        /*448c*/ 	.word	index@(_Z15SoftmaxWarpImplI10DirectLoadI13__nv_bfloat16fE11DirectStoreIfS1_EfLi1ELi13ELi32ELi1ELb0EL9Algorithm0EEvT_T0_ll)
        /*4490*/ 	.word	0x00000000


	//----- nvinfo : EIATTR_MIN_STACK_SIZE
	.align		4
.L_3403:
        /*4494*/ 	.byte	0x04, 0x12
        /*4496*/ 	.short	(.L_3405 - .L_3404)
	.align		4
.L_3404:
        /*4498*/ 	.word	index@(_Z15SoftmaxWarpImplI10DirectLoadI13__nv_bfloat16fE11DirectStoreIfS1_EfLi1ELi12ELi32ELi1ELb1EL9Algorithm0EEvT_T0_ll)
        /*449c*/ 	.word	0x00000000


	//----- nvinfo : EIATTR_MIN_STACK_SIZE
	.align		4
.L_3405:
        /*44a0*/ 	.byte	0x04, 0x12
        /*44a2*/ 	.short	(.L_3407 - .L_3406)
	.align		4
.L_3406:
        /*44a4*/ 	.word	index@(_Z15SoftmaxWarpImplI10DirectLoadI13__nv_bfloat16fE11DirectStoreIfS1_EfLi1ELi12ELi32ELi1ELb0EL9Algorithm0EEvT_T0_ll)
        /*44a8*/ 	.word	0x00000000


	//----- nvinfo : EIATTR_MIN_STACK_SIZE
	.align		4
.L_3407:
        /*44ac*/ 	.byte	0x04, 0x12
        /*44ae*/ 	.short	(.L_3409 - .L_3408)
	.align		4
.L_3408:
        /*44b0*/ 	.word	index@(_Z15SoftmaxWarpImplI10DirectLoadI13__nv_bfloat16fE11DirectStoreIfS1_EfLi1ELi11ELi32ELi1ELb1EL9Algorithm0EEvT_T0_ll)
        /*44b4*/ 	.word	0x00000000


	//----- nvinfo : EIATTR_MIN_STACK_SIZE
	.align		4
.L_3409:
        /*44b8*/ 	.byte	0x04, 0x12
        /*44ba*/ 	.short	(.L_3411 - .L_3410)
	.align		4
.L_3410:
        /*44bc*/ 	.word	index@(_Z15SoftmaxWarpImplI10DirectLoadI13__nv_bfloat16fE11DirectStoreIfS1_EfLi1ELi11ELi32ELi1ELb0EL9Algorithm0EEvT_T0_ll)
        /*44c0*/ 	.word	0x00000000


	//----- nvinfo : EIATTR_MIN_STACK_SIZE
	.align		4
.L_3411:
        /*44c4*/ 	.byte	0x04, 0x12
        /*44c6*/ 	.short	(.L_3413 - .L_3412)
	.align		4
.L_3412:
        /*44c8*/ 	.word	index@(_Z15SoftmaxWarpImplI10DirectLoadI13__nv_bfloat16fE11DirectStoreIfS1_EfLi1ELi10ELi32ELi1ELb1EL9Algorithm0EEvT_T0_ll)
        /*44cc*/ 	.word	0x00000000


	//----- nvinfo : EIATTR_MIN_STACK_SIZE
	.align		4
.L_3413:
        /*44d0*/ 	.byte	0x04, 0x12
        /*44d2*/ 	.short	(.L_3415 - .L_3414)
	.align		4
.L_3414:
        /*44d4*/ 	.word	index@(_Z15SoftmaxWarpImplI10DirectLoadI13__nv_bfloat16fE11DirectStoreIfS1_EfLi1ELi10ELi32ELi1ELb0EL9Algorithm0EEvT_T0_ll)
        /*44d8*/ 	.word	0x00000000


	//----- nvinfo : EIATTR_MIN_STACK_SIZE
	.align		4
.L_3415:
        /*44dc*/ 	.byte	0x04, 0x12
        /*44de*/ 	.short	(.L_3417 - .L_3416)
	.align		4
.L_3416:
        /*44e0*/ 	.word	index@(_Z15SoftmaxWarpImplI10DirectLoadI13__nv_bfloat16fE11DirectStoreIfS1_EfLi1ELi9ELi32ELi1ELb1EL9Algorithm0EEvT_T0_ll)
        /*44e4*/ 	.word	0x00000000


	//----- nvinfo : EIATTR_MIN_STACK_SIZE
	.align		4
.L_3417:
        /*44e8*/ 	.byte	0x04, 0x12
        /*44ea*/ 	.short	(.L_3419 - .L_3418)
	.align		4
.L_3418:
        /*44ec*/ 	.word	index@(_Z15SoftmaxWarpImplI10DirectLoadI13__nv_bfloat16fE11DirectStoreIfS1_EfLi1ELi9ELi32ELi1ELb0EL9Algorithm0EEvT_T0_ll)
        /*44f0*/ 	.word	0x00000000


	//----- nvinfo : EIATTR_MIN_STACK_SIZE
	.align		4
.L_3419:
        /*44f4*/ 	.byte	0x04, 0x12
        /*44f6*/ 	.short	(.L_3421 - .L_3420)
	.align		4
.L_3420:
        /*44f8*/ 	.word	index@(_Z15SoftmaxWarpImplI10DirectLoadI13__nv_bfloat16fE11DirectStoreIfS1_EfLi1ELi8ELi32ELi1ELb1EL9Algorithm0EEvT_T0_ll)
        /*44fc*/ 	.word	0x00000000


	//----- nvinfo : EIATTR_MIN_STACK_SIZE
	.align		4
.L_3421:
        /*4500*/ 	.byte	0x04, 0x12
        /*4502*/ 	.short	(.L_3423 - .L_3422)
	.align		4
.L_3422:
        /*4504*/ 	.word	index@(_Z15SoftmaxWarpImplI10DirectLoadI13__nv_bfloat16fE11DirectStoreIfS1_EfLi1ELi8ELi32ELi1ELb0EL9Algorithm0EEvT_T0_ll)
        /*4508*/ 	.word	0x00000000


	//----- nvinfo : EIATTR_MIN_STACK_SIZE
	.align		4
.L_3423:
        /*450c*/ 	.byte	0x04, 0x12
        /*450e*/ 	.short	(.L_3425 - .L_3424)
	.align		4
.L_3424:
        /*4510*/ 	.word	index@(_Z15SoftmaxWarpImplI10DirectLoadI13__nv_bfloat16fE11DirectStoreIfS1_EfLi1ELi7ELi32ELi1ELb1EL9Algorithm0EEvT_T0_ll)
        /*4514*/ 	.word	0x00000000


	//----- nvinfo : EIATTR_MIN_STACK_SIZE
	.align		4
.L_3425:
        /*4518*/ 	.byte	0x04, 0x12
        /*451a*/ 	.short	(.L_3427 - .L_3426)
	.align		4
.L_3426:
        /*451c*/ 	.word	index@(_Z15SoftmaxWarpImplI10DirectLoadI13__nv_bfloat16fE11DirectStoreIfS1_EfLi1ELi7ELi32ELi1ELb0EL9Algorithm0EEvT_T0_ll)
        /*4520*/ 	.word	0x00000000


	//----- nvinfo : EIATTR_MIN_STACK_SIZE
	.align		4
.L_3427:
        /*4524*/ 	.byte	0x04, 0x12
        /*4526*/ 	.short	(.L_3429 - .L_3428)
	.align		4
.L_3428:
        /*4528*/ 	.word	index@(_Z15SoftmaxWarpImplI10DirectLoadI13__nv_bfloat16fE11DirectStoreIfS1_EfLi1ELi6ELi32ELi1ELb1EL9Algorithm0EEvT_T0_ll)
        /*452c*/ 	.word	0x00000000


	//----- nvinfo : EIATTR_MIN_STACK_SIZE
	.align		4
.L_3429:
        /*4530*/ 	.byte	0x04, 0x12
        /*4532*/ 	.short	(.L_3431 - .L_3430)
	.align		4
.L_3430:
        /*4534*/ 	.word	index@(_Z15SoftmaxWarpImplI10DirectLoadI13__nv_bfloat16fE11DirectStoreIfS1_EfLi1ELi6ELi32ELi1ELb0EL9Algorithm0EEvT_T0_ll)
        /*4538*/ 	.word	0x00000000


	//----- nvinfo : EIATTR_MIN_STACK_SIZE
	.align		4
.L_3431:
        /*453c*/ 	.byte	0x04, 0x12
        /*453e*/ 	.short	(.L_3433 - .L_3432)
	.align		4
.L_3432:
        /*4540*/ 	.word	index@(_Z15SoftmaxWarpImplI10DirectLoadI13__nv_bfloat16fE11DirectStoreIfS1_EfLi1ELi5ELi32ELi1ELb1EL9Algorithm0EEvT_T0_ll)
        /*4544*/ 	.word	0x00000000


	//----- nvinfo : EIATTR_MIN_STACK_SIZE
	.align		4
.L_3433:
        /*4548*/ 	.byte	0x04, 0x12
        /*454a*/ 	.short	(.L_3435 - .L_3434)
	.align		4
.L_3434:
        /*454c*/ 	.word	index@(_Z15SoftmaxWarpImplI10DirectLoadI13__nv_bfloat16fE11DirectStoreIfS1_EfLi1ELi5ELi32ELi1ELb0EL9Algorithm0EEvT_T0_ll)
        /*4550*/ 	.word	0x00000000


	//----- nvinfo : EIATTR_MIN_STACK_SIZE
	.align		4
.L_3435:
        /*4554*/ 	.byte	0x04, 0x12
        /*4556*/ 	.short	(.L_3437 - .L_3436)
	.align		4
.L_3436:
        /*4558*/ 	.word	index@(_Z15SoftmaxWarpImplI10DirectLoadI13__nv_bfloat16fE11DirectStoreIfS1_EfLi1ELi4ELi32ELi1ELb1EL9Algorithm0EEvT_T0_ll)
        /*455c*/ 	.word	0x00000000


	//----- nvinfo : EIATTR_MIN_STACK_SIZE
	.align		4
.L_3437:
        /*4560*/ 	.byte	0x04, 0x12
        /*4562*/ 	.short	(.L_3439 - .L_3438)
	.align		4
.L_3438:
        /*4564*/ 	.word	index@(_Z15SoftmaxWarpImplI10DirectLoadI13__nv_bfloat16fE11DirectStoreIfS1_EfLi1ELi4ELi32ELi1ELb0EL9Algorithm0EEvT_T0_ll)
        /*4568*/ 	.word	0x00000000


	//----- nvinfo : EIATTR_MIN_STACK_SIZE
	.align		4
.L_3439:
        /*456c*/ 	.byte	0x04, 0x12
        /*456e*/ 	.short	(.L_3441 - .L_3440)
	.align		4
.L_3440:
        /*4570*/ 	.word	index@(_Z15SoftmaxWarpImplI10DirectLoadI13__nv_bfloat16fE11DirectStoreIfS1_EfLi1ELi3ELi32ELi1ELb1EL9Algorithm0EEvT_T0_ll)
        /*4574*/ 	.word	0x00000000


	//----- nvinfo : EIATTR_MIN_STACK_SIZE
	.align		4
.L_3441:
        /*4578*/ 	.byte	0x04, 0x12
        /*457a*/ 	.short	(.L_3443 - .L_3442)
	.align		4
.L_3442:
        /*457c*/ 	.word	index@(_Z15SoftmaxWarpImplI10DirectLoadI13__nv_bfloat16fE11DirectStoreIfS1_EfLi1ELi3ELi32ELi1ELb0EL9Algorithm0EEvT_T0_ll)
        /*4580*/ 	.word	0x00000000


	//----- nvinfo : EIATTR_MIN_STACK_SIZE
	.align		4
.L_3443:
        /*4584*/ 	.byte	0x04, 0x12
        /*4586*/ 	.short	(.L_3445 - .L_3444)
	.align		4
.L_3444:
        /*4588*/ 	.word	index@(_Z15SoftmaxWarpImplI10DirectLoadI13__nv_bfloat16fE11DirectStoreIfS1_EfLi1ELi2ELi32ELi1ELb1EL9Algorithm0EEvT_T0_ll)
        /*458c*/ 	.word	0x00000000


	//----- nvinfo : EIATTR_MIN_STACK_SIZE
	.align		4
.L_3445:
        /*4590*/ 	.byte	0x04, 0x12
        /*4592*/ 	.short	(.L_3447 - .L_3446)
	.align		4
.L_3446:
        /*4594*/ 	.word	index@(_Z15SoftmaxWarpImplI10DirectLoadI13__nv_bfloat16fE11DirectStoreIfS1_EfLi1ELi2ELi32ELi1ELb0EL9Algorithm0EEvT_T0_ll)
        /*4598*/ 	.word	0x00000000


	//----- nvinfo : EIATTR_MIN_STACK_SIZE
	.align		4
.L_3447:
        /*459c*/ 	.byte	0x04, 0x12
        /*459e*/ 	.short	(.L_3449 - .L_3448)
	.align		4
.L_3448:
        /*45a0*/ 	.word	index@(_Z15SoftmaxWarpImplI10DirectLoadI13__nv_bfloat16fE11DirectStoreIfS1_EfLi1ELi1ELi32ELi1ELb1EL9Algorithm0EEvT_T0_ll)
        /*45a4*/ 	.word	0x00000000


	//----- nvinfo : EIATTR_MIN_STACK_SIZE
	.align		4
.L_3449:
        /*45a8*/ 	.byte	0x04, 0x12
        /*45aa*/ 	.short	(.L_3451 - .L_3450)
	.align		4
.L_3450:
        /*45ac*/ 	.word	index@(_Z15SoftmaxWarpImplI10DirectLoadI13__nv_bfloat16fE11DirectStoreIfS1_EfLi1ELi1ELi32ELi1ELb0EL9Algorithm0EEvT_T0_ll)
        /*45b0*/ 	.word	0x00000000


	//----- nvinfo : EIATTR_MIN_STACK_SIZE
	.align		4
.L_3451:
        /*45b4*/ 	.byte	0x04, 0x12
        /*45b6*/ 	.short	(.L_3453 - .L_3452)
	.align		4
.L_3452:
        /*45b8*/ 	.word	index@(_Z15SoftmaxWarpImplI10DirectLoadI13__nv_bfloat16fE11DirectStoreIfS1_EfLi1ELi1ELi32ELi2ELb1EL9Algorithm0EEvT_T0_ll)
        /*45bc*/ 	.word	0x00000000


	//----- nvinfo : EIATTR_MIN_STACK_SIZE
	.align		4
.L_3453:
        /*45c0*/ 	.byte	0x04, 0x12
        /*45c2*/ 	.short	(.L_3455 - .L_3454)
	.align		4
.L_3454:
        /*45c4*/ 	.word	index@(_Z15SoftmaxWarpImplI10DirectLoadI13__nv_bfloat16fE11DirectStoreIfS1_EfLi1ELi1ELi32ELi2ELb0EL9Algorithm0EEvT_T0_ll)
        /*45c8*/ 	.word	0x00000000


	//----- nvinfo : EIATTR_MIN_STACK_SIZE
	.align		4
.L_3455:
        /*45cc*/ 	.byte	0x04, 0x12
        /*45ce*/ 	.short	(.L_3457 - .L_3456)
	.align		4
.L_3456:
        /*45d0*/ 	.word	index@(_Z15SoftmaxWarpImplI10DirectLoadI13__nv_bfloat16fE11DirectStoreIfS1_EfLi1ELi1ELi16ELi1ELb1EL9Algorithm0EEvT_T0_ll)
        /*45d4*/ 	.word	0x00000000


	//----- nvinfo : EIATTR_MIN_STACK_SIZE
	.align		4
.L_3457:
        /*45d8*/ 	.byte	0x04, 0x12
        /*45da*/ 	.short	(.L_3459 - .L_3458)
	.align		4
.L_3458:
        /*45dc*/ 	.word	index@(_Z15SoftmaxWarpImplI10DirectLoadI13__nv_bfloat16fE11DirectStoreIfS1_EfLi1ELi1ELi16ELi1ELb0EL9Algorithm0EEvT_T0_ll)
        /*45e0*/ 	.word	0x00000000


	//----- nvinfo : EIATTR_MIN_STACK_SIZE
	.align		4
.L_3459:
        /*45e4*/ 	.byte	0x04, 0x12
        /*45e6*/ 	.short	(.L_3461 - .L_3460)
	.align		4
.L_3460:
        /*45e8*/ 	.word	index@(_Z15SoftmaxWarpImplI10DirectLoadI13__nv_bfloat16fE11DirectStoreIfS1_EfLi1ELi1ELi16ELi2ELb1EL9Algorithm0EEvT_T0_ll)
        /*45ec*/ 	.word	0x00000000


	//----- nvinfo : EIATTR_MIN_STACK_SIZE
	.align		4
.L_3461:
        /*45f0*/ 	.byte	0x04, 0x12
        /*45f2*/ 	.short	(.L_3463 - .L_3462)
	.align		4
.L_3462:
        /*45f4*/ 	.word	index@(_Z15SoftmaxWarpImplI10DirectLoadI13__nv_bfloat16fE11DirectStoreIfS1_EfLi1ELi1ELi16ELi2ELb0EL9Algorithm0EEvT_T0_ll)
        /*45f8*/ 	.word	0x00000000


	//----- nvinfo : EIATTR_MIN_STACK_SIZE
	.align		4
.L_3463:
        /*45fc*/ 	.byte	0x04, 0x12
        /*45fe*/ 	.short	(.L_3465 - .L_3464)
	.align		4
.L_3464:
        /*4600*/ 	.word	index@(_Z15SoftmaxWarpImplI10DirectLoadI13__nv_bfloat16fE11DirectStoreIfS1_EfLi1ELi1ELi8ELi1ELb1EL9Algorithm0EEvT_T0_ll)
        /*4604*/ 	.word	0x00000000


	//----- nvinfo : EIATTR_MIN_STACK_SIZE
	.align		4
.L_3465:
        /*4608*/ 	.byte	0x04, 0x12
        /*460a*/ 	.short	(.L_3467 - .L_3466)
	.align		4
.L_3466:
        /*460c*/ 	.word	index@(_Z15SoftmaxWarpImplI10DirectLoadI13__nv_bfloat16fE11DirectStoreIfS1_EfLi1ELi1ELi8ELi1ELb0EL9Algorithm0EEvT_T0_ll)
        /*4610*/ 	.word	0x00000000


	//----- nvinfo : EIATTR_MIN_STACK_SIZE
	.align		4
.L_3467:
        /*4614*/ 	.byte	0x04, 0x12
        /*4616*/ 	.short	(.L_3469 - .L_3468)
	.align		4
.L_3468:
        /*4618*/ 	.word	index@(_Z15SoftmaxWarpImplI10DirectLoadI13__nv_bfloat16fE11DirectStoreIfS1_EfLi1ELi1ELi8ELi2ELb1EL9Algorithm0EEvT_T0_ll)
        /*461c*/ 	.word	0x00000000


	//----- nvinfo : EIATTR_MIN_STACK_SIZE
	.align		4
.L_3469:
        /*4620*/ 	.byte	0x04, 0x12
        /*4622*/ 	.short	(.L_3471 - .L_3470)
	.align		4
.L_3470:
        /*4624*/ 	.word	index@(_Z15SoftmaxWarpImplI10DirectLoadI13__nv_bfloat16fE11DirectStoreIfS1_EfLi1ELi1ELi8ELi2ELb0EL9Algorithm0EEvT_T0_ll)
        /*4628*/ 	.word	0x00000000


	//----- nvinfo : EIATTR_MIN_STACK_SIZE
	.align		4
.L_3471:
        /*462c*/ 	.byte	0x04, 0x12
        /*462e*/ 	.short	(.L_3473 - .L_3472)
	.align		4
.L_3472:
        /*4630*/ 	.word	index@(_Z15SoftmaxWarpImplI10DirectLoadI13__nv_bfloat16fE11DirectStoreIfS1_EfLi1ELi1ELi4ELi1ELb1EL9Algorithm0EEvT_T0_ll)
        /*4634*/ 	.word	0x00000000


	//----- nvinfo : EIATTR_MIN_STACK_SIZE
	.align		4
.L_3473:
        /*4638*/ 	.byte	0x04, 0x12
        /*463a*/ 	.short	(.L_3475 - .L_3474)
	.align		4
.L_3474:
        /*463c*/ 	.word	index@(_Z15SoftmaxWarpImplI10DirectLoadI13__nv_bfloat16fE11DirectStoreIfS1_EfLi1ELi1ELi4ELi1ELb0EL9Algorithm0EEvT_T0_ll)
        /*4640*/ 	.word	0x00000000


	//----- nvinfo : EIATTR_MIN_STACK_SIZE
	.align		4
.L_3475:
        /*4644*/ 	.byte	0x04, 0x12
        /*4646*/ 	.short	(.L_3477 - .L_3476)
	.align		4
.L_3476:
        /*4648*/ 	.word	index@(_Z15SoftmaxWarpImplI10DirectLoadI13__nv_bfloat16fE11DirectStoreIfS1_EfLi1ELi1ELi4ELi2ELb1EL9Algorithm0EEvT_T0_ll)
        /*464c*/ 	.word	0x00000000


	//----- nvinfo : EIATTR_MIN_STACK_SIZE
	.align		4
.L_3477:
        /*4650*/ 	.byte	0x04, 0x12
        /*4652*/ 	.short	(.L_3479 - .L_3478)
	.align		4
.L_3478:
        /*4654*/ 	.word	index@(_Z15SoftmaxWarpImplI10DirectLoadI13__nv_bfloat16fE11DirectStoreIfS1_EfLi1ELi1ELi4ELi2ELb0EL9Algorithm0EEvT_T0_ll)
        /*4658*/ 	.word	0x00000000


	//----- nvinfo : EIATTR_MIN_STACK_SIZE
	.align		4
.L_3479:
        /*465c*/ 	.byte	0x04, 0x12
        /*465e*/ 	.short	(.L_3481 - .L_3480)
	.align		4
.L_3480:
        /*4660*/ 	.word	index@(_Z15SoftmaxWarpImplI10DirectLoadI13__nv_bfloat16fE11DirectStoreIfS1_EfLi1ELi1ELi2ELi1ELb1EL9Algorithm0EEvT_T0_ll)
        /*4664*/ 	.word	0x00000000


	//----- nvinfo : EIATTR_MIN_STACK_SIZE
	.align		4
.L_3481:
        /*4668*/ 	.byte	0x04, 0x12
        /*466a*/ 	.short	(.L_3483 - .L_3482)
	.align		4
.L_3482:
        /*466c*/ 	.word	index@(_Z15SoftmaxWarpImplI10DirectLoadI13__nv_bfloat16fE11DirectStoreIfS1_EfLi1ELi1ELi2ELi1ELb0EL9Algorithm0EEvT_T0_ll)
        /*4670*/ 	.word	0x00000000


	//----- nvinfo : EIATTR_MIN_STACK_SIZE
	.align		4
.L_3483:
        /*4674*/ 	.byte	0x04, 0x12
        /*4676*/ 	.short	(.L_3485 - .L_3484)
	.align		4
.L_3484:
        /*4678*/ 	.word	index@(_Z15SoftmaxWarpImplI10DirectLoadI13__nv_bfloat16fE11DirectStoreIfS1_EfLi1ELi1ELi2ELi2ELb1EL9Algorithm0EEvT_T0_ll)
        /*467c*/ 	.word	0x00000000


	//----- nvinfo : EIATTR_MIN_STACK_SIZE
	.align		4
.L_3485:
        /*4680*/ 	.byte	0x04, 0x12
        /*4682*/ 	.short	(.L_3487 - .L_3486)
	.align		4
.L_3486:
        /*4684*/ 	.word	index@(_Z15SoftmaxWarpImplI10DirectLoadI13__nv_bfloat16fE11DirectStoreIfS1_EfLi1ELi1ELi2ELi2ELb0EL9Algorithm0EEvT_T0_ll)
        /*4688*/ 	.word	0x00000000


	//----- nvinfo : EIATTR_MIN_STACK_SIZE
	.align		4
.L_3487:
        /*468c*/ 	.byte	0x04, 0x12
        /*468e*/ 	.short	(.L_3489 - .L_3488)
	.align		4
.L_3488:
        /*4690*/ 	.word	index@(_Z15SoftmaxWarpImplI10DirectLoadI13__nv_bfloat16fE11DirectStoreIfS1_EfLi1ELi1ELi1ELi1ELb1EL9Algorithm0EEvT_T0_ll)
        /*4694*/ 	.word	0x00000000


	//----- nvinfo : EIATTR_MIN_STACK_SIZE
	.align		4
.L_3489:
        /*4698*/ 	.byte	0x04, 0x12
        /*469a*/ 	.short	(.L_3491 - .L_3490)
	.align		4
.L_3490:
        /*469c*/ 	.word	index@(_Z15SoftmaxWarpImplI10DirectLoadI13__nv_bfloat16fE11DirectStoreIfS1_EfLi1ELi1ELi1ELi1ELb0EL9Algorithm0EEvT_T0_ll)
        /*46a0*/ 	.word	0x00000000


	//----- nvinfo : EIATTR_MIN_STACK_SIZE
	.align		4
.L_3491:
        /*46a4*/ 	.byte	0x04, 0x12
        /*46a6*/ 	.short	(.L_3493 - .L_3492)
	.align		4
.L_3492:
        /*46a8*/ 	.word	index@(_Z15SoftmaxWarpImplI10DirectLoadI13__nv_bfloat16fE11DirectStoreIfS1_EfLi1ELi1ELi1ELi2ELb1EL9Algorithm0EEvT_T0_ll)
        /*46ac*/ 	.word	0x00000000


	//----- nvinfo : EIATTR_MIN_STACK_SIZE
	.align		4
.L_3493:
        /*46b0*/ 	.byte	0x04, 0x12
        /*46b2*/ 	.short	(.L_3495 - .L_3494)
	.align		4
.L_3494:
        /*46b4*/ 	.word	index@(_Z15SoftmaxWarpImplI10DirectLoadI13__nv_bfloat16fE11DirectStoreIfS1_EfLi1ELi1ELi1ELi2ELb0EL9Algorithm0EEvT_T0_ll)
        /*46b8*/ 	.word	0x00000000


	//----- nvinfo : EIATTR_MIN_STACK_SIZE
	.align		4
.L_3495:
        /*46bc*/ 	.byte	0x04, 0x12
        /*46be*/ 	.short	(.L_3497 - .L_3496)
	.align		4
.L_3496:
        /*46c0*/ 	.word	index@(_Z15SoftmaxWarpImplI10DirectLoadI13__nv_bfloat16fE11DirectStoreIfS1_EfLi2ELi32ELi32ELi1ELb1EL9Algorithm0EEvT_T0_ll)
        /*46c4*/ 	.word	0x00000000


	//----- nvinfo : EIATTR_MIN_STACK_SIZE
	.align		4
.L_3497:
        /*46c8*/ 	.byte	0x04, 0x12
        /*46ca*/ 	.short	(.L_3499 - .L_3498)
	.align		4
.L_3498:
        /*46cc*/ 	.word	index@(_Z15SoftmaxWarpImplI10DirectLoadI13__nv_bfloat16fE11DirectStoreIfS1_EfLi2ELi32ELi32ELi1ELb0EL9Algorithm0EEvT_T0_ll)
        /*46d0*/ 	.word	0x00000000


	//----- nvinfo : EIATTR_MIN_STACK_SIZE
	.align		4
.L_3499:
        /*46d4*/ 	.byte	0x04, 0x12
        /*46d6*/ 	.short	(.L_3501 - .L_3500)
	.align		4
.L_3500:
        /*46d8*/ 	.word	index@(_Z15SoftmaxWarpImplI10DirectLoadI13__nv_bfloat16fE11DirectStoreIfS1_EfLi2ELi30ELi32ELi1ELb1EL9Algorithm0EEvT_T0_ll)
        /*46dc*/ 	.word	0x00000000


	//----- nvinfo : EIATTR_MIN_STACK_SIZE
	.align		4
.L_3501:
        /*46e0*/ 	.byte	0x04, 0x12
        /*46e2*/ 	.short	(.L_3503 - .L_3502)
	.align		4
.L_3502:
        /*46e4*/ 	.word	index@(_Z15SoftmaxWarpImplI10DirectLoadI13__nv_bfloat16fE11DirectStoreIfS1_EfLi2ELi30ELi32ELi1ELb0EL9Algorithm0EEvT_T0_ll)
        /*46e8*/ 	.word	0x00000000


	//----- nvinfo : EIATTR_MIN_STACK_SIZE
	.align		4
.L_3503:
        /*46ec*/ 	.byte	0x04, 0x12
        /*46ee*/ 	.short	(.L_3505 - .L_3504)
	.align		4
.L_3504:
        /*46f0*/ 	.word	index@(_Z15SoftmaxWarpImplI10DirectLoadI13__nv_bfloat16fE11DirectStoreIfS1_EfLi2ELi28ELi32ELi1ELb1EL9Algorithm0EEvT_T0_ll)
        /*46f4*/ 	.word	0x00000000


	//----- nvinfo : EIATTR_MIN_STACK_SIZE
	.align		4
.L_3505:
        /*46f8*/ 	.byte	0x04, 0x12
        /*46fa*/ 	.short	(.L_3507 - .L_3506)
	.align		4
.L_3506:
        /*46fc*/ 	.word	index@(_Z15SoftmaxWarpImplI10DirectLoadI13__nv_bfloat16fE11DirectStoreIfS1_EfLi2ELi28ELi32ELi1ELb0EL9Algorithm0EEvT_T0_ll)
        /*4700*/ 	.word	0x00000000


	//----- nvinfo : EIATTR_MIN_STACK_SIZE
	.align		4
.L_3507:
        /*4704*/ 	.byte	0x04, 0x12
        /*4706*/ 	.short	(.L_3509 - .L_3508)
	.align		4
.L_3508:
        /*4708*/ 	.word	index@(_Z15SoftmaxWarpImplI10DirectLoadI13__nv_bfloat16fE11DirectStoreIfS1_EfLi2ELi26ELi32ELi1ELb1EL9Algorithm0EEvT_T0_ll)
        /*470c*/ 	.word	0x00000000


	//----- nvinfo : EIATTR_MIN_STACK_SIZE
	.align		4
.L_3509:
        /*4710*/ 	.byte	0x04, 0x12
        /*4712*/ 	.short	(.L_3511 - .L_3510)
	.align		4
.L_3510:
        /*4714*/ 	.word	index@(_Z15SoftmaxWarpImplI10DirectLoadI13__nv_bfloat16fE11DirectStoreIfS1_EfLi2ELi26ELi32ELi1ELb0EL9Algorithm0EEvT_T0_ll)
        /*4718*/ 	.word	0x00000000


	//----- nvinfo : EIATTR_MIN_STACK_SIZE
	.align		4
.L_3511:
        /*471c*/ 	.byte	0x04, 0x12
        /*471e*/ 	.short	(.L_3513 - .L_3512)
	.align		4
.L_3512:
        /*4720*/ 	.word	index@(_Z15SoftmaxWarpImplI10DirectLoadI13__nv_bfloat16fE11DirectStoreIfS1_EfLi2ELi24ELi32ELi1ELb1EL9Algorithm0EEvT_T0_ll)
        /*4724*/ 	.word	0x00000000


	//----- nvinfo : EIATTR_MIN_STACK_SIZE
	.align		4
.L_3513:
        /*4728*/ 	.byte	0x04, 0x12
        /*472a*/ 	.short	(.L_3515 - .L_3514)
	.align		4
.L_3514:
        /*472c*/ 	.word	index@(_Z15SoftmaxWarpImplI10DirectLoadI13__nv_bfloat16fE11DirectStoreIfS1_EfLi2ELi24ELi32ELi1ELb0EL9Algorithm0EEvT_T0_ll)
        /*4730*/ 	.word	0x00000000


	//----- nvinfo : EIATTR_MIN_STACK_SIZE
	.align		4
.L_3515:
        /*4734*/ 	.byte	0x04, 0x12
        /*4736*/ 	.short	(.L_3517 - .L_3516)
	.align		4
.L_3516:
        /*4738*/ 	.word	index@(_Z15SoftmaxWarpImplI10DirectLoadI13__nv_bfloat16fE11DirectStoreIfS1_EfLi2ELi22ELi32ELi1ELb1EL9Algorithm0EEvT_T0_ll)
        /*473c*/ 	.word	0x00000000


	//----- nvinfo : EIATTR_MIN_STACK_SIZE
	.align		4
.L_3517:
        /*4740*/ 	.byte	0x04, 0x12
        /*4742*/ 	.short	(.L_3519 - .L_3518)
	.align		4
.L_3518:
        /*4744*/ 	.word	index@(_Z15SoftmaxWarpImplI10DirectLoadI13__nv_bfloat16fE11DirectStoreIfS1_EfLi2ELi22ELi32ELi1ELb0EL9Algorithm0EEvT_T0_ll)
        /*4748*/ 	.word	0x00000000


	//----- nvinfo : EIATTR_MIN_STACK_SIZE
	.align		4
.L_3519:
        /*474c*/ 	.byte	0x04, 0x12
        /*474e*/ 	.short	(.L_3521 - .L_3520)
	.align		4
.L_3520:
        /*4750*/ 	.word	index@(_Z15SoftmaxWarpImplI10DirectLoadI13__nv_bfloat16fE11DirectStoreIfS1_EfLi2ELi20ELi32ELi1ELb1EL9Algorithm0EEvT_T0_ll)
        /*4754*/ 	.word	0x00000000


	//----- nvinfo : EIATTR_MIN_STACK_SIZE
	.align		4
.L_3521:
        /*4758*/ 	.byte	0x04, 0x12
        /*475a*/ 	.short	(.L_3523 - .L_3522)
	.align		4
.L_3522:
        /*475c*/ 	.word	index@(_Z15SoftmaxWarpImplI10DirectLoadI13__nv_bfloat16fE11DirectStoreIfS1_EfLi2ELi20ELi32ELi1ELb0EL9Algorithm0EEvT_T0_ll)
        /*4760*/ 	.word	0x00000000


	//----- nvinfo : EIATTR_MIN_STACK_SIZE
	.align		4
.L_3523:
        /*4764*/ 	.byte	0x04, 0x12
        /*4766*/ 	.short	(.L_3525 - .L_3524)
	.align		4
.L_3524:
        /*4768*/ 	.word	index@(_Z15SoftmaxWarpImplI10DirectLoadI13__nv_bfloat16fE11DirectStoreIfS1_EfLi2ELi18ELi32ELi1ELb1EL9Algorithm0EEvT_T0_ll)
        /*476c*/ 	.word	0x00000000


	//----- nvinfo : EIATTR_MIN_STACK_SIZE
	.align		4
.L_3525:
        /*4770*/ 	.byte	0x04, 0x12
        /*4772*/ 	.short	(.L_3527 - .L_3526)
	.align		4
.L_3526:
        /*4774*/ 	.word	index@(_Z15SoftmaxWarpImplI10DirectLoadI13__nv_bfloat16fE11DirectStoreIfS1_EfLi2ELi18ELi32ELi1ELb0EL9Algorithm0EEvT_T0_ll)
        /*4778*/ 	.word	0x00000000


	//----- nvinfo : EIATTR_MIN_STACK_SIZE
	.align		4
.L_3527:
        /*477c*/ 	.byte	0x04, 0x12
        /*477e*/ 	.short	(.L_3529 - .L_3528)
	.align		4
.L_3528:
        /*4780*/ 	.word	index@(_Z15SoftmaxWarpImplI10DirectLoadI13__nv_bfloat16fE11DirectStoreIfS1_EfLi2ELi16ELi32ELi1ELb1EL9Algorithm0EEvT_T0_ll)
        /*4784*/ 	.word	0x00000000


	//----- nvinfo : EIATTR_MIN_STACK_SIZE
	.align		4
.L_3529:
        /*4788*/ 	.byte	0x04, 0x12
        /*478a*/ 	.short	(.L_3531 - .L_3530)
	.align		4
.L_3530:
        /*478c*/ 	.word	index@(_Z15SoftmaxWarpImplI10DirectLoadI13__nv_bfloat16fE11DirectStoreIfS1_EfLi2ELi16ELi32ELi1ELb0EL9Algorithm0EEvT_T0_ll)
        /*4790*/ 	.word	0x00000000


	//----- nvinfo : EIATTR_MIN_STACK_SIZE
	.align		4
.L_3531:
        /*4794*/ 	.byte	0x04, 0x12
        /*4796*/ 	.short	(.L_3533 - .L_3532)
	.align		4
.L_3532:
        /*4798*/ 	.word	index@(_Z15SoftmaxWarpImplI10DirectLoadI13__nv_bfloat16fE11DirectStoreIfS1_EfLi2ELi14ELi32ELi1ELb1EL9Algorithm0EEvT_T0_ll)
        /*479c*/ 	.word	0x00000000


	//----- nvinfo : EIATTR_MIN_STACK_SIZE
	.align		4
.L_3533:
        /*47a0*/ 	.byte	0x04, 0x12
        /*47a2*/ 	.short	(.L_3535 - .L_3534)
	.align		4
.L_3534:
        /*47a4*/ 	.word	index@(_Z15SoftmaxWarpImplI10DirectLoadI13__nv_bfloat16fE11DirectStoreIfS1_EfLi2ELi14ELi32ELi1ELb0EL9Algorithm0EEvT_T0_ll)
        /*47a8*/ 	.word	0x00000000


	//----- nvinfo : EIATTR_MIN_STACK_SIZE
	.align		4
.L_3535:
        /*47ac*/ 	.byte	0x04, 0x12
        /*47ae*/ 	.short	(.L_3537 - .L_3536)
	.align		4
.L_3536:
        /*47b0*/ 	.word	index@(_Z15SoftmaxWarpImplI10DirectLoadI13__nv_bfloat16fE11DirectStoreIfS1_EfLi2ELi12ELi32ELi1ELb1EL9Algorithm0EEvT_T0_ll)
        /*47b4*/ 	.word	0x00000000


	//----- nvinfo : EIATTR_MIN_STACK_SIZE
	.align		4
.L_3537:
        /*47b8*/ 	.byte	0x04, 0x12
        /*47ba*/ 	.short	(.L_3539 - .L_3538)
	.align		4
.L_3538:
        /*47bc*/ 	.word	index@(_Z15SoftmaxWarpImplI10DirectLoadI13__nv_bfloat16fE11DirectStoreIfS1_EfLi2ELi12ELi32ELi1ELb0EL9Algorithm0EEvT_T0_ll)
        /*47c0*/ 	.word	0x00000000


	//----- nvinfo : EIATTR_MIN_STACK_SIZE
	.align		4
.L_3539:
        /*47c4*/ 	.byte	0x04, 0x12
        /*47c6*/ 	.short	(.L_3541 - .L_3540)
	.align		4
.L_3540:
        /*47c8*/ 	.word	index@(_Z15SoftmaxWarpImplI10DirectLoadI13__nv_bfloat16fE11DirectStoreIfS1_EfLi2ELi10ELi32ELi1ELb1EL9Algorithm0EEvT_T0_ll)
        /*47cc*/ 	.word	0x00000000


	//----- nvinfo : EIATTR_MIN_STACK_SIZE
	.align		4
.L_3541:
        /*47d0*/ 	.byte	0x04, 0x12
        /*47d2*/ 	.short	(.L_3543 - .L_3542)
	.align		4
.L_3542:
        /*47d4*/ 	.word	index@(_Z15SoftmaxWarpImplI10DirectLoadI13__nv_bfloat16fE11DirectStoreIfS1_EfLi2ELi10ELi32ELi1ELb0EL9Algorithm0EEvT_T0_ll)
        /*47d8*/ 	.word	0x00000000


	//----- nvinfo : EIATTR_MIN_STACK_SIZE
	.align		4
.L_3543:
        /*47dc*/ 	.byte	0x04, 0x12
        /*47de*/ 	.short	(.L_3545 - .L_3544)
	.align		4
.L_3544:
        /*47e0*/ 	.word	index@(_Z15SoftmaxWarpImplI10DirectLoadI13__nv_bfloat16fE11DirectStoreIfS1_EfLi2ELi8ELi32ELi1ELb1EL9Algorithm0EEvT_T0_ll)
        /*47e4*/ 	.word	0x00000000


	//----- nvinfo : EIATTR_MIN_STACK_SIZE
	.align		4
.L_3545:
        /*47e8*/ 	.byte	0x04, 0x12
        /*47ea*/ 	.short	(.L_3547 - .L_3546)
	.align		4
.L_3546:
        /*47ec*/ 	.word	index@(_Z15SoftmaxWarpImplI10DirectLoadI13__nv_bfloat16fE11DirectStoreIfS1_EfLi2ELi8ELi32ELi1ELb0EL9Algorithm0EEvT_T0_ll)
        /*47f0*/ 	.word	0x00000000


	//----- nvinfo : EIATTR_MIN_STACK_SIZE
	.align		4
.L_3547:
        /*47f4*/ 	.byte	0x04, 0x12
        /*47f6*/ 	.short	(.L_3549 - .L_3548)
	.align		4
.L_3548:
        /*47f8*/ 	.word	index@(_Z15SoftmaxWarpImplI10DirectLoadI13__nv_bfloat16fE11DirectStoreIfS1_EfLi2ELi6ELi32ELi1ELb1EL9Algorithm0EEvT_T0_ll)
        /*47fc*/ 	.word	0x00000000


	//----- nvinfo : EIATTR_MIN_STACK_SIZE
	.align		4
.L_3549:
        /*4800*/ 	.byte	0x04, 0x12
        /*4802*/ 	.short	(.L_3551 - .L_3550)
	.align		4
.L_3550:
        /*4804*/ 	.word	index@(_Z15SoftmaxWarpImplI10DirectLoadI13__nv_bfloat16fE11DirectStoreIfS1_EfLi2ELi6ELi32ELi1ELb0EL9Algorithm0EEvT_T0_ll)
        /*4808*/ 	.word	0x00000000


	//----- nvinfo : EIATTR_MIN_STACK_SIZE
	.align		4
.L_3551:
        /*480c*/ 	.byte	0x04, 0x12
        /*480e*/ 	.short	(.L_3553 - .L_3552)
	.align		4
.L_3552:
        /*4810*/ 	.word	index@(_Z15SoftmaxWarpImplI10DirectLoadI13__nv_bfloat16fE11DirectStoreIfS1_EfLi2ELi4ELi32ELi1ELb1EL9Algorithm0EEvT_T0_ll)
        /*4814*/ 	.word	0x00000000


	//----- nvinfo : EIATTR_MIN_STACK_SIZE
	.align		4
.L_3553:
        /*4818*/ 	.byte	0x04, 0x12
        /*481a*/ 	.short	(.L_3555 - .L_3554)
	.align		4
.L_3554:
        /*481c*/ 	.word	index@(_Z15SoftmaxWarpImplI10DirectLoadI13__nv_bfloat16fE11DirectStoreIfS1_EfLi2ELi4ELi32ELi1ELb0EL9Algorithm0EEvT_T0_ll)
        /*4820*/ 	.word	0x00000000


	//----- nvinfo : EIATTR_MIN_STACK_SIZE
	.align		4
.L_3555:
        /*4824*/ 	.byte	0x04, 0x12
        /*4826*/ 	.short	(.L_3557 - .L_3556)
	.align		4
.L_3556:
        /*4828*/ 	.word	index@(_Z15SoftmaxWarpImplI10DirectLoadI13__nv_bfloat16fE11DirectStoreIfS1_EfLi2ELi2ELi32ELi1ELb1EL9Algorithm0EEvT_T0_ll)
        /*482c*/ 	.word	0x00000000


	//----- nvinfo : EIATTR_MIN_STACK_SIZE
	.align		4
.L_3557:
        /*4830*/ 	.byte	0x04, 0x12
        /*4832*/ 	.short	(.L_3559 - .L_3558)
	.align		4
.L_3558:
        /*4834*/ 	.word	index@(_Z15SoftmaxWarpImplI10DirectLoadI13__nv_bfloat16fE11DirectStoreIfS1_EfLi2ELi2ELi32ELi1ELb0EL9Algorithm0EEvT_T0_ll)
        /*4838*/ 	.word	0x00000000


	//----- nvinfo : EIATTR_MIN_STACK_SIZE
	.align		4
.L_3559:
        /*483c*/ 	.byte	0x04, 0x12
        /*483e*/ 	.short	(.L_3561 - .L_3560)
	.align		4
.L_3560:
        /*4840*/ 	.word	index@(_Z15SoftmaxWarpImplI10DirectLoadI13__nv_bfloat16fE11DirectStoreIfS1_EfLi2ELi2ELi32ELi2ELb1EL9Algorithm0EEvT_T0_ll)
        /*4844*/ 	.word	0x00000000


	//----- nvinfo : EIATTR_MIN_STACK_SIZE
	.align		4
.L_3561:
        /*4848*/ 	.byte	0x04, 0x12
        /*484a*/ 	.short	(.L_3563 - .L_3562)
	.align		4
.L_3562:
        /*484c*/ 	.word	index@(_Z15SoftmaxWarpImplI10DirectLoadI13__nv_bfloat16fE11DirectStoreIfS1_EfLi2ELi2ELi32ELi2ELb0EL9Algorithm0EEvT_T0_ll)
        /*4850*/ 	.word	0x00000000


	//----- nvinfo : EIATTR_MIN_STACK_SIZE
	.align		4
.L_3563:
        /*4854*/ 	.byte	0x04, 0x12
        /*4856*/ 	.short	(.L_3565 - .L_3564)
	.align		4
.L_3564:
        /*4858*/ 	.word	index@(_Z15SoftmaxWarpImplI10DirectLoadI13__nv_bfloat16fE11DirectStoreIfS1_EfLi2ELi2ELi16ELi1ELb1EL9Algorithm0EEvT_T0_ll)
        /*485c*/ 	.word	0x00000000


	//----- nvinfo : EIATTR_MIN_STACK_SIZE
	.align		4
.L_3565:
        /*4860*/ 	.byte	0x04, 0x12
        /*4862*/ 	.short	(.L_3567 - .L_3566)
	.align		4
.L_3566:
        /*4864*/ 	.word	index@(_Z15SoftmaxWarpImplI10DirectLoadI13__nv_bfloat16fE11DirectStoreIfS1_EfLi2ELi2ELi16ELi1ELb0EL9Algorithm0EEvT_T0_ll)
        /*4868*/ 	.word	0x00000000


	//----- nvinfo : EIATTR_MIN_STACK_SIZE
	.align		4
.L_3567:
        /*486c*/ 	.byte	0x04, 0x12
        /*486e*/ 	.short	(.L_3569 - .L_3568)
	.align		4
.L_3568:
        /*4870*/ 	.word	index@(_Z15SoftmaxWarpImplI10DirectLoadI13__nv_bfloat16fE11DirectStoreIfS1_EfLi2ELi2ELi16ELi2ELb1EL9Algorithm0EEvT_T0_ll)
        /*4874*/ 	.word	0x00000000


	//----- nvinfo : EIATTR_MIN_STACK_SIZE
	.align		4
.L_3569:
        /*4878*/ 	.byte	0x04, 0x12
        /*487a*/ 	.short	(.L_3571 - .L_3570)
	.align		4
.L_3570:
        /*487c*/ 	.word	index@(_Z15SoftmaxWarpImplI10DirectLoadI13__nv_bfloat16fE11DirectStoreIfS1_EfLi2ELi2ELi16ELi2ELb0EL9Algorithm0EEvT_T0_ll)
        /*4880*/ 	.word	0x00000000


	//----- nvinfo : EIATTR_MIN_STACK_SIZE
	.align		4
.L_3571:
        /*4884*/ 	.byte	0x04, 0x12
        /*4886*/ 	.short	(.L_3573 - .L_3572)
	.align		4
.L_3572:
        /*4888*/ 	.word	index@(_Z15SoftmaxWarpImplI10DirectLoadI13__nv_bfloat16fE11DirectStoreIfS1_EfLi2ELi2ELi8ELi1ELb1EL9Algorithm0EEvT_T0_ll)
        /*488c*/ 	.word	0x00000000


	//----- nvinfo : EIATTR_MIN_STACK_SIZE
	.align		4
.L_3573:
        /*4890*/ 	.byte	0x04, 0x12
        /*4892*/ 	.short	(.L_3575 - .L_3574)
	.align		4
.L_3574:
        /*4894*/ 	.word	index@(_Z15SoftmaxWarpImplI10DirectLoadI13__nv_bfloat16fE11DirectStoreIfS1_EfLi2ELi2ELi8ELi1ELb0EL9Algorithm0EEvT_T0_ll)
        /*4898*/ 	.word	0x00000000


	//----- nvinfo : EIATTR_MIN_STACK_SIZE
	.align		4
.L_3575:
        /*489c*/ 	.byte	0x04, 0x12
        /*489e*/ 	.short	(.L_3577 - .L_3576)
	.align		4
.L_3576:
        /*48a0*/ 	.word	index@(_Z15SoftmaxWarpImplI10DirectLoadI13__nv_bfloat16fE11DirectStoreIfS1_EfLi2ELi2ELi8ELi2ELb1EL9Algorithm0EEvT_T0_ll)
        /*48a4*/ 	.word	0x00000000


	//----- nvinfo : EIATTR_MIN_STACK_SIZE
	.align		4
.L_3577:
        /*48a8*/ 	.byte	0x04, 0x12
        /*48aa*/ 	.short	(.L_3579 - .L_3578)
	.align		4
.L_3578:
        /*48ac*/ 	.word	index@(_Z15SoftmaxWarpImplI10DirectLoadI13__nv_bfloat16fE11DirectStoreIfS1_EfLi2ELi2ELi8ELi2ELb0EL9Algorithm0EEvT_T0_ll)
        /*48b0*/ 	.word	0x00000000


	//----- nvinfo : EIATTR_MIN_STACK_SIZE
	.align		4
.L_3579:
        /*48b4*/ 	.byte	0x04, 0x12
        /*48b6*/ 	.short	(.L_3581 - .L_3580)
	.align		4
.L_3580:
        /*48b8*/ 	.word	index@(_Z15SoftmaxWarpImplI10DirectLoadI13__nv_bfloat16fE11DirectStoreIfS1_EfLi2ELi2ELi4ELi1ELb1EL9Algorithm0EEvT_T0_ll)
        /*48bc*/ 	.word	0x00000000


	//----- nvinfo : EIATTR_MIN_STACK_SIZE
	.align		4
.L_3581:
        /*48c0*/ 	.byte	0x04, 0x12
        /*48c2*/ 	.short	(.L_3583 - .L_3582)
	.align		4
.L_3582:
        /*48c4*/ 	.word	index@(_Z15SoftmaxWarpImplI10DirectLoadI13__nv_bfloat16fE11DirectStoreIfS1_EfLi2ELi2ELi4ELi1ELb0EL9Algorithm0EEvT_T0_ll)
        /*48c8*/ 	.word	0x00000000


	//----- nvinfo : EIATTR_MIN_STACK_SIZE
	.align		4
.L_3583:
        /*48cc*/ 	.byte	0x04, 0x12
        /*48ce*/ 	.short	(.L_3585 - .L_3584)
	.align		4
.L_3584:
        /*48d0*/ 	.word	index@(_Z15SoftmaxWarpImplI10DirectLoadI13__nv_bfloat16fE11DirectStoreIfS1_EfLi2ELi2ELi4ELi2ELb1EL9Algorithm0EEvT_T0_ll)
        /*48d4*/ 	.word	0x00000000


	//----- nvinfo : EIATTR_MIN_STACK_SIZE
	.align		4
.L_3585:
        /*48d8*/ 	.byte	0x04, 0x12
        /*48da*/ 	.short	(.L_3587 - .L_3586)
	.align		4
.L_3586:
        /*48dc*/ 	.word	index@(_Z15SoftmaxWarpImplI10DirectLoadI13__nv_bfloat16fE11DirectStoreIfS1_EfLi2ELi2ELi4ELi2ELb0EL9Algorithm0EEvT_T0_ll)
        /*48e0*/ 	.word	0x00000000


	//----- nvinfo : EIATTR_MIN_STACK_SIZE
	.align		4
.L_3587:
        /*48e4*/ 	.byte	0x04, 0x12
        /*48e6*/ 	.short	(.L_3589 - .L_3588)
	.align		4
.L_3588:
        /*48e8*/ 	.word	index@(_Z15SoftmaxWarpImplI10DirectLoadI13__nv_bfloat16fE11DirectStoreIfS1_EfLi2ELi2ELi2ELi1ELb1EL9Algorithm0EEvT_T0_ll)
        /*48ec*/ 	.word	0x00000000


	//----- nvinfo : EIATTR_MIN_STACK_SIZE
	.align		4
.L_3589:
        /*48f0*/ 	.byte	0x04, 0x12
        /*48f2*/ 	.short	(.L_3591 - .L_3590)
	.align		4
.L_3590:
        /*48f4*/ 	.word	index@(_Z15SoftmaxWarpImplI10DirectLoadI13__nv_bfloat16fE11DirectStoreIfS1_EfLi2ELi2ELi2ELi1ELb0EL9Algorithm0EEvT_T0_ll)
        /*48f8*/ 	.word	0x00000000


	//----- nvinfo : EIATTR_MIN_STACK_SIZE
	.align		4
.L_3591:
        /*48fc*/ 	.byte	0x04, 0x12
        /*48fe*/ 	.short	(.L_3593 - .L_3592)
	.align		4
.L_3592:
        /*4900*/ 	.word	index@(_Z15SoftmaxWarpImplI10DirectLoadI13__nv_bfloat16fE11DirectStoreIfS1_EfLi2ELi2ELi2ELi2ELb1EL9Algorithm0EEvT_T0_ll)
        /*4904*/ 	.word	0x00000000


	//----- nvinfo : EIATTR_MIN_STACK_SIZE
	.align		4
.L_3593:
        /*4908*/ 	.byte	0x04, 0x12
        /*490a*/ 	.short	(.L_3595 - .L_3594)
	.align		4
.L_3594:
        /*490c*/ 	.word	index@(_Z15SoftmaxWarpImplI10DirectLoadI13__nv_bfloat16fE11DirectStoreIfS1_EfLi2ELi2ELi2ELi2ELb0EL9Algorithm0EEvT_T0_ll)
        /*4910*/ 	.word	0x00000000


	//----- nvinfo : EIATTR_MIN_STACK_SIZE
	.align		4
.L_3595:
        /*4914*/ 	.byte	0x04, 0x12
        /*4916*/ 	.short	(.L_3597 - .L_3596)
	.align		4
.L_3596:
        /*4918*/ 	.word	index@(_Z15SoftmaxWarpImplI10DirectLoadI13__nv_bfloat16fE11DirectStoreIfS1_EfLi2ELi2ELi1ELi1ELb1EL9Algorithm0EEvT_T0_ll)
        /*491c*/ 	.word	0x00000000


	//----- nvinfo : EIATTR_MIN_STACK_SIZE
	.align		4
.L_3597:
        /*4920*/ 	.byte	0x04, 0x12
        /*4922*/ 	.short	(.L_3599 - .L_3598)
	.align		4
.L_3598:
        /*4924*/ 	.word	index@(_Z15SoftmaxWarpImplI10DirectLoadI13__nv_bfloat16fE11DirectStoreIfS1_EfLi2ELi2ELi1ELi1ELb0EL9Algorithm0EEvT_T0_ll)
        /*4928*/ 	.word	0x00000000


	//----- nvinfo : EIATTR_MIN_STACK_SIZE
	.align		4
.L_3599:
        /*492c*/ 	.byte	0x04, 0x12
        /*492e*/ 	.short	(.L_3601 - .L_3600)
	.align		4
.L_3600:
        /*4930*/ 	.word	index@(_Z15SoftmaxWarpImplI10DirectLoadI13__nv_bfloat16fE11DirectStoreIfS1_EfLi2ELi2ELi1ELi2ELb1EL9Algorithm0EEvT_T0_ll)
        /*4934*/ 	.word	0x00000000


	//----- nvinfo : EIATTR_MIN_STACK_SIZE
	.align		4
.L_3601:
        /*4938*/ 	.byte	0x04, 0x12
        /*493a*/ 	.short	(.L_3603 - .L_3602)
	.align		4
.L_3602:
        /*493c*/ 	.word	index@(_Z15SoftmaxWarpImplI10DirectLoadI13__nv_bfloat16fE11DirectStoreIfS1_EfLi2ELi2ELi1ELi2ELb0EL9Algorithm0EEvT_T0_ll)
        /*4940*/ 	.word	0x00000000


	//----- nvinfo : EIATTR_MIN_STACK_SIZE
	.align		4
.L_3603:
        /*4944*/ 	.byte	0x04, 0x12
        /*4946*/ 	.short	(.L_3605 - .L_3604)
	.align		4
.L_3604:
        /*4948*/ 	.word	index@(_Z24SoftmaxBlockUncachedImplI10DirectLoadI6__halffE11DirectStoreIfS1_EfLi1ELi1024EL9Algorithm0EEvT_T0_ll)
        /*494c*/ 	.word	0x00000000


	//----- nvinfo : EIATTR_MIN_STACK_SIZE
	.align		4
.L_3605:
        /*4950*/ 	.byte	0x04, 0x12
        /*4952*/ 	.short	(.L_3607 - .L_3606)
	.align		4
.L_3606:
        /*4954*/ 	.word	index@(_Z24SoftmaxBlockUncachedImplI10DirectLoadI6__halffE11DirectStoreIfS1_EfLi2ELi1024EL9Algorithm0EEvT_T0_ll)
        /*4958*/ 	.word	0x00000000


	//----- nvinfo : EIATTR_MIN_STACK_SIZE
	.align		4
.L_3607:
        /*495c*/ 	.byte	0x04, 0x12
        /*495e*/ 	.short	(.L_3609 - .L_3608)
	.align		4
.L_3608:
        /*4960*/ 	.word	index@(_Z20SoftmaxBlockSMemImplI10DirectLoadI6__halffE11DirectStoreIfS1_EfLi1ELi256EL9Algorithm0EEvT_T0_ll)
        /*4964*/ 	.word	0x00000000


	//----- nvinfo : EIATTR_MIN_STACK_SIZE
	.align		4
.L_3609:
        /*4968*/ 	.byte	0x04, 0x12
        /*496a*/ 	.short	(.L_3611 - .L_3610)
	.align		4
.L_3610:
        /*496c*/ 	.word	index@(_Z20SoftmaxBlockSMemImplI10DirectLoadI6__halffE11DirectStoreIfS1_EfLi1ELi512EL9Algorithm0EEvT_T0_ll)
        /*4970*/ 	.word	0x00000000


	//----- nvinfo : EIATTR_MIN_STACK_SIZE
	.align		4
.L_3611:
        /*4974*/ 	.byte	0x04, 0x12
        /*4976*/ 	.short	(.L_3613 - .L_3612)
	.align		4
.L_3612:
        /*4978*/ 	.word	index@(_Z20SoftmaxBlockSMemImplI10DirectLoadI6__halffE11DirectStoreIfS1_EfLi1ELi1024EL9Algorithm0EEvT_T0_ll)
        /*497c*/ 	.word	0x00000000


	//----- nvinfo : EIATTR_MIN_STACK_SIZE
	.align		4
.L_3613:
        /*4980*/ 	.byte	0x04, 0x12
        /*4982*/ 	.short	(.L_3615 - .L_3614)
	.align		4
.L_3614:
        /*4984*/ 	.word	index@(_Z20SoftmaxBlockSMemImplI10DirectLoadI6__halffE11DirectStoreIfS1_EfLi1ELi128EL9Algorithm0EEvT_T0_ll)
        /*4988*/ 	.word	0x00000000


	//----- nvinfo : EIATTR_MIN_STACK_SIZE
	.align		4
.L_3615:
        /*498c*/ 	.byte	0x04, 0x12
        /*498e*/ 	.short	(.L_3617 - .L_3616)
	.align		4
.L_3616:
        /*4990*/ 	.word	index@(_Z20SoftmaxBlockSMemImplI10DirectLoadI6__halffE11DirectStoreIfS1_EfLi2ELi256EL9Algorithm0EEvT_T0_ll)
        /*4994*/ 	.word	0x00000000


	//----- nvinfo : EIATTR_MIN_STACK_SIZE
	.align		4
.L_3617:
        /*4998*/ 	.byte	0x04, 0x12
        /*499a*/ 	.short	(.L_3619 - .L_3618)
	.align		4
.L_3618:
        /*499c*/ 	.word	index@(_Z20SoftmaxBlockSMemImplI10DirectLoadI6__halffE11DirectStoreIfS1_EfLi2ELi512EL9Algorithm0EEvT_T0_ll)
        /*49a0*/ 	.word	0x00000000


	//----- nvinfo : EIATTR_MIN_STACK_SIZE
	.align		4
.L_3619:
        /*49a4*/ 	.byte	0x04, 0x12
        /*49a6*/ 	.short	(.L_3621 - .L_3620)
	.align		4
.L_3620:
        /*49a8*/ 	.word	index@(_Z20SoftmaxBlockSMemImplI10DirectLoadI6__halffE11DirectStoreIfS1_EfLi2ELi1024EL9Algorithm0EEvT_T0_ll)
        /*49ac*/ 	.word	0x00000000


	//----- nvinfo : EIATTR_MIN_STACK_SIZE
	.align		4
.L_3621:
        /*49b0*/ 	.byte	0x04, 0x12
        /*49b2*/ 	.short	(.L_3623 - .L_3622)
	.align		4
.L_3622:
        /*49b4*/ 	.word	index@(_Z20SoftmaxBlockSMemImplI10DirectLoadI6__halffE11DirectStoreIfS1_EfLi2ELi128EL9Algorithm0EEvT_T0_ll)
        /*49b8*/ 	.word	0x00000000


	//----- nvinfo : EIATTR_MIN_STACK_SIZE
	.align		4
.L_3623:
        /*49bc*/ 	.byte	0x04, 0x12
        /*49be*/ 	.short	(.L_3625 - .L_3624)
	.align		4
.L_3624:
        /*49c0*/ 	.word	index@(_Z15SoftmaxWarpImplI10DirectLoadI6__halffE11DirectStoreIfS1_EfLi1ELi32ELi32ELi1ELb1EL9Algorithm0EEvT_T0_ll)
        /*49c4*/ 	.word	0x00000000


	//----- nvinfo : EIATTR_MIN_STACK_SIZE
	.align		4
.L_3625:
        /*49c8*/ 	.byte	0x04, 0x12
        /*49ca*/ 	.short	(.L_3627 - .L_3626)
	.align		4
.L_3626:
        /*49cc*/ 	.word	index@(_Z15SoftmaxWarpImplI10DirectLoadI6__halffE11DirectStoreIfS1_EfLi1ELi32ELi32ELi1ELb0EL9Algorithm0EEvT_T0_ll)
        /*49d0*/ 	.word	0x00000000


	//----- nvinfo : EIATTR_MIN_STACK_SIZE
	.align		4
.L_3627:
        /*49d4*/ 	.byte	0x04, 0x12
        /*49d6*/ 	.short	(.L_3629 - .L_3628)
	.align		4
.L_3628:
        /*49d8*/ 	.word	index@(_Z15SoftmaxWarpImplI10DirectLoadI6__halffE11DirectStoreIfS1_EfLi1ELi31ELi32ELi1ELb1EL9Algorithm0EEvT_T0_ll)
        /*49dc*/ 	.word	0x00000000


	//----- nvinfo : EIATTR_MIN_STACK_SIZE
	.align		4
.L_3629:
        /*49e0*/ 	.byte	0x04, 0x12
        /*49e2*/ 	.short	(.L_3631 - .L_3630)
	.align		4
.L_3630:
        /*49e4*/ 	.word	index@(_Z15SoftmaxWarpImplI10DirectLoadI6__halffE11DirectStoreIfS1_EfLi1ELi31ELi32ELi1ELb0EL9Algorithm0EEvT_T0_ll)
        /*49e8*/ 	.word	0x00000000


	//----- nvinfo : EIATTR_MIN_STACK_SIZE
	.align		4
.L_3631:
        /*49ec*/ 	.byte	0x04, 0x12
        /*49ee*/ 	.short	(.L_3633 - .L_3632)
	.align		4
.L_3632:
        /*49f0*/ 	.word	index@(_Z15SoftmaxWarpImplI10DirectLoadI6__halffE11DirectStoreIfS1_EfLi1ELi30ELi32ELi1ELb1EL9Algorithm0EEvT_T0_ll)
        /*49f4*/ 	.word	0x00000000


	//----- nvinfo : EIATTR_MIN_STACK_SIZE
	.align		4
.L_3633:
        /*49f8*/ 	.byte	0x04, 0x12
        /*49fa*/ 	.short	(.L_3635 - .L_3634)
	.align		4
.L_3634:
        /*49fc*/ 	.word	index@(_Z15SoftmaxWarpImplI10DirectLoadI6__halffE11DirectStoreIfS1_EfLi1ELi30ELi32ELi1ELb0EL9Algorithm0EEvT_T0_ll)
        /*4a00*/ 	.word	0x00000000


	//----- nvinfo : EIATTR_MIN_STACK_SIZE
	.align		4
.L_3635:
        /*4a04*/ 	.byte	0x04, 0x12
        /*4a06*/ 	.short	(.L_3637 - .L_3636)
	.align		4
.L_3636:
        /*4a08*/ 	.word	index@(_Z15SoftmaxWarpImplI10DirectLoadI6__halffE11DirectStoreIfS1_EfLi1ELi29ELi32ELi1ELb1EL9Algorithm0EEvT_T0_ll)
        /*4a0c*/ 	.word	0x00000000


	//----- nvinfo : EIATTR_MIN_STACK_SIZE
	.align		4
.L_3637:
        /*4a10*/ 	.byte	0x04, 0x12
        /*4a12*/ 	.short	(.L_3639 - .L_3638)
	.align		4
.L_3638:
        /*4a14*/ 	.word	index@(_Z15SoftmaxWarpImplI10DirectLoadI6__halffE11DirectStoreIfS1_EfLi1ELi29ELi32ELi1ELb0EL9Algorithm0EEvT_T0_ll)
        /*4a18*/ 	.word	0x00000000


	//----- nvinfo : EIATTR_MIN_STACK_SIZE
	.align		4
.L_3639:
        /*4a1c*/ 	.byte	0x04, 0x12
        /*4a1e*/ 	.short	(.L_3641 - .L_3640)
	.align		4
.L_3640:
        /*4a20*/ 	.word	index@(_Z15SoftmaxWarpImplI10DirectLoadI6__halffE11DirectStoreIfS1_EfLi1ELi28ELi32ELi1ELb1EL9Algorithm0EEvT_T0_ll)
        /*4a24*/ 	.word	0x00000000


	//----- nvinfo : EIATTR_MIN_STACK_SIZE
	.align		4
.L_3641:
        /*4a28*/ 	.byte	0x04, 0x12
        /*4a2a*/ 	.short	(.L_3643 - .L_3642)
	.align		4
.L_3642:
        /*4a2c*/ 	.word	index@(_Z15SoftmaxWarpImplI10DirectLoadI6__halffE11DirectStoreIfS1_EfLi1ELi28ELi32ELi1ELb0EL9Algorithm0EEvT_T0_ll)
        /*4a30*/ 	.word	0x00000000


	//----- nvinfo : EIATTR_MIN_STACK_SIZE
	.align		4
.L_3643:
        /*4a34*/ 	.byte	0x04, 0x12
        /*4a36*/ 	.short	(.L_3645 - .L_3644)
	.align		4
.L_3644:
        /*4a38*/ 	.word	index@(_Z15SoftmaxWarpImplI10DirectLoadI6__halffE11DirectStoreIfS1_EfLi1ELi27ELi32ELi1ELb1EL9Algorithm0EEvT_T0_ll)
        /*4a3c*/ 	.word	0x00000000


	//----- nvinfo : EIATTR_MIN_STACK_SIZE
	.align		4
.L_3645:
        /*4a40*/ 	.byte	0x04, 0x12
        /*4a42*/ 	.short	(.L_3647 - .L_3646)
	.align		4
.L_3646:
        /*4a44*/ 	.word	index@(_Z15SoftmaxWarpImplI10DirectLoadI6__halffE11DirectStoreIfS1_EfLi1ELi27ELi32ELi1ELb0EL9Algorithm0EEvT_T0_ll)
        /*4a48*/ 	.word	0x00000000


	//----- nvinfo : EIATTR_MIN_STACK_SIZE
	.align		4
.L_3647:
        /*4a4c*/ 	.byte	0x04, 0x12
        /*4a4e*/ 	.short	(.L_3649 - .L_3648)
	.align		4
.L_3648:
        /*4a50*/ 	.word	index@(_Z15SoftmaxWarpImplI10DirectLoadI6__halffE11DirectStoreIfS1_EfLi1ELi26ELi32ELi1ELb1EL9Algorithm0EEvT_T0_ll)
        /*4a54*/ 	.word	0x00000000


	//----- nvinfo : EIATTR_MIN_STACK_SIZE
	.align		4
.L_3649:
        /*4a58*/ 	.byte	0x04, 0x12
        /*4a5a*/ 	.short	(.L_3651 - .L_3650)
	.align		4
.L_3650:
        /*4a5c*/ 	.word	index@(_Z15SoftmaxWarpImplI10DirectLoadI6__halffE11DirectStoreIfS1_EfLi1ELi26ELi32ELi1ELb0EL9Algorithm0EEvT_T0_ll)
        /*4a60*/ 	.word	0x00000000


	//----- nvinfo : EIATTR_MIN_STACK_SIZE
	.align		4
.L_3651:
        /*4a64*/ 	.byte	0x04, 0x12
        /*4a66*/ 	.short	(.L_3653 - .L_3652)
	.align		4
.L_3652:
        /*4a68*/ 	.word	index@(_Z15SoftmaxWarpImplI10DirectLoadI6__halffE11DirectStoreIfS1_EfLi1ELi25ELi32ELi1ELb1EL9Algorithm0EEvT_T0_ll)
        /*4a6c*/ 	.word	0x00000000


	//----- nvinfo : EIATTR_MIN_STACK_SIZE
	.align		4
.L_3653:
        /*4a70*/ 	.byte	0x04, 0x12
        /*4a72*/ 	.short	(.L_3655 - .L_3654)
	.align		4
.L_3654:
        /*4a74*/ 	.word	index@(_Z15SoftmaxWarpImplI10DirectLoadI6__halffE11DirectStoreIfS1_EfLi1ELi25ELi32ELi1ELb0EL9Algorithm0EEvT_T0_ll)
        /*4a78*/ 	.word	0x00000000


	//----- nvinfo : EIATTR_MIN_STACK_SIZE
	.align		4
.L_3655:
        /*4a7c*/ 	.byte	0x04, 0x12
        /*4a7e*/ 	.short	(.L_3657 - .L_3656)
	.align		4
.L_3656:
        /*4a80*/ 	.word	index@(_Z15SoftmaxWarpImplI10DirectLoadI6__halffE11DirectStoreIfS1_EfLi1ELi24ELi32ELi1ELb1EL9Algorithm0EEvT_T0_ll)
        /*4a84*/ 	.word	0x00000000


	//----- nvinfo : EIATTR_MIN_STACK_SIZE
	.align		4
.L_3657:
        /*4a88*/ 	.byte	0x04, 0x12
        /*4a8a*/ 	.short	(.L_3659 - .L_3658)
	.align		4
.L_3658:
        /*4a8c*/ 	.word	index@(_Z15SoftmaxWarpImplI10DirectLoadI6__halffE11DirectStoreIfS1_EfLi1ELi24ELi32ELi1ELb0EL9Algorithm0EEvT_T0_ll)
        /*4a90*/ 	.word	0x00000000


	//----- nvinfo : EIATTR_MIN_STACK_SIZE
	.align		4
.L_3659:
        /*4a94*/ 	.byte	0x04, 0x12
        /*4a96*/ 	.short	(.L_3661 - .L_3660)
	.align		4
.L_3660:
        /*4a98*/ 	.word	index@(_Z15SoftmaxWarpImplI10DirectLoadI6__halffE11DirectStoreIfS1_EfLi1ELi23ELi32ELi1ELb1EL9Algorithm0EEvT_T0_ll)
        /*4a9c*/ 	.word	0x00000000


	//----- nvinfo : EIATTR_MIN_STACK_SIZE
	.align		4
.L_3661:
        /*4aa0*/ 	.byte	0x04, 0x12
        /*4aa2*/ 	.short	(.L_3663 - .L_3662)
	.align		4
.L_3662:
        /*4aa4*/ 	.word	index@(_Z15SoftmaxWarpImplI10DirectLoadI6__halffE11DirectStoreIfS1_EfLi1ELi23ELi32ELi1ELb0EL9Algorithm0EEvT_T0_ll)
        /*4aa8*/ 	.word	0x00000000


	//----- nvinfo : EIATTR_MIN_STACK_SIZE
	.align		4
.L_3663:
        /*4aac*/ 	.byte	0x04, 0x12
        /*4aae*/ 	.short	(.L_3665 - .L_3664)
	.align		4
.L_3664:
        /*4ab0*/ 	.word	index@(_Z15SoftmaxWarpImplI10DirectLoadI6__halffE11DirectStoreIfS1_EfLi1ELi22ELi32ELi1ELb1EL9Algorithm0EEvT_T0_ll)
        /*4ab4*/ 	.word	0x00000000


	//----- nvinfo : EIATTR_MIN_STACK_SIZE
	.align		4
.L_3665:
        /*4ab8*/ 	.byte	0x04, 0x12
        /*4aba*/ 	.short	(.L_3667 - .L_3666)
	.align		4
.L_3666:
        /*4abc*/ 	.word	index@(_Z15SoftmaxWarpImplI10DirectLoadI6__halffE11DirectStoreIfS1_EfLi1ELi22ELi32ELi1ELb0EL9Algorithm0EEvT_T0_ll)
        /*4ac0*/ 	.word	0x00000000


	//----- nvinfo : EIATTR_MIN_STACK_SIZE
	.align		4
.L_3667:
        /*4ac4*/ 	.byte	0x04, 0x12
        /*4ac6*/ 	.short	(.L_3669 - .L_3668)
	.align		4
.L_3668:
        /*4ac8*/ 	.word	index@(_Z15SoftmaxWarpImplI10DirectLoadI6__halffE11DirectStoreIfS1_EfLi1ELi21ELi32ELi1ELb1EL9Algorithm0EEvT_T0_ll)
        /*4acc*/ 	.word	0x00000000


	//----- nvinfo : EIATTR_MIN_STACK_SIZE
	.align		4
.L_3669:
        /*4ad0*/ 	.byte	0x04, 0x12
        /*4ad2*/ 	.short	(.L_3671 - .L_3670)
	.align		4
.L_3670:
        /*4ad4*/ 	.word	index@(_Z15SoftmaxWarpImplI10DirectLoadI6__halffE11DirectStoreIfS1_EfLi1ELi21ELi32ELi1ELb0EL9Algorithm0EEvT_T0_ll)
        /*4ad8*/ 	.word	0x00000000


	//----- nvinfo : EIATTR_MIN_STACK_SIZE
	.align		4
.L_3671:
        /*4adc*/ 	.byte	0x04, 0x12
        /*4ade*/ 	.short	(.L_3673 - .L_3672)
	.align		4
.L_3672:
        /*4ae0*/ 	.word	index@(_Z15SoftmaxWarpImplI10DirectLoadI6__halffE11DirectStoreIfS1_EfLi1ELi20ELi32ELi1ELb1EL9Algorithm0EEvT_T0_ll)
        /*4ae4*/ 	.word	0x00000000


	//----- nvinfo : EIATTR_MIN_STACK_SIZE
	.align		4
.L_3673:
        /*4ae8*/ 	.byte	0x04, 0x12
        /*4aea*/ 	.short	(.L_3675 - .L_3674)
	.align		4
.L_3674:
        /*4aec*/ 	.word	index@(_Z15SoftmaxWarpImplI10DirectLoadI6__halffE11DirectStoreIfS1_EfLi1ELi20ELi32ELi1ELb0EL9Algorithm0EEvT_T0_ll)
        /*4af0*/ 	.word	0x00000000


	//----- nvinfo : EIATTR_MIN_STACK_SIZE
	.align		4
.L_3675:
        /*4af4*/ 	.byte	0x04, 0x12
        /*4af6*/ 	.short	(.L_3677 - .L_3676)
	.align		4
.L_3676:
        /*4af8*/ 	.word	index@(_Z15SoftmaxWarpImplI10DirectLoadI6__halffE11DirectStoreIfS1_EfLi1ELi19ELi32ELi1ELb1EL9Algorithm0EEvT_T0_ll)
        /*4afc*/ 	.word	0x00000000


	//----- nvinfo : EIATTR_MIN_STACK_SIZE
	.align		4
.L_3677:
        /*4b00*/ 	.byte	0x04, 0x12
        /*4b02*/ 	.short	(.L_3679 - .L_3678)
	.align		4
.L_3678:
        /*4b04*/ 	.word	index@(_Z15SoftmaxWarpImplI10DirectLoadI6__halffE11DirectStoreIfS1_EfLi1ELi19ELi32ELi1ELb0EL9Algorithm0EEvT_T0_ll)
        /*4b08*/ 	.word	0x00000000


	//----- nvinfo : EIATTR_MIN_STACK_SIZE
	.align		4
.L_3679:
        /*4b0c*/ 	.byte	0x04, 0x12
        /*4b0e*/ 	.short	(.L_3681 - .L_3680)
	.align		4
.L_3680:
        /*4b10*/ 	.word	index@(_Z15SoftmaxWarpImplI10DirectLoadI6__halffE11DirectStoreIfS1_EfLi1ELi18ELi32ELi1ELb1EL9Algorithm0EEvT_T0_ll)
        /*4b14*/ 	.word	0x00000000


	//----- nvinfo : EIATTR_MIN_STACK_SIZE
	.align		4
.L_3681:
        /*4b18*/ 	.byte	0x04, 0x12
        /*4b1a*/ 	.short	(.L_3683 - .L_3682)
	.align		4
.L_3682:
        /*4b1c*/ 	.word	index@(_Z15SoftmaxWarpImplI10DirectLoadI6__halffE11DirectStoreIfS1_EfLi1ELi18ELi32ELi1ELb0EL9Algorithm0EEvT_T0_ll)
        /*4b20*/ 	.word	0x00000000


	//----- nvinfo : EIATTR_MIN_STACK_SIZE
	.align		4
.L_3683:
        /*4b24*/ 	.byte	0x04, 0x12
        /*4b26*/ 	.short	(.L_3685 - .L_3684)
	.align		4
.L_3684:
        /*4b28*/ 	.word	index@(_Z15SoftmaxWarpImplI10DirectLoadI6__halffE11DirectStoreIfS1_EfLi1ELi17ELi32ELi1ELb1EL9Algorithm0EEvT_T0_ll)
        /*4b2c*/ 	.word	0x00000000


	//----- nvinfo : EIATTR_MIN_STACK_SIZE
	.align		4
.L_3685:
        /*4b30*/ 	.byte	0x04, 0x12
        /*4b32*/ 	.short	(.L_3687 - .L_3686)
	.align		4
.L_3686:
        /*4b34*/ 	.word	index@(_Z15SoftmaxWarpImplI10DirectLoadI6__halffE11DirectStoreIfS1_EfLi1ELi17ELi32ELi1ELb0EL9Algorithm0EEvT_T0_ll)
        /*4b38*/ 	.word	0x00000000


	//----- nvinfo : EIATTR_MIN_STACK_SIZE
	.align		4
.L_3687:
        /*4b3c*/ 	.byte	0x04, 0x12
        /*4b3e*/ 	.short	(.L_3689 - .L_3688)
	.align		4
.L_3688:
        /*4b40*/ 	.word	index@(_Z15SoftmaxWarpImplI10DirectLoadI6__halffE11DirectStoreIfS1_EfLi1ELi16ELi32ELi1ELb1EL9Algorithm0EEvT_T0_ll)
        /*4b44*/ 	.word	0x00000000


	//----- nvinfo : EIATTR_MIN_STACK_SIZE
	.align		4
.L_3689:
        /*4b48*/ 	.byte	0x04, 0x12
        /*4b4a*/ 	.short	(.L_3691 - .L_3690)
	.align		4
.L_3690:
        /*4b4c*/ 	.word	index@(_Z15SoftmaxWarpImplI10DirectLoadI6__halffE11DirectStoreIfS1_EfLi1ELi16ELi32ELi1ELb0EL9Algorithm0EEvT_T0_ll)
        /*4b50*/ 	.word	0x00000000


	//----- nvinfo : EIATTR_MIN_STACK_SIZE
	.align		4
.L_3691:
        /*4b54*/ 	.byte	0x04, 0x12
        /*4b56*/ 	.short	(.L_3693 - .L_3692)
	.align		4
.L_3692:
        /*4b58*/ 	.word	index@(_Z15SoftmaxWarpImplI10DirectLoadI6__halffE11DirectStoreIfS1_EfLi1ELi15ELi32ELi1ELb1EL9Algorithm0EEvT_T0_ll)
        /*4b5c*/ 	.word	0x00000000


	//----- nvinfo : EIATTR_MIN_STACK_SIZE
	.align		4
.L_3693:
        /*4b60*/ 	.byte	0x04, 0x12
        /*4b62*/ 	.short	(.L_3695 - .L_3694)
	.align		4
.L_3694:
        /*4b64*/ 	.word	index@(_Z15SoftmaxWarpImplI10DirectLoadI6__halffE11DirectStoreIfS1_EfLi1ELi15ELi32ELi1ELb0EL9Algorithm0EEvT_T0_ll)
        /*4b68*/ 	.word	0x00000000


	//----- nvinfo : EIATTR_MIN_STACK_SIZE
	.align		4
.L_3695:
        /*4b6c*/ 	.byte	0x04, 0x12
        /*4b6e*/ 	.short	(.L_3697 - .L_3696)
	.align		4
.L_3696:
        /*4b70*/ 	.word	index@(_Z15SoftmaxWarpImplI10DirectLoadI6__halffE11DirectStoreIfS1_EfLi1ELi14ELi32ELi1ELb1EL9Algorithm0EEvT_T0_ll)
        /*4b74*/ 	.word	0x00000000


	//----- nvinfo : EIATTR_MIN_STACK_SIZE
	.align		4
.L_3697:
        /*4b78*/ 	.byte	0x04, 0x12
        /*4b7a*/ 	.short	(.L_3699 - .L_3698)
	.align		4
.L_3698:
        /*4b7c*/ 	.word	index@(_Z15SoftmaxWarpImplI10DirectLoadI6__halffE11DirectStoreIfS1_EfLi1ELi14ELi32ELi1ELb0EL9Algorithm0EEvT_T0_ll)
        /*4b80*/ 	.word	0x00000000


	//----- nvinfo : EIATTR_MIN_STACK_SIZE
	.align		4
.L_3699:
        /*4b84*/ 	.byte	0x04, 0x12
        /*4b86*/ 	.short	(.L_3701 - .L_3700)
	.align		4
.L_3700:
        /*4b88*/ 	.word	index@(_Z15SoftmaxWarpImplI10DirectLoadI6__halffE11DirectStoreIfS1_EfLi1ELi13ELi32ELi1ELb1EL9Algorithm0EEvT_T0_ll)
        /*4b8c*/ 	.word	0x00000000


	//----- nvinfo : EIATTR_MIN_STACK_SIZE
	.align		4
.L_3701:
        /*4b90*/ 	.byte	0x04, 0x12
        /*4b92*/ 	.short	(.L_3703 - .L_3702)
	.align		4
.L_3702:
        /*4b94*/ 	.word	index@(_Z15SoftmaxWarpImplI10DirectLoadI6__halffE11DirectStoreIfS1_EfLi1ELi13ELi32ELi1ELb0EL9Algorithm0EEvT_T0_ll)
        /*4b98*/ 	.word	0x00000000


	//----- nvinfo : EIATTR_MIN_STACK_SIZE
	.align		4
.L_3703:
        /*4b9c*/ 	.byte	0x04, 0x12
        /*4b9e*/ 	.short	(.L_3705 - .L_3704)
	.align		4
.L_3704:
        /*4ba0*/ 	.word	index@(_Z15SoftmaxWarpImplI10DirectLoadI6__halffE11DirectStoreIfS1_EfLi1ELi12ELi32ELi1ELb1EL9Algorithm0EEvT_T0_ll)
        /*4ba4*/ 	.word	0x00000000


	//----- nvinfo : EIATTR_MIN_STACK_SIZE
	.align		4
.L_3705:
        /*4ba8*/ 	.byte	0x04, 0x12
        /*4baa*/ 	.short	(.L_3707 - .L_3706)
	.align		4
.L_3706:
        /*4bac*/ 	.word	index@(_Z15SoftmaxWarpImplI10DirectLoadI6__halffE11DirectStoreIfS1_EfLi1ELi12ELi32ELi1ELb0EL9Algorithm0EEvT_T0_ll)
        /*4bb0*/ 	.word	0x00000000


	//----- nvinfo : EIATTR_MIN_STACK_SIZE
	.align		4
.L_3707:
        /*4bb4*/ 	.byte	0x04, 0x12
        /*4bb6*/ 	.short	(.L_3709 - .L_3708)
	.align		4
.L_3708:
        /*4bb8*/ 	.word	index@(_Z15SoftmaxWarpImplI10DirectLoadI6__halffE11DirectStoreIfS1_EfLi1ELi11ELi32ELi1ELb1EL9Algorithm0EEvT_T0_ll)
        /*4bbc*/ 	.word	0x00000000


	//----- nvinfo : EIATTR_MIN_STACK_SIZE
	.align		4
.L_3709:
        /*4bc0*/ 	.byte	0x04, 0x12
        /*4bc2*/ 	.short	(.L_3711 - .L_3710)
	.align		4
.L_3710:
        /*4bc4*/ 	.word	index@(_Z15SoftmaxWarpImplI10DirectLoadI6__halffE11DirectStoreIfS1_EfLi1ELi11ELi32ELi1ELb0EL9Algorithm0EEvT_T0_ll)
        /*4bc8*/ 	.word	0x00000000


	//----- nvinfo : EIATTR_MIN_STACK_SIZE
	.align		4
.L_3711:
        /*4bcc*/ 	.byte	0x04, 0x12
        /*4bce*/ 	.short	(.L_3713 - .L_3712)
	.align		4
.L_3712:
        /*4bd0*/ 	.word	index@(_Z15SoftmaxWarpImplI10DirectLoadI6__halffE11DirectStoreIfS1_EfLi1ELi10ELi32ELi1ELb1EL9Algorithm0EEvT_T0_ll)
        /*4bd4*/ 	.word	0x00000000


	//----- nvinfo : EIATTR_MIN_STACK_SIZE
	.align		4
.L_3713:
        /*4bd8*/ 	.byte	0x04, 0x12
        /*4bda*/ 	.short	(.L_3715 - .L_3714)
	.align		4
.L_3714:
        /*4bdc*/ 	.word	index@(_Z15SoftmaxWarpImplI10DirectLoadI6__halffE11DirectStoreIfS1_EfLi1ELi10ELi32ELi1ELb0EL9Algorithm0EEvT_T0_ll)
        /*4be0*/ 	.word	0x00000000


	//----- nvinfo : EIATTR_MIN_STACK_SIZE
	.align		4
.L_3715:
        /*4be4*/ 	.byte	0x04, 0x12
        /*4be6*/ 	.short	(.L_3717 - .L_3716)
	.align		4
.L_3716:
        /*4be8*/ 	.word	index@(_Z15SoftmaxWarpImplI10DirectLoadI6__halffE11DirectStoreIfS1_EfLi1ELi9ELi32ELi1ELb1EL9Algorithm0EEvT_T0_ll)
        /*4bec*/ 	.word	0x00000000


	//----- nvinfo : EIATTR_MIN_STACK_SIZE
	.align		4
.L_3717:
        /*4bf0*/ 	.byte	0x04, 0x12
        /*4bf2*/ 	.short	(.L_3719 - .L_3718)
	.align		4
.L_3718:
        /*4bf4*/ 	.word	index@(_Z15SoftmaxWarpImplI10DirectLoadI6__halffE11DirectStoreIfS1_EfLi1ELi9ELi32ELi1ELb0EL9Algorithm0EEvT_T0_ll)
        /*4bf8*/ 	.word	0x00000000


	//----- nvinfo : EIATTR_MIN_STACK_SIZE
	.align		4
.L_3719:
        /*4bfc*/ 	.byte	0x04, 0x12
        /*4bfe*/ 	.short	(.L_3721 - .L_3720)
	.align		4
.L_3720:
        /*4c00*/ 	.word	index@(_Z15SoftmaxWarpImplI10DirectLoadI6__halffE11DirectStoreIfS1_EfLi1ELi8ELi32ELi1ELb1EL9Algorithm0EEvT_T0_ll)
        /*4c04*/ 	.word	0x00000000


	//----- nvinfo : EIATTR_MIN_STACK_SIZE
	.align		4
.L_3721:
        /*4c08*/ 	.byte	0x04, 0x12
        /*4c0a*/ 	.short	(.L_3723 - .L_3722)
	.align		4
.L_3722:
        /*4c0c*/ 	.word	index@(_Z15SoftmaxWarpImplI10DirectLoadI6__halffE11DirectStoreIfS1_EfLi1ELi8ELi32ELi1ELb0EL9Algorithm0EEvT_T0_ll)
        /*4c10*/ 	.word	0x00000000


	//----- nvinfo : EIATTR_MIN_STACK_SIZE
	.align		4
.L_3723:
        /*4c14*/ 	.byte	0x04, 0x12
        /*4c16*/ 	.short	(.L_3725 - .L_3724)
	.align		4
.L_3724:
        /*4c18*/ 	.word	index@(_Z15SoftmaxWarpImplI10DirectLoadI6__halffE11DirectStoreIfS1_EfLi1ELi7ELi32ELi1ELb1EL9Algorithm0EEvT_T0_ll)
        /*4c1c*/ 	.word	0x00000000


	//----- nvinfo : EIATTR_MIN_STACK_SIZE
	.align		4
.L_3725:
        /*4c20*/ 	.byte	0x04, 0x12
        /*4c22*/ 	.short	(.L_3727 - .L_3726)
	.align		4
.L_3726:
        /*4c24*/ 	.word	index@(_Z15SoftmaxWarpImplI10DirectLoadI6__halffE11DirectStoreIfS1_EfLi1ELi7ELi32ELi1ELb0EL9Algorithm0EEvT_T0_ll)
        /*4c28*/ 	.word	0x00000000


	//----- nvinfo : EIATTR_MIN_STACK_SIZE
	.align		4
.L_3727:
        /*4c2c*/ 	.byte	0x04, 0x12
        /*4c2e*/ 	.short	(.L_3729 - .L_3728)
	.align		4
.L_3728:
        /*4c30*/ 	.word	index@(_Z15SoftmaxWarpImplI10DirectLoadI6__halffE11DirectStoreIfS1_EfLi1ELi6ELi32ELi1ELb1EL9Algorithm0EEvT_T0_ll)
        /*4c34*/ 	.word	0x00000000


	//----- nvinfo : EIATTR_MIN_STACK_SIZE
	.align		4
.L_3729:
        /*4c38*/ 	.byte	0x04, 0x12
        /*4c3a*/ 	.short	(.L_3731 - .L_3730)
	.align		4
.L_3730:
        /*4c3c*/ 	.word	index@(_Z15SoftmaxWarpImplI10DirectLoadI6__halffE11DirectStoreIfS1_EfLi1ELi6ELi32ELi1ELb0EL9Algorithm0EEvT_T0_ll)
        /*4c40*/ 	.word	0x00000000


	//----- nvinfo : EIATTR_MIN_STACK_SIZE
	.align		4
.L_3731:
        /*4c44*/ 	.byte	0x04, 0x12
        /*4c46*/ 	.short	(.L_3733 - .L_3732)
	.align		4
.L_3732:
        /*4c48*/ 	.word	index@(_Z15SoftmaxWarpImplI10DirectLoadI6__halffE11DirectStoreIfS1_EfLi1ELi5ELi32ELi1ELb1EL9Algorithm0EEvT_T0_ll)
        /*4c4c*/ 	.word	0x00000000


	//----- nvinfo : EIATTR_MIN_STACK_SIZE
	.align		4
.L_3733:
        /*4c50*/ 	.byte	0x04, 0x12
        /*4c52*/ 	.short	(.L_3735 - .L_3734)
	.align		4
.L_3734:
        /*4c54*/ 	.word	index@(_Z15SoftmaxWarpImplI10DirectLoadI6__halffE11DirectStoreIfS1_EfLi1ELi5ELi32ELi1ELb0EL9Algorithm0EEvT_T0_ll)
        /*4c58*/ 	.word	0x00000000


	//----- nvinfo : EIATTR_MIN_STACK_SIZE
	.align		4
.L_3735:
        /*4c5c*/ 	.byte	0x04, 0x12
        /*4c5e*/ 	.short	(.L_3737 - .L_3736)
	.align		4
.L_3736:
        /*4c60*/ 	.word	index@(_Z15SoftmaxWarpImplI10DirectLoadI6__halffE11DirectStoreIfS1_EfLi1ELi4ELi32ELi1ELb1EL9Algorithm0EEvT_T0_ll)
        /*4c64*/ 	.word	0x00000000


	//----- nvinfo : EIATTR_MIN_STACK_SIZE
	.align		4
.L_3737:
        /*4c68*/ 	.byte	0x04, 0x12
        /*4c6a*/ 	.short	(.L_3739 - .L_3738)
	.align		4
.L_3738:
        /*4c6c*/ 	.word	index@(_Z15SoftmaxWarpImplI10DirectLoadI6__halffE11DirectStoreIfS1_EfLi1ELi4ELi32ELi1ELb0EL9Algorithm0EEvT_T0_ll)
        /*4c70*/ 	.word	0x00000000


	//----- nvinfo : EIATTR_MIN_STACK_SIZE
	.align		4
.L_3739:
        /*4c74*/ 	.byte	0x04, 0x12
        /*4c76*/ 	.short	(.L_3741 - .L_3740)
	.align		4
.L_3740:
        /*4c78*/ 	.word	index@(_Z15SoftmaxWarpImplI10DirectLoadI6__halffE11DirectStoreIfS1_EfLi1ELi3ELi32ELi1ELb1EL9Algorithm0EEvT_T0_ll)
        /*4c7c*/ 	.word	0x00000000


	//----- nvinfo : EIATTR_MIN_STACK_SIZE
	.align		4
.L_3741:
        /*4c80*/ 	.byte	0x04, 0x12
        /*4c82*/ 	.short	(.L_3743 - .L_3742)
	.align		4
.L_3742:
        /*4c84*/ 	.word	index@(_Z15SoftmaxWarpImplI10DirectLoadI6__halffE11DirectStoreIfS1_EfLi1ELi3ELi32ELi1ELb0EL9Algorithm0EEvT_T0_ll)
        /*4c88*/ 	.word	0x00000000


	//----- nvinfo : EIATTR_MIN_STACK_SIZE
	.align		4
.L_3743:
        /*4c8c*/ 	.byte	0x04, 0x12
        /*4c8e*/ 	.short	(.L_3745 - .L_3744)
	.align		4
.L_3744:
        /*4c90*/ 	.word	index@(_Z15SoftmaxWarpImplI10DirectLoadI6__halffE11DirectStoreIfS1_EfLi1ELi2ELi32ELi1ELb1EL9Algorithm0EEvT_T0_ll)
        /*4c94*/ 	.word	0x00000000


	//----- nvinfo : EIATTR_MIN_STACK_SIZE
	.align		4
.L_3745:
        /*4c98*/ 	.byte	0x04, 0x12
        /*4c9a*/ 	.short	(.L_3747 - .L_3746)
	.align		4
.L_3746:
        /*4c9c*/ 	.word	index@(_Z15SoftmaxWarpImplI10DirectLoadI6__halffE11DirectStoreIfS1_EfLi1ELi2ELi32ELi1ELb0EL9Algorithm0EEvT_T0_ll)
        /*4ca0*/ 	.word	0x00000000


	//----- nvinfo : EIATTR_MIN_STACK_SIZE
	.align		4
.L_3747:
        /*4ca4*/ 	.byte	0x04, 0x12
        /*4ca6*/ 	.short	(.L_3749 - .L_3748)
	.align		4
.L_3748:
        /*4ca8*/ 	.word	index@(_Z15SoftmaxWarpImplI10DirectLoadI6__halffE11DirectStoreIfS1_EfLi1ELi1ELi32ELi1ELb1EL9Algorithm0EEvT_T0_ll)
        /*4cac*/ 	.word	0x00000000


	//----- nvinfo : EIATTR_MIN_STACK_SIZE
	.align		4
.L_3749:
        /*4cb0*/ 	.byte	0x04, 0x12
        /*4cb2*/ 	.short	(.L_3751 - .L_3750)
	.align		4
.L_3750:
        /*4cb4*/ 	.word	index@(_Z15SoftmaxWarpImplI10DirectLoadI6__halffE11DirectStoreIfS1_EfLi1ELi1ELi32ELi1ELb0EL9Algorithm0EEvT_T0_ll)
        /*4cb8*/ 	.word	0x00000000


	//----- nvinfo : EIATTR_MIN_STACK_SIZE
	.align		4
.L_3751:
        /*4cbc*/ 	.byte	0x04, 0x12
        /*4cbe*/ 	.short	(.L_3753 - .L_3752)
	.align		4
.L_3752:
        /*4cc0*/ 	.word	index@(_Z15SoftmaxWarpImplI10DirectLoadI6__halffE11DirectStoreIfS1_EfLi1ELi1ELi32ELi2ELb1EL9Algorithm0EEvT_T0_ll)
        /*4cc4*/ 	.word	0x00000000


	//----- nvinfo : EIATTR_MIN_STACK_SIZE
	.align		4
.L_3753:
        /*4cc8*/ 	.byte	0x04, 0x12
        /*4cca*/ 	.short	(.L_3755 - .L_3754)
	.align		4
.L_3754:
        /*4ccc*/ 	.word	index@(_Z15SoftmaxWarpImplI10DirectLoadI6__halffE11DirectStoreIfS1_EfLi1ELi1ELi32ELi2ELb0EL9Algorithm0EEvT_T0_ll)
        /*4cd0*/ 	.word	0x00000000


	//----- nvinfo : EIATTR_MIN_STACK_SIZE
	.align		4
.L_3755:
        /*4cd4*/ 	.byte	0x04, 0x12
        /*4cd6*/ 	.short	(.L_3757 - .L_3756)
	.align		4
.L_3756:
        /*4cd8*/ 	.word	index@(_Z15SoftmaxWarpImplI10DirectLoadI6__halffE11DirectStoreIfS1_EfLi1ELi1ELi16ELi1ELb1EL9Algorithm0EEvT_T0_ll)
        /*4cdc*/ 	.word	0x00000000


	//----- nvinfo : EIATTR_MIN_STACK_SIZE
	.align		4
.L_3757:
        /*4ce0*/ 	.byte	0x04, 0x12
        /*4ce2*/ 	.short	(.L_3759 - .L_3758)
	.align		4
.L_3758:
        /*4ce4*/ 	.word	index@(_Z15SoftmaxWarpImplI10DirectLoadI6__halffE11DirectStoreIfS1_EfLi1ELi1ELi16ELi1ELb0EL9Algorithm0EEvT_T0_ll)
        /*4ce8*/ 	.word	0x00000000


	//----- nvinfo : EIATTR_MIN_STACK_SIZE
	.align		4
.L_3759:
        /*4cec*/ 	.byte	0x04, 0x12
        /*4cee*/ 	.short	(.L_3761 - .L_3760)
	.align		4
.L_3760:
        /*4cf0*/ 	.word	index@(_Z15SoftmaxWarpImplI10DirectLoadI6__halffE11DirectStoreIfS1_EfLi1ELi1ELi16ELi2ELb1EL9Algorithm0EEvT_T0_ll)
        /*4cf4*/ 	.word	0x00000000


	//----- nvinfo : EIATTR_MIN_STACK_SIZE
	.align		4
.L_3761:
        /*4cf8*/ 	.byte	0x04, 0x12
        /*4cfa*/ 	.short	(.L_3763 - .L_3762)
	.align		4
.L_3762:
        /*4cfc*/ 	.word	index@(_Z15SoftmaxWarpImplI10DirectLoadI6__halffE11DirectStoreIfS1_EfLi1ELi1ELi16ELi2ELb0EL9Algorithm0EEvT_T0_ll)
        /*4d00*/ 	.word	0x00000000


	//----- nvinfo : EIATTR_MIN_STACK_SIZE
	.align		4
.L_3763:
        /*4d04*/ 	.byte	0x04, 0x12
        /*4d06*/ 	.short	(.L_3765 - .L_3764)
	.align		4
.L_3764:
        /*4d08*/ 	.word	index@(_Z15SoftmaxWarpImplI10DirectLoadI6__halffE11DirectStoreIfS1_EfLi1ELi1ELi8ELi1ELb1EL9Algorithm0EEvT_T0_ll)
        /*4d0c*/ 	.word	0x00000000


	//----- nvinfo : EIATTR_MIN_STACK_SIZE
	.align		4
.L_3765:
        /*4d10*/ 	.byte	0x04, 0x12
        /*4d12*/ 	.short	(.L_3767 - .L_3766)
	.align		4
.L_3766:
        /*4d14*/ 	.word	index@(_Z15SoftmaxWarpImplI10DirectLoadI6__halffE11DirectStoreIfS1_EfLi1ELi1ELi8ELi1ELb0EL9Algorithm0EEvT_T0_ll)
        /*4d18*/ 	.word	0x00000000


	//----- nvinfo : EIATTR_MIN_STACK_SIZE
	.align		4
.L_3767:
        /*4d1c*/ 	.byte	0x04, 0x12
        /*4d1e*/ 	.short	(.L_3769 - .L_3768)
	.align		4
.L_3768:
        /*4d20*/ 	.word	index@(_Z15SoftmaxWarpImplI10DirectLoadI6__halffE11DirectStoreIfS1_EfLi1ELi1ELi8ELi2ELb1EL9Algorithm0EEvT_T0_ll)
        /*4d24*/ 	.word	0x00000000


	//----- nvinfo : EIATTR_MIN_STACK_SIZE
	.align		4
.L_3769:
        /*4d28*/ 	.byte	0x04, 0x12
        /*4d2a*/ 	.short	(.L_3771 - .L_3770)
	.align		4
.L_3770:
        /*4d2c*/ 	.word	index@(_Z15SoftmaxWarpImplI10DirectLoadI6__halffE11DirectStoreIfS1_EfLi1ELi1ELi8ELi2ELb0EL9Algorithm0EEvT_T0_ll)
        /*4d30*/ 	.word	0x00000000


	//----- nvinfo : EIATTR_MIN_STACK_SIZE
	.align		4
.L_3771:
        /*4d34*/ 	.byte	0x04, 0x12
        /*4d36*/ 	.short	(.L_3773 - .L_3772)
	.align		4
.L_3772:
        /*4d38*/ 	.word	index@(_Z15SoftmaxWarpImplI10DirectLoadI6__halffE11DirectStoreIfS1_EfLi1ELi1ELi4ELi1ELb1EL9Algorithm0EEvT_T0_ll)
        /*4d3c*/ 	.word	0x00000000


	//----- nvinfo : EIATTR_MIN_STACK_SIZE
	.align		4
.L_3773:
        /*4d40*/ 	.byte	0x04, 0x12
        /*4d42*/ 	.short	(.L_3775 - .L_3774)
	.align		4
.L_3774:
        /*4d44*/ 	.word	index@(_Z15SoftmaxWarpImplI10DirectLoadI6__halffE11DirectStoreIfS1_EfLi1ELi1ELi4ELi1ELb0EL9Algorithm0EEvT_T0_ll)
        /*4d48*/ 	.word	0x00000000


	//----- nvinfo : EIATTR_MIN_STACK_SIZE
	.align		4
.L_3775:
        /*4d4c*/ 	.byte	0x04, 0x12
        /*4d4e*/ 	.short	(.L_3777 - .L_3776)
	.align		4
.L_3776:
        /*4d50*/ 	.word	index@(_Z15SoftmaxWarpImplI10DirectLoadI6__halffE11DirectStoreIfS1_EfLi1ELi1ELi4ELi2ELb1EL9Algorithm0EEvT_T0_ll)
        /*4d54*/ 	.word	0x00000000


	//----- nvinfo : EIATTR_MIN_STACK_SIZE
	.align		4
.L_3777:
        /*4d58*/ 	.byte	0x04, 0x12
        /*4d5a*/ 	.short	(.L_3779 - .L_3778)
	.align		4
.L_3778:
        /*4d5c*/ 	.word	index@(_Z15SoftmaxWarpImplI10DirectLoadI6__halffE11DirectStoreIfS1_EfLi1ELi1ELi4ELi2ELb0EL9Algorithm0EEvT_T0_ll)
        /*4d60*/ 	.word	0x00000000


	//----- nvinfo : EIATTR_MIN_STACK_SIZE
	.align		4
.L_3779:
        /*4d64*/ 	.byte	0x04, 0x12
        /*4d66*/ 	.short	(.L_3781 - .L_3780)
	.align		4
.L_3780:
        /*4d68*/ 	.word	index@(_Z15SoftmaxWarpImplI10DirectLoadI6__halffE11DirectStoreIfS1_EfLi1ELi1ELi2ELi1ELb1EL9Algorithm0EEvT_T0_ll)
        /*4d6c*/ 	.word	0x00000000


	//----- nvinfo : EIATTR_MIN_STACK_SIZE
	.align		4
.L_3781:
        /*4d70*/ 	.byte	0x04, 0x12
        /*4d72*/ 	.short	(.L_3783 - .L_3782)
	.align		4
.L_3782:
        /*4d74*/ 	.word	index@(_Z15SoftmaxWarpImplI10DirectLoadI6__halffE11DirectStoreIfS1_EfLi1ELi1ELi2ELi1ELb0EL9Algorithm0EEvT_T0_ll)
        /*4d78*/ 	.word	0x00000000


	//----- nvinfo : EIATTR_MIN_STACK_SIZE
	.align		4
.L_3783:
        /*4d7c*/ 	.byte	0x04, 0x12
        /*4d7e*/ 	.short	(.L_3785 - .L_3784)
	.align		4
.L_3784:
        /*4d80*/ 	.word	index@(_Z15SoftmaxWarpImplI10DirectLoadI6__halffE11DirectStoreIfS1_EfLi1ELi1ELi2ELi2ELb1EL9Algorithm0EEvT_T0_ll)
        /*4d84*/ 	.word	0x00000000


	//----- nvinfo : EIATTR_MIN_STACK_SIZE
	.align		4
.L_3785:
        /*4d88*/ 	.byte	0x04, 0x12
        /*4d8a*/ 	.short	(.L_3787 - .L_3786)
	.align		4
.L_3786:
        /*4d8c*/ 	.word	index@(_Z15SoftmaxWarpImplI10DirectLoadI6__halffE11DirectStoreIfS1_EfLi1ELi1ELi2ELi2ELb0EL9Algorithm0EEvT_T0_ll)
        /*4d90*/ 	.word	0x00000000


	//----- nvinfo : EIATTR_MIN_STACK_SIZE
	.align		4
.L_3787:
        /*4d94*/ 	.byte	0x04, 0x12
        /*4d96*/ 	.short	(.L_3789 - .L_3788)
	.align		4
.L_3788:
        /*4d98*/ 	.word	index@(_Z15SoftmaxWarpImplI10DirectLoadI6__halffE11DirectStoreIfS1_EfLi1ELi1ELi1ELi1ELb1EL9Algorithm0EEvT_T0_ll)
        /*4d9c*/ 	.word	0x00000000


	//----- nvinfo : EIATTR_MIN_STACK_SIZE
	.align		4
.L_3789:
        /*4da0*/ 	.byte	0x04, 0x12
        /*4da2*/ 	.short	(.L_3791 - .L_3790)
	.align		4
.L_3790:
        /*4da4*/ 	.word	index@(_Z15SoftmaxWarpImplI10DirectLoadI6__halffE11DirectStoreIfS1_EfLi1ELi1ELi1ELi1ELb0EL9Algorithm0EEvT_T0_ll)
        /*4da8*/ 	.word	0x00000000


	//----- nvinfo : EIATTR_MIN_STACK_SIZE
	.align		4
.L_3791:
        /*4dac*/ 	.byte	0x04, 0x12
        /*4dae*/ 	.short	(.L_3793 - .L_3792)
	.align		4
.L_3792:
        /*4db0*/ 	.word	index@(_Z15SoftmaxWarpImplI10DirectLoadI6__halffE11DirectStoreIfS1_EfLi1ELi1ELi1ELi2ELb1EL9Algorithm0EEvT_T0_ll)
        /*4db4*/ 	.word	0x00000000


	//----- nvinfo : EIATTR_MIN_STACK_SIZE
	.align		4
.L_3793:
        /*4db8*/ 	.byte	0x04, 0x12
        /*4dba*/ 	.short	(.L_3795 - .L_3794)
	.align		4
.L_3794:
        /*4dbc*/ 	.word	index@(_Z15SoftmaxWarpImplI10DirectLoadI6__halffE11DirectStoreIfS1_EfLi1ELi1ELi1ELi2ELb0EL9Algorithm0EEvT_T0_ll)
        /*4dc0*/ 	.word	0x00000000


	//----- nvinfo : EIATTR_MIN_STACK_SIZE
	.align		4
.L_3795:
        /*4dc4*/ 	.byte	0x04, 0x12
        /*4dc6*/ 	.short	(.L_3797 - .L_3796)
	.align		4
.L_3796:
        /*4dc8*/ 	.word	index@(_Z15SoftmaxWarpImplI10DirectLoadI6__halffE11DirectStoreIfS1_EfLi2ELi32ELi32ELi1ELb1EL9Algorithm0EEvT_T0_ll)
        /*4dcc*/ 	.word	0x00000000


	//----- nvinfo : EIATTR_MIN_STACK_SIZE
	.align		4
.L_3797:
        /*4dd0*/ 	.byte	0x04, 0x12
        /*4dd2*/ 	.short	(.L_3799 - .L_3798)
	.align		4
.L_3798:
        /*4dd4*/ 	.word	index@(_Z15SoftmaxWarpImplI10DirectLoadI6__halffE11DirectStoreIfS1_EfLi2ELi32ELi32ELi1ELb0EL9Algorithm0EEvT_T0_ll)
        /*4dd8*/ 	.word	0x00000000


	//----- nvinfo : EIATTR_MIN_STACK_SIZE
	.align		4
.L_3799:
        /*4ddc*/ 	.byte	0x04, 0x12
        /*4dde*/ 	.short	(.L_3801 - .L_3800)
	.align		4
.L_3800:
        /*4de0*/ 	.word	index@(_Z15SoftmaxWarpImplI10DirectLoadI6__halffE11DirectStoreIfS1_EfLi2ELi30ELi32ELi1ELb1EL9Algorithm0EEvT_T0_ll)
        /*4de4*/ 	.word	0x00000000


	//----- nvinfo : EIATTR_MIN_STACK_SIZE
	.align		4
.L_3801:
        /*4de8*/ 	.byte	0x04, 0x12
        /*4dea*/ 	.short	(.L_3803 - .L_3802)
	.align		4
.L_3802:
        /*4dec*/ 	.word	index@(_Z15SoftmaxWarpImplI10DirectLoadI6__halffE11DirectStoreIfS1_EfLi2ELi30ELi32ELi1ELb0EL9Algorithm0EEvT_T0_ll)
        /*4df0*/ 	.word	0x00000000


	//----- nvinfo : EIATTR_MIN_STACK_SIZE
	.align		4
.L_3803:
        /*4df4*/ 	.byte	0x04, 0x12
        /*4df6*/ 	.short	(.L_3805 - .L_3804)
	.align		4
.L_3804:
        /*4df8*/ 	.word	index@(_Z15SoftmaxWarpImplI10DirectLoadI6__halffE11DirectStoreIfS1_EfLi2ELi28ELi32ELi1ELb1EL9Algorithm0EEvT_T0_ll)
        /*4dfc*/ 	.word	0x00000000


	//----- nvinfo : EIATTR_MIN_STACK_SIZE
	.align		4
.L_3805:
        /*4e00*/ 	.byte	0x04, 0x12
        /*4e02*/ 	.short	(.L_3807 - .L_3806)
	.align		4
.L_3806:
        /*4e04*/ 	.word	index@(_Z15SoftmaxWarpImplI10DirectLoadI6__halffE11DirectStoreIfS1_EfLi2ELi28ELi32ELi1ELb0EL9Algorithm0EEvT_T0_ll)
        /*4e08*/ 	.word	0x00000000


	//----- nvinfo : EIATTR_MIN_STACK_SIZE
	.align		4
.L_3807:
        /*4e0c*/ 	.byte	0x04, 0x12
        /*4e0e*/ 	.short	(.L_3809 - .L_3808)
	.align		4
.L_3808:
        /*4e10*/ 	.word	index@(_Z15SoftmaxWarpImplI10DirectLoadI6__halffE11DirectStoreIfS1_EfLi2ELi26ELi32ELi1ELb1EL9Algorithm0EEvT_T0_ll)
        /*4e14*/ 	.word	0x00000000


	//----- nvinfo : EIATTR_MIN_STACK_SIZE
	.align		4
.L_3809:
        /*4e18*/ 	.byte	0x04, 0x12
        /*4e1a*/ 	.short	(.L_3811 - .L_3810)
	.align		4
.L_3810:
        /*4e1c*/ 	.word	index@(_Z15SoftmaxWarpImplI10DirectLoadI6__halffE11DirectStoreIfS1_EfLi2ELi26ELi32ELi1ELb0EL9Algorithm0EEvT_T0_ll)
        /*4e20*/ 	.word	0x00000000


	//----- nvinfo : EIATTR_MIN_STACK_SIZE
	.align		4
.L_3811:
        /*4e24*/ 	.byte	0x04, 0x12
        /*4e26*/ 	.short	(.L_3813 - .L_3812)
	.align		4
.L_3812:
        /*4e28*/ 	.word	index@(_Z15SoftmaxWarpImplI10DirectLoadI6__halffE11DirectStoreIfS1_EfLi2ELi24ELi32ELi1ELb1EL9Algorithm0EEvT_T0_ll)
        /*4e2c*/ 	.word	0x00000000


	//----- nvinfo : EIATTR_MIN_STACK_SIZE
	.align		4
.L_3813:
        /*4e30*/ 	.byte	0x04, 0x12
        /*4e32*/ 	.short	(.L_3815 - .L_3814)
	.align		4
.L_3814:
        /*4e34*/ 	.word	index@(_Z15SoftmaxWarpImplI10DirectLoadI6__halffE11DirectStoreIfS1_EfLi2ELi24ELi32ELi1ELb0EL9Algorithm0EEvT_T0_ll)
        /*4e38*/ 	.word	0x00000000


	//----- nvinfo : EIATTR_MIN_STACK_SIZE
	.align		4
.L_3815:
        /*4e3c*/ 	.byte	0x04, 0x12
        /*4e3e*/ 	.short	(.L_3817 - .L_3816)
	.align		4
.L_3816:
        /*4e40*/ 	.word	index@(_Z15SoftmaxWarpImplI10DirectLoadI6__halffE11DirectStoreIfS1_EfLi2ELi22ELi32ELi1ELb1EL9Algorithm0EEvT_T0_ll)
        /*4e44*/ 	.word	0x00000000


	//----- nvinfo : EIATTR_MIN_STACK_SIZE
	.align		4
.L_3817:
        /*4e48*/ 	.byte	0x04, 0x12
        /*4e4a*/ 	.short	(.L_3819 - .L_3818)
	.align		4
.L_3818:
        /*4e4c*/ 	.word	index@(_Z15SoftmaxWarpImplI10DirectLoadI6__halffE11DirectStoreIfS1_EfLi2ELi22ELi32ELi1ELb0EL9Algorithm0EEvT_T0_ll)
        /*4e50*/ 	.word	0x00000000


	//----- nvinfo : EIATTR_MIN_STACK_SIZE
	.align		4
.L_3819:
        /*4e54*/ 	.byte	0x04, 0x12
        /*4e56*/ 	.short	(.L_3821 - .L_3820)
	.align		4
.L_3820:
        /*4e58*/ 	.word	index@(_Z15SoftmaxWarpImplI10DirectLoadI6__halffE11DirectStoreIfS1_EfLi2ELi20ELi32ELi1ELb1EL9Algorithm0EEvT_T0_ll)
        /*4e5c*/ 	.word	0x00000000


	//----- nvinfo : EIATTR_MIN_STACK_SIZE
	.align		4
.L_3821:
        /*4e60*/ 	.byte	0x04, 0x12
        /*4e62*/ 	.short	(.L_3823 - .L_3822)
	.align		4
.L_3822:
        /*4e64*/ 	.word	index@(_Z15SoftmaxWarpImplI10DirectLoadI6__halffE11DirectStoreIfS1_EfLi2ELi20ELi32ELi1ELb0EL9Algorithm0EEvT_T0_ll)
        /*4e68*/ 	.word	0x00000000


	//----- nvinfo : EIATTR_MIN_STACK_SIZE
	.align		4
.L_3823:
        /*4e6c*/ 	.byte	0x04, 0x12
        /*4e6e*/ 	.short	(.L_3825 - .L_3824)
	.align		4
.L_3824:
        /*4e70*/ 	.word	index@(_Z15SoftmaxWarpImplI10DirectLoadI6__halffE11DirectStoreIfS1_EfLi2ELi18ELi32ELi1ELb1EL9Algorithm0EEvT_T0_ll)
        /*4e74*/ 	.word	0x00000000


	//----- nvinfo : EIATTR_MIN_STACK_SIZE
	.align		4
.L_3825:
        /*4e78*/ 	.byte	0x04, 0x12
        /*4e7a*/ 	.short	(.L_3827 - .L_3826)
	.align		4
.L_3826:
        /*4e7c*/ 	.word	index@(_Z15SoftmaxWarpImplI10DirectLoadI6__halffE11DirectStoreIfS1_EfLi2ELi18ELi32ELi1ELb0EL9Algorithm0EEvT_T0_ll)
        /*4e80*/ 	.word	0x00000000


	//----- nvinfo : EIATTR_MIN_STACK_SIZE
	.align		4
.L_3827:
        /*4e84*/ 	.byte	0x04, 0x12
        /*4e86*/ 	.short	(.L_3829 - .L_3828)
	.align		4
.L_3828:
        /*4e88*/ 	.word	index@(_Z15SoftmaxWarpImplI10DirectLoadI6__halffE11DirectStoreIfS1_EfLi2ELi16ELi32ELi1ELb1EL9Algorithm0EEvT_T0_ll)
        /*4e8c*/ 	.word	0x00000000


	//----- nvinfo : EIATTR_MIN_STACK_SIZE
	.align		4
.L_3829:
        /*4e90*/ 	.byte	0x04, 0x12
        /*4e92*/ 	.short	(.L_3831 - .L_3830)
	.align		4
.L_3830:
        /*4e94*/ 	.word	index@(_Z15SoftmaxWarpImplI10DirectLoadI6__halffE11DirectStoreIfS1_EfLi2ELi16ELi32ELi1ELb0EL9Algorithm0EEvT_T0_ll)
        /*4e98*/ 	.word	0x00000000


	//----- nvinfo : EIATTR_MIN_STACK_SIZE
	.align		4
.L_3831:
        /*4e9c*/ 	.byte	0x04, 0x12
        /*4e9e*/ 	.short	(.L_3833 - .L_3832)
	.align		4
.L_3832:
        /*4ea0*/ 	.word	index@(_Z15SoftmaxWarpImplI10DirectLoadI6__halffE11DirectStoreIfS1_EfLi2ELi14ELi32ELi1ELb1EL9Algorithm0EEvT_T0_ll)
        /*4ea4*/ 	.word	0x00000000


	//----- nvinfo : EIATTR_MIN_STACK_SIZE
	.align		4
.L_3833:
        /*4ea8*/ 	.byte	0x04, 0x12
        /*4eaa*/ 	.short	(.L_3835 - .L_3834)
	.align		4
.L_3834:
        /*4eac*/ 	.word	index@(_Z15SoftmaxWarpImplI10DirectLoadI6__halffE11DirectStoreIfS1_EfLi2ELi14ELi32ELi1ELb0EL9Algorithm0EEvT_T0_ll)
        /*4eb0*/ 	.word	0x00000000


	//----- nvinfo : EIATTR_MIN_STACK_SIZE
	.align		4
.L_3835:
        /*4eb4*/ 	.byte	0x04, 0x12
        /*4eb6*/ 	.short	(.L_3837 - .L_3836)
	.align		4
.L_3836:
        /*4eb8*/ 	.word	index@(_Z15SoftmaxWarpImplI10DirectLoadI6__halffE11DirectStoreIfS1_EfLi2ELi12ELi32ELi1ELb1EL9Algorithm0EEvT_T0_ll)
        /*4ebc*/ 	.word	0x00000000


	//----- nvinfo : EIATTR_MIN_STACK_SIZE
	.align		4
.L_3837:
        /*4ec0*/ 	.byte	0x04, 0x12
        /*4ec2*/ 	.short	(.L_3839 - .L_3838)
	.align		4
.L_3838:
        /*4ec4*/ 	.word	index@(_Z15SoftmaxWarpImplI10DirectLoadI6__halffE11DirectStoreIfS1_EfLi2ELi12ELi32ELi1ELb0EL9Algorithm0EEvT_T0_ll)
        /*4ec8*/ 	.word	0x00000000


	//----- nvinfo : EIATTR_MIN_STACK_SIZE
	.align		4
.L_3839:
        /*4ecc*/ 	.byte	0x04, 0x12
        /*4ece*/ 	.short	(.L_3841 - .L_3840)
	.align		4
.L_3840:
        /*4ed0*/ 	.word	index@(_Z15SoftmaxWarpImplI10DirectLoadI6__halffE11DirectStoreIfS1_EfLi2ELi10ELi32ELi1ELb1EL9Algorithm0EEvT_T0_ll)
        /*4ed4*/ 	.word	0x00000000


	//----- nvinfo : EIATTR_MIN_STACK_SIZE
	.align		4
.L_3841:
        /*4ed8*/ 	.byte	0x04, 0x12
        /*4eda*/ 	.short	(.L_3843 - .L_3842)
	.align		4
.L_3842:
        /*4edc*/ 	.word	index@(_Z15SoftmaxWarpImplI10DirectLoadI6__halffE11DirectStoreIfS1_EfLi2ELi10ELi32ELi1ELb0EL9Algorithm0EEvT_T0_ll)
        /*4ee0*/ 	.word	0x00000000


	//----- nvinfo : EIATTR_MIN_STACK_SIZE
	.align		4
.L_3843:
        /*4ee4*/ 	.byte	0x04, 0x12
        /*4ee6*/ 	.short	(.L_3845 - .L_3844)
	.align		4
.L_3844:
        /*4ee8*/ 	.word	index@(_Z15SoftmaxWarpImplI10DirectLoadI6__halffE11DirectStoreIfS1_EfLi2ELi8ELi32ELi1ELb1EL9Algorithm0EEvT_T0_ll)
        /*4eec*/ 	.word	0x00000000


	//----- nvinfo : EIATTR_MIN_STACK_SIZE
	.align		4
.L_3845:
        /*4ef0*/ 	.byte	0x04, 0x12
        /*4ef2*/ 	.short	(.L_3847 - .L_3846)
	.align		4
.L_3846:
        /*4ef4*/ 	.word	index@(_Z15SoftmaxWarpImplI10DirectLoadI6__halffE11DirectStoreIfS1_EfLi2ELi8ELi32ELi1ELb0EL9Algorithm0EEvT_T0_ll)
        /*4ef8*/ 	.word	0x00000000


	//----- nvinfo : EIATTR_MIN_STACK_SIZE
	.align		4
.L_3847:
        /*4efc*/ 	.byte	0x04, 0x12
        /*4efe*/ 	.short	(.L_3849 - .L_3848)
	.align		4
.L_3848:
        /*4f00*/ 	.word	index@(_Z15SoftmaxWarpImplI10DirectLoadI6__halffE11DirectStoreIfS1_EfLi2ELi6ELi32ELi1ELb1EL9Algorithm0EEvT_T0_ll)
        /*4f04*/ 	.word	0x00000000


	//----- nvinfo : EIATTR_MIN_STACK_SIZE
	.align		4
.L_3849:
        /*4f08*/ 	.byte	0x04, 0x12
        /*4f0a*/ 	.short	(.L_3851 - .L_3850)
	.align		4
.L_3850:
        /*4f0c*/ 	.word	index@(_Z15SoftmaxWarpImplI10DirectLoadI6__halffE11DirectStoreIfS1_EfLi2ELi6ELi32ELi1ELb0EL9Algorithm0EEvT_T0_ll)
        /*4f10*/ 	.word	0x00000000


	//----- nvinfo : EIATTR_MIN_STACK_SIZE
	.align		4
.L_3851:
        /*4f14*/ 	.byte	0x04, 0x12
        /*4f16*/ 	.short	(.L_3853 - .L_3852)
	.align		4
.L_3852:
        /*4f18*/ 	.word	index@(_Z15SoftmaxWarpImplI10DirectLoadI6__halffE11DirectStoreIfS1_EfLi2ELi4ELi32ELi1ELb1EL9Algorithm0EEvT_T0_ll)
        /*4f1c*/ 	.word	0x00000000


	//----- nvinfo : EIATTR_MIN_STACK_SIZE
	.align		4
.L_3853:
        /*4f20*/ 	.byte	0x04, 0x12
        /*4f22*/ 	.short	(.L_3855 - .L_3854)
	.align		4
.L_3854:
        /*4f24*/ 	.word	index@(_Z15SoftmaxWarpImplI10DirectLoadI6__halffE11DirectStoreIfS1_EfLi2ELi4ELi32ELi1ELb0EL9Algorithm0EEvT_T0_ll)
        /*4f28*/ 	.word	0x00000000


	//----- nvinfo : EIATTR_MIN_STACK_SIZE
	.align		4
.L_3855:
        /*4f2c*/ 	.byte	0x04, 0x12
        /*4f2e*/ 	.short	(.L_3857 - .L_3856)
	.align		4
.L_3856:
        /*4f30*/ 	.word	index@(_Z15SoftmaxWarpImplI10DirectLoadI6__halffE11DirectStoreIfS1_EfLi2ELi2ELi32ELi1ELb1EL9Algorithm0EEvT_T0_ll)
        /*4f34*/ 	.word	0x00000000


	//----- nvinfo : EIATTR_MIN_STACK_SIZE
	.align		4
.L_3857:
        /*4f38*/ 	.byte	0x04, 0x12
        /*4f3a*/ 	.short	(.L_3859 - .L_3858)
	.align		4
.L_3858:
        /*4f3c*/ 	.word	index@(_Z15SoftmaxWarpImplI10DirectLoadI6__halffE11DirectStoreIfS1_EfLi2ELi2ELi32ELi1ELb0EL9Algorithm0EEvT_T0_ll)
        /*4f40*/ 	.word	0x00000000


	//----- nvinfo : EIATTR_MIN_STACK_SIZE
	.align		4
.L_3859:
        /*4f44*/ 	.byte	0x04, 0x12
        /*4f46*/ 	.short	(.L_3861 - .L_3860)
	.align		4
.L_3860:
        /*4f48*/ 	.word	index@(_Z15SoftmaxWarpImplI10DirectLoadI6__halffE11DirectStoreIfS1_EfLi2ELi2ELi32ELi2ELb1EL9Algorithm0EEvT_T0_ll)
        /*4f4c*/ 	.word	0x00000000


	//----- nvinfo : EIATTR_MIN_STACK_SIZE
	.align		4
.L_3861:
        /*4f50*/ 	.byte	0x04, 0x12
        /*4f52*/ 	.short	(.L_3863 - .L_3862)
	.align		4
.L_3862:
        /*4f54*/ 	.word	index@(_Z15SoftmaxWarpImplI10DirectLoadI6__halffE11DirectStoreIfS1_EfLi2ELi2ELi32ELi2ELb0EL9Algorithm0EEvT_T0_ll)
        /*4f58*/ 	.word	0x00000000


	//----- nvinfo : EIATTR_MIN_STACK_SIZE
	.align		4
.L_3863:
        /*4f5c*/ 	.byte	0x04, 0x12
        /*4f5e*/ 	.short	(.L_3865 - .L_3864)
	.align		4
.L_3864:
        /*4f60*/ 	.word	index@(_Z15SoftmaxWarpImplI10DirectLoadI6__halffE11DirectStoreIfS1_EfLi2ELi2ELi16ELi1ELb1EL9Algorithm0EEvT_T0_ll)
        /*4f64*/ 	.word	0x00000000


	//----- nvinfo : EIATTR_MIN_STACK_SIZE
	.align		4
.L_3865:
        /*4f68*/ 	.byte	0x04, 0x12
        /*4f6a*/ 	.short	(.L_3867 - .L_3866)
	.align		4
.L_3866:
        /*4f6c*/ 	.word	index@(_Z15SoftmaxWarpImplI10DirectLoadI6__halffE11DirectStoreIfS1_EfLi2ELi2ELi16ELi1ELb0EL9Algorithm0EEvT_T0_ll)
        /*4f70*/ 	.word	0x00000000


	//----- nvinfo : EIATTR_MIN_STACK_SIZE
	.align		4
.L_3867:
        /*4f74*/ 	.byte	0x04, 0x12
        /*4f76*/ 	.short	(.L_3869 - .L_3868)
	.align		4
.L_3868:
        /*4f78*/ 	.word	index@(_Z15SoftmaxWarpImplI10DirectLoadI6__halffE11DirectStoreIfS1_EfLi2ELi2ELi16ELi2ELb1EL9Algorithm0EEvT_T0_ll)
        /*4f7c*/ 	.word	0x00000000


	//----- nvinfo : EIATTR_MIN_STACK_SIZE
	.align		4
.L_3869:
        /*4f80*/ 	.byte	0x04, 0x12
        /*4f82*/ 	.short	(.L_3871 - .L_3870)
	.align		4
.L_3870:
        /*4f84*/ 	.word	index@(_Z15SoftmaxWarpImplI10DirectLoadI6__halffE11DirectStoreIfS1_EfLi2ELi2ELi16ELi2ELb0EL9Algorithm0EEvT_T0_ll)
        /*4f88*/ 	.word	0x00000000


	//----- nvinfo : EIATTR_MIN_STACK_SIZE
	.align		4
.L_3871:
        /*4f8c*/ 	.byte	0x04, 0x12
        /*4f8e*/ 	.short	(.L_3873 - .L_3872)
	.align		4
.L_3872:
        /*4f90*/ 	.word	index@(_Z15SoftmaxWarpImplI10DirectLoadI6__halffE11DirectStoreIfS1_EfLi2ELi2ELi8ELi1ELb1EL9Algorithm0EEvT_T0_ll)
        /*4f94*/ 	.word	0x00000000


	//----- nvinfo : EIATTR_MIN_STACK_SIZE
	.align		4
.L_3873:
        /*4f98*/ 	.byte	0x04, 0x12
        /*4f9a*/ 	.short	(.L_3875 - .L_3874)
	.align		4
.L_3874:
        /*4f9c*/ 	.word	index@(_Z15SoftmaxWarpImplI10DirectLoadI6__halffE11DirectStoreIfS1_EfLi2ELi2ELi8ELi1ELb0EL9Algorithm0EEvT_T0_ll)
        /*4fa0*/ 	.word	0x00000000


	//----- nvinfo : EIATTR_MIN_STACK_SIZE
	.align		4
.L_3875:
        /*4fa4*/ 	.byte	0x04, 0x12
        /*4fa6*/ 	.short	(.L_3877 - .L_3876)
	.align		4
.L_3876:
        /*4fa8*/ 	.word	index@(_Z15SoftmaxWarpImplI10DirectLoadI6__halffE11DirectStoreIfS1_EfLi2ELi2ELi8ELi2ELb1EL9Algorithm0EEvT_T0_ll)
        /*4fac*/ 	.word	0x00000000


	//----- nvinfo : EIATTR_MIN_STACK_SIZE
	.align		4
.L_3877:
        /*4fb0*/ 	.byte	0x04, 0x12
        /*4fb2*/ 	.short	(.L_3879 - .L_3878)
	.align		4
.L_3878:
        /*4fb4*/ 	.word	index@(_Z15SoftmaxWarpImplI10DirectLoadI6__halffE11DirectStoreIfS1_EfLi2ELi2ELi8ELi2ELb0EL9Algorithm0EEvT_T0_ll)
        /*4fb8*/ 	.word	0x00000000


	//----- nvinfo : EIATTR_MIN_STACK_SIZE
	.align		4
.L_3879:
        /*4fbc*/ 	.byte	0x04, 0x12
        /*4fbe*/ 	.short	(.L_3881 - .L_3880)
	.align		4
.L_3880:
        /*4fc0*/ 	.word	index@(_Z15SoftmaxWarpImplI10DirectLoadI6__halffE11DirectStoreIfS1_EfLi2ELi2ELi4ELi1ELb1EL9Algorithm0EEvT_T0_ll)
        /*4fc4*/ 	.word	0x00000000


	//----- nvinfo : EIATTR_MIN_STACK_SIZE
	.align		4
.L_3881:
        /*4fc8*/ 	.byte	0x04, 0x12
        /*4fca*/ 	.short	(.L_3883 - .L_3882)
	.align		4
.L_3882:
        /*4fcc*/ 	.word	index@(_Z15SoftmaxWarpImplI10DirectLoadI6__halffE11DirectStoreIfS1_EfLi2ELi2ELi4ELi1ELb0EL9Algorithm0EEvT_T0_ll)
        /*4fd0*/ 	.word	0x00000000


	//----- nvinfo : EIATTR_MIN_STACK_SIZE
	.align		4
.L_3883:
        /*4fd4*/ 	.byte	0x04, 0x12
        /*4fd6*/ 	.short	(.L_3885 - .L_3884)
	.align		4
.L_3884:
        /*4fd8*/ 	.word	index@(_Z15SoftmaxWarpImplI10DirectLoadI6__halffE11DirectStoreIfS1_EfLi2ELi2ELi4ELi2ELb1EL9Algorithm0EEvT_T0_ll)
        /*4fdc*/ 	.word	0x00000000


	//----- nvinfo : EIATTR_MIN_STACK_SIZE
	.align		4
.L_3885:
        /*4fe0*/ 	.byte	0x04, 0x12
        /*4fe2*/ 	.short	(.L_3887 - .L_3886)
	.align		4
.L_3886:
        /*4fe4*/ 	.word	index@(_Z15SoftmaxWarpImplI10DirectLoadI6__halffE11DirectStoreIfS1_EfLi2ELi2ELi4ELi2ELb0EL9Algorithm0EEvT_T0_ll)
        /*4fe8*/ 	.word	0x00000000


	//----- nvinfo : EIATTR_MIN_STACK_SIZE
	.align		4
.L_3887:
        /*4fec*/ 	.byte	0x04, 0x12
        /*4fee*/ 	.short	(.L_3889 - .L_3888)
	.align		4
.L_3888:
        /*4ff0*/ 	.word	index@(_Z15SoftmaxWarpImplI10DirectLoadI6__halffE11DirectStoreIfS1_EfLi2ELi2ELi2ELi1ELb1EL9Algorithm0EEvT_T0_ll)
        /*4ff4*/ 	.word	0x00000000


	//----- nvinfo : EIATTR_MIN_STACK_SIZE
	.align		4
.L_3889:
        /*4ff8*/ 	.byte	0x04, 0x12
        /*4ffa*/ 	.short	(.L_3891 - .L_3890)
	.align		4
.L_3890:
        /*4ffc*/ 	.word	index@(_Z15SoftmaxWarpImplI10DirectLoadI6__halffE11DirectStoreIfS1_EfLi2ELi2ELi2ELi1ELb0EL9Algorithm0EEvT_T0_ll)
        /*5000*/ 	.word	0x00000000


	//----- nvinfo : EIATTR_MIN_STACK_SIZE
	.align		4
.L_3891:
        /*5004*/ 	.byte	0x04, 0x12
        /*5006*/ 	.short	(.L_3893 - .L_3892)
	.align		4
.L_3892:
        /*5008*/ 	.word	index@(_Z15SoftmaxWarpImplI10DirectLoadI6__halffE11DirectStoreIfS1_EfLi2ELi2ELi2ELi2ELb1EL9Algorithm0EEvT_T0_ll)
        /*500c*/ 	.word	0x00000000


	//----- nvinfo : EIATTR_MIN_STACK_SIZE
	.align		4
.L_3893:
        /*5010*/ 	.byte	0x04, 0x12
        /*5012*/ 	.short	(.L_3895 - .L_3894)
	.align		4
.L_3894:
        /*5014*/ 	.word	index@(_Z15SoftmaxWarpImplI10DirectLoadI6__halffE11DirectStoreIfS1_EfLi2ELi2ELi2ELi2ELb0EL9Algorithm0EEvT_T0_ll)
        /*5018*/ 	.word	0x00000000


	//----- nvinfo : EIATTR_MIN_STACK_SIZE
	.align		4
.L_3895:
        /*501c*/ 	.byte	0x04, 0x12
        /*501e*/ 	.short	(.L_3897 - .L_3896)
	.align		4
.L_3896:
        /*5020*/ 	.word	index@(_Z15SoftmaxWarpImplI10DirectLoadI6__halffE11DirectStoreIfS1_EfLi2ELi2ELi1ELi1ELb1EL9Algorithm0EEvT_T0_ll)
        /*5024*/ 	.word	0x00000000


	//----- nvinfo : EIATTR_MIN_STACK_SIZE
	.align		4
.L_3897:
        /*5028*/ 	.byte	0x04, 0x12
        /*502a*/ 	.short	(.L_3899 - .L_3898)
	.align		4
.L_3898:
        /*502c*/ 	.word	index@(_Z15SoftmaxWarpImplI10DirectLoadI6__halffE11DirectStoreIfS1_EfLi2ELi2ELi1ELi1ELb0EL9Algorithm0EEvT_T0_ll)
        /*5030*/ 	.word	0x00000000


	//----- nvinfo : EIATTR_MIN_STACK_SIZE
	.align		4
.L_3899:
        /*5034*/ 	.byte	0x04, 0x12
        /*5036*/ 	.short	(.L_3901 - .L_3900)
	.align		4
.L_3900:
        /*5038*/ 	.word	index@(_Z15SoftmaxWarpImplI10DirectLoadI6__halffE11DirectStoreIfS1_EfLi2ELi2ELi1ELi2ELb1EL9Algorithm0EEvT_T0_ll)
        /*503c*/ 	.word	0x00000000


	//----- nvinfo : EIATTR_MIN_STACK_SIZE
	.align		4
.L_3901:
        /*5040*/ 	.byte	0x04, 0x12
        /*5042*/ 	.short	(.L_3903 - .L_3902)
	.align		4
.L_3902:
        /*5044*/ 	.word	index@(_Z15SoftmaxWarpImplI10DirectLoadI6__halffE11DirectStoreIfS1_EfLi2ELi2ELi1ELi2ELb0EL9Algorithm0EEvT_T0_ll)
        /*5048*/ 	.word	0x00000000


	//----- nvinfo : EIATTR_MIN_STACK_SIZE
	.align		4
.L_3903:
        /*504c*/ 	.byte	0x04, 0x12
        /*504e*/ 	.short	(.L_3905 - .L_3904)
	.align		4
.L_3904:
        /*5050*/ 	.word	index@(_Z24SoftmaxBlockUncachedImplI10DirectLoadIffE11DirectStoreIffEfLi1ELi1024EL9Algorithm0EEvT_T0_ll)
        /*5054*/ 	.word	0x00000000


	//----- nvinfo : EIATTR_MIN_STACK_SIZE
	.align		4
.L_3905:
        /*5058*/ 	.byte	0x04, 0x12
        /*505a*/ 	.short	(.L_3907 - .L_3906)
	.align		4
.L_3906:
        /*505c*/ 	.word	index@(_Z24SoftmaxBlockUncachedImplI10DirectLoadIffE11DirectStoreIffEfLi2ELi1024EL9Algorithm0EEvT_T0_ll)
        /*5060*/ 	.word	0x00000000


	//----- nvinfo : EIATTR_MIN_STACK_SIZE
	.align		4
.L_3907:
        /*5064*/ 	.byte	0x04, 0x12
        /*5066*/ 	.short	(.L_3909 - .L_3908)
	.align		4
.L_3908:
        /*5068*/ 	.word	index@(_Z20SoftmaxBlockSMemImplI10DirectLoadIffE11DirectStoreIffEfLi1ELi256EL9Algorithm0EEvT_T0_ll)
        /*506c*/ 	.word	0x00000000


	//----- nvinfo : EIATTR_MIN_STACK_SIZE
	.align		4
.L_3909:
        /*5070*/ 	.byte	0x04, 0x12
        /*5072*/ 	.short	(.L_3911 - .L_3910)
	.align		4
.L_3910:
        /*5074*/ 	.word	index@(_Z20SoftmaxBlockSMemImplI10DirectLoadIffE11DirectStoreIffEfLi1ELi512EL9Algorithm0EEvT_T0_ll)
        /*5078*/ 	.word	0x00000000


	//----- nvinfo : EIATTR_MIN_STACK_SIZE
	.align		4
.L_3911:
        /*507c*/ 	.byte	0x04, 0x12
        /*507e*/ 	.short	(.L_3913 - .L_3912)
	.align		4
.L_3912:
        /*5080*/ 	.word	index@(_Z20SoftmaxBlockSMemImplI10DirectLoadIffE11DirectStoreIffEfLi1ELi1024EL9Algorithm0EEvT_T0_ll)
        /*5084*/ 	.word	0x00000000


	//----- nvinfo : EIATTR_MIN_STACK_SIZE
	.align		4
.L_3913:
        /*5088*/ 	.byte	0x04, 0x12
        /*508a*/ 	.short	(.L_3915 - .L_3914)
	.align		4
.L_3914:
        /*508c*/ 	.word	index@(_Z20SoftmaxBlockSMemImplI10DirectLoadIffE11DirectStoreIffEfLi1ELi128EL9Algorithm0EEvT_T0_ll)
        /*5090*/ 	.word	0x00000000


	//----- nvinfo : EIATTR_MIN_STACK_SIZE
	.align		4
.L_3915:
        /*5094*/ 	.byte	0x04, 0x12
        /*5096*/ 	.short	(.L_3917 - .L_3916)
	.align		4
.L_3916:
        /*5098*/ 	.word	index@(_Z20SoftmaxBlockSMemImplI10DirectLoadIffE11DirectStoreIffEfLi2ELi256EL9Algorithm0EEvT_T0_ll)
        /*509c*/ 	.word	0x00000000


	//----- nvinfo : EIATTR_MIN_STACK_SIZE
	.align		4
.L_3917:
        /*50a0*/ 	.byte	0x04, 0x12
        /*50a2*/ 	.short	(.L_3919 - .L_3918)
	.align		4
.L_3918:
        /*50a4*/ 	.word	index@(_Z20SoftmaxBlockSMemImplI10DirectLoadIffE11DirectStoreIffEfLi2ELi512EL9Algorithm0EEvT_T0_ll)
        /*50a8*/ 	.word	0x00000000


	//----- nvinfo : EIATTR_MIN_STACK_SIZE
	.align		4
.L_3919:
        /*50ac*/ 	.byte	0x04, 0x12
        /*50ae*/ 	.short	(.L_3921 - .L_3920)
	.align		4
.L_3920:
        /*50b0*/ 	.word	index@(_Z20SoftmaxBlockSMemImplI10DirectLoadIffE11DirectStoreIffEfLi2ELi1024EL9Algorithm0EEvT_T0_ll)
        /*50b4*/ 	.word	0x00000000


	//----- nvinfo : EIATTR_MIN_STACK_SIZE
	.align		4
.L_3921:
        /*50b8*/ 	.byte	0x04, 0x12
        /*50ba*/ 	.short	(.L_3923 - .L_3922)
	.align		4
.L_3922:
        /*50bc*/ 	.word	index@(_Z20SoftmaxBlockSMemImplI10DirectLoadIffE11DirectStoreIffEfLi2ELi128EL9Algorithm0EEvT_T0_ll)
        /*50c0*/ 	.word	0x00000000


	//----- nvinfo : EIATTR_MIN_STACK_SIZE
	.align		4
.L_3923:
        /*50c4*/ 	.byte	0x04, 0x12
        /*50c6*/ 	.short	(.L_3925 - .L_3924)
	.align		4
.L_3924:
        /*50c8*/ 	.word	index@(_Z15SoftmaxWarpImplI10DirectLoadIffE11DirectStoreIffEfLi1ELi32ELi32ELi1ELb1EL9Algorithm0EEvT_T0_ll)
        /*50cc*/ 	.word	0x00000000


	//----- nvinfo : EIATTR_MIN_STACK_SIZE
	.align		4
.L_3925:
        /*50d0*/ 	.byte	0x04, 0x12
        /*50d2*/ 	.short	(.L_3927 - .L_3926)
	.align		4
.L_3926:
        /*50d4*/ 	.word	index@(_Z15SoftmaxWarpImplI10DirectLoadIffE11DirectStoreIffEfLi1ELi32ELi32ELi1ELb0EL9Algorithm0EEvT_T0_ll)
        /*50d8*/ 	.word	0x00000000


	//----- nvinfo : EIATTR_MIN_STACK_SIZE
	.align		4
.L_3927:
        /*50dc*/ 	.byte	0x04, 0x12
        /*50de*/ 	.short	(.L_3929 - .L_3928)
	.align		4
.L_3928:
        /*50e0*/ 	.word	index@(_Z15SoftmaxWarpImplI10DirectLoadIffE11DirectStoreIffEfLi1ELi31ELi32ELi1ELb1EL9Algorithm0EEvT_T0_ll)
        /*50e4*/ 	.word	0x00000000


	//----- nvinfo : EIATTR_MIN_STACK_SIZE
	.align		4
.L_3929:
        /*50e8*/ 	.byte	0x04, 0x12
        /*50ea*/ 	.short	(.L_3931 - .L_3930)
	.align		4
.L_3930:
        /*50ec*/ 	.word	index@(_Z15SoftmaxWarpImplI10DirectLoadIffE11DirectStoreIffEfLi1ELi31ELi32ELi1ELb0EL9Algorithm0EEvT_T0_ll)
        /*50f0*/ 	.word	0x00000000


	//----- nvinfo : EIATTR_MIN_STACK_SIZE
	.align		4
.L_3931:
        /*50f4*/ 	.byte	0x04, 0x12
        /*50f6*/ 	.short	(.L_3933 - .L_3932)
	.align		4
.L_3932:
        /*50f8*/ 	.word	index@(_Z15SoftmaxWarpImplI10DirectLoadIffE11DirectStoreIffEfLi1ELi30ELi32ELi1ELb1EL9Algorithm0EEvT_T0_ll)
        /*50fc*/ 	.word	0x00000000


	//----- nvinfo : EIATTR_MIN_STACK_SIZE
	.align		4
.L_3933:
        /*5100*/ 	.byte	0x04, 0x12
        /*5102*/ 	.short	(.L_3935 - .L_3934)
	.align		4
.L_3934:
        /*5104*/ 	.word	index@(_Z15SoftmaxWarpImplI10DirectLoadIffE11DirectStoreIffEfLi1ELi30ELi32ELi1ELb0EL9Algorithm0EEvT_T0_ll)
        /*5108*/ 	.word	0x00000000


	//----- nvinfo : EIATTR_MIN_STACK_SIZE
	.align		4
.L_3935:
        /*510c*/ 	.byte	0x04, 0x12
        /*510e*/ 	.short	(.L_3937 - .L_3936)
	.align		4
.L_3936:
        /*5110*/ 	.word	index@(_Z15SoftmaxWarpImplI10DirectLoadIffE11DirectStoreIffEfLi1ELi29ELi32ELi1ELb1EL9Algorithm0EEvT_T0_ll)
        /*5114*/ 	.word	0x00000000


	//----- nvinfo : EIATTR_MIN_STACK_SIZE
	.align		4
.L_3937:
        /*5118*/ 	.byte	0x04, 0x12
        /*511a*/ 	.short	(.L_3939 - .L_3938)
	.align		4
.L_3938:
        /*511c*/ 	.word	index@(_Z15SoftmaxWarpImplI10DirectLoadIffE11DirectStoreIffEfLi1ELi29ELi32ELi1ELb0EL9Algorithm0EEvT_T0_ll)
        /*5120*/ 	.word	0x00000000


	//----- nvinfo : EIATTR_MIN_STACK_SIZE
	.align		4
.L_3939:
        /*5124*/ 	.byte	0x04, 0x12
        /*5126*/ 	.short	(.L_3941 - .L_3940)
	.align		4
.L_3940:
        /*5128*/ 	.word	index@(_Z15SoftmaxWarpImplI10DirectLoadIffE11DirectStoreIffEfLi1ELi28ELi32ELi1ELb1EL9Algorithm0EEvT_T0_ll)
        /*512c*/ 	.word	0x00000000


	//----- nvinfo : EIATTR_MIN_STACK_SIZE
	.align		4
.L_3941:
        /*5130*/ 	.byte	0x04, 0x12
        /*5132*/ 	.short	(.L_3943 - .L_3942)
	.align		4
.L_3942:
        /*5134*/ 	.word	index@(_Z15SoftmaxWarpImplI10DirectLoadIffE11DirectStoreIffEfLi1ELi28ELi32ELi1ELb0EL9Algorithm0EEvT_T0_ll)
        /*5138*/ 	.word	0x00000000


	//----- nvinfo : EIATTR_MIN_STACK_SIZE
	.align		4
.L_3943:
        /*513c*/ 	.byte	0x04, 0x12
        /*513e*/ 	.short	(.L_3945 - .L_3944)
	.align		4
.L_3944:
        /*5140*/ 	.word	index@(_Z15SoftmaxWarpImplI10DirectLoadIffE11DirectStoreIffEfLi1ELi27ELi32ELi1ELb1EL9Algorithm0EEvT_T0_ll)
        /*5144*/ 	.word	0x00000000


	//----- nvinfo : EIATTR_MIN_STACK_SIZE
	.align		4
.L_3945:
        /*5148*/ 	.byte	0x04, 0x12
        /*514a*/ 	.short	(.L_3947 - .L_3946)
	.align		4
.L_3946:
        /*514c*/ 	.word	index@(_Z15SoftmaxWarpImplI10DirectLoadIffE11DirectStoreIffEfLi1ELi27ELi32ELi1ELb0EL9Algorithm0EEvT_T0_ll)
        /*5150*/ 	.word	0x00000000


	//----- nvinfo : EIATTR_MIN_STACK_SIZE
	.align		4
.L_3947:
        /*5154*/ 	.byte	0x04, 0x12
        /*5156*/ 	.short	(.L_3949 - .L_3948)
	.align		4
.L_3948:
        /*5158*/ 	.word	index@(_Z15SoftmaxWarpImplI10DirectLoadIffE11DirectStoreIffEfLi1ELi26ELi32ELi1ELb1EL9Algorithm0EEvT_T0_ll)
        /*515c*/ 	.word	0x00000000


	//----- nvinfo : EIATTR_MIN_STACK_SIZE
	.align		4
.L_3949:
        /*5160*/ 	.byte	0x04, 0x12
        /*5162*/ 	.short	(.L_3951 - .L_3950)
	.align		4
.L_3950:
        /*5164*/ 	.word	index@(_Z15SoftmaxWarpImplI10DirectLoadIffE11DirectStoreIffEfLi1ELi26ELi32ELi1ELb0EL9Algorithm0EEvT_T0_ll)
        /*5168*/ 	.word	0x00000000


	//----- nvinfo : EIATTR_MIN_STACK_SIZE
	.align		4
.L_3951:
        /*516c*/ 	.byte	0x04, 0x12
        /*516e*/ 	.short	(.L_3953 - .L_3952)
	.align		4
.L_3952:
        /*5170*/ 	.word	index@(_Z15SoftmaxWarpImplI10DirectLoadIffE11DirectStoreIffEfLi1ELi25ELi32ELi1ELb1EL9Algorithm0EEvT_T0_ll)
        /*5174*/ 	.word	0x00000000


	//----- nvinfo : EIATTR_MIN_STACK_SIZE
	.align		4
.L_3953:
        /*5178*/ 	.byte	0x04, 0x12
        /*517a*/ 	.short	(.L_3955 - .L_3954)
	.align		4
.L_3954:
        /*517c*/ 	.word	index@(_Z15SoftmaxWarpImplI10DirectLoadIffE11DirectStoreIffEfLi1ELi25ELi32ELi1ELb0EL9Algorithm0EEvT_T0_ll)
        /*5180*/ 	.word	0x00000000


	//----- nvinfo : EIATTR_MIN_STACK_SIZE
	.align		4
.L_3955:
        /*5184*/ 	.byte	0x04, 0x12
        /*5186*/ 	.short	(.L_3957 - .L_3956)
	.align		4
.L_3956:
        /*5188*/ 	.word	index@(_Z15SoftmaxWarpImplI10DirectLoadIffE11DirectStoreIffEfLi1ELi24ELi32ELi1ELb1EL9Algorithm0EEvT_T0_ll)
        /*518c*/ 	.word	0x00000000


	//----- nvinfo : EIATTR_MIN_STACK_SIZE
	.align		4
.L_3957:
        /*5190*/ 	.byte	0x04, 0x12
        /*5192*/ 	.short	(.L_3959 - .L_3958)
	.align		4
.L_3958:
        /*5194*/ 	.word	index@(_Z15SoftmaxWarpImplI10DirectLoadIffE11DirectStoreIffEfLi1ELi24ELi32ELi1ELb0EL9Algorithm0EEvT_T0_ll)
        /*5198*/ 	.word	0x00000000


	//----- nvinfo : EIATTR_MIN_STACK_SIZE
	.align		4
.L_3959:
        /*519c*/ 	.byte	0x04, 0x12
        /*519e*/ 	.short	(.L_3961 - .L_3960)
	.align		4
.L_3960:
        /*51a0*/ 	.word	index@(_Z15SoftmaxWarpImplI10DirectLoadIffE11DirectStoreIffEfLi1ELi23ELi32ELi1ELb1EL9Algorithm0EEvT_T0_ll)
        /*51a4*/ 	.word	0x00000000


	//----- nvinfo : EIATTR_MIN_STACK_SIZE
	.align		4
.L_3961:
        /*51a8*/ 	.byte	0x04, 0x12
        /*51aa*/ 	.short	(.L_3963 - .L_3962)
	.align		4
.L_3962:
        /*51ac*/ 	.word	index@(_Z15SoftmaxWarpImplI10DirectLoadIffE11DirectStoreIffEfLi1ELi23ELi32ELi1ELb0EL9Algorithm0EEvT_T0_ll)
        /*51b0*/ 	.word	0x00000000


	//----- nvinfo : EIATTR_MIN_STACK_SIZE
	.align		4
.L_3963:
        /*51b4*/ 	.byte	0x04, 0x12
        /*51b6*/ 	.short	(.L_3965 - .L_3964)
	.align		4
.L_3964:
        /*51b8*/ 	.word	index@(_Z15SoftmaxWarpImplI10DirectLoadIffE11DirectStoreIffEfLi1ELi22ELi32ELi1ELb1EL9Algorithm0EEvT_T0_ll)
        /*51bc*/ 	.word	0x00000000


	//----- nvinfo : EIATTR_MIN_STACK_SIZE
	.align		4
.L_3965:
        /*51c0*/ 	.byte	0x04, 0x12
        /*51c2*/ 	.short	(.L_3967 - .L_3966)
	.align		4
.L_3966:
        /*51c4*/ 	.word	index@(_Z15SoftmaxWarpImplI10DirectLoadIffE11DirectStoreIffEfLi1ELi22ELi32ELi1ELb0EL9Algorithm0EEvT_T0_ll)
        /*51c8*/ 	.word	0x00000000


	//----- nvinfo : EIATTR_MIN_STACK_SIZE
	.align		4
.L_3967:
        /*51cc*/ 	.byte	0x04, 0x12
        /*51ce*/ 	.short	(.L_3969 - .L_3968)
	.align		4
.L_3968:
        /*51d0*/ 	.word	index@(_Z15SoftmaxWarpImplI10DirectLoadIffE11DirectStoreIffEfLi1ELi21ELi32ELi1ELb1EL9Algorithm0EEvT_T0_ll)
        /*51d4*/ 	.word	0x00000000


	//----- nvinfo : EIATTR_MIN_STACK_SIZE
	.align		4
.L_3969:
        /*51d8*/ 	.byte	0x04, 0x12
        /*51da*/ 	.short	(.L_3971 - .L_3970)
	.align		4
.L_3970:
        /*51dc*/ 	.word	index@(_Z15SoftmaxWarpImplI10DirectLoadIffE11DirectStoreIffEfLi1ELi21ELi32ELi1ELb0EL9Algorithm0EEvT_T0_ll)
        /*51e0*/ 	.word	0x00000000


	//----- nvinfo : EIATTR_MIN_STACK_SIZE
	.align		4
.L_3971:
        /*51e4*/ 	.byte	0x04, 0x12
        /*51e6*/ 	.short	(.L_3973 - .L_3972)
	.align		4
.L_3972:
        /*51e8*/ 	.word	index@(_Z15SoftmaxWarpImplI10DirectLoadIffE11DirectStoreIffEfLi1ELi20ELi32ELi1ELb1EL9Algorithm0EEvT_T0_ll)
        /*51ec*/ 	.word	0x00000000


	//----- nvinfo : EIATTR_MIN_STACK_SIZE
	.align		4
.L_3973:
        /*51f0*/ 	.byte	0x04, 0x12
        /*51f2*/ 	.short	(.L_3975 - .L_3974)
	.align		4
.L_3974:
        /*51f4*/ 	.word	index@(_Z15SoftmaxWarpImplI10DirectLoadIffE11DirectStoreIffEfLi1ELi20ELi32ELi1ELb0EL9Algorithm0EEvT_T0_ll)
        /*51f8*/ 	.word	0x00000000


	//----- nvinfo : EIATTR_MIN_STACK_SIZE
	.align		4
.L_3975:
        /*51fc*/ 	.byte	0x04, 0x12
        /*51fe*/ 	.short	(.L_3977 - .L_3976)
	.align		4
.L_3976:
        /*5200*/ 	.word	index@(_Z15SoftmaxWarpImplI10DirectLoadIffE11DirectStoreIffEfLi1ELi19ELi32ELi1ELb1EL9Algorithm0EEvT_T0_ll)
        /*5204*/ 	.word	0x00000000


	//----- nvinfo : EIATTR_MIN_STACK_SIZE
	.align		4
.L_3977:
        /*5208*/ 	.byte	0x04, 0x12
        /*520a*/ 	.short	(.L_3979 - .L_3978)
	.align		4
.L_3978:
        /*520c*/ 	.word	index@(_Z15SoftmaxWarpImplI10DirectLoadIffE11DirectStoreIffEfLi1ELi19ELi32ELi1ELb0EL9Algorithm0EEvT_T0_ll)
        /*5210*/ 	.word	0x00000000


	//----- nvinfo : EIATTR_MIN_STACK_SIZE
	.align		4
.L_3979:
        /*5214*/ 	.byte	0x04, 0x12
        /*5216*/ 	.short	(.L_3981 - .L_3980)
	.align		4
.L_3980:
        /*5218*/ 	.word	index@(_Z15SoftmaxWarpImplI10DirectLoadIffE11DirectStoreIffEfLi1ELi18ELi32ELi1ELb1EL9Algorithm0EEvT_T0_ll)
        /*521c*/ 	.word	0x00000000


	//----- nvinfo : EIATTR_MIN_STACK_SIZE
	.align		4
.L_3981:
        /*5220*/ 	.byte	0x04, 0x12
        /*5222*/ 	.short	(.L_3983 - .L_3982)
	.align		4
.L_3982:
        /*5224*/ 	.word	index@(_Z15SoftmaxWarpImplI10DirectLoadIffE11DirectStoreIffEfLi1ELi18ELi32ELi1ELb0EL9Algorithm0EEvT_T0_ll)
        /*5228*/ 	.word	0x00000000


	//----- nvinfo : EIATTR_MIN_STACK_SIZE
	.align		4
.L_3983:
        /*522c*/ 	.byte	0x04, 0x12
        /*522e*/ 	.short	(.L_3985 - .L_3984)
	.align		4
.L_3984:
        /*5230*/ 	.word	index@(_Z15SoftmaxWarpImplI10DirectLoadIffE11DirectStoreIffEfLi1ELi17ELi32ELi1ELb1EL9Algorithm0EEvT_T0_ll)
        /*5234*/ 	.word	0x00000000


	//----- nvinfo : EIATTR_MIN_STACK_SIZE
	.align		4
.L_3985:
        /*5238*/ 	.byte	0x04, 0x12
        /*523a*/ 	.short	(.L_3987 - .L_3986)
	.align		4
.L_3986:
        /*523c*/ 	.word	index@(_Z15SoftmaxWarpImplI10DirectLoadIffE11DirectStoreIffEfLi1ELi17ELi32ELi1ELb0EL9Algorithm0EEvT_T0_ll)
        /*5240*/ 	.word	0x00000000


	//----- nvinfo : EIATTR_MIN_STACK_SIZE
	.align		4
.L_3987:
        /*5244*/ 	.byte	0x04, 0x12
        /*5246*/ 	.short	(.L_3989 - .L_3988)
	.align		4
.L_3988:
        /*5248*/ 	.word	index@(_Z15SoftmaxWarpImplI10DirectLoadIffE11DirectStoreIffEfLi1ELi16ELi32ELi1ELb1EL9Algorithm0EEvT_T0_ll)
        /*524c*/ 	.word	0x00000000


	//----- nvinfo : EIATTR_MIN_STACK_SIZE
	.align		4
.L_3989:
        /*5250*/ 	.byte	0x04, 0x12
        /*5252*/ 	.short	(.L_3991 - .L_3990)
	.align		4
.L_3990:
        /*5254*/ 	.word	index@(_Z15SoftmaxWarpImplI10DirectLoadIffE11DirectStoreIffEfLi1ELi16ELi32ELi1ELb0EL9Algorithm0EEvT_T0_ll)
        /*5258*/ 	.word	0x00000000


	//----- nvinfo : EIATTR_MIN_STACK_SIZE
	.align		4
.L_3991:
        /*525c*/ 	.byte	0x04, 0x12
        /*525e*/ 	.short	(.L_3993 - .L_3992)
	.align		4
.L_3992:
        /*5260*/ 	.word	index@(_Z15SoftmaxWarpImplI10DirectLoadIffE11DirectStoreIffEfLi1ELi15ELi32ELi1ELb1EL9Algorithm0EEvT_T0_ll)
        /*5264*/ 	.word	0x00000000


	//----- nvinfo : EIATTR_MIN_STACK_SIZE
	.align		4
.L_3993:
        /*5268*/ 	.byte	0x04, 0x12
        /*526a*/ 	.short	(.L_3995 - .L_3994)
	.align		4
.L_3994:
        /*526c*/ 	.word	index@(_Z15SoftmaxWarpImplI10DirectLoadIffE11DirectStoreIffEfLi1ELi15ELi32ELi1ELb0EL9Algorithm0EEvT_T0_ll)
        /*5270*/ 	.word	0x00000000


	//----- nvinfo : EIATTR_MIN_STACK_SIZE
	.align		4
.L_3995:
        /*5274*/ 	.byte	0x04, 0x12
        /*5276*/ 	.short	(.L_3997 - .L_3996)
	.align		4
.L_3996:
        /*5278*/ 	.word	index@(_Z15SoftmaxWarpImplI10DirectLoadIffE11DirectStoreIffEfLi1ELi14ELi32ELi1ELb1EL9Algorithm0EEvT_T0_ll)
        /*527c*/ 	.word	0x00000000


	//----- nvinfo : EIATTR_MIN_STACK_SIZE
	.align		4
.L_3997:
        /*5280*/ 	.byte	0x04, 0x12
        /*5282*/ 	.short	(.L_3999 - .L_3998)
	.align		4
.L_3998:
        /*5284*/ 	.word	index@(_Z15SoftmaxWarpImplI10DirectLoadIffE11DirectStoreIffEfLi1ELi14ELi32ELi1ELb0EL9Algorithm0EEvT_T0_ll)
        /*5288*/ 	.word	0x00000000


	//----- nvinfo : EIATTR_MIN_STACK_SIZE
	.align		4
.L_3999:
        /*528c*/ 	.byte	0x04, 0x12
        /*528e*/ 	.short	(.L_4001 - .L_4000)
	.align		4
.L_4000:
        /*5290*/ 	.word	index@(_Z15SoftmaxWarpImplI10DirectLoadIffE11DirectStoreIffEfLi1ELi13ELi32ELi1ELb1EL9Algorithm0EEvT_T0_ll)
        /*5294*/ 	.word	0x00000000


	//----- nvinfo : EIATTR_MIN_STACK_SIZE
	.align		4
.L_4001:
        /*5298*/ 	.byte	0x04, 0x12
        /*529a*/ 	.short	(.L_4003 - .L_4002)
	.align		4
.L_4002:
        /*529c*/ 	.word	index@(_Z15SoftmaxWarpImplI10DirectLoadIffE11DirectStoreIffEfLi1ELi13ELi32ELi1ELb0EL9Algorithm0EEvT_T0_ll)
        /*52a0*/ 	.word	0x00000000


	//----- nvinfo : EIATTR_MIN_STACK_SIZE
	.align		4
.L_4003:
        /*52a4*/ 	.byte	0x04, 0x12
        /*52a6*/ 	.short	(.L_4005 - .L_4004)
	.align		4
.L_4004:
        /*52a8*/ 	.word	index@(_Z15SoftmaxWarpImplI10DirectLoadIffE11DirectStoreIffEfLi1ELi12ELi32ELi1ELb1EL9Algorithm0EEvT_T0_ll)
        /*52ac*/ 	.word	0x00000000


	//----- nvinfo : EIATTR_MIN_STACK_SIZE
	.align		4
.L_4005:
        /*52b0*/ 	.byte	0x04, 0x12
        /*52b2*/ 	.short	(.L_4007 - .L_4006)
	.align		4
.L_4006:
        /*52b4*/ 	.word	index@(_Z15SoftmaxWarpImplI10DirectLoadIffE11DirectStoreIffEfLi1ELi12ELi32ELi1ELb0EL9Algorithm0EEvT_T0_ll)
        /*52b8*/ 	.word	0x00000000


	//----- nvinfo : EIATTR_MIN_STACK_SIZE
	.align		4
.L_4007:
        /*52bc*/ 	.byte	0x04, 0x12
        /*52be*/ 	.short	(.L_4009 - .L_4008)
	.align		4
.L_4008:
        /*52c0*/ 	.word	index@(_Z15SoftmaxWarpImplI10DirectLoadIffE11DirectStoreIffEfLi1ELi11ELi32ELi1ELb1EL9Algorithm0EEvT_T0_ll)
        /*52c4*/ 	.word	0x00000000


	//----- nvinfo : EIATTR_MIN_STACK_SIZE
	.align		4
.L_4009:
        /*52c8*/ 	.byte	0x04, 0x12
        /*52ca*/ 	.short	(.L_4011 - .L_4010)
	.align		4
.L_4010:
        /*52cc*/ 	.word	index@(_Z15SoftmaxWarpImplI10DirectLoadIffE11DirectStoreIffEfLi1ELi11ELi32ELi1ELb0EL9Algorithm0EEvT_T0_ll)
        /*52d0*/ 	.word	0x00000000


	//----- nvinfo : EIATTR_MIN_STACK_SIZE
	.align		4
.L_4011:
        /*52d4*/ 	.byte	0x04, 0x12
        /*52d6*/ 	.short	(.L_4013 - .L_4012)
	.align		4
.L_4012:
        /*52d8*/ 	.word	index@(_Z15SoftmaxWarpImplI10DirectLoadIffE11DirectStoreIffEfLi1ELi10ELi32ELi1ELb1EL9Algorithm0EEvT_T0_ll)
        /*52dc*/ 	.word	0x00000000


	//----- nvinfo : EIATTR_MIN_STACK_SIZE
	.align		4
.L_4013:
        /*52e0*/ 	.byte	0x04, 0x12
        /*52e2*/ 	.short	(.L_4015 - .L_4014)
	.align		4
.L_4014:
        /*52e4*/ 	.word	index@(_Z15SoftmaxWarpImplI10DirectLoadIffE11DirectStoreIffEfLi1ELi10ELi32ELi1ELb0EL9Algorithm0EEvT_T0_ll)
        /*52e8*/ 	.word	0x00000000


	//----- nvinfo : EIATTR_MIN_STACK_SIZE
	.align		4
.L_4015:
        /*52ec*/ 	.byte	0x04, 0x12
        /*52ee*/ 	.short	(.L_4017 - .L_4016)
	.align		4
.L_4016:
        /*52f0*/ 	.word	index@(_Z15SoftmaxWarpImplI10DirectLoadIffE11DirectStoreIffEfLi1ELi9ELi32ELi1ELb1EL9Algorithm0EEvT_T0_ll)
        /*52f4*/ 	.word	0x00000000


	//----- nvinfo : EIATTR_MIN_STACK_SIZE
	.align		4
.L_4017:
        /*52f8*/ 	.byte	0x04, 0x12
        /*52fa*/ 	.short	(.L_4019 - .L_4018)
	.align		4
.L_4018:
        /*52fc*/ 	.word	index@(_Z15SoftmaxWarpImplI10DirectLoadIffE11DirectStoreIffEfLi1ELi9ELi32ELi1ELb0EL9Algorithm0EEvT_T0_ll)
        /*5300*/ 	.word	0x00000000


	//----- nvinfo : EIATTR_MIN_STACK_SIZE
	.align		4
.L_4019:
        /*5304*/ 	.byte	0x04, 0x12
        /*5306*/ 	.short	(.L_4021 - .L_4020)
	.align		4
.L_4020:
        /*5308*/ 	.word	index@(_Z15SoftmaxWarpImplI10DirectLoadIffE11DirectStoreIffEfLi1ELi8ELi32ELi1ELb1EL9Algorithm0EEvT_T0_ll)
        /*530c*/ 	.word	0x00000000


	//----- nvinfo : EIATTR_MIN_STACK_SIZE
	.align		4
.L_4021:
        /*5310*/ 	.byte	0x04, 0x12
        /*5312*/ 	.short	(.L_4023 - .L_4022)
	.align		4
.L_4022:
        /*5314*/ 	.word	index@(_Z15SoftmaxWarpImplI10DirectLoadIffE11DirectStoreIffEfLi1ELi8ELi32ELi1ELb0EL9Algorithm0EEvT_T0_ll)
        /*5318*/ 	.word	0x00000000


	//----- nvinfo : EIATTR_MIN_STACK_SIZE
	.align		4
.L_4023:
        /*531c*/ 	.byte	0x04, 0x12
        /*531e*/ 	.short	(.L_4025 - .L_4024)
	.align		4
.L_4024:
        /*5320*/ 	.word	index@(_Z15SoftmaxWarpImplI10DirectLoadIffE11DirectStoreIffEfLi1ELi7ELi32ELi1ELb1EL9Algorithm0EEvT_T0_ll)
        /*5324*/ 	.word	0x00000000


	//----- nvinfo : EIATTR_MIN_STACK_SIZE
	.align		4
.L_4025:
        /*5328*/ 	.byte	0x04, 0x12
        /*532a*/ 	.short	(.L_4027 - .L_4026)
	.align		4
.L_4026:
        /*532c*/ 	.word	index@(_Z15SoftmaxWarpImplI10DirectLoadIffE11DirectStoreIffEfLi1ELi7ELi32ELi1ELb0EL9Algorithm0EEvT_T0_ll)
        /*5330*/ 	.word	0x00000000


	//----- nvinfo : EIATTR_MIN_STACK_SIZE
	.align		4
.L_4027:
        /*5334*/ 	.byte	0x04, 0x12
        /*5336*/ 	.short	(.L_4029 - .L_4028)
	.align		4
.L_4028:
        /*5338*/ 	.word	index@(_Z15SoftmaxWarpImplI10DirectLoadIffE11DirectStoreIffEfLi1ELi6ELi32ELi1ELb1EL9Algorithm0EEvT_T0_ll)
        /*533c*/ 	.word	0x00000000


	//----- nvinfo : EIATTR_MIN_STACK_SIZE
	.align		4
.L_4029:
        /*5340*/ 	.byte	0x04, 0x12
        /*5342*/ 	.short	(.L_4031 - .L_4030)
	.align		4
.L_4030:
        /*5344*/ 	.word	index@(_Z15SoftmaxWarpImplI10DirectLoadIffE11DirectStoreIffEfLi1ELi6ELi32ELi1ELb0EL9Algorithm0EEvT_T0_ll)
        /*5348*/ 	.word	0x00000000


	//----- nvinfo : EIATTR_MIN_STACK_SIZE
	.align		4
.L_4031:
        /*534c*/ 	.byte	0x04, 0x12
        /*534e*/ 	.short	(.L_4033 - .L_4032)
	.align		4
.L_4032:
        /*5350*/ 	.word	index@(_Z15SoftmaxWarpImplI10DirectLoadIffE11DirectStoreIffEfLi1ELi5ELi32ELi1ELb1EL9Algorithm0EEvT_T0_ll)
        /*5354*/ 	.word	0x00000000


	//----- nvinfo : EIATTR_MIN_STACK_SIZE
	.align		4
.L_4033:
        /*5358*/ 	.byte	0x04, 0x12
        /*535a*/ 	.short	(.L_4035 - .L_4034)
	.align		4
.L_4034:
        /*535c*/ 	.word	index@(_Z15SoftmaxWarpImplI10DirectLoadIffE11DirectStoreIffEfLi1ELi5ELi32ELi1ELb0EL9Algorithm0EEvT_T0_ll)
        /*5360*/ 	.word	0x00000000


	//----- nvinfo : EIATTR_MIN_STACK_SIZE
	.align		4
.L_4035:
        /*5364*/ 	.byte	0x04, 0x12
        /*5366*/ 	.short	(.L_4037 - .L_4036)
	.align		4
.L_4036:
        /*5368*/ 	.word	index@(_Z15SoftmaxWarpImplI10DirectLoadIffE11DirectStoreIffEfLi1ELi4ELi32ELi1ELb1EL9Algorithm0EEvT_T0_ll)
        /*536c*/ 	.word	0x00000000


	//----- nvinfo : EIATTR_MIN_STACK_SIZE
	.align		4
.L_4037:
        /*5370*/ 	.byte	0x04, 0x12
        /*5372*/ 	.short	(.L_4039 - .L_4038)
	.align		4
.L_4038:
        /*5374*/ 	.word	index@(_Z15SoftmaxWarpImplI10DirectLoadIffE11DirectStoreIffEfLi1ELi4ELi32ELi1ELb0EL9Algorithm0EEvT_T0_ll)
        /*5378*/ 	.word	0x00000000


	//----- nvinfo : EIATTR_MIN_STACK_SIZE
	.align		4
.L_4039:
        /*537c*/ 	.byte	0x04, 0x12
        /*537e*/ 	.short	(.L_4041 - .L_4040)
	.align		4
.L_4040:
        /*5380*/ 	.word	index@(_Z15SoftmaxWarpImplI10DirectLoadIffE11DirectStoreIffEfLi1ELi3ELi32ELi1ELb1EL9Algorithm0EEvT_T0_ll)
        /*5384*/ 	.word	0x00000000


	//----- nvinfo : EIATTR_MIN_STACK_SIZE
	.align		4
.L_4041:
        /*5388*/ 	.byte	0x04, 0x12
        /*538a*/ 	.short	(.L_4043 - .L_4042)
	.align		4
.L_4042:
        /*538c*/ 	.word	index@(_Z15SoftmaxWarpImplI10DirectLoadIffE11DirectStoreIffEfLi1ELi3ELi32ELi1ELb0EL9Algorithm0EEvT_T0_ll)
        /*5390*/ 	.word	0x00000000


	//----- nvinfo : EIATTR_MIN_STACK_SIZE
	.align		4
.L_4043:
        /*5394*/ 	.byte	0x04, 0x12
        /*5396*/ 	.short	(.L_4045 - .L_4044)
	.align		4
.L_4044:
        /*5398*/ 	.word	index@(_Z15SoftmaxWarpImplI10DirectLoadIffE11DirectStoreIffEfLi1ELi2ELi32ELi1ELb1EL9Algorithm0EEvT_T0_ll)
        /*539c*/ 	.word	0x00000000


	//----- nvinfo : EIATTR_MIN_STACK_SIZE
	.align		4
.L_4045:
        /*53a0*/ 	.byte	0x04, 0x12
        /*53a2*/ 	.short	(.L_4047 - .L_4046)
	.align		4
.L_4046:
        /*53a4*/ 	.word	index@(_Z15SoftmaxWarpImplI10DirectLoadIffE11DirectStoreIffEfLi1ELi2ELi32ELi1ELb0EL9Algorithm0EEvT_T0_ll)
        /*53a8*/ 	.word	0x00000000


	//----- nvinfo : EIATTR_MIN_STACK_SIZE
	.align		4
.L_4047:
        /*53ac*/ 	.byte	0x04, 0x12
        /*53ae*/ 	.short	(.L_4049 - .L_4048)
	.align		4
.L_4048:
        /*53b0*/ 	.word	index@(_Z15SoftmaxWarpImplI10DirectLoadIffE11DirectStoreIffEfLi1ELi1ELi32ELi1ELb1EL9Algorithm0EEvT_T0_ll)
        /*53b4*/ 	.word	0x00000000


	//----- nvinfo : EIATTR_MIN_STACK_SIZE
	.align		4
.L_4049:
        /*53b8*/ 	.byte	0x04, 0x12
        /*53ba*/ 	.short	(.L_4051 - .L_4050)
	.align		4
.L_4050:
        /*53bc*/ 	.word	index@(_Z15SoftmaxWarpImplI10DirectLoadIffE11DirectStoreIffEfLi1ELi1ELi32ELi1ELb0EL9Algorithm0EEvT_T0_ll)
        /*53c0*/ 	.word	0x00000000


	//----- nvinfo : EIATTR_MIN_STACK_SIZE
	.align		4
.L_4051:
        /*53c4*/ 	.byte	0x04, 0x12
        /*53c6*/ 	.short	(.L_4053 - .L_4052)
	.align		4
.L_4052:
        /*53c8*/ 	.word	index@(_Z15SoftmaxWarpImplI10DirectLoadIffE11DirectStoreIffEfLi1ELi1ELi32ELi2ELb1EL9Algorithm0EEvT_T0_ll)
        /*53cc*/ 	.word	0x00000000


	//----- nvinfo : EIATTR_MIN_STACK_SIZE
	.align		4
.L_4053:
        /*53d0*/ 	.byte	0x04, 0x12
        /*53d2*/ 	.short	(.L_4055 - .L_4054)
	.align		4
.L_4054:
        /*53d4*/ 	.word	index@(_Z15SoftmaxWarpImplI10DirectLoadIffE11DirectStoreIffEfLi1ELi1ELi32ELi2ELb0EL9Algorithm0EEvT_T0_ll)
        /*53d8*/ 	.word	0x00000000


	//----- nvinfo : EIATTR_MIN_STACK_SIZE
	.align		4
.L_4055:
        /*53dc*/ 	.byte	0x04, 0x12
        /*53de*/ 	.short	(.L_4057 - .L_4056)
	.align		4
.L_4056:
        /*53e0*/ 	.word	index@(_Z15SoftmaxWarpImplI10DirectLoadIffE11DirectStoreIffEfLi1ELi1ELi16ELi1ELb1EL9Algorithm0EEvT_T0_ll)
        /*53e4*/ 	.word	0x00000000


	//----- nvinfo : EIATTR_MIN_STACK_SIZE
	.align		4
.L_4057:
        /*53e8*/ 	.byte	0x04, 0x12
        /*53ea*/ 	.short	(.L_4059 - .L_4058)
	.align		4
.L_4058:
        /*53ec*/ 	.word	index@(_Z15SoftmaxWarpImplI10DirectLoadIffE11DirectStoreIffEfLi1ELi1ELi16ELi1ELb0EL9Algorithm0EEvT_T0_ll)
        /*53f0*/ 	.word	0x00000000


	//----- nvinfo : EIATTR_MIN_STACK_SIZE
	.align		4
.L_4059:
        /*53f4*/ 	.byte	0x04, 0x12
        /*53f6*/ 	.short	(.L_4061 - .L_4060)
	.align		4
.L_4060:
        /*53f8*/ 	.word	index@(_Z15SoftmaxWarpImplI10DirectLoadIffE11DirectStoreIffEfLi1ELi1ELi16ELi2ELb1EL9Algorithm0EEvT_T0_ll)
        /*53fc*/ 	.word	0x00000000


	//----- nvinfo : EIATTR_MIN_STACK_SIZE
	.align		4
.L_4061:
        /*5400*/ 	.byte	0x04, 0x12
        /*5402*/ 	.short	(.L_4063 - .L_4062)
	.align		4
.L_4062:
        /*5404*/ 	.word	index@(_Z15SoftmaxWarpImplI10DirectLoadIffE11DirectStoreIffEfLi1ELi1ELi16ELi2ELb0EL9Algorithm0EEvT_T0_ll)
        /*5408*/ 	.word	0x00000000


	//----- nvinfo : EIATTR_MIN_STACK_SIZE
	.align		4
.L_4063:
        /*540c*/ 	.byte	0x04, 0x12
        /*540e*/ 	.short	(.L_4065 - .L_4064)
	.align		4
.L_4064:
        /*5410*/ 	.word	index@(_Z15SoftmaxWarpImplI10DirectLoadIffE11DirectStoreIffEfLi1ELi1ELi8ELi1ELb1EL9Algorithm0EEvT_T0_ll)
        /*5414*/ 	.word	0x00000000


	//----- nvinfo : EIATTR_MIN_STACK_SIZE
	.align		4
.L_4065:
        /*5418*/ 	.byte	0x04, 0x12
        /*541a*/ 	.short	(.L_4067 - .L_4066)
	.align		4
.L_4066:
        /*541c*/ 	.word	index@(_Z15SoftmaxWarpImplI10DirectLoadIffE11DirectStoreIffEfLi1ELi1ELi8ELi1ELb0EL9Algorithm0EEvT_T0_ll)
        /*5420*/ 	.word	0x00000000


	//----- nvinfo : EIATTR_MIN_STACK_SIZE
	.align		4
.L_4067:
        /*5424*/ 	.byte	0x04, 0x12
        /*5426*/ 	.short	(.L_4069 - .L_4068)
	.align		4
.L_4068:
        /*5428*/ 	.word	index@(_Z15SoftmaxWarpImplI10DirectLoadIffE11DirectStoreIffEfLi1ELi1ELi8ELi2ELb1EL9Algorithm0EEvT_T0_ll)
        /*542c*/ 	.word	0x00000000


	//----- nvinfo : EIATTR_MIN_STACK_SIZE
	.align		4
.L_4069:
        /*5430*/ 	.byte	0x04, 0x12
        /*5432*/ 	.short	(.L_4071 - .L_4070)
	.align		4
.L_4070:
        /*5434*/ 	.word	index@(_Z15SoftmaxWarpImplI10DirectLoadIffE11DirectStoreIffEfLi1ELi1ELi8ELi2ELb0EL9Algorithm0EEvT_T0_ll)
        /*5438*/ 	.word	0x00000000


	//----- nvinfo : EIATTR_MIN_STACK_SIZE
	.align		4
.L_4071:
        /*543c*/ 	.byte	0x04, 0x12
        /*543e*/ 	.short	(.L_4073 - .L_4072)
	.align		4
.L_4072:
        /*5440*/ 	.word	index@(_Z15SoftmaxWarpImplI10DirectLoadIffE11DirectStoreIffEfLi1ELi1ELi4ELi1ELb1EL9Algorithm0EEvT_T0_ll)
        /*5444*/ 	.word	0x00000000


	//----- nvinfo : EIATTR_MIN_STACK_SIZE
	.align		4
.L_4073:
        /*5448*/ 	.byte	0x04, 0x12
        /*544a*/ 	.short	(.L_4075 - .L_4074)
	.align		4
.L_4074:
        /*544c*/ 	.word	index@(_Z15SoftmaxWarpImplI10DirectLoadIffE11DirectStoreIffEfLi1ELi1ELi4ELi1ELb0EL9Algorithm0EEvT_T0_ll)
        /*5450*/ 	.word	0x00000000


	//----- nvinfo : EIATTR_MIN_STACK_SIZE
	.align		4
.L_4075:
        /*5454*/ 	.byte	0x04, 0x12
        /*5456*/ 	.short	(.L_4077 - .L_4076)
	.align		4
.L_4076:
        /*5458*/ 	.word	index@(_Z15SoftmaxWarpImplI10DirectLoadIffE11DirectStoreIffEfLi1ELi1ELi4ELi2ELb1EL9Algorithm0EEvT_T0_ll)
        /*545c*/ 	.word	0x00000000


	//----- nvinfo : EIATTR_MIN_STACK_SIZE
	.align		4
.L_4077:
        /*5460*/ 	.byte	0x04, 0x12
        /*5462*/ 	.short	(.L_4079 - .L_4078)
	.align		4
.L_4078:
        /*5464*/ 	.word	index@(_Z15SoftmaxWarpImplI10DirectLoadIffE11DirectStoreIffEfLi1ELi1ELi4ELi2ELb0EL9Algorithm0EEvT_T0_ll)
        /*5468*/ 	.word	0x00000000


	//----- nvinfo : EIATTR_MIN_STACK_SIZE
	.align		4
.L_4079:
        /*546c*/ 	.byte	0x04, 0x12
        /*546e*/ 	.short	(.L_4081 - .L_4080)
	.align		4
.L_4080:
        /*5470*/ 	.word	index@(_Z15SoftmaxWarpImplI10DirectLoadIffE11DirectStoreIffEfLi1ELi1ELi2ELi1ELb1EL9Algorithm0EEvT_T0_ll)
        /*5474*/ 	.word	0x00000000


	//----- nvinfo : EIATTR_MIN_STACK_SIZE
	.align		4
.L_4081:
        /*5478*/ 	.byte	0x04, 0x12
        /*547a*/ 	.short	(.L_4083 - .L_4082)
	.align		4
.L_4082:
        /*547c*/ 	.word	index@(_Z15SoftmaxWarpImplI10DirectLoadIffE11DirectStoreIffEfLi1ELi1ELi2ELi1ELb0EL9Algorithm0EEvT_T0_ll)
        /*5480*/ 	.word	0x00000000


	//----- nvinfo : EIATTR_MIN_STACK_SIZE
	.align		4
.L_4083:
        /*5484*/ 	.byte	0x04, 0x12
        /*5486*/ 	.short	(.L_4085 - .L_4084)
	.align		4
.L_4084:
        /*5488*/ 	.word	index@(_Z15SoftmaxWarpImplI10DirectLoadIffE11DirectStoreIffEfLi1ELi1ELi2ELi2ELb1EL9Algorithm0EEvT_T0_ll)
        /*548c*/ 	.word	0x00000000


	//----- nvinfo : EIATTR_MIN_STACK_SIZE
	.align		4
.L_4085:
        /*5490*/ 	.byte	0x04, 0x12
        /*5492*/ 	.short	(.L_4087 - .L_4086)
	.align		4
.L_4086:
        /*5494*/ 	.word	index@(_Z15SoftmaxWarpImplI10DirectLoadIffE11DirectStoreIffEfLi1ELi1ELi2ELi2ELb0EL9Algorithm0EEvT_T0_ll)
        /*5498*/ 	.word	0x00000000


	//----- nvinfo : EIATTR_MIN_STACK_SIZE
	.align		4
.L_4087:
        /*549c*/ 	.byte	0x04, 0x12
        /*549e*/ 	.short	(.L_4089 - .L_4088)
	.align		4
.L_4088:
        /*54a0*/ 	.word	index@(_Z15SoftmaxWarpImplI10DirectLoadIffE11DirectStoreIffEfLi1ELi1ELi1ELi1ELb1EL9Algorithm0EEvT_T0_ll)
        /*54a4*/ 	.word	0x00000000


	//----- nvinfo : EIATTR_MIN_STACK_SIZE
	.align		4
.L_4089:
        /*54a8*/ 	.byte	0x04, 0x12
        /*54aa*/ 	.short	(.L_4091 - .L_4090)
	.align		4
.L_4090:
        /*54ac*/ 	.word	index@(_Z15SoftmaxWarpImplI10DirectLoadIffE11DirectStoreIffEfLi1ELi1ELi1ELi1ELb0EL9Algorithm0EEvT_T0_ll)
        /*54b0*/ 	.word	0x00000000


	//----- nvinfo : EIATTR_MIN_STACK_SIZE
	.align		4
.L_4091:
        /*54b4*/ 	.byte	0x04, 0x12
        /*54b6*/ 	.short	(.L_4093 - .L_4092)
	.align		4
.L_4092:
        /*54b8*/ 	.word	index@(_Z15SoftmaxWarpImplI10DirectLoadIffE11DirectStoreIffEfLi1ELi1ELi1ELi2ELb1EL9Algorithm0EEvT_T0_ll)
        /*54bc*/ 	.word	0x00000000


	//----- nvinfo : EIATTR_MIN_STACK_SIZE
	.align		4
.L_4093:
        /*54c0*/ 	.byte	0x04, 0x12
        /*54c2*/ 	.short	(.L_4095 - .L_4094)
	.align		4
.L_4094:
        /*54c4*/ 	.word	index@(_Z15SoftmaxWarpImplI10DirectLoadIffE11DirectStoreIffEfLi1ELi1ELi1ELi2ELb0EL9Algorithm0EEvT_T0_ll)
        /*54c8*/ 	.word	0x00000000


	//----- nvinfo : EIATTR_MIN_STACK_SIZE
	.align		4
.L_4095:
        /*54cc*/ 	.byte	0x04, 0x12
        /*54ce*/ 	.short	(.L_4097 - .L_4096)
	.align		4
.L_4096:
        /*54d0*/ 	.word	index@(_Z15SoftmaxWarpImplI10DirectLoadIffE11DirectStoreIffEfLi2ELi32ELi32ELi1ELb1EL9Algorithm0EEvT_T0_ll)
        /*54d4*/ 	.word	0x00000000


	//----- nvinfo : EIATTR_MIN_STACK_SIZE
	.align		4
.L_4097:
        /*54d8*/ 	.byte	0x04, 0x12
        /*54da*/ 	.short	(.L_4099 - .L_4098)
	.align		4
.L_4098:
        /*54dc*/ 	.word	index@(_Z15SoftmaxWarpImplI10DirectLoadIffE11DirectStoreIffEfLi2ELi32ELi32ELi1ELb0EL9Algorithm0EEvT_T0_ll)
        /*54e0*/ 	.word	0x00000000


	//----- nvinfo : EIATTR_MIN_STACK_SIZE
	.align		4
.L_4099:
        /*54e4*/ 	.byte	0x04, 0x12
        /*54e6*/ 	.short	(.L_4101 - .L_4100)
	.align		4
.L_4100:
        /*54e8*/ 	.word	index@(_Z15SoftmaxWarpImplI10DirectLoadIffE11DirectStoreIffEfLi2ELi30ELi32ELi1ELb1EL9Algorithm0EEvT_T0_ll)
        /*54ec*/ 	.word	0x00000000


	//----- nvinfo : EIATTR_MIN_STACK_SIZE
	.align		4
.L_4101:
        /*54f0*/ 	.byte	0x04, 0x12
        /*54f2*/ 	.short	(.L_4103 - .L_4102)
	.align		4
.L_4102:
        /*54f4*/ 	.word	index@(_Z15SoftmaxWarpImplI10DirectLoadIffE11DirectStoreIffEfLi2ELi30ELi32ELi1ELb0EL9Algorithm0EEvT_T0_ll)
        /*54f8*/ 	.word	0x00000000


	//----- nvinfo : EIATTR_MIN_STACK_SIZE
	.align		4
.L_4103:
        /*54fc*/ 	.byte	0x04, 0x12
        /*54fe*/ 	.short	(.L_4105 - .L_4104)
	.align		4
.L_4104:
        /*5500*/ 	.word	index@(_Z15SoftmaxWarpImplI10DirectLoadIffE11DirectStoreIffEfLi2ELi28ELi32ELi1ELb1EL9Algorithm0EEvT_T0_ll)
        /*5504*/ 	.word	0x00000000


	//----- nvinfo : EIATTR_MIN_STACK_SIZE
	.align		4
.L_4105:
        /*5508*/ 	.byte	0x04, 0x12
        /*550a*/ 	.short	(.L_4107 - .L_4106)
	.align		4
.L_4106:
        /*550c*/ 	.word	index@(_Z15SoftmaxWarpImplI10DirectLoadIffE11DirectStoreIffEfLi2ELi28ELi32ELi1ELb0EL9Algorithm0EEvT_T0_ll)
        /*5510*/ 	.word	0x00000000


	//----- nvinfo : EIATTR_MIN_STACK_SIZE
	.align		4
.L_4107:
        /*5514*/ 	.byte	0x04, 0x12
        /*5516*/ 	.short	(.L_4109 - .L_4108)
	.align		4
.L_4108:
        /*5518*/ 	.word	index@(_Z15SoftmaxWarpImplI10DirectLoadIffE11DirectStoreIffEfLi2ELi26ELi32ELi1ELb1EL9Algorithm0EEvT_T0_ll)
        /*551c*/ 	.word	0x00000000


	//----- nvinfo : EIATTR_MIN_STACK_SIZE
	.align		4
.L_4109:
        /*5520*/ 	.byte	0x04, 0x12
        /*5522*/ 	.short	(.L_4111 - .L_4110)
	.align		4
.L_4110:
        /*5524*/ 	.word	index@(_Z15SoftmaxWarpImplI10DirectLoadIffE11DirectStoreIffEfLi2ELi26ELi32ELi1ELb0EL9Algorithm0EEvT_T0_ll)
        /*5528*/ 	.word	0x00000000


	//----- nvinfo : EIATTR_MIN_STACK_SIZE
	.align		4
.L_4111:
        /*552c*/ 	.byte	0x04, 0x12
        /*552e*/ 	.short	(.L_4113 - .L_4112)
	.align		4
.L_4112:
        /*5530*/ 	.word	index@(_Z15SoftmaxWarpImplI10DirectLoadIffE11DirectStoreIffEfLi2ELi24ELi32ELi1ELb1EL9Algorithm0EEvT_T0_ll)
        /*5534*/ 	.word	0x00000000


	//----- nvinfo : EIATTR_MIN_STACK_SIZE
	.align		4
.L_4113:
        /*5538*/ 	.byte	0x04, 0x12
        /*553a*/ 	.short	(.L_4115 - .L_4114)
	.align		4
.L_4114:
        /*553c*/ 	.word	index@(_Z15SoftmaxWarpImplI10DirectLoadIffE11DirectStoreIffEfLi2ELi24ELi32ELi1ELb0EL9Algorithm0EEvT_T0_ll)
        /*5540*/ 	.word	0x00000000


	//----- nvinfo : EIATTR_MIN_STACK_SIZE
	.align		4
.L_4115:
        /*5544*/ 	.byte	0x04, 0x12
        /*5546*/ 	.short	(.L_4117 - .L_4116)
	.align		4
.L_4116:
        /*5548*/ 	.word	index@(_Z15SoftmaxWarpImplI10DirectLoadIffE11DirectStoreIffEfLi2ELi22ELi32ELi1ELb1EL9Algorithm0EEvT_T0_ll)
        /*554c*/ 	.word	0x00000000


	//----- nvinfo : EIATTR_MIN_STACK_SIZE
	.align		4
.L_4117:
        /*5550*/ 	.byte	0x04, 0x12
        /*5552*/ 	.short	(.L_4119 - .L_4118)
	.align		4
.L_4118:
        /*5554*/ 	.word	index@(_Z15SoftmaxWarpImplI10DirectLoadIffE11DirectStoreIffEfLi2ELi22ELi32ELi1ELb0EL9Algorithm0EEvT_T0_ll)
        /*5558*/ 	.word	0x00000000


	//----- nvinfo : EIATTR_MIN_STACK_SIZE
	.align		4
.L_4119:
        /*555c*/ 	.byte	0x04, 0x12
        /*555e*/ 	.short	(.L_4121 - .L_4120)
	.align		4
.L_4120:
        /*5560*/ 	.word	index@(_Z15SoftmaxWarpImplI10DirectLoadIffE11DirectStoreIffEfLi2ELi20ELi32ELi1ELb1EL9Algorithm0EEvT_T0_ll)
        /*5564*/ 	.word	0x00000000


	//----- nvinfo : EIATTR_MIN_STACK_SIZE
	.align		4
.L_4121:
        /*5568*/ 	.byte	0x04, 0x12
        /*556a*/ 	.short	(.L_4123 - .L_4122)
	.align		4
.L_4122:
        /*556c*/ 	.word	index@(_Z15SoftmaxWarpImplI10DirectLoadIffE11DirectStoreIffEfLi2ELi20ELi32ELi1ELb0EL9Algorithm0EEvT_T0_ll)
        /*5570*/ 	.word	0x00000000


	//----- nvinfo : EIATTR_MIN_STACK_SIZE
	.align		4
.L_4123:
        /*5574*/ 	.byte	0x04, 0x12
        /*5576*/ 	.short	(.L_4125 - .L_4124)
	.align		4
.L_4124:
        /*5578*/ 	.word	index@(_Z15SoftmaxWarpImplI10DirectLoadIffE11DirectStoreIffEfLi2ELi18ELi32ELi1ELb1EL9Algorithm0EEvT_T0_ll)
        /*557c*/ 	.word	0x00000000


	//----- nvinfo : EIATTR_MIN_STACK_SIZE
	.align		4
.L_4125:
        /*5580*/ 	.byte	0x04, 0x12
        /*5582*/ 	.short	(.L_4127 - .L_4126)
	.align		4
.L_4126:
        /*5584*/ 	.word	index@(_Z15SoftmaxWarpImplI10DirectLoadIffE11DirectStoreIffEfLi2ELi18ELi32ELi1ELb0EL9Algorithm0EEvT_T0_ll)
        /*5588*/ 	.word	0x00000000


	//----- nvinfo : EIATTR_MIN_STACK_SIZE
	.align		4
.L_4127:
        /*558c*/ 	.byte	0x04, 0x12
        /*558e*/ 	.short	(.L_4129 - .L_4128)
	.align		4
.L_4128:
        /*5590*/ 	.word	index@(_Z15SoftmaxWarpImplI10DirectLoadIffE11DirectStoreIffEfLi2ELi16ELi32ELi1ELb1EL9Algorithm0EEvT_T0_ll)
        /*5594*/ 	.word	0x00000000


	//----- nvinfo : EIATTR_MIN_STACK_SIZE
	.align		4
.L_4129:
        /*5598*/ 	.byte	0x04, 0x12
        /*559a*/ 	.short	(.L_4131 - .L_4130)
	.align		4
.L_4130:
        /*559c*/ 	.word	index@(_Z15SoftmaxWarpImplI10DirectLoadIffE11DirectStoreIffEfLi2ELi16ELi32ELi1ELb0EL9Algorithm0EEvT_T0_ll)
        /*55a0*/ 	.word	0x00000000


	//----- nvinfo : EIATTR_MIN_STACK_SIZE
	.align		4
.L_4131:
        /*55a4*/ 	.byte	0x04, 0x12
        /*55a6*/ 	.short	(.L_4133 - .L_4132)
	.align		4
.L_4132:
        /*55a8*/ 	.word	index@(_Z15SoftmaxWarpImplI10DirectLoadIffE11DirectStoreIffEfLi2ELi14ELi32ELi1ELb1EL9Algorithm0EEvT_T0_ll)
        /*55ac*/ 	.word	0x00000000


	//----- nvinfo : EIATTR_MIN_STACK_SIZE
	.align		4
.L_4133:
        /*55b0*/ 	.byte	0x04, 0x12
        /*55b2*/ 	.short	(.L_4135 - .L_4134)
	.align		4
.L_4134:
        /*55b4*/ 	.word	index@(_Z15SoftmaxWarpImplI10DirectLoadIffE11DirectStoreIffEfLi2ELi14ELi32ELi1ELb0EL9Algorithm0EEvT_T0_ll)
        /*55b8*/ 	.word	0x00000000


	//----- nvinfo : EIATTR_MIN_STACK_SIZE
	.align		4
.L_4135:
        /*55bc*/ 	.byte	0x04, 0x12
        /*55be*/ 	.short	(.L_4137 - .L_4136)
	.align		4
.L_4136:
        /*55c0*/ 	.word	index@(_Z15SoftmaxWarpImplI10DirectLoadIffE11DirectStoreIffEfLi2ELi12ELi32ELi1ELb1EL9Algorithm0EEvT_T0_ll)
        /*55c4*/ 	.word	0x00000000


	//----- nvinfo : EIATTR_MIN_STACK_SIZE
	.align		4
.L_4137:
        /*55c8*/ 	.byte	0x04, 0x12
        /*55ca*/ 	.short	(.L_4139 - .L_4138)
	.align		4
.L_4138:
        /*55cc*/ 	.word	index@(_Z15SoftmaxWarpImplI10DirectLoadIffE11DirectStoreIffEfLi2ELi12ELi32ELi1ELb0EL9Algorithm0EEvT_T0_ll)
        /*55d0*/ 	.word	0x00000000


	//----- nvinfo : EIATTR_MIN_STACK_SIZE
	.align		4
.L_4139:
        /*55d4*/ 	.byte	0x04, 0x12
        /*55d6*/ 	.short	(.L_4141 - .L_4140)
	.align		4
.L_4140:
        /*55d8*/ 	.word	index@(_Z15SoftmaxWarpImplI10DirectLoadIffE11DirectStoreIffEfLi2ELi10ELi32ELi1ELb1EL9Algorithm0EEvT_T0_ll)
        /*55dc*/ 	.word	0x00000000


	//----- nvinfo : EIATTR_MIN_STACK_SIZE
	.align		4
.L_4141:
        /*55e0*/ 	.byte	0x04, 0x12
        /*55e2*/ 	.short	(.L_4143 - .L_4142)
	.align		4
.L_4142:
        /*55e4*/ 	.word	index@(_Z15SoftmaxWarpImplI10DirectLoadIffE11DirectStoreIffEfLi2ELi10ELi32ELi1ELb0EL9Algorithm0EEvT_T0_ll)
        /*55e8*/ 	.word	0x00000000


	//----- nvinfo : EIATTR_MIN_STACK_SIZE
	.align		4
.L_4143:
        /*55ec*/ 	.byte	0x04, 0x12
        /*55ee*/ 	.short	(.L_4145 - .L_4144)
	.align		4
.L_4144:
        /*55f0*/ 	.word	index@(_Z15SoftmaxWarpImplI10DirectLoadIffE11DirectStoreIffEfLi2ELi8ELi32ELi1ELb1EL9Algorithm0EEvT_T0_ll)
        /*55f4*/ 	.word	0x00000000


	//----- nvinfo : EIATTR_MIN_STACK_SIZE
	.align		4
.L_4145:
        /*55f8*/ 	.byte	0x04, 0x12
        /*55fa*/ 	.short	(.L_4147 - .L_4146)
	.align		4
.L_4146:
        /*55fc*/ 	.word	index@(_Z15SoftmaxWarpImplI10DirectLoadIffE11DirectStoreIffEfLi2ELi8ELi32ELi1ELb0EL9Algorithm0EEvT_T0_ll)
        /*5600*/ 	.word	0x00000000


	//----- nvinfo : EIATTR_MIN_STACK_SIZE
	.align		4
.L_4147:
        /*5604*/ 	.byte	0x04, 0x12
        /*5606*/ 	.short	(.L_4149 - .L_4148)
	.align		4
.L_4148:
        /*5608*/ 	.word	index@(_Z15SoftmaxWarpImplI10DirectLoadIffE11DirectStoreIffEfLi2ELi6ELi32ELi1ELb1EL9Algorithm0EEvT_T0_ll)
        /*560c*/ 	.word	0x00000000


	//----- nvinfo : EIATTR_MIN_STACK_SIZE
	.align		4
.L_4149:
        /*5610*/ 	.byte	0x04, 0x12
        /*5612*/ 	.short	(.L_4151 - .L_4150)
	.align		4
.L_4150:
        /*5614*/ 	.word	index@(_Z15SoftmaxWarpImplI10DirectLoadIffE11DirectStoreIffEfLi2ELi6ELi32ELi1ELb0EL9Algorithm0EEvT_T0_ll)
        /*5618*/ 	.word	0x00000000


	//----- nvinfo : EIATTR_MIN_STACK_SIZE
	.align		4
.L_4151:
        /*561c*/ 	.byte	0x04, 0x12
        /*561e*/ 	.short	(.L_4153 - .L_4152)
	.align		4
.L_4152:
        /*5620*/ 	.word	index@(_Z15SoftmaxWarpImplI10DirectLoadIffE11DirectStoreIffEfLi2ELi4ELi32ELi1ELb1EL9Algorithm0EEvT_T0_ll)
        /*5624*/ 	.word	0x00000000


	//----- nvinfo : EIATTR_MIN_STACK_SIZE
	.align		4
.L_4153:
        /*5628*/ 	.byte	0x04, 0x12
        /*562a*/ 	.short	(.L_4155 - .L_4154)
	.align		4
.L_4154:
        /*562c*/ 	.word	index@(_Z15SoftmaxWarpImplI10DirectLoadIffE11DirectStoreIffEfLi2ELi4ELi32ELi1ELb0EL9Algorithm0EEvT_T0_ll)
        /*5630*/ 	.word	0x00000000


	//----- nvinfo : EIATTR_MIN_STACK_SIZE
	.align		4
.L_4155:
        /*5634*/ 	.byte	0x04, 0x12
        /*5636*/ 	.short	(.L_4157 - .L_4156)
	.align		4
.L_4156:
        /*5638*/ 	.word	index@(_Z15SoftmaxWarpImplI10DirectLoadIffE11DirectStoreIffEfLi2ELi2ELi32ELi1ELb1EL9Algorithm0EEvT_T0_ll)
        /*563c*/ 	.word	0x00000000


	//----- nvinfo : EIATTR_MIN_STACK_SIZE
	.align		4
.L_4157:
        /*5640*/ 	.byte	0x04, 0x12
        /*5642*/ 	.short	(.L_4159 - .L_4158)
	.align		4
.L_4158:
        /*5644*/ 	.word	index@(_Z15SoftmaxWarpImplI10DirectLoadIffE11DirectStoreIffEfLi2ELi2ELi32ELi1ELb0EL9Algorithm0EEvT_T0_ll)
        /*5648*/ 	.word	0x00000000


	//----- nvinfo : EIATTR_MIN_STACK_SIZE
	.align		4
.L_4159:
        /*564c*/ 	.byte	0x04, 0x12
        /*564e*/ 	.short	(.L_4161 - .L_4160)
	.align		4
.L_4160:
        /*5650*/ 	.word	index@(_Z15SoftmaxWarpImplI10DirectLoadIffE11DirectStoreIffEfLi2ELi2ELi32ELi2ELb1EL9Algorithm0EEvT_T0_ll)
        /*5654*/ 	.word	0x00000000


	//----- nvinfo : EIATTR_MIN_STACK_SIZE
	.align		4
.L_4161:
        /*5658*/ 	.byte	0x04, 0x12
        /*565a*/ 	.short	(.L_4163 - .L_4162)
	.align		4
.L_4162:
        /*565c*/ 	.word	index@(_Z15SoftmaxWarpImplI10DirectLoadIffE11DirectStoreIffEfLi2ELi2ELi32ELi2ELb0EL9Algorithm0EEvT_T0_ll)
        /*5660*/ 	.word	0x00000000


	//----- nvinfo : EIATTR_MIN_STACK_SIZE
	.align		4
.L_4163:
        /*5664*/ 	.byte	0x04, 0x12
        /*5666*/ 	.short	(.L_4165 - .L_4164)
	.align		4
.L_4164:
        /*5668*/ 	.word	index@(_Z15SoftmaxWarpImplI10DirectLoadIffE11DirectStoreIffEfLi2ELi2ELi16ELi1ELb1EL9Algorithm0EEvT_T0_ll)
        /*566c*/ 	.word	0x00000000


	//----- nvinfo : EIATTR_MIN_STACK_SIZE
	.align		4
.L_4165:
        /*5670*/ 	.byte	0x04, 0x12
        /*5672*/ 	.short	(.L_4167 - .L_4166)
	.align		4
.L_4166:
        /*5674*/ 	.word	index@(_Z15SoftmaxWarpImplI10DirectLoadIffE11DirectStoreIffEfLi2ELi2ELi16ELi1ELb0EL9Algorithm0EEvT_T0_ll)
        /*5678*/ 	.word	0x00000000


	//----- nvinfo : EIATTR_MIN_STACK_SIZE
	.align		4
.L_4167:
        /*567c*/ 	.byte	0x04, 0x12
        /*567e*/ 	.short	(.L_4169 - .L_4168)
	.align		4
.L_4168:
        /*5680*/ 	.word	index@(_Z15SoftmaxWarpImplI10DirectLoadIffE11DirectStoreIffEfLi2ELi2ELi16ELi2ELb1EL9Algorithm0EEvT_T0_ll)
        /*5684*/ 	.word	0x00000000


	//----- nvinfo : EIATTR_MIN_STACK_SIZE
	.align		4
.L_4169:
        /*5688*/ 	.byte	0x04, 0x12
        /*568a*/ 	.short	(.L_4171 - .L_4170)
	.align		4
.L_4170:
        /*568c*/ 	.word	index@(_Z15SoftmaxWarpImplI10DirectLoadIffE11DirectStoreIffEfLi2ELi2ELi16ELi2ELb0EL9Algorithm0EEvT_T0_ll)
        /*5690*/ 	.word	0x00000000


	//----- nvinfo : EIATTR_MIN_STACK_SIZE
	.align		4
.L_4171:
        /*5694*/ 	.byte	0x04, 0x12
        /*5696*/ 	.short	(.L_4173 - .L_4172)
	.align		4
.L_4172:
        /*5698*/ 	.word	index@(_Z15SoftmaxWarpImplI10DirectLoadIffE11DirectStoreIffEfLi2ELi2ELi8ELi1ELb1EL9Algorithm0EEvT_T0_ll)
        /*569c*/ 	.word	0x00000000


	//----- nvinfo : EIATTR_MIN_STACK_SIZE
	.align		4
.L_4173:
        /*56a0*/ 	.byte	0x04, 0x12
        /*56a2*/ 	.short	(.L_4175 - .L_4174)
	.align		4
.L_4174:
        /*56a4*/ 	.word	index@(_Z15SoftmaxWarpImplI10DirectLoadIffE11DirectStoreIffEfLi2ELi2ELi8ELi1ELb0EL9Algorithm0EEvT_T0_ll)
        /*56a8*/ 	.word	0x00000000


	//----- nvinfo : EIATTR_MIN_STACK_SIZE
	.align		4
.L_4175:
        /*56ac*/ 	.byte	0x04, 0x12
        /*56ae*/ 	.short	(.L_4177 - .L_4176)
	.align		4
.L_4176:
        /*56b0*/ 	.word	index@(_Z15SoftmaxWarpImplI10DirectLoadIffE11DirectStoreIffEfLi2ELi2ELi8ELi2ELb1EL9Algorithm0EEvT_T0_ll)
        /*56b4*/ 	.word	0x00000000


	//----- nvinfo : EIATTR_MIN_STACK_SIZE
	.align		4
.L_4177:
        /*56b8*/ 	.byte	0x04, 0x12
        /*56ba*/ 	.short	(.L_4179 - .L_4178)
	.align		4
.L_4178:
        /*56bc*/ 	.word	index@(_Z15SoftmaxWarpImplI10DirectLoadIffE11DirectStoreIffEfLi2ELi2ELi8ELi2ELb0EL9Algorithm0EEvT_T0_ll)
        /*56c0*/ 	.word	0x00000000


	//----- nvinfo : EIATTR_MIN_STACK_SIZE
	.align		4
.L_4179:
        /*56c4*/ 	.byte	0x04, 0x12
        /*56c6*/ 	.short	(.L_4181 - .L_4180)
	.align		4
.L_4180:
        /*56c8*/ 	.word	index@(_Z15SoftmaxWarpImplI10DirectLoadIffE11DirectStoreIffEfLi2ELi2ELi4ELi1ELb1EL9Algorithm0EEvT_T0_ll)
        /*56cc*/ 	.word	0x00000000


	//----- nvinfo : EIATTR_MIN_STACK_SIZE
	.align		4
.L_4181:
        /*56d0*/ 	.byte	0x04, 0x12
        /*56d2*/ 	.short	(.L_4183 - .L_4182)
	.align		4
.L_4182:
        /*56d4*/ 	.word	index@(_Z15SoftmaxWarpImplI10DirectLoadIffE11DirectStoreIffEfLi2ELi2ELi4ELi1ELb0EL9Algorithm0EEvT_T0_ll)
        /*56d8*/ 	.word	0x00000000


	//----- nvinfo : EIATTR_MIN_STACK_SIZE
	.align		4
.L_4183:
        /*56dc*/ 	.byte	0x04, 0x12
        /*56de*/ 	.short	(.L_4185 - .L_4184)
	.align		4
.L_4184:
        /*56e0*/ 	.word	index@(_Z15SoftmaxWarpImplI10DirectLoadIffE11DirectStoreIffEfLi2ELi2ELi4ELi2ELb1EL9Algorithm0EEvT_T0_ll)
        /*56e4*/ 	.word	0x00000000


	//----- nvinfo : EIATTR_MIN_STACK_SIZE
	.align		4
.L_4185:
        /*56e8*/ 	.byte	0x04, 0x12
        /*56ea*/ 	.short	(.L_4187 - .L_4186)
	.align		4
.L_4186:
        /*56ec*/ 	.word	index@(_Z15SoftmaxWarpImplI10DirectLoadIffE11DirectStoreIffEfLi2ELi2ELi4ELi2ELb0EL9Algorithm0EEvT_T0_ll)
        /*56f0*/ 	.word	0x00000000


	//----- nvinfo : EIATTR_MIN_STACK_SIZE
	.align		4
.L_4187:
        /*56f4*/ 	.byte	0x04, 0x12
        /*56f6*/ 	.short	(.L_4189 - .L_4188)
	.align		4
.L_4188:
        /*56f8*/ 	.word	index@(_Z15SoftmaxWarpImplI10DirectLoadIffE11DirectStoreIffEfLi2ELi2ELi2ELi1ELb1EL9Algorithm0EEvT_T0_ll)
        /*56fc*/ 	.word	0x00000000


	//----- nvinfo : EIATTR_MIN_STACK_SIZE
	.align		4
.L_4189:
        /*5700*/ 	.byte	0x04, 0x12
        /*5702*/ 	.short	(.L_4191 - .L_4190)
	.align		4
.L_4190:
        /*5704*/ 	.word	index@(_Z15SoftmaxWarpImplI10DirectLoadIffE11DirectStoreIffEfLi2ELi2ELi2ELi1ELb0EL9Algorithm0EEvT_T0_ll)
        /*5708*/ 	.word	0x00000000


	//----- nvinfo : EIATTR_MIN_STACK_SIZE
	.align		4
.L_4191:
        /*570c*/ 	.byte	0x04, 0x12
        /*570e*/ 	.short	(.L_4193 - .L_4192)
	.align		4
.L_4192:
        /*5710*/ 	.word	index@(_Z15SoftmaxWarpImplI10DirectLoadIffE11DirectStoreIffEfLi2ELi2ELi2ELi2ELb1EL9Algorithm0EEvT_T0_ll)
        /*5714*/ 	.word	0x00000000


	//----- nvinfo : EIATTR_MIN_STACK_SIZE
	.align		4
.L_4193:
        /*5718*/ 	.byte	0x04, 0x12
        /*571a*/ 	.short	(.L_4195 - .L_4194)
	.align		4
.L_4194:
        /*571c*/ 	.word	index@(_Z15SoftmaxWarpImplI10DirectLoadIffE11DirectStoreIffEfLi2ELi2ELi2ELi2ELb0EL9Algorithm0EEvT_T0_ll)
        /*5720*/ 	.word	0x00000000


	//----- nvinfo : EIATTR_MIN_STACK_SIZE
	.align		4
.L_4195:
        /*5724*/ 	.byte	0x04, 0x12
        /*5726*/ 	.short	(.L_4197 - .L_4196)
	.align		4
.L_4196:
        /*5728*/ 	.word	index@(_Z15SoftmaxWarpImplI10DirectLoadIffE11DirectStoreIffEfLi2ELi2ELi1ELi1ELb1EL9Algorithm0EEvT_T0_ll)
        /*572c*/ 	.word	0x00000000


	//----- nvinfo : EIATTR_MIN_STACK_SIZE
	.align		4
.L_4197:
        /*5730*/ 	.byte	0x04, 0x12
        /*5732*/ 	.short	(.L_4199 - .L_4198)
	.align		4
.L_4198:
        /*5734*/ 	.word	index@(_Z15SoftmaxWarpImplI10DirectLoadIffE11DirectStoreIffEfLi2ELi2ELi1ELi1ELb0EL9Algorithm0EEvT_T0_ll)
        /*5738*/ 	.word	0x00000000


	//----- nvinfo : EIATTR_MIN_STACK_SIZE
	.align		4
.L_4199:
        /*573c*/ 	.byte	0x04, 0x12
        /*573e*/ 	.short	(.L_4201 - .L_4200)
	.align		4
.L_4200:
        /*5740*/ 	.word	index@(_Z15SoftmaxWarpImplI10DirectLoadIffE11DirectStoreIffEfLi2ELi2ELi1ELi2ELb1EL9Algorithm0EEvT_T0_ll)
        /*5744*/ 	.word	0x00000000


	//----- nvinfo : EIATTR_MIN_STACK_SIZE
	.align		4
.L_4201:
        /*5748*/ 	.byte	0x04, 0x12
        /*574a*/ 	.short	(.L_4203 - .L_4202)
	.align		4
.L_4202:
        /*574c*/ 	.word	index@(_Z15SoftmaxWarpImplI10DirectLoadIffE11DirectStoreIffEfLi2ELi2ELi1ELi2ELb0EL9Algorithm0EEvT_T0_ll)
        /*5750*/ 	.word	0x00000000
.L_4203:


//--------------------- .nv.compat                --------------------------
	.section	.nv.compat,"",@"SHT_CUDA_COMPAT_INFO"
	.align	4
        /*0000*/ 	.byte	0x02, 0x09, 0x00, 0x00, 0x02, 0x02, 0x01, 0x00, 0x02, 0x05, 0x05, 0x00, 0x03, 0x07, 0x01, 0x01
        /*0010*/ 	.byte	0x02, 0x03, 0x00, 0x00, 0x02, 0x06, 0x01, 0x00, 0x04, 0x0b, 0x08, 0x00, 0x01, 0x00, 0x00, 0x00
        /*0020*/ 	.byte	0x00, 0x00, 0x00, 0x00


//--------------------- .nv.info._ZN3cub18CUB_300001_SM_10006detail11EmptyKernelIvEEvv --------------------------
	.section	.nv.info._ZN3cub18CUB_300001_SM_10006detail11EmptyKernelIvEEvv,"",@"SHT_CUDA_INFO"
	.sectionflags	@""
	.align	4


	//----- nvinfo : EIATTR_CUDA_API_VERSION
	.align		4
        /*0000*/ 	.byte	0x04, 0x37
        /*0002*/ 	.short	(.L_4205 - .L_4204)
.L_4204:
        /*0004*/ 	.word	0x00000082


	//----- nvinfo : EIATTR_SPARSE_MMA_MASK
	.align		4
.L_4205:
        /*0008*/ 	.byte	0x03, 0x50
        /*000a*/ 	.short	0x0000


	//----- nvinfo : EIATTR_MAXREG_COUNT
	.align		4
        /*000c*/ 	.byte	0x03, 0x1b
        /*000e*/ 	.short	0x00ff


	//----- nvinfo : EIATTR_MERCURY_ISA_VERSION
	.align		4
        /*0010*/ 	.byte	0x03, 0x5f
        /*0012*/ 	.short	0x0101


	//----- nvinfo : EIATTR_VRC_CTA_INIT_COUNT
	.align		4
        /*0014*/ 	.byte	0x02, 0x4a
	.zero		1
	.zero		1


	//----- nvinfo : EIATTR_EXIT_INSTR_OFFSETS
	.align		4
        /*0018*/ 	.byte	0x04, 0x1c
        /*001a*/ 	.short	(.L_4207 - .L_4206)


	//   ....[0]....
.L_4206:
        /*001c*/ 	.word	0x00000010


	//----- nvinfo : EIATTR_SW_WAR
	.align		4
.L_4207:
        /*0020*/ 	.byte	0x04, 0x36
        /*0022*/ 	.short	(.L_4209 - .L_4208)
.L_4208:
        /*0024*/ 	.word	0x00000008
.L_4209:


//--------------------- .nv.info._Z24SoftmaxBlockUncachedImplI10DirectLoadI13__nv_bfloat16fE11DirectStoreIfS1_EfLi1ELi1024EL9Algorithm0EEvT_T0_ll --------------------------
	.section	.nv.info._Z24SoftmaxBlockUncachedImplI10DirectLoadI13__nv_bfloat16fE11DirectStoreIfS1_EfLi1ELi1024EL9Algorithm0EEvT_T0_ll,"",@"SHT_CUDA_INFO"
	.sectionflags	@""
	.align	4


	//----- nvinfo : EIATTR_CUDA_API_VERSION
	.align		4
        /*0000*/ 	.byte	0x04, 0x37
        /*0002*/ 	.short	(.L_4211 - .L_4210)
.L_4210:
        /*0004*/ 	.word	0x00000082


	//----- nvinfo : EIATTR_KPARAM_INFO
	.align		4
.L_4211:
        /*0008*/ 	.byte	0x04, 0x17
        /*000a*/ 	.short	(.L_4213 - .L_4212)
.L_4212:
        /*000c*/ 	.word	0x00000000
        /*0010*/ 	.short	0x0003
        /*0012*/ 	.short	0x0028
        /*0014*/ 	.byte	0x00, 0xf0, 0x21, 0x00


	//----- nvinfo : EIATTR_KPARAM_INFO
	.align		4
.L_4213:
        /*0018*/ 	.byte	0x04, 0x17
        /*001a*/ 	.short	(.L_4215 - .L_4214)
.L_4214:
        /*001c*/ 	.word	0x00000000
        /*0020*/ 	.short	0x0002
        /*0022*/ 	.short	0x0020
        /*0024*/ 	.byte	0x00, 0xf0, 0x21, 0x00


	//----- nvinfo : EIATTR_KPARAM_INFO
	.align		4
.L_4215:
        /*0028*/ 	.byte	0x04, 0x17
        /*002a*/ 	.short	(.L_4217 - .L_4216)
.L_4216:
        /*002c*/ 	.word	0x00000000
        /*0030*/ 	.short	0x0001
        /*0032*/ 	.short	0x0010
        /*0034*/ 	.byte	0x00, 0xf0, 0x41, 0x00


	//----- nvinfo : EIATTR_KPARAM_INFO
	.align		4
.L_4217:
        /*0038*/ 	.byte	0x04, 0x17
        /*003a*/ 	.short	(.L_4219 - .L_4218)
.L_4218:
        /*003c*/ 	.word	0x00000000
        /*0040*/ 	.short	0x0000
        /*0042*/ 	.short	0x0000
        /*0044*/ 	.byte	0x00, 0xf0, 0x41, 0x00


	//----- nvinfo : EIATTR_SPARSE_MMA_MASK
	.align		4
.L_4219:
        /*0048*/ 	.byte	0x03, 0x50
        /*004a*/ 	.short	0x0000


	//----- nvinfo : EIATTR_MAXREG_COUNT
	.align		4
        /*004c*/ 	.byte	0x03, 0x1b
        /*004e*/ 	.short	0x00ff


	//----- nvinfo : EIATTR_NUM_BARRIERS
	.align		4
        /*0050*/ 	.byte	0x02, 0x4c
        /*0052*/ 	.byte	0x01
	.zero		1


	//----- nvinfo : EIATTR_MERCURY_ISA_VERSION
	.align		4
        /*0054*/ 	.byte	0x03, 0x5f
        /*0056*/ 	.short	0x0101


	//----- nvinfo : EIATTR_UNUSED_LOAD_BYTE_OFFSET
	.align		4
        /*0058*/ 	.byte	0x04, 0x44
        /*005a*/ 	.short	(.L_4221 - .L_4220)


	//   ....[0]....
.L_4220:
        /*005c*/ 	.word	0x00000de0
        /*0060*/ 	.word	0x0000fff0


	//----- nvinfo : EIATTR_COOP_GROUP_MASK_REGIDS
	.align		4
.L_4221:
        /*0064*/ 	.byte	0x04, 0x29
        /*0066*/ 	.short	(.L_4223 - .L_4222)


	//   ....[0]....
.L_4222:
        /*0068*/ 	.word	0xffffffff


	//   ....[1]....
        /*006c*/ 	.word	0xffffffff


	//   ....[2]....
        /*0070*/ 	.word	0xffffffff


	//   ....[3]....
        /*0074*/ 	.word	0xffffffff


	//   ....[4]....
        /*0078*/ 	.word	0xffffffff


	//   ....[5]....
        /*007c*/ 	.word	0xffffffff


	//   ....[6]....
        /*0080*/ 	.word	0xffffffff


	//   ....[7]....
        /*0084*/ 	.word	0xffffffff


	//   ....[8]....
        /*0088*/ 	.word	0xffffffff


	//   ....[9]....
        /*008c*/ 	.word	0xffffffff


	//----- nvinfo : EIATTR_COOP_GROUP_INSTR_OFFSETS
	.align		4
.L_4223:
        /*0090*/ 	.byte	0x04, 0x28
        /*0092*/ 	.short	(.L_4225 - .L_4224)


	//   ....[0]....
.L_4224:
        /*0094*/ 	.word	0x00000c00


	//   ....[1]....
        /*0098*/ 	.word	0x00000c70


	//   ....[2]....
        /*009c*/ 	.word	0x00000c90


	//   ....[3]....
        /*00a0*/ 	.word	0x00000cc0


	//   ....[4]....
        /*00a4*/ 	.word	0x00000cf0


	//   ....[5]....
        /*00a8*/ 	.word	0x00001f50


	//   ....[6]....
        /*00ac*/ 	.word	0x00001f80


	//   ....[7]....
        /*00b0*/ 	.word	0x00001fa0


	//   ....[8]....
        /*00b4*/ 	.word	0x00001fd0


	//   ....[9]....
        /*00b8*/ 	.word	0x00001ff0


	//----- nvinfo : EIATTR_VRC_CTA_INIT_COUNT
	.align		4
.L_4225:
        /*00bc*/ 	.byte	0x02, 0x4a
	.zero		1
	.zero		1


	//----- nvinfo : EIATTR_EXIT_INSTR_OFFSETS
	.align		4
        /*00c0*/ 	.byte	0x04, 0x1c
        /*00c2*/ 	.short	(.L_4227 - .L_4226)


	//   ....[0]....
.L_4226:
        /*00c4*/ 	.word	0x00000050


	//   ....[1]....
        /*00c8*/ 	.word	0x00003350


	//----- nvinfo : EIATTR_CRS_STACK_SIZE
	.align		4
.L_4227:
        /*00cc*/ 	.byte	0x04, 0x1e
        /*00ce*/ 	.short	(.L_4229 - .L_4228)
.L_4228:
        /*00d0*/ 	.word	0x00000000


	//----- nvinfo : EIATTR_CBANK_PARAM_SIZE
	.align		4
.L_4229:
        /*00d4*/ 	.byte	0x03, 0x19
        /*00d6*/ 	.short	0x0030


	//----- nvinfo : EIATTR_PARAM_CBANK
	.align		4
        /*00d8*/ 	.byte	0x04, 0x0a
        /*00da*/ 	.short	(.L_4231 - .L_4230)
	.align		4
.L_4230:
        /*00dc*/ 	.word	index@(.nv.constant0._Z24SoftmaxBlockUncachedImplI10DirectLoadI13__nv_bfloat16fE11DirectStoreIfS1_EfLi1ELi1024EL9Algorithm0EEvT_T0_ll)
        /*00e0*/ 	.short	0x0380
        /*00e2*/ 	.short	0x0030


	//----- nvinfo : EIATTR_SW_WAR
	.align		4
.L_4231:
        /*00e4*/ 	.byte	0x04, 0x36
        /*00e6*/ 	.short	(.L_4233 - .L_4232)
.L_4232:
        /*00e8*/ 	.word	0x00000008
.L_4233:


//--------------------- .nv.info._Z24SoftmaxBlockUncachedImplI10DirectLoadI13__nv_bfloat16fE11DirectStoreIfS1_EfLi2ELi1024EL9Algorithm0EEvT_T0_ll --------------------------
	.section	.nv.info._Z24SoftmaxBlockUncachedImplI10DirectLoadI13__nv_bfloat16fE11DirectStoreIfS1_EfLi2ELi1024EL9Algorithm0EEvT_T0_ll,"",@"SHT_CUDA_INFO"
	.sectionflags	@""
	.align	4


	//----- nvinfo : EIATTR_CUDA_API_VERSION
	.align		4
        /*0000*/ 	.byte	0x04, 0x37
        /*0002*/ 	.short	(.L_4235 - .L_4234)
.L_4234:
        /*0004*/ 	.word	0x00000082


	//----- nvinfo : EIATTR_KPARAM_INFO
	.align		4
.L_4235:
        /*0008*/ 	.byte	0x04, 0x17
        /*000a*/ 	.short	(.L_4237 - .L_4236)
.L_4236:
        /*000c*/ 	.word	0x00000000
        /*0010*/ 	.short	0x0003
        /*0012*/ 	.short	0x0028
        /*0014*/ 	.byte	0x00, 0xf0, 0x21, 0x00


	//----- nvinfo : EIATTR_KPARAM_INFO
	.align		4
.L_4237:
        /*0018*/ 	.byte	0x04, 0x17
        /*001a*/ 	.short	(.L_4239 - .L_4238)
.L_4238:
        /*001c*/ 	.word	0x00000000
        /*0020*/ 	.short	0x0002
        /*0022*/ 	.short	0x0020
        /*0024*/ 	.byte	0x00, 0xf0, 0x21, 0x00


	//----- nvinfo : EIATTR_KPARAM_INFO
	.align		4
.L_4239:
        /*0028*/ 	.byte	0x04, 0x17
        /*002a*/ 	.short	(.L_4241 - .L_4240)
.L_4240:
        /*002c*/ 	.word	0x00000000
        /*0030*/ 	.short	0x0001
        /*0032*/ 	.short	0x0010
        /*0034*/ 	.byte	0x00, 0xf0, 0x41, 0x00


	//----- nvinfo : EIATTR_KPARAM_INFO
	.align		4
.L_4241:
        /*0038*/ 	.byte	0x04, 0x17
        /*003a*/ 	.short	(.L_4243 - .L_4242)
.L_4242:
        /*003c*/ 	.word	0x00000000
        /*0040*/ 	.short	0x0000
        /*0042*/ 	.short	0x0000
        /*0044*/ 	.byte	0x00, 0xf0, 0x41, 0x00


	//----- nvinfo : EIATTR_SPARSE_MMA_MASK
	.align		4
.L_4243:
        /*0048*/ 	.byte	0x03, 0x50
        /*004a*/ 	.short	0x0000


	//----- nvinfo : EIATTR_MAXREG_COUNT
	.align		4
        /*004c*/ 	.byte	0x03, 0x1b
        /*004e*/ 	.short	0x00ff


	//----- nvinfo : EIATTR_NUM_BARRIERS
	.align		4
        /*0050*/ 	.byte	0x02, 0x4c
        /*0052*/ 	.byte	0x01
	.zero		1


	//----- nvinfo : EIATTR_EXTERNS
	.align		4
        /*0054*/ 	.byte	0x04, 0x0f
        /*0056*/ 	.short	(.L_4245 - .L_4244)


	//   ....[0]....
	.align		4
.L_4244:
        /*0058*/ 	.word	index@(__assertfail)


	//----- nvinfo : EIATTR_MERCURY_ISA_VERSION
	.align		4
.L_4245:
        /*005c*/ 	.byte	0x03, 0x5f
        /*005e*/ 	.short	0x0101


	//----- nvinfo : EIATTR_UNUSED_LOAD_BYTE_OFFSET
	.align		4
        /*0060*/ 	.byte	0x04, 0x44
        /*0062*/ 	.short	(.L_4247 - .L_4246)


	//   ....[0]....
.L_4246:
        /*0064*/ 	.word	0x00000e80
        /*0068*/ 	.word	0x0000fff0


	//----- nvinfo : EIATTR_COOP_GROUP_MASK_REGIDS
	.align		4
.L_4247:
        /*006c*/ 	.byte	0x04, 0x29
        /*006e*/ 	.short	(.L_4249 - .L_4248)


	//   ....[0]....
.L_4248:
        /*0070*/ 	.word	0xffffffff


	//   ....[1]....
        /*0074*/ 	.word	0xffffffff


	//   ....[2]....
        /*0078*/ 	.word	0xffffffff


	//   ....[3]....
        /*007c*/ 	.word	0xffffffff


	//   ....[4]....
        /*0080*/ 	.word	0xffffffff


	//   ....[5]....
        /*0084*/ 	.word	0xffffffff


	//   ....[6]....
        /*0088*/ 	.word	0xffffffff


	//   ....[7]....
        /*008c*/ 	.word	0xffffffff


	//   ....[8]....
        /*0090*/ 	.word	0xffffffff


	//   ....[9]....
        /*0094*/ 	.word	0xffffffff


	//   ....[10]....
        /*0098*/ 	.word	0x0500000f


	//   ....[11]....
        /*009c*/ 	.word	0x0500000f


	//   ....[12]....
        /*00a0*/ 	.word	0x0500000f


	//   ....[13]....
        /*00a4*/ 	.word	0x0500000f


	//   ....[14]....
        /*00a8*/ 	.word	0x0500000f


	//----- nvinfo : EIATTR_COOP_GROUP_INSTR_OFFSETS
	.align		4
.L_4249:
        /*00ac*/ 	.byte	0x04, 0x28
        /*00ae*/ 	.short	(.L_4251 - .L_4250)


	//   ....[0]....
.L_4250:
        /*00b0*/ 	.word	0x00000c80


	//   ....[1]....
        /*00b4*/ 	.word	0x00000ca0


	//   ....[2]....
        /*00b8*/ 	.word	0x00000cc0


	//   ....[3]....
        /*00bc*/ 	.word	0x00000ce0


	//   ....[4]....
        /*00c0*/ 	.word	0x00000d10


	//   ....[5]....
        /*00c4*/ 	.word	0x00002110


	//   ....[6]....
        /*00c8*/ 	.word	0x00002190


	//   ....[7]....
        /*00cc*/ 	.word	0x000021b0


	//   ....[8]....
        /*00d0*/ 	.word	0x000021d0


	//   ....[9]....
        /*00d4*/ 	.word	0x000021f0


	//   ....[10]....
        /*00d8*/ 	.word	0x00003700


	//   ....[11]....
        /*00dc*/ 	.word	0x00003760


	//   ....[12]....
        /*00e0*/ 	.word	0x000037c0


	//   ....[13]....
        /*00e4*/ 	.word	0x00003820


	//   ....[14]....
        /*00e8*/ 	.word	0x00003890


	//----- nvinfo : EIATTR_VRC_CTA_INIT_COUNT
	.align		4
.L_4251:
        /*00ec*/ 	.byte	0x02, 0x4a
	.zero		1
	.zero		1


	//----- nvinfo : EIATTR_SYSCALL_OFFSETS
	.align		4
        /*00f0*/ 	.byte	0x04, 0x46
        /*00f2*/ 	.short	(.L_4253 - .L_4252)


	//   ....[0]....
.L_4252:
        /*00f4*/ 	.word	0x00000150


	//----- nvinfo : EIATTR_EXIT_INSTR_OFFSETS
	.align		4
.L_4253:
        /*00f8*/ 	.byte	0x04, 0x1c
        /*00fa*/ 	.short	(.L_4255 - .L_4254)


	//   ....[0]....
.L_4254:
        /*00fc*/ 	.word	0x000001b0


	//   ....[1]....
        /*0100*/ 	.word	0x000036a0


	//----- nvinfo : EIATTR_CRS_STACK_SIZE
	.align		4
.L_4255:
        /*0104*/ 	.byte	0x04, 0x1e
        /*0106*/ 	.short	(.L_4257 - .L_4256)
.L_4256:
        /*0108*/ 	.word	0x00000000


	//----- nvinfo : EIATTR_CBANK_PARAM_SIZE
	.align		4
.L_4257:
        /*010c*/ 	.byte	0x03, 0x19
        /*010e*/ 	.short	0x0030


	//----- nvinfo : EIATTR_PARAM_CBANK
	.align		4
        /*0110*/ 	.byte	0x04, 0x0a
        /*0112*/ 	.short	(.L_4259 - .L_4258)
	.align		4
.L_4258:
        /*0114*/ 	.word	index@(.nv.constant0._Z24SoftmaxBlockUncachedImplI10DirectLoadI13__nv_bfloat16fE11DirectStoreIfS1_EfLi2ELi1024EL9Algorithm0EEvT_T0_ll)
        /*0118*/ 	.short	0x0380
        /*011a*/ 	.short	0x0030


	//----- nvinfo : EIATTR_SW_WAR
	.align		4
.L_4259:
        /*011c*/ 	.byte	0x04, 0x36
        /*011e*/ 	.short	(.L_4261 - .L_4260)
.L_4260:
        /*0120*/ 	.word	0x00000008
.L_4261:


//--------------------- .nv.info._Z20SoftmaxBlockSMemImplI10DirectLoadI13__nv_bfloat16fE11DirectStoreIfS1_EfLi1ELi256EL9Algorithm0EEvT_T0_ll --------------------------
	.section	.nv.info._Z20SoftmaxBlockSMemImplI10DirectLoadI13__nv_bfloat16fE11DirectStoreIfS1_EfLi1ELi256EL9Algorithm0EEvT_T0_ll,"",@"SHT_CUDA_INFO"
	.sectionflags	@""
	.align	4


	//----- nvinfo : EIATTR_CUDA_API_VERSION
	.align		4
        /*0000*/ 	.byte	0x04, 0x37
        /*0002*/ 	.short	(.L_4263 - .L_4262)
.L_4262:
        /*0004*/ 	.word	0x00000082


	//----- nvinfo : EIATTR_KPARAM_INFO
	.align		4
.L_4263:
        /*0008*/ 	.byte	0x04, 0x17
        /*000a*/ 	.short	(.L_4265 - .L_4264)
.L_4264:
        /*000c*/ 	.word	0x00000000
        /*0010*/ 	.short	0x0003
        /*0012*/ 	.short	0x0028
        /*0014*/ 	.byte	0x00, 0xf0, 0x21, 0x00


	//----- nvinfo : EIATTR_KPARAM_INFO
	.align		4
.L_4265:
        /*0018*/ 	.byte	0x04, 0x17
        /*001a*/ 	.short	(.L_4267 - .L_4266)
.L_4266:
        /*001c*/ 	.word	0x00000000
        /*0020*/ 	.short	0x0002
        /*0022*/ 	.short	0x0020
        /*0024*/ 	.byte	0x00, 0xf0, 0x21, 0x00


	//----- nvinfo : EIATTR_KPARAM_INFO
	.align		4
.L_4267:
        /*0028*/ 	.byte	0x04, 0x17
        /*002a*/ 	.short	(.L_4269 - .L_4268)
.L_4268:
        /*002c*/ 	.word	0x00000000
        /*0030*/ 	.short	0x0001
        /*0032*/ 	.short	0x0010
        /*0034*/ 	.byte	0x00, 0xf0, 0x41, 0x00


	//----- nvinfo : EIATTR_KPARAM_INFO
	.align		4
.L_4269:
        /*0038*/ 	.byte	0x04, 0x17
        /*003a*/ 	.short	(.L_4271 - .L_4270)
.L_4270:
        /*003c*/ 	.word	0x00000000
        /*0040*/ 	.short	0x0000
        /*0042*/ 	.short	0x0000
        /*0044*/ 	.byte	0x00, 0xf0, 0x41, 0x00


	//----- nvinfo : EIATTR_SPARSE_MMA_MASK
	.align		4
.L_4271:
        /*0048*/ 	.byte	0x03, 0x50
        /*004a*/ 	.short	0x0000


	//----- nvinfo : EIATTR_MAXREG_COUNT
	.align		4
        /*004c*/ 	.byte	0x03, 0x1b
        /*004e*/ 	.short	0x00ff


	//----- nvinfo : EIATTR_NUM_BARRIERS
	.align		4
        /*0050*/ 	.byte	0x02, 0x4c
        /*0052*/ 	.byte	0x01
	.zero		1


	//----- nvinfo : EIATTR_MERCURY_ISA_VERSION
	.align		4
        /*0054*/ 	.byte	0x03, 0x5f
        /*0056*/ 	.short	0x0101


	//----- nvinfo : EIATTR_COOP_GROUP_MASK_REGIDS
	.align		4
        /*0058*/ 	.byte	0x04, 0x29
        /*005a*/ 	.short	(.L_4273 - .L_4272)


	//   ....[0]....
.L_4272:
        /*005c*/ 	.word	0xffffffff


	//   ....[1]....
        /*0060*/ 	.word	0xffffffff


	//   ....[2]....
        /*0064*/ 	.word	0xffffffff


	//   ....[3]....
        /*0068*/ 	.word	0xffffffff


	//   ....[4]....
        /*006c*/ 	.word	0xffffffff


	//   ....[5]....
        /*0070*/ 	.word	0xffffffff


	//   ....[6]....
        /*0074*/ 	.word	0xffffffff


	//   ....[7]....
        /*0078*/ 	.word	0xffffffff


	//   ....[8]....
        /*007c*/ 	.word	0xffffffff


	//   ....[9]....
        /*0080*/ 	.word	0xffffffff


	//----- nvinfo : EIATTR_COOP_GROUP_INSTR_OFFSETS
	.align		4
.L_4273:
        /*0084*/ 	.byte	0x04, 0x28
        /*0086*/ 	.short	(.L_4275 - .L_4274)


	//   ....[0]....
.L_4274:
        /*0088*/ 	.word	0x00000d80


	//   ....[1]....
        /*008c*/ 	.word	0x00000e20


	//   ....[2]....
        /*0090*/ 	.word	0x00000e40


	//   ....[3]....
        /*0094*/ 	.word	0x00000e60


	//   ....[4]....
        /*0098*/ 	.word	0x00000ea0


	//   ....[5]....
        /*009c*/ 	.word	0x00001820


	//   ....[6]....
        /*00a0*/ 	.word	0x00001850


	//   ....[7]....
        /*00a4*/ 	.word	0x00001870


	//   ....[8]....
        /*00a8*/ 	.word	0x00001890


	//   ....[9]....
        /*00ac*/ 	.word	0x000018b0


	//----- nvinfo : EIATTR_VRC_CTA_INIT_COUNT
	.align		4
.L_4275:
        /*00b0*/ 	.byte	0x02, 0x4a
	.zero		1
	.zero		1


	//----- nvinfo : EIATTR_EXIT_INSTR_OFFSETS
	.align		4
        /*00b4*/ 	.byte	0x04, 0x1c
        /*00b6*/ 	.short	(.L_4277 - .L_4276)


	//   ....[0]....
.L_4276:
        /*00b8*/ 	.word	0x00000050


	//   ....[1]....
        /*00bc*/ 	.word	0x000024a0


	//----- nvinfo : EIATTR_CRS_STACK_SIZE
	.align		4
.L_4277:
        /*00c0*/ 	.byte	0x04, 0x1e
        /*00c2*/ 	.short	(.L_4279 - .L_4278)
.L_4278:
        /*00c4*/ 	.word	0x00000000


	//----- nvinfo : EIATTR_CBANK_PARAM_SIZE
	.align		4
.L_4279:
        /*00c8*/ 	.byte	0x03, 0x19
        /*00ca*/ 	.short	0x0030


	//----- nvinfo : EIATTR_PARAM_CBANK
	.align		4
        /*00cc*/ 	.byte	0x04, 0x0a
        /*00ce*/ 	.short	(.L_4281 - .L_4280)
	.align		4
.L_4280:
        /*00d0*/ 	.word	index@(.nv.constant0._Z20SoftmaxBlockSMemImplI10DirectLoadI13__nv_bfloat16fE11DirectStoreIfS1_EfLi1ELi256EL9Algorithm0EEvT_T0_ll)
        /*00d4*/ 	.short	0x0380
        /*00d6*/ 	.short	0x0030


	//----- nvinfo : EIATTR_SW_WAR
	.align		4
.L_4281:
        /*00d8*/ 	.byte	0x04, 0x36
        /*00da*/ 	.short	(.L_4283 - .L_4282)
.L_4282:
        /*00dc*/ 	.word	0x00000008
.L_4283:


//--------------------- .nv.info._Z20SoftmaxBlockSMemImplI10DirectLoadI13__nv_bfloat16fE11DirectStoreIfS1_EfLi1ELi512EL9Algorithm0EEvT_T0_ll --------------------------
	.section	.nv.info._Z20SoftmaxBlockSMemImplI10DirectLoadI13__nv_bfloat16fE11DirectStoreIfS1_EfLi1ELi512EL9Algorithm0EEvT_T0_ll,"",@"SHT_CUDA_INFO"
	.sectionflags	@""
	.align	4


	//----- nvinfo : EIATTR_CUDA_API_VERSION
	.align		4
        /*0000*/ 	.byte	0x04, 0x37
        /*0002*/ 	.short	(.L_4285 - .L_4284)
.L_4284:
        /*0004*/ 	.word	0x00000082


	//----- nvinfo : EIATTR_KPARAM_INFO
	.align		4
.L_4285:
        /*0008*/ 	.byte	0x04, 0x17
        /*000a*/ 	.short	(.L_4287 - .L_4286)
.L_4286:
        /*000c*/ 	.word	0x00000000
        /*0010*/ 	.short	0x0003
        /*0012*/ 	.short	0x0028
        /*0014*/ 	.byte	0x00, 0xf0, 0x21, 0x00


	//----- nvinfo : EIATTR_KPARAM_INFO
	.align		4
.L_4287:
        /*0018*/ 	.byte	0x04, 0x17
        /*001a*/ 	.short	(.L_4289 - .L_4288)
.L_4288:
        /*001c*/ 	.word	0x00000000
        /*0020*/ 	.short	0x0002
        /*0022*/ 	.short	0x0020
        /*0024*/ 	.byte	0x00, 0xf0, 0x21, 0x00


	//----- nvinfo : EIATTR_KPARAM_INFO
	.align		4
.L_4289:
        /*0028*/ 	.byte	0x04, 0x17
        /*002a*/ 	.short	(.L_4291 - .L_4290)
.L_4290:
        /*002c*/ 	.word	0x00000000
        /*0030*/ 	.short	0x0001
        /*0032*/ 	.short	0x0010
        /*0034*/ 	.byte	0x00, 0xf0, 0x41, 0x00


	//----- nvinfo : EIATTR_KPARAM_INFO
	.align		4
.L_4291:
        /*0038*/ 	.byte	0x04, 0x17
        /*003a*/ 	.short	(.L_4293 - .L_4292)
.L_4292:
        /*003c*/ 	.word	0x00000000
        /*0040*/ 	.short	0x0000
        /*0042*/ 	.short	0x0000
        /*0044*/ 	.byte	0x00, 0xf0, 0x41, 0x00


	//----- nvinfo : EIATTR_SPARSE_MMA_MASK
	.align		4
.L_4293:
        /*0048*/ 	.byte	0x03, 0x50
        /*004a*/ 	.short	0x0000


	//----- nvinfo : EIATTR_MAXREG_COUNT
	.align		4
        /*004c*/ 	.byte	0x03, 0x1b
        /*004e*/ 	.short	0x00ff


	//----- nvinfo : EIATTR_NUM_BARRIERS
	.align		4
        /*0050*/ 	.byte	0x02, 0x4c
        /*0052*/ 	.byte	0x01
	.zero		1


	//----- nvinfo : EIATTR_MERCURY_ISA_VERSION
	.align		4
        /*0054*/ 	.byte	0x03, 0x5f
        /*0056*/ 	.short	0x0101


	//----- nvinfo : EIATTR_UNUSED_LOAD_BYTE_OFFSET
	.align		4
        /*0058*/ 	.byte	0x04, 0x44
        /*005a*/ 	.short	(.L_4295 - .L_4294)


	//   ....[0]....
.L_4294:
        /*005c*/ 	.word	0x00000f80
        /*0060*/ 	.word	0x0000fff0


	//----- nvinfo : EIATTR_COOP_GROUP_MASK_REGIDS
	.align		4
.L_4295:
        /*0064*/ 	.byte	0x04, 0x29
        /*0066*/ 	.short	(.L_4297 - .L_4296)


	//   ....[0]....
.L_4296:
        /*0068*/ 	.word	0xffffffff


	//   ....[1]....
        /*006c*/ 	.word	0xffffffff


	//   ....[2]....
        /*0070*/ 	.word	0xffffffff


	//   ....[3]....
        /*0074*/ 	.word	0xffffffff


	//   ....[4]....
        /*0078*/ 	.word	0xffffffff


	//   ....[5]....
        /*007c*/ 	.word	0xffffffff


	//   ....[6]....
        /*0080*/ 	.word	0xffffffff


	//   ....[7]....
        /*0084*/ 	.word	0xffffffff


	//   ....[8]....
        /*0088*/ 	.word	0xffffffff


	//   ....[9]....
        /*008c*/ 	.word	0xffffffff


	//----- nvinfo : EIATTR_COOP_GROUP_INSTR_OFFSETS
	.align		4
.L_4297:
        /*0090*/ 	.byte	0x04, 0x28
        /*0092*/ 	.short	(.L_4299 - .L_4298)


	//   ....[0]....
.L_4298:
        /*0094*/ 	.word	0x00000d80


	//   ....[1]....
        /*0098*/ 	.word	0x00000e20


	//   ....[2]....
        /*009c*/ 	.word	0x00000e40


	//   ....[3]....
        /*00a0*/ 	.word	0x00000e60


	//   ....[4]....
        /*00a4*/ 	.word	0x00000ea0


	//   ....[5]....
        /*00a8*/ 	.word	0x00001870


	//   ....[6]....
        /*00ac*/ 	.word	0x000018a0


	//   ....[7]....
        /*00b0*/ 	.word	0x000018c0


	//   ....[8]....
        /*00b4*/ 	.word	0x000018e0


	//   ....[9]....
        /*00b8*/ 	.word	0x00001900


	//----- nvinfo : EIATTR_VRC_CTA_INIT_COUNT
	.align		4
.L_4299:
        /*00bc*/ 	.byte	0x02, 0x4a
	.zero		1
	.zero		1


	//----- nvinfo : EIATTR_EXIT_INSTR_OFFSETS
	.align		4
        /*00c0*/ 	.byte	0x04, 0x1c
        /*00c2*/ 	.short	(.L_4301 - .L_4300)


	//   ....[0]....
.L_4300:
        /*00c4*/ 	.word	0x00000050


	//   ....[1]....
        /*00c8*/ 	.word	0x00002590


	//----- nvinfo : EIATTR_CRS_STACK_SIZE
	.align		4
.L_4301:
        /*00cc*/ 	.byte	0x04, 0x1e
        /*00ce*/ 	.short	(.L_4303 - .L_4302)
.L_4302:
        /*00d0*/ 	.word	0x00000000


	//----- nvinfo : EIATTR_CBANK_PARAM_SIZE
	.align		4
.L_4303:
        /*00d4*/ 	.byte	0x03, 0x19
        /*00d6*/ 	.short	0x0030


	//----- nvinfo : EIATTR_PARAM_CBANK
	.align		4
        /*00d8*/ 	.byte	0x04, 0x0a
        /*00da*/ 	.short	(.L_4305 - .L_4304)
	.align		4
.L_4304:
        /*00dc*/ 	.word	index@(.nv.constant0._Z20SoftmaxBlockSMemImplI10DirectLoadI13__nv_bfloat16fE11DirectStoreIfS1_EfLi1ELi512EL9Algorithm0EEvT_T0_ll)
        /*00e0*/ 	.short	0x0380
        /*00e2*/ 	.short	0x0030


	//----- nvinfo : EIATTR_SW_WAR
	.align		4
.L_4305:
        /*00e4*/ 	.byte	0x04, 0x36
        /*00e6*/ 	.short	(.L_4307 - .L_4306)
.L_4306:
        /*00e8*/ 	.word	0x00000008
.L_4307:


//--------------------- .nv.info._Z20SoftmaxBlockSMemImplI10DirectLoadI13__nv_bfloat16fE11DirectStoreIfS1_EfLi1ELi1024EL9Algorithm0EEvT_T0_ll --------------------------
	.section	.nv.info._Z20SoftmaxBlockSMemImplI10DirectLoadI13__nv_bfloat16fE11DirectStoreIfS1_EfLi1ELi1024EL9Algorithm0EEvT_T0_ll,"",@"SHT_CUDA_INFO"
	.sectionflags	@""
	.align	4


	//----- nvinfo : EIATTR_CUDA_API_VERSION
	.align		4
        /*0000*/ 	.byte	0x04, 0x37
        /*0002*/ 	.short	(.L_4309 - .L_4308)
.L_4308:
        /*0004*/ 	.word	0x00000082


	//----- nvinfo : EIATTR_KPARAM_INFO
	.align		4
.L_4309:
        /*0008*/ 	.byte	0x04, 0x17
        /*000a*/ 	.short	(.L_4311 - .L_4310)
.L_4310:
        /*000c*/ 	.word	0x00000000
        /*0010*/ 	.short	0x0003
        /*0012*/ 	.short	0x0028
        /*0014*/ 	.byte	0x00, 0xf0, 0x21, 0x00


	//----- nvinfo : EIATTR_KPARAM_INFO
	.align		4
.L_4311:
        /*0018*/ 	.byte	0x04, 0x17
        /*001a*/ 	.short	(.L_4313 - .L_4312)
.L_4312:
        /*001c*/ 	.word	0x00000000
        /*0020*/ 	.short	0x0002
        /*0022*/ 	.short	0x0020
        /*0024*/ 	.byte	0x00, 0xf0, 0x21, 0x00


	//----- nvinfo : EIATTR_KPARAM_INFO
	.align		4
.L_4313:
        /*0028*/ 	.byte	0x04, 0x17
        /*002a*/ 	.short	(.L_4315 - .L_4314)
.L_4314:
        /*002c*/ 	.word	0x00000000
        /*0030*/ 	.short	0x0001
        /*0032*/ 	.short	0x0010
        /*0034*/ 	.byte	0x00, 0xf0, 0x41, 0x00


	//----- nvinfo : EIATTR_KPARAM_INFO
	.align		4
.L_4315:
        /*0038*/ 	.byte	0x04, 0x17
        /*003a*/ 	.short	(.L_4317 - .L_4316)
.L_4316:
        /*003c*/ 	.word	0x00000000
        /*0040*/ 	.short	0x0000
        /*0042*/ 	.short	0x0000
        /*0044*/ 	.byte	0x00, 0xf0, 0x41, 0x00


	//----- nvinfo : EIATTR_SPARSE_MMA_MASK
	.align		4
.L_4317:
        /*0048*/ 	.byte	0x03, 0x50
        /*004a*/ 	.short	0x0000


	//----- nvinfo : EIATTR_MAXREG_COUNT
	.align		4
        /*004c*/ 	.byte	0x03, 0x1b
        /*004e*/ 	.short	0x00ff


	//----- nvinfo : EIATTR_NUM_BARRIERS
	.align		4
        /*0050*/ 	.byte	0x02, 0x4c
        /*0052*/ 	.byte	0x01
	.zero		1


	//----- nvinfo : EIATTR_MERCURY_ISA_VERSION
	.align		4
        /*0054*/ 	.byte	0x03, 0x5f
        /*0056*/ 	.short	0x0101


	//----- nvinfo : EIATTR_UNUSED_LOAD_BYTE_OFFSET
	.align		4
        /*0058*/ 	.byte	0x04, 0x44
        /*005a*/ 	.short	(.L_4319 - .L_4318)


	//   ....[0]....
.L_4318:
        /*005c*/ 	.word	0x00000f80
        /*0060*/ 	.word	0x0000fff0


	//----- nvinfo : EIATTR_COOP_GROUP_MASK_REGIDS
	.align		4
.L_4319:
        /*0064*/ 	.byte	0x04, 0x29
        /*0066*/ 	.short	(.L_4321 - .L_4320)


	//   ....[0]....
.L_4320:
        /*0068*/ 	.word	0xffffffff


	//   ....[1]....
        /*006c*/ 	.word	0xffffffff


	//   ....[2]....
        /*0070*/ 	.word	0xffffffff


	//   ....[3]....
        /*0074*/ 	.word	0xffffffff


	//   ....[4]....
        /*0078*/ 	.word	0xffffffff


	//   ....[5]....
        /*007c*/ 	.word	0xffffffff


	//   ....[6]....
        /*0080*/ 	.word	0xffffffff


	//   ....[7]....
        /*0084*/ 	.word	0xffffffff


	//   ....[8]....
        /*0088*/ 	.word	0xffffffff


	//   ....[9]....
        /*008c*/ 	.word	0xffffffff


	//----- nvinfo : EIATTR_COOP_GROUP_INSTR_OFFSETS
	.align		4
.L_4321:
        /*0090*/ 	.byte	0x04, 0x28
        /*0092*/ 	.short	(.L_4323 - .L_4322)


	//   ....[0]....
.L_4322:
        /*0094*/ 	.word	0x00000d80


	//   ....[1]....
        /*0098*/ 	.word	0x00000e20


	//   ....[2]....
        /*009c*/ 	.word	0x00000e40


	//   ....[3]....
        /*00a0*/ 	.word	0x00000e60


	//   ....[4]....
        /*00a4*/ 	.word	0x00000ea0


	//   ....[5]....
        /*00a8*/ 	.word	0x00001930


	//   ....[6]....
        /*00ac*/ 	.word	0x00001960


	//   ....[7]....
        /*00b0*/ 	.word	0x00001980


	//   ....[8]....
        /*00b4*/ 	.word	0x000019a0


	//   ....[9]....
        /*00b8*/ 	.word	0x000019c0


	//----- nvinfo : EIATTR_VRC_CTA_INIT_COUNT
	.align		4
.L_4323:
        /*00bc*/ 	.byte	0x02, 0x4a
	.zero		1
	.zero		1


	//----- nvinfo : EIATTR_EXIT_INSTR_OFFSETS
	.align		4
        /*00c0*/ 	.byte	0x04, 0x1c
        /*00c2*/ 	.short	(.L_4325 - .L_4324)


	//   ....[0]....
.L_4324:
        /*00c4*/ 	.word	0x00000050


	//   ....[1]....
        /*00c8*/ 	.word	0x00002790


	//----- nvinfo : EIATTR_CRS_STACK_SIZE
	.align		4
.L_4325:
        /*00cc*/ 	.byte	0x04, 0x1e
        /*00ce*/ 	.short	(.L_4327 - .L_4326)
.L_4326:
        /*00d0*/ 	.word	0x00000000


	//----- nvinfo : EIATTR_CBANK_PARAM_SIZE
	.align		4
.L_4327:
        /*00d4*/ 	.byte	0x03, 0x19
        /*00d6*/ 	.short	0x0030


	//----- nvinfo : EIATTR_PARAM_CBANK
	.align		4
        /*00d8*/ 	.byte	0x04, 0x0a
        /*00da*/ 	.short	(.L_4329 - .L_4328)
	.align		4
.L_4328:
        /*00dc*/ 	.word	index@(.nv.constant0._Z20SoftmaxBlockSMemImplI10DirectLoadI13__nv_bfloat16fE11DirectStoreIfS1_EfLi1ELi1024EL9Algorithm0EEvT_T0_ll)
        /*00e0*/ 	.short	0x0380
        /*00e2*/ 	.short	0x0030


	//----- nvinfo : EIATTR_SW_WAR
	.align		4
.L_4329:
        /*00e4*/ 	.byte	0x04, 0x36
        /*00e6*/ 	.short	(.L_4331 - .L_4330)
.L_4330:
        /*00e8*/ 	.word	0x00000008
.L_4331:


//--------------------- .nv.info._Z20SoftmaxBlockSMemImplI10DirectLoadI13__nv_bfloat16fE11DirectStoreIfS1_EfLi1ELi128EL9Algorithm0EEvT_T0_ll --------------------------
	.section	.nv.info._Z20SoftmaxBlockSMemImplI10DirectLoadI13__nv_bfloat16fE11DirectStoreIfS1_EfLi1ELi128EL9Algorithm0EEvT_T0_ll,"",@"SHT_CUDA_INFO"
	.sectionflags	@""
	.align	4


	//----- nvinfo : EIATTR_CUDA_API_VERSION
	.align		4
        /*0000*/ 	.byte	0x04, 0x37
        /*0002*/ 	.short	(.L_4333 - .L_4332)
.L_4332:
        /*0004*/ 	.word	0x00000082


	//----- nvinfo : EIATTR_KPARAM_INFO
	.align		4
.L_4333:
        /*0008*/ 	.byte	0x04, 0x17
        /*000a*/ 	.short	(.L_4335 - .L_4334)
.L_4334:
        /*000c*/ 	.word	0x00000000
        /*0010*/ 	.short	0x0003
        /*0012*/ 	.short	0x0028
        /*0014*/ 	.byte	0x00, 0xf0, 0x21, 0x00


	//----- nvinfo : EIATTR_KPARAM_INFO
	.align		4
.L_4335:
        /*0018*/ 	.byte	0x04, 0x17
        /*001a*/ 	.short	(.L_4337 - .L_4336)
.L_4336:
        /*001c*/ 	.word	0x00000000
        /*0020*/ 	.short	0x0002
        /*0022*/ 	.short	0x0020
        /*0024*/ 	.byte	0x00, 0xf0, 0x21, 0x00


	//----- nvinfo : EIATTR_KPARAM_INFO
	.align		4
.L_4337:
        /*0028*/ 	.byte	0x04, 0x17
        /*002a*/ 	.short	(.L_4339 - .L_4338)
.L_4338:
        /*002c*/ 	.word	0x00000000
        /*0030*/ 	.short	0x0001
        /*0032*/ 	.short	0x0010
        /*0034*/ 	.byte	0x00, 0xf0, 0x41, 0x00


	//----- nvinfo : EIATTR_KPARAM_INFO
	.align		4
.L_4339:
        /*0038*/ 	.byte	0x04, 0x17
        /*003a*/ 	.short	(.L_4341 - .L_4340)
.L_4340:
        /*003c*/ 	.word	0x00000000
        /*0040*/ 	.short	0x0000
        /*0042*/ 	.short	0x0000
        /*0044*/ 	.byte	0x00, 0xf0, 0x41, 0x00


	//----- nvinfo : EIATTR_SPARSE_MMA_MASK
	.align		4
.L_4341:
        /*0048*/ 	.byte	0x03, 0x50
        /*004a*/ 	.short	0x0000


	//----- nvinfo : EIATTR_MAXREG_COUNT
	.align		4
        /*004c*/ 	.byte	0x03, 0x1b
        /*004e*/ 	.short	0x00ff


	//----- nvinfo : EIATTR_NUM_BARRIERS
	.align		4
        /*0050*/ 	.byte	0x02, 0x4c
        /*0052*/ 	.byte	0x01
	.zero		1


	//----- nvinfo : EIATTR_MERCURY_ISA_VERSION
	.align		4
        /*0054*/ 	.byte	0x03, 0x5f
        /*0056*/ 	.short	0x0101


	//----- nvinfo : EIATTR_UNUSED_LOAD_BYTE_OFFSET
	.align		4
        /*0058*/ 	.byte	0x04, 0x44
        /*005a*/ 	.short	(.L_4343 - .L_4342)


	//   ....[0]....
.L_4342:
        /*005c*/ 	.word	0x00001870
        /*0060*/ 	.word	0x0000fff0


	//----- nvinfo : EIATTR_COOP_GROUP_MASK_REGIDS
	.align		4
.L_4343:
        /*0064*/ 	.byte	0x04, 0x29
        /*0066*/ 	.short	(.L_4345 - .L_4344)


	//   ....[0]....
.L_4344:
        /*0068*/ 	.word	0xffffffff


	//   ....[1]....
        /*006c*/ 	.word	0xffffffff


	//   ....[2]....
        /*0070*/ 	.word	0xffffffff


	//   ....[3]....
        /*0074*/ 	.word	0xffffffff


	//   ....[4]....
        /*0078*/ 	.word	0xffffffff


	//   ....[5]....
        /*007c*/ 	.word	0xffffffff


	//   ....[6]....
        /*0080*/ 	.word	0xffffffff


	//   ....[7]....
        /*0084*/ 	.word	0xffffffff


	//   ....[8]....
        /*0088*/ 	.word	0xffffffff


	//   ....[9]....
        /*008c*/ 	.word	0xffffffff


	//----- nvinfo : EIATTR_COOP_GROUP_INSTR_OFFSETS
	.align		4
.L_4345:
        /*0090*/ 	.byte	0x04, 0x28
        /*0092*/ 	.short	(.L_4347 - .L_4346)


	//   ....[0]....
.L_4346:
        /*0094*/ 	.word	0x00000d80


	//   ....[1]....
        /*0098*/ 	.word	0x00000e40


	//   ....[2]....
        /*009c*/ 	.word	0x00000e70


	//   ....[3]....
        /*00a0*/ 	.word	0x00000e90


	//   ....[4]....
        /*00a4*/ 	.word	0x00000ed0


	//   ....[5]....
        /*00a8*/ 	.word	0x000017a0


	//   ....[6]....
        /*00ac*/ 	.word	0x000017d0


	//   ....[7]....
        /*00b0*/ 	.word	0x000017f0


	//   ....[8]....
        /*00b4*/ 	.word	0x00001810


	//   ....[9]....
        /*00b8*/ 	.word	0x00001830


	//----- nvinfo : EIATTR_VRC_CTA_INIT_COUNT
	.align		4
.L_4347:
        /*00bc*/ 	.byte	0x02, 0x4a
	.zero		1
	.zero		1


	//----- nvinfo : EIATTR_EXIT_INSTR_OFFSETS
	.align		4
        /*00c0*/ 	.byte	0x04, 0x1c
        /*00c2*/ 	.short	(.L_4349 - .L_4348)


	//   ....[0]....
.L_4348:
        /*00c4*/ 	.word	0x00000050


	//   ....[1]....
        /*00c8*/ 	.word	0x00002360


	//----- nvinfo : EIATTR_CRS_STACK_SIZE
	.align		4
.L_4349:
        /*00cc*/ 	.byte	0x04, 0x1e
        /*00ce*/ 	.short	(.L_4351 - .L_4350)
.L_4350:
        /*00d0*/ 	.word	0x00000000


	//----- nvinfo : EIATTR_CBANK_PARAM_SIZE
	.align		4
.L_4351:
        /*00d4*/ 	.byte	0x03, 0x19
        /*00d6*/ 	.short	0x0030


	//----- nvinfo : EIATTR_PARAM_CBANK
	.align		4
        /*00d8*/ 	.byte	0x04, 0x0a
        /*00da*/ 	.short	(.L_4353 - .L_4352)
	.align		4
.L_4352:
        /*00dc*/ 	.word	index@(.nv.constant0._Z20SoftmaxBlockSMemImplI10DirectLoadI13__nv_bfloat16fE11DirectStoreIfS1_EfLi1ELi128EL9Algorithm0EEvT_T0_ll)
        /*00e0*/ 	.short	0x0380
        /*00e2*/ 	.short	0x0030


	//----- nvinfo : EIATTR_SW_WAR
	.align		4
.L_4353:
        /*00e4*/ 	.byte	0x04, 0x36
        /*00e6*/ 	.short	(.L_4355 - .L_4354)
.L_4354:
        /*00e8*/ 	.word	0x00000008
.L_4355:


//--------------------- .nv.info._Z20SoftmaxBlockSMemImplI10DirectLoadI13__nv_bfloat16fE11DirectStoreIfS1_EfLi2ELi256EL9Algorithm0EEvT_T0_ll --------------------------
	.section	.nv.info._Z20SoftmaxBlockSMemImplI10DirectLoadI13__nv_bfloat16fE11DirectStoreIfS1_EfLi2ELi256EL9Algorithm0EEvT_T0_ll,"",@"SHT_CUDA_INFO"
	.sectionflags	@""
	.align	4


	//----- nvinfo : EIATTR_CUDA_API_VERSION
	.align		4
        /*0000*/ 	.byte	0x04, 0x37
        /*0002*/ 	.short	(.L_4357 - .L_4356)
.L_4356:
        /*0004*/ 	.word	0x00000082


	//----- nvinfo : EIATTR_KPARAM_INFO
	.align		4
.L_4357:
        /*0008*/ 	.byte	0x04, 0x17
        /*000a*/ 	.short	(.L_4359 - .L_4358)
.L_4358:
        /*000c*/ 	.word	0x00000000
        /*0010*/ 	.short	0x0003
        /*0012*/ 	.short	0x0028
        /*0014*/ 	.byte	0x00, 0xf0, 0x21, 0x00


	//----- nvinfo : EIATTR_KPARAM_INFO
	.align		4
.L_4359:
        /*0018*/ 	.byte	0x04, 0x17
        /*001a*/ 	.short	(.L_4361 - .L_4360)
.L_4360:
        /*001c*/ 	.word	0x00000000
        /*0020*/ 	.short	0x0002
        /*0022*/ 	.short	0x0020
        /*0024*/ 	.byte	0x00, 0xf0, 0x21, 0x00


	//----- nvinfo : EIATTR_KPARAM_INFO
	.align		4
.L_4361:
        /*0028*/ 	.byte	0x04, 0x17
        /*002a*/ 	.short	(.L_4363 - .L_4362)
.L_4362:
        /*002c*/ 	.word	0x00000000
        /*0030*/ 	.short	0x0001
        /*0032*/ 	.short	0x0010
        /*0034*/ 	.byte	0x00, 0xf0, 0x41, 0x00


	//----- nvinfo : EIATTR_KPARAM_INFO
	.align		4
.L_4363:
        /*0038*/ 	.byte	0x04, 0x17
        /*003a*/ 	.short	(.L_4365 - .L_4364)
.L_4364:
        /*003c*/ 	.word	0x00000000
        /*0040*/ 	.short	0x0000
        /*0042*/ 	.short	0x0000
        /*0044*/ 	.byte	0x00, 0xf0, 0x41, 0x00


	//----- nvinfo : EIATTR_SPARSE_MMA_MASK
	.align		4
.L_4365:
        /*0048*/ 	.byte	0x03, 0x50
        /*004a*/ 	.short	0x0000


	//----- nvinfo : EIATTR_MAXREG_COUNT
	.align		4
        /*004c*/ 	.byte	0x03, 0x1b
        /*004e*/ 	.short	0x00ff


	//----- nvinfo : EIATTR_NUM_BARRIERS
	.align		4
        /*0050*/ 	.byte	0x02, 0x4c
        /*0052*/ 	.byte	0x01
	.zero		1


	//----- nvinfo : EIATTR_EXTERNS
	.align		4
        /*0054*/ 	.byte	0x04, 0x0f
        /*0056*/ 	.short	(.L_4367 - .L_4366)


	//   ....[0]....
	.align		4
.L_4366:
        /*0058*/ 	.word	index@(__assertfail)


	//----- nvinfo : EIATTR_MERCURY_ISA_VERSION
	.align		4
.L_4367:
        /*005c*/ 	.byte	0x03, 0x5f
        /*005e*/ 	.short	0x0101


	//----- nvinfo : EIATTR_COOP_GROUP_MASK_REGIDS
	.align		4
        /*0060*/ 	.byte	0x04, 0x29
        /*0062*/ 	.short	(.L_4369 - .L_4368)


	//   ....[0]....
.L_4368:
        /*0064*/ 	.word	0xffffffff


	//   ....[1]....
        /*0068*/ 	.word	0xffffffff


	//   ....[2]....
        /*006c*/ 	.word	0xffffffff


	//   ....[3]....
        /*0070*/ 	.word	0xffffffff


	//   ....[4]....
        /*0074*/ 	.word	0xffffffff


	//   ....[5]....
        /*0078*/ 	.word	0xffffffff


	//   ....[6]....
        /*007c*/ 	.word	0xffffffff


	//   ....[7]....
        /*0080*/ 	.word	0xffffffff


	//   ....[8]....
        /*0084*/ 	.word	0xffffffff


	//   ....[9]....
        /*0088*/ 	.word	0xffffffff


	//   ....[10]....
        /*008c*/ 	.word	0x0500000f


	//   ....[11]....
        /*0090*/ 	.word	0x0500000f


	//   ....[12]....
        /*0094*/ 	.word	0x0500000f


	//   ....[13]....
        /*0098*/ 	.word	0x0500000f


	//   ....[14]....
        /*009c*/ 	.word	0x0500000f


	//----- nvinfo : EIATTR_COOP_GROUP_INSTR_OFFSETS
	.align		4
.L_4369:
        /*00a0*/ 	.byte	0x04, 0x28
        /*00a2*/ 	.short	(.L_4371 - .L_4370)


	//   ....[0]....
.L_4370:
        /*00a4*/ 	.word	0x00000ea0


	//   ....[1]....
        /*00a8*/ 	.word	0x00000ec0


	//   ....[2]....
        /*00ac*/ 	.word	0x00000ee0


	//   ....[3]....
        /*00b0*/ 	.word	0x00000f00


	//   ....[4]....
        /*00b4*/ 	.word	0x00000f30


	//   ....[5]....
        /*00b8*/ 	.word	0x000018d0


	//   ....[6]....
        /*00bc*/ 	.word	0x00001900


	//   ....[7]....
        /*00c0*/ 	.word	0x00001920


	//   ....[8]....
        /*00c4*/ 	.word	0x00001940


	//   ....[9]....
        /*00c8*/ 	.word	0x00001960


	//   ....[10]....
        /*00cc*/ 	.word	0x00003120


	//   ....[11]....
        /*00d0*/ 	.word	0x00003180


	//   ....[12]....
        /*00d4*/ 	.word	0x000031e0


	//   ....[13]....
        /*00d8*/ 	.word	0x00003240


	//   ....[14]....
        /*00dc*/ 	.word	0x000032b0


	//----- nvinfo : EIATTR_VRC_CTA_INIT_COUNT
	.align		4
.L_4371:
        /*00e0*/ 	.byte	0x02, 0x4a
	.zero		1
	.zero		1


	//----- nvinfo : EIATTR_SYSCALL_OFFSETS
	.align		4
        /*00e4*/ 	.byte	0x04, 0x46
        /*00e6*/ 	.short	(.L_4373 - .L_4372)


	//   ....[0]....
.L_4372:
        /*00e8*/ 	.word	0x00000150


	//----- nvinfo : EIATTR_EXIT_INSTR_OFFSETS
	.align		4
.L_4373:
        /*00ec*/ 	.byte	0x04, 0x1c
        /*00ee*/ 	.short	(.L_4375 - .L_4374)


	//   ....[0]....
.L_4374:
        /*00f0*/ 	.word	0x000001a0


	//   ....[1]....
        /*00f4*/ 	.word	0x000030c0


	//----- nvinfo : EIATTR_CRS_STACK_SIZE
	.align		4
.L_4375:
        /*00f8*/ 	.byte	0x04, 0x1e
        /*00fa*/ 	.short	(.L_4377 - .L_4376)
.L_4376:
        /*00fc*/ 	.word	0x00000000


	//----- nvinfo : EIATTR_CBANK_PARAM_SIZE
	.align		4
.L_4377:
        /*0100*/ 	.byte	0x03, 0x19
        /*0102*/ 	.short	0x0030


	//----- nvinfo : EIATTR_PARAM_CBANK
	.align		4
        /*0104*/ 	.byte	0x04, 0x0a
        /*0106*/ 	.short	(.L_4379 - .L_4378)
	.align		4
.L_4378:
        /*0108*/ 	.word	index@(.nv.constant0._Z20SoftmaxBlockSMemImplI10DirectLoadI13__nv_bfloat16fE11DirectStoreIfS1_EfLi2ELi256EL9Algorithm0EEvT_T0_ll)
        /*010c*/ 	.short	0x0380
        /*010e*/ 	.short	0x0030


	//----- nvinfo : EIATTR_SW_WAR
	.align		4
.L_4379:
        /*0110*/ 	.byte	0x04, 0x36
        /*0112*/ 	.short	(.L_4381 - .L_4380)
.L_4380:
        /*0114*/ 	.word	0x00000008
.L_4381:


//--------------------- .nv.info._Z20SoftmaxBlockSMemImplI10DirectLoadI13__nv_bfloat16fE11DirectStoreIfS1_EfLi2ELi512EL9Algorithm0EEvT_T0_ll --------------------------
	.section	.nv.info._Z20SoftmaxBlockSMemImplI10DirectLoadI13__nv_bfloat16fE11DirectStoreIfS1_EfLi2ELi512EL9Algorithm0EEvT_T0_ll,"",@"SHT_CUDA_INFO"
	.sectionflags	@""
	.align	4


	//----- nvinfo : EIATTR_CUDA_API_VERSION
	.align		4
        /*0000*/ 	.byte	0x04, 0x37
        /*0002*/ 	.short	(.L_4383 - .L_4382)
.L_4382:
        /*0004*/ 	.word	0x00000082


	//----- nvinfo : EIATTR_KPARAM_INFO
	.align		4
.L_4383:
        /*0008*/ 	.byte	0x04, 0x17
        /*000a*/ 	.short	(.L_4385 - .L_4384)
.L_4384:
        /*000c*/ 	.word	0x00000000
        /*0010*/ 	.short	0x0003
        /*0012*/ 	.short	0x0028
        /*0014*/ 	.byte	0x00, 0xf0, 0x21, 0x00


	//----- nvinfo : EIATTR_KPARAM_INFO
	.align		4
.L_4385:
        /*0018*/ 	.byte	0x04, 0x17
        /*001a*/ 	.short	(.L_4387 - .L_4386)
.L_4386:
        /*001c*/ 	.word	0x00000000
        /*0020*/ 	.short	0x0002
        /*0022*/ 	.short	0x0020
        /*0024*/ 	.byte	0x00, 0xf0, 0x21, 0x00


	//----- nvinfo : EIATTR_KPARAM_INFO
	.align		4
.L_4387:
        /*0028*/ 	.byte	0x04, 0x17
        /*002a*/ 	.short	(.L_4389 - .L_4388)
.L_4388:
        /*002c*/ 	.word	0x00000000
        /*0030*/ 	.short	0x0001
        /*0032*/ 	.short	0x0010
        /*0034*/ 	.byte	0x00, 0xf0, 0x41, 0x00


	//----- nvinfo : EIATTR_KPARAM_INFO
	.align		4
.L_4389:
        /*0038*/ 	.byte	0x04, 0x17
        /*003a*/ 	.short	(.L_4391 - .L_4390)
.L_4390:
        /*003c*/ 	.word	0x00000000
        /*0040*/ 	.short	0x0000
        /*0042*/ 	.short	0x0000
        /*0044*/ 	.byte	0x00, 0xf0, 0x41, 0x00


	//----- nvinfo : EIATTR_SPARSE_MMA_MASK
	.align		4
.L_4391:
        /*0048*/ 	.byte	0x03, 0x50
        /*004a*/ 	.short	0x0000


	//----- nvinfo : EIATTR_MAXREG_COUNT
	.align		4
        /*004c*/ 	.byte	0x03, 0x1b
        /*004e*/ 	.short	0x00ff


	//----- nvinfo : EIATTR_NUM_BARRIERS
	.align		4
        /*0050*/ 	.byte	0x02, 0x4c
        /*0052*/ 	.byte	0x01
	.zero		1


	//----- nvinfo : EIATTR_EXTERNS
	.align		4
        /*0054*/ 	.byte	0x04, 0x0f
        /*0056*/ 	.short	(.L_4393 - .L_4392)


	//   ....[0]....
	.align		4
.L_4392:
        /*0058*/ 	.word	index@(__assertfail)


	//----- nvinfo : EIATTR_MERCURY_ISA_VERSION
	.align		4
.L_4393:
        /*005c*/ 	.byte	0x03, 0x5f
        /*005e*/ 	.short	0x0101


	//----- nvinfo : EIATTR_UNUSED_LOAD_BYTE_OFFSET
	.align		4
        /*0060*/ 	.byte	0x04, 0x44
        /*0062*/ 	.short	(.L_4395 - .L_4394)


	//   ....[0]....
.L_4394:
        /*0064*/ 	.word	0x00001050
        /*0068*/ 	.word	0x0000fff0


	//----- nvinfo : EIATTR_COOP_GROUP_MASK_REGIDS
	.align		4
.L_4395:
        /*006c*/ 	.byte	0x04, 0x29
        /*006e*/ 	.short	(.L_4397 - .L_4396)


	//   ....[0]....
.L_4396:
        /*0070*/ 	.word	0xffffffff


	//   ....[1]....
        /*0074*/ 	.word	0xffffffff


	//   ....[2]....
        /*0078*/ 	.word	0xffffffff


	//   ....[3]....
        /*007c*/ 	.word	0xffffffff


	//   ....[4]....
        /*0080*/ 	.word	0xffffffff


	//   ....[5]....
        /*0084*/ 	.word	0xffffffff


	//   ....[6]....
        /*0088*/ 	.word	0xffffffff


	//   ....[7]....
        /*008c*/ 	.word	0xffffffff


	//   ....[8]....
        /*0090*/ 	.word	0xffffffff


	//   ....[9]....
        /*0094*/ 	.word	0xffffffff


	//   ....[10]....
        /*0098*/ 	.word	0x0500000f


	//   ....[11]....
        /*009c*/ 	.word	0x0500000f


	//   ....[12]....
        /*00a0*/ 	.word	0x0500000f


	//   ....[13]....
        /*00a4*/ 	.word	0x0500000f


	//   ....[14]....
        /*00a8*/ 	.word	0x0500000f


	//----- nvinfo : EIATTR_COOP_GROUP_INSTR_OFFSETS
	.align		4
.L_4397:
        /*00ac*/ 	.byte	0x04, 0x28
        /*00ae*/ 	.short	(.L_4399 - .L_4398)


	//   ....[0]....
.L_4398:
        /*00b0*/ 	.word	0x00000ec0


	//   ....[1]....
        /*00b4*/ 	.word	0x00000ee0


	//   ....[2]....
        /*00b8*/ 	.word	0x00000f00


	//   ....[3]....
        /*00bc*/ 	.word	0x00000f20


	//   ....[4]....
        /*00c0*/ 	.word	0x00000f50


	//   ....[5]....
        /*00c4*/ 	.word	0x00001950


	//   ....[6]....
        /*00c8*/ 	.word	0x00001980


	//   ....[7]....
        /*00cc*/ 	.word	0x000019a0


	//   ....[8]....
        /*00d0*/ 	.word	0x000019c0


	//   ....[9]....
        /*00d4*/ 	.word	0x000019e0


	//   ....[10]....
        /*00d8*/ 	.word	0x00003280


	//   ....[11]....
        /*00dc*/ 	.word	0x000032e0


	//   ....[12]....
        /*00e0*/ 	.word	0x00003340


	//   ....[13]....
        /*00e4*/ 	.word	0x000033a0


	//   ....[14]....
        /*00e8*/ 	.word	0x00003410


	//----- nvinfo : EIATTR_VRC_CTA_INIT_COUNT
	.align		4
.L_4399:
        /*00ec*/ 	.byte	0x02, 0x4a
	.zero		1
	.zero		1


	//----- nvinfo : EIATTR_SYSCALL_OFFSETS
	.align		4
        /*00f0*/ 	.byte	0x04, 0x46
        /*00f2*/ 	.short	(.L_4401 - .L_4400)


	//   ....[0]....
.L_4400:
        /*00f4*/ 	.word	0x00000150


	//----- nvinfo : EIATTR_EXIT_INSTR_OFFSETS
	.align		4
.L_4401:
        /*00f8*/ 	.byte	0x04, 0x1c
        /*00fa*/ 	.short	(.L_4403 - .L_4402)


	//   ....[0]....
.L_4402:
        /*00fc*/ 	.word	0x000001a0


	//   ....[1]....
        /*0100*/ 	.word	0x00003220


	//----- nvinfo : EIATTR_CRS_STACK_SIZE
	.align		4
.L_4403:
        /*0104*/ 	.byte	0x04, 0x1e
        /*0106*/ 	.short	(.L_4405 - .L_4404)
.L_4404:
        /*0108*/ 	.word	0x00000000


	//----- nvinfo : EIATTR_CBANK_PARAM_SIZE
	.align		4
.L_4405:
        /*010c*/ 	.byte	0x03, 0x19
        /*010e*/ 	.short	0x0030


	//----- nvinfo : EIATTR_PARAM_CBANK
	.align		4
        /*0110*/ 	.byte	0x04, 0x0a
        /*0112*/ 	.short	(.L_4407 - .L_4406)
	.align		4
.L_4406:
        /*0114*/ 	.word	index@(.nv.constant0._Z20SoftmaxBlockSMemImplI10DirectLoadI13__nv_bfloat16fE11DirectStoreIfS1_EfLi2ELi512EL9Algorithm0EEvT_T0_ll)
        /*0118*/ 	.short	0x0380
        /*011a*/ 	.short	0x0030


	//----- nvinfo : EIATTR_SW_WAR
	.align		4
.L_4407:
        /*011c*/ 	.byte	0x04, 0x36
        /*011e*/ 	.short	(.L_4409 - .L_4408)
.L_4408:
        /*0120*/ 	.word	0x00000008
.L_4409:


//--------------------- .nv.info._Z20SoftmaxBlockSMemImplI10DirectLoadI13__nv_bfloat16fE11DirectStoreIfS1_EfLi2ELi1024EL9Algorithm0EEvT_T0_ll --------------------------
	.section	.nv.info._Z20SoftmaxBlockSMemImplI10DirectLoadI13__nv_bfloat16fE11DirectStoreIfS1_EfLi2ELi1024EL9Algorithm0EEvT_T0_ll,"",@"SHT_CUDA_INFO"
	.sectionflags	@""
	.align	4


	//----- nvinfo : EIATTR_CUDA_API_VERSION
	.align		4
        /*0000*/ 	.byte	0x04, 0x37
        /*0002*/ 	.short	(.L_4411 - .L_4410)
.L_4410:
        /*0004*/ 	.word	0x00000082


	//----- nvinfo : EIATTR_KPARAM_INFO
	.align		4
.L_4411:
        /*0008*/ 	.byte	0x04, 0x17
        /*000a*/ 	.short	(.L_4413 - .L_4412)
.L_4412:
        /*000c*/ 	.word	0x00000000
        /*0010*/ 	.short	0x0003
        /*0012*/ 	.short	0x0028
        /*0014*/ 	.byte	0x00, 0xf0, 0x21, 0x00


	//----- nvinfo : EIATTR_KPARAM_INFO
	.align		4
.L_4413:
        /*0018*/ 	.byte	0x04, 0x17
        /*001a*/ 	.short	(.L_4415 - .L_4414)
.L_4414:
        /*001c*/ 	.word	0x00000000
        /*0020*/ 	.short	0x0002
        /*0022*/ 	.short	0x0020
        /*0024*/ 	.byte	0x00, 0xf0, 0x21, 0x00


	//----- nvinfo : EIATTR_KPARAM_INFO
	.align		4
.L_4415:
        /*0028*/ 	.byte	0x04, 0x17
        /*002a*/ 	.short	(.L_4417 - .L_4416)
.L_4416:
        /*002c*/ 	.word	0x00000000
        /*0030*/ 	.short	0x0001
        /*0032*/ 	.short	0x0010
        /*0034*/ 	.byte	0x00, 0xf0, 0x41, 0x00


	//----- nvinfo : EIATTR_KPARAM_INFO
	.align		4
.L_4417:
        /*0038*/ 	.byte	0x04, 0x17
        /*003a*/ 	.short	(.L_4419 - .L_4418)
.L_4418:
        /*003c*/ 	.word	0x00000000
        /*0040*/ 	.short	0x0000
        /*0042*/ 	.short	0x0000
        /*0044*/ 	.byte	0x00, 0xf0, 0x41, 0x00


	//----- nvinfo : EIATTR_SPARSE_MMA_MASK
	.align		4
.L_4419:
        /*0048*/ 	.byte	0x03, 0x50
        /*004a*/ 	.short	0x0000


	//----- nvinfo : EIATTR_MAXREG_COUNT
	.align		4
        /*004c*/ 	.byte	0x03, 0x1b
        /*004e*/ 	.short	0x00ff


	//----- nvinfo : EIATTR_NUM_BARRIERS
	.align		4
        /*0050*/ 	.byte	0x02, 0x4c
        /*0052*/ 	.byte	0x01
	.zero		1


	//----- nvinfo : EIATTR_EXTERNS
	.align		4
        /*0054*/ 	.byte	0x04, 0x0f
        /*0056*/ 	.short	(.L_4421 - .L_4420)


	//   ....[0]....
	.align		4
.L_4420:
        /*0058*/ 	.word	index@(__assertfail)


	//----- nvinfo : EIATTR_MERCURY_ISA_VERSION
	.align		4
.L_4421:
        /*005c*/ 	.byte	0x03, 0x5f
        /*005e*/ 	.short	0x0101


	//----- nvinfo : EIATTR_UNUSED_LOAD_BYTE_OFFSET
	.align		4
        /*0060*/ 	.byte	0x04, 0x44
        /*0062*/ 	.short	(.L_4423 - .L_4422)


	//   ....[0]....
.L_4422:
        /*0064*/ 	.word	0x00001050
        /*0068*/ 	.word	0x0000fff0


	//----- nvinfo : EIATTR_COOP_GROUP_MASK_REGIDS
	.align		4
.L_4423:
        /*006c*/ 	.byte	0x04, 0x29
        /*006e*/ 	.short	(.L_4425 - .L_4424)


	//   ....[0]....
.L_4424:
        /*0070*/ 	.word	0xffffffff


	//   ....[1]....
        /*0074*/ 	.word	0xffffffff


	//   ....[2]....
        /*0078*/ 	.word	0xffffffff


	//   ....[3]....
        /*007c*/ 	.word	0xffffffff


	//   ....[4]....
        /*0080*/ 	.word	0xffffffff


	//   ....[5]....
        /*0084*/ 	.word	0xffffffff


	//   ....[6]....
        /*0088*/ 	.word	0xffffffff


	//   ....[7]....
        /*008c*/ 	.word	0xffffffff


	//   ....[8]....
        /*0090*/ 	.word	0xffffffff


	//   ....[9]....
        /*0094*/ 	.word	0xffffffff


	//   ....[10]....
        /*0098*/ 	.word	0x0500000f


	//   ....[11]....
        /*009c*/ 	.word	0x0500000f


	//   ....[12]....
        /*00a0*/ 	.word	0x0500000f


	//   ....[13]....
        /*00a4*/ 	.word	0x0500000f


	//   ....[14]....
        /*00a8*/ 	.word	0x0500000f


	//----- nvinfo : EIATTR_COOP_GROUP_INSTR_OFFSETS
	.align		4
.L_4425:
        /*00ac*/ 	.byte	0x04, 0x28
        /*00ae*/ 	.short	(.L_4427 - .L_4426)


	//   ....[0]....
.L_4426:
        /*00b0*/ 	.word	0x00000ec0


	//   ....[1]....
        /*00b4*/ 	.word	0x00000ee0


	//   ....[2]....
        /*00b8*/ 	.word	0x00000f00


	//   ....[3]....
        /*00bc*/ 	.word	0x00000f20


	//   ....[4]....
        /*00c0*/ 	.word	0x00000f50


	//   ....[5]....
        /*00c4*/ 	.word	0x00001a10


	//   ....[6]....
        /*00c8*/ 	.word	0x00001a40


	//   ....[7]....
        /*00cc*/ 	.word	0x00001a60


	//   ....[8]....
        /*00d0*/ 	.word	0x00001a80


	//   ....[9]....
        /*00d4*/ 	.word	0x00001aa0


	//   ....[10]....
        /*00d8*/ 	.word	0x00003490


	//   ....[11]....
        /*00dc*/ 	.word	0x000034f0


	//   ....[12]....
        /*00e0*/ 	.word	0x00003550


	//   ....[13]....
        /*00e4*/ 	.word	0x000035b0


	//   ....[14]....
        /*00e8*/ 	.word	0x00003620


	//----- nvinfo : EIATTR_VRC_CTA_INIT_COUNT
	.align		4
.L_4427:
        /*00ec*/ 	.byte	0x02, 0x4a
	.zero		1
	.zero		1


	//----- nvinfo : EIATTR_SYSCALL_OFFSETS
	.align		4
        /*00f0*/ 	.byte	0x04, 0x46
        /*00f2*/ 	.short	(.L_4429 - .L_4428)


	//   ....[0]....
.L_4428:
        /*00f4*/ 	.word	0x00000150


	//----- nvinfo : EIATTR_EXIT_INSTR_OFFSETS
	.align		4
.L_4429:
        /*00f8*/ 	.byte	0x04, 0x1c
        /*00fa*/ 	.short	(.L_4431 - .L_4430)


	//   ....[0]....
.L_4430:
        /*00fc*/ 	.word	0x000001a0


	//   ....[1]....
        /*0100*/ 	.word	0x00003430


	//----- nvinfo : EIATTR_CRS_STACK_SIZE
	.align		4
.L_4431:
        /*0104*/ 	.byte	0x04, 0x1e
        /*0106*/ 	.short	(.L_4433 - .L_4432)
.L_4432:
        /*0108*/ 	.word	0x00000000


	//----- nvinfo : EIATTR_CBANK_PARAM_SIZE
	.align		4
.L_4433:
        /*010c*/ 	.byte	0x03, 0x19
        /*010e*/ 	.short	0x0030


	//----- nvinfo : EIATTR_PARAM_CBANK
	.align		4
        /*0110*/ 	.byte	0x04, 0x0a
        /*0112*/ 	.short	(.L_4435 - .L_4434)
	.align		4
.L_4434:
        /*0114*/ 	.word	index@(.nv.constant0._Z20SoftmaxBlockSMemImplI10DirectLoadI13__nv_bfloat16fE11DirectStoreIfS1_EfLi2ELi1024EL9Algorithm0EEvT_T0_ll)
        /*0118*/ 	.short	0x0380
        /*011a*/ 	.short	0x0030


	//----- nvinfo : EIATTR_SW_WAR
	.align		4
.L_4435:
        /*011c*/ 	.byte	0x04, 0x36
        /*011e*/ 	.short	(.L_4437 - .L_4436)
.L_4436:
        /*0120*/ 	.word	0x00000008
.L_4437:


//--------------------- .nv.info._Z20SoftmaxBlockSMemImplI10DirectLoadI13__nv_bfloat16fE11DirectStoreIfS1_EfLi2ELi128EL9Algorithm0EEvT_T0_ll --------------------------
	.section	.nv.info._Z20SoftmaxBlockSMemImplI10DirectLoadI13__nv_bfloat16fE11DirectStoreIfS1_EfLi2ELi128EL9Algorithm0EEvT_T0_ll,"",@"SHT_CUDA_INFO"
	.sectionflags	@""
	.align	4


	//----- nvinfo : EIATTR_CUDA_API_VERSION
	.align		4
        /*0000*/ 	.byte	0x04, 0x37
        /*0002*/ 	.short	(.L_4439 - .L_4438)
.L_4438:
        /*0004*/ 	.word	0x00000082


	//----- nvinfo : EIATTR_KPARAM_INFO
	.align		4
.L_4439:
        /*0008*/ 	.byte	0x04, 0x17
        /*000a*/ 	.short	(.L_4441 - .L_4440)
.L_4440:
        /*000c*/ 	.word	0x00000000
        /*0010*/ 	.short	0x0003
        /*0012*/ 	.short	0x0028
        /*0014*/ 	.byte	0x00, 0xf0, 0x21, 0x00


	//----- nvinfo : EIATTR_KPARAM_INFO
	.align		4
.L_4441:
        /*0018*/ 	.byte	0x04, 0x17
        /*001a*/ 	.short	(.L_4443 - .L_4442)
.L_4442:
        /*001c*/ 	.word	0x00000000
        /*0020*/ 	.short	0x0002
        /*0022*/ 	.short	0x0020
        /*0024*/ 	.byte	0x00, 0xf0, 0x21, 0x00


	//----- nvinfo : EIATTR_KPARAM_INFO
	.align		4
.L_4443:
        /*0028*/ 	.byte	0x04, 0x17
        /*002a*/ 	.short	(.L_4445 - .L_4444)
.L_4444:
        /*002c*/ 	.word	0x00000000
        /*0030*/ 	.short	0x0001
        /*0032*/ 	.short	0x0010
        /*0034*/ 	.byte	0x00, 0xf0, 0x41, 0x00


	//----- nvinfo : EIATTR_KPARAM_INFO
	.align		4
.L_4445:
        /*0038*/ 	.byte	0x04, 0x17
        /*003a*/ 	.short	(.L_4447 - .L_4446)
.L_4446:
        /*003c*/ 	.word	0x00000000
        /*0040*/ 	.short	0x0000
        /*0042*/ 	.short	0x0000
        /*0044*/ 	.byte	0x00, 0xf0, 0x41, 0x00


	//----- nvinfo : EIATTR_SPARSE_MMA_MASK
	.align		4
.L_4447:
        /*0048*/ 	.byte	0x03, 0x50
        /*004a*/ 	.short	0x0000


	//----- nvinfo : EIATTR_MAXREG_COUNT
	.align		4
        /*004c*/ 	.byte	0x03, 0x1b
        /*004e*/ 	.short	0x00ff


	//----- nvinfo : EIATTR_NUM_BARRIERS
	.align		4
        /*0050*/ 	.byte	0x02, 0x4c
        /*0052*/ 	.byte	0x01
	.zero		1


	//----- nvinfo : EIATTR_EXTERNS
	.align		4
        /*0054*/ 	.byte	0x04, 0x0f
        /*0056*/ 	.short	(.L_4449 - .L_4448)


	//   ....[0]....
	.align		4
.L_4448:
        /*0058*/ 	.word	index@(__assertfail)


	//----- nvinfo : EIATTR_MERCURY_ISA_VERSION
	.align		4
.L_4449:
        /*005c*/ 	.byte	0x03, 0x5f
        /*005e*/ 	.short	0x0101


	//----- nvinfo : EIATTR_UNUSED_LOAD_BYTE_OFFSET
	.align		4
        /*0060*/ 	.byte	0x04, 0x44
        /*0062*/ 	.short	(.L_4451 - .L_4450)


	//   ....[0]....
.L_4450:
        /*0064*/ 	.word	0x00001940
        /*0068*/ 	.word	0x0000fff0


	//----- nvinfo : EIATTR_COOP_GROUP_MASK_REGIDS
	.align		4
.L_4451:
        /*006c*/ 	.byte	0x04, 0x29
        /*006e*/ 	.short	(.L_4453 - .L_4452)


	//   ....[0]....
.L_4452:
        /*0070*/ 	.word	0xffffffff


	//   ....[1]....
        /*0074*/ 	.word	0xffffffff


	//   ....[2]....
        /*0078*/ 	.word	0xffffffff


	//   ....[3]....
        /*007c*/ 	.word	0xffffffff


	//   ....[4]....
        /*0080*/ 	.word	0xffffffff


	//   ....[5]....
        /*0084*/ 	.word	0xffffffff


	//   ....[6]....
        /*0088*/ 	.word	0xffffffff


	//   ....[7]....
        /*008c*/ 	.word	0xffffffff


	//   ....[8]....
        /*0090*/ 	.word	0xffffffff


	//   ....[9]....
        /*0094*/ 	.word	0xffffffff


	//   ....[10]....
        /*0098*/ 	.word	0x0500000f


	//   ....[11]....
        /*009c*/ 	.word	0x0500000f


	//   ....[12]....
        /*00a0*/ 	.word	0x0500000f


	//   ....[13]....
        /*00a4*/ 	.word	0x0500000f


	//   ....[14]....
        /*00a8*/ 	.word	0x0500000f


	//----- nvinfo : EIATTR_COOP_GROUP_INSTR_OFFSETS
	.align		4
.L_4453:
        /*00ac*/ 	.byte	0x04, 0x28
        /*00ae*/ 	.short	(.L_4455 - .L_4454)


	//   ....[0]....
.L_4454:
        /*00b0*/ 	.word	0x00000ea0


	//   ....[1]....
        /*00b4*/ 	.word	0x00000ec0


	//   ....[2]....
        /*00b8*/ 	.word	0x00000ee0


	//   ....[3]....
        /*00bc*/ 	.word	0x00000f00


	//   ....[4]....
        /*00c0*/ 	.word	0x00000f30


	//   ....[5]....
        /*00c4*/ 	.word	0x00001860


	//   ....[6]....
        /*00c8*/ 	.word	0x000018a0


	//   ....[7]....
        /*00cc*/ 	.word	0x000018c0


	//   ....[8]....
        /*00d0*/ 	.word	0x000018e0


	//   ....[9]....
        /*00d4*/ 	.word	0x00001900


	//   ....[10]....
        /*00d8*/ 	.word	0x00003010


	//   ....[11]....
        /*00dc*/ 	.word	0x00003070


	//   ....[12]....
        /*00e0*/ 	.word	0x000030d0


	//   ....[13]....
        /*00e4*/ 	.word	0x00003130


	//   ....[14]....
        /*00e8*/ 	.word	0x000031a0


	//----- nvinfo : EIATTR_VRC_CTA_INIT_COUNT
	.align		4
.L_4455:
        /*00ec*/ 	.byte	0x02, 0x4a
	.zero		1
	.zero		1


	//----- nvinfo : EIATTR_SYSCALL_OFFSETS
	.align		4
        /*00f0*/ 	.byte	0x04, 0x46
        /*00f2*/ 	.short	(.L_4457 - .L_4456)


	//   ....[0]....
.L_4456:
        /*00f4*/ 	.word	0x00000150


	//----- nvinfo : EIATTR_EXIT_INSTR_OFFSETS
	.align		4
.L_4457:
        /*00f8*/ 	.byte	0x04, 0x1c
        /*00fa*/ 	.short	(.L_4459 - .L_4458)


	//   ....[0]....
.L_4458:
        /*00fc*/ 	.word	0x000001a0


	//   ....[1]....
        /*0100*/ 	.word	0x00002fb0


	//----- nvinfo : EIATTR_CRS_STACK_SIZE
	.align		4
.L_4459:
        /*0104*/ 	.byte	0x04, 0x1e
        /*0106*/ 	.short	(.L_4461 - .L_4460)
.L_4460:
        /*0108*/ 	.word	0x00000000


	//----- nvinfo : EIATTR_CBANK_PARAM_SIZE
	.align		4
.L_4461:
        /*010c*/ 	.byte	0x03, 0x19
        /*010e*/ 	.short	0x0030


	//----- nvinfo : EIATTR_PARAM_CBANK
	.align		4
        /*0110*/ 	.byte	0x04, 0x0a
        /*0112*/ 	.short	(.L_4463 - .L_4462)
	.align		4
.L_4462:
        /*0114*/ 	.word	index@(.nv.constant0._Z20SoftmaxBlockSMemImplI10DirectLoadI13__nv_bfloat16fE11DirectStoreIfS1_EfLi2ELi128EL9Algorithm0EEvT_T0_ll)
        /*0118*/ 	.short	0x0380
        /*011a*/ 	.short	0x0030


	//----- nvinfo : EIATTR_SW_WAR
	.align		4
.L_4463:
        /*011c*/ 	.byte	0x04, 0x36
        /*011e*/ 	.short	(.L_4465 - .L_4464)
.L_4464:
        /*0120*/ 	.word	0x00000008
.L_4465:


//--------------------- .nv.info._Z15SoftmaxWarpImplI10DirectLoadI13__nv_bfloat16fE11DirectStoreIfS1_EfLi1ELi32ELi32ELi1ELb1EL9Algorithm0EEvT_T0_ll --------------------------
	.section	.nv.info._Z15SoftmaxWarpImplI10DirectLoadI13__nv_bfloat16fE11DirectStoreIfS1_EfLi1ELi32ELi32ELi1ELb1EL9Algorithm0EEvT_T0_ll,"",@"SHT_CUDA_INFO"
	.sectionflags	@""
	.align	4


	//----- nvinfo : EIATTR_CUDA_API_VERSION
	.align		4
        /*0000*/ 	.byte	0x04, 0x37
        /*0002*/ 	.short	(.L_4467 - .L_4466)
.L_4466:
        /*0004*/ 	.word	0x00000082


	//----- nvinfo : EIATTR_KPARAM_INFO
	.align		4
.L_4467:
        /*0008*/ 	.byte	0x04, 0x17
        /*000a*/ 	.short	(.L_4469 - .L_4468)
.L_4468:
        /*000c*/ 	.word	0x00000000
        /*0010*/ 	.short	0x0003
        /*0012*/ 	.short	0x0028
        /*0014*/ 	.byte	0x00, 0xf0, 0x21, 0x00


	//----- nvinfo : EIATTR_KPARAM_INFO
	.align		4
.L_4469:
        /*0018*/ 	.byte	0x04, 0x17
        /*001a*/ 	.short	(.L_4471 - .L_4470)
.L_4470:
        /*001c*/ 	.word	0x00000000
        /*0020*/ 	.short	0x0002
        /*0022*/ 	.short	0x0020
        /*0024*/ 	.byte	0x00, 0xf0, 0x21, 0x00


	//----- nvinfo : EIATTR_KPARAM_INFO
	.align		4
.L_4471:
        /*0028*/ 	.byte	0x04, 0x17
        /*002a*/ 	.short	(.L_4473 - .L_4472)
.L_4472:
        /*002c*/ 	.word	0x00000000
        /*0030*/ 	.short	0x0001
        /*0032*/ 	.short	0x0010
        /*0034*/ 	.byte	0x00, 0xf0, 0x41, 0x00


	//----- nvinfo : EIATTR_KPARAM_INFO
	.align		4
.L_4473:
        /*0038*/ 	.byte	0x04, 0x17
        /*003a*/ 	.short	(.L_4475 - .L_4474)
.L_4474:
        /*003c*/ 	.word	0x00000000
        /*0040*/ 	.short	0x0000
        /*0042*/ 	.short	0x0000
        /*0044*/ 	.byte	0x00, 0xf0, 0x41, 0x00


	//----- nvinfo : EIATTR_SPARSE_MMA_MASK
	.align		4
.L_4475:
        /*0048*/ 	.byte	0x03, 0x50
        /*004a*/ 	.short	0x0000


	//----- nvinfo : EIATTR_MAXREG_COUNT
	.align		4
        /*004c*/ 	.byte	0x03, 0x1b
        /*004e*/ 	.short	0x00ff


	//----- nvinfo : EIATTR_EXTERNS
	.align		4
        /*0050*/ 	.byte	0x04, 0x0f
        /*0052*/ 	.short	(.L_4477 - .L_4476)


	//   ....[0]....
	.align		4
.L_4476:
        /*0054*/ 	.word	index@(__assertfail)


	//----- nvinfo : EIATTR_MERCURY_ISA_VERSION
	.align		4
.L_4477:
        /*0058*/ 	.byte	0x03, 0x5f
        /*005a*/ 	.short	0x0101


	//----- nvinfo : EIATTR_COOP_GROUP_MASK_REGIDS
	.align		4
        /*005c*/ 	.byte	0x04, 0x29
        /*005e*/ 	.short	(.L_4479 - .L_4478)


	//   ....[0]....
.L_4478:
        /*0060*/ 	.word	0xffffffff


	//   ....[1]....
        /*0064*/ 	.word	0xffffffff


	//   ....[2]....
        /*0068*/ 	.word	0xffffffff


	//   ....[3]....
        /*006c*/ 	.word	0xffffffff


	//   ....[4]....
        /*0070*/ 	.word	0xffffffff


	//   ....[5]....
        /*0074*/ 	.word	0xffffffff


	//   ....[6]....
        /*0078*/ 	.word	0xffffffff


	//   ....[7]....
        /*007c*/ 	.word	0xffffffff


	//   ....[8]....
        /*0080*/ 	.word	0xffffffff


	//   ....[9]....
        /*0084*/ 	.word	0xffffffff


	//   ....[10]....
        /*0088*/ 	.word	0x0500000f


	//   ....[11]....
        /*008c*/ 	.word	0x0500000f


	//   ....[12]....
        /*0090*/ 	.word	0x0500000f


	//   ....[13]....
        /*0094*/ 	.word	0x0500000f


	//   ....[14]....
        /*0098*/ 	.word	0x0500000f


	//   ....[15]....
        /*009c*/ 	.word	0x0500000f


	//   ....[16]....
        /*00a0*/ 	.word	0x0500000f


	//   ....[17]....
        /*00a4*/ 	.word	0x0500000f


	//   ....[18]....
        /*00a8*/ 	.word	0x0500000f


	//   ....[19]....
        /*00ac*/ 	.word	0x0500000f


	//----- nvinfo : EIATTR_COOP_GROUP_INSTR_OFFSETS
	.align		4
.L_4479:
        /*00b0*/ 	.byte	0x04, 0x28
        /*00b2*/ 	.short	(.L_4481 - .L_4480)


	//   ....[0]....
.L_4480:
        /*00b4*/ 	.word	0x00001500


	//   ....[1]....
        /*00b8*/ 	.word	0x00001540


	//   ....[2]....
        /*00bc*/ 	.word	0x00001560


	//   ....[3]....
        /*00c0*/ 	.word	0x00001580


	//   ....[4]....
        /*00c4*/ 	.word	0x000015a0


	//   ....[5]....
        /*00c8*/ 	.word	0x000029c0


	//   ....[6]....
        /*00cc*/ 	.word	0x000029e0


	//   ....[7]....
        /*00d0*/ 	.word	0x00002a00


	//   ....[8]....
        /*00d4*/ 	.word	0x00002a20


	//   ....[9]....
        /*00d8*/ 	.word	0x00002a40


	//   ....[10]....
        /*00dc*/ 	.word	0x00005460


	//   ....[11]....
        /*00e0*/ 	.word	0x000054f0


	//   ....[12]....
        /*00e4*/ 	.word	0x00005550


	//   ....[13]....
        /*00e8*/ 	.word	0x000055b0


	//   ....[14]....
        /*00ec*/ 	.word	0x00005610


	//   ....[15]....
        /*00f0*/ 	.word	0x00006a90


	//   ....[16]....
        /*00f4*/ 	.word	0x00006af0


	//   ....[17]....
        /*00f8*/ 	.word	0x00006b50


	//   ....[18]....
        /*00fc*/ 	.word	0x00006bb0


	//   ....[19]....
        /*0100*/ 	.word	0x00006c10


	//----- nvinfo : EIATTR_VRC_CTA_INIT_COUNT
	.align		4
.L_4481:
        /*0104*/ 	.byte	0x02, 0x4a
	.zero		1
	.zero		1


	//----- nvinfo : EIATTR_SYSCALL_OFFSETS
	.align		4
        /*0108*/ 	.byte	0x04, 0x46
        /*010a*/ 	.short	(.L_4483 - .L_4482)


	//   ....[0]....
.L_4482:
        /*010c*/ 	.word	0x00000180


	//----- nvinfo : EIATTR_EXIT_INSTR_OFFSETS
	.align		4
.L_4483:
        /*0110*/ 	.byte	0x04, 0x1c
        /*0112*/ 	.short	(.L_4485 - .L_4484)


	//   ....[0]....
.L_4484:
        /*0114*/ 	.word	0x00000210


	//   ....[1]....
        /*0118*/ 	.word	0x00005400


	//----- nvinfo : EIATTR_CRS_STACK_SIZE
	.align		4
.L_4485:
        /*011c*/ 	.byte	0x04, 0x1e
        /*011e*/ 	.short	(.L_4487 - .L_4486)
.L_4486:
        /*0120*/ 	.word	0x00000000


	//----- nvinfo : EIATTR_CBANK_PARAM_SIZE
	.align		4
.L_4487:
        /*0124*/ 	.byte	0x03, 0x19
        /*0126*/ 	.short	0x0030


	//----- nvinfo : EIATTR_PARAM_CBANK
	.align		4
        /*0128*/ 	.byte	0x04, 0x0a
        /*012a*/ 	.short	(.L_4489 - .L_4488)
	.align		4
.L_4488:
        /*012c*/ 	.word	index@(.nv.constant0._Z15SoftmaxWarpImplI10DirectLoadI13__nv_bfloat16fE11DirectStoreIfS1_EfLi1ELi32ELi32ELi1ELb1EL9Algorithm0EEvT_T0_ll)
        /*0130*/ 	.short	0x0380
        /*0132*/ 	.short	0x0030


	//----- nvinfo : EIATTR_SW_WAR
	.align		4
.L_4489:
        /*0134*/ 	.byte	0x04, 0x36
        /*0136*/ 	.short	(.L_4491 - .L_4490)
.L_4490:
        /*0138*/ 	.word	0x00000008
.L_4491:


//--------------------- .nv.info._Z15SoftmaxWarpImplI10DirectLoadI13__nv_bfloat16fE11DirectStoreIfS1_EfLi1ELi32ELi32ELi1ELb0EL9Algorithm0EEvT_T0_ll --------------------------
	.section	.nv.info._Z15SoftmaxWarpImplI10DirectLoadI13__nv_bfloat16fE11DirectStoreIfS1_EfLi1ELi32ELi32ELi1ELb0EL9Algorithm0EEvT_T0_ll,"",@"SHT_CUDA_INFO"
	.sectionflags	@""
	.align	4


	//----- nvinfo : EIATTR_CUDA_API_VERSION
	.align		4
        /*0000*/ 	.byte	0x04, 0x37
        /*0002*/ 	.short	(.L_4493 - .L_4492)
.L_4492:
        /*0004*/ 	.word	0x00000082


	//----- nvinfo : EIATTR_KPARAM_INFO
	.align		4
.L_4493:
        /*0008*/ 	.byte	0x04, 0x17
        /*000a*/ 	.short	(.L_4495 - .L_4494)
.L_4494:
        /*000c*/ 	.word	0x00000000
        /*0010*/ 	.short	0x0003
        /*0012*/ 	.short	0x0028
        /*0014*/ 	.byte	0x00, 0xf0, 0x21, 0x00


	//----- nvinfo : EIATTR_KPARAM_INFO
	.align		4
.L_4495:
        /*0018*/ 	.byte	0x04, 0x17
        /*001a*/ 	.short	(.L_4497 - .L_4496)
.L_4496:
        /*001c*/ 	.word	0x00000000
        /*0020*/ 	.short	0x0002
        /*0022*/ 	.short	0x0020
        /*0024*/ 	.byte	0x00, 0xf0, 0x21, 0x00


	//----- nvinfo : EIATTR_KPARAM_INFO
	.align		4
.L_4497:
        /*0028*/ 	.byte	0x04, 0x17
        /*002a*/ 	.short	(.L_4499 - .L_4498)
.L_4498:
        /*002c*/ 	.word	0x00000000
        /*0030*/ 	.short	0x0001
        /*0032*/ 	.short	0x0010
        /*0034*/ 	.byte	0x00, 0xf0, 0x41, 0x00


	//----- nvinfo : EIATTR_KPARAM_INFO
	.align		4
.L_4499:
        /*0038*/ 	.byte	0x04, 0x17
        /*003a*/ 	.short	(.L_4501 - .L_4500)
.L_4500:
        /*003c*/ 	.word	0x00000000
        /*0040*/ 	.short	0x0000
        /*0042*/ 	.short	0x0000
        /*0044*/ 	.byte	0x00, 0xf0, 0x41, 0x00


	//----- nvinfo : EIATTR_SPARSE_MMA_MASK
	.align		4
.L_4501:
        /*0048*/ 	.byte	0x03, 0x50
        /*004a*/ 	.short	0x0000


	//----- nvinfo : EIATTR_MAXREG_COUNT
	.align		4
        /*004c*/ 	.byte	0x03, 0x1b
        /*004e*/ 	.short	0x00ff


	//----- nvinfo : EIATTR_EXTERNS
	.align		4
        /*0050*/ 	.byte	0x04, 0x0f
        /*0052*/ 	.short	(.L_4503 - .L_4502)


	//   ....[0]....
	.align		4
.L_4502:
        /*0054*/ 	.word	index@(__assertfail)


	//----- nvinfo : EIATTR_MERCURY_ISA_VERSION
	.align		4
.L_4503:
        /*0058*/ 	.byte	0x03, 0x5f
        /*005a*/ 	.short	0x0101


	//----- nvinfo : EIATTR_COOP_GROUP_MASK_REGIDS
	.align		4
        /*005c*/ 	.byte	0x04, 0x29
        /*005e*/ 	.short	(.L_4505 - .L_4504)


	//   ....[0]....
.L_4504:
        /*0060*/ 	.word	0xffffffff


	//   ....[1]....
        /*0064*/ 	.word	0xffffffff


	//   ....[2]....
        /*0068*/ 	.word	0xffffffff


	//   ....[3]....
        /*006c*/ 	.word	0xffffffff


	//   ....[4]....
        /*0070*/ 	.word	0xffffffff


	//   ....[5]....
        /*0074*/ 	.word	0xffffffff


	//   ....[6]....
        /*0078*/ 	.word	0xffffffff


	//   ....[7]....
        /*007c*/ 	.word	0xffffffff


	//   ....[8]....
        /*0080*/ 	.word	0xffffffff


	//   ....[9]....
        /*0084*/ 	.word	0xffffffff


	//   ....[10]....
        /*0088*/ 	.word	0x0500000f


	//   ....[11]....
        /*008c*/ 	.word	0x0500000f


	//   ....[12]....
        /*0090*/ 	.word	0x0500000f


	//   ....[13]....
        /*0094*/ 	.word	0x0500000f


	//   ....[14]....
        /*0098*/ 	.word	0x0500000f


	//   ....[15]....
        /*009c*/ 	.word	0x0500000f


	//   ....[16]....
        /*00a0*/ 	.word	0x0500000f


	//   ....[17]....
        /*00a4*/ 	.word	0x0500000f


	//   ....[18]....
        /*00a8*/ 	.word	0x0500000f


	//   ....[19]....
        /*00ac*/ 	.word	0x0500000f


	//----- nvinfo : EIATTR_COOP_GROUP_INSTR_OFFSETS
	.align		4
.L_4505:
        /*00b0*/ 	.byte	0x04, 0x28
        /*00b2*/ 	.short	(.L_4507 - .L_4506)


	//   ....[0]....
.L_4506:
        /*00b4*/ 	.word	0x00000910


	//   ....[1]....
        /*00b8*/ 	.word	0x00000950


	//   ....[2]....
        /*00bc*/ 	.word	0x00000970


	//   ....[3]....
        /*00c0*/ 	.word	0x00000990


	//   ....[4]....
        /*00c4*/ 	.word	0x000009b0


	//   ....[5]....
        /*00c8*/ 	.word	0x00001dd0


	//   ....[6]....
        /*00cc*/ 	.word	0x00001df0


	//   ....[7]....
        /*00d0*/ 	.word	0x00001e10


	//   ....[8]....
        /*00d4*/ 	.word	0x00001e30


	//   ....[9]....
        /*00d8*/ 	.word	0x00001e50


	//   ....[10]....
        /*00dc*/ 	.word	0x00004240


	//   ....[11]....
        /*00e0*/ 	.word	0x000042d0


	//   ....[12]....
        /*00e4*/ 	.word	0x00004330


	//   ....[13]....
        /*00e8*/ 	.word	0x00004390


	//   ....[14]....
        /*00ec*/ 	.word	0x000043f0


	//   ....[15]....
        /*00f0*/ 	.word	0x00005870


	//   ....[16]....
        /*00f4*/ 	.word	0x000058d0


	//   ....[17]....
        /*00f8*/ 	.word	0x00005930


	//   ....[18]....
        /*00fc*/ 	.word	0x00005990


	//   ....[19]....
        /*0100*/ 	.word	0x000059f0


	//----- nvinfo : EIATTR_VRC_CTA_INIT_COUNT
	.align		4
.L_4507:
        /*0104*/ 	.byte	0x02, 0x4a
	.zero		1
	.zero		1


	//----- nvinfo : EIATTR_SYSCALL_OFFSETS
	.align		4
        /*0108*/ 	.byte	0x04, 0x46
        /*010a*/ 	.short	(.L_4509 - .L_4508)


	//   ....[0]....
.L_4508:
        /*010c*/ 	.word	0x00000170


	//----- nvinfo : EIATTR_EXIT_INSTR_OFFSETS
	.align		4
.L_4509:
        /*0110*/ 	.byte	0x04, 0x1c
        /*0112*/ 	.short	(.L_4511 - .L_4510)


	//   ....[0]....
.L_4510:
        /*0114*/ 	.word	0x00000220


	//   ....[1]....
        /*0118*/ 	.word	0x000041e0


	//----- nvinfo : EIATTR_CRS_STACK_SIZE
	.align		4
.L_4511:
        /*011c*/ 	.byte	0x04, 0x1e
        /*011e*/ 	.short	(.L_4513 - .L_4512)
.L_4512:
        /*0120*/ 	.word	0x00000000


	//----- nvinfo : EIATTR_CBANK_PARAM_SIZE
	.align		4
.L_4513:
        /*0124*/ 	.byte	0x03, 0x19
        /*0126*/ 	.short	0x0030


	//----- nvinfo : EIATTR_PARAM_CBANK
	.align		4
        /*0128*/ 	.byte	0x04, 0x0a
        /*012a*/ 	.short	(.L_4515 - .L_4514)
	.align		4
.L_4514:
        /*012c*/ 	.word	index@(.nv.constant0._Z15SoftmaxWarpImplI10DirectLoadI13__nv_bfloat16fE11DirectStoreIfS1_EfLi1ELi32ELi32ELi1ELb0EL9Algorithm0EEvT_T0_ll)
        /*0130*/ 	.short	0x0380
        /*0132*/ 	.short	0x0030


	//----- nvinfo : EIATTR_SW_WAR
	.align		4
.L_4515:
        /*0134*/ 	.byte	0x04, 0x36
        /*0136*/ 	.short	(.L_4517 - .L_4516)
.L_4516:
        /*0138*/ 	.word	0x00000008
.L_4517:


//--------------------- .nv.info._Z15SoftmaxWarpImplI10DirectLoadI13__nv_bfloat16fE11DirectStoreIfS1_EfLi1ELi31ELi32ELi1ELb1EL9Algorithm0EEvT_T0_ll --------------------------
	.section	.nv.info._Z15SoftmaxWarpImplI10DirectLoadI13__nv_bfloat16fE11DirectStoreIfS1_EfLi1ELi31ELi32ELi1ELb1EL9Algorithm0EEvT_T0_ll,"",@"SHT_CUDA_INFO"
	.sectionflags	@""
	.align	4


	//----- nvinfo : EIATTR_CUDA_API_VERSION
	.align		4
        /*0000*/ 	.byte	0x04, 0x37
        /*0002*/ 	.short	(.L_4519 - .L_4518)
.L_4518:
        /*0004*/ 	.word	0x00000082


	//----- nvinfo : EIATTR_KPARAM_INFO
	.align		4
.L_4519:
        /*0008*/ 	.byte	0x04, 0x17
        /*000a*/ 	.short	(.L_4521 - .L_4520)
.L_4520:
        /*000c*/ 	.word	0x00000000
        /*0010*/ 	.short	0x0003
        /*0012*/ 	.short	0x0028
        /*0014*/ 	.byte	0x00, 0xf0, 0x21, 0x00


	//----- nvinfo : EIATTR_KPARAM_INFO
	.align		4
.L_4521:
        /*0018*/ 	.byte	0x04, 0x17
        /*001a*/ 	.short	(.L_4523 - .L_4522)
.L_4522:
        /*001c*/ 	.word	0x00000000
        /*0020*/ 	.short	0x0002
        /*0022*/ 	.short	0x0020
        /*0024*/ 	.byte	0x00, 0xf0, 0x21, 0x00


	//----- nvinfo : EIATTR_KPARAM_INFO
	.align		4
.L_4523:
        /*0028*/ 	.byte	0x04, 0x17
        /*002a*/ 	.short	(.L_4525 - .L_4524)
.L_4524:
        /*002c*/ 	.word	0x00000000
        /*0030*/ 	.short	0x0001
        /*0032*/ 	.short	0x0010
        /*0034*/ 	.byte	0x00, 0xf0, 0x41, 0x00


	//----- nvinfo : EIATTR_KPARAM_INFO
	.align		4
.L_4525:
        /*0038*/ 	.byte	0x04, 0x17
        /*003a*/ 	.short	(.L_4527 - .L_4526)
.L_4526:
        /*003c*/ 	.word	0x00000000
        /*0040*/ 	.short	0x0000
        /*0042*/ 	.short	0x0000
        /*0044*/ 	.byte	0x00, 0xf0, 0x41, 0x00


	//----- nvinfo : EIATTR_SPARSE_MMA_MASK
	.align		4
.L_4527:
        /*0048*/ 	.byte	0x03, 0x50
        /*004a*/ 	.short	0x0000


	//----- nvinfo : EIATTR_MAXREG_COUNT
	.align		4
        /*004c*/ 	.byte	0x03, 0x1b
        /*004e*/ 	.short	0x00ff


	//----- nvinfo : EIATTR_EXTERNS
	.align		4
        /*0050*/ 	.byte	0x04, 0x0f
        /*0052*/ 	.short	(.L_4529 - .L_4528)


	//   ....[0]....
	.align		4
.L_4528:
        /*0054*/ 	.word	index@(__assertfail)


	//----- nvinfo : EIATTR_MERCURY_ISA_VERSION
	.align		4
.L_4529:
        /*0058*/ 	.byte	0x03, 0x5f
        /*005a*/ 	.short	0x0101


	//----- nvinfo : EIATTR_COOP_GROUP_MASK_REGIDS
	.align		4
        /*005c*/ 	.byte	0x04, 0x29
        /*005e*/ 	.short	(.L_4531 - .L_4530)


	//   ....[0]....
.L_4530:
        /*0060*/ 	.word	0xffffffff


	//   ....[1]....
        /*0064*/ 	.word	0xffffffff


	//   ....[2]....
        /*0068*/ 	.word	0xffffffff


	//   ....[3]....
        /*006c*/ 	.word	0xffffffff


	//   ....[4]....
        /*0070*/ 	.word	0xffffffff


	//   ....[5]....
        /*0074*/ 	.word	0xffffffff


	//   ....[6]....
        /*0078*/ 	.word	0xffffffff


	//   ....[7]....
        /*007c*/ 	.word	0xffffffff


	//   ....[8]....
        /*0080*/ 	.word	0xffffffff


	//   ....[9]....
        /*0084*/ 	.word	0xffffffff


	//   ....[10]....
        /*0088*/ 	.word	0x0500000f


	//   ....[11]....
        /*008c*/ 	.word	0x0500000f


	//   ....[12]....
        /*0090*/ 	.word	0x0500000f


	//   ....[13]....
        /*0094*/ 	.word	0x0500000f


	//   ....[14]....
        /*0098*/ 	.word	0x0500000f


	//   ....[15]....
        /*009c*/ 	.word	0x0500000f


	//   ....[16]....
        /*00a0*/ 	.word	0x0500000f


	//   ....[17]....
        /*00a4*/ 	.word	0x0500000f


	//   ....[18]....
        /*00a8*/ 	.word	0x0500000f


	//   ....[19]....
        /*00ac*/ 	.word	0x0500000f


	//----- nvinfo : EIATTR_COOP_GROUP_INSTR_OFFSETS
	.align		4
.L_4531:
        /*00b0*/ 	.byte	0x04, 0x28
        /*00b2*/ 	.short	(.L_4533 - .L_4532)


	//   ....[0]....
.L_4532:
        /*00b4*/ 	.word	0x00001470


	//   ....[1]....
        /*00b8*/ 	.word	0x000014b0


	//   ....[2]....
        /*00bc*/ 	.word	0x000014d0


	//   ....[3]....
        /*00c0*/ 	.word	0x000014f0


	//   ....[4]....
        /*00c4*/ 	.word	0x00001510


	//   ....[5]....
        /*00c8*/ 	.word	0x00002890


	//   ....[6]....
        /*00cc*/ 	.word	0x000028b0


	//   ....[7]....
        /*00d0*/ 	.word	0x000028d0


	//   ....[8]....
        /*00d4*/ 	.word	0x000028f0


	//   ....[9]....
        /*00d8*/ 	.word	0x00002910


	//   ....[10]....
        /*00dc*/ 	.word	0x000051e0


	//   ....[11]....
        /*00e0*/ 	.word	0x00005270


	//   ....[12]....
        /*00e4*/ 	.word	0x000052d0


	//   ....[13]....
        /*00e8*/ 	.word	0x00005330


	//   ....[14]....
        /*00ec*/ 	.word	0x00005390


	//   ....[15]....
        /*00f0*/ 	.word	0x00006770


	//   ....[16]....
        /*00f4*/ 	.word	0x000067d0


	//   ....[17]....
        /*00f8*/ 	.word	0x00006830


	//   ....[18]....
        /*00fc*/ 	.word	0x00006890


	//   ....[19]....
        /*0100*/ 	.word	0x000068f0


	//----- nvinfo : EIATTR_VRC_CTA_INIT_COUNT
	.align		4
.L_4533:
        /*0104*/ 	.byte	0x02, 0x4a
	.zero		1
	.zero		1


	//----- nvinfo : EIATTR_SYSCALL_OFFSETS
	.align		4
        /*0108*/ 	.byte	0x04, 0x46
        /*010a*/ 	.short	(.L_4535 - .L_4534)


	//   ....[0]....
.L_4534:
        /*010c*/ 	.word	0x00000180


	//----- nvinfo : EIATTR_EXIT_INSTR_OFFSETS
	.align		4
.L_4535:
        /*0110*/ 	.byte	0x04, 0x1c
        /*0112*/ 	.short	(.L_4537 - .L_4536)


	//   ....[0]....
.L_4536:
        /*0114*/ 	.word	0x00000210


	//   ....[1]....
        /*0118*/ 	.word	0x00005180


	//----- nvinfo : EIATTR_CRS_STACK_SIZE
	.align		4
.L_4537:
        /*011c*/ 	.byte	0x04, 0x1e
        /*011e*/ 	.short	(.L_4539 - .L_4538)
.L_4538:
        /*0120*/ 	.word	0x00000000


	//----- nvinfo : EIATTR_CBANK_PARAM_SIZE
	.align		4
.L_4539:
        /*0124*/ 	.byte	0x03, 0x19
        /*0126*/ 	.short	0x0030


	//----- nvinfo : EIATTR_PARAM_CBANK
	.align		4
        /*0128*/ 	.byte	0x04, 0x0a
        /*012a*/ 	.short	(.L_4541 - .L_4540)
	.align		4
.L_4540:
        /*012c*/ 	.word	index@(.nv.constant0._Z15SoftmaxWarpImplI10DirectLoadI13__nv_bfloat16fE11DirectStoreIfS1_EfLi1ELi31ELi32ELi1ELb1EL9Algorithm0EEvT_T0_ll)
        /*0130*/ 	.short	0x0380
        /*0132*/ 	.short	0x0030


	//----- nvinfo : EIATTR_SW_WAR
	.align		4
.L_4541:
        /*0134*/ 	.byte	0x04, 0x36
        /*0136*/ 	.short	(.L_4543 - .L_4542)
.L_4542:
        /*0138*/ 	.word	0x00000008
.L_4543:


//--------------------- .nv.info._Z15SoftmaxWarpImplI10DirectLoadI13__nv_bfloat16fE11DirectStoreIfS1_EfLi1ELi31ELi32ELi1ELb0EL9Algorithm0EEvT_T0_ll --------------------------
	.section	.nv.info._Z15SoftmaxWarpImplI10DirectLoadI13__nv_bfloat16fE11DirectStoreIfS1_EfLi1ELi31ELi32ELi1ELb0EL9Algorithm0EEvT_T0_ll,"",@"SHT_CUDA_INFO"
	.sectionflags	@""
	.align	4


	//----- nvinfo : EIATTR_CUDA_API_VERSION
	.align		4
        /*0000*/ 	.byte	0x04, 0x37
        /*0002*/ 	.short	(.L_4545 - .L_4544)
.L_4544:
        /*0004*/ 	.word	0x00000082


	//----- nvinfo : EIATTR_KPARAM_INFO
	.align		4
.L_4545:
        /*0008*/ 	.byte	0x04, 0x17
        /*000a*/ 	.short	(.L_4547 - .L_4546)
.L_4546:
        /*000c*/ 	.word	0x00000000
        /*0010*/ 	.short	0x0003
        /*0012*/ 	.short	0x0028
        /*0014*/ 	.byte	0x00, 0xf0, 0x21, 0x00


	//----- nvinfo : EIATTR_KPARAM_INFO
	.align		4
.L_4547:
        /*0018*/ 	.byte	0x04, 0x17
        /*001a*/ 	.short	(.L_4549 - .L_4548)
.L_4548:
        /*001c*/ 	.word	0x00000000
        /*0020*/ 	.short	0x0002
        /*0022*/ 	.short	0x0020
        /*0024*/ 	.byte	0x00, 0xf0, 0x21, 0x00


	//----- nvinfo : EIATTR_KPARAM_INFO
	.align		4
.L_4549:
        /*0028*/ 	.byte	0x04, 0x17
        /*002a*/ 	.short	(.L_4551 - .L_4550)
.L_4550:
        /*002c*/ 	.word	0x00000000
        /*0030*/ 	.short	0x0001
        /*0032*/ 	.short	0x0010
        /*0034*/ 	.byte	0x00, 0xf0, 0x41, 0x00


	//----- nvinfo : EIATTR_KPARAM_INFO
	.align		4
.L_4551:
        /*0038*/ 	.byte	0x04, 0x17
        /*003a*/ 	.short	(.L_4553 - .L_4552)
.L_4552:
        /*003c*/ 	.word	0x00000000
        /*0040*/ 	.short	0x0000
        /*0042*/ 	.short	0x0000
        /*0044*/ 	.byte	0x00, 0xf0, 0x41, 0x00


	//----- nvinfo : EIATTR_SPARSE_MMA_MASK
	.align		4
.L_4553:
        /*0048*/ 	.byte	0x03, 0x50
        /*004a*/ 	.short	0x0000


	//----- nvinfo : EIATTR_MAXREG_COUNT
	.align		4
        /*004c*/ 	.byte	0x03, 0x1b
        /*004e*/ 	.short	0x00ff


	//----- nvinfo : EIATTR_EXTERNS
	.align		4
        /*0050*/ 	.byte	0x04, 0x0f
        /*0052*/ 	.short	(.L_4555 - .L_4554)


	//   ....[0]....
	.align		4
.L_4554:
        /*0054*/ 	.word	index@(__assertfail)


	//----- nvinfo : EIATTR_MERCURY_ISA_VERSION
	.align		4
.L_4555:
        /*0058*/ 	.byte	0x03, 0x5f
        /*005a*/ 	.short	0x0101


	//----- nvinfo : EIATTR_COOP_GROUP_MASK_REGIDS
	.align		4
        /*005c*/ 	.byte	0x04, 0x29
        /*005e*/ 	.short	(.L_4557 - .L_4556)


	//   ....[0]....
.L_4556:
        /*0060*/ 	.word	0xffffffff


	//   ....[1]....
        /*0064*/ 	.word	0xffffffff


	//   ....[2]....
        /*0068*/ 	.word	0xffffffff


	//   ....[3]....
        /*006c*/ 	.word	0xffffffff


	//   ....[4]....
        /*0070*/ 	.word	0xffffffff


	//   ....[5]....
        /*0074*/ 	.word	0xffffffff


	//   ....[6]....
        /*0078*/ 	.word	0xffffffff


	//   ....[7]....
        /*007c*/ 	.word	0xffffffff


	//   ....[8]....
        /*0080*/ 	.word	0xffffffff


	//   ....[9]....
        /*0084*/ 	.word	0xffffffff


	//   ....[10]....
        /*0088*/ 	.word	0x0500000f


	//   ....[11]....
        /*008c*/ 	.word	0x0500000f


	//   ....[12]....
        /*0090*/ 	.word	0x0500000f


	//   ....[13]....
        /*0094*/ 	.word	0x0500000f


	//   ....[14]....
        /*0098*/ 	.word	0x0500000f


	//   ....[15]....
        /*009c*/ 	.word	0x0500000f


	//   ....[16]....
        /*00a0*/ 	.word	0x0500000f


	//   ....[17]....
        /*00a4*/ 	.word	0x0500000f


	//   ....[18]....
        /*00a8*/ 	.word	0x0500000f


	//   ....[19]....
        /*00ac*/ 	.word	0x0500000f


	//----- nvinfo : EIATTR_COOP_GROUP_INSTR_OFFSETS
	.align		4
.L_4557:
        /*00b0*/ 	.byte	0x04, 0x28
        /*00b2*/ 	.short	(.L_4559 - .L_4558)


	//   ....[0]....
.L_4558:
        /*00b4*/ 	.word	0x000008e0


	//   ....[1]....
        /*00b8*/ 	.word	0x00000920


	//   ....[2]....
        /*00bc*/ 	.word	0x00000940


	//   ....[3]....
        /*00c0*/ 	.word	0x00000960


	//   ....[4]....
        /*00c4*/ 	.word	0x00000980


	//   ....[5]....
        /*00c8*/ 	.word	0x00001d00


	//   ....[6]....
        /*00cc*/ 	.word	0x00001d20


	//   ....[7]....
        /*00d0*/ 	.word	0x00001d40


	//   ....[8]....
        /*00d4*/ 	.word	0x00001d60


	//   ....[9]....
        /*00d8*/ 	.word	0x00001d80


	//   ....[10]....
        /*00dc*/ 	.word	0x00004070


	//   ....[11]....
        /*00e0*/ 	.word	0x00004110


	//   ....[12]....
        /*00e4*/ 	.word	0x00004170


	//   ....[13]....
        /*00e8*/ 	.word	0x000041d0


	//   ....[14]....
        /*00ec*/ 	.word	0x00004230


	//   ....[15]....
        /*00f0*/ 	.word	0x00005600


	//   ....[16]....
        /*00f4*/ 	.word	0x00005660


	//   ....[17]....
        /*00f8*/ 	.word	0x000056c0


	//   ....[18]....
        /*00fc*/ 	.word	0x00005720


	//   ....[19]....
        /*0100*/ 	.word	0x00005780


	//----- nvinfo : EIATTR_VRC_CTA_INIT_COUNT
	.align		4
.L_4559:
        /*0104*/ 	.byte	0x02, 0x4a
	.zero		1
	.zero		1


	//----- nvinfo : EIATTR_SYSCALL_OFFSETS
	.align		4
        /*0108*/ 	.byte	0x04, 0x46
        /*010a*/ 	.short	(.L_4561 - .L_4560)


	//   ....[0]....
.L_4560:
        /*010c*/ 	.word	0x00000170


	//----- nvinfo : EIATTR_EXIT_INSTR_OFFSETS
	.align		4
.L_4561:
        /*0110*/ 	.byte	0x04, 0x1c
        /*0112*/ 	.short	(.L_4563 - .L_4562)


	//   ....[0]....
.L_4562:
        /*0114*/ 	.word	0x00000220


	//   ....[1]....
        /*0118*/ 	.word	0x00004010


	//----- nvinfo : EIATTR_CRS_STACK_SIZE
	.align		4
.L_4563:
        /*011c*/ 	.byte	0x04, 0x1e
        /*011e*/ 	.short	(.L_4565 - .L_4564)
.L_4564:
        /*0120*/ 	.word	0x00000000


	//----- nvinfo : EIATTR_CBANK_PARAM_SIZE
	.align		4
.L_4565:
        /*0124*/ 	.byte	0x03, 0x19
        /*0126*/ 	.short	0x0030


	//----- nvinfo : EIATTR_PARAM_CBANK
	.align		4
        /*0128*/ 	.byte	0x04, 0x0a
        /*012a*/ 	.short	(.L_4567 - .L_4566)
	.align		4
.L_4566:
        /*012c*/ 	.word	index@(.nv.constant0._Z15SoftmaxWarpImplI10DirectLoadI13__nv_bfloat16fE11DirectStoreIfS1_EfLi1ELi31ELi32ELi1ELb0EL9Algorithm0EEvT_T0_ll)
        /*0130*/ 	.short	0x0380
        /*0132*/ 	.short	0x0030


	//----- nvinfo : EIATTR_SW_WAR
	.align		4
.L_4567:
        /*0134*/ 	.byte	0x04, 0x36
        /*0136*/ 	.short	(.L_4569 - .L_4568)
.L_4568:
        /*0138*/ 	.word	0x00000008
.L_4569:


//--------------------- .nv.info._Z15SoftmaxWarpImplI10DirectLoadI13__nv_bfloat16fE11DirectStoreIfS1_EfLi1ELi30ELi32ELi1ELb1EL9Algorithm0EEvT_T0_ll --------------------------
	.section	.nv.info._Z15SoftmaxWarpImplI10DirectLoadI13__nv_bfloat16fE11DirectStoreIfS1_EfLi1ELi30ELi32ELi1ELb1EL9Algorithm0EEvT_T0_ll,"",@"SHT_CUDA_INFO"
	.sectionflags	@""
	.align	4


	//----- nvinfo : EIATTR_CUDA_API_VERSION
	.align		4
        /*0000*/ 	.byte	0x04, 0x37
        /*0002*/ 	.short	(.L_4571 - .L_4570)
.L_4570:
        /*0004*/ 	.word	0x00000082


	//----- nvinfo : EIATTR_KPARAM_INFO
	.align		4
.L_4571:
        /*0008*/ 	.byte	0x04, 0x17
        /*000a*/ 	.short	(.L_4573 - .L_4572)
.L_4572:
        /*000c*/ 	.word	0x00000000
        /*0010*/ 	.short	0x0003
        /*0012*/ 	.short	0x0028
        /*0014*/ 	.byte	0x00, 0xf0, 0x21, 0x00


	//----- nvinfo : EIATTR_KPARAM_INFO
	.align		4
.L_4573:
        /*0018*/ 	.byte	0x04, 0x17
        /*001a*/ 	.short	(.L_4575 - .L_4574)
.L_4574:
        /*001c*/ 	.word	0x00000000
        /*0020*/ 	.short	0x0002
        /*0022*/ 	.short	0x0020
        /*0024*/ 	.byte	0x00, 0xf0, 0x21, 0x00


	//----- nvinfo : EIATTR_KPARAM_INFO
	.align		4
.L_4575:
        /*0028*/ 	.byte	0x04, 0x17
        /*002a*/ 	.short	(.L_4577 - .L_4576)
.L_4576:
        /*002c*/ 	.word	0x00000000
        /*0030*/ 	.short	0x0001
        /*0032*/ 	.short	0x0010
        /*0034*/ 	.byte	0x00, 0xf0, 0x41, 0x00


	//----- nvinfo : EIATTR_KPARAM_INFO
	.align		4
.L_4577:
        /*0038*/ 	.byte	0x04, 0x17
        /*003a*/ 	.short	(.L_4579 - .L_4578)
.L_4578:
        /*003c*/ 	.word	0x00000000
        /*0040*/ 	.short	0x0000
        /*0042*/ 	.short	0x0000
        /*0044*/ 	.byte	0x00, 0xf0, 0x41, 0x00


	//----- nvinfo : EIATTR_SPARSE_MMA_MASK
	.align		4
.L_4579:
        /*0048*/ 	.byte	0x03, 0x50
        /*004a*/ 	.short	0x0000


	//----- nvinfo : EIATTR_MAXREG_COUNT
	.align		4
        /*004c*/ 	.byte	0x03, 0x1b
        /*004e*/ 	.short	0x00ff


	//----- nvinfo : EIATTR_EXTERNS
	.align		4
        /*0050*/ 	.byte	0x04, 0x0f
        /*0052*/ 	.short	(.L_4581 - .L_4580)


	//   ....[0]....
	.align		4
.L_4580:
        /*0054*/ 	.word	index@(__assertfail)


	//----- nvinfo : EIATTR_MERCURY_ISA_VERSION
	.align		4
.L_4581:
        /*0058*/ 	.byte	0x03, 0x5f
        /*005a*/ 	.short	0x0101


	//----- nvinfo : EIATTR_COOP_GROUP_MASK_REGIDS
	.align		4
        /*005c*/ 	.byte	0x04, 0x29
        /*005e*/ 	.short	(.L_4583 - .L_4582)


	//   ....[0]....
.L_4582:
        /*0060*/ 	.word	0xffffffff


	//   ....[1]....
        /*0064*/ 	.word	0xffffffff


	//   ....[2]....
        /*0068*/ 	.word	0xffffffff


	//   ....[3]....
        /*006c*/ 	.word	0xffffffff


	//   ....[4]....
        /*0070*/ 	.word	0xffffffff


	//   ....[5]....
        /*0074*/ 	.word	0xffffffff


	//   ....[6]....
        /*0078*/ 	.word	0xffffffff


	//   ....[7]....
        /*007c*/ 	.word	0xffffffff


	//   ....[8]....
        /*0080*/ 	.word	0xffffffff


	//   ....[9]....
        /*0084*/ 	.word	0xffffffff


	//   ....[10]....
        /*0088*/ 	.word	0x0500000f


	//   ....[11]....
        /*008c*/ 	.word	0x0500000f


	//   ....[12]....
        /*0090*/ 	.word	0x0500000f


	//   ....[13]....
        /*0094*/ 	.word	0x0500000f


	//   ....[14]....
        /*0098*/ 	.word	0x0500000f


	//   ....[15]....
        /*009c*/ 	.word	0x0500000f


	//   ....[16]....
        /*00a0*/ 	.word	0x0500000f


	//   ....[17]....
        /*00a4*/ 	.word	0x0500000f


	//   ....[18]....
        /*00a8*/ 	.word	0x0500000f


	//   ....[19]....
        /*00ac*/ 	.word	0x0500000f


	//----- nvinfo : EIATTR_COOP_GROUP_INSTR_OFFSETS
	.align		4
.L_4583:
        /*00b0*/ 	.byte	0x04, 0x28
        /*00b2*/ 	.short	(.L_4585 - .L_4584)


	//   ....[0]....
.L_4584:
        /*00b4*/ 	.word	0x000013e0


	//   ....[1]....
        /*00b8*/ 	.word	0x00001420


	//   ....[2]....
        /*00bc*/ 	.word	0x00001440


	//   ....[3]....
        /*00c0*/ 	.word	0x00001460


	//   ....[4]....
        /*00c4*/ 	.word	0x00001480


	//   ....[5]....
        /*00c8*/ 	.word	0x00002760


	//   ....[6]....
        /*00cc*/ 	.word	0x00002780


	//   ....[7]....
        /*00d0*/ 	.word	0x000027a0


	//   ....[8]....
        /*00d4*/ 	.word	0x000027c0


	//   ....[9]....
        /*00d8*/ 	.word	0x000027e0


	//   ....[10]....
        /*00dc*/ 	.word	0x00004f50


	//   ....[11]....
        /*00e0*/ 	.word	0x00004fe0


	//   ....[12]....
        /*00e4*/ 	.word	0x00005040


	//   ....[13]....
        /*00e8*/ 	.word	0x000050a0


	//   ....[14]....
        /*00ec*/ 	.word	0x00005100


	//   ....[15]....
        /*00f0*/ 	.word	0x00006440


	//   ....[16]....
        /*00f4*/ 	.word	0x000064a0


	//   ....[17]....
        /*00f8*/ 	.word	0x00006500


	//   ....[18]....
        /*00fc*/ 	.word	0x00006560


	//   ....[19]....
        /*0100*/ 	.word	0x000065c0


	//----- nvinfo : EIATTR_VRC_CTA_INIT_COUNT
	.align		4
.L_4585:
        /*0104*/ 	.byte	0x02, 0x4a
	.zero		1
	.zero		1


	//----- nvinfo : EIATTR_SYSCALL_OFFSETS
	.align		4
        /*0108*/ 	.byte	0x04, 0x46
        /*010a*/ 	.short	(.L_4587 - .L_4586)


	//   ....[0]....
.L_4586:
        /*010c*/ 	.word	0x00000180


	//----- nvinfo : EIATTR_EXIT_INSTR_OFFSETS
	.align		4
.L_4587:
        /*0110*/ 	.byte	0x04, 0x1c
        /*0112*/ 	.short	(.L_4589 - .L_4588)


	//   ....[0]....
.L_4588:
        /*0114*/ 	.word	0x00000210


	//   ....[1]....
        /*0118*/ 	.word	0x00004ef0


	//----- nvinfo : EIATTR_CRS_STACK_SIZE
	.align		4
.L_4589:
        /*011c*/ 	.byte	0x04, 0x1e
        /*011e*/ 	.short	(.L_4591 - .L_4590)
.L_4590:
        /*0120*/ 	.word	0x00000000


	//----- nvinfo : EIATTR_CBANK_PARAM_SIZE
	.align		4
.L_4591:
        /*0124*/ 	.byte	0x03, 0x19
        /*0126*/ 	.short	0x0030


	//----- nvinfo : EIATTR_PARAM_CBANK
	.align		4
        /*0128*/ 	.byte	0x04, 0x0a
        /*012a*/ 	.short	(.L_4593 - .L_4592)
	.align		4
.L_4592:
        /*012c*/ 	.word	index@(.nv.constant0._Z15SoftmaxWarpImplI10DirectLoadI13__nv_bfloat16fE11DirectStoreIfS1_EfLi1ELi30ELi32ELi1ELb1EL9Algorithm0EEvT_T0_ll)
        /*0130*/ 	.short	0x0380
        /*0132*/ 	.short	0x0030


	//----- nvinfo : EIATTR_SW_WAR
	.align		4
.L_4593:
        /*0134*/ 	.byte	0x04, 0x36
        /*0136*/ 	.short	(.L_4595 - .L_4594)
.L_4594:
        /*0138*/ 	.word	0x00000008
.L_4595:


//--------------------- .nv.info._Z15SoftmaxWarpImplI10DirectLoadI13__nv_bfloat16fE11DirectStoreIfS1_EfLi1ELi30ELi32ELi1ELb0EL9Algorithm0EEvT_T0_ll --------------------------
	.section	.nv.info._Z15SoftmaxWarpImplI10DirectLoadI13__nv_bfloat16fE11DirectStoreIfS1_EfLi1ELi30ELi32ELi1ELb0EL9Algorithm0EEvT_T0_ll,"",@"SHT_CUDA_INFO"
	.sectionflags	@""
	.align	4


	//----- nvinfo : EIATTR_CUDA_API_VERSION
	.align		4
        /*0000*/ 	.byte	0x04, 0x37
        /*0002*/ 	.short	(.L_4597 - .L_4596)
.L_4596:
        /*0004*/ 	.word	0x00000082


	//----- nvinfo : EIATTR_KPARAM_INFO
	.align		4
.L_4597:
        /*0008*/ 	.byte	0x04, 0x17
        /*000a*/ 	.short	(.L_4599 - .L_4598)
.L_4598:
        /*000c*/ 	.word	0x00000000
        /*0010*/ 	.short	0x0003
        /*0012*/ 	.short	0x0028
        /*0014*/ 	.byte	0x00, 0xf0, 0x21, 0x00


	//----- nvinfo : EIATTR_KPARAM_INFO
	.align		4
.L_4599:
        /*0018*/ 	.byte	0x04, 0x17
        /*001a*/ 	.short	(.L_4601 - .L_4600)
.L_4600:
        /*001c*/ 	.word	0x00000000
        /*0020*/ 	.short	0x0002
        /*0022*/ 	.short	0x0020
        /*0024*/ 	.byte	0x00, 0xf0, 0x21, 0x00


	//----- nvinfo : EIATTR_KPARAM_INFO
	.align		4
.L_4601:
        /*0028*/ 	.byte	0x04, 0x17
        /*002a*/ 	.short	(.L_4603 - .L_4602)
.L_4602:
        /*002c*/ 	.word	0x00000000
        /*0030*/ 	.short	0x0001
        /*0032*/ 	.short	0x0010
        /*0034*/ 	.byte	0x00, 0xf0, 0x41, 0x00


	//----- nvinfo : EIATTR_KPARAM_INFO
	.align		4
.L_4603:
        /*0038*/ 	.byte	0x04, 0x17
        /*003a*/ 	.short	(.L_4605 - .L_4604)
.L_4604:
        /*003c*/ 	.word	0x00000000
        /*0040*/ 	.short	0x0000
        /*0042*/ 	.short	0x0000
        /*0044*/ 	.byte	0x00, 0xf0, 0x41, 0x00


	//----- nvinfo : EIATTR_SPARSE_MMA_MASK
	.align		4
.L_4605:
        /*0048*/ 	.byte	0x03, 0x50
        /*004a*/ 	.short	0x0000


	//----- nvinfo : EIATTR_MAXREG_COUNT
	.align		4
        /*004c*/ 	.byte	0x03, 0x1b
        /*004e*/ 	.short	0x00ff


	//----- nvinfo : EIATTR_EXTERNS
	.align		4
        /*0050*/ 	.byte	0x04, 0x0f
        /*0052*/ 	.short	(.L_4607 - .L_4606)


	//   ....[0]....
	.align		4
.L_4606:
        /*0054*/ 	.word	index@(__assertfail)


	//----- nvinfo : EIATTR_MERCURY_ISA_VERSION
	.align		4
.L_4607:
        /*0058*/ 	.byte	0x03, 0x5f
        /*005a*/ 	.short	0x0101


	//----- nvinfo : EIATTR_COOP_GROUP_MASK_REGIDS
	.align		4
        /*005c*/ 	.byte	0x04, 0x29
        /*005e*/ 	.short	(.L_4609 - .L_4608)


	//   ....[0]....
.L_4608:
        /*0060*/ 	.word	0xffffffff


	//   ....[1]....
        /*0064*/ 	.word	0xffffffff


	//   ....[2]....
        /*0068*/ 	.word	0xffffffff


	//   ....[3]....
        /*006c*/ 	.word	0xffffffff


	//   ....[4]....
        /*0070*/ 	.word	0xffffffff


	//   ....[5]....
        /*0074*/ 	.word	0xffffffff


	//   ....[6]....
        /*0078*/ 	.word	0xffffffff


	//   ....[7]....
        /*007c*/ 	.word	0xffffffff


	//   ....[8]....
        /*0080*/ 	.word	0xffffffff


	//   ....[9]....
        /*0084*/ 	.word	0xffffffff


	//   ....[10]....
        /*0088*/ 	.word	0x0500000f


	//   ....[11]....
        /*008c*/ 	.word	0x0500000f


	//   ....[12]....
        /*0090*/ 	.word	0x0500000f


	//   ....[13]....
        /*0094*/ 	.word	0x0500000f


	//   ....[14]....
        /*0098*/ 	.word	0x0500000f


	//   ....[15]....
        /*009c*/ 	.word	0x0500000f


	//   ....[16]....
        /*00a0*/ 	.word	0x0500000f


	//   ....[17]....
        /*00a4*/ 	.word	0x0500000f


	//   ....[18]....
        /*00a8*/ 	.word	0x0500000f


	//   ....[19]....
        /*00ac*/ 	.word	0x0500000f


	//----- nvinfo : EIATTR_COOP_GROUP_INSTR_OFFSETS
	.align		4
.L_4609:
        /*00b0*/ 	.byte	0x04, 0x28
        /*00b2*/ 	.short	(.L_4611 - .L_4610)


	//   ....[0]....
.L_4610:
        /*00b4*/ 	.word	0x000008c0


	//   ....[1]....
        /*00b8*/ 	.word	0x000008f0


	//   ....[2]....
        /*00bc*/ 	.word	0x00000920


	//   ....[3]....
        /*00c0*/ 	.word	0x00000940


	//   ....[4]....
        /*00c4*/ 	.word	0x00000960


	//   ....[5]....
        /*00c8*/ 	.word	0x00001c40


	//   ....[6]....
        /*00cc*/ 	.word	0x00001c60


	//   ....[7]....
        /*00d0*/ 	.word	0x00001c80


	//   ....[8]....
        /*00d4*/ 	.word	0x00001ca0


	//   ....[9]....
        /*00d8*/ 	.word	0x00001cc0


	//   ....[10]....
        /*00dc*/ 	.word	0x00003e90


	//   ....[11]....
        /*00e0*/ 	.word	0x00003f30


	//   ....[12]....
        /*00e4*/ 	.word	0x00003f90


	//   ....[13]....
        /*00e8*/ 	.word	0x00003ff0


	//   ....[14]....
        /*00ec*/ 	.word	0x00004050


	//   ....[15]....
        /*00f0*/ 	.word	0x00005380


	//   ....[16]....
        /*00f4*/ 	.word	0x000053e0


	//   ....[17]....
        /*00f8*/ 	.word	0x00005440


	//   ....[18]....
        /*00fc*/ 	.word	0x000054a0


	//   ....[19]....
        /*0100*/ 	.word	0x00005500


	//----- nvinfo : EIATTR_VRC_CTA_INIT_COUNT
	.align		4
.L_4611:
        /*0104*/ 	.byte	0x02, 0x4a
	.zero		1
	.zero		1


	//----- nvinfo : EIATTR_SYSCALL_OFFSETS
	.align		4
        /*0108*/ 	.byte	0x04, 0x46
        /*010a*/ 	.short	(.L_4613 - .L_4612)


	//   ....[0]....
.L_4612:
        /*010c*/ 	.word	0x00000170


	//----- nvinfo : EIATTR_EXIT_INSTR_OFFSETS
	.align		4
.L_4613:
        /*0110*/ 	.byte	0x04, 0x1c
        /*0112*/ 	.short	(.L_4615 - .L_4614)


	//   ....[0]....
.L_4614:
        /*0114*/ 	.word	0x00000220


	//   ....[1]....
        /*0118*/ 	.word	0x00003e30


	//----- nvinfo : EIATTR_CRS_STACK_SIZE
	.align		4
.L_4615:
        /*011c*/ 	.byte	0x04, 0x1e
        /*011e*/ 	.short	(.L_4617 - .L_4616)
.L_4616:
        /*0120*/ 	.word	0x00000000


	//----- nvinfo : EIATTR_CBANK_PARAM_SIZE
	.align		4
.L_4617:
        /*0124*/ 	.byte	0x03, 0x19
        /*0126*/ 	.short	0x0030


	//----- nvinfo : EIATTR_PARAM_CBANK
	.align		4
        /*0128*/ 	.byte	0x04, 0x0a
        /*012a*/ 	.short	(.L_4619 - .L_4618)
	.align		4
.L_4618:
        /*012c*/ 	.word	index@(.nv.constant0._Z15SoftmaxWarpImplI10DirectLoadI13__nv_bfloat16fE11DirectStoreIfS1_EfLi1ELi30ELi32ELi1ELb0EL9Algorithm0EEvT_T0_ll)
        /*0130*/ 	.short	0x0380
        /*0132*/ 	.short	0x0030


	//----- nvinfo : EIATTR_SW_WAR
	.align		4
.L_4619:
        /*0134*/ 	.byte	0x04, 0x36
        /*0136*/ 	.short	(.L_4621 - .L_4620)
.L_4620:
        /*0138*/ 	.word	0x00000008
.L_4621:


//--------------------- .nv.info._Z15SoftmaxWarpImplI10DirectLoadI13__nv_bfloat16fE11DirectStoreIfS1_EfLi1ELi29ELi32ELi1ELb1EL9Algorithm0EEvT_T0_ll --------------------------
	.section	.nv.info._Z15SoftmaxWarpImplI10DirectLoadI13__nv_bfloat16fE11DirectStoreIfS1_EfLi1ELi29ELi32ELi1ELb1EL9Algorithm0EEvT_T0_ll,"",@"SHT_CUDA_INFO"
	.sectionflags	@""
	.align	4


	//----- nvinfo : EIATTR_CUDA_API_VERSION
	.align		4
        /*0000*/ 	.byte	0x04, 0x37
        /*0002*/ 	.short	(.L_4623 - .L_4622)
.L_4622:
        /*0004*/ 	.word	0x00000082


	//----- nvinfo : EIATTR_KPARAM_INFO
	.align		4
.L_4623:
        /*0008*/ 	.byte	0x04, 0x17
        /*000a*/ 	.short	(.L_4625 - .L_4624)
.L_4624:
        /*000c*/ 	.word	0x00000000
        /*0010*/ 	.short	0x0003
        /*0012*/ 	.short	0x0028
        /*0014*/ 	.byte	0x00, 0xf0, 0x21, 0x00


	//----- nvinfo : EIATTR_KPARAM_INFO
	.align		4
.L_4625:
        /*0018*/ 	.byte	0x04, 0x17
        /*001a*/ 	.short	(.L_4627 - .L_4626)
.L_4626:
        /*001c*/ 	.word	0x00000000
        /*0020*/ 	.short	0x0002
        /*0022*/ 	.short	0x0020
        /*0024*/ 	.byte	0x00, 0xf0, 0x21, 0x00


	//----- nvinfo : EIATTR_KPARAM_INFO
	.align		4
.L_4627:
        /*0028*/ 	.byte	0x04, 0x17
        /*002a*/ 	.short	(.L_4629 - .L_4628)
.L_4628:
        /*002c*/ 	.word	0x00000000
        /*0030*/ 	.short	0x0001
        /*0032*/ 	.short	0x0010
        /*0034*/ 	.byte	0x00, 0xf0, 0x41, 0x00


	//----- nvinfo : EIATTR_KPARAM_INFO
	.align		4
.L_4629:
        /*0038*/ 	.byte	0x04, 0x17
        /*003a*/ 	.short	(.L_4631 - .L_4630)
.L_4630:
        /*003c*/ 	.word	0x00000000
        /*0040*/ 	.short	0x0000
        /*0042*/ 	.short	0x0000
        /*0044*/ 	.byte	0x00, 0xf0, 0x41, 0x00


	//----- nvinfo : EIATTR_SPARSE_MMA_MASK
	.align		4
.L_4631:
        /*0048*/ 	.byte	0x03, 0x50
        /*004a*/ 	.short	0x0000


	//----- nvinfo : EIATTR_MAXREG_COUNT
	.align		4
        /*004c*/ 	.byte	0x03, 0x1b
        /*004e*/ 	.short	0x00ff


	//----- nvinfo : EIATTR_EXTERNS
	.align		4
        /*0050*/ 	.byte	0x04, 0x0f
        /*0052*/ 	.short	(.L_4633 - .L_4632)


	//   ....[0]....
	.align		4
.L_4632:
        /*0054*/ 	.word	index@(__assertfail)


	//----- nvinfo : EIATTR_MERCURY_ISA_VERSION
	.align		4
.L_4633:
        /*0058*/ 	.byte	0x03, 0x5f
        /*005a*/ 	.short	0x0101


	//----- nvinfo : EIATTR_COOP_GROUP_MASK_REGIDS
	.align		4
        /*005c*/ 	.byte	0x04, 0x29
        /*005e*/ 	.short	(.L_4635 - .L_4634)


	//   ....[0]....
.L_4634:
        /*0060*/ 	.word	0xffffffff


	//   ....[1]....
        /*0064*/ 	.word	0xffffffff


	//   ....[2]....
        /*0068*/ 	.word	0xffffffff


	//   ....[3]....
        /*006c*/ 	.word	0xffffffff


	//   ....[4]....
        /*0070*/ 	.word	0xffffffff


	//   ....[5]....
        /*0074*/ 	.word	0xffffffff


	//   ....[6]....
        /*0078*/ 	.word	0xffffffff


	//   ....[7]....
        /*007c*/ 	.word	0xffffffff


	//   ....[8]....
        /*0080*/ 	.word	0xffffffff


	//   ....[9]....
        /*0084*/ 	.word	0xffffffff


	//   ....[10]....
        /*0088*/ 	.word	0x0500000f


	//   ....[11]....
        /*008c*/ 	.word	0x0500000f


	//   ....[12]....
        /*0090*/ 	.word	0x0500000f


	//   ....[13]....
        /*0094*/ 	.word	0x0500000f


	//   ....[14]....
        /*0098*/ 	.word	0x0500000f


	//   ....[15]....
        /*009c*/ 	.word	0x0500000f


	//   ....[16]....
        /*00a0*/ 	.word	0x0500000f


	//   ....[17]....
        /*00a4*/ 	.word	0x0500000f


	//   ....[18]....
        /*00a8*/ 	.word	0x0500000f


	//   ....[19]....
        /*00ac*/ 	.word	0x0500000f


	//----- nvinfo : EIATTR_COOP_GROUP_INSTR_OFFSETS
	.align		4
.L_4635:
        /*00b0*/ 	.byte	0x04, 0x28
        /*00b2*/ 	.short	(.L_4637 - .L_4636)


	//   ....[0]....
.L_4636:
        /*00b4*/ 	.word	0x00001350


	//   ....[1]....
        /*00b8*/ 	.word	0x00001390


	//   ....[2]....
        /*00bc*/ 	.word	0x000013b0


	//   ....[3]....
        /*00c0*/ 	.word	0x000013d0


	//   ....[4]....
        /*00c4*/ 	.word	0x000013f0


	//   ....[5]....
        /*00c8*/ 	.word	0x00002630


	//   ....[6]....
        /*00cc*/ 	.word	0x00002650


	//   ....[7]....
        /*00d0*/ 	.word	0x00002670


	//   ....[8]....
        /*00d4*/ 	.word	0x00002690


	//   ....[9]....
        /*00d8*/ 	.word	0x000026b0


	//   ....[10]....
        /*00dc*/ 	.word	0x00004cc0


	//   ....[11]....
        /*00e0*/ 	.word	0x00004d60


	//   ....[12]....
        /*00e4*/ 	.word	0x00004dc0


	//   ....[13]....
        /*00e8*/ 	.word	0x00004e20


	//   ....[14]....
        /*00ec*/ 	.word	0x00004e80


	//   ....[15]....
        /*00f0*/ 	.word	0x00006110


	//   ....[16]....
        /*00f4*/ 	.word	0x00006170


	//   ....[17]....
        /*00f8*/ 	.word	0x000061d0


	//   ....[18]....
        /*00fc*/ 	.word	0x00006230


	//   ....[19]....
        /*0100*/ 	.word	0x00006290


	//----- nvinfo : EIATTR_VRC_CTA_INIT_COUNT
	.align		4
.L_4637:
        /*0104*/ 	.byte	0x02, 0x4a
	.zero		1
	.zero		1


	//----- nvinfo : EIATTR_SYSCALL_OFFSETS
	.align		4
        /*0108*/ 	.byte	0x04, 0x46
        /*010a*/ 	.short	(.L_4639 - .L_4638)


	//   ....[0]....
.L_4638:
        /*010c*/ 	.word	0x00000180


	//----- nvinfo : EIATTR_EXIT_INSTR_OFFSETS
	.align		4
.L_4639:
        /*0110*/ 	.byte	0x04, 0x1c
        /*0112*/ 	.short	(.L_4641 - .L_4640)


	//   ....[0]....
.L_4640:
        /*0114*/ 	.word	0x00000210


	//   ....[1]....
        /*0118*/ 	.word	0x00004c60


	//----- nvinfo : EIATTR_CRS_STACK_SIZE
	.align		4
.L_4641:
        /*011c*/ 	.byte	0x04, 0x1e
        /*011e*/ 	.short	(.L_4643 - .L_4642)
.L_4642:
        /*0120*/ 	.word	0x00000000


	//----- nvinfo : EIATTR_CBANK_PARAM_SIZE
	.align		4
.L_4643:
        /*0124*/ 	.byte	0x03, 0x19
        /*0126*/ 	.short	0x0030


	//----- nvinfo : EIATTR_PARAM_CBANK
	.align		4
        /*0128*/ 	.byte	0x04, 0x0a
        /*012a*/ 	.short	(.L_4645 - .L_4644)
	.align		4
.L_4644:
        /*012c*/ 	.word	index@(.nv.constant0._Z15SoftmaxWarpImplI10DirectLoadI13__nv_bfloat16fE11DirectStoreIfS1_EfLi1ELi29ELi32ELi1ELb1EL9Algorithm0EEvT_T0_ll)
        /*0130*/ 	.short	0x0380
        /*0132*/ 	.short	0x0030


	//----- nvinfo : EIATTR_SW_WAR
	.align		4
.L_4645:
        /*0134*/ 	.byte	0x04, 0x36
        /*0136*/ 	.short	(.L_4647 - .L_4646)
.L_4646:
        /*0138*/ 	.word	0x00000008
.L_4647:


//--------------------- .nv.info._Z15SoftmaxWarpImplI10DirectLoadI13__nv_bfloat16fE11DirectStoreIfS1_EfLi1ELi29ELi32ELi1ELb0EL9Algorithm0EEvT_T0_ll --------------------------
	.section	.nv.info._Z15SoftmaxWarpImplI10DirectLoadI13__nv_bfloat16fE11DirectStoreIfS1_EfLi1ELi29ELi32ELi1ELb0EL9Algorithm0EEvT_T0_ll,"",@"SHT_CUDA_INFO"
	.sectionflags	@""
	.align	4


	//----- nvinfo : EIATTR_CUDA_API_VERSION
	.align		4
        /*0000*/ 	.byte	0x04, 0x37
        /*0002*/ 	.short	(.L_4649 - .L_4648)
.L_4648:
        /*0004*/ 	.word	0x00000082


	//----- nvinfo : EIATTR_KPARAM_INFO
	.align		4
.L_4649:
        /*0008*/ 	.byte	0x04, 0x17
        /*000a*/ 	.short	(.L_4651 - .L_4650)
.L_4650:
        /*000c*/ 	.word	0x00000000
        /*0010*/ 	.short	0x0003
        /*0012*/ 	.short	0x0028
        /*0014*/ 	.byte	0x00, 0xf0, 0x21, 0x00


	//----- nvinfo : EIATTR_KPARAM_INFO
	.align		4
.L_4651:
        /*0018*/ 	.byte	0x04, 0x17
        /*001a*/ 	.short	(.L_4653 - .L_4652)
.L_4652:
        /*001c*/ 	.word	0x00000000
        /*0020*/ 	.short	0x0002
        /*0022*/ 	.short	0x0020
        /*0024*/ 	.byte	0x00, 0xf0, 0x21, 0x00


	//----- nvinfo : EIATTR_KPARAM_INFO
	.align		4
.L_4653:
        /*0028*/ 	.byte	0x04, 0x17
        /*002a*/ 	.short	(.L_4655 - .L_4654)
.L_4654:
        /*002c*/ 	.word	0x00000000
        /*0030*/ 	.short	0x0001
        /*0032*/ 	.short	0x0010
        /*0034*/ 	.byte	0x00, 0xf0, 0x41, 0x00


	//----- nvinfo : EIATTR_KPARAM_INFO
	.align		4
.L_4655:
        /*0038*/ 	.byte	0x04, 0x17
        /*003a*/ 	.short	(.L_4657 - .L_4656)
.L_4656:
        /*003c*/ 	.word	0x00000000
        /*0040*/ 	.short	0x0000
        /*0042*/ 	.short	0x0000
        /*0044*/ 	.byte	0x00, 0xf0, 0x41, 0x00


	//----- nvinfo : EIATTR_SPARSE_MMA_MASK
	.align		4
.L_4657:
        /*0048*/ 	.byte	0x03, 0x50
        /*004a*/ 	.short	0x0000


	//----- nvinfo : EIATTR_MAXREG_COUNT
	.align		4
        /*004c*/ 	.byte	0x03, 0x1b
        /*004e*/ 	.short	0x00ff


	//----- nvinfo : EIATTR_EXTERNS
	.align		4
        /*0050*/ 	.byte	0x04, 0x0f
        /*0052*/ 	.short	(.L_4659 - .L_4658)


	//   ....[0]....
	.align		4
.L_4658:
        /*0054*/ 	.word	index@(__assertfail)


	//----- nvinfo : EIATTR_MERCURY_ISA_VERSION
	.align		4
.L_4659:
        /*0058*/ 	.byte	0x03, 0x5f
        /*005a*/ 	.short	0x0101


	//----- nvinfo : EIATTR_COOP_GROUP_MASK_REGIDS
	.align		4
        /*005c*/ 	.byte	0x04, 0x29
        /*005e*/ 	.short	(.L_4661 - .L_4660)


	//   ....[0]....
.L_4660:
        /*0060*/ 	.word	0xffffffff


	//   ....[1]....
        /*0064*/ 	.word	0xffffffff


	//   ....[2]....
        /*0068*/ 	.word	0xffffffff


	//   ....[3]....
        /*006c*/ 	.word	0xffffffff


	//   ....[4]....
        /*0070*/ 	.word	0xffffffff


	//   ....[5]....
        /*0074*/ 	.word	0xffffffff


	//   ....[6]....
        /*0078*/ 	.word	0xffffffff


	//   ....[7]....
        /*007c*/ 	.word	0xffffffff


	//   ....[8]....
        /*0080*/ 	.word	0xffffffff


	//   ....[9]....
        /*0084*/ 	.word	0xffffffff


	//   ....[10]....
        /*0088*/ 	.word	0x0500000f


	//   ....[11]....
        /*008c*/ 	.word	0x0500000f


	//   ....[12]....
        /*0090*/ 	.word	0x0500000f


	//   ....[13]....
        /*0094*/ 	.word	0x0500000f


	//   ....[14]....
        /*0098*/ 	.word	0x0500000f


	//   ....[15]....
        /*009c*/ 	.word	0x0500000f


	//   ....[16]....
        /*00a0*/ 	.word	0x0500000f


	//   ....[17]....
        /*00a4*/ 	.word	0x0500000f


	//   ....[18]....
        /*00a8*/ 	.word	0x0500000f


	//   ....[19]....
        /*00ac*/ 	.word	0x0500000f


	//----- nvinfo : EIATTR_COOP_GROUP_INSTR_OFFSETS
	.align		4
.L_4661:
        /*00b0*/ 	.byte	0x04, 0x28
        /*00b2*/ 	.short	(.L_4663 - .L_4662)


	//   ....[0]....
.L_4662:
        /*00b4*/ 	.word	0x00000890


	//   ....[1]....
        /*00b8*/ 	.word	0x000008d0


	//   ....[2]....
        /*00bc*/ 	.word	0x000008f0


	//   ....[3]....
        /*00c0*/ 	.word	0x00000910


	//   ....[4]....
        /*00c4*/ 	.word	0x00000930


	//   ....[5]....
        /*00c8*/ 	.word	0x00001b70


	//   ....[6]....
        /*00cc*/ 	.word	0x00001b90


	//   ....[7]....
        /*00d0*/ 	.word	0x00001bb0


	//   ....[8]....
        /*00d4*/ 	.word	0x00001bd0


	//   ....[9]....
        /*00d8*/ 	.word	0x00001bf0


	//   ....[10]....
        /*00dc*/ 	.word	0x00003ad0


	//   ....[11]....
        /*00e0*/ 	.word	0x00003b60


	//   ....[12]....
        /*00e4*/ 	.word	0x00003bc0


	//   ....[13]....
        /*00e8*/ 	.word	0x00003c20


	//   ....[14]....
        /*00ec*/ 	.word	0x00003c80


	//   ....[15]....
        /*00f0*/ 	.word	0x00004f20


	//   ....[16]....
        /*00f4*/ 	.word	0x00004f80


	//   ....[17]....
        /*00f8*/ 	.word	0x00004fe0


	//   ....[18]....
        /*00fc*/ 	.word	0x00005040


	//   ....[19]....
        /*0100*/ 	.word	0x000050a0


	//----- nvinfo : EIATTR_VRC_CTA_INIT_COUNT
	.align		4
.L_4663:
        /*0104*/ 	.byte	0x02, 0x4a
	.zero		1
	.zero		1


	//----- nvinfo : EIATTR_SYSCALL_OFFSETS
	.align		4
        /*0108*/ 	.byte	0x04, 0x46
        /*010a*/ 	.short	(.L_4665 - .L_4664)


	//   ....[0]....
.L_4664:
        /*010c*/ 	.word	0x00000170


	//----- nvinfo : EIATTR_EXIT_INSTR_OFFSETS
	.align		4
.L_4665:
        /*0110*/ 	.byte	0x04, 0x1c
        /*0112*/ 	.short	(.L_4667 - .L_4666)


	//   ....[0]....
.L_4666:
        /*0114*/ 	.word	0x00000220


	//   ....[1]....
        /*0118*/ 	.word	0x00003a70


	//----- nvinfo : EIATTR_CRS_STACK_SIZE
	.align		4
.L_4667:
        /*011c*/ 	.byte	0x04, 0x1e
        /*011e*/ 	.short	(.L_4669 - .L_4668)
.L_4668:
        /*0120*/ 	.word	0x00000000


	//----- nvinfo : EIATTR_CBANK_PARAM_SIZE
	.align		4
.L_4669:
        /*0124*/ 	.byte	0x03, 0x19
        /*0126*/ 	.short	0x0030


	//----- nvinfo : EIATTR_PARAM_CBANK
	.align		4
        /*0128*/ 	.byte	0x04, 0x0a
        /*012a*/ 	.short	(.L_4671 - .L_4670)
	.align		4
.L_4670:
        /*012c*/ 	.word	index@(.nv.constant0._Z15SoftmaxWarpImplI10DirectLoadI13__nv_bfloat16fE11DirectStoreIfS1_EfLi1ELi29ELi32ELi1ELb0EL9Algorithm0EEvT_T0_ll)
        /*0130*/ 	.short	0x0380
        /*0132*/ 	.short	0x0030


	//----- nvinfo : EIATTR_SW_WAR
	.align		4
.L_4671:
        /*0134*/ 	.byte	0x04, 0x36
        /*0136*/ 	.short	(.L_4673 - .L_4672)
.L_4672:
        /*0138*/ 	.word	0x00000008
.L_4673:


//--------------------- .nv.info._Z15SoftmaxWarpImplI10DirectLoadI13__nv_bfloat16fE11DirectStoreIfS1_EfLi1ELi28ELi32ELi1ELb1EL9Algorithm0EEvT_T0_ll --------------------------
	.section	.nv.info._Z15SoftmaxWarpImplI10DirectLoadI13__nv_bfloat16fE11DirectStoreIfS1_EfLi1ELi28ELi32ELi1ELb1EL9Algorithm0EEvT_T0_ll,"",@"SHT_CUDA_INFO"
	.sectionflags	@""
	.align	4


	//----- nvinfo : EIATTR_CUDA_API_VERSION
	.align		4
        /*0000*/ 	.byte	0x04, 0x37
        /*0002*/ 	.short	(.L_4675 - .L_4674)
.L_4674:
        /*0004*/ 	.word	0x00000082


	//----- nvinfo : EIATTR_KPARAM_INFO
	.align		4
.L_4675:
        /*0008*/ 	.byte	0x04, 0x17
        /*000a*/ 	.short	(.L_4677 - .L_4676)
.L_4676:
        /*000c*/ 	.word	0x00000000
        /*0010*/ 	.short	0x0003
        /*0012*/ 	.short	0x0028
        /*0014*/ 	.byte	0x00, 0xf0, 0x21, 0x00


	//----- nvinfo : EIATTR_KPARAM_INFO
	.align		4
.L_4677:
        /*0018*/ 	.byte	0x04, 0x17
        /*001a*/ 	.short	(.L_4679 - .L_4678)
.L_4678:
        /*001c*/ 	.word	0x00000000
        /*0020*/ 	.short	0x0002
        /*0022*/ 	.short	0x0020
        /*0024*/ 	.byte	0x00, 0xf0, 0x21, 0x00


	//----- nvinfo : EIATTR_KPARAM_INFO
	.align		4
.L_4679:
        /*0028*/ 	.byte	0x04, 0x17
        /*002a*/ 	.short	(.L_4681 - .L_4680)
.L_4680:
        /*002c*/ 	.word	0x00000000
        /*0030*/ 	.short	0x0001
        /*0032*/ 	.short	0x0010
        /*0034*/ 	.byte	0x00, 0xf0, 0x41, 0x00


	//----- nvinfo : EIATTR_KPARAM_INFO
	.align		4
.L_4681:
        /*0038*/ 	.byte	0x04, 0x17
        /*003a*/ 	.short	(.L_4683 - .L_4682)
.L_4682:
        /*003c*/ 	.word	0x00000000
        /*0040*/ 	.short	0x0000
        /*0042*/ 	.short	0x0000
        /*0044*/ 	.byte	0x00, 0xf0, 0x41, 0x00


	//----- nvinfo : EIATTR_SPARSE_MMA_MASK
	.align		4
.L_4683:
        /*0048*/ 	.byte	0x03, 0x50
        /*004a*/ 	.short	0x0000


	//----- nvinfo : EIATTR_MAXREG_COUNT
	.align		4
        /*004c*/ 	.byte	0x03, 0x1b
        /*004e*/ 	.short	0x00ff


	//----- nvinfo : EIATTR_EXTERNS
	.align		4
        /*0050*/ 	.byte	0x04, 0x0f
        /*0052*/ 	.short	(.L_4685 - .L_4684)


	//   ....[0]....
	.align		4
.L_4684:
        /*0054*/ 	.word	index@(__assertfail)


	//----- nvinfo : EIATTR_MERCURY_ISA_VERSION
	.align		4
.L_4685:
        /*0058*/ 	.byte	0x03, 0x5f
        /*005a*/ 	.short	0x0101


	//----- nvinfo : EIATTR_COOP_GROUP_MASK_REGIDS
	.align		4
        /*005c*/ 	.byte	0x04, 0x29
        /*005e*/ 	.short	(.L_4687 - .L_4686)


	//   ....[0]....
.L_4686:
        /*0060*/ 	.word	0xffffffff


	//   ....[1]....
        /*0064*/ 	.word	0xffffffff


	//   ....[2]....
        /*0068*/ 	.word	0xffffffff


	//   ....[3]....
        /*006c*/ 	.word	0xffffffff


	//   ....[4]....
        /*0070*/ 	.word	0xffffffff


	//   ....[5]....
        /*0074*/ 	.word	0xffffffff


	//   ....[6]....
        /*0078*/ 	.word	0xffffffff


	//   ....[7]....
        /*007c*/ 	.word	0xffffffff


	//   ....[8]....
        /*0080*/ 	.word	0xffffffff


	//   ....[9]....
        /*0084*/ 	.word	0xffffffff


	//   ....[10]....
        /*0088*/ 	.word	0x0500000f


	//   ....[11]....
        /*008c*/ 	.word	0x0500000f


	//   ....[12]....
        /*0090*/ 	.word	0x0500000f


	//   ....[13]....
        /*0094*/ 	.word	0x0500000f


	//   ....[14]....
        /*0098*/ 	.word	0x0500000f


	//   ....[15]....
        /*009c*/ 	.word	0x0500000f


	//   ....[16]....
        /*00a0*/ 	.word	0x0500000f


	//   ....[17]....
        /*00a4*/ 	.word	0x0500000f


	//   ....[18]....
        /*00a8*/ 	.word	0x0500000f


	//   ....[19]....
        /*00ac*/ 	.word	0x0500000f


	//----- nvinfo : EIATTR_COOP_GROUP_INSTR_OFFSETS
	.align		4
.L_4687:
        /*00b0*/ 	.byte	0x04, 0x28
        /*00b2*/ 	.short	(.L_4689 - .L_4688)


	//   ....[0]....
.L_4688:
        /*00b4*/ 	.word	0x000012c0


	//   ....[1]....
        /*00b8*/ 	.word	0x00001300


	//   ....[2]....
        /*00bc*/ 	.word	0x00001320


	//   ....[3]....
        /*00c0*/ 	.word	0x00001340


	//   ....[4]....
        /*00c4*/ 	.word	0x00001360


	//   ....[5]....
        /*00c8*/ 	.word	0x00002500


	//   ....[6]....
        /*00cc*/ 	.word	0x00002520


	//   ....[7]....
        /*00d0*/ 	.word	0x00002540


	//   ....[8]....
        /*00d4*/ 	.word	0x00002560


	//   ....[9]....
        /*00d8*/ 	.word	0x00002580


	//   ....[10]....
        /*00dc*/ 	.word	0x00004c00


	//   ....[11]....
        /*00e0*/ 	.word	0x00004ca0


	//   ....[12]....
        /*00e4*/ 	.word	0x00004d00


	//   ....[13]....
        /*00e8*/ 	.word	0x00004d60


	//   ....[14]....
        /*00ec*/ 	.word	0x00004dc0


	//   ....[15]....
        /*00f0*/ 	.word	0x00005fb0


	//   ....[16]....
        /*00f4*/ 	.word	0x00006010


	//   ....[17]....
        /*00f8*/ 	.word	0x00006070


	//   ....[18]....
        /*00fc*/ 	.word	0x000060d0


	//   ....[19]....
        /*0100*/ 	.word	0x00006130


	//----- nvinfo : EIATTR_VRC_CTA_INIT_COUNT
	.align		4
.L_4689:
        /*0104*/ 	.byte	0x02, 0x4a
	.zero		1
	.zero		1


	//----- nvinfo : EIATTR_SYSCALL_OFFSETS
	.align		4
        /*0108*/ 	.byte	0x04, 0x46
        /*010a*/ 	.short	(.L_4691 - .L_4690)


	//   ....[0]....
.L_4690:
        /*010c*/ 	.word	0x00000180


	//----- nvinfo : EIATTR_EXIT_INSTR_OFFSETS
	.align		4
.L_4691:
        /*0110*/ 	.byte	0x04, 0x1c
        /*0112*/ 	.short	(.L_4693 - .L_4692)


	//   ....[0]....
.L_4692:
        /*0114*/ 	.word	0x00000210


	//   ....[1]....
        /*0118*/ 	.word	0x00004ba0


	//----- nvinfo : EIATTR_CRS_STACK_SIZE
	.align		4
.L_4693:
        /*011c*/ 	.byte	0x04, 0x1e
        /*011e*/ 	.short	(.L_4695 - .L_4694)
.L_4694:
        /*0120*/ 	.word	0x00000000


	//----- nvinfo : EIATTR_CBANK_PARAM_SIZE
	.align		4
.L_4695:
        /*0124*/ 	.byte	0x03, 0x19
        /*0126*/ 	.short	0x0030


	//----- nvinfo : EIATTR_PARAM_CBANK
	.align		4
        /*0128*/ 	.byte	0x04, 0x0a
        /*012a*/ 	.short	(.L_4697 - .L_4696)
	.align		4
.L_4696:
        /*012c*/ 	.word	index@(.nv.constant0._Z15SoftmaxWarpImplI10DirectLoadI13__nv_bfloat16fE11DirectStoreIfS1_EfLi1ELi28ELi32ELi1ELb1EL9Algorithm0EEvT_T0_ll)
        /*0130*/ 	.short	0x0380
        /*0132*/ 	.short	0x0030


	//----- nvinfo : EIATTR_SW_WAR
	.align		4
.L_4697:
        /*0134*/ 	.byte	0x04, 0x36
        /*0136*/ 	.short	(.L_4699 - .L_4698)
.L_4698:
        /*0138*/ 	.word	0x00000008
.L_4699:


//--------------------- .nv.info._Z15SoftmaxWarpImplI10DirectLoadI13__nv_bfloat16fE11DirectStoreIfS1_EfLi1ELi28ELi32ELi1ELb0EL9Algorithm0EEvT_T0_ll --------------------------
	.section	.nv.info._Z15SoftmaxWarpImplI10DirectLoadI13__nv_bfloat16fE11DirectStoreIfS1_EfLi1ELi28ELi32ELi1ELb0EL9Algorithm0EEvT_T0_ll,"",@"SHT_CUDA_INFO"
	.sectionflags	@""
	.align	4


	//----- nvinfo : EIATTR_CUDA_API_VERSION
	.align		4
        /*0000*/ 	.byte	0x04, 0x37
        /*0002*/ 	.short	(.L_4701 - .L_4700)
.L_4700:
        /*0004*/ 	.word	0x00000082


	//----- nvinfo : EIATTR_KPARAM_INFO
	.align		4
.L_4701:
        /*0008*/ 	.byte	0x04, 0x17
        /*000a*/ 	.short	(.L_4703 - .L_4702)
.L_4702:
        /*000c*/ 	.word	0x00000000
        /*0010*/ 	.short	0x0003
        /*0012*/ 	.short	0x0028
        /*0014*/ 	.byte	0x00, 0xf0, 0x21, 0x00


	//----- nvinfo : EIATTR_KPARAM_INFO
	.align		4
.L_4703:
        /*0018*/ 	.byte	0x04, 0x17
        /*001a*/ 	.short	(.L_4705 - .L_4704)
.L_4704:
        /*001c*/ 	.word	0x00000000
        /*0020*/ 	.short	0x0002
        /*0022*/ 	.short	0x0020
        /*0024*/ 	.byte	0x00, 0xf0, 0x21, 0x00


	//----- nvinfo : EIATTR_KPARAM_INFO
	.align		4
.L_4705:
        /*0028*/ 	.byte	0x04, 0x17
        /*002a*/ 	.short	(.L_4707 - .L_4706)
.L_4706:
        /*002c*/ 	.word	0x00000000
        /*0030*/ 	.short	0x0001
        /*0032*/ 	.short	0x0010
        /*0034*/ 	.byte	0x00, 0xf0, 0x41, 0x00


	//----- nvinfo : EIATTR_KPARAM_INFO
	.align		4
.L_4707:
        /*0038*/ 	.byte	0x04, 0x17
        /*003a*/ 	.short	(.L_4709 - .L_4708)
.L_4708:
        /*003c*/ 	.word	0x00000000
        /*0040*/ 	.short	0x0000
        /*0042*/ 	.short	0x0000
        /*0044*/ 	.byte	0x00, 0xf0, 0x41, 0x00


	//----- nvinfo : EIATTR_SPARSE_MMA_MASK
	.align		4
.L_4709:
        /*0048*/ 	.byte	0x03, 0x50
        /*004a*/ 	.short	0x0000


	//----- nvinfo : EIATTR_MAXREG_COUNT
	.align		4
        /*004c*/ 	.byte	0x03, 0x1b
        /*004e*/ 	.short	0x00ff


	//----- nvinfo : EIATTR_EXTERNS
	.align		4
        /*0050*/ 	.byte	0x04, 0x0f
        /*0052*/ 	.short	(.L_4711 - .L_4710)


	//   ....[0]....
	.align		4
.L_4710:
        /*0054*/ 	.word	index@(__assertfail)


	//----- nvinfo : EIATTR_MERCURY_ISA_VERSION
	.align		4
.L_4711:
        /*0058*/ 	.byte	0x03, 0x5f
        /*005a*/ 	.short	0x0101


	//----- nvinfo : EIATTR_COOP_GROUP_MASK_REGIDS
	.align		4
        /*005c*/ 	.byte	0x04, 0x29
        /*005e*/ 	.short	(.L_4713 - .L_4712)


	//   ....[0]....
.L_4712:
        /*0060*/ 	.word	0xffffffff


	//   ....[1]....
        /*0064*/ 	.word	0xffffffff


	//   ....[2]....
        /*0068*/ 	.word	0xffffffff


	//   ....[3]....
        /*006c*/ 	.word	0xffffffff


	//   ....[4]....
        /*0070*/ 	.word	0xffffffff


	//   ....[5]....
        /*0074*/ 	.word	0xffffffff


	//   ....[6]....
        /*0078*/ 	.word	0xffffffff


	//   ....[7]....
        /*007c*/ 	.word	0xffffffff


	//   ....[8]....
        /*0080*/ 	.word	0xffffffff


	//   ....[9]....
        /*0084*/ 	.word	0xffffffff


	//   ....[10]....
        /*0088*/ 	.word	0x0500000f


	//   ....[11]....
        /*008c*/ 	.word	0x0500000f


	//   ....[12]....
        /*0090*/ 	.word	0x0500000f


	//   ....[13]....
        /*0094*/ 	.word	0x0500000f


	//   ....[14]....
        /*0098*/ 	.word	0x0500000f


	//   ....[15]....
        /*009c*/ 	.word	0x0500000f


	//   ....[16]....
        /*00a0*/ 	.word	0x0500000f


	//   ....[17]....
        /*00a4*/ 	.word	0x0500000f


	//   ....[18]....
        /*00a8*/ 	.word	0x0500000f


	//   ....[19]....
        /*00ac*/ 	.word	0x0500000f


	//----- nvinfo : EIATTR_COOP_GROUP_INSTR_OFFSETS
	.align		4
.L_4713:
        /*00b0*/ 	.byte	0x04, 0x28
        /*00b2*/ 	.short	(.L_4715 - .L_4714)


	//   ....[0]....
.L_4714:
        /*00b4*/ 	.word	0x00000870


	//   ....[1]....
        /*00b8*/ 	.word	0x000008b0


	//   ....[2]....
        /*00bc*/ 	.word	0x000008d0


	//   ....[3]....
        /*00c0*/ 	.word	0x000008f0


	//   ....[4]....
        /*00c4*/ 	.word	0x00000910


	//   ....[5]....
        /*00c8*/ 	.word	0x00001ab0


	//   ....[6]....
        /*00cc*/ 	.word	0x00001ad0


	//   ....[7]....
        /*00d0*/ 	.word	0x00001af0


	//   ....[8]....
        /*00d4*/ 	.word	0x00001b10


	//   ....[9]....
        /*00d8*/ 	.word	0x00001b30


	//   ....[10]....
        /*00dc*/ 	.word	0x00003930


	//   ....[11]....
        /*00e0*/ 	.word	0x000039c0


	//   ....[12]....
        /*00e4*/ 	.word	0x00003a20


	//   ....[13]....
        /*00e8*/ 	.word	0x00003a80


	//   ....[14]....
        /*00ec*/ 	.word	0x00003ae0


	//   ....[15]....
        /*00f0*/ 	.word	0x00004ce0


	//   ....[16]....
        /*00f4*/ 	.word	0x00004d40


	//   ....[17]....
        /*00f8*/ 	.word	0x00004da0


	//   ....[18]....
        /*00fc*/ 	.word	0x00004e00


	//   ....[19]....
        /*0100*/ 	.word	0x00004e60


	//----- nvinfo : EIATTR_VRC_CTA_INIT_COUNT
	.align		4
.L_4715:
        /*0104*/ 	.byte	0x02, 0x4a
	.zero		1
	.zero		1


	//----- nvinfo : EIATTR_SYSCALL_OFFSETS
	.align		4
        /*0108*/ 	.byte	0x04, 0x46
        /*010a*/ 	.short	(.L_4717 - .L_4716)


	//   ....[0]....
.L_4716:
        /*010c*/ 	.word	0x00000170


	//----- nvinfo : EIATTR_EXIT_INSTR_OFFSETS
	.align		4
.L_4717:
        /*0110*/ 	.byte	0x04, 0x1c
        /*0112*/ 	.short	(.L_4719 - .L_4718)


	//   ....[0]....
.L_4718:
        /*0114*/ 	.word	0x00000220


	//   ....[1]....
        /*0118*/ 	.word	0x000038d0


	//----- nvinfo : EIATTR_CRS_STACK_SIZE
	.align		4
.L_4719:
        /*011c*/ 	.byte	0x04, 0x1e
        /*011e*/ 	.short	(.L_4721 - .L_4720)
.L_4720:
        /*0120*/ 	.word	0x00000000


	//----- nvinfo : EIATTR_CBANK_PARAM_SIZE
	.align		4
.L_4721:
        /*0124*/ 	.byte	0x03, 0x19
        /*0126*/ 	.short	0x0030


	//----- nvinfo : EIATTR_PARAM_CBANK
	.align		4
        /*0128*/ 	.byte	0x04, 0x0a
        /*012a*/ 	.short	(.L_4723 - .L_4722)
	.align		4
.L_4722:
        /*012c*/ 	.word	index@(.nv.constant0._Z15SoftmaxWarpImplI10DirectLoadI13__nv_bfloat16fE11DirectStoreIfS1_EfLi1ELi28ELi32ELi1ELb0EL9Algorithm0EEvT_T0_ll)
        /*0130*/ 	.short	0x0380
        /*0132*/ 	.short	0x0030


	//----- nvinfo : EIATTR_SW_WAR
	.align		4
.L_4723:
        /*0134*/ 	.byte	0x04, 0x36
        /*0136*/ 	.short	(.L_4725 - .L_4724)
.L_4724:
        /*0138*/ 	.word	0x00000008
.L_4725:


//--------------------- .nv.info._Z15SoftmaxWarpImplI10DirectLoadI13__nv_bfloat16fE11DirectStoreIfS1_EfLi1ELi27ELi32ELi1ELb1EL9Algorithm0EEvT_T0_ll --------------------------
	.section	.nv.info._Z15SoftmaxWarpImplI10DirectLoadI13__nv_bfloat16fE11DirectStoreIfS1_EfLi1ELi27ELi32ELi1ELb1EL9Algorithm0EEvT_T0_ll,"",@"SHT_CUDA_INFO"
	.sectionflags	@""
	.align	4


	//----- nvinfo : EIATTR_CUDA_API_VERSION
	.align		4
        /*0000*/ 	.byte	0x04, 0x37
        /*0002*/ 	.short	(.L_4727 - .L_4726)
.L_4726:
        /*0004*/ 	.word	0x00000082


	//----- nvinfo : EIATTR_KPARAM_INFO
	.align		4
.L_4727:
        /*0008*/ 	.byte	0x04, 0x17
        /*000a*/ 	.short	(.L_4729 - .L_4728)
.L_4728:
        /*000c*/ 	.word	0x00000000
        /*0010*/ 	.short	0x0003
        /*0012*/ 	.short	0x0028
        /*0014*/ 	.byte	0x00, 0xf0, 0x21, 0x00


	//----- nvinfo : EIATTR_KPARAM_INFO
	.align		4
.L_4729:
        /*0018*/ 	.byte	0x04, 0x17
        /*001a*/ 	.short	(.L_4731 - .L_4730)
.L_4730:
        /*001c*/ 	.word	0x00000000
        /*0020*/ 	.short	0x0002
        /*0022*/ 	.short	0x0020
        /*0024*/ 	.byte	0x00, 0xf0, 0x21, 0x00


	//----- nvinfo : EIATTR_KPARAM_INFO
	.align		4
.L_4731:
        /*0028*/ 	.byte	0x04, 0x17
        /*002a*/ 	.short	(.L_4733 - .L_4732)
.L_4732:
        /*002c*/ 	.word	0x00000000
        /*0030*/ 	.short	0x0001
        /*0032*/ 	.short	0x0010
        /*0034*/ 	.byte	0x00, 0xf0, 0x41, 0x00


	//----- nvinfo : EIATTR_KPARAM_INFO
	.align		4
.L_4733:
        /*0038*/ 	.byte	0x04, 0x17
        /*003a*/ 	.short	(.L_4735 - .L_4734)
.L_4734:
        /*003c*/ 	.word	0x00000000
        /*0040*/ 	.short	0x0000
        /*0042*/ 	.short	0x0000
        /*0044*/ 	.byte	0x00, 0xf0, 0x41, 0x00


	//----- nvinfo : EIATTR_SPARSE_MMA_MASK
	.align		4
.L_4735:
        /*0048*/ 	.byte	0x03, 0x50
        /*004a*/ 	.short	0x0000


	//----- nvinfo : EIATTR_MAXREG_COUNT
	.align		4
        /*004c*/ 	.byte	0x03, 0x1b
        /*004e*/ 	.short	0x00ff


	//----- nvinfo : EIATTR_EXTERNS
	.align		4
        /*0050*/ 	.byte	0x04, 0x0f
        /*0052*/ 	.short	(.L_4737 - .L_4736)


	//   ....[0]....
	.align		4
.L_4736:
        /*0054*/ 	.word	index@(__assertfail)


	//----- nvinfo : EIATTR_MERCURY_ISA_VERSION
	.align		4
.L_4737:
        /*0058*/ 	.byte	0x03, 0x5f
        /*005a*/ 	.short	0x0101


	//----- nvinfo : EIATTR_COOP_GROUP_MASK_REGIDS
	.align		4
        /*005c*/ 	.byte	0x04, 0x29
        /*005e*/ 	.short	(.L_4739 - .L_4738)


	//   ....[0]....
.L_4738:
        /*0060*/ 	.word	0xffffffff


	//   ....[1]....
        /*0064*/ 	.word	0xffffffff


	//   ....[2]....
        /*0068*/ 	.word	0xffffffff


	//   ....[3]....
        /*006c*/ 	.word	0xffffffff


	//   ....[4]....
        /*0070*/ 	.word	0xffffffff


	//   ....[5]....
        /*0074*/ 	.word	0xffffffff


	//   ....[6]....
        /*0078*/ 	.word	0xffffffff


	//   ....[7]....
        /*007c*/ 	.word	0xffffffff


	//   ....[8]....
        /*0080*/ 	.word	0xffffffff


	//   ....[9]....
        /*0084*/ 	.word	0xffffffff


	//   ....[10]....
        /*0088*/ 	.word	0x0500000f


	//   ....[11]....
        /*008c*/ 	.word	0x0500000f


	//   ....[12]....
        /*0090*/ 	.word	0x0500000f


	//   ....[13]....
        /*0094*/ 	.word	0x0500000f


	//   ....[14]....
        /*0098*/ 	.word	0x0500000f


	//   ....[15]....
        /*009c*/ 	.word	0x0500000f


	//   ....[16]....
        /*00a0*/ 	.word	0x0500000f


	//   ....[17]....
        /*00a4*/ 	.word	0x0500000f


	//   ....[18]....
        /*00a8*/ 	.word	0x0500000f


	//   ....[19]....
        /*00ac*/ 	.word	0x0500000f


	//----- nvinfo : EIATTR_COOP_GROUP_INSTR_OFFSETS
	.align		4
.L_4739:
        /*00b0*/ 	.byte	0x04, 0x28
        /*00b2*/ 	.short	(.L_4741 - .L_4740)


	//   ....[0]....
.L_4740:
        /*00b4*/ 	.word	0x00001230


	//   ....[1]....
        /*00b8*/ 	.word	0x00001270


	//   ....[2]....
        /*00bc*/ 	.word	0x00001290


	//   ....[3]....
        /*00c0*/ 	.word	0x000012b0


	//   ....[4]....
        /*00c4*/ 	.word	0x000012d0


	//   ....[5]....
        /*00c8*/ 	.word	0x000023d0


	//   ....[6]....
        /*00cc*/ 	.word	0x000023f0


	//   ....[7]....
        /*00d0*/ 	.word	0x00002410


	//   ....[8]....
        /*00d4*/ 	.word	0x00002430


	//   ....[9]....
        /*00d8*/ 	.word	0x00002450


	//   ....[10]....
        /*00dc*/ 	.word	0x00004910


	//   ....[11]....
        /*00e0*/ 	.word	0x00004990


	//   ....[12]....
        /*00e4*/ 	.word	0x000049f0


	//   ....[13]....
        /*00e8*/ 	.word	0x00004a50


	//   ....[14]....
        /*00ec*/ 	.word	0x00004ab0


	//   ....[15]....
        /*00f0*/ 	.word	0x00005c20


	//   ....[16]....
        /*00f4*/ 	.word	0x00005c80


	//   ....[17]....
        /*00f8*/ 	.word	0x00005ce0


	//   ....[18]....
        /*00fc*/ 	.word	0x00005d40


	//   ....[19]....
        /*0100*/ 	.word	0x00005da0


	//----- nvinfo : EIATTR_VRC_CTA_INIT_COUNT
	.align		4
.L_4741:
        /*0104*/ 	.byte	0x02, 0x4a
	.zero		1
	.zero		1


	//----- nvinfo : EIATTR_SYSCALL_OFFSETS
	.align		4
        /*0108*/ 	.byte	0x04, 0x46
        /*010a*/ 	.short	(.L_4743 - .L_4742)


	//   ....[0]....
.L_4742:
        /*010c*/ 	.word	0x00000180


	//----- nvinfo : EIATTR_EXIT_INSTR_OFFSETS
	.align		4
.L_4743:
        /*0110*/ 	.byte	0x04, 0x1c
        /*0112*/ 	.short	(.L_4745 - .L_4744)


	//   ....[0]....
.L_4744:
        /*0114*/ 	.word	0x00000210


	//   ....[1]....
        /*0118*/ 	.word	0x000048b0


	//----- nvinfo : EIATTR_CRS_STACK_SIZE
	.align		4
.L_4745:
        /*011c*/ 	.byte	0x04, 0x1e
        /*011e*/ 	.short	(.L_4747 - .L_4746)
.L_4746:
        /*0120*/ 	.word	0x00000000


	//----- nvinfo : EIATTR_CBANK_PARAM_SIZE
	.align		4
.L_4747:
        /*0124*/ 	.byte	0x03, 0x19
        /*0126*/ 	.short	0x0030


	//----- nvinfo : EIATTR_PARAM_CBANK
	.align		4
        /*0128*/ 	.byte	0x04, 0x0a
        /*012a*/ 	.short	(.L_4749 - .L_4748)
	.align		4
.L_4748:
        /*012c*/ 	.word	index@(.nv.constant0._Z15SoftmaxWarpImplI10DirectLoadI13__nv_bfloat16fE11DirectStoreIfS1_EfLi1ELi27ELi32ELi1ELb1EL9Algorithm0EEvT_T0_ll)
        /*0130*/ 	.short	0x0380
        /*0132*/ 	.short	0x0030


	//----- nvinfo : EIATTR_SW_WAR
	.align		4
.L_4749:
        /*0134*/ 	.byte	0x04, 0x36
        /*0136*/ 	.short	(.L_4751 - .L_4750)
.L_4750:
        /*0138*/ 	.word	0x00000008
.L_4751:


//--------------------- .nv.info._Z15SoftmaxWarpImplI10DirectLoadI13__nv_bfloat16fE11DirectStoreIfS1_EfLi1ELi27ELi32ELi1ELb0EL9Algorithm0EEvT_T0_ll --------------------------
	.section	.nv.info._Z15SoftmaxWarpImplI10DirectLoadI13__nv_bfloat16fE11DirectStoreIfS1_EfLi1ELi27ELi32ELi1ELb0EL9Algorithm0EEvT_T0_ll,"",@"SHT_CUDA_INFO"
	.sectionflags	@""
	.align	4


	//----- nvinfo : EIATTR_CUDA_API_VERSION
	.align		4
        /*0000*/ 	.byte	0x04, 0x37
        /*0002*/ 	.short	(.L_4753 - .L_4752)
.L_4752:
        /*0004*/ 	.word	0x00000082


	//----- nvinfo : EIATTR_KPARAM_INFO
	.align		4
.L_4753:
        /*0008*/ 	.byte	0x04, 0x17
        /*000a*/ 	.short	(.L_4755 - .L_4754)
.L_4754:
        /*000c*/ 	.word	0x00000000
        /*0010*/ 	.short	0x0003
        /*0012*/ 	.short	0x0028
        /*0014*/ 	.byte	0x00, 0xf0, 0x21, 0x00


	//----- nvinfo : EIATTR_KPARAM_INFO
	.align		4
.L_4755:
        /*0018*/ 	.byte	0x04, 0x17
        /*001a*/ 	.short	(.L_4757 - .L_4756)
.L_4756:
        /*001c*/ 	.word	0x00000000
        /*0020*/ 	.short	0x0002
        /*0022*/ 	.short	0x0020
        /*0024*/ 	.byte	0x00, 0xf0, 0x21, 0x00


	//----- nvinfo : EIATTR_KPARAM_INFO
	.align		4
.L_4757:
        /*0028*/ 	.byte	0x04, 0x17
        /*002a*/ 	.short	(.L_4759 - .L_4758)
.L_4758:
        /*002c*/ 	.word	0x00000000
        /*0030*/ 	.short	0x0001
        /*0032*/ 	.short	0x0010
        /*0034*/ 	.byte	0x00, 0xf0, 0x41, 0x00


	//----- nvinfo : EIATTR_KPARAM_INFO
	.align		4
.L_4759:
        /*0038*/ 	.byte	0x04, 0x17
        /*003a*/ 	.short	(.L_4761 - .L_4760)
.L_4760:
        /*003c*/ 	.word	0x00000000
        /*0040*/ 	.short	0x0000
        /*0042*/ 	.short	0x0000
        /*0044*/ 	.byte	0x00, 0xf0, 0x41, 0x00


	//----- nvinfo : EIATTR_SPARSE_MMA_MASK
	.align		4
.L_4761:
        /*0048*/ 	.byte	0x03, 0x50
        /*004a*/ 	.short	0x0000


	//----- nvinfo : EIATTR_MAXREG_COUNT
	.align		4
        /*004c*/ 	.byte	0x03, 0x1b
        /*004e*/ 	.short	0x00ff


	//----- nvinfo : EIATTR_EXTERNS
	.align		4
        /*0050*/ 	.byte	0x04, 0x0f
        /*0052*/ 	.short	(.L_4763 - .L_4762)


	//   ....[0]....
	.align		4
.L_4762:
        /*0054*/ 	.word	index@(__assertfail)


	//----- nvinfo : EIATTR_MERCURY_ISA_VERSION
	.align		4
.L_4763:
        /*0058*/ 	.byte	0x03, 0x5f
        /*005a*/ 	.short	0x0101


	//----- nvinfo : EIATTR_COOP_GROUP_MASK_REGIDS
	.align		4
        /*005c*/ 	.byte	0x04, 0x29
        /*005e*/ 	.short	(.L_4765 - .L_4764)


	//   ....[0]....
.L_4764:
        /*0060*/ 	.word	0xffffffff


	//   ....[1]....
        /*0064*/ 	.word	0xffffffff


	//   ....[2]....
        /*0068*/ 	.word	0xffffffff


	//   ....[3]....
        /*006c*/ 	.word	0xffffffff


	//   ....[4]....
        /*0070*/ 	.word	0xffffffff


	//   ....[5]....
        /*0074*/ 	.word	0xffffffff


	//   ....[6]....
        /*0078*/ 	.word	0xffffffff


	//   ....[7]....
        /*007c*/ 	.word	0xffffffff


	//   ....[8]....
        /*0080*/ 	.word	0xffffffff


	//   ....[9]....
        /*0084*/ 	.word	0xffffffff


	//   ....[10]....
        /*0088*/ 	.word	0x0500000f


	//   ....[11]....
        /*008c*/ 	.word	0x0500000f


	//   ....[12]....
        /*0090*/ 	.word	0x0500000f


	//   ....[13]....
        /*0094*/ 	.word	0x0500000f


	//   ....[14]....
        /*0098*/ 	.word	0x0500000f


	//   ....[15]....
        /*009c*/ 	.word	0x0500000f


	//   ....[16]....
        /*00a0*/ 	.word	0x0500000f


	//   ....[17]....
        /*00a4*/ 	.word	0x0500000f


	//   ....[18]....
        /*00a8*/ 	.word	0x0500000f


	//   ....[19]....
        /*00ac*/ 	.word	0x0500000f


	//----- nvinfo : EIATTR_COOP_GROUP_INSTR_OFFSETS
	.align		4
.L_4765:
        /*00b0*/ 	.byte	0x04, 0x28
        /*00b2*/ 	.short	(.L_4767 - .L_4766)


	//   ....[0]....
.L_4766:
        /*00b4*/ 	.word	0x00000840


	//   ....[1]....
        /*00b8*/ 	.word	0x00000880


	//   ....[2]....
        /*00bc*/ 	.word	0x000008a0


	//   ....[3]....
        /*00c0*/ 	.word	0x000008c0


	//   ....[4]....
        /*00c4*/ 	.word	0x000008e0


	//   ....[5]....
        /*00c8*/ 	.word	0x000019e0


	//   ....[6]....
        /*00cc*/ 	.word	0x00001a00


	//   ....[7]....
        /*00d0*/ 	.word	0x00001a20


	//   ....[8]....
        /*00d4*/ 	.word	0x00001a40


	//   ....[9]....
        /*00d8*/ 	.word	0x00001a60


	//   ....[10]....
        /*00dc*/ 	.word	0x000038f0


	//   ....[11]....
        /*00e0*/ 	.word	0x00003970


	//   ....[12]....
        /*00e4*/ 	.word	0x000039d0


	//   ....[13]....
        /*00e8*/ 	.word	0x00003a30


	//   ....[14]....
        /*00ec*/ 	.word	0x00003a90


	//   ....[15]....
        /*00f0*/ 	.word	0x00004c00


	//   ....[16]....
        /*00f4*/ 	.word	0x00004c60


	//   ....[17]....
        /*00f8*/ 	.word	0x00004cc0


	//   ....[18]....
        /*00fc*/ 	.word	0x00004d20


	//   ....[19]....
        /*0100*/ 	.word	0x00004d80


	//----- nvinfo : EIATTR_VRC_CTA_INIT_COUNT
	.align		4
.L_4767:
        /*0104*/ 	.byte	0x02, 0x4a
	.zero		1
	.zero		1


	//----- nvinfo : EIATTR_SYSCALL_OFFSETS
	.align		4
        /*0108*/ 	.byte	0x04, 0x46
        /*010a*/ 	.short	(.L_4769 - .L_4768)


	//   ....[0]....
.L_4768:
        /*010c*/ 	.word	0x00000170


	//----- nvinfo : EIATTR_EXIT_INSTR_OFFSETS
	.align		4
.L_4769:
        /*0110*/ 	.byte	0x04, 0x1c
        /*0112*/ 	.short	(.L_4771 - .L_4770)


	//   ....[0]....
.L_4770:
        /*0114*/ 	.word	0x00000220


	//   ....[1]....
        /*0118*/ 	.word	0x00003890


	//----- nvinfo : EIATTR_CRS_STACK_SIZE
	.align		4
.L_4771:
        /*011c*/ 	.byte	0x04, 0x1e
        /*011e*/ 	.short	(.L_4773 - .L_4772)
.L_4772:
        /*0120*/ 	.word	0x00000000


	//----- nvinfo : EIATTR_CBANK_PARAM_SIZE
	.align		4
.L_4773:
        /*0124*/ 	.byte	0x03, 0x19
        /*0126*/ 	.short	0x0030


	//----- nvinfo : EIATTR_PARAM_CBANK
	.align		4
        /*0128*/ 	.byte	0x04, 0x0a
        /*012a*/ 	.short	(.L_4775 - .L_4774)
	.align		4
.L_4774:
        /*012c*/ 	.word	index@(.nv.constant0._Z15SoftmaxWarpImplI10DirectLoadI13__nv_bfloat16fE11DirectStoreIfS1_EfLi1ELi27ELi32ELi1ELb0EL9Algorithm0EEvT_T0_ll)
        /*0130*/ 	.short	0x0380
        /*0132*/ 	.short	0x0030


	//----- nvinfo : EIATTR_SW_WAR
	.align		4
.L_4775:
        /*0134*/ 	.byte	0x04, 0x36
        /*0136*/ 	.short	(.L_4777 - .L_4776)
.L_4776:
        /*0138*/ 	.word	0x00000008
.L_4777:


//--------------------- .nv.info._Z15SoftmaxWarpImplI10DirectLoadI13__nv_bfloat16fE11DirectStoreIfS1_EfLi1ELi26ELi32ELi1ELb1EL9Algorithm0EEvT_T0_ll --------------------------
	.section	.nv.info._Z15SoftmaxWarpImplI10DirectLoadI13__nv_bfloat16fE11DirectStoreIfS1_EfLi1ELi26ELi32ELi1ELb1EL9Algorithm0EEvT_T0_ll,"",@"SHT_CUDA_INFO"
	.sectionflags	@""
	.align	4


	//----- nvinfo : EIATTR_CUDA_API_VERSION
	.align		4
        /*0000*/ 	.byte	0x04, 0x37
        /*0002*/ 	.short	(.L_4779 - .L_4778)
.L_4778:
        /*0004*/ 	.word	0x00000082


	//----- nvinfo : EIATTR_KPARAM_INFO
	.align		4
.L_4779:
        /*0008*/ 	.byte	0x04, 0x17
        /*000a*/ 	.short	(.L_4781 - .L_4780)
.L_4780:
        /*000c*/ 	.word	0x00000000
        /*0010*/ 	.short	0x0003
        /*0012*/ 	.short	0x0028
        /*0014*/ 	.byte	0x00, 0xf0, 0x21, 0x00


	//----- nvinfo : EIATTR_KPARAM_INFO
	.align		4
.L_4781:
        /*0018*/ 	.byte	0x04, 0x17
        /*001a*/ 	.short	(.L_4783 - .L_4782)
.L_4782:
        /*001c*/ 	.word	0x00000000
        /*0020*/ 	.short	0x0002
        /*0022*/ 	.short	0x0020
        /*0024*/ 	.byte	0x00, 0xf0, 0x21, 0x00


	//----- nvinfo : EIATTR_KPARAM_INFO
	.align		4
.L_4783:
        /*0028*/ 	.byte	0x04, 0x17
        /*002a*/ 	.short	(.L_4785 - .L_4784)
.L_4784:
        /*002c*/ 	.word	0x00000000
        /*0030*/ 	.short	0x0001
        /*0032*/ 	.short	0x0010
        /*0034*/ 	.byte	0x00, 0xf0, 0x41, 0x00


	//----- nvinfo : EIATTR_KPARAM_INFO
	.align		4
.L_4785:
        /*0038*/ 	.byte	0x04, 0x17
        /*003a*/ 	.short	(.L_4787 - .L_4786)
.L_4786:
        /*003c*/ 	.word	0x00000000
        /*0040*/ 	.short	0x0000
        /*0042*/ 	.short	0x0000
        /*0044*/ 	.byte	0x00, 0xf0, 0x41, 0x00


	//----- nvinfo : EIATTR_SPARSE_MMA_MASK
	.align		4
.L_4787:
        /*0048*/ 	.byte	0x03, 0x50
        /*004a*/ 	.short	0x0000


	//----- nvinfo : EIATTR_MAXREG_COUNT
	.align		4
        /*004c*/ 	.byte	0x03, 0x1b
        /*004e*/ 	.short	0x00ff


	//----- nvinfo : EIATTR_EXTERNS
	.align		4
        /*0050*/ 	.byte	0x04, 0x0f
        /*0052*/ 	.short	(.L_4789 - .L_4788)


	//   ....[0]....
	.align		4
.L_4788:
        /*0054*/ 	.word	index@(__assertfail)


	//----- nvinfo : EIATTR_MERCURY_ISA_VERSION
	.align		4
.L_4789:
        /*0058*/ 	.byte	0x03, 0x5f
        /*005a*/ 	.short	0x0101


	//----- nvinfo : EIATTR_COOP_GROUP_MASK_REGIDS
	.align		4
        /*005c*/ 	.byte	0x04, 0x29
        /*005e*/ 	.short	(.L_4791 - .L_4790)


	//   ....[0]....
.L_4790:
        /*0060*/ 	.word	0xffffffff


	//   ....[1]....
        /*0064*/ 	.word	0xffffffff


	//   ....[2]....
        /*0068*/ 	.word	0xffffffff


	//   ....[3]....
        /*006c*/ 	.word	0xffffffff


	//   ....[4]....
        /*0070*/ 	.word	0xffffffff


	//   ....[5]....
        /*0074*/ 	.word	0xffffffff


	//   ....[6]....
        /*0078*/ 	.word	0xffffffff


	//   ....[7]....
        /*007c*/ 	.word	0xffffffff


	//   ....[8]....
        /*0080*/ 	.word	0xffffffff


	//   ....[9]....
        /*0084*/ 	.word	0xffffffff


	//   ....[10]....
        /*0088*/ 	.word	0x0500000f


	//   ....[11]....
        /*008c*/ 	.word	0x0500000f


	//   ....[12]....
        /*0090*/ 	.word	0x0500000f


	//   ....[13]....
        /*0094*/ 	.word	0x0500000f


	//   ....[14]....
        /*0098*/ 	.word	0x0500000f


	//   ....[15]....
        /*009c*/ 	.word	0x0500000f


	//   ....[16]....
        /*00a0*/ 	.word	0x0500000f


	//   ....[17]....
        /*00a4*/ 	.word	0x0500000f


	//   ....[18]....
        /*00a8*/ 	.word	0x0500000f


	//   ....[19]....
        /*00ac*/ 	.word	0x0500000f


	//----- nvinfo : EIATTR_COOP_GROUP_INSTR_OFFSETS
	.align		4
.L_4791:
        /*00b0*/ 	.byte	0x04, 0x28
        /*00b2*/ 	.short	(.L_4793 - .L_4792)


	//   ....[0]....
.L_4792:
        /*00b4*/ 	.word	0x000011b0


	//   ....[1]....
        /*00b8*/ 	.word	0x000011e0


	//   ....[2]....
        /*00bc*/ 	.word	0x00001210


	//   ....[3]....
        /*00c0*/ 	.word	0x00001230


	//   ....[4]....
        /*00c4*/ 	.word	0x00001250


	//   ....[5]....
        /*00c8*/ 	.word	0x000022b0


	//   ....[6]....
        /*00cc*/ 	.word	0x000022d0


	//   ....[7]....
        /*00d0*/ 	.word	0x000022f0


	//   ....[8]....
        /*00d4*/ 	.word	0x00002310


	//   ....[9]....
        /*00d8*/ 	.word	0x00002330


	//   ....[10]....
        /*00dc*/ 	.word	0x00004670


	//   ....[11]....
        /*00e0*/ 	.word	0x00004710


	//   ....[12]....
        /*00e4*/ 	.word	0x00004770


	//   ....[13]....
        /*00e8*/ 	.word	0x000047d0


	//   ....[14]....
        /*00ec*/ 	.word	0x00004830


	//   ....[15]....
        /*00f0*/ 	.word	0x000058e0


	//   ....[16]....
        /*00f4*/ 	.word	0x00005940


	//   ....[17]....
        /*00f8*/ 	.word	0x000059a0


	//   ....[18]....
        /*00fc*/ 	.word	0x00005a00


	//   ....[19]....
        /*0100*/ 	.word	0x00005a60


	//----- nvinfo : EIATTR_VRC_CTA_INIT_COUNT
	.align		4
.L_4793:
        /*0104*/ 	.byte	0x02, 0x4a
	.zero		1
	.zero		1


	//----- nvinfo : EIATTR_SYSCALL_OFFSETS
	.align		4
        /*0108*/ 	.byte	0x04, 0x46
        /*010a*/ 	.short	(.L_4795 - .L_4794)


	//   ....[0]....
.L_4794:
        /*010c*/ 	.word	0x00000180


	//----- nvinfo : EIATTR_EXIT_INSTR_OFFSETS
	.align		4
.L_4795:
        /*0110*/ 	.byte	0x04, 0x1c
        /*0112*/ 	.short	(.L_4797 - .L_4796)


	//   ....[0]....
.L_4796:
        /*0114*/ 	.word	0x00000210


	//   ....[1]....
        /*0118*/ 	.word	0x00004610


	//----- nvinfo : EIATTR_CRS_STACK_SIZE
	.align		4
.L_4797:
        /*011c*/ 	.byte	0x04, 0x1e
        /*011e*/ 	.short	(.L_4799 - .L_4798)
.L_4798:
        /*0120*/ 	.word	0x00000000


	//----- nvinfo : EIATTR_CBANK_PARAM_SIZE
	.align		4
.L_4799:
        /*0124*/ 	.byte	0x03, 0x19
        /*0126*/ 	.short	0x0030


	//----- nvinfo : EIATTR_PARAM_CBANK
	.align		4
        /*0128*/ 	.byte	0x04, 0x0a
        /*012a*/ 	.short	(.L_4801 - .L_4800)
	.align		4
.L_4800:
        /*012c*/ 	.word	index@(.nv.constant0._Z15SoftmaxWarpImplI10DirectLoadI13__nv_bfloat16fE11DirectStoreIfS1_EfLi1ELi26ELi32ELi1ELb1EL9Algorithm0EEvT_T0_ll)
        /*0130*/ 	.short	0x0380
        /*0132*/ 	.short	0x0030


	//----- nvinfo : EIATTR_SW_WAR
	.align		4
.L_4801:
        /*0134*/ 	.byte	0x04, 0x36
        /*0136*/ 	.short	(.L_4803 - .L_4802)
.L_4802:
        /*0138*/ 	.word	0x00000008
.L_4803:


//--------------------- .nv.info._Z15SoftmaxWarpImplI10DirectLoadI13__nv_bfloat16fE11DirectStoreIfS1_EfLi1ELi26ELi32ELi1ELb0EL9Algorithm0EEvT_T0_ll --------------------------
	.section	.nv.info._Z15SoftmaxWarpImplI10DirectLoadI13__nv_bfloat16fE11DirectStoreIfS1_EfLi1ELi26ELi32ELi1ELb0EL9Algorithm0EEvT_T0_ll,"",@"SHT_CUDA_INFO"
	.sectionflags	@""
	.align	4


	//----- nvinfo : EIATTR_CUDA_API_VERSION
	.align		4
        /*0000*/ 	.byte	0x04, 0x37
        /*0002*/ 	.short	(.L_4805 - .L_4804)
.L_4804:
        /*0004*/ 	.word	0x00000082


	//----- nvinfo : EIATTR_KPARAM_INFO
	.align		4
.L_4805:
        /*0008*/ 	.byte	0x04, 0x17
        /*000a*/ 	.short	(.L_4807 - .L_4806)
.L_4806:
        /*000c*/ 	.word	0x00000000
        /*0010*/ 	.short	0x0003
        /*0012*/ 	.short	0x0028
        /*0014*/ 	.byte	0x00, 0xf0, 0x21, 0x00


	//----- nvinfo : EIATTR_KPARAM_INFO
	.align		4
.L_4807:
        /*0018*/ 	.byte	0x04, 0x17
        /*001a*/ 	.short	(.L_4809 - .L_4808)
.L_4808:
        /*001c*/ 	.word	0x00000000
        /*0020*/ 	.short	0x0002
        /*0022*/ 	.short	0x0020
        /*0024*/ 	.byte	0x00, 0xf0, 0x21, 0x00


	//----- nvinfo : EIATTR_KPARAM_INFO
	.align		4
.L_4809:
        /*0028*/ 	.byte	0x04, 0x17
        /*002a*/ 	.short	(.L_4811 - .L_4810)
.L_4810:
        /*002c*/ 	.word	0x00000000
        /*0030*/ 	.short	0x0001
        /*0032*/ 	.short	0x0010
        /*0034*/ 	.byte	0x00, 0xf0, 0x41, 0x00


	//----- nvinfo : EIATTR_KPARAM_INFO
	.align		4
.L_4811:
        /*0038*/ 	.byte	0x04, 0x17
        /*003a*/ 	.short	(.L_4813 - .L_4812)
.L_4812:
        /*003c*/ 	.word	0x00000000
        /*0040*/ 	.short	0x0000
        /*0042*/ 	.short	0x0000
        /*0044*/ 	.byte	0x00, 0xf0, 0x41, 0x00


	//----- nvinfo : EIATTR_SPARSE_MMA_MASK
	.align		4
.L_4813:
        /*0048*/ 	.byte	0x03, 0x50
        /*004a*/ 	.short	0x0000


	//----- nvinfo : EIATTR_MAXREG_COUNT
	.align		4
        /*004c*/ 	.byte	0x03, 0x1b
        /*004e*/ 	.short	0x00ff


	//----- nvinfo : EIATTR_EXTERNS
	.align		4
        /*0050*/ 	.byte	0x04, 0x0f
        /*0052*/ 	.short	(.L_4815 - .L_4814)


	//   ....[0]....
	.align		4
.L_4814:
        /*0054*/ 	.word	index@(__assertfail)


	//----- nvinfo : EIATTR_MERCURY_ISA_VERSION
	.align		4
.L_4815:
        /*0058*/ 	.byte	0x03, 0x5f
        /*005a*/ 	.short	0x0101


	//----- nvinfo : EIATTR_COOP_GROUP_MASK_REGIDS
	.align		4
        /*005c*/ 	.byte	0x04, 0x29
        /*005e*/ 	.short	(.L_4817 - .L_4816)


	//   ....[0]....
.L_4816:
        /*0060*/ 	.word	0xffffffff


	//   ....[1]....
        /*0064*/ 	.word	0xffffffff


	//   ....[2]....
        /*0068*/ 	.word	0xffffffff


	//   ....[3]....
        /*006c*/ 	.word	0xffffffff


	//   ....[4]....
        /*0070*/ 	.word	0xffffffff


	//   ....[5]....
        /*0074*/ 	.word	0xffffffff


	//   ....[6]....
        /*0078*/ 	.word	0xffffffff


	//   ....[7]....
        /*007c*/ 	.word	0xffffffff


	//   ....[8]....
        /*0080*/ 	.word	0xffffffff


	//   ....[9]....
        /*0084*/ 	.word	0xffffffff


	//   ....[10]....
        /*0088*/ 	.word	0x0500000f


	//   ....[11]....
        /*008c*/ 	.word	0x0500000f


	//   ....[12]....
        /*0090*/ 	.word	0x0500000f


	//   ....[13]....
        /*0094*/ 	.word	0x0500000f


	//   ....[14]....
        /*0098*/ 	.word	0x0500000f


	//   ....[15]....
        /*009c*/ 	.word	0x0500000f


	//   ....[16]....
        /*00a0*/ 	.word	0x0500000f


	//   ....[17]....
        /*00a4*/ 	.word	0x0500000f


	//   ....[18]....
        /*00a8*/ 	.word	0x0500000f


	//   ....[19]....
        /*00ac*/ 	.word	0x0500000f


	//----- nvinfo : EIATTR_COOP_GROUP_INSTR_OFFSETS
	.align		4
.L_4817:
        /*00b0*/ 	.byte	0x04, 0x28
        /*00b2*/ 	.short	(.L_4819 - .L_4818)


	//   ....[0]....
.L_4818:
        /*00b4*/ 	.word	0x00000820


	//   ....[1]....
        /*00b8*/ 	.word	0x00000860


	//   ....[2]....
        /*00bc*/ 	.word	0x00000880


	//   ....[3]....
        /*00c0*/ 	.word	0x000008a0


	//   ....[4]....
        /*00c4*/ 	.word	0x000008c0


	//   ....[5]....
        /*00c8*/ 	.word	0x00001920


	//   ....[6]....
        /*00cc*/ 	.word	0x00001940


	//   ....[7]....
        /*00d0*/ 	.word	0x00001960


	//   ....[8]....
        /*00d4*/ 	.word	0x00001980


	//   ....[9]....
        /*00d8*/ 	.word	0x000019a0


	//   ....[10]....
        /*00dc*/ 	.word	0x00003740


	//   ....[11]....
        /*00e0*/ 	.word	0x000037c0


	//   ....[12]....
        /*00e4*/ 	.word	0x00003820


	//   ....[13]....
        /*00e8*/ 	.word	0x00003880


	//   ....[14]....
        /*00ec*/ 	.word	0x000038e0


	//   ....[15]....
        /*00f0*/ 	.word	0x000049b0


	//   ....[16]....
        /*00f4*/ 	.word	0x00004a10


	//   ....[17]....
        /*00f8*/ 	.word	0x00004a70


	//   ....[18]....
        /*00fc*/ 	.word	0x00004ad0


	//   ....[19]....
        /*0100*/ 	.word	0x00004b30


	//----- nvinfo : EIATTR_VRC_CTA_INIT_COUNT
	.align		4
.L_4819:
        /*0104*/ 	.byte	0x02, 0x4a
	.zero		1
	.zero		1


	//----- nvinfo : EIATTR_SYSCALL_OFFSETS
	.align		4
        /*0108*/ 	.byte	0x04, 0x46
        /*010a*/ 	.short	(.L_4821 - .L_4820)


	//   ....[0]....
.L_4820:
        /*010c*/ 	.word	0x00000170


	//----- nvinfo : EIATTR_EXIT_INSTR_OFFSETS
	.align		4
.L_4821:
        /*0110*/ 	.byte	0x04, 0x1c
        /*0112*/ 	.short	(.L_4823 - .L_4822)


	//   ....[0]....
.L_4822:
        /*0114*/ 	.word	0x00000220


	//   ....[1]....
        /*0118*/ 	.word	0x000036e0


	//----- nvinfo : EIATTR_CRS_STACK_SIZE
	.align		4
.L_4823:
        /*011c*/ 	.byte	0x04, 0x1e
        /*011e*/ 	.short	(.L_4825 - .L_4824)
.L_4824:
        /*0120*/ 	.word	0x00000000


	//----- nvinfo : EIATTR_CBANK_PARAM_SIZE
	.align		4
.L_4825:
        /*0124*/ 	.byte	0x03, 0x19
        /*0126*/ 	.short	0x0030


	//----- nvinfo : EIATTR_PARAM_CBANK
	.align		4
        /*0128*/ 	.byte	0x04, 0x0a
        /*012a*/ 	.short	(.L_4827 - .L_4826)
	.align		4
.L_4826:
        /*012c*/ 	.word	index@(.nv.constant0._Z15SoftmaxWarpImplI10DirectLoadI13__nv_bfloat16fE11DirectStoreIfS1_EfLi1ELi26ELi32ELi1ELb0EL9Algorithm0EEvT_T0_ll)
        /*0130*/ 	.short	0x0380
        /*0132*/ 	.short	0x0030


	//----- nvinfo : EIATTR_SW_WAR
	.align		4
.L_4827:
        /*0134*/ 	.byte	0x04, 0x36
        /*0136*/ 	.short	(.L_4829 - .L_4828)
.L_4828:
        /*0138*/ 	.word	0x00000008
.L_4829:


//--------------------- .nv.info._Z15SoftmaxWarpImplI10DirectLoadI13__nv_bfloat16fE11DirectStoreIfS1_EfLi1ELi25ELi32ELi1ELb1EL9Algorithm0EEvT_T0_ll --------------------------
	.section	.nv.info._Z15SoftmaxWarpImplI10DirectLoadI13__nv_bfloat16fE11DirectStoreIfS1_EfLi1ELi25ELi32ELi1ELb1EL9Algorithm0EEvT_T0_ll,"",@"SHT_CUDA_INFO"
	.sectionflags	@""
	.align	4


	//----- nvinfo : EIATTR_CUDA_API_VERSION
	.align		4
        /*0000*/ 	.byte	0x04, 0x37
        /*0002*/ 	.short	(.L_4831 - .L_4830)
.L_4830:
        /*0004*/ 	.word	0x00000082


	//----- nvinfo : EIATTR_KPARAM_INFO
	.align		4
.L_4831:
        /*0008*/ 	.byte	0x04, 0x17
        /*000a*/ 	.short	(.L_4833 - .L_4832)
.L_4832:
        /*000c*/ 	.word	0x00000000
        /*0010*/ 	.short	0x0003
        /*0012*/ 	.short	0x0028
        /*0014*/ 	.byte	0x00, 0xf0, 0x21, 0x00


	//----- nvinfo : EIATTR_KPARAM_INFO
	.align		4
.L_4833:
        /*0018*/ 	.byte	0x04, 0x17
        /*001a*/ 	.short	(.L_4835 - .L_4834)
.L_4834:
        /*001c*/ 	.word	0x00000000
        /*0020*/ 	.short	0x0002
        /*0022*/ 	.short	0x0020
        /*0024*/ 	.byte	0x00, 0xf0, 0x21, 0x00


	//----- nvinfo : EIATTR_KPARAM_INFO
	.align		4
.L_4835:
        /*0028*/ 	.byte	0x04, 0x17
        /*002a*/ 	.short	(.L_4837 - .L_4836)
.L_4836:
        /*002c*/ 	.word	0x00000000
        /*0030*/ 	.short	0x0001
        /*0032*/ 	.short	0x0010
        /*0034*/ 	.byte	0x00, 0xf0, 0x41, 0x00


	//----- nvinfo : EIATTR_KPARAM_INFO
	.align		4
.L_4837:
        /*0038*/ 	.byte	0x04, 0x17
        /*003a*/ 	.short	(.L_4839 - .L_4838)
.L_4838:
        /*003c*/ 	.word	0x00000000
        /*0040*/ 	.short	0x0000
        /*0042*/ 	.short	0x0000
        /*0044*/ 	.byte	0x00, 0xf0, 0x41, 0x00


	//----- nvinfo : EIATTR_SPARSE_MMA_MASK
	.align		4
.L_4839:
        /*0048*/ 	.byte	0x03, 0x50
        /*004a*/ 	.short	0x0000


	//----- nvinfo : EIATTR_MAXREG_COUNT
	.align		4
        /*004c*/ 	.byte	0x03, 0x1b
        /*004e*/ 	.short	0x00ff


	//----- nvinfo : EIATTR_EXTERNS
	.align		4
        /*0050*/ 	.byte	0x04, 0x0f
        /*0052*/ 	.short	(.L_4841 - .L_4840)


	//   ....[0]....
	.align		4
.L_4840:
        /*0054*/ 	.word	index@(__assertfail)


	//----- nvinfo : EIATTR_MERCURY_ISA_VERSION
	.align		4
.L_4841:
        /*0058*/ 	.byte	0x03, 0x5f
        /*005a*/ 	.short	0x0101


	//----- nvinfo : EIATTR_COOP_GROUP_MASK_REGIDS
	.align		4
        /*005c*/ 	.byte	0x04, 0x29
        /*005e*/ 	.short	(.L_4843 - .L_4842)


	//   ....[0]....
.L_4842:
        /*0060*/ 	.word	0xffffffff


	//   ....[1]....
        /*0064*/ 	.word	0xffffffff


	//   ....[2]....
        /*0068*/ 	.word	0xffffffff


	//   ....[3]....
        /*006c*/ 	.word	0xffffffff


	//   ....[4]....
        /*0070*/ 	.word	0xffffffff


	//   ....[5]....
        /*0074*/ 	.word	0xffffffff


	//   ....[6]....
        /*0078*/ 	.word	0xffffffff


	//   ....[7]....
        /*007c*/ 	.word	0xffffffff


	//   ....[8]....
        /*0080*/ 	.word	0xffffffff


	//   ....[9]....
        /*0084*/ 	.word	0xffffffff


	//   ....[10]....
        /*0088*/ 	.word	0x0500000f


	//   ....[11]....
        /*008c*/ 	.word	0x0500000f


	//   ....[12]....
        /*0090*/ 	.word	0x0500000f


	//   ....[13]....
        /*0094*/ 	.word	0x0500000f


	//   ....[14]....
        /*0098*/ 	.word	0x0500000f


	//   ....[15]....
        /*009c*/ 	.word	0x0500000f


	//   ....[16]....
        /*00a0*/ 	.word	0x0500000f


	//   ....[17]....
        /*00a4*/ 	.word	0x0500000f


	//   ....[18]....
        /*00a8*/ 	.word	0x0500000f


	//   ....[19]....
        /*00ac*/ 	.word	0x0500000f


	//----- nvinfo : EIATTR_COOP_GROUP_INSTR_OFFSETS
	.align		4
.L_4843:
        /*00b0*/ 	.byte	0x04, 0x28
        /*00b2*/ 	.short	(.L_4845 - .L_4844)


	//   ....[0]....
.L_4844:
        /*00b4*/ 	.word	0x00001120


	//   ....[1]....
        /*00b8*/ 	.word	0x00001160


	//   ....[2]....
        /*00bc*/ 	.word	0x00001180


	//   ....[3]....
        /*00c0*/ 	.word	0x000011a0


	//   ....[4]....
        /*00c4*/ 	.word	0x000011c0


	//   ....[5]....
        /*00c8*/ 	.word	0x00002180


	//   ....[6]....
        /*00cc*/ 	.word	0x000021a0


	//   ....[7]....
        /*00d0*/ 	.word	0x000021c0


	//   ....[8]....
        /*00d4*/ 	.word	0x000021e0


	//   ....[9]....
        /*00d8*/ 	.word	0x00002200


	//   ....[10]....
        /*00dc*/ 	.word	0x00004400


	//   ....[11]....
        /*00e0*/ 	.word	0x00004490


	//   ....[12]....
        /*00e4*/ 	.word	0x000044f0


	//   ....[13]....
        /*00e8*/ 	.word	0x00004550


	//   ....[14]....
        /*00ec*/ 	.word	0x000045b0


	//   ....[15]....
        /*00f0*/ 	.word	0x000055d0


	//   ....[16]....
        /*00f4*/ 	.word	0x00005630


	//   ....[17]....
        /*00f8*/ 	.word	0x00005690


	//   ....[18]....
        /*00fc*/ 	.word	0x000056f0


	//   ....[19]....
        /*0100*/ 	.word	0x00005750


	//----- nvinfo : EIATTR_VRC_CTA_INIT_COUNT
	.align		4
.L_4845:
        /*0104*/ 	.byte	0x02, 0x4a
	.zero		1
	.zero		1


	//----- nvinfo : EIATTR_SYSCALL_OFFSETS
	.align		4
        /*0108*/ 	.byte	0x04, 0x46
        /*010a*/ 	.short	(.L_4847 - .L_4846)


	//   ....[0]....
.L_4846:
        /*010c*/ 	.word	0x00000180


	//----- nvinfo : EIATTR_EXIT_INSTR_OFFSETS
	.align		4
.L_4847:
        /*0110*/ 	.byte	0x04, 0x1c
        /*0112*/ 	.short	(.L_4849 - .L_4848)


	//   ....[0]....
.L_4848:
        /*0114*/ 	.word	0x00000210


	//   ....[1]....
        /*0118*/ 	.word	0x000043a0


	//----- nvinfo : EIATTR_CRS_STACK_SIZE
	.align		4
.L_4849:
        /*011c*/ 	.byte	0x04, 0x1e
        /*011e*/ 	.short	(.L_4851 - .L_4850)
.L_4850:
        /*0120*/ 	.word	0x00000000


	//----- nvinfo : EIATTR_CBANK_PARAM_SIZE
	.align		4
.L_4851:
        /*0124*/ 	.byte	0x03, 0x19
        /*0126*/ 	.short	0x0030


	//----- nvinfo : EIATTR_PARAM_CBANK
	.align		4
        /*0128*/ 	.byte	0x04, 0x0a
        /*012a*/ 	.short	(.L_4853 - .L_4852)
	.align		4
.L_4852:
        /*012c*/ 	.word	index@(.nv.constant0._Z15SoftmaxWarpImplI10DirectLoadI13__nv_bfloat16fE11DirectStoreIfS1_EfLi1ELi25ELi32ELi1ELb1EL9Algorithm0EEvT_T0_ll)
        /*0130*/ 	.short	0x0380
        /*0132*/ 	.short	0x0030


	//----- nvinfo : EIATTR_SW_WAR
	.align		4
.L_4853:
        /*0134*/ 	.byte	0x04, 0x36
        /*0136*/ 	.short	(.L_4855 - .L_4854)
.L_4854:
        /*0138*/ 	.word	0x00000008
.L_4855:


//--------------------- .nv.info._Z15SoftmaxWarpImplI10DirectLoadI13__nv_bfloat16fE11DirectStoreIfS1_EfLi1ELi25ELi32ELi1ELb0EL9Algorithm0EEvT_T0_ll --------------------------
	.section	.nv.info._Z15SoftmaxWarpImplI10DirectLoadI13__nv_bfloat16fE11DirectStoreIfS1_EfLi1ELi25ELi32ELi1ELb0EL9Algorithm0EEvT_T0_ll,"",@"SHT_CUDA_INFO"
	.sectionflags	@""
	.align	4


	//----- nvinfo : EIATTR_CUDA_API_VERSION
	.align		4
        /*0000*/ 	.byte	0x04, 0x37
        /*0002*/ 	.short	(.L_4857 - .L_4856)
.L_4856:
        /*0004*/ 	.word	0x00000082


	//----- nvinfo : EIATTR_KPARAM_INFO
	.align		4
.L_4857:
        /*0008*/ 	.byte	0x04, 0x17
        /*000a*/ 	.short	(.L_4859 - .L_4858)
.L_4858:
        /*000c*/ 	.word	0x00000000
        /*0010*/ 	.short	0x0003
        /*0012*/ 	.short	0x0028
        /*0014*/ 	.byte	0x00, 0xf0, 0x21, 0x00


	//----- nvinfo : EIATTR_KPARAM_INFO
	.align		4
.L_4859:
        /*0018*/ 	.byte	0x04, 0x17
        /*001a*/ 	.short	(.L_4861 - .L_4860)
.L_4860:
        /*001c*/ 	.word	0x00000000
        /*0020*/ 	.short	0x0002
        /*0022*/ 	.short	0x0020
        /*0024*/ 	.byte	0x00, 0xf0, 0x21, 0x00


	//----- nvinfo : EIATTR_KPARAM_INFO
	.align		4
.L_4861:
        /*0028*/ 	.byte	0x04, 0x17
        /*002a*/ 	.short	(.L_4863 - .L_4862)
.L_4862:
        /*002c*/ 	.word	0x00000000
        /*0030*/ 	.short	0x0001
        /*0032*/ 	.short	0x0010
        /*0034*/ 	.byte	0x00, 0xf0, 0x41, 0x00


	//----- nvinfo : EIATTR_KPARAM_INFO
	.align		4
.L_4863:
        /*0038*/ 	.byte	0x04, 0x17
        /*003a*/ 	.short	(.L_4865 - .L_4864)
.L_4864:
        /*003c*/ 	.word	0x00000000
        /*0040*/ 	.short	0x0000
        /*0042*/ 	.short	0x0000
        /*0044*/ 	.byte	0x00, 0xf0, 0x41, 0x00


	//----- nvinfo : EIATTR_SPARSE_MMA_MASK
	.align		4
.L_4865:
        /*0048*/ 	.byte	0x03, 0x50
        /*004a*/ 	.short	0x0000


	//----- nvinfo : EIATTR_MAXREG_COUNT
	.align		4
        /*004c*/ 	.byte	0x03, 0x1b
        /*004e*/ 	.short	0x00ff


	//----- nvinfo : EIATTR_EXTERNS
	.align		4
        /*0050*/ 	.byte	0x04, 0x0f
        /*0052*/ 	.short	(.L_4867 - .L_4866)


	//   ....[0]....
	.align		4
.L_4866:
        /*0054*/ 	.word	index@(__assertfail)


	//----- nvinfo : EIATTR_MERCURY_ISA_VERSION
	.align		4
.L_4867:
        /*0058*/ 	.byte	0x03, 0x5f
        /*005a*/ 	.short	0x0101


	//----- nvinfo : EIATTR_COOP_GROUP_MASK_REGIDS
	.align		4
        /*005c*/ 	.byte	0x04, 0x29
        /*005e*/ 	.short	(.L_4869 - .L_4868)


	//   ....[0]....
.L_4868:
        /*0060*/ 	.word	0xffffffff


	//   ....[1]....
        /*0064*/ 	.word	0xffffffff


	//   ....[2]....
        /*0068*/ 	.word	0xffffffff


	//   ....[3]....
        /*006c*/ 	.word	0xffffffff


	//   ....[4]....
        /*0070*/ 	.word	0xffffffff


	//   ....[5]....
        /*0074*/ 	.word	0xffffffff


	//   ....[6]....
        /*0078*/ 	.word	0xffffffff


	//   ....[7]....
        /*007c*/ 	.word	0xffffffff


	//   ....[8]....
        /*0080*/ 	.word	0xffffffff


	//   ....[9]....
        /*0084*/ 	.word	0xffffffff


	//   ....[10]....
        /*0088*/ 	.word	0x0500000f


	//   ....[11]....
        /*008c*/ 	.word	0x0500000f


	//   ....[12]....
        /*0090*/ 	.word	0x0500000f


	//   ....[13]....
        /*0094*/ 	.word	0x0500000f


	//   ....[14]....
        /*0098*/ 	.word	0x0500000f


	//   ....[15]....
        /*009c*/ 	.word	0x0500000f


	//   ....[16]....
        /*00a0*/ 	.word	0x0500000f


	//   ....[17]....
        /*00a4*/ 	.word	0x0500000f


	//   ....[18]....
        /*00a8*/ 	.word	0x0500000f


	//   ....[19]....
        /*00ac*/ 	.word	0x0500000f


	//----- nvinfo : EIATTR_COOP_GROUP_INSTR_OFFSETS
	.align		4
.L_4869:
        /*00b0*/ 	.byte	0x04, 0x28
        /*00b2*/ 	.short	(.L_4871 - .L_4870)


	//   ....[0]....
.L_4870:
        /*00b4*/ 	.word	0x000007f0


	//   ....[1]....
        /*00b8*/ 	.word	0x00000830


	//   ....[2]....
        /*00bc*/ 	.word	0x00000850


	//   ....[3]....
        /*00c0*/ 	.word	0x00000870


	//   ....[4]....
        /*00c4*/ 	.word	0x00000890


	//   ....[5]....
        /*00c8*/ 	.word	0x00001850


	//   ....[6]....
        /*00cc*/ 	.word	0x00001870


	//   ....[7]....
        /*00d0*/ 	.word	0x00001890


	//   ....[8]....
        /*00d4*/ 	.word	0x000018b0


	//   ....[9]....
        /*00d8*/ 	.word	0x000018d0


	//   ....[10]....
        /*00dc*/ 	.word	0x00003540


	//   ....[11]....
        /*00e0*/ 	.word	0x000035d0


	//   ....[12]....
        /*00e4*/ 	.word	0x00003630


	//   ....[13]....
        /*00e8*/ 	.word	0x00003690


	//   ....[14]....
        /*00ec*/ 	.word	0x000036f0


	//   ....[15]....
        /*00f0*/ 	.word	0x00004710


	//   ....[16]....
        /*00f4*/ 	.word	0x00004770


	//   ....[17]....
        /*00f8*/ 	.word	0x000047d0


	//   ....[18]....
        /*00fc*/ 	.word	0x00004830


	//   ....[19]....
        /*0100*/ 	.word	0x00004890


	//----- nvinfo : EIATTR_VRC_CTA_INIT_COUNT
	.align		4
.L_4871:
        /*0104*/ 	.byte	0x02, 0x4a
	.zero		1
	.zero		1


	//----- nvinfo : EIATTR_SYSCALL_OFFSETS
	.align		4
        /*0108*/ 	.byte	0x04, 0x46
        /*010a*/ 	.short	(.L_4873 - .L_4872)


	//   ....[0]....
.L_4872:
        /*010c*/ 	.word	0x00000170


	//----- nvinfo : EIATTR_EXIT_INSTR_OFFSETS
	.align		4
.L_4873:
        /*0110*/ 	.byte	0x04, 0x1c
        /*0112*/ 	.short	(.L_4875 - .L_4874)


	//   ....[0]....
.L_4874:
        /*0114*/ 	.word	0x00000220


	//   ....[1]....
        /*0118*/ 	.word	0x000034e0


	//----- nvinfo : EIATTR_CRS_STACK_SIZE
	.align		4
.L_4875:
        /*011c*/ 	.byte	0x04, 0x1e
        /*011e*/ 	.short	(.L_4877 - .L_4876)
.L_4876:
        /*0120*/ 	.word	0x00000000


	//----- nvinfo : EIATTR_CBANK_PARAM_SIZE
	.align		4
.L_4877:
        /*0124*/ 	.byte	0x03, 0x19
        /*0126*/ 	.short	0x0030


	//----- nvinfo : EIATTR_PARAM_CBANK
	.align		4
        /*0128*/ 	.byte	0x04, 0x0a
        /*012a*/ 	.short	(.L_4879 - .L_4878)
	.align		4
.L_4878:
        /*012c*/ 	.word	index@(.nv.constant0._Z15SoftmaxWarpImplI10DirectLoadI13__nv_bfloat16fE11DirectStoreIfS1_EfLi1ELi25ELi32ELi1ELb0EL9Algorithm0EEvT_T0_ll)
        /*0130*/ 	.short	0x0380
        /*0132*/ 	.short	0x0030


	//----- nvinfo : EIATTR_SW_WAR
	.align		4
.L_4879:
        /*0134*/ 	.byte	0x04, 0x36
        /*0136*/ 	.short	(.L_4881 - .L_4880)
.L_4880:
        /*0138*/ 	.word	0x00000008
.L_4881:


//--------------------- .nv.info._Z15SoftmaxWarpImplI10DirectLoadI13__nv_bfloat16fE11DirectStoreIfS1_EfLi1ELi24ELi32ELi1ELb1EL9Algorithm0EEvT_T0_ll --------------------------
	.section	.nv.info._Z15SoftmaxWarpImplI10DirectLoadI13__nv_bfloat16fE11DirectStoreIfS1_EfLi1ELi24ELi32ELi1ELb1EL9Algorithm0EEvT_T0_ll,"",@"SHT_CUDA_INFO"
	.sectionflags	@""
	.align	4


	//----- nvinfo : EIATTR_CUDA_API_VERSION
	.align		4
        /*0000*/ 	.byte	0x04, 0x37
        /*0002*/ 	.short	(.L_4883 - .L_4882)
.L_4882:
        /*0004*/ 	.word	0x00000082


	//----- nvinfo : EIATTR_KPARAM_INFO
	.align		4
.L_4883:
        /*0008*/ 	.byte	0x04, 0x17
        /*000a*/ 	.short	(.L_4885 - .L_4884)
.L_4884:
        /*000c*/ 	.word	0x00000000
        /*0010*/ 	.short	0x0003
        /*0012*/ 	.short	0x0028
        /*0014*/ 	.byte	0x00, 0xf0, 0x21, 0x00


	//----- nvinfo : EIATTR_KPARAM_INFO
	.align		4
.L_4885:
        /*0018*/ 	.byte	0x04, 0x17
        /*001a*/ 	.short	(.L_4887 - .L_4886)
.L_4886:
        /*001c*/ 	.word	0x00000000
        /*0020*/ 	.short	0x0002
        /*0022*/ 	.short	0x0020
        /*0024*/ 	.byte	0x00, 0xf0, 0x21, 0x00


	//----- nvinfo : EIATTR_KPARAM_INFO
	.align		4
.L_4887:
        /*0028*/ 	.byte	0x04, 0x17
        /*002a*/ 	.short	(.L_4889 - .L_4888)
.L_4888:
        /*002c*/ 	.word	0x00000000
        /*0030*/ 	.short	0x0001
        /*0032*/ 	.short	0x0010
        /*0034*/ 	.byte	0x00, 0xf0, 0x41, 0x00


	//----- nvinfo : EIATTR_KPARAM_INFO
	.align		4
.L_4889:
        /*0038*/ 	.byte	0x04, 0x17
        /*003a*/ 	.short	(.L_4891 - .L_4890)
.L_4890:
        /*003c*/ 	.word	0x00000000
        /*0040*/ 	.short	0x0000
        /*0042*/ 	.short	0x0000
        /*0044*/ 	.byte	0x00, 0xf0, 0x41, 0x00


	//----- nvinfo : EIATTR_SPARSE_MMA_MASK
	.align		4
.L_4891:
        /*0048*/ 	.byte	0x03, 0x50
        /*004a*/ 	.short	0x0000


	//----- nvinfo : EIATTR_MAXREG_COUNT
	.align		4
        /*004c*/ 	.byte	0x03, 0x1b
        /*004e*/ 	.short	0x00ff


	//----- nvinfo : EIATTR_EXTERNS
	.align		4
        /*0050*/ 	.byte	0x04, 0x0f
        /*0052*/ 	.short	(.L_4893 - .L_4892)


	//   ....[0]....
	.align		4
.L_4892:
        /*0054*/ 	.word	index@(__assertfail)


	//----- nvinfo : EIATTR_MERCURY_ISA_VERSION
	.align		4
.L_4893:
        /*0058*/ 	.byte	0x03, 0x5f
        /*005a*/ 	.short	0x0101


	//----- nvinfo : EIATTR_COOP_GROUP_MASK_REGIDS
	.align		4
        /*005c*/ 	.byte	0x04, 0x29
        /*005e*/ 	.short	(.L_4895 - .L_4894)


	//   ....[0]....
.L_4894:
        /*0060*/ 	.word	0xffffffff


	//   ....[1]....
        /*0064*/ 	.word	0xffffffff


	//   ....[2]....
        /*0068*/ 	.word	0xffffffff


	//   ....[3]....
        /*006c*/ 	.word	0xffffffff


	//   ....[4]....
        /*0070*/ 	.word	0xffffffff


	//   ....[5]....
        /*0074*/ 	.word	0xffffffff


	//   ....[6]....
        /*0078*/ 	.word	0xffffffff


	//   ....[7]....
        /*007c*/ 	.word	0xffffffff


	//   ....[8]....
        /*0080*/ 	.word	0xffffffff


	//   ....[9]....
        /*0084*/ 	.word	0xffffffff


	//   ....[10]....
        /*0088*/ 	.word	0x0500000f


	//   ....[11]....
        /*008c*/ 	.word	0x0500000f


	//   ....[12]....
        /*0090*/ 	.word	0x0500000f


	//   ....[13]....
        /*0094*/ 	.word	0x0500000f


	//   ....[14]....
        /*0098*/ 	.word	0x0500000f


	//   ....[15]....
        /*009c*/ 	.word	0x0500000f


	//   ....[16]....
        /*00a0*/ 	.word	0x0500000f


	//   ....[17]....
        /*00a4*/ 	.word	0x0500000f


	//   ....[18]....
        /*00a8*/ 	.word	0x0500000f


	//   ....[19]....
        /*00ac*/ 	.word	0x0500000f


	//----- nvinfo : EIATTR_COOP_GROUP_INSTR_OFFSETS
	.align		4
.L_4895:
        /*00b0*/ 	.byte	0x04, 0x28
        /*00b2*/ 	.short	(.L_4897 - .L_4896)


	//   ....[0]....
.L_4896:
        /*00b4*/ 	.word	0x00001090


	//   ....[1]....
        /*00b8*/ 	.word	0x000010d0


	//   ....[2]....
        /*00bc*/ 	.word	0x000010f0


	//   ....[3]....
        /*00c0*/ 	.word	0x00001110


	//   ....[4]....
        /*00c4*/ 	.word	0x00001130


	//   ....[5]....
        /*00c8*/ 	.word	0x00002050


	//   ....[6]....
        /*00cc*/ 	.word	0x00002070


	//   ....[7]....
        /*00d0*/ 	.word	0x00002090


	//   ....[8]....
        /*00d4*/ 	.word	0x000020b0


	//   ....[9]....
        /*00d8*/ 	.word	0x000020d0


	//   ....[10]....
        /*00dc*/ 	.word	0x00004000


	//   ....[11]....
        /*00e0*/ 	.word	0x00004090


	//   ....[12]....
        /*00e4*/ 	.word	0x000040f0


	//   ....[13]....
        /*00e8*/ 	.word	0x00004150


	//   ....[14]....
        /*00ec*/ 	.word	0x000041b0


	//   ....[15]....
        /*00f0*/ 	.word	0x00005130


	//   ....[16]....
        /*00f4*/ 	.word	0x00005190


	//   ....[17]....
        /*00f8*/ 	.word	0x000051f0


	//   ....[18]....
        /*00fc*/ 	.word	0x00005250


	//   ....[19]....
        /*0100*/ 	.word	0x000052b0


	//----- nvinfo : EIATTR_VRC_CTA_INIT_COUNT
	.align		4
.L_4897:
        /*0104*/ 	.byte	0x02, 0x4a
	.zero		1
	.zero		1


	//----- nvinfo : EIATTR_SYSCALL_OFFSETS
	.align		4
        /*0108*/ 	.byte	0x04, 0x46
        /*010a*/ 	.short	(.L_4899 - .L_4898)


	//   ....[0]....
.L_4898:
        /*010c*/ 	.word	0x00000180


	//----- nvinfo : EIATTR_EXIT_INSTR_OFFSETS
	.align		4
.L_4899:
        /*0110*/ 	.byte	0x04, 0x1c
        /*0112*/ 	.short	(.L_4901 - .L_4900)


	//   ....[0]....
.L_4900:
        /*0114*/ 	.word	0x00000210


	//   ....[1]....
        /*0118*/ 	.word	0x00003fa0


	//----- nvinfo : EIATTR_CRS_STACK_SIZE
	.align		4
.L_4901:
        /*011c*/ 	.byte	0x04, 0x1e
        /*011e*/ 	.short	(.L_4903 - .L_4902)
.L_4902:
        /*0120*/ 	.word	0x00000000


	//----- nvinfo : EIATTR_CBANK_PARAM_SIZE
	.align		4
.L_4903:
        /*0124*/ 	.byte	0x03, 0x19
        /*0126*/ 	.short	0x0030


	//----- nvinfo : EIATTR_PARAM_CBANK
	.align		4
        /*0128*/ 	.byte	0x04, 0x0a
        /*012a*/ 	.short	(.L_4905 - .L_4904)
	.align		4
.L_4904:
        /*012c*/ 	.word	index@(.nv.constant0._Z15SoftmaxWarpImplI10DirectLoadI13__nv_bfloat16fE11DirectStoreIfS1_EfLi1ELi24ELi32ELi1ELb1EL9Algorithm0EEvT_T0_ll)
        /*0130*/ 	.short	0x0380
        /*0132*/ 	.short	0x0030


	//----- nvinfo : EIATTR_SW_WAR
	.align		4
.L_4905:
        /*0134*/ 	.byte	0x04, 0x36
        /*0136*/ 	.short	(.L_4907 - .L_4906)
.L_4906:
        /*0138*/ 	.word	0x00000008
.L_4907:


//--------------------- .nv.info._Z15SoftmaxWarpImplI10DirectLoadI13__nv_bfloat16fE11DirectStoreIfS1_EfLi1ELi24ELi32ELi1ELb0EL9Algorithm0EEvT_T0_ll --------------------------
	.section	.nv.info._Z15SoftmaxWarpImplI10DirectLoadI13__nv_bfloat16fE11DirectStoreIfS1_EfLi1ELi24ELi32ELi1ELb0EL9Algorithm0EEvT_T0_ll,"",@"SHT_CUDA_INFO"
	.sectionflags	@""
	.align	4


	//----- nvinfo : EIATTR_CUDA_API_VERSION
	.align		4
        /*0000*/ 	.byte	0x04, 0x37
        /*0002*/ 	.short	(.L_4909 - .L_4908)
.L_4908:
        /*0004*/ 	.word	0x00000082


	//----- nvinfo : EIATTR_KPARAM_INFO
	.align		4
.L_4909:
        /*0008*/ 	.byte	0x04, 0x17
        /*000a*/ 	.short	(.L_4911 - .L_4910)
.L_4910:
        /*000c*/ 	.word	0x00000000
        /*0010*/ 	.short	0x0003
        /*0012*/ 	.short	0x0028
        /*0014*/ 	.byte	0x00, 0xf0, 0x21, 0x00


	//----- nvinfo : EIATTR_KPARAM_INFO
	.align		4
.L_4911:
        /*0018*/ 	.byte	0x04, 0x17
        /*001a*/ 	.short	(.L_4913 - .L_4912)
.L_4912:
        /*001c*/ 	.word	0x00000000
        /*0020*/ 	.short	0x0002
        /*0022*/ 	.short	0x0020
        /*0024*/ 	.byte	0x00, 0xf0, 0x21, 0x00


	//----- nvinfo : EIATTR_KPARAM_INFO
	.align		4
.L_4913:
        /*0028*/ 	.byte	0x04, 0x17
        /*002a*/ 	.short	(.L_4915 - .L_4914)
.L_4914:
        /*002c*/ 	.word	0x00000000
        /*0030*/ 	.short	0x0001
        /*0032*/ 	.short	0x0010
        /*0034*/ 	.byte	0x00, 0xf0, 0x41, 0x00


	//----- nvinfo : EIATTR_KPARAM_INFO
	.align		4
.L_4915:
        /*0038*/ 	.byte	0x04, 0x17
        /*003a*/ 	.short	(.L_4917 - .L_4916)
.L_4916:
        /*003c*/ 	.word	0x00000000
        /*0040*/ 	.short	0x0000
        /*0042*/ 	.short	0x0000
        /*0044*/ 	.byte	0x00, 0xf0, 0x41, 0x00


	//----- nvinfo : EIATTR_SPARSE_MMA_MASK
	.align		4
.L_4917:
        /*0048*/ 	.byte	0x03, 0x50
        /*004a*/ 	.short	0x0000


	//----- nvinfo : EIATTR_MAXREG_COUNT
	.align		4
        /*004c*/ 	.byte	0x03, 0x1b
        /*004e*/ 	.short	0x00ff


	//----- nvinfo : EIATTR_EXTERNS
	.align		4
        /*0050*/ 	.byte	0x04, 0x0f
        /*0052*/ 	.short	(.L_4919 - .L_4918)


	//   ....[0]....
	.align		4
.L_4918:
        /*0054*/ 	.word	index@(__assertfail)


	//----- nvinfo : EIATTR_MERCURY_ISA_VERSION
	.align		4
.L_4919:
        /*0058*/ 	.byte	0x03, 0x5f
        /*005a*/ 	.short	0x0101


	//----- nvinfo : EIATTR_COOP_GROUP_MASK_REGIDS
	.align		4
        /*005c*/ 	.byte	0x04, 0x29
        /*005e*/ 	.short	(.L_4921 - .L_4920)


	//   ....[0]....
.L_4920:
        /*0060*/ 	.word	0xffffffff


	//   ....[1]....
        /*0064*/ 	.word	0xffffffff


	//   ....[2]....
        /*0068*/ 	.word	0xffffffff


	//   ....[3]....
        /*006c*/ 	.word	0xffffffff


	//   ....[4]....
        /*0070*/ 	.word	0xffffffff


	//   ....[5]....
        /*0074*/ 	.word	0xffffffff


	//   ....[6]....
        /*0078*/ 	.word	0xffffffff


	//   ....[7]....
        /*007c*/ 	.word	0xffffffff


	//   ....[8]....
        /*0080*/ 	.word	0xffffffff


	//   ....[9]....
        /*0084*/ 	.word	0xffffffff


	//   ....[10]....
        /*0088*/ 	.word	0x0500000f


	//   ....[11]....
        /*008c*/ 	.word	0x0500000f


	//   ....[12]....
        /*0090*/ 	.word	0x0500000f


	//   ....[13]....
        /*0094*/ 	.word	0x0500000f


	//   ....[14]....
        /*0098*/ 	.word	0x0500000f


	//   ....[15]....
        /*009c*/ 	.word	0x0500000f


	//   ....[16]....
        /*00a0*/ 	.word	0x0500000f


	//   ....[17]....
        /*00a4*/ 	.word	0x0500000f


	//   ....[18]....
        /*00a8*/ 	.word	0x0500000f


	//   ....[19]....
        /*00ac*/ 	.word	0x0500000f


	//----- nvinfo : EIATTR_COOP_GROUP_INSTR_OFFSETS
	.align		4
.L_4921:
        /*00b0*/ 	.byte	0x04, 0x28
        /*00b2*/ 	.short	(.L_4923 - .L_4922)


	//   ....[0]....
.L_4922:
        /*00b4*/ 	.word	0x000007d0


	//   ....[1]....
        /*00b8*/ 	.word	0x00000810


	//   ....[2]....
        /*00bc*/ 	.word	0x00000830


	//   ....[3]....
        /*00c0*/ 	.word	0x00000850


	//   ....[4]....
        /*00c4*/ 	.word	0x00000870


	//   ....[5]....
        /*00c8*/ 	.word	0x00001790


	//   ....[6]....
        /*00cc*/ 	.word	0x000017b0


	//   ....[7]....
        /*00d0*/ 	.word	0x000017d0


	//   ....[8]....
        /*00d4*/ 	.word	0x000017f0


	//   ....[9]....
        /*00d8*/ 	.word	0x00001810


	//   ....[10]....
        /*00dc*/ 	.word	0x00003380


	//   ....[11]....
        /*00e0*/ 	.word	0x00003410


	//   ....[12]....
        /*00e4*/ 	.word	0x00003470


	//   ....[13]....
        /*00e8*/ 	.word	0x000034d0


	//   ....[14]....
        /*00ec*/ 	.word	0x00003530


	//   ....[15]....
        /*00f0*/ 	.word	0x000044b0


	//   ....[16]....
        /*00f4*/ 	.word	0x00004510


	//   ....[17]....
        /*00f8*/ 	.word	0x00004570


	//   ....[18]....
        /*00fc*/ 	.word	0x000045d0


	//   ....[19]....
        /*0100*/ 	.word	0x00004630


	//----- nvinfo : EIATTR_VRC_CTA_INIT_COUNT
	.align		4
.L_4923:
        /*0104*/ 	.byte	0x02, 0x4a
	.zero		1
	.zero		1


	//----- nvinfo : EIATTR_SYSCALL_OFFSETS
	.align		4
        /*0108*/ 	.byte	0x04, 0x46
        /*010a*/ 	.short	(.L_4925 - .L_4924)


	//   ....[0]....
.L_4924:
        /*010c*/ 	.word	0x00000170


	//----- nvinfo : EIATTR_EXIT_INSTR_OFFSETS
	.align		4
.L_4925:
        /*0110*/ 	.byte	0x04, 0x1c
        /*0112*/ 	.short	(.L_4927 - .L_4926)


	//   ....[0]....
.L_4926:
        /*0114*/ 	.word	0x00000220


	//   ....[1]....
        /*0118*/ 	.word	0x00003320


	//----- nvinfo : EIATTR_CRS_STACK_SIZE
	.align		4
.L_4927:
        /*011c*/ 	.byte	0x04, 0x1e
        /*011e*/ 	.short	(.L_4929 - .L_4928)
.L_4928:
        /*0120*/ 	.word	0x00000000


	//----- nvinfo : EIATTR_CBANK_PARAM_SIZE
	.align		4
.L_4929:
        /*0124*/ 	.byte	0x03, 0x19
        /*0126*/ 	.short	0x0030


	//----- nvinfo : EIATTR_PARAM_CBANK
	.align		4
        /*0128*/ 	.byte	0x04, 0x0a
        /*012a*/ 	.short	(.L_4931 - .L_4930)
	.align		4
.L_4930:
        /*012c*/ 	.word	index@(.nv.constant0._Z15SoftmaxWarpImplI10DirectLoadI13__nv_bfloat16fE11DirectStoreIfS1_EfLi1ELi24ELi32ELi1ELb0EL9Algorithm0EEvT_T0_ll)
        /*0130*/ 	.short	0x0380
        /*0132*/ 	.short	0x0030


	//----- nvinfo : EIATTR_SW_WAR
	.align		4
.L_4931:
        /*0134*/ 	.byte	0x04, 0x36
        /*0136*/ 	.short	(.L_4933 - .L_4932)
.L_4932:
        /*0138*/ 	.word	0x00000008
.L_4933:


//--------------------- .nv.info._Z15SoftmaxWarpImplI10DirectLoadI13__nv_bfloat16fE11DirectStoreIfS1_EfLi1ELi23ELi32ELi1ELb1EL9Algorithm0EEvT_T0_ll --------------------------
	.section	.nv.info._Z15SoftmaxWarpImplI10DirectLoadI13__nv_bfloat16fE11DirectStoreIfS1_EfLi1ELi23ELi32ELi1ELb1EL9Algorithm0EEvT_T0_ll,"",@"SHT_CUDA_INFO"
	.sectionflags	@""
	.align	4


	//----- nvinfo : EIATTR_CUDA_API_VERSION
	.align		4
        /*0000*/ 	.byte	0x04, 0x37
        /*0002*/ 	.short	(.L_4935 - .L_4934)
.L_4934:
        /*0004*/ 	.word	0x00000082


	//----- nvinfo : EIATTR_KPARAM_INFO
	.align		4
.L_4935:
        /*0008*/ 	.byte	0x04, 0x17
        /*000a*/ 	.short	(.L_4937 - .L_4936)
.L_4936:
        /*000c*/ 	.word	0x00000000
        /*0010*/ 	.short	0x0003
        /*0012*/ 	.short	0x0028
        /*0014*/ 	.byte	0x00, 0xf0, 0x21, 0x00


	//----- nvinfo : EIATTR_KPARAM_INFO
	.align		4
.L_4937:
        /*0018*/ 	.byte	0x04, 0x17
        /*001a*/ 	.short	(.L_4939 - .L_4938)
.L_4938:
        /*001c*/ 	.word	0x00000000
        /*0020*/ 	.short	0x0002
        /*0022*/ 	.short	0x0020
        /*0024*/ 	.byte	0x00, 0xf0, 0x21, 0x00


	//----- nvinfo : EIATTR_KPARAM_INFO
	.align		4
.L_4939:
        /*0028*/ 	.byte	0x04, 0x17
        /*002a*/ 	.short	(.L_4941 - .L_4940)
.L_4940:
        /*002c*/ 	.word	0x00000000
        /*0030*/ 	.short	0x0001
        /*0032*/ 	.short	0x0010
        /*0034*/ 	.byte	0x00, 0xf0, 0x41, 0x00


	//----- nvinfo : EIATTR_KPARAM_INFO
	.align		4
.L_4941:
        /*0038*/ 	.byte	0x04, 0x17
        /*003a*/ 	.short	(.L_4943 - .L_4942)
.L_4942:
        /*003c*/ 	.word	0x00000000
        /*0040*/ 	.short	0x0000
        /*0042*/ 	.short	0x0000
        /*0044*/ 	.byte	0x00, 0xf0, 0x41, 0x00


	//----- nvinfo : EIATTR_SPARSE_MMA_MASK
	.align		4
.L_4943:
        /*0048*/ 	.byte	0x03, 0x50
        /*004a*/ 	.short	0x0000


	//----- nvinfo : EIATTR_MAXREG_COUNT
	.align		4
        /*004c*/ 	.byte	0x03, 0x1b
        /*004e*/ 	.short	0x00ff


	//----- nvinfo : EIATTR_EXTERNS
	.align		4
        /*0050*/ 	.byte	0x04, 0x0f
        /*0052*/ 	.short	(.L_4945 - .L_4944)


	//   ....[0]....
	.align		4
.L_4944:
        /*0054*/ 	.word	index@(__assertfail)


	//----- nvinfo : EIATTR_MERCURY_ISA_VERSION
	.align		4
.L_4945:
        /*0058*/ 	.byte	0x03, 0x5f
        /*005a*/ 	.short	0x0101


	//----- nvinfo : EIATTR_COOP_GROUP_MASK_REGIDS
	.align		4
        /*005c*/ 	.byte	0x04, 0x29
        /*005e*/ 	.short	(.L_4947 - .L_4946)


	//   ....[0]....
.L_4946:
        /*0060*/ 	.word	0xffffffff


	//   ....[1]....
        /*0064*/ 	.word	0xffffffff


	//   ....[2]....
        /*0068*/ 	.word	0xffffffff


	//   ....[3]....
        /*006c*/ 	.word	0xffffffff


	//   ....[4]....
        /*0070*/ 	.word	0xffffffff


	//   ....[5]....
        /*0074*/ 	.word	0xffffffff


	//   ....[6]....
        /*0078*/ 	.word	0xffffffff


	//   ....[7]....
        /*007c*/ 	.word	0xffffffff


	//   ....[8]....
        /*0080*/ 	.word	0xffffffff


	//   ....[9]....
        /*0084*/ 	.word	0xffffffff


	//   ....[10]....
        /*0088*/ 	.word	0x0500000f


	//   ....[11]....
        /*008c*/ 	.word	0x0500000f


	//   ....[12]....
        /*0090*/ 	.word	0x0500000f


	//   ....[13]....
        /*0094*/ 	.word	0x0500000f


	//   ....[14]....
        /*0098*/ 	.word	0x0500000f


	//   ....[15]....
        /*009c*/ 	.word	0x0500000f


	//   ....[16]....
        /*00a0*/ 	.word	0x0500000f


	//   ....[17]....
        /*00a4*/ 	.word	0x0500000f


	//   ....[18]....
        /*00a8*/ 	.word	0x0500000f


	//   ....[19]....
        /*00ac*/ 	.word	0x0500000f


	//----- nvinfo : EIATTR_COOP_GROUP_INSTR_OFFSETS
	.align		4
.L_4947:
        /*00b0*/ 	.byte	0x04, 0x28
        /*00b2*/ 	.short	(.L_4949 - .L_4948)


	//   ....[0]....
.L_4948:
        /*00b4*/ 	.word	0x00001000


	//   ....[1]....
        /*00b8*/ 	.word	0x00001040


	//   ....[2]....
        /*00bc*/ 	.word	0x00001060


	//   ....[3]....
        /*00c0*/ 	.word	0x00001080


	//   ....[4]....
        /*00c4*/ 	.word	0x000010a0


	//   ....[5]....
        /*00c8*/ 	.word	0x00001f20


	//   ....[6]....
        /*00cc*/ 	.word	0x00001f40


	//   ....[7]....
        /*00d0*/ 	.word	0x00001f60


	//   ....[8]....
        /*00d4*/ 	.word	0x00001f80


	//   ....[9]....
        /*00d8*/ 	.word	0x00001fa0


	//   ....[10]....
        /*00dc*/ 	.word	0x00003f00


	//   ....[11]....
        /*00e0*/ 	.word	0x00003f90


	//   ....[12]....
        /*00e4*/ 	.word	0x00003ff0


	//   ....[13]....
        /*00e8*/ 	.word	0x00004050


	//   ....[14]....
        /*00ec*/ 	.word	0x000040b0


	//   ....[15]....
        /*00f0*/ 	.word	0x00004f90


	//   ....[16]....
        /*00f4*/ 	.word	0x00004ff0


	//   ....[17]....
        /*00f8*/ 	.word	0x00005050


	//   ....[18]....
        /*00fc*/ 	.word	0x000050b0


	//   ....[19]....
        /*0100*/ 	.word	0x00005110


	//----- nvinfo : EIATTR_VRC_CTA_INIT_COUNT
	.align		4
.L_4949:
        /*0104*/ 	.byte	0x02, 0x4a
	.zero		1
	.zero		1


	//----- nvinfo : EIATTR_SYSCALL_OFFSETS
	.align		4
        /*0108*/ 	.byte	0x04, 0x46
        /*010a*/ 	.short	(.L_4951 - .L_4950)


	//   ....[0]....
.L_4950:
        /*010c*/ 	.word	0x00000180


	//----- nvinfo : EIATTR_EXIT_INSTR_OFFSETS
	.align		4
.L_4951:
        /*0110*/ 	.byte	0x04, 0x1c
        /*0112*/ 	.short	(.L_4953 - .L_4952)


	//   ....[0]....
.L_4952:
        /*0114*/ 	.word	0x00000230


	//   ....[1]....
        /*0118*/ 	.word	0x00003ea0


	//----- nvinfo : EIATTR_CRS_STACK_SIZE
	.align		4
.L_4953:
        /*011c*/ 	.byte	0x04, 0x1e
        /*011e*/ 	.short	(.L_4955 - .L_4954)
.L_4954:
        /*0120*/ 	.word	0x00000000


	//----- nvinfo : EIATTR_CBANK_PARAM_SIZE
	.align		4
.L_4955:
        /*0124*/ 	.byte	0x03, 0x19
        /*0126*/ 	.short	0x0030


	//----- nvinfo : EIATTR_PARAM_CBANK
	.align		4
        /*0128*/ 	.byte	0x04, 0x0a
        /*012a*/ 	.short	(.L_4957 - .L_4956)
	.align		4
.L_4956:
        /*012c*/ 	.word	index@(.nv.constant0._Z15SoftmaxWarpImplI10DirectLoadI13__nv_bfloat16fE11DirectStoreIfS1_EfLi1ELi23ELi32ELi1ELb1EL9Algorithm0EEvT_T0_ll)
        /*0130*/ 	.short	0x0380
        /*0132*/ 	.short	0x0030


	//----- nvinfo : EIATTR_SW_WAR
	.align		4
.L_4957:
        /*0134*/ 	.byte	0x04, 0x36
        /*0136*/ 	.short	(.L_4959 - .L_4958)
.L_4958:
        /*0138*/ 	.word	0x00000008
.L_4959:


//--------------------- .nv.info._Z15SoftmaxWarpImplI10DirectLoadI13__nv_bfloat16fE11DirectStoreIfS1_EfLi1ELi23ELi32ELi1ELb0EL9Algorithm0EEvT_T0_ll --------------------------
	.section	.nv.info._Z15SoftmaxWarpImplI10DirectLoadI13__nv_bfloat16fE11DirectStoreIfS1_EfLi1ELi23ELi32ELi1ELb0EL9Algorithm0EEvT_T0_ll,"",@"SHT_CUDA_INFO"
	.sectionflags	@""
	.align	4


	//----- nvinfo : EIATTR_CUDA_API_VERSION
	.align		4
        /*0000*/ 	.byte	0x04, 0x37
        /*0002*/ 	.short	(.L_4961 - .L_4960)
.L_4960:
        /*0004*/ 	.word	0x00000082


	//----- nvinfo : EIATTR_KPARAM_INFO
	.align		4
.L_4961:
        /*0008*/ 	.byte	0x04, 0x17
        /*000a*/ 	.short	(.L_4963 - .L_4962)
.L_4962:
        /*000c*/ 	.word	0x00000000
        /*0010*/ 	.short	0x0003
        /*0012*/ 	.short	0x0028
        /*0014*/ 	.byte	0x00, 0xf0, 0x21, 0x00


	//----- nvinfo : EIATTR_KPARAM_INFO
	.align		4
.L_4963:
        /*0018*/ 	.byte	0x04, 0x17
        /*001a*/ 	.short	(.L_4965 - .L_4964)
.L_4964:
        /*001c*/ 	.word	0x00000000
        /*0020*/ 	.short	0x0002
        /*0022*/ 	.short	0x0020
        /*0024*/ 	.byte	0x00, 0xf0, 0x21, 0x00


	//----- nvinfo : EIATTR_KPARAM_INFO
	.align		4
.L_4965:
        /*0028*/ 	.byte	0x04, 0x17
        /*002a*/ 	.short	(.L_4967 - .L_4966)
.L_4966:
        /*002c*/ 	.word	0x00000000
        /*0030*/ 	.short	0x0001
        /*0032*/ 	.short	0x0010
        /*0034*/ 	.byte	0x00, 0xf0, 0x41, 0x00


	//----- nvinfo : EIATTR_KPARAM_INFO
	.align		4
.L_4967:
        /*0038*/ 	.byte	0x04, 0x17
        /*003a*/ 	.short	(.L_4969 - .L_4968)
.L_4968:
        /*003c*/ 	.word	0x00000000
        /*0040*/ 	.short	0x0000
        /*0042*/ 	.short	0x0000
        /*0044*/ 	.byte	0x00, 0xf0, 0x41, 0x00


	//----- nvinfo : EIATTR_SPARSE_MMA_MASK
	.align		4
.L_4969:
        /*0048*/ 	.byte	0x03, 0x50
        /*004a*/ 	.short	0x0000


	//----- nvinfo : EIATTR_MAXREG_COUNT
	.align		4
        /*004c*/ 	.byte	0x03, 0x1b
        /*004e*/ 	.short	0x00ff


	//----- nvinfo : EIATTR_EXTERNS
	.align		4
        /*0050*/ 	.byte	0x04, 0x0f
        /*0052*/ 	.short	(.L_4971 - .L_4970)


	//   ....[0]....
	.align		4
.L_4970:
        /*0054*/ 	.word	index@(__assertfail)


	//----- nvinfo : EIATTR_MERCURY_ISA_VERSION
	.align		4
.L_4971:
        /*0058*/ 	.byte	0x03, 0x5f
        /*005a*/ 	.short	0x0101


	//----- nvinfo : EIATTR_COOP_GROUP_MASK_REGIDS
	.align		4
        /*005c*/ 	.byte	0x04, 0x29
        /*005e*/ 	.short	(.L_4973 - .L_4972)


	//   ....[0]....
.L_4972:
        /*0060*/ 	.word	0xffffffff


	//   ....[1]....
        /*0064*/ 	.word	0xffffffff


	//   ....[2]....
        /*0068*/ 	.word	0xffffffff


	//   ....[3]....
        /*006c*/ 	.word	0xffffffff


	//   ....[4]....
        /*0070*/ 	.word	0xffffffff


	//   ....[5]....
        /*0074*/ 	.word	0xffffffff


	//   ....[6]....
        /*0078*/ 	.word	0xffffffff


	//   ....[7]....
        /*007c*/ 	.word	0xffffffff


	//   ....[8]....
        /*0080*/ 	.word	0xffffffff


	//   ....[9]....
        /*0084*/ 	.word	0xffffffff


	//   ....[10]....
        /*0088*/ 	.word	0x0500000f


	//   ....[11]....
        /*008c*/ 	.word	0x0500000f


	//   ....[12]....
        /*0090*/ 	.word	0x0500000f


	//   ....[13]....
        /*0094*/ 	.word	0x0500000f


	//   ....[14]....
        /*0098*/ 	.word	0x0500000f


	//   ....[15]....
        /*009c*/ 	.word	0x0500000f


	//   ....[16]....
        /*00a0*/ 	.word	0x0500000f


	//   ....[17]....
        /*00a4*/ 	.word	0x0500000f


	//   ....[18]....
        /*00a8*/ 	.word	0x0500000f


	//   ....[19]....
        /*00ac*/ 	.word	0x0500000f


	//----- nvinfo : EIATTR_COOP_GROUP_INSTR_OFFSETS
	.align		4
.L_4973:
        /*00b0*/ 	.byte	0x04, 0x28
        /*00b2*/ 	.short	(.L_4975 - .L_4974)


	//   ....[0]....
.L_4974:
        /*00b4*/ 	.word	0x000007b0


	//   ....[1]....
        /*00b8*/ 	.word	0x000007f0


	//   ....[2]....
        /*00bc*/ 	.word	0x00000810


	//   ....[3]....
        /*00c0*/ 	.word	0x00000830


	//   ....[4]....
        /*00c4*/ 	.word	0x00000850


	//   ....[5]....
        /*00c8*/ 	.word	0x000016d0


	//   ....[6]....
        /*00cc*/ 	.word	0x000016f0


	//   ....[7]....
        /*00d0*/ 	.word	0x00001710


	//   ....[8]....
        /*00d4*/ 	.word	0x00001730


	//   ....[9]....
        /*00d8*/ 	.word	0x00001750


	//   ....[10]....
        /*00dc*/ 	.word	0x000031c0


	//   ....[11]....
        /*00e0*/ 	.word	0x00003250


	//   ....[12]....
        /*00e4*/ 	.word	0x000032b0


	//   ....[13]....
        /*00e8*/ 	.word	0x00003310


	//   ....[14]....
        /*00ec*/ 	.word	0x00003370


	//   ....[15]....
        /*00f0*/ 	.word	0x00004250


	//   ....[16]....
        /*00f4*/ 	.word	0x000042b0


	//   ....[17]....
        /*00f8*/ 	.word	0x00004310


	//   ....[18]....
        /*00fc*/ 	.word	0x00004370


	//   ....[19]....
        /*0100*/ 	.word	0x000043d0


	//----- nvinfo : EIATTR_VRC_CTA_INIT_COUNT
	.align		4
.L_4975:
        /*0104*/ 	.byte	0x02, 0x4a
	.zero		1
	.zero		1


	//----- nvinfo : EIATTR_SYSCALL_OFFSETS
	.align		4
        /*0108*/ 	.byte	0x04, 0x46
        /*010a*/ 	.short	(.L_4977 - .L_4976)


	//   ....[0]....
.L_4976:
        /*010c*/ 	.word	0x00000170


	//----- nvinfo : EIATTR_EXIT_INSTR_OFFSETS
	.align		4
.L_4977:
        /*0110*/ 	.byte	0x04, 0x1c
        /*0112*/ 	.short	(.L_4979 - .L_4978)


	//   ....[0]....
.L_4978:
        /*0114*/ 	.word	0x00000220


	//   ....[1]....
        /*0118*/ 	.word	0x00003160


	//----- nvinfo : EIATTR_CRS_STACK_SIZE
	.align		4
.L_4979:
        /*011c*/ 	.byte	0x04, 0x1e
        /*011e*/ 	.short	(.L_4981 - .L_4980)
.L_4980:
        /*0120*/ 	.word	0x00000000


	//----- nvinfo : EIATTR_CBANK_PARAM_SIZE
	.align		4
.L_4981:
        /*0124*/ 	.byte	0x03, 0x19
        /*0126*/ 	.short	0x0030


	//----- nvinfo : EIATTR_PARAM_CBANK
	.align		4
        /*0128*/ 	.byte	0x04, 0x0a
        /*012a*/ 	.short	(.L_4983 - .L_4982)
	.align		4
.L_4982:
        /*012c*/ 	.word	index@(.nv.constant0._Z15SoftmaxWarpImplI10DirectLoadI13__nv_bfloat16fE11DirectStoreIfS1_EfLi1ELi23ELi32ELi1ELb0EL9Algorithm0EEvT_T0_ll)
        /*0130*/ 	.short	0x0380
        /*0132*/ 	.short	0x0030


	//----- nvinfo : EIATTR_SW_WAR
	.align		4
.L_4983:
        /*0134*/ 	.byte	0x04, 0x36
        /*0136*/ 	.short	(.L_4985 - .L_4984)
.L_4984:
        /*0138*/ 	.word	0x00000008
.L_4985:


//--------------------- .nv.info._Z15SoftmaxWarpImplI10DirectLoadI13__nv_bfloat16fE11DirectStoreIfS1_EfLi1ELi22ELi32ELi1ELb1EL9Algorithm0EEvT_T0_ll --------------------------
	.section	.nv.info._Z15SoftmaxWarpImplI10DirectLoadI13__nv_bfloat16fE11DirectStoreIfS1_EfLi1ELi22ELi32ELi1ELb1EL9Algorithm0EEvT_T0_ll,"",@"SHT_CUDA_INFO"
	.sectionflags	@""
	.align	4


	//----- nvinfo : EIATTR_CUDA_API_VERSION
	.align		4
        /*0000*/ 	.byte	0x04, 0x37
        /*0002*/ 	.short	(.L_4987 - .L_4986)
.L_4986:
        /*0004*/ 	.word	0x00000082


	//----- nvinfo : EIATTR_KPARAM_INFO
	.align		4
.L_4987:
        /*0008*/ 	.byte	0x04, 0x17
        /*000a*/ 	.short	(.L_4989 - .L_4988)
.L_4988:
        /*000c*/ 	.word	0x00000000
        /*0010*/ 	.short	0x0003
        /*0012*/ 	.short	0x0028
        /*0014*/ 	.byte	0x00, 0xf0, 0x21, 0x00


	//----- nvinfo : EIATTR_KPARAM_INFO
	.align		4
.L_4989:
        /*0018*/ 	.byte	0x04, 0x17
        /*001a*/ 	.short	(.L_4991 - .L_4990)
.L_4990:
        /*001c*/ 	.word	0x00000000
        /*0020*/ 	.short	0x0002
        /*0022*/ 	.short	0x0020
        /*0024*/ 	.byte	0x00, 0xf0, 0x21, 0x00


	//----- nvinfo : EIATTR_KPARAM_INFO
	.align		4
.L_4991:
        /*0028*/ 	.byte	0x04, 0x17
        /*002a*/ 	.short	(.L_4993 - .L_4992)
.L_4992:
        /*002c*/ 	.word	0x00000000
        /*0030*/ 	.short	0x0001
        /*0032*/ 	.short	0x0010
        /*0034*/ 	.byte	0x00, 0xf0, 0x41, 0x00


	//----- nvinfo : EIATTR_KPARAM_INFO
	.align		4
.L_4993:
        /*0038*/ 	.byte	0x04, 0x17
        /*003a*/ 	.short	(.L_4995 - .L_4994)
.L_4994:
        /*003c*/ 	.word	0x00000000
        /*0040*/ 	.short	0x0000
        /*0042*/ 	.short	0x0000
        /*0044*/ 	.byte	0x00, 0xf0, 0x41, 0x00


	//----- nvinfo : EIATTR_SPARSE_MMA_MASK
	.align		4
.L_4995:
        /*0048*/ 	.byte	0x03, 0x50
        /*004a*/ 	.short	0x0000


	//----- nvinfo : EIATTR_MAXREG_COUNT
	.align		4
        /*004c*/ 	.byte	0x03, 0x1b
        /*004e*/ 	.short	0x00ff


	//----- nvinfo : EIATTR_EXTERNS
	.align		4
        /*0050*/ 	.byte	0x04, 0x0f
        /*0052*/ 	.short	(.L_4997 - .L_4996)


	//   ....[0]....
	.align		4
.L_4996:
        /*0054*/ 	.word	index@(__assertfail)


	//----- nvinfo : EIATTR_MERCURY_ISA_VERSION
	.align		4
.L_4997:
        /*0058*/ 	.byte	0x03, 0x5f
        /*005a*/ 	.short	0x0101


	//----- nvinfo : EIATTR_COOP_GROUP_MASK_REGIDS
	.align		4
        /*005c*/ 	.byte	0x04, 0x29
        /*005e*/ 	.short	(.L_4999 - .L_4998)


	//   ....[0]....
.L_4998:
        /*0060*/ 	.word	0xffffffff


	//   ....[1]....
        /*0064*/ 	.word	0xffffffff


	//   ....[2]....
        /*0068*/ 	.word	0xffffffff


	//   ....[3]....
        /*006c*/ 	.word	0xffffffff


	//   ....[4]....
        /*0070*/ 	.word	0xffffffff


	//   ....[5]....
        /*0074*/ 	.word	0xffffffff


	//   ....[6]....
        /*0078*/ 	.word	0xffffffff


	//   ....[7]....
        /*007c*/ 	.word	0xffffffff


	//   ....[8]....
        /*0080*/ 	.word	0xffffffff


	//   ....[9]....
        /*0084*/ 	.word	0xffffffff


	//   ....[10]....
        /*0088*/ 	.word	0x0500000f


	//   ....[11]....
        /*008c*/ 	.word	0x0500000f


	//   ....[12]....
        /*0090*/ 	.word	0x0500000f


	//   ....[13]....
        /*0094*/ 	.word	0x0500000f


	//   ....[14]....
        /*0098*/ 	.word	0x0500000f


	//   ....[15]....
        /*009c*/ 	.word	0x0500000f


	//   ....[16]....
        /*00a0*/ 	.word	0x0500000f


	//   ....[17]....
        /*00a4*/ 	.word	0x0500000f


	//   ....[18]....
        /*00a8*/ 	.word	0x0500000f


	//   ....[19]....
        /*00ac*/ 	.word	0x0500000f


	//----- nvinfo : EIATTR_COOP_GROUP_INSTR_OFFSETS
	.align		4
.L_4999:
        /*00b0*/ 	.byte	0x04, 0x28
        /*00b2*/ 	.short	(.L_5001 - .L_5000)


	//   ....[0]....
.L_5000:
        /*00b4*/ 	.word	0x00000f70


	//   ....[1]....
        /*00b8*/ 	.word	0x00000fb0


	//   ....[2]....
        /*00bc*/ 	.word	0x00000fd0


	//   ....[3]....
        /*00c0*/ 	.word	0x00000ff0


	//   ....[4]....
        /*00c4*/ 	.word	0x00001010


	//   ....[5]....
        /*00c8*/ 	.word	0x00001df0


	//   ....[6]....
        /*00cc*/ 	.word	0x00001e10


	//   ....[7]....
        /*00d0*/ 	.word	0x00001e30


	//   ....[8]....
        /*00d4*/ 	.word	0x00001e50


	//   ....[9]....
        /*00d8*/ 	.word	0x00001e70


	//   ....[10]....
        /*00dc*/ 	.word	0x00003c80


	//   ....[11]....
        /*00e0*/ 	.word	0x00003d20


	//   ....[12]....
        /*00e4*/ 	.word	0x00003d80


	//   ....[13]....
        /*00e8*/ 	.word	0x00003de0


	//   ....[14]....
        /*00ec*/ 	.word	0x00003e40


	//   ....[15]....
        /*00f0*/ 	.word	0x00004c70


	//   ....[16]....
        /*00f4*/ 	.word	0x00004cd0


	//   ....[17]....
        /*00f8*/ 	.word	0x00004d30


	//   ....[18]....
        /*00fc*/ 	.word	0x00004d90


	//   ....[19]....
        /*0100*/ 	.word	0x00004df0


	//----- nvinfo : EIATTR_VRC_CTA_INIT_COUNT
	.align		4
.L_5001:
        /*0104*/ 	.byte	0x02, 0x4a
	.zero		1
	.zero		1


	//----- nvinfo : EIATTR_SYSCALL_OFFSETS
	.align		4
        /*0108*/ 	.byte	0x04, 0x46
        /*010a*/ 	.short	(.L_5003 - .L_5002)


	//   ....[0]....
.L_5002:
        /*010c*/ 	.word	0x00000180


	//----- nvinfo : EIATTR_EXIT_INSTR_OFFSETS
	.align		4
.L_5003:
        /*0110*/ 	.byte	0x04, 0x1c
        /*0112*/ 	.short	(.L_5005 - .L_5004)


	//   ....[0]....
.L_5004:
        /*0114*/ 	.word	0x00000230


	//   ....[1]....
        /*0118*/ 	.word	0x00003c20


	//----- nvinfo : EIATTR_CRS_STACK_SIZE
	.align		4
.L_5005:
        /*011c*/ 	.byte	0x04, 0x1e
        /*011e*/ 	.short	(.L_5007 - .L_5006)
.L_5006:
        /*0120*/ 	.word	0x00000000


	//----- nvinfo : EIATTR_CBANK_PARAM_SIZE
	.align		4
.L_5007:
        /*0124*/ 	.byte	0x03, 0x19
        /*0126*/ 	.short	0x0030


	//----- nvinfo : EIATTR_PARAM_CBANK
	.align		4
        /*0128*/ 	.byte	0x04, 0x0a
        /*012a*/ 	.short	(.L_5009 - .L_5008)
	.align		4
.L_5008:
        /*012c*/ 	.word	index@(.nv.constant0._Z15SoftmaxWarpImplI10DirectLoadI13__nv_bfloat16fE11DirectStoreIfS1_EfLi1ELi22ELi32ELi1ELb1EL9Algorithm0EEvT_T0_ll)
        /*0130*/ 	.short	0x0380
        /*0132*/ 	.short	0x0030


	//----- nvinfo : EIATTR_SW_WAR
	.align		4
.L_5009:
        /*0134*/ 	.byte	0x04, 0x36
        /*0136*/ 	.short	(.L_5011 - .L_5010)
.L_5010:
        /*0138*/ 	.word	0x00000008
.L_5011:


//--------------------- .nv.info._Z15SoftmaxWarpImplI10DirectLoadI13__nv_bfloat16fE11DirectStoreIfS1_EfLi1ELi22ELi32ELi1ELb0EL9Algorithm0EEvT_T0_ll --------------------------
	.section	.nv.info._Z15SoftmaxWarpImplI10DirectLoadI13__nv_bfloat16fE11DirectStoreIfS1_EfLi1ELi22ELi32ELi1ELb0EL9Algorithm0EEvT_T0_ll,"",@"SHT_CUDA_INFO"
	.sectionflags	@""
	.align	4


	//----- nvinfo : EIATTR_CUDA_API_VERSION
	.align		4
        /*0000*/ 	.byte	0x04, 0x37
        /*0002*/ 	.short	(.L_5013 - .L_5012)
.L_5012:
        /*0004*/ 	.word	0x00000082


	//----- nvinfo : EIATTR_KPARAM_INFO
	.align		4
.L_5013:
        /*0008*/ 	.byte	0x04, 0x17
        /*000a*/ 	.short	(.L_5015 - .L_5014)
.L_5014:
        /*000c*/ 	.word	0x00000000
        /*0010*/ 	.short	0x0003
        /*0012*/ 	.short	0x0028
        /*0014*/ 	.byte	0x00, 0xf0, 0x21, 0x00


	//----- nvinfo : EIATTR_KPARAM_INFO
	.align		4
.L_5015:
        /*0018*/ 	.byte	0x04, 0x17
        /*001a*/ 	.short	(.L_5017 - .L_5016)
.L_5016:
        /*001c*/ 	.word	0x00000000
        /*0020*/ 	.short	0x0002
        /*0022*/ 	.short	0x0020
        /*0024*/ 	.byte	0x00, 0xf0, 0x21, 0x00


	//----- nvinfo : EIATTR_KPARAM_INFO
	.align		4
.L_5017:
        /*0028*/ 	.byte	0x04, 0x17
        /*002a*/ 	.short	(.L_5019 - .L_5018)
.L_5018:
        /*002c*/ 	.word	0x00000000
        /*0030*/ 	.short	0x0001
        /*0032*/ 	.short	0x0010
        /*0034*/ 	.byte	0x00, 0xf0, 0x41, 0x00


	//----- nvinfo : EIATTR_KPARAM_INFO
	.align		4
.L_5019:
        /*0038*/ 	.byte	0x04, 0x17
        /*003a*/ 	.short	(.L_5021 - .L_5020)
.L_5020:
        /*003c*/ 	.word	0x00000000
        /*0040*/ 	.short	0x0000
        /*0042*/ 	.short	0x0000
        /*0044*/ 	.byte	0x00, 0xf0, 0x41, 0x00


	//----- nvinfo : EIATTR_SPARSE_MMA_MASK
	.align		4
.L_5021:
        /*0048*/ 	.byte	0x03, 0x50
        /*004a*/ 	.short	0x0000


	//----- nvinfo : EIATTR_MAXREG_COUNT
	.align		4
        /*004c*/ 	.byte	0x03, 0x1b
        /*004e*/ 	.short	0x00ff


	//----- nvinfo : EIATTR_EXTERNS
	.align		4
        /*0050*/ 	.byte	0x04, 0x0f
        /*0052*/ 	.short	(.L_5023 - .L_5022)


	//   ....[0]....
	.align		4
.L_5022:
        /*0054*/ 	.word	index@(__assertfail)


	//----- nvinfo : EIATTR_MERCURY_ISA_VERSION
	.align		4
.L_5023:
        /*0058*/ 	.byte	0x03, 0x5f
        /*005a*/ 	.short	0x0101


	//----- nvinfo : EIATTR_COOP_GROUP_MASK_REGIDS
	.align		4
        /*005c*/ 	.byte	0x04, 0x29
        /*005e*/ 	.short	(.L_5025 - .L_5024)


	//   ....[0]....
.L_5024:
        /*0060*/ 	.word	0xffffffff


	//   ....[1]....
        /*0064*/ 	.word	0xffffffff


	//   ....[2]....
        /*0068*/ 	.word	0xffffffff


	//   ....[3]....
        /*006c*/ 	.word	0xffffffff


	//   ....[4]....
        /*0070*/ 	.word	0xffffffff


	//   ....[5]....
        /*0074*/ 	.word	0xffffffff


	//   ....[6]....
        /*0078*/ 	.word	0xffffffff


	//   ....[7]....
        /*007c*/ 	.word	0xffffffff


	//   ....[8]....
        /*0080*/ 	.word	0xffffffff


	//   ....[9]....
        /*0084*/ 	.word	0xffffffff


	//   ....[10]....
        /*0088*/ 	.word	0x0500000f


	//   ....[11]....
        /*008c*/ 	.word	0x0500000f


	//   ....[12]....
        /*0090*/ 	.word	0x0500000f


	//   ....[13]....
        /*0094*/ 	.word	0x0500000f


	//   ....[14]....
        /*0098*/ 	.word	0x0500000f


	//   ....[15]....
        /*009c*/ 	.word	0x0500000f


	//   ....[16]....
        /*00a0*/ 	.word	0x0500000f


	//   ....[17]....
        /*00a4*/ 	.word	0x0500000f


	//   ....[18]....
        /*00a8*/ 	.word	0x0500000f


	//   ....[19]....
        /*00ac*/ 	.word	0x0500000f


	//----- nvinfo : EIATTR_COOP_GROUP_INSTR_OFFSETS
	.align		4
.L_5025:
        /*00b0*/ 	.byte	0x04, 0x28
        /*00b2*/ 	.short	(.L_5027 - .L_5026)


	//   ....[0]....
.L_5026:
        /*00b4*/ 	.word	0x00000780


	//   ....[1]....
        /*00b8*/ 	.word	0x000007b0


	//   ....[2]....
        /*00bc*/ 	.word	0x000007d0


	//   ....[3]....
        /*00c0*/ 	.word	0x000007f0


	//   ....[4]....
        /*00c4*/ 	.word	0x00000810


	//   ....[5]....
        /*00c8*/ 	.word	0x00001600


	//   ....[6]....
        /*00cc*/ 	.word	0x00001620


	//   ....[7]....
        /*00d0*/ 	.word	0x00001640


	//   ....[8]....
        /*00d4*/ 	.word	0x00001660


	//   ....[9]....
        /*00d8*/ 	.word	0x00001680


	//   ....[10]....
        /*00dc*/ 	.word	0x00002fd0


	//   ....[11]....
        /*00e0*/ 	.word	0x00003060


	//   ....[12]....
        /*00e4*/ 	.word	0x000030c0


	//   ....[13]....
        /*00e8*/ 	.word	0x00003120


	//   ....[14]....
        /*00ec*/ 	.word	0x00003180


	//   ....[15]....
        /*00f0*/ 	.word	0x00003fc0


	//   ....[16]....
        /*00f4*/ 	.word	0x00004020


	//   ....[17]....
        /*00f8*/ 	.word	0x00004080


	//   ....[18]....
        /*00fc*/ 	.word	0x000040e0


	//   ....[19]....
        /*0100*/ 	.word	0x00004140


	//----- nvinfo : EIATTR_VRC_CTA_INIT_COUNT
	.align		4
.L_5027:
        /*0104*/ 	.byte	0x02, 0x4a
	.zero		1
	.zero		1


	//----- nvinfo : EIATTR_SYSCALL_OFFSETS
	.align		4
        /*0108*/ 	.byte	0x04, 0x46
        /*010a*/ 	.short	(.L_5029 - .L_5028)


	//   ....[0]....
.L_5028:
        /*010c*/ 	.word	0x00000170


	//----- nvinfo : EIATTR_EXIT_INSTR_OFFSETS
	.align		4
.L_5029:
        /*0110*/ 	.byte	0x04, 0x1c
        /*0112*/ 	.short	(.L_5031 - .L_5030)


	//   ....[0]....
.L_5030:
        /*0114*/ 	.word	0x00000220


	//   ....[1]....
        /*0118*/ 	.word	0x00002f70


	//----- nvinfo : EIATTR_CRS_STACK_SIZE
	.align		4
.L_5031:
        /*011c*/ 	.byte	0x04, 0x1e
        /*011e*/ 	.short	(.L_5033 - .L_5032)
.L_5032:
        /*0120*/ 	.word	0x00000000


	//----- nvinfo : EIATTR_CBANK_PARAM_SIZE
	.align		4
.L_5033:
        /*0124*/ 	.byte	0x03, 0x19
        /*0126*/ 	.short	0x0030


	//----- nvinfo : EIATTR_PARAM_CBANK
	.align		4
        /*0128*/ 	.byte	0x04, 0x0a
        /*012a*/ 	.short	(.L_5035 - .L_5034)
	.align		4
.L_5034:
        /*012c*/ 	.word	index@(.nv.constant0._Z15SoftmaxWarpImplI10DirectLoadI13__nv_bfloat16fE11DirectStoreIfS1_EfLi1ELi22ELi32ELi1ELb0EL9Algorithm0EEvT_T0_ll)
        /*0130*/ 	.short	0x0380
        /*0132*/ 	.short	0x0030


	//----- nvinfo : EIATTR_SW_WAR
	.align		4
.L_5035:
        /*0134*/ 	.byte	0x04, 0x36
        /*0136*/ 	.short	(.L_5037 - .L_5036)
.L_5036:
        /*0138*/ 	.word	0x00000008
.L_5037:


//--------------------- .nv.info._Z15SoftmaxWarpImplI10DirectLoadI13__nv_bfloat16fE11DirectStoreIfS1_EfLi1ELi21ELi32ELi1ELb1EL9Algorithm0EEvT_T0_ll --------------------------
	.section	.nv.info._Z15SoftmaxWarpImplI10DirectLoadI13__nv_bfloat16fE11DirectStoreIfS1_EfLi1ELi21ELi32ELi1ELb1EL9Algorithm0EEvT_T0_ll,"",@"SHT_CUDA_INFO"
	.sectionflags	@""
	.align	4


	//----- nvinfo : EIATTR_CUDA_API_VERSION
	.align		4
        /*0000*/ 	.byte	0x04, 0x37
        /*0002*/ 	.short	(.L_5039 - .L_5038)
.L_5038:
        /*0004*/ 	.word	0x00000082


	//----- nvinfo : EIATTR_KPARAM_INFO
	.align		4
.L_5039:
        /*0008*/ 	.byte	0x04, 0x17
        /*000a*/ 	.short	(.L_5041 - .L_5040)
.L_5040:
        /*000c*/ 	.word	0x00000000
        /*0010*/ 	.short	0x0003
        /*0012*/ 	.short	0x0028
        /*0014*/ 	.byte	0x00, 0xf0, 0x21, 0x00


	//----- nvinfo : EIATTR_KPARAM_INFO
	.align		4
.L_5041:
        /*0018*/ 	.byte	0x04, 0x17
        /*001a*/ 	.short	(.L_5043 - .L_5042)
.L_5042:
        /*001c*/ 	.word	0x00000000
        /*0020*/ 	.short	0x0002
        /*0022*/ 	.short	0x0020
        /*0024*/ 	.byte	0x00, 0xf0, 0x21, 0x00


	//----- nvinfo : EIATTR_KPARAM_INFO
	.align		4
.L_5043:
        /*0028*/ 	.byte	0x04, 0x17
        /*002a*/ 	.short	(.L_5045 - .L_5044)
.L_5044:
        /*002c*/ 	.word	0x00000000
        /*0030*/ 	.short	0x0001
        /*0032*/ 	.short	0x0010
        /*0034*/ 	.byte	0x00, 0xf0, 0x41, 0x00


	//----- nvinfo : EIATTR_KPARAM_INFO
	.align		4
.L_5045:
        /*0038*/ 	.byte	0x04, 0x17
        /*003a*/ 	.short	(.L_5047 - .L_5046)
.L_5046:
        /*003c*/ 	.word	0x00000000
        /*0040*/ 	.short	0x0000
        /*0042*/ 	.short	0x0000
        /*0044*/ 	.byte	0x00, 0xf0, 0x41, 0x00


	//----- nvinfo : EIATTR_SPARSE_MMA_MASK
	.align		4
.L_5047:
        /*0048*/ 	.byte	0x03, 0x50
        /*004a*/ 	.short	0x0000


	//----- nvinfo : EIATTR_MAXREG_COUNT
	.align		4
        /*004c*/ 	.byte	0x03, 0x1b
        /*004e*/ 	.short	0x00ff


	//----- nvinfo : EIATTR_EXTERNS
	.align		4
        /*0050*/ 	.byte	0x04, 0x0f
        /*0052*/ 	.short	(.L_5049 - .L_5048)


	//   ....[0]....
	.align		4
.L_5048:
        /*0054*/ 	.word	index@(__assertfail)


	//----- nvinfo : EIATTR_MERCURY_ISA_VERSION
	.align		4
.L_5049:
        /*0058*/ 	.byte	0x03, 0x5f
        /*005a*/ 	.short	0x0101


	//----- nvinfo : EIATTR_COOP_GROUP_MASK_REGIDS
	.align		4
        /*005c*/ 	.byte	0x04, 0x29
        /*005e*/ 	.short	(.L_5051 - .L_5050)


	//   ....[0]....
.L_5050:
        /*0060*/ 	.word	0xffffffff


	//   ....[1]....
        /*0064*/ 	.word	0xffffffff


	//   ....[2]....
        /*0068*/ 	.word	0xffffffff


	//   ....[3]....
        /*006c*/ 	.word	0xffffffff


	//   ....[4]....
        /*0070*/ 	.word	0xffffffff


	//   ....[5]....
        /*0074*/ 	.word	0xffffffff


	//   ....[6]....
        /*0078*/ 	.word	0xffffffff


	//   ....[7]....
        /*007c*/ 	.word	0xffffffff


	//   ....[8]....
        /*0080*/ 	.word	0xffffffff


	//   ....[9]....
        /*0084*/ 	.word	0xffffffff


	//   ....[10]....
        /*0088*/ 	.word	0x0500000f


	//   ....[11]....
        /*008c*/ 	.word	0x0500000f


	//   ....[12]....
        /*0090*/ 	.word	0x0500000f


	//   ....[13]....
        /*0094*/ 	.word	0x0500000f


	//   ....[14]....
        /*0098*/ 	.word	0x0500000f


	//   ....[15]....
        /*009c*/ 	.word	0x0500000f


	//   ....[16]....
        /*00a0*/ 	.word	0x0500000f


	//   ....[17]....
        /*00a4*/ 	.word	0x0500000f


	//   ....[18]....
        /*00a8*/ 	.word	0x0500000f


	//   ....[19]....
        /*00ac*/ 	.word	0x0500000f


	//----- nvinfo : EIATTR_COOP_GROUP_INSTR_OFFSETS
	.align		4
.L_5051:
        /*00b0*/ 	.byte	0x04, 0x28
        /*00b2*/ 	.short	(.L_5053 - .L_5052)


	//   ....[0]....
.L_5052:
        /*00b4*/ 	.word	0x00000ee0


	//   ....[1]....
        /*00b8*/ 	.word	0x00000f20


	//   ....[2]....
        /*00bc*/ 	.word	0x00000f40


	//   ....[3]....
        /*00c0*/ 	.word	0x00000f60


	//   ....[4]....
        /*00c4*/ 	.word	0x00000f80


	//   ....[5]....
        /*00c8*/ 	.word	0x00001cc0


	//   ....[6]....
        /*00cc*/ 	.word	0x00001ce0


	//   ....[7]....
        /*00d0*/ 	.word	0x00001d00


	//   ....[8]....
        /*00d4*/ 	.word	0x00001d20


	//   ....[9]....
        /*00d8*/ 	.word	0x00001d40


	//   ....[10]....
        /*00dc*/ 	.word	0x000039f0


	//   ....[11]....
        /*00e0*/ 	.word	0x00003a70


	//   ....[12]....
        /*00e4*/ 	.word	0x00003ad0


	//   ....[13]....
        /*00e8*/ 	.word	0x00003b30


	//   ....[14]....
        /*00ec*/ 	.word	0x00003b90


	//   ....[15]....
        /*00f0*/ 	.word	0x00004940


	//   ....[16]....
        /*00f4*/ 	.word	0x000049a0


	//   ....[17]....
        /*00f8*/ 	.word	0x00004a00


	//   ....[18]....
        /*00fc*/ 	.word	0x00004a60


	//   ....[19]....
        /*0100*/ 	.word	0x00004ac0


	//----- nvinfo : EIATTR_VRC_CTA_INIT_COUNT
	.align		4
.L_5053:
        /*0104*/ 	.byte	0x02, 0x4a
	.zero		1
	.zero		1


	//----- nvinfo : EIATTR_SYSCALL_OFFSETS
	.align		4
        /*0108*/ 	.byte	0x04, 0x46
        /*010a*/ 	.short	(.L_5055 - .L_5054)


	//   ....[0]....
.L_5054:
        /*010c*/ 	.word	0x00000180


	//----- nvinfo : EIATTR_EXIT_INSTR_OFFSETS
	.align		4
.L_5055:
        /*0110*/ 	.byte	0x04, 0x1c
        /*0112*/ 	.short	(.L_5057 - .L_5056)


	//   ....[0]....
.L_5056:
        /*0114*/ 	.word	0x00000230


	//   ....[1]....
        /*0118*/ 	.word	0x00003990


	//----- nvinfo : EIATTR_CRS_STACK_SIZE
	.align		4
.L_5057:
        /*011c*/ 	.byte	0x04, 0x1e
        /*011e*/ 	.short	(.L_5059 - .L_5058)
.L_5058:
        /*0120*/ 	.word	0x00000000


	//----- nvinfo : EIATTR_CBANK_PARAM_SIZE
	.align		4
.L_5059:
        /*0124*/ 	.byte	0x03, 0x19
        /*0126*/ 	.short	0x0030


	//----- nvinfo : EIATTR_PARAM_CBANK
	.align		4
        /*0128*/ 	.byte	0x04, 0x0a
        /*012a*/ 	.short	(.L_5061 - .L_5060)
	.align		4
.L_5060:
        /*012c*/ 	.word	index@(.nv.constant0._Z15SoftmaxWarpImplI10DirectLoadI13__nv_bfloat16fE11DirectStoreIfS1_EfLi1ELi21ELi32ELi1ELb1EL9Algorithm0EEvT_T0_ll)
        /*0130*/ 	.short	0x0380
        /*0132*/ 	.short	0x0030


	//----- nvinfo : EIATTR_SW_WAR
	.align		4
.L_5061:
        /*0134*/ 	.byte	0x04, 0x36
        /*0136*/ 	.short	(.L_5063 - .L_5062)
.L_5062:
        /*0138*/ 	.word	0x00000008
.L_5063:


//--------------------- .nv.info._Z15SoftmaxWarpImplI10DirectLoadI13__nv_bfloat16fE11DirectStoreIfS1_EfLi1ELi21ELi32ELi1ELb0EL9Algorithm0EEvT_T0_ll --------------------------
	.section	.nv.info._Z15SoftmaxWarpImplI10DirectLoadI13__nv_bfloat16fE11DirectStoreIfS1_EfLi1ELi21ELi32ELi1ELb0EL9Algorithm0EEvT_T0_ll,"",@"SHT_CUDA_INFO"
	.sectionflags	@""
	.align	4


	//----- nvinfo : EIATTR_CUDA_API_VERSION
	.align		4
        /*0000*/ 	.byte	0x04, 0x37
        /*0002*/ 	.short	(.L_5065 - .L_5064)
.L_5064:
        /*0004*/ 	.word	0x00000082


	//----- nvinfo : EIATTR_KPARAM_INFO
	.align		4
.L_5065:
        /*0008*/ 	.byte	0x04, 0x17
        /*000a*/ 	.short	(.L_5067 - .L_5066)
.L_5066:
        /*000c*/ 	.word	0x00000000
        /*0010*/ 	.short	0x0003
        /*0012*/ 	.short	0x0028
        /*0014*/ 	.byte	0x00, 0xf0, 0x21, 0x00


	//----- nvinfo : EIATTR_KPARAM_INFO
	.align		4
.L_5067:
        /*0018*/ 	.byte	0x04, 0x17
        /*001a*/ 	.short	(.L_5069 - .L_5068)
.L_5068:
        /*001c*/ 	.word	0x00000000
        /*0020*/ 	.short	0x0002
        /*0022*/ 	.short	0x0020
        /*0024*/ 	.byte	0x00, 0xf0, 0x21, 0x00


	//----- nvinfo : EIATTR_KPARAM_INFO
	.align		4
.L_5069:
        /*0028*/ 	.byte	0x04, 0x17
        /*002a*/ 	.short	(.L_5071 - .L_5070)
.L_5070:
        /*002c*/ 	.word	0x00000000
        /*0030*/ 	.short	0x0001
        /*0032*/ 	.short	0x0010
        /*0034*/ 	.byte	0x00, 0xf0, 0x41, 0x00


	//----- nvinfo : EIATTR_KPARAM_INFO
	.align		4
.L_5071:
        /*0038*/ 	.byte	0x04, 0x17
        /*003a*/ 	.short	(.L_5073 - .L_5072)
.L_5072:
        /*003c*/ 	.word	0x00000000
        /*0040*/ 	.short	0x0000
        /*0042*/ 	.short	0x0000
        /*0044*/ 	.byte	0x00, 0xf0, 0x41, 0x00


	//----- nvinfo : EIATTR_SPARSE_MMA_MASK
	.align		4
.L_5073:
        /*0048*/ 	.byte	0x03, 0x50
        /*004a*/ 	.short	0x0000


	//----- nvinfo : EIATTR_MAXREG_COUNT
	.align		4
        /*004c*/ 	.byte	0x03, 0x1b
        /*004e*/ 	.short	0x00ff


	//----- nvinfo : EIATTR_EXTERNS
	.align		4
        /*0050*/ 	.byte	0x04, 0x0f
        /*0052*/ 	.short	(.L_5075 - .L_5074)


	//   ....[0]....
	.align		4
.L_5074:
        /*0054*/ 	.word	index@(__assertfail)


	//----- nvinfo : EIATTR_MERCURY_ISA_VERSION
	.align		4
.L_5075:
        /*0058*/ 	.byte	0x03, 0x5f
        /*005a*/ 	.short	0x0101


	//----- nvinfo : EIATTR_COOP_GROUP_MASK_REGIDS
	.align		4
        /*005c*/ 	.byte	0x04, 0x29
        /*005e*/ 	.short	(.L_5077 - .L_5076)


	//   ....[0]....
.L_5076:
        /*0060*/ 	.word	0xffffffff


	//   ....[1]....
        /*0064*/ 	.word	0xffffffff


	//   ....[2]....
        /*0068*/ 	.word	0xffffffff


	//   ....[3]....
        /*006c*/ 	.word	0xffffffff


	//   ....[4]....
        /*0070*/ 	.word	0xffffffff


	//   ....[5]....
        /*0074*/ 	.word	0xffffffff


	//   ....[6]....
        /*0078*/ 	.word	0xffffffff


	//   ....[7]....
        /*007c*/ 	.word	0xffffffff


	//   ....[8]....
        /*0080*/ 	.word	0xffffffff


	//   ....[9]....
        /*0084*/ 	.word	0xffffffff


	//   ....[10]....
        /*0088*/ 	.word	0x0500000f


	//   ....[11]....
        /*008c*/ 	.word	0x0500000f


	//   ....[12]....
        /*0090*/ 	.word	0x0500000f


	//   ....[13]....
        /*0094*/ 	.word	0x0500000f


	//   ....[14]....
        /*0098*/ 	.word	0x0500000f


	//   ....[15]....
        /*009c*/ 	.word	0x0500000f


	//   ....[16]....
        /*00a0*/ 	.word	0x0500000f


	//   ....[17]....
        /*00a4*/ 	.word	0x0500000f


	//   ....[18]....
        /*00a8*/ 	.word	0x0500000f


	//   ....[19]....
        /*00ac*/ 	.word	0x0500000f


	//----- nvinfo : EIATTR_COOP_GROUP_INSTR_OFFSETS
	.align		4
.L_5077:
        /*00b0*/ 	.byte	0x04, 0x28
        /*00b2*/ 	.short	(.L_5079 - .L_5078)


	//   ....[0]....
.L_5078:
        /*00b4*/ 	.word	0x00000750


	//   ....[1]....
        /*00b8*/ 	.word	0x00000790


	//   ....[2]....
        /*00bc*/ 	.word	0x000007b0


	//   ....[3]....
        /*00c0*/ 	.word	0x000007d0


	//   ....[4]....
        /*00c4*/ 	.word	0x000007f0


	//   ....[5]....
        /*00c8*/ 	.word	0x00001530


	//   ....[6]....
        /*00cc*/ 	.word	0x00001550


	//   ....[7]....
        /*00d0*/ 	.word	0x00001570


	//   ....[8]....
        /*00d4*/ 	.word	0x00001590


	//   ....[9]....
        /*00d8*/ 	.word	0x000015b0


	//   ....[10]....
        /*00dc*/ 	.word	0x00002df0


	//   ....[11]....
        /*00e0*/ 	.word	0x00002e80


	//   ....[12]....
        /*00e4*/ 	.word	0x00002ee0


	//   ....[13]....
        /*00e8*/ 	.word	0x00002f40


	//   ....[14]....
        /*00ec*/ 	.word	0x00002fa0


	//   ....[15]....
        /*00f0*/ 	.word	0x00003d40


	//   ....[16]....
        /*00f4*/ 	.word	0x00003da0


	//   ....[17]....
        /*00f8*/ 	.word	0x00003e00


	//   ....[18]....
        /*00fc*/ 	.word	0x00003e60


	//   ....[19]....
        /*0100*/ 	.word	0x00003ec0


	//----- nvinfo : EIATTR_VRC_CTA_INIT_COUNT
	.align		4
.L_5079:
        /*0104*/ 	.byte	0x02, 0x4a
	.zero		1
	.zero		1


	//----- nvinfo : EIATTR_SYSCALL_OFFSETS
	.align		4
        /*0108*/ 	.byte	0x04, 0x46
        /*010a*/ 	.short	(.L_5081 - .L_5080)


	//   ....[0]....
.L_5080:
        /*010c*/ 	.word	0x00000170


	//----- nvinfo : EIATTR_EXIT_INSTR_OFFSETS
	.align		4
.L_5081:
        /*0110*/ 	.byte	0x04, 0x1c
        /*0112*/ 	.short	(.L_5083 - .L_5082)


	//   ....[0]....
.L_5082:
        /*0114*/ 	.word	0x00000220


	//   ....[1]....
        /*0118*/ 	.word	0x00002d90


	//----- nvinfo : EIATTR_CRS_STACK_SIZE
	.align		4
.L_5083:
        /*011c*/ 	.byte	0x04, 0x1e
        /*011e*/ 	.short	(.L_5085 - .L_5084)
.L_5084:
        /*0120*/ 	.word	0x00000000


	//----- nvinfo : EIATTR_CBANK_PARAM_SIZE
	.align		4
.L_5085:
        /*0124*/ 	.byte	0x03, 0x19
        /*0126*/ 	.short	0x0030


	//----- nvinfo : EIATTR_PARAM_CBANK
	.align		4
        /*0128*/ 	.byte	0x04, 0x0a
        /*012a*/ 	.short	(.L_5087 - .L_5086)
	.align		4
.L_5086:
        /*012c*/ 	.word	index@(.nv.constant0._Z15SoftmaxWarpImplI10DirectLoadI13__nv_bfloat16fE11DirectStoreIfS1_EfLi1ELi21ELi32ELi1ELb0EL9Algorithm0EEvT_T0_ll)
        /*0130*/ 	.short	0x0380
        /*0132*/ 	.short	0x0030


	//----- nvinfo : EIATTR_SW_WAR
	.align		4
.L_5087:
        /*0134*/ 	.byte	0x04, 0x36
        /*0136*/ 	.short	(.L_5089 - .L_5088)
.L_5088:
        /*0138*/ 	.word	0x00000008
.L_5089:


//--------------------- .nv.info._Z15SoftmaxWarpImplI10DirectLoadI13__nv_bfloat16fE11DirectStoreIfS1_EfLi1ELi20ELi32ELi1ELb1EL9Algorithm0EEvT_T0_ll --------------------------
	.section	.nv.info._Z15SoftmaxWarpImplI10DirectLoadI13__nv_bfloat16fE11DirectStoreIfS1_EfLi1ELi20ELi32ELi1ELb1EL9Algorithm0EEvT_T0_ll,"",@"SHT_CUDA_INFO"
	.sectionflags	@""
	.align	4


	//----- nvinfo : EIATTR_CUDA_API_VERSION
	.align		4
        /*0000*/ 	.byte	0x04, 0x37
        /*0002*/ 	.short	(.L_5091 - .L_5090)
.L_5090:
        /*0004*/ 	.word	0x00000082


	//----- nvinfo : EIATTR_KPARAM_INFO
	.align		4
.L_5091:
        /*0008*/ 	.byte	0x04, 0x17
        /*000a*/ 	.short	(.L_5093 - .L_5092)
.L_5092:
        /*000c*/ 	.word	0x00000000
        /*0010*/ 	.short	0x0003
        /*0012*/ 	.short	0x0028
        /*0014*/ 	.byte	0x00, 0xf0, 0x21, 0x00


	//----- nvinfo : EIATTR_KPARAM_INFO
	.align		4
.L_5093:
        /*0018*/ 	.byte	0x04, 0x17
        /*001a*/ 	.short	(.L_5095 - .L_5094)
.L_5094:
        /*001c*/ 	.word	0x00000000
        /*0020*/ 	.short	0x0002
        /*0022*/ 	.short	0x0020
        /*0024*/ 	.byte	0x00, 0xf0, 0x21, 0x00


	//----- nvinfo : EIATTR_KPARAM_INFO
	.align		4
.L_5095:
        /*0028*/ 	.byte	0x04, 0x17
        /*002a*/ 	.short	(.L_5097 - .L_5096)
.L_5096:
        /*002c*/ 	.word	0x00000000
        /*0030*/ 	.short	0x0001
        /*0032*/ 	.short	0x0010
        /*0034*/ 	.byte	0x00, 0xf0, 0x41, 0x00


	//----- nvinfo : EIATTR_KPARAM_INFO
	.align		4
.L_5097:
        /*0038*/ 	.byte	0x04, 0x17
        /*003a*/ 	.short	(.L_5099 - .L_5098)
.L_5098:
        /*003c*/ 	.word	0x00000000
        /*0040*/ 	.short	0x0000
        /*0042*/ 	.short	0x0000
        /*0044*/ 	.byte	0x00, 0xf0, 0x41, 0x00


	//----- nvinfo : EIATTR_SPARSE_MMA_MASK
	.align		4
.L_5099:
        /*0048*/ 	.byte	0x03, 0x50
        /*004a*/ 	.short	0x0000


	//----- nvinfo : EIATTR_MAXREG_COUNT
	.align		4
        /*004c*/ 	.byte	0x03, 0x1b
        /*004e*/ 	.short	0x00ff


	//----- nvinfo : EIATTR_EXTERNS
	.align		4
        /*0050*/ 	.byte	0x04, 0x0f
        /*0052*/ 	.short	(.L_5101 - .L_5100)


	//   ....[0]....
	.align		4
.L_5100:
        /*0054*/ 	.word	index@(__assertfail)


	//----- nvinfo : EIATTR_MERCURY_ISA_VERSION
	.align		4
.L_5101:
        /*0058*/ 	.byte	0x03, 0x5f
        /*005a*/ 	.short	0x0101


	//----- nvinfo : EIATTR_COOP_GROUP_MASK_REGIDS
	.align		4
        /*005c*/ 	.byte	0x04, 0x29
        /*005e*/ 	.short	(.L_5103 - .L_5102)


	//   ....[0]....
.L_5102:
        /*0060*/ 	.word	0xffffffff


	//   ....[1]....
        /*0064*/ 	.word	0xffffffff


	//   ....[2]....
        /*0068*/ 	.word	0xffffffff


	//   ....[3]....
        /*006c*/ 	.word	0xffffffff


	//   ....[4]....
        /*0070*/ 	.word	0xffffffff


	//   ....[5]....
        /*0074*/ 	.word	0xffffffff


	//   ....[6]....
        /*0078*/ 	.word	0xffffffff


	//   ....[7]....
        /*007c*/ 	.word	0xffffffff


	//   ....[8]....
        /*0080*/ 	.word	0xffffffff


	//   ....[9]....
        /*0084*/ 	.word	0xffffffff


	//   ....[10]....
        /*0088*/ 	.word	0x0500000f


	//   ....[11]....
        /*008c*/ 	.word	0x0500000f


	//   ....[12]....
        /*0090*/ 	.word	0x0500000f


	//   ....[13]....
        /*0094*/ 	.word	0x0500000f


	//   ....[14]....
        /*0098*/ 	.word	0x0500000f


	//   ....[15]....
        /*009c*/ 	.word	0x0500000f


	//   ....[16]....
        /*00a0*/ 	.word	0x0500000f


	//   ....[17]....
        /*00a4*/ 	.word	0x0500000f


	//   ....[18]....
        /*00a8*/ 	.word	0x0500000f


	//   ....[19]....
        /*00ac*/ 	.word	0x0500000f


	//----- nvinfo : EIATTR_COOP_GROUP_INSTR_OFFSETS
	.align		4
.L_5103:
        /*00b0*/ 	.byte	0x04, 0x28
        /*00b2*/ 	.short	(.L_5105 - .L_5104)


	//   ....[0]....
.L_5104:
        /*00b4*/ 	.word	0x00000e50


	//   ....[1]....
        /*00b8*/ 	.word	0x00000e90


	//   ....[2]....
        /*00bc*/ 	.word	0x00000eb0


	//   ....[3]....
        /*00c0*/ 	.word	0x00000ed0


	//   ....[4]....
        /*00c4*/ 	.word	0x00000ef0


	//   ....[5]....
        /*00c8*/ 	.word	0x00001b90


	//   ....[6]....
        /*00cc*/ 	.word	0x00001bb0


	//   ....[7]....
        /*00d0*/ 	.word	0x00001bd0


	//   ....[8]....
        /*00d4*/ 	.word	0x00001bf0


	//   ....[9]....
        /*00d8*/ 	.word	0x00001c10


	//   ....[10]....
        /*00dc*/ 	.word	0x00003640


	//   ....[11]....
        /*00e0*/ 	.word	0x000036c0


	//   ....[12]....
        /*00e4*/ 	.word	0x00003720


	//   ....[13]....
        /*00e8*/ 	.word	0x00003780


	//   ....[14]....
        /*00ec*/ 	.word	0x000037e0


	//   ....[15]....
        /*00f0*/ 	.word	0x000044f0


	//   ....[16]....
        /*00f4*/ 	.word	0x00004550


	//   ....[17]....
        /*00f8*/ 	.word	0x000045b0


	//   ....[18]....
        /*00fc*/ 	.word	0x00004610


	//   ....[19]....
        /*0100*/ 	.word	0x00004670


	//----- nvinfo : EIATTR_VRC_CTA_INIT_COUNT
	.align		4
.L_5105:
        /*0104*/ 	.byte	0x02, 0x4a
	.zero		1
	.zero		1


	//----- nvinfo : EIATTR_SYSCALL_OFFSETS
	.align		4
        /*0108*/ 	.byte	0x04, 0x46
        /*010a*/ 	.short	(.L_5107 - .L_5106)


	//   ....[0]....
.L_5106:
        /*010c*/ 	.word	0x00000180


	//----- nvinfo : EIATTR_EXIT_INSTR_OFFSETS
	.align		4
.L_5107:
        /*0110*/ 	.byte	0x04, 0x1c
        /*0112*/ 	.short	(.L_5109 - .L_5108)


	//   ....[0]....
.L_5108:
        /*0114*/ 	.word	0x00000210


	//   ....[1]....
        /*0118*/ 	.word	0x000035e0


	//----- nvinfo : EIATTR_CRS_STACK_SIZE
	.align		4
.L_5109:
        /*011c*/ 	.byte	0x04, 0x1e
        /*011e*/ 	.short	(.L_5111 - .L_5110)
.L_5110:
        /*0120*/ 	.word	0x00000000


	//----- nvinfo : EIATTR_CBANK_PARAM_SIZE
	.align		4
.L_5111:
        /*0124*/ 	.byte	0x03, 0x19
        /*0126*/ 	.short	0x0030


	//----- nvinfo : EIATTR_PARAM_CBANK
	.align		4
        /*0128*/ 	.byte	0x04, 0x0a
        /*012a*/ 	.short	(.L_5113 - .L_5112)
	.align		4
.L_5112:
        /*012c*/ 	.word	index@(.nv.constant0._Z15SoftmaxWarpImplI10DirectLoadI13__nv_bfloat16fE11DirectStoreIfS1_EfLi1ELi20ELi32ELi1ELb1EL9Algorithm0EEvT_T0_ll)
        /*0130*/ 	.short	0x0380
        /*0132*/ 	.short	0x0030


	//----- nvinfo : EIATTR_SW_WAR
	.align		4
.L_5113:
        /*0134*/ 	.byte	0x04, 0x36
        /*0136*/ 	.short	(.L_5115 - .L_5114)
.L_5114:
        /*0138*/ 	.word	0x00000008
.L_5115:


//--------------------- .nv.info._Z15SoftmaxWarpImplI10DirectLoadI13__nv_bfloat16fE11DirectStoreIfS1_EfLi1ELi20ELi32ELi1ELb0EL9Algorithm0EEvT_T0_ll --------------------------
	.section	.nv.info._Z15SoftmaxWarpImplI10DirectLoadI13__nv_bfloat16fE11DirectStoreIfS1_EfLi1ELi20ELi32ELi1ELb0EL9Algorithm0EEvT_T0_ll,"",@"SHT_CUDA_INFO"
	.sectionflags	@""
	.align	4


	//----- nvinfo : EIATTR_CUDA_API_VERSION
	.align		4
        /*0000*/ 	.byte	0x04, 0x37
        /*0002*/ 	.short	(.L_5117 - .L_5116)
.L_5116:
        /*0004*/ 	.word	0x00000082


	//----- nvinfo : EIATTR_KPARAM_INFO
	.align		4
.L_5117:
        /*0008*/ 	.byte	0x04, 0x17
        /*000a*/ 	.short	(.L_5119 - .L_5118)
.L_5118:
        /*000c*/ 	.word	0x00000000
        /*0010*/ 	.short	0x0003
        /*0012*/ 	.short	0x0028
        /*0014*/ 	.byte	0x00, 0xf0, 0x21, 0x00


	//----- nvinfo : EIATTR_KPARAM_INFO
	.align		4
.L_5119:
        /*0018*/ 	.byte	0x04, 0x17
        /*001a*/ 	.short	(.L_5121 - .L_5120)
.L_5120:
        /*001c*/ 	.word	0x00000000
        /*0020*/ 	.short	0x0002
        /*0022*/ 	.short	0x0020
        /*0024*/ 	.byte	0x00, 0xf0, 0x21, 0x00


	//----- nvinfo : EIATTR_KPARAM_INFO
	.align		4
.L_5121:
        /*0028*/ 	.byte	0x04, 0x17
        /*002a*/ 	.short	(.L_5123 - .L_5122)
.L_5122:
        /*002c*/ 	.word	0x00000000
        /*0030*/ 	.short	0x0001
        /*0032*/ 	.short	0x0010
        /*0034*/ 	.byte	0x00, 0xf0, 0x41, 0x00


	//----- nvinfo : EIATTR_KPARAM_INFO
	.align		4
.L_5123:
        /*0038*/ 	.byte	0x04, 0x17
        /*003a*/ 	.short	(.L_5125 - .L_5124)
.L_5124:
        /*003c*/ 	.word	0x00000000
        /*0040*/ 	.short	0x0000
        /*0042*/ 	.short	0x0000
        /*0044*/ 	.byte	0x00, 0xf0, 0x41, 0x00


	//----- nvinfo : EIATTR_SPARSE_MMA_MASK
	.align		4
.L_5125:
        /*0048*/ 	.byte	0x03, 0x50
        /*004a*/ 	.short	0x0000


	//----- nvinfo : EIATTR_MAXREG_COUNT
	.align		4
        /*004c*/ 	.byte	0x03, 0x1b
        /*004e*/ 	.short	0x00ff


	//----- nvinfo : EIATTR_EXTERNS
	.align		4
        /*0050*/ 	.byte	0x04, 0x0f
        /*0052*/ 	.short	(.L_5127 - .L_5126)


	//   ....[0]....
	.align		4
.L_5126:
        /*0054*/ 	.word	index@(__assertfail)


	//----- nvinfo : EIATTR_MERCURY_ISA_VERSION
	.align		4
.L_5127:
        /*0058*/ 	.byte	0x03, 0x5f
        /*005a*/ 	.short	0x0101


	//----- nvinfo : EIATTR_COOP_GROUP_MASK_REGIDS
	.align		4
        /*005c*/ 	.byte	0x04, 0x29
        /*005e*/ 	.short	(.L_5129 - .L_5128)


	//   ....[0]....
.L_5128:
        /*0060*/ 	.word	0xffffffff


	//   ....[1]....
        /*0064*/ 	.word	0xffffffff


	//   ....[2]....
        /*0068*/ 	.word	0xffffffff


	//   ....[3]....
        /*006c*/ 	.word	0xffffffff


	//   ....[4]....
        /*0070*/ 	.word	0xffffffff


	//   ....[5]....
        /*0074*/ 	.word	0xffffffff


	//   ....[6]....
        /*0078*/ 	.word	0xffffffff


	//   ....[7]....
        /*007c*/ 	.word	0xffffffff


	//   ....[8]....
        /*0080*/ 	.word	0xffffffff


	//   ....[9]....
        /*0084*/ 	.word	0xffffffff


	//   ....[10]....
        /*0088*/ 	.word	0x0500000f


	//   ....[11]....
        /*008c*/ 	.word	0x0500000f


	//   ....[12]....
        /*0090*/ 	.word	0x0500000f


	//   ....[13]....
        /*0094*/ 	.word	0x0500000f


	//   ....[14]....
        /*0098*/ 	.word	0x0500000f


	//   ....[15]....
        /*009c*/ 	.word	0x0500000f


	//   ....[16]....
        /*00a0*/ 	.word	0x0500000f


	//   ....[17]....
        /*00a4*/ 	.word	0x0500000f


	//   ....[18]....
        /*00a8*/ 	.word	0x0500000f


	//   ....[19]....
        /*00ac*/ 	.word	0x0500000f


	//----- nvinfo : EIATTR_COOP_GROUP_INSTR_OFFSETS
	.align		4
.L_5129:
        /*00b0*/ 	.byte	0x04, 0x28
        /*00b2*/ 	.short	(.L_5131 - .L_5130)


	//   ....[0]....
.L_5130:
        /*00b4*/ 	.word	0x00000730


	//   ....[1]....
        /*00b8*/ 	.word	0x00000770


	//   ....[2]....
        /*00bc*/ 	.word	0x00000790


	//   ....[3]....
        /*00c0*/ 	.word	0x000007b0


	//   ....[4]....
        /*00c4*/ 	.word	0x000007d0


	//   ....[5]....
        /*00c8*/ 	.word	0x00001470


	//   ....[6]....
        /*00cc*/ 	.word	0x00001490


	//   ....[7]....
        /*00d0*/ 	.word	0x000014b0


	//   ....[8]....
        /*00d4*/ 	.word	0x000014d0


	//   ....[9]....
        /*00d8*/ 	.word	0x000014f0


	//   ....[10]....
        /*00dc*/ 	.word	0x00002c20


	//   ....[11]....
        /*00e0*/ 	.word	0x00002cb0


	//   ....[12]....
        /*00e4*/ 	.word	0x00002d10


	//   ....[13]....
        /*00e8*/ 	.word	0x00002d70


	//   ....[14]....
        /*00ec*/ 	.word	0x00002dd0


	//   ....[15]....
        /*00f0*/ 	.word	0x00003ad0


	//   ....[16]....
        /*00f4*/ 	.word	0x00003b30


	//   ....[17]....
        /*00f8*/ 	.word	0x00003b90


	//   ....[18]....
        /*00fc*/ 	.word	0x00003bf0


	//   ....[19]....
        /*0100*/ 	.word	0x00003c50


	//----- nvinfo : EIATTR_VRC_CTA_INIT_COUNT
	.align		4
.L_5131:
        /*0104*/ 	.byte	0x02, 0x4a
	.zero		1
	.zero		1


	//----- nvinfo : EIATTR_SYSCALL_OFFSETS
	.align		4
        /*0108*/ 	.byte	0x04, 0x46
        /*010a*/ 	.short	(.L_5133 - .L_5132)


	//   ....[0]....
.L_5132:
        /*010c*/ 	.word	0x00000170


	//----- nvinfo : EIATTR_EXIT_INSTR_OFFSETS
	.align		4
.L_5133:
        /*0110*/ 	.byte	0x04, 0x1c
        /*0112*/ 	.short	(.L_5135 - .L_5134)


	//   ....[0]....
.L_5134:
        /*0114*/ 	.word	0x00000220


	//   ....[1]....
        /*0118*/ 	.word	0x00002bc0


	//----- nvinfo : EIATTR_CRS_STACK_SIZE
	.align		4
.L_5135:
        /*011c*/ 	.byte	0x04, 0x1e
        /*011e*/ 	.short	(.L_5137 - .L_5136)
.L_5136:
        /*0120*/ 	.word	0x00000000


	//----- nvinfo : EIATTR_CBANK_PARAM_SIZE
	.align		4
.L_5137:
        /*0124*/ 	.byte	0x03, 0x19
        /*0126*/ 	.short	0x0030


	//----- nvinfo : EIATTR_PARAM_CBANK
	.align		4
        /*0128*/ 	.byte	0x04, 0x0a
        /*012a*/ 	.short	(.L_5139 - .L_5138)
	.align		4
.L_5138:
        /*012c*/ 	.word	index@(.nv.constant0._Z15SoftmaxWarpImplI10DirectLoadI13__nv_bfloat16fE11DirectStoreIfS1_EfLi1ELi20ELi32ELi1ELb0EL9Algorithm0EEvT_T0_ll)
        /*0130*/ 	.short	0x0380
        /*0132*/ 	.short	0x0030


	//----- nvinfo : EIATTR_SW_WAR
	.align		4
.L_5139:
        /*0134*/ 	.byte	0x04, 0x36
        /*0136*/ 	.short	(.L_5141 - .L_5140)
.L_5140:
        /*0138*/ 	.word	0x00000008
.L_5141:


//--------------------- .nv.info._Z15SoftmaxWarpImplI10DirectLoadI13__nv_bfloat16fE11DirectStoreIfS1_EfLi1ELi19ELi32ELi1ELb1EL9Algorithm0EEvT_T0_ll --------------------------
	.section	.nv.info._Z15SoftmaxWarpImplI10DirectLoadI13__nv_bfloat16fE11DirectStoreIfS1_EfLi1ELi19ELi32ELi1ELb1EL9Algorithm0EEvT_T0_ll,"",@"SHT_CUDA_INFO"
	.sectionflags	@""
	.align	4


	//----- nvinfo : EIATTR_CUDA_API_VERSION
	.align		4
        /*0000*/ 	.byte	0x04, 0x37
        /*0002*/ 	.short	(.L_5143 - .L_5142)
.L_5142:
        /*0004*/ 	.word	0x00000082


	//----- nvinfo : EIATTR_KPARAM_INFO
	.align		4
.L_5143:
        /*0008*/ 	.byte	0x04, 0x17
        /*000a*/ 	.short	(.L_5145 - .L_5144)
.L_5144:
        /*000c*/ 	.word	0x00000000
        /*0010*/ 	.short	0x0003
        /*0012*/ 	.short	0x0028
        /*0014*/ 	.byte	0x00, 0xf0, 0x21, 0x00


	//----- nvinfo : EIATTR_KPARAM_INFO
	.align		4
.L_5145:
        /*0018*/ 	.byte	0x04, 0x17
        /*001a*/ 	.short	(.L_5147 - .L_5146)
.L_5146:
        /*001c*/ 	.word	0x00000000
        /*0020*/ 	.short	0x0002
        /*0022*/ 	.short	0x0020
        /*0024*/ 	.byte	0x00, 0xf0, 0x21, 0x00


	//----- nvinfo : EIATTR_KPARAM_INFO
	.align		4
.L_5147:
        /*0028*/ 	.byte	0x04, 0x17
        /*002a*/ 	.short	(.L_5149 - .L_5148)
.L_5148:
        /*002c*/ 	.word	0x00000000
        /*0030*/ 	.short	0x0001
        /*0032*/ 	.short	0x0010
        /*0034*/ 	.byte	0x00, 0xf0, 0x41, 0x00


	//----- nvinfo : EIATTR_KPARAM_INFO
	.align		4
.L_5149:
        /*0038*/ 	.byte	0x04, 0x17
        /*003a*/ 	.short	(.L_5151 - .L_5150)
.L_5150:
        /*003c*/ 	.word	0x00000000
        /*0040*/ 	.short	0x0000
        /*0042*/ 	.short	0x0000
        /*0044*/ 	.byte	0x00, 0xf0, 0x41, 0x00


	//----- nvinfo : EIATTR_SPARSE_MMA_MASK
	.align		4
.L_5151:
        /*0048*/ 	.byte	0x03, 0x50
        /*004a*/ 	.short	0x0000


	//----- nvinfo : EIATTR_MAXREG_COUNT
	.align		4
        /*004c*/ 	.byte	0x03, 0x1b
        /*004e*/ 	.short	0x00ff


	//----- nvinfo : EIATTR_EXTERNS
	.align		4
        /*0050*/ 	.byte	0x04, 0x0f
        /*0052*/ 	.short	(.L_5153 - .L_5152)


	//   ....[0]....
	.align		4
.L_5152:
        /*0054*/ 	.word	index@(__assertfail)


	//----- nvinfo : EIATTR_MERCURY_ISA_VERSION
	.align		4
.L_5153:
        /*0058*/ 	.byte	0x03, 0x5f
        /*005a*/ 	.short	0x0101


	//----- nvinfo : EIATTR_COOP_GROUP_MASK_REGIDS
	.align		4
        /*005c*/ 	.byte	0x04, 0x29
        /*005e*/ 	.short	(.L_5155 - .L_5154)


	//   ....[0]....
.L_5154:
        /*0060*/ 	.word	0xffffffff


	//   ....[1]....
        /*0064*/ 	.word	0xffffffff


	//   ....[2]....
        /*0068*/ 	.word	0xffffffff


	//   ....[3]....
        /*006c*/ 	.word	0xffffffff


	//   ....[4]....
        /*0070*/ 	.word	0xffffffff


	//   ....[5]....
        /*0074*/ 	.word	0xffffffff


	//   ....[6]....
        /*0078*/ 	.word	0xffffffff


	//   ....[7]....
        /*007c*/ 	.word	0xffffffff


	//   ....[8]....
        /*0080*/ 	.word	0xffffffff


	//   ....[9]....
        /*0084*/ 	.word	0xffffffff


	//   ....[10]....
        /*0088*/ 	.word	0x0500000f


	//   ....[11]....
        /*008c*/ 	.word	0x0500000f


	//   ....[12]....
        /*0090*/ 	.word	0x0500000f


	//   ....[13]....
        /*0094*/ 	.word	0x0500000f


	//   ....[14]....
        /*0098*/ 	.word	0x0500000f


	//   ....[15]....
        /*009c*/ 	.word	0x0500000f


	//   ....[16]....
        /*00a0*/ 	.word	0x0500000f


	//   ....[17]....
        /*00a4*/ 	.word	0x0500000f


	//   ....[18]....
        /*00a8*/ 	.word	0x0500000f


	//   ....[19]....
        /*00ac*/ 	.word	0x0500000f


	//----- nvinfo : EIATTR_COOP_GROUP_INSTR_OFFSETS
	.align		4
.L_5155:
        /*00b0*/ 	.byte	0x04, 0x28
        /*00b2*/ 	.short	(.L_5157 - .L_5156)


	//   ....[0]....
.L_5156:
        /*00b4*/ 	.word	0x00000dc0


	//   ....[1]....
        /*00b8*/ 	.word	0x00000e00


	//   ....[2]....
        /*00bc*/ 	.word	0x00000e20


	//   ....[3]....
        /*00c0*/ 	.word	0x00000e40


	//   ....[4]....
        /*00c4*/ 	.word	0x00000e60


	//   ....[5]....
        /*00c8*/ 	.word	0x00001a60


	//   ....[6]....
        /*00cc*/ 	.word	0x00001a80


	//   ....[7]....
        /*00d0*/ 	.word	0x00001aa0


	//   ....[8]....
        /*00d4*/ 	.word	0x00001ac0


	//   ....[9]....
        /*00d8*/ 	.word	0x00001ae0


	//   ....[10]....
        /*00dc*/ 	.word	0x000033c0


	//   ....[11]....
        /*00e0*/ 	.word	0x00003440


	//   ....[12]....
        /*00e4*/ 	.word	0x000034a0


	//   ....[13]....
        /*00e8*/ 	.word	0x00003500


	//   ....[14]....
        /*00ec*/ 	.word	0x00003560


	//   ....[15]....
        /*00f0*/ 	.word	0x000041d0


	//   ....[16]....
        /*00f4*/ 	.word	0x00004230


	//   ....[17]....
        /*00f8*/ 	.word	0x00004290


	//   ....[18]....
        /*00fc*/ 	.word	0x000042f0


	//   ....[19]....
        /*0100*/ 	.word	0x00004350


	//----- nvinfo : EIATTR_VRC_CTA_INIT_COUNT
	.align		4
.L_5157:
        /*0104*/ 	.byte	0x02, 0x4a
	.zero		1
	.zero		1


	//----- nvinfo : EIATTR_SYSCALL_OFFSETS
	.align		4
        /*0108*/ 	.byte	0x04, 0x46
        /*010a*/ 	.short	(.L_5159 - .L_5158)


	//   ....[0]....
.L_5158:
        /*010c*/ 	.word	0x00000180


	//----- nvinfo : EIATTR_EXIT_INSTR_OFFSETS
	.align		4
.L_5159:
        /*0110*/ 	.byte	0x04, 0x1c
        /*0112*/ 	.short	(.L_5161 - .L_5160)


	//   ....[0]....
.L_5160:
        /*0114*/ 	.word	0x00000210


	//   ....[1]....
        /*0118*/ 	.word	0x00003360


	//----- nvinfo : EIATTR_CRS_STACK_SIZE
	.align		4
.L_5161:
        /*011c*/ 	.byte	0x04, 0x1e
        /*011e*/ 	.short	(.L_5163 - .L_5162)
.L_5162:
        /*0120*/ 	.word	0x00000000


	//----- nvinfo : EIATTR_CBANK_PARAM_SIZE
	.align		4
.L_5163:
        /*0124*/ 	.byte	0x03, 0x19
        /*0126*/ 	.short	0x0030


	//----- nvinfo : EIATTR_PARAM_CBANK
	.align		4
        /*0128*/ 	.byte	0x04, 0x0a
        /*012a*/ 	.short	(.L_5165 - .L_5164)
	.align		4
.L_5164:
        /*012c*/ 	.word	index@(.nv.constant0._Z15SoftmaxWarpImplI10DirectLoadI13__nv_bfloat16fE11DirectStoreIfS1_EfLi1ELi19ELi32ELi1ELb1EL9Algorithm0EEvT_T0_ll)
        /*0130*/ 	.short	0x0380
        /*0132*/ 	.short	0x0030


	//----- nvinfo : EIATTR_SW_WAR
	.align		4
.L_5165:
        /*0134*/ 	.byte	0x04, 0x36
        /*0136*/ 	.short	(.L_5167 - .L_5166)
.L_5166:
        /*0138*/ 	.word	0x00000008
.L_5167:


//--------------------- .nv.info._Z15SoftmaxWarpImplI10DirectLoadI13__nv_bfloat16fE11DirectStoreIfS1_EfLi1ELi19ELi32ELi1ELb0EL9Algorithm0EEvT_T0_ll --------------------------
	.section	.nv.info._Z15SoftmaxWarpImplI10DirectLoadI13__nv_bfloat16fE11DirectStoreIfS1_EfLi1ELi19ELi32ELi1ELb0EL9Algorithm0EEvT_T0_ll,"",@"SHT_CUDA_INFO"
	.sectionflags	@""
	.align	4


	//----- nvinfo : EIATTR_CUDA_API_VERSION
	.align		4
        /*0000*/ 	.byte	0x04, 0x37
        /*0002*/ 	.short	(.L_5169 - .L_5168)
.L_5168:
        /*0004*/ 	.word	0x00000082


	//----- nvinfo : EIATTR_KPARAM_INFO
	.align		4
.L_5169:
        /*0008*/ 	.byte	0x04, 0x17
        /*000a*/ 	.short	(.L_5171 - .L_5170)
.L_5170:
        /*000c*/ 	.word	0x00000000
        /*0010*/ 	.short	0x0003
        /*0012*/ 	.short	0x0028
        /*0014*/ 	.byte	0x00, 0xf0, 0x21, 0x00


	//----- nvinfo : EIATTR_KPARAM_INFO
	.align		4
.L_5171:
        /*0018*/ 	.byte	0x04, 0x17
        /*001a*/ 	.short	(.L_5173 - .L_5172)
.L_5172:
        /*001c*/ 	.word	0x00000000
        /*0020*/ 	.short	0x0002
        /*0022*/ 	.short	0x0020
        /*0024*/ 	.byte	0x00, 0xf0, 0x21, 0x00


	//----- nvinfo : EIATTR_KPARAM_INFO
	.align		4
.L_5173:
        /*0028*/ 	.byte	0x04, 0x17
        /*002a*/ 	.short	(.L_5175 - .L_5174)
.L_5174:
        /*002c*/ 	.word	0x00000000
        /*0030*/ 	.short	0x0001
        /*0032*/ 	.short	0x0010
        /*0034*/ 	.byte	0x00, 0xf0, 0x41, 0x00


	//----- nvinfo : EIATTR_KPARAM_INFO
	.align		4
.L_5175:
        /*0038*/ 	.byte	0x04, 0x17
        /*003a*/ 	.short	(.L_5177 - .L_5176)
.L_5176:
        /*003c*/ 	.word	0x00000000
        /*0040*/ 	.short	0x0000
        /*0042*/ 	.short	0x0000
        /*0044*/ 	.byte	0x00, 0xf0, 0x41, 0x00


	//----- nvinfo : EIATTR_SPARSE_MMA_MASK
	.align		4
.L_5177:
        /*0048*/ 	.byte	0x03, 0x50
        /*004a*/ 	.short	0x0000


	//----- nvinfo : EIATTR_MAXREG_COUNT
	.align		4
        /*004c*/ 	.byte	0x03, 0x1b
        /*004e*/ 	.short	0x00ff


	//----- nvinfo : EIATTR_EXTERNS
	.align		4
        /*0050*/ 	.byte	0x04, 0x0f
        /*0052*/ 	.short	(.L_5179 - .L_5178)


	//   ....[0]....
	.align		4
.L_5178:
        /*0054*/ 	.word	index@(__assertfail)


	//----- nvinfo : EIATTR_MERCURY_ISA_VERSION
	.align		4
.L_5179:
        /*0058*/ 	.byte	0x03, 0x5f
        /*005a*/ 	.short	0x0101


	//----- nvinfo : EIATTR_COOP_GROUP_MASK_REGIDS
	.align		4
        /*005c*/ 	.byte	0x04, 0x29
        /*005e*/ 	.short	(.L_5181 - .L_5180)


	//   ....[0]....
.L_5180:
        /*0060*/ 	.word	0xffffffff


	//   ....[1]....
        /*0064*/ 	.word	0xffffffff


	//   ....[2]....
        /*0068*/ 	.word	0xffffffff


	//   ....[3]....
        /*006c*/ 	.word	0xffffffff


	//   ....[4]....
        /*0070*/ 	.word	0xffffffff


	//   ....[5]....
        /*0074*/ 	.word	0xffffffff


	//   ....[6]....
        /*0078*/ 	.word	0xffffffff


	//   ....[7]....
        /*007c*/ 	.word	0xffffffff


	//   ....[8]....
        /*0080*/ 	.word	0xffffffff


	//   ....[9]....
        /*0084*/ 	.word	0xffffffff


	//   ....[10]....
        /*0088*/ 	.word	0x0500000f


	//   ....[11]....
        /*008c*/ 	.word	0x0500000f


	//   ....[12]....
        /*0090*/ 	.word	0x0500000f


	//   ....[13]....
        /*0094*/ 	.word	0x0500000f


	//   ....[14]....
        /*0098*/ 	.word	0x0500000f


	//   ....[15]....
        /*009c*/ 	.word	0x0500000f


	//   ....[16]....
        /*00a0*/ 	.word	0x0500000f


	//   ....[17]....
        /*00a4*/ 	.word	0x0500000f


	//   ....[18]....
        /*00a8*/ 	.word	0x0500000f


	//   ....[19]....
        /*00ac*/ 	.word	0x0500000f


	//----- nvinfo : EIATTR_COOP_GROUP_INSTR_OFFSETS
	.align		4
.L_5181:
        /*00b0*/ 	.byte	0x04, 0x28
        /*00b2*/ 	.short	(.L_5183 - .L_5182)


	//   ....[0]....
.L_5182:
        /*00b4*/ 	.word	0x00000710


	//   ....[1]....
        /*00b8*/ 	.word	0x00000750


	//   ....[2]....
        /*00bc*/ 	.word	0x00000770


	//   ....[3]....
        /*00c0*/ 	.word	0x00000790


	//   ....[4]....
        /*00c4*/ 	.word	0x000007b0


	//   ....[5]....
        /*00c8*/ 	.word	0x000013b0


	//   ....[6]....
        /*00cc*/ 	.word	0x000013d0


	//   ....[7]....
        /*00d0*/ 	.word	0x000013f0


	//   ....[8]....
        /*00d4*/ 	.word	0x00001410


	//   ....[9]....
        /*00d8*/ 	.word	0x00001430


	//   ....[10]....
        /*00dc*/ 	.word	0x00002920


	//   ....[11]....
        /*00e0*/ 	.word	0x000029a0


	//   ....[12]....
        /*00e4*/ 	.word	0x00002a00


	//   ....[13]....
        /*00e8*/ 	.word	0x00002a60


	//   ....[14]....
        /*00ec*/ 	.word	0x00002ac0


	//   ....[15]....
        /*00f0*/ 	.word	0x00003730


	//   ....[16]....
        /*00f4*/ 	.word	0x00003790


	//   ....[17]....
        /*00f8*/ 	.word	0x000037f0


	//   ....[18]....
        /*00fc*/ 	.word	0x00003850


	//   ....[19]....
        /*0100*/ 	.word	0x000038b0


	//----- nvinfo : EIATTR_VRC_CTA_INIT_COUNT
	.align		4
.L_5183:
        /*0104*/ 	.byte	0x02, 0x4a
	.zero		1
	.zero		1


	//----- nvinfo : EIATTR_SYSCALL_OFFSETS
	.align		4
        /*0108*/ 	.byte	0x04, 0x46
        /*010a*/ 	.short	(.L_5185 - .L_5184)


	//   ....[0]....
.L_5184:
        /*010c*/ 	.word	0x00000170


	//----- nvinfo : EIATTR_EXIT_INSTR_OFFSETS
	.align		4
.L_5185:
        /*0110*/ 	.byte	0x04, 0x1c
        /*0112*/ 	.short	(.L_5187 - .L_5186)


	//   ....[0]....
.L_5186:
        /*0114*/ 	.word	0x00000220


	//   ....[1]....
        /*0118*/ 	.word	0x000028c0


	//----- nvinfo : EIATTR_CRS_STACK_SIZE
	.align		4
.L_5187:
        /*011c*/ 	.byte	0x04, 0x1e
        /*011e*/ 	.short	(.L_5189 - .L_5188)
.L_5188:
        /*0120*/ 	.word	0x00000000


	//----- nvinfo : EIATTR_CBANK_PARAM_SIZE
	.align		4
.L_5189:
        /*0124*/ 	.byte	0x03, 0x19
        /*0126*/ 	.short	0x0030


	//----- nvinfo : EIATTR_PARAM_CBANK
	.align		4
        /*0128*/ 	.byte	0x04, 0x0a
        /*012a*/ 	.short	(.L_5191 - .L_5190)
	.align		4
.L_5190:
        /*012c*/ 	.word	index@(.nv.constant0._Z15SoftmaxWarpImplI10DirectLoadI13__nv_bfloat16fE11DirectStoreIfS1_EfLi1ELi19ELi32ELi1ELb0EL9Algorithm0EEvT_T0_ll)
        /*0130*/ 	.short	0x0380
        /*0132*/ 	.short	0x0030


	//----- nvinfo : EIATTR_SW_WAR
	.align		4
.L_5191:
        /*0134*/ 	.byte	0x04, 0x36
        /*0136*/ 	.short	(.L_5193 - .L_5192)
.L_5192:
        /*0138*/ 	.word	0x00000008
.L_5193:


//--------------------- .nv.info._Z15SoftmaxWarpImplI10DirectLoadI13__nv_bfloat16fE11DirectStoreIfS1_EfLi1ELi18ELi32ELi1ELb1EL9Algorithm0EEvT_T0_ll --------------------------
	.section	.nv.info._Z15SoftmaxWarpImplI10DirectLoadI13__nv_bfloat16fE11DirectStoreIfS1_EfLi1ELi18ELi32ELi1ELb1EL9Algorithm0EEvT_T0_ll,"",@"SHT_CUDA_INFO"
	.sectionflags	@""
	.align	4


	//----- nvinfo : EIATTR_CUDA_API_VERSION
	.align		4
        /*0000*/ 	.byte	0x04, 0x37
        /*0002*/ 	.short	(.L_5195 - .L_5194)
.L_5194:
        /*0004*/ 	.word	0x00000082


	//----- nvinfo : EIATTR_KPARAM_INFO
	.align		4
.L_5195:
        /*0008*/ 	.byte	0x04, 0x17
        /*000a*/ 	.short	(.L_5197 - .L_5196)
.L_5196:
        /*000c*/ 	.word	0x00000000
        /*0010*/ 	.short	0x0003
        /*0012*/ 	.short	0x0028
        /*0014*/ 	.byte	0x00, 0xf0, 0x21, 0x00


	//----- nvinfo : EIATTR_KPARAM_INFO
	.align		4
.L_5197:
        /*0018*/ 	.byte	0x04, 0x17
        /*001a*/ 	.short	(.L_5199 - .L_5198)
.L_5198:
        /*001c*/ 	.word	0x00000000
        /*0020*/ 	.short	0x0002
        /*0022*/ 	.short	0x0020
        /*0024*/ 	.byte	0x00, 0xf0, 0x21, 0x00


	//----- nvinfo : EIATTR_KPARAM_INFO
	.align		4
.L_5199:
        /*0028*/ 	.byte	0x04, 0x17
        /*002a*/ 	.short	(.L_5201 - .L_5200)
.L_5200:
        /*002c*/ 	.word	0x00000000
        /*0030*/ 	.short	0x0001
        /*0032*/ 	.short	0x0010
        /*0034*/ 	.byte	0x00, 0xf0, 0x41, 0x00


	//----- nvinfo : EIATTR_KPARAM_INFO
	.align		4
.L_5201:
        /*0038*/ 	.byte	0x04, 0x17
        /*003a*/ 	.short	(.L_5203 - .L_5202)
.L_5202:
        /*003c*/ 	.word	0x00000000
        /*0040*/ 	.short	0x0000
        /*0042*/ 	.short	0x0000
        /*0044*/ 	.byte	0x00, 0xf0, 0x41, 0x00


	//----- nvinfo : EIATTR_SPARSE_MMA_MASK
	.align		4
.L_5203:
        /*0048*/ 	.byte	0x03, 0x50
        /*004a*/ 	.short	0x0000


	//----- nvinfo : EIATTR_MAXREG_COUNT
	.align		4
        /*004c*/ 	.byte	0x03, 0x1b
        /*004e*/ 	.short	0x00ff


	//----- nvinfo : EIATTR_EXTERNS
	.align		4
        /*0050*/ 	.byte	0x04, 0x0f
        /*0052*/ 	.short	(.L_5205 - .L_5204)


	//   ....[0]....
	.align		4
.L_5204:
        /*0054*/ 	.word	index@(__assertfail)


	//----- nvinfo : EIATTR_MERCURY_ISA_VERSION
	.align		4
.L_5205:
        /*0058*/ 	.byte	0x03, 0x5f
        /*005a*/ 	.short	0x0101


	//----- nvinfo : EIATTR_COOP_GROUP_MASK_REGIDS
	.align		4
        /*005c*/ 	.byte	0x04, 0x29
        /*005e*/ 	.short	(.L_5207 - .L_5206)


	//   ....[0]....
.L_5206:
        /*0060*/ 	.word	0xffffffff


	//   ....[1]....
        /*0064*/ 	.word	0xffffffff


	//   ....[2]....
        /*0068*/ 	.word	0xffffffff


	//   ....[3]....
        /*006c*/ 	.word	0xffffffff


	//   ....[4]....
        /*0070*/ 	.word	0xffffffff


	//   ....[5]....
        /*0074*/ 	.word	0xffffffff


	//   ....[6]....
        /*0078*/ 	.word	0xffffffff


	//   ....[7]....
        /*007c*/ 	.word	0xffffffff


	//   ....[8]....
        /*0080*/ 	.word	0xffffffff


	//   ....[9]....
        /*0084*/ 	.word	0xffffffff


	//   ....[10]....
        /*0088*/ 	.word	0x0500000f


	//   ....[11]....
        /*008c*/ 	.word	0x0500000f


	//   ....[12]....
        /*0090*/ 	.word	0x0500000f


	//   ....[13]....
        /*0094*/ 	.word	0x0500000f


	//   ....[14]....
        /*0098*/ 	.word	0x0500000f


	//   ....[15]....
        /*009c*/ 	.word	0x0500000f


	//   ....[16]....
        /*00a0*/ 	.word	0x0500000f


	//   ....[17]....
        /*00a4*/ 	.word	0x0500000f


	//   ....[18]....
        /*00a8*/ 	.word	0x0500000f


	//   ....[19]....
        /*00ac*/ 	.word	0x0500000f


	//----- nvinfo : EIATTR_COOP_GROUP_INSTR_OFFSETS
	.align		4
.L_5207:
        /*00b0*/ 	.byte	0x04, 0x28
        /*00b2*/ 	.short	(.L_5209 - .L_5208)


	//   ....[0]....
.L_5208:
        /*00b4*/ 	.word	0x00000d30


	//   ....[1]....
        /*00b8*/ 	.word	0x00000d70


	//   ....[2]....
        /*00bc*/ 	.word	0x00000d90


	//   ....[3]....
        /*00c0*/ 	.word	0x00000db0


	//   ....[4]....
        /*00c4*/ 	.word	0x00000dd0


	//   ....[5]....
        /*00c8*/ 	.word	0x00001930


	//   ....[6]....
        /*00cc*/ 	.word	0x00001950


	//   ....[7]....
        /*00d0*/ 	.word	0x00001970


	//   ....[8]....
        /*00d4*/ 	.word	0x00001990


	//   ....[9]....
        /*00d8*/ 	.word	0x000019b0


	//   ....[10]....
        /*00dc*/ 	.word	0x00003270


	//   ....[11]....
        /*00e0*/ 	.word	0x000032f0


	//   ....[12]....
        /*00e4*/ 	.word	0x00003350


	//   ....[13]....
        /*00e8*/ 	.word	0x000033b0


	//   ....[14]....
        /*00ec*/ 	.word	0x00003410


	//   ....[15]....
        /*00f0*/ 	.word	0x00003fe0


	//   ....[16]....
        /*00f4*/ 	.word	0x00004040


	//   ....[17]....
        /*00f8*/ 	.word	0x000040a0


	//   ....[18]....
        /*00fc*/ 	.word	0x00004100


	//   ....[19]....
        /*0100*/ 	.word	0x00004160


	//----- nvinfo : EIATTR_VRC_CTA_INIT_COUNT
	.align		4
.L_5209:
        /*0104*/ 	.byte	0x02, 0x4a
	.zero		1
	.zero		1


	//----- nvinfo : EIATTR_SYSCALL_OFFSETS
	.align		4
        /*0108*/ 	.byte	0x04, 0x46
        /*010a*/ 	.short	(.L_5211 - .L_5210)


	//   ....[0]....
.L_5210:
        /*010c*/ 	.word	0x00000180


	//----- nvinfo : EIATTR_EXIT_INSTR_OFFSETS
	.align		4
.L_5211:
        /*0110*/ 	.byte	0x04, 0x1c
        /*0112*/ 	.short	(.L_5213 - .L_5212)


	//   ....[0]....
.L_5212:
        /*0114*/ 	.word	0x00000210


	//   ....[1]....
        /*0118*/ 	.word	0x00003210


	//----- nvinfo : EIATTR_CRS_STACK_SIZE
	.align		4
.L_5213:
        /*011c*/ 	.byte	0x04, 0x1e
        /*011e*/ 	.short	(.L_5215 - .L_5214)
.L_5214:
        /*0120*/ 	.word	0x00000000


	//----- nvinfo : EIATTR_CBANK_PARAM_SIZE
	.align		4
.L_5215:
        /*0124*/ 	.byte	0x03, 0x19
        /*0126*/ 	.short	0x0030


	//----- nvinfo : EIATTR_PARAM_CBANK
	.align		4
        /*0128*/ 	.byte	0x04, 0x0a
        /*012a*/ 	.short	(.L_5217 - .L_5216)
	.align		4
.L_5216:
        /*012c*/ 	.word	index@(.nv.constant0._Z15SoftmaxWarpImplI10DirectLoadI13__nv_bfloat16fE11DirectStoreIfS1_EfLi1ELi18ELi32ELi1ELb1EL9Algorithm0EEvT_T0_ll)
        /*0130*/ 	.short	0x0380
        /*0132*/ 	.short	0x0030


	//----- nvinfo : EIATTR_SW_WAR
	.align		4
.L_5217:
        /*0134*/ 	.byte	0x04, 0x36
        /*0136*/ 	.short	(.L_5219 - .L_5218)
.L_5218:
        /*0138*/ 	.word	0x00000008
.L_5219:


//--------------------- .nv.info._Z15SoftmaxWarpImplI10DirectLoadI13__nv_bfloat16fE11DirectStoreIfS1_EfLi1ELi18ELi32ELi1ELb0EL9Algorithm0EEvT_T0_ll --------------------------
	.section	.nv.info._Z15SoftmaxWarpImplI10DirectLoadI13__nv_bfloat16fE11DirectStoreIfS1_EfLi1ELi18ELi32ELi1ELb0EL9Algorithm0EEvT_T0_ll,"",@"SHT_CUDA_INFO"
	.sectionflags	@""
	.align	4


	//----- nvinfo : EIATTR_CUDA_API_VERSION
	.align		4
        /*0000*/ 	.byte	0x04, 0x37
        /*0002*/ 	.short	(.L_5221 - .L_5220)
.L_5220:
        /*0004*/ 	.word	0x00000082


	//----- nvinfo : EIATTR_KPARAM_INFO
	.align		4
.L_5221:
        /*0008*/ 	.byte	0x04, 0x17
        /*000a*/ 	.short	(.L_5223 - .L_5222)
.L_5222:
        /*000c*/ 	.word	0x00000000
        /*0010*/ 	.short	0x0003
        /*0012*/ 	.short	0x0028
        /*0014*/ 	.byte	0x00, 0xf0, 0x21, 0x00


	//----- nvinfo : EIATTR_KPARAM_INFO
	.align		4
.L_5223:
        /*0018*/ 	.byte	0x04, 0x17
        /*001a*/ 	.short	(.L_5225 - .L_5224)
.L_5224:
        /*001c*/ 	.word	0x00000000
        /*0020*/ 	.short	0x0002
        /*0022*/ 	.short	0x0020
        /*0024*/ 	.byte	0x00, 0xf0, 0x21, 0x00


	//----- nvinfo : EIATTR_KPARAM_INFO
	.align		4
.L_5225:
        /*0028*/ 	.byte	0x04, 0x17
        /*002a*/ 	.short	(.L_5227 - .L_5226)
.L_5226:
        /*002c*/ 	.word	0x00000000
        /*0030*/ 	.short	0x0001
        /*0032*/ 	.short	0x0010
        /*0034*/ 	.byte	0x00, 0xf0, 0x41, 0x00


	//----- nvinfo : EIATTR_KPARAM_INFO
	.align		4
.L_5227:
        /*0038*/ 	.byte	0x04, 0x17
        /*003a*/ 	.short	(.L_5229 - .L_5228)
.L_5228:
        /*003c*/ 	.word	0x00000000
        /*0040*/ 	.short	0x0000
        /*0042*/ 	.short	0x0000
        /*0044*/ 	.byte	0x00, 0xf0, 0x41, 0x00


	//----- nvinfo : EIATTR_SPARSE_MMA_MASK
	.align		4
.L_5229:
        /*0048*/ 	.byte	0x03, 0x50
        /*004a*/ 	.short	0x0000


	//----- nvinfo : EIATTR_MAXREG_COUNT
	.align		4
        /*004c*/ 	.byte	0x03, 0x1b
        /*004e*/ 	.short	0x00ff


	//----- nvinfo : EIATTR_EXTERNS
	.align		4
        /*0050*/ 	.byte	0x04, 0x0f
        /*0052*/ 	.short	(.L_5231 - .L_5230)


	//   ....[0]....
	.align		4
.L_5230:
        /*0054*/ 	.word	index@(__assertfail)


	//----- nvinfo : EIATTR_MERCURY_ISA_VERSION
	.align		4
.L_5231:
        /*0058*/ 	.byte	0x03, 0x5f
        /*005a*/ 	.short	0x0101


	//----- nvinfo : EIATTR_COOP_GROUP_MASK_REGIDS
	.align		4
        /*005c*/ 	.byte	0x04, 0x29
        /*005e*/ 	.short	(.L_5233 - .L_5232)


	//   ....[0]....
.L_5232:
        /*0060*/ 	.word	0xffffffff


	//   ....[1]....
        /*0064*/ 	.word	0xffffffff


	//   ....[2]....
        /*0068*/ 	.word	0xffffffff


	//   ....[3]....
        /*006c*/ 	.word	0xffffffff


	//   ....[4]....
        /*0070*/ 	.word	0xffffffff


	//   ....[5]....
        /*0074*/ 	.word	0xffffffff


	//   ....[6]....
        /*0078*/ 	.word	0xffffffff


	//   ....[7]....
        /*007c*/ 	.word	0xffffffff


	//   ....[8]....
        /*0080*/ 	.word	0xffffffff


	//   ....[9]....
        /*0084*/ 	.word	0xffffffff


	//   ....[10]....
        /*0088*/ 	.word	0x0500000f


	//   ....[11]....
        /*008c*/ 	.word	0x0500000f


	//   ....[12]....
        /*0090*/ 	.word	0x0500000f


	//   ....[13]....
        /*0094*/ 	.word	0x0500000f


	//   ....[14]....
        /*0098*/ 	.word	0x0500000f


	//   ....[15]....
        /*009c*/ 	.word	0x0500000f


	//   ....[16]....
        /*00a0*/ 	.word	0x0500000f


	//   ....[17]....
        /*00a4*/ 	.word	0x0500000f


	//   ....[18]....
        /*00a8*/ 	.word	0x0500000f


	//   ....[19]....
        /*00ac*/ 	.word	0x0500000f


	//----- nvinfo : EIATTR_COOP_GROUP_INSTR_OFFSETS
	.align		4
.L_5233:
        /*00b0*/ 	.byte	0x04, 0x28
        /*00b2*/ 	.short	(.L_5235 - .L_5234)


	//   ....[0]....
.L_5234:
        /*00b4*/ 	.word	0x000006d0


	//   ....[1]....
        /*00b8*/ 	.word	0x00000710


	//   ....[2]....
        /*00bc*/ 	.word	0x00000730


	//   ....[3]....
        /*00c0*/ 	.word	0x00000750


	//   ....[4]....
        /*00c4*/ 	.word	0x00000770


	//   ....[5]....
        /*00c8*/ 	.word	0x000012d0


	//   ....[6]....
        /*00cc*/ 	.word	0x000012f0


	//   ....[7]....
        /*00d0*/ 	.word	0x00001310


	//   ....[8]....
        /*00d4*/ 	.word	0x00001330


	//   ....[9]....
        /*00d8*/ 	.word	0x00001350


	//   ....[10]....
        /*00dc*/ 	.word	0x00002860


	//   ....[11]....
        /*00e0*/ 	.word	0x000028e0


	//   ....[12]....
        /*00e4*/ 	.word	0x00002940


	//   ....[13]....
        /*00e8*/ 	.word	0x000029a0


	//   ....[14]....
        /*00ec*/ 	.word	0x00002a00


	//   ....[15]....
        /*00f0*/ 	.word	0x000035d0


	//   ....[16]....
        /*00f4*/ 	.word	0x00003630


	//   ....[17]....
        /*00f8*/ 	.word	0x00003690


	//   ....[18]....
        /*00fc*/ 	.word	0x000036f0


	//   ....[19]....
        /*0100*/ 	.word	0x00003750


	//----- nvinfo : EIATTR_VRC_CTA_INIT_COUNT
	.align		4
.L_5235:
        /*0104*/ 	.byte	0x02, 0x4a
	.zero		1
	.zero		1


	//----- nvinfo : EIATTR_SYSCALL_OFFSETS
	.align		4
        /*0108*/ 	.byte	0x04, 0x46
        /*010a*/ 	.short	(.L_5237 - .L_5236)


	//   ....[0]....
.L_5236:
        /*010c*/ 	.word	0x00000170


	//----- nvinfo : EIATTR_EXIT_INSTR_OFFSETS
	.align		4
.L_5237:
        /*0110*/ 	.byte	0x04, 0x1c
        /*0112*/ 	.short	(.L_5239 - .L_5238)


	//   ....[0]....
.L_5238:
        /*0114*/ 	.word	0x00000220


	//   ....[1]....
        /*0118*/ 	.word	0x00002800


	//----- nvinfo : EIATTR_CRS_STACK_SIZE
	.align		4
.L_5239:
        /*011c*/ 	.byte	0x04, 0x1e
        /*011e*/ 	.short	(.L_5241 - .L_5240)
.L_5240:
        /*0120*/ 	.word	0x00000000


	//----- nvinfo : EIATTR_CBANK_PARAM_SIZE
	.align		4
.L_5241:
        /*0124*/ 	.byte	0x03, 0x19
        /*0126*/ 	.short	0x0030


	//----- nvinfo : EIATTR_PARAM_CBANK
	.align		4
        /*0128*/ 	.byte	0x04, 0x0a
        /*012a*/ 	.short	(.L_5243 - .L_5242)
	.align		4
.L_5242:
        /*012c*/ 	.word	index@(.nv.constant0._Z15SoftmaxWarpImplI10DirectLoadI13__nv_bfloat16fE11DirectStoreIfS1_EfLi1ELi18ELi32ELi1ELb0EL9Algorithm0EEvT_T0_ll)
        /*0130*/ 	.short	0x0380
        /*0132*/ 	.short	0x0030


	//----- nvinfo : EIATTR_SW_WAR
	.align		4
.L_5243:
        /*0134*/ 	.byte	0x04, 0x36
        /*0136*/ 	.short	(.L_5245 - .L_5244)
.L_5244:
        /*0138*/ 	.word	0x00000008
.L_5245:


//--------------------- .nv.info._Z15SoftmaxWarpImplI10DirectLoadI13__nv_bfloat16fE11DirectStoreIfS1_EfLi1ELi17ELi32ELi1ELb1EL9Algorithm0EEvT_T0_ll --------------------------
	.section	.nv.info._Z15SoftmaxWarpImplI10DirectLoadI13__nv_bfloat16fE11DirectStoreIfS1_EfLi1ELi17ELi32ELi1ELb1EL9Algorithm0EEvT_T0_ll,"",@"SHT_CUDA_INFO"
	.sectionflags	@""
	.align	4


	//----- nvinfo : EIATTR_CUDA_API_VERSION
	.align		4
        /*0000*/ 	.byte	0x04, 0x37
        /*0002*/ 	.short	(.L_5247 - .L_5246)
.L_5246:
        /*0004*/ 	.word	0x00000082


	//----- nvinfo : EIATTR_KPARAM_INFO
	.align		4
.L_5247:
        /*0008*/ 	.byte	0x04, 0x17
        /*000a*/ 	.short	(.L_5249 - .L_5248)
.L_5248:
        /*000c*/ 	.word	0x00000000
        /*0010*/ 	.short	0x0003
        /*0012*/ 	.short	0x0028
        /*0014*/ 	.byte	0x00, 0xf0, 0x21, 0x00


	//----- nvinfo : EIATTR_KPARAM_INFO
	.align		4
.L_5249:
        /*0018*/ 	.byte	0x04, 0x17
        /*001a*/ 	.short	(.L_5251 - .L_5250)
.L_5250:
        /*001c*/ 	.word	0x00000000
        /*0020*/ 	.short	0x0002
        /*0022*/ 	.short	0x0020
        /*0024*/ 	.byte	0x00, 0xf0, 0x21, 0x00


	//----- nvinfo : EIATTR_KPARAM_INFO
	.align		4
.L_5251:
        /*0028*/ 	.byte	0x04, 0x17
        /*002a*/ 	.short	(.L_5253 - .L_5252)
.L_5252:
        /*002c*/ 	.word	0x00000000
        /*0030*/ 	.short	0x0001
        /*0032*/ 	.short	0x0010
        /*0034*/ 	.byte	0x00, 0xf0, 0x41, 0x00


	//----- nvinfo : EIATTR_KPARAM_INFO
	.align		4
.L_5253:
        /*0038*/ 	.byte	0x04, 0x17
        /*003a*/ 	.short	(.L_5255 - .L_5254)
.L_5254:
        /*003c*/ 	.word	0x00000000
        /*0040*/ 	.short	0x0000
        /*0042*/ 	.short	0x0000
        /*0044*/ 	.byte	0x00, 0xf0, 0x41, 0x00


	//----- nvinfo : EIATTR_SPARSE_MMA_MASK
	.align		4
.L_5255:
        /*0048*/ 	.byte	0x03, 0x50
        /*004a*/ 	.short	0x0000


	//----- nvinfo : EIATTR_MAXREG_COUNT
	.align		4
        /*004c*/ 	.byte	0x03, 0x1b
        /*004e*/ 	.short	0x00ff


	//----- nvinfo : EIATTR_EXTERNS
	.align		4
        /*0050*/ 	.byte	0x04, 0x0f
        /*0052*/ 	.short	(.L_5257 - .L_5256)


	//   ....[0]....
	.align		4
.L_5256:
        /*0054*/ 	.word	index@(__assertfail)


	//----- nvinfo : EIATTR_MERCURY_ISA_VERSION
	.align		4
.L_5257:
        /*0058*/ 	.byte	0x03, 0x5f
        /*005a*/ 	.short	0x0101


	//----- nvinfo : EIATTR_COOP_GROUP_MASK_REGIDS
	.align		4
        /*005c*/ 	.byte	0x04, 0x29
        /*005e*/ 	.short	(.L_5259 - .L_5258)


	//   ....[0]....
.L_5258:
        /*0060*/ 	.word	0xffffffff


	//   ....[1]....
        /*0064*/ 	.word	0xffffffff


	//   ....[2]....
        /*0068*/ 	.word	0xffffffff


	//   ....[3]....
        /*006c*/ 	.word	0xffffffff


	//   ....[4]....
        /*0070*/ 	.word	0xffffffff


	//   ....[5]....
        /*0074*/ 	.word	0xffffffff


	//   ....[6]....
        /*0078*/ 	.word	0xffffffff


	//   ....[7]....
        /*007c*/ 	.word	0xffffffff


	//   ....[8]....
        /*0080*/ 	.word	0xffffffff


	//   ....[9]....
        /*0084*/ 	.word	0xffffffff


	//   ....[10]....
        /*0088*/ 	.word	0x0500000f


	//   ....[11]....
        /*008c*/ 	.word	0x0500000f


	//   ....[12]....
        /*0090*/ 	.word	0x0500000f


	//   ....[13]....
        /*0094*/ 	.word	0x0500000f


	//   ....[14]....
        /*0098*/ 	.word	0x0500000f


	//   ....[15]....
        /*009c*/ 	.word	0x0500000f


	//   ....[16]....
        /*00a0*/ 	.word	0x0500000f


	//   ....[17]....
        /*00a4*/ 	.word	0x0500000f


	//   ....[18]....
        /*00a8*/ 	.word	0x0500000f


	//   ....[19]....
        /*00ac*/ 	.word	0x0500000f


	//----- nvinfo : EIATTR_COOP_GROUP_INSTR_OFFSETS
	.align		4
.L_5259:
        /*00b0*/ 	.byte	0x04, 0x28
        /*00b2*/ 	.short	(.L_5261 - .L_5260)


	//   ....[0]....
.L_5260:
        /*00b4*/ 	.word	0x00000ca0


	//   ....[1]....
        /*00b8*/ 	.word	0x00000ce0


	//   ....[2]....
        /*00bc*/ 	.word	0x00000d00


	//   ....[3]....
        /*00c0*/ 	.word	0x00000d20


	//   ....[4]....
        /*00c4*/ 	.word	0x00000d40


	//   ....[5]....
        /*00c8*/ 	.word	0x00001800


	//   ....[6]....
        /*00cc*/ 	.word	0x00001820


	//   ....[7]....
        /*00d0*/ 	.word	0x00001840


	//   ....[8]....
        /*00d4*/ 	.word	0x00001860


	//   ....[9]....
        /*00d8*/ 	.word	0x00001880


	//   ....[10]....
        /*00dc*/ 	.word	0x00003000


	//   ....[11]....
        /*00e0*/ 	.word	0x00003080


	//   ....[12]....
        /*00e4*/ 	.word	0x000030e0


	//   ....[13]....
        /*00e8*/ 	.word	0x00003140


	//   ....[14]....
        /*00ec*/ 	.word	0x000031a0


	//   ....[15]....
        /*00f0*/ 	.word	0x00003cd0


	//   ....[16]....
        /*00f4*/ 	.word	0x00003d30


	//   ....[17]....
        /*00f8*/ 	.word	0x00003d90


	//   ....[18]....
        /*00fc*/ 	.word	0x00003df0


	//   ....[19]....
        /*0100*/ 	.word	0x00003e50


	//----- nvinfo : EIATTR_VRC_CTA_INIT_COUNT
	.align		4
.L_5261:
        /*0104*/ 	.byte	0x02, 0x4a
	.zero		1
	.zero		1


	//----- nvinfo : EIATTR_SYSCALL_OFFSETS
	.align		4
        /*0108*/ 	.byte	0x04, 0x46
        /*010a*/ 	.short	(.L_5263 - .L_5262)


	//   ....[0]....
.L_5262:
        /*010c*/ 	.word	0x00000180


	//----- nvinfo : EIATTR_EXIT_INSTR_OFFSETS
	.align		4
.L_5263:
        /*0110*/ 	.byte	0x04, 0x1c
        /*0112*/ 	.short	(.L_5265 - .L_5264)


	//   ....[0]....
.L_5264:
        /*0114*/ 	.word	0x00000230


	//   ....[1]....
        /*0118*/ 	.word	0x00002fa0


	//----- nvinfo : EIATTR_CRS_STACK_SIZE
	.align		4
.L_5265:
        /*011c*/ 	.byte	0x04, 0x1e
        /*011e*/ 	.short	(.L_5267 - .L_5266)
.L_5266:
        /*0120*/ 	.word	0x00000000


	//----- nvinfo : EIATTR_CBANK_PARAM_SIZE
	.align		4
.L_5267:
        /*0124*/ 	.byte	0x03, 0x19
        /*0126*/ 	.short	0x0030


	//----- nvinfo : EIATTR_PARAM_CBANK
	.align		4
        /*0128*/ 	.byte	0x04, 0x0a
        /*012a*/ 	.short	(.L_5269 - .L_5268)
	.align		4
.L_5268:
        /*012c*/ 	.word	index@(.nv.constant0._Z15SoftmaxWarpImplI10DirectLoadI13__nv_bfloat16fE11DirectStoreIfS1_EfLi1ELi17ELi32ELi1ELb1EL9Algorithm0EEvT_T0_ll)
        /*0130*/ 	.short	0x0380
        /*0132*/ 	.short	0x0030


	//----- nvinfo : EIATTR_SW_WAR
	.align		4
.L_5269:
        /*0134*/ 	.byte	0x04, 0x36
        /*0136*/ 	.short	(.L_5271 - .L_5270)
.L_5270:
        /*0138*/ 	.word	0x00000008
.L_5271:


//--------------------- .nv.info._Z15SoftmaxWarpImplI10DirectLoadI13__nv_bfloat16fE11DirectStoreIfS1_EfLi1ELi17ELi32ELi1ELb0EL9Algorithm0EEvT_T0_ll --------------------------
	.section	.nv.info._Z15SoftmaxWarpImplI10DirectLoadI13__nv_bfloat16fE11DirectStoreIfS1_EfLi1ELi17ELi32ELi1ELb0EL9Algorithm0EEvT_T0_ll,"",@"SHT_CUDA_INFO"
	.sectionflags	@""
	.align	4


	//----- nvinfo : EIATTR_CUDA_API_VERSION
	.align		4
        /*0000*/ 	.byte	0x04, 0x37
        /*0002*/ 	.short	(.L_5273 - .L_5272)
.L_5272:
        /*0004*/ 	.word	0x00000082


	//----- nvinfo : EIATTR_KPARAM_INFO
	.align		4
.L_5273:
        /*0008*/ 	.byte	0x04, 0x17
        /*000a*/ 	.short	(.L_5275 - .L_5274)
.L_5274:
        /*000c*/ 	.word	0x00000000
        /*0010*/ 	.short	0x0003
        /*0012*/ 	.short	0x0028
        /*0014*/ 	.byte	0x00, 0xf0, 0x21, 0x00


	//----- nvinfo : EIATTR_KPARAM_INFO
	.align		4
.L_5275:
        /*0018*/ 	.byte	0x04, 0x17
        /*001a*/ 	.short	(.L_5277 - .L_5276)
.L_5276:
        /*001c*/ 	.word	0x00000000
        /*0020*/ 	.short	0x0002
        /*0022*/ 	.short	0x0020
        /*0024*/ 	.byte	0x00, 0xf0, 0x21, 0x00


	//----- nvinfo : EIATTR_KPARAM_INFO
	.align		4
.L_5277:
        /*0028*/ 	.byte	0x04, 0x17
        /*002a*/ 	.short	(.L_5279 - .L_5278)
.L_5278:
        /*002c*/ 	.word	0x00000000
        /*0030*/ 	.short	0x0001
        /*0032*/ 	.short	0x0010
        /*0034*/ 	.byte	0x00, 0xf0, 0x41, 0x00


	//----- nvinfo : EIATTR_KPARAM_INFO
	.align		4
.L_5279:
        /*0038*/ 	.byte	0x04, 0x17
        /*003a*/ 	.short	(.L_5281 - .L_5280)
.L_5280:
        /*003c*/ 	.word	0x00000000
        /*0040*/ 	.short	0x0000
        /*0042*/ 	.short	0x0000
        /*0044*/ 	.byte	0x00, 0xf0, 0x41, 0x00


	//----- nvinfo : EIATTR_SPARSE_MMA_MASK
	.align		4
.L_5281:
        /*0048*/ 	.byte	0x03, 0x50
        /*004a*/ 	.short	0x0000


	//----- nvinfo : EIATTR_MAXREG_COUNT
	.align		4
        /*004c*/ 	.byte	0x03, 0x1b
        /*004e*/ 	.short	0x00ff


	//----- nvinfo : EIATTR_EXTERNS
	.align		4
        /*0050*/ 	.byte	0x04, 0x0f
        /*0052*/ 	.short	(.L_5283 - .L_5282)


	//   ....[0]....
	.align		4
.L_5282:
        /*0054*/ 	.word	index@(__assertfail)


	//----- nvinfo : EIATTR_MERCURY_ISA_VERSION
	.align		4
.L_5283:
        /*0058*/ 	.byte	0x03, 0x5f
        /*005a*/ 	.short	0x0101


	//----- nvinfo : EIATTR_COOP_GROUP_MASK_REGIDS
	.align		4
        /*005c*/ 	.byte	0x04, 0x29
        /*005e*/ 	.short	(.L_5285 - .L_5284)


	//   ....[0]....
.L_5284:
        /*0060*/ 	.word	0xffffffff


	//   ....[1]....
        /*0064*/ 	.word	0xffffffff


	//   ....[2]....
        /*0068*/ 	.word	0xffffffff


	//   ....[3]....
        /*006c*/ 	.word	0xffffffff


	//   ....[4]....
        /*0070*/ 	.word	0xffffffff


	//   ....[5]....
        /*0074*/ 	.word	0xffffffff


	//   ....[6]....
        /*0078*/ 	.word	0xffffffff


	//   ....[7]....
        /*007c*/ 	.word	0xffffffff


	//   ....[8]....
        /*0080*/ 	.word	0xffffffff


	//   ....[9]....
        /*0084*/ 	.word	0xffffffff


	//   ....[10]....
        /*0088*/ 	.word	0x0500000f


	//   ....[11]....
        /*008c*/ 	.word	0x0500000f


	//   ....[12]....
        /*0090*/ 	.word	0x0500000f


	//   ....[13]....
        /*0094*/ 	.word	0x0500000f


	//   ....[14]....
        /*0098*/ 	.word	0x0500000f


	//   ....[15]....
        /*009c*/ 	.word	0x0500000f


	//   ....[16]....
        /*00a0*/ 	.word	0x0500000f


	//   ....[17]....
        /*00a4*/ 	.word	0x0500000f


	//   ....[18]....
        /*00a8*/ 	.word	0x0500000f


	//   ....[19]....
        /*00ac*/ 	.word	0x0500000f


	//----- nvinfo : EIATTR_COOP_GROUP_INSTR_OFFSETS
	.align		4
.L_5285:
        /*00b0*/ 	.byte	0x04, 0x28
        /*00b2*/ 	.short	(.L_5287 - .L_5286)


	//   ....[0]....
.L_5286:
        /*00b4*/ 	.word	0x000006b0


	//   ....[1]....
        /*00b8*/ 	.word	0x000006f0


	//   ....[2]....
        /*00bc*/ 	.word	0x00000710


	//   ....[3]....
        /*00c0*/ 	.word	0x00000730


	//   ....[4]....
        /*00c4*/ 	.word	0x00000750


	//   ....[5]....
        /*00c8*/ 	.word	0x00001210


	//   ....[6]....
        /*00cc*/ 	.word	0x00001230


	//   ....[7]....
        /*00d0*/ 	.word	0x00001250


	//   ....[8]....
        /*00d4*/ 	.word	0x00001270


	//   ....[9]....
        /*00d8*/ 	.word	0x00001290


	//   ....[10]....
        /*00dc*/ 	.word	0x00002680


	//   ....[11]....
        /*00e0*/ 	.word	0x00002700


	//   ....[12]....
        /*00e4*/ 	.word	0x00002760


	//   ....[13]....
        /*00e8*/ 	.word	0x000027c0


	//   ....[14]....
        /*00ec*/ 	.word	0x00002820


	//   ....[15]....
        /*00f0*/ 	.word	0x00003350


	//   ....[16]....
        /*00f4*/ 	.word	0x000033b0


	//   ....[17]....
        /*00f8*/ 	.word	0x00003410


	//   ....[18]....
        /*00fc*/ 	.word	0x00003470


	//   ....[19]....
        /*0100*/ 	.word	0x000034d0


	//----- nvinfo : EIATTR_VRC_CTA_INIT_COUNT
	.align		4
.L_5287:
        /*0104*/ 	.byte	0x02, 0x4a
	.zero		1
	.zero		1


	//----- nvinfo : EIATTR_SYSCALL_OFFSETS
	.align		4
        /*0108*/ 	.byte	0x04, 0x46
        /*010a*/ 	.short	(.L_5289 - .L_5288)


	//   ....[0]....
.L_5288:
        /*010c*/ 	.word	0x00000170


	//----- nvinfo : EIATTR_EXIT_INSTR_OFFSETS
	.align		4
.L_5289:
        /*0110*/ 	.byte	0x04, 0x1c
        /*0112*/ 	.short	(.L_5291 - .L_5290)


	//   ....[0]....
.L_5290:
        /*0114*/ 	.word	0x00000220


	//   ....[1]....
        /*0118*/ 	.word	0x00002620


	//----- nvinfo : EIATTR_CRS_STACK_SIZE
	.align		4
.L_5291:
        /*011c*/ 	.byte	0x04, 0x1e
        /*011e*/ 	.short	(.L_5293 - .L_5292)
.L_5292:
        /*0120*/ 	.word	0x00000000


	//----- nvinfo : EIATTR_CBANK_PARAM_SIZE
	.align		4
.L_5293:
        /*0124*/ 	.byte	0x03, 0x19
        /*0126*/ 	.short	0x0030


	//----- nvinfo : EIATTR_PARAM_CBANK
	.align		4
        /*0128*/ 	.byte	0x04, 0x0a
        /*012a*/ 	.short	(.L_5295 - .L_5294)
	.align		4
.L_5294:
        /*012c*/ 	.word	index@(.nv.constant0._Z15SoftmaxWarpImplI10DirectLoadI13__nv_bfloat16fE11DirectStoreIfS1_EfLi1ELi17ELi32ELi1ELb0EL9Algorithm0EEvT_T0_ll)
        /*0130*/ 	.short	0x0380
        /*0132*/ 	.short	0x0030


	//----- nvinfo : EIATTR_SW_WAR
	.align		4
.L_5295:
        /*0134*/ 	.byte	0x04, 0x36
        /*0136*/ 	.short	(.L_5297 - .L_5296)
.L_5296:
        /*0138*/ 	.word	0x00000008
.L_5297:


//--------------------- .nv.info._Z15SoftmaxWarpImplI10DirectLoadI13__nv_bfloat16fE11DirectStoreIfS1_EfLi1ELi16ELi32ELi1ELb1EL9Algorithm0EEvT_T0_ll --------------------------
	.section	.nv.info._Z15SoftmaxWarpImplI10DirectLoadI13__nv_bfloat16fE11DirectStoreIfS1_EfLi1ELi16ELi32ELi1ELb1EL9Algorithm0EEvT_T0_ll,"",@"SHT_CUDA_INFO"
	.sectionflags	@""
	.align	4


	//----- nvinfo : EIATTR_CUDA_API_VERSION
	.align		4
        /*0000*/ 	.byte	0x04, 0x37
        /*0002*/ 	.short	(.L_5299 - .L_5298)
.L_5298:
        /*0004*/ 	.word	0x00000082


	//----- nvinfo : EIATTR_KPARAM_INFO
	.align		4
.L_5299:
        /*0008*/ 	.byte	0x04, 0x17
        /*000a*/ 	.short	(.L_5301 - .L_5300)
.L_5300:
        /*000c*/ 	.word	0x00000000
        /*0010*/ 	.short	0x0003
        /*0012*/ 	.short	0x0028
        /*0014*/ 	.byte	0x00, 0xf0, 0x21, 0x00


	//----- nvinfo : EIATTR_KPARAM_INFO
	.align		4
.L_5301:
        /*0018*/ 	.byte	0x04, 0x17
        /*001a*/ 	.short	(.L_5303 - .L_5302)
.L_5302:
        /*001c*/ 	.word	0x00000000
        /*0020*/ 	.short	0x0002
        /*0022*/ 	.short	0x0020
        /*0024*/ 	.byte	0x00, 0xf0, 0x21, 0x00


	//----- nvinfo : EIATTR_KPARAM_INFO
	.align		4
.L_5303:
        /*0028*/ 	.byte	0x04, 0x17
        /*002a*/ 	.short	(.L_5305 - .L_5304)
.L_5304:
        /*002c*/ 	.word	0x00000000
        /*0030*/ 	.short	0x0001
        /*0032*/ 	.short	0x0010
        /*0034*/ 	.byte	0x00, 0xf0, 0x41, 0x00


	//----- nvinfo : EIATTR_KPARAM_INFO
	.align		4
.L_5305:
        /*0038*/ 	.byte	0x04, 0x17
        /*003a*/ 	.short	(.L_5307 - .L_5306)
.L_5306:
        /*003c*/ 	.word	0x00000000
        /*0040*/ 	.short	0x0000
        /*0042*/ 	.short	0x0000
        /*0044*/ 	.byte	0x00, 0xf0, 0x41, 0x00


	//----- nvinfo : EIATTR_SPARSE_MMA_MASK
	.align		4
.L_5307:
        /*0048*/ 	.byte	0x03, 0x50
        /*004a*/ 	.short	0x0000


	//----- nvinfo : EIATTR_MAXREG_COUNT
	.align		4
        /*004c*/ 	.byte	0x03, 0x1b
        /*004e*/ 	.short	0x00ff


	//----- nvinfo : EIATTR_EXTERNS
	.align		4
        /*0050*/ 	.byte	0x04, 0x0f
        /*0052*/ 	.short	(.L_5309 - .L_5308)


	//   ....[0]....
	.align		4
.L_5308:
        /*0054*/ 	.word	index@(__assertfail)


	//----- nvinfo : EIATTR_MERCURY_ISA_VERSION
	.align		4
.L_5309:
        /*0058*/ 	.byte	0x03, 0x5f
        /*005a*/ 	.short	0x0101


	//----- nvinfo : EIATTR_COOP_GROUP_MASK_REGIDS
	.align		4
        /*005c*/ 	.byte	0x04, 0x29
        /*005e*/ 	.short	(.L_5311 - .L_5310)


	//   ....[0]....
.L_5310:
        /*0060*/ 	.word	0xffffffff


	//   ....[1]....
        /*0064*/ 	.word	0xffffffff


	//   ....[2]....
        /*0068*/ 	.word	0xffffffff


	//   ....[3]....
        /*006c*/ 	.word	0xffffffff


	//   ....[4]....
        /*0070*/ 	.word	0xffffffff


	//   ....[5]....
        /*0074*/ 	.word	0xffffffff


	//   ....[6]....
        /*0078*/ 	.word	0xffffffff


	//   ....[7]....
        /*007c*/ 	.word	0xffffffff


	//   ....[8]....
        /*0080*/ 	.word	0xffffffff


	//   ....[9]....
        /*0084*/ 	.word	0xffffffff


	//   ....[10]....
        /*0088*/ 	.word	0x0500000f


	//   ....[11]....
        /*008c*/ 	.word	0x0500000f


	//   ....[12]....
        /*0090*/ 	.word	0x0500000f


	//   ....[13]....
        /*0094*/ 	.word	0x0500000f


	//   ....[14]....
        /*0098*/ 	.word	0x0500000f


	//   ....[15]....
        /*009c*/ 	.word	0x0500000f


	//   ....[16]....
        /*00a0*/ 	.word	0x0500000f


	//   ....[17]....
        /*00a4*/ 	.word	0x0500000f


	//   ....[18]....
        /*00a8*/ 	.word	0x0500000f


	//   ....[19]....
        /*00ac*/ 	.word	0x0500000f


	//----- nvinfo : EIATTR_COOP_GROUP_INSTR_OFFSETS
	.align		4
.L_5311:
        /*00b0*/ 	.byte	0x04, 0x28
        /*00b2*/ 	.short	(.L_5313 - .L_5312)


	//   ....[0]....
.L_5312:
        /*00b4*/ 	.word	0x00000c10


	//   ....[1]....
        /*00b8*/ 	.word	0x00000c50


	//   ....[2]....
        /*00bc*/ 	.word	0x00000c70


	//   ....[3]....
        /*00c0*/ 	.word	0x00000c90


	//   ....[4]....
        /*00c4*/ 	.word	0x00000cb0


	//   ....[5]....
        /*00c8*/ 	.word	0x000016d0


	//   ....[6]....
        /*00cc*/ 	.word	0x000016f0


	//   ....[7]....
        /*00d0*/ 	.word	0x00001710


	//   ....[8]....
        /*00d4*/ 	.word	0x00001730


	//   ....[9]....
        /*00d8*/ 	.word	0x00001750


	//   ....[10]....
        /*00dc*/ 	.word	0x00002c80


	//   ....[11]....
        /*00e0*/ 	.word	0x00002d00


	//   ....[12]....
        /*00e4*/ 	.word	0x00002d60


	//   ....[13]....
        /*00e8*/ 	.word	0x00002dc0


	//   ....[14]....
        /*00ec*/ 	.word	0x00002e20


	//   ....[15]....
        /*00f0*/ 	.word	0x000038b0


	//   ....[16]....
        /*00f4*/ 	.word	0x00003910


	//   ....[17]....
        /*00f8*/ 	.word	0x00003970


	//   ....[18]....
        /*00fc*/ 	.word	0x000039d0


	//   ....[19]....
        /*0100*/ 	.word	0x00003a30


	//----- nvinfo : EIATTR_VRC_CTA_INIT_COUNT
	.align		4
.L_5313:
        /*0104*/ 	.byte	0x02, 0x4a
	.zero		1
	.zero		1


	//----- nvinfo : EIATTR_SYSCALL_OFFSETS
	.align		4
        /*0108*/ 	.byte	0x04, 0x46
        /*010a*/ 	.short	(.L_5315 - .L_5314)


	//   ....[0]....
.L_5314:
        /*010c*/ 	.word	0x00000180


	//----- nvinfo : EIATTR_EXIT_INSTR_OFFSETS
	.align		4
.L_5315:
        /*0110*/ 	.byte	0x04, 0x1c
        /*0112*/ 	.short	(.L_5317 - .L_5316)


	//   ....[0]....
.L_5316:
        /*0114*/ 	.word	0x00000230


	//   ....[1]....
        /*0118*/ 	.word	0x00002c20


	//----- nvinfo : EIATTR_CRS_STACK_SIZE
	.align		4
.L_5317:
        /*011c*/ 	.byte	0x04, 0x1e
        /*011e*/ 	.short	(.L_5319 - .L_5318)
.L_5318:
        /*0120*/ 	.word	0x00000000


	//----- nvinfo : EIATTR_CBANK_PARAM_SIZE
	.align		4
.L_5319:
        /*0124*/ 	.byte	0x03, 0x19
        /*0126*/ 	.short	0x0030


	//----- nvinfo : EIATTR_PARAM_CBANK
	.align		4
        /*0128*/ 	.byte	0x04, 0x0a
        /*012a*/ 	.short	(.L_5321 - .L_5320)
	.align		4
.L_5320:
        /*012c*/ 	.word	index@(.nv.constant0._Z15SoftmaxWarpImplI10DirectLoadI13__nv_bfloat16fE11DirectStoreIfS1_EfLi1ELi16ELi32ELi1ELb1EL9Algorithm0EEvT_T0_ll)
        /*0130*/ 	.short	0x0380
        /*0132*/ 	.short	0x0030


	//----- nvinfo : EIATTR_SW_WAR
	.align		4
.L_5321:
        /*0134*/ 	.byte	0x04, 0x36
        /*0136*/ 	.short	(.L_5323 - .L_5322)
.L_5322:
        /*0138*/ 	.word	0x00000008
.L_5323:


//--------------------- .nv.info._Z15SoftmaxWarpImplI10DirectLoadI13__nv_bfloat16fE11DirectStoreIfS1_EfLi1ELi16ELi32ELi1ELb0EL9Algorithm0EEvT_T0_ll --------------------------
	.section	.nv.info._Z15SoftmaxWarpImplI10DirectLoadI13__nv_bfloat16fE11DirectStoreIfS1_EfLi1ELi16ELi32ELi1ELb0EL9Algorithm0EEvT_T0_ll,"",@"SHT_CUDA_INFO"
	.sectionflags	@""
	.align	4


	//----- nvinfo : EIATTR_CUDA_API_VERSION
	.align		4
        /*0000*/ 	.byte	0x04, 0x37
        /*0002*/ 	.short	(.L_5325 - .L_5324)
.L_5324:
        /*0004*/ 	.word	0x00000082


	//----- nvinfo : EIATTR_KPARAM_INFO
	.align		4
.L_5325:
        /*0008*/ 	.byte	0x04, 0x17
        /*000a*/ 	.short	(.L_5327 - .L_5326)
.L_5326:
        /*000c*/ 	.word	0x00000000
        /*0010*/ 	.short	0x0003
        /*0012*/ 	.short	0x0028
        /*0014*/ 	.byte	0x00, 0xf0, 0x21, 0x00


	//----- nvinfo : EIATTR_KPARAM_INFO
	.align		4
.L_5327:
        /*0018*/ 	.byte	0x04, 0x17
        /*001a*/ 	.short	(.L_5329 - .L_5328)
.L_5328:
        /*001c*/ 	.word	0x00000000
        /*0020*/ 	.short	0x0002
        /*0022*/ 	.short	0x0020
        /*0024*/ 	.byte	0x00, 0xf0, 0x21, 0x00


	//----- nvinfo : EIATTR_KPARAM_INFO
	.align		4
.L_5329:
        /*0028*/ 	.byte	0x04, 0x17
        /*002a*/ 	.short	(.L_5331 - .L_5330)
.L_5330:
        /*002c*/ 	.word	0x00000000
        /*0030*/ 	.short	0x0001
        /*0032*/ 	.short	0x0010
        /*0034*/ 	.byte	0x00, 0xf0, 0x41, 0x00


	//----- nvinfo : EIATTR_KPARAM_INFO
	.align		4
.L_5331:
        /*0038*/ 	.byte	0x04, 0x17
        /*003a*/ 	.short	(.L_5333 - .L_5332)
.L_5332:
        /*003c*/ 	.word	0x00000000
        /*0040*/ 	.short	0x0000
        /*0042*/ 	.short	0x0000
        /*0044*/ 	.byte	0x00, 0xf0, 0x41, 0x00


	//----- nvinfo : EIATTR_SPARSE_MMA_MASK
	.align		4
.L_5333:
        /*0048*/ 	.byte	0x03, 0x50
        /*004a*/ 	.short	0x0000


	//----- nvinfo : EIATTR_MAXREG_COUNT
	.align		4
        /*004c*/ 	.byte	0x03, 0x1b
        /*004e*/ 	.short	0x00ff


	//----- nvinfo : EIATTR_EXTERNS
	.align		4
        /*0050*/ 	.byte	0x04, 0x0f
        /*0052*/ 	.short	(.L_5335 - .L_5334)


	//   ....[0]....
	.align		4
.L_5334:
        /*0054*/ 	.word	index@(__assertfail)


	//----- nvinfo : EIATTR_MERCURY_ISA_VERSION
	.align		4
.L_5335:
        /*0058*/ 	.byte	0x03, 0x5f
        /*005a*/ 	.short	0x0101


	//----- nvinfo : EIATTR_COOP_GROUP_MASK_REGIDS
	.align		4
        /*005c*/ 	.byte	0x04, 0x29
        /*005e*/ 	.short	(.L_5337 - .L_5336)


	//   ....[0]....
.L_5336:
        /*0060*/ 	.word	0xffffffff


	//   ....[1]....
        /*0064*/ 	.word	0xffffffff


	//   ....[2]....
        /*0068*/ 	.word	0xffffffff


	//   ....[3]....
        /*006c*/ 	.word	0xffffffff


	//   ....[4]....
        /*0070*/ 	.word	0xffffffff


	//   ....[5]....
        /*0074*/ 	.word	0xffffffff


	//   ....[6]....
        /*0078*/ 	.word	0xffffffff


	//   ....[7]....
        /*007c*/ 	.word	0xffffffff


	//   ....[8]....
        /*0080*/ 	.word	0xffffffff


	//   ....[9]....
        /*0084*/ 	.word	0xffffffff


	//   ....[10]....
        /*0088*/ 	.word	0x0500000f


	//   ....[11]....
        /*008c*/ 	.word	0x0500000f


	//   ....[12]....
        /*0090*/ 	.word	0x0500000f


	//   ....[13]....
        /*0094*/ 	.word	0x0500000f


	//   ....[14]....
        /*0098*/ 	.word	0x0500000f


	//   ....[15]....
        /*009c*/ 	.word	0x0500000f


	//   ....[16]....
        /*00a0*/ 	.word	0x0500000f


	//   ....[17]....
        /*00a4*/ 	.word	0x0500000f


	//   ....[18]....
        /*00a8*/ 	.word	0x0500000f


	//   ....[19]....
        /*00ac*/ 	.word	0x0500000f


	//----- nvinfo : EIATTR_COOP_GROUP_INSTR_OFFSETS
	.align		4
.L_5337:
        /*00b0*/ 	.byte	0x04, 0x28
        /*00b2*/ 	.short	(.L_5339 - .L_5338)


	//   ....[0]....
.L_5338:
        /*00b4*/ 	.word	0x00000690


	//   ....[1]....
        /*00b8*/ 	.word	0x000006d0


	//   ....[2]....
        /*00bc*/ 	.word	0x000006f0


	//   ....[3]....
        /*00c0*/ 	.word	0x00000710


	//   ....[4]....
        /*00c4*/ 	.word	0x00000730


	//   ....[5]....
        /*00c8*/ 	.word	0x00001150


	//   ....[6]....
        /*00cc*/ 	.word	0x00001170


	//   ....[7]....
        /*00d0*/ 	.word	0x00001190


	//   ....[8]....
        /*00d4*/ 	.word	0x000011b0


	//   ....[9]....
        /*00d8*/ 	.word	0x000011d0


	//   ....[10]....
        /*00dc*/ 	.word	0x000023d0


	//   ....[11]....
        /*00e0*/ 	.word	0x00002450


	//   ....[12]....
        /*00e4*/ 	.word	0x000024b0


	//   ....[13]....
        /*00e8*/ 	.word	0x00002510


	//   ....[14]....
        /*00ec*/ 	.word	0x00002570


	//   ....[15]....
        /*00f0*/ 	.word	0x00003000


	//   ....[16]....
        /*00f4*/ 	.word	0x00003060


	//   ....[17]....
        /*00f8*/ 	.word	0x000030c0


	//   ....[18]....
        /*00fc*/ 	.word	0x00003120


	//   ....[19]....
        /*0100*/ 	.word	0x00003180


	//----- nvinfo : EIATTR_VRC_CTA_INIT_COUNT
	.align		4
.L_5339:
        /*0104*/ 	.byte	0x02, 0x4a
	.zero		1
	.zero		1


	//----- nvinfo : EIATTR_SYSCALL_OFFSETS
	.align		4
        /*0108*/ 	.byte	0x04, 0x46
        /*010a*/ 	.short	(.L_5341 - .L_5340)


	//   ....[0]....
.L_5340:
        /*010c*/ 	.word	0x00000170


	//----- nvinfo : EIATTR_EXIT_INSTR_OFFSETS
	.align		4
.L_5341:
        /*0110*/ 	.byte	0x04, 0x1c
        /*0112*/ 	.short	(.L_5343 - .L_5342)


	//   ....[0]....
.L_5342:
        /*0114*/ 	.word	0x00000220


	//   ....[1]....
        /*0118*/ 	.word	0x00002370


	//----- nvinfo : EIATTR_CRS_STACK_SIZE
	.align		4
.L_5343:
        /*011c*/ 	.byte	0x04, 0x1e
        /*011e*/ 	.short	(.L_5345 - .L_5344)
.L_5344:
        /*0120*/ 	.word	0x00000000


	//----- nvinfo : EIATTR_CBANK_PARAM_SIZE
	.align		4
.L_5345:
        /*0124*/ 	.byte	0x03, 0x19
        /*0126*/ 	.short	0x0030


	//----- nvinfo : EIATTR_PARAM_CBANK
	.align		4
        /*0128*/ 	.byte	0x04, 0x0a
        /*012a*/ 	.short	(.L_5347 - .L_5346)
	.align		4
.L_5346:
        /*012c*/ 	.word	index@(.nv.constant0._Z15SoftmaxWarpImplI10DirectLoadI13__nv_bfloat16fE11DirectStoreIfS1_EfLi1ELi16ELi32ELi1ELb0EL9Algorithm0EEvT_T0_ll)
        /*0130*/ 	.short	0x0380
        /*0132*/ 	.short	0x0030


	//----- nvinfo : EIATTR_SW_WAR
	.align		4
.L_5347:
        /*0134*/ 	.byte	0x04, 0x36
        /*0136*/ 	.short	(.L_5349 - .L_5348)
.L_5348:
        /*0138*/ 	.word	0x00000008
.L_5349:


//--------------------- .nv.info._Z15SoftmaxWarpImplI10DirectLoadI13__nv_bfloat16fE11DirectStoreIfS1_EfLi1ELi15ELi32ELi1ELb1EL9Algorithm0EEvT_T0_ll --------------------------
	.section	.nv.info._Z15SoftmaxWarpImplI10DirectLoadI13__nv_bfloat16fE11DirectStoreIfS1_EfLi1ELi15ELi32ELi1ELb1EL9Algorithm0EEvT_T0_ll,"",@"SHT_CUDA_INFO"
	.sectionflags	@""
	.align	4


	//----- nvinfo : EIATTR_CUDA_API_VERSION
	.align		4
        /*0000*/ 	.byte	0x04, 0x37
        /*0002*/ 	.short	(.L_5351 - .L_5350)
.L_5350:
        /*0004*/ 	.word	0x00000082


	//----- nvinfo : EIATTR_KPARAM_INFO
	.align		4
.L_5351:
        /*0008*/ 	.byte	0x04, 0x17
        /*000a*/ 	.short	(.L_5353 - .L_5352)
.L_5352:
        /*000c*/ 	.word	0x00000000
        /*0010*/ 	.short	0x0003
        /*0012*/ 	.short	0x0028
        /*0014*/ 	.byte	0x00, 0xf0, 0x21, 0x00


	//----- nvinfo : EIATTR_KPARAM_INFO
	.align		4
.L_5353:
        /*0018*/ 	.byte	0x04, 0x17
        /*001a*/ 	.short	(.L_5355 - .L_5354)
.L_5354:
        /*001c*/ 	.word	0x00000000
        /*0020*/ 	.short	0x0002
        /*0022*/ 	.short	0x0020
        /*0024*/ 	.byte	0x00, 0xf0, 0x21, 0x00


	//----- nvinfo : EIATTR_KPARAM_INFO
	.align		4
.L_5355:
        /*0028*/ 	.byte	0x04, 0x17
        /*002a*/ 	.short	(.L_5357 - .L_5356)
.L_5356:
        /*002c*/ 	.word	0x00000000
        /*0030*/ 	.short	0x0001
        /*0032*/ 	.short	0x0010
        /*0034*/ 	.byte	0x00, 0xf0, 0x41, 0x00


	//----- nvinfo : EIATTR_KPARAM_INFO
	.align		4
.L_5357:
        /*0038*/ 	.byte	0x04, 0x17
        /*003a*/ 	.short	(.L_5359 - .L_5358)
.L_5358:
        /*003c*/ 	.word	0x00000000
        /*0040*/ 	.short	0x0000
        /*0042*/ 	.short	0x0000
        /*0044*/ 	.byte	0x00, 0xf0, 0x41, 0x00


	//----- nvinfo : EIATTR_SPARSE_MMA_MASK
	.align		4
.L_5359:
        /*0048*/ 	.byte	0x03, 0x50
        /*004a*/ 	.short	0x0000


	//----- nvinfo : EIATTR_MAXREG_COUNT
	.align		4
        /*004c*/ 	.byte	0x03, 0x1b
        /*004e*/ 	.short	0x00ff


	//----- nvinfo : EIATTR_EXTERNS
	.align		4
        /*0050*/ 	.byte	0x04, 0x0f
        /*0052*/ 	.short	(.L_5361 - .L_5360)


	//   ....[0]....
	.align		4
.L_5360:
        /*0054*/ 	.word	index@(__assertfail)


	//----- nvinfo : EIATTR_MERCURY_ISA_VERSION
	.align		4
.L_5361:
        /*0058*/ 	.byte	0x03, 0x5f
        /*005a*/ 	.short	0x0101


	//----- nvinfo : EIATTR_COOP_GROUP_MASK_REGIDS
	.align		4
        /*005c*/ 	.byte	0x04, 0x29
        /*005e*/ 	.short	(.L_5363 - .L_5362)


	//   ....[0]....
.L_5362:
        /*0060*/ 	.word	0xffffffff


	//   ....[1]....
        /*0064*/ 	.word	0xffffffff


	//   ....[2]....
        /*0068*/ 	.word	0xffffffff


	//   ....[3]....
        /*006c*/ 	.word	0xffffffff


	//   ....[4]....
        /*0070*/ 	.word	0xffffffff


	//   ....[5]....
        /*0074*/ 	.word	0xffffffff


	//   ....[6]....
        /*0078*/ 	.word	0xffffffff


	//   ....[7]....
        /*007c*/ 	.word	0xffffffff


	//   ....[8]....
        /*0080*/ 	.word	0xffffffff


	//   ....[9]....
        /*0084*/ 	.word	0xffffffff


	//   ....[10]....
        /*0088*/ 	.word	0x0500000f


	//   ....[11]....
        /*008c*/ 	.word	0x0500000f


	//   ....[12]....
        /*0090*/ 	.word	0x0500000f


	//   ....[13]....
        /*0094*/ 	.word	0x0500000f


	//   ....[14]....
        /*0098*/ 	.word	0x0500000f


	//   ....[15]....
        /*009c*/ 	.word	0x0500000f


	//   ....[16]....
        /*00a0*/ 	.word	0x0500000f


	//   ....[17]....
        /*00a4*/ 	.word	0x0500000f


	//   ....[18]....
        /*00a8*/ 	.word	0x0500000f


	//   ....[19]....
        /*00ac*/ 	.word	0x0500000f


	//----- nvinfo : EIATTR_COOP_GROUP_INSTR_OFFSETS
	.align		4
.L_5363:
        /*00b0*/ 	.byte	0x04, 0x28
        /*00b2*/ 	.short	(.L_5365 - .L_5364)


	//   ....[0]....
.L_5364:
        /*00b4*/ 	.word	0x00000b80


	//   ....[1]....
        /*00b8*/ 	.word	0x00000bc0


	//   ....[2]....
        /*00bc*/ 	.word	0x00000be0


	//   ....[3]....
        /*00c0*/ 	.word	0x00000c00


	//   ....[4]....
        /*00c4*/ 	.word	0x00000c20


	//   ....[5]....
        /*00c8*/ 	.word	0x000015a0


	//   ....[6]....
        /*00cc*/ 	.word	0x000015c0


	//   ....[7]....
        /*00d0*/ 	.word	0x000015e0


	//   ....[8]....
        /*00d4*/ 	.word	0x00001600


	//   ....[9]....
        /*00d8*/ 	.word	0x00001620


	//   ....[10]....
        /*00dc*/ 	.word	0x00002a00


	//   ....[11]....
        /*00e0*/ 	.word	0x00002a80


	//   ....[12]....
        /*00e4*/ 	.word	0x00002ae0


	//   ....[13]....
        /*00e8*/ 	.word	0x00002b40


	//   ....[14]....
        /*00ec*/ 	.word	0x00002ba0


	//   ....[15]....
        /*00f0*/ 	.word	0x00003590


	//   ....[16]....
        /*00f4*/ 	.word	0x000035f0


	//   ....[17]....
        /*00f8*/ 	.word	0x00003650


	//   ....[18]....
        /*00fc*/ 	.word	0x000036b0


	//   ....[19]....
        /*0100*/ 	.word	0x00003710


	//----- nvinfo : EIATTR_VRC_CTA_INIT_COUNT
	.align		4
.L_5365:
        /*0104*/ 	.byte	0x02, 0x4a
	.zero		1
	.zero		1


	//----- nvinfo : EIATTR_SYSCALL_OFFSETS
	.align		4
        /*0108*/ 	.byte	0x04, 0x46
        /*010a*/ 	.short	(.L_5367 - .L_5366)


	//   ....[0]....
.L_5366:
        /*010c*/ 	.word	0x00000180


	//----- nvinfo : EIATTR_EXIT_INSTR_OFFSETS
	.align		4
.L_5367:
        /*0110*/ 	.byte	0x04, 0x1c
        /*0112*/ 	.short	(.L_5369 - .L_5368)


	//   ....[0]....
.L_5368:
        /*0114*/ 	.word	0x00000230


	//   ....[1]....
        /*0118*/ 	.word	0x000029a0


	//----- nvinfo : EIATTR_CRS_STACK_SIZE
	.align		4
.L_5369:
        /*011c*/ 	.byte	0x04, 0x1e
        /*011e*/ 	.short	(.L_5371 - .L_5370)
.L_5370:
        /*0120*/ 	.word	0x00000000


	//----- nvinfo : EIATTR_CBANK_PARAM_SIZE
	.align		4
.L_5371:
        /*0124*/ 	.byte	0x03, 0x19
        /*0126*/ 	.short	0x0030


	//----- nvinfo : EIATTR_PARAM_CBANK
	.align		4
        /*0128*/ 	.byte	0x04, 0x0a
        /*012a*/ 	.short	(.L_5373 - .L_5372)
	.align		4
.L_5372:
        /*012c*/ 	.word	index@(.nv.constant0._Z15SoftmaxWarpImplI10DirectLoadI13__nv_bfloat16fE11DirectStoreIfS1_EfLi1ELi15ELi32ELi1ELb1EL9Algorithm0EEvT_T0_ll)
        /*0130*/ 	.short	0x0380
        /*0132*/ 	.short	0x0030


	//----- nvinfo : EIATTR_SW_WAR
	.align		4
.L_5373:
        /*0134*/ 	.byte	0x04, 0x36
        /*0136*/ 	.short	(.L_5375 - .L_5374)
.L_5374:
        /*0138*/ 	.word	0x00000008
.L_5375:


//--------------------- .nv.info._Z15SoftmaxWarpImplI10DirectLoadI13__nv_bfloat16fE11DirectStoreIfS1_EfLi1ELi15ELi32ELi1ELb0EL9Algorithm0EEvT_T0_ll --------------------------
	.section	.nv.info._Z15SoftmaxWarpImplI10DirectLoadI13__nv_bfloat16fE11DirectStoreIfS1_EfLi1ELi15ELi32ELi1ELb0EL9Algorithm0EEvT_T0_ll,"",@"SHT_CUDA_INFO"
	.sectionflags	@""
	.align	4


	//----- nvinfo : EIATTR_CUDA_API_VERSION
	.align		4
        /*0000*/ 	.byte	0x04, 0x37
        /*0002*/ 	.short	(.L_5377 - .L_5376)
.L_5376:
        /*0004*/ 	.word	0x00000082


	//----- nvinfo : EIATTR_KPARAM_INFO
	.align		4
.L_5377:
        /*0008*/ 	.byte	0x04, 0x17
        /*000a*/ 	.short	(.L_5379 - .L_5378)
.L_5378:
        /*000c*/ 	.word	0x00000000
        /*0010*/ 	.short	0x0003
        /*0012*/ 	.short	0x0028
        /*0014*/ 	.byte	0x00, 0xf0, 0x21, 0x00


	//----- nvinfo : EIATTR_KPARAM_INFO
	.align		4
.L_5379:
        /*0018*/ 	.byte	0x04, 0x17
        /*001a*/ 	.short	(.L_5381 - .L_5380)
.L_5380:
        /*001c*/ 	.word	0x00000000
        /*0020*/ 	.short	0x0002
        /*0022*/ 	.short	0x0020
        /*0024*/ 	.byte	0x00, 0xf0, 0x21, 0x00


	//----- nvinfo : EIATTR_KPARAM_INFO
	.align		4
.L_5381:
        /*0028*/ 	.byte	0x04, 0x17
        /*002a*/ 	.short	(.L_5383 - .L_5382)
.L_5382:
        /*002c*/ 	.word	0x00000000
        /*0030*/ 	.short	0x0001
        /*0032*/ 	.short	0x0010
        /*0034*/ 	.byte	0x00, 0xf0, 0x41, 0x00


	//----- nvinfo : EIATTR_KPARAM_INFO
	.align		4
.L_5383:
        /*0038*/ 	.byte	0x04, 0x17
        /*003a*/ 	.short	(.L_5385 - .L_5384)
.L_5384:
        /*003c*/ 	.word	0x00000000
        /*0040*/ 	.short	0x0000
        /*0042*/ 	.short	0x0000
        /*0044*/ 	.byte	0x00, 0xf0, 0x41, 0x00


	//----- nvinfo : EIATTR_SPARSE_MMA_MASK
	.align		4
.L_5385:
        /*0048*/ 	.byte	0x03, 0x50
        /*004a*/ 	.short	0x0000


	//----- nvinfo : EIATTR_MAXREG_COUNT
	.align		4
        /*004c*/ 	.byte	0x03, 0x1b
        /*004e*/ 	.short	0x00ff


	//----- nvinfo : EIATTR_EXTERNS
	.align		4
        /*0050*/ 	.byte	0x04, 0x0f
        /*0052*/ 	.short	(.L_5387 - .L_5386)


	//   ....[0]....
	.align		4
.L_5386:
        /*0054*/ 	.word	index@(__assertfail)


	//----- nvinfo : EIATTR_MERCURY_ISA_VERSION
	.align		4
.L_5387:
        /*0058*/ 	.byte	0x03, 0x5f
        /*005a*/ 	.short	0x0101


	//----- nvinfo : EIATTR_COOP_GROUP_MASK_REGIDS
	.align		4
        /*005c*/ 	.byte	0x04, 0x29
        /*005e*/ 	.short	(.L_5389 - .L_5388)


	//   ....[0]....
.L_5388:
        /*0060*/ 	.word	0xffffffff


	//   ....[1]....
        /*0064*/ 	.word	0xffffffff


	//   ....[2]....
        /*0068*/ 	.word	0xffffffff


	//   ....[3]....
        /*006c*/ 	.word	0xffffffff


	//   ....[4]....
        /*0070*/ 	.word	0xffffffff


	//   ....[5]....
        /*0074*/ 	.word	0xffffffff


	//   ....[6]....
        /*0078*/ 	.word	0xffffffff


	//   ....[7]....
        /*007c*/ 	.word	0xffffffff


	//   ....[8]....
        /*0080*/ 	.word	0xffffffff


	//   ....[9]....
        /*0084*/ 	.word	0xffffffff


	//   ....[10]....
        /*0088*/ 	.word	0x0500000f


	//   ....[11]....
        /*008c*/ 	.word	0x0500000f


	//   ....[12]....
        /*0090*/ 	.word	0x0500000f


	//   ....[13]....
        /*0094*/ 	.word	0x0500000f


	//   ....[14]....
        /*0098*/ 	.word	0x0500000f


	//   ....[15]....
        /*009c*/ 	.word	0x0500000f


	//   ....[16]....
        /*00a0*/ 	.word	0x0500000f


	//   ....[17]....
        /*00a4*/ 	.word	0x0500000f


	//   ....[18]....
        /*00a8*/ 	.word	0x0500000f


	//   ....[19]....
        /*00ac*/ 	.word	0x0500000f


	//----- nvinfo : EIATTR_COOP_GROUP_INSTR_OFFSETS
	.align		4
.L_5389:
        /*00b0*/ 	.byte	0x04, 0x28
        /*00b2*/ 	.short	(.L_5391 - .L_5390)


	//   ....[0]....
.L_5390:
        /*00b4*/ 	.word	0x00000660


	//   ....[1]....
        /*00b8*/ 	.word	0x000006a0


	//   ....[2]....
        /*00bc*/ 	.word	0x000006c0


	//   ....[3]....
        /*00c0*/ 	.word	0x000006e0


	//   ....[4]....
        /*00c4*/ 	.word	0x00000700


	//   ....[5]....
        /*00c8*/ 	.word	0x00001080


	//   ....[6]....
        /*00cc*/ 	.word	0x000010a0


	//   ....[7]....
        /*00d0*/ 	.word	0x000010c0


	//   ....[8]....
        /*00d4*/ 	.word	0x000010e0


	//   ....[9]....
        /*00d8*/ 	.word	0x00001100


	//   ....[10]....
        /*00dc*/ 	.word	0x000022f0


	//   ....[11]....
        /*00e0*/ 	.word	0x00002370


	//   ....[12]....
        /*00e4*/ 	.word	0x000023d0


	//   ....[13]....
        /*00e8*/ 	.word	0x00002430


	//   ....[14]....
        /*00ec*/ 	.word	0x00002490


	//   ....[15]....
        /*00f0*/ 	.word	0x00002e80


	//   ....[16]....
        /*00f4*/ 	.word	0x00002ee0


	//   ....[17]....
        /*00f8*/ 	.word	0x00002f40


	//   ....[18]....
        /*00fc*/ 	.word	0x00002fa0


	//   ....[19]....
        /*0100*/ 	.word	0x00003000


	//----- nvinfo : EIATTR_VRC_CTA_INIT_COUNT
	.align		4
.L_5391:
        /*0104*/ 	.byte	0x02, 0x4a
	.zero		1
	.zero		1


	//----- nvinfo : EIATTR_SYSCALL_OFFSETS
	.align		4
        /*0108*/ 	.byte	0x04, 0x46
        /*010a*/ 	.short	(.L_5393 - .L_5392)


	//   ....[0]....
.L_5392:
        /*010c*/ 	.word	0x00000170


	//----- nvinfo : EIATTR_EXIT_INSTR_OFFSETS
	.align		4
.L_5393:
        /*0110*/ 	.byte	0x04, 0x1c
        /*0112*/ 	.short	(.L_5395 - .L_5394)


	//   ....[0]....
.L_5394:
        /*0114*/ 	.word	0x00000220


	//   ....[1]....
        /*0118*/ 	.word	0x00002290


	//----- nvinfo : EIATTR_CRS_STACK_SIZE
	.align		4
.L_5395:
        /*011c*/ 	.byte	0x04, 0x1e
        /*011e*/ 	.short	(.L_5397 - .L_5396)
.L_5396:
        /*0120*/ 	.word	0x00000000


	//----- nvinfo : EIATTR_CBANK_PARAM_SIZE
	.align		4
.L_5397:
        /*0124*/ 	.byte	0x03, 0x19
        /*0126*/ 	.short	0x0030


	//----- nvinfo : EIATTR_PARAM_CBANK
	.align		4
        /*0128*/ 	.byte	0x04, 0x0a
        /*012a*/ 	.short	(.L_5399 - .L_5398)
	.align		4
.L_5398:
        /*012c*/ 	.word	index@(.nv.constant0._Z15SoftmaxWarpImplI10DirectLoadI13__nv_bfloat16fE11DirectStoreIfS1_EfLi1ELi15ELi32ELi1ELb0EL9Algorithm0EEvT_T0_ll)
        /*0130*/ 	.short	0x0380
        /*0132*/ 	.short	0x0030


	//----- nvinfo : EIATTR_SW_WAR
	.align		4
.L_5399:
        /*0134*/ 	.byte	0x04, 0x36
        /*0136*/ 	.short	(.L_5401 - .L_5400)
.L_5400:
        /*0138*/ 	.word	0x00000008
.L_5401:


//--------------------- .nv.info._Z15SoftmaxWarpImplI10DirectLoadI13__nv_bfloat16fE11DirectStoreIfS1_EfLi1ELi14ELi32ELi1ELb1EL9Algorithm0EEvT_T0_ll --------------------------
	.section	.nv.info._Z15SoftmaxWarpImplI10DirectLoadI13__nv_bfloat16fE11DirectStoreIfS1_EfLi1ELi14ELi32ELi1ELb1EL9Algorithm0EEvT_T0_ll,"",@"SHT_CUDA_INFO"
	.sectionflags	@""
	.align	4


	//----- nvinfo : EIATTR_CUDA_API_VERSION
	.align		4
        /*0000*/ 	.byte	0x04, 0x37
        /*0002*/ 	.short	(.L_5403 - .L_5402)
.L_5402:
        /*0004*/ 	.word	0x00000082


	//----- nvinfo : EIATTR_KPARAM_INFO
	.align		4
.L_5403:
        /*0008*/ 	.byte	0x04, 0x17
        /*000a*/ 	.short	(.L_5405 - .L_5404)
.L_5404:
        /*000c*/ 	.word	0x00000000
        /*0010*/ 	.short	0x0003
        /*0012*/ 	.short	0x0028
        /*0014*/ 	.byte	0x00, 0xf0, 0x21, 0x00


	//----- nvinfo : EIATTR_KPARAM_INFO
	.align		4
.L_5405:
        /*0018*/ 	.byte	0x04, 0x17
        /*001a*/ 	.short	(.L_5407 - .L_5406)
.L_5406:
        /*001c*/ 	.word	0x00000000
        /*0020*/ 	.short	0x0002
        /*0022*/ 	.short	0x0020
        /*0024*/ 	.byte	0x00, 0xf0, 0x21, 0x00


	//----- nvinfo : EIATTR_KPARAM_INFO
	.align		4
.L_5407:
        /*0028*/ 	.byte	0x04, 0x17
        /*002a*/ 	.short	(.L_5409 - .L_5408)
.L_5408:
        /*002c*/ 	.word	0x00000000
        /*0030*/ 	.short	0x0001
        /*0032*/ 	.short	0x0010
        /*0034*/ 	.byte	0x00, 0xf0, 0x41, 0x00


	//----- nvinfo : EIATTR_KPARAM_INFO
	.align		4
.L_5409:
        /*0038*/ 	.byte	0x04, 0x17
        /*003a*/ 	.short	(.L_5411 - .L_5410)
.L_5410:
        /*003c*/ 	.word	0x00000000
        /*0040*/ 	.short	0x0000
        /*0042*/ 	.short	0x0000
        /*0044*/ 	.byte	0x00, 0xf0, 0x41, 0x00


	//----- nvinfo : EIATTR_SPARSE_MMA_MASK
	.align		4
.L_5411:
        /*0048*/ 	.byte	0x03, 0x50
        /*004a*/ 	.short	0x0000


	//----- nvinfo : EIATTR_MAXREG_COUNT
	.align		4
        /*004c*/ 	.byte	0x03, 0x1b
        /*004e*/ 	.short	0x00ff


	//----- nvinfo : EIATTR_EXTERNS
	.align		4
        /*0050*/ 	.byte	0x04, 0x0f
        /*0052*/ 	.short	(.L_5413 - .L_5412)


	//   ....[0]....
	.align		4
.L_5412:
        /*0054*/ 	.word	index@(__assertfail)


	//----- nvinfo : EIATTR_MERCURY_ISA_VERSION
	.align		4
.L_5413:
        /*0058*/ 	.byte	0x03, 0x5f
        /*005a*/ 	.short	0x0101


	//----- nvinfo : EIATTR_COOP_GROUP_MASK_REGIDS
	.align		4
        /*005c*/ 	.byte	0x04, 0x29
        /*005e*/ 	.short	(.L_5415 - .L_5414)


	//   ....[0]....
.L_5414:
        /*0060*/ 	.word	0xffffffff


	//   ....[1]....
        /*0064*/ 	.word	0xffffffff


	//   ....[2]....
        /*0068*/ 	.word	0xffffffff


	//   ....[3]....
        /*006c*/ 	.word	0xffffffff


	//   ....[4]....
        /*0070*/ 	.word	0xffffffff


	//   ....[5]....
        /*0074*/ 	.word	0xffffffff


	//   ....[6]....
        /*0078*/ 	.word	0xffffffff


	//   ....[7]....
        /*007c*/ 	.word	0xffffffff


	//   ....[8]....
        /*0080*/ 	.word	0xffffffff


	//   ....[9]....
        /*0084*/ 	.word	0xffffffff


	//   ....[10]....
        /*0088*/ 	.word	0x0500000f


	//   ....[11]....
        /*008c*/ 	.word	0x0500000f


	//   ....[12]....
        /*0090*/ 	.word	0x0500000f


	//   ....[13]....
        /*0094*/ 	.word	0x0500000f


	//   ....[14]....
        /*0098*/ 	.word	0x0500000f


	//   ....[15]....
        /*009c*/ 	.word	0x0500000f


	//   ....[16]....
        /*00a0*/ 	.word	0x0500000f


	//   ....[17]....
        /*00a4*/ 	.word	0x0500000f


	//   ....[18]....
        /*00a8*/ 	.word	0x0500000f


	//   ....[19]....
        /*00ac*/ 	.word	0x0500000f


	//----- nvinfo : EIATTR_COOP_GROUP_INSTR_OFFSETS
	.align		4
.L_5415:
        /*00b0*/ 	.byte	0x04, 0x28
        /*00b2*/ 	.short	(.L_5417 - .L_5416)


	//   ....[0]....
.L_5416:
        /*00b4*/ 	.word	0x00000af0


	//   ....[1]....
        /*00b8*/ 	.word	0x00000b30


	//   ....[2]....
        /*00bc*/ 	.word	0x00000b50


	//   ....[3]....
        /*00c0*/ 	.word	0x00000b70


	//   ....[4]....
        /*00c4*/ 	.word	0x00000b90


	//   ....[5]....
        /*00c8*/ 	.word	0x00001470


	//   ....[6]....
        /*00cc*/ 	.word	0x00001490


	//   ....[7]....
        /*00d0*/ 	.word	0x000014b0


	//   ....[8]....
        /*00d4*/ 	.word	0x000014d0


	//   ....[9]....
        /*00d8*/ 	.word	0x000014f0


	//   ....[10]....
        /*00dc*/ 	.word	0x00002790


	//   ....[11]....
        /*00e0*/ 	.word	0x00002810


	//   ....[12]....
        /*00e4*/ 	.word	0x00002870


	//   ....[13]....
        /*00e8*/ 	.word	0x000028d0


	//   ....[14]....
        /*00ec*/ 	.word	0x00002930


	//   ....[15]....
        /*00f0*/ 	.word	0x00003280


	//   ....[16]....
        /*00f4*/ 	.word	0x000032e0


	//   ....[17]....
        /*00f8*/ 	.word	0x00003340


	//   ....[18]....
        /*00fc*/ 	.word	0x000033a0


	//   ....[19]....
        /*0100*/ 	.word	0x00003400


	//----- nvinfo : EIATTR_VRC_CTA_INIT_COUNT
	.align		4
.L_5417:
        /*0104*/ 	.byte	0x02, 0x4a
	.zero		1
	.zero		1


	//----- nvinfo : EIATTR_SYSCALL_OFFSETS
	.align		4
        /*0108*/ 	.byte	0x04, 0x46
        /*010a*/ 	.short	(.L_5419 - .L_5418)


	//   ....[0]....
.L_5418:
        /*010c*/ 	.word	0x00000180


	//----- nvinfo : EIATTR_EXIT_INSTR_OFFSETS
	.align		4
.L_5419:
        /*0110*/ 	.byte	0x04, 0x1c
        /*0112*/ 	.short	(.L_5421 - .L_5420)


	//   ....[0]....
.L_5420:
        /*0114*/ 	.word	0x00000210


	//   ....[1]....
        /*0118*/ 	.word	0x00002730


	//----- nvinfo : EIATTR_CRS_STACK_SIZE
	.align		4
.L_5421:
        /*011c*/ 	.byte	0x04, 0x1e
        /*011e*/ 	.short	(.L_5423 - .L_5422)
.L_5422:
        /*0120*/ 	.word	0x00000000


	//----- nvinfo : EIATTR_CBANK_PARAM_SIZE
	.align		4
.L_5423:
        /*0124*/ 	.byte	0x03, 0x19
        /*0126*/ 	.short	0x0030


	//----- nvinfo : EIATTR_PARAM_CBANK
	.align		4
        /*0128*/ 	.byte	0x04, 0x0a
        /*012a*/ 	.short	(.L_5425 - .L_5424)
	.align		4
.L_5424:
        /*012c*/ 	.word	index@(.nv.constant0._Z15SoftmaxWarpImplI10DirectLoadI13__nv_bfloat16fE11DirectStoreIfS1_EfLi1ELi14ELi32ELi1ELb1EL9Algorithm0EEvT_T0_ll)
        /*0130*/ 	.short	0x0380
        /*0132*/ 	.short	0x0030


	//----- nvinfo : EIATTR_SW_WAR
	.align		4
.L_5425:
        /*0134*/ 	.byte	0x04, 0x36
        /*0136*/ 	.short	(.L_5427 - .L_5426)
.L_5426:
        /*0138*/ 	.word	0x00000008
.L_5427:


//--------------------- .nv.info._Z15SoftmaxWarpImplI10DirectLoadI13__nv_bfloat16fE11DirectStoreIfS1_EfLi1ELi14ELi32ELi1ELb0EL9Algorithm0EEvT_T0_ll --------------------------
	.section	.nv.info._Z15SoftmaxWarpImplI10DirectLoadI13__nv_bfloat16fE11DirectStoreIfS1_EfLi1ELi14ELi32ELi1ELb0EL9Algorithm0EEvT_T0_ll,"",@"SHT_CUDA_INFO"
	.sectionflags	@""
	.align	4


	//----- nvinfo : EIATTR_CUDA_API_VERSION
	.align		4
        /*0000*/ 	.byte	0x04, 0x37
        /*0002*/ 	.short	(.L_5429 - .L_5428)
.L_5428:
        /*0004*/ 	.word	0x00000082


	//----- nvinfo : EIATTR_KPARAM_INFO
	.align		4
.L_5429:
        /*0008*/ 	.byte	0x04, 0x17
        /*000a*/ 	.short	(.L_5431 - .L_5430)
.L_5430:
        /*000c*/ 	.word	0x00000000
        /*0010*/ 	.short	0x0003
        /*0012*/ 	.short	0x0028
        /*0014*/ 	.byte	0x00, 0xf0, 0x21, 0x00


	//----- nvinfo : EIATTR_KPARAM_INFO
	.align		4
.L_5431:
        /*0018*/ 	.byte	0x04, 0x17
        /*001a*/ 	.short	(.L_5433 - .L_5432)
.L_5432:
        /*001c*/ 	.word	0x00000000
        /*0020*/ 	.short	0x0002
        /*0022*/ 	.short	0x0020
        /*0024*/ 	.byte	0x00, 0xf0, 0x21, 0x00


	//----- nvinfo : EIATTR_KPARAM_INFO
	.align		4
.L_5433:
        /*0028*/ 	.byte	0x04, 0x17
        /*002a*/ 	.short	(.L_5435 - .L_5434)
.L_5434:
        /*002c*/ 	.word	0x00000000
        /*0030*/ 	.short	0x0001
        /*0032*/ 	.short	0x0010
        /*0034*/ 	.byte	0x00, 0xf0, 0x41, 0x00


	//----- nvinfo : EIATTR_KPARAM_INFO
	.align		4
.L_5435:
        /*0038*/ 	.byte	0x04, 0x17
        /*003a*/ 	.short	(.L_5437 - .L_5436)
.L_5436:
        /*003c*/ 	.word	0x00000000
        /*0040*/ 	.short	0x0000
        /*0042*/ 	.short	0x0000
        /*0044*/ 	.byte	0x00, 0xf0, 0x41, 0x00


	//----- nvinfo : EIATTR_SPARSE_MMA_MASK
	.align		4
.L_5437:
        /*0048*/ 	.byte	0x03, 0x50
        /*004a*/ 	.short	0x0000


	//----- nvinfo : EIATTR_MAXREG_COUNT
	.align		4
        /*004c*/ 	.byte	0x03, 0x1b
        /*004e*/ 	.short	0x00ff


	//----- nvinfo : EIATTR_EXTERNS
	.align		4
        /*0050*/ 	.byte	0x04, 0x0f
        /*0052*/ 	.short	(.L_5439 - .L_5438)


	//   ....[0]....
	.align		4
.L_5438:
        /*0054*/ 	.word	index@(__assertfail)


	//----- nvinfo : EIATTR_MERCURY_ISA_VERSION
	.align		4
.L_5439:
        /*0058*/ 	.byte	0x03, 0x5f
        /*005a*/ 	.short	0x0101


	//----- nvinfo : EIATTR_COOP_GROUP_MASK_REGIDS
	.align		4
        /*005c*/ 	.byte	0x04, 0x29
        /*005e*/ 	.short	(.L_5441 - .L_5440)


	//   ....[0]....
.L_5440:
        /*0060*/ 	.word	0xffffffff


	//   ....[1]....
        /*0064*/ 	.word	0xffffffff


	//   ....[2]....
        /*0068*/ 	.word	0xffffffff


	//   ....[3]....
        /*006c*/ 	.word	0xffffffff


	//   ....[4]....
        /*0070*/ 	.word	0xffffffff


	//   ....[5]....
        /*0074*/ 	.word	0xffffffff


	//   ....[6]....
        /*0078*/ 	.word	0xffffffff


	//   ....[7]....
        /*007c*/ 	.word	0xffffffff


	//   ....[8]....
        /*0080*/ 	.word	0xffffffff


	//   ....[9]....
        /*0084*/ 	.word	0xffffffff


	//   ....[10]....
        /*0088*/ 	.word	0x0500000f


	//   ....[11]....
        /*008c*/ 	.word	0x0500000f


	//   ....[12]....
        /*0090*/ 	.word	0x0500000f


	//   ....[13]....
        /*0094*/ 	.word	0x0500000f


	//   ....[14]....
        /*0098*/ 	.word	0x0500000f


	//   ....[15]....
        /*009c*/ 	.word	0x0500000f


	//   ....[16]....
        /*00a0*/ 	.word	0x0500000f


	//   ....[17]....
        /*00a4*/ 	.word	0x0500000f


	//   ....[18]....
        /*00a8*/ 	.word	0x0500000f


	//   ....[19]....
        /*00ac*/ 	.word	0x0500000f


	//----- nvinfo : EIATTR_COOP_GROUP_INSTR_OFFSETS
	.align		4
.L_5441:
        /*00b0*/ 	.byte	0x04, 0x28
        /*00b2*/ 	.short	(.L_5443 - .L_5442)


	//   ....[0]....
.L_5442:
        /*00b4*/ 	.word	0x00000640


	//   ....[1]....
        /*00b8*/ 	.word	0x00000680


	//   ....[2]....
        /*00bc*/ 	.word	0x000006a0


	//   ....[3]....
        /*00c0*/ 	.word	0x000006c0


	//   ....[4]....
        /*00c4*/ 	.word	0x000006e0


	//   ....[5]....
        /*00c8*/ 	.word	0x00000fc0


	//   ....[6]....
        /*00cc*/ 	.word	0x00000fe0


	//   ....[7]....
        /*00d0*/ 	.word	0x00001000


	//   ....[8]....
        /*00d4*/ 	.word	0x00001020


	//   ....[9]....
        /*00d8*/ 	.word	0x00001040


	//   ....[10]....
        /*00dc*/ 	.word	0x00002120


	//   ....[11]....
        /*00e0*/ 	.word	0x000021a0


	//   ....[12]....
        /*00e4*/ 	.word	0x00002200


	//   ....[13]....
        /*00e8*/ 	.word	0x00002260


	//   ....[14]....
        /*00ec*/ 	.word	0x000022c0


	//   ....[15]....
        /*00f0*/ 	.word	0x00002c10


	//   ....[16]....
        /*00f4*/ 	.word	0x00002c70


	//   ....[17]....
        /*00f8*/ 	.word	0x00002cd0


	//   ....[18]....
        /*00fc*/ 	.word	0x00002d30


	//   ....[19]....
        /*0100*/ 	.word	0x00002d90


	//----- nvinfo : EIATTR_VRC_CTA_INIT_COUNT
	.align		4
.L_5443:
        /*0104*/ 	.byte	0x02, 0x4a
	.zero		1
	.zero		1


	//----- nvinfo : EIATTR_SYSCALL_OFFSETS
	.align		4
        /*0108*/ 	.byte	0x04, 0x46
        /*010a*/ 	.short	(.L_5445 - .L_5444)


	//   ....[0]....
.L_5444:
        /*010c*/ 	.word	0x00000170


	//----- nvinfo : EIATTR_EXIT_INSTR_OFFSETS
	.align		4
.L_5445:
        /*0110*/ 	.byte	0x04, 0x1c
        /*0112*/ 	.short	(.L_5447 - .L_5446)


	//   ....[0]....
.L_5446:
        /*0114*/ 	.word	0x00000220


	//   ....[1]....
        /*0118*/ 	.word	0x000020c0


	//----- nvinfo : EIATTR_CRS_STACK_SIZE
	.align		4
.L_5447:
        /*011c*/ 	.byte	0x04, 0x1e
        /*011e*/ 	.short	(.L_5449 - .L_5448)
.L_5448:
        /*0120*/ 	.word	0x00000000


	//----- nvinfo : EIATTR_CBANK_PARAM_SIZE
	.align		4
.L_5449:
        /*0124*/ 	.byte	0x03, 0x19
        /*0126*/ 	.short	0x0030


	//----- nvinfo : EIATTR_PARAM_CBANK
	.align		4
        /*0128*/ 	.byte	0x04, 0x0a
        /*012a*/ 	.short	(.L_5451 - .L_5450)
	.align		4
.L_5450:
        /*012c*/ 	.word	index@(.nv.constant0._Z15SoftmaxWarpImplI10DirectLoadI13__nv_bfloat16fE11DirectStoreIfS1_EfLi1ELi14ELi32ELi1ELb0EL9Algorithm0EEvT_T0_ll)
        /*0130*/ 	.short	0x0380
        /*0132*/ 	.short	0x0030


	//----- nvinfo : EIATTR_SW_WAR
	.align		4
.L_5451:
        /*0134*/ 	.byte	0x04, 0x36
        /*0136*/ 	.short	(.L_5453 - .L_5452)
.L_5452:
        /*0138*/ 	.word	0x00000008
.L_5453:


//--------------------- .nv.info._Z15SoftmaxWarpImplI10DirectLoadI13__nv_bfloat16fE11DirectStoreIfS1_EfLi1ELi13ELi32ELi1ELb1EL9Algorithm0EEvT_T0_ll --------------------------
	.section	.nv.info._Z15SoftmaxWarpImplI10DirectLoadI13__nv_bfloat16fE11DirectStoreIfS1_EfLi1ELi13ELi32ELi1ELb1EL9Algorithm0EEvT_T0_ll,"",@"SHT_CUDA_INFO"
	.sectionflags	@""
	.align	4


	//----- nvinfo : EIATTR_CUDA_API_VERSION
	.align		4
        /*0000*/ 	.byte	0x04, 0x37
        /*0002*/ 	.short	(.L_5455 - .L_5454)
.L_5454:
        /*0004*/ 	.word	0x00000082


	//----- nvinfo : EIATTR_KPARAM_INFO
	.align		4
.L_5455:
        /*0008*/ 	.byte	0x04, 0x17
        /*000a*/ 	.short	(.L_5457 - .L_5456)
.L_5456:
        /*000c*/ 	.word	0x00000000
        /*0010*/ 	.short	0x0003
        /*0012*/ 	.short	0x0028
        /*0014*/ 	.byte	0x00, 0xf0, 0x21, 0x00


	//----- nvinfo : EIATTR_KPARAM_INFO
	.align		4
.L_5457:
        /*0018*/ 	.byte	0x04, 0x17
        /*001a*/ 	.short	(.L_5459 - .L_5458)
.L_5458:
        /*001c*/ 	.word	0x00000000
        /*0020*/ 	.short	0x0002
        /*0022*/ 	.short	0x0020
        /*0024*/ 	.byte	0x00, 0xf0, 0x21, 0x00


	//----- nvinfo : EIATTR_KPARAM_INFO
	.align		4
.L_5459:
        /*0028*/ 	.byte	0x04, 0x17
        /*002a*/ 	.short	(.L_5461 - .L_5460)
.L_5460:
        /*002c*/ 	.word	0x00000000
        /*0030*/ 	.short	0x0001
        /*0032*/ 	.short	0x0010
        /*0034*/ 	.byte	0x00, 0xf0, 0x41, 0x00


	//----- nvinfo : EIATTR_KPARAM_INFO
	.align		4
.L_5461:
        /*0038*/ 	.byte	0x04, 0x17
        /*003a*/ 	.short	(.L_5463 - .L_5462)
.L_5462:
        /*003c*/ 	.word	0x00000000
        /*0040*/ 	.short	0x0000
        /*0042*/ 	.short	0x0000
        /*0044*/ 	.byte	0x00, 0xf0, 0x41, 0x00


	//----- nvinfo : EIATTR_SPARSE_MMA_MASK
	.align		4
.L_5463:
        /*0048*/ 	.byte	0x03, 0x50
        /*004a*/ 	.short	0x0000


	//----- nvinfo : EIATTR_MAXREG_COUNT
	.align		4
        /*004c*/ 	.byte	0x03, 0x1b
        /*004e*/ 	.short	0x00ff


	//----- nvinfo : EIATTR_EXTERNS
	.align		4
        /*0050*/ 	.byte	0x04, 0x0f
        /*0052*/ 	.short	(.L_5465 - .L_5464)


	//   ....[0]....
	.align		4
.L_5464:
        /*0054*/ 	.word	index@(__assertfail)


	//----- nvinfo : EIATTR_MERCURY_ISA_VERSION
	.align		4
.L_5465:
        /*0058*/ 	.byte	0x03, 0x5f
        /*005a*/ 	.short	0x0101


	//----- nvinfo : EIATTR_COOP_GROUP_MASK_REGIDS
	.align		4
        /*005c*/ 	.byte	0x04, 0x29
        /*005e*/ 	.short	(.L_5467 - .L_5466)


	//   ....[0]....
.L_5466:
        /*0060*/ 	.word	0xffffffff


	//   ....[1]....
        /*0064*/ 	.word	0xffffffff


	//   ....[2]....
        /*0068*/ 	.word	0xffffffff


	//   ....[3]....
        /*006c*/ 	.word	0xffffffff


	//   ....[4]....
        /*0070*/ 	.word	0xffffffff


	//   ....[5]....
        /*0074*/ 	.word	0xffffffff


	//   ....[6]....
        /*0078*/ 	.word	0xffffffff


	//   ....[7]....
        /*007c*/ 	.word	0xffffffff


	//   ....[8]....
        /*0080*/ 	.word	0xffffffff


	//   ....[9]....
        /*0084*/ 	.word	0xffffffff


	//   ....[10]....
        /*0088*/ 	.word	0x0500000f


	//   ....[11]....
        /*008c*/ 	.word	0x0500000f


	//   ....[12]....
        /*0090*/ 	.word	0x0500000f


	//   ....[13]....
        /*0094*/ 	.word	0x0500000f


	//   ....[14]....
        /*0098*/ 	.word	0x0500000f


	//   ....[15]....
        /*009c*/ 	.word	0x0500000f


	//   ....[16]....
        /*00a0*/ 	.word	0x0500000f


	//   ....[17]....
        /*00a4*/ 	.word	0x0500000f


	//   ....[18]....
        /*00a8*/ 	.word	0x0500000f


	//   ....[19]....
        /*00ac*/ 	.word	0x0500000f


	//----- nvinfo : EIATTR_COOP_GROUP_INSTR_OFFSETS
	.align		4
.L_5467:
        /*00b0*/ 	.byte	0x04, 0x28
        /*00b2*/ 	.short	(.L_5469 - .L_5468)


	//   ....[0]....
.L_5468:
        /*00b4*/ 	.word	0x00000a60


	//   ....[1]....
        /*00b8*/ 	.word	0x00000aa0


	//   ....[2]....
        /*00bc*/ 	.word	0x00000ac0


	//   ....[3]....
        /*00c0*/ 	.word	0x00000ae0


	//   ....[4]....
        /*00c4*/ 	.word	0x00000b00


	//   ....[5]....
        /*00c8*/ 	.word	0x00001340


	//   ....[6]....
        /*00cc*/ 	.word	0x00001360


	//   ....[7]....
        /*00d0*/ 	.word	0x00001380


	//   ....[8]....
        /*00d4*/ 	.word	0x000013a0


	//   ....[9]....
        /*00d8*/ 	.word	0x000013c0


	//   ....[10]....
        /*00dc*/ 	.word	0x00002600


	//   ....[11]....
        /*00e0*/ 	.word	0x00002680


	//   ....[12]....
        /*00e4*/ 	.word	0x000026e0


	//   ....[13]....
        /*00e8*/ 	.word	0x00002740


	//   ....[14]....
        /*00ec*/ 	.word	0x000027a0


	//   ....[15]....
        /*00f0*/ 	.word	0x00003050


	//   ....[16]....
        /*00f4*/ 	.word	0x000030b0


	//   ....[17]....
        /*00f8*/ 	.word	0x00003110


	//   ....[18]....
        /*00fc*/ 	.word	0x00003170


	//   ....[19]....
        /*0100*/ 	.word	0x000031d0


	//----- nvinfo : EIATTR_VRC_CTA_INIT_COUNT
	.align		4
.L_5469:
        /*0104*/ 	.byte	0x02, 0x4a
	.zero		1
	.zero		1


	//----- nvinfo : EIATTR_SYSCALL_OFFSETS
	.align		4
        /*0108*/ 	.byte	0x04, 0x46
        /*010a*/ 	.short	(.L_5471 - .L_5470)


	//   ....[0]....
.L_5470:
        /*010c*/ 	.word	0x00000180


	//----- nvinfo : EIATTR_EXIT_INSTR_OFFSETS
	.align		4
.L_5471:
        /*0110*/ 	.byte	0x04, 0x1c
        /*0112*/ 	.short	(.L_5473 - .L_5472)


	//   ....[0]....
.L_5472:
        /*0114*/ 	.word	0x00000210


	//   ....[1]....
        /*0118*/ 	.word	0x000025a0


	//----- nvinfo : EIATTR_CRS_STACK_SIZE
	.align		4
.L_5473:
        /*011c*/ 	.byte	0x04, 0x1e
        /*011e*/ 	.short	(.L_5475 - .L_5474)
.L_5474:
        /*0120*/ 	.word	0x00000000


	//----- nvinfo : EIATTR_CBANK_PARAM_SIZE
	.align		4
.L_5475:
        /*0124*/ 	.byte	0x03, 0x19
        /*0126*/ 	.short	0x0030


	//----- nvinfo : EIATTR_PARAM_CBANK
	.align		4
        /*0128*/ 	.byte	0x04, 0x0a
        /*012a*/ 	.short	(.L_5477 - .L_5476)
	.align		4
.L_5476:
        /*012c*/ 	.word	index@(.nv.constant0._Z15SoftmaxWarpImplI10DirectLoadI13__nv_bfloat16fE11DirectStoreIfS1_EfLi1ELi13ELi32ELi1ELb1EL9Algorithm0EEvT_T0_ll)
        /*0130*/ 	.short	0x0380
        /*0132*/ 	.short	0x0030


	//----- nvinfo : EIATTR_SW_WAR
	.align		4
.L_5477:
        /*0134*/ 	.byte	0x04, 0x36
        /*0136*/ 	.short	(.L_5479 - .L_5478)
.L_5478:
        /*0138*/ 	.word	0x00000008
.L_5479:


//--------------------- .nv.info._Z15SoftmaxWarpImplI10DirectLoadI13__nv_bfloat16fE11DirectStoreIfS1_EfLi1ELi13ELi32ELi1ELb0EL9Algorithm0EEvT_T0_ll --------------------------
	.section	.nv.info._Z15SoftmaxWarpImplI10DirectLoadI13__nv_bfloat16fE11DirectStoreIfS1_EfLi1ELi13ELi32ELi1ELb0EL9Algorithm0EEvT_T0_ll,"",@"SHT_CUDA_INFO"
	.sectionflags	@""
	.align	4


	//----- nvinfo : EIATTR_CUDA_API_VERSION
	.align		4
        /*0000*/ 	.byte	0x04, 0x37
        /*0002*/ 	.short	(.L_5481 - .L_5480)
.L_5480:
        /*0004*/ 	.word	0x00000082


	//----- nvinfo : EIATTR_KPARAM_INFO
	.align		4
.L_5481:
        /*0008*/ 	.byte	0x04, 0x17
        /*000a*/ 	.short	(.L_5483 - .L_5482)
.L_5482:
        /*000c*/ 	.word	0x00000000
        /*0010*/ 	.short	0x0003
        /*0012*/ 	.short	0x0028
        /*0014*/ 	.byte	0x00, 0xf0, 0x21, 0x00


	//----- nvinfo : EIATTR_KPARAM_INFO
	.align		4
.L_5483:
        /*0018*/ 	.byte	0x04, 0x17
        /*001a*/ 	.short	(.L_5485 - .L_5484)
.L_5484:
        /*001c*/ 	.word	0x00000000
        /*0020*/ 	.short	0x0002
        /*0022*/ 	.short	0x0020
        /*0024*/ 	.byte	0x00, 0xf0, 0x21, 0x00


	//----- nvinfo : EIATTR_KPARAM_INFO
	.align		4
.L_5485:
        /*0028*/ 	.byte	0x04, 0x17
        /*002a*/ 	.short	(.L_5487 - .L_5486)
.L_5486:
        /*002c*/ 	.word	0x00000000
        /*0030*/ 	.short	0x0001
        /*0032*/ 	.short	0x0010
        /*0034*/ 	.byte	0x00, 0xf0, 0x41, 0x00


	//----- nvinfo : EIATTR_KPARAM_INFO
	.align		4
.L_5487:
        /*0038*/ 	.byte	0x04, 0x17
        /*003a*/ 	.short	(.L_5489 - .L_5488)
.L_5488:
        /*003c*/ 	.word	0x00000000
        /*0040*/ 	.short	0x0000
        /*0042*/ 	.short	0x0000
        /*0044*/ 	.byte	0x00, 0xf0, 0x41, 0x00


	//----- nvinfo : EIATTR_SPARSE_MMA_MASK
	.align		4
.L_5489:
        /*0048*/ 	.byte	0x03, 0x50
        /*004a*/ 	.short	0x0000


	//----- nvinfo : EIATTR_MAXREG_COUNT
	.align		4
        /*004c*/ 	.byte	0x03, 0x1b
        /*004e*/ 	.short	0x00ff


	//----- nvinfo : EIATTR_EXTERNS
	.align		4
        /*0050*/ 	.byte	0x04, 0x0f
        /*0052*/ 	.short	(.L_5491 - .L_5490)


	//   ....[0]....
	.align		4
.L_5490:
        /*0054*/ 	.word	index@(__assertfail)


	//----- nvinfo : EIATTR_MERCURY_ISA_VERSION
	.align		4
.L_5491:
        /*0058*/ 	.byte	0x03, 0x5f
        /*005a*/ 	.short	0x0101


	//----- nvinfo : EIATTR_COOP_GROUP_MASK_REGIDS
	.align		4
        /*005c*/ 	.byte	0x04, 0x29
        /*005e*/ 	.short	(.L_5493 - .L_5492)


	//   ....[0]....
.L_5492:
        /*0060*/ 	.word	0xffffffff


	//   ....[1]....
        /*0064*/ 	.word	0xffffffff


	//   ....[2]....
        /*0068*/ 	.word	0xffffffff


	//   ....[3]....
        /*006c*/ 	.word	0xffffffff


	//   ....[4]....
        /*0070*/ 	.word	0xffffffff


	//   ....[5]....
        /*0074*/ 	.word	0xffffffff


	//   ....[6]....
        /*0078*/ 	.word	0xffffffff


	//   ....[7]....
        /*007c*/ 	.word	0xffffffff


	//   ....[8]....
        /*0080*/ 	.word	0xffffffff


	//   ....[9]....
        /*0084*/ 	.word	0xffffffff


	//   ....[10]....
        /*0088*/ 	.word	0x0500000f


	//   ....[11]....
        /*008c*/ 	.word	0x0500000f


	//   ....[12]....
        /*0090*/ 	.word	0x0500000f


	//   ....[13]....
        /*0094*/ 	.word	0x0500000f


	//   ....[14]....
        /*0098*/ 	.word	0x0500000f


	//   ....[15]....
        /*009c*/ 	.word	0x0500000f


	//   ....[16]....
        /*00a0*/ 	.word	0x0500000f


	//   ....[17]....
        /*00a4*/ 	.word	0x0500000f


	//   ....[18]....
        /*00a8*/ 	.word	0x0500000f


	//   ....[19]....
        /*00ac*/ 	.word	0x0500000f


	//----- nvinfo : EIATTR_COOP_GROUP_INSTR_OFFSETS
	.align		4
.L_5493:
        /*00b0*/ 	.byte	0x04, 0x28
        /*00b2*/ 	.short	(.L_5495 - .L_5494)


	//   ....[0]....
.L_5494:
        /*00b4*/ 	.word	0x00000610


	//   ....[1]....
        /*00b8*/ 	.word	0x00000650


	//   ....[2]....
        /*00bc*/ 	.word	0x00000670


	//   ....[3]....
        /*00c0*/ 	.word	0x00000690


	//   ....[4]....
        /*00c4*/ 	.word	0x000006b0


	//   ....[5]....
        /*00c8*/ 	.word	0x00000ef0


	//   ....[6]....
        /*00cc*/ 	.word	0x00000f10


	//   ....[7]....
        /*00d0*/ 	.word	0x00000f30


	//   ....[8]....
        /*00d4*/ 	.word	0x00000f50


	//   ....[9]....
        /*00d8*/ 	.word	0x00000f70


	//   ....[10]....
        /*00dc*/ 	.word	0x00001f30


	//   ....[11]....
        /*00e0*/ 	.word	0x00001fb0


	//   ....[12]....
        /*00e4*/ 	.word	0x00002010


	//   ....[13]....
        /*00e8*/ 	.word	0x00002070


	//   ....[14]....
        /*00ec*/ 	.word	0x000020d0


	//   ....[15]....
        /*00f0*/ 	.word	0x00002980


	//   ....[16]....
        /*00f4*/ 	.word	0x000029e0


	//   ....[17]....
        /*00f8*/ 	.word	0x00002a40


	//   ....[18]....
        /*00fc*/ 	.word	0x00002aa0


	//   ....[19]....
        /*0100*/ 	.word	0x00002b00


	//----- nvinfo : EIATTR_VRC_CTA_INIT_COUNT
	.align		4
.L_5495:
        /*0104*/ 	.byte	0x02, 0x4a
	.zero		1
	.zero		1


	//----- nvinfo : EIATTR_SYSCALL_OFFSETS
	.align		4
        /*0108*/ 	.byte	0x04, 0x46
        /*010a*/ 	.short	(.L_5497 - .L_5496)


	//   ....[0]....
.L_5496:
        /*010c*/ 	.word	0x00000170


	//----- nvinfo : EIATTR_EXIT_INSTR_OFFSETS
	.align		4
.L_5497:
        /*0110*/ 	.byte	0x04, 0x1c
        /*0112*/ 	.short	(.L_5499 - .L_5498)


	//   ....[0]....
.L_5498:
        /*0114*/ 	.word	0x00000220


	//   ....[1]....
        /*0118*/ 	.word	0x00001ed0


	//----- nvinfo : EIATTR_CRS_STACK_SIZE
	.align		4
.L_5499:
        /*011c*/ 	.byte	0x04, 0x1e
        /*011e*/ 	.short	(.L_5501 - .L_5500)
.L_5500:
        /*0120*/ 	.word	0x00000000


	//----- nvinfo : EIATTR_CBANK_PARAM_SIZE
	.align		4
.L_5501:
        /*0124*/ 	.byte	0x03, 0x19
        /*0126*/ 	.short	0x0030


	//----- nvinfo : EIATTR_PARAM_CBANK
	.align		4
        /*0128*/ 	.byte	0x04, 0x0a
        /*012a*/ 	.short	(.L_5503 - .L_5502)
	.align		4
.L_5502:
        /*012c*/ 	.word	index@(.nv.constant0._Z15SoftmaxWarpImplI10DirectLoadI13__nv_bfloat16fE11DirectStoreIfS1_EfLi1ELi13ELi32ELi1ELb0EL9Algorithm0EEvT_T0_ll)
        /*0130*/ 	.short	0x0380
        /*0132*/ 	.short	0x0030


	//----- nvinfo : EIATTR_SW_WAR
	.align		4
.L_5503:
        /*0134*/ 	.byte	0x04, 0x36
        /*0136*/ 	.short	(.L_5505 - .L_5504)
.L_5504:
        /*0138*/ 	.word	0x00000008
.L_5505:


//--------------------- .nv.info._Z15SoftmaxWarpImplI10DirectLoadI13__nv_bfloat16fE11DirectStoreIfS1_EfLi1ELi12ELi32ELi1ELb1EL9Algorithm0EEvT_T0_ll --------------------------
	.section	.nv.info._Z15SoftmaxWarpImplI10DirectLoadI13__nv_bfloat16fE11DirectStoreIfS1_EfLi1ELi12ELi32ELi1ELb1EL9Algorithm0EEvT_T0_ll,"",@"SHT_CUDA_INFO"
	.sectionflags	@""
	.align	4


	//----- nvinfo : EIATTR_CUDA_API_VERSION
	.align		4
        /*0000*/ 	.byte	0x04, 0x37
        /*0002*/ 	.short	(.L_5507 - .L_5506)
.L_5506:
        /*0004*/ 	.word	0x00000082


	//----- nvinfo : EIATTR_KPARAM_INFO
	.align		4
.L_5507:
        /*0008*/ 	.byte	0x04, 0x17
        /*000a*/ 	.short	(.L_5509 - .L_5508)
.L_5508:
        /*000c*/ 	.word	0x00000000
        /*0010*/ 	.short	0x0003
        /*0012*/ 	.short	0x0028
        /*0014*/ 	.byte	0x00, 0xf0, 0x21, 0x00


	//----- nvinfo : EIATTR_KPARAM_INFO
	.align		4
.L_5509:
        /*0018*/ 	.byte	0x04, 0x17
        /*001a*/ 	.short	(.L_5511 - .L_5510)
.L_5510:
        /*001c*/ 	.word	0x00000000
        /*0020*/ 	.short	0x0002
        /*0022*/ 	.short	0x0020
        /*0024*/ 	.byte	0x00, 0xf0, 0x21, 0x00


	//----- nvinfo : EIATTR_KPARAM_INFO
	.align		4
.L_5511:
        /*0028*/ 	.byte	0x04, 0x17
        /*002a*/ 	.short	(.L_5513 - .L_5512)
.L_5512:
        /*002c*/ 	.word	0x00000000
        /*0030*/ 	.short	0x0001
        /*0032*/ 	.short	0x0010
        /*0034*/ 	.byte	0x00, 0xf0, 0x41, 0x00


	//----- nvinfo : EIATTR_KPARAM_INFO
	.align		4
.L_5513:
        /*0038*/ 	.byte	0x04, 0x17
        /*003a*/ 	.short	(.L_5515 - .L_5514)
.L_5514:
        /*003c*/ 	.word	0x00000000
        /*0040*/ 	.short	0x0000
        /*0042*/ 	.short	0x0000
        /*0044*/ 	.byte	0x00, 0xf0, 0x41, 0x00


	//----- nvinfo : EIATTR_SPARSE_MMA_MASK
	.align		4
.L_5515:
        /*0048*/ 	.byte	0x03, 0x50
        /*004a*/ 	.short	0x0000


	//----- nvinfo : EIATTR_MAXREG_COUNT
	.align		4
        /*004c*/ 	.byte	0x03, 0x1b
        /*004e*/ 	.short	0x00ff


	//----- nvinfo : EIATTR_EXTERNS
	.align		4
        /*0050*/ 	.byte	0x04, 0x0f
        /*0052*/ 	.short	(.L_5517 - .L_5516)


	//   ....[0]....
	.align		4
.L_5516:
        /*0054*/ 	.word	index@(__assertfail)


	//----- nvinfo : EIATTR_MERCURY_ISA_VERSION
	.align		4
.L_5517:
        /*0058*/ 	.byte	0x03, 0x5f
        /*005a*/ 	.short	0x0101


	//----- nvinfo : EIATTR_COOP_GROUP_MASK_REGIDS
	.align		4
        /*005c*/ 	.byte	0x04, 0x29
        /*005e*/ 	.short	(.L_5519 - .L_5518)


	//   ....[0]....
.L_5518:
        /*0060*/ 	.word	0xffffffff


	//   ....[1]....
        /*0064*/ 	.word	0xffffffff


	//   ....[2]....
        /*0068*/ 	.word	0xffffffff


	//   ....[3]....
        /*006c*/ 	.word	0xffffffff


	//   ....[4]....
        /*0070*/ 	.word	0xffffffff


	//   ....[5]....
        /*0074*/ 	.word	0xffffffff


	//   ....[6]....
        /*0078*/ 	.word	0xffffffff


	//   ....[7]....
        /*007c*/ 	.word	0xffffffff


	//   ....[8]....
        /*0080*/ 	.word	0xffffffff


	//   ....[9]....
        /*0084*/ 	.word	0xffffffff


	//   ....[10]....
        /*0088*/ 	.word	0x0500000f


	//   ....[11]....
        /*008c*/ 	.word	0x0500000f


	//   ....[12]....
        /*0090*/ 	.word	0x0500000f


	//   ....[13]....
        /*0094*/ 	.word	0x0500000f


	//   ....[14]....
        /*0098*/ 	.word	0x0500000f


	//   ....[15]....
        /*009c*/ 	.word	0x0500000f


	//   ....[16]....
        /*00a0*/ 	.word	0x0500000f


	//   ....[17]....
        /*00a4*/ 	.word	0x0500000f


	//   ....[18]....
        /*00a8*/ 	.word	0x0500000f


	//   ....[19]....
        /*00ac*/ 	.word	0x0500000f


	//----- nvinfo : EIATTR_COOP_GROUP_INSTR_OFFSETS
	.align		4
.L_5519:
        /*00b0*/ 	.byte	0x04, 0x28
        /*00b2*/ 	.short	(.L_5521 - .L_5520)


	//   ....[0]....
.L_5520:
        /*00b4*/ 	.word	0x000009d0


	//   ....[1]....
        /*00b8*/ 	.word	0x00000a10


	//   ....[2]....
        /*00bc*/ 	.word	0x00000a30


	//   ....[3]....
        /*00c0*/ 	.word	0x00000a50


	//   ....[4]....
        /*00c4*/ 	.word	0x00000a70


	//   ....[5]....
        /*00c8*/ 	.word	0x00001210


	//   ....[6]....
        /*00cc*/ 	.word	0x00001230


	//   ....[7]....
        /*00d0*/ 	.word	0x00001250


	//   ....[8]....
        /*00d4*/ 	.word	0x00001270


	//   ....[9]....
        /*00d8*/ 	.word	0x00001290


	//   ....[10]....
        /*00dc*/ 	.word	0x000022b0


	//   ....[11]....
        /*00e0*/ 	.word	0x00002340


	//   ....[12]....
        /*00e4*/ 	.word	0x000023a0


	//   ....[13]....
        /*00e8*/ 	.word	0x00002400


	//   ....[14]....
        /*00ec*/ 	.word	0x00002460


	//   ....[15]....
        /*00f0*/ 	.word	0x00002c60


	//   ....[16]....
        /*00f4*/ 	.word	0x00002cc0


	//   ....[17]....
        /*00f8*/ 	.word	0x00002d20


	//   ....[18]....
        /*00fc*/ 	.word	0x00002d80


	//   ....[19]....
        /*0100*/ 	.word	0x00002de0


	//----- nvinfo : EIATTR_VRC_CTA_INIT_COUNT
	.align		4
.L_5521:
        /*0104*/ 	.byte	0x02, 0x4a
	.zero		1
	.zero		1


	//----- nvinfo : EIATTR_SYSCALL_OFFSETS
	.align		4
        /*0108*/ 	.byte	0x04, 0x46
        /*010a*/ 	.short	(.L_5523 - .L_5522)


	//   ....[0]....
.L_5522:
        /*010c*/ 	.word	0x00000180


	//----- nvinfo : EIATTR_EXIT_INSTR_OFFSETS
	.align		4
.L_5523:
        /*0110*/ 	.byte	0x04, 0x1c
        /*0112*/ 	.short	(.L_5525 - .L_5524)


	//   ....[0]....
.L_5524:
        /*0114*/ 	.word	0x00000230


	//   ....[1]....
        /*0118*/ 	.word	0x00002250


	//----- nvinfo : EIATTR_CRS_STACK_SIZE
	.align		4
.L_5525:
        /*011c*/ 	.byte	0x04, 0x1e
        /*011e*/ 	.short	(.L_5527 - .L_5526)
.L_5526:
        /*0120*/ 	.word	0x00000000


	//----- nvinfo : EIATTR_CBANK_PARAM_SIZE
	.align		4
.L_5527:
        /*0124*/ 	.byte	0x03, 0x19
        /*0126*/ 	.short	0x0030


	//----- nvinfo : EIATTR_PARAM_CBANK
	.align		4
        /*0128*/ 	.byte	0x04, 0x0a
        /*012a*/ 	.short	(.L_5529 - .L_5528)
	.align		4
.L_5528:
        /*012c*/ 	.word	index@(.nv.constant0._Z15SoftmaxWarpImplI10DirectLoadI13__nv_bfloat16fE11DirectStoreIfS1_EfLi1ELi12ELi32ELi1ELb1EL9Algorithm0EEvT_T0_ll)
        /*0130*/ 	.short	0x0380
        /*0132*/ 	.short	0x0030


	//----- nvinfo : EIATTR_SW_WAR
	.align		4
.L_5529:
        /*0134*/ 	.byte	0x04, 0x36
        /*0136*/ 	.short	(.L_5531 - .L_5530)
.L_5530:
        /*0138*/ 	.word	0x00000008
.L_5531:


//--------------------- .nv.info._Z15SoftmaxWarpImplI10DirectLoadI13__nv_bfloat16fE11DirectStoreIfS1_EfLi1ELi12ELi32ELi1ELb0EL9Algorithm0EEvT_T0_ll --------------------------
	.section	.nv.info._Z15SoftmaxWarpImplI10DirectLoadI13__nv_bfloat16fE11DirectStoreIfS1_EfLi1ELi12ELi32ELi1ELb0EL9Algorithm0EEvT_T0_ll,"",@"SHT_CUDA_INFO"
	.sectionflags	@""
	.align	4


	//----- nvinfo : EIATTR_CUDA_API_VERSION
	.align		4
        /*0000*/ 	.byte	0x04, 0x37
        /*0002*/ 	.short	(.L_5533 - .L_5532)
.L_5532:
        /*0004*/ 	.word	0x00000082


	//----- nvinfo : EIATTR_KPARAM_INFO
	.align		4
.L_5533:
        /*0008*/ 	.byte	0x04, 0x17
        /*000a*/ 	.short	(.L_5535 - .L_5534)
.L_5534:
        /*000c*/ 	.word	0x00000000
        /*0010*/ 	.short	0x0003
        /*0012*/ 	.short	0x0028
        /*0014*/ 	.byte	0x00, 0xf0, 0x21, 0x00


	//----- nvinfo : EIATTR_KPARAM_INFO
	.align		4
.L_5535:
        /*0018*/ 	.byte	0x04, 0x17
        /*001a*/ 	.short	(.L_5537 - .L_5536)
.L_5536:
        /*001c*/ 	.word	0x00000000
        /*0020*/ 	.short	0x0002
        /*0022*/ 	.short	0x0020
        /*0024*/ 	.byte	0x00, 0xf0, 0x21, 0x00


	//----- nvinfo : EIATTR_KPARAM_INFO
	.align		4
.L_5537:
        /*0028*/ 	.byte	0x04, 0x17
        /*002a*/ 	.short	(.L_5539 - .L_5538)
.L_5538:
        /*002c*/ 	.word	0x00000000
        /*0030*/ 	.short	0x0001
        /*0032*/ 	.short	0x0010
        /*0034*/ 	.byte	0x00, 0xf0, 0x41, 0x00


	//----- nvinfo : EIATTR_KPARAM_INFO
	.align		4
.L_5539:
        /*0038*/ 	.byte	0x04, 0x17
        /*003a*/ 	.short	(.L_5541 - .L_5540)
.L_5540:
        /*003c*/ 	.word	0x00000000
        /*0040*/ 	.short	0x0000
        /*0042*/ 	.short	0x0000
        /*0044*/ 	.byte	0x00, 0xf0, 0x41, 0x00


	//----- nvinfo : EIATTR_SPARSE_MMA_MASK
	.align		4
.L_5541:
        /*0048*/ 	.byte	0x03, 0x50
        /*004a*/ 	.short	0x0000


	//----- nvinfo : EIATTR_MAXREG_COUNT
	.align		4
        /*004c*/ 	.byte	0x03, 0x1b
        /*004e*/ 	.short	0x00ff


	//----- nvinfo : EIATTR_EXTERNS
	.align		4
        /*0050*/ 	.byte	0x04, 0x0f
        /*0052*/ 	.short	(.L_5543 - .L_5542)


	//   ....[0]....
	.align		4
.L_5542:
        /*0054*/ 	.word	index@(__assertfail)


	//----- nvinfo : EIATTR_MERCURY_ISA_VERSION
	.align		4
.L_5543:
        /*0058*/ 	.byte	0x03, 0x5f
        /*005a*/ 	.short	0x0101


	//----- nvinfo : EIATTR_COOP_GROUP_MASK_REGIDS
	.align		4
        /*005c*/ 	.byte	0x04, 0x29
        /*005e*/ 	.short	(.L_5545 - .L_5544)


	//   ....[0]....
.L_5544:
        /*0060*/ 	.word	0xffffffff


	//   ....[1]....
        /*0064*/ 	.word	0xffffffff


	//   ....[2]....
        /*0068*/ 	.word	0xffffffff


	//   ....[3]....
        /*006c*/ 	.word	0xffffffff


	//   ....[4]....
        /*0070*/ 	.word	0xffffffff


	//   ....[5]....
        /*0074*/ 	.word	0xffffffff


	//   ....[6]....
        /*0078*/ 	.word	0xffffffff


	//   ....[7]....
        /*007c*/ 	.word	0xffffffff


	//   ....[8]....
        /*0080*/ 	.word	0xffffffff


	//   ....[9]....
        /*0084*/ 	.word	0xffffffff


	//   ....[10]....
        /*0088*/ 	.word	0x0500000f


	//   ....[11]....
        /*008c*/ 	.word	0x0500000f


	//   ....[12]....
        /*0090*/ 	.word	0x0500000f


	//   ....[13]....
        /*0094*/ 	.word	0x0500000f


	//   ....[14]....
        /*0098*/ 	.word	0x0500000f


	//   ....[15]....
        /*009c*/ 	.word	0x0500000f


	//   ....[16]....
        /*00a0*/ 	.word	0x0500000f


	//   ....[17]....
        /*00a4*/ 	.word	0x0500000f


	//   ....[18]....
        /*00a8*/ 	.word	0x0500000f


	//   ....[19]....
        /*00ac*/ 	.word	0x0500000f


	//----- nvinfo : EIATTR_COOP_GROUP_INSTR_OFFSETS
	.align		4
.L_5545:
        /*00b0*/ 	.byte	0x04, 0x28
        /*00b2*/ 	.short	(.L_5547 - .L_5546)


	//   ....[0]....
.L_5546:
        /*00b4*/ 	.word	0x000005f0


	//   ....[1]....
        /*00b8*/ 	.word	0x00000620


	//   ....[2]....
        /*00bc*/ 	.word	0x00000640


	//   ....[3]....
        /*00c0*/ 	.word	0x00000660


	//   ....[4]....
        /*00c4*/ 	.word	0x00000680


	//   ....[5]....
        /*00c8*/ 	.word	0x00000e30


	//   ....[6]....
        /*00cc*/ 	.word	0x00000e50


	//   ....[7]....
        /*00d0*/ 	.word	0x00000e70


	//   ....[8]....
        /*00d4*/ 	.word	0x00000e90


	//   ....[9]....
        /*00d8*/ 	.word	0x00000eb0


	//   ....[10]....
        /*00dc*/ 	.word	0x00001d60


	//   ....[11]....
        /*00e0*/ 	.word	0x00001de0


	//   ....[12]....
        /*00e4*/ 	.word	0x00001e40


	//   ....[13]....
        /*00e8*/ 	.word	0x00001ea0


	//   ....[14]....
        /*00ec*/ 	.word	0x00001f00


	//   ....[15]....
        /*00f0*/ 	.word	0x00002710


	//   ....[16]....
        /*00f4*/ 	.word	0x00002770


	//   ....[17]....
        /*00f8*/ 	.word	0x000027d0


	//   ....[18]....
        /*00fc*/ 	.word	0x00002830


	//   ....[19]....
        /*0100*/ 	.word	0x00002890


	//----- nvinfo : EIATTR_VRC_CTA_INIT_COUNT
	.align		4
.L_5547:
        /*0104*/ 	.byte	0x02, 0x4a
	.zero		1
	.zero		1


	//----- nvinfo : EIATTR_SYSCALL_OFFSETS
	.align		4
        /*0108*/ 	.byte	0x04, 0x46
        /*010a*/ 	.short	(.L_5549 - .L_5548)


	//   ....[0]....
.L_5548:
        /*010c*/ 	.word	0x00000170


	//----- nvinfo : EIATTR_EXIT_INSTR_OFFSETS
	.align		4
.L_5549:
        /*0110*/ 	.byte	0x04, 0x1c
        /*0112*/ 	.short	(.L_5551 - .L_5550)


	//   ....[0]....
.L_5550:
        /*0114*/ 	.word	0x00000220


	//   ....[1]....
        /*0118*/ 	.word	0x00001d00


	//----- nvinfo : EIATTR_CRS_STACK_SIZE
	.align		4
.L_5551:
        /*011c*/ 	.byte	0x04, 0x1e
        /*011e*/ 	.short	(.L_5553 - .L_5552)
.L_5552:
        /*0120*/ 	.word	0x00000000


	//----- nvinfo : EIATTR_CBANK_PARAM_SIZE
	.align		4
.L_5553:
        /*0124*/ 	.byte	0x03, 0x19
        /*0126*/ 	.short	0x0030


	//----- nvinfo : EIATTR_PARAM_CBANK
	.align		4
        /*0128*/ 	.byte	0x04, 0x0a
        /*012a*/ 	.short	(.L_5555 - .L_5554)
	.align		4
.L_5554:
        /*012c*/ 	.word	index@(.nv.constant0._Z15SoftmaxWarpImplI10DirectLoadI13__nv_bfloat16fE11DirectStoreIfS1_EfLi1ELi12ELi32ELi1ELb0EL9Algorithm0EEvT_T0_ll)
        /*0130*/ 	.short	0x0380
        /*0132*/ 	.short	0x0030


	//----- nvinfo : EIATTR_SW_WAR
	.align		4
.L_5555:
        /*0134*/ 	.byte	0x04, 0x36
        /*0136*/ 	.short	(.L_5557 - .L_5556)
.L_5556:
        /*0138*/ 	.word	0x00000008
.L_5557:


//--------------------- .nv.info._Z15SoftmaxWarpImplI10DirectLoadI13__nv_bfloat16fE11DirectStoreIfS1_EfLi1ELi11ELi32ELi1ELb1EL9Algorithm0EEvT_T0_ll --------------------------
	.section	.nv.info._Z15SoftmaxWarpImplI10DirectLoadI13__nv_bfloat16fE11DirectStoreIfS1_EfLi1ELi11ELi32ELi1ELb1EL9Algorithm0EEvT_T0_ll,"",@"SHT_CUDA_INFO"
	.sectionflags	@""
	.align	4


	//----- nvinfo : EIATTR_CUDA_API_VERSION
	.align		4
        /*0000*/ 	.byte	0x04, 0x37
        /*0002*/ 	.short	(.L_5559 - .L_5558)
.L_5558:
        /*0004*/ 	.word	0x00000082


	//----- nvinfo : EIATTR_KPARAM_INFO
	.align		4
.L_5559:
        /*0008*/ 	.byte	0x04, 0x17
        /*000a*/ 	.short	(.L_5561 - .L_5560)
.L_5560:
        /*000c*/ 	.word	0x00000000
        /*0010*/ 	.short	0x0003
        /*0012*/ 	.short	0x0028
        /*0014*/ 	.byte	0x00, 0xf0, 0x21, 0x00


	//----- nvinfo : EIATTR_KPARAM_INFO
	.align		4
.L_5561:
        /*0018*/ 	.byte	0x04, 0x17
        /*001a*/ 	.short	(.L_5563 - .L_5562)
.L_5562:
        /*001c*/ 	.word	0x00000000
        /*0020*/ 	.short	0x0002
        /*0022*/ 	.short	0x0020
        /*0024*/ 	.byte	0x00, 0xf0, 0x21, 0x00


	//----- nvinfo : EIATTR_KPARAM_INFO
	.align		4
.L_5563:
        /*0028*/ 	.byte	0x04, 0x17
        /*002a*/ 	.short	(.L_5565 - .L_5564)
.L_5564:
        /*002c*/ 	.word	0x00000000
        /*0030*/ 	.short	0x0001
        /*0032*/ 	.short	0x0010
        /*0034*/ 	.byte	0x00, 0xf0, 0x41, 0x00


	//----- nvinfo : EIATTR_KPARAM_INFO
	.align		4
.L_5565:
        /*0038*/ 	.byte	0x04, 0x17
        /*003a*/ 	.short	(.L_5567 - .L_5566)
.L_5566:
        /*003c*/ 	.word	0x00000000
        /*0040*/ 	.short	0x0000
        /*0042*/ 	.short	0x0000
        /*0044*/ 	.byte	0x00, 0xf0, 0x41, 0x00


	//----- nvinfo : EIATTR_SPARSE_MMA_MASK
	.align		4
.L_5567:
        /*0048*/ 	.byte	0x03, 0x50
        /*004a*/ 	.short	0x0000


	//----- nvinfo : EIATTR_MAXREG_COUNT
	.align		4
        /*004c*/ 	.byte	0x03, 0x1b
        /*004e*/ 	.short	0x00ff


	//----- nvinfo : EIATTR_EXTERNS
	.align		4
        /*0050*/ 	.byte	0x04, 0x0f
        /*0052*/ 	.short	(.L_5569 - .L_5568)


	//   ....[0]....
	.align		4
.L_5568:
        /*0054*/ 	.word	index@(__assertfail)


	//----- nvinfo : EIATTR_MERCURY_ISA_VERSION
	.align		4
.L_5569:
        /*0058*/ 	.byte	0x03, 0x5f
        /*005a*/ 	.short	0x0101


	//----- nvinfo : EIATTR_COOP_GROUP_MASK_REGIDS
	.align		4
        /*005c*/ 	.byte	0x04, 0x29
        /*005e*/ 	.short	(.L_5571 - .L_5570)


	//   ....[0]....
.L_5570:
        /*0060*/ 	.word	0xffffffff


	//   ....[1]....
        /*0064*/ 	.word	0xffffffff


	//   ....[2]....
        /*0068*/ 	.word	0xffffffff


	//   ....[3]....
        /*006c*/ 	.word	0xffffffff


	//   ....[4]....
        /*0070*/ 	.word	0xffffffff


	//   ....[5]....
        /*0074*/ 	.word	0xffffffff


	//   ....[6]....
        /*0078*/ 	.word	0xffffffff


	//   ....[7]....
        /*007c*/ 	.word	0xffffffff


	//   ....[8]....
        /*0080*/ 	.word	0xffffffff


	//   ....[9]....
        /*0084*/ 	.word	0xffffffff


	//   ....[10]....
        /*0088*/ 	.word	0x0500000f


	//   ....[11]....
        /*008c*/ 	.word	0x0500000f


	//   ....[12]....
        /*0090*/ 	.word	0x0500000f


	//   ....[13]....
        /*0094*/ 	.word	0x0500000f


	//   ....[14]....
        /*0098*/ 	.word	0x0500000f


	//   ....[15]....
        /*009c*/ 	.word	0x0500000f


	//   ....[16]....
        /*00a0*/ 	.word	0x0500000f


	//   ....[17]....
        /*00a4*/ 	.word	0x0500000f


	//   ....[18]....
        /*00a8*/ 	.word	0x0500000f


	//   ....[19]....
        /*00ac*/ 	.word	0x0500000f


	//----- nvinfo : EIATTR_COOP_GROUP_INSTR_OFFSETS
	.align		4
.L_5571:
        /*00b0*/ 	.byte	0x04, 0x28
        /*00b2*/ 	.short	(.L_5573 - .L_5572)


	//   ....[0]....
.L_5572:
        /*00b4*/ 	.word	0x00000940


	//   ....[1]....
        /*00b8*/ 	.word	0x00000980


	//   ....[2]....
        /*00bc*/ 	.word	0x000009a0


	//   ....[3]....
        /*00c0*/ 	.word	0x000009c0


	//   ....[4]....
        /*00c4*/ 	.word	0x000009e0


	//   ....[5]....
        /*00c8*/ 	.word	0x000010e0


	//   ....[6]....
        /*00cc*/ 	.word	0x00001100


	//   ....[7]....
        /*00d0*/ 	.word	0x00001120


	//   ....[8]....
        /*00d4*/ 	.word	0x00001140


	//   ....[9]....
        /*00d8*/ 	.word	0x00001160


	//   ....[10]....
        /*00dc*/ 	.word	0x00002100


	//   ....[11]....
        /*00e0*/ 	.word	0x00002180


	//   ....[12]....
        /*00e4*/ 	.word	0x000021e0


	//   ....[13]....
        /*00e8*/ 	.word	0x00002240


	//   ....[14]....
        /*00ec*/ 	.word	0x000022a0


	//   ....[15]....
        /*00f0*/ 	.word	0x00002a10


	//   ....[16]....
        /*00f4*/ 	.word	0x00002a70


	//   ....[17]....
        /*00f8*/ 	.word	0x00002ad0


	//   ....[18]....
        /*00fc*/ 	.word	0x00002b30


	//   ....[19]....
        /*0100*/ 	.word	0x00002b90


	//----- nvinfo : EIATTR_VRC_CTA_INIT_COUNT
	.align		4
.L_5573:
        /*0104*/ 	.byte	0x02, 0x4a
	.zero		1
	.zero		1


	//----- nvinfo : EIATTR_SYSCALL_OFFSETS
	.align		4
        /*0108*/ 	.byte	0x04, 0x46
        /*010a*/ 	.short	(.L_5575 - .L_5574)


	//   ....[0]....
.L_5574:
        /*010c*/ 	.word	0x00000180


	//----- nvinfo : EIATTR_EXIT_INSTR_OFFSETS
	.align		4
.L_5575:
        /*0110*/ 	.byte	0x04, 0x1c
        /*0112*/ 	.short	(.L_5577 - .L_5576)


	//   ....[0]....
.L_5576:
        /*0114*/ 	.word	0x00000230


	//   ....[1]....
        /*0118*/ 	.word	0x000020a0


	//----- nvinfo : EIATTR_CRS_STACK_SIZE
	.align		4
.L_5577:
        /*011c*/ 	.byte	0x04, 0x1e
        /*011e*/ 	.short	(.L_5579 - .L_5578)
.L_5578:
        /*0120*/ 	.word	0x00000000


	//----- nvinfo : EIATTR_CBANK_PARAM_SIZE
	.align		4
.L_5579:
        /*0124*/ 	.byte	0x03, 0x19
        /*0126*/ 	.short	0x0030


	//----- nvinfo : EIATTR_PARAM_CBANK
	.align		4
        /*0128*/ 	.byte	0x04, 0x0a
        /*012a*/ 	.short	(.L_5581 - .L_5580)
	.align		4
.L_5580:
        /*012c*/ 	.word	index@(.nv.constant0._Z15SoftmaxWarpImplI10DirectLoadI13__nv_bfloat16fE11DirectStoreIfS1_EfLi1ELi11ELi32ELi1ELb1EL9Algorithm0EEvT_T0_ll)
        /*0130*/ 	.short	0x0380
        /*0132*/ 	.short	0x0030


	//----- nvinfo : EIATTR_SW_WAR
	.align		4
.L_5581:
        /*0134*/ 	.byte	0x04, 0x36
        /*0136*/ 	.short	(.L_5583 - .L_5582)
.L_5582:
        /*0138*/ 	.word	0x00000008
.L_5583:


//--------------------- .nv.info._Z15SoftmaxWarpImplI10DirectLoadI13__nv_bfloat16fE11DirectStoreIfS1_EfLi1ELi11ELi32ELi1ELb0EL9Algorithm0EEvT_T0_ll --------------------------
	.section	.nv.info._Z15SoftmaxWarpImplI10DirectLoadI13__nv_bfloat16fE11DirectStoreIfS1_EfLi1ELi11ELi32ELi1ELb0EL9Algorithm0EEvT_T0_ll,"",@"SHT_CUDA_INFO"
	.sectionflags	@""
	.align	4


	//----- nvinfo : EIATTR_CUDA_API_VERSION
	.align		4
        /*0000*/ 	.byte	0x04, 0x37
        /*0002*/ 	.short	(.L_5585 - .L_5584)
.L_5584:
        /*0004*/ 	.word	0x00000082


	//----- nvinfo : EIATTR_KPARAM_INFO
	.align		4
.L_5585:
        /*0008*/ 	.byte	0x04, 0x17
        /*000a*/ 	.short	(.L_5587 - .L_5586)
.L_5586:
        /*000c*/ 	.word	0x00000000
        /*0010*/ 	.short	0x0003
        /*0012*/ 	.short	0x0028
        /*0014*/ 	.byte	0x00, 0xf0, 0x21, 0x00


	//----- nvinfo : EIATTR_KPARAM_INFO
	.align		4
.L_5587:
        /*0018*/ 	.byte	0x04, 0x17
        /*001a*/ 	.short	(.L_5589 - .L_5588)
.L_5588:
        /*001c*/ 	.word	0x00000000
        /*0020*/ 	.short	0x0002
        /*0022*/ 	.short	0x0020
        /*0024*/ 	.byte	0x00, 0xf0, 0x21, 0x00


	//----- nvinfo : EIATTR_KPARAM_INFO
	.align		4
.L_5589:
        /*0028*/ 	.byte	0x04, 0x17
        /*002a*/ 	.short	(.L_5591 - .L_5590)
.L_5590:
        /*002c*/ 	.word	0x00000000
        /*0030*/ 	.short	0x0001
        /*0032*/ 	.short	0x0010
        /*0034*/ 	.byte	0x00, 0xf0, 0x41, 0x00


	//----- nvinfo : EIATTR_KPARAM_INFO
	.align		4
.L_5591:
        /*0038*/ 	.byte	0x04, 0x17
        /*003a*/ 	.short	(.L_5593 - .L_5592)
.L_5592:
        /*003c*/ 	.word	0x00000000
        /*0040*/ 	.short	0x0000
        /*0042*/ 	.short	0x0000
        /*0044*/ 	.byte	0x00, 0xf0, 0x41, 0x00


	//----- nvinfo : EIATTR_SPARSE_MMA_MASK
	.align		4
.L_5593:
        /*0048*/ 	.byte	0x03, 0x50
        /*004a*/ 	.short	0x0000


	//----- nvinfo : EIATTR_MAXREG_COUNT
	.align		4
        /*004c*/ 	.byte	0x03, 0x1b
        /*004e*/ 	.short	0x00ff


	//----- nvinfo : EIATTR_EXTERNS
	.align		4
        /*0050*/ 	.byte	0x04, 0x0f
        /*0052*/ 	.short	(.L_5595 - .L_5594)


	//   ....[0]....
	.align		4
.L_5594:
        /*0054*/ 	.word	index@(__assertfail)


	//----- nvinfo : EIATTR_MERCURY_ISA_VERSION
	.align		4
.L_5595:
        /*0058*/ 	.byte	0x03, 0x5f
        /*005a*/ 	.short	0x0101


	//----- nvinfo : EIATTR_COOP_GROUP_MASK_REGIDS
	.align		4
        /*005c*/ 	.byte	0x04, 0x29
        /*005e*/ 	.short	(.L_5597 - .L_5596)


	//   ....[0]....
.L_5596:
        /*0060*/ 	.word	0xffffffff


	//   ....[1]....
        /*0064*/ 	.word	0xffffffff


	//   ....[2]....
        /*0068*/ 	.word	0xffffffff


	//   ....[3]....
        /*006c*/ 	.word	0xffffffff


	//   ....[4]....
        /*0070*/ 	.word	0xffffffff


	//   ....[5]....
        /*0074*/ 	.word	0xffffffff


	//   ....[6]....
        /*0078*/ 	.word	0xffffffff


	//   ....[7]....
        /*007c*/ 	.word	0xffffffff


	//   ....[8]....
        /*0080*/ 	.word	0xffffffff


	//   ....[9]....
        /*0084*/ 	.word	0xffffffff


	//   ....[10]....
        /*0088*/ 	.word	0x0500000f


	//   ....[11]....
        /*008c*/ 	.word	0x0500000f


	//   ....[12]....
        /*0090*/ 	.word	0x0500000f


	//   ....[13]....
        /*0094*/ 	.word	0x0500000f


	//   ....[14]....
        /*0098*/ 	.word	0x0500000f


	//   ....[15]....
        /*009c*/ 	.word	0x0500000f


	//   ....[16]....
        /*00a0*/ 	.word	0x0500000f


	//   ....[17]....
        /*00a4*/ 	.word	0x0500000f


	//   ....[18]....
        /*00a8*/ 	.word	0x0500000f


	//   ....[19]....
        /*00ac*/ 	.word	0x0500000f


	//----- nvinfo : EIATTR_COOP_GROUP_INSTR_OFFSETS
	.align		4
.L_5597:
        /*00b0*/ 	.byte	0x04, 0x28
        /*00b2*/ 	.short	(.L_5599 - .L_5598)


	//   ....[0]....
.L_5598:
        /*00b4*/ 	.word	0x000005c0


	//   ....[1]....
        /*00b8*/ 	.word	0x00000600


	//   ....[2]....
        /*00bc*/ 	.word	0x00000620


	//   ....[3]....
        /*00c0*/ 	.word	0x00000640


	//   ....[4]....
        /*00c4*/ 	.word	0x00000660


	//   ....[5]....
        /*00c8*/ 	.word	0x00000d60


	//   ....[6]....
        /*00cc*/ 	.word	0x00000d80


	//   ....[7]....
        /*00d0*/ 	.word	0x00000da0


	//   ....[8]....
        /*00d4*/ 	.word	0x00000dc0


	//   ....[9]....
        /*00d8*/ 	.word	0x00000de0


	//   ....[10]....
        /*00dc*/ 	.word	0x00001ae0


	//   ....[11]....
        /*00e0*/ 	.word	0x00001b60


	//   ....[12]....
        /*00e4*/ 	.word	0x00001bc0


	//   ....[13]....
        /*00e8*/ 	.word	0x00001c20


	//   ....[14]....
        /*00ec*/ 	.word	0x00001c80


	//   ....[15]....
        /*00f0*/ 	.word	0x000023f0


	//   ....[16]....
        /*00f4*/ 	.word	0x00002450


	//   ....[17]....
        /*00f8*/ 	.word	0x000024b0


	//   ....[18]....
        /*00fc*/ 	.word	0x00002510


	//   ....[19]....
        /*0100*/ 	.word	0x00002570


	//----- nvinfo : EIATTR_VRC_CTA_INIT_COUNT
	.align		4
.L_5599:
        /*0104*/ 	.byte	0x02, 0x4a
	.zero		1
	.zero		1


	//----- nvinfo : EIATTR_SYSCALL_OFFSETS
	.align		4
        /*0108*/ 	.byte	0x04, 0x46
        /*010a*/ 	.short	(.L_5601 - .L_5600)


	//   ....[0]....
.L_5600:
        /*010c*/ 	.word	0x00000170


	//----- nvinfo : EIATTR_EXIT_INSTR_OFFSETS
	.align		4
.L_5601:
        /*0110*/ 	.byte	0x04, 0x1c
        /*0112*/ 	.short	(.L_5603 - .L_5602)


	//   ....[0]....
.L_5602:
        /*0114*/ 	.word	0x00000220


	//   ....[1]....
        /*0118*/ 	.word	0x00001a80


	//----- nvinfo : EIATTR_CRS_STACK_SIZE
	.align		4
.L_5603:
        /*011c*/ 	.byte	0x04, 0x1e
        /*011e*/ 	.short	(.L_5605 - .L_5604)
.L_5604:
        /*0120*/ 	.word	0x00000000


	//----- nvinfo : EIATTR_CBANK_PARAM_SIZE
	.align		4
.L_5605:
        /*0124*/ 	.byte	0x03, 0x19
        /*0126*/ 	.short	0x0030


	//----- nvinfo : EIATTR_PARAM_CBANK
	.align		4
        /*0128*/ 	.byte	0x04, 0x0a
        /*012a*/ 	.short	(.L_5607 - .L_5606)
	.align		4
.L_5606:
        /*012c*/ 	.word	index@(.nv.constant0._Z15SoftmaxWarpImplI10DirectLoadI13__nv_bfloat16fE11DirectStoreIfS1_EfLi1ELi11ELi32ELi1ELb0EL9Algorithm0EEvT_T0_ll)
        /*0130*/ 	.short	0x0380
        /*0132*/ 	.short	0x0030


	//----- nvinfo : EIATTR_SW_WAR
	.align		4
.L_5607:
        /*0134*/ 	.byte	0x04, 0x36
        /*0136*/ 	.short	(.L_5609 - .L_5608)
.L_5608:
        /*0138*/ 	.word	0x00000008
.L_5609:


//--------------------- .nv.info._Z15SoftmaxWarpImplI10DirectLoadI13__nv_bfloat16fE11DirectStoreIfS1_EfLi1ELi10ELi32ELi1ELb1EL9Algorithm0EEvT_T0_ll --------------------------
	.section	.nv.info._Z15SoftmaxWarpImplI10DirectLoadI13__nv_bfloat16fE11DirectStoreIfS1_EfLi1ELi10ELi32ELi1ELb1EL9Algorithm0EEvT_T0_ll,"",@"SHT_CUDA_INFO"
	.sectionflags	@""
	.align	4


	//----- nvinfo : EIATTR_CUDA_API_VERSION
	.align		4
        /*0000*/ 	.byte	0x04, 0x37
        /*0002*/ 	.short	(.L_5611 - .L_5610)
.L_5610:
        /*0004*/ 	.word	0x00000082


	//----- nvinfo : EIATTR_KPARAM_INFO
	.align		4
.L_5611:
        /*0008*/ 	.byte	0x04, 0x17
        /*000a*/ 	.short	(.L_5613 - .L_5612)
.L_5612:
        /*000c*/ 	.word	0x00000000
        /*0010*/ 	.short	0x0003
        /*0012*/ 	.short	0x0028
        /*0014*/ 	.byte	0x00, 0xf0, 0x21, 0x00


	//----- nvinfo : EIATTR_KPARAM_INFO
	.align		4
.L_5613:
        /*0018*/ 	.byte	0x04, 0x17
        /*001a*/ 	.short	(.L_5615 - .L_5614)
.L_5614:
        /*001c*/ 	.word	0x00000000
        /*0020*/ 	.short	0x0002
        /*0022*/ 	.short	0x0020
        /*0024*/ 	.byte	0x00, 0xf0, 0x21, 0x00


	//----- nvinfo : EIATTR_KPARAM_INFO
	.align		4
.L_5615:
        /*0028*/ 	.byte	0x04, 0x17
        /*002a*/ 	.short	(.L_5617 - .L_5616)
.L_5616:
        /*002c*/ 	.word	0x00000000
        /*0030*/ 	.short	0x0001
        /*0032*/ 	.short	0x0010
        /*0034*/ 	.byte	0x00, 0xf0, 0x41, 0x00


	//----- nvinfo : EIATTR_KPARAM_INFO
	.align		4
.L_5617:
        /*0038*/ 	.byte	0x04, 0x17
        /*003a*/ 	.short	(.L_5619 - .L_5618)
.L_5618:
        /*003c*/ 	.word	0x00000000
        /*0040*/ 	.short	0x0000
        /*0042*/ 	.short	0x0000
        /*0044*/ 	.byte	0x00, 0xf0, 0x41, 0x00


	//----- nvinfo : EIATTR_SPARSE_MMA_MASK
	.align		4
.L_5619:
        /*0048*/ 	.byte	0x03, 0x50
        /*004a*/ 	.short	0x0000


	//----- nvinfo : EIATTR_MAXREG_COUNT
	.align		4
        /*004c*/ 	.byte	0x03, 0x1b
        /*004e*/ 	.short	0x00ff


	//----- nvinfo : EIATTR_EXTERNS
	.align		4
        /*0050*/ 	.byte	0x04, 0x0f
        /*0052*/ 	.short	(.L_5621 - .L_5620)


	//   ....[0]....
	.align		4
.L_5620:
        /*0054*/ 	.word	index@(__assertfail)


	//----- nvinfo : EIATTR_MERCURY_ISA_VERSION
	.align		4
.L_5621:
        /*0058*/ 	.byte	0x03, 0x5f
        /*005a*/ 	.short	0x0101


	//----- nvinfo : EIATTR_COOP_GROUP_MASK_REGIDS
	.align		4
        /*005c*/ 	.byte	0x04, 0x29
        /*005e*/ 	.short	(.L_5623 - .L_5622)


	//   ....[0]....
.L_5622:
        /*0060*/ 	.word	0xffffffff


	//   ....[1]....
        /*0064*/ 	.word	0xffffffff


	//   ....[2]....
        /*0068*/ 	.word	0xffffffff


	//   ....[3]....
        /*006c*/ 	.word	0xffffffff


	//   ....[4]....
        /*0070*/ 	.word	0xffffffff


	//   ....[5]....
        /*0074*/ 	.word	0xffffffff


	//   ....[6]....
        /*0078*/ 	.word	0xffffffff


	//   ....[7]....
        /*007c*/ 	.word	0xffffffff


	//   ....[8]....
        /*0080*/ 	.word	0xffffffff


	//   ....[9]....
        /*0084*/ 	.word	0xffffffff


	//   ....[10]....
        /*0088*/ 	.word	0x0500000f


	//   ....[11]....
        /*008c*/ 	.word	0x0500000f


	//   ....[12]....
        /*0090*/ 	.word	0x0500000f


	//   ....[13]....
        /*0094*/ 	.word	0x0500000f


	//   ....[14]....
        /*0098*/ 	.word	0x0500000f


	//   ....[15]....
        /*009c*/ 	.word	0x0500000f


	//   ....[16]....
        /*00a0*/ 	.word	0x0500000f


	//   ....[17]....
        /*00a4*/ 	.word	0x0500000f


	//   ....[18]....
        /*00a8*/ 	.word	0x0500000f


	//   ....[19]....
        /*00ac*/ 	.word	0x0500000f


	//----- nvinfo : EIATTR_COOP_GROUP_INSTR_OFFSETS
	.align		4
.L_5623:
        /*00b0*/ 	.byte	0x04, 0x28
        /*00b2*/ 	.short	(.L_5625 - .L_5624)


	//   ....[0]....
.L_5624:
        /*00b4*/ 	.word	0x000008b0


	//   ....[1]....
        /*00b8*/ 	.word	0x000008f0


	//   ....[2]....
        /*00bc*/ 	.word	0x00000910


	//   ....[3]....
        /*00c0*/ 	.word	0x00000930


	//   ....[4]....
        /*00c4*/ 	.word	0x00000950


	//   ....[5]....
        /*00c8*/ 	.word	0x00000fb0


	//   ....[6]....
        /*00cc*/ 	.word	0x00000fd0


	//   ....[7]....
        /*00d0*/ 	.word	0x00000ff0


	//   ....[8]....
        /*00d4*/ 	.word	0x00001010


	//   ....[9]....
        /*00d8*/ 	.word	0x00001030


	//   ....[10]....
        /*00dc*/ 	.word	0x00001de0


	//   ....[11]....
        /*00e0*/ 	.word	0x00001e60


	//   ....[12]....
        /*00e4*/ 	.word	0x00001ec0


	//   ....[13]....
        /*00e8*/ 	.word	0x00001f20


	//   ....[14]....
        /*00ec*/ 	.word	0x00001f80


	//   ....[15]....
        /*00f0*/ 	.word	0x00002650


	//   ....[16]....
        /*00f4*/ 	.word	0x000026b0


	//   ....[17]....
        /*00f8*/ 	.word	0x00002710


	//   ....[18]....
        /*00fc*/ 	.word	0x00002770


	//   ....[19]....
        /*0100*/ 	.word	0x000027d0


	//----- nvinfo : EIATTR_VRC_CTA_INIT_COUNT
	.align		4
.L_5625:
        /*0104*/ 	.byte	0x02, 0x4a
	.zero		1
	.zero		1


	//----- nvinfo : EIATTR_SYSCALL_OFFSETS
	.align		4
        /*0108*/ 	.byte	0x04, 0x46
        /*010a*/ 	.short	(.L_5627 - .L_5626)


	//   ....[0]....
.L_5626:
        /*010c*/ 	.word	0x00000180


	//----- nvinfo : EIATTR_EXIT_INSTR_OFFSETS
	.align		4
.L_5627:
        /*0110*/ 	.byte	0x04, 0x1c
        /*0112*/ 	.short	(.L_5629 - .L_5628)


	//   ....[0]....
.L_5628:
        /*0114*/ 	.word	0x00000230


	//   ....[1]....
        /*0118*/ 	.word	0x00001d80


	//----- nvinfo : EIATTR_CRS_STACK_SIZE
	.align		4
.L_5629:
        /*011c*/ 	.byte	0x04, 0x1e
        /*011e*/ 	.short	(.L_5631 - .L_5630)
.L_5630:
        /*0120*/ 	.word	0x00000000


	//----- nvinfo : EIATTR_CBANK_PARAM_SIZE
	.align		4
.L_5631:
        /*0124*/ 	.byte	0x03, 0x19
        /*0126*/ 	.short	0x0030


	//----- nvinfo : EIATTR_PARAM_CBANK
	.align		4
        /*0128*/ 	.byte	0x04, 0x0a
        /*012a*/ 	.short	(.L_5633 - .L_5632)
	.align		4
.L_5632:
        /*012c*/ 	.word	index@(.nv.constant0._Z15SoftmaxWarpImplI10DirectLoadI13__nv_bfloat16fE11DirectStoreIfS1_EfLi1ELi10ELi32ELi1ELb1EL9Algorithm0EEvT_T0_ll)
        /*0130*/ 	.short	0x0380
        /*0132*/ 	.short	0x0030


	//----- nvinfo : EIATTR_SW_WAR
	.align		4
.L_5633:
        /*0134*/ 	.byte	0x04, 0x36
        /*0136*/ 	.short	(.L_5635 - .L_5634)
.L_5634:
        /*0138*/ 	.word	0x00000008
.L_5635:


//--------------------- .nv.info._Z15SoftmaxWarpImplI10DirectLoadI13__nv_bfloat16fE11DirectStoreIfS1_EfLi1ELi10ELi32ELi1ELb0EL9Algorithm0EEvT_T0_ll --------------------------
	.section	.nv.info._Z15SoftmaxWarpImplI10DirectLoadI13__nv_bfloat16fE11DirectStoreIfS1_EfLi1ELi10ELi32ELi1ELb0EL9Algorithm0EEvT_T0_ll,"",@"SHT_CUDA_INFO"
	.sectionflags	@""
	.align	4


	//----- nvinfo : EIATTR_CUDA_API_VERSION
	.align		4
        /*0000*/ 	.byte	0x04, 0x37
        /*0002*/ 	.short	(.L_5637 - .L_5636)
.L_5636:
        /*0004*/ 	.word	0x00000082


	//----- nvinfo : EIATTR_KPARAM_INFO
	.align		4
.L_5637:
        /*0008*/ 	.byte	0x04, 0x17
        /*000a*/ 	.short	(.L_5639 - .L_5638)
.L_5638:
        /*000c*/ 	.word	0x00000000
        /*0010*/ 	.short	0x0003
        /*0012*/ 	.short	0x0028
        /*0014*/ 	.byte	0x00, 0xf0, 0x21, 0x00


	//----- nvinfo : EIATTR_KPARAM_INFO
	.align		4
.L_5639:
        /*0018*/ 	.byte	0x04, 0x17
        /*001a*/ 	.short	(.L_5641 - .L_5640)
.L_5640:
        /*001c*/ 	.word	0x00000000
        /*0020*/ 	.short	0x0002
        /*0022*/ 	.short	0x0020
        /*0024*/ 	.byte	0x00, 0xf0, 0x21, 0x00


	//----- nvinfo : EIATTR_KPARAM_INFO
	.align		4
.L_5641:
        /*0028*/ 	.byte	0x04, 0x17
        /*002a*/ 	.short	(.L_5643 - .L_5642)
.L_5642:
        /*002c*/ 	.word	0x00000000
        /*0030*/ 	.short	0x0001
        /*0032*/ 	.short	0x0010
        /*0034*/ 	.byte	0x00, 0xf0, 0x41, 0x00


	//----- nvinfo : EIATTR_KPARAM_INFO
	.align		4
.L_5643:
        /*0038*/ 	.byte	0x04, 0x17
        /*003a*/ 	.short	(.L_5645 - .L_5644)
.L_5644:
        /*003c*/ 	.word	0x00000000
        /*0040*/ 	.short	0x0000
        /*0042*/ 	.short	0x0000
        /*0044*/ 	.byte	0x00, 0xf0, 0x41, 0x00


	//----- nvinfo : EIATTR_SPARSE_MMA_MASK
	.align		4
.L_5645:
        /*0048*/ 	.byte	0x03, 0x50
        /*004a*/ 	.short	0x0000


	//----- nvinfo : EIATTR_MAXREG_COUNT
	.align		4
        /*004c*/ 	.byte	0x03, 0x1b
        /*004e*/ 	.short	0x00ff


	//----- nvinfo : EIATTR_EXTERNS
	.align		4
        /*0050*/ 	.byte	0x04, 0x0f
        /*0052*/ 	.short	(.L_5647 - .L_5646)


	//   ....[0]....
	.align		4
.L_5646:
        /*0054*/ 	.word	index@(__assertfail)


	//----- nvinfo : EIATTR_MERCURY_ISA_VERSION
	.align		4
.L_5647:
        /*0058*/ 	.byte	0x03, 0x5f
        /*005a*/ 	.short	0x0101


	//----- nvinfo : EIATTR_COOP_GROUP_MASK_REGIDS
	.align		4
        /*005c*/ 	.byte	0x04, 0x29
        /*005e*/ 	.short	(.L_5649 - .L_5648)


	//   ....[0]....
.L_5648:
        /*0060*/ 	.word	0xffffffff


	//   ....[1]....
        /*0064*/ 	.word	0xffffffff


	//   ....[2]....
        /*0068*/ 	.word	0xffffffff


	//   ....[3]....
        /*006c*/ 	.word	0xffffffff


	//   ....[4]....
        /*0070*/ 	.word	0xffffffff


	//   ....[5]....
        /*0074*/ 	.word	0xffffffff


	//   ....[6]....
        /*0078*/ 	.word	0xffffffff


	//   ....[7]....
        /*007c*/ 	.word	0xffffffff


	//   ....[8]....
        /*0080*/ 	.word	0xffffffff


	//   ....[9]....
        /*0084*/ 	.word	0xffffffff


	//   ....[10]....
        /*0088*/ 	.word	0x0500000f


	//   ....[11]....
        /*008c*/ 	.word	0x0500000f


	//   ....[12]....
        /*0090*/ 	.word	0x0500000f


	//   ....[13]....
        /*0094*/ 	.word	0x0500000f


	//   ....[14]....
        /*0098*/ 	.word	0x0500000f


	//   ....[15]....
        /*009c*/ 	.word	0x0500000f


	//   ....[16]....
        /*00a0*/ 	.word	0x0500000f


	//   ....[17]....
        /*00a4*/ 	.word	0x0500000f


	//   ....[18]....
        /*00a8*/ 	.word	0x0500000f


	//   ....[19]....
        /*00ac*/ 	.word	0x0500000f


	//----- nvinfo : EIATTR_COOP_GROUP_INSTR_OFFSETS
	.align		4
.L_5649:
        /*00b0*/ 	.byte	0x04, 0x28
        /*00b2*/ 	.short	(.L_5651 - .L_5650)


	//   ....[0]....
.L_5650:
        /*00b4*/ 	.word	0x000005a0


	//   ....[1]....
        /*00b8*/ 	.word	0x000005e0


	//   ....[2]....
        /*00bc*/ 	.word	0x00000600


	//   ....[3]....
        /*00c0*/ 	.word	0x00000620


	//   ....[4]....
        /*00c4*/ 	.word	0x00000640


	//   ....[5]....
        /*00c8*/ 	.word	0x00000ca0


	//   ....[6]....
        /*00cc*/ 	.word	0x00000cc0


	//   ....[7]....
        /*00d0*/ 	.word	0x00000ce0


	//   ....[8]....
        /*00d4*/ 	.word	0x00000d00


	//   ....[9]....
        /*00d8*/ 	.word	0x00000d20


	//   ....[10]....
        /*00dc*/ 	.word	0x00001910


	//   ....[11]....
        /*00e0*/ 	.word	0x000019a0


	//   ....[12]....
        /*00e4*/ 	.word	0x00001a00


	//   ....[13]....
        /*00e8*/ 	.word	0x00001a60


	//   ....[14]....
        /*00ec*/ 	.word	0x00001ac0


	//   ....[15]....
        /*00f0*/ 	.word	0x00002180


	//   ....[16]....
        /*00f4*/ 	.word	0x000021e0


	//   ....[17]....
        /*00f8*/ 	.word	0x00002240


	//   ....[18]....
        /*00fc*/ 	.word	0x000022a0


	//   ....[19]....
        /*0100*/ 	.word	0x00002300


	//----- nvinfo : EIATTR_VRC_CTA_INIT_COUNT
	.align		4
.L_5651:
        /*0104*/ 	.byte	0x02, 0x4a
	.zero		1
	.zero		1


	//----- nvinfo : EIATTR_SYSCALL_OFFSETS
	.align		4
        /*0108*/ 	.byte	0x04, 0x46
        /*010a*/ 	.short	(.L_5653 - .L_5652)


	//   ....[0]....
.L_5652:
        /*010c*/ 	.word	0x00000170


	//----- nvinfo : EIATTR_EXIT_INSTR_OFFSETS
	.align		4
.L_5653:
        /*0110*/ 	.byte	0x04, 0x1c
        /*0112*/ 	.short	(.L_5655 - .L_5654)


	//   ....[0]....
.L_5654:
        /*0114*/ 	.word	0x00000220


	//   ....[1]....
        /*0118*/ 	.word	0x000018b0


	//----- nvinfo : EIATTR_CRS_STACK_SIZE
	.align		4
.L_5655:
        /*011c*/ 	.byte	0x04, 0x1e
        /*011e*/ 	.short	(.L_5657 - .L_5656)
.L_5656:
        /*0120*/ 	.word	0x00000000


	//----- nvinfo : EIATTR_CBANK_PARAM_SIZE
	.align		4
.L_5657:
        /*0124*/ 	.byte	0x03, 0x19
        /*0126*/ 	.short	0x0030


	//----- nvinfo : EIATTR_PARAM_CBANK
	.align		4
        /*0128*/ 	.byte	0x04, 0x0a
        /*012a*/ 	.short	(.L_5659 - .L_5658)
	.align		4
.L_5658:
        /*012c*/ 	.word	index@(.nv.constant0._Z15SoftmaxWarpImplI10DirectLoadI13__nv_bfloat16fE11DirectStoreIfS1_EfLi1ELi10ELi32ELi1ELb0EL9Algorithm0EEvT_T0_ll)
        /*0130*/ 	.short	0x0380
        /*0132*/ 	.short	0x0030


	//----- nvinfo : EIATTR_SW_WAR
	.align		4
.L_5659:
        /*0134*/ 	.byte	0x04, 0x36
        /*0136*/ 	.short	(.L_5661 - .L_5660)
.L_5660:
        /*0138*/ 	.word	0x00000008
.L_5661:


//--------------------- .nv.info._Z15SoftmaxWarpImplI10DirectLoadI13__nv_bfloat16fE11DirectStoreIfS1_EfLi1ELi9ELi32ELi1ELb1EL9Algorithm0EEvT_T0_ll --------------------------
	.section	.nv.info._Z15SoftmaxWarpImplI10DirectLoadI13__nv_bfloat16fE11DirectStoreIfS1_EfLi1ELi9ELi32ELi1ELb1EL9Algorithm0EEvT_T0_ll,"",@"SHT_CUDA_INFO"
	.sectionflags	@""
	.align	4


	//----- nvinfo : EIATTR_CUDA_API_VERSION
	.align		4
        /*0000*/ 	.byte	0x04, 0x37
        /*0002*/ 	.short	(.L_5663 - .L_5662)
.L_5662:
        /*0004*/ 	.word	0x00000082


	//----- nvinfo : EIATTR_KPARAM_INFO
	.align		4
.L_5663:
        /*0008*/ 	.byte	0x04, 0x17
        /*000a*/ 	.short	(.L_5665 - .L_5664)
.L_5664:
        /*000c*/ 	.word	0x00000000
        /*0010*/ 	.short	0x0003
        /*0012*/ 	.short	0x0028
        /*0014*/ 	.byte	0x00, 0xf0, 0x21, 0x00


	//----- nvinfo : EIATTR_KPARAM_INFO
	.align		4
.L_5665:
        /*0018*/ 	.byte	0x04, 0x17
        /*001a*/ 	.short	(.L_5667 - .L_5666)
.L_5666:
        /*001c*/ 	.word	0x00000000
        /*0020*/ 	.short	0x0002
        /*0022*/ 	.short	0x0020
        /*0024*/ 	.byte	0x00, 0xf0, 0x21, 0x00


	//----- nvinfo : EIATTR_KPARAM_INFO
	.align		4
.L_5667:
        /*0028*/ 	.byte	0x04, 0x17
        /*002a*/ 	.short	(.L_5669 - .L_5668)
.L_5668:
        /*002c*/ 	.word	0x00000000
        /*0030*/ 	.short	0x0001
        /*0032*/ 	.short	0x0010
        /*0034*/ 	.byte	0x00, 0xf0, 0x41, 0x00


	//----- nvinfo : EIATTR_KPARAM_INFO
	.align		4
.L_5669:
        /*0038*/ 	.byte	0x04, 0x17
        /*003a*/ 	.short	(.L_5671 - .L_5670)
.L_5670:
        /*003c*/ 	.word	0x00000000
        /*0040*/ 	.short	0x0000
        /*0042*/ 	.short	0x0000
        /*0044*/ 	.byte	0x00, 0xf0, 0x41, 0x00


	//----- nvinfo : EIATTR_SPARSE_MMA_MASK
	.align		4
.L_5671:
        /*0048*/ 	.byte	0x03, 0x50
        /*004a*/ 	.short	0x0000


	//----- nvinfo : EIATTR_MAXREG_COUNT
	.align		4
        /*004c*/ 	.byte	0x03, 0x1b
        /*004e*/ 	.short	0x00ff


	//----- nvinfo : EIATTR_EXTERNS
	.align		4
        /*0050*/ 	.byte	0x04, 0x0f
        /*0052*/ 	.short	(.L_5673 - .L_5672)


	//   ....[0]....
	.align		4
.L_5672:
        /*0054*/ 	.word	index@(__assertfail)


	//----- nvinfo : EIATTR_MERCURY_ISA_VERSION
	.align		4
.L_5673:
        /*0058*/ 	.byte	0x03, 0x5f
        /*005a*/ 	.short	0x0101


	//----- nvinfo : EIATTR_COOP_GROUP_MASK_REGIDS
	.align		4
        /*005c*/ 	.byte	0x04, 0x29
        /*005e*/ 	.short	(.L_5675 - .L_5674)


	//   ....[0]....
.L_5674:
        /*0060*/ 	.word	0xffffffff


	//   ....[1]....
        /*0064*/ 	.word	0xffffffff


	//   ....[2]....
        /*0068*/ 	.word	0xffffffff


	//   ....[3]....
        /*006c*/ 	.word	0xffffffff


	//   ....[4]....
        /*0070*/ 	.word	0xffffffff


	//   ....[5]....
        /*0074*/ 	.word	0xffffffff


	//   ....[6]....
        /*0078*/ 	.word	0xffffffff


	//   ....[7]....
        /*007c*/ 	.word	0xffffffff


	//   ....[8]....
        /*0080*/ 	.word	0xffffffff


	//   ....[9]....
        /*0084*/ 	.word	0xffffffff


	//   ....[10]....
        /*0088*/ 	.word	0x0500000f


	//   ....[11]....
        /*008c*/ 	.word	0x0500000f


	//   ....[12]....
        /*0090*/ 	.word	0x0500000f


	//   ....[13]....
        /*0094*/ 	.word	0x0500000f


	//   ....[14]....
        /*0098*/ 	.word	0x0500000f


	//   ....[15]....
        /*009c*/ 	.word	0x0500000f


	//   ....[16]....
        /*00a0*/ 	.word	0x0500000f


	//   ....[17]....
        /*00a4*/ 	.word	0x0500000f


	//   ....[18]....
        /*00a8*/ 	.word	0x0500000f


	//   ....[19]....
        /*00ac*/ 	.word	0x0500000f


	//----- nvinfo : EIATTR_COOP_GROUP_INSTR_OFFSETS
	.align		4
.L_5675:
        /*00b0*/ 	.byte	0x04, 0x28
        /*00b2*/ 	.short	(.L_5677 - .L_5676)


	//   ....[0]....
.L_5676:
        /*00b4*/ 	.word	0x00000820


	//   ....[1]....
        /*00b8*/ 	.word	0x00000860


	//   ....[2]....
        /*00bc*/ 	.word	0x00000880


	//   ....[3]....
        /*00c0*/ 	.word	0x000008a0


	//   ....[4]....
        /*00c4*/ 	.word	0x000008c0


	//   ....[5]....
        /*00c8*/ 	.word	0x00000e80


	//   ....[6]....
        /*00cc*/ 	.word	0x00000ea0


	//   ....[7]....
        /*00d0*/ 	.word	0x00000ec0


	//   ....[8]....
        /*00d4*/ 	.word	0x00000ee0


	//   ....[9]....
        /*00d8*/ 	.word	0x00000f00


	//   ....[10]....
        /*00dc*/ 	.word	0x00001c00


	//   ....[11]....
        /*00e0*/ 	.word	0x00001c80


	//   ....[12]....
        /*00e4*/ 	.word	0x00001ce0


	//   ....[13]....
        /*00e8*/ 	.word	0x00001d40


	//   ....[14]....
        /*00ec*/ 	.word	0x00001da0


	//   ....[15]....
        /*00f0*/ 	.word	0x000023d0


	//   ....[16]....
        /*00f4*/ 	.word	0x00002430


	//   ....[17]....
        /*00f8*/ 	.word	0x00002490


	//   ....[18]....
        /*00fc*/ 	.word	0x000024f0


	//   ....[19]....
        /*0100*/ 	.word	0x00002550


	//----- nvinfo : EIATTR_VRC_CTA_INIT_COUNT
	.align		4
.L_5677:
        /*0104*/ 	.byte	0x02, 0x4a
	.zero		1
	.zero		1


	//----- nvinfo : EIATTR_SYSCALL_OFFSETS
	.align		4
        /*0108*/ 	.byte	0x04, 0x46
        /*010a*/ 	.short	(.L_5679 - .L_5678)


	//   ....[0]....
.L_5678:
        /*010c*/ 	.word	0x00000180


	//----- nvinfo : EIATTR_EXIT_INSTR_OFFSETS
	.align		4
.L_5679:
        /*0110*/ 	.byte	0x04, 0x1c
        /*0112*/ 	.short	(.L_5681 - .L_5680)


	//   ....[0]....
.L_5680:
        /*0114*/ 	.word	0x00000230


	//   ....[1]....
        /*0118*/ 	.word	0x00001ba0


	//----- nvinfo : EIATTR_CRS_STACK_SIZE
	.align		4
.L_5681:
        /*011c*/ 	.byte	0x04, 0x1e
        /*011e*/ 	.short	(.L_5683 - .L_5682)
.L_5682:
        /*0120*/ 	.word	0x00000000


	//----- nvinfo : EIATTR_CBANK_PARAM_SIZE
	.align		4
.L_5683:
        /*0124*/ 	.byte	0x03, 0x19
        /*0126*/ 	.short	0x0030


	//----- nvinfo : EIATTR_PARAM_CBANK
	.align		4
        /*0128*/ 	.byte	0x04, 0x0a
        /*012a*/ 	.short	(.L_5685 - .L_5684)
	.align		4
.L_5684:
        /*012c*/ 	.word	index@(.nv.constant0._Z15SoftmaxWarpImplI10DirectLoadI13__nv_bfloat16fE11DirectStoreIfS1_EfLi1ELi9ELi32ELi1ELb1EL9Algorithm0EEvT_T0_ll)
        /*0130*/ 	.short	0x0380
        /*0132*/ 	.short	0x0030


	//----- nvinfo : EIATTR_SW_WAR
	.align		4
.L_5685:
        /*0134*/ 	.byte	0x04, 0x36
        /*0136*/ 	.short	(.L_5687 - .L_5686)
.L_5686:
        /*0138*/ 	.word	0x00000008
.L_5687:


//--------------------- .nv.info._Z15SoftmaxWarpImplI10DirectLoadI13__nv_bfloat16fE11DirectStoreIfS1_EfLi1ELi9ELi32ELi1ELb0EL9Algorithm0EEvT_T0_ll --------------------------
	.section	.nv.info._Z15SoftmaxWarpImplI10DirectLoadI13__nv_bfloat16fE11DirectStoreIfS1_EfLi1ELi9ELi32ELi1ELb0EL9Algorithm0EEvT_T0_ll,"",@"SHT_CUDA_INFO"
	.sectionflags	@""
	.align	4


	//----- nvinfo : EIATTR_CUDA_API_VERSION
	.align		4
        /*0000*/ 	.byte	0x04, 0x37
        /*0002*/ 	.short	(.L_5689 - .L_5688)
.L_5688:
        /*0004*/ 	.word	0x00000082


	//----- nvinfo : EIATTR_KPARAM_INFO
	.align		4
.L_5689:
        /*0008*/ 	.byte	0x04, 0x17
        /*000a*/ 	.short	(.L_5691 - .L_5690)
.L_5690:
        /*000c*/ 	.word	0x00000000
        /*0010*/ 	.short	0x0003
        /*0012*/ 	.short	0x0028
        /*0014*/ 	.byte	0x00, 0xf0, 0x21, 0x00


	//----- nvinfo : EIATTR_KPARAM_INFO
	.align		4
.L_5691:
        /*0018*/ 	.byte	0x04, 0x17
        /*001a*/ 	.short	(.L_5693 - .L_5692)
.L_5692:
        /*001c*/ 	.word	0x00000000
        /*0020*/ 	.short	0x0002
        /*0022*/ 	.short	0x0020
        /*0024*/ 	.byte	0x00, 0xf0, 0x21, 0x00


	//----- nvinfo : EIATTR_KPARAM_INFO
	.align		4
.L_5693:
        /*0028*/ 	.byte	0x04, 0x17
        /*002a*/ 	.short	(.L_5695 - .L_5694)
.L_5694:
        /*002c*/ 	.word	0x00000000
        /*0030*/ 	.short	0x0001
        /*0032*/ 	.short	0x0010
        /*0034*/ 	.byte	0x00, 0xf0, 0x41, 0x00


	//----- nvinfo : EIATTR_KPARAM_INFO
	.align		4
.L_5695:
        /*0038*/ 	.byte	0x04, 0x17
        /*003a*/ 	.short	(.L_5697 - .L_5696)
.L_5696:
        /*003c*/ 	.word	0x00000000
        /*0040*/ 	.short	0x0000
        /*0042*/ 	.short	0x0000
        /*0044*/ 	.byte	0x00, 0xf0, 0x41, 0x00


	//----- nvinfo : EIATTR_SPARSE_MMA_MASK
	.align		4
.L_5697:
        /*0048*/ 	.byte	0x03, 0x50
        /*004a*/ 	.short	0x0000


	//----- nvinfo : EIATTR_MAXREG_COUNT
	.align		4
        /*004c*/ 	.byte	0x03, 0x1b
        /*004e*/ 	.short	0x00ff


	//----- nvinfo : EIATTR_EXTERNS
	.align		4
        /*0050*/ 	.byte	0x04, 0x0f
        /*0052*/ 	.short	(.L_5699 - .L_5698)


	//   ....[0]....
	.align		4
.L_5698:
        /*0054*/ 	.word	index@(__assertfail)


	//----- nvinfo : EIATTR_MERCURY_ISA_VERSION
	.align		4
.L_5699:
        /*0058*/ 	.byte	0x03, 0x5f
        /*005a*/ 	.short	0x0101


	//----- nvinfo : EIATTR_COOP_GROUP_MASK_REGIDS
	.align		4
        /*005c*/ 	.byte	0x04, 0x29
        /*005e*/ 	.short	(.L_5701 - .L_5700)


	//   ....[0]....
.L_5700:
        /*0060*/ 	.word	0xffffffff


	//   ....[1]....
        /*0064*/ 	.word	0xffffffff


	//   ....[2]....
        /*0068*/ 	.word	0xffffffff


	//   ....[3]....
        /*006c*/ 	.word	0xffffffff


	//   ....[4]....
        /*0070*/ 	.word	0xffffffff


	//   ....[5]....
        /*0074*/ 	.word	0xffffffff


	//   ....[6]....
        /*0078*/ 	.word	0xffffffff


	//   ....[7]....
        /*007c*/ 	.word	0xffffffff


	//   ....[8]....
        /*0080*/ 	.word	0xffffffff


	//   ....[9]....
        /*0084*/ 	.word	0xffffffff


	//   ....[10]....
        /*0088*/ 	.word	0x0500000f


	//   ....[11]....
        /*008c*/ 	.word	0x0500000f


	//   ....[12]....
        /*0090*/ 	.word	0x0500000f


	//   ....[13]....
        /*0094*/ 	.word	0x0500000f


	//   ....[14]....
        /*0098*/ 	.word	0x0500000f


	//   ....[15]....
        /*009c*/ 	.word	0x0500000f


	//   ....[16]....
        /*00a0*/ 	.word	0x0500000f


	//   ....[17]....
        /*00a4*/ 	.word	0x0500000f


	//   ....[18]....
        /*00a8*/ 	.word	0x0500000f


	//   ....[19]....
        /*00ac*/ 	.word	0x0500000f


	//----- nvinfo : EIATTR_COOP_GROUP_INSTR_OFFSETS
	.align		4
.L_5701:
        /*00b0*/ 	.byte	0x04, 0x28
        /*00b2*/ 	.short	(.L_5703 - .L_5702)


	//   ....[0]....
.L_5702:
        /*00b4*/ 	.word	0x00000560


	//   ....[1]....
        /*00b8*/ 	.word	0x000005a0


	//   ....[2]....
        /*00bc*/ 	.word	0x000005c0


	//   ....[3]....
        /*00c0*/ 	.word	0x000005e0


	//   ....[4]....
        /*00c4*/ 	.word	0x00000600


	//   ....[5]....
        /*00c8*/ 	.word	0x00000bc0


	//   ....[6]....
        /*00cc*/ 	.word	0x00000be0


	//   ....[7]....
        /*00d0*/ 	.word	0x00000c00


	//   ....[8]....
        /*00d4*/ 	.word	0x00000c20


	//   ....[9]....
        /*00d8*/ 	.word	0x00000c40


	//   ....[10]....
        /*00dc*/ 	.word	0x000017d0


	//   ....[11]....
        /*00e0*/ 	.word	0x00001860


	//   ....[12]....
        /*00e4*/ 	.word	0x000018c0


	//   ....[13]....
        /*00e8*/ 	.word	0x00001920


	//   ....[14]....
        /*00ec*/ 	.word	0x00001980


	//   ....[15]....
        /*00f0*/ 	.word	0x00001fa0


	//   ....[16]....
        /*00f4*/ 	.word	0x00002000


	//   ....[17]....
        /*00f8*/ 	.word	0x00002060


	//   ....[18]....
        /*00fc*/ 	.word	0x000020c0


	//   ....[19]....
        /*0100*/ 	.word	0x00002120


	//----- nvinfo : EIATTR_VRC_CTA_INIT_COUNT
	.align		4
.L_5703:
        /*0104*/ 	.byte	0x02, 0x4a
	.zero		1
	.zero		1


	//----- nvinfo : EIATTR_SYSCALL_OFFSETS
	.align		4
        /*0108*/ 	.byte	0x04, 0x46
        /*010a*/ 	.short	(.L_5705 - .L_5704)


	//   ....[0]....
.L_5704:
        /*010c*/ 	.word	0x00000170


	//----- nvinfo : EIATTR_EXIT_INSTR_OFFSETS
	.align		4
.L_5705:
        /*0110*/ 	.byte	0x04, 0x1c
        /*0112*/ 	.short	(.L_5707 - .L_5706)


	//   ....[0]....
.L_5706:
        /*0114*/ 	.word	0x00000220


	//   ....[1]....
        /*0118*/ 	.word	0x00001770


	//----- nvinfo : EIATTR_CRS_STACK_SIZE
	.align		4
.L_5707:
        /*011c*/ 	.byte	0x04, 0x1e
        /*011e*/ 	.short	(.L_5709 - .L_5708)
.L_5708:
        /*0120*/ 	.word	0x00000000


	//----- nvinfo : EIATTR_CBANK_PARAM_SIZE
	.align		4
.L_5709:
        /*0124*/ 	.byte	0x03, 0x19
        /*0126*/ 	.short	0x0030


	//----- nvinfo : EIATTR_PARAM_CBANK
	.align		4
        /*0128*/ 	.byte	0x04, 0x0a
        /*012a*/ 	.short	(.L_5711 - .L_5710)
	.align		4
.L_5710:
        /*012c*/ 	.word	index@(.nv.constant0._Z15SoftmaxWarpImplI10DirectLoadI13__nv_bfloat16fE11DirectStoreIfS1_EfLi1ELi9ELi32ELi1ELb0EL9Algorithm0EEvT_T0_ll)
        /*0130*/ 	.short	0x0380
        /*0132*/ 	.short	0x0030


	//----- nvinfo : EIATTR_SW_WAR
	.align		4
.L_5711:
        /*0134*/ 	.byte	0x04, 0x36
        /*0136*/ 	.short	(.L_5713 - .L_5712)
.L_5712:
        /*0138*/ 	.word	0x00000008
.L_5713:


//--------------------- .nv.info._Z15SoftmaxWarpImplI10DirectLoadI13__nv_bfloat16fE11DirectStoreIfS1_EfLi1ELi8ELi32ELi1ELb1EL9Algorithm0EEvT_T0_ll --------------------------
	.section	.nv.info._Z15SoftmaxWarpImplI10DirectLoadI13__nv_bfloat16fE11DirectStoreIfS1_EfLi1ELi8ELi32ELi1ELb1EL9Algorithm0EEvT_T0_ll,"",@"SHT_CUDA_INFO"
	.sectionflags	@""
	.align	4


	//----- nvinfo : EIATTR_CUDA_API_VERSION
	.align		4
        /*0000*/ 	.byte	0x04, 0x37
        /*0002*/ 	.short	(.L_5715 - .L_5714)
.L_5714:
        /*0004*/ 	.word	0x00000082


	//----- nvinfo : EIATTR_KPARAM_INFO
	.align		4
.L_5715:
        /*0008*/ 	.byte	0x04, 0x17
        /*000a*/ 	.short	(.L_5717 - .L_5716)
.L_5716:
        /*000c*/ 	.word	0x00000000
        /*0010*/ 	.short	0x0003
        /*0012*/ 	.short	0x0028
        /*0014*/ 	.byte	0x00, 0xf0, 0x21, 0x00


	//----- nvinfo : EIATTR_KPARAM_INFO
	.align		4
.L_5717:
        /*0018*/ 	.byte	0x04, 0x17
        /*001a*/ 	.short	(.L_5719 - .L_5718)
.L_5718:
        /*001c*/ 	.word	0x00000000
        /*0020*/ 	.short	0x0002
        /*0022*/ 	.short	0x0020
        /*0024*/ 	.byte	0x00, 0xf0, 0x21, 0x00


	//----- nvinfo : EIATTR_KPARAM_INFO
	.align		4
.L_5719:
        /*0028*/ 	.byte	0x04, 0x17
        /*002a*/ 	.short	(.L_5721 - .L_5720)
.L_5720:
        /*002c*/ 	.word	0x00000000
        /*0030*/ 	.short	0x0001
        /*0032*/ 	.short	0x0010
        /*0034*/ 	.byte	0x00, 0xf0, 0x41, 0x00


	//----- nvinfo : EIATTR_KPARAM_INFO
	.align		4
.L_5721:
        /*0038*/ 	.byte	0x04, 0x17
        /*003a*/ 	.short	(.L_5723 - .L_5722)
.L_5722:
        /*003c*/ 	.word	0x00000000
        /*0040*/ 	.short	0x0000
        /*0042*/ 	.short	0x0000
        /*0044*/ 	.byte	0x00, 0xf0, 0x41, 0x00


	//----- nvinfo : EIATTR_SPARSE_MMA_MASK
	.align		4
.L_5723:
        /*0048*/ 	.byte	0x03, 0x50
        /*004a*/ 	.short	0x0000


	//----- nvinfo : EIATTR_MAXREG_COUNT
	.align		4
        /*004c*/ 	.byte	0x03, 0x1b
        /*004e*/ 	.short	0x00ff


	//----- nvinfo : EIATTR_EXTERNS
	.align		4
        /*0050*/ 	.byte	0x04, 0x0f
        /*0052*/ 	.short	(.L_5725 - .L_5724)


	//   ....[0]....
	.align		4
.L_5724:
        /*0054*/ 	.word	index@(__assertfail)


	//----- nvinfo : EIATTR_MERCURY_ISA_VERSION
	.align		4
.L_5725:
        /*0058*/ 	.byte	0x03, 0x5f
        /*005a*/ 	.short	0x0101


	//----- nvinfo : EIATTR_COOP_GROUP_MASK_REGIDS
	.align		4
        /*005c*/ 	.byte	0x04, 0x29
        /*005e*/ 	.short	(.L_5727 - .L_5726)


	//   ....[0]....
.L_5726:
        /*0060*/ 	.word	0xffffffff


	//   ....[1]....
        /*0064*/ 	.word	0xffffffff


	//   ....[2]....
        /*0068*/ 	.word	0xffffffff


	//   ....[3]....
        /*006c*/ 	.word	0xffffffff


	//   ....[4]....
        /*0070*/ 	.word	0xffffffff


	//   ....[5]....
        /*0074*/ 	.word	0xffffffff


	//   ....[6]....
        /*0078*/ 	.word	0xffffffff


	//   ....[7]....
        /*007c*/ 	.word	0xffffffff


	//   ....[8]....
        /*0080*/ 	.word	0xffffffff


	//   ....[9]....
        /*0084*/ 	.word	0xffffffff


	//   ....[10]....
        /*0088*/ 	.word	0x0500000f


	//   ....[11]....
        /*008c*/ 	.word	0x0500000f


	//   ....[12]....
        /*0090*/ 	.word	0x0500000f


	//   ....[13]....
        /*0094*/ 	.word	0x0500000f


	//   ....[14]....
        /*0098*/ 	.word	0x0500000f


	//   ....[15]....
        /*009c*/ 	.word	0x0500000f


	//   ....[16]....
        /*00a0*/ 	.word	0x0500000f


	//   ....[17]....
        /*00a4*/ 	.word	0x0500000f


	//   ....[18]....
        /*00a8*/ 	.word	0x0500000f


	//   ....[19]....
        /*00ac*/ 	.word	0x0500000f


	//----- nvinfo : EIATTR_COOP_GROUP_INSTR_OFFSETS
	.align		4
.L_5727:
        /*00b0*/ 	.byte	0x04, 0x28
        /*00b2*/ 	.short	(.L_5729 - .L_5728)


	//   ....[0]....
.L_5728:
        /*00b4*/ 	.word	0x00000790


	//   ....[1]....
        /*00b8*/ 	.word	0x000007c0


	//   ....[2]....
        /*00bc*/ 	.word	0x000007e0


	//   ....[3]....
        /*00c0*/ 	.word	0x00000800


	//   ....[4]....
        /*00c4*/ 	.word	0x00000820


	//   ....[5]....
        /*00c8*/ 	.word	0x00000d50


	//   ....[6]....
        /*00cc*/ 	.word	0x00000d70


	//   ....[7]....
        /*00d0*/ 	.word	0x00000d90


	//   ....[8]....
        /*00d4*/ 	.word	0x00000db0


	//   ....[9]....
        /*00d8*/ 	.word	0x00000dd0


	//   ....[10]....
        /*00dc*/ 	.word	0x00001970


	//   ....[11]....
        /*00e0*/ 	.word	0x00001a00


	//   ....[12]....
        /*00e4*/ 	.word	0x00001a60


	//   ....[13]....
        /*00e8*/ 	.word	0x00001ac0


	//   ....[14]....
        /*00ec*/ 	.word	0x00001b20


	//   ....[15]....
        /*00f0*/ 	.word	0x000020a0


	//   ....[16]....
        /*00f4*/ 	.word	0x00002100


	//   ....[17]....
        /*00f8*/ 	.word	0x00002160


	//   ....[18]....
        /*00fc*/ 	.word	0x000021c0


	//   ....[19]....
        /*0100*/ 	.word	0x00002220


	//----- nvinfo : EIATTR_VRC_CTA_INIT_COUNT
	.align		4
.L_5729:
        /*0104*/ 	.byte	0x02, 0x4a
	.zero		1
	.zero		1


	//----- nvinfo : EIATTR_SYSCALL_OFFSETS
	.align		4
        /*0108*/ 	.byte	0x04, 0x46
        /*010a*/ 	.short	(.L_5731 - .L_5730)


	//   ....[0]....
.L_5730:
        /*010c*/ 	.word	0x00000180


	//----- nvinfo : EIATTR_EXIT_INSTR_OFFSETS
	.align		4
.L_5731:
        /*0110*/ 	.byte	0x04, 0x1c
        /*0112*/ 	.short	(.L_5733 - .L_5732)


	//   ....[0]....
.L_5732:
        /*0114*/ 	.word	0x00000230


	//   ....[1]....
        /*0118*/ 	.word	0x00001910


	//----- nvinfo : EIATTR_CRS_STACK_SIZE
	.align		4
.L_5733:
        /*011c*/ 	.byte	0x04, 0x1e
        /*011e*/ 	.short	(.L_5735 - .L_5734)
.L_5734:
        /*0120*/ 	.word	0x00000000


	//----- nvinfo : EIATTR_CBANK_PARAM_SIZE
	.align		4
.L_5735:
        /*0124*/ 	.byte	0x03, 0x19
        /*0126*/ 	.short	0x0030


	//----- nvinfo : EIATTR_PARAM_CBANK
	.align		4
        /*0128*/ 	.byte	0x04, 0x0a
        /*012a*/ 	.short	(.L_5737 - .L_5736)
	.align		4
.L_5736:
        /*012c*/ 	.word	index@(.nv.constant0._Z15SoftmaxWarpImplI10DirectLoadI13__nv_bfloat16fE11DirectStoreIfS1_EfLi1ELi8ELi32ELi1ELb1EL9Algorithm0EEvT_T0_ll)
        /*0130*/ 	.short	0x0380
        /*0132*/ 	.short	0x0030


	//----- nvinfo : EIATTR_SW_WAR
	.align		4
.L_5737:
        /*0134*/ 	.byte	0x04, 0x36
        /*0136*/ 	.short	(.L_5739 - .L_5738)
.L_5738:
        /*0138*/ 	.word	0x00000008
.L_5739:


//--------------------- .nv.info._Z15SoftmaxWarpImplI10DirectLoadI13__nv_bfloat16fE11DirectStoreIfS1_EfLi1ELi8ELi32ELi1ELb0EL9Algorithm0EEvT_T0_ll --------------------------
	.section	.nv.info._Z15SoftmaxWarpImplI10DirectLoadI13__nv_bfloat16fE11DirectStoreIfS1_EfLi1ELi8ELi32ELi1ELb0EL9Algorithm0EEvT_T0_ll,"",@"SHT_CUDA_INFO"
	.sectionflags	@""
	.align	4


	//----- nvinfo : EIATTR_CUDA_API_VERSION
	.align		4
        /*0000*/ 	.byte	0x04, 0x37
        /*0002*/ 	.short	(.L_5741 - .L_5740)
.L_5740:
        /*0004*/ 	.word	0x00000082


	//----- nvinfo : EIATTR_KPARAM_INFO
	.align		4
.L_5741:
        /*0008*/ 	.byte	0x04, 0x17
        /*000a*/ 	.short	(.L_5743 - .L_5742)
.L_5742:
        /*000c*/ 	.word	0x00000000
        /*0010*/ 	.short	0x0003
        /*0012*/ 	.short	0x0028
        /*0014*/ 	.byte	0x00, 0xf0, 0x21, 0x00


	//----- nvinfo : EIATTR_KPARAM_INFO
	.align		4
.L_5743:
        /*0018*/ 	.byte	0x04, 0x17
        /*001a*/ 	.short	(.L_5745 - .L_5744)
.L_5744:
        /*001c*/ 	.word	0x00000000
        /*0020*/ 	.short	0x0002
        /*0022*/ 	.short	0x0020
        /*0024*/ 	.byte	0x00, 0xf0, 0x21, 0x00


	//----- nvinfo : EIATTR_KPARAM_INFO
	.align		4
.L_5745:
        /*0028*/ 	.byte	0x04, 0x17
        /*002a*/ 	.short	(.L_5747 - .L_5746)
.L_5746:
        /*002c*/ 	.word	0x00000000
        /*0030*/ 	.short	0x0001
        /*0032*/ 	.short	0x0010
        /*0034*/ 	.byte	0x00, 0xf0, 0x41, 0x00


	//----- nvinfo : EIATTR_KPARAM_INFO
	.align		4
.L_5747:
        /*0038*/ 	.byte	0x04, 0x17
        /*003a*/ 	.short	(.L_5749 - .L_5748)
.L_5748:
        /*003c*/ 	.word	0x00000000
        /*0040*/ 	.short	0x0000
        /*0042*/ 	.short	0x0000
        /*0044*/ 	.byte	0x00, 0xf0, 0x41, 0x00


	//----- nvinfo : EIATTR_SPARSE_MMA_MASK
	.align		4
.L_5749:
        /*0048*/ 	.byte	0x03, 0x50
        /*004a*/ 	.short	0x0000


	//----- nvinfo : EIATTR_MAXREG_COUNT
	.align		4
        /*004c*/ 	.byte	0x03, 0x1b
        /*004e*/ 	.short	0x00ff


	//----- nvinfo : EIATTR_EXTERNS
	.align		4
        /*0050*/ 	.byte	0x04, 0x0f
        /*0052*/ 	.short	(.L_5751 - .L_5750)


	//   ....[0]....
	.align		4
.L_5750:
        /*0054*/ 	.word	index@(__assertfail)


	//----- nvinfo : EIATTR_MERCURY_ISA_VERSION
	.align		4
.L_5751:
        /*0058*/ 	.byte	0x03, 0x5f
        /*005a*/ 	.short	0x0101


	//----- nvinfo : EIATTR_COOP_GROUP_MASK_REGIDS
	.align		4
        /*005c*/ 	.byte	0x04, 0x29
        /*005e*/ 	.short	(.L_5753 - .L_5752)


	//   ....[0]....
.L_5752:
        /*0060*/ 	.word	0xffffffff


	//   ....[1]....
        /*0064*/ 	.word	0xffffffff


	//   ....[2]....
        /*0068*/ 	.word	0xffffffff


	//   ....[3]....
        /*006c*/ 	.word	0xffffffff


	//   ....[4]....
        /*0070*/ 	.word	0xffffffff


	//   ....[5]....
        /*0074*/ 	.word	0xffffffff


	//   ....[6]....
        /*0078*/ 	.word	0xffffffff


	//   ....[7]....
        /*007c*/ 	.word	0xffffffff


	//   ....[8]....
        /*0080*/ 	.word	0xffffffff


	//   ....[9]....
        /*0084*/ 	.word	0xffffffff


	//   ....[10]....
        /*0088*/ 	.word	0x0500000f


	//   ....[11]....
        /*008c*/ 	.word	0x0500000f


	//   ....[12]....
        /*0090*/ 	.word	0x0500000f


	//   ....[13]....
        /*0094*/ 	.word	0x0500000f


	//   ....[14]....
        /*0098*/ 	.word	0x0500000f


	//   ....[15]....
        /*009c*/ 	.word	0x0500000f


	//   ....[16]....
        /*00a0*/ 	.word	0x0500000f


	//   ....[17]....
        /*00a4*/ 	.word	0x0500000f


	//   ....[18]....
        /*00a8*/ 	.word	0x0500000f


	//   ....[19]....
        /*00ac*/ 	.word	0x0500000f


	//----- nvinfo : EIATTR_COOP_GROUP_INSTR_OFFSETS
	.align		4
.L_5753:
        /*00b0*/ 	.byte	0x04, 0x28
        /*00b2*/ 	.short	(.L_5755 - .L_5754)


	//   ....[0]....
.L_5754:
        /*00b4*/ 	.word	0x00000530


	//   ....[1]....
        /*00b8*/ 	.word	0x00000560


	//   ....[2]....
        /*00bc*/ 	.word	0x00000580


	//   ....[3]....
        /*00c0*/ 	.word	0x000005a0


	//   ....[4]....
        /*00c4*/ 	.word	0x000005c0


	//   ....[5]....
        /*00c8*/ 	.word	0x00000af0


	//   ....[6]....
        /*00cc*/ 	.word	0x00000b10


	//   ....[7]....
        /*00d0*/ 	.word	0x00000b30


	//   ....[8]....
        /*00d4*/ 	.word	0x00000b50


	//   ....[9]....
        /*00d8*/ 	.word	0x00000b70


	//   ....[10]....
        /*00dc*/ 	.word	0x00001570


	//   ....[11]....
        /*00e0*/ 	.word	0x00001600


	//   ....[12]....
        /*00e4*/ 	.word	0x00001660


	//   ....[13]....
        /*00e8*/ 	.word	0x000016c0


	//   ....[14]....
        /*00ec*/ 	.word	0x00001720


	//   ....[15]....
        /*00f0*/ 	.word	0x00001ca0


	//   ....[16]....
        /*00f4*/ 	.word	0x00001d00


	//   ....[17]....
        /*00f8*/ 	.word	0x00001d60


	//   ....[18]....
        /*00fc*/ 	.word	0x00001dc0


	//   ....[19]....
        /*0100*/ 	.word	0x00001e20


	//----- nvinfo : EIATTR_VRC_CTA_INIT_COUNT
	.align		4
.L_5755:
        /*0104*/ 	.byte	0x02, 0x4a
	.zero		1
	.zero		1


	//----- nvinfo : EIATTR_SYSCALL_OFFSETS
	.align		4
        /*0108*/ 	.byte	0x04, 0x46
        /*010a*/ 	.short	(.L_5757 - .L_5756)


	//   ....[0]....
.L_5756:
        /*010c*/ 	.word	0x00000170


	//----- nvinfo : EIATTR_EXIT_INSTR_OFFSETS
	.align		4
.L_5757:
        /*0110*/ 	.byte	0x04, 0x1c
        /*0112*/ 	.short	(.L_5759 - .L_5758)


	//   ....[0]....
.L_5758:
        /*0114*/ 	.word	0x00000220


	//   ....[1]....
        /*0118*/ 	.word	0x00001510


	//----- nvinfo : EIATTR_CRS_STACK_SIZE
	.align		4
.L_5759:
        /*011c*/ 	.byte	0x04, 0x1e
        /*011e*/ 	.short	(.L_5761 - .L_5760)
.L_5760:
        /*0120*/ 	.word	0x00000000


	//----- nvinfo : EIATTR_CBANK_PARAM_SIZE
	.align		4
.L_5761:
        /*0124*/ 	.byte	0x03, 0x19
        /*0126*/ 	.short	0x0030


	//----- nvinfo : EIATTR_PARAM_CBANK
	.align		4
        /*0128*/ 	.byte	0x04, 0x0a
        /*012a*/ 	.short	(.L_5763 - .L_5762)
	.align		4
.L_5762:
        /*012c*/ 	.word	index@(.nv.constant0._Z15SoftmaxWarpImplI10DirectLoadI13__nv_bfloat16fE11DirectStoreIfS1_EfLi1ELi8ELi32ELi1ELb0EL9Algorithm0EEvT_T0_ll)
        /*0130*/ 	.short	0x0380
        /*0132*/ 	.short	0x0030


	//----- nvinfo : EIATTR_SW_WAR
	.align		4
.L_5763:
        /*0134*/ 	.byte	0x04, 0x36
        /*0136*/ 	.short	(.L_5765 - .L_5764)
.L_5764:
        /*0138*/ 	.word	0x00000008
.L_5765:


//--------------------- .nv.info._Z15SoftmaxWarpImplI10DirectLoadI13__nv_bfloat16fE11DirectStoreIfS1_EfLi1ELi7ELi32ELi1ELb1EL9Algorithm0EEvT_T0_ll --------------------------
	.section	.nv.info._Z15SoftmaxWarpImplI10DirectLoadI13__nv_bfloat16fE11DirectStoreIfS1_EfLi1ELi7ELi32ELi1ELb1EL9Algorithm0EEvT_T0_ll,"",@"SHT_CUDA_INFO"
	.sectionflags	@""
	.align	4


	//----- nvinfo : EIATTR_CUDA_API_VERSION
	.align		4
        /*0000*/ 	.byte	0x04, 0x37
        /*0002*/ 	.short	(.L_5767 - .L_5766)
.L_5766:
        /*0004*/ 	.word	0x00000082


	//----- nvinfo : EIATTR_KPARAM_INFO
	.align		4
.L_5767:
        /*0008*/ 	.byte	0x04, 0x17
        /*000a*/ 	.short	(.L_5769 - .L_5768)
.L_5768:
        /*000c*/ 	.word	0x00000000
        /*0010*/ 	.short	0x0003
        /*0012*/ 	.short	0x0028
        /*0014*/ 	.byte	0x00, 0xf0, 0x21, 0x00


	//----- nvinfo : EIATTR_KPARAM_INFO
	.align		4
.L_5769:
        /*0018*/ 	.byte	0x04, 0x17
        /*001a*/ 	.short	(.L_5771 - .L_5770)
.L_5770:
        /*001c*/ 	.word	0x00000000
        /*0020*/ 	.short	0x0002
        /*0022*/ 	.short	0x0020
        /*0024*/ 	.byte	0x00, 0xf0, 0x21, 0x00


	//----- nvinfo : EIATTR_KPARAM_INFO
	.align		4
.L_5771:
        /*0028*/ 	.byte	0x04, 0x17
        /*002a*/ 	.short	(.L_5773 - .L_5772)
.L_5772:
        /*002c*/ 	.word	0x00000000
        /*0030*/ 	.short	0x0001
        /*0032*/ 	.short	0x0010
        /*0034*/ 	.byte	0x00, 0xf0, 0x41, 0x00


	//----- nvinfo : EIATTR_KPARAM_INFO
	.align		4
.L_5773:
        /*0038*/ 	.byte	0x04, 0x17
        /*003a*/ 	.short	(.L_5775 - .L_5774)
.L_5774:
        /*003c*/ 	.word	0x00000000
        /*0040*/ 	.short	0x0000
        /*0042*/ 	.short	0x0000
        /*0044*/ 	.byte	0x00, 0xf0, 0x41, 0x00


	//----- nvinfo : EIATTR_SPARSE_MMA_MASK
	.align		4
.L_5775:
        /*0048*/ 	.byte	0x03, 0x50
        /*004a*/ 	.short	0x0000


	//----- nvinfo : EIATTR_MAXREG_COUNT
	.align		4
        /*004c*/ 	.byte	0x03, 0x1b
        /*004e*/ 	.short	0x00ff


	//----- nvinfo : EIATTR_EXTERNS
	.align		4
        /*0050*/ 	.byte	0x04, 0x0f
        /*0052*/ 	.short	(.L_5777 - .L_5776)


	//   ....[0]....
	.align		4
.L_5776:
        /*0054*/ 	.word	index@(__assertfail)


	//----- nvinfo : EIATTR_MERCURY_ISA_VERSION
	.align		4
.L_5777:
        /*0058*/ 	.byte	0x03, 0x5f
        /*005a*/ 	.short	0x0101


	//----- nvinfo : EIATTR_COOP_GROUP_MASK_REGIDS
	.align		4
        /*005c*/ 	.byte	0x04, 0x29
        /*005e*/ 	.short	(.L_5779 - .L_5778)


	//   ....[0]....
.L_5778:
        /*0060*/ 	.word	0xffffffff


	//   ....[1]....
        /*0064*/ 	.word	0xffffffff


	//   ....[2]....
        /*0068*/ 	.word	0xffffffff


	//   ....[3]....
        /*006c*/ 	.word	0xffffffff


	//   ....[4]....
        /*0070*/ 	.word	0xffffffff


	//   ....[5]....
        /*0074*/ 	.word	0xffffffff


	//   ....[6]....
        /*0078*/ 	.word	0xffffffff


	//   ....[7]....
        /*007c*/ 	.word	0xffffffff


	//   ....[8]....
        /*0080*/ 	.word	0xffffffff


	//   ....[9]....
        /*0084*/ 	.word	0xffffffff


	//   ....[10]....
        /*0088*/ 	.word	0x0500000f


	//   ....[11]....
        /*008c*/ 	.word	0x0500000f


	//   ....[12]....
        /*0090*/ 	.word	0x0500000f


	//   ....[13]....
        /*0094*/ 	.word	0x0500000f


	//   ....[14]....
        /*0098*/ 	.word	0x0500000f


	//   ....[15]....
        /*009c*/ 	.word	0x0500000f


	//   ....[16]....
        /*00a0*/ 	.word	0x0500000f


	//   ....[17]....
        /*00a4*/ 	.word	0x0500000f


	//   ....[18]....
        /*00a8*/ 	.word	0x0500000f


	//   ....[19]....
        /*00ac*/ 	.word	0x0500000f


	//----- nvinfo : EIATTR_COOP_GROUP_INSTR_OFFSETS
	.align		4
.L_5779:
        /*00b0*/ 	.byte	0x04, 0x28
        /*00b2*/ 	.short	(.L_5781 - .L_5780)


	//   ....[0]....
.L_5780:
        /*00b4*/ 	.word	0x00000700


	//   ....[1]....
        /*00b8*/ 	.word	0x00000740


	//   ....[2]....
        /*00bc*/ 	.word	0x00000760


	//   ....[3]....
        /*00c0*/ 	.word	0x00000780


	//   ....[4]....
        /*00c4*/ 	.word	0x000007a0


	//   ....[5]....
        /*00c8*/ 	.word	0x00000c20


	//   ....[6]....
        /*00cc*/ 	.word	0x00000c40


	//   ....[7]....
        /*00d0*/ 	.word	0x00000c60


	//   ....[8]....
        /*00d4*/ 	.word	0x00000c80


	//   ....[9]....
        /*00d8*/ 	.word	0x00000ca0


	//   ....[10]....
        /*00dc*/ 	.word	0x000016f0


	//   ....[11]....
        /*00e0*/ 	.word	0x00001770


	//   ....[12]....
        /*00e4*/ 	.word	0x000017d0


	//   ....[13]....
        /*00e8*/ 	.word	0x00001830


	//   ....[14]....
        /*00ec*/ 	.word	0x00001890


	//   ....[15]....
        /*00f0*/ 	.word	0x00001d80


	//   ....[16]....
        /*00f4*/ 	.word	0x00001de0


	//   ....[17]....
        /*00f8*/ 	.word	0x00001e40


	//   ....[18]....
        /*00fc*/ 	.word	0x00001ea0


	//   ....[19]....
        /*0100*/ 	.word	0x00001f00


	//----- nvinfo : EIATTR_VRC_CTA_INIT_COUNT
	.align		4
.L_5781:
        /*0104*/ 	.byte	0x02, 0x4a
	.zero		1
	.zero		1


	//----- nvinfo : EIATTR_SYSCALL_OFFSETS
	.align		4
        /*0108*/ 	.byte	0x04, 0x46
        /*010a*/ 	.short	(.L_5783 - .L_5782)


	//   ....[0]....
.L_5782:
        /*010c*/ 	.word	0x00000180


	//----- nvinfo : EIATTR_EXIT_INSTR_OFFSETS
	.align		4
.L_5783:
        /*0110*/ 	.byte	0x04, 0x1c
        /*0112*/ 	.short	(.L_5785 - .L_5784)


	//   ....[0]....
.L_5784:
        /*0114*/ 	.word	0x00000230


	//   ....[1]....
        /*0118*/ 	.word	0x00001690


	//----- nvinfo : EIATTR_CRS_STACK_SIZE
	.align		4
.L_5785:
        /*011c*/ 	.byte	0x04, 0x1e
        /*011e*/ 	.short	(.L_5787 - .L_5786)
.L_5786:
        /*0120*/ 	.word	0x00000000


	//----- nvinfo : EIATTR_CBANK_PARAM_SIZE
	.align		4
.L_5787:
        /*0124*/ 	.byte	0x03, 0x19
        /*0126*/ 	.short	0x0030


	//----- nvinfo : EIATTR_PARAM_CBANK
	.align		4
        /*0128*/ 	.byte	0x04, 0x0a
        /*012a*/ 	.short	(.L_5789 - .L_5788)
	.align		4
.L_5788:
        /*012c*/ 	.word	index@(.nv.constant0._Z15SoftmaxWarpImplI10DirectLoadI13__nv_bfloat16fE11DirectStoreIfS1_EfLi1ELi7ELi32ELi1ELb1EL9Algorithm0EEvT_T0_ll)
        /*0130*/ 	.short	0x0380
        /*0132*/ 	.short	0x0030


	//----- nvinfo : EIATTR_SW_WAR
	.align		4
.L_5789:
        /*0134*/ 	.byte	0x04, 0x36
        /*0136*/ 	.short	(.L_5791 - .L_5790)
.L_5790:
        /*0138*/ 	.word	0x00000008
.L_5791:


//--------------------- .nv.info._Z15SoftmaxWarpImplI10DirectLoadI13__nv_bfloat16fE11DirectStoreIfS1_EfLi1ELi7ELi32ELi1ELb0EL9Algorithm0EEvT_T0_ll --------------------------
	.section	.nv.info._Z15SoftmaxWarpImplI10DirectLoadI13__nv_bfloat16fE11DirectStoreIfS1_EfLi1ELi7ELi32ELi1ELb0EL9Algorithm0EEvT_T0_ll,"",@"SHT_CUDA_INFO"
	.sectionflags	@""
	.align	4


	//----- nvinfo : EIATTR_CUDA_API_VERSION
	.align		4
        /*0000*/ 	.byte	0x04, 0x37
        /*0002*/ 	.short	(.L_5793 - .L_5792)
.L_5792:
        /*0004*/ 	.word	0x00000082


	//----- nvinfo : EIATTR_KPARAM_INFO
	.align		4
.L_5793:
        /*0008*/ 	.byte	0x04, 0x17
        /*000a*/ 	.short	(.L_5795 - .L_5794)
.L_5794:
        /*000c*/ 	.word	0x00000000
        /*0010*/ 	.short	0x0003
        /*0012*/ 	.short	0x0028
        /*0014*/ 	.byte	0x00, 0xf0, 0x21, 0x00


	//----- nvinfo : EIATTR_KPARAM_INFO
	.align		4
.L_5795:
        /*0018*/ 	.byte	0x04, 0x17
        /*001a*/ 	.short	(.L_5797 - .L_5796)
.L_5796:
        /*001c*/ 	.word	0x00000000
        /*0020*/ 	.short	0x0002
        /*0022*/ 	.short	0x0020
        /*0024*/ 	.byte	0x00, 0xf0, 0x21, 0x00


	//----- nvinfo : EIATTR_KPARAM_INFO
	.align		4
.L_5797:
        /*0028*/ 	.byte	0x04, 0x17
        /*002a*/ 	.short	(.L_5799 - .L_5798)
.L_5798:
        /*002c*/ 	.word	0x00000000
        /*0030*/ 	.short	0x0001
        /*0032*/ 	.short	0x0010
        /*0034*/ 	.byte	0x00, 0xf0, 0x41, 0x00


	//----- nvinfo : EIATTR_KPARAM_INFO
	.align		4
.L_5799:
        /*0038*/ 	.byte	0x04, 0x17
        /*003a*/ 	.short	(.L_5801 - .L_5800)
.L_5800:
        /*003c*/ 	.word	0x00000000
        /*0040*/ 	.short	0x0000
        /*0042*/ 	.short	0x0000
        /*0044*/ 	.byte	0x00, 0xf0, 0x41, 0x00


	//----- nvinfo : EIATTR_SPARSE_MMA_MASK
	.align		4
.L_5801:
        /*0048*/ 	.byte	0x03, 0x50
        /*004a*/ 	.short	0x0000


	//----- nvinfo : EIATTR_MAXREG_COUNT
	.align		4
        /*004c*/ 	.byte	0x03, 0x1b
        /*004e*/ 	.short	0x00ff


	//----- nvinfo : EIATTR_EXTERNS
	.align		4
        /*0050*/ 	.byte	0x04, 0x0f
        /*0052*/ 	.short	(.L_5803 - .L_5802)


	//   ....[0]....
	.align		4
.L_5802:
        /*0054*/ 	.word	index@(__assertfail)


	//----- nvinfo : EIATTR_MERCURY_ISA_VERSION
	.align		4
.L_5803:
        /*0058*/ 	.byte	0x03, 0x5f
        /*005a*/ 	.short	0x0101


	//----- nvinfo : EIATTR_COOP_GROUP_MASK_REGIDS
	.align		4
        /*005c*/ 	.byte	0x04, 0x29
        /*005e*/ 	.short	(.L_5805 - .L_5804)


	//   ....[0]....
.L_5804:
        /*0060*/ 	.word	0xffffffff


	//   ....[1]....
        /*0064*/ 	.word	0xffffffff


	//   ....[2]....
        /*0068*/ 	.word	0xffffffff


	//   ....[3]....
        /*006c*/ 	.word	0xffffffff


	//   ....[4]....
        /*0070*/ 	.word	0xffffffff


	//   ....[5]....
        /*0074*/ 	.word	0xffffffff


	//   ....[6]....
        /*0078*/ 	.word	0xffffffff


	//   ....[7]....
        /*007c*/ 	.word	0xffffffff


	//   ....[8]....
        /*0080*/ 	.word	0xffffffff


	//   ....[9]....
        /*0084*/ 	.word	0xffffffff


	//   ....[10]....
        /*0088*/ 	.word	0x0500000f


	//   ....[11]....
        /*008c*/ 	.word	0x0500000f


	//   ....[12]....
        /*0090*/ 	.word	0x0500000f


	//   ....[13]....
        /*0094*/ 	.word	0x0500000f


	//   ....[14]....
        /*0098*/ 	.word	0x0500000f


	//   ....[15]....
        /*009c*/ 	.word	0x0500000f


	//   ....[16]....
        /*00a0*/ 	.word	0x0500000f


	//   ....[17]....
        /*00a4*/ 	.word	0x0500000f


	//   ....[18]....
        /*00a8*/ 	.word	0x0500000f


	//   ....[19]....
        /*00ac*/ 	.word	0x0500000f


	//----- nvinfo : EIATTR_COOP_GROUP_INSTR_OFFSETS
	.align		4
.L_5805:
        /*00b0*/ 	.byte	0x04, 0x28
        /*00b2*/ 	.short	(.L_5807 - .L_5806)


	//   ....[0]....
.L_5806:
        /*00b4*/ 	.word	0x000004f0


	//   ....[1]....
        /*00b8*/ 	.word	0x00000530


	//   ....[2]....
        /*00bc*/ 	.word	0x00000550


	//   ....[3]....
        /*00c0*/ 	.word	0x00000570


	//   ....[4]....
        /*00c4*/ 	.word	0x00000590


	//   ....[5]....
        /*00c8*/ 	.word	0x00000a10


	//   ....[6]....
        /*00cc*/ 	.word	0x00000a30


	//   ....[7]....
        /*00d0*/ 	.word	0x00000a50


	//   ....[8]....
        /*00d4*/ 	.word	0x00000a70


	//   ....[9]....
        /*00d8*/ 	.word	0x00000a90


	//   ....[10]....
        /*00dc*/ 	.word	0x00001400


	//   ....[11]....
        /*00e0*/ 	.word	0x00001480


	//   ....[12]....
        /*00e4*/ 	.word	0x000014e0


	//   ....[13]....
        /*00e8*/ 	.word	0x00001540


	//   ....[14]....
        /*00ec*/ 	.word	0x000015b0


	//   ....[15]....
        /*00f0*/ 	.word	0x00001a90


	//   ....[16]....
        /*00f4*/ 	.word	0x00001af0


	//   ....[17]....
        /*00f8*/ 	.word	0x00001b50


	//   ....[18]....
        /*00fc*/ 	.word	0x00001bb0


	//   ....[19]....
        /*0100*/ 	.word	0x00001c10


	//----- nvinfo : EIATTR_VRC_CTA_INIT_COUNT
	.align		4
.L_5807:
        /*0104*/ 	.byte	0x02, 0x4a
	.zero		1
	.zero		1


	//----- nvinfo : EIATTR_SYSCALL_OFFSETS
	.align		4
        /*0108*/ 	.byte	0x04, 0x46
        /*010a*/ 	.short	(.L_5809 - .L_5808)


	//   ....[0]....
.L_5808:
        /*010c*/ 	.word	0x00000170


	//----- nvinfo : EIATTR_EXIT_INSTR_OFFSETS
	.align		4
.L_5809:
        /*0110*/ 	.byte	0x04, 0x1c
        /*0112*/ 	.short	(.L_5811 - .L_5810)


	//   ....[0]....
.L_5810:
        /*0114*/ 	.word	0x00000220


	//   ....[1]....
        /*0118*/ 	.word	0x000013a0


	//----- nvinfo : EIATTR_CRS_STACK_SIZE
	.align		4
.L_5811:
        /*011c*/ 	.byte	0x04, 0x1e
        /*011e*/ 	.short	(.L_5813 - .L_5812)
.L_5812:
        /*0120*/ 	.word	0x00000000


	//----- nvinfo : EIATTR_CBANK_PARAM_SIZE
	.align		4
.L_5813:
        /*0124*/ 	.byte	0x03, 0x19
        /*0126*/ 	.short	0x0030


	//----- nvinfo : EIATTR_PARAM_CBANK
	.align		4
        /*0128*/ 	.byte	0x04, 0x0a
        /*012a*/ 	.short	(.L_5815 - .L_5814)
	.align		4
.L_5814:
        /*012c*/ 	.word	index@(.nv.constant0._Z15SoftmaxWarpImplI10DirectLoadI13__nv_bfloat16fE11DirectStoreIfS1_EfLi1ELi7ELi32ELi1ELb0EL9Algorithm0EEvT_T0_ll)
        /*0130*/ 	.short	0x0380
        /*0132*/ 	.short	0x0030


	//----- nvinfo : EIATTR_SW_WAR
	.align		4
.L_5815:
        /*0134*/ 	.byte	0x04, 0x36
        /*0136*/ 	.short	(.L_5817 - .L_5816)
.L_5816:
        /*0138*/ 	.word	0x00000008
.L_5817:


//--------------------- .nv.info._Z15SoftmaxWarpImplI10DirectLoadI13__nv_bfloat16fE11DirectStoreIfS1_EfLi1ELi6ELi32ELi1ELb1EL9Algorithm0EEvT_T0_ll --------------------------
	.section	.nv.info._Z15SoftmaxWarpImplI10DirectLoadI13__nv_bfloat16fE11DirectStoreIfS1_EfLi1ELi6ELi32ELi1ELb1EL9Algorithm0EEvT_T0_ll,"",@"SHT_CUDA_INFO"
	.sectionflags	@""
	.align	4


	//----- nvinfo : EIATTR_CUDA_API_VERSION
	.align		4
        /*0000*/ 	.byte	0x04, 0x37
        /*0002*/ 	.short	(.L_5819 - .L_5818)
.L_5818:
        /*0004*/ 	.word	0x00000082


	//----- nvinfo : EIATTR_KPARAM_INFO
	.align		4
.L_5819:
        /*0008*/ 	.byte	0x04, 0x17
        /*000a*/ 	.short	(.L_5821 - .L_5820)
.L_5820:
        /*000c*/ 	.word	0x00000000
        /*0010*/ 	.short	0x0003
        /*0012*/ 	.short	0x0028
        /*0014*/ 	.byte	0x00, 0xf0, 0x21, 0x00


	//----- nvinfo : EIATTR_KPARAM_INFO
	.align		4
.L_5821:
        /*0018*/ 	.byte	0x04, 0x17
        /*001a*/ 	.short	(.L_5823 - .L_5822)
.L_5822:
        /*001c*/ 	.word	0x00000000
        /*0020*/ 	.short	0x0002
        /*0022*/ 	.short	0x0020
        /*0024*/ 	.byte	0x00, 0xf0, 0x21, 0x00


	//----- nvinfo : EIATTR_KPARAM_INFO
	.align		4
.L_5823:
        /*0028*/ 	.byte	0x04, 0x17
        /*002a*/ 	.short	(.L_5825 - .L_5824)
.L_5824:
        /*002c*/ 	.word	0x00000000
        /*0030*/ 	.short	0x0001
        /*0032*/ 	.short	0x0010
        /*0034*/ 	.byte	0x00, 0xf0, 0x41, 0x00


	//----- nvinfo : EIATTR_KPARAM_INFO
	.align		4
.L_5825:
        /*0038*/ 	.byte	0x04, 0x17
        /*003a*/ 	.short	(.L_5827 - .L_5826)
.L_5826:
        /*003c*/ 	.word	0x00000000
        /*0040*/ 	.short	0x0000
        /*0042*/ 	.short	0x0000
        /*0044*/ 	.byte	0x00, 0xf0, 0x41, 0x00


	//----- nvinfo : EIATTR_SPARSE_MMA_MASK
	.align		4
.L_5827:
        /*0048*/ 	.byte	0x03, 0x50
        /*004a*/ 	.short	0x0000


	//----- nvinfo : EIATTR_MAXREG_COUNT
	.align		4
        /*004c*/ 	.byte	0x03, 0x1b
        /*004e*/ 	.short	0x00ff


	//----- nvinfo : EIATTR_EXTERNS
	.align		4
        /*0050*/ 	.byte	0x04, 0x0f
        /*0052*/ 	.short	(.L_5829 - .L_5828)


	//   ....[0]....
	.align		4
.L_5828:
        /*0054*/ 	.word	index@(__assertfail)


	//----- nvinfo : EIATTR_MERCURY_ISA_VERSION
	.align		4
.L_5829:
        /*0058*/ 	.byte	0x03, 0x5f
        /*005a*/ 	.short	0x0101


	//----- nvinfo : EIATTR_COOP_GROUP_MASK_REGIDS
	.align		4
        /*005c*/ 	.byte	0x04, 0x29
        /*005e*/ 	.short	(.L_5831 - .L_5830)


	//   ....[0]....
.L_5830:
        /*0060*/ 	.word	0xffffffff


	//   ....[1]....
        /*0064*/ 	.word	0xffffffff


	//   ....[2]....
        /*0068*/ 	.word	0xffffffff


	//   ....[3]....
        /*006c*/ 	.word	0xffffffff


	//   ....[4]....
        /*0070*/ 	.word	0xffffffff


	//   ....[5]....
        /*0074*/ 	.word	0xffffffff


	//   ....[6]....
        /*0078*/ 	.word	0xffffffff


	//   ....[7]....
        /*007c*/ 	.word	0xffffffff


	//   ....[8]....
        /*0080*/ 	.word	0xffffffff


	//   ....[9]....
        /*0084*/ 	.word	0xffffffff


	//   ....[10]....
        /*0088*/ 	.word	0x0500000f


	//   ....[11]....
        /*008c*/ 	.word	0x0500000f


	//   ....[12]....
        /*0090*/ 	.word	0x0500000f


	//   ....[13]....
        /*0094*/ 	.word	0x0500000f


	//   ....[14]....
        /*0098*/ 	.word	0x0500000f


	//   ....[15]....
        /*009c*/ 	.word	0x0500000f


	//   ....[16]....
        /*00a0*/ 	.word	0x0500000f


	//   ....[17]....
        /*00a4*/ 	.word	0x0500000f


	//   ....[18]....
        /*00a8*/ 	.word	0x0500000f


	//   ....[19]....
        /*00ac*/ 	.word	0x0500000f


	//----- nvinfo : EIATTR_COOP_GROUP_INSTR_OFFSETS
	.align		4
.L_5831:
        /*00b0*/ 	.byte	0x04, 0x28
        /*00b2*/ 	.short	(.L_5833 - .L_5832)


	//   ....[0]....
.L_5832:
        /*00b4*/ 	.word	0x00000670


	//   ....[1]....
        /*00b8*/ 	.word	0x000006b0


	//   ....[2]....
        /*00bc*/ 	.word	0x000006d0


	//   ....[3]....
        /*00c0*/ 	.word	0x000006f0


	//   ....[4]....
        /*00c4*/ 	.word	0x00000710


	//   ....[5]....
        /*00c8*/ 	.word	0x00000af0


	//   ....[6]....
        /*00cc*/ 	.word	0x00000b10


	//   ....[7]....
        /*00d0*/ 	.word	0x00000b30


	//   ....[8]....
        /*00d4*/ 	.word	0x00000b50


	//   ....[9]....
        /*00d8*/ 	.word	0x00000b70


	//   ....[10]....
        /*00dc*/ 	.word	0x00001410


	//   ....[11]....
        /*00e0*/ 	.word	0x00001490


	//   ....[12]....
        /*00e4*/ 	.word	0x000014f0


	//   ....[13]....
        /*00e8*/ 	.word	0x00001550


	//   ....[14]....
        /*00ec*/ 	.word	0x000015b0


	//   ....[15]....
        /*00f0*/ 	.word	0x00001a00


	//   ....[16]....
        /*00f4*/ 	.word	0x00001a60


	//   ....[17]....
        /*00f8*/ 	.word	0x00001ac0


	//   ....[18]....
        /*00fc*/ 	.word	0x00001b20


	//   ....[19]....
        /*0100*/ 	.word	0x00001b80


	//----- nvinfo : EIATTR_VRC_CTA_INIT_COUNT
	.align		4
.L_5833:
        /*0104*/ 	.byte	0x02, 0x4a
	.zero		1
	.zero		1


	//----- nvinfo : EIATTR_SYSCALL_OFFSETS
	.align		4
        /*0108*/ 	.byte	0x04, 0x46
        /*010a*/ 	.short	(.L_5835 - .L_5834)


	//   ....[0]....
.L_5834:
        /*010c*/ 	.word	0x00000180


	//----- nvinfo : EIATTR_EXIT_INSTR_OFFSETS
	.align		4
.L_5835:
        /*0110*/ 	.byte	0x04, 0x1c
        /*0112*/ 	.short	(.L_5837 - .L_5836)


	//   ....[0]....
.L_5836:
        /*0114*/ 	.word	0x00000230


	//   ....[1]....
        /*0118*/ 	.word	0x000013b0


	//----- nvinfo : EIATTR_CRS_STACK_SIZE
	.align		4
.L_5837:
        /*011c*/ 	.byte	0x04, 0x1e
        /*011e*/ 	.short	(.L_5839 - .L_5838)
.L_5838:
        /*0120*/ 	.word	0x00000000


	//----- nvinfo : EIATTR_CBANK_PARAM_SIZE
	.align		4
.L_5839:
        /*0124*/ 	.byte	0x03, 0x19
        /*0126*/ 	.short	0x0030


	//----- nvinfo : EIATTR_PARAM_CBANK
	.align		4
        /*0128*/ 	.byte	0x04, 0x0a
        /*012a*/ 	.short	(.L_5841 - .L_5840)
	.align		4
.L_5840:
        /*012c*/ 	.word	index@(.nv.constant0._Z15SoftmaxWarpImplI10DirectLoadI13__nv_bfloat16fE11DirectStoreIfS1_EfLi1ELi6ELi32ELi1ELb1EL9Algorithm0EEvT_T0_ll)
        /*0130*/ 	.short	0x0380
        /*0132*/ 	.short	0x0030


	//----- nvinfo : EIATTR_SW_WAR
	.align		4
.L_5841:
        /*0134*/ 	.byte	0x04, 0x36
        /*0136*/ 	.short	(.L_5843 - .L_5842)
.L_5842:
        /*0138*/ 	.word	0x00000008
.L_5843:


//--------------------- .nv.info._Z15SoftmaxWarpImplI10DirectLoadI13__nv_bfloat16fE11DirectStoreIfS1_EfLi1ELi6ELi32ELi1ELb0EL9Algorithm0EEvT_T0_ll --------------------------
	.section	.nv.info._Z15SoftmaxWarpImplI10DirectLoadI13__nv_bfloat16fE11DirectStoreIfS1_EfLi1ELi6ELi32ELi1ELb0EL9Algorithm0EEvT_T0_ll,"",@"SHT_CUDA_INFO"
	.sectionflags	@""
	.align	4


	//----- nvinfo : EIATTR_CUDA_API_VERSION
	.align		4
        /*0000*/ 	.byte	0x04, 0x37
        /*0002*/ 	.short	(.L_5845 - .L_5844)
.L_5844:
        /*0004*/ 	.word	0x00000082


	//----- nvinfo : EIATTR_KPARAM_INFO
	.align		4
.L_5845:
        /*0008*/ 	.byte	0x04, 0x17
        /*000a*/ 	.short	(.L_5847 - .L_5846)
.L_5846:
        /*000c*/ 	.word	0x00000000
        /*0010*/ 	.short	0x0003
        /*0012*/ 	.short	0x0028
        /*0014*/ 	.byte	0x00, 0xf0, 0x21, 0x00


	//----- nvinfo : EIATTR_KPARAM_INFO
	.align		4
.L_5847:
        /*0018*/ 	.byte	0x04, 0x17
        /*001a*/ 	.short	(.L_5849 - .L_5848)
.L_5848:
        /*001c*/ 	.word	0x00000000
        /*0020*/ 	.short	0x0002
        /*0022*/ 	.short	0x0020
        /*0024*/ 	.byte	0x00, 0xf0, 0x21, 0x00


	//----- nvinfo : EIATTR_KPARAM_INFO
	.align		4
.L_5849:
        /*0028*/ 	.byte	0x04, 0x17
        /*002a*/ 	.short	(.L_5851 - .L_5850)
.L_5850:
        /*002c*/ 	.word	0x00000000
        /*0030*/ 	.short	0x0001
        /*0032*/ 	.short	0x0010
        /*0034*/ 	.byte	0x00, 0xf0, 0x41, 0x00


	//----- nvinfo : EIATTR_KPARAM_INFO
	.align		4
.L_5851:
        /*0038*/ 	.byte	0x04, 0x17
        /*003a*/ 	.short	(.L_5853 - .L_5852)
.L_5852:
        /*003c*/ 	.word	0x00000000
        /*0040*/ 	.short	0x0000
        /*0042*/ 	.short	0x0000
        /*0044*/ 	.byte	0x00, 0xf0, 0x41, 0x00


	//----- nvinfo : EIATTR_SPARSE_MMA_MASK
	.align		4
.L_5853:
        /*0048*/ 	.byte	0x03, 0x50
        /*004a*/ 	.short	0x0000


	//----- nvinfo : EIATTR_MAXREG_COUNT
	.align		4
        /*004c*/ 	.byte	0x03, 0x1b
        /*004e*/ 	.short	0x00ff


	//----- nvinfo : EIATTR_EXTERNS
	.align		4
        /*0050*/ 	.byte	0x04, 0x0f
        /*0052*/ 	.short	(.L_5855 - .L_5854)


	//   ....[0]....
	.align		4
.L_5854:
        /*0054*/ 	.word	index@(__assertfail)


	//----- nvinfo : EIATTR_MERCURY_ISA_VERSION
	.align		4
.L_5855:
        /*0058*/ 	.byte	0x03, 0x5f
        /*005a*/ 	.short	0x0101


	//----- nvinfo : EIATTR_COOP_GROUP_MASK_REGIDS
	.align		4
        /*005c*/ 	.byte	0x04, 0x29
        /*005e*/ 	.short	(.L_5857 - .L_5856)


	//   ....[0]....
.L_5856:
        /*0060*/ 	.word	0xffffffff


	//   ....[1]....
        /*0064*/ 	.word	0xffffffff


	//   ....[2]....
        /*0068*/ 	.word	0xffffffff


	//   ....[3]....
        /*006c*/ 	.word	0xffffffff


	//   ....[4]....
        /*0070*/ 	.word	0xffffffff


	//   ....[5]....
        /*0074*/ 	.word	0xffffffff


	//   ....[6]....
        /*0078*/ 	.word	0xffffffff


	//   ....[7]....
        /*007c*/ 	.word	0xffffffff


	//   ....[8]....
        /*0080*/ 	.word	0xffffffff


	//   ....[9]....
        /*0084*/ 	.word	0xffffffff


	//   ....[10]....
        /*0088*/ 	.word	0x0500000f


	//   ....[11]....
        /*008c*/ 	.word	0x0500000f


	//   ....[12]....
        /*0090*/ 	.word	0x0500000f


	//   ....[13]....
        /*0094*/ 	.word	0x0500000f


	//   ....[14]....
        /*0098*/ 	.word	0x0500000f


	//   ....[15]....
        /*009c*/ 	.word	0x0500000f


	//   ....[16]....
        /*00a0*/ 	.word	0x0500000f


	//   ....[17]....
        /*00a4*/ 	.word	0x0500000f


	//   ....[18]....
        /*00a8*/ 	.word	0x0500000f


	//   ....[19]....
        /*00ac*/ 	.word	0x0500000f


	//----- nvinfo : EIATTR_COOP_GROUP_INSTR_OFFSETS
	.align		4
.L_5857:
        /*00b0*/ 	.byte	0x04, 0x28
        /*00b2*/ 	.short	(.L_5859 - .L_5858)


	//   ....[0]....
.L_5858:
        /*00b4*/ 	.word	0x00000490


	//   ....[1]....
        /*00b8*/ 	.word	0x000004d0


	//   ....[2]....
        /*00bc*/ 	.word	0x000004f0


	//   ....[3]....
        /*00c0*/ 	.word	0x00000510


	//   ....[4]....
        /*00c4*/ 	.word	0x00000530


	//   ....[5]....
        /*00c8*/ 	.word	0x00000910


	//   ....[6]....
        /*00cc*/ 	.word	0x00000930


	//   ....[7]....
        /*00d0*/ 	.word	0x00000950


	//   ....[8]....
        /*00d4*/ 	.word	0x00000970


	//   ....[9]....
        /*00d8*/ 	.word	0x00000990


	//   ....[10]....
        /*00dc*/ 	.word	0x000011e0


	//   ....[11]....
        /*00e0*/ 	.word	0x00001260


	//   ....[12]....
        /*00e4*/ 	.word	0x000012c0


	//   ....[13]....
        /*00e8*/ 	.word	0x00001320


	//   ....[14]....
        /*00ec*/ 	.word	0x00001390


	//   ....[15]....
        /*00f0*/ 	.word	0x000017d0


	//   ....[16]....
        /*00f4*/ 	.word	0x00001830


	//   ....[17]....
        /*00f8*/ 	.word	0x00001890


	//   ....[18]....
        /*00fc*/ 	.word	0x000018f0


	//   ....[19]....
        /*0100*/ 	.word	0x00001950


	//----- nvinfo : EIATTR_VRC_CTA_INIT_COUNT
	.align		4
.L_5859:
        /*0104*/ 	.byte	0x02, 0x4a
	.zero		1
	.zero		1


	//----- nvinfo : EIATTR_SYSCALL_OFFSETS
	.align		4
        /*0108*/ 	.byte	0x04, 0x46
        /*010a*/ 	.short	(.L_5861 - .L_5860)


	//   ....[0]....
.L_5860:
        /*010c*/ 	.word	0x00000170


	//----- nvinfo : EIATTR_EXIT_INSTR_OFFSETS
	.align		4
.L_5861:
        /*0110*/ 	.byte	0x04, 0x1c
        /*0112*/ 	.short	(.L_5863 - .L_5862)


	//   ....[0]....
.L_5862:
        /*0114*/ 	.word	0x00000220


	//   ....[1]....
        /*0118*/ 	.word	0x00001180


	//----- nvinfo : EIATTR_CRS_STACK_SIZE
	.align		4
.L_5863:
        /*011c*/ 	.byte	0x04, 0x1e
        /*011e*/ 	.short	(.L_5865 - .L_5864)
.L_5864:
        /*0120*/ 	.word	0x00000000


	//----- nvinfo : EIATTR_CBANK_PARAM_SIZE
	.align		4
.L_5865:
        /*0124*/ 	.byte	0x03, 0x19
        /*0126*/ 	.short	0x0030


	//----- nvinfo : EIATTR_PARAM_CBANK
	.align		4
        /*0128*/ 	.byte	0x04, 0x0a
        /*012a*/ 	.short	(.L_5867 - .L_5866)
	.align		4
.L_5866:
        /*012c*/ 	.word	index@(.nv.constant0._Z15SoftmaxWarpImplI10DirectLoadI13__nv_bfloat16fE11DirectStoreIfS1_EfLi1ELi6ELi32ELi1ELb0EL9Algorithm0EEvT_T0_ll)
        /*0130*/ 	.short	0x0380
        /*0132*/ 	.short	0x0030


	//----- nvinfo : EIATTR_SW_WAR
	.align		4
.L_5867:
        /*0134*/ 	.byte	0x04, 0x36
        /*0136*/ 	.short	(.L_5869 - .L_5868)
.L_5868:
        /*0138*/ 	.word	0x00000008
.L_5869:


//--------------------- .nv.info._Z15SoftmaxWarpImplI10DirectLoadI13__nv_bfloat16fE11DirectStoreIfS1_EfLi1ELi5ELi32ELi1ELb1EL9Algorithm0EEvT_T0_ll --------------------------
	.section	.nv.info._Z15SoftmaxWarpImplI10DirectLoadI13__nv_bfloat16fE11DirectStoreIfS1_EfLi1ELi5ELi32ELi1ELb1EL9Algorithm0EEvT_T0_ll,"",@"SHT_CUDA_INFO"
	.sectionflags	@""
	.align	4


	//----- nvinfo : EIATTR_CUDA_API_VERSION
	.align		4
        /*0000*/ 	.byte	0x04, 0x37
        /*0002*/ 	.short	(.L_5871 - .L_5870)
.L_5870:
        /*0004*/ 	.word	0x00000082


	//----- nvinfo : EIATTR_KPARAM_INFO
	.align		4
.L_5871:
        /*0008*/ 	.byte	0x04, 0x17
        /*000a*/ 	.short	(.L_5873 - .L_5872)
.L_5872:
        /*000c*/ 	.word	0x00000000
        /*0010*/ 	.short	0x0003
        /*0012*/ 	.short	0x0028
        /*0014*/ 	.byte	0x00, 0xf0, 0x21, 0x00


	//----- nvinfo : EIATTR_KPARAM_INFO
	.align		4
.L_5873:
        /*0018*/ 	.byte	0x04, 0x17
        /*001a*/ 	.short	(.L_5875 - .L_5874)
.L_5874:
        /*001c*/ 	.word	0x00000000
        /*0020*/ 	.short	0x0002
        /*0022*/ 	.short	0x0020
        /*0024*/ 	.byte	0x00, 0xf0, 0x21, 0x00


	//----- nvinfo : EIATTR_KPARAM_INFO
	.align		4
.L_5875:
        /*0028*/ 	.byte	0x04, 0x17
        /*002a*/ 	.short	(.L_5877 - .L_5876)
.L_5876:
        /*002c*/ 	.word	0x00000000
        /*0030*/ 	.short	0x0001
        /*0032*/ 	.short	0x0010
        /*0034*/ 	.byte	0x00, 0xf0, 0x41, 0x00


	//----- nvinfo : EIATTR_KPARAM_INFO
	.align		4
.L_5877:
        /*0038*/ 	.byte	0x04, 0x17
        /*003a*/ 	.short	(.L_5879 - .L_5878)
.L_5878:
        /*003c*/ 	.word	0x00000000
        /*0040*/ 	.short	0x0000
        /*0042*/ 	.short	0x0000
        /*0044*/ 	.byte	0x00, 0xf0, 0x41, 0x00


	//----- nvinfo : EIATTR_SPARSE_MMA_MASK
	.align		4
.L_5879:
        /*0048*/ 	.byte	0x03, 0x50
        /*004a*/ 	.short	0x0000


	//----- nvinfo : EIATTR_MAXREG_COUNT
	.align		4
        /*004c*/ 	.byte	0x03, 0x1b
        /*004e*/ 	.short	0x00ff


	//----- nvinfo : EIATTR_EXTERNS
	.align		4
        /*0050*/ 	.byte	0x04, 0x0f
        /*0052*/ 	.short	(.L_5881 - .L_5880)


	//   ....[0]....
	.align		4
.L_5880:
        /*0054*/ 	.word	index@(__assertfail)


	//----- nvinfo : EIATTR_MERCURY_ISA_VERSION
	.align		4
.L_5881:
        /*0058*/ 	.byte	0x03, 0x5f
        /*005a*/ 	.short	0x0101


	//----- nvinfo : EIATTR_COOP_GROUP_MASK_REGIDS
	.align		4
        /*005c*/ 	.byte	0x04, 0x29
        /*005e*/ 	.short	(.L_5883 - .L_5882)


	//   ....[0]....
.L_5882:
        /*0060*/ 	.word	0xffffffff


	//   ....[1]....
        /*0064*/ 	.word	0xffffffff


	//   ....[2]....
        /*0068*/ 	.word	0xffffffff


	//   ....[3]....
        /*006c*/ 	.word	0xffffffff


	//   ....[4]....
        /*0070*/ 	.word	0xffffffff


	//   ....[5]....
        /*0074*/ 	.word	0xffffffff


	//   ....[6]....
        /*0078*/ 	.word	0xffffffff


	//   ....[7]....
        /*007c*/ 	.word	0xffffffff


	//   ....[8]....
        /*0080*/ 	.word	0xffffffff


	//   ....[9]....
        /*0084*/ 	.word	0xffffffff


	//   ....[10]....
        /*0088*/ 	.word	0x0500000f


	//   ....[11]....
        /*008c*/ 	.word	0x0500000f


	//   ....[12]....
        /*0090*/ 	.word	0x0500000f


	//   ....[13]....
        /*0094*/ 	.word	0x0500000f


	//   ....[14]....
        /*0098*/ 	.word	0x0500000f


	//   ....[15]....
        /*009c*/ 	.word	0x0500000f


	//   ....[16]....
        /*00a0*/ 	.word	0x0500000f


	//   ....[17]....
        /*00a4*/ 	.word	0x0500000f


	//   ....[18]....
        /*00a8*/ 	.word	0x0500000f


	//   ....[19]....
        /*00ac*/ 	.word	0x0500000f


	//----- nvinfo : EIATTR_COOP_GROUP_INSTR_OFFSETS
	.align		4
.L_5883:
        /*00b0*/ 	.byte	0x04, 0x28
        /*00b2*/ 	.short	(.L_5885 - .L_5884)


	//   ....[0]....
.L_5884:
        /*00b4*/ 	.word	0x000005d0


	//   ....[1]....
        /*00b8*/ 	.word	0x00000600


	//   ....[2]....
        /*00bc*/ 	.word	0x00000620


	//   ....[3]....
        /*00c0*/ 	.word	0x00000640


	//   ....[4]....
        /*00c4*/ 	.word	0x00000660


	//   ....[5]....
        /*00c8*/ 	.word	0x000009b0


	//   ....[6]....
        /*00cc*/ 	.word	0x000009d0


	//   ....[7]....
        /*00d0*/ 	.word	0x000009f0


	//   ....[8]....
        /*00d4*/ 	.word	0x00000a10


	//   ....[9]....
        /*00d8*/ 	.word	0x00000a30


	//   ....[10]....
        /*00dc*/ 	.word	0x00001190


	//   ....[11]....
        /*00e0*/ 	.word	0x00001210


	//   ....[12]....
        /*00e4*/ 	.word	0x00001270


	//   ....[13]....
        /*00e8*/ 	.word	0x000012d0


	//   ....[14]....
        /*00ec*/ 	.word	0x00001330


	//   ....[15]....
        /*00f0*/ 	.word	0x000016d0


	//   ....[16]....
        /*00f4*/ 	.word	0x00001730


	//   ....[17]....
        /*00f8*/ 	.word	0x00001790


	//   ....[18]....
        /*00fc*/ 	.word	0x000017f0


	//   ....[19]....
        /*0100*/ 	.word	0x00001850


	//----- nvinfo : EIATTR_VRC_CTA_INIT_COUNT
	.align		4
.L_5885:
        /*0104*/ 	.byte	0x02, 0x4a
	.zero		1
	.zero		1


	//----- nvinfo : EIATTR_SYSCALL_OFFSETS
	.align		4
        /*0108*/ 	.byte	0x04, 0x46
        /*010a*/ 	.short	(.L_5887 - .L_5886)


	//   ....[0]....
.L_5886:
        /*010c*/ 	.word	0x00000180


	//----- nvinfo : EIATTR_EXIT_INSTR_OFFSETS
	.align		4
.L_5887:
        /*0110*/ 	.byte	0x04, 0x1c
        /*0112*/ 	.short	(.L_5889 - .L_5888)


	//   ....[0]....
.L_5888:
        /*0114*/ 	.word	0x00000230


	//   ....[1]....
        /*0118*/ 	.word	0x00001130


	//----- nvinfo : EIATTR_CRS_STACK_SIZE
	.align		4
.L_5889:
        /*011c*/ 	.byte	0x04, 0x1e
        /*011e*/ 	.short	(.L_5891 - .L_5890)
.L_5890:
        /*0120*/ 	.word	0x00000000


	//----- nvinfo : EIATTR_CBANK_PARAM_SIZE
	.align		4
.L_5891:
        /*0124*/ 	.byte	0x03, 0x19
        /*0126*/ 	.short	0x0030


	//----- nvinfo : EIATTR_PARAM_CBANK
	.align		4
        /*0128*/ 	.byte	0x04, 0x0a
        /*012a*/ 	.short	(.L_5893 - .L_5892)
	.align		4
.L_5892:
        /*012c*/ 	.word	index@(.nv.constant0._Z15SoftmaxWarpImplI10DirectLoadI13__nv_bfloat16fE11DirectStoreIfS1_EfLi1ELi5ELi32ELi1ELb1EL9Algorithm0EEvT_T0_ll)
        /*0130*/ 	.short	0x0380
        /*0132*/ 	.short	0x0030


	//----- nvinfo : EIATTR_SW_WAR
	.align		4
.L_5893:
        /*0134*/ 	.byte	0x04, 0x36
        /*0136*/ 	.short	(.L_5895 - .L_5894)
.L_5894:
        /*0138*/ 	.word	0x00000008
.L_5895:


//--------------------- .nv.info._Z15SoftmaxWarpImplI10DirectLoadI13__nv_bfloat16fE11DirectStoreIfS1_EfLi1ELi5ELi32ELi1ELb0EL9Algorithm0EEvT_T0_ll --------------------------
	.section	.nv.info._Z15SoftmaxWarpImplI10DirectLoadI13__nv_bfloat16fE11DirectStoreIfS1_EfLi1ELi5ELi32ELi1ELb0EL9Algorithm0EEvT_T0_ll,"",@"SHT_CUDA_INFO"
	.sectionflags	@""
	.align	4


	//----- nvinfo : EIATTR_CUDA_API_VERSION
	.align		4
        /*0000*/ 	.byte	0x04, 0x37
        /*0002*/ 	.short	(.L_5897 - .L_5896)
.L_5896:
        /*0004*/ 	.word	0x00000082


	//----- nvinfo : EIATTR_KPARAM_INFO
	.align		4
.L_5897:
        /*0008*/ 	.byte	0x04, 0x17
        /*000a*/ 	.short	(.L_5899 - .L_5898)
.L_5898:
        /*000c*/ 	.word	0x00000000
        /*0010*/ 	.short	0x0003
        /*0012*/ 	.short	0x0028
        /*0014*/ 	.byte	0x00, 0xf0, 0x21, 0x00


	//----- nvinfo : EIATTR_KPARAM_INFO
	.align		4
.L_5899:
        /*0018*/ 	.byte	0x04, 0x17
        /*001a*/ 	.short	(.L_5901 - .L_5900)
.L_5900:
        /*001c*/ 	.word	0x00000000
        /*0020*/ 	.short	0x0002
        /*0022*/ 	.short	0x0020
        /*0024*/ 	.byte	0x00, 0xf0, 0x21, 0x00


	//----- nvinfo : EIATTR_KPARAM_INFO
	.align		4
.L_5901:
        /*0028*/ 	.byte	0x04, 0x17
        /*002a*/ 	.short	(.L_5903 - .L_5902)
.L_5902:
        /*002c*/ 	.word	0x00000000
        /*0030*/ 	.short	0x0001
        /*0032*/ 	.short	0x0010
        /*0034*/ 	.byte	0x00, 0xf0, 0x41, 0x00


	//----- nvinfo : EIATTR_KPARAM_INFO
	.align		4
.L_5903:
        /*0038*/ 	.byte	0x04, 0x17
        /*003a*/ 	.short	(.L_5905 - .L_5904)
.L_5904:
        /*003c*/ 	.word	0x00000000
        /*0040*/ 	.short	0x0000
        /*0042*/ 	.short	0x0000
        /*0044*/ 	.byte	0x00, 0xf0, 0x41, 0x00


	//----- nvinfo : EIATTR_SPARSE_MMA_MASK
	.align		4
.L_5905:
        /*0048*/ 	.byte	0x03, 0x50
        /*004a*/ 	.short	0x0000


	//----- nvinfo : EIATTR_MAXREG_COUNT
	.align		4
        /*004c*/ 	.byte	0x03, 0x1b
        /*004e*/ 	.short	0x00ff


	//----- nvinfo : EIATTR_EXTERNS
	.align		4
        /*0050*/ 	.byte	0x04, 0x0f
        /*0052*/ 	.short	(.L_5907 - .L_5906)


	//   ....[0]....
	.align		4
.L_5906:
        /*0054*/ 	.word	index@(__assertfail)


	//----- nvinfo : EIATTR_MERCURY_ISA_VERSION
	.align		4
.L_5907:
        /*0058*/ 	.byte	0x03, 0x5f
        /*005a*/ 	.short	0x0101


	//----- nvinfo : EIATTR_COOP_GROUP_MASK_REGIDS
	.align		4
        /*005c*/ 	.byte	0x04, 0x29
        /*005e*/ 	.short	(.L_5909 - .L_5908)


	//   ....[0]....
.L_5908:
        /*0060*/ 	.word	0xffffffff


	//   ....[1]....
        /*0064*/ 	.word	0xffffffff


	//   ....[2]....
        /*0068*/ 	.word	0xffffffff


	//   ....[3]....
        /*006c*/ 	.word	0xffffffff


	//   ....[4]....
        /*0070*/ 	.word	0xffffffff


	//   ....[5]....
        /*0074*/ 	.word	0xffffffff


	//   ....[6]....
        /*0078*/ 	.word	0xffffffff


	//   ....[7]....
        /*007c*/ 	.word	0xffffffff


	//   ....[8]....
        /*0080*/ 	.word	0xffffffff


	//   ....[9]....
        /*0084*/ 	.word	0xffffffff


	//   ....[10]....
        /*0088*/ 	.word	0x0500000f


	//   ....[11]....
        /*008c*/ 	.word	0x0500000f


	//   ....[12]....
        /*0090*/ 	.word	0x0500000f


	//   ....[13]....
        /*0094*/ 	.word	0x0500000f


	//   ....[14]....
        /*0098*/ 	.word	0x0500000f


	//   ....[15]....
        /*009c*/ 	.word	0x0500000f


	//   ....[16]....
        /*00a0*/ 	.word	0x0500000f


	//   ....[17]....
        /*00a4*/ 	.word	0x0500000f


	//   ....[18]....
        /*00a8*/ 	.word	0x0500000f


	//   ....[19]....
        /*00ac*/ 	.word	0x0500000f


	//----- nvinfo : EIATTR_COOP_GROUP_INSTR_OFFSETS
	.align		4
.L_5909:
        /*00b0*/ 	.byte	0x04, 0x28
        /*00b2*/ 	.short	(.L_5911 - .L_5910)


	//   ....[0]....
.L_5910:
        /*00b4*/ 	.word	0x00000450


	//   ....[1]....
        /*00b8*/ 	.word	0x00000490


	//   ....[2]....
        /*00bc*/ 	.word	0x000004b0


	//   ....[3]....
        /*00c0*/ 	.word	0x000004d0


	//   ....[4]....
        /*00c4*/ 	.word	0x000004f0


	//   ....[5]....
        /*00c8*/ 	.word	0x00000830


	//   ....[6]....
        /*00cc*/ 	.word	0x00000850


	//   ....[7]....
        /*00d0*/ 	.word	0x00000870


	//   ....[8]....
        /*00d4*/ 	.word	0x00000890


	//   ....[9]....
        /*00d8*/ 	.word	0x000008b0


	//   ....[10]....
        /*00dc*/ 	.word	0x00000fe0


	//   ....[11]....
        /*00e0*/ 	.word	0x00001060


	//   ....[12]....
        /*00e4*/ 	.word	0x000010c0


	//   ....[13]....
        /*00e8*/ 	.word	0x00001130


	//   ....[14]....
        /*00ec*/ 	.word	0x00001190


	//   ....[15]....
        /*00f0*/ 	.word	0x00001530


	//   ....[16]....
        /*00f4*/ 	.word	0x00001590


	//   ....[17]....
        /*00f8*/ 	.word	0x000015f0


	//   ....[18]....
        /*00fc*/ 	.word	0x00001650


	//   ....[19]....
        /*0100*/ 	.word	0x000016b0


	//----- nvinfo : EIATTR_VRC_CTA_INIT_COUNT
	.align		4
.L_5911:
        /*0104*/ 	.byte	0x02, 0x4a
	.zero		1
	.zero		1


	//----- nvinfo : EIATTR_SYSCALL_OFFSETS
	.align		4
        /*0108*/ 	.byte	0x04, 0x46
        /*010a*/ 	.short	(.L_5913 - .L_5912)


	//   ....[0]....
.L_5912:
        /*010c*/ 	.word	0x00000170


	//----- nvinfo : EIATTR_EXIT_INSTR_OFFSETS
	.align		4
.L_5913:
        /*0110*/ 	.byte	0x04, 0x1c
        /*0112*/ 	.short	(.L_5915 - .L_5914)


	//   ....[0]....
.L_5914:
        /*0114*/ 	.word	0x00000220


	//   ....[1]....
        /*0118*/ 	.word	0x00000f80


	//----- nvinfo : EIATTR_CRS_STACK_SIZE
	.align		4
.L_5915:
        /*011c*/ 	.byte	0x04, 0x1e
        /*011e*/ 	.short	(.L_5917 - .L_5916)
.L_5916:
        /*0120*/ 	.word	0x00000000


	//----- nvinfo : EIATTR_CBANK_PARAM_SIZE
	.align		4
.L_5917:
        /*0124*/ 	.byte	0x03, 0x19
        /*0126*/ 	.short	0x0030


	//----- nvinfo : EIATTR_PARAM_CBANK
	.align		4
        /*0128*/ 	.byte	0x04, 0x0a
        /*012a*/ 	.short	(.L_5919 - .L_5918)
	.align		4
.L_5918:
        /*012c*/ 	.word	index@(.nv.constant0._Z15SoftmaxWarpImplI10DirectLoadI13__nv_bfloat16fE11DirectStoreIfS1_EfLi1ELi5ELi32ELi1ELb0EL9Algorithm0EEvT_T0_ll)
        /*0130*/ 	.short	0x0380
        /*0132*/ 	.short	0x0030


	//----- nvinfo : EIATTR_SW_WAR
	.align		4
.L_5919:
        /*0134*/ 	.byte	0x04, 0x36
        /*0136*/ 	.short	(.L_5921 - .L_5920)
.L_5920:
        /*0138*/ 	.word	0x00000008
.L_5921:


//--------------------- .nv.info._Z15SoftmaxWarpImplI10DirectLoadI13__nv_bfloat16fE11DirectStoreIfS1_EfLi1ELi4ELi32ELi1ELb1EL9Algorithm0EEvT_T0_ll --------------------------
	.section	.nv.info._Z15SoftmaxWarpImplI10DirectLoadI13__nv_bfloat16fE11DirectStoreIfS1_EfLi1ELi4ELi32ELi1ELb1EL9Algorithm0EEvT_T0_ll,"",@"SHT_CUDA_INFO"
	.sectionflags	@""
	.align	4


	//----- nvinfo : EIATTR_CUDA_API_VERSION
	.align		4
        /*0000*/ 	.byte	0x04, 0x37
        /*0002*/ 	.short	(.L_5923 - .L_5922)
.L_5922:
        /*0004*/ 	.word	0x00000082


	//----- nvinfo : EIATTR_KPARAM_INFO
	.align		4
.L_5923:
        /*0008*/ 	.byte	0x04, 0x17
        /*000a*/ 	.short	(.L_5925 - .L_5924)
.L_5924:
        /*000c*/ 	.word	0x00000000
        /*0010*/ 	.short	0x0003
        /*0012*/ 	.short	0x0028
        /*0014*/ 	.byte	0x00, 0xf0, 0x21, 0x00


	//----- nvinfo : EIATTR_KPARAM_INFO
	.align		4
.L_5925:
        /*0018*/ 	.byte	0x04, 0x17
        /*001a*/ 	.short	(.L_5927 - .L_5926)
.L_5926:
        /*001c*/ 	.word	0x00000000
        /*0020*/ 	.short	0x0002
        /*0022*/ 	.short	0x0020
        /*0024*/ 	.byte	0x00, 0xf0, 0x21, 0x00


	//----- nvinfo : EIATTR_KPARAM_INFO
	.align		4
.L_5927:
        /*0028*/ 	.byte	0x04, 0x17
        /*002a*/ 	.short	(.L_5929 - .L_5928)
.L_5928:
        /*002c*/ 	.word	0x00000000
        /*0030*/ 	.short	0x0001
        /*0032*/ 	.short	0x0010
        /*0034*/ 	.byte	0x00, 0xf0, 0x41, 0x00


	//----- nvinfo : EIATTR_KPARAM_INFO
	.align		4
.L_5929:
        /*0038*/ 	.byte	0x04, 0x17
        /*003a*/ 	.short	(.L_5931 - .L_5930)
.L_5930:
        /*003c*/ 	.word	0x00000000
        /*0040*/ 	.short	0x0000
        /*0042*/ 	.short	0x0000
        /*0044*/ 	.byte	0x00, 0xf0, 0x41, 0x00


	//----- nvinfo : EIATTR_SPARSE_MMA_MASK
	.align		4
.L_5931:
        /*0048*/ 	.byte	0x03, 0x50
        /*004a*/ 	.short	0x0000


	//----- nvinfo : EIATTR_MAXREG_COUNT
	.align		4
        /*004c*/ 	.byte	0x03, 0x1b
        /*004e*/ 	.short	0x00ff


	//----- nvinfo : EIATTR_EXTERNS
	.align		4
        /*0050*/ 	.byte	0x04, 0x0f
        /*0052*/ 	.short	(.L_5933 - .L_5932)


	//   ....[0]....
	.align		4
.L_5932:
        /*0054*/ 	.word	index@(__assertfail)


	//----- nvinfo : EIATTR_MERCURY_ISA_VERSION
	.align		4
.L_5933:
        /*0058*/ 	.byte	0x03, 0x5f
        /*005a*/ 	.short	0x0101


	//----- nvinfo : EIATTR_COOP_GROUP_MASK_REGIDS
	.align		4
        /*005c*/ 	.byte	0x04, 0x29
        /*005e*/ 	.short	(.L_5935 - .L_5934)


	//   ....[0]....
.L_5934:
        /*0060*/ 	.word	0xffffffff


	//   ....[1]....
        /*0064*/ 	.word	0xffffffff


	//   ....[2]....
        /*0068*/ 	.word	0xffffffff


	//   ....[3]....
        /*006c*/ 	.word	0xffffffff


	//   ....[4]....
        /*0070*/ 	.word	0xffffffff


	//   ....[5]....
        /*0074*/ 	.word	0xffffffff


	//   ....[6]....
        /*0078*/ 	.word	0xffffffff


	//   ....[7]....
        /*007c*/ 	.word	0xffffffff


	//   ....[8]....
        /*0080*/ 	.word	0xffffffff


	//   ....[9]....
        /*0084*/ 	.word	0xffffffff


	//   ....[10]....
        /*0088*/ 	.word	0x0500000f


	//   ....[11]....
        /*008c*/ 	.word	0x0500000f


	//   ....[12]....
        /*0090*/ 	.word	0x0500000f


	//   ....[13]....
        /*0094*/ 	.word	0x0500000f


	//   ....[14]....
        /*0098*/ 	.word	0x0500000f


	//   ....[15]....
        /*009c*/ 	.word	0x0500000f


	//   ....[16]....
        /*00a0*/ 	.word	0x0500000f


	//   ....[17]....
        /*00a4*/ 	.word	0x0500000f


	//   ....[18]....
        /*00a8*/ 	.word	0x0500000f


	//   ....[19]....
        /*00ac*/ 	.word	0x0500000f


	//----- nvinfo : EIATTR_COOP_GROUP_INSTR_OFFSETS
	.align		4
.L_5935:
        /*00b0*/ 	.byte	0x04, 0x28
        /*00b2*/ 	.short	(.L_5937 - .L_5936)


	//   ....[0]....
.L_5936:
        /*00b4*/ 	.word	0x00000540


	//   ....[1]....
        /*00b8*/ 	.word	0x00000580


	//   ....[2]....
        /*00bc*/ 	.word	0x000005a0


	//   ....[3]....
        /*00c0*/ 	.word	0x000005c0


	//   ....[4]....
        /*00c4*/ 	.word	0x000005e0


	//   ....[5]....
        /*00c8*/ 	.word	0x00000880


	//   ....[6]....
        /*00cc*/ 	.word	0x000008a0


	//   ....[7]....
        /*00d0*/ 	.word	0x000008c0


	//   ....[8]....
        /*00d4*/ 	.word	0x000008e0


	//   ....[9]....
        /*00d8*/ 	.word	0x00000900


	//   ....[10]....
        /*00dc*/ 	.word	0x00000f70


	//   ....[11]....
        /*00e0*/ 	.word	0x00001000


	//   ....[12]....
        /*00e4*/ 	.word	0x00001060


	//   ....[13]....
        /*00e8*/ 	.word	0x000010c0


	//   ....[14]....
        /*00ec*/ 	.word	0x00001130


	//   ....[15]....
        /*00f0*/ 	.word	0x00001420


	//   ....[16]....
        /*00f4*/ 	.word	0x00001480


	//   ....[17]....
        /*00f8*/ 	.word	0x000014e0


	//   ....[18]....
        /*00fc*/ 	.word	0x00001540


	//   ....[19]....
        /*0100*/ 	.word	0x000015a0


	//----- nvinfo : EIATTR_VRC_CTA_INIT_COUNT
	.align		4
.L_5937:
        /*0104*/ 	.byte	0x02, 0x4a
	.zero		1
	.zero		1


	//----- nvinfo : EIATTR_SYSCALL_OFFSETS
	.align		4
        /*0108*/ 	.byte	0x04, 0x46
        /*010a*/ 	.short	(.L_5939 - .L_5938)


	//   ....[0]....
.L_5938:
        /*010c*/ 	.word	0x00000180


	//----- nvinfo : EIATTR_EXIT_INSTR_OFFSETS
	.align		4
.L_5939:
        /*0110*/ 	.byte	0x04, 0x1c
        /*0112*/ 	.short	(.L_5941 - .L_5940)


	//   ....[0]....
.L_5940:
        /*0114*/ 	.word	0x00000230


	//   ....[1]....
        /*0118*/ 	.word	0x00000f10


	//----- nvinfo : EIATTR_CRS_STACK_SIZE
	.align		4
.L_5941:
        /*011c*/ 	.byte	0x04, 0x1e
        /*011e*/ 	.short	(.L_5943 - .L_5942)
.L_5942:
        /*0120*/ 	.word	0x00000000


	//----- nvinfo : EIATTR_CBANK_PARAM_SIZE
	.align		4
.L_5943:
        /*0124*/ 	.byte	0x03, 0x19
        /*0126*/ 	.short	0x0030


	//----- nvinfo : EIATTR_PARAM_CBANK
	.align		4
        /*0128*/ 	.byte	0x04, 0x0a
        /*012a*/ 	.short	(.L_5945 - .L_5944)
	.align		4
.L_5944:
        /*012c*/ 	.word	index@(.nv.constant0._Z15SoftmaxWarpImplI10DirectLoadI13__nv_bfloat16fE11DirectStoreIfS1_EfLi1ELi4ELi32ELi1ELb1EL9Algorithm0EEvT_T0_ll)
        /*0130*/ 	.short	0x0380
        /*0132*/ 	.short	0x0030


	//----- nvinfo : EIATTR_SW_WAR
	.align		4
.L_5945:
        /*0134*/ 	.byte	0x04, 0x36
        /*0136*/ 	.short	(.L_5947 - .L_5946)
.L_5946:
        /*0138*/ 	.word	0x00000008
.L_5947:


//--------------------- .nv.info._Z15SoftmaxWarpImplI10DirectLoadI13__nv_bfloat16fE11DirectStoreIfS1_EfLi1ELi4ELi32ELi1ELb0EL9Algorithm0EEvT_T0_ll --------------------------
	.section	.nv.info._Z15SoftmaxWarpImplI10DirectLoadI13__nv_bfloat16fE11DirectStoreIfS1_EfLi1ELi4ELi32ELi1ELb0EL9Algorithm0EEvT_T0_ll,"",@"SHT_CUDA_INFO"
	.sectionflags	@""
	.align	4


	//----- nvinfo : EIATTR_CUDA_API_VERSION
	.align		4
        /*0000*/ 	.byte	0x04, 0x37
        /*0002*/ 	.short	(.L_5949 - .L_5948)
.L_5948:
        /*0004*/ 	.word	0x00000082


	//----- nvinfo : EIATTR_KPARAM_INFO
	.align		4
.L_5949:
        /*0008*/ 	.byte	0x04, 0x17
        /*000a*/ 	.short	(.L_5951 - .L_5950)
.L_5950:
        /*000c*/ 	.word	0x00000000
        /*0010*/ 	.short	0x0003
        /*0012*/ 	.short	0x0028
        /*0014*/ 	.byte	0x00, 0xf0, 0x21, 0x00


	//----- nvinfo : EIATTR_KPARAM_INFO
	.align		4
.L_5951:
        /*0018*/ 	.byte	0x04, 0x17
        /*001a*/ 	.short	(.L_5953 - .L_5952)
.L_5952:
        /*001c*/ 	.word	0x00000000
        /*0020*/ 	.short	0x0002
        /*0022*/ 	.short	0x0020
        /*0024*/ 	.byte	0x00, 0xf0, 0x21, 0x00


	//----- nvinfo : EIATTR_KPARAM_INFO
	.align		4
.L_5953:
        /*0028*/ 	.byte	0x04, 0x17
        /*002a*/ 	.short	(.L_5955 - .L_5954)
.L_5954:
        /*002c*/ 	.word	0x00000000
        /*0030*/ 	.short	0x0001
        /*0032*/ 	.short	0x0010
        /*0034*/ 	.byte	0x00, 0xf0, 0x41, 0x00


	//----- nvinfo : EIATTR_KPARAM_INFO
	.align		4
.L_5955:
        /*0038*/ 	.byte	0x04, 0x17
        /*003a*/ 	.short	(.L_5957 - .L_5956)
.L_5956:
        /*003c*/ 	.word	0x00000000
        /*0040*/ 	.short	0x0000
        /*0042*/ 	.short	0x0000
        /*0044*/ 	.byte	0x00, 0xf0, 0x41, 0x00


	//----- nvinfo : EIATTR_SPARSE_MMA_MASK
	.align		4
.L_5957:
        /*0048*/ 	.byte	0x03, 0x50
        /*004a*/ 	.short	0x0000


	//----- nvinfo : EIATTR_MAXREG_COUNT
	.align		4
        /*004c*/ 	.byte	0x03, 0x1b
        /*004e*/ 	.short	0x00ff


	//----- nvinfo : EIATTR_EXTERNS
	.align		4
        /*0050*/ 	.byte	0x04, 0x0f
        /*0052*/ 	.short	(.L_5959 - .L_5958)


	//   ....[0]....
	.align		4
.L_5958:
        /*0054*/ 	.word	index@(__assertfail)


	//----- nvinfo : EIATTR_MERCURY_ISA_VERSION
	.align		4
.L_5959:
        /*0058*/ 	.byte	0x03, 0x5f
        /*005a*/ 	.short	0x0101


	//----- nvinfo : EIATTR_COOP_GROUP_MASK_REGIDS
	.align		4
        /*005c*/ 	.byte	0x04, 0x29
        /*005e*/ 	.short	(.L_5961 - .L_5960)


	//   ....[0]....
.L_5960:
        /*0060*/ 	.word	0xffffffff


	//   ....[1]....
        /*0064*/ 	.word	0xffffffff


	//   ....[2]....
        /*0068*/ 	.word	0xffffffff


	//   ....[3]....
        /*006c*/ 	.word	0xffffffff


	//   ....[4]....
        /*0070*/ 	.word	0xffffffff


	//   ....[5]....
        /*0074*/ 	.word	0xffffffff


	//   ....[6]....
        /*0078*/ 	.word	0xffffffff


	//   ....[7]....
        /*007c*/ 	.word	0xffffffff


	//   ....[8]....
        /*0080*/ 	.word	0xffffffff


	//   ....[9]....
        /*0084*/ 	.word	0xffffffff


	//   ....[10]....
        /*0088*/ 	.word	0x0500000f


	//   ....[11]....
        /*008c*/ 	.word	0x0500000f


	//   ....[12]....
        /*0090*/ 	.word	0x0500000f


	//   ....[13]....
        /*0094*/ 	.word	0x0500000f


	//   ....[14]....
        /*0098*/ 	.word	0x0500000f


	//   ....[15]....
        /*009c*/ 	.word	0x0500000f


	//   ....[16]....
        /*00a0*/ 	.word	0x0500000f


	//   ....[17]....
        /*00a4*/ 	.word	0x0500000f


	//   ....[18]....
        /*00a8*/ 	.word	0x0500000f


	//   ....[19]....
        /*00ac*/ 	.word	0x0500000f


	//----- nvinfo : EIATTR_COOP_GROUP_INSTR_OFFSETS
	.align		4
.L_5961:
        /*00b0*/ 	.byte	0x04, 0x28
        /*00b2*/ 	.short	(.L_5963 - .L_5962)


	//   ....[0]....
.L_5962:
        /*00b4*/ 	.word	0x00000400


	//   ....[1]....
        /*00b8*/ 	.word	0x00000430


	//   ....[2]....
        /*00bc*/ 	.word	0x00000450


	//   ....[3]....
        /*00c0*/ 	.word	0x00000470


	//   ....[4]....
        /*00c4*/ 	.word	0x00000490


	//   ....[5]....
        /*00c8*/ 	.word	0x00000740


	//   ....[6]....
        /*00cc*/ 	.word	0x00000760


	//   ....[7]....
        /*00d0*/ 	.word	0x00000780


	//   ....[8]....
        /*00d4*/ 	.word	0x000007a0


	//   ....[9]....
        /*00d8*/ 	.word	0x000007c0


	//   ....[10]....
        /*00dc*/ 	.word	0x00000d60


	//   ....[11]....
        /*00e0*/ 	.word	0x00000df0


	//   ....[12]....
        /*00e4*/ 	.word	0x00000e50


	//   ....[13]....
        /*00e8*/ 	.word	0x00000eb0


	//   ....[14]....
        /*00ec*/ 	.word	0x00000f20


	//   ....[15]....
        /*00f0*/ 	.word	0x00001200


	//   ....[16]....
        /*00f4*/ 	.word	0x00001260


	//   ....[17]....
        /*00f8*/ 	.word	0x000012c0


	//   ....[18]....
        /*00fc*/ 	.word	0x00001320


	//   ....[19]....
        /*0100*/ 	.word	0x00001380


	//----- nvinfo : EIATTR_VRC_CTA_INIT_COUNT
	.align		4
.L_5963:
        /*0104*/ 	.byte	0x02, 0x4a
	.zero		1
	.zero		1


	//----- nvinfo : EIATTR_SYSCALL_OFFSETS
	.align		4
        /*0108*/ 	.byte	0x04, 0x46
        /*010a*/ 	.short	(.L_5965 - .L_5964)


	//   ....[0]....
.L_5964:
        /*010c*/ 	.word	0x00000170


	//----- nvinfo : EIATTR_EXIT_INSTR_OFFSETS
	.align		4
.L_5965:
        /*0110*/ 	.byte	0x04, 0x1c
        /*0112*/ 	.short	(.L_5967 - .L_5966)


	//   ....[0]....
.L_5966:
        /*0114*/ 	.word	0x00000220


	//   ....[1]....
        /*0118*/ 	.word	0x00000d00


	//----- nvinfo : EIATTR_CRS_STACK_SIZE
	.align		4
.L_5967:
        /*011c*/ 	.byte	0x04, 0x1e
        /*011e*/ 	.short	(.L_5969 - .L_5968)
.L_5968:
        /*0120*/ 	.word	0x00000000


	//----- nvinfo : EIATTR_CBANK_PARAM_SIZE
	.align		4
.L_5969:
        /*0124*/ 	.byte	0x03, 0x19
        /*0126*/ 	.short	0x0030


	//----- nvinfo : EIATTR_PARAM_CBANK
	.align		4
        /*0128*/ 	.byte	0x04, 0x0a
        /*012a*/ 	.short	(.L_5971 - .L_5970)
	.align		4
.L_5970:
        /*012c*/ 	.word	index@(.nv.constant0._Z15SoftmaxWarpImplI10DirectLoadI13__nv_bfloat16fE11DirectStoreIfS1_EfLi1ELi4ELi32ELi1ELb0EL9Algorithm0EEvT_T0_ll)
        /*0130*/ 	.short	0x0380
        /*0132*/ 	.short	0x0030


	//----- nvinfo : EIATTR_SW_WAR
	.align		4
.L_5971:
        /*0134*/ 	.byte	0x04, 0x36
        /*0136*/ 	.short	(.L_5973 - .L_5972)
.L_5972:
        /*0138*/ 	.word	0x00000008
.L_5973:


//--------------------- .nv.info._Z15SoftmaxWarpImplI10DirectLoadI13__nv_bfloat16fE11DirectStoreIfS1_EfLi1ELi3ELi32ELi1ELb1EL9Algorithm0EEvT_T0_ll --------------------------
	.section	.nv.info._Z15SoftmaxWarpImplI10DirectLoadI13__nv_bfloat16fE11DirectStoreIfS1_EfLi1ELi3ELi32ELi1ELb1EL9Algorithm0EEvT_T0_ll,"",@"SHT_CUDA_INFO"
	.sectionflags	@""
	.align	4


	//----- nvinfo : EIATTR_CUDA_API_VERSION
	.align		4
        /*0000*/ 	.byte	0x04, 0x37
        /*0002*/ 	.short	(.L_5975 - .L_5974)
.L_5974:
        /*0004*/ 	.word	0x00000082


	//----- nvinfo : EIATTR_KPARAM_INFO
	.align		4
.L_5975:
        /*0008*/ 	.byte	0x04, 0x17
        /*000a*/ 	.short	(.L_5977 - .L_5976)
.L_5976:
        /*000c*/ 	.word	0x00000000
        /*0010*/ 	.short	0x0003
        /*0012*/ 	.short	0x0028
        /*0014*/ 	.byte	0x00, 0xf0, 0x21, 0x00


	//----- nvinfo : EIATTR_KPARAM_INFO
	.align		4
.L_5977:
        /*0018*/ 	.byte	0x04, 0x17
        /*001a*/ 	.short	(.L_5979 - .L_5978)
.L_5978:
        /*001c*/ 	.word	0x00000000
        /*0020*/ 	.short	0x0002
        /*0022*/ 	.short	0x0020
        /*0024*/ 	.byte	0x00, 0xf0, 0x21, 0x00


	//----- nvinfo : EIATTR_KPARAM_INFO
	.align		4
.L_5979:
        /*0028*/ 	.byte	0x04, 0x17
        /*002a*/ 	.short	(.L_5981 - .L_5980)
.L_5980:
        /*002c*/ 	.word	0x00000000
        /*0030*/ 	.short	0x0001
        /*0032*/ 	.short	0x0010
        /*0034*/ 	.byte	0x00, 0xf0, 0x41, 0x00


	//----- nvinfo : EIATTR_KPARAM_INFO
	.align		4
.L_5981:
        /*0038*/ 	.byte	0x04, 0x17
        /*003a*/ 	.short	(.L_5983 - .L_5982)
.L_5982:
        /*003c*/ 	.word	0x00000000
        /*0040*/ 	.short	0x0000
        /*0042*/ 	.short	0x0000
        /*0044*/ 	.byte	0x00, 0xf0, 0x41, 0x00


	//----- nvinfo : EIATTR_SPARSE_MMA_MASK
	.align		4
.L_5983:
        /*0048*/ 	.byte	0x03, 0x50
        /*004a*/ 	.short	0x0000


	//----- nvinfo : EIATTR_MAXREG_COUNT
	.align		4
        /*004c*/ 	.byte	0x03, 0x1b
        /*004e*/ 	.short	0x00ff


	//----- nvinfo : EIATTR_EXTERNS
	.align		4
        /*0050*/ 	.byte	0x04, 0x0f
        /*0052*/ 	.short	(.L_5985 - .L_5984)


	//   ....[0]....
	.align		4
.L_5984:
        /*0054*/ 	.word	index@(__assertfail)


	//----- nvinfo : EIATTR_MERCURY_ISA_VERSION
	.align		4
.L_5985:
        /*0058*/ 	.byte	0x03, 0x5f
        /*005a*/ 	.short	0x0101


	//----- nvinfo : EIATTR_COOP_GROUP_MASK_REGIDS
	.align		4
        /*005c*/ 	.byte	0x04, 0x29
        /*005e*/ 	.short	(.L_5987 - .L_5986)


	//   ....[0]....
.L_5986:
        /*0060*/ 	.word	0xffffffff


	//   ....[1]....
        /*0064*/ 	.word	0xffffffff


	//   ....[2]....
        /*0068*/ 	.word	0xffffffff


	//   ....[3]....
        /*006c*/ 	.word	0xffffffff


	//   ....[4]....
        /*0070*/ 	.word	0xffffffff


	//   ....[5]....
        /*0074*/ 	.word	0xffffffff


	//   ....[6]....
        /*0078*/ 	.word	0xffffffff


	//   ....[7]....
        /*007c*/ 	.word	0xffffffff


	//   ....[8]....
        /*0080*/ 	.word	0xffffffff


	//   ....[9]....
        /*0084*/ 	.word	0xffffffff


	//   ....[10]....
        /*0088*/ 	.word	0x0500000f


	//   ....[11]....
        /*008c*/ 	.word	0x0500000f


	//   ....[12]....
        /*0090*/ 	.word	0x0500000f


	//   ....[13]....
        /*0094*/ 	.word	0x0500000f


	//   ....[14]....
        /*0098*/ 	.word	0x0500000f


	//   ....[15]....
        /*009c*/ 	.word	0x0500000f


	//   ....[16]....
        /*00a0*/ 	.word	0x0500000f


	//   ....[17]....
        /*00a4*/ 	.word	0x0500000f


	//   ....[18]....
        /*00a8*/ 	.word	0x0500000f


	//   ....[19]....
        /*00ac*/ 	.word	0x0500000f


	//----- nvinfo : EIATTR_COOP_GROUP_INSTR_OFFSETS
	.align		4
.L_5987:
        /*00b0*/ 	.byte	0x04, 0x28
        /*00b2*/ 	.short	(.L_5989 - .L_5988)


	//   ....[0]....
.L_5988:
        /*00b4*/ 	.word	0x000004c0


	//   ....[1]....
        /*00b8*/ 	.word	0x00000500


	//   ....[2]....
        /*00bc*/ 	.word	0x00000520


	//   ....[3]....
        /*00c0*/ 	.word	0x00000540


	//   ....[4]....
        /*00c4*/ 	.word	0x00000560


	//   ....[5]....
        /*00c8*/ 	.word	0x00000760


	//   ....[6]....
        /*00cc*/ 	.word	0x00000780


	//   ....[7]....
        /*00d0*/ 	.word	0x000007a0


	//   ....[8]....
        /*00d4*/ 	.word	0x000007c0


	//   ....[9]....
        /*00d8*/ 	.word	0x000007e0


	//   ....[10]....
        /*00dc*/ 	.word	0x00000cd0


	//   ....[11]....
        /*00e0*/ 	.word	0x00000d70


	//   ....[12]....
        /*00e4*/ 	.word	0x00000dd0


	//   ....[13]....
        /*00e8*/ 	.word	0x00000e30


	//   ....[14]....
        /*00ec*/ 	.word	0x00000e90


	//   ....[15]....
        /*00f0*/ 	.word	0x000010d0


	//   ....[16]....
        /*00f4*/ 	.word	0x00001130


	//   ....[17]....
        /*00f8*/ 	.word	0x00001190


	//   ....[18]....
        /*00fc*/ 	.word	0x000011f0


	//   ....[19]....
        /*0100*/ 	.word	0x00001250


	//----- nvinfo : EIATTR_VRC_CTA_INIT_COUNT
	.align		4
.L_5989:
        /*0104*/ 	.byte	0x02, 0x4a
	.zero		1
	.zero		1


	//----- nvinfo : EIATTR_SYSCALL_OFFSETS
	.align		4
        /*0108*/ 	.byte	0x04, 0x46
        /*010a*/ 	.short	(.L_5991 - .L_5990)


	//   ....[0]....
.L_5990:
        /*010c*/ 	.word	0x00000180


	//----- nvinfo : EIATTR_EXIT_INSTR_OFFSETS
	.align		4
.L_5991:
        /*0110*/ 	.byte	0x04, 0x1c
        /*0112*/ 	.short	(.L_5993 - .L_5992)


	//   ....[0]....
.L_5992:
        /*0114*/ 	.word	0x00000230


	//   ....[1]....
        /*0118*/ 	.word	0x00000c70


	//----- nvinfo : EIATTR_CRS_STACK_SIZE
	.align		4
.L_5993:
        /*011c*/ 	.byte	0x04, 0x1e
        /*011e*/ 	.short	(.L_5995 - .L_5994)
.L_5994:
        /*0120*/ 	.word	0x00000000


	//----- nvinfo : EIATTR_CBANK_PARAM_SIZE
	.align		4
.L_5995:
        /*0124*/ 	.byte	0x03, 0x19
        /*0126*/ 	.short	0x0030


	//----- nvinfo : EIATTR_PARAM_CBANK
	.align		4
        /*0128*/ 	.byte	0x04, 0x0a
        /*012a*/ 	.short	(.L_5997 - .L_5996)
	.align		4
.L_5996:
        /*012c*/ 	.word	index@(.nv.constant0._Z15SoftmaxWarpImplI10DirectLoadI13__nv_bfloat16fE11DirectStoreIfS1_EfLi1ELi3ELi32ELi1ELb1EL9Algorithm0EEvT_T0_ll)
        /*0130*/ 	.short	0x0380
        /*0132*/ 	.short	0x0030


	//----- nvinfo : EIATTR_SW_WAR
	.align		4
.L_5997:
        /*0134*/ 	.byte	0x04, 0x36
        /*0136*/ 	.short	(.L_5999 - .L_5998)
.L_5998:
        /*0138*/ 	.word	0x00000008
.L_5999:


//--------------------- .nv.info._Z15SoftmaxWarpImplI10DirectLoadI13__nv_bfloat16fE11DirectStoreIfS1_EfLi1ELi3ELi32ELi1ELb0EL9Algorithm0EEvT_T0_ll --------------------------
	.section	.nv.info._Z15SoftmaxWarpImplI10DirectLoadI13__nv_bfloat16fE11DirectStoreIfS1_EfLi1ELi3ELi32ELi1ELb0EL9Algorithm0EEvT_T0_ll,"",@"SHT_CUDA_INFO"
	.sectionflags	@""
	.align	4


	//----- nvinfo : EIATTR_CUDA_API_VERSION
	.align		4
        /*0000*/ 	.byte	0x04, 0x37
        /*0002*/ 	.short	(.L_6001 - .L_6000)
.L_6000:
        /*0004*/ 	.word	0x00000082


	//----- nvinfo : EIATTR_KPARAM_INFO
	.align		4
.L_6001:
        /*0008*/ 	.byte	0x04, 0x17
        /*000a*/ 	.short	(.L_6003 - .L_6002)
.L_6002:
        /*000c*/ 	.word	0x00000000
        /*0010*/ 	.short	0x0003
        /*0012*/ 	.short	0x0028
        /*0014*/ 	.byte	0x00, 0xf0, 0x21, 0x00


	//----- nvinfo : EIATTR_KPARAM_INFO
	.align		4
.L_6003:
        /*0018*/ 	.byte	0x04, 0x17
        /*001a*/ 	.short	(.L_6005 - .L_6004)
.L_6004:
        /*001c*/ 	.word	0x00000000
        /*0020*/ 	.short	0x0002
        /*0022*/ 	.short	0x0020
        /*0024*/ 	.byte	0x00, 0xf0, 0x21, 0x00


	//----- nvinfo : EIATTR_KPARAM_INFO
	.align		4
.L_6005:
        /*0028*/ 	.byte	0x04, 0x17
        /*002a*/ 	.short	(.L_6007 - .L_6006)
.L_6006:
        /*002c*/ 	.word	0x00000000
        /*0030*/ 	.short	0x0001
        /*0032*/ 	.short	0x0010
        /*0034*/ 	.byte	0x00, 0xf0, 0x41, 0x00


	//----- nvinfo : EIATTR_KPARAM_INFO
	.align		4
.L_6007:
        /*0038*/ 	.byte	0x04, 0x17
        /*003a*/ 	.short	(.L_6009 - .L_6008)
.L_6008:
        /*003c*/ 	.word	0x00000000
        /*0040*/ 	.short	0x0000
        /*0042*/ 	.short	0x0000
        /*0044*/ 	.byte	0x00, 0xf0, 0x41, 0x00


	//----- nvinfo : EIATTR_SPARSE_MMA_MASK
	.align		4
.L_6009:
        /*0048*/ 	.byte	0x03, 0x50
        /*004a*/ 	.short	0x0000


	//----- nvinfo : EIATTR_MAXREG_COUNT
	.align		4
        /*004c*/ 	.byte	0x03, 0x1b
        /*004e*/ 	.short	0x00ff


	//----- nvinfo : EIATTR_EXTERNS
	.align		4
        /*0050*/ 	.byte	0x04, 0x0f
        /*0052*/ 	.short	(.L_6011 - .L_6010)


	//   ....[0]....
	.align		4
.L_6010:
        /*0054*/ 	.word	index@(__assertfail)


	//----- nvinfo : EIATTR_MERCURY_ISA_VERSION
	.align		4
.L_6011:
        /*0058*/ 	.byte	0x03, 0x5f
        /*005a*/ 	.short	0x0101


	//----- nvinfo : EIATTR_COOP_GROUP_MASK_REGIDS
	.align		4
        /*005c*/ 	.byte	0x04, 0x29
        /*005e*/ 	.short	(.L_6013 - .L_6012)


	//   ....[0]....
.L_6012:
        /*0060*/ 	.word	0xffffffff


	//   ....[1]....
        /*0064*/ 	.word	0xffffffff


	//   ....[2]....
        /*0068*/ 	.word	0xffffffff


	//   ....[3]....
        /*006c*/ 	.word	0xffffffff


	//   ....[4]....
        /*0070*/ 	.word	0xffffffff


	//   ....[5]....
        /*0074*/ 	.word	0xffffffff


	//   ....[6]....
        /*0078*/ 	.word	0xffffffff


	//   ....[7]....
        /*007c*/ 	.word	0xffffffff


	//   ....[8]....
        /*0080*/ 	.word	0xffffffff


	//   ....[9]....
        /*0084*/ 	.word	0xffffffff


	//   ....[10]....
        /*0088*/ 	.word	0x0500000f


	//   ....[11]....
        /*008c*/ 	.word	0x0500000f


	//   ....[12]....
        /*0090*/ 	.word	0x0500000f


	//   ....[13]....
        /*0094*/ 	.word	0x0500000f


	//   ....[14]....
        /*0098*/ 	.word	0x0500000f


	//   ....[15]....
        /*009c*/ 	.word	0x0500000f


	//   ....[16]....
        /*00a0*/ 	.word	0x0500000f


	//   ....[17]....
        /*00a4*/ 	.word	0x0500000f


	//   ....[18]....
        /*00a8*/ 	.word	0x0500000f


	//   ....[19]....
        /*00ac*/ 	.word	0x0500000f


	//----- nvinfo : EIATTR_COOP_GROUP_INSTR_OFFSETS
	.align		4
.L_6013:
        /*00b0*/ 	.byte	0x04, 0x28
        /*00b2*/ 	.short	(.L_6015 - .L_6014)


	//   ....[0]....
.L_6014:
        /*00b4*/ 	.word	0x000003c0


	//   ....[1]....
        /*00b8*/ 	.word	0x00000400


	//   ....[2]....
        /*00bc*/ 	.word	0x00000420


	//   ....[3]....
        /*00c0*/ 	.word	0x00000440


	//   ....[4]....
        /*00c4*/ 	.word	0x00000460


	//   ....[5]....
        /*00c8*/ 	.word	0x00000660


	//   ....[6]....
        /*00cc*/ 	.word	0x00000680


	//   ....[7]....
        /*00d0*/ 	.word	0x000006a0


	//   ....[8]....
        /*00d4*/ 	.word	0x000006c0


	//   ....[9]....
        /*00d8*/ 	.word	0x000006e0


	//   ....[10]....
        /*00dc*/ 	.word	0x00000b80


	//   ....[11]....
        /*00e0*/ 	.word	0x00000c20


	//   ....[12]....
        /*00e4*/ 	.word	0x00000c80


	//   ....[13]....
        /*00e8*/ 	.word	0x00000ce0


	//   ....[14]....
        /*00ec*/ 	.word	0x00000d40


	//   ....[15]....
        /*00f0*/ 	.word	0x00000f80


	//   ....[16]....
        /*00f4*/ 	.word	0x00000fe0


	//   ....[17]....
        /*00f8*/ 	.word	0x00001040


	//   ....[18]....
        /*00fc*/ 	.word	0x000010a0


	//   ....[19]....
        /*0100*/ 	.word	0x00001100


	//----- nvinfo : EIATTR_VRC_CTA_INIT_COUNT
	.align		4
.L_6015:
        /*0104*/ 	.byte	0x02, 0x4a
	.zero		1
	.zero		1


	//----- nvinfo : EIATTR_SYSCALL_OFFSETS
	.align		4
        /*0108*/ 	.byte	0x04, 0x46
        /*010a*/ 	.short	(.L_6017 - .L_6016)


	//   ....[0]....
.L_6016:
        /*010c*/ 	.word	0x00000170


	//----- nvinfo : EIATTR_EXIT_INSTR_OFFSETS
	.align		4
.L_6017:
        /*0110*/ 	.byte	0x04, 0x1c
        /*0112*/ 	.short	(.L_6019 - .L_6018)


	//   ....[0]....
.L_6018:
        /*0114*/ 	.word	0x00000220


	//   ....[1]....
        /*0118*/ 	.word	0x00000b20


	//----- nvinfo : EIATTR_CRS_STACK_SIZE
	.align		4
.L_6019:
        /*011c*/ 	.byte	0x04, 0x1e
        /*011e*/ 	.short	(.L_6021 - .L_6020)
.L_6020:
        /*0120*/ 	.word	0x00000000


	//----- nvinfo : EIATTR_CBANK_PARAM_SIZE
	.align		4
.L_6021:
        /*0124*/ 	.byte	0x03, 0x19
        /*0126*/ 	.short	0x0030


	//----- nvinfo : EIATTR_PARAM_CBANK
	.align		4
        /*0128*/ 	.byte	0x04, 0x0a
        /*012a*/ 	.short	(.L_6023 - .L_6022)
	.align		4
.L_6022:
        /*012c*/ 	.word	index@(.nv.constant0._Z15SoftmaxWarpImplI10DirectLoadI13__nv_bfloat16fE11DirectStoreIfS1_EfLi1ELi3ELi32ELi1ELb0EL9Algorithm0EEvT_T0_ll)
        /*0130*/ 	.short	0x0380
        /*0132*/ 	.short	0x0030


	//----- nvinfo : EIATTR_SW_WAR
	.align		4
.L_6023:
        /*0134*/ 	.byte	0x04, 0x36
        /*0136*/ 	.short	(.L_6025 - .L_6024)
.L_6024:
        /*0138*/ 	.word	0x00000008
.L_6025:


//--------------------- .nv.info._Z15SoftmaxWarpImplI10DirectLoadI13__nv_bfloat16fE11DirectStoreIfS1_EfLi1ELi2ELi32ELi1ELb1EL9Algorithm0EEvT_T0_ll --------------------------
	.section	.nv.info._Z15SoftmaxWarpImplI10DirectLoadI13__nv_bfloat16fE11DirectStoreIfS1_EfLi1ELi2ELi32ELi1ELb1EL9Algorithm0EEvT_T0_ll,"",@"SHT_CUDA_INFO"
	.sectionflags	@""
	.align	4


	//----- nvinfo : EIATTR_CUDA_API_VERSION
	.align		4
        /*0000*/ 	.byte	0x04, 0x37
        /*0002*/ 	.short	(.L_6027 - .L_6026)
.L_6026:
        /*0004*/ 	.word	0x00000082


	//----- nvinfo : EIATTR_KPARAM_INFO
	.align		4
.L_6027:
        /*0008*/ 	.byte	0x04, 0x17
        /*000a*/ 	.short	(.L_6029 - .L_6028)
.L_6028:
        /*000c*/ 	.word	0x00000000
        /*0010*/ 	.short	0x0003
        /*0012*/ 	.short	0x0028
        /*0014*/ 	.byte	0x00, 0xf0, 0x21, 0x00


	//----- nvinfo : EIATTR_KPARAM_INFO
	.align		4
.L_6029:
        /*0018*/ 	.byte	0x04, 0x17
        /*001a*/ 	.short	(.L_6031 - .L_6030)
.L_6030:
        /*001c*/ 	.word	0x00000000
        /*0020*/ 	.short	0x0002
        /*0022*/ 	.short	0x0020
        /*0024*/ 	.byte	0x00, 0xf0, 0x21, 0x00


	//----- nvinfo : EIATTR_KPARAM_INFO
	.align		4
.L_6031:
        /*0028*/ 	.byte	0x04, 0x17
        /*002a*/ 	.short	(.L_6033 - .L_6032)
.L_6032:
        /*002c*/ 	.word	0x00000000
        /*0030*/ 	.short	0x0001
        /*0032*/ 	.short	0x0010
        /*0034*/ 	.byte	0x00, 0xf0, 0x41, 0x00


	//----- nvinfo : EIATTR_KPARAM_INFO
	.align		4
.L_6033:
        /*0038*/ 	.byte	0x04, 0x17
        /*003a*/ 	.short	(.L_6035 - .L_6034)
.L_6034:
        /*003c*/ 	.word	0x00000000
        /*0040*/ 	.short	0x0000
        /*0042*/ 	.short	0x0000
        /*0044*/ 	.byte	0x00, 0xf0, 0x41, 0x00


	//----- nvinfo : EIATTR_SPARSE_MMA_MASK
	.align		4
.L_6035:
        /*0048*/ 	.byte	0x03, 0x50
        /*004a*/ 	.short	0x0000


	//----- nvinfo : EIATTR_MAXREG_COUNT
	.align		4
        /*004c*/ 	.byte	0x03, 0x1b
        /*004e*/ 	.short	0x00ff


	//----- nvinfo : EIATTR_EXTERNS
	.align		4
        /*0050*/ 	.byte	0x04, 0x0f
        /*0052*/ 	.short	(.L_6037 - .L_6036)


	//   ....[0]....
	.align		4
.L_6036:
        /*0054*/ 	.word	index@(__assertfail)


	//----- nvinfo : EIATTR_MERCURY_ISA_VERSION
	.align		4
.L_6037:
        /*0058*/ 	.byte	0x03, 0x5f
        /*005a*/ 	.short	0x0101


	//----- nvinfo : EIATTR_COOP_GROUP_MASK_REGIDS
	.align		4
        /*005c*/ 	.byte	0x04, 0x29
        /*005e*/ 	.short	(.L_6039 - .L_6038)


	//   ....[0]....
.L_6038:
        /*0060*/ 	.word	0xffffffff


	//   ....[1]....
        /*0064*/ 	.word	0xffffffff


	//   ....[2]....
        /*0068*/ 	.word	0xffffffff


	//   ....[3]....
        /*006c*/ 	.word	0xffffffff


	//   ....[4]....
        /*0070*/ 	.word	0xffffffff


	//   ....[5]....
        /*0074*/ 	.word	0xffffffff


	//   ....[6]....
        /*0078*/ 	.word	0xffffffff


	//   ....[7]....
        /*007c*/ 	.word	0xffffffff


	//   ....[8]....
        /*0080*/ 	.word	0xffffffff


	//   ....[9]....
        /*0084*/ 	.word	0xffffffff


	//   ....[10]....
        /*0088*/ 	.word	0x0500000f


	//   ....[11]....
        /*008c*/ 	.word	0x0500000f


	//   ....[12]....
        /*0090*/ 	.word	0x0500000f


	//   ....[13]....
        /*0094*/ 	.word	0x0500000f


	//   ....[14]....
        /*0098*/ 	.word	0x0500000f


	//   ....[15]....
        /*009c*/ 	.word	0x0500000f


	//   ....[16]....
        /*00a0*/ 	.word	0x0500000f


	//   ....[17]....
        /*00a4*/ 	.word	0x0500000f


	//   ....[18]....
        /*00a8*/ 	.word	0x0500000f


	//   ....[19]....
        /*00ac*/ 	.word	0x0500000f


	//----- nvinfo : EIATTR_COOP_GROUP_INSTR_OFFSETS
	.align		4
.L_6039:
        /*00b0*/ 	.byte	0x04, 0x28
        /*00b2*/ 	.short	(.L_6041 - .L_6040)


	//   ....[0]....
.L_6040:
        /*00b4*/ 	.word	0x00000420


	//   ....[1]....
        /*00b8*/ 	.word	0x00000460


	//   ....[2]....
        /*00bc*/ 	.word	0x00000480


	//   ....[3]....
        /*00c0*/ 	.word	0x000004a0


	//   ....[4]....
        /*00c4*/ 	.word	0x000004c0


	//   ....[5]....
        /*00c8*/ 	.word	0x00000620


	//   ....[6]....
        /*00cc*/ 	.word	0x00000640


	//   ....[7]....
        /*00d0*/ 	.word	0x00000660


	//   ....[8]....
        /*00d4*/ 	.word	0x00000680


	//   ....[9]....
        /*00d8*/ 	.word	0x000006a0


	//   ....[10]....
        /*00dc*/ 	.word	0x00000a40


	//   ....[11]....
        /*00e0*/ 	.word	0x00000ae0


	//   ....[12]....
        /*00e4*/ 	.word	0x00000b40


	//   ....[13]....
        /*00e8*/ 	.word	0x00000ba0


	//   ....[14]....
        /*00ec*/ 	.word	0x00000c00


	//   ....[15]....
        /*00f0*/ 	.word	0x00000da0


	//   ....[16]....
        /*00f4*/ 	.word	0x00000e00


	//   ....[17]....
        /*00f8*/ 	.word	0x00000e60


	//   ....[18]....
        /*00fc*/ 	.word	0x00000ec0


	//   ....[19]....
        /*0100*/ 	.word	0x00000f20


	//----- nvinfo : EIATTR_VRC_CTA_INIT_COUNT
	.align		4
.L_6041:
        /*0104*/ 	.byte	0x02, 0x4a
	.zero		1
	.zero		1


	//----- nvinfo : EIATTR_SYSCALL_OFFSETS
	.align		4
        /*0108*/ 	.byte	0x04, 0x46
        /*010a*/ 	.short	(.L_6043 - .L_6042)


	//   ....[0]....
.L_6042:
        /*010c*/ 	.word	0x00000180


	//----- nvinfo : EIATTR_EXIT_INSTR_OFFSETS
	.align		4
.L_6043:
        /*0110*/ 	.byte	0x04, 0x1c
        /*0112*/ 	.short	(.L_6045 - .L_6044)


	//   ....[0]....
.L_6044:
        /*0114*/ 	.word	0x00000230


	//   ....[1]....
        /*0118*/ 	.word	0x000009e0


	//----- nvinfo : EIATTR_CRS_STACK_SIZE
	.align		4
.L_6045:
        /*011c*/ 	.byte	0x04, 0x1e
        /*011e*/ 	.short	(.L_6047 - .L_6046)
.L_6046:
        /*0120*/ 	.word	0x00000000


	//----- nvinfo : EIATTR_CBANK_PARAM_SIZE
	.align		4
.L_6047:
        /*0124*/ 	.byte	0x03, 0x19
        /*0126*/ 	.short	0x0030


	//----- nvinfo : EIATTR_PARAM_CBANK
	.align		4
        /*0128*/ 	.byte	0x04, 0x0a
        /*012a*/ 	.short	(.L_6049 - .L_6048)
	.align		4
.L_6048:
        /*012c*/ 	.word	index@(.nv.constant0._Z15SoftmaxWarpImplI10DirectLoadI13__nv_bfloat16fE11DirectStoreIfS1_EfLi1ELi2ELi32ELi1ELb1EL9Algorithm0EEvT_T0_ll)
        /*0130*/ 	.short	0x0380
        /*0132*/ 	.short	0x0030


	//----- nvinfo : EIATTR_SW_WAR
	.align		4
.L_6049:
        /*0134*/ 	.byte	0x04, 0x36
        /*0136*/ 	.short	(.L_6051 - .L_6050)
.L_6050:
        /*0138*/ 	.word	0x00000008
.L_6051:


//--------------------- .nv.info._Z15SoftmaxWarpImplI10DirectLoadI13__nv_bfloat16fE11DirectStoreIfS1_EfLi1ELi2ELi32ELi1ELb0EL9Algorithm0EEvT_T0_ll --------------------------
	.section	.nv.info._Z15SoftmaxWarpImplI10DirectLoadI13__nv_bfloat16fE11DirectStoreIfS1_EfLi1ELi2ELi32ELi1ELb0EL9Algorithm0EEvT_T0_ll,"",@"SHT_CUDA_INFO"
	.sectionflags	@""
	.align	4


	//----- nvinfo : EIATTR_CUDA_API_VERSION
	.align		4
        /*0000*/ 	.byte	0x04, 0x37
        /*0002*/ 	.short	(.L_6053 - .L_6052)
.L_6052:
        /*0004*/ 	.word	0x00000082


	//----- nvinfo : EIATTR_KPARAM_INFO
	.align		4
.L_6053:
        /*0008*/ 	.byte	0x04, 0x17
        /*000a*/ 	.short	(.L_6055 - .L_6054)
.L_6054:
        /*000c*/ 	.word	0x00000000
        /*0010*/ 	.short	0x0003
        /*0012*/ 	.short	0x0028
        /*0014*/ 	.byte	0x00, 0xf0, 0x21, 0x00


	//----- nvinfo : EIATTR_KPARAM_INFO
	.align		4
.L_6055:
        /*0018*/ 	.byte	0x04, 0x17
        /*001a*/ 	.short	(.L_6057 - .L_6056)
.L_6056:
        /*001c*/ 	.word	0x00000000
        /*0020*/ 	.short	0x0002
        /*0022*/ 	.short	0x0020
        /*0024*/ 	.byte	0x00, 0xf0, 0x21, 0x00


	//----- nvinfo : EIATTR_KPARAM_INFO
	.align		4
.L_6057:
        /*0028*/ 	.byte	0x04, 0x17
        /*002a*/ 	.short	(.L_6059 - .L_6058)
.L_6058:
        /*002c*/ 	.word	0x00000000
        /*0030*/ 	.short	0x0001
        /*0032*/ 	.short	0x0010
        /*0034*/ 	.byte	0x00, 0xf0, 0x41, 0x00


	//----- nvinfo : EIATTR_KPARAM_INFO
	.align		4
.L_6059:
        /*0038*/ 	.byte	0x04, 0x17
        /*003a*/ 	.short	(.L_6061 - .L_6060)
.L_6060:
        /*003c*/ 	.word	0x00000000
        /*0040*/ 	.short	0x0000
        /*0042*/ 	.short	0x0000
        /*0044*/ 	.byte	0x00, 0xf0, 0x41, 0x00


	//----- nvinfo : EIATTR_SPARSE_MMA_MASK
	.align		4
.L_6061:
        /*0048*/ 	.byte	0x03, 0x50
        /*004a*/ 	.short	0x0000


	//----- nvinfo : EIATTR_MAXREG_COUNT
	.align		4
        /*004c*/ 	.byte	0x03, 0x1b
        /*004e*/ 	.short	0x00ff


	//----- nvinfo : EIATTR_EXTERNS
	.align		4
        /*0050*/ 	.byte	0x04, 0x0f
        /*0052*/ 	.short	(.L_6063 - .L_6062)


	//   ....[0]....
	.align		4
.L_6062:
        /*0054*/ 	.word	index@(__assertfail)


	//----- nvinfo : EIATTR_MERCURY_ISA_VERSION
	.align		4
.L_6063:
        /*0058*/ 	.byte	0x03, 0x5f
        /*005a*/ 	.short	0x0101


	//----- nvinfo : EIATTR_COOP_GROUP_MASK_REGIDS
	.align		4
        /*005c*/ 	.byte	0x04, 0x29
        /*005e*/ 	.short	(.L_6065 - .L_6064)


	//   ....[0]....
.L_6064:
        /*0060*/ 	.word	0xffffffff


	//   ....[1]....
        /*0064*/ 	.word	0xffffffff


	//   ....[2]....
        /*0068*/ 	.word	0xffffffff


	//   ....[3]....
        /*006c*/ 	.word	0xffffffff


	//   ....[4]....
        /*0070*/ 	.word	0xffffffff


	//   ....[5]....
        /*0074*/ 	.word	0xffffffff


	//   ....[6]....
        /*0078*/ 	.word	0xffffffff


	//   ....[7]....
        /*007c*/ 	.word	0xffffffff


	//   ....[8]....
        /*0080*/ 	.word	0xffffffff


	//   ....[9]....
        /*0084*/ 	.word	0xffffffff


	//   ....[10]....
        /*0088*/ 	.word	0x0500000f


	//   ....[11]....
        /*008c*/ 	.word	0x0500000f


	//   ....[12]....
        /*0090*/ 	.word	0x0500000f


	//   ....[13]....
        /*0094*/ 	.word	0x0500000f


	//   ....[14]....
        /*0098*/ 	.word	0x0500000f


	//   ....[15]....
        /*009c*/ 	.word	0x0500000f


	//   ....[16]....
        /*00a0*/ 	.word	0x0500000f


	//   ....[17]....
        /*00a4*/ 	.word	0x0500000f


	//   ....[18]....
        /*00a8*/ 	.word	0x0500000f


	//   ....[19]....
        /*00ac*/ 	.word	0x0500000f


	//----- nvinfo : EIATTR_COOP_GROUP_INSTR_OFFSETS
	.align		4
.L_6065:
        /*00b0*/ 	.byte	0x04, 0x28
        /*00b2*/ 	.short	(.L_6067 - .L_6066)


	//   ....[0]....
.L_6066:
        /*00b4*/ 	.word	0x00000370


	//   ....[1]....
        /*00b8*/ 	.word	0x000003b0


	//   ....[2]....
        /*00bc*/ 	.word	0x000003d0


	//   ....[3]....
        /*00c0*/ 	.word	0x000003f0


	//   ....[4]....
        /*00c4*/ 	.word	0x00000410


	//   ....[5]....
        /*00c8*/ 	.word	0x00000570


	//   ....[6]....
        /*00cc*/ 	.word	0x00000590


	//   ....[7]....
        /*00d0*/ 	.word	0x000005b0


	//   ....[8]....
        /*00d4*/ 	.word	0x000005d0


	//   ....[9]....
        /*00d8*/ 	.word	0x000005f0


	//   ....[10]....
        /*00dc*/ 	.word	0x00000960


	//   ....[11]....
        /*00e0*/ 	.word	0x00000a00


	//   ....[12]....
        /*00e4*/ 	.word	0x00000a60


	//   ....[13]....
        /*00e8*/ 	.word	0x00000ac0


	//   ....[14]....
        /*00ec*/ 	.word	0x00000b20


	//   ....[15]....
        /*00f0*/ 	.word	0x00000cc0


	//   ....[16]....
        /*00f4*/ 	.word	0x00000d20


	//   ....[17]....
        /*00f8*/ 	.word	0x00000d80


	//   ....[18]....
        /*00fc*/ 	.word	0x00000de0


	//   ....[19]....
        /*0100*/ 	.word	0x00000e40


	//----- nvinfo : EIATTR_VRC_CTA_INIT_COUNT
	.align		4
.L_6067:
        /*0104*/ 	.byte	0x02, 0x4a
	.zero		1
	.zero		1


	//----- nvinfo : EIATTR_SYSCALL_OFFSETS
	.align		4
        /*0108*/ 	.byte	0x04, 0x46
        /*010a*/ 	.short	(.L_6069 - .L_6068)


	//   ....[0]....
.L_6068:
        /*010c*/ 	.word	0x00000170


	//----- nvinfo : EIATTR_EXIT_INSTR_OFFSETS
	.align		4
.L_6069:
        /*0110*/ 	.byte	0x04, 0x1c
        /*0112*/ 	.short	(.L_6071 - .L_6070)


	//   ....[0]....
.L_6070:
        /*0114*/ 	.word	0x00000220


	//   ....[1]....
        /*0118*/ 	.word	0x00000900


	//----- nvinfo : EIATTR_CRS_STACK_SIZE
	.align		4
.L_6071:
        /*011c*/ 	.byte	0x04, 0x1e
        /*011e*/ 	.short	(.L_6073 - .L_6072)
.L_6072:
        /*0120*/ 	.word	0x00000000


	//----- nvinfo : EIATTR_CBANK_PARAM_SIZE
	.align		4
.L_6073:
        /*0124*/ 	.byte	0x03, 0x19
        /*0126*/ 	.short	0x0030


	//----- nvinfo : EIATTR_PARAM_CBANK
	.align		4
        /*0128*/ 	.byte	0x04, 0x0a
        /*012a*/ 	.short	(.L_6075 - .L_6074)
	.align		4
.L_6074:
        /*012c*/ 	.word	index@(.nv.constant0._Z15SoftmaxWarpImplI10DirectLoadI13__nv_bfloat16fE11DirectStoreIfS1_EfLi1ELi2ELi32ELi1ELb0EL9Algorithm0EEvT_T0_ll)
        /*0130*/ 	.short	0x0380
        /*0132*/ 	.short	0x0030


	//----- nvinfo : EIATTR_SW_WAR
	.align		4
.L_6075:
        /*0134*/ 	.byte	0x04, 0x36
        /*0136*/ 	.short	(.L_6077 - .L_6076)
.L_6076:
        /*0138*/ 	.word	0x00000008
.L_6077:


//--------------------- .nv.info._Z15SoftmaxWarpImplI10DirectLoadI13__nv_bfloat16fE11DirectStoreIfS1_EfLi1ELi1ELi32ELi1ELb1EL9Algorithm0EEvT_T0_ll --------------------------
	.section	.nv.info._Z15SoftmaxWarpImplI10DirectLoadI13__nv_bfloat16fE11DirectStoreIfS1_EfLi1ELi1ELi32ELi1ELb1EL9Algorithm0EEvT_T0_ll,"",@"SHT_CUDA_INFO"
	.sectionflags	@""
	.align	4


	//----- nvinfo : EIATTR_CUDA_API_VERSION
	.align		4
        /*0000*/ 	.byte	0x04, 0x37
        /*0002*/ 	.short	(.L_6079 - .L_6078)
.L_6078:
        /*0004*/ 	.word	0x00000082


	//----- nvinfo : EIATTR_KPARAM_INFO
	.align		4
.L_6079:
        /*0008*/ 	.byte	0x04, 0x17
        /*000a*/ 	.short	(.L_6081 - .L_6080)
.L_6080:
        /*000c*/ 	.word	0x00000000
        /*0010*/ 	.short	0x0003
        /*0012*/ 	.short	0x0028
        /*0014*/ 	.byte	0x00, 0xf0, 0x21, 0x00


	//----- nvinfo : EIATTR_KPARAM_INFO
	.align		4
.L_6081:
        /*0018*/ 	.byte	0x04, 0x17
        /*001a*/ 	.short	(.L_6083 - .L_6082)
.L_6082:
        /*001c*/ 	.word	0x00000000
        /*0020*/ 	.short	0x0002
        /*0022*/ 	.short	0x0020
        /*0024*/ 	.byte	0x00, 0xf0, 0x21, 0x00


	//----- nvinfo : EIATTR_KPARAM_INFO
	.align		4
.L_6083:
        /*0028*/ 	.byte	0x04, 0x17
        /*002a*/ 	.short	(.L_6085 - .L_6084)
.L_6084:
        /*002c*/ 	.word	0x00000000
        /*0030*/ 	.short	0x0001
        /*0032*/ 	.short	0x0010
        /*0034*/ 	.byte	0x00, 0xf0, 0x41, 0x00


	//----- nvinfo : EIATTR_KPARAM_INFO
	.align		4
.L_6085:
        /*0038*/ 	.byte	0x04, 0x17
        /*003a*/ 	.short	(.L_6087 - .L_6086)
.L_6086:
        /*003c*/ 	.word	0x00000000
        /*0040*/ 	.short	0x0000
        /*0042*/ 	.short	0x0000
        /*0044*/ 	.byte	0x00, 0xf0, 0x41, 0x00


	//----- nvinfo : EIATTR_SPARSE_MMA_MASK
	.align		4
.L_6087:
        /*0048*/ 	.byte	0x03, 0x50
        /*004a*/ 	.short	0x0000


	//----- nvinfo : EIATTR_MAXREG_COUNT
	.align		4
        /*004c*/ 	.byte	0x03, 0x1b
        /*004e*/ 	.short	0x00ff


	//----- nvinfo : EIATTR_EXTERNS
	.align		4
        /*0050*/ 	.byte	0x04, 0x0f
        /*0052*/ 	.short	(.L_6089 - .L_6088)


	//   ....[0]....
	.align		4
.L_6088:
        /*0054*/ 	.word	index@(__assertfail)


	//----- nvinfo : EIATTR_MERCURY_ISA_VERSION
	.align		4
.L_6089:
        /*0058*/ 	.byte	0x03, 0x5f
        /*005a*/ 	.short	0x0101


	//----- nvinfo : EIATTR_COOP_GROUP_MASK_REGIDS
	.align		4
        /*005c*/ 	.byte	0x04, 0x29
        /*005e*/ 	.short	(.L_6091 - .L_6090)


	//   ....[0]....
.L_6090:
        /*0060*/ 	.word	0xffffffff


	//   ....[1]....
        /*0064*/ 	.word	0xffffffff


	//   ....[2]....
        /*0068*/ 	.word	0xffffffff


	//   ....[3]....
        /*006c*/ 	.word	0xffffffff


	//   ....[4]....
        /*0070*/ 	.word	0xffffffff


	//   ....[5]....
        /*0074*/ 	.word	0xffffffff


	//   ....[6]....
        /*0078*/ 	.word	0xffffffff


	//   ....[7]....
        /*007c*/ 	.word	0xffffffff


	//   ....[8]....
        /*0080*/ 	.word	0xffffffff


	//   ....[9]....
        /*0084*/ 	.word	0xffffffff


	//   ....[10]....
        /*0088*/ 	.word	0xffffffff


	//   ....[11]....
        /*008c*/ 	.word	0xffffffff


	//   ....[12]....
        /*0090*/ 	.word	0xffffffff


	//   ....[13]....
        /*0094*/ 	.word	0xffffffff


	//   ....[14]....
        /*0098*/ 	.word	0xffffffff


	//   ....[15]....
        /*009c*/ 	.word	0xffffffff


	//   ....[16]....
        /*00a0*/ 	.word	0xffffffff


	//   ....[17]....
        /*00a4*/ 	.word	0xffffffff


	//   ....[18]....
        /*00a8*/ 	.word	0xffffffff


	//   ....[19]....
        /*00ac*/ 	.word	0xffffffff


	//   ....[20]....
        /*00b0*/ 	.word	0xffffffff


	//   ....[21]....
        /*00b4*/ 	.word	0xffffffff


	//   ....[22]....
        /*00b8*/ 	.word	0xffffffff


	//   ....[23]....
        /*00bc*/ 	.word	0xffffffff


	//   ....[24]....
        /*00c0*/ 	.word	0xffffffff


	//   ....[25]....
        /*00c4*/ 	.word	0xffffffff


	//   ....[26]....
        /*00c8*/ 	.word	0xffffffff


	//   ....[27]....
        /*00cc*/ 	.word	0xffffffff


	//   ....[28]....
        /*00d0*/ 	.word	0xffffffff


	//   ....[29]....
        /*00d4*/ 	.word	0xffffffff


	//   ....[30]....
        /*00d8*/ 	.word	0x0500000f


	//   ....[31]....
        /*00dc*/ 	.word	0x0500000f


	//   ....[32]....
        /*00e0*/ 	.word	0x0500000f


	//   ....[33]....
        /*00e4*/ 	.word	0x0500000f


	//   ....[34]....
        /*00e8*/ 	.word	0x0500000f


	//   ....[35]....
        /*00ec*/ 	.word	0x0500000f


	//   ....[36]....
        /*00f0*/ 	.word	0x0500000f


	//   ....[37]....
        /*00f4*/ 	.word	0x0500000f


	//   ....[38]....
        /*00f8*/ 	.word	0x0500000f


	//   ....[39]....
        /*00fc*/ 	.word	0x0500000f


	//   ....[40]....
        /*0100*/ 	.word	0x0500000f


	//   ....[41]....
        /*0104*/ 	.word	0x0500000f


	//   ....[42]....
        /*0108*/ 	.word	0x0500000f


	//   ....[43]....
        /*010c*/ 	.word	0x0500000f


	//   ....[44]....
        /*0110*/ 	.word	0x0500000f


	//   ....[45]....
        /*0114*/ 	.word	0x0500000f


	//   ....[46]....
        /*0118*/ 	.word	0x0500000f


	//   ....[47]....
        /*011c*/ 	.word	0x0500000f


	//   ....[48]....
        /*0120*/ 	.word	0x0500000f


	//   ....[49]....
        /*0124*/ 	.word	0x0500000f


	//   ....[50]....
        /*0128*/ 	.word	0x0500000f


	//   ....[51]....
        /*012c*/ 	.word	0x0500000f


	//   ....[52]....
        /*0130*/ 	.word	0x0500000f


	//   ....[53]....
        /*0134*/ 	.word	0x0500000f


	//   ....[54]....
        /*0138*/ 	.word	0x0500000f


	//   ....[55]....
        /*013c*/ 	.word	0x0500000f


	//   ....[56]....
        /*0140*/ 	.word	0x0500000f


	//   ....[57]....
        /*0144*/ 	.word	0x0500000f


	//   ....[58]....
        /*0148*/ 	.word	0x0500000f


	//   ....[59]....
        /*014c*/ 	.word	0x0500000f


	//----- nvinfo : EIATTR_COOP_GROUP_INSTR_OFFSETS
	.align		4
.L_6091:
        /*0150*/ 	.byte	0x04, 0x28
        /*0152*/ 	.short	(.L_6093 - .L_6092)


	//   ....[0]....
.L_6092:
        /*0154*/ 	.word	0x000006a0


	//   ....[1]....
        /*0158*/ 	.word	0x000006e0


	//   ....[2]....
        /*015c*/ 	.word	0x00000700


	//   ....[3]....
        /*0160*/ 	.word	0x00000720


	//   ....[4]....
        /*0164*/ 	.word	0x00000740


	//   ....[5]....
        /*0168*/ 	.word	0x00000800


	//   ....[6]....
        /*016c*/ 	.word	0x00000820


	//   ....[7]....
        /*0170*/ 	.word	0x00000840


	//   ....[8]....
        /*0174*/ 	.word	0x00000860


	//   ....[9]....
        /*0178*/ 	.word	0x00000880


	//   ....[10]....
        /*017c*/ 	.word	0x00000c00


	//   ....[11]....
        /*0180*/ 	.word	0x00000c40


	//   ....[12]....
        /*0184*/ 	.word	0x00000c60


	//   ....[13]....
        /*0188*/ 	.word	0x00000c80


	//   ....[14]....
        /*018c*/ 	.word	0x00000ca0


	//   ....[15]....
        /*0190*/ 	.word	0x00000d60


	//   ....[16]....
        /*0194*/ 	.word	0x00000d80


	//   ....[17]....
        /*0198*/ 	.word	0x00000da0


	//   ....[18]....
        /*019c*/ 	.word	0x00000dc0


	//   ....[19]....
        /*01a0*/ 	.word	0x00000de0


	//   ....[20]....
        /*01a4*/ 	.word	0x00001130


	//   ....[21]....
        /*01a8*/ 	.word	0x00001170


	//   ....[22]....
        /*01ac*/ 	.word	0x00001190


	//   ....[23]....
        /*01b0*/ 	.word	0x000011b0


	//   ....[24]....
        /*01b4*/ 	.word	0x000011d0


	//   ....[25]....
        /*01b8*/ 	.word	0x00001290


	//   ....[26]....
        /*01bc*/ 	.word	0x000012b0


	//   ....[27]....
        /*01c0*/ 	.word	0x000012d0


	//   ....[28]....
        /*01c4*/ 	.word	0x000012f0


	//   ....[29]....
        /*01c8*/ 	.word	0x00001310


	//   ....[30]....
        /*01cc*/ 	.word	0x00001590


	//   ....[31]....
        /*01d0*/ 	.word	0x000015f0


	//   ....[32]....
        /*01d4*/ 	.word	0x00001660


	//   ....[33]....
        /*01d8*/ 	.word	0x000016c0


	//   ....[34]....
        /*01dc*/ 	.word	0x00001730


	//   ....[35]....
        /*01e0*/ 	.word	0x00001820


	//   ....[36]....
        /*01e4*/ 	.word	0x00001880


	//   ....[37]....
        /*01e8*/ 	.word	0x000018e0


	//   ....[38]....
        /*01ec*/ 	.word	0x00001940


	//   ....[39]....
        /*01f0*/ 	.word	0x000019a0


	//   ....[40]....
        /*01f4*/ 	.word	0x00001a20


	//   ....[41]....
        /*01f8*/ 	.word	0x00001ab0


	//   ....[42]....
        /*01fc*/ 	.word	0x00001b10


	//   ....[43]....
        /*0200*/ 	.word	0x00001b80


	//   ....[44]....
        /*0204*/ 	.word	0x00001be0


	//   ....[45]....
        /*0208*/ 	.word	0x00001cd0


	//   ....[46]....
        /*020c*/ 	.word	0x00001d30


	//   ....[47]....
        /*0210*/ 	.word	0x00001d90


	//   ....[48]....
        /*0214*/ 	.word	0x00001df0


	//   ....[49]....
        /*0218*/ 	.word	0x00001e50


	//   ....[50]....
        /*021c*/ 	.word	0x00001ed0


	//   ....[51]....
        /*0220*/ 	.word	0x00001f60


	//   ....[52]....
        /*0224*/ 	.word	0x00001fc0


	//   ....[53]....
        /*0228*/ 	.word	0x00002030


	//   ....[54]....
        /*022c*/ 	.word	0x00002090


	//   ....[55]....
        /*0230*/ 	.word	0x00002180


	//   ....[56]....
        /*0234*/ 	.word	0x000021e0


	//   ....[57]....
        /*0238*/ 	.word	0x00002240


	//   ....[58]....
        /*023c*/ 	.word	0x000022a0


	//   ....[59]....
        /*0240*/ 	.word	0x00002300


	//----- nvinfo : EIATTR_VRC_CTA_INIT_COUNT
	.align		4
.L_6093:
        /*0244*/ 	.byte	0x02, 0x4a
	.zero		1
	.zero		1


	//----- nvinfo : EIATTR_SYSCALL_OFFSETS
	.align		4
        /*0248*/ 	.byte	0x04, 0x46
        /*024a*/ 	.short	(.L_6095 - .L_6094)


	//   ....[0]....
.L_6094:
        /*024c*/ 	.word	0x00000170


	//----- nvinfo : EIATTR_EXIT_INSTR_OFFSETS
	.align		4
.L_6095:
        /*0250*/ 	.byte	0x04, 0x1c
        /*0252*/ 	.short	(.L_6097 - .L_6096)


	//   ....[0]....
.L_6096:
        /*0254*/ 	.word	0x00000220


	//   ....[1]....
        /*0258*/ 	.word	0x00000aa0


	//   ....[2]....
        /*025c*/ 	.word	0x00001540


	//----- nvinfo : EIATTR_CRS_STACK_SIZE
	.align		4
.L_6097:
        /*0260*/ 	.byte	0x04, 0x1e
        /*0262*/ 	.short	(.L_6099 - .L_6098)
.L_6098:
        /*0264*/ 	.word	0x00000000


	//----- nvinfo : EIATTR_CBANK_PARAM_SIZE
	.align		4
.L_6099:
        /*0268*/ 	.byte	0x03, 0x19
        /*026a*/ 	.short	0x0030


	//----- nvinfo : EIATTR_PARAM_CBANK
	.align		4
        /*026c*/ 	.byte	0x04, 0x0a
        /*026e*/ 	.short	(.L_6101 - .L_6100)
	.align		4
.L_6100:
        /*0270*/ 	.word	index@(.nv.constant0._Z15SoftmaxWarpImplI10DirectLoadI13__nv_bfloat16fE11DirectStoreIfS1_EfLi1ELi1ELi32ELi1ELb1EL9Algorithm0EEvT_T0_ll)
        /*0274*/ 	.short	0x0380
        /*0276*/ 	.short	0x0030


	//----- nvinfo : EIATTR_SW_WAR
	.align		4
.L_6101:
        /*0278*/ 	.byte	0x04, 0x36
        /*027a*/ 	.short	(.L_6103 - .L_6102)
.L_6102:
        /*027c*/ 	.word	0x00000008
.L_6103:


//--------------------- .nv.info._Z15SoftmaxWarpImplI10DirectLoadI13__nv_bfloat16fE11DirectStoreIfS1_EfLi1ELi1ELi32ELi1ELb0EL9Algorithm0EEvT_T0_ll --------------------------
	.section	.nv.info._Z15SoftmaxWarpImplI10DirectLoadI13__nv_bfloat16fE11DirectStoreIfS1_EfLi1ELi1ELi32ELi1ELb0EL9Algorithm0EEvT_T0_ll,"",@"SHT_CUDA_INFO"
	.sectionflags	@""
	.align	4


	//----- nvinfo : EIATTR_CUDA_API_VERSION
	.align		4
        /*0000*/ 	.byte	0x04, 0x37
        /*0002*/ 	.short	(.L_6105 - .L_6104)
.L_6104:
        /*0004*/ 	.word	0x00000082


	//----- nvinfo : EIATTR_KPARAM_INFO
	.align		4
.L_6105:
        /*0008*/ 	.byte	0x04, 0x17
        /*000a*/ 	.short	(.L_6107 - .L_6106)
.L_6106:
        /*000c*/ 	.word	0x00000000
        /*0010*/ 	.short	0x0003
        /*0012*/ 	.short	0x0028
        /*0014*/ 	.byte	0x00, 0xf0, 0x21, 0x00


	//----- nvinfo : EIATTR_KPARAM_INFO
	.align		4
.L_6107:
        /*0018*/ 	.byte	0x04, 0x17
        /*001a*/ 	.short	(.L_6109 - .L_6108)
.L_6108:
        /*001c*/ 	.word	0x00000000
        /*0020*/ 	.short	0x0002
        /*0022*/ 	.short	0x0020
        /*0024*/ 	.byte	0x00, 0xf0, 0x21, 0x00


	//----- nvinfo : EIATTR_KPARAM_INFO
	.align		4
.L_6109:
        /*0028*/ 	.byte	0x04, 0x17
        /*002a*/ 	.short	(.L_6111 - .L_6110)
.L_6110:
        /*002c*/ 	.word	0x00000000
        /*0030*/ 	.short	0x0001
        /*0032*/ 	.short	0x0010
        /*0034*/ 	.byte	0x00, 0xf0, 0x41, 0x00


	//----- nvinfo : EIATTR_KPARAM_INFO
	.align		4
.L_6111:
        /*0038*/ 	.byte	0x04, 0x17
        /*003a*/ 	.short	(.L_6113 - .L_6112)
.L_6112:
        /*003c*/ 	.word	0x00000000
        /*0040*/ 	.short	0x0000
        /*0042*/ 	.short	0x0000
        /*0044*/ 	.byte	0x00, 0xf0, 0x41, 0x00


	//----- nvinfo : EIATTR_SPARSE_MMA_MASK
	.align		4
.L_6113:
        /*0048*/ 	.byte	0x03, 0x50
        /*004a*/ 	.short	0x0000


	//----- nvinfo : EIATTR_MAXREG_COUNT
	.align		4
        /*004c*/ 	.byte	0x03, 0x1b
        /*004e*/ 	.short	0x00ff


	//----- nvinfo : EIATTR_EXTERNS
	.align		4
        /*0050*/ 	.byte	0x04, 0x0f
        /*0052*/ 	.short	(.L_6115 - .L_6114)


	//   ....[0]....
	.align		4
.L_6114:
        /*0054*/ 	.word	index@(__assertfail)


	//----- nvinfo : EIATTR_MERCURY_ISA_VERSION
	.align		4
.L_6115:
        /*0058*/ 	.byte	0x03, 0x5f
        /*005a*/ 	.short	0x0101


	//----- nvinfo : EIATTR_COOP_GROUP_MASK_REGIDS
	.align		4
        /*005c*/ 	.byte	0x04, 0x29
        /*005e*/ 	.short	(.L_6117 - .L_6116)


	//   ....[0]....
.L_6116:
        /*0060*/ 	.word	0xffffffff


	//   ....[1]....
        /*0064*/ 	.word	0xffffffff


	//   ....[2]....
        /*0068*/ 	.word	0xffffffff


	//   ....[3]....
        /*006c*/ 	.word	0xffffffff


	//   ....[4]....
        /*0070*/ 	.word	0xffffffff


	//   ....[5]....
        /*0074*/ 	.word	0xffffffff


	//   ....[6]....
        /*0078*/ 	.word	0xffffffff


	//   ....[7]....
        /*007c*/ 	.word	0xffffffff


	//   ....[8]....
        /*0080*/ 	.word	0xffffffff


	//   ....[9]....
        /*0084*/ 	.word	0xffffffff


	//   ....[10]....
        /*0088*/ 	.word	0xffffffff


	//   ....[11]....
        /*008c*/ 	.word	0xffffffff


	//   ....[12]....
        /*0090*/ 	.word	0xffffffff


	//   ....[13]....
        /*0094*/ 	.word	0xffffffff


	//   ....[14]....
        /*0098*/ 	.word	0xffffffff


	//   ....[15]....
        /*009c*/ 	.word	0xffffffff


	//   ....[16]....
        /*00a0*/ 	.word	0xffffffff


	//   ....[17]....
        /*00a4*/ 	.word	0xffffffff


	//   ....[18]....
        /*00a8*/ 	.word	0xffffffff


	//   ....[19]....
        /*00ac*/ 	.word	0xffffffff


	//   ....[20]....
        /*00b0*/ 	.word	0xffffffff


	//   ....[21]....
        /*00b4*/ 	.word	0xffffffff


	//   ....[22]....
        /*00b8*/ 	.word	0xffffffff


	//   ....[23]....
        /*00bc*/ 	.word	0xffffffff


	//   ....[24]....
        /*00c0*/ 	.word	0xffffffff


	//   ....[25]....
        /*00c4*/ 	.word	0xffffffff


	//   ....[26]....
        /*00c8*/ 	.word	0xffffffff


	//   ....[27]....
        /*00cc*/ 	.word	0xffffffff


	//   ....[28]....
        /*00d0*/ 	.word	0xffffffff


	//   ....[29]....
        /*00d4*/ 	.word	0xffffffff


	//   ....[30]....
        /*00d8*/ 	.word	0x0500000f


	//   ....[31]....
        /*00dc*/ 	.word	0x0500000f


	//   ....[32]....
        /*00e0*/ 	.word	0x0500000f


	//   ....[33]....
        /*00e4*/ 	.word	0x0500000f


	//   ....[34]....
        /*00e8*/ 	.word	0x0500000f


	//   ....[35]....
        /*00ec*/ 	.word	0x0500000f


	//   ....[36]....
        /*00f0*/ 	.word	0x0500000f


	//   ....[37]....
        /*00f4*/ 	.word	0x0500000f


	//   ....[38]....
        /*00f8*/ 	.word	0x0500000f


	//   ....[39]....
        /*00fc*/ 	.word	0x0500000f


	//   ....[40]....
        /*0100*/ 	.word	0x0500000f


	//   ....[41]....
        /*0104*/ 	.word	0x0500000f


	//   ....[42]....
        /*0108*/ 	.word	0x0500000f


	//   ....[43]....
        /*010c*/ 	.word	0x0500000f


	//   ....[44]....
        /*0110*/ 	.word	0x0500000f


	//   ....[45]....
        /*0114*/ 	.word	0x0500000f


	//   ....[46]....
        /*0118*/ 	.word	0x0500000f


	//   ....[47]....
        /*011c*/ 	.word	0x0500000f


	//   ....[48]....
        /*0120*/ 	.word	0x0500000f


	//   ....[49]....
        /*0124*/ 	.word	0x0500000f


	//   ....[50]....
        /*0128*/ 	.word	0x0500000f


	//   ....[51]....
        /*012c*/ 	.word	0x0500000f


	//   ....[52]....
        /*0130*/ 	.word	0x0500000f


	//   ....[53]....
        /*0134*/ 	.word	0x0500000f


	//   ....[54]....
        /*0138*/ 	.word	0x0500000f


	//   ....[55]....
        /*013c*/ 	.word	0x0500000f


	//   ....[56]....
        /*0140*/ 	.word	0x0500000f


	//   ....[57]....
        /*0144*/ 	.word	0x0500000f


	//   ....[58]....
        /*0148*/ 	.word	0x0500000f


	//   ....[59]....
        /*014c*/ 	.word	0x0500000f


	//----- nvinfo : EIATTR_COOP_GROUP_INSTR_OFFSETS
	.align		4
.L_6117:
        /*0150*/ 	.byte	0x04, 0x28
        /*0152*/ 	.short	(.L_6119 - .L_6118)


	//   ....[0]....
.L_6118:
        /*0154*/ 	.word	0x00000620


	//   ....[1]....
        /*0158*/ 	.word	0x00000660


	//   ....[2]....
        /*015c*/ 	.word	0x00000680


	//   ....[3]....
        /*0160*/ 	.word	0x000006a0


	//   ....[4]....
        /*0164*/ 	.word	0x000006c0


	//   ....[5]....
        /*0168*/ 	.word	0x00000780


	//   ....[6]....
        /*016c*/ 	.word	0x000007a0


	//   ....[7]....
        /*0170*/ 	.word	0x000007c0


	//   ....[8]....
        /*0174*/ 	.word	0x000007e0


	//   ....[9]....
        /*0178*/ 	.word	0x00000800


	//   ....[10]....
        /*017c*/ 	.word	0x00000b10


	//   ....[11]....
        /*0180*/ 	.word	0x00000b50


	//   ....[12]....
        /*0184*/ 	.word	0x00000b70


	//   ....[13]....
        /*0188*/ 	.word	0x00000b90


	//   ....[14]....
        /*018c*/ 	.word	0x00000bb0


	//   ....[15]....
        /*0190*/ 	.word	0x00000c70


	//   ....[16]....
        /*0194*/ 	.word	0x00000c90


	//   ....[17]....
        /*0198*/ 	.word	0x00000cb0


	//   ....[18]....
        /*019c*/ 	.word	0x00000cd0


	//   ....[19]....
        /*01a0*/ 	.word	0x00000cf0


	//   ....[20]....
        /*01a4*/ 	.word	0x00000fa0


	//   ....[21]....
        /*01a8*/ 	.word	0x00000fe0


	//   ....[22]....
        /*01ac*/ 	.word	0x00001000


	//   ....[23]....
        /*01b0*/ 	.word	0x00001020


	//   ....[24]....
        /*01b4*/ 	.word	0x00001040


	//   ....[25]....
        /*01b8*/ 	.word	0x00001100


	//   ....[26]....
        /*01bc*/ 	.word	0x00001120


	//   ....[27]....
        /*01c0*/ 	.word	0x00001140


	//   ....[28]....
        /*01c4*/ 	.word	0x00001160


	//   ....[29]....
        /*01c8*/ 	.word	0x00001180


	//   ....[30]....
        /*01cc*/ 	.word	0x000013d0


	//   ....[31]....
        /*01d0*/ 	.word	0x00001430


	//   ....[32]....
        /*01d4*/ 	.word	0x000014a0


	//   ....[33]....
        /*01d8*/ 	.word	0x00001500


	//   ....[34]....
        /*01dc*/ 	.word	0x00001570


	//   ....[35]....
        /*01e0*/ 	.word	0x00001660


	//   ....[36]....
        /*01e4*/ 	.word	0x000016c0


	//   ....[37]....
        /*01e8*/ 	.word	0x00001720


	//   ....[38]....
        /*01ec*/ 	.word	0x00001780


	//   ....[39]....
        /*01f0*/ 	.word	0x000017e0


	//   ....[40]....
        /*01f4*/ 	.word	0x00001860


	//   ....[41]....
        /*01f8*/ 	.word	0x000018f0


	//   ....[42]....
        /*01fc*/ 	.word	0x00001950


	//   ....[43]....
        /*0200*/ 	.word	0x000019c0


	//   ....[44]....
        /*0204*/ 	.word	0x00001a20


	//   ....[45]....
        /*0208*/ 	.word	0x00001b10


	//   ....[46]....
        /*020c*/ 	.word	0x00001b70


	//   ....[47]....
        /*0210*/ 	.word	0x00001bd0


	//   ....[48]....
        /*0214*/ 	.word	0x00001c30


	//   ....[49]....
        /*0218*/ 	.word	0x00001c90


	//   ....[50]....
        /*021c*/ 	.word	0x00001d10


	//   ....[51]....
        /*0220*/ 	.word	0x00001da0


	//   ....[52]....
        /*0224*/ 	.word	0x00001e00


	//   ....[53]....
        /*0228*/ 	.word	0x00001e70


	//   ....[54]....
        /*022c*/ 	.word	0x00001ed0


	//   ....[55]....
        /*0230*/ 	.word	0x00001fc0


	//   ....[56]....
        /*0234*/ 	.word	0x00002020


	//   ....[57]....
        /*0238*/ 	.word	0x00002080


	//   ....[58]....
        /*023c*/ 	.word	0x000020e0


	//   ....[59]....
        /*0240*/ 	.word	0x00002140


	//----- nvinfo : EIATTR_VRC_CTA_INIT_COUNT
	.align		4
.L_6119:
        /*0244*/ 	.byte	0x02, 0x4a
	.zero		1
	.zero		1


	//----- nvinfo : EIATTR_SYSCALL_OFFSETS
	.align		4
        /*0248*/ 	.byte	0x04, 0x46
        /*024a*/ 	.short	(.L_6121 - .L_6120)


	//   ....[0]....
.L_6120:
        /*024c*/ 	.word	0x00000170


	//----- nvinfo : EIATTR_EXIT_INSTR_OFFSETS
	.align		4
.L_6121:
        /*0250*/ 	.byte	0x04, 0x1c
        /*0252*/ 	.short	(.L_6123 - .L_6122)


	//   ....[0]....
.L_6122:
        /*0254*/ 	.word	0x00000220


	//   ....[1]....
        /*0258*/ 	.word	0x00000a10


	//   ....[2]....
        /*025c*/ 	.word	0x00001380


	//----- nvinfo : EIATTR_CRS_STACK_SIZE
	.align		4
.L_6123:
        /*0260*/ 	.byte	0x04, 0x1e
        /*0262*/ 	.short	(.L_6125 - .L_6124)
.L_6124:
        /*0264*/ 	.word	0x00000000


	//----- nvinfo : EIATTR_CBANK_PARAM_SIZE
	.align		4
.L_6125:
        /*0268*/ 	.byte	0x03, 0x19
        /*026a*/ 	.short	0x0030


	//----- nvinfo : EIATTR_PARAM_CBANK
	.align		4
        /*026c*/ 	.byte	0x04, 0x0a
        /*026e*/ 	.short	(.L_6127 - .L_6126)
	.align		4
.L_6126:
        /*0270*/ 	.word	index@(.nv.constant0._Z15SoftmaxWarpImplI10DirectLoadI13__nv_bfloat16fE11DirectStoreIfS1_EfLi1ELi1ELi32ELi1ELb0EL9Algorithm0EEvT_T0_ll)
        /*0274*/ 	.short	0x0380
        /*0276*/ 	.short	0x0030


	//----- nvinfo : EIATTR_SW_WAR
	.align		4
.L_6127:
        /*0278*/ 	.byte	0x04, 0x36
        /*027a*/ 	.short	(.L_6129 - .L_6128)
.L_6128:
        /*027c*/ 	.word	0x00000008
.L_6129:


//--------------------- .nv.info._Z15SoftmaxWarpImplI10DirectLoadI13__nv_bfloat16fE11DirectStoreIfS1_EfLi1ELi1ELi32ELi2ELb1EL9Algorithm0EEvT_T0_ll --------------------------
	.section	.nv.info._Z15SoftmaxWarpImplI10DirectLoadI13__nv_bfloat16fE11DirectStoreIfS1_EfLi1ELi1ELi32ELi2ELb1EL9Algorithm0EEvT_T0_ll,"",@"SHT_CUDA_INFO"
	.sectionflags	@""
	.align	4


	//----- nvinfo : EIATTR_CUDA_API_VERSION
	.align		4
        /*0000*/ 	.byte	0x04, 0x37
        /*0002*/ 	.short	(.L_6131 - .L_6130)
.L_6130:
        /*0004*/ 	.word	0x00000082


	//----- nvinfo : EIATTR_KPARAM_INFO
	.align		4
.L_6131:
        /*0008*/ 	.byte	0x04, 0x17
        /*000a*/ 	.short	(.L_6133 - .L_6132)
.L_6132:
        /*000c*/ 	.word	0x00000000
        /*0010*/ 	.short	0x0003
        /*0012*/ 	.short	0x0028
        /*0014*/ 	.byte	0x00, 0xf0, 0x21, 0x00


	//----- nvinfo : EIATTR_KPARAM_INFO
	.align		4
.L_6133:
        /*0018*/ 	.byte	0x04, 0x17
        /*001a*/ 	.short	(.L_6135 - .L_6134)
.L_6134:
        /*001c*/ 	.word	0x00000000
        /*0020*/ 	.short	0x0002
        /*0022*/ 	.short	0x0020
        /*0024*/ 	.byte	0x00, 0xf0, 0x21, 0x00


	//----- nvinfo : EIATTR_KPARAM_INFO
	.align		4
.L_6135:
        /*0028*/ 	.byte	0x04, 0x17
        /*002a*/ 	.short	(.L_6137 - .L_6136)
.L_6136:
        /*002c*/ 	.word	0x00000000
        /*0030*/ 	.short	0x0001
        /*0032*/ 	.short	0x0010
        /*0034*/ 	.byte	0x00, 0xf0, 0x41, 0x00


	//----- nvinfo : EIATTR_KPARAM_INFO
	.align		4
.L_6137:
        /*0038*/ 	.byte	0x04, 0x17
        /*003a*/ 	.short	(.L_6139 - .L_6138)
.L_6138:
        /*003c*/ 	.word	0x00000000
        /*0040*/ 	.short	0x0000
        /*0042*/ 	.short	0x0000
        /*0044*/ 	.byte	0x00, 0xf0, 0x41, 0x00


	//----- nvinfo : EIATTR_SPARSE_MMA_MASK
	.align		4
.L_6139:
        /*0048*/ 	.byte	0x03, 0x50
        /*004a*/ 	.short	0x0000


	//----- nvinfo : EIATTR_MAXREG_COUNT
	.align		4
        /*004c*/ 	.byte	0x03, 0x1b
        /*004e*/ 	.short	0x00ff


	//----- nvinfo : EIATTR_EXTERNS
	.align		4
        /*0050*/ 	.byte	0x04, 0x0f
        /*0052*/ 	.short	(.L_6141 - .L_6140)


	//   ....[0]....
	.align		4
.L_6140:
        /*0054*/ 	.word	index@(__assertfail)


	//----- nvinfo : EIATTR_MERCURY_ISA_VERSION
	.align		4
.L_6141:
        /*0058*/ 	.byte	0x03, 0x5f
        /*005a*/ 	.short	0x0101


	//----- nvinfo : EIATTR_COOP_GROUP_MASK_REGIDS
	.align		4
        /*005c*/ 	.byte	0x04, 0x29
        /*005e*/ 	.short	(.L_6143 - .L_6142)


	//   ....[0]....
.L_6142:
        /*0060*/ 	.word	0xffffffff


	//   ....[1]....
        /*0064*/ 	.word	0xffffffff


	//   ....[2]....
        /*0068*/ 	.word	0xffffffff


	//   ....[3]....
        /*006c*/ 	.word	0xffffffff


	//   ....[4]....
        /*0070*/ 	.word	0xffffffff


	//   ....[5]....
        /*0074*/ 	.word	0xffffffff


	//   ....[6]....
        /*0078*/ 	.word	0xffffffff


	//   ....[7]....
        /*007c*/ 	.word	0xffffffff


	//   ....[8]....
        /*0080*/ 	.word	0xffffffff


	//   ....[9]....
        /*0084*/ 	.word	0xffffffff


	//   ....[10]....
        /*0088*/ 	.word	0xffffffff


	//   ....[11]....
        /*008c*/ 	.word	0xffffffff


	//   ....[12]....
        /*0090*/ 	.word	0xffffffff


	//   ....[13]....
        /*0094*/ 	.word	0xffffffff


	//   ....[14]....
        /*0098*/ 	.word	0xffffffff


	//   ....[15]....
        /*009c*/ 	.word	0xffffffff


	//   ....[16]....
        /*00a0*/ 	.word	0xffffffff


	//   ....[17]....
        /*00a4*/ 	.word	0xffffffff


	//   ....[18]....
        /*00a8*/ 	.word	0xffffffff


	//   ....[19]....
        /*00ac*/ 	.word	0xffffffff


	//   ....[20]....
        /*00b0*/ 	.word	0x0500000f


	//   ....[21]....
        /*00b4*/ 	.word	0x0500000f


	//   ....[22]....
        /*00b8*/ 	.word	0x0500000f


	//   ....[23]....
        /*00bc*/ 	.word	0x0500000f


	//   ....[24]....
        /*00c0*/ 	.word	0x0500000f


	//   ....[25]....
        /*00c4*/ 	.word	0x0500000f


	//   ....[26]....
        /*00c8*/ 	.word	0x0500000f


	//   ....[27]....
        /*00cc*/ 	.word	0x0500000f


	//   ....[28]....
        /*00d0*/ 	.word	0x0500000f


	//   ....[29]....
        /*00d4*/ 	.word	0x0500000f


	//   ....[30]....
        /*00d8*/ 	.word	0x0500000f


	//   ....[31]....
        /*00dc*/ 	.word	0x0500000f


	//   ....[32]....
        /*00e0*/ 	.word	0x0500000f


	//   ....[33]....
        /*00e4*/ 	.word	0x0500000f


	//   ....[34]....
        /*00e8*/ 	.word	0x0500000f


	//   ....[35]....
        /*00ec*/ 	.word	0x0500000f


	//   ....[36]....
        /*00f0*/ 	.word	0x0500000f


	//   ....[37]....
        /*00f4*/ 	.word	0x0500000f


	//   ....[38]....
        /*00f8*/ 	.word	0x0500000f


	//   ....[39]....
        /*00fc*/ 	.word	0x0500000f


	//----- nvinfo : EIATTR_COOP_GROUP_INSTR_OFFSETS
	.align		4
.L_6143:
        /*0100*/ 	.byte	0x04, 0x28
        /*0102*/ 	.short	(.L_6145 - .L_6144)


	//   ....[0]....
.L_6144:
        /*0104*/ 	.word	0x000004e0


	//   ....[1]....
        /*0108*/ 	.word	0x000004f0


	//   ....[2]....
        /*010c*/ 	.word	0x00000520


	//   ....[3]....
        /*0110*/ 	.word	0x00000530


	//   ....[4]....
        /*0114*/ 	.word	0x00000570


	//   ....[5]....
        /*0118*/ 	.word	0x00000580


	//   ....[6]....
        /*011c*/ 	.word	0x000005c0


	//   ....[7]....
        /*0120*/ 	.word	0x000005d0


	//   ....[8]....
        /*0124*/ 	.word	0x00000600


	//   ....[9]....
        /*0128*/ 	.word	0x00000610


	//   ....[10]....
        /*012c*/ 	.word	0x00000770


	//   ....[11]....
        /*0130*/ 	.word	0x00000790


	//   ....[12]....
        /*0134*/ 	.word	0x000007b0


	//   ....[13]....
        /*0138*/ 	.word	0x000007d0


	//   ....[14]....
        /*013c*/ 	.word	0x000007f0


	//   ....[15]....
        /*0140*/ 	.word	0x00000810


	//   ....[16]....
        /*0144*/ 	.word	0x00000830


	//   ....[17]....
        /*0148*/ 	.word	0x00000850


	//   ....[18]....
        /*014c*/ 	.word	0x00000870


	//   ....[19]....
        /*0150*/ 	.word	0x00000890


	//   ....[20]....
        /*0154*/ 	.word	0x00000d20


	//   ....[21]....
        /*0158*/ 	.word	0x00000da0


	//   ....[22]....
        /*015c*/ 	.word	0x00000e00


	//   ....[23]....
        /*0160*/ 	.word	0x00000e60


	//   ....[24]....
        /*0164*/ 	.word	0x00000ec0


	//   ....[25]....
        /*0168*/ 	.word	0x00000f20


	//   ....[26]....
        /*016c*/ 	.word	0x00000fe0


	//   ....[27]....
        /*0170*/ 	.word	0x000010b0


	//   ....[28]....
        /*0174*/ 	.word	0x00001140


	//   ....[29]....
        /*0178*/ 	.word	0x000011b0


	//   ....[30]....
        /*017c*/ 	.word	0x00001210


	//   ....[31]....
        /*0180*/ 	.word	0x000012a0


	//   ....[32]....
        /*0184*/ 	.word	0x00001340


	//   ....[33]....
        /*0188*/ 	.word	0x000013c0


	//   ....[34]....
        /*018c*/ 	.word	0x00001440


	//   ....[35]....
        /*0190*/ 	.word	0x000014a0


	//   ....[36]....
        /*0194*/ 	.word	0x00001520


	//   ....[37]....
        /*0198*/ 	.word	0x00001590


	//   ....[38]....
        /*019c*/ 	.word	0x00001600


	//   ....[39]....
        /*01a0*/ 	.word	0x00001670


	//----- nvinfo : EIATTR_VRC_CTA_INIT_COUNT
	.align		4
.L_6145:
        /*01a4*/ 	.byte	0x02, 0x4a
	.zero		1
	.zero		1


	//----- nvinfo : EIATTR_SYSCALL_OFFSETS
	.align		4
        /*01a8*/ 	.byte	0x04, 0x46
        /*01aa*/ 	.short	(.L_6147 - .L_6146)


	//   ....[0]....
.L_6146:
        /*01ac*/ 	.word	0x00000170


	//----- nvinfo : EIATTR_EXIT_INSTR_OFFSETS
	.align		4
.L_6147:
        /*01b0*/ 	.byte	0x04, 0x1c
        /*01b2*/ 	.short	(.L_6149 - .L_6148)


	//   ....[0]....
.L_6148:
        /*01b4*/ 	.word	0x00000230


	//   ....[1]....
        /*01b8*/ 	.word	0x00000cc0


	//----- nvinfo : EIATTR_CRS_STACK_SIZE
	.align		4
.L_6149:
        /*01bc*/ 	.byte	0x04, 0x1e
        /*01be*/ 	.short	(.L_6151 - .L_6150)
.L_6150:
        /*01c0*/ 	.word	0x00000000


	//----- nvinfo : EIATTR_CBANK_PARAM_SIZE
	.align		4
.L_6151:
        /*01c4*/ 	.byte	0x03, 0x19
        /*01c6*/ 	.short	0x0030


	//----- nvinfo : EIATTR_PARAM_CBANK
	.align		4
        /*01c8*/ 	.byte	0x04, 0x0a
        /*01ca*/ 	.short	(.L_6153 - .L_6152)
	.align		4
.L_6152:
        /*01cc*/ 	.word	index@(.nv.constant0._Z15SoftmaxWarpImplI10DirectLoadI13__nv_bfloat16fE11DirectStoreIfS1_EfLi1ELi1ELi32ELi2ELb1EL9Algorithm0EEvT_T0_ll)
        /*01d0*/ 	.short	0x0380
        /*01d2*/ 	.short	0x0030


	//----- nvinfo : EIATTR_SW_WAR
	.align		4
.L_6153:
        /*01d4*/ 	.byte	0x04, 0x36
        /*01d6*/ 	.short	(.L_6155 - .L_6154)
.L_6154:
        /*01d8*/ 	.word	0x00000008
.L_6155:


//--------------------- .nv.info._Z15SoftmaxWarpImplI10DirectLoadI13__nv_bfloat16fE11DirectStoreIfS1_EfLi1ELi1ELi32ELi2ELb0EL9Algorithm0EEvT_T0_ll --------------------------
	.section	.nv.info._Z15SoftmaxWarpImplI10DirectLoadI13__nv_bfloat16fE11DirectStoreIfS1_EfLi1ELi1ELi32ELi2ELb0EL9Algorithm0EEvT_T0_ll,"",@"SHT_CUDA_INFO"
	.sectionflags	@""
	.align	4


	//----- nvinfo : EIATTR_CUDA_API_VERSION
	.align		4
        /*0000*/ 	.byte	0x04, 0x37
        /*0002*/ 	.short	(.L_6157 - .L_6156)
.L_6156:
        /*0004*/ 	.word	0x00000082


	//----- nvinfo : EIATTR_KPARAM_INFO
	.align		4
.L_6157:
        /*0008*/ 	.byte	0x04, 0x17
        /*000a*/ 	.short	(.L_6159 - .L_6158)
.L_6158:
        /*000c*/ 	.word	0x00000000
        /*0010*/ 	.short	0x0003
        /*0012*/ 	.short	0x0028
        /*0014*/ 	.byte	0x00, 0xf0, 0x21, 0x00


	//----- nvinfo : EIATTR_KPARAM_INFO
	.align		4
.L_6159:
        /*0018*/ 	.byte	0x04, 0x17
        /*001a*/ 	.short	(.L_6161 - .L_6160)
.L_6160:
        /*001c*/ 	.word	0x00000000
        /*0020*/ 	.short	0x0002
        /*0022*/ 	.short	0x0020
        /*0024*/ 	.byte	0x00, 0xf0, 0x21, 0x00


	//----- nvinfo : EIATTR_KPARAM_INFO
	.align		4
.L_6161:
        /*0028*/ 	.byte	0x04, 0x17
        /*002a*/ 	.short	(.L_6163 - .L_6162)
.L_6162:
        /*002c*/ 	.word	0x00000000
        /*0030*/ 	.short	0x0001
        /*0032*/ 	.short	0x0010
        /*0034*/ 	.byte	0x00, 0xf0, 0x41, 0x00


	//----- nvinfo : EIATTR_KPARAM_INFO
	.align		4
.L_6163:
        /*0038*/ 	.byte	0x04, 0x17
        /*003a*/ 	.short	(.L_6165 - .L_6164)
.L_6164:
        /*003c*/ 	.word	0x00000000
        /*0040*/ 	.short	0x0000
        /*0042*/ 	.short	0x0000
        /*0044*/ 	.byte	0x00, 0xf0, 0x41, 0x00


	//----- nvinfo : EIATTR_SPARSE_MMA_MASK
	.align		4
.L_6165:
        /*0048*/ 	.byte	0x03, 0x50
        /*004a*/ 	.short	0x0000


	//----- nvinfo : EIATTR_MAXREG_COUNT
	.align		4
        /*004c*/ 	.byte	0x03, 0x1b
        /*004e*/ 	.short	0x00ff


	//----- nvinfo : EIATTR_EXTERNS
	.align		4
        /*0050*/ 	.byte	0x04, 0x0f
        /*0052*/ 	.short	(.L_6167 - .L_6166)


	//   ....[0]....
	.align		4
.L_6166:
        /*0054*/ 	.word	index@(__assertfail)


	//----- nvinfo : EIATTR_MERCURY_ISA_VERSION
	.align		4
.L_6167:
        /*0058*/ 	.byte	0x03, 0x5f
        /*005a*/ 	.short	0x0101


	//----- nvinfo : EIATTR_COOP_GROUP_MASK_REGIDS
	.align		4
        /*005c*/ 	.byte	0x04, 0x29
        /*005e*/ 	.short	(.L_6169 - .L_6168)


	//   ....[0]....
.L_6168:
        /*0060*/ 	.word	0xffffffff


	//   ....[1]....
        /*0064*/ 	.word	0xffffffff


	//   ....[2]....
        /*0068*/ 	.word	0xffffffff


	//   ....[3]....
        /*006c*/ 	.word	0xffffffff


	//   ....[4]....
        /*0070*/ 	.word	0xffffffff


	//   ....[5]....
        /*0074*/ 	.word	0xffffffff


	//   ....[6]....
        /*0078*/ 	.word	0xffffffff


	//   ....[7]....
        /*007c*/ 	.word	0xffffffff


	//   ....[8]....
        /*0080*/ 	.word	0xffffffff


	//   ....[9]....
        /*0084*/ 	.word	0xffffffff


	//   ....[10]....
        /*0088*/ 	.word	0xffffffff


	//   ....[11]....
        /*008c*/ 	.word	0xffffffff


	//   ....[12]....
        /*0090*/ 	.word	0xffffffff


	//   ....[13]....
        /*0094*/ 	.word	0xffffffff


	//   ....[14]....
        /*0098*/ 	.word	0xffffffff


	//   ....[15]....
        /*009c*/ 	.word	0xffffffff


	//   ....[16]....
        /*00a0*/ 	.word	0xffffffff


	//   ....[17]....
        /*00a4*/ 	.word	0xffffffff


	//   ....[18]....
        /*00a8*/ 	.word	0xffffffff


	//   ....[19]....
        /*00ac*/ 	.word	0xffffffff


	//   ....[20]....
        /*00b0*/ 	.word	0x0500000f


	//   ....[21]....
        /*00b4*/ 	.word	0x0500000f


	//   ....[22]....
        /*00b8*/ 	.word	0x0500000f


	//   ....[23]....
        /*00bc*/ 	.word	0x0500000f


	//   ....[24]....
        /*00c0*/ 	.word	0x0500000f


	//   ....[25]....
        /*00c4*/ 	.word	0x0500000f


	//   ....[26]....
        /*00c8*/ 	.word	0x0500000f


	//   ....[27]....
        /*00cc*/ 	.word	0x0500000f


	//   ....[28]....
        /*00d0*/ 	.word	0x0500000f


	//   ....[29]....
        /*00d4*/ 	.word	0x0500000f


	//   ....[30]....
        /*00d8*/ 	.word	0x0500000f


	//   ....[31]....
        /*00dc*/ 	.word	0x0500000f


	//   ....[32]....
        /*00e0*/ 	.word	0x0500000f


	//   ....[33]....
        /*00e4*/ 	.word	0x0500000f


	//   ....[34]....
        /*00e8*/ 	.word	0x0500000f


	//   ....[35]....
        /*00ec*/ 	.word	0x0500000f


	//   ....[36]....
        /*00f0*/ 	.word	0x0500000f


	//   ....[37]....
        /*00f4*/ 	.word	0x0500000f


	//   ....[38]....
        /*00f8*/ 	.word	0x0500000f


	//   ....[39]....
        /*00fc*/ 	.word	0x0500000f


	//----- nvinfo : EIATTR_COOP_GROUP_INSTR_OFFSETS
	.align		4
.L_6169:
        /*0100*/ 	.byte	0x04, 0x28
        /*0102*/ 	.short	(.L_6171 - .L_6170)


	//   ....[0]....
.L_6170:
        /*0104*/ 	.word	0x000003e0


	//   ....[1]....
        /*0108*/ 	.word	0x00000410


	//   ....[2]....
        /*010c*/ 	.word	0x00000440


	//   ....[3]....
        /*0110*/ 	.word	0x00000450


	//   ....[4]....
        /*0114*/ 	.word	0x00000480


	//   ....[5]....
        /*0118*/ 	.word	0x00000490


	//   ....[6]....
        /*011c*/ 	.word	0x000004c0


	//   ....[7]....
        /*0120*/ 	.word	0x000004d0


	//   ....[8]....
        /*0124*/ 	.word	0x00000500


	//   ....[9]....
        /*0128*/ 	.word	0x00000510


	//   ....[10]....
        /*012c*/ 	.word	0x00000670


	//   ....[11]....
        /*0130*/ 	.word	0x00000690


	//   ....[12]....
        /*0134*/ 	.word	0x000006b0


	//   ....[13]....
        /*0138*/ 	.word	0x000006d0


	//   ....[14]....
        /*013c*/ 	.word	0x000006f0


	//   ....[15]....
        /*0140*/ 	.word	0x00000710


	//   ....[16]....
        /*0144*/ 	.word	0x00000730


	//   ....[17]....
        /*0148*/ 	.word	0x00000750


	//   ....[18]....
        /*014c*/ 	.word	0x00000770


	//   ....[19]....
        /*0150*/ 	.word	0x00000790


	//   ....[20]....
        /*0154*/ 	.word	0x00000b40


	//   ....[21]....
        /*0158*/ 	.word	0x00000bc0


	//   ....[22]....
        /*015c*/ 	.word	0x00000c20


	//   ....[23]....
        /*0160*/ 	.word	0x00000c80


	//   ....[24]....
        /*0164*/ 	.word	0x00000ce0


	//   ....[25]....
        /*0168*/ 	.word	0x00000d40


	//   ....[26]....
        /*016c*/ 	.word	0x00000df0


	//   ....[27]....
        /*0170*/ 	.word	0x00000e60


	//   ....[28]....
        /*0174*/ 	.word	0x00000ed0


	//   ....[29]....
        /*0178*/ 	.word	0x00000f60


	//   ....[30]....
        /*017c*/ 	.word	0x00001040


	//   ....[31]....
        /*0180*/ 	.word	0x000010e0


	//   ....[32]....
        /*0184*/ 	.word	0x00001140


	//   ....[33]....
        /*0188*/ 	.word	0x000011c0


	//   ....[34]....
        /*018c*/ 	.word	0x00001240


	//   ....[35]....
        /*0190*/ 	.word	0x000012a0


	//   ....[36]....
        /*0194*/ 	.word	0x00001320


	//   ....[37]....
        /*0198*/ 	.word	0x00001390


	//   ....[38]....
        /*019c*/ 	.word	0x00001400


	//   ....[39]....
        /*01a0*/ 	.word	0x00001470


	//----- nvinfo : EIATTR_VRC_CTA_INIT_COUNT
	.align		4
.L_6171:
        /*01a4*/ 	.byte	0x02, 0x4a
	.zero		1
	.zero		1


	//----- nvinfo : EIATTR_SYSCALL_OFFSETS
	.align		4
        /*01a8*/ 	.byte	0x04, 0x46
        /*01aa*/ 	.short	(.L_6173 - .L_6172)


	//   ....[0]....
.L_6172:
        /*01ac*/ 	.word	0x00000160


	//----- nvinfo : EIATTR_EXIT_INSTR_OFFSETS
	.align		4
.L_6173:
        /*01b0*/ 	.byte	0x04, 0x1c
        /*01b2*/ 	.short	(.L_6175 - .L_6174)


	//   ....[0]....
.L_6174:
        /*01b4*/ 	.word	0x00000220


	//   ....[1]....
        /*01b8*/ 	.word	0x00000ae0


	//----- nvinfo : EIATTR_CRS_STACK_SIZE
	.align		4
.L_6175:
        /*01bc*/ 	.byte	0x04, 0x1e
        /*01be*/ 	.short	(.L_6177 - .L_6176)
.L_6176:
        /*01c0*/ 	.word	0x00000000


	//----- nvinfo : EIATTR_CBANK_PARAM_SIZE
	.align		4
.L_6177:
        /*01c4*/ 	.byte	0x03, 0x19
        /*01c6*/ 	.short	0x0030


	//----- nvinfo : EIATTR_PARAM_CBANK
	.align		4
        /*01c8*/ 	.byte	0x04, 0x0a
        /*01ca*/ 	.short	(.L_6179 - .L_6178)
	.align		4
.L_6178:
        /*01cc*/ 	.word	index@(.nv.constant0._Z15SoftmaxWarpImplI10DirectLoadI13__nv_bfloat16fE11DirectStoreIfS1_EfLi1ELi1ELi32ELi2ELb0EL9Algorithm0EEvT_T0_ll)
        /*01d0*/ 	.short	0x0380
        /*01d2*/ 	.short	0x0030


	//----- nvinfo : EIATTR_SW_WAR
	.align		4
.L_6179:
        /*01d4*/ 	.byte	0x04, 0x36
        /*01d6*/ 	.short	(.L_6181 - .L_6180)
.L_6180:
        /*01d8*/ 	.word	0x00000008
.L_6181:


//--------------------- .nv.info._Z15SoftmaxWarpImplI10DirectLoadI13__nv_bfloat16fE11DirectStoreIfS1_EfLi1ELi1ELi16ELi1ELb1EL9Algorithm0EEvT_T0_ll --------------------------
	.section	.nv.info._Z15SoftmaxWarpImplI10DirectLoadI13__nv_bfloat16fE11DirectStoreIfS1_EfLi1ELi1ELi16ELi1ELb1EL9Algorithm0EEvT_T0_ll,"",@"SHT_CUDA_INFO"
	.sectionflags	@""
	.align	4


	//----- nvinfo : EIATTR_CUDA_API_VERSION
	.align		4
        /*0000*/ 	.byte	0x04, 0x37
        /*0002*/ 	.short	(.L_6183 - .L_6182)
.L_6182:
        /*0004*/ 	.word	0x00000082


	//----- nvinfo : EIATTR_KPARAM_INFO
	.align		4
.L_6183:
        /*0008*/ 	.byte	0x04, 0x17
        /*000a*/ 	.short	(.L_6185 - .L_6184)
.L_6184:
        /*000c*/ 	.word	0x00000000
        /*0010*/ 	.short	0x0003
        /*0012*/ 	.short	0x0028
        /*0014*/ 	.byte	0x00, 0xf0, 0x21, 0x00


	//----- nvinfo : EIATTR_KPARAM_INFO
	.align		4
.L_6185:
        /*0018*/ 	.byte	0x04, 0x17
        /*001a*/ 	.short	(.L_6187 - .L_6186)
.L_6186:
        /*001c*/ 	.word	0x00000000
        /*0020*/ 	.short	0x0002
        /*0022*/ 	.short	0x0020
        /*0024*/ 	.byte	0x00, 0xf0, 0x21, 0x00


	//----- nvinfo : EIATTR_KPARAM_INFO
	.align		4
.L_6187:
        /*0028*/ 	.byte	0x04, 0x17
        /*002a*/ 	.short	(.L_6189 - .L_6188)
.L_6188:
        /*002c*/ 	.word	0x00000000
        /*0030*/ 	.short	0x0001
        /*0032*/ 	.short	0x0010
        /*0034*/ 	.byte	0x00, 0xf0, 0x41, 0x00


	//----- nvinfo : EIATTR_KPARAM_INFO
	.align		4
.L_6189:
        /*0038*/ 	.byte	0x04, 0x17
        /*003a*/ 	.short	(.L_6191 - .L_6190)
.L_6190:
        /*003c*/ 	.word	0x00000000
        /*0040*/ 	.short	0x0000
        /*0042*/ 	.short	0x0000
        /*0044*/ 	.byte	0x00, 0xf0, 0x41, 0x00


	//----- nvinfo : EIATTR_SPARSE_MMA_MASK
	.align		4
.L_6191:
        /*0048*/ 	.byte	0x03, 0x50
        /*004a*/ 	.short	0x0000


	//----- nvinfo : EIATTR_MAXREG_COUNT
	.align		4
        /*004c*/ 	.byte	0x03, 0x1b
        /*004e*/ 	.short	0x00ff


	//----- nvinfo : EIATTR_EXTERNS
	.align		4
        /*0050*/ 	.byte	0x04, 0x0f
        /*0052*/ 	.short	(.L_6193 - .L_6192)


	//   ....[0]....
	.align		4
.L_6192:
        /*0054*/ 	.word	index@(__assertfail)


	//----- nvinfo : EIATTR_MERCURY_ISA_VERSION
	.align		4
.L_6193:
        /*0058*/ 	.byte	0x03, 0x5f
        /*005a*/ 	.short	0x0101


	//----- nvinfo : EIATTR_COOP_GROUP_MASK_REGIDS
	.align		4
        /*005c*/ 	.byte	0x04, 0x29
        /*005e*/ 	.short	(.L_6195 - .L_6194)


	//   ....[0]....
.L_6194:
        /*0060*/ 	.word	0xffffffff


	//   ....[1]....
        /*0064*/ 	.word	0xffffffff


	//   ....[2]....
        /*0068*/ 	.word	0xffffffff


	//   ....[3]....
        /*006c*/ 	.word	0xffffffff


	//   ....[4]....
        /*0070*/ 	.word	0xffffffff


	//   ....[5]....
        /*0074*/ 	.word	0xffffffff


	//   ....[6]....
        /*0078*/ 	.word	0xffffffff


	//   ....[7]....
        /*007c*/ 	.word	0xffffffff


	//   ....[8]....
        /*0080*/ 	.word	0xffffffff


	//   ....[9]....
        /*0084*/ 	.word	0xffffffff


	//   ....[10]....
        /*0088*/ 	.word	0xffffffff


	//   ....[11]....
        /*008c*/ 	.word	0xffffffff


	//   ....[12]....
        /*0090*/ 	.word	0xffffffff


	//   ....[13]....
        /*0094*/ 	.word	0xffffffff


	//   ....[14]....
        /*0098*/ 	.word	0xffffffff


	//   ....[15]....
        /*009c*/ 	.word	0xffffffff


	//   ....[16]....
        /*00a0*/ 	.word	0xffffffff


	//   ....[17]....
        /*00a4*/ 	.word	0xffffffff


	//   ....[18]....
        /*00a8*/ 	.word	0xffffffff


	//   ....[19]....
        /*00ac*/ 	.word	0xffffffff


	//   ....[20]....
        /*00b0*/ 	.word	0xffffffff


	//   ....[21]....
        /*00b4*/ 	.word	0xffffffff


	//   ....[22]....
        /*00b8*/ 	.word	0xffffffff


	//   ....[23]....
        /*00bc*/ 	.word	0xffffffff


	//   ....[24]....
        /*00c0*/ 	.word	0x0500000f


	//   ....[25]....
        /*00c4*/ 	.word	0x0500000f


	//   ....[26]....
        /*00c8*/ 	.word	0x0500000f


	//   ....[27]....
        /*00cc*/ 	.word	0x0500000f


	//   ....[28]....
        /*00d0*/ 	.word	0x0500000f


	//   ....[29]....
        /*00d4*/ 	.word	0x0500000f


	//   ....[30]....
        /*00d8*/ 	.word	0x0500000f


	//   ....[31]....
        /*00dc*/ 	.word	0x0500000f


	//   ....[32]....
        /*00e0*/ 	.word	0x0500000f


	//   ....[33]....
        /*00e4*/ 	.word	0x0500000f


	//   ....[34]....
        /*00e8*/ 	.word	0x0500000f


	//   ....[35]....
        /*00ec*/ 	.word	0x0500000f


	//   ....[36]....
        /*00f0*/ 	.word	0x0500000f


	//   ....[37]....
        /*00f4*/ 	.word	0x0500000f


	//   ....[38]....
        /*00f8*/ 	.word	0x0500000f


	//   ....[39]....
        /*00fc*/ 	.word	0x0500000f


	//   ....[40]....
        /*0100*/ 	.word	0x0500000f


	//   ....[41]....
        /*0104*/ 	.word	0x0500000f


	//   ....[42]....
        /*0108*/ 	.word	0x0500000f


	//   ....[43]....
        /*010c*/ 	.word	0x0500000f


	//   ....[44]....
        /*0110*/ 	.word	0x0500000f


	//   ....[45]....
        /*0114*/ 	.word	0x0500000f


	//   ....[46]....
        /*0118*/ 	.word	0x0500000f


	//   ....[47]....
        /*011c*/ 	.word	0x0500000f


	//----- nvinfo : EIATTR_COOP_GROUP_INSTR_OFFSETS
	.align		4
.L_6195:
        /*0120*/ 	.byte	0x04, 0x28
        /*0122*/ 	.short	(.L_6197 - .L_6196)


	//   ....[0]....
.L_6196:
        /*0124*/ 	.word	0x000006a0


	//   ....[1]....
        /*0128*/ 	.word	0x000006e0


	//   ....[2]....
        /*012c*/ 	.word	0x00000700


	//   ....[3]....
        /*0130*/ 	.word	0x00000720


	//   ....[4]....
        /*0134*/ 	.word	0x000007e0


	//   ....[5]....
        /*0138*/ 	.word	0x00000800


	//   ....[6]....
        /*013c*/ 	.word	0x00000820


	//   ....[7]....
        /*0140*/ 	.word	0x00000840


	//   ....[8]....
        /*0144*/ 	.word	0x00000bd0


	//   ....[9]....
        /*0148*/ 	.word	0x00000c10


	//   ....[10]....
        /*014c*/ 	.word	0x00000c30


	//   ....[11]....
        /*0150*/ 	.word	0x00000c50


	//   ....[12]....
        /*0154*/ 	.word	0x00000d10


	//   ....[13]....
        /*0158*/ 	.word	0x00000d30


	//   ....[14]....
        /*015c*/ 	.word	0x00000d50


	//   ....[15]....
        /*0160*/ 	.word	0x00000d70


	//   ....[16]....
        /*0164*/ 	.word	0x000010d0


	//   ....[17]....
        /*0168*/ 	.word	0x00001110


	//   ....[18]....
        /*016c*/ 	.word	0x00001130


	//   ....[19]....
        /*0170*/ 	.word	0x00001150


	//   ....[20]....
        /*0174*/ 	.word	0x00001210


	//   ....[21]....
        /*0178*/ 	.word	0x00001230


	//   ....[22]....
        /*017c*/ 	.word	0x00001250


	//   ....[23]....
        /*0180*/ 	.word	0x00001270


	//   ....[24]....
        /*0184*/ 	.word	0x00001500


	//   ....[25]....
        /*0188*/ 	.word	0x00001560


	//   ....[26]....
        /*018c*/ 	.word	0x000015d0


	//   ....[27]....
        /*0190*/ 	.word	0x00001630


	//   ....[28]....
        /*0194*/ 	.word	0x00001720


	//   ....[29]....
        /*0198*/ 	.word	0x00001780


	//   ....[30]....
        /*019c*/ 	.word	0x000017e0


	//   ....[31]....
        /*01a0*/ 	.word	0x00001840


	//   ....[32]....
        /*01a4*/ 	.word	0x000018c0


	//   ....[33]....
        /*01a8*/ 	.word	0x00001950


	//   ....[34]....
        /*01ac*/ 	.word	0x000019b0


	//   ....[35]....
        /*01b0*/ 	.word	0x00001a20


	//   ....[36]....
        /*01b4*/ 	.word	0x00001b10


	//   ....[37]....
        /*01b8*/ 	.word	0x00001b70


	//   ....[38]....
        /*01bc*/ 	.word	0x00001bd0


	//   ....[39]....
        /*01c0*/ 	.word	0x00001c30


	//   ....[40]....
        /*01c4*/ 	.word	0x00001cb0


	//   ....[41]....
        /*01c8*/ 	.word	0x00001d40


	//   ....[42]....
        /*01cc*/ 	.word	0x00001da0


	//   ....[43]....
        /*01d0*/ 	.word	0x00001e10


	//   ....[44]....
        /*01d4*/ 	.word	0x00001f00


	//   ....[45]....
        /*01d8*/ 	.word	0x00001f60


	//   ....[46]....
        /*01dc*/ 	.word	0x00001fc0


	//   ....[47]....
        /*01e0*/ 	.word	0x00002020


	//----- nvinfo : EIATTR_VRC_CTA_INIT_COUNT
	.align		4
.L_6197:
        /*01e4*/ 	.byte	0x02, 0x4a
	.zero		1
	.zero		1


	//----- nvinfo : EIATTR_SYSCALL_OFFSETS
	.align		4
        /*01e8*/ 	.byte	0x04, 0x46
        /*01ea*/ 	.short	(.L_6199 - .L_6198)


	//   ....[0]....
.L_6198:
        /*01ec*/ 	.word	0x00000170


	//----- nvinfo : EIATTR_EXIT_INSTR_OFFSETS
	.align		4
.L_6199:
        /*01f0*/ 	.byte	0x04, 0x1c
        /*01f2*/ 	.short	(.L_6201 - .L_6200)


	//   ....[0]....
.L_6200:
        /*01f4*/ 	.word	0x00000220


	//   ....[1]....
        /*01f8*/ 	.word	0x00000a70


	//   ....[2]....
        /*01fc*/ 	.word	0x000014a0


	//----- nvinfo : EIATTR_CRS_STACK_SIZE
	.align		4
.L_6201:
        /*0200*/ 	.byte	0x04, 0x1e
        /*0202*/ 	.short	(.L_6203 - .L_6202)
.L_6202:
        /*0204*/ 	.word	0x00000000


	//----- nvinfo : EIATTR_CBANK_PARAM_SIZE
	.align		4
.L_6203:
        /*0208*/ 	.byte	0x03, 0x19
        /*020a*/ 	.short	0x0030


	//----- nvinfo : EIATTR_PARAM_CBANK
	.align		4
        /*020c*/ 	.byte	0x04, 0x0a
        /*020e*/ 	.short	(.L_6205 - .L_6204)
	.align		4
.L_6204:
        /*0210*/ 	.word	index@(.nv.constant0._Z15SoftmaxWarpImplI10DirectLoadI13__nv_bfloat16fE11DirectStoreIfS1_EfLi1ELi1ELi16ELi1ELb1EL9Algorithm0EEvT_T0_ll)
        /*0214*/ 	.short	0x0380
        /*0216*/ 	.short	0x0030


	//----- nvinfo : EIATTR_SW_WAR
	.align		4
.L_6205:
        /*0218*/ 	.byte	0x04, 0x36
        /*021a*/ 	.short	(.L_6207 - .L_6206)
.L_6206:
        /*021c*/ 	.word	0x00000008
.L_6207:


//--------------------- .nv.info._Z15SoftmaxWarpImplI10DirectLoadI13__nv_bfloat16fE11DirectStoreIfS1_EfLi1ELi1ELi16ELi1ELb0EL9Algorithm0EEvT_T0_ll --------------------------
	.section	.nv.info._Z15SoftmaxWarpImplI10DirectLoadI13__nv_bfloat16fE11DirectStoreIfS1_EfLi1ELi1ELi16ELi1ELb0EL9Algorithm0EEvT_T0_ll,"",@"SHT_CUDA_INFO"
	.sectionflags	@""
	.align	4


	//----- nvinfo : EIATTR_CUDA_API_VERSION
	.align		4
        /*0000*/ 	.byte	0x04, 0x37
        /*0002*/ 	.short	(.L_6209 - .L_6208)
.L_6208:
        /*0004*/ 	.word	0x00000082


	//----- nvinfo : EIATTR_KPARAM_INFO
	.align		4
.L_6209:
        /*0008*/ 	.byte	0x04, 0x17
        /*000a*/ 	.short	(.L_6211 - .L_6210)
.L_6210:
        /*000c*/ 	.word	0x00000000
        /*0010*/ 	.short	0x0003
        /*0012*/ 	.short	0x0028
        /*0014*/ 	.byte	0x00, 0xf0, 0x21, 0x00


	//----- nvinfo : EIATTR_KPARAM_INFO
	.align		4
.L_6211:
        /*0018*/ 	.byte	0x04, 0x17
        /*001a*/ 	.short	(.L_6213 - .L_6212)
.L_6212:
        /*001c*/ 	.word	0x00000000
        /*0020*/ 	.short	0x0002
        /*0022*/ 	.short	0x0020
        /*0024*/ 	.byte	0x00, 0xf0, 0x21, 0x00


	//----- nvinfo : EIATTR_KPARAM_INFO
	.align		4
.L_6213:
        /*0028*/ 	.byte	0x04, 0x17
        /*002a*/ 	.short	(.L_6215 - .L_6214)
.L_6214:
        /*002c*/ 	.word	0x00000000
        /*0030*/ 	.short	0x0001
        /*0032*/ 	.short	0x0010
        /*0034*/ 	.byte	0x00, 0xf0, 0x41, 0x00


	//----- nvinfo : EIATTR_KPARAM_INFO
	.align		4
.L_6215:
        /*0038*/ 	.byte	0x04, 0x17
        /*003a*/ 	.short	(.L_6217 - .L_6216)
.L_6216:
        /*003c*/ 	.word	0x00000000
        /*0040*/ 	.short	0x0000
        /*0042*/ 	.short	0x0000
        /*0044*/ 	.byte	0x00, 0xf0, 0x41, 0x00


	//----- nvinfo : EIATTR_SPARSE_MMA_MASK
	.align		4
.L_6217:
        /*0048*/ 	.byte	0x03, 0x50
        /*004a*/ 	.short	0x0000


	//----- nvinfo : EIATTR_MAXREG_COUNT
	.align		4
        /*004c*/ 	.byte	0x03, 0x1b
        /*004e*/ 	.short	0x00ff


	//----- nvinfo : EIATTR_EXTERNS
	.align		4
        /*0050*/ 	.byte	0x04, 0x0f
        /*0052*/ 	.short	(.L_6219 - .L_6218)


	//   ....[0]....
	.align		4
.L_6218:
        /*0054*/ 	.word	index@(__assertfail)


	//----- nvinfo : EIATTR_MERCURY_ISA_VERSION
	.align		4
.L_6219:
        /*0058*/ 	.byte	0x03, 0x5f
        /*005a*/ 	.short	0x0101


	//----- nvinfo : EIATTR_COOP_GROUP_MASK_REGIDS
	.align		4
        /*005c*/ 	.byte	0x04, 0x29
        /*005e*/ 	.short	(.L_6221 - .L_6220)


	//   ....[0]....
.L_6220:
        /*0060*/ 	.word	0xffffffff


	//   ....[1]....
        /*0064*/ 	.word	0xffffffff


	//   ....[2]....
        /*0068*/ 	.word	0xffffffff


	//   ....[3]....
        /*006c*/ 	.word	0xffffffff


	//   ....[4]....
        /*0070*/ 	.word	0xffffffff


	//   ....[5]....
        /*0074*/ 	.word	0xffffffff


	//   ....[6]....
        /*0078*/ 	.word	0xffffffff


	//   ....[7]....
        /*007c*/ 	.word	0xffffffff


	//   ....[8]....
        /*0080*/ 	.word	0xffffffff


	//   ....[9]....
        /*0084*/ 	.word	0xffffffff


	//   ....[10]....
        /*0088*/ 	.word	0xffffffff


	//   ....[11]....
        /*008c*/ 	.word	0xffffffff


	//   ....[12]....
        /*0090*/ 	.word	0xffffffff


	//   ....[13]....
        /*0094*/ 	.word	0xffffffff


	//   ....[14]....
        /*0098*/ 	.word	0xffffffff


	//   ....[15]....
        /*009c*/ 	.word	0xffffffff


	//   ....[16]....
        /*00a0*/ 	.word	0xffffffff


	//   ....[17]....
        /*00a4*/ 	.word	0xffffffff


	//   ....[18]....
        /*00a8*/ 	.word	0xffffffff


	//   ....[19]....
        /*00ac*/ 	.word	0xffffffff


	//   ....[20]....
        /*00b0*/ 	.word	0xffffffff


	//   ....[21]....
        /*00b4*/ 	.word	0xffffffff


	//   ....[22]....
        /*00b8*/ 	.word	0xffffffff


	//   ....[23]....
        /*00bc*/ 	.word	0xffffffff


	//   ....[24]....
        /*00c0*/ 	.word	0x0500000f


	//   ....[25]....
        /*00c4*/ 	.word	0x0500000f


	//   ....[26]....
        /*00c8*/ 	.word	0x0500000f


	//   ....[27]....
        /*00cc*/ 	.word	0x0500000f


	//   ....[28]....
        /*00d0*/ 	.word	0x0500000f


	//   ....[29]....
        /*00d4*/ 	.word	0x0500000f


	//   ....[30]....
        /*00d8*/ 	.word	0x0500000f


	//   ....[31]....
        /*00dc*/ 	.word	0x0500000f


	//   ....[32]....
        /*00e0*/ 	.word	0x0500000f


	//   ....[33]....
        /*00e4*/ 	.word	0x0500000f


	//   ....[34]....
        /*00e8*/ 	.word	0x0500000f


	//   ....[35]....
        /*00ec*/ 	.word	0x0500000f


	//   ....[36]....
        /*00f0*/ 	.word	0x0500000f


	//   ....[37]....
        /*00f4*/ 	.word	0x0500000f


	//   ....[38]....
        /*00f8*/ 	.word	0x0500000f


	//   ....[39]....
        /*00fc*/ 	.word	0x0500000f


	//   ....[40]....
        /*0100*/ 	.word	0x0500000f


	//   ....[41]....
        /*0104*/ 	.word	0x0500000f


	//   ....[42]....
        /*0108*/ 	.word	0x0500000f


	//   ....[43]....
        /*010c*/ 	.word	0x0500000f


	//   ....[44]....
        /*0110*/ 	.word	0x0500000f


	//   ....[45]....
        /*0114*/ 	.word	0x0500000f


	//   ....[46]....
        /*0118*/ 	.word	0x0500000f


	//   ....[47]....
        /*011c*/ 	.word	0x0500000f


	//----- nvinfo : EIATTR_COOP_GROUP_INSTR_OFFSETS
	.align		4
.L_6221:
        /*0120*/ 	.byte	0x04, 0x28
        /*0122*/ 	.short	(.L_6223 - .L_6222)


	//   ....[0]....
.L_6222:
        /*0124*/ 	.word	0x00000620


	//   ....[1]....
        /*0128*/ 	.word	0x00000660


	//   ....[2]....
        /*012c*/ 	.word	0x00000680


	//   ....[3]....
        /*0130*/ 	.word	0x000006a0


	//   ....[4]....
        /*0134*/ 	.word	0x00000760


	//   ....[5]....
        /*0138*/ 	.word	0x00000780


	//   ....[6]....
        /*013c*/ 	.word	0x000007a0


	//   ....[7]....
        /*0140*/ 	.word	0x000007c0


	//   ....[8]....
        /*0144*/ 	.word	0x00000ae0


	//   ....[9]....
        /*0148*/ 	.word	0x00000b20


	//   ....[10]....
        /*014c*/ 	.word	0x00000b40


	//   ....[11]....
        /*0150*/ 	.word	0x00000b60


	//   ....[12]....
        /*0154*/ 	.word	0x00000c20


	//   ....[13]....
        /*0158*/ 	.word	0x00000c40


	//   ....[14]....
        /*015c*/ 	.word	0x00000c60


	//   ....[15]....
        /*0160*/ 	.word	0x00000c80


	//   ....[16]....
        /*0164*/ 	.word	0x00000f30


	//   ....[17]....
        /*0168*/ 	.word	0x00000f70


	//   ....[18]....
        /*016c*/ 	.word	0x00000f90


	//   ....[19]....
        /*0170*/ 	.word	0x00000fb0


	//   ....[20]....
        /*0174*/ 	.word	0x00001070


	//   ....[21]....
        /*0178*/ 	.word	0x00001090


	//   ....[22]....
        /*017c*/ 	.word	0x000010b0


	//   ....[23]....
        /*0180*/ 	.word	0x000010d0


	//   ....[24]....
        /*0184*/ 	.word	0x00001340


	//   ....[25]....
        /*0188*/ 	.word	0x000013a0


	//   ....[26]....
        /*018c*/ 	.word	0x00001410


	//   ....[27]....
        /*0190*/ 	.word	0x00001470


	//   ....[28]....
        /*0194*/ 	.word	0x00001560


	//   ....[29]....
        /*0198*/ 	.word	0x000015c0


	//   ....[30]....
        /*019c*/ 	.word	0x00001620


	//   ....[31]....
        /*01a0*/ 	.word	0x00001680


	//   ....[32]....
        /*01a4*/ 	.word	0x00001700


	//   ....[33]....
        /*01a8*/ 	.word	0x00001790


	//   ....[34]....
        /*01ac*/ 	.word	0x000017f0


	//   ....[35]....
        /*01b0*/ 	.word	0x00001860


	//   ....[36]....
        /*01b4*/ 	.word	0x00001950


	//   ....[37]....
        /*01b8*/ 	.word	0x000019b0


	//   ....[38]....
        /*01bc*/ 	.word	0x00001a10


	//   ....[39]....
        /*01c0*/ 	.word	0x00001a70


	//   ....[40]....
        /*01c4*/ 	.word	0x00001af0


	//   ....[41]....
        /*01c8*/ 	.word	0x00001b80


	//   ....[42]....
        /*01cc*/ 	.word	0x00001be0


	//   ....[43]....
        /*01d0*/ 	.word	0x00001c50


	//   ....[44]....
        /*01d4*/ 	.word	0x00001d40


	//   ....[45]....
        /*01d8*/ 	.word	0x00001da0


	//   ....[46]....
        /*01dc*/ 	.word	0x00001e00


	//   ....[47]....
        /*01e0*/ 	.word	0x00001e60


	//----- nvinfo : EIATTR_VRC_CTA_INIT_COUNT
	.align		4
.L_6223:
        /*01e4*/ 	.byte	0x02, 0x4a
	.zero		1
	.zero		1


	//----- nvinfo : EIATTR_SYSCALL_OFFSETS
	.align		4
        /*01e8*/ 	.byte	0x04, 0x46
        /*01ea*/ 	.short	(.L_6225 - .L_6224)


	//   ....[0]....
.L_6224:
        /*01ec*/ 	.word	0x00000170


	//----- nvinfo : EIATTR_EXIT_INSTR_OFFSETS
	.align		4
.L_6225:
        /*01f0*/ 	.byte	0x04, 0x1c
        /*01f2*/ 	.short	(.L_6227 - .L_6226)


	//   ....[0]....
.L_6226:
        /*01f4*/ 	.word	0x00000220


	//   ....[1]....
        /*01f8*/ 	.word	0x000009e0


	//   ....[2]....
        /*01fc*/ 	.word	0x000012e0


	//----- nvinfo : EIATTR_CRS_STACK_SIZE
	.align		4
.L_6227:
        /*0200*/ 	.byte	0x04, 0x1e
        /*0202*/ 	.short	(.L_6229 - .L_6228)
.L_6228:
        /*0204*/ 	.word	0x00000000


	//----- nvinfo : EIATTR_CBANK_PARAM_SIZE
	.align		4
.L_6229:
        /*0208*/ 	.byte	0x03, 0x19
        /*020a*/ 	.short	0x0030


	//----- nvinfo : EIATTR_PARAM_CBANK
	.align		4
        /*020c*/ 	.byte	0x04, 0x0a
        /*020e*/ 	.short	(.L_6231 - .L_6230)
	.align		4
.L_6230:
        /*0210*/ 	.word	index@(.nv.constant0._Z15SoftmaxWarpImplI10DirectLoadI13__nv_bfloat16fE11DirectStoreIfS1_EfLi1ELi1ELi16ELi1ELb0EL9Algorithm0EEvT_T0_ll)
        /*0214*/ 	.short	0x0380
        /*0216*/ 	.short	0x0030


	//----- nvinfo : EIATTR_SW_WAR
	.align		4
.L_6231:
        /*0218*/ 	.byte	0x04, 0x36
        /*021a*/ 	.short	(.L_6233 - .L_6232)
.L_6232:
        /*021c*/ 	.word	0x00000008
.L_6233:


//--------------------- .nv.info._Z15SoftmaxWarpImplI10DirectLoadI13__nv_bfloat16fE11DirectStoreIfS1_EfLi1ELi1ELi16ELi2ELb1EL9Algorithm0EEvT_T0_ll --------------------------
	.section	.nv.info._Z15SoftmaxWarpImplI10DirectLoadI13__nv_bfloat16fE11DirectStoreIfS1_EfLi1ELi1ELi16ELi2ELb1EL9Algorithm0EEvT_T0_ll,"",@"SHT_CUDA_INFO"
	.sectionflags	@""
	.align	4


	//----- nvinfo : EIATTR_CUDA_API_VERSION
	.align		4
        /*0000*/ 	.byte	0x04, 0x37
        /*0002*/ 	.short	(.L_6235 - .L_6234)
.L_6234:
        /*0004*/ 	.word	0x00000082


	//----- nvinfo : EIATTR_KPARAM_INFO
	.align		4
.L_6235:
        /*0008*/ 	.byte	0x04, 0x17
        /*000a*/ 	.short	(.L_6237 - .L_6236)
.L_6236:
        /*000c*/ 	.word	0x00000000
        /*0010*/ 	.short	0x0003
        /*0012*/ 	.short	0x0028
        /*0014*/ 	.byte	0x00, 0xf0, 0x21, 0x00


	//----- nvinfo : EIATTR_KPARAM_INFO
	.align		4
.L_6237:
        /*0018*/ 	.byte	0x04, 0x17
        /*001a*/ 	.short	(.L_6239 - .L_6238)
.L_6238:
        /*001c*/ 	.word	0x00000000
        /*0020*/ 	.short	0x0002
        /*0022*/ 	.short	0x0020
        /*0024*/ 	.byte	0x00, 0xf0, 0x21, 0x00


	//----- nvinfo : EIATTR_KPARAM_INFO
	.align		4
.L_6239:
        /*0028*/ 	.byte	0x04, 0x17
        /*002a*/ 	.short	(.L_6241 - .L_6240)
.L_6240:
        /*002c*/ 	.word	0x00000000
        /*0030*/ 	.short	0x0001
        /*0032*/ 	.short	0x0010
        /*0034*/ 	.byte	0x00, 0xf0, 0x41, 0x00


	//----- nvinfo : EIATTR_KPARAM_INFO
	.align		4
.L_6241:
        /*0038*/ 	.byte	0x04, 0x17
        /*003a*/ 	.short	(.L_6243 - .L_6242)
.L_6242:
        /*003c*/ 	.word	0x00000000
        /*0040*/ 	.short	0x0000
        /*0042*/ 	.short	0x0000
        /*0044*/ 	.byte	0x00, 0xf0, 0x41, 0x00


	//----- nvinfo : EIATTR_SPARSE_MMA_MASK
	.align		4
.L_6243:
        /*0048*/ 	.byte	0x03, 0x50
        /*004a*/ 	.short	0x0000


	//----- nvinfo : EIATTR_MAXREG_COUNT
	.align		4
        /*004c*/ 	.byte	0x03, 0x1b
        /*004e*/ 	.short	0x00ff


	//----- nvinfo : EIATTR_EXTERNS
	.align		4
        /*0050*/ 	.byte	0x04, 0x0f
        /*0052*/ 	.short	(.L_6245 - .L_6244)


	//   ....[0]....
	.align		4
.L_6244:
        /*0054*/ 	.word	index@(__assertfail)


	//----- nvinfo : EIATTR_MERCURY_ISA_VERSION
	.align		4
.L_6245:
        /*0058*/ 	.byte	0x03, 0x5f
        /*005a*/ 	.short	0x0101


	//----- nvinfo : EIATTR_COOP_GROUP_MASK_REGIDS
	.align		4
        /*005c*/ 	.byte	0x04, 0x29
        /*005e*/ 	.short	(.L_6247 - .L_6246)


	//   ....[0]....
.L_6246:
        /*0060*/ 	.word	0xffffffff


	//   ....[1]....
        /*0064*/ 	.word	0xffffffff


	//   ....[2]....
        /*0068*/ 	.word	0xffffffff


	//   ....[3]....
        /*006c*/ 	.word	0xffffffff


	//   ....[4]....
        /*0070*/ 	.word	0xffffffff


	//   ....[5]....
        /*0074*/ 	.word	0xffffffff


	//   ....[6]....
        /*0078*/ 	.word	0xffffffff


	//   ....[7]....
        /*007c*/ 	.word	0xffffffff


	//   ....[8]....
        /*0080*/ 	.word	0xffffffff


	//   ....[9]....
        /*0084*/ 	.word	0xffffffff


	//   ....[10]....
        /*0088*/ 	.word	0xffffffff


	//   ....[11]....
        /*008c*/ 	.word	0xffffffff


	//   ....[12]....
        /*0090*/ 	.word	0xffffffff


	//   ....[13]....
        /*0094*/ 	.word	0xffffffff


	//   ....[14]....
        /*0098*/ 	.word	0xffffffff


	//   ....[15]....
        /*009c*/ 	.word	0xffffffff


	//   ....[16]....
        /*00a0*/ 	.word	0x0500000f


	//   ....[17]....
        /*00a4*/ 	.word	0x0500000f


	//   ....[18]....
        /*00a8*/ 	.word	0x0500000f


	//   ....[19]....
        /*00ac*/ 	.word	0x0500000f


	//   ....[20]....
        /*00b0*/ 	.word	0x0500000f


	//   ....[21]....
        /*00b4*/ 	.word	0x0500000f


	//   ....[22]....
        /*00b8*/ 	.word	0x0500000f


	//   ....[23]....
        /*00bc*/ 	.word	0x0500000f


	//   ....[24]....
        /*00c0*/ 	.word	0x0500000f


	//   ....[25]....
        /*00c4*/ 	.word	0x0500000f


	//   ....[26]....
        /*00c8*/ 	.word	0x0500000f


	//   ....[27]....
        /*00cc*/ 	.word	0x0500000f


	//   ....[28]....
        /*00d0*/ 	.word	0x0500000f


	//   ....[29]....
        /*00d4*/ 	.word	0x0500000f


	//   ....[30]....
        /*00d8*/ 	.word	0x0500000f


	//   ....[31]....
        /*00dc*/ 	.word	0x0500000f


	//----- nvinfo : EIATTR_COOP_GROUP_INSTR_OFFSETS
	.align		4
.L_6247:
        /*00e0*/ 	.byte	0x04, 0x28
        /*00e2*/ 	.short	(.L_6249 - .L_6248)


	//   ....[0]....
.L_6248:
        /*00e4*/ 	.word	0x000004d0


	//   ....[1]....
        /*00e8*/ 	.word	0x000004f0


	//   ....[2]....
        /*00ec*/ 	.word	0x00000520


	//   ....[3]....
        /*00f0*/ 	.word	0x00000530


	//   ....[4]....
        /*00f4*/ 	.word	0x00000570


	//   ....[5]....
        /*00f8*/ 	.word	0x00000580


	//   ....[6]....
        /*00fc*/ 	.word	0x000005b0


	//   ....[7]....
        /*0100*/ 	.word	0x000005c0


	//   ....[8]....
        /*0104*/ 	.word	0x00000720


	//   ....[9]....
        /*0108*/ 	.word	0x00000740


	//   ....[10]....
        /*010c*/ 	.word	0x00000760


	//   ....[11]....
        /*0110*/ 	.word	0x00000780


	//   ....[12]....
        /*0114*/ 	.word	0x000007a0


	//   ....[13]....
        /*0118*/ 	.word	0x000007c0


	//   ....[14]....
        /*011c*/ 	.word	0x000007e0


	//   ....[15]....
        /*0120*/ 	.word	0x00000800


	//   ....[16]....
        /*0124*/ 	.word	0x00000c70


	//   ....[17]....
        /*0128*/ 	.word	0x00000cf0


	//   ....[18]....
        /*012c*/ 	.word	0x00000d50


	//   ....[19]....
        /*0130*/ 	.word	0x00000dc0


	//   ....[20]....
        /*0134*/ 	.word	0x00000e20


	//   ....[21]....
        /*0138*/ 	.word	0x00000ee0


	//   ....[22]....
        /*013c*/ 	.word	0x00000fc0


	//   ....[23]....
        /*0140*/ 	.word	0x00001030


	//   ....[24]....
        /*0144*/ 	.word	0x00001090


	//   ....[25]....
        /*0148*/ 	.word	0x00001160


	//   ....[26]....
        /*014c*/ 	.word	0x000011e0


	//   ....[27]....
        /*0150*/ 	.word	0x00001260


	//   ....[28]....
        /*0154*/ 	.word	0x000012c0


	//   ....[29]....
        /*0158*/ 	.word	0x00001340


	//   ....[30]....
        /*015c*/ 	.word	0x000013b0


	//   ....[31]....
        /*0160*/ 	.word	0x00001420


	//----- nvinfo : EIATTR_VRC_CTA_INIT_COUNT
	.align		4
.L_6249:
        /*0164*/ 	.byte	0x02, 0x4a
	.zero		1
	.zero		1


	//----- nvinfo : EIATTR_SYSCALL_OFFSETS
	.align		4
        /*0168*/ 	.byte	0x04, 0x46
        /*016a*/ 	.short	(.L_6251 - .L_6250)


	//   ....[0]....
.L_6250:
        /*016c*/ 	.word	0x00000170


	//----- nvinfo : EIATTR_EXIT_INSTR_OFFSETS
	.align		4
.L_6251:
        /*0170*/ 	.byte	0x04, 0x1c
        /*0172*/ 	.short	(.L_6253 - .L_6252)


	//   ....[0]....
.L_6252:
        /*0174*/ 	.word	0x00000230


	//   ....[1]....
        /*0178*/ 	.word	0x00000c10


	//----- nvinfo : EIATTR_CRS_STACK_SIZE
	.align		4
.L_6253:
        /*017c*/ 	.byte	0x04, 0x1e
        /*017e*/ 	.short	(.L_6255 - .L_6254)
.L_6254:
        /*0180*/ 	.word	0x00000000


	//----- nvinfo : EIATTR_CBANK_PARAM_SIZE
	.align		4
.L_6255:
        /*0184*/ 	.byte	0x03, 0x19
        /*0186*/ 	.short	0x0030


	//----- nvinfo : EIATTR_PARAM_CBANK
	.align		4
        /*0188*/ 	.byte	0x04, 0x0a
        /*018a*/ 	.short	(.L_6257 - .L_6256)
	.align		4
.L_6256:
        /*018c*/ 	.word	index@(.nv.constant0._Z15SoftmaxWarpImplI10DirectLoadI13__nv_bfloat16fE11DirectStoreIfS1_EfLi1ELi1ELi16ELi2ELb1EL9Algorithm0EEvT_T0_ll)
        /*0190*/ 	.short	0x0380
        /*0192*/ 	.short	0x0030


	//----- nvinfo : EIATTR_SW_WAR
	.align		4
.L_6257:
        /*0194*/ 	.byte	0x04, 0x36
        /*0196*/ 	.short	(.L_6259 - .L_6258)
.L_6258:
        /*0198*/ 	.word	0x00000008
.L_6259:


//--------------------- .nv.info._Z15SoftmaxWarpImplI10DirectLoadI13__nv_bfloat16fE11DirectStoreIfS1_EfLi1ELi1ELi16ELi2ELb0EL9Algorithm0EEvT_T0_ll --------------------------
	.section	.nv.info._Z15SoftmaxWarpImplI10DirectLoadI13__nv_bfloat16fE11DirectStoreIfS1_EfLi1ELi1ELi16ELi2ELb0EL9Algorithm0EEvT_T0_ll,"",@"SHT_CUDA_INFO"
	.sectionflags	@""
	.align	4


	//----- nvinfo : EIATTR_CUDA_API_VERSION
	.align		4
        /*0000*/ 	.byte	0x04, 0x37
        /*0002*/ 	.short	(.L_6261 - .L_6260)
.L_6260:
        /*0004*/ 	.word	0x00000082


	//----- nvinfo : EIATTR_KPARAM_INFO
	.align		4
.L_6261:
        /*0008*/ 	.byte	0x04, 0x17
        /*000a*/ 	.short	(.L_6263 - .L_6262)
.L_6262:
        /*000c*/ 	.word	0x00000000
        /*0010*/ 	.short	0x0003
        /*0012*/ 	.short	0x0028
        /*0014*/ 	.byte	0x00, 0xf0, 0x21, 0x00


	//----- nvinfo : EIATTR_KPARAM_INFO
	.align		4
.L_6263:
        /*0018*/ 	.byte	0x04, 0x17
        /*001a*/ 	.short	(.L_6265 - .L_6264)
.L_6264:
        /*001c*/ 	.word	0x00000000
        /*0020*/ 	.short	0x0002
        /*0022*/ 	.short	0x0020
        /*0024*/ 	.byte	0x00, 0xf0, 0x21, 0x00


	//----- nvinfo : EIATTR_KPARAM_INFO
	.align		4
.L_6265:
        /*0028*/ 	.byte	0x04, 0x17
        /*002a*/ 	.short	(.L_6267 - .L_6266)
.L_6266:
        /*002c*/ 	.word	0x00000000
        /*0030*/ 	.short	0x0001
        /*0032*/ 	.short	0x0010
        /*0034*/ 	.byte	0x00, 0xf0, 0x41, 0x00


	//----- nvinfo : EIATTR_KPARAM_INFO
	.align		4
.L_6267:
        /*0038*/ 	.byte	0x04, 0x17
        /*003a*/ 	.short	(.L_6269 - .L_6268)
.L_6268:
        /*003c*/ 	.word	0x00000000
        /*0040*/ 	.short	0x0000
        /*0042*/ 	.short	0x0000
        /*0044*/ 	.byte	0x00, 0xf0, 0x41, 0x00


	//----- nvinfo : EIATTR_SPARSE_MMA_MASK
	.align		4
.L_6269:
        /*0048*/ 	.byte	0x03, 0x50
        /*004a*/ 	.short	0x0000


	//----- nvinfo : EIATTR_MAXREG_COUNT
	.align		4
        /*004c*/ 	.byte	0x03, 0x1b
        /*004e*/ 	.short	0x00ff


	//----- nvinfo : EIATTR_EXTERNS
	.align		4
        /*0050*/ 	.byte	0x04, 0x0f
        /*0052*/ 	.short	(.L_6271 - .L_6270)


	//   ....[0]....
	.align		4
.L_6270:
        /*0054*/ 	.word	index@(__assertfail)


	//----- nvinfo : EIATTR_MERCURY_ISA_VERSION
	.align		4
.L_6271:
        /*0058*/ 	.byte	0x03, 0x5f
        /*005a*/ 	.short	0x0101


	//----- nvinfo : EIATTR_COOP_GROUP_MASK_REGIDS
	.align		4
        /*005c*/ 	.byte	0x04, 0x29
        /*005e*/ 	.short	(.L_6273 - .L_6272)


	//   ....[0]....
.L_6272:
        /*0060*/ 	.word	0xffffffff


	//   ....[1]....
        /*0064*/ 	.word	0xffffffff


	//   ....[2]....
        /*0068*/ 	.word	0xffffffff


	//   ....[3]....
        /*006c*/ 	.word	0xffffffff


	//   ....[4]....
        /*0070*/ 	.word	0xffffffff


	//   ....[5]....
        /*0074*/ 	.word	0xffffffff


	//   ....[6]....
        /*0078*/ 	.word	0xffffffff


	//   ....[7]....
        /*007c*/ 	.word	0xffffffff


	//   ....[8]....
        /*0080*/ 	.word	0xffffffff


	//   ....[9]....
        /*0084*/ 	.word	0xffffffff


	//   ....[10]....
        /*0088*/ 	.word	0xffffffff


	//   ....[11]....
        /*008c*/ 	.word	0xffffffff


	//   ....[12]....
        /*0090*/ 	.word	0xffffffff


	//   ....[13]....
        /*0094*/ 	.word	0xffffffff


	//   ....[14]....
        /*0098*/ 	.word	0xffffffff


	//   ....[15]....
        /*009c*/ 	.word	0xffffffff


	//   ....[16]....
        /*00a0*/ 	.word	0x0500000f


	//   ....[17]....
        /*00a4*/ 	.word	0x0500000f


	//   ....[18]....
        /*00a8*/ 	.word	0x0500000f


	//   ....[19]....
        /*00ac*/ 	.word	0x0500000f


	//   ....[20]....
        /*00b0*/ 	.word	0x0500000f


	//   ....[21]....
        /*00b4*/ 	.word	0x0500000f


	//   ....[22]....
        /*00b8*/ 	.word	0x0500000f


	//   ....[23]....
        /*00bc*/ 	.word	0x0500000f


	//   ....[24]....
        /*00c0*/ 	.word	0x0500000f


	//   ....[25]....
        /*00c4*/ 	.word	0x0500000f


	//   ....[26]....
        /*00c8*/ 	.word	0x0500000f


	//   ....[27]....
        /*00cc*/ 	.word	0x0500000f


	//   ....[28]....
        /*00d0*/ 	.word	0x0500000f


	//   ....[29]....
        /*00d4*/ 	.word	0x0500000f


	//   ....[30]....
        /*00d8*/ 	.word	0x0500000f


	//   ....[31]....
        /*00dc*/ 	.word	0x0500000f


	//----- nvinfo : EIATTR_COOP_GROUP_INSTR_OFFSETS
	.align		4
.L_6273:
        /*00e0*/ 	.byte	0x04, 0x28
        /*00e2*/ 	.short	(.L_6275 - .L_6274)


	//   ....[0]....
.L_6274:
        /*00e4*/ 	.word	0x000003e0


	//   ....[1]....
        /*00e8*/ 	.word	0x00000410


	//   ....[2]....
        /*00ec*/ 	.word	0x00000440


	//   ....[3]....
        /*00f0*/ 	.word	0x00000450


	//   ....[4]....
        /*00f4*/ 	.word	0x00000480


	//   ....[5]....
        /*00f8*/ 	.word	0x00000490


	//   ....[6]....
        /*00fc*/ 	.word	0x000004c0


	//   ....[7]....
        /*0100*/ 	.word	0x000004d0


	//   ....[8]....
        /*0104*/ 	.word	0x00000630


	//   ....[9]....
        /*0108*/ 	.word	0x00000650


	//   ....[10]....
        /*010c*/ 	.word	0x00000670


	//   ....[11]....
        /*0110*/ 	.word	0x00000690


	//   ....[12]....
        /*0114*/ 	.word	0x000006b0


	//   ....[13]....
        /*0118*/ 	.word	0x000006d0


	//   ....[14]....
        /*011c*/ 	.word	0x000006f0


	//   ....[15]....
        /*0120*/ 	.word	0x00000710


	//   ....[16]....
        /*0124*/ 	.word	0x00000ac0


	//   ....[17]....
        /*0128*/ 	.word	0x00000b40


	//   ....[18]....
        /*012c*/ 	.word	0x00000ba0


	//   ....[19]....
        /*0130*/ 	.word	0x00000c10


	//   ....[20]....
        /*0134*/ 	.word	0x00000c70


	//   ....[21]....
        /*0138*/ 	.word	0x00000d40


	//   ....[22]....
        /*013c*/ 	.word	0x00000dd0


	//   ....[23]....
        /*0140*/ 	.word	0x00000e70


	//   ....[24]....
        /*0144*/ 	.word	0x00000ed0


	//   ....[25]....
        /*0148*/ 	.word	0x00000f90


	//   ....[26]....
        /*014c*/ 	.word	0x00001010


	//   ....[27]....
        /*0150*/ 	.word	0x00001090


	//   ....[28]....
        /*0154*/ 	.word	0x000010f0


	//   ....[29]....
        /*0158*/ 	.word	0x00001170


	//   ....[30]....
        /*015c*/ 	.word	0x000011e0


	//   ....[31]....
        /*0160*/ 	.word	0x00001250


	//----- nvinfo : EIATTR_VRC_CTA_INIT_COUNT
	.align		4
.L_6275:
        /*0164*/ 	.byte	0x02, 0x4a
	.zero		1
	.zero		1


	//----- nvinfo : EIATTR_SYSCALL_OFFSETS
	.align		4
        /*0168*/ 	.byte	0x04, 0x46
        /*016a*/ 	.short	(.L_6277 - .L_6276)


	//   ....[0]....
.L_6276:
        /*016c*/ 	.word	0x00000160


	//----- nvinfo : EIATTR_EXIT_INSTR_OFFSETS
	.align		4
.L_6277:
        /*0170*/ 	.byte	0x04, 0x1c
        /*0172*/ 	.short	(.L_6279 - .L_6278)


	//   ....[0]....
.L_6278:
        /*0174*/ 	.word	0x00000220


	//   ....[1]....
        /*0178*/ 	.word	0x00000a60


	//----- nvinfo : EIATTR_CRS_STACK_SIZE
	.align		4
.L_6279:
        /*017c*/ 	.byte	0x04, 0x1e
        /*017e*/ 	.short	(.L_6281 - .L_6280)
.L_6280:
        /*0180*/ 	.word	0x00000000


	//----- nvinfo : EIATTR_CBANK_PARAM_SIZE
	.align		4
.L_6281:
        /*0184*/ 	.byte	0x03, 0x19
        /*0186*/ 	.short	0x0030


	//----- nvinfo : EIATTR_PARAM_CBANK
	.align		4
        /*0188*/ 	.byte	0x04, 0x0a
        /*018a*/ 	.short	(.L_6283 - .L_6282)
	.align		4
.L_6282:
        /*018c*/ 	.word	index@(.nv.constant0._Z15SoftmaxWarpImplI10DirectLoadI13__nv_bfloat16fE11DirectStoreIfS1_EfLi1ELi1ELi16ELi2ELb0EL9Algorithm0EEvT_T0_ll)
        /*0190*/ 	.short	0x0380
        /*0192*/ 	.short	0x0030


	//----- nvinfo : EIATTR_SW_WAR
	.align		4
.L_6283:
        /*0194*/ 	.byte	0x04, 0x36
        /*0196*/ 	.short	(.L_6285 - .L_6284)
.L_6284:
        /*0198*/ 	.word	0x00000008
.L_6285:


//--------------------- .nv.info._Z15SoftmaxWarpImplI10DirectLoadI13__nv_bfloat16fE11DirectStoreIfS1_EfLi1ELi1ELi8ELi1ELb1EL9Algorithm0EEvT_T0_ll --------------------------
	.section	.nv.info._Z15SoftmaxWarpImplI10DirectLoadI13__nv_bfloat16fE11DirectStoreIfS1_EfLi1ELi1ELi8ELi1ELb1EL9Algorithm0EEvT_T0_ll,"",@"SHT_CUDA_INFO"
	.sectionflags	@""
	.align	4


	//----- nvinfo : EIATTR_CUDA_API_VERSION
	.align		4
        /*0000*/ 	.byte	0x04, 0x37
        /*0002*/ 	.short	(.L_6287 - .L_6286)
.L_6286:
        /*0004*/ 	.word	0x00000082


	//----- nvinfo : EIATTR_KPARAM_INFO
	.align		4
.L_6287:
        /*0008*/ 	.byte	0x04, 0x17
        /*000a*/ 	.short	(.L_6289 - .L_6288)
.L_6288:
        /*000c*/ 	.word	0x00000000
        /*0010*/ 	.short	0x0003
        /*0012*/ 	.short	0x0028
        /*0014*/ 	.byte	0x00, 0xf0, 0x21, 0x00


	//----- nvinfo : EIATTR_KPARAM_INFO
	.align		4
.L_6289:
        /*0018*/ 	.byte	0x04, 0x17
        /*001a*/ 	.short	(.L_6291 - .L_6290)
.L_6290:
        /*001c*/ 	.word	0x00000000
        /*0020*/ 	.short	0x0002
        /*0022*/ 	.short	0x0020
        /*0024*/ 	.byte	0x00, 0xf0, 0x21, 0x00


	//----- nvinfo : EIATTR_KPARAM_INFO
	.align		4
.L_6291:
        /*0028*/ 	.byte	0x04, 0x17
        /*002a*/ 	.short	(.L_6293 - .L_6292)
.L_6292:
        /*002c*/ 	.word	0x00000000
        /*0030*/ 	.short	0x0001
        /*0032*/ 	.short	0x0010
        /*0034*/ 	.byte	0x00, 0xf0, 0x41, 0x00


	//----- nvinfo : EIATTR_KPARAM_INFO
	.align		4
.L_6293:
        /*0038*/ 	.byte	0x04, 0x17
        /*003a*/ 	.short	(.L_6295 - .L_6294)
.L_6294:
        /*003c*/ 	.word	0x00000000
        /*0040*/ 	.short	0x0000
        /*0042*/ 	.short	0x0000
        /*0044*/ 	.byte	0x00, 0xf0, 0x41, 0x00


	//----- nvinfo : EIATTR_SPARSE_MMA_MASK
	.align		4
.L_6295:
        /*0048*/ 	.byte	0x03, 0x50
        /*004a*/ 	.short	0x0000


	//----- nvinfo : EIATTR_MAXREG_COUNT
	.align		4
        /*004c*/ 	.byte	0x03, 0x1b
        /*004e*/ 	.short	0x00ff


	//----- nvinfo : EIATTR_EXTERNS
	.align		4
        /*0050*/ 	.byte	0x04, 0x0f
        /*0052*/ 	.short	(.L_6297 - .L_6296)


	//   ....[0]....
	.align		4
.L_6296:
        /*0054*/ 	.word	index@(__assertfail)


	//----- nvinfo : EIATTR_MERCURY_ISA_VERSION
	.align		4
.L_6297:
        /*0058*/ 	.byte	0x03, 0x5f
        /*005a*/ 	.short	0x0101


	//----- nvinfo : EIATTR_COOP_GROUP_MASK_REGIDS
	.align		4
        /*005c*/ 	.byte	0x04, 0x29
        /*005e*/ 	.short	(.L_6299 - .L_6298)


	//   ....[0]....
.L_6298:
        /*0060*/ 	.word	0xffffffff


	//   ....[1]....
        /*0064*/ 	.word	0xffffffff


	//   ....[2]....
        /*0068*/ 	.word	0xffffffff


	//   ....[3]....
        /*006c*/ 	.word	0xffffffff


	//   ....[4]....
        /*0070*/ 	.word	0xffffffff


	//   ....[5]....
        /*0074*/ 	.word	0xffffffff


	//   ....[6]....
        /*0078*/ 	.word	0xffffffff


	//   ....[7]....
        /*007c*/ 	.word	0xffffffff


	//   ....[8]....
        /*0080*/ 	.word	0xffffffff


	//   ....[9]....
        /*0084*/ 	.word	0xffffffff


	//   ....[10]....
        /*0088*/ 	.word	0xffffffff


	//   ....[11]....
        /*008c*/ 	.word	0xffffffff


	//   ....[12]....
        /*0090*/ 	.word	0xffffffff


	//   ....[13]....
        /*0094*/ 	.word	0xffffffff


	//   ....[14]....
        /*0098*/ 	.word	0xffffffff


	//   ....[15]....
        /*009c*/ 	.word	0xffffffff


	//   ....[16]....
        /*00a0*/ 	.word	0xffffffff


	//   ....[17]....
        /*00a4*/ 	.word	0xffffffff


	//   ....[18]....
        /*00a8*/ 	.word	0x0500000f


	//   ....[19]....
        /*00ac*/ 	.word	0x0500000f


	//   ....[20]....
        /*00b0*/ 	.word	0x0500000f


	//   ....[21]....
        /*00b4*/ 	.word	0x0500000f


	//   ....[22]....
        /*00b8*/ 	.word	0x0500000f


	//   ....[23]....
        /*00bc*/ 	.word	0x0500000f


	//   ....[24]....
        /*00c0*/ 	.word	0x0500000f


	//   ....[25]....
        /*00c4*/ 	.word	0x0500000f


	//   ....[26]....
        /*00c8*/ 	.word	0x0500000f


	//   ....[27]....
        /*00cc*/ 	.word	0x0500000f


	//   ....[28]....
        /*00d0*/ 	.word	0x0500000f


	//   ....[29]....
        /*00d4*/ 	.word	0x0500000f


	//   ....[30]....
        /*00d8*/ 	.word	0x0500000f


	//   ....[31]....
        /*00dc*/ 	.word	0x0500000f


	//   ....[32]....
        /*00e0*/ 	.word	0x0500000f


	//   ....[33]....
        /*00e4*/ 	.word	0x0500000f


	//   ....[34]....
        /*00e8*/ 	.word	0x0500000f


	//   ....[35]....
        /*00ec*/ 	.word	0x0500000f


	//----- nvinfo : EIATTR_COOP_GROUP_INSTR_OFFSETS
	.align		4
.L_6299:
        /*00f0*/ 	.byte	0x04, 0x28
        /*00f2*/ 	.short	(.L_6301 - .L_6300)


	//   ....[0]....
.L_6300:
        /*00f4*/ 	.word	0x000006c0


	//   ....[1]....
        /*00f8*/ 	.word	0x00000700


	//   ....[2]....
        /*00fc*/ 	.word	0x00000720


	//   ....[3]....
        /*0100*/ 	.word	0x000007e0


	//   ....[4]....
        /*0104*/ 	.word	0x00000800


	//   ....[5]....
        /*0108*/ 	.word	0x00000820


	//   ....[6]....
        /*010c*/ 	.word	0x00000bb0


	//   ....[7]....
        /*0110*/ 	.word	0x00000bf0


	//   ....[8]....
        /*0114*/ 	.word	0x00000c10


	//   ....[9]....
        /*0118*/ 	.word	0x00000cd0


	//   ....[10]....
        /*011c*/ 	.word	0x00000cf0


	//   ....[11]....
        /*0120*/ 	.word	0x00000d10


	//   ....[12]....
        /*0124*/ 	.word	0x00001060


	//   ....[13]....
        /*0128*/ 	.word	0x000010a0


	//   ....[14]....
        /*012c*/ 	.word	0x000010c0


	//   ....[15]....
        /*0130*/ 	.word	0x00001180


	//   ....[16]....
        /*0134*/ 	.word	0x000011a0


	//   ....[17]....
        /*0138*/ 	.word	0x000011c0


	//   ....[18]....
        /*013c*/ 	.word	0x00001460


	//   ....[19]....
        /*0140*/ 	.word	0x000014c0


	//   ....[20]....
        /*0144*/ 	.word	0x00001530


	//   ....[21]....
        /*0148*/ 	.word	0x00001620


	//   ....[22]....
        /*014c*/ 	.word	0x00001680


	//   ....[23]....
        /*0150*/ 	.word	0x000016e0


	//   ....[24]....
        /*0154*/ 	.word	0x00001760


	//   ....[25]....
        /*0158*/ 	.word	0x00001800


	//   ....[26]....
        /*015c*/ 	.word	0x00001860


	//   ....[27]....
        /*0160*/ 	.word	0x00001950


	//   ....[28]....
        /*0164*/ 	.word	0x000019b0


	//   ....[29]....
        /*0168*/ 	.word	0x00001a10


	//   ....[30]....
        /*016c*/ 	.word	0x00001a90


	//   ....[31]....
        /*0170*/ 	.word	0x00001b30


	//   ....[32]....
        /*0174*/ 	.word	0x00001b90


	//   ....[33]....
        /*0178*/ 	.word	0x00001c80


	//   ....[34]....
        /*017c*/ 	.word	0x00001ce0


	//   ....[35]....
        /*0180*/ 	.word	0x00001d40


	//----- nvinfo : EIATTR_VRC_CTA_INIT_COUNT
	.align		4
.L_6301:
        /*0184*/ 	.byte	0x02, 0x4a
	.zero		1
	.zero		1


	//----- nvinfo : EIATTR_SYSCALL_OFFSETS
	.align		4
        /*0188*/ 	.byte	0x04, 0x46
        /*018a*/ 	.short	(.L_6303 - .L_6302)


	//   ....[0]....
.L_6302:
        /*018c*/ 	.word	0x00000170


	//----- nvinfo : EIATTR_EXIT_INSTR_OFFSETS
	.align		4
.L_6303:
        /*0190*/ 	.byte	0x04, 0x1c
        /*0192*/ 	.short	(.L_6305 - .L_6304)


	//   ....[0]....
.L_6304:
        /*0194*/ 	.word	0x00000220


	//   ....[1]....
        /*0198*/ 	.word	0x00000a50


	//   ....[2]....
        /*019c*/ 	.word	0x00001400


	//----- nvinfo : EIATTR_CRS_STACK_SIZE
	.align		4
.L_6305:
        /*01a0*/ 	.byte	0x04, 0x1e
        /*01a2*/ 	.short	(.L_6307 - .L_6306)
.L_6306:
        /*01a4*/ 	.word	0x00000000


	//----- nvinfo : EIATTR_CBANK_PARAM_SIZE
	.align		4
.L_6307:
        /*01a8*/ 	.byte	0x03, 0x19
        /*01aa*/ 	.short	0x0030


	//----- nvinfo : EIATTR_PARAM_CBANK
	.align		4
        /*01ac*/ 	.byte	0x04, 0x0a
        /*01ae*/ 	.short	(.L_6309 - .L_6308)
	.align		4
.L_6308:
        /*01b0*/ 	.word	index@(.nv.constant0._Z15SoftmaxWarpImplI10DirectLoadI13__nv_bfloat16fE11DirectStoreIfS1_EfLi1ELi1ELi8ELi1ELb1EL9Algorithm0EEvT_T0_ll)
        /*01b4*/ 	.short	0x0380
        /*01b6*/ 	.short	0x0030


	//----- nvinfo : EIATTR_SW_WAR
	.align		4
.L_6309:
        /*01b8*/ 	.byte	0x04, 0x36
        /*01ba*/ 	.short	(.L_6311 - .L_6310)
.L_6310:
        /*01bc*/ 	.word	0x00000008
.L_6311:


//--------------------- .nv.info._Z15SoftmaxWarpImplI10DirectLoadI13__nv_bfloat16fE11DirectStoreIfS1_EfLi1ELi1ELi8ELi1ELb0EL9Algorithm0EEvT_T0_ll --------------------------
	.section	.nv.info._Z15SoftmaxWarpImplI10DirectLoadI13__nv_bfloat16fE11DirectStoreIfS1_EfLi1ELi1ELi8ELi1ELb0EL9Algorithm0EEvT_T0_ll,"",@"SHT_CUDA_INFO"
	.sectionflags	@""
	.align	4


	//----- nvinfo : EIATTR_CUDA_API_VERSION
	.align		4
        /*0000*/ 	.byte	0x04, 0x37
        /*0002*/ 	.short	(.L_6313 - .L_6312)
.L_6312:
        /*0004*/ 	.word	0x00000082


	//----- nvinfo : EIATTR_KPARAM_INFO
	.align		4
.L_6313:
        /*0008*/ 	.byte	0x04, 0x17
        /*000a*/ 	.short	(.L_6315 - .L_6314)
.L_6314:
        /*000c*/ 	.word	0x00000000
        /*0010*/ 	.short	0x0003
        /*0012*/ 	.short	0x0028
        /*0014*/ 	.byte	0x00, 0xf0, 0x21, 0x00


	//----- nvinfo : EIATTR_KPARAM_INFO
	.align		4
.L_6315:
        /*0018*/ 	.byte	0x04, 0x17
        /*001a*/ 	.short	(.L_6317 - .L_6316)
.L_6316:
        /*001c*/ 	.word	0x00000000
        /*0020*/ 	.short	0x0002
        /*0022*/ 	.short	0x0020
        /*0024*/ 	.byte	0x00, 0xf0, 0x21, 0x00


	//----- nvinfo : EIATTR_KPARAM_INFO
	.align		4
.L_6317:
        /*0028*/ 	.byte	0x04, 0x17
        /*002a*/ 	.short	(.L_6319 - .L_6318)
.L_6318:
        /*002c*/ 	.word	0x00000000
        /*0030*/ 	.short	0x0001
        /*0032*/ 	.short	0x0010
        /*0034*/ 	.byte	0x00, 0xf0, 0x41, 0x00


	//----- nvinfo : EIATTR_KPARAM_INFO
	.align		4
.L_6319:
        /*0038*/ 	.byte	0x04, 0x17
        /*003a*/ 	.short	(.L_6321 - .L_6320)
.L_6320:
        /*003c*/ 	.word	0x00000000
        /*0040*/ 	.short	0x0000
        /*0042*/ 	.short	0x0000
        /*0044*/ 	.byte	0x00, 0xf0, 0x41, 0x00


	//----- nvinfo : EIATTR_SPARSE_MMA_MASK
	.align		4
.L_6321:
        /*0048*/ 	.byte	0x03, 0x50
        /*004a*/ 	.short	0x0000


	//----- nvinfo : EIATTR_MAXREG_COUNT
	.align		4
        /*004c*/ 	.byte	0x03, 0x1b
        /*004e*/ 	.short	0x00ff


	//----- nvinfo : EIATTR_EXTERNS
	.align		4
        /*0050*/ 	.byte	0x04, 0x0f
        /*0052*/ 	.short	(.L_6323 - .L_6322)


	//   ....[0]....
	.align		4
.L_6322:
        /*0054*/ 	.word	index@(__assertfail)


	//----- nvinfo : EIATTR_MERCURY_ISA_VERSION
	.align		4
.L_6323:
        /*0058*/ 	.byte	0x03, 0x5f
        /*005a*/ 	.short	0x0101


	//----- nvinfo : EIATTR_COOP_GROUP_MASK_REGIDS
	.align		4
        /*005c*/ 	.byte	0x04, 0x29
        /*005e*/ 	.short	(.L_6325 - .L_6324)


	//   ....[0]....
.L_6324:
        /*0060*/ 	.word	0xffffffff


	//   ....[1]....
        /*0064*/ 	.word	0xffffffff


	//   ....[2]....
        /*0068*/ 	.word	0xffffffff


	//   ....[3]....
        /*006c*/ 	.word	0xffffffff


	//   ....[4]....
        /*0070*/ 	.word	0xffffffff


	//   ....[5]....
        /*0074*/ 	.word	0xffffffff


	//   ....[6]....
        /*0078*/ 	.word	0xffffffff


	//   ....[7]....
        /*007c*/ 	.word	0xffffffff


	//   ....[8]....
        /*0080*/ 	.word	0xffffffff


	//   ....[9]....
        /*0084*/ 	.word	0xffffffff


	//   ....[10]....
        /*0088*/ 	.word	0xffffffff


	//   ....[11]....
        /*008c*/ 	.word	0xffffffff


	//   ....[12]....
        /*0090*/ 	.word	0xffffffff


	//   ....[13]....
        /*0094*/ 	.word	0xffffffff


	//   ....[14]....
        /*0098*/ 	.word	0xffffffff


	//   ....[15]....
        /*009c*/ 	.word	0xffffffff


	//   ....[16]....
        /*00a0*/ 	.word	0xffffffff


	//   ....[17]....
        /*00a4*/ 	.word	0xffffffff


	//   ....[18]....
        /*00a8*/ 	.word	0x0500000f


	//   ....[19]....
        /*00ac*/ 	.word	0x0500000f


	//   ....[20]....
        /*00b0*/ 	.word	0x0500000f


	//   ....[21]....
        /*00b4*/ 	.word	0x0500000f


	//   ....[22]....
        /*00b8*/ 	.word	0x0500000f


	//   ....[23]....
        /*00bc*/ 	.word	0x0500000f


	//   ....[24]....
        /*00c0*/ 	.word	0x0500000f


	//   ....[25]....
        /*00c4*/ 	.word	0x0500000f


	//   ....[26]....
        /*00c8*/ 	.word	0x0500000f


	//   ....[27]....
        /*00cc*/ 	.word	0x0500000f


	//   ....[28]....
        /*00d0*/ 	.word	0x0500000f


	//   ....[29]....
        /*00d4*/ 	.word	0x0500000f


	//   ....[30]....
        /*00d8*/ 	.word	0x0500000f


	//   ....[31]....
        /*00dc*/ 	.word	0x0500000f


	//   ....[32]....
        /*00e0*/ 	.word	0x0500000f


	//   ....[33]....
        /*00e4*/ 	.word	0x0500000f


	//   ....[34]....
        /*00e8*/ 	.word	0x0500000f


	//   ....[35]....
        /*00ec*/ 	.word	0x0500000f


	//----- nvinfo : EIATTR_COOP_GROUP_INSTR_OFFSETS
	.align		4
.L_6325:
        /*00f0*/ 	.byte	0x04, 0x28
        /*00f2*/ 	.short	(.L_6327 - .L_6326)


	//   ....[0]....
.L_6326:
        /*00f4*/ 	.word	0x00000620


	//   ....[1]....
        /*00f8*/ 	.word	0x00000660


	//   ....[2]....
        /*00fc*/ 	.word	0x00000680


	//   ....[3]....
        /*0100*/ 	.word	0x00000740


	//   ....[4]....
        /*0104*/ 	.word	0x00000760


	//   ....[5]....
        /*0108*/ 	.word	0x00000780


	//   ....[6]....
        /*010c*/ 	.word	0x00000aa0


	//   ....[7]....
        /*0110*/ 	.word	0x00000ae0


	//   ....[8]....
        /*0114*/ 	.word	0x00000b00


	//   ....[9]....
        /*0118*/ 	.word	0x00000bc0


	//   ....[10]....
        /*011c*/ 	.word	0x00000be0


	//   ....[11]....
        /*0120*/ 	.word	0x00000c00


	//   ....[12]....
        /*0124*/ 	.word	0x00000eb0


	//   ....[13]....
        /*0128*/ 	.word	0x00000ef0


	//   ....[14]....
        /*012c*/ 	.word	0x00000f10


	//   ....[15]....
        /*0130*/ 	.word	0x00000fd0


	//   ....[16]....
        /*0134*/ 	.word	0x00000ff0


	//   ....[17]....
        /*0138*/ 	.word	0x00001010


	//   ....[18]....
        /*013c*/ 	.word	0x00001280


	//   ....[19]....
        /*0140*/ 	.word	0x000012e0


	//   ....[20]....
        /*0144*/ 	.word	0x00001350


	//   ....[21]....
        /*0148*/ 	.word	0x00001440


	//   ....[22]....
        /*014c*/ 	.word	0x000014a0


	//   ....[23]....
        /*0150*/ 	.word	0x00001500


	//   ....[24]....
        /*0154*/ 	.word	0x00001580


	//   ....[25]....
        /*0158*/ 	.word	0x00001620


	//   ....[26]....
        /*015c*/ 	.word	0x00001680


	//   ....[27]....
        /*0160*/ 	.word	0x00001770


	//   ....[28]....
        /*0164*/ 	.word	0x000017d0


	//   ....[29]....
        /*0168*/ 	.word	0x00001830


	//   ....[30]....
        /*016c*/ 	.word	0x000018b0


	//   ....[31]....
        /*0170*/ 	.word	0x00001950


	//   ....[32]....
        /*0174*/ 	.word	0x000019b0


	//   ....[33]....
        /*0178*/ 	.word	0x00001aa0


	//   ....[34]....
        /*017c*/ 	.word	0x00001b00


	//   ....[35]....
        /*0180*/ 	.word	0x00001b60


	//----- nvinfo : EIATTR_VRC_CTA_INIT_COUNT
	.align		4
.L_6327:
        /*0184*/ 	.byte	0x02, 0x4a
	.zero		1
	.zero		1


	//----- nvinfo : EIATTR_SYSCALL_OFFSETS
	.align		4
        /*0188*/ 	.byte	0x04, 0x46
        /*018a*/ 	.short	(.L_6329 - .L_6328)


	//   ....[0]....
.L_6328:
        /*018c*/ 	.word	0x00000170


	//----- nvinfo : EIATTR_EXIT_INSTR_OFFSETS
	.align		4
.L_6329:
        /*0190*/ 	.byte	0x04, 0x1c
        /*0192*/ 	.short	(.L_6331 - .L_6330)


	//   ....[0]....
.L_6330:
        /*0194*/ 	.word	0x00000220


	//   ....[1]....
        /*0198*/ 	.word	0x000009a0


	//   ....[2]....
        /*019c*/ 	.word	0x00001220


	//----- nvinfo : EIATTR_CRS_STACK_SIZE
	.align		4
.L_6331:
        /*01a0*/ 	.byte	0x04, 0x1e
        /*01a2*/ 	.short	(.L_6333 - .L_6332)
.L_6332:
        /*01a4*/ 	.word	0x00000000


	//----- nvinfo : EIATTR_CBANK_PARAM_SIZE
	.align		4
.L_6333:
        /*01a8*/ 	.byte	0x03, 0x19
        /*01aa*/ 	.short	0x0030


	//----- nvinfo : EIATTR_PARAM_CBANK
	.align		4
        /*01ac*/ 	.byte	0x04, 0x0a
        /*01ae*/ 	.short	(.L_6335 - .L_6334)
	.align		4
.L_6334:
        /*01b0*/ 	.word	index@(.nv.constant0._Z15SoftmaxWarpImplI10DirectLoadI13__nv_bfloat16fE11DirectStoreIfS1_EfLi1ELi1ELi8ELi1ELb0EL9Algorithm0EEvT_T0_ll)
        /*01b4*/ 	.short	0x0380
        /*01b6*/ 	.short	0x0030


	//----- nvinfo : EIATTR_SW_WAR
	.align		4
.L_6335:
        /*01b8*/ 	.byte	0x04, 0x36
        /*01ba*/ 	.short	(.L_6337 - .L_6336)
.L_6336:
        /*01bc*/ 	.word	0x00000008
.L_6337:


//--------------------- .nv.info._Z15SoftmaxWarpImplI10DirectLoadI13__nv_bfloat16fE11DirectStoreIfS1_EfLi1ELi1ELi8ELi2ELb1EL9Algorithm0EEvT_T0_ll --------------------------
	.section	.nv.info._Z15SoftmaxWarpImplI10DirectLoadI13__nv_bfloat16fE11DirectStoreIfS1_EfLi1ELi1ELi8ELi2ELb1EL9Algorithm0EEvT_T0_ll,"",@"SHT_CUDA_INFO"
	.sectionflags	@""
	.align	4


	//----- nvinfo : EIATTR_CUDA_API_VERSION
	.align		4
        /*0000*/ 	.byte	0x04, 0x37
        /*0002*/ 	.short	(.L_6339 - .L_6338)
.L_6338:
        /*0004*/ 	.word	0x00000082


	//----- nvinfo : EIATTR_KPARAM_INFO
	.align		4
.L_6339:
        /*0008*/ 	.byte	0x04, 0x17
        /*000a*/ 	.short	(.L_6341 - .L_6340)
.L_6340:
        /*000c*/ 	.word	0x00000000
        /*0010*/ 	.short	0x0003
        /*0012*/ 	.short	0x0028
        /*0014*/ 	.byte	0x00, 0xf0, 0x21, 0x00


	//----- nvinfo : EIATTR_KPARAM_INFO
	.align		4
.L_6341:
        /*0018*/ 	.byte	0x04, 0x17
        /*001a*/ 	.short	(.L_6343 - .L_6342)
.L_6342:
        /*001c*/ 	.word	0x00000000
        /*0020*/ 	.short	0x0002
        /*0022*/ 	.short	0x0020
        /*0024*/ 	.byte	0x00, 0xf0, 0x21, 0x00


	//----- nvinfo : EIATTR_KPARAM_INFO
	.align		4
.L_6343:
        /*0028*/ 	.byte	0x04, 0x17
        /*002a*/ 	.short	(.L_6345 - .L_6344)
.L_6344:
        /*002c*/ 	.word	0x00000000
        /*0030*/ 	.short	0x0001
        /*0032*/ 	.short	0x0010
        /*0034*/ 	.byte	0x00, 0xf0, 0x41, 0x00


	//----- nvinfo : EIATTR_KPARAM_INFO
	.align		4
.L_6345:
        /*0038*/ 	.byte	0x04, 0x17
        /*003a*/ 	.short	(.L_6347 - .L_6346)
.L_6346:
        /*003c*/ 	.word	0x00000000
        /*0040*/ 	.short	0x0000
        /*0042*/ 	.short	0x0000
        /*0044*/ 	.byte	0x00, 0xf0, 0x41, 0x00


	//----- nvinfo : EIATTR_SPARSE_MMA_MASK
	.align		4
.L_6347:
        /*0048*/ 	.byte	0x03, 0x50
        /*004a*/ 	.short	0x0000


	//----- nvinfo : EIATTR_MAXREG_COUNT
	.align		4
        /*004c*/ 	.byte	0x03, 0x1b
        /*004e*/ 	.short	0x00ff


	//----- nvinfo : EIATTR_EXTERNS
	.align		4
        /*0050*/ 	.byte	0x04, 0x0f
        /*0052*/ 	.short	(.L_6349 - .L_6348)


	//   ....[0]....
	.align		4
.L_6348:
        /*0054*/ 	.word	index@(__assertfail)


	//----- nvinfo : EIATTR_MERCURY_ISA_VERSION
	.align		4
.L_6349:
        /*0058*/ 	.byte	0x03, 0x5f
        /*005a*/ 	.short	0x0101


	//----- nvinfo : EIATTR_COOP_GROUP_MASK_REGIDS
	.align		4
        /*005c*/ 	.byte	0x04, 0x29
        /*005e*/ 	.short	(.L_6351 - .L_6350)


	//   ....[0]....
.L_6350:
        /*0060*/ 	.word	0xffffffff


	//   ....[1]....
        /*0064*/ 	.word	0xffffffff


	//   ....[2]....
        /*0068*/ 	.word	0xffffffff


	//   ....[3]....
        /*006c*/ 	.word	0xffffffff


	//   ....[4]....
        /*0070*/ 	.word	0xffffffff


	//   ....[5]....
        /*0074*/ 	.word	0xffffffff


	//   ....[6]....
        /*0078*/ 	.word	0xffffffff


	//   ....[7]....
        /*007c*/ 	.word	0xffffffff


	//   ....[8]....
        /*0080*/ 	.word	0xffffffff


	//   ....[9]....
        /*0084*/ 	.word	0xffffffff


	//   ....[10]....
        /*0088*/ 	.word	0xffffffff


	//   ....[11]....
        /*008c*/ 	.word	0xffffffff


	//   ....[12]....
        /*0090*/ 	.word	0x0500000f


	//   ....[13]....
        /*0094*/ 	.word	0x0500000f


	//   ....[14]....
        /*0098*/ 	.word	0x0500000f


	//   ....[15]....
        /*009c*/ 	.word	0x0500000f


	//   ....[16]....
        /*00a0*/ 	.word	0x0500000f


	//   ....[17]....
        /*00a4*/ 	.word	0x0500000f


	//   ....[18]....
        /*00a8*/ 	.word	0x0500000f


	//   ....[19]....
        /*00ac*/ 	.word	0x0500000f


	//   ....[20]....
        /*00b0*/ 	.word	0x0500000f


	//   ....[21]....
        /*00b4*/ 	.word	0x0500000f


	//   ....[22]....
        /*00b8*/ 	.word	0x0500000f


	//   ....[23]....
        /*00bc*/ 	.word	0x0500000f


	//----- nvinfo : EIATTR_COOP_GROUP_INSTR_OFFSETS
	.align		4
.L_6351:
        /*00c0*/ 	.byte	0x04, 0x28
        /*00c2*/ 	.short	(.L_6353 - .L_6352)


	//   ....[0]....
.L_6352:
        /*00c4*/ 	.word	0x000004d0


	//   ....[1]....
        /*00c8*/ 	.word	0x00000500


	//   ....[2]....
        /*00cc*/ 	.word	0x00000530


	//   ....[3]....
        /*00d0*/ 	.word	0x00000540


	//   ....[4]....
        /*00d4*/ 	.word	0x00000570


	//   ....[5]....
        /*00d8*/ 	.word	0x00000580


	//   ....[6]....
        /*00dc*/ 	.word	0x000006e0


	//   ....[7]....
        /*00e0*/ 	.word	0x00000700


	//   ....[8]....
        /*00e4*/ 	.word	0x00000720


	//   ....[9]....
        /*00e8*/ 	.word	0x00000740


	//   ....[10]....
        /*00ec*/ 	.word	0x00000760


	//   ....[11]....
        /*00f0*/ 	.word	0x00000780


	//   ....[12]....
        /*00f4*/ 	.word	0x00000bf0


	//   ....[13]....
        /*00f8*/ 	.word	0x00000c70


	//   ....[14]....
        /*00fc*/ 	.word	0x00000cd0


	//   ....[15]....
        /*0100*/ 	.word	0x00000d30


	//   ....[16]....
        /*0104*/ 	.word	0x00000e00


	//   ....[17]....
        /*0108*/ 	.word	0x00000ec0


	//   ....[18]....
        /*010c*/ 	.word	0x00000f40


	//   ....[19]....
        /*0110*/ 	.word	0x00001020


	//   ....[20]....
        /*0114*/ 	.word	0x000010b0


	//   ....[21]....
        /*0118*/ 	.word	0x00001110


	//   ....[22]....
        /*011c*/ 	.word	0x00001190


	//   ....[23]....
        /*0120*/ 	.word	0x00001200


	//----- nvinfo : EIATTR_VRC_CTA_INIT_COUNT
	.align		4
.L_6353:
        /*0124*/ 	.byte	0x02, 0x4a
	.zero		1
	.zero		1


	//----- nvinfo : EIATTR_SYSCALL_OFFSETS
	.align		4
        /*0128*/ 	.byte	0x04, 0x46
        /*012a*/ 	.short	(.L_6355 - .L_6354)


	//   ....[0]....
.L_6354:
        /*012c*/ 	.word	0x00000170


	//----- nvinfo : EIATTR_EXIT_INSTR_OFFSETS
	.align		4
.L_6355:
        /*0130*/ 	.byte	0x04, 0x1c
        /*0132*/ 	.short	(.L_6357 - .L_6356)


	//   ....[0]....
.L_6356:
        /*0134*/ 	.word	0x00000230


	//   ....[1]....
        /*0138*/ 	.word	0x00000b90


	//----- nvinfo : EIATTR_CRS_STACK_SIZE
	.align		4
.L_6357:
        /*013c*/ 	.byte	0x04, 0x1e
        /*013e*/ 	.short	(.L_6359 - .L_6358)
.L_6358:
        /*0140*/ 	.word	0x00000000


	//----- nvinfo : EIATTR_CBANK_PARAM_SIZE
	.align		4
.L_6359:
        /*0144*/ 	.byte	0x03, 0x19
        /*0146*/ 	.short	0x0030


	//----- nvinfo : EIATTR_PARAM_CBANK
	.align		4
        /*0148*/ 	.byte	0x04, 0x0a
        /*014a*/ 	.short	(.L_6361 - .L_6360)
	.align		4
.L_6360:
        /*014c*/ 	.word	index@(.nv.constant0._Z15SoftmaxWarpImplI10DirectLoadI13__nv_bfloat16fE11DirectStoreIfS1_EfLi1ELi1ELi8ELi2ELb1EL9Algorithm0EEvT_T0_ll)
        /*0150*/ 	.short	0x0380
        /*0152*/ 	.short	0x0030


	//----- nvinfo : EIATTR_SW_WAR
	.align		4
.L_6361:
        /*0154*/ 	.byte	0x04, 0x36
        /*0156*/ 	.short	(.L_6363 - .L_6362)
.L_6362:
        /*0158*/ 	.word	0x00000008
.L_6363:


//--------------------- .nv.info._Z15SoftmaxWarpImplI10DirectLoadI13__nv_bfloat16fE11DirectStoreIfS1_EfLi1ELi1ELi8ELi2ELb0EL9Algorithm0EEvT_T0_ll --------------------------
	.section	.nv.info._Z15SoftmaxWarpImplI10DirectLoadI13__nv_bfloat16fE11DirectStoreIfS1_EfLi1ELi1ELi8ELi2ELb0EL9Algorithm0EEvT_T0_ll,"",@"SHT_CUDA_INFO"
	.sectionflags	@""
	.align	4


	//----- nvinfo : EIATTR_CUDA_API_VERSION
	.align		4
        /*0000*/ 	.byte	0x04, 0x37
        /*0002*/ 	.short	(.L_6365 - .L_6364)
.L_6364:
        /*0004*/ 	.word	0x00000082


	//----- nvinfo : EIATTR_KPARAM_INFO
	.align		4
.L_6365:
        /*0008*/ 	.byte	0x04, 0x17
        /*000a*/ 	.short	(.L_6367 - .L_6366)
.L_6366:
        /*000c*/ 	.word	0x00000000
        /*0010*/ 	.short	0x0003
        /*0012*/ 	.short	0x0028
        /*0014*/ 	.byte	0x00, 0xf0, 0x21, 0x00


	//----- nvinfo : EIATTR_KPARAM_INFO
	.align		4
.L_6367:
        /*0018*/ 	.byte	0x04, 0x17
        /*001a*/ 	.short	(.L_6369 - .L_6368)
.L_6368:
        /*001c*/ 	.word	0x00000000
        /*0020*/ 	.short	0x0002
        /*0022*/ 	.short	0x0020
        /*0024*/ 	.byte	0x00, 0xf0, 0x21, 0x00


	//----- nvinfo : EIATTR_KPARAM_INFO
	.align		4
.L_6369:
        /*0028*/ 	.byte	0x04, 0x17
        /*002a*/ 	.short	(.L_6371 - .L_6370)
.L_6370:
        /*002c*/ 	.word	0x00000000
        /*0030*/ 	.short	0x0001
        /*0032*/ 	.short	0x0010
        /*0034*/ 	.byte	0x00, 0xf0, 0x41, 0x00


	//----- nvinfo : EIATTR_KPARAM_INFO
	.align		4
.L_6371:
        /*0038*/ 	.byte	0x04, 0x17
        /*003a*/ 	.short	(.L_6373 - .L_6372)
.L_6372:
        /*003c*/ 	.word	0x00000000
        /*0040*/ 	.short	0x0000
        /*0042*/ 	.short	0x0000
        /*0044*/ 	.byte	0x00, 0xf0, 0x41, 0x00


	//----- nvinfo : EIATTR_SPARSE_MMA_MASK
	.align		4
.L_6373:
        /*0048*/ 	.byte	0x03, 0x50
        /*004a*/ 	.short	0x0000


	//----- nvinfo : EIATTR_MAXREG_COUNT
	.align		4
        /*004c*/ 	.byte	0x03, 0x1b
        /*004e*/ 	.short	0x00ff


	//----- nvinfo : EIATTR_EXTERNS
	.align		4
        /*0050*/ 	.byte	0x04, 0x0f
        /*0052*/ 	.short	(.L_6375 - .L_6374)


	//   ....[0]....
	.align		4
.L_6374:
        /*0054*/ 	.word	index@(__assertfail)


	//----- nvinfo : EIATTR_MERCURY_ISA_VERSION
	.align		4
.L_6375:
        /*0058*/ 	.byte	0x03, 0x5f
        /*005a*/ 	.short	0x0101


	//----- nvinfo : EIATTR_COOP_GROUP_MASK_REGIDS
	.align		4
        /*005c*/ 	.byte	0x04, 0x29
        /*005e*/ 	.short	(.L_6377 - .L_6376)


	//   ....[0]....
.L_6376:
        /*0060*/ 	.word	0xffffffff


	//   ....[1]....
        /*0064*/ 	.word	0xffffffff


	//   ....[2]....
        /*0068*/ 	.word	0xffffffff


	//   ....[3]....
        /*006c*/ 	.word	0xffffffff


	//   ....[4]....
        /*0070*/ 	.word	0xffffffff


	//   ....[5]....
        /*0074*/ 	.word	0xffffffff


	//   ....[6]....
        /*0078*/ 	.word	0xffffffff


	//   ....[7]....
        /*007c*/ 	.word	0xffffffff


	//   ....[8]....
        /*0080*/ 	.word	0xffffffff


	//   ....[9]....
        /*0084*/ 	.word	0xffffffff


	//   ....[10]....
        /*0088*/ 	.word	0xffffffff


	//   ....[11]....
        /*008c*/ 	.word	0xffffffff


	//   ....[12]....
        /*0090*/ 	.word	0x0500000f


	//   ....[13]....
        /*0094*/ 	.word	0x0500000f


	//   ....[14]....
        /*0098*/ 	.word	0x0500000f


	//   ....[15]....
        /*009c*/ 	.word	0x0500000f


	//   ....[16]....
        /*00a0*/ 	.word	0x0500000f


	//   ....[17]....
        /*00a4*/ 	.word	0x0500000f


	//   ....[18]....
        /*00a8*/ 	.word	0x0500000f


	//   ....[19]....
        /*00ac*/ 	.word	0x0500000f


	//   ....[20]....
        /*00b0*/ 	.word	0x0500000f


	//   ....[21]....
        /*00b4*/ 	.word	0x0500000f


	//   ....[22]....
        /*00b8*/ 	.word	0x0500000f


	//   ....[23]....
        /*00bc*/ 	.word	0x0500000f


	//----- nvinfo : EIATTR_COOP_GROUP_INSTR_OFFSETS
	.align		4
.L_6377:
        /*00c0*/ 	.byte	0x04, 0x28
        /*00c2*/ 	.short	(.L_6379 - .L_6378)


	//   ....[0]....
.L_6378:
        /*00c4*/ 	.word	0x000003e0


	//   ....[1]....
        /*00c8*/ 	.word	0x00000410


	//   ....[2]....
        /*00cc*/ 	.word	0x00000440


	//   ....[3]....
        /*00d0*/ 	.word	0x00000450


	//   ....[4]....
        /*00d4*/ 	.word	0x00000480


	//   ....[5]....
        /*00d8*/ 	.word	0x00000490


	//   ....[6]....
        /*00dc*/ 	.word	0x000005f0


	//   ....[7]....
        /*00e0*/ 	.word	0x00000610


	//   ....[8]....
        /*00e4*/ 	.word	0x00000630


	//   ....[9]....
        /*00e8*/ 	.word	0x00000650


	//   ....[10]....
        /*00ec*/ 	.word	0x00000670


	//   ....[11]....
        /*00f0*/ 	.word	0x00000690


	//   ....[12]....
        /*00f4*/ 	.word	0x00000a40


	//   ....[13]....
        /*00f8*/ 	.word	0x00000ac0


	//   ....[14]....
        /*00fc*/ 	.word	0x00000b20


	//   ....[15]....
        /*0100*/ 	.word	0x00000b80


	//   ....[16]....
        /*0104*/ 	.word	0x00000c30


	//   ....[17]....
        /*0108*/ 	.word	0x00000cd0


	//   ....[18]....
        /*010c*/ 	.word	0x00000db0


	//   ....[19]....
        /*0110*/ 	.word	0x00000e70


	//   ....[20]....
        /*0114*/ 	.word	0x00000ee0


	//   ....[21]....
        /*0118*/ 	.word	0x00000f40


	//   ....[22]....
        /*011c*/ 	.word	0x00000fc0


	//   ....[23]....
        /*0120*/ 	.word	0x00001030


	//----- nvinfo : EIATTR_VRC_CTA_INIT_COUNT
	.align		4
.L_6379:
        /*0124*/ 	.byte	0x02, 0x4a
	.zero		1
	.zero		1


	//----- nvinfo : EIATTR_SYSCALL_OFFSETS
	.align		4
        /*0128*/ 	.byte	0x04, 0x46
        /*012a*/ 	.short	(.L_6381 - .L_6380)


	//   ....[0]....
.L_6380:
        /*012c*/ 	.word	0x00000160


	//----- nvinfo : EIATTR_EXIT_INSTR_OFFSETS
	.align		4
.L_6381:
        /*0130*/ 	.byte	0x04, 0x1c
        /*0132*/ 	.short	(.L_6383 - .L_6382)


	//   ....[0]....
.L_6382:
        /*0134*/ 	.word	0x00000220


	//   ....[1]....
        /*0138*/ 	.word	0x000009e0


	//----- nvinfo : EIATTR_CRS_STACK_SIZE
	.align		4
.L_6383:
        /*013c*/ 	.byte	0x04, 0x1e
        /*013e*/ 	.short	(.L_6385 - .L_6384)
.L_6384:
        /*0140*/ 	.word	0x00000000


	//----- nvinfo : EIATTR_CBANK_PARAM_SIZE
	.align		4
.L_6385:
        /*0144*/ 	.byte	0x03, 0x19
        /*0146*/ 	.short	0x0030


	//----- nvinfo : EIATTR_PARAM_CBANK
	.align		4
        /*0148*/ 	.byte	0x04, 0x0a
        /*014a*/ 	.short	(.L_6387 - .L_6386)
	.align		4
.L_6386:
        /*014c*/ 	.word	index@(.nv.constant0._Z15SoftmaxWarpImplI10DirectLoadI13__nv_bfloat16fE11DirectStoreIfS1_EfLi1ELi1ELi8ELi2ELb0EL9Algorithm0EEvT_T0_ll)
        /*0150*/ 	.short	0x0380
        /*0152*/ 	.short	0x0030


	//----- nvinfo : EIATTR_SW_WAR
	.align		4
.L_6387:
        /*0154*/ 	.byte	0x04, 0x36
        /*0156*/ 	.short	(.L_6389 - .L_6388)
.L_6388:
        /*0158*/ 	.word	0x00000008
.L_6389:


//--------------------- .nv.info._Z15SoftmaxWarpImplI10DirectLoadI13__nv_bfloat16fE11DirectStoreIfS1_EfLi1ELi1ELi4ELi1ELb1EL9Algorithm0EEvT_T0_ll --------------------------
	.section	.nv.info._Z15SoftmaxWarpImplI10DirectLoadI13__nv_bfloat16fE11DirectStoreIfS1_EfLi1ELi1ELi4ELi1ELb1EL9Algorithm0EEvT_T0_ll,"",@"SHT_CUDA_INFO"
	.sectionflags	@""
	.align	4


	//----- nvinfo : EIATTR_CUDA_API_VERSION
	.align		4
        /*0000*/ 	.byte	0x04, 0x37
        /*0002*/ 	.short	(.L_6391 - .L_6390)
.L_6390:
        /*0004*/ 	.word	0x00000082


	//----- nvinfo : EIATTR_KPARAM_INFO
	.align		4
.L_6391:
        /*0008*/ 	.byte	0x04, 0x17
        /*000a*/ 	.short	(.L_6393 - .L_6392)
.L_6392:
        /*000c*/ 	.word	0x00000000
        /*0010*/ 	.short	0x0003
        /*0012*/ 	.short	0x0028
        /*0014*/ 	.byte	0x00, 0xf0, 0x21, 0x00


	//----- nvinfo : EIATTR_KPARAM_INFO
	.align		4
.L_6393:
        /*0018*/ 	.byte	0x04, 0x17
        /*001a*/ 	.short	(.L_6395 - .L_6394)
.L_6394:
        /*001c*/ 	.word	0x00000000
        /*0020*/ 	.short	0x0002
        /*0022*/ 	.short	0x0020
        /*0024*/ 	.byte	0x00, 0xf0, 0x21, 0x00


	//----- nvinfo : EIATTR_KPARAM_INFO
	.align		4
.L_6395:
        /*0028*/ 	.byte	0x04, 0x17
        /*002a*/ 	.short	(.L_6397 - .L_6396)
.L_6396:
        /*002c*/ 	.word	0x00000000
        /*0030*/ 	.short	0x0001
        /*0032*/ 	.short	0x0010
        /*0034*/ 	.byte	0x00, 0xf0, 0x41, 0x00


	//----- nvinfo : EIATTR_KPARAM_INFO
	.align		4
.L_6397:
        /*0038*/ 	.byte	0x04, 0x17
        /*003a*/ 	.short	(.L_6399 - .L_6398)
.L_6398:
        /*003c*/ 	.word	0x00000000
        /*0040*/ 	.short	0x0000
        /*0042*/ 	.short	0x0000
        /*0044*/ 	.byte	0x00, 0xf0, 0x41, 0x00


	//----- nvinfo : EIATTR_SPARSE_MMA_MASK
	.align		4
.L_6399:
        /*0048*/ 	.byte	0x03, 0x50
        /*004a*/ 	.short	0x0000


	//----- nvinfo : EIATTR_MAXREG_COUNT
	.align		4
        /*004c*/ 	.byte	0x03, 0x1b
        /*004e*/ 	.short	0x00ff


	//----- nvinfo : EIATTR_EXTERNS
	.align		4
        /*0050*/ 	.byte	0x04, 0x0f
        /*0052*/ 	.short	(.L_6401 - .L_6400)


	//   ....[0]....
	.align		4
.L_6400:
        /*0054*/ 	.word	index@(__assertfail)


	//----- nvinfo : EIATTR_MERCURY_ISA_VERSION
	.align		4
.L_6401:
        /*0058*/ 	.byte	0x03, 0x5f
        /*005a*/ 	.short	0x0101


	//----- nvinfo : EIATTR_COOP_GROUP_MASK_REGIDS
	.align		4
        /*005c*/ 	.byte	0x04, 0x29
        /*005e*/ 	.short	(.L_6403 - .L_6402)


	//   ....[0]....
.L_6402:
        /*0060*/ 	.word	0xffffffff


	//   ....[1]....
        /*0064*/ 	.word	0xffffffff


	//   ....[2]....
        /*0068*/ 	.word	0xffffffff


	//   ....[3]....
        /*006c*/ 	.word	0xffffffff


	//   ....[4]....
        /*0070*/ 	.word	0xffffffff


	//   ....[5]....
        /*0074*/ 	.word	0xffffffff


	//   ....[6]....
        /*0078*/ 	.word	0xffffffff


	//   ....[7]....
        /*007c*/ 	.word	0xffffffff


	//   ....[8]....
        /*0080*/ 	.word	0xffffffff


	//   ....[9]....
        /*0084*/ 	.word	0xffffffff


	//   ....[10]....
        /*0088*/ 	.word	0xffffffff


	//   ....[11]....
        /*008c*/ 	.word	0xffffffff


	//   ....[12]....
        /*0090*/ 	.word	0x0500000f


	//   ....[13]....
        /*0094*/ 	.word	0x0500000f


	//   ....[14]....
        /*0098*/ 	.word	0x0500000f


	//   ....[15]....
        /*009c*/ 	.word	0x0500000f


	//   ....[16]....
        /*00a0*/ 	.word	0x0500000f


	//   ....[17]....
        /*00a4*/ 	.word	0x0500000f


	//   ....[18]....
        /*00a8*/ 	.word	0x0500000f


	//   ....[19]....
        /*00ac*/ 	.word	0x0500000f


	//   ....[20]....
        /*00b0*/ 	.word	0x0500000f


	//   ....[21]....
        /*00b4*/ 	.word	0x0500000f


	//   ....[22]....
        /*00b8*/ 	.word	0x0500000f


	//   ....[23]....
        /*00bc*/ 	.word	0x0500000f


	//----- nvinfo : EIATTR_COOP_GROUP_INSTR_OFFSETS
	.align		4
.L_6403:
        /*00c0*/ 	.byte	0x04, 0x28
        /*00c2*/ 	.short	(.L_6405 - .L_6404)


	//   ....[0]....
.L_6404:
        /*00c4*/ 	.word	0x000006a0


	//   ....[1]....
        /*00c8*/ 	.word	0x000006e0


	//   ....[2]....
        /*00cc*/ 	.word	0x000007a0


	//   ....[3]....
        /*00d0*/ 	.word	0x000007c0


	//   ....[4]....
        /*00d4*/ 	.word	0x00000b50


	//   ....[5]....
        /*00d8*/ 	.word	0x00000b90


	//   ....[6]....
        /*00dc*/ 	.word	0x00000c50


	//   ....[7]....
        /*00e0*/ 	.word	0x00000c70


	//   ....[8]....
        /*00e4*/ 	.word	0x00000fd0


	//   ....[9]....
        /*00e8*/ 	.word	0x00001010


	//   ....[10]....
        /*00ec*/ 	.word	0x000010d0


	//   ....[11]....
        /*00f0*/ 	.word	0x000010f0


	//   ....[12]....
        /*00f4*/ 	.word	0x000013a0


	//   ....[13]....
        /*00f8*/ 	.word	0x00001400


	//   ....[14]....
        /*00fc*/ 	.word	0x000014f0


	//   ....[15]....
        /*0100*/ 	.word	0x00001550


	//   ....[16]....
        /*0104*/ 	.word	0x000015d0


	//   ....[17]....
        /*0108*/ 	.word	0x00001670


	//   ....[18]....
        /*010c*/ 	.word	0x00001760


	//   ....[19]....
        /*0110*/ 	.word	0x000017c0


	//   ....[20]....
        /*0114*/ 	.word	0x00001840


	//   ....[21]....
        /*0118*/ 	.word	0x000018e0


	//   ....[22]....
        /*011c*/ 	.word	0x000019d0


	//   ....[23]....
        /*0120*/ 	.word	0x00001a30


	//----- nvinfo : EIATTR_VRC_CTA_INIT_COUNT
	.align		4
.L_6405:
        /*0124*/ 	.byte	0x02, 0x4a
	.zero		1
	.zero		1


	//----- nvinfo : EIATTR_SYSCALL_OFFSETS
	.align		4
        /*0128*/ 	.byte	0x04, 0x46
        /*012a*/ 	.short	(.L_6407 - .L_6406)


	//   ....[0]....
.L_6406:
        /*012c*/ 	.word	0x00000170


	//----- nvinfo : EIATTR_EXIT_INSTR_OFFSETS
	.align		4
.L_6407:
        /*0130*/ 	.byte	0x04, 0x1c
        /*0132*/ 	.short	(.L_6409 - .L_6408)


	//   ....[0]....
.L_6408:
        /*0134*/ 	.word	0x00000220


	//   ....[1]....
        /*0138*/ 	.word	0x000009f0


	//   ....[2]....
        /*013c*/ 	.word	0x00001330


	//----- nvinfo : EIATTR_CRS_STACK_SIZE
	.align		4
.L_6409:
        /*0140*/ 	.byte	0x04, 0x1e
        /*0142*/ 	.short	(.L_6411 - .L_6410)
.L_6410:
        /*0144*/ 	.word	0x00000000


	//----- nvinfo : EIATTR_CBANK_PARAM_SIZE
	.align		4
.L_6411:
        /*0148*/ 	.byte	0x03, 0x19
        /*014a*/ 	.short	0x0030


	//----- nvinfo : EIATTR_PARAM_CBANK
	.align		4
        /*014c*/ 	.byte	0x04, 0x0a
        /*014e*/ 	.short	(.L_6413 - .L_6412)
	.align		4
.L_6412:
        /*0150*/ 	.word	index@(.nv.constant0._Z15SoftmaxWarpImplI10DirectLoadI13__nv_bfloat16fE11DirectStoreIfS1_EfLi1ELi1ELi4ELi1ELb1EL9Algorithm0EEvT_T0_ll)
        /*0154*/ 	.short	0x0380
        /*0156*/ 	.short	0x0030


	//----- nvinfo : EIATTR_SW_WAR
	.align		4
.L_6413:
        /*0158*/ 	.byte	0x04, 0x36
        /*015a*/ 	.short	(.L_6415 - .L_6414)
.L_6414:
        /*015c*/ 	.word	0x00000008
.L_6415:


//--------------------- .nv.info._Z15SoftmaxWarpImplI10DirectLoadI13__nv_bfloat16fE11DirectStoreIfS1_EfLi1ELi1ELi4ELi1ELb0EL9Algorithm0EEvT_T0_ll --------------------------
	.section	.nv.info._Z15SoftmaxWarpImplI10DirectLoadI13__nv_bfloat16fE11DirectStoreIfS1_EfLi1ELi1ELi4ELi1ELb0EL9Algorithm0EEvT_T0_ll,"",@"SHT_CUDA_INFO"
	.sectionflags	@""
	.align	4


	//----- nvinfo : EIATTR_CUDA_API_VERSION
	.align		4
        /*0000*/ 	.byte	0x04, 0x37
        /*0002*/ 	.short	(.L_6417 - .L_6416)
.L_6416:
        /*0004*/ 	.word	0x00000082


	//----- nvinfo : EIATTR_KPARAM_INFO
	.align		4
.L_6417:
        /*0008*/ 	.byte	0x04, 0x17
        /*000a*/ 	.short	(.L_6419 - .L_6418)
.L_6418:
        /*000c*/ 	.word	0x00000000
        /*0010*/ 	.short	0x0003
        /*0012*/ 	.short	0x0028
        /*0014*/ 	.byte	0x00, 0xf0, 0x21, 0x00


	//----- nvinfo : EIATTR_KPARAM_INFO
	.align		4
.L_6419:
        /*0018*/ 	.byte	0x04, 0x17
        /*001a*/ 	.short	(.L_6421 - .L_6420)
.L_6420:
        /*001c*/ 	.word	0x00000000
        /*0020*/ 	.short	0x0002
        /*0022*/ 	.short	0x0020
        /*0024*/ 	.byte	0x00, 0xf0, 0x21, 0x00


	//----- nvinfo : EIATTR_KPARAM_INFO
	.align		4
.L_6421:
        /*0028*/ 	.byte	0x04, 0x17
        /*002a*/ 	.short	(.L_6423 - .L_6422)
.L_6422:
        /*002c*/ 	.word	0x00000000
        /*0030*/ 	.short	0x0001
        /*0032*/ 	.short	0x0010
        /*0034*/ 	.byte	0x00, 0xf0, 0x41, 0x00


	//----- nvinfo : EIATTR_KPARAM_INFO
	.align		4
.L_6423:
        /*0038*/ 	.byte	0x04, 0x17
        /*003a*/ 	.short	(.L_6425 - .L_6424)
.L_6424:
        /*003c*/ 	.word	0x00000000
        /*0040*/ 	.short	0x0000
        /*0042*/ 	.short	0x0000
        /*0044*/ 	.byte	0x00, 0xf0, 0x41, 0x00


	//----- nvinfo : EIATTR_SPARSE_MMA_MASK
	.align		4
.L_6425:
        /*0048*/ 	.byte	0x03, 0x50
        /*004a*/ 	.short	0x0000


	//----- nvinfo : EIATTR_MAXREG_COUNT
	.align		4
        /*004c*/ 	.byte	0x03, 0x1b
        /*004e*/ 	.short	0x00ff


	//----- nvinfo : EIATTR_EXTERNS
	.align		4
        /*0050*/ 	.byte	0x04, 0x0f
        /*0052*/ 	.short	(.L_6427 - .L_6426)


	//   ....[0]....
	.align		4
.L_6426:
        /*0054*/ 	.word	index@(__assertfail)


	//----- nvinfo : EIATTR_MERCURY_ISA_VERSION
	.align		4
.L_6427:
        /*0058*/ 	.byte	0x03, 0x5f
        /*005a*/ 	.short	0x0101


	//----- nvinfo : EIATTR_COOP_GROUP_MASK_REGIDS
	.align		4
        /*005c*/ 	.byte	0x04, 0x29
        /*005e*/ 	.short	(.L_6429 - .L_6428)


	//   ....[0]....
.L_6428:
        /*0060*/ 	.word	0xffffffff


	//   ....[1]....
        /*0064*/ 	.word	0xffffffff


	//   ....[2]....
        /*0068*/ 	.word	0xffffffff


	//   ....[3]....
        /*006c*/ 	.word	0xffffffff


	//   ....[4]....
        /*0070*/ 	.word	0xffffffff


	//   ....[5]....
        /*0074*/ 	.word	0xffffffff


	//   ....[6]....
        /*0078*/ 	.word	0xffffffff


	//   ....[7]....
        /*007c*/ 	.word	0xffffffff


	//   ....[8]....
        /*0080*/ 	.word	0xffffffff


	//   ....[9]....
        /*0084*/ 	.word	0xffffffff


	//   ....[10]....
        /*0088*/ 	.word	0xffffffff


	//   ....[11]....
        /*008c*/ 	.word	0xffffffff


	//   ....[12]....
        /*0090*/ 	.word	0x0500000f


	//   ....[13]....
        /*0094*/ 	.word	0x0500000f


	//   ....[14]....
        /*0098*/ 	.word	0x0500000f


	//   ....[15]....
        /*009c*/ 	.word	0x0500000f


	//   ....[16]....
        /*00a0*/ 	.word	0x0500000f


	//   ....[17]....
        /*00a4*/ 	.word	0x0500000f


	//   ....[18]....
        /*00a8*/ 	.word	0x0500000f


	//   ....[19]....
        /*00ac*/ 	.word	0x0500000f


	//   ....[20]....
        /*00b0*/ 	.word	0x0500000f


	//   ....[21]....
        /*00b4*/ 	.word	0x0500000f


	//   ....[22]....
        /*00b8*/ 	.word	0x0500000f


	//   ....[23]....
        /*00bc*/ 	.word	0x0500000f


	//----- nvinfo : EIATTR_COOP_GROUP_INSTR_OFFSETS
	.align		4
.L_6429:
        /*00c0*/ 	.byte	0x04, 0x28
        /*00c2*/ 	.short	(.L_6431 - .L_6430)


	//   ....[0]....
.L_6430:
        /*00c4*/ 	.word	0x00000620


	//   ....[1]....
        /*00c8*/ 	.word	0x00000660


	//   ....[2]....
        /*00cc*/ 	.word	0x00000720


	//   ....[3]....
        /*00d0*/ 	.word	0x00000740


	//   ....[4]....
        /*00d4*/ 	.word	0x00000a60


	//   ....[5]....
        /*00d8*/ 	.word	0x00000aa0


	//   ....[6]....
        /*00dc*/ 	.word	0x00000b60


	//   ....[7]....
        /*00e0*/ 	.word	0x00000b80


	//   ....[8]....
        /*00e4*/ 	.word	0x00000e30


	//   ....[9]....
        /*00e8*/ 	.word	0x00000e70


	//   ....[10]....
        /*00ec*/ 	.word	0x00000f30


	//   ....[11]....
        /*00f0*/ 	.word	0x00000f50


	//   ....[12]....
        /*00f4*/ 	.word	0x000011d0


	//   ....[13]....
        /*00f8*/ 	.word	0x00001230


	//   ....[14]....
        /*00fc*/ 	.word	0x00001320


	//   ....[15]....
        /*0100*/ 	.word	0x00001380


	//   ....[16]....
        /*0104*/ 	.word	0x00001400


	//   ....[17]....
        /*0108*/ 	.word	0x000014a0


	//   ....[18]....
        /*010c*/ 	.word	0x00001590


	//   ....[19]....
        /*0110*/ 	.word	0x000015f0


	//   ....[20]....
        /*0114*/ 	.word	0x00001670


	//   ....[21]....
        /*0118*/ 	.word	0x00001710


	//   ....[22]....
        /*011c*/ 	.word	0x00001800


	//   ....[23]....
        /*0120*/ 	.word	0x00001860


	//----- nvinfo : EIATTR_VRC_CTA_INIT_COUNT
	.align		4
.L_6431:
        /*0124*/ 	.byte	0x02, 0x4a
	.zero		1
	.zero		1


	//----- nvinfo : EIATTR_SYSCALL_OFFSETS
	.align		4
        /*0128*/ 	.byte	0x04, 0x46
        /*012a*/ 	.short	(.L_6433 - .L_6432)


	//   ....[0]....
.L_6432:
        /*012c*/ 	.word	0x00000170


	//----- nvinfo : EIATTR_EXIT_INSTR_OFFSETS
	.align		4
.L_6433:
        /*0130*/ 	.byte	0x04, 0x1c
        /*0132*/ 	.short	(.L_6435 - .L_6434)


	//   ....[0]....
.L_6434:
        /*0134*/ 	.word	0x00000220


	//   ....[1]....
        /*0138*/ 	.word	0x00000960


	//   ....[2]....
        /*013c*/ 	.word	0x00001160


	//----- nvinfo : EIATTR_CRS_STACK_SIZE
	.align		4
.L_6435:
        /*0140*/ 	.byte	0x04, 0x1e
        /*0142*/ 	.short	(.L_6437 - .L_6436)
.L_6436:
        /*0144*/ 	.word	0x00000000


	//----- nvinfo : EIATTR_CBANK_PARAM_SIZE
	.align		4
.L_6437:
        /*0148*/ 	.byte	0x03, 0x19
        /*014a*/ 	.short	0x0030


	//----- nvinfo : EIATTR_PARAM_CBANK
	.align		4
        /*014c*/ 	.byte	0x04, 0x0a
        /*014e*/ 	.short	(.L_6439 - .L_6438)
	.align		4
.L_6438:
        /*0150*/ 	.word	index@(.nv.constant0._Z15SoftmaxWarpImplI10DirectLoadI13__nv_bfloat16fE11DirectStoreIfS1_EfLi1ELi1ELi4ELi1ELb0EL9Algorithm0EEvT_T0_ll)
        /*0154*/ 	.short	0x0380
        /*0156*/ 	.short	0x0030


	//----- nvinfo : EIATTR_SW_WAR
	.align		4
.L_6439:
        /*0158*/ 	.byte	0x04, 0x36
        /*015a*/ 	.short	(.L_6441 - .L_6440)
.L_6440:
        /*015c*/ 	.word	0x00000008
.L_6441:


//--------------------- .nv.info._Z15SoftmaxWarpImplI10DirectLoadI13__nv_bfloat16fE11DirectStoreIfS1_EfLi1ELi1ELi4ELi2ELb1EL9Algorithm0EEvT_T0_ll --------------------------
	.section	.nv.info._Z15SoftmaxWarpImplI10DirectLoadI13__nv_bfloat16fE11DirectStoreIfS1_EfLi1ELi1ELi4ELi2ELb1EL9Algorithm0EEvT_T0_ll,"",@"SHT_CUDA_INFO"
	.sectionflags	@""
	.align	4


	//----- nvinfo : EIATTR_CUDA_API_VERSION
	.align		4
        /*0000*/ 	.byte	0x04, 0x37
        /*0002*/ 	.short	(.L_6443 - .L_6442)
.L_6442:
        /*0004*/ 	.word	0x00000082


	//----- nvinfo : EIATTR_KPARAM_INFO
	.align		4
.L_6443:
        /*0008*/ 	.byte	0x04, 0x17
        /*000a*/ 	.short	(.L_6445 - .L_6444)
.L_6444:
        /*000c*/ 	.word	0x00000000
        /*0010*/ 	.short	0x0003
        /*0012*/ 	.short	0x0028
        /*0014*/ 	.byte	0x00, 0xf0, 0x21, 0x00


	//----- nvinfo : EIATTR_KPARAM_INFO
	.align		4
.L_6445:
        /*0018*/ 	.byte	0x04, 0x17
        /*001a*/ 	.short	(.L_6447 - .L_6446)
.L_6446:
        /*001c*/ 	.word	0x00000000
        /*0020*/ 	.short	0x0002
        /*0022*/ 	.short	0x0020
        /*0024*/ 	.byte	0x00, 0xf0, 0x21, 0x00


	//----- nvinfo : EIATTR_KPARAM_INFO
	.align		4
.L_6447:
        /*0028*/ 	.byte	0x04, 0x17
        /*002a*/ 	.short	(.L_6449 - .L_6448)
.L_6448:
        /*002c*/ 	.word	0x00000000
        /*0030*/ 	.short	0x0001
        /*0032*/ 	.short	0x0010
        /*0034*/ 	.byte	0x00, 0xf0, 0x41, 0x00


	//----- nvinfo : EIATTR_KPARAM_INFO
	.align		4
.L_6449:
        /*0038*/ 	.byte	0x04, 0x17
        /*003a*/ 	.short	(.L_6451 - .L_6450)
.L_6450:
        /*003c*/ 	.word	0x00000000
        /*0040*/ 	.short	0x0000
        /*0042*/ 	.short	0x0000
        /*0044*/ 	.byte	0x00, 0xf0, 0x41, 0x00


	//----- nvinfo : EIATTR_SPARSE_MMA_MASK
	.align		4
.L_6451:
        /*0048*/ 	.byte	0x03, 0x50
        /*004a*/ 	.short	0x0000


	//----- nvinfo : EIATTR_MAXREG_COUNT
	.align		4
        /*004c*/ 	.byte	0x03, 0x1b
        /*004e*/ 	.short	0x00ff


	//----- nvinfo : EIATTR_EXTERNS
	.align		4
        /*0050*/ 	.byte	0x04, 0x0f
        /*0052*/ 	.short	(.L_6453 - .L_6452)


	//   ....[0]....
	.align		4
.L_6452:
        /*0054*/ 	.word	index@(__assertfail)


	//----- nvinfo : EIATTR_MERCURY_ISA_VERSION
	.align		4
.L_6453:
        /*0058*/ 	.byte	0x03, 0x5f
        /*005a*/ 	.short	0x0101


	//----- nvinfo : EIATTR_COOP_GROUP_MASK_REGIDS
	.align		4
        /*005c*/ 	.byte	0x04, 0x29
        /*005e*/ 	.short	(.L_6455 - .L_6454)


	//   ....[0]....
.L_6454:
        /*0060*/ 	.word	0xffffffff


	//   ....[1]....
        /*0064*/ 	.word	0xffffffff


	//   ....[2]....
        /*0068*/ 	.word	0xffffffff


	//   ....[3]....
        /*006c*/ 	.word	0xffffffff


	//   ....[4]....
        /*0070*/ 	.word	0xffffffff


	//   ....[5]....
        /*0074*/ 	.word	0xffffffff


	//   ....[6]....
        /*0078*/ 	.word	0xffffffff


	//   ....[7]....
        /*007c*/ 	.word	0xffffffff


	//   ....[8]....
        /*0080*/ 	.word	0x0500000f


	//   ....[9]....
        /*0084*/ 	.word	0x0500000f


	//   ....[10]....
        /*0088*/ 	.word	0x0500000f


	//   ....[11]....
        /*008c*/ 	.word	0x0500000f


	//   ....[12]....
        /*0090*/ 	.word	0x0500000f


	//   ....[13]....
        /*0094*/ 	.word	0x0500000f


	//   ....[14]....
        /*0098*/ 	.word	0x0500000f


	//   ....[15]....
        /*009c*/ 	.word	0x0500000f


	//----- nvinfo : EIATTR_COOP_GROUP_INSTR_OFFSETS
	.align		4
.L_6455:
        /*00a0*/ 	.byte	0x04, 0x28
        /*00a2*/ 	.short	(.L_6457 - .L_6456)


	//   ....[0]....
.L_6456:
        /*00a4*/ 	.word	0x000004e0


	//   ....[1]....
        /*00a8*/ 	.word	0x00000510


	//   ....[2]....
        /*00ac*/ 	.word	0x00000540


	//   ....[3]....
        /*00b0*/ 	.word	0x00000550


	//   ....[4]....
        /*00b4*/ 	.word	0x000006b0


	//   ....[5]....
        /*00b8*/ 	.word	0x000006d0


	//   ....[6]....
        /*00bc*/ 	.word	0x000006f0


	//   ....[7]....
        /*00c0*/ 	.word	0x00000710


	//   ....[8]....
        /*00c4*/ 	.word	0x00000bb0


	//   ....[9]....
        /*00c8*/ 	.word	0x00000c50


	//   ....[10]....
        /*00cc*/ 	.word	0x00000cb0


	//   ....[11]....
        /*00d0*/ 	.word	0x00000d60


	//   ....[12]....
        /*00d4*/ 	.word	0x00000e80


	//   ....[13]....
        /*00d8*/ 	.word	0x00000f30


	//   ....[14]....
        /*00dc*/ 	.word	0x00000f90


	//   ....[15]....
        /*00e0*/ 	.word	0x00001010


	//----- nvinfo : EIATTR_VRC_CTA_INIT_COUNT
	.align		4
.L_6457:
        /*00e4*/ 	.byte	0x02, 0x4a
	.zero		1
	.zero		1


	//----- nvinfo : EIATTR_SYSCALL_OFFSETS
	.align		4
        /*00e8*/ 	.byte	0x04, 0x46
        /*00ea*/ 	.short	(.L_6459 - .L_6458)


	//   ....[0]....
.L_6458:
        /*00ec*/ 	.word	0x00000170


	//----- nvinfo : EIATTR_EXIT_INSTR_OFFSETS
	.align		4
.L_6459:
        /*00f0*/ 	.byte	0x04, 0x1c
        /*00f2*/ 	.short	(.L_6461 - .L_6460)


	//   ....[0]....
.L_6460:
        /*00f4*/ 	.word	0x00000230


	//   ....[1]....
        /*00f8*/ 	.word	0x00000b50


	//----- nvinfo : EIATTR_CRS_STACK_SIZE
	.align		4
.L_6461:
        /*00fc*/ 	.byte	0x04, 0x1e
        /*00fe*/ 	.short	(.L_6463 - .L_6462)
.L_6462:
        /*0100*/ 	.word	0x00000000


	//----- nvinfo : EIATTR_CBANK_PARAM_SIZE
	.align		4
.L_6463:
        /*0104*/ 	.byte	0x03, 0x19
        /*0106*/ 	.short	0x0030


	//----- nvinfo : EIATTR_PARAM_CBANK
	.align		4
        /*0108*/ 	.byte	0x04, 0x0a
        /*010a*/ 	.short	(.L_6465 - .L_6464)
	.align		4
.L_6464:
        /*010c*/ 	.word	index@(.nv.constant0._Z15SoftmaxWarpImplI10DirectLoadI13__nv_bfloat16fE11DirectStoreIfS1_EfLi1ELi1ELi4ELi2ELb1EL9Algorithm0EEvT_T0_ll)
        /*0110*/ 	.short	0x0380
        /*0112*/ 	.short	0x0030


	//----- nvinfo : EIATTR_SW_WAR
	.align		4
.L_6465:
        /*0114*/ 	.byte	0x04, 0x36
        /*0116*/ 	.short	(.L_6467 - .L_6466)
.L_6466:
        /*0118*/ 	.word	0x00000008
.L_6467:


//--------------------- .nv.info._Z15SoftmaxWarpImplI10DirectLoadI13__nv_bfloat16fE11DirectStoreIfS1_EfLi1ELi1ELi4ELi2ELb0EL9Algorithm0EEvT_T0_ll --------------------------
	.section	.nv.info._Z15SoftmaxWarpImplI10DirectLoadI13__nv_bfloat16fE11DirectStoreIfS1_EfLi1ELi1ELi4ELi2ELb0EL9Algorithm0EEvT_T0_ll,"",@"SHT_CUDA_INFO"
	.sectionflags	@""
	.align	4


	//----- nvinfo : EIATTR_CUDA_API_VERSION
	.align		4
        /*0000*/ 	.byte	0x04, 0x37
        /*0002*/ 	.short	(.L_6469 - .L_6468)
.L_6468:
        /*0004*/ 	.word	0x00000082


	//----- nvinfo : EIATTR_KPARAM_INFO
	.align		4
.L_6469:
        /*0008*/ 	.byte	0x04, 0x17
        /*000a*/ 	.short	(.L_6471 - .L_6470)
.L_6470:
        /*000c*/ 	.word	0x00000000
        /*0010*/ 	.short	0x0003
        /*0012*/ 	.short	0x0028
        /*0014*/ 	.byte	0x00, 0xf0, 0x21, 0x00


	//----- nvinfo : EIATTR_KPARAM_INFO
	.align		4
.L_6471:
        /*0018*/ 	.byte	0x04, 0x17
        /*001a*/ 	.short	(.L_6473 - .L_6472)
.L_6472:
        /*001c*/ 	.word	0x00000000
        /*0020*/ 	.short	0x0002
        /*0022*/ 	.short	0x0020
        /*0024*/ 	.byte	0x00, 0xf0, 0x21, 0x00


	//----- nvinfo : EIATTR_KPARAM_INFO
	.align		4
.L_6473:
        /*0028*/ 	.byte	0x04, 0x17
        /*002a*/ 	.short	(.L_6475 - .L_6474)
.L_6474:
        /*002c*/ 	.word	0x00000000
        /*0030*/ 	.short	0x0001
        /*0032*/ 	.short	0x0010
        /*0034*/ 	.byte	0x00, 0xf0, 0x41, 0x00


	//----- nvinfo : EIATTR_KPARAM_INFO
	.align		4
.L_6475:
        /*0038*/ 	.byte	0x04, 0x17
        /*003a*/ 	.short	(.L_6477 - .L_6476)
.L_6476:
        /*003c*/ 	.word	0x00000000
        /*0040*/ 	.short	0x0000
        /*0042*/ 	.short	0x0000
        /*0044*/ 	.byte	0x00, 0xf0, 0x41, 0x00


	//----- nvinfo : EIATTR_SPARSE_MMA_MASK
	.align		4
.L_6477:
        /*0048*/ 	.byte	0x03, 0x50
        /*004a*/ 	.short	0x0000


	//----- nvinfo : EIATTR_MAXREG_COUNT
	.align		4
        /*004c*/ 	.byte	0x03, 0x1b
        /*004e*/ 	.short	0x00ff


	//----- nvinfo : EIATTR_EXTERNS
	.align		4
        /*0050*/ 	.byte	0x04, 0x0f
        /*0052*/ 	.short	(.L_6479 - .L_6478)


	//   ....[0]....
	.align		4
.L_6478:
        /*0054*/ 	.word	index@(__assertfail)


	//----- nvinfo : EIATTR_MERCURY_ISA_VERSION
	.align		4
.L_6479:
        /*0058*/ 	.byte	0x03, 0x5f
        /*005a*/ 	.short	0x0101


	//----- nvinfo : EIATTR_COOP_GROUP_MASK_REGIDS
	.align		4
        /*005c*/ 	.byte	0x04, 0x29
        /*005e*/ 	.short	(.L_6481 - .L_6480)


	//   ....[0]....
.L_6480:
        /*0060*/ 	.word	0xffffffff


	//   ....[1]....
        /*0064*/ 	.word	0xffffffff


	//   ....[2]....
        /*0068*/ 	.word	0xffffffff


	//   ....[3]....
        /*006c*/ 	.word	0xffffffff


	//   ....[4]....
        /*0070*/ 	.word	0xffffffff


	//   ....[5]....
        /*0074*/ 	.word	0xffffffff


	//   ....[6]....
        /*0078*/ 	.word	0xffffffff


	//   ....[7]....
        /*007c*/ 	.word	0xffffffff


	//   ....[8]....
        /*0080*/ 	.word	0x0500000f


	//   ....[9]....
        /*0084*/ 	.word	0x0500000f


	//   ....[10]....
        /*0088*/ 	.word	0x0500000f


	//   ....[11]....
        /*008c*/ 	.word	0x0500000f


	//   ....[12]....
        /*0090*/ 	.word	0x0500000f


	//   ....[13]....
        /*0094*/ 	.word	0x0500000f


	//   ....[14]....
        /*0098*/ 	.word	0x0500000f


	//   ....[15]....
        /*009c*/ 	.word	0x0500000f


	//----- nvinfo : EIATTR_COOP_GROUP_INSTR_OFFSETS
	.align		4
.L_6481:
        /*00a0*/ 	.byte	0x04, 0x28
        /*00a2*/ 	.short	(.L_6483 - .L_6482)


	//   ....[0]....
.L_6482:
        /*00a4*/ 	.word	0x000003e0


	//   ....[1]....
        /*00a8*/ 	.word	0x00000410


	//   ....[2]....
        /*00ac*/ 	.word	0x00000440


	//   ....[3]....
        /*00b0*/ 	.word	0x00000450


	//   ....[4]....
        /*00b4*/ 	.word	0x000005b0


	//   ....[5]....
        /*00b8*/ 	.word	0x000005d0


	//   ....[6]....
        /*00bc*/ 	.word	0x000005f0


	//   ....[7]....
        /*00c0*/ 	.word	0x00000610


	//   ....[8]....
        /*00c4*/ 	.word	0x000009e0


	//   ....[9]....
        /*00c8*/ 	.word	0x00000a70


	//   ....[10]....
        /*00cc*/ 	.word	0x00000ad0


	//   ....[11]....
        /*00d0*/ 	.word	0x00000bb0


	//   ....[12]....
        /*00d4*/ 	.word	0x00000c90


	//   ....[13]....
        /*00d8*/ 	.word	0x00000d40


	//   ....[14]....
        /*00dc*/ 	.word	0x00000dc0


	//   ....[15]....
        /*00e0*/ 	.word	0x00000e40


	//----- nvinfo : EIATTR_VRC_CTA_INIT_COUNT
	.align		4
.L_6483:
        /*00e4*/ 	.byte	0x02, 0x4a
	.zero		1
	.zero		1


	//----- nvinfo : EIATTR_SYSCALL_OFFSETS
	.align		4
        /*00e8*/ 	.byte	0x04, 0x46
        /*00ea*/ 	.short	(.L_6485 - .L_6484)


	//   ....[0]....
.L_6484:
        /*00ec*/ 	.word	0x00000160


	//----- nvinfo : EIATTR_EXIT_INSTR_OFFSETS
	.align		4
.L_6485:
        /*00f0*/ 	.byte	0x04, 0x1c
        /*00f2*/ 	.short	(.L_6487 - .L_6486)


	//   ....[0]....
.L_6486:
        /*00f4*/ 	.word	0x00000220


	//   ....[1]....
        /*00f8*/ 	.word	0x00000980


	//----- nvinfo : EIATTR_CRS_STACK_SIZE
	.align		4
.L_6487:
        /*00fc*/ 	.byte	0x04, 0x1e
        /*00fe*/ 	.short	(.L_6489 - .L_6488)
.L_6488:
        /*0100*/ 	.word	0x00000000


	//----- nvinfo : EIATTR_CBANK_PARAM_SIZE
	.align		4
.L_6489:
        /*0104*/ 	.byte	0x03, 0x19
        /*0106*/ 	.short	0x0030


	//----- nvinfo : EIATTR_PARAM_CBANK
	.align		4
        /*0108*/ 	.byte	0x04, 0x0a
        /*010a*/ 	.short	(.L_6491 - .L_6490)
	.align		4
.L_6490:
        /*010c*/ 	.word	index@(.nv.constant0._Z15SoftmaxWarpImplI10DirectLoadI13__nv_bfloat16fE11DirectStoreIfS1_EfLi1ELi1ELi4ELi2ELb0EL9Algorithm0EEvT_T0_ll)
        /*0110*/ 	.short	0x0380
        /*0112*/ 	.short	0x0030


	//----- nvinfo : EIATTR_SW_WAR
	.align		4
.L_6491:
        /*0114*/ 	.byte	0x04, 0x36
        /*0116*/ 	.short	(.L_6493 - .L_6492)
.L_6492:
        /*0118*/ 	.word	0x00000008
.L_6493:


//--------------------- .nv.info._Z15SoftmaxWarpImplI10DirectLoadI13__nv_bfloat16fE11DirectStoreIfS1_EfLi1ELi1ELi2ELi1ELb1EL9Algorithm0EEvT_T0_ll --------------------------
	.section	.nv.info._Z15SoftmaxWarpImplI10DirectLoadI13__nv_bfloat16fE11DirectStoreIfS1_EfLi1ELi1ELi2ELi1ELb1EL9Algorithm0EEvT_T0_ll,"",@"SHT_CUDA_INFO"
	.sectionflags	@""
	.align	4


	//----- nvinfo : EIATTR_CUDA_API_VERSION
	.align		4
        /*0000*/ 	.byte	0x04, 0x37
        /*0002*/ 	.short	(.L_6495 - .L_6494)
.L_6494:
        /*0004*/ 	.word	0x00000082


	//----- nvinfo : EIATTR_KPARAM_INFO
	.align		4
.L_6495:
        /*0008*/ 	.byte	0x04, 0x17
        /*000a*/ 	.short	(.L_6497 - .L_6496)
.L_6496:
        /*000c*/ 	.word	0x00000000
        /*0010*/ 	.short	0x0003
        /*0012*/ 	.short	0x0028
        /*0014*/ 	.byte	0x00, 0xf0, 0x21, 0x00


	//----- nvinfo : EIATTR_KPARAM_INFO
	.align		4
.L_6497:
        /*0018*/ 	.byte	0x04, 0x17
        /*001a*/ 	.short	(.L_6499 - .L_6498)
.L_6498:
        /*001c*/ 	.word	0x00000000
        /*0020*/ 	.short	0x0002
        /*0022*/ 	.short	0x0020
        /*0024*/ 	.byte	0x00, 0xf0, 0x21, 0x00


	//----- nvinfo : EIATTR_KPARAM_INFO
	.align		4
.L_6499:
        /*0028*/ 	.byte	0x04, 0x17
        /*002a*/ 	.short	(.L_6501 - .L_6500)
.L_6500:
        /*002c*/ 	.word	0x00000000
        /*0030*/ 	.short	0x0001
        /*0032*/ 	.short	0x0010
        /*0034*/ 	.byte	0x00, 0xf0, 0x41, 0x00


	//----- nvinfo : EIATTR_KPARAM_INFO
	.align		4
.L_6501:
        /*0038*/ 	.byte	0x04, 0x17
        /*003a*/ 	.short	(.L_6503 - .L_6502)
.L_6502:
        /*003c*/ 	.word	0x00000000
        /*0040*/ 	.short	0x0000
        /*0042*/ 	.short	0x0000
        /*0044*/ 	.byte	0x00, 0xf0, 0x41, 0x00


	//----- nvinfo : EIATTR_SPARSE_MMA_MASK
	.align		4
.L_6503:
        /*0048*/ 	.byte	0x03, 0x50
        /*004a*/ 	.short	0x0000


	//----- nvinfo : EIATTR_MAXREG_COUNT
	.align		4
        /*004c*/ 	.byte	0x03, 0x1b
        /*004e*/ 	.short	0x00ff


	//----- nvinfo : EIATTR_EXTERNS
	.align		4
        /*0050*/ 	.byte	0x04, 0x0f
        /*0052*/ 	.short	(.L_6505 - .L_6504)


	//   ....[0]....
	.align		4
.L_6504:
        /*0054*/ 	.word	index@(__assertfail)


	//----- nvinfo : EIATTR_MERCURY_ISA_VERSION
	.align		4
.L_6505:
        /*0058*/ 	.byte	0x03, 0x5f
        /*005a*/ 	.short	0x0101


	//----- nvinfo : EIATTR_COOP_GROUP_MASK_REGIDS
	.align		4
        /*005c*/ 	.byte	0x04, 0x29
        /*005e*/ 	.short	(.L_6507 - .L_6506)


	//   ....[0]....
.L_6506:
        /*0060*/ 	.word	0xffffffff


	//   ....[1]....
        /*0064*/ 	.word	0xffffffff


	//   ....[2]....
        /*0068*/ 	.word	0x0500000f


	//   ....[3]....
        /*006c*/ 	.word	0x0500000f


	//----- nvinfo : EIATTR_COOP_GROUP_INSTR_OFFSETS
	.align		4
.L_6507:
        /*0070*/ 	.byte	0x04, 0x28
        /*0072*/ 	.short	(.L_6509 - .L_6508)


	//   ....[0]....
.L_6508:
        /*0074*/ 	.word	0x000003a0


	//   ....[1]....
        /*0078*/ 	.word	0x00000480


	//   ....[2]....
        /*007c*/ 	.word	0x00000710


	//   ....[3]....
        /*0080*/ 	.word	0x00000850


	//----- nvinfo : EIATTR_VRC_CTA_INIT_COUNT
	.align		4
.L_6509:
        /*0084*/ 	.byte	0x02, 0x4a
	.zero		1
	.zero		1


	//----- nvinfo : EIATTR_SYSCALL_OFFSETS
	.align		4
        /*0088*/ 	.byte	0x04, 0x46
        /*008a*/ 	.short	(.L_6511 - .L_6510)


	//   ....[0]....
.L_6510:
        /*008c*/ 	.word	0x00000170


	//----- nvinfo : EIATTR_EXIT_INSTR_OFFSETS
	.align		4
.L_6511:
        /*0090*/ 	.byte	0x04, 0x1c
        /*0092*/ 	.short	(.L_6513 - .L_6512)


	//   ....[0]....
.L_6512:
        /*0094*/ 	.word	0x00000220


	//   ....[1]....
        /*0098*/ 	.word	0x000006b0


	//----- nvinfo : EIATTR_CRS_STACK_SIZE
	.align		4
.L_6513:
        /*009c*/ 	.byte	0x04, 0x1e
        /*009e*/ 	.short	(.L_6515 - .L_6514)
.L_6514:
        /*00a0*/ 	.word	0x00000000


	//----- nvinfo : EIATTR_CBANK_PARAM_SIZE
	.align		4
.L_6515:
        /*00a4*/ 	.byte	0x03, 0x19
        /*00a6*/ 	.short	0x0030


	//----- nvinfo : EIATTR_PARAM_CBANK
	.align		4
        /*00a8*/ 	.byte	0x04, 0x0a
        /*00aa*/ 	.short	(.L_6517 - .L_6516)
	.align		4
.L_6516:
        /*00ac*/ 	.word	index@(.nv.constant0._Z15SoftmaxWarpImplI10DirectLoadI13__nv_bfloat16fE11DirectStoreIfS1_EfLi1ELi1ELi2ELi1ELb1EL9Algorithm0EEvT_T0_ll)
        /*00b0*/ 	.short	0x0380
        /*00b2*/ 	.short	0x0030


	//----- nvinfo : EIATTR_SW_WAR
	.align		4
.L_6517:
        /*00b4*/ 	.byte	0x04, 0x36
        /*00b6*/ 	.short	(.L_6519 - .L_6518)
.L_6518:
        /*00b8*/ 	.word	0x00000008
.L_6519:


//--------------------- .nv.info._Z15SoftmaxWarpImplI10DirectLoadI13__nv_bfloat16fE11DirectStoreIfS1_EfLi1ELi1ELi2ELi1ELb0EL9Algorithm0EEvT_T0_ll --------------------------
	.section	.nv.info._Z15SoftmaxWarpImplI10DirectLoadI13__nv_bfloat16fE11DirectStoreIfS1_EfLi1ELi1ELi2ELi1ELb0EL9Algorithm0EEvT_T0_ll,"",@"SHT_CUDA_INFO"
	.sectionflags	@""
	.align	4


	//----- nvinfo : EIATTR_CUDA_API_VERSION
	.align		4
        /*0000*/ 	.byte	0x04, 0x37
        /*0002*/ 	.short	(.L_6521 - .L_6520)
.L_6520:
        /*0004*/ 	.word	0x00000082


	//----- nvinfo : EIATTR_KPARAM_INFO
	.align		4
.L_6521:
        /*0008*/ 	.byte	0x04, 0x17
        /*000a*/ 	.short	(.L_6523 - .L_6522)
.L_6522:
        /*000c*/ 	.word	0x00000000
        /*0010*/ 	.short	0x0003
        /*0012*/ 	.short	0x0028
        /*0014*/ 	.byte	0x00, 0xf0, 0x21, 0x00


	//----- nvinfo : EIATTR_KPARAM_INFO
	.align		4
.L_6523:
        /*0018*/ 	.byte	0x04, 0x17
        /*001a*/ 	.short	(.L_6525 - .L_6524)
.L_6524:
        /*001c*/ 	.word	0x00000000
        /*0020*/ 	.short	0x0002
        /*0022*/ 	.short	0x0020
        /*0024*/ 	.byte	0x00, 0xf0, 0x21, 0x00


	//----- nvinfo : EIATTR_KPARAM_INFO
	.align		4
.L_6525:
        /*0028*/ 	.byte	0x04, 0x17
        /*002a*/ 	.short	(.L_6527 - .L_6526)
.L_6526:
        /*002c*/ 	.word	0x00000000
        /*0030*/ 	.short	0x0001
        /*0032*/ 	.short	0x0010
        /*0034*/ 	.byte	0x00, 0xf0, 0x41, 0x00


	//----- nvinfo : EIATTR_KPARAM_INFO
	.align		4
.L_6527:
        /*0038*/ 	.byte	0x04, 0x17
        /*003a*/ 	.short	(.L_6529 - .L_6528)
.L_6528:
        /*003c*/ 	.word	0x00000000
        /*0040*/ 	.short	0x0000
        /*0042*/ 	.short	0x0000
        /*0044*/ 	.byte	0x00, 0xf0, 0x41, 0x00


	//----- nvinfo : EIATTR_SPARSE_MMA_MASK
	.align		4
.L_6529:
        /*0048*/ 	.byte	0x03, 0x50
        /*004a*/ 	.short	0x0000


	//----- nvinfo : EIATTR_MAXREG_COUNT
	.align		4
        /*004c*/ 	.byte	0x03, 0x1b
        /*004e*/ 	.short	0x00ff


	//----- nvinfo : EIATTR_EXTERNS
	.align		4
        /*0050*/ 	.byte	0x04, 0x0f
        /*0052*/ 	.short	(.L_6531 - .L_6530)


	//   ....[0]....
	.align		4
.L_6530:
        /*0054*/ 	.word	index@(__assertfail)


	//----- nvinfo : EIATTR_MERCURY_ISA_VERSION
	.align		4
.L_6531:
        /*0058*/ 	.byte	0x03, 0x5f
        /*005a*/ 	.short	0x0101


	//----- nvinfo : EIATTR_COOP_GROUP_MASK_REGIDS
	.align		4
        /*005c*/ 	.byte	0x04, 0x29
        /*005e*/ 	.short	(.L_6533 - .L_6532)


	//   ....[0]....
.L_6532:
        /*0060*/ 	.word	0xffffffff


	//   ....[1]....
        /*0064*/ 	.word	0xffffffff


	//   ....[2]....
        /*0068*/ 	.word	0x0500000f


	//   ....[3]....
        /*006c*/ 	.word	0x0500000f


	//----- nvinfo : EIATTR_COOP_GROUP_INSTR_OFFSETS
	.align		4
.L_6533:
        /*0070*/ 	.byte	0x04, 0x28
        /*0072*/ 	.short	(.L_6535 - .L_6534)


	//   ....[0]....
.L_6534:
        /*0074*/ 	.word	0x00000340


	//   ....[1]....
        /*0078*/ 	.word	0x00000420


	//   ....[2]....
        /*007c*/ 	.word	0x00000680


	//   ....[3]....
        /*0080*/ 	.word	0x000007c0


	//----- nvinfo : EIATTR_VRC_CTA_INIT_COUNT
	.align		4
.L_6535:
        /*0084*/ 	.byte	0x02, 0x4a
	.zero		1
	.zero		1


	//----- nvinfo : EIATTR_SYSCALL_OFFSETS
	.align		4
        /*0088*/ 	.byte	0x04, 0x46
        /*008a*/ 	.short	(.L_6537 - .L_6536)


	//   ....[0]....
.L_6536:
        /*008c*/ 	.word	0x00000170


	//----- nvinfo : EIATTR_EXIT_INSTR_OFFSETS
	.align		4
.L_6537:
        /*0090*/ 	.byte	0x04, 0x1c
        /*0092*/ 	.short	(.L_6539 - .L_6538)


	//   ....[0]....
.L_6538:
        /*0094*/ 	.word	0x00000220


	//   ....[1]....
        /*0098*/ 	.word	0x00000620


	//----- nvinfo : EIATTR_CRS_STACK_SIZE
	.align		4
.L_6539:
        /*009c*/ 	.byte	0x04, 0x1e
        /*009e*/ 	.short	(.L_6541 - .L_6540)
.L_6540:
        /*00a0*/ 	.word	0x00000000


	//----- nvinfo : EIATTR_CBANK_PARAM_SIZE
	.align		4
.L_6541:
        /*00a4*/ 	.byte	0x03, 0x19
        /*00a6*/ 	.short	0x0030


	//----- nvinfo : EIATTR_PARAM_CBANK
	.align		4
        /*00a8*/ 	.byte	0x04, 0x0a
        /*00aa*/ 	.short	(.L_6543 - .L_6542)
	.align		4
.L_6542:
        /*00ac*/ 	.word	index@(.nv.constant0._Z15SoftmaxWarpImplI10DirectLoadI13__nv_bfloat16fE11DirectStoreIfS1_EfLi1ELi1ELi2ELi1ELb0EL9Algorithm0EEvT_T0_ll)
        /*00b0*/ 	.short	0x0380
        /*00b2*/ 	.short	0x0030


	//----- nvinfo : EIATTR_SW_WAR
	.align		4
.L_6543:
        /*00b4*/ 	.byte	0x04, 0x36
        /*00b6*/ 	.short	(.L_6545 - .L_6544)
.L_6544:
        /*00b8*/ 	.word	0x00000008
.L_6545:


//--------------------- .nv.info._Z15SoftmaxWarpImplI10DirectLoadI13__nv_bfloat16fE11DirectStoreIfS1_EfLi1ELi1ELi2ELi2ELb1EL9Algorithm0EEvT_T0_ll --------------------------
	.section	.nv.info._Z15SoftmaxWarpImplI10DirectLoadI13__nv_bfloat16fE11DirectStoreIfS1_EfLi1ELi1ELi2ELi2ELb1EL9Algorithm0EEvT_T0_ll,"",@"SHT_CUDA_INFO"
	.sectionflags	@""
	.align	4


	//----- nvinfo : EIATTR_CUDA_API_VERSION
	.align		4
        /*0000*/ 	.byte	0x04, 0x37
        /*0002*/ 	.short	(.L_6547 - .L_6546)
.L_6546:
        /*0004*/ 	.word	0x00000082


	//----- nvinfo : EIATTR_KPARAM_INFO
	.align		4
.L_6547:
        /*0008*/ 	.byte	0x04, 0x17
        /*000a*/ 	.short	(.L_6549 - .L_6548)
.L_6548:
        /*000c*/ 	.word	0x00000000
        /*0010*/ 	.short	0x0003
        /*0012*/ 	.short	0x0028
        /*0014*/ 	.byte	0x00, 0xf0, 0x21, 0x00


	//----- nvinfo : EIATTR_KPARAM_INFO
	.align		4
.L_6549:
        /*0018*/ 	.byte	0x04, 0x17
        /*001a*/ 	.short	(.L_6551 - .L_6550)
.L_6550:
        /*001c*/ 	.word	0x00000000
        /*0020*/ 	.short	0x0002
        /*0022*/ 	.short	0x0020
        /*0024*/ 	.byte	0x00, 0xf0, 0x21, 0x00


	//----- nvinfo : EIATTR_KPARAM_INFO
	.align		4
.L_6551:
        /*0028*/ 	.byte	0x04, 0x17
        /*002a*/ 	.short	(.L_6553 - .L_6552)
.L_6552:
        /*002c*/ 	.word	0x00000000
        /*0030*/ 	.short	0x0001
        /*0032*/ 	.short	0x0010
        /*0034*/ 	.byte	0x00, 0xf0, 0x41, 0x00


	//----- nvinfo : EIATTR_KPARAM_INFO
	.align		4
.L_6553:
        /*0038*/ 	.byte	0x04, 0x17
        /*003a*/ 	.short	(.L_6555 - .L_6554)
.L_6554:
        /*003c*/ 	.word	0x00000000
        /*0040*/ 	.short	0x0000
        /*0042*/ 	.short	0x0000
        /*0044*/ 	.byte	0x00, 0xf0, 0x41, 0x00


	//----- nvinfo : EIATTR_SPARSE_MMA_MASK
	.align		4
.L_6555:
        /*0048*/ 	.byte	0x03, 0x50
        /*004a*/ 	.short	0x0000


	//----- nvinfo : EIATTR_MAXREG_COUNT
	.align		4
        /*004c*/ 	.byte	0x03, 0x1b
        /*004e*/ 	.short	0x00ff


	//----- nvinfo : EIATTR_EXTERNS
	.align		4
        /*0050*/ 	.byte	0x04, 0x0f
        /*0052*/ 	.short	(.L_6557 - .L_6556)


	//   ....[0]....
	.align		4
.L_6556:
        /*0054*/ 	.word	index@(__assertfail)


	//----- nvinfo : EIATTR_MERCURY_ISA_VERSION
	.align		4
.L_6557:
        /*0058*/ 	.byte	0x03, 0x5f
        /*005a*/ 	.short	0x0101


	//----- nvinfo : EIATTR_COOP_GROUP_MASK_REGIDS
	.align		4
        /*005c*/ 	.byte	0x04, 0x29
        /*005e*/ 	.short	(.L_6559 - .L_6558)


	//   ....[0]....
.L_6558:
        /*0060*/ 	.word	0xffffffff


	//   ....[1]....
        /*0064*/ 	.word	0xffffffff


	//   ....[2]....
        /*0068*/ 	.word	0xffffffff


	//   ....[3]....
        /*006c*/ 	.word	0xffffffff


	//   ....[4]....
        /*0070*/ 	.word	0x0500000f


	//   ....[5]....
        /*0074*/ 	.word	0x0500000f


	//   ....[6]....
        /*0078*/ 	.word	0x0500000f


	//   ....[7]....
        /*007c*/ 	.word	0x0500000f


	//----- nvinfo : EIATTR_COOP_GROUP_INSTR_OFFSETS
	.align		4
.L_6559:
        /*0080*/ 	.byte	0x04, 0x28
        /*0082*/ 	.short	(.L_6561 - .L_6560)


	//   ....[0]....
.L_6560:
        /*0084*/ 	.word	0x000004e0


	//   ....[1]....
        /*0088*/ 	.word	0x00000510


	//   ....[2]....
        /*008c*/ 	.word	0x00000670


	//   ....[3]....
        /*0090*/ 	.word	0x00000690


	//   ....[4]....
        /*0094*/ 	.word	0x00000b20


	//   ....[5]....
        /*0098*/ 	.word	0x00000bc0


	//   ....[6]....
        /*009c*/ 	.word	0x00000d60


	//   ....[7]....
        /*00a0*/ 	.word	0x00000dd0


	//----- nvinfo : EIATTR_VRC_CTA_INIT_COUNT
	.align		4
.L_6561:
        /*00a4*/ 	.byte	0x02, 0x4a
	.zero		1
	.zero		1


	//----- nvinfo : EIATTR_SYSCALL_OFFSETS
	.align		4
        /*00a8*/ 	.byte	0x04, 0x46
        /*00aa*/ 	.short	(.L_6563 - .L_6562)


	//   ....[0]....
.L_6562:
        /*00ac*/ 	.word	0x00000170


	//----- nvinfo : EIATTR_EXIT_INSTR_OFFSETS
	.align		4
.L_6563:
        /*00b0*/ 	.byte	0x04, 0x1c
        /*00b2*/ 	.short	(.L_6565 - .L_6564)


	//   ....[0]....
.L_6564:
        /*00b4*/ 	.word	0x00000230


	//   ....[1]....
        /*00b8*/ 	.word	0x00000ab0


	//----- nvinfo : EIATTR_CRS_STACK_SIZE
	.align		4
.L_6565:
        /*00bc*/ 	.byte	0x04, 0x1e
        /*00be*/ 	.short	(.L_6567 - .L_6566)
.L_6566:
        /*00c0*/ 	.word	0x00000000


	//----- nvinfo : EIATTR_CBANK_PARAM_SIZE
	.align		4
.L_6567:
        /*00c4*/ 	.byte	0x03, 0x19
        /*00c6*/ 	.short	0x0030


	//----- nvinfo : EIATTR_PARAM_CBANK
	.align		4
        /*00c8*/ 	.byte	0x04, 0x0a
        /*00ca*/ 	.short	(.L_6569 - .L_6568)
	.align		4
.L_6568:
        /*00cc*/ 	.word	index@(.nv.constant0._Z15SoftmaxWarpImplI10DirectLoadI13__nv_bfloat16fE11DirectStoreIfS1_EfLi1ELi1ELi2ELi2ELb1EL9Algorithm0EEvT_T0_ll)
        /*00d0*/ 	.short	0x0380
        /*00d2*/ 	.short	0x0030


	//----- nvinfo : EIATTR_SW_WAR
	.align		4
.L_6569:
        /*00d4*/ 	.byte	0x04, 0x36
        /*00d6*/ 	.short	(.L_6571 - .L_6570)
.L_6570:
        /*00d8*/ 	.word	0x00000008
.L_6571:


//--------------------- .nv.info._Z15SoftmaxWarpImplI10DirectLoadI13__nv_bfloat16fE11DirectStoreIfS1_EfLi1ELi1ELi2ELi2ELb0EL9Algorithm0EEvT_T0_ll --------------------------
	.section	.nv.info._Z15SoftmaxWarpImplI10DirectLoadI13__nv_bfloat16fE11DirectStoreIfS1_EfLi1ELi1ELi2ELi2ELb0EL9Algorithm0EEvT_T0_ll,"",@"SHT_CUDA_INFO"
	.sectionflags	@""
	.align	4


	//----- nvinfo : EIATTR_CUDA_API_VERSION
	.align		4
        /*0000*/ 	.byte	0x04, 0x37
        /*0002*/ 	.short	(.L_6573 - .L_6572)
.L_6572:
        /*0004*/ 	.word	0x00000082


	//----- nvinfo : EIATTR_KPARAM_INFO
	.align		4
.L_6573:
        /*0008*/ 	.byte	0x04, 0x17
        /*000a*/ 	.short	(.L_6575 - .L_6574)
.L_6574:
        /*000c*/ 	.word	0x00000000
        /*0010*/ 	.short	0x0003
        /*0012*/ 	.short	0x0028
        /*0014*/ 	.byte	0x00, 0xf0, 0x21, 0x00


	//----- nvinfo : EIATTR_KPARAM_INFO
	.align		4
.L_6575:
        /*0018*/ 	.byte	0x04, 0x17
        /*001a*/ 	.short	(.L_6577 - .L_6576)
.L_6576:
        /*001c*/ 	.word	0x00000000
        /*0020*/ 	.short	0x0002
        /*0022*/ 	.short	0x0020
        /*0024*/ 	.byte	0x00, 0xf0, 0x21, 0x00


	//----- nvinfo : EIATTR_KPARAM_INFO
	.align		4
.L_6577:
        /*0028*/ 	.byte	0x04, 0x17
        /*002a*/ 	.short	(.L_6579 - .L_6578)
.L_6578:
        /*002c*/ 	.word	0x00000000
        /*0030*/ 	.short	0x0001
        /*0032*/ 	.short	0x0010
        /*0034*/ 	.byte	0x00, 0xf0, 0x41, 0x00


	//----- nvinfo : EIATTR_KPARAM_INFO
	.align		4
.L_6579:
        /*0038*/ 	.byte	0x04, 0x17
        /*003a*/ 	.short	(.L_6581 - .L_6580)
.L_6580:
        /*003c*/ 	.word	0x00000000
        /*0040*/ 	.short	0x0000
        /*0042*/ 	.short	0x0000
        /*0044*/ 	.byte	0x00, 0xf0, 0x41, 0x00


	//----- nvinfo : EIATTR_SPARSE_MMA_MASK
	.align		4
.L_6581:
        /*0048*/ 	.byte	0x03, 0x50
        /*004a*/ 	.short	0x0000


	//----- nvinfo : EIATTR_MAXREG_COUNT
	.align		4
        /*004c*/ 	.byte	0x03, 0x1b
        /*004e*/ 	.short	0x00ff


	//----- nvinfo : EIATTR_EXTERNS
	.align		4
        /*0050*/ 	.byte	0x04, 0x0f
        /*0052*/ 	.short	(.L_6583 - .L_6582)


	//   ....[0]....
	.align		4
.L_6582:
        /*0054*/ 	.word	index@(__assertfail)


	//----- nvinfo : EIATTR_MERCURY_ISA_VERSION
	.align		4
.L_6583:
        /*0058*/ 	.byte	0x03, 0x5f
        /*005a*/ 	.short	0x0101


	//----- nvinfo : EIATTR_COOP_GROUP_MASK_REGIDS
	.align		4
        /*005c*/ 	.byte	0x04, 0x29
        /*005e*/ 	.short	(.L_6585 - .L_6584)


	//   ....[0]....
.L_6584:
        /*0060*/ 	.word	0xffffffff


	//   ....[1]....
        /*0064*/ 	.word	0xffffffff


	//   ....[2]....
        /*0068*/ 	.word	0xffffffff


	//   ....[3]....
        /*006c*/ 	.word	0xffffffff


	//   ....[4]....
        /*0070*/ 	.word	0xffffffff


	//   ....[5]....
        /*0074*/ 	.word	0xffffffff


	//   ....[6]....
        /*0078*/ 	.word	0xffffffff


	//   ....[7]....
        /*007c*/ 	.word	0xffffffff


	//   ....[8]....
        /*0080*/ 	.word	0xffffffff


	//   ....[9]....
        /*0084*/ 	.word	0xffffffff


	//   ....[10]....
        /*0088*/ 	.word	0xffffffff


	//   ....[11]....
        /*008c*/ 	.word	0xffffffff


	//   ....[12]....
        /*0090*/ 	.word	0x0500000f


	//   ....[13]....
        /*0094*/ 	.word	0x0500000f


	//   ....[14]....
        /*0098*/ 	.word	0x0500000f


	//   ....[15]....
        /*009c*/ 	.word	0x0500000f


	//   ....[16]....
        /*00a0*/ 	.word	0x0500000f


	//   ....[17]....
        /*00a4*/ 	.word	0x0500000f


	//   ....[18]....
        /*00a8*/ 	.word	0x0500000f


	//   ....[19]....
        /*00ac*/ 	.word	0x0500000f


	//   ....[20]....
        /*00b0*/ 	.word	0x0500000f


	//   ....[21]....
        /*00b4*/ 	.word	0x0500000f


	//   ....[22]....
        /*00b8*/ 	.word	0x0500000f


	//   ....[23]....
        /*00bc*/ 	.word	0x0500000f


	//----- nvinfo : EIATTR_COOP_GROUP_INSTR_OFFSETS
	.align		4
.L_6585:
        /*00c0*/ 	.byte	0x04, 0x28
        /*00c2*/ 	.short	(.L_6587 - .L_6586)


	//   ....[0]....
.L_6586:
        /*00c4*/ 	.word	0x000006d0


	//   ....[1]....
        /*00c8*/ 	.word	0x00000700


	//   ....[2]....
        /*00cc*/ 	.word	0x00000860


	//   ....[3]....
        /*00d0*/ 	.word	0x00000880


	//   ....[4]....
        /*00d4*/ 	.word	0x00000e00


	//   ....[5]....
        /*00d8*/ 	.word	0x00000e30


	//   ....[6]....
        /*00dc*/ 	.word	0x00000f90


	//   ....[7]....
        /*00e0*/ 	.word	0x00000fb0


	//   ....[8]....
        /*00e4*/ 	.word	0x00001490


	//   ....[9]....
        /*00e8*/ 	.word	0x000014c0


	//   ....[10]....
        /*00ec*/ 	.word	0x00001620


	//   ....[11]....
        /*00f0*/ 	.word	0x00001640


	//   ....[12]....
        /*00f4*/ 	.word	0x00001a60


	//   ....[13]....
        /*00f8*/ 	.word	0x00001ab0


	//   ....[14]....
        /*00fc*/ 	.word	0x00001c60


	//   ....[15]....
        /*0100*/ 	.word	0x00001cc0


	//   ....[16]....
        /*0104*/ 	.word	0x00001d60


	//   ....[17]....
        /*0108*/ 	.word	0x00001e00


	//   ....[18]....
        /*010c*/ 	.word	0x00001fb0


	//   ....[19]....
        /*0110*/ 	.word	0x00002010


	//   ....[20]....
        /*0114*/ 	.word	0x000020b0


	//   ....[21]....
        /*0118*/ 	.word	0x00002150


	//   ....[22]....
        /*011c*/ 	.word	0x00002300


	//   ....[23]....
        /*0120*/ 	.word	0x00002360


	//----- nvinfo : EIATTR_VRC_CTA_INIT_COUNT
	.align		4
.L_6587:
        /*0124*/ 	.byte	0x02, 0x4a
	.zero		1
	.zero		1


	//----- nvinfo : EIATTR_SYSCALL_OFFSETS
	.align		4
        /*0128*/ 	.byte	0x04, 0x46
        /*012a*/ 	.short	(.L_6589 - .L_6588)


	//   ....[0]....
.L_6588:
        /*012c*/ 	.word	0x00000140


	//----- nvinfo : EIATTR_EXIT_INSTR_OFFSETS
	.align		4
.L_6589:
        /*0130*/ 	.byte	0x04, 0x1c
        /*0132*/ 	.short	(.L_6591 - .L_6590)


	//   ....[0]....
.L_6590:
        /*0134*/ 	.word	0x00000200


	//   ....[1]....
        /*0138*/ 	.word	0x00000c20


	//   ....[2]....
        /*013c*/ 	.word	0x000019f0


	//----- nvinfo : EIATTR_CRS_STACK_SIZE
	.align		4
.L_6591:
        /*0140*/ 	.byte	0x04, 0x1e
        /*0142*/ 	.short	(.L_6593 - .L_6592)
.L_6592:
        /*0144*/ 	.word	0x00000000


	//----- nvinfo : EIATTR_CBANK_PARAM_SIZE
	.align		4
.L_6593:
        /*0148*/ 	.byte	0x03, 0x19
        /*014a*/ 	.short	0x0030


	//----- nvinfo : EIATTR_PARAM_CBANK
	.align		4
        /*014c*/ 	.byte	0x04, 0x0a
        /*014e*/ 	.short	(.L_6595 - .L_6594)
	.align		4
.L_6594:
        /*0150*/ 	.word	index@(.nv.constant0._Z15SoftmaxWarpImplI10DirectLoadI13__nv_bfloat16fE11DirectStoreIfS1_EfLi1ELi1ELi2ELi2ELb0EL9Algorithm0EEvT_T0_ll)
        /*0154*/ 	.short	0x0380
        /*0156*/ 	.short	0x0030


	//----- nvinfo : EIATTR_SW_WAR
	.align		4
.L_6595:
        /*0158*/ 	.byte	0x04, 0x36
        /*015a*/ 	.short	(.L_6597 - .L_6596)
.L_6596:
        /*015c*/ 	.word	0x00000008
.L_6597:


//--------------------- .nv.info._Z15SoftmaxWarpImplI10DirectLoadI13__nv_bfloat16fE11DirectStoreIfS1_EfLi1ELi1ELi1ELi1ELb1EL9Algorithm0EEvT_T0_ll --------------------------
	.section	.nv.info._Z15SoftmaxWarpImplI10DirectLoadI13__nv_bfloat16fE11DirectStoreIfS1_EfLi1ELi1ELi1ELi1ELb1EL9Algorithm0EEvT_T0_ll,"",@"SHT_CUDA_INFO"
	.sectionflags	@""
	.align	4


	//----- nvinfo : EIATTR_CUDA_API_VERSION
	.align		4
        /*0000*/ 	.byte	0x04, 0x37
        /*0002*/ 	.short	(.L_6599 - .L_6598)
.L_6598:
        /*0004*/ 	.word	0x00000082


	//----- nvinfo : EIATTR_KPARAM_INFO
	.align		4
.L_6599:
        /*0008*/ 	.byte	0x04, 0x17
        /*000a*/ 	.short	(.L_6601 - .L_6600)
.L_6600:
        /*000c*/ 	.word	0x00000000
        /*0010*/ 	.short	0x0003
        /*0012*/ 	.short	0x0028
        /*0014*/ 	.byte	0x00, 0xf0, 0x21, 0x00


	//----- nvinfo : EIATTR_KPARAM_INFO
	.align		4
.L_6601:
        /*0018*/ 	.byte	0x04, 0x17
        /*001a*/ 	.short	(.L_6603 - .L_6602)
.L_6602:
        /*001c*/ 	.word	0x00000000
        /*0020*/ 	.short	0x0002
        /*0022*/ 	.short	0x0020
        /*0024*/ 	.byte	0x00, 0xf0, 0x21, 0x00


	//----- nvinfo : EIATTR_KPARAM_INFO
	.align		4
.L_6603:
        /*0028*/ 	.byte	0x04, 0x17
        /*002a*/ 	.short	(.L_6605 - .L_6604)
.L_6604:
        /*002c*/ 	.word	0x00000000
        /*0030*/ 	.short	0x0001
        /*0032*/ 	.short	0x0010
        /*0034*/ 	.byte	0x00, 0xf0, 0x41, 0x00


	//----- nvinfo : EIATTR_KPARAM_INFO
	.align		4
.L_6605:
        /*0038*/ 	.byte	0x04, 0x17
        /*003a*/ 	.short	(.L_6607 - .L_6606)
.L_6606:
        /*003c*/ 	.word	0x00000000
        /*0040*/ 	.short	0x0000
        /*0042*/ 	.short	0x0000
        /*0044*/ 	.byte	0x00, 0xf0, 0x41, 0x00


	//----- nvinfo : EIATTR_SPARSE_MMA_MASK
	.align		4
.L_6607:
        /*0048*/ 	.byte	0x03, 0x50
        /*004a*/ 	.short	0x0000


	//----- nvinfo : EIATTR_MAXREG_COUNT
	.align		4
        /*004c*/ 	.byte	0x03, 0x1b
        /*004e*/ 	.short	0x00ff


	//----- nvinfo : EIATTR_EXTERNS
	.align		4
        /*0050*/ 	.byte	0x04, 0x0f
        /*0052*/ 	.short	(.L_6609 - .L_6608)


	//   ....[0]....
	.align		4
.L_6608:
        /*0054*/ 	.word	index@(__assertfail)


	//----- nvinfo : EIATTR_MERCURY_ISA_VERSION
	.align		4
.L_6609:
        /*0058*/ 	.byte	0x03, 0x5f
        /*005a*/ 	.short	0x0101


	//----- nvinfo : EIATTR_VRC_CTA_INIT_COUNT
	.align		4
        /*005c*/ 	.byte	0x02, 0x4a
	.zero		1
	.zero		1


	//----- nvinfo : EIATTR_SYSCALL_OFFSETS
	.align		4
        /*0060*/ 	.byte	0x04, 0x46
        /*0062*/ 	.short	(.L_6611 - .L_6610)


	//   ....[0]....
.L_6610:
        /*0064*/ 	.word	0x00000190


	//----- nvinfo : EIATTR_EXIT_INSTR_OFFSETS
	.align		4
.L_6611:
        /*0068*/ 	.byte	0x04, 0x1c
        /*006a*/ 	.short	(.L_6613 - .L_6612)


	//   ....[0]....
.L_6612:
        /*006c*/ 	.word	0x00000240


	//   ....[1]....
        /*0070*/ 	.word	0x00000ac0


	//   ....[2]....
        /*0074*/ 	.word	0x00001aa0


	//----- nvinfo : EIATTR_CRS_STACK_SIZE
	.align		4
.L_6613:
        /*0078*/ 	.byte	0x04, 0x1e
        /*007a*/ 	.short	(.L_6615 - .L_6614)
.L_6614:
        /*007c*/ 	.word	0x00000000


	//----- nvinfo : EIATTR_CBANK_PARAM_SIZE
	.align		4
.L_6615:
        /*0080*/ 	.byte	0x03, 0x19
        /*0082*/ 	.short	0x0030


	//----- nvinfo : EIATTR_PARAM_CBANK
	.align		4
        /*0084*/ 	.byte	0x04, 0x0a
        /*0086*/ 	.short	(.L_6617 - .L_6616)
	.align		4
.L_6616:
        /*0088*/ 	.word	index@(.nv.constant0._Z15SoftmaxWarpImplI10DirectLoadI13__nv_bfloat16fE11DirectStoreIfS1_EfLi1ELi1ELi1ELi1ELb1EL9Algorithm0EEvT_T0_ll)
        /*008c*/ 	.short	0x0380
        /*008e*/ 	.short	0x0030


	//----- nvinfo : EIATTR_SW_WAR
	.align		4
.L_6617:
        /*0090*/ 	.byte	0x04, 0x36
        /*0092*/ 	.short	(.L_6619 - .L_6618)
.L_6618:
        /*0094*/ 	.word	0x00000008
.L_6619:


//--------------------- .nv.info._Z15SoftmaxWarpImplI10DirectLoadI13__nv_bfloat16fE11DirectStoreIfS1_EfLi1ELi1ELi1ELi1ELb0EL9Algorithm0EEvT_T0_ll --------------------------
	.section	.nv.info._Z15SoftmaxWarpImplI10DirectLoadI13__nv_bfloat16fE11DirectStoreIfS1_EfLi1ELi1ELi1ELi1ELb0EL9Algorithm0EEvT_T0_ll,"",@"SHT_CUDA_INFO"
	.sectionflags	@""
	.align	4


	//----- nvinfo : EIATTR_CUDA_API_VERSION
	.align		4
        /*0000*/ 	.byte	0x04, 0x37
        /*0002*/ 	.short	(.L_6621 - .L_6620)
.L_6620:
        /*0004*/ 	.word	0x00000082


	//----- nvinfo : EIATTR_KPARAM_INFO
	.align		4
.L_6621:
        /*0008*/ 	.byte	0x04, 0x17
        /*000a*/ 	.short	(.L_6623 - .L_6622)
.L_6622:
        /*000c*/ 	.word	0x00000000
        /*0010*/ 	.short	0x0003
        /*0012*/ 	.short	0x0028
        /*0014*/ 	.byte	0x00, 0xf0, 0x21, 0x00


	//----- nvinfo : EIATTR_KPARAM_INFO
	.align		4
.L_6623:
        /*0018*/ 	.byte	0x04, 0x17
        /*001a*/ 	.short	(.L_6625 - .L_6624)
.L_6624:
        /*001c*/ 	.word	0x00000000
        /*0020*/ 	.short	0x0002
        /*0022*/ 	.short	0x0020
        /*0024*/ 	.byte	0x00, 0xf0, 0x21, 0x00


	//----- nvinfo : EIATTR_KPARAM_INFO
	.align		4
.L_6625:
        /*0028*/ 	.byte	0x04, 0x17
        /*002a*/ 	.short	(.L_6627 - .L_6626)
.L_6626:
        /*002c*/ 	.word	0x00000000
        /*0030*/ 	.short	0x0001
        /*0032*/ 	.short	0x0010
        /*0034*/ 	.byte	0x00, 0xf0, 0x41, 0x00


	//----- nvinfo : EIATTR_KPARAM_INFO
	.align		4
.L_6627:
        /*0038*/ 	.byte	0x04, 0x17
        /*003a*/ 	.short	(.L_6629 - .L_6628)
.L_6628:
        /*003c*/ 	.word	0x00000000
        /*0040*/ 	.short	0x0000
        /*0042*/ 	.short	0x0000
        /*0044*/ 	.byte	0x00, 0xf0, 0x41, 0x00


	//----- nvinfo : EIATTR_SPARSE_MMA_MASK
	.align		4
.L_6629:
        /*0048*/ 	.byte	0x03, 0x50
        /*004a*/ 	.short	0x0000


	//----- nvinfo : EIATTR_MAXREG_COUNT
	.align		4
        /*004c*/ 	.byte	0x03, 0x1b
        /*004e*/ 	.short	0x00ff


	//----- nvinfo : EIATTR_EXTERNS
	.align		4
        /*0050*/ 	.byte	0x04, 0x0f
        /*0052*/ 	.short	(.L_6631 - .L_6630)


	//   ....[0]....
	.align		4
.L_6630:
        /*0054*/ 	.word	index@(__assertfail)


	//----- nvinfo : EIATTR_MERCURY_ISA_VERSION
	.align		4
.L_6631:
        /*0058*/ 	.byte	0x03, 0x5f
        /*005a*/ 	.short	0x0101


	//----- nvinfo : EIATTR_VRC_CTA_INIT_COUNT
	.align		4
        /*005c*/ 	.byte	0x02, 0x4a
	.zero		1
	.zero		1


	//----- nvinfo : EIATTR_SYSCALL_OFFSETS
	.align		4
        /*0060*/ 	.byte	0x04, 0x46
        /*0062*/ 	.short	(.L_6633 - .L_6632)


	//   ....[0]....
.L_6632:
        /*0064*/ 	.word	0x00000170


	//----- nvinfo : EIATTR_EXIT_INSTR_OFFSETS
	.align		4
.L_6633:
        /*0068*/ 	.byte	0x04, 0x1c
        /*006a*/ 	.short	(.L_6635 - .L_6634)


	//   ....[0]....
.L_6634:
        /*006c*/ 	.word	0x00000220


	//   ....[1]....
        /*0070*/ 	.word	0x00000a70


	//   ....[2]....
        /*0074*/ 	.word	0x000017c0


	//----- nvinfo : EIATTR_CRS_STACK_SIZE
	.align		4
.L_6635:
        /*0078*/ 	.byte	0x04, 0x1e
        /*007a*/ 	.short	(.L_6637 - .L_6636)
.L_6636:
        /*007c*/ 	.word	0x00000000


	//----- nvinfo : EIATTR_CBANK_PARAM_SIZE
	.align		4
.L_6637:
        /*0080*/ 	.byte	0x03, 0x19
        /*0082*/ 	.short	0x0030


	//----- nvinfo : EIATTR_PARAM_CBANK
	.align		4
        /*0084*/ 	.byte	0x04, 0x0a
        /*0086*/ 	.short	(.L_6639 - .L_6638)
	.align		4
.L_6638:
        /*0088*/ 	.word	index@(.nv.constant0._Z15SoftmaxWarpImplI10DirectLoadI13__nv_bfloat16fE11DirectStoreIfS1_EfLi1ELi1ELi1ELi1ELb0EL9Algorithm0EEvT_T0_ll)
        /*008c*/ 	.short	0x0380
        /*008e*/ 	.short	0x0030


	//----- nvinfo : EIATTR_SW_WAR
	.align		4
.L_6639:
        /*0090*/ 	.byte	0x04, 0x36
        /*0092*/ 	.short	(.L_6641 - .L_6640)
.L_6640:
        /*0094*/ 	.word	0x00000008
.L_6641:


//--------------------- .nv.info._Z15SoftmaxWarpImplI10DirectLoadI13__nv_bfloat16fE11DirectStoreIfS1_EfLi1ELi1ELi1ELi2ELb1EL9Algorithm0EEvT_T0_ll --------------------------
	.section	.nv.info._Z15SoftmaxWarpImplI10DirectLoadI13__nv_bfloat16fE11DirectStoreIfS1_EfLi1ELi1ELi1ELi2ELb1EL9Algorithm0EEvT_T0_ll,"",@"SHT_CUDA_INFO"
	.sectionflags	@""
	.align	4


	//----- nvinfo : EIATTR_CUDA_API_VERSION
	.align		4
        /*0000*/ 	.byte	0x04, 0x37
        /*0002*/ 	.short	(.L_6643 - .L_6642)
.L_6642:
        /*0004*/ 	.word	0x00000082


	//----- nvinfo : EIATTR_KPARAM_INFO
	.align		4
.L_6643:
        /*0008*/ 	.byte	0x04, 0x17
        /*000a*/ 	.short	(.L_6645 - .L_6644)
.L_6644:
        /*000c*/ 	.word	0x00000000
        /*0010*/ 	.short	0x0003
        /*0012*/ 	.short	0x0028
        /*0014*/ 	.byte	0x00, 0xf0, 0x21, 0x00


	//----- nvinfo : EIATTR_KPARAM_INFO
	.align		4
.L_6645:
        /*0018*/ 	.byte	0x04, 0x17
        /*001a*/ 	.short	(.L_6647 - .L_6646)
.L_6646:
        /*001c*/ 	.word	0x00000000
        /*0020*/ 	.short	0x0002
        /*0022*/ 	.short	0x0020
        /*0024*/ 	.byte	0x00, 0xf0, 0x21, 0x00


	//----- nvinfo : EIATTR_KPARAM_INFO
	.align		4
.L_6647:
        /*0028*/ 	.byte	0x04, 0x17
        /*002a*/ 	.short	(.L_6649 - .L_6648)
.L_6648:
        /*002c*/ 	.word	0x00000000
        /*0030*/ 	.short	0x0001
        /*0032*/ 	.short	0x0010
        /*0034*/ 	.byte	0x00, 0xf0, 0x41, 0x00


	//----- nvinfo : EIATTR_KPARAM_INFO
	.align		4
.L_6649:
        /*0038*/ 	.byte	0x04, 0x17
        /*003a*/ 	.short	(.L_6651 - .L_6650)
.L_6650:
        /*003c*/ 	.word	0x00000000
        /*0040*/ 	.short	0x0000
        /*0042*/ 	.short	0x0000
        /*0044*/ 	.byte	0x00, 0xf0, 0x41, 0x00


	//----- nvinfo : EIATTR_SPARSE_MMA_MASK
	.align		4
.L_6651:
        /*0048*/ 	.byte	0x03, 0x50
        /*004a*/ 	.short	0x0000


	//----- nvinfo : EIATTR_MAXREG_COUNT
	.align		4
        /*004c*/ 	.byte	0x03, 0x1b
        /*004e*/ 	.short	0x00ff


	//----- nvinfo : EIATTR_EXTERNS
	.align		4
        /*0050*/ 	.byte	0x04, 0x0f
        /*0052*/ 	.short	(.L_6653 - .L_6652)


	//   ....[0]....
	.align		4
.L_6652:
        /*0054*/ 	.word	index@(__assertfail)


	//----- nvinfo : EIATTR_MERCURY_ISA_VERSION
	.align		4
.L_6653:
        /*0058*/ 	.byte	0x03, 0x5f
        /*005a*/ 	.short	0x0101


	//----- nvinfo : EIATTR_VRC_CTA_INIT_COUNT
	.align		4
        /*005c*/ 	.byte	0x02, 0x4a
	.zero		1
	.zero		1


	//----- nvinfo : EIATTR_SYSCALL_OFFSETS
	.align		4
        /*0060*/ 	.byte	0x04, 0x46
        /*0062*/ 	.short	(.L_6655 - .L_6654)


	//   ....[0]....
.L_6654:
        /*0064*/ 	.word	0x00000170


	//----- nvinfo : EIATTR_EXIT_INSTR_OFFSETS
	.align		4
.L_6655:
        /*0068*/ 	.byte	0x04, 0x1c
        /*006a*/ 	.short	(.L_6657 - .L_6656)


	//   ....[0]....
.L_6656:
        /*006c*/ 	.word	0x00000230


	//   ....[1]....
        /*0070*/ 	.word	0x00000d50


	//   ....[2]....
        /*0074*/ 	.word	0x00001c50


	//----- nvinfo : EIATTR_CRS_STACK_SIZE
	.align		4
.L_6657:
        /*0078*/ 	.byte	0x04, 0x1e
        /*007a*/ 	.short	(.L_6659 - .L_6658)
.L_6658:
        /*007c*/ 	.word	0x00000000


	//----- nvinfo : EIATTR_CBANK_PARAM_SIZE
	.align		4
.L_6659:
        /*0080*/ 	.byte	0x03, 0x19
        /*0082*/ 	.short	0x0030


	//----- nvinfo : EIATTR_PARAM_CBANK
	.align		4
        /*0084*/ 	.byte	0x04, 0x0a
        /*0086*/ 	.short	(.L_6661 - .L_6660)
	.align		4
.L_6660:
        /*0088*/ 	.word	index@(.nv.constant0._Z15SoftmaxWarpImplI10DirectLoadI13__nv_bfloat16fE11DirectStoreIfS1_EfLi1ELi1ELi1ELi2ELb1EL9Algorithm0EEvT_T0_ll)
        /*008c*/ 	.short	0x0380
        /*008e*/ 	.short	0x0030


	//----- nvinfo : EIATTR_SW_WAR
	.align		4
.L_6661:
        /*0090*/ 	.byte	0x04, 0x36
        /*0092*/ 	.short	(.L_6663 - .L_6662)
.L_6662:
        /*0094*/ 	.word	0x00000008
.L_6663:


//--------------------- .nv.info._Z15SoftmaxWarpImplI10DirectLoadI13__nv_bfloat16fE11DirectStoreIfS1_EfLi1ELi1ELi1ELi2ELb0EL9Algorithm0EEvT_T0_ll --------------------------
	.section	.nv.info._Z15SoftmaxWarpImplI10DirectLoadI13__nv_bfloat16fE11DirectStoreIfS1_EfLi1ELi1ELi1ELi2ELb0EL9Algorithm0EEvT_T0_ll,"",@"SHT_CUDA_INFO"
	.sectionflags	@""
	.align	4


	//----- nvinfo : EIATTR_CUDA_API_VERSION
	.align		4
        /*0000*/ 	.byte	0x04, 0x37
        /*0002*/ 	.short	(.L_6665 - .L_6664)
.L_6664:
        /*0004*/ 	.word	0x00000082


	//----- nvinfo : EIATTR_KPARAM_INFO
	.align		4
.L_6665:
        /*0008*/ 	.byte	0x04, 0x17
        /*000a*/ 	.short	(.L_6667 - .L_6666)
.L_6666:
        /*000c*/ 	.word	0x00000000
        /*0010*/ 	.short	0x0003
        /*0012*/ 	.short	0x0028
        /*0014*/ 	.byte	0x00, 0xf0, 0x21, 0x00


	//----- nvinfo : EIATTR_KPARAM_INFO
	.align		4
.L_6667:
        /*0018*/ 	.byte	0x04, 0x17
        /*001a*/ 	.short	(.L_6669 - .L_6668)
.L_6668:
        /*001c*/ 	.word	0x00000000
        /*0020*/ 	.short	0x0002
        /*0022*/ 	.short	0x0020
        /*0024*/ 	.byte	0x00, 0xf0, 0x21, 0x00


	//----- nvinfo : EIATTR_KPARAM_INFO
	.align		4
.L_6669:
        /*0028*/ 	.byte	0x04, 0x17
        /*002a*/ 	.short	(.L_6671 - .L_6670)
.L_6670:
        /*002c*/ 	.word	0x00000000
        /*0030*/ 	.short	0x0001
        /*0032*/ 	.short	0x0010
        /*0034*/ 	.byte	0x00, 0xf0, 0x41, 0x00


	//----- nvinfo : EIATTR_KPARAM_INFO
	.align		4
.L_6671:
        /*0038*/ 	.byte	0x04, 0x17
        /*003a*/ 	.short	(.L_6673 - .L_6672)
.L_6672:
        /*003c*/ 	.word	0x00000000
        /*0040*/ 	.short	0x0000
        /*0042*/ 	.short	0x0000
        /*0044*/ 	.byte	0x00, 0xf0, 0x41, 0x00


	//----- nvinfo : EIATTR_SPARSE_MMA_MASK
	.align		4
.L_6673:
        /*0048*/ 	.byte	0x03, 0x50
        /*004a*/ 	.short	0x0000


	//----- nvinfo : EIATTR_MAXREG_COUNT
	.align		4
        /*004c*/ 	.byte	0x03, 0x1b
        /*004e*/ 	.short	0x00ff


	//----- nvinfo : EIATTR_EXTERNS
	.align		4
        /*0050*/ 	.byte	0x04, 0x0f
        /*0052*/ 	.short	(.L_6675 - .L_6674)


	//   ....[0]....
	.align		4
.L_6674:
        /*0054*/ 	.word	index@(__assertfail)


	//----- nvinfo : EIATTR_MERCURY_ISA_VERSION
	.align		4
.L_6675:
        /*0058*/ 	.byte	0x03, 0x5f
        /*005a*/ 	.short	0x0101


	//----- nvinfo : EIATTR_VRC_CTA_INIT_COUNT
	.align		4
        /*005c*/ 	.byte	0x02, 0x4a
	.zero		1
	.zero		1


	//----- nvinfo : EIATTR_SYSCALL_OFFSETS
	.align		4
        /*0060*/ 	.byte	0x04, 0x46
        /*0062*/ 	.short	(.L_6677 - .L_6676)


	//   ....[0]....
.L_6676:
        /*0064*/ 	.word	0x00000140


	//----- nvinfo : EIATTR_EXIT_INSTR_OFFSETS
	.align		4
.L_6677:
        /*0068*/ 	.byte	0x04, 0x1c
        /*006a*/ 	.short	(.L_6679 - .L_6678)


	//   ....[0]....
.L_6678:
        /*006c*/ 	.word	0x00000200


	//   ....[1]....
        /*0070*/ 	.word	0x00000b80


	//   ....[2]....
        /*0074*/ 	.word	0x00001800


	//----- nvinfo : EIATTR_CRS_STACK_SIZE
	.align		4
.L_6679:
        /*0078*/ 	.byte	0x04, 0x1e
        /*007a*/ 	.short	(.L_6681 - .L_6680)
.L_6680:
        /*007c*/ 	.word	0x00000000


	//----- nvinfo : EIATTR_CBANK_PARAM_SIZE
	.align		4
.L_6681:
        /*0080*/ 	.byte	0x03, 0x19
        /*0082*/ 	.short	0x0030


	//----- nvinfo : EIATTR_PARAM_CBANK
	.align		4
        /*0084*/ 	.byte	0x04, 0x0a
        /*0086*/ 	.short	(.L_6683 - .L_6682)
	.align		4
.L_6682:
        /*0088*/ 	.word	index@(.nv.constant0._Z15SoftmaxWarpImplI10DirectLoadI13__nv_bfloat16fE11DirectStoreIfS1_EfLi1ELi1ELi1ELi2ELb0EL9Algorithm0EEvT_T0_ll)
        /*008c*/ 	.short	0x0380
        /*008e*/ 	.short	0x0030


	//----- nvinfo : EIATTR_SW_WAR
	.align		4
.L_6683:
        /*0090*/ 	.byte	0x04, 0x36
        /*0092*/ 	.short	(.L_6685 - .L_6684)
.L_6684:
        /*0094*/ 	.word	0x00000008
.L_6685:


//--------------------- .nv.info._Z15SoftmaxWarpImplI10DirectLoadI13__nv_bfloat16fE11DirectStoreIfS1_EfLi2ELi32ELi32ELi1ELb1EL9Algorithm0EEvT_T0_ll --------------------------
	.section	.nv.info._Z15SoftmaxWarpImplI10DirectLoadI13__nv_bfloat16fE11DirectStoreIfS1_EfLi2ELi32ELi32ELi1ELb1EL9Algorithm0EEvT_T0_ll,"",@"SHT_CUDA_INFO"
	.sectionflags	@""
	.align	4


	//----- nvinfo : EIATTR_CUDA_API_VERSION
	.align		4
        /*0000*/ 	.byte	0x04, 0x37
        /*0002*/ 	.short	(.L_6687 - .L_6686)
.L_6686:
        /*0004*/ 	.word	0x00000082


	//----- nvinfo : EIATTR_KPARAM_INFO
	.align		4
.L_6687:
        /*0008*/ 	.byte	0x04, 0x17
        /*000a*/ 	.short	(.L_6689 - .L_6688)
.L_6688:
        /*000c*/ 	.word	0x00000000
        /*0010*/ 	.short	0x0003
        /*0012*/ 	.short	0x0028
        /*0014*/ 	.byte	0x00, 0xf0, 0x21, 0x00


	//----- nvinfo : EIATTR_KPARAM_INFO
	.align		4
.L_6689:
        /*0018*/ 	.byte	0x04, 0x17
        /*001a*/ 	.short	(.L_6691 - .L_6690)
.L_6690:
        /*001c*/ 	.word	0x00000000
        /*0020*/ 	.short	0x0002
        /*0022*/ 	.short	0x0020
        /*0024*/ 	.byte	0x00, 0xf0, 0x21, 0x00


	//----- nvinfo : EIATTR_KPARAM_INFO
	.align		4
.L_6691:
        /*0028*/ 	.byte	0x04, 0x17
        /*002a*/ 	.short	(.L_6693 - .L_6692)
.L_6692:
        /*002c*/ 	.word	0x00000000
        /*0030*/ 	.short	0x0001
        /*0032*/ 	.short	0x0010
        /*0034*/ 	.byte	0x00, 0xf0, 0x41, 0x00


	//----- nvinfo : EIATTR_KPARAM_INFO
	.align		4
.L_6693:
        /*0038*/ 	.byte	0x04, 0x17
        /*003a*/ 	.short	(.L_6695 - .L_6694)
.L_6694:
        /*003c*/ 	.word	0x00000000
        /*0040*/ 	.short	0x0000
        /*0042*/ 	.short	0x0000
        /*0044*/ 	.byte	0x00, 0xf0, 0x41, 0x00


	//----- nvinfo : EIATTR_SPARSE_MMA_MASK
	.align		4
.L_6695:
        /*0048*/ 	.byte	0x03, 0x50
        /*004a*/ 	.short	0x0000


	//----- nvinfo : EIATTR_MAXREG_COUNT
	.align		4
        /*004c*/ 	.byte	0x03, 0x1b
        /*004e*/ 	.short	0x00ff


	//----- nvinfo : EIATTR_EXTERNS
	.align		4
        /*0050*/ 	.byte	0x04, 0x0f
        /*0052*/ 	.short	(.L_6697 - .L_6696)


	//   ....[0]....
	.align		4
.L_6696:
        /*0054*/ 	.word	index@(__assertfail)


	//----- nvinfo : EIATTR_MERCURY_ISA_VERSION
	.align		4
.L_6697:
        /*0058*/ 	.byte	0x03, 0x5f
        /*005a*/ 	.short	0x0101


	//----- nvinfo : EIATTR_COOP_GROUP_MASK_REGIDS
	.align		4
        /*005c*/ 	.byte	0x04, 0x29
        /*005e*/ 	.short	(.L_6699 - .L_6698)


	//   ....[0]....
.L_6698:
        /*0060*/ 	.word	0xffffffff


	//   ....[1]....
        /*0064*/ 	.word	0xffffffff


	//   ....[2]....
        /*0068*/ 	.word	0xffffffff


	//   ....[3]....
        /*006c*/ 	.word	0xffffffff


	//   ....[4]....
        /*0070*/ 	.word	0xffffffff


	//   ....[5]....
        /*0074*/ 	.word	0xffffffff


	//   ....[6]....
        /*0078*/ 	.word	0xffffffff


	//   ....[7]....
        /*007c*/ 	.word	0xffffffff


	//   ....[8]....
        /*0080*/ 	.word	0xffffffff


	//   ....[9]....
        /*0084*/ 	.word	0xffffffff


	//   ....[10]....
        /*0088*/ 	.word	0x0500000f


	//   ....[11]....
        /*008c*/ 	.word	0x0500000f


	//   ....[12]....
        /*0090*/ 	.word	0x0500000f


	//   ....[13]....
        /*0094*/ 	.word	0x0500000f


	//   ....[14]....
        /*0098*/ 	.word	0x0500000f


	//   ....[15]....
        /*009c*/ 	.word	0x0500000f


	//   ....[16]....
        /*00a0*/ 	.word	0x0500000f


	//   ....[17]....
        /*00a4*/ 	.word	0x0500000f


	//   ....[18]....
        /*00a8*/ 	.word	0x0500000f


	//   ....[19]....
        /*00ac*/ 	.word	0x0500000f


	//----- nvinfo : EIATTR_COOP_GROUP_INSTR_OFFSETS
	.align		4
.L_6699:
        /*00b0*/ 	.byte	0x04, 0x28
        /*00b2*/ 	.short	(.L_6701 - .L_6700)


	//   ....[0]....
.L_6700:
        /*00b4*/ 	.word	0x00001e90


	//   ....[1]....
        /*00b8*/ 	.word	0x00001ed0


	//   ....[2]....
        /*00bc*/ 	.word	0x00001ef0


	//   ....[3]....
        /*00c0*/ 	.word	0x00001f10


	//   ....[4]....
        /*00c4*/ 	.word	0x00001f30


	//   ....[5]....
        /*00c8*/ 	.word	0x00003350


	//   ....[6]....
        /*00cc*/ 	.word	0x00003370


	//   ....[7]....
        /*00d0*/ 	.word	0x00003390


	//   ....[8]....
        /*00d4*/ 	.word	0x000033b0


	//   ....[9]....
        /*00d8*/ 	.word	0x000033d0


	//   ....[10]....
        /*00dc*/ 	.word	0x000067b0


	//   ....[11]....
        /*00e0*/ 	.word	0x00006840


	//   ....[12]....
        /*00e4*/ 	.word	0x000068a0


	//   ....[13]....
        /*00e8*/ 	.word	0x00006900


	//   ....[14]....
        /*00ec*/ 	.word	0x00006960


	//   ....[15]....
        /*00f0*/ 	.word	0x00007de0


	//   ....[16]....
        /*00f4*/ 	.word	0x00007e40


	//   ....[17]....
        /*00f8*/ 	.word	0x00007ea0


	//   ....[18]....
        /*00fc*/ 	.word	0x00007f00


	//   ....[19]....
        /*0100*/ 	.word	0x00007f60


	//----- nvinfo : EIATTR_VRC_CTA_INIT_COUNT
	.align		4
.L_6701:
        /*0104*/ 	.byte	0x02, 0x4a
	.zero		1
	.zero		1


	//----- nvinfo : EIATTR_SYSCALL_OFFSETS
	.align		4
        /*0108*/ 	.byte	0x04, 0x46
        /*010a*/ 	.short	(.L_6703 - .L_6702)


	//   ....[0]....
.L_6702:
        /*010c*/ 	.word	0x00000170


	//----- nvinfo : EIATTR_EXIT_INSTR_OFFSETS
	.align		4
.L_6703:
        /*0110*/ 	.byte	0x04, 0x1c
        /*0112*/ 	.short	(.L_6705 - .L_6704)


	//   ....[0]....
.L_6704:
        /*0114*/ 	.word	0x00000220


	//   ....[1]....
        /*0118*/ 	.word	0x00006750


	//----- nvinfo : EIATTR_CRS_STACK_SIZE
	.align		4
.L_6705:
        /*011c*/ 	.byte	0x04, 0x1e
        /*011e*/ 	.short	(.L_6707 - .L_6706)
.L_6706:
        /*0120*/ 	.word	0x00000000


	//----- nvinfo : EIATTR_CBANK_PARAM_SIZE
	.align		4
.L_6707:
        /*0124*/ 	.byte	0x03, 0x19
        /*0126*/ 	.short	0x0030


	//----- nvinfo : EIATTR_PARAM_CBANK
	.align		4
        /*0128*/ 	.byte	0x04, 0x0a
        /*012a*/ 	.short	(.L_6709 - .L_6708)
	.align		4
.L_6708:
        /*012c*/ 	.word	index@(.nv.constant0._Z15SoftmaxWarpImplI10DirectLoadI13__nv_bfloat16fE11DirectStoreIfS1_EfLi2ELi32ELi32ELi1ELb1EL9Algorithm0EEvT_T0_ll)
        /*0130*/ 	.short	0x0380
        /*0132*/ 	.short	0x0030


	//----- nvinfo : EIATTR_SW_WAR
	.align		4
.L_6709:
        /*0134*/ 	.byte	0x04, 0x36
        /*0136*/ 	.short	(.L_6711 - .L_6710)
.L_6710:
        /*0138*/ 	.word	0x00000008
.L_6711:


//--------------------- .nv.info._Z15SoftmaxWarpImplI10DirectLoadI13__nv_bfloat16fE11DirectStoreIfS1_EfLi2ELi32ELi32ELi1ELb0EL9Algorithm0EEvT_T0_ll --------------------------
	.section	.nv.info._Z15SoftmaxWarpImplI10DirectLoadI13__nv_bfloat16fE11DirectStoreIfS1_EfLi2ELi32ELi32ELi1ELb0EL9Algorithm0EEvT_T0_ll,"",@"SHT_CUDA_INFO"
	.sectionflags	@""
	.align	4


	//----- nvinfo : EIATTR_CUDA_API_VERSION
	.align		4
        /*0000*/ 	.byte	0x04, 0x37
        /*0002*/ 	.short	(.L_6713 - .L_6712)
.L_6712:
        /*0004*/ 	.word	0x00000082


	//----- nvinfo : EIATTR_KPARAM_INFO
	.align		4
.L_6713:
        /*0008*/ 	.byte	0x04, 0x17
        /*000a*/ 	.short	(.L_6715 - .L_6714)
.L_6714:
        /*000c*/ 	.word	0x00000000
        /*0010*/ 	.short	0x0003
        /*0012*/ 	.short	0x0028
        /*0014*/ 	.byte	0x00, 0xf0, 0x21, 0x00


	//----- nvinfo : EIATTR_KPARAM_INFO
	.align		4
.L_6715:
        /*0018*/ 	.byte	0x04, 0x17
        /*001a*/ 	.short	(.L_6717 - .L_6716)
.L_6716:
        /*001c*/ 	.word	0x00000000
        /*0020*/ 	.short	0x0002
        /*0022*/ 	.short	0x0020
        /*0024*/ 	.byte	0x00, 0xf0, 0x21, 0x00


	//----- nvinfo : EIATTR_KPARAM_INFO
	.align		4
.L_6717:
        /*0028*/ 	.byte	0x04, 0x17
        /*002a*/ 	.short	(.L_6719 - .L_6718)
.L_6718:
        /*002c*/ 	.word	0x00000000
        /*0030*/ 	.short	0x0001
        /*0032*/ 	.short	0x0010
        /*0034*/ 	.byte	0x00, 0xf0, 0x41, 0x00


	//----- nvinfo : EIATTR_KPARAM_INFO
	.align		4
.L_6719:
        /*0038*/ 	.byte	0x04, 0x17
        /*003a*/ 	.short	(.L_6721 - .L_6720)
.L_6720:
        /*003c*/ 	.word	0x00000000
        /*0040*/ 	.short	0x0000
        /*0042*/ 	.short	0x0000
        /*0044*/ 	.byte	0x00, 0xf0, 0x41, 0x00


	//----- nvinfo : EIATTR_SPARSE_MMA_MASK
	.align		4
.L_6721:
        /*0048*/ 	.byte	0x03, 0x50
        /*004a*/ 	.short	0x0000


	//----- nvinfo : EIATTR_MAXREG_COUNT
	.align		4
        /*004c*/ 	.byte	0x03, 0x1b
        /*004e*/ 	.short	0x00ff


	//----- nvinfo : EIATTR_EXTERNS
	.align		4
        /*0050*/ 	.byte	0x04, 0x0f
        /*0052*/ 	.short	(.L_6723 - .L_6722)


	//   ....[0]....
	.align		4
.L_6722:
        /*0054*/ 	.word	index@(__assertfail)


	//----- nvinfo : EIATTR_MERCURY_ISA_VERSION
	.align		4
.L_6723:
        /*0058*/ 	.byte	0x03, 0x5f
        /*005a*/ 	.short	0x0101


	//----- nvinfo : EIATTR_COOP_GROUP_MASK_REGIDS
	.align		4
        /*005c*/ 	.byte	0x04, 0x29
        /*005e*/ 	.short	(.L_6725 - .L_6724)


	//   ....[0]....
.L_6724:
        /*0060*/ 	.word	0xffffffff


	//   ....[1]....
        /*0064*/ 	.word	0xffffffff


	//   ....[2]....
        /*0068*/ 	.word	0xffffffff


	//   ....[3]....
        /*006c*/ 	.word	0xffffffff


	//   ....[4]....
        /*0070*/ 	.word	0xffffffff


	//   ....[5]....
        /*0074*/ 	.word	0xffffffff


	//   ....[6]....
        /*0078*/ 	.word	0xffffffff


	//   ....[7]....
        /*007c*/ 	.word	0xffffffff


	//   ....[8]....
        /*0080*/ 	.word	0xffffffff


	//   ....[9]....
        /*0084*/ 	.word	0xffffffff


	//   ....[10]....
        /*0088*/ 	.word	0x0500000f


	//   ....[11]....
        /*008c*/ 	.word	0x0500000f


	//   ....[12]....
        /*0090*/ 	.word	0x0500000f


	//   ....[13]....
        /*0094*/ 	.word	0x0500000f


	//   ....[14]....
        /*0098*/ 	.word	0x0500000f


	//   ....[15]....
        /*009c*/ 	.word	0x0500000f


	//   ....[16]....
        /*00a0*/ 	.word	0x0500000f


	//   ....[17]....
        /*00a4*/ 	.word	0x0500000f


	//   ....[18]....
        /*00a8*/ 	.word	0x0500000f


	//   ....[19]....
        /*00ac*/ 	.word	0x0500000f


	//----- nvinfo : EIATTR_COOP_GROUP_INSTR_OFFSETS
	.align		4
.L_6725:
        /*00b0*/ 	.byte	0x04, 0x28
        /*00b2*/ 	.short	(.L_6727 - .L_6726)


	//   ....[0]....
.L_6726:
        /*00b4*/ 	.word	0x000011a0


	//   ....[1]....
        /*00b8*/ 	.word	0x000011e0


	//   ....[2]....
        /*00bc*/ 	.word	0x00001200


	//   ....[3]....
        /*00c0*/ 	.word	0x00001220


	//   ....[4]....
        /*00c4*/ 	.word	0x00001240


	//   ....[5]....
        /*00c8*/ 	.word	0x00002660


	//   ....[6]....
        /*00cc*/ 	.word	0x00002680


	//   ....[7]....
        /*00d0*/ 	.word	0x000026a0


	//   ....[8]....
        /*00d4*/ 	.word	0x000026c0


	//   ....[9]....
        /*00d8*/ 	.word	0x000026e0


	//   ....[10]....
        /*00dc*/ 	.word	0x00005180


	//   ....[11]....
        /*00e0*/ 	.word	0x00005210


	//   ....[12]....
        /*00e4*/ 	.word	0x00005270


	//   ....[13]....
        /*00e8*/ 	.word	0x000052d0


	//   ....[14]....
        /*00ec*/ 	.word	0x00005330


	//   ....[15]....
        /*00f0*/ 	.word	0x000067b0


	//   ....[16]....
        /*00f4*/ 	.word	0x00006810


	//   ....[17]....
        /*00f8*/ 	.word	0x00006870


	//   ....[18]....
        /*00fc*/ 	.word	0x000068d0


	//   ....[19]....
        /*0100*/ 	.word	0x00006930


	//----- nvinfo : EIATTR_VRC_CTA_INIT_COUNT
	.align		4
.L_6727:
        /*0104*/ 	.byte	0x02, 0x4a
	.zero		1
	.zero		1


	//----- nvinfo : EIATTR_SYSCALL_OFFSETS
	.align		4
        /*0108*/ 	.byte	0x04, 0x46
        /*010a*/ 	.short	(.L_6729 - .L_6728)


	//   ....[0]....
.L_6728:
        /*010c*/ 	.word	0x00000170


	//----- nvinfo : EIATTR_EXIT_INSTR_OFFSETS
	.align		4
.L_6729:
        /*0110*/ 	.byte	0x04, 0x1c
        /*0112*/ 	.short	(.L_6731 - .L_6730)


	//   ....[0]....
.L_6730:
        /*0114*/ 	.word	0x00000220


	//   ....[1]....
        /*0118*/ 	.word	0x00005120


	//----- nvinfo : EIATTR_CRS_STACK_SIZE
	.align		4
.L_6731:
        /*011c*/ 	.byte	0x04, 0x1e
        /*011e*/ 	.short	(.L_6733 - .L_6732)
.L_6732:
        /*0120*/ 	.word	0x00000000


	//----- nvinfo : EIATTR_CBANK_PARAM_SIZE
	.align		4
.L_6733:
        /*0124*/ 	.byte	0x03, 0x19
        /*0126*/ 	.short	0x0030


	//----- nvinfo : EIATTR_PARAM_CBANK
	.align		4
        /*0128*/ 	.byte	0x04, 0x0a
        /*012a*/ 	.short	(.L_6735 - .L_6734)
	.align		4
.L_6734:
        /*012c*/ 	.word	index@(.nv.constant0._Z15SoftmaxWarpImplI10DirectLoadI13__nv_bfloat16fE11DirectStoreIfS1_EfLi2ELi32ELi32ELi1ELb0EL9Algorithm0EEvT_T0_ll)
        /*0130*/ 	.short	0x0380
        /*0132*/ 	.short	0x0030


	//----- nvinfo : EIATTR_SW_WAR
	.align		4
.L_6735:
        /*0134*/ 	.byte	0x04, 0x36
        /*0136*/ 	.short	(.L_6737 - .L_6736)
.L_6736:
        /*0138*/ 	.word	0x00000008
.L_6737:


//--------------------- .nv.info._Z15SoftmaxWarpImplI10DirectLoadI13__nv_bfloat16fE11DirectStoreIfS1_EfLi2ELi30ELi32ELi1ELb1EL9Algorithm0EEvT_T0_ll --------------------------
	.section	.nv.info._Z15SoftmaxWarpImplI10DirectLoadI13__nv_bfloat16fE11DirectStoreIfS1_EfLi2ELi30ELi32ELi1ELb1EL9Algorithm0EEvT_T0_ll,"",@"SHT_CUDA_INFO"
	.sectionflags	@""
	.align	4


	//----- nvinfo : EIATTR_CUDA_API_VERSION
	.align		4
        /*0000*/ 	.byte	0x04, 0x37
        /*0002*/ 	.short	(.L_6739 - .L_6738)
.L_6738:
        /*0004*/ 	.word	0x00000082


	//----- nvinfo : EIATTR_KPARAM_INFO
	.align		4
.L_6739:
        /*0008*/ 	.byte	0x04, 0x17
        /*000a*/ 	.short	(.L_6741 - .L_6740)
.L_6740:
        /*000c*/ 	.word	0x00000000
        /*0010*/ 	.short	0x0003
        /*0012*/ 	.short	0x0028
        /*0014*/ 	.byte	0x00, 0xf0, 0x21, 0x00


	//----- nvinfo : EIATTR_KPARAM_INFO
	.align		4
.L_6741:
        /*0018*/ 	.byte	0x04, 0x17
        /*001a*/ 	.short	(.L_6743 - .L_6742)
.L_6742:
        /*001c*/ 	.word	0x00000000
        /*0020*/ 	.short	0x0002
        /*0022*/ 	.short	0x0020
        /*0024*/ 	.byte	0x00, 0xf0, 0x21, 0x00


	//----- nvinfo : EIATTR_KPARAM_INFO
	.align		4
.L_6743:
        /*0028*/ 	.byte	0x04, 0x17
        /*002a*/ 	.short	(.L_6745 - .L_6744)
.L_6744:
        /*002c*/ 	.word	0x00000000
        /*0030*/ 	.short	0x0001
        /*0032*/ 	.short	0x0010
        /*0034*/ 	.byte	0x00, 0xf0, 0x41, 0x00


	//----- nvinfo : EIATTR_KPARAM_INFO
	.align		4
.L_6745:
        /*0038*/ 	.byte	0x04, 0x17
        /*003a*/ 	.short	(.L_6747 - .L_6746)
.L_6746:
        /*003c*/ 	.word	0x00000000
        /*0040*/ 	.short	0x0000
        /*0042*/ 	.short	0x0000
        /*0044*/ 	.byte	0x00, 0xf0, 0x41, 0x00


	//----- nvinfo : EIATTR_SPARSE_MMA_MASK
	.align		4
.L_6747:
        /*0048*/ 	.byte	0x03, 0x50
        /*004a*/ 	.short	0x0000


	//----- nvinfo : EIATTR_MAXREG_COUNT
	.align		4
        /*004c*/ 	.byte	0x03, 0x1b
        /*004e*/ 	.short	0x00ff


	//----- nvinfo : EIATTR_EXTERNS
	.align		4
        /*0050*/ 	.byte	0x04, 0x0f
        /*0052*/ 	.short	(.L_6749 - .L_6748)


	//   ....[0]....
	.align		4
.L_6748:
        /*0054*/ 	.word	index@(__assertfail)


	//----- nvinfo : EIATTR_MERCURY_ISA_VERSION
	.align		4
.L_6749:
        /*0058*/ 	.byte	0x03, 0x5f
        /*005a*/ 	.short	0x0101


	//----- nvinfo : EIATTR_COOP_GROUP_MASK_REGIDS
	.align		4
        /*005c*/ 	.byte	0x04, 0x29
        /*005e*/ 	.short	(.L_6751 - .L_6750)


	//   ....[0]....
.L_6750:
        /*0060*/ 	.word	0xffffffff


	//   ....[1]....
        /*0064*/ 	.word	0xffffffff


	//   ....[2]....
        /*0068*/ 	.word	0xffffffff


	//   ....[3]....
        /*006c*/ 	.word	0xffffffff


	//   ....[4]....
        /*0070*/ 	.word	0xffffffff


	//   ....[5]....
        /*0074*/ 	.word	0xffffffff


	//   ....[6]....
        /*0078*/ 	.word	0xffffffff


	//   ....[7]....
        /*007c*/ 	.word	0xffffffff


	//   ....[8]....
        /*0080*/ 	.word	0xffffffff


	//   ....[9]....
        /*0084*/ 	.word	0xffffffff


	//   ....[10]....
        /*0088*/ 	.word	0x0500000f


	//   ....[11]....
        /*008c*/ 	.word	0x0500000f


	//   ....[12]....
        /*0090*/ 	.word	0x0500000f


	//   ....[13]....
        /*0094*/ 	.word	0x0500000f


	//   ....[14]....
        /*0098*/ 	.word	0x0500000f


	//   ....[15]....
        /*009c*/ 	.word	0x0500000f


	//   ....[16]....
        /*00a0*/ 	.word	0x0500000f


	//   ....[17]....
        /*00a4*/ 	.word	0x0500000f


	//   ....[18]....
        /*00a8*/ 	.word	0x0500000f


	//   ....[19]....
        /*00ac*/ 	.word	0x0500000f


	//----- nvinfo : EIATTR_COOP_GROUP_INSTR_OFFSETS
	.align		4
.L_6751:
        /*00b0*/ 	.byte	0x04, 0x28
        /*00b2*/ 	.short	(.L_6753 - .L_6752)


	//   ....[0]....
.L_6752:
        /*00b4*/ 	.word	0x00001cc0


	//   ....[1]....
        /*00b8*/ 	.word	0x00001d00


	//   ....[2]....
        /*00bc*/ 	.word	0x00001d20


	//   ....[3]....
        /*00c0*/ 	.word	0x00001d40


	//   ....[4]....
        /*00c4*/ 	.word	0x00001d60


	//   ....[5]....
        /*00c8*/ 	.word	0x00003040


	//   ....[6]....
        /*00cc*/ 	.word	0x00003060


	//   ....[7]....
        /*00d0*/ 	.word	0x00003080


	//   ....[8]....
        /*00d4*/ 	.word	0x000030a0


	//   ....[9]....
        /*00d8*/ 	.word	0x000030c0


	//   ....[10]....
        /*00dc*/ 	.word	0x00006180


	//   ....[11]....
        /*00e0*/ 	.word	0x00006220


	//   ....[12]....
        /*00e4*/ 	.word	0x00006280


	//   ....[13]....
        /*00e8*/ 	.word	0x000062e0


	//   ....[14]....
        /*00ec*/ 	.word	0x00006340


	//   ....[15]....
        /*00f0*/ 	.word	0x00007670


	//   ....[16]....
        /*00f4*/ 	.word	0x000076d0


	//   ....[17]....
        /*00f8*/ 	.word	0x00007730


	//   ....[18]....
        /*00fc*/ 	.word	0x00007790


	//   ....[19]....
        /*0100*/ 	.word	0x000077f0


	//----- nvinfo : EIATTR_VRC_CTA_INIT_COUNT
	.align		4
.L_6753:
        /*0104*/ 	.byte	0x02, 0x4a
	.zero		1
	.zero		1


	//----- nvinfo : EIATTR_SYSCALL_OFFSETS
	.align		4
        /*0108*/ 	.byte	0x04, 0x46
        /*010a*/ 	.short	(.L_6755 - .L_6754)


	//   ....[0]....
.L_6754:
        /*010c*/ 	.word	0x00000170


	//----- nvinfo : EIATTR_EXIT_INSTR_OFFSETS
	.align		4
.L_6755:
        /*0110*/ 	.byte	0x04, 0x1c
        /*0112*/ 	.short	(.L_6757 - .L_6756)


	//   ....[0]....
.L_6756:
        /*0114*/ 	.word	0x00000220


	//   ....[1]....
        /*0118*/ 	.word	0x00006120


	//----- nvinfo : EIATTR_CRS_STACK_SIZE
	.align		4
.L_6757:
        /*011c*/ 	.byte	0x04, 0x1e
        /*011e*/ 	.short	(.L_6759 - .L_6758)
.L_6758:
        /*0120*/ 	.word	0x00000000


	//----- nvinfo : EIATTR_CBANK_PARAM_SIZE
	.align		4
.L_6759:
        /*0124*/ 	.byte	0x03, 0x19
        /*0126*/ 	.short	0x0030


	//----- nvinfo : EIATTR_PARAM_CBANK
	.align		4
        /*0128*/ 	.byte	0x04, 0x0a
        /*012a*/ 	.short	(.L_6761 - .L_6760)
	.align		4
.L_6760:
        /*012c*/ 	.word	index@(.nv.constant0._Z15SoftmaxWarpImplI10DirectLoadI13__nv_bfloat16fE11DirectStoreIfS1_EfLi2ELi30ELi32ELi1ELb1EL9Algorithm0EEvT_T0_ll)
        /*0130*/ 	.short	0x0380
        /*0132*/ 	.short	0x0030


	//----- nvinfo : EIATTR_SW_WAR
	.align		4
.L_6761:
        /*0134*/ 	.byte	0x04, 0x36
        /*0136*/ 	.short	(.L_6763 - .L_6762)
.L_6762:
        /*0138*/ 	.word	0x00000008
.L_6763:


//--------------------- .nv.info._Z15SoftmaxWarpImplI10DirectLoadI13__nv_bfloat16fE11DirectStoreIfS1_EfLi2ELi30ELi32ELi1ELb0EL9Algorithm0EEvT_T0_ll --------------------------
	.section	.nv.info._Z15SoftmaxWarpImplI10DirectLoadI13__nv_bfloat16fE11DirectStoreIfS1_EfLi2ELi30ELi32ELi1ELb0EL9Algorithm0EEvT_T0_ll,"",@"SHT_CUDA_INFO"
	.sectionflags	@""
	.align	4


	//----- nvinfo : EIATTR_CUDA_API_VERSION
	.align		4
        /*0000*/ 	.byte	0x04, 0x37
        /*0002*/ 	.short	(.L_6765 - .L_6764)
.L_6764:
        /*0004*/ 	.word	0x00000082


	//----- nvinfo : EIATTR_KPARAM_INFO
	.align		4
.L_6765:
        /*0008*/ 	.byte	0x04, 0x17
        /*000a*/ 	.short	(.L_6767 - .L_6766)
.L_6766:
        /*000c*/ 	.word	0x00000000
        /*0010*/ 	.short	0x0003
        /*0012*/ 	.short	0x0028
        /*0014*/ 	.byte	0x00, 0xf0, 0x21, 0x00


	//----- nvinfo : EIATTR_KPARAM_INFO
	.align		4
.L_6767:
        /*0018*/ 	.byte	0x04, 0x17
        /*001a*/ 	.short	(.L_6769 - .L_6768)
.L_6768:
        /*001c*/ 	.word	0x00000000
        /*0020*/ 	.short	0x0002
        /*0022*/ 	.short	0x0020
        /*0024*/ 	.byte	0x00, 0xf0, 0x21, 0x00


	//----- nvinfo : EIATTR_KPARAM_INFO
	.align		4
.L_6769:
        /*0028*/ 	.byte	0x04, 0x17
        /*002a*/ 	.short	(.L_6771 - .L_6770)
.L_6770:
        /*002c*/ 	.word	0x00000000
        /*0030*/ 	.short	0x0001
        /*0032*/ 	.short	0x0010
        /*0034*/ 	.byte	0x00, 0xf0, 0x41, 0x00


	//----- nvinfo : EIATTR_KPARAM_INFO
	.align		4
.L_6771:
        /*0038*/ 	.byte	0x04, 0x17
        /*003a*/ 	.short	(.L_6773 - .L_6772)
.L_6772:
        /*003c*/ 	.word	0x00000000
        /*0040*/ 	.short	0x0000
        /*0042*/ 	.short	0x0000
        /*0044*/ 	.byte	0x00, 0xf0, 0x41, 0x00


	//----- nvinfo : EIATTR_SPARSE_MMA_MASK
	.align		4
.L_6773:
        /*0048*/ 	.byte	0x03, 0x50
        /*004a*/ 	.short	0x0000


	//----- nvinfo : EIATTR_MAXREG_COUNT
	.align		4
        /*004c*/ 	.byte	0x03, 0x1b
        /*004e*/ 	.short	0x00ff


	//----- nvinfo : EIATTR_EXTERNS
	.align		4
        /*0050*/ 	.byte	0x04, 0x0f
        /*0052*/ 	.short	(.L_6775 - .L_6774)


	//   ....[0]....
	.align		4
.L_6774:
        /*0054*/ 	.word	index@(__assertfail)


	//----- nvinfo : EIATTR_MERCURY_ISA_VERSION
	.align		4
.L_6775:
        /*0058*/ 	.byte	0x03, 0x5f
        /*005a*/ 	.short	0x0101


	//----- nvinfo : EIATTR_COOP_GROUP_MASK_REGIDS
	.align		4
        /*005c*/ 	.byte	0x04, 0x29
        /*005e*/ 	.short	(.L_6777 - .L_6776)


	//   ....[0]....
.L_6776:
        /*0060*/ 	.word	0xffffffff


	//   ....[1]....
        /*0064*/ 	.word	0xffffffff


	//   ....[2]....
        /*0068*/ 	.word	0xffffffff


	//   ....[3]....
        /*006c*/ 	.word	0xffffffff


	//   ....[4]....
        /*0070*/ 	.word	0xffffffff


	//   ....[5]....
        /*0074*/ 	.word	0xffffffff


	//   ....[6]....
        /*0078*/ 	.word	0xffffffff


	//   ....[7]....
        /*007c*/ 	.word	0xffffffff


	//   ....[8]....
        /*0080*/ 	.word	0xffffffff


	//   ....[9]....
        /*0084*/ 	.word	0xffffffff


	//   ....[10]....
        /*0088*/ 	.word	0x0500000f


	//   ....[11]....
        /*008c*/ 	.word	0x0500000f


	//   ....[12]....
        /*0090*/ 	.word	0x0500000f


	//   ....[13]....
        /*0094*/ 	.word	0x0500000f


	//   ....[14]....
        /*0098*/ 	.word	0x0500000f


	//   ....[15]....
        /*009c*/ 	.word	0x0500000f


	//   ....[16]....
        /*00a0*/ 	.word	0x0500000f


	//   ....[17]....
        /*00a4*/ 	.word	0x0500000f


	//   ....[18]....
        /*00a8*/ 	.word	0x0500000f


	//   ....[19]....
        /*00ac*/ 	.word	0x0500000f


	//----- nvinfo : EIATTR_COOP_GROUP_INSTR_OFFSETS
	.align		4
.L_6777:
        /*00b0*/ 	.byte	0x04, 0x28
        /*00b2*/ 	.short	(.L_6779 - .L_6778)


	//   ....[0]....
.L_6778:
        /*00b4*/ 	.word	0x000010a0


	//   ....[1]....
        /*00b8*/ 	.word	0x000010d0


	//   ....[2]....
        /*00bc*/ 	.word	0x00001100


	//   ....[3]....
        /*00c0*/ 	.word	0x00001120


	//   ....[4]....
        /*00c4*/ 	.word	0x00001140


	//   ....[5]....
        /*00c8*/ 	.word	0x00002420


	//   ....[6]....
        /*00cc*/ 	.word	0x00002440


	//   ....[7]....
        /*00d0*/ 	.word	0x00002460


	//   ....[8]....
        /*00d4*/ 	.word	0x00002480


	//   ....[9]....
        /*00d8*/ 	.word	0x000024a0


	//   ....[10]....
        /*00dc*/ 	.word	0x00004cb0


	//   ....[11]....
        /*00e0*/ 	.word	0x00004d50


	//   ....[12]....
        /*00e4*/ 	.word	0x00004db0


	//   ....[13]....
        /*00e8*/ 	.word	0x00004e10


	//   ....[14]....
        /*00ec*/ 	.word	0x00004e70


	//   ....[15]....
        /*00f0*/ 	.word	0x000061a0


	//   ....[16]....
        /*00f4*/ 	.word	0x00006200


	//   ....[17]....
        /*00f8*/ 	.word	0x00006260


	//   ....[18]....
        /*00fc*/ 	.word	0x000062c0


	//   ....[19]....
        /*0100*/ 	.word	0x00006320


	//----- nvinfo : EIATTR_VRC_CTA_INIT_COUNT
	.align		4
.L_6779:
        /*0104*/ 	.byte	0x02, 0x4a
	.zero		1
	.zero		1


	//----- nvinfo : EIATTR_SYSCALL_OFFSETS
	.align		4
        /*0108*/ 	.byte	0x04, 0x46
        /*010a*/ 	.short	(.L_6781 - .L_6780)


	//   ....[0]....
.L_6780:
        /*010c*/ 	.word	0x00000170


	//----- nvinfo : EIATTR_EXIT_INSTR_OFFSETS
	.align		4
.L_6781:
        /*0110*/ 	.byte	0x04, 0x1c
        /*0112*/ 	.short	(.L_6783 - .L_6782)


	//   ....[0]....
.L_6782:
        /*0114*/ 	.word	0x00000220


	//   ....[1]....
        /*0118*/ 	.word	0x00004c50


	//----- nvinfo : EIATTR_CRS_STACK_SIZE
	.align		4
.L_6783:
        /*011c*/ 	.byte	0x04, 0x1e
        /*011e*/ 	.short	(.L_6785 - .L_6784)
.L_6784:
        /*0120*/ 	.word	0x00000000


	//----- nvinfo : EIATTR_CBANK_PARAM_SIZE
	.align		4
.L_6785:
        /*0124*/ 	.byte	0x03, 0x19
        /*0126*/ 	.short	0x0030


	//----- nvinfo : EIATTR_PARAM_CBANK
	.align		4
        /*0128*/ 	.byte	0x04, 0x0a
        /*012a*/ 	.short	(.L_6787 - .L_6786)
	.align		4
.L_6786:
        /*012c*/ 	.word	index@(.nv.constant0._Z15SoftmaxWarpImplI10DirectLoadI13__nv_bfloat16fE11DirectStoreIfS1_EfLi2ELi30ELi32ELi1ELb0EL9Algorithm0EEvT_T0_ll)
        /*0130*/ 	.short	0x0380
        /*0132*/ 	.short	0x0030


	//----- nvinfo : EIATTR_SW_WAR
	.align		4
.L_6787:
        /*0134*/ 	.byte	0x04, 0x36
        /*0136*/ 	.short	(.L_6789 - .L_6788)
.L_6788:
        /*0138*/ 	.word	0x00000008
.L_6789:


//--------------------- .nv.info._Z15SoftmaxWarpImplI10DirectLoadI13__nv_bfloat16fE11DirectStoreIfS1_EfLi2ELi28ELi32ELi1ELb1EL9Algorithm0EEvT_T0_ll --------------------------
	.section	.nv.info._Z15SoftmaxWarpImplI10DirectLoadI13__nv_bfloat16fE11DirectStoreIfS1_EfLi2ELi28ELi32ELi1ELb1EL9Algorithm0EEvT_T0_ll,"",@"SHT_CUDA_INFO"
	.sectionflags	@""
	.align	4


	//----- nvinfo : EIATTR_CUDA_API_VERSION
	.align		4
        /*0000*/ 	.byte	0x04, 0x37
        /*0002*/ 	.short	(.L_6791 - .L_6790)
.L_6790:
        /*0004*/ 	.word	0x00000082


	//----- nvinfo : EIATTR_KPARAM_INFO
	.align		4
.L_6791:
        /*0008*/ 	.byte	0x04, 0x17
        /*000a*/ 	.short	(.L_6793 - .L_6792)
.L_6792:
        /*000c*/ 	.word	0x00000000
        /*0010*/ 	.short	0x0003
        /*0012*/ 	.short	0x0028
        /*0014*/ 	.byte	0x00, 0xf0, 0x21, 0x00


	//----- nvinfo : EIATTR_KPARAM_INFO
	.align		4
.L_6793:
        /*0018*/ 	.byte	0x04, 0x17
        /*001a*/ 	.short	(.L_6795 - .L_6794)
.L_6794:
        /*001c*/ 	.word	0x00000000
        /*0020*/ 	.short	0x0002
        /*0022*/ 	.short	0x0020
        /*0024*/ 	.byte	0x00, 0xf0, 0x21, 0x00


	//----- nvinfo : EIATTR_KPARAM_INFO
	.align		4
.L_6795:
        /*0028*/ 	.byte	0x04, 0x17
        /*002a*/ 	.short	(.L_6797 - .L_6796)
.L_6796:
        /*002c*/ 	.word	0x00000000
        /*0030*/ 	.short	0x0001
        /*0032*/ 	.short	0x0010
        /*0034*/ 	.byte	0x00, 0xf0, 0x41, 0x00


	//----- nvinfo : EIATTR_KPARAM_INFO
	.align		4
.L_6797:
        /*0038*/ 	.byte	0x04, 0x17
        /*003a*/ 	.short	(.L_6799 - .L_6798)
.L_6798:
        /*003c*/ 	.word	0x00000000
        /*0040*/ 	.short	0x0000
        /*0042*/ 	.short	0x0000
        /*0044*/ 	.byte	0x00, 0xf0, 0x41, 0x00


	//----- nvinfo : EIATTR_SPARSE_MMA_MASK
	.align		4
.L_6799:
        /*0048*/ 	.byte	0x03, 0x50
        /*004a*/ 	.short	0x0000


	//----- nvinfo : EIATTR_MAXREG_COUNT
	.align		4
        /*004c*/ 	.byte	0x03, 0x1b
        /*004e*/ 	.short	0x00ff


	//----- nvinfo : EIATTR_EXTERNS
	.align		4
        /*0050*/ 	.byte	0x04, 0x0f
        /*0052*/ 	.short	(.L_6801 - .L_6800)


	//   ....[0]....
	.align		4
.L_6800:
        /*0054*/ 	.word	index@(__assertfail)


	//----- nvinfo : EIATTR_MERCURY_ISA_VERSION
	.align		4
.L_6801:
        /*0058*/ 	.byte	0x03, 0x5f
        /*005a*/ 	.short	0x0101


	//----- nvinfo : EIATTR_COOP_GROUP_MASK_REGIDS
	.align		4
        /*005c*/ 	.byte	0x04, 0x29
        /*005e*/ 	.short	(.L_6803 - .L_6802)


	//   ....[0]....
.L_6802:
        /*0060*/ 	.word	0xffffffff


	//   ....[1]....
        /*0064*/ 	.word	0xffffffff


	//   ....[2]....
        /*0068*/ 	.word	0xffffffff


	//   ....[3]....
        /*006c*/ 	.word	0xffffffff


	//   ....[4]....
        /*0070*/ 	.word	0xffffffff


	//   ....[5]....
        /*0074*/ 	.word	0xffffffff


	//   ....[6]....
        /*0078*/ 	.word	0xffffffff


	//   ....[7]....
        /*007c*/ 	.word	0xffffffff


	//   ....[8]....
        /*0080*/ 	.word	0xffffffff


	//   ....[9]....
        /*0084*/ 	.word	0xffffffff


	//   ....[10]....
        /*0088*/ 	.word	0x0500000f


	//   ....[11]....
        /*008c*/ 	.word	0x0500000f


	//   ....[12]....
        /*0090*/ 	.word	0x0500000f


	//   ....[13]....
        /*0094*/ 	.word	0x0500000f


	//   ....[14]....
        /*0098*/ 	.word	0x0500000f


	//   ....[15]....
        /*009c*/ 	.word	0x0500000f


	//   ....[16]....
        /*00a0*/ 	.word	0x0500000f


	//   ....[17]....
        /*00a4*/ 	.word	0x0500000f


	//   ....[18]....
        /*00a8*/ 	.word	0x0500000f


	//   ....[19]....
        /*00ac*/ 	.word	0x0500000f


	//----- nvinfo : EIATTR_COOP_GROUP_INSTR_OFFSETS
	.align		4
.L_6803:
        /*00b0*/ 	.byte	0x04, 0x28
        /*00b2*/ 	.short	(.L_6805 - .L_6804)


	//   ....[0]....
.L_6804:
        /*00b4*/ 	.word	0x00001b00


	//   ....[1]....
        /*00b8*/ 	.word	0x00001b40


	//   ....[2]....
        /*00bc*/ 	.word	0x00001b60


	//   ....[3]....
        /*00c0*/ 	.word	0x00001b80


	//   ....[4]....
        /*00c4*/ 	.word	0x00001ba0


	//   ....[5]....
        /*00c8*/ 	.word	0x00002d40


	//   ....[6]....
        /*00cc*/ 	.word	0x00002d60


	//   ....[7]....
        /*00d0*/ 	.word	0x00002d80


	//   ....[8]....
        /*00d4*/ 	.word	0x00002da0


	//   ....[9]....
        /*00d8*/ 	.word	0x00002dc0


	//   ....[10]....
        /*00dc*/ 	.word	0x00005960


	//   ....[11]....
        /*00e0*/ 	.word	0x000059e0


	//   ....[12]....
        /*00e4*/ 	.word	0x00005a40


	//   ....[13]....
        /*00e8*/ 	.word	0x00005aa0


	//   ....[14]....
        /*00ec*/ 	.word	0x00005b00


	//   ....[15]....
        /*00f0*/ 	.word	0x00006d10


	//   ....[16]....
        /*00f4*/ 	.word	0x00006d70


	//   ....[17]....
        /*00f8*/ 	.word	0x00006dd0


	//   ....[18]....
        /*00fc*/ 	.word	0x00006e30


	//   ....[19]....
        /*0100*/ 	.word	0x00006e90


	//----- nvinfo : EIATTR_VRC_CTA_INIT_COUNT
	.align		4
.L_6805:
        /*0104*/ 	.byte	0x02, 0x4a
	.zero		1
	.zero		1


	//----- nvinfo : EIATTR_SYSCALL_OFFSETS
	.align		4
        /*0108*/ 	.byte	0x04, 0x46
        /*010a*/ 	.short	(.L_6807 - .L_6806)


	//   ....[0]....
.L_6806:
        /*010c*/ 	.word	0x00000170


	//----- nvinfo : EIATTR_EXIT_INSTR_OFFSETS
	.align		4
.L_6807:
        /*0110*/ 	.byte	0x04, 0x1c
        /*0112*/ 	.short	(.L_6809 - .L_6808)


	//   ....[0]....
.L_6808:
        /*0114*/ 	.word	0x00000200


	//   ....[1]....
        /*0118*/ 	.word	0x00005900


	//----- nvinfo : EIATTR_CRS_STACK_SIZE
	.align		4
.L_6809:
        /*011c*/ 	.byte	0x04, 0x1e
        /*011e*/ 	.short	(.L_6811 - .L_6810)
.L_6810:
        /*0120*/ 	.word	0x00000000


	//----- nvinfo : EIATTR_CBANK_PARAM_SIZE
	.align		4
.L_6811:
        /*0124*/ 	.byte	0x03, 0x19
        /*0126*/ 	.short	0x0030


	//----- nvinfo : EIATTR_PARAM_CBANK
	.align		4
        /*0128*/ 	.byte	0x04, 0x0a
        /*012a*/ 	.short	(.L_6813 - .L_6812)
	.align		4
.L_6812:
        /*012c*/ 	.word	index@(.nv.constant0._Z15SoftmaxWarpImplI10DirectLoadI13__nv_bfloat16fE11DirectStoreIfS1_EfLi2ELi28ELi32ELi1ELb1EL9Algorithm0EEvT_T0_ll)
        /*0130*/ 	.short	0x0380
        /*0132*/ 	.short	0x0030


	//----- nvinfo : EIATTR_SW_WAR
	.align		4
.L_6813:
        /*0134*/ 	.byte	0x04, 0x36
        /*0136*/ 	.short	(.L_6815 - .L_6814)
.L_6814:
        /*0138*/ 	.word	0x00000008
.L_6815:


//--------------------- .nv.info._Z15SoftmaxWarpImplI10DirectLoadI13__nv_bfloat16fE11DirectStoreIfS1_EfLi2ELi28ELi32ELi1ELb0EL9Algorithm0EEvT_T0_ll --------------------------
	.section	.nv.info._Z15SoftmaxWarpImplI10DirectLoadI13__nv_bfloat16fE11DirectStoreIfS1_EfLi2ELi28ELi32ELi1ELb0EL9Algorithm0EEvT_T0_ll,"",@"SHT_CUDA_INFO"
	.sectionflags	@""
	.align	4


	//----- nvinfo : EIATTR_CUDA_API_VERSION
	.align		4
        /*0000*/ 	.byte	0x04, 0x37
        /*0002*/ 	.short	(.L_6817 - .L_6816)
.L_6816:
        /*0004*/ 	.word	0x00000082


	//----- nvinfo : EIATTR_KPARAM_INFO
	.align		4
.L_6817:
        /*0008*/ 	.byte	0x04, 0x17
        /*000a*/ 	.short	(.L_6819 - .L_6818)
.L_6818:
        /*000c*/ 	.word	0x00000000
        /*0010*/ 	.short	0x0003
        /*0012*/ 	.short	0x0028
        /*0014*/ 	.byte	0x00, 0xf0, 0x21, 0x00


	//----- nvinfo : EIATTR_KPARAM_INFO
	.align		4
.L_6819:
        /*0018*/ 	.byte	0x04, 0x17
        /*001a*/ 	.short	(.L_6821 - .L_6820)
.L_6820:
        /*001c*/ 	.word	0x00000000
        /*0020*/ 	.short	0x0002
        /*0022*/ 	.short	0x0020
        /*0024*/ 	.byte	0x00, 0xf0, 0x21, 0x00


	//----- nvinfo : EIATTR_KPARAM_INFO
	.align		4
.L_6821:
        /*0028*/ 	.byte	0x04, 0x17
        /*002a*/ 	.short	(.L_6823 - .L_6822)
.L_6822:
        /*002c*/ 	.word	0x00000000
        /*0030*/ 	.short	0x0001
        /*0032*/ 	.short	0x0010
        /*0034*/ 	.byte	0x00, 0xf0, 0x41, 0x00


	//----- nvinfo : EIATTR_KPARAM_INFO
	.align		4
.L_6823:
        /*0038*/ 	.byte	0x04, 0x17
        /*003a*/ 	.short	(.L_6825 - .L_6824)
.L_6824:
        /*003c*/ 	.word	0x00000000
        /*0040*/ 	.short	0x0000
        /*0042*/ 	.short	0x0000
        /*0044*/ 	.byte	0x00, 0xf0, 0x41, 0x00


	//----- nvinfo : EIATTR_SPARSE_MMA_MASK
	.align		4
.L_6825:
        /*0048*/ 	.byte	0x03, 0x50
        /*004a*/ 	.short	0x0000


	//----- nvinfo : EIATTR_MAXREG_COUNT
	.align		4
        /*004c*/ 	.byte	0x03, 0x1b
        /*004e*/ 	.short	0x00ff


	//----- nvinfo : EIATTR_EXTERNS
	.align		4
        /*0050*/ 	.byte	0x04, 0x0f
        /*0052*/ 	.short	(.L_6827 - .L_6826)


	//   ....[0]....
	.align		4
.L_6826:
        /*0054*/ 	.word	index@(__assertfail)


	//----- nvinfo : EIATTR_MERCURY_ISA_VERSION
	.align		4
.L_6827:
        /*0058*/ 	.byte	0x03, 0x5f
        /*005a*/ 	.short	0x0101


	//----- nvinfo : EIATTR_COOP_GROUP_MASK_REGIDS
	.align		4
        /*005c*/ 	.byte	0x04, 0x29
        /*005e*/ 	.short	(.L_6829 - .L_6828)


	//   ....[0]....
.L_6828:
        /*0060*/ 	.word	0xffffffff


	//   ....[1]....
        /*0064*/ 	.word	0xffffffff


	//   ....[2]....
        /*0068*/ 	.word	0xffffffff


	//   ....[3]....
        /*006c*/ 	.word	0xffffffff


	//   ....[4]....
        /*0070*/ 	.word	0xffffffff


	//   ....[5]....
        /*0074*/ 	.word	0xffffffff


	//   ....[6]....
        /*0078*/ 	.word	0xffffffff


	//   ....[7]....
        /*007c*/ 	.word	0xffffffff


	//   ....[8]....
        /*0080*/ 	.word	0xffffffff


	//   ....[9]....
        /*0084*/ 	.word	0xffffffff


	//   ....[10]....
        /*0088*/ 	.word	0x0500000f


	//   ....[11]....
        /*008c*/ 	.word	0x0500000f


	//   ....[12]....
        /*0090*/ 	.word	0x0500000f


	//   ....[13]....
        /*0094*/ 	.word	0x0500000f


	//   ....[14]....
        /*0098*/ 	.word	0x0500000f


	//   ....[15]....
        /*009c*/ 	.word	0x0500000f


	//   ....[16]....
        /*00a0*/ 	.word	0x0500000f


	//   ....[17]....
        /*00a4*/ 	.word	0x0500000f


	//   ....[18]....
        /*00a8*/ 	.word	0x0500000f


	//   ....[19]....
        /*00ac*/ 	.word	0x0500000f


	//----- nvinfo : EIATTR_COOP_GROUP_INSTR_OFFSETS
	.align		4
.L_6829:
        /*00b0*/ 	.byte	0x04, 0x28
        /*00b2*/ 	.short	(.L_6831 - .L_6830)


	//   ....[0]....
.L_6830:
        /*00b4*/ 	.word	0x00000fa0


	//   ....[1]....
        /*00b8*/ 	.word	0x00000fe0


	//   ....[2]....
        /*00bc*/ 	.word	0x00001000


	//   ....[3]....
        /*00c0*/ 	.word	0x00001020


	//   ....[4]....
        /*00c4*/ 	.word	0x00001040


	//   ....[5]....
        /*00c8*/ 	.word	0x000021e0


	//   ....[6]....
        /*00cc*/ 	.word	0x00002200


	//   ....[7]....
        /*00d0*/ 	.word	0x00002220


	//   ....[8]....
        /*00d4*/ 	.word	0x00002240


	//   ....[9]....
        /*00d8*/ 	.word	0x00002260


	//   ....[10]....
        /*00dc*/ 	.word	0x000047e0


	//   ....[11]....
        /*00e0*/ 	.word	0x00004880


	//   ....[12]....
        /*00e4*/ 	.word	0x000048e0


	//   ....[13]....
        /*00e8*/ 	.word	0x00004940


	//   ....[14]....
        /*00ec*/ 	.word	0x000049a0


	//   ....[15]....
        /*00f0*/ 	.word	0x00005b90


	//   ....[16]....
        /*00f4*/ 	.word	0x00005bf0


	//   ....[17]....
        /*00f8*/ 	.word	0x00005c50


	//   ....[18]....
        /*00fc*/ 	.word	0x00005cb0


	//   ....[19]....
        /*0100*/ 	.word	0x00005d10


	//----- nvinfo : EIATTR_VRC_CTA_INIT_COUNT
	.align		4
.L_6831:
        /*0104*/ 	.byte	0x02, 0x4a
	.zero		1
	.zero		1


	//----- nvinfo : EIATTR_SYSCALL_OFFSETS
	.align		4
        /*0108*/ 	.byte	0x04, 0x46
        /*010a*/ 	.short	(.L_6833 - .L_6832)


	//   ....[0]....
.L_6832:
        /*010c*/ 	.word	0x00000170


	//----- nvinfo : EIATTR_EXIT_INSTR_OFFSETS
	.align		4
.L_6833:
        /*0110*/ 	.byte	0x04, 0x1c
        /*0112*/ 	.short	(.L_6835 - .L_6834)


	//   ....[0]....
.L_6834:
        /*0114*/ 	.word	0x00000220


	//   ....[1]....
        /*0118*/ 	.word	0x00004780


	//----- nvinfo : EIATTR_CRS_STACK_SIZE
	.align		4
.L_6835:
        /*011c*/ 	.byte	0x04, 0x1e
        /*011e*/ 	.short	(.L_6837 - .L_6836)
.L_6836:
        /*0120*/ 	.word	0x00000000


	//----- nvinfo : EIATTR_CBANK_PARAM_SIZE
	.align		4
.L_6837:
        /*0124*/ 	.byte	0x03, 0x19
        /*0126*/ 	.short	0x0030


	//----- nvinfo : EIATTR_PARAM_CBANK
	.align		4
        /*0128*/ 	.byte	0x04, 0x0a
        /*012a*/ 	.short	(.L_6839 - .L_6838)
	.align		4
.L_6838:
        /*012c*/ 	.word	index@(.nv.constant0._Z15SoftmaxWarpImplI10DirectLoadI13__nv_bfloat16fE11DirectStoreIfS1_EfLi2ELi28ELi32ELi1ELb0EL9Algorithm0EEvT_T0_ll)
        /*0130*/ 	.short	0x0380
        /*0132*/ 	.short	0x0030


	//----- nvinfo : EIATTR_SW_WAR
	.align		4
.L_6839:
        /*0134*/ 	.byte	0x04, 0x36
        /*0136*/ 	.short	(.L_6841 - .L_6840)
.L_6840:
        /*0138*/ 	.word	0x00000008
.L_6841:


//--------------------- .nv.info._Z15SoftmaxWarpImplI10DirectLoadI13__nv_bfloat16fE11DirectStoreIfS1_EfLi2ELi26ELi32ELi1ELb1EL9Algorithm0EEvT_T0_ll --------------------------
	.section	.nv.info._Z15SoftmaxWarpImplI10DirectLoadI13__nv_bfloat16fE11DirectStoreIfS1_EfLi2ELi26ELi32ELi1ELb1EL9Algorithm0EEvT_T0_ll,"",@"SHT_CUDA_INFO"
	.sectionflags	@""
	.align	4


	//----- nvinfo : EIATTR_CUDA_API_VERSION
	.align		4
        /*0000*/ 	.byte	0x04, 0x37
        /*0002*/ 	.short	(.L_6843 - .L_6842)
.L_6842:
        /*0004*/ 	.word	0x00000082


	//----- nvinfo : EIATTR_KPARAM_INFO
	.align		4
.L_6843:
        /*0008*/ 	.byte	0x04, 0x17
        /*000a*/ 	.short	(.L_6845 - .L_6844)
.L_6844:
        /*000c*/ 	.word	0x00000000
        /*0010*/ 	.short	0x0003
        /*0012*/ 	.short	0x0028
        /*0014*/ 	.byte	0x00, 0xf0, 0x21, 0x00


	//----- nvinfo : EIATTR_KPARAM_INFO
	.align		4
.L_6845:
        /*0018*/ 	.byte	0x04, 0x17
        /*001a*/ 	.short	(.L_6847 - .L_6846)
.L_6846:
        /*001c*/ 	.word	0x00000000
        /*0020*/ 	.short	0x0002
        /*0022*/ 	.short	0x0020
        /*0024*/ 	.byte	0x00, 0xf0, 0x21, 0x00


	//----- nvinfo : EIATTR_KPARAM_INFO
	.align		4
.L_6847:
        /*0028*/ 	.byte	0x04, 0x17
        /*002a*/ 	.short	(.L_6849 - .L_6848)
.L_6848:
        /*002c*/ 	.word	0x00000000
        /*0030*/ 	.short	0x0001
        /*0032*/ 	.short	0x0010
        /*0034*/ 	.byte	0x00, 0xf0, 0x41, 0x00


	//----- nvinfo : EIATTR_KPARAM_INFO
	.align		4
.L_6849:
        /*0038*/ 	.byte	0x04, 0x17
        /*003a*/ 	.short	(.L_6851 - .L_6850)
.L_6850:
        /*003c*/ 	.word	0x00000000
        /*0040*/ 	.short	0x0000
        /*0042*/ 	.short	0x0000
        /*0044*/ 	.byte	0x00, 0xf0, 0x41, 0x00


	//----- nvinfo : EIATTR_SPARSE_MMA_MASK
	.align		4
.L_6851:
        /*0048*/ 	.byte	0x03, 0x50
        /*004a*/ 	.short	0x0000


	//----- nvinfo : EIATTR_MAXREG_COUNT
	.align		4
        /*004c*/ 	.byte	0x03, 0x1b
        /*004e*/ 	.short	0x00ff


	//----- nvinfo : EIATTR_EXTERNS
	.align		4
        /*0050*/ 	.byte	0x04, 0x0f
        /*0052*/ 	.short	(.L_6853 - .L_6852)


	//   ....[0]....
	.align		4
.L_6852:
        /*0054*/ 	.word	index@(__assertfail)


	//----- nvinfo : EIATTR_MERCURY_ISA_VERSION
	.align		4
.L_6853:
        /*0058*/ 	.byte	0x03, 0x5f
        /*005a*/ 	.short	0x0101


	//----- nvinfo : EIATTR_COOP_GROUP_MASK_REGIDS
	.align		4
        /*005c*/ 	.byte	0x04, 0x29
        /*005e*/ 	.short	(.L_6855 - .L_6854)


	//   ....[0]....
.L_6854:
        /*0060*/ 	.word	0xffffffff


	//   ....[1]....
        /*0064*/ 	.word	0xffffffff


	//   ....[2]....
        /*0068*/ 	.word	0xffffffff


	//   ....[3]....
        /*006c*/ 	.word	0xffffffff


	//   ....[4]....
        /*0070*/ 	.word	0xffffffff


	//   ....[5]....
        /*0074*/ 	.word	0xffffffff


	//   ....[6]....
        /*0078*/ 	.word	0xffffffff


	//   ....[7]....
        /*007c*/ 	.word	0xffffffff


	//   ....[8]....
        /*0080*/ 	.word	0xffffffff


	//   ....[9]....
        /*0084*/ 	.word	0xffffffff


	//   ....[10]....
        /*0088*/ 	.word	0x0500000f


	//   ....[11]....
        /*008c*/ 	.word	0x0500000f


	//   ....[12]....
        /*0090*/ 	.word	0x0500000f


	//   ....[13]....
        /*0094*/ 	.word	0x0500000f


	//   ....[14]....
        /*0098*/ 	.word	0x0500000f


	//   ....[15]....
        /*009c*/ 	.word	0x0500000f


	//   ....[16]....
        /*00a0*/ 	.word	0x0500000f


	//   ....[17]....
        /*00a4*/ 	.word	0x0500000f


	//   ....[18]....
        /*00a8*/ 	.word	0x0500000f


	//   ....[19]....
        /*00ac*/ 	.word	0x0500000f


	//----- nvinfo : EIATTR_COOP_GROUP_INSTR_OFFSETS
	.align		4
.L_6855:
        /*00b0*/ 	.byte	0x04, 0x28
        /*00b2*/ 	.short	(.L_6857 - .L_6856)


	//   ....[0]....
.L_6856:
        /*00b4*/ 	.word	0x00001950


	//   ....[1]....
        /*00b8*/ 	.word	0x00001980


	//   ....[2]....
        /*00bc*/ 	.word	0x000019b0


	//   ....[3]....
        /*00c0*/ 	.word	0x000019d0


	//   ....[4]....
        /*00c4*/ 	.word	0x000019f0


	//   ....[5]....
        /*00c8*/ 	.word	0x00002a50


	//   ....[6]....
        /*00cc*/ 	.word	0x00002a70


	//   ....[7]....
        /*00d0*/ 	.word	0x00002a90


	//   ....[8]....
        /*00d4*/ 	.word	0x00002ab0


	//   ....[9]....
        /*00d8*/ 	.word	0x00002ad0


	//   ....[10]....
        /*00dc*/ 	.word	0x00005520


	//   ....[11]....
        /*00e0*/ 	.word	0x000055c0


	//   ....[12]....
        /*00e4*/ 	.word	0x00005620


	//   ....[13]....
        /*00e8*/ 	.word	0x00005680


	//   ....[14]....
        /*00ec*/ 	.word	0x000056e0


	//   ....[15]....
        /*00f0*/ 	.word	0x00006790


	//   ....[16]....
        /*00f4*/ 	.word	0x000067f0


	//   ....[17]....
        /*00f8*/ 	.word	0x00006850


	//   ....[18]....
        /*00fc*/ 	.word	0x000068b0


	//   ....[19]....
        /*0100*/ 	.word	0x00006910


	//----- nvinfo : EIATTR_VRC_CTA_INIT_COUNT
	.align		4
.L_6857:
        /*0104*/ 	.byte	0x02, 0x4a
	.zero		1
	.zero		1


	//----- nvinfo : EIATTR_SYSCALL_OFFSETS
	.align		4
        /*0108*/ 	.byte	0x04, 0x46
        /*010a*/ 	.short	(.L_6859 - .L_6858)


	//   ....[0]....
.L_6858:
        /*010c*/ 	.word	0x00000170


	//----- nvinfo : EIATTR_EXIT_INSTR_OFFSETS
	.align		4
.L_6859:
        /*0110*/ 	.byte	0x04, 0x1c
        /*0112*/ 	.short	(.L_6861 - .L_6860)


	//   ....[0]....
.L_6860:
        /*0114*/ 	.word	0x00000200


	//   ....[1]....
        /*0118*/ 	.word	0x000054c0


	//----- nvinfo : EIATTR_CRS_STACK_SIZE
	.align		4
.L_6861:
        /*011c*/ 	.byte	0x04, 0x1e
        /*011e*/ 	.short	(.L_6863 - .L_6862)
.L_6862:
        /*0120*/ 	.word	0x00000000


	//----- nvinfo : EIATTR_CBANK_PARAM_SIZE
	.align		4
.L_6863:
        /*0124*/ 	.byte	0x03, 0x19
        /*0126*/ 	.short	0x0030


	//----- nvinfo : EIATTR_PARAM_CBANK
	.align		4
        /*0128*/ 	.byte	0x04, 0x0a
        /*012a*/ 	.short	(.L_6865 - .L_6864)
	.align		4
.L_6864:
        /*012c*/ 	.word	index@(.nv.constant0._Z15SoftmaxWarpImplI10DirectLoadI13__nv_bfloat16fE11DirectStoreIfS1_EfLi2ELi26ELi32ELi1ELb1EL9Algorithm0EEvT_T0_ll)
        /*0130*/ 	.short	0x0380
        /*0132*/ 	.short	0x0030


	//----- nvinfo : EIATTR_SW_WAR
	.align		4
.L_6865:
        /*0134*/ 	.byte	0x04, 0x36
        /*0136*/ 	.short	(.L_6867 - .L_6866)
.L_6866:
        /*0138*/ 	.word	0x00000008
.L_6867:


//--------------------- .nv.info._Z15SoftmaxWarpImplI10DirectLoadI13__nv_bfloat16fE11DirectStoreIfS1_EfLi2ELi26ELi32ELi1ELb0EL9Algorithm0EEvT_T0_ll --------------------------
	.section	.nv.info._Z15SoftmaxWarpImplI10DirectLoadI13__nv_bfloat16fE11DirectStoreIfS1_EfLi2ELi26ELi32ELi1ELb0EL9Algorithm0EEvT_T0_ll,"",@"SHT_CUDA_INFO"
	.sectionflags	@""
	.align	4


	//----- nvinfo : EIATTR_CUDA_API_VERSION
	.align		4
        /*0000*/ 	.byte	0x04, 0x37
        /*0002*/ 	.short	(.L_6869 - .L_6868)
.L_6868:
        /*0004*/ 	.word	0x00000082


	//----- nvinfo : EIATTR_KPARAM_INFO
	.align		4
.L_6869:
        /*0008*/ 	.byte	0x04, 0x17
        /*000a*/ 	.short	(.L_6871 - .L_6870)
.L_6870:
        /*000c*/ 	.word	0x00000000
        /*0010*/ 	.short	0x0003
        /*0012*/ 	.short	0x0028
        /*0014*/ 	.byte	0x00, 0xf0, 0x21, 0x00


	//----- nvinfo : EIATTR_KPARAM_INFO
	.align		4
.L_6871:
        /*0018*/ 	.byte	0x04, 0x17
        /*001a*/ 	.short	(.L_6873 - .L_6872)
.L_6872:
        /*001c*/ 	.word	0x00000000
        /*0020*/ 	.short	0x0002
        /*0022*/ 	.short	0x0020
        /*0024*/ 	.byte	0x00, 0xf0, 0x21, 0x00


	//----- nvinfo : EIATTR_KPARAM_INFO
	.align		4
.L_6873:
        /*0028*/ 	.byte	0x04, 0x17
        /*002a*/ 	.short	(.L_6875 - .L_6874)
.L_6874:
        /*002c*/ 	.word	0x00000000
        /*0030*/ 	.short	0x0001
        /*0032*/ 	.short	0x0010
        /*0034*/ 	.byte	0x00, 0xf0, 0x41, 0x00


	//----- nvinfo : EIATTR_KPARAM_INFO
	.align		4
.L_6875:
        /*0038*/ 	.byte	0x04, 0x17
        /*003a*/ 	.short	(.L_6877 - .L_6876)
.L_6876:
        /*003c*/ 	.word	0x00000000
        /*0040*/ 	.short	0x0000
        /*0042*/ 	.short	0x0000
        /*0044*/ 	.byte	0x00, 0xf0, 0x41, 0x00


	//----- nvinfo : EIATTR_SPARSE_MMA_MASK
	.align		4
.L_6877:
        /*0048*/ 	.byte	0x03, 0x50
        /*004a*/ 	.short	0x0000


	//----- nvinfo : EIATTR_MAXREG_COUNT
	.align		4
        /*004c*/ 	.byte	0x03, 0x1b
        /*004e*/ 	.short	0x00ff


	//----- nvinfo : EIATTR_EXTERNS
	.align		4
        /*0050*/ 	.byte	0x04, 0x0f
        /*0052*/ 	.short	(.L_6879 - .L_6878)


	//   ....[0]....
	.align		4
.L_6878:
        /*0054*/ 	.word	index@(__assertfail)


	//----- nvinfo : EIATTR_MERCURY_ISA_VERSION
	.align		4
.L_6879:
        /*0058*/ 	.byte	0x03, 0x5f
        /*005a*/ 	.short	0x0101


	//----- nvinfo : EIATTR_COOP_GROUP_MASK_REGIDS
	.align		4
        /*005c*/ 	.byte	0x04, 0x29
        /*005e*/ 	.short	(.L_6881 - .L_6880)


	//   ....[0]....
.L_6880:
        /*0060*/ 	.word	0xffffffff


	//   ....[1]....
        /*0064*/ 	.word	0xffffffff


	//   ....[2]....
        /*0068*/ 	.word	0xffffffff


	//   ....[3]....
        /*006c*/ 	.word	0xffffffff


	//   ....[4]....
        /*0070*/ 	.word	0xffffffff


	//   ....[5]....
        /*0074*/ 	.word	0xffffffff


	//   ....[6]....
        /*0078*/ 	.word	0xffffffff


	//   ....[7]....
        /*007c*/ 	.word	0xffffffff


	//   ....[8]....
        /*0080*/ 	.word	0xffffffff


	//   ....[9]....
        /*0084*/ 	.word	0xffffffff


	//   ....[10]....
        /*0088*/ 	.word	0x0500000f


	//   ....[11]....
        /*008c*/ 	.word	0x0500000f


	//   ....[12]....
        /*0090*/ 	.word	0x0500000f


	//   ....[13]....
        /*0094*/ 	.word	0x0500000f


	//   ....[14]....
        /*0098*/ 	.word	0x0500000f


	//   ....[15]....
        /*009c*/ 	.word	0x0500000f


	//   ....[16]....
        /*00a0*/ 	.word	0x0500000f


	//   ....[17]....
        /*00a4*/ 	.word	0x0500000f


	//   ....[18]....
        /*00a8*/ 	.word	0x0500000f


	//   ....[19]....
        /*00ac*/ 	.word	0x0500000f


	//----- nvinfo : EIATTR_COOP_GROUP_INSTR_OFFSETS
	.align		4
.L_6881:
        /*00b0*/ 	.byte	0x04, 0x28
        /*00b2*/ 	.short	(.L_6883 - .L_6882)


	//   ....[0]....
.L_6882:
        /*00b4*/ 	.word	0x00000ec0


	//   ....[1]....
        /*00b8*/ 	.word	0x00000f00


	//   ....[2]....
        /*00bc*/ 	.word	0x00000f20


	//   ....[3]....
        /*00c0*/ 	.word	0x00000f40


	//   ....[4]....
        /*00c4*/ 	.word	0x00000f60


	//   ....[5]....
        /*00c8*/ 	.word	0x00001fc0


	//   ....[6]....
        /*00cc*/ 	.word	0x00001fe0


	//   ....[7]....
        /*00d0*/ 	.word	0x00002000


	//   ....[8]....
        /*00d4*/ 	.word	0x00002020


	//   ....[9]....
        /*00d8*/ 	.word	0x00002040


	//   ....[10]....
        /*00dc*/ 	.word	0x00004320


	//   ....[11]....
        /*00e0*/ 	.word	0x000043b0


	//   ....[12]....
        /*00e4*/ 	.word	0x00004410


	//   ....[13]....
        /*00e8*/ 	.word	0x00004470


	//   ....[14]....
        /*00ec*/ 	.word	0x000044d0


	//   ....[15]....
        /*00f0*/ 	.word	0x00005590


	//   ....[16]....
        /*00f4*/ 	.word	0x000055f0


	//   ....[17]....
        /*00f8*/ 	.word	0x00005650


	//   ....[18]....
        /*00fc*/ 	.word	0x000056b0


	//   ....[19]....
        /*0100*/ 	.word	0x00005710


	//----- nvinfo : EIATTR_VRC_CTA_INIT_COUNT
	.align		4
.L_6883:
        /*0104*/ 	.byte	0x02, 0x4a
	.zero		1
	.zero		1


	//----- nvinfo : EIATTR_SYSCALL_OFFSETS
	.align		4
        /*0108*/ 	.byte	0x04, 0x46
        /*010a*/ 	.short	(.L_6885 - .L_6884)


	//   ....[0]....
.L_6884:
        /*010c*/ 	.word	0x00000170


	//----- nvinfo : EIATTR_EXIT_INSTR_OFFSETS
	.align		4
.L_6885:
        /*0110*/ 	.byte	0x04, 0x1c
        /*0112*/ 	.short	(.L_6887 - .L_6886)


	//   ....[0]....
.L_6886:
        /*0114*/ 	.word	0x00000220


	//   ....[1]....
        /*0118*/ 	.word	0x000042c0


	//----- nvinfo : EIATTR_CRS_STACK_SIZE
	.align		4
.L_6887:
        /*011c*/ 	.byte	0x04, 0x1e
        /*011e*/ 	.short	(.L_6889 - .L_6888)
.L_6888:
        /*0120*/ 	.word	0x00000000


	//----- nvinfo : EIATTR_CBANK_PARAM_SIZE
	.align		4
.L_6889:
        /*0124*/ 	.byte	0x03, 0x19
        /*0126*/ 	.short	0x0030


	//----- nvinfo : EIATTR_PARAM_CBANK
	.align		4
        /*0128*/ 	.byte	0x04, 0x0a
        /*012a*/ 	.short	(.L_6891 - .L_6890)
	.align		4
.L_6890:
        /*012c*/ 	.word	index@(.nv.constant0._Z15SoftmaxWarpImplI10DirectLoadI13__nv_bfloat16fE11DirectStoreIfS1_EfLi2ELi26ELi32ELi1ELb0EL9Algorithm0EEvT_T0_ll)
        /*0130*/ 	.short	0x0380
        /*0132*/ 	.short	0x0030


	//----- nvinfo : EIATTR_SW_WAR
	.align		4
.L_6891:
        /*0134*/ 	.byte	0x04, 0x36
        /*0136*/ 	.short	(.L_6893 - .L_6892)
.L_6892:
        /*0138*/ 	.word	0x00000008
.L_6893:


//--------------------- .nv.info._Z15SoftmaxWarpImplI10DirectLoadI13__nv_bfloat16fE11DirectStoreIfS1_EfLi2ELi24ELi32ELi1ELb1EL9Algorithm0EEvT_T0_ll --------------------------
	.section	.nv.info._Z15SoftmaxWarpImplI10DirectLoadI13__nv_bfloat16fE11DirectStoreIfS1_EfLi2ELi24ELi32ELi1ELb1EL9Algorithm0EEvT_T0_ll,"",@"SHT_CUDA_INFO"
	.sectionflags	@""
	.align	4


	//----- nvinfo : EIATTR_CUDA_API_VERSION
	.align		4
        /*0000*/ 	.byte	0x04, 0x37
        /*0002*/ 	.short	(.L_6895 - .L_6894)
.L_6894:
        /*0004*/ 	.word	0x00000082


	//----- nvinfo : EIATTR_KPARAM_INFO
	.align		4
.L_6895:
        /*0008*/ 	.byte	0x04, 0x17
        /*000a*/ 	.short	(.L_6897 - .L_6896)
.L_6896:
        /*000c*/ 	.word	0x00000000
        /*0010*/ 	.short	0x0003
        /*0012*/ 	.short	0x0028
        /*0014*/ 	.byte	0x00, 0xf0, 0x21, 0x00


	//----- nvinfo : EIATTR_KPARAM_INFO
	.align		4
.L_6897:
        /*0018*/ 	.byte	0x04, 0x17
        /*001a*/ 	.short	(.L_6899 - .L_6898)
.L_6898:
        /*001c*/ 	.word	0x00000000
        /*0020*/ 	.short	0x0002
        /*0022*/ 	.short	0x0020
        /*0024*/ 	.byte	0x00, 0xf0, 0x21, 0x00


	//----- nvinfo : EIATTR_KPARAM_INFO
	.align		4
.L_6899:
        /*0028*/ 	.byte	0x04, 0x17
        /*002a*/ 	.short	(.L_6901 - .L_6900)
.L_6900:
        /*002c*/ 	.word	0x00000000
        /*0030*/ 	.short	0x0001
        /*0032*/ 	.short	0x0010
        /*0034*/ 	.byte	0x00, 0xf0, 0x41, 0x00


	//----- nvinfo : EIATTR_KPARAM_INFO
	.align		4
.L_6901:
        /*0038*/ 	.byte	0x04, 0x17
        /*003a*/ 	.short	(.L_6903 - .L_6902)
.L_6902:
        /*003c*/ 	.word	0x00000000
        /*0040*/ 	.short	0x0000
        /*0042*/ 	.short	0x0000
        /*0044*/ 	.byte	0x00, 0xf0, 0x41, 0x00


	//----- nvinfo : EIATTR_SPARSE_MMA_MASK
	.align		4
.L_6903:
        /*0048*/ 	.byte	0x03, 0x50
        /*004a*/ 	.short	0x0000


	//----- nvinfo : EIATTR_MAXREG_COUNT
	.align		4
        /*004c*/ 	.byte	0x03, 0x1b
        /*004e*/ 	.short	0x00ff


	//----- nvinfo : EIATTR_EXTERNS
	.align		4
        /*0050*/ 	.byte	0x04, 0x0f
        /*0052*/ 	.short	(.L_6905 - .L_6904)


	//   ....[0]....
	.align		4
.L_6904:
        /*0054*/ 	.word	index@(__assertfail)


	//----- nvinfo : EIATTR_MERCURY_ISA_VERSION
	.align		4
.L_6905:
        /*0058*/ 	.byte	0x03, 0x5f
        /*005a*/ 	.short	0x0101


	//----- nvinfo : EIATTR_COOP_GROUP_MASK_REGIDS
	.align		4
        /*005c*/ 	.byte	0x04, 0x29
        /*005e*/ 	.short	(.L_6907 - .L_6906)


	//   ....[0]....
.L_6906:
        /*0060*/ 	.word	0xffffffff


	//   ....[1]....
        /*0064*/ 	.word	0xffffffff


	//   ....[2]....
        /*0068*/ 	.word	0xffffffff


	//   ....[3]....
        /*006c*/ 	.word	0xffffffff


	//   ....[4]....
        /*0070*/ 	.word	0xffffffff


	//   ....[5]....
        /*0074*/ 	.word	0xffffffff


	//   ....[6]....
        /*0078*/ 	.word	0xffffffff


	//   ....[7]....
        /*007c*/ 	.word	0xffffffff


	//   ....[8]....
        /*0080*/ 	.word	0xffffffff


	//   ....[9]....
        /*0084*/ 	.word	0xffffffff


	//   ....[10]....
        /*0088*/ 	.word	0x0500000f


	//   ....[11]....
        /*008c*/ 	.word	0x0500000f


	//   ....[12]....
        /*0090*/ 	.word	0x0500000f


	//   ....[13]....
        /*0094*/ 	.word	0x0500000f


	//   ....[14]....
        /*0098*/ 	.word	0x0500000f


	//   ....[15]....
        /*009c*/ 	.word	0x0500000f


	//   ....[16]....
        /*00a0*/ 	.word	0x0500000f


	//   ....[17]....
        /*00a4*/ 	.word	0x0500000f


	//   ....[18]....
        /*00a8*/ 	.word	0x0500000f


	//   ....[19]....
        /*00ac*/ 	.word	0x0500000f


	//----- nvinfo : EIATTR_COOP_GROUP_INSTR_OFFSETS
	.align		4
.L_6907:
        /*00b0*/ 	.byte	0x04, 0x28
        /*00b2*/ 	.short	(.L_6909 - .L_6908)


	//   ....[0]....
.L_6908:
        /*00b4*/ 	.word	0x00001780


	//   ....[1]....
        /*00b8*/ 	.word	0x000017c0


	//   ....[2]....
        /*00bc*/ 	.word	0x000017e0


	//   ....[3]....
        /*00c0*/ 	.word	0x00001800


	//   ....[4]....
        /*00c4*/ 	.word	0x00001820


	//   ....[5]....
        /*00c8*/ 	.word	0x00002740


	//   ....[6]....
        /*00cc*/ 	.word	0x00002760


	//   ....[7]....
        /*00d0*/ 	.word	0x00002780


	//   ....[8]....
        /*00d4*/ 	.word	0x000027a0


	//   ....[9]....
        /*00d8*/ 	.word	0x000027c0


	//   ....[10]....
        /*00dc*/ 	.word	0x00004ed0


	//   ....[11]....
        /*00e0*/ 	.word	0x00004f70


	//   ....[12]....
        /*00e4*/ 	.word	0x00004fd0


	//   ....[13]....
        /*00e8*/ 	.word	0x00005030


	//   ....[14]....
        /*00ec*/ 	.word	0x00005090


	//   ....[15]....
        /*00f0*/ 	.word	0x00006000


	//   ....[16]....
        /*00f4*/ 	.word	0x00006060


	//   ....[17]....
        /*00f8*/ 	.word	0x000060c0


	//   ....[18]....
        /*00fc*/ 	.word	0x00006120


	//   ....[19]....
        /*0100*/ 	.word	0x00006180


	//----- nvinfo : EIATTR_VRC_CTA_INIT_COUNT
	.align		4
.L_6909:
        /*0104*/ 	.byte	0x02, 0x4a
	.zero		1
	.zero		1


	//----- nvinfo : EIATTR_SYSCALL_OFFSETS
	.align		4
        /*0108*/ 	.byte	0x04, 0x46
        /*010a*/ 	.short	(.L_6911 - .L_6910)


	//   ....[0]....
.L_6910:
        /*010c*/ 	.word	0x00000170


	//----- nvinfo : EIATTR_EXIT_INSTR_OFFSETS
	.align		4
.L_6911:
        /*0110*/ 	.byte	0x04, 0x1c
        /*0112*/ 	.short	(.L_6913 - .L_6912)


	//   ....[0]....
.L_6912:
        /*0114*/ 	.word	0x00000220


	//   ....[1]....
        /*0118*/ 	.word	0x00004e70


	//----- nvinfo : EIATTR_CRS_STACK_SIZE
	.align		4
.L_6913:
        /*011c*/ 	.byte	0x04, 0x1e
        /*011e*/ 	.short	(.L_6915 - .L_6914)
.L_6914:
        /*0120*/ 	.word	0x00000000


	//----- nvinfo : EIATTR_CBANK_PARAM_SIZE
	.align		4
.L_6915:
        /*0124*/ 	.byte	0x03, 0x19
        /*0126*/ 	.short	0x0030


	//----- nvinfo : EIATTR_PARAM_CBANK
	.align		4
        /*0128*/ 	.byte	0x04, 0x0a
        /*012a*/ 	.short	(.L_6917 - .L_6916)
	.align		4
.L_6916:
        /*012c*/ 	.word	index@(.nv.constant0._Z15SoftmaxWarpImplI10DirectLoadI13__nv_bfloat16fE11DirectStoreIfS1_EfLi2ELi24ELi32ELi1ELb1EL9Algorithm0EEvT_T0_ll)
        /*0130*/ 	.short	0x0380
        /*0132*/ 	.short	0x0030


	//----- nvinfo : EIATTR_SW_WAR
	.align		4
.L_6917:
        /*0134*/ 	.byte	0x04, 0x36
        /*0136*/ 	.short	(.L_6919 - .L_6918)
.L_6918:
        /*0138*/ 	.word	0x00000008
.L_6919:


//--------------------- .nv.info._Z15SoftmaxWarpImplI10DirectLoadI13__nv_bfloat16fE11DirectStoreIfS1_EfLi2ELi24ELi32ELi1ELb0EL9Algorithm0EEvT_T0_ll --------------------------
	.section	.nv.info._Z15SoftmaxWarpImplI10DirectLoadI13__nv_bfloat16fE11DirectStoreIfS1_EfLi2ELi24ELi32ELi1ELb0EL9Algorithm0EEvT_T0_ll,"",@"SHT_CUDA_INFO"
	.sectionflags	@""
	.align	4


	//----- nvinfo : EIATTR_CUDA_API_VERSION
	.align		4
        /*0000*/ 	.byte	0x04, 0x37
        /*0002*/ 	.short	(.L_6921 - .L_6920)
.L_6920:
        /*0004*/ 	.word	0x00000082


	//----- nvinfo : EIATTR_KPARAM_INFO
	.align		4
.L_6921:
        /*0008*/ 	.byte	0x04, 0x17
        /*000a*/ 	.short	(.L_6923 - .L_6922)
.L_6922:
        /*000c*/ 	.word	0x00000000
        /*0010*/ 	.short	0x0003
        /*0012*/ 	.short	0x0028
        /*0014*/ 	.byte	0x00, 0xf0, 0x21, 0x00


	//----- nvinfo : EIATTR_KPARAM_INFO
	.align		4
.L_6923:
        /*0018*/ 	.byte	0x04, 0x17
        /*001a*/ 	.short	(.L_6925 - .L_6924)
.L_6924:
        /*001c*/ 	.word	0x00000000
        /*0020*/ 	.short	0x0002
        /*0022*/ 	.short	0x0020
        /*0024*/ 	.byte	0x00, 0xf0, 0x21, 0x00


	//----- nvinfo : EIATTR_KPARAM_INFO
	.align		4
.L_6925:
        /*0028*/ 	.byte	0x04, 0x17
        /*002a*/ 	.short	(.L_6927 - .L_6926)
.L_6926:
        /*002c*/ 	.word	0x00000000
        /*0030*/ 	.short	0x0001
        /*0032*/ 	.short	0x0010
        /*0034*/ 	.byte	0x00, 0xf0, 0x41, 0x00


	//----- nvinfo : EIATTR_KPARAM_INFO
	.align		4
.L_6927:
        /*0038*/ 	.byte	0x04, 0x17
        /*003a*/ 	.short	(.L_6929 - .L_6928)
.L_6928:
        /*003c*/ 	.word	0x00000000
        /*0040*/ 	.short	0x0000
        /*0042*/ 	.short	0x0000
        /*0044*/ 	.byte	0x00, 0xf0, 0x41, 0x00


	//----- nvinfo : EIATTR_SPARSE_MMA_MASK
	.align		4
.L_6929:
        /*0048*/ 	.byte	0x03, 0x50
        /*004a*/ 	.short	0x0000


	//----- nvinfo : EIATTR_MAXREG_COUNT
	.align		4
        /*004c*/ 	.byte	0x03, 0x1b
        /*004e*/ 	.short	0x00ff


	//----- nvinfo : EIATTR_EXTERNS
	.align		4
        /*0050*/ 	.byte	0x04, 0x0f
        /*0052*/ 	.short	(.L_6931 - .L_6930)


	//   ....[0]....
	.align		4
.L_6930:
        /*0054*/ 	.word	index@(__assertfail)


	//----- nvinfo : EIATTR_MERCURY_ISA_VERSION
	.align		4
.L_6931:
        /*0058*/ 	.byte	0x03, 0x5f
        /*005a*/ 	.short	0x0101


	//----- nvinfo : EIATTR_COOP_GROUP_MASK_REGIDS
	.align		4
        /*005c*/ 	.byte	0x04, 0x29
        /*005e*/ 	.short	(.L_6933 - .L_6932)


	//   ....[0]....
.L_6932:
        /*0060*/ 	.word	0xffffffff


	//   ....[1]....
        /*0064*/ 	.word	0xffffffff


	//   ....[2]....
        /*0068*/ 	.word	0xffffffff


	//   ....[3]....
        /*006c*/ 	.word	0xffffffff


	//   ....[4]....
        /*0070*/ 	.word	0xffffffff


	//   ....[5]....
        /*0074*/ 	.word	0xffffffff


	//   ....[6]....
        /*0078*/ 	.word	0xffffffff


	//   ....[7]....
        /*007c*/ 	.word	0xffffffff


	//   ....[8]....
        /*0080*/ 	.word	0xffffffff


	//   ....[9]....
        /*0084*/ 	.word	0xffffffff


	//   ....[10]....
        /*0088*/ 	.word	0x0500000f


	//   ....[11]....
        /*008c*/ 	.word	0x0500000f


	//   ....[12]....
        /*0090*/ 	.word	0x0500000f


	//   ....[13]....
        /*0094*/ 	.word	0x0500000f


	//   ....[14]....
        /*0098*/ 	.word	0x0500000f


	//   ....[15]....
        /*009c*/ 	.word	0x0500000f


	//   ....[16]....
        /*00a0*/ 	.word	0x0500000f


	//   ....[17]....
        /*00a4*/ 	.word	0x0500000f


	//   ....[18]....
        /*00a8*/ 	.word	0x0500000f


	//   ....[19]....
        /*00ac*/ 	.word	0x0500000f


	//----- nvinfo : EIATTR_COOP_GROUP_INSTR_OFFSETS
	.align		4
.L_6933:
        /*00b0*/ 	.byte	0x04, 0x28
        /*00b2*/ 	.short	(.L_6935 - .L_6934)


	//   ....[0]....
.L_6934:
        /*00b4*/ 	.word	0x00000de0


	//   ....[1]....
        /*00b8*/ 	.word	0x00000e20


	//   ....[2]....
        /*00bc*/ 	.word	0x00000e40


	//   ....[3]....
        /*00c0*/ 	.word	0x00000e60


	//   ....[4]....
        /*00c4*/ 	.word	0x00000e80


	//   ....[5]....
        /*00c8*/ 	.word	0x00001da0


	//   ....[6]....
        /*00cc*/ 	.word	0x00001dc0


	//   ....[7]....
        /*00d0*/ 	.word	0x00001de0


	//   ....[8]....
        /*00d4*/ 	.word	0x00001e00


	//   ....[9]....
        /*00d8*/ 	.word	0x00001e20


	//   ....[10]....
        /*00dc*/ 	.word	0x00003e80


	//   ....[11]....
        /*00e0*/ 	.word	0x00003f20


	//   ....[12]....
        /*00e4*/ 	.word	0x00003f80


	//   ....[13]....
        /*00e8*/ 	.word	0x00003fe0


	//   ....[14]....
        /*00ec*/ 	.word	0x00004040


	//   ....[15]....
        /*00f0*/ 	.word	0x00004fb0


	//   ....[16]....
        /*00f4*/ 	.word	0x00005010


	//   ....[17]....
        /*00f8*/ 	.word	0x00005070


	//   ....[18]....
        /*00fc*/ 	.word	0x000050d0


	//   ....[19]....
        /*0100*/ 	.word	0x00005130


	//----- nvinfo : EIATTR_VRC_CTA_INIT_COUNT
	.align		4
.L_6935:
        /*0104*/ 	.byte	0x02, 0x4a
	.zero		1
	.zero		1


	//----- nvinfo : EIATTR_SYSCALL_OFFSETS
	.align		4
        /*0108*/ 	.byte	0x04, 0x46
        /*010a*/ 	.short	(.L_6937 - .L_6936)


	//   ....[0]....
.L_6936:
        /*010c*/ 	.word	0x00000170


	//----- nvinfo : EIATTR_EXIT_INSTR_OFFSETS
	.align		4
.L_6937:
        /*0110*/ 	.byte	0x04, 0x1c
        /*0112*/ 	.short	(.L_6939 - .L_6938)


	//   ....[0]....
.L_6938:
        /*0114*/ 	.word	0x00000220


	//   ....[1]....
        /*0118*/ 	.word	0x00003e20


	//----- nvinfo : EIATTR_CRS_STACK_SIZE
	.align		4
.L_6939:
        /*011c*/ 	.byte	0x04, 0x1e
        /*011e*/ 	.short	(.L_6941 - .L_6940)
.L_6940:
        /*0120*/ 	.word	0x00000000


	//----- nvinfo : EIATTR_CBANK_PARAM_SIZE
	.align		4
.L_6941:
        /*0124*/ 	.byte	0x03, 0x19
        /*0126*/ 	.short	0x0030


	//----- nvinfo : EIATTR_PARAM_CBANK
	.align		4
        /*0128*/ 	.byte	0x04, 0x0a
        /*012a*/ 	.short	(.L_6943 - .L_6942)
	.align		4
.L_6942:
        /*012c*/ 	.word	index@(.nv.constant0._Z15SoftmaxWarpImplI10DirectLoadI13__nv_bfloat16fE11DirectStoreIfS1_EfLi2ELi24ELi32ELi1ELb0EL9Algorithm0EEvT_T0_ll)
        /*0130*/ 	.short	0x0380
        /*0132*/ 	.short	0x0030


	//----- nvinfo : EIATTR_SW_WAR
	.align		4
.L_6943:
        /*0134*/ 	.byte	0x04, 0x36
        /*0136*/ 	.short	(.L_6945 - .L_6944)
.L_6944:
        /*0138*/ 	.word	0x00000008
.L_6945:


//--------------------- .nv.info._Z15SoftmaxWarpImplI10DirectLoadI13__nv_bfloat16fE11DirectStoreIfS1_EfLi2ELi22ELi32ELi1ELb1EL9Algorithm0EEvT_T0_ll --------------------------
	.section	.nv.info._Z15SoftmaxWarpImplI10DirectLoadI13__nv_bfloat16fE11DirectStoreIfS1_EfLi2ELi22ELi32ELi1ELb1EL9Algorithm0EEvT_T0_ll,"",@"SHT_CUDA_INFO"
	.sectionflags	@""
	.align	4


	//----- nvinfo : EIATTR_CUDA_API_VERSION
	.align		4
        /*0000*/ 	.byte	0x04, 0x37
        /*0002*/ 	.short	(.L_6947 - .L_6946)
.L_6946:
        /*0004*/ 	.word	0x00000082


	//----- nvinfo : EIATTR_KPARAM_INFO
	.align		4
.L_6947:
        /*0008*/ 	.byte	0x04, 0x17
        /*000a*/ 	.short	(.L_6949 - .L_6948)
.L_6948:
        /*000c*/ 	.word	0x00000000
        /*0010*/ 	.short	0x0003
        /*0012*/ 	.short	0x0028
        /*0014*/ 	.byte	0x00, 0xf0, 0x21, 0x00


	//----- nvinfo : EIATTR_KPARAM_INFO
	.align		4
.L_6949:
        /*0018*/ 	.byte	0x04, 0x17
        /*001a*/ 	.short	(.L_6951 - .L_6950)
.L_6950:
        /*001c*/ 	.word	0x00000000
        /*0020*/ 	.short	0x0002
        /*0022*/ 	.short	0x0020
        /*0024*/ 	.byte	0x00, 0xf0, 0x21, 0x00


	//----- nvinfo : EIATTR_KPARAM_INFO
	.align		4
.L_6951:
        /*0028*/ 	.byte	0x04, 0x17
        /*002a*/ 	.short	(.L_6953 - .L_6952)
.L_6952:
        /*002c*/ 	.word	0x00000000
        /*0030*/ 	.short	0x0001
        /*0032*/ 	.short	0x0010
        /*0034*/ 	.byte	0x00, 0xf0, 0x41, 0x00


	//----- nvinfo : EIATTR_KPARAM_INFO
	.align		4
.L_6953:
        /*0038*/ 	.byte	0x04, 0x17
        /*003a*/ 	.short	(.L_6955 - .L_6954)
.L_6954:
        /*003c*/ 	.word	0x00000000
        /*0040*/ 	.short	0x0000
        /*0042*/ 	.short	0x0000
        /*0044*/ 	.byte	0x00, 0xf0, 0x41, 0x00


	//----- nvinfo : EIATTR_SPARSE_MMA_MASK
	.align		4
.L_6955:
        /*0048*/ 	.byte	0x03, 0x50
        /*004a*/ 	.short	0x0000


	//----- nvinfo : EIATTR_MAXREG_COUNT
	.align		4
        /*004c*/ 	.byte	0x03, 0x1b
        /*004e*/ 	.short	0x00ff


	//----- nvinfo : EIATTR_EXTERNS
	.align		4
        /*0050*/ 	.byte	0x04, 0x0f
        /*0052*/ 	.short	(.L_6957 - .L_6956)


	//   ....[0]....
	.align		4
.L_6956:
        /*0054*/ 	.word	index@(__assertfail)


	//----- nvinfo : EIATTR_MERCURY_ISA_VERSION
	.align		4
.L_6957:
        /*0058*/ 	.byte	0x03, 0x5f
        /*005a*/ 	.short	0x0101


	//----- nvinfo : EIATTR_COOP_GROUP_MASK_REGIDS
	.align		4
        /*005c*/ 	.byte	0x04, 0x29
        /*005e*/ 	.short	(.L_6959 - .L_6958)


	//   ....[0]....
.L_6958:
        /*0060*/ 	.word	0xffffffff


	//   ....[1]....
        /*0064*/ 	.word	0xffffffff


	//   ....[2]....
        /*0068*/ 	.word	0xffffffff


	//   ....[3]....
        /*006c*/ 	.word	0xffffffff


	//   ....[4]....
        /*0070*/ 	.word	0xffffffff


	//   ....[5]....
        /*0074*/ 	.word	0xffffffff


	//   ....[6]....
        /*0078*/ 	.word	0xffffffff


	//   ....[7]....
        /*007c*/ 	.word	0xffffffff


	//   ....[8]....
        /*0080*/ 	.word	0xffffffff


	//   ....[9]....
        /*0084*/ 	.word	0xffffffff


	//   ....[10]....
        /*0088*/ 	.word	0x0500000f


	//   ....[11]....
        /*008c*/ 	.word	0x0500000f


	//   ....[12]....
        /*0090*/ 	.word	0x0500000f


	//   ....[13]....
        /*0094*/ 	.word	0x0500000f


	//   ....[14]....
        /*0098*/ 	.word	0x0500000f


	//   ....[15]....
        /*009c*/ 	.word	0x0500000f


	//   ....[16]....
        /*00a0*/ 	.word	0x0500000f


	//   ....[17]....
        /*00a4*/ 	.word	0x0500000f


	//   ....[18]....
        /*00a8*/ 	.word	0x0500000f


	//   ....[19]....
        /*00ac*/ 	.word	0x0500000f


	//----- nvinfo : EIATTR_COOP_GROUP_INSTR_OFFSETS
	.align		4
.L_6959:
        /*00b0*/ 	.byte	0x04, 0x28
        /*00b2*/ 	.short	(.L_6961 - .L_6960)


	//   ....[0]....
.L_6960:
        /*00b4*/ 	.word	0x000015b0


	//   ....[1]....
        /*00b8*/ 	.word	0x000015d0


	//   ....[2]....
        /*00bc*/ 	.word	0x000015f0


	//   ....[3]....
        /*00c0*/ 	.word	0x00001620


	//   ....[4]....
        /*00c4*/ 	.word	0x00001650


	//   ....[5]....
        /*00c8*/ 	.word	0x00002430


	//   ....[6]....
        /*00cc*/ 	.word	0x00002450


	//   ....[7]....
        /*00d0*/ 	.word	0x00002470


	//   ....[8]....
        /*00d4*/ 	.word	0x00002490


	//   ....[9]....
        /*00d8*/ 	.word	0x000024b0


	//   ....[10]....
        /*00dc*/ 	.word	0x00004890


	//   ....[11]....
        /*00e0*/ 	.word	0x00004930


	//   ....[12]....
        /*00e4*/ 	.word	0x00004990


	//   ....[13]....
        /*00e8*/ 	.word	0x000049f0


	//   ....[14]....
        /*00ec*/ 	.word	0x00004a50


	//   ....[15]....
        /*00f0*/ 	.word	0x00005880


	//   ....[16]....
        /*00f4*/ 	.word	0x000058e0


	//   ....[17]....
        /*00f8*/ 	.word	0x00005940


	//   ....[18]....
        /*00fc*/ 	.word	0x000059a0


	//   ....[19]....
        /*0100*/ 	.word	0x00005a00


	//----- nvinfo : EIATTR_VRC_CTA_INIT_COUNT
	.align		4
.L_6961:
        /*0104*/ 	.byte	0x02, 0x4a
	.zero		1
	.zero		1


	//----- nvinfo : EIATTR_SYSCALL_OFFSETS
	.align		4
        /*0108*/ 	.byte	0x04, 0x46
        /*010a*/ 	.short	(.L_6963 - .L_6962)


	//   ....[0]....
.L_6962:
        /*010c*/ 	.word	0x00000170


	//----- nvinfo : EIATTR_EXIT_INSTR_OFFSETS
	.align		4
.L_6963:
        /*0110*/ 	.byte	0x04, 0x1c
        /*0112*/ 	.short	(.L_6965 - .L_6964)


	//   ....[0]....
.L_6964:
        /*0114*/ 	.word	0x00000220


	//   ....[1]....
        /*0118*/ 	.word	0x00004830


	//----- nvinfo : EIATTR_CRS_STACK_SIZE
	.align		4
.L_6965:
        /*011c*/ 	.byte	0x04, 0x1e
        /*011e*/ 	.short	(.L_6967 - .L_6966)
.L_6966:
        /*0120*/ 	.word	0x00000000


	//----- nvinfo : EIATTR_CBANK_PARAM_SIZE
	.align		4
.L_6967:
        /*0124*/ 	.byte	0x03, 0x19
        /*0126*/ 	.short	0x0030


	//----- nvinfo : EIATTR_PARAM_CBANK
	.align		4
        /*0128*/ 	.byte	0x04, 0x0a
        /*012a*/ 	.short	(.L_6969 - .L_6968)
	.align		4
.L_6968:
        /*012c*/ 	.word	index@(.nv.constant0._Z15SoftmaxWarpImplI10DirectLoadI13__nv_bfloat16fE11DirectStoreIfS1_EfLi2ELi22ELi32ELi1ELb1EL9Algorithm0EEvT_T0_ll)
        /*0130*/ 	.short	0x0380
        /*0132*/ 	.short	0x0030


	//----- nvinfo : EIATTR_SW_WAR
	.align		4
.L_6969:
        /*0134*/ 	.byte	0x04, 0x36
        /*0136*/ 	.short	(.L_6971 - .L_6970)
.L_6970:
        /*0138*/ 	.word	0x00000008
.L_6971:


//--------------------- .nv.info._Z15SoftmaxWarpImplI10DirectLoadI13__nv_bfloat16fE11DirectStoreIfS1_EfLi2ELi22ELi32ELi1ELb0EL9Algorithm0EEvT_T0_ll --------------------------
	.section	.nv.info._Z15SoftmaxWarpImplI10DirectLoadI13__nv_bfloat16fE11DirectStoreIfS1_EfLi2ELi22ELi32ELi1ELb0EL9Algorithm0EEvT_T0_ll,"",@"SHT_CUDA_INFO"
	.sectionflags	@""
	.align	4


	//----- nvinfo : EIATTR_CUDA_API_VERSION
	.align		4
        /*0000*/ 	.byte	0x04, 0x37
        /*0002*/ 	.short	(.L_6973 - .L_6972)
.L_6972:
        /*0004*/ 	.word	0x00000082


	//----- nvinfo : EIATTR_KPARAM_INFO
	.align		4
.L_6973:
        /*0008*/ 	.byte	0x04, 0x17
        /*000a*/ 	.short	(.L_6975 - .L_6974)
.L_6974:
        /*000c*/ 	.word	0x00000000
        /*0010*/ 	.short	0x0003
        /*0012*/ 	.short	0x0028
        /*0014*/ 	.byte	0x00, 0xf0, 0x21, 0x00


	//----- nvinfo : EIATTR_KPARAM_INFO
	.align		4
.L_6975:
        /*0018*/ 	.byte	0x04, 0x17
        /*001a*/ 	.short	(.L_6977 - .L_6976)
.L_6976:
        /*001c*/ 	.word	0x00000000
        /*0020*/ 	.short	0x0002
        /*0022*/ 	.short	0x0020
        /*0024*/ 	.byte	0x00, 0xf0, 0x21, 0x00


	//----- nvinfo : EIATTR_KPARAM_INFO
	.align		4
.L_6977:
        /*0028*/ 	.byte	0x04, 0x17
        /*002a*/ 	.short	(.L_6979 - .L_6978)
.L_6978:
        /*002c*/ 	.word	0x00000000
        /*0030*/ 	.short	0x0001
        /*0032*/ 	.short	0x0010
        /*0034*/ 	.byte	0x00, 0xf0, 0x41, 0x00


	//----- nvinfo : EIATTR_KPARAM_INFO
	.align		4
.L_6979:
        /*0038*/ 	.byte	0x04, 0x17
        /*003a*/ 	.short	(.L_6981 - .L_6980)
.L_6980:
        /*003c*/ 	.word	0x00000000
        /*0040*/ 	.short	0x0000
        /*0042*/ 	.short	0x0000
        /*0044*/ 	.byte	0x00, 0xf0, 0x41, 0x00


	//----- nvinfo : EIATTR_SPARSE_MMA_MASK
	.align		4
.L_6981:
        /*0048*/ 	.byte	0x03, 0x50
        /*004a*/ 	.short	0x0000


	//----- nvinfo : EIATTR_MAXREG_COUNT
	.align		4
        /*004c*/ 	.byte	0x03, 0x1b
        /*004e*/ 	.short	0x00ff


	//----- nvinfo : EIATTR_EXTERNS
	.align		4
        /*0050*/ 	.byte	0x04, 0x0f
        /*0052*/ 	.short	(.L_6983 - .L_6982)


	//   ....[0]....
	.align		4
.L_6982:
        /*0054*/ 	.word	index@(__assertfail)


	//----- nvinfo : EIATTR_MERCURY_ISA_VERSION
	.align		4
.L_6983:
        /*0058*/ 	.byte	0x03, 0x5f
        /*005a*/ 	.short	0x0101


	//----- nvinfo : EIATTR_COOP_GROUP_MASK_REGIDS
	.align		4
        /*005c*/ 	.byte	0x04, 0x29
        /*005e*/ 	.short	(.L_6985 - .L_6984)


	//   ....[0]....
.L_6984:
        /*0060*/ 	.word	0xffffffff


	//   ....[1]....
        /*0064*/ 	.word	0xffffffff


	//   ....[2]....
        /*0068*/ 	.word	0xffffffff


	//   ....[3]....
        /*006c*/ 	.word	0xffffffff


	//   ....[4]....
        /*0070*/ 	.word	0xffffffff


	//   ....[5]....
        /*0074*/ 	.word	0xffffffff


	//   ....[6]....
        /*0078*/ 	.word	0xffffffff


	//   ....[7]....
        /*007c*/ 	.word	0xffffffff


	//   ....[8]....
        /*0080*/ 	.word	0xffffffff


	//   ....[9]....
        /*0084*/ 	.word	0xffffffff


	//   ....[10]....
        /*0088*/ 	.word	0x0500000f


	//   ....[11]....
        /*008c*/ 	.word	0x0500000f


	//   ....[12]....
        /*0090*/ 	.word	0x0500000f


	//   ....[13]....
        /*0094*/ 	.word	0x0500000f


	//   ....[14]....
        /*0098*/ 	.word	0x0500000f


	//   ....[15]....
        /*009c*/ 	.word	0x0500000f


	//   ....[16]....
        /*00a0*/ 	.word	0x0500000f


	//   ....[17]....
        /*00a4*/ 	.word	0x0500000f


	//   ....[18]....
        /*00a8*/ 	.word	0x0500000f


	//   ....[19]....
        /*00ac*/ 	.word	0x0500000f


	//----- nvinfo : EIATTR_COOP_GROUP_INSTR_OFFSETS
	.align		4
.L_6985:
        /*00b0*/ 	.byte	0x04, 0x28
        /*00b2*/ 	.short	(.L_6987 - .L_6986)


	//   ....[0]....
.L_6986:
        /*00b4*/ 	.word	0x00000d00


	//   ....[1]....
        /*00b8*/ 	.word	0x00000d30


	//   ....[2]....
        /*00bc*/ 	.word	0x00000d50


	//   ....[3]....
        /*00c0*/ 	.word	0x00000d70


	//   ....[4]....
        /*00c4*/ 	.word	0x00000d90


	//   ....[5]....
        /*00c8*/ 	.word	0x00001b80


	//   ....[6]....
        /*00cc*/ 	.word	0x00001ba0


	//   ....[7]....
        /*00d0*/ 	.word	0x00001bc0


	//   ....[8]....
        /*00d4*/ 	.word	0x00001be0


	//   ....[9]....
        /*00d8*/ 	.word	0x00001c00


	//   ....[10]....
        /*00dc*/ 	.word	0x000039d0


	//   ....[11]....
        /*00e0*/ 	.word	0x00003a70


	//   ....[12]....
        /*00e4*/ 	.word	0x00003ad0


	//   ....[13]....
        /*00e8*/ 	.word	0x00003b30


	//   ....[14]....
        /*00ec*/ 	.word	0x00003b90


	//   ....[15]....
        /*00f0*/ 	.word	0x000049c0


	//   ....[16]....
        /*00f4*/ 	.word	0x00004a20


	//   ....[17]....
        /*00f8*/ 	.word	0x00004a80


	//   ....[18]....
        /*00fc*/ 	.word	0x00004ae0


	//   ....[19]....
        /*0100*/ 	.word	0x00004b40


	//----- nvinfo : EIATTR_VRC_CTA_INIT_COUNT
	.align		4
.L_6987:
        /*0104*/ 	.byte	0x02, 0x4a
	.zero		1
	.zero		1


	//----- nvinfo : EIATTR_SYSCALL_OFFSETS
	.align		4
        /*0108*/ 	.byte	0x04, 0x46
        /*010a*/ 	.short	(.L_6989 - .L_6988)


	//   ....[0]....
.L_6988:
        /*010c*/ 	.word	0x00000170


	//----- nvinfo : EIATTR_EXIT_INSTR_OFFSETS
	.align		4
.L_6989:
        /*0110*/ 	.byte	0x04, 0x1c
        /*0112*/ 	.short	(.L_6991 - .L_6990)


	//   ....[0]....
.L_6990:
        /*0114*/ 	.word	0x00000220


	//   ....[1]....
        /*0118*/ 	.word	0x00003970


	//----- nvinfo : EIATTR_CRS_STACK_SIZE
	.align		4
.L_6991:
        /*011c*/ 	.byte	0x04, 0x1e
        /*011e*/ 	.short	(.L_6993 - .L_6992)
.L_6992:
        /*0120*/ 	.word	0x00000000


	//----- nvinfo : EIATTR_CBANK_PARAM_SIZE
	.align		4
.L_6993:
        /*0124*/ 	.byte	0x03, 0x19
        /*0126*/ 	.short	0x0030


	//----- nvinfo : EIATTR_PARAM_CBANK
	.align		4
        /*0128*/ 	.byte	0x04, 0x0a
        /*012a*/ 	.short	(.L_6995 - .L_6994)
	.align		4
.L_6994:
        /*012c*/ 	.word	index@(.nv.constant0._Z15SoftmaxWarpImplI10DirectLoadI13__nv_bfloat16fE11DirectStoreIfS1_EfLi2ELi22ELi32ELi1ELb0EL9Algorithm0EEvT_T0_ll)
        /*0130*/ 	.short	0x0380
        /*0132*/ 	.short	0x0030


	//----- nvinfo : EIATTR_SW_WAR
	.align		4
.L_6995:
        /*0134*/ 	.byte	0x04, 0x36
        /*0136*/ 	.short	(.L_6997 - .L_6996)
.L_6996:
        /*0138*/ 	.word	0x00000008
.L_6997:


//--------------------- .nv.info._Z15SoftmaxWarpImplI10DirectLoadI13__nv_bfloat16fE11DirectStoreIfS1_EfLi2ELi20ELi32ELi1ELb1EL9Algorithm0EEvT_T0_ll --------------------------
	.section	.nv.info._Z15SoftmaxWarpImplI10DirectLoadI13__nv_bfloat16fE11DirectStoreIfS1_EfLi2ELi20ELi32ELi1ELb1EL9Algorithm0EEvT_T0_ll,"",@"SHT_CUDA_INFO"
	.sectionflags	@""
	.align	4


	//----- nvinfo : EIATTR_CUDA_API_VERSION
	.align		4
        /*0000*/ 	.byte	0x04, 0x37
        /*0002*/ 	.short	(.L_6999 - .L_6998)
.L_6998:
        /*0004*/ 	.word	0x00000082


	//----- nvinfo : EIATTR_KPARAM_INFO
	.align		4
.L_6999:
        /*0008*/ 	.byte	0x04, 0x17
        /*000a*/ 	.short	(.L_7001 - .L_7000)
.L_7000:
        /*000c*/ 	.word	0x00000000
        /*0010*/ 	.short	0x0003
        /*0012*/ 	.short	0x0028
        /*0014*/ 	.byte	0x00, 0xf0, 0x21, 0x00


	//----- nvinfo : EIATTR_KPARAM_INFO
	.align		4
.L_7001:
        /*0018*/ 	.byte	0x04, 0x17
        /*001a*/ 	.short	(.L_7003 - .L_7002)
.L_7002:
        /*001c*/ 	.word	0x00000000
        /*0020*/ 	.short	0x0002
        /*0022*/ 	.short	0x0020
        /*0024*/ 	.byte	0x00, 0xf0, 0x21, 0x00


	//----- nvinfo : EIATTR_KPARAM_INFO
	.align		4
.L_7003:
        /*0028*/ 	.byte	0x04, 0x17
        /*002a*/ 	.short	(.L_7005 - .L_7004)
.L_7004:
        /*002c*/ 	.word	0x00000000
        /*0030*/ 	.short	0x0001
        /*0032*/ 	.short	0x0010
        /*0034*/ 	.byte	0x00, 0xf0, 0x41, 0x00


	//----- nvinfo : EIATTR_KPARAM_INFO
	.align		4
.L_7005:
        /*0038*/ 	.byte	0x04, 0x17
        /*003a*/ 	.short	(.L_7007 - .L_7006)
.L_7006:
        /*003c*/ 	.word	0x00000000
        /*0040*/ 	.short	0x0000
        /*0042*/ 	.short	0x0000
        /*0044*/ 	.byte	0x00, 0xf0, 0x41, 0x00


	//----- nvinfo : EIATTR_SPARSE_MMA_MASK
	.align		4
.L_7007:
        /*0048*/ 	.byte	0x03, 0x50
        /*004a*/ 	.short	0x0000


	//----- nvinfo : EIATTR_MAXREG_COUNT
	.align		4
        /*004c*/ 	.byte	0x03, 0x1b
        /*004e*/ 	.short	0x00ff


	//----- nvinfo : EIATTR_EXTERNS
	.align		4
        /*0050*/ 	.byte	0x04, 0x0f
        /*0052*/ 	.short	(.L_7009 - .L_7008)


	//   ....[0]....
	.align		4
.L_7008:
        /*0054*/ 	.word	index@(__assertfail)


	//----- nvinfo : EIATTR_MERCURY_ISA_VERSION
	.align		4
.L_7009:
        /*0058*/ 	.byte	0x03, 0x5f
        /*005a*/ 	.short	0x0101


	//----- nvinfo : EIATTR_COOP_GROUP_MASK_REGIDS
	.align		4
        /*005c*/ 	.byte	0x04, 0x29
        /*005e*/ 	.short	(.L_7011 - .L_7010)


	//   ....[0]....
.L_7010:
        /*0060*/ 	.word	0xffffffff


	//   ....[1]....
        /*0064*/ 	.word	0xffffffff


	//   ....[2]....
        /*0068*/ 	.word	0xffffffff


	//   ....[3]....
        /*006c*/ 	.word	0xffffffff


	//   ....[4]....
        /*0070*/ 	.word	0xffffffff


	//   ....[5]....
        /*0074*/ 	.word	0xffffffff


	//   ....[6]....
        /*0078*/ 	.word	0xffffffff


	//   ....[7]....
        /*007c*/ 	.word	0xffffffff


	//   ....[8]....
        /*0080*/ 	.word	0xffffffff


	//   ....[9]....
        /*0084*/ 	.word	0xffffffff


	//   ....[10]....
        /*0088*/ 	.word	0x0500000f


	//   ....[11]....
        /*008c*/ 	.word	0x0500000f


	//   ....[12]....
        /*0090*/ 	.word	0x0500000f


	//   ....[13]....
        /*0094*/ 	.word	0x0500000f


	//   ....[14]....
        /*0098*/ 	.word	0x0500000f


	//   ....[15]....
        /*009c*/ 	.word	0x0500000f


	//   ....[16]....
        /*00a0*/ 	.word	0x0500000f


	//   ....[17]....
        /*00a4*/ 	.word	0x0500000f


	//   ....[18]....
        /*00a8*/ 	.word	0x0500000f


	//   ....[19]....
        /*00ac*/ 	.word	0x0500000f


	//----- nvinfo : EIATTR_COOP_GROUP_INSTR_OFFSETS
	.align		4
.L_7011:
        /*00b0*/ 	.byte	0x04, 0x28
        /*00b2*/ 	.short	(.L_7013 - .L_7012)


	//   ....[0]....
.L_7012:
        /*00b4*/ 	.word	0x000013c0


	//   ....[1]....
        /*00b8*/ 	.word	0x00001400


	//   ....[2]....
        /*00bc*/ 	.word	0x00001420


	//   ....[3]....
        /*00c0*/ 	.word	0x00001440


	//   ....[4]....
        /*00c4*/ 	.word	0x00001460


	//   ....[5]....
        /*00c8*/ 	.word	0x00002100


	//   ....[6]....
        /*00cc*/ 	.word	0x00002120


	//   ....[7]....
        /*00d0*/ 	.word	0x00002140


	//   ....[8]....
        /*00d4*/ 	.word	0x00002160


	//   ....[9]....
        /*00d8*/ 	.word	0x00002180


	//   ....[10]....
        /*00dc*/ 	.word	0x00004220


	//   ....[11]....
        /*00e0*/ 	.word	0x000042c0


	//   ....[12]....
        /*00e4*/ 	.word	0x00004320


	//   ....[13]....
        /*00e8*/ 	.word	0x00004380


	//   ....[14]....
        /*00ec*/ 	.word	0x000043e0


	//   ....[15]....
        /*00f0*/ 	.word	0x000050d0


	//   ....[16]....
        /*00f4*/ 	.word	0x00005130


	//   ....[17]....
        /*00f8*/ 	.word	0x00005190


	//   ....[18]....
        /*00fc*/ 	.word	0x000051f0


	//   ....[19]....
        /*0100*/ 	.word	0x00005250


	//----- nvinfo : EIATTR_VRC_CTA_INIT_COUNT
	.align		4
.L_7013:
        /*0104*/ 	.byte	0x02, 0x4a
	.zero		1
	.zero		1


	//----- nvinfo : EIATTR_SYSCALL_OFFSETS
	.align		4
        /*0108*/ 	.byte	0x04, 0x46
        /*010a*/ 	.short	(.L_7015 - .L_7014)


	//   ....[0]....
.L_7014:
        /*010c*/ 	.word	0x00000170


	//----- nvinfo : EIATTR_EXIT_INSTR_OFFSETS
	.align		4
.L_7015:
        /*0110*/ 	.byte	0x04, 0x1c
        /*0112*/ 	.short	(.L_7017 - .L_7016)


	//   ....[0]....
.L_7016:
        /*0114*/ 	.word	0x00000200


	//   ....[1]....
        /*0118*/ 	.word	0x000041c0


	//----- nvinfo : EIATTR_CRS_STACK_SIZE
	.align		4
.L_7017:
        /*011c*/ 	.byte	0x04, 0x1e
        /*011e*/ 	.short	(.L_7019 - .L_7018)
.L_7018:
        /*0120*/ 	.word	0x00000000


	//----- nvinfo : EIATTR_CBANK_PARAM_SIZE
	.align		4
.L_7019:
        /*0124*/ 	.byte	0x03, 0x19
        /*0126*/ 	.short	0x0030


	//----- nvinfo : EIATTR_PARAM_CBANK
	.align		4
        /*0128*/ 	.byte	0x04, 0x0a
        /*012a*/ 	.short	(.L_7021 - .L_7020)
	.align		4
.L_7020:
        /*012c*/ 	.word	index@(.nv.constant0._Z15SoftmaxWarpImplI10DirectLoadI13__nv_bfloat16fE11DirectStoreIfS1_EfLi2ELi20ELi32ELi1ELb1EL9Algorithm0EEvT_T0_ll)
        /*0130*/ 	.short	0x0380
        /*0132*/ 	.short	0x0030


	//----- nvinfo : EIATTR_SW_WAR
	.align		4
.L_7021:
        /*0134*/ 	.byte	0x04, 0x36
        /*0136*/ 	.short	(.L_7023 - .L_7022)
.L_7022:
        /*0138*/ 	.word	0x00000008
.L_7023:


//--------------------- .nv.info._Z15SoftmaxWarpImplI10DirectLoadI13__nv_bfloat16fE11DirectStoreIfS1_EfLi2ELi20ELi32ELi1ELb0EL9Algorithm0EEvT_T0_ll --------------------------
	.section	.nv.info._Z15SoftmaxWarpImplI10DirectLoadI13__nv_bfloat16fE11DirectStoreIfS1_EfLi2ELi20ELi32ELi1ELb0EL9Algorithm0EEvT_T0_ll,"",@"SHT_CUDA_INFO"
	.sectionflags	@""
	.align	4


	//----- nvinfo : EIATTR_CUDA_API_VERSION
	.align		4
        /*0000*/ 	.byte	0x04, 0x37
        /*0002*/ 	.short	(.L_7025 - .L_7024)
.L_7024:
        /*0004*/ 	.word	0x00000082


	//----- nvinfo : EIATTR_KPARAM_INFO
	.align		4
.L_7025:
        /*0008*/ 	.byte	0x04, 0x17
        /*000a*/ 	.short	(.L_7027 - .L_7026)
.L_7026:
        /*000c*/ 	.word	0x00000000
        /*0010*/ 	.short	0x0003
        /*0012*/ 	.short	0x0028
        /*0014*/ 	.byte	0x00, 0xf0, 0x21, 0x00


	//----- nvinfo : EIATTR_KPARAM_INFO
	.align		4
.L_7027:
        /*0018*/ 	.byte	0x04, 0x17
        /*001a*/ 	.short	(.L_7029 - .L_7028)
.L_7028:
        /*001c*/ 	.word	0x00000000
        /*0020*/ 	.short	0x0002
        /*0022*/ 	.short	0x0020
        /*0024*/ 	.byte	0x00, 0xf0, 0x21, 0x00


	//----- nvinfo : EIATTR_KPARAM_INFO
	.align		4
.L_7029:
        /*0028*/ 	.byte	0x04, 0x17
        /*002a*/ 	.short	(.L_7031 - .L_7030)
.L_7030:
        /*002c*/ 	.word	0x00000000
        /*0030*/ 	.short	0x0001
        /*0032*/ 	.short	0x0010
        /*0034*/ 	.byte	0x00, 0xf0, 0x41, 0x00


	//----- nvinfo : EIATTR_KPARAM_INFO
	.align		4
.L_7031:
        /*0038*/ 	.byte	0x04, 0x17
        /*003a*/ 	.short	(.L_7033 - .L_7032)
.L_7032:
        /*003c*/ 	.word	0x00000000
        /*0040*/ 	.short	0x0000
        /*0042*/ 	.short	0x0000
        /*0044*/ 	.byte	0x00, 0xf0, 0x41, 0x00


	//----- nvinfo : EIATTR_SPARSE_MMA_MASK
	.align		4
.L_7033:
        /*0048*/ 	.byte	0x03, 0x50
        /*004a*/ 	.short	0x0000


	//----- nvinfo : EIATTR_MAXREG_COUNT
	.align		4
        /*004c*/ 	.byte	0x03, 0x1b
        /*004e*/ 	.short	0x00ff


	//----- nvinfo : EIATTR_EXTERNS
	.align		4
        /*0050*/ 	.byte	0x04, 0x0f
        /*0052*/ 	.short	(.L_7035 - .L_7034)


	//   ....[0]....
	.align		4
.L_7034:
        /*0054*/ 	.word	index@(__assertfail)


	//----- nvinfo : EIATTR_MERCURY_ISA_VERSION
	.align		4
.L_7035:
        /*0058*/ 	.byte	0x03, 0x5f
        /*005a*/ 	.short	0x0101


	//----- nvinfo : EIATTR_COOP_GROUP_MASK_REGIDS
	.align		4
        /*005c*/ 	.byte	0x04, 0x29
        /*005e*/ 	.short	(.L_7037 - .L_7036)


	//   ....[0]....
.L_7036:
        /*0060*/ 	.word	0xffffffff


	//   ....[1]....
        /*0064*/ 	.word	0xffffffff


	//   ....[2]....
        /*0068*/ 	.word	0xffffffff


	//   ....[3]....
        /*006c*/ 	.word	0xffffffff


	//   ....[4]....
        /*0070*/ 	.word	0xffffffff


	//   ....[5]....
        /*0074*/ 	.word	0xffffffff


	//   ....[6]....
        /*0078*/ 	.word	0xffffffff


	//   ....[7]....
        /*007c*/ 	.word	0xffffffff


	//   ....[8]....
        /*0080*/ 	.word	0xffffffff


	//   ....[9]....
        /*0084*/ 	.word	0xffffffff


	//   ....[10]....
        /*0088*/ 	.word	0x0500000f


	//   ....[11]....
        /*008c*/ 	.word	0x0500000f


	//   ....[12]....
        /*0090*/ 	.word	0x0500000f


	//   ....[13]....
        /*0094*/ 	.word	0x0500000f


	//   ....[14]....
        /*0098*/ 	.word	0x0500000f


	//   ....[15]....
        /*009c*/ 	.word	0x0500000f


	//   ....[16]....
        /*00a0*/ 	.word	0x0500000f


	//   ....[17]....
        /*00a4*/ 	.word	0x0500000f


	//   ....[18]....
        /*00a8*/ 	.word	0x0500000f


	//   ....[19]....
        /*00ac*/ 	.word	0x0500000f


	//----- nvinfo : EIATTR_COOP_GROUP_INSTR_OFFSETS
	.align		4
.L_7037:
        /*00b0*/ 	.byte	0x04, 0x28
        /*00b2*/ 	.short	(.L_7039 - .L_7038)


	//   ....[0]....
.L_7038:
        /*00b4*/ 	.word	0x00000c20


	//   ....[1]....
        /*00b8*/ 	.word	0x00000c60


	//   ....[2]....
        /*00bc*/ 	.word	0x00000c80


	//   ....[3]....
        /*00c0*/ 	.word	0x00000ca0


	//   ....[4]....
        /*00c4*/ 	.word	0x00000cc0


	//   ....[5]....
        /*00c8*/ 	.word	0x00001960


	//   ....[6]....
        /*00cc*/ 	.word	0x00001980


	//   ....[7]....
        /*00d0*/ 	.word	0x000019a0


	//   ....[8]....
        /*00d4*/ 	.word	0x000019c0


	//   ....[9]....
        /*00d8*/ 	.word	0x000019e0


	//   ....[10]....
        /*00dc*/ 	.word	0x00003510


	//   ....[11]....
        /*00e0*/ 	.word	0x000035a0


	//   ....[12]....
        /*00e4*/ 	.word	0x00003600


	//   ....[13]....
        /*00e8*/ 	.word	0x00003660


	//   ....[14]....
        /*00ec*/ 	.word	0x000036c0


	//   ....[15]....
        /*00f0*/ 	.word	0x000043c0


	//   ....[16]....
        /*00f4*/ 	.word	0x00004420


	//   ....[17]....
        /*00f8*/ 	.word	0x00004480


	//   ....[18]....
        /*00fc*/ 	.word	0x000044e0


	//   ....[19]....
        /*0100*/ 	.word	0x00004540


	//----- nvinfo : EIATTR_VRC_CTA_INIT_COUNT
	.align		4
.L_7039:
        /*0104*/ 	.byte	0x02, 0x4a
	.zero		1
	.zero		1


	//----- nvinfo : EIATTR_SYSCALL_OFFSETS
	.align		4
        /*0108*/ 	.byte	0x04, 0x46
        /*010a*/ 	.short	(.L_7041 - .L_7040)


	//   ....[0]....
.L_7040:
        /*010c*/ 	.word	0x00000170


	//----- nvinfo : EIATTR_EXIT_INSTR_OFFSETS
	.align		4
.L_7041:
        /*0110*/ 	.byte	0x04, 0x1c
        /*0112*/ 	.short	(.L_7043 - .L_7042)


	//   ....[0]....
.L_7042:
        /*0114*/ 	.word	0x00000220


	//   ....[1]....
        /*0118*/ 	.word	0x000034b0


	//----- nvinfo : EIATTR_CRS_STACK_SIZE
	.align		4
.L_7043:
        /*011c*/ 	.byte	0x04, 0x1e
        /*011e*/ 	.short	(.L_7045 - .L_7044)
.L_7044:
        /*0120*/ 	.word	0x00000000


	//----- nvinfo : EIATTR_CBANK_PARAM_SIZE
	.align		4
.L_7045:
        /*0124*/ 	.byte	0x03, 0x19
        /*0126*/ 	.short	0x0030


	//----- nvinfo : EIATTR_PARAM_CBANK
	.align		4
        /*0128*/ 	.byte	0x04, 0x0a
        /*012a*/ 	.short	(.L_7047 - .L_7046)
	.align		4
.L_7046:
        /*012c*/ 	.word	index@(.nv.constant0._Z15SoftmaxWarpImplI10DirectLoadI13__nv_bfloat16fE11DirectStoreIfS1_EfLi2ELi20ELi32ELi1ELb0EL9Algorithm0EEvT_T0_ll)
        /*0130*/ 	.short	0x0380
        /*0132*/ 	.short	0x0030


	//----- nvinfo : EIATTR_SW_WAR
	.align		4
.L_7047:
        /*0134*/ 	.byte	0x04, 0x36
        /*0136*/ 	.short	(.L_7049 - .L_7048)
.L_7048:
        /*0138*/ 	.word	0x00000008
.L_7049:


//--------------------- .nv.info._Z15SoftmaxWarpImplI10DirectLoadI13__nv_bfloat16fE11DirectStoreIfS1_EfLi2ELi18ELi32ELi1ELb1EL9Algorithm0EEvT_T0_ll --------------------------
	.section	.nv.info._Z15SoftmaxWarpImplI10DirectLoadI13__nv_bfloat16fE11DirectStoreIfS1_EfLi2ELi18ELi32ELi1ELb1EL9Algorithm0EEvT_T0_ll,"",@"SHT_CUDA_INFO"
	.sectionflags	@""
	.align	4


	//----- nvinfo : EIATTR_CUDA_API_VERSION
	.align		4
        /*0000*/ 	.byte	0x04, 0x37
        /*0002*/ 	.short	(.L_7051 - .L_7050)
.L_7050:
        /*0004*/ 	.word	0x00000082


	//----- nvinfo : EIATTR_KPARAM_INFO
	.align		4
.L_7051:
        /*0008*/ 	.byte	0x04, 0x17
        /*000a*/ 	.short	(.L_7053 - .L_7052)
.L_7052:
        /*000c*/ 	.word	0x00000000
        /*0010*/ 	.short	0x0003
        /*0012*/ 	.short	0x0028
        /*0014*/ 	.byte	0x00, 0xf0, 0x21, 0x00


	//----- nvinfo : EIATTR_KPARAM_INFO
	.align		4
.L_7053:
        /*0018*/ 	.byte	0x04, 0x17
        /*001a*/ 	.short	(.L_7055 - .L_7054)
.L_7054:
        /*001c*/ 	.word	0x00000000
        /*0020*/ 	.short	0x0002
        /*0022*/ 	.short	0x0020
        /*0024*/ 	.byte	0x00, 0xf0, 0x21, 0x00


	//----- nvinfo : EIATTR_KPARAM_INFO
	.align		4
.L_7055:
        /*0028*/ 	.byte	0x04, 0x17
        /*002a*/ 	.short	(.L_7057 - .L_7056)
.L_7056:
        /*002c*/ 	.word	0x00000000
        /*0030*/ 	.short	0x0001
        /*0032*/ 	.short	0x0010
        /*0034*/ 	.byte	0x00, 0xf0, 0x41, 0x00


	//----- nvinfo : EIATTR_KPARAM_INFO
	.align		4
.L_7057:
        /*0038*/ 	.byte	0x04, 0x17
        /*003a*/ 	.short	(.L_7059 - .L_7058)
.L_7058:
        /*003c*/ 	.word	0x00000000
        /*0040*/ 	.short	0x0000
        /*0042*/ 	.short	0x0000
        /*0044*/ 	.byte	0x00, 0xf0, 0x41, 0x00


	//----- nvinfo : EIATTR_SPARSE_MMA_MASK
	.align		4
.L_7059:
        /*0048*/ 	.byte	0x03, 0x50
        /*004a*/ 	.short	0x0000


	//----- nvinfo : EIATTR_MAXREG_COUNT
	.align		4
        /*004c*/ 	.byte	0x03, 0x1b
        /*004e*/ 	.short	0x00ff


	//----- nvinfo : EIATTR_EXTERNS
	.align		4
        /*0050*/ 	.byte	0x04, 0x0f
        /*0052*/ 	.short	(.L_7061 - .L_7060)


	//   ....[0]....
	.align		4
.L_7060:
        /*0054*/ 	.word	index@(__assertfail)


	//----- nvinfo : EIATTR_MERCURY_ISA_VERSION
	.align		4
.L_7061:
        /*0058*/ 	.byte	0x03, 0x5f
        /*005a*/ 	.short	0x0101


	//----- nvinfo : EIATTR_COOP_GROUP_MASK_REGIDS
	.align		4
        /*005c*/ 	.byte	0x04, 0x29
        /*005e*/ 	.short	(.L_7063 - .L_7062)


	//   ....[0]....
.L_7062:
        /*0060*/ 	.word	0xffffffff


	//   ....[1]....
        /*0064*/ 	.word	0xffffffff


	//   ....[2]....
        /*0068*/ 	.word	0xffffffff


	//   ....[3]....
        /*006c*/ 	.word	0xffffffff


	//   ....[4]....
        /*0070*/ 	.word	0xffffffff


	//   ....[5]....
        /*0074*/ 	.word	0xffffffff


	//   ....[6]....
        /*0078*/ 	.word	0xffffffff


	//   ....[7]....
        /*007c*/ 	.word	0xffffffff


	//   ....[8]....
        /*0080*/ 	.word	0xffffffff


	//   ....[9]....
        /*0084*/ 	.word	0xffffffff


	//   ....[10]....
        /*0088*/ 	.word	0x0500000f


	//   ....[11]....
        /*008c*/ 	.word	0x0500000f


	//   ....[12]....
        /*0090*/ 	.word	0x0500000f


	//   ....[13]....
        /*0094*/ 	.word	0x0500000f


	//   ....[14]....
        /*0098*/ 	.word	0x0500000f


	//   ....[15]....
        /*009c*/ 	.word	0x0500000f


	//   ....[16]....
        /*00a0*/ 	.word	0x0500000f


	//   ....[17]....
        /*00a4*/ 	.word	0x0500000f


	//   ....[18]....
        /*00a8*/ 	.word	0x0500000f


	//   ....[19]....
        /*00ac*/ 	.word	0x0500000f


	//----- nvinfo : EIATTR_COOP_GROUP_INSTR_OFFSETS
	.align		4
.L_7063:
        /*00b0*/ 	.byte	0x04, 0x28
        /*00b2*/ 	.short	(.L_7065 - .L_7064)


	//   ....[0]....
.L_7064:
        /*00b4*/ 	.word	0x000011e0


	//   ....[1]....
        /*00b8*/ 	.word	0x00001220


	//   ....[2]....
        /*00bc*/ 	.word	0x00001240


	//   ....[3]....
        /*00c0*/ 	.word	0x00001260


	//   ....[4]....
        /*00c4*/ 	.word	0x00001280


	//   ....[5]....
        /*00c8*/ 	.word	0x00001de0


	//   ....[6]....
        /*00cc*/ 	.word	0x00001e00


	//   ....[7]....
        /*00d0*/ 	.word	0x00001e20


	//   ....[8]....
        /*00d4*/ 	.word	0x00001e40


	//   ....[9]....
        /*00d8*/ 	.word	0x00001e60


	//   ....[10]....
        /*00dc*/ 	.word	0x00003be0


	//   ....[11]....
        /*00e0*/ 	.word	0x00003c80


	//   ....[12]....
        /*00e4*/ 	.word	0x00003ce0


	//   ....[13]....
        /*00e8*/ 	.word	0x00003d40


	//   ....[14]....
        /*00ec*/ 	.word	0x00003da0


	//   ....[15]....
        /*00f0*/ 	.word	0x00004950


	//   ....[16]....
        /*00f4*/ 	.word	0x000049b0


	//   ....[17]....
        /*00f8*/ 	.word	0x00004a10


	//   ....[18]....
        /*00fc*/ 	.word	0x00004a70


	//   ....[19]....
        /*0100*/ 	.word	0x00004ad0


	//----- nvinfo : EIATTR_VRC_CTA_INIT_COUNT
	.align		4
.L_7065:
        /*0104*/ 	.byte	0x02, 0x4a
	.zero		1
	.zero		1


	//----- nvinfo : EIATTR_SYSCALL_OFFSETS
	.align		4
        /*0108*/ 	.byte	0x04, 0x46
        /*010a*/ 	.short	(.L_7067 - .L_7066)


	//   ....[0]....
.L_7066:
        /*010c*/ 	.word	0x00000170


	//----- nvinfo : EIATTR_EXIT_INSTR_OFFSETS
	.align		4
.L_7067:
        /*0110*/ 	.byte	0x04, 0x1c
        /*0112*/ 	.short	(.L_7069 - .L_7068)


	//   ....[0]....
.L_7068:
        /*0114*/ 	.word	0x00000200


	//   ....[1]....
        /*0118*/ 	.word	0x00003b80


	//----- nvinfo : EIATTR_CRS_STACK_SIZE
	.align		4
.L_7069:
        /*011c*/ 	.byte	0x04, 0x1e
        /*011e*/ 	.short	(.L_7071 - .L_7070)
.L_7070:
        /*0120*/ 	.word	0x00000000


	//----- nvinfo : EIATTR_CBANK_PARAM_SIZE
	.align		4
.L_7071:
        /*0124*/ 	.byte	0x03, 0x19
        /*0126*/ 	.short	0x0030


	//----- nvinfo : EIATTR_PARAM_CBANK
	.align		4
        /*0128*/ 	.byte	0x04, 0x0a
        /*012a*/ 	.short	(.L_7073 - .L_7072)
	.align		4
.L_7072:
        /*012c*/ 	.word	index@(.nv.constant0._Z15SoftmaxWarpImplI10DirectLoadI13__nv_bfloat16fE11DirectStoreIfS1_EfLi2ELi18ELi32ELi1ELb1EL9Algorithm0EEvT_T0_ll)
        /*0130*/ 	.short	0x0380
        /*0132*/ 	.short	0x0030


	//----- nvinfo : EIATTR_SW_WAR
	.align		4
.L_7073:
        /*0134*/ 	.byte	0x04, 0x36
        /*0136*/ 	.short	(.L_7075 - .L_7074)
.L_7074:
        /*0138*/ 	.word	0x00000008
.L_7075:


//--------------------- .nv.info._Z15SoftmaxWarpImplI10DirectLoadI13__nv_bfloat16fE11DirectStoreIfS1_EfLi2ELi18ELi32ELi1ELb0EL9Algorithm0EEvT_T0_ll --------------------------
	.section	.nv.info._Z15SoftmaxWarpImplI10DirectLoadI13__nv_bfloat16fE11DirectStoreIfS1_EfLi2ELi18ELi32ELi1ELb0EL9Algorithm0EEvT_T0_ll,"",@"SHT_CUDA_INFO"
	.sectionflags	@""
	.align	4


	//----- nvinfo : EIATTR_CUDA_API_VERSION
	.align		4
        /*0000*/ 	.byte	0x04, 0x37
        /*0002*/ 	.short	(.L_7077 - .L_7076)
.L_7076:
        /*0004*/ 	.word	0x00000082


	//----- nvinfo : EIATTR_KPARAM_INFO
	.align		4
.L_7077:
        /*0008*/ 	.byte	0x04, 0x17
        /*000a*/ 	.short	(.L_7079 - .L_7078)
.L_7078:
        /*000c*/ 	.word	0x00000000
        /*0010*/ 	.short	0x0003
        /*0012*/ 	.short	0x0028
        /*0014*/ 	.byte	0x00, 0xf0, 0x21, 0x00


	//----- nvinfo : EIATTR_KPARAM_INFO
	.align		4
.L_7079:
        /*0018*/ 	.byte	0x04, 0x17
        /*001a*/ 	.short	(.L_7081 - .L_7080)
.L_7080:
        /*001c*/ 	.word	0x00000000
        /*0020*/ 	.short	0x0002
        /*0022*/ 	.short	0x0020
        /*0024*/ 	.byte	0x00, 0xf0, 0x21, 0x00


	//----- nvinfo : EIATTR_KPARAM_INFO
	.align		4
.L_7081:
        /*0028*/ 	.byte	0x04, 0x17
        /*002a*/ 	.short	(.L_7083 - .L_7082)
.L_7082:
        /*002c*/ 	.word	0x00000000
        /*0030*/ 	.short	0x0001
        /*0032*/ 	.short	0x0010
        /*0034*/ 	.byte	0x00, 0xf0, 0x41, 0x00


	//----- nvinfo : EIATTR_KPARAM_INFO
	.align		4
.L_7083:
        /*0038*/ 	.byte	0x04, 0x17
        /*003a*/ 	.short	(.L_7085 - .L_7084)
.L_7084:
        /*003c*/ 	.word	0x00000000
        /*0040*/ 	.short	0x0000
        /*0042*/ 	.short	0x0000
        /*0044*/ 	.byte	0x00, 0xf0, 0x41, 0x00


	//----- nvinfo : EIATTR_SPARSE_MMA_MASK
	.align		4
.L_7085:
        /*0048*/ 	.byte	0x03, 0x50
        /*004a*/ 	.short	0x0000


	//----- nvinfo : EIATTR_MAXREG_COUNT
	.align		4
        /*004c*/ 	.byte	0x03, 0x1b
        /*004e*/ 	.short	0x00ff


	//----- nvinfo : EIATTR_EXTERNS
	.align		4
        /*0050*/ 	.byte	0x04, 0x0f
        /*0052*/ 	.short	(.L_7087 - .L_7086)


	//   ....[0]....
	.align		4
.L_7086:
        /*0054*/ 	.word	index@(__assertfail)


	//----- nvinfo : EIATTR_MERCURY_ISA_VERSION
	.align		4
.L_7087:
        /*0058*/ 	.byte	0x03, 0x5f
        /*005a*/ 	.short	0x0101


	//----- nvinfo : EIATTR_COOP_GROUP_MASK_REGIDS
	.align		4
        /*005c*/ 	.byte	0x04, 0x29
        /*005e*/ 	.short	(.L_7089 - .L_7088)


	//   ....[0]....
.L_7088:
        /*0060*/ 	.word	0xffffffff


	//   ....[1]....
        /*0064*/ 	.word	0xffffffff


	//   ....[2]....
        /*0068*/ 	.word	0xffffffff


	//   ....[3]....
        /*006c*/ 	.word	0xffffffff


	//   ....[4]....
        /*0070*/ 	.word	0xffffffff


	//   ....[5]....
        /*0074*/ 	.word	0xffffffff


	//   ....[6]....
        /*0078*/ 	.word	0xffffffff


	//   ....[7]....
        /*007c*/ 	.word	0xffffffff


	//   ....[8]....
        /*0080*/ 	.word	0xffffffff


	//   ....[9]....
        /*0084*/ 	.word	0xffffffff


	//   ....[10]....
        /*0088*/ 	.word	0x0500000f


	//   ....[11]....
        /*008c*/ 	.word	0x0500000f


	//   ....[12]....
        /*0090*/ 	.word	0x0500000f


	//   ....[13]....
        /*0094*/ 	.word	0x0500000f


	//   ....[14]....
        /*0098*/ 	.word	0x0500000f


	//   ....[15]....
        /*009c*/ 	.word	0x0500000f


	//   ....[16]....
        /*00a0*/ 	.word	0x0500000f


	//   ....[17]....
        /*00a4*/ 	.word	0x0500000f


	//   ....[18]....
        /*00a8*/ 	.word	0x0500000f


	//   ....[19]....
        /*00ac*/ 	.word	0x0500000f


	//----- nvinfo : EIATTR_COOP_GROUP_INSTR_OFFSETS
	.align		4
.L_7089:
        /*00b0*/ 	.byte	0x04, 0x28
        /*00b2*/ 	.short	(.L_7091 - .L_7090)


	//   ....[0]....
.L_7090:
        /*00b4*/ 	.word	0x00000b40


	//   ....[1]....
        /*00b8*/ 	.word	0x00000b80


	//   ....[2]....
        /*00bc*/ 	.word	0x00000ba0


	//   ....[3]....
        /*00c0*/ 	.word	0x00000bc0


	//   ....[4]....
        /*00c4*/ 	.word	0x00000be0


	//   ....[5]....
        /*00c8*/ 	.word	0x00001740


	//   ....[6]....
        /*00cc*/ 	.word	0x00001760


	//   ....[7]....
        /*00d0*/ 	.word	0x00001780


	//   ....[8]....
        /*00d4*/ 	.word	0x000017a0


	//   ....[9]....
        /*00d8*/ 	.word	0x000017c0


	//   ....[10]....
        /*00dc*/ 	.word	0x00003070


	//   ....[11]....
        /*00e0*/ 	.word	0x000030f0


	//   ....[12]....
        /*00e4*/ 	.word	0x00003150


	//   ....[13]....
        /*00e8*/ 	.word	0x000031b0


	//   ....[14]....
        /*00ec*/ 	.word	0x00003210


	//   ....[15]....
        /*00f0*/ 	.word	0x00003de0


	//   ....[16]....
        /*00f4*/ 	.word	0x00003e40


	//   ....[17]....
        /*00f8*/ 	.word	0x00003ea0


	//   ....[18]....
        /*00fc*/ 	.word	0x00003f00


	//   ....[19]....
        /*0100*/ 	.word	0x00003f60


	//----- nvinfo : EIATTR_VRC_CTA_INIT_COUNT
	.align		4
.L_7091:
        /*0104*/ 	.byte	0x02, 0x4a
	.zero		1
	.zero		1


	//----- nvinfo : EIATTR_SYSCALL_OFFSETS
	.align		4
        /*0108*/ 	.byte	0x04, 0x46
        /*010a*/ 	.short	(.L_7093 - .L_7092)


	//   ....[0]....
.L_7092:
        /*010c*/ 	.word	0x00000170


	//----- nvinfo : EIATTR_EXIT_INSTR_OFFSETS
	.align		4
.L_7093:
        /*0110*/ 	.byte	0x04, 0x1c
        /*0112*/ 	.short	(.L_7095 - .L_7094)


	//   ....[0]....
.L_7094:
        /*0114*/ 	.word	0x00000220


	//   ....[1]....
        /*0118*/ 	.word	0x00003010


	//----- nvinfo : EIATTR_CRS_STACK_SIZE
	.align		4
.L_7095:
        /*011c*/ 	.byte	0x04, 0x1e
        /*011e*/ 	.short	(.L_7097 - .L_7096)
.L_7096:
        /*0120*/ 	.word	0x00000000


	//----- nvinfo : EIATTR_CBANK_PARAM_SIZE
	.align		4
.L_7097:
        /*0124*/ 	.byte	0x03, 0x19
        /*0126*/ 	.short	0x0030


	//----- nvinfo : EIATTR_PARAM_CBANK
	.align		4
        /*0128*/ 	.byte	0x04, 0x0a
        /*012a*/ 	.short	(.L_7099 - .L_7098)
	.align		4
.L_7098:
        /*012c*/ 	.word	index@(.nv.constant0._Z15SoftmaxWarpImplI10DirectLoadI13__nv_bfloat16fE11DirectStoreIfS1_EfLi2ELi18ELi32ELi1ELb0EL9Algorithm0EEvT_T0_ll)
        /*0130*/ 	.short	0x0380
        /*0132*/ 	.short	0x0030


	//----- nvinfo : EIATTR_SW_WAR
	.align		4
.L_7099:
        /*0134*/ 	.byte	0x04, 0x36
        /*0136*/ 	.short	(.L_7101 - .L_7100)
.L_7100:
        /*0138*/ 	.word	0x00000008
.L_7101:


//--------------------- .nv.info._Z15SoftmaxWarpImplI10DirectLoadI13__nv_bfloat16fE11DirectStoreIfS1_EfLi2ELi16ELi32ELi1ELb1EL9Algorithm0EEvT_T0_ll --------------------------
	.section	.nv.info._Z15SoftmaxWarpImplI10DirectLoadI13__nv_bfloat16fE11DirectStoreIfS1_EfLi2ELi16ELi32ELi1ELb1EL9Algorithm0EEvT_T0_ll,"",@"SHT_CUDA_INFO"
	.sectionflags	@""
	.align	4


	//----- nvinfo : EIATTR_CUDA_API_VERSION
	.align		4
        /*0000*/ 	.byte	0x04, 0x37
        /*0002*/ 	.short	(.L_7103 - .L_7102)
.L_7102:
        /*0004*/ 	.word	0x00000082


	//----- nvinfo : EIATTR_KPARAM_INFO
	.align		4
.L_7103:
        /*0008*/ 	.byte	0x04, 0x17
        /*000a*/ 	.short	(.L_7105 - .L_7104)
.L_7104:
        /*000c*/ 	.word	0x00000000
        /*0010*/ 	.short	0x0003
        /*0012*/ 	.short	0x0028
        /*0014*/ 	.byte	0x00, 0xf0, 0x21, 0x00


	//----- nvinfo : EIATTR_KPARAM_INFO
	.align		4
.L_7105:
        /*0018*/ 	.byte	0x04, 0x17
        /*001a*/ 	.short	(.L_7107 - .L_7106)
.L_7106:
        /*001c*/ 	.word	0x00000000
        /*0020*/ 	.short	0x0002
        /*0022*/ 	.short	0x0020
        /*0024*/ 	.byte	0x00, 0xf0, 0x21, 0x00


	//----- nvinfo : EIATTR_KPARAM_INFO
	.align		4
.L_7107:
        /*0028*/ 	.byte	0x04, 0x17
        /*002a*/ 	.short	(.L_7109 - .L_7108)
.L_7108:
        /*002c*/ 	.word	0x00000000
        /*0030*/ 	.short	0x0001
        /*0032*/ 	.short	0x0010
        /*0034*/ 	.byte	0x00, 0xf0, 0x41, 0x00


	//----- nvinfo : EIATTR_KPARAM_INFO
	.align		4
.L_7109:
        /*0038*/ 	.byte	0x04, 0x17
        /*003a*/ 	.short	(.L_7111 - .L_7110)
.L_7110:
        /*003c*/ 	.word	0x00000000
        /*0040*/ 	.short	0x0000
        /*0042*/ 	.short	0x0000
        /*0044*/ 	.byte	0x00, 0xf0, 0x41, 0x00


	//----- nvinfo : EIATTR_SPARSE_MMA_MASK
	.align		4
.L_7111:
        /*0048*/ 	.byte	0x03, 0x50
        /*004a*/ 	.short	0x0000


	//----- nvinfo : EIATTR_MAXREG_COUNT
	.align		4
        /*004c*/ 	.byte	0x03, 0x1b
        /*004e*/ 	.short	0x00ff


	//----- nvinfo : EIATTR_EXTERNS
	.align		4
        /*0050*/ 	.byte	0x04, 0x0f
        /*0052*/ 	.short	(.L_7113 - .L_7112)


	//   ....[0]....
	.align		4
.L_7112:
        /*0054*/ 	.word	index@(__assertfail)


	//----- nvinfo : EIATTR_MERCURY_ISA_VERSION
	.align		4
.L_7113:
        /*0058*/ 	.byte	0x03, 0x5f
        /*005a*/ 	.short	0x0101


	//----- nvinfo : EIATTR_COOP_GROUP_MASK_REGIDS
	.align		4
        /*005c*/ 	.byte	0x04, 0x29
        /*005e*/ 	.short	(.L_7115 - .L_7114)


	//   ....[0]....
.L_7114:
        /*0060*/ 	.word	0xffffffff


	//   ....[1]....
        /*0064*/ 	.word	0xffffffff


	//   ....[2]....
        /*0068*/ 	.word	0xffffffff


	//   ....[3]....
        /*006c*/ 	.word	0xffffffff


	//   ....[4]....
        /*0070*/ 	.word	0xffffffff


	//   ....[5]....
        /*0074*/ 	.word	0xffffffff


	//   ....[6]....
        /*0078*/ 	.word	0xffffffff


	//   ....[7]....
        /*007c*/ 	.word	0xffffffff


	//   ....[8]....
        /*0080*/ 	.word	0xffffffff


	//   ....[9]....
        /*0084*/ 	.word	0xffffffff


	//   ....[10]....
        /*0088*/ 	.word	0x0500000f


	//   ....[11]....
        /*008c*/ 	.word	0x0500000f


	//   ....[12]....
        /*0090*/ 	.word	0x0500000f


	//   ....[13]....
        /*0094*/ 	.word	0x0500000f


	//   ....[14]....
        /*0098*/ 	.word	0x0500000f


	//   ....[15]....
        /*009c*/ 	.word	0x0500000f


	//   ....[16]....
        /*00a0*/ 	.word	0x0500000f


	//   ....[17]....
        /*00a4*/ 	.word	0x0500000f


	//   ....[18]....
        /*00a8*/ 	.word	0x0500000f


	//   ....[19]....
        /*00ac*/ 	.word	0x0500000f


	//----- nvinfo : EIATTR_COOP_GROUP_INSTR_OFFSETS
	.align		4
.L_7115:
        /*00b0*/ 	.byte	0x04, 0x28
        /*00b2*/ 	.short	(.L_7117 - .L_7116)


	//   ....[0]....
.L_7116:
        /*00b4*/ 	.word	0x00001000


	//   ....[1]....
        /*00b8*/ 	.word	0x00001040


	//   ....[2]....
        /*00bc*/ 	.word	0x00001060


	//   ....[3]....
        /*00c0*/ 	.word	0x00001080


	//   ....[4]....
        /*00c4*/ 	.word	0x000010a0


	//   ....[5]....
        /*00c8*/ 	.word	0x00001ac0


	//   ....[6]....
        /*00cc*/ 	.word	0x00001ae0


	//   ....[7]....
        /*00d0*/ 	.word	0x00001b00


	//   ....[8]....
        /*00d4*/ 	.word	0x00001b20


	//   ....[9]....
        /*00d8*/ 	.word	0x00001b40


	//   ....[10]....
        /*00dc*/ 	.word	0x00003480


	//   ....[11]....
        /*00e0*/ 	.word	0x00003500


	//   ....[12]....
        /*00e4*/ 	.word	0x00003560


	//   ....[13]....
        /*00e8*/ 	.word	0x000035c0


	//   ....[14]....
        /*00ec*/ 	.word	0x00003620


	//   ....[15]....
        /*00f0*/ 	.word	0x000040b0


	//   ....[16]....
        /*00f4*/ 	.word	0x00004110


	//   ....[17]....
        /*00f8*/ 	.word	0x00004170


	//   ....[18]....
        /*00fc*/ 	.word	0x000041d0


	//   ....[19]....
        /*0100*/ 	.word	0x00004230


	//----- nvinfo : EIATTR_VRC_CTA_INIT_COUNT
	.align		4
.L_7117:
        /*0104*/ 	.byte	0x02, 0x4a
	.zero		1
	.zero		1


	//----- nvinfo : EIATTR_SYSCALL_OFFSETS
	.align		4
        /*0108*/ 	.byte	0x04, 0x46
        /*010a*/ 	.short	(.L_7119 - .L_7118)


	//   ....[0]....
.L_7118:
        /*010c*/ 	.word	0x00000170


	//----- nvinfo : EIATTR_EXIT_INSTR_OFFSETS
	.align		4
.L_7119:
        /*0110*/ 	.byte	0x04, 0x1c
        /*0112*/ 	.short	(.L_7121 - .L_7120)


	//   ....[0]....
.L_7120:
        /*0114*/ 	.word	0x00000220


	//   ....[1]....
        /*0118*/ 	.word	0x00003420


	//----- nvinfo : EIATTR_CRS_STACK_SIZE
	.align		4
.L_7121:
        /*011c*/ 	.byte	0x04, 0x1e
        /*011e*/ 	.short	(.L_7123 - .L_7122)
.L_7122:
        /*0120*/ 	.word	0x00000000


	//----- nvinfo : EIATTR_CBANK_PARAM_SIZE
	.align		4
.L_7123:
        /*0124*/ 	.byte	0x03, 0x19
        /*0126*/ 	.short	0x0030


	//----- nvinfo : EIATTR_PARAM_CBANK
	.align		4
        /*0128*/ 	.byte	0x04, 0x0a
        /*012a*/ 	.short	(.L_7125 - .L_7124)
	.align		4
.L_7124:
        /*012c*/ 	.word	index@(.nv.constant0._Z15SoftmaxWarpImplI10DirectLoadI13__nv_bfloat16fE11DirectStoreIfS1_EfLi2ELi16ELi32ELi1ELb1EL9Algorithm0EEvT_T0_ll)
        /*0130*/ 	.short	0x0380
        /*0132*/ 	.short	0x0030


	//----- nvinfo : EIATTR_SW_WAR
	.align		4
.L_7125:
        /*0134*/ 	.byte	0x04, 0x36
        /*0136*/ 	.short	(.L_7127 - .L_7126)
.L_7126:
        /*0138*/ 	.word	0x00000008
.L_7127:


//--------------------- .nv.info._Z15SoftmaxWarpImplI10DirectLoadI13__nv_bfloat16fE11DirectStoreIfS1_EfLi2ELi16ELi32ELi1ELb0EL9Algorithm0EEvT_T0_ll --------------------------
	.section	.nv.info._Z15SoftmaxWarpImplI10DirectLoadI13__nv_bfloat16fE11DirectStoreIfS1_EfLi2ELi16ELi32ELi1ELb0EL9Algorithm0EEvT_T0_ll,"",@"SHT_CUDA_INFO"
	.sectionflags	@""
	.align	4


	//----- nvinfo : EIATTR_CUDA_API_VERSION
	.align		4
        /*0000*/ 	.byte	0x04, 0x37
        /*0002*/ 	.short	(.L_7129 - .L_7128)
.L_7128:
        /*0004*/ 	.word	0x00000082


	//----- nvinfo : EIATTR_KPARAM_INFO
	.align		4
.L_7129:
        /*0008*/ 	.byte	0x04, 0x17
        /*000a*/ 	.short	(.L_7131 - .L_7130)
.L_7130:
        /*000c*/ 	.word	0x00000000
        /*0010*/ 	.short	0x0003
        /*0012*/ 	.short	0x0028
        /*0014*/ 	.byte	0x00, 0xf0, 0x21, 0x00


	//----- nvinfo : EIATTR_KPARAM_INFO
	.align		4
.L_7131:
        /*0018*/ 	.byte	0x04, 0x17
        /*001a*/ 	.short	(.L_7133 - .L_7132)
.L_7132:
        /*001c*/ 	.word	0x00000000
        /*0020*/ 	.short	0x0002
        /*0022*/ 	.short	0x0020
        /*0024*/ 	.byte	0x00, 0xf0, 0x21, 0x00


	//----- nvinfo : EIATTR_KPARAM_INFO
	.align		4
.L_7133:
        /*0028*/ 	.byte	0x04, 0x17
        /*002a*/ 	.short	(.L_7135 - .L_7134)
.L_7134:
        /*002c*/ 	.word	0x00000000
        /*0030*/ 	.short	0x0001
        /*0032*/ 	.short	0x0010
        /*0034*/ 	.byte	0x00, 0xf0, 0x41, 0x00


	//----- nvinfo : EIATTR_KPARAM_INFO
	.align		4
.L_7135:
        /*0038*/ 	.byte	0x04, 0x17
        /*003a*/ 	.short	(.L_7137 - .L_7136)
.L_7136:
        /*003c*/ 	.word	0x00000000
        /*0040*/ 	.short	0x0000
        /*0042*/ 	.short	0x0000
        /*0044*/ 	.byte	0x00, 0xf0, 0x41, 0x00


	//----- nvinfo : EIATTR_SPARSE_MMA_MASK
	.align		4
.L_7137:
        /*0048*/ 	.byte	0x03, 0x50
        /*004a*/ 	.short	0x0000


	//----- nvinfo : EIATTR_MAXREG_COUNT
	.align		4
        /*004c*/ 	.byte	0x03, 0x1b
        /*004e*/ 	.short	0x00ff


	//----- nvinfo : EIATTR_EXTERNS
	.align		4
        /*0050*/ 	.byte	0x04, 0x0f
        /*0052*/ 	.short	(.L_7139 - .L_7138)


	//   ....[0]....
	.align		4
.L_7138:
        /*0054*/ 	.word	index@(__assertfail)


	//----- nvinfo : EIATTR_MERCURY_ISA_VERSION
	.align		4
.L_7139:
        /*0058*/ 	.byte	0x03, 0x5f
        /*005a*/ 	.short	0x0101


	//----- nvinfo : EIATTR_COOP_GROUP_MASK_REGIDS
	.align		4
        /*005c*/ 	.byte	0x04, 0x29
        /*005e*/ 	.short	(.L_7141 - .L_7140)


	//   ....[0]....
.L_7140:
        /*0060*/ 	.word	0xffffffff


	//   ....[1]....
        /*0064*/ 	.word	0xffffffff


	//   ....[2]....
        /*0068*/ 	.word	0xffffffff


	//   ....[3]....
        /*006c*/ 	.word	0xffffffff


	//   ....[4]....
        /*0070*/ 	.word	0xffffffff


	//   ....[5]....
        /*0074*/ 	.word	0xffffffff


	//   ....[6]....
        /*0078*/ 	.word	0xffffffff


	//   ....[7]....
        /*007c*/ 	.word	0xffffffff


	//   ....[8]....
        /*0080*/ 	.word	0xffffffff


	//   ....[9]....
        /*0084*/ 	.word	0xffffffff


	//   ....[10]....
        /*0088*/ 	.word	0x0500000f


	//   ....[11]....
        /*008c*/ 	.word	0x0500000f


	//   ....[12]....
        /*0090*/ 	.word	0x0500000f


	//   ....[13]....
        /*0094*/ 	.word	0x0500000f


	//   ....[14]....
        /*0098*/ 	.word	0x0500000f


	//   ....[15]....
        /*009c*/ 	.word	0x0500000f


	//   ....[16]....
        /*00a0*/ 	.word	0x0500000f


	//   ....[17]....
        /*00a4*/ 	.word	0x0500000f


	//   ....[18]....
        /*00a8*/ 	.word	0x0500000f


	//   ....[19]....
        /*00ac*/ 	.word	0x0500000f


	//----- nvinfo : EIATTR_COOP_GROUP_INSTR_OFFSETS
	.align		4
.L_7141:
        /*00b0*/ 	.byte	0x04, 0x28
        /*00b2*/ 	.short	(.L_7143 - .L_7142)


	//   ....[0]....
.L_7142:
        /*00b4*/ 	.word	0x00000a40


	//   ....[1]....
        /*00b8*/ 	.word	0x00000a80


	//   ....[2]....
        /*00bc*/ 	.word	0x00000aa0


	//   ....[3]....
        /*00c0*/ 	.word	0x00000ac0


	//   ....[4]....
        /*00c4*/ 	.word	0x00000ae0


	//   ....[5]....
        /*00c8*/ 	.word	0x00001500


	//   ....[6]....
        /*00cc*/ 	.word	0x00001520


	//   ....[7]....
        /*00d0*/ 	.word	0x00001540


	//   ....[8]....
        /*00d4*/ 	.word	0x00001560


	//   ....[9]....
        /*00d8*/ 	.word	0x00001580


	//   ....[10]....
        /*00dc*/ 	.word	0x00002aa0


	//   ....[11]....
        /*00e0*/ 	.word	0x00002b20


	//   ....[12]....
        /*00e4*/ 	.word	0x00002b80


	//   ....[13]....
        /*00e8*/ 	.word	0x00002be0


	//   ....[14]....
        /*00ec*/ 	.word	0x00002c40


	//   ....[15]....
        /*00f0*/ 	.word	0x000036d0


	//   ....[16]....
        /*00f4*/ 	.word	0x00003730


	//   ....[17]....
        /*00f8*/ 	.word	0x00003790


	//   ....[18]....
        /*00fc*/ 	.word	0x000037f0


	//   ....[19]....
        /*0100*/ 	.word	0x00003850


	//----- nvinfo : EIATTR_VRC_CTA_INIT_COUNT
	.align		4
.L_7143:
        /*0104*/ 	.byte	0x02, 0x4a
	.zero		1
	.zero		1


	//----- nvinfo : EIATTR_SYSCALL_OFFSETS
	.align		4
        /*0108*/ 	.byte	0x04, 0x46
        /*010a*/ 	.short	(.L_7145 - .L_7144)


	//   ....[0]....
.L_7144:
        /*010c*/ 	.word	0x00000170


	//----- nvinfo : EIATTR_EXIT_INSTR_OFFSETS
	.align		4
.L_7145:
        /*0110*/ 	.byte	0x04, 0x1c
        /*0112*/ 	.short	(.L_7147 - .L_7146)


	//   ....[0]....
.L_7146:
        /*0114*/ 	.word	0x00000220


	//   ....[1]....
        /*0118*/ 	.word	0x00002a40


	//----- nvinfo : EIATTR_CRS_STACK_SIZE
	.align		4
.L_7147:
        /*011c*/ 	.byte	0x04, 0x1e
        /*011e*/ 	.short	(.L_7149 - .L_7148)
.L_7148:
        /*0120*/ 	.word	0x00000000


	//----- nvinfo : EIATTR_CBANK_PARAM_SIZE
	.align		4
.L_7149:
        /*0124*/ 	.byte	0x03, 0x19
        /*0126*/ 	.short	0x0030


	//----- nvinfo : EIATTR_PARAM_CBANK
	.align		4
        /*0128*/ 	.byte	0x04, 0x0a
        /*012a*/ 	.short	(.L_7151 - .L_7150)
	.align		4
.L_7150:
        /*012c*/ 	.word	index@(.nv.constant0._Z15SoftmaxWarpImplI10DirectLoadI13__nv_bfloat16fE11DirectStoreIfS1_EfLi2ELi16ELi32ELi1ELb0EL9Algorithm0EEvT_T0_ll)
        /*0130*/ 	.short	0x0380
        /*0132*/ 	.short	0x0030


	//----- nvinfo : EIATTR_SW_WAR
	.align		4
.L_7151:
        /*0134*/ 	.byte	0x04, 0x36
        /*0136*/ 	.short	(.L_7153 - .L_7152)
.L_7152:
        /*0138*/ 	.word	0x00000008
.L_7153:


//--------------------- .nv.info._Z15SoftmaxWarpImplI10DirectLoadI13__nv_bfloat16fE11DirectStoreIfS1_EfLi2ELi14ELi32ELi1ELb1EL9Algorithm0EEvT_T0_ll --------------------------
	.section	.nv.info._Z15SoftmaxWarpImplI10DirectLoadI13__nv_bfloat16fE11DirectStoreIfS1_EfLi2ELi14ELi32ELi1ELb1EL9Algorithm0EEvT_T0_ll,"",@"SHT_CUDA_INFO"
	.sectionflags	@""
	.align	4


	//----- nvinfo : EIATTR_CUDA_API_VERSION
	.align		4
        /*0000*/ 	.byte	0x04, 0x37
        /*0002*/ 	.short	(.L_7155 - .L_7154)
.L_7154:
        /*0004*/ 	.word	0x00000082


	//----- nvinfo : EIATTR_KPARAM_INFO
	.align		4
.L_7155:
        /*0008*/ 	.byte	0x04, 0x17
        /*000a*/ 	.short	(.L_7157 - .L_7156)
.L_7156:
        /*000c*/ 	.word	0x00000000
        /*0010*/ 	.short	0x0003
        /*0012*/ 	.short	0x0028
        /*0014*/ 	.byte	0x00, 0xf0, 0x21, 0x00


	//----- nvinfo : EIATTR_KPARAM_INFO
	.align		4
.L_7157:
        /*0018*/ 	.byte	0x04, 0x17
        /*001a*/ 	.short	(.L_7159 - .L_7158)
.L_7158:
        /*001c*/ 	.word	0x00000000
        /*0020*/ 	.short	0x0002
        /*0022*/ 	.short	0x0020
        /*0024*/ 	.byte	0x00, 0xf0, 0x21, 0x00


	//----- nvinfo : EIATTR_KPARAM_INFO
	.align		4
.L_7159:
        /*0028*/ 	.byte	0x04, 0x17
        /*002a*/ 	.short	(.L_7161 - .L_7160)
.L_7160:
        /*002c*/ 	.word	0x00000000
        /*0030*/ 	.short	0x0001
        /*0032*/ 	.short	0x0010
        /*0034*/ 	.byte	0x00, 0xf0, 0x41, 0x00


	//----- nvinfo : EIATTR_KPARAM_INFO
	.align		4
.L_7161:
        /*0038*/ 	.byte	0x04, 0x17
        /*003a*/ 	.short	(.L_7163 - .L_7162)
.L_7162:
        /*003c*/ 	.word	0x00000000
        /*0040*/ 	.short	0x0000
        /*0042*/ 	.short	0x0000
        /*0044*/ 	.byte	0x00, 0xf0, 0x41, 0x00


	//----- nvinfo : EIATTR_SPARSE_MMA_MASK
	.align		4
.L_7163:
        /*0048*/ 	.byte	0x03, 0x50
        /*004a*/ 	.short	0x0000


	//----- nvinfo : EIATTR_MAXREG_COUNT
	.align		4
        /*004c*/ 	.byte	0x03, 0x1b
        /*004e*/ 	.short	0x00ff


	//----- nvinfo : EIATTR_EXTERNS
	.align		4
        /*0050*/ 	.byte	0x04, 0x0f
        /*0052*/ 	.short	(.L_7165 - .L_7164)


	//   ....[0]....
	.align		4
.L_7164:
        /*0054*/ 	.word	index@(__assertfail)


	//----- nvinfo : EIATTR_MERCURY_ISA_VERSION
	.align		4
.L_7165:
        /*0058*/ 	.byte	0x03, 0x5f
        /*005a*/ 	.short	0x0101


	//----- nvinfo : EIATTR_COOP_GROUP_MASK_REGIDS
	.align		4
        /*005c*/ 	.byte	0x04, 0x29
        /*005e*/ 	.short	(.L_7167 - .L_7166)


	//   ....[0]....
.L_7166:
        /*0060*/ 	.word	0xffffffff


	//   ....[1]....
        /*0064*/ 	.word	0xffffffff


	//   ....[2]....
        /*0068*/ 	.word	0xffffffff


	//   ....[3]....
        /*006c*/ 	.word	0xffffffff


	//   ....[4]....
        /*0070*/ 	.word	0xffffffff


	//   ....[5]....
        /*0074*/ 	.word	0xffffffff


	//   ....[6]....
        /*0078*/ 	.word	0xffffffff


	//   ....[7]....
        /*007c*/ 	.word	0xffffffff


	//   ....[8]....
        /*0080*/ 	.word	0xffffffff


	//   ....[9]....
        /*0084*/ 	.word	0xffffffff


	//   ....[10]....
        /*0088*/ 	.word	0x0500000f


	//   ....[11]....
        /*008c*/ 	.word	0x0500000f


	//   ....[12]....
        /*0090*/ 	.word	0x0500000f


	//   ....[13]....
        /*0094*/ 	.word	0x0500000f


	//   ....[14]....
        /*0098*/ 	.word	0x0500000f


	//   ....[15]....
        /*009c*/ 	.word	0x0500000f


	//   ....[16]....
        /*00a0*/ 	.word	0x0500000f


	//   ....[17]....
        /*00a4*/ 	.word	0x0500000f


	//   ....[18]....
        /*00a8*/ 	.word	0x0500000f


	//   ....[19]....
        /*00ac*/ 	.word	0x0500000f


	//----- nvinfo : EIATTR_COOP_GROUP_INSTR_OFFSETS
	.align		4
.L_7167:
        /*00b0*/ 	.byte	0x04, 0x28
        /*00b2*/ 	.short	(.L_7169 - .L_7168)


	//   ....[0]....
.L_7168:
        /*00b4*/ 	.word	0x00000e20


	//   ....[1]....
        /*00b8*/ 	.word	0x00000e60


	//   ....[2]....
        /*00bc*/ 	.word	0x00000e80


	//   ....[3]....
        /*00c0*/ 	.word	0x00000ea0


	//   ....[4]....
        /*00c4*/ 	.word	0x00000ec0


	//   ....[5]....
        /*00c8*/ 	.word	0x000017a0


	//   ....[6]....
        /*00cc*/ 	.word	0x000017c0


	//   ....[7]....
        /*00d0*/ 	.word	0x000017e0


	//   ....[8]....
        /*00d4*/ 	.word	0x00001800


	//   ....[9]....
        /*00d8*/ 	.word	0x00001820


	//   ....[10]....
        /*00dc*/ 	.word	0x00002e60


	//   ....[11]....
        /*00e0*/ 	.word	0x00002ee0


	//   ....[12]....
        /*00e4*/ 	.word	0x00002f40


	//   ....[13]....
        /*00e8*/ 	.word	0x00002fa0


	//   ....[14]....
        /*00ec*/ 	.word	0x00003000


	//   ....[15]....
        /*00f0*/ 	.word	0x00003950


	//   ....[16]....
        /*00f4*/ 	.word	0x000039b0


	//   ....[17]....
        /*00f8*/ 	.word	0x00003a10


	//   ....[18]....
        /*00fc*/ 	.word	0x00003a70


	//   ....[19]....
        /*0100*/ 	.word	0x00003ad0


	//----- nvinfo : EIATTR_VRC_CTA_INIT_COUNT
	.align		4
.L_7169:
        /*0104*/ 	.byte	0x02, 0x4a
	.zero		1
	.zero		1


	//----- nvinfo : EIATTR_SYSCALL_OFFSETS
	.align		4
        /*0108*/ 	.byte	0x04, 0x46
        /*010a*/ 	.short	(.L_7171 - .L_7170)


	//   ....[0]....
.L_7170:
        /*010c*/ 	.word	0x00000170


	//----- nvinfo : EIATTR_EXIT_INSTR_OFFSETS
	.align		4
.L_7171:
        /*0110*/ 	.byte	0x04, 0x1c
        /*0112*/ 	.short	(.L_7173 - .L_7172)


	//   ....[0]....
.L_7172:
        /*0114*/ 	.word	0x00000220


	//   ....[1]....
        /*0118*/ 	.word	0x00002e00


	//----- nvinfo : EIATTR_CRS_STACK_SIZE
	.align		4
.L_7173:
        /*011c*/ 	.byte	0x04, 0x1e
        /*011e*/ 	.short	(.L_7175 - .L_7174)
.L_7174:
        /*0120*/ 	.word	0x00000000


	//----- nvinfo : EIATTR_CBANK_PARAM_SIZE
	.align		4
.L_7175:
        /*0124*/ 	.byte	0x03, 0x19
        /*0126*/ 	.short	0x0030


	//----- nvinfo : EIATTR_PARAM_CBANK
	.align		4
        /*0128*/ 	.byte	0x04, 0x0a
        /*012a*/ 	.short	(.L_7177 - .L_7176)
	.align		4
.L_7176:
        /*012c*/ 	.word	index@(.nv.constant0._Z15SoftmaxWarpImplI10DirectLoadI13__nv_bfloat16fE11DirectStoreIfS1_EfLi2ELi14ELi32ELi1ELb1EL9Algorithm0EEvT_T0_ll)
        /*0130*/ 	.short	0x0380
        /*0132*/ 	.short	0x0030


	//----- nvinfo : EIATTR_SW_WAR
	.align		4
.L_7177:
        /*0134*/ 	.byte	0x04, 0x36
        /*0136*/ 	.short	(.L_7179 - .L_7178)
.L_7178:
        /*0138*/ 	.word	0x00000008
.L_7179:


//--------------------- .nv.info._Z15SoftmaxWarpImplI10DirectLoadI13__nv_bfloat16fE11DirectStoreIfS1_EfLi2ELi14ELi32ELi1ELb0EL9Algorithm0EEvT_T0_ll --------------------------
	.section	.nv.info._Z15SoftmaxWarpImplI10DirectLoadI13__nv_bfloat16fE11DirectStoreIfS1_EfLi2ELi14ELi32ELi1ELb0EL9Algorithm0EEvT_T0_ll,"",@"SHT_CUDA_INFO"
	.sectionflags	@""
	.align	4


	//----- nvinfo : EIATTR_CUDA_API_VERSION
	.align		4
        /*0000*/ 	.byte	0x04, 0x37
        /*0002*/ 	.short	(.L_7181 - .L_7180)
.L_7180:
        /*0004*/ 	.word	0x00000082


	//----- nvinfo : EIATTR_KPARAM_INFO
	.align		4
.L_7181:
        /*0008*/ 	.byte	0x04, 0x17
        /*000a*/ 	.short	(.L_7183 - .L_7182)
.L_7182:
        /*000c*/ 	.word	0x00000000
        /*0010*/ 	.short	0x0003
        /*0012*/ 	.short	0x0028
        /*0014*/ 	.byte	0x00, 0xf0, 0x21, 0x00


	//----- nvinfo : EIATTR_KPARAM_INFO
	.align		4
.L_7183:
        /*0018*/ 	.byte	0x04, 0x17
        /*001a*/ 	.short	(.L_7185 - .L_7184)
.L_7184:
        /*001c*/ 	.word	0x00000000
        /*0020*/ 	.short	0x0002
        /*0022*/ 	.short	0x0020
        /*0024*/ 	.byte	0x00, 0xf0, 0x21, 0x00


	//----- nvinfo : EIATTR_KPARAM_INFO
	.align		4
.L_7185:
        /*0028*/ 	.byte	0x04, 0x17
        /*002a*/ 	.short	(.L_7187 - .L_7186)
.L_7186:
        /*002c*/ 	.word	0x00000000
        /*0030*/ 	.short	0x0001
        /*0032*/ 	.short	0x0010
        /*0034*/ 	.byte	0x00, 0xf0, 0x41, 0x00


	//----- nvinfo : EIATTR_KPARAM_INFO
	.align		4
.L_7187:
        /*0038*/ 	.byte	0x04, 0x17
        /*003a*/ 	.short	(.L_7189 - .L_7188)
.L_7188:
        /*003c*/ 	.word	0x00000000
        /*0040*/ 	.short	0x0000
        /*0042*/ 	.short	0x0000
        /*0044*/ 	.byte	0x00, 0xf0, 0x41, 0x00


	//----- nvinfo : EIATTR_SPARSE_MMA_MASK
	.align		4
.L_7189:
        /*0048*/ 	.byte	0x03, 0x50
        /*004a*/ 	.short	0x0000


	//----- nvinfo : EIATTR_MAXREG_COUNT
	.align		4
        /*004c*/ 	.byte	0x03, 0x1b
        /*004e*/ 	.short	0x00ff


	//----- nvinfo : EIATTR_EXTERNS
	.align		4
        /*0050*/ 	.byte	0x04, 0x0f
        /*0052*/ 	.short	(.L_7191 - .L_7190)


	//   ....[0]....
	.align		4
.L_7190:
        /*0054*/ 	.word	index@(__assertfail)


	//----- nvinfo : EIATTR_MERCURY_ISA_VERSION
	.align		4
.L_7191:
        /*0058*/ 	.byte	0x03, 0x5f
        /*005a*/ 	.short	0x0101


	//----- nvinfo : EIATTR_COOP_GROUP_MASK_REGIDS
	.align		4
        /*005c*/ 	.byte	0x04, 0x29
        /*005e*/ 	.short	(.L_7193 - .L_7192)


	//   ....[0]....
.L_7192:
        /*0060*/ 	.word	0xffffffff


	//   ....[1]....
        /*0064*/ 	.word	0xffffffff


	//   ....[2]....
        /*0068*/ 	.word	0xffffffff


	//   ....[3]....
        /*006c*/ 	.word	0xffffffff


	//   ....[4]....
        /*0070*/ 	.word	0xffffffff


	//   ....[5]....
        /*0074*/ 	.word	0xffffffff


	//   ....[6]....
        /*0078*/ 	.word	0xffffffff


	//   ....[7]....
        /*007c*/ 	.word	0xffffffff


	//   ....[8]....
        /*0080*/ 	.word	0xffffffff


	//   ....[9]....
        /*0084*/ 	.word	0xffffffff


	//   ....[10]....
        /*0088*/ 	.word	0x0500000f


	//   ....[11]....
        /*008c*/ 	.word	0x0500000f


	//   ....[12]....
        /*0090*/ 	.word	0x0500000f


	//   ....[13]....
        /*0094*/ 	.word	0x0500000f


	//   ....[14]....
        /*0098*/ 	.word	0x0500000f


	//   ....[15]....
        /*009c*/ 	.word	0x0500000f


	//   ....[16]....
        /*00a0*/ 	.word	0x0500000f


	//   ....[17]....
        /*00a4*/ 	.word	0x0500000f


	//   ....[18]....
        /*00a8*/ 	.word	0x0500000f


	//   ....[19]....
        /*00ac*/ 	.word	0x0500000f


	//----- nvinfo : EIATTR_COOP_GROUP_INSTR_OFFSETS
	.align		4
.L_7193:
        /*00b0*/ 	.byte	0x04, 0x28
        /*00b2*/ 	.short	(.L_7195 - .L_7194)


	//   ....[0]....
.L_7194:
        /*00b4*/ 	.word	0x00000960


	//   ....[1]....
        /*00b8*/ 	.word	0x000009a0


	//   ....[2]....
        /*00bc*/ 	.word	0x000009c0


	//   ....[3]....
        /*00c0*/ 	.word	0x000009e0


	//   ....[4]....
        /*00c4*/ 	.word	0x00000a00


	//   ....[5]....
        /*00c8*/ 	.word	0x000012e0


	//   ....[6]....
        /*00cc*/ 	.word	0x00001300


	//   ....[7]....
        /*00d0*/ 	.word	0x00001320


	//   ....[8]....
        /*00d4*/ 	.word	0x00001340


	//   ....[9]....
        /*00d8*/ 	.word	0x00001360


	//   ....[10]....
        /*00dc*/ 	.word	0x000026f0


	//   ....[11]....
        /*00e0*/ 	.word	0x00002770


	//   ....[12]....
        /*00e4*/ 	.word	0x000027d0


	//   ....[13]....
        /*00e8*/ 	.word	0x00002830


	//   ....[14]....
        /*00ec*/ 	.word	0x00002890


	//   ....[15]....
        /*00f0*/ 	.word	0x000031e0


	//   ....[16]....
        /*00f4*/ 	.word	0x00003240


	//   ....[17]....
        /*00f8*/ 	.word	0x000032a0


	//   ....[18]....
        /*00fc*/ 	.word	0x00003300


	//   ....[19]....
        /*0100*/ 	.word	0x00003360


	//----- nvinfo : EIATTR_VRC_CTA_INIT_COUNT
	.align		4
.L_7195:
        /*0104*/ 	.byte	0x02, 0x4a
	.zero		1
	.zero		1


	//----- nvinfo : EIATTR_SYSCALL_OFFSETS
	.align		4
        /*0108*/ 	.byte	0x04, 0x46
        /*010a*/ 	.short	(.L_7197 - .L_7196)


	//   ....[0]....
.L_7196:
        /*010c*/ 	.word	0x00000170


	//----- nvinfo : EIATTR_EXIT_INSTR_OFFSETS
	.align		4
.L_7197:
        /*0110*/ 	.byte	0x04, 0x1c
        /*0112*/ 	.short	(.L_7199 - .L_7198)


	//   ....[0]....
.L_7198:
        /*0114*/ 	.word	0x00000220


	//   ....[1]....
        /*0118*/ 	.word	0x00002690


	//----- nvinfo : EIATTR_CRS_STACK_SIZE
	.align		4
.L_7199:
        /*011c*/ 	.byte	0x04, 0x1e
        /*011e*/ 	.short	(.L_7201 - .L_7200)
.L_7200:
        /*0120*/ 	.word	0x00000000


	//----- nvinfo : EIATTR_CBANK_PARAM_SIZE
	.align		4
.L_7201:
        /*0124*/ 	.byte	0x03, 0x19
        /*0126*/ 	.short	0x0030


	//----- nvinfo : EIATTR_PARAM_CBANK
	.align		4
        /*0128*/ 	.byte	0x04, 0x0a
        /*012a*/ 	.short	(.L_7203 - .L_7202)
	.align		4
.L_7202:
        /*012c*/ 	.word	index@(.nv.constant0._Z15SoftmaxWarpImplI10DirectLoadI13__nv_bfloat16fE11DirectStoreIfS1_EfLi2ELi14ELi32ELi1ELb0EL9Algorithm0EEvT_T0_ll)
        /*0130*/ 	.short	0x0380
        /*0132*/ 	.short	0x0030


	//----- nvinfo : EIATTR_SW_WAR
	.align		4
.L_7203:
        /*0134*/ 	.byte	0x04, 0x36
        /*0136*/ 	.short	(.L_7205 - .L_7204)
.L_7204:
        /*0138*/ 	.word	0x00000008
.L_7205:


//--------------------- .nv.info._Z15SoftmaxWarpImplI10DirectLoadI13__nv_bfloat16fE11DirectStoreIfS1_EfLi2ELi12ELi32ELi1ELb1EL9Algorithm0EEvT_T0_ll --------------------------
	.section	.nv.info._Z15SoftmaxWarpImplI10DirectLoadI13__nv_bfloat16fE11DirectStoreIfS1_EfLi2ELi12ELi32ELi1ELb1EL9Algorithm0EEvT_T0_ll,"",@"SHT_CUDA_INFO"
	.sectionflags	@""
	.align	4


	//----- nvinfo : EIATTR_CUDA_API_VERSION
	.align		4
        /*0000*/ 	.byte	0x04, 0x37
        /*0002*/ 	.short	(.L_7207 - .L_7206)
.L_7206:
        /*0004*/ 	.word	0x00000082


	//----- nvinfo : EIATTR_KPARAM_INFO
	.align		4
.L_7207:
        /*0008*/ 	.byte	0x04, 0x17
        /*000a*/ 	.short	(.L_7209 - .L_7208)
.L_7208:
        /*000c*/ 	.word	0x00000000
        /*0010*/ 	.short	0x0003
        /*0012*/ 	.short	0x0028
        /*0014*/ 	.byte	0x00, 0xf0, 0x21, 0x00


	//----- nvinfo : EIATTR_KPARAM_INFO
	.align		4
.L_7209:
        /*0018*/ 	.byte	0x04, 0x17
        /*001a*/ 	.short	(.L_7211 - .L_7210)
.L_7210:
        /*001c*/ 	.word	0x00000000
        /*0020*/ 	.short	0x0002
        /*0022*/ 	.short	0x0020
        /*0024*/ 	.byte	0x00, 0xf0, 0x21, 0x00


	//----- nvinfo : EIATTR_KPARAM_INFO
	.align		4
.L_7211:
        /*0028*/ 	.byte	0x04, 0x17
        /*002a*/ 	.short	(.L_7213 - .L_7212)
.L_7212:
        /*002c*/ 	.word	0x00000000
        /*0030*/ 	.short	0x0001
        /*0032*/ 	.short	0x0010
        /*0034*/ 	.byte	0x00, 0xf0, 0x41, 0x00


	//----- nvinfo : EIATTR_KPARAM_INFO
	.align		4
.L_7213:
        /*0038*/ 	.byte	0x04, 0x17
        /*003a*/ 	.short	(.L_7215 - .L_7214)
.L_7214:
        /*003c*/ 	.word	0x00000000
        /*0040*/ 	.short	0x0000
        /*0042*/ 	.short	0x0000
        /*0044*/ 	.byte	0x00, 0xf0, 0x41, 0x00


	//----- nvinfo : EIATTR_SPARSE_MMA_MASK
	.align		4
.L_7215:
        /*0048*/ 	.byte	0x03, 0x50
        /*004a*/ 	.short	0x0000


	//----- nvinfo : EIATTR_MAXREG_COUNT
	.align		4
        /*004c*/ 	.byte	0x03, 0x1b
        /*004e*/ 	.short	0x00ff


	//----- nvinfo : EIATTR_EXTERNS
	.align		4
        /*0050*/ 	.byte	0x04, 0x0f
        /*0052*/ 	.short	(.L_7217 - .L_7216)


	//   ....[0]....
	.align		4
.L_7216:
        /*0054*/ 	.word	index@(__assertfail)


	//----- nvinfo : EIATTR_MERCURY_ISA_VERSION
	.align		4
.L_7217:
        /*0058*/ 	.byte	0x03, 0x5f
        /*005a*/ 	.short	0x0101


	//----- nvinfo : EIATTR_COOP_GROUP_MASK_REGIDS
	.align		4
        /*005c*/ 	.byte	0x04, 0x29
        /*005e*/ 	.short	(.L_7219 - .L_7218)


	//   ....[0]....
.L_7218:
        /*0060*/ 	.word	0xffffffff


	//   ....[1]....
        /*0064*/ 	.word	0xffffffff


	//   ....[2]....
        /*0068*/ 	.word	0xffffffff


	//   ....[3]....
        /*006c*/ 	.word	0xffffffff


	//   ....[4]....
        /*0070*/ 	.word	0xffffffff


	//   ....[5]....
        /*0074*/ 	.word	0xffffffff


	//   ....[6]....
        /*0078*/ 	.word	0xffffffff


	//   ....[7]....
        /*007c*/ 	.word	0xffffffff


	//   ....[8]....
        /*0080*/ 	.word	0xffffffff


	//   ....[9]....
        /*0084*/ 	.word	0xffffffff


	//   ....[10]....
        /*0088*/ 	.word	0x0500000f


	//   ....[11]....
        /*008c*/ 	.word	0x0500000f


	//   ....[12]....
        /*0090*/ 	.word	0x0500000f


	//   ....[13]....
        /*0094*/ 	.word	0x0500000f


	//   ....[14]....
        /*0098*/ 	.word	0x0500000f


	//   ....[15]....
        /*009c*/ 	.word	0x0500000f


	//   ....[16]....
        /*00a0*/ 	.word	0x0500000f


	//   ....[17]....
        /*00a4*/ 	.word	0x0500000f


	//   ....[18]....
        /*00a8*/ 	.word	0x0500000f


	//   ....[19]....
        /*00ac*/ 	.word	0x0500000f


	//----- nvinfo : EIATTR_COOP_GROUP_INSTR_OFFSETS
	.align		4
.L_7219:
        /*00b0*/ 	.byte	0x04, 0x28
        /*00b2*/ 	.short	(.L_7221 - .L_7220)


	//   ....[0]....
.L_7220:
        /*00b4*/ 	.word	0x00000c60


	//   ....[1]....
        /*00b8*/ 	.word	0x00000ca0


	//   ....[2]....
        /*00bc*/ 	.word	0x00000cc0


	//   ....[3]....
        /*00c0*/ 	.word	0x00000ce0


	//   ....[4]....
        /*00c4*/ 	.word	0x00000d00


	//   ....[5]....
        /*00c8*/ 	.word	0x000014a0


	//   ....[6]....
        /*00cc*/ 	.word	0x000014c0


	//   ....[7]....
        /*00d0*/ 	.word	0x000014e0


	//   ....[8]....
        /*00d4*/ 	.word	0x00001500


	//   ....[9]....
        /*00d8*/ 	.word	0x00001520


	//   ....[10]....
        /*00dc*/ 	.word	0x00002850


	//   ....[11]....
        /*00e0*/ 	.word	0x000028d0


	//   ....[12]....
        /*00e4*/ 	.word	0x00002930


	//   ....[13]....
        /*00e8*/ 	.word	0x00002990


	//   ....[14]....
        /*00ec*/ 	.word	0x000029f0


	//   ....[15]....
        /*00f0*/ 	.word	0x00003200


	//   ....[16]....
        /*00f4*/ 	.word	0x00003260


	//   ....[17]....
        /*00f8*/ 	.word	0x000032c0


	//   ....[18]....
        /*00fc*/ 	.word	0x00003320


	//   ....[19]....
        /*0100*/ 	.word	0x00003380


	//----- nvinfo : EIATTR_VRC_CTA_INIT_COUNT
	.align		4
.L_7221:
        /*0104*/ 	.byte	0x02, 0x4a
	.zero		1
	.zero		1


	//----- nvinfo : EIATTR_SYSCALL_OFFSETS
	.align		4
        /*0108*/ 	.byte	0x04, 0x46
        /*010a*/ 	.short	(.L_7223 - .L_7222)


	//   ....[0]....
.L_7222:
        /*010c*/ 	.word	0x00000170


	//----- nvinfo : EIATTR_EXIT_INSTR_OFFSETS
	.align		4
.L_7223:
        /*0110*/ 	.byte	0x04, 0x1c
        /*0112*/ 	.short	(.L_7225 - .L_7224)


	//   ....[0]....
.L_7224:
        /*0114*/ 	.word	0x00000220


	//   ....[1]....
        /*0118*/ 	.word	0x000027f0


	//----- nvinfo : EIATTR_CRS_STACK_SIZE
	.align		4
.L_7225:
        /*011c*/ 	.byte	0x04, 0x1e
        /*011e*/ 	.short	(.L_7227 - .L_7226)
.L_7226:
        /*0120*/ 	.word	0x00000000


	//----- nvinfo : EIATTR_CBANK_PARAM_SIZE
	.align		4
.L_7227:
        /*0124*/ 	.byte	0x03, 0x19
        /*0126*/ 	.short	0x0030


	//----- nvinfo : EIATTR_PARAM_CBANK
	.align		4
        /*0128*/ 	.byte	0x04, 0x0a
        /*012a*/ 	.short	(.L_7229 - .L_7228)
	.align		4
.L_7228:
        /*012c*/ 	.word	index@(.nv.constant0._Z15SoftmaxWarpImplI10DirectLoadI13__nv_bfloat16fE11DirectStoreIfS1_EfLi2ELi12ELi32ELi1ELb1EL9Algorithm0EEvT_T0_ll)
        /*0130*/ 	.short	0x0380
        /*0132*/ 	.short	0x0030


	//----- nvinfo : EIATTR_SW_WAR
	.align		4
.L_7229:
        /*0134*/ 	.byte	0x04, 0x36
        /*0136*/ 	.short	(.L_7231 - .L_7230)
.L_7230:
        /*0138*/ 	.word	0x00000008
.L_7231:


//--------------------- .nv.info._Z15SoftmaxWarpImplI10DirectLoadI13__nv_bfloat16fE11DirectStoreIfS1_EfLi2ELi12ELi32ELi1ELb0EL9Algorithm0EEvT_T0_ll --------------------------
	.section	.nv.info._Z15SoftmaxWarpImplI10DirectLoadI13__nv_bfloat16fE11DirectStoreIfS1_EfLi2ELi12ELi32ELi1ELb0EL9Algorithm0EEvT_T0_ll,"",@"SHT_CUDA_INFO"
	.sectionflags	@""
	.align	4


	//----- nvinfo : EIATTR_CUDA_API_VERSION
	.align		4
        /*0000*/ 	.byte	0x04, 0x37
        /*0002*/ 	.short	(.L_7233 - .L_7232)
.L_7232:
        /*0004*/ 	.word	0x00000082


	//----- nvinfo : EIATTR_KPARAM_INFO
	.align		4
.L_7233:
        /*0008*/ 	.byte	0x04, 0x17
        /*000a*/ 	.short	(.L_7235 - .L_7234)
.L_7234:
        /*000c*/ 	.word	0x00000000
        /*0010*/ 	.short	0x0003
        /*0012*/ 	.short	0x0028
        /*0014*/ 	.byte	0x00, 0xf0, 0x21, 0x00


	//----- nvinfo : EIATTR_KPARAM_INFO
	.align		4
.L_7235:
        /*0018*/ 	.byte	0x04, 0x17
        /*001a*/ 	.short	(.L_7237 - .L_7236)
.L_7236:
        /*001c*/ 	.word	0x00000000
        /*0020*/ 	.short	0x0002
        /*0022*/ 	.short	0x0020
        /*0024*/ 	.byte	0x00, 0xf0, 0x21, 0x00


	//----- nvinfo : EIATTR_KPARAM_INFO
	.align		4
.L_7237:
        /*0028*/ 	.byte	0x04, 0x17
        /*002a*/ 	.short	(.L_7239 - .L_7238)
.L_7238:
        /*002c*/ 	.word	0x00000000
        /*0030*/ 	.short	0x0001
        /*0032*/ 	.short	0x0010
        /*0034*/ 	.byte	0x00, 0xf0, 0x41, 0x00


	//----- nvinfo : EIATTR_KPARAM_INFO
	.align		4
.L_7239:
        /*0038*/ 	.byte	0x04, 0x17
        /*003a*/ 	.short	(.L_7241 - .L_7240)
.L_7240:
        /*003c*/ 	.word	0x00000000
        /*0040*/ 	.short	0x0000
        /*0042*/ 	.short	0x0000
        /*0044*/ 	.byte	0x00, 0xf0, 0x41, 0x00


	//----- nvinfo : EIATTR_SPARSE_MMA_MASK
	.align		4
.L_7241:
        /*0048*/ 	.byte	0x03, 0x50
        /*004a*/ 	.short	0x0000


	//----- nvinfo : EIATTR_MAXREG_COUNT
	.align		4
        /*004c*/ 	.byte	0x03, 0x1b
        /*004e*/ 	.short	0x00ff


	//----- nvinfo : EIATTR_EXTERNS
	.align		4
        /*0050*/ 	.byte	0x04, 0x0f
        /*0052*/ 	.short	(.L_7243 - .L_7242)


	//   ....[0]....
	.align		4
.L_7242:
        /*0054*/ 	.word	index@(__assertfail)


	//----- nvinfo : EIATTR_MERCURY_ISA_VERSION
	.align		4
.L_7243:
        /*0058*/ 	.byte	0x03, 0x5f
        /*005a*/ 	.short	0x0101


	//----- nvinfo : EIATTR_COOP_GROUP_MASK_REGIDS
	.align		4
        /*005c*/ 	.byte	0x04, 0x29
        /*005e*/ 	.short	(.L_7245 - .L_7244)


	//   ....[0]....
.L_7244:
        /*0060*/ 	.word	0xffffffff


	//   ....[1]....
        /*0064*/ 	.word	0xffffffff


	//   ....[2]....
        /*0068*/ 	.word	0xffffffff


	//   ....[3]....
        /*006c*/ 	.word	0xffffffff


	//   ....[4]....
        /*0070*/ 	.word	0xffffffff


	//   ....[5]....
        /*0074*/ 	.word	0xffffffff


	//   ....[6]....
        /*0078*/ 	.word	0xffffffff


	//   ....[7]....
        /*007c*/ 	.word	0xffffffff


	//   ....[8]....
        /*0080*/ 	.word	0xffffffff


	//   ....[9]....
        /*0084*/ 	.word	0xffffffff


	//   ....[10]....
        /*0088*/ 	.word	0x0500000f


	//   ....[11]....
        /*008c*/ 	.word	0x0500000f


	//   ....[12]....
        /*0090*/ 	.word	0x0500000f


	//   ....[13]....
        /*0094*/ 	.word	0x0500000f


	//   ....[14]....
        /*0098*/ 	.word	0x0500000f


	//   ....[15]....
        /*009c*/ 	.word	0x0500000f


	//   ....[16]....
        /*00a0*/ 	.word	0x0500000f


	//   ....[17]....
        /*00a4*/ 	.word	0x0500000f


	//   ....[18]....
        /*00a8*/ 	.word	0x0500000f


	//   ....[19]....
        /*00ac*/ 	.word	0x0500000f


	//----- nvinfo : EIATTR_COOP_GROUP_INSTR_OFFSETS
	.align		4
.L_7245:
        /*00b0*/ 	.byte	0x04, 0x28
        /*00b2*/ 	.short	(.L_7247 - .L_7246)


	//   ....[0]....
.L_7246:
        /*00b4*/ 	.word	0x00000880


	//   ....[1]....
        /*00b8*/ 	.word	0x000008b0


	//   ....[2]....
        /*00bc*/ 	.word	0x000008d0


	//   ....[3]....
        /*00c0*/ 	.word	0x000008f0


	//   ....[4]....
        /*00c4*/ 	.word	0x00000910


	//   ....[5]....
        /*00c8*/ 	.word	0x000010c0


	//   ....[6]....
        /*00cc*/ 	.word	0x000010e0


	//   ....[7]....
        /*00d0*/ 	.word	0x00001100


	//   ....[8]....
        /*00d4*/ 	.word	0x00001120


	//   ....[9]....
        /*00d8*/ 	.word	0x00001140


	//   ....[10]....
        /*00dc*/ 	.word	0x00002230


	//   ....[11]....
        /*00e0*/ 	.word	0x000022b0


	//   ....[12]....
        /*00e4*/ 	.word	0x00002310


	//   ....[13]....
        /*00e8*/ 	.word	0x00002370


	//   ....[14]....
        /*00ec*/ 	.word	0x000023d0


	//   ....[15]....
        /*00f0*/ 	.word	0x00002be0


	//   ....[16]....
        /*00f4*/ 	.word	0x00002c40


	//   ....[17]....
        /*00f8*/ 	.word	0x00002ca0


	//   ....[18]....
        /*00fc*/ 	.word	0x00002d00


	//   ....[19]....
        /*0100*/ 	.word	0x00002d60


	//----- nvinfo : EIATTR_VRC_CTA_INIT_COUNT
	.align		4
.L_7247:
        /*0104*/ 	.byte	0x02, 0x4a
	.zero		1
	.zero		1


	//----- nvinfo : EIATTR_SYSCALL_OFFSETS
	.align		4
        /*0108*/ 	.byte	0x04, 0x46
        /*010a*/ 	.short	(.L_7249 - .L_7248)


	//   ....[0]....
.L_7248:
        /*010c*/ 	.word	0x00000170


	//----- nvinfo : EIATTR_EXIT_INSTR_OFFSETS
	.align		4
.L_7249:
        /*0110*/ 	.byte	0x04, 0x1c
        /*0112*/ 	.short	(.L_7251 - .L_7250)


	//   ....[0]....
.L_7250:
        /*0114*/ 	.word	0x00000220


	//   ....[1]....
        /*0118*/ 	.word	0x000021d0


	//----- nvinfo : EIATTR_CRS_STACK_SIZE
	.align		4
.L_7251:
        /*011c*/ 	.byte	0x04, 0x1e
        /*011e*/ 	.short	(.L_7253 - .L_7252)
.L_7252:
        /*0120*/ 	.word	0x00000000


	//----- nvinfo : EIATTR_CBANK_PARAM_SIZE
	.align		4
.L_7253:
        /*0124*/ 	.byte	0x03, 0x19
        /*0126*/ 	.short	0x0030


	//----- nvinfo : EIATTR_PARAM_CBANK
	.align		4
        /*0128*/ 	.byte	0x04, 0x0a
        /*012a*/ 	.short	(.L_7255 - .L_7254)
	.align		4
.L_7254:
        /*012c*/ 	.word	index@(.nv.constant0._Z15SoftmaxWarpImplI10DirectLoadI13__nv_bfloat16fE11DirectStoreIfS1_EfLi2ELi12ELi32ELi1ELb0EL9Algorithm0EEvT_T0_ll)
        /*0130*/ 	.short	0x0380
        /*0132*/ 	.short	0x0030


	//----- nvinfo : EIATTR_SW_WAR
	.align		4
.L_7255:
        /*0134*/ 	.byte	0x04, 0x36
        /*0136*/ 	.short	(.L_7257 - .L_7256)
.L_7256:
        /*0138*/ 	.word	0x00000008
.L_7257:


//--------------------- .nv.info._Z15SoftmaxWarpImplI10DirectLoadI13__nv_bfloat16fE11DirectStoreIfS1_EfLi2ELi10ELi32ELi1ELb1EL9Algorithm0EEvT_T0_ll --------------------------
	.section	.nv.info._Z15SoftmaxWarpImplI10DirectLoadI13__nv_bfloat16fE11DirectStoreIfS1_EfLi2ELi10ELi32ELi1ELb1EL9Algorithm0EEvT_T0_ll,"",@"SHT_CUDA_INFO"
	.sectionflags	@""
	.align	4


	//----- nvinfo : EIATTR_CUDA_API_VERSION
	.align		4
        /*0000*/ 	.byte	0x04, 0x37
        /*0002*/ 	.short	(.L_7259 - .L_7258)
.L_7258:
        /*0004*/ 	.word	0x00000082


	//----- nvinfo : EIATTR_KPARAM_INFO
	.align		4
.L_7259:
        /*0008*/ 	.byte	0x04, 0x17
        /*000a*/ 	.short	(.L_7261 - .L_7260)
.L_7260:
        /*000c*/ 	.word	0x00000000
        /*0010*/ 	.short	0x0003
        /*0012*/ 	.short	0x0028
        /*0014*/ 	.byte	0x00, 0xf0, 0x21, 0x00


	//----- nvinfo : EIATTR_KPARAM_INFO
	.align		4
.L_7261:
        /*0018*/ 	.byte	0x04, 0x17
        /*001a*/ 	.short	(.L_7263 - .L_7262)
.L_7262:
        /*001c*/ 	.word	0x00000000
        /*0020*/ 	.short	0x0002
        /*0022*/ 	.short	0x0020
        /*0024*/ 	.byte	0x00, 0xf0, 0x21, 0x00


	//----- nvinfo : EIATTR_KPARAM_INFO
	.align		4
.L_7263:
        /*0028*/ 	.byte	0x04, 0x17
        /*002a*/ 	.short	(.L_7265 - .L_7264)
.L_7264:
        /*002c*/ 	.word	0x00000000
        /*0030*/ 	.short	0x0001
        /*0032*/ 	.short	0x0010
        /*0034*/ 	.byte	0x00, 0xf0, 0x41, 0x00


	//----- nvinfo : EIATTR_KPARAM_INFO
	.align		4
.L_7265:
        /*0038*/ 	.byte	0x04, 0x17
        /*003a*/ 	.short	(.L_7267 - .L_7266)
.L_7266:
        /*003c*/ 	.word	0x00000000
        /*0040*/ 	.short	0x0000
        /*0042*/ 	.short	0x0000
        /*0044*/ 	.byte	0x00, 0xf0, 0x41, 0x00


	//----- nvinfo : EIATTR_SPARSE_MMA_MASK
	.align		4
.L_7267:
        /*0048*/ 	.byte	0x03, 0x50
        /*004a*/ 	.short	0x0000


	//----- nvinfo : EIATTR_MAXREG_COUNT
	.align		4
        /*004c*/ 	.byte	0x03, 0x1b
        /*004e*/ 	.short	0x00ff


	//----- nvinfo : EIATTR_EXTERNS
	.align		4
        /*0050*/ 	.byte	0x04, 0x0f
        /*0052*/ 	.short	(.L_7269 - .L_7268)


	//   ....[0]....
	.align		4
.L_7268:
        /*0054*/ 	.word	index@(__assertfail)


	//----- nvinfo : EIATTR_MERCURY_ISA_VERSION
	.align		4
.L_7269:
        /*0058*/ 	.byte	0x03, 0x5f
        /*005a*/ 	.short	0x0101


	//----- nvinfo : EIATTR_COOP_GROUP_MASK_REGIDS
	.align		4
        /*005c*/ 	.byte	0x04, 0x29
        /*005e*/ 	.short	(.L_7271 - .L_7270)


	//   ....[0]....
.L_7270:
        /*0060*/ 	.word	0xffffffff


	//   ....[1]....
        /*0064*/ 	.word	0xffffffff


	//   ....[2]....
        /*0068*/ 	.word	0xffffffff


	//   ....[3]....
        /*006c*/ 	.word	0xffffffff


	//   ....[4]....
        /*0070*/ 	.word	0xffffffff


	//   ....[5]....
        /*0074*/ 	.word	0xffffffff


	//   ....[6]....
        /*0078*/ 	.word	0xffffffff


	//   ....[7]....
        /*007c*/ 	.word	0xffffffff


	//   ....[8]....
        /*0080*/ 	.word	0xffffffff


	//   ....[9]....
        /*0084*/ 	.word	0xffffffff


	//   ....[10]....
        /*0088*/ 	.word	0x0500000f


	//   ....[11]....
        /*008c*/ 	.word	0x0500000f


	//   ....[12]....
        /*0090*/ 	.word	0x0500000f


	//   ....[13]....
        /*0094*/ 	.word	0x0500000f


	//   ....[14]....
        /*0098*/ 	.word	0x0500000f


	//   ....[15]....
        /*009c*/ 	.word	0x0500000f


	//   ....[16]....
        /*00a0*/ 	.word	0x0500000f


	//   ....[17]....
        /*00a4*/ 	.word	0x0500000f


	//   ....[18]....
        /*00a8*/ 	.word	0x0500000f


	//   ....[19]....
        /*00ac*/ 	.word	0x0500000f


	//----- nvinfo : EIATTR_COOP_GROUP_INSTR_OFFSETS
	.align		4
.L_7271:
        /*00b0*/ 	.byte	0x04, 0x28
        /*00b2*/ 	.short	(.L_7273 - .L_7272)


	//   ....[0]....
.L_7272:
        /*00b4*/ 	.word	0x00000ab0


	//   ....[1]....
        /*00b8*/ 	.word	0x00000af0


	//   ....[2]....
        /*00bc*/ 	.word	0x00000b10


	//   ....[3]....
        /*00c0*/ 	.word	0x00000b30


	//   ....[4]....
        /*00c4*/ 	.word	0x00000b50


	//   ....[5]....
        /*00c8*/ 	.word	0x000011b0


	//   ....[6]....
        /*00cc*/ 	.word	0x000011d0


	//   ....[7]....
        /*00d0*/ 	.word	0x000011f0


	//   ....[8]....
        /*00d4*/ 	.word	0x00001210


	//   ....[9]....
        /*00d8*/ 	.word	0x00001230


	//   ....[10]....
        /*00dc*/ 	.word	0x000022e0


	//   ....[11]....
        /*00e0*/ 	.word	0x00002360


	//   ....[12]....
        /*00e4*/ 	.word	0x000023c0


	//   ....[13]....
        /*00e8*/ 	.word	0x00002420


	//   ....[14]....
        /*00ec*/ 	.word	0x00002480


	//   ....[15]....
        /*00f0*/ 	.word	0x00002b50


	//   ....[16]....
        /*00f4*/ 	.word	0x00002bb0


	//   ....[17]....
        /*00f8*/ 	.word	0x00002c10


	//   ....[18]....
        /*00fc*/ 	.word	0x00002c70


	//   ....[19]....
        /*0100*/ 	.word	0x00002cd0


	//----- nvinfo : EIATTR_VRC_CTA_INIT_COUNT
	.align		4
.L_7273:
        /*0104*/ 	.byte	0x02, 0x4a
	.zero		1
	.zero		1


	//----- nvinfo : EIATTR_SYSCALL_OFFSETS
	.align		4
        /*0108*/ 	.byte	0x04, 0x46
        /*010a*/ 	.short	(.L_7275 - .L_7274)


	//   ....[0]....
.L_7274:
        /*010c*/ 	.word	0x00000170


	//----- nvinfo : EIATTR_EXIT_INSTR_OFFSETS
	.align		4
.L_7275:
        /*0110*/ 	.byte	0x04, 0x1c
        /*0112*/ 	.short	(.L_7277 - .L_7276)


	//   ....[0]....
.L_7276:
        /*0114*/ 	.word	0x00000220


	//   ....[1]....
        /*0118*/ 	.word	0x00002280


	//----- nvinfo : EIATTR_CRS_STACK_SIZE
	.align		4
.L_7277:
        /*011c*/ 	.byte	0x04, 0x1e
        /*011e*/ 	.short	(.L_7279 - .L_7278)
.L_7278:
        /*0120*/ 	.word	0x00000000


	//----- nvinfo : EIATTR_CBANK_PARAM_SIZE
	.align		4
.L_7279:
        /*0124*/ 	.byte	0x03, 0x19
        /*0126*/ 	.short	0x0030


	//----- nvinfo : EIATTR_PARAM_CBANK
	.align		4
        /*0128*/ 	.byte	0x04, 0x0a
        /*012a*/ 	.short	(.L_7281 - .L_7280)
	.align		4
.L_7280:
        /*012c*/ 	.word	index@(.nv.constant0._Z15SoftmaxWarpImplI10DirectLoadI13__nv_bfloat16fE11DirectStoreIfS1_EfLi2ELi10ELi32ELi1ELb1EL9Algorithm0EEvT_T0_ll)
        /*0130*/ 	.short	0x0380
        /*0132*/ 	.short	0x0030


	//----- nvinfo : EIATTR_SW_WAR
	.align		4
.L_7281:
        /*0134*/ 	.byte	0x04, 0x36
        /*0136*/ 	.short	(.L_7283 - .L_7282)
.L_7282:
        /*0138*/ 	.word	0x00000008
.L_7283:


//--------------------- .nv.info._Z15SoftmaxWarpImplI10DirectLoadI13__nv_bfloat16fE11DirectStoreIfS1_EfLi2ELi10ELi32ELi1ELb0EL9Algorithm0EEvT_T0_ll --------------------------
	.section	.nv.info._Z15SoftmaxWarpImplI10DirectLoadI13__nv_bfloat16fE11DirectStoreIfS1_EfLi2ELi10ELi32ELi1ELb0EL9Algorithm0EEvT_T0_ll,"",@"SHT_CUDA_INFO"
	.sectionflags	@""
	.align	4


	//----- nvinfo : EIATTR_CUDA_API_VERSION
	.align		4
        /*0000*/ 	.byte	0x04, 0x37
        /*0002*/ 	.short	(.L_7285 - .L_7284)
.L_7284:
        /*0004*/ 	.word	0x00000082


	//----- nvinfo : EIATTR_KPARAM_INFO
	.align		4
.L_7285:
        /*0008*/ 	.byte	0x04, 0x17
        /*000a*/ 	.short	(.L_7287 - .L_7286)
.L_7286:
        /*000c*/ 	.word	0x00000000
        /*0010*/ 	.short	0x0003
        /*0012*/ 	.short	0x0028
        /*0014*/ 	.byte	0x00, 0xf0, 0x21, 0x00


	//----- nvinfo : EIATTR_KPARAM_INFO
	.align		4
.L_7287:
        /*0018*/ 	.byte	0x04, 0x17
        /*001a*/ 	.short	(.L_7289 - .L_7288)
.L_7288:
        /*001c*/ 	.word	0x00000000
        /*0020*/ 	.short	0x0002
        /*0022*/ 	.short	0x0020
        /*0024*/ 	.byte	0x00, 0xf0, 0x21, 0x00


	//----- nvinfo : EIATTR_KPARAM_INFO
	.align		4
.L_7289:
        /*0028*/ 	.byte	0x04, 0x17
        /*002a*/ 	.short	(.L_7291 - .L_7290)
.L_7290:
        /*002c*/ 	.word	0x00000000
        /*0030*/ 	.short	0x0001
        /*0032*/ 	.short	0x0010
        /*0034*/ 	.byte	0x00, 0xf0, 0x41, 0x00


	//----- nvinfo : EIATTR_KPARAM_INFO
	.align		4
.L_7291:
        /*0038*/ 	.byte	0x04, 0x17
        /*003a*/ 	.short	(.L_7293 - .L_7292)
.L_7292:
        /*003c*/ 	.word	0x00000000
        /*0040*/ 	.short	0x0000
        /*0042*/ 	.short	0x0000
        /*0044*/ 	.byte	0x00, 0xf0, 0x41, 0x00


	//----- nvinfo : EIATTR_SPARSE_MMA_MASK
	.align		4
.L_7293:
        /*0048*/ 	.byte	0x03, 0x50
        /*004a*/ 	.short	0x0000


	//----- nvinfo : EIATTR_MAXREG_COUNT
	.align		4
        /*004c*/ 	.byte	0x03, 0x1b
        /*004e*/ 	.short	0x00ff


	//----- nvinfo : EIATTR_EXTERNS
	.align		4
        /*0050*/ 	.byte	0x04, 0x0f
        /*0052*/ 	.short	(.L_7295 - .L_7294)


	//   ....[0]....
	.align		4
.L_7294:
        /*0054*/ 	.word	index@(__assertfail)


	//----- nvinfo : EIATTR_MERCURY_ISA_VERSION
	.align		4
.L_7295:
        /*0058*/ 	.byte	0x03, 0x5f
        /*005a*/ 	.short	0x0101


	//----- nvinfo : EIATTR_COOP_GROUP_MASK_REGIDS
	.align		4
        /*005c*/ 	.byte	0x04, 0x29
        /*005e*/ 	.short	(.L_7297 - .L_7296)


	//   ....[0]....
.L_7296:
        /*0060*/ 	.word	0xffffffff


	//   ....[1]....
        /*0064*/ 	.word	0xffffffff


	//   ....[2]....
        /*0068*/ 	.word	0xffffffff


	//   ....[3]....
        /*006c*/ 	.word	0xffffffff


	//   ....[4]....
        /*0070*/ 	.word	0xffffffff


	//   ....[5]....
        /*0074*/ 	.word	0xffffffff


	//   ....[6]....
        /*0078*/ 	.word	0xffffffff


	//   ....[7]....
        /*007c*/ 	.word	0xffffffff


	//   ....[8]....
        /*0080*/ 	.word	0xffffffff


	//   ....[9]....
        /*0084*/ 	.word	0xffffffff


	//   ....[10]....
        /*0088*/ 	.word	0x0500000f


	//   ....[11]....
        /*008c*/ 	.word	0x0500000f


	//   ....[12]....
        /*0090*/ 	.word	0x0500000f


	//   ....[13]....
        /*0094*/ 	.word	0x0500000f


	//   ....[14]....
        /*0098*/ 	.word	0x0500000f


	//   ....[15]....
        /*009c*/ 	.word	0x0500000f


	//   ....[16]....
        /*00a0*/ 	.word	0x0500000f


	//   ....[17]....
        /*00a4*/ 	.word	0x0500000f


	//   ....[18]....
        /*00a8*/ 	.word	0x0500000f


	//   ....[19]....
        /*00ac*/ 	.word	0x0500000f


	//----- nvinfo : EIATTR_COOP_GROUP_INSTR_OFFSETS
	.align		4
.L_7297:
        /*00b0*/ 	.byte	0x04, 0x28
        /*00b2*/ 	.short	(.L_7299 - .L_7298)


	//   ....[0]....
.L_7298:
        /*00b4*/ 	.word	0x000007a0


	//   ....[1]....
        /*00b8*/ 	.word	0x000007e0


	//   ....[2]....
        /*00bc*/ 	.word	0x00000800


	//   ....[3]....
        /*00c0*/ 	.word	0x00000820


	//   ....[4]....
        /*00c4*/ 	.word	0x00000840


	//   ....[5]....
        /*00c8*/ 	.word	0x00000ea0


	//   ....[6]....
        /*00cc*/ 	.word	0x00000ec0


	//   ....[7]....
        /*00d0*/ 	.word	0x00000ee0


	//   ....[8]....
        /*00d4*/ 	.word	0x00000f00


	//   ....[9]....
        /*00d8*/ 	.word	0x00000f20


	//   ....[10]....
        /*00dc*/ 	.word	0x00001ce0


	//   ....[11]....
        /*00e0*/ 	.word	0x00001d70


	//   ....[12]....
        /*00e4*/ 	.word	0x00001dd0


	//   ....[13]....
        /*00e8*/ 	.word	0x00001e30


	//   ....[14]....
        /*00ec*/ 	.word	0x00001e90


	//   ....[15]....
        /*00f0*/ 	.word	0x00002550


	//   ....[16]....
        /*00f4*/ 	.word	0x000025b0


	//   ....[17]....
        /*00f8*/ 	.word	0x00002610


	//   ....[18]....
        /*00fc*/ 	.word	0x00002670


	//   ....[19]....
        /*0100*/ 	.word	0x000026d0


	//----- nvinfo : EIATTR_VRC_CTA_INIT_COUNT
	.align		4
.L_7299:
        /*0104*/ 	.byte	0x02, 0x4a
	.zero		1
	.zero		1


	//----- nvinfo : EIATTR_SYSCALL_OFFSETS
	.align		4
        /*0108*/ 	.byte	0x04, 0x46
        /*010a*/ 	.short	(.L_7301 - .L_7300)


	//   ....[0]....
.L_7300:
        /*010c*/ 	.word	0x00000170


	//----- nvinfo : EIATTR_EXIT_INSTR_OFFSETS
	.align		4
.L_7301:
        /*0110*/ 	.byte	0x04, 0x1c
        /*0112*/ 	.short	(.L_7303 - .L_7302)


	//   ....[0]....
.L_7302:
        /*0114*/ 	.word	0x00000220


	//   ....[1]....
        /*0118*/ 	.word	0x00001c80


	//----- nvinfo : EIATTR_CRS_STACK_SIZE
	.align		4
.L_7303:
        /*011c*/ 	.byte	0x04, 0x1e
        /*011e*/ 	.short	(.L_7305 - .L_7304)
.L_7304:
        /*0120*/ 	.word	0x00000000


	//----- nvinfo : EIATTR_CBANK_PARAM_SIZE
	.align		4
.L_7305:
        /*0124*/ 	.byte	0x03, 0x19
        /*0126*/ 	.short	0x0030


	//----- nvinfo : EIATTR_PARAM_CBANK
	.align		4
        /*0128*/ 	.byte	0x04, 0x0a
        /*012a*/ 	.short	(.L_7307 - .L_7306)
	.align		4
.L_7306:
        /*012c*/ 	.word	index@(.nv.constant0._Z15SoftmaxWarpImplI10DirectLoadI13__nv_bfloat16fE11DirectStoreIfS1_EfLi2ELi10ELi32ELi1ELb0EL9Algorithm0EEvT_T0_ll)
        /*0130*/ 	.short	0x0380
        /*0132*/ 	.short	0x0030


	//----- nvinfo : EIATTR_SW_WAR
	.align		4
.L_7307:
        /*0134*/ 	.byte	0x04, 0x36
        /*0136*/ 	.short	(.L_7309 - .L_7308)
.L_7308:
        /*0138*/ 	.word	0x00000008
.L_7309:


//--------------------- .nv.info._Z15SoftmaxWarpImplI10DirectLoadI13__nv_bfloat16fE11DirectStoreIfS1_EfLi2ELi8ELi32ELi1ELb1EL9Algorithm0EEvT_T0_ll --------------------------
	.section	.nv.info._Z15SoftmaxWarpImplI10DirectLoadI13__nv_bfloat16fE11DirectStoreIfS1_EfLi2ELi8ELi32ELi1ELb1EL9Algorithm0EEvT_T0_ll,"",@"SHT_CUDA_INFO"
	.sectionflags	@""
	.align	4


	//----- nvinfo : EIATTR_CUDA_API_VERSION
	.align		4
        /*0000*/ 	.byte	0x04, 0x37
        /*0002*/ 	.short	(.L_7311 - .L_7310)
.L_7310:
        /*0004*/ 	.word	0x00000082


	//----- nvinfo : EIATTR_KPARAM_INFO
	.align		4
.L_7311:
        /*0008*/ 	.byte	0x04, 0x17
        /*000a*/ 	.short	(.L_7313 - .L_7312)
.L_7312:
        /*000c*/ 	.word	0x00000000
        /*0010*/ 	.short	0x0003
        /*0012*/ 	.short	0x0028
        /*0014*/ 	.byte	0x00, 0xf0, 0x21, 0x00


	//----- nvinfo : EIATTR_KPARAM_INFO
	.align		4
.L_7313:
        /*0018*/ 	.byte	0x04, 0x17
        /*001a*/ 	.short	(.L_7315 - .L_7314)
.L_7314:
        /*001c*/ 	.word	0x00000000
        /*0020*/ 	.short	0x0002
        /*0022*/ 	.short	0x0020
        /*0024*/ 	.byte	0x00, 0xf0, 0x21, 0x00


	//----- nvinfo : EIATTR_KPARAM_INFO
	.align		4
.L_7315:
        /*0028*/ 	.byte	0x04, 0x17
        /*002a*/ 	.short	(.L_7317 - .L_7316)
.L_7316:
        /*002c*/ 	.word	0x00000000
        /*0030*/ 	.short	0x0001
        /*0032*/ 	.short	0x0010
        /*0034*/ 	.byte	0x00, 0xf0, 0x41, 0x00


	//----- nvinfo : EIATTR_KPARAM_INFO
	.align		4
.L_7317:
        /*0038*/ 	.byte	0x04, 0x17
        /*003a*/ 	.short	(.L_7319 - .L_7318)
.L_7318:
        /*003c*/ 	.word	0x00000000
        /*0040*/ 	.short	0x0000
        /*0042*/ 	.short	0x0000
        /*0044*/ 	.byte	0x00, 0xf0, 0x41, 0x00


	//----- nvinfo : EIATTR_SPARSE_MMA_MASK
	.align		4
.L_7319:
        /*0048*/ 	.byte	0x03, 0x50
        /*004a*/ 	.short	0x0000


	//----- nvinfo : EIATTR_MAXREG_COUNT
	.align		4
        /*004c*/ 	.byte	0x03, 0x1b
        /*004e*/ 	.short	0x00ff


	//----- nvinfo : EIATTR_EXTERNS
	.align		4
        /*0050*/ 	.byte	0x04, 0x0f
        /*0052*/ 	.short	(.L_7321 - .L_7320)


	//   ....[0]....
	.align		4
.L_7320:
        /*0054*/ 	.word	index@(__assertfail)


	//----- nvinfo : EIATTR_MERCURY_ISA_VERSION
	.align		4
.L_7321:
        /*0058*/ 	.byte	0x03, 0x5f
        /*005a*/ 	.short	0x0101


	//----- nvinfo : EIATTR_COOP_GROUP_MASK_REGIDS
	.align		4
        /*005c*/ 	.byte	0x04, 0x29
        /*005e*/ 	.short	(.L_7323 - .L_7322)


	//   ....[0]....
.L_7322:
        /*0060*/ 	.word	0xffffffff


	//   ....[1]....
        /*0064*/ 	.word	0xffffffff


	//   ....[2]....
        /*0068*/ 	.word	0xffffffff


	//   ....[3]....
        /*006c*/ 	.word	0xffffffff


	//   ....[4]....
        /*0070*/ 	.word	0xffffffff


	//   ....[5]....
        /*0074*/ 	.word	0xffffffff


	//   ....[6]....
        /*0078*/ 	.word	0xffffffff


	//   ....[7]....
        /*007c*/ 	.word	0xffffffff


	//   ....[8]....
        /*0080*/ 	.word	0xffffffff


	//   ....[9]....
        /*0084*/ 	.word	0xffffffff


	//   ....[10]....
        /*0088*/ 	.word	0x0500000f


	//   ....[11]....
        /*008c*/ 	.word	0x0500000f


	//   ....[12]....
        /*0090*/ 	.word	0x0500000f


	//   ....[13]....
        /*0094*/ 	.word	0x0500000f


	//   ....[14]....
        /*0098*/ 	.word	0x0500000f


	//   ....[15]....
        /*009c*/ 	.word	0x0500000f


	//   ....[16]....
        /*00a0*/ 	.word	0x0500000f


	//   ....[17]....
        /*00a4*/ 	.word	0x0500000f


	//   ....[18]....
        /*00a8*/ 	.word	0x0500000f


	//   ....[19]....
        /*00ac*/ 	.word	0x0500000f


	//----- nvinfo : EIATTR_COOP_GROUP_INSTR_OFFSETS
	.align		4
.L_7323:
        /*00b0*/ 	.byte	0x04, 0x28
        /*00b2*/ 	.short	(.L_7325 - .L_7324)


	//   ....[0]....
.L_7324:
        /*00b4*/ 	.word	0x00000910


	//   ....[1]....
        /*00b8*/ 	.word	0x00000950


	//   ....[2]....
        /*00bc*/ 	.word	0x00000970


	//   ....[3]....
        /*00c0*/ 	.word	0x00000990


	//   ....[4]....
        /*00c4*/ 	.word	0x000009b0


	//   ....[5]....
        /*00c8*/ 	.word	0x00000ed0


	//   ....[6]....
        /*00cc*/ 	.word	0x00000ef0


	//   ....[7]....
        /*00d0*/ 	.word	0x00000f10


	//   ....[8]....
        /*00d4*/ 	.word	0x00000f30


	//   ....[9]....
        /*00d8*/ 	.word	0x00000f50


	//   ....[10]....
        /*00dc*/ 	.word	0x00001c50


	//   ....[11]....
        /*00e0*/ 	.word	0x00001cd0


	//   ....[12]....
        /*00e4*/ 	.word	0x00001d30


	//   ....[13]....
        /*00e8*/ 	.word	0x00001d90


	//   ....[14]....
        /*00ec*/ 	.word	0x00001df0


	//   ....[15]....
        /*00f0*/ 	.word	0x00002380


	//   ....[16]....
        /*00f4*/ 	.word	0x000023e0


	//   ....[17]....
        /*00f8*/ 	.word	0x00002440


	//   ....[18]....
        /*00fc*/ 	.word	0x000024a0


	//   ....[19]....
        /*0100*/ 	.word	0x00002500


	//----- nvinfo : EIATTR_VRC_CTA_INIT_COUNT
	.align		4
.L_7325:
        /*0104*/ 	.byte	0x02, 0x4a
	.zero		1
	.zero		1


	//----- nvinfo : EIATTR_SYSCALL_OFFSETS
	.align		4
        /*0108*/ 	.byte	0x04, 0x46
        /*010a*/ 	.short	(.L_7327 - .L_7326)


	//   ....[0]....
.L_7326:
        /*010c*/ 	.word	0x00000170


	//----- nvinfo : EIATTR_EXIT_INSTR_OFFSETS
	.align		4
.L_7327:
        /*0110*/ 	.byte	0x04, 0x1c
        /*0112*/ 	.short	(.L_7329 - .L_7328)


	//   ....[0]....
.L_7328:
        /*0114*/ 	.word	0x00000220


	//   ....[1]....
        /*0118*/ 	.word	0x00001bf0


	//----- nvinfo : EIATTR_CRS_STACK_SIZE
	.align		4
.L_7329:
        /*011c*/ 	.byte	0x04, 0x1e
        /*011e*/ 	.short	(.L_7331 - .L_7330)
.L_7330:
        /*0120*/ 	.word	0x00000000


	//----- nvinfo : EIATTR_CBANK_PARAM_SIZE
	.align		4
.L_7331:
        /*0124*/ 	.byte	0x03, 0x19
        /*0126*/ 	.short	0x0030


	//----- nvinfo : EIATTR_PARAM_CBANK
	.align		4
        /*0128*/ 	.byte	0x04, 0x0a
        /*012a*/ 	.short	(.L_7333 - .L_7332)
	.align		4
.L_7332:
        /*012c*/ 	.word	index@(.nv.constant0._Z15SoftmaxWarpImplI10DirectLoadI13__nv_bfloat16fE11DirectStoreIfS1_EfLi2ELi8ELi32ELi1ELb1EL9Algorithm0EEvT_T0_ll)
        /*0130*/ 	.short	0x0380
        /*0132*/ 	.short	0x0030


	//----- nvinfo : EIATTR_SW_WAR
	.align		4
.L_7333:
        /*0134*/ 	.byte	0x04, 0x36
        /*0136*/ 	.short	(.L_7335 - .L_7334)
.L_7334:
        /*0138*/ 	.word	0x00000008
.L_7335:


//--------------------- .nv.info._Z15SoftmaxWarpImplI10DirectLoadI13__nv_bfloat16fE11DirectStoreIfS1_EfLi2ELi8ELi32ELi1ELb0EL9Algorithm0EEvT_T0_ll --------------------------
	.section	.nv.info._Z15SoftmaxWarpImplI10DirectLoadI13__nv_bfloat16fE11DirectStoreIfS1_EfLi2ELi8ELi32ELi1ELb0EL9Algorithm0EEvT_T0_ll,"",@"SHT_CUDA_INFO"
	.sectionflags	@""
	.align	4


	//----- nvinfo : EIATTR_CUDA_API_VERSION
	.align		4
        /*0000*/ 	.byte	0x04, 0x37
        /*0002*/ 	.short	(.L_7337 - .L_7336)
.L_7336:
        /*0004*/ 	.word	0x00000082


	//----- nvinfo : EIATTR_KPARAM_INFO
	.align		4
.L_7337:
        /*0008*/ 	.byte	0x04, 0x17
        /*000a*/ 	.short	(.L_7339 - .L_7338)
.L_7338:
        /*000c*/ 	.word	0x00000000
        /*0010*/ 	.short	0x0003
        /*0012*/ 	.short	0x0028
        /*0014*/ 	.byte	0x00, 0xf0, 0x21, 0x00


	//----- nvinfo : EIATTR_KPARAM_INFO
	.align		4
.L_7339:
        /*0018*/ 	.byte	0x04, 0x17
        /*001a*/ 	.short	(.L_7341 - .L_7340)
.L_7340:
        /*001c*/ 	.word	0x00000000
        /*0020*/ 	.short	0x0002
        /*0022*/ 	.short	0x0020
        /*0024*/ 	.byte	0x00, 0xf0, 0x21, 0x00


	//----- nvinfo : EIATTR_KPARAM_INFO
	.align		4
.L_7341:
        /*0028*/ 	.byte	0x04, 0x17
        /*002a*/ 	.short	(.L_7343 - .L_7342)
.L_7342:
        /*002c*/ 	.word	0x00000000
        /*0030*/ 	.short	0x0001
        /*0032*/ 	.short	0x0010
        /*0034*/ 	.byte	0x00, 0xf0, 0x41, 0x00


	//----- nvinfo : EIATTR_KPARAM_INFO
	.align		4
.L_7343:
        /*0038*/ 	.byte	0x04, 0x17
        /*003a*/ 	.short	(.L_7345 - .L_7344)
.L_7344:
        /*003c*/ 	.word	0x00000000
        /*0040*/ 	.short	0x0000
        /*0042*/ 	.short	0x0000
        /*0044*/ 	.byte	0x00, 0xf0, 0x41, 0x00


	//----- nvinfo : EIATTR_SPARSE_MMA_MASK
	.align		4
.L_7345:
        /*0048*/ 	.byte	0x03, 0x50
        /*004a*/ 	.short	0x0000


	//----- nvinfo : EIATTR_MAXREG_COUNT
	.align		4
        /*004c*/ 	.byte	0x03, 0x1b
        /*004e*/ 	.short	0x00ff


	//----- nvinfo : EIATTR_EXTERNS
	.align		4
        /*0050*/ 	.byte	0x04, 0x0f
        /*0052*/ 	.short	(.L_7347 - .L_7346)


	//   ....[0]....
	.align		4
.L_7346:
        /*0054*/ 	.word	index@(__assertfail)


	//----- nvinfo : EIATTR_MERCURY_ISA_VERSION
	.align		4
.L_7347:
        /*0058*/ 	.byte	0x03, 0x5f
        /*005a*/ 	.short	0x0101


	//----- nvinfo : EIATTR_COOP_GROUP_MASK_REGIDS
	.align		4
        /*005c*/ 	.byte	0x04, 0x29
        /*005e*/ 	.short	(.L_7349 - .L_7348)


	//   ....[0]....
.L_7348:
        /*0060*/ 	.word	0xffffffff


	//   ....[1]....
        /*0064*/ 	.word	0xffffffff


	//   ....[2]....
        /*0068*/ 	.word	0xffffffff


	//   ....[3]....
        /*006c*/ 	.word	0xffffffff


	//   ....[4]....
        /*0070*/ 	.word	0xffffffff


	//   ....[5]....
        /*0074*/ 	.word	0xffffffff


	//   ....[6]....
        /*0078*/ 	.word	0xffffffff


	//   ....[7]....
        /*007c*/ 	.word	0xffffffff


	//   ....[8]....
        /*0080*/ 	.word	0xffffffff


	//   ....[9]....
        /*0084*/ 	.word	0xffffffff


	//   ....[10]....
        /*0088*/ 	.word	0x0500000f


	//   ....[11]....
        /*008c*/ 	.word	0x0500000f


	//   ....[12]....
        /*0090*/ 	.word	0x0500000f


	//   ....[13]....
        /*0094*/ 	.word	0x0500000f


	//   ....[14]....
        /*0098*/ 	.word	0x0500000f


	//   ....[15]....
        /*009c*/ 	.word	0x0500000f


	//   ....[16]....
        /*00a0*/ 	.word	0x0500000f


	//   ....[17]....
        /*00a4*/ 	.word	0x0500000f


	//   ....[18]....
        /*00a8*/ 	.word	0x0500000f


	//   ....[19]....
        /*00ac*/ 	.word	0x0500000f


	//----- nvinfo : EIATTR_COOP_GROUP_INSTR_OFFSETS
	.align		4
.L_7349:
        /*00b0*/ 	.byte	0x04, 0x28
        /*00b2*/ 	.short	(.L_7351 - .L_7350)


	//   ....[0]....
.L_7350:
        /*00b4*/ 	.word	0x000006c0


	//   ....[1]....
        /*00b8*/ 	.word	0x000006f0


	//   ....[2]....
        /*00bc*/ 	.word	0x00000710


	//   ....[3]....
        /*00c0*/ 	.word	0x00000730


	//   ....[4]....
        /*00c4*/ 	.word	0x00000750


	//   ....[5]....
        /*00c8*/ 	.word	0x00000c80


	//   ....[6]....
        /*00cc*/ 	.word	0x00000ca0


	//   ....[7]....
        /*00d0*/ 	.word	0x00000cc0


	//   ....[8]....
        /*00d4*/ 	.word	0x00000ce0


	//   ....[9]....
        /*00d8*/ 	.word	0x00000d00


	//   ....[10]....
        /*00dc*/ 	.word	0x000018b0


	//   ....[11]....
        /*00e0*/ 	.word	0x00001940


	//   ....[12]....
        /*00e4*/ 	.word	0x000019a0


	//   ....[13]....
        /*00e8*/ 	.word	0x00001a00


	//   ....[14]....
        /*00ec*/ 	.word	0x00001a60


	//   ....[15]....
        /*00f0*/ 	.word	0x00001fe0


	//   ....[16]....
        /*00f4*/ 	.word	0x00002040


	//   ....[17]....
        /*00f8*/ 	.word	0x000020a0


	//   ....[18]....
        /*00fc*/ 	.word	0x00002100


	//   ....[19]....
        /*0100*/ 	.word	0x00002160


	//----- nvinfo : EIATTR_VRC_CTA_INIT_COUNT
	.align		4
.L_7351:
        /*0104*/ 	.byte	0x02, 0x4a
	.zero		1
	.zero		1


	//----- nvinfo : EIATTR_SYSCALL_OFFSETS
	.align		4
        /*0108*/ 	.byte	0x04, 0x46
        /*010a*/ 	.short	(.L_7353 - .L_7352)


	//   ....[0]....
.L_7352:
        /*010c*/ 	.word	0x00000170


	//----- nvinfo : EIATTR_EXIT_INSTR_OFFSETS
	.align		4
.L_7353:
        /*0110*/ 	.byte	0x04, 0x1c
        /*0112*/ 	.short	(.L_7355 - .L_7354)


	//   ....[0]....
.L_7354:
        /*0114*/ 	.word	0x00000220


	//   ....[1]....
        /*0118*/ 	.word	0x00001850


	//----- nvinfo : EIATTR_CRS_STACK_SIZE
	.align		4
.L_7355:
        /*011c*/ 	.byte	0x04, 0x1e
        /*011e*/ 	.short	(.L_7357 - .L_7356)
.L_7356:
        /*0120*/ 	.word	0x00000000


	//----- nvinfo : EIATTR_CBANK_PARAM_SIZE
	.align		4
.L_7357:
        /*0124*/ 	.byte	0x03, 0x19
        /*0126*/ 	.short	0x0030


	//----- nvinfo : EIATTR_PARAM_CBANK
	.align		4
        /*0128*/ 	.byte	0x04, 0x0a
        /*012a*/ 	.short	(.L_7359 - .L_7358)
	.align		4
.L_7358:
        /*012c*/ 	.word	index@(.nv.constant0._Z15SoftmaxWarpImplI10DirectLoadI13__nv_bfloat16fE11DirectStoreIfS1_EfLi2ELi8ELi32ELi1ELb0EL9Algorithm0EEvT_T0_ll)
        /*0130*/ 	.short	0x0380
        /*0132*/ 	.short	0x0030


	//----- nvinfo : EIATTR_SW_WAR
	.align		4
.L_7359:
        /*0134*/ 	.byte	0x04, 0x36
        /*0136*/ 	.short	(.L_7361 - .L_7360)
.L_7360:
        /*0138*/ 	.word	0x00000008
.L_7361:


//--------------------- .nv.info._Z15SoftmaxWarpImplI10DirectLoadI13__nv_bfloat16fE11DirectStoreIfS1_EfLi2ELi6ELi32ELi1ELb1EL9Algorithm0EEvT_T0_ll --------------------------
	.section	.nv.info._Z15SoftmaxWarpImplI10DirectLoadI13__nv_bfloat16fE11DirectStoreIfS1_EfLi2ELi6ELi32ELi1ELb1EL9Algorithm0EEvT_T0_ll,"",@"SHT_CUDA_INFO"
	.sectionflags	@""
	.align	4


	//----- nvinfo : EIATTR_CUDA_API_VERSION
	.align		4
        /*0000*/ 	.byte	0x04, 0x37
        /*0002*/ 	.short	(.L_7363 - .L_7362)
.L_7362:
        /*0004*/ 	.word	0x00000082


	//----- nvinfo : EIATTR_KPARAM_INFO
	.align		4
.L_7363:
        /*0008*/ 	.byte	0x04, 0x17
        /*000a*/ 	.short	(.L_7365 - .L_7364)
.L_7364:
        /*000c*/ 	.word	0x00000000
        /*0010*/ 	.short	0x0003
        /*0012*/ 	.short	0x0028
        /*0014*/ 	.byte	0x00, 0xf0, 0x21, 0x00


	//----- nvinfo : EIATTR_KPARAM_INFO
	.align		4
.L_7365:
        /*0018*/ 	.byte	0x04, 0x17
        /*001a*/ 	.short	(.L_7367 - .L_7366)
.L_7366:
        /*001c*/ 	.word	0x00000000
        /*0020*/ 	.short	0x0002
        /*0022*/ 	.short	0x0020
        /*0024*/ 	.byte	0x00, 0xf0, 0x21, 0x00


	//----- nvinfo : EIATTR_KPARAM_INFO
	.align		4
.L_7367:
        /*0028*/ 	.byte	0x04, 0x17
        /*002a*/ 	.short	(.L_7369 - .L_7368)
.L_7368:
        /*002c*/ 	.word	0x00000000
        /*0030*/ 	.short	0x0001
        /*0032*/ 	.short	0x0010
        /*0034*/ 	.byte	0x00, 0xf0, 0x41, 0x00


	//----- nvinfo : EIATTR_KPARAM_INFO
	.align		4
.L_7369:
        /*0038*/ 	.byte	0x04, 0x17
        /*003a*/ 	.short	(.L_7371 - .L_7370)
.L_7370:
        /*003c*/ 	.word	0x00000000
        /*0040*/ 	.short	0x0000
        /*0042*/ 	.short	0x0000
        /*0044*/ 	.byte	0x00, 0xf0, 0x41, 0x00


	//----- nvinfo : EIATTR_SPARSE_MMA_MASK
	.align		4
.L_7371:
        /*0048*/ 	.byte	0x03, 0x50
        /*004a*/ 	.short	0x0000


	//----- nvinfo : EIATTR_MAXREG_COUNT
	.align		4
        /*004c*/ 	.byte	0x03, 0x1b
        /*004e*/ 	.short	0x00ff


	//----- nvinfo : EIATTR_EXTERNS
	.align		4
        /*0050*/ 	.byte	0x04, 0x0f
        /*0052*/ 	.short	(.L_7373 - .L_7372)


	//   ....[0]....
	.align		4
.L_7372:
        /*0054*/ 	.word	index@(__assertfail)


	//----- nvinfo : EIATTR_MERCURY_ISA_VERSION
	.align		4
.L_7373:
        /*0058*/ 	.byte	0x03, 0x5f
        /*005a*/ 	.short	0x0101


	//----- nvinfo : EIATTR_COOP_GROUP_MASK_REGIDS
	.align		4
        /*005c*/ 	.byte	0x04, 0x29
        /*005e*/ 	.short	(.L_7375 - .L_7374)


	//   ....[0]....
.L_7374:
        /*0060*/ 	.word	0xffffffff


	//   ....[1]....
        /*0064*/ 	.word	0xffffffff


	//   ....[2]....
        /*0068*/ 	.word	0xffffffff


	//   ....[3]....
        /*006c*/ 	.word	0xffffffff


	//   ....[4]....
        /*0070*/ 	.word	0xffffffff


	//   ....[5]....
        /*0074*/ 	.word	0xffffffff


	//   ....[6]....
        /*0078*/ 	.word	0xffffffff


	//   ....[7]....
        /*007c*/ 	.word	0xffffffff


	//   ....[8]....
        /*0080*/ 	.word	0xffffffff


	//   ....[9]....
        /*0084*/ 	.word	0xffffffff


	//   ....[10]....
        /*0088*/ 	.word	0x0500000f


	//   ....[11]....
        /*008c*/ 	.word	0x0500000f


	//   ....[12]....
        /*0090*/ 	.word	0x0500000f


	//   ....[13]....
        /*0094*/ 	.word	0x0500000f


	//   ....[14]....
        /*0098*/ 	.word	0x0500000f


	//   ....[15]....
        /*009c*/ 	.word	0x0500000f


	//   ....[16]....
        /*00a0*/ 	.word	0x0500000f


	//   ....[17]....
        /*00a4*/ 	.word	0x0500000f


	//   ....[18]....
        /*00a8*/ 	.word	0x0500000f


	//   ....[19]....
        /*00ac*/ 	.word	0x0500000f


	//----- nvinfo : EIATTR_COOP_GROUP_INSTR_OFFSETS
	.align		4
.L_7375:
        /*00b0*/ 	.byte	0x04, 0x28
        /*00b2*/ 	.short	(.L_7377 - .L_7376)


	//   ....[0]....
.L_7376:
        /*00b4*/ 	.word	0x00000770


	//   ....[1]....
        /*00b8*/ 	.word	0x000007b0


	//   ....[2]....
        /*00bc*/ 	.word	0x000007d0


	//   ....[3]....
        /*00c0*/ 	.word	0x000007f0


	//   ....[4]....
        /*00c4*/ 	.word	0x00000810


	//   ....[5]....
        /*00c8*/ 	.word	0x00000bf0


	//   ....[6]....
        /*00cc*/ 	.word	0x00000c10


	//   ....[7]....
        /*00d0*/ 	.word	0x00000c30


	//   ....[8]....
        /*00d4*/ 	.word	0x00000c50


	//   ....[9]....
        /*00d8*/ 	.word	0x00000c70


	//   ....[10]....
        /*00dc*/ 	.word	0x00001660


	//   ....[11]....
        /*00e0*/ 	.word	0x000016e0


	//   ....[12]....
        /*00e4*/ 	.word	0x00001740


	//   ....[13]....
        /*00e8*/ 	.word	0x000017a0


	//   ....[14]....
        /*00ec*/ 	.word	0x00001810


	//   ....[15]....
        /*00f0*/ 	.word	0x00001c50


	//   ....[16]....
        /*00f4*/ 	.word	0x00001cb0


	//   ....[17]....
        /*00f8*/ 	.word	0x00001d10


	//   ....[18]....
        /*00fc*/ 	.word	0x00001d70


	//   ....[19]....
        /*0100*/ 	.word	0x00001dd0


	//----- nvinfo : EIATTR_VRC_CTA_INIT_COUNT
	.align		4
.L_7377:
        /*0104*/ 	.byte	0x02, 0x4a
	.zero		1
	.zero		1


	//----- nvinfo : EIATTR_SYSCALL_OFFSETS
	.align		4
        /*0108*/ 	.byte	0x04, 0x46
        /*010a*/ 	.short	(.L_7379 - .L_7378)


	//   ....[0]....
.L_7378:
        /*010c*/ 	.word	0x00000170


	//----- nvinfo : EIATTR_EXIT_INSTR_OFFSETS
	.align		4
.L_7379:
        /*0110*/ 	.byte	0x04, 0x1c
        /*0112*/ 	.short	(.L_7381 - .L_7380)


	//   ....[0]....
.L_7380:
        /*0114*/ 	.word	0x00000220


	//   ....[1]....
        /*0118*/ 	.word	0x00001600


	//----- nvinfo : EIATTR_CRS_STACK_SIZE
	.align		4
.L_7381:
        /*011c*/ 	.byte	0x04, 0x1e
        /*011e*/ 	.short	(.L_7383 - .L_7382)
.L_7382:
        /*0120*/ 	.word	0x00000000


	//----- nvinfo : EIATTR_CBANK_PARAM_SIZE
	.align		4
.L_7383:
        /*0124*/ 	.byte	0x03, 0x19
        /*0126*/ 	.short	0x0030


	//----- nvinfo : EIATTR_PARAM_CBANK
	.align		4
        /*0128*/ 	.byte	0x04, 0x0a
        /*012a*/ 	.short	(.L_7385 - .L_7384)
	.align		4
.L_7384:
        /*012c*/ 	.word	index@(.nv.constant0._Z15SoftmaxWarpImplI10DirectLoadI13__nv_bfloat16fE11DirectStoreIfS1_EfLi2ELi6ELi32ELi1ELb1EL9Algorithm0EEvT_T0_ll)
        /*0130*/ 	.short	0x0380
        /*0132*/ 	.short	0x0030


	//----- nvinfo : EIATTR_SW_WAR
	.align		4
.L_7385:
        /*0134*/ 	.byte	0x04, 0x36
        /*0136*/ 	.short	(.L_7387 - .L_7386)
.L_7386:
        /*0138*/ 	.word	0x00000008
.L_7387:


//--------------------- .nv.info._Z15SoftmaxWarpImplI10DirectLoadI13__nv_bfloat16fE11DirectStoreIfS1_EfLi2ELi6ELi32ELi1ELb0EL9Algorithm0EEvT_T0_ll --------------------------
	.section	.nv.info._Z15SoftmaxWarpImplI10DirectLoadI13__nv_bfloat16fE11DirectStoreIfS1_EfLi2ELi6ELi32ELi1ELb0EL9Algorithm0EEvT_T0_ll,"",@"SHT_CUDA_INFO"
	.sectionflags	@""
	.align	4


	//----- nvinfo : EIATTR_CUDA_API_VERSION
	.align		4
        /*0000*/ 	.byte	0x04, 0x37
        /*0002*/ 	.short	(.L_7389 - .L_7388)
.L_7388:
        /*0004*/ 	.word	0x00000082


	//----- nvinfo : EIATTR_KPARAM_INFO
	.align		4
.L_7389:
        /*0008*/ 	.byte	0x04, 0x17
        /*000a*/ 	.short	(.L_7391 - .L_7390)
.L_7390:
        /*000c*/ 	.word	0x00000000
        /*0010*/ 	.short	0x0003
        /*0012*/ 	.short	0x0028
        /*0014*/ 	.byte	0x00, 0xf0, 0x21, 0x00


	//----- nvinfo : EIATTR_KPARAM_INFO
	.align		4
.L_7391:
        /*0018*/ 	.byte	0x04, 0x17
        /*001a*/ 	.short	(.L_7393 - .L_7392)
.L_7392:
        /*001c*/ 	.word	0x00000000
        /*0020*/ 	.short	0x0002
        /*0022*/ 	.short	0x0020
        /*0024*/ 	.byte	0x00, 0xf0, 0x21, 0x00


	//----- nvinfo : EIATTR_KPARAM_INFO
	.align		4
.L_7393:
        /*0028*/ 	.byte	0x04, 0x17
        /*002a*/ 	.short	(.L_7395 - .L_7394)
.L_7394:
        /*002c*/ 	.word	0x00000000
        /*0030*/ 	.short	0x0001
        /*0032*/ 	.short	0x0010
        /*0034*/ 	.byte	0x00, 0xf0, 0x41, 0x00


	//----- nvinfo : EIATTR_KPARAM_INFO
	.align		4
.L_7395:
        /*0038*/ 	.byte	0x04, 0x17
        /*003a*/ 	.short	(.L_7397 - .L_7396)
.L_7396:
        /*003c*/ 	.word	0x00000000
        /*0040*/ 	.short	0x0000
        /*0042*/ 	.short	0x0000
        /*0044*/ 	.byte	0x00, 0xf0, 0x41, 0x00


	//----- nvinfo : EIATTR_SPARSE_MMA_MASK
	.align		4
.L_7397:
        /*0048*/ 	.byte	0x03, 0x50
        /*004a*/ 	.short	0x0000


	//----- nvinfo : EIATTR_MAXREG_COUNT
	.align		4
        /*004c*/ 	.byte	0x03, 0x1b
        /*004e*/ 	.short	0x00ff


	//----- nvinfo : EIATTR_EXTERNS
	.align		4
        /*0050*/ 	.byte	0x04, 0x0f
        /*0052*/ 	.short	(.L_7399 - .L_7398)


	//   ....[0]....
	.align		4
.L_7398:
        /*0054*/ 	.word	index@(__assertfail)


	//----- nvinfo : EIATTR_MERCURY_ISA_VERSION
	.align		4
.L_7399:
        /*0058*/ 	.byte	0x03, 0x5f
        /*005a*/ 	.short	0x0101


	//----- nvinfo : EIATTR_COOP_GROUP_MASK_REGIDS
	.align		4
        /*005c*/ 	.byte	0x04, 0x29
        /*005e*/ 	.short	(.L_7401 - .L_7400)


	//   ....[0]....
.L_7400:
        /*0060*/ 	.word	0xffffffff


	//   ....[1]....
        /*0064*/ 	.word	0xffffffff


	//   ....[2]....
        /*0068*/ 	.word	0xffffffff


	//   ....[3]....
        /*006c*/ 	.word	0xffffffff


	//   ....[4]....
        /*0070*/ 	.word	0xffffffff


	//   ....[5]....
        /*0074*/ 	.word	0xffffffff


	//   ....[6]....
        /*0078*/ 	.word	0xffffffff


	//   ....[7]....
        /*007c*/ 	.word	0xffffffff


	//   ....[8]....
        /*0080*/ 	.word	0xffffffff


	//   ....[9]....
        /*0084*/ 	.word	0xffffffff


	//   ....[10]....
        /*0088*/ 	.word	0x0500000f


	//   ....[11]....
        /*008c*/ 	.word	0x0500000f


	//   ....[12]....
        /*0090*/ 	.word	0x0500000f


	//   ....[13]....
        /*0094*/ 	.word	0x0500000f


	//   ....[14]....
        /*0098*/ 	.word	0x0500000f


	//   ....[15]....
        /*009c*/ 	.word	0x0500000f


	//   ....[16]....
        /*00a0*/ 	.word	0x0500000f


	//   ....[17]....
        /*00a4*/ 	.word	0x0500000f


	//   ....[18]....
        /*00a8*/ 	.word	0x0500000f


	//   ....[19]....
        /*00ac*/ 	.word	0x0500000f


	//----- nvinfo : EIATTR_COOP_GROUP_INSTR_OFFSETS
	.align		4
.L_7401:
        /*00b0*/ 	.byte	0x04, 0x28
        /*00b2*/ 	.short	(.L_7403 - .L_7402)


	//   ....[0]....
.L_7402:
        /*00b4*/ 	.word	0x000005c0


	//   ....[1]....
        /*00b8*/ 	.word	0x00000600


	//   ....[2]....
        /*00bc*/ 	.word	0x00000620


	//   ....[3]....
        /*00c0*/ 	.word	0x00000640


	//   ....[4]....
        /*00c4*/ 	.word	0x00000660


	//   ....[5]....
        /*00c8*/ 	.word	0x00000a40


	//   ....[6]....
        /*00cc*/ 	.word	0x00000a60


	//   ....[7]....
        /*00d0*/ 	.word	0x00000a80


	//   ....[8]....
        /*00d4*/ 	.word	0x00000aa0


	//   ....[9]....
        /*00d8*/ 	.word	0x00000ac0


	//   ....[10]....
        /*00dc*/ 	.word	0x000013c0


	//   ....[11]....
        /*00e0*/ 	.word	0x00001440


	//   ....[12]....
        /*00e4*/ 	.word	0x000014a0


	//   ....[13]....
        /*00e8*/ 	.word	0x00001500


	//   ....[14]....
        /*00ec*/ 	.word	0x00001570


	//   ....[15]....
        /*00f0*/ 	.word	0x000019b0


	//   ....[16]....
        /*00f4*/ 	.word	0x00001a10


	//   ....[17]....
        /*00f8*/ 	.word	0x00001a70


	//   ....[18]....
        /*00fc*/ 	.word	0x00001ad0


	//   ....[19]....
        /*0100*/ 	.word	0x00001b30


	//----- nvinfo : EIATTR_VRC_CTA_INIT_COUNT
	.align		4
.L_7403:
        /*0104*/ 	.byte	0x02, 0x4a
	.zero		1
	.zero		1


	//----- nvinfo : EIATTR_SYSCALL_OFFSETS
	.align		4
        /*0108*/ 	.byte	0x04, 0x46
        /*010a*/ 	.short	(.L_7405 - .L_7404)


	//   ....[0]....
.L_7404:
        /*010c*/ 	.word	0x00000170


	//----- nvinfo : EIATTR_EXIT_INSTR_OFFSETS
	.align		4
.L_7405:
        /*0110*/ 	.byte	0x04, 0x1c
        /*0112*/ 	.short	(.L_7407 - .L_7406)


	//   ....[0]....
.L_7406:
        /*0114*/ 	.word	0x00000220


	//   ....[1]....
        /*0118*/ 	.word	0x00001360


	//----- nvinfo : EIATTR_CRS_STACK_SIZE
	.align		4
.L_7407:
        /*011c*/ 	.byte	0x04, 0x1e
        /*011e*/ 	.short	(.L_7409 - .L_7408)
.L_7408:
        /*0120*/ 	.word	0x00000000


	//----- nvinfo : EIATTR_CBANK_PARAM_SIZE
	.align		4
.L_7409:
        /*0124*/ 	.byte	0x03, 0x19
        /*0126*/ 	.short	0x0030


	//----- nvinfo : EIATTR_PARAM_CBANK
	.align		4
        /*0128*/ 	.byte	0x04, 0x0a
        /*012a*/ 	.short	(.L_7411 - .L_7410)
	.align		4
.L_7410:
        /*012c*/ 	.word	index@(.nv.constant0._Z15SoftmaxWarpImplI10DirectLoadI13__nv_bfloat16fE11DirectStoreIfS1_EfLi2ELi6ELi32ELi1ELb0EL9Algorithm0EEvT_T0_ll)
        /*0130*/ 	.short	0x0380
        /*0132*/ 	.short	0x0030


	//----- nvinfo : EIATTR_SW_WAR
	.align		4
.L_7411:
        /*0134*/ 	.byte	0x04, 0x36
        /*0136*/ 	.short	(.L_7413 - .L_7412)
.L_7412:
        /*0138*/ 	.word	0x00000008
.L_7413:


//--------------------- .nv.info._Z15SoftmaxWarpImplI10DirectLoadI13__nv_bfloat16fE11DirectStoreIfS1_EfLi2ELi4ELi32ELi1ELb1EL9Algorithm0EEvT_T0_ll --------------------------
	.section	.nv.info._Z15SoftmaxWarpImplI10DirectLoadI13__nv_bfloat16fE11DirectStoreIfS1_EfLi2ELi4ELi32ELi1ELb1EL9Algorithm0EEvT_T0_ll,"",@"SHT_CUDA_INFO"
	.sectionflags	@""
	.align	4


	//----- nvinfo : EIATTR_CUDA_API_VERSION
	.align		4
        /*0000*/ 	.byte	0x04, 0x37
        /*0002*/ 	.short	(.L_7415 - .L_7414)
.L_7414:
        /*0004*/ 	.word	0x00000082


	//----- nvinfo : EIATTR_KPARAM_INFO
	.align		4
.L_7415:
        /*0008*/ 	.byte	0x04, 0x17
        /*000a*/ 	.short	(.L_7417 - .L_7416)
.L_7416:
        /*000c*/ 	.word	0x00000000
        /*0010*/ 	.short	0x0003
        /*0012*/ 	.short	0x0028
        /*0014*/ 	.byte	0x00, 0xf0, 0x21, 0x00


	//----- nvinfo : EIATTR_KPARAM_INFO
	.align		4
.L_7417:
        /*0018*/ 	.byte	0x04, 0x17
        /*001a*/ 	.short	(.L_7419 - .L_7418)
.L_7418:
        /*001c*/ 	.word	0x00000000
        /*0020*/ 	.short	0x0002
        /*0022*/ 	.short	0x0020
        /*0024*/ 	.byte	0x00, 0xf0, 0x21, 0x00


	//----- nvinfo : EIATTR_KPARAM_INFO
	.align		4
.L_7419:
        /*0028*/ 	.byte	0x04, 0x17
        /*002a*/ 	.short	(.L_7421 - .L_7420)
.L_7420:
        /*002c*/ 	.word	0x00000000
        /*0030*/ 	.short	0x0001
        /*0032*/ 	.short	0x0010
        /*0034*/ 	.byte	0x00, 0xf0, 0x41, 0x00


	//----- nvinfo : EIATTR_KPARAM_INFO
	.align		4
.L_7421:
        /*0038*/ 	.byte	0x04, 0x17
        /*003a*/ 	.short	(.L_7423 - .L_7422)
.L_7422:
        /*003c*/ 	.word	0x00000000
        /*0040*/ 	.short	0x0000
        /*0042*/ 	.short	0x0000
        /*0044*/ 	.byte	0x00, 0xf0, 0x41, 0x00


	//----- nvinfo : EIATTR_SPARSE_MMA_MASK
	.align		4
.L_7423:
        /*0048*/ 	.byte	0x03, 0x50
        /*004a*/ 	.short	0x0000


	//----- nvinfo : EIATTR_MAXREG_COUNT
	.align		4
        /*004c*/ 	.byte	0x03, 0x1b
        /*004e*/ 	.short	0x00ff


	//----- nvinfo : EIATTR_EXTERNS
	.align		4
        /*0050*/ 	.byte	0x04, 0x0f
        /*0052*/ 	.short	(.L_7425 - .L_7424)


	//   ....[0]....
	.align		4
.L_7424:
        /*0054*/ 	.word	index@(__assertfail)


	//----- nvinfo : EIATTR_MERCURY_ISA_VERSION
	.align		4
.L_7425:
        /*0058*/ 	.byte	0x03, 0x5f
        /*005a*/ 	.short	0x0101


	//----- nvinfo : EIATTR_COOP_GROUP_MASK_REGIDS
	.align		4
        /*005c*/ 	.byte	0x04, 0x29
        /*005e*/ 	.short	(.L_7427 - .L_7426)


	//   ....[0]....
.L_7426:
        /*0060*/ 	.word	0xffffffff


	//   ....[1]....
        /*0064*/ 	.word	0xffffffff


	//   ....[2]....
        /*0068*/ 	.word	0xffffffff


	//   ....[3]....
        /*006c*/ 	.word	0xffffffff


	//   ....[4]....
        /*0070*/ 	.word	0xffffffff


	//   ....[5]....
        /*0074*/ 	.word	0xffffffff


	//   ....[6]....
        /*0078*/ 	.word	0xffffffff


	//   ....[7]....
        /*007c*/ 	.word	0xffffffff


	//   ....[8]....
        /*0080*/ 	.word	0xffffffff


	//   ....[9]....
        /*0084*/ 	.word	0xffffffff


	//   ....[10]....
        /*0088*/ 	.word	0x0500000f


	//   ....[11]....
        /*008c*/ 	.word	0x0500000f


	//   ....[12]....
        /*0090*/ 	.word	0x0500000f


	//   ....[13]....
        /*0094*/ 	.word	0x0500000f


	//   ....[14]....
        /*0098*/ 	.word	0x0500000f


	//   ....[15]....
        /*009c*/ 	.word	0x0500000f


	//   ....[16]....
        /*00a0*/ 	.word	0x0500000f


	//   ....[17]....
        /*00a4*/ 	.word	0x0500000f


	//   ....[18]....
        /*00a8*/ 	.word	0x0500000f


	//   ....[19]....
        /*00ac*/ 	.word	0x0500000f


	//----- nvinfo : EIATTR_COOP_GROUP_INSTR_OFFSETS
	.align		4
.L_7427:
        /*00b0*/ 	.byte	0x04, 0x28
        /*00b2*/ 	.short	(.L_7429 - .L_7428)


	//   ....[0]....
.L_7428:
        /*00b4*/ 	.word	0x000005d0


	//   ....[1]....
        /*00b8*/ 	.word	0x00000610


	//   ....[2]....
        /*00bc*/ 	.word	0x00000630


	//   ....[3]....
        /*00c0*/ 	.word	0x00000650


	//   ....[4]....
        /*00c4*/ 	.word	0x00000670


	//   ....[5]....
        /*00c8*/ 	.word	0x00000910


	//   ....[6]....
        /*00cc*/ 	.word	0x00000930


	//   ....[7]....
        /*00d0*/ 	.word	0x00000950


	//   ....[8]....
        /*00d4*/ 	.word	0x00000970


	//   ....[9]....
        /*00d8*/ 	.word	0x00000990


	//   ....[10]....
        /*00dc*/ 	.word	0x00001060


	//   ....[11]....
        /*00e0*/ 	.word	0x000010e0


	//   ....[12]....
        /*00e4*/ 	.word	0x00001140


	//   ....[13]....
        /*00e8*/ 	.word	0x000011a0


	//   ....[14]....
        /*00ec*/ 	.word	0x00001210


	//   ....[15]....
        /*00f0*/ 	.word	0x00001510


	//   ....[16]....
        /*00f4*/ 	.word	0x00001570


	//   ....[17]....
        /*00f8*/ 	.word	0x000015d0


	//   ....[18]....
        /*00fc*/ 	.word	0x00001630


	//   ....[19]....
        /*0100*/ 	.word	0x00001690


	//----- nvinfo : EIATTR_VRC_CTA_INIT_COUNT
	.align		4
.L_7429:
        /*0104*/ 	.byte	0x02, 0x4a
	.zero		1
	.zero		1


	//----- nvinfo : EIATTR_SYSCALL_OFFSETS
	.align		4
        /*0108*/ 	.byte	0x04, 0x46
        /*010a*/ 	.short	(.L_7431 - .L_7430)


	//   ....[0]....
.L_7430:
        /*010c*/ 	.word	0x00000170


	//----- nvinfo : EIATTR_EXIT_INSTR_OFFSETS
	.align		4
.L_7431:
        /*0110*/ 	.byte	0x04, 0x1c
        /*0112*/ 	.short	(.L_7433 - .L_7432)


	//   ....[0]....
.L_7432:
        /*0114*/ 	.word	0x00000220


	//   ....[1]....
        /*0118*/ 	.word	0x00001000


	//----- nvinfo : EIATTR_CRS_STACK_SIZE
	.align		4
.L_7433:
        /*011c*/ 	.byte	0x04, 0x1e
        /*011e*/ 	.short	(.L_7435 - .L_7434)
.L_7434:
        /*0120*/ 	.word	0x00000000


	//----- nvinfo : EIATTR_CBANK_PARAM_SIZE
	.align		4
.L_7435:
        /*0124*/ 	.byte	0x03, 0x19
        /*0126*/ 	.short	0x0030


	//----- nvinfo : EIATTR_PARAM_CBANK
	.align		4
        /*0128*/ 	.byte	0x04, 0x0a
        /*012a*/ 	.short	(.L_7437 - .L_7436)
	.align		4
.L_7436:
        /*012c*/ 	.word	index@(.nv.constant0._Z15SoftmaxWarpImplI10DirectLoadI13__nv_bfloat16fE11DirectStoreIfS1_EfLi2ELi4ELi32ELi1ELb1EL9Algorithm0EEvT_T0_ll)
        /*0130*/ 	.short	0x0380
        /*0132*/ 	.short	0x0030


	//----- nvinfo : EIATTR_SW_WAR
	.align		4
.L_7437:
        /*0134*/ 	.byte	0x04, 0x36
        /*0136*/ 	.short	(.L_7439 - .L_7438)
.L_7438:
        /*0138*/ 	.word	0x00000008
.L_7439:


//--------------------- .nv.info._Z15SoftmaxWarpImplI10DirectLoadI13__nv_bfloat16fE11DirectStoreIfS1_EfLi2ELi4ELi32ELi1ELb0EL9Algorithm0EEvT_T0_ll --------------------------
	.section	.nv.info._Z15SoftmaxWarpImplI10DirectLoadI13__nv_bfloat16fE11DirectStoreIfS1_EfLi2ELi4ELi32ELi1ELb0EL9Algorithm0EEvT_T0_ll,"",@"SHT_CUDA_INFO"
	.sectionflags	@""
	.align	4


	//----- nvinfo : EIATTR_CUDA_API_VERSION
	.align		4
        /*0000*/ 	.byte	0x04, 0x37
        /*0002*/ 	.short	(.L_7441 - .L_7440)
.L_7440:
        /*0004*/ 	.word	0x00000082


	//----- nvinfo : EIATTR_KPARAM_INFO
	.align		4
.L_7441:
        /*0008*/ 	.byte	0x04, 0x17
        /*000a*/ 	.short	(.L_7443 - .L_7442)
.L_7442:
        /*000c*/ 	.word	0x00000000
        /*0010*/ 	.short	0x0003
        /*0012*/ 	.short	0x0028
        /*0014*/ 	.byte	0x00, 0xf0, 0x21, 0x00


	//----- nvinfo : EIATTR_KPARAM_INFO
	.align		4
.L_7443:
        /*0018*/ 	.byte	0x04, 0x17
        /*001a*/ 	.short	(.L_7445 - .L_7444)
.L_7444:
        /*001c*/ 	.word	0x00000000
        /*0020*/ 	.short	0x0002
        /*0022*/ 	.short	0x0020
        /*0024*/ 	.byte	0x00, 0xf0, 0x21, 0x00


	//----- nvinfo : EIATTR_KPARAM_INFO
	.align		4
.L_7445:
        /*0028*/ 	.byte	0x04, 0x17
        /*002a*/ 	.short	(.L_7447 - .L_7446)
.L_7446:
        /*002c*/ 	.word	0x00000000
        /*0030*/ 	.short	0x0001
        /*0032*/ 	.short	0x0010
        /*0034*/ 	.byte	0x00, 0xf0, 0x41, 0x00


	//----- nvinfo : EIATTR_KPARAM_INFO
	.align		4
.L_7447:
        /*0038*/ 	.byte	0x04, 0x17
        /*003a*/ 	.short	(.L_7449 - .L_7448)
.L_7448:
        /*003c*/ 	.word	0x00000000
        /*0040*/ 	.short	0x0000
        /*0042*/ 	.short	0x0000
        /*0044*/ 	.byte	0x00, 0xf0, 0x41, 0x00


	//----- nvinfo : EIATTR_SPARSE_MMA_MASK
	.align		4
.L_7449:
        /*0048*/ 	.byte	0x03, 0x50
        /*004a*/ 	.short	0x0000


	//----- nvinfo : EIATTR_MAXREG_COUNT
	.align		4
        /*004c*/ 	.byte	0x03, 0x1b
        /*004e*/ 	.short	0x00ff


	//----- nvinfo : EIATTR_EXTERNS
	.align		4
        /*0050*/ 	.byte	0x04, 0x0f
        /*0052*/ 	.short	(.L_7451 - .L_7450)


	//   ....[0]....
	.align		4
.L_7450:
        /*0054*/ 	.word	index@(__assertfail)


	//----- nvinfo : EIATTR_MERCURY_ISA_VERSION
	.align		4
.L_7451:
        /*0058*/ 	.byte	0x03, 0x5f
        /*005a*/ 	.short	0x0101


	//----- nvinfo : EIATTR_COOP_GROUP_MASK_REGIDS
	.align		4
        /*005c*/ 	.byte	0x04, 0x29
        /*005e*/ 	.short	(.L_7453 - .L_7452)


	//   ....[0]....
.L_7452:
        /*0060*/ 	.word	0xffffffff


	//   ....[1]....
        /*0064*/ 	.word	0xffffffff


	//   ....[2]....
        /*0068*/ 	.word	0xffffffff


	//   ....[3]....
        /*006c*/ 	.word	0xffffffff


	//   ....[4]....
        /*0070*/ 	.word	0xffffffff


	//   ....[5]....
        /*0074*/ 	.word	0xffffffff


	//   ....[6]....
        /*0078*/ 	.word	0xffffffff


	//   ....[7]....
        /*007c*/ 	.word	0xffffffff


	//   ....[8]....
        /*0080*/ 	.word	0xffffffff


	//   ....[9]....
        /*0084*/ 	.word	0xffffffff


	//   ....[10]....
        /*0088*/ 	.word	0x0500000f


	//   ....[11]....
        /*008c*/ 	.word	0x0500000f


	//   ....[12]....
        /*0090*/ 	.word	0x0500000f


	//   ....[13]....
        /*0094*/ 	.word	0x0500000f


	//   ....[14]....
        /*0098*/ 	.word	0x0500000f


	//   ....[15]....
        /*009c*/ 	.word	0x0500000f


	//   ....[16]....
        /*00a0*/ 	.word	0x0500000f


	//   ....[17]....
        /*00a4*/ 	.word	0x0500000f


	//   ....[18]....
        /*00a8*/ 	.word	0x0500000f


	//   ....[19]....
        /*00ac*/ 	.word	0x0500000f


	//----- nvinfo : EIATTR_COOP_GROUP_INSTR_OFFSETS
	.align		4
.L_7453:
        /*00b0*/ 	.byte	0x04, 0x28
        /*00b2*/ 	.short	(.L_7455 - .L_7454)


	//   ....[0]....
.L_7454:
        /*00b4*/ 	.word	0x000004c0


	//   ....[1]....
        /*00b8*/ 	.word	0x000004f0


	//   ....[2]....
        /*00bc*/ 	.word	0x00000510


	//   ....[3]....
        /*00c0*/ 	.word	0x00000530


	//   ....[4]....
        /*00c4*/ 	.word	0x00000550


	//   ....[5]....
        /*00c8*/ 	.word	0x00000800


	//   ....[6]....
        /*00cc*/ 	.word	0x00000820


	//   ....[7]....
        /*00d0*/ 	.word	0x00000840


	//   ....[8]....
        /*00d4*/ 	.word	0x00000860


	//   ....[9]....
        /*00d8*/ 	.word	0x00000880


	//   ....[10]....
        /*00dc*/ 	.word	0x00000ea0


	//   ....[11]....
        /*00e0*/ 	.word	0x00000f30


	//   ....[12]....
        /*00e4*/ 	.word	0x00000f90


	//   ....[13]....
        /*00e8*/ 	.word	0x00000ff0


	//   ....[14]....
        /*00ec*/ 	.word	0x00001060


	//   ....[15]....
        /*00f0*/ 	.word	0x00001340


	//   ....[16]....
        /*00f4*/ 	.word	0x000013a0


	//   ....[17]....
        /*00f8*/ 	.word	0x00001400


	//   ....[18]....
        /*00fc*/ 	.word	0x00001460


	//   ....[19]....
        /*0100*/ 	.word	0x000014c0


	//----- nvinfo : EIATTR_VRC_CTA_INIT_COUNT
	.align		4
.L_7455:
        /*0104*/ 	.byte	0x02, 0x4a
	.zero		1
	.zero		1


	//----- nvinfo : EIATTR_SYSCALL_OFFSETS
	.align		4
        /*0108*/ 	.byte	0x04, 0x46
        /*010a*/ 	.short	(.L_7457 - .L_7456)


	//   ....[0]....
.L_7456:
        /*010c*/ 	.word	0x00000170


	//----- nvinfo : EIATTR_EXIT_INSTR_OFFSETS
	.align		4
.L_7457:
        /*0110*/ 	.byte	0x04, 0x1c
        /*0112*/ 	.short	(.L_7459 - .L_7458)


	//   ....[0]....
.L_7458:
        /*0114*/ 	.word	0x00000220


	//   ....[1]....
        /*0118*/ 	.word	0x00000e40


	//----- nvinfo : EIATTR_CRS_STACK_SIZE
	.align		4
.L_7459:
        /*011c*/ 	.byte	0x04, 0x1e
        /*011e*/ 	.short	(.L_7461 - .L_7460)
.L_7460:
        /*0120*/ 	.word	0x00000000


	//----- nvinfo : EIATTR_CBANK_PARAM_SIZE
	.align		4
.L_7461:
        /*0124*/ 	.byte	0x03, 0x19
        /*0126*/ 	.short	0x0030


	//----- nvinfo : EIATTR_PARAM_CBANK
	.align		4
        /*0128*/ 	.byte	0x04, 0x0a
        /*012a*/ 	.short	(.L_7463 - .L_7462)
	.align		4
.L_7462:
        /*012c*/ 	.word	index@(.nv.constant0._Z15SoftmaxWarpImplI10DirectLoadI13__nv_bfloat16fE11DirectStoreIfS1_EfLi2ELi4ELi32ELi1ELb0EL9Algorithm0EEvT_T0_ll)
        /*0130*/ 	.short	0x0380
        /*0132*/ 	.short	0x0030


	//----- nvinfo : EIATTR_SW_WAR
	.align		4
.L_7463:
        /*0134*/ 	.byte	0x04, 0x36
        /*0136*/ 	.short	(.L_7465 - .L_7464)
.L_7464:
        /*0138*/ 	.word	0x00000008
.L_7465:


//--------------------- .nv.info._Z15SoftmaxWarpImplI10DirectLoadI13__nv_bfloat16fE11DirectStoreIfS1_EfLi2ELi2ELi32ELi1ELb1EL9Algorithm0EEvT_T0_ll --------------------------
	.section	.nv.info._Z15SoftmaxWarpImplI10DirectLoadI13__nv_bfloat16fE11DirectStoreIfS1_EfLi2ELi2ELi32ELi1ELb1EL9Algorithm0EEvT_T0_ll,"",@"SHT_CUDA_INFO"
	.sectionflags	@""
	.align	4


	//----- nvinfo : EIATTR_CUDA_API_VERSION
	.align		4
        /*0000*/ 	.byte	0x04, 0x37
        /*0002*/ 	.short	(.L_7467 - .L_7466)
.L_7466:
        /*0004*/ 	.word	0x00000082


	//----- nvinfo : EIATTR_KPARAM_INFO
	.align		4
.L_7467:
        /*0008*/ 	.byte	0x04, 0x17
        /*000a*/ 	.short	(.L_7469 - .L_7468)
.L_7468:
        /*000c*/ 	.word	0x00000000
        /*0010*/ 	.short	0x0003
        /*0012*/ 	.short	0x0028
        /*0014*/ 	.byte	0x00, 0xf0, 0x21, 0x00


	//----- nvinfo : EIATTR_KPARAM_INFO
	.align		4
.L_7469:
        /*0018*/ 	.byte	0x04, 0x17
        /*001a*/ 	.short	(.L_7471 - .L_7470)
.L_7470:
        /*001c*/ 	.word	0x00000000
        /*0020*/ 	.short	0x0002
        /*0022*/ 	.short	0x0020
        /*0024*/ 	.byte	0x00, 0xf0, 0x21, 0x00


	//----- nvinfo : EIATTR_KPARAM_INFO
	.align		4
.L_7471:
        /*0028*/ 	.byte	0x04, 0x17
        /*002a*/ 	.short	(.L_7473 - .L_7472)
.L_7472:
        /*002c*/ 	.word	0x00000000
        /*0030*/ 	.short	0x0001
        /*0032*/ 	.short	0x0010
        /*0034*/ 	.byte	0x00, 0xf0, 0x41, 0x00


	//----- nvinfo : EIATTR_KPARAM_INFO
	.align		4
.L_7473:
        /*0038*/ 	.byte	0x04, 0x17
        /*003a*/ 	.short	(.L_7475 - .L_7474)
.L_7474:
        /*003c*/ 	.word	0x00000000
        /*0040*/ 	.short	0x0000
        /*0042*/ 	.short	0x0000
        /*0044*/ 	.byte	0x00, 0xf0, 0x41, 0x00


	//----- nvinfo : EIATTR_SPARSE_MMA_MASK
	.align		4
.L_7475:
        /*0048*/ 	.byte	0x03, 0x50
        /*004a*/ 	.short	0x0000


	//----- nvinfo : EIATTR_MAXREG_COUNT
	.align		4
        /*004c*/ 	.byte	0x03, 0x1b
        /*004e*/ 	.short	0x00ff


	//----- nvinfo : EIATTR_EXTERNS
	.align		4
        /*0050*/ 	.byte	0x04, 0x0f
        /*0052*/ 	.short	(.L_7477 - .L_7476)


	//   ....[0]....
	.align		4
.L_7476:
        /*0054*/ 	.word	index@(__assertfail)


	//----- nvinfo : EIATTR_MERCURY_ISA_VERSION
	.align		4
.L_7477:
        /*0058*/ 	.byte	0x03, 0x5f
        /*005a*/ 	.short	0x0101


	//----- nvinfo : EIATTR_COOP_GROUP_MASK_REGIDS
	.align		4
        /*005c*/ 	.byte	0x04, 0x29
        /*005e*/ 	.short	(.L_7479 - .L_7478)


	//   ....[0]....
.L_7478:
        /*0060*/ 	.word	0xffffffff


	//   ....[1]....
        /*0064*/ 	.word	0xffffffff


	//   ....[2]....
        /*0068*/ 	.word	0xffffffff


	//   ....[3]....
        /*006c*/ 	.word	0xffffffff


	//   ....[4]....
        /*0070*/ 	.word	0xffffffff


	//   ....[5]....
        /*0074*/ 	.word	0xffffffff


	//   ....[6]....
        /*0078*/ 	.word	0xffffffff


	//   ....[7]....
        /*007c*/ 	.word	0xffffffff


	//   ....[8]....
        /*0080*/ 	.word	0xffffffff


	//   ....[9]....
        /*0084*/ 	.word	0xffffffff


	//   ....[10]....
        /*0088*/ 	.word	0x0500000f


	//   ....[11]....
        /*008c*/ 	.word	0x0500000f


	//   ....[12]....
        /*0090*/ 	.word	0x0500000f


	//   ....[13]....
        /*0094*/ 	.word	0x0500000f


	//   ....[14]....
        /*0098*/ 	.word	0x0500000f


	//   ....[15]....
        /*009c*/ 	.word	0x0500000f


	//   ....[16]....
        /*00a0*/ 	.word	0x0500000f


	//   ....[17]....
        /*00a4*/ 	.word	0x0500000f


	//   ....[18]....
        /*00a8*/ 	.word	0x0500000f


	//   ....[19]....
        /*00ac*/ 	.word	0x0500000f


	//----- nvinfo : EIATTR_COOP_GROUP_INSTR_OFFSETS
	.align		4
.L_7479:
        /*00b0*/ 	.byte	0x04, 0x28
        /*00b2*/ 	.short	(.L_7481 - .L_7480)


	//   ....[0]....
.L_7480:
        /*00b4*/ 	.word	0x00000430


	//   ....[1]....
        /*00b8*/ 	.word	0x00000470


	//   ....[2]....
        /*00bc*/ 	.word	0x00000490


	//   ....[3]....
        /*00c0*/ 	.word	0x000004b0


	//   ....[4]....
        /*00c4*/ 	.word	0x000004d0


	//   ....[5]....
        /*00c8*/ 	.word	0x00000630


	//   ....[6]....
        /*00cc*/ 	.word	0x00000650


	//   ....[7]....
        /*00d0*/ 	.word	0x00000670


	//   ....[8]....
        /*00d4*/ 	.word	0x00000690


	//   ....[9]....
        /*00d8*/ 	.word	0x000006b0


	//   ....[10]....
        /*00dc*/ 	.word	0x00000a70


	//   ....[11]....
        /*00e0*/ 	.word	0x00000b10


	//   ....[12]....
        /*00e4*/ 	.word	0x00000b70


	//   ....[13]....
        /*00e8*/ 	.word	0x00000bd0


	//   ....[14]....
        /*00ec*/ 	.word	0x00000c30


	//   ....[15]....
        /*00f0*/ 	.word	0x00000dd0


	//   ....[16]....
        /*00f4*/ 	.word	0x00000e30


	//   ....[17]....
        /*00f8*/ 	.word	0x00000e90


	//   ....[18]....
        /*00fc*/ 	.word	0x00000ef0


	//   ....[19]....
        /*0100*/ 	.word	0x00000f50


	//----- nvinfo : EIATTR_VRC_CTA_INIT_COUNT
	.align		4
.L_7481:
        /*0104*/ 	.byte	0x02, 0x4a
	.zero		1
	.zero		1


	//----- nvinfo : EIATTR_SYSCALL_OFFSETS
	.align		4
        /*0108*/ 	.byte	0x04, 0x46
        /*010a*/ 	.short	(.L_7483 - .L_7482)


	//   ....[0]....
.L_7482:
        /*010c*/ 	.word	0x00000170


	//----- nvinfo : EIATTR_EXIT_INSTR_OFFSETS
	.align		4
.L_7483:
        /*0110*/ 	.byte	0x04, 0x1c
        /*0112*/ 	.short	(.L_7485 - .L_7484)


	//   ....[0]....
.L_7484:
        /*0114*/ 	.word	0x00000220


	//   ....[1]....
        /*0118*/ 	.word	0x00000a10


	//----- nvinfo : EIATTR_CRS_STACK_SIZE
	.align		4
.L_7485:
        /*011c*/ 	.byte	0x04, 0x1e
        /*011e*/ 	.short	(.L_7487 - .L_7486)
.L_7486:
        /*0120*/ 	.word	0x00000000


	//----- nvinfo : EIATTR_CBANK_PARAM_SIZE
	.align		4
.L_7487:
        /*0124*/ 	.byte	0x03, 0x19
        /*0126*/ 	.short	0x0030


	//----- nvinfo : EIATTR_PARAM_CBANK
	.align		4
        /*0128*/ 	.byte	0x04, 0x0a
        /*012a*/ 	.short	(.L_7489 - .L_7488)
	.align		4
.L_7488:
        /*012c*/ 	.word	index@(.nv.constant0._Z15SoftmaxWarpImplI10DirectLoadI13__nv_bfloat16fE11DirectStoreIfS1_EfLi2ELi2ELi32ELi1ELb1EL9Algorithm0EEvT_T0_ll)
        /*0130*/ 	.short	0x0380
        /*0132*/ 	.short	0x0030


	//----- nvinfo : EIATTR_SW_WAR
	.align		4
.L_7489:
        /*0134*/ 	.byte	0x04, 0x36
        /*0136*/ 	.short	(.L_7491 - .L_7490)
.L_7490:
        /*0138*/ 	.word	0x00000008
.L_7491:


//--------------------- .nv.info._Z15SoftmaxWarpImplI10DirectLoadI13__nv_bfloat16fE11DirectStoreIfS1_EfLi2ELi2ELi32ELi1ELb0EL9Algorithm0EEvT_T0_ll --------------------------
	.section	.nv.info._Z15SoftmaxWarpImplI10DirectLoadI13__nv_bfloat16fE11DirectStoreIfS1_EfLi2ELi2ELi32ELi1ELb0EL9Algorithm0EEvT_T0_ll,"",@"SHT_CUDA_INFO"
	.sectionflags	@""
	.align	4


	//----- nvinfo : EIATTR_CUDA_API_VERSION
	.align		4
        /*0000*/ 	.byte	0x04, 0x37
        /*0002*/ 	.short	(.L_7493 - .L_7492)
.L_7492:
        /*0004*/ 	.word	0x00000082


	//----- nvinfo : EIATTR_KPARAM_INFO
	.align		4
.L_7493:
        /*0008*/ 	.byte	0x04, 0x17
        /*000a*/ 	.short	(.L_7495 - .L_7494)
.L_7494:
        /*000c*/ 	.word	0x00000000
        /*0010*/ 	.short	0x0003
        /*0012*/ 	.short	0x0028
        /*0014*/ 	.byte	0x00, 0xf0, 0x21, 0x00


	//----- nvinfo : EIATTR_KPARAM_INFO
	.align		4
.L_7495:
        /*0018*/ 	.byte	0x04, 0x17
        /*001a*/ 	.short	(.L_7497 - .L_7496)
.L_7496:
        /*001c*/ 	.word	0x00000000
        /*0020*/ 	.short	0x0002
        /*0022*/ 	.short	0x0020
        /*0024*/ 	.byte	0x00, 0xf0, 0x21, 0x00


	//----- nvinfo : EIATTR_KPARAM_INFO
	.align		4
.L_7497:
        /*0028*/ 	.byte	0x04, 0x17
        /*002a*/ 	.short	(.L_7499 - .L_7498)
.L_7498:
        /*002c*/ 	.word	0x00000000
        /*0030*/ 	.short	0x0001
        /*0032*/ 	.short	0x0010
        /*0034*/ 	.byte	0x00, 0xf0, 0x41, 0x00


	//----- nvinfo : EIATTR_KPARAM_INFO
	.align		4
.L_7499:
        /*0038*/ 	.byte	0x04, 0x17
        /*003a*/ 	.short	(.L_7501 - .L_7500)
.L_7500:
        /*003c*/ 	.word	0x00000000
        /*0040*/ 	.short	0x0000
        /*0042*/ 	.short	0x0000
        /*0044*/ 	.byte	0x00, 0xf0, 0x41, 0x00


	//----- nvinfo : EIATTR_SPARSE_MMA_MASK
	.align		4
.L_7501:
        /*0048*/ 	.byte	0x03, 0x50
        /*004a*/ 	.short	0x0000


	//----- nvinfo : EIATTR_MAXREG_COUNT
	.align		4
        /*004c*/ 	.byte	0x03, 0x1b
        /*004e*/ 	.short	0x00ff


	//----- nvinfo : EIATTR_EXTERNS
	.align		4
        /*0050*/ 	.byte	0x04, 0x0f
        /*0052*/ 	.short	(.L_7503 - .L_7502)


	//   ....[0]....
	.align		4
.L_7502:
        /*0054*/ 	.word	index@(__assertfail)


	//----- nvinfo : EIATTR_MERCURY_ISA_VERSION
	.align		4
.L_7503:
        /*0058*/ 	.byte	0x03, 0x5f
        /*005a*/ 	.short	0x0101


	//----- nvinfo : EIATTR_COOP_GROUP_MASK_REGIDS
	.align		4
        /*005c*/ 	.byte	0x04, 0x29
        /*005e*/ 	.short	(.L_7505 - .L_7504)


	//   ....[0]....
.L_7504:
        /*0060*/ 	.word	0xffffffff


	//   ....[1]....
        /*0064*/ 	.word	0xffffffff


	//   ....[2]....
        /*0068*/ 	.word	0xffffffff


	//   ....[3]....
        /*006c*/ 	.word	0xffffffff


	//   ....[4]....
        /*0070*/ 	.word	0xffffffff


	//   ....[5]....
        /*0074*/ 	.word	0xffffffff


	//   ....[6]....
        /*0078*/ 	.word	0xffffffff


	//   ....[7]....
        /*007c*/ 	.word	0xffffffff


	//   ....[8]....
        /*0080*/ 	.word	0xffffffff


	//   ....[9]....
        /*0084*/ 	.word	0xffffffff


	//   ....[10]....
        /*0088*/ 	.word	0x0500000f


	//   ....[11]....
        /*008c*/ 	.word	0x0500000f


	//   ....[12]....
        /*0090*/ 	.word	0x0500000f


	//   ....[13]....
        /*0094*/ 	.word	0x0500000f


	//   ....[14]....
        /*0098*/ 	.word	0x0500000f


	//   ....[15]....
        /*009c*/ 	.word	0x0500000f


	//   ....[16]....
        /*00a0*/ 	.word	0x0500000f


	//   ....[17]....
        /*00a4*/ 	.word	0x0500000f


	//   ....[18]....
        /*00a8*/ 	.word	0x0500000f


	//   ....[19]....
        /*00ac*/ 	.word	0x0500000f


	//----- nvinfo : EIATTR_COOP_GROUP_INSTR_OFFSETS
	.align		4
.L_7505:
        /*00b0*/ 	.byte	0x04, 0x28
        /*00b2*/ 	.short	(.L_7507 - .L_7506)


	//   ....[0]....
.L_7506:
        /*00b4*/ 	.word	0x000003c0


	//   ....[1]....
        /*00b8*/ 	.word	0x00000400


	//   ....[2]....
        /*00bc*/ 	.word	0x00000420


	//   ....[3]....
        /*00c0*/ 	.word	0x00000440


	//   ....[4]....
        /*00c4*/ 	.word	0x00000460


	//   ....[5]....
        /*00c8*/ 	.word	0x000005c0


	//   ....[6]....
        /*00cc*/ 	.word	0x000005e0


	//   ....[7]....
        /*00d0*/ 	.word	0x00000600


	//   ....[8]....
        /*00d4*/ 	.word	0x00000620


	//   ....[9]....
        /*00d8*/ 	.word	0x00000640


	//   ....[10]....
        /*00dc*/ 	.word	0x000009d0


	//   ....[11]....
        /*00e0*/ 	.word	0x00000a70


	//   ....[12]....
        /*00e4*/ 	.word	0x00000ad0


	//   ....[13]....
        /*00e8*/ 	.word	0x00000b30


	//   ....[14]....
        /*00ec*/ 	.word	0x00000b90


	//   ....[15]....
        /*00f0*/ 	.word	0x00000d30


	//   ....[16]....
        /*00f4*/ 	.word	0x00000d90


	//   ....[17]....
        /*00f8*/ 	.word	0x00000df0


	//   ....[18]....
        /*00fc*/ 	.word	0x00000e50


	//   ....[19]....
        /*0100*/ 	.word	0x00000eb0


	//----- nvinfo : EIATTR_VRC_CTA_INIT_COUNT
	.align		4
.L_7507:
        /*0104*/ 	.byte	0x02, 0x4a
	.zero		1
	.zero		1


	//----- nvinfo : EIATTR_SYSCALL_OFFSETS
	.align		4
        /*0108*/ 	.byte	0x04, 0x46
        /*010a*/ 	.short	(.L_7509 - .L_7508)


	//   ....[0]....
.L_7508:
        /*010c*/ 	.word	0x00000170


	//----- nvinfo : EIATTR_EXIT_INSTR_OFFSETS
	.align		4
.L_7509:
        /*0110*/ 	.byte	0x04, 0x1c
        /*0112*/ 	.short	(.L_7511 - .L_7510)


	//   ....[0]....
.L_7510:
        /*0114*/ 	.word	0x00000220


	//   ....[1]....
        /*0118*/ 	.word	0x00000970


	//----- nvinfo : EIATTR_CRS_STACK_SIZE
	.align		4
.L_7511:
        /*011c*/ 	.byte	0x04, 0x1e
        /*011e*/ 	.short	(.L_7513 - .L_7512)
.L_7512:
        /*0120*/ 	.word	0x00000000


	//----- nvinfo : EIATTR_CBANK_PARAM_SIZE
	.align		4
.L_7513:
        /*0124*/ 	.byte	0x03, 0x19
        /*0126*/ 	.short	0x0030


	//----- nvinfo : EIATTR_PARAM_CBANK
	.align		4
        /*0128*/ 	.byte	0x04, 0x0a
        /*012a*/ 	.short	(.L_7515 - .L_7514)
	.align		4
.L_7514:
        /*012c*/ 	.word	index@(.nv.constant0._Z15SoftmaxWarpImplI10DirectLoadI13__nv_bfloat16fE11DirectStoreIfS1_EfLi2ELi2ELi32ELi1ELb0EL9Algorithm0EEvT_T0_ll)
        /*0130*/ 	.short	0x0380
        /*0132*/ 	.short	0x0030


	//----- nvinfo : EIATTR_SW_WAR
	.align		4
.L_7515:
        /*0134*/ 	.byte	0x04, 0x36
        /*0136*/ 	.short	(.L_7517 - .L_7516)
.L_7516:
        /*0138*/ 	.word	0x00000008
.L_7517:


//--------------------- .nv.info._Z15SoftmaxWarpImplI10DirectLoadI13__nv_bfloat16fE11DirectStoreIfS1_EfLi2ELi2ELi32ELi2ELb1EL9Algorithm0EEvT_T0_ll --------------------------
	.section	.nv.info._Z15SoftmaxWarpImplI10DirectLoadI13__nv_bfloat16fE11DirectStoreIfS1_EfLi2ELi2ELi32ELi2ELb1EL9Algorithm0EEvT_T0_ll,"",@"SHT_CUDA_INFO"
	.sectionflags	@""
	.align	4


	//----- nvinfo : EIATTR_CUDA_API_VERSION
	.align		4
        /*0000*/ 	.byte	0x04, 0x37
        /*0002*/ 	.short	(.L_7519 - .L_7518)
.L_7518:
        /*0004*/ 	.word	0x00000082


	//----- nvinfo : EIATTR_KPARAM_INFO
	.align		4
.L_7519:
        /*0008*/ 	.byte	0x04, 0x17
        /*000a*/ 	.short	(.L_7521 - .L_7520)
.L_7520:
        /*000c*/ 	.word	0x00000000
        /*0010*/ 	.short	0x0003
        /*0012*/ 	.short	0x0028
        /*0014*/ 	.byte	0x00, 0xf0, 0x21, 0x00


	//----- nvinfo : EIATTR_KPARAM_INFO
	.align		4
.L_7521:
        /*0018*/ 	.byte	0x04, 0x17
        /*001a*/ 	.short	(.L_7523 - .L_7522)
.L_7522:
        /*001c*/ 	.word	0x00000000
        /*0020*/ 	.short	0x0002
        /*0022*/ 	.short	0x0020
        /*0024*/ 	.byte	0x00, 0xf0, 0x21, 0x00


	//----- nvinfo : EIATTR_KPARAM_INFO
	.align		4
.L_7523:
        /*0028*/ 	.byte	0x04, 0x17
        /*002a*/ 	.short	(.L_7525 - .L_7524)
.L_7524:
        /*002c*/ 	.word	0x00000000
        /*0030*/ 	.short	0x0001
        /*0032*/ 	.short	0x0010
        /*0034*/ 	.byte	0x00, 0xf0, 0x41, 0x00


	//----- nvinfo : EIATTR_KPARAM_INFO
	.align		4
.L_7525:
        /*0038*/ 	.byte	0x04, 0x17
        /*003a*/ 	.short	(.L_7527 - .L_7526)
.L_7526:
        /*003c*/ 	.word	0x00000000
        /*0040*/ 	.short	0x0000
        /*0042*/ 	.short	0x0000
        /*0044*/ 	.byte	0x00, 0xf0, 0x41, 0x00


	//----- nvinfo : EIATTR_SPARSE_MMA_MASK
	.align		4
.L_7527:
        /*0048*/ 	.byte	0x03, 0x50
        /*004a*/ 	.short	0x0000


	//----- nvinfo : EIATTR_MAXREG_COUNT
	.align		4
        /*004c*/ 	.byte	0x03, 0x1b
        /*004e*/ 	.short	0x00ff


	//----- nvinfo : EIATTR_EXTERNS
	.align		4
        /*0050*/ 	.byte	0x04, 0x0f
        /*0052*/ 	.short	(.L_7529 - .L_7528)


	//   ....[0]....
	.align		4
.L_7528:
        /*0054*/ 	.word	index@(__assertfail)


	//----- nvinfo : EIATTR_MERCURY_ISA_VERSION
	.align		4
.L_7529:
        /*0058*/ 	.byte	0x03, 0x5f
        /*005a*/ 	.short	0x0101


	//----- nvinfo : EIATTR_COOP_GROUP_MASK_REGIDS
	.align		4
        /*005c*/ 	.byte	0x04, 0x29
        /*005e*/ 	.short	(.L_7531 - .L_7530)


	//   ....[0]....
.L_7530:
        /*0060*/ 	.word	0xffffffff


	//   ....[1]....
        /*0064*/ 	.word	0xffffffff


	//   ....[2]....
        /*0068*/ 	.word	0xffffffff


	//   ....[3]....
        /*006c*/ 	.word	0xffffffff


	//   ....[4]....
        /*0070*/ 	.word	0xffffffff


	//   ....[5]....
        /*0074*/ 	.word	0xffffffff


	//   ....[6]....
        /*0078*/ 	.word	0xffffffff


	//   ....[7]....
        /*007c*/ 	.word	0xffffffff


	//   ....[8]....
        /*0080*/ 	.word	0xffffffff


	//   ....[9]....
        /*0084*/ 	.word	0xffffffff


	//   ....[10]....
        /*0088*/ 	.word	0xffffffff


	//   ....[11]....
        /*008c*/ 	.word	0xffffffff


	//   ....[12]....
        /*0090*/ 	.word	0xffffffff


	//   ....[13]....
        /*0094*/ 	.word	0xffffffff


	//   ....[14]....
        /*0098*/ 	.word	0xffffffff


	//   ....[15]....
        /*009c*/ 	.word	0xffffffff


	//   ....[16]....
        /*00a0*/ 	.word	0xffffffff


	//   ....[17]....
        /*00a4*/ 	.word	0xffffffff


	//   ....[18]....
        /*00a8*/ 	.word	0xffffffff


	//   ....[19]....
        /*00ac*/ 	.word	0xffffffff


	//   ....[20]....
        /*00b0*/ 	.word	0x0500000f


	//   ....[21]....
        /*00b4*/ 	.word	0x0500000f


	//   ....[22]....
        /*00b8*/ 	.word	0x0500000f


	//   ....[23]....
        /*00bc*/ 	.word	0x0500000f


	//   ....[24]....
        /*00c0*/ 	.word	0x0500000f


	//   ....[25]....
        /*00c4*/ 	.word	0x0500000f


	//   ....[26]....
        /*00c8*/ 	.word	0x0500000f


	//   ....[27]....
        /*00cc*/ 	.word	0x0500000f


	//   ....[28]....
        /*00d0*/ 	.word	0x0500000f


	//   ....[29]....
        /*00d4*/ 	.word	0x0500000f


	//   ....[30]....
        /*00d8*/ 	.word	0x0500000f


	//   ....[31]....
        /*00dc*/ 	.word	0x0500000f


	//   ....[32]....
        /*00e0*/ 	.word	0x0500000f


	//   ....[33]....
        /*00e4*/ 	.word	0x0500000f


	//   ....[34]....
        /*00e8*/ 	.word	0x0500000f


	//   ....[35]....
        /*00ec*/ 	.word	0x0500000f


	//   ....[36]....
        /*00f0*/ 	.word	0x0500000f


	//   ....[37]....
        /*00f4*/ 	.word	0x0500000f


	//   ....[38]....
        /*00f8*/ 	.word	0x0500000f


	//   ....[39]....
        /*00fc*/ 	.word	0x0500000f


	//----- nvinfo : EIATTR_COOP_GROUP_INSTR_OFFSETS
	.align		4
.L_7531:
        /*0100*/ 	.byte	0x04, 0x28
        /*0102*/ 	.short	(.L_7533 - .L_7532)


	//   ....[0]....
.L_7532:
        /*0104*/ 	.word	0x000005a0


	//   ....[1]....
        /*0108*/ 	.word	0x000005b0


	//   ....[2]....
        /*010c*/ 	.word	0x000005e0


	//   ....[3]....
        /*0110*/ 	.word	0x000005f0


	//   ....[4]....
        /*0114*/ 	.word	0x00000620


	//   ....[5]....
        /*0118*/ 	.word	0x00000630


	//   ....[6]....
        /*011c*/ 	.word	0x00000670


	//   ....[7]....
        /*0120*/ 	.word	0x00000690


	//   ....[8]....
        /*0124*/ 	.word	0x000006c0


	//   ....[9]....
        /*0128*/ 	.word	0x000006d0


	//   ....[10]....
        /*012c*/ 	.word	0x00000950


	//   ....[11]....
        /*0130*/ 	.word	0x00000990


	//   ....[12]....
        /*0134*/ 	.word	0x000009b0


	//   ....[13]....
        /*0138*/ 	.word	0x000009d0


	//   ....[14]....
        /*013c*/ 	.word	0x000009f0


	//   ....[15]....
        /*0140*/ 	.word	0x00000a10


	//   ....[16]....
        /*0144*/ 	.word	0x00000a30


	//   ....[17]....
        /*0148*/ 	.word	0x00000a50


	//   ....[18]....
        /*014c*/ 	.word	0x00000a70


	//   ....[19]....
        /*0150*/ 	.word	0x00000a90


	//   ....[20]....
        /*0154*/ 	.word	0x00001130


	//   ....[21]....
        /*0158*/ 	.word	0x000011c0


	//   ....[22]....
        /*015c*/ 	.word	0x00001220


	//   ....[23]....
        /*0160*/ 	.word	0x000012a0


	//   ....[24]....
        /*0164*/ 	.word	0x00001310


	//   ....[25]....
        /*0168*/ 	.word	0x00001370


	//   ....[26]....
        /*016c*/ 	.word	0x00001420


	//   ....[27]....
        /*0170*/ 	.word	0x000014d0


	//   ....[28]....
        /*0174*/ 	.word	0x000015c0


	//   ....[29]....
        /*0178*/ 	.word	0x00001660


	//   ....[30]....
        /*017c*/ 	.word	0x000016c0


	//   ....[31]....
        /*0180*/ 	.word	0x00001800


	//   ....[32]....
        /*0184*/ 	.word	0x00001890


	//   ....[33]....
        /*0188*/ 	.word	0x000018f0


	//   ....[34]....
        /*018c*/ 	.word	0x00001980


	//   ....[35]....
        /*0190*/ 	.word	0x000019e0


	//   ....[36]....
        /*0194*/ 	.word	0x00001a60


	//   ....[37]....
        /*0198*/ 	.word	0x00001ad0


	//   ....[38]....
        /*019c*/ 	.word	0x00001b40


	//   ....[39]....
        /*01a0*/ 	.word	0x00001bb0


	//----- nvinfo : EIATTR_VRC_CTA_INIT_COUNT
	.align		4
.L_7533:
        /*01a4*/ 	.byte	0x02, 0x4a
	.zero		1
	.zero		1


	//----- nvinfo : EIATTR_SYSCALL_OFFSETS
	.align		4
        /*01a8*/ 	.byte	0x04, 0x46
        /*01aa*/ 	.short	(.L_7535 - .L_7534)


	//   ....[0]....
.L_7534:
        /*01ac*/ 	.word	0x00000170


	//----- nvinfo : EIATTR_EXIT_INSTR_OFFSETS
	.align		4
.L_7535:
        /*01b0*/ 	.byte	0x04, 0x1c
        /*01b2*/ 	.short	(.L_7537 - .L_7536)


	//   ....[0]....
.L_7536:
        /*01b4*/ 	.word	0x00000230


	//   ....[1]....
        /*01b8*/ 	.word	0x000010d0


	//----- nvinfo : EIATTR_CRS_STACK_SIZE
	.align		4
.L_7537:
        /*01bc*/ 	.byte	0x04, 0x1e
        /*01be*/ 	.short	(.L_7539 - .L_7538)
.L_7538:
        /*01c0*/ 	.word	0x00000000


	//----- nvinfo : EIATTR_CBANK_PARAM_SIZE
	.align		4
.L_7539:
        /*01c4*/ 	.byte	0x03, 0x19
        /*01c6*/ 	.short	0x0030


	//----- nvinfo : EIATTR_PARAM_CBANK
	.align		4
        /*01c8*/ 	.byte	0x04, 0x0a
        /*01ca*/ 	.short	(.L_7541 - .L_7540)
	.align		4
.L_7540:
        /*01cc*/ 	.word	index@(.nv.constant0._Z15SoftmaxWarpImplI10DirectLoadI13__nv_bfloat16fE11DirectStoreIfS1_EfLi2ELi2ELi32ELi2ELb1EL9Algorithm0EEvT_T0_ll)
        /*01d0*/ 	.short	0x0380
        /*01d2*/ 	.short	0x0030


	//----- nvinfo : EIATTR_SW_WAR
	.align		4
.L_7541:
        /*01d4*/ 	.byte	0x04, 0x36
        /*01d6*/ 	.short	(.L_7543 - .L_7542)
.L_7542:
        /*01d8*/ 	.word	0x00000008
.L_7543:


//--------------------- .nv.info._Z15SoftmaxWarpImplI10DirectLoadI13__nv_bfloat16fE11DirectStoreIfS1_EfLi2ELi2ELi32ELi2ELb0EL9Algorithm0EEvT_T0_ll --------------------------
	.section	.nv.info._Z15SoftmaxWarpImplI10DirectLoadI13__nv_bfloat16fE11DirectStoreIfS1_EfLi2ELi2ELi32ELi2ELb0EL9Algorithm0EEvT_T0_ll,"",@"SHT_CUDA_INFO"
	.sectionflags	@""
	.align	4


	//----- nvinfo : EIATTR_CUDA_API_VERSION
	.align		4
        /*0000*/ 	.byte	0x04, 0x37
        /*0002*/ 	.short	(.L_7545 - .L_7544)
.L_7544:
        /*0004*/ 	.word	0x00000082


	//----- nvinfo : EIATTR_KPARAM_INFO
	.align		4
.L_7545:
        /*0008*/ 	.byte	0x04, 0x17
        /*000a*/ 	.short	(.L_7547 - .L_7546)
.L_7546:
        /*000c*/ 	.word	0x00000000
        /*0010*/ 	.short	0x0003
        /*0012*/ 	.short	0x0028
        /*0014*/ 	.byte	0x00, 0xf0, 0x21, 0x00


	//----- nvinfo : EIATTR_KPARAM_INFO
	.align		4
.L_7547:
        /*0018*/ 	.byte	0x04, 0x17
        /*001a*/ 	.short	(.L_7549 - .L_7548)
.L_7548:
        /*001c*/ 	.word	0x00000000
        /*0020*/ 	.short	0x0002
        /*0022*/ 	.short	0x0020
        /*0024*/ 	.byte	0x00, 0xf0, 0x21, 0x00


	//----- nvinfo : EIATTR_KPARAM_INFO
	.align		4
.L_7549:
        /*0028*/ 	.byte	0x04, 0x17
        /*002a*/ 	.short	(.L_7551 - .L_7550)
.L_7550:
        /*002c*/ 	.word	0x00000000
        /*0030*/ 	.short	0x0001
        /*0032*/ 	.short	0x0010
        /*0034*/ 	.byte	0x00, 0xf0, 0x41, 0x00


	//----- nvinfo : EIATTR_KPARAM_INFO
	.align		4
.L_7551:
        /*0038*/ 	.byte	0x04, 0x17
        /*003a*/ 	.short	(.L_7553 - .L_7552)
.L_7552:
        /*003c*/ 	.word	0x00000000
        /*0040*/ 	.short	0x0000
        /*0042*/ 	.short	0x0000
        /*0044*/ 	.byte	0x00, 0xf0, 0x41, 0x00


	//----- nvinfo : EIATTR_SPARSE_MMA_MASK
	.align		4
.L_7553:
        /*0048*/ 	.byte	0x03, 0x50
        /*004a*/ 	.short	0x0000


	//----- nvinfo : EIATTR_MAXREG_COUNT
	.align		4
        /*004c*/ 	.byte	0x03, 0x1b
        /*004e*/ 	.short	0x00ff


	//----- nvinfo : EIATTR_EXTERNS
	.align		4
        /*0050*/ 	.byte	0x04, 0x0f
        /*0052*/ 	.short	(.L_7555 - .L_7554)


	//   ....[0]....
	.align		4
.L_7554:
        /*0054*/ 	.word	index@(__assertfail)


	//----- nvinfo : EIATTR_MERCURY_ISA_VERSION
	.align		4
.L_7555:
        /*0058*/ 	.byte	0x03, 0x5f
        /*005a*/ 	.short	0x0101


	//----- nvinfo : EIATTR_COOP_GROUP_MASK_REGIDS
	.align		4
        /*005c*/ 	.byte	0x04, 0x29
        /*005e*/ 	.short	(.L_7557 - .L_7556)


	//   ....[0]....
.L_7556:
        /*0060*/ 	.word	0xffffffff


	//   ....[1]....
        /*0064*/ 	.word	0xffffffff


	//   ....[2]....
        /*0068*/ 	.word	0xffffffff


	//   ....[3]....
        /*006c*/ 	.word	0xffffffff


	//   ....[4]....
        /*0070*/ 	.word	0xffffffff


	//   ....[5]....
        /*0074*/ 	.word	0xffffffff


	//   ....[6]....
        /*0078*/ 	.word	0xffffffff


	//   ....[7]....
        /*007c*/ 	.word	0xffffffff


	//   ....[8]....
        /*0080*/ 	.word	0xffffffff


	//   ....[9]....
        /*0084*/ 	.word	0xffffffff


	//   ....[10]....
        /*0088*/ 	.word	0xffffffff


	//   ....[11]....
        /*008c*/ 	.word	0xffffffff


	//   ....[12]....
        /*0090*/ 	.word	0xffffffff


	//   ....[13]....
        /*0094*/ 	.word	0xffffffff


	//   ....[14]....
        /*0098*/ 	.word	0xffffffff


	//   ....[15]....
        /*009c*/ 	.word	0xffffffff


	//   ....[16]....
        /*00a0*/ 	.word	0xffffffff


	//   ....[17]....
        /*00a4*/ 	.word	0xffffffff


	//   ....[18]....
        /*00a8*/ 	.word	0xffffffff


	//   ....[19]....
        /*00ac*/ 	.word	0xffffffff


	//   ....[20]....
        /*00b0*/ 	.word	0x0500000f


	//   ....[21]....
        /*00b4*/ 	.word	0x0500000f


	//   ....[22]....
        /*00b8*/ 	.word	0x0500000f


	//   ....[23]....
        /*00bc*/ 	.word	0x0500000f


	//   ....[24]....
        /*00c0*/ 	.word	0x0500000f


	//   ....[25]....
        /*00c4*/ 	.word	0x0500000f


	//   ....[26]....
        /*00c8*/ 	.word	0x0500000f


	//   ....[27]....
        /*00cc*/ 	.word	0x0500000f


	//   ....[28]....
        /*00d0*/ 	.word	0x0500000f


	//   ....[29]....
        /*00d4*/ 	.word	0x0500000f


	//   ....[30]....
        /*00d8*/ 	.word	0x0500000f


	//   ....[31]....
        /*00dc*/ 	.word	0x0500000f


	//   ....[32]....
        /*00e0*/ 	.word	0x0500000f


	//   ....[33]....
        /*00e4*/ 	.word	0x0500000f


	//   ....[34]....
        /*00e8*/ 	.word	0x0500000f


	//   ....[35]....
        /*00ec*/ 	.word	0x0500000f


	//   ....[36]....
        /*00f0*/ 	.word	0x0500000f


	//   ....[37]....
        /*00f4*/ 	.word	0x0500000f


	//   ....[38]....
        /*00f8*/ 	.word	0x0500000f


	//   ....[39]....
        /*00fc*/ 	.word	0x0500000f


	//----- nvinfo : EIATTR_COOP_GROUP_INSTR_OFFSETS
	.align		4
.L_7557:
        /*0100*/ 	.byte	0x04, 0x28
        /*0102*/ 	.short	(.L_7559 - .L_7558)


	//   ....[0]....
.L_7558:
        /*0104*/ 	.word	0x00000490


	//   ....[1]....
        /*0108*/ 	.word	0x000004a0


	//   ....[2]....
        /*010c*/ 	.word	0x000004d0


	//   ....[3]....
        /*0110*/ 	.word	0x000004f0


	//   ....[4]....
        /*0114*/ 	.word	0x00000520


	//   ....[5]....
        /*0118*/ 	.word	0x00000530


	//   ....[6]....
        /*011c*/ 	.word	0x00000560


	//   ....[7]....
        /*0120*/ 	.word	0x00000580


	//   ....[8]....
        /*0124*/ 	.word	0x000005b0


	//   ....[9]....
        /*0128*/ 	.word	0x000005c0


	//   ....[10]....
        /*012c*/ 	.word	0x00000860


	//   ....[11]....
        /*0130*/ 	.word	0x00000880


	//   ....[12]....
        /*0134*/ 	.word	0x000008a0


	//   ....[13]....
        /*0138*/ 	.word	0x000008c0


	//   ....[14]....
        /*013c*/ 	.word	0x000008e0


	//   ....[15]....
        /*0140*/ 	.word	0x00000900


	//   ....[16]....
        /*0144*/ 	.word	0x00000920


	//   ....[17]....
        /*0148*/ 	.word	0x00000940


	//   ....[18]....
        /*014c*/ 	.word	0x00000960


	//   ....[19]....
        /*0150*/ 	.word	0x00000980


	//   ....[20]....
        /*0154*/ 	.word	0x00000f80


	//   ....[21]....
        /*0158*/ 	.word	0x00001010


	//   ....[22]....
        /*015c*/ 	.word	0x00001070


	//   ....[23]....
        /*0160*/ 	.word	0x000010d0


	//   ....[24]....
        /*0164*/ 	.word	0x00001130


	//   ....[25]....
        /*0168*/ 	.word	0x00001190


	//   ....[26]....
        /*016c*/ 	.word	0x00001250


	//   ....[27]....
        /*0170*/ 	.word	0x000012f0


	//   ....[28]....
        /*0174*/ 	.word	0x00001410


	//   ....[29]....
        /*0178*/ 	.word	0x000014b0


	//   ....[30]....
        /*017c*/ 	.word	0x00001510


	//   ....[31]....
        /*0180*/ 	.word	0x000015c0


	//   ....[32]....
        /*0184*/ 	.word	0x000016d0


	//   ....[33]....
        /*0188*/ 	.word	0x00001740


	//   ....[34]....
        /*018c*/ 	.word	0x000017d0


	//   ....[35]....
        /*0190*/ 	.word	0x00001830


	//   ....[36]....
        /*0194*/ 	.word	0x000018a0


	//   ....[37]....
        /*0198*/ 	.word	0x00001910


	//   ....[38]....
        /*019c*/ 	.word	0x00001980


	//   ....[39]....
        /*01a0*/ 	.word	0x00001a00


	//----- nvinfo : EIATTR_VRC_CTA_INIT_COUNT
	.align		4
.L_7559:
        /*01a4*/ 	.byte	0x02, 0x4a
	.zero		1
	.zero		1


	//----- nvinfo : EIATTR_SYSCALL_OFFSETS
	.align		4
        /*01a8*/ 	.byte	0x04, 0x46
        /*01aa*/ 	.short	(.L_7561 - .L_7560)


	//   ....[0]....
.L_7560:
        /*01ac*/ 	.word	0x00000170


	//----- nvinfo : EIATTR_EXIT_INSTR_OFFSETS
	.align		4
.L_7561:
        /*01b0*/ 	.byte	0x04, 0x1c
        /*01b2*/ 	.short	(.L_7563 - .L_7562)


	//   ....[0]....
.L_7562:
        /*01b4*/ 	.word	0x00000230


	//   ....[1]....
        /*01b8*/ 	.word	0x00000f20


	//----- nvinfo : EIATTR_CRS_STACK_SIZE
	.align		4
.L_7563:
        /*01bc*/ 	.byte	0x04, 0x1e
        /*01be*/ 	.short	(.L_7565 - .L_7564)
.L_7564:
        /*01c0*/ 	.word	0x00000000


	//----- nvinfo : EIATTR_CBANK_PARAM_SIZE
	.align		4
.L_7565:
        /*01c4*/ 	.byte	0x03, 0x19
        /*01c6*/ 	.short	0x0030


	//----- nvinfo : EIATTR_PARAM_CBANK
	.align		4
        /*01c8*/ 	.byte	0x04, 0x0a
        /*01ca*/ 	.short	(.L_7567 - .L_7566)
	.align		4
.L_7566:
        /*01cc*/ 	.word	index@(.nv.constant0._Z15SoftmaxWarpImplI10DirectLoadI13__nv_bfloat16fE11DirectStoreIfS1_EfLi2ELi2ELi32ELi2ELb0EL9Algorithm0EEvT_T0_ll)
        /*01d0*/ 	.short	0x0380
        /*01d2*/ 	.short	0x0030


	//----- nvinfo : EIATTR_SW_WAR
	.align		4
.L_7567:
        /*01d4*/ 	.byte	0x04, 0x36
        /*01d6*/ 	.short	(.L_7569 - .L_7568)
.L_7568:
        /*01d8*/ 	.word	0x00000008
.L_7569:


//--------------------- .nv.info._Z15SoftmaxWarpImplI10DirectLoadI13__nv_bfloat16fE11DirectStoreIfS1_EfLi2ELi2ELi16ELi1ELb1EL9Algorithm0EEvT_T0_ll --------------------------
	.section	.nv.info._Z15SoftmaxWarpImplI10DirectLoadI13__nv_bfloat16fE11DirectStoreIfS1_EfLi2ELi2ELi16ELi1ELb1EL9Algorithm0EEvT_T0_ll,"",@"SHT_CUDA_INFO"
	.sectionflags	@""
	.align	4


	//----- nvinfo : EIATTR_CUDA_API_VERSION
	.align		4
        /*0000*/ 	.byte	0x04, 0x37
        /*0002*/ 	.short	(.L_7571 - .L_7570)
.L_7570:
        /*0004*/ 	.word	0x00000082


	//----- nvinfo : EIATTR_KPARAM_INFO
	.align		4
.L_7571:
        /*0008*/ 	.byte	0x04, 0x17
        /*000a*/ 	.short	(.L_7573 - .L_7572)
.L_7572:
        /*000c*/ 	.word	0x00000000
        /*0010*/ 	.short	0x0003
        /*0012*/ 	.short	0x0028
        /*0014*/ 	.byte	0x00, 0xf0, 0x21, 0x00


	//----- nvinfo : EIATTR_KPARAM_INFO
	.align		4
.L_7573:
        /*0018*/ 	.byte	0x04, 0x17
        /*001a*/ 	.short	(.L_7575 - .L_7574)
.L_7574:
        /*001c*/ 	.word	0x00000000
        /*0020*/ 	.short	0x0002
        /*0022*/ 	.short	0x0020
        /*0024*/ 	.byte	0x00, 0xf0, 0x21, 0x00


	//----- nvinfo : EIATTR_KPARAM_INFO
	.align		4
.L_7575:
        /*0028*/ 	.byte	0x04, 0x17
        /*002a*/ 	.short	(.L_7577 - .L_7576)
.L_7576:
        /*002c*/ 	.word	0x00000000
        /*0030*/ 	.short	0x0001
        /*0032*/ 	.short	0x0010
        /*0034*/ 	.byte	0x00, 0xf0, 0x41, 0x00


	//----- nvinfo : EIATTR_KPARAM_INFO
	.align		4
.L_7577:
        /*0038*/ 	.byte	0x04, 0x17
        /*003a*/ 	.short	(.L_7579 - .L_7578)
.L_7578:
        /*003c*/ 	.word	0x00000000
        /*0040*/ 	.short	0x0000
        /*0042*/ 	.short	0x0000
        /*0044*/ 	.byte	0x00, 0xf0, 0x41, 0x00


	//----- nvinfo : EIATTR_SPARSE_MMA_MASK
	.align		4
.L_7579:
        /*0048*/ 	.byte	0x03, 0x50
        /*004a*/ 	.short	0x0000


	//----- nvinfo : EIATTR_MAXREG_COUNT
	.align		4
        /*004c*/ 	.byte	0x03, 0x1b
        /*004e*/ 	.short	0x00ff


	//----- nvinfo : EIATTR_EXTERNS
	.align		4
        /*0050*/ 	.byte	0x04, 0x0f
        /*0052*/ 	.short	(.L_7581 - .L_7580)


	//   ....[0]....
	.align		4
.L_7580:
        /*0054*/ 	.word	index@(__assertfail)


	//----- nvinfo : EIATTR_MERCURY_ISA_VERSION
	.align		4
.L_7581:
        /*0058*/ 	.byte	0x03, 0x5f
        /*005a*/ 	.short	0x0101


	//----- nvinfo : EIATTR_COOP_GROUP_MASK_REGIDS
	.align		4
        /*005c*/ 	.byte	0x04, 0x29
        /*005e*/ 	.short	(.L_7583 - .L_7582)


	//   ....[0]....
.L_7582:
        /*0060*/ 	.word	0xffffffff


	//   ....[1]....
        /*0064*/ 	.word	0xffffffff


	//   ....[2]....
        /*0068*/ 	.word	0xffffffff


	//   ....[3]....
        /*006c*/ 	.word	0xffffffff


	//   ....[4]....
        /*0070*/ 	.word	0xffffffff


	//   ....[5]....
        /*0074*/ 	.word	0xffffffff


	//   ....[6]....
        /*0078*/ 	.word	0xffffffff


	//   ....[7]....
        /*007c*/ 	.word	0xffffffff


	//   ....[8]....
        /*0080*/ 	.word	0x0500000f


	//   ....[9]....
        /*0084*/ 	.word	0x0500000f


	//   ....[10]....
        /*0088*/ 	.word	0x0500000f


	//   ....[11]....
        /*008c*/ 	.word	0x0500000f


	//   ....[12]....
        /*0090*/ 	.word	0x0500000f


	//   ....[13]....
        /*0094*/ 	.word	0x0500000f


	//   ....[14]....
        /*0098*/ 	.word	0x0500000f


	//   ....[15]....
        /*009c*/ 	.word	0x0500000f


	//----- nvinfo : EIATTR_COOP_GROUP_INSTR_OFFSETS
	.align		4
.L_7583:
        /*00a0*/ 	.byte	0x04, 0x28
        /*00a2*/ 	.short	(.L_7585 - .L_7584)


	//   ....[0]....
.L_7584:
        /*00a4*/ 	.word	0x00000420


	//   ....[1]....
        /*00a8*/ 	.word	0x00000460


	//   ....[2]....
        /*00ac*/ 	.word	0x00000480


	//   ....[3]....
        /*00b0*/ 	.word	0x000004a0


	//   ....[4]....
        /*00b4*/ 	.word	0x00000600


	//   ....[5]....
        /*00b8*/ 	.word	0x00000620


	//   ....[6]....
        /*00bc*/ 	.word	0x00000640


	//   ....[7]....
        /*00c0*/ 	.word	0x00000660


	//   ....[8]....
        /*00c4*/ 	.word	0x00000a10


	//   ....[9]....
        /*00c8*/ 	.word	0x00000ab0


	//   ....[10]....
        /*00cc*/ 	.word	0x00000b10


	//   ....[11]....
        /*00d0*/ 	.word	0x00000b70


	//   ....[12]....
        /*00d4*/ 	.word	0x00000d00


	//   ....[13]....
        /*00d8*/ 	.word	0x00000d60


	//   ....[14]....
        /*00dc*/ 	.word	0x00000dc0


	//   ....[15]....
        /*00e0*/ 	.word	0x00000e20


	//----- nvinfo : EIATTR_VRC_CTA_INIT_COUNT
	.align		4
.L_7585:
        /*00e4*/ 	.byte	0x02, 0x4a
	.zero		1
	.zero		1


	//----- nvinfo : EIATTR_SYSCALL_OFFSETS
	.align		4
        /*00e8*/ 	.byte	0x04, 0x46
        /*00ea*/ 	.short	(.L_7587 - .L_7586)


	//   ....[0]....
.L_7586:
        /*00ec*/ 	.word	0x00000170


	//----- nvinfo : EIATTR_EXIT_INSTR_OFFSETS
	.align		4
.L_7587:
        /*00f0*/ 	.byte	0x04, 0x1c
        /*00f2*/ 	.short	(.L_7589 - .L_7588)


	//   ....[0]....
.L_7588:
        /*00f4*/ 	.word	0x00000220


	//   ....[1]....
        /*00f8*/ 	.word	0x000009b0


	//----- nvinfo : EIATTR_CRS_STACK_SIZE
	.align		4
.L_7589:
        /*00fc*/ 	.byte	0x04, 0x1e
        /*00fe*/ 	.short	(.L_7591 - .L_7590)
.L_7590:
        /*0100*/ 	.word	0x00000000


	//----- nvinfo : EIATTR_CBANK_PARAM_SIZE
	.align		4
.L_7591:
        /*0104*/ 	.byte	0x03, 0x19
        /*0106*/ 	.short	0x0030


	//----- nvinfo : EIATTR_PARAM_CBANK
	.align		4
        /*0108*/ 	.byte	0x04, 0x0a
        /*010a*/ 	.short	(.L_7593 - .L_7592)
	.align		4
.L_7592:
        /*010c*/ 	.word	index@(.nv.constant0._Z15SoftmaxWarpImplI10DirectLoadI13__nv_bfloat16fE11DirectStoreIfS1_EfLi2ELi2ELi16ELi1ELb1EL9Algorithm0EEvT_T0_ll)
        /*0110*/ 	.short	0x0380
        /*0112*/ 	.short	0x0030


	//----- nvinfo : EIATTR_SW_WAR
	.align		4
.L_7593:
        /*0114*/ 	.byte	0x04, 0x36
        /*0116*/ 	.short	(.L_7595 - .L_7594)
.L_7594:
        /*0118*/ 	.word	0x00000008
.L_7595:


//--------------------- .nv.info._Z15SoftmaxWarpImplI10DirectLoadI13__nv_bfloat16fE11DirectStoreIfS1_EfLi2ELi2ELi16ELi1ELb0EL9Algorithm0EEvT_T0_ll --------------------------
	.section	.nv.info._Z15SoftmaxWarpImplI10DirectLoadI13__nv_bfloat16fE11DirectStoreIfS1_EfLi2ELi2ELi16ELi1ELb0EL9Algorithm0EEvT_T0_ll,"",@"SHT_CUDA_INFO"
	.sectionflags	@""
	.align	4


	//----- nvinfo : EIATTR_CUDA_API_VERSION
	.align		4
        /*0000*/ 	.byte	0x04, 0x37
        /*0002*/ 	.short	(.L_7597 - .L_7596)
.L_7596:
        /*0004*/ 	.word	0x00000082


	//----- nvinfo : EIATTR_KPARAM_INFO
	.align		4
.L_7597:
        /*0008*/ 	.byte	0x04, 0x17
        /*000a*/ 	.short	(.L_7599 - .L_7598)
.L_7598:
        /*000c*/ 	.word	0x00000000
        /*0010*/ 	.short	0x0003
        /*0012*/ 	.short	0x0028
        /*0014*/ 	.byte	0x00, 0xf0, 0x21, 0x00


	//----- nvinfo : EIATTR_KPARAM_INFO
	.align		4
.L_7599:
        /*0018*/ 	.byte	0x04, 0x17
        /*001a*/ 	.short	(.L_7601 - .L_7600)
.L_7600:
        /*001c*/ 	.word	0x00000000
        /*0020*/ 	.short	0x0002
        /*0022*/ 	.short	0x0020
        /*0024*/ 	.byte	0x00, 0xf0, 0x21, 0x00


	//----- nvinfo : EIATTR_KPARAM_INFO
	.align		4
.L_7601:
        /*0028*/ 	.byte	0x04, 0x17
        /*002a*/ 	.short	(.L_7603 - .L_7602)
.L_7602:
        /*002c*/ 	.word	0x00000000
        /*0030*/ 	.short	0x0001
        /*0032*/ 	.short	0x0010
        /*0034*/ 	.byte	0x00, 0xf0, 0x41, 0x00


	//----- nvinfo : EIATTR_KPARAM_INFO
	.align		4
.L_7603:
        /*0038*/ 	.byte	0x04, 0x17
        /*003a*/ 	.short	(.L_7605 - .L_7604)
.L_7604:
        /*003c*/ 	.word	0x00000000
        /*0040*/ 	.short	0x0000
        /*0042*/ 	.short	0x0000
        /*0044*/ 	.byte	0x00, 0xf0, 0x41, 0x00


	//----- nvinfo : EIATTR_SPARSE_MMA_MASK
	.align		4
.L_7605:
        /*0048*/ 	.byte	0x03, 0x50
        /*004a*/ 	.short	0x0000


	//----- nvinfo : EIATTR_MAXREG_COUNT
	.align		4
        /*004c*/ 	.byte	0x03, 0x1b
        /*004e*/ 	.short	0x00ff


	//----- nvinfo : EIATTR_EXTERNS
	.align		4
        /*0050*/ 	.byte	0x04, 0x0f
        /*0052*/ 	.short	(.L_7607 - .L_7606)


	//   ....[0]....
	.align		4
.L_7606:
        /*0054*/ 	.word	index@(__assertfail)


	//----- nvinfo : EIATTR_MERCURY_ISA_VERSION
	.align		4
.L_7607:
        /*0058*/ 	.byte	0x03, 0x5f
        /*005a*/ 	.short	0x0101


	//----- nvinfo : EIATTR_COOP_GROUP_MASK_REGIDS
	.align		4
        /*005c*/ 	.byte	0x04, 0x29
        /*005e*/ 	.short	(.L_7609 - .L_7608)


	//   ....[0]....
.L_7608:
        /*0060*/ 	.word	0xffffffff


	//   ....[1]....
        /*0064*/ 	.word	0xffffffff


	//   ....[2]....
        /*0068*/ 	.word	0xffffffff


	//   ....[3]....
        /*006c*/ 	.word	0xffffffff


	//   ....[4]....
        /*0070*/ 	.word	0xffffffff


	//   ....[5]....
        /*0074*/ 	.word	0xffffffff


	//   ....[6]....
        /*0078*/ 	.word	0xffffffff


	//   ....[7]....
        /*007c*/ 	.word	0xffffffff


	//   ....[8]....
        /*0080*/ 	.word	0x0500000f


	//   ....[9]....
        /*0084*/ 	.word	0x0500000f


	//   ....[10]....
        /*0088*/ 	.word	0x0500000f


	//   ....[11]....
        /*008c*/ 	.word	0x0500000f


	//   ....[12]....
        /*0090*/ 	.word	0x0500000f


	//   ....[13]....
        /*0094*/ 	.word	0x0500000f


	//   ....[14]....
        /*0098*/ 	.word	0x0500000f


	//   ....[15]....
        /*009c*/ 	.word	0x0500000f


	//----- nvinfo : EIATTR_COOP_GROUP_INSTR_OFFSETS
	.align		4
.L_7609:
        /*00a0*/ 	.byte	0x04, 0x28
        /*00a2*/ 	.short	(.L_7611 - .L_7610)


	//   ....[0]....
.L_7610:
        /*00a4*/ 	.word	0x000003b0


	//   ....[1]....
        /*00a8*/ 	.word	0x000003f0


	//   ....[2]....
        /*00ac*/ 	.word	0x00000410


	//   ....[3]....
        /*00b0*/ 	.word	0x00000430


	//   ....[4]....
        /*00b4*/ 	.word	0x00000590


	//   ....[5]....
        /*00b8*/ 	.word	0x000005b0


	//   ....[6]....
        /*00bc*/ 	.word	0x000005d0


	//   ....[7]....
        /*00c0*/ 	.word	0x000005f0


	//   ....[8]....
        /*00c4*/ 	.word	0x00000970


	//   ....[9]....
        /*00c8*/ 	.word	0x00000a10


	//   ....[10]....
        /*00cc*/ 	.word	0x00000a70


	//   ....[11]....
        /*00d0*/ 	.word	0x00000ad0


	//   ....[12]....
        /*00d4*/ 	.word	0x00000c60


	//   ....[13]....
        /*00d8*/ 	.word	0x00000cc0


	//   ....[14]....
        /*00dc*/ 	.word	0x00000d20


	//   ....[15]....
        /*00e0*/ 	.word	0x00000d80


	//----- nvinfo : EIATTR_VRC_CTA_INIT_COUNT
	.align		4
.L_7611:
        /*00e4*/ 	.byte	0x02, 0x4a
	.zero		1
	.zero		1


	//----- nvinfo : EIATTR_SYSCALL_OFFSETS
	.align		4
        /*00e8*/ 	.byte	0x04, 0x46
        /*00ea*/ 	.short	(.L_7613 - .L_7612)


	//   ....[0]....
.L_7612:
        /*00ec*/ 	.word	0x00000170


	//----- nvinfo : EIATTR_EXIT_INSTR_OFFSETS
	.align		4
.L_7613:
        /*00f0*/ 	.byte	0x04, 0x1c
        /*00f2*/ 	.short	(.L_7615 - .L_7614)


	//   ....[0]....
.L_7614:
        /*00f4*/ 	.word	0x00000220


	//   ....[1]....
        /*00f8*/ 	.word	0x00000910


	//----- nvinfo : EIATTR_CRS_STACK_SIZE
	.align		4
.L_7615:
        /*00fc*/ 	.byte	0x04, 0x1e
        /*00fe*/ 	.short	(.L_7617 - .L_7616)
.L_7616:
        /*0100*/ 	.word	0x00000000


	//----- nvinfo : EIATTR_CBANK_PARAM_SIZE
	.align		4
.L_7617:
        /*0104*/ 	.byte	0x03, 0x19
        /*0106*/ 	.short	0x0030


	//----- nvinfo : EIATTR_PARAM_CBANK
	.align		4
        /*0108*/ 	.byte	0x04, 0x0a
        /*010a*/ 	.short	(.L_7619 - .L_7618)
	.align		4
.L_7618:
        /*010c*/ 	.word	index@(.nv.constant0._Z15SoftmaxWarpImplI10DirectLoadI13__nv_bfloat16fE11DirectStoreIfS1_EfLi2ELi2ELi16ELi1ELb0EL9Algorithm0EEvT_T0_ll)
        /*0110*/ 	.short	0x0380
        /*0112*/ 	.short	0x0030


	//----- nvinfo : EIATTR_SW_WAR
	.align		4
.L_7619:
        /*0114*/ 	.byte	0x04, 0x36
        /*0116*/ 	.short	(.L_7621 - .L_7620)
.L_7620:
        /*0118*/ 	.word	0x00000008
.L_7621:


//--------------------- .nv.info._Z15SoftmaxWarpImplI10DirectLoadI13__nv_bfloat16fE11DirectStoreIfS1_EfLi2ELi2ELi16ELi2ELb1EL9Algorithm0EEvT_T0_ll --------------------------
	.section	.nv.info._Z15SoftmaxWarpImplI10DirectLoadI13__nv_bfloat16fE11DirectStoreIfS1_EfLi2ELi2ELi16ELi2ELb1EL9Algorithm0EEvT_T0_ll,"",@"SHT_CUDA_INFO"
	.sectionflags	@""
	.align	4


	//----- nvinfo : EIATTR_CUDA_API_VERSION
	.align		4
        /*0000*/ 	.byte	0x04, 0x37
        /*0002*/ 	.short	(.L_7623 - .L_7622)
.L_7622:
        /*0004*/ 	.word	0x00000082


	//----- nvinfo : EIATTR_KPARAM_INFO
	.align		4
.L_7623:
        /*0008*/ 	.byte	0x04, 0x17
        /*000a*/ 	.short	(.L_7625 - .L_7624)
.L_7624:
        /*000c*/ 	.word	0x00000000
        /*0010*/ 	.short	0x0003
        /*0012*/ 	.short	0x0028
        /*0014*/ 	.byte	0x00, 0xf0, 0x21, 0x00


	//----- nvinfo : EIATTR_KPARAM_INFO
	.align		4
.L_7625:
        /*0018*/ 	.byte	0x04, 0x17
        /*001a*/ 	.short	(.L_7627 - .L_7626)
.L_7626:
        /*001c*/ 	.word	0x00000000
        /*0020*/ 	.short	0x0002
        /*0022*/ 	.short	0x0020
        /*0024*/ 	.byte	0x00, 0xf0, 0x21, 0x00


	//----- nvinfo : EIATTR_KPARAM_INFO
	.align		4
.L_7627:
        /*0028*/ 	.byte	0x04, 0x17
        /*002a*/ 	.short	(.L_7629 - .L_7628)
.L_7628:
        /*002c*/ 	.word	0x00000000
        /*0030*/ 	.short	0x0001
        /*0032*/ 	.short	0x0010
        /*0034*/ 	.byte	0x00, 0xf0, 0x41, 0x00


	//----- nvinfo : EIATTR_KPARAM_INFO
	.align		4
.L_7629:
        /*0038*/ 	.byte	0x04, 0x17
        /*003a*/ 	.short	(.L_7631 - .L_7630)
.L_7630:
        /*003c*/ 	.word	0x00000000
        /*0040*/ 	.short	0x0000
        /*0042*/ 	.short	0x0000
        /*0044*/ 	.byte	0x00, 0xf0, 0x41, 0x00


	//----- nvinfo : EIATTR_SPARSE_MMA_MASK
	.align		4
.L_7631:
        /*0048*/ 	.byte	0x03, 0x50
        /*004a*/ 	.short	0x0000


	//----- nvinfo : EIATTR_MAXREG_COUNT
	.align		4
        /*004c*/ 	.byte	0x03, 0x1b
        /*004e*/ 	.short	0x00ff


	//----- nvinfo : EIATTR_EXTERNS
	.align		4
        /*0050*/ 	.byte	0x04, 0x0f
        /*0052*/ 	.short	(.L_7633 - .L_7632)


	//   ....[0]....
	.align		4
.L_7632:
        /*0054*/ 	.word	index@(__assertfail)


	//----- nvinfo : EIATTR_MERCURY_ISA_VERSION
	.align		4
.L_7633:
        /*0058*/ 	.byte	0x03, 0x5f
        /*005a*/ 	.short	0x0101


	//----- nvinfo : EIATTR_COOP_GROUP_MASK_REGIDS
	.align		4
        /*005c*/ 	.byte	0x04, 0x29
        /*005e*/ 	.short	(.L_7635 - .L_7634)


	//   ....[0]....
.L_7634:
        /*0060*/ 	.word	0xffffffff


	//   ....[1]....
        /*0064*/ 	.word	0xffffffff


	//   ....[2]....
        /*0068*/ 	.word	0xffffffff


	//   ....[3]....
        /*006c*/ 	.word	0xffffffff


	//   ....[4]....
        /*0070*/ 	.word	0xffffffff


	//   ....[5]....
        /*0074*/ 	.word	0xffffffff


	//   ....[6]....
        /*0078*/ 	.word	0xffffffff


	//   ....[7]....
        /*007c*/ 	.word	0xffffffff


	//   ....[8]....
        /*0080*/ 	.word	0xffffffff


	//   ....[9]....
        /*0084*/ 	.word	0xffffffff


	//   ....[10]....
        /*0088*/ 	.word	0xffffffff


	//   ....[11]....
        /*008c*/ 	.word	0xffffffff


	//   ....[12]....
        /*0090*/ 	.word	0xffffffff


	//   ....[13]....
        /*0094*/ 	.word	0xffffffff


	//   ....[14]....
        /*0098*/ 	.word	0xffffffff


	//   ....[15]....
        /*009c*/ 	.word	0xffffffff


	//   ....[16]....
        /*00a0*/ 	.word	0x0500000f


	//   ....[17]....
        /*00a4*/ 	.word	0x0500000f


	//   ....[18]....
        /*00a8*/ 	.word	0x0500000f


	//   ....[19]....
        /*00ac*/ 	.word	0x0500000f


	//   ....[20]....
        /*00b0*/ 	.word	0x0500000f


	//   ....[21]....
        /*00b4*/ 	.word	0x0500000f


	//   ....[22]....
        /*00b8*/ 	.word	0x0500000f


	//   ....[23]....
        /*00bc*/ 	.word	0x0500000f


	//   ....[24]....
        /*00c0*/ 	.word	0x0500000f


	//   ....[25]....
        /*00c4*/ 	.word	0x0500000f


	//   ....[26]....
        /*00c8*/ 	.word	0x0500000f


	//   ....[27]....
        /*00cc*/ 	.word	0x0500000f


	//   ....[28]....
        /*00d0*/ 	.word	0x0500000f


	//   ....[29]....
        /*00d4*/ 	.word	0x0500000f


	//   ....[30]....
        /*00d8*/ 	.word	0x0500000f


	//   ....[31]....
        /*00dc*/ 	.word	0x0500000f


	//----- nvinfo : EIATTR_COOP_GROUP_INSTR_OFFSETS
	.align		4
.L_7635:
        /*00e0*/ 	.byte	0x04, 0x28
        /*00e2*/ 	.short	(.L_7637 - .L_7636)


	//   ....[0]....
.L_7636:
        /*00e4*/ 	.word	0x000005a0


	//   ....[1]....
        /*00e8*/ 	.word	0x000005b0


	//   ....[2]....
        /*00ec*/ 	.word	0x000005e0


	//   ....[3]....
        /*00f0*/ 	.word	0x00000600


	//   ....[4]....
        /*00f4*/ 	.word	0x00000630


	//   ....[5]....
        /*00f8*/ 	.word	0x00000650


	//   ....[6]....
        /*00fc*/ 	.word	0x00000680


	//   ....[7]....
        /*0100*/ 	.word	0x00000690


	//   ....[8]....
        /*0104*/ 	.word	0x00000930


	//   ....[9]....
        /*0108*/ 	.word	0x00000950


	//   ....[10]....
        /*010c*/ 	.word	0x00000970


	//   ....[11]....
        /*0110*/ 	.word	0x00000990


	//   ....[12]....
        /*0114*/ 	.word	0x000009b0


	//   ....[13]....
        /*0118*/ 	.word	0x000009d0


	//   ....[14]....
        /*011c*/ 	.word	0x000009f0


	//   ....[15]....
        /*0120*/ 	.word	0x00000a10


	//   ....[16]....
        /*0124*/ 	.word	0x000010b0


	//   ....[17]....
        /*0128*/ 	.word	0x00001140


	//   ....[18]....
        /*012c*/ 	.word	0x000011c0


	//   ....[19]....
        /*0130*/ 	.word	0x00001230


	//   ....[20]....
        /*0134*/ 	.word	0x00001290


	//   ....[21]....
        /*0138*/ 	.word	0x00001360


	//   ....[22]....
        /*013c*/ 	.word	0x00001460


	//   ....[23]....
        /*0140*/ 	.word	0x00001510


	//   ....[24]....
        /*0144*/ 	.word	0x00001570


	//   ....[25]....
        /*0148*/ 	.word	0x000016c0


	//   ....[26]....
        /*014c*/ 	.word	0x00001740


	//   ....[27]....
        /*0150*/ 	.word	0x000017d0


	//   ....[28]....
        /*0154*/ 	.word	0x00001830


	//   ....[29]....
        /*0158*/ 	.word	0x000018b0


	//   ....[30]....
        /*015c*/ 	.word	0x00001920


	//   ....[31]....
        /*0160*/ 	.word	0x00001990


	//----- nvinfo : EIATTR_VRC_CTA_INIT_COUNT
	.align		4
.L_7637:
        /*0164*/ 	.byte	0x02, 0x4a
	.zero		1
	.zero		1


	//----- nvinfo : EIATTR_SYSCALL_OFFSETS
	.align		4
        /*0168*/ 	.byte	0x04, 0x46
        /*016a*/ 	.short	(.L_7639 - .L_7638)


	//   ....[0]....
.L_7638:
        /*016c*/ 	.word	0x00000170


	//----- nvinfo : EIATTR_EXIT_INSTR_OFFSETS
	.align		4
.L_7639:
        /*0170*/ 	.byte	0x04, 0x1c
        /*0172*/ 	.short	(.L_7641 - .L_7640)


	//   ....[0]....
.L_7640:
        /*0174*/ 	.word	0x00000230


	//   ....[1]....
        /*0178*/ 	.word	0x00001040


	//----- nvinfo : EIATTR_CRS_STACK_SIZE
	.align		4
.L_7641:
        /*017c*/ 	.byte	0x04, 0x1e
        /*017e*/ 	.short	(.L_7643 - .L_7642)
.L_7642:
        /*0180*/ 	.word	0x00000000


	//----- nvinfo : EIATTR_CBANK_PARAM_SIZE
	.align		4
.L_7643:
        /*0184*/ 	.byte	0x03, 0x19
        /*0186*/ 	.short	0x0030


	//----- nvinfo : EIATTR_PARAM_CBANK
	.align		4
        /*0188*/ 	.byte	0x04, 0x0a
        /*018a*/ 	.short	(.L_7645 - .L_7644)
	.align		4
.L_7644:
        /*018c*/ 	.word	index@(.nv.constant0._Z15SoftmaxWarpImplI10DirectLoadI13__nv_bfloat16fE11DirectStoreIfS1_EfLi2ELi2ELi16ELi2ELb1EL9Algorithm0EEvT_T0_ll)
        /*0190*/ 	.short	0x0380
        /*0192*/ 	.short	0x0030


	//----- nvinfo : EIATTR_SW_WAR
	.align		4
.L_7645:
        /*0194*/ 	.byte	0x04, 0x36
        /*0196*/ 	.short	(.L_7647 - .L_7646)
.L_7646:
        /*0198*/ 	.word	0x00000008
.L_7647:


//--------------------- .nv.info._Z15SoftmaxWarpImplI10DirectLoadI13__nv_bfloat16fE11DirectStoreIfS1_EfLi2ELi2ELi16ELi2ELb0EL9Algorithm0EEvT_T0_ll --------------------------
	.section	.nv.info._Z15SoftmaxWarpImplI10DirectLoadI13__nv_bfloat16fE11DirectStoreIfS1_EfLi2ELi2ELi16ELi2ELb0EL9Algorithm0EEvT_T0_ll,"",@"SHT_CUDA_INFO"
	.sectionflags	@""
	.align	4


	//----- nvinfo : EIATTR_CUDA_API_VERSION
	.align		4
        /*0000*/ 	.byte	0x04, 0x37
        /*0002*/ 	.short	(.L_7649 - .L_7648)
.L_7648:
        /*0004*/ 	.word	0x00000082


	//----- nvinfo : EIATTR_KPARAM_INFO
	.align		4
.L_7649:
        /*0008*/ 	.byte	0x04, 0x17
        /*000a*/ 	.short	(.L_7651 - .L_7650)
.L_7650:
        /*000c*/ 	.word	0x00000000
        /*0010*/ 	.short	0x0003
        /*0012*/ 	.short	0x0028
        /*0014*/ 	.byte	0x00, 0xf0, 0x21, 0x00


	//----- nvinfo : EIATTR_KPARAM_INFO
	.align		4
.L_7651:
        /*0018*/ 	.byte	0x04, 0x17
        /*001a*/ 	.short	(.L_7653 - .L_7652)
.L_7652:
        /*001c*/ 	.word	0x00000000
        /*0020*/ 	.short	0x0002
        /*0022*/ 	.short	0x0020
        /*0024*/ 	.byte	0x00, 0xf0, 0x21, 0x00


	//----- nvinfo : EIATTR_KPARAM_INFO
	.align		4
.L_7653:
        /*0028*/ 	.byte	0x04, 0x17
        /*002a*/ 	.short	(.L_7655 - .L_7654)
.L_7654:
        /*002c*/ 	.word	0x00000000
        /*0030*/ 	.short	0x0001
        /*0032*/ 	.short	0x0010
        /*0034*/ 	.byte	0x00, 0xf0, 0x41, 0x00


	//----- nvinfo : EIATTR_KPARAM_INFO
	.align		4
.L_7655:
        /*0038*/ 	.byte	0x04, 0x17
        /*003a*/ 	.short	(.L_7657 - .L_7656)
.L_7656:
        /*003c*/ 	.word	0x00000000
        /*0040*/ 	.short	0x0000
        /*0042*/ 	.short	0x0000
        /*0044*/ 	.byte	0x00, 0xf0, 0x41, 0x00


	//----- nvinfo : EIATTR_SPARSE_MMA_MASK
	.align		4
.L_7657:
        /*0048*/ 	.byte	0x03, 0x50
        /*004a*/ 	.short	0x0000


	//----- nvinfo : EIATTR_MAXREG_COUNT
	.align		4
        /*004c*/ 	.byte	0x03, 0x1b
        /*004e*/ 	.short	0x00ff


	//----- nvinfo : EIATTR_EXTERNS
	.align		4
        /*0050*/ 	.byte	0x04, 0x0f
        /*0052*/ 	.short	(.L_7659 - .L_7658)


	//   ....[0]....
	.align		4
.L_7658:
        /*0054*/ 	.word	index@(__assertfail)


	//----- nvinfo : EIATTR_MERCURY_ISA_VERSION
	.align		4
.L_7659:
        /*0058*/ 	.byte	0x03, 0x5f
        /*005a*/ 	.short	0x0101


	//----- nvinfo : EIATTR_COOP_GROUP_MASK_REGIDS
	.align		4
        /*005c*/ 	.byte	0x04, 0x29
        /*005e*/ 	.short	(.L_7661 - .L_7660)


	//   ....[0]....
.L_7660:
        /*0060*/ 	.word	0xffffffff


	//   ....[1]....
        /*0064*/ 	.word	0xffffffff


	//   ....[2]....
        /*0068*/ 	.word	0xffffffff


	//   ....[3]....
        /*006c*/ 	.word	0xffffffff


	//   ....[4]....
        /*0070*/ 	.word	0xffffffff


	//   ....[5]....
        /*0074*/ 	.word	0xffffffff


	//   ....[6]....
        /*0078*/ 	.word	0xffffffff


	//   ....[7]....
        /*007c*/ 	.word	0xffffffff


	//   ....[8]....
        /*0080*/ 	.word	0xffffffff


	//   ....[9]....
        /*0084*/ 	.word	0xffffffff


	//   ....[10]....
        /*0088*/ 	.word	0xffffffff


	//   ....[11]....
        /*008c*/ 	.word	0xffffffff


	//   ....[12]....
        /*0090*/ 	.word	0xffffffff


	//   ....[13]....
        /*0094*/ 	.word	0xffffffff


	//   ....[14]....
        /*0098*/ 	.word	0xffffffff


	//   ....[15]....
        /*009c*/ 	.word	0xffffffff


	//   ....[16]....
        /*00a0*/ 	.word	0x0500000f


	//   ....[17]....
        /*00a4*/ 	.word	0x0500000f


	//   ....[18]....
        /*00a8*/ 	.word	0x0500000f


	//   ....[19]....
        /*00ac*/ 	.word	0x0500000f


	//   ....[20]....
        /*00b0*/ 	.word	0x0500000f


	//   ....[21]....
        /*00b4*/ 	.word	0x0500000f


	//   ....[22]....
        /*00b8*/ 	.word	0x0500000f


	//   ....[23]....
        /*00bc*/ 	.word	0x0500000f


	//   ....[24]....
        /*00c0*/ 	.word	0x0500000f


	//   ....[25]....
        /*00c4*/ 	.word	0x0500000f


	//   ....[26]....
        /*00c8*/ 	.word	0x0500000f


	//   ....[27]....
        /*00cc*/ 	.word	0x0500000f


	//   ....[28]....
        /*00d0*/ 	.word	0x0500000f


	//   ....[29]....
        /*00d4*/ 	.word	0x0500000f


	//   ....[30]....
        /*00d8*/ 	.word	0x0500000f


	//   ....[31]....
        /*00dc*/ 	.word	0x0500000f


	//----- nvinfo : EIATTR_COOP_GROUP_INSTR_OFFSETS
	.align		4
.L_7661:
        /*00e0*/ 	.byte	0x04, 0x28
        /*00e2*/ 	.short	(.L_7663 - .L_7662)


	//   ....[0]....
.L_7662:
        /*00e4*/ 	.word	0x00000480


	//   ....[1]....
        /*00e8*/ 	.word	0x00000490


	//   ....[2]....
        /*00ec*/ 	.word	0x000004c0


	//   ....[3]....
        /*00f0*/ 	.word	0x000004e0


	//   ....[4]....
        /*00f4*/ 	.word	0x00000510


	//   ....[5]....
        /*00f8*/ 	.word	0x00000520


	//   ....[6]....
        /*00fc*/ 	.word	0x00000550


	//   ....[7]....
        /*0100*/ 	.word	0x00000560


	//   ....[8]....
        /*0104*/ 	.word	0x000007f0


	//   ....[9]....
        /*0108*/ 	.word	0x00000830


	//   ....[10]....
        /*010c*/ 	.word	0x00000850


	//   ....[11]....
        /*0110*/ 	.word	0x00000870


	//   ....[12]....
        /*0114*/ 	.word	0x00000890


	//   ....[13]....
        /*0118*/ 	.word	0x000008b0


	//   ....[14]....
        /*011c*/ 	.word	0x000008d0


	//   ....[15]....
        /*0120*/ 	.word	0x000008f0


	//   ....[16]....
        /*0124*/ 	.word	0x00000ef0


	//   ....[17]....
        /*0128*/ 	.word	0x00000f80


	//   ....[18]....
        /*012c*/ 	.word	0x00000fe0


	//   ....[19]....
        /*0130*/ 	.word	0x00001040


	//   ....[20]....
        /*0134*/ 	.word	0x000010a0


	//   ....[21]....
        /*0138*/ 	.word	0x00001190


	//   ....[22]....
        /*013c*/ 	.word	0x00001280


	//   ....[23]....
        /*0140*/ 	.word	0x00001350


	//   ....[24]....
        /*0144*/ 	.word	0x000013b0


	//   ....[25]....
        /*0148*/ 	.word	0x00001470


	//   ....[26]....
        /*014c*/ 	.word	0x00001570


	//   ....[27]....
        /*0150*/ 	.word	0x00001610


	//   ....[28]....
        /*0154*/ 	.word	0x00001670


	//   ....[29]....
        /*0158*/ 	.word	0x000016f0


	//   ....[30]....
        /*015c*/ 	.word	0x00001760


	//   ....[31]....
        /*0160*/ 	.word	0x000017d0


	//----- nvinfo : EIATTR_VRC_CTA_INIT_COUNT
	.align		4
.L_7663:
        /*0164*/ 	.byte	0x02, 0x4a
	.zero		1
	.zero		1


	//----- nvinfo : EIATTR_SYSCALL_OFFSETS
	.align		4
        /*0168*/ 	.byte	0x04, 0x46
        /*016a*/ 	.short	(.L_7665 - .L_7664)


	//   ....[0]....
.L_7664:
        /*016c*/ 	.word	0x00000170


	//----- nvinfo : EIATTR_EXIT_INSTR_OFFSETS
	.align		4
.L_7665:
        /*0170*/ 	.byte	0x04, 0x1c
        /*0172*/ 	.short	(.L_7667 - .L_7666)


	//   ....[0]....
.L_7666:
        /*0174*/ 	.word	0x00000230


	//   ....[1]....
        /*0178*/ 	.word	0x00000e80


	//----- nvinfo : EIATTR_CRS_STACK_SIZE
	.align		4
.L_7667:
        /*017c*/ 	.byte	0x04, 0x1e
        /*017e*/ 	.short	(.L_7669 - .L_7668)
.L_7668:
        /*0180*/ 	.word	0x00000000


	//----- nvinfo : EIATTR_CBANK_PARAM_SIZE
	.align		4
.L_7669:
        /*0184*/ 	.byte	0x03, 0x19
        /*0186*/ 	.short	0x0030


	//----- nvinfo : EIATTR_PARAM_CBANK
	.align		4
        /*0188*/ 	.byte	0x04, 0x0a
        /*018a*/ 	.short	(.L_7671 - .L_7670)
	.align		4
.L_7670:
        /*018c*/ 	.word	index@(.nv.constant0._Z15SoftmaxWarpImplI10DirectLoadI13__nv_bfloat16fE11DirectStoreIfS1_EfLi2ELi2ELi16ELi2ELb0EL9Algorithm0EEvT_T0_ll)
        /*0190*/ 	.short	0x0380
        /*0192*/ 	.short	0x0030


	//----- nvinfo : EIATTR_SW_WAR
	.align		4
.L_7671:
        /*0194*/ 	.byte	0x04, 0x36
        /*0196*/ 	.short	(.L_7673 - .L_7672)
.L_7672:
        /*0198*/ 	.word	0x00000008
.L_7673:


//--------------------- .nv.info._Z15SoftmaxWarpImplI10DirectLoadI13__nv_bfloat16fE11DirectStoreIfS1_EfLi2ELi2ELi8ELi1ELb1EL9Algorithm0EEvT_T0_ll --------------------------
	.section	.nv.info._Z15SoftmaxWarpImplI10DirectLoadI13__nv_bfloat16fE11DirectStoreIfS1_EfLi2ELi2ELi8ELi1ELb1EL9Algorithm0EEvT_T0_ll,"",@"SHT_CUDA_INFO"
	.sectionflags	@""
	.align	4


	//----- nvinfo : EIATTR_CUDA_API_VERSION
	.align		4
        /*0000*/ 	.byte	0x04, 0x37
        /*0002*/ 	.short	(.L_7675 - .L_7674)
.L_7674:
        /*0004*/ 	.word	0x00000082


	//----- nvinfo : EIATTR_KPARAM_INFO
	.align		4
.L_7675:
        /*0008*/ 	.byte	0x04, 0x17
        /*000a*/ 	.short	(.L_7677 - .L_7676)
.L_7676:
        /*000c*/ 	.word	0x00000000
        /*0010*/ 	.short	0x0003
        /*0012*/ 	.short	0x0028
        /*0014*/ 	.byte	0x00, 0xf0, 0x21, 0x00


	//----- nvinfo : EIATTR_KPARAM_INFO
	.align		4
.L_7677:
        /*0018*/ 	.byte	0x04, 0x17
        /*001a*/ 	.short	(.L_7679 - .L_7678)
.L_7678:
        /*001c*/ 	.word	0x00000000
        /*0020*/ 	.short	0x0002
        /*0022*/ 	.short	0x0020
        /*0024*/ 	.byte	0x00, 0xf0, 0x21, 0x00


	//----- nvinfo : EIATTR_KPARAM_INFO
	.align		4
.L_7679:
        /*0028*/ 	.byte	0x04, 0x17
        /*002a*/ 	.short	(.L_7681 - .L_7680)
.L_7680:
        /*002c*/ 	.word	0x00000000
        /*0030*/ 	.short	0x0001
        /*0032*/ 	.short	0x0010
        /*0034*/ 	.byte	0x00, 0xf0, 0x41, 0x00


	//----- nvinfo : EIATTR_KPARAM_INFO
	.align		4
.L_7681:
        /*0038*/ 	.byte	0x04, 0x17
        /*003a*/ 	.short	(.L_7683 - .L_7682)
.L_7682:
        /*003c*/ 	.word	0x00000000
        /*0040*/ 	.short	0x0000
        /*0042*/ 	.short	0x0000
        /*0044*/ 	.byte	0x00, 0xf0, 0x41, 0x00


	//----- nvinfo : EIATTR_SPARSE_MMA_MASK
	.align		4
.L_7683:
        /*0048*/ 	.byte	0x03, 0x50
        /*004a*/ 	.short	0x0000


	//----- nvinfo : EIATTR_MAXREG_COUNT
	.align		4
        /*004c*/ 	.byte	0x03, 0x1b
        /*004e*/ 	.short	0x00ff


	//----- nvinfo : EIATTR_EXTERNS
	.align		4
        /*0050*/ 	.byte	0x04, 0x0f
        /*0052*/ 	.short	(.L_7685 - .L_7684)


	//   ....[0]....
	.align		4
.L_7684:
        /*0054*/ 	.word	index@(__assertfail)


	//----- nvinfo : EIATTR_MERCURY_ISA_VERSION
	.align		4
.L_7685:
        /*0058*/ 	.byte	0x03, 0x5f
        /*005a*/ 	.short	0x0101


	//----- nvinfo : EIATTR_COOP_GROUP_MASK_REGIDS
	.align		4
        /*005c*/ 	.byte	0x04, 0x29
        /*005e*/ 	.short	(.L_7687 - .L_7686)


	//   ....[0]....
.L_7686:
        /*0060*/ 	.word	0xffffffff


	//   ....[1]....
        /*0064*/ 	.word	0xffffffff


	//   ....[2]....
        /*0068*/ 	.word	0xffffffff


	//   ....[3]....
        /*006c*/ 	.word	0xffffffff


	//   ....[4]....
        /*0070*/ 	.word	0xffffffff


	//   ....[5]....
        /*0074*/ 	.word	0xffffffff


	//   ....[6]....
        /*0078*/ 	.word	0x0500000f


	//   ....[7]....
        /*007c*/ 	.word	0x0500000f


	//   ....[8]....
        /*0080*/ 	.word	0x0500000f


	//   ....[9]....
        /*0084*/ 	.word	0x0500000f


	//   ....[10]....
        /*0088*/ 	.word	0x0500000f


	//   ....[11]....
        /*008c*/ 	.word	0x0500000f


	//----- nvinfo : EIATTR_COOP_GROUP_INSTR_OFFSETS
	.align		4
.L_7687:
        /*0090*/ 	.byte	0x04, 0x28
        /*0092*/ 	.short	(.L_7689 - .L_7688)


	//   ....[0]....
.L_7688:
        /*0094*/ 	.word	0x00000420


	//   ....[1]....
        /*0098*/ 	.word	0x00000460


	//   ....[2]....
        /*009c*/ 	.word	0x00000480


	//   ....[3]....
        /*00a0*/ 	.word	0x000005e0


	//   ....[4]....
        /*00a4*/ 	.word	0x00000600


	//   ....[5]....
        /*00a8*/ 	.word	0x00000620


	//   ....[6]....
        /*00ac*/ 	.word	0x000009d0


	//   ....[7]....
        /*00b0*/ 	.word	0x00000a70


	//   ....[8]....
        /*00b4*/ 	.word	0x00000ad0


	//   ....[9]....
        /*00b8*/ 	.word	0x00000c70


	//   ....[10]....
        /*00bc*/ 	.word	0x00000cd0


	//   ....[11]....
        /*00c0*/ 	.word	0x00000d30


	//----- nvinfo : EIATTR_VRC_CTA_INIT_COUNT
	.align		4
.L_7689:
        /*00c4*/ 	.byte	0x02, 0x4a
	.zero		1
	.zero		1


	//----- nvinfo : EIATTR_SYSCALL_OFFSETS
	.align		4
        /*00c8*/ 	.byte	0x04, 0x46
        /*00ca*/ 	.short	(.L_7691 - .L_7690)


	//   ....[0]....
.L_7690:
        /*00cc*/ 	.word	0x00000170


	//----- nvinfo : EIATTR_EXIT_INSTR_OFFSETS
	.align		4
.L_7691:
        /*00d0*/ 	.byte	0x04, 0x1c
        /*00d2*/ 	.short	(.L_7693 - .L_7692)


	//   ....[0]....
.L_7692:
        /*00d4*/ 	.word	0x00000220


	//   ....[1]....
        /*00d8*/ 	.word	0x00000970


	//----- nvinfo : EIATTR_CRS_STACK_SIZE
	.align		4
.L_7693:
        /*00dc*/ 	.byte	0x04, 0x1e
        /*00de*/ 	.short	(.L_7695 - .L_7694)
.L_7694:
        /*00e0*/ 	.word	0x00000000


	//----- nvinfo : EIATTR_CBANK_PARAM_SIZE
	.align		4
.L_7695:
        /*00e4*/ 	.byte	0x03, 0x19
        /*00e6*/ 	.short	0x0030


	//----- nvinfo : EIATTR_PARAM_CBANK
	.align		4
        /*00e8*/ 	.byte	0x04, 0x0a
        /*00ea*/ 	.short	(.L_7697 - .L_7696)
	.align		4
.L_7696:
        /*00ec*/ 	.word	index@(.nv.constant0._Z15SoftmaxWarpImplI10DirectLoadI13__nv_bfloat16fE11DirectStoreIfS1_EfLi2ELi2ELi8ELi1ELb1EL9Algorithm0EEvT_T0_ll)
        /*00f0*/ 	.short	0x0380
        /*00f2*/ 	.short	0x0030


	//----- nvinfo : EIATTR_SW_WAR
	.align		4
.L_7697:
        /*00f4*/ 	.byte	0x04, 0x36
        /*00f6*/ 	.short	(.L_7699 - .L_7698)
.L_7698:
        /*00f8*/ 	.word	0x00000008
.L_7699:


//--------------------- .nv.info._Z15SoftmaxWarpImplI10DirectLoadI13__nv_bfloat16fE11DirectStoreIfS1_EfLi2ELi2ELi8ELi1ELb0EL9Algorithm0EEvT_T0_ll --------------------------
	.section	.nv.info._Z15SoftmaxWarpImplI10DirectLoadI13__nv_bfloat16fE11DirectStoreIfS1_EfLi2ELi2ELi8ELi1ELb0EL9Algorithm0EEvT_T0_ll,"",@"SHT_CUDA_INFO"
	.sectionflags	@""
	.align	4


	//----- nvinfo : EIATTR_CUDA_API_VERSION
	.align		4
        /*0000*/ 	.byte	0x04, 0x37
        /*0002*/ 	.short	(.L_7701 - .L_7700)
.L_7700:
        /*0004*/ 	.word	0x00000082


	//----- nvinfo : EIATTR_KPARAM_INFO
	.align		4
.L_7701:
        /*0008*/ 	.byte	0x04, 0x17
        /*000a*/ 	.short	(.L_7703 - .L_7702)
.L_7702:
        /*000c*/ 	.word	0x00000000
        /*0010*/ 	.short	0x0003
        /*0012*/ 	.short	0x0028
        /*0014*/ 	.byte	0x00, 0xf0, 0x21, 0x00


	//----- nvinfo : EIATTR_KPARAM_INFO
	.align		4
.L_7703:
        /*0018*/ 	.byte	0x04, 0x17
        /*001a*/ 	.short	(.L_7705 - .L_7704)
.L_7704:
        /*001c*/ 	.word	0x00000000
        /*0020*/ 	.short	0x0002
        /*0022*/ 	.short	0x0020
        /*0024*/ 	.byte	0x00, 0xf0, 0x21, 0x00


	//----- nvinfo : EIATTR_KPARAM_INFO
	.align		4
.L_7705:
        /*0028*/ 	.byte	0x04, 0x17
        /*002a*/ 	.short	(.L_7707 - .L_7706)
.L_7706:
        /*002c*/ 	.word	0x00000000
        /*0030*/ 	.short	0x0001
        /*0032*/ 	.short	0x0010
        /*0034*/ 	.byte	0x00, 0xf0, 0x41, 0x00


	//----- nvinfo : EIATTR_KPARAM_INFO
	.align		4
.L_7707:
        /*0038*/ 	.byte	0x04, 0x17
        /*003a*/ 	.short	(.L_7709 - .L_7708)
.L_7708:
        /*003c*/ 	.word	0x00000000
        /*0040*/ 	.short	0x0000
        /*0042*/ 	.short	0x0000
        /*0044*/ 	.byte	0x00, 0xf0, 0x41, 0x00


	//----- nvinfo : EIATTR_SPARSE_MMA_MASK
	.align		4
.L_7709:
        /*0048*/ 	.byte	0x03, 0x50
        /*004a*/ 	.short	0x0000


	//----- nvinfo : EIATTR_MAXREG_COUNT
	.align		4
        /*004c*/ 	.byte	0x03, 0x1b
        /*004e*/ 	.short	0x00ff


	//----- nvinfo : EIATTR_EXTERNS
	.align		4
        /*0050*/ 	.byte	0x04, 0x0f
        /*0052*/ 	.short	(.L_7711 - .L_7710)


	//   ....[0]....
	.align		4
.L_7710:
        /*0054*/ 	.word	index@(__assertfail)


	//----- nvinfo : EIATTR_MERCURY_ISA_VERSION
	.align		4
.L_7711:
        /*0058*/ 	.byte	0x03, 0x5f
        /*005a*/ 	.short	0x0101


	//----- nvinfo : EIATTR_COOP_GROUP_MASK_REGIDS
	.align		4
        /*005c*/ 	.byte	0x04, 0x29
        /*005e*/ 	.short	(.L_7713 - .L_7712)


	//   ....[0]....
.L_7712:
        /*0060*/ 	.word	0xffffffff


	//   ....[1]....
        /*0064*/ 	.word	0xffffffff


	//   ....[2]....
        /*0068*/ 	.word	0xffffffff


	//   ....[3]....
        /*006c*/ 	.word	0xffffffff


	//   ....[4]....
        /*0070*/ 	.word	0xffffffff


	//   ....[5]....
        /*0074*/ 	.word	0xffffffff


	//   ....[6]....
        /*0078*/ 	.word	0xffffffff


	//   ....[7]....
        /*007c*/ 	.word	0xffffffff


	//   ....[8]....
        /*0080*/ 	.word	0xffffffff


	//   ....[9]....
        /*0084*/ 	.word	0xffffffff


	//   ....[10]....
        /*0088*/ 	.word	0xffffffff


	//   ....[11]....
        /*008c*/ 	.word	0xffffffff


	//   ....[12]....
        /*0090*/ 	.word	0xffffffff


	//   ....[13]....
        /*0094*/ 	.word	0xffffffff


	//   ....[14]....
        /*0098*/ 	.word	0xffffffff


	//   ....[15]....
        /*009c*/ 	.word	0xffffffff


	//   ....[16]....
        /*00a0*/ 	.word	0xffffffff


	//   ....[17]....
        /*00a4*/ 	.word	0xffffffff


	//   ....[18]....
        /*00a8*/ 	.word	0x0500000f


	//   ....[19]....
        /*00ac*/ 	.word	0x0500000f


	//   ....[20]....
        /*00b0*/ 	.word	0x0500000f


	//   ....[21]....
        /*00b4*/ 	.word	0x0500000f


	//   ....[22]....
        /*00b8*/ 	.word	0x0500000f


	//   ....[23]....
        /*00bc*/ 	.word	0x0500000f


	//   ....[24]....
        /*00c0*/ 	.word	0x0500000f


	//   ....[25]....
        /*00c4*/ 	.word	0x0500000f


	//   ....[26]....
        /*00c8*/ 	.word	0x0500000f


	//   ....[27]....
        /*00cc*/ 	.word	0x0500000f


	//   ....[28]....
        /*00d0*/ 	.word	0x0500000f


	//   ....[29]....
        /*00d4*/ 	.word	0x0500000f


	//   ....[30]....
        /*00d8*/ 	.word	0x0500000f


	//   ....[31]....
        /*00dc*/ 	.word	0x0500000f


	//   ....[32]....
        /*00e0*/ 	.word	0x0500000f


	//   ....[33]....
        /*00e4*/ 	.word	0x0500000f


	//   ....[34]....
        /*00e8*/ 	.word	0x0500000f


	//   ....[35]....
        /*00ec*/ 	.word	0x0500000f


	//----- nvinfo : EIATTR_COOP_GROUP_INSTR_OFFSETS
	.align		4
.L_7713:
        /*00f0*/ 	.byte	0x04, 0x28
        /*00f2*/ 	.short	(.L_7715 - .L_7714)


	//   ....[0]....
.L_7714:
        /*00f4*/ 	.word	0x000006c0


	//   ....[1]....
        /*00f8*/ 	.word	0x00000700


	//   ....[2]....
        /*00fc*/ 	.word	0x00000720


	//   ....[3]....
        /*0100*/ 	.word	0x00000880


	//   ....[4]....
        /*0104*/ 	.word	0x000008a0


	//   ....[5]....
        /*0108*/ 	.word	0x000008c0


	//   ....[6]....
        /*010c*/ 	.word	0x00000d80


	//   ....[7]....
        /*0110*/ 	.word	0x00000dc0


	//   ....[8]....
        /*0114*/ 	.word	0x00000de0


	//   ....[9]....
        /*0118*/ 	.word	0x00000f40


	//   ....[10]....
        /*011c*/ 	.word	0x00000f60


	//   ....[11]....
        /*0120*/ 	.word	0x00000f80


	//   ....[12]....
        /*0124*/ 	.word	0x000013f0


	//   ....[13]....
        /*0128*/ 	.word	0x00001430


	//   ....[14]....
        /*012c*/ 	.word	0x00001450


	//   ....[15]....
        /*0130*/ 	.word	0x000015b0


	//   ....[16]....
        /*0134*/ 	.word	0x000015d0


	//   ....[17]....
        /*0138*/ 	.word	0x000015f0


	//   ....[18]....
        /*013c*/ 	.word	0x000019b0


	//   ....[19]....
        /*0140*/ 	.word	0x00001a10


	//   ....[20]....
        /*0144*/ 	.word	0x00001a70


	//   ....[21]....
        /*0148*/ 	.word	0x00001c20


	//   ....[22]....
        /*014c*/ 	.word	0x00001c80


	//   ....[23]....
        /*0150*/ 	.word	0x00001ce0


	//   ....[24]....
        /*0154*/ 	.word	0x00001d60


	//   ....[25]....
        /*0158*/ 	.word	0x00001df0


	//   ....[26]....
        /*015c*/ 	.word	0x00001e50


	//   ....[27]....
        /*0160*/ 	.word	0x00002000


	//   ....[28]....
        /*0164*/ 	.word	0x00002060


	//   ....[29]....
        /*0168*/ 	.word	0x000020c0


	//   ....[30]....
        /*016c*/ 	.word	0x00002140


	//   ....[31]....
        /*0170*/ 	.word	0x000021d0


	//   ....[32]....
        /*0174*/ 	.word	0x00002230


	//   ....[33]....
        /*0178*/ 	.word	0x000023e0


	//   ....[34]....
        /*017c*/ 	.word	0x00002440


	//   ....[35]....
        /*0180*/ 	.word	0x000024a0


	//----- nvinfo : EIATTR_VRC_CTA_INIT_COUNT
	.align		4
.L_7715:
        /*0184*/ 	.byte	0x02, 0x4a
	.zero		1
	.zero		1


	//----- nvinfo : EIATTR_SYSCALL_OFFSETS
	.align		4
        /*0188*/ 	.byte	0x04, 0x46
        /*018a*/ 	.short	(.L_7717 - .L_7716)


	//   ....[0]....
.L_7716:
        /*018c*/ 	.word	0x00000170


	//----- nvinfo : EIATTR_EXIT_INSTR_OFFSETS
	.align		4
.L_7717:
        /*0190*/ 	.byte	0x04, 0x1c
        /*0192*/ 	.short	(.L_7719 - .L_7718)


	//   ....[0]....
.L_7718:
        /*0194*/ 	.word	0x00000220


	//   ....[1]....
        /*0198*/ 	.word	0x00000c10


	//   ....[2]....
        /*019c*/ 	.word	0x00001950


	//----- nvinfo : EIATTR_CRS_STACK_SIZE
	.align		4
.L_7719:
        /*01a0*/ 	.byte	0x04, 0x1e
        /*01a2*/ 	.short	(.L_7721 - .L_7720)
.L_7720:
        /*01a4*/ 	.word	0x00000000


	//----- nvinfo : EIATTR_CBANK_PARAM_SIZE
	.align		4
.L_7721:
        /*01a8*/ 	.byte	0x03, 0x19
        /*01aa*/ 	.short	0x0030


	//----- nvinfo : EIATTR_PARAM_CBANK
	.align		4
        /*01ac*/ 	.byte	0x04, 0x0a
        /*01ae*/ 	.short	(.L_7723 - .L_7722)
	.align		4
.L_7722:
        /*01b0*/ 	.word	index@(.nv.constant0._Z15SoftmaxWarpImplI10DirectLoadI13__nv_bfloat16fE11DirectStoreIfS1_EfLi2ELi2ELi8ELi1ELb0EL9Algorithm0EEvT_T0_ll)
        /*01b4*/ 	.short	0x0380
        /*01b6*/ 	.short	0x0030


	//----- nvinfo : EIATTR_SW_WAR
	.align		4
.L_7723:
        /*01b8*/ 	.byte	0x04, 0x36
        /*01ba*/ 	.short	(.L_7725 - .L_7724)
.L_7724:
        /*01bc*/ 	.word	0x00000008
.L_7725:


//--------------------- .nv.info._Z15SoftmaxWarpImplI10DirectLoadI13__nv_bfloat16fE11DirectStoreIfS1_EfLi2ELi2ELi8ELi2ELb1EL9Algorithm0EEvT_T0_ll --------------------------
	.section	.nv.info._Z15SoftmaxWarpImplI10DirectLoadI13__nv_bfloat16fE11DirectStoreIfS1_EfLi2ELi2ELi8ELi2ELb1EL9Algorithm0EEvT_T0_ll,"",@"SHT_CUDA_INFO"
	.sectionflags	@""
	.align	4


	//----- nvinfo : EIATTR_CUDA_API_VERSION
	.align		4
        /*0000*/ 	.byte	0x04, 0x37
        /*0002*/ 	.short	(.L_7727 - .L_7726)
.L_7726:
        /*0004*/ 	.word	0x00000082


	//----- nvinfo : EIATTR_KPARAM_INFO
	.align		4
.L_7727:
        /*0008*/ 	.byte	0x04, 0x17
        /*000a*/ 	.short	(.L_7729 - .L_7728)
.L_7728:
        /*000c*/ 	.word	0x00000000
        /*0010*/ 	.short	0x0003
        /*0012*/ 	.short	0x0028
        /*0014*/ 	.byte	0x00, 0xf0, 0x21, 0x00


	//----- nvinfo : EIATTR_KPARAM_INFO
	.align		4
.L_7729:
        /*0018*/ 	.byte	0x04, 0x17
        /*001a*/ 	.short	(.L_7731 - .L_7730)
.L_7730:
        /*001c*/ 	.word	0x00000000
        /*0020*/ 	.short	0x0002
        /*0022*/ 	.short	0x0020
        /*0024*/ 	.byte	0x00, 0xf0, 0x21, 0x00


	//----- nvinfo : EIATTR_KPARAM_INFO
	.align		4
.L_7731:
        /*0028*/ 	.byte	0x04, 0x17
        /*002a*/ 	.short	(.L_7733 - .L_7732)
.L_7732:
        /*002c*/ 	.word	0x00000000
        /*0030*/ 	.short	0x0001
        /*0032*/ 	.short	0x0010
        /*0034*/ 	.byte	0x00, 0xf0, 0x41, 0x00


	//----- nvinfo : EIATTR_KPARAM_INFO
	.align		4
.L_7733:
        /*0038*/ 	.byte	0x04, 0x17
        /*003a*/ 	.short	(.L_7735 - .L_7734)
.L_7734:
        /*003c*/ 	.word	0x00000000
        /*0040*/ 	.short	0x0000
        /*0042*/ 	.short	0x0000
        /*0044*/ 	.byte	0x00, 0xf0, 0x41, 0x00


	//----- nvinfo : EIATTR_SPARSE_MMA_MASK
	.align		4
.L_7735:
        /*0048*/ 	.byte	0x03, 0x50
        /*004a*/ 	.short	0x0000


	//----- nvinfo : EIATTR_MAXREG_COUNT
	.align		4
        /*004c*/ 	.byte	0x03, 0x1b
        /*004e*/ 	.short	0x00ff


	//----- nvinfo : EIATTR_EXTERNS
	.align		4
        /*0050*/ 	.byte	0x04, 0x0f
        /*0052*/ 	.short	(.L_7737 - .L_7736)


	//   ....[0]....
	.align		4
.L_7736:
        /*0054*/ 	.word	index@(__assertfail)


	//----- nvinfo : EIATTR_MERCURY_ISA_VERSION
	.align		4
.L_7737:
        /*0058*/ 	.byte	0x03, 0x5f
        /*005a*/ 	.short	0x0101


	//----- nvinfo : EIATTR_COOP_GROUP_MASK_REGIDS
	.align		4
        /*005c*/ 	.byte	0x04, 0x29
        /*005e*/ 	.short	(.L_7739 - .L_7738)


	//   ....[0]....
.L_7738:
        /*0060*/ 	.word	0xffffffff


	//   ....[1]....
        /*0064*/ 	.word	0xffffffff


	//   ....[2]....
        /*0068*/ 	.word	0xffffffff


	//   ....[3]....
        /*006c*/ 	.word	0xffffffff


	//   ....[4]....
        /*0070*/ 	.word	0xffffffff


	//   ....[5]....
        /*0074*/ 	.word	0xffffffff


	//   ....[6]....
        /*0078*/ 	.word	0xffffffff


	//   ....[7]....
        /*007c*/ 	.word	0xffffffff


	//   ....[8]....
        /*0080*/ 	.word	0xffffffff


	//   ....[9]....
        /*0084*/ 	.word	0xffffffff


	//   ....[10]....
        /*0088*/ 	.word	0xffffffff


	//   ....[11]....
        /*008c*/ 	.word	0xffffffff


	//   ....[12]....
        /*0090*/ 	.word	0x0500000f


	//   ....[13]....
        /*0094*/ 	.word	0x0500000f


	//   ....[14]....
        /*0098*/ 	.word	0x0500000f


	//   ....[15]....
        /*009c*/ 	.word	0x0500000f


	//   ....[16]....
        /*00a0*/ 	.word	0x0500000f


	//   ....[17]....
        /*00a4*/ 	.word	0x0500000f


	//   ....[18]....
        /*00a8*/ 	.word	0x0500000f


	//   ....[19]....
        /*00ac*/ 	.word	0x0500000f


	//   ....[20]....
        /*00b0*/ 	.word	0x0500000f


	//   ....[21]....
        /*00b4*/ 	.word	0x0500000f


	//   ....[22]....
        /*00b8*/ 	.word	0x0500000f


	//   ....[23]....
        /*00bc*/ 	.word	0x0500000f


	//----- nvinfo : EIATTR_COOP_GROUP_INSTR_OFFSETS
	.align		4
.L_7739:
        /*00c0*/ 	.byte	0x04, 0x28
        /*00c2*/ 	.short	(.L_7741 - .L_7740)


	//   ....[0]....
.L_7740:
        /*00c4*/ 	.word	0x00000590


	//   ....[1]....
        /*00c8*/ 	.word	0x000005a0


	//   ....[2]....
        /*00cc*/ 	.word	0x000005e0


	//   ....[3]....
        /*00d0*/ 	.word	0x00000600


	//   ....[4]....
        /*00d4*/ 	.word	0x00000630


	//   ....[5]....
        /*00d8*/ 	.word	0x00000640


	//   ....[6]....
        /*00dc*/ 	.word	0x000008c0


	//   ....[7]....
        /*00e0*/ 	.word	0x00000900


	//   ....[8]....
        /*00e4*/ 	.word	0x00000920


	//   ....[9]....
        /*00e8*/ 	.word	0x00000940


	//   ....[10]....
        /*00ec*/ 	.word	0x00000960


	//   ....[11]....
        /*00f0*/ 	.word	0x00000980


	//   ....[12]....
        /*00f4*/ 	.word	0x00001030


	//   ....[13]....
        /*00f8*/ 	.word	0x000010d0


	//   ....[14]....
        /*00fc*/ 	.word	0x00001150


	//   ....[15]....
        /*0100*/ 	.word	0x000011b0


	//   ....[16]....
        /*0104*/ 	.word	0x000012a0


	//   ....[17]....
        /*0108*/ 	.word	0x00001390


	//   ....[18]....
        /*010c*/ 	.word	0x00001430


	//   ....[19]....
        /*0110*/ 	.word	0x00001560


	//   ....[20]....
        /*0114*/ 	.word	0x00001610


	//   ....[21]....
        /*0118*/ 	.word	0x00001670


	//   ....[22]....
        /*011c*/ 	.word	0x000016f0


	//   ....[23]....
        /*0120*/ 	.word	0x00001760


	//----- nvinfo : EIATTR_VRC_CTA_INIT_COUNT
	.align		4
.L_7741:
        /*0124*/ 	.byte	0x02, 0x4a
	.zero		1
	.zero		1


	//----- nvinfo : EIATTR_SYSCALL_OFFSETS
	.align		4
        /*0128*/ 	.byte	0x04, 0x46
        /*012a*/ 	.short	(.L_7743 - .L_7742)


	//   ....[0]....
.L_7742:
        /*012c*/ 	.word	0x00000170


	//----- nvinfo : EIATTR_EXIT_INSTR_OFFSETS
	.align		4
.L_7743:
        /*0130*/ 	.byte	0x04, 0x1c
        /*0132*/ 	.short	(.L_7745 - .L_7744)


	//   ....[0]....
.L_7744:
        /*0134*/ 	.word	0x00000230


	//   ....[1]....
        /*0138*/ 	.word	0x00000fc0


	//----- nvinfo : EIATTR_CRS_STACK_SIZE
	.align		4
.L_7745:
        /*013c*/ 	.byte	0x04, 0x1e
        /*013e*/ 	.short	(.L_7747 - .L_7746)
.L_7746:
        /*0140*/ 	.word	0x00000000


	//----- nvinfo : EIATTR_CBANK_PARAM_SIZE
	.align		4
.L_7747:
        /*0144*/ 	.byte	0x03, 0x19
        /*0146*/ 	.short	0x0030


	//----- nvinfo : EIATTR_PARAM_CBANK
	.align		4
        /*0148*/ 	.byte	0x04, 0x0a
        /*014a*/ 	.short	(.L_7749 - .L_7748)
	.align		4
.L_7748:
        /*014c*/ 	.word	index@(.nv.constant0._Z15SoftmaxWarpImplI10DirectLoadI13__nv_bfloat16fE11DirectStoreIfS1_EfLi2ELi2ELi8ELi2ELb1EL9Algorithm0EEvT_T0_ll)
        /*0150*/ 	.short	0x0380
        /*0152*/ 	.short	0x0030


	//----- nvinfo : EIATTR_SW_WAR
	.align		4
.L_7749:
        /*0154*/ 	.byte	0x04, 0x36
        /*0156*/ 	.short	(.L_7751 - .L_7750)
.L_7750:
        /*0158*/ 	.word	0x00000008
.L_7751:


//--------------------- .nv.info._Z15SoftmaxWarpImplI10DirectLoadI13__nv_bfloat16fE11DirectStoreIfS1_EfLi2ELi2ELi8ELi2ELb0EL9Algorithm0EEvT_T0_ll --------------------------
	.section	.nv.info._Z15SoftmaxWarpImplI10DirectLoadI13__nv_bfloat16fE11DirectStoreIfS1_EfLi2ELi2ELi8ELi2ELb0EL9Algorithm0EEvT_T0_ll,"",@"SHT_CUDA_INFO"
	.sectionflags	@""
	.align	4


	//----- nvinfo : EIATTR_CUDA_API_VERSION
	.align		4
        /*0000*/ 	.byte	0x04, 0x37
        /*0002*/ 	.short	(.L_7753 - .L_7752)
.L_7752:
        /*0004*/ 	.word	0x00000082


	//----- nvinfo : EIATTR_KPARAM_INFO
	.align		4
.L_7753:
        /*0008*/ 	.byte	0x04, 0x17
        /*000a*/ 	.short	(.L_7755 - .L_7754)
.L_7754:
        /*000c*/ 	.word	0x00000000
        /*0010*/ 	.short	0x0003
        /*0012*/ 	.short	0x0028
        /*0014*/ 	.byte	0x00, 0xf0, 0x21, 0x00


	//----- nvinfo : EIATTR_KPARAM_INFO
	.align		4
.L_7755:
        /*0018*/ 	.byte	0x04, 0x17
        /*001a*/ 	.short	(.L_7757 - .L_7756)
.L_7756:
        /*001c*/ 	.word	0x00000000
        /*0020*/ 	.short	0x0002
        /*0022*/ 	.short	0x0020
        /*0024*/ 	.byte	0x00, 0xf0, 0x21, 0x00


	//----- nvinfo : EIATTR_KPARAM_INFO
	.align		4
.L_7757:
        /*0028*/ 	.byte	0x04, 0x17
        /*002a*/ 	.short	(.L_7759 - .L_7758)
.L_7758:
        /*002c*/ 	.word	0x00000000
        /*0030*/ 	.short	0x0001
        /*0032*/ 	.short	0x0010
        /*0034*/ 	.byte	0x00, 0xf0, 0x41, 0x00


	//----- nvinfo : EIATTR_KPARAM_INFO
	.align		4
.L_7759:
        /*0038*/ 	.byte	0x04, 0x17
        /*003a*/ 	.short	(.L_7761 - .L_7760)
.L_7760:
        /*003c*/ 	.word	0x00000000
        /*0040*/ 	.short	0x0000
        /*0042*/ 	.short	0x0000
        /*0044*/ 	.byte	0x00, 0xf0, 0x41, 0x00


	//----- nvinfo : EIATTR_SPARSE_MMA_MASK
	.align		4
.L_7761:
        /*0048*/ 	.byte	0x03, 0x50
        /*004a*/ 	.short	0x0000


	//----- nvinfo : EIATTR_MAXREG_COUNT
	.align		4
        /*004c*/ 	.byte	0x03, 0x1b
        /*004e*/ 	.short	0x00ff


	//----- nvinfo : EIATTR_EXTERNS
	.align		4
        /*0050*/ 	.byte	0x04, 0x0f
        /*0052*/ 	.short	(.L_7763 - .L_7762)


	//   ....[0]....
	.align		4
.L_7762:
        /*0054*/ 	.word	index@(__assertfail)


	//----- nvinfo : EIATTR_MERCURY_ISA_VERSION
	.align		4
.L_7763:
        /*0058*/ 	.byte	0x03, 0x5f
        /*005a*/ 	.short	0x0101


	//----- nvinfo : EIATTR_COOP_GROUP_MASK_REGIDS
	.align		4
        /*005c*/ 	.byte	0x04, 0x29
        /*005e*/ 	.short	(.L_7765 - .L_7764)


	//   ....[0]....
.L_7764:
        /*0060*/ 	.word	0xffffffff


	//   ....[1]....
        /*0064*/ 	.word	0xffffffff


	//   ....[2]....
        /*0068*/ 	.word	0xffffffff


	//   ....[3]....
        /*006c*/ 	.word	0xffffffff


	//   ....[4]....
        /*0070*/ 	.word	0xffffffff


	//   ....[5]....
        /*0074*/ 	.word	0xffffffff


	//   ....[6]....
        /*0078*/ 	.word	0xffffffff


	//   ....[7]....
        /*007c*/ 	.word	0xffffffff


	//   ....[8]....
        /*0080*/ 	.word	0xffffffff


	//   ....[9]....
        /*0084*/ 	.word	0xffffffff


	//   ....[10]....
        /*0088*/ 	.word	0xffffffff


	//   ....[11]....
        /*008c*/ 	.word	0xffffffff


	//   ....[12]....
        /*0090*/ 	.word	0x0500000f


	//   ....[13]....
        /*0094*/ 	.word	0x0500000f


	//   ....[14]....
        /*0098*/ 	.word	0x0500000f


	//   ....[15]....
        /*009c*/ 	.word	0x0500000f


	//   ....[16]....
        /*00a0*/ 	.word	0x0500000f


	//   ....[17]....
        /*00a4*/ 	.word	0x0500000f


	//   ....[18]....
        /*00a8*/ 	.word	0x0500000f


	//   ....[19]....
        /*00ac*/ 	.word	0x0500000f


	//   ....[20]....
        /*00b0*/ 	.word	0x0500000f


	//   ....[21]....
        /*00b4*/ 	.word	0x0500000f


	//   ....[22]....
        /*00b8*/ 	.word	0x0500000f


	//   ....[23]....
        /*00bc*/ 	.word	0x0500000f


	//----- nvinfo : EIATTR_COOP_GROUP_INSTR_OFFSETS
	.align		4
.L_7765:
        /*00c0*/ 	.byte	0x04, 0x28
        /*00c2*/ 	.short	(.L_7767 - .L_7766)


	//   ....[0]....
.L_7766:
        /*00c4*/ 	.word	0x00000480


	//   ....[1]....
        /*00c8*/ 	.word	0x00000490


	//   ....[2]....
        /*00cc*/ 	.word	0x000004d0


	//   ....[3]....
        /*00d0*/ 	.word	0x000004f0


	//   ....[4]....
        /*00d4*/ 	.word	0x00000520


	//   ....[5]....
        /*00d8*/ 	.word	0x00000530


	//   ....[6]....
        /*00dc*/ 	.word	0x000007b0


	//   ....[7]....
        /*00e0*/ 	.word	0x000007f0


	//   ....[8]....
        /*00e4*/ 	.word	0x00000810


	//   ....[9]....
        /*00e8*/ 	.word	0x00000830


	//   ....[10]....
        /*00ec*/ 	.word	0x00000850


	//   ....[11]....
        /*00f0*/ 	.word	0x00000870


	//   ....[12]....
        /*00f4*/ 	.word	0x00000e70


	//   ....[13]....
        /*00f8*/ 	.word	0x00000f10


	//   ....[14]....
        /*00fc*/ 	.word	0x00000f80


	//   ....[15]....
        /*0100*/ 	.word	0x00000fe0


	//   ....[16]....
        /*0104*/ 	.word	0x000010b0


	//   ....[17]....
        /*0108*/ 	.word	0x000011c0


	//   ....[18]....
        /*010c*/ 	.word	0x00001270


	//   ....[19]....
        /*0110*/ 	.word	0x000013a0


	//   ....[20]....
        /*0114*/ 	.word	0x00001450


	//   ....[21]....
        /*0118*/ 	.word	0x000014b0


	//   ....[22]....
        /*011c*/ 	.word	0x00001530


	//   ....[23]....
        /*0120*/ 	.word	0x000015a0


	//----- nvinfo : EIATTR_VRC_CTA_INIT_COUNT
	.align		4
.L_7767:
        /*0124*/ 	.byte	0x02, 0x4a
	.zero		1
	.zero		1


	//----- nvinfo : EIATTR_SYSCALL_OFFSETS
	.align		4
        /*0128*/ 	.byte	0x04, 0x46
        /*012a*/ 	.short	(.L_7769 - .L_7768)


	//   ....[0]....
.L_7768:
        /*012c*/ 	.word	0x00000170


	//----- nvinfo : EIATTR_EXIT_INSTR_OFFSETS
	.align		4
.L_7769:
        /*0130*/ 	.byte	0x04, 0x1c
        /*0132*/ 	.short	(.L_7771 - .L_7770)


	//   ....[0]....
.L_7770:
        /*0134*/ 	.word	0x00000230


	//   ....[1]....
        /*0138*/ 	.word	0x00000e00


	//----- nvinfo : EIATTR_CRS_STACK_SIZE
	.align		4
.L_7771:
        /*013c*/ 	.byte	0x04, 0x1e
        /*013e*/ 	.short	(.L_7773 - .L_7772)
.L_7772:
        /*0140*/ 	.word	0x00000000


	//----- nvinfo : EIATTR_CBANK_PARAM_SIZE
	.align		4
.L_7773:
        /*0144*/ 	.byte	0x03, 0x19
        /*0146*/ 	.short	0x0030


	//----- nvinfo : EIATTR_PARAM_CBANK
	.align		4
        /*0148*/ 	.byte	0x04, 0x0a
        /*014a*/ 	.short	(.L_7775 - .L_7774)
	.align		4
.L_7774:
        /*014c*/ 	.word	index@(.nv.constant0._Z15SoftmaxWarpImplI10DirectLoadI13__nv_bfloat16fE11DirectStoreIfS1_EfLi2ELi2ELi8ELi2ELb0EL9Algorithm0EEvT_T0_ll)
        /*0150*/ 	.short	0x0380
        /*0152*/ 	.short	0x0030


	//----- nvinfo : EIATTR_SW_WAR
	.align		4
.L_7775:
        /*0154*/ 	.byte	0x04, 0x36
        /*0156*/ 	.short	(.L_7777 - .L_7776)
.L_7776:
        /*0158*/ 	.word	0x00000008
.L_7777:


//--------------------- .nv.info._Z15SoftmaxWarpImplI10DirectLoadI13__nv_bfloat16fE11DirectStoreIfS1_EfLi2ELi2ELi4ELi1ELb1EL9Algorithm0EEvT_T0_ll --------------------------
	.section	.nv.info._Z15SoftmaxWarpImplI10DirectLoadI13__nv_bfloat16fE11DirectStoreIfS1_EfLi2ELi2ELi4ELi1ELb1EL9Algorithm0EEvT_T0_ll,"",@"SHT_CUDA_INFO"
	.sectionflags	@""
	.align	4


	//----- nvinfo : EIATTR_CUDA_API_VERSION
	.align		4
        /*0000*/ 	.byte	0x04, 0x37
        /*0002*/ 	.short	(.L_7779 - .L_7778)
.L_7778:
        /*0004*/ 	.word	0x00000082


	//----- nvinfo : EIATTR_KPARAM_INFO
	.align		4
.L_7779:
        /*0008*/ 	.byte	0x04, 0x17
        /*000a*/ 	.short	(.L_7781 - .L_7780)
.L_7780:
        /*000c*/ 	.word	0x00000000
        /*0010*/ 	.short	0x0003
        /*0012*/ 	.short	0x0028
        /*0014*/ 	.byte	0x00, 0xf0, 0x21, 0x00


	//----- nvinfo : EIATTR_KPARAM_INFO
	.align		4
.L_7781:
        /*0018*/ 	.byte	0x04, 0x17
        /*001a*/ 	.short	(.L_7783 - .L_7782)
.L_7782:
        /*001c*/ 	.word	0x00000000
        /*0020*/ 	.short	0x0002
        /*0022*/ 	.short	0x0020
        /*0024*/ 	.byte	0x00, 0xf0, 0x21, 0x00


	//----- nvinfo : EIATTR_KPARAM_INFO
	.align		4
.L_7783:
        /*0028*/ 	.byte	0x04, 0x17
        /*002a*/ 	.short	(.L_7785 - .L_7784)
.L_7784:
        /*002c*/ 	.word	0x00000000
        /*0030*/ 	.short	0x0001
        /*0032*/ 	.short	0x0010
        /*0034*/ 	.byte	0x00, 0xf0, 0x41, 0x00


	//----- nvinfo : EIATTR_KPARAM_INFO
	.align		4
.L_7785:
        /*0038*/ 	.byte	0x04, 0x17
        /*003a*/ 	.short	(.L_7787 - .L_7786)
.L_7786:
        /*003c*/ 	.word	0x00000000
        /*0040*/ 	.short	0x0000
        /*0042*/ 	.short	0x0000
        /*0044*/ 	.byte	0x00, 0xf0, 0x41, 0x00


	//----- nvinfo : EIATTR_SPARSE_MMA_MASK
	.align		4
.L_7787:
        /*0048*/ 	.byte	0x03, 0x50
        /*004a*/ 	.short	0x0000


	//----- nvinfo : EIATTR_MAXREG_COUNT
	.align		4
        /*004c*/ 	.byte	0x03, 0x1b
        /*004e*/ 	.short	0x00ff


	//----- nvinfo : EIATTR_EXTERNS
	.align		4
        /*0050*/ 	.byte	0x04, 0x0f
        /*0052*/ 	.short	(.L_7789 - .L_7788)


	//   ....[0]....
	.align		4
.L_7788:
        /*0054*/ 	.word	index@(__assertfail)


	//----- nvinfo : EIATTR_MERCURY_ISA_VERSION
	.align		4
.L_7789:
        /*0058*/ 	.byte	0x03, 0x5f
        /*005a*/ 	.short	0x0101


	//----- nvinfo : EIATTR_COOP_GROUP_MASK_REGIDS
	.align		4
        /*005c*/ 	.byte	0x04, 0x29
        /*005e*/ 	.short	(.L_7791 - .L_7790)


	//   ....[0]....
.L_7790:
        /*0060*/ 	.word	0xffffffff


	//   ....[1]....
        /*0064*/ 	.word	0xffffffff


	//   ....[2]....
        /*0068*/ 	.word	0xffffffff


	//   ....[3]....
        /*006c*/ 	.word	0xffffffff


	//   ....[4]....
        /*0070*/ 	.word	0xffffffff


	//   ....[5]....
        /*0074*/ 	.word	0xffffffff


	//   ....[6]....
        /*0078*/ 	.word	0xffffffff


	//   ....[7]....
        /*007c*/ 	.word	0xffffffff


	//   ....[8]....
        /*0080*/ 	.word	0xffffffff


	//   ....[9]....
        /*0084*/ 	.word	0xffffffff


	//   ....[10]....
        /*0088*/ 	.word	0xffffffff


	//   ....[11]....
        /*008c*/ 	.word	0xffffffff


	//   ....[12]....
        /*0090*/ 	.word	0x0500000f


	//   ....[13]....
        /*0094*/ 	.word	0x0500000f


	//   ....[14]....
        /*0098*/ 	.word	0x0500000f


	//   ....[15]....
        /*009c*/ 	.word	0x0500000f


	//   ....[16]....
        /*00a0*/ 	.word	0x0500000f


	//   ....[17]....
        /*00a4*/ 	.word	0x0500000f


	//   ....[18]....
        /*00a8*/ 	.word	0x0500000f


	//   ....[19]....
        /*00ac*/ 	.word	0x0500000f


	//   ....[20]....
        /*00b0*/ 	.word	0x0500000f


	//   ....[21]....
        /*00b4*/ 	.word	0x0500000f


	//   ....[22]....
        /*00b8*/ 	.word	0x0500000f


	//   ....[23]....
        /*00bc*/ 	.word	0x0500000f


	//----- nvinfo : EIATTR_COOP_GROUP_INSTR_OFFSETS
	.align		4
.L_7791:
        /*00c0*/ 	.byte	0x04, 0x28
        /*00c2*/ 	.short	(.L_7793 - .L_7792)


	//   ....[0]....
.L_7792:
        /*00c4*/ 	.word	0x00000730


	//   ....[1]....
        /*00c8*/ 	.word	0x00000770


	//   ....[2]....
        /*00cc*/ 	.word	0x000008d0


	//   ....[3]....
        /*00d0*/ 	.word	0x000008f0


	//   ....[4]....
        /*00d4*/ 	.word	0x00000e40


	//   ....[5]....
        /*00d8*/ 	.word	0x00000e80


	//   ....[6]....
        /*00dc*/ 	.word	0x00000fe0


	//   ....[7]....
        /*00e0*/ 	.word	0x00001000


	//   ....[8]....
        /*00e4*/ 	.word	0x00001520


	//   ....[9]....
        /*00e8*/ 	.word	0x00001560


	//   ....[10]....
        /*00ec*/ 	.word	0x000016c0


	//   ....[11]....
        /*00f0*/ 	.word	0x000016e0


	//   ....[12]....
        /*00f4*/ 	.word	0x00001ae0


	//   ....[13]....
        /*00f8*/ 	.word	0x00001b40


	//   ....[14]....
        /*00fc*/ 	.word	0x00001ce0


	//   ....[15]....
        /*0100*/ 	.word	0x00001d40


	//   ....[16]....
        /*0104*/ 	.word	0x00001dc0


	//   ....[17]....
        /*0108*/ 	.word	0x00001e60


	//   ....[18]....
        /*010c*/ 	.word	0x00002000


	//   ....[19]....
        /*0110*/ 	.word	0x00002060


	//   ....[20]....
        /*0114*/ 	.word	0x000020e0


	//   ....[21]....
        /*0118*/ 	.word	0x00002180


	//   ....[22]....
        /*011c*/ 	.word	0x00002320


	//   ....[23]....
        /*0120*/ 	.word	0x00002380


	//----- nvinfo : EIATTR_VRC_CTA_INIT_COUNT
	.align		4
.L_7793:
        /*0124*/ 	.byte	0x02, 0x4a
	.zero		1
	.zero		1


	//----- nvinfo : EIATTR_SYSCALL_OFFSETS
	.align		4
        /*0128*/ 	.byte	0x04, 0x46
        /*012a*/ 	.short	(.L_7795 - .L_7794)


	//   ....[0]....
.L_7794:
        /*012c*/ 	.word	0x00000170


	//----- nvinfo : EIATTR_EXIT_INSTR_OFFSETS
	.align		4
.L_7795:
        /*0130*/ 	.byte	0x04, 0x1c
        /*0132*/ 	.short	(.L_7797 - .L_7796)


	//   ....[0]....
.L_7796:
        /*0134*/ 	.word	0x00000220


	//   ....[1]....
        /*0138*/ 	.word	0x00000c60


	//   ....[2]....
        /*013c*/ 	.word	0x00001a70


	//----- nvinfo : EIATTR_CRS_STACK_SIZE
	.align		4
.L_7797:
        /*0140*/ 	.byte	0x04, 0x1e
        /*0142*/ 	.short	(.L_7799 - .L_7798)
.L_7798:
        /*0144*/ 	.word	0x00000000


	//----- nvinfo : EIATTR_CBANK_PARAM_SIZE
	.align		4
.L_7799:
        /*0148*/ 	.byte	0x03, 0x19
        /*014a*/ 	.short	0x0030


	//----- nvinfo : EIATTR_PARAM_CBANK
	.align		4
        /*014c*/ 	.byte	0x04, 0x0a
        /*014e*/ 	.short	(.L_7801 - .L_7800)
	.align		4
.L_7800:
        /*0150*/ 	.word	index@(.nv.constant0._Z15SoftmaxWarpImplI10DirectLoadI13__nv_bfloat16fE11DirectStoreIfS1_EfLi2ELi2ELi4ELi1ELb1EL9Algorithm0EEvT_T0_ll)
        /*0154*/ 	.short	0x0380
        /*0156*/ 	.short	0x0030


	//----- nvinfo : EIATTR_SW_WAR
	.align		4
.L_7801:
        /*0158*/ 	.byte	0x04, 0x36
        /*015a*/ 	.short	(.L_7803 - .L_7802)
.L_7802:
        /*015c*/ 	.word	0x00000008
.L_7803:


//--------------------- .nv.info._Z15SoftmaxWarpImplI10DirectLoadI13__nv_bfloat16fE11DirectStoreIfS1_EfLi2ELi2ELi4ELi1ELb0EL9Algorithm0EEvT_T0_ll --------------------------
	.section	.nv.info._Z15SoftmaxWarpImplI10DirectLoadI13__nv_bfloat16fE11DirectStoreIfS1_EfLi2ELi2ELi4ELi1ELb0EL9Algorithm0EEvT_T0_ll,"",@"SHT_CUDA_INFO"
	.sectionflags	@""
	.align	4


	//----- nvinfo : EIATTR_CUDA_API_VERSION
	.align		4
        /*0000*/ 	.byte	0x04, 0x37
        /*0002*/ 	.short	(.L_7805 - .L_7804)
.L_7804:
        /*0004*/ 	.word	0x00000082


	//----- nvinfo : EIATTR_KPARAM_INFO
	.align		4
.L_7805:
        /*0008*/ 	.byte	0x04, 0x17
        /*000a*/ 	.short	(.L_7807 - .L_7806)
.L_7806:
        /*000c*/ 	.word	0x00000000
        /*0010*/ 	.short	0x0003
        /*0012*/ 	.short	0x0028
        /*0014*/ 	.byte	0x00, 0xf0, 0x21, 0x00


	//----- nvinfo : EIATTR_KPARAM_INFO
	.align		4
.L_7807:
        /*0018*/ 	.byte	0x04, 0x17
        /*001a*/ 	.short	(.L_7809 - .L_7808)
.L_7808:
        /*001c*/ 	.word	0x00000000
        /*0020*/ 	.short	0x0002
        /*0022*/ 	.short	0x0020
        /*0024*/ 	.byte	0x00, 0xf0, 0x21, 0x00


	//----- nvinfo : EIATTR_KPARAM_INFO
	.align		4
.L_7809:
        /*0028*/ 	.byte	0x04, 0x17
        /*002a*/ 	.short	(.L_7811 - .L_7810)
.L_7810:
        /*002c*/ 	.word	0x00000000
        /*0030*/ 	.short	0x0001
        /*0032*/ 	.short	0x0010
        /*0034*/ 	.byte	0x00, 0xf0, 0x41, 0x00


	//----- nvinfo : EIATTR_KPARAM_INFO
	.align		4
.L_7811:
        /*0038*/ 	.byte	0x04, 0x17
        /*003a*/ 	.short	(.L_7813 - .L_7812)
.L_7812:
        /*003c*/ 	.word	0x00000000
        /*0040*/ 	.short	0x0000
        /*0042*/ 	.short	0x0000
        /*0044*/ 	.byte	0x00, 0xf0, 0x41, 0x00


	//----- nvinfo : EIATTR_SPARSE_MMA_MASK
	.align		4
.L_7813:
        /*0048*/ 	.byte	0x03, 0x50
        /*004a*/ 	.short	0x0000


	//----- nvinfo : EIATTR_MAXREG_COUNT
	.align		4
        /*004c*/ 	.byte	0x03, 0x1b
        /*004e*/ 	.short	0x00ff


	//----- nvinfo : EIATTR_EXTERNS
	.align		4
        /*0050*/ 	.byte	0x04, 0x0f
        /*0052*/ 	.short	(.L_7815 - .L_7814)


	//   ....[0]....
	.align		4
.L_7814:
        /*0054*/ 	.word	index@(__assertfail)


	//----- nvinfo : EIATTR_MERCURY_ISA_VERSION
	.align		4
.L_7815:
        /*0058*/ 	.byte	0x03, 0x5f
        /*005a*/ 	.short	0x0101


	//----- nvinfo : EIATTR_COOP_GROUP_MASK_REGIDS
	.align		4
        /*005c*/ 	.byte	0x04, 0x29
        /*005e*/ 	.short	(.L_7817 - .L_7816)


	//   ....[0]....
.L_7816:
        /*0060*/ 	.word	0xffffffff


	//   ....[1]....
        /*0064*/ 	.word	0xffffffff


	//   ....[2]....
        /*0068*/ 	.word	0xffffffff


	//   ....[3]....
        /*006c*/ 	.word	0xffffffff


	//   ....[4]....
        /*0070*/ 	.word	0xffffffff


	//   ....[5]....
        /*0074*/ 	.word	0xffffffff


	//   ....[6]....
        /*0078*/ 	.word	0xffffffff


	//   ....[7]....
        /*007c*/ 	.word	0xffffffff


	//   ....[8]....
        /*0080*/ 	.word	0xffffffff


	//   ....[9]....
        /*0084*/ 	.word	0xffffffff


	//   ....[10]....
        /*0088*/ 	.word	0xffffffff


	//   ....[11]....
        /*008c*/ 	.word	0xffffffff


	//   ....[12]....
        /*0090*/ 	.word	0x0500000f


	//   ....[13]....
        /*0094*/ 	.word	0x0500000f


	//   ....[14]....
        /*0098*/ 	.word	0x0500000f


	//   ....[15]....
        /*009c*/ 	.word	0x0500000f


	//   ....[16]....
        /*00a0*/ 	.word	0x0500000f


	//   ....[17]....
        /*00a4*/ 	.word	0x0500000f


	//   ....[18]....
        /*00a8*/ 	.word	0x0500000f


	//   ....[19]....
        /*00ac*/ 	.word	0x0500000f


	//   ....[20]....
        /*00b0*/ 	.word	0x0500000f


	//   ....[21]....
        /*00b4*/ 	.word	0x0500000f


	//   ....[22]....
        /*00b8*/ 	.word	0x0500000f


	//   ....[23]....
        /*00bc*/ 	.word	0x0500000f


	//----- nvinfo : EIATTR_COOP_GROUP_INSTR_OFFSETS
	.align		4
.L_7817:
        /*00c0*/ 	.byte	0x04, 0x28
        /*00c2*/ 	.short	(.L_7819 - .L_7818)


	//   ....[0]....
.L_7818:
        /*00c4*/ 	.word	0x000006c0


	//   ....[1]....
        /*00c8*/ 	.word	0x00000700


	//   ....[2]....
        /*00cc*/ 	.word	0x00000860


	//   ....[3]....
        /*00d0*/ 	.word	0x00000880


	//   ....[4]....
        /*00d4*/ 	.word	0x00000d50


	//   ....[5]....
        /*00d8*/ 	.word	0x00000d90


	//   ....[6]....
        /*00dc*/ 	.word	0x00000ef0


	//   ....[7]....
        /*00e0*/ 	.word	0x00000f10


	//   ....[8]....
        /*00e4*/ 	.word	0x00001370


	//   ....[9]....
        /*00e8*/ 	.word	0x000013b0


	//   ....[10]....
        /*00ec*/ 	.word	0x00001510


	//   ....[11]....
        /*00f0*/ 	.word	0x00001530


	//   ....[12]....
        /*00f4*/ 	.word	0x000018f0


	//   ....[13]....
        /*00f8*/ 	.word	0x00001950


	//   ....[14]....
        /*00fc*/ 	.word	0x00001b00


	//   ....[15]....
        /*0100*/ 	.word	0x00001b60


	//   ....[16]....
        /*0104*/ 	.word	0x00001be0


	//   ....[17]....
        /*0108*/ 	.word	0x00001c70


	//   ....[18]....
        /*010c*/ 	.word	0x00001e20


	//   ....[19]....
        /*0110*/ 	.word	0x00001e80


	//   ....[20]....
        /*0114*/ 	.word	0x00001f00


	//   ....[21]....
        /*0118*/ 	.word	0x00001f90


	//   ....[22]....
        /*011c*/ 	.word	0x00002140


	//   ....[23]....
        /*0120*/ 	.word	0x000021a0


	//----- nvinfo : EIATTR_VRC_CTA_INIT_COUNT
	.align		4
.L_7819:
        /*0124*/ 	.byte	0x02, 0x4a
	.zero		1
	.zero		1


	//----- nvinfo : EIATTR_SYSCALL_OFFSETS
	.align		4
        /*0128*/ 	.byte	0x04, 0x46
        /*012a*/ 	.short	(.L_7821 - .L_7820)


	//   ....[0]....
.L_7820:
        /*012c*/ 	.word	0x00000170


	//----- nvinfo : EIATTR_EXIT_INSTR_OFFSETS
	.align		4
.L_7821:
        /*0130*/ 	.byte	0x04, 0x1c
        /*0132*/ 	.short	(.L_7823 - .L_7822)


	//   ....[0]....
.L_7822:
        /*0134*/ 	.word	0x00000220


	//   ....[1]....
        /*0138*/ 	.word	0x00000be0


	//   ....[2]....
        /*013c*/ 	.word	0x00001890


	//----- nvinfo : EIATTR_CRS_STACK_SIZE
	.align		4
.L_7823:
        /*0140*/ 	.byte	0x04, 0x1e
        /*0142*/ 	.short	(.L_7825 - .L_7824)
.L_7824:
        /*0144*/ 	.word	0x00000000


	//----- nvinfo : EIATTR_CBANK_PARAM_SIZE
	.align		4
.L_7825:
        /*0148*/ 	.byte	0x03, 0x19
        /*014a*/ 	.short	0x0030


	//----- nvinfo : EIATTR_PARAM_CBANK
	.align		4
        /*014c*/ 	.byte	0x04, 0x0a
        /*014e*/ 	.short	(.L_7827 - .L_7826)
	.align		4
.L_7826:
        /*0150*/ 	.word	index@(.nv.constant0._Z15SoftmaxWarpImplI10DirectLoadI13__nv_bfloat16fE11DirectStoreIfS1_EfLi2ELi2ELi4ELi1ELb0EL9Algorithm0EEvT_T0_ll)
        /*0154*/ 	.short	0x0380
        /*0156*/ 	.short	0x0030


	//----- nvinfo : EIATTR_SW_WAR
	.align		4
.L_7827:
        /*0158*/ 	.byte	0x04, 0x36
        /*015a*/ 	.short	(.L_7829 - .L_7828)
.L_7828:
        /*015c*/ 	.word	0x00000008
.L_7829:


//--------------------- .nv.info._Z15SoftmaxWarpImplI10DirectLoadI13__nv_bfloat16fE11DirectStoreIfS1_EfLi2ELi2ELi4ELi2ELb1EL9Algorithm0EEvT_T0_ll --------------------------
	.section	.nv.info._Z15SoftmaxWarpImplI10DirectLoadI13__nv_bfloat16fE11DirectStoreIfS1_EfLi2ELi2ELi4ELi2ELb1EL9Algorithm0EEvT_T0_ll,"",@"SHT_CUDA_INFO"
	.sectionflags	@""
	.align	4


	//----- nvinfo : EIATTR_CUDA_API_VERSION
	.align		4
        /*0000*/ 	.byte	0x04, 0x37
        /*0002*/ 	.short	(.L_7831 - .L_7830)
.L_7830:
        /*0004*/ 	.word	0x00000082


	//----- nvinfo : EIATTR_KPARAM_INFO
	.align		4
.L_7831:
        /*0008*/ 	.byte	0x04, 0x17
        /*000a*/ 	.short	(.L_7833 - .L_7832)
.L_7832:
        /*000c*/ 	.word	0x00000000
        /*0010*/ 	.short	0x0003
        /*0012*/ 	.short	0x0028
        /*0014*/ 	.byte	0x00, 0xf0, 0x21, 0x00


	//----- nvinfo : EIATTR_KPARAM_INFO
	.align		4
.L_7833:
        /*0018*/ 	.byte	0x04, 0x17
        /*001a*/ 	.short	(.L_7835 - .L_7834)
.L_7834:
        /*001c*/ 	.word	0x00000000
        /*0020*/ 	.short	0x0002
        /*0022*/ 	.short	0x0020
        /*0024*/ 	.byte	0x00, 0xf0, 0x21, 0x00


	//----- nvinfo : EIATTR_KPARAM_INFO
	.align		4
.L_7835:
        /*0028*/ 	.byte	0x04, 0x17
        /*002a*/ 	.short	(.L_7837 - .L_7836)
.L_7836:
        /*002c*/ 	.word	0x00000000
        /*0030*/ 	.short	0x0001
        /*0032*/ 	.short	0x0010
        /*0034*/ 	.byte	0x00, 0xf0, 0x41, 0x00


	//----- nvinfo : EIATTR_KPARAM_INFO
	.align		4
.L_7837:
        /*0038*/ 	.byte	0x04, 0x17
        /*003a*/ 	.short	(.L_7839 - .L_7838)
.L_7838:
        /*003c*/ 	.word	0x00000000
        /*0040*/ 	.short	0x0000
        /*0042*/ 	.short	0x0000
        /*0044*/ 	.byte	0x00, 0xf0, 0x41, 0x00


	//----- nvinfo : EIATTR_SPARSE_MMA_MASK
	.align		4
.L_7839:
        /*0048*/ 	.byte	0x03, 0x50
        /*004a*/ 	.short	0x0000


	//----- nvinfo : EIATTR_MAXREG_COUNT
	.align		4
        /*004c*/ 	.byte	0x03, 0x1b
        /*004e*/ 	.short	0x00ff


	//----- nvinfo : EIATTR_EXTERNS
	.align		4
        /*0050*/ 	.byte	0x04, 0x0f
        /*0052*/ 	.short	(.L_7841 - .L_7840)


	//   ....[0]....
	.align		4
.L_7840:
        /*0054*/ 	.word	index@(__assertfail)


	//----- nvinfo : EIATTR_MERCURY_ISA_VERSION
	.align		4
.L_7841:
        /*0058*/ 	.byte	0x03, 0x5f
        /*005a*/ 	.short	0x0101


	//----- nvinfo : EIATTR_COOP_GROUP_MASK_REGIDS
	.align		4
        /*005c*/ 	.byte	0x04, 0x29
        /*005e*/ 	.short	(.L_7843 - .L_7842)


	//   ....[0]....
.L_7842:
        /*0060*/ 	.word	0xffffffff


	//   ....[1]....
        /*0064*/ 	.word	0xffffffff


	//   ....[2]....
        /*0068*/ 	.word	0xffffffff


	//   ....[3]....
        /*006c*/ 	.word	0xffffffff


	//   ....[4]....
        /*0070*/ 	.word	0xffffffff


	//   ....[5]....
        /*0074*/ 	.word	0xffffffff


	//   ....[6]....
        /*0078*/ 	.word	0xffffffff


	//   ....[7]....
        /*007c*/ 	.word	0xffffffff


	//   ....[8]....
        /*0080*/ 	.word	0x0500000f


	//   ....[9]....
        /*0084*/ 	.word	0x0500000f


	//   ....[10]....
        /*0088*/ 	.word	0x0500000f


	//   ....[11]....
        /*008c*/ 	.word	0x0500000f


	//   ....[12]....
        /*0090*/ 	.word	0x0500000f


	//   ....[13]....
        /*0094*/ 	.word	0x0500000f


	//   ....[14]....
        /*0098*/ 	.word	0x0500000f


	//   ....[15]....
        /*009c*/ 	.word	0x0500000f


	//----- nvinfo : EIATTR_COOP_GROUP_INSTR_OFFSETS
	.align		4
.L_7843:
        /*00a0*/ 	.byte	0x04, 0x28
        /*00a2*/ 	.short	(.L_7845 - .L_7844)


	//   ....[0]....
.L_7844:
        /*00a4*/ 	.word	0x00000590


	//   ....[1]....
        /*00a8*/ 	.word	0x000005b0


	//   ....[2]....
        /*00ac*/ 	.word	0x000005e0


	//   ....[3]....
        /*00b0*/ 	.word	0x00000600


	//   ....[4]....
        /*00b4*/ 	.word	0x00000880


	//   ....[5]....
        /*00b8*/ 	.word	0x000008c0


	//   ....[6]....
        /*00bc*/ 	.word	0x000008e0


	//   ....[7]....
        /*00c0*/ 	.word	0x00000900


	//   ....[8]....
        /*00c4*/ 	.word	0x00000fb0


	//   ....[9]....
        /*00c8*/ 	.word	0x00001040


	//   ....[10]....
        /*00cc*/ 	.word	0x000010a0


	//   ....[11]....
        /*00d0*/ 	.word	0x00001180


	//   ....[12]....
        /*00d4*/ 	.word	0x000013d0


	//   ....[13]....
        /*00d8*/ 	.word	0x00001480


	//   ....[14]....
        /*00dc*/ 	.word	0x000014e0


	//   ....[15]....
        /*00e0*/ 	.word	0x00001560


	//----- nvinfo : EIATTR_VRC_CTA_INIT_COUNT
	.align		4
.L_7845:
        /*00e4*/ 	.byte	0x02, 0x4a
	.zero		1
	.zero		1


	//----- nvinfo : EIATTR_SYSCALL_OFFSETS
	.align		4
        /*00e8*/ 	.byte	0x04, 0x46
        /*00ea*/ 	.short	(.L_7847 - .L_7846)


	//   ....[0]....
.L_7846:
        /*00ec*/ 	.word	0x00000170


	//----- nvinfo : EIATTR_EXIT_INSTR_OFFSETS
	.align		4
.L_7847:
        /*00f0*/ 	.byte	0x04, 0x1c
        /*00f2*/ 	.short	(.L_7849 - .L_7848)


	//   ....[0]....
.L_7848:
        /*00f4*/ 	.word	0x00000230


	//   ....[1]....
        /*00f8*/ 	.word	0x00000f50


	//----- nvinfo : EIATTR_CRS_STACK_SIZE
	.align		4
.L_7849:
        /*00fc*/ 	.byte	0x04, 0x1e
        /*00fe*/ 	.short	(.L_7851 - .L_7850)
.L_7850:
        /*0100*/ 	.word	0x00000000


	//----- nvinfo : EIATTR_CBANK_PARAM_SIZE
	.align		4
.L_7851:
        /*0104*/ 	.byte	0x03, 0x19
        /*0106*/ 	.short	0x0030


	//----- nvinfo : EIATTR_PARAM_CBANK
	.align		4
        /*0108*/ 	.byte	0x04, 0x0a
        /*010a*/ 	.short	(.L_7853 - .L_7852)
	.align		4
.L_7852:
        /*010c*/ 	.word	index@(.nv.constant0._Z15SoftmaxWarpImplI10DirectLoadI13__nv_bfloat16fE11DirectStoreIfS1_EfLi2ELi2ELi4ELi2ELb1EL9Algorithm0EEvT_T0_ll)
        /*0110*/ 	.short	0x0380
        /*0112*/ 	.short	0x0030


	//----- nvinfo : EIATTR_SW_WAR
	.align		4
.L_7853:
        /*0114*/ 	.byte	0x04, 0x36
        /*0116*/ 	.short	(.L_7855 - .L_7854)
.L_7854:
        /*0118*/ 	.word	0x00000008
.L_7855:


//--------------------- .nv.info._Z15SoftmaxWarpImplI10DirectLoadI13__nv_bfloat16fE11DirectStoreIfS1_EfLi2ELi2ELi4ELi2ELb0EL9Algorithm0EEvT_T0_ll --------------------------
	.section	.nv.info._Z15SoftmaxWarpImplI10DirectLoadI13__nv_bfloat16fE11DirectStoreIfS1_EfLi2ELi2ELi4ELi2ELb0EL9Algorithm0EEvT_T0_ll,"",@"SHT_CUDA_INFO"
	.sectionflags	@""
	.align	4


	//----- nvinfo : EIATTR_CUDA_API_VERSION
	.align		4
        /*0000*/ 	.byte	0x04, 0x37
        /*0002*/ 	.short	(.L_7857 - .L_7856)
.L_7856:
        /*0004*/ 	.word	0x00000082


	//----- nvinfo : EIATTR_KPARAM_INFO
	.align		4
.L_7857:
        /*0008*/ 	.byte	0x04, 0x17
        /*000a*/ 	.short	(.L_7859 - .L_7858)
.L_7858:
        /*000c*/ 	.word	0x00000000
        /*0010*/ 	.short	0x0003
        /*0012*/ 	.short	0x0028
        /*0014*/ 	.byte	0x00, 0xf0, 0x21, 0x00


	//----- nvinfo : EIATTR_KPARAM_INFO
	.align		4
.L_7859:
        /*0018*/ 	.byte	0x04, 0x17
        /*001a*/ 	.short	(.L_7861 - .L_7860)
.L_7860:
        /*001c*/ 	.word	0x00000000
        /*0020*/ 	.short	0x0002
        /*0022*/ 	.short	0x0020
        /*0024*/ 	.byte	0x00, 0xf0, 0x21, 0x00


	//----- nvinfo : EIATTR_KPARAM_INFO
	.align		4
.L_7861:
        /*0028*/ 	.byte	0x04, 0x17
        /*002a*/ 	.short	(.L_7863 - .L_7862)
.L_7862:
        /*002c*/ 	.word	0x00000000
        /*0030*/ 	.short	0x0001
        /*0032*/ 	.short	0x0010
        /*0034*/ 	.byte	0x00, 0xf0, 0x41, 0x00


	//----- nvinfo : EIATTR_KPARAM_INFO
	.align		4
.L_7863:
        /*0038*/ 	.byte	0x04, 0x17
        /*003a*/ 	.short	(.L_7865 - .L_7864)
.L_7864:
        /*003c*/ 	.word	0x00000000
        /*0040*/ 	.short	0x0000
        /*0042*/ 	.short	0x0000
        /*0044*/ 	.byte	0x00, 0xf0, 0x41, 0x00


	//----- nvinfo : EIATTR_SPARSE_MMA_MASK
	.align		4
.L_7865:
        /*0048*/ 	.byte	0x03, 0x50
        /*004a*/ 	.short	0x0000


	//----- nvinfo : EIATTR_MAXREG_COUNT
	.align		4
        /*004c*/ 	.byte	0x03, 0x1b
        /*004e*/ 	.short	0x00ff


	//----- nvinfo : EIATTR_EXTERNS
	.align		4
        /*0050*/ 	.byte	0x04, 0x0f
        /*0052*/ 	.short	(.L_7867 - .L_7866)


	//   ....[0]....
	.align		4
.L_7866:
        /*0054*/ 	.word	index@(__assertfail)


	//----- nvinfo : EIATTR_MERCURY_ISA_VERSION
	.align		4
.L_7867:
        /*0058*/ 	.byte	0x03, 0x5f
        /*005a*/ 	.short	0x0101


	//----- nvinfo : EIATTR_COOP_GROUP_MASK_REGIDS
	.align		4
        /*005c*/ 	.byte	0x04, 0x29
        /*005e*/ 	.short	(.L_7869 - .L_7868)


	//   ....[0]....
.L_7868:
        /*0060*/ 	.word	0xffffffff


	//   ....[1]....
        /*0064*/ 	.word	0xffffffff


	//   ....[2]....
        /*0068*/ 	.word	0xffffffff


	//   ....[3]....
        /*006c*/ 	.word	0xffffffff


	//   ....[4]....
        /*0070*/ 	.word	0xffffffff


	//   ....[5]....
        /*0074*/ 	.word	0xffffffff


	//   ....[6]....
        /*0078*/ 	.word	0xffffffff


	//   ....[7]....
        /*007c*/ 	.word	0xffffffff


	//   ....[8]....
        /*0080*/ 	.word	0x0500000f


	//   ....[9]....
        /*0084*/ 	.word	0x0500000f


	//   ....[10]....
        /*0088*/ 	.word	0x0500000f


	//   ....[11]....
        /*008c*/ 	.word	0x0500000f


	//   ....[12]....
        /*0090*/ 	.word	0x0500000f


	//   ....[13]....
        /*0094*/ 	.word	0x0500000f


	//   ....[14]....
        /*0098*/ 	.word	0x0500000f


	//   ....[15]....
        /*009c*/ 	.word	0x0500000f


	//----- nvinfo : EIATTR_COOP_GROUP_INSTR_OFFSETS
	.align		4
.L_7869:
        /*00a0*/ 	.byte	0x04, 0x28
        /*00a2*/ 	.short	(.L_7871 - .L_7870)


	//   ....[0]....
.L_7870:
        /*00a4*/ 	.word	0x00000490


	//   ....[1]....
        /*00a8*/ 	.word	0x000004b0


	//   ....[2]....
        /*00ac*/ 	.word	0x000004e0


	//   ....[3]....
        /*00b0*/ 	.word	0x000004f0


	//   ....[4]....
        /*00b4*/ 	.word	0x000007a0


	//   ....[5]....
        /*00b8*/ 	.word	0x000007c0


	//   ....[6]....
        /*00bc*/ 	.word	0x000007e0


	//   ....[7]....
        /*00c0*/ 	.word	0x00000800


	//   ....[8]....
        /*00c4*/ 	.word	0x00000e00


	//   ....[9]....
        /*00c8*/ 	.word	0x00000e90


	//   ....[10]....
        /*00cc*/ 	.word	0x00000ef0


	//   ....[11]....
        /*00d0*/ 	.word	0x00000fd0


	//   ....[12]....
        /*00d4*/ 	.word	0x00001230


	//   ....[13]....
        /*00d8*/ 	.word	0x000012d0


	//   ....[14]....
        /*00dc*/ 	.word	0x00001330


	//   ....[15]....
        /*00e0*/ 	.word	0x000013b0


	//----- nvinfo : EIATTR_VRC_CTA_INIT_COUNT
	.align		4
.L_7871:
        /*00e4*/ 	.byte	0x02, 0x4a
	.zero		1
	.zero		1


	//----- nvinfo : EIATTR_SYSCALL_OFFSETS
	.align		4
        /*00e8*/ 	.byte	0x04, 0x46
        /*00ea*/ 	.short	(.L_7873 - .L_7872)


	//   ....[0]....
.L_7872:
        /*00ec*/ 	.word	0x00000170


	//----- nvinfo : EIATTR_EXIT_INSTR_OFFSETS
	.align		4
.L_7873:
        /*00f0*/ 	.byte	0x04, 0x1c
        /*00f2*/ 	.short	(.L_7875 - .L_7874)


	//   ....[0]....
.L_7874:
        /*00f4*/ 	.word	0x00000230


	//   ....[1]....
        /*00f8*/ 	.word	0x00000da0


	//----- nvinfo : EIATTR_CRS_STACK_SIZE
	.align		4
.L_7875:
        /*00fc*/ 	.byte	0x04, 0x1e
        /*00fe*/ 	.short	(.L_7877 - .L_7876)
.L_7876:
        /*0100*/ 	.word	0x00000000


	//----- nvinfo : EIATTR_CBANK_PARAM_SIZE
	.align		4
.L_7877:
        /*0104*/ 	.byte	0x03, 0x19
        /*0106*/ 	.short	0x0030


	//----- nvinfo : EIATTR_PARAM_CBANK
	.align		4
        /*0108*/ 	.byte	0x04, 0x0a
        /*010a*/ 	.short	(.L_7879 - .L_7878)
	.align		4
.L_7878:
        /*010c*/ 	.word	index@(.nv.constant0._Z15SoftmaxWarpImplI10DirectLoadI13__nv_bfloat16fE11DirectStoreIfS1_EfLi2ELi2ELi4ELi2ELb0EL9Algorithm0EEvT_T0_ll)
        /*0110*/ 	.short	0x0380
        /*0112*/ 	.short	0x0030


	//----- nvinfo : EIATTR_SW_WAR
	.align		4
.L_7879:
        /*0114*/ 	.byte	0x04, 0x36
        /*0116*/ 	.short	(.L_7881 - .L_7880)
.L_7880:
        /*0118*/ 	.word	0x00000008
.L_7881:


//--------------------- .nv.info._Z15SoftmaxWarpImplI10DirectLoadI13__nv_bfloat16fE11DirectStoreIfS1_EfLi2ELi2ELi2ELi1ELb1EL9Algorithm0EEvT_T0_ll --------------------------
	.section	.nv.info._Z15SoftmaxWarpImplI10DirectLoadI13__nv_bfloat16fE11DirectStoreIfS1_EfLi2ELi2ELi2ELi1ELb1EL9Algorithm0EEvT_T0_ll,"",@"SHT_CUDA_INFO"
	.sectionflags	@""
	.align	4


	//----- nvinfo : EIATTR_CUDA_API_VERSION
	.align		4
        /*0000*/ 	.byte	0x04, 0x37
        /*0002*/ 	.short	(.L_7883 - .L_7882)
.L_7882:
        /*0004*/ 	.word	0x00000082


	//----- nvinfo : EIATTR_KPARAM_INFO
	.align		4
.L_7883:
        /*0008*/ 	.byte	0x04, 0x17
        /*000a*/ 	.short	(.L_7885 - .L_7884)
.L_7884:
        /*000c*/ 	.word	0x00000000
        /*0010*/ 	.short	0x0003
        /*0012*/ 	.short	0x0028
        /*0014*/ 	.byte	0x00, 0xf0, 0x21, 0x00


	//----- nvinfo : EIATTR_KPARAM_INFO
	.align		4
.L_7885:
        /*0018*/ 	.byte	0x04, 0x17
        /*001a*/ 	.short	(.L_7887 - .L_7886)
.L_7886:
        /*001c*/ 	.word	0x00000000
        /*0020*/ 	.short	0x0002
        /*0022*/ 	.short	0x0020
        /*0024*/ 	.byte	0x00, 0xf0, 0x21, 0x00


	//----- nvinfo : EIATTR_KPARAM_INFO
	.align		4
.L_7887:
        /*0028*/ 	.byte	0x04, 0x17
        /*002a*/ 	.short	(.L_7889 - .L_7888)
.L_7888:
        /*002c*/ 	.word	0x00000000
        /*0030*/ 	.short	0x0001
        /*0032*/ 	.short	0x0010
        /*0034*/ 	.byte	0x00, 0xf0, 0x41, 0x00


	//----- nvinfo : EIATTR_KPARAM_INFO
	.align		4
.L_7889:
        /*0038*/ 	.byte	0x04, 0x17
        /*003a*/ 	.short	(.L_7891 - .L_7890)
.L_7890:
        /*003c*/ 	.word	0x00000000
        /*0040*/ 	.short	0x0000
        /*0042*/ 	.short	0x0000
        /*0044*/ 	.byte	0x00, 0xf0, 0x41, 0x00


	//----- nvinfo : EIATTR_SPARSE_MMA_MASK
	.align		4
.L_7891:
        /*0048*/ 	.byte	0x03, 0x50
        /*004a*/ 	.short	0x0000


	//----- nvinfo : EIATTR_MAXREG_COUNT
	.align		4
        /*004c*/ 	.byte	0x03, 0x1b
        /*004e*/ 	.short	0x00ff


	//----- nvinfo : EIATTR_EXTERNS
	.align		4
        /*0050*/ 	.byte	0x04, 0x0f
        /*0052*/ 	.short	(.L_7893 - .L_7892)


	//   ....[0]....
	.align		4
.L_7892:
        /*0054*/ 	.word	index@(__assertfail)


	//----- nvinfo : EIATTR_MERCURY_ISA_VERSION
	.align		4
.L_7893:
        /*0058*/ 	.byte	0x03, 0x5f
        /*005a*/ 	.short	0x0101


	//----- nvinfo : EIATTR_COOP_GROUP_MASK_REGIDS
	.align		4
        /*005c*/ 	.byte	0x04, 0x29
        /*005e*/ 	.short	(.L_7895 - .L_7894)


	//   ....[0]....
.L_7894:
        /*0060*/ 	.word	0xffffffff


	//   ....[1]....
        /*0064*/ 	.word	0xffffffff


	//   ....[2]....
        /*0068*/ 	.word	0xffffffff


	//   ....[3]....
        /*006c*/ 	.word	0xffffffff


	//   ....[4]....
        /*0070*/ 	.word	0xffffffff


	//   ....[5]....
        /*0074*/ 	.word	0xffffffff


	//   ....[6]....
        /*0078*/ 	.word	0x0500000f


	//   ....[7]....
        /*007c*/ 	.word	0x0500000f


	//   ....[8]....
        /*0080*/ 	.word	0x0500000f


	//   ....[9]....
        /*0084*/ 	.word	0x0500000f


	//   ....[10]....
        /*0088*/ 	.word	0x0500000f


	//   ....[11]....
        /*008c*/ 	.word	0x0500000f


	//----- nvinfo : EIATTR_COOP_GROUP_INSTR_OFFSETS
	.align		4
.L_7895:
        /*0090*/ 	.byte	0x04, 0x28
        /*0092*/ 	.short	(.L_7897 - .L_7896)


	//   ....[0]....
.L_7896:
        /*0094*/ 	.word	0x00000750


	//   ....[1]....
        /*0098*/ 	.word	0x000008d0


	//   ....[2]....
        /*009c*/ 	.word	0x00000e20


	//   ....[3]....
        /*00a0*/ 	.word	0x00000fa0


	//   ....[4]....
        /*00a4*/ 	.word	0x000014c0


	//   ....[5]....
        /*00a8*/ 	.word	0x00001640


	//   ....[6]....
        /*00ac*/ 	.word	0x00001a20


	//   ....[7]....
        /*00b0*/ 	.word	0x00001ba0


	//   ....[8]....
        /*00b4*/ 	.word	0x00001c20


	//   ....[9]....
        /*00b8*/ 	.word	0x00001e00


	//   ....[10]....
        /*00bc*/ 	.word	0x00001e80


	//   ....[11]....
        /*00c0*/ 	.word	0x00002060


	//----- nvinfo : EIATTR_VRC_CTA_INIT_COUNT
	.align		4
.L_7897:
        /*00c4*/ 	.byte	0x02, 0x4a
	.zero		1
	.zero		1


	//----- nvinfo : EIATTR_SYSCALL_OFFSETS
	.align		4
        /*00c8*/ 	.byte	0x04, 0x46
        /*00ca*/ 	.short	(.L_7899 - .L_7898)


	//   ....[0]....
.L_7898:
        /*00cc*/ 	.word	0x00000170


	//----- nvinfo : EIATTR_EXIT_INSTR_OFFSETS
	.align		4
.L_7899:
        /*00d0*/ 	.byte	0x04, 0x1c
        /*00d2*/ 	.short	(.L_7901 - .L_7900)


	//   ....[0]....
.L_7900:
        /*00d4*/ 	.word	0x00000220


	//   ....[1]....
        /*00d8*/ 	.word	0x00000c40


	//   ....[2]....
        /*00dc*/ 	.word	0x000019b0


	//----- nvinfo : EIATTR_CRS_STACK_SIZE
	.align		4
.L_7901:
        /*00e0*/ 	.byte	0x04, 0x1e
        /*00e2*/ 	.short	(.L_7903 - .L_7902)
.L_7902:
        /*00e4*/ 	.word	0x00000000


	//----- nvinfo : EIATTR_CBANK_PARAM_SIZE
	.align		4
.L_7903:
        /*00e8*/ 	.byte	0x03, 0x19
        /*00ea*/ 	.short	0x0030


	//----- nvinfo : EIATTR_PARAM_CBANK
	.align		4
        /*00ec*/ 	.byte	0x04, 0x0a
        /*00ee*/ 	.short	(.L_7905 - .L_7904)
	.align		4
.L_7904:
        /*00f0*/ 	.word	index@(.nv.constant0._Z15SoftmaxWarpImplI10DirectLoadI13__nv_bfloat16fE11DirectStoreIfS1_EfLi2ELi2ELi2ELi1ELb1EL9Algorithm0EEvT_T0_ll)
        /*00f4*/ 	.short	0x0380
        /*00f6*/ 	.short	0x0030


	//----- nvinfo : EIATTR_SW_WAR
	.align		4
.L_7905:
        /*00f8*/ 	.byte	0x04, 0x36
        /*00fa*/ 	.short	(.L_7907 - .L_7906)
.L_7906:
        /*00fc*/ 	.word	0x00000008
.L_7907:


//--------------------- .nv.info._Z15SoftmaxWarpImplI10DirectLoadI13__nv_bfloat16fE11DirectStoreIfS1_EfLi2ELi2ELi2ELi1ELb0EL9Algorithm0EEvT_T0_ll --------------------------
	.section	.nv.info._Z15SoftmaxWarpImplI10DirectLoadI13__nv_bfloat16fE11DirectStoreIfS1_EfLi2ELi2ELi2ELi1ELb0EL9Algorithm0EEvT_T0_ll,"",@"SHT_CUDA_INFO"
	.sectionflags	@""
	.align	4


	//----- nvinfo : EIATTR_CUDA_API_VERSION
	.align		4
        /*0000*/ 	.byte	0x04, 0x37
        /*0002*/ 	.short	(.L_7909 - .L_7908)
.L_7908:
        /*0004*/ 	.word	0x00000082


	//----- nvinfo : EIATTR_KPARAM_INFO
	.align		4
.L_7909:
        /*0008*/ 	.byte	0x04, 0x17
        /*000a*/ 	.short	(.L_7911 - .L_7910)
.L_7910:
        /*000c*/ 	.word	0x00000000
        /*0010*/ 	.short	0x0003
        /*0012*/ 	.short	0x0028
        /*0014*/ 	.byte	0x00, 0xf0, 0x21, 0x00


	//----- nvinfo : EIATTR_KPARAM_INFO
	.align		4
.L_7911:
        /*0018*/ 	.byte	0x04, 0x17
        /*001a*/ 	.short	(.L_7913 - .L_7912)
.L_7912:
        /*001c*/ 	.word	0x00000000
        /*0020*/ 	.short	0x0002
        /*0022*/ 	.short	0x0020
        /*0024*/ 	.byte	0x00, 0xf0, 0x21, 0x00


	//----- nvinfo : EIATTR_KPARAM_INFO
	.align		4
.L_7913:
        /*0028*/ 	.byte	0x04, 0x17
        /*002a*/ 	.short	(.L_7915 - .L_7914)
.L_7914:
        /*002c*/ 	.word	0x00000000
        /*0030*/ 	.short	0x0001
        /*0032*/ 	.short	0x0010
        /*0034*/ 	.byte	0x00, 0xf0, 0x41, 0x00


	//----- nvinfo : EIATTR_KPARAM_INFO
	.align		4
.L_7915:
        /*0038*/ 	.byte	0x04, 0x17
        /*003a*/ 	.short	(.L_7917 - .L_7916)
.L_7916:
        /*003c*/ 	.word	0x00000000
        /*0040*/ 	.short	0x0000
        /*0042*/ 	.short	0x0000
        /*0044*/ 	.byte	0x00, 0xf0, 0x41, 0x00


	//----- nvinfo : EIATTR_SPARSE_MMA_MASK
	.align		4
.L_7917:
        /*0048*/ 	.byte	0x03, 0x50
        /*004a*/ 	.short	0x0000


	//----- nvinfo : EIATTR_MAXREG_COUNT
	.align		4
        /*004c*/ 	.byte	0x03, 0x1b
        /*004e*/ 	.short	0x00ff


	//----- nvinfo : EIATTR_EXTERNS
	.align		4
        /*0050*/ 	.byte	0x04, 0x0f
        /*0052*/ 	.short	(.L_7919 - .L_7918)


	//   ....[0]....
	.align		4
.L_7918:
        /*0054*/ 	.word	index@(__assertfail)


	//----- nvinfo : EIATTR_MERCURY_ISA_VERSION
	.align		4
.L_7919:
        /*0058*/ 	.byte	0x03, 0x5f
        /*005a*/ 	.short	0x0101


	//----- nvinfo : EIATTR_COOP_GROUP_MASK_REGIDS
	.align		4
        /*005c*/ 	.byte	0x04, 0x29
        /*005e*/ 	.short	(.L_7921 - .L_7920)


	//   ....[0]....
.L_7920:
        /*0060*/ 	.word	0xffffffff


	//   ....[1]....
        /*0064*/ 	.word	0xffffffff


	//   ....[2]....
        /*0068*/ 	.word	0xffffffff


	//   ....[3]....
        /*006c*/ 	.word	0xffffffff


	//   ....[4]....
        /*0070*/ 	.word	0xffffffff


	//   ....[5]....
        /*0074*/ 	.word	0xffffffff


	//   ....[6]....
        /*0078*/ 	.word	0x0500000f


	//   ....[7]....
        /*007c*/ 	.word	0x0500000f


	//   ....[8]....
        /*0080*/ 	.word	0x0500000f


	//   ....[9]....
        /*0084*/ 	.word	0x0500000f


	//   ....[10]....
        /*0088*/ 	.word	0x0500000f


	//   ....[11]....
        /*008c*/ 	.word	0x0500000f


	//----- nvinfo : EIATTR_COOP_GROUP_INSTR_OFFSETS
	.align		4
.L_7921:
        /*0090*/ 	.byte	0x04, 0x28
        /*0092*/ 	.short	(.L_7923 - .L_7922)


	//   ....[0]....
.L_7922:
        /*0094*/ 	.word	0x000006a0


	//   ....[1]....
        /*0098*/ 	.word	0x00000820


	//   ....[2]....
        /*009c*/ 	.word	0x00000ce0


	//   ....[3]....
        /*00a0*/ 	.word	0x00000e60


	//   ....[4]....
        /*00a4*/ 	.word	0x000012c0


	//   ....[5]....
        /*00a8*/ 	.word	0x00001440


	//   ....[6]....
        /*00ac*/ 	.word	0x000017e0


	//   ....[7]....
        /*00b0*/ 	.word	0x00001970


	//   ....[8]....
        /*00b4*/ 	.word	0x000019f0


	//   ....[9]....
        /*00b8*/ 	.word	0x00001bd0


	//   ....[10]....
        /*00bc*/ 	.word	0x00001c50


	//   ....[11]....
        /*00c0*/ 	.word	0x00001e30


	//----- nvinfo : EIATTR_VRC_CTA_INIT_COUNT
	.align		4
.L_7923:
        /*00c4*/ 	.byte	0x02, 0x4a
	.zero		1
	.zero		1


	//----- nvinfo : EIATTR_SYSCALL_OFFSETS
	.align		4
        /*00c8*/ 	.byte	0x04, 0x46
        /*00ca*/ 	.short	(.L_7925 - .L_7924)


	//   ....[0]....
.L_7924:
        /*00cc*/ 	.word	0x00000170


	//----- nvinfo : EIATTR_EXIT_INSTR_OFFSETS
	.align		4
.L_7925:
        /*00d0*/ 	.byte	0x04, 0x1c
        /*00d2*/ 	.short	(.L_7927 - .L_7926)


	//   ....[0]....
.L_7926:
        /*00d4*/ 	.word	0x00000220


	//   ....[1]....
        /*00d8*/ 	.word	0x00000b70


	//   ....[2]....
        /*00dc*/ 	.word	0x00001780


	//----- nvinfo : EIATTR_CRS_STACK_SIZE
	.align		4
.L_7927:
        /*00e0*/ 	.byte	0x04, 0x1e
        /*00e2*/ 	.short	(.L_7929 - .L_7928)
.L_7928:
        /*00e4*/ 	.word	0x00000000


	//----- nvinfo : EIATTR_CBANK_PARAM_SIZE
	.align		4
.L_7929:
        /*00e8*/ 	.byte	0x03, 0x19
        /*00ea*/ 	.short	0x0030


	//----- nvinfo : EIATTR_PARAM_CBANK
	.align		4
        /*00ec*/ 	.byte	0x04, 0x0a
        /*00ee*/ 	.short	(.L_7931 - .L_7930)
	.align		4
.L_7930:
        /*00f0*/ 	.word	index@(.nv.constant0._Z15SoftmaxWarpImplI10DirectLoadI13__nv_bfloat16fE11DirectStoreIfS1_EfLi2ELi2ELi2ELi1ELb0EL9Algorithm0EEvT_T0_ll)
        /*00f4*/ 	.short	0x0380
        /*00f6*/ 	.short	0x0030


	//----- nvinfo : EIATTR_SW_WAR
	.align		4
.L_7931:
        /*00f8*/ 	.byte	0x04, 0x36
        /*00fa*/ 	.short	(.L_7933 - .L_7932)
.L_7932:
        /*00fc*/ 	.word	0x00000008
.L_7933:


//--------------------- .nv.info._Z15SoftmaxWarpImplI10DirectLoadI13__nv_bfloat16fE11DirectStoreIfS1_EfLi2ELi2ELi2ELi2ELb1EL9Algorithm0EEvT_T0_ll --------------------------
	.section	.nv.info._Z15SoftmaxWarpImplI10DirectLoadI13__nv_bfloat16fE11DirectStoreIfS1_EfLi2ELi2ELi2ELi2ELb1EL9Algorithm0EEvT_T0_ll,"",@"SHT_CUDA_INFO"
	.sectionflags	@""
	.align	4


	//----- nvinfo : EIATTR_CUDA_API_VERSION
	.align		4
        /*0000*/ 	.byte	0x04, 0x37
        /*0002*/ 	.short	(.L_7935 - .L_7934)
.L_7934:
        /*0004*/ 	.word	0x00000082


	//----- nvinfo : EIATTR_KPARAM_INFO
	.align		4
.L_7935:
        /*0008*/ 	.byte	0x04, 0x17
        /*000a*/ 	.short	(.L_7937 - .L_7936)
.L_7936:
        /*000c*/ 	.word	0x00000000
        /*0010*/ 	.short	0x0003
        /*0012*/ 	.short	0x0028
        /*0014*/ 	.byte	0x00, 0xf0, 0x21, 0x00


	//----- nvinfo : EIATTR_KPARAM_INFO
	.align		4
.L_7937:
        /*0018*/ 	.byte	0x04, 0x17
        /*001a*/ 	.short	(.L_7939 - .L_7938)
.L_7938:
        /*001c*/ 	.word	0x00000000
        /*0020*/ 	.short	0x0002
        /*0022*/ 	.short	0x0020
        /*0024*/ 	.byte	0x00, 0xf0, 0x21, 0x00


	//----- nvinfo : EIATTR_KPARAM_INFO
	.align		4
.L_7939:
        /*0028*/ 	.byte	0x04, 0x17
        /*002a*/ 	.short	(.L_7941 - .L_7940)
.L_7940:
        /*002c*/ 	.word	0x00000000
        /*0030*/ 	.short	0x0001
        /*0032*/ 	.short	0x0010
        /*0034*/ 	.byte	0x00, 0xf0, 0x41, 0x00


	//----- nvinfo : EIATTR_KPARAM_INFO
	.align		4
.L_7941:
        /*0038*/ 	.byte	0x04, 0x17
        /*003a*/ 	.short	(.L_7943 - .L_7942)
.L_7942:
        /*003c*/ 	.word	0x00000000
        /*0040*/ 	.short	0x0000
        /*0042*/ 	.short	0x0000
        /*0044*/ 	.byte	0x00, 0xf0, 0x41, 0x00


	//----- nvinfo : EIATTR_SPARSE_MMA_MASK
	.align		4
.L_7943:
        /*0048*/ 	.byte	0x03, 0x50
        /*004a*/ 	.short	0x0000


	//----- nvinfo : EIATTR_MAXREG_COUNT
	.align		4
        /*004c*/ 	.byte	0x03, 0x1b
        /*004e*/ 	.short	0x00ff


	//----- nvinfo : EIATTR_EXTERNS
	.align		4
        /*0050*/ 	.byte	0x04, 0x0f
        /*0052*/ 	.short	(.L_7945 - .L_7944)


	//   ....[0]....
	.align		4
.L_7944:
        /*0054*/ 	.word	index@(__assertfail)


	//----- nvinfo : EIATTR_MERCURY_ISA_VERSION
	.align		4
.L_7945:
        /*0058*/ 	.byte	0x03, 0x5f
        /*005a*/ 	.short	0x0101


	//----- nvinfo : EIATTR_COOP_GROUP_MASK_REGIDS
	.align		4
        /*005c*/ 	.byte	0x04, 0x29
        /*005e*/ 	.short	(.L_7947 - .L_7946)


	//   ....[0]....
.L_7946:
        /*0060*/ 	.word	0xffffffff


	//   ....[1]....
        /*0064*/ 	.word	0xffffffff


	//   ....[2]....
        /*0068*/ 	.word	0xffffffff


	//   ....[3]....
        /*006c*/ 	.word	0xffffffff


	//   ....[4]....
        /*0070*/ 	.word	0x0500000f


	//   ....[5]....
        /*0074*/ 	.word	0x0500000f


	//   ....[6]....
        /*0078*/ 	.word	0x0500000f


	//   ....[7]....
        /*007c*/ 	.word	0x0500000f


	//----- nvinfo : EIATTR_COOP_GROUP_INSTR_OFFSETS
	.align		4
.L_7947:
        /*0080*/ 	.byte	0x04, 0x28
        /*0082*/ 	.short	(.L_7949 - .L_7948)


	//   ....[0]....
.L_7948:
        /*0084*/ 	.word	0x000005a0


	//   ....[1]....
        /*0088*/ 	.word	0x000005d0


	//   ....[2]....
        /*008c*/ 	.word	0x00000850


	//   ....[3]....
        /*0090*/ 	.word	0x00000890


	//   ....[4]....
        /*0094*/ 	.word	0x00000f50


	//   ....[5]....
        /*0098*/ 	.word	0x00000fe0


	//   ....[6]....
        /*009c*/ 	.word	0x00001300


	//   ....[7]....
        /*00a0*/ 	.word	0x00001350


	//----- nvinfo : EIATTR_VRC_CTA_INIT_COUNT
	.align		4
.L_7949:
        /*00a4*/ 	.byte	0x02, 0x4a
	.zero		1
	.zero		1


	//----- nvinfo : EIATTR_SYSCALL_OFFSETS
	.align		4
        /*00a8*/ 	.byte	0x04, 0x46
        /*00aa*/ 	.short	(.L_7951 - .L_7950)


	//   ....[0]....
.L_7950:
        /*00ac*/ 	.word	0x00000170


	//----- nvinfo : EIATTR_EXIT_INSTR_OFFSETS
	.align		4
.L_7951:
        /*00b0*/ 	.byte	0x04, 0x1c
        /*00b2*/ 	.short	(.L_7953 - .L_7952)


	//   ....[0]....
.L_7952:
        /*00b4*/ 	.word	0x00000230


	//   ....[1]....
        /*00b8*/ 	.word	0x00000ee0


	//----- nvinfo : EIATTR_CRS_STACK_SIZE
	.align		4
.L_7953:
        /*00bc*/ 	.byte	0x04, 0x1e
        /*00be*/ 	.short	(.L_7955 - .L_7954)
.L_7954:
        /*00c0*/ 	.word	0x00000000


	//----- nvinfo : EIATTR_CBANK_PARAM_SIZE
	.align		4
.L_7955:
        /*00c4*/ 	.byte	0x03, 0x19
        /*00c6*/ 	.short	0x0030


	//----- nvinfo : EIATTR_PARAM_CBANK
	.align		4
        /*00c8*/ 	.byte	0x04, 0x0a
        /*00ca*/ 	.short	(.L_7957 - .L_7956)
	.align		4
.L_7956:
        /*00cc*/ 	.word	index@(.nv.constant0._Z15SoftmaxWarpImplI10DirectLoadI13__nv_bfloat16fE11DirectStoreIfS1_EfLi2ELi2ELi2ELi2ELb1EL9Algorithm0EEvT_T0_ll)
        /*00d0*/ 	.short	0x0380
        /*00d2*/ 	.short	0x0030


	//----- nvinfo : EIATTR_SW_WAR
	.align		4
.L_7957:
        /*00d4*/ 	.byte	0x04, 0x36
        /*00d6*/ 	.short	(.L_7959 - .L_7958)
.L_7958:
        /*00d8*/ 	.word	0x00000008
.L_7959:


//--------------------- .nv.info._Z15SoftmaxWarpImplI10DirectLoadI13__nv_bfloat16fE11DirectStoreIfS1_EfLi2ELi2ELi2ELi2ELb0EL9Algorithm0EEvT_T0_ll --------------------------
	.section	.nv.info._Z15SoftmaxWarpImplI10DirectLoadI13__nv_bfloat16fE11DirectStoreIfS1_EfLi2ELi2ELi2ELi2ELb0EL9Algorithm0EEvT_T0_ll,"",@"SHT_CUDA_INFO"
	.sectionflags	@""
	.align	4


	//----- nvinfo : EIATTR_CUDA_API_VERSION
	.align		4
        /*0000*/ 	.byte	0x04, 0x37
        /*0002*/ 	.short	(.L_7961 - .L_7960)
.L_7960:
        /*0004*/ 	.word	0x00000082


	//----- nvinfo : EIATTR_KPARAM_INFO
	.align		4
.L_7961:
        /*0008*/ 	.byte	0x04, 0x17
        /*000a*/ 	.short	(.L_7963 - .L_7962)
.L_7962:
        /*000c*/ 	.word	0x00000000
        /*0010*/ 	.short	0x0003
        /*0012*/ 	.short	0x0028
        /*0014*/ 	.byte	0x00, 0xf0, 0x21, 0x00


	//----- nvinfo : EIATTR_KPARAM_INFO
	.align		4
.L_7963:
        /*0018*/ 	.byte	0x04, 0x17
        /*001a*/ 	.short	(.L_7965 - .L_7964)
.L_7964:
        /*001c*/ 	.word	0x00000000
        /*0020*/ 	.short	0x0002
        /*0022*/ 	.short	0x0020
        /*0024*/ 	.byte	0x00, 0xf0, 0x21, 0x00


	//----- nvinfo : EIATTR_KPARAM_INFO
	.align		4
.L_7965:
        /*0028*/ 	.byte	0x04, 0x17
        /*002a*/ 	.short	(.L_7967 - .L_7966)
.L_7966:
        /*002c*/ 	.word	0x00000000
        /*0030*/ 	.short	0x0001
        /*0032*/ 	.short	0x0010
        /*0034*/ 	.byte	0x00, 0xf0, 0x41, 0x00


	//----- nvinfo : EIATTR_KPARAM_INFO
	.align		4
.L_7967:
        /*0038*/ 	.byte	0x04, 0x17
        /*003a*/ 	.short	(.L_7969 - .L_7968)
.L_7968:
        /*003c*/ 	.word	0x00000000
        /*0040*/ 	.short	0x0000
        /*0042*/ 	.short	0x0000
        /*0044*/ 	.byte	0x00, 0xf0, 0x41, 0x00


	//----- nvinfo : EIATTR_SPARSE_MMA_MASK
	.align		4
.L_7969:
        /*0048*/ 	.byte	0x03, 0x50
        /*004a*/ 	.short	0x0000


	//----- nvinfo : EIATTR_MAXREG_COUNT
	.align		4
        /*004c*/ 	.byte	0x03, 0x1b
        /*004e*/ 	.short	0x00ff


	//----- nvinfo : EIATTR_EXTERNS
	.align		4
        /*0050*/ 	.byte	0x04, 0x0f
        /*0052*/ 	.short	(.L_7971 - .L_7970)


	//   ....[0]....
	.align		4
.L_7970:
        /*0054*/ 	.word	index@(__assertfail)


	//----- nvinfo : EIATTR_MERCURY_ISA_VERSION
	.align		4
.L_7971:
        /*0058*/ 	.byte	0x03, 0x5f
        /*005a*/ 	.short	0x0101


	//----- nvinfo : EIATTR_COOP_GROUP_MASK_REGIDS
	.align		4
        /*005c*/ 	.byte	0x04, 0x29
        /*005e*/ 	.short	(.L_7973 - .L_7972)


	//   ....[0]....
.L_7972:
        /*0060*/ 	.word	0xffffffff


	//   ....[1]....
        /*0064*/ 	.word	0xffffffff


	//   ....[2]....
        /*0068*/ 	.word	0xffffffff


	//   ....[3]....
        /*006c*/ 	.word	0xffffffff


	//   ....[4]....
        /*0070*/ 	.word	0x0500000f


	//   ....[5]....
        /*0074*/ 	.word	0x0500000f


	//   ....[6]....
        /*0078*/ 	.word	0x0500000f


	//   ....[7]....
        /*007c*/ 	.word	0x0500000f


	//----- nvinfo : EIATTR_COOP_GROUP_INSTR_OFFSETS
	.align		4
.L_7973:
        /*0080*/ 	.byte	0x04, 0x28
        /*0082*/ 	.short	(.L_7975 - .L_7974)


	//   ....[0]....
.L_7974:
        /*0084*/ 	.word	0x00000480


	//   ....[1]....
        /*0088*/ 	.word	0x000004a0


	//   ....[2]....
        /*008c*/ 	.word	0x00000730


	//   ....[3]....
        /*0090*/ 	.word	0x00000770


	//   ....[4]....
        /*0094*/ 	.word	0x00000d60


	//   ....[5]....
        /*0098*/ 	.word	0x00000df0


	//   ....[6]....
        /*009c*/ 	.word	0x00001110


	//   ....[7]....
        /*00a0*/ 	.word	0x00001160


	//----- nvinfo : EIATTR_VRC_CTA_INIT_COUNT
	.align		4
.L_7975:
        /*00a4*/ 	.byte	0x02, 0x4a
	.zero		1
	.zero		1


	//----- nvinfo : EIATTR_SYSCALL_OFFSETS
	.align		4
        /*00a8*/ 	.byte	0x04, 0x46
        /*00aa*/ 	.short	(.L_7977 - .L_7976)


	//   ....[0]....
.L_7976:
        /*00ac*/ 	.word	0x00000170


	//----- nvinfo : EIATTR_EXIT_INSTR_OFFSETS
	.align		4
.L_7977:
        /*00b0*/ 	.byte	0x04, 0x1c
        /*00b2*/ 	.short	(.L_7979 - .L_7978)


	//   ....[0]....
.L_7978:
        /*00b4*/ 	.word	0x00000230


	//   ....[1]....
        /*00b8*/ 	.word	0x00000cf0


	//----- nvinfo : EIATTR_CRS_STACK_SIZE
	.align		4
.L_7979:
        /*00bc*/ 	.byte	0x04, 0x1e
        /*00be*/ 	.short	(.L_7981 - .L_7980)
.L_7980:
        /*00c0*/ 	.word	0x00000000


	//----- nvinfo : EIATTR_CBANK_PARAM_SIZE
	.align		4
.L_7981:
        /*00c4*/ 	.byte	0x03, 0x19
        /*00c6*/ 	.short	0x0030


	//----- nvinfo : EIATTR_PARAM_CBANK
	.align		4
        /*00c8*/ 	.byte	0x04, 0x0a
        /*00ca*/ 	.short	(.L_7983 - .L_7982)
	.align		4
.L_7982:
        /*00cc*/ 	.word	index@(.nv.constant0._Z15SoftmaxWarpImplI10DirectLoadI13__nv_bfloat16fE11DirectStoreIfS1_EfLi2ELi2ELi2ELi2ELb0EL9Algorithm0EEvT_T0_ll)
        /*00d0*/ 	.short	0x0380
        /*00d2*/ 	.short	0x0030


	//----- nvinfo : EIATTR_SW_WAR
	.align		4
.L_7983:
        /*00d4*/ 	.byte	0x04, 0x36
        /*00d6*/ 	.short	(.L_7985 - .L_7984)
.L_7984:
        /*00d8*/ 	.word	0x00000008
.L_7985:


//--------------------- .nv.info._Z15SoftmaxWarpImplI10DirectLoadI13__nv_bfloat16fE11DirectStoreIfS1_EfLi2ELi2ELi1ELi1ELb1EL9Algorithm0EEvT_T0_ll --------------------------
	.section	.nv.info._Z15SoftmaxWarpImplI10DirectLoadI13__nv_bfloat16fE11DirectStoreIfS1_EfLi2ELi2ELi1ELi1ELb1EL9Algorithm0EEvT_T0_ll,"",@"SHT_CUDA_INFO"
	.sectionflags	@""
	.align	4


	//----- nvinfo : EIATTR_CUDA_API_VERSION
	.align		4
        /*0000*/ 	.byte	0x04, 0x37
        /*0002*/ 	.short	(.L_7987 - .L_7986)
.L_7986:
        /*0004*/ 	.word	0x00000082


	//----- nvinfo : EIATTR_KPARAM_INFO
	.align		4
.L_7987:
        /*0008*/ 	.byte	0x04, 0x17
        /*000a*/ 	.short	(.L_7989 - .L_7988)
.L_7988:
        /*000c*/ 	.word	0x00000000
        /*0010*/ 	.short	0x0003
        /*0012*/ 	.short	0x0028
        /*0014*/ 	.byte	0x00, 0xf0, 0x21, 0x00


	//----- nvinfo : EIATTR_KPARAM_INFO
	.align		4
.L_7989:
        /*0018*/ 	.byte	0x04, 0x17
        /*001a*/ 	.short	(.L_7991 - .L_7990)
.L_7990:
        /*001c*/ 	.word	0x00000000
        /*0020*/ 	.short	0x0002
        /*0022*/ 	.short	0x0020
        /*0024*/ 	.byte	0x00, 0xf0, 0x21, 0x00


	//----- nvinfo : EIATTR_KPARAM_INFO
	.align		4
.L_7991:
        /*0028*/ 	.byte	0x04, 0x17
        /*002a*/ 	.short	(.L_7993 - .L_7992)
.L_7992:
        /*002c*/ 	.word	0x00000000
        /*0030*/ 	.short	0x0001
        /*0032*/ 	.short	0x0010
        /*0034*/ 	.byte	0x00, 0xf0, 0x41, 0x00


	//----- nvinfo : EIATTR_KPARAM_INFO
	.align		4
.L_7993:
        /*0038*/ 	.byte	0x04, 0x17
        /*003a*/ 	.short	(.L_7995 - .L_7994)
.L_7994:
        /*003c*/ 	.word	0x00000000
        /*0040*/ 	.short	0x0000
        /*0042*/ 	.short	0x0000
        /*0044*/ 	.byte	0x00, 0xf0, 0x41, 0x00


	//----- nvinfo : EIATTR_SPARSE_MMA_MASK
	.align		4
.L_7995:
        /*0048*/ 	.byte	0x03, 0x50
        /*004a*/ 	.short	0x0000


	//----- nvinfo : EIATTR_MAXREG_COUNT
	.align		4
        /*004c*/ 	.byte	0x03, 0x1b
        /*004e*/ 	.short	0x00ff


	//----- nvinfo : EIATTR_EXTERNS
	.align		4
        /*0050*/ 	.byte	0x04, 0x0f
        /*0052*/ 	.short	(.L_7997 - .L_7996)


	//   ....[0]....
	.align		4
.L_7996:
        /*0054*/ 	.word	index@(__assertfail)


	//----- nvinfo : EIATTR_MERCURY_ISA_VERSION
	.align		4
.L_7997:
        /*0058*/ 	.byte	0x03, 0x5f
        /*005a*/ 	.short	0x0101


	//----- nvinfo : EIATTR_VRC_CTA_INIT_COUNT
	.align		4
        /*005c*/ 	.byte	0x02, 0x4a
	.zero		1
	.zero		1


	//----- nvinfo : EIATTR_SYSCALL_OFFSETS
	.align		4
        /*0060*/ 	.byte	0x04, 0x46
        /*0062*/ 	.short	(.L_7999 - .L_7998)


	//   ....[0]....
.L_7998:
        /*0064*/ 	.word	0x00000170


	//----- nvinfo : EIATTR_EXIT_INSTR_OFFSETS
	.align		4
.L_7999:
        /*0068*/ 	.byte	0x04, 0x1c
        /*006a*/ 	.short	(.L_8001 - .L_8000)


	//   ....[0]....
.L_8000:
        /*006c*/ 	.word	0x00000220


	//   ....[1]....
        /*0070*/ 	.word	0x00000bd0


	//   ....[2]....
        /*0074*/ 	.word	0x00001880


	//----- nvinfo : EIATTR_CRS_STACK_SIZE
	.align		4
.L_8001:
        /*0078*/ 	.byte	0x04, 0x1e
        /*007a*/ 	.short	(.L_8003 - .L_8002)
.L_8002:
        /*007c*/ 	.word	0x00000000


	//----- nvinfo : EIATTR_CBANK_PARAM_SIZE
	.align		4
.L_8003:
        /*0080*/ 	.byte	0x03, 0x19
        /*0082*/ 	.short	0x0030


	//----- nvinfo : EIATTR_PARAM_CBANK
	.align		4
        /*0084*/ 	.byte	0x04, 0x0a
        /*0086*/ 	.short	(.L_8005 - .L_8004)
	.align		4
.L_8004:
        /*0088*/ 	.word	index@(.nv.constant0._Z15SoftmaxWarpImplI10DirectLoadI13__nv_bfloat16fE11DirectStoreIfS1_EfLi2ELi2ELi1ELi1ELb1EL9Algorithm0EEvT_T0_ll)
        /*008c*/ 	.short	0x0380
        /*008e*/ 	.short	0x0030


	//----- nvinfo : EIATTR_SW_WAR
	.align		4
.L_8005:
        /*0090*/ 	.byte	0x04, 0x36
        /*0092*/ 	.short	(.L_8007 - .L_8006)
.L_8006:
        /*0094*/ 	.word	0x00000008
.L_8007:


//--------------------- .nv.info._Z15SoftmaxWarpImplI10DirectLoadI13__nv_bfloat16fE11DirectStoreIfS1_EfLi2ELi2ELi1ELi1ELb0EL9Algorithm0EEvT_T0_ll --------------------------
	.section	.nv.info._Z15SoftmaxWarpImplI10DirectLoadI13__nv_bfloat16fE11DirectStoreIfS1_EfLi2ELi2ELi1ELi1ELb0EL9Algorithm0EEvT_T0_ll,"",@"SHT_CUDA_INFO"
	.sectionflags	@""
	.align	4


	//----- nvinfo : EIATTR_CUDA_API_VERSION
	.align		4
        /*0000*/ 	.byte	0x04, 0x37
        /*0002*/ 	.short	(.L_8009 - .L_8008)
.L_8008:
        /*0004*/ 	.word	0x00000082


	//----- nvinfo : EIATTR_KPARAM_INFO
	.align		4
.L_8009:
        /*0008*/ 	.byte	0x04, 0x17
        /*000a*/ 	.short	(.L_8011 - .L_8010)
.L_8010:
        /*000c*/ 	.word	0x00000000
        /*0010*/ 	.short	0x0003
        /*0012*/ 	.short	0x0028
        /*0014*/ 	.byte	0x00, 0xf0, 0x21, 0x00


	//----- nvinfo : EIATTR_KPARAM_INFO
	.align		4
.L_8011:
        /*0018*/ 	.byte	0x04, 0x17
        /*001a*/ 	.short	(.L_8013 - .L_8012)
.L_8012:
        /*001c*/ 	.word	0x00000000
        /*0020*/ 	.short	0x0002
        /*0022*/ 	.short	0x0020
        /*0024*/ 	.byte	0x00, 0xf0, 0x21, 0x00


	//----- nvinfo : EIATTR_KPARAM_INFO
	.align		4
.L_8013:
        /*0028*/ 	.byte	0x04, 0x17
        /*002a*/ 	.short	(.L_8015 - .L_8014)
.L_8014:
        /*002c*/ 	.word	0x00000000
        /*0030*/ 	.short	0x0001
        /*0032*/ 	.short	0x0010
        /*0034*/ 	.byte	0x00, 0xf0, 0x41, 0x00


	//----- nvinfo : EIATTR_KPARAM_INFO
	.align		4
.L_8015:
        /*0038*/ 	.byte	0x04, 0x17
        /*003a*/ 	.short	(.L_8017 - .L_8016)
.L_8016:
        /*003c*/ 	.word	0x00000000
        /*0040*/ 	.short	0x0000
        /*0042*/ 	.short	0x0000
        /*0044*/ 	.byte	0x00, 0xf0, 0x41, 0x00


	//----- nvinfo : EIATTR_SPARSE_MMA_MASK
	.align		4
.L_8017:
        /*0048*/ 	.byte	0x03, 0x50
        /*004a*/ 	.short	0x0000


	//----- nvinfo : EIATTR_MAXREG_COUNT
	.align		4
        /*004c*/ 	.byte	0x03, 0x1b
        /*004e*/ 	.short	0x00ff


	//----- nvinfo : EIATTR_EXTERNS
	.align		4
        /*0050*/ 	.byte	0x04, 0x0f
        /*0052*/ 	.short	(.L_8019 - .L_8018)


	//   ....[0]....
	.align		4
.L_8018:
        /*0054*/ 	.word	index@(__assertfail)


	//----- nvinfo : EIATTR_MERCURY_ISA_VERSION
	.align		4
.L_8019:
        /*0058*/ 	.byte	0x03, 0x5f
        /*005a*/ 	.short	0x0101


	//----- nvinfo : EIATTR_VRC_CTA_INIT_COUNT
	.align		4
        /*005c*/ 	.byte	0x02, 0x4a
	.zero		1
	.zero		1


	//----- nvinfo : EIATTR_SYSCALL_OFFSETS
	.align		4
        /*0060*/ 	.byte	0x04, 0x46
        /*0062*/ 	.short	(.L_8021 - .L_8020)


	//   ....[0]....
.L_8020:
        /*0064*/ 	.word	0x00000170


	//----- nvinfo : EIATTR_EXIT_INSTR_OFFSETS
	.align		4
.L_8021:
        /*0068*/ 	.byte	0x04, 0x1c
        /*006a*/ 	.short	(.L_8023 - .L_8022)


	//   ....[0]....
.L_8022:
        /*006c*/ 	.word	0x00000220


	//   ....[1]....
        /*0070*/ 	.word	0x00000b30


	//   ....[2]....
        /*0074*/ 	.word	0x00001690


	//----- nvinfo : EIATTR_CRS_STACK_SIZE
	.align		4
.L_8023:
        /*0078*/ 	.byte	0x04, 0x1e
        /*007a*/ 	.short	(.L_8025 - .L_8024)
.L_8024:
        /*007c*/ 	.word	0x00000000


	//----- nvinfo : EIATTR_CBANK_PARAM_SIZE
	.align		4
.L_8025:
        /*0080*/ 	.byte	0x03, 0x19
        /*0082*/ 	.short	0x0030


	//----- nvinfo : EIATTR_PARAM_CBANK
	.align		4
        /*0084*/ 	.byte	0x04, 0x0a
        /*0086*/ 	.short	(.L_8027 - .L_8026)
	.align		4
.L_8026:
        /*0088*/ 	.word	index@(.nv.constant0._Z15SoftmaxWarpImplI10DirectLoadI13__nv_bfloat16fE11DirectStoreIfS1_EfLi2ELi2ELi1ELi1ELb0EL9Algorithm0EEvT_T0_ll)
        /*008c*/ 	.short	0x0380
        /*008e*/ 	.short	0x0030


	//----- nvinfo : EIATTR_SW_WAR
	.align		4
.L_8027:
        /*0090*/ 	.byte	0x04, 0x36
        /*0092*/ 	.short	(.L_8029 - .L_8028)
.L_8028:
        /*0094*/ 	.word	0x00000008
.L_8029:


//--------------------- .nv.info._Z15SoftmaxWarpImplI10DirectLoadI13__nv_bfloat16fE11DirectStoreIfS1_EfLi2ELi2ELi1ELi2ELb1EL9Algorithm0EEvT_T0_ll --------------------------
	.section	.nv.info._Z15SoftmaxWarpImplI10DirectLoadI13__nv_bfloat16fE11DirectStoreIfS1_EfLi2ELi2ELi1ELi2ELb1EL9Algorithm0EEvT_T0_ll,"",@"SHT_CUDA_INFO"
	.sectionflags	@""
	.align	4


	//----- nvinfo : EIATTR_CUDA_API_VERSION
	.align		4
        /*0000*/ 	.byte	0x04, 0x37
        /*0002*/ 	.short	(.L_8031 - .L_8030)
.L_8030:
        /*0004*/ 	.word	0x00000082


	//----- nvinfo : EIATTR_KPARAM_INFO
	.align		4
.L_8031:
        /*0008*/ 	.byte	0x04, 0x17
        /*000a*/ 	.short	(.L_8033 - .L_8032)
.L_8032:
        /*000c*/ 	.word	0x00000000
        /*0010*/ 	.short	0x0003
        /*0012*/ 	.short	0x0028
        /*0014*/ 	.byte	0x00, 0xf0, 0x21, 0x00


	//----- nvinfo : EIATTR_KPARAM_INFO
	.align		4
.L_8033:
        /*0018*/ 	.byte	0x04, 0x17
        /*001a*/ 	.short	(.L_8035 - .L_8034)
.L_8034:
        /*001c*/ 	.word	0x00000000
        /*0020*/ 	.short	0x0002
        /*0022*/ 	.short	0x0020
        /*0024*/ 	.byte	0x00, 0xf0, 0x21, 0x00


	//----- nvinfo : EIATTR_KPARAM_INFO
	.align		4
.L_8035:
        /*0028*/ 	.byte	0x04, 0x17
        /*002a*/ 	.short	(.L_8037 - .L_8036)
.L_8036:
        /*002c*/ 	.word	0x00000000
        /*0030*/ 	.short	0x0001
        /*0032*/ 	.short	0x0010
        /*0034*/ 	.byte	0x00, 0xf0, 0x41, 0x00


	//----- nvinfo : EIATTR_KPARAM_INFO
	.align		4
.L_8037:
        /*0038*/ 	.byte	0x04, 0x17
        /*003a*/ 	.short	(.L_8039 - .L_8038)
.L_8038:
        /*003c*/ 	.word	0x00000000
        /*0040*/ 	.short	0x0000
        /*0042*/ 	.short	0x0000
        /*0044*/ 	.byte	0x00, 0xf0, 0x41, 0x00


	//----- nvinfo : EIATTR_SPARSE_MMA_MASK
	.align		4
.L_8039:
        /*0048*/ 	.byte	0x03, 0x50
        /*004a*/ 	.short	0x0000


	//----- nvinfo : EIATTR_MAXREG_COUNT
	.align		4
        /*004c*/ 	.byte	0x03, 0x1b
        /*004e*/ 	.short	0x00ff


	//----- nvinfo : EIATTR_EXTERNS
	.align		4
        /*0050*/ 	.byte	0x04, 0x0f
        /*0052*/ 	.short	(.L_8041 - .L_8040)


	//   ....[0]....
	.align		4
.L_8040:
        /*0054*/ 	.word	index@(__assertfail)


	//----- nvinfo : EIATTR_MERCURY_ISA_VERSION
	.align		4
.L_8041:
        /*0058*/ 	.byte	0x03, 0x5f
        /*005a*/ 	.short	0x0101


	//----- nvinfo : EIATTR_VRC_CTA_INIT_COUNT
	.align		4
        /*005c*/ 	.byte	0x02, 0x4a
	.zero		1
	.zero		1


	//----- nvinfo : EIATTR_SYSCALL_OFFSETS
	.align		4
        /*0060*/ 	.byte	0x04, 0x46
        /*0062*/ 	.short	(.L_8043 - .L_8042)


	//   ....[0]....
.L_8042:
        /*0064*/ 	.word	0x00000170


	//----- nvinfo : EIATTR_EXIT_INSTR_OFFSETS
	.align		4
.L_8043:
        /*0068*/ 	.byte	0x04, 0x1c
        /*006a*/ 	.short	(.L_8045 - .L_8044)


	//   ....[0]....
.L_8044:
        /*006c*/ 	.word	0x00000230


	//   ....[1]....
        /*0070*/ 	.word	0x00000e20


	//----- nvinfo : EIATTR_CRS_STACK_SIZE
	.align		4
.L_8045:
        /*0074*/ 	.byte	0x04, 0x1e
        /*0076*/ 	.short	(.L_8047 - .L_8046)
.L_8046:
        /*0078*/ 	.word	0x00000000


	//----- nvinfo : EIATTR_CBANK_PARAM_SIZE
	.align		4
.L_8047:
        /*007c*/ 	.byte	0x03, 0x19
        /*007e*/ 	.short	0x0030


	//----- nvinfo : EIATTR_PARAM_CBANK
	.align		4
        /*0080*/ 	.byte	0x04, 0x0a
        /*0082*/ 	.short	(.L_8049 - .L_8048)
	.align		4
.L_8048:
        /*0084*/ 	.word	index@(.nv.constant0._Z15SoftmaxWarpImplI10DirectLoadI13__nv_bfloat16fE11DirectStoreIfS1_EfLi2ELi2ELi1ELi2ELb1EL9Algorithm0EEvT_T0_ll)
        /*0088*/ 	.short	0x0380
        /*008a*/ 	.short	0x0030


	//----- nvinfo : EIATTR_SW_WAR
	.align		4
.L_8049:
        /*008c*/ 	.byte	0x04, 0x36
        /*008e*/ 	.short	(.L_8051 - .L_8050)
.L_8050:
        /*0090*/ 	.word	0x00000008
.L_8051:


//--------------------- .nv.info._Z15SoftmaxWarpImplI10DirectLoadI13__nv_bfloat16fE11DirectStoreIfS1_EfLi2ELi2ELi1ELi2ELb0EL9Algorithm0EEvT_T0_ll --------------------------
	.section	.nv.info._Z15SoftmaxWarpImplI10DirectLoadI13__nv_bfloat16fE11DirectStoreIfS1_EfLi2ELi2ELi1ELi2ELb0EL9Algorithm0EEvT_T0_ll,"",@"SHT_CUDA_INFO"
	.sectionflags	@""
	.align	4


	//----- nvinfo : EIATTR_CUDA_API_VERSION
	.align		4
        /*0000*/ 	.byte	0x04, 0x37
        /*0002*/ 	.short	(.L_8053 - .L_8052)
.L_8052:
        /*0004*/ 	.word	0x00000082


	//----- nvinfo : EIATTR_KPARAM_INFO
	.align		4
.L_8053:
        /*0008*/ 	.byte	0x04, 0x17
        /*000a*/ 	.short	(.L_8055 - .L_8054)
.L_8054:
        /*000c*/ 	.word	0x00000000
        /*0010*/ 	.short	0x0003
        /*0012*/ 	.short	0x0028
        /*0014*/ 	.byte	0x00, 0xf0, 0x21, 0x00


	//----- nvinfo : EIATTR_KPARAM_INFO
	.align		4
.L_8055:
        /*0018*/ 	.byte	0x04, 0x17
        /*001a*/ 	.short	(.L_8057 - .L_8056)
.L_8056:
        /*001c*/ 	.word	0x00000000
        /*0020*/ 	.short	0x0002
        /*0022*/ 	.short	0x0020
        /*0024*/ 	.byte	0x00, 0xf0, 0x21, 0x00


	//----- nvinfo : EIATTR_KPARAM_INFO
	.align		4
.L_8057:
        /*0028*/ 	.byte	0x04, 0x17
        /*002a*/ 	.short	(.L_8059 - .L_8058)
.L_8058:
        /*002c*/ 	.word	0x00000000
        /*0030*/ 	.short	0x0001
        /*0032*/ 	.short	0x0010
        /*0034*/ 	.byte	0x00, 0xf0, 0x41, 0x00


	//----- nvinfo : EIATTR_KPARAM_INFO
	.align		4
.L_8059:
        /*0038*/ 	.byte	0x04, 0x17
        /*003a*/ 	.short	(.L_8061 - .L_8060)
.L_8060:
        /*003c*/ 	.word	0x00000000
        /*0040*/ 	.short	0x0000
        /*0042*/ 	.short	0x0000
        /*0044*/ 	.byte	0x00, 0xf0, 0x41, 0x00


	//----- nvinfo : EIATTR_SPARSE_MMA_MASK
	.align		4
.L_8061:
        /*0048*/ 	.byte	0x03, 0x50
        /*004a*/ 	.short	0x0000


	//----- nvinfo : EIATTR_MAXREG_COUNT
	.align		4
        /*004c*/ 	.byte	0x03, 0x1b
        /*004e*/ 	.short	0x00ff


	//----- nvinfo : EIATTR_EXTERNS
	.align		4
        /*0050*/ 	.byte	0x04, 0x0f
        /*0052*/ 	.short	(.L_8063 - .L_8062)


	//   ....[0]....
	.align		4
.L_8062:
        /*0054*/ 	.word	index@(__assertfail)


	//----- nvinfo : EIATTR_MERCURY_ISA_VERSION
	.align		4
.L_8063:
        /*0058*/ 	.byte	0x03, 0x5f
        /*005a*/ 	.short	0x0101


	//----- nvinfo : EIATTR_VRC_CTA_INIT_COUNT
	.align		4
        /*005c*/ 	.byte	0x02, 0x4a
	.zero		1
	.zero		1


	//----- nvinfo : EIATTR_SYSCALL_OFFSETS
	.align		4
        /*0060*/ 	.byte	0x04, 0x46
        /*0062*/ 	.short	(.L_8065 - .L_8064)


	//   ....[0]....
.L_8064:
        /*0064*/ 	.word	0x00000170


	//----- nvinfo : EIATTR_EXIT_INSTR_OFFSETS
	.align		4
.L_8065:
        /*0068*/ 	.byte	0x04, 0x1c
        /*006a*/ 	.short	(.L_8067 - .L_8066)


	//   ....[0]....
.L_8066:
        /*006c*/ 	.word	0x00000230


	//   ....[1]....
        /*0070*/ 	.word	0x00000c70


	//----- nvinfo : EIATTR_CRS_STACK_SIZE
	.align		4
.L_8067:
        /*0074*/ 	.byte	0x04, 0x1e
        /*0076*/ 	.short	(.L_8069 - .L_8068)
.L_8068:
        /*0078*/ 	.word	0x00000000


	//----- nvinfo : EIATTR_CBANK_PARAM_SIZE
	.align		4
.L_8069:
        /*007c*/ 	.byte	0x03, 0x19
        /*007e*/ 	.short	0x0030


	//----- nvinfo : EIATTR_PARAM_CBANK
	.align		4
        /*0080*/ 	.byte	0x04, 0x0a
        /*0082*/ 	.short	(.L_8071 - .L_8070)
	.align		4
.L_8070:
        /*0084*/ 	.word	index@(.nv.constant0._Z15SoftmaxWarpImplI10DirectLoadI13__nv_bfloat16fE11DirectStoreIfS1_EfLi2ELi2ELi1ELi2ELb0EL9Algorithm0EEvT_T0_ll)
        /*0088*/ 	.short	0x0380
        /*008a*/ 	.short	0x0030


	//----- nvinfo : EIATTR_SW_WAR
	.align		4
.L_8071:
        /*008c*/ 	.byte	0x04, 0x36
        /*008e*/ 	.short	(.L_8073 - .L_8072)
.L_8072:
        /*0090*/ 	.word	0x00000008
.L_8073:


//--------------------- .nv.info._Z24SoftmaxBlockUncachedImplI10DirectLoadI6__halffE11DirectStoreIfS1_EfLi1ELi1024EL9Algorithm0EEvT_T0_ll --------------------------
	.section	.nv.info._Z24SoftmaxBlockUncachedImplI10DirectLoadI6__halffE11DirectStoreIfS1_EfLi1ELi1024EL9Algorithm0EEvT_T0_ll,"",@"SHT_CUDA_INFO"
	.sectionflags	@""
	.align	4


	//----- nvinfo : EIATTR_CUDA_API_VERSION
	.align		4
        /*0000*/ 	.byte	0x04, 0x37
        /*0002*/ 	.short	(.L_8075 - .L_8074)
.L_8074:
        /*0004*/ 	.word	0x00000082


	//----- nvinfo : EIATTR_KPARAM_INFO
	.align		4
.L_8075:
        /*0008*/ 	.byte	0x04, 0x17
        /*000a*/ 	.short	(.L_8077 - .L_8076)
.L_8076:
        /*000c*/ 	.word	0x00000000
        /*0010*/ 	.short	0x0003
        /*0012*/ 	.short	0x0028
        /*0014*/ 	.byte	0x00, 0xf0, 0x21, 0x00


	//----- nvinfo : EIATTR_KPARAM_INFO
	.align		4
.L_8077:
        /*0018*/ 	.byte	0x04, 0x17
        /*001a*/ 	.short	(.L_8079 - .L_8078)
.L_8078:
        /*001c*/ 	.word	0x00000000
        /*0020*/ 	.short	0x0002
        /*0022*/ 	.short	0x0020
        /*0024*/ 	.byte	0x00, 0xf0, 0x21, 0x00


	//----- nvinfo : EIATTR_KPARAM_INFO
	.align		4
.L_8079:
        /*0028*/ 	.byte	0x04, 0x17
        /*002a*/ 	.short	(.L_8081 - .L_8080)
.L_8080:
        /*002c*/ 	.word	0x00000000
        /*0030*/ 	.short	0x0001
        /*0032*/ 	.short	0x0010
        /*0034*/ 	.byte	0x00, 0xf0, 0x41, 0x00


	//----- nvinfo : EIATTR_KPARAM_INFO
	.align		4
.L_8081:
        /*0038*/ 	.byte	0x04, 0x17
        /*003a*/ 	.short	(.L_8083 - .L_8082)
.L_8082:
        /*003c*/ 	.word	0x00000000
        /*0040*/ 	.short	0x0000
        /*0042*/ 	.short	0x0000
        /*0044*/ 	.byte	0x00, 0xf0, 0x41, 0x00


	//----- nvinfo : EIATTR_SPARSE_MMA_MASK
	.align		4
.L_8083:
        /*0048*/ 	.byte	0x03, 0x50
        /*004a*/ 	.short	0x0000


	//----- nvinfo : EIATTR_MAXREG_COUNT
	.align		4
        /*004c*/ 	.byte	0x03, 0x1b
        /*004e*/ 	.short	0x00ff


	//----- nvinfo : EIATTR_NUM_BARRIERS
	.align		4
        /*0050*/ 	.byte	0x02, 0x4c
        /*0052*/ 	.byte	0x01
	.zero		1


	//----- nvinfo : EIATTR_MERCURY_ISA_VERSION
	.align		4
        /*0054*/ 	.byte	0x03, 0x5f
        /*0056*/ 	.short	0x0101


	//----- nvinfo : EIATTR_UNUSED_LOAD_BYTE_OFFSET
	.align		4
        /*0058*/ 	.byte	0x04, 0x44
        /*005a*/ 	.short	(.L_8085 - .L_8084)


	//   ....[0]....
.L_8084:
        /*005c*/ 	.word	0x00000dd0
        /*0060*/ 	.word	0x0000fff0


	//----- nvinfo : EIATTR_COOP_GROUP_MASK_REGIDS
	.align		4
.L_8085:
        /*0064*/ 	.byte	0x04, 0x29
        /*0066*/ 	.short	(.L_8087 - .L_8086)


	//   ....[0]....
.L_8086:
        /*0068*/ 	.word	0xffffffff


	//   ....[1]....
        /*006c*/ 	.word	0xffffffff


	//   ....[2]....
        /*0070*/ 	.word	0xffffffff


	//   ....[3]....
        /*0074*/ 	.word	0xffffffff


	//   ....[4]....
        /*0078*/ 	.word	0xffffffff


	//   ....[5]....
        /*007c*/ 	.word	0xffffffff


	//   ....[6]....
        /*0080*/ 	.word	0xffffffff


	//   ....[7]....
        /*0084*/ 	.word	0xffffffff


	//   ....[8]....
        /*0088*/ 	.word	0xffffffff


	//   ....[9]....
        /*008c*/ 	.word	0xffffffff


	//----- nvinfo : EIATTR_COOP_GROUP_INSTR_OFFSETS
	.align		4
.L_8087:
        /*0090*/ 	.byte	0x04, 0x28
        /*0092*/ 	.short	(.L_8089 - .L_8088)


	//   ....[0]....
.L_8088:
        /*0094*/ 	.word	0x00000bf0


	//   ....[1]....
        /*0098*/ 	.word	0x00000c60


	//   ....[2]....
        /*009c*/ 	.word	0x00000c80


	//   ....[3]....
        /*00a0*/ 	.word	0x00000cb0


	//   ....[4]....
        /*00a4*/ 	.word	0x00000ce0


	//   ....[5]....
        /*00a8*/ 	.word	0x00001f40


	//   ....[6]....
        /*00ac*/ 	.word	0x00001f70


	//   ....[7]....
        /*00b0*/ 	.word	0x00001f90


	//   ....[8]....
        /*00b4*/ 	.word	0x00001fc0


	//   ....[9]....
        /*00b8*/ 	.word	0x00001fe0


	//----- nvinfo : EIATTR_VRC_CTA_INIT_COUNT
	.align		4
.L_8089:
        /*00bc*/ 	.byte	0x02, 0x4a
	.zero		1
	.zero		1


	//----- nvinfo : EIATTR_EXIT_INSTR_OFFSETS
	.align		4
        /*00c0*/ 	.byte	0x04, 0x1c
        /*00c2*/ 	.short	(.L_8091 - .L_8090)


	//   ....[0]....
.L_8090:
        /*00c4*/ 	.word	0x00000050


	//   ....[1]....
        /*00c8*/ 	.word	0x00003340


	//----- nvinfo : EIATTR_CRS_STACK_SIZE
	.align		4
.L_8091:
        /*00cc*/ 	.byte	0x04, 0x1e
        /*00ce*/ 	.short	(.L_8093 - .L_8092)
.L_8092:
        /*00d0*/ 	.word	0x00000000


	//----- nvinfo : EIATTR_CBANK_PARAM_SIZE
	.align		4
.L_8093:
        /*00d4*/ 	.byte	0x03, 0x19
        /*00d6*/ 	.short	0x0030


	//----- nvinfo : EIATTR_PARAM_CBANK
	.align		4
        /*00d8*/ 	.byte	0x04, 0x0a
        /*00da*/ 	.short	(.L_8095 - .L_8094)
	.align		4
.L_8094:
        /*00dc*/ 	.word	index@(.nv.constant0._Z24SoftmaxBlockUncachedImplI10DirectLoadI6__halffE11DirectStoreIfS1_EfLi1ELi1024EL9Algorithm0EEvT_T0_ll)
        /*00e0*/ 	.short	0x0380
        /*00e2*/ 	.short	0x0030


	//----- nvinfo : EIATTR_SW_WAR
	.align		4
.L_8095:
        /*00e4*/ 	.byte	0x04, 0x36
        /*00e6*/ 	.short	(.L_8097 - .L_8096)
.L_8096:
        /*00e8*/ 	.word	0x00000008
.L_8097:


//--------------------- .nv.info._Z24SoftmaxBlockUncachedImplI10DirectLoadI6__halffE11DirectStoreIfS1_EfLi2ELi1024EL9Algorithm0EEvT_T0_ll --------------------------
	.section	.nv.info._Z24SoftmaxBlockUncachedImplI10DirectLoadI6__halffE11DirectStoreIfS1_EfLi2ELi1024EL9Algorithm0EEvT_T0_ll,"",@"SHT_CUDA_INFO"
	.sectionflags	@""
	.align	4


	//----- nvinfo : EIATTR_CUDA_API_VERSION
	.align		4
        /*0000*/ 	.byte	0x04, 0x37
        /*0002*/ 	.short	(.L_8099 - .L_8098)
.L_8098:
        /*0004*/ 	.word	0x00000082


	//----- nvinfo : EIATTR_KPARAM_INFO
	.align		4
.L_8099:
        /*0008*/ 	.byte	0x04, 0x17
        /*000a*/ 	.short	(.L_8101 - .L_8100)
.L_8100:
        /*000c*/ 	.word	0x00000000
        /*0010*/ 	.short	0x0003
        /*0012*/ 	.short	0x0028
        /*0014*/ 	.byte	0x00, 0xf0, 0x21, 0x00


	//----- nvinfo : EIATTR_KPARAM_INFO
	.align		4
.L_8101:
        /*0018*/ 	.byte	0x04, 0x17
        /*001a*/ 	.short	(.L_8103 - .L_8102)
.L_8102:
        /*001c*/ 	.word	0x00000000
        /*0020*/ 	.short	0x0002
        /*0022*/ 	.short	0x0020
        /*0024*/ 	.byte	0x00, 0xf0, 0x21, 0x00


	//----- nvinfo : EIATTR_KPARAM_INFO
	.align		4
.L_8103:
        /*0028*/ 	.byte	0x04, 0x17
        /*002a*/ 	.short	(.L_8105 - .L_8104)
.L_8104:
        /*002c*/ 	.word	0x00000000
        /*0030*/ 	.short	0x0001
        /*0032*/ 	.short	0x0010
        /*0034*/ 	.byte	0x00, 0xf0, 0x41, 0x00


	//----- nvinfo : EIATTR_KPARAM_INFO
	.align		4
.L_8105:
        /*0038*/ 	.byte	0x04, 0x17
        /*003a*/ 	.short	(.L_8107 - .L_8106)
.L_8106:
        /*003c*/ 	.word	0x00000000
        /*0040*/ 	.short	0x0000
        /*0042*/ 	.short	0x0000
        /*0044*/ 	.byte	0x00, 0xf0, 0x41, 0x00


	//----- nvinfo : EIATTR_SPARSE_MMA_MASK
	.align		4
.L_8107:
        /*0048*/ 	.byte	0x03, 0x50
        /*004a*/ 	.short	0x0000


	//----- nvinfo : EIATTR_MAXREG_COUNT
	.align		4
        /*004c*/ 	.byte	0x03, 0x1b
        /*004e*/ 	.short	0x00ff


	//----- nvinfo : EIATTR_NUM_BARRIERS
	.align		4
        /*0050*/ 	.byte	0x02, 0x4c
        /*0052*/ 	.byte	0x01
	.zero		1


	//----- nvinfo : EIATTR_EXTERNS
	.align		4
        /*0054*/ 	.byte	0x04, 0x0f
        /*0056*/ 	.short	(.L_8109 - .L_8108)


	//   ....[0]....
	.align		4
.L_8108:
        /*0058*/ 	.word	index@(__assertfail)


	//----- nvinfo : EIATTR_MERCURY_ISA_VERSION
	.align		4
.L_8109:
        /*005c*/ 	.byte	0x03, 0x5f
        /*005e*/ 	.short	0x0101


	//----- nvinfo : EIATTR_UNUSED_LOAD_BYTE_OFFSET
	.align		4
        /*0060*/ 	.byte	0x04, 0x44
        /*0062*/ 	.short	(.L_8111 - .L_8110)


	//   ....[0]....
.L_8110:
        /*0064*/ 	.word	0x00002350
        /*0068*/ 	.word	0x0000fff0


	//----- nvinfo : EIATTR_COOP_GROUP_MASK_REGIDS
	.align		4
.L_8111:
        /*006c*/ 	.byte	0x04, 0x29
        /*006e*/ 	.short	(.L_8113 - .L_8112)


	//   ....[0]....
.L_8112:
        /*0070*/ 	.word	0xffffffff


	//   ....[1]....
        /*0074*/ 	.word	0xffffffff


	//   ....[2]....
        /*0078*/ 	.word	0xffffffff


	//   ....[3]....
        /*007c*/ 	.word	0xffffffff


	//   ....[4]....
        /*0080*/ 	.word	0xffffffff


	//   ....[5]....
        /*0084*/ 	.word	0xffffffff


	//   ....[6]....
        /*0088*/ 	.word	0xffffffff


	//   ....[7]....
        /*008c*/ 	.word	0xffffffff


	//   ....[8]....
        /*0090*/ 	.word	0xffffffff


	//   ....[9]....
        /*0094*/ 	.word	0xffffffff


	//   ....[10]....
        /*0098*/ 	.word	0x0500000f


	//   ....[11]....
        /*009c*/ 	.word	0x0500000f


	//   ....[12]....
        /*00a0*/ 	.word	0x0500000f


	//   ....[13]....
        /*00a4*/ 	.word	0x0500000f


	//   ....[14]....
        /*00a8*/ 	.word	0x0500000f


	//----- nvinfo : EIATTR_COOP_GROUP_INSTR_OFFSETS
	.align		4
.L_8113:
        /*00ac*/ 	.byte	0x04, 0x28
        /*00ae*/ 	.short	(.L_8115 - .L_8114)


	//   ....[0]....
.L_8114:
        /*00b0*/ 	.word	0x00002150


	//   ....[1]....
        /*00b4*/ 	.word	0x00002170


	//   ....[2]....
        /*00b8*/ 	.word	0x00002190


	//   ....[3]....
        /*00bc*/ 	.word	0x000021b0


	//   ....[4]....
        /*00c0*/ 	.word	0x000021e0


	//   ....[5]....
        /*00c4*/ 	.word	0x000035a0


	//   ....[6]....
        /*00c8*/ 	.word	0x00003630


	//   ....[7]....
        /*00cc*/ 	.word	0x00003650


	//   ....[8]....
        /*00d0*/ 	.word	0x00003670


	//   ....[9]....
        /*00d4*/ 	.word	0x00003690


	//   ....[10]....
        /*00d8*/ 	.word	0x00004b80


	//   ....[11]....
        /*00dc*/ 	.word	0x00004be0


	//   ....[12]....
        /*00e0*/ 	.word	0x00004c40


	//   ....[13]....
        /*00e4*/ 	.word	0x00004ca0


	//   ....[14]....
        /*00e8*/ 	.word	0x00004d10


	//----- nvinfo : EIATTR_VRC_CTA_INIT_COUNT
	.align		4
.L_8115:
        /*00ec*/ 	.byte	0x02, 0x4a
	.zero		1
	.zero		1


	//----- nvinfo : EIATTR_SYSCALL_OFFSETS
	.align		4
        /*00f0*/ 	.byte	0x04, 0x46
        /*00f2*/ 	.short	(.L_8117 - .L_8116)


	//   ....[0]....
.L_8116:
        /*00f4*/ 	.word	0x00000150


	//----- nvinfo : EIATTR_EXIT_INSTR_OFFSETS
	.align		4
.L_8117:
        /*00f8*/ 	.byte	0x04, 0x1c
        /*00fa*/ 	.short	(.L_8119 - .L_8118)


	//   ....[0]....
.L_8118:
        /*00fc*/ 	.word	0x000001b0


	//   ....[1]....
        /*0100*/ 	.word	0x00004b20


	//----- nvinfo : EIATTR_CRS_STACK_SIZE
	.align		4
.L_8119:
        /*0104*/ 	.byte	0x04, 0x1e
        /*0106*/ 	.short	(.L_8121 - .L_8120)
.L_8120:
        /*0108*/ 	.word	0x00000000


	//----- nvinfo : EIATTR_CBANK_PARAM_SIZE
	.align		4
.L_8121:
        /*010c*/ 	.byte	0x03, 0x19
        /*010e*/ 	.short	0x0030


	//----- nvinfo : EIATTR_PARAM_CBANK
	.align		4
        /*0110*/ 	.byte	0x04, 0x0a
        /*0112*/ 	.short	(.L_8123 - .L_8122)
	.align		4
.L_8122:
        /*0114*/ 	.word	index@(.nv.constant0._Z24SoftmaxBlockUncachedImplI10DirectLoadI6__halffE11DirectStoreIfS1_EfLi2ELi1024EL9Algorithm0EEvT_T0_ll)
        /*0118*/ 	.short	0x0380
        /*011a*/ 	.short	0x0030


	//----- nvinfo : EIATTR_SW_WAR
	.align		4
.L_8123:
        /*011c*/ 	.byte	0x04, 0x36
        /*011e*/ 	.short	(.L_8125 - .L_8124)
.L_8124:
        /*0120*/ 	.word	0x00000008
.L_8125:


//--------------------- .nv.info._Z20SoftmaxBlockSMemImplI10DirectLoadI6__halffE11DirectStoreIfS1_EfLi1ELi256EL9Algorithm0EEvT_T0_ll --------------------------
	.section	.nv.info._Z20SoftmaxBlockSMemImplI10DirectLoadI6__halffE11DirectStoreIfS1_EfLi1ELi256EL9Algorithm0EEvT_T0_ll,"",@"SHT_CUDA_INFO"
	.sectionflags	@""
	.align	4


	//----- nvinfo : EIATTR_CUDA_API_VERSION
	.align		4
        /*0000*/ 	.byte	0x04, 0x37
        /*0002*/ 	.short	(.L_8127 - .L_8126)
.L_8126:
        /*0004*/ 	.word	0x00000082


	//----- nvinfo : EIATTR_KPARAM_INFO
	.align		4
.L_8127:
        /*0008*/ 	.byte	0x04, 0x17
        /*000a*/ 	.short	(.L_8129 - .L_8128)
.L_8128:
        /*000c*/ 	.word	0x00000000
        /*0010*/ 	.short	0x0003
        /*0012*/ 	.short	0x0028
        /*0014*/ 	.byte	0x00, 0xf0, 0x21, 0x00


	//----- nvinfo : EIATTR_KPARAM_INFO
	.align		4
.L_8129:
        /*0018*/ 	.byte	0x04, 0x17
        /*001a*/ 	.short	(.L_8131 - .L_8130)
.L_8130:
        /*001c*/ 	.word	0x00000000
        /*0020*/ 	.short	0x0002
        /*0022*/ 	.short	0x0020
        /*0024*/ 	.byte	0x00, 0xf0, 0x21, 0x00


	//----- nvinfo : EIATTR_KPARAM_INFO
	.align		4
.L_8131:
        /*0028*/ 	.byte	0x04, 0x17
        /*002a*/ 	.short	(.L_8133 - .L_8132)
.L_8132:
        /*002c*/ 	.word	0x00000000
        /*0030*/ 	.short	0x0001
        /*0032*/ 	.short	0x0010
        /*0034*/ 	.byte	0x00, 0xf0, 0x41, 0x00


	//----- nvinfo : EIATTR_KPARAM_INFO
	.align		4
.L_8133:
        /*0038*/ 	.byte	0x04, 0x17
        /*003a*/ 	.short	(.L_8135 - .L_8134)
.L_8134:
        /*003c*/ 	.word	0x00000000
        /*0040*/ 	.short	0x0000
        /*0042*/ 	.short	0x0000
        /*0044*/ 	.byte	0x00, 0xf0, 0x41, 0x00


	//----- nvinfo : EIATTR_SPARSE_MMA_MASK
	.align		4
.L_8135:
        /*0048*/ 	.byte	0x03, 0x50
        /*004a*/ 	.short	0x0000


	//----- nvinfo : EIATTR_MAXREG_COUNT
	.align		4
        /*004c*/ 	.byte	0x03, 0x1b
        /*004e*/ 	.short	0x00ff


	//----- nvinfo : EIATTR_NUM_BARRIERS
	.align		4
        /*0050*/ 	.byte	0x02, 0x4c
        /*0052*/ 	.byte	0x01
	.zero		1


	//----- nvinfo : EIATTR_MERCURY_ISA_VERSION
	.align		4
        /*0054*/ 	.byte	0x03, 0x5f
        /*0056*/ 	.short	0x0101


	//----- nvinfo : EIATTR_COOP_GROUP_MASK_REGIDS
	.align		4
        /*0058*/ 	.byte	0x04, 0x29
        /*005a*/ 	.short	(.L_8137 - .L_8136)


	//   ....[0]....
.L_8136:
        /*005c*/ 	.word	0xffffffff


	//   ....[1]....
        /*0060*/ 	.word	0xffffffff


	//   ....[2]....
        /*0064*/ 	.word	0xffffffff


	//   ....[3]....
        /*0068*/ 	.word	0xffffffff


	//   ....[4]....
        /*006c*/ 	.word	0xffffffff


	//   ....[5]....
        /*0070*/ 	.word	0xffffffff


	//   ....[6]....
        /*0074*/ 	.word	0xffffffff


	//   ....[7]....
        /*0078*/ 	.word	0xffffffff


	//   ....[8]....
        /*007c*/ 	.word	0xffffffff


	//   ....[9]....
        /*0080*/ 	.word	0xffffffff


	//----- nvinfo : EIATTR_COOP_GROUP_INSTR_OFFSETS
	.align		4
.L_8137:
        /*0084*/ 	.byte	0x04, 0x28
        /*0086*/ 	.short	(.L_8139 - .L_8138)


	//   ....[0]....
.L_8138:
        /*0088*/ 	.word	0x00000d80


	//   ....[1]....
        /*008c*/ 	.word	0x00000e20


	//   ....[2]....
        /*0090*/ 	.word	0x00000e40


	//   ....[3]....
        /*0094*/ 	.word	0x00000e60


	//   ....[4]....
        /*0098*/ 	.word	0x00000ea0


	//   ....[5]....
        /*009c*/ 	.word	0x00001820


	//   ....[6]....
        /*00a0*/ 	.word	0x00001850


	//   ....[7]....
        /*00a4*/ 	.word	0x00001870


	//   ....[8]....
        /*00a8*/ 	.word	0x00001890


	//   ....[9]....
        /*00ac*/ 	.word	0x000018b0


	//----- nvinfo : EIATTR_VRC_CTA_INIT_COUNT
	.align		4
.L_8139:
        /*00b0*/ 	.byte	0x02, 0x4a
	.zero		1
	.zero		1


	//----- nvinfo : EIATTR_EXIT_INSTR_OFFSETS
	.align		4
        /*00b4*/ 	.byte	0x04, 0x1c
        /*00b6*/ 	.short	(.L_8141 - .L_8140)


	//   ....[0]....
.L_8140:
        /*00b8*/ 	.word	0x00000050


	//   ....[1]....
        /*00bc*/ 	.word	0x000024a0


	//----- nvinfo : EIATTR_CRS_STACK_SIZE
	.align		4
.L_8141:
        /*00c0*/ 	.byte	0x04, 0x1e
        /*00c2*/ 	.short	(.L_8143 - .L_8142)
.L_8142:
        /*00c4*/ 	.word	0x00000000


	//----- nvinfo : EIATTR_CBANK_PARAM_SIZE
	.align		4
.L_8143:
        /*00c8*/ 	.byte	0x03, 0x19
        /*00ca*/ 	.short	0x0030


	//----- nvinfo : EIATTR_PARAM_CBANK
	.align		4
        /*00cc*/ 	.byte	0x04, 0x0a
        /*00ce*/ 	.short	(.L_8145 - .L_8144)
	.align		4
.L_8144:
        /*00d0*/ 	.word	index@(.nv.constant0._Z20SoftmaxBlockSMemImplI10DirectLoadI6__halffE11DirectStoreIfS1_EfLi1ELi256EL9Algorithm0EEvT_T0_ll)
        /*00d4*/ 	.short	0x0380
        /*00d6*/ 	.short	0x0030


	//----- nvinfo : EIATTR_SW_WAR
	.align		4
.L_8145:
        /*00d8*/ 	.byte	0x04, 0x36
        /*00da*/ 	.short	(.L_8147 - .L_8146)
.L_8146:
        /*00dc*/ 	.word	0x00000008
.L_8147:


//--------------------- .nv.info._Z20SoftmaxBlockSMemImplI10DirectLoadI6__halffE11DirectStoreIfS1_EfLi1ELi512EL9Algorithm0EEvT_T0_ll --------------------------
	.section	.nv.info._Z20SoftmaxBlockSMemImplI10DirectLoadI6__halffE11DirectStoreIfS1_EfLi1ELi512EL9Algorithm0EEvT_T0_ll,"",@"SHT_CUDA_INFO"
	.sectionflags	@""
	.align	4


	//----- nvinfo : EIATTR_CUDA_API_VERSION
	.align		4
        /*0000*/ 	.byte	0x04, 0x37
        /*0002*/ 	.short	(.L_8149 - .L_8148)
.L_8148:
        /*0004*/ 	.word	0x00000082


	//----- nvinfo : EIATTR_KPARAM_INFO
	.align		4
.L_8149:
        /*0008*/ 	.byte	0x04, 0x17
        /*000a*/ 	.short	(.L_8151 - .L_8150)
.L_8150:
        /*000c*/ 	.word	0x00000000
        /*0010*/ 	.short	0x0003
        /*0012*/ 	.short	0x0028
        /*0014*/ 	.byte	0x00, 0xf0, 0x21, 0x00


	//----- nvinfo : EIATTR_KPARAM_INFO
	.align		4
.L_8151:
        /*0018*/ 	.byte	0x04, 0x17
        /*001a*/ 	.short	(.L_8153 - .L_8152)
.L_8152:
        /*001c*/ 	.word	0x00000000
        /*0020*/ 	.short	0x0002
        /*0022*/ 	.short	0x0020
        /*0024*/ 	.byte	0x00, 0xf0, 0x21, 0x00


	//----- nvinfo : EIATTR_KPARAM_INFO
	.align		4
.L_8153:
        /*0028*/ 	.byte	0x04, 0x17
        /*002a*/ 	.short	(.L_8155 - .L_8154)
.L_8154:
        /*002c*/ 	.word	0x00000000
        /*0030*/ 	.short	0x0001
        /*0032*/ 	.short	0x0010
        /*0034*/ 	.byte	0x00, 0xf0, 0x41, 0x00


	//----- nvinfo : EIATTR_KPARAM_INFO
	.align		4
.L_8155:
        /*0038*/ 	.byte	0x04, 0x17
        /*003a*/ 	.short	(.L_8157 - .L_8156)
.L_8156:
        /*003c*/ 	.word	0x00000000
        /*0040*/ 	.short	0x0000
        /*0042*/ 	.short	0x0000
        /*0044*/ 	.byte	0x00, 0xf0, 0x41, 0x00


	//----- nvinfo : EIATTR_SPARSE_MMA_MASK
	.align		4
.L_8157:
        /*0048*/ 	.byte	0x03, 0x50
        /*004a*/ 	.short	0x0000


	//----- nvinfo : EIATTR_MAXREG_COUNT
	.align		4
        /*004c*/ 	.byte	0x03, 0x1b
        /*004e*/ 	.short	0x00ff


	//----- nvinfo : EIATTR_NUM_BARRIERS
	.align		4
        /*0050*/ 	.byte	0x02, 0x4c
        /*0052*/ 	.byte	0x01
	.zero		1


	//----- nvinfo : EIATTR_MERCURY_ISA_VERSION
	.align		4
        /*0054*/ 	.byte	0x03, 0x5f
        /*0056*/ 	.short	0x0101


	//----- nvinfo : EIATTR_UNUSED_LOAD_BYTE_OFFSET
	.align		4
        /*0058*/ 	.byte	0x04, 0x44
        /*005a*/ 	.short	(.L_8159 - .L_8158)


	//   ....[0]....
.L_8158:
        /*005c*/ 	.word	0x00000f80
        /*0060*/ 	.word	0x0000fff0


	//----- nvinfo : EIATTR_COOP_GROUP_MASK_REGIDS
	.align		4
.L_8159:
        /*0064*/ 	.byte	0x04, 0x29
        /*0066*/ 	.short	(.L_8161 - .L_8160)


	//   ....[0]....
.L_8160:
        /*0068*/ 	.word	0xffffffff


	//   ....[1]....
        /*006c*/ 	.word	0xffffffff


	//   ....[2]....
        /*0070*/ 	.word	0xffffffff


	//   ....[3]....
        /*0074*/ 	.word	0xffffffff


	//   ....[4]....
        /*0078*/ 	.word	0xffffffff


	//   ....[5]....
        /*007c*/ 	.word	0xffffffff


	//   ....[6]....
        /*0080*/ 	.word	0xffffffff


	//   ....[7]....
        /*0084*/ 	.word	0xffffffff


	//   ....[8]....
        /*0088*/ 	.word	0xffffffff


	//   ....[9]....
        /*008c*/ 	.word	0xffffffff


	//----- nvinfo : EIATTR_COOP_GROUP_INSTR_OFFSETS
	.align		4
.L_8161:
        /*0090*/ 	.byte	0x04, 0x28
        /*0092*/ 	.short	(.L_8163 - .L_8162)


	//   ....[0]....
.L_8162:
        /*0094*/ 	.word	0x00000d80


	//   ....[1]....
        /*0098*/ 	.word	0x00000e20


	//   ....[2]....
        /*009c*/ 	.word	0x00000e40


	//   ....[3]....
        /*00a0*/ 	.word	0x00000e60


	//   ....[4]....
        /*00a4*/ 	.word	0x00000ea0


	//   ....[5]....
        /*00a8*/ 	.word	0x00001870


	//   ....[6]....
        /*00ac*/ 	.word	0x000018a0


	//   ....[7]....
        /*00b0*/ 	.word	0x000018c0


	//   ....[8]....
        /*00b4*/ 	.word	0x000018e0


	//   ....[9]....
        /*00b8*/ 	.word	0x00001900


	//----- nvinfo : EIATTR_VRC_CTA_INIT_COUNT
	.align		4
.L_8163:
        /*00bc*/ 	.byte	0x02, 0x4a
	.zero		1
	.zero		1


	//----- nvinfo : EIATTR_EXIT_INSTR_OFFSETS
	.align		4
        /*00c0*/ 	.byte	0x04, 0x1c
        /*00c2*/ 	.short	(.L_8165 - .L_8164)


	//   ....[0]....
.L_8164:
        /*00c4*/ 	.word	0x00000050


	//   ....[1]....
        /*00c8*/ 	.word	0x00002590


	//----- nvinfo : EIATTR_CRS_STACK_SIZE
	.align		4
.L_8165:
        /*00cc*/ 	.byte	0x04, 0x1e
        /*00ce*/ 	.short	(.L_8167 - .L_8166)
.L_8166:
        /*00d0*/ 	.word	0x00000000


	//----- nvinfo : EIATTR_CBANK_PARAM_SIZE
	.align		4
.L_8167:
        /*00d4*/ 	.byte	0x03, 0x19
        /*00d6*/ 	.short	0x0030


	//----- nvinfo : EIATTR_PARAM_CBANK
	.align		4
        /*00d8*/ 	.byte	0x04, 0x0a
        /*00da*/ 	.short	(.L_8169 - .L_8168)
	.align		4
.L_8168:
        /*00dc*/ 	.word	index@(.nv.constant0._Z20SoftmaxBlockSMemImplI10DirectLoadI6__halffE11DirectStoreIfS1_EfLi1ELi512EL9Algorithm0EEvT_T0_ll)
        /*00e0*/ 	.short	0x0380
        /*00e2*/ 	.short	0x0030


	//----- nvinfo : EIATTR_SW_WAR
	.align		4
.L_8169:
        /*00e4*/ 	.byte	0x04, 0x36
        /*00e6*/ 	.short	(.L_8171 - .L_8170)
.L_8170:
        /*00e8*/ 	.word	0x00000008
.L_8171:


//--------------------- .nv.info._Z20SoftmaxBlockSMemImplI10DirectLoadI6__halffE11DirectStoreIfS1_EfLi1ELi1024EL9Algorithm0EEvT_T0_ll --------------------------
	.section	.nv.info._Z20SoftmaxBlockSMemImplI10DirectLoadI6__halffE11DirectStoreIfS1_EfLi1ELi1024EL9Algorithm0EEvT_T0_ll,"",@"SHT_CUDA_INFO"
	.sectionflags	@""
	.align	4


	//----- nvinfo : EIATTR_CUDA_API_VERSION
	.align		4
        /*0000*/ 	.byte	0x04, 0x37
        /*0002*/ 	.short	(.L_8173 - .L_8172)
.L_8172:
        /*0004*/ 	.word	0x00000082


	//----- nvinfo : EIATTR_KPARAM_INFO
	.align		4
.L_8173:
        /*0008*/ 	.byte	0x04, 0x17
        /*000a*/ 	.short	(.L_8175 - .L_8174)
.L_8174:
        /*000c*/ 	.word	0x00000000
        /*0010*/ 	.short	0x0003
        /*0012*/ 	.short	0x0028
        /*0014*/ 	.byte	0x00, 0xf0, 0x21, 0x00


	//----- nvinfo : EIATTR_KPARAM_INFO
	.align		4
.L_8175:
        /*0018*/ 	.byte	0x04, 0x17
        /*001a*/ 	.short	(.L_8177 - .L_8176)
.L_8176:
        /*001c*/ 	.word	0x00000000
        /*0020*/ 	.short	0x0002
        /*0022*/ 	.short	0x0020
        /*0024*/ 	.byte	0x00, 0xf0, 0x21, 0x00


	//----- nvinfo : EIATTR_KPARAM_INFO
	.align		4
.L_8177:
        /*0028*/ 	.byte	0x04, 0x17
        /*002a*/ 	.short	(.L_8179 - .L_8178)
.L_8178:
        /*002c*/ 	.word	0x00000000
        /*0030*/ 	.short	0x0001
        /*0032*/ 	.short	0x0010
        /*0034*/ 	.byte	0x00, 0xf0, 0x41, 0x00


	//----- nvinfo : EIATTR_KPARAM_INFO
	.align		4
.L_8179:
        /*0038*/ 	.byte	0x04, 0x17
        /*003a*/ 	.short	(.L_8181 - .L_8180)
.L_8180:
        /*003c*/ 	.word	0x00000000
        /*0040*/ 	.short	0x0000
        /*0042*/ 	.short	0x0000
        /*0044*/ 	.byte	0x00, 0xf0, 0x41, 0x00


	//----- nvinfo : EIATTR_SPARSE_MMA_MASK
	.align		4
.L_8181:
        /*0048*/ 	.byte	0x03, 0x50
        /*004a*/ 	.short	0x0000


	//----- nvinfo : EIATTR_MAXREG_COUNT
	.align		4
        /*004c*/ 	.byte	0x03, 0x1b
        /*004e*/ 	.short	0x00ff


	//----- nvinfo : EIATTR_NUM_BARRIERS
	.align		4
        /*0050*/ 	.byte	0x02, 0x4c
        /*0052*/ 	.byte	0x01
	.zero		1


	//----- nvinfo : EIATTR_MERCURY_ISA_VERSION
	.align		4
        /*0054*/ 	.byte	0x03, 0x5f
        /*0056*/ 	.short	0x0101


	//----- nvinfo : EIATTR_UNUSED_LOAD_BYTE_OFFSET
	.align		4
        /*0058*/ 	.byte	0x04, 0x44
        /*005a*/ 	.short	(.L_8183 - .L_8182)


	//   ....[0]....
.L_8182:
        /*005c*/ 	.word	0x00000f80
        /*0060*/ 	.word	0x0000fff0


	//----- nvinfo : EIATTR_COOP_GROUP_MASK_REGIDS
	.align		4
.L_8183:
        /*0064*/ 	.byte	0x04, 0x29
        /*0066*/ 	.short	(.L_8185 - .L_8184)


	//   ....[0]....
.L_8184:
        /*0068*/ 	.word	0xffffffff


	//   ....[1]....
        /*006c*/ 	.word	0xffffffff


	//   ....[2]....
        /*0070*/ 	.word	0xffffffff


	//   ....[3]....
        /*0074*/ 	.word	0xffffffff


	//   ....[4]....
        /*0078*/ 	.word	0xffffffff


	//   ....[5]....
        /*007c*/ 	.word	0xffffffff


	//   ....[6]....
        /*0080*/ 	.word	0xffffffff


	//   ....[7]....
        /*0084*/ 	.word	0xffffffff


	//   ....[8]....
        /*0088*/ 	.word	0xffffffff


	//   ....[9]....
        /*008c*/ 	.word	0xffffffff


	//----- nvinfo : EIATTR_COOP_GROUP_INSTR_OFFSETS
	.align		4
.L_8185:
        /*0090*/ 	.byte	0x04, 0x28
        /*0092*/ 	.short	(.L_8187 - .L_8186)


	//   ....[0]....
.L_8186:
        /*0094*/ 	.word	0x00000d80


	//   ....[1]....
        /*0098*/ 	.word	0x00000e20


	//   ....[2]....
        /*009c*/ 	.word	0x00000e40


	//   ....[3]....
        /*00a0*/ 	.word	0x00000e60


	//   ....[4]....
        /*00a4*/ 	.word	0x00000ea0


	//   ....[5]....
        /*00a8*/ 	.word	0x00001930


	//   ....[6]....
        /*00ac*/ 	.word	0x00001960


	//   ....[7]....
        /*00b0*/ 	.word	0x00001980


	//   ....[8]....
        /*00b4*/ 	.word	0x000019a0


	//   ....[9]....
        /*00b8*/ 	.word	0x000019c0


	//----- nvinfo : EIATTR_VRC_CTA_INIT_COUNT
	.align		4
.L_8187:
        /*00bc*/ 	.byte	0x02, 0x4a
	.zero		1
	.zero		1


	//----- nvinfo : EIATTR_EXIT_INSTR_OFFSETS
	.align		4
        /*00c0*/ 	.byte	0x04, 0x1c
        /*00c2*/ 	.short	(.L_8189 - .L_8188)


	//   ....[0]....
.L_8188:
        /*00c4*/ 	.word	0x00000050


	//   ....[1]....
        /*00c8*/ 	.word	0x00002790


	//----- nvinfo : EIATTR_CRS_STACK_SIZE
	.align		4
.L_8189:
        /*00cc*/ 	.byte	0x04, 0x1e
        /*00ce*/ 	.short	(.L_8191 - .L_8190)
.L_8190:
        /*00d0*/ 	.word	0x00000000


	//----- nvinfo : EIATTR_CBANK_PARAM_SIZE
	.align		4
.L_8191:
        /*00d4*/ 	.byte	0x03, 0x19
        /*00d6*/ 	.short	0x0030


	//----- nvinfo : EIATTR_PARAM_CBANK
	.align		4
        /*00d8*/ 	.byte	0x04, 0x0a
        /*00da*/ 	.short	(.L_8193 - .L_8192)
	.align		4
.L_8192:
        /*00dc*/ 	.word	index@(.nv.constant0._Z20SoftmaxBlockSMemImplI10DirectLoadI6__halffE11DirectStoreIfS1_EfLi1ELi1024EL9Algorithm0EEvT_T0_ll)
        /*00e0*/ 	.short	0x0380
        /*00e2*/ 	.short	0x0030


	//----- nvinfo : EIATTR_SW_WAR
	.align		4
.L_8193:
        /*00e4*/ 	.byte	0x04, 0x36
        /*00e6*/ 	.short	(.L_8195 - .L_8194)
.L_8194:
        /*00e8*/ 	.word	0x00000008
.L_8195:


//--------------------- .nv.info._Z20SoftmaxBlockSMemImplI10DirectLoadI6__halffE11DirectStoreIfS1_EfLi1ELi128EL9Algorithm0EEvT_T0_ll --------------------------
	.section	.nv.info._Z20SoftmaxBlockSMemImplI10DirectLoadI6__halffE11DirectStoreIfS1_EfLi1ELi128EL9Algorithm0EEvT_T0_ll,"",@"SHT_CUDA_INFO"
	.sectionflags	@""
	.align	4


	//----- nvinfo : EIATTR_CUDA_API_VERSION
	.align		4
        /*0000*/ 	.byte	0x04, 0x37
        /*0002*/ 	.short	(.L_8197 - .L_8196)
.L_8196:
        /*0004*/ 	.word	0x00000082


	//----- nvinfo : EIATTR_KPARAM_INFO
	.align		4
.L_8197:
        /*0008*/ 	.byte	0x04, 0x17
        /*000a*/ 	.short	(.L_8199 - .L_8198)
.L_8198:
        /*000c*/ 	.word	0x00000000
        /*0010*/ 	.short	0x0003
        /*0012*/ 	.short	0x0028
        /*0014*/ 	.byte	0x00, 0xf0, 0x21, 0x00


	//----- nvinfo : EIATTR_KPARAM_INFO
	.align		4
.L_8199:
        /*0018*/ 	.byte	0x04, 0x17
        /*001a*/ 	.short	(.L_8201 - .L_8200)
.L_8200:
        /*001c*/ 	.word	0x00000000
        /*0020*/ 	.short	0x0002
        /*0022*/ 	.short	0x0020
        /*0024*/ 	.byte	0x00, 0xf0, 0x21, 0x00


	//----- nvinfo : EIATTR_KPARAM_INFO
	.align		4
.L_8201:
        /*0028*/ 	.byte	0x04, 0x17
        /*002a*/ 	.short	(.L_8203 - .L_8202)
.L_8202:
        /*002c*/ 	.word	0x00000000
        /*0030*/ 	.short	0x0001
        /*0032*/ 	.short	0x0010
        /*0034*/ 	.byte	0x00, 0xf0, 0x41, 0x00


	//----- nvinfo : EIATTR_KPARAM_INFO
	.align		4
.L_8203:
        /*0038*/ 	.byte	0x04, 0x17
        /*003a*/ 	.short	(.L_8205 - .L_8204)
.L_8204:
        /*003c*/ 	.word	0x00000000
        /*0040*/ 	.short	0x0000
        /*0042*/ 	.short	0x0000
        /*0044*/ 	.byte	0x00, 0xf0, 0x41, 0x00


	//----- nvinfo : EIATTR_SPARSE_MMA_MASK
	.align		4
.L_8205:
        /*0048*/ 	.byte	0x03, 0x50
        /*004a*/ 	.short	0x0000


	//----- nvinfo : EIATTR_MAXREG_COUNT
	.align		4
        /*004c*/ 	.byte	0x03, 0x1b
        /*004e*/ 	.short	0x00ff


	//----- nvinfo : EIATTR_NUM_BARRIERS
	.align		4
        /*0050*/ 	.byte	0x02, 0x4c
        /*0052*/ 	.byte	0x01
	.zero		1


	//----- nvinfo : EIATTR_MERCURY_ISA_VERSION
	.align		4
        /*0054*/ 	.byte	0x03, 0x5f
        /*0056*/ 	.short	0x0101


	//----- nvinfo : EIATTR_UNUSED_LOAD_BYTE_OFFSET
	.align		4
        /*0058*/ 	.byte	0x04, 0x44
        /*005a*/ 	.short	(.L_8207 - .L_8206)


	//   ....[0]....
.L_8206:
        /*005c*/ 	.word	0x00001870
        /*0060*/ 	.word	0x0000fff0


	//----- nvinfo : EIATTR_COOP_GROUP_MASK_REGIDS
	.align		4
.L_8207:
        /*0064*/ 	.byte	0x04, 0x29
        /*0066*/ 	.short	(.L_8209 - .L_8208)


	//   ....[0]....
.L_8208:
        /*0068*/ 	.word	0xffffffff


	//   ....[1]....
        /*006c*/ 	.word	0xffffffff


	//   ....[2]....
        /*0070*/ 	.word	0xffffffff


	//   ....[3]....
        /*0074*/ 	.word	0xffffffff


	//   ....[4]....
        /*0078*/ 	.word	0xffffffff


	//   ....[5]....
        /*007c*/ 	.word	0xffffffff


	//   ....[6]....
        /*0080*/ 	.word	0xffffffff


	//   ....[7]....
        /*0084*/ 	.word	0xffffffff


	//   ....[8]....
        /*0088*/ 	.word	0xffffffff


	//   ....[9]....
        /*008c*/ 	.word	0xffffffff


	//----- nvinfo : EIATTR_COOP_GROUP_INSTR_OFFSETS
	.align		4
.L_8209:
        /*0090*/ 	.byte	0x04, 0x28
        /*0092*/ 	.short	(.L_8211 - .L_8210)


	//   ....[0]....
.L_8210:
        /*0094*/ 	.word	0x00000d80


	//   ....[1]....
        /*0098*/ 	.word	0x00000e40


	//   ....[2]....
        /*009c*/ 	.word	0x00000e70


	//   ....[3]....
        /*00a0*/ 	.word	0x00000e90


	//   ....[4]....
        /*00a4*/ 	.word	0x00000ed0


	//   ....[5]....
        /*00a8*/ 	.word	0x000017a0


	//   ....[6]....
        /*00ac*/ 	.word	0x000017d0


	//   ....[7]....
        /*00b0*/ 	.word	0x000017f0


	//   ....[8]....
        /*00b4*/ 	.word	0x00001810


	//   ....[9]....
        /*00b8*/ 	.word	0x00001830


	//----- nvinfo : EIATTR_VRC_CTA_INIT_COUNT
	.align		4
.L_8211:
        /*00bc*/ 	.byte	0x02, 0x4a
	.zero		1
	.zero		1


	//----- nvinfo : EIATTR_EXIT_INSTR_OFFSETS
	.align		4
        /*00c0*/ 	.byte	0x04, 0x1c
        /*00c2*/ 	.short	(.L_8213 - .L_8212)


	//   ....[0]....
.L_8212:
        /*00c4*/ 	.word	0x00000050


	//   ....[1]....
        /*00c8*/ 	.word	0x00002360


	//----- nvinfo : EIATTR_CRS_STACK_SIZE
	.align		4
.L_8213:
        /*00cc*/ 	.byte	0x04, 0x1e
        /*00ce*/ 	.short	(.L_8215 - .L_8214)
.L_8214:
        /*00d0*/ 	.word	0x00000000


	//----- nvinfo : EIATTR_CBANK_PARAM_SIZE
	.align		4
.L_8215:
        /*00d4*/ 	.byte	0x03, 0x19
        /*00d6*/ 	.short	0x0030


	//----- nvinfo : EIATTR_PARAM_CBANK
	.align		4
        /*00d8*/ 	.byte	0x04, 0x0a
        /*00da*/ 	.short	(.L_8217 - .L_8216)
	.align		4
.L_8216:
        /*00dc*/ 	.word	index@(.nv.constant0._Z20SoftmaxBlockSMemImplI10DirectLoadI6__halffE11DirectStoreIfS1_EfLi1ELi128EL9Algorithm0EEvT_T0_ll)
        /*00e0*/ 	.short	0x0380
        /*00e2*/ 	.short	0x0030


	//----- nvinfo : EIATTR_SW_WAR
	.align		4
.L_8217:
        /*00e4*/ 	.byte	0x04, 0x36
        /*00e6*/ 	.short	(.L_8219 - .L_8218)
.L_8218:
        /*00e8*/ 	.word	0x00000008
.L_8219:


//--------------------- .nv.info._Z20SoftmaxBlockSMemImplI10DirectLoadI6__halffE11DirectStoreIfS1_EfLi2ELi256EL9Algorithm0EEvT_T0_ll --------------------------
	.section	.nv.info._Z20SoftmaxBlockSMemImplI10DirectLoadI6__halffE11DirectStoreIfS1_EfLi2ELi256EL9Algorithm0EEvT_T0_ll,"",@"SHT_CUDA_INFO"
	.sectionflags	@""
	.align	4


	//----- nvinfo : EIATTR_CUDA_API_VERSION
	.align		4
        /*0000*/ 	.byte	0x04, 0x37
        /*0002*/ 	.short	(.L_8221 - .L_8220)
.L_8220:
        /*0004*/ 	.word	0x00000082


	//----- nvinfo : EIATTR_KPARAM_INFO
	.align		4
.L_8221:
        /*0008*/ 	.byte	0x04, 0x17
        /*000a*/ 	.short	(.L_8223 - .L_8222)
.L_8222:
        /*000c*/ 	.word	0x00000000
        /*0010*/ 	.short	0x0003
        /*0012*/ 	.short	0x0028
        /*0014*/ 	.byte	0x00, 0xf0, 0x21, 0x00


	//----- nvinfo : EIATTR_KPARAM_INFO
	.align		4
.L_8223:
        /*0018*/ 	.byte	0x04, 0x17
        /*001a*/ 	.short	(.L_8225 - .L_8224)
.L_8224:
        /*001c*/ 	.word	0x00000000
        /*0020*/ 	.short	0x0002
        /*0022*/ 	.short	0x0020
        /*0024*/ 	.byte	0x00, 0xf0, 0x21, 0x00


	//----- nvinfo : EIATTR_KPARAM_INFO
	.align		4
.L_8225:
        /*0028*/ 	.byte	0x04, 0x17
        /*002a*/ 	.short	(.L_8227 - .L_8226)
.L_8226:
        /*002c*/ 	.word	0x00000000
        /*0030*/ 	.short	0x0001
        /*0032*/ 	.short	0x0010
        /*0034*/ 	.byte	0x00, 0xf0, 0x41, 0x00


	//----- nvinfo : EIATTR_KPARAM_INFO
	.align		4
.L_8227:
        /*0038*/ 	.byte	0x04, 0x17
        /*003a*/ 	.short	(.L_8229 - .L_8228)
.L_8228:
        /*003c*/ 	.word	0x00000000
        /*0040*/ 	.short	0x0000
        /*0042*/ 	.short	0x0000
        /*0044*/ 	.byte	0x00, 0xf0, 0x41, 0x00


	//----- nvinfo : EIATTR_SPARSE_MMA_MASK
	.align		4
.L_8229:
        /*0048*/ 	.byte	0x03, 0x50
        /*004a*/ 	.short	0x0000


	//----- nvinfo : EIATTR_MAXREG_COUNT
	.align		4
        /*004c*/ 	.byte	0x03, 0x1b
        /*004e*/ 	.short	0x00ff


	//----- nvinfo : EIATTR_NUM_BARRIERS
	.align		4
        /*0050*/ 	.byte	0x02, 0x4c
        /*0052*/ 	.byte	0x01
	.zero		1


	//----- nvinfo : EIATTR_EXTERNS
	.align		4
        /*0054*/ 	.byte	0x04, 0x0f
        /*0056*/ 	.short	(.L_8231 - .L_8230)


	//   ....[0]....
	.align		4
.L_8230:
        /*0058*/ 	.word	index@(__assertfail)


	//----- nvinfo : EIATTR_MERCURY_ISA_VERSION
	.align		4
.L_8231:
        /*005c*/ 	.byte	0x03, 0x5f
        /*005e*/ 	.short	0x0101


	//----- nvinfo : EIATTR_COOP_GROUP_MASK_REGIDS
	.align		4
        /*0060*/ 	.byte	0x04, 0x29
        /*0062*/ 	.short	(.L_8233 - .L_8232)


	//   ....[0]....
.L_8232:
        /*0064*/ 	.word	0xffffffff


	//   ....[1]....
        /*0068*/ 	.word	0xffffffff


	//   ....[2]....
        /*006c*/ 	.word	0xffffffff


	//   ....[3]....
        /*0070*/ 	.word	0xffffffff


	//   ....[4]....
        /*0074*/ 	.word	0xffffffff


	//   ....[5]....
        /*0078*/ 	.word	0xffffffff


	//   ....[6]....
        /*007c*/ 	.word	0xffffffff


	//   ....[7]....
        /*0080*/ 	.word	0xffffffff


	//   ....[8]....
        /*0084*/ 	.word	0xffffffff


	//   ....[9]....
        /*0088*/ 	.word	0xffffffff


	//   ....[10]....
        /*008c*/ 	.word	0x0500000f


	//   ....[11]....
        /*0090*/ 	.word	0x0500000f


	//   ....[12]....
        /*0094*/ 	.word	0x0500000f


	//   ....[13]....
        /*0098*/ 	.word	0x0500000f


	//   ....[14]....
        /*009c*/ 	.word	0x0500000f


	//----- nvinfo : EIATTR_COOP_GROUP_INSTR_OFFSETS
	.align		4
.L_8233:
        /*00a0*/ 	.byte	0x04, 0x28
        /*00a2*/ 	.short	(.L_8235 - .L_8234)


	//   ....[0]....
.L_8234:
        /*00a4*/ 	.word	0x00000e30


	//   ....[1]....
        /*00a8*/ 	.word	0x00000e50


	//   ....[2]....
        /*00ac*/ 	.word	0x00000e70


	//   ....[3]....
        /*00b0*/ 	.word	0x00000e90


	//   ....[4]....
        /*00b4*/ 	.word	0x00000ec0


	//   ....[5]....
        /*00b8*/ 	.word	0x00001860


	//   ....[6]....
        /*00bc*/ 	.word	0x00001890


	//   ....[7]....
        /*00c0*/ 	.word	0x000018b0


	//   ....[8]....
        /*00c4*/ 	.word	0x000018d0


	//   ....[9]....
        /*00c8*/ 	.word	0x000018f0


	//   ....[10]....
        /*00cc*/ 	.word	0x000030b0


	//   ....[11]....
        /*00d0*/ 	.word	0x00003110


	//   ....[12]....
        /*00d4*/ 	.word	0x00003170


	//   ....[13]....
        /*00d8*/ 	.word	0x000031d0


	//   ....[14]....
        /*00dc*/ 	.word	0x00003240


	//----- nvinfo : EIATTR_VRC_CTA_INIT_COUNT
	.align		4
.L_8235:
        /*00e0*/ 	.byte	0x02, 0x4a
	.zero		1
	.zero		1


	//----- nvinfo : EIATTR_SYSCALL_OFFSETS
	.align		4
        /*00e4*/ 	.byte	0x04, 0x46
        /*00e6*/ 	.short	(.L_8237 - .L_8236)


	//   ....[0]....
.L_8236:
        /*00e8*/ 	.word	0x00000150


	//----- nvinfo : EIATTR_EXIT_INSTR_OFFSETS
	.align		4
.L_8237:
        /*00ec*/ 	.byte	0x04, 0x1c
        /*00ee*/ 	.short	(.L_8239 - .L_8238)


	//   ....[0]....
.L_8238:
        /*00f0*/ 	.word	0x000001a0


	//   ....[1]....
        /*00f4*/ 	.word	0x00003050


	//----- nvinfo : EIATTR_CRS_STACK_SIZE
	.align		4
.L_8239:
        /*00f8*/ 	.byte	0x04, 0x1e
        /*00fa*/ 	.short	(.L_8241 - .L_8240)
.L_8240:
        /*00fc*/ 	.word	0x00000000


	//----- nvinfo : EIATTR_CBANK_PARAM_SIZE
	.align		4
.L_8241:
        /*0100*/ 	.byte	0x03, 0x19
        /*0102*/ 	.short	0x0030


	//----- nvinfo : EIATTR_PARAM_CBANK
	.align		4
        /*0104*/ 	.byte	0x04, 0x0a
        /*0106*/ 	.short	(.L_8243 - .L_8242)
	.align		4
.L_8242:
        /*0108*/ 	.word	index@(.nv.constant0._Z20SoftmaxBlockSMemImplI10DirectLoadI6__halffE11DirectStoreIfS1_EfLi2ELi256EL9Algorithm0EEvT_T0_ll)
        /*010c*/ 	.short	0x0380
        /*010e*/ 	.short	0x0030


	//----- nvinfo : EIATTR_SW_WAR
	.align		4
.L_8243:
        /*0110*/ 	.byte	0x04, 0x36
        /*0112*/ 	.short	(.L_8245 - .L_8244)
.L_8244:
        /*0114*/ 	.word	0x00000008
.L_8245:


//--------------------- .nv.info._Z20SoftmaxBlockSMemImplI10DirectLoadI6__halffE11DirectStoreIfS1_EfLi2ELi512EL9Algorithm0EEvT_T0_ll --------------------------
	.section	.nv.info._Z20SoftmaxBlockSMemImplI10DirectLoadI6__halffE11DirectStoreIfS1_EfLi2ELi512EL9Algorithm0EEvT_T0_ll,"",@"SHT_CUDA_INFO"
	.sectionflags	@""
	.align	4


	//----- nvinfo : EIATTR_CUDA_API_VERSION
	.align		4
        /*0000*/ 	.byte	0x04, 0x37
        /*0002*/ 	.short	(.L_8247 - .L_8246)
.L_8246:
        /*0004*/ 	.word	0x00000082


	//----- nvinfo : EIATTR_KPARAM_INFO
	.align		4
.L_8247:
        /*0008*/ 	.byte	0x04, 0x17
        /*000a*/ 	.short	(.L_8249 - .L_8248)
.L_8248:
        /*000c*/ 	.word	0x00000000
        /*0010*/ 	.short	0x0003
        /*0012*/ 	.short	0x0028
        /*0014*/ 	.byte	0x00, 0xf0, 0x21, 0x00


	//----- nvinfo : EIATTR_KPARAM_INFO
	.align		4
.L_8249:
        /*0018*/ 	.byte	0x04, 0x17
        /*001a*/ 	.short	(.L_8251 - .L_8250)
.L_8250:
        /*001c*/ 	.word	0x00000000
        /*0020*/ 	.short	0x0002
        /*0022*/ 	.short	0x0020
        /*0024*/ 	.byte	0x00, 0xf0, 0x21, 0x00


	//----- nvinfo : EIATTR_KPARAM_INFO
	.align		4
.L_8251:
        /*0028*/ 	.byte	0x04, 0x17
        /*002a*/ 	.short	(.L_8253 - .L_8252)
.L_8252:
        /*002c*/ 	.word	0x00000000
        /*0030*/ 	.short	0x0001
        /*0032*/ 	.short	0x0010
        /*0034*/ 	.byte	0x00, 0xf0, 0x41, 0x00


	//----- nvinfo : EIATTR_KPARAM_INFO
	.align		4
.L_8253:
        /*0038*/ 	.byte	0x04, 0x17
        /*003a*/ 	.short	(.L_8255 - .L_8254)
.L_8254:
        /*003c*/ 	.word	0x00000000
        /*0040*/ 	.short	0x0000
        /*0042*/ 	.short	0x0000
        /*0044*/ 	.byte	0x00, 0xf0, 0x41, 0x00


	//----- nvinfo : EIATTR_SPARSE_MMA_MASK
	.align		4
.L_8255:
        /*0048*/ 	.byte	0x03, 0x50
        /*004a*/ 	.short	0x0000


	//----- nvinfo : EIATTR_MAXREG_COUNT
	.align		4
        /*004c*/ 	.byte	0x03, 0x1b
        /*004e*/ 	.short	0x00ff


	//----- nvinfo : EIATTR_NUM_BARRIERS
	.align		4
        /*0050*/ 	.byte	0x02, 0x4c
        /*0052*/ 	.byte	0x01
	.zero		1


	//----- nvinfo : EIATTR_EXTERNS
	.align		4
        /*0054*/ 	.byte	0x04, 0x0f
        /*0056*/ 	.short	(.L_8257 - .L_8256)


	//   ....[0]....
	.align		4
.L_8256:
        /*0058*/ 	.word	index@(__assertfail)


	//----- nvinfo : EIATTR_MERCURY_ISA_VERSION
	.align		4
.L_8257:
        /*005c*/ 	.byte	0x03, 0x5f
        /*005e*/ 	.short	0x0101


	//----- nvinfo : EIATTR_UNUSED_LOAD_BYTE_OFFSET
	.align		4
        /*0060*/ 	.byte	0x04, 0x44
        /*0062*/ 	.short	(.L_8259 - .L_8258)


	//   ....[0]....
.L_8258:
        /*0064*/ 	.word	0x00000fe0
        /*0068*/ 	.word	0x0000fff0


	//----- nvinfo : EIATTR_COOP_GROUP_MASK_REGIDS
	.align		4
.L_8259:
        /*006c*/ 	.byte	0x04, 0x29
        /*006e*/ 	.short	(.L_8261 - .L_8260)


	//   ....[0]....
.L_8260:
        /*0070*/ 	.word	0xffffffff


	//   ....[1]....
        /*0074*/ 	.word	0xffffffff


	//   ....[2]....
        /*0078*/ 	.word	0xffffffff


	//   ....[3]....
        /*007c*/ 	.word	0xffffffff


	//   ....[4]....
        /*0080*/ 	.word	0xffffffff


	//   ....[5]....
        /*0084*/ 	.word	0xffffffff


	//   ....[6]....
        /*0088*/ 	.word	0xffffffff


	//   ....[7]....
        /*008c*/ 	.word	0xffffffff


	//   ....[8]....
        /*0090*/ 	.word	0xffffffff


	//   ....[9]....
        /*0094*/ 	.word	0xffffffff


	//   ....[10]....
        /*0098*/ 	.word	0x0500000f


	//   ....[11]....
        /*009c*/ 	.word	0x0500000f


	//   ....[12]....
        /*00a0*/ 	.word	0x0500000f


	//   ....[13]....
        /*00a4*/ 	.word	0x0500000f


	//   ....[14]....
        /*00a8*/ 	.word	0x0500000f


	//----- nvinfo : EIATTR_COOP_GROUP_INSTR_OFFSETS
	.align		4
.L_8261:
        /*00ac*/ 	.byte	0x04, 0x28
        /*00ae*/ 	.short	(.L_8263 - .L_8262)


	//   ....[0]....
.L_8262:
        /*00b0*/ 	.word	0x00000e50


	//   ....[1]....
        /*00b4*/ 	.word	0x00000e70


	//   ....[2]....
        /*00b8*/ 	.word	0x00000e90


	//   ....[3]....
        /*00bc*/ 	.word	0x00000eb0


	//   ....[4]....
        /*00c0*/ 	.word	0x00000ee0


	//   ....[5]....
        /*00c4*/ 	.word	0x000018e0


	//   ....[6]....
        /*00c8*/ 	.word	0x00001910


	//   ....[7]....
        /*00cc*/ 	.word	0x00001930


	//   ....[8]....
        /*00d0*/ 	.word	0x00001950


	//   ....[9]....
        /*00d4*/ 	.word	0x00001970


	//   ....[10]....
        /*00d8*/ 	.word	0x00003210


	//   ....[11]....
        /*00dc*/ 	.word	0x00003270


	//   ....[12]....
        /*00e0*/ 	.word	0x000032d0


	//   ....[13]....
        /*00e4*/ 	.word	0x00003330


	//   ....[14]....
        /*00e8*/ 	.word	0x000033a0


	//----- nvinfo : EIATTR_VRC_CTA_INIT_COUNT
	.align		4
.L_8263:
        /*00ec*/ 	.byte	0x02, 0x4a
	.zero		1
	.zero		1


	//----- nvinfo : EIATTR_SYSCALL_OFFSETS
	.align		4
        /*00f0*/ 	.byte	0x04, 0x46
        /*00f2*/ 	.short	(.L_8265 - .L_8264)


	//   ....[0]....
.L_8264:
        /*00f4*/ 	.word	0x00000150


	//----- nvinfo : EIATTR_EXIT_INSTR_OFFSETS
	.align		4
.L_8265:
        /*00f8*/ 	.byte	0x04, 0x1c
        /*00fa*/ 	.short	(.L_8267 - .L_8266)


	//   ....[0]....
.L_8266:
        /*00fc*/ 	.word	0x000001a0


	//   ....[1]....
        /*0100*/ 	.word	0x000031b0


	//----- nvinfo : EIATTR_CRS_STACK_SIZE
	.align		4
.L_8267:
        /*0104*/ 	.byte	0x04, 0x1e
        /*0106*/ 	.short	(.L_8269 - .L_8268)
.L_8268:
        /*0108*/ 	.word	0x00000000


	//----- nvinfo : EIATTR_CBANK_PARAM_SIZE
	.align		4
.L_8269:
        /*010c*/ 	.byte	0x03, 0x19
        /*010e*/ 	.short	0x0030


	//----- nvinfo : EIATTR_PARAM_CBANK
	.align		4
        /*0110*/ 	.byte	0x04, 0x0a
        /*0112*/ 	.short	(.L_8271 - .L_8270)
	.align		4
.L_8270:
        /*0114*/ 	.word	index@(.nv.constant0._Z20SoftmaxBlockSMemImplI10DirectLoadI6__halffE11DirectStoreIfS1_EfLi2ELi512EL9Algorithm0EEvT_T0_ll)
        /*0118*/ 	.short	0x0380
        /*011a*/ 	.short	0x0030


	//----- nvinfo : EIATTR_SW_WAR
	.align		4
.L_8271:
        /*011c*/ 	.byte	0x04, 0x36
        /*011e*/ 	.short	(.L_8273 - .L_8272)
.L_8272:
        /*0120*/ 	.word	0x00000008
.L_8273:


//--------------------- .nv.info._Z20SoftmaxBlockSMemImplI10DirectLoadI6__halffE11DirectStoreIfS1_EfLi2ELi1024EL9Algorithm0EEvT_T0_ll --------------------------
	.section	.nv.info._Z20SoftmaxBlockSMemImplI10DirectLoadI6__halffE11DirectStoreIfS1_EfLi2ELi1024EL9Algorithm0EEvT_T0_ll,"",@"SHT_CUDA_INFO"
	.sectionflags	@""
	.align	4


	//----- nvinfo : EIATTR_CUDA_API_VERSION
	.align		4
        /*0000*/ 	.byte	0x04, 0x37
        /*0002*/ 	.short	(.L_8275 - .L_8274)
.L_8274:
        /*0004*/ 	.word	0x00000082


	//----- nvinfo : EIATTR_KPARAM_INFO
	.align		4
.L_8275:
        /*0008*/ 	.byte	0x04, 0x17
        /*000a*/ 	.short	(.L_8277 - .L_8276)
.L_8276:
        /*000c*/ 	.word	0x00000000
        /*0010*/ 	.short	0x0003
        /*0012*/ 	.short	0x0028
        /*0014*/ 	.byte	0x00, 0xf0, 0x21, 0x00


	//----- nvinfo : EIATTR_KPARAM_INFO
	.align		4
.L_8277:
        /*0018*/ 	.byte	0x04, 0x17
        /*001a*/ 	.short	(.L_8279 - .L_8278)
.L_8278:
        /*001c*/ 	.word	0x00000000
        /*0020*/ 	.short	0x0002
        /*0022*/ 	.short	0x0020
        /*0024*/ 	.byte	0x00, 0xf0, 0x21, 0x00


	//----- nvinfo : EIATTR_KPARAM_INFO
	.align		4
.L_8279:
        /*0028*/ 	.byte	0x04, 0x17
        /*002a*/ 	.short	(.L_8281 - .L_8280)
.L_8280:
        /*002c*/ 	.word	0x00000000
        /*0030*/ 	.short	0x0001
        /*0032*/ 	.short	0x0010
        /*0034*/ 	.byte	0x00, 0xf0, 0x41, 0x00


	//----- nvinfo : EIATTR_KPARAM_INFO
	.align		4
.L_8281:
        /*0038*/ 	.byte	0x04, 0x17
        /*003a*/ 	.short	(.L_8283 - .L_8282)
.L_8282:
        /*003c*/ 	.word	0x00000000
        /*0040*/ 	.short	0x0000
        /*0042*/ 	.short	0x0000
        /*0044*/ 	.byte	0x00, 0xf0, 0x41, 0x00


	//----- nvinfo : EIATTR_SPARSE_MMA_MASK
	.align		4
.L_8283:
        /*0048*/ 	.byte	0x03, 0x50
        /*004a*/ 	.short	0x0000


	//----- nvinfo : EIATTR_MAXREG_COUNT
	.align		4
        /*004c*/ 	.byte	0x03, 0x1b
        /*004e*/ 	.short	0x00ff


	//----- nvinfo : EIATTR_NUM_BARRIERS
	.align		4
        /*0050*/ 	.byte	0x02, 0x4c
        /*0052*/ 	.byte	0x01
	.zero		1


	//----- nvinfo : EIATTR_EXTERNS
	.align		4
        /*0054*/ 	.byte	0x04, 0x0f
        /*0056*/ 	.short	(.L_8285 - .L_8284)


	//   ....[0]....
	.align		4
.L_8284:
        /*0058*/ 	.word	index@(__assertfail)


	//----- nvinfo : EIATTR_MERCURY_ISA_VERSION
	.align		4
.L_8285:
        /*005c*/ 	.byte	0x03, 0x5f
        /*005e*/ 	.short	0x0101


	//----- nvinfo : EIATTR_UNUSED_LOAD_BYTE_OFFSET
	.align		4
        /*0060*/ 	.byte	0x04, 0x44
        /*0062*/ 	.short	(.L_8287 - .L_8286)


	//   ....[0]....
.L_8286:
        /*0064*/ 	.word	0x00000fe0
        /*0068*/ 	.word	0x0000fff0


	//----- nvinfo : EIATTR_COOP_GROUP_MASK_REGIDS
	.align		4
.L_8287:
        /*006c*/ 	.byte	0x04, 0x29
        /*006e*/ 	.short	(.L_8289 - .L_8288)


	//   ....[0]....
.L_8288:
        /*0070*/ 	.word	0xffffffff


	//   ....[1]....
        /*0074*/ 	.word	0xffffffff


	//   ....[2]....
        /*0078*/ 	.word	0xffffffff


	//   ....[3]....
        /*007c*/ 	.word	0xffffffff


	//   ....[4]....
        /*0080*/ 	.word	0xffffffff


	//   ....[5]....
        /*0084*/ 	.word	0xffffffff


	//   ....[6]....
        /*0088*/ 	.word	0xffffffff


	//   ....[7]....
        /*008c*/ 	.word	0xffffffff


	//   ....[8]....
        /*0090*/ 	.word	0xffffffff


	//   ....[9]....
        /*0094*/ 	.word	0xffffffff


	//   ....[10]....
        /*0098*/ 	.word	0x0500000f


	//   ....[11]....
        /*009c*/ 	.word	0x0500000f


	//   ....[12]....
        /*00a0*/ 	.word	0x0500000f


	//   ....[13]....
        /*00a4*/ 	.word	0x0500000f


	//   ....[14]....
        /*00a8*/ 	.word	0x0500000f


	//----- nvinfo : EIATTR_COOP_GROUP_INSTR_OFFSETS
	.align		4
.L_8289:
        /*00ac*/ 	.byte	0x04, 0x28
        /*00ae*/ 	.short	(.L_8291 - .L_8290)


	//   ....[0]....
.L_8290:
        /*00b0*/ 	.word	0x00000e50


	//   ....[1]....
        /*00b4*/ 	.word	0x00000e70


	//   ....[2]....
        /*00b8*/ 	.word	0x00000e90


	//   ....[3]....
        /*00bc*/ 	.word	0x00000eb0


	//   ....[4]....
        /*00c0*/ 	.word	0x00000ee0


	//   ....[5]....
        /*00c4*/ 	.word	0x000019a0


	//   ....[6]....
        /*00c8*/ 	.word	0x000019d0


	//   ....[7]....
        /*00cc*/ 	.word	0x000019f0


	//   ....[8]....
        /*00d0*/ 	.word	0x00001a10


	//   ....[9]....
        /*00d4*/ 	.word	0x00001a30


	//   ....[10]....
        /*00d8*/ 	.word	0x00003420


	//   ....[11]....
        /*00dc*/ 	.word	0x00003480


	//   ....[12]....
        /*00e0*/ 	.word	0x000034e0


	//   ....[13]....
        /*00e4*/ 	.word	0x00003540


	//   ....[14]....
        /*00e8*/ 	.word	0x000035b0


	//----- nvinfo : EIATTR_VRC_CTA_INIT_COUNT
	.align		4
.L_8291:
        /*00ec*/ 	.byte	0x02, 0x4a
	.zero		1
	.zero		1


	//----- nvinfo : EIATTR_SYSCALL_OFFSETS
	.align		4
        /*00f0*/ 	.byte	0x04, 0x46
        /*00f2*/ 	.short	(.L_8293 - .L_8292)


	//   ....[0]....
.L_8292:
        /*00f4*/ 	.word	0x00000150


	//----- nvinfo : EIATTR_EXIT_INSTR_OFFSETS
	.align		4
.L_8293:
        /*00f8*/ 	.byte	0x04, 0x1c
        /*00fa*/ 	.short	(.L_8295 - .L_8294)


	//   ....[0]....
.L_8294:
        /*00fc*/ 	.word	0x000001a0


	//   ....[1]....
        /*0100*/ 	.word	0x000033c0


	//----- nvinfo : EIATTR_CRS_STACK_SIZE
	.align		4
.L_8295:
        /*0104*/ 	.byte	0x04, 0x1e
        /*0106*/ 	.short	(.L_8297 - .L_8296)
.L_8296:
        /*0108*/ 	.word	0x00000000


	//----- nvinfo : EIATTR_CBANK_PARAM_SIZE
	.align		4
.L_8297:
        /*010c*/ 	.byte	0x03, 0x19
        /*010e*/ 	.short	0x0030


	//----- nvinfo : EIATTR_PARAM_CBANK
	.align		4
        /*0110*/ 	.byte	0x04, 0x0a
        /*0112*/ 	.short	(.L_8299 - .L_8298)
	.align		4
.L_8298:
        /*0114*/ 	.word	index@(.nv.constant0._Z20SoftmaxBlockSMemImplI10DirectLoadI6__halffE11DirectStoreIfS1_EfLi2ELi1024EL9Algorithm0EEvT_T0_ll)
        /*0118*/ 	.short	0x0380
        /*011a*/ 	.short	0x0030


	//----- nvinfo : EIATTR_SW_WAR
	.align		4
.L_8299:
        /*011c*/ 	.byte	0x04, 0x36
        /*011e*/ 	.short	(.L_8301 - .L_8300)
.L_8300:
        /*0120*/ 	.word	0x00000008
.L_8301:


//--------------------- .nv.info._Z20SoftmaxBlockSMemImplI10DirectLoadI6__halffE11DirectStoreIfS1_EfLi2ELi128EL9Algorithm0EEvT_T0_ll --------------------------
	.section	.nv.info._Z20SoftmaxBlockSMemImplI10DirectLoadI6__halffE11DirectStoreIfS1_EfLi2ELi128EL9Algorithm0EEvT_T0_ll,"",@"SHT_CUDA_INFO"
	.sectionflags	@""
	.align	4


	//----- nvinfo : EIATTR_CUDA_API_VERSION
	.align		4
        /*0000*/ 	.byte	0x04, 0x37
        /*0002*/ 	.short	(.L_8303 - .L_8302)
.L_8302:
        /*0004*/ 	.word	0x00000082


	//----- nvinfo : EIATTR_KPARAM_INFO
	.align		4
.L_8303:
        /*0008*/ 	.byte	0x04, 0x17
        /*000a*/ 	.short	(.L_8305 - .L_8304)
.L_8304:
        /*000c*/ 	.word	0x00000000
        /*0010*/ 	.short	0x0003
        /*0012*/ 	.short	0x0028
        /*0014*/ 	.byte	0x00, 0xf0, 0x21, 0x00


	//----- nvinfo : EIATTR_KPARAM_INFO
	.align		4
.L_8305:
        /*0018*/ 	.byte	0x04, 0x17
        /*001a*/ 	.short	(.L_8307 - .L_8306)
.L_8306:
        /*001c*/ 	.word	0x00000000
        /*0020*/ 	.short	0x0002
        /*0022*/ 	.short	0x0020
        /*0024*/ 	.byte	0x00, 0xf0, 0x21, 0x00


	//----- nvinfo : EIATTR_KPARAM_INFO
	.align		4
.L_8307:
        /*0028*/ 	.byte	0x04, 0x17
        /*002a*/ 	.short	(.L_8309 - .L_8308)
.L_8308:
        /*002c*/ 	.word	0x00000000
        /*0030*/ 	.short	0x0001
        /*0032*/ 	.short	0x0010
        /*0034*/ 	.byte	0x00, 0xf0, 0x41, 0x00


	//----- nvinfo : EIATTR_KPARAM_INFO
	.align		4
.L_8309:
        /*0038*/ 	.byte	0x04, 0x17
        /*003a*/ 	.short	(.L_8311 - .L_8310)
.L_8310:
        /*003c*/ 	.word	0x00000000
        /*0040*/ 	.short	0x0000
        /*0042*/ 	.short	0x0000
        /*0044*/ 	.byte	0x00, 0xf0, 0x41, 0x00


	//----- nvinfo : EIATTR_SPARSE_MMA_MASK
	.align		4
.L_8311:
        /*0048*/ 	.byte	0x03, 0x50
        /*004a*/ 	.short	0x0000


	//----- nvinfo : EIATTR_MAXREG_COUNT
	.align		4
        /*004c*/ 	.byte	0x03, 0x1b
        /*004e*/ 	.short	0x00ff


	//----- nvinfo : EIATTR_NUM_BARRIERS
	.align		4
        /*0050*/ 	.byte	0x02, 0x4c
        /*0052*/ 	.byte	0x01
	.zero		1


	//----- nvinfo : EIATTR_EXTERNS
	.align		4
        /*0054*/ 	.byte	0x04, 0x0f
        /*0056*/ 	.short	(.L_8313 - .L_8312)


	//   ....[0]....
	.align		4
.L_8312:
        /*0058*/ 	.word	index@(__assertfail)


	//----- nvinfo : EIATTR_MERCURY_ISA_VERSION
	.align		4
.L_8313:
        /*005c*/ 	.byte	0x03, 0x5f
        /*005e*/ 	.short	0x0101


	//----- nvinfo : EIATTR_UNUSED_LOAD_BYTE_OFFSET
	.align		4
        /*0060*/ 	.byte	0x04, 0x44
        /*0062*/ 	.short	(.L_8315 - .L_8314)


	//   ....[0]....
.L_8314:
        /*0064*/ 	.word	0x000018d0
        /*0068*/ 	.word	0x0000fff0


	//----- nvinfo : EIATTR_COOP_GROUP_MASK_REGIDS
	.align		4
.L_8315:
        /*006c*/ 	.byte	0x04, 0x29
        /*006e*/ 	.short	(.L_8317 - .L_8316)


	//   ....[0]....
.L_8316:
        /*0070*/ 	.word	0xffffffff


	//   ....[1]....
        /*0074*/ 	.word	0xffffffff


	//   ....[2]....
        /*0078*/ 	.word	0xffffffff


	//   ....[3]....
        /*007c*/ 	.word	0xffffffff


	//   ....[4]....
        /*0080*/ 	.word	0xffffffff


	//   ....[5]....
        /*0084*/ 	.word	0xffffffff


	//   ....[6]....
        /*0088*/ 	.word	0xffffffff


	//   ....[7]....
        /*008c*/ 	.word	0xffffffff


	//   ....[8]....
        /*0090*/ 	.word	0xffffffff


	//   ....[9]....
        /*0094*/ 	.word	0xffffffff


	//   ....[10]....
        /*0098*/ 	.word	0x0500000f


	//   ....[11]....
        /*009c*/ 	.word	0x0500000f


	//   ....[12]....
        /*00a0*/ 	.word	0x0500000f


	//   ....[13]....
        /*00a4*/ 	.word	0x0500000f


	//   ....[14]....
        /*00a8*/ 	.word	0x0500000f


	//----- nvinfo : EIATTR_COOP_GROUP_INSTR_OFFSETS
	.align		4
.L_8317:
        /*00ac*/ 	.byte	0x04, 0x28
        /*00ae*/ 	.short	(.L_8319 - .L_8318)


	//   ....[0]....
.L_8318:
        /*00b0*/ 	.word	0x00000e30


	//   ....[1]....
        /*00b4*/ 	.word	0x00000e50


	//   ....[2]....
        /*00b8*/ 	.word	0x00000e70


	//   ....[3]....
        /*00bc*/ 	.word	0x00000e90


	//   ....[4]....
        /*00c0*/ 	.word	0x00000ec0


	//   ....[5]....
        /*00c4*/ 	.word	0x000017f0


	//   ....[6]....
        /*00c8*/ 	.word	0x00001830


	//   ....[7]....
        /*00cc*/ 	.word	0x00001850


	//   ....[8]....
        /*00d0*/ 	.word	0x00001870


	//   ....[9]....
        /*00d4*/ 	.word	0x00001890


	//   ....[10]....
        /*00d8*/ 	.word	0x00002fa0


	//   ....[11]....
        /*00dc*/ 	.word	0x00003000


	//   ....[12]....
        /*00e0*/ 	.word	0x00003060


	//   ....[13]....
        /*00e4*/ 	.word	0x000030c0


	//   ....[14]....
        /*00e8*/ 	.word	0x00003130


	//----- nvinfo : EIATTR_VRC_CTA_INIT_COUNT
	.align		4
.L_8319:
        /*00ec*/ 	.byte	0x02, 0x4a
	.zero		1
	.zero		1


	//----- nvinfo : EIATTR_SYSCALL_OFFSETS
	.align		4
        /*00f0*/ 	.byte	0x04, 0x46
        /*00f2*/ 	.short	(.L_8321 - .L_8320)


	//   ....[0]....
.L_8320:
        /*00f4*/ 	.word	0x00000150


	//----- nvinfo : EIATTR_EXIT_INSTR_OFFSETS
	.align		4
.L_8321:
        /*00f8*/ 	.byte	0x04, 0x1c
        /*00fa*/ 	.short	(.L_8323 - .L_8322)


	//   ....[0]....
.L_8322:
        /*00fc*/ 	.word	0x000001a0


	//   ....[1]....
        /*0100*/ 	.word	0x00002f40


	//----- nvinfo : EIATTR_CRS_STACK_SIZE
	.align		4
.L_8323:
        /*0104*/ 	.byte	0x04, 0x1e
        /*0106*/ 	.short	(.L_8325 - .L_8324)
.L_8324:
        /*0108*/ 	.word	0x00000000


	//----- nvinfo : EIATTR_CBANK_PARAM_SIZE
	.align		4
.L_8325:
        /*010c*/ 	.byte	0x03, 0x19
        /*010e*/ 	.short	0x0030


	//----- nvinfo : EIATTR_PARAM_CBANK
	.align		4
        /*0110*/ 	.byte	0x04, 0x0a
        /*0112*/ 	.short	(.L_8327 - .L_8326)
	.align		4
.L_8326:
        /*0114*/ 	.word	index@(.nv.constant0._Z20SoftmaxBlockSMemImplI10DirectLoadI6__halffE11DirectStoreIfS1_EfLi2ELi128EL9Algorithm0EEvT_T0_ll)
        /*0118*/ 	.short	0x0380
        /*011a*/ 	.short	0x0030


	//----- nvinfo : EIATTR_SW_WAR
	.align		4
.L_8327:
        /*011c*/ 	.byte	0x04, 0x36
        /*011e*/ 	.short	(.L_8329 - .L_8328)
.L_8328:
        /*0120*/ 	.word	0x00000008
.L_8329:


//--------------------- .nv.info._Z15SoftmaxWarpImplI10DirectLoadI6__halffE11DirectStoreIfS1_EfLi1ELi32ELi32ELi1ELb1EL9Algorithm0EEvT_T0_ll --------------------------
	.section	.nv.info._Z15SoftmaxWarpImplI10DirectLoadI6__halffE11DirectStoreIfS1_EfLi1ELi32ELi32ELi1ELb1EL9Algorithm0EEvT_T0_ll,"",@"SHT_CUDA_INFO"
	.sectionflags	@""
	.align	4


	//----- nvinfo : EIATTR_CUDA_API_VERSION
	.align		4
        /*0000*/ 	.byte	0x04, 0x37
        /*0002*/ 	.short	(.L_8331 - .L_8330)
.L_8330:
        /*0004*/ 	.word	0x00000082


	//----- nvinfo : EIATTR_KPARAM_INFO
	.align		4
.L_8331:
        /*0008*/ 	.byte	0x04, 0x17
        /*000a*/ 	.short	(.L_8333 - .L_8332)
.L_8332:
        /*000c*/ 	.word	0x00000000
        /*0010*/ 	.short	0x0003
        /*0012*/ 	.short	0x0028
        /*0014*/ 	.byte	0x00, 0xf0, 0x21, 0x00


	//----- nvinfo : EIATTR_KPARAM_INFO
	.align		4
.L_8333:
        /*0018*/ 	.byte	0x04, 0x17
        /*001a*/ 	.short	(.L_8335 - .L_8334)
.L_8334:
        /*001c*/ 	.word	0x00000000
        /*0020*/ 	.short	0x0002
        /*0022*/ 	.short	0x0020
        /*0024*/ 	.byte	0x00, 0xf0, 0x21, 0x00


	//----- nvinfo : EIATTR_KPARAM_INFO
	.align		4
.L_8335:
        /*0028*/ 	.byte	0x04, 0x17
        /*002a*/ 	.short	(.L_8337 - .L_8336)
.L_8336:
        /*002c*/ 	.word	0x00000000
        /*0030*/ 	.short	0x0001
        /*0032*/ 	.short	0x0010
        /*0034*/ 	.byte	0x00, 0xf0, 0x41, 0x00


	//----- nvinfo : EIATTR_KPARAM_INFO
	.align		4
.L_8337:
        /*0038*/ 	.byte	0x04, 0x17
        /*003a*/ 	.short	(.L_8339 - .L_8338)
.L_8338:
        /*003c*/ 	.word	0x00000000
        /*0040*/ 	.short	0x0000
        /*0042*/ 	.short	0x0000
        /*0044*/ 	.byte	0x00, 0xf0, 0x41, 0x00


	//----- nvinfo : EIATTR_SPARSE_MMA_MASK
	.align		4
.L_8339:
        /*0048*/ 	.byte	0x03, 0x50
        /*004a*/ 	.short	0x0000


	//----- nvinfo : EIATTR_MAXREG_COUNT
	.align		4
        /*004c*/ 	.byte	0x03, 0x1b
        /*004e*/ 	.short	0x00ff


	//----- nvinfo : EIATTR_EXTERNS
	.align		4
        /*0050*/ 	.byte	0x04, 0x0f
        /*0052*/ 	.short	(.L_8341 - .L_8340)


	//   ....[0]....
	.align		4
.L_8340:
        /*0054*/ 	.word	index@(__assertfail)


	//----- nvinfo : EIATTR_MERCURY_ISA_VERSION
	.align		4
.L_8341:
        /*0058*/ 	.byte	0x03, 0x5f
        /*005a*/ 	.short	0x0101


	//----- nvinfo : EIATTR_COOP_GROUP_MASK_REGIDS
	.align		4
        /*005c*/ 	.byte	0x04, 0x29
        /*005e*/ 	.short	(.L_8343 - .L_8342)


	//   ....[0]....
.L_8342:
        /*0060*/ 	.word	0xffffffff


	//   ....[1]....
        /*0064*/ 	.word	0xffffffff


	//   ....[2]....
        /*0068*/ 	.word	0xffffffff


	//   ....[3]....
        /*006c*/ 	.word	0xffffffff


	//   ....[4]....
        /*0070*/ 	.word	0xffffffff


	//   ....[5]....
        /*0074*/ 	.word	0xffffffff


	//   ....[6]....
        /*0078*/ 	.word	0xffffffff


	//   ....[7]....
        /*007c*/ 	.word	0xffffffff


	//   ....[8]....
        /*0080*/ 	.word	0xffffffff


	//   ....[9]....
        /*0084*/ 	.word	0xffffffff


	//   ....[10]....
        /*0088*/ 	.word	0x0500000f


	//   ....[11]....
        /*008c*/ 	.word	0x0500000f


	//   ....[12]....
        /*0090*/ 	.word	0x0500000f


	//   ....[13]....
        /*0094*/ 	.word	0x0500000f


	//   ....[14]....
        /*0098*/ 	.word	0x0500000f


	//   ....[15]....
        /*009c*/ 	.word	0x0500000f


	//   ....[16]....
        /*00a0*/ 	.word	0x0500000f


	//   ....[17]....
        /*00a4*/ 	.word	0x0500000f


	//   ....[18]....
        /*00a8*/ 	.word	0x0500000f


	//   ....[19]....
        /*00ac*/ 	.word	0x0500000f


	//----- nvinfo : EIATTR_COOP_GROUP_INSTR_OFFSETS
	.align		4
.L_8343:
        /*00b0*/ 	.byte	0x04, 0x28
        /*00b2*/ 	.short	(.L_8345 - .L_8344)


	//   ....[0]....
.L_8344:
        /*00b4*/ 	.word	0x00001500


	//   ....[1]....
        /*00b8*/ 	.word	0x00001540


	//   ....[2]....
        /*00bc*/ 	.word	0x00001560


	//   ....[3]....
        /*00c0*/ 	.word	0x00001580


	//   ....[4]....
        /*00c4*/ 	.word	0x000015a0


	//   ....[5]....
        /*00c8*/ 	.word	0x000029c0


	//   ....[6]....
        /*00cc*/ 	.word	0x000029e0


	//   ....[7]....
        /*00d0*/ 	.word	0x00002a00


	//   ....[8]....
        /*00d4*/ 	.word	0x00002a20


	//   ....[9]....
        /*00d8*/ 	.word	0x00002a40


	//   ....[10]....
        /*00dc*/ 	.word	0x00005460


	//   ....[11]....
        /*00e0*/ 	.word	0x000054f0


	//   ....[12]....
        /*00e4*/ 	.word	0x00005550


	//   ....[13]....
        /*00e8*/ 	.word	0x000055b0


	//   ....[14]....
        /*00ec*/ 	.word	0x00005610


	//   ....[15]....
        /*00f0*/ 	.word	0x00006a90


	//   ....[16]....
        /*00f4*/ 	.word	0x00006af0


	//   ....[17]....
        /*00f8*/ 	.word	0x00006b50


	//   ....[18]....
        /*00fc*/ 	.word	0x00006bb0


	//   ....[19]....
        /*0100*/ 	.word	0x00006c10


	//----- nvinfo : EIATTR_VRC_CTA_INIT_COUNT
	.align		4
.L_8345:
        /*0104*/ 	.byte	0x02, 0x4a
	.zero		1
	.zero		1


	//----- nvinfo : EIATTR_SYSCALL_OFFSETS
	.align		4
        /*0108*/ 	.byte	0x04, 0x46
        /*010a*/ 	.short	(.L_8347 - .L_8346)


	//   ....[0]....
.L_8346:
        /*010c*/ 	.word	0x00000180


	//----- nvinfo : EIATTR_EXIT_INSTR_OFFSETS
	.align		4
.L_8347:
        /*0110*/ 	.byte	0x04, 0x1c
        /*0112*/ 	.short	(.L_8349 - .L_8348)


	//   ....[0]....
.L_8348:
        /*0114*/ 	.word	0x00000210


	//   ....[1]....
        /*0118*/ 	.word	0x00005400


	//----- nvinfo : EIATTR_CRS_STACK_SIZE
	.align		4
.L_8349:
        /*011c*/ 	.byte	0x04, 0x1e
        /*011e*/ 	.short	(.L_8351 - .L_8350)
.L_8350:
        /*0120*/ 	.word	0x00000000


	//----- nvinfo : EIATTR_CBANK_PARAM_SIZE
	.align		4
.L_8351:
        /*0124*/ 	.byte	0x03, 0x19
        /*0126*/ 	.short	0x0030


	//----- nvinfo : EIATTR_PARAM_CBANK
	.align		4
        /*0128*/ 	.byte	0x04, 0x0a
        /*012a*/ 	.short	(.L_8353 - .L_8352)
	.align		4
.L_8352:
        /*012c*/ 	.word	index@(.nv.constant0._Z15SoftmaxWarpImplI10DirectLoadI6__halffE11DirectStoreIfS1_EfLi1ELi32ELi32ELi1ELb1EL9Algorithm0EEvT_T0_ll)
        /*0130*/ 	.short	0x0380
        /*0132*/ 	.short	0x0030


	//----- nvinfo : EIATTR_SW_WAR
	.align		4
.L_8353:
        /*0134*/ 	.byte	0x04, 0x36
        /*0136*/ 	.short	(.L_8355 - .L_8354)
.L_8354:
        /*0138*/ 	.word	0x00000008
.L_8355:


//--------------------- .nv.info._Z15SoftmaxWarpImplI10DirectLoadI6__halffE11DirectStoreIfS1_EfLi1ELi32ELi32ELi1ELb0EL9Algorithm0EEvT_T0_ll --------------------------
	.section	.nv.info._Z15SoftmaxWarpImplI10DirectLoadI6__halffE11DirectStoreIfS1_EfLi1ELi32ELi32ELi1ELb0EL9Algorithm0EEvT_T0_ll,"",@"SHT_CUDA_INFO"
	.sectionflags	@""
	.align	4


	//----- nvinfo : EIATTR_CUDA_API_VERSION
	.align		4
        /*0000*/ 	.byte	0x04, 0x37
        /*0002*/ 	.short	(.L_8357 - .L_8356)
.L_8356:
        /*0004*/ 	.word	0x00000082


	//----- nvinfo : EIATTR_KPARAM_INFO
	.align		4
.L_8357:
        /*0008*/ 	.byte	0x04, 0x17
        /*000a*/ 	.short	(.L_8359 - .L_8358)
.L_8358:
        /*000c*/ 	.word	0x00000000
        /*0010*/ 	.short	0x0003
        /*0012*/ 	.short	0x0028
        /*0014*/ 	.byte	0x00, 0xf0, 0x21, 0x00


	//----- nvinfo : EIATTR_KPARAM_INFO
	.align		4
.L_8359:
        /*0018*/ 	.byte	0x04, 0x17
        /*001a*/ 	.short	(.L_8361 - .L_8360)
.L_8360:
        /*001c*/ 	.word	0x00000000
        /*0020*/ 	.short	0x0002
        /*0022*/ 	.short	0x0020
        /*0024*/ 	.byte	0x00, 0xf0, 0x21, 0x00


	//----- nvinfo : EIATTR_KPARAM_INFO
	.align		4
.L_8361:
        /*0028*/ 	.byte	0x04, 0x17
        /*002a*/ 	.short	(.L_8363 - .L_8362)
.L_8362:
        /*002c*/ 	.word	0x00000000
        /*0030*/ 	.short	0x0001
        /*0032*/ 	.short	0x0010
        /*0034*/ 	.byte	0x00, 0xf0, 0x41, 0x00


	//----- nvinfo : EIATTR_KPARAM_INFO
	.align		4
.L_8363:
        /*0038*/ 	.byte	0x04, 0x17
        /*003a*/ 	.short	(.L_8365 - .L_8364)
.L_8364:
        /*003c*/ 	.word	0x00000000
        /*0040*/ 	.short	0x0000
        /*0042*/ 	.short	0x0000
        /*0044*/ 	.byte	0x00, 0xf0, 0x41, 0x00


	//----- nvinfo : EIATTR_SPARSE_MMA_MASK
	.align		4
.L_8365:
        /*0048*/ 	.byte	0x03, 0x50
        /*004a*/ 	.short	0x0000


	//----- nvinfo : EIATTR_MAXREG_COUNT
	.align		4
        /*004c*/ 	.byte	0x03, 0x1b
        /*004e*/ 	.short	0x00ff


	//----- nvinfo : EIATTR_EXTERNS
	.align		4
        /*0050*/ 	.byte	0x04, 0x0f
        /*0052*/ 	.short	(.L_8367 - .L_8366)


	//   ....[0]....
	.align		4
.L_8366:
        /*0054*/ 	.word	index@(__assertfail)


	//----- nvinfo : EIATTR_MERCURY_ISA_VERSION
	.align		4
.L_8367:
        /*0058*/ 	.byte	0x03, 0x5f
        /*005a*/ 	.short	0x0101


	//----- nvinfo : EIATTR_COOP_GROUP_MASK_REGIDS
	.align		4
        /*005c*/ 	.byte	0x04, 0x29
        /*005e*/ 	.short	(.L_8369 - .L_8368)


	//   ....[0]....
.L_8368:
        /*0060*/ 	.word	0xffffffff


	//   ....[1]....
        /*0064*/ 	.word	0xffffffff


	//   ....[2]....
        /*0068*/ 	.word	0xffffffff


	//   ....[3]....
        /*006c*/ 	.word	0xffffffff


	//   ....[4]....
        /*0070*/ 	.word	0xffffffff


	//   ....[5]....
        /*0074*/ 	.word	0xffffffff


	//   ....[6]....
        /*0078*/ 	.word	0xffffffff


	//   ....[7]....
        /*007c*/ 	.word	0xffffffff


	//   ....[8]....
        /*0080*/ 	.word	0xffffffff


	//   ....[9]....
        /*0084*/ 	.word	0xffffffff


	//   ....[10]....
        /*0088*/ 	.word	0x0500000f


	//   ....[11]....
        /*008c*/ 	.word	0x0500000f


	//   ....[12]....
        /*0090*/ 	.word	0x0500000f


	//   ....[13]....
        /*0094*/ 	.word	0x0500000f


	//   ....[14]....
        /*0098*/ 	.word	0x0500000f


	//   ....[15]....
        /*009c*/ 	.word	0x0500000f


	//   ....[16]....
        /*00a0*/ 	.word	0x0500000f


	//   ....[17]....
        /*00a4*/ 	.word	0x0500000f


	//   ....[18]....
        /*00a8*/ 	.word	0x0500000f


	//   ....[19]....
        /*00ac*/ 	.word	0x0500000f


	//----- nvinfo : EIATTR_COOP_GROUP_INSTR_OFFSETS
	.align		4
.L_8369:
        /*00b0*/ 	.byte	0x04, 0x28
        /*00b2*/ 	.short	(.L_8371 - .L_8370)


	//   ....[0]....
.L_8370:
        /*00b4*/ 	.word	0x000008f0


	//   ....[1]....
        /*00b8*/ 	.word	0x00000930


	//   ....[2]....
        /*00bc*/ 	.word	0x00000950


	//   ....[3]....
        /*00c0*/ 	.word	0x00000970


	//   ....[4]....
        /*00c4*/ 	.word	0x00000990


	//   ....[5]....
        /*00c8*/ 	.word	0x00001db0


	//   ....[6]....
        /*00cc*/ 	.word	0x00001dd0


	//   ....[7]....
        /*00d0*/ 	.word	0x00001df0


	//   ....[8]....
        /*00d4*/ 	.word	0x00001e10


	//   ....[9]....
        /*00d8*/ 	.word	0x00001e30


	//   ....[10]....
        /*00dc*/ 	.word	0x00004220


	//   ....[11]....
        /*00e0*/ 	.word	0x000042b0


	//   ....[12]....
        /*00e4*/ 	.word	0x00004310


	//   ....[13]....
        /*00e8*/ 	.word	0x00004370


	//   ....[14]....
        /*00ec*/ 	.word	0x000043d0


	//   ....[15]....
        /*00f0*/ 	.word	0x00005850


	//   ....[16]....
        /*00f4*/ 	.word	0x000058b0


	//   ....[17]....
        /*00f8*/ 	.word	0x00005910


	//   ....[18]....
        /*00fc*/ 	.word	0x00005970


	//   ....[19]....
        /*0100*/ 	.word	0x000059d0


	//----- nvinfo : EIATTR_VRC_CTA_INIT_COUNT
	.align		4
.L_8371:
        /*0104*/ 	.byte	0x02, 0x4a
	.zero		1
	.zero		1


	//----- nvinfo : EIATTR_SYSCALL_OFFSETS
	.align		4
        /*0108*/ 	.byte	0x04, 0x46
        /*010a*/ 	.short	(.L_8373 - .L_8372)


	//   ....[0]....
.L_8372:
        /*010c*/ 	.word	0x00000170


	//----- nvinfo : EIATTR_EXIT_INSTR_OFFSETS
	.align		4
.L_8373:
        /*0110*/ 	.byte	0x04, 0x1c
        /*0112*/ 	.short	(.L_8375 - .L_8374)


	//   ....[0]....
.L_8374:
        /*0114*/ 	.word	0x00000220


	//   ....[1]....
        /*0118*/ 	.word	0x000041c0


	//----- nvinfo : EIATTR_CRS_STACK_SIZE
	.align		4
.L_8375:
        /*011c*/ 	.byte	0x04, 0x1e
        /*011e*/ 	.short	(.L_8377 - .L_8376)
.L_8376:
        /*0120*/ 	.word	0x00000000


	//----- nvinfo : EIATTR_CBANK_PARAM_SIZE
	.align		4
.L_8377:
        /*0124*/ 	.byte	0x03, 0x19
        /*0126*/ 	.short	0x0030


	//----- nvinfo : EIATTR_PARAM_CBANK
	.align		4
        /*0128*/ 	.byte	0x04, 0x0a
        /*012a*/ 	.short	(.L_8379 - .L_8378)
	.align		4
.L_8378:
        /*012c*/ 	.word	index@(.nv.constant0._Z15SoftmaxWarpImplI10DirectLoadI6__halffE11DirectStoreIfS1_EfLi1ELi32ELi32ELi1ELb0EL9Algorithm0EEvT_T0_ll)
        /*0130*/ 	.short	0x0380
        /*0132*/ 	.short	0x0030


	//----- nvinfo : EIATTR_SW_WAR
	.align		4
.L_8379:
        /*0134*/ 	.byte	0x04, 0x36
        /*0136*/ 	.short	(.L_8381 - .L_8380)
.L_8380:
        /*0138*/ 	.word	0x00000008
.L_8381:


//--------------------- .nv.info._Z15SoftmaxWarpImplI10DirectLoadI6__halffE11DirectStoreIfS1_EfLi1ELi31ELi32ELi1ELb1EL9Algorithm0EEvT_T0_ll --------------------------
	.section	.nv.info._Z15SoftmaxWarpImplI10DirectLoadI6__halffE11DirectStoreIfS1_EfLi1ELi31ELi32ELi1ELb1EL9Algorithm0EEvT_T0_ll,"",@"SHT_CUDA_INFO"
	.sectionflags	@""
	.align	4


	//----- nvinfo : EIATTR_CUDA_API_VERSION
	.align		4
        /*0000*/ 	.byte	0x04, 0x37
        /*0002*/ 	.short	(.L_8383 - .L_8382)
.L_8382:
        /*0004*/ 	.word	0x00000082


	//----- nvinfo : EIATTR_KPARAM_INFO
	.align		4
.L_8383:
        /*0008*/ 	.byte	0x04, 0x17
        /*000a*/ 	.short	(.L_8385 - .L_8384)
.L_8384:
        /*000c*/ 	.word	0x00000000
        /*0010*/ 	.short	0x0003
        /*0012*/ 	.short	0x0028
        /*0014*/ 	.byte	0x00, 0xf0, 0x21, 0x00


	//----- nvinfo : EIATTR_KPARAM_INFO
	.align		4
.L_8385:
        /*0018*/ 	.byte	0x04, 0x17
        /*001a*/ 	.short	(.L_8387 - .L_8386)
.L_8386:
        /*001c*/ 	.word	0x00000000
        /*0020*/ 	.short	0x0002
        /*0022*/ 	.short	0x0020
        /*0024*/ 	.byte	0x00, 0xf0, 0x21, 0x00


	//----- nvinfo : EIATTR_KPARAM_INFO
	.align		4
.L_8387:
        /*0028*/ 	.byte	0x04, 0x17
        /*002a*/ 	.short	(.L_8389 - .L_8388)
.L_8388:
        /*002c*/ 	.word	0x00000000
        /*0030*/ 	.short	0x0001
        /*0032*/ 	.short	0x0010
        /*0034*/ 	.byte	0x00, 0xf0, 0x41, 0x00


	//----- nvinfo : EIATTR_KPARAM_INFO
	.align		4
.L_8389:
        /*0038*/ 	.byte	0x04, 0x17
        /*003a*/ 	.short	(.L_8391 - .L_8390)
.L_8390:
        /*003c*/ 	.word	0x00000000
        /*0040*/ 	.short	0x0000
        /*0042*/ 	.short	0x0000
        /*0044*/ 	.byte	0x00, 0xf0, 0x41, 0x00


	//----- nvinfo : EIATTR_SPARSE_MMA_MASK
	.align		4
.L_8391:
        /*0048*/ 	.byte	0x03, 0x50
        /*004a*/ 	.short	0x0000


	//----- nvinfo : EIATTR_MAXREG_COUNT
	.align		4
        /*004c*/ 	.byte	0x03, 0x1b
        /*004e*/ 	.short	0x00ff


	//----- nvinfo : EIATTR_EXTERNS
	.align		4
        /*0050*/ 	.byte	0x04, 0x0f
        /*0052*/ 	.short	(.L_8393 - .L_8392)


	//   ....[0]....
	.align		4
.L_8392:
        /*0054*/ 	.word	index@(__assertfail)


	//----- nvinfo : EIATTR_MERCURY_ISA_VERSION
	.align		4
.L_8393:
        /*0058*/ 	.byte	0x03, 0x5f
        /*005a*/ 	.short	0x0101


	//----- nvinfo : EIATTR_COOP_GROUP_MASK_REGIDS
	.align		4
        /*005c*/ 	.byte	0x04, 0x29
        /*005e*/ 	.short	(.L_8395 - .L_8394)


	//   ....[0]....
.L_8394:
        /*0060*/ 	.word	0xffffffff


	//   ....[1]....
        /*0064*/ 	.word	0xffffffff


	//   ....[2]....
        /*0068*/ 	.word	0xffffffff


	//   ....[3]....
        /*006c*/ 	.word	0xffffffff


	//   ....[4]....
        /*0070*/ 	.word	0xffffffff


	//   ....[5]....
        /*0074*/ 	.word	0xffffffff


	//   ....[6]....
        /*0078*/ 	.word	0xffffffff


	//   ....[7]....
        /*007c*/ 	.word	0xffffffff


	//   ....[8]....
        /*0080*/ 	.word	0xffffffff


	//   ....[9]....
        /*0084*/ 	.word	0xffffffff


	//   ....[10]....
        /*0088*/ 	.word	0x0500000f


	//   ....[11]....
        /*008c*/ 	.word	0x0500000f


	//   ....[12]....
        /*0090*/ 	.word	0x0500000f


	//   ....[13]....
        /*0094*/ 	.word	0x0500000f


	//   ....[14]....
        /*0098*/ 	.word	0x0500000f


	//   ....[15]....
        /*009c*/ 	.word	0x0500000f


	//   ....[16]....
        /*00a0*/ 	.word	0x0500000f


	//   ....[17]....
        /*00a4*/ 	.word	0x0500000f


	//   ....[18]....
        /*00a8*/ 	.word	0x0500000f


	//   ....[19]....
        /*00ac*/ 	.word	0x0500000f


	//----- nvinfo : EIATTR_COOP_GROUP_INSTR_OFFSETS
	.align		4
.L_8395:
        /*00b0*/ 	.byte	0x04, 0x28
        /*00b2*/ 	.short	(.L_8397 - .L_8396)


	//   ....[0]....
.L_8396:
        /*00b4*/ 	.word	0x00001470


	//   ....[1]....
        /*00b8*/ 	.word	0x000014b0


	//   ....[2]....
        /*00bc*/ 	.word	0x000014d0


	//   ....[3]....
        /*00c0*/ 	.word	0x000014f0


	//   ....[4]....
        /*00c4*/ 	.word	0x00001510


	//   ....[5]....
        /*00c8*/ 	.word	0x00002890


	//   ....[6]....
        /*00cc*/ 	.word	0x000028b0


	//   ....[7]....
        /*00d0*/ 	.word	0x000028d0


	//   ....[8]....
        /*00d4*/ 	.word	0x000028f0


	//   ....[9]....
        /*00d8*/ 	.word	0x00002910


	//   ....[10]....
        /*00dc*/ 	.word	0x000051e0


	//   ....[11]....
        /*00e0*/ 	.word	0x00005270


	//   ....[12]....
        /*00e4*/ 	.word	0x000052d0


	//   ....[13]....
        /*00e8*/ 	.word	0x00005330


	//   ....[14]....
        /*00ec*/ 	.word	0x00005390


	//   ....[15]....
        /*00f0*/ 	.word	0x00006770


	//   ....[16]....
        /*00f4*/ 	.word	0x000067d0


	//   ....[17]....
        /*00f8*/ 	.word	0x00006830


	//   ....[18]....
        /*00fc*/ 	.word	0x00006890


	//   ....[19]....
        /*0100*/ 	.word	0x000068f0


	//----- nvinfo : EIATTR_VRC_CTA_INIT_COUNT
	.align		4
.L_8397:
        /*0104*/ 	.byte	0x02, 0x4a
	.zero		1
	.zero		1


	//----- nvinfo : EIATTR_SYSCALL_OFFSETS
	.align		4
        /*0108*/ 	.byte	0x04, 0x46
        /*010a*/ 	.short	(.L_8399 - .L_8398)


	//   ....[0]....
.L_8398:
        /*010c*/ 	.word	0x00000180


	//----- nvinfo : EIATTR_EXIT_INSTR_OFFSETS
	.align		4
.L_8399:
        /*0110*/ 	.byte	0x04, 0x1c
        /*0112*/ 	.short	(.L_8401 - .L_8400)


	//   ....[0]....
.L_8400:
        /*0114*/ 	.word	0x00000210


	//   ....[1]....
        /*0118*/ 	.word	0x00005180


	//----- nvinfo : EIATTR_CRS_STACK_SIZE
	.align		4
.L_8401:
        /*011c*/ 	.byte	0x04, 0x1e
        /*011e*/ 	.short	(.L_8403 - .L_8402)
.L_8402:
        /*0120*/ 	.word	0x00000000


	//----- nvinfo : EIATTR_CBANK_PARAM_SIZE
	.align		4
.L_8403:
        /*0124*/ 	.byte	0x03, 0x19
        /*0126*/ 	.short	0x0030


	//----- nvinfo : EIATTR_PARAM_CBANK
	.align		4
        /*0128*/ 	.byte	0x04, 0x0a
        /*012a*/ 	.short	(.L_8405 - .L_8404)
	.align		4
.L_8404:
        /*012c*/ 	.word	index@(.nv.constant0._Z15SoftmaxWarpImplI10DirectLoadI6__halffE11DirectStoreIfS1_EfLi1ELi31ELi32ELi1ELb1EL9Algorithm0EEvT_T0_ll)
        /*0130*/ 	.short	0x0380
        /*0132*/ 	.short	0x0030


	//----- nvinfo : EIATTR_SW_WAR
	.align		4
.L_8405:
        /*0134*/ 	.byte	0x04, 0x36
        /*0136*/ 	.short	(.L_8407 - .L_8406)
.L_8406:
        /*0138*/ 	.word	0x00000008
.L_8407:


//--------------------- .nv.info._Z15SoftmaxWarpImplI10DirectLoadI6__halffE11DirectStoreIfS1_EfLi1ELi31ELi32ELi1ELb0EL9Algorithm0EEvT_T0_ll --------------------------
	.section	.nv.info._Z15SoftmaxWarpImplI10DirectLoadI6__halffE11DirectStoreIfS1_EfLi1ELi31ELi32ELi1ELb0EL9Algorithm0EEvT_T0_ll,"",@"SHT_CUDA_INFO"
	.sectionflags	@""
	.align	4


	//----- nvinfo : EIATTR_CUDA_API_VERSION
	.align		4
        /*0000*/ 	.byte	0x04, 0x37
        /*0002*/ 	.short	(.L_8409 - .L_8408)
.L_8408:
        /*0004*/ 	.word	0x00000082


	//----- nvinfo : EIATTR_KPARAM_INFO
	.align		4
.L_8409:
        /*0008*/ 	.byte	0x04, 0x17
        /*000a*/ 	.short	(.L_8411 - .L_8410)
.L_8410:
        /*000c*/ 	.word	0x00000000
        /*0010*/ 	.short	0x0003
        /*0012*/ 	.short	0x0028
        /*0014*/ 	.byte	0x00, 0xf0, 0x21, 0x00


	//----- nvinfo : EIATTR_KPARAM_INFO
	.align		4
.L_8411:
        /*0018*/ 	.byte	0x04, 0x17
        /*001a*/ 	.short	(.L_8413 - .L_8412)
.L_8412:
        /*001c*/ 	.word	0x00000000
        /*0020*/ 	.short	0x0002
        /*0022*/ 	.short	0x0020
        /*0024*/ 	.byte	0x00, 0xf0, 0x21, 0x00


	//----- nvinfo : EIATTR_KPARAM_INFO
	.align		4
.L_8413:
        /*0028*/ 	.byte	0x04, 0x17
        /*002a*/ 	.short	(.L_8415 - .L_8414)
.L_8414:
        /*002c*/ 	.word	0x00000000
        /*0030*/ 	.short	0x0001
        /*0032*/ 	.short	0x0010
        /*0034*/ 	.byte	0x00, 0xf0, 0x41, 0x00


	//----- nvinfo : EIATTR_KPARAM_INFO
	.align		4
.L_8415:
        /*0038*/ 	.byte	0x04, 0x17
        /*003a*/ 	.short	(.L_8417 - .L_8416)
.L_8416:
        /*003c*/ 	.word	0x00000000
        /*0040*/ 	.short	0x0000
        /*0042*/ 	.short	0x0000
        /*0044*/ 	.byte	0x00, 0xf0, 0x41, 0x00


	//----- nvinfo : EIATTR_SPARSE_MMA_MASK
	.align		4
.L_8417:
        /*0048*/ 	.byte	0x03, 0x50
        /*004a*/ 	.short	0x0000


	//----- nvinfo : EIATTR_MAXREG_COUNT
	.align		4
        /*004c*/ 	.byte	0x03, 0x1b
        /*004e*/ 	.short	0x00ff


	//----- nvinfo : EIATTR_EXTERNS
	.align		4
        /*0050*/ 	.byte	0x04, 0x0f
        /*0052*/ 	.short	(.L_8419 - .L_8418)


	//   ....[0]....
	.align		4
.L_8418:
        /*0054*/ 	.word	index@(__assertfail)


	//----- nvinfo : EIATTR_MERCURY_ISA_VERSION
	.align		4
.L_8419:
        /*0058*/ 	.byte	0x03, 0x5f
        /*005a*/ 	.short	0x0101


	//----- nvinfo : EIATTR_COOP_GROUP_MASK_REGIDS
	.align		4
        /*005c*/ 	.byte	0x04, 0x29
        /*005e*/ 	.short	(.L_8421 - .L_8420)


	//   ....[0]....
.L_8420:
        /*0060*/ 	.word	0xffffffff


	//   ....[1]....
        /*0064*/ 	.word	0xffffffff


	//   ....[2]....
        /*0068*/ 	.word	0xffffffff


	//   ....[3]....
        /*006c*/ 	.word	0xffffffff


	//   ....[4]....
        /*0070*/ 	.word	0xffffffff


	//   ....[5]....
        /*0074*/ 	.word	0xffffffff


	//   ....[6]....
        /*0078*/ 	.word	0xffffffff


	//   ....[7]....
        /*007c*/ 	.word	0xffffffff


	//   ....[8]....
        /*0080*/ 	.word	0xffffffff


	//   ....[9]....
        /*0084*/ 	.word	0xffffffff


	//   ....[10]....
        /*0088*/ 	.word	0x0500000f


	//   ....[11]....
        /*008c*/ 	.word	0x0500000f


	//   ....[12]....
        /*0090*/ 	.word	0x0500000f


	//   ....[13]....
        /*0094*/ 	.word	0x0500000f


	//   ....[14]....
        /*0098*/ 	.word	0x0500000f


	//   ....[15]....
        /*009c*/ 	.word	0x0500000f


	//   ....[16]....
        /*00a0*/ 	.word	0x0500000f


	//   ....[17]....
        /*00a4*/ 	.word	0x0500000f


	//   ....[18]....
        /*00a8*/ 	.word	0x0500000f


	//   ....[19]....
        /*00ac*/ 	.word	0x0500000f


	//----- nvinfo : EIATTR_COOP_GROUP_INSTR_OFFSETS
	.align		4
.L_8421:
        /*00b0*/ 	.byte	0x04, 0x28
        /*00b2*/ 	.short	(.L_8423 - .L_8422)


	//   ....[0]....
.L_8422:
        /*00b4*/ 	.word	0x000008c0


	//   ....[1]....
        /*00b8*/ 	.word	0x00000900


	//   ....[2]....
        /*00bc*/ 	.word	0x00000920


	//   ....[3]....
        /*00c0*/ 	.word	0x00000940


	//   ....[4]....
        /*00c4*/ 	.word	0x00000960


	//   ....[5]....
        /*00c8*/ 	.word	0x00001ce0


	//   ....[6]....
        /*00cc*/ 	.word	0x00001d00


	//   ....[7]....
        /*00d0*/ 	.word	0x00001d20


	//   ....[8]....
        /*00d4*/ 	.word	0x00001d40


	//   ....[9]....
        /*00d8*/ 	.word	0x00001d60


	//   ....[10]....
        /*00dc*/ 	.word	0x00004050


	//   ....[11]....
        /*00e0*/ 	.word	0x000040f0


	//   ....[12]....
        /*00e4*/ 	.word	0x00004150


	//   ....[13]....
        /*00e8*/ 	.word	0x000041b0


	//   ....[14]....
        /*00ec*/ 	.word	0x00004210


	//   ....[15]....
        /*00f0*/ 	.word	0x000055e0


	//   ....[16]....
        /*00f4*/ 	.word	0x00005640


	//   ....[17]....
        /*00f8*/ 	.word	0x000056a0


	//   ....[18]....
        /*00fc*/ 	.word	0x00005700


	//   ....[19]....
        /*0100*/ 	.word	0x00005760


	//----- nvinfo : EIATTR_VRC_CTA_INIT_COUNT
	.align		4
.L_8423:
        /*0104*/ 	.byte	0x02, 0x4a
	.zero		1
	.zero		1


	//----- nvinfo : EIATTR_SYSCALL_OFFSETS
	.align		4
        /*0108*/ 	.byte	0x04, 0x46
        /*010a*/ 	.short	(.L_8425 - .L_8424)


	//   ....[0]....
.L_8424:
        /*010c*/ 	.word	0x00000170


	//----- nvinfo : EIATTR_EXIT_INSTR_OFFSETS
	.align		4
.L_8425:
        /*0110*/ 	.byte	0x04, 0x1c
        /*0112*/ 	.short	(.L_8427 - .L_8426)


	//   ....[0]....
.L_8426:
        /*0114*/ 	.word	0x00000220


	//   ....[1]....
        /*0118*/ 	.word	0x00003ff0


	//----- nvinfo : EIATTR_CRS_STACK_SIZE
	.align		4
.L_8427:
        /*011c*/ 	.byte	0x04, 0x1e
        /*011e*/ 	.short	(.L_8429 - .L_8428)
.L_8428:
        /*0120*/ 	.word	0x00000000


	//----- nvinfo : EIATTR_CBANK_PARAM_SIZE
	.align		4
.L_8429:
        /*0124*/ 	.byte	0x03, 0x19
        /*0126*/ 	.short	0x0030


	//----- nvinfo : EIATTR_PARAM_CBANK
	.align		4
        /*0128*/ 	.byte	0x04, 0x0a
        /*012a*/ 	.short	(.L_8431 - .L_8430)
	.align		4
.L_8430:
        /*012c*/ 	.word	index@(.nv.constant0._Z15SoftmaxWarpImplI10DirectLoadI6__halffE11DirectStoreIfS1_EfLi1ELi31ELi32ELi1ELb0EL9Algorithm0EEvT_T0_ll)
        /*0130*/ 	.short	0x0380
        /*0132*/ 	.short	0x0030


	//----- nvinfo : EIATTR_SW_WAR
	.align		4
.L_8431:
        /*0134*/ 	.byte	0x04, 0x36
        /*0136*/ 	.short	(.L_8433 - .L_8432)
.L_8432:
        /*0138*/ 	.word	0x00000008
.L_8433:


//--------------------- .nv.info._Z15SoftmaxWarpImplI10DirectLoadI6__halffE11DirectStoreIfS1_EfLi1ELi30ELi32ELi1ELb1EL9Algorithm0EEvT_T0_ll --------------------------
	.section	.nv.info._Z15SoftmaxWarpImplI10DirectLoadI6__halffE11DirectStoreIfS1_EfLi1ELi30ELi32ELi1ELb1EL9Algorithm0EEvT_T0_ll,"",@"SHT_CUDA_INFO"
	.sectionflags	@""
	.align	4


	//----- nvinfo : EIATTR_CUDA_API_VERSION
	.align		4
        /*0000*/ 	.byte	0x04, 0x37
        /*0002*/ 	.short	(.L_8435 - .L_8434)
.L_8434:
        /*0004*/ 	.word	0x00000082


	//----- nvinfo : EIATTR_KPARAM_INFO
	.align		4
.L_8435:
        /*0008*/ 	.byte	0x04, 0x17
        /*000a*/ 	.short	(.L_8437 - .L_8436)
.L_8436:
        /*000c*/ 	.word	0x00000000
        /*0010*/ 	.short	0x0003
        /*0012*/ 	.short	0x0028
        /*0014*/ 	.byte	0x00, 0xf0, 0x21, 0x00


	//----- nvinfo : EIATTR_KPARAM_INFO
	.align		4
.L_8437:
        /*0018*/ 	.byte	0x04, 0x17
        /*001a*/ 	.short	(.L_8439 - .L_8438)
.L_8438:
        /*001c*/ 	.word	0x00000000
        /*0020*/ 	.short	0x0002
        /*0022*/ 	.short	0x0020
        /*0024*/ 	.byte	0x00, 0xf0, 0x21, 0x00


	//----- nvinfo : EIATTR_KPARAM_INFO
	.align		4
.L_8439:
        /*0028*/ 	.byte	0x04, 0x17
        /*002a*/ 	.short	(.L_8441 - .L_8440)
.L_8440:
        /*002c*/ 	.word	0x00000000
        /*0030*/ 	.short	0x0001
        /*0032*/ 	.short	0x0010
        /*0034*/ 	.byte	0x00, 0xf0, 0x41, 0x00


	//----- nvinfo : EIATTR_KPARAM_INFO
	.align		4
.L_8441:
        /*0038*/ 	.byte	0x04, 0x17
        /*003a*/ 	.short	(.L_8443 - .L_8442)
.L_8442:
        /*003c*/ 	.word	0x00000000
        /*0040*/ 	.short	0x0000
        /*0042*/ 	.short	0x0000
        /*0044*/ 	.byte	0x00, 0xf0, 0x41, 0x00


	//----- nvinfo : EIATTR_SPARSE_MMA_MASK
	.align		4
.L_8443:
        /*0048*/ 	.byte	0x03, 0x50
        /*004a*/ 	.short	0x0000


	//----- nvinfo : EIATTR_MAXREG_COUNT
	.align		4
        /*004c*/ 	.byte	0x03, 0x1b
        /*004e*/ 	.short	0x00ff


	//----- nvinfo : EIATTR_EXTERNS
	.align		4
        /*0050*/ 	.byte	0x04, 0x0f
        /*0052*/ 	.short	(.L_8445 - .L_8444)


	//   ....[0]....
	.align		4
.L_8444:
        /*0054*/ 	.word	index@(__assertfail)


	//----- nvinfo : EIATTR_MERCURY_ISA_VERSION
	.align		4
.L_8445:
        /*0058*/ 	.byte	0x03, 0x5f
        /*005a*/ 	.short	0x0101


	//----- nvinfo : EIATTR_COOP_GROUP_MASK_REGIDS
	.align		4
        /*005c*/ 	.byte	0x04, 0x29
        /*005e*/ 	.short	(.L_8447 - .L_8446)


	//   ....[0]....
.L_8446:
        /*0060*/ 	.word	0xffffffff


	//   ....[1]....
        /*0064*/ 	.word	0xffffffff


	//   ....[2]....
        /*0068*/ 	.word	0xffffffff


	//   ....[3]....
        /*006c*/ 	.word	0xffffffff


	//   ....[4]....
        /*0070*/ 	.word	0xffffffff


	//   ....[5]....
        /*0074*/ 	.word	0xffffffff


	//   ....[6]....
        /*0078*/ 	.word	0xffffffff


	//   ....[7]....
        /*007c*/ 	.word	0xffffffff


	//   ....[8]....
        /*0080*/ 	.word	0xffffffff


	//   ....[9]....
        /*0084*/ 	.word	0xffffffff


	//   ....[10]....
        /*0088*/ 	.word	0x0500000f


	//   ....[11]....
        /*008c*/ 	.word	0x0500000f


	//   ....[12]....
        /*0090*/ 	.word	0x0500000f


	//   ....[13]....
        /*0094*/ 	.word	0x0500000f


	//   ....[14]....
        /*0098*/ 	.word	0x0500000f


	//   ....[15]....
        /*009c*/ 	.word	0x0500000f


	//   ....[16]....
        /*00a0*/ 	.word	0x0500000f


	//   ....[17]....
        /*00a4*/ 	.word	0x0500000f


	//   ....[18]....
        /*00a8*/ 	.word	0x0500000f


	//   ....[19]....
        /*00ac*/ 	.word	0x0500000f


	//----- nvinfo : EIATTR_COOP_GROUP_INSTR_OFFSETS
	.align		4
.L_8447:
        /*00b0*/ 	.byte	0x04, 0x28
        /*00b2*/ 	.short	(.L_8449 - .L_8448)


	//   ....[0]....
.L_8448:
        /*00b4*/ 	.word	0x000013e0


	//   ....[1]....
        /*00b8*/ 	.word	0x00001420


	//   ....[2]....
        /*00bc*/ 	.word	0x00001440


	//   ....[3]....
        /*00c0*/ 	.word	0x00001460


	//   ....[4]....
        /*00c4*/ 	.word	0x00001480


	//   ....[5]....
        /*00c8*/ 	.word	0x00002760


	//   ....[6]....
        /*00cc*/ 	.word	0x00002780


	//   ....[7]....
        /*00d0*/ 	.word	0x000027a0


	//   ....[8]....
        /*00d4*/ 	.word	0x000027c0


	//   ....[9]....
        /*00d8*/ 	.word	0x000027e0


	//   ....[10]....
        /*00dc*/ 	.word	0x00004f50


	//   ....[11]....
        /*00e0*/ 	.word	0x00004fe0


	//   ....[12]....
        /*00e4*/ 	.word	0x00005040


	//   ....[13]....
        /*00e8*/ 	.word	0x000050a0


	//   ....[14]....
        /*00ec*/ 	.word	0x00005100


	//   ....[15]....
        /*00f0*/ 	.word	0x00006440


	//   ....[16]....
        /*00f4*/ 	.word	0x000064a0


	//   ....[17]....
        /*00f8*/ 	.word	0x00006500


	//   ....[18]....
        /*00fc*/ 	.word	0x00006560


	//   ....[19]....
        /*0100*/ 	.word	0x000065c0


	//----- nvinfo : EIATTR_VRC_CTA_INIT_COUNT
	.align		4
.L_8449:
        /*0104*/ 	.byte	0x02, 0x4a
	.zero		1
	.zero		1


	//----- nvinfo : EIATTR_SYSCALL_OFFSETS
	.align		4
        /*0108*/ 	.byte	0x04, 0x46
        /*010a*/ 	.short	(.L_8451 - .L_8450)


	//   ....[0]....
.L_8450:
        /*010c*/ 	.word	0x00000180


	//----- nvinfo : EIATTR_EXIT_INSTR_OFFSETS
	.align		4
.L_8451:
        /*0110*/ 	.byte	0x04, 0x1c
        /*0112*/ 	.short	(.L_8453 - .L_8452)


	//   ....[0]....
.L_8452:
        /*0114*/ 	.word	0x00000210


	//   ....[1]....
        /*0118*/ 	.word	0x00004ef0


	//----- nvinfo : EIATTR_CRS_STACK_SIZE
	.align		4
.L_8453:
        /*011c*/ 	.byte	0x04, 0x1e
        /*011e*/ 	.short	(.L_8455 - .L_8454)
.L_8454:
        /*0120*/ 	.word	0x00000000


	//----- nvinfo : EIATTR_CBANK_PARAM_SIZE
	.align		4
.L_8455:
        /*0124*/ 	.byte	0x03, 0x19
        /*0126*/ 	.short	0x0030


	//----- nvinfo : EIATTR_PARAM_CBANK
	.align		4
        /*0128*/ 	.byte	0x04, 0x0a
        /*012a*/ 	.short	(.L_8457 - .L_8456)
	.align		4
.L_8456:
        /*012c*/ 	.word	index@(.nv.constant0._Z15SoftmaxWarpImplI10DirectLoadI6__halffE11DirectStoreIfS1_EfLi1ELi30ELi32ELi1ELb1EL9Algorithm0EEvT_T0_ll)
        /*0130*/ 	.short	0x0380
        /*0132*/ 	.short	0x0030


	//----- nvinfo : EIATTR_SW_WAR
	.align		4
.L_8457:
        /*0134*/ 	.byte	0x04, 0x36
        /*0136*/ 	.short	(.L_8459 - .L_8458)
.L_8458:
        /*0138*/ 	.word	0x00000008
.L_8459:


//--------------------- .nv.info._Z15SoftmaxWarpImplI10DirectLoadI6__halffE11DirectStoreIfS1_EfLi1ELi30ELi32ELi1ELb0EL9Algorithm0EEvT_T0_ll --------------------------
	.section	.nv.info._Z15SoftmaxWarpImplI10DirectLoadI6__halffE11DirectStoreIfS1_EfLi1ELi30ELi32ELi1ELb0EL9Algorithm0EEvT_T0_ll,"",@"SHT_CUDA_INFO"
	.sectionflags	@""
	.align	4


	//----- nvinfo : EIATTR_CUDA_API_VERSION
	.align		4
        /*0000*/ 	.byte	0x04, 0x37
        /*0002*/ 	.short	(.L_8461 - .L_8460)
.L_8460:
        /*0004*/ 	.word	0x00000082


	//----- nvinfo : EIATTR_KPARAM_INFO
	.align		4
.L_8461:
        /*0008*/ 	.byte	0x04, 0x17
        /*000a*/ 	.short	(.L_8463 - .L_8462)
.L_8462:
        /*000c*/ 	.word	0x00000000
        /*0010*/ 	.short	0x0003
        /*0012*/ 	.short	0x0028
        /*0014*/ 	.byte	0x00, 0xf0, 0x21, 0x00


	//----- nvinfo : EIATTR_KPARAM_INFO
	.align		4
.L_8463:
        /*0018*/ 	.byte	0x04, 0x17
        /*001a*/ 	.short	(.L_8465 - .L_8464)
.L_8464:
        /*001c*/ 	.word	0x00000000
        /*0020*/ 	.short	0x0002
        /*0022*/ 	.short	0x0020
        /*0024*/ 	.byte	0x00, 0xf0, 0x21, 0x00


	//----- nvinfo : EIATTR_KPARAM_INFO
	.align		4
.L_8465:
        /*0028*/ 	.byte	0x04, 0x17
        /*002a*/ 	.short	(.L_8467 - .L_8466)
.L_8466:
        /*002c*/ 	.word	0x00000000
        /*0030*/ 	.short	0x0001
        /*0032*/ 	.short	0x0010
        /*0034*/ 	.byte	0x00, 0xf0, 0x41, 0x00


	//----- nvinfo : EIATTR_KPARAM_INFO
	.align		4
.L_8467:
        /*0038*/ 	.byte	0x04, 0x17
        /*003a*/ 	.short	(.L_8469 - .L_8468)
.L_8468:
        /*003c*/ 	.word	0x00000000
        /*0040*/ 	.short	0x0000
        /*0042*/ 	.short	0x0000
        /*0044*/ 	.byte	0x00, 0xf0, 0x41, 0x00


	//----- nvinfo : EIATTR_SPARSE_MMA_MASK
	.align		4
.L_8469:
        /*0048*/ 	.byte	0x03, 0x50
        /*004a*/ 	.short	0x0000


	//----- nvinfo : EIATTR_MAXREG_COUNT
	.align		4
        /*004c*/ 	.byte	0x03, 0x1b
        /*004e*/ 	.short	0x00ff


	//----- nvinfo : EIATTR_EXTERNS
	.align		4
        /*0050*/ 	.byte	0x04, 0x0f
        /*0052*/ 	.short	(.L_8471 - .L_8470)


	//   ....[0]....
	.align		4
.L_8470:
        /*0054*/ 	.word	index@(__assertfail)


	//----- nvinfo : EIATTR_MERCURY_ISA_VERSION
	.align		4
.L_8471:
        /*0058*/ 	.byte	0x03, 0x5f
        /*005a*/ 	.short	0x0101


	//----- nvinfo : EIATTR_COOP_GROUP_MASK_REGIDS
	.align		4
        /*005c*/ 	.byte	0x04, 0x29
        /*005e*/ 	.short	(.L_8473 - .L_8472)


	//   ....[0]....
.L_8472:
        /*0060*/ 	.word	0xffffffff


	//   ....[1]....
        /*0064*/ 	.word	0xffffffff


	//   ....[2]....
        /*0068*/ 	.word	0xffffffff


	//   ....[3]....
        /*006c*/ 	.word	0xffffffff


	//   ....[4]....
        /*0070*/ 	.word	0xffffffff


	//   ....[5]....
        /*0074*/ 	.word	0xffffffff


	//   ....[6]....
        /*0078*/ 	.word	0xffffffff


	//   ....[7]....
        /*007c*/ 	.word	0xffffffff


	//   ....[8]....
        /*0080*/ 	.word	0xffffffff


	//   ....[9]....
        /*0084*/ 	.word	0xffffffff


	//   ....[10]....
        /*0088*/ 	.word	0x0500000f


	//   ....[11]....
        /*008c*/ 	.word	0x0500000f


	//   ....[12]....
        /*0090*/ 	.word	0x0500000f


	//   ....[13]....
        /*0094*/ 	.word	0x0500000f


	//   ....[14]....
        /*0098*/ 	.word	0x0500000f


	//   ....[15]....
        /*009c*/ 	.word	0x0500000f


	//   ....[16]....
        /*00a0*/ 	.word	0x0500000f


	//   ....[17]....
        /*00a4*/ 	.word	0x0500000f


	//   ....[18]....
        /*00a8*/ 	.word	0x0500000f


	//   ....[19]....
        /*00ac*/ 	.word	0x0500000f


	//----- nvinfo : EIATTR_COOP_GROUP_INSTR_OFFSETS
	.align		4
.L_8473:
        /*00b0*/ 	.byte	0x04, 0x28
        /*00b2*/ 	.short	(.L_8475 - .L_8474)


	//   ....[0]....
.L_8474:
        /*00b4*/ 	.word	0x000008a0


	//   ....[1]....
        /*00b8*/ 	.word	0x000008d0


	//   ....[2]....
        /*00bc*/ 	.word	0x00000900


	//   ....[3]....
        /*00c0*/ 	.word	0x00000920


	//   ....[4]....
        /*00c4*/ 	.word	0x00000940


	//   ....[5]....
        /*00c8*/ 	.word	0x00001c20


	//   ....[6]....
        /*00cc*/ 	.word	0x00001c40


	//   ....[7]....
        /*00d0*/ 	.word	0x00001c60


	//   ....[8]....
        /*00d4*/ 	.word	0x00001c80


	//   ....[9]....
        /*00d8*/ 	.word	0x00001ca0


	//   ....[10]....
        /*00dc*/ 	.word	0x00003e70


	//   ....[11]....
        /*00e0*/ 	.word	0x00003f10


	//   ....[12]....
        /*00e4*/ 	.word	0x00003f70


	//   ....[13]....
        /*00e8*/ 	.word	0x00003fd0


	//   ....[14]....
        /*00ec*/ 	.word	0x00004030


	//   ....[15]....
        /*00f0*/ 	.word	0x00005360


	//   ....[16]....
        /*00f4*/ 	.word	0x000053c0


	//   ....[17]....
        /*00f8*/ 	.word	0x00005420


	//   ....[18]....
        /*00fc*/ 	.word	0x00005480


	//   ....[19]....
        /*0100*/ 	.word	0x000054e0


	//----- nvinfo : EIATTR_VRC_CTA_INIT_COUNT
	.align		4
.L_8475:
        /*0104*/ 	.byte	0x02, 0x4a
	.zero		1
	.zero		1


	//----- nvinfo : EIATTR_SYSCALL_OFFSETS
	.align		4
        /*0108*/ 	.byte	0x04, 0x46
        /*010a*/ 	.short	(.L_8477 - .L_8476)


	//   ....[0]....
.L_8476:
        /*010c*/ 	.word	0x00000170


	//----- nvinfo : EIATTR_EXIT_INSTR_OFFSETS
	.align		4
.L_8477:
        /*0110*/ 	.byte	0x04, 0x1c
        /*0112*/ 	.short	(.L_8479 - .L_8478)


	//   ....[0]....
.L_8478:
        /*0114*/ 	.word	0x00000220


	//   ....[1]....
        /*0118*/ 	.word	0x00003e10


	//----- nvinfo : EIATTR_CRS_STACK_SIZE
	.align		4
.L_8479:
        /*011c*/ 	.byte	0x04, 0x1e
        /*011e*/ 	.short	(.L_8481 - .L_8480)
.L_8480:
        /*0120*/ 	.word	0x00000000


	//----- nvinfo : EIATTR_CBANK_PARAM_SIZE
	.align		4
.L_8481:
        /*0124*/ 	.byte	0x03, 0x19
        /*0126*/ 	.short	0x0030


	//----- nvinfo : EIATTR_PARAM_CBANK
	.align		4
        /*0128*/ 	.byte	0x04, 0x0a
        /*012a*/ 	.short	(.L_8483 - .L_8482)
	.align		4
.L_8482:
        /*012c*/ 	.word	index@(.nv.constant0._Z15SoftmaxWarpImplI10DirectLoadI6__halffE11DirectStoreIfS1_EfLi1ELi30ELi32ELi1ELb0EL9Algorithm0EEvT_T0_ll)
        /*0130*/ 	.short	0x0380
        /*0132*/ 	.short	0x0030


	//----- nvinfo : EIATTR_SW_WAR
	.align		4
.L_8483:
        /*0134*/ 	.byte	0x04, 0x36
        /*0136*/ 	.short	(.L_8485 - .L_8484)
.L_8484:
        /*0138*/ 	.word	0x00000008
.L_8485:


//--------------------- .nv.info._Z15SoftmaxWarpImplI10DirectLoadI6__halffE11DirectStoreIfS1_EfLi1ELi29ELi32ELi1ELb1EL9Algorithm0EEvT_T0_ll --------------------------
	.section	.nv.info._Z15SoftmaxWarpImplI10DirectLoadI6__halffE11DirectStoreIfS1_EfLi1ELi29ELi32ELi1ELb1EL9Algorithm0EEvT_T0_ll,"",@"SHT_CUDA_INFO"
	.sectionflags	@""
	.align	4


	//----- nvinfo : EIATTR_CUDA_API_VERSION
	.align		4
        /*0000*/ 	.byte	0x04, 0x37
        /*0002*/ 	.short	(.L_8487 - .L_8486)
.L_8486:
        /*0004*/ 	.word	0x00000082


	//----- nvinfo : EIATTR_KPARAM_INFO
	.align		4
.L_8487:
        /*0008*/ 	.byte	0x04, 0x17
        /*000a*/ 	.short	(.L_8489 - .L_8488)
.L_8488:
        /*000c*/ 	.word	0x00000000
        /*0010*/ 	.short	0x0003
        /*0012*/ 	.short	0x0028
        /*0014*/ 	.byte	0x00, 0xf0, 0x21, 0x00


	//----- nvinfo : EIATTR_KPARAM_INFO
	.align		4
.L_8489:
        /*0018*/ 	.byte	0x04, 0x17
        /*001a*/ 	.short	(.L_8491 - .L_8490)
.L_8490:
        /*001c*/ 	.word	0x00000000
        /*0020*/ 	.short	0x0002
        /*0022*/ 	.short	0x0020
        /*0024*/ 	.byte	0x00, 0xf0, 0x21, 0x00


	//----- nvinfo : EIATTR_KPARAM_INFO
	.align		4
.L_8491:
        /*0028*/ 	.byte	0x04, 0x17
        /*002a*/ 	.short	(.L_8493 - .L_8492)
.L_8492:
        /*002c*/ 	.word	0x00000000
        /*0030*/ 	.short	0x0001
        /*0032*/ 	.short	0x0010
        /*0034*/ 	.byte	0x00, 0xf0, 0x41, 0x00


	//----- nvinfo : EIATTR_KPARAM_INFO
	.align		4
.L_8493:
        /*0038*/ 	.byte	0x04, 0x17
        /*003a*/ 	.short	(.L_8495 - .L_8494)
.L_8494:
        /*003c*/ 	.word	0x00000000
        /*0040*/ 	.short	0x0000
        /*0042*/ 	.short	0x0000
        /*0044*/ 	.byte	0x00, 0xf0, 0x41, 0x00


	//----- nvinfo : EIATTR_SPARSE_MMA_MASK
	.align		4
.L_8495:
        /*0048*/ 	.byte	0x03, 0x50
        /*004a*/ 	.short	0x0000


	//----- nvinfo : EIATTR_MAXREG_COUNT
	.align		4
        /*004c*/ 	.byte	0x03, 0x1b
        /*004e*/ 	.short	0x00ff


	//----- nvinfo : EIATTR_EXTERNS
	.align		4
        /*0050*/ 	.byte	0x04, 0x0f
        /*0052*/ 	.short	(.L_8497 - .L_8496)


	//   ....[0]....
	.align		4
.L_8496:
        /*0054*/ 	.word	index@(__assertfail)


	//----- nvinfo : EIATTR_MERCURY_ISA_VERSION
	.align		4
.L_8497:
        /*0058*/ 	.byte	0x03, 0x5f
        /*005a*/ 	.short	0x0101


	//----- nvinfo : EIATTR_COOP_GROUP_MASK_REGIDS
	.align		4
        /*005c*/ 	.byte	0x04, 0x29
        /*005e*/ 	.short	(.L_8499 - .L_8498)


	//   ....[0]....
.L_8498:
        /*0060*/ 	.word	0xffffffff


	//   ....[1]....
        /*0064*/ 	.word	0xffffffff


	//   ....[2]....
        /*0068*/ 	.word	0xffffffff


	//   ....[3]....
        /*006c*/ 	.word	0xffffffff


	//   ....[4]....
        /*0070*/ 	.word	0xffffffff


	//   ....[5]....
        /*0074*/ 	.word	0xffffffff


	//   ....[6]....
        /*0078*/ 	.word	0xffffffff


	//   ....[7]....
        /*007c*/ 	.word	0xffffffff


	//   ....[8]....
        /*0080*/ 	.word	0xffffffff


	//   ....[9]....
        /*0084*/ 	.word	0xffffffff


	//   ....[10]....
        /*0088*/ 	.word	0x0500000f


	//   ....[11]....
        /*008c*/ 	.word	0x0500000f


	//   ....[12]....
        /*0090*/ 	.word	0x0500000f


	//   ....[13]....
        /*0094*/ 	.word	0x0500000f


	//   ....[14]....
        /*0098*/ 	.word	0x0500000f


	//   ....[15]....
        /*009c*/ 	.word	0x0500000f


	//   ....[16]....
        /*00a0*/ 	.word	0x0500000f


	//   ....[17]....
        /*00a4*/ 	.word	0x0500000f


	//   ....[18]....
        /*00a8*/ 	.word	0x0500000f


	//   ....[19]....
        /*00ac*/ 	.word	0x0500000f


	//----- nvinfo : EIATTR_COOP_GROUP_INSTR_OFFSETS
	.align		4
.L_8499:
        /*00b0*/ 	.byte	0x04, 0x28
        /*00b2*/ 	.short	(.L_8501 - .L_8500)


	//   ....[0]....
.L_8500:
        /*00b4*/ 	.word	0x00001350


	//   ....[1]....
        /*00b8*/ 	.word	0x00001390


	//   ....[2]....
        /*00bc*/ 	.word	0x000013b0


	//   ....[3]....
        /*00c0*/ 	.word	0x000013d0


	//   ....[4]....
        /*00c4*/ 	.word	0x000013f0


	//   ....[5]....
        /*00c8*/ 	.word	0x00002630


	//   ....[6]....
        /*00cc*/ 	.word	0x00002650


	//   ....[7]....
        /*00d0*/ 	.word	0x00002670


	//   ....[8]....
        /*00d4*/ 	.word	0x00002690


	//   ....[9]....
        /*00d8*/ 	.word	0x000026b0


	//   ....[10]....
        /*00dc*/ 	.word	0x00004cd0


	//   ....[11]....
        /*00e0*/ 	.word	0x00004d70


	//   ....[12]....
        /*00e4*/ 	.word	0x00004dd0


	//   ....[13]....
        /*00e8*/ 	.word	0x00004e30


	//   ....[14]....
        /*00ec*/ 	.word	0x00004e90


	//   ....[15]....
        /*00f0*/ 	.word	0x00006120


	//   ....[16]....
        /*00f4*/ 	.word	0x00006180


	//   ....[17]....
        /*00f8*/ 	.word	0x000061e0


	//   ....[18]....
        /*00fc*/ 	.word	0x00006240


	//   ....[19]....
        /*0100*/ 	.word	0x000062a0


	//----- nvinfo : EIATTR_VRC_CTA_INIT_COUNT
	.align		4
.L_8501:
        /*0104*/ 	.byte	0x02, 0x4a
	.zero		1
	.zero		1


	//----- nvinfo : EIATTR_SYSCALL_OFFSETS
	.align		4
        /*0108*/ 	.byte	0x04, 0x46
        /*010a*/ 	.short	(.L_8503 - .L_8502)


	//   ....[0]....
.L_8502:
        /*010c*/ 	.word	0x00000180


	//----- nvinfo : EIATTR_EXIT_INSTR_OFFSETS
	.align		4
.L_8503:
        /*0110*/ 	.byte	0x04, 0x1c
        /*0112*/ 	.short	(.L_8505 - .L_8504)


	//   ....[0]....
.L_8504:
        /*0114*/ 	.word	0x00000210


	//   ....[1]....
        /*0118*/ 	.word	0x00004c70


	//----- nvinfo : EIATTR_CRS_STACK_SIZE
	.align		4
.L_8505:
        /*011c*/ 	.byte	0x04, 0x1e
        /*011e*/ 	.short	(.L_8507 - .L_8506)
.L_8506:
        /*0120*/ 	.word	0x00000000


	//----- nvinfo : EIATTR_CBANK_PARAM_SIZE
	.align		4
.L_8507:
        /*0124*/ 	.byte	0x03, 0x19
        /*0126*/ 	.short	0x0030


	//----- nvinfo : EIATTR_PARAM_CBANK
	.align		4
        /*0128*/ 	.byte	0x04, 0x0a
        /*012a*/ 	.short	(.L_8509 - .L_8508)
	.align		4
.L_8508:
        /*012c*/ 	.word	index@(.nv.constant0._Z15SoftmaxWarpImplI10DirectLoadI6__halffE11DirectStoreIfS1_EfLi1ELi29ELi32ELi1ELb1EL9Algorithm0EEvT_T0_ll)
        /*0130*/ 	.short	0x0380
        /*0132*/ 	.short	0x0030


	//----- nvinfo : EIATTR_SW_WAR
	.align		4
.L_8509:
        /*0134*/ 	.byte	0x04, 0x36
        /*0136*/ 	.short	(.L_8511 - .L_8510)
.L_8510:
        /*0138*/ 	.word	0x00000008
.L_8511:


//--------------------- .nv.info._Z15SoftmaxWarpImplI10DirectLoadI6__halffE11DirectStoreIfS1_EfLi1ELi29ELi32ELi1ELb0EL9Algorithm0EEvT_T0_ll --------------------------
	.section	.nv.info._Z15SoftmaxWarpImplI10DirectLoadI6__halffE11DirectStoreIfS1_EfLi1ELi29ELi32ELi1ELb0EL9Algorithm0EEvT_T0_ll,"",@"SHT_CUDA_INFO"
	.sectionflags	@""
	.align	4


	//----- nvinfo : EIATTR_CUDA_API_VERSION
	.align		4
        /*0000*/ 	.byte	0x04, 0x37
        /*0002*/ 	.short	(.L_8513 - .L_8512)
.L_8512:
        /*0004*/ 	.word	0x00000082


	//----- nvinfo : EIATTR_KPARAM_INFO
	.align		4
.L_8513:
        /*0008*/ 	.byte	0x04, 0x17
        /*000a*/ 	.short	(.L_8515 - .L_8514)
.L_8514:
        /*000c*/ 	.word	0x00000000
        /*0010*/ 	.short	0x0003
        /*0012*/ 	.short	0x0028
        /*0014*/ 	.byte	0x00, 0xf0, 0x21, 0x00


	//----- nvinfo : EIATTR_KPARAM_INFO
	.align		4
.L_8515:
        /*0018*/ 	.byte	0x04, 0x17
        /*001a*/ 	.short	(.L_8517 - .L_8516)
.L_8516:
        /*001c*/ 	.word	0x00000000
        /*0020*/ 	.short	0x0002
        /*0022*/ 	.short	0x0020
        /*0024*/ 	.byte	0x00, 0xf0, 0x21, 0x00


	//----- nvinfo : EIATTR_KPARAM_INFO
	.align		4
.L_8517:
        /*0028*/ 	.byte	0x04, 0x17
        /*002a*/ 	.short	(.L_8519 - .L_8518)
.L_8518:
        /*002c*/ 	.word	0x00000000
        /*0030*/ 	.short	0x0001
        /*0032*/ 	.short	0x0010
        /*0034*/ 	.byte	0x00, 0xf0, 0x41, 0x00


	//----- nvinfo : EIATTR_KPARAM_INFO
	.align		4
.L_8519:
        /*0038*/ 	.byte	0x04, 0x17
        /*003a*/ 	.short	(.L_8521 - .L_8520)
.L_8520:
        /*003c*/ 	.word	0x00000000
        /*0040*/ 	.short	0x0000
        /*0042*/ 	.short	0x0000
        /*0044*/ 	.byte	0x00, 0xf0, 0x41, 0x00


	//----- nvinfo : EIATTR_SPARSE_MMA_MASK
	.align		4
.L_8521:
        /*0048*/ 	.byte	0x03, 0x50
        /*004a*/ 	.short	0x0000


	//----- nvinfo : EIATTR_MAXREG_COUNT
	.align		4
        /*004c*/ 	.byte	0x03, 0x1b
        /*004e*/ 	.short	0x00ff


	//----- nvinfo : EIATTR_EXTERNS
	.align		4
        /*0050*/ 	.byte	0x04, 0x0f
        /*0052*/ 	.short	(.L_8523 - .L_8522)


	//   ....[0]....
	.align		4
.L_8522:
        /*0054*/ 	.word	index@(__assertfail)


	//----- nvinfo : EIATTR_MERCURY_ISA_VERSION
	.align		4
.L_8523:
        /*0058*/ 	.byte	0x03, 0x5f
        /*005a*/ 	.short	0x0101


	//----- nvinfo : EIATTR_COOP_GROUP_MASK_REGIDS
	.align		4
        /*005c*/ 	.byte	0x04, 0x29
        /*005e*/ 	.short	(.L_8525 - .L_8524)


	//   ....[0]....
.L_8524:
        /*0060*/ 	.word	0xffffffff


	//   ....[1]....
        /*0064*/ 	.word	0xffffffff


	//   ....[2]....
        /*0068*/ 	.word	0xffffffff


	//   ....[3]....
        /*006c*/ 	.word	0xffffffff


	//   ....[4]....
        /*0070*/ 	.word	0xffffffff


	//   ....[5]....
        /*0074*/ 	.word	0xffffffff


	//   ....[6]....
        /*0078*/ 	.word	0xffffffff


	//   ....[7]....
        /*007c*/ 	.word	0xffffffff


	//   ....[8]....
        /*0080*/ 	.word	0xffffffff


	//   ....[9]....
        /*0084*/ 	.word	0xffffffff


	//   ....[10]....
        /*0088*/ 	.word	0x0500000f


	//   ....[11]....
        /*008c*/ 	.word	0x0500000f


	//   ....[12]....
        /*0090*/ 	.word	0x0500000f


	//   ....[13]....
        /*0094*/ 	.word	0x0500000f


	//   ....[14]....
        /*0098*/ 	.word	0x0500000f


	//   ....[15]....
        /*009c*/ 	.word	0x0500000f


	//   ....[16]....
        /*00a0*/ 	.word	0x0500000f


	//   ....[17]....
        /*00a4*/ 	.word	0x0500000f


	//   ....[18]....
        /*00a8*/ 	.word	0x0500000f


	//   ....[19]....
        /*00ac*/ 	.word	0x0500000f


	//----- nvinfo : EIATTR_COOP_GROUP_INSTR_OFFSETS
	.align		4
.L_8525:
        /*00b0*/ 	.byte	0x04, 0x28
        /*00b2*/ 	.short	(.L_8527 - .L_8526)


	//   ....[0]....
.L_8526:
        /*00b4*/ 	.word	0x00000870


	//   ....[1]....
        /*00b8*/ 	.word	0x000008b0


	//   ....[2]....
        /*00bc*/ 	.word	0x000008d0


	//   ....[3]....
        /*00c0*/ 	.word	0x000008f0


	//   ....[4]....
        /*00c4*/ 	.word	0x00000910


	//   ....[5]....
        /*00c8*/ 	.word	0x00001b50


	//   ....[6]....
        /*00cc*/ 	.word	0x00001b70


	//   ....[7]....
        /*00d0*/ 	.word	0x00001b90


	//   ....[8]....
        /*00d4*/ 	.word	0x00001bb0


	//   ....[9]....
        /*00d8*/ 	.word	0x00001bd0


	//   ....[10]....
        /*00dc*/ 	.word	0x00003ab0


	//   ....[11]....
        /*00e0*/ 	.word	0x00003b40


	//   ....[12]....
        /*00e4*/ 	.word	0x00003ba0


	//   ....[13]....
        /*00e8*/ 	.word	0x00003c00


	//   ....[14]....
        /*00ec*/ 	.word	0x00003c60


	//   ....[15]....
        /*00f0*/ 	.word	0x00004f00


	//   ....[16]....
        /*00f4*/ 	.word	0x00004f60


	//   ....[17]....
        /*00f8*/ 	.word	0x00004fc0


	//   ....[18]....
        /*00fc*/ 	.word	0x00005020


	//   ....[19]....
        /*0100*/ 	.word	0x00005080


	//----- nvinfo : EIATTR_VRC_CTA_INIT_COUNT
	.align		4
.L_8527:
        /*0104*/ 	.byte	0x02, 0x4a
	.zero		1
	.zero		1


	//----- nvinfo : EIATTR_SYSCALL_OFFSETS
	.align		4
        /*0108*/ 	.byte	0x04, 0x46
        /*010a*/ 	.short	(.L_8529 - .L_8528)


	//   ....[0]....
.L_8528:
        /*010c*/ 	.word	0x00000170


	//----- nvinfo : EIATTR_EXIT_INSTR_OFFSETS
	.align		4
.L_8529:
        /*0110*/ 	.byte	0x04, 0x1c
        /*0112*/ 	.short	(.L_8531 - .L_8530)


	//   ....[0]....
.L_8530:
        /*0114*/ 	.word	0x00000220


	//   ....[1]....
        /*0118*/ 	.word	0x00003a50


	//----- nvinfo : EIATTR_CRS_STACK_SIZE
	.align		4
.L_8531:
        /*011c*/ 	.byte	0x04, 0x1e
        /*011e*/ 	.short	(.L_8533 - .L_8532)
.L_8532:
        /*0120*/ 	.word	0x00000000


	//----- nvinfo : EIATTR_CBANK_PARAM_SIZE
	.align		4
.L_8533:
        /*0124*/ 	.byte	0x03, 0x19
        /*0126*/ 	.short	0x0030


	//----- nvinfo : EIATTR_PARAM_CBANK
	.align		4
        /*0128*/ 	.byte	0x04, 0x0a
        /*012a*/ 	.short	(.L_8535 - .L_8534)
	.align		4
.L_8534:
        /*012c*/ 	.word	index@(.nv.constant0._Z15SoftmaxWarpImplI10DirectLoadI6__halffE11DirectStoreIfS1_EfLi1ELi29ELi32ELi1ELb0EL9Algorithm0EEvT_T0_ll)
        /*0130*/ 	.short	0x0380
        /*0132*/ 	.short	0x0030


	//----- nvinfo : EIATTR_SW_WAR
	.align		4
.L_8535:
        /*0134*/ 	.byte	0x04, 0x36
        /*0136*/ 	.short	(.L_8537 - .L_8536)
.L_8536:
        /*0138*/ 	.word	0x00000008
.L_8537:


//--------------------- .nv.info._Z15SoftmaxWarpImplI10DirectLoadI6__halffE11DirectStoreIfS1_EfLi1ELi28ELi32ELi1ELb1EL9Algorithm0EEvT_T0_ll --------------------------
	.section	.nv.info._Z15SoftmaxWarpImplI10DirectLoadI6__halffE11DirectStoreIfS1_EfLi1ELi28ELi32ELi1ELb1EL9Algorithm0EEvT_T0_ll,"",@"SHT_CUDA_INFO"
	.sectionflags	@""
	.align	4


	//----- nvinfo : EIATTR_CUDA_API_VERSION
	.align		4
        /*0000*/ 	.byte	0x04, 0x37
        /*0002*/ 	.short	(.L_8539 - .L_8538)
.L_8538:
        /*0004*/ 	.word	0x00000082


	//----- nvinfo : EIATTR_KPARAM_INFO
	.align		4
.L_8539:
        /*0008*/ 	.byte	0x04, 0x17
        /*000a*/ 	.short	(.L_8541 - .L_8540)
.L_8540:
        /*000c*/ 	.word	0x00000000
        /*0010*/ 	.short	0x0003
        /*0012*/ 	.short	0x0028
        /*0014*/ 	.byte	0x00, 0xf0, 0x21, 0x00


	//----- nvinfo : EIATTR_KPARAM_INFO
	.align		4
.L_8541:
        /*0018*/ 	.byte	0x04, 0x17
        /*001a*/ 	.short	(.L_8543 - .L_8542)
.L_8542:
        /*001c*/ 	.word	0x00000000
        /*0020*/ 	.short	0x0002
        /*0022*/ 	.short	0x0020
        /*0024*/ 	.byte	0x00, 0xf0, 0x21, 0x00


	//----- nvinfo : EIATTR_KPARAM_INFO
	.align		4
.L_8543:
        /*0028*/ 	.byte	0x04, 0x17
        /*002a*/ 	.short	(.L_8545 - .L_8544)
.L_8544:
        /*002c*/ 	.word	0x00000000
        /*0030*/ 	.short	0x0001
        /*0032*/ 	.short	0x0010
        /*0034*/ 	.byte	0x00, 0xf0, 0x41, 0x00


	//----- nvinfo : EIATTR_KPARAM_INFO
	.align		4
.L_8545:
        /*0038*/ 	.byte	0x04, 0x17
        /*003a*/ 	.short	(.L_8547 - .L_8546)
.L_8546:
        /*003c*/ 	.word	0x00000000
        /*0040*/ 	.short	0x0000
        /*0042*/ 	.short	0x0000
        /*0044*/ 	.byte	0x00, 0xf0, 0x41, 0x00


	//----- nvinfo : EIATTR_SPARSE_MMA_MASK
	.align		4
.L_8547:
        /*0048*/ 	.byte	0x03, 0x50
        /*004a*/ 	.short	0x0000


	//----- nvinfo : EIATTR_MAXREG_COUNT
	.align		4
        /*004c*/ 	.byte	0x03, 0x1b
        /*004e*/ 	.short	0x00ff


	//----- nvinfo : EIATTR_EXTERNS
	.align		4
        /*0050*/ 	.byte	0x04, 0x0f
        /*0052*/ 	.short	(.L_8549 - .L_8548)


	//   ....[0]....
	.align		4
.L_8548:
        /*0054*/ 	.word	index@(__assertfail)


	//----- nvinfo : EIATTR_MERCURY_ISA_VERSION
	.align		4
.L_8549:
        /*0058*/ 	.byte	0x03, 0x5f
        /*005a*/ 	.short	0x0101


	//----- nvinfo : EIATTR_COOP_GROUP_MASK_REGIDS
	.align		4
        /*005c*/ 	.byte	0x04, 0x29
        /*005e*/ 	.short	(.L_8551 - .L_8550)


	//   ....[0]....
.L_8550:
        /*0060*/ 	.word	0xffffffff


	//   ....[1]....
        /*0064*/ 	.word	0xffffffff


	//   ....[2]....
        /*0068*/ 	.word	0xffffffff


	//   ....[3]....
        /*006c*/ 	.word	0xffffffff


	//   ....[4]....
        /*0070*/ 	.word	0xffffffff


	//   ....[5]....
        /*0074*/ 	.word	0xffffffff


	//   ....[6]....
        /*0078*/ 	.word	0xffffffff


	//   ....[7]....
        /*007c*/ 	.word	0xffffffff


	//   ....[8]....
        /*0080*/ 	.word	0xffffffff


	//   ....[9]....
        /*0084*/ 	.word	0xffffffff


	//   ....[10]....
        /*0088*/ 	.word	0x0500000f


	//   ....[11]....
        /*008c*/ 	.word	0x0500000f


	//   ....[12]....
        /*0090*/ 	.word	0x0500000f


	//   ....[13]....
        /*0094*/ 	.word	0x0500000f


	//   ....[14]....
        /*0098*/ 	.word	0x0500000f


	//   ....[15]....
        /*009c*/ 	.word	0x0500000f


	//   ....[16]....
        /*00a0*/ 	.word	0x0500000f


	//   ....[17]....
        /*00a4*/ 	.word	0x0500000f


	//   ....[18]....
        /*00a8*/ 	.word	0x0500000f


	//   ....[19]....
        /*00ac*/ 	.word	0x0500000f


	//----- nvinfo : EIATTR_COOP_GROUP_INSTR_OFFSETS
	.align		4
.L_8551:
        /*00b0*/ 	.byte	0x04, 0x28
        /*00b2*/ 	.short	(.L_8553 - .L_8552)


	//   ....[0]....
.L_8552:
        /*00b4*/ 	.word	0x000012c0


	//   ....[1]....
        /*00b8*/ 	.word	0x00001300


	//   ....[2]....
        /*00bc*/ 	.word	0x00001320


	//   ....[3]....
        /*00c0*/ 	.word	0x00001340


	//   ....[4]....
        /*00c4*/ 	.word	0x00001360


	//   ....[5]....
        /*00c8*/ 	.word	0x00002500


	//   ....[6]....
        /*00cc*/ 	.word	0x00002520


	//   ....[7]....
        /*00d0*/ 	.word	0x00002540


	//   ....[8]....
        /*00d4*/ 	.word	0x00002560


	//   ....[9]....
        /*00d8*/ 	.word	0x00002580


	//   ....[10]....
        /*00dc*/ 	.word	0x00004c00


	//   ....[11]....
        /*00e0*/ 	.word	0x00004ca0


	//   ....[12]....
        /*00e4*/ 	.word	0x00004d00


	//   ....[13]....
        /*00e8*/ 	.word	0x00004d60


	//   ....[14]....
        /*00ec*/ 	.word	0x00004dc0


	//   ....[15]....
        /*00f0*/ 	.word	0x00005fb0


	//   ....[16]....
        /*00f4*/ 	.word	0x00006010


	//   ....[17]....
        /*00f8*/ 	.word	0x00006070


	//   ....[18]....
        /*00fc*/ 	.word	0x000060d0


	//   ....[19]....
        /*0100*/ 	.word	0x00006130


	//----- nvinfo : EIATTR_VRC_CTA_INIT_COUNT
	.align		4
.L_8553:
        /*0104*/ 	.byte	0x02, 0x4a
	.zero		1
	.zero		1


	//----- nvinfo : EIATTR_SYSCALL_OFFSETS
	.align		4
        /*0108*/ 	.byte	0x04, 0x46
        /*010a*/ 	.short	(.L_8555 - .L_8554)


	//   ....[0]....
.L_8554:
        /*010c*/ 	.word	0x00000180


	//----- nvinfo : EIATTR_EXIT_INSTR_OFFSETS
	.align		4
.L_8555:
        /*0110*/ 	.byte	0x04, 0x1c
        /*0112*/ 	.short	(.L_8557 - .L_8556)


	//   ....[0]....
.L_8556:
        /*0114*/ 	.word	0x00000210


	//   ....[1]....
        /*0118*/ 	.word	0x00004ba0


	//----- nvinfo : EIATTR_CRS_STACK_SIZE
	.align		4
.L_8557:
        /*011c*/ 	.byte	0x04, 0x1e
        /*011e*/ 	.short	(.L_8559 - .L_8558)
.L_8558:
        /*0120*/ 	.word	0x00000000


	//----- nvinfo : EIATTR_CBANK_PARAM_SIZE
	.align		4
.L_8559:
        /*0124*/ 	.byte	0x03, 0x19
        /*0126*/ 	.short	0x0030


	//----- nvinfo : EIATTR_PARAM_CBANK
	.align		4
        /*0128*/ 	.byte	0x04, 0x0a
        /*012a*/ 	.short	(.L_8561 - .L_8560)
	.align		4
.L_8560:
        /*012c*/ 	.word	index@(.nv.constant0._Z15SoftmaxWarpImplI10DirectLoadI6__halffE11DirectStoreIfS1_EfLi1ELi28ELi32ELi1ELb1EL9Algorithm0EEvT_T0_ll)
        /*0130*/ 	.short	0x0380
        /*0132*/ 	.short	0x0030


	//----- nvinfo : EIATTR_SW_WAR
	.align		4
.L_8561:
        /*0134*/ 	.byte	0x04, 0x36
        /*0136*/ 	.short	(.L_8563 - .L_8562)
.L_8562:
        /*0138*/ 	.word	0x00000008
.L_8563:


//--------------------- .nv.info._Z15SoftmaxWarpImplI10DirectLoadI6__halffE11DirectStoreIfS1_EfLi1ELi28ELi32ELi1ELb0EL9Algorithm0EEvT_T0_ll --------------------------
	.section	.nv.info._Z15SoftmaxWarpImplI10DirectLoadI6__halffE11DirectStoreIfS1_EfLi1ELi28ELi32ELi1ELb0EL9Algorithm0EEvT_T0_ll,"",@"SHT_CUDA_INFO"
	.sectionflags	@""
	.align	4


	//----- nvinfo : EIATTR_CUDA_API_VERSION
	.align		4
        /*0000*/ 	.byte	0x04, 0x37
        /*0002*/ 	.short	(.L_8565 - .L_8564)
.L_8564:
        /*0004*/ 	.word	0x00000082


	//----- nvinfo : EIATTR_KPARAM_INFO
	.align		4
.L_8565:
        /*0008*/ 	.byte	0x04, 0x17
        /*000a*/ 	.short	(.L_8567 - .L_8566)
.L_8566:
        /*000c*/ 	.word	0x00000000
        /*0010*/ 	.short	0x0003
        /*0012*/ 	.short	0x0028
        /*0014*/ 	.byte	0x00, 0xf0, 0x21, 0x00


	//----- nvinfo : EIATTR_KPARAM_INFO
	.align		4
.L_8567:
        /*0018*/ 	.byte	0x04, 0x17
        /*001a*/ 	.short	(.L_8569 - .L_8568)
.L_8568:
        /*001c*/ 	.word	0x00000000
        /*0020*/ 	.short	0x0002
        /*0022*/ 	.short	0x0020
        /*0024*/ 	.byte	0x00, 0xf0, 0x21, 0x00


	//----- nvinfo : EIATTR_KPARAM_INFO
	.align		4
.L_8569:
        /*0028*/ 	.byte	0x04, 0x17
        /*002a*/ 	.short	(.L_8571 - .L_8570)
.L_8570:
        /*002c*/ 	.word	0x00000000
        /*0030*/ 	.short	0x0001
        /*0032*/ 	.short	0x0010
        /*0034*/ 	.byte	0x00, 0xf0, 0x41, 0x00


	//----- nvinfo : EIATTR_KPARAM_INFO
	.align		4
.L_8571:
        /*0038*/ 	.byte	0x04, 0x17
        /*003a*/ 	.short	(.L_8573 - .L_8572)
.L_8572:
        /*003c*/ 	.word	0x00000000
        /*0040*/ 	.short	0x0000
        /*0042*/ 	.short	0x0000
        /*0044*/ 	.byte	0x00, 0xf0, 0x41, 0x00


	//----- nvinfo : EIATTR_SPARSE_MMA_MASK
	.align		4
.L_8573:
        /*0048*/ 	.byte	0x03, 0x50
        /*004a*/ 	.short	0x0000


	//----- nvinfo : EIATTR_MAXREG_COUNT
	.align		4
        /*004c*/ 	.byte	0x03, 0x1b
        /*004e*/ 	.short	0x00ff


	//----- nvinfo : EIATTR_EXTERNS
	.align		4
        /*0050*/ 	.byte	0x04, 0x0f
        /*0052*/ 	.short	(.L_8575 - .L_8574)


	//   ....[0]....
	.align		4
.L_8574:
        /*0054*/ 	.word	index@(__assertfail)


	//----- nvinfo : EIATTR_MERCURY_ISA_VERSION
	.align		4
.L_8575:
        /*0058*/ 	.byte	0x03, 0x5f
        /*005a*/ 	.short	0x0101


	//----- nvinfo : EIATTR_COOP_GROUP_MASK_REGIDS
	.align		4
        /*005c*/ 	.byte	0x04, 0x29
        /*005e*/ 	.short	(.L_8577 - .L_8576)


	//   ....[0]....
.L_8576:
        /*0060*/ 	.word	0xffffffff


	//   ....[1]....
        /*0064*/ 	.word	0xffffffff


	//   ....[2]....
        /*0068*/ 	.word	0xffffffff


	//   ....[3]....
        /*006c*/ 	.word	0xffffffff


	//   ....[4]....
        /*0070*/ 	.word	0xffffffff


	//   ....[5]....
        /*0074*/ 	.word	0xffffffff


	//   ....[6]....
        /*0078*/ 	.word	0xffffffff


	//   ....[7]....
        /*007c*/ 	.word	0xffffffff


	//   ....[8]....
        /*0080*/ 	.word	0xffffffff


	//   ....[9]....
        /*0084*/ 	.word	0xffffffff


	//   ....[10]....
        /*0088*/ 	.word	0x0500000f


	//   ....[11]....
        /*008c*/ 	.word	0x0500000f


	//   ....[12]....
        /*0090*/ 	.word	0x0500000f


	//   ....[13]....
        /*0094*/ 	.word	0x0500000f


	//   ....[14]....
        /*0098*/ 	.word	0x0500000f


	//   ....[15]....
        /*009c*/ 	.word	0x0500000f


	//   ....[16]....
        /*00a0*/ 	.word	0x0500000f


	//   ....[17]....
        /*00a4*/ 	.word	0x0500000f


	//   ....[18]....
        /*00a8*/ 	.word	0x0500000f


	//   ....[19]....
        /*00ac*/ 	.word	0x0500000f


	//----- nvinfo : EIATTR_COOP_GROUP_INSTR_OFFSETS
	.align		4
.L_8577:
        /*00b0*/ 	.byte	0x04, 0x28
        /*00b2*/ 	.short	(.L_8579 - .L_8578)


	//   ....[0]....
.L_8578:
        /*00b4*/ 	.word	0x00000850


	//   ....[1]....
        /*00b8*/ 	.word	0x00000890


	//   ....[2]....
        /*00bc*/ 	.word	0x000008b0


	//   ....[3]....
        /*00c0*/ 	.word	0x000008d0


	//   ....[4]....
        /*00c4*/ 	.word	0x000008f0


	//   ....[5]....
        /*00c8*/ 	.word	0x00001a90


	//   ....[6]....
        /*00cc*/ 	.word	0x00001ab0


	//   ....[7]....
        /*00d0*/ 	.word	0x00001ad0


	//   ....[8]....
        /*00d4*/ 	.word	0x00001af0


	//   ....[9]....
        /*00d8*/ 	.word	0x00001b10


	//   ....[10]....
        /*00dc*/ 	.word	0x00003910


	//   ....[11]....
        /*00e0*/ 	.word	0x000039a0


	//   ....[12]....
        /*00e4*/ 	.word	0x00003a00


	//   ....[13]....
        /*00e8*/ 	.word	0x00003a60


	//   ....[14]....
        /*00ec*/ 	.word	0x00003ac0


	//   ....[15]....
        /*00f0*/ 	.word	0x00004cc0


	//   ....[16]....
        /*00f4*/ 	.word	0x00004d20


	//   ....[17]....
        /*00f8*/ 	.word	0x00004d80


	//   ....[18]....
        /*00fc*/ 	.word	0x00004de0


	//   ....[19]....
        /*0100*/ 	.word	0x00004e40


	//----- nvinfo : EIATTR_VRC_CTA_INIT_COUNT
	.align		4
.L_8579:
        /*0104*/ 	.byte	0x02, 0x4a
	.zero		1
	.zero		1


	//----- nvinfo : EIATTR_SYSCALL_OFFSETS
	.align		4
        /*0108*/ 	.byte	0x04, 0x46
        /*010a*/ 	.short	(.L_8581 - .L_8580)


	//   ....[0]....
.L_8580:
        /*010c*/ 	.word	0x00000170


	//----- nvinfo : EIATTR_EXIT_INSTR_OFFSETS
	.align		4
.L_8581:
        /*0110*/ 	.byte	0x04, 0x1c
        /*0112*/ 	.short	(.L_8583 - .L_8582)


	//   ....[0]....
.L_8582:
        /*0114*/ 	.word	0x00000220


	//   ....[1]....
        /*0118*/ 	.word	0x000038b0


	//----- nvinfo : EIATTR_CRS_STACK_SIZE
	.align		4
.L_8583:
        /*011c*/ 	.byte	0x04, 0x1e
        /*011e*/ 	.short	(.L_8585 - .L_8584)
.L_8584:
        /*0120*/ 	.word	0x00000000


	//----- nvinfo : EIATTR_CBANK_PARAM_SIZE
	.align		4
.L_8585:
        /*0124*/ 	.byte	0x03, 0x19
        /*0126*/ 	.short	0x0030


	//----- nvinfo : EIATTR_PARAM_CBANK
	.align		4
        /*0128*/ 	.byte	0x04, 0x0a
        /*012a*/ 	.short	(.L_8587 - .L_8586)
	.align		4
.L_8586:
        /*012c*/ 	.word	index@(.nv.constant0._Z15SoftmaxWarpImplI10DirectLoadI6__halffE11DirectStoreIfS1_EfLi1ELi28ELi32ELi1ELb0EL9Algorithm0EEvT_T0_ll)
        /*0130*/ 	.short	0x0380
        /*0132*/ 	.short	0x0030


	//----- nvinfo : EIATTR_SW_WAR
	.align		4
.L_8587:
        /*0134*/ 	.byte	0x04, 0x36
        /*0136*/ 	.short	(.L_8589 - .L_8588)
.L_8588:
        /*0138*/ 	.word	0x00000008
.L_8589:


//--------------------- .nv.info._Z15SoftmaxWarpImplI10DirectLoadI6__halffE11DirectStoreIfS1_EfLi1ELi27ELi32ELi1ELb1EL9Algorithm0EEvT_T0_ll --------------------------
	.section	.nv.info._Z15SoftmaxWarpImplI10DirectLoadI6__halffE11DirectStoreIfS1_EfLi1ELi27ELi32ELi1ELb1EL9Algorithm0EEvT_T0_ll,"",@"SHT_CUDA_INFO"
	.sectionflags	@""
	.align	4


	//----- nvinfo : EIATTR_CUDA_API_VERSION
	.align		4
        /*0000*/ 	.byte	0x04, 0x37
        /*0002*/ 	.short	(.L_8591 - .L_8590)
.L_8590:
        /*0004*/ 	.word	0x00000082


	//----- nvinfo : EIATTR_KPARAM_INFO
	.align		4
.L_8591:
        /*0008*/ 	.byte	0x04, 0x17
        /*000a*/ 	.short	(.L_8593 - .L_8592)
.L_8592:
        /*000c*/ 	.word	0x00000000
        /*0010*/ 	.short	0x0003
        /*0012*/ 	.short	0x0028
        /*0014*/ 	.byte	0x00, 0xf0, 0x21, 0x00


	//----- nvinfo : EIATTR_KPARAM_INFO
	.align		4
.L_8593:
        /*0018*/ 	.byte	0x04, 0x17
        /*001a*/ 	.short	(.L_8595 - .L_8594)
.L_8594:
        /*001c*/ 	.word	0x00000000
        /*0020*/ 	.short	0x0002
        /*0022*/ 	.short	0x0020
        /*0024*/ 	.byte	0x00, 0xf0, 0x21, 0x00


	//----- nvinfo : EIATTR_KPARAM_INFO
	.align		4
.L_8595:
        /*0028*/ 	.byte	0x04, 0x17
        /*002a*/ 	.short	(.L_8597 - .L_8596)
.L_8596:
        /*002c*/ 	.word	0x00000000
        /*0030*/ 	.short	0x0001
        /*0032*/ 	.short	0x0010
        /*0034*/ 	.byte	0x00, 0xf0, 0x41, 0x00


	//----- nvinfo : EIATTR_KPARAM_INFO
	.align		4
.L_8597:
        /*0038*/ 	.byte	0x04, 0x17
        /*003a*/ 	.short	(.L_8599 - .L_8598)
.L_8598:
        /*003c*/ 	.word	0x00000000
        /*0040*/ 	.short	0x0000
        /*0042*/ 	.short	0x0000
        /*0044*/ 	.byte	0x00, 0xf0, 0x41, 0x00


	//----- nvinfo : EIATTR_SPARSE_MMA_MASK
	.align		4
.L_8599:
        /*0048*/ 	.byte	0x03, 0x50
        /*004a*/ 	.short	0x0000


	//----- nvinfo : EIATTR_MAXREG_COUNT
	.align		4
        /*004c*/ 	.byte	0x03, 0x1b
        /*004e*/ 	.short	0x00ff


	//----- nvinfo : EIATTR_EXTERNS
	.align		4
        /*0050*/ 	.byte	0x04, 0x0f
        /*0052*/ 	.short	(.L_8601 - .L_8600)


	//   ....[0]....
	.align		4
.L_8600:
        /*0054*/ 	.word	index@(__assertfail)


	//----- nvinfo : EIATTR_MERCURY_ISA_VERSION
	.align		4
.L_8601:
        /*0058*/ 	.byte	0x03, 0x5f
        /*005a*/ 	.short	0x0101


	//----- nvinfo : EIATTR_COOP_GROUP_MASK_REGIDS
	.align		4
        /*005c*/ 	.byte	0x04, 0x29
        /*005e*/ 	.short	(.L_8603 - .L_8602)


	//   ....[0]....
.L_8602:
        /*0060*/ 	.word	0xffffffff


	//   ....[1]....
        /*0064*/ 	.word	0xffffffff


	//   ....[2]....
        /*0068*/ 	.word	0xffffffff


	//   ....[3]....
        /*006c*/ 	.word	0xffffffff


	//   ....[4]....
        /*0070*/ 	.word	0xffffffff


	//   ....[5]....
        /*0074*/ 	.word	0xffffffff


	//   ....[6]....
        /*0078*/ 	.word	0xffffffff


	//   ....[7]....
        /*007c*/ 	.word	0xffffffff


	//   ....[8]....
        /*0080*/ 	.word	0xffffffff


	//   ....[9]....
        /*0084*/ 	.word	0xffffffff


	//   ....[10]....
        /*0088*/ 	.word	0x0500000f


	//   ....[11]....
        /*008c*/ 	.word	0x0500000f


	//   ....[12]....
        /*0090*/ 	.word	0x0500000f


	//   ....[13]....
        /*0094*/ 	.word	0x0500000f


	//   ....[14]....
        /*0098*/ 	.word	0x0500000f


	//   ....[15]....
        /*009c*/ 	.word	0x0500000f


	//   ....[16]....
        /*00a0*/ 	.word	0x0500000f


	//   ....[17]....
        /*00a4*/ 	.word	0x0500000f


	//   ....[18]....
        /*00a8*/ 	.word	0x0500000f


	//   ....[19]....
        /*00ac*/ 	.word	0x0500000f


	//----- nvinfo : EIATTR_COOP_GROUP_INSTR_OFFSETS
	.align		4
.L_8603:
        /*00b0*/ 	.byte	0x04, 0x28
        /*00b2*/ 	.short	(.L_8605 - .L_8604)


	//   ....[0]....
.L_8604:
        /*00b4*/ 	.word	0x00001230


	//   ....[1]....
        /*00b8*/ 	.word	0x00001270


	//   ....[2]....
        /*00bc*/ 	.word	0x00001290


	//   ....[3]....
        /*00c0*/ 	.word	0x000012b0


	//   ....[4]....
        /*00c4*/ 	.word	0x000012d0


	//   ....[5]....
        /*00c8*/ 	.word	0x000023d0


	//   ....[6]....
        /*00cc*/ 	.word	0x000023f0


	//   ....[7]....
        /*00d0*/ 	.word	0x00002410


	//   ....[8]....
        /*00d4*/ 	.word	0x00002430


	//   ....[9]....
        /*00d8*/ 	.word	0x00002450


	//   ....[10]....
        /*00dc*/ 	.word	0x00004910


	//   ....[11]....
        /*00e0*/ 	.word	0x00004990


	//   ....[12]....
        /*00e4*/ 	.word	0x000049f0


	//   ....[13]....
        /*00e8*/ 	.word	0x00004a50


	//   ....[14]....
        /*00ec*/ 	.word	0x00004ab0


	//   ....[15]....
        /*00f0*/ 	.word	0x00005c20


	//   ....[16]....
        /*00f4*/ 	.word	0x00005c80


	//   ....[17]....
        /*00f8*/ 	.word	0x00005ce0


	//   ....[18]....
        /*00fc*/ 	.word	0x00005d40


	//   ....[19]....
        /*0100*/ 	.word	0x00005da0


	//----- nvinfo : EIATTR_VRC_CTA_INIT_COUNT
	.align		4
.L_8605:
        /*0104*/ 	.byte	0x02, 0x4a
	.zero		1
	.zero		1


	//----- nvinfo : EIATTR_SYSCALL_OFFSETS
	.align		4
        /*0108*/ 	.byte	0x04, 0x46
        /*010a*/ 	.short	(.L_8607 - .L_8606)


	//   ....[0]....
.L_8606:
        /*010c*/ 	.word	0x00000180


	//----- nvinfo : EIATTR_EXIT_INSTR_OFFSETS
	.align		4
.L_8607:
        /*0110*/ 	.byte	0x04, 0x1c
        /*0112*/ 	.short	(.L_8609 - .L_8608)


	//   ....[0]....
.L_8608:
        /*0114*/ 	.word	0x00000210


	//   ....[1]....
        /*0118*/ 	.word	0x000048b0


	//----- nvinfo : EIATTR_CRS_STACK_SIZE
	.align		4
.L_8609:
        /*011c*/ 	.byte	0x04, 0x1e
        /*011e*/ 	.short	(.L_8611 - .L_8610)
.L_8610:
        /*0120*/ 	.word	0x00000000


	//----- nvinfo : EIATTR_CBANK_PARAM_SIZE
	.align		4
.L_8611:
        /*0124*/ 	.byte	0x03, 0x19
        /*0126*/ 	.short	0x0030


	//----- nvinfo : EIATTR_PARAM_CBANK
	.align		4
        /*0128*/ 	.byte	0x04, 0x0a
        /*012a*/ 	.short	(.L_8613 - .L_8612)
	.align		4
.L_8612:
        /*012c*/ 	.word	index@(.nv.constant0._Z15SoftmaxWarpImplI10DirectLoadI6__halffE11DirectStoreIfS1_EfLi1ELi27ELi32ELi1ELb1EL9Algorithm0EEvT_T0_ll)
        /*0130*/ 	.short	0x0380
        /*0132*/ 	.short	0x0030


	//----- nvinfo : EIATTR_SW_WAR
	.align		4
.L_8613:
        /*0134*/ 	.byte	0x04, 0x36
        /*0136*/ 	.short	(.L_8615 - .L_8614)
.L_8614:
        /*0138*/ 	.word	0x00000008
.L_8615:


//--------------------- .nv.info._Z15SoftmaxWarpImplI10DirectLoadI6__halffE11DirectStoreIfS1_EfLi1ELi27ELi32ELi1ELb0EL9Algorithm0EEvT_T0_ll --------------------------
	.section	.nv.info._Z15SoftmaxWarpImplI10DirectLoadI6__halffE11DirectStoreIfS1_EfLi1ELi27ELi32ELi1ELb0EL9Algorithm0EEvT_T0_ll,"",@"SHT_CUDA_INFO"
	.sectionflags	@""
	.align	4


	//----- nvinfo : EIATTR_CUDA_API_VERSION
	.align		4
        /*0000*/ 	.byte	0x04, 0x37
        /*0002*/ 	.short	(.L_8617 - .L_8616)
.L_8616:
        /*0004*/ 	.word	0x00000082


	//----- nvinfo : EIATTR_KPARAM_INFO
	.align		4
.L_8617:
        /*0008*/ 	.byte	0x04, 0x17
        /*000a*/ 	.short	(.L_8619 - .L_8618)
.L_8618:
        /*000c*/ 	.word	0x00000000
        /*0010*/ 	.short	0x0003
        /*0012*/ 	.short	0x0028
        /*0014*/ 	.byte	0x00, 0xf0, 0x21, 0x00


	//----- nvinfo : EIATTR_KPARAM_INFO
	.align		4
.L_8619:
        /*0018*/ 	.byte	0x04, 0x17
        /*001a*/ 	.short	(.L_8621 - .L_8620)
.L_8620:
        /*001c*/ 	.word	0x00000000
        /*0020*/ 	.short	0x0002
        /*0022*/ 	.short	0x0020
        /*0024*/ 	.byte	0x00, 0xf0, 0x21, 0x00


	//----- nvinfo : EIATTR_KPARAM_INFO
	.align		4
.L_8621:
        /*0028*/ 	.byte	0x04, 0x17
        /*002a*/ 	.short	(.L_8623 - .L_8622)
.L_8622:
        /*002c*/ 	.word	0x00000000
        /*0030*/ 	.short	0x0001
        /*0032*/ 	.short	0x0010
        /*0034*/ 	.byte	0x00, 0xf0, 0x41, 0x00


	//----- nvinfo : EIATTR_KPARAM_INFO
	.align		4
.L_8623:
        /*0038*/ 	.byte	0x04, 0x17
        /*003a*/ 	.short	(.L_8625 - .L_8624)
.L_8624:
        /*003c*/ 	.word	0x00000000
        /*0040*/ 	.short	0x0000
        /*0042*/ 	.short	0x0000
        /*0044*/ 	.byte	0x00, 0xf0, 0x41, 0x00


	//----- nvinfo : EIATTR_SPARSE_MMA_MASK
	.align		4
.L_8625:
        /*0048*/ 	.byte	0x03, 0x50
        /*004a*/ 	.short	0x0000


	//----- nvinfo : EIATTR_MAXREG_COUNT
	.align		4
        /*004c*/ 	.byte	0x03, 0x1b
        /*004e*/ 	.short	0x00ff


	//----- nvinfo : EIATTR_EXTERNS
	.align		4
        /*0050*/ 	.byte	0x04, 0x0f
        /*0052*/ 	.short	(.L_8627 - .L_8626)


	//   ....[0]....
	.align		4
.L_8626:
        /*0054*/ 	.word	index@(__assertfail)


	//----- nvinfo : EIATTR_MERCURY_ISA_VERSION
	.align		4
.L_8627:
        /*0058*/ 	.byte	0x03, 0x5f
        /*005a*/ 	.short	0x0101


	//----- nvinfo : EIATTR_COOP_GROUP_MASK_REGIDS
	.align		4
        /*005c*/ 	.byte	0x04, 0x29
        /*005e*/ 	.short	(.L_8629 - .L_8628)


	//   ....[0]....
.L_8628:
        /*0060*/ 	.word	0xffffffff


	//   ....[1]....
        /*0064*/ 	.word	0xffffffff


	//   ....[2]....
        /*0068*/ 	.word	0xffffffff


	//   ....[3]....
        /*006c*/ 	.word	0xffffffff


	//   ....[4]....
        /*0070*/ 	.word	0xffffffff


	//   ....[5]....
        /*0074*/ 	.word	0xffffffff


	//   ....[6]....
        /*0078*/ 	.word	0xffffffff


	//   ....[7]....
        /*007c*/ 	.word	0xffffffff


	//   ....[8]....
        /*0080*/ 	.word	0xffffffff


	//   ....[9]....
        /*0084*/ 	.word	0xffffffff


	//   ....[10]....
        /*0088*/ 	.word	0x0500000f


	//   ....[11]....
        /*008c*/ 	.word	0x0500000f


	//   ....[12]....
        /*0090*/ 	.word	0x0500000f


	//   ....[13]....
        /*0094*/ 	.word	0x0500000f


	//   ....[14]....
        /*0098*/ 	.word	0x0500000f


	//   ....[15]....
        /*009c*/ 	.word	0x0500000f


	//   ....[16]....
        /*00a0*/ 	.word	0x0500000f


	//   ....[17]....
        /*00a4*/ 	.word	0x0500000f


	//   ....[18]....
        /*00a8*/ 	.word	0x0500000f


	//   ....[19]....
        /*00ac*/ 	.word	0x0500000f


	//----- nvinfo : EIATTR_COOP_GROUP_INSTR_OFFSETS
	.align		4
.L_8629:
        /*00b0*/ 	.byte	0x04, 0x28
        /*00b2*/ 	.short	(.L_8631 - .L_8630)


	//   ....[0]....
.L_8630:
        /*00b4*/ 	.word	0x00000820


	//   ....[1]....
        /*00b8*/ 	.word	0x00000860


	//   ....[2]....
        /*00bc*/ 	.word	0x00000880


	//   ....[3]....
        /*00c0*/ 	.word	0x000008a0


	//   ....[4]....
        /*00c4*/ 	.word	0x000008c0


	//   ....[5]....
        /*00c8*/ 	.word	0x000019c0


	//   ....[6]....
        /*00cc*/ 	.word	0x000019e0


	//   ....[7]....
        /*00d0*/ 	.word	0x00001a00


	//   ....[8]....
        /*00d4*/ 	.word	0x00001a20


	//   ....[9]....
        /*00d8*/ 	.word	0x00001a40


	//   ....[10]....
        /*00dc*/ 	.word	0x000038d0


	//   ....[11]....
        /*00e0*/ 	.word	0x00003950


	//   ....[12]....
        /*00e4*/ 	.word	0x000039b0


	//   ....[13]....
        /*00e8*/ 	.word	0x00003a10


	//   ....[14]....
        /*00ec*/ 	.word	0x00003a70


	//   ....[15]....
        /*00f0*/ 	.word	0x00004be0


	//   ....[16]....
        /*00f4*/ 	.word	0x00004c40


	//   ....[17]....
        /*00f8*/ 	.word	0x00004ca0


	//   ....[18]....
        /*00fc*/ 	.word	0x00004d00


	//   ....[19]....
        /*0100*/ 	.word	0x00004d60


	//----- nvinfo : EIATTR_VRC_CTA_INIT_COUNT
	.align		4
.L_8631:
        /*0104*/ 	.byte	0x02, 0x4a
	.zero		1
	.zero		1


	//----- nvinfo : EIATTR_SYSCALL_OFFSETS
	.align		4
        /*0108*/ 	.byte	0x04, 0x46
        /*010a*/ 	.short	(.L_8633 - .L_8632)


	//   ....[0]....
.L_8632:
        /*010c*/ 	.word	0x00000170


	//----- nvinfo : EIATTR_EXIT_INSTR_OFFSETS
	.align		4
.L_8633:
        /*0110*/ 	.byte	0x04, 0x1c
        /*0112*/ 	.short	(.L_8635 - .L_8634)


	//   ....[0]....
.L_8634:
        /*0114*/ 	.word	0x00000220


	//   ....[1]....
        /*0118*/ 	.word	0x00003870


	//----- nvinfo : EIATTR_CRS_STACK_SIZE
	.align		4
.L_8635:
        /*011c*/ 	.byte	0x04, 0x1e
        /*011e*/ 	.short	(.L_8637 - .L_8636)
.L_8636:
        /*0120*/ 	.word	0x00000000


	//----- nvinfo : EIATTR_CBANK_PARAM_SIZE
	.align		4
.L_8637:
        /*0124*/ 	.byte	0x03, 0x19
        /*0126*/ 	.short	0x0030


	//----- nvinfo : EIATTR_PARAM_CBANK
	.align		4
        /*0128*/ 	.byte	0x04, 0x0a
        /*012a*/ 	.short	(.L_8639 - .L_8638)
	.align		4
.L_8638:
        /*012c*/ 	.word	index@(.nv.constant0._Z15SoftmaxWarpImplI10DirectLoadI6__halffE11DirectStoreIfS1_EfLi1ELi27ELi32ELi1ELb0EL9Algorithm0EEvT_T0_ll)
        /*0130*/ 	.short	0x0380
        /*0132*/ 	.short	0x0030


	//----- nvinfo : EIATTR_SW_WAR
	.align		4
.L_8639:
        /*0134*/ 	.byte	0x04, 0x36
        /*0136*/ 	.short	(.L_8641 - .L_8640)
.L_8640:
        /*0138*/ 	.word	0x00000008
.L_8641:


//--------------------- .nv.info._Z15SoftmaxWarpImplI10DirectLoadI6__halffE11DirectStoreIfS1_EfLi1ELi26ELi32ELi1ELb1EL9Algorithm0EEvT_T0_ll --------------------------
	.section	.nv.info._Z15SoftmaxWarpImplI10DirectLoadI6__halffE11DirectStoreIfS1_EfLi1ELi26ELi32ELi1ELb1EL9Algorithm0EEvT_T0_ll,"",@"SHT_CUDA_INFO"
	.sectionflags	@""
	.align	4


	//----- nvinfo : EIATTR_CUDA_API_VERSION
	.align		4
        /*0000*/ 	.byte	0x04, 0x37
        /*0002*/ 	.short	(.L_8643 - .L_8642)
.L_8642:
        /*0004*/ 	.word	0x00000082


	//----- nvinfo : EIATTR_KPARAM_INFO
	.align		4
.L_8643:
        /*0008*/ 	.byte	0x04, 0x17
        /*000a*/ 	.short	(.L_8645 - .L_8644)
.L_8644:
        /*000c*/ 	.word	0x00000000
        /*0010*/ 	.short	0x0003
        /*0012*/ 	.short	0x0028
        /*0014*/ 	.byte	0x00, 0xf0, 0x21, 0x00


	//----- nvinfo : EIATTR_KPARAM_INFO
	.align		4
.L_8645:
        /*0018*/ 	.byte	0x04, 0x17
        /*001a*/ 	.short	(.L_8647 - .L_8646)
.L_8646:
        /*001c*/ 	.word	0x00000000
        /*0020*/ 	.short	0x0002
        /*0022*/ 	.short	0x0020
        /*0024*/ 	.byte	0x00, 0xf0, 0x21, 0x00


	//----- nvinfo : EIATTR_KPARAM_INFO
	.align		4
.L_8647:
        /*0028*/ 	.byte	0x04, 0x17
        /*002a*/ 	.short	(.L_8649 - .L_8648)
.L_8648:
        /*002c*/ 	.word	0x00000000
        /*0030*/ 	.short	0x0001
        /*0032*/ 	.short	0x0010
        /*0034*/ 	.byte	0x00, 0xf0, 0x41, 0x00


	//----- nvinfo : EIATTR_KPARAM_INFO
	.align		4
.L_8649:
        /*0038*/ 	.byte	0x04, 0x17
        /*003a*/ 	.short	(.L_8651 - .L_8650)
.L_8650:
        /*003c*/ 	.word	0x00000000
        /*0040*/ 	.short	0x0000
        /*0042*/ 	.short	0x0000
        /*0044*/ 	.byte	0x00, 0xf0, 0x41, 0x00


	//----- nvinfo : EIATTR_SPARSE_MMA_MASK
	.align		4
.L_8651:
        /*0048*/ 	.byte	0x03, 0x50
        /*004a*/ 	.short	0x0000


	//----- nvinfo : EIATTR_MAXREG_COUNT
	.align		4
        /*004c*/ 	.byte	0x03, 0x1b
        /*004e*/ 	.short	0x00ff


	//----- nvinfo : EIATTR_EXTERNS
	.align		4
        /*0050*/ 	.byte	0x04, 0x0f
        /*0052*/ 	.short	(.L_8653 - .L_8652)


	//   ....[0]....
	.align		4
.L_8652:
        /*0054*/ 	.word	index@(__assertfail)


	//----- nvinfo : EIATTR_MERCURY_ISA_VERSION
	.align		4
.L_8653:
        /*0058*/ 	.byte	0x03, 0x5f
        /*005a*/ 	.short	0x0101


	//----- nvinfo : EIATTR_COOP_GROUP_MASK_REGIDS
	.align		4
        /*005c*/ 	.byte	0x04, 0x29
        /*005e*/ 	.short	(.L_8655 - .L_8654)


	//   ....[0]....
.L_8654:
        /*0060*/ 	.word	0xffffffff


	//   ....[1]....
        /*0064*/ 	.word	0xffffffff


	//   ....[2]....
        /*0068*/ 	.word	0xffffffff


	//   ....[3]....
        /*006c*/ 	.word	0xffffffff


	//   ....[4]....
        /*0070*/ 	.word	0xffffffff


	//   ....[5]....
        /*0074*/ 	.word	0xffffffff


	//   ....[6]....
        /*0078*/ 	.word	0xffffffff


	//   ....[7]....
        /*007c*/ 	.word	0xffffffff


	//   ....[8]....
        /*0080*/ 	.word	0xffffffff


	//   ....[9]....
        /*0084*/ 	.word	0xffffffff


	//   ....[10]....
        /*0088*/ 	.word	0x0500000f


	//   ....[11]....
        /*008c*/ 	.word	0x0500000f


	//   ....[12]....
        /*0090*/ 	.word	0x0500000f


	//   ....[13]....
        /*0094*/ 	.word	0x0500000f


	//   ....[14]....
        /*0098*/ 	.word	0x0500000f


	//   ....[15]....
        /*009c*/ 	.word	0x0500000f


	//   ....[16]....
        /*00a0*/ 	.word	0x0500000f


	//   ....[17]....
        /*00a4*/ 	.word	0x0500000f


	//   ....[18]....
        /*00a8*/ 	.word	0x0500000f


	//   ....[19]....
        /*00ac*/ 	.word	0x0500000f


	//----- nvinfo : EIATTR_COOP_GROUP_INSTR_OFFSETS
	.align		4
.L_8655:
        /*00b0*/ 	.byte	0x04, 0x28
        /*00b2*/ 	.short	(.L_8657 - .L_8656)


	//   ....[0]....
.L_8656:
        /*00b4*/ 	.word	0x000011b0


	//   ....[1]....
        /*00b8*/ 	.word	0x000011e0


	//   ....[2]....
        /*00bc*/ 	.word	0x00001210


	//   ....[3]....
        /*00c0*/ 	.word	0x00001230


	//   ....[4]....
        /*00c4*/ 	.word	0x00001250


	//   ....[5]....
        /*00c8*/ 	.word	0x000022b0


	//   ....[6]....
        /*00cc*/ 	.word	0x000022d0


	//   ....[7]....
        /*00d0*/ 	.word	0x000022f0


	//   ....[8]....
        /*00d4*/ 	.word	0x00002310


	//   ....[9]....
        /*00d8*/ 	.word	0x00002330


	//   ....[10]....
        /*00dc*/ 	.word	0x00004670


	//   ....[11]....
        /*00e0*/ 	.word	0x00004710


	//   ....[12]....
        /*00e4*/ 	.word	0x00004770


	//   ....[13]....
        /*00e8*/ 	.word	0x000047d0


	//   ....[14]....
        /*00ec*/ 	.word	0x00004830


	//   ....[15]....
        /*00f0*/ 	.word	0x000058e0


	//   ....[16]....
        /*00f4*/ 	.word	0x00005940


	//   ....[17]....
        /*00f8*/ 	.word	0x000059a0


	//   ....[18]....
        /*00fc*/ 	.word	0x00005a00


	//   ....[19]....
        /*0100*/ 	.word	0x00005a60


	//----- nvinfo : EIATTR_VRC_CTA_INIT_COUNT
	.align		4
.L_8657:
        /*0104*/ 	.byte	0x02, 0x4a
	.zero		1
	.zero		1


	//----- nvinfo : EIATTR_SYSCALL_OFFSETS
	.align		4
        /*0108*/ 	.byte	0x04, 0x46
        /*010a*/ 	.short	(.L_8659 - .L_8658)


	//   ....[0]....
.L_8658:
        /*010c*/ 	.word	0x00000180


	//----- nvinfo : EIATTR_EXIT_INSTR_OFFSETS
	.align		4
.L_8659:
        /*0110*/ 	.byte	0x04, 0x1c
        /*0112*/ 	.short	(.L_8661 - .L_8660)


	//   ....[0]....
.L_8660:
        /*0114*/ 	.word	0x00000210


	//   ....[1]....
        /*0118*/ 	.word	0x00004610


	//----- nvinfo : EIATTR_CRS_STACK_SIZE
	.align		4
.L_8661:
        /*011c*/ 	.byte	0x04, 0x1e
        /*011e*/ 	.short	(.L_8663 - .L_8662)
.L_8662:
        /*0120*/ 	.word	0x00000000


	//----- nvinfo : EIATTR_CBANK_PARAM_SIZE
	.align		4
.L_8663:
        /*0124*/ 	.byte	0x03, 0x19
        /*0126*/ 	.short	0x0030


	//----- nvinfo : EIATTR_PARAM_CBANK
	.align		4
        /*0128*/ 	.byte	0x04, 0x0a
        /*012a*/ 	.short	(.L_8665 - .L_8664)
	.align		4
.L_8664:
        /*012c*/ 	.word	index@(.nv.constant0._Z15SoftmaxWarpImplI10DirectLoadI6__halffE11DirectStoreIfS1_EfLi1ELi26ELi32ELi1ELb1EL9Algorithm0EEvT_T0_ll)
        /*0130*/ 	.short	0x0380
        /*0132*/ 	.short	0x0030


	//----- nvinfo : EIATTR_SW_WAR
	.align		4
.L_8665:
        /*0134*/ 	.byte	0x04, 0x36
        /*0136*/ 	.short	(.L_8667 - .L_8666)
.L_8666:
        /*0138*/ 	.word	0x00000008
.L_8667:


//--------------------- .nv.info._Z15SoftmaxWarpImplI10DirectLoadI6__halffE11DirectStoreIfS1_EfLi1ELi26ELi32ELi1ELb0EL9Algorithm0EEvT_T0_ll --------------------------
	.section	.nv.info._Z15SoftmaxWarpImplI10DirectLoadI6__halffE11DirectStoreIfS1_EfLi1ELi26ELi32ELi1ELb0EL9Algorithm0EEvT_T0_ll,"",@"SHT_CUDA_INFO"
	.sectionflags	@""
	.align	4


	//----- nvinfo : EIATTR_CUDA_API_VERSION
	.align		4
        /*0000*/ 	.byte	0x04, 0x37
        /*0002*/ 	.short	(.L_8669 - .L_8668)
.L_8668:
        /*0004*/ 	.word	0x00000082


	//----- nvinfo : EIATTR_KPARAM_INFO
	.align		4
.L_8669:
        /*0008*/ 	.byte	0x04, 0x17
        /*000a*/ 	.short	(.L_8671 - .L_8670)
.L_8670:
        /*000c*/ 	.word	0x00000000
        /*0010*/ 	.short	0x0003
        /*0012*/ 	.short	0x0028
        /*0014*/ 	.byte	0x00, 0xf0, 0x21, 0x00


	//----- nvinfo : EIATTR_KPARAM_INFO
	.align		4
.L_8671:
        /*0018*/ 	.byte	0x04, 0x17
        /*001a*/ 	.short	(.L_8673 - .L_8672)
.L_8672:
        /*001c*/ 	.word	0x00000000
        /*0020*/ 	.short	0x0002
        /*0022*/ 	.short	0x0020
        /*0024*/ 	.byte	0x00, 0xf0, 0x21, 0x00


	//----- nvinfo : EIATTR_KPARAM_INFO
	.align		4
.L_8673:
        /*0028*/ 	.byte	0x04, 0x17
        /*002a*/ 	.short	(.L_8675 - .L_8674)
.L_8674:
        /*002c*/ 	.word	0x00000000
        /*0030*/ 	.short	0x0001
        /*0032*/ 	.short	0x0010
        /*0034*/ 	.byte	0x00, 0xf0, 0x41, 0x00


	//----- nvinfo : EIATTR_KPARAM_INFO
	.align		4
.L_8675:
        /*0038*/ 	.byte	0x04, 0x17
        /*003a*/ 	.short	(.L_8677 - .L_8676)
.L_8676:
        /*003c*/ 	.word	0x00000000
        /*0040*/ 	.short	0x0000
        /*0042*/ 	.short	0x0000
        /*0044*/ 	.byte	0x00, 0xf0, 0x41, 0x00


	//----- nvinfo : EIATTR_SPARSE_MMA_MASK
	.align		4
.L_8677:
        /*0048*/ 	.byte	0x03, 0x50
        /*004a*/ 	.short	0x0000


	//----- nvinfo : EIATTR_MAXREG_COUNT
	.align		4
        /*004c*/ 	.byte	0x03, 0x1b
        /*004e*/ 	.short	0x00ff


	//----- nvinfo : EIATTR_EXTERNS
	.align		4
        /*0050*/ 	.byte	0x04, 0x0f
        /*0052*/ 	.short	(.L_8679 - .L_8678)


	//   ....[0]....
	.align		4
.L_8678:
        /*0054*/ 	.word	index@(__assertfail)


	//----- nvinfo : EIATTR_MERCURY_ISA_VERSION
	.align		4
.L_8679:
        /*0058*/ 	.byte	0x03, 0x5f
        /*005a*/ 	.short	0x0101


	//----- nvinfo : EIATTR_COOP_GROUP_MASK_REGIDS
	.align		4
        /*005c*/ 	.byte	0x04, 0x29
        /*005e*/ 	.short	(.L_8681 - .L_8680)


	//   ....[0]....
.L_8680:
        /*0060*/ 	.word	0xffffffff


	//   ....[1]....
        /*0064*/ 	.word	0xffffffff


	//   ....[2]....
        /*0068*/ 	.word	0xffffffff


	//   ....[3]....
        /*006c*/ 	.word	0xffffffff


	//   ....[4]....
        /*0070*/ 	.word	0xffffffff


	//   ....[5]....
        /*0074*/ 	.word	0xffffffff


	//   ....[6]....
        /*0078*/ 	.word	0xffffffff


	//   ....[7]....
        /*007c*/ 	.word	0xffffffff


	//   ....[8]....
        /*0080*/ 	.word	0xffffffff


	//   ....[9]....
        /*0084*/ 	.word	0xffffffff


	//   ....[10]....
        /*0088*/ 	.word	0x0500000f


	//   ....[11]....
        /*008c*/ 	.word	0x0500000f


	//   ....[12]....
        /*0090*/ 	.word	0x0500000f


	//   ....[13]....
        /*0094*/ 	.word	0x0500000f


	//   ....[14]....
        /*0098*/ 	.word	0x0500000f


	//   ....[15]....
        /*009c*/ 	.word	0x0500000f


	//   ....[16]....
        /*00a0*/ 	.word	0x0500000f


	//   ....[17]....
        /*00a4*/ 	.word	0x0500000f


	//   ....[18]....
        /*00a8*/ 	.word	0x0500000f


	//   ....[19]....
        /*00ac*/ 	.word	0x0500000f


	//----- nvinfo : EIATTR_COOP_GROUP_INSTR_OFFSETS
	.align		4
.L_8681:
        /*00b0*/ 	.byte	0x04, 0x28
        /*00b2*/ 	.short	(.L_8683 - .L_8682)


	//   ....[0]....
.L_8682:
        /*00b4*/ 	.word	0x00000800


	//   ....[1]....
        /*00b8*/ 	.word	0x00000840


	//   ....[2]....
        /*00bc*/ 	.word	0x00000860


	//   ....[3]....
        /*00c0*/ 	.word	0x00000880


	//   ....[4]....
        /*00c4*/ 	.word	0x000008a0


	//   ....[5]....
        /*00c8*/ 	.word	0x00001900


	//   ....[6]....
        /*00cc*/ 	.word	0x00001920


	//   ....[7]....
        /*00d0*/ 	.word	0x00001940


	//   ....[8]....
        /*00d4*/ 	.word	0x00001960


	//   ....[9]....
        /*00d8*/ 	.word	0x00001980


	//   ....[10]....
        /*00dc*/ 	.word	0x00003720


	//   ....[11]....
        /*00e0*/ 	.word	0x000037a0


	//   ....[12]....
        /*00e4*/ 	.word	0x00003800


	//   ....[13]....
        /*00e8*/ 	.word	0x00003860


	//   ....[14]....
        /*00ec*/ 	.word	0x000038c0


	//   ....[15]....
        /*00f0*/ 	.word	0x00004990


	//   ....[16]....
        /*00f4*/ 	.word	0x000049f0


	//   ....[17]....
        /*00f8*/ 	.word	0x00004a50


	//   ....[18]....
        /*00fc*/ 	.word	0x00004ab0


	//   ....[19]....
        /*0100*/ 	.word	0x00004b10


	//----- nvinfo : EIATTR_VRC_CTA_INIT_COUNT
	.align		4
.L_8683:
        /*0104*/ 	.byte	0x02, 0x4a
	.zero		1
	.zero		1


	//----- nvinfo : EIATTR_SYSCALL_OFFSETS
	.align		4
        /*0108*/ 	.byte	0x04, 0x46
        /*010a*/ 	.short	(.L_8685 - .L_8684)


	//   ....[0]....
.L_8684:
        /*010c*/ 	.word	0x00000170


	//----- nvinfo : EIATTR_EXIT_INSTR_OFFSETS
	.align		4
.L_8685:
        /*0110*/ 	.byte	0x04, 0x1c
        /*0112*/ 	.short	(.L_8687 - .L_8686)


	//   ....[0]....
.L_8686:
        /*0114*/ 	.word	0x00000220


	//   ....[1]....
        /*0118*/ 	.word	0x000036c0


	//----- nvinfo : EIATTR_CRS_STACK_SIZE
	.align		4
.L_8687:
        /*011c*/ 	.byte	0x04, 0x1e
        /*011e*/ 	.short	(.L_8689 - .L_8688)
.L_8688:
        /*0120*/ 	.word	0x00000000


	//----- nvinfo : EIATTR_CBANK_PARAM_SIZE
	.align		4
.L_8689:
        /*0124*/ 	.byte	0x03, 0x19
        /*0126*/ 	.short	0x0030


	//----- nvinfo : EIATTR_PARAM_CBANK
	.align		4
        /*0128*/ 	.byte	0x04, 0x0a
        /*012a*/ 	.short	(.L_8691 - .L_8690)
	.align		4
.L_8690:
        /*012c*/ 	.word	index@(.nv.constant0._Z15SoftmaxWarpImplI10DirectLoadI6__halffE11DirectStoreIfS1_EfLi1ELi26ELi32ELi1ELb0EL9Algorithm0EEvT_T0_ll)
        /*0130*/ 	.short	0x0380
        /*0132*/ 	.short	0x0030


	//----- nvinfo : EIATTR_SW_WAR
	.align		4
.L_8691:
        /*0134*/ 	.byte	0x04, 0x36
        /*0136*/ 	.short	(.L_8693 - .L_8692)
.L_8692:
        /*0138*/ 	.word	0x00000008
.L_8693:


//--------------------- .nv.info._Z15SoftmaxWarpImplI10DirectLoadI6__halffE11DirectStoreIfS1_EfLi1ELi25ELi32ELi1ELb1EL9Algorithm0EEvT_T0_ll --------------------------
	.section	.nv.info._Z15SoftmaxWarpImplI10DirectLoadI6__halffE11DirectStoreIfS1_EfLi1ELi25ELi32ELi1ELb1EL9Algorithm0EEvT_T0_ll,"",@"SHT_CUDA_INFO"
	.sectionflags	@""
	.align	4


	//----- nvinfo : EIATTR_CUDA_API_VERSION
	.align		4
        /*0000*/ 	.byte	0x04, 0x37
        /*0002*/ 	.short	(.L_8695 - .L_8694)
.L_8694:
        /*0004*/ 	.word	0x00000082


	//----- nvinfo : EIATTR_KPARAM_INFO
	.align		4
.L_8695:
        /*0008*/ 	.byte	0x04, 0x17
        /*000a*/ 	.short	(.L_8697 - .L_8696)
.L_8696:
        /*000c*/ 	.word	0x00000000
        /*0010*/ 	.short	0x0003
        /*0012*/ 	.short	0x0028
        /*0014*/ 	.byte	0x00, 0xf0, 0x21, 0x00


	//----- nvinfo : EIATTR_KPARAM_INFO
	.align		4
.L_8697:
        /*0018*/ 	.byte	0x04, 0x17
        /*001a*/ 	.short	(.L_8699 - .L_8698)
.L_8698:
        /*001c*/ 	.word	0x00000000
        /*0020*/ 	.short	0x0002
        /*0022*/ 	.short	0x0020
        /*0024*/ 	.byte	0x00, 0xf0, 0x21, 0x00


	//----- nvinfo : EIATTR_KPARAM_INFO
	.align		4
.L_8699:
        /*0028*/ 	.byte	0x04, 0x17
        /*002a*/ 	.short	(.L_8701 - .L_8700)
.L_8700:
        /*002c*/ 	.word	0x00000000
        /*0030*/ 	.short	0x0001
        /*0032*/ 	.short	0x0010
        /*0034*/ 	.byte	0x00, 0xf0, 0x41, 0x00


	//----- nvinfo : EIATTR_KPARAM_INFO
	.align		4
.L_8701:
        /*0038*/ 	.byte	0x04, 0x17
        /*003a*/ 	.short	(.L_8703 - .L_8702)
.L_8702:
        /*003c*/ 	.word	0x00000000
        /*0040*/ 	.short	0x0000
        /*0042*/ 	.short	0x0000
        /*0044*/ 	.byte	0x00, 0xf0, 0x41, 0x00


	//----- nvinfo : EIATTR_SPARSE_MMA_MASK
	.align		4
.L_8703:
        /*0048*/ 	.byte	0x03, 0x50
        /*004a*/ 	.short	0x0000


	//----- nvinfo : EIATTR_MAXREG_COUNT
	.align		4
        /*004c*/ 	.byte	0x03, 0x1b
        /*004e*/ 	.short	0x00ff


	//----- nvinfo : EIATTR_EXTERNS
	.align		4
        /*0050*/ 	.byte	0x04, 0x0f
        /*0052*/ 	.short	(.L_8705 - .L_8704)


	//   ....[0]....
	.align		4
.L_8704:
        /*0054*/ 	.word	index@(__assertfail)


	//----- nvinfo : EIATTR_MERCURY_ISA_VERSION
	.align		4
.L_8705:
        /*0058*/ 	.byte	0x03, 0x5f
        /*005a*/ 	.short	0x0101


	//----- nvinfo : EIATTR_COOP_GROUP_MASK_REGIDS
	.align		4
        /*005c*/ 	.byte	0x04, 0x29
        /*005e*/ 	.short	(.L_8707 - .L_8706)


	//   ....[0]....
.L_8706:
        /*0060*/ 	.word	0xffffffff


	//   ....[1]....
        /*0064*/ 	.word	0xffffffff


	//   ....[2]....
        /*0068*/ 	.word	0xffffffff


	//   ....[3]....
        /*006c*/ 	.word	0xffffffff


	//   ....[4]....
        /*0070*/ 	.word	0xffffffff


	//   ....[5]....
        /*0074*/ 	.word	0xffffffff


	//   ....[6]....
        /*0078*/ 	.word	0xffffffff


	//   ....[7]....
        /*007c*/ 	.word	0xffffffff


	//   ....[8]....
        /*0080*/ 	.word	0xffffffff


	//   ....[9]....
        /*0084*/ 	.word	0xffffffff


	//   ....[10]....
        /*0088*/ 	.word	0x0500000f


	//   ....[11]....
        /*008c*/ 	.word	0x0500000f


	//   ....[12]....
        /*0090*/ 	.word	0x0500000f


	//   ....[13]....
        /*0094*/ 	.word	0x0500000f


	//   ....[14]....
        /*0098*/ 	.word	0x0500000f


	//   ....[15]....
        /*009c*/ 	.word	0x0500000f


	//   ....[16]....
        /*00a0*/ 	.word	0x0500000f


	//   ....[17]....
        /*00a4*/ 	.word	0x0500000f


	//   ....[18]....
        /*00a8*/ 	.word	0x0500000f


	//   ....[19]....
        /*00ac*/ 	.word	0x0500000f


	//----- nvinfo : EIATTR_COOP_GROUP_INSTR_OFFSETS
	.align		4
.L_8707:
        /*00b0*/ 	.byte	0x04, 0x28
        /*00b2*/ 	.short	(.L_8709 - .L_8708)


	//   ....[0]....
.L_8708:
        /*00b4*/ 	.word	0x00001120


	//   ....[1]....
        /*00b8*/ 	.word	0x00001160


	//   ....[2]....
        /*00bc*/ 	.word	0x00001180


	//   ....[3]....
        /*00c0*/ 	.word	0x000011a0


	//   ....[4]....
        /*00c4*/ 	.word	0x000011c0


	//   ....[5]....
        /*00c8*/ 	.word	0x00002180


	//   ....[6]....
        /*00cc*/ 	.word	0x000021a0


	//   ....[7]....
        /*00d0*/ 	.word	0x000021c0


	//   ....[8]....
        /*00d4*/ 	.word	0x000021e0


	//   ....[9]....
        /*00d8*/ 	.word	0x00002200


	//   ....[10]....
        /*00dc*/ 	.word	0x00004400


	//   ....[11]....
        /*00e0*/ 	.word	0x00004490


	//   ....[12]....
        /*00e4*/ 	.word	0x000044f0


	//   ....[13]....
        /*00e8*/ 	.word	0x00004550


	//   ....[14]....
        /*00ec*/ 	.word	0x000045b0


	//   ....[15]....
        /*00f0*/ 	.word	0x000055d0


	//   ....[16]....
        /*00f4*/ 	.word	0x00005630


	//   ....[17]....
        /*00f8*/ 	.word	0x00005690


	//   ....[18]....
        /*00fc*/ 	.word	0x000056f0


	//   ....[19]....
        /*0100*/ 	.word	0x00005750


	//----- nvinfo : EIATTR_VRC_CTA_INIT_COUNT
	.align		4
.L_8709:
        /*0104*/ 	.byte	0x02, 0x4a
	.zero		1
	.zero		1


	//----- nvinfo : EIATTR_SYSCALL_OFFSETS
	.align		4
        /*0108*/ 	.byte	0x04, 0x46
        /*010a*/ 	.short	(.L_8711 - .L_8710)


	//   ....[0]....
.L_8710:
        /*010c*/ 	.word	0x00000180


	//----- nvinfo : EIATTR_EXIT_INSTR_OFFSETS
	.align		4
.L_8711:
        /*0110*/ 	.byte	0x04, 0x1c
        /*0112*/ 	.short	(.L_8713 - .L_8712)


	//   ....[0]....
.L_8712:
        /*0114*/ 	.word	0x00000210


	//   ....[1]....
        /*0118*/ 	.word	0x000043a0


	//----- nvinfo : EIATTR_CRS_STACK_SIZE
	.align		4
.L_8713:
        /*011c*/ 	.byte	0x04, 0x1e
        /*011e*/ 	.short	(.L_8715 - .L_8714)
.L_8714:
        /*0120*/ 	.word	0x00000000


	//----- nvinfo : EIATTR_CBANK_PARAM_SIZE
	.align		4
.L_8715:
        /*0124*/ 	.byte	0x03, 0x19
        /*0126*/ 	.short	0x0030


	//----- nvinfo : EIATTR_PARAM_CBANK
	.align		4
        /*0128*/ 	.byte	0x04, 0x0a
        /*012a*/ 	.short	(.L_8717 - .L_8716)
	.align		4
.L_8716:
        /*012c*/ 	.word	index@(.nv.constant0._Z15SoftmaxWarpImplI10DirectLoadI6__halffE11DirectStoreIfS1_EfLi1ELi25ELi32ELi1ELb1EL9Algorithm0EEvT_T0_ll)
        /*0130*/ 	.short	0x0380
        /*0132*/ 	.short	0x0030


	//----- nvinfo : EIATTR_SW_WAR
	.align		4
.L_8717:
        /*0134*/ 	.byte	0x04, 0x36
        /*0136*/ 	.short	(.L_8719 - .L_8718)
.L_8718:
        /*0138*/ 	.word	0x00000008
.L_8719:


//--------------------- .nv.info._Z15SoftmaxWarpImplI10DirectLoadI6__halffE11DirectStoreIfS1_EfLi1ELi25ELi32ELi1ELb0EL9Algorithm0EEvT_T0_ll --------------------------
	.section	.nv.info._Z15SoftmaxWarpImplI10DirectLoadI6__halffE11DirectStoreIfS1_EfLi1ELi25ELi32ELi1ELb0EL9Algorithm0EEvT_T0_ll,"",@"SHT_CUDA_INFO"
	.sectionflags	@""
	.align	4


	//----- nvinfo : EIATTR_CUDA_API_VERSION
	.align		4
        /*0000*/ 	.byte	0x04, 0x37
        /*0002*/ 	.short	(.L_8721 - .L_8720)
.L_8720:
        /*0004*/ 	.word	0x00000082


	//----- nvinfo : EIATTR_KPARAM_INFO
	.align		4
.L_8721:
        /*0008*/ 	.byte	0x04, 0x17
        /*000a*/ 	.short	(.L_8723 - .L_8722)
.L_8722:
        /*000c*/ 	.word	0x00000000
        /*0010*/ 	.short	0x0003
        /*0012*/ 	.short	0x0028
        /*0014*/ 	.byte	0x00, 0xf0, 0x21, 0x00


	//----- nvinfo : EIATTR_KPARAM_INFO
	.align		4
.L_8723:
        /*0018*/ 	.byte	0x04, 0x17
        /*001a*/ 	.short	(.L_8725 - .L_8724)
.L_8724:
        /*001c*/ 	.word	0x00000000
        /*0020*/ 	.short	0x0002
        /*0022*/ 	.short	0x0020
        /*0024*/ 	.byte	0x00, 0xf0, 0x21, 0x00


	//----- nvinfo : EIATTR_KPARAM_INFO
	.align		4
.L_8725:
        /*0028*/ 	.byte	0x04, 0x17
        /*002a*/ 	.short	(.L_8727 - .L_8726)
.L_8726:
        /*002c*/ 	.word	0x00000000
        /*0030*/ 	.short	0x0001
        /*0032*/ 	.short	0x0010
        /*0034*/ 	.byte	0x00, 0xf0, 0x41, 0x00


	//----- nvinfo : EIATTR_KPARAM_INFO
	.align		4
.L_8727:
        /*0038*/ 	.byte	0x04, 0x17
        /*003a*/ 	.short	(.L_8729 - .L_8728)
.L_8728:
        /*003c*/ 	.word	0x00000000
        /*0040*/ 	.short	0x0000
        /*0042*/ 	.short	0x0000
        /*0044*/ 	.byte	0x00, 0xf0, 0x41, 0x00


	//----- nvinfo : EIATTR_SPARSE_MMA_MASK
	.align		4
.L_8729:
        /*0048*/ 	.byte	0x03, 0x50
        /*004a*/ 	.short	0x0000


	//----- nvinfo : EIATTR_MAXREG_COUNT
	.align		4
        /*004c*/ 	.byte	0x03, 0x1b
        /*004e*/ 	.short	0x00ff


	//----- nvinfo : EIATTR_EXTERNS
	.align		4
        /*0050*/ 	.byte	0x04, 0x0f
        /*0052*/ 	.short	(.L_8731 - .L_8730)


	//   ....[0]....
	.align		4
.L_8730:
        /*0054*/ 	.word	index@(__assertfail)


	//----- nvinfo : EIATTR_MERCURY_ISA_VERSION
	.align		4
.L_8731:
        /*0058*/ 	.byte	0x03, 0x5f
        /*005a*/ 	.short	0x0101


	//----- nvinfo : EIATTR_COOP_GROUP_MASK_REGIDS
	.align		4
        /*005c*/ 	.byte	0x04, 0x29
        /*005e*/ 	.short	(.L_8733 - .L_8732)


	//   ....[0]....
.L_8732:
        /*0060*/ 	.word	0xffffffff


	//   ....[1]....
        /*0064*/ 	.word	0xffffffff


	//   ....[2]....
        /*0068*/ 	.word	0xffffffff


	//   ....[3]....
        /*006c*/ 	.word	0xffffffff


	//   ....[4]....
        /*0070*/ 	.word	0xffffffff


	//   ....[5]....
        /*0074*/ 	.word	0xffffffff


	//   ....[6]....
        /*0078*/ 	.word	0xffffffff


	//   ....[7]....
        /*007c*/ 	.word	0xffffffff


	//   ....[8]....
        /*0080*/ 	.word	0xffffffff


	//   ....[9]....
        /*0084*/ 	.word	0xffffffff


	//   ....[10]....
        /*0088*/ 	.word	0x0500000f


	//   ....[11]....
        /*008c*/ 	.word	0x0500000f


	//   ....[12]....
        /*0090*/ 	.word	0x0500000f


	//   ....[13]....
        /*0094*/ 	.word	0x0500000f


	//   ....[14]....
        /*0098*/ 	.word	0x0500000f


	//   ....[15]....
        /*009c*/ 	.word	0x0500000f


	//   ....[16]....
        /*00a0*/ 	.word	0x0500000f


	//   ....[17]....
        /*00a4*/ 	.word	0x0500000f


	//   ....[18]....
        /*00a8*/ 	.word	0x0500000f


	//   ....[19]....
        /*00ac*/ 	.word	0x0500000f


	//----- nvinfo : EIATTR_COOP_GROUP_INSTR_OFFSETS
	.align		4
.L_8733:
        /*00b0*/ 	.byte	0x04, 0x28
        /*00b2*/ 	.short	(.L_8735 - .L_8734)


	//   ....[0]....
.L_8734:
        /*00b4*/ 	.word	0x000007d0


	//   ....[1]....
        /*00b8*/ 	.word	0x00000810


	//   ....[2]....
        /*00bc*/ 	.word	0x00000830


	//   ....[3]....
        /*00c0*/ 	.word	0x00000850


	//   ....[4]....
        /*00c4*/ 	.word	0x00000870


	//   ....[5]....
        /*00c8*/ 	.word	0x00001830


	//   ....[6]....
        /*00cc*/ 	.word	0x00001850


	//   ....[7]....
        /*00d0*/ 	.word	0x00001870


	//   ....[8]....
        /*00d4*/ 	.word	0x00001890


	//   ....[9]....
        /*00d8*/ 	.word	0x000018b0


	//   ....[10]....
        /*00dc*/ 	.word	0x00003520


	//   ....[11]....
        /*00e0*/ 	.word	0x000035b0


	//   ....[12]....
        /*00e4*/ 	.word	0x00003610


	//   ....[13]....
        /*00e8*/ 	.word	0x00003670


	//   ....[14]....
        /*00ec*/ 	.word	0x000036d0


	//   ....[15]....
        /*00f0*/ 	.word	0x000046f0


	//   ....[16]....
        /*00f4*/ 	.word	0x00004750


	//   ....[17]....
        /*00f8*/ 	.word	0x000047b0


	//   ....[18]....
        /*00fc*/ 	.word	0x00004810


	//   ....[19]....
        /*0100*/ 	.word	0x00004870


	//----- nvinfo : EIATTR_VRC_CTA_INIT_COUNT
	.align		4
.L_8735:
        /*0104*/ 	.byte	0x02, 0x4a
	.zero		1
	.zero		1


	//----- nvinfo : EIATTR_SYSCALL_OFFSETS
	.align		4
        /*0108*/ 	.byte	0x04, 0x46
        /*010a*/ 	.short	(.L_8737 - .L_8736)


	//   ....[0]....
.L_8736:
        /*010c*/ 	.word	0x00000170


	//----- nvinfo : EIATTR_EXIT_INSTR_OFFSETS
	.align		4
.L_8737:
        /*0110*/ 	.byte	0x04, 0x1c
        /*0112*/ 	.short	(.L_8739 - .L_8738)


	//   ....[0]....
.L_8738:
        /*0114*/ 	.word	0x00000220


	//   ....[1]....
        /*0118*/ 	.word	0x000034c0


	//----- nvinfo : EIATTR_CRS_STACK_SIZE
	.align		4
.L_8739:
        /*011c*/ 	.byte	0x04, 0x1e
        /*011e*/ 	.short	(.L_8741 - .L_8740)
.L_8740:
        /*0120*/ 	.word	0x00000000


	//----- nvinfo : EIATTR_CBANK_PARAM_SIZE
	.align		4
.L_8741:
        /*0124*/ 	.byte	0x03, 0x19
        /*0126*/ 	.short	0x0030


	//----- nvinfo : EIATTR_PARAM_CBANK
	.align		4
        /*0128*/ 	.byte	0x04, 0x0a
        /*012a*/ 	.short	(.L_8743 - .L_8742)
	.align		4
.L_8742:
        /*012c*/ 	.word	index@(.nv.constant0._Z15SoftmaxWarpImplI10DirectLoadI6__halffE11DirectStoreIfS1_EfLi1ELi25ELi32ELi1ELb0EL9Algorithm0EEvT_T0_ll)
        /*0130*/ 	.short	0x0380
        /*0132*/ 	.short	0x0030


	//----- nvinfo : EIATTR_SW_WAR
	.align		4
.L_8743:
        /*0134*/ 	.byte	0x04, 0x36
        /*0136*/ 	.short	(.L_8745 - .L_8744)
.L_8744:
        /*0138*/ 	.word	0x00000008
.L_8745:


//--------------------- .nv.info._Z15SoftmaxWarpImplI10DirectLoadI6__halffE11DirectStoreIfS1_EfLi1ELi24ELi32ELi1ELb1EL9Algorithm0EEvT_T0_ll --------------------------
	.section	.nv.info._Z15SoftmaxWarpImplI10DirectLoadI6__halffE11DirectStoreIfS1_EfLi1ELi24ELi32ELi1ELb1EL9Algorithm0EEvT_T0_ll,"",@"SHT_CUDA_INFO"
	.sectionflags	@""
	.align	4


	//----- nvinfo : EIATTR_CUDA_API_VERSION
	.align		4
        /*0000*/ 	.byte	0x04, 0x37
        /*0002*/ 	.short	(.L_8747 - .L_8746)
.L_8746:
        /*0004*/ 	.word	0x00000082


	//----- nvinfo : EIATTR_KPARAM_INFO
	.align		4
.L_8747:
        /*0008*/ 	.byte	0x04, 0x17
        /*000a*/ 	.short	(.L_8749 - .L_8748)
.L_8748:
        /*000c*/ 	.word	0x00000000
        /*0010*/ 	.short	0x0003
        /*0012*/ 	.short	0x0028
        /*0014*/ 	.byte	0x00, 0xf0, 0x21, 0x00


	//----- nvinfo : EIATTR_KPARAM_INFO
	.align		4
.L_8749:
        /*0018*/ 	.byte	0x04, 0x17
        /*001a*/ 	.short	(.L_8751 - .L_8750)
.L_8750:
        /*001c*/ 	.word	0x00000000
        /*0020*/ 	.short	0x0002
        /*0022*/ 	.short	0x0020
        /*0024*/ 	.byte	0x00, 0xf0, 0x21, 0x00


	//----- nvinfo : EIATTR_KPARAM_INFO
	.align		4
.L_8751:
        /*0028*/ 	.byte	0x04, 0x17
        /*002a*/ 	.short	(.L_8753 - .L_8752)
.L_8752:
        /*002c*/ 	.word	0x00000000
        /*0030*/ 	.short	0x0001
        /*0032*/ 	.short	0x0010
        /*0034*/ 	.byte	0x00, 0xf0, 0x41, 0x00


	//----- nvinfo : EIATTR_KPARAM_INFO
	.align		4
.L_8753:
        /*0038*/ 	.byte	0x04, 0x17
        /*003a*/ 	.short	(.L_8755 - .L_8754)
.L_8754:
        /*003c*/ 	.word	0x00000000
        /*0040*/ 	.short	0x0000
        /*0042*/ 	.short	0x0000
        /*0044*/ 	.byte	0x00, 0xf0, 0x41, 0x00


	//----- nvinfo : EIATTR_SPARSE_MMA_MASK
	.align		4
.L_8755:
        /*0048*/ 	.byte	0x03, 0x50
        /*004a*/ 	.short	0x0000


	//----- nvinfo : EIATTR_MAXREG_COUNT
	.align		4
        /*004c*/ 	.byte	0x03, 0x1b
        /*004e*/ 	.short	0x00ff


	//----- nvinfo : EIATTR_EXTERNS
	.align		4
        /*0050*/ 	.byte	0x04, 0x0f
        /*0052*/ 	.short	(.L_8757 - .L_8756)


	//   ....[0]....
	.align		4
.L_8756:
        /*0054*/ 	.word	index@(__assertfail)


	//----- nvinfo : EIATTR_MERCURY_ISA_VERSION
	.align		4
.L_8757:
        /*0058*/ 	.byte	0x03, 0x5f
        /*005a*/ 	.short	0x0101


	//----- nvinfo : EIATTR_COOP_GROUP_MASK_REGIDS
	.align		4
        /*005c*/ 	.byte	0x04, 0x29
        /*005e*/ 	.short	(.L_8759 - .L_8758)


	//   ....[0]....
.L_8758:
        /*0060*/ 	.word	0xffffffff


	//   ....[1]....
        /*0064*/ 	.word	0xffffffff


	//   ....[2]....
        /*0068*/ 	.word	0xffffffff


	//   ....[3]....
        /*006c*/ 	.word	0xffffffff


	//   ....[4]....
        /*0070*/ 	.word	0xffffffff


	//   ....[5]....
        /*0074*/ 	.word	0xffffffff


	//   ....[6]....
        /*0078*/ 	.word	0xffffffff


	//   ....[7]....
        /*007c*/ 	.word	0xffffffff


	//   ....[8]....
        /*0080*/ 	.word	0xffffffff


	//   ....[9]....
        /*0084*/ 	.word	0xffffffff


	//   ....[10]....
        /*0088*/ 	.word	0x0500000f


	//   ....[11]....
        /*008c*/ 	.word	0x0500000f


	//   ....[12]....
        /*0090*/ 	.word	0x0500000f


	//   ....[13]....
        /*0094*/ 	.word	0x0500000f


	//   ....[14]....
        /*0098*/ 	.word	0x0500000f


	//   ....[15]....
        /*009c*/ 	.word	0x0500000f


	//   ....[16]....
        /*00a0*/ 	.word	0x0500000f


	//   ....[17]....
        /*00a4*/ 	.word	0x0500000f


	//   ....[18]....
        /*00a8*/ 	.word	0x0500000f


	//   ....[19]....
        /*00ac*/ 	.word	0x0500000f


	//----- nvinfo : EIATTR_COOP_GROUP_INSTR_OFFSETS
	.align		4
.L_8759:
        /*00b0*/ 	.byte	0x04, 0x28
        /*00b2*/ 	.short	(.L_8761 - .L_8760)


	//   ....[0]....
.L_8760:
        /*00b4*/ 	.word	0x00001090


	//   ....[1]....
        /*00b8*/ 	.word	0x000010d0


	//   ....[2]....
        /*00bc*/ 	.word	0x000010f0


	//   ....[3]....
        /*00c0*/ 	.word	0x00001110


	//   ....[4]....
        /*00c4*/ 	.word	0x00001130


	//   ....[5]....
        /*00c8*/ 	.word	0x00002050


	//   ....[6]....
        /*00cc*/ 	.word	0x00002070


	//   ....[7]....
        /*00d0*/ 	.word	0x00002090


	//   ....[8]....
        /*00d4*/ 	.word	0x000020b0


	//   ....[9]....
        /*00d8*/ 	.word	0x000020d0


	//   ....[10]....
        /*00dc*/ 	.word	0x00004000


	//   ....[11]....
        /*00e0*/ 	.word	0x00004090


	//   ....[12]....
        /*00e4*/ 	.word	0x000040f0


	//   ....[13]....
        /*00e8*/ 	.word	0x00004150


	//   ....[14]....
        /*00ec*/ 	.word	0x000041b0


	//   ....[15]....
        /*00f0*/ 	.word	0x00005130


	//   ....[16]....
        /*00f4*/ 	.word	0x00005190


	//   ....[17]....
        /*00f8*/ 	.word	0x000051f0


	//   ....[18]....
        /*00fc*/ 	.word	0x00005250


	//   ....[19]....
        /*0100*/ 	.word	0x000052b0


	//----- nvinfo : EIATTR_VRC_CTA_INIT_COUNT
	.align		4
.L_8761:
        /*0104*/ 	.byte	0x02, 0x4a
	.zero		1
	.zero		1


	//----- nvinfo : EIATTR_SYSCALL_OFFSETS
	.align		4
        /*0108*/ 	.byte	0x04, 0x46
        /*010a*/ 	.short	(.L_8763 - .L_8762)


	//   ....[0]....
.L_8762:
        /*010c*/ 	.word	0x00000180


	//----- nvinfo : EIATTR_EXIT_INSTR_OFFSETS
	.align		4
.L_8763:
        /*0110*/ 	.byte	0x04, 0x1c
        /*0112*/ 	.short	(.L_8765 - .L_8764)


	//   ....[0]....
.L_8764:
        /*0114*/ 	.word	0x00000210


	//   ....[1]....
        /*0118*/ 	.word	0x00003fa0


	//----- nvinfo : EIATTR_CRS_STACK_SIZE
	.align		4
.L_8765:
        /*011c*/ 	.byte	0x04, 0x1e
        /*011e*/ 	.short	(.L_8767 - .L_8766)
.L_8766:
        /*0120*/ 	.word	0x00000000


	//----- nvinfo : EIATTR_CBANK_PARAM_SIZE
	.align		4
.L_8767:
        /*0124*/ 	.byte	0x03, 0x19
        /*0126*/ 	.short	0x0030


	//----- nvinfo : EIATTR_PARAM_CBANK
	.align		4
        /*0128*/ 	.byte	0x04, 0x0a
        /*012a*/ 	.short	(.L_8769 - .L_8768)
	.align		4
.L_8768:
        /*012c*/ 	.word	index@(.nv.constant0._Z15SoftmaxWarpImplI10DirectLoadI6__halffE11DirectStoreIfS1_EfLi1ELi24ELi32ELi1ELb1EL9Algorithm0EEvT_T0_ll)
        /*0130*/ 	.short	0x0380
        /*0132*/ 	.short	0x0030


	//----- nvinfo : EIATTR_SW_WAR
	.align		4
.L_8769:
        /*0134*/ 	.byte	0x04, 0x36
        /*0136*/ 	.short	(.L_8771 - .L_8770)
.L_8770:
        /*0138*/ 	.word	0x00000008
.L_8771:


//--------------------- .nv.info._Z15SoftmaxWarpImplI10DirectLoadI6__halffE11DirectStoreIfS1_EfLi1ELi24ELi32ELi1ELb0EL9Algorithm0EEvT_T0_ll --------------------------
	.section	.nv.info._Z15SoftmaxWarpImplI10DirectLoadI6__halffE11DirectStoreIfS1_EfLi1ELi24ELi32ELi1ELb0EL9Algorithm0EEvT_T0_ll,"",@"SHT_CUDA_INFO"
	.sectionflags	@""
	.align	4


	//----- nvinfo : EIATTR_CUDA_API_VERSION
	.align		4
        /*0000*/ 	.byte	0x04, 0x37
        /*0002*/ 	.short	(.L_8773 - .L_8772)
.L_8772:
        /*0004*/ 	.word	0x00000082


	//----- nvinfo : EIATTR_KPARAM_INFO
	.align		4
.L_8773:
        /*0008*/ 	.byte	0x04, 0x17
        /*000a*/ 	.short	(.L_8775 - .L_8774)
.L_8774:
        /*000c*/ 	.word	0x00000000
        /*0010*/ 	.short	0x0003
        /*0012*/ 	.short	0x0028
        /*0014*/ 	.byte	0x00, 0xf0, 0x21, 0x00


	//----- nvinfo : EIATTR_KPARAM_INFO
	.align		4
.L_8775:
        /*0018*/ 	.byte	0x04, 0x17
        /*001a*/ 	.short	(.L_8777 - .L_8776)
.L_8776:
        /*001c*/ 	.word	0x00000000
        /*0020*/ 	.short	0x0002
        /*0022*/ 	.short	0x0020
        /*0024*/ 	.byte	0x00, 0xf0, 0x21, 0x00


	//----- nvinfo : EIATTR_KPARAM_INFO
	.align		4
.L_8777:
        /*0028*/ 	.byte	0x04, 0x17
        /*002a*/ 	.short	(.L_8779 - .L_8778)
.L_8778:
        /*002c*/ 	.word	0x00000000
        /*0030*/ 	.short	0x0001
        /*0032*/ 	.short	0x0010
        /*0034*/ 	.byte	0x00, 0xf0, 0x41, 0x00


	//----- nvinfo : EIATTR_KPARAM_INFO
	.align		4
.L_8779:
        /*0038*/ 	.byte	0x04, 0x17
        /*003a*/ 	.short	(.L_8781 - .L_8780)
.L_8780:
        /*003c*/ 	.word	0x00000000
        /*0040*/ 	.short	0x0000
        /*0042*/ 	.short	0x0000
        /*0044*/ 	.byte	0x00, 0xf0, 0x41, 0x00


	//----- nvinfo : EIATTR_SPARSE_MMA_MASK
	.align		4
.L_8781:
        /*0048*/ 	.byte	0x03, 0x50
        /*004a*/ 	.short	0x0000


	//----- nvinfo : EIATTR_MAXREG_COUNT
	.align		4
        /*004c*/ 	.byte	0x03, 0x1b
        /*004e*/ 	.short	0x00ff


	//----- nvinfo : EIATTR_EXTERNS
	.align		4
        /*0050*/ 	.byte	0x04, 0x0f
        /*0052*/ 	.short	(.L_8783 - .L_8782)


	//   ....[0]....
	.align		4
.L_8782:
        /*0054*/ 	.word	index@(__assertfail)


	//----- nvinfo : EIATTR_MERCURY_ISA_VERSION
	.align		4
.L_8783:
        /*0058*/ 	.byte	0x03, 0x5f
        /*005a*/ 	.short	0x0101


	//----- nvinfo : EIATTR_COOP_GROUP_MASK_REGIDS
	.align		4
        /*005c*/ 	.byte	0x04, 0x29
        /*005e*/ 	.short	(.L_8785 - .L_8784)


	//   ....[0]....
.L_8784:
        /*0060*/ 	.word	0xffffffff


	//   ....[1]....
        /*0064*/ 	.word	0xffffffff


	//   ....[2]....
        /*0068*/ 	.word	0xffffffff


	//   ....[3]....
        /*006c*/ 	.word	0xffffffff


	//   ....[4]....
        /*0070*/ 	.word	0xffffffff


	//   ....[5]....
        /*0074*/ 	.word	0xffffffff


	//   ....[6]....
        /*0078*/ 	.word	0xffffffff


	//   ....[7]....
        /*007c*/ 	.word	0xffffffff


	//   ....[8]....
        /*0080*/ 	.word	0xffffffff


	//   ....[9]....
        /*0084*/ 	.word	0xffffffff


	//   ....[10]....
        /*0088*/ 	.word	0x0500000f


	//   ....[11]....
        /*008c*/ 	.word	0x0500000f


	//   ....[12]....
        /*0090*/ 	.word	0x0500000f


	//   ....[13]....
        /*0094*/ 	.word	0x0500000f


	//   ....[14]....
        /*0098*/ 	.word	0x0500000f


	//   ....[15]....
        /*009c*/ 	.word	0x0500000f


	//   ....[16]....
        /*00a0*/ 	.word	0x0500000f


	//   ....[17]....
        /*00a4*/ 	.word	0x0500000f


	//   ....[18]....
        /*00a8*/ 	.word	0x0500000f


	//   ....[19]....
        /*00ac*/ 	.word	0x0500000f


	//----- nvinfo : EIATTR_COOP_GROUP_INSTR_OFFSETS
	.align		4
.L_8785:
        /*00b0*/ 	.byte	0x04, 0x28
        /*00b2*/ 	.short	(.L_8787 - .L_8786)


	//   ....[0]....
.L_8786:
        /*00b4*/ 	.word	0x000007b0


	//   ....[1]....
        /*00b8*/ 	.word	0x000007f0


	//   ....[2]....
        /*00bc*/ 	.word	0x00000810


	//   ....[3]....
        /*00c0*/ 	.word	0x00000830


	//   ....[4]....
        /*00c4*/ 	.word	0x00000850


	//   ....[5]....
        /*00c8*/ 	.word	0x00001770


	//   ....[6]....
        /*00cc*/ 	.word	0x00001790


	//   ....[7]....
        /*00d0*/ 	.word	0x000017b0


	//   ....[8]....
        /*00d4*/ 	.word	0x000017d0


	//   ....[9]....
        /*00d8*/ 	.word	0x000017f0


	//   ....[10]....
        /*00dc*/ 	.word	0x00003360


	//   ....[11]....
        /*00e0*/ 	.word	0x000033f0


	//   ....[12]....
        /*00e4*/ 	.word	0x00003450


	//   ....[13]....
        /*00e8*/ 	.word	0x000034b0


	//   ....[14]....
        /*00ec*/ 	.word	0x00003510


	//   ....[15]....
        /*00f0*/ 	.word	0x00004490


	//   ....[16]....
        /*00f4*/ 	.word	0x000044f0


	//   ....[17]....
        /*00f8*/ 	.word	0x00004550


	//   ....[18]....
        /*00fc*/ 	.word	0x000045b0


	//   ....[19]....
        /*0100*/ 	.word	0x00004610


	//----- nvinfo : EIATTR_VRC_CTA_INIT_COUNT
	.align		4
.L_8787:
        /*0104*/ 	.byte	0x02, 0x4a
	.zero		1
	.zero		1


	//----- nvinfo : EIATTR_SYSCALL_OFFSETS
	.align		4
        /*0108*/ 	.byte	0x04, 0x46
        /*010a*/ 	.short	(.L_8789 - .L_8788)


	//   ....[0]....
.L_8788:
        /*010c*/ 	.word	0x00000170


	//----- nvinfo : EIATTR_EXIT_INSTR_OFFSETS
	.align		4
.L_8789:
        /*0110*/ 	.byte	0x04, 0x1c
        /*0112*/ 	.short	(.L_8791 - .L_8790)


	//   ....[0]....
.L_8790:
        /*0114*/ 	.word	0x00000220


	//   ....[1]....
        /*0118*/ 	.word	0x00003300


	//----- nvinfo : EIATTR_CRS_STACK_SIZE
	.align		4
.L_8791:
        /*011c*/ 	.byte	0x04, 0x1e
        /*011e*/ 	.short	(.L_8793 - .L_8792)
.L_8792:
        /*0120*/ 	.word	0x00000000


	//----- nvinfo : EIATTR_CBANK_PARAM_SIZE
	.align		4
.L_8793:
        /*0124*/ 	.byte	0x03, 0x19
        /*0126*/ 	.short	0x0030


	//----- nvinfo : EIATTR_PARAM_CBANK
	.align		4
        /*0128*/ 	.byte	0x04, 0x0a
        /*012a*/ 	.short	(.L_8795 - .L_8794)
	.align		4
.L_8794:
        /*012c*/ 	.word	index@(.nv.constant0._Z15SoftmaxWarpImplI10DirectLoadI6__halffE11DirectStoreIfS1_EfLi1ELi24ELi32ELi1ELb0EL9Algorithm0EEvT_T0_ll)
        /*0130*/ 	.short	0x0380
        /*0132*/ 	.short	0x0030


	//----- nvinfo : EIATTR_SW_WAR
	.align		4
.L_8795:
        /*0134*/ 	.byte	0x04, 0x36
        /*0136*/ 	.short	(.L_8797 - .L_8796)
.L_8796:
        /*0138*/ 	.word	0x00000008
.L_8797:


//--------------------- .nv.info._Z15SoftmaxWarpImplI10DirectLoadI6__halffE11DirectStoreIfS1_EfLi1ELi23ELi32ELi1ELb1EL9Algorithm0EEvT_T0_ll --------------------------
	.section	.nv.info._Z15SoftmaxWarpImplI10DirectLoadI6__halffE11DirectStoreIfS1_EfLi1ELi23ELi32ELi1ELb1EL9Algorithm0EEvT_T0_ll,"",@"SHT_CUDA_INFO"
	.sectionflags	@""
	.align	4


	//----- nvinfo : EIATTR_CUDA_API_VERSION
	.align		4
        /*0000*/ 	.byte	0x04, 0x37
        /*0002*/ 	.short	(.L_8799 - .L_8798)
.L_8798:
        /*0004*/ 	.word	0x00000082


	//----- nvinfo : EIATTR_KPARAM_INFO
	.align		4
.L_8799:
        /*0008*/ 	.byte	0x04, 0x17
        /*000a*/ 	.short	(.L_8801 - .L_8800)
.L_8800:
        /*000c*/ 	.word	0x00000000
        /*0010*/ 	.short	0x0003
        /*0012*/ 	.short	0x0028
        /*0014*/ 	.byte	0x00, 0xf0, 0x21, 0x00


	//----- nvinfo : EIATTR_KPARAM_INFO
	.align		4
.L_8801:
        /*0018*/ 	.byte	0x04, 0x17
        /*001a*/ 	.short	(.L_8803 - .L_8802)
.L_8802:
        /*001c*/ 	.word	0x00000000
        /*0020*/ 	.short	0x0002
        /*0022*/ 	.short	0x0020
        /*0024*/ 	.byte	0x00, 0xf0, 0x21, 0x00


	//----- nvinfo : EIATTR_KPARAM_INFO
	.align		4
.L_8803:
        /*0028*/ 	.byte	0x04, 0x17
        /*002a*/ 	.short	(.L_8805 - .L_8804)
.L_8804:
        /*002c*/ 	.word	0x00000000
        /*0030*/ 	.short	0x0001
        /*0032*/ 	.short	0x0010
        /*0034*/ 	.byte	0x00, 0xf0, 0x41, 0x00


	//----- nvinfo : EIATTR_KPARAM_INFO
	.align		4
.L_8805:
        /*0038*/ 	.byte	0x04, 0x17
        /*003a*/ 	.short	(.L_8807 - .L_8806)
.L_8806:
        /*003c*/ 	.word	0x00000000
        /*0040*/ 	.short	0x0000
        /*0042*/ 	.short	0x0000
        /*0044*/ 	.byte	0x00, 0xf0, 0x41, 0x00


	//----- nvinfo : EIATTR_SPARSE_MMA_MASK
	.align		4
.L_8807:
        /*0048*/ 	.byte	0x03, 0x50
        /*004a*/ 	.short	0x0000


	//----- nvinfo : EIATTR_MAXREG_COUNT
	.align		4
        /*004c*/ 	.byte	0x03, 0x1b
        /*004e*/ 	.short	0x00ff


	//----- nvinfo : EIATTR_EXTERNS
	.align		4
        /*0050*/ 	.byte	0x04, 0x0f
        /*0052*/ 	.short	(.L_8809 - .L_8808)


	//   ....[0]....
	.align		4
.L_8808:
        /*0054*/ 	.word	index@(__assertfail)


	//----- nvinfo : EIATTR_MERCURY_ISA_VERSION
	.align		4
.L_8809:
        /*0058*/ 	.byte	0x03, 0x5f
        /*005a*/ 	.short	0x0101


	//----- nvinfo : EIATTR_COOP_GROUP_MASK_REGIDS
	.align		4
        /*005c*/ 	.byte	0x04, 0x29
        /*005e*/ 	.short	(.L_8811 - .L_8810)


	//   ....[0]....
.L_8810:
        /*0060*/ 	.word	0xffffffff


	//   ....[1]....
        /*0064*/ 	.word	0xffffffff


	//   ....[2]....
        /*0068*/ 	.word	0xffffffff


	//   ....[3]....
        /*006c*/ 	.word	0xffffffff


	//   ....[4]....
        /*0070*/ 	.word	0xffffffff


	//   ....[5]....
        /*0074*/ 	.word	0xffffffff


	//   ....[6]....
        /*0078*/ 	.word	0xffffffff


	//   ....[7]....
        /*007c*/ 	.word	0xffffffff


	//   ....[8]....
        /*0080*/ 	.word	0xffffffff


	//   ....[9]....
        /*0084*/ 	.word	0xffffffff


	//   ....[10]....
        /*0088*/ 	.word	0x0500000f


	//   ....[11]....
        /*008c*/ 	.word	0x0500000f


	//   ....[12]....
        /*0090*/ 	.word	0x0500000f


	//   ....[13]....
        /*0094*/ 	.word	0x0500000f


	//   ....[14]....
        /*0098*/ 	.word	0x0500000f


	//   ....[15]....
        /*009c*/ 	.word	0x0500000f


	//   ....[16]....
        /*00a0*/ 	.word	0x0500000f


	//   ....[17]....
        /*00a4*/ 	.word	0x0500000f


	//   ....[18]....
        /*00a8*/ 	.word	0x0500000f


	//   ....[19]....
        /*00ac*/ 	.word	0x0500000f


	//----- nvinfo : EIATTR_COOP_GROUP_INSTR_OFFSETS
	.align		4
.L_8811:
        /*00b0*/ 	.byte	0x04, 0x28
        /*00b2*/ 	.short	(.L_8813 - .L_8812)


	//   ....[0]....
.L_8812:
        /*00b4*/ 	.word	0x00001000


	//   ....[1]....
        /*00b8*/ 	.word	0x00001040


	//   ....[2]....
        /*00bc*/ 	.word	0x00001060


	//   ....[3]....
        /*00c0*/ 	.word	0x00001080


	//   ....[4]....
        /*00c4*/ 	.word	0x000010a0


	//   ....[5]....
        /*00c8*/ 	.word	0x00001f20


	//   ....[6]....
        /*00cc*/ 	.word	0x00001f40


	//   ....[7]....
        /*00d0*/ 	.word	0x00001f60


	//   ....[8]....
        /*00d4*/ 	.word	0x00001f80


	//   ....[9]....
        /*00d8*/ 	.word	0x00001fa0


	//   ....[10]....
        /*00dc*/ 	.word	0x00003f00


	//   ....[11]....
        /*00e0*/ 	.word	0x00003f90


	//   ....[12]....
        /*00e4*/ 	.word	0x00003ff0


	//   ....[13]....
        /*00e8*/ 	.word	0x00004050


	//   ....[14]....
        /*00ec*/ 	.word	0x000040b0


	//   ....[15]....
        /*00f0*/ 	.word	0x00004f90


	//   ....[16]....
        /*00f4*/ 	.word	0x00004ff0


	//   ....[17]....
        /*00f8*/ 	.word	0x00005050


	//   ....[18]....
        /*00fc*/ 	.word	0x000050b0


	//   ....[19]....
        /*0100*/ 	.word	0x00005110


	//----- nvinfo : EIATTR_VRC_CTA_INIT_COUNT
	.align		4
.L_8813:
        /*0104*/ 	.byte	0x02, 0x4a
	.zero		1
	.zero		1


	//----- nvinfo : EIATTR_SYSCALL_OFFSETS
	.align		4
        /*0108*/ 	.byte	0x04, 0x46
        /*010a*/ 	.short	(.L_8815 - .L_8814)


	//   ....[0]....
.L_8814:
        /*010c*/ 	.word	0x00000180


	//----- nvinfo : EIATTR_EXIT_INSTR_OFFSETS
	.align		4
.L_8815:
        /*0110*/ 	.byte	0x04, 0x1c
        /*0112*/ 	.short	(.L_8817 - .L_8816)


	//   ....[0]....
.L_8816:
        /*0114*/ 	.word	0x00000230


	//   ....[1]....
        /*0118*/ 	.word	0x00003ea0


	//----- nvinfo : EIATTR_CRS_STACK_SIZE
	.align		4
.L_8817:
        /*011c*/ 	.byte	0x04, 0x1e
        /*011e*/ 	.short	(.L_8819 - .L_8818)
.L_8818:
        /*0120*/ 	.word	0x00000000


	//----- nvinfo : EIATTR_CBANK_PARAM_SIZE
	.align		4
.L_8819:
        /*0124*/ 	.byte	0x03, 0x19
        /*0126*/ 	.short	0x0030


	//----- nvinfo : EIATTR_PARAM_CBANK
	.align		4
        /*0128*/ 	.byte	0x04, 0x0a
        /*012a*/ 	.short	(.L_8821 - .L_8820)
	.align		4
.L_8820:
        /*012c*/ 	.word	index@(.nv.constant0._Z15SoftmaxWarpImplI10DirectLoadI6__halffE11DirectStoreIfS1_EfLi1ELi23ELi32ELi1ELb1EL9Algorithm0EEvT_T0_ll)
        /*0130*/ 	.short	0x0380
        /*0132*/ 	.short	0x0030


	//----- nvinfo : EIATTR_SW_WAR
	.align		4
.L_8821:
        /*0134*/ 	.byte	0x04, 0x36
        /*0136*/ 	.short	(.L_8823 - .L_8822)
.L_8822:
        /*0138*/ 	.word	0x00000008
.L_8823:


//--------------------- .nv.info._Z15SoftmaxWarpImplI10DirectLoadI6__halffE11DirectStoreIfS1_EfLi1ELi23ELi32ELi1ELb0EL9Algorithm0EEvT_T0_ll --------------------------
	.section	.nv.info._Z15SoftmaxWarpImplI10DirectLoadI6__halffE11DirectStoreIfS1_EfLi1ELi23ELi32ELi1ELb0EL9Algorithm0EEvT_T0_ll,"",@"SHT_CUDA_INFO"
	.sectionflags	@""
	.align	4


	//----- nvinfo : EIATTR_CUDA_API_VERSION
	.align		4
        /*0000*/ 	.byte	0x04, 0x37
        /*0002*/ 	.short	(.L_8825 - .L_8824)
.L_8824:
        /*0004*/ 	.word	0x00000082


	//----- nvinfo : EIATTR_KPARAM_INFO
	.align		4
.L_8825:
        /*0008*/ 	.byte	0x04, 0x17
        /*000a*/ 	.short	(.L_8827 - .L_8826)
.L_8826:
        /*000c*/ 	.word	0x00000000
        /*0010*/ 	.short	0x0003
        /*0012*/ 	.short	0x0028
        /*0014*/ 	.byte	0x00, 0xf0, 0x21, 0x00


	//----- nvinfo : EIATTR_KPARAM_INFO
	.align		4
.L_8827:
        /*0018*/ 	.byte	0x04, 0x17
        /*001a*/ 	.short	(.L_8829 - .L_8828)
.L_8828:
        /*001c*/ 	.word	0x00000000
        /*0020*/ 	.short	0x0002
        /*0022*/ 	.short	0x0020
        /*0024*/ 	.byte	0x00, 0xf0, 0x21, 0x00


	//----- nvinfo : EIATTR_KPARAM_INFO
	.align		4
.L_8829:
        /*0028*/ 	.byte	0x04, 0x17
        /*002a*/ 	.short	(.L_8831 - .L_8830)
.L_8830:
        /*002c*/ 	.word	0x00000000
        /*0030*/ 	.short	0x0001
        /*0032*/ 	.short	0x0010
        /*0034*/ 	.byte	0x00, 0xf0, 0x41, 0x00


	//----- nvinfo : EIATTR_KPARAM_INFO
	.align		4
.L_8831:
        /*0038*/ 	.byte	0x04, 0x17
        /*003a*/ 	.short	(.L_8833 - .L_8832)
.L_8832:
        /*003c*/ 	.word	0x00000000
        /*0040*/ 	.short	0x0000
        /*0042*/ 	.short	0x0000
        /*0044*/ 	.byte	0x00, 0xf0, 0x41, 0x00


	//----- nvinfo : EIATTR_SPARSE_MMA_MASK
	.align		4
.L_8833:
        /*0048*/ 	.byte	0x03, 0x50
        /*004a*/ 	.short	0x0000


	//----- nvinfo : EIATTR_MAXREG_COUNT
	.align		4
        /*004c*/ 	.byte	0x03, 0x1b
        /*004e*/ 	.short	0x00ff


	//----- nvinfo : EIATTR_EXTERNS
	.align		4
        /*0050*/ 	.byte	0x04, 0x0f
        /*0052*/ 	.short	(.L_8835 - .L_8834)


	//   ....[0]....
	.align		4
.L_8834:
        /*0054*/ 	.word	index@(__assertfail)


	//----- nvinfo : EIATTR_MERCURY_ISA_VERSION
	.align		4
.L_8835:
        /*0058*/ 	.byte	0x03, 0x5f
        /*005a*/ 	.short	0x0101


	//----- nvinfo : EIATTR_COOP_GROUP_MASK_REGIDS
	.align		4
        /*005c*/ 	.byte	0x04, 0x29
        /*005e*/ 	.short	(.L_8837 - .L_8836)


	//   ....[0]....
.L_8836:
        /*0060*/ 	.word	0xffffffff


	//   ....[1]....
        /*0064*/ 	.word	0xffffffff


	//   ....[2]....
        /*0068*/ 	.word	0xffffffff


	//   ....[3]....
        /*006c*/ 	.word	0xffffffff


	//   ....[4]....
        /*0070*/ 	.word	0xffffffff


	//   ....[5]....
        /*0074*/ 	.word	0xffffffff


	//   ....[6]....
        /*0078*/ 	.word	0xffffffff


	//   ....[7]....
        /*007c*/ 	.word	0xffffffff


	//   ....[8]....
        /*0080*/ 	.word	0xffffffff


	//   ....[9]....
        /*0084*/ 	.word	0xffffffff


	//   ....[10]....
        /*0088*/ 	.word	0x0500000f


	//   ....[11]....
        /*008c*/ 	.word	0x0500000f


	//   ....[12]....
        /*0090*/ 	.word	0x0500000f


	//   ....[13]....
        /*0094*/ 	.word	0x0500000f


	//   ....[14]....
        /*0098*/ 	.word	0x0500000f


	//   ....[15]....
        /*009c*/ 	.word	0x0500000f


	//   ....[16]....
        /*00a0*/ 	.word	0x0500000f


	//   ....[17]....
        /*00a4*/ 	.word	0x0500000f


	//   ....[18]....
        /*00a8*/ 	.word	0x0500000f


	//   ....[19]....
        /*00ac*/ 	.word	0x0500000f


	//----- nvinfo : EIATTR_COOP_GROUP_INSTR_OFFSETS
	.align		4
.L_8837:
        /*00b0*/ 	.byte	0x04, 0x28
        /*00b2*/ 	.short	(.L_8839 - .L_8838)


	//   ....[0]....
.L_8838:
        /*00b4*/ 	.word	0x00000790


	//   ....[1]....
        /*00b8*/ 	.word	0x000007d0


	//   ....[2]....
        /*00bc*/ 	.word	0x000007f0


	//   ....[3]....
        /*00c0*/ 	.word	0x00000810


	//   ....[4]....
        /*00c4*/ 	.word	0x00000830


	//   ....[5]....
        /*00c8*/ 	.word	0x000016b0


	//   ....[6]....
        /*00cc*/ 	.word	0x000016d0


	//   ....[7]....
        /*00d0*/ 	.word	0x000016f0


	//   ....[8]....
        /*00d4*/ 	.word	0x00001710


	//   ....[9]....
        /*00d8*/ 	.word	0x00001730


	//   ....[10]....
        /*00dc*/ 	.word	0x000031a0


	//   ....[11]....
        /*00e0*/ 	.word	0x00003230


	//   ....[12]....
        /*00e4*/ 	.word	0x00003290


	//   ....[13]....
        /*00e8*/ 	.word	0x000032f0


	//   ....[14]....
        /*00ec*/ 	.word	0x00003350


	//   ....[15]....
        /*00f0*/ 	.word	0x00004230


	//   ....[16]....
        /*00f4*/ 	.word	0x00004290


	//   ....[17]....
        /*00f8*/ 	.word	0x000042f0


	//   ....[18]....
        /*00fc*/ 	.word	0x00004350


	//   ....[19]....
        /*0100*/ 	.word	0x000043b0


	//----- nvinfo : EIATTR_VRC_CTA_INIT_COUNT
	.align		4
.L_8839:
        /*0104*/ 	.byte	0x02, 0x4a
	.zero		1
	.zero		1


	//----- nvinfo : EIATTR_SYSCALL_OFFSETS
	.align		4
        /*0108*/ 	.byte	0x04, 0x46
        /*010a*/ 	.short	(.L_8841 - .L_8840)


	//   ....[0]....
.L_8840:
        /*010c*/ 	.word	0x00000170


	//----- nvinfo : EIATTR_EXIT_INSTR_OFFSETS
	.align		4
.L_8841:
        /*0110*/ 	.byte	0x04, 0x1c
        /*0112*/ 	.short	(.L_8843 - .L_8842)


	//   ....[0]....
.L_8842:
        /*0114*/ 	.word	0x00000220


	//   ....[1]....
        /*0118*/ 	.word	0x00003140


	//----- nvinfo : EIATTR_CRS_STACK_SIZE
	.align		4
.L_8843:
        /*011c*/ 	.byte	0x04, 0x1e
        /*011e*/ 	.short	(.L_8845 - .L_8844)
.L_8844:
        /*0120*/ 	.word	0x00000000


	//----- nvinfo : EIATTR_CBANK_PARAM_SIZE
	.align		4
.L_8845:
        /*0124*/ 	.byte	0x03, 0x19
        /*0126*/ 	.short	0x0030


	//----- nvinfo : EIATTR_PARAM_CBANK
	.align		4
        /*0128*/ 	.byte	0x04, 0x0a
        /*012a*/ 	.short	(.L_8847 - .L_8846)
	.align		4
.L_8846:
        /*012c*/ 	.word	index@(.nv.constant0._Z15SoftmaxWarpImplI10DirectLoadI6__halffE11DirectStoreIfS1_EfLi1ELi23ELi32ELi1ELb0EL9Algorithm0EEvT_T0_ll)
        /*0130*/ 	.short	0x0380
        /*0132*/ 	.short	0x0030


	//----- nvinfo : EIATTR_SW_WAR
	.align		4
.L_8847:
        /*0134*/ 	.byte	0x04, 0x36
        /*0136*/ 	.short	(.L_8849 - .L_8848)
.L_8848:
        /*0138*/ 	.word	0x00000008
.L_8849:


//--------------------- .nv.info._Z15SoftmaxWarpImplI10DirectLoadI6__halffE11DirectStoreIfS1_EfLi1ELi22ELi32ELi1ELb1EL9Algorithm0EEvT_T0_ll --------------------------
	.section	.nv.info._Z15SoftmaxWarpImplI10DirectLoadI6__halffE11DirectStoreIfS1_EfLi1ELi22ELi32ELi1ELb1EL9Algorithm0EEvT_T0_ll,"",@"SHT_CUDA_INFO"
	.sectionflags	@""
	.align	4


	//----- nvinfo : EIATTR_CUDA_API_VERSION
	.align		4
        /*0000*/ 	.byte	0x04, 0x37
        /*0002*/ 	.short	(.L_8851 - .L_8850)
.L_8850:
        /*0004*/ 	.word	0x00000082


	//----- nvinfo : EIATTR_KPARAM_INFO
	.align		4
.L_8851:
        /*0008*/ 	.byte	0x04, 0x17
        /*000a*/ 	.short	(.L_8853 - .L_8852)
.L_8852:
        /*000c*/ 	.word	0x00000000
        /*0010*/ 	.short	0x0003
        /*0012*/ 	.short	0x0028
        /*0014*/ 	.byte	0x00, 0xf0, 0x21, 0x00


	//----- nvinfo : EIATTR_KPARAM_INFO
	.align		4
.L_8853:
        /*0018*/ 	.byte	0x04, 0x17
        /*001a*/ 	.short	(.L_8855 - .L_8854)
.L_8854:
        /*001c*/ 	.word	0x00000000
        /*0020*/ 	.short	0x0002
        /*0022*/ 	.short	0x0020
        /*0024*/ 	.byte	0x00, 0xf0, 0x21, 0x00


	//----- nvinfo : EIATTR_KPARAM_INFO
	.align		4
.L_8855:
        /*0028*/ 	.byte	0x04, 0x17
        /*002a*/ 	.short	(.L_8857 - .L_8856)
.L_8856:
        /*002c*/ 	.word	0x00000000
        /*0030*/ 	.short	0x0001
        /*0032*/ 	.short	0x0010
        /*0034*/ 	.byte	0x00, 0xf0, 0x41, 0x00


	//----- nvinfo : EIATTR_KPARAM_INFO
	.align		4
.L_8857:
        /*0038*/ 	.byte	0x04, 0x17
        /*003a*/ 	.short	(.L_8859 - .L_8858)
.L_8858:
        /*003c*/ 	.word	0x00000000
        /*0040*/ 	.short	0x0000
        /*0042*/ 	.short	0x0000
        /*0044*/ 	.byte	0x00, 0xf0, 0x41, 0x00


	//----- nvinfo : EIATTR_SPARSE_MMA_MASK
	.align		4
.L_8859:
        /*0048*/ 	.byte	0x03, 0x50
        /*004a*/ 	.short	0x0000


	//----- nvinfo : EIATTR_MAXREG_COUNT
	.align		4
        /*004c*/ 	.byte	0x03, 0x1b
        /*004e*/ 	.short	0x00ff


	//----- nvinfo : EIATTR_EXTERNS
	.align		4
        /*0050*/ 	.byte	0x04, 0x0f
        /*0052*/ 	.short	(.L_8861 - .L_8860)


	//   ....[0]....
	.align		4
.L_8860:
        /*0054*/ 	.word	index@(__assertfail)


	//----- nvinfo : EIATTR_MERCURY_ISA_VERSION
	.align		4
.L_8861:
        /*0058*/ 	.byte	0x03, 0x5f
        /*005a*/ 	.short	0x0101


	//----- nvinfo : EIATTR_COOP_GROUP_MASK_REGIDS
	.align		4
        /*005c*/ 	.byte	0x04, 0x29
        /*005e*/ 	.short	(.L_8863 - .L_8862)


	//   ....[0]....
.L_8862:
        /*0060*/ 	.word	0xffffffff


	//   ....[1]....
        /*0064*/ 	.word	0xffffffff


	//   ....[2]....
        /*0068*/ 	.word	0xffffffff


	//   ....[3]....
        /*006c*/ 	.word	0xffffffff


	//   ....[4]....
        /*0070*/ 	.word	0xffffffff


	//   ....[5]....
        /*0074*/ 	.word	0xffffffff


	//   ....[6]....
        /*0078*/ 	.word	0xffffffff


	//   ....[7]....
        /*007c*/ 	.word	0xffffffff


	//   ....[8]....
        /*0080*/ 	.word	0xffffffff


	//   ....[9]....
        /*0084*/ 	.word	0xffffffff


	//   ....[10]....
        /*0088*/ 	.word	0x0500000f


	//   ....[11]....
        /*008c*/ 	.word	0x0500000f


	//   ....[12]....
        /*0090*/ 	.word	0x0500000f


	//   ....[13]....
        /*0094*/ 	.word	0x0500000f


	//   ....[14]....
        /*0098*/ 	.word	0x0500000f


	//   ....[15]....
        /*009c*/ 	.word	0x0500000f


	//   ....[16]....
        /*00a0*/ 	.word	0x0500000f


	//   ....[17]....
        /*00a4*/ 	.word	0x0500000f


	//   ....[18]....
        /*00a8*/ 	.word	0x0500000f


	//   ....[19]....
        /*00ac*/ 	.word	0x0500000f


	//----- nvinfo : EIATTR_COOP_GROUP_INSTR_OFFSETS
	.align		4
.L_8863:
        /*00b0*/ 	.byte	0x04, 0x28
        /*00b2*/ 	.short	(.L_8865 - .L_8864)


	//   ....[0]....
.L_8864:
        /*00b4*/ 	.word	0x00000f70


	//   ....[1]....
        /*00b8*/ 	.word	0x00000fb0


	//   ....[2]....
        /*00bc*/ 	.word	0x00000fd0


	//   ....[3]....
        /*00c0*/ 	.word	0x00000ff0


	//   ....[4]....
        /*00c4*/ 	.word	0x00001010


	//   ....[5]....
        /*00c8*/ 	.word	0x00001df0


	//   ....[6]....
        /*00cc*/ 	.word	0x00001e10


	//   ....[7]....
        /*00d0*/ 	.word	0x00001e30


	//   ....[8]....
        /*00d4*/ 	.word	0x00001e50


	//   ....[9]....
        /*00d8*/ 	.word	0x00001e70


	//   ....[10]....
        /*00dc*/ 	.word	0x00003c80


	//   ....[11]....
        /*00e0*/ 	.word	0x00003d20


	//   ....[12]....
        /*00e4*/ 	.word	0x00003d80


	//   ....[13]....
        /*00e8*/ 	.word	0x00003de0


	//   ....[14]....
        /*00ec*/ 	.word	0x00003e40


	//   ....[15]....
        /*00f0*/ 	.word	0x00004c70


	//   ....[16]....
        /*00f4*/ 	.word	0x00004cd0


	//   ....[17]....
        /*00f8*/ 	.word	0x00004d30


	//   ....[18]....
        /*00fc*/ 	.word	0x00004d90


	//   ....[19]....
        /*0100*/ 	.word	0x00004df0


	//----- nvinfo : EIATTR_VRC_CTA_INIT_COUNT
	.align		4
.L_8865:
        /*0104*/ 	.byte	0x02, 0x4a
	.zero		1
	.zero		1


	//----- nvinfo : EIATTR_SYSCALL_OFFSETS
	.align		4
        /*0108*/ 	.byte	0x04, 0x46
        /*010a*/ 	.short	(.L_8867 - .L_8866)


	//   ....[0]....
.L_8866:
        /*010c*/ 	.word	0x00000180


	//----- nvinfo : EIATTR_EXIT_INSTR_OFFSETS
	.align		4
.L_8867:
        /*0110*/ 	.byte	0x04, 0x1c
        /*0112*/ 	.short	(.L_8869 - .L_8868)


	//   ....[0]....
.L_8868:
        /*0114*/ 	.word	0x00000230


	//   ....[1]....
        /*0118*/ 	.word	0x00003c20


	//----- nvinfo : EIATTR_CRS_STACK_SIZE
	.align		4
.L_8869:
        /*011c*/ 	.byte	0x04, 0x1e
        /*011e*/ 	.short	(.L_8871 - .L_8870)
.L_8870:
        /*0120*/ 	.word	0x00000000


	//----- nvinfo : EIATTR_CBANK_PARAM_SIZE
	.align		4
.L_8871:
        /*0124*/ 	.byte	0x03, 0x19
        /*0126*/ 	.short	0x0030


	//----- nvinfo : EIATTR_PARAM_CBANK
	.align		4
        /*0128*/ 	.byte	0x04, 0x0a
        /*012a*/ 	.short	(.L_8873 - .L_8872)
	.align		4
.L_8872:
        /*012c*/ 	.word	index@(.nv.constant0._Z15SoftmaxWarpImplI10DirectLoadI6__halffE11DirectStoreIfS1_EfLi1ELi22ELi32ELi1ELb1EL9Algorithm0EEvT_T0_ll)
        /*0130*/ 	.short	0x0380
        /*0132*/ 	.short	0x0030


	//----- nvinfo : EIATTR_SW_WAR
	.align		4
.L_8873:
        /*0134*/ 	.byte	0x04, 0x36
        /*0136*/ 	.short	(.L_8875 - .L_8874)
.L_8874:
        /*0138*/ 	.word	0x00000008
.L_8875:


//--------------------- .nv.info._Z15SoftmaxWarpImplI10DirectLoadI6__halffE11DirectStoreIfS1_EfLi1ELi22ELi32ELi1ELb0EL9Algorithm0EEvT_T0_ll --------------------------
	.section	.nv.info._Z15SoftmaxWarpImplI10DirectLoadI6__halffE11DirectStoreIfS1_EfLi1ELi22ELi32ELi1ELb0EL9Algorithm0EEvT_T0_ll,"",@"SHT_CUDA_INFO"
	.sectionflags	@""
	.align	4


	//----- nvinfo : EIATTR_CUDA_API_VERSION
	.align		4
        /*0000*/ 	.byte	0x04, 0x37
        /*0002*/ 	.short	(.L_8877 - .L_8876)
.L_8876:
        /*0004*/ 	.word	0x00000082


	//----- nvinfo : EIATTR_KPARAM_INFO
	.align		4
.L_8877:
        /*0008*/ 	.byte	0x04, 0x17
        /*000a*/ 	.short	(.L_8879 - .L_8878)
.L_8878:
        /*000c*/ 	.word	0x00000000
        /*0010*/ 	.short	0x0003
        /*0012*/ 	.short	0x0028
        /*0014*/ 	.byte	0x00, 0xf0, 0x21, 0x00


	//----- nvinfo : EIATTR_KPARAM_INFO
	.align		4
.L_8879:
        /*0018*/ 	.byte	0x04, 0x17
        /*001a*/ 	.short	(.L_8881 - .L_8880)
.L_8880:
        /*001c*/ 	.word	0x00000000
        /*0020*/ 	.short	0x0002
        /*0022*/ 	.short	0x0020
        /*0024*/ 	.byte	0x00, 0xf0, 0x21, 0x00


	//----- nvinfo : EIATTR_KPARAM_INFO
	.align		4
.L_8881:
        /*0028*/ 	.byte	0x04, 0x17
        /*002a*/ 	.short	(.L_8883 - .L_8882)
.L_8882:
        /*002c*/ 	.word	0x00000000
        /*0030*/ 	.short	0x0001
        /*0032*/ 	.short	0x0010
        /*0034*/ 	.byte	0x00, 0xf0, 0x41, 0x00


	//----- nvinfo : EIATTR_KPARAM_INFO
	.align		4
.L_8883:
        /*0038*/ 	.byte	0x04, 0x17
        /*003a*/ 	.short	(.L_8885 - .L_8884)
.L_8884:
        /*003c*/ 	.word	0x00000000
        /*0040*/ 	.short	0x0000
        /*0042*/ 	.short	0x0000
        /*0044*/ 	.byte	0x00, 0xf0, 0x41, 0x00


	//----- nvinfo : EIATTR_SPARSE_MMA_MASK
	.align		4
.L_8885:
        /*0048*/ 	.byte	0x03, 0x50
        /*004a*/ 	.short	0x0000


	//----- nvinfo : EIATTR_MAXREG_COUNT
	.align		4
        /*004c*/ 	.byte	0x03, 0x1b
        /*004e*/ 	.short	0x00ff


	//----- nvinfo : EIATTR_EXTERNS
	.align		4
        /*0050*/ 	.byte	0x04, 0x0f
        /*0052*/ 	.short	(.L_8887 - .L_8886)


	//   ....[0]....
	.align		4
.L_8886:
        /*0054*/ 	.word	index@(__assertfail)


	//----- nvinfo : EIATTR_MERCURY_ISA_VERSION
	.align		4
.L_8887:
        /*0058*/ 	.byte	0x03, 0x5f
        /*005a*/ 	.short	0x0101


	//----- nvinfo : EIATTR_COOP_GROUP_MASK_REGIDS
	.align		4
        /*005c*/ 	.byte	0x04, 0x29
        /*005e*/ 	.short	(.L_8889 - .L_8888)


	//   ....[0]....
.L_8888:
        /*0060*/ 	.word	0xffffffff


	//   ....[1]....
        /*0064*/ 	.word	0xffffffff


	//   ....[2]....
        /*0068*/ 	.word	0xffffffff


	//   ....[3]....
        /*006c*/ 	.word	0xffffffff


	//   ....[4]....
        /*0070*/ 	.word	0xffffffff


	//   ....[5]....
        /*0074*/ 	.word	0xffffffff


	//   ....[6]....
        /*0078*/ 	.word	0xffffffff


	//   ....[7]....
        /*007c*/ 	.word	0xffffffff


	//   ....[8]....
        /*0080*/ 	.word	0xffffffff


	//   ....[9]....
        /*0084*/ 	.word	0xffffffff


	//   ....[10]....
        /*0088*/ 	.word	0x0500000f


	//   ....[11]....
        /*008c*/ 	.word	0x0500000f


	//   ....[12]....
        /*0090*/ 	.word	0x0500000f


	//   ....[13]....
        /*0094*/ 	.word	0x0500000f


	//   ....[14]....
        /*0098*/ 	.word	0x0500000f


	//   ....[15]....
        /*009c*/ 	.word	0x0500000f


	//   ....[16]....
        /*00a0*/ 	.word	0x0500000f


	//   ....[17]....
        /*00a4*/ 	.word	0x0500000f


	//   ....[18]....
        /*00a8*/ 	.word	0x0500000f


	//   ....[19]....
        /*00ac*/ 	.word	0x0500000f


	//----- nvinfo : EIATTR_COOP_GROUP_INSTR_OFFSETS
	.align		4
.L_8889:
        /*00b0*/ 	.byte	0x04, 0x28
        /*00b2*/ 	.short	(.L_8891 - .L_8890)


	//   ....[0]....
.L_8890:
        /*00b4*/ 	.word	0x00000760


	//   ....[1]....
        /*00b8*/ 	.word	0x00000790


	//   ....[2]....
        /*00bc*/ 	.word	0x000007b0


	//   ....[3]....
        /*00c0*/ 	.word	0x000007d0


	//   ....[4]....
        /*00c4*/ 	.word	0x000007f0


	//   ....[5]....
        /*00c8*/ 	.word	0x000015e0


	//   ....[6]....
        /*00cc*/ 	.word	0x00001600


	//   ....[7]....
        /*00d0*/ 	.word	0x00001620


	//   ....[8]....
        /*00d4*/ 	.word	0x00001640


	//   ....[9]....
        /*00d8*/ 	.word	0x00001660


	//   ....[10]....
        /*00dc*/ 	.word	0x00002fb0


	//   ....[11]....
        /*00e0*/ 	.word	0x00003040


	//   ....[12]....
        /*00e4*/ 	.word	0x000030a0


	//   ....[13]....
        /*00e8*/ 	.word	0x00003100


	//   ....[14]....
        /*00ec*/ 	.word	0x00003160


	//   ....[15]....
        /*00f0*/ 	.word	0x00003fa0


	//   ....[16]....
        /*00f4*/ 	.word	0x00004000


	//   ....[17]....
        /*00f8*/ 	.word	0x00004060


	//   ....[18]....
        /*00fc*/ 	.word	0x000040c0


	//   ....[19]....
        /*0100*/ 	.word	0x00004120


	//----- nvinfo : EIATTR_VRC_CTA_INIT_COUNT
	.align		4
.L_8891:
        /*0104*/ 	.byte	0x02, 0x4a
	.zero		1
	.zero		1


	//----- nvinfo : EIATTR_SYSCALL_OFFSETS
	.align		4
        /*0108*/ 	.byte	0x04, 0x46
        /*010a*/ 	.short	(.L_8893 - .L_8892)


	//   ....[0]....
.L_8892:
        /*010c*/ 	.word	0x00000170


	//----- nvinfo : EIATTR_EXIT_INSTR_OFFSETS
	.align		4
.L_8893:
        /*0110*/ 	.byte	0x04, 0x1c
        /*0112*/ 	.short	(.L_8895 - .L_8894)


	//   ....[0]....
.L_8894:
        /*0114*/ 	.word	0x00000220


	//   ....[1]....
        /*0118*/ 	.word	0x00002f50


	//----- nvinfo : EIATTR_CRS_STACK_SIZE
	.align		4
.L_8895:
        /*011c*/ 	.byte	0x04, 0x1e
        /*011e*/ 	.short	(.L_8897 - .L_8896)
.L_8896:
        /*0120*/ 	.word	0x00000000


	//----- nvinfo : EIATTR_CBANK_PARAM_SIZE
	.align		4
.L_8897:
        /*0124*/ 	.byte	0x03, 0x19
        /*0126*/ 	.short	0x0030


	//----- nvinfo : EIATTR_PARAM_CBANK
	.align		4
        /*0128*/ 	.byte	0x04, 0x0a
        /*012a*/ 	.short	(.L_8899 - .L_8898)
	.align		4
.L_8898:
        /*012c*/ 	.word	index@(.nv.constant0._Z15SoftmaxWarpImplI10DirectLoadI6__halffE11DirectStoreIfS1_EfLi1ELi22ELi32ELi1ELb0EL9Algorithm0EEvT_T0_ll)
        /*0130*/ 	.short	0x0380
        /*0132*/ 	.short	0x0030


	//----- nvinfo : EIATTR_SW_WAR
	.align		4
.L_8899:
        /*0134*/ 	.byte	0x04, 0x36
        /*0136*/ 	.short	(.L_8901 - .L_8900)
.L_8900:
        /*0138*/ 	.word	0x00000008
.L_8901:


//--------------------- .nv.info._Z15SoftmaxWarpImplI10DirectLoadI6__halffE11DirectStoreIfS1_EfLi1ELi21ELi32ELi1ELb1EL9Algorithm0EEvT_T0_ll --------------------------
	.section	.nv.info._Z15SoftmaxWarpImplI10DirectLoadI6__halffE11DirectStoreIfS1_EfLi1ELi21ELi32ELi1ELb1EL9Algorithm0EEvT_T0_ll,"",@"SHT_CUDA_INFO"
	.sectionflags	@""
	.align	4


	//----- nvinfo : EIATTR_CUDA_API_VERSION
	.align		4
        /*0000*/ 	.byte	0x04, 0x37
        /*0002*/ 	.short	(.L_8903 - .L_8902)
.L_8902:
        /*0004*/ 	.word	0x00000082


	//----- nvinfo : EIATTR_KPARAM_INFO
	.align		4
.L_8903:
        /*0008*/ 	.byte	0x04, 0x17
        /*000a*/ 	.short	(.L_8905 - .L_8904)
.L_8904:
        /*000c*/ 	.word	0x00000000
        /*0010*/ 	.short	0x0003
        /*0012*/ 	.short	0x0028
        /*0014*/ 	.byte	0x00, 0xf0, 0x21, 0x00


	//----- nvinfo : EIATTR_KPARAM_INFO
	.align		4
.L_8905:
        /*0018*/ 	.byte	0x04, 0x17
        /*001a*/ 	.short	(.L_8907 - .L_8906)
.L_8906:
        /*001c*/ 	.word	0x00000000
        /*0020*/ 	.short	0x0002
        /*0022*/ 	.short	0x0020
        /*0024*/ 	.byte	0x00, 0xf0, 0x21, 0x00


	//----- nvinfo : EIATTR_KPARAM_INFO
	.align		4
.L_8907:
        /*0028*/ 	.byte	0x04, 0x17
        /*002a*/ 	.short	(.L_8909 - .L_8908)
.L_8908:
        /*002c*/ 	.word	0x00000000
        /*0030*/ 	.short	0x0001
        /*0032*/ 	.short	0x0010
        /*0034*/ 	.byte	0x00, 0xf0, 0x41, 0x00


	//----- nvinfo : EIATTR_KPARAM_INFO
	.align		4
.L_8909:
        /*0038*/ 	.byte	0x04, 0x17
        /*003a*/ 	.short	(.L_8911 - .L_8910)
.L_8910:
        /*003c*/ 	.word	0x00000000
        /*0040*/ 	.short	0x0000
        /*0042*/ 	.short	0x0000
        /*0044*/ 	.byte	0x00, 0xf0, 0x41, 0x00


	//----- nvinfo : EIATTR_SPARSE_MMA_MASK
	.align		4
.L_8911:
        /*0048*/ 	.byte	0x03, 0x50
        /*004a*/ 	.short	0x0000


	//----- nvinfo : EIATTR_MAXREG_COUNT
	.align		4
        /*004c*/ 	.byte	0x03, 0x1b
        /*004e*/ 	.short	0x00ff


	//----- nvinfo : EIATTR_EXTERNS
	.align		4
        /*0050*/ 	.byte	0x04, 0x0f
        /*0052*/ 	.short	(.L_8913 - .L_8912)


	//   ....[0]....
	.align		4
.L_8912:
        /*0054*/ 	.word	index@(__assertfail)


	//----- nvinfo : EIATTR_MERCURY_ISA_VERSION
	.align		4
.L_8913:
        /*0058*/ 	.byte	0x03, 0x5f
        /*005a*/ 	.short	0x0101


	//----- nvinfo : EIATTR_COOP_GROUP_MASK_REGIDS
	.align		4
        /*005c*/ 	.byte	0x04, 0x29
        /*005e*/ 	.short	(.L_8915 - .L_8914)


	//   ....[0]....
.L_8914:
        /*0060*/ 	.word	0xffffffff


	//   ....[1]....
        /*0064*/ 	.word	0xffffffff


	//   ....[2]....
        /*0068*/ 	.word	0xffffffff


	//   ....[3]....
        /*006c*/ 	.word	0xffffffff


	//   ....[4]....
        /*0070*/ 	.word	0xffffffff


	//   ....[5]....
        /*0074*/ 	.word	0xffffffff


	//   ....[6]....
        /*0078*/ 	.word	0xffffffff


	//   ....[7]....
        /*007c*/ 	.word	0xffffffff


	//   ....[8]....
        /*0080*/ 	.word	0xffffffff


	//   ....[9]....
        /*0084*/ 	.word	0xffffffff


	//   ....[10]....
        /*0088*/ 	.word	0x0500000f


	//   ....[11]....
        /*008c*/ 	.word	0x0500000f


	//   ....[12]....
        /*0090*/ 	.word	0x0500000f


	//   ....[13]....
        /*0094*/ 	.word	0x0500000f


	//   ....[14]....
        /*0098*/ 	.word	0x0500000f


	//   ....[15]....
        /*009c*/ 	.word	0x0500000f


	//   ....[16]....
        /*00a0*/ 	.word	0x0500000f


	//   ....[17]....
        /*00a4*/ 	.word	0x0500000f


	//   ....[18]....
        /*00a8*/ 	.word	0x0500000f


	//   ....[19]....
        /*00ac*/ 	.word	0x0500000f


	//----- nvinfo : EIATTR_COOP_GROUP_INSTR_OFFSETS
	.align		4
.L_8915:
        /*00b0*/ 	.byte	0x04, 0x28
        /*00b2*/ 	.short	(.L_8917 - .L_8916)


	//   ....[0]....
.L_8916:
        /*00b4*/ 	.word	0x00000ee0


	//   ....[1]....
        /*00b8*/ 	.word	0x00000f20


	//   ....[2]....
        /*00bc*/ 	.word	0x00000f40


	//   ....[3]....
        /*00c0*/ 	.word	0x00000f60


	//   ....[4]....
        /*00c4*/ 	.word	0x00000f80


	//   ....[5]....
        /*00c8*/ 	.word	0x00001cc0


	//   ....[6]....
        /*00cc*/ 	.word	0x00001ce0


	//   ....[7]....
        /*00d0*/ 	.word	0x00001d00


	//   ....[8]....
        /*00d4*/ 	.word	0x00001d20


	//   ....[9]....
        /*00d8*/ 	.word	0x00001d40


	//   ....[10]....
        /*00dc*/ 	.word	0x000039f0


	//   ....[11]....
        /*00e0*/ 	.word	0x00003a70


	//   ....[12]....
        /*00e4*/ 	.word	0x00003ad0


	//   ....[13]....
        /*00e8*/ 	.word	0x00003b30


	//   ....[14]....
        /*00ec*/ 	.word	0x00003b90


	//   ....[15]....
        /*00f0*/ 	.word	0x00004940


	//   ....[16]....
        /*00f4*/ 	.word	0x000049a0


	//   ....[17]....
        /*00f8*/ 	.word	0x00004a00


	//   ....[18]....
        /*00fc*/ 	.word	0x00004a60


	//   ....[19]....
        /*0100*/ 	.word	0x00004ac0


	//----- nvinfo : EIATTR_VRC_CTA_INIT_COUNT
	.align		4
.L_8917:
        /*0104*/ 	.byte	0x02, 0x4a
	.zero		1
	.zero		1


	//----- nvinfo : EIATTR_SYSCALL_OFFSETS
	.align		4
        /*0108*/ 	.byte	0x04, 0x46
        /*010a*/ 	.short	(.L_8919 - .L_8918)


	//   ....[0]....
.L_8918:
        /*010c*/ 	.word	0x00000180


	//----- nvinfo : EIATTR_EXIT_INSTR_OFFSETS
	.align		4
.L_8919:
        /*0110*/ 	.byte	0x04, 0x1c
        /*0112*/ 	.short	(.L_8921 - .L_8920)


	//   ....[0]....
.L_8920:
        /*0114*/ 	.word	0x00000230


	//   ....[1]....
        /*0118*/ 	.word	0x00003990


	//----- nvinfo : EIATTR_CRS_STACK_SIZE
	.align		4
.L_8921:
        /*011c*/ 	.byte	0x04, 0x1e
        /*011e*/ 	.short	(.L_8923 - .L_8922)
.L_8922:
        /*0120*/ 	.word	0x00000000


	//----- nvinfo : EIATTR_CBANK_PARAM_SIZE
	.align		4
.L_8923:
        /*0124*/ 	.byte	0x03, 0x19
        /*0126*/ 	.short	0x0030


	//----- nvinfo : EIATTR_PARAM_CBANK
	.align		4
        /*0128*/ 	.byte	0x04, 0x0a
        /*012a*/ 	.short	(.L_8925 - .L_8924)
	.align		4
.L_8924:
        /*012c*/ 	.word	index@(.nv.constant0._Z15SoftmaxWarpImplI10DirectLoadI6__halffE11DirectStoreIfS1_EfLi1ELi21ELi32ELi1ELb1EL9Algorithm0EEvT_T0_ll)
        /*0130*/ 	.short	0x0380
        /*0132*/ 	.short	0x0030


	//----- nvinfo : EIATTR_SW_WAR
	.align		4
.L_8925:
        /*0134*/ 	.byte	0x04, 0x36
        /*0136*/ 	.short	(.L_8927 - .L_8926)
.L_8926:
        /*0138*/ 	.word	0x00000008
.L_8927:


//--------------------- .nv.info._Z15SoftmaxWarpImplI10DirectLoadI6__halffE11DirectStoreIfS1_EfLi1ELi21ELi32ELi1ELb0EL9Algorithm0EEvT_T0_ll --------------------------
	.section	.nv.info._Z15SoftmaxWarpImplI10DirectLoadI6__halffE11DirectStoreIfS1_EfLi1ELi21ELi32ELi1ELb0EL9Algorithm0EEvT_T0_ll,"",@"SHT_CUDA_INFO"
	.sectionflags	@""
	.align	4


	//----- nvinfo : EIATTR_CUDA_API_VERSION
	.align		4
        /*0000*/ 	.byte	0x04, 0x37
        /*0002*/ 	.short	(.L_8929 - .L_8928)
.L_8928:
        /*0004*/ 	.word	0x00000082


	//----- nvinfo : EIATTR_KPARAM_INFO
	.align		4
.L_8929:
        /*0008*/ 	.byte	0x04, 0x17
        /*000a*/ 	.short	(.L_8931 - .L_8930)
.L_8930:
        /*000c*/ 	.word	0x00000000
        /*0010*/ 	.short	0x0003
        /*0012*/ 	.short	0x0028
        /*0014*/ 	.byte	0x00, 0xf0, 0x21, 0x00


	//----- nvinfo : EIATTR_KPARAM_INFO
	.align		4
.L_8931:
        /*0018*/ 	.byte	0x04, 0x17
        /*001a*/ 	.short	(.L_8933 - .L_8932)
.L_8932:
        /*001c*/ 	.word	0x00000000
        /*0020*/ 	.short	0x0002
        /*0022*/ 	.short	0x0020
        /*0024*/ 	.byte	0x00, 0xf0, 0x21, 0x00


	//----- nvinfo : EIATTR_KPARAM_INFO
	.align		4
.L_8933:
        /*0028*/ 	.byte	0x04, 0x17
        /*002a*/ 	.short	(.L_8935 - .L_8934)
.L_8934:
        /*002c*/ 	.word	0x00000000
        /*0030*/ 	.short	0x0001
        /*0032*/ 	.short	0x0010
        /*0034*/ 	.byte	0x00, 0xf0, 0x41, 0x00


	//----- nvinfo : EIATTR_KPARAM_INFO
	.align		4
.L_8935:
        /*0038*/ 	.byte	0x04, 0x17
        /*003a*/ 	.short	(.L_8937 - .L_8936)
.L_8936:
        /*003c*/ 	.word	0x00000000
        /*0040*/ 	.short	0x0000
        /*0042*/ 	.short	0x0000
        /*0044*/ 	.byte	0x00, 0xf0, 0x41, 0x00


	//----- nvinfo : EIATTR_SPARSE_MMA_MASK
	.align		4
.L_8937:
        /*0048*/ 	.byte	0x03, 0x50
        /*004a*/ 	.short	0x0000


	//----- nvinfo : EIATTR_MAXREG_COUNT
	.align		4
        /*004c*/ 	.byte	0x03, 0x1b
        /*004e*/ 	.short	0x00ff


	//----- nvinfo : EIATTR_EXTERNS
	.align		4
        /*0050*/ 	.byte	0x04, 0x0f
        /*0052*/ 	.short	(.L_8939 - .L_8938)


	//   ....[0]....
	.align		4
.L_8938:
        /*0054*/ 	.word	index@(__assertfail)


	//----- nvinfo : EIATTR_MERCURY_ISA_VERSION
	.align		4
.L_8939:
        /*0058*/ 	.byte	0x03, 0x5f
        /*005a*/ 	.short	0x0101


	//----- nvinfo : EIATTR_COOP_GROUP_MASK_REGIDS
	.align		4
        /*005c*/ 	.byte	0x04, 0x29
        /*005e*/ 	.short	(.L_8941 - .L_8940)


	//   ....[0]....
.L_8940:
        /*0060*/ 	.word	0xffffffff


	//   ....[1]....
        /*0064*/ 	.word	0xffffffff


	//   ....[2]....
        /*0068*/ 	.word	0xffffffff


	//   ....[3]....
        /*006c*/ 	.word	0xffffffff


	//   ....[4]....
        /*0070*/ 	.word	0xffffffff


	//   ....[5]....
        /*0074*/ 	.word	0xffffffff


	//   ....[6]....
        /*0078*/ 	.word	0xffffffff


	//   ....[7]....
        /*007c*/ 	.word	0xffffffff


	//   ....[8]....
        /*0080*/ 	.word	0xffffffff


	//   ....[9]....
        /*0084*/ 	.word	0xffffffff


	//   ....[10]....
        /*0088*/ 	.word	0x0500000f


	//   ....[11]....
        /*008c*/ 	.word	0x0500000f


	//   ....[12]....
        /*0090*/ 	.word	0x0500000f


	//   ....[13]....
        /*0094*/ 	.word	0x0500000f


	//   ....[14]....
        /*0098*/ 	.word	0x0500000f


	//   ....[15]....
        /*009c*/ 	.word	0x0500000f


	//   ....[16]....
        /*00a0*/ 	.word	0x0500000f


	//   ....[17]....
        /*00a4*/ 	.word	0x0500000f


	//   ....[18]....
        /*00a8*/ 	.word	0x0500000f


	//   ....[19]....
        /*00ac*/ 	.word	0x0500000f


	//----- nvinfo : EIATTR_COOP_GROUP_INSTR_OFFSETS
	.align		4
.L_8941:
        /*00b0*/ 	.byte	0x04, 0x28
        /*00b2*/ 	.short	(.L_8943 - .L_8942)


	//   ....[0]....
.L_8942:
        /*00b4*/ 	.word	0x00000730


	//   ....[1]....
        /*00b8*/ 	.word	0x00000770


	//   ....[2]....
        /*00bc*/ 	.word	0x00000790


	//   ....[3]....
        /*00c0*/ 	.word	0x000007b0


	//   ....[4]....
        /*00c4*/ 	.word	0x000007d0


	//   ....[5]....
        /*00c8*/ 	.word	0x00001510


	//   ....[6]....
        /*00cc*/ 	.word	0x00001530


	//   ....[7]....
        /*00d0*/ 	.word	0x00001550


	//   ....[8]....
        /*00d4*/ 	.word	0x00001570


	//   ....[9]....
        /*00d8*/ 	.word	0x00001590


	//   ....[10]....
        /*00dc*/ 	.word	0x00002dd0


	//   ....[11]....
        /*00e0*/ 	.word	0x00002e60


	//   ....[12]....
        /*00e4*/ 	.word	0x00002ec0


	//   ....[13]....
        /*00e8*/ 	.word	0x00002f20


	//   ....[14]....
        /*00ec*/ 	.word	0x00002f80


	//   ....[15]....
        /*00f0*/ 	.word	0x00003d20


	//   ....[16]....
        /*00f4*/ 	.word	0x00003d80


	//   ....[17]....
        /*00f8*/ 	.word	0x00003de0


	//   ....[18]....
        /*00fc*/ 	.word	0x00003e40


	//   ....[19]....
        /*0100*/ 	.word	0x00003ea0


	//----- nvinfo : EIATTR_VRC_CTA_INIT_COUNT
	.align		4
.L_8943:
        /*0104*/ 	.byte	0x02, 0x4a
	.zero		1
	.zero		1


	//----- nvinfo : EIATTR_SYSCALL_OFFSETS
	.align		4
        /*0108*/ 	.byte	0x04, 0x46
        /*010a*/ 	.short	(.L_8945 - .L_8944)


	//   ....[0]....
.L_8944:
        /*010c*/ 	.word	0x00000170


	//----- nvinfo : EIATTR_EXIT_INSTR_OFFSETS
	.align		4
.L_8945:
        /*0110*/ 	.byte	0x04, 0x1c
        /*0112*/ 	.short	(.L_8947 - .L_8946)


	//   ....[0]....
.L_8946:
        /*0114*/ 	.word	0x00000220


	//   ....[1]....
        /*0118*/ 	.word	0x00002d70


	//----- nvinfo : EIATTR_CRS_STACK_SIZE
	.align		4
.L_8947:
        /*011c*/ 	.byte	0x04, 0x1e
        /*011e*/ 	.short	(.L_8949 - .L_8948)
.L_8948:
        /*0120*/ 	.word	0x00000000


	//----- nvinfo : EIATTR_CBANK_PARAM_SIZE
	.align		4
.L_8949:
        /*0124*/ 	.byte	0x03, 0x19
        /*0126*/ 	.short	0x0030


	//----- nvinfo : EIATTR_PARAM_CBANK
	.align		4
        /*0128*/ 	.byte	0x04, 0x0a
        /*012a*/ 	.short	(.L_8951 - .L_8950)
	.align		4
.L_8950:
        /*012c*/ 	.word	index@(.nv.constant0._Z15SoftmaxWarpImplI10DirectLoadI6__halffE11DirectStoreIfS1_EfLi1ELi21ELi32ELi1ELb0EL9Algorithm0EEvT_T0_ll)
        /*0130*/ 	.short	0x0380
        /*0132*/ 	.short	0x0030


	//----- nvinfo : EIATTR_SW_WAR
	.align		4
.L_8951:
        /*0134*/ 	.byte	0x04, 0x36
        /*0136*/ 	.short	(.L_8953 - .L_8952)
.L_8952:
        /*0138*/ 	.word	0x00000008
.L_8953:


//--------------------- .nv.info._Z15SoftmaxWarpImplI10DirectLoadI6__halffE11DirectStoreIfS1_EfLi1ELi20ELi32ELi1ELb1EL9Algorithm0EEvT_T0_ll --------------------------
	.section	.nv.info._Z15SoftmaxWarpImplI10DirectLoadI6__halffE11DirectStoreIfS1_EfLi1ELi20ELi32ELi1ELb1EL9Algorithm0EEvT_T0_ll,"",@"SHT_CUDA_INFO"
	.sectionflags	@""
	.align	4


	//----- nvinfo : EIATTR_CUDA_API_VERSION
	.align		4
        /*0000*/ 	.byte	0x04, 0x37
        /*0002*/ 	.short	(.L_8955 - .L_8954)
.L_8954:
        /*0004*/ 	.word	0x00000082


	//----- nvinfo : EIATTR_KPARAM_INFO
	.align		4
.L_8955:
        /*0008*/ 	.byte	0x04, 0x17
        /*000a*/ 	.short	(.L_8957 - .L_8956)
.L_8956:
        /*000c*/ 	.word	0x00000000
        /*0010*/ 	.short	0x0003
        /*0012*/ 	.short	0x0028
        /*0014*/ 	.byte	0x00, 0xf0, 0x21, 0x00


	//----- nvinfo : EIATTR_KPARAM_INFO
	.align		4
.L_8957:
        /*0018*/ 	.byte	0x04, 0x17
        /*001a*/ 	.short	(.L_8959 - .L_8958)
.L_8958:
        /*001c*/ 	.word	0x00000000
        /*0020*/ 	.short	0x0002
        /*0022*/ 	.short	0x0020
        /*0024*/ 	.byte	0x00, 0xf0, 0x21, 0x00


	//----- nvinfo : EIATTR_KPARAM_INFO
	.align		4
.L_8959:
        /*0028*/ 	.byte	0x04, 0x17
        /*002a*/ 	.short	(.L_8961 - .L_8960)
.L_8960:
        /*002c*/ 	.word	0x00000000
        /*0030*/ 	.short	0x0001
        /*0032*/ 	.short	0x0010
        /*0034*/ 	.byte	0x00, 0xf0, 0x41, 0x00


	//----- nvinfo : EIATTR_KPARAM_INFO
	.align		4
.L_8961:
        /*0038*/ 	.byte	0x04, 0x17
        /*003a*/ 	.short	(.L_8963 - .L_8962)
.L_8962:
        /*003c*/ 	.word	0x00000000
        /*0040*/ 	.short	0x0000
        /*0042*/ 	.short	0x0000
        /*0044*/ 	.byte	0x00, 0xf0, 0x41, 0x00


	//----- nvinfo : EIATTR_SPARSE_MMA_MASK
	.align		4
.L_8963:
        /*0048*/ 	.byte	0x03, 0x50
        /*004a*/ 	.short	0x0000


	//----- nvinfo : EIATTR_MAXREG_COUNT
	.align		4
        /*004c*/ 	.byte	0x03, 0x1b
        /*004e*/ 	.short	0x00ff


	//----- nvinfo : EIATTR_EXTERNS
	.align		4
        /*0050*/ 	.byte	0x04, 0x0f
        /*0052*/ 	.short	(.L_8965 - .L_8964)


	//   ....[0]....
	.align		4
.L_8964:
        /*0054*/ 	.word	index@(__assertfail)


	//----- nvinfo : EIATTR_MERCURY_ISA_VERSION
	.align		4
.L_8965:
        /*0058*/ 	.byte	0x03, 0x5f
        /*005a*/ 	.short	0x0101


	//----- nvinfo : EIATTR_COOP_GROUP_MASK_REGIDS
	.align		4
        /*005c*/ 	.byte	0x04, 0x29
        /*005e*/ 	.short	(.L_8967 - .L_8966)


	//   ....[0]....
.L_8966:
        /*0060*/ 	.word	0xffffffff


	//   ....[1]....
        /*0064*/ 	.word	0xffffffff


	//   ....[2]....
        /*0068*/ 	.word	0xffffffff


	//   ....[3]....
        /*006c*/ 	.word	0xffffffff


	//   ....[4]....
        /*0070*/ 	.word	0xffffffff


	//   ....[5]....
        /*0074*/ 	.word	0xffffffff


	//   ....[6]....
        /*0078*/ 	.word	0xffffffff


	//   ....[7]....
        /*007c*/ 	.word	0xffffffff


	//   ....[8]....
        /*0080*/ 	.word	0xffffffff


	//   ....[9]....
        /*0084*/ 	.word	0xffffffff


	//   ....[10]....
        /*0088*/ 	.word	0x0500000f


	//   ....[11]....
        /*008c*/ 	.word	0x0500000f


	//   ....[12]....
        /*0090*/ 	.word	0x0500000f


	//   ....[13]....
        /*0094*/ 	.word	0x0500000f


	//   ....[14]....
        /*0098*/ 	.word	0x0500000f


	//   ....[15]....
        /*009c*/ 	.word	0x0500000f


	//   ....[16]....
        /*00a0*/ 	.word	0x0500000f


	//   ....[17]....
        /*00a4*/ 	.word	0x0500000f


	//   ....[18]....
        /*00a8*/ 	.word	0x0500000f


	//   ....[19]....
        /*00ac*/ 	.word	0x0500000f


	//----- nvinfo : EIATTR_COOP_GROUP_INSTR_OFFSETS
	.align		4
.L_8967:
        /*00b0*/ 	.byte	0x04, 0x28
        /*00b2*/ 	.short	(.L_8969 - .L_8968)


	//   ....[0]....
.L_8968:
        /*00b4*/ 	.word	0x00000e50


	//   ....[1]....
        /*00b8*/ 	.word	0x00000e90


	//   ....[2]....
        /*00bc*/ 	.word	0x00000eb0


	//   ....[3]....
        /*00c0*/ 	.word	0x00000ed0


	//   ....[4]....
        /*00c4*/ 	.word	0x00000ef0


	//   ....[5]....
        /*00c8*/ 	.word	0x00001b90


	//   ....[6]....
        /*00cc*/ 	.word	0x00001bb0


	//   ....[7]....
        /*00d0*/ 	.word	0x00001bd0


	//   ....[8]....
        /*00d4*/ 	.word	0x00001bf0


	//   ....[9]....
        /*00d8*/ 	.word	0x00001c10


	//   ....[10]....
        /*00dc*/ 	.word	0x00003640


	//   ....[11]....
        /*00e0*/ 	.word	0x000036c0


	//   ....[12]....
        /*00e4*/ 	.word	0x00003720


	//   ....[13]....
        /*00e8*/ 	.word	0x00003780


	//   ....[14]....
        /*00ec*/ 	.word	0x000037e0


	//   ....[15]....
        /*00f0*/ 	.word	0x000044f0


	//   ....[16]....
        /*00f4*/ 	.word	0x00004550


	//   ....[17]....
        /*00f8*/ 	.word	0x000045b0


	//   ....[18]....
        /*00fc*/ 	.word	0x00004610


	//   ....[19]....
        /*0100*/ 	.word	0x00004670


	//----- nvinfo : EIATTR_VRC_CTA_INIT_COUNT
	.align		4
.L_8969:
        /*0104*/ 	.byte	0x02, 0x4a
	.zero		1
	.zero		1


	//----- nvinfo : EIATTR_SYSCALL_OFFSETS
	.align		4
        /*0108*/ 	.byte	0x04, 0x46
        /*010a*/ 	.short	(.L_8971 - .L_8970)


	//   ....[0]....
.L_8970:
        /*010c*/ 	.word	0x00000180


	//----- nvinfo : EIATTR_EXIT_INSTR_OFFSETS
	.align		4
.L_8971:
        /*0110*/ 	.byte	0x04, 0x1c
        /*0112*/ 	.short	(.L_8973 - .L_8972)


	//   ....[0]....
.L_8972:
        /*0114*/ 	.word	0x00000210


	//   ....[1]....
        /*0118*/ 	.word	0x000035e0


	//----- nvinfo : EIATTR_CRS_STACK_SIZE
	.align		4
.L_8973:
        /*011c*/ 	.byte	0x04, 0x1e
        /*011e*/ 	.short	(.L_8975 - .L_8974)
.L_8974:
        /*0120*/ 	.word	0x00000000


	//----- nvinfo : EIATTR_CBANK_PARAM_SIZE
	.align		4
.L_8975:
        /*0124*/ 	.byte	0x03, 0x19
        /*0126*/ 	.short	0x0030


	//----- nvinfo : EIATTR_PARAM_CBANK
	.align		4
        /*0128*/ 	.byte	0x04, 0x0a
        /*012a*/ 	.short	(.L_8977 - .L_8976)
	.align		4
.L_8976:
        /*012c*/ 	.word	index@(.nv.constant0._Z15SoftmaxWarpImplI10DirectLoadI6__halffE11DirectStoreIfS1_EfLi1ELi20ELi32ELi1ELb1EL9Algorithm0EEvT_T0_ll)
        /*0130*/ 	.short	0x0380
        /*0132*/ 	.short	0x0030


	//----- nvinfo : EIATTR_SW_WAR
	.align		4
.L_8977:
        /*0134*/ 	.byte	0x04, 0x36
        /*0136*/ 	.short	(.L_8979 - .L_8978)
.L_8978:
        /*0138*/ 	.word	0x00000008
.L_8979:


//--------------------- .nv.info._Z15SoftmaxWarpImplI10DirectLoadI6__halffE11DirectStoreIfS1_EfLi1ELi20ELi32ELi1ELb0EL9Algorithm0EEvT_T0_ll --------------------------
	.section	.nv.info._Z15SoftmaxWarpImplI10DirectLoadI6__halffE11DirectStoreIfS1_EfLi1ELi20ELi32ELi1ELb0EL9Algorithm0EEvT_T0_ll,"",@"SHT_CUDA_INFO"
	.sectionflags	@""
	.align	4


	//----- nvinfo : EIATTR_CUDA_API_VERSION
	.align		4
        /*0000*/ 	.byte	0x04, 0x37
        /*0002*/ 	.short	(.L_8981 - .L_8980)
.L_8980:
        /*0004*/ 	.word	0x00000082


	//----- nvinfo : EIATTR_KPARAM_INFO
	.align		4
.L_8981:
        /*0008*/ 	.byte	0x04, 0x17
        /*000a*/ 	.short	(.L_8983 - .L_8982)
.L_8982:
        /*000c*/ 	.word	0x00000000
        /*0010*/ 	.short	0x0003
        /*0012*/ 	.short	0x0028
        /*0014*/ 	.byte	0x00, 0xf0, 0x21, 0x00


	//----- nvinfo : EIATTR_KPARAM_INFO
	.align		4
.L_8983:
        /*0018*/ 	.byte	0x04, 0x17
        /*001a*/ 	.short	(.L_8985 - .L_8984)
.L_8984:
        /*001c*/ 	.word	0x00000000
        /*0020*/ 	.short	0x0002
        /*0022*/ 	.short	0x0020
        /*0024*/ 	.byte	0x00, 0xf0, 0x21, 0x00


	//----- nvinfo : EIATTR_KPARAM_INFO
	.align		4
.L_8985:
        /*0028*/ 	.byte	0x04, 0x17
        /*002a*/ 	.short	(.L_8987 - .L_8986)
.L_8986:
        /*002c*/ 	.word	0x00000000
        /*0030*/ 	.short	0x0001
        /*0032*/ 	.short	0x0010
        /*0034*/ 	.byte	0x00, 0xf0, 0x41, 0x00


	//----- nvinfo : EIATTR_KPARAM_INFO
	.align		4
.L_8987:
        /*0038*/ 	.byte	0x04, 0x17
        /*003a*/ 	.short	(.L_8989 - .L_8988)
.L_8988:
        /*003c*/ 	.word	0x00000000
        /*0040*/ 	.short	0x0000
        /*0042*/ 	.short	0x0000
        /*0044*/ 	.byte	0x00, 0xf0, 0x41, 0x00


	//----- nvinfo : EIATTR_SPARSE_MMA_MASK
	.align		4
.L_8989:
        /*0048*/ 	.byte	0x03, 0x50
        /*004a*/ 	.short	0x0000


	//----- nvinfo : EIATTR_MAXREG_COUNT
	.align		4
        /*004c*/ 	.byte	0x03, 0x1b
        /*004e*/ 	.short	0x00ff


	//----- nvinfo : EIATTR_EXTERNS
	.align		4
        /*0050*/ 	.byte	0x04, 0x0f
        /*0052*/ 	.short	(.L_8991 - .L_8990)


	//   ....[0]....
	.align		4
.L_8990:
        /*0054*/ 	.word	index@(__assertfail)


	//----- nvinfo : EIATTR_MERCURY_ISA_VERSION
	.align		4
.L_8991:
        /*0058*/ 	.byte	0x03, 0x5f
        /*005a*/ 	.short	0x0101


	//----- nvinfo : EIATTR_COOP_GROUP_MASK_REGIDS
	.align		4
        /*005c*/ 	.byte	0x04, 0x29
        /*005e*/ 	.short	(.L_8993 - .L_8992)


	//   ....[0]....
.L_8992:
        /*0060*/ 	.word	0xffffffff


	//   ....[1]....
        /*0064*/ 	.word	0xffffffff


	//   ....[2]....
        /*0068*/ 	.word	0xffffffff


	//   ....[3]....
        /*006c*/ 	.word	0xffffffff


	//   ....[4]....
        /*0070*/ 	.word	0xffffffff


	//   ....[5]....
        /*0074*/ 	.word	0xffffffff


	//   ....[6]....
        /*0078*/ 	.word	0xffffffff


	//   ....[7]....
        /*007c*/ 	.word	0xffffffff


	//   ....[8]....
        /*0080*/ 	.word	0xffffffff


	//   ....[9]....
        /*0084*/ 	.word	0xffffffff


	//   ....[10]....
        /*0088*/ 	.word	0x0500000f


	//   ....[11]....
        /*008c*/ 	.word	0x0500000f


	//   ....[12]....
        /*0090*/ 	.word	0x0500000f


	//   ....[13]....
        /*0094*/ 	.word	0x0500000f


	//   ....[14]....
        /*0098*/ 	.word	0x0500000f


	//   ....[15]....
        /*009c*/ 	.word	0x0500000f


	//   ....[16]....
        /*00a0*/ 	.word	0x0500000f


	//   ....[17]....
        /*00a4*/ 	.word	0x0500000f


	//   ....[18]....
        /*00a8*/ 	.word	0x0500000f


	//   ....[19]....
        /*00ac*/ 	.word	0x0500000f


	//----- nvinfo : EIATTR_COOP_GROUP_INSTR_OFFSETS
	.align		4
.L_8993:
        /*00b0*/ 	.byte	0x04, 0x28
        /*00b2*/ 	.short	(.L_8995 - .L_8994)


	//   ....[0]....
.L_8994:
        /*00b4*/ 	.word	0x00000710


	//   ....[1]....
        /*00b8*/ 	.word	0x00000750


	//   ....[2]....
        /*00bc*/ 	.word	0x00000770


	//   ....[3]....
        /*00c0*/ 	.word	0x00000790


	//   ....[4]....
        /*00c4*/ 	.word	0x000007b0


	//   ....[5]....
        /*00c8*/ 	.word	0x00001450


	//   ....[6]....
        /*00cc*/ 	.word	0x00001470


	//   ....[7]....
        /*00d0*/ 	.word	0x00001490


	//   ....[8]....
        /*00d4*/ 	.word	0x000014b0


	//   ....[9]....
        /*00d8*/ 	.word	0x000014d0


	//   ....[10]....
        /*00dc*/ 	.word	0x00002c00


	//   ....[11]....
        /*00e0*/ 	.word	0x00002c90


	//   ....[12]....
        /*00e4*/ 	.word	0x00002cf0


	//   ....[13]....
        /*00e8*/ 	.word	0x00002d50


	//   ....[14]....
        /*00ec*/ 	.word	0x00002db0


	//   ....[15]....
        /*00f0*/ 	.word	0x00003ab0


	//   ....[16]....
        /*00f4*/ 	.word	0x00003b10


	//   ....[17]....
        /*00f8*/ 	.word	0x00003b70


	//   ....[18]....
        /*00fc*/ 	.word	0x00003bd0


	//   ....[19]....
        /*0100*/ 	.word	0x00003c30


	//----- nvinfo : EIATTR_VRC_CTA_INIT_COUNT
	.align		4
.L_8995:
        /*0104*/ 	.byte	0x02, 0x4a
	.zero		1
	.zero		1


	//----- nvinfo : EIATTR_SYSCALL_OFFSETS
	.align		4
        /*0108*/ 	.byte	0x04, 0x46
        /*010a*/ 	.short	(.L_8997 - .L_8996)


	//   ....[0]....
.L_8996:
        /*010c*/ 	.word	0x00000170


	//----- nvinfo : EIATTR_EXIT_INSTR_OFFSETS
	.align		4
.L_8997:
        /*0110*/ 	.byte	0x04, 0x1c
        /*0112*/ 	.short	(.L_8999 - .L_8998)


	//   ....[0]....
.L_8998:
        /*0114*/ 	.word	0x00000220


	//   ....[1]....
        /*0118*/ 	.word	0x00002ba0


	//----- nvinfo : EIATTR_CRS_STACK_SIZE
	.align		4
.L_8999:
        /*011c*/ 	.byte	0x04, 0x1e
        /*011e*/ 	.short	(.L_9001 - .L_9000)
.L_9000:
        /*0120*/ 	.word	0x00000000


	//----- nvinfo : EIATTR_CBANK_PARAM_SIZE
	.align		4
.L_9001:
        /*0124*/ 	.byte	0x03, 0x19
        /*0126*/ 	.short	0x0030


	//----- nvinfo : EIATTR_PARAM_CBANK
	.align		4
        /*0128*/ 	.byte	0x04, 0x0a
        /*012a*/ 	.short	(.L_9003 - .L_9002)
	.align		4
.L_9002:
        /*012c*/ 	.word	index@(.nv.constant0._Z15SoftmaxWarpImplI10DirectLoadI6__halffE11DirectStoreIfS1_EfLi1ELi20ELi32ELi1ELb0EL9Algorithm0EEvT_T0_ll)
        /*0130*/ 	.short	0x0380
        /*0132*/ 	.short	0x0030


	//----- nvinfo : EIATTR_SW_WAR
	.align		4
.L_9003:
        /*0134*/ 	.byte	0x04, 0x36
        /*0136*/ 	.short	(.L_9005 - .L_9004)
.L_9004:
        /*0138*/ 	.word	0x00000008
.L_9005:


//--------------------- .nv.info._Z15SoftmaxWarpImplI10DirectLoadI6__halffE11DirectStoreIfS1_EfLi1ELi19ELi32ELi1ELb1EL9Algorithm0EEvT_T0_ll --------------------------
	.section	.nv.info._Z15SoftmaxWarpImplI10DirectLoadI6__halffE11DirectStoreIfS1_EfLi1ELi19ELi32ELi1ELb1EL9Algorithm0EEvT_T0_ll,"",@"SHT_CUDA_INFO"
	.sectionflags	@""
	.align	4


	//----- nvinfo : EIATTR_CUDA_API_VERSION
	.align		4
        /*0000*/ 	.byte	0x04, 0x37
        /*0002*/ 	.short	(.L_9007 - .L_9006)
.L_9006:
        /*0004*/ 	.word	0x00000082


	//----- nvinfo : EIATTR_KPARAM_INFO
	.align		4
.L_9007:
        /*0008*/ 	.byte	0x04, 0x17
        /*000a*/ 	.short	(.L_9009 - .L_9008)
.L_9008:
        /*000c*/ 	.word	0x00000000
        /*0010*/ 	.short	0x0003
        /*0012*/ 	.short	0x0028
        /*0014*/ 	.byte	0x00, 0xf0, 0x21, 0x00


	//----- nvinfo : EIATTR_KPARAM_INFO
	.align		4
.L_9009:
        /*0018*/ 	.byte	0x04, 0x17
        /*001a*/ 	.short	(.L_9011 - .L_9010)
.L_9010:
        /*001c*/ 	.word	0x00000000
        /*0020*/ 	.short	0x0002
        /*0022*/ 	.short	0x0020
        /*0024*/ 	.byte	0x00, 0xf0, 0x21, 0x00


	//----- nvinfo : EIATTR_KPARAM_INFO
	.align		4
.L_9011:
        /*0028*/ 	.byte	0x04, 0x17
        /*002a*/ 	.short	(.L_9013 - .L_9012)
.L_9012:
        /*002c*/ 	.word	0x00000000
        /*0030*/ 	.short	0x0001
        /*0032*/ 	.short	0x0010
        /*0034*/ 	.byte	0x00, 0xf0, 0x41, 0x00


	//----- nvinfo : EIATTR_KPARAM_INFO
	.align		4
.L_9013:
        /*0038*/ 	.byte	0x04, 0x17
        /*003a*/ 	.short	(.L_9015 - .L_9014)
.L_9014:
        /*003c*/ 	.word	0x00000000
        /*0040*/ 	.short	0x0000
        /*0042*/ 	.short	0x0000
        /*0044*/ 	.byte	0x00, 0xf0, 0x41, 0x00


	//----- nvinfo : EIATTR_SPARSE_MMA_MASK
	.align		4
.L_9015:
        /*0048*/ 	.byte	0x03, 0x50
        /*004a*/ 	.short	0x0000


	//----- nvinfo : EIATTR_MAXREG_COUNT
	.align		4
        /*004c*/ 	.byte	0x03, 0x1b
        /*004e*/ 	.short	0x00ff


	//----- nvinfo : EIATTR_EXTERNS
	.align		4
        /*0050*/ 	.byte	0x04, 0x0f
        /*0052*/ 	.short	(.L_9017 - .L_9016)


	//   ....[0]....
	.align		4
.L_9016:
        /*0054*/ 	.word	index@(__assertfail)


	//----- nvinfo : EIATTR_MERCURY_ISA_VERSION
	.align		4
.L_9017:
        /*0058*/ 	.byte	0x03, 0x5f
        /*005a*/ 	.short	0x0101


	//----- nvinfo : EIATTR_COOP_GROUP_MASK_REGIDS
	.align		4
        /*005c*/ 	.byte	0x04, 0x29
        /*005e*/ 	.short	(.L_9019 - .L_9018)


	//   ....[0]....
.L_9018:
        /*0060*/ 	.word	0xffffffff


	//   ....[1]....
        /*0064*/ 	.word	0xffffffff


	//   ....[2]....
        /*0068*/ 	.word	0xffffffff


	//   ....[3]....
        /*006c*/ 	.word	0xffffffff


	//   ....[4]....
        /*0070*/ 	.word	0xffffffff


	//   ....[5]....
        /*0074*/ 	.word	0xffffffff


	//   ....[6]....
        /*0078*/ 	.word	0xffffffff


	//   ....[7]....
        /*007c*/ 	.word	0xffffffff


	//   ....[8]....
        /*0080*/ 	.word	0xffffffff


	//   ....[9]....
        /*0084*/ 	.word	0xffffffff


	//   ....[10]....
        /*0088*/ 	.word	0x0500000f


	//   ....[11]....
        /*008c*/ 	.word	0x0500000f


	//   ....[12]....
        /*0090*/ 	.word	0x0500000f


	//   ....[13]....
        /*0094*/ 	.word	0x0500000f


	//   ....[14]....
        /*0098*/ 	.word	0x0500000f


	//   ....[15]....
        /*009c*/ 	.word	0x0500000f


	//   ....[16]....
        /*00a0*/ 	.word	0x0500000f


	//   ....[17]....
        /*00a4*/ 	.word	0x0500000f


	//   ....[18]....
        /*00a8*/ 	.word	0x0500000f


	//   ....[19]....
        /*00ac*/ 	.word	0x0500000f


	//----- nvinfo : EIATTR_COOP_GROUP_INSTR_OFFSETS
	.align		4
.L_9019:
        /*00b0*/ 	.byte	0x04, 0x28
        /*00b2*/ 	.short	(.L_9021 - .L_9020)


	//   ....[0]....
.L_9020:
        /*00b4*/ 	.word	0x00000dc0


	//   ....[1]....
        /*00b8*/ 	.word	0x00000e00


	//   ....[2]....
        /*00bc*/ 	.word	0x00000e20


	//   ....[3]....
        /*00c0*/ 	.word	0x00000e40


	//   ....[4]....
        /*00c4*/ 	.word	0x00000e60


	//   ....[5]....
        /*00c8*/ 	.word	0x00001a60


	//   ....[6]....
        /*00cc*/ 	.word	0x00001a80


	//   ....[7]....
        /*00d0*/ 	.word	0x00001aa0


	//   ....[8]....
        /*00d4*/ 	.word	0x00001ac0


	//   ....[9]....
        /*00d8*/ 	.word	0x00001ae0


	//   ....[10]....
        /*00dc*/ 	.word	0x000033c0


	//   ....[11]....
        /*00e0*/ 	.word	0x00003440


	//   ....[12]....
        /*00e4*/ 	.word	0x000034a0


	//   ....[13]....
        /*00e8*/ 	.word	0x00003500


	//   ....[14]....
        /*00ec*/ 	.word	0x00003560


	//   ....[15]....
        /*00f0*/ 	.word	0x000041d0


	//   ....[16]....
        /*00f4*/ 	.word	0x00004230


	//   ....[17]....
        /*00f8*/ 	.word	0x00004290


	//   ....[18]....
        /*00fc*/ 	.word	0x000042f0


	//   ....[19]....
        /*0100*/ 	.word	0x00004350


	//----- nvinfo : EIATTR_VRC_CTA_INIT_COUNT
	.align		4
.L_9021:
        /*0104*/ 	.byte	0x02, 0x4a
	.zero		1
	.zero		1


	//----- nvinfo : EIATTR_SYSCALL_OFFSETS
	.align		4
        /*0108*/ 	.byte	0x04, 0x46
        /*010a*/ 	.short	(.L_9023 - .L_9022)


	//   ....[0]....
.L_9022:
        /*010c*/ 	.word	0x00000180


	//----- nvinfo : EIATTR_EXIT_INSTR_OFFSETS
	.align		4
.L_9023:
        /*0110*/ 	.byte	0x04, 0x1c
        /*0112*/ 	.short	(.L_9025 - .L_9024)


	//   ....[0]....
.L_9024:
        /*0114*/ 	.word	0x00000210


	//   ....[1]....
        /*0118*/ 	.word	0x00003360


	//----- nvinfo : EIATTR_CRS_STACK_SIZE
	.align		4
.L_9025:
        /*011c*/ 	.byte	0x04, 0x1e
        /*011e*/ 	.short	(.L_9027 - .L_9026)
.L_9026:
        /*0120*/ 	.word	0x00000000


	//----- nvinfo : EIATTR_CBANK_PARAM_SIZE
	.align		4
.L_9027:
        /*0124*/ 	.byte	0x03, 0x19
        /*0126*/ 	.short	0x0030


	//----- nvinfo : EIATTR_PARAM_CBANK
	.align		4
        /*0128*/ 	.byte	0x04, 0x0a
        /*012a*/ 	.short	(.L_9029 - .L_9028)
	.align		4
.L_9028:
        /*012c*/ 	.word	index@(.nv.constant0._Z15SoftmaxWarpImplI10DirectLoadI6__halffE11DirectStoreIfS1_EfLi1ELi19ELi32ELi1ELb1EL9Algorithm0EEvT_T0_ll)
        /*0130*/ 	.short	0x0380
        /*0132*/ 	.short	0x0030


	//----- nvinfo : EIATTR_SW_WAR
	.align		4
.L_9029:
        /*0134*/ 	.byte	0x04, 0x36
        /*0136*/ 	.short	(.L_9031 - .L_9030)
.L_9030:
        /*0138*/ 	.word	0x00000008
.L_9031:


//--------------------- .nv.info._Z15SoftmaxWarpImplI10DirectLoadI6__halffE11DirectStoreIfS1_EfLi1ELi19ELi32ELi1ELb0EL9Algorithm0EEvT_T0_ll --------------------------
	.section	.nv.info._Z15SoftmaxWarpImplI10DirectLoadI6__halffE11DirectStoreIfS1_EfLi1ELi19ELi32ELi1ELb0EL9Algorithm0EEvT_T0_ll,"",@"SHT_CUDA_INFO"
	.sectionflags	@""
	.align	4


	//----- nvinfo : EIATTR_CUDA_API_VERSION
	.align		4
        /*0000*/ 	.byte	0x04, 0x37
        /*0002*/ 	.short	(.L_9033 - .L_9032)
.L_9032:
        /*0004*/ 	.word	0x00000082


	//----- nvinfo : EIATTR_KPARAM_INFO
	.align		4
.L_9033:
        /*0008*/ 	.byte	0x04, 0x17
        /*000a*/ 	.short	(.L_9035 - .L_9034)
.L_9034:
        /*000c*/ 	.word	0x00000000
        /*0010*/ 	.short	0x0003
        /*0012*/ 	.short	0x0028
        /*0014*/ 	.byte	0x00, 0xf0, 0x21, 0x00


	//----- nvinfo : EIATTR_KPARAM_INFO
	.align		4
.L_9035:
        /*0018*/ 	.byte	0x04, 0x17
        /*001a*/ 	.short	(.L_9037 - .L_9036)
.L_9036:
        /*001c*/ 	.word	0x00000000
        /*0020*/ 	.short	0x0002
        /*0022*/ 	.short	0x0020
        /*0024*/ 	.byte	0x00, 0xf0, 0x21, 0x00


	//----- nvinfo : EIATTR_KPARAM_INFO
	.align		4
.L_9037:
        /*0028*/ 	.byte	0x04, 0x17
        /*002a*/ 	.short	(.L_9039 - .L_9038)
.L_9038:
        /*002c*/ 	.word	0x00000000
        /*0030*/ 	.short	0x0001
        /*0032*/ 	.short	0x0010
        /*0034*/ 	.byte	0x00, 0xf0, 0x41, 0x00


	//----- nvinfo : EIATTR_KPARAM_INFO
	.align		4
.L_9039:
        /*0038*/ 	.byte	0x04, 0x17
        /*003a*/ 	.short	(.L_9041 - .L_9040)
.L_9040:
        /*003c*/ 	.word	0x00000000
        /*0040*/ 	.short	0x0000
        /*0042*/ 	.short	0x0000
        /*0044*/ 	.byte	0x00, 0xf0, 0x41, 0x00


	//----- nvinfo : EIATTR_SPARSE_MMA_MASK
	.align		4
.L_9041:
        /*0048*/ 	.byte	0x03, 0x50
        /*004a*/ 	.short	0x0000


	//----- nvinfo : EIATTR_MAXREG_COUNT
	.align		4
        /*004c*/ 	.byte	0x03, 0x1b
        /*004e*/ 	.short	0x00ff


	//----- nvinfo : EIATTR_EXTERNS
	.align		4
        /*0050*/ 	.byte	0x04, 0x0f
        /*0052*/ 	.short	(.L_9043 - .L_9042)


	//   ....[0]....
	.align		4
.L_9042:
        /*0054*/ 	.word	index@(__assertfail)


	//----- nvinfo : EIATTR_MERCURY_ISA_VERSION
	.align		4
.L_9043:
        /*0058*/ 	.byte	0x03, 0x5f
        /*005a*/ 	.short	0x0101


	//----- nvinfo : EIATTR_COOP_GROUP_MASK_REGIDS
	.align		4
        /*005c*/ 	.byte	0x04, 0x29
        /*005e*/ 	.short	(.L_9045 - .L_9044)


	//   ....[0]....
.L_9044:
        /*0060*/ 	.word	0xffffffff


	//   ....[1]....
        /*0064*/ 	.word	0xffffffff


	//   ....[2]....
        /*0068*/ 	.word	0xffffffff


	//   ....[3]....
        /*006c*/ 	.word	0xffffffff


	//   ....[4]....
        /*0070*/ 	.word	0xffffffff


	//   ....[5]....
        /*0074*/ 	.word	0xffffffff


	//   ....[6]....
        /*0078*/ 	.word	0xffffffff


	//   ....[7]....
        /*007c*/ 	.word	0xffffffff


	//   ....[8]....
        /*0080*/ 	.word	0xffffffff


	//   ....[9]....
        /*0084*/ 	.word	0xffffffff


	//   ....[10]....
        /*0088*/ 	.word	0x0500000f


	//   ....[11]....
        /*008c*/ 	.word	0x0500000f


	//   ....[12]....
        /*0090*/ 	.word	0x0500000f


	//   ....[13]....
        /*0094*/ 	.word	0x0500000f


	//   ....[14]....
        /*0098*/ 	.word	0x0500000f


	//   ....[15]....
        /*009c*/ 	.word	0x0500000f


	//   ....[16]....
        /*00a0*/ 	.word	0x0500000f


	//   ....[17]....
        /*00a4*/ 	.word	0x0500000f


	//   ....[18]....
        /*00a8*/ 	.word	0x0500000f


	//   ....[19]....
        /*00ac*/ 	.word	0x0500000f


	//----- nvinfo : EIATTR_COOP_GROUP_INSTR_OFFSETS
	.align		4
.L_9045:
        /*00b0*/ 	.byte	0x04, 0x28
        /*00b2*/ 	.short	(.L_9047 - .L_9046)


	//   ....[0]....
.L_9046:
        /*00b4*/ 	.word	0x000006f0


	//   ....[1]....
        /*00b8*/ 	.word	0x00000730


	//   ....[2]....
        /*00bc*/ 	.word	0x00000750


	//   ....[3]....
        /*00c0*/ 	.word	0x00000770


	//   ....[4]....
        /*00c4*/ 	.word	0x00000790


	//   ....[5]....
        /*00c8*/ 	.word	0x00001390


	//   ....[6]....
        /*00cc*/ 	.word	0x000013b0


	//   ....[7]....
        /*00d0*/ 	.word	0x000013d0


	//   ....[8]....
        /*00d4*/ 	.word	0x000013f0


	//   ....[9]....
        /*00d8*/ 	.word	0x00001410


	//   ....[10]....
        /*00dc*/ 	.word	0x00002900


	//   ....[11]....
        /*00e0*/ 	.word	0x00002980


	//   ....[12]....
        /*00e4*/ 	.word	0x000029e0


	//   ....[13]....
        /*00e8*/ 	.word	0x00002a40


	//   ....[14]....
        /*00ec*/ 	.word	0x00002aa0


	//   ....[15]....
        /*00f0*/ 	.word	0x00003710


	//   ....[16]....
        /*00f4*/ 	.word	0x00003770


	//   ....[17]....
        /*00f8*/ 	.word	0x000037d0


	//   ....[18]....
        /*00fc*/ 	.word	0x00003830


	//   ....[19]....
        /*0100*/ 	.word	0x00003890


	//----- nvinfo : EIATTR_VRC_CTA_INIT_COUNT
	.align		4
.L_9047:
        /*0104*/ 	.byte	0x02, 0x4a
	.zero		1
	.zero		1


	//----- nvinfo : EIATTR_SYSCALL_OFFSETS
	.align		4
        /*0108*/ 	.byte	0x04, 0x46
        /*010a*/ 	.short	(.L_9049 - .L_9048)


	//   ....[0]....
.L_9048:
        /*010c*/ 	.word	0x00000170


	//----- nvinfo : EIATTR_EXIT_INSTR_OFFSETS
	.align		4
.L_9049:
        /*0110*/ 	.byte	0x04, 0x1c
        /*0112*/ 	.short	(.L_9051 - .L_9050)


	//   ....[0]....
.L_9050:
        /*0114*/ 	.word	0x00000220


	//   ....[1]....
        /*0118*/ 	.word	0x000028a0


	//----- nvinfo : EIATTR_CRS_STACK_SIZE
	.align		4
.L_9051:
        /*011c*/ 	.byte	0x04, 0x1e
        /*011e*/ 	.short	(.L_9053 - .L_9052)
.L_9052:
        /*0120*/ 	.word	0x00000000


	//----- nvinfo : EIATTR_CBANK_PARAM_SIZE
	.align		4
.L_9053:
        /*0124*/ 	.byte	0x03, 0x19
        /*0126*/ 	.short	0x0030


	//----- nvinfo : EIATTR_PARAM_CBANK
	.align		4
        /*0128*/ 	.byte	0x04, 0x0a
        /*012a*/ 	.short	(.L_9055 - .L_9054)
	.align		4
.L_9054:
        /*012c*/ 	.word	index@(.nv.constant0._Z15SoftmaxWarpImplI10DirectLoadI6__halffE11DirectStoreIfS1_EfLi1ELi19ELi32ELi1ELb0EL9Algorithm0EEvT_T0_ll)
        /*0130*/ 	.short	0x0380
        /*0132*/ 	.short	0x0030


	//----- nvinfo : EIATTR_SW_WAR
	.align		4
.L_9055:
        /*0134*/ 	.byte	0x04, 0x36
        /*0136*/ 	.short	(.L_9057 - .L_9056)
.L_9056:
        /*0138*/ 	.word	0x00000008
.L_9057:


//--------------------- .nv.info._Z15SoftmaxWarpImplI10DirectLoadI6__halffE11DirectStoreIfS1_EfLi1ELi18ELi32ELi1ELb1EL9Algorithm0EEvT_T0_ll --------------------------
	.section	.nv.info._Z15SoftmaxWarpImplI10DirectLoadI6__halffE11DirectStoreIfS1_EfLi1ELi18ELi32ELi1ELb1EL9Algorithm0EEvT_T0_ll,"",@"SHT_CUDA_INFO"
	.sectionflags	@""
	.align	4


	//----- nvinfo : EIATTR_CUDA_API_VERSION
	.align		4
        /*0000*/ 	.byte	0x04, 0x37
        /*0002*/ 	.short	(.L_9059 - .L_9058)
.L_9058:
        /*0004*/ 	.word	0x00000082


	//----- nvinfo : EIATTR_KPARAM_INFO
	.align		4
.L_9059:
        /*0008*/ 	.byte	0x04, 0x17
        /*000a*/ 	.short	(.L_9061 - .L_9060)
.L_9060:
        /*000c*/ 	.word	0x00000000
        /*0010*/ 	.short	0x0003
        /*0012*/ 	.short	0x0028
        /*0014*/ 	.byte	0x00, 0xf0, 0x21, 0x00


	//----- nvinfo : EIATTR_KPARAM_INFO
	.align		4
.L_9061:
        /*0018*/ 	.byte	0x04, 0x17
        /*001a*/ 	.short	(.L_9063 - .L_9062)
.L_9062:
        /*001c*/ 	.word	0x00000000
        /*0020*/ 	.short	0x0002
        /*0022*/ 	.short	0x0020
        /*0024*/ 	.byte	0x00, 0xf0, 0x21, 0x00


	//----- nvinfo : EIATTR_KPARAM_INFO
	.align		4
.L_9063:
        /*0028*/ 	.byte	0x04, 0x17
        /*002a*/ 	.short	(.L_9065 - .L_9064)
.L_9064:
        /*002c*/ 	.word	0x00000000
        /*0030*/ 	.short	0x0001
        /*0032*/ 	.short	0x0010
        /*0034*/ 	.byte	0x00, 0xf0, 0x41, 0x00


	//----- nvinfo : EIATTR_KPARAM_INFO
	.align		4
.L_9065:
        /*0038*/ 	.byte	0x04, 0x17
        /*003a*/ 	.short	(.L_9067 - .L_9066)
.L_9066:
        /*003c*/ 	.word	0x00000000
        /*0040*/ 	.short	0x0000
        /*0042*/ 	.short	0x0000
        /*0044*/ 	.byte	0x00, 0xf0, 0x41, 0x00


	//----- nvinfo : EIATTR_SPARSE_MMA_MASK
	.align		4
.L_9067:
        /*0048*/ 	.byte	0x03, 0x50
        /*004a*/ 	.short	0x0000


	//----- nvinfo : EIATTR_MAXREG_COUNT
	.align		4
        /*004c*/ 	.byte	0x03, 0x1b
        /*004e*/ 	.short	0x00ff


	//----- nvinfo : EIATTR_EXTERNS
	.align		4
        /*0050*/ 	.byte	0x04, 0x0f
        /*0052*/ 	.short	(.L_9069 - .L_9068)


	//   ....[0]....
	.align		4
.L_9068:
        /*0054*/ 	.word	index@(__assertfail)


	//----- nvinfo : EIATTR_MERCURY_ISA_VERSION
	.align		4
.L_9069:
        /*0058*/ 	.byte	0x03, 0x5f
        /*005a*/ 	.short	0x0101


	//----- nvinfo : EIATTR_COOP_GROUP_MASK_REGIDS
	.align		4
        /*005c*/ 	.byte	0x04, 0x29
        /*005e*/ 	.short	(.L_9071 - .L_9070)


	//   ....[0]....
.L_9070:
        /*0060*/ 	.word	0xffffffff


	//   ....[1]....
        /*0064*/ 	.word	0xffffffff


	//   ....[2]....
        /*0068*/ 	.word	0xffffffff


	//   ....[3]....
        /*006c*/ 	.word	0xffffffff


	//   ....[4]....
        /*0070*/ 	.word	0xffffffff


	//   ....[5]....
        /*0074*/ 	.word	0xffffffff


	//   ....[6]....
        /*0078*/ 	.word	0xffffffff


	//   ....[7]....
        /*007c*/ 	.word	0xffffffff


	//   ....[8]....
        /*0080*/ 	.word	0xffffffff


	//   ....[9]....
        /*0084*/ 	.word	0xffffffff


	//   ....[10]....
        /*0088*/ 	.word	0x0500000f


	//   ....[11]....
        /*008c*/ 	.word	0x0500000f


	//   ....[12]....
        /*0090*/ 	.word	0x0500000f


	//   ....[13]....
        /*0094*/ 	.word	0x0500000f


	//   ....[14]....
        /*0098*/ 	.word	0x0500000f


	//   ....[15]....
        /*009c*/ 	.word	0x0500000f


	//   ....[16]....
        /*00a0*/ 	.word	0x0500000f


	//   ....[17]....
        /*00a4*/ 	.word	0x0500000f


	//   ....[18]....
        /*00a8*/ 	.word	0x0500000f


	//   ....[19]....
        /*00ac*/ 	.word	0x0500000f


	//----- nvinfo : EIATTR_COOP_GROUP_INSTR_OFFSETS
	.align		4
.L_9071:
        /*00b0*/ 	.byte	0x04, 0x28
        /*00b2*/ 	.short	(.L_9073 - .L_9072)


	//   ....[0]....
.L_9072:
        /*00b4*/ 	.word	0x00000d30


	//   ....[1]....
        /*00b8*/ 	.word	0x00000d70


	//   ....[2]....
        /*00bc*/ 	.word	0x00000d90


	//   ....[3]....
        /*00c0*/ 	.word	0x00000db0


	//   ....[4]....
        /*00c4*/ 	.word	0x00000dd0


	//   ....[5]....
        /*00c8*/ 	.word	0x00001930


	//   ....[6]....
        /*00cc*/ 	.word	0x00001950


	//   ....[7]....
        /*00d0*/ 	.word	0x00001970


	//   ....[8]....
        /*00d4*/ 	.word	0x00001990


	//   ....[9]....
        /*00d8*/ 	.word	0x000019b0


	//   ....[10]....
        /*00dc*/ 	.word	0x00003270


	//   ....[11]....
        /*00e0*/ 	.word	0x000032f0


	//   ....[12]....
        /*00e4*/ 	.word	0x00003350


	//   ....[13]....
        /*00e8*/ 	.word	0x000033b0


	//   ....[14]....
        /*00ec*/ 	.word	0x00003410


	//   ....[15]....
        /*00f0*/ 	.word	0x00003fe0


	//   ....[16]....
        /*00f4*/ 	.word	0x00004040


	//   ....[17]....
        /*00f8*/ 	.word	0x000040a0


	//   ....[18]....
        /*00fc*/ 	.word	0x00004100


	//   ....[19]....
        /*0100*/ 	.word	0x00004160


	//----- nvinfo : EIATTR_VRC_CTA_INIT_COUNT
	.align		4
.L_9073:
        /*0104*/ 	.byte	0x02, 0x4a
	.zero		1
	.zero		1


	//----- nvinfo : EIATTR_SYSCALL_OFFSETS
	.align		4
        /*0108*/ 	.byte	0x04, 0x46
        /*010a*/ 	.short	(.L_9075 - .L_9074)


	//   ....[0]....
.L_9074:
        /*010c*/ 	.word	0x00000180


	//----- nvinfo : EIATTR_EXIT_INSTR_OFFSETS
	.align		4
.L_9075:
        /*0110*/ 	.byte	0x04, 0x1c
        /*0112*/ 	.short	(.L_9077 - .L_9076)


	//   ....[0]....
.L_9076:
        /*0114*/ 	.word	0x00000210


	//   ....[1]....
        /*0118*/ 	.word	0x00003210


	//----- nvinfo : EIATTR_CRS_STACK_SIZE
	.align		4
.L_9077:
        /*011c*/ 	.byte	0x04, 0x1e
        /*011e*/ 	.short	(.L_9079 - .L_9078)
.L_9078:
        /*0120*/ 	.word	0x00000000


	//----- nvinfo : EIATTR_CBANK_PARAM_SIZE
	.align		4
.L_9079:
        /*0124*/ 	.byte	0x03, 0x19
        /*0126*/ 	.short	0x0030


	//----- nvinfo : EIATTR_PARAM_CBANK
	.align		4
        /*0128*/ 	.byte	0x04, 0x0a
        /*012a*/ 	.short	(.L_9081 - .L_9080)
	.align		4
.L_9080:
        /*012c*/ 	.word	index@(.nv.constant0._Z15SoftmaxWarpImplI10DirectLoadI6__halffE11DirectStoreIfS1_EfLi1ELi18ELi32ELi1ELb1EL9Algorithm0EEvT_T0_ll)
        /*0130*/ 	.short	0x0380
        /*0132*/ 	.short	0x0030


	//----- nvinfo : EIATTR_SW_WAR
	.align		4
.L_9081:
        /*0134*/ 	.byte	0x04, 0x36
        /*0136*/ 	.short	(.L_9083 - .L_9082)
.L_9082:
        /*0138*/ 	.word	0x00000008
.L_9083:


//--------------------- .nv.info._Z15SoftmaxWarpImplI10DirectLoadI6__halffE11DirectStoreIfS1_EfLi1ELi18ELi32ELi1ELb0EL9Algorithm0EEvT_T0_ll --------------------------
	.section	.nv.info._Z15SoftmaxWarpImplI10DirectLoadI6__halffE11DirectStoreIfS1_EfLi1ELi18ELi32ELi1ELb0EL9Algorithm0EEvT_T0_ll,"",@"SHT_CUDA_INFO"
	.sectionflags	@""
	.align	4


	//----- nvinfo : EIATTR_CUDA_API_VERSION
	.align		4
        /*0000*/ 	.byte	0x04, 0x37
        /*0002*/ 	.short	(.L_9085 - .L_9084)
.L_9084:
        /*0004*/ 	.word	0x00000082


	//----- nvinfo : EIATTR_KPARAM_INFO
	.align		4
.L_9085:
        /*0008*/ 	.byte	0x04, 0x17
        /*000a*/ 	.short	(.L_9087 - .L_9086)
.L_9086:
        /*000c*/ 	.word	0x00000000
        /*0010*/ 	.short	0x0003
        /*0012*/ 	.short	0x0028
        /*0014*/ 	.byte	0x00, 0xf0, 0x21, 0x00


	//----- nvinfo : EIATTR_KPARAM_INFO
	.align		4
.L_9087:
        /*0018*/ 	.byte	0x04, 0x17
        /*001a*/ 	.short	(.L_9089 - .L_9088)
.L_9088:
        /*001c*/ 	.word	0x00000000
        /*0020*/ 	.short	0x0002
        /*0022*/ 	.short	0x0020
        /*0024*/ 	.byte	0x00, 0xf0, 0x21, 0x00


	//----- nvinfo : EIATTR_KPARAM_INFO
	.align		4
.L_9089:
        /*0028*/ 	.byte	0x04, 0x17
        /*002a*/ 	.short	(.L_9091 - .L_9090)
.L_9090:
        /*002c*/ 	.word	0x00000000
        /*0030*/ 	.short	0x0001
        /*0032*/ 	.short	0x0010
        /*0034*/ 	.byte	0x00, 0xf0, 0x41, 0x00


	//----- nvinfo : EIATTR_KPARAM_INFO
	.align		4
.L_9091:
        /*0038*/ 	.byte	0x04, 0x17
        /*003a*/ 	.short	(.L_9093 - .L_9092)
.L_9092:
        /*003c*/ 	.word	0x00000000
        /*0040*/ 	.short	0x0000
        /*0042*/ 	.short	0x0000
        /*0044*/ 	.byte	0x00, 0xf0, 0x41, 0x00


	//----- nvinfo : EIATTR_SPARSE_MMA_MASK
	.align		4
.L_9093:
        /*0048*/ 	.byte	0x03, 0x50
        /*004a*/ 	.short	0x0000


	//----- nvinfo : EIATTR_MAXREG_COUNT
	.align		4
        /*004c*/ 	.byte	0x03, 0x1b
        /*004e*/ 	.short	0x00ff


	//----- nvinfo : EIATTR_EXTERNS
	.align		4
        /*0050*/ 	.byte	0x04, 0x0f
        /*0052*/ 	.short	(.L_9095 - .L_9094)


	//   ....[0]....
	.align		4
.L_9094:
        /*0054*/ 	.word	index@(__assertfail)


	//----- nvinfo : EIATTR_MERCURY_ISA_VERSION
	.align		4
.L_9095:
        /*0058*/ 	.byte	0x03, 0x5f
        /*005a*/ 	.short	0x0101


	//----- nvinfo : EIATTR_COOP_GROUP_MASK_REGIDS
	.align		4
        /*005c*/ 	.byte	0x04, 0x29
        /*005e*/ 	.short	(.L_9097 - .L_9096)


	//   ....[0]....
.L_9096:
        /*0060*/ 	.word	0xffffffff


	//   ....[1]....
        /*0064*/ 	.word	0xffffffff


	//   ....[2]....
        /*0068*/ 	.word	0xffffffff


	//   ....[3]....
        /*006c*/ 	.word	0xffffffff


	//   ....[4]....
        /*0070*/ 	.word	0xffffffff


	//   ....[5]....
        /*0074*/ 	.word	0xffffffff


	//   ....[6]....
        /*0078*/ 	.word	0xffffffff


	//   ....[7]....
        /*007c*/ 	.word	0xffffffff


	//   ....[8]....
        /*0080*/ 	.word	0xffffffff


	//   ....[9]....
        /*0084*/ 	.word	0xffffffff


	//   ....[10]....
        /*0088*/ 	.word	0x0500000f


	//   ....[11]....
        /*008c*/ 	.word	0x0500000f


	//   ....[12]....
        /*0090*/ 	.word	0x0500000f


	//   ....[13]....
        /*0094*/ 	.word	0x0500000f


	//   ....[14]....
        /*0098*/ 	.word	0x0500000f


	//   ....[15]....
        /*009c*/ 	.word	0x0500000f


	//   ....[16]....
        /*00a0*/ 	.word	0x0500000f


	//   ....[17]....
        /*00a4*/ 	.word	0x0500000f


	//   ....[18]....
        /*00a8*/ 	.word	0x0500000f


	//   ....[19]....
        /*00ac*/ 	.word	0x0500000f


	//----- nvinfo : EIATTR_COOP_GROUP_INSTR_OFFSETS
	.align		4
.L_9097:
        /*00b0*/ 	.byte	0x04, 0x28
        /*00b2*/ 	.short	(.L_9099 - .L_9098)


	//   ....[0]....
.L_9098:
        /*00b4*/ 	.word	0x000006b0


	//   ....[1]....
        /*00b8*/ 	.word	0x000006f0


	//   ....[2]....
        /*00bc*/ 	.word	0x00000710


	//   ....[3]....
        /*00c0*/ 	.word	0x00000730


	//   ....[4]....
        /*00c4*/ 	.word	0x00000750


	//   ....[5]....
        /*00c8*/ 	.word	0x000012b0


	//   ....[6]....
        /*00cc*/ 	.word	0x000012d0


	//   ....[7]....
        /*00d0*/ 	.word	0x000012f0


	//   ....[8]....
        /*00d4*/ 	.word	0x00001310


	//   ....[9]....
        /*00d8*/ 	.word	0x00001330


	//   ....[10]....
        /*00dc*/ 	.word	0x00002840


	//   ....[11]....
        /*00e0*/ 	.word	0x000028c0


	//   ....[12]....
        /*00e4*/ 	.word	0x00002920


	//   ....[13]....
        /*00e8*/ 	.word	0x00002980


	//   ....[14]....
        /*00ec*/ 	.word	0x000029e0


	//   ....[15]....
        /*00f0*/ 	.word	0x000035b0


	//   ....[16]....
        /*00f4*/ 	.word	0x00003610


	//   ....[17]....
        /*00f8*/ 	.word	0x00003670


	//   ....[18]....
        /*00fc*/ 	.word	0x000036d0


	//   ....[19]....
        /*0100*/ 	.word	0x00003730


	//----- nvinfo : EIATTR_VRC_CTA_INIT_COUNT
	.align		4
.L_9099:
        /*0104*/ 	.byte	0x02, 0x4a
	.zero		1
	.zero		1


	//----- nvinfo : EIATTR_SYSCALL_OFFSETS
	.align		4
        /*0108*/ 	.byte	0x04, 0x46
        /*010a*/ 	.short	(.L_9101 - .L_9100)


	//   ....[0]....
.L_9100:
        /*010c*/ 	.word	0x00000170


	//----- nvinfo : EIATTR_EXIT_INSTR_OFFSETS
	.align		4
.L_9101:
        /*0110*/ 	.byte	0x04, 0x1c
        /*0112*/ 	.short	(.L_9103 - .L_9102)


	//   ....[0]....
.L_9102:
        /*0114*/ 	.word	0x00000220


	//   ....[1]....
        /*0118*/ 	.word	0x000027e0


	//----- nvinfo : EIATTR_CRS_STACK_SIZE
	.align		4
.L_9103:
        /*011c*/ 	.byte	0x04, 0x1e
        /*011e*/ 	.short	(.L_9105 - .L_9104)
.L_9104:
        /*0120*/ 	.word	0x00000000


	//----- nvinfo : EIATTR_CBANK_PARAM_SIZE
	.align		4
.L_9105:
        /*0124*/ 	.byte	0x03, 0x19
        /*0126*/ 	.short	0x0030


	//----- nvinfo : EIATTR_PARAM_CBANK
	.align		4
        /*0128*/ 	.byte	0x04, 0x0a
        /*012a*/ 	.short	(.L_9107 - .L_9106)
	.align		4
.L_9106:
        /*012c*/ 	.word	index@(.nv.constant0._Z15SoftmaxWarpImplI10DirectLoadI6__halffE11DirectStoreIfS1_EfLi1ELi18ELi32ELi1ELb0EL9Algorithm0EEvT_T0_ll)
        /*0130*/ 	.short	0x0380
        /*0132*/ 	.short	0x0030


	//----- nvinfo : EIATTR_SW_WAR
	.align		4
.L_9107:
        /*0134*/ 	.byte	0x04, 0x36
        /*0136*/ 	.short	(.L_9109 - .L_9108)
.L_9108:
        /*0138*/ 	.word	0x00000008
.L_9109:


//--------------------- .nv.info._Z15SoftmaxWarpImplI10DirectLoadI6__halffE11DirectStoreIfS1_EfLi1ELi17ELi32ELi1ELb1EL9Algorithm0EEvT_T0_ll --------------------------
	.section	.nv.info._Z15SoftmaxWarpImplI10DirectLoadI6__halffE11DirectStoreIfS1_EfLi1ELi17ELi32ELi1ELb1EL9Algorithm0EEvT_T0_ll,"",@"SHT_CUDA_INFO"
	.sectionflags	@""
	.align	4


	//----- nvinfo : EIATTR_CUDA_API_VERSION
	.align		4
        /*0000*/ 	.byte	0x04, 0x37
        /*0002*/ 	.short	(.L_9111 - .L_9110)
.L_9110:
        /*0004*/ 	.word	0x00000082


	//----- nvinfo : EIATTR_KPARAM_INFO
	.align		4
.L_9111:
        /*0008*/ 	.byte	0x04, 0x17
        /*000a*/ 	.short	(.L_9113 - .L_9112)
.L_9112:
        /*000c*/ 	.word	0x00000000
        /*0010*/ 	.short	0x0003
        /*0012*/ 	.short	0x0028
        /*0014*/ 	.byte	0x00, 0xf0, 0x21, 0x00


	//----- nvinfo : EIATTR_KPARAM_INFO
	.align		4
.L_9113:
        /*0018*/ 	.byte	0x04, 0x17
        /*001a*/ 	.short	(.L_9115 - .L_9114)
.L_9114:
        /*001c*/ 	.word	0x00000000
        /*0020*/ 	.short	0x0002
        /*0022*/ 	.short	0x0020
        /*0024*/ 	.byte	0x00, 0xf0, 0x21, 0x00


	//----- nvinfo : EIATTR_KPARAM_INFO
	.align		4
.L_9115:
        /*0028*/ 	.byte	0x04, 0x17
        /*002a*/ 	.short	(.L_9117 - .L_9116)
.L_9116:
        /*002c*/ 	.word	0x00000000
        /*0030*/ 	.short	0x0001
        /*0032*/ 	.short	0x0010
        /*0034*/ 	.byte	0x00, 0xf0, 0x41, 0x00


	//----- nvinfo : EIATTR_KPARAM_INFO
	.align		4
.L_9117:
        /*0038*/ 	.byte	0x04, 0x17
        /*003a*/ 	.short	(.L_9119 - .L_9118)
.L_9118:
        /*003c*/ 	.word	0x00000000
        /*0040*/ 	.short	0x0000
        /*0042*/ 	.short	0x0000
        /*0044*/ 	.byte	0x00, 0xf0, 0x41, 0x00


	//----- nvinfo : EIATTR_SPARSE_MMA_MASK
	.align		4
.L_9119:
        /*0048*/ 	.byte	0x03, 0x50
        /*004a*/ 	.short	0x0000


	//----- nvinfo : EIATTR_MAXREG_COUNT
	.align		4
        /*004c*/ 	.byte	0x03, 0x1b
        /*004e*/ 	.short	0x00ff


	//----- nvinfo : EIATTR_EXTERNS
	.align		4
        /*0050*/ 	.byte	0x04, 0x0f
        /*0052*/ 	.short	(.L_9121 - .L_9120)


	//   ....[0]....
	.align		4
.L_9120:
        /*0054*/ 	.word	index@(__assertfail)


	//----- nvinfo : EIATTR_MERCURY_ISA_VERSION
	.align		4
.L_9121:
        /*0058*/ 	.byte	0x03, 0x5f
        /*005a*/ 	.short	0x0101


	//----- nvinfo : EIATTR_COOP_GROUP_MASK_REGIDS
	.align		4
        /*005c*/ 	.byte	0x04, 0x29
        /*005e*/ 	.short	(.L_9123 - .L_9122)


	//   ....[0]....
.L_9122:
        /*0060*/ 	.word	0xffffffff


	//   ....[1]....
        /*0064*/ 	.word	0xffffffff


	//   ....[2]....
        /*0068*/ 	.word	0xffffffff


	//   ....[3]....
        /*006c*/ 	.word	0xffffffff


	//   ....[4]....
        /*0070*/ 	.word	0xffffffff


	//   ....[5]....
        /*0074*/ 	.word	0xffffffff


	//   ....[6]....
        /*0078*/ 	.word	0xffffffff


	//   ....[7]....
        /*007c*/ 	.word	0xffffffff


	//   ....[8]....
        /*0080*/ 	.word	0xffffffff


	//   ....[9]....
        /*0084*/ 	.word	0xffffffff


	//   ....[10]....
        /*0088*/ 	.word	0x0500000f


	//   ....[11]....
        /*008c*/ 	.word	0x0500000f


	//   ....[12]....
        /*0090*/ 	.word	0x0500000f


	//   ....[13]....
        /*0094*/ 	.word	0x0500000f


	//   ....[14]....
        /*0098*/ 	.word	0x0500000f


	//   ....[15]....
        /*009c*/ 	.word	0x0500000f


	//   ....[16]....
        /*00a0*/ 	.word	0x0500000f


	//   ....[17]....
        /*00a4*/ 	.word	0x0500000f


	//   ....[18]....
        /*00a8*/ 	.word	0x0500000f


	//   ....[19]....
        /*00ac*/ 	.word	0x0500000f


	//----- nvinfo : EIATTR_COOP_GROUP_INSTR_OFFSETS
	.align		4
.L_9123:
        /*00b0*/ 	.byte	0x04, 0x28
        /*00b2*/ 	.short	(.L_9125 - .L_9124)


	//   ....[0]....
.L_9124:
        /*00b4*/ 	.word	0x00000ca0


	//   ....[1]....
        /*00b8*/ 	.word	0x00000ce0


	//   ....[2]....
        /*00bc*/ 	.word	0x00000d00


	//   ....[3]....
        /*00c0*/ 	.word	0x00000d20


	//   ....[4]....
        /*00c4*/ 	.word	0x00000d40


	//   ....[5]....
        /*00c8*/ 	.word	0x00001800


	//   ....[6]....
        /*00cc*/ 	.word	0x00001820


	//   ....[7]....
        /*00d0*/ 	.word	0x00001840


	//   ....[8]....
        /*00d4*/ 	.word	0x00001860


	//   ....[9]....
        /*00d8*/ 	.word	0x00001880


	//   ....[10]....
        /*00dc*/ 	.word	0x00003000


	//   ....[11]....
        /*00e0*/ 	.word	0x00003080


	//   ....[12]....
        /*00e4*/ 	.word	0x000030e0


	//   ....[13]....
        /*00e8*/ 	.word	0x00003140


	//   ....[14]....
        /*00ec*/ 	.word	0x000031a0


	//   ....[15]....
        /*00f0*/ 	.word	0x00003cd0


	//   ....[16]....
        /*00f4*/ 	.word	0x00003d30


	//   ....[17]....
        /*00f8*/ 	.word	0x00003d90


	//   ....[18]....
        /*00fc*/ 	.word	0x00003df0


	//   ....[19]....
        /*0100*/ 	.word	0x00003e50


	//----- nvinfo : EIATTR_VRC_CTA_INIT_COUNT
	.align		4
.L_9125:
        /*0104*/ 	.byte	0x02, 0x4a
	.zero		1
	.zero		1


	//----- nvinfo : EIATTR_SYSCALL_OFFSETS
	.align		4
        /*0108*/ 	.byte	0x04, 0x46
        /*010a*/ 	.short	(.L_9127 - .L_9126)


	//   ....[0]....
.L_9126:
        /*010c*/ 	.word	0x00000180


	//----- nvinfo : EIATTR_EXIT_INSTR_OFFSETS
	.align		4
.L_9127:
        /*0110*/ 	.byte	0x04, 0x1c
        /*0112*/ 	.short	(.L_9129 - .L_9128)


	//   ....[0]....
.L_9128:
        /*0114*/ 	.word	0x00000230


	//   ....[1]....
        /*0118*/ 	.word	0x00002fa0


	//----- nvinfo : EIATTR_CRS_STACK_SIZE
	.align		4
.L_9129:
        /*011c*/ 	.byte	0x04, 0x1e
        /*011e*/ 	.short	(.L_9131 - .L_9130)
.L_9130:
        /*0120*/ 	.word	0x00000000


	//----- nvinfo : EIATTR_CBANK_PARAM_SIZE
	.align		4
.L_9131:
        /*0124*/ 	.byte	0x03, 0x19
        /*0126*/ 	.short	0x0030


	//----- nvinfo : EIATTR_PARAM_CBANK
	.align		4
        /*0128*/ 	.byte	0x04, 0x0a
        /*012a*/ 	.short	(.L_9133 - .L_9132)
	.align		4
.L_9132:
        /*012c*/ 	.word	index@(.nv.constant0._Z15SoftmaxWarpImplI10DirectLoadI6__halffE11DirectStoreIfS1_EfLi1ELi17ELi32ELi1ELb1EL9Algorithm0EEvT_T0_ll)
        /*0130*/ 	.short	0x0380
        /*0132*/ 	.short	0x0030


	//----- nvinfo : EIATTR_SW_WAR
	.align		4
.L_9133:
        /*0134*/ 	.byte	0x04, 0x36
        /*0136*/ 	.short	(.L_9135 - .L_9134)
.L_9134:
        /*0138*/ 	.word	0x00000008
.L_9135:


//--------------------- .nv.info._Z15SoftmaxWarpImplI10DirectLoadI6__halffE11DirectStoreIfS1_EfLi1ELi17ELi32ELi1ELb0EL9Algorithm0EEvT_T0_ll --------------------------
	.section	.nv.info._Z15SoftmaxWarpImplI10DirectLoadI6__halffE11DirectStoreIfS1_EfLi1ELi17ELi32ELi1ELb0EL9Algorithm0EEvT_T0_ll,"",@"SHT_CUDA_INFO"
	.sectionflags	@""
	.align	4


	//----- nvinfo : EIATTR_CUDA_API_VERSION
	.align		4
        /*0000*/ 	.byte	0x04, 0x37
        /*0002*/ 	.short	(.L_9137 - .L_9136)
.L_9136:
        /*0004*/ 	.word	0x00000082


	//----- nvinfo : EIATTR_KPARAM_INFO
	.align		4
.L_9137:
        /*0008*/ 	.byte	0x04, 0x17
        /*000a*/ 	.short	(.L_9139 - .L_9138)
.L_9138:
        /*000c*/ 	.word	0x00000000
        /*0010*/ 	.short	0x0003
        /*0012*/ 	.short	0x0028
        /*0014*/ 	.byte	0x00, 0xf0, 0x21, 0x00


	//----- nvinfo : EIATTR_KPARAM_INFO
	.align		4
.L_9139:
        /*0018*/ 	.byte	0x04, 0x17
        /*001a*/ 	.short	(.L_9141 - .L_9140)
.L_9140:
        /*001c*/ 	.word	0x00000000
        /*0020*/ 	.short	0x0002
        /*0022*/ 	.short	0x0020
        /*0024*/ 	.byte	0x00, 0xf0, 0x21, 0x00


	//----- nvinfo : EIATTR_KPARAM_INFO
	.align		4
.L_9141:
        /*0028*/ 	.byte	0x04, 0x17
        /*002a*/ 	.short	(.L_9143 - .L_9142)
.L_9142:
        /*002c*/ 	.word	0x00000000
        /*0030*/ 	.short	0x0001
        /*0032*/ 	.short	0x0010
        /*0034*/ 	.byte	0x00, 0xf0, 0x41, 0x00


	//----- nvinfo : EIATTR_KPARAM_INFO
	.align		4
.L_9143:
        /*0038*/ 	.byte	0x04, 0x17
        /*003a*/ 	.short	(.L_9145 - .L_9144)
.L_9144:
        /*003c*/ 	.word	0x00000000
        /*0040*/ 	.short	0x0000
        /*0042*/ 	.short	0x0000
        /*0044*/ 	.byte	0x00, 0xf0, 0x41, 0x00


	//----- nvinfo : EIATTR_SPARSE_MMA_MASK
	.align		4
.L_9145:
        /*0048*/ 	.byte	0x03, 0x50
        /*004a*/ 	.short	0x0000


	//----- nvinfo : EIATTR_MAXREG_COUNT
	.align		4
        /*004c*/ 	.byte	0x03, 0x1b
        /*004e*/ 	.short	0x00ff


	//----- nvinfo : EIATTR_EXTERNS
	.align		4
        /*0050*/ 	.byte	0x04, 0x0f
        /*0052*/ 	.short	(.L_9147 - .L_9146)


	//   ....[0]....
	.align		4
.L_9146:
        /*0054*/ 	.word	index@(__assertfail)


	//----- nvinfo : EIATTR_MERCURY_ISA_VERSION
	.align		4
.L_9147:
        /*0058*/ 	.byte	0x03, 0x5f
        /*005a*/ 	.short	0x0101


	//----- nvinfo : EIATTR_COOP_GROUP_MASK_REGIDS
	.align		4
        /*005c*/ 	.byte	0x04, 0x29
        /*005e*/ 	.short	(.L_9149 - .L_9148)


	//   ....[0]....
.L_9148:
        /*0060*/ 	.word	0xffffffff


	//   ....[1]....
        /*0064*/ 	.word	0xffffffff


	//   ....[2]....
        /*0068*/ 	.word	0xffffffff


	//   ....[3]....
        /*006c*/ 	.word	0xffffffff


	//   ....[4]....
        /*0070*/ 	.word	0xffffffff


	//   ....[5]....
        /*0074*/ 	.word	0xffffffff


	//   ....[6]....
        /*0078*/ 	.word	0xffffffff


	//   ....[7]....
        /*007c*/ 	.word	0xffffffff


	//   ....[8]....
        /*0080*/ 	.word	0xffffffff


	//   ....[9]....
        /*0084*/ 	.word	0xffffffff


	//   ....[10]....
        /*0088*/ 	.word	0x0500000f


	//   ....[11]....
        /*008c*/ 	.word	0x0500000f


	//   ....[12]....
        /*0090*/ 	.word	0x0500000f


	//   ....[13]....
        /*0094*/ 	.word	0x0500000f


	//   ....[14]....
        /*0098*/ 	.word	0x0500000f


	//   ....[15]....
        /*009c*/ 	.word	0x0500000f


	//   ....[16]....
        /*00a0*/ 	.word	0x0500000f


	//   ....[17]....
        /*00a4*/ 	.word	0x0500000f


	//   ....[18]....
        /*00a8*/ 	.word	0x0500000f


	//   ....[19]....
        /*00ac*/ 	.word	0x0500000f


	//----- nvinfo : EIATTR_COOP_GROUP_INSTR_OFFSETS
	.align		4
.L_9149:
        /*00b0*/ 	.byte	0x04, 0x28
        /*00b2*/ 	.short	(.L_9151 - .L_9150)


	//   ....[0]....
.L_9150:
        /*00b4*/ 	.word	0x00000690


	//   ....[1]....
        /*00b8*/ 	.word	0x000006d0


	//   ....[2]....
        /*00bc*/ 	.word	0x000006f0


	//   ....[3]....
        /*00c0*/ 	.word	0x00000710


	//   ....[4]....
        /*00c4*/ 	.word	0x00000730


	//   ....[5]....
        /*00c8*/ 	.word	0x000011f0


	//   ....[6]....
        /*00cc*/ 	.word	0x00001210


	//   ....[7]....
        /*00d0*/ 	.word	0x00001230


	//   ....[8]....
        /*00d4*/ 	.word	0x00001250


	//   ....[9]....
        /*00d8*/ 	.word	0x00001270


	//   ....[10]....
        /*00dc*/ 	.word	0x00002660


	//   ....[11]....
        /*00e0*/ 	.word	0x000026e0


	//   ....[12]....
        /*00e4*/ 	.word	0x00002740


	//   ....[13]....
        /*00e8*/ 	.word	0x000027a0


	//   ....[14]....
        /*00ec*/ 	.word	0x00002800


	//   ....[15]....
        /*00f0*/ 	.word	0x00003330


	//   ....[16]....
        /*00f4*/ 	.word	0x00003390


	//   ....[17]....
        /*00f8*/ 	.word	0x000033f0


	//   ....[18]....
        /*00fc*/ 	.word	0x00003450


	//   ....[19]....
        /*0100*/ 	.word	0x000034b0


	//----- nvinfo : EIATTR_VRC_CTA_INIT_COUNT
	.align		4
.L_9151:
        /*0104*/ 	.byte	0x02, 0x4a
	.zero		1
	.zero		1


	//----- nvinfo : EIATTR_SYSCALL_OFFSETS
	.align		4
        /*0108*/ 	.byte	0x04, 0x46
        /*010a*/ 	.short	(.L_9153 - .L_9152)


	//   ....[0]....
.L_9152:
        /*010c*/ 	.word	0x00000170


	//----- nvinfo : EIATTR_EXIT_INSTR_OFFSETS
	.align		4
.L_9153:
        /*0110*/ 	.byte	0x04, 0x1c
        /*0112*/ 	.short	(.L_9155 - .L_9154)


	//   ....[0]....
.L_9154:
        /*0114*/ 	.word	0x00000220


	//   ....[1]....
        /*0118*/ 	.word	0x00002600


	//----- nvinfo : EIATTR_CRS_STACK_SIZE
	.align		4
.L_9155:
        /*011c*/ 	.byte	0x04, 0x1e
        /*011e*/ 	.short	(.L_9157 - .L_9156)
.L_9156:
        /*0120*/ 	.word	0x00000000


	//----- nvinfo : EIATTR_CBANK_PARAM_SIZE
	.align		4
.L_9157:
        /*0124*/ 	.byte	0x03, 0x19
        /*0126*/ 	.short	0x0030


	//----- nvinfo : EIATTR_PARAM_CBANK
	.align		4
        /*0128*/ 	.byte	0x04, 0x0a
        /*012a*/ 	.short	(.L_9159 - .L_9158)
	.align		4
.L_9158:
        /*012c*/ 	.word	index@(.nv.constant0._Z15SoftmaxWarpImplI10DirectLoadI6__halffE11DirectStoreIfS1_EfLi1ELi17ELi32ELi1ELb0EL9Algorithm0EEvT_T0_ll)
        /*0130*/ 	.short	0x0380
        /*0132*/ 	.short	0x0030


	//----- nvinfo : EIATTR_SW_WAR
	.align		4
.L_9159:
        /*0134*/ 	.byte	0x04, 0x36
        /*0136*/ 	.short	(.L_9161 - .L_9160)
.L_9160:
        /*0138*/ 	.word	0x00000008
.L_9161:


//--------------------- .nv.info._Z15SoftmaxWarpImplI10DirectLoadI6__halffE11DirectStoreIfS1_EfLi1ELi16ELi32ELi1ELb1EL9Algorithm0EEvT_T0_ll --------------------------
	.section	.nv.info._Z15SoftmaxWarpImplI10DirectLoadI6__halffE11DirectStoreIfS1_EfLi1ELi16ELi32ELi1ELb1EL9Algorithm0EEvT_T0_ll,"",@"SHT_CUDA_INFO"
	.sectionflags	@""
	.align	4


	//----- nvinfo : EIATTR_CUDA_API_VERSION
	.align		4
        /*0000*/ 	.byte	0x04, 0x37
        /*0002*/ 	.short	(.L_9163 - .L_9162)
.L_9162:
        /*0004*/ 	.word	0x00000082


	//----- nvinfo : EIATTR_KPARAM_INFO
	.align		4
.L_9163:
        /*0008*/ 	.byte	0x04, 0x17
        /*000a*/ 	.short	(.L_9165 - .L_9164)
.L_9164:
        /*000c*/ 	.word	0x00000000
        /*0010*/ 	.short	0x0003
        /*0012*/ 	.short	0x0028
        /*0014*/ 	.byte	0x00, 0xf0, 0x21, 0x00


	//----- nvinfo : EIATTR_KPARAM_INFO
	.align		4
.L_9165:
        /*0018*/ 	.byte	0x04, 0x17
        /*001a*/ 	.short	(.L_9167 - .L_9166)
.L_9166:
        /*001c*/ 	.word	0x00000000
        /*0020*/ 	.short	0x0002
        /*0022*/ 	.short	0x0020
        /*0024*/ 	.byte	0x00, 0xf0, 0x21, 0x00


	//----- nvinfo : EIATTR_KPARAM_INFO
	.align		4
.L_9167:
        /*0028*/ 	.byte	0x04, 0x17
        /*002a*/ 	.short	(.L_9169 - .L_9168)
.L_9168:
        /*002c*/ 	.word	0x00000000
        /*0030*/ 	.short	0x0001
        /*0032*/ 	.short	0x0010
        /*0034*/ 	.byte	0x00, 0xf0, 0x41, 0x00


	//----- nvinfo : EIATTR_KPARAM_INFO
	.align		4
.L_9169:
        /*0038*/ 	.byte	0x04, 0x17
        /*003a*/ 	.short	(.L_9171 - .L_9170)
.L_9170:
        /*003c*/ 	.word	0x00000000
        /*0040*/ 	.short	0x0000
        /*0042*/ 	.short	0x0000
        /*0044*/ 	.byte	0x00, 0xf0, 0x41, 0x00


	//----- nvinfo : EIATTR_SPARSE_MMA_MASK
	.align		4
.L_9171:
        /*0048*/ 	.byte	0x03, 0x50
        /*004a*/ 	.short	0x0000


	//----- nvinfo : EIATTR_MAXREG_COUNT
	.align		4
        /*004c*/ 	.byte	0x03, 0x1b
        /*004e*/ 	.short	0x00ff


	//----- nvinfo : EIATTR_EXTERNS
	.align		4
        /*0050*/ 	.byte	0x04, 0x0f
        /*0052*/ 	.short	(.L_9173 - .L_9172)


	//   ....[0]....
	.align		4
.L_9172:
        /*0054*/ 	.word	index@(__assertfail)


	//----- nvinfo : EIATTR_MERCURY_ISA_VERSION
	.align		4
.L_9173:
        /*0058*/ 	.byte	0x03, 0x5f
        /*005a*/ 	.short	0x0101


	//----- nvinfo : EIATTR_COOP_GROUP_MASK_REGIDS
	.align		4
        /*005c*/ 	.byte	0x04, 0x29
        /*005e*/ 	.short	(.L_9175 - .L_9174)


	//   ....[0]....
.L_9174:
        /*0060*/ 	.word	0xffffffff


	//   ....[1]....
        /*0064*/ 	.word	0xffffffff


	//   ....[2]....
        /*0068*/ 	.word	0xffffffff


	//   ....[3]....
        /*006c*/ 	.word	0xffffffff


	//   ....[4]....
        /*0070*/ 	.word	0xffffffff


	//   ....[5]....
        /*0074*/ 	.word	0xffffffff


	//   ....[6]....
        /*0078*/ 	.word	0xffffffff


	//   ....[7]....
        /*007c*/ 	.word	0xffffffff


	//   ....[8]....
        /*0080*/ 	.word	0xffffffff


	//   ....[9]....
        /*0084*/ 	.word	0xffffffff


	//   ....[10]....
        /*0088*/ 	.word	0x0500000f


	//   ....[11]....
        /*008c*/ 	.word	0x0500000f


	//   ....[12]....
        /*0090*/ 	.word	0x0500000f


	//   ....[13]....
        /*0094*/ 	.word	0x0500000f


	//   ....[14]....
        /*0098*/ 	.word	0x0500000f


	//   ....[15]....
        /*009c*/ 	.word	0x0500000f


	//   ....[16]....
        /*00a0*/ 	.word	0x0500000f


	//   ....[17]....
        /*00a4*/ 	.word	0x0500000f


	//   ....[18]....
        /*00a8*/ 	.word	0x0500000f


	//   ....[19]....
        /*00ac*/ 	.word	0x0500000f


	//----- nvinfo : EIATTR_COOP_GROUP_INSTR_OFFSETS
	.align		4
.L_9175:
        /*00b0*/ 	.byte	0x04, 0x28
        /*00b2*/ 	.short	(.L_9177 - .L_9176)


	//   ....[0]....
.L_9176:
        /*00b4*/ 	.word	0x00000c10


	//   ....[1]....
        /*00b8*/ 	.word	0x00000c50


	//   ....[2]....
        /*00bc*/ 	.word	0x00000c70


	//   ....[3]....
        /*00c0*/ 	.word	0x00000c90


	//   ....[4]....
        /*00c4*/ 	.word	0x00000cb0


	//   ....[5]....
        /*00c8*/ 	.word	0x000016d0


	//   ....[6]....
        /*00cc*/ 	.word	0x000016f0


	//   ....[7]....
        /*00d0*/ 	.word	0x00001710


	//   ....[8]....
        /*00d4*/ 	.word	0x00001730


	//   ....[9]....
        /*00d8*/ 	.word	0x00001750


	//   ....[10]....
        /*00dc*/ 	.word	0x00002c80


	//   ....[11]....
        /*00e0*/ 	.word	0x00002d00


	//   ....[12]....
        /*00e4*/ 	.word	0x00002d60


	//   ....[13]....
        /*00e8*/ 	.word	0x00002dc0


	//   ....[14]....
        /*00ec*/ 	.word	0x00002e20


	//   ....[15]....
        /*00f0*/ 	.word	0x000038b0


	//   ....[16]....
        /*00f4*/ 	.word	0x00003910


	//   ....[17]....
        /*00f8*/ 	.word	0x00003970


	//   ....[18]....
        /*00fc*/ 	.word	0x000039d0


	//   ....[19]....
        /*0100*/ 	.word	0x00003a30


	//----- nvinfo : EIATTR_VRC_CTA_INIT_COUNT
	.align		4
.L_9177:
        /*0104*/ 	.byte	0x02, 0x4a
	.zero		1
	.zero		1


	//----- nvinfo : EIATTR_SYSCALL_OFFSETS
	.align		4
        /*0108*/ 	.byte	0x04, 0x46
        /*010a*/ 	.short	(.L_9179 - .L_9178)


	//   ....[0]....
.L_9178:
        /*010c*/ 	.word	0x00000180


	//----- nvinfo : EIATTR_EXIT_INSTR_OFFSETS
	.align		4
.L_9179:
        /*0110*/ 	.byte	0x04, 0x1c
        /*0112*/ 	.short	(.L_9181 - .L_9180)


	//   ....[0]....
.L_9180:
        /*0114*/ 	.word	0x00000230


	//   ....[1]....
        /*0118*/ 	.word	0x00002c20


	//----- nvinfo : EIATTR_CRS_STACK_SIZE
	.align		4
.L_9181:
        /*011c*/ 	.byte	0x04, 0x1e
        /*011e*/ 	.short	(.L_9183 - .L_9182)
.L_9182:
        /*0120*/ 	.word	0x00000000


	//----- nvinfo : EIATTR_CBANK_PARAM_SIZE
	.align		4
.L_9183:
        /*0124*/ 	.byte	0x03, 0x19
        /*0126*/ 	.short	0x0030


	//----- nvinfo : EIATTR_PARAM_CBANK
	.align		4
        /*0128*/ 	.byte	0x04, 0x0a
        /*012a*/ 	.short	(.L_9185 - .L_9184)
	.align		4
.L_9184:
        /*012c*/ 	.word	index@(.nv.constant0._Z15SoftmaxWarpImplI10DirectLoadI6__halffE11DirectStoreIfS1_EfLi1ELi16ELi32ELi1ELb1EL9Algorithm0EEvT_T0_ll)
        /*0130*/ 	.short	0x0380
        /*0132*/ 	.short	0x0030


	//----- nvinfo : EIATTR_SW_WAR
	.align		4
.L_9185:
        /*0134*/ 	.byte	0x04, 0x36
        /*0136*/ 	.short	(.L_9187 - .L_9186)
.L_9186:
        /*0138*/ 	.word	0x00000008
.L_9187:


//--------------------- .nv.info._Z15SoftmaxWarpImplI10DirectLoadI6__halffE11DirectStoreIfS1_EfLi1ELi16ELi32ELi1ELb0EL9Algorithm0EEvT_T0_ll --------------------------
	.section	.nv.info._Z15SoftmaxWarpImplI10DirectLoadI6__halffE11DirectStoreIfS1_EfLi1ELi16ELi32ELi1ELb0EL9Algorithm0EEvT_T0_ll,"",@"SHT_CUDA_INFO"
	.sectionflags	@""
	.align	4


	//----- nvinfo : EIATTR_CUDA_API_VERSION
	.align		4
        /*0000*/ 	.byte	0x04, 0x37
        /*0002*/ 	.short	(.L_9189 - .L_9188)
.L_9188:
        /*0004*/ 	.word	0x00000082


	//----- nvinfo : EIATTR_KPARAM_INFO
	.align		4
.L_9189:
        /*0008*/ 	.byte	0x04, 0x17
        /*000a*/ 	.short	(.L_9191 - .L_9190)
.L_9190:
        /*000c*/ 	.word	0x00000000
        /*0010*/ 	.short	0x0003
        /*0012*/ 	.short	0x0028
        /*0014*/ 	.byte	0x00, 0xf0, 0x21, 0x00


	//----- nvinfo : EIATTR_KPARAM_INFO
	.align		4
.L_9191:
        /*0018*/ 	.byte	0x04, 0x17
        /*001a*/ 	.short	(.L_9193 - .L_9192)
.L_9192:
        /*001c*/ 	.word	0x00000000
        /*0020*/ 	.short	0x0002
        /*0022*/ 	.short	0x0020
        /*0024*/ 	.byte	0x00, 0xf0, 0x21, 0x00


	//----- nvinfo : EIATTR_KPARAM_INFO
	.align		4
.L_9193:
        /*0028*/ 	.byte	0x04, 0x17
        /*002a*/ 	.short	(.L_9195 - .L_9194)
.L_9194:
        /*002c*/ 	.word	0x00000000
        /*0030*/ 	.short	0x0001
        /*0032*/ 	.short	0x0010
        /*0034*/ 	.byte	0x00, 0xf0, 0x41, 0x00


	//----- nvinfo : EIATTR_KPARAM_INFO
	.align		4
.L_9195:
        /*0038*/ 	.byte	0x04, 0x17
        /*003a*/ 	.short	(.L_9197 - .L_9196)
.L_9196:
        /*003c*/ 	.word	0x00000000
        /*0040*/ 	.short	0x0000
        /*0042*/ 	.short	0x0000
        /*0044*/ 	.byte	0x00, 0xf0, 0x41, 0x00


	//----- nvinfo : EIATTR_SPARSE_MMA_MASK
	.align		4
.L_9197:
        /*0048*/ 	.byte	0x03, 0x50
        /*004a*/ 	.short	0x0000


	//----- nvinfo : EIATTR_MAXREG_COUNT
	.align		4
        /*004c*/ 	.byte	0x03, 0x1b
        /*004e*/ 	.short	0x00ff


	//----- nvinfo : EIATTR_EXTERNS
	.align		4
        /*0050*/ 	.byte	0x04, 0x0f
        /*0052*/ 	.short	(.L_9199 - .L_9198)


	//   ....[0]....
	.align		4
.L_9198:
        /*0054*/ 	.word	index@(__assertfail)


	//----- nvinfo : EIATTR_MERCURY_ISA_VERSION
	.align		4
.L_9199:
        /*0058*/ 	.byte	0x03, 0x5f
        /*005a*/ 	.short	0x0101


	//----- nvinfo : EIATTR_COOP_GROUP_MASK_REGIDS
	.align		4
        /*005c*/ 	.byte	0x04, 0x29
        /*005e*/ 	.short	(.L_9201 - .L_9200)


	//   ....[0]....
.L_9200:
        /*0060*/ 	.word	0xffffffff


	//   ....[1]....
        /*0064*/ 	.word	0xffffffff


	//   ....[2]....
        /*0068*/ 	.word	0xffffffff


	//   ....[3]....
        /*006c*/ 	.word	0xffffffff


	//   ....[4]....
        /*0070*/ 	.word	0xffffffff


	//   ....[5]....
        /*0074*/ 	.word	0xffffffff


	//   ....[6]....
        /*0078*/ 	.word	0xffffffff


	//   ....[7]....
        /*007c*/ 	.word	0xffffffff


	//   ....[8]....
        /*0080*/ 	.word	0xffffffff


	//   ....[9]....
        /*0084*/ 	.word	0xffffffff


	//   ....[10]....
        /*0088*/ 	.word	0x0500000f


	//   ....[11]....
        /*008c*/ 	.word	0x0500000f


	//   ....[12]....
        /*0090*/ 	.word	0x0500000f


	//   ....[13]....
        /*0094*/ 	.word	0x0500000f


	//   ....[14]....
        /*0098*/ 	.word	0x0500000f


	//   ....[15]....
        /*009c*/ 	.word	0x0500000f


	//   ....[16]....
        /*00a0*/ 	.word	0x0500000f


	//   ....[17]....
        /*00a4*/ 	.word	0x0500000f


	//   ....[18]....
        /*00a8*/ 	.word	0x0500000f


	//   ....[19]....
        /*00ac*/ 	.word	0x0500000f


	//----- nvinfo : EIATTR_COOP_GROUP_INSTR_OFFSETS
	.align		4
.L_9201:
        /*00b0*/ 	.byte	0x04, 0x28
        /*00b2*/ 	.short	(.L_9203 - .L_9202)


	//   ....[0]....
.L_9202:
        /*00b4*/ 	.word	0x00000670


	//   ....[1]....
        /*00b8*/ 	.word	0x000006b0


	//   ....[2]....
        /*00bc*/ 	.word	0x000006d0


	//   ....[3]....
        /*00c0*/ 	.word	0x000006f0


	//   ....[4]....
        /*00c4*/ 	.word	0x00000710


	//   ....[5]....
        /*00c8*/ 	.word	0x00001130


	//   ....[6]....
        /*00cc*/ 	.word	0x00001150


	//   ....[7]....
        /*00d0*/ 	.word	0x00001170


	//   ....[8]....
        /*00d4*/ 	.word	0x00001190


	//   ....[9]....
        /*00d8*/ 	.word	0x000011b0


	//   ....[10]....
        /*00dc*/ 	.word	0x000023b0


	//   ....[11]....
        /*00e0*/ 	.word	0x00002430


	//   ....[12]....
        /*00e4*/ 	.word	0x00002490


	//   ....[13]....
        /*00e8*/ 	.word	0x000024f0


	//   ....[14]....
        /*00ec*/ 	.word	0x00002550


	//   ....[15]....
        /*00f0*/ 	.word	0x00002fe0


	//   ....[16]....
        /*00f4*/ 	.word	0x00003040


	//   ....[17]....
        /*00f8*/ 	.word	0x000030a0


	//   ....[18]....
        /*00fc*/ 	.word	0x00003100


	//   ....[19]....
        /*0100*/ 	.word	0x00003160


	//----- nvinfo : EIATTR_VRC_CTA_INIT_COUNT
	.align		4
.L_9203:
        /*0104*/ 	.byte	0x02, 0x4a
	.zero		1
	.zero		1


	//----- nvinfo : EIATTR_SYSCALL_OFFSETS
	.align		4
        /*0108*/ 	.byte	0x04, 0x46
        /*010a*/ 	.short	(.L_9205 - .L_9204)


	//   ....[0]....
.L_9204:
        /*010c*/ 	.word	0x00000170


	//----- nvinfo : EIATTR_EXIT_INSTR_OFFSETS
	.align		4
.L_9205:
        /*0110*/ 	.byte	0x04, 0x1c
        /*0112*/ 	.short	(.L_9207 - .L_9206)


	//   ....[0]....
.L_9206:
        /*0114*/ 	.word	0x00000220


	//   ....[1]....
        /*0118*/ 	.word	0x00002350


	//----- nvinfo : EIATTR_CRS_STACK_SIZE
	.align		4
.L_9207:
        /*011c*/ 	.byte	0x04, 0x1e
        /*011e*/ 	.short	(.L_9209 - .L_9208)
.L_9208:
        /*0120*/ 	.word	0x00000000


	//----- nvinfo : EIATTR_CBANK_PARAM_SIZE
	.align		4
.L_9209:
        /*0124*/ 	.byte	0x03, 0x19
        /*0126*/ 	.short	0x0030


	//----- nvinfo : EIATTR_PARAM_CBANK
	.align		4
        /*0128*/ 	.byte	0x04, 0x0a
        /*012a*/ 	.short	(.L_9211 - .L_9210)
	.align		4
.L_9210:
        /*012c*/ 	.word	index@(.nv.constant0._Z15SoftmaxWarpImplI10DirectLoadI6__halffE11DirectStoreIfS1_EfLi1ELi16ELi32ELi1ELb0EL9Algorithm0EEvT_T0_ll)
        /*0130*/ 	.short	0x0380
        /*0132*/ 	.short	0x0030


	//----- nvinfo : EIATTR_SW_WAR
	.align		4
.L_9211:
        /*0134*/ 	.byte	0x04, 0x36
        /*0136*/ 	.short	(.L_9213 - .L_9212)
.L_9212:
        /*0138*/ 	.word	0x00000008
.L_9213:


//--------------------- .nv.info._Z15SoftmaxWarpImplI10DirectLoadI6__halffE11DirectStoreIfS1_EfLi1ELi15ELi32ELi1ELb1EL9Algorithm0EEvT_T0_ll --------------------------
	.section	.nv.info._Z15SoftmaxWarpImplI10DirectLoadI6__halffE11DirectStoreIfS1_EfLi1ELi15ELi32ELi1ELb1EL9Algorithm0EEvT_T0_ll,"",@"SHT_CUDA_INFO"
	.sectionflags	@""
	.align	4


	//----- nvinfo : EIATTR_CUDA_API_VERSION
	.align		4
        /*0000*/ 	.byte	0x04, 0x37
        /*0002*/ 	.short	(.L_9215 - .L_9214)
.L_9214:
        /*0004*/ 	.word	0x00000082


	//----- nvinfo : EIATTR_KPARAM_INFO
	.align		4
.L_9215:
        /*0008*/ 	.byte	0x04, 0x17
        /*000a*/ 	.short	(.L_9217 - .L_9216)
.L_9216:
        /*000c*/ 	.word	0x00000000
        /*0010*/ 	.short	0x0003
        /*0012*/ 	.short	0x0028
        /*0014*/ 	.byte	0x00, 0xf0, 0x21, 0x00


	//----- nvinfo : EIATTR_KPARAM_INFO
	.align		4
.L_9217:
        /*0018*/ 	.byte	0x04, 0x17
        /*001a*/ 	.short	(.L_9219 - .L_9218)
.L_9218:
        /*001c*/ 	.word	0x00000000
        /*0020*/ 	.short	0x0002
        /*0022*/ 	.short	0x0020
        /*0024*/ 	.byte	0x00, 0xf0, 0x21, 0x00


	//----- nvinfo : EIATTR_KPARAM_INFO
	.align		4
.L_9219:
        /*0028*/ 	.byte	0x04, 0x17
        /*002a*/ 	.short	(.L_9221 - .L_9220)
.L_9220:
        /*002c*/ 	.word	0x00000000
        /*0030*/ 	.short	0x0001
        /*0032*/ 	.short	0x0010
        /*0034*/ 	.byte	0x00, 0xf0, 0x41, 0x00


	//----- nvinfo : EIATTR_KPARAM_INFO
	.align		4
.L_9221:
        /*0038*/ 	.byte	0x04, 0x17
        /*003a*/ 	.short	(.L_9223 - .L_9222)
.L_9222:
        /*003c*/ 	.word	0x00000000
        /*0040*/ 	.short	0x0000
        /*0042*/ 	.short	0x0000
        /*0044*/ 	.byte	0x00, 0xf0, 0x41, 0x00


	//----- nvinfo : EIATTR_SPARSE_MMA_MASK
	.align		4
.L_9223:
        /*0048*/ 	.byte	0x03, 0x50
        /*004a*/ 	.short	0x0000


	//----- nvinfo : EIATTR_MAXREG_COUNT
	.align		4
        /*004c*/ 	.byte	0x03, 0x1b
        /*004e*/ 	.short	0x00ff


	//----- nvinfo : EIATTR_EXTERNS
	.align		4
        /*0050*/ 	.byte	0x04, 0x0f
        /*0052*/ 	.short	(.L_9225 - .L_9224)


	//   ....[0]....
	.align		4
.L_9224:
        /*0054*/ 	.word	index@(__assertfail)


	//----- nvinfo : EIATTR_MERCURY_ISA_VERSION
	.align		4
.L_9225:
        /*0058*/ 	.byte	0x03, 0x5f
        /*005a*/ 	.short	0x0101


	//----- nvinfo : EIATTR_COOP_GROUP_MASK_REGIDS
	.align		4
        /*005c*/ 	.byte	0x04, 0x29
        /*005e*/ 	.short	(.L_9227 - .L_9226)


	//   ....[0]....
.L_9226:
        /*0060*/ 	.word	0xffffffff


	//   ....[1]....
        /*0064*/ 	.word	0xffffffff


	//   ....[2]....
        /*0068*/ 	.word	0xffffffff


	//   ....[3]....
        /*006c*/ 	.word	0xffffffff


	//   ....[4]....
        /*0070*/ 	.word	0xffffffff


	//   ....[5]....
        /*0074*/ 	.word	0xffffffff


	//   ....[6]....
        /*0078*/ 	.word	0xffffffff


	//   ....[7]....
        /*007c*/ 	.word	0xffffffff


	//   ....[8]....
        /*0080*/ 	.word	0xffffffff


	//   ....[9]....
        /*0084*/ 	.word	0xffffffff


	//   ....[10]....
        /*0088*/ 	.word	0x0500000f


	//   ....[11]....
        /*008c*/ 	.word	0x0500000f


	//   ....[12]....
        /*0090*/ 	.word	0x0500000f


	//   ....[13]....
        /*0094*/ 	.word	0x0500000f


	//   ....[14]....
        /*0098*/ 	.word	0x0500000f


	//   ....[15]....
        /*009c*/ 	.word	0x0500000f


	//   ....[16]....
        /*00a0*/ 	.word	0x0500000f


	//   ....[17]....
        /*00a4*/ 	.word	0x0500000f


	//   ....[18]....
        /*00a8*/ 	.word	0x0500000f


	//   ....[19]....
        /*00ac*/ 	.word	0x0500000f


	//----- nvinfo : EIATTR_COOP_GROUP_INSTR_OFFSETS
	.align		4
.L_9227:
        /*00b0*/ 	.byte	0x04, 0x28
        /*00b2*/ 	.short	(.L_9229 - .L_9228)


	//   ....[0]....
.L_9228:
        /*00b4*/ 	.word	0x00000b80


	//   ....[1]....
        /*00b8*/ 	.word	0x00000bc0


	//   ....[2]....
        /*00bc*/ 	.word	0x00000be0


	//   ....[3]....
        /*00c0*/ 	.word	0x00000c00


	//   ....[4]....
        /*00c4*/ 	.word	0x00000c20


	//   ....[5]....
        /*00c8*/ 	.word	0x000015a0


	//   ....[6]....
        /*00cc*/ 	.word	0x000015c0


	//   ....[7]....
        /*00d0*/ 	.word	0x000015e0


	//   ....[8]....
        /*00d4*/ 	.word	0x00001600


	//   ....[9]....
        /*00d8*/ 	.word	0x00001620


	//   ....[10]....
        /*00dc*/ 	.word	0x00002a00


	//   ....[11]....
        /*00e0*/ 	.word	0x00002a80


	//   ....[12]....
        /*00e4*/ 	.word	0x00002ae0


	//   ....[13]....
        /*00e8*/ 	.word	0x00002b40


	//   ....[14]....
        /*00ec*/ 	.word	0x00002ba0


	//   ....[15]....
        /*00f0*/ 	.word	0x00003590


	//   ....[16]....
        /*00f4*/ 	.word	0x000035f0


	//   ....[17]....
        /*00f8*/ 	.word	0x00003650


	//   ....[18]....
        /*00fc*/ 	.word	0x000036b0


	//   ....[19]....
        /*0100*/ 	.word	0x00003710


	//----- nvinfo : EIATTR_VRC_CTA_INIT_COUNT
	.align		4
.L_9229:
        /*0104*/ 	.byte	0x02, 0x4a
	.zero		1
	.zero		1


	//----- nvinfo : EIATTR_SYSCALL_OFFSETS
	.align		4
        /*0108*/ 	.byte	0x04, 0x46
        /*010a*/ 	.short	(.L_9231 - .L_9230)


	//   ....[0]....
.L_9230:
        /*010c*/ 	.word	0x00000180


	//----- nvinfo : EIATTR_EXIT_INSTR_OFFSETS
	.align		4
.L_9231:
        /*0110*/ 	.byte	0x04, 0x1c
        /*0112*/ 	.short	(.L_9233 - .L_9232)


	//   ....[0]....
.L_9232:
        /*0114*/ 	.word	0x00000230


	//   ....[1]....
        /*0118*/ 	.word	0x000029a0


	//----- nvinfo : EIATTR_CRS_STACK_SIZE
	.align		4
.L_9233:
        /*011c*/ 	.byte	0x04, 0x1e
        /*011e*/ 	.short	(.L_9235 - .L_9234)
.L_9234:
        /*0120*/ 	.word	0x00000000


	//----- nvinfo : EIATTR_CBANK_PARAM_SIZE
	.align		4
.L_9235:
        /*0124*/ 	.byte	0x03, 0x19
        /*0126*/ 	.short	0x0030


	//----- nvinfo : EIATTR_PARAM_CBANK
	.align		4
        /*0128*/ 	.byte	0x04, 0x0a
        /*012a*/ 	.short	(.L_9237 - .L_9236)
	.align		4
.L_9236:
        /*012c*/ 	.word	index@(.nv.constant0._Z15SoftmaxWarpImplI10DirectLoadI6__halffE11DirectStoreIfS1_EfLi1ELi15ELi32ELi1ELb1EL9Algorithm0EEvT_T0_ll)
        /*0130*/ 	.short	0x0380
        /*0132*/ 	.short	0x0030


	//----- nvinfo : EIATTR_SW_WAR
	.align		4
.L_9237:
        /*0134*/ 	.byte	0x04, 0x36
        /*0136*/ 	.short	(.L_9239 - .L_9238)
.L_9238:
        /*0138*/ 	.word	0x00000008
.L_9239:


//--------------------- .nv.info._Z15SoftmaxWarpImplI10DirectLoadI6__halffE11DirectStoreIfS1_EfLi1ELi15ELi32ELi1ELb0EL9Algorithm0EEvT_T0_ll --------------------------
	.section	.nv.info._Z15SoftmaxWarpImplI10DirectLoadI6__halffE11DirectStoreIfS1_EfLi1ELi15ELi32ELi1ELb0EL9Algorithm0EEvT_T0_ll,"",@"SHT_CUDA_INFO"
	.sectionflags	@""
	.align	4


	//----- nvinfo : EIATTR_CUDA_API_VERSION
	.align		4
        /*0000*/ 	.byte	0x04, 0x37
        /*0002*/ 	.short	(.L_9241 - .L_9240)
.L_9240:
        /*0004*/ 	.word	0x00000082


	//----- nvinfo : EIATTR_KPARAM_INFO
	.align		4
.L_9241:
        /*0008*/ 	.byte	0x04, 0x17
        /*000a*/ 	.short	(.L_9243 - .L_9242)
.L_9242:
        /*000c*/ 	.word	0x00000000
        /*0010*/ 	.short	0x0003
        /*0012*/ 	.short	0x0028
        /*0014*/ 	.byte	0x00, 0xf0, 0x21, 0x00


	//----- nvinfo : EIATTR_KPARAM_INFO
	.align		4
.L_9243:
        /*0018*/ 	.byte	0x04, 0x17
        /*001a*/ 	.short	(.L_9245 - .L_9244)
.L_9244:
        /*001c*/ 	.word	0x00000000
        /*0020*/ 	.short	0x0002
        /*0022*/ 	.short	0x0020
        /*0024*/ 	.byte	0x00, 0xf0, 0x21, 0x00


	//----- nvinfo : EIATTR_KPARAM_INFO
	.align		4
.L_9245:
        /*0028*/ 	.byte	0x04, 0x17
        /*002a*/ 	.short	(.L_9247 - .L_9246)
.L_9246:
        /*002c*/ 	.word	0x00000000
        /*0030*/ 	.short	0x0001
        /*0032*/ 	.short	0x0010
        /*0034*/ 	.byte	0x00, 0xf0, 0x41, 0x00


	//----- nvinfo : EIATTR_KPARAM_INFO
	.align		4
.L_9247:
        /*0038*/ 	.byte	0x04, 0x17
        /*003a*/ 	.short	(.L_9249 - .L_9248)
.L_9248:
        /*003c*/ 	.word	0x00000000
        /*0040*/ 	.short	0x0000
        /*0042*/ 	.short	0x0000
        /*0044*/ 	.byte	0x00, 0xf0, 0x41, 0x00


	//----- nvinfo : EIATTR_SPARSE_MMA_MASK
	.align		4
.L_9249:
        /*0048*/ 	.byte	0x03, 0x50
        /*004a*/ 	.short	0x0000


	//----- nvinfo : EIATTR_MAXREG_COUNT
	.align		4
        /*004c*/ 	.byte	0x03, 0x1b
        /*004e*/ 	.short	0x00ff


	//----- nvinfo : EIATTR_EXTERNS
	.align		4
        /*0050*/ 	.byte	0x04, 0x0f
        /*0052*/ 	.short	(.L_9251 - .L_9250)


	//   ....[0]....
	.align		4
.L_9250:
        /*0054*/ 	.word	index@(__assertfail)


	//----- nvinfo : EIATTR_MERCURY_ISA_VERSION
	.align		4
.L_9251:
        /*0058*/ 	.byte	0x03, 0x5f
        /*005a*/ 	.short	0x0101


	//----- nvinfo : EIATTR_COOP_GROUP_MASK_REGIDS
	.align		4
        /*005c*/ 	.byte	0x04, 0x29
        /*005e*/ 	.short	(.L_9253 - .L_9252)


	//   ....[0]....
.L_9252:
        /*0060*/ 	.word	0xffffffff


	//   ....[1]....
        /*0064*/ 	.word	0xffffffff


	//   ....[2]....
        /*0068*/ 	.word	0xffffffff


	//   ....[3]....
        /*006c*/ 	.word	0xffffffff


	//   ....[4]....
        /*0070*/ 	.word	0xffffffff


	//   ....[5]....
        /*0074*/ 	.word	0xffffffff


	//   ....[6]....
        /*0078*/ 	.word	0xffffffff


	//   ....[7]....
        /*007c*/ 	.word	0xffffffff


	//   ....[8]....
        /*0080*/ 	.word	0xffffffff


	//   ....[9]....
        /*0084*/ 	.word	0xffffffff


	//   ....[10]....
        /*0088*/ 	.word	0x0500000f


	//   ....[11]....
        /*008c*/ 	.word	0x0500000f


	//   ....[12]....
        /*0090*/ 	.word	0x0500000f


	//   ....[13]....
        /*0094*/ 	.word	0x0500000f


	//   ....[14]....
        /*0098*/ 	.word	0x0500000f


	//   ....[15]....
        /*009c*/ 	.word	0x0500000f


	//   ....[16]....
        /*00a0*/ 	.word	0x0500000f


	//   ....[17]....
        /*00a4*/ 	.word	0x0500000f


	//   ....[18]....
        /*00a8*/ 	.word	0x0500000f


	//   ....[19]....
        /*00ac*/ 	.word	0x0500000f


	//----- nvinfo : EIATTR_COOP_GROUP_INSTR_OFFSETS
	.align		4
.L_9253:
        /*00b0*/ 	.byte	0x04, 0x28
        /*00b2*/ 	.short	(.L_9255 - .L_9254)


	//   ....[0]....
.L_9254:
        /*00b4*/ 	.word	0x00000640


	//   ....[1]....
        /*00b8*/ 	.word	0x00000680


	//   ....[2]....
        /*00bc*/ 	.word	0x000006a0


	//   ....[3]....
        /*00c0*/ 	.word	0x000006c0


	//   ....[4]....
        /*00c4*/ 	.word	0x000006e0


	//   ....[5]....
        /*00c8*/ 	.word	0x00001060


	//   ....[6]....
        /*00cc*/ 	.word	0x00001080


	//   ....[7]....
        /*00d0*/ 	.word	0x000010a0


	//   ....[8]....
        /*00d4*/ 	.word	0x000010c0


	//   ....[9]....
        /*00d8*/ 	.word	0x000010e0


	//   ....[10]....
        /*00dc*/ 	.word	0x000022d0


	//   ....[11]....
        /*00e0*/ 	.word	0x00002350


	//   ....[12]....
        /*00e4*/ 	.word	0x000023b0


	//   ....[13]....
        /*00e8*/ 	.word	0x00002410


	//   ....[14]....
        /*00ec*/ 	.word	0x00002470


	//   ....[15]....
        /*00f0*/ 	.word	0x00002e60


	//   ....[16]....
        /*00f4*/ 	.word	0x00002ec0


	//   ....[17]....
        /*00f8*/ 	.word	0x00002f20


	//   ....[18]....
        /*00fc*/ 	.word	0x00002f80


	//   ....[19]....
        /*0100*/ 	.word	0x00002fe0


	//----- nvinfo : EIATTR_VRC_CTA_INIT_COUNT
	.align		4
.L_9255:
        /*0104*/ 	.byte	0x02, 0x4a
	.zero		1
	.zero		1


	//----- nvinfo : EIATTR_SYSCALL_OFFSETS
	.align		4
        /*0108*/ 	.byte	0x04, 0x46
        /*010a*/ 	.short	(.L_9257 - .L_9256)


	//   ....[0]....
.L_9256:
        /*010c*/ 	.word	0x00000170


	//----- nvinfo : EIATTR_EXIT_INSTR_OFFSETS
	.align		4
.L_9257:
        /*0110*/ 	.byte	0x04, 0x1c
        /*0112*/ 	.short	(.L_9259 - .L_9258)


	//   ....[0]....
.L_9258:
        /*0114*/ 	.word	0x00000220


	//   ....[1]....
        /*0118*/ 	.word	0x00002270


	//----- nvinfo : EIATTR_CRS_STACK_SIZE
	.align		4
.L_9259:
        /*011c*/ 	.byte	0x04, 0x1e
        /*011e*/ 	.short	(.L_9261 - .L_9260)
.L_9260:
        /*0120*/ 	.word	0x00000000


	//----- nvinfo : EIATTR_CBANK_PARAM_SIZE
	.align		4
.L_9261:
        /*0124*/ 	.byte	0x03, 0x19
        /*0126*/ 	.short	0x0030


	//----- nvinfo : EIATTR_PARAM_CBANK
	.align		4
        /*0128*/ 	.byte	0x04, 0x0a
        /*012a*/ 	.short	(.L_9263 - .L_9262)
	.align		4
.L_9262:
        /*012c*/ 	.word	index@(.nv.constant0._Z15SoftmaxWarpImplI10DirectLoadI6__halffE11DirectStoreIfS1_EfLi1ELi15ELi32ELi1ELb0EL9Algorithm0EEvT_T0_ll)
        /*0130*/ 	.short	0x0380
        /*0132*/ 	.short	0x0030


	//----- nvinfo : EIATTR_SW_WAR
	.align		4
.L_9263:
        /*0134*/ 	.byte	0x04, 0x36
        /*0136*/ 	.short	(.L_9265 - .L_9264)
.L_9264:
        /*0138*/ 	.word	0x00000008
.L_9265:


//--------------------- .nv.info._Z15SoftmaxWarpImplI10DirectLoadI6__halffE11DirectStoreIfS1_EfLi1ELi14ELi32ELi1ELb1EL9Algorithm0EEvT_T0_ll --------------------------
	.section	.nv.info._Z15SoftmaxWarpImplI10DirectLoadI6__halffE11DirectStoreIfS1_EfLi1ELi14ELi32ELi1ELb1EL9Algorithm0EEvT_T0_ll,"",@"SHT_CUDA_INFO"
	.sectionflags	@""
	.align	4


	//----- nvinfo : EIATTR_CUDA_API_VERSION
	.align		4
        /*0000*/ 	.byte	0x04, 0x37
        /*0002*/ 	.short	(.L_9267 - .L_9266)
.L_9266:
        /*0004*/ 	.word	0x00000082


	//----- nvinfo : EIATTR_KPARAM_INFO
	.align		4
.L_9267:
        /*0008*/ 	.byte	0x04, 0x17
        /*000a*/ 	.short	(.L_9269 - .L_9268)
.L_9268:
        /*000c*/ 	.word	0x00000000
        /*0010*/ 	.short	0x0003
        /*0012*/ 	.short	0x0028
        /*0014*/ 	.byte	0x00, 0xf0, 0x21, 0x00


	//----- nvinfo : EIATTR_KPARAM_INFO
	.align		4
.L_9269:
        /*0018*/ 	.byte	0x04, 0x17
        /*001a*/ 	.short	(.L_9271 - .L_9270)
.L_9270:
        /*001c*/ 	.word	0x00000000
        /*0020*/ 	.short	0x0002
        /*0022*/ 	.short	0x0020
        /*0024*/ 	.byte	0x00, 0xf0, 0x21, 0x00


	//----- nvinfo : EIATTR_KPARAM_INFO
	.align		4
.L_9271:
        /*0028*/ 	.byte	0x04, 0x17
        /*002a*/ 	.short	(.L_9273 - .L_9272)
.L_9272:
        /*002c*/ 	.word	0x00000000
        /*0030*/ 	.short	0x0001
        /*0032*/ 	.short	0x0010
        /*0034*/ 	.byte	0x00, 0xf0, 0x41, 0x00


	//----- nvinfo : EIATTR_KPARAM_INFO
	.align		4
.L_9273:
        /*0038*/ 	.byte	0x04, 0x17
        /*003a*/ 	.short	(.L_9275 - .L_9274)
.L_9274:
        /*003c*/ 	.word	0x00000000
        /*0040*/ 	.short	0x0000
        /*0042*/ 	.short	0x0000
        /*0044*/ 	.byte	0x00, 0xf0, 0x41, 0x00


	//----- nvinfo : EIATTR_SPARSE_MMA_MASK
	.align		4
.L_9275:
        /*0048*/ 	.byte	0x03, 0x50
        /*004a*/ 	.short	0x0000


	//----- nvinfo : EIATTR_MAXREG_COUNT
	.align		4
        /*004c*/ 	.byte	0x03, 0x1b
        /*004e*/ 	.short	0x00ff


	//----- nvinfo : EIATTR_EXTERNS
	.align		4
        /*0050*/ 	.byte	0x04, 0x0f
        /*0052*/ 	.short	(.L_9277 - .L_9276)


	//   ....[0]....
	.align		4
.L_9276:
        /*0054*/ 	.word	index@(__assertfail)


	//----- nvinfo : EIATTR_MERCURY_ISA_VERSION
	.align		4
.L_9277:
        /*0058*/ 	.byte	0x03, 0x5f
        /*005a*/ 	.short	0x0101


	//----- nvinfo : EIATTR_COOP_GROUP_MASK_REGIDS
	.align		4
        /*005c*/ 	.byte	0x04, 0x29
        /*005e*/ 	.short	(.L_9279 - .L_9278)


	//   ....[0]....
.L_9278:
        /*0060*/ 	.word	0xffffffff


	//   ....[1]....
        /*0064*/ 	.word	0xffffffff


	//   ....[2]....
        /*0068*/ 	.word	0xffffffff


	//   ....[3]....
        /*006c*/ 	.word	0xffffffff


	//   ....[4]....
        /*0070*/ 	.word	0xffffffff


	//   ....[5]....
        /*0074*/ 	.word	0xffffffff


	//   ....[6]....
        /*0078*/ 	.word	0xffffffff


	//   ....[7]....
        /*007c*/ 	.word	0xffffffff


	//   ....[8]....
        /*0080*/ 	.word	0xffffffff


	//   ....[9]....
        /*0084*/ 	.word	0xffffffff


	//   ....[10]....
        /*0088*/ 	.word	0x0500000f


	//   ....[11]....
        /*008c*/ 	.word	0x0500000f


	//   ....[12]....
        /*0090*/ 	.word	0x0500000f


	//   ....[13]....
        /*0094*/ 	.word	0x0500000f


	//   ....[14]....
        /*0098*/ 	.word	0x0500000f


	//   ....[15]....
        /*009c*/ 	.word	0x0500000f


	//   ....[16]....
        /*00a0*/ 	.word	0x0500000f


	//   ....[17]....
        /*00a4*/ 	.word	0x0500000f


	//   ....[18]....
        /*00a8*/ 	.word	0x0500000f


	//   ....[19]....
        /*00ac*/ 	.word	0x0500000f


	//----- nvinfo : EIATTR_COOP_GROUP_INSTR_OFFSETS
	.align		4
.L_9279:
        /*00b0*/ 	.byte	0x04, 0x28
        /*00b2*/ 	.short	(.L_9281 - .L_9280)


	//   ....[0]....
.L_9280:
        /*00b4*/ 	.word	0x00000af0


	//   ....[1]....
        /*00b8*/ 	.word	0x00000b30


	//   ....[2]....
        /*00bc*/ 	.word	0x00000b50


	//   ....[3]....
        /*00c0*/ 	.word	0x00000b70


	//   ....[4]....
        /*00c4*/ 	.word	0x00000b90


	//   ....[5]....
        /*00c8*/ 	.word	0x00001470


	//   ....[6]....
        /*00cc*/ 	.word	0x00001490


	//   ....[7]....
        /*00d0*/ 	.word	0x000014b0


	//   ....[8]....
        /*00d4*/ 	.word	0x000014d0


	//   ....[9]....
        /*00d8*/ 	.word	0x000014f0


	//   ....[10]....
        /*00dc*/ 	.word	0x00002790


	//   ....[11]....
        /*00e0*/ 	.word	0x00002810


	//   ....[12]....
        /*00e4*/ 	.word	0x00002870


	//   ....[13]....
        /*00e8*/ 	.word	0x000028d0


	//   ....[14]....
        /*00ec*/ 	.word	0x00002930


	//   ....[15]....
        /*00f0*/ 	.word	0x00003280


	//   ....[16]....
        /*00f4*/ 	.word	0x000032e0


	//   ....[17]....
        /*00f8*/ 	.word	0x00003340


	//   ....[18]....
        /*00fc*/ 	.word	0x000033a0


	//   ....[19]....
        /*0100*/ 	.word	0x00003400


	//----- nvinfo : EIATTR_VRC_CTA_INIT_COUNT
	.align		4
.L_9281:
        /*0104*/ 	.byte	0x02, 0x4a
	.zero		1
	.zero		1


	//----- nvinfo : EIATTR_SYSCALL_OFFSETS
	.align		4
        /*0108*/ 	.byte	0x04, 0x46
        /*010a*/ 	.short	(.L_9283 - .L_9282)


	//   ....[0]....
.L_9282:
        /*010c*/ 	.word	0x00000180


	//----- nvinfo : EIATTR_EXIT_INSTR_OFFSETS
	.align		4
.L_9283:
        /*0110*/ 	.byte	0x04, 0x1c
        /*0112*/ 	.short	(.L_9285 - .L_9284)


	//   ....[0]....
.L_9284:
        /*0114*/ 	.word	0x00000210


	//   ....[1]....
        /*0118*/ 	.word	0x00002730


	//----- nvinfo : EIATTR_CRS_STACK_SIZE
	.align		4
.L_9285:
        /*011c*/ 	.byte	0x04, 0x1e
        /*011e*/ 	.short	(.L_9287 - .L_9286)
.L_9286:
        /*0120*/ 	.word	0x00000000


	//----- nvinfo : EIATTR_CBANK_PARAM_SIZE
	.align		4
.L_9287:
        /*0124*/ 	.byte	0x03, 0x19
        /*0126*/ 	.short	0x0030


	//----- nvinfo : EIATTR_PARAM_CBANK
	.align		4
        /*0128*/ 	.byte	0x04, 0x0a
        /*012a*/ 	.short	(.L_9289 - .L_9288)
	.align		4
.L_9288:
        /*012c*/ 	.word	index@(.nv.constant0._Z15SoftmaxWarpImplI10DirectLoadI6__halffE11DirectStoreIfS1_EfLi1ELi14ELi32ELi1ELb1EL9Algorithm0EEvT_T0_ll)
        /*0130*/ 	.short	0x0380
        /*0132*/ 	.short	0x0030


	//----- nvinfo : EIATTR_SW_WAR
	.align		4
.L_9289:
        /*0134*/ 	.byte	0x04, 0x36
        /*0136*/ 	.short	(.L_9291 - .L_9290)
.L_9290:
        /*0138*/ 	.word	0x00000008
.L_9291:


//--------------------- .nv.info._Z15SoftmaxWarpImplI10DirectLoadI6__halffE11DirectStoreIfS1_EfLi1ELi14ELi32ELi1ELb0EL9Algorithm0EEvT_T0_ll --------------------------
	.section	.nv.info._Z15SoftmaxWarpImplI10DirectLoadI6__halffE11DirectStoreIfS1_EfLi1ELi14ELi32ELi1ELb0EL9Algorithm0EEvT_T0_ll,"",@"SHT_CUDA_INFO"
	.sectionflags	@""
	.align	4


	//----- nvinfo : EIATTR_CUDA_API_VERSION
	.align		4
        /*0000*/ 	.byte	0x04, 0x37
        /*0002*/ 	.short	(.L_9293 - .L_9292)
.L_9292:
        /*0004*/ 	.word	0x00000082


	//----- nvinfo : EIATTR_KPARAM_INFO
	.align		4
.L_9293:
        /*0008*/ 	.byte	0x04, 0x17
        /*000a*/ 	.short	(.L_9295 - .L_9294)
.L_9294:
        /*000c*/ 	.word	0x00000000
        /*0010*/ 	.short	0x0003
        /*0012*/ 	.short	0x0028
        /*0014*/ 	.byte	0x00, 0xf0, 0x21, 0x00


	//----- nvinfo : EIATTR_KPARAM_INFO
	.align		4
.L_9295:
        /*0018*/ 	.byte	0x04, 0x17
        /*001a*/ 	.short	(.L_9297 - .L_9296)
.L_9296:
        /*001c*/ 	.word	0x00000000
        /*0020*/ 	.short	0x0002
        /*0022*/ 	.short	0x0020
        /*0024*/ 	.byte	0x00, 0xf0, 0x21, 0x00


	//----- nvinfo : EIATTR_KPARAM_INFO
	.align		4
.L_9297:
        /*0028*/ 	.byte	0x04, 0x17
        /*002a*/ 	.short	(.L_9299 - .L_9298)
.L_9298:
        /*002c*/ 	.word	0x00000000
        /*0030*/ 	.short	0x0001
        /*0032*/ 	.short	0x0010
        /*0034*/ 	.byte	0x00, 0xf0, 0x41, 0x00


	//----- nvinfo : EIATTR_KPARAM_INFO
	.align		4
.L_9299:
        /*0038*/ 	.byte	0x04, 0x17
        /*003a*/ 	.short	(.L_9301 - .L_9300)
.L_9300:
        /*003c*/ 	.word	0x00000000
        /*0040*/ 	.short	0x0000
        /*0042*/ 	.short	0x0000
        /*0044*/ 	.byte	0x00, 0xf0, 0x41, 0x00


	//----- nvinfo : EIATTR_SPARSE_MMA_MASK
	.align		4
.L_9301:
        /*0048*/ 	.byte	0x03, 0x50
        /*004a*/ 	.short	0x0000


	//----- nvinfo : EIATTR_MAXREG_COUNT
	.align		4
        /*004c*/ 	.byte	0x03, 0x1b
        /*004e*/ 	.short	0x00ff


	//----- nvinfo : EIATTR_EXTERNS
	.align		4
        /*0050*/ 	.byte	0x04, 0x0f
        /*0052*/ 	.short	(.L_9303 - .L_9302)


	//   ....[0]....
	.align		4
.L_9302:
        /*0054*/ 	.word	index@(__assertfail)


	//----- nvinfo : EIATTR_MERCURY_ISA_VERSION
	.align		4
.L_9303:
        /*0058*/ 	.byte	0x03, 0x5f
        /*005a*/ 	.short	0x0101


	//----- nvinfo : EIATTR_COOP_GROUP_MASK_REGIDS
	.align		4
        /*005c*/ 	.byte	0x04, 0x29
        /*005e*/ 	.short	(.L_9305 - .L_9304)


	//   ....[0]....
.L_9304:
        /*0060*/ 	.word	0xffffffff


	//   ....[1]....
        /*0064*/ 	.word	0xffffffff


	//   ....[2]....
        /*0068*/ 	.word	0xffffffff


	//   ....[3]....
        /*006c*/ 	.word	0xffffffff


	//   ....[4]....
        /*0070*/ 	.word	0xffffffff


	//   ....[5]....
        /*0074*/ 	.word	0xffffffff


	//   ....[6]....
        /*0078*/ 	.word	0xffffffff


	//   ....[7]....
        /*007c*/ 	.word	0xffffffff


	//   ....[8]....
        /*0080*/ 	.word	0xffffffff


	//   ....[9]....
        /*0084*/ 	.word	0xffffffff


	//   ....[10]....
        /*0088*/ 	.word	0x0500000f


	//   ....[11]....
        /*008c*/ 	.word	0x0500000f


	//   ....[12]....
        /*0090*/ 	.word	0x0500000f


	//   ....[13]....
        /*0094*/ 	.word	0x0500000f


	//   ....[14]....
        /*0098*/ 	.word	0x0500000f


	//   ....[15]....
        /*009c*/ 	.word	0x0500000f


	//   ....[16]....
        /*00a0*/ 	.word	0x0500000f


	//   ....[17]....
        /*00a4*/ 	.word	0x0500000f


	//   ....[18]....
        /*00a8*/ 	.word	0x0500000f


	//   ....[19]....
        /*00ac*/ 	.word	0x0500000f


	//----- nvinfo : EIATTR_COOP_GROUP_INSTR_OFFSETS
	.align		4
.L_9305:
        /*00b0*/ 	.byte	0x04, 0x28
        /*00b2*/ 	.short	(.L_9307 - .L_9306)


	//   ....[0]....
.L_9306:
        /*00b4*/ 	.word	0x00000620


	//   ....[1]....
        /*00b8*/ 	.word	0x00000660


	//   ....[2]....
        /*00bc*/ 	.word	0x00000680


	//   ....[3]....
        /*00c0*/ 	.word	0x000006a0


	//   ....[4]....
        /*00c4*/ 	.word	0x000006c0


	//   ....[5]....
        /*00c8*/ 	.word	0x00000fa0


	//   ....[6]....
        /*00cc*/ 	.word	0x00000fc0


	//   ....[7]....
        /*00d0*/ 	.word	0x00000fe0


	//   ....[8]....
        /*00d4*/ 	.word	0x00001000


	//   ....[9]....
        /*00d8*/ 	.word	0x00001020


	//   ....[10]....
        /*00dc*/ 	.word	0x00002100


	//   ....[11]....
        /*00e0*/ 	.word	0x00002180


	//   ....[12]....
        /*00e4*/ 	.word	0x000021e0


	//   ....[13]....
        /*00e8*/ 	.word	0x00002240


	//   ....[14]....
        /*00ec*/ 	.word	0x000022a0


	//   ....[15]....
        /*00f0*/ 	.word	0x00002bf0


	//   ....[16]....
        /*00f4*/ 	.word	0x00002c50


	//   ....[17]....
        /*00f8*/ 	.word	0x00002cb0


	//   ....[18]....
        /*00fc*/ 	.word	0x00002d10


	//   ....[19]....
        /*0100*/ 	.word	0x00002d70


	//----- nvinfo : EIATTR_VRC_CTA_INIT_COUNT
	.align		4
.L_9307:
        /*0104*/ 	.byte	0x02, 0x4a
	.zero		1
	.zero		1


	//----- nvinfo : EIATTR_SYSCALL_OFFSETS
	.align		4
        /*0108*/ 	.byte	0x04, 0x46
        /*010a*/ 	.short	(.L_9309 - .L_9308)


	//   ....[0]....
.L_9308:
        /*010c*/ 	.word	0x00000170


	//----- nvinfo : EIATTR_EXIT_INSTR_OFFSETS
	.align		4
.L_9309:
        /*0110*/ 	.byte	0x04, 0x1c
        /*0112*/ 	.short	(.L_9311 - .L_9310)


	//   ....[0]....
.L_9310:
        /*0114*/ 	.word	0x00000220


	//   ....[1]....
        /*0118*/ 	.word	0x000020a0


	//----- nvinfo : EIATTR_CRS_STACK_SIZE
	.align		4
.L_9311:
        /*011c*/ 	.byte	0x04, 0x1e
        /*011e*/ 	.short	(.L_9313 - .L_9312)
.L_9312:
        /*0120*/ 	.word	0x00000000


	//----- nvinfo : EIATTR_CBANK_PARAM_SIZE
	.align		4
.L_9313:
        /*0124*/ 	.byte	0x03, 0x19
        /*0126*/ 	.short	0x0030


	//----- nvinfo : EIATTR_PARAM_CBANK
	.align		4
        /*0128*/ 	.byte	0x04, 0x0a
        /*012a*/ 	.short	(.L_9315 - .L_9314)
	.align		4
.L_9314:
        /*012c*/ 	.word	index@(.nv.constant0._Z15SoftmaxWarpImplI10DirectLoadI6__halffE11DirectStoreIfS1_EfLi1ELi14ELi32ELi1ELb0EL9Algorithm0EEvT_T0_ll)
        /*0130*/ 	.short	0x0380
        /*0132*/ 	.short	0x0030


	//----- nvinfo : EIATTR_SW_WAR
	.align		4
.L_9315:
        /*0134*/ 	.byte	0x04, 0x36
        /*0136*/ 	.short	(.L_9317 - .L_9316)
.L_9316:
        /*0138*/ 	.word	0x00000008
.L_9317:


//--------------------- .nv.info._Z15SoftmaxWarpImplI10DirectLoadI6__halffE11DirectStoreIfS1_EfLi1ELi13ELi32ELi1ELb1EL9Algorithm0EEvT_T0_ll --------------------------
	.section	.nv.info._Z15SoftmaxWarpImplI10DirectLoadI6__halffE11DirectStoreIfS1_EfLi1ELi13ELi32ELi1ELb1EL9Algorithm0EEvT_T0_ll,"",@"SHT_CUDA_INFO"
	.sectionflags	@""
	.align	4


	//----- nvinfo : EIATTR_CUDA_API_VERSION
	.align		4
        /*0000*/ 	.byte	0x04, 0x37
        /*0002*/ 	.short	(.L_9319 - .L_9318)
.L_9318:
        /*0004*/ 	.word	0x00000082


	//----- nvinfo : EIATTR_KPARAM_INFO
	.align		4
.L_9319:
        /*0008*/ 	.byte	0x04, 0x17
        /*000a*/ 	.short	(.L_9321 - .L_9320)
.L_9320:
        /*000c*/ 	.word	0x00000000
        /*0010*/ 	.short	0x0003
        /*0012*/ 	.short	0x0028
        /*0014*/ 	.byte	0x00, 0xf0, 0x21, 0x00


	//----- nvinfo : EIATTR_KPARAM_INFO
	.align		4
.L_9321:
        /*0018*/ 	.byte	0x04, 0x17
        /*001a*/ 	.short	(.L_9323 - .L_9322)
.L_9322:
        /*001c*/ 	.word	0x00000000
        /*0020*/ 	.short	0x0002
        /*0022*/ 	.short	0x0020
        /*0024*/ 	.byte	0x00, 0xf0, 0x21, 0x00


	//----- nvinfo : EIATTR_KPARAM_INFO
	.align		4
.L_9323:
        /*0028*/ 	.byte	0x04, 0x17
        /*002a*/ 	.short	(.L_9325 - .L_9324)
.L_9324:
        /*002c*/ 	.word	0x00000000
        /*0030*/ 	.short	0x0001
        /*0032*/ 	.short	0x0010
        /*0034*/ 	.byte	0x00, 0xf0, 0x41, 0x00


	//----- nvinfo : EIATTR_KPARAM_INFO
	.align		4
.L_9325:
        /*0038*/ 	.byte	0x04, 0x17
        /*003a*/ 	.short	(.L_9327 - .L_9326)
.L_9326:
        /*003c*/ 	.word	0x00000000
        /*0040*/ 	.short	0x0000
        /*0042*/ 	.short	0x0000
        /*0044*/ 	.byte	0x00, 0xf0, 0x41, 0x00


	//----- nvinfo : EIATTR_SPARSE_MMA_MASK
	.align		4
.L_9327:
        /*0048*/ 	.byte	0x03, 0x50
        /*004a*/ 	.short	0x0000


	//----- nvinfo : EIATTR_MAXREG_COUNT
	.align		4
        /*004c*/ 	.byte	0x03, 0x1b
        /*004e*/ 	.short	0x00ff


	//----- nvinfo : EIATTR_EXTERNS
	.align		4
        /*0050*/ 	.byte	0x04, 0x0f
        /*0052*/ 	.short	(.L_9329 - .L_9328)


	//   ....[0]....
	.align		4
.L_9328:
        /*0054*/ 	.word	index@(__assertfail)


	//----- nvinfo : EIATTR_MERCURY_ISA_VERSION
	.align		4
.L_9329:
        /*0058*/ 	.byte	0x03, 0x5f
        /*005a*/ 	.short	0x0101


	//----- nvinfo : EIATTR_COOP_GROUP_MASK_REGIDS
	.align		4
        /*005c*/ 	.byte	0x04, 0x29
        /*005e*/ 	.short	(.L_9331 - .L_9330)


	//   ....[0]....
.L_9330:
        /*0060*/ 	.word	0xffffffff


	//   ....[1]....
        /*0064*/ 	.word	0xffffffff


	//   ....[2]....
        /*0068*/ 	.word	0xffffffff


	//   ....[3]....
        /*006c*/ 	.word	0xffffffff


	//   ....[4]....
        /*0070*/ 	.word	0xffffffff


	//   ....[5]....
        /*0074*/ 	.word	0xffffffff


	//   ....[6]....
        /*0078*/ 	.word	0xffffffff


	//   ....[7]....
        /*007c*/ 	.word	0xffffffff


	//   ....[8]....
        /*0080*/ 	.word	0xffffffff


	//   ....[9]....
        /*0084*/ 	.word	0xffffffff


	//   ....[10]....
        /*0088*/ 	.word	0x0500000f


	//   ....[11]....
        /*008c*/ 	.word	0x0500000f


	//   ....[12]....
        /*0090*/ 	.word	0x0500000f


	//   ....[13]....
        /*0094*/ 	.word	0x0500000f


	//   ....[14]....
        /*0098*/ 	.word	0x0500000f


	//   ....[15]....
        /*009c*/ 	.word	0x0500000f


	//   ....[16]....
        /*00a0*/ 	.word	0x0500000f


	//   ....[17]....
        /*00a4*/ 	.word	0x0500000f


	//   ....[18]....
        /*00a8*/ 	.word	0x0500000f


	//   ....[19]....
        /*00ac*/ 	.word	0x0500000f


	//----- nvinfo : EIATTR_COOP_GROUP_INSTR_OFFSETS
	.align		4
.L_9331:
        /*00b0*/ 	.byte	0x04, 0x28
        /*00b2*/ 	.short	(.L_9333 - .L_9332)


	//   ....[0]....
.L_9332:
        /*00b4*/ 	.word	0x00000a60


	//   ....[1]....
        /*00b8*/ 	.word	0x00000aa0


	//   ....[2]....
        /*00bc*/ 	.word	0x00000ac0


	//   ....[3]....
        /*00c0*/ 	.word	0x00000ae0


	//   ....[4]....
        /*00c4*/ 	.word	0x00000b00


	//   ....[5]....
        /*00c8*/ 	.word	0x00001340


	//   ....[6]....
        /*00cc*/ 	.word	0x00001360


	//   ....[7]....
        /*00d0*/ 	.word	0x00001380


	//   ....[8]....
        /*00d4*/ 	.word	0x000013a0


	//   ....[9]....
        /*00d8*/ 	.word	0x000013c0


	//   ....[10]....
        /*00dc*/ 	.word	0x00002600


	//   ....[11]....
        /*00e0*/ 	.word	0x00002680


	//   ....[12]....
        /*00e4*/ 	.word	0x000026e0


	//   ....[13]....
        /*00e8*/ 	.word	0x00002740


	//   ....[14]....
        /*00ec*/ 	.word	0x000027a0


	//   ....[15]....
        /*00f0*/ 	.word	0x00003050


	//   ....[16]....
        /*00f4*/ 	.word	0x000030b0


	//   ....[17]....
        /*00f8*/ 	.word	0x00003110


	//   ....[18]....
        /*00fc*/ 	.word	0x00003170


	//   ....[19]....
        /*0100*/ 	.word	0x000031d0


	//----- nvinfo : EIATTR_VRC_CTA_INIT_COUNT
	.align		4
.L_9333:
        /*0104*/ 	.byte	0x02, 0x4a
	.zero		1
	.zero		1


	//----- nvinfo : EIATTR_SYSCALL_OFFSETS
	.align		4
        /*0108*/ 	.byte	0x04, 0x46
        /*010a*/ 	.short	(.L_9335 - .L_9334)


	//   ....[0]....
.L_9334:
        /*010c*/ 	.word	0x00000180


	//----- nvinfo : EIATTR_EXIT_INSTR_OFFSETS
	.align		4
.L_9335:
        /*0110*/ 	.byte	0x04, 0x1c
        /*0112*/ 	.short	(.L_9337 - .L_9336)


	//   ....[0]....
.L_9336:
        /*0114*/ 	.word	0x00000210


	//   ....[1]....
        /*0118*/ 	.word	0x000025a0


	//----- nvinfo : EIATTR_CRS_STACK_SIZE
	.align		4
.L_9337:
        /*011c*/ 	.byte	0x04, 0x1e
        /*011e*/ 	.short	(.L_9339 - .L_9338)
.L_9338:
        /*0120*/ 	.word	0x00000000


	//----- nvinfo : EIATTR_CBANK_PARAM_SIZE
	.align		4
.L_9339:
        /*0124*/ 	.byte	0x03, 0x19
        /*0126*/ 	.short	0x0030


	//----- nvinfo : EIATTR_PARAM_CBANK
	.align		4
        /*0128*/ 	.byte	0x04, 0x0a
        /*012a*/ 	.short	(.L_9341 - .L_9340)
	.align		4
.L_9340:
        /*012c*/ 	.word	index@(.nv.constant0._Z15SoftmaxWarpImplI10DirectLoadI6__halffE11DirectStoreIfS1_EfLi1ELi13ELi32ELi1ELb1EL9Algorithm0EEvT_T0_ll)
        /*0130*/ 	.short	0x0380
        /*0132*/ 	.short	0x0030


	//----- nvinfo : EIATTR_SW_WAR
	.align		4
.L_9341:
        /*0134*/ 	.byte	0x04, 0x36
        /*0136*/ 	.short	(.L_9343 - .L_9342)
.L_9342:
        /*0138*/ 	.word	0x00000008
.L_9343:


//--------------------- .nv.info._Z15SoftmaxWarpImplI10DirectLoadI6__halffE11DirectStoreIfS1_EfLi1ELi13ELi32ELi1ELb0EL9Algorithm0EEvT_T0_ll --------------------------
	.section	.nv.info._Z15SoftmaxWarpImplI10DirectLoadI6__halffE11DirectStoreIfS1_EfLi1ELi13ELi32ELi1ELb0EL9Algorithm0EEvT_T0_ll,"",@"SHT_CUDA_INFO"
	.sectionflags	@""
	.align	4


	//----- nvinfo : EIATTR_CUDA_API_VERSION
	.align		4
        /*0000*/ 	.byte	0x04, 0x37
        /*0002*/ 	.short	(.L_9345 - .L_9344)
.L_9344:
        /*0004*/ 	.word	0x00000082


	//----- nvinfo : EIATTR_KPARAM_INFO
	.align		4
.L_9345:
        /*0008*/ 	.byte	0x04, 0x17
        /*000a*/ 	.short	(.L_9347 - .L_9346)
.L_9346:
        /*000c*/ 	.word	0x00000000
        /*0010*/ 	.short	0x0003
        /*0012*/ 	.short	0x0028
        /*0014*/ 	.byte	0x00, 0xf0, 0x21, 0x00


	//----- nvinfo : EIATTR_KPARAM_INFO
	.align		4
.L_9347:
        /*0018*/ 	.byte	0x04, 0x17
        /*001a*/ 	.short	(.L_9349 - .L_9348)
.L_9348:
        /*001c*/ 	.word	0x00000000
        /*0020*/ 	.short	0x0002
        /*0022*/ 	.short	0x0020
        /*0024*/ 	.byte	0x00, 0xf0, 0x21, 0x00


	//----- nvinfo : EIATTR_KPARAM_INFO
	.align		4
.L_9349:
        /*0028*/ 	.byte	0x04, 0x17
        /*002a*/ 	.short	(.L_9351 - .L_9350)
.L_9350:
        /*002c*/ 	.word	0x00000000
        /*0030*/ 	.short	0x0001
        /*0032*/ 	.short	0x0010
        /*0034*/ 	.byte	0x00, 0xf0, 0x41, 0x00


	//----- nvinfo : EIATTR_KPARAM_INFO
	.align		4
.L_9351:
        /*0038*/ 	.byte	0x04, 0x17
        /*003a*/ 	.short	(.L_9353 - .L_9352)
.L_9352:
        /*003c*/ 	.word	0x00000000
        /*0040*/ 	.short	0x0000
        /*0042*/ 	.short	0x0000
        /*0044*/ 	.byte	0x00, 0xf0, 0x41, 0x00


	//----- nvinfo : EIATTR_SPARSE_MMA_MASK
	.align		4
.L_9353:
        /*0048*/ 	.byte	0x03, 0x50
        /*004a*/ 	.short	0x0000


	//----- nvinfo : EIATTR_MAXREG_COUNT
	.align		4
        /*004c*/ 	.byte	0x03, 0x1b
        /*004e*/ 	.short	0x00ff


	//----- nvinfo : EIATTR_EXTERNS
	.align		4
        /*0050*/ 	.byte	0x04, 0x0f
        /*0052*/ 	.short	(.L_9355 - .L_9354)


	//   ....[0]....
	.align		4
.L_9354:
        /*0054*/ 	.word	index@(__assertfail)


	//----- nvinfo : EIATTR_MERCURY_ISA_VERSION
	.align		4
.L_9355:
        /*0058*/ 	.byte	0x03, 0x5f
        /*005a*/ 	.short	0x0101


	//----- nvinfo : EIATTR_COOP_GROUP_MASK_REGIDS
	.align		4
        /*005c*/ 	.byte	0x04, 0x29
        /*005e*/ 	.short	(.L_9357 - .L_9356)


	//   ....[0]....
.L_9356:
        /*0060*/ 	.word	0xffffffff


	//   ....[1]....
        /*0064*/ 	.word	0xffffffff


	//   ....[2]....
        /*0068*/ 	.word	0xffffffff


	//   ....[3]....
        /*006c*/ 	.word	0xffffffff


	//   ....[4]....
        /*0070*/ 	.word	0xffffffff


	//   ....[5]....
        /*0074*/ 	.word	0xffffffff


	//   ....[6]....
        /*0078*/ 	.word	0xffffffff


	//   ....[7]....
        /*007c*/ 	.word	0xffffffff


	//   ....[8]....
        /*0080*/ 	.word	0xffffffff


	//   ....[9]....
        /*0084*/ 	.word	0xffffffff


	//   ....[10]....
        /*0088*/ 	.word	0x0500000f


	//   ....[11]....
        /*008c*/ 	.word	0x0500000f


	//   ....[12]....
        /*0090*/ 	.word	0x0500000f


	//   ....[13]....
        /*0094*/ 	.word	0x0500000f


	//   ....[14]....
        /*0098*/ 	.word	0x0500000f


	//   ....[15]....
        /*009c*/ 	.word	0x0500000f


	//   ....[16]....
        /*00a0*/ 	.word	0x0500000f


	//   ....[17]....
        /*00a4*/ 	.word	0x0500000f


	//   ....[18]....
        /*00a8*/ 	.word	0x0500000f


	//   ....[19]....
        /*00ac*/ 	.word	0x0500000f


	//----- nvinfo : EIATTR_COOP_GROUP_INSTR_OFFSETS
	.align		4
.L_9357:
        /*00b0*/ 	.byte	0x04, 0x28
        /*00b2*/ 	.short	(.L_9359 - .L_9358)


	//   ....[0]....
.L_9358:
        /*00b4*/ 	.word	0x000005f0


	//   ....[1]....
        /*00b8*/ 	.word	0x00000630


	//   ....[2]....
        /*00bc*/ 	.word	0x00000650


	//   ....[3]....
        /*00c0*/ 	.word	0x00000670


	//   ....[4]....
        /*00c4*/ 	.word	0x00000690


	//   ....[5]....
        /*00c8*/ 	.word	0x00000ed0


	//   ....[6]....
        /*00cc*/ 	.word	0x00000ef0


	//   ....[7]....
        /*00d0*/ 	.word	0x00000f10


	//   ....[8]....
        /*00d4*/ 	.word	0x00000f30


	//   ....[9]....
        /*00d8*/ 	.word	0x00000f50


	//   ....[10]....
        /*00dc*/ 	.word	0x00001f10


	//   ....[11]....
        /*00e0*/ 	.word	0x00001f90


	//   ....[12]....
        /*00e4*/ 	.word	0x00001ff0


	//   ....[13]....
        /*00e8*/ 	.word	0x00002050


	//   ....[14]....
        /*00ec*/ 	.word	0x000020b0


	//   ....[15]....
        /*00f0*/ 	.word	0x00002960


	//   ....[16]....
        /*00f4*/ 	.word	0x000029c0


	//   ....[17]....
        /*00f8*/ 	.word	0x00002a20


	//   ....[18]....
        /*00fc*/ 	.word	0x00002a80


	//   ....[19]....
        /*0100*/ 	.word	0x00002ae0


	//----- nvinfo : EIATTR_VRC_CTA_INIT_COUNT
	.align		4
.L_9359:
        /*0104*/ 	.byte	0x02, 0x4a
	.zero		1
	.zero		1


	//----- nvinfo : EIATTR_SYSCALL_OFFSETS
	.align		4
        /*0108*/ 	.byte	0x04, 0x46
        /*010a*/ 	.short	(.L_9361 - .L_9360)


	//   ....[0]....
.L_9360:
        /*010c*/ 	.word	0x00000170


	//----- nvinfo : EIATTR_EXIT_INSTR_OFFSETS
	.align		4
.L_9361:
        /*0110*/ 	.byte	0x04, 0x1c
        /*0112*/ 	.short	(.L_9363 - .L_9362)


	//   ....[0]....
.L_9362:
        /*0114*/ 	.word	0x00000220


	//   ....[1]....
        /*0118*/ 	.word	0x00001eb0


	//----- nvinfo : EIATTR_CRS_STACK_SIZE
	.align		4
.L_9363:
        /*011c*/ 	.byte	0x04, 0x1e
        /*011e*/ 	.short	(.L_9365 - .L_9364)
.L_9364:
        /*0120*/ 	.word	0x00000000


	//----- nvinfo : EIATTR_CBANK_PARAM_SIZE
	.align		4
.L_9365:
        /*0124*/ 	.byte	0x03, 0x19
        /*0126*/ 	.short	0x0030


	//----- nvinfo : EIATTR_PARAM_CBANK
	.align		4
        /*0128*/ 	.byte	0x04, 0x0a
        /*012a*/ 	.short	(.L_9367 - .L_9366)
	.align		4
.L_9366:
        /*012c*/ 	.word	index@(.nv.constant0._Z15SoftmaxWarpImplI10DirectLoadI6__halffE11DirectStoreIfS1_EfLi1ELi13ELi32ELi1ELb0EL9Algorithm0EEvT_T0_ll)
        /*0130*/ 	.short	0x0380
        /*0132*/ 	.short	0x0030


	//----- nvinfo : EIATTR_SW_WAR
	.align		4
.L_9367:
        /*0134*/ 	.byte	0x04, 0x36
        /*0136*/ 	.short	(.L_9369 - .L_9368)
.L_9368:
        /*0138*/ 	.word	0x00000008
.L_9369:


//--------------------- .nv.info._Z15SoftmaxWarpImplI10DirectLoadI6__halffE11DirectStoreIfS1_EfLi1ELi12ELi32ELi1ELb1EL9Algorithm0EEvT_T0_ll --------------------------
	.section	.nv.info._Z15SoftmaxWarpImplI10DirectLoadI6__halffE11DirectStoreIfS1_EfLi1ELi12ELi32ELi1ELb1EL9Algorithm0EEvT_T0_ll,"",@"SHT_CUDA_INFO"
	.sectionflags	@""
	.align	4


	//----- nvinfo : EIATTR_CUDA_API_VERSION
	.align		4
        /*0000*/ 	.byte	0x04, 0x37
        /*0002*/ 	.short	(.L_9371 - .L_9370)
.L_9370:
        /*0004*/ 	.word	0x00000082


	//----- nvinfo : EIATTR_KPARAM_INFO
	.align		4
.L_9371:
        /*0008*/ 	.byte	0x04, 0x17
        /*000a*/ 	.short	(.L_9373 - .L_9372)
.L_9372:
        /*000c*/ 	.word	0x00000000
        /*0010*/ 	.short	0x0003
        /*0012*/ 	.short	0x0028
        /*0014*/ 	.byte	0x00, 0xf0, 0x21, 0x00


	//----- nvinfo : EIATTR_KPARAM_INFO
	.align		4
.L_9373:
        /*0018*/ 	.byte	0x04, 0x17
        /*001a*/ 	.short	(.L_9375 - .L_9374)
.L_9374:
        /*001c*/ 	.word	0x00000000
        /*0020*/ 	.short	0x0002
        /*0022*/ 	.short	0x0020
        /*0024*/ 	.byte	0x00, 0xf0, 0x21, 0x00


	//----- nvinfo : EIATTR_KPARAM_INFO
	.align		4
.L_9375:
        /*0028*/ 	.byte	0x04, 0x17
        /*002a*/ 	.short	(.L_9377 - .L_9376)
.L_9376:
        /*002c*/ 	.word	0x00000000
        /*0030*/ 	.short	0x0001
        /*0032*/ 	.short	0x0010
        /*0034*/ 	.byte	0x00, 0xf0, 0x41, 0x00


	//----- nvinfo : EIATTR_KPARAM_INFO
	.align		4
.L_9377:
        /*0038*/ 	.byte	0x04, 0x17
        /*003a*/ 	.short	(.L_9379 - .L_9378)
.L_9378:
        /*003c*/ 	.word	0x00000000
        /*0040*/ 	.short	0x0000
        /*0042*/ 	.short	0x0000
        /*0044*/ 	.byte	0x00, 0xf0, 0x41, 0x00


	//----- nvinfo : EIATTR_SPARSE_MMA_MASK
	.align		4
.L_9379:
        /*0048*/ 	.byte	0x03, 0x50
        /*004a*/ 	.short	0x0000


	//----- nvinfo : EIATTR_MAXREG_COUNT
	.align		4
        /*004c*/ 	.byte	0x03, 0x1b
        /*004e*/ 	.short	0x00ff


	//----- nvinfo : EIATTR_EXTERNS
	.align		4
        /*0050*/ 	.byte	0x04, 0x0f
        /*0052*/ 	.short	(.L_9381 - .L_9380)


	//   ....[0]....
	.align		4
.L_9380:
        /*0054*/ 	.word	index@(__assertfail)


	//----- nvinfo : EIATTR_MERCURY_ISA_VERSION
	.align		4
.L_9381:
        /*0058*/ 	.byte	0x03, 0x5f
        /*005a*/ 	.short	0x0101


	//----- nvinfo : EIATTR_COOP_GROUP_MASK_REGIDS
	.align		4
        /*005c*/ 	.byte	0x04, 0x29
        /*005e*/ 	.short	(.L_9383 - .L_9382)


	//   ....[0]....
.L_9382:
        /*0060*/ 	.word	0xffffffff


	//   ....[1]....
        /*0064*/ 	.word	0xffffffff


	//   ....[2]....
        /*0068*/ 	.word	0xffffffff


	//   ....[3]....
        /*006c*/ 	.word	0xffffffff


	//   ....[4]....
        /*0070*/ 	.word	0xffffffff


	//   ....[5]....
        /*0074*/ 	.word	0xffffffff


	//   ....[6]....
        /*0078*/ 	.word	0xffffffff


	//   ....[7]....
        /*007c*/ 	.word	0xffffffff


	//   ....[8]....
        /*0080*/ 	.word	0xffffffff


	//   ....[9]....
        /*0084*/ 	.word	0xffffffff


	//   ....[10]....
        /*0088*/ 	.word	0x0500000f


	//   ....[11]....
        /*008c*/ 	.word	0x0500000f


	//   ....[12]....
        /*0090*/ 	.word	0x0500000f


	//   ....[13]....
        /*0094*/ 	.word	0x0500000f


	//   ....[14]....
        /*0098*/ 	.word	0x0500000f


	//   ....[15]....
        /*009c*/ 	.word	0x0500000f


	//   ....[16]....
        /*00a0*/ 	.word	0x0500000f


	//   ....[17]....
        /*00a4*/ 	.word	0x0500000f


	//   ....[18]....
        /*00a8*/ 	.word	0x0500000f


	//   ....[19]....
        /*00ac*/ 	.word	0x0500000f


	//----- nvinfo : EIATTR_COOP_GROUP_INSTR_OFFSETS
	.align		4
.L_9383:
        /*00b0*/ 	.byte	0x04, 0x28
        /*00b2*/ 	.short	(.L_9385 - .L_9384)


	//   ....[0]....
.L_9384:
        /*00b4*/ 	.word	0x000009d0


	//   ....[1]....
        /*00b8*/ 	.word	0x00000a10


	//   ....[2]....
        /*00bc*/ 	.word	0x00000a30


	//   ....[3]....
        /*00c0*/ 	.word	0x00000a50


	//   ....[4]....
        /*00c4*/ 	.word	0x00000a70


	//   ....[5]....
        /*00c8*/ 	.word	0x00001210


	//   ....[6]....
        /*00cc*/ 	.word	0x00001230


	//   ....[7]....
        /*00d0*/ 	.word	0x00001250


	//   ....[8]....
        /*00d4*/ 	.word	0x00001270


	//   ....[9]....
        /*00d8*/ 	.word	0x00001290


	//   ....[10]....
        /*00dc*/ 	.word	0x000022b0


	//   ....[11]....
        /*00e0*/ 	.word	0x00002340


	//   ....[12]....
        /*00e4*/ 	.word	0x000023a0


	//   ....[13]....
        /*00e8*/ 	.word	0x00002400


	//   ....[14]....
        /*00ec*/ 	.word	0x00002460


	//   ....[15]....
        /*00f0*/ 	.word	0x00002c60


	//   ....[16]....
        /*00f4*/ 	.word	0x00002cc0


	//   ....[17]....
        /*00f8*/ 	.word	0x00002d20


	//   ....[18]....
        /*00fc*/ 	.word	0x00002d80


	//   ....[19]....
        /*0100*/ 	.word	0x00002de0


	//----- nvinfo : EIATTR_VRC_CTA_INIT_COUNT
	.align		4
.L_9385:
        /*0104*/ 	.byte	0x02, 0x4a
	.zero		1
	.zero		1


	//----- nvinfo : EIATTR_SYSCALL_OFFSETS
	.align		4
        /*0108*/ 	.byte	0x04, 0x46
        /*010a*/ 	.short	(.L_9387 - .L_9386)


	//   ....[0]....
.L_9386:
        /*010c*/ 	.word	0x00000180


	//----- nvinfo : EIATTR_EXIT_INSTR_OFFSETS
	.align		4
.L_9387:
        /*0110*/ 	.byte	0x04, 0x1c
        /*0112*/ 	.short	(.L_9389 - .L_9388)


	//   ....[0]....
.L_9388:
        /*0114*/ 	.word	0x00000230


	//   ....[1]....
        /*0118*/ 	.word	0x00002250


	//----- nvinfo : EIATTR_CRS_STACK_SIZE
	.align		4
.L_9389:
        /*011c*/ 	.byte	0x04, 0x1e
        /*011e*/ 	.short	(.L_9391 - .L_9390)
.L_9390:
        /*0120*/ 	.word	0x00000000


	//----- nvinfo : EIATTR_CBANK_PARAM_SIZE
	.align		4
.L_9391:
        /*0124*/ 	.byte	0x03, 0x19
        /*0126*/ 	.short	0x0030


	//----- nvinfo : EIATTR_PARAM_CBANK
	.align		4
        /*0128*/ 	.byte	0x04, 0x0a
        /*012a*/ 	.short	(.L_9393 - .L_9392)
	.align		4
.L_9392:
        /*012c*/ 	.word	index@(.nv.constant0._Z15SoftmaxWarpImplI10DirectLoadI6__halffE11DirectStoreIfS1_EfLi1ELi12ELi32ELi1ELb1EL9Algorithm0EEvT_T0_ll)
        /*0130*/ 	.short	0x0380
        /*0132*/ 	.short	0x0030


	//----- nvinfo : EIATTR_SW_WAR
	.align		4
.L_9393:
        /*0134*/ 	.byte	0x04, 0x36
        /*0136*/ 	.short	(.L_9395 - .L_9394)
.L_9394:
        /*0138*/ 	.word	0x00000008
.L_9395:


//--------------------- .nv.info._Z15SoftmaxWarpImplI10DirectLoadI6__halffE11DirectStoreIfS1_EfLi1ELi12ELi32ELi1ELb0EL9Algorithm0EEvT_T0_ll --------------------------
	.section	.nv.info._Z15SoftmaxWarpImplI10DirectLoadI6__halffE11DirectStoreIfS1_EfLi1ELi12ELi32ELi1ELb0EL9Algorithm0EEvT_T0_ll,"",@"SHT_CUDA_INFO"
	.sectionflags	@""
	.align	4


	//----- nvinfo : EIATTR_CUDA_API_VERSION
	.align		4
        /*0000*/ 	.byte	0x04, 0x37
        /*0002*/ 	.short	(.L_9397 - .L_9396)
.L_9396:
        /*0004*/ 	.word	0x00000082


	//----- nvinfo : EIATTR_KPARAM_INFO
	.align		4
.L_9397:
        /*0008*/ 	.byte	0x04, 0x17
        /*000a*/ 	.short	(.L_9399 - .L_9398)
.L_9398:
        /*000c*/ 	.word	0x00000000
        /*0010*/ 	.short	0x0003
        /*0012*/ 	.short	0x0028
        /*0014*/ 	.byte	0x00, 0xf0, 0x21, 0x00


	//----- nvinfo : EIATTR_KPARAM_INFO
	.align		4
.L_9399:
        /*0018*/ 	.byte	0x04, 0x17
        /*001a*/ 	.short	(.L_9401 - .L_9400)
.L_9400:
        /*001c*/ 	.word	0x00000000
        /*0020*/ 	.short	0x0002
        /*0022*/ 	.short	0x0020
        /*0024*/ 	.byte	0x00, 0xf0, 0x21, 0x00


	//----- nvinfo : EIATTR_KPARAM_INFO
	.align		4
.L_9401:
        /*0028*/ 	.byte	0x04, 0x17
        /*002a*/ 	.short	(.L_9403 - .L_9402)
.L_9402:
        /*002c*/ 	.word	0x00000000
        /*0030*/ 	.short	0x0001
        /*0032*/ 	.short	0x0010
        /*0034*/ 	.byte	0x00, 0xf0, 0x41, 0x00


	//----- nvinfo : EIATTR_KPARAM_INFO
	.align		4
.L_9403:
        /*0038*/ 	.byte	0x04, 0x17
        /*003a*/ 	.short	(.L_9405 - .L_9404)
.L_9404:
        /*003c*/ 	.word	0x00000000
        /*0040*/ 	.short	0x0000
        /*0042*/ 	.short	0x0000
        /*0044*/ 	.byte	0x00, 0xf0, 0x41, 0x00


	//----- nvinfo : EIATTR_SPARSE_MMA_MASK
	.align		4
.L_9405:
        /*0048*/ 	.byte	0x03, 0x50
        /*004a*/ 	.short	0x0000


	//----- nvinfo : EIATTR_MAXREG_COUNT
	.align		4
        /*004c*/ 	.byte	0x03, 0x1b
        /*004e*/ 	.short	0x00ff


	//----- nvinfo : EIATTR_EXTERNS
	.align		4
        /*0050*/ 	.byte	0x04, 0x0f
        /*0052*/ 	.short	(.L_9407 - .L_9406)


	//   ....[0]....
	.align		4
.L_9406:
        /*0054*/ 	.word	index@(__assertfail)


	//----- nvinfo : EIATTR_MERCURY_ISA_VERSION
	.align		4
.L_9407:
        /*0058*/ 	.byte	0x03, 0x5f
        /*005a*/ 	.short	0x0101


	//----- nvinfo : EIATTR_COOP_GROUP_MASK_REGIDS
	.align		4
        /*005c*/ 	.byte	0x04, 0x29
        /*005e*/ 	.short	(.L_9409 - .L_9408)


	//   ....[0]....
.L_9408:
        /*0060*/ 	.word	0xffffffff


	//   ....[1]....
        /*0064*/ 	.word	0xffffffff


	//   ....[2]....
        /*0068*/ 	.word	0xffffffff


	//   ....[3]....
        /*006c*/ 	.word	0xffffffff


	//   ....[4]....
        /*0070*/ 	.word	0xffffffff


	//   ....[5]....
        /*0074*/ 	.word	0xffffffff


	//   ....[6]....
        /*0078*/ 	.word	0xffffffff


	//   ....[7]....
        /*007c*/ 	.word	0xffffffff


	//   ....[8]....
        /*0080*/ 	.word	0xffffffff


	//   ....[9]....
        /*0084*/ 	.word	0xffffffff


	//   ....[10]....
        /*0088*/ 	.word	0x0500000f


	//   ....[11]....
        /*008c*/ 	.word	0x0500000f


	//   ....[12]....
        /*0090*/ 	.word	0x0500000f


	//   ....[13]....
        /*0094*/ 	.word	0x0500000f


	//   ....[14]....
        /*0098*/ 	.word	0x0500000f


	//   ....[15]....
        /*009c*/ 	.word	0x0500000f


	//   ....[16]....
        /*00a0*/ 	.word	0x0500000f


	//   ....[17]....
        /*00a4*/ 	.word	0x0500000f


	//   ....[18]....
        /*00a8*/ 	.word	0x0500000f


	//   ....[19]....
        /*00ac*/ 	.word	0x0500000f


	//----- nvinfo : EIATTR_COOP_GROUP_INSTR_OFFSETS
	.align		4
.L_9409:
        /*00b0*/ 	.byte	0x04, 0x28
        /*00b2*/ 	.short	(.L_9411 - .L_9410)


	//   ....[0]....
.L_9410:
        /*00b4*/ 	.word	0x000005d0


	//   ....[1]....
        /*00b8*/ 	.word	0x00000600


	//   ....[2]....
        /*00bc*/ 	.word	0x00000620


	//   ....[3]....
        /*00c0*/ 	.word	0x00000640


	//   ....[4]....
        /*00c4*/ 	.word	0x00000660


	//   ....[5]....
        /*00c8*/ 	.word	0x00000e10


	//   ....[6]....
        /*00cc*/ 	.word	0x00000e30


	//   ....[7]....
        /*00d0*/ 	.word	0x00000e50


	//   ....[8]....
        /*00d4*/ 	.word	0x00000e70


	//   ....[9]....
        /*00d8*/ 	.word	0x00000e90


	//   ....[10]....
        /*00dc*/ 	.word	0x00001d40


	//   ....[11]....
        /*00e0*/ 	.word	0x00001dc0


	//   ....[12]....
        /*00e4*/ 	.word	0x00001e20


	//   ....[13]....
        /*00e8*/ 	.word	0x00001e80


	//   ....[14]....
        /*00ec*/ 	.word	0x00001ee0


	//   ....[15]....
        /*00f0*/ 	.word	0x000026f0


	//   ....[16]....
        /*00f4*/ 	.word	0x00002750


	//   ....[17]....
        /*00f8*/ 	.word	0x000027b0


	//   ....[18]....
        /*00fc*/ 	.word	0x00002810


	//   ....[19]....
        /*0100*/ 	.word	0x00002870


	//----- nvinfo : EIATTR_VRC_CTA_INIT_COUNT
	.align		4
.L_9411:
        /*0104*/ 	.byte	0x02, 0x4a
	.zero		1
	.zero		1


	//----- nvinfo : EIATTR_SYSCALL_OFFSETS
	.align		4
        /*0108*/ 	.byte	0x04, 0x46
        /*010a*/ 	.short	(.L_9413 - .L_9412)


	//   ....[0]....
.L_9412:
        /*010c*/ 	.word	0x00000170


	//----- nvinfo : EIATTR_EXIT_INSTR_OFFSETS
	.align		4
.L_9413:
        /*0110*/ 	.byte	0x04, 0x1c
        /*0112*/ 	.short	(.L_9415 - .L_9414)


	//   ....[0]....
.L_9414:
        /*0114*/ 	.word	0x00000220


	//   ....[1]....
        /*0118*/ 	.word	0x00001ce0


	//----- nvinfo : EIATTR_CRS_STACK_SIZE
	.align		4
.L_9415:
        /*011c*/ 	.byte	0x04, 0x1e
        /*011e*/ 	.short	(.L_9417 - .L_9416)
.L_9416:
        /*0120*/ 	.word	0x00000000


	//----- nvinfo : EIATTR_CBANK_PARAM_SIZE
	.align		4
.L_9417:
        /*0124*/ 	.byte	0x03, 0x19
        /*0126*/ 	.short	0x0030


	//----- nvinfo : EIATTR_PARAM_CBANK
	.align		4
        /*0128*/ 	.byte	0x04, 0x0a
        /*012a*/ 	.short	(.L_9419 - .L_9418)
	.align		4
.L_9418:
        /*012c*/ 	.word	index@(.nv.constant0._Z15SoftmaxWarpImplI10DirectLoadI6__halffE11DirectStoreIfS1_EfLi1ELi12ELi32ELi1ELb0EL9Algorithm0EEvT_T0_ll)
        /*0130*/ 	.short	0x0380
        /*0132*/ 	.short	0x0030


	//----- nvinfo : EIATTR_SW_WAR
	.align		4
.L_9419:
        /*0134*/ 	.byte	0x04, 0x36
        /*0136*/ 	.short	(.L_9421 - .L_9420)
.L_9420:
        /*0138*/ 	.word	0x00000008
.L_9421:


//--------------------- .nv.info._Z15SoftmaxWarpImplI10DirectLoadI6__halffE11DirectStoreIfS1_EfLi1ELi11ELi32ELi1ELb1EL9Algorithm0EEvT_T0_ll --------------------------
	.section	.nv.info._Z15SoftmaxWarpImplI10DirectLoadI6__halffE11DirectStoreIfS1_EfLi1ELi11ELi32ELi1ELb1EL9Algorithm0EEvT_T0_ll,"",@"SHT_CUDA_INFO"
	.sectionflags	@""
	.align	4


	//----- nvinfo : EIATTR_CUDA_API_VERSION
	.align		4
        /*0000*/ 	.byte	0x04, 0x37
        /*0002*/ 	.short	(.L_9423 - .L_9422)
.L_9422:
        /*0004*/ 	.word	0x00000082


	//----- nvinfo : EIATTR_KPARAM_INFO
	.align		4
.L_9423:
        /*0008*/ 	.byte	0x04, 0x17
        /*000a*/ 	.short	(.L_9425 - .L_9424)
.L_9424:
        /*000c*/ 	.word	0x00000000
        /*0010*/ 	.short	0x0003
        /*0012*/ 	.short	0x0028
        /*0014*/ 	.byte	0x00, 0xf0, 0x21, 0x00


	//----- nvinfo : EIATTR_KPARAM_INFO
	.align		4
.L_9425:
        /*0018*/ 	.byte	0x04, 0x17
        /*001a*/ 	.short	(.L_9427 - .L_9426)
.L_9426:
        /*001c*/ 	.word	0x00000000
        /*0020*/ 	.short	0x0002
        /*0022*/ 	.short	0x0020
        /*0024*/ 	.byte	0x00, 0xf0, 0x21, 0x00


	//----- nvinfo : EIATTR_KPARAM_INFO
	.align		4
.L_9427:
        /*0028*/ 	.byte	0x04, 0x17
        /*002a*/ 	.short	(.L_9429 - .L_9428)
.L_9428:
        /*002c*/ 	.word	0x00000000
        /*0030*/ 	.short	0x0001
        /*0032*/ 	.short	0x0010
        /*0034*/ 	.byte	0x00, 0xf0, 0x41, 0x00


	//----- nvinfo : EIATTR_KPARAM_INFO
	.align		4
.L_9429:
        /*0038*/ 	.byte	0x04, 0x17
        /*003a*/ 	.short	(.L_9431 - .L_9430)
.L_9430:
        /*003c*/ 	.word	0x00000000
        /*0040*/ 	.short	0x0000
        /*0042*/ 	.short	0x0000
        /*0044*/ 	.byte	0x00, 0xf0, 0x41, 0x00


	//----- nvinfo : EIATTR_SPARSE_MMA_MASK
	.align		4
.L_9431:
        /*0048*/ 	.byte	0x03, 0x50
        /*004a*/ 	.short	0x0000


	//----- nvinfo : EIATTR_MAXREG_COUNT
	.align		4
        /*004c*/ 	.byte	0x03, 0x1b
        /*004e*/ 	.short	0x00ff


	//----- nvinfo : EIATTR_EXTERNS
	.align		4
        /*0050*/ 	.byte	0x04, 0x0f
        /*0052*/ 	.short	(.L_9433 - .L_9432)


	//   ....[0]....
	.align		4
.L_9432:
        /*0054*/ 	.word	index@(__assertfail)


	//----- nvinfo : EIATTR_MERCURY_ISA_VERSION
	.align		4
.L_9433:
        /*0058*/ 	.byte	0x03, 0x5f
        /*005a*/ 	.short	0x0101


	//----- nvinfo : EIATTR_COOP_GROUP_MASK_REGIDS
	.align		4
        /*005c*/ 	.byte	0x04, 0x29
        /*005e*/ 	.short	(.L_9435 - .L_9434)


	//   ....[0]....
.L_9434:
        /*0060*/ 	.word	0xffffffff


	//   ....[1]....
        /*0064*/ 	.word	0xffffffff


	//   ....[2]....
        /*0068*/ 	.word	0xffffffff


	//   ....[3]....
        /*006c*/ 	.word	0xffffffff


	//   ....[4]....
        /*0070*/ 	.word	0xffffffff


	//   ....[5]....
        /*0074*/ 	.word	0xffffffff


	//   ....[6]....
        /*0078*/ 	.word	0xffffffff


	//   ....[7]....
        /*007c*/ 	.word	0xffffffff


	//   ....[8]....
        /*0080*/ 	.word	0xffffffff


	//   ....[9]....
        /*0084*/ 	.word	0xffffffff


	//   ....[10]....
        /*0088*/ 	.word	0x0500000f


	//   ....[11]....
        /*008c*/ 	.word	0x0500000f


	//   ....[12]....
        /*0090*/ 	.word	0x0500000f


	//   ....[13]....
        /*0094*/ 	.word	0x0500000f


	//   ....[14]....
        /*0098*/ 	.word	0x0500000f


	//   ....[15]....
        /*009c*/ 	.word	0x0500000f


	//   ....[16]....
        /*00a0*/ 	.word	0x0500000f


	//   ....[17]....
        /*00a4*/ 	.word	0x0500000f


	//   ....[18]....
        /*00a8*/ 	.word	0x0500000f


	//   ....[19]....
        /*00ac*/ 	.word	0x0500000f


	//----- nvinfo : EIATTR_COOP_GROUP_INSTR_OFFSETS
	.align		4
.L_9435:
        /*00b0*/ 	.byte	0x04, 0x28
        /*00b2*/ 	.short	(.L_9437 - .L_9436)


	//   ....[0]....
.L_9436:
        /*00b4*/ 	.word	0x00000940


	//   ....[1]....
        /*00b8*/ 	.word	0x00000980


	//   ....[2]....
        /*00bc*/ 	.word	0x000009a0


	//   ....[3]....
        /*00c0*/ 	.word	0x000009c0


	//   ....[4]....
        /*00c4*/ 	.word	0x000009e0


	//   ....[5]....
        /*00c8*/ 	.word	0x000010e0


	//   ....[6]....
        /*00cc*/ 	.word	0x00001100


	//   ....[7]....
        /*00d0*/ 	.word	0x00001120


	//   ....[8]....
        /*00d4*/ 	.word	0x00001140


	//   ....[9]....
        /*00d8*/ 	.word	0x00001160


	//   ....[10]....
        /*00dc*/ 	.word	0x00002100


	//   ....[11]....
        /*00e0*/ 	.word	0x00002180


	//   ....[12]....
        /*00e4*/ 	.word	0x000021e0


	//   ....[13]....
        /*00e8*/ 	.word	0x00002240


	//   ....[14]....
        /*00ec*/ 	.word	0x000022a0


	//   ....[15]....
        /*00f0*/ 	.word	0x00002a10


	//   ....[16]....
        /*00f4*/ 	.word	0x00002a70


	//   ....[17]....
        /*00f8*/ 	.word	0x00002ad0


	//   ....[18]....
        /*00fc*/ 	.word	0x00002b30


	//   ....[19]....
        /*0100*/ 	.word	0x00002b90


	//----- nvinfo : EIATTR_VRC_CTA_INIT_COUNT
	.align		4
.L_9437:
        /*0104*/ 	.byte	0x02, 0x4a
	.zero		1
	.zero		1


	//----- nvinfo : EIATTR_SYSCALL_OFFSETS
	.align		4
        /*0108*/ 	.byte	0x04, 0x46
        /*010a*/ 	.short	(.L_9439 - .L_9438)


	//   ....[0]....
.L_9438:
        /*010c*/ 	.word	0x00000180


	//----- nvinfo : EIATTR_EXIT_INSTR_OFFSETS
	.align		4
.L_9439:
        /*0110*/ 	.byte	0x04, 0x1c
        /*0112*/ 	.short	(.L_9441 - .L_9440)


	//   ....[0]....
.L_9440:
        /*0114*/ 	.word	0x00000230


	//   ....[1]....
        /*0118*/ 	.word	0x000020a0


	//----- nvinfo : EIATTR_CRS_STACK_SIZE
	.align		4
.L_9441:
        /*011c*/ 	.byte	0x04, 0x1e
        /*011e*/ 	.short	(.L_9443 - .L_9442)
.L_9442:
        /*0120*/ 	.word	0x00000000


	//----- nvinfo : EIATTR_CBANK_PARAM_SIZE
	.align		4
.L_9443:
        /*0124*/ 	.byte	0x03, 0x19
        /*0126*/ 	.short	0x0030


	//----- nvinfo : EIATTR_PARAM_CBANK
	.align		4
        /*0128*/ 	.byte	0x04, 0x0a
        /*012a*/ 	.short	(.L_9445 - .L_9444)
	.align		4
.L_9444:
        /*012c*/ 	.word	index@(.nv.constant0._Z15SoftmaxWarpImplI10DirectLoadI6__halffE11DirectStoreIfS1_EfLi1ELi11ELi32ELi1ELb1EL9Algorithm0EEvT_T0_ll)
        /*0130*/ 	.short	0x0380
        /*0132*/ 	.short	0x0030


	//----- nvinfo : EIATTR_SW_WAR
	.align		4
.L_9445:
        /*0134*/ 	.byte	0x04, 0x36
        /*0136*/ 	.short	(.L_9447 - .L_9446)
.L_9446:
        /*0138*/ 	.word	0x00000008
.L_9447:


//--------------------- .nv.info._Z15SoftmaxWarpImplI10DirectLoadI6__halffE11DirectStoreIfS1_EfLi1ELi11ELi32ELi1ELb0EL9Algorithm0EEvT_T0_ll --------------------------
	.section	.nv.info._Z15SoftmaxWarpImplI10DirectLoadI6__halffE11DirectStoreIfS1_EfLi1ELi11ELi32ELi1ELb0EL9Algorithm0EEvT_T0_ll,"",@"SHT_CUDA_INFO"
	.sectionflags	@""
	.align	4


	//----- nvinfo : EIATTR_CUDA_API_VERSION
	.align		4
        /*0000*/ 	.byte	0x04, 0x37
        /*0002*/ 	.short	(.L_9449 - .L_9448)
.L_9448:
        /*0004*/ 	.word	0x00000082


	//----- nvinfo : EIATTR_KPARAM_INFO
	.align		4
.L_9449:
        /*0008*/ 	.byte	0x04, 0x17
        /*000a*/ 	.short	(.L_9451 - .L_9450)
.L_9450:
        /*000c*/ 	.word	0x00000000
        /*0010*/ 	.short	0x0003
        /*0012*/ 	.short	0x0028
        /*0014*/ 	.byte	0x00, 0xf0, 0x21, 0x00


	//----- nvinfo : EIATTR_KPARAM_INFO
	.align		4
.L_9451:
        /*0018*/ 	.byte	0x04, 0x17
        /*001a*/ 	.short	(.L_9453 - .L_9452)
.L_9452:
        /*001c*/ 	.word	0x00000000
        /*0020*/ 	.short	0x0002
        /*0022*/ 	.short	0x0020
        /*0024*/ 	.byte	0x00, 0xf0, 0x21, 0x00


	//----- nvinfo : EIATTR_KPARAM_INFO
	.align		4
.L_9453:
        /*0028*/ 	.byte	0x04, 0x17
        /*002a*/ 	.short	(.L_9455 - .L_9454)
.L_9454:
        /*002c*/ 	.word	0x00000000
        /*0030*/ 	.short	0x0001
        /*0032*/ 	.short	0x0010
        /*0034*/ 	.byte	0x00, 0xf0, 0x41, 0x00


	//----- nvinfo : EIATTR_KPARAM_INFO
	.align		4
.L_9455:
        /*0038*/ 	.byte	0x04, 0x17
        /*003a*/ 	.short	(.L_9457 - .L_9456)
.L_9456:
        /*003c*/ 	.word	0x00000000
        /*0040*/ 	.short	0x0000
        /*0042*/ 	.short	0x0000
        /*0044*/ 	.byte	0x00, 0xf0, 0x41, 0x00


	//----- nvinfo : EIATTR_SPARSE_MMA_MASK
	.align		4
.L_9457:
        /*0048*/ 	.byte	0x03, 0x50
        /*004a*/ 	.short	0x0000


	//----- nvinfo : EIATTR_MAXREG_COUNT
	.align		4
        /*004c*/ 	.byte	0x03, 0x1b
        /*004e*/ 	.short	0x00ff


	//----- nvinfo : EIATTR_EXTERNS
	.align		4
        /*0050*/ 	.byte	0x04, 0x0f
        /*0052*/ 	.short	(.L_9459 - .L_9458)


	//   ....[0]....
	.align		4
.L_9458:
        /*0054*/ 	.word	index@(__assertfail)


	//----- nvinfo : EIATTR_MERCURY_ISA_VERSION
	.align		4
.L_9459:
        /*0058*/ 	.byte	0x03, 0x5f
        /*005a*/ 	.short	0x0101


	//----- nvinfo : EIATTR_COOP_GROUP_MASK_REGIDS
	.align		4
        /*005c*/ 	.byte	0x04, 0x29
        /*005e*/ 	.short	(.L_9461 - .L_9460)


	//   ....[0]....
.L_9460:
        /*0060*/ 	.word	0xffffffff


	//   ....[1]....
        /*0064*/ 	.word	0xffffffff


	//   ....[2]....
        /*0068*/ 	.word	0xffffffff


	//   ....[3]....
        /*006c*/ 	.word	0xffffffff


	//   ....[4]....
        /*0070*/ 	.word	0xffffffff


	//   ....[5]....
        /*0074*/ 	.word	0xffffffff


	//   ....[6]....
        /*0078*/ 	.word	0xffffffff


	//   ....[7]....
        /*007c*/ 	.word	0xffffffff


	//   ....[8]....
        /*0080*/ 	.word	0xffffffff


	//   ....[9]....
        /*0084*/ 	.word	0xffffffff


	//   ....[10]....
        /*0088*/ 	.word	0x0500000f


	//   ....[11]....
        /*008c*/ 	.word	0x0500000f


	//   ....[12]....
        /*0090*/ 	.word	0x0500000f


	//   ....[13]....
        /*0094*/ 	.word	0x0500000f


	//   ....[14]....
        /*0098*/ 	.word	0x0500000f


	//   ....[15]....
        /*009c*/ 	.word	0x0500000f


	//   ....[16]....
        /*00a0*/ 	.word	0x0500000f


	//   ....[17]....
        /*00a4*/ 	.word	0x0500000f


	//   ....[18]....
        /*00a8*/ 	.word	0x0500000f


	//   ....[19]....
        /*00ac*/ 	.word	0x0500000f


	//----- nvinfo : EIATTR_COOP_GROUP_INSTR_OFFSETS
	.align		4
.L_9461:
        /*00b0*/ 	.byte	0x04, 0x28
        /*00b2*/ 	.short	(.L_9463 - .L_9462)


	//   ....[0]....
.L_9462:
        /*00b4*/ 	.word	0x000005a0


	//   ....[1]....
        /*00b8*/ 	.word	0x000005e0


	//   ....[2]....
        /*00bc*/ 	.word	0x00000600


	//   ....[3]....
        /*00c0*/ 	.word	0x00000620


	//   ....[4]....
        /*00c4*/ 	.word	0x00000640


	//   ....[5]....
        /*00c8*/ 	.word	0x00000d40


	//   ....[6]....
        /*00cc*/ 	.word	0x00000d60


	//   ....[7]....
        /*00d0*/ 	.word	0x00000d80


	//   ....[8]....
        /*00d4*/ 	.word	0x00000da0


	//   ....[9]....
        /*00d8*/ 	.word	0x00000dc0


	//   ....[10]....
        /*00dc*/ 	.word	0x00001ac0


	//   ....[11]....
        /*00e0*/ 	.word	0x00001b40


	//   ....[12]....
        /*00e4*/ 	.word	0x00001ba0


	//   ....[13]....
        /*00e8*/ 	.word	0x00001c00


	//   ....[14]....
        /*00ec*/ 	.word	0x00001c60


	//   ....[15]....
        /*00f0*/ 	.word	0x000023d0


	//   ....[16]....
        /*00f4*/ 	.word	0x00002430


	//   ....[17]....
        /*00f8*/ 	.word	0x00002490


	//   ....[18]....
        /*00fc*/ 	.word	0x000024f0


	//   ....[19]....
        /*0100*/ 	.word	0x00002550


	//----- nvinfo : EIATTR_VRC_CTA_INIT_COUNT
	.align		4
.L_9463:
        /*0104*/ 	.byte	0x02, 0x4a
	.zero		1
	.zero		1


	//----- nvinfo : EIATTR_SYSCALL_OFFSETS
	.align		4
        /*0108*/ 	.byte	0x04, 0x46
        /*010a*/ 	.short	(.L_9465 - .L_9464)


	//   ....[0]....
.L_9464:
        /*010c*/ 	.word	0x00000170


	//----- nvinfo : EIATTR_EXIT_INSTR_OFFSETS
	.align		4
.L_9465:
        /*0110*/ 	.byte	0x04, 0x1c
        /*0112*/ 	.short	(.L_9467 - .L_9466)


	//   ....[0]....
.L_9466:
        /*0114*/ 	.word	0x00000220


	//   ....[1]....
        /*0118*/ 	.word	0x00001a60


	//----- nvinfo : EIATTR_CRS_STACK_SIZE
	.align		4
.L_9467:
        /*011c*/ 	.byte	0x04, 0x1e
        /*011e*/ 	.short	(.L_9469 - .L_9468)
.L_9468:
        /*0120*/ 	.word	0x00000000


	//----- nvinfo : EIATTR_CBANK_PARAM_SIZE
	.align		4
.L_9469:
        /*0124*/ 	.byte	0x03, 0x19
        /*0126*/ 	.short	0x0030


	//----- nvinfo : EIATTR_PARAM_CBANK
	.align		4
        /*0128*/ 	.byte	0x04, 0x0a
        /*012a*/ 	.short	(.L_9471 - .L_9470)
	.align		4
.L_9470:
        /*012c*/ 	.word	index@(.nv.constant0._Z15SoftmaxWarpImplI10DirectLoadI6__halffE11DirectStoreIfS1_EfLi1ELi11ELi32ELi1ELb0EL9Algorithm0EEvT_T0_ll)
        /*0130*/ 	.short	0x0380
        /*0132*/ 	.short	0x0030


	//----- nvinfo : EIATTR_SW_WAR
	.align		4
.L_9471:
        /*0134*/ 	.byte	0x04, 0x36
        /*0136*/ 	.short	(.L_9473 - .L_9472)
.L_9472:
        /*0138*/ 	.word	0x00000008
.L_9473:


//--------------------- .nv.info._Z15SoftmaxWarpImplI10DirectLoadI6__halffE11DirectStoreIfS1_EfLi1ELi10ELi32ELi1ELb1EL9Algorithm0EEvT_T0_ll --------------------------
	.section	.nv.info._Z15SoftmaxWarpImplI10DirectLoadI6__halffE11DirectStoreIfS1_EfLi1ELi10ELi32ELi1ELb1EL9Algorithm0EEvT_T0_ll,"",@"SHT_CUDA_INFO"
	.sectionflags	@""
	.align	4


	//----- nvinfo : EIATTR_CUDA_API_VERSION
	.align		4
        /*0000*/ 	.byte	0x04, 0x37
        /*0002*/ 	.short	(.L_9475 - .L_9474)
.L_9474:
        /*0004*/ 	.word	0x00000082


	//----- nvinfo : EIATTR_KPARAM_INFO
	.align		4
.L_9475:
        /*0008*/ 	.byte	0x04, 0x17
        /*000a*/ 	.short	(.L_9477 - .L_9476)
.L_9476:
        /*000c*/ 	.word	0x00000000
        /*0010*/ 	.short	0x0003
        /*0012*/ 	.short	0x0028
        /*0014*/ 	.byte	0x00, 0xf0, 0x21, 0x00


	//----- nvinfo : EIATTR_KPARAM_INFO
	.align		4
.L_9477:
        /*0018*/ 	.byte	0x04, 0x17
        /*001a*/ 	.short	(.L_9479 - .L_9478)
.L_9478:
        /*001c*/ 	.word	0x00000000
        /*0020*/ 	.short	0x0002
        /*0022*/ 	.short	0x0020
        /*0024*/ 	.byte	0x00, 0xf0, 0x21, 0x00


	//----- nvinfo : EIATTR_KPARAM_INFO
	.align		4
.L_9479:
        /*0028*/ 	.byte	0x04, 0x17
        /*002a*/ 	.short	(.L_9481 - .L_9480)
.L_9480:
        /*002c*/ 	.word	0x00000000
        /*0030*/ 	.short	0x0001
        /*0032*/ 	.short	0x0010
        /*0034*/ 	.byte	0x00, 0xf0, 0x41, 0x00


	//----- nvinfo : EIATTR_KPARAM_INFO
	.align		4
.L_9481:
        /*0038*/ 	.byte	0x04, 0x17
        /*003a*/ 	.short	(.L_9483 - .L_9482)
.L_9482:
        /*003c*/ 	.word	0x00000000
        /*0040*/ 	.short	0x0000
        /*0042*/ 	.short	0x0000
        /*0044*/ 	.byte	0x00, 0xf0, 0x41, 0x00


	//----- nvinfo : EIATTR_SPARSE_MMA_MASK
	.align		4
.L_9483:
        /*0048*/ 	.byte	0x03, 0x50
        /*004a*/ 	.short	0x0000


	//----- nvinfo : EIATTR_MAXREG_COUNT
	.align		4
        /*004c*/ 	.byte	0x03, 0x1b
        /*004e*/ 	.short	0x00ff


	//----- nvinfo : EIATTR_EXTERNS
	.align		4
        /*0050*/ 	.byte	0x04, 0x0f
        /*0052*/ 	.short	(.L_9485 - .L_9484)


	//   ....[0]....
	.align		4
.L_9484:
        /*0054*/ 	.word	index@(__assertfail)


	//----- nvinfo : EIATTR_MERCURY_ISA_VERSION
	.align		4
.L_9485:
        /*0058*/ 	.byte	0x03, 0x5f
        /*005a*/ 	.short	0x0101


	//----- nvinfo : EIATTR_COOP_GROUP_MASK_REGIDS
	.align		4
        /*005c*/ 	.byte	0x04, 0x29
        /*005e*/ 	.short	(.L_9487 - .L_9486)


	//   ....[0]....
.L_9486:
        /*0060*/ 	.word	0xffffffff


	//   ....[1]....
        /*0064*/ 	.word	0xffffffff


	//   ....[2]....
        /*0068*/ 	.word	0xffffffff


	//   ....[3]....
        /*006c*/ 	.word	0xffffffff


	//   ....[4]....
        /*0070*/ 	.word	0xffffffff


	//   ....[5]....
        /*0074*/ 	.word	0xffffffff


	//   ....[6]....
        /*0078*/ 	.word	0xffffffff


	//   ....[7]....
        /*007c*/ 	.word	0xffffffff


	//   ....[8]....
        /*0080*/ 	.word	0xffffffff


	//   ....[9]....
        /*0084*/ 	.word	0xffffffff


	//   ....[10]....
        /*0088*/ 	.word	0x0500000f


	//   ....[11]....
        /*008c*/ 	.word	0x0500000f


	//   ....[12]....
        /*0090*/ 	.word	0x0500000f


	//   ....[13]....
        /*0094*/ 	.word	0x0500000f


	//   ....[14]....
        /*0098*/ 	.word	0x0500000f


	//   ....[15]....
        /*009c*/ 	.word	0x0500000f


	//   ....[16]....
        /*00a0*/ 	.word	0x0500000f


	//   ....[17]....
        /*00a4*/ 	.word	0x0500000f


	//   ....[18]....
        /*00a8*/ 	.word	0x0500000f


	//   ....[19]....
        /*00ac*/ 	.word	0x0500000f


	//----- nvinfo : EIATTR_COOP_GROUP_INSTR_OFFSETS
	.align		4
.L_9487:
        /*00b0*/ 	.byte	0x04, 0x28
        /*00b2*/ 	.short	(.L_9489 - .L_9488)


	//   ....[0]....
.L_9488:
        /*00b4*/ 	.word	0x000008b0


	//   ....[1]....
        /*00b8*/ 	.word	0x000008f0


	//   ....[2]....
        /*00bc*/ 	.word	0x00000910


	//   ....[3]....
        /*00c0*/ 	.word	0x00000930


	//   ....[4]....
        /*00c4*/ 	.word	0x00000950


	//   ....[5]....
        /*00c8*/ 	.word	0x00000fb0


	//   ....[6]....
        /*00cc*/ 	.word	0x00000fd0


	//   ....[7]....
        /*00d0*/ 	.word	0x00000ff0


	//   ....[8]....
        /*00d4*/ 	.word	0x00001010


	//   ....[9]....
        /*00d8*/ 	.word	0x00001030


	//   ....[10]....
        /*00dc*/ 	.word	0x00001de0


	//   ....[11]....
        /*00e0*/ 	.word	0x00001e60


	//   ....[12]....
        /*00e4*/ 	.word	0x00001ec0


	//   ....[13]....
        /*00e8*/ 	.word	0x00001f20


	//   ....[14]....
        /*00ec*/ 	.word	0x00001f80


	//   ....[15]....
        /*00f0*/ 	.word	0x00002650


	//   ....[16]....
        /*00f4*/ 	.word	0x000026b0


	//   ....[17]....
        /*00f8*/ 	.word	0x00002710


	//   ....[18]....
        /*00fc*/ 	.word	0x00002770


	//   ....[19]....
        /*0100*/ 	.word	0x000027d0


	//----- nvinfo : EIATTR_VRC_CTA_INIT_COUNT
	.align		4
.L_9489:
        /*0104*/ 	.byte	0x02, 0x4a
	.zero		1
	.zero		1


	//----- nvinfo : EIATTR_SYSCALL_OFFSETS
	.align		4
        /*0108*/ 	.byte	0x04, 0x46
        /*010a*/ 	.short	(.L_9491 - .L_9490)


	//   ....[0]....
.L_9490:
        /*010c*/ 	.word	0x00000180


	//----- nvinfo : EIATTR_EXIT_INSTR_OFFSETS
	.align		4
.L_9491:
        /*0110*/ 	.byte	0x04, 0x1c
        /*0112*/ 	.short	(.L_9493 - .L_9492)


	//   ....[0]....
.L_9492:
        /*0114*/ 	.word	0x00000230


	//   ....[1]....
        /*0118*/ 	.word	0x00001d80


	//----- nvinfo : EIATTR_CRS_STACK_SIZE
	.align		4
.L_9493:
        /*011c*/ 	.byte	0x04, 0x1e
        /*011e*/ 	.short	(.L_9495 - .L_9494)
.L_9494:
        /*0120*/ 	.word	0x00000000


	//----- nvinfo : EIATTR_CBANK_PARAM_SIZE
	.align		4
.L_9495:
        /*0124*/ 	.byte	0x03, 0x19
        /*0126*/ 	.short	0x0030


	//----- nvinfo : EIATTR_PARAM_CBANK
	.align		4
        /*0128*/ 	.byte	0x04, 0x0a
        /*012a*/ 	.short	(.L_9497 - .L_9496)
	.align		4
.L_9496:
        /*012c*/ 	.word	index@(.nv.constant0._Z15SoftmaxWarpImplI10DirectLoadI6__halffE11DirectStoreIfS1_EfLi1ELi10ELi32ELi1ELb1EL9Algorithm0EEvT_T0_ll)
        /*0130*/ 	.short	0x0380
        /*0132*/ 	.short	0x0030


	//----- nvinfo : EIATTR_SW_WAR
	.align		4
.L_9497:
        /*0134*/ 	.byte	0x04, 0x36
        /*0136*/ 	.short	(.L_9499 - .L_9498)
.L_9498:
        /*0138*/ 	.word	0x00000008
.L_9499:


//--------------------- .nv.info._Z15SoftmaxWarpImplI10DirectLoadI6__halffE11DirectStoreIfS1_EfLi1ELi10ELi32ELi1ELb0EL9Algorithm0EEvT_T0_ll --------------------------
	.section	.nv.info._Z15SoftmaxWarpImplI10DirectLoadI6__halffE11DirectStoreIfS1_EfLi1ELi10ELi32ELi1ELb0EL9Algorithm0EEvT_T0_ll,"",@"SHT_CUDA_INFO"
	.sectionflags	@""
	.align	4


	//----- nvinfo : EIATTR_CUDA_API_VERSION
	.align		4
        /*0000*/ 	.byte	0x04, 0x37
        /*0002*/ 	.short	(.L_9501 - .L_9500)
.L_9500:
        /*0004*/ 	.word	0x00000082


	//----- nvinfo : EIATTR_KPARAM_INFO
	.align		4
.L_9501:
        /*0008*/ 	.byte	0x04, 0x17
        /*000a*/ 	.short	(.L_9503 - .L_9502)
.L_9502:
        /*000c*/ 	.word	0x00000000
        /*0010*/ 	.short	0x0003
        /*0012*/ 	.short	0x0028
        /*0014*/ 	.byte	0x00, 0xf0, 0x21, 0x00


	//----- nvinfo : EIATTR_KPARAM_INFO
	.align		4
.L_9503:
        /*0018*/ 	.byte	0x04, 0x17
        /*001a*/ 	.short	(.L_9505 - .L_9504)
.L_9504:
        /*001c*/ 	.word	0x00000000
        /*0020*/ 	.short	0x0002
        /*0022*/ 	.short	0x0020
        /*0024*/ 	.byte	0x00, 0xf0, 0x21, 0x00


	//----- nvinfo : EIATTR_KPARAM_INFO
	.align		4
.L_9505:
        /*0028*/ 	.byte	0x04, 0x17
        /*002a*/ 	.short	(.L_9507 - .L_9506)
.L_9506:
        /*002c*/ 	.word	0x00000000
        /*0030*/ 	.short	0x0001
        /*0032*/ 	.short	0x0010
        /*0034*/ 	.byte	0x00, 0xf0, 0x41, 0x00


	//----- nvinfo : EIATTR_KPARAM_INFO
	.align		4
.L_9507:
        /*0038*/ 	.byte	0x04, 0x17
        /*003a*/ 	.short	(.L_9509 - .L_9508)
.L_9508:
        /*003c*/ 	.word	0x00000000
        /*0040*/ 	.short	0x0000
        /*0042*/ 	.short	0x0000
        /*0044*/ 	.byte	0x00, 0xf0, 0x41, 0x00


	//----- nvinfo : EIATTR_SPARSE_MMA_MASK
	.align		4
.L_9509:
        /*0048*/ 	.byte	0x03, 0x50
        /*004a*/ 	.short	0x0000


	//----- nvinfo : EIATTR_MAXREG_COUNT
	.align		4
        /*004c*/ 	.byte	0x03, 0x1b
        /*004e*/ 	.short	0x00ff


	//----- nvinfo : EIATTR_EXTERNS
	.align		4
        /*0050*/ 	.byte	0x04, 0x0f
        /*0052*/ 	.short	(.L_9511 - .L_9510)


	//   ....[0]....
	.align		4
.L_9510:
        /*0054*/ 	.word	index@(__assertfail)


	//----- nvinfo : EIATTR_MERCURY_ISA_VERSION
	.align		4
.L_9511:
        /*0058*/ 	.byte	0x03, 0x5f
        /*005a*/ 	.short	0x0101


	//----- nvinfo : EIATTR_COOP_GROUP_MASK_REGIDS
	.align		4
        /*005c*/ 	.byte	0x04, 0x29
        /*005e*/ 	.short	(.L_9513 - .L_9512)


	//   ....[0]....
.L_9512:
        /*0060*/ 	.word	0xffffffff


	//   ....[1]....
        /*0064*/ 	.word	0xffffffff


	//   ....[2]....
        /*0068*/ 	.word	0xffffffff


	//   ....[3]....
        /*006c*/ 	.word	0xffffffff


	//   ....[4]....
        /*0070*/ 	.word	0xffffffff


	//   ....[5]....
        /*0074*/ 	.word	0xffffffff


	//   ....[6]....
        /*0078*/ 	.word	0xffffffff


	//   ....[7]....
        /*007c*/ 	.word	0xffffffff


	//   ....[8]....
        /*0080*/ 	.word	0xffffffff


	//   ....[9]....
        /*0084*/ 	.word	0xffffffff


	//   ....[10]....
        /*0088*/ 	.word	0x0500000f


	//   ....[11]....
        /*008c*/ 	.word	0x0500000f


	//   ....[12]....
        /*0090*/ 	.word	0x0500000f


	//   ....[13]....
        /*0094*/ 	.word	0x0500000f


	//   ....[14]....
        /*0098*/ 	.word	0x0500000f


	//   ....[15]....
        /*009c*/ 	.word	0x0500000f


	//   ....[16]....
        /*00a0*/ 	.word	0x0500000f


	//   ....[17]....
        /*00a4*/ 	.word	0x0500000f


	//   ....[18]....
        /*00a8*/ 	.word	0x0500000f


	//   ....[19]....
        /*00ac*/ 	.word	0x0500000f


	//----- nvinfo : EIATTR_COOP_GROUP_INSTR_OFFSETS
	.align		4
.L_9513:
        /*00b0*/ 	.byte	0x04, 0x28
        /*00b2*/ 	.short	(.L_9515 - .L_9514)


	//   ....[0]....
.L_9514:
        /*00b4*/ 	.word	0x00000580


	//   ....[1]....
        /*00b8*/ 	.word	0x000005c0


	//   ....[2]....
        /*00bc*/ 	.word	0x000005e0


	//   ....[3]....
        /*00c0*/ 	.word	0x00000600


	//   ....[4]....
        /*00c4*/ 	.word	0x00000620


	//   ....[5]....
        /*00c8*/ 	.word	0x00000c80


	//   ....[6]....
        /*00cc*/ 	.word	0x00000ca0


	//   ....[7]....
        /*00d0*/ 	.word	0x00000cc0


	//   ....[8]....
        /*00d4*/ 	.word	0x00000ce0


	//   ....[9]....
        /*00d8*/ 	.word	0x00000d00


	//   ....[10]....
        /*00dc*/ 	.word	0x000018f0


	//   ....[11]....
        /*00e0*/ 	.word	0x00001980


	//   ....[12]....
        /*00e4*/ 	.word	0x000019e0


	//   ....[13]....
        /*00e8*/ 	.word	0x00001a40


	//   ....[14]....
        /*00ec*/ 	.word	0x00001aa0


	//   ....[15]....
        /*00f0*/ 	.word	0x00002160


	//   ....[16]....
        /*00f4*/ 	.word	0x000021c0


	//   ....[17]....
        /*00f8*/ 	.word	0x00002220


	//   ....[18]....
        /*00fc*/ 	.word	0x00002280


	//   ....[19]....
        /*0100*/ 	.word	0x000022e0


	//----- nvinfo : EIATTR_VRC_CTA_INIT_COUNT
	.align		4
.L_9515:
        /*0104*/ 	.byte	0x02, 0x4a
	.zero		1
	.zero		1


	//----- nvinfo : EIATTR_SYSCALL_OFFSETS
	.align		4
        /*0108*/ 	.byte	0x04, 0x46
        /*010a*/ 	.short	(.L_9517 - .L_9516)


	//   ....[0]....
.L_9516:
        /*010c*/ 	.word	0x00000170


	//----- nvinfo : EIATTR_EXIT_INSTR_OFFSETS
	.align		4
.L_9517:
        /*0110*/ 	.byte	0x04, 0x1c
        /*0112*/ 	.short	(.L_9519 - .L_9518)


	//   ....[0]....
.L_9518:
        /*0114*/ 	.word	0x00000220


	//   ....[1]....
        /*0118*/ 	.word	0x00001890


	//----- nvinfo : EIATTR_CRS_STACK_SIZE
	.align		4
.L_9519:
        /*011c*/ 	.byte	0x04, 0x1e
        /*011e*/ 	.short	(.L_9521 - .L_9520)
.L_9520:
        /*0120*/ 	.word	0x00000000


	//----- nvinfo : EIATTR_CBANK_PARAM_SIZE
	.align		4
.L_9521:
        /*0124*/ 	.byte	0x03, 0x19
        /*0126*/ 	.short	0x0030


	//----- nvinfo : EIATTR_PARAM_CBANK
	.align		4
        /*0128*/ 	.byte	0x04, 0x0a
        /*012a*/ 	.short	(.L_9523 - .L_9522)
	.align		4
.L_9522:
        /*012c*/ 	.word	index@(.nv.constant0._Z15SoftmaxWarpImplI10DirectLoadI6__halffE11DirectStoreIfS1_EfLi1ELi10ELi32ELi1ELb0EL9Algorithm0EEvT_T0_ll)
        /*0130*/ 	.short	0x0380
        /*0132*/ 	.short	0x0030


	//----- nvinfo : EIATTR_SW_WAR
	.align		4
.L_9523:
        /*0134*/ 	.byte	0x04, 0x36
        /*0136*/ 	.short	(.L_9525 - .L_9524)
.L_9524:
        /*0138*/ 	.word	0x00000008
.L_9525:


//--------------------- .nv.info._Z15SoftmaxWarpImplI10DirectLoadI6__halffE11DirectStoreIfS1_EfLi1ELi9ELi32ELi1ELb1EL9Algorithm0EEvT_T0_ll --------------------------
	.section	.nv.info._Z15SoftmaxWarpImplI10DirectLoadI6__halffE11DirectStoreIfS1_EfLi1ELi9ELi32ELi1ELb1EL9Algorithm0EEvT_T0_ll,"",@"SHT_CUDA_INFO"
	.sectionflags	@""
	.align	4


	//----- nvinfo : EIATTR_CUDA_API_VERSION
	.align		4
        /*0000*/ 	.byte	0x04, 0x37
        /*0002*/ 	.short	(.L_9527 - .L_9526)
.L_9526:
        /*0004*/ 	.word	0x00000082


	//----- nvinfo : EIATTR_KPARAM_INFO
	.align		4
.L_9527:
        /*0008*/ 	.byte	0x04, 0x17
        /*000a*/ 	.short	(.L_9529 - .L_9528)
.L_9528:
        /*000c*/ 	.word	0x00000000
        /*0010*/ 	.short	0x0003
        /*0012*/ 	.short	0x0028
        /*0014*/ 	.byte	0x00, 0xf0, 0x21, 0x00


	//----- nvinfo : EIATTR_KPARAM_INFO
	.align		4
.L_9529:
        /*0018*/ 	.byte	0x04, 0x17
        /*001a*/ 	.short	(.L_9531 - .L_9530)
.L_9530:
        /*001c*/ 	.word	0x00000000
        /*0020*/ 	.short	0x0002
        /*0022*/ 	.short	0x0020
        /*0024*/ 	.byte	0x00, 0xf0, 0x21, 0x00


	//----- nvinfo : EIATTR_KPARAM_INFO
	.align		4
.L_9531:
        /*0028*/ 	.byte	0x04, 0x17
        /*002a*/ 	.short	(.L_9533 - .L_9532)
.L_9532:
        /*002c*/ 	.word	0x00000000
        /*0030*/ 	.short	0x0001
        /*0032*/ 	.short	0x0010
        /*0034*/ 	.byte	0x00, 0xf0, 0x41, 0x00


	//----- nvinfo : EIATTR_KPARAM_INFO
	.align		4
.L_9533:
        /*0038*/ 	.byte	0x04, 0x17
        /*003a*/ 	.short	(.L_9535 - .L_9534)
.L_9534:
        /*003c*/ 	.word	0x00000000
        /*0040*/ 	.short	0x0000
        /*0042*/ 	.short	0x0000
        /*0044*/ 	.byte	0x00, 0xf0, 0x41, 0x00


	//----- nvinfo : EIATTR_SPARSE_MMA_MASK
	.align		4
.L_9535:
        /*0048*/ 	.byte	0x03, 0x50
        /*004a*/ 	.short	0x0000


	//----- nvinfo : EIATTR_MAXREG_COUNT
	.align		4
        /*004c*/ 	.byte	0x03, 0x1b
        /*004e*/ 	.short	0x00ff


	//----- nvinfo : EIATTR_EXTERNS
	.align		4
        /*0050*/ 	.byte	0x04, 0x0f
        /*0052*/ 	.short	(.L_9537 - .L_9536)


	//   ....[0]....
	.align		4
.L_9536:
        /*0054*/ 	.word	index@(__assertfail)


	//----- nvinfo : EIATTR_MERCURY_ISA_VERSION
	.align		4
.L_9537:
        /*0058*/ 	.byte	0x03, 0x5f
        /*005a*/ 	.short	0x0101


	//----- nvinfo : EIATTR_COOP_GROUP_MASK_REGIDS
	.align		4
        /*005c*/ 	.byte	0x04, 0x29
        /*005e*/ 	.short	(.L_9539 - .L_9538)


	//   ....[0]....
.L_9538:
        /*0060*/ 	.word	0xffffffff


	//   ....[1]....
        /*0064*/ 	.word	0xffffffff


	//   ....[2]....
        /*0068*/ 	.word	0xffffffff


	//   ....[3]....
        /*006c*/ 	.word	0xffffffff


	//   ....[4]....
        /*0070*/ 	.word	0xffffffff


	//   ....[5]....
        /*0074*/ 	.word	0xffffffff


	//   ....[6]....
        /*0078*/ 	.word	0xffffffff


	//   ....[7]....
        /*007c*/ 	.word	0xffffffff


	//   ....[8]....
        /*0080*/ 	.word	0xffffffff


	//   ....[9]....
        /*0084*/ 	.word	0xffffffff


	//   ....[10]....
        /*0088*/ 	.word	0x0500000f


	//   ....[11]....
        /*008c*/ 	.word	0x0500000f


	//   ....[12]....
        /*0090*/ 	.word	0x0500000f


	//   ....[13]....
        /*0094*/ 	.word	0x0500000f


	//   ....[14]....
        /*0098*/ 	.word	0x0500000f


	//   ....[15]....
        /*009c*/ 	.word	0x0500000f


	//   ....[16]....
        /*00a0*/ 	.word	0x0500000f


	//   ....[17]....
        /*00a4*/ 	.word	0x0500000f


	//   ....[18]....
        /*00a8*/ 	.word	0x0500000f


	//   ....[19]....
        /*00ac*/ 	.word	0x0500000f


	//----- nvinfo : EIATTR_COOP_GROUP_INSTR_OFFSETS
	.align		4
.L_9539:
        /*00b0*/ 	.byte	0x04, 0x28
        /*00b2*/ 	.short	(.L_9541 - .L_9540)


	//   ....[0]....
.L_9540:
        /*00b4*/ 	.word	0x00000820


	//   ....[1]....
        /*00b8*/ 	.word	0x00000860


	//   ....[2]....
        /*00bc*/ 	.word	0x00000880


	//   ....[3]....
        /*00c0*/ 	.word	0x000008a0


	//   ....[4]....
        /*00c4*/ 	.word	0x000008c0


	//   ....[5]....
        /*00c8*/ 	.word	0x00000e80


	//   ....[6]....
        /*00cc*/ 	.word	0x00000ea0


	//   ....[7]....
        /*00d0*/ 	.word	0x00000ec0


	//   ....[8]....
        /*00d4*/ 	.word	0x00000ee0


	//   ....[9]....
        /*00d8*/ 	.word	0x00000f00


	//   ....[10]....
        /*00dc*/ 	.word	0x00001c00


	//   ....[11]....
        /*00e0*/ 	.word	0x00001c80


	//   ....[12]....
        /*00e4*/ 	.word	0x00001ce0


	//   ....[13]....
        /*00e8*/ 	.word	0x00001d40


	//   ....[14]....
        /*00ec*/ 	.word	0x00001da0


	//   ....[15]....
        /*00f0*/ 	.word	0x000023d0


	//   ....[16]....
        /*00f4*/ 	.word	0x00002430


	//   ....[17]....
        /*00f8*/ 	.word	0x00002490


	//   ....[18]....
        /*00fc*/ 	.word	0x000024f0


	//   ....[19]....
        /*0100*/ 	.word	0x00002550


	//----- nvinfo : EIATTR_VRC_CTA_INIT_COUNT
	.align		4
.L_9541:
        /*0104*/ 	.byte	0x02, 0x4a
	.zero		1
	.zero		1


	//----- nvinfo : EIATTR_SYSCALL_OFFSETS
	.align		4
        /*0108*/ 	.byte	0x04, 0x46
        /*010a*/ 	.short	(.L_9543 - .L_9542)


	//   ....[0]....
.L_9542:
        /*010c*/ 	.word	0x00000180


	//----- nvinfo : EIATTR_EXIT_INSTR_OFFSETS
	.align		4
.L_9543:
        /*0110*/ 	.byte	0x04, 0x1c
        /*0112*/ 	.short	(.L_9545 - .L_9544)


	//   ....[0]....
.L_9544:
        /*0114*/ 	.word	0x00000230


	//   ....[1]....
        /*0118*/ 	.word	0x00001ba0


	//----- nvinfo : EIATTR_CRS_STACK_SIZE
	.align		4
.L_9545:
        /*011c*/ 	.byte	0x04, 0x1e
        /*011e*/ 	.short	(.L_9547 - .L_9546)
.L_9546:
        /*0120*/ 	.word	0x00000000


	//----- nvinfo : EIATTR_CBANK_PARAM_SIZE
	.align		4
.L_9547:
        /*0124*/ 	.byte	0x03, 0x19
        /*0126*/ 	.short	0x0030


	//----- nvinfo : EIATTR_PARAM_CBANK
	.align		4
        /*0128*/ 	.byte	0x04, 0x0a
        /*012a*/ 	.short	(.L_9549 - .L_9548)
	.align		4
.L_9548:
        /*012c*/ 	.word	index@(.nv.constant0._Z15SoftmaxWarpImplI10DirectLoadI6__halffE11DirectStoreIfS1_EfLi1ELi9ELi32ELi1ELb1EL9Algorithm0EEvT_T0_ll)
        /*0130*/ 	.short	0x0380
        /*0132*/ 	.short	0x0030


	//----- nvinfo : EIATTR_SW_WAR
	.align		4
.L_9549:
        /*0134*/ 	.byte	0x04, 0x36
        /*0136*/ 	.short	(.L_9551 - .L_9550)
.L_9550:
        /*0138*/ 	.word	0x00000008
.L_9551:


//--------------------- .nv.info._Z15SoftmaxWarpImplI10DirectLoadI6__halffE11DirectStoreIfS1_EfLi1ELi9ELi32ELi1ELb0EL9Algorithm0EEvT_T0_ll --------------------------
	.section	.nv.info._Z15SoftmaxWarpImplI10DirectLoadI6__halffE11DirectStoreIfS1_EfLi1ELi9ELi32ELi1ELb0EL9Algorithm0EEvT_T0_ll,"",@"SHT_CUDA_INFO"
	.sectionflags	@""
	.align	4


	//----- nvinfo : EIATTR_CUDA_API_VERSION
	.align		4
        /*0000*/ 	.byte	0x04, 0x37
        /*0002*/ 	.short	(.L_9553 - .L_9552)
.L_9552:
        /*0004*/ 	.word	0x00000082


	//----- nvinfo : EIATTR_KPARAM_INFO
	.align		4
.L_9553:
        /*0008*/ 	.byte	0x04, 0x17
        /*000a*/ 	.short	(.L_9555 - .L_9554)
.L_9554:
        /*000c*/ 	.word	0x00000000
        /*0010*/ 	.short	0x0003
        /*0012*/ 	.short	0x0028
        /*0014*/ 	.byte	0x00, 0xf0, 0x21, 0x00


	//----- nvinfo : EIATTR_KPARAM_INFO
	.align		4
.L_9555:
        /*0018*/ 	.byte	0x04, 0x17
        /*001a*/ 	.short	(.L_9557 - .L_9556)
.L_9556:
        /*001c*/ 	.word	0x00000000
        /*0020*/ 	.short	0x0002
        /*0022*/ 	.short	0x0020
        /*0024*/ 	.byte	0x00, 0xf0, 0x21, 0x00


	//----- nvinfo : EIATTR_KPARAM_INFO
	.align		4
.L_9557:
        /*0028*/ 	.byte	0x04, 0x17
        /*002a*/ 	.short	(.L_9559 - .L_9558)
.L_9558:
        /*002c*/ 	.word	0x00000000
        /*0030*/ 	.short	0x0001
        /*0032*/ 	.short	0x0010
        /*0034*/ 	.byte	0x00, 0xf0, 0x41, 0x00


	//----- nvinfo : EIATTR_KPARAM_INFO
	.align		4
.L_9559:
        /*0038*/ 	.byte	0x04, 0x17
        /*003a*/ 	.short	(.L_9561 - .L_9560)
.L_9560:
        /*003c*/ 	.word	0x00000000
        /*0040*/ 	.short	0x0000
        /*0042*/ 	.short	0x0000
        /*0044*/ 	.byte	0x00, 0xf0, 0x41, 0x00


	//----- nvinfo : EIATTR_SPARSE_MMA_MASK
	.align		4
.L_9561:
        /*0048*/ 	.byte	0x03, 0x50
        /*004a*/ 	.short	0x0000


	//----- nvinfo : EIATTR_MAXREG_COUNT
	.align		4
        /*004c*/ 	.byte	0x03, 0x1b
        /*004e*/ 	.short	0x00ff


	//----- nvinfo : EIATTR_EXTERNS
	.align		4
        /*0050*/ 	.byte	0x04, 0x0f
        /*0052*/ 	.short	(.L_9563 - .L_9562)


	//   ....[0]....
	.align		4
.L_9562:
        /*0054*/ 	.word	index@(__assertfail)


	//----- nvinfo : EIATTR_MERCURY_ISA_VERSION
	.align		4
.L_9563:
        /*0058*/ 	.byte	0x03, 0x5f
        /*005a*/ 	.short	0x0101


	//----- nvinfo : EIATTR_COOP_GROUP_MASK_REGIDS
	.align		4
        /*005c*/ 	.byte	0x04, 0x29
        /*005e*/ 	.short	(.L_9565 - .L_9564)


	//   ....[0]....
.L_9564:
        /*0060*/ 	.word	0xffffffff


	//   ....[1]....
        /*0064*/ 	.word	0xffffffff


	//   ....[2]....
        /*0068*/ 	.word	0xffffffff


	//   ....[3]....
        /*006c*/ 	.word	0xffffffff


	//   ....[4]....
        /*0070*/ 	.word	0xffffffff


	//   ....[5]....
        /*0074*/ 	.word	0xffffffff


	//   ....[6]....
        /*0078*/ 	.word	0xffffffff


	//   ....[7]....
        /*007c*/ 	.word	0xffffffff


	//   ....[8]....
        /*0080*/ 	.word	0xffffffff


	//   ....[9]....
        /*0084*/ 	.word	0xffffffff


	//   ....[10]....
        /*0088*/ 	.word	0x0500000f


	//   ....[11]....
        /*008c*/ 	.word	0x0500000f


	//   ....[12]....
        /*0090*/ 	.word	0x0500000f


	//   ....[13]....
        /*0094*/ 	.word	0x0500000f


	//   ....[14]....
        /*0098*/ 	.word	0x0500000f


	//   ....[15]....
        /*009c*/ 	.word	0x0500000f


	//   ....[16]....
        /*00a0*/ 	.word	0x0500000f


	//   ....[17]....
        /*00a4*/ 	.word	0x0500000f


	//   ....[18]....
        /*00a8*/ 	.word	0x0500000f


	//   ....[19]....
        /*00ac*/ 	.word	0x0500000f


	//----- nvinfo : EIATTR_COOP_GROUP_INSTR_OFFSETS
	.align		4
.L_9565:
        /*00b0*/ 	.byte	0x04, 0x28
        /*00b2*/ 	.short	(.L_9567 - .L_9566)


	//   ....[0]....
.L_9566:
        /*00b4*/ 	.word	0x00000560


	//   ....[1]....
        /*00b8*/ 	.word	0x000005a0


	//   ....[2]....
        /*00bc*/ 	.word	0x000005c0


	//   ....[3]....
        /*00c0*/ 	.word	0x000005e0


	//   ....[4]....
        /*00c4*/ 	.word	0x00000600


	//   ....[5]....
        /*00c8*/ 	.word	0x00000bc0


	//   ....[6]....
        /*00cc*/ 	.word	0x00000be0


	//   ....[7]....
        /*00d0*/ 	.word	0x00000c00


	//   ....[8]....
        /*00d4*/ 	.word	0x00000c20


	//   ....[9]....
        /*00d8*/ 	.word	0x00000c40


	//   ....[10]....
        /*00dc*/ 	.word	0x000017d0


	//   ....[11]....
        /*00e0*/ 	.word	0x00001860


	//   ....[12]....
        /*00e4*/ 	.word	0x000018c0


	//   ....[13]....
        /*00e8*/ 	.word	0x00001920


	//   ....[14]....
        /*00ec*/ 	.word	0x00001980


	//   ....[15]....
        /*00f0*/ 	.word	0x00001fa0


	//   ....[16]....
        /*00f4*/ 	.word	0x00002000


	//   ....[17]....
        /*00f8*/ 	.word	0x00002060


	//   ....[18]....
        /*00fc*/ 	.word	0x000020c0


	//   ....[19]....
        /*0100*/ 	.word	0x00002120


	//----- nvinfo : EIATTR_VRC_CTA_INIT_COUNT
	.align		4
.L_9567:
        /*0104*/ 	.byte	0x02, 0x4a
	.zero		1
	.zero		1


	//----- nvinfo : EIATTR_SYSCALL_OFFSETS
	.align		4
        /*0108*/ 	.byte	0x04, 0x46
        /*010a*/ 	.short	(.L_9569 - .L_9568)


	//   ....[0]....
.L_9568:
        /*010c*/ 	.word	0x00000170


	//----- nvinfo : EIATTR_EXIT_INSTR_OFFSETS
	.align		4
.L_9569:
        /*0110*/ 	.byte	0x04, 0x1c
        /*0112*/ 	.short	(.L_9571 - .L_9570)


	//   ....[0]....
.L_9570:
        /*0114*/ 	.word	0x00000220


	//   ....[1]....
        /*0118*/ 	.word	0x00001770


	//----- nvinfo : EIATTR_CRS_STACK_SIZE
	.align		4
.L_9571:
        /*011c*/ 	.byte	0x04, 0x1e
        /*011e*/ 	.short	(.L_9573 - .L_9572)
.L_9572:
        /*0120*/ 	.word	0x00000000


	//----- nvinfo : EIATTR_CBANK_PARAM_SIZE
	.align		4
.L_9573:
        /*0124*/ 	.byte	0x03, 0x19
        /*0126*/ 	.short	0x0030


	//----- nvinfo : EIATTR_PARAM_CBANK
	.align		4
        /*0128*/ 	.byte	0x04, 0x0a
        /*012a*/ 	.short	(.L_9575 - .L_9574)
	.align		4
.L_9574:
        /*012c*/ 	.word	index@(.nv.constant0._Z15SoftmaxWarpImplI10DirectLoadI6__halffE11DirectStoreIfS1_EfLi1ELi9ELi32ELi1ELb0EL9Algorithm0EEvT_T0_ll)
        /*0130*/ 	.short	0x0380
        /*0132*/ 	.short	0x0030


	//----- nvinfo : EIATTR_SW_WAR
	.align		4
.L_9575:
        /*0134*/ 	.byte	0x04, 0x36
        /*0136*/ 	.short	(.L_9577 - .L_9576)
.L_9576:
        /*0138*/ 	.word	0x00000008
.L_9577:


//--------------------- .nv.info._Z15SoftmaxWarpImplI10DirectLoadI6__halffE11DirectStoreIfS1_EfLi1ELi8ELi32ELi1ELb1EL9Algorithm0EEvT_T0_ll --------------------------
	.section	.nv.info._Z15SoftmaxWarpImplI10DirectLoadI6__halffE11DirectStoreIfS1_EfLi1ELi8ELi32ELi1ELb1EL9Algorithm0EEvT_T0_ll,"",@"SHT_CUDA_INFO"
	.sectionflags	@""
	.align	4


	//----- nvinfo : EIATTR_CUDA_API_VERSION
	.align		4
        /*0000*/ 	.byte	0x04, 0x37
        /*0002*/ 	.short	(.L_9579 - .L_9578)
.L_9578:
        /*0004*/ 	.word	0x00000082


	//----- nvinfo : EIATTR_KPARAM_INFO
	.align		4
.L_9579:
        /*0008*/ 	.byte	0x04, 0x17
        /*000a*/ 	.short	(.L_9581 - .L_9580)
.L_9580:
        /*000c*/ 	.word	0x00000000
        /*0010*/ 	.short	0x0003
        /*0012*/ 	.short	0x0028
        /*0014*/ 	.byte	0x00, 0xf0, 0x21, 0x00


	//----- nvinfo : EIATTR_KPARAM_INFO
	.align		4
.L_9581:
        /*0018*/ 	.byte	0x04, 0x17
        /*001a*/ 	.short	(.L_9583 - .L_9582)
.L_9582:
        /*001c*/ 	.word	0x00000000
        /*0020*/ 	.short	0x0002
        /*0022*/ 	.short	0x0020
        /*0024*/ 	.byte	0x00, 0xf0, 0x21, 0x00


	//----- nvinfo : EIATTR_KPARAM_INFO
	.align		4
.L_9583:
        /*0028*/ 	.byte	0x04, 0x17
        /*002a*/ 	.short	(.L_9585 - .L_9584)
.L_9584:
        /*002c*/ 	.word	0x00000000
        /*0030*/ 	.short	0x0001
        /*0032*/ 	.short	0x0010
        /*0034*/ 	.byte	0x00, 0xf0, 0x41, 0x00


	//----- nvinfo : EIATTR_KPARAM_INFO
	.align		4
.L_9585:
        /*0038*/ 	.byte	0x04, 0x17
        /*003a*/ 	.short	(.L_9587 - .L_9586)
.L_9586:
        /*003c*/ 	.word	0x00000000
        /*0040*/ 	.short	0x0000
        /*0042*/ 	.short	0x0000
        /*0044*/ 	.byte	0x00, 0xf0, 0x41, 0x00


	//----- nvinfo : EIATTR_SPARSE_MMA_MASK
	.align		4
.L_9587:
        /*0048*/ 	.byte	0x03, 0x50
        /*004a*/ 	.short	0x0000


	//----- nvinfo : EIATTR_MAXREG_COUNT
	.align		4
        /*004c*/ 	.byte	0x03, 0x1b
        /*004e*/ 	.short	0x00ff


	//----- nvinfo : EIATTR_EXTERNS
	.align		4
        /*0050*/ 	.byte	0x04, 0x0f
        /*0052*/ 	.short	(.L_9589 - .L_9588)


	//   ....[0]....
	.align		4
.L_9588:
        /*0054*/ 	.word	index@(__assertfail)


	//----- nvinfo : EIATTR_MERCURY_ISA_VERSION
	.align		4
.L_9589:
        /*0058*/ 	.byte	0x03, 0x5f
        /*005a*/ 	.short	0x0101


	//----- nvinfo : EIATTR_COOP_GROUP_MASK_REGIDS
	.align		4
        /*005c*/ 	.byte	0x04, 0x29
        /*005e*/ 	.short	(.L_9591 - .L_9590)


	//   ....[0]....
.L_9590:
        /*0060*/ 	.word	0xffffffff


	//   ....[1]....
        /*0064*/ 	.word	0xffffffff


	//   ....[2]....
        /*0068*/ 	.word	0xffffffff


	//   ....[3]....
        /*006c*/ 	.word	0xffffffff


	//   ....[4]....
        /*0070*/ 	.word	0xffffffff


	//   ....[5]....
        /*0074*/ 	.word	0xffffffff


	//   ....[6]....
        /*0078*/ 	.word	0xffffffff


	//   ....[7]....
        /*007c*/ 	.word	0xffffffff


	//   ....[8]....
        /*0080*/ 	.word	0xffffffff


	//   ....[9]....
        /*0084*/ 	.word	0xffffffff


	//   ....[10]....
        /*0088*/ 	.word	0x0500000f


	//   ....[11]....
        /*008c*/ 	.word	0x0500000f


	//   ....[12]....
        /*0090*/ 	.word	0x0500000f


	//   ....[13]....
        /*0094*/ 	.word	0x0500000f


	//   ....[14]....
        /*0098*/ 	.word	0x0500000f


	//   ....[15]....
        /*009c*/ 	.word	0x0500000f


	//   ....[16]....
        /*00a0*/ 	.word	0x0500000f


	//   ....[17]....
        /*00a4*/ 	.word	0x0500000f


	//   ....[18]....
        /*00a8*/ 	.word	0x0500000f


	//   ....[19]....
        /*00ac*/ 	.word	0x0500000f


	//----- nvinfo : EIATTR_COOP_GROUP_INSTR_OFFSETS
	.align		4
.L_9591:
        /*00b0*/ 	.byte	0x04, 0x28
        /*00b2*/ 	.short	(.L_9593 - .L_9592)


	//   ....[0]....
.L_9592:
        /*00b4*/ 	.word	0x00000790


	//   ....[1]....
        /*00b8*/ 	.word	0x000007c0


	//   ....[2]....
        /*00bc*/ 	.word	0x000007e0


	//   ....[3]....
        /*00c0*/ 	.word	0x00000800


	//   ....[4]....
        /*00c4*/ 	.word	0x00000820


	//   ....[5]....
        /*00c8*/ 	.word	0x00000d50


	//   ....[6]....
        /*00cc*/ 	.word	0x00000d70


	//   ....[7]....
        /*00d0*/ 	.word	0x00000d90


	//   ....[8]....
        /*00d4*/ 	.word	0x00000db0


	//   ....[9]....
        /*00d8*/ 	.word	0x00000dd0


	//   ....[10]....
        /*00dc*/ 	.word	0x00001970


	//   ....[11]....
        /*00e0*/ 	.word	0x00001a00


	//   ....[12]....
        /*00e4*/ 	.word	0x00001a60


	//   ....[13]....
        /*00e8*/ 	.word	0x00001ac0


	//   ....[14]....
        /*00ec*/ 	.word	0x00001b20


	//   ....[15]....
        /*00f0*/ 	.word	0x000020a0


	//   ....[16]....
        /*00f4*/ 	.word	0x00002100


	//   ....[17]....
        /*00f8*/ 	.word	0x00002160


	//   ....[18]....
        /*00fc*/ 	.word	0x000021c0


	//   ....[19]....
        /*0100*/ 	.word	0x00002220


	//----- nvinfo : EIATTR_VRC_CTA_INIT_COUNT
	.align		4
.L_9593:
        /*0104*/ 	.byte	0x02, 0x4a
	.zero		1
	.zero		1


	//----- nvinfo : EIATTR_SYSCALL_OFFSETS
	.align		4
        /*0108*/ 	.byte	0x04, 0x46
        /*010a*/ 	.short	(.L_9595 - .L_9594)


	//   ....[0]....
.L_9594:
        /*010c*/ 	.word	0x00000180


	//----- nvinfo : EIATTR_EXIT_INSTR_OFFSETS
	.align		4
.L_9595:
        /*0110*/ 	.byte	0x04, 0x1c
        /*0112*/ 	.short	(.L_9597 - .L_9596)


	//   ....[0]....
.L_9596:
        /*0114*/ 	.word	0x00000230


	//   ....[1]....
        /*0118*/ 	.word	0x00001910


	//----- nvinfo : EIATTR_CRS_STACK_SIZE
	.align		4
.L_9597:
        /*011c*/ 	.byte	0x04, 0x1e
        /*011e*/ 	.short	(.L_9599 - .L_9598)
.L_9598:
        /*0120*/ 	.word	0x00000000


	//----- nvinfo : EIATTR_CBANK_PARAM_SIZE
	.align		4
.L_9599:
        /*0124*/ 	.byte	0x03, 0x19
        /*0126*/ 	.short	0x0030


	//----- nvinfo : EIATTR_PARAM_CBANK
	.align		4
        /*0128*/ 	.byte	0x04, 0x0a
        /*012a*/ 	.short	(.L_9601 - .L_9600)
	.align		4
.L_9600:
        /*012c*/ 	.word	index@(.nv.constant0._Z15SoftmaxWarpImplI10DirectLoadI6__halffE11DirectStoreIfS1_EfLi1ELi8ELi32ELi1ELb1EL9Algorithm0EEvT_T0_ll)
        /*0130*/ 	.short	0x0380
        /*0132*/ 	.short	0x0030


	//----- nvinfo : EIATTR_SW_WAR
	.align		4
.L_9601:
        /*0134*/ 	.byte	0x04, 0x36
        /*0136*/ 	.short	(.L_9603 - .L_9602)
.L_9602:
        /*0138*/ 	.word	0x00000008
.L_9603:


//--------------------- .nv.info._Z15SoftmaxWarpImplI10DirectLoadI6__halffE11DirectStoreIfS1_EfLi1ELi8ELi32ELi1ELb0EL9Algorithm0EEvT_T0_ll --------------------------
	.section	.nv.info._Z15SoftmaxWarpImplI10DirectLoadI6__halffE11DirectStoreIfS1_EfLi1ELi8ELi32ELi1ELb0EL9Algorithm0EEvT_T0_ll,"",@"SHT_CUDA_INFO"
	.sectionflags	@""
	.align	4


	//----- nvinfo : EIATTR_CUDA_API_VERSION
	.align		4
        /*0000*/ 	.byte	0x04, 0x37
        /*0002*/ 	.short	(.L_9605 - .L_9604)
.L_9604:
        /*0004*/ 	.word	0x00000082


	//----- nvinfo : EIATTR_KPARAM_INFO
	.align		4
.L_9605:
        /*0008*/ 	.byte	0x04, 0x17
        /*000a*/ 	.short	(.L_9607 - .L_9606)
.L_9606:
        /*000c*/ 	.word	0x00000000
        /*0010*/ 	.short	0x0003
        /*0012*/ 	.short	0x0028
        /*0014*/ 	.byte	0x00, 0xf0, 0x21, 0x00


	//----- nvinfo : EIATTR_KPARAM_INFO
	.align		4
.L_9607:
        /*0018*/ 	.byte	0x04, 0x17
        /*001a*/ 	.short	(.L_9609 - .L_9608)
.L_9608:
        /*001c*/ 	.word	0x00000000
        /*0020*/ 	.short	0x0002
        /*0022*/ 	.short	0x0020
        /*0024*/ 	.byte	0x00, 0xf0, 0x21, 0x00


	//----- nvinfo : EIATTR_KPARAM_INFO
	.align		4
.L_9609:
        /*0028*/ 	.byte	0x04, 0x17
        /*002a*/ 	.short	(.L_9611 - .L_9610)
.L_9610:
        /*002c*/ 	.word	0x00000000
        /*0030*/ 	.short	0x0001
        /*0032*/ 	.short	0x0010
        /*0034*/ 	.byte	0x00, 0xf0, 0x41, 0x00


	//----- nvinfo : EIATTR_KPARAM_INFO
	.align		4
.L_9611:
        /*0038*/ 	.byte	0x04, 0x17
        /*003a*/ 	.short	(.L_9613 - .L_9612)
.L_9612:
        /*003c*/ 	.word	0x00000000
        /*0040*/ 	.short	0x0000
        /*0042*/ 	.short	0x0000
        /*0044*/ 	.byte	0x00, 0xf0, 0x41, 0x00


	//----- nvinfo : EIATTR_SPARSE_MMA_MASK
	.align		4
.L_9613:
        /*0048*/ 	.byte	0x03, 0x50
        /*004a*/ 	.short	0x0000


	//----- nvinfo : EIATTR_MAXREG_COUNT
	.align		4
        /*004c*/ 	.byte	0x03, 0x1b
        /*004e*/ 	.short	0x00ff


	//----- nvinfo : EIATTR_EXTERNS
	.align		4
        /*0050*/ 	.byte	0x04, 0x0f
        /*0052*/ 	.short	(.L_9615 - .L_9614)


	//   ....[0]....
	.align		4
.L_9614:
        /*0054*/ 	.word	index@(__assertfail)


	//----- nvinfo : EIATTR_MERCURY_ISA_VERSION
	.align		4
.L_9615:
        /*0058*/ 	.byte	0x03, 0x5f
        /*005a*/ 	.short	0x0101


	//----- nvinfo : EIATTR_COOP_GROUP_MASK_REGIDS
	.align		4
        /*005c*/ 	.byte	0x04, 0x29
        /*005e*/ 	.short	(.L_9617 - .L_9616)


	//   ....[0]....
.L_9616:
        /*0060*/ 	.word	0xffffffff


	//   ....[1]....
        /*0064*/ 	.word	0xffffffff


	//   ....[2]....
        /*0068*/ 	.word	0xffffffff


	//   ....[3]....
        /*006c*/ 	.word	0xffffffff


	//   ....[4]....
        /*0070*/ 	.word	0xffffffff


	//   ....[5]....
        /*0074*/ 	.word	0xffffffff


	//   ....[6]....
        /*0078*/ 	.word	0xffffffff


	//   ....[7]....
        /*007c*/ 	.word	0xffffffff


	//   ....[8]....
        /*0080*/ 	.word	0xffffffff


	//   ....[9]....
        /*0084*/ 	.word	0xffffffff


	//   ....[10]....
        /*0088*/ 	.word	0x0500000f


	//   ....[11]....
        /*008c*/ 	.word	0x0500000f


	//   ....[12]....
        /*0090*/ 	.word	0x0500000f


	//   ....[13]....
        /*0094*/ 	.word	0x0500000f


	//   ....[14]....
        /*0098*/ 	.word	0x0500000f


	//   ....[15]....
        /*009c*/ 	.word	0x0500000f


	//   ....[16]....
        /*00a0*/ 	.word	0x0500000f


	//   ....[17]....
        /*00a4*/ 	.word	0x0500000f


	//   ....[18]....
        /*00a8*/ 	.word	0x0500000f


	//   ....[19]....
        /*00ac*/ 	.word	0x0500000f


	//----- nvinfo : EIATTR_COOP_GROUP_INSTR_OFFSETS
	.align		4
.L_9617:
        /*00b0*/ 	.byte	0x04, 0x28
        /*00b2*/ 	.short	(.L_9619 - .L_9618)


	//   ....[0]....
.L_9618:
        /*00b4*/ 	.word	0x00000530


	//   ....[1]....
        /*00b8*/ 	.word	0x00000560


	//   ....[2]....
        /*00bc*/ 	.word	0x00000580


	//   ....[3]....
        /*00c0*/ 	.word	0x000005a0


	//   ....[4]....
        /*00c4*/ 	.word	0x000005c0


	//   ....[5]....
        /*00c8*/ 	.word	0x00000af0


	//   ....[6]....
        /*00cc*/ 	.word	0x00000b10


	//   ....[7]....
        /*00d0*/ 	.word	0x00000b30


	//   ....[8]....
        /*00d4*/ 	.word	0x00000b50


	//   ....[9]....
        /*00d8*/ 	.word	0x00000b70


	//   ....[10]....
        /*00dc*/ 	.word	0x00001570


	//   ....[11]....
        /*00e0*/ 	.word	0x00001600


	//   ....[12]....
        /*00e4*/ 	.word	0x00001660


	//   ....[13]....
        /*00e8*/ 	.word	0x000016c0


	//   ....[14]....
        /*00ec*/ 	.word	0x00001720


	//   ....[15]....
        /*00f0*/ 	.word	0x00001ca0


	//   ....[16]....
        /*00f4*/ 	.word	0x00001d00


	//   ....[17]....
        /*00f8*/ 	.word	0x00001d60


	//   ....[18]....
        /*00fc*/ 	.word	0x00001dc0


	//   ....[19]....
        /*0100*/ 	.word	0x00001e20


	//----- nvinfo : EIATTR_VRC_CTA_INIT_COUNT
	.align		4
.L_9619:
        /*0104*/ 	.byte	0x02, 0x4a
	.zero		1
	.zero		1


	//----- nvinfo : EIATTR_SYSCALL_OFFSETS
	.align		4
        /*0108*/ 	.byte	0x04, 0x46
        /*010a*/ 	.short	(.L_9621 - .L_9620)


	//   ....[0]....
.L_9620:
        /*010c*/ 	.word	0x00000170


	//----- nvinfo : EIATTR_EXIT_INSTR_OFFSETS
	.align		4
.L_9621:
        /*0110*/ 	.byte	0x04, 0x1c
        /*0112*/ 	.short	(.L_9623 - .L_9622)


	//   ....[0]....
.L_9622:
        /*0114*/ 	.word	0x00000220


	//   ....[1]....
        /*0118*/ 	.word	0x00001510


	//----- nvinfo : EIATTR_CRS_STACK_SIZE
	.align		4
.L_9623:
        /*011c*/ 	.byte	0x04, 0x1e
        /*011e*/ 	.short	(.L_9625 - .L_9624)
.L_9624:
        /*0120*/ 	.word	0x00000000


	//----- nvinfo : EIATTR_CBANK_PARAM_SIZE
	.align		4
.L_9625:
        /*0124*/ 	.byte	0x03, 0x19
        /*0126*/ 	.short	0x0030


	//----- nvinfo : EIATTR_PARAM_CBANK
	.align		4
        /*0128*/ 	.byte	0x04, 0x0a
        /*012a*/ 	.short	(.L_9627 - .L_9626)
	.align		4
.L_9626:
        /*012c*/ 	.word	index@(.nv.constant0._Z15SoftmaxWarpImplI10DirectLoadI6__halffE11DirectStoreIfS1_EfLi1ELi8ELi32ELi1ELb0EL9Algorithm0EEvT_T0_ll)
        /*0130*/ 	.short	0x0380
        /*0132*/ 	.short	0x0030


	//----- nvinfo : EIATTR_SW_WAR
	.align		4
.L_9627:
        /*0134*/ 	.byte	0x04, 0x36
        /*0136*/ 	.short	(.L_9629 - .L_9628)
.L_9628:
        /*0138*/ 	.word	0x00000008
.L_9629:


//--------------------- .nv.info._Z15SoftmaxWarpImplI10DirectLoadI6__halffE11DirectStoreIfS1_EfLi1ELi7ELi32ELi1ELb1EL9Algorithm0EEvT_T0_ll --------------------------
	.section	.nv.info._Z15SoftmaxWarpImplI10DirectLoadI6__halffE11DirectStoreIfS1_EfLi1ELi7ELi32ELi1ELb1EL9Algorithm0EEvT_T0_ll,"",@"SHT_CUDA_INFO"
	.sectionflags	@""
	.align	4


	//----- nvinfo : EIATTR_CUDA_API_VERSION
	.align		4
        /*0000*/ 	.byte	0x04, 0x37
        /*0002*/ 	.short	(.L_9631 - .L_9630)
.L_9630:
        /*0004*/ 	.word	0x00000082


	//----- nvinfo : EIATTR_KPARAM_INFO
	.align		4
.L_9631:
        /*0008*/ 	.byte	0x04, 0x17
        /*000a*/ 	.short	(.L_9633 - .L_9632)
.L_9632:
        /*000c*/ 	.word	0x00000000
        /*0010*/ 	.short	0x0003
        /*0012*/ 	.short	0x0028
        /*0014*/ 	.byte	0x00, 0xf0, 0x21, 0x00


	//----- nvinfo : EIATTR_KPARAM_INFO
	.align		4
.L_9633:
        /*0018*/ 	.byte	0x04, 0x17
        /*001a*/ 	.short	(.L_9635 - .L_9634)
.L_9634:
        /*001c*/ 	.word	0x00000000
        /*0020*/ 	.short	0x0002
        /*0022*/ 	.short	0x0020
        /*0024*/ 	.byte	0x00, 0xf0, 0x21, 0x00


	//----- nvinfo : EIATTR_KPARAM_INFO
	.align		4
.L_9635:
        /*0028*/ 	.byte	0x04, 0x17
        /*002a*/ 	.short	(.L_9637 - .L_9636)
.L_9636:
        /*002c*/ 	.word	0x00000000
        /*0030*/ 	.short	0x0001
        /*0032*/ 	.short	0x0010
        /*0034*/ 	.byte	0x00, 0xf0, 0x41, 0x00


	//----- nvinfo : EIATTR_KPARAM_INFO
	.align		4
.L_9637:
        /*0038*/ 	.byte	0x04, 0x17
        /*003a*/ 	.short	(.L_9639 - .L_9638)
.L_9638:
        /*003c*/ 	.word	0x00000000
        /*0040*/ 	.short	0x0000
        /*0042*/ 	.short	0x0000
        /*0044*/ 	.byte	0x00, 0xf0, 0x41, 0x00


	//----- nvinfo : EIATTR_SPARSE_MMA_MASK
	.align		4
.L_9639:
        /*0048*/ 	.byte	0x03, 0x50
        /*004a*/ 	.short	0x0000


	//----- nvinfo : EIATTR_MAXREG_COUNT
	.align		4
        /*004c*/ 	.byte	0x03, 0x1b
        /*004e*/ 	.short	0x00ff


	//----- nvinfo : EIATTR_EXTERNS
	.align		4
        /*0050*/ 	.byte	0x04, 0x0f
        /*0052*/ 	.short	(.L_9641 - .L_9640)


	//   ....[0]....
	.align		4
.L_9640:
        /*0054*/ 	.word	index@(__assertfail)


	//----- nvinfo : EIATTR_MERCURY_ISA_VERSION
	.align		4
.L_9641:
        /*0058*/ 	.byte	0x03, 0x5f
        /*005a*/ 	.short	0x0101


	//----- nvinfo : EIATTR_COOP_GROUP_MASK_REGIDS
	.align		4
        /*005c*/ 	.byte	0x04, 0x29
        /*005e*/ 	.short	(.L_9643 - .L_9642)


	//   ....[0]....
.L_9642:
        /*0060*/ 	.word	0xffffffff


	//   ....[1]....
        /*0064*/ 	.word	0xffffffff


	//   ....[2]....
        /*0068*/ 	.word	0xffffffff


	//   ....[3]....
        /*006c*/ 	.word	0xffffffff


	//   ....[4]....
        /*0070*/ 	.word	0xffffffff


	//   ....[5]....
        /*0074*/ 	.word	0xffffffff


	//   ....[6]....
        /*0078*/ 	.word	0xffffffff


	//   ....[7]....
        /*007c*/ 	.word	0xffffffff


	//   ....[8]....
        /*0080*/ 	.word	0xffffffff


	//   ....[9]....
        /*0084*/ 	.word	0xffffffff


	//   ....[10]....
        /*0088*/ 	.word	0x0500000f


	//   ....[11]....
        /*008c*/ 	.word	0x0500000f


	//   ....[12]....
        /*0090*/ 	.word	0x0500000f


	//   ....[13]....
        /*0094*/ 	.word	0x0500000f


	//   ....[14]....
        /*0098*/ 	.word	0x0500000f


	//   ....[15]....
        /*009c*/ 	.word	0x0500000f


	//   ....[16]....
        /*00a0*/ 	.word	0x0500000f


	//   ....[17]....
        /*00a4*/ 	.word	0x0500000f


	//   ....[18]....
        /*00a8*/ 	.word	0x0500000f


	//   ....[19]....
        /*00ac*/ 	.word	0x0500000f


	//----- nvinfo : EIATTR_COOP_GROUP_INSTR_OFFSETS
	.align		4
.L_9643:
        /*00b0*/ 	.byte	0x04, 0x28
        /*00b2*/ 	.short	(.L_9645 - .L_9644)


	//   ....[0]....
.L_9644:
        /*00b4*/ 	.word	0x00000700


	//   ....[1]....
        /*00b8*/ 	.word	0x00000740


	//   ....[2]....
        /*00bc*/ 	.word	0x00000760


	//   ....[3]....
        /*00c0*/ 	.word	0x00000780


	//   ....[4]....
        /*00c4*/ 	.word	0x000007a0


	//   ....[5]....
        /*00c8*/ 	.word	0x00000c20


	//   ....[6]....
        /*00cc*/ 	.word	0x00000c40


	//   ....[7]....
        /*00d0*/ 	.word	0x00000c60


	//   ....[8]....
        /*00d4*/ 	.word	0x00000c80


	//   ....[9]....
        /*00d8*/ 	.word	0x00000ca0


	//   ....[10]....
        /*00dc*/ 	.word	0x000016f0


	//   ....[11]....
        /*00e0*/ 	.word	0x00001770


	//   ....[12]....
        /*00e4*/ 	.word	0x000017d0


	//   ....[13]....
        /*00e8*/ 	.word	0x00001830


	//   ....[14]....
        /*00ec*/ 	.word	0x00001890


	//   ....[15]....
        /*00f0*/ 	.word	0x00001d80


	//   ....[16]....
        /*00f4*/ 	.word	0x00001de0


	//   ....[17]....
        /*00f8*/ 	.word	0x00001e40


	//   ....[18]....
        /*00fc*/ 	.word	0x00001ea0


	//   ....[19]....
        /*0100*/ 	.word	0x00001f00


	//----- nvinfo : EIATTR_VRC_CTA_INIT_COUNT
	.align		4
.L_9645:
        /*0104*/ 	.byte	0x02, 0x4a
	.zero		1
	.zero		1


	//----- nvinfo : EIATTR_SYSCALL_OFFSETS
	.align		4
        /*0108*/ 	.byte	0x04, 0x46
        /*010a*/ 	.short	(.L_9647 - .L_9646)


	//   ....[0]....
.L_9646:
        /*010c*/ 	.word	0x00000180


	//----- nvinfo : EIATTR_EXIT_INSTR_OFFSETS
	.align		4
.L_9647:
        /*0110*/ 	.byte	0x04, 0x1c
        /*0112*/ 	.short	(.L_9649 - .L_9648)


	//   ....[0]....
.L_9648:
        /*0114*/ 	.word	0x00000230


	//   ....[1]....
        /*0118*/ 	.word	0x00001690


	//----- nvinfo : EIATTR_CRS_STACK_SIZE
	.align		4
.L_9649:
        /*011c*/ 	.byte	0x04, 0x1e
        /*011e*/ 	.short	(.L_9651 - .L_9650)
.L_9650:
        /*0120*/ 	.word	0x00000000


	//----- nvinfo : EIATTR_CBANK_PARAM_SIZE
	.align		4
.L_9651:
        /*0124*/ 	.byte	0x03, 0x19
        /*0126*/ 	.short	0x0030


	//----- nvinfo : EIATTR_PARAM_CBANK
	.align		4
        /*0128*/ 	.byte	0x04, 0x0a
        /*012a*/ 	.short	(.L_9653 - .L_9652)
	.align		4
.L_9652:
        /*012c*/ 	.word	index@(.nv.constant0._Z15SoftmaxWarpImplI10DirectLoadI6__halffE11DirectStoreIfS1_EfLi1ELi7ELi32ELi1ELb1EL9Algorithm0EEvT_T0_ll)
        /*0130*/ 	.short	0x0380
        /*0132*/ 	.short	0x0030


	//----- nvinfo : EIATTR_SW_WAR
	.align		4
.L_9653:
        /*0134*/ 	.byte	0x04, 0x36
        /*0136*/ 	.short	(.L_9655 - .L_9654)
.L_9654:
        /*0138*/ 	.word	0x00000008
.L_9655:


//--------------------- .nv.info._Z15SoftmaxWarpImplI10DirectLoadI6__halffE11DirectStoreIfS1_EfLi1ELi7ELi32ELi1ELb0EL9Algorithm0EEvT_T0_ll --------------------------
	.section	.nv.info._Z15SoftmaxWarpImplI10DirectLoadI6__halffE11DirectStoreIfS1_EfLi1ELi7ELi32ELi1ELb0EL9Algorithm0EEvT_T0_ll,"",@"SHT_CUDA_INFO"
	.sectionflags	@""
	.align	4


	//----- nvinfo : EIATTR_CUDA_API_VERSION
	.align		4
        /*0000*/ 	.byte	0x04, 0x37
        /*0002*/ 	.short	(.L_9657 - .L_9656)
.L_9656:
        /*0004*/ 	.word	0x00000082


	//----- nvinfo : EIATTR_KPARAM_INFO
	.align		4
.L_9657:
        /*0008*/ 	.byte	0x04, 0x17
        /*000a*/ 	.short	(.L_9659 - .L_9658)
.L_9658:
        /*000c*/ 	.word	0x00000000
        /*0010*/ 	.short	0x0003
        /*0012*/ 	.short	0x0028
        /*0014*/ 	.byte	0x00, 0xf0, 0x21, 0x00


	//----- nvinfo : EIATTR_KPARAM_INFO
	.align		4
.L_9659:
        /*0018*/ 	.byte	0x04, 0x17
        /*001a*/ 	.short	(.L_9661 - .L_9660)
.L_9660:
        /*001c*/ 	.word	0x00000000
        /*0020*/ 	.short	0x0002
        /*0022*/ 	.short	0x0020
        /*0024*/ 	.byte	0x00, 0xf0, 0x21, 0x00


	//----- nvinfo : EIATTR_KPARAM_INFO
	.align		4
.L_9661:
        /*0028*/ 	.byte	0x04, 0x17
        /*002a*/ 	.short	(.L_9663 - .L_9662)
.L_9662:
        /*002c*/ 	.word	0x00000000
        /*0030*/ 	.short	0x0001
        /*0032*/ 	.short	0x0010
        /*0034*/ 	.byte	0x00, 0xf0, 0x41, 0x00


	//----- nvinfo : EIATTR_KPARAM_INFO
	.align		4
.L_9663:
        /*0038*/ 	.byte	0x04, 0x17
        /*003a*/ 	.short	(.L_9665 - .L_9664)
.L_9664:
        /*003c*/ 	.word	0x00000000
        /*0040*/ 	.short	0x0000
        /*0042*/ 	.short	0x0000
        /*0044*/ 	.byte	0x00, 0xf0, 0x41, 0x00


	//----- nvinfo : EIATTR_SPARSE_MMA_MASK
	.align		4
.L_9665:
        /*0048*/ 	.byte	0x03, 0x50
        /*004a*/ 	.short	0x0000


	//----- nvinfo : EIATTR_MAXREG_COUNT
	.align		4
        /*004c*/ 	.byte	0x03, 0x1b
        /*004e*/ 	.short	0x00ff


	//----- nvinfo : EIATTR_EXTERNS
	.align		4
        /*0050*/ 	.byte	0x04, 0x0f
        /*0052*/ 	.short	(.L_9667 - .L_9666)


	//   ....[0]....
	.align		4
.L_9666:
        /*0054*/ 	.word	index@(__assertfail)


	//----- nvinfo : EIATTR_MERCURY_ISA_VERSION
	.align		4
.L_9667:
        /*0058*/ 	.byte	0x03, 0x5f
        /*005a*/ 	.short	0x0101


	//----- nvinfo : EIATTR_COOP_GROUP_MASK_REGIDS
	.align		4
        /*005c*/ 	.byte	0x04, 0x29
        /*005e*/ 	.short	(.L_9669 - .L_9668)


	//   ....[0]....
.L_9668:
        /*0060*/ 	.word	0xffffffff


	//   ....[1]....
        /*0064*/ 	.word	0xffffffff


	//   ....[2]....
        /*0068*/ 	.word	0xffffffff


	//   ....[3]....
        /*006c*/ 	.word	0xffffffff


	//   ....[4]....
        /*0070*/ 	.word	0xffffffff


	//   ....[5]....
        /*0074*/ 	.word	0xffffffff


	//   ....[6]....
        /*0078*/ 	.word	0xffffffff


	//   ....[7]....
        /*007c*/ 	.word	0xffffffff


	//   ....[8]....
        /*0080*/ 	.word	0xffffffff


	//   ....[9]....
        /*0084*/ 	.word	0xffffffff


	//   ....[10]....
        /*0088*/ 	.word	0x0500000f


	//   ....[11]....
        /*008c*/ 	.word	0x0500000f


	//   ....[12]....
        /*0090*/ 	.word	0x0500000f


	//   ....[13]....
        /*0094*/ 	.word	0x0500000f


	//   ....[14]....
        /*0098*/ 	.word	0x0500000f


	//   ....[15]....
        /*009c*/ 	.word	0x0500000f


	//   ....[16]....
        /*00a0*/ 	.word	0x0500000f


	//   ....[17]....
        /*00a4*/ 	.word	0x0500000f


	//   ....[18]....
        /*00a8*/ 	.word	0x0500000f


	//   ....[19]....
        /*00ac*/ 	.word	0x0500000f


	//----- nvinfo : EIATTR_COOP_GROUP_INSTR_OFFSETS
	.align		4
.L_9669:
        /*00b0*/ 	.byte	0x04, 0x28
        /*00b2*/ 	.short	(.L_9671 - .L_9670)


	//   ....[0]....
.L_9670:
        /*00b4*/ 	.word	0x000004f0


	//   ....[1]....
        /*00b8*/ 	.word	0x00000530


	//   ....[2]....
        /*00bc*/ 	.word	0x00000550


	//   ....[3]....
        /*00c0*/ 	.word	0x00000570


	//   ....[4]....
        /*00c4*/ 	.word	0x00000590


	//   ....[5]....
        /*00c8*/ 	.word	0x00000a10


	//   ....[6]....
        /*00cc*/ 	.word	0x00000a30


	//   ....[7]....
        /*00d0*/ 	.word	0x00000a50


	//   ....[8]....
        /*00d4*/ 	.word	0x00000a70


	//   ....[9]....
        /*00d8*/ 	.word	0x00000a90


	//   ....[10]....
        /*00dc*/ 	.word	0x00001400


	//   ....[11]....
        /*00e0*/ 	.word	0x00001480


	//   ....[12]....
        /*00e4*/ 	.word	0x000014e0


	//   ....[13]....
        /*00e8*/ 	.word	0x00001540


	//   ....[14]....
        /*00ec*/ 	.word	0x000015b0


	//   ....[15]....
        /*00f0*/ 	.word	0x00001a90


	//   ....[16]....
        /*00f4*/ 	.word	0x00001af0


	//   ....[17]....
        /*00f8*/ 	.word	0x00001b50


	//   ....[18]....
        /*00fc*/ 	.word	0x00001bb0


	//   ....[19]....
        /*0100*/ 	.word	0x00001c10


	//----- nvinfo : EIATTR_VRC_CTA_INIT_COUNT
	.align		4
.L_9671:
        /*0104*/ 	.byte	0x02, 0x4a
	.zero		1
	.zero		1


	//----- nvinfo : EIATTR_SYSCALL_OFFSETS
	.align		4
        /*0108*/ 	.byte	0x04, 0x46
        /*010a*/ 	.short	(.L_9673 - .L_9672)


	//   ....[0]....
.L_9672:
        /*010c*/ 	.word	0x00000170


	//----- nvinfo : EIATTR_EXIT_INSTR_OFFSETS
	.align		4
.L_9673:
        /*0110*/ 	.byte	0x04, 0x1c
        /*0112*/ 	.short	(.L_9675 - .L_9674)


	//   ....[0]....
.L_9674:
        /*0114*/ 	.word	0x00000220


	//   ....[1]....
        /*0118*/ 	.word	0x000013a0


	//----- nvinfo : EIATTR_CRS_STACK_SIZE
	.align		4
.L_9675:
        /*011c*/ 	.byte	0x04, 0x1e
        /*011e*/ 	.short	(.L_9677 - .L_9676)
.L_9676:
        /*0120*/ 	.word	0x00000000


	//----- nvinfo : EIATTR_CBANK_PARAM_SIZE
	.align		4
.L_9677:
        /*0124*/ 	.byte	0x03, 0x19
        /*0126*/ 	.short	0x0030


	//----- nvinfo : EIATTR_PARAM_CBANK
	.align		4
        /*0128*/ 	.byte	0x04, 0x0a
        /*012a*/ 	.short	(.L_9679 - .L_9678)
	.align		4
.L_9678:
        /*012c*/ 	.word	index@(.nv.constant0._Z15SoftmaxWarpImplI10DirectLoadI6__halffE11DirectStoreIfS1_EfLi1ELi7ELi32ELi1ELb0EL9Algorithm0EEvT_T0_ll)
        /*0130*/ 	.short	0x0380
        /*0132*/ 	.short	0x0030


	//----- nvinfo : EIATTR_SW_WAR
	.align		4
.L_9679:
        /*0134*/ 	.byte	0x04, 0x36
        /*0136*/ 	.short	(.L_9681 - .L_9680)
.L_9680:
        /*0138*/ 	.word	0x00000008
.L_9681:


//--------------------- .nv.info._Z15SoftmaxWarpImplI10DirectLoadI6__halffE11DirectStoreIfS1_EfLi1ELi6ELi32ELi1ELb1EL9Algorithm0EEvT_T0_ll --------------------------
	.section	.nv.info._Z15SoftmaxWarpImplI10DirectLoadI6__halffE11DirectStoreIfS1_EfLi1ELi6ELi32ELi1ELb1EL9Algorithm0EEvT_T0_ll,"",@"SHT_CUDA_INFO"
	.sectionflags	@""
	.align	4


	//----- nvinfo : EIATTR_CUDA_API_VERSION
	.align		4
        /*0000*/ 	.byte	0x04, 0x37
        /*0002*/ 	.short	(.L_9683 - .L_9682)
.L_9682:
        /*0004*/ 	.word	0x00000082


	//----- nvinfo : EIATTR_KPARAM_INFO
	.align		4
.L_9683:
        /*0008*/ 	.byte	0x04, 0x17
        /*000a*/ 	.short	(.L_9685 - .L_9684)
.L_9684:
        /*000c*/ 	.word	0x00000000
        /*0010*/ 	.short	0x0003
        /*0012*/ 	.short	0x0028
        /*0014*/ 	.byte	0x00, 0xf0, 0x21, 0x00


	//----- nvinfo : EIATTR_KPARAM_INFO
	.align		4
.L_9685:
        /*0018*/ 	.byte	0x04, 0x17
        /*001a*/ 	.short	(.L_9687 - .L_9686)
.L_9686:
        /*001c*/ 	.word	0x00000000
        /*0020*/ 	.short	0x0002
        /*0022*/ 	.short	0x0020
        /*0024*/ 	.byte	0x00, 0xf0, 0x21, 0x00


	//----- nvinfo : EIATTR_KPARAM_INFO
	.align		4
.L_9687:
        /*0028*/ 	.byte	0x04, 0x17
        /*002a*/ 	.short	(.L_9689 - .L_9688)
.L_9688:
        /*002c*/ 	.word	0x00000000
        /*0030*/ 	.short	0x0001
        /*0032*/ 	.short	0x0010
        /*0034*/ 	.byte	0x00, 0xf0, 0x41, 0x00


	//----- nvinfo : EIATTR_KPARAM_INFO
	.align		4
.L_9689:
        /*0038*/ 	.byte	0x04, 0x17
        /*003a*/ 	.short	(.L_9691 - .L_9690)
.L_9690:
        /*003c*/ 	.word	0x00000000
        /*0040*/ 	.short	0x0000
        /*0042*/ 	.short	0x0000
        /*0044*/ 	.byte	0x00, 0xf0, 0x41, 0x00


	//----- nvinfo : EIATTR_SPARSE_MMA_MASK
	.align		4
.L_9691:
        /*0048*/ 	.byte	0x03, 0x50
        /*004a*/ 	.short	0x0000


	//----- nvinfo : EIATTR_MAXREG_COUNT
	.align		4
        /*004c*/ 	.byte	0x03, 0x1b
        /*004e*/ 	.short	0x00ff


	//----- nvinfo : EIATTR_EXTERNS
	.align		4
        /*0050*/ 	.byte	0x04, 0x0f
        /*0052*/ 	.short	(.L_9693 - .L_9692)


	//   ....[0]....
	.align		4
.L_9692:
        /*0054*/ 	.word	index@(__assertfail)


	//----- nvinfo : EIATTR_MERCURY_ISA_VERSION
	.align		4
.L_9693:
        /*0058*/ 	.byte	0x03, 0x5f
        /*005a*/ 	.short	0x0101


	//----- nvinfo : EIATTR_COOP_GROUP_MASK_REGIDS
	.align		4
        /*005c*/ 	.byte	0x04, 0x29
        /*005e*/ 	.short	(.L_9695 - .L_9694)


	//   ....[0]....
.L_9694:
        /*0060*/ 	.word	0xffffffff


	//   ....[1]....
        /*0064*/ 	.word	0xffffffff


	//   ....[2]....
        /*0068*/ 	.word	0xffffffff


	//   ....[3]....
        /*006c*/ 	.word	0xffffffff


	//   ....[4]....
        /*0070*/ 	.word	0xffffffff


	//   ....[5]....
        /*0074*/ 	.word	0xffffffff


	//   ....[6]....
        /*0078*/ 	.word	0xffffffff


	//   ....[7]....
        /*007c*/ 	.word	0xffffffff


	//   ....[8]....
        /*0080*/ 	.word	0xffffffff


	//   ....[9]....
        /*0084*/ 	.word	0xffffffff


	//   ....[10]....
        /*0088*/ 	.word	0x0500000f


	//   ....[11]....
        /*008c*/ 	.word	0x0500000f


	//   ....[12]....
        /*0090*/ 	.word	0x0500000f


	//   ....[13]....
        /*0094*/ 	.word	0x0500000f


	//   ....[14]....
        /*0098*/ 	.word	0x0500000f


	//   ....[15]....
        /*009c*/ 	.word	0x0500000f


	//   ....[16]....
        /*00a0*/ 	.word	0x0500000f


	//   ....[17]....
        /*00a4*/ 	.word	0x0500000f


	//   ....[18]....
        /*00a8*/ 	.word	0x0500000f


	//   ....[19]....
        /*00ac*/ 	.word	0x0500000f


	//----- nvinfo : EIATTR_COOP_GROUP_INSTR_OFFSETS
	.align		4
.L_9695:
        /*00b0*/ 	.byte	0x04, 0x28
        /*00b2*/ 	.short	(.L_9697 - .L_9696)


	//   ....[0]....
.L_9696:
        /*00b4*/ 	.word	0x00000670


	//   ....[1]....
        /*00b8*/ 	.word	0x000006b0


	//   ....[2]....
        /*00bc*/ 	.word	0x000006d0


	//   ....[3]....
        /*00c0*/ 	.word	0x000006f0


	//   ....[4]....
        /*00c4*/ 	.word	0x00000710


	//   ....[5]....
        /*00c8*/ 	.word	0x00000af0


	//   ....[6]....
        /*00cc*/ 	.word	0x00000b10


	//   ....[7]....
        /*00d0*/ 	.word	0x00000b30


	//   ....[8]....
        /*00d4*/ 	.word	0x00000b50


	//   ....[9]....
        /*00d8*/ 	.word	0x00000b70


	//   ....[10]....
        /*00dc*/ 	.word	0x00001410


	//   ....[11]....
        /*00e0*/ 	.word	0x00001490


	//   ....[12]....
        /*00e4*/ 	.word	0x000014f0


	//   ....[13]....
        /*00e8*/ 	.word	0x00001550


	//   ....[14]....
        /*00ec*/ 	.word	0x000015b0


	//   ....[15]....
        /*00f0*/ 	.word	0x00001a00


	//   ....[16]....
        /*00f4*/ 	.word	0x00001a60


	//   ....[17]....
        /*00f8*/ 	.word	0x00001ac0


	//   ....[18]....
        /*00fc*/ 	.word	0x00001b20


	//   ....[19]....
        /*0100*/ 	.word	0x00001b80


	//----- nvinfo : EIATTR_VRC_CTA_INIT_COUNT
	.align		4
.L_9697:
        /*0104*/ 	.byte	0x02, 0x4a
	.zero		1
	.zero		1


	//----- nvinfo : EIATTR_SYSCALL_OFFSETS
	.align		4
        /*0108*/ 	.byte	0x04, 0x46
        /*010a*/ 	.short	(.L_9699 - .L_9698)


	//   ....[0]....
.L_9698:
        /*010c*/ 	.word	0x00000180


	//----- nvinfo : EIATTR_EXIT_INSTR_OFFSETS
	.align		4
.L_9699:
        /*0110*/ 	.byte	0x04, 0x1c
        /*0112*/ 	.short	(.L_9701 - .L_9700)


	//   ....[0]....
.L_9700:
        /*0114*/ 	.word	0x00000230


	//   ....[1]....
        /*0118*/ 	.word	0x000013b0


	//----- nvinfo : EIATTR_CRS_STACK_SIZE
	.align		4
.L_9701:
        /*011c*/ 	.byte	0x04, 0x1e
        /*011e*/ 	.short	(.L_9703 - .L_9702)
.L_9702:
        /*0120*/ 	.word	0x00000000


	//----- nvinfo : EIATTR_CBANK_PARAM_SIZE
	.align		4
.L_9703:
        /*0124*/ 	.byte	0x03, 0x19
        /*0126*/ 	.short	0x0030


	//----- nvinfo : EIATTR_PARAM_CBANK
	.align		4
        /*0128*/ 	.byte	0x04, 0x0a
        /*012a*/ 	.short	(.L_9705 - .L_9704)
	.align		4
.L_9704:
        /*012c*/ 	.word	index@(.nv.constant0._Z15SoftmaxWarpImplI10DirectLoadI6__halffE11DirectStoreIfS1_EfLi1ELi6ELi32ELi1ELb1EL9Algorithm0EEvT_T0_ll)
        /*0130*/ 	.short	0x0380
        /*0132*/ 	.short	0x0030


	//----- nvinfo : EIATTR_SW_WAR
	.align		4
.L_9705:
        /*0134*/ 	.byte	0x04, 0x36
        /*0136*/ 	.short	(.L_9707 - .L_9706)
.L_9706:
        /*0138*/ 	.word	0x00000008
.L_9707:


//--------------------- .nv.info._Z15SoftmaxWarpImplI10DirectLoadI6__halffE11DirectStoreIfS1_EfLi1ELi6ELi32ELi1ELb0EL9Algorithm0EEvT_T0_ll --------------------------
	.section	.nv.info._Z15SoftmaxWarpImplI10DirectLoadI6__halffE11DirectStoreIfS1_EfLi1ELi6ELi32ELi1ELb0EL9Algorithm0EEvT_T0_ll,"",@"SHT_CUDA_INFO"
	.sectionflags	@""
	.align	4


	//----- nvinfo : EIATTR_CUDA_API_VERSION
	.align		4
        /*0000*/ 	.byte	0x04, 0x37
        /*0002*/ 	.short	(.L_9709 - .L_9708)
.L_9708:
        /*0004*/ 	.word	0x00000082


	//----- nvinfo : EIATTR_KPARAM_INFO
	.align		4
.L_9709:
        /*0008*/ 	.byte	0x04, 0x17
        /*000a*/ 	.short	(.L_9711 - .L_9710)
.L_9710:
        /*000c*/ 	.word	0x00000000
        /*0010*/ 	.short	0x0003
        /*0012*/ 	.short	0x0028
        /*0014*/ 	.byte	0x00, 0xf0, 0x21, 0x00


	//----- nvinfo : EIATTR_KPARAM_INFO
	.align		4
.L_9711:
        /*0018*/ 	.byte	0x04, 0x17
        /*001a*/ 	.short	(.L_9713 - .L_9712)
.L_9712:
        /*001c*/ 	.word	0x00000000
        /*0020*/ 	.short	0x0002
        /*0022*/ 	.short	0x0020
        /*0024*/ 	.byte	0x00, 0xf0, 0x21, 0x00


	//----- nvinfo : EIATTR_KPARAM_INFO
	.align		4
.L_9713:
        /*0028*/ 	.byte	0x04, 0x17
        /*002a*/ 	.short	(.L_9715 - .L_9714)
.L_9714:
        /*002c*/ 	.word	0x00000000
        /*0030*/ 	.short	0x0001
        /*0032*/ 	.short	0x0010
        /*0034*/ 	.byte	0x00, 0xf0, 0x41, 0x00


	//----- nvinfo : EIATTR_KPARAM_INFO
	.align		4
.L_9715:
        /*0038*/ 	.byte	0x04, 0x17
        /*003a*/ 	.short	(.L_9717 - .L_9716)
.L_9716:
        /*003c*/ 	.word	0x00000000
        /*0040*/ 	.short	0x0000
        /*0042*/ 	.short	0x0000
        /*0044*/ 	.byte	0x00, 0xf0, 0x41, 0x00


	//----- nvinfo : EIATTR_SPARSE_MMA_MASK
	.align		4
.L_9717:
        /*0048*/ 	.byte	0x03, 0x50
        /*004a*/ 	.short	0x0000


	//----- nvinfo : EIATTR_MAXREG_COUNT
	.align		4
        /*004c*/ 	.byte	0x03, 0x1b
        /*004e*/ 	.short	0x00ff


	//----- nvinfo : EIATTR_EXTERNS
	.align		4
        /*0050*/ 	.byte	0x04, 0x0f
        /*0052*/ 	.short	(.L_9719 - .L_9718)


	//   ....[0]....
	.align		4
.L_9718:
        /*0054*/ 	.word	index@(__assertfail)


	//----- nvinfo : EIATTR_MERCURY_ISA_VERSION
	.align		4
.L_9719:
        /*0058*/ 	.byte	0x03, 0x5f
        /*005a*/ 	.short	0x0101


	//----- nvinfo : EIATTR_COOP_GROUP_MASK_REGIDS
	.align		4
        /*005c*/ 	.byte	0x04, 0x29
        /*005e*/ 	.short	(.L_9721 - .L_9720)


	//   ....[0]....
.L_9720:
        /*0060*/ 	.word	0xffffffff


	//   ....[1]....
        /*0064*/ 	.word	0xffffffff


	//   ....[2]....
        /*0068*/ 	.word	0xffffffff


	//   ....[3]....
        /*006c*/ 	.word	0xffffffff


	//   ....[4]....
        /*0070*/ 	.word	0xffffffff


	//   ....[5]....
        /*0074*/ 	.word	0xffffffff


	//   ....[6]....
        /*0078*/ 	.word	0xffffffff


	//   ....[7]....
        /*007c*/ 	.word	0xffffffff


	//   ....[8]....
        /*0080*/ 	.word	0xffffffff


	//   ....[9]....
        /*0084*/ 	.word	0xffffffff


	//   ....[10]....
        /*0088*/ 	.word	0x0500000f


	//   ....[11]....
        /*008c*/ 	.word	0x0500000f


	//   ....[12]....
        /*0090*/ 	.word	0x0500000f


	//   ....[13]....
        /*0094*/ 	.word	0x0500000f


	//   ....[14]....
        /*0098*/ 	.word	0x0500000f


	//   ....[15]....
        /*009c*/ 	.word	0x0500000f


	//   ....[16]....
        /*00a0*/ 	.word	0x0500000f


	//   ....[17]....
        /*00a4*/ 	.word	0x0500000f


	//   ....[18]....
        /*00a8*/ 	.word	0x0500000f


	//   ....[19]....
        /*00ac*/ 	.word	0x0500000f


	//----- nvinfo : EIATTR_COOP_GROUP_INSTR_OFFSETS
	.align		4
.L_9721:
        /*00b0*/ 	.byte	0x04, 0x28
        /*00b2*/ 	.short	(.L_9723 - .L_9722)


	//   ....[0]....
.L_9722:
        /*00b4*/ 	.word	0x00000490


	//   ....[1]....
        /*00b8*/ 	.word	0x000004d0


	//   ....[2]....
        /*00bc*/ 	.word	0x000004f0


	//   ....[3]....
        /*00c0*/ 	.word	0x00000510


	//   ....[4]....
        /*00c4*/ 	.word	0x00000530


	//   ....[5]....
        /*00c8*/ 	.word	0x00000910


	//   ....[6]....
        /*00cc*/ 	.word	0x00000930


	//   ....[7]....
        /*00d0*/ 	.word	0x00000950


	//   ....[8]....
        /*00d4*/ 	.word	0x00000970


	//   ....[9]....
        /*00d8*/ 	.word	0x00000990


	//   ....[10]....
        /*00dc*/ 	.word	0x000011e0


	//   ....[11]....
        /*00e0*/ 	.word	0x00001260


	//   ....[12]....
        /*00e4*/ 	.word	0x000012c0


	//   ....[13]....
        /*00e8*/ 	.word	0x00001320


	//   ....[14]....
        /*00ec*/ 	.word	0x00001390


	//   ....[15]....
        /*00f0*/ 	.word	0x000017d0


	//   ....[16]....
        /*00f4*/ 	.word	0x00001830


	//   ....[17]....
        /*00f8*/ 	.word	0x00001890


	//   ....[18]....
        /*00fc*/ 	.word	0x000018f0


	//   ....[19]....
        /*0100*/ 	.word	0x00001950


	//----- nvinfo : EIATTR_VRC_CTA_INIT_COUNT
	.align		4
.L_9723:
        /*0104*/ 	.byte	0x02, 0x4a
	.zero		1
	.zero		1


	//----- nvinfo : EIATTR_SYSCALL_OFFSETS
	.align		4
        /*0108*/ 	.byte	0x04, 0x46
        /*010a*/ 	.short	(.L_9725 - .L_9724)


	//   ....[0]....
.L_9724:
        /*010c*/ 	.word	0x00000170


	//----- nvinfo : EIATTR_EXIT_INSTR_OFFSETS
	.align		4
.L_9725:
        /*0110*/ 	.byte	0x04, 0x1c
        /*0112*/ 	.short	(.L_9727 - .L_9726)


	//   ....[0]....
.L_9726:
        /*0114*/ 	.word	0x00000220


	//   ....[1]....
        /*0118*/ 	.word	0x00001180


	//----- nvinfo : EIATTR_CRS_STACK_SIZE
	.align		4
.L_9727:
        /*011c*/ 	.byte	0x04, 0x1e
        /*011e*/ 	.short	(.L_9729 - .L_9728)
.L_9728:
        /*0120*/ 	.word	0x00000000


	//----- nvinfo : EIATTR_CBANK_PARAM_SIZE
	.align		4
.L_9729:
        /*0124*/ 	.byte	0x03, 0x19
        /*0126*/ 	.short	0x0030


	//----- nvinfo : EIATTR_PARAM_CBANK
	.align		4
        /*0128*/ 	.byte	0x04, 0x0a
        /*012a*/ 	.short	(.L_9731 - .L_9730)
	.align		4
.L_9730:
        /*012c*/ 	.word	index@(.nv.constant0._Z15SoftmaxWarpImplI10DirectLoadI6__halffE11DirectStoreIfS1_EfLi1ELi6ELi32ELi1ELb0EL9Algorithm0EEvT_T0_ll)
        /*0130*/ 	.short	0x0380
        /*0132*/ 	.short	0x0030


	//----- nvinfo : EIATTR_SW_WAR
	.align		4
.L_9731:
        /*0134*/ 	.byte	0x04, 0x36
        /*0136*/ 	.short	(.L_9733 - .L_9732)
.L_9732:
        /*0138*/ 	.word	0x00000008
.L_9733:


//--------------------- .nv.info._Z15SoftmaxWarpImplI10DirectLoadI6__halffE11DirectStoreIfS1_EfLi1ELi5ELi32ELi1ELb1EL9Algorithm0EEvT_T0_ll --------------------------
	.section	.nv.info._Z15SoftmaxWarpImplI10DirectLoadI6__halffE11DirectStoreIfS1_EfLi1ELi5ELi32ELi1ELb1EL9Algorithm0EEvT_T0_ll,"",@"SHT_CUDA_INFO"
	.sectionflags	@""
	.align	4


	//----- nvinfo : EIATTR_CUDA_API_VERSION
	.align		4
        /*0000*/ 	.byte	0x04, 0x37
        /*0002*/ 	.short	(.L_9735 - .L_9734)
.L_9734:
        /*0004*/ 	.word	0x00000082


	//----- nvinfo : EIATTR_KPARAM_INFO
	.align		4
.L_9735:
        /*0008*/ 	.byte	0x04, 0x17
        /*000a*/ 	.short	(.L_9737 - .L_9736)
.L_9736:
        /*000c*/ 	.word	0x00000000
        /*0010*/ 	.short	0x0003
        /*0012*/ 	.short	0x0028
        /*0014*/ 	.byte	0x00, 0xf0, 0x21, 0x00


	//----- nvinfo : EIATTR_KPARAM_INFO
	.align		4
.L_9737:
        /*0018*/ 	.byte	0x04, 0x17
        /*001a*/ 	.short	(.L_9739 - .L_9738)
.L_9738:
        /*001c*/ 	.word	0x00000000
        /*0020*/ 	.short	0x0002
        /*0022*/ 	.short	0x0020
        /*0024*/ 	.byte	0x00, 0xf0, 0x21, 0x00


	//----- nvinfo : EIATTR_KPARAM_INFO
	.align		4
.L_9739:
        /*0028*/ 	.byte	0x04, 0x17
        /*002a*/ 	.short	(.L_9741 - .L_9740)
.L_9740:
        /*002c*/ 	.word	0x00000000
        /*0030*/ 	.short	0x0001
        /*0032*/ 	.short	0x0010
        /*0034*/ 	.byte	0x00, 0xf0, 0x41, 0x00


	//----- nvinfo : EIATTR_KPARAM_INFO
	.align		4
.L_9741:
        /*0038*/ 	.byte	0x04, 0x17
        /*003a*/ 	.short	(.L_9743 - .L_9742)
.L_9742:
        /*003c*/ 	.word	0x00000000
        /*0040*/ 	.short	0x0000
        /*0042*/ 	.short	0x0000
        /*0044*/ 	.byte	0x00, 0xf0, 0x41, 0x00


	//----- nvinfo : EIATTR_SPARSE_MMA_MASK
	.align		4
.L_9743:
        /*0048*/ 	.byte	0x03, 0x50
        /*004a*/ 	.short	0x0000


	//----- nvinfo : EIATTR_MAXREG_COUNT
	.align		4
        /*004c*/ 	.byte	0x03, 0x1b
        /*004e*/ 	.short	0x00ff


	//----- nvinfo : EIATTR_EXTERNS
	.align		4
        /*0050*/ 	.byte	0x04, 0x0f
        /*0052*/ 	.short	(.L_9745 - .L_9744)


	//   ....[0]....
	.align		4
.L_9744:
        /*0054*/ 	.word	index@(__assertfail)


	//----- nvinfo : EIATTR_MERCURY_ISA_VERSION
	.align		4
.L_9745:
        /*0058*/ 	.byte	0x03, 0x5f
        /*005a*/ 	.short	0x0101


	//----- nvinfo : EIATTR_COOP_GROUP_MASK_REGIDS
	.align		4
        /*005c*/ 	.byte	0x04, 0x29
        /*005e*/ 	.short	(.L_9747 - .L_9746)


	//   ....[0]....
.L_9746:
        /*0060*/ 	.word	0xffffffff


	//   ....[1]....
        /*0064*/ 	.word	0xffffffff


	//   ....[2]....
        /*0068*/ 	.word	0xffffffff


	//   ....[3]....
        /*006c*/ 	.word	0xffffffff


	//   ....[4]....
        /*0070*/ 	.word	0xffffffff


	//   ....[5]....
        /*0074*/ 	.word	0xffffffff


	//   ....[6]....
        /*0078*/ 	.word	0xffffffff


	//   ....[7]....
        /*007c*/ 	.word	0xffffffff


	//   ....[8]....
        /*0080*/ 	.word	0xffffffff


	//   ....[9]....
        /*0084*/ 	.word	0xffffffff


	//   ....[10]....
        /*0088*/ 	.word	0x0500000f


	//   ....[11]....
        /*008c*/ 	.word	0x0500000f


	//   ....[12]....
        /*0090*/ 	.word	0x0500000f


	//   ....[13]....
        /*0094*/ 	.word	0x0500000f


	//   ....[14]....
        /*0098*/ 	.word	0x0500000f


	//   ....[15]....
        /*009c*/ 	.word	0x0500000f


	//   ....[16]....
        /*00a0*/ 	.word	0x0500000f


	//   ....[17]....
        /*00a4*/ 	.word	0x0500000f


	//   ....[18]....
        /*00a8*/ 	.word	0x0500000f


	//   ....[19]....
        /*00ac*/ 	.word	0x0500000f


	//----- nvinfo : EIATTR_COOP_GROUP_INSTR_OFFSETS
	.align		4
.L_9747:
        /*00b0*/ 	.byte	0x04, 0x28
        /*00b2*/ 	.short	(.L_9749 - .L_9748)


	//   ....[0]....
.L_9748:
        /*00b4*/ 	.word	0x000005d0


	//   ....[1]....
        /*00b8*/ 	.word	0x00000600


	//   ....[2]....
        /*00bc*/ 	.word	0x00000620


	//   ....[3]....
        /*00c0*/ 	.word	0x00000640


	//   ....[4]....
        /*00c4*/ 	.word	0x00000660


	//   ....[5]....
        /*00c8*/ 	.word	0x000009b0


	//   ....[6]....
        /*00cc*/ 	.word	0x000009d0


	//   ....[7]....
        /*00d0*/ 	.word	0x000009f0


	//   ....[8]....
        /*00d4*/ 	.word	0x00000a10


	//   ....[9]....
        /*00d8*/ 	.word	0x00000a30


	//   ....[10]....
        /*00dc*/ 	.word	0x00001190


	//   ....[11]....
        /*00e0*/ 	.word	0x00001210


	//   ....[12]....
        /*00e4*/ 	.word	0x00001270


	//   ....[13]....
        /*00e8*/ 	.word	0x000012d0


	//   ....[14]....
        /*00ec*/ 	.word	0x00001330


	//   ....[15]....
        /*00f0*/ 	.word	0x000016d0


	//   ....[16]....
        /*00f4*/ 	.word	0x00001730


	//   ....[17]....
        /*00f8*/ 	.word	0x00001790


	//   ....[18]....
        /*00fc*/ 	.word	0x000017f0


	//   ....[19]....
        /*0100*/ 	.word	0x00001850


	//----- nvinfo : EIATTR_VRC_CTA_INIT_COUNT
	.align		4
.L_9749:
        /*0104*/ 	.byte	0x02, 0x4a
	.zero		1
	.zero		1


	//----- nvinfo : EIATTR_SYSCALL_OFFSETS
	.align		4
        /*0108*/ 	.byte	0x04, 0x46
        /*010a*/ 	.short	(.L_9751 - .L_9750)


	//   ....[0]....
.L_9750:
        /*010c*/ 	.word	0x00000180


	//----- nvinfo : EIATTR_EXIT_INSTR_OFFSETS
	.align		4
.L_9751:
        /*0110*/ 	.byte	0x04, 0x1c
        /*0112*/ 	.short	(.L_9753 - .L_9752)


	//   ....[0]....
.L_9752:
        /*0114*/ 	.word	0x00000230


	//   ....[1]....
        /*0118*/ 	.word	0x00001130


	//----- nvinfo : EIATTR_CRS_STACK_SIZE
	.align		4
.L_9753:
        /*011c*/ 	.byte	0x04, 0x1e
        /*011e*/ 	.short	(.L_9755 - .L_9754)
.L_9754:
        /*0120*/ 	.word	0x00000000


	//----- nvinfo : EIATTR_CBANK_PARAM_SIZE
	.align		4
.L_9755:
        /*0124*/ 	.byte	0x03, 0x19
        /*0126*/ 	.short	0x0030


	//----- nvinfo : EIATTR_PARAM_CBANK
	.align		4
        /*0128*/ 	.byte	0x04, 0x0a
        /*012a*/ 	.short	(.L_9757 - .L_9756)
	.align		4
.L_9756:
        /*012c*/ 	.word	index@(.nv.constant0._Z15SoftmaxWarpImplI10DirectLoadI6__halffE11DirectStoreIfS1_EfLi1ELi5ELi32ELi1ELb1EL9Algorithm0EEvT_T0_ll)
        /*0130*/ 	.short	0x0380
        /*0132*/ 	.short	0x0030


	//----- nvinfo : EIATTR_SW_WAR
	.align		4
.L_9757:
        /*0134*/ 	.byte	0x04, 0x36
        /*0136*/ 	.short	(.L_9759 - .L_9758)
.L_9758:
        /*0138*/ 	.word	0x00000008
.L_9759:


//--------------------- .nv.info._Z15SoftmaxWarpImplI10DirectLoadI6__halffE11DirectStoreIfS1_EfLi1ELi5ELi32ELi1ELb0EL9Algorithm0EEvT_T0_ll --------------------------
	.section	.nv.info._Z15SoftmaxWarpImplI10DirectLoadI6__halffE11DirectStoreIfS1_EfLi1ELi5ELi32ELi1ELb0EL9Algorithm0EEvT_T0_ll,"",@"SHT_CUDA_INFO"
	.sectionflags	@""
	.align	4


	//----- nvinfo : EIATTR_CUDA_API_VERSION
	.align		4
        /*0000*/ 	.byte	0x04, 0x37
        /*0002*/ 	.short	(.L_9761 - .L_9760)
.L_9760:
        /*0004*/ 	.word	0x00000082


	//----- nvinfo : EIATTR_KPARAM_INFO
	.align		4
.L_9761:
        /*0008*/ 	.byte	0x04, 0x17
        /*000a*/ 	.short	(.L_9763 - .L_9762)
.L_9762:
        /*000c*/ 	.word	0x00000000
        /*0010*/ 	.short	0x0003
        /*0012*/ 	.short	0x0028
        /*0014*/ 	.byte	0x00, 0xf0, 0x21, 0x00


	//----- nvinfo : EIATTR_KPARAM_INFO
	.align		4
.L_9763:
        /*0018*/ 	.byte	0x04, 0x17
        /*001a*/ 	.short	(.L_9765 - .L_9764)
.L_9764:
        /*001c*/ 	.word	0x00000000
        /*0020*/ 	.short	0x0002
        /*0022*/ 	.short	0x0020
        /*0024*/ 	.byte	0x00, 0xf0, 0x21, 0x00


	//----- nvinfo : EIATTR_KPARAM_INFO
	.align		4
.L_9765:
        /*0028*/ 	.byte	0x04, 0x17
        /*002a*/ 	.short	(.L_9767 - .L_9766)
.L_9766:
        /*002c*/ 	.word	0x00000000
        /*0030*/ 	.short	0x0001
        /*0032*/ 	.short	0x0010
        /*0034*/ 	.byte	0x00, 0xf0, 0x41, 0x00


	//----- nvinfo : EIATTR_KPARAM_INFO
	.align		4
.L_9767:
        /*0038*/ 	.byte	0x04, 0x17
        /*003a*/ 	.short	(.L_9769 - .L_9768)
.L_9768:
        /*003c*/ 	.word	0x00000000
        /*0040*/ 	.short	0x0000
        /*0042*/ 	.short	0x0000
        /*0044*/ 	.byte	0x00, 0xf0, 0x41, 0x00


	//----- nvinfo : EIATTR_SPARSE_MMA_MASK
	.align		4
.L_9769:
        /*0048*/ 	.byte	0x03, 0x50
        /*004a*/ 	.short	0x0000


	//----- nvinfo : EIATTR_MAXREG_COUNT
	.align		4
        /*004c*/ 	.byte	0x03, 0x1b
        /*004e*/ 	.short	0x00ff


	//----- nvinfo : EIATTR_EXTERNS
	.align		4
        /*0050*/ 	.byte	0x04, 0x0f
        /*0052*/ 	.short	(.L_9771 - .L_9770)


	//   ....[0]....
	.align		4
.L_9770:
        /*0054*/ 	.word	index@(__assertfail)


	//----- nvinfo : EIATTR_MERCURY_ISA_VERSION
	.align		4
.L_9771:
        /*0058*/ 	.byte	0x03, 0x5f
        /*005a*/ 	.short	0x0101


	//----- nvinfo : EIATTR_COOP_GROUP_MASK_REGIDS
	.align		4
        /*005c*/ 	.byte	0x04, 0x29
        /*005e*/ 	.short	(.L_9773 - .L_9772)


	//   ....[0]....
.L_9772:
        /*0060*/ 	.word	0xffffffff


	//   ....[1]....
        /*0064*/ 	.word	0xffffffff


	//   ....[2]....
        /*0068*/ 	.word	0xffffffff


	//   ....[3]....
        /*006c*/ 	.word	0xffffffff


	//   ....[4]....
        /*0070*/ 	.word	0xffffffff


	//   ....[5]....
        /*0074*/ 	.word	0xffffffff


	//   ....[6]....
        /*0078*/ 	.word	0xffffffff


	//   ....[7]....
        /*007c*/ 	.word	0xffffffff


	//   ....[8]....
        /*0080*/ 	.word	0xffffffff


	//   ....[9]....
        /*0084*/ 	.word	0xffffffff


	//   ....[10]....
        /*0088*/ 	.word	0x0500000f


	//   ....[11]....
        /*008c*/ 	.word	0x0500000f


	//   ....[12]....
        /*0090*/ 	.word	0x0500000f


	//   ....[13]....
        /*0094*/ 	.word	0x0500000f


	//   ....[14]....
        /*0098*/ 	.word	0x0500000f


	//   ....[15]....
        /*009c*/ 	.word	0x0500000f


	//   ....[16]....
        /*00a0*/ 	.word	0x0500000f


	//   ....[17]....
        /*00a4*/ 	.word	0x0500000f


	//   ....[18]....
        /*00a8*/ 	.word	0x0500000f


	//   ....[19]....
        /*00ac*/ 	.word	0x0500000f


	//----- nvinfo : EIATTR_COOP_GROUP_INSTR_OFFSETS
	.align		4
.L_9773:
        /*00b0*/ 	.byte	0x04, 0x28
        /*00b2*/ 	.short	(.L_9775 - .L_9774)


	//   ....[0]....
.L_9774:
        /*00b4*/ 	.word	0x00000450


	//   ....[1]....
        /*00b8*/ 	.word	0x00000490


	//   ....[2]....
        /*00bc*/ 	.word	0x000004b0


	//   ....[3]....
        /*00c0*/ 	.word	0x000004d0


	//   ....[4]....
        /*00c4*/ 	.word	0x000004f0


	//   ....[5]....
        /*00c8*/ 	.word	0x00000830


	//   ....[6]....
        /*00cc*/ 	.word	0x00000850


	//   ....[7]....
        /*00d0*/ 	.word	0x00000870


	//   ....[8]....
        /*00d4*/ 	.word	0x00000890


	//   ....[9]....
        /*00d8*/ 	.word	0x000008b0


	//   ....[10]....
        /*00dc*/ 	.word	0x00000fe0


	//   ....[11]....
        /*00e0*/ 	.word	0x00001060


	//   ....[12]....
        /*00e4*/ 	.word	0x000010c0


	//   ....[13]....
        /*00e8*/ 	.word	0x00001130


	//   ....[14]....
        /*00ec*/ 	.word	0x00001190


	//   ....[15]....
        /*00f0*/ 	.word	0x00001530


	//   ....[16]....
        /*00f4*/ 	.word	0x00001590


	//   ....[17]....
        /*00f8*/ 	.word	0x000015f0


	//   ....[18]....
        /*00fc*/ 	.word	0x00001650


	//   ....[19]....
        /*0100*/ 	.word	0x000016b0


	//----- nvinfo : EIATTR_VRC_CTA_INIT_COUNT
	.align		4
.L_9775:
        /*0104*/ 	.byte	0x02, 0x4a
	.zero		1
	.zero		1


	//----- nvinfo : EIATTR_SYSCALL_OFFSETS
	.align		4
        /*0108*/ 	.byte	0x04, 0x46
        /*010a*/ 	.short	(.L_9777 - .L_9776)


	//   ....[0]....
.L_9776:
        /*010c*/ 	.word	0x00000170


	//----- nvinfo : EIATTR_EXIT_INSTR_OFFSETS
	.align		4
.L_9777:
        /*0110*/ 	.byte	0x04, 0x1c
        /*0112*/ 	.short	(.L_9779 - .L_9778)


	//   ....[0]....
.L_9778:
        /*0114*/ 	.word	0x00000220


	//   ....[1]....
        /*0118*/ 	.word	0x00000f80


	//----- nvinfo : EIATTR_CRS_STACK_SIZE
	.align		4
.L_9779:
        /*011c*/ 	.byte	0x04, 0x1e
        /*011e*/ 	.short	(.L_9781 - .L_9780)
.L_9780:
        /*0120*/ 	.word	0x00000000


	//----- nvinfo : EIATTR_CBANK_PARAM_SIZE
	.align		4
.L_9781:
        /*0124*/ 	.byte	0x03, 0x19
        /*0126*/ 	.short	0x0030


	//----- nvinfo : EIATTR_PARAM_CBANK
	.align		4
        /*0128*/ 	.byte	0x04, 0x0a
        /*012a*/ 	.short	(.L_9783 - .L_9782)
	.align		4
.L_9782:
        /*012c*/ 	.word	index@(.nv.constant0._Z15SoftmaxWarpImplI10DirectLoadI6__halffE11DirectStoreIfS1_EfLi1ELi5ELi32ELi1ELb0EL9Algorithm0EEvT_T0_ll)
        /*0130*/ 	.short	0x0380
        /*0132*/ 	.short	0x0030


	//----- nvinfo : EIATTR_SW_WAR
	.align		4
.L_9783:
        /*0134*/ 	.byte	0x04, 0x36
        /*0136*/ 	.short	(.L_9785 - .L_9784)
.L_9784:
        /*0138*/ 	.word	0x00000008
.L_9785:


//--------------------- .nv.info._Z15SoftmaxWarpImplI10DirectLoadI6__halffE11DirectStoreIfS1_EfLi1ELi4ELi32ELi1ELb1EL9Algorithm0EEvT_T0_ll --------------------------
	.section	.nv.info._Z15SoftmaxWarpImplI10DirectLoadI6__halffE11DirectStoreIfS1_EfLi1ELi4ELi32ELi1ELb1EL9Algorithm0EEvT_T0_ll,"",@"SHT_CUDA_INFO"
	.sectionflags	@""
	.align	4


	//----- nvinfo : EIATTR_CUDA_API_VERSION
	.align		4
        /*0000*/ 	.byte	0x04, 0x37
        /*0002*/ 	.short	(.L_9787 - .L_9786)
.L_9786:
        /*0004*/ 	.word	0x00000082


	//----- nvinfo : EIATTR_KPARAM_INFO
	.align		4
.L_9787:
        /*0008*/ 	.byte	0x04, 0x17
        /*000a*/ 	.short	(.L_9789 - .L_9788)
.L_9788:
        /*000c*/ 	.word	0x00000000
        /*0010*/ 	.short	0x0003
        /*0012*/ 	.short	0x0028
        /*0014*/ 	.byte	0x00, 0xf0, 0x21, 0x00


	//----- nvinfo : EIATTR_KPARAM_INFO
	.align		4
.L_9789:
        /*0018*/ 	.byte	0x04, 0x17
        /*001a*/ 	.short	(.L_9791 - .L_9790)
.L_9790:
        /*001c*/ 	.word	0x00000000
        /*0020*/ 	.short	0x0002
        /*0022*/ 	.short	0x0020
        /*0024*/ 	.byte	0x00, 0xf0, 0x21, 0x00


	//----- nvinfo : EIATTR_KPARAM_INFO
	.align		4
.L_9791:
        /*0028*/ 	.byte	0x04, 0x17
        /*002a*/ 	.short	(.L_9793 - .L_9792)
.L_9792:
        /*002c*/ 	.word	0x00000000
        /*0030*/ 	.short	0x0001
        /*0032*/ 	.short	0x0010
        /*0034*/ 	.byte	0x00, 0xf0, 0x41, 0x00


	//----- nvinfo : EIATTR_KPARAM_INFO
	.align		4
.L_9793:
        /*0038*/ 	.byte	0x04, 0x17
        /*003a*/ 	.short	(.L_9795 - .L_9794)
.L_9794:
        /*003c*/ 	.word	0x00000000
        /*0040*/ 	.short	0x0000
        /*0042*/ 	.short	0x0000
        /*0044*/ 	.byte	0x00, 0xf0, 0x41, 0x00


	//----- nvinfo : EIATTR_SPARSE_MMA_MASK
	.align		4
.L_9795:
        /*0048*/ 	.byte	0x03, 0x50
        /*004a*/ 	.short	0x0000


	//----- nvinfo : EIATTR_MAXREG_COUNT
	.align		4
        /*004c*/ 	.byte	0x03, 0x1b
        /*004e*/ 	.short	0x00ff


	//----- nvinfo : EIATTR_EXTERNS
	.align		4
        /*0050*/ 	.byte	0x04, 0x0f
        /*0052*/ 	.short	(.L_9797 - .L_9796)


	//   ....[0]....
	.align		4
.L_9796:
        /*0054*/ 	.word	index@(__assertfail)


	//----- nvinfo : EIATTR_MERCURY_ISA_VERSION
	.align		4
.L_9797:
        /*0058*/ 	.byte	0x03, 0x5f
        /*005a*/ 	.short	0x0101


	//----- nvinfo : EIATTR_COOP_GROUP_MASK_REGIDS
	.align		4
        /*005c*/ 	.byte	0x04, 0x29
        /*005e*/ 	.short	(.L_9799 - .L_9798)


	//   ....[0]....
.L_9798:
        /*0060*/ 	.word	0xffffffff


	//   ....[1]....
        /*0064*/ 	.word	0xffffffff


	//   ....[2]....
        /*0068*/ 	.word	0xffffffff


	//   ....[3]....
        /*006c*/ 	.word	0xffffffff


	//   ....[4]....
        /*0070*/ 	.word	0xffffffff


	//   ....[5]....
        /*0074*/ 	.word	0xffffffff


	//   ....[6]....
        /*0078*/ 	.word	0xffffffff


	//   ....[7]....
        /*007c*/ 	.word	0xffffffff


	//   ....[8]....
        /*0080*/ 	.word	0xffffffff


	//   ....[9]....
        /*0084*/ 	.word	0xffffffff


	//   ....[10]....
        /*0088*/ 	.word	0x0500000f


	//   ....[11]....
        /*008c*/ 	.word	0x0500000f


	//   ....[12]....
        /*0090*/ 	.word	0x0500000f


	//   ....[13]....
        /*0094*/ 	.word	0x0500000f


	//   ....[14]....
        /*0098*/ 	.word	0x0500000f


	//   ....[15]....
        /*009c*/ 	.word	0x0500000f


	//   ....[16]....
        /*00a0*/ 	.word	0x0500000f


	//   ....[17]....
        /*00a4*/ 	.word	0x0500000f


	//   ....[18]....
        /*00a8*/ 	.word	0x0500000f


	//   ....[19]....
        /*00ac*/ 	.word	0x0500000f


	//----- nvinfo : EIATTR_COOP_GROUP_INSTR_OFFSETS
	.align		4
.L_9799:
        /*00b0*/ 	.byte	0x04, 0x28
        /*00b2*/ 	.short	(.L_9801 - .L_9800)


	//   ....[0]....
.L_9800:
        /*00b4*/ 	.word	0x00000540


	//   ....[1]....
        /*00b8*/ 	.word	0x00000580


	//   ....[2]....
        /*00bc*/ 	.word	0x000005a0


	//   ....[3]....
        /*00c0*/ 	.word	0x000005c0


	//   ....[4]....
        /*00c4*/ 	.word	0x000005e0


	//   ....[5]....
        /*00c8*/ 	.word	0x00000880


	//   ....[6]....
        /*00cc*/ 	.word	0x000008a0


	//   ....[7]....
        /*00d0*/ 	.word	0x000008c0


	//   ....[8]....
        /*00d4*/ 	.word	0x000008e0


	//   ....[9]....
        /*00d8*/ 	.word	0x00000900


	//   ....[10]....
        /*00dc*/ 	.word	0x00000f70


	//   ....[11]....
        /*00e0*/ 	.word	0x00001000


	//   ....[12]....
        /*00e4*/ 	.word	0x00001060


	//   ....[13]....
        /*00e8*/ 	.word	0x000010c0


	//   ....[14]....
        /*00ec*/ 	.word	0x00001130


	//   ....[15]....
        /*00f0*/ 	.word	0x00001420


	//   ....[16]....
        /*00f4*/ 	.word	0x00001480


	//   ....[17]....
        /*00f8*/ 	.word	0x000014e0


	//   ....[18]....
        /*00fc*/ 	.word	0x00001540


	//   ....[19]....
        /*0100*/ 	.word	0x000015a0


	//----- nvinfo : EIATTR_VRC_CTA_INIT_COUNT
	.align		4
.L_9801:
        /*0104*/ 	.byte	0x02, 0x4a
	.zero		1
	.zero		1


	//----- nvinfo : EIATTR_SYSCALL_OFFSETS
	.align		4
        /*0108*/ 	.byte	0x04, 0x46
        /*010a*/ 	.short	(.L_9803 - .L_9802)


	//   ....[0]....
.L_9802:
        /*010c*/ 	.word	0x00000180


	//----- nvinfo : EIATTR_EXIT_INSTR_OFFSETS
	.align		4
.L_9803:
        /*0110*/ 	.byte	0x04, 0x1c
        /*0112*/ 	.short	(.L_9805 - .L_9804)


	//   ....[0]....
.L_9804:
        /*0114*/ 	.word	0x00000230


	//   ....[1]....
        /*0118*/ 	.word	0x00000f10


	//----- nvinfo : EIATTR_CRS_STACK_SIZE
	.align		4
.L_9805:
        /*011c*/ 	.byte	0x04, 0x1e
        /*011e*/ 	.short	(.L_9807 - .L_9806)
.L_9806:
        /*0120*/ 	.word	0x00000000


	//----- nvinfo : EIATTR_CBANK_PARAM_SIZE
	.align		4
.L_9807:
        /*0124*/ 	.byte	0x03, 0x19
        /*0126*/ 	.short	0x0030


	//----- nvinfo : EIATTR_PARAM_CBANK
	.align		4
        /*0128*/ 	.byte	0x04, 0x0a
        /*012a*/ 	.short	(.L_9809 - .L_9808)
	.align		4
.L_9808:
        /*012c*/ 	.word	index@(.nv.constant0._Z15SoftmaxWarpImplI10DirectLoadI6__halffE11DirectStoreIfS1_EfLi1ELi4ELi32ELi1ELb1EL9Algorithm0EEvT_T0_ll)
        /*0130*/ 	.short	0x0380
        /*0132*/ 	.short	0x0030


	//----- nvinfo : EIATTR_SW_WAR
	.align		4
.L_9809:
        /*0134*/ 	.byte	0x04, 0x36
        /*0136*/ 	.short	(.L_9811 - .L_9810)
.L_9810:
        /*0138*/ 	.word	0x00000008
.L_9811:


//--------------------- .nv.info._Z15SoftmaxWarpImplI10DirectLoadI6__halffE11DirectStoreIfS1_EfLi1ELi4ELi32ELi1ELb0EL9Algorithm0EEvT_T0_ll --------------------------
	.section	.nv.info._Z15SoftmaxWarpImplI10DirectLoadI6__halffE11DirectStoreIfS1_EfLi1ELi4ELi32ELi1ELb0EL9Algorithm0EEvT_T0_ll,"",@"SHT_CUDA_INFO"
	.sectionflags	@""
	.align	4


	//----- nvinfo : EIATTR_CUDA_API_VERSION
	.align		4
        /*0000*/ 	.byte	0x04, 0x37
        /*0002*/ 	.short	(.L_9813 - .L_9812)
.L_9812:
        /*0004*/ 	.word	0x00000082


	//----- nvinfo : EIATTR_KPARAM_INFO
	.align		4
.L_9813:
        /*0008*/ 	.byte	0x04, 0x17
        /*000a*/ 	.short	(.L_9815 - .L_9814)
.L_9814:
        /*000c*/ 	.word	0x00000000
        /*0010*/ 	.short	0x0003
        /*0012*/ 	.short	0x0028
        /*0014*/ 	.byte	0x00, 0xf0, 0x21, 0x00


	//----- nvinfo : EIATTR_KPARAM_INFO
	.align		4
.L_9815:
        /*0018*/ 	.byte	0x04, 0x17
        /*001a*/ 	.short	(.L_9817 - .L_9816)
.L_9816:
        /*001c*/ 	.word	0x00000000
        /*0020*/ 	.short	0x0002
        /*0022*/ 	.short	0x0020
        /*0024*/ 	.byte	0x00, 0xf0, 0x21, 0x00


	//----- nvinfo : EIATTR_KPARAM_INFO
	.align		4
.L_9817:
        /*0028*/ 	.byte	0x04, 0x17
        /*002a*/ 	.short	(.L_9819 - .L_9818)
.L_9818:
        /*002c*/ 	.word	0x00000000
        /*0030*/ 	.short	0x0001
        /*0032*/ 	.short	0x0010
        /*0034*/ 	.byte	0x00, 0xf0, 0x41, 0x00


	//----- nvinfo : EIATTR_KPARAM_INFO
	.align		4
.L_9819:
        /*0038*/ 	.byte	0x04, 0x17
        /*003a*/ 	.short	(.L_9821 - .L_9820)
.L_9820:
        /*003c*/ 	.word	0x00000000
        /*0040*/ 	.short	0x0000
        /*0042*/ 	.short	0x0000
        /*0044*/ 	.byte	0x00, 0xf0, 0x41, 0x00


	//----- nvinfo : EIATTR_SPARSE_MMA_MASK
	.align		4
.L_9821:
        /*0048*/ 	.byte	0x03, 0x50
        /*004a*/ 	.short	0x0000


	//----- nvinfo : EIATTR_MAXREG_COUNT
	.align		4
        /*004c*/ 	.byte	0x03, 0x1b
        /*004e*/ 	.short	0x00ff


	//----- nvinfo : EIATTR_EXTERNS
	.align		4
        /*0050*/ 	.byte	0x04, 0x0f
        /*0052*/ 	.short	(.L_9823 - .L_9822)


	//   ....[0]....
	.align		4
.L_9822:
        /*0054*/ 	.word	index@(__assertfail)


	//----- nvinfo : EIATTR_MERCURY_ISA_VERSION
	.align		4
.L_9823:
        /*0058*/ 	.byte	0x03, 0x5f
        /*005a*/ 	.short	0x0101


	//----- nvinfo : EIATTR_COOP_GROUP_MASK_REGIDS
	.align		4
        /*005c*/ 	.byte	0x04, 0x29
        /*005e*/ 	.short	(.L_9825 - .L_9824)


	//   ....[0]....
.L_9824:
        /*0060*/ 	.word	0xffffffff


	//   ....[1]....
        /*0064*/ 	.word	0xffffffff


	//   ....[2]....
        /*0068*/ 	.word	0xffffffff


	//   ....[3]....
        /*006c*/ 	.word	0xffffffff


	//   ....[4]....
        /*0070*/ 	.word	0xffffffff


	//   ....[5]....
        /*0074*/ 	.word	0xffffffff


	//   ....[6]....
        /*0078*/ 	.word	0xffffffff


	//   ....[7]....
        /*007c*/ 	.word	0xffffffff


	//   ....[8]....
        /*0080*/ 	.word	0xffffffff


	//   ....[9]....
        /*0084*/ 	.word	0xffffffff


	//   ....[10]....
        /*0088*/ 	.word	0x0500000f


	//   ....[11]....
        /*008c*/ 	.word	0x0500000f


	//   ....[12]....
        /*0090*/ 	.word	0x0500000f


	//   ....[13]....
        /*0094*/ 	.word	0x0500000f


	//   ....[14]....
        /*0098*/ 	.word	0x0500000f


	//   ....[15]....
        /*009c*/ 	.word	0x0500000f


	//   ....[16]....
        /*00a0*/ 	.word	0x0500000f


	//   ....[17]....
        /*00a4*/ 	.word	0x0500000f


	//   ....[18]....
        /*00a8*/ 	.word	0x0500000f


	//   ....[19]....
        /*00ac*/ 	.word	0x0500000f


	//----- nvinfo : EIATTR_COOP_GROUP_INSTR_OFFSETS
	.align		4
.L_9825:
        /*00b0*/ 	.byte	0x04, 0x28
        /*00b2*/ 	.short	(.L_9827 - .L_9826)


	//   ....[0]....
.L_9826:
        /*00b4*/ 	.word	0x00000400


	//   ....[1]....
        /*00b8*/ 	.word	0x00000430


	//   ....[2]....
        /*00bc*/ 	.word	0x00000450


	//   ....[3]....
        /*00c0*/ 	.word	0x00000470


	//   ....[4]....
        /*00c4*/ 	.word	0x00000490


	//   ....[5]....
        /*00c8*/ 	.word	0x00000740


	//   ....[6]....
        /*00cc*/ 	.word	0x00000760


	//   ....[7]....
        /*00d0*/ 	.word	0x00000780


	//   ....[8]....
        /*00d4*/ 	.word	0x000007a0


	//   ....[9]....
        /*00d8*/ 	.word	0x000007c0


	//   ....[10]....
        /*00dc*/ 	.word	0x00000d60


	//   ....[11]....
        /*00e0*/ 	.word	0x00000df0


	//   ....[12]....
        /*00e4*/ 	.word	0x00000e50


	//   ....[13]....
        /*00e8*/ 	.word	0x00000eb0


	//   ....[14]....
        /*00ec*/ 	.word	0x00000f20


	//   ....[15]....
        /*00f0*/ 	.word	0x00001200


	//   ....[16]....
        /*00f4*/ 	.word	0x00001260


	//   ....[17]....
        /*00f8*/ 	.word	0x000012c0


	//   ....[18]....
        /*00fc*/ 	.word	0x00001320


	//   ....[19]....
        /*0100*/ 	.word	0x00001380


	//----- nvinfo : EIATTR_VRC_CTA_INIT_COUNT
	.align		4
.L_9827:
        /*0104*/ 	.byte	0x02, 0x4a
	.zero		1
	.zero		1


	//----- nvinfo : EIATTR_SYSCALL_OFFSETS
	.align		4
        /*0108*/ 	.byte	0x04, 0x46
        /*010a*/ 	.short	(.L_9829 - .L_9828)


	//   ....[0]....
.L_9828:
        /*010c*/ 	.word	0x00000170


	//----- nvinfo : EIATTR_EXIT_INSTR_OFFSETS
	.align		4
.L_9829:
        /*0110*/ 	.byte	0x04, 0x1c
        /*0112*/ 	.short	(.L_9831 - .L_9830)


	//   ....[0]....
.L_9830:
        /*0114*/ 	.word	0x00000220


	//   ....[1]....
        /*0118*/ 	.word	0x00000d00


	//----- nvinfo : EIATTR_CRS_STACK_SIZE
	.align		4
.L_9831:
        /*011c*/ 	.byte	0x04, 0x1e
        /*011e*/ 	.short	(.L_9833 - .L_9832)
.L_9832:
        /*0120*/ 	.word	0x00000000


	//----- nvinfo : EIATTR_CBANK_PARAM_SIZE
	.align		4
.L_9833:
        /*0124*/ 	.byte	0x03, 0x19
        /*0126*/ 	.short	0x0030


	//----- nvinfo : EIATTR_PARAM_CBANK
	.align		4
        /*0128*/ 	.byte	0x04, 0x0a
        /*012a*/ 	.short	(.L_9835 - .L_9834)
	.align		4
.L_9834:
        /*012c*/ 	.word	index@(.nv.constant0._Z15SoftmaxWarpImplI10DirectLoadI6__halffE11DirectStoreIfS1_EfLi1ELi4ELi32ELi1ELb0EL9Algorithm0EEvT_T0_ll)
        /*0130*/ 	.short	0x0380
        /*0132*/ 	.short	0x0030


	//----- nvinfo : EIATTR_SW_WAR
	.align		4
.L_9835:
        /*0134*/ 	.byte	0x04, 0x36
        /*0136*/ 	.short	(.L_9837 - .L_9836)
.L_9836:
        /*0138*/ 	.word	0x00000008
.L_9837:


//--------------------- .nv.info._Z15SoftmaxWarpImplI10DirectLoadI6__halffE11DirectStoreIfS1_EfLi1ELi3ELi32ELi1ELb1EL9Algorithm0EEvT_T0_ll --------------------------
	.section	.nv.info._Z15SoftmaxWarpImplI10DirectLoadI6__halffE11DirectStoreIfS1_EfLi1ELi3ELi32ELi1ELb1EL9Algorithm0EEvT_T0_ll,"",@"SHT_CUDA_INFO"
	.sectionflags	@""
	.align	4


	//----- nvinfo : EIATTR_CUDA_API_VERSION
	.align		4
        /*0000*/ 	.byte	0x04, 0x37
        /*0002*/ 	.short	(.L_9839 - .L_9838)
.L_9838:
        /*0004*/ 	.word	0x00000082


	//----- nvinfo : EIATTR_KPARAM_INFO
	.align		4
.L_9839:
        /*0008*/ 	.byte	0x04, 0x17
        /*000a*/ 	.short	(.L_9841 - .L_9840)
.L_9840:
        /*000c*/ 	.word	0x00000000
        /*0010*/ 	.short	0x0003
        /*0012*/ 	.short	0x0028
        /*0014*/ 	.byte	0x00, 0xf0, 0x21, 0x00


	//----- nvinfo : EIATTR_KPARAM_INFO
	.align		4
.L_9841:
        /*0018*/ 	.byte	0x04, 0x17
        /*001a*/ 	.short	(.L_9843 - .L_9842)
.L_9842:
        /*001c*/ 	.word	0x00000000
        /*0020*/ 	.short	0x0002
        /*0022*/ 	.short	0x0020
        /*0024*/ 	.byte	0x00, 0xf0, 0x21, 0x00


	//----- nvinfo : EIATTR_KPARAM_INFO
	.align		4
.L_9843:
        /*0028*/ 	.byte	0x04, 0x17
        /*002a*/ 	.short	(.L_9845 - .L_9844)
.L_9844:
        /*002c*/ 	.word	0x00000000
        /*0030*/ 	.short	0x0001
        /*0032*/ 	.short	0x0010
        /*0034*/ 	.byte	0x00, 0xf0, 0x41, 0x00


	//----- nvinfo : EIATTR_KPARAM_INFO
	.align		4
.L_9845:
        /*0038*/ 	.byte	0x04, 0x17
        /*003a*/ 	.short	(.L_9847 - .L_9846)
.L_9846:
        /*003c*/ 	.word	0x00000000
        /*0040*/ 	.short	0x0000
        /*0042*/ 	.short	0x0000
        /*0044*/ 	.byte	0x00, 0xf0, 0x41, 0x00


	//----- nvinfo : EIATTR_SPARSE_MMA_MASK
	.align		4
.L_9847:
        /*0048*/ 	.byte	0x03, 0x50
        /*004a*/ 	.short	0x0000


	//----- nvinfo : EIATTR_MAXREG_COUNT
	.align		4
        /*004c*/ 	.byte	0x03, 0x1b
        /*004e*/ 	.short	0x00ff


	//----- nvinfo : EIATTR_EXTERNS
	.align		4
        /*0050*/ 	.byte	0x04, 0x0f
        /*0052*/ 	.short	(.L_9849 - .L_9848)


	//   ....[0]....
	.align		4
.L_9848:
        /*0054*/ 	.word	index@(__assertfail)


	//----- nvinfo : EIATTR_MERCURY_ISA_VERSION
	.align		4
.L_9849:
        /*0058*/ 	.byte	0x03, 0x5f
        /*005a*/ 	.short	0x0101


	//----- nvinfo : EIATTR_COOP_GROUP_MASK_REGIDS
	.align		4
        /*005c*/ 	.byte	0x04, 0x29
        /*005e*/ 	.short	(.L_9851 - .L_9850)


	//   ....[0]....
.L_9850:
        /*0060*/ 	.word	0xffffffff


	//   ....[1]....
        /*0064*/ 	.word	0xffffffff


	//   ....[2]....
        /*0068*/ 	.word	0xffffffff


	//   ....[3]....
        /*006c*/ 	.word	0xffffffff


	//   ....[4]....
        /*0070*/ 	.word	0xffffffff


	//   ....[5]....
        /*0074*/ 	.word	0xffffffff


	//   ....[6]....
        /*0078*/ 	.word	0xffffffff


	//   ....[7]....
        /*007c*/ 	.word	0xffffffff


	//   ....[8]....
        /*0080*/ 	.word	0xffffffff


	//   ....[9]....
        /*0084*/ 	.word	0xffffffff


	//   ....[10]....
        /*0088*/ 	.word	0x0500000f


	//   ....[11]....
        /*008c*/ 	.word	0x0500000f


	//   ....[12]....
        /*0090*/ 	.word	0x0500000f


	//   ....[13]....
        /*0094*/ 	.word	0x0500000f


	//   ....[14]....
        /*0098*/ 	.word	0x0500000f


	//   ....[15]....
        /*009c*/ 	.word	0x0500000f


	//   ....[16]....
        /*00a0*/ 	.word	0x0500000f


	//   ....[17]....
        /*00a4*/ 	.word	0x0500000f


	//   ....[18]....
        /*00a8*/ 	.word	0x0500000f


	//   ....[19]....
        /*00ac*/ 	.word	0x0500000f


	//----- nvinfo : EIATTR_COOP_GROUP_INSTR_OFFSETS
	.align		4
.L_9851:
        /*00b0*/ 	.byte	0x04, 0x28
        /*00b2*/ 	.short	(.L_9853 - .L_9852)


	//   ....[0]....
.L_9852:
        /*00b4*/ 	.word	0x000004c0


	//   ....[1]....
        /*00b8*/ 	.word	0x00000500


	//   ....[2]....
        /*00bc*/ 	.word	0x00000520


	//   ....[3]....
        /*00c0*/ 	.word	0x00000540


	//   ....[4]....
        /*00c4*/ 	.word	0x00000560


	//   ....[5]....
        /*00c8*/ 	.word	0x00000760


	//   ....[6]....
        /*00cc*/ 	.word	0x00000780


	//   ....[7]....
        /*00d0*/ 	.word	0x000007a0


	//   ....[8]....
        /*00d4*/ 	.word	0x000007c0


	//   ....[9]....
        /*00d8*/ 	.word	0x000007e0


	//   ....[10]....
        /*00dc*/ 	.word	0x00000cd0


	//   ....[11]....
        /*00e0*/ 	.word	0x00000d70


	//   ....[12]....
        /*00e4*/ 	.word	0x00000dd0


	//   ....[13]....
        /*00e8*/ 	.word	0x00000e30


	//   ....[14]....
        /*00ec*/ 	.word	0x00000e90


	//   ....[15]....
        /*00f0*/ 	.word	0x000010d0


	//   ....[16]....
        /*00f4*/ 	.word	0x00001130


	//   ....[17]....
        /*00f8*/ 	.word	0x00001190


	//   ....[18]....
        /*00fc*/ 	.word	0x000011f0


	//   ....[19]....
        /*0100*/ 	.word	0x00001250


	//----- nvinfo : EIATTR_VRC_CTA_INIT_COUNT
	.align		4
.L_9853:
        /*0104*/ 	.byte	0x02, 0x4a
	.zero		1
	.zero		1


	//----- nvinfo : EIATTR_SYSCALL_OFFSETS
	.align		4
        /*0108*/ 	.byte	0x04, 0x46
        /*010a*/ 	.short	(.L_9855 - .L_9854)


	//   ....[0]....
.L_9854:
        /*010c*/ 	.word	0x00000180


	//----- nvinfo : EIATTR_EXIT_INSTR_OFFSETS
	.align		4
.L_9855:
        /*0110*/ 	.byte	0x04, 0x1c
        /*0112*/ 	.short	(.L_9857 - .L_9856)


	//   ....[0]....
.L_9856:
        /*0114*/ 	.word	0x00000230


	//   ....[1]....
        /*0118*/ 	.word	0x00000c70


	//----- nvinfo : EIATTR_CRS_STACK_SIZE
	.align		4
.L_9857:
        /*011c*/ 	.byte	0x04, 0x1e
        /*011e*/ 	.short	(.L_9859 - .L_9858)
.L_9858:
        /*0120*/ 	.word	0x00000000


	//----- nvinfo : EIATTR_CBANK_PARAM_SIZE
	.align		4
.L_9859:
        /*0124*/ 	.byte	0x03, 0x19
        /*0126*/ 	.short	0x0030


	//----- nvinfo : EIATTR_PARAM_CBANK
	.align		4
        /*0128*/ 	.byte	0x04, 0x0a
        /*012a*/ 	.short	(.L_9861 - .L_9860)
	.align		4
.L_9860:
        /*012c*/ 	.word	index@(.nv.constant0._Z15SoftmaxWarpImplI10DirectLoadI6__halffE11DirectStoreIfS1_EfLi1ELi3ELi32ELi1ELb1EL9Algorithm0EEvT_T0_ll)
        /*0130*/ 	.short	0x0380
        /*0132*/ 	.short	0x0030


	//----- nvinfo : EIATTR_SW_WAR
	.align		4
.L_9861:
        /*0134*/ 	.byte	0x04, 0x36
        /*0136*/ 	.short	(.L_9863 - .L_9862)
.L_9862:
        /*0138*/ 	.word	0x00000008
.L_9863:


//--------------------- .nv.info._Z15SoftmaxWarpImplI10DirectLoadI6__halffE11DirectStoreIfS1_EfLi1ELi3ELi32ELi1ELb0EL9Algorithm0EEvT_T0_ll --------------------------
	.section	.nv.info._Z15SoftmaxWarpImplI10DirectLoadI6__halffE11DirectStoreIfS1_EfLi1ELi3ELi32ELi1ELb0EL9Algorithm0EEvT_T0_ll,"",@"SHT_CUDA_INFO"
	.sectionflags	@""
	.align	4


	//----- nvinfo : EIATTR_CUDA_API_VERSION
	.align		4
        /*0000*/ 	.byte	0x04, 0x37
        /*0002*/ 	.short	(.L_9865 - .L_9864)
.L_9864:
        /*0004*/ 	.word	0x00000082


	//----- nvinfo : EIATTR_KPARAM_INFO
	.align		4
.L_9865:
        /*0008*/ 	.byte	0x04, 0x17
        /*000a*/ 	.short	(.L_9867 - .L_9866)
.L_9866:
        /*000c*/ 	.word	0x00000000
        /*0010*/ 	.short	0x0003
        /*0012*/ 	.short	0x0028
        /*0014*/ 	.byte	0x00, 0xf0, 0x21, 0x00


	//----- nvinfo : EIATTR_KPARAM_INFO
	.align		4
.L_9867:
        /*0018*/ 	.byte	0x04, 0x17
        /*001a*/ 	.short	(.L_9869 - .L_9868)
.L_9868:
        /*001c*/ 	.word	0x00000000
        /*0020*/ 	.short	0x0002
        /*0022*/ 	.short	0x0020
        /*0024*/ 	.byte	0x00, 0xf0, 0x21, 0x00


	//----- nvinfo : EIATTR_KPARAM_INFO
	.align		4
.L_9869:
        /*0028*/ 	.byte	0x04, 0x17
        /*002a*/ 	.short	(.L_9871 - .L_9870)
.L_9870:
        /*002c*/ 	.word	0x00000000
        /*0030*/ 	.short	0x0001
        /*0032*/ 	.short	0x0010
        /*0034*/ 	.byte	0x00, 0xf0, 0x41, 0x00


	//----- nvinfo : EIATTR_KPARAM_INFO
	.align		4
.L_9871:
        /*0038*/ 	.byte	0x04, 0x17
        /*003a*/ 	.short	(.L_9873 - .L_9872)
.L_9872:
        /*003c*/ 	.word	0x00000000
        /*0040*/ 	.short	0x0000
        /*0042*/ 	.short	0x0000
        /*0044*/ 	.byte	0x00, 0xf0, 0x41, 0x00


	//----- nvinfo : EIATTR_SPARSE_MMA_MASK
	.align		4
.L_9873:
        /*0048*/ 	.byte	0x03, 0x50
        /*004a*/ 	.short	0x0000


	//----- nvinfo : EIATTR_MAXREG_COUNT
	.align		4
        /*004c*/ 	.byte	0x03, 0x1b
        /*004e*/ 	.short	0x00ff


	//----- nvinfo : EIATTR_EXTERNS
	.align		4
        /*0050*/ 	.byte	0x04, 0x0f
        /*0052*/ 	.short	(.L_9875 - .L_9874)


	//   ....[0]....
	.align		4
.L_9874:
        /*0054*/ 	.word	index@(__assertfail)


	//----- nvinfo : EIATTR_MERCURY_ISA_VERSION
	.align		4
.L_9875:
        /*0058*/ 	.byte	0x03, 0x5f
        /*005a*/ 	.short	0x0101


	//----- nvinfo : EIATTR_COOP_GROUP_MASK_REGIDS
	.align		4
        /*005c*/ 	.byte	0x04, 0x29
        /*005e*/ 	.short	(.L_9877 - .L_9876)


	//   ....[0]....
.L_9876:
        /*0060*/ 	.word	0xffffffff


	//   ....[1]....
        /*0064*/ 	.word	0xffffffff


	//   ....[2]....
        /*0068*/ 	.word	0xffffffff


	//   ....[3]....
        /*006c*/ 	.word	0xffffffff


	//   ....[4]....
        /*0070*/ 	.word	0xffffffff


	//   ....[5]....
        /*0074*/ 	.word	0xffffffff


	//   ....[6]....
        /*0078*/ 	.word	0xffffffff


	//   ....[7]....
        /*007c*/ 	.word	0xffffffff


	//   ....[8]....
        /*0080*/ 	.word	0xffffffff


	//   ....[9]....
        /*0084*/ 	.word	0xffffffff


	//   ....[10]....
        /*0088*/ 	.word	0x0500000f


	//   ....[11]....
        /*008c*/ 	.word	0x0500000f


	//   ....[12]....
        /*0090*/ 	.word	0x0500000f


	//   ....[13]....
        /*0094*/ 	.word	0x0500000f


	//   ....[14]....
        /*0098*/ 	.word	0x0500000f


	//   ....[15]....
        /*009c*/ 	.word	0x0500000f


	//   ....[16]....
        /*00a0*/ 	.word	0x0500000f


	//   ....[17]....
        /*00a4*/ 	.word	0x0500000f


	//   ....[18]....
        /*00a8*/ 	.word	0x0500000f


	//   ....[19]....
        /*00ac*/ 	.word	0x0500000f


	//----- nvinfo : EIATTR_COOP_GROUP_INSTR_OFFSETS
	.align		4
.L_9877:
        /*00b0*/ 	.byte	0x04, 0x28
        /*00b2*/ 	.short	(.L_9879 - .L_9878)


	//   ....[0]....
.L_9878:
        /*00b4*/ 	.word	0x000003c0


	//   ....[1]....
        /*00b8*/ 	.word	0x00000400


	//   ....[2]....
        /*00bc*/ 	.word	0x00000420


	//   ....[3]....
        /*00c0*/ 	.word	0x00000440


	//   ....[4]....
        /*00c4*/ 	.word	0x00000460


	//   ....[5]....
        /*00c8*/ 	.word	0x00000660


	//   ....[6]....
        /*00cc*/ 	.word	0x00000680


	//   ....[7]....
        /*00d0*/ 	.word	0x000006a0


	//   ....[8]....
        /*00d4*/ 	.word	0x000006c0


	//   ....[9]....
        /*00d8*/ 	.word	0x000006e0


	//   ....[10]....
        /*00dc*/ 	.word	0x00000b80


	//   ....[11]....
        /*00e0*/ 	.word	0x00000c20


	//   ....[12]....
        /*00e4*/ 	.word	0x00000c80


	//   ....[13]....
        /*00e8*/ 	.word	0x00000ce0


	//   ....[14]....
        /*00ec*/ 	.word	0x00000d40


	//   ....[15]....
        /*00f0*/ 	.word	0x00000f80


	//   ....[16]....
        /*00f4*/ 	.word	0x00000fe0


	//   ....[17]....
        /*00f8*/ 	.word	0x00001040


	//   ....[18]....
        /*00fc*/ 	.word	0x000010a0


	//   ....[19]....
        /*0100*/ 	.word	0x00001100


	//----- nvinfo : EIATTR_VRC_CTA_INIT_COUNT
	.align		4
.L_9879:
        /*0104*/ 	.byte	0x02, 0x4a
	.zero		1
	.zero		1


	//----- nvinfo : EIATTR_SYSCALL_OFFSETS
	.align		4
        /*0108*/ 	.byte	0x04, 0x46
        /*010a*/ 	.short	(.L_9881 - .L_9880)


	//   ....[0]....
.L_9880:
        /*010c*/ 	.word	0x00000170


	//----- nvinfo : EIATTR_EXIT_INSTR_OFFSETS
	.align		4
.L_9881:
        /*0110*/ 	.byte	0x04, 0x1c
        /*0112*/ 	.short	(.L_9883 - .L_9882)


	//   ....[0]....
.L_9882:
        /*0114*/ 	.word	0x00000220


	//   ....[1]....
        /*0118*/ 	.word	0x00000b20


	//----- nvinfo : EIATTR_CRS_STACK_SIZE
	.align		4
.L_9883:
        /*011c*/ 	.byte	0x04, 0x1e
        /*011e*/ 	.short	(.L_9885 - .L_9884)
.L_9884:
        /*0120*/ 	.word	0x00000000


	//----- nvinfo : EIATTR_CBANK_PARAM_SIZE
	.align		4
.L_9885:
        /*0124*/ 	.byte	0x03, 0x19
        /*0126*/ 	.short	0x0030


	//----- nvinfo : EIATTR_PARAM_CBANK
	.align		4
        /*0128*/ 	.byte	0x04, 0x0a
        /*012a*/ 	.short	(.L_9887 - .L_9886)
	.align		4
.L_9886:
        /*012c*/ 	.word	index@(.nv.constant0._Z15SoftmaxWarpImplI10DirectLoadI6__halffE11DirectStoreIfS1_EfLi1ELi3ELi32ELi1ELb0EL9Algorithm0EEvT_T0_ll)
        /*0130*/ 	.short	0x0380
        /*0132*/ 	.short	0x0030


	//----- nvinfo : EIATTR_SW_WAR
	.align		4
.L_9887:
        /*0134*/ 	.byte	0x04, 0x36
        /*0136*/ 	.short	(.L_9889 - .L_9888)
.L_9888:
        /*0138*/ 	.word	0x00000008
.L_9889:


//--------------------- .nv.info._Z15SoftmaxWarpImplI10DirectLoadI6__halffE11DirectStoreIfS1_EfLi1ELi2ELi32ELi1ELb1EL9Algorithm0EEvT_T0_ll --------------------------
	.section	.nv.info._Z15SoftmaxWarpImplI10DirectLoadI6__halffE11DirectStoreIfS1_EfLi1ELi2ELi32ELi1ELb1EL9Algorithm0EEvT_T0_ll,"",@"SHT_CUDA_INFO"
	.sectionflags	@""
	.align	4


	//----- nvinfo : EIATTR_CUDA_API_VERSION
	.align		4
        /*0000*/ 	.byte	0x04, 0x37
        /*0002*/ 	.short	(.L_9891 - .L_9890)
.L_9890:
        /*0004*/ 	.word	0x00000082


	//----- nvinfo : EIATTR_KPARAM_INFO
	.align		4
.L_9891:
        /*0008*/ 	.byte	0x04, 0x17
        /*000a*/ 	.short	(.L_9893 - .L_9892)
.L_9892:
        /*000c*/ 	.word	0x00000000
        /*0010*/ 	.short	0x0003
        /*0012*/ 	.short	0x0028
        /*0014*/ 	.byte	0x00, 0xf0, 0x21, 0x00


	//----- nvinfo : EIATTR_KPARAM_INFO
	.align		4
.L_9893:
        /*0018*/ 	.byte	0x04, 0x17
        /*001a*/ 	.short	(.L_9895 - .L_9894)
.L_9894:
        /*001c*/ 	.word	0x00000000
        /*0020*/ 	.short	0x0002
        /*0022*/ 	.short	0x0020
        /*0024*/ 	.byte	0x00, 0xf0, 0x21, 0x00


	//----- nvinfo : EIATTR_KPARAM_INFO
	.align		4
.L_9895:
        /*0028*/ 	.byte	0x04, 0x17
        /*002a*/ 	.short	(.L_9897 - .L_9896)
.L_9896:
        /*002c*/ 	.word	0x00000000
        /*0030*/ 	.short	0x0001
        /*0032*/ 	.short	0x0010
        /*0034*/ 	.byte	0x00, 0xf0, 0x41, 0x00


	//----- nvinfo : EIATTR_KPARAM_INFO
	.align		4
.L_9897:
        /*0038*/ 	.byte	0x04, 0x17
        /*003a*/ 	.short	(.L_9899 - .L_9898)
.L_9898:
        /*003c*/ 	.word	0x00000000
        /*0040*/ 	.short	0x0000
        /*0042*/ 	.short	0x0000
        /*0044*/ 	.byte	0x00, 0xf0, 0x41, 0x00


	//----- nvinfo : EIATTR_SPARSE_MMA_MASK
	.align		4
.L_9899:
        /*0048*/ 	.byte	0x03, 0x50
        /*004a*/ 	.short	0x0000


	//----- nvinfo : EIATTR_MAXREG_COUNT
	.align		4
        /*004c*/ 	.byte	0x03, 0x1b
        /*004e*/ 	.short	0x00ff


	//----- nvinfo : EIATTR_EXTERNS
	.align		4
        /*0050*/ 	.byte	0x04, 0x0f
        /*0052*/ 	.short	(.L_9901 - .L_9900)


	//   ....[0]....
	.align		4
.L_9900:
        /*0054*/ 	.word	index@(__assertfail)


	//----- nvinfo : EIATTR_MERCURY_ISA_VERSION
	.align		4
.L_9901:
        /*0058*/ 	.byte	0x03, 0x5f
        /*005a*/ 	.short	0x0101


	//----- nvinfo : EIATTR_COOP_GROUP_MASK_REGIDS
	.align		4
        /*005c*/ 	.byte	0x04, 0x29
        /*005e*/ 	.short	(.L_9903 - .L_9902)


	//   ....[0]....
.L_9902:
        /*0060*/ 	.word	0xffffffff


	//   ....[1]....
        /*0064*/ 	.word	0xffffffff


	//   ....[2]....
        /*0068*/ 	.word	0xffffffff


	//   ....[3]....
        /*006c*/ 	.word	0xffffffff


	//   ....[4]....
        /*0070*/ 	.word	0xffffffff


	//   ....[5]....
        /*0074*/ 	.word	0xffffffff


	//   ....[6]....
        /*0078*/ 	.word	0xffffffff


	//   ....[7]....
        /*007c*/ 	.word	0xffffffff


	//   ....[8]....
        /*0080*/ 	.word	0xffffffff


	//   ....[9]....
        /*0084*/ 	.word	0xffffffff


	//   ....[10]....
        /*0088*/ 	.word	0x0500000f


	//   ....[11]....
        /*008c*/ 	.word	0x0500000f


	//   ....[12]....
        /*0090*/ 	.word	0x0500000f


	//   ....[13]....
        /*0094*/ 	.word	0x0500000f


	//   ....[14]....
        /*0098*/ 	.word	0x0500000f


	//   ....[15]....
        /*009c*/ 	.word	0x0500000f


	//   ....[16]....
        /*00a0*/ 	.word	0x0500000f


	//   ....[17]....
        /*00a4*/ 	.word	0x0500000f


	//   ....[18]....
        /*00a8*/ 	.word	0x0500000f


	//   ....[19]....
        /*00ac*/ 	.word	0x0500000f


	//----- nvinfo : EIATTR_COOP_GROUP_INSTR_OFFSETS
	.align		4
.L_9903:
        /*00b0*/ 	.byte	0x04, 0x28
        /*00b2*/ 	.short	(.L_9905 - .L_9904)


	//   ....[0]....
.L_9904:
        /*00b4*/ 	.word	0x00000420


	//   ....[1]....
        /*00b8*/ 	.word	0x00000460


	//   ....[2]....
        /*00bc*/ 	.word	0x00000480


	//   ....[3]....
        /*00c0*/ 	.word	0x000004a0


	//   ....[4]....
        /*00c4*/ 	.word	0x000004c0


	//   ....[5]....
        /*00c8*/ 	.word	0x00000620


	//   ....[6]....
        /*00cc*/ 	.word	0x00000640


	//   ....[7]....
        /*00d0*/ 	.word	0x00000660


	//   ....[8]....
        /*00d4*/ 	.word	0x00000680


	//   ....[9]....
        /*00d8*/ 	.word	0x000006a0


	//   ....[10]....
        /*00dc*/ 	.word	0x00000a40


	//   ....[11]....
        /*00e0*/ 	.word	0x00000ae0


	//   ....[12]....
        /*00e4*/ 	.word	0x00000b40


	//   ....[13]....
        /*00e8*/ 	.word	0x00000ba0


	//   ....[14]....
        /*00ec*/ 	.word	0x00000c00


	//   ....[15]....
        /*00f0*/ 	.word	0x00000da0


	//   ....[16]....
        /*00f4*/ 	.word	0x00000e00


	//   ....[17]....
        /*00f8*/ 	.word	0x00000e60


	//   ....[18]....
        /*00fc*/ 	.word	0x00000ec0


	//   ....[19]....
        /*0100*/ 	.word	0x00000f20


	//----- nvinfo : EIATTR_VRC_CTA_INIT_COUNT
	.align		4
.L_9905:
        /*0104*/ 	.byte	0x02, 0x4a
	.zero		1
	.zero		1


	//----- nvinfo : EIATTR_SYSCALL_OFFSETS
	.align		4
        /*0108*/ 	.byte	0x04, 0x46
        /*010a*/ 	.short	(.L_9907 - .L_9906)


	//   ....[0]....
.L_9906:
        /*010c*/ 	.word	0x00000180


	//----- nvinfo : EIATTR_EXIT_INSTR_OFFSETS
	.align		4
.L_9907:
        /*0110*/ 	.byte	0x04, 0x1c
        /*0112*/ 	.short	(.L_9909 - .L_9908)


	//   ....[0]....
.L_9908:
        /*0114*/ 	.word	0x00000230


	//   ....[1]....
        /*0118*/ 	.word	0x000009e0


	//----- nvinfo : EIATTR_CRS_STACK_SIZE
	.align		4
.L_9909:
        /*011c*/ 	.byte	0x04, 0x1e
        /*011e*/ 	.short	(.L_9911 - .L_9910)
.L_9910:
        /*0120*/ 	.word	0x00000000


	//----- nvinfo : EIATTR_CBANK_PARAM_SIZE
	.align		4
.L_9911:
        /*0124*/ 	.byte	0x03, 0x19
        /*0126*/ 	.short	0x0030


	//----- nvinfo : EIATTR_PARAM_CBANK
	.align		4
        /*0128*/ 	.byte	0x04, 0x0a
        /*012a*/ 	.short	(.L_9913 - .L_9912)
	.align		4
.L_9912:
        /*012c*/ 	.word	index@(.nv.constant0._Z15SoftmaxWarpImplI10DirectLoadI6__halffE11DirectStoreIfS1_EfLi1ELi2ELi32ELi1ELb1EL9Algorithm0EEvT_T0_ll)
        /*0130*/ 	.short	0x0380
        /*0132*/ 	.short	0x0030


	//----- nvinfo : EIATTR_SW_WAR
	.align		4
.L_9913:
        /*0134*/ 	.byte	0x04, 0x36
        /*0136*/ 	.short	(.L_9915 - .L_9914)
.L_9914:
        /*0138*/ 	.word	0x00000008
.L_9915:


//--------------------- .nv.info._Z15SoftmaxWarpImplI10DirectLoadI6__halffE11DirectStoreIfS1_EfLi1ELi2ELi32ELi1ELb0EL9Algorithm0EEvT_T0_ll --------------------------
	.section	.nv.info._Z15SoftmaxWarpImplI10DirectLoadI6__halffE11DirectStoreIfS1_EfLi1ELi2ELi32ELi1ELb0EL9Algorithm0EEvT_T0_ll,"",@"SHT_CUDA_INFO"
	.sectionflags	@""
	.align	4


	//----- nvinfo : EIATTR_CUDA_API_VERSION
	.align		4
        /*0000*/ 	.byte	0x04, 0x37
        /*0002*/ 	.short	(.L_9917 - .L_9916)
.L_9916:
        /*0004*/ 	.word	0x00000082


	//----- nvinfo : EIATTR_KPARAM_INFO
	.align		4
.L_9917:
        /*0008*/ 	.byte	0x04, 0x17
        /*000a*/ 	.short	(.L_9919 - .L_9918)
.L_9918:
        /*000c*/ 	.word	0x00000000
        /*0010*/ 	.short	0x0003
        /*0012*/ 	.short	0x0028
        /*0014*/ 	.byte	0x00, 0xf0, 0x21, 0x00


	//----- nvinfo : EIATTR_KPARAM_INFO
	.align		4
.L_9919:
        /*0018*/ 	.byte	0x04, 0x17
        /*001a*/ 	.short	(.L_9921 - .L_9920)
.L_9920:
        /*001c*/ 	.word	0x00000000
        /*0020*/ 	.short	0x0002
        /*0022*/ 	.short	0x0020
        /*0024*/ 	.byte	0x00, 0xf0, 0x21, 0x00


	//----- nvinfo : EIATTR_KPARAM_INFO
	.align		4
.L_9921:
        /*0028*/ 	.byte	0x04, 0x17
        /*002a*/ 	.short	(.L_9923 - .L_9922)
.L_9922:
        /*002c*/ 	.word	0x00000000
        /*0030*/ 	.short	0x0001
        /*0032*/ 	.short	0x0010
        /*0034*/ 	.byte	0x00, 0xf0, 0x41, 0x00


	//----- nvinfo : EIATTR_KPARAM_INFO
	.align		4
.L_9923:
        /*0038*/ 	.byte	0x04, 0x17
        /*003a*/ 	.short	(.L_9925 - .L_9924)
.L_9924:
        /*003c*/ 	.word	0x00000000
        /*0040*/ 	.short	0x0000
        /*0042*/ 	.short	0x0000
        /*0044*/ 	.byte	0x00, 0xf0, 0x41, 0x00


	//----- nvinfo : EIATTR_SPARSE_MMA_MASK
	.align		4
.L_9925:
        /*0048*/ 	.byte	0x03, 0x50
        /*004a*/ 	.short	0x0000


	//----- nvinfo : EIATTR_MAXREG_COUNT
	.align		4
        /*004c*/ 	.byte	0x03, 0x1b
        /*004e*/ 	.short	0x00ff


	//----- nvinfo : EIATTR_EXTERNS
	.align		4
        /*0050*/ 	.byte	0x04, 0x0f
        /*0052*/ 	.short	(.L_9927 - .L_9926)


	//   ....[0]....
	.align		4
.L_9926:
        /*0054*/ 	.word	index@(__assertfail)


	//----- nvinfo : EIATTR_MERCURY_ISA_VERSION
	.align		4
.L_9927:
        /*0058*/ 	.byte	0x03, 0x5f
        /*005a*/ 	.short	0x0101


	//----- nvinfo : EIATTR_COOP_GROUP_MASK_REGIDS
	.align		4
        /*005c*/ 	.byte	0x04, 0x29
        /*005e*/ 	.short	(.L_9929 - .L_9928)


	//   ....[0]....
.L_9928:
        /*0060*/ 	.word	0xffffffff


	//   ....[1]....
        /*0064*/ 	.word	0xffffffff


	//   ....[2]....
        /*0068*/ 	.word	0xffffffff


	//   ....[3]....
        /*006c*/ 	.word	0xffffffff


	//   ....[4]....
        /*0070*/ 	.word	0xffffffff


	//   ....[5]....
        /*0074*/ 	.word	0xffffffff


	//   ....[6]....
        /*0078*/ 	.word	0xffffffff


	//   ....[7]....
        /*007c*/ 	.word	0xffffffff


	//   ....[8]....
        /*0080*/ 	.word	0xffffffff


	//   ....[9]....
        /*0084*/ 	.word	0xffffffff


	//   ....[10]....
        /*0088*/ 	.word	0x0500000f


	//   ....[11]....
        /*008c*/ 	.word	0x0500000f


	//   ....[12]....
        /*0090*/ 	.word	0x0500000f


	//   ....[13]....
        /*0094*/ 	.word	0x0500000f


	//   ....[14]....
        /*0098*/ 	.word	0x0500000f


	//   ....[15]....
        /*009c*/ 	.word	0x0500000f


	//   ....[16]....
        /*00a0*/ 	.word	0x0500000f


	//   ....[17]....
        /*00a4*/ 	.word	0x0500000f


	//   ....[18]....
        /*00a8*/ 	.word	0x0500000f


	//   ....[19]....
        /*00ac*/ 	.word	0x0500000f


	//----- nvinfo : EIATTR_COOP_GROUP_INSTR_OFFSETS
	.align		4
.L_9929:
        /*00b0*/ 	.byte	0x04, 0x28
        /*00b2*/ 	.short	(.L_9931 - .L_9930)


	//   ....[0]....
.L_9930:
        /*00b4*/ 	.word	0x00000370


	//   ....[1]....
        /*00b8*/ 	.word	0x000003b0


	//   ....[2]....
        /*00bc*/ 	.word	0x000003d0


	//   ....[3]....
        /*00c0*/ 	.word	0x000003f0


	//   ....[4]....
        /*00c4*/ 	.word	0x00000410


	//   ....[5]....
        /*00c8*/ 	.word	0x00000570


	//   ....[6]....
        /*00cc*/ 	.word	0x00000590


	//   ....[7]....
        /*00d0*/ 	.word	0x000005b0


	//   ....[8]....
        /*00d4*/ 	.word	0x000005d0


	//   ....[9]....
        /*00d8*/ 	.word	0x000005f0


	//   ....[10]....
        /*00dc*/ 	.word	0x00000960


	//   ....[11]....
        /*00e0*/ 	.word	0x00000a00


	//   ....[12]....
        /*00e4*/ 	.word	0x00000a60


	//   ....[13]....
        /*00e8*/ 	.word	0x00000ac0


	//   ....[14]....
        /*00ec*/ 	.word	0x00000b20


	//   ....[15]....
        /*00f0*/ 	.word	0x00000cc0


	//   ....[16]....
        /*00f4*/ 	.word	0x00000d20


	//   ....[17]....
        /*00f8*/ 	.word	0x00000d80


	//   ....[18]....
        /*00fc*/ 	.word	0x00000de0


	//   ....[19]....
        /*0100*/ 	.word	0x00000e40


	//----- nvinfo : EIATTR_VRC_CTA_INIT_COUNT
	.align		4
.L_9931:
        /*0104*/ 	.byte	0x02, 0x4a
	.zero		1
	.zero		1


	//----- nvinfo : EIATTR_SYSCALL_OFFSETS
	.align		4
        /*0108*/ 	.byte	0x04, 0x46
        /*010a*/ 	.short	(.L_9933 - .L_9932)


	//   ....[0]....
.L_9932:
        /*010c*/ 	.word	0x00000170


	//----- nvinfo : EIATTR_EXIT_INSTR_OFFSETS
	.align		4
.L_9933:
        /*0110*/ 	.byte	0x04, 0x1c
        /*0112*/ 	.short	(.L_9935 - .L_9934)


	//   ....[0]....
.L_9934:
        /*0114*/ 	.word	0x00000220


	//   ....[1]....
        /*0118*/ 	.word	0x00000900


	//----- nvinfo : EIATTR_CRS_STACK_SIZE
	.align		4
.L_9935:
        /*011c*/ 	.byte	0x04, 0x1e
        /*011e*/ 	.short	(.L_9937 - .L_9936)
.L_9936:
        /*0120*/ 	.word	0x00000000


	//----- nvinfo : EIATTR_CBANK_PARAM_SIZE
	.align		4
.L_9937:
        /*0124*/ 	.byte	0x03, 0x19
        /*0126*/ 	.short	0x0030


	//----- nvinfo : EIATTR_PARAM_CBANK
	.align		4
        /*0128*/ 	.byte	0x04, 0x0a
        /*012a*/ 	.short	(.L_9939 - .L_9938)
	.align		4
.L_9938:
        /*012c*/ 	.word	index@(.nv.constant0._Z15SoftmaxWarpImplI10DirectLoadI6__halffE11DirectStoreIfS1_EfLi1ELi2ELi32ELi1ELb0EL9Algorithm0EEvT_T0_ll)
        /*0130*/ 	.short	0x0380
        /*0132*/ 	.short	0x0030


	//----- nvinfo : EIATTR_SW_WAR
	.align		4
.L_9939:
        /*0134*/ 	.byte	0x04, 0x36
        /*0136*/ 	.short	(.L_9941 - .L_9940)
.L_9940:
        /*0138*/ 	.word	0x00000008
.L_9941:


//--------------------- .nv.info._Z15SoftmaxWarpImplI10DirectLoadI6__halffE11DirectStoreIfS1_EfLi1ELi1ELi32ELi1ELb1EL9Algorithm0EEvT_T0_ll --------------------------
	.section	.nv.info._Z15SoftmaxWarpImplI10DirectLoadI6__halffE11DirectStoreIfS1_EfLi1ELi1ELi32ELi1ELb1EL9Algorithm0EEvT_T0_ll,"",@"SHT_CUDA_INFO"
	.sectionflags	@""
	.align	4


	//----- nvinfo : EIATTR_CUDA_API_VERSION
	.align		4
        /*0000*/ 	.byte	0x04, 0x37
        /*0002*/ 	.short	(.L_9943 - .L_9942)
.L_9942:
        /*0004*/ 	.word	0x00000082


	//----- nvinfo : EIATTR_KPARAM_INFO
	.align		4
.L_9943:
        /*0008*/ 	.byte	0x04, 0x17
        /*000a*/ 	.short	(.L_9945 - .L_9944)
.L_9944:
        /*000c*/ 	.word	0x00000000
        /*0010*/ 	.short	0x0003
        /*0012*/ 	.short	0x0028
        /*0014*/ 	.byte	0x00, 0xf0, 0x21, 0x00


	//----- nvinfo : EIATTR_KPARAM_INFO
	.align		4
.L_9945:
        /*0018*/ 	.byte	0x04, 0x17
        /*001a*/ 	.short	(.L_9947 - .L_9946)
.L_9946:
        /*001c*/ 	.word	0x00000000
        /*0020*/ 	.short	0x0002
        /*0022*/ 	.short	0x0020
        /*0024*/ 	.byte	0x00, 0xf0, 0x21, 0x00


	//----- nvinfo : EIATTR_KPARAM_INFO
	.align		4
.L_9947:
        /*0028*/ 	.byte	0x04, 0x17
        /*002a*/ 	.short	(.L_9949 - .L_9948)
.L_9948:
        /*002c*/ 	.word	0x00000000
        /*0030*/ 	.short	0x0001
        /*0032*/ 	.short	0x0010
        /*0034*/ 	.byte	0x00, 0xf0, 0x41, 0x00


	//----- nvinfo : EIATTR_KPARAM_INFO
	.align		4
.L_9949:
        /*0038*/ 	.byte	0x04, 0x17
        /*003a*/ 	.short	(.L_9951 - .L_9950)
.L_9950:
        /*003c*/ 	.word	0x00000000
        /*0040*/ 	.short	0x0000
        /*0042*/ 	.short	0x0000
        /*0044*/ 	.byte	0x00, 0xf0, 0x41, 0x00


	//----- nvinfo : EIATTR_SPARSE_MMA_MASK
	.align		4
.L_9951:
        /*0048*/ 	.byte	0x03, 0x50
        /*004a*/ 	.short	0x0000


	//----- nvinfo : EIATTR_MAXREG_COUNT
	.align		4
        /*004c*/ 	.byte	0x03, 0x1b
        /*004e*/ 	.short	0x00ff


	//----- nvinfo : EIATTR_EXTERNS
	.align		4
        /*0050*/ 	.byte	0x04, 0x0f
        /*0052*/ 	.short	(.L_9953 - .L_9952)


	//   ....[0]....
	.align		4
.L_9952:
        /*0054*/ 	.word	index@(__assertfail)


	//----- nvinfo : EIATTR_MERCURY_ISA_VERSION
	.align		4
.L_9953:
        /*0058*/ 	.byte	0x03, 0x5f
        /*005a*/ 	.short	0x0101


	//----- nvinfo : EIATTR_COOP_GROUP_MASK_REGIDS
	.align		4
        /*005c*/ 	.byte	0x04, 0x29
        /*005e*/ 	.short	(.L_9955 - .L_9954)


	//   ....[0]....
.L_9954:
        /*0060*/ 	.word	0xffffffff


	//   ....[1]....
        /*0064*/ 	.word	0xffffffff


	//   ....[2]....
        /*0068*/ 	.word	0xffffffff


	//   ....[3]....
        /*006c*/ 	.word	0xffffffff


	//   ....[4]....
        /*0070*/ 	.word	0xffffffff


	//   ....[5]....
        /*0074*/ 	.word	0xffffffff


	//   ....[6]....
        /*0078*/ 	.word	0xffffffff


	//   ....[7]....
        /*007c*/ 	.word	0xffffffff


	//   ....[8]....
        /*0080*/ 	.word	0xffffffff


	//   ....[9]....
        /*0084*/ 	.word	0xffffffff


	//   ....[10]....
        /*0088*/ 	.word	0xffffffff


	//   ....[11]....
        /*008c*/ 	.word	0xffffffff


	//   ....[12]....
        /*0090*/ 	.word	0xffffffff


	//   ....[13]....
        /*0094*/ 	.word	0xffffffff


	//   ....[14]....
        /*0098*/ 	.word	0xffffffff


	//   ....[15]....
        /*009c*/ 	.word	0xffffffff


	//   ....[16]....
        /*00a0*/ 	.word	0xffffffff


	//   ....[17]....
        /*00a4*/ 	.word	0xffffffff


	//   ....[18]....
        /*00a8*/ 	.word	0xffffffff


	//   ....[19]....
        /*00ac*/ 	.word	0xffffffff


	//   ....[20]....
        /*00b0*/ 	.word	0xffffffff


	//   ....[21]....
        /*00b4*/ 	.word	0xffffffff


	//   ....[22]....
        /*00b8*/ 	.word	0xffffffff


	//   ....[23]....
        /*00bc*/ 	.word	0xffffffff


	//   ....[24]....
        /*00c0*/ 	.word	0xffffffff


	//   ....[25]....
        /*00c4*/ 	.word	0xffffffff


	//   ....[26]....
        /*00c8*/ 	.word	0xffffffff


	//   ....[27]....
        /*00cc*/ 	.word	0xffffffff


	//   ....[28]....
        /*00d0*/ 	.word	0xffffffff


	//   ....[29]....
        /*00d4*/ 	.word	0xffffffff


	//   ....[30]....
        /*00d8*/ 	.word	0x0500000f


	//   ....[31]....
        /*00dc*/ 	.word	0x0500000f


	//   ....[32]....
        /*00e0*/ 	.word	0x0500000f


	//   ....[33]....
        /*00e4*/ 	.word	0x0500000f


	//   ....[34]....
        /*00e8*/ 	.word	0x0500000f


	//   ....[35]....
        /*00ec*/ 	.word	0x0500000f


	//   ....[36]....
        /*00f0*/ 	.word	0x0500000f


	//   ....[37]....
        /*00f4*/ 	.word	0x0500000f


	//   ....[38]....
        /*00f8*/ 	.word	0x0500000f


	//   ....[39]....
        /*00fc*/ 	.word	0x0500000f


	//   ....[40]....
        /*0100*/ 	.word	0x0500000f


	//   ....[41]....
        /*0104*/ 	.word	0x0500000f


	//   ....[42]....
        /*0108*/ 	.word	0x0500000f


	//   ....[43]....
        /*010c*/ 	.word	0x0500000f


	//   ....[44]....
        /*0110*/ 	.word	0x0500000f


	//   ....[45]....
        /*0114*/ 	.word	0x0500000f


	//   ....[46]....
        /*0118*/ 	.word	0x0500000f


	//   ....[47]....
        /*011c*/ 	.word	0x0500000f


	//   ....[48]....
        /*0120*/ 	.word	0x0500000f


	//   ....[49]....
        /*0124*/ 	.word	0x0500000f


	//   ....[50]....
        /*0128*/ 	.word	0x0500000f


	//   ....[51]....
        /*012c*/ 	.word	0x0500000f


	//   ....[52]....
        /*0130*/ 	.word	0x0500000f


	//   ....[53]....
        /*0134*/ 	.word	0x0500000f


	//   ....[54]....
        /*0138*/ 	.word	0x0500000f


	//   ....[55]....
        /*013c*/ 	.word	0x0500000f


	//   ....[56]....
        /*0140*/ 	.word	0x0500000f


	//   ....[57]....
        /*0144*/ 	.word	0x0500000f


	//   ....[58]....
        /*0148*/ 	.word	0x0500000f


	//   ....[59]....
        /*014c*/ 	.word	0x0500000f


	//----- nvinfo : EIATTR_COOP_GROUP_INSTR_OFFSETS
	.align		4
.L_9955:
        /*0150*/ 	.byte	0x04, 0x28
        /*0152*/ 	.short	(.L_9957 - .L_9956)


	//   ....[0]....
.L_9956:
        /*0154*/ 	.word	0x000006a0


	//   ....[1]....
        /*0158*/ 	.word	0x000006e0


	//   ....[2]....
        /*015c*/ 	.word	0x00000700


	//   ....[3]....
        /*0160*/ 	.word	0x00000720


	//   ....[4]....
        /*0164*/ 	.word	0x00000740


	//   ....[5]....
        /*0168*/ 	.word	0x00000800


	//   ....[6]....
        /*016c*/ 	.word	0x00000820


	//   ....[7]....
        /*0170*/ 	.word	0x00000840


	//   ....[8]....
        /*0174*/ 	.word	0x00000860


	//   ....[9]....
        /*0178*/ 	.word	0x00000880


	//   ....[10]....
        /*017c*/ 	.word	0x00000c00


	//   ....[11]....
        /*0180*/ 	.word	0x00000c40


	//   ....[12]....
        /*0184*/ 	.word	0x00000c60


	//   ....[13]....
        /*0188*/ 	.word	0x00000c80


	//   ....[14]....
        /*018c*/ 	.word	0x00000ca0


	//   ....[15]....
        /*0190*/ 	.word	0x00000d60


	//   ....[16]....
        /*0194*/ 	.word	0x00000d80


	//   ....[17]....
        /*0198*/ 	.word	0x00000da0


	//   ....[18]....
        /*019c*/ 	.word	0x00000dc0


	//   ....[19]....
        /*01a0*/ 	.word	0x00000de0


	//   ....[20]....
        /*01a4*/ 	.word	0x00001130


	//   ....[21]....
        /*01a8*/ 	.word	0x00001170


	//   ....[22]....
        /*01ac*/ 	.word	0x00001190


	//   ....[23]....
        /*01b0*/ 	.word	0x000011b0


	//   ....[24]....
        /*01b4*/ 	.word	0x000011d0


	//   ....[25]....
        /*01b8*/ 	.word	0x00001290


	//   ....[26]....
        /*01bc*/ 	.word	0x000012b0


	//   ....[27]....
        /*01c0*/ 	.word	0x000012d0


	//   ....[28]....
        /*01c4*/ 	.word	0x000012f0


	//   ....[29]....
        /*01c8*/ 	.word	0x00001310


	//   ....[30]....
        /*01cc*/ 	.word	0x00001590


	//   ....[31]....
        /*01d0*/ 	.word	0x000015f0


	//   ....[32]....
        /*01d4*/ 	.word	0x00001660


	//   ....[33]....
        /*01d8*/ 	.word	0x000016c0


	//   ....[34]....
        /*01dc*/ 	.word	0x00001730


	//   ....[35]....
        /*01e0*/ 	.word	0x00001820


	//   ....[36]....
        /*01e4*/ 	.word	0x00001880


	//   ....[37]....
        /*01e8*/ 	.word	0x000018e0


	//   ....[38]....
        /*01ec*/ 	.word	0x00001940


	//   ....[39]....
        /*01f0*/ 	.word	0x000019a0


	//   ....[40]....
        /*01f4*/ 	.word	0x00001a20


	//   ....[41]....
        /*01f8*/ 	.word	0x00001ab0


	//   ....[42]....
        /*01fc*/ 	.word	0x00001b10


	//   ....[43]....
        /*0200*/ 	.word	0x00001b80


	//   ....[44]....
        /*0204*/ 	.word	0x00001be0


	//   ....[45]....
        /*0208*/ 	.word	0x00001cd0


	//   ....[46]....
        /*020c*/ 	.word	0x00001d30


	//   ....[47]....
        /*0210*/ 	.word	0x00001d90


	//   ....[48]....
        /*0214*/ 	.word	0x00001df0


	//   ....[49]....
        /*0218*/ 	.word	0x00001e50


	//   ....[50]....
        /*021c*/ 	.word	0x00001ed0


	//   ....[51]....
        /*0220*/ 	.word	0x00001f60


	//   ....[52]....
        /*0224*/ 	.word	0x00001fc0


	//   ....[53]....
        /*0228*/ 	.word	0x00002030


	//   ....[54]....
        /*022c*/ 	.word	0x00002090


	//   ....[55]....
        /*0230*/ 	.word	0x00002180


	//   ....[56]....
        /*0234*/ 	.word	0x000021e0


	//   ....[57]....
        /*0238*/ 	.word	0x00002240


	//   ....[58]....
        /*023c*/ 	.word	0x000022a0


	//   ....[59]....
        /*0240*/ 	.word	0x00002300


	//----- nvinfo : EIATTR_VRC_CTA_INIT_COUNT
	.align		4
.L_9957:
        /*0244*/ 	.byte	0x02, 0x4a
	.zero		1
	.zero		1


	//----- nvinfo : EIATTR_SYSCALL_OFFSETS
	.align		4
        /*0248*/ 	.byte	0x04, 0x46
        /*024a*/ 	.short	(.L_9959 - .L_9958)


	//   ....[0]....
.L_9958:
        /*024c*/ 	.word	0x00000170


	//----- nvinfo : EIATTR_EXIT_INSTR_OFFSETS
	.align		4
.L_9959:
        /*0250*/ 	.byte	0x04, 0x1c
        /*0252*/ 	.short	(.L_9961 - .L_9960)


	//   ....[0]....
.L_9960:
        /*0254*/ 	.word	0x00000220


	//   ....[1]....
        /*0258*/ 	.word	0x00000aa0


	//   ....[2]....
        /*025c*/ 	.word	0x00001540


	//----- nvinfo : EIATTR_CRS_STACK_SIZE
	.align		4
.L_9961:
        /*0260*/ 	.byte	0x04, 0x1e
        /*0262*/ 	.short	(.L_9963 - .L_9962)
.L_9962:
        /*0264*/ 	.word	0x00000000


	//----- nvinfo : EIATTR_CBANK_PARAM_SIZE
	.align		4
.L_9963:
        /*0268*/ 	.byte	0x03, 0x19
        /*026a*/ 	.short	0x0030


	//----- nvinfo : EIATTR_PARAM_CBANK
	.align		4
        /*026c*/ 	.byte	0x04, 0x0a
        /*026e*/ 	.short	(.L_9965 - .L_9964)
	.align		4
.L_9964:
        /*0270*/ 	.word	index@(.nv.constant0._Z15SoftmaxWarpImplI10DirectLoadI6__halffE11DirectStoreIfS1_EfLi1ELi1ELi32ELi1ELb1EL9Algorithm0EEvT_T0_ll)
        /*0274*/ 	.short	0x0380
        /*0276*/ 	.short	0x0030


	//----- nvinfo : EIATTR_SW_WAR
	.align		4
.L_9965:
        /*0278*/ 	.byte	0x04, 0x36
        /*027a*/ 	.short	(.L_9967 - .L_9966)
.L_9966:
        /*027c*/ 	.word	0x00000008
.L_9967:


//--------------------- .nv.info._Z15SoftmaxWarpImplI10DirectLoadI6__halffE11DirectStoreIfS1_EfLi1ELi1ELi32ELi1ELb0EL9Algorithm0EEvT_T0_ll --------------------------
	.section	.nv.info._Z15SoftmaxWarpImplI10DirectLoadI6__halffE11DirectStoreIfS1_EfLi1ELi1ELi32ELi1ELb0EL9Algorithm0EEvT_T0_ll,"",@"SHT_CUDA_INFO"
	.sectionflags	@""
	.align	4


	//----- nvinfo : EIATTR_CUDA_API_VERSION
	.align		4
        /*0000*/ 	.byte	0x04, 0x37
        /*0002*/ 	.short	(.L_9969 - .L_9968)
.L_9968:
        /*0004*/ 	.word	0x00000082


	//----- nvinfo : EIATTR_KPARAM_INFO
	.align		4
.L_9969:
        /*0008*/ 	.byte	0x04, 0x17
        /*000a*/ 	.short	(.L_9971 - .L_9970)
.L_9970:
        /*000c*/ 	.word	0x00000000
        /*0010*/ 	.short	0x0003
        /*0012*/ 	.short	0x0028
        /*0014*/ 	.byte	0x00, 0xf0, 0x21, 0x00


	//----- nvinfo : EIATTR_KPARAM_INFO
	.align		4
.L_9971:
        /*0018*/ 	.byte	0x04, 0x17
        /*001a*/ 	.short	(.L_9973 - .L_9972)
.L_9972:
        /*001c*/ 	.word	0x00000000
        /*0020*/ 	.short	0x0002
        /*0022*/ 	.short	0x0020
        /*0024*/ 	.byte	0x00, 0xf0, 0x21, 0x00


	//----- nvinfo : EIATTR_KPARAM_INFO
	.align		4
.L_9973:
        /*0028*/ 	.byte	0x04, 0x17
        /*002a*/ 	.short	(.L_9975 - .L_9974)
.L_9974:
        /*002c*/ 	.word	0x00000000
        /*0030*/ 	.short	0x0001
        /*0032*/ 	.short	0x0010
        /*0034*/ 	.byte	0x00, 0xf0, 0x41, 0x00


	//----- nvinfo : EIATTR_KPARAM_INFO
	.align		4
.L_9975:
        /*0038*/ 	.byte	0x04, 0x17
        /*003a*/ 	.short	(.L_9977 - .L_9976)
.L_9976:
        /*003c*/ 	.word	0x00000000
        /*0040*/ 	.short	0x0000
        /*0042*/ 	.short	0x0000
        /*0044*/ 	.byte	0x00, 0xf0, 0x41, 0x00


	//----- nvinfo : EIATTR_SPARSE_MMA_MASK
	.align		4
.L_9977:
        /*0048*/ 	.byte	0x03, 0x50
        /*004a*/ 	.short	0x0000


	//----- nvinfo : EIATTR_MAXREG_COUNT
	.align		4
        /*004c*/ 	.byte	0x03, 0x1b
        /*004e*/ 	.short	0x00ff


	//----- nvinfo : EIATTR_EXTERNS
	.align		4
        /*0050*/ 	.byte	0x04, 0x0f
        /*0052*/ 	.short	(.L_9979 - .L_9978)


	//   ....[0]....
	.align		4
.L_9978:
        /*0054*/ 	.word	index@(__assertfail)


	//----- nvinfo : EIATTR_MERCURY_ISA_VERSION
	.align		4
.L_9979:
        /*0058*/ 	.byte	0x03, 0x5f
        /*005a*/ 	.short	0x0101


	//----- nvinfo : EIATTR_COOP_GROUP_MASK_REGIDS
	.align		4
        /*005c*/ 	.byte	0x04, 0x29
        /*005e*/ 	.short	(.L_9981 - .L_9980)


	//   ....[0]....
.L_9980:
        /*0060*/ 	.word	0xffffffff


	//   ....[1]....
        /*0064*/ 	.word	0xffffffff


	//   ....[2]....
        /*0068*/ 	.word	0xffffffff


	//   ....[3]....
        /*006c*/ 	.word	0xffffffff


	//   ....[4]....
        /*0070*/ 	.word	0xffffffff


	//   ....[5]....
        /*0074*/ 	.word	0xffffffff


	//   ....[6]....
        /*0078*/ 	.word	0xffffffff


	//   ....[7]....
        /*007c*/ 	.word	0xffffffff


	//   ....[8]....
        /*0080*/ 	.word	0xffffffff


	//   ....[9]....
        /*0084*/ 	.word	0xffffffff


	//   ....[10]....
        /*0088*/ 	.word	0xffffffff


	//   ....[11]....
        /*008c*/ 	.word	0xffffffff


	//   ....[12]....
        /*0090*/ 	.word	0xffffffff


	//   ....[13]....
        /*0094*/ 	.word	0xffffffff


	//   ....[14]....
        /*0098*/ 	.word	0xffffffff


	//   ....[15]....
        /*009c*/ 	.word	0xffffffff


	//   ....[16]....
        /*00a0*/ 	.word	0xffffffff


	//   ....[17]....
        /*00a4*/ 	.word	0xffffffff


	//   ....[18]....
        /*00a8*/ 	.word	0xffffffff


	//   ....[19]....
        /*00ac*/ 	.word	0xffffffff


	//   ....[20]....
        /*00b0*/ 	.word	0xffffffff


	//   ....[21]....
        /*00b4*/ 	.word	0xffffffff


	//   ....[22]....
        /*00b8*/ 	.word	0xffffffff


	//   ....[23]....
        /*00bc*/ 	.word	0xffffffff


	//   ....[24]....
        /*00c0*/ 	.word	0xffffffff


	//   ....[25]....
        /*00c4*/ 	.word	0xffffffff


	//   ....[26]....
        /*00c8*/ 	.word	0xffffffff


	//   ....[27]....
        /*00cc*/ 	.word	0xffffffff


	//   ....[28]....
        /*00d0*/ 	.word	0xffffffff


	//   ....[29]....
        /*00d4*/ 	.word	0xffffffff


	//   ....[30]....
        /*00d8*/ 	.word	0x0500000f


	//   ....[31]....
        /*00dc*/ 	.word	0x0500000f


	//   ....[32]....
        /*00e0*/ 	.word	0x0500000f


	//   ....[33]....
        /*00e4*/ 	.word	0x0500000f


	//   ....[34]....
        /*00e8*/ 	.word	0x0500000f


	//   ....[35]....
        /*00ec*/ 	.word	0x0500000f


	//   ....[36]....
        /*00f0*/ 	.word	0x0500000f


	//   ....[37]....
        /*00f4*/ 	.word	0x0500000f


	//   ....[38]....
        /*00f8*/ 	.word	0x0500000f


	//   ....[39]....
        /*00fc*/ 	.word	0x0500000f


	//   ....[40]....
        /*0100*/ 	.word	0x0500000f


	//   ....[41]....
        /*0104*/ 	.word	0x0500000f


	//   ....[42]....
        /*0108*/ 	.word	0x0500000f


	//   ....[43]....
        /*010c*/ 	.word	0x0500000f


	//   ....[44]....
        /*0110*/ 	.word	0x0500000f


	//   ....[45]....
        /*0114*/ 	.word	0x0500000f


	//   ....[46]....
        /*0118*/ 	.word	0x0500000f


	//   ....[47]....
        /*011c*/ 	.word	0x0500000f


	//   ....[48]....
        /*0120*/ 	.word	0x0500000f


	//   ....[49]....
        /*0124*/ 	.word	0x0500000f


	//   ....[50]....
        /*0128*/ 	.word	0x0500000f


	//   ....[51]....
        /*012c*/ 	.word	0x0500000f


	//   ....[52]....
        /*0130*/ 	.word	0x0500000f


	//   ....[53]....
        /*0134*/ 	.word	0x0500000f


	//   ....[54]....
        /*0138*/ 	.word	0x0500000f


	//   ....[55]....
        /*013c*/ 	.word	0x0500000f


	//   ....[56]....
        /*0140*/ 	.word	0x0500000f


	//   ....[57]....
        /*0144*/ 	.word	0x0500000f


	//   ....[58]....
        /*0148*/ 	.word	0x0500000f


	//   ....[59]....
        /*014c*/ 	.word	0x0500000f


	//----- nvinfo : EIATTR_COOP_GROUP_INSTR_OFFSETS
	.align		4
.L_9981:
        /*0150*/ 	.byte	0x04, 0x28
        /*0152*/ 	.short	(.L_9983 - .L_9982)


	//   ....[0]....
.L_9982:
        /*0154*/ 	.word	0x00000620


	//   ....[1]....
        /*0158*/ 	.word	0x00000660


	//   ....[2]....
        /*015c*/ 	.word	0x00000680


	//   ....[3]....
        /*0160*/ 	.word	0x000006a0


	//   ....[4]....
        /*0164*/ 	.word	0x000006c0


	//   ....[5]....
        /*0168*/ 	.word	0x00000780


	//   ....[6]....
        /*016c*/ 	.word	0x000007a0


	//   ....[7]....
        /*0170*/ 	.word	0x000007c0


	//   ....[8]....
        /*0174*/ 	.word	0x000007e0


	//   ....[9]....
        /*0178*/ 	.word	0x00000800


	//   ....[10]....
        /*017c*/ 	.word	0x00000b10


	//   ....[11]....
        /*0180*/ 	.word	0x00000b50


	//   ....[12]....
        /*0184*/ 	.word	0x00000b70


	//   ....[13]....
        /*0188*/ 	.word	0x00000b90


	//   ....[14]....
        /*018c*/ 	.word	0x00000bb0


	//   ....[15]....
        /*0190*/ 	.word	0x00000c70


	//   ....[16]....
        /*0194*/ 	.word	0x00000c90


	//   ....[17]....
        /*0198*/ 	.word	0x00000cb0


	//   ....[18]....
        /*019c*/ 	.word	0x00000cd0


	//   ....[19]....
        /*01a0*/ 	.word	0x00000cf0


	//   ....[20]....
        /*01a4*/ 	.word	0x00000fa0


	//   ....[21]....
        /*01a8*/ 	.word	0x00000fe0


	//   ....[22]....
        /*01ac*/ 	.word	0x00001000


	//   ....[23]....
        /*01b0*/ 	.word	0x00001020


	//   ....[24]....
        /*01b4*/ 	.word	0x00001040


	//   ....[25]....
        /*01b8*/ 	.word	0x00001100


	//   ....[26]....
        /*01bc*/ 	.word	0x00001120


	//   ....[27]....
        /*01c0*/ 	.word	0x00001140


	//   ....[28]....
        /*01c4*/ 	.word	0x00001160


	//   ....[29]....
        /*01c8*/ 	.word	0x00001180


	//   ....[30]....
        /*01cc*/ 	.word	0x000013d0


	//   ....[31]....
        /*01d0*/ 	.word	0x00001430


	//   ....[32]....
        /*01d4*/ 	.word	0x000014a0


	//   ....[33]....
        /*01d8*/ 	.word	0x00001500


	//   ....[34]....
        /*01dc*/ 	.word	0x00001570


	//   ....[35]....
        /*01e0*/ 	.word	0x00001660


	//   ....[36]....
        /*01e4*/ 	.word	0x000016c0


	//   ....[37]....
        /*01e8*/ 	.word	0x00001720


	//   ....[38]....
        /*01ec*/ 	.word	0x00001780


	//   ....[39]....
        /*01f0*/ 	.word	0x000017e0


	//   ....[40]....
        /*01f4*/ 	.word	0x00001860


	//   ....[41]....
        /*01f8*/ 	.word	0x000018f0


	//   ....[42]....
        /*01fc*/ 	.word	0x00001950


	//   ....[43]....
        /*0200*/ 	.word	0x000019c0


	//   ....[44]....
        /*0204*/ 	.word	0x00001a20


	//   ....[45]....
        /*0208*/ 	.word	0x00001b10


	//   ....[46]....
        /*020c*/ 	.word	0x00001b70


	//   ....[47]....
        /*0210*/ 	.word	0x00001bd0


	//   ....[48]....
        /*0214*/ 	.word	0x00001c30


	//   ....[49]....
        /*0218*/ 	.word	0x00001c90


	//   ....[50]....
        /*021c*/ 	.word	0x00001d10


	//   ....[51]....
        /*0220*/ 	.word	0x00001da0


	//   ....[52]....
        /*0224*/ 	.word	0x00001e00


	//   ....[53]....
        /*0228*/ 	.word	0x00001e70


	//   ....[54]....
        /*022c*/ 	.word	0x00001ed0


	//   ....[55]....
        /*0230*/ 	.word	0x00001fc0


	//   ....[56]....
        /*0234*/ 	.word	0x00002020


	//   ....[57]....
        /*0238*/ 	.word	0x00002080


	//   ....[58]....
        /*023c*/ 	.word	0x000020e0


	//   ....[59]....
        /*0240*/ 	.word	0x00002140


	//----- nvinfo : EIATTR_VRC_CTA_INIT_COUNT
	.align		4
.L_9983:
        /*0244*/ 	.byte	0x02, 0x4a
	.zero		1
	.zero		1


	//----- nvinfo : EIATTR_SYSCALL_OFFSETS
	.align		4
        /*0248*/ 	.byte	0x04, 0x46
        /*024a*/ 	.short	(.L_9985 - .L_9984)


	//   ....[0]....
.L_9984:
        /*024c*/ 	.word	0x00000170


	//----- nvinfo : EIATTR_EXIT_INSTR_OFFSETS
	.align		4
.L_9985:
        /*0250*/ 	.byte	0x04, 0x1c
        /*0252*/ 	.short	(.L_9987 - .L_9986)


	//   ....[0]....
.L_9986:
        /*0254*/ 	.word	0x00000220


	//   ....[1]....
        /*0258*/ 	.word	0x00000a10


	//   ....[2]....
        /*025c*/ 	.word	0x00001380


	//----- nvinfo : EIATTR_CRS_STACK_SIZE
	.align		4
.L_9987:
        /*0260*/ 	.byte	0x04, 0x1e
        /*0262*/ 	.short	(.L_9989 - .L_9988)
.L_9988:
        /*0264*/ 	.word	0x00000000


	//----- nvinfo : EIATTR_CBANK_PARAM_SIZE
	.align		4
.L_9989:
        /*0268*/ 	.byte	0x03, 0x19
        /*026a*/ 	.short	0x0030


	//----- nvinfo : EIATTR_PARAM_CBANK
	.align		4
        /*026c*/ 	.byte	0x04, 0x0a
        /*026e*/ 	.short	(.L_9991 - .L_9990)
	.align		4
.L_9990:
        /*0270*/ 	.word	index@(.nv.constant0._Z15SoftmaxWarpImplI10DirectLoadI6__halffE11DirectStoreIfS1_EfLi1ELi1ELi32ELi1ELb0EL9Algorithm0EEvT_T0_ll)
        /*0274*/ 	.short	0x0380
        /*0276*/ 	.short	0x0030


	//----- nvinfo : EIATTR_SW_WAR
	.align		4
.L_9991:
        /*0278*/ 	.byte	0x04, 0x36
        /*027a*/ 	.short	(.L_9993 - .L_9992)
.L_9992:
        /*027c*/ 	.word	0x00000008
.L_9993:


//--------------------- .nv.info._Z15SoftmaxWarpImplI10DirectLoadI6__halffE11DirectStoreIfS1_EfLi1ELi1ELi32ELi2ELb1EL9Algorithm0EEvT_T0_ll --------------------------
	.section	.nv.info._Z15SoftmaxWarpImplI10DirectLoadI6__halffE11DirectStoreIfS1_EfLi1ELi1ELi32ELi2ELb1EL9Algorithm0EEvT_T0_ll,"",@"SHT_CUDA_INFO"
	.sectionflags	@""
	.align	4


	//----- nvinfo : EIATTR_CUDA_API_VERSION
	.align		4
        /*0000*/ 	.byte	0x04, 0x37
        /*0002*/ 	.short	(.L_9995 - .L_9994)
.L_9994:
        /*0004*/ 	.word	0x00000082


	//----- nvinfo : EIATTR_KPARAM_INFO
	.align		4
.L_9995:
        /*0008*/ 	.byte	0x04, 0x17
        /*000a*/ 	.short	(.L_9997 - .L_9996)
.L_9996:
        /*000c*/ 	.word	0x00000000
        /*0010*/ 	.short	0x0003
        /*0012*/ 	.short	0x0028
        /*0014*/ 	.byte	0x00, 0xf0, 0x21, 0x00


	//----- nvinfo : EIATTR_KPARAM_INFO
	.align		4
.L_9997:
        /*0018*/ 	.byte	0x04, 0x17
        /*001a*/ 	.short	(.L_9999 - .L_9998)
.L_9998:
        /*001c*/ 	.word	0x00000000
        /*0020*/ 	.short	0x0002
        /*0022*/ 	.short	0x0020
        /*0024*/ 	.byte	0x00, 0xf0, 0x21, 0x00


	//----- nvinfo : EIATTR_KPARAM_INFO
	.align		4
.L_9999:
        /*0028*/ 	.byte	0x04, 0x17
        /*002a*/ 	.short	(.L_10001 - .L_10000)
.L_10000:
        /*002c*/ 	.word	0x00000000
        /*0030*/ 	.short	0x0001
        /*0032*/ 	.short	0x0010
        /*0034*/ 	.byte	0x00, 0xf0, 0x41, 0x00


	//----- nvinfo : EIATTR_KPARAM_INFO
	.align		4
.L_10001:
        /*0038*/ 	.byte	0x04, 0x17
        /*003a*/ 	.short	(.L_10003 - .L_10002)
.L_10002:
        /*003c*/ 	.word	0x00000000
        /*0040*/ 	.short	0x0000
        /*0042*/ 	.short	0x0000
        /*0044*/ 	.byte	0x00, 0xf0, 0x41, 0x00


	//----- nvinfo : EIATTR_SPARSE_MMA_MASK
	.align		4
.L_10003:
        /*0048*/ 	.byte	0x03, 0x50
        /*004a*/ 	.short	0x0000


	//----- nvinfo : EIATTR_MAXREG_COUNT
	.align		4
        /*004c*/ 	.byte	0x03, 0x1b
        /*004e*/ 	.short	0x00ff


	//----- nvinfo : EIATTR_EXTERNS
	.align		4
        /*0050*/ 	.byte	0x04, 0x0f
        /*0052*/ 	.short	(.L_10005 - .L_10004)


	//   ....[0]....
	.align		4
.L_10004:
        /*0054*/ 	.word	index@(__assertfail)


	//----- nvinfo : EIATTR_MERCURY_ISA_VERSION
	.align		4
.L_10005:
        /*0058*/ 	.byte	0x03, 0x5f
        /*005a*/ 	.short	0x0101


	//----- nvinfo : EIATTR_COOP_GROUP_MASK_REGIDS
	.align		4
        /*005c*/ 	.byte	0x04, 0x29
        /*005e*/ 	.short	(.L_10007 - .L_10006)


	//   ....[0]....
.L_10006:
        /*0060*/ 	.word	0xffffffff


	//   ....[1]....
        /*0064*/ 	.word	0xffffffff


	//   ....[2]....
        /*0068*/ 	.word	0xffffffff


	//   ....[3]....
        /*006c*/ 	.word	0xffffffff


	//   ....[4]....
        /*0070*/ 	.word	0xffffffff


	//   ....[5]....
        /*0074*/ 	.word	0xffffffff


	//   ....[6]....
        /*0078*/ 	.word	0xffffffff


	//   ....[7]....
        /*007c*/ 	.word	0xffffffff


	//   ....[8]....
        /*0080*/ 	.word	0xffffffff


	//   ....[9]....
        /*0084*/ 	.word	0xffffffff


	//   ....[10]....
        /*0088*/ 	.word	0xffffffff


	//   ....[11]....
        /*008c*/ 	.word	0xffffffff


	//   ....[12]....
        /*0090*/ 	.word	0xffffffff


	//   ....[13]....
        /*0094*/ 	.word	0xffffffff


	//   ....[14]....
        /*0098*/ 	.word	0xffffffff


	//   ....[15]....
        /*009c*/ 	.word	0xffffffff


	//   ....[16]....
        /*00a0*/ 	.word	0xffffffff


	//   ....[17]....
        /*00a4*/ 	.word	0xffffffff


	//   ....[18]....
        /*00a8*/ 	.word	0xffffffff


	//   ....[19]....
        /*00ac*/ 	.word	0xffffffff


	//   ....[20]....
        /*00b0*/ 	.word	0x0500000f


	//   ....[21]....
        /*00b4*/ 	.word	0x0500000f


	//   ....[22]....
        /*00b8*/ 	.word	0x0500000f


	//   ....[23]....
        /*00bc*/ 	.word	0x0500000f


	//   ....[24]....
        /*00c0*/ 	.word	0x0500000f


	//   ....[25]....
        /*00c4*/ 	.word	0x0500000f


	//   ....[26]....
        /*00c8*/ 	.word	0x0500000f


	//   ....[27]....
        /*00cc*/ 	.word	0x0500000f


	//   ....[28]....
        /*00d0*/ 	.word	0x0500000f


	//   ....[29]....
        /*00d4*/ 	.word	0x0500000f


	//   ....[30]....
        /*00d8*/ 	.word	0x0500000f


	//   ....[31]....
        /*00dc*/ 	.word	0x0500000f


	//   ....[32]....
        /*00e0*/ 	.word	0x0500000f


	//   ....[33]....
        /*00e4*/ 	.word	0x0500000f


	//   ....[34]....
        /*00e8*/ 	.word	0x0500000f


	//   ....[35]....
        /*00ec*/ 	.word	0x0500000f


	//   ....[36]....
        /*00f0*/ 	.word	0x0500000f


	//   ....[37]....
        /*00f4*/ 	.word	0x0500000f


	//   ....[38]....
        /*00f8*/ 	.word	0x0500000f


	//   ....[39]....
        /*00fc*/ 	.word	0x0500000f


	//----- nvinfo : EIATTR_COOP_GROUP_INSTR_OFFSETS
	.align		4
.L_10007:
        /*0100*/ 	.byte	0x04, 0x28
        /*0102*/ 	.short	(.L_10009 - .L_10008)


	//   ....[0]....
.L_10008:
        /*0104*/ 	.word	0x000004e0


	//   ....[1]....
        /*0108*/ 	.word	0x000004f0


	//   ....[2]....
        /*010c*/ 	.word	0x00000520


	//   ....[3]....
        /*0110*/ 	.word	0x00000530


	//   ....[4]....
        /*0114*/ 	.word	0x00000570


	//   ....[5]....
        /*0118*/ 	.word	0x00000580


	//   ....[6]....
        /*011c*/ 	.word	0x000005c0


	//   ....[7]....
        /*0120*/ 	.word	0x000005d0


	//   ....[8]....
        /*0124*/ 	.word	0x00000600


	//   ....[9]....
        /*0128*/ 	.word	0x00000610


	//   ....[10]....
        /*012c*/ 	.word	0x00000770


	//   ....[11]....
        /*0130*/ 	.word	0x00000790


	//   ....[12]....
        /*0134*/ 	.word	0x000007b0


	//   ....[13]....
        /*0138*/ 	.word	0x000007d0


	//   ....[14]....
        /*013c*/ 	.word	0x000007f0


	//   ....[15]....
        /*0140*/ 	.word	0x00000810


	//   ....[16]....
        /*0144*/ 	.word	0x00000830


	//   ....[17]....
        /*0148*/ 	.word	0x00000850


	//   ....[18]....
        /*014c*/ 	.word	0x00000870


	//   ....[19]....
        /*0150*/ 	.word	0x00000890


	//   ....[20]....
        /*0154*/ 	.word	0x00000d20


	//   ....[21]....
        /*0158*/ 	.word	0x00000da0


	//   ....[22]....
        /*015c*/ 	.word	0x00000e00


	//   ....[23]....
        /*0160*/ 	.word	0x00000e60


	//   ....[24]....
        /*0164*/ 	.word	0x00000ec0


	//   ....[25]....
        /*0168*/ 	.word	0x00000f20


	//   ....[26]....
        /*016c*/ 	.word	0x00000fe0


	//   ....[27]....
        /*0170*/ 	.word	0x000010b0


	//   ....[28]....
        /*0174*/ 	.word	0x00001140


	//   ....[29]....
        /*0178*/ 	.word	0x000011b0


	//   ....[30]....
        /*017c*/ 	.word	0x00001210


	//   ....[31]....
        /*0180*/ 	.word	0x000012a0


	//   ....[32]....
        /*0184*/ 	.word	0x00001340


	//   ....[33]....
        /*0188*/ 	.word	0x000013c0


	//   ....[34]....
        /*018c*/ 	.word	0x00001440


	//   ....[35]....
        /*0190*/ 	.word	0x000014a0


	//   ....[36]....
        /*0194*/ 	.word	0x00001520


	//   ....[37]....
        /*0198*/ 	.word	0x00001590


	//   ....[38]....
        /*019c*/ 	.word	0x00001600


	//   ....[39]....
        /*01a0*/ 	.word	0x00001670


	//----- nvinfo : EIATTR_VRC_CTA_INIT_COUNT
	.align		4
.L_10009:
        /*01a4*/ 	.byte	0x02, 0x4a
	.zero		1
	.zero		1


	//----- nvinfo : EIATTR_SYSCALL_OFFSETS
	.align		4
        /*01a8*/ 	.byte	0x04, 0x46
        /*01aa*/ 	.short	(.L_10011 - .L_10010)


	//   ....[0]....
.L_10010:
        /*01ac*/ 	.word	0x00000170


	//----- nvinfo : EIATTR_EXIT_INSTR_OFFSETS
	.align		4
.L_10011:
        /*01b0*/ 	.byte	0x04, 0x1c
        /*01b2*/ 	.short	(.L_10013 - .L_10012)


	//   ....[0]....
.L_10012:
        /*01b4*/ 	.word	0x00000230


	//   ....[1]....
        /*01b8*/ 	.word	0x00000cc0


	//----- nvinfo : EIATTR_CRS_STACK_SIZE
	.align		4
.L_10013:
        /*01bc*/ 	.byte	0x04, 0x1e
        /*01be*/ 	.short	(.L_10015 - .L_10014)
.L_10014:
        /*01c0*/ 	.word	0x00000000


	//----- nvinfo : EIATTR_CBANK_PARAM_SIZE
	.align		4
.L_10015:
        /*01c4*/ 	.byte	0x03, 0x19
        /*01c6*/ 	.short	0x0030


	//----- nvinfo : EIATTR_PARAM_CBANK
	.align		4
        /*01c8*/ 	.byte	0x04, 0x0a
        /*01ca*/ 	.short	(.L_10017 - .L_10016)
	.align		4
.L_10016:
        /*01cc*/ 	.word	index@(.nv.constant0._Z15SoftmaxWarpImplI10DirectLoadI6__halffE11DirectStoreIfS1_EfLi1ELi1ELi32ELi2ELb1EL9Algorithm0EEvT_T0_ll)
        /*01d0*/ 	.short	0x0380
        /*01d2*/ 	.short	0x0030


	//----- nvinfo : EIATTR_SW_WAR
	.align		4
.L_10017:
        /*01d4*/ 	.byte	0x04, 0x36
        /*01d6*/ 	.short	(.L_10019 - .L_10018)
.L_10018:
        /*01d8*/ 	.word	0x00000008
.L_10019:


//--------------------- .nv.info._Z15SoftmaxWarpImplI10DirectLoadI6__halffE11DirectStoreIfS1_EfLi1ELi1ELi32ELi2ELb0EL9Algorithm0EEvT_T0_ll --------------------------
	.section	.nv.info._Z15SoftmaxWarpImplI10DirectLoadI6__halffE11DirectStoreIfS1_EfLi1ELi1ELi32ELi2ELb0EL9Algorithm0EEvT_T0_ll,"",@"SHT_CUDA_INFO"
	.sectionflags	@""
	.align	4


	//----- nvinfo : EIATTR_CUDA_API_VERSION
	.align		4
        /*0000*/ 	.byte	0x04, 0x37
        /*0002*/ 	.short	(.L_10021 - .L_10020)
.L_10020:
        /*0004*/ 	.word	0x00000082


	//----- nvinfo : EIATTR_KPARAM_INFO
	.align		4
.L_10021:
        /*0008*/ 	.byte	0x04, 0x17
        /*000a*/ 	.short	(.L_10023 - .L_10022)
.L_10022:
        /*000c*/ 	.word	0x00000000
        /*0010*/ 	.short	0x0003
        /*0012*/ 	.short	0x0028
        /*0014*/ 	.byte	0x00, 0xf0, 0x21, 0x00


	//----- nvinfo : EIATTR_KPARAM_INFO
	.align		4
.L_10023:
        /*0018*/ 	.byte	0x04, 0x17
        /*001a*/ 	.short	(.L_10025 - .L_10024)
.L_10024:
        /*001c*/ 	.word	0x00000000
        /*0020*/ 	.short	0x0002
        /*0022*/ 	.short	0x0020
        /*0024*/ 	.byte	0x00, 0xf0, 0x21, 0x00


	//----- nvinfo : EIATTR_KPARAM_INFO
	.align		4
.L_10025:
        /*0028*/ 	.byte	0x04, 0x17
        /*002a*/ 	.short	(.L_10027 - .L_10026)
.L_10026:
        /*002c*/ 	.word	0x00000000
        /*0030*/ 	.short	0x0001
        /*0032*/ 	.short	0x0010
        /*0034*/ 	.byte	0x00, 0xf0, 0x41, 0x00


	//----- nvinfo : EIATTR_KPARAM_INFO
	.align		4
.L_10027:
        /*0038*/ 	.byte	0x04, 0x17
        /*003a*/ 	.short	(.L_10029 - .L_10028)
.L_10028:
        /*003c*/ 	.word	0x00000000
        /*0040*/ 	.short	0x0000
        /*0042*/ 	.short	0x0000
        /*0044*/ 	.byte	0x00, 0xf0, 0x41, 0x00


	//----- nvinfo : EIATTR_SPARSE_MMA_MASK
	.align		4
.L_10029:
        /*0048*/ 	.byte	0x03, 0x50
        /*004a*/ 	.short	0x0000


	//----- nvinfo : EIATTR_MAXREG_COUNT
	.align		4
        /*004c*/ 	.byte	0x03, 0x1b
        /*004e*/ 	.short	0x00ff


	//----- nvinfo : EIATTR_EXTERNS
	.align		4
        /*0050*/ 	.byte	0x04, 0x0f
        /*0052*/ 	.short	(.L_10031 - .L_10030)


	//   ....[0]....
	.align		4
.L_10030:
        /*0054*/ 	.word	index@(__assertfail)


	//----- nvinfo : EIATTR_MERCURY_ISA_VERSION
	.align		4
.L_10031:
        /*0058*/ 	.byte	0x03, 0x5f
        /*005a*/ 	.short	0x0101


	//----- nvinfo : EIATTR_COOP_GROUP_MASK_REGIDS
	.align		4
        /*005c*/ 	.byte	0x04, 0x29
        /*005e*/ 	.short	(.L_10033 - .L_10032)


	//   ....[0]....
.L_10032:
        /*0060*/ 	.word	0xffffffff


	//   ....[1]....
        /*0064*/ 	.word	0xffffffff


	//   ....[2]....
        /*0068*/ 	.word	0xffffffff


	//   ....[3]....
        /*006c*/ 	.word	0xffffffff


	//   ....[4]....
        /*0070*/ 	.word	0xffffffff


	//   ....[5]....
        /*0074*/ 	.word	0xffffffff


	//   ....[6]....
        /*0078*/ 	.word	0xffffffff


	//   ....[7]....
        /*007c*/ 	.word	0xffffffff


	//   ....[8]....
        /*0080*/ 	.word	0xffffffff


	//   ....[9]....
        /*0084*/ 	.word	0xffffffff


	//   ....[10]....
        /*0088*/ 	.word	0xffffffff


	//   ....[11]....
        /*008c*/ 	.word	0xffffffff


	//   ....[12]....
        /*0090*/ 	.word	0xffffffff


	//   ....[13]....
        /*0094*/ 	.word	0xffffffff


	//   ....[14]....
        /*0098*/ 	.word	0xffffffff


	//   ....[15]....
        /*009c*/ 	.word	0xffffffff


	//   ....[16]....
        /*00a0*/ 	.word	0xffffffff


	//   ....[17]....
        /*00a4*/ 	.word	0xffffffff


	//   ....[18]....
        /*00a8*/ 	.word	0xffffffff


	//   ....[19]....
        /*00ac*/ 	.word	0xffffffff


	//   ....[20]....
        /*00b0*/ 	.word	0x0500000f


	//   ....[21]....
        /*00b4*/ 	.word	0x0500000f


	//   ....[22]....
        /*00b8*/ 	.word	0x0500000f


	//   ....[23]....
        /*00bc*/ 	.word	0x0500000f


	//   ....[24]....
        /*00c0*/ 	.word	0x0500000f


	//   ....[25]....
        /*00c4*/ 	.word	0x0500000f


	//   ....[26]....
        /*00c8*/ 	.word	0x0500000f


	//   ....[27]....
        /*00cc*/ 	.word	0x0500000f


	//   ....[28]....
        /*00d0*/ 	.word	0x0500000f


	//   ....[29]....
        /*00d4*/ 	.word	0x0500000f


	//   ....[30]....
        /*00d8*/ 	.word	0x0500000f


	//   ....[31]....
        /*00dc*/ 	.word	0x0500000f


	//   ....[32]....
        /*00e0*/ 	.word	0x0500000f


	//   ....[33]....
        /*00e4*/ 	.word	0x0500000f


	//   ....[34]....
        /*00e8*/ 	.word	0x0500000f


	//   ....[35]....
        /*00ec*/ 	.word	0x0500000f


	//   ....[36]....
        /*00f0*/ 	.word	0x0500000f


	//   ....[37]....
        /*00f4*/ 	.word	0x0500000f


	//   ....[38]....
        /*00f8*/ 	.word	0x0500000f


	//   ....[39]....
        /*00fc*/ 	.word	0x0500000f


	//----- nvinfo : EIATTR_COOP_GROUP_INSTR_OFFSETS
	.align		4
.L_10033:
        /*0100*/ 	.byte	0x04, 0x28
        /*0102*/ 	.short	(.L_10035 - .L_10034)


	//   ....[0]....
.L_10034:
        /*0104*/ 	.word	0x000003e0


	//   ....[1]....
        /*0108*/ 	.word	0x00000410


	//   ....[2]....
        /*010c*/ 	.word	0x00000440


	//   ....[3]....
        /*0110*/ 	.word	0x00000450


	//   ....[4]....
        /*0114*/ 	.word	0x00000480


	//   ....[5]....
        /*0118*/ 	.word	0x00000490


	//   ....[6]....
        /*011c*/ 	.word	0x000004c0


	//   ....[7]....
        /*0120*/ 	.word	0x000004d0


	//   ....[8]....
        /*0124*/ 	.word	0x00000500


	//   ....[9]....
        /*0128*/ 	.word	0x00000510


	//   ....[10]....
        /*012c*/ 	.word	0x00000670


	//   ....[11]....
        /*0130*/ 	.word	0x00000690


	//   ....[12]....
        /*0134*/ 	.word	0x000006b0


	//   ....[13]....
        /*0138*/ 	.word	0x000006d0


	//   ....[14]....
        /*013c*/ 	.word	0x000006f0


	//   ....[15]....
        /*0140*/ 	.word	0x00000710


	//   ....[16]....
        /*0144*/ 	.word	0x00000730


	//   ....[17]....
        /*0148*/ 	.word	0x00000750


	//   ....[18]....
        /*014c*/ 	.word	0x00000770


	//   ....[19]....
        /*0150*/ 	.word	0x00000790


	//   ....[20]....
        /*0154*/ 	.word	0x00000b40


	//   ....[21]....
        /*0158*/ 	.word	0x00000bc0


	//   ....[22]....
        /*015c*/ 	.word	0x00000c20


	//   ....[23]....
        /*0160*/ 	.word	0x00000c80


	//   ....[24]....
        /*0164*/ 	.word	0x00000ce0


	//   ....[25]....
        /*0168*/ 	.word	0x00000d40


	//   ....[26]....
        /*016c*/ 	.word	0x00000df0


	//   ....[27]....
        /*0170*/ 	.word	0x00000e60


	//   ....[28]....
        /*0174*/ 	.word	0x00000ed0


	//   ....[29]....
        /*0178*/ 	.word	0x00000f60


	//   ....[30]....
        /*017c*/ 	.word	0x00001040


	//   ....[31]....
        /*0180*/ 	.word	0x000010e0


	//   ....[32]....
        /*0184*/ 	.word	0x00001140


	//   ....[33]....
        /*0188*/ 	.word	0x000011c0


	//   ....[34]....
        /*018c*/ 	.word	0x00001240


	//   ....[35]....
        /*0190*/ 	.word	0x000012a0


	//   ....[36]....
        /*0194*/ 	.word	0x00001320


	//   ....[37]....
        /*0198*/ 	.word	0x00001390


	//   ....[38]....
        /*019c*/ 	.word	0x00001400


	//   ....[39]....
        /*01a0*/ 	.word	0x00001470


	//----- nvinfo : EIATTR_VRC_CTA_INIT_COUNT
	.align		4
.L_10035:
        /*01a4*/ 	.byte	0x02, 0x4a
	.zero		1
	.zero		1


	//----- nvinfo : EIATTR_SYSCALL_OFFSETS
	.align		4
        /*01a8*/ 	.byte	0x04, 0x46
        /*01aa*/ 	.short	(.L_10037 - .L_10036)


	//   ....[0]....
.L_10036:
        /*01ac*/ 	.word	0x00000160


	//----- nvinfo : EIATTR_EXIT_INSTR_OFFSETS
	.align		4
.L_10037:
        /*01b0*/ 	.byte	0x04, 0x1c
        /*01b2*/ 	.short	(.L_10039 - .L_10038)


	//   ....[0]....
.L_10038:
        /*01b4*/ 	.word	0x00000220


	//   ....[1]....
        /*01b8*/ 	.word	0x00000ae0


	//----- nvinfo : EIATTR_CRS_STACK_SIZE
	.align		4
.L_10039:
        /*01bc*/ 	.byte	0x04, 0x1e
        /*01be*/ 	.short	(.L_10041 - .L_10040)
.L_10040:
        /*01c0*/ 	.word	0x00000000


	//----- nvinfo : EIATTR_CBANK_PARAM_SIZE
	.align		4
.L_10041:
        /*01c4*/ 	.byte	0x03, 0x19
        /*01c6*/ 	.short	0x0030


	//----- nvinfo : EIATTR_PARAM_CBANK
	.align		4
        /*01c8*/ 	.byte	0x04, 0x0a
        /*01ca*/ 	.short	(.L_10043 - .L_10042)
	.align		4
.L_10042:
        /*01cc*/ 	.word	index@(.nv.constant0._Z15SoftmaxWarpImplI10DirectLoadI6__halffE11DirectStoreIfS1_EfLi1ELi1ELi32ELi2ELb0EL9Algorithm0EEvT_T0_ll)
        /*01d0*/ 	.short	0x0380
        /*01d2*/ 	.short	0x0030


	//----- nvinfo : EIATTR_SW_WAR
	.align		4
.L_10043:
        /*01d4*/ 	.byte	0x04, 0x36
        /*01d6*/ 	.short	(.L_10045 - .L_10044)
.L_10044:
        /*01d8*/ 	.word	0x00000008
.L_10045:


//--------------------- .nv.info._Z15SoftmaxWarpImplI10DirectLoadI6__halffE11DirectStoreIfS1_EfLi1ELi1ELi16ELi1ELb1EL9Algorithm0EEvT_T0_ll --------------------------
	.section	.nv.info._Z15SoftmaxWarpImplI10DirectLoadI6__halffE11DirectStoreIfS1_EfLi1ELi1ELi16ELi1ELb1EL9Algorithm0EEvT_T0_ll,"",@"SHT_CUDA_INFO"
	.sectionflags	@""
	.align	4


	//----- nvinfo : EIATTR_CUDA_API_VERSION
	.align		4
        /*0000*/ 	.byte	0x04, 0x37
        /*0002*/ 	.short	(.L_10047 - .L_10046)
.L_10046:
        /*0004*/ 	.word	0x00000082


	//----- nvinfo : EIATTR_KPARAM_INFO
	.align		4
.L_10047:
        /*0008*/ 	.byte	0x04, 0x17
        /*000a*/ 	.short	(.L_10049 - .L_10048)
.L_10048:
        /*000c*/ 	.word	0x00000000
        /*0010*/ 	.short	0x0003
        /*0012*/ 	.short	0x0028
        /*0014*/ 	.byte	0x00, 0xf0, 0x21, 0x00


	//----- nvinfo : EIATTR_KPARAM_INFO
	.align		4
.L_10049:
        /*0018*/ 	.byte	0x04, 0x17
        /*001a*/ 	.short	(.L_10051 - .L_10050)
.L_10050:
        /*001c*/ 	.word	0x00000000
        /*0020*/ 	.short	0x0002
        /*0022*/ 	.short	0x0020
        /*0024*/ 	.byte	0x00, 0xf0, 0x21, 0x00


	//----- nvinfo : EIATTR_KPARAM_INFO
	.align		4
.L_10051:
        /*0028*/ 	.byte	0x04, 0x17
        /*002a*/ 	.short	(.L_10053 - .L_10052)
.L_10052:
        /*002c*/ 	.word	0x00000000
        /*0030*/ 	.short	0x0001
        /*0032*/ 	.short	0x0010
        /*0034*/ 	.byte	0x00, 0xf0, 0x41, 0x00


	//----- nvinfo : EIATTR_KPARAM_INFO
	.align		4
.L_10053:
        /*0038*/ 	.byte	0x04, 0x17
        /*003a*/ 	.short	(.L_10055 - .L_10054)
.L_10054:
        /*003c*/ 	.word	0x00000000
        /*0040*/ 	.short	0x0000
        /*0042*/ 	.short	0x0000
        /*0044*/ 	.byte	0x00, 0xf0, 0x41, 0x00


	//----- nvinfo : EIATTR_SPARSE_MMA_MASK
	.align		4
.L_10055:
        /*0048*/ 	.byte	0x03, 0x50
        /*004a*/ 	.short	0x0000


	//----- nvinfo : EIATTR_MAXREG_COUNT
	.align		4
        /*004c*/ 	.byte	0x03, 0x1b
        /*004e*/ 	.short	0x00ff


	//----- nvinfo : EIATTR_EXTERNS
	.align		4
        /*0050*/ 	.byte	0x04, 0x0f
        /*0052*/ 	.short	(.L_10057 - .L_10056)


	//   ....[0]....
	.align		4
.L_10056:
        /*0054*/ 	.word	index@(__assertfail)


	//----- nvinfo : EIATTR_MERCURY_ISA_VERSION
	.align		4
.L_10057:
        /*0058*/ 	.byte	0x03, 0x5f
        /*005a*/ 	.short	0x0101


	//----- nvinfo : EIATTR_COOP_GROUP_MASK_REGIDS
	.align		4
        /*005c*/ 	.byte	0x04, 0x29
        /*005e*/ 	.short	(.L_10059 - .L_10058)


	//   ....[0]....
.L_10058:
        /*0060*/ 	.word	0xffffffff


	//   ....[1]....
        /*0064*/ 	.word	0xffffffff


	//   ....[2]....
        /*0068*/ 	.word	0xffffffff


	//   ....[3]....
        /*006c*/ 	.word	0xffffffff


	//   ....[4]....
        /*0070*/ 	.word	0xffffffff


	//   ....[5]....
        /*0074*/ 	.word	0xffffffff


	//   ....[6]....
        /*0078*/ 	.word	0xffffffff


	//   ....[7]....
        /*007c*/ 	.word	0xffffffff


	//   ....[8]....
        /*0080*/ 	.word	0xffffffff


	//   ....[9]....
        /*0084*/ 	.word	0xffffffff


	//   ....[10]....
        /*0088*/ 	.word	0xffffffff


	//   ....[11]....
        /*008c*/ 	.word	0xffffffff


	//   ....[12]....
        /*0090*/ 	.word	0xffffffff


	//   ....[13]....
        /*0094*/ 	.word	0xffffffff


	//   ....[14]....
        /*0098*/ 	.word	0xffffffff


	//   ....[15]....
        /*009c*/ 	.word	0xffffffff


	//   ....[16]....
        /*00a0*/ 	.word	0xffffffff


	//   ....[17]....
        /*00a4*/ 	.word	0xffffffff


	//   ....[18]....
        /*00a8*/ 	.word	0xffffffff


	//   ....[19]....
        /*00ac*/ 	.word	0xffffffff


	//   ....[20]....
        /*00b0*/ 	.word	0xffffffff


	//   ....[21]....
        /*00b4*/ 	.word	0xffffffff


	//   ....[22]....
        /*00b8*/ 	.word	0xffffffff


	//   ....[23]....
        /*00bc*/ 	.word	0xffffffff


	//   ....[24]....
        /*00c0*/ 	.word	0x0500000f


	//   ....[25]....
        /*00c4*/ 	.word	0x0500000f


	//   ....[26]....
        /*00c8*/ 	.word	0x0500000f


	//   ....[27]....
        /*00cc*/ 	.word	0x0500000f


	//   ....[28]....
        /*00d0*/ 	.word	0x0500000f


	//   ....[29]....
        /*00d4*/ 	.word	0x0500000f


	//   ....[30]....
        /*00d8*/ 	.word	0x0500000f


	//   ....[31]....
        /*00dc*/ 	.word	0x0500000f


	//   ....[32]....
        /*00e0*/ 	.word	0x0500000f


	//   ....[33]....
        /*00e4*/ 	.word	0x0500000f


	//   ....[34]....
        /*00e8*/ 	.word	0x0500000f


	//   ....[35]....
        /*00ec*/ 	.word	0x0500000f


	//   ....[36]....
        /*00f0*/ 	.word	0x0500000f


	//   ....[37]....
        /*00f4*/ 	.word	0x0500000f


	//   ....[38]....
        /*00f8*/ 	.word	0x0500000f


	//   ....[39]....
        /*00fc*/ 	.word	0x0500000f


	//   ....[40]....
        /*0100*/ 	.word	0x0500000f


	//   ....[41]....
        /*0104*/ 	.word	0x0500000f


	//   ....[42]....
        /*0108*/ 	.word	0x0500000f


	//   ....[43]....
        /*010c*/ 	.word	0x0500000f


	//   ....[44]....
        /*0110*/ 	.word	0x0500000f


	//   ....[45]....
        /*0114*/ 	.word	0x0500000f


	//   ....[46]....
        /*0118*/ 	.word	0x0500000f


	//   ....[47]....
        /*011c*/ 	.word	0x0500000f


	//----- nvinfo : EIATTR_COOP_GROUP_INSTR_OFFSETS
	.align		4
.L_10059:
        /*0120*/ 	.byte	0x04, 0x28
        /*0122*/ 	.short	(.L_10061 - .L_10060)


	//   ....[0]....
.L_10060:
        /*0124*/ 	.word	0x000006a0


	//   ....[1]....
        /*0128*/ 	.word	0x000006e0


	//   ....[2]....
        /*012c*/ 	.word	0x00000700


	//   ....[3]....
        /*0130*/ 	.word	0x00000720


	//   ....[4]....
        /*0134*/ 	.word	0x000007e0


	//   ....[5]....
        /*0138*/ 	.word	0x00000800


	//   ....[6]....
        /*013c*/ 	.word	0x00000820


	//   ....[7]....
        /*0140*/ 	.word	0x00000840


	//   ....[8]....
        /*0144*/ 	.word	0x00000bd0


	//   ....[9]....
        /*0148*/ 	.word	0x00000c10


	//   ....[10]....
        /*014c*/ 	.word	0x00000c30


	//   ....[11]....
        /*0150*/ 	.word	0x00000c50


	//   ....[12]....
        /*0154*/ 	.word	0x00000d10


	//   ....[13]....
        /*0158*/ 	.word	0x00000d30


	//   ....[14]....
        /*015c*/ 	.word	0x00000d50


	//   ....[15]....
        /*0160*/ 	.word	0x00000d70


	//   ....[16]....
        /*0164*/ 	.word	0x000010d0


	//   ....[17]....
        /*0168*/ 	.word	0x00001110


	//   ....[18]....
        /*016c*/ 	.word	0x00001130


	//   ....[19]....
        /*0170*/ 	.word	0x00001150


	//   ....[20]....
        /*0174*/ 	.word	0x00001210


	//   ....[21]....
        /*0178*/ 	.word	0x00001230


	//   ....[22]....
        /*017c*/ 	.word	0x00001250


	//   ....[23]....
        /*0180*/ 	.word	0x00001270


	//   ....[24]....
        /*0184*/ 	.word	0x00001500


	//   ....[25]....
        /*0188*/ 	.word	0x00001560


	//   ....[26]....
        /*018c*/ 	.word	0x000015d0


	//   ....[27]....
        /*0190*/ 	.word	0x00001630


	//   ....[28]....
        /*0194*/ 	.word	0x00001720


	//   ....[29]....
        /*0198*/ 	.word	0x00001780


	//   ....[30]....
        /*019c*/ 	.word	0x000017e0


	//   ....[31]....
        /*01a0*/ 	.word	0x00001840


	//   ....[32]....
        /*01a4*/ 	.word	0x000018c0


	//   ....[33]....
        /*01a8*/ 	.word	0x00001950


	//   ....[34]....
        /*01ac*/ 	.word	0x000019b0


	//   ....[35]....
        /*01b0*/ 	.word	0x00001a20


	//   ....[36]....
        /*01b4*/ 	.word	0x00001b10


	//   ....[37]....
        /*01b8*/ 	.word	0x00001b70


	//   ....[38]....
        /*01bc*/ 	.word	0x00001bd0


	//   ....[39]....
        /*01c0*/ 	.word	0x00001c30


	//   ....[40]....
        /*01c4*/ 	.word	0x00001cb0


	//   ....[41]....
        /*01c8*/ 	.word	0x00001d40


	//   ....[42]....
        /*01cc*/ 	.word	0x00001da0


	//   ....[43]....
        /*01d0*/ 	.word	0x00001e10


	//   ....[44]....
        /*01d4*/ 	.word	0x00001f00


	//   ....[45]....
        /*01d8*/ 	.word	0x00001f60


	//   ....[46]....
        /*01dc*/ 	.word	0x00001fc0


	//   ....[47]....
        /*01e0*/ 	.word	0x00002020


	//----- nvinfo : EIATTR_VRC_CTA_INIT_COUNT
	.align		4
.L_10061:
        /*01e4*/ 	.byte	0x02, 0x4a
	.zero		1
	.zero		1


	//----- nvinfo : EIATTR_SYSCALL_OFFSETS
	.align		4
        /*01e8*/ 	.byte	0x04, 0x46
        /*01ea*/ 	.short	(.L_10063 - .L_10062)


	//   ....[0]....
.L_10062:
        /*01ec*/ 	.word	0x00000170


	//----- nvinfo : EIATTR_EXIT_INSTR_OFFSETS
	.align		4
.L_10063:
        /*01f0*/ 	.byte	0x04, 0x1c
        /*01f2*/ 	.short	(.L_10065 - .L_10064)


	//   ....[0]....
.L_10064:
        /*01f4*/ 	.word	0x00000220


	//   ....[1]....
        /*01f8*/ 	.word	0x00000a70


	//   ....[2]....
        /*01fc*/ 	.word	0x000014a0


	//----- nvinfo : EIATTR_CRS_STACK_SIZE
	.align		4
.L_10065:
        /*0200*/ 	.byte	0x04, 0x1e
        /*0202*/ 	.short	(.L_10067 - .L_10066)
.L_10066:
        /*0204*/ 	.word	0x00000000


	//----- nvinfo : EIATTR_CBANK_PARAM_SIZE
	.align		4
.L_10067:
        /*0208*/ 	.byte	0x03, 0x19
        /*020a*/ 	.short	0x0030


	//----- nvinfo : EIATTR_PARAM_CBANK
	.align		4
        /*020c*/ 	.byte	0x04, 0x0a
        /*020e*/ 	.short	(.L_10069 - .L_10068)
	.align		4
.L_10068:
        /*0210*/ 	.word	index@(.nv.constant0._Z15SoftmaxWarpImplI10DirectLoadI6__halffE11DirectStoreIfS1_EfLi1ELi1ELi16ELi1ELb1EL9Algorithm0EEvT_T0_ll)
        /*0214*/ 	.short	0x0380
        /*0216*/ 	.short	0x0030


	//----- nvinfo : EIATTR_SW_WAR
	.align		4
.L_10069:
        /*0218*/ 	.byte	0x04, 0x36
        /*021a*/ 	.short	(.L_10071 - .L_10070)
.L_10070:
        /*021c*/ 	.word	0x00000008
.L_10071:


//--------------------- .nv.info._Z15SoftmaxWarpImplI10DirectLoadI6__halffE11DirectStoreIfS1_EfLi1ELi1ELi16ELi1ELb0EL9Algorithm0EEvT_T0_ll --------------------------
	.section	.nv.info._Z15SoftmaxWarpImplI10DirectLoadI6__halffE11DirectStoreIfS1_EfLi1ELi1ELi16ELi1ELb0EL9Algorithm0EEvT_T0_ll,"",@"SHT_CUDA_INFO"
	.sectionflags	@""
	.align	4


	//----- nvinfo : EIATTR_CUDA_API_VERSION
	.align		4
        /*0000*/ 	.byte	0x04, 0x37
        /*0002*/ 	.short	(.L_10073 - .L_10072)
.L_10072:
        /*0004*/ 	.word	0x00000082


	//----- nvinfo : EIATTR_KPARAM_INFO
	.align		4
.L_10073:
        /*0008*/ 	.byte	0x04, 0x17
        /*000a*/ 	.short	(.L_10075 - .L_10074)
.L_10074:
        /*000c*/ 	.word	0x00000000
        /*0010*/ 	.short	0x0003
        /*0012*/ 	.short	0x0028
        /*0014*/ 	.byte	0x00, 0xf0, 0x21, 0x00


	//----- nvinfo : EIATTR_KPARAM_INFO
	.align		4
.L_10075:
        /*0018*/ 	.byte	0x04, 0x17
        /*001a*/ 	.short	(.L_10077 - .L_10076)
.L_10076:
        /*001c*/ 	.word	0x00000000
        /*0020*/ 	.short	0x0002
        /*0022*/ 	.short	0x0020
        /*0024*/ 	.byte	0x00, 0xf0, 0x21, 0x00


	//----- nvinfo : EIATTR_KPARAM_INFO
	.align		4
.L_10077:
        /*0028*/ 	.byte	0x04, 0x17
        /*002a*/ 	.short	(.L_10079 - .L_10078)
.L_10078:
        /*002c*/ 	.word	0x00000000
        /*0030*/ 	.short	0x0001
        /*0032*/ 	.short	0x0010
        /*0034*/ 	.byte	0x00, 0xf0, 0x41, 0x00


	//----- nvinfo : EIATTR_KPARAM_INFO
	.align		4
.L_10079:
        /*0038*/ 	.byte	0x04, 0x17
        /*003a*/ 	.short	(.L_10081 - .L_10080)
.L_10080:
        /*003c*/ 	.word	0x00000000
        /*0040*/ 	.short	0x0000
        /*0042*/ 	.short	0x0000
        /*0044*/ 	.byte	0x00, 0xf0, 0x41, 0x00


	//----- nvinfo : EIATTR_SPARSE_MMA_MASK
	.align		4
.L_10081:
        /*0048*/ 	.byte	0x03, 0x50
        /*004a*/ 	.short	0x0000


	//----- nvinfo : EIATTR_MAXREG_COUNT
	.align		4
        /*004c*/ 	.byte	0x03, 0x1b
        /*004e*/ 	.short	0x00ff


	//----- nvinfo : EIATTR_EXTERNS
	.align		4
        /*0050*/ 	.byte	0x04, 0x0f
        /*0052*/ 	.short	(.L_10083 - .L_10082)


	//   ....[0]....
	.align		4
.L_10082:
        /*0054*/ 	.word	index@(__assertfail)


	//----- nvinfo : EIATTR_MERCURY_ISA_VERSION
	.align		4
.L_10083:
        /*0058*/ 	.byte	0x03, 0x5f
        /*005a*/ 	.short	0x0101


	//----- nvinfo : EIATTR_COOP_GROUP_MASK_REGIDS
	.align		4
        /*005c*/ 	.byte	0x04, 0x29
        /*005e*/ 	.short	(.L_10085 - .L_10084)


	//   ....[0]....
.L_10084:
        /*0060*/ 	.word	0xffffffff


	//   ....[1]....
        /*0064*/ 	.word	0xffffffff


	//   ....[2]....
        /*0068*/ 	.word	0xffffffff


	//   ....[3]....
        /*006c*/ 	.word	0xffffffff


	//   ....[4]....
        /*0070*/ 	.word	0xffffffff


	//   ....[5]....
        /*0074*/ 	.word	0xffffffff


	//   ....[6]....
        /*0078*/ 	.word	0xffffffff


	//   ....[7]....
        /*007c*/ 	.word	0xffffffff


	//   ....[8]....
        /*0080*/ 	.word	0xffffffff


	//   ....[9]....
        /*0084*/ 	.word	0xffffffff


	//   ....[10]....
        /*0088*/ 	.word	0xffffffff


	//   ....[11]....
        /*008c*/ 	.word	0xffffffff


	//   ....[12]....
        /*0090*/ 	.word	0xffffffff


	//   ....[13]....
        /*0094*/ 	.word	0xffffffff


	//   ....[14]....
        /*0098*/ 	.word	0xffffffff


	//   ....[15]....
        /*009c*/ 	.word	0xffffffff


	//   ....[16]....
        /*00a0*/ 	.word	0xffffffff


	//   ....[17]....
        /*00a4*/ 	.word	0xffffffff


	//   ....[18]....
        /*00a8*/ 	.word	0xffffffff


	//   ....[19]....
        /*00ac*/ 	.word	0xffffffff


	//   ....[20]....
        /*00b0*/ 	.word	0xffffffff


	//   ....[21]....
        /*00b4*/ 	.word	0xffffffff


	//   ....[22]....
        /*00b8*/ 	.word	0xffffffff


	//   ....[23]....
        /*00bc*/ 	.word	0xffffffff


	//   ....[24]....
        /*00c0*/ 	.word	0x0500000f


	//   ....[25]....
        /*00c4*/ 	.word	0x0500000f


	//   ....[26]....
        /*00c8*/ 	.word	0x0500000f


	//   ....[27]....
        /*00cc*/ 	.word	0x0500000f


	//   ....[28]....
        /*00d0*/ 	.word	0x0500000f


	//   ....[29]....
        /*00d4*/ 	.word	0x0500000f


	//   ....[30]....
        /*00d8*/ 	.word	0x0500000f


	//   ....[31]....
        /*00dc*/ 	.word	0x0500000f


	//   ....[32]....
        /*00e0*/ 	.word	0x0500000f


	//   ....[33]....
        /*00e4*/ 	.word	0x0500000f


	//   ....[34]....
        /*00e8*/ 	.word	0x0500000f


	//   ....[35]....
        /*00ec*/ 	.word	0x0500000f


	//   ....[36]....
        /*00f0*/ 	.word	0x0500000f


	//   ....[37]....
        /*00f4*/ 	.word	0x0500000f


	//   ....[38]....
        /*00f8*/ 	.word	0x0500000f


	//   ....[39]....
        /*00fc*/ 	.word	0x0500000f


	//   ....[40]....
        /*0100*/ 	.word	0x0500000f


	//   ....[41]....
        /*0104*/ 	.word	0x0500000f


	//   ....[42]....
        /*0108*/ 	.word	0x0500000f


	//   ....[43]....
        /*010c*/ 	.word	0x0500000f


	//   ....[44]....
        /*0110*/ 	.word	0x0500000f


	//   ....[45]....
        /*0114*/ 	.word	0x0500000f


	//   ....[46]....
        /*0118*/ 	.word	0x0500000f


	//   ....[47]....
        /*011c*/ 	.word	0x0500000f


	//----- nvinfo : EIATTR_COOP_GROUP_INSTR_OFFSETS
	.align		4
.L_10085:
        /*0120*/ 	.byte	0x04, 0x28
        /*0122*/ 	.short	(.L_10087 - .L_10086)


	//   ....[0]....
.L_10086:
        /*0124*/ 	.word	0x00000620


	//   ....[1]....
        /*0128*/ 	.word	0x00000660


	//   ....[2]....
        /*012c*/ 	.word	0x00000680


	//   ....[3]....
        /*0130*/ 	.word	0x000006a0


	//   ....[4]....
        /*0134*/ 	.word	0x00000760


	//   ....[5]....
        /*0138*/ 	.word	0x00000780


	//   ....[6]....
        /*013c*/ 	.word	0x000007a0


	//   ....[7]....
        /*0140*/ 	.word	0x000007c0


	//   ....[8]....
        /*0144*/ 	.word	0x00000ae0


	//   ....[9]....
        /*0148*/ 	.word	0x00000b20


	//   ....[10]....
        /*014c*/ 	.word	0x00000b40


	//   ....[11]....
        /*0150*/ 	.word	0x00000b60


	//   ....[12]....
        /*0154*/ 	.word	0x00000c20


	//   ....[13]....
        /*0158*/ 	.word	0x00000c40


	//   ....[14]....
        /*015c*/ 	.word	0x00000c60


	//   ....[15]....
        /*0160*/ 	.word	0x00000c80


	//   ....[16]....
        /*0164*/ 	.word	0x00000f30


	//   ....[17]....
        /*0168*/ 	.word	0x00000f70


	//   ....[18]....
        /*016c*/ 	.word	0x00000f90


	//   ....[19]....
        /*0170*/ 	.word	0x00000fb0


	//   ....[20]....
        /*0174*/ 	.word	0x00001070


	//   ....[21]....
        /*0178*/ 	.word	0x00001090


	//   ....[22]....
        /*017c*/ 	.word	0x000010b0


	//   ....[23]....
        /*0180*/ 	.word	0x000010d0


	//   ....[24]....
        /*0184*/ 	.word	0x00001340


	//   ....[25]....
        /*0188*/ 	.word	0x000013a0


	//   ....[26]....
        /*018c*/ 	.word	0x00001410


	//   ....[27]....
        /*0190*/ 	.word	0x00001470


	//   ....[28]....
        /*0194*/ 	.word	0x00001560


	//   ....[29]....
        /*0198*/ 	.word	0x000015c0


	//   ....[30]....
        /*019c*/ 	.word	0x00001620


	//   ....[31]....
        /*01a0*/ 	.word	0x00001680


	//   ....[32]....
        /*01a4*/ 	.word	0x00001700


	//   ....[33]....
        /*01a8*/ 	.word	0x00001790


	//   ....[34]....
        /*01ac*/ 	.word	0x000017f0


	//   ....[35]....
        /*01b0*/ 	.word	0x00001860


	//   ....[36]....
        /*01b4*/ 	.word	0x00001950


	//   ....[37]....
        /*01b8*/ 	.word	0x000019b0


	//   ....[38]....
        /*01bc*/ 	.word	0x00001a10


	//   ....[39]....
        /*01c0*/ 	.word	0x00001a70


	//   ....[40]....
        /*01c4*/ 	.word	0x00001af0


	//   ....[41]....
        /*01c8*/ 	.word	0x00001b80


	//   ....[42]....
        /*01cc*/ 	.word	0x00001be0


	//   ....[43]....
        /*01d0*/ 	.word	0x00001c50


	//   ....[44]....
        /*01d4*/ 	.word	0x00001d40


	//   ....[45]....
        /*01d8*/ 	.word	0x00001da0


	//   ....[46]....
        /*01dc*/ 	.word	0x00001e00


	//   ....[47]....
        /*01e0*/ 	.word	0x00001e60


	//----- nvinfo : EIATTR_VRC_CTA_INIT_COUNT
	.align		4
.L_10087:
        /*01e4*/ 	.byte	0x02, 0x4a
	.zero		1
	.zero		1


	//----- nvinfo : EIATTR_SYSCALL_OFFSETS
	.align		4
        /*01e8*/ 	.byte	0x04, 0x46
        /*01ea*/ 	.short	(.L_10089 - .L_10088)


	//   ....[0]....
.L_10088:
        /*01ec*/ 	.word	0x00000170


	//----- nvinfo : EIATTR_EXIT_INSTR_OFFSETS
	.align		4
.L_10089:
        /*01f0*/ 	.byte	0x04, 0x1c
        /*01f2*/ 	.short	(.L_10091 - .L_10090)


	//   ....[0]....
.L_10090:
        /*01f4*/ 	.word	0x00000220


	//   ....[1]....
        /*01f8*/ 	.word	0x000009e0


	//   ....[2]....
        /*01fc*/ 	.word	0x000012e0


	//----- nvinfo : EIATTR_CRS_STACK_SIZE
	.align		4
.L_10091:
        /*0200*/ 	.byte	0x04, 0x1e
        /*0202*/ 	.short	(.L_10093 - .L_10092)
.L_10092:
        /*0204*/ 	.word	0x00000000


	//----- nvinfo : EIATTR_CBANK_PARAM_SIZE
	.align		4
.L_10093:
        /*0208*/ 	.byte	0x03, 0x19
        /*020a*/ 	.short	0x0030


	//----- nvinfo : EIATTR_PARAM_CBANK
	.align		4
        /*020c*/ 	.byte	0x04, 0x0a
        /*020e*/ 	.short	(.L_10095 - .L_10094)
	.align		4
.L_10094:
        /*0210*/ 	.word	index@(.nv.constant0._Z15SoftmaxWarpImplI10DirectLoadI6__halffE11DirectStoreIfS1_EfLi1ELi1ELi16ELi1ELb0EL9Algorithm0EEvT_T0_ll)
        /*0214*/ 	.short	0x0380
        /*0216*/ 	.short	0x0030


	//----- nvinfo : EIATTR_SW_WAR
	.align		4
.L_10095:
        /*0218*/ 	.byte	0x04, 0x36
        /*021a*/ 	.short	(.L_10097 - .L_10096)
.L_10096:
        /*021c*/ 	.word	0x00000008
.L_10097:


//--------------------- .nv.info._Z15SoftmaxWarpImplI10DirectLoadI6__halffE11DirectStoreIfS1_EfLi1ELi1ELi16ELi2ELb1EL9Algorithm0EEvT_T0_ll --------------------------
	.section	.nv.info._Z15SoftmaxWarpImplI10DirectLoadI6__halffE11DirectStoreIfS1_EfLi1ELi1ELi16ELi2ELb1EL9Algorithm0EEvT_T0_ll,"",@"SHT_CUDA_INFO"
	.sectionflags	@""
	.align	4


	//----- nvinfo : EIATTR_CUDA_API_VERSION
	.align		4
        /*0000*/ 	.byte	0x04, 0x37
        /*0002*/ 	.short	(.L_10099 - .L_10098)
.L_10098:
        /*0004*/ 	.word	0x00000082


	//----- nvinfo : EIATTR_KPARAM_INFO
	.align		4
.L_10099:
        /*0008*/ 	.byte	0x04, 0x17
        /*000a*/ 	.short	(.L_10101 - .L_10100)
.L_10100:
        /*000c*/ 	.word	0x00000000
        /*0010*/ 	.short	0x0003
        /*0012*/ 	.short	0x0028
        /*0014*/ 	.byte	0x00, 0xf0, 0x21, 0x00


	//----- nvinfo : EIATTR_KPARAM_INFO
	.align		4
.L_10101:
        /*0018*/ 	.byte	0x04, 0x17
        /*001a*/ 	.short	(.L_10103 - .L_10102)
.L_10102:
        /*001c*/ 	.word	0x00000000
        /*0020*/ 	.short	0x0002
        /*0022*/ 	.short	0x0020
        /*0024*/ 	.byte	0x00, 0xf0, 0x21, 0x00


	//----- nvinfo : EIATTR_KPARAM_INFO
	.align		4
.L_10103:
        /*0028*/ 	.byte	0x04, 0x17
        /*002a*/ 	.short	(.L_10105 - .L_10104)
.L_10104:
        /*002c*/ 	.word	0x00000000
        /*0030*/ 	.short	0x0001
        /*0032*/ 	.short	0x0010
        /*0034*/ 	.byte	0x00, 0xf0, 0x41, 0x00


	//----- nvinfo : EIATTR_KPARAM_INFO
	.align		4
.L_10105:
        /*0038*/ 	.byte	0x04, 0x17
        /*003a*/ 	.short	(.L_10107 - .L_10106)
.L_10106:
        /*003c*/ 	.word	0x00000000
        /*0040*/ 	.short	0x0000
        /*0042*/ 	.short	0x0000
        /*0044*/ 	.byte	0x00, 0xf0, 0x41, 0x00


	//----- nvinfo : EIATTR_SPARSE_MMA_MASK
	.align		4
.L_10107:
        /*0048*/ 	.byte	0x03, 0x50
        /*004a*/ 	.short	0x0000


	//----- nvinfo : EIATTR_MAXREG_COUNT
	.align		4
        /*004c*/ 	.byte	0x03, 0x1b
        /*004e*/ 	.short	0x00ff


	//----- nvinfo : EIATTR_EXTERNS
	.align		4
        /*0050*/ 	.byte	0x04, 0x0f
        /*0052*/ 	.short	(.L_10109 - .L_10108)


	//   ....[0]....
	.align		4
.L_10108:
        /*0054*/ 	.word	index@(__assertfail)


	//----- nvinfo : EIATTR_MERCURY_ISA_VERSION
	.align		4
.L_10109:
        /*0058*/ 	.byte	0x03, 0x5f
        /*005a*/ 	.short	0x0101


	//----- nvinfo : EIATTR_COOP_GROUP_MASK_REGIDS
	.align		4
        /*005c*/ 	.byte	0x04, 0x29
        /*005e*/ 	.short	(.L_10111 - .L_10110)


	//   ....[0]....
.L_10110:
        /*0060*/ 	.word	0xffffffff


	//   ....[1]....
        /*0064*/ 	.word	0xffffffff


	//   ....[2]....
        /*0068*/ 	.word	0xffffffff


	//   ....[3]....
        /*006c*/ 	.word	0xffffffff


	//   ....[4]....
        /*0070*/ 	.word	0xffffffff


	//   ....[5]....
        /*0074*/ 	.word	0xffffffff


	//   ....[6]....
        /*0078*/ 	.word	0xffffffff


	//   ....[7]....
        /*007c*/ 	.word	0xffffffff


	//   ....[8]....
        /*0080*/ 	.word	0xffffffff


	//   ....[9]....
        /*0084*/ 	.word	0xffffffff


	//   ....[10]....
        /*0088*/ 	.word	0xffffffff


	//   ....[11]....
        /*008c*/ 	.word	0xffffffff


	//   ....[12]....
        /*0090*/ 	.word	0xffffffff


	//   ....[13]....
        /*0094*/ 	.word	0xffffffff


	//   ....[14]....
        /*0098*/ 	.word	0xffffffff


	//   ....[15]....
        /*009c*/ 	.word	0xffffffff


	//   ....[16]....
        /*00a0*/ 	.word	0x0500000f


	//   ....[17]....
        /*00a4*/ 	.word	0x0500000f


	//   ....[18]....
        /*00a8*/ 	.word	0x0500000f


	//   ....[19]....
        /*00ac*/ 	.word	0x0500000f


	//   ....[20]....
        /*00b0*/ 	.word	0x0500000f


	//   ....[21]....
        /*00b4*/ 	.word	0x0500000f


	//   ....[22]....
        /*00b8*/ 	.word	0x0500000f


	//   ....[23]....
        /*00bc*/ 	.word	0x0500000f


	//   ....[24]....
        /*00c0*/ 	.word	0x0500000f


	//   ....[25]....
        /*00c4*/ 	.word	0x0500000f


	//   ....[26]....
        /*00c8*/ 	.word	0x0500000f


	//   ....[27]....
        /*00cc*/ 	.word	0x0500000f


	//   ....[28]....
        /*00d0*/ 	.word	0x0500000f


	//   ....[29]....
        /*00d4*/ 	.word	0x0500000f


	//   ....[30]....
        /*00d8*/ 	.word	0x0500000f


	//   ....[31]....
        /*00dc*/ 	.word	0x0500000f


	//----- nvinfo : EIATTR_COOP_GROUP_INSTR_OFFSETS
	.align		4
.L_10111:
        /*00e0*/ 	.byte	0x04, 0x28
        /*00e2*/ 	.short	(.L_10113 - .L_10112)


	//   ....[0]....
.L_10112:
        /*00e4*/ 	.word	0x000004d0


	//   ....[1]....
        /*00e8*/ 	.word	0x000004f0


	//   ....[2]....
        /*00ec*/ 	.word	0x00000520


	//   ....[3]....
        /*00f0*/ 	.word	0x00000530


	//   ....[4]....
        /*00f4*/ 	.word	0x00000570


	//   ....[5]....
        /*00f8*/ 	.word	0x00000580


	//   ....[6]....
        /*00fc*/ 	.word	0x000005b0


	//   ....[7]....
        /*0100*/ 	.word	0x000005c0


	//   ....[8]....
        /*0104*/ 	.word	0x00000720


	//   ....[9]....
        /*0108*/ 	.word	0x00000740


	//   ....[10]....
        /*010c*/ 	.word	0x00000760


	//   ....[11]....
        /*0110*/ 	.word	0x00000780


	//   ....[12]....
        /*0114*/ 	.word	0x000007a0


	//   ....[13]....
        /*0118*/ 	.word	0x000007c0


	//   ....[14]....
        /*011c*/ 	.word	0x000007e0


	//   ....[15]....
        /*0120*/ 	.word	0x00000800


	//   ....[16]....
        /*0124*/ 	.word	0x00000c70


	//   ....[17]....
        /*0128*/ 	.word	0x00000cf0


	//   ....[18]....
        /*012c*/ 	.word	0x00000d50


	//   ....[19]....
        /*0130*/ 	.word	0x00000dc0


	//   ....[20]....
        /*0134*/ 	.word	0x00000e20


	//   ....[21]....
        /*0138*/ 	.word	0x00000ee0


	//   ....[22]....
        /*013c*/ 	.word	0x00000fc0


	//   ....[23]....
        /*0140*/ 	.word	0x00001030


	//   ....[24]....
        /*0144*/ 	.word	0x00001090


	//   ....[25]....
        /*0148*/ 	.word	0x00001160


	//   ....[26]....
        /*014c*/ 	.word	0x000011e0


	//   ....[27]....
        /*0150*/ 	.word	0x00001260


	//   ....[28]....
        /*0154*/ 	.word	0x000012c0


	//   ....[29]....
        /*0158*/ 	.word	0x00001340


	//   ....[30]....
        /*015c*/ 	.word	0x000013b0


	//   ....[31]....
        /*0160*/ 	.word	0x00001420


	//----- nvinfo : EIATTR_VRC_CTA_INIT_COUNT
	.align		4
.L_10113:
        /*0164*/ 	.byte	0x02, 0x4a
	.zero		1
	.zero		1


	//----- nvinfo : EIATTR_SYSCALL_OFFSETS
	.align		4
        /*0168*/ 	.byte	0x04, 0x46
        /*016a*/ 	.short	(.L_10115 - .L_10114)


	//   ....[0]....
.L_10114:
        /*016c*/ 	.word	0x00000170


	//----- nvinfo : EIATTR_EXIT_INSTR_OFFSETS
	.align		4
.L_10115:
        /*0170*/ 	.byte	0x04, 0x1c
        /*0172*/ 	.short	(.L_10117 - .L_10116)


	//   ....[0]....
.L_10116:
        /*0174*/ 	.word	0x00000230


	//   ....[1]....
        /*0178*/ 	.word	0x00000c10


	//----- nvinfo : EIATTR_CRS_STACK_SIZE
	.align		4
.L_10117:
        /*017c*/ 	.byte	0x04, 0x1e
        /*017e*/ 	.short	(.L_10119 - .L_10118)
.L_10118:
        /*0180*/ 	.word	0x00000000


	//----- nvinfo : EIATTR_CBANK_PARAM_SIZE
	.align		4
.L_10119:
        /*0184*/ 	.byte	0x03, 0x19
        /*0186*/ 	.short	0x0030


	//----- nvinfo : EIATTR_PARAM_CBANK
	.align		4
        /*0188*/ 	.byte	0x04, 0x0a
        /*018a*/ 	.short	(.L_10121 - .L_10120)
	.align		4
.L_10120:
        /*018c*/ 	.word	index@(.nv.constant0._Z15SoftmaxWarpImplI10DirectLoadI6__halffE11DirectStoreIfS1_EfLi1ELi1ELi16ELi2ELb1EL9Algorithm0EEvT_T0_ll)
        /*0190*/ 	.short	0x0380
        /*0192*/ 	.short	0x0030


	//----- nvinfo : EIATTR_SW_WAR
	.align		4
.L_10121:
        /*0194*/ 	.byte	0x04, 0x36
        /*0196*/ 	.short	(.L_10123 - .L_10122)
.L_10122:
        /*0198*/ 	.word	0x00000008
.L_10123:


//--------------------- .nv.info._Z15SoftmaxWarpImplI10DirectLoadI6__halffE11DirectStoreIfS1_EfLi1ELi1ELi16ELi2ELb0EL9Algorithm0EEvT_T0_ll --------------------------
	.section	.nv.info._Z15SoftmaxWarpImplI10DirectLoadI6__halffE11DirectStoreIfS1_EfLi1ELi1ELi16ELi2ELb0EL9Algorithm0EEvT_T0_ll,"",@"SHT_CUDA_INFO"
	.sectionflags	@""
	.align	4


	//----- nvinfo : EIATTR_CUDA_API_VERSION
	.align		4
        /*0000*/ 	.byte	0x04, 0x37
        /*0002*/ 	.short	(.L_10125 - .L_10124)
.L_10124:
        /*0004*/ 	.word	0x00000082


	//----- nvinfo : EIATTR_KPARAM_INFO
	.align		4
.L_10125:
        /*0008*/ 	.byte	0x04, 0x17
        /*000a*/ 	.short	(.L_10127 - .L_10126)
.L_10126:
        /*000c*/ 	.word	0x00000000
        /*0010*/ 	.short	0x0003
        /*0012*/ 	.short	0x0028
        /*0014*/ 	.byte	0x00, 0xf0, 0x21, 0x00


	//----- nvinfo : EIATTR_KPARAM_INFO
	.align		4
.L_10127:
        /*0018*/ 	.byte	0x04, 0x17
        /*001a*/ 	.short	(.L_10129 - .L_10128)
.L_10128:
        /*001c*/ 	.word	0x00000000
        /*0020*/ 	.short	0x0002
        /*0022*/ 	.short	0x0020
        /*0024*/ 	.byte	0x00, 0xf0, 0x21, 0x00


	//----- nvinfo : EIATTR_KPARAM_INFO
	.align		4
.L_10129:
        /*0028*/ 	.byte	0x04, 0x17
        /*002a*/ 	.short	(.L_10131 - .L_10130)
.L_10130:
        /*002c*/ 	.word	0x00000000
        /*0030*/ 	.short	0x0001
        /*0032*/ 	.short	0x0010
        /*0034*/ 	.byte	0x00, 0xf0, 0x41, 0x00


	//----- nvinfo : EIATTR_KPARAM_INFO
	.align		4
.L_10131:
        /*0038*/ 	.byte	0x04, 0x17
        /*003a*/ 	.short	(.L_10133 - .L_10132)
.L_10132:
        /*003c*/ 	.word	0x00000000
        /*0040*/ 	.short	0x0000
        /*0042*/ 	.short	0x0000
        /*0044*/ 	.byte	0x00, 0xf0, 0x41, 0x00


	//----- nvinfo : EIATTR_SPARSE_MMA_MASK
	.align		4
.L_10133:
        /*0048*/ 	.byte	0x03, 0x50
        /*004a*/ 	.short	0x0000


	//----- nvinfo : EIATTR_MAXREG_COUNT
	.align		4
        /*004c*/ 	.byte	0x03, 0x1b
        /*004e*/ 	.short	0x00ff


	//----- nvinfo : EIATTR_EXTERNS
	.align		4
        /*0050*/ 	.byte	0x04, 0x0f
        /*0052*/ 	.short	(.L_10135 - .L_10134)


	//   ....[0]....
	.align		4
.L_10134:
        /*0054*/ 	.word	index@(__assertfail)


	//----- nvinfo : EIATTR_MERCURY_ISA_VERSION
	.align		4
.L_10135:
        /*0058*/ 	.byte	0x03, 0x5f
        /*005a*/ 	.short	0x0101


	//----- nvinfo : EIATTR_COOP_GROUP_MASK_REGIDS
	.align		4
        /*005c*/ 	.byte	0x04, 0x29
        /*005e*/ 	.short	(.L_10137 - .L_10136)


	//   ....[0]....
.L_10136:
        /*0060*/ 	.word	0xffffffff


	//   ....[1]....
        /*0064*/ 	.word	0xffffffff


	//   ....[2]....
        /*0068*/ 	.word	0xffffffff


	//   ....[3]....
        /*006c*/ 	.word	0xffffffff


	//   ....[4]....
        /*0070*/ 	.word	0xffffffff


	//   ....[5]....
        /*0074*/ 	.word	0xffffffff


	//   ....[6]....
        /*0078*/ 	.word	0xffffffff


	//   ....[7]....
        /*007c*/ 	.word	0xffffffff


	//   ....[8]....
        /*0080*/ 	.word	0xffffffff


	//   ....[9]....
        /*0084*/ 	.word	0xffffffff


	//   ....[10]....
        /*0088*/ 	.word	0xffffffff


	//   ....[11]....
        /*008c*/ 	.word	0xffffffff


	//   ....[12]....
        /*0090*/ 	.word	0xffffffff


	//   ....[13]....
        /*0094*/ 	.word	0xffffffff


	//   ....[14]....
        /*0098*/ 	.word	0xffffffff


	//   ....[15]....
        /*009c*/ 	.word	0xffffffff


	//   ....[16]....
        /*00a0*/ 	.word	0x0500000f


	//   ....[17]....
        /*00a4*/ 	.word	0x0500000f


	//   ....[18]....
        /*00a8*/ 	.word	0x0500000f


	//   ....[19]....
        /*00ac*/ 	.word	0x0500000f


	//   ....[20]....
        /*00b0*/ 	.word	0x0500000f


	//   ....[21]....
        /*00b4*/ 	.word	0x0500000f


	//   ....[22]....
        /*00b8*/ 	.word	0x0500000f


	//   ....[23]....
        /*00bc*/ 	.word	0x0500000f


	//   ....[24]....
        /*00c0*/ 	.word	0x0500000f


	//   ....[25]....
        /*00c4*/ 	.word	0x0500000f


	//   ....[26]....
        /*00c8*/ 	.word	0x0500000f


	//   ....[27]....
        /*00cc*/ 	.word	0x0500000f


	//   ....[28]....
        /*00d0*/ 	.word	0x0500000f


	//   ....[29]....
        /*00d4*/ 	.word	0x0500000f


	//   ....[30]....
        /*00d8*/ 	.word	0x0500000f


	//   ....[31]....
        /*00dc*/ 	.word	0x0500000f


	//----- nvinfo : EIATTR_COOP_GROUP_INSTR_OFFSETS
	.align		4
.L_10137:
        /*00e0*/ 	.byte	0x04, 0x28
        /*00e2*/ 	.short	(.L_10139 - .L_10138)


	//   ....[0]....
.L_10138:
        /*00e4*/ 	.word	0x000003e0


	//   ....[1]....
        /*00e8*/ 	.word	0x00000410


	//   ....[2]....
        /*00ec*/ 	.word	0x00000440


	//   ....[3]....
        /*00f0*/ 	.word	0x00000450


	//   ....[4]....
        /*00f4*/ 	.word	0x00000480


	//   ....[5]....
        /*00f8*/ 	.word	0x00000490


	//   ....[6]....
        /*00fc*/ 	.word	0x000004c0


	//   ....[7]....
        /*0100*/ 	.word	0x000004d0


	//   ....[8]....
        /*0104*/ 	.word	0x00000630


	//   ....[9]....
        /*0108*/ 	.word	0x00000650


	//   ....[10]....
        /*010c*/ 	.word	0x00000670


	//   ....[11]....
        /*0110*/ 	.word	0x00000690


	//   ....[12]....
        /*0114*/ 	.word	0x000006b0


	//   ....[13]....
        /*0118*/ 	.word	0x000006d0


	//   ....[14]....
        /*011c*/ 	.word	0x000006f0


	//   ....[15]....
        /*0120*/ 	.word	0x00000710


	//   ....[16]....
        /*0124*/ 	.word	0x00000ac0


	//   ....[17]....
        /*0128*/ 	.word	0x00000b40


	//   ....[18]....
        /*012c*/ 	.word	0x00000ba0


	//   ....[19]....
        /*0130*/ 	.word	0x00000c10


	//   ....[20]....
        /*0134*/ 	.word	0x00000c70


	//   ....[21]....
        /*0138*/ 	.word	0x00000d40


	//   ....[22]....
        /*013c*/ 	.word	0x00000dd0


	//   ....[23]....
        /*0140*/ 	.word	0x00000e70


	//   ....[24]....
        /*0144*/ 	.word	0x00000ed0


	//   ....[25]....
        /*0148*/ 	.word	0x00000f90


	//   ....[26]....
        /*014c*/ 	.word	0x00001010


	//   ....[27]....
        /*0150*/ 	.word	0x00001090


	//   ....[28]....
        /*0154*/ 	.word	0x000010f0


	//   ....[29]....
        /*0158*/ 	.word	0x00001170


	//   ....[30]....
        /*015c*/ 	.word	0x000011e0


	//   ....[31]....
        /*0160*/ 	.word	0x00001250


	//----- nvinfo : EIATTR_VRC_CTA_INIT_COUNT
	.align		4
.L_10139:
        /*0164*/ 	.byte	0x02, 0x4a
	.zero		1
	.zero		1


	//----- nvinfo : EIATTR_SYSCALL_OFFSETS
	.align		4
        /*0168*/ 	.byte	0x04, 0x46
        /*016a*/ 	.short	(.L_10141 - .L_10140)


	//   ....[0]....
.L_10140:
        /*016c*/ 	.word	0x00000160


	//----- nvinfo : EIATTR_EXIT_INSTR_OFFSETS
	.align		4
.L_10141:
        /*0170*/ 	.byte	0x04, 0x1c
        /*0172*/ 	.short	(.L_10143 - .L_10142)


	//   ....[0]....
.L_10142:
        /*0174*/ 	.word	0x00000220


	//   ....[1]....
        /*0178*/ 	.word	0x00000a60


	//----- nvinfo : EIATTR_CRS_STACK_SIZE
	.align		4
.L_10143:
        /*017c*/ 	.byte	0x04, 0x1e
        /*017e*/ 	.short	(.L_10145 - .L_10144)
.L_10144:
        /*0180*/ 	.word	0x00000000


	//----- nvinfo : EIATTR_CBANK_PARAM_SIZE
	.align		4
.L_10145:
        /*0184*/ 	.byte	0x03, 0x19
        /*0186*/ 	.short	0x0030


	//----- nvinfo : EIATTR_PARAM_CBANK
	.align		4
        /*0188*/ 	.byte	0x04, 0x0a
        /*018a*/ 	.short	(.L_10147 - .L_10146)
	.align		4
.L_10146:
        /*018c*/ 	.word	index@(.nv.constant0._Z15SoftmaxWarpImplI10DirectLoadI6__halffE11DirectStoreIfS1_EfLi1ELi1ELi16ELi2ELb0EL9Algorithm0EEvT_T0_ll)
        /*0190*/ 	.short	0x0380
        /*0192*/ 	.short	0x0030


	//----- nvinfo : EIATTR_SW_WAR
	.align		4
.L_10147:
        /*0194*/ 	.byte	0x04, 0x36
        /*0196*/ 	.short	(.L_10149 - .L_10148)
.L_10148:
        /*0198*/ 	.word	0x00000008
.L_10149:


//--------------------- .nv.info._Z15SoftmaxWarpImplI10DirectLoadI6__halffE11DirectStoreIfS1_EfLi1ELi1ELi8ELi1ELb1EL9Algorithm0EEvT_T0_ll --------------------------
	.section	.nv.info._Z15SoftmaxWarpImplI10DirectLoadI6__halffE11DirectStoreIfS1_EfLi1ELi1ELi8ELi1ELb1EL9Algorithm0EEvT_T0_ll,"",@"SHT_CUDA_INFO"
	.sectionflags	@""
	.align	4


	//----- nvinfo : EIATTR_CUDA_API_VERSION
	.align		4
        /*0000*/ 	.byte	0x04, 0x37
        /*0002*/ 	.short	(.L_10151 - .L_10150)
.L_10150:
        /*0004*/ 	.word	0x00000082


	//----- nvinfo : EIATTR_KPARAM_INFO
	.align		4
.L_10151:
        /*0008*/ 	.byte	0x04, 0x17
        /*000a*/ 	.short	(.L_10153 - .L_10152)
.L_10152:
        /*000c*/ 	.word	0x00000000
        /*0010*/ 	.short	0x0003
        /*0012*/ 	.short	0x0028
        /*0014*/ 	.byte	0x00, 0xf0, 0x21, 0x00


	//----- nvinfo : EIATTR_KPARAM_INFO
	.align		4
.L_10153:
        /*0018*/ 	.byte	0x04, 0x17
        /*001a*/ 	.short	(.L_10155 - .L_10154)
.L_10154:
        /*001c*/ 	.word	0x00000000
        /*0020*/ 	.short	0x0002
        /*0022*/ 	.short	0x0020
        /*0024*/ 	.byte	0x00, 0xf0, 0x21, 0x00


	//----- nvinfo : EIATTR_KPARAM_INFO
	.align		4
.L_10155:
        /*0028*/ 	.byte	0x04, 0x17
        /*002a*/ 	.short	(.L_10157 - .L_10156)
.L_10156:
        /*002c*/ 	.word	0x00000000
        /*0030*/ 	.short	0x0001
        /*0032*/ 	.short	0x0010
        /*0034*/ 	.byte	0x00, 0xf0, 0x41, 0x00


	//----- nvinfo : EIATTR_KPARAM_INFO
	.align		4
.L_10157:
        /*0038*/ 	.byte	0x04, 0x17
        /*003a*/ 	.short	(.L_10159 - .L_10158)
.L_10158:
        /*003c*/ 	.word	0x00000000
        /*0040*/ 	.short	0x0000
        /*0042*/ 	.short	0x0000
        /*0044*/ 	.byte	0x00, 0xf0, 0x41, 0x00


	//----- nvinfo : EIATTR_SPARSE_MMA_MASK
	.align		4
.L_10159:
        /*0048*/ 	.byte	0x03, 0x50
        /*004a*/ 	.short	0x0000


	//----- nvinfo : EIATTR_MAXREG_COUNT
	.align		4
        /*004c*/ 	.byte	0x03, 0x1b
        /*004e*/ 	.short	0x00ff


	//----- nvinfo : EIATTR_EXTERNS
	.align		4
        /*0050*/ 	.byte	0x04, 0x0f
        /*0052*/ 	.short	(.L_10161 - .L_10160)


	//   ....[0]....
	.align		4
.L_10160:
        /*0054*/ 	.word	index@(__assertfail)


	//----- nvinfo : EIATTR_MERCURY_ISA_VERSION
	.align		4
.L_10161:
        /*0058*/ 	.byte	0x03, 0x5f
        /*005a*/ 	.short	0x0101


	//----- nvinfo : EIATTR_COOP_GROUP_MASK_REGIDS
	.align		4
        /*005c*/ 	.byte	0x04, 0x29
        /*005e*/ 	.short	(.L_10163 - .L_10162)


	//   ....[0]....
.L_10162:
        /*0060*/ 	.word	0xffffffff


	//   ....[1]....
        /*0064*/ 	.word	0xffffffff


	//   ....[2]....
        /*0068*/ 	.word	0xffffffff


	//   ....[3]....
        /*006c*/ 	.word	0xffffffff


	//   ....[4]....
        /*0070*/ 	.word	0xffffffff


	//   ....[5]....
        /*0074*/ 	.word	0xffffffff


	//   ....[6]....
        /*0078*/ 	.word	0xffffffff


	//   ....[7]....
        /*007c*/ 	.word	0xffffffff


	//   ....[8]....
        /*0080*/ 	.word	0xffffffff


	//   ....[9]....
        /*0084*/ 	.word	0xffffffff


	//   ....[10]....
        /*0088*/ 	.word	0xffffffff


	//   ....[11]....
        /*008c*/ 	.word	0xffffffff


	//   ....[12]....
        /*0090*/ 	.word	0xffffffff


	//   ....[13]....
        /*0094*/ 	.word	0xffffffff


	//   ....[14]....
        /*0098*/ 	.word	0xffffffff


	//   ....[15]....
        /*009c*/ 	.word	0xffffffff


	//   ....[16]....
        /*00a0*/ 	.word	0xffffffff


	//   ....[17]....
        /*00a4*/ 	.word	0xffffffff


	//   ....[18]....
        /*00a8*/ 	.word	0x0500000f


	//   ....[19]....
        /*00ac*/ 	.word	0x0500000f


	//   ....[20]....
        /*00b0*/ 	.word	0x0500000f


	//   ....[21]....
        /*00b4*/ 	.word	0x0500000f


	//   ....[22]....
        /*00b8*/ 	.word	0x0500000f


	//   ....[23]....
        /*00bc*/ 	.word	0x0500000f


	//   ....[24]....
        /*00c0*/ 	.word	0x0500000f


	//   ....[25]....
        /*00c4*/ 	.word	0x0500000f


	//   ....[26]....
        /*00c8*/ 	.word	0x0500000f


	//   ....[27]....
        /*00cc*/ 	.word	0x0500000f


	//   ....[28]....
        /*00d0*/ 	.word	0x0500000f


	//   ....[29]....
        /*00d4*/ 	.word	0x0500000f


	//   ....[30]....
        /*00d8*/ 	.word	0x0500000f


	//   ....[31]....
        /*00dc*/ 	.word	0x0500000f


	//   ....[32]....
        /*00e0*/ 	.word	0x0500000f


	//   ....[33]....
        /*00e4*/ 	.word	0x0500000f


	//   ....[34]....
        /*00e8*/ 	.word	0x0500000f


	//   ....[35]....
        /*00ec*/ 	.word	0x0500000f


	//----- nvinfo : EIATTR_COOP_GROUP_INSTR_OFFSETS
	.align		4
.L_10163:
        /*00f0*/ 	.byte	0x04, 0x28
        /*00f2*/ 	.short	(.L_10165 - .L_10164)


	//   ....[0]....
.L_10164:
        /*00f4*/ 	.word	0x000006c0


	//   ....[1]....
        /*00f8*/ 	.word	0x00000700


	//   ....[2]....
        /*00fc*/ 	.word	0x00000720


	//   ....[3]....
        /*0100*/ 	.word	0x000007e0


	//   ....[4]....
        /*0104*/ 	.word	0x00000800


	//   ....[5]....
        /*0108*/ 	.word	0x00000820


	//   ....[6]....
        /*010c*/ 	.word	0x00000bb0


	//   ....[7]....
        /*0110*/ 	.word	0x00000bf0


	//   ....[8]....
        /*0114*/ 	.word	0x00000c10


	//   ....[9]....
        /*0118*/ 	.word	0x00000cd0


	//   ....[10]....
        /*011c*/ 	.word	0x00000cf0


	//   ....[11]....
        /*0120*/ 	.word	0x00000d10


	//   ....[12]....
        /*0124*/ 	.word	0x00001060


	//   ....[13]....
        /*0128*/ 	.word	0x000010a0


	//   ....[14]....
        /*012c*/ 	.word	0x000010c0


	//   ....[15]....
        /*0130*/ 	.word	0x00001180


	//   ....[16]....
        /*0134*/ 	.word	0x000011a0


	//   ....[17]....
        /*0138*/ 	.word	0x000011c0


	//   ....[18]....
        /*013c*/ 	.word	0x00001460


	//   ....[19]....
        /*0140*/ 	.word	0x000014c0


	//   ....[20]....
        /*0144*/ 	.word	0x00001530


	//   ....[21]....
        /*0148*/ 	.word	0x00001620


	//   ....[22]....
        /*014c*/ 	.word	0x00001680


	//   ....[23]....
        /*0150*/ 	.word	0x000016e0


	//   ....[24]....
        /*0154*/ 	.word	0x00001760


	//   ....[25]....
        /*0158*/ 	.word	0x00001800


	//   ....[26]....
        /*015c*/ 	.word	0x00001860


	//   ....[27]....
        /*0160*/ 	.word	0x00001950


	//   ....[28]....
        /*0164*/ 	.word	0x000019b0


	//   ....[29]....
        /*0168*/ 	.word	0x00001a10


	//   ....[30]....
        /*016c*/ 	.word	0x00001a90


	//   ....[31]....
        /*0170*/ 	.word	0x00001b30


	//   ....[32]....
        /*0174*/ 	.word	0x00001b90


	//   ....[33]....
        /*0178*/ 	.word	0x00001c80


	//   ....[34]....
        /*017c*/ 	.word	0x00001ce0


	//   ....[35]....
        /*0180*/ 	.word	0x00001d40


	//----- nvinfo : EIATTR_VRC_CTA_INIT_COUNT
	.align		4
.L_10165:
        /*0184*/ 	.byte	0x02, 0x4a
	.zero		1
	.zero		1


	//----- nvinfo : EIATTR_SYSCALL_OFFSETS
	.align		4
        /*0188*/ 	.byte	0x04, 0x46
        /*018a*/ 	.short	(.L_10167 - .L_10166)


	//   ....[0]....
.L_10166:
        /*018c*/ 	.word	0x00000170


	//----- nvinfo : EIATTR_EXIT_INSTR_OFFSETS
	.align		4
.L_10167:
        /*0190*/ 	.byte	0x04, 0x1c
        /*0192*/ 	.short	(.L_10169 - .L_10168)


	//   ....[0]....
.L_10168:
        /*0194*/ 	.word	0x00000220


	//   ....[1]....
        /*0198*/ 	.word	0x00000a50


	//   ....[2]....
        /*019c*/ 	.word	0x00001400


	//----- nvinfo : EIATTR_CRS_STACK_SIZE
	.align		4
.L_10169:
        /*01a0*/ 	.byte	0x04, 0x1e
        /*01a2*/ 	.short	(.L_10171 - .L_10170)
.L_10170:
        /*01a4*/ 	.word	0x00000000


	//----- nvinfo : EIATTR_CBANK_PARAM_SIZE
	.align		4
.L_10171:
        /*01a8*/ 	.byte	0x03, 0x19
        /*01aa*/ 	.short	0x0030


	//----- nvinfo : EIATTR_PARAM_CBANK
	.align		4
        /*01ac*/ 	.byte	0x04, 0x0a
        /*01ae*/ 	.short	(.L_10173 - .L_10172)
	.align		4
.L_10172:
        /*01b0*/ 	.word	index@(.nv.constant0._Z15SoftmaxWarpImplI10DirectLoadI6__halffE11DirectStoreIfS1_EfLi1ELi1ELi8ELi1ELb1EL9Algorithm0EEvT_T0_ll)
        /*01b4*/ 	.short	0x0380
        /*01b6*/ 	.short	0x0030


	//----- nvinfo : EIATTR_SW_WAR
	.align		4
.L_10173:
        /*01b8*/ 	.byte	0x04, 0x36
        /*01ba*/ 	.short	(.L_10175 - .L_10174)
.L_10174:
        /*01bc*/ 	.word	0x00000008
.L_10175:


//--------------------- .nv.info._Z15SoftmaxWarpImplI10DirectLoadI6__halffE11DirectStoreIfS1_EfLi1ELi1ELi8ELi1ELb0EL9Algorithm0EEvT_T0_ll --------------------------
	.section	.nv.info._Z15SoftmaxWarpImplI10DirectLoadI6__halffE11DirectStoreIfS1_EfLi1ELi1ELi8ELi1ELb0EL9Algorithm0EEvT_T0_ll,"",@"SHT_CUDA_INFO"
	.sectionflags	@""
	.align	4


	//----- nvinfo : EIATTR_CUDA_API_VERSION
	.align		4
        /*0000*/ 	.byte	0x04, 0x37
        /*0002*/ 	.short	(.L_10177 - .L_10176)
.L_10176:
        /*0004*/ 	.word	0x00000082


	//----- nvinfo : EIATTR_KPARAM_INFO
	.align		4
.L_10177:
        /*0008*/ 	.byte	0x04, 0x17
        /*000a*/ 	.short	(.L_10179 - .L_10178)
.L_10178:
        /*000c*/ 	.word	0x00000000
        /*0010*/ 	.short	0x0003
        /*0012*/ 	.short	0x0028
        /*0014*/ 	.byte	0x00, 0xf0, 0x21, 0x00


	//----- nvinfo : EIATTR_KPARAM_INFO
	.align		4
.L_10179:
        /*0018*/ 	.byte	0x04, 0x17
        /*001a*/ 	.short	(.L_10181 - .L_10180)
.L_10180:
        /*001c*/ 	.word	0x00000000
        /*0020*/ 	.short	0x0002
        /*0022*/ 	.short	0x0020
        /*0024*/ 	.byte	0x00, 0xf0, 0x21, 0x00


	//----- nvinfo : EIATTR_KPARAM_INFO
	.align		4
.L_10181:
        /*0028*/ 	.byte	0x04, 0x17
        /*002a*/ 	.short	(.L_10183 - .L_10182)
.L_10182:
        /*002c*/ 	.word	0x00000000
        /*0030*/ 	.short	0x0001
        /*0032*/ 	.short	0x0010
        /*0034*/ 	.byte	0x00, 0xf0, 0x41, 0x00


	//----- nvinfo : EIATTR_KPARAM_INFO
	.align		4
.L_10183:
        /*0038*/ 	.byte	0x04, 0x17
        /*003a*/ 	.short	(.L_10185 - .L_10184)
.L_10184:
        /*003c*/ 	.word	0x00000000
        /*0040*/ 	.short	0x0000
        /*0042*/ 	.short	0x0000
        /*0044*/ 	.byte	0x00, 0xf0, 0x41, 0x00


	//----- nvinfo : EIATTR_SPARSE_MMA_MASK
	.align		4
.L_10185:
        /*0048*/ 	.byte	0x03, 0x50
        /*004a*/ 	.short	0x0000


	//----- nvinfo : EIATTR_MAXREG_COUNT
	.align		4
        /*004c*/ 	.byte	0x03, 0x1b
        /*004e*/ 	.short	0x00ff


	//----- nvinfo : EIATTR_EXTERNS
	.align		4
        /*0050*/ 	.byte	0x04, 0x0f
        /*0052*/ 	.short	(.L_10187 - .L_10186)


	//   ....[0]....
	.align		4
.L_10186:
        /*0054*/ 	.word	index@(__assertfail)


	//----- nvinfo : EIATTR_MERCURY_ISA_VERSION
	.align		4
.L_10187:
        /*0058*/ 	.byte	0x03, 0x5f
        /*005a*/ 	.short	0x0101


	//----- nvinfo : EIATTR_COOP_GROUP_MASK_REGIDS
	.align		4
        /*005c*/ 	.byte	0x04, 0x29
        /*005e*/ 	.short	(.L_10189 - .L_10188)


	//   ....[0]....
.L_10188:
        /*0060*/ 	.word	0xffffffff


	//   ....[1]....
        /*0064*/ 	.word	0xffffffff


	//   ....[2]....
        /*0068*/ 	.word	0xffffffff


	//   ....[3]....
        /*006c*/ 	.word	0xffffffff


	//   ....[4]....
        /*0070*/ 	.word	0xffffffff


	//   ....[5]....
        /*0074*/ 	.word	0xffffffff


	//   ....[6]....
        /*0078*/ 	.word	0xffffffff


	//   ....[7]....
        /*007c*/ 	.word	0xffffffff


	//   ....[8]....
        /*0080*/ 	.word	0xffffffff


	//   ....[9]....
        /*0084*/ 	.word	0xffffffff


	//   ....[10]....
        /*0088*/ 	.word	0xffffffff


	//   ....[11]....
        /*008c*/ 	.word	0xffffffff


	//   ....[12]....
        /*0090*/ 	.word	0xffffffff


	//   ....[13]....
        /*0094*/ 	.word	0xffffffff


	//   ....[14]....
        /*0098*/ 	.word	0xffffffff


	//   ....[15]....
        /*009c*/ 	.word	0xffffffff


	//   ....[16]....
        /*00a0*/ 	.word	0xffffffff


	//   ....[17]....
        /*00a4*/ 	.word	0xffffffff


	//   ....[18]....
        /*00a8*/ 	.word	0x0500000f


	//   ....[19]....
        /*00ac*/ 	.word	0x0500000f


	//   ....[20]....
        /*00b0*/ 	.word	0x0500000f


	//   ....[21]....
        /*00b4*/ 	.word	0x0500000f


	//   ....[22]....
        /*00b8*/ 	.word	0x0500000f


	//   ....[23]....
        /*00bc*/ 	.word	0x0500000f


	//   ....[24]....
        /*00c0*/ 	.word	0x0500000f


	//   ....[25]....
        /*00c4*/ 	.word	0x0500000f


	//   ....[26]....
        /*00c8*/ 	.word	0x0500000f


	//   ....[27]....
        /*00cc*/ 	.word	0x0500000f


	//   ....[28]....
        /*00d0*/ 	.word	0x0500000f


	//   ....[29]....
        /*00d4*/ 	.word	0x0500000f


	//   ....[30]....
        /*00d8*/ 	.word	0x0500000f


	//   ....[31]....
        /*00dc*/ 	.word	0x0500000f


	//   ....[32]....
        /*00e0*/ 	.word	0x0500000f


	//   ....[33]....
        /*00e4*/ 	.word	0x0500000f


	//   ....[34]....
        /*00e8*/ 	.word	0x0500000f


	//   ....[35]....
        /*00ec*/ 	.word	0x0500000f


	//----- nvinfo : EIATTR_COOP_GROUP_INSTR_OFFSETS
	.align		4
.L_10189:
        /*00f0*/ 	.byte	0x04, 0x28
        /*00f2*/ 	.short	(.L_10191 - .L_10190)


	//   ....[0]....
.L_10190:
        /*00f4*/ 	.word	0x00000620


	//   ....[1]....
        /*00f8*/ 	.word	0x00000660


	//   ....[2]....
        /*00fc*/ 	.word	0x00000680


	//   ....[3]....
        /*0100*/ 	.word	0x00000740


	//   ....[4]....
        /*0104*/ 	.word	0x00000760


	//   ....[5]....
        /*0108*/ 	.word	0x00000780


	//   ....[6]....
        /*010c*/ 	.word	0x00000aa0


	//   ....[7]....
        /*0110*/ 	.word	0x00000ae0


	//   ....[8]....
        /*0114*/ 	.word	0x00000b00


	//   ....[9]....
        /*0118*/ 	.word	0x00000bc0


	//   ....[10]....
        /*011c*/ 	.word	0x00000be0


	//   ....[11]....
        /*0120*/ 	.word	0x00000c00


	//   ....[12]....
        /*0124*/ 	.word	0x00000eb0


	//   ....[13]....
        /*0128*/ 	.word	0x00000ef0


	//   ....[14]....
        /*012c*/ 	.word	0x00000f10


	//   ....[15]....
        /*0130*/ 	.word	0x00000fd0


	//   ....[16]....
        /*0134*/ 	.word	0x00000ff0


	//   ....[17]....
        /*0138*/ 	.word	0x00001010


	//   ....[18]....
        /*013c*/ 	.word	0x00001280


	//   ....[19]....
        /*0140*/ 	.word	0x000012e0


	//   ....[20]....
        /*0144*/ 	.word	0x00001350


	//   ....[21]....
        /*0148*/ 	.word	0x00001440


	//   ....[22]....
        /*014c*/ 	.word	0x000014a0


	//   ....[23]....
        /*0150*/ 	.word	0x00001500


	//   ....[24]....
        /*0154*/ 	.word	0x00001580


	//   ....[25]....
        /*0158*/ 	.word	0x00001620


	//   ....[26]....
        /*015c*/ 	.word	0x00001680


	//   ....[27]....
        /*0160*/ 	.word	0x00001770


	//   ....[28]....
        /*0164*/ 	.word	0x000017d0


	//   ....[29]....
        /*0168*/ 	.word	0x00001830


	//   ....[30]....
        /*016c*/ 	.word	0x000018b0


	//   ....[31]....
        /*0170*/ 	.word	0x00001950


	//   ....[32]....
        /*0174*/ 	.word	0x000019b0


	//   ....[33]....
        /*0178*/ 	.word	0x00001aa0


	//   ....[34]....
        /*017c*/ 	.word	0x00001b00


	//   ....[35]....
        /*0180*/ 	.word	0x00001b60


	//----- nvinfo : EIATTR_VRC_CTA_INIT_COUNT
	.align		4
.L_10191:
        /*0184*/ 	.byte	0x02, 0x4a
	.zero		1
	.zero		1


	//----- nvinfo : EIATTR_SYSCALL_OFFSETS
	.align		4
        /*0188*/ 	.byte	0x04, 0x46
        /*018a*/ 	.short	(.L_10193 - .L_10192)


	//   ....[0]....
.L_10192:
        /*018c*/ 	.word	0x00000170


	//----- nvinfo : EIATTR_EXIT_INSTR_OFFSETS
	.align		4
.L_10193:
        /*0190*/ 	.byte	0x04, 0x1c
        /*0192*/ 	.short	(.L_10195 - .L_10194)


	//   ....[0]....
.L_10194:
        /*0194*/ 	.word	0x00000220


	//   ....[1]....
        /*0198*/ 	.word	0x000009a0


	//   ....[2]....
        /*019c*/ 	.word	0x00001220


	//----- nvinfo : EIATTR_CRS_STACK_SIZE
	.align		4
.L_10195:
        /*01a0*/ 	.byte	0x04, 0x1e
        /*01a2*/ 	.short	(.L_10197 - .L_10196)
.L_10196:
        /*01a4*/ 	.word	0x00000000


	//----- nvinfo : EIATTR_CBANK_PARAM_SIZE
	.align		4
.L_10197:
        /*01a8*/ 	.byte	0x03, 0x19
        /*01aa*/ 	.short	0x0030


	//----- nvinfo : EIATTR_PARAM_CBANK
	.align		4
        /*01ac*/ 	.byte	0x04, 0x0a
        /*01ae*/ 	.short	(.L_10199 - .L_10198)
	.align		4
.L_10198:
        /*01b0*/ 	.word	index@(.nv.constant0._Z15SoftmaxWarpImplI10DirectLoadI6__halffE11DirectStoreIfS1_EfLi1ELi1ELi8ELi1ELb0EL9Algorithm0EEvT_T0_ll)
        /*01b4*/ 	.short	0x0380
        /*01b6*/ 	.short	0x0030


	//----- nvinfo : EIATTR_SW_WAR
	.align		4
.L_10199:
        /*01b8*/ 	.byte	0x04, 0x36
        /*01ba*/ 	.short	(.L_10201 - .L_10200)
.L_10200:
        /*01bc*/ 	.word	0x00000008
.L_10201:


//--------------------- .nv.info._Z15SoftmaxWarpImplI10DirectLoadI6__halffE11DirectStoreIfS1_EfLi1ELi1ELi8ELi2ELb1EL9Algorithm0EEvT_T0_ll --------------------------
	.section	.nv.info._Z15SoftmaxWarpImplI10DirectLoadI6__halffE11DirectStoreIfS1_EfLi1ELi1ELi8ELi2ELb1EL9Algorithm0EEvT_T0_ll,"",@"SHT_CUDA_INFO"
	.sectionflags	@""
	.align	4


	//----- nvinfo : EIATTR_CUDA_API_VERSION
	.align		4
        /*0000*/ 	.byte	0x04, 0x37
        /*0002*/ 	.short	(.L_10203 - .L_10202)
.L_10202:
        /*0004*/ 	.word	0x00000082


	//----- nvinfo : EIATTR_KPARAM_INFO
	.align		4
.L_10203:
        /*0008*/ 	.byte	0x04, 0x17
        /*000a*/ 	.short	(.L_10205 - .L_10204)
.L_10204:
        /*000c*/ 	.word	0x00000000
        /*0010*/ 	.short	0x0003
        /*0012*/ 	.short	0x0028
        /*0014*/ 	.byte	0x00, 0xf0, 0x21, 0x00


	//----- nvinfo : EIATTR_KPARAM_INFO
	.align		4
.L_10205:
        /*0018*/ 	.byte	0x04, 0x17
        /*001a*/ 	.short	(.L_10207 - .L_10206)
.L_10206:
        /*001c*/ 	.word	0x00000000
        /*0020*/ 	.short	0x0002
        /*0022*/ 	.short	0x0020
        /*0024*/ 	.byte	0x00, 0xf0, 0x21, 0x00


	//----- nvinfo : EIATTR_KPARAM_INFO
	.align		4
.L_10207:
        /*0028*/ 	.byte	0x04, 0x17
        /*002a*/ 	.short	(.L_10209 - .L_10208)
.L_10208:
        /*002c*/ 	.word	0x00000000
        /*0030*/ 	.short	0x0001
        /*0032*/ 	.short	0x0010
        /*0034*/ 	.byte	0x00, 0xf0, 0x41, 0x00


	//----- nvinfo : EIATTR_KPARAM_INFO
	.align		4
.L_10209:
        /*0038*/ 	.byte	0x04, 0x17
        /*003a*/ 	.short	(.L_10211 - .L_10210)
.L_10210:
        /*003c*/ 	.word	0x00000000
        /*0040*/ 	.short	0x0000
        /*0042*/ 	.short	0x0000
        /*0044*/ 	.byte	0x00, 0xf0, 0x41, 0x00


	//----- nvinfo : EIATTR_SPARSE_MMA_MASK
	.align		4
.L_10211:
        /*0048*/ 	.byte	0x03, 0x50
        /*004a*/ 	.short	0x0000


	//----- nvinfo : EIATTR_MAXREG_COUNT
	.align		4
        /*004c*/ 	.byte	0x03, 0x1b
        /*004e*/ 	.short	0x00ff


	//----- nvinfo : EIATTR_EXTERNS
	.align		4
        /*0050*/ 	.byte	0x04, 0x0f
        /*0052*/ 	.short	(.L_10213 - .L_10212)


	//   ....[0]....
	.align		4
.L_10212:
        /*0054*/ 	.word	index@(__assertfail)


	//----- nvinfo : EIATTR_MERCURY_ISA_VERSION
	.align		4
.L_10213:
        /*0058*/ 	.byte	0x03, 0x5f
        /*005a*/ 	.short	0x0101


	//----- nvinfo : EIATTR_COOP_GROUP_MASK_REGIDS
	.align		4
        /*005c*/ 	.byte	0x04, 0x29
        /*005e*/ 	.short	(.L_10215 - .L_10214)


	//   ....[0]....
.L_10214:
        /*0060*/ 	.word	0xffffffff


	//   ....[1]....
        /*0064*/ 	.word	0xffffffff


	//   ....[2]....
        /*0068*/ 	.word	0xffffffff


	//   ....[3]....
        /*006c*/ 	.word	0xffffffff


	//   ....[4]....
        /*0070*/ 	.word	0xffffffff


	//   ....[5]....
        /*0074*/ 	.word	0xffffffff


	//   ....[6]....
        /*0078*/ 	.word	0xffffffff


	//   ....[7]....
        /*007c*/ 	.word	0xffffffff


	//   ....[8]....
        /*0080*/ 	.word	0xffffffff


	//   ....[9]....
        /*0084*/ 	.word	0xffffffff


	//   ....[10]....
        /*0088*/ 	.word	0xffffffff


	//   ....[11]....
        /*008c*/ 	.word	0xffffffff


	//   ....[12]....
        /*0090*/ 	.word	0x0500000f


	//   ....[13]....
        /*0094*/ 	.word	0x0500000f


	//   ....[14]....
        /*0098*/ 	.word	0x0500000f


	//   ....[15]....
        /*009c*/ 	.word	0x0500000f


	//   ....[16]....
        /*00a0*/ 	.word	0x0500000f


	//   ....[17]....
        /*00a4*/ 	.word	0x0500000f


	//   ....[18]....
        /*00a8*/ 	.word	0x0500000f


	//   ....[19]....
        /*00ac*/ 	.word	0x0500000f


	//   ....[20]....
        /*00b0*/ 	.word	0x0500000f


	//   ....[21]....
        /*00b4*/ 	.word	0x0500000f


	//   ....[22]....
        /*00b8*/ 	.word	0x0500000f


	//   ....[23]....
        /*00bc*/ 	.word	0x0500000f


	//----- nvinfo : EIATTR_COOP_GROUP_INSTR_OFFSETS
	.align		4
.L_10215:
        /*00c0*/ 	.byte	0x04, 0x28
        /*00c2*/ 	.short	(.L_10217 - .L_10216)


	//   ....[0]....
.L_10216:
        /*00c4*/ 	.word	0x000004d0


	//   ....[1]....
        /*00c8*/ 	.word	0x00000500


	//   ....[2]....
        /*00cc*/ 	.word	0x00000530


	//   ....[3]....
        /*00d0*/ 	.word	0x00000540


	//   ....[4]....
        /*00d4*/ 	.word	0x00000570


	//   ....[5]....
        /*00d8*/ 	.word	0x00000580


	//   ....[6]....
        /*00dc*/ 	.word	0x000006e0


	//   ....[7]....
        /*00e0*/ 	.word	0x00000700


	//   ....[8]....
        /*00e4*/ 	.word	0x00000720


	//   ....[9]....
        /*00e8*/ 	.word	0x00000740


	//   ....[10]....
        /*00ec*/ 	.word	0x00000760


	//   ....[11]....
        /*00f0*/ 	.word	0x00000780


	//   ....[12]....
        /*00f4*/ 	.word	0x00000bf0


	//   ....[13]....
        /*00f8*/ 	.word	0x00000c70


	//   ....[14]....
        /*00fc*/ 	.word	0x00000cd0


	//   ....[15]....
        /*0100*/ 	.word	0x00000d30


	//   ....[16]....
        /*0104*/ 	.word	0x00000e00


	//   ....[17]....
        /*0108*/ 	.word	0x00000ec0


	//   ....[18]....
        /*010c*/ 	.word	0x00000f40


	//   ....[19]....
        /*0110*/ 	.word	0x00001020


	//   ....[20]....
        /*0114*/ 	.word	0x000010b0


	//   ....[21]....
        /*0118*/ 	.word	0x00001110


	//   ....[22]....
        /*011c*/ 	.word	0x00001190


	//   ....[23]....
        /*0120*/ 	.word	0x00001200


	//----- nvinfo : EIATTR_VRC_CTA_INIT_COUNT
	.align		4
.L_10217:
        /*0124*/ 	.byte	0x02, 0x4a
	.zero		1
	.zero		1


	//----- nvinfo : EIATTR_SYSCALL_OFFSETS
	.align		4
        /*0128*/ 	.byte	0x04, 0x46
        /*012a*/ 	.short	(.L_10219 - .L_10218)


	//   ....[0]....
.L_10218:
        /*012c*/ 	.word	0x00000170


	//----- nvinfo : EIATTR_EXIT_INSTR_OFFSETS
	.align		4
.L_10219:
        /*0130*/ 	.byte	0x04, 0x1c
        /*0132*/ 	.short	(.L_10221 - .L_10220)


	//   ....[0]....
.L_10220:
        /*0134*/ 	.word	0x00000230


	//   ....[1]....
        /*0138*/ 	.word	0x00000b90


	//----- nvinfo : EIATTR_CRS_STACK_SIZE
	.align		4
.L_10221:
        /*013c*/ 	.byte	0x04, 0x1e
        /*013e*/ 	.short	(.L_10223 - .L_10222)
.L_10222:
        /*0140*/ 	.word	0x00000000


	//----- nvinfo : EIATTR_CBANK_PARAM_SIZE
	.align		4
.L_10223:
        /*0144*/ 	.byte	0x03, 0x19
        /*0146*/ 	.short	0x0030


	//----- nvinfo : EIATTR_PARAM_CBANK
	.align		4
        /*0148*/ 	.byte	0x04, 0x0a
        /*014a*/ 	.short	(.L_10225 - .L_10224)
	.align		4
.L_10224:
        /*014c*/ 	.word	index@(.nv.constant0._Z15SoftmaxWarpImplI10DirectLoadI6__halffE11DirectStoreIfS1_EfLi1ELi1ELi8ELi2ELb1EL9Algorithm0EEvT_T0_ll)
        /*0150*/ 	.short	0x0380
        /*0152*/ 	.short	0x0030


	//----- nvinfo : EIATTR_SW_WAR
	.align		4
.L_10225:
        /*0154*/ 	.byte	0x04, 0x36
        /*0156*/ 	.short	(.L_10227 - .L_10226)
.L_10226:
        /*0158*/ 	.word	0x00000008
.L_10227:


//--------------------- .nv.info._Z15SoftmaxWarpImplI10DirectLoadI6__halffE11DirectStoreIfS1_EfLi1ELi1ELi8ELi2ELb0EL9Algorithm0EEvT_T0_ll --------------------------
	.section	.nv.info._Z15SoftmaxWarpImplI10DirectLoadI6__halffE11DirectStoreIfS1_EfLi1ELi1ELi8ELi2ELb0EL9Algorithm0EEvT_T0_ll,"",@"SHT_CUDA_INFO"
	.sectionflags	@""
	.align	4


	//----- nvinfo : EIATTR_CUDA_API_VERSION
	.align		4
        /*0000*/ 	.byte	0x04, 0x37
        /*0002*/ 	.short	(.L_10229 - .L_10228)
.L_10228:
        /*0004*/ 	.word	0x00000082


	//----- nvinfo : EIATTR_KPARAM_INFO
	.align		4
.L_10229:
        /*0008*/ 	.byte	0x04, 0x17
        /*000a*/ 	.short	(.L_10231 - .L_10230)
.L_10230:
        /*000c*/ 	.word	0x00000000
        /*0010*/ 	.short	0x0003
        /*0012*/ 	.short	0x0028
        /*0014*/ 	.byte	0x00, 0xf0, 0x21, 0x00


	//----- nvinfo : EIATTR_KPARAM_INFO
	.align		4
.L_10231:
        /*0018*/ 	.byte	0x04, 0x17
        /*001a*/ 	.short	(.L_10233 - .L_10232)
.L_10232:
        /*001c*/ 	.word	0x00000000
        /*0020*/ 	.short	0x0002
        /*0022*/ 	.short	0x0020
        /*0024*/ 	.byte	0x00, 0xf0, 0x21, 0x00


	//----- nvinfo : EIATTR_KPARAM_INFO
	.align		4
.L_10233:
        /*0028*/ 	.byte	0x04, 0x17
        /*002a*/ 	.short	(.L_10235 - .L_10234)
.L_10234:
        /*002c*/ 	.word	0x00000000
        /*0030*/ 	.short	0x0001
        /*0032*/ 	.short	0x0010
        /*0034*/ 	.byte	0x00, 0xf0, 0x41, 0x00


	//----- nvinfo : EIATTR_KPARAM_INFO
	.align		4
.L_10235:
        /*0038*/ 	.byte	0x04, 0x17
        /*003a*/ 	.short	(.L_10237 - .L_10236)
.L_10236:
        /*003c*/ 	.word	0x00000000
        /*0040*/ 	.short	0x0000
        /*0042*/ 	.short	0x0000
        /*0044*/ 	.byte	0x00, 0xf0, 0x41, 0x00


	//----- nvinfo : EIATTR_SPARSE_MMA_MASK
	.align		4
.L_10237:
        /*0048*/ 	.byte	0x03, 0x50
        /*004a*/ 	.short	0x0000


	//----- nvinfo : EIATTR_MAXREG_COUNT
	.align		4
        /*004c*/ 	.byte	0x03, 0x1b
        /*004e*/ 	.short	0x00ff


	//----- nvinfo : EIATTR_EXTERNS
	.align		4
        /*0050*/ 	.byte	0x04, 0x0f
        /*0052*/ 	.short	(.L_10239 - .L_10238)


	//   ....[0]....
	.align		4
.L_10238:
        /*0054*/ 	.word	index@(__assertfail)


	//----- nvinfo : EIATTR_MERCURY_ISA_VERSION
	.align		4
.L_10239:
        /*0058*/ 	.byte	0x03, 0x5f
        /*005a*/ 	.short	0x0101


	//----- nvinfo : EIATTR_COOP_GROUP_MASK_REGIDS
	.align		4
        /*005c*/ 	.byte	0x04, 0x29
        /*005e*/ 	.short	(.L_10241 - .L_10240)


	//   ....[0]....
.L_10240:
        /*0060*/ 	.word	0xffffffff


	//   ....[1]....
        /*0064*/ 	.word	0xffffffff


	//   ....[2]....
        /*0068*/ 	.word	0xffffffff


	//   ....[3]....
        /*006c*/ 	.word	0xffffffff


	//   ....[4]....
        /*0070*/ 	.word	0xffffffff


	//   ....[5]....
        /*0074*/ 	.word	0xffffffff


	//   ....[6]....
        /*0078*/ 	.word	0xffffffff


	//   ....[7]....
        /*007c*/ 	.word	0xffffffff


	//   ....[8]....
        /*0080*/ 	.word	0xffffffff


	//   ....[9]....
        /*0084*/ 	.word	0xffffffff


	//   ....[10]....
        /*0088*/ 	.word	0xffffffff


	//   ....[11]....
        /*008c*/ 	.word	0xffffffff


	//   ....[12]....
        /*0090*/ 	.word	0x0500000f


	//   ....[13]....
        /*0094*/ 	.word	0x0500000f


	//   ....[14]....
        /*0098*/ 	.word	0x0500000f


	//   ....[15]....
        /*009c*/ 	.word	0x0500000f


	//   ....[16]....
        /*00a0*/ 	.word	0x0500000f


	//   ....[17]....
        /*00a4*/ 	.word	0x0500000f


	//   ....[18]....
        /*00a8*/ 	.word	0x0500000f


	//   ....[19]....
        /*00ac*/ 	.word	0x0500000f


	//   ....[20]....
        /*00b0*/ 	.word	0x0500000f


	//   ....[21]....
        /*00b4*/ 	.word	0x0500000f


	//   ....[22]....
        /*00b8*/ 	.word	0x0500000f


	//   ....[23]....
        /*00bc*/ 	.word	0x0500000f


	//----- nvinfo : EIATTR_COOP_GROUP_INSTR_OFFSETS
	.align		4
.L_10241:
        /*00c0*/ 	.byte	0x04, 0x28
        /*00c2*/ 	.short	(.L_10243 - .L_10242)


	//   ....[0]....
.L_10242:
        /*00c4*/ 	.word	0x000003e0


	//   ....[1]....
        /*00c8*/ 	.word	0x00000410


	//   ....[2]....
        /*00cc*/ 	.word	0x00000440


	//   ....[3]....
        /*00d0*/ 	.word	0x00000450


	//   ....[4]....
        /*00d4*/ 	.word	0x00000480


	//   ....[5]....
        /*00d8*/ 	.word	0x00000490


	//   ....[6]....
        /*00dc*/ 	.word	0x000005f0


	//   ....[7]....
        /*00e0*/ 	.word	0x00000610


	//   ....[8]....
        /*00e4*/ 	.word	0x00000630


	//   ....[9]....
        /*00e8*/ 	.word	0x00000650


	//   ....[10]....
        /*00ec*/ 	.word	0x00000670


	//   ....[11]....
        /*00f0*/ 	.word	0x00000690


	//   ....[12]....
        /*00f4*/ 	.word	0x00000a40


	//   ....[13]....
        /*00f8*/ 	.word	0x00000ac0


	//   ....[14]....
        /*00fc*/ 	.word	0x00000b20


	//   ....[15]....
        /*0100*/ 	.word	0x00000b80


	//   ....[16]....
        /*0104*/ 	.word	0x00000c30


	//   ....[17]....
        /*0108*/ 	.word	0x00000cd0


	//   ....[18]....
        /*010c*/ 	.word	0x00000db0


	//   ....[19]....
        /*0110*/ 	.word	0x00000e70


	//   ....[20]....
        /*0114*/ 	.word	0x00000ee0


	//   ....[21]....
        /*0118*/ 	.word	0x00000f40


	//   ....[22]....
        /*011c*/ 	.word	0x00000fc0


	//   ....[23]....
        /*0120*/ 	.word	0x00001030


	//----- nvinfo : EIATTR_VRC_CTA_INIT_COUNT
	.align		4
.L_10243:
        /*0124*/ 	.byte	0x02, 0x4a
	.zero		1
	.zero		1


	//----- nvinfo : EIATTR_SYSCALL_OFFSETS
	.align		4
        /*0128*/ 	.byte	0x04, 0x46
        /*012a*/ 	.short	(.L_10245 - .L_10244)


	//   ....[0]....
.L_10244:
        /*012c*/ 	.word	0x00000160


	//----- nvinfo : EIATTR_EXIT_INSTR_OFFSETS
	.align		4
.L_10245:
        /*0130*/ 	.byte	0x04, 0x1c
        /*0132*/ 	.short	(.L_10247 - .L_10246)


	//   ....[0]....
.L_10246:
        /*0134*/ 	.word	0x00000220


	//   ....[1]....
        /*0138*/ 	.word	0x000009e0


	//----- nvinfo : EIATTR_CRS_STACK_SIZE
	.align		4
.L_10247:
        /*013c*/ 	.byte	0x04, 0x1e
        /*013e*/ 	.short	(.L_10249 - .L_10248)
.L_10248:
        /*0140*/ 	.word	0x00000000


	//----- nvinfo : EIATTR_CBANK_PARAM_SIZE
	.align		4
.L_10249:
        /*0144*/ 	.byte	0x03, 0x19
        /*0146*/ 	.short	0x0030


	//----- nvinfo : EIATTR_PARAM_CBANK
	.align		4
        /*0148*/ 	.byte	0x04, 0x0a
        /*014a*/ 	.short	(.L_10251 - .L_10250)
	.align		4
.L_10250:
        /*014c*/ 	.word	index@(.nv.constant0._Z15SoftmaxWarpImplI10DirectLoadI6__halffE11DirectStoreIfS1_EfLi1ELi1ELi8ELi2ELb0EL9Algorithm0EEvT_T0_ll)
        /*0150*/ 	.short	0x0380
        /*0152*/ 	.short	0x0030


	//----- nvinfo : EIATTR_SW_WAR
	.align		4
.L_10251:
        /*0154*/ 	.byte	0x04, 0x36
        /*0156*/ 	.short	(.L_10253 - .L_10252)
.L_10252:
        /*0158*/ 	.word	0x00000008
.L_10253:


//--------------------- .nv.info._Z15SoftmaxWarpImplI10DirectLoadI6__halffE11DirectStoreIfS1_EfLi1ELi1ELi4ELi1ELb1EL9Algorithm0EEvT_T0_ll --------------------------
	.section	.nv.info._Z15SoftmaxWarpImplI10DirectLoadI6__halffE11DirectStoreIfS1_EfLi1ELi1ELi4ELi1ELb1EL9Algorithm0EEvT_T0_ll,"",@"SHT_CUDA_INFO"
	.sectionflags	@""
	.align	4


	//----- nvinfo : EIATTR_CUDA_API_VERSION
	.align		4
        /*0000*/ 	.byte	0x04, 0x37
        /*0002*/ 	.short	(.L_10255 - .L_10254)
.L_10254:
        /*0004*/ 	.word	0x00000082


	//----- nvinfo : EIATTR_KPARAM_INFO
	.align		4
.L_10255:
        /*0008*/ 	.byte	0x04, 0x17
        /*000a*/ 	.short	(.L_10257 - .L_10256)
.L_10256:
        /*000c*/ 	.word	0x00000000
        /*0010*/ 	.short	0x0003
        /*0012*/ 	.short	0x0028
        /*0014*/ 	.byte	0x00, 0xf0, 0x21, 0x00


	//----- nvinfo : EIATTR_KPARAM_INFO
	.align		4
.L_10257:
        /*0018*/ 	.byte	0x04, 0x17
        /*001a*/ 	.short	(.L_10259 - .L_10258)
.L_10258:
        /*001c*/ 	.word	0x00000000
        /*0020*/ 	.short	0x0002
        /*0022*/ 	.short	0x0020
        /*0024*/ 	.byte	0x00, 0xf0, 0x21, 0x00


	//----- nvinfo : EIATTR_KPARAM_INFO
	.align		4
.L_10259:
        /*0028*/ 	.byte	0x04, 0x17
        /*002a*/ 	.short	(.L_10261 - .L_10260)
.L_10260:
        /*002c*/ 	.word	0x00000000
        /*0030*/ 	.short	0x0001
        /*0032*/ 	.short	0x0010
        /*0034*/ 	.byte	0x00, 0xf0, 0x41, 0x00


	//----- nvinfo : EIATTR_KPARAM_INFO
	.align		4
.L_10261:
        /*0038*/ 	.byte	0x04, 0x17
        /*003a*/ 	.short	(.L_10263 - .L_10262)
.L_10262:
        /*003c*/ 	.word	0x00000000
        /*0040*/ 	.short	0x0000
        /*0042*/ 	.short	0x0000
        /*0044*/ 	.byte	0x00, 0xf0, 0x41, 0x00


	//----- nvinfo : EIATTR_SPARSE_MMA_MASK
	.align		4
.L_10263:
        /*0048*/ 	.byte	0x03, 0x50
        /*004a*/ 	.short	0x0000


	//----- nvinfo : EIATTR_MAXREG_COUNT
	.align		4
        /*004c*/ 	.byte	0x03, 0x1b
        /*004e*/ 	.short	0x00ff


	//----- nvinfo : EIATTR_EXTERNS
	.align		4
        /*0050*/ 	.byte	0x04, 0x0f
        /*0052*/ 	.short	(.L_10265 - .L_10264)


	//   ....[0]....
	.align		4
.L_10264:
        /*0054*/ 	.word	index@(__assertfail)


	//----- nvinfo : EIATTR_MERCURY_ISA_VERSION
	.align		4
.L_10265:
        /*0058*/ 	.byte	0x03, 0x5f
        /*005a*/ 	.short	0x0101


	//----- nvinfo : EIATTR_COOP_GROUP_MASK_REGIDS
	.align		4
        /*005c*/ 	.byte	0x04, 0x29
        /*005e*/ 	.short	(.L_10267 - .L_10266)


	//   ....[0]....
.L_10266:
        /*0060*/ 	.word	0xffffffff


	//   ....[1]....
        /*0064*/ 	.word	0xffffffff


	//   ....[2]....
        /*0068*/ 	.word	0xffffffff


	//   ....[3]....
        /*006c*/ 	.word	0xffffffff


	//   ....[4]....
        /*0070*/ 	.word	0xffffffff


	//   ....[5]....
        /*0074*/ 	.word	0xffffffff


	//   ....[6]....
        /*0078*/ 	.word	0xffffffff


	//   ....[7]....
        /*007c*/ 	.word	0xffffffff


	//   ....[8]....
        /*0080*/ 	.word	0xffffffff


	//   ....[9]....
        /*0084*/ 	.word	0xffffffff


	//   ....[10]....
        /*0088*/ 	.word	0xffffffff


	//   ....[11]....
        /*008c*/ 	.word	0xffffffff


	//   ....[12]....
        /*0090*/ 	.word	0x0500000f


	//   ....[13]....
        /*0094*/ 	.word	0x0500000f


	//   ....[14]....
        /*0098*/ 	.word	0x0500000f


	//   ....[15]....
        /*009c*/ 	.word	0x0500000f


	//   ....[16]....
        /*00a0*/ 	.word	0x0500000f


	//   ....[17]....
        /*00a4*/ 	.word	0x0500000f


	//   ....[18]....
        /*00a8*/ 	.word	0x0500000f


	//   ....[19]....
        /*00ac*/ 	.word	0x0500000f


	//   ....[20]....
        /*00b0*/ 	.word	0x0500000f


	//   ....[21]....
        /*00b4*/ 	.word	0x0500000f


	//   ....[22]....
        /*00b8*/ 	.word	0x0500000f


	//   ....[23]....
        /*00bc*/ 	.word	0x0500000f


	//----- nvinfo : EIATTR_COOP_GROUP_INSTR_OFFSETS
	.align		4
.L_10267:
        /*00c0*/ 	.byte	0x04, 0x28
        /*00c2*/ 	.short	(.L_10269 - .L_10268)


	//   ....[0]....
.L_10268:
        /*00c4*/ 	.word	0x000006a0


	//   ....[1]....
        /*00c8*/ 	.word	0x000006e0


	//   ....[2]....
        /*00cc*/ 	.word	0x000007a0


	//   ....[3]....
        /*00d0*/ 	.word	0x000007c0


	//   ....[4]....
        /*00d4*/ 	.word	0x00000b50


	//   ....[5]....
        /*00d8*/ 	.word	0x00000b90


	//   ....[6]....
        /*00dc*/ 	.word	0x00000c50


	//   ....[7]....
        /*00e0*/ 	.word	0x00000c70


	//   ....[8]....
        /*00e4*/ 	.word	0x00000fd0


	//   ....[9]....
        /*00e8*/ 	.word	0x00001010


	//   ....[10]....
        /*00ec*/ 	.word	0x000010d0


	//   ....[11]....
        /*00f0*/ 	.word	0x000010f0


	//   ....[12]....
        /*00f4*/ 	.word	0x000013a0


	//   ....[13]....
        /*00f8*/ 	.word	0x00001400


	//   ....[14]....
        /*00fc*/ 	.word	0x000014f0


	//   ....[15]....
        /*0100*/ 	.word	0x00001550


	//   ....[16]....
        /*0104*/ 	.word	0x000015d0


	//   ....[17]....
        /*0108*/ 	.word	0x00001670


	//   ....[18]....
        /*010c*/ 	.word	0x00001760


	//   ....[19]....
        /*0110*/ 	.word	0x000017c0


	//   ....[20]....
        /*0114*/ 	.word	0x00001840


	//   ....[21]....
        /*0118*/ 	.word	0x000018e0


	//   ....[22]....
        /*011c*/ 	.word	0x000019d0


	//   ....[23]....
        /*0120*/ 	.word	0x00001a30


	//----- nvinfo : EIATTR_VRC_CTA_INIT_COUNT
	.align		4
.L_10269:
        /*0124*/ 	.byte	0x02, 0x4a
	.zero		1
	.zero		1


	//----- nvinfo : EIATTR_SYSCALL_OFFSETS
	.align		4
        /*0128*/ 	.byte	0x04, 0x46
        /*012a*/ 	.short	(.L_10271 - .L_10270)


	//   ....[0]....
.L_10270:
        /*012c*/ 	.word	0x00000170


	//----- nvinfo : EIATTR_EXIT_INSTR_OFFSETS
	.align		4
.L_10271:
        /*0130*/ 	.byte	0x04, 0x1c
        /*0132*/ 	.short	(.L_10273 - .L_10272)


	//   ....[0]....
.L_10272:
        /*0134*/ 	.word	0x00000220


	//   ....[1]....
        /*0138*/ 	.word	0x000009f0


	//   ....[2]....
        /*013c*/ 	.word	0x00001330


	//----- nvinfo : EIATTR_CRS_STACK_SIZE
	.align		4
.L_10273:
        /*0140*/ 	.byte	0x04, 0x1e
        /*0142*/ 	.short	(.L_10275 - .L_10274)
.L_10274:
        /*0144*/ 	.word	0x00000000


	//----- nvinfo : EIATTR_CBANK_PARAM_SIZE
	.align		4
.L_10275:
        /*0148*/ 	.byte	0x03, 0x19
        /*014a*/ 	.short	0x0030


	//----- nvinfo : EIATTR_PARAM_CBANK
	.align		4
        /*014c*/ 	.byte	0x04, 0x0a
        /*014e*/ 	.short	(.L_10277 - .L_10276)
	.align		4
.L_10276:
        /*0150*/ 	.word	index@(.nv.constant0._Z15SoftmaxWarpImplI10DirectLoadI6__halffE11DirectStoreIfS1_EfLi1ELi1ELi4ELi1ELb1EL9Algorithm0EEvT_T0_ll)
        /*0154*/ 	.short	0x0380
        /*0156*/ 	.short	0x0030


	//----- nvinfo : EIATTR_SW_WAR
	.align		4
.L_10277:
        /*0158*/ 	.byte	0x04, 0x36
        /*015a*/ 	.short	(.L_10279 - .L_10278)
.L_10278:
        /*015c*/ 	.word	0x00000008
.L_10279:


//--------------------- .nv.info._Z15SoftmaxWarpImplI10DirectLoadI6__halffE11DirectStoreIfS1_EfLi1ELi1ELi4ELi1ELb0EL9Algorithm0EEvT_T0_ll --------------------------
	.section	.nv.info._Z15SoftmaxWarpImplI10DirectLoadI6__halffE11DirectStoreIfS1_EfLi1ELi1ELi4ELi1ELb0EL9Algorithm0EEvT_T0_ll,"",@"SHT_CUDA_INFO"
	.sectionflags	@""
	.align	4


	//----- nvinfo : EIATTR_CUDA_API_VERSION
	.align		4
        /*0000*/ 	.byte	0x04, 0x37
        /*0002*/ 	.short	(.L_10281 - .L_10280)
.L_10280:
        /*0004*/ 	.word	0x00000082


	//----- nvinfo : EIATTR_KPARAM_INFO
	.align		4
.L_10281:
        /*0008*/ 	.byte	0x04, 0x17
        /*000a*/ 	.short	(.L_10283 - .L_10282)
.L_10282:
        /*000c*/ 	.word	0x00000000
        /*0010*/ 	.short	0x0003
        /*0012*/ 	.short	0x0028
        /*0014*/ 	.byte	0x00, 0xf0, 0x21, 0x00


	//----- nvinfo : EIATTR_KPARAM_INFO
	.align		4
.L_10283:
        /*0018*/ 	.byte	0x04, 0x17
        /*001a*/ 	.short	(.L_10285 - .L_10284)
.L_10284:
        /*001c*/ 	.word	0x00000000
        /*0020*/ 	.short	0x0002
        /*0022*/ 	.short	0x0020
        /*0024*/ 	.byte	0x00, 0xf0, 0x21, 0x00


	//----- nvinfo : EIATTR_KPARAM_INFO
	.align		4
.L_10285:
        /*0028*/ 	.byte	0x04, 0x17
        /*002a*/ 	.short	(.L_10287 - .L_10286)
.L_10286:
        /*002c*/ 	.word	0x00000000
        /*0030*/ 	.short	0x0001
        /*0032*/ 	.short	0x0010
        /*0034*/ 	.byte	0x00, 0xf0, 0x41, 0x00


	//----- nvinfo : EIATTR_KPARAM_INFO
	.align		4
.L_10287:
        /*0038*/ 	.byte	0x04, 0x17
        /*003a*/ 	.short	(.L_10289 - .L_10288)
.L_10288:
        /*003c*/ 	.word	0x00000000
        /*0040*/ 	.short	0x0000
        /*0042*/ 	.short	0x0000
        /*0044*/ 	.byte	0x00, 0xf0, 0x41, 0x00


	//----- nvinfo : EIATTR_SPARSE_MMA_MASK
	.align		4
.L_10289:
        /*0048*/ 	.byte	0x03, 0x50
        /*004a*/ 	.short	0x0000


	//----- nvinfo : EIATTR_MAXREG_COUNT
	.align		4
        /*004c*/ 	.byte	0x03, 0x1b
        /*004e*/ 	.short	0x00ff


	//----- nvinfo : EIATTR_EXTERNS
	.align		4
        /*0050*/ 	.byte	0x04, 0x0f
        /*0052*/ 	.short	(.L_10291 - .L_10290)


	//   ....[0]....
	.align		4
.L_10290:
        /*0054*/ 	.word	index@(__assertfail)


	//----- nvinfo : EIATTR_MERCURY_ISA_VERSION
	.align		4
.L_10291:
        /*0058*/ 	.byte	0x03, 0x5f
        /*005a*/ 	.short	0x0101


	//----- nvinfo : EIATTR_COOP_GROUP_MASK_REGIDS
	.align		4
        /*005c*/ 	.byte	0x04, 0x29
        /*005e*/ 	.short	(.L_10293 - .L_10292)


	//   ....[0]....
.L_10292:
        /*0060*/ 	.word	0xffffffff


	//   ....[1]....
        /*0064*/ 	.word	0xffffffff


	//   ....[2]....
        /*0068*/ 	.word	0xffffffff


	//   ....[3]....
        /*006c*/ 	.word	0xffffffff


	//   ....[4]....
        /*0070*/ 	.word	0xffffffff


	//   ....[5]....
        /*0074*/ 	.word	0xffffffff


	//   ....[6]....
        /*0078*/ 	.word	0xffffffff


	//   ....[7]....
        /*007c*/ 	.word	0xffffffff


	//   ....[8]....
        /*0080*/ 	.word	0xffffffff


	//   ....[9]....
        /*0084*/ 	.word	0xffffffff


	//   ....[10]....
        /*0088*/ 	.word	0xffffffff


	//   ....[11]....
        /*008c*/ 	.word	0xffffffff


	//   ....[12]....
        /*0090*/ 	.word	0x0500000f


	//   ....[13]....
        /*0094*/ 	.word	0x0500000f


	//   ....[14]....
        /*0098*/ 	.word	0x0500000f


	//   ....[15]....
        /*009c*/ 	.word	0x0500000f


	//   ....[16]....
        /*00a0*/ 	.word	0x0500000f


	//   ....[17]....
        /*00a4*/ 	.word	0x0500000f


	//   ....[18]....
        /*00a8*/ 	.word	0x0500000f


	//   ....[19]....
        /*00ac*/ 	.word	0x0500000f


	//   ....[20]....
        /*00b0*/ 	.word	0x0500000f


	//   ....[21]....
        /*00b4*/ 	.word	0x0500000f


	//   ....[22]....
        /*00b8*/ 	.word	0x0500000f


	//   ....[23]....
        /*00bc*/ 	.word	0x0500000f


	//----- nvinfo : EIATTR_COOP_GROUP_INSTR_OFFSETS
	.align		4
.L_10293:
        /*00c0*/ 	.byte	0x04, 0x28
        /*00c2*/ 	.short	(.L_10295 - .L_10294)


	//   ....[0]....
.L_10294:
        /*00c4*/ 	.word	0x00000620


	//   ....[1]....
        /*00c8*/ 	.word	0x00000660


	//   ....[2]....
        /*00cc*/ 	.word	0x00000720


	//   ....[3]....
        /*00d0*/ 	.word	0x00000740


	//   ....[4]....
        /*00d4*/ 	.word	0x00000a60


	//   ....[5]....
        /*00d8*/ 	.word	0x00000aa0


	//   ....[6]....
        /*00dc*/ 	.word	0x00000b60


	//   ....[7]....
        /*00e0*/ 	.word	0x00000b80


	//   ....[8]....
        /*00e4*/ 	.word	0x00000e30


	//   ....[9]....
        /*00e8*/ 	.word	0x00000e70


	//   ....[10]....
        /*00ec*/ 	.word	0x00000f30


	//   ....[11]....
        /*00f0*/ 	.word	0x00000f50


	//   ....[12]....
        /*00f4*/ 	.word	0x000011d0


	//   ....[13]....
        /*00f8*/ 	.word	0x00001230


	//   ....[14]....
        /*00fc*/ 	.word	0x00001320


	//   ....[15]....
        /*0100*/ 	.word	0x00001380


	//   ....[16]....
        /*0104*/ 	.word	0x00001400


	//   ....[17]....
        /*0108*/ 	.word	0x000014a0


	//   ....[18]....
        /*010c*/ 	.word	0x00001590


	//   ....[19]....
        /*0110*/ 	.word	0x000015f0


	//   ....[20]....
        /*0114*/ 	.word	0x00001670


	//   ....[21]....
        /*0118*/ 	.word	0x00001710


	//   ....[22]....
        /*011c*/ 	.word	0x00001800


	//   ....[23]....
        /*0120*/ 	.word	0x00001860


	//----- nvinfo : EIATTR_VRC_CTA_INIT_COUNT
	.align		4
.L_10295:
        /*0124*/ 	.byte	0x02, 0x4a
	.zero		1
	.zero		1


	//----- nvinfo : EIATTR_SYSCALL_OFFSETS
	.align		4
        /*0128*/ 	.byte	0x04, 0x46
        /*012a*/ 	.short	(.L_10297 - .L_10296)


	//   ....[0]....
.L_10296:
        /*012c*/ 	.word	0x00000170


	//----- nvinfo : EIATTR_EXIT_INSTR_OFFSETS
	.align		4
.L_10297:
        /*0130*/ 	.byte	0x04, 0x1c
        /*0132*/ 	.short	(.L_10299 - .L_10298)


	//   ....[0]....
.L_10298:
        /*0134*/ 	.word	0x00000220


	//   ....[1]....
        /*0138*/ 	.word	0x00000960


	//   ....[2]....
        /*013c*/ 	.word	0x00001160


	//----- nvinfo : EIATTR_CRS_STACK_SIZE
	.align		4
.L_10299:
        /*0140*/ 	.byte	0x04, 0x1e
        /*0142*/ 	.short	(.L_10301 - .L_10300)
.L_10300:
        /*0144*/ 	.word	0x00000000


	//----- nvinfo : EIATTR_CBANK_PARAM_SIZE
	.align		4
.L_10301:
        /*0148*/ 	.byte	0x03, 0x19
        /*014a*/ 	.short	0x0030


	//----- nvinfo : EIATTR_PARAM_CBANK
	.align		4
        /*014c*/ 	.byte	0x04, 0x0a
        /*014e*/ 	.short	(.L_10303 - .L_10302)
	.align		4
.L_10302:
        /*0150*/ 	.word	index@(.nv.constant0._Z15SoftmaxWarpImplI10DirectLoadI6__halffE11DirectStoreIfS1_EfLi1ELi1ELi4ELi1ELb0EL9Algorithm0EEvT_T0_ll)
        /*0154*/ 	.short	0x0380
        /*0156*/ 	.short	0x0030


	//----- nvinfo : EIATTR_SW_WAR
	.align		4
.L_10303:
        /*0158*/ 	.byte	0x04, 0x36
        /*015a*/ 	.short	(.L_10305 - .L_10304)
.L_10304:
        /*015c*/ 	.word	0x00000008
.L_10305:


//--------------------- .nv.info._Z15SoftmaxWarpImplI10DirectLoadI6__halffE11DirectStoreIfS1_EfLi1ELi1ELi4ELi2ELb1EL9Algorithm0EEvT_T0_ll --------------------------
	.section	.nv.info._Z15SoftmaxWarpImplI10DirectLoadI6__halffE11DirectStoreIfS1_EfLi1ELi1ELi4ELi2ELb1EL9Algorithm0EEvT_T0_ll,"",@"SHT_CUDA_INFO"
	.sectionflags	@""
	.align	4


	//----- nvinfo : EIATTR_CUDA_API_VERSION
	.align		4
        /*0000*/ 	.byte	0x04, 0x37
        /*0002*/ 	.short	(.L_10307 - .L_10306)
.L_10306:
        /*0004*/ 	.word	0x00000082


	//----- nvinfo : EIATTR_KPARAM_INFO
	.align		4
.L_10307:
        /*0008*/ 	.byte	0x04, 0x17
        /*000a*/ 	.short	(.L_10309 - .L_10308)
.L_10308:
        /*000c*/ 	.word	0x00000000
        /*0010*/ 	.short	0x0003
        /*0012*/ 	.short	0x0028
        /*0014*/ 	.byte	0x00, 0xf0, 0x21, 0x00


	//----- nvinfo : EIATTR_KPARAM_INFO
	.align		4
.L_10309:
        /*0018*/ 	.byte	0x04, 0x17
        /*001a*/ 	.short	(.L_10311 - .L_10310)
.L_10310:
        /*001c*/ 	.word	0x00000000
        /*0020*/ 	.short	0x0002
        /*0022*/ 	.short	0x0020
        /*0024*/ 	.byte	0x00, 0xf0, 0x21, 0x00


	//----- nvinfo : EIATTR_KPARAM_INFO
	.align		4
.L_10311:
        /*0028*/ 	.byte	0x04, 0x17
        /*002a*/ 	.short	(.L_10313 - .L_10312)
.L_10312:
        /*002c*/ 	.word	0x00000000
        /*0030*/ 	.short	0x0001
        /*0032*/ 	.short	0x0010
        /*0034*/ 	.byte	0x00, 0xf0, 0x41, 0x00


	//----- nvinfo : EIATTR_KPARAM_INFO
	.align		4
.L_10313:
        /*0038*/ 	.byte	0x04, 0x17
        /*003a*/ 	.short	(.L_10315 - .L_10314)
.L_10314:
        /*003c*/ 	.word	0x00000000
        /*0040*/ 	.short	0x0000
        /*0042*/ 	.short	0x0000
        /*0044*/ 	.byte	0x00, 0xf0, 0x41, 0x00


	//----- nvinfo : EIATTR_SPARSE_MMA_MASK
	.align		4
.L_10315:
        /*0048*/ 	.byte	0x03, 0x50
        /*004a*/ 	.short	0x0000


	//----- nvinfo : EIATTR_MAXREG_COUNT
	.align		4
        /*004c*/ 	.byte	0x03, 0x1b
        /*004e*/ 	.short	0x00ff


	//----- nvinfo : EIATTR_EXTERNS
	.align		4
        /*0050*/ 	.byte	0x04, 0x0f
        /*0052*/ 	.short	(.L_10317 - .L_10316)


	//   ....[0]....
	.align		4
.L_10316:
        /*0054*/ 	.word	index@(__assertfail)


	//----- nvinfo : EIATTR_MERCURY_ISA_VERSION
	.align		4
.L_10317:
        /*0058*/ 	.byte	0x03, 0x5f
        /*005a*/ 	.short	0x0101


	//----- nvinfo : EIATTR_COOP_GROUP_MASK_REGIDS
	.align		4
        /*005c*/ 	.byte	0x04, 0x29
        /*005e*/ 	.short	(.L_10319 - .L_10318)


	//   ....[0]....
.L_10318:
        /*0060*/ 	.word	0xffffffff


	//   ....[1]....
        /*0064*/ 	.word	0xffffffff


	//   ....[2]....
        /*0068*/ 	.word	0xffffffff


	//   ....[3]....
        /*006c*/ 	.word	0xffffffff


	//   ....[4]....
        /*0070*/ 	.word	0xffffffff


	//   ....[5]....
        /*0074*/ 	.word	0xffffffff


	//   ....[6]....
        /*0078*/ 	.word	0xffffffff


	//   ....[7]....
        /*007c*/ 	.word	0xffffffff


	//   ....[8]....
        /*0080*/ 	.word	0x0500000f


	//   ....[9]....
        /*0084*/ 	.word	0x0500000f


	//   ....[10]....
        /*0088*/ 	.word	0x0500000f


	//   ....[11]....
        /*008c*/ 	.word	0x0500000f


	//   ....[12]....
        /*0090*/ 	.word	0x0500000f


	//   ....[13]....
        /*0094*/ 	.word	0x0500000f


	//   ....[14]....
        /*0098*/ 	.word	0x0500000f


	//   ....[15]....
        /*009c*/ 	.word	0x0500000f


	//----- nvinfo : EIATTR_COOP_GROUP_INSTR_OFFSETS
	.align		4
.L_10319:
        /*00a0*/ 	.byte	0x04, 0x28
        /*00a2*/ 	.short	(.L_10321 - .L_10320)


	//   ....[0]....
.L_10320:
        /*00a4*/ 	.word	0x000004e0


	//   ....[1]....
        /*00a8*/ 	.word	0x00000510


	//   ....[2]....
        /*00ac*/ 	.word	0x00000540


	//   ....[3]....
        /*00b0*/ 	.word	0x00000550


	//   ....[4]....
        /*00b4*/ 	.word	0x000006b0


	//   ....[5]....
        /*00b8*/ 	.word	0x000006d0


	//   ....[6]....
        /*00bc*/ 	.word	0x000006f0


	//   ....[7]....
        /*00c0*/ 	.word	0x00000710


	//   ....[8]....
        /*00c4*/ 	.word	0x00000bb0


	//   ....[9]....
        /*00c8*/ 	.word	0x00000c50


	//   ....[10]....
        /*00cc*/ 	.word	0x00000cb0


	//   ....[11]....
        /*00d0*/ 	.word	0x00000d60


	//   ....[12]....
        /*00d4*/ 	.word	0x00000e80


	//   ....[13]....
        /*00d8*/ 	.word	0x00000f30


	//   ....[14]....
        /*00dc*/ 	.word	0x00000f90


	//   ....[15]....
        /*00e0*/ 	.word	0x00001010


	//----- nvinfo : EIATTR_VRC_CTA_INIT_COUNT
	.align		4
.L_10321:
        /*00e4*/ 	.byte	0x02, 0x4a
	.zero		1
	.zero		1


	//----- nvinfo : EIATTR_SYSCALL_OFFSETS
	.align		4
        /*00e8*/ 	.byte	0x04, 0x46
        /*00ea*/ 	.short	(.L_10323 - .L_10322)


	//   ....[0]....
.L_10322:
        /*00ec*/ 	.word	0x00000170


	//----- nvinfo : EIATTR_EXIT_INSTR_OFFSETS
	.align		4
.L_10323:
        /*00f0*/ 	.byte	0x04, 0x1c
        /*00f2*/ 	.short	(.L_10325 - .L_10324)


	//   ....[0]....
.L_10324:
        /*00f4*/ 	.word	0x00000230


	//   ....[1]....
        /*00f8*/ 	.word	0x00000b50


	//----- nvinfo : EIATTR_CRS_STACK_SIZE
	.align		4
.L_10325:
        /*00fc*/ 	.byte	0x04, 0x1e
        /*00fe*/ 	.short	(.L_10327 - .L_10326)
.L_10326:
        /*0100*/ 	.word	0x00000000


	//----- nvinfo : EIATTR_CBANK_PARAM_SIZE
	.align		4
.L_10327:
        /*0104*/ 	.byte	0x03, 0x19
        /*0106*/ 	.short	0x0030


	//----- nvinfo : EIATTR_PARAM_CBANK
	.align		4
        /*0108*/ 	.byte	0x04, 0x0a
        /*010a*/ 	.short	(.L_10329 - .L_10328)
	.align		4
.L_10328:
        /*010c*/ 	.word	index@(.nv.constant0._Z15SoftmaxWarpImplI10DirectLoadI6__halffE11DirectStoreIfS1_EfLi1ELi1ELi4ELi2ELb1EL9Algorithm0EEvT_T0_ll)
        /*0110*/ 	.short	0x0380
        /*0112*/ 	.short	0x0030


	//----- nvinfo : EIATTR_SW_WAR
	.align		4
.L_10329:
        /*0114*/ 	.byte	0x04, 0x36
        /*0116*/ 	.short	(.L_10331 - .L_10330)
.L_10330:
        /*0118*/ 	.word	0x00000008
.L_10331:


//--------------------- .nv.info._Z15SoftmaxWarpImplI10DirectLoadI6__halffE11DirectStoreIfS1_EfLi1ELi1ELi4ELi2ELb0EL9Algorithm0EEvT_T0_ll --------------------------
	.section	.nv.info._Z15SoftmaxWarpImplI10DirectLoadI6__halffE11DirectStoreIfS1_EfLi1ELi1ELi4ELi2ELb0EL9Algorithm0EEvT_T0_ll,"",@"SHT_CUDA_INFO"
	.sectionflags	@""
	.align	4


	//----- nvinfo : EIATTR_CUDA_API_VERSION
	.align		4
        /*0000*/ 	.byte	0x04, 0x37
        /*0002*/ 	.short	(.L_10333 - .L_10332)
.L_10332:
        /*0004*/ 	.word	0x00000082


	//----- nvinfo : EIATTR_KPARAM_INFO
	.align		4
.L_10333:
        /*0008*/ 	.byte	0x04, 0x17
        /*000a*/ 	.short	(.L_10335 - .L_10334)
.L_10334:
        /*000c*/ 	.word	0x00000000
        /*0010*/ 	.short	0x0003
        /*0012*/ 	.short	0x0028
        /*0014*/ 	.byte	0x00, 0xf0, 0x21, 0x00


	//----- nvinfo : EIATTR_KPARAM_INFO
	.align		4
.L_10335:
        /*0018*/ 	.byte	0x04, 0x17
        /*001a*/ 	.short	(.L_10337 - .L_10336)
.L_10336:
        /*001c*/ 	.word	0x00000000
        /*0020*/ 	.short	0x0002
        /*0022*/ 	.short	0x0020
        /*0024*/ 	.byte	0x00, 0xf0, 0x21, 0x00


	//----- nvinfo : EIATTR_KPARAM_INFO
	.align		4
.L_10337:
        /*0028*/ 	.byte	0x04, 0x17
        /*002a*/ 	.short	(.L_10339 - .L_10338)
.L_10338:
        /*002c*/ 	.word	0x00000000
        /*0030*/ 	.short	0x0001
        /*0032*/ 	.short	0x0010
        /*0034*/ 	.byte	0x00, 0xf0, 0x41, 0x00


	//----- nvinfo : EIATTR_KPARAM_INFO
	.align		4
.L_10339:
        /*0038*/ 	.byte	0x04, 0x17
        /*003a*/ 	.short	(.L_10341 - .L_10340)
.L_10340:
        /*003c*/ 	.word	0x00000000
        /*0040*/ 	.short	0x0000
        /*0042*/ 	.short	0x0000
        /*0044*/ 	.byte	0x00, 0xf0, 0x41, 0x00


	//----- nvinfo : EIATTR_SPARSE_MMA_MASK
	.align		4
.L_10341:
        /*0048*/ 	.byte	0x03, 0x50
        /*004a*/ 	.short	0x0000


	//----- nvinfo : EIATTR_MAXREG_COUNT
	.align		4
        /*004c*/ 	.byte	0x03, 0x1b
        /*004e*/ 	.short	0x00ff


	//----- nvinfo : EIATTR_EXTERNS
	.align		4
        /*0050*/ 	.byte	0x04, 0x0f
        /*0052*/ 	.short	(.L_10343 - .L_10342)


	//   ....[0]....
	.align		4
.L_10342:
        /*0054*/ 	.word	index@(__assertfail)


	//----- nvinfo : EIATTR_MERCURY_ISA_VERSION
	.align		4
.L_10343:
        /*0058*/ 	.byte	0x03, 0x5f
        /*005a*/ 	.short	0x0101


	//----- nvinfo : EIATTR_COOP_GROUP_MASK_REGIDS
	.align		4
        /*005c*/ 	.byte	0x04, 0x29
        /*005e*/ 	.short	(.L_10345 - .L_10344)


	//   ....[0]....
.L_10344:
        /*0060*/ 	.word	0xffffffff


	//   ....[1]....
        /*0064*/ 	.word	0xffffffff


	//   ....[2]....
        /*0068*/ 	.word	0xffffffff


	//   ....[3]....
        /*006c*/ 	.word	0xffffffff


	//   ....[4]....
        /*0070*/ 	.word	0xffffffff


	//   ....[5]....
        /*0074*/ 	.word	0xffffffff


	//   ....[6]....
        /*0078*/ 	.word	0xffffffff


	//   ....[7]....
        /*007c*/ 	.word	0xffffffff


	//   ....[8]....
        /*0080*/ 	.word	0x0500000f


	//   ....[9]....
        /*0084*/ 	.word	0x0500000f


	//   ....[10]....
        /*0088*/ 	.word	0x0500000f


	//   ....[11]....
        /*008c*/ 	.word	0x0500000f


	//   ....[12]....
        /*0090*/ 	.word	0x0500000f


	//   ....[13]....
        /*0094*/ 	.word	0x0500000f


	//   ....[14]....
        /*0098*/ 	.word	0x0500000f


	//   ....[15]....
        /*009c*/ 	.word	0x0500000f


	//----- nvinfo : EIATTR_COOP_GROUP_INSTR_OFFSETS
	.align		4
.L_10345:
        /*00a0*/ 	.byte	0x04, 0x28
        /*00a2*/ 	.short	(.L_10347 - .L_10346)


	//   ....[0]....
.L_10346:
        /*00a4*/ 	.word	0x000003e0


	//   ....[1]....
        /*00a8*/ 	.word	0x00000410


	//   ....[2]....
        /*00ac*/ 	.word	0x00000440


	//   ....[3]....
        /*00b0*/ 	.word	0x00000450


	//   ....[4]....
        /*00b4*/ 	.word	0x000005b0


	//   ....[5]....
        /*00b8*/ 	.word	0x000005d0


	//   ....[6]....
        /*00bc*/ 	.word	0x000005f0


	//   ....[7]....
        /*00c0*/ 	.word	0x00000610


	//   ....[8]....
        /*00c4*/ 	.word	0x000009e0


	//   ....[9]....
        /*00c8*/ 	.word	0x00000a70


	//   ....[10]....
        /*00cc*/ 	.word	0x00000ad0


	//   ....[11]....
        /*00d0*/ 	.word	0x00000ba0


	//   ....[12]....
        /*00d4*/ 	.word	0x00000c90


	//   ....[13]....
        /*00d8*/ 	.word	0x00000d50


	//   ....[14]....
        /*00dc*/ 	.word	0x00000dc0


	//   ....[15]....
        /*00e0*/ 	.word	0x00000e40


	//----- nvinfo : EIATTR_VRC_CTA_INIT_COUNT
	.align		4
.L_10347:
        /*00e4*/ 	.byte	0x02, 0x4a
	.zero		1
	.zero		1


	//----- nvinfo : EIATTR_SYSCALL_OFFSETS
	.align		4
        /*00e8*/ 	.byte	0x04, 0x46
        /*00ea*/ 	.short	(.L_10349 - .L_10348)


	//   ....[0]....
.L_10348:
        /*00ec*/ 	.word	0x00000160


	//----- nvinfo : EIATTR_EXIT_INSTR_OFFSETS
	.align		4
.L_10349:
        /*00f0*/ 	.byte	0x04, 0x1c
        /*00f2*/ 	.short	(.L_10351 - .L_10350)


	//   ....[0]....
.L_10350:
        /*00f4*/ 	.word	0x00000220


	//   ....[1]....
        /*00f8*/ 	.word	0x00000980


	//----- nvinfo : EIATTR_CRS_STACK_SIZE
	.align		4
.L_10351:
        /*00fc*/ 	.byte	0x04, 0x1e
        /*00fe*/ 	.short	(.L_10353 - .L_10352)
.L_10352:
        /*0100*/ 	.word	0x00000000


	//----- nvinfo : EIATTR_CBANK_PARAM_SIZE
	.align		4
.L_10353:
        /*0104*/ 	.byte	0x03, 0x19
        /*0106*/ 	.short	0x0030


	//----- nvinfo : EIATTR_PARAM_CBANK
	.align		4
        /*0108*/ 	.byte	0x04, 0x0a
        /*010a*/ 	.short	(.L_10355 - .L_10354)
	.align		4
.L_10354:
        /*010c*/ 	.word	index@(.nv.constant0._Z15SoftmaxWarpImplI10DirectLoadI6__halffE11DirectStoreIfS1_EfLi1ELi1ELi4ELi2ELb0EL9Algorithm0EEvT_T0_ll)
        /*0110*/ 	.short	0x0380
        /*0112*/ 	.short	0x0030


	//----- nvinfo : EIATTR_SW_WAR
	.align		4
.L_10355:
        /*0114*/ 	.byte	0x04, 0x36
        /*0116*/ 	.short	(.L_10357 - .L_10356)
.L_10356:
        /*0118*/ 	.word	0x00000008
.L_10357:


//--------------------- .nv.info._Z15SoftmaxWarpImplI10DirectLoadI6__halffE11DirectStoreIfS1_EfLi1ELi1ELi2ELi1ELb1EL9Algorithm0EEvT_T0_ll --------------------------
	.section	.nv.info._Z15SoftmaxWarpImplI10DirectLoadI6__halffE11DirectStoreIfS1_EfLi1ELi1ELi2ELi1ELb1EL9Algorithm0EEvT_T0_ll,"",@"SHT_CUDA_INFO"
	.sectionflags	@""
	.align	4


	//----- nvinfo : EIATTR_CUDA_API_VERSION
	.align		4
        /*0000*/ 	.byte	0x04, 0x37
        /*0002*/ 	.short	(.L_10359 - .L_10358)
.L_10358:
        /*0004*/ 	.word	0x00000082


	//----- nvinfo : EIATTR_KPARAM_INFO
	.align		4
.L_10359:
        /*0008*/ 	.byte	0x04, 0x17
        /*000a*/ 	.short	(.L_10361 - .L_10360)
.L_10360:
        /*000c*/ 	.word	0x00000000
        /*0010*/ 	.short	0x0003
        /*0012*/ 	.short	0x0028
        /*0014*/ 	.byte	0x00, 0xf0, 0x21, 0x00


	//----- nvinfo : EIATTR_KPARAM_INFO
	.align		4
.L_10361:
        /*0018*/ 	.byte	0x04, 0x17
        /*001a*/ 	.short	(.L_10363 - .L_10362)
.L_10362:
        /*001c*/ 	.word	0x00000000
        /*0020*/ 	.short	0x0002
        /*0022*/ 	.short	0x0020
        /*0024*/ 	.byte	0x00, 0xf0, 0x21, 0x00


	//----- nvinfo : EIATTR_KPARAM_INFO
	.align		4
.L_10363:
        /*0028*/ 	.byte	0x04, 0x17
        /*002a*/ 	.short	(.L_10365 - .L_10364)
.L_10364:
        /*002c*/ 	.word	0x00000000
        /*0030*/ 	.short	0x0001
        /*0032*/ 	.short	0x0010
        /*0034*/ 	.byte	0x00, 0xf0, 0x41, 0x00


	//----- nvinfo : EIATTR_KPARAM_INFO
	.align		4
.L_10365:
        /*0038*/ 	.byte	0x04, 0x17
        /*003a*/ 	.short	(.L_10367 - .L_10366)
.L_10366:
        /*003c*/ 	.word	0x00000000
        /*0040*/ 	.short	0x0000
        /*0042*/ 	.short	0x0000
        /*0044*/ 	.byte	0x00, 0xf0, 0x41, 0x00


	//----- nvinfo : EIATTR_SPARSE_MMA_MASK
	.align		4
.L_10367:
        /*0048*/ 	.byte	0x03, 0x50
        /*004a*/ 	.short	0x0000


	//----- nvinfo : EIATTR_MAXREG_COUNT
	.align		4
        /*004c*/ 	.byte	0x03, 0x1b
        /*004e*/ 	.short	0x00ff


	//----- nvinfo : EIATTR_EXTERNS
	.align		4
        /*0050*/ 	.byte	0x04, 0x0f
        /*0052*/ 	.short	(.L_10369 - .L_10368)


	//   ....[0]....
	.align		4
.L_10368:
        /*0054*/ 	.word	index@(__assertfail)


	//----- nvinfo : EIATTR_MERCURY_ISA_VERSION
	.align		4
.L_10369:
        /*0058*/ 	.byte	0x03, 0x5f
        /*005a*/ 	.short	0x0101


	//----- nvinfo : EIATTR_COOP_GROUP_MASK_REGIDS
	.align		4
        /*005c*/ 	.byte	0x04, 0x29
        /*005e*/ 	.short	(.L_10371 - .L_10370)


	//   ....[0]....
.L_10370:
        /*0060*/ 	.word	0xffffffff


	//   ....[1]....
        /*0064*/ 	.word	0xffffffff


	//   ....[2]....
        /*0068*/ 	.word	0x0500000f


	//   ....[3]....
        /*006c*/ 	.word	0x0500000f


	//----- nvinfo : EIATTR_COOP_GROUP_INSTR_OFFSETS
	.align		4
.L_10371:
        /*0070*/ 	.byte	0x04, 0x28
        /*0072*/ 	.short	(.L_10373 - .L_10372)


	//   ....[0]....
.L_10372:
        /*0074*/ 	.word	0x000003a0


	//   ....[1]....
        /*0078*/ 	.word	0x00000480


	//   ....[2]....
        /*007c*/ 	.word	0x00000710


	//   ....[3]....
        /*0080*/ 	.word	0x00000850


	//----- nvinfo : EIATTR_VRC_CTA_INIT_COUNT
	.align		4
.L_10373:
        /*0084*/ 	.byte	0x02, 0x4a
	.zero		1
	.zero		1


	//----- nvinfo : EIATTR_SYSCALL_OFFSETS
	.align		4
        /*0088*/ 	.byte	0x04, 0x46
        /*008a*/ 	.short	(.L_10375 - .L_10374)


	//   ....[0]....
.L_10374:
        /*008c*/ 	.word	0x00000170


	//----- nvinfo : EIATTR_EXIT_INSTR_OFFSETS
	.align		4
.L_10375:
        /*0090*/ 	.byte	0x04, 0x1c
        /*0092*/ 	.short	(.L_10377 - .L_10376)


	//   ....[0]....
.L_10376:
        /*0094*/ 	.word	0x00000220


	//   ....[1]....
        /*0098*/ 	.word	0x000006b0


	//----- nvinfo : EIATTR_CRS_STACK_SIZE
	.align		4
.L_10377:
        /*009c*/ 	.byte	0x04, 0x1e
        /*009e*/ 	.short	(.L_10379 - .L_10378)
.L_10378:
        /*00a0*/ 	.word	0x00000000


	//----- nvinfo : EIATTR_CBANK_PARAM_SIZE
	.align		4
.L_10379:
        /*00a4*/ 	.byte	0x03, 0x19
        /*00a6*/ 	.short	0x0030


	//----- nvinfo : EIATTR_PARAM_CBANK
	.align		4
        /*00a8*/ 	.byte	0x04, 0x0a
        /*00aa*/ 	.short	(.L_10381 - .L_10380)
	.align		4
.L_10380:
        /*00ac*/ 	.word	index@(.nv.constant0._Z15SoftmaxWarpImplI10DirectLoadI6__halffE11DirectStoreIfS1_EfLi1ELi1ELi2ELi1ELb1EL9Algorithm0EEvT_T0_ll)
        /*00b0*/ 	.short	0x0380
        /*00b2*/ 	.short	0x0030


	//----- nvinfo : EIATTR_SW_WAR
	.align		4
.L_10381:
        /*00b4*/ 	.byte	0x04, 0x36
        /*00b6*/ 	.short	(.L_10383 - .L_10382)
.L_10382:
        /*00b8*/ 	.word	0x00000008
.L_10383:


//--------------------- .nv.info._Z15SoftmaxWarpImplI10DirectLoadI6__halffE11DirectStoreIfS1_EfLi1ELi1ELi2ELi1ELb0EL9Algorithm0EEvT_T0_ll --------------------------
	.section	.nv.info._Z15SoftmaxWarpImplI10DirectLoadI6__halffE11DirectStoreIfS1_EfLi1ELi1ELi2ELi1ELb0EL9Algorithm0EEvT_T0_ll,"",@"SHT_CUDA_INFO"
	.sectionflags	@""
	.align	4


	//----- nvinfo : EIATTR_CUDA_API_VERSION
	.align		4
        /*0000*/ 	.byte	0x04, 0x37
        /*0002*/ 	.short	(.L_10385 - .L_10384)
.L_10384:
        /*0004*/ 	.word	0x00000082


	//----- nvinfo : EIATTR_KPARAM_INFO
	.align		4
.L_10385:
        /*0008*/ 	.byte	0x04, 0x17
        /*000a*/ 	.short	(.L_10387 - .L_10386)
.L_10386:
        /*000c*/ 	.word	0x00000000
        /*0010*/ 	.short	0x0003
        /*0012*/ 	.short	0x0028
        /*0014*/ 	.byte	0x00, 0xf0, 0x21, 0x00


	//----- nvinfo : EIATTR_KPARAM_INFO
	.align		4
.L_10387:
        /*0018*/ 	.byte	0x04, 0x17
        /*001a*/ 	.short	(.L_10389 - .L_10388)
.L_10388:
        /*001c*/ 	.word	0x00000000
        /*0020*/ 	.short	0x0002
        /*0022*/ 	.short	0x0020
        /*0024*/ 	.byte	0x00, 0xf0, 0x21, 0x00


	//----- nvinfo : EIATTR_KPARAM_INFO
	.align		4
.L_10389:
        /*0028*/ 	.byte	0x04, 0x17
        /*002a*/ 	.short	(.L_10391 - .L_10390)
.L_10390:
        /*002c*/ 	.word	0x00000000
        /*0030*/ 	.short	0x0001
        /*0032*/ 	.short	0x0010
        /*0034*/ 	.byte	0x00, 0xf0, 0x41, 0x00


	//----- nvinfo : EIATTR_KPARAM_INFO
	.align		4
.L_10391:
        /*0038*/ 	.byte	0x04, 0x17
        /*003a*/ 	.short	(.L_10393 - .L_10392)
.L_10392:
        /*003c*/ 	.word	0x00000000
        /*0040*/ 	.short	0x0000
        /*0042*/ 	.short	0x0000
        /*0044*/ 	.byte	0x00, 0xf0, 0x41, 0x00


	//----- nvinfo : EIATTR_SPARSE_MMA_MASK
	.align		4
.L_10393:
        /*0048*/ 	.byte	0x03, 0x50
        /*004a*/ 	.short	0x0000


	//----- nvinfo : EIATTR_MAXREG_COUNT
	.align		4
        /*004c*/ 	.byte	0x03, 0x1b
        /*004e*/ 	.short	0x00ff


	//----- nvinfo : EIATTR_EXTERNS
	.align		4
        /*0050*/ 	.byte	0x04, 0x0f
        /*0052*/ 	.short	(.L_10395 - .L_10394)


	//   ....[0]....
	.align		4
.L_10394:
        /*0054*/ 	.word	index@(__assertfail)


	//----- nvinfo : EIATTR_MERCURY_ISA_VERSION
	.align		4
.L_10395:
        /*0058*/ 	.byte	0x03, 0x5f
        /*005a*/ 	.short	0x0101


	//----- nvinfo : EIATTR_COOP_GROUP_MASK_REGIDS
	.align		4
        /*005c*/ 	.byte	0x04, 0x29
        /*005e*/ 	.short	(.L_10397 - .L_10396)


	//   ....[0]....
.L_10396:
        /*0060*/ 	.word	0xffffffff


	//   ....[1]....
        /*0064*/ 	.word	0xffffffff


	//   ....[2]....
        /*0068*/ 	.word	0x0500000f


	//   ....[3]....
        /*006c*/ 	.word	0x0500000f


	//----- nvinfo : EIATTR_COOP_GROUP_INSTR_OFFSETS
	.align		4
.L_10397:
        /*0070*/ 	.byte	0x04, 0x28
        /*0072*/ 	.short	(.L_10399 - .L_10398)


	//   ....[0]....
.L_10398:
        /*0074*/ 	.word	0x00000340


	//   ....[1]....
        /*0078*/ 	.word	0x00000420


	//   ....[2]....
        /*007c*/ 	.word	0x00000680


	//   ....[3]....
        /*0080*/ 	.word	0x000007c0


	//----- nvinfo : EIATTR_VRC_CTA_INIT_COUNT
	.align		4
.L_10399:
        /*0084*/ 	.byte	0x02, 0x4a
	.zero		1
	.zero		1


	//----- nvinfo : EIATTR_SYSCALL_OFFSETS
	.align		4
        /*0088*/ 	.byte	0x04, 0x46
        /*008a*/ 	.short	(.L_10401 - .L_10400)


	//   ....[0]....
.L_10400:
        /*008c*/ 	.word	0x00000170


	//----- nvinfo : EIATTR_EXIT_INSTR_OFFSETS
	.align		4
.L_10401:
        /*0090*/ 	.byte	0x04, 0x1c
        /*0092*/ 	.short	(.L_10403 - .L_10402)


	//   ....[0]....
.L_10402:
        /*0094*/ 	.word	0x00000220


	//   ....[1]....
        /*0098*/ 	.word	0x00000620


	//----- nvinfo : EIATTR_CRS_STACK_SIZE
	.align		4
.L_10403:
        /*009c*/ 	.byte	0x04, 0x1e
        /*009e*/ 	.short	(.L_10405 - .L_10404)
.L_10404:
        /*00a0*/ 	.word	0x00000000


	//----- nvinfo : EIATTR_CBANK_PARAM_SIZE
	.align		4
.L_10405:
        /*00a4*/ 	.byte	0x03, 0x19
        /*00a6*/ 	.short	0x0030


	//----- nvinfo : EIATTR_PARAM_CBANK
	.align		4
        /*00a8*/ 	.byte	0x04, 0x0a
        /*00aa*/ 	.short	(.L_10407 - .L_10406)
	.align		4
.L_10406:
        /*00ac*/ 	.word	index@(.nv.constant0._Z15SoftmaxWarpImplI10DirectLoadI6__halffE11DirectStoreIfS1_EfLi1ELi1ELi2ELi1ELb0EL9Algorithm0EEvT_T0_ll)
        /*00b0*/ 	.short	0x0380
        /*00b2*/ 	.short	0x0030


	//----- nvinfo : EIATTR_SW_WAR
	.align		4
.L_10407:
        /*00b4*/ 	.byte	0x04, 0x36
        /*00b6*/ 	.short	(.L_10409 - .L_10408)
.L_10408:
        /*00b8*/ 	.word	0x00000008
.L_10409:


//--------------------- .nv.info._Z15SoftmaxWarpImplI10DirectLoadI6__halffE11DirectStoreIfS1_EfLi1ELi1ELi2ELi2ELb1EL9Algorithm0EEvT_T0_ll --------------------------
	.section	.nv.info._Z15SoftmaxWarpImplI10DirectLoadI6__halffE11DirectStoreIfS1_EfLi1ELi1ELi2ELi2ELb1EL9Algorithm0EEvT_T0_ll,"",@"SHT_CUDA_INFO"
	.sectionflags	@""
	.align	4


	//----- nvinfo : EIATTR_CUDA_API_VERSION
	.align		4
        /*0000*/ 	.byte	0x04, 0x37
        /*0002*/ 	.short	(.L_10411 - .L_10410)
.L_10410:
        /*0004*/ 	.word	0x00000082


	//----- nvinfo : EIATTR_KPARAM_INFO
	.align		4
.L_10411:
        /*0008*/ 	.byte	0x04, 0x17
        /*000a*/ 	.short	(.L_10413 - .L_10412)
.L_10412:
        /*000c*/ 	.word	0x00000000
        /*0010*/ 	.short	0x0003
        /*0012*/ 	.short	0x0028
        /*0014*/ 	.byte	0x00, 0xf0, 0x21, 0x00


	//----- nvinfo : EIATTR_KPARAM_INFO
	.align		4
.L_10413:
        /*0018*/ 	.byte	0x04, 0x17
        /*001a*/ 	.short	(.L_10415 - .L_10414)
.L_10414:
        /*001c*/ 	.word	0x00000000
        /*0020*/ 	.short	0x0002
        /*0022*/ 	.short	0x0020
        /*0024*/ 	.byte	0x00, 0xf0, 0x21, 0x00


	//----- nvinfo : EIATTR_KPARAM_INFO
	.align		4
.L_10415:
        /*0028*/ 	.byte	0x04, 0x17
        /*002a*/ 	.short	(.L_10417 - .L_10416)
.L_10416:
        /*002c*/ 	.word	0x00000000
        /*0030*/ 	.short	0x0001
        /*0032*/ 	.short	0x0010
        /*0034*/ 	.byte	0x00, 0xf0, 0x41, 0x00


	//----- nvinfo : EIATTR_KPARAM_INFO
	.align		4
.L_10417:
        /*0038*/ 	.byte	0x04, 0x17
        /*003a*/ 	.short	(.L_10419 - .L_10418)
.L_10418:
        /*003c*/ 	.word	0x00000000
        /*0040*/ 	.short	0x0000
        /*0042*/ 	.short	0x0000
        /*0044*/ 	.byte	0x00, 0xf0, 0x41, 0x00


	//----- nvinfo : EIATTR_SPARSE_MMA_MASK
	.align		4
.L_10419:
        /*0048*/ 	.byte	0x03, 0x50
        /*004a*/ 	.short	0x0000


	//----- nvinfo : EIATTR_MAXREG_COUNT
	.align		4
        /*004c*/ 	.byte	0x03, 0x1b
        /*004e*/ 	.short	0x00ff


	//----- nvinfo : EIATTR_EXTERNS
	.align		4
        /*0050*/ 	.byte	0x04, 0x0f
        /*0052*/ 	.short	(.L_10421 - .L_10420)


	//   ....[0]....
	.align		4
.L_10420:
        /*0054*/ 	.word	index@(__assertfail)


	//----- nvinfo : EIATTR_MERCURY_ISA_VERSION
	.align		4
.L_10421:
        /*0058*/ 	.byte	0x03, 0x5f
        /*005a*/ 	.short	0x0101


	//----- nvinfo : EIATTR_COOP_GROUP_MASK_REGIDS
	.align		4
        /*005c*/ 	.byte	0x04, 0x29
        /*005e*/ 	.short	(.L_10423 - .L_10422)


	//   ....[0]....
.L_10422:
        /*0060*/ 	.word	0xffffffff


	//   ....[1]....
        /*0064*/ 	.word	0xffffffff


	//   ....[2]....
        /*0068*/ 	.word	0xffffffff


	//   ....[3]....
        /*006c*/ 	.word	0xffffffff


	//   ....[4]....
        /*0070*/ 	.word	0x0500000f


	//   ....[5]....
        /*0074*/ 	.word	0x0500000f


	//   ....[6]....
        /*0078*/ 	.word	0x0500000f


	//   ....[7]....
        /*007c*/ 	.word	0x0500000f


	//----- nvinfo : EIATTR_COOP_GROUP_INSTR_OFFSETS
	.align		4
.L_10423:
        /*0080*/ 	.byte	0x04, 0x28
        /*0082*/ 	.short	(.L_10425 - .L_10424)


	//   ....[0]....
.L_10424:
        /*0084*/ 	.word	0x000004e0


	//   ....[1]....
        /*0088*/ 	.word	0x00000510


	//   ....[2]....
        /*008c*/ 	.word	0x00000670


	//   ....[3]....
        /*0090*/ 	.word	0x00000690


	//   ....[4]....
        /*0094*/ 	.word	0x00000b20


	//   ....[5]....
        /*0098*/ 	.word	0x00000bc0


	//   ....[6]....
        /*009c*/ 	.word	0x00000d60


	//   ....[7]....
        /*00a0*/ 	.word	0x00000dd0


	//----- nvinfo : EIATTR_VRC_CTA_INIT_COUNT
	.align		4
.L_10425:
        /*00a4*/ 	.byte	0x02, 0x4a
	.zero		1
	.zero		1


	//----- nvinfo : EIATTR_SYSCALL_OFFSETS
	.align		4
        /*00a8*/ 	.byte	0x04, 0x46
        /*00aa*/ 	.short	(.L_10427 - .L_10426)


	//   ....[0]....
.L_10426:
        /*00ac*/ 	.word	0x00000170


	//----- nvinfo : EIATTR_EXIT_INSTR_OFFSETS
	.align		4
.L_10427:
        /*00b0*/ 	.byte	0x04, 0x1c
        /*00b2*/ 	.short	(.L_10429 - .L_10428)


	//   ....[0]....
.L_10428:
        /*00b4*/ 	.word	0x00000230


	//   ....[1]....
        /*00b8*/ 	.word	0x00000ab0


	//----- nvinfo : EIATTR_CRS_STACK_SIZE
	.align		4
.L_10429:
        /*00bc*/ 	.byte	0x04, 0x1e
        /*00be*/ 	.short	(.L_10431 - .L_10430)
.L_10430:
        /*00c0*/ 	.word	0x00000000


	//----- nvinfo : EIATTR_CBANK_PARAM_SIZE
	.align		4
.L_10431:
        /*00c4*/ 	.byte	0x03, 0x19
        /*00c6*/ 	.short	0x0030


	//----- nvinfo : EIATTR_PARAM_CBANK
	.align		4
        /*00c8*/ 	.byte	0x04, 0x0a
        /*00ca*/ 	.short	(.L_10433 - .L_10432)
	.align		4
.L_10432:
        /*00cc*/ 	.word	index@(.nv.constant0._Z15SoftmaxWarpImplI10DirectLoadI6__halffE11DirectStoreIfS1_EfLi1ELi1ELi2ELi2ELb1EL9Algorithm0EEvT_T0_ll)
        /*00d0*/ 	.short	0x0380
        /*00d2*/ 	.short	0x0030


	//----- nvinfo : EIATTR_SW_WAR
	.align		4
.L_10433:
        /*00d4*/ 	.byte	0x04, 0x36
        /*00d6*/ 	.short	(.L_10435 - .L_10434)
.L_10434:
        /*00d8*/ 	.word	0x00000008
.L_10435:


//--------------------- .nv.info._Z15SoftmaxWarpImplI10DirectLoadI6__halffE11DirectStoreIfS1_EfLi1ELi1ELi2ELi2ELb0EL9Algorithm0EEvT_T0_ll --------------------------
	.section	.nv.info._Z15SoftmaxWarpImplI10DirectLoadI6__halffE11DirectStoreIfS1_EfLi1ELi1ELi2ELi2ELb0EL9Algorithm0EEvT_T0_ll,"",@"SHT_CUDA_INFO"
	.sectionflags	@""
	.align	4


	//----- nvinfo : EIATTR_CUDA_API_VERSION
	.align		4
        /*0000*/ 	.byte	0x04, 0x37
        /*0002*/ 	.short	(.L_10437 - .L_10436)
.L_10436:
        /*0004*/ 	.word	0x00000082


	//----- nvinfo : EIATTR_KPARAM_INFO
	.align		4
.L_10437:
        /*0008*/ 	.byte	0x04, 0x17
        /*000a*/ 	.short	(.L_10439 - .L_10438)
.L_10438:
        /*000c*/ 	.word	0x00000000
        /*0010*/ 	.short	0x0003
        /*0012*/ 	.short	0x0028
        /*0014*/ 	.byte	0x00, 0xf0, 0x21, 0x00


	//----- nvinfo : EIATTR_KPARAM_INFO
	.align		4
.L_10439:
        /*0018*/ 	.byte	0x04, 0x17
        /*001a*/ 	.short	(.L_10441 - .L_10440)
.L_10440:
        /*001c*/ 	.word	0x00000000
        /*0020*/ 	.short	0x0002
        /*0022*/ 	.short	0x0020
        /*0024*/ 	.byte	0x00, 0xf0, 0x21, 0x00


	//----- nvinfo : EIATTR_KPARAM_INFO
	.align		4
.L_10441:
        /*0028*/ 	.byte	0x04, 0x17
        /*002a*/ 	.short	(.L_10443 - .L_10442)
.L_10442:
        /*002c*/ 	.word	0x00000000
        /*0030*/ 	.short	0x0001
        /*0032*/ 	.short	0x0010
        /*0034*/ 	.byte	0x00, 0xf0, 0x41, 0x00


	//----- nvinfo : EIATTR_KPARAM_INFO
	.align		4
.L_10443:
        /*0038*/ 	.byte	0x04, 0x17
        /*003a*/ 	.short	(.L_10445 - .L_10444)
.L_10444:
        /*003c*/ 	.word	0x00000000
        /*0040*/ 	.short	0x0000
        /*0042*/ 	.short	0x0000
        /*0044*/ 	.byte	0x00, 0xf0, 0x41, 0x00


	//----- nvinfo : EIATTR_SPARSE_MMA_MASK
	.align		4
.L_10445:
        /*0048*/ 	.byte	0x03, 0x50
        /*004a*/ 	.short	0x0000


	//----- nvinfo : EIATTR_MAXREG_COUNT
	.align		4
        /*004c*/ 	.byte	0x03, 0x1b
        /*004e*/ 	.short	0x00ff


	//----- nvinfo : EIATTR_EXTERNS
	.align		4
        /*0050*/ 	.byte	0x04, 0x0f
        /*0052*/ 	.short	(.L_10447 - .L_10446)


	//   ....[0]....
	.align		4
.L_10446:
        /*0054*/ 	.word	index@(__assertfail)


	//----- nvinfo : EIATTR_MERCURY_ISA_VERSION
	.align		4
.L_10447:
        /*0058*/ 	.byte	0x03, 0x5f
        /*005a*/ 	.short	0x0101


	//----- nvinfo : EIATTR_COOP_GROUP_MASK_REGIDS
	.align		4
        /*005c*/ 	.byte	0x04, 0x29
        /*005e*/ 	.short	(.L_10449 - .L_10448)


	//   ....[0]....
.L_10448:
        /*0060*/ 	.word	0xffffffff


	//   ....[1]....
        /*0064*/ 	.word	0xffffffff


	//   ....[2]....
        /*0068*/ 	.word	0xffffffff


	//   ....[3]....
        /*006c*/ 	.word	0xffffffff


	//   ....[4]....
        /*0070*/ 	.word	0xffffffff


	//   ....[5]....
        /*0074*/ 	.word	0xffffffff


	//   ....[6]....
        /*0078*/ 	.word	0xffffffff


	//   ....[7]....
        /*007c*/ 	.word	0xffffffff


	//   ....[8]....
        /*0080*/ 	.word	0xffffffff


	//   ....[9]....
        /*0084*/ 	.word	0xffffffff


	//   ....[10]....
        /*0088*/ 	.word	0xffffffff


	//   ....[11]....
        /*008c*/ 	.word	0xffffffff


	//   ....[12]....
        /*0090*/ 	.word	0x0500000f


	//   ....[13]....
        /*0094*/ 	.word	0x0500000f


	//   ....[14]....
        /*0098*/ 	.word	0x0500000f


	//   ....[15]....
        /*009c*/ 	.word	0x0500000f


	//   ....[16]....
        /*00a0*/ 	.word	0x0500000f


	//   ....[17]....
        /*00a4*/ 	.word	0x0500000f


	//   ....[18]....
        /*00a8*/ 	.word	0x0500000f


	//   ....[19]....
        /*00ac*/ 	.word	0x0500000f


	//   ....[20]....
        /*00b0*/ 	.word	0x0500000f


	//   ....[21]....
        /*00b4*/ 	.word	0x0500000f


	//   ....[22]....
        /*00b8*/ 	.word	0x0500000f


	//   ....[23]....
        /*00bc*/ 	.word	0x0500000f


	//----- nvinfo : EIATTR_COOP_GROUP_INSTR_OFFSETS
	.align		4
.L_10449:
        /*00c0*/ 	.byte	0x04, 0x28
        /*00c2*/ 	.short	(.L_10451 - .L_10450)


	//   ....[0]....
.L_10450:
        /*00c4*/ 	.word	0x000006d0


	//   ....[1]....
        /*00c8*/ 	.word	0x00000700


	//   ....[2]....
        /*00cc*/ 	.word	0x00000860


	//   ....[3]....
        /*00d0*/ 	.word	0x00000880


	//   ....[4]....
        /*00d4*/ 	.word	0x00000e00


	//   ....[5]....
        /*00d8*/ 	.word	0x00000e30


	//   ....[6]....
        /*00dc*/ 	.word	0x00000f90


	//   ....[7]....
        /*00e0*/ 	.word	0x00000fb0


	//   ....[8]....
        /*00e4*/ 	.word	0x00001490


	//   ....[9]....
        /*00e8*/ 	.word	0x000014c0


	//   ....[10]....
        /*00ec*/ 	.word	0x00001620


	//   ....[11]....
        /*00f0*/ 	.word	0x00001640


	//   ....[12]....
        /*00f4*/ 	.word	0x00001a60


	//   ....[13]....
        /*00f8*/ 	.word	0x00001ab0


	//   ....[14]....
        /*00fc*/ 	.word	0x00001c60


	//   ....[15]....
        /*0100*/ 	.word	0x00001cc0


	//   ....[16]....
        /*0104*/ 	.word	0x00001d60


	//   ....[17]....
        /*0108*/ 	.word	0x00001e00


	//   ....[18]....
        /*010c*/ 	.word	0x00001fb0


	//   ....[19]....
        /*0110*/ 	.word	0x00002010


	//   ....[20]....
        /*0114*/ 	.word	0x000020b0


	//   ....[21]....
        /*0118*/ 	.word	0x00002150


	//   ....[22]....
        /*011c*/ 	.word	0x00002300


	//   ....[23]....
        /*0120*/ 	.word	0x00002360


	//----- nvinfo : EIATTR_VRC_CTA_INIT_COUNT
	.align		4
.L_10451:
        /*0124*/ 	.byte	0x02, 0x4a
	.zero		1
	.zero		1


	//----- nvinfo : EIATTR_SYSCALL_OFFSETS
	.align		4
        /*0128*/ 	.byte	0x04, 0x46
        /*012a*/ 	.short	(.L_10453 - .L_10452)


	//   ....[0]....
.L_10452:
        /*012c*/ 	.word	0x00000140


	//----- nvinfo : EIATTR_EXIT_INSTR_OFFSETS
	.align		4
.L_10453:
        /*0130*/ 	.byte	0x04, 0x1c
        /*0132*/ 	.short	(.L_10455 - .L_10454)


	//   ....[0]....
.L_10454:
        /*0134*/ 	.word	0x00000200


	//   ....[1]....
        /*0138*/ 	.word	0x00000c20


	//   ....[2]....
        /*013c*/ 	.word	0x000019f0


	//----- nvinfo : EIATTR_CRS_STACK_SIZE
	.align		4
.L_10455:
        /*0140*/ 	.byte	0x04, 0x1e
        /*0142*/ 	.short	(.L_10457 - .L_10456)
.L_10456:
        /*0144*/ 	.word	0x00000000


	//----- nvinfo : EIATTR_CBANK_PARAM_SIZE
	.align		4
.L_10457:
        /*0148*/ 	.byte	0x03, 0x19
        /*014a*/ 	.short	0x0030


	//----- nvinfo : EIATTR_PARAM_CBANK
	.align		4
        /*014c*/ 	.byte	0x04, 0x0a
        /*014e*/ 	.short	(.L_10459 - .L_10458)
	.align		4
.L_10458:
        /*0150*/ 	.word	index@(.nv.constant0._Z15SoftmaxWarpImplI10DirectLoadI6__halffE11DirectStoreIfS1_EfLi1ELi1ELi2ELi2ELb0EL9Algorithm0EEvT_T0_ll)
        /*0154*/ 	.short	0x0380
        /*0156*/ 	.short	0x0030


	//----- nvinfo : EIATTR_SW_WAR
	.align		4
.L_10459:
        /*0158*/ 	.byte	0x04, 0x36
        /*015a*/ 	.short	(.L_10461 - .L_10460)
.L_10460:
        /*015c*/ 	.word	0x00000008
.L_10461:


//--------------------- .nv.info._Z15SoftmaxWarpImplI10DirectLoadI6__halffE11DirectStoreIfS1_EfLi1ELi1ELi1ELi1ELb1EL9Algorithm0EEvT_T0_ll --------------------------
	.section	.nv.info._Z15SoftmaxWarpImplI10DirectLoadI6__halffE11DirectStoreIfS1_EfLi1ELi1ELi1ELi1ELb1EL9Algorithm0EEvT_T0_ll,"",@"SHT_CUDA_INFO"
	.sectionflags	@""
	.align	4


	//----- nvinfo : EIATTR_CUDA_API_VERSION
	.align		4
        /*0000*/ 	.byte	0x04, 0x37
        /*0002*/ 	.short	(.L_10463 - .L_10462)
.L_10462:
        /*0004*/ 	.word	0x00000082


	//----- nvinfo : EIATTR_KPARAM_INFO
	.align		4
.L_10463:
        /*0008*/ 	.byte	0x04, 0x17
        /*000a*/ 	.short	(.L_10465 - .L_10464)
.L_10464:
        /*000c*/ 	.word	0x00000000
        /*0010*/ 	.short	0x0003
        /*0012*/ 	.short	0x0028
        /*0014*/ 	.byte	0x00, 0xf0, 0x21, 0x00


	//----- nvinfo : EIATTR_KPARAM_INFO
	.align		4
.L_10465:
        /*0018*/ 	.byte	0x04, 0x17
        /*001a*/ 	.short	(.L_10467 - .L_10466)
.L_10466:
        /*001c*/ 	.word	0x00000000
        /*0020*/ 	.short	0x0002
        /*0022*/ 	.short	0x0020
        /*0024*/ 	.byte	0x00, 0xf0, 0x21, 0x00


	//----- nvinfo : EIATTR_KPARAM_INFO
	.align		4
.L_10467:
        /*0028*/ 	.byte	0x04, 0x17
        /*002a*/ 	.short	(.L_10469 - .L_10468)
.L_10468:
        /*002c*/ 	.word	0x00000000
        /*0030*/ 	.short	0x0001
        /*0032*/ 	.short	0x0010
        /*0034*/ 	.byte	0x00, 0xf0, 0x41, 0x00


	//----- nvinfo : EIATTR_KPARAM_INFO
	.align		4
.L_10469:
        /*0038*/ 	.byte	0x04, 0x17
        /*003a*/ 	.short	(.L_10471 - .L_10470)
.L_10470:
        /*003c*/ 	.word	0x00000000
        /*0040*/ 	.short	0x0000
        /*0042*/ 	.short	0x0000
        /*0044*/ 	.byte	0x00, 0xf0, 0x41, 0x00


	//----- nvinfo : EIATTR_SPARSE_MMA_MASK
	.align		4
.L_10471:
        /*0048*/ 	.byte	0x03, 0x50
        /*004a*/ 	.short	0x0000


	//----- nvinfo : EIATTR_MAXREG_COUNT
	.align		4
        /*004c*/ 	.byte	0x03, 0x1b
        /*004e*/ 	.short	0x00ff


	//----- nvinfo : EIATTR_EXTERNS
	.align		4
        /*0050*/ 	.byte	0x04, 0x0f
        /*0052*/ 	.short	(.L_10473 - .L_10472)


	//   ....[0]....
	.align		4
.L_10472:
        /*0054*/ 	.word	index@(__assertfail)


	//----- nvinfo : EIATTR_MERCURY_ISA_VERSION
	.align		4
.L_10473:
        /*0058*/ 	.byte	0x03, 0x5f
        /*005a*/ 	.short	0x0101


	//----- nvinfo : EIATTR_VRC_CTA_INIT_COUNT
	.align		4
        /*005c*/ 	.byte	0x02, 0x4a
	.zero		1
	.zero		1


	//----- nvinfo : EIATTR_SYSCALL_OFFSETS
	.align		4
        /*0060*/ 	.byte	0x04, 0x46
        /*0062*/ 	.short	(.L_10475 - .L_10474)


	//   ....[0]....
.L_10474:
        /*0064*/ 	.word	0x00000190


	//----- nvinfo : EIATTR_EXIT_INSTR_OFFSETS
	.align		4
.L_10475:
        /*0068*/ 	.byte	0x04, 0x1c
        /*006a*/ 	.short	(.L_10477 - .L_10476)


	//   ....[0]....
.L_10476:
        /*006c*/ 	.word	0x00000240


	//   ....[1]....
        /*0070*/ 	.word	0x00000ac0


	//   ....[2]....
        /*0074*/ 	.word	0x00001aa0


	//----- nvinfo : EIATTR_CRS_STACK_SIZE
	.align		4
.L_10477:
        /*0078*/ 	.byte	0x04, 0x1e
        /*007a*/ 	.short	(.L_10479 - .L_10478)
.L_10478:
        /*007c*/ 	.word	0x00000000


	//----- nvinfo : EIATTR_CBANK_PARAM_SIZE
	.align		4
.L_10479:
        /*0080*/ 	.byte	0x03, 0x19
        /*0082*/ 	.short	0x0030


	//----- nvinfo : EIATTR_PARAM_CBANK
	.align		4
        /*0084*/ 	.byte	0x04, 0x0a
        /*0086*/ 	.short	(.L_10481 - .L_10480)
	.align		4
.L_10480:
        /*0088*/ 	.word	index@(.nv.constant0._Z15SoftmaxWarpImplI10DirectLoadI6__halffE11DirectStoreIfS1_EfLi1ELi1ELi1ELi1ELb1EL9Algorithm0EEvT_T0_ll)
        /*008c*/ 	.short	0x0380
        /*008e*/ 	.short	0x0030


	//----- nvinfo : EIATTR_SW_WAR
	.align		4
.L_10481:
        /*0090*/ 	.byte	0x04, 0x36
        /*0092*/ 	.short	(.L_10483 - .L_10482)
.L_10482:
        /*0094*/ 	.word	0x00000008
.L_10483:


//--------------------- .nv.info._Z15SoftmaxWarpImplI10DirectLoadI6__halffE11DirectStoreIfS1_EfLi1ELi1ELi1ELi1ELb0EL9Algorithm0EEvT_T0_ll --------------------------
	.section	.nv.info._Z15SoftmaxWarpImplI10DirectLoadI6__halffE11DirectStoreIfS1_EfLi1ELi1ELi1ELi1ELb0EL9Algorithm0EEvT_T0_ll,"",@"SHT_CUDA_INFO"
	.sectionflags	@""
	.align	4


	//----- nvinfo : EIATTR_CUDA_API_VERSION
	.align		4
        /*0000*/ 	.byte	0x04, 0x37
        /*0002*/ 	.short	(.L_10485 - .L_10484)
.L_10484:
        /*0004*/ 	.word	0x00000082


	//----- nvinfo : EIATTR_KPARAM_INFO
	.align		4
.L_10485:
        /*0008*/ 	.byte	0x04, 0x17
        /*000a*/ 	.short	(.L_10487 - .L_10486)
.L_10486:
        /*000c*/ 	.word	0x00000000
        /*0010*/ 	.short	0x0003
        /*0012*/ 	.short	0x0028
        /*0014*/ 	.byte	0x00, 0xf0, 0x21, 0x00


	//----- nvinfo : EIATTR_KPARAM_INFO
	.align		4
.L_10487:
        /*0018*/ 	.byte	0x04, 0x17
        /*001a*/ 	.short	(.L_10489 - .L_10488)
.L_10488:
        /*001c*/ 	.word	0x00000000
        /*0020*/ 	.short	0x0002
        /*0022*/ 	.short	0x0020
        /*0024*/ 	.byte	0x00, 0xf0, 0x21, 0x00


	//----- nvinfo : EIATTR_KPARAM_INFO
	.align		4
.L_10489:
        /*0028*/ 	.byte	0x04, 0x17
        /*002a*/ 	.short	(.L_10491 - .L_10490)
.L_10490:
        /*002c*/ 	.word	0x00000000
        /*0030*/ 	.short	0x0001
        /*0032*/ 	.short	0x0010
        /*0034*/ 	.byte	0x00, 0xf0, 0x41, 0x00


	//----- nvinfo : EIATTR_KPARAM_INFO
	.align		4
.L_10491:
        /*0038*/ 	.byte	0x04, 0x17
        /*003a*/ 	.short	(.L_10493 - .L_10492)
.L_10492:
        /*003c*/ 	.word	0x00000000
        /*0040*/ 	.short	0x0000
        /*0042*/ 	.short	0x0000
        /*0044*/ 	.byte	0x00, 0xf0, 0x41, 0x00


	//----- nvinfo : EIATTR_SPARSE_MMA_MASK
	.align		4
.L_10493:
        /*0048*/ 	.byte	0x03, 0x50
        /*004a*/ 	.short	0x0000


	//----- nvinfo : EIATTR_MAXREG_COUNT
	.align		4
        /*004c*/ 	.byte	0x03, 0x1b
        /*004e*/ 	.short	0x00ff


	//----- nvinfo : EIATTR_EXTERNS
	.align		4
        /*0050*/ 	.byte	0x04, 0x0f
        /*0052*/ 	.short	(.L_10495 - .L_10494)


	//   ....[0]....
	.align		4
.L_10494:
        /*0054*/ 	.word	index@(__assertfail)


	//----- nvinfo : EIATTR_MERCURY_ISA_VERSION
	.align		4
.L_10495:
        /*0058*/ 	.byte	0x03, 0x5f
        /*005a*/ 	.short	0x0101


	//----- nvinfo : EIATTR_VRC_CTA_INIT_COUNT
	.align		4
        /*005c*/ 	.byte	0x02, 0x4a
	.zero		1
	.zero		1


	//----- nvinfo : EIATTR_SYSCALL_OFFSETS
	.align		4
        /*0060*/ 	.byte	0x04, 0x46
        /*0062*/ 	.short	(.L_10497 - .L_10496)


	//   ....[0]....
.L_10496:
        /*0064*/ 	.word	0x00000170


	//----- nvinfo : EIATTR_EXIT_INSTR_OFFSETS
	.align		4
.L_10497:
        /*0068*/ 	.byte	0x04, 0x1c
        /*006a*/ 	.short	(.L_10499 - .L_10498)


	//   ....[0]....
.L_10498:
        /*006c*/ 	.word	0x00000220


	//   ....[1]....
        /*0070*/ 	.word	0x00000a70


	//   ....[2]....
        /*0074*/ 	.word	0x000017c0


	//----- nvinfo : EIATTR_CRS_STACK_SIZE
	.align		4
.L_10499:
        /*0078*/ 	.byte	0x04, 0x1e
        /*007a*/ 	.short	(.L_10501 - .L_10500)
.L_10500:
        /*007c*/ 	.word	0x00000000


	//----- nvinfo : EIATTR_CBANK_PARAM_SIZE
	.align		4
.L_10501:
        /*0080*/ 	.byte	0x03, 0x19
        /*0082*/ 	.short	0x0030


	//----- nvinfo : EIATTR_PARAM_CBANK
	.align		4
        /*0084*/ 	.byte	0x04, 0x0a
        /*0086*/ 	.short	(.L_10503 - .L_10502)
	.align		4
.L_10502:
        /*0088*/ 	.word	index@(.nv.constant0._Z15SoftmaxWarpImplI10DirectLoadI6__halffE11DirectStoreIfS1_EfLi1ELi1ELi1ELi1ELb0EL9Algorithm0EEvT_T0_ll)
        /*008c*/ 	.short	0x0380
        /*008e*/ 	.short	0x0030


	//----- nvinfo : EIATTR_SW_WAR
	.align		4
.L_10503:
        /*0090*/ 	.byte	0x04, 0x36
        /*0092*/ 	.short	(.L_10505 - .L_10504)
.L_10504:
        /*0094*/ 	.word	0x00000008
.L_10505:


//--------------------- .nv.info._Z15SoftmaxWarpImplI10DirectLoadI6__halffE11DirectStoreIfS1_EfLi1ELi1ELi1ELi2ELb1EL9Algorithm0EEvT_T0_ll --------------------------
	.section	.nv.info._Z15SoftmaxWarpImplI10DirectLoadI6__halffE11DirectStoreIfS1_EfLi1ELi1ELi1ELi2ELb1EL9Algorithm0EEvT_T0_ll,"",@"SHT_CUDA_INFO"
	.sectionflags	@""
	.align	4


	//----- nvinfo : EIATTR_CUDA_API_VERSION
	.align		4
        /*0000*/ 	.byte	0x04, 0x37
        /*0002*/ 	.short	(.L_10507 - .L_10506)
.L_10506:
        /*0004*/ 	.word	0x00000082


	//----- nvinfo : EIATTR_KPARAM_INFO
	.align		4
.L_10507:
        /*0008*/ 	.byte	0x04, 0x17
        /*000a*/ 	.short	(.L_10509 - .L_10508)
.L_10508:
        /*000c*/ 	.word	0x00000000
        /*0010*/ 	.short	0x0003
        /*0012*/ 	.short	0x0028
        /*0014*/ 	.byte	0x00, 0xf0, 0x21, 0x00


	//----- nvinfo : EIATTR_KPARAM_INFO
	.align		4
.L_10509:
        /*0018*/ 	.byte	0x04, 0x17
        /*001a*/ 	.short	(.L_10511 - .L_10510)
.L_10510:
        /*001c*/ 	.word	0x00000000
        /*0020*/ 	.short	0x0002
        /*0022*/ 	.short	0x0020
        /*0024*/ 	.byte	0x00, 0xf0, 0x21, 0x00


	//----- nvinfo : EIATTR_KPARAM_INFO
	.align		4
.L_10511:
        /*0028*/ 	.byte	0x04, 0x17
        /*002a*/ 	.short	(.L_10513 - .L_10512)
.L_10512:
        /*002c*/ 	.word	0x00000000
        /*0030*/ 	.short	0x0001
        /*0032*/ 	.short	0x0010
        /*0034*/ 	.byte	0x00, 0xf0, 0x41, 0x00


	//----- nvinfo : EIATTR_KPARAM_INFO
	.align		4
.L_10513:
        /*0038*/ 	.byte	0x04, 0x17
        /*003a*/ 	.short	(.L_10515 - .L_10514)
.L_10514:
        /*003c*/ 	.word	0x00000000
        /*0040*/ 	.short	0x0000
        /*0042*/ 	.short	0x0000
        /*0044*/ 	.byte	0x00, 0xf0, 0x41, 0x00


	//----- nvinfo : EIATTR_SPARSE_MMA_MASK
	.align		4
.L_10515:
        /*0048*/ 	.byte	0x03, 0x50
        /*004a*/ 	.short	0x0000


	//----- nvinfo : EIATTR_MAXREG_COUNT
	.align		4
        /*004c*/ 	.byte	0x03, 0x1b
        /*004e*/ 	.short	0x00ff


	//----- nvinfo : EIATTR_EXTERNS
	.align		4
        /*0050*/ 	.byte	0x04, 0x0f
        /*0052*/ 	.short	(.L_10517 - .L_10516)


	//   ....[0]....
	.align		4
.L_10516:
        /*0054*/ 	.word	index@(__assertfail)


	//----- nvinfo : EIATTR_MERCURY_ISA_VERSION
	.align		4
.L_10517:
        /*0058*/ 	.byte	0x03, 0x5f
        /*005a*/ 	.short	0x0101


	//----- nvinfo : EIATTR_VRC_CTA_INIT_COUNT
	.align		4
        /*005c*/ 	.byte	0x02, 0x4a
	.zero		1
	.zero		1


	//----- nvinfo : EIATTR_SYSCALL_OFFSETS
	.align		4
        /*0060*/ 	.byte	0x04, 0x46
        /*0062*/ 	.short	(.L_10519 - .L_10518)


	//   ....[0]....
.L_10518:
        /*0064*/ 	.word	0x00000170


	//----- nvinfo : EIATTR_EXIT_INSTR_OFFSETS
	.align		4
.L_10519:
        /*0068*/ 	.byte	0x04, 0x1c
        /*006a*/ 	.short	(.L_10521 - .L_10520)


	//   ....[0]....
.L_10520:
        /*006c*/ 	.word	0x00000230


	//   ....[1]....
        /*0070*/ 	.word	0x00000d50


	//   ....[2]....
        /*0074*/ 	.word	0x00001c50


	//----- nvinfo : EIATTR_CRS_STACK_SIZE
	.align		4
.L_10521:
        /*0078*/ 	.byte	0x04, 0x1e
        /*007a*/ 	.short	(.L_10523 - .L_10522)
.L_10522:
        /*007c*/ 	.word	0x00000000


	//----- nvinfo : EIATTR_CBANK_PARAM_SIZE
	.align		4
.L_10523:
        /*0080*/ 	.byte	0x03, 0x19
        /*0082*/ 	.short	0x0030


	//----- nvinfo : EIATTR_PARAM_CBANK
	.align		4
        /*0084*/ 	.byte	0x04, 0x0a
        /*0086*/ 	.short	(.L_10525 - .L_10524)
	.align		4
.L_10524:
        /*0088*/ 	.word	index@(.nv.constant0._Z15SoftmaxWarpImplI10DirectLoadI6__halffE11DirectStoreIfS1_EfLi1ELi1ELi1ELi2ELb1EL9Algorithm0EEvT_T0_ll)
        /*008c*/ 	.short	0x0380
        /*008e*/ 	.short	0x0030


	//----- nvinfo : EIATTR_SW_WAR
	.align		4
.L_10525:
        /*0090*/ 	.byte	0x04, 0x36
        /*0092*/ 	.short	(.L_10527 - .L_10526)
.L_10526:
        /*0094*/ 	.word	0x00000008
.L_10527:


//--------------------- .nv.info._Z15SoftmaxWarpImplI10DirectLoadI6__halffE11DirectStoreIfS1_EfLi1ELi1ELi1ELi2ELb0EL9Algorithm0EEvT_T0_ll --------------------------
	.section	.nv.info._Z15SoftmaxWarpImplI10DirectLoadI6__halffE11DirectStoreIfS1_EfLi1ELi1ELi1ELi2ELb0EL9Algorithm0EEvT_T0_ll,"",@"SHT_CUDA_INFO"
	.sectionflags	@""
	.align	4


	//----- nvinfo : EIATTR_CUDA_API_VERSION
	.align		4
        /*0000*/ 	.byte	0x04, 0x37
        /*0002*/ 	.short	(.L_10529 - .L_10528)
.L_10528:
        /*0004*/ 	.word	0x00000082


	//----- nvinfo : EIATTR_KPARAM_INFO
	.align		4
.L_10529:
        /*0008*/ 	.byte	0x04, 0x17
        /*000a*/ 	.short	(.L_10531 - .L_10530)
.L_10530:
        /*000c*/ 	.word	0x00000000
        /*0010*/ 	.short	0x0003
        /*0012*/ 	.short	0x0028
        /*0014*/ 	.byte	0x00, 0xf0, 0x21, 0x00


	//----- nvinfo : EIATTR_KPARAM_INFO
	.align		4
.L_10531:
        /*0018*/ 	.byte	0x04, 0x17
        /*001a*/ 	.short	(.L_10533 - .L_10532)
.L_10532:
        /*001c*/ 	.word	0x00000000
        /*0020*/ 	.short	0x0002
        /*0022*/ 	.short	0x0020
        /*0024*/ 	.byte	0x00, 0xf0, 0x21, 0x00


	//----- nvinfo : EIATTR_KPARAM_INFO
	.align		4
.L_10533:
        /*0028*/ 	.byte	0x04, 0x17
        /*002a*/ 	.short	(.L_10535 - .L_10534)
.L_10534:
        /*002c*/ 	.word	0x00000000
        /*0030*/ 	.short	0x0001
        /*0032*/ 	.short	0x0010
        /*0034*/ 	.byte	0x00, 0xf0, 0x41, 0x00


	//----- nvinfo : EIATTR_KPARAM_INFO
	.align		4
.L_10535:
        /*0038*/ 	.byte	0x04, 0x17
        /*003a*/ 	.short	(.L_10537 - .L_10536)
.L_10536:
        /*003c*/ 	.word	0x00000000
        /*0040*/ 	.short	0x0000
        /*0042*/ 	.short	0x0000
        /*0044*/ 	.byte	0x00, 0xf0, 0x41, 0x00


	//----- nvinfo : EIATTR_SPARSE_MMA_MASK
	.align		4
.L_10537:
        /*0048*/ 	.byte	0x03, 0x50
        /*004a*/ 	.short	0x0000


	//----- nvinfo : EIATTR_MAXREG_COUNT
	.align		4
        /*004c*/ 	.byte	0x03, 0x1b
        /*004e*/ 	.short	0x00ff


	//----- nvinfo : EIATTR_EXTERNS
	.align		4
        /*0050*/ 	.byte	0x04, 0x0f
        /*0052*/ 	.short	(.L_10539 - .L_10538)


	//   ....[0]....
	.align		4
.L_10538:
        /*0054*/ 	.word	index@(__assertfail)


	//----- nvinfo : EIATTR_MERCURY_ISA_VERSION
	.align		4
.L_10539:
        /*0058*/ 	.byte	0x03, 0x5f
        /*005a*/ 	.short	0x0101


	//----- nvinfo : EIATTR_VRC_CTA_INIT_COUNT
	.align		4
        /*005c*/ 	.byte	0x02, 0x4a
	.zero		1
	.zero		1


	//----- nvinfo : EIATTR_SYSCALL_OFFSETS
	.align		4
        /*0060*/ 	.byte	0x04, 0x46
        /*0062*/ 	.short	(.L_10541 - .L_10540)


	//   ....[0]....
.L_10540:
        /*0064*/ 	.word	0x00000140


	//----- nvinfo : EIATTR_EXIT_INSTR_OFFSETS
	.align		4
.L_10541:
        /*0068*/ 	.byte	0x04, 0x1c
        /*006a*/ 	.short	(.L_10543 - .L_10542)


	//   ....[0]....
.L_10542:
        /*006c*/ 	.word	0x00000200


	//   ....[1]....
        /*0070*/ 	.word	0x00000b80


	//   ....[2]....
        /*0074*/ 	.word	0x00001800


	//----- nvinfo : EIATTR_CRS_STACK_SIZE
	.align		4
.L_10543:
        /*0078*/ 	.byte	0x04, 0x1e
        /*007a*/ 	.short	(.L_10545 - .L_10544)
.L_10544:
        /*007c*/ 	.word	0x00000000


	//----- nvinfo : EIATTR_CBANK_PARAM_SIZE
	.align		4
.L_10545:
        /*0080*/ 	.byte	0x03, 0x19
        /*0082*/ 	.short	0x0030


	//----- nvinfo : EIATTR_PARAM_CBANK
	.align		4
        /*0084*/ 	.byte	0x04, 0x0a
        /*0086*/ 	.short	(.L_10547 - .L_10546)
	.align		4
.L_10546:
        /*0088*/ 	.word	index@(.nv.constant0._Z15SoftmaxWarpImplI10DirectLoadI6__halffE11DirectStoreIfS1_EfLi1ELi1ELi1ELi2ELb0EL9Algorithm0EEvT_T0_ll)
        /*008c*/ 	.short	0x0380
        /*008e*/ 	.short	0x0030


	//----- nvinfo : EIATTR_SW_WAR
	.align		4
.L_10547:
        /*0090*/ 	.byte	0x04, 0x36
        /*0092*/ 	.short	(.L_10549 - .L_10548)
.L_10548:
        /*0094*/ 	.word	0x00000008
.L_10549:


//--------------------- .nv.info._Z15SoftmaxWarpImplI10DirectLoadI6__halffE11DirectStoreIfS1_EfLi2ELi32ELi32ELi1ELb1EL9Algorithm0EEvT_T0_ll --------------------------
	.section	.nv.info._Z15SoftmaxWarpImplI10DirectLoadI6__halffE11DirectStoreIfS1_EfLi2ELi32ELi32ELi1ELb1EL9Algorithm0EEvT_T0_ll,"",@"SHT_CUDA_INFO"
	.sectionflags	@""
	.align	4


	//----- nvinfo : EIATTR_CUDA_API_VERSION
	.align		4
        /*0000*/ 	.byte	0x04, 0x37
        /*0002*/ 	.short	(.L_10551 - .L_10550)
.L_10550:
        /*0004*/ 	.word	0x00000082


	//----- nvinfo : EIATTR_KPARAM_INFO
	.align		4
.L_10551:
        /*0008*/ 	.byte	0x04, 0x17
        /*000a*/ 	.short	(.L_10553 - .L_10552)
.L_10552:
        /*000c*/ 	.word	0x00000000
        /*0010*/ 	.short	0x0003
        /*0012*/ 	.short	0x0028
        /*0014*/ 	.byte	0x00, 0xf0, 0x21, 0x00


	//----- nvinfo : EIATTR_KPARAM_INFO
	.align		4
.L_10553:
        /*0018*/ 	.byte	0x04, 0x17
        /*001a*/ 	.short	(.L_10555 - .L_10554)
.L_10554:
        /*001c*/ 	.word	0x00000000
        /*0020*/ 	.short	0x0002
        /*0022*/ 	.short	0x0020
        /*0024*/ 	.byte	0x00, 0xf0, 0x21, 0x00


	//----- nvinfo : EIATTR_KPARAM_INFO
	.align		4
.L_10555:
        /*0028*/ 	.byte	0x04, 0x17
        /*002a*/ 	.short	(.L_10557 - .L_10556)
.L_10556:
        /*002c*/ 	.word	0x00000000
        /*0030*/ 	.short	0x0001
        /*0032*/ 	.short	0x0010
        /*0034*/ 	.byte	0x00, 0xf0, 0x41, 0x00


	//----- nvinfo : EIATTR_KPARAM_INFO
	.align		4
.L_10557:
        /*0038*/ 	.byte	0x04, 0x17
        /*003a*/ 	.short	(.L_10559 - .L_10558)
.L_10558:
        /*003c*/ 	.word	0x00000000
        /*0040*/ 	.short	0x0000
        /*0042*/ 	.short	0x0000
        /*0044*/ 	.byte	0x00, 0xf0, 0x41, 0x00


	//----- nvinfo : EIATTR_SPARSE_MMA_MASK
	.align		4
.L_10559:
        /*0048*/ 	.byte	0x03, 0x50
        /*004a*/ 	.short	0x0000


	//----- nvinfo : EIATTR_MAXREG_COUNT
	.align		4
        /*004c*/ 	.byte	0x03, 0x1b
        /*004e*/ 	.short	0x00ff


	//----- nvinfo : EIATTR_EXTERNS
	.align		4
        /*0050*/ 	.byte	0x04, 0x0f
        /*0052*/ 	.short	(.L_10561 - .L_10560)


	//   ....[0]....
	.align		4
.L_10560:
        /*0054*/ 	.word	index@(__assertfail)


	//----- nvinfo : EIATTR_MERCURY_ISA_VERSION
	.align		4
.L_10561:
        /*0058*/ 	.byte	0x03, 0x5f
        /*005a*/ 	.short	0x0101


	//----- nvinfo : EIATTR_COOP_GROUP_MASK_REGIDS
	.align		4
        /*005c*/ 	.byte	0x04, 0x29
        /*005e*/ 	.short	(.L_10563 - .L_10562)


	//   ....[0]....
.L_10562:
        /*0060*/ 	.word	0xffffffff


	//   ....[1]....
        /*0064*/ 	.word	0xffffffff


	//   ....[2]....
        /*0068*/ 	.word	0xffffffff


	//   ....[3]....
        /*006c*/ 	.word	0xffffffff


	//   ....[4]....
        /*0070*/ 	.word	0xffffffff


	//   ....[5]....
        /*0074*/ 	.word	0xffffffff


	//   ....[6]....
        /*0078*/ 	.word	0xffffffff


	//   ....[7]....
        /*007c*/ 	.word	0xffffffff


	//   ....[8]....
        /*0080*/ 	.word	0xffffffff


	//   ....[9]....
        /*0084*/ 	.word	0xffffffff


	//   ....[10]....
        /*0088*/ 	.word	0x0500000f


	//   ....[11]....
        /*008c*/ 	.word	0x0500000f


	//   ....[12]....
        /*0090*/ 	.word	0x0500000f


	//   ....[13]....
        /*0094*/ 	.word	0x0500000f


	//   ....[14]....
        /*0098*/ 	.word	0x0500000f


	//   ....[15]....
        /*009c*/ 	.word	0x0500000f


	//   ....[16]....
        /*00a0*/ 	.word	0x0500000f


	//   ....[17]....
        /*00a4*/ 	.word	0x0500000f


	//   ....[18]....
        /*00a8*/ 	.word	0x0500000f


	//   ....[19]....
        /*00ac*/ 	.word	0x0500000f


	//----- nvinfo : EIATTR_COOP_GROUP_INSTR_OFFSETS
	.align		4
.L_10563:
        /*00b0*/ 	.byte	0x04, 0x28
        /*00b2*/ 	.short	(.L_10565 - .L_10564)


	//   ....[0]....
.L_10564:
        /*00b4*/ 	.word	0x00001d90


	//   ....[1]....
        /*00b8*/ 	.word	0x00001dd0


	//   ....[2]....
        /*00bc*/ 	.word	0x00001df0


	//   ....[3]....
        /*00c0*/ 	.word	0x00001e10


	//   ....[4]....
        /*00c4*/ 	.word	0x00001e30


	//   ....[5]....
        /*00c8*/ 	.word	0x00003250


	//   ....[6]....
        /*00cc*/ 	.word	0x00003270


	//   ....[7]....
        /*00d0*/ 	.word	0x00003290


	//   ....[8]....
        /*00d4*/ 	.word	0x000032b0


	//   ....[9]....
        /*00d8*/ 	.word	0x000032d0


	//   ....[10]....
        /*00dc*/ 	.word	0x000066b0


	//   ....[11]....
        /*00e0*/ 	.word	0x00006750


	//   ....[12]....
        /*00e4*/ 	.word	0x000067b0


	//   ....[13]....
        /*00e8*/ 	.word	0x00006810


	//   ....[14]....
        /*00ec*/ 	.word	0x00006870


	//   ....[15]....
        /*00f0*/ 	.word	0x00007ce0


	//   ....[16]....
        /*00f4*/ 	.word	0x00007d40


	//   ....[17]....
        /*00f8*/ 	.word	0x00007da0


	//   ....[18]....
        /*00fc*/ 	.word	0x00007e00


	//   ....[19]....
        /*0100*/ 	.word	0x00007e60


	//----- nvinfo : EIATTR_VRC_CTA_INIT_COUNT
	.align		4
.L_10565:
        /*0104*/ 	.byte	0x02, 0x4a
	.zero		1
	.zero		1


	//----- nvinfo : EIATTR_SYSCALL_OFFSETS
	.align		4
        /*0108*/ 	.byte	0x04, 0x46
        /*010a*/ 	.short	(.L_10567 - .L_10566)


	//   ....[0]....
.L_10566:
        /*010c*/ 	.word	0x00000170


	//----- nvinfo : EIATTR_EXIT_INSTR_OFFSETS
	.align		4
.L_10567:
        /*0110*/ 	.byte	0x04, 0x1c
        /*0112*/ 	.short	(.L_10569 - .L_10568)


	//   ....[0]....
.L_10568:
        /*0114*/ 	.word	0x00000220


	//   ....[1]....
        /*0118*/ 	.word	0x00006650


	//----- nvinfo : EIATTR_CRS_STACK_SIZE
	.align		4
.L_10569:
        /*011c*/ 	.byte	0x04, 0x1e
        /*011e*/ 	.short	(.L_10571 - .L_10570)
.L_10570:
        /*0120*/ 	.word	0x00000000


	//----- nvinfo : EIATTR_CBANK_PARAM_SIZE
	.align		4
.L_10571:
        /*0124*/ 	.byte	0x03, 0x19
        /*0126*/ 	.short	0x0030


	//----- nvinfo : EIATTR_PARAM_CBANK
	.align		4
        /*0128*/ 	.byte	0x04, 0x0a
        /*012a*/ 	.short	(.L_10573 - .L_10572)
	.align		4
.L_10572:
        /*012c*/ 	.word	index@(.nv.constant0._Z15SoftmaxWarpImplI10DirectLoadI6__halffE11DirectStoreIfS1_EfLi2ELi32ELi32ELi1ELb1EL9Algorithm0EEvT_T0_ll)
        /*0130*/ 	.short	0x0380
        /*0132*/ 	.short	0x0030


	//----- nvinfo : EIATTR_SW_WAR
	.align		4
.L_10573:
        /*0134*/ 	.byte	0x04, 0x36
        /*0136*/ 	.short	(.L_10575 - .L_10574)
.L_10574:
        /*0138*/ 	.word	0x00000008
.L_10575:


//--------------------- .nv.info._Z15SoftmaxWarpImplI10DirectLoadI6__halffE11DirectStoreIfS1_EfLi2ELi32ELi32ELi1ELb0EL9Algorithm0EEvT_T0_ll --------------------------
	.section	.nv.info._Z15SoftmaxWarpImplI10DirectLoadI6__halffE11DirectStoreIfS1_EfLi2ELi32ELi32ELi1ELb0EL9Algorithm0EEvT_T0_ll,"",@"SHT_CUDA_INFO"
	.sectionflags	@""
	.align	4


	//----- nvinfo : EIATTR_CUDA_API_VERSION
	.align		4
        /*0000*/ 	.byte	0x04, 0x37
        /*0002*/ 	.short	(.L_10577 - .L_10576)
.L_10576:
        /*0004*/ 	.word	0x00000082


	//----- nvinfo : EIATTR_KPARAM_INFO
	.align		4
.L_10577:
        /*0008*/ 	.byte	0x04, 0x17
        /*000a*/ 	.short	(.L_10579 - .L_10578)
.L_10578:
        /*000c*/ 	.word	0x00000000
        /*0010*/ 	.short	0x0003
        /*0012*/ 	.short	0x0028
        /*0014*/ 	.byte	0x00, 0xf0, 0x21, 0x00


	//----- nvinfo : EIATTR_KPARAM_INFO
	.align		4
.L_10579:
        /*0018*/ 	.byte	0x04, 0x17
        /*001a*/ 	.short	(.L_10581 - .L_10580)
.L_10580:
        /*001c*/ 	.word	0x00000000
        /*0020*/ 	.short	0x0002
        /*0022*/ 	.short	0x0020
        /*0024*/ 	.byte	0x00, 0xf0, 0x21, 0x00


	//----- nvinfo : EIATTR_KPARAM_INFO
	.align		4
.L_10581:
        /*0028*/ 	.byte	0x04, 0x17
        /*002a*/ 	.short	(.L_10583 - .L_10582)
.L_10582:
        /*002c*/ 	.word	0x00000000
        /*0030*/ 	.short	0x0001
        /*0032*/ 	.short	0x0010
        /*0034*/ 	.byte	0x00, 0xf0, 0x41, 0x00


	//----- nvinfo : EIATTR_KPARAM_INFO
	.align		4
.L_10583:
        /*0038*/ 	.byte	0x04, 0x17
        /*003a*/ 	.short	(.L_10585 - .L_10584)
.L_10584:
        /*003c*/ 	.word	0x00000000
        /*0040*/ 	.short	0x0000
        /*0042*/ 	.short	0x0000
        /*0044*/ 	.byte	0x00, 0xf0, 0x41, 0x00


	//----- nvinfo : EIATTR_SPARSE_MMA_MASK
	.align		4
.L_10585:
        /*0048*/ 	.byte	0x03, 0x50
        /*004a*/ 	.short	0x0000


	//----- nvinfo : EIATTR_MAXREG_COUNT
	.align		4
        /*004c*/ 	.byte	0x03, 0x1b
        /*004e*/ 	.short	0x00ff


	//----- nvinfo : EIATTR_EXTERNS
	.align		4
        /*0050*/ 	.byte	0x04, 0x0f
        /*0052*/ 	.short	(.L_10587 - .L_10586)


	//   ....[0]....
	.align		4
.L_10586:
        /*0054*/ 	.word	index@(__assertfail)


	//----- nvinfo : EIATTR_MERCURY_ISA_VERSION
	.align		4
.L_10587:
        /*0058*/ 	.byte	0x03, 0x5f
        /*005a*/ 	.short	0x0101


	//----- nvinfo : EIATTR_COOP_GROUP_MASK_REGIDS
	.align		4
        /*005c*/ 	.byte	0x04, 0x29
        /*005e*/ 	.short	(.L_10589 - .L_10588)


	//   ....[0]....
.L_10588:
        /*0060*/ 	.word	0xffffffff


	//   ....[1]....
        /*0064*/ 	.word	0xffffffff


	//   ....[2]....
        /*0068*/ 	.word	0xffffffff


	//   ....[3]....
        /*006c*/ 	.word	0xffffffff


	//   ....[4]....
        /*0070*/ 	.word	0xffffffff


	//   ....[5]....
        /*0074*/ 	.word	0xffffffff


	//   ....[6]....
        /*0078*/ 	.word	0xffffffff


	//   ....[7]....
        /*007c*/ 	.word	0xffffffff


	//   ....[8]....
        /*0080*/ 	.word	0xffffffff


	//   ....[9]....
        /*0084*/ 	.word	0xffffffff


	//   ....[10]....
        /*0088*/ 	.word	0x0500000f


	//   ....[11]....
        /*008c*/ 	.word	0x0500000f


	//   ....[12]....
        /*0090*/ 	.word	0x0500000f


	//   ....[13]....
        /*0094*/ 	.word	0x0500000f


	//   ....[14]....
        /*0098*/ 	.word	0x0500000f


	//   ....[15]....
        /*009c*/ 	.word	0x0500000f


	//   ....[16]....
        /*00a0*/ 	.word	0x0500000f


	//   ....[17]....
        /*00a4*/ 	.word	0x0500000f


	//   ....[18]....
        /*00a8*/ 	.word	0x0500000f


	//   ....[19]....
        /*00ac*/ 	.word	0x0500000f


	//----- nvinfo : EIATTR_COOP_GROUP_INSTR_OFFSETS
	.align		4
.L_10589:
        /*00b0*/ 	.byte	0x04, 0x28
        /*00b2*/ 	.short	(.L_10591 - .L_10590)


	//   ....[0]....
.L_10590:
        /*00b4*/ 	.word	0x000010a0


	//   ....[1]....
        /*00b8*/ 	.word	0x000010e0


	//   ....[2]....
        /*00bc*/ 	.word	0x00001100


	//   ....[3]....
        /*00c0*/ 	.word	0x00001120


	//   ....[4]....
        /*00c4*/ 	.word	0x00001140


	//   ....[5]....
        /*00c8*/ 	.word	0x00002560


	//   ....[6]....
        /*00cc*/ 	.word	0x00002580


	//   ....[7]....
        /*00d0*/ 	.word	0x000025a0


	//   ....[8]....
        /*00d4*/ 	.word	0x000025c0


	//   ....[9]....
        /*00d8*/ 	.word	0x000025e0


	//   ....[10]....
        /*00dc*/ 	.word	0x00005080


	//   ....[11]....
        /*00e0*/ 	.word	0x00005110


	//   ....[12]....
        /*00e4*/ 	.word	0x00005170


	//   ....[13]....
        /*00e8*/ 	.word	0x000051d0


	//   ....[14]....
        /*00ec*/ 	.word	0x00005230


	//   ....[15]....
        /*00f0*/ 	.word	0x000066b0


	//   ....[16]....
        /*00f4*/ 	.word	0x00006710


	//   ....[17]....
        /*00f8*/ 	.word	0x00006770


	//   ....[18]....
        /*00fc*/ 	.word	0x000067d0


	//   ....[19]....
        /*0100*/ 	.word	0x00006830


	//----- nvinfo : EIATTR_VRC_CTA_INIT_COUNT
	.align		4
.L_10591:
        /*0104*/ 	.byte	0x02, 0x4a
	.zero		1
	.zero		1


	//----- nvinfo : EIATTR_SYSCALL_OFFSETS
	.align		4
        /*0108*/ 	.byte	0x04, 0x46
        /*010a*/ 	.short	(.L_10593 - .L_10592)


	//   ....[0]....
.L_10592:
        /*010c*/ 	.word	0x00000170


	//----- nvinfo : EIATTR_EXIT_INSTR_OFFSETS
	.align		4
.L_10593:
        /*0110*/ 	.byte	0x04, 0x1c
        /*0112*/ 	.short	(.L_10595 - .L_10594)


	//   ....[0]....
.L_10594:
        /*0114*/ 	.word	0x00000220


	//   ....[1]....
        /*0118*/ 	.word	0x00005020


	//----- nvinfo : EIATTR_CRS_STACK_SIZE
	.align		4
.L_10595:
        /*011c*/ 	.byte	0x04, 0x1e
        /*011e*/ 	.short	(.L_10597 - .L_10596)
.L_10596:
        /*0120*/ 	.word	0x00000000


	//----- nvinfo : EIATTR_CBANK_PARAM_SIZE
	.align		4
.L_10597:
        /*0124*/ 	.byte	0x03, 0x19
        /*0126*/ 	.short	0x0030


	//----- nvinfo : EIATTR_PARAM_CBANK
	.align		4
        /*0128*/ 	.byte	0x04, 0x0a
        /*012a*/ 	.short	(.L_10599 - .L_10598)
	.align		4
.L_10598:
        /*012c*/ 	.word	index@(.nv.constant0._Z15SoftmaxWarpImplI10DirectLoadI6__halffE11DirectStoreIfS1_EfLi2ELi32ELi32ELi1ELb0EL9Algorithm0EEvT_T0_ll)
        /*0130*/ 	.short	0x0380
        /*0132*/ 	.short	0x0030


	//----- nvinfo : EIATTR_SW_WAR
	.align		4
.L_10599:
        /*0134*/ 	.byte	0x04, 0x36
        /*0136*/ 	.short	(.L_10601 - .L_10600)
.L_10600:
        /*0138*/ 	.word	0x00000008
.L_10601:


//--------------------- .nv.info._Z15SoftmaxWarpImplI10DirectLoadI6__halffE11DirectStoreIfS1_EfLi2ELi30ELi32ELi1ELb1EL9Algorithm0EEvT_T0_ll --------------------------
	.section	.nv.info._Z15SoftmaxWarpImplI10DirectLoadI6__halffE11DirectStoreIfS1_EfLi2ELi30ELi32ELi1ELb1EL9Algorithm0EEvT_T0_ll,"",@"SHT_CUDA_INFO"
	.sectionflags	@""
	.align	4


	//----- nvinfo : EIATTR_CUDA_API_VERSION
	.align		4
        /*0000*/ 	.byte	0x04, 0x37
        /*0002*/ 	.short	(.L_10603 - .L_10602)
.L_10602:
        /*0004*/ 	.word	0x00000082


	//----- nvinfo : EIATTR_KPARAM_INFO
	.align		4
.L_10603:
        /*0008*/ 	.byte	0x04, 0x17
        /*000a*/ 	.short	(.L_10605 - .L_10604)
.L_10604:
        /*000c*/ 	.word	0x00000000
        /*0010*/ 	.short	0x0003
        /*0012*/ 	.short	0x0028
        /*0014*/ 	.byte	0x00, 0xf0, 0x21, 0x00


	//----- nvinfo : EIATTR_KPARAM_INFO
	.align		4
.L_10605:
        /*0018*/ 	.byte	0x04, 0x17
        /*001a*/ 	.short	(.L_10607 - .L_10606)
.L_10606:
        /*001c*/ 	.word	0x00000000
        /*0020*/ 	.short	0x0002
        /*0022*/ 	.short	0x0020
        /*0024*/ 	.byte	0x00, 0xf0, 0x21, 0x00


	//----- nvinfo : EIATTR_KPARAM_INFO
	.align		4
.L_10607:
        /*0028*/ 	.byte	0x04, 0x17
        /*002a*/ 	.short	(.L_10609 - .L_10608)
.L_10608:
        /*002c*/ 	.word	0x00000000
        /*0030*/ 	.short	0x0001
        /*0032*/ 	.short	0x0010
        /*0034*/ 	.byte	0x00, 0xf0, 0x41, 0x00


	//----- nvinfo : EIATTR_KPARAM_INFO
	.align		4
.L_10609:
        /*0038*/ 	.byte	0x04, 0x17
        /*003a*/ 	.short	(.L_10611 - .L_10610)
.L_10610:
        /*003c*/ 	.word	0x00000000
        /*0040*/ 	.short	0x0000
        /*0042*/ 	.short	0x0000
        /*0044*/ 	.byte	0x00, 0xf0, 0x41, 0x00


	//----- nvinfo : EIATTR_SPARSE_MMA_MASK
	.align		4
.L_10611:
        /*0048*/ 	.byte	0x03, 0x50
        /*004a*/ 	.short	0x0000


	//----- nvinfo : EIATTR_MAXREG_COUNT
	.align		4
        /*004c*/ 	.byte	0x03, 0x1b
        /*004e*/ 	.short	0x00ff


	//----- nvinfo : EIATTR_EXTERNS
	.align		4
        /*0050*/ 	.byte	0x04, 0x0f
        /*0052*/ 	.short	(.L_10613 - .L_10612)


	//   ....[0]....
	.align		4
.L_10612:
        /*0054*/ 	.word	index@(__assertfail)


	//----- nvinfo : EIATTR_MERCURY_ISA_VERSION
	.align		4
.L_10613:
        /*0058*/ 	.byte	0x03, 0x5f
        /*005a*/ 	.short	0x0101


	//----- nvinfo : EIATTR_COOP_GROUP_MASK_REGIDS
	.align		4
        /*005c*/ 	.byte	0x04, 0x29
        /*005e*/ 	.short	(.L_10615 - .L_10614)


	//   ....[0]....
.L_10614:
        /*0060*/ 	.word	0xffffffff


	//   ....[1]....
        /*0064*/ 	.word	0xffffffff


	//   ....[2]....
        /*0068*/ 	.word	0xffffffff


	//   ....[3]....
        /*006c*/ 	.word	0xffffffff


	//   ....[4]....
        /*0070*/ 	.word	0xffffffff


	//   ....[5]....
        /*0074*/ 	.word	0xffffffff


	//   ....[6]....
        /*0078*/ 	.word	0xffffffff


	//   ....[7]....
        /*007c*/ 	.word	0xffffffff


	//   ....[8]....
        /*0080*/ 	.word	0xffffffff


	//   ....[9]....
        /*0084*/ 	.word	0xffffffff


	//   ....[10]....
        /*0088*/ 	.word	0x0500000f


	//   ....[11]....
        /*008c*/ 	.word	0x0500000f


	//   ....[12]....
        /*0090*/ 	.word	0x0500000f


	//   ....[13]....
        /*0094*/ 	.word	0x0500000f


	//   ....[14]....
        /*0098*/ 	.word	0x0500000f


	//   ....[15]....
        /*009c*/ 	.word	0x0500000f


	//   ....[16]....
        /*00a0*/ 	.word	0x0500000f


	//   ....[17]....
        /*00a4*/ 	.word	0x0500000f


	//   ....[18]....
        /*00a8*/ 	.word	0x0500000f


	//   ....[19]....
        /*00ac*/ 	.word	0x0500000f


	//----- nvinfo : EIATTR_COOP_GROUP_INSTR_OFFSETS
	.align		4
.L_10615:
        /*00b0*/ 	.byte	0x04, 0x28
        /*00b2*/ 	.short	(.L_10617 - .L_10616)


	//   ....[0]....
.L_10616:
        /*00b4*/ 	.word	0x00001bd0


	//   ....[1]....
        /*00b8*/ 	.word	0x00001c10


	//   ....[2]....
        /*00bc*/ 	.word	0x00001c30


	//   ....[3]....
        /*00c0*/ 	.word	0x00001c50


	//   ....[4]....
        /*00c4*/ 	.word	0x00001c70


	//   ....[5]....
        /*00c8*/ 	.word	0x00002f50


	//   ....[6]....
        /*00cc*/ 	.word	0x00002f70


	//   ....[7]....
        /*00d0*/ 	.word	0x00002f90


	//   ....[8]....
        /*00d4*/ 	.word	0x00002fb0


	//   ....[9]....
        /*00d8*/ 	.word	0x00002fd0


	//   ....[10]....
        /*00dc*/ 	.word	0x00006090


	//   ....[11]....
        /*00e0*/ 	.word	0x00006130


	//   ....[12]....
        /*00e4*/ 	.word	0x00006190


	//   ....[13]....
        /*00e8*/ 	.word	0x000061f0


	//   ....[14]....
        /*00ec*/ 	.word	0x00006250


	//   ....[15]....
        /*00f0*/ 	.word	0x00007580


	//   ....[16]....
        /*00f4*/ 	.word	0x000075e0


	//   ....[17]....
        /*00f8*/ 	.word	0x00007640


	//   ....[18]....
        /*00fc*/ 	.word	0x000076a0


	//   ....[19]....
        /*0100*/ 	.word	0x00007700


	//----- nvinfo : EIATTR_VRC_CTA_INIT_COUNT
	.align		4
.L_10617:
        /*0104*/ 	.byte	0x02, 0x4a
	.zero		1
	.zero		1


	//----- nvinfo : EIATTR_SYSCALL_OFFSETS
	.align		4
        /*0108*/ 	.byte	0x04, 0x46
        /*010a*/ 	.short	(.L_10619 - .L_10618)


	//   ....[0]....
.L_10618:
        /*010c*/ 	.word	0x00000170


	//----- nvinfo : EIATTR_EXIT_INSTR_OFFSETS
	.align		4
.L_10619:
        /*0110*/ 	.byte	0x04, 0x1c
        /*0112*/ 	.short	(.L_10621 - .L_10620)


	//   ....[0]....
.L_10620:
        /*0114*/ 	.word	0x00000220


	//   ....[1]....
        /*0118*/ 	.word	0x00006030


	//----- nvinfo : EIATTR_CRS_STACK_SIZE
	.align		4
.L_10621:
        /*011c*/ 	.byte	0x04, 0x1e
        /*011e*/ 	.short	(.L_10623 - .L_10622)
.L_10622:
        /*0120*/ 	.word	0x00000000


	//----- nvinfo : EIATTR_CBANK_PARAM_SIZE
	.align		4
.L_10623:
        /*0124*/ 	.byte	0x03, 0x19
        /*0126*/ 	.short	0x0030


	//----- nvinfo : EIATTR_PARAM_CBANK
	.align		4
        /*0128*/ 	.byte	0x04, 0x0a
        /*012a*/ 	.short	(.L_10625 - .L_10624)
	.align		4
.L_10624:
        /*012c*/ 	.word	index@(.nv.constant0._Z15SoftmaxWarpImplI10DirectLoadI6__halffE11DirectStoreIfS1_EfLi2ELi30ELi32ELi1ELb1EL9Algorithm0EEvT_T0_ll)
        /*0130*/ 	.short	0x0380
        /*0132*/ 	.short	0x0030


	//----- nvinfo : EIATTR_SW_WAR
	.align		4
.L_10625:
        /*0134*/ 	.byte	0x04, 0x36
        /*0136*/ 	.short	(.L_10627 - .L_10626)
.L_10626:
        /*0138*/ 	.word	0x00000008
.L_10627:


//--------------------- .nv.info._Z15SoftmaxWarpImplI10DirectLoadI6__halffE11DirectStoreIfS1_EfLi2ELi30ELi32ELi1ELb0EL9Algorithm0EEvT_T0_ll --------------------------
	.section	.nv.info._Z15SoftmaxWarpImplI10DirectLoadI6__halffE11DirectStoreIfS1_EfLi2ELi30ELi32ELi1ELb0EL9Algorithm0EEvT_T0_ll,"",@"SHT_CUDA_INFO"
	.sectionflags	@""
	.align	4


	//----- nvinfo : EIATTR_CUDA_API_VERSION
	.align		4
        /*0000*/ 	.byte	0x04, 0x37
        /*0002*/ 	.short	(.L_10629 - .L_10628)
.L_10628:
        /*0004*/ 	.word	0x00000082


	//----- nvinfo : EIATTR_KPARAM_INFO
	.align		4
.L_10629:
        /*0008*/ 	.byte	0x04, 0x17
        /*000a*/ 	.short	(.L_10631 - .L_10630)
.L_10630:
        /*000c*/ 	.word	0x00000000
        /*0010*/ 	.short	0x0003
        /*0012*/ 	.short	0x0028
        /*0014*/ 	.byte	0x00, 0xf0, 0x21, 0x00


	//----- nvinfo : EIATTR_KPARAM_INFO
	.align		4
.L_10631:
        /*0018*/ 	.byte	0x04, 0x17
        /*001a*/ 	.short	(.L_10633 - .L_10632)
.L_10632:
        /*001c*/ 	.word	0x00000000
        /*0020*/ 	.short	0x0002
        /*0022*/ 	.short	0x0020
        /*0024*/ 	.byte	0x00, 0xf0, 0x21, 0x00


	//----- nvinfo : EIATTR_KPARAM_INFO
	.align		4
.L_10633:
        /*0028*/ 	.byte	0x04, 0x17
        /*002a*/ 	.short	(.L_10635 - .L_10634)
.L_10634:
        /*002c*/ 	.word	0x00000000
        /*0030*/ 	.short	0x0001
        /*0032*/ 	.short	0x0010
        /*0034*/ 	.byte	0x00, 0xf0, 0x41, 0x00


	//----- nvinfo : EIATTR_KPARAM_INFO
	.align		4
.L_10635:
        /*0038*/ 	.byte	0x04, 0x17
        /*003a*/ 	.short	(.L_10637 - .L_10636)
.L_10636:
        /*003c*/ 	.word	0x00000000
        /*0040*/ 	.short	0x0000
        /*0042*/ 	.short	0x0000
        /*0044*/ 	.byte	0x00, 0xf0, 0x41, 0x00


	//----- nvinfo : EIATTR_SPARSE_MMA_MASK
	.align		4
.L_10637:
        /*0048*/ 	.byte	0x03, 0x50
        /*004a*/ 	.short	0x0000


	//----- nvinfo : EIATTR_MAXREG_COUNT
	.align		4
        /*004c*/ 	.byte	0x03, 0x1b
        /*004e*/ 	.short	0x00ff


	//----- nvinfo : EIATTR_EXTERNS
	.align		4
        /*0050*/ 	.byte	0x04, 0x0f
        /*0052*/ 	.short	(.L_10639 - .L_10638)


	//   ....[0]....
	.align		4
.L_10638:
        /*0054*/ 	.word	index@(__assertfail)


	//----- nvinfo : EIATTR_MERCURY_ISA_VERSION
	.align		4
.L_10639:
        /*0058*/ 	.byte	0x03, 0x5f
        /*005a*/ 	.short	0x0101


	//----- nvinfo : EIATTR_COOP_GROUP_MASK_REGIDS
	.align		4
        /*005c*/ 	.byte	0x04, 0x29
        /*005e*/ 	.short	(.L_10641 - .L_10640)


	//   ....[0]....
.L_10640:
        /*0060*/ 	.word	0xffffffff


	//   ....[1]....
        /*0064*/ 	.word	0xffffffff


	//   ....[2]....
        /*0068*/ 	.word	0xffffffff


	//   ....[3]....
        /*006c*/ 	.word	0xffffffff


	//   ....[4]....
        /*0070*/ 	.word	0xffffffff


	//   ....[5]....
        /*0074*/ 	.word	0xffffffff


	//   ....[6]....
        /*0078*/ 	.word	0xffffffff


	//   ....[7]....
        /*007c*/ 	.word	0xffffffff


	//   ....[8]....
        /*0080*/ 	.word	0xffffffff


	//   ....[9]....
        /*0084*/ 	.word	0xffffffff


	//   ....[10]....
        /*0088*/ 	.word	0x0500000f


	//   ....[11]....
        /*008c*/ 	.word	0x0500000f


	//   ....[12]....
        /*0090*/ 	.word	0x0500000f


	//   ....[13]....
        /*0094*/ 	.word	0x0500000f


	//   ....[14]....
        /*0098*/ 	.word	0x0500000f


	//   ....[15]....
        /*009c*/ 	.word	0x0500000f


	//   ....[16]....
        /*00a0*/ 	.word	0x0500000f


	//   ....[17]....
        /*00a4*/ 	.word	0x0500000f


	//   ....[18]....
        /*00a8*/ 	.word	0x0500000f


	//   ....[19]....
        /*00ac*/ 	.word	0x0500000f


	//----- nvinfo : EIATTR_COOP_GROUP_INSTR_OFFSETS
	.align		4
.L_10641:
        /*00b0*/ 	.byte	0x04, 0x28
        /*00b2*/ 	.short	(.L_10643 - .L_10642)


	//   ....[0]....
.L_10642:
        /*00b4*/ 	.word	0x00000fb0


	//   ....[1]....
        /*00b8*/ 	.word	0x00000fe0


	//   ....[2]....
        /*00bc*/ 	.word	0x00001010


	//   ....[3]....
        /*00c0*/ 	.word	0x00001030


	//   ....[4]....
        /*00c4*/ 	.word	0x00001050


	//   ....[5]....
        /*00c8*/ 	.word	0x00002330


	//   ....[6]....
        /*00cc*/ 	.word	0x00002350


	//   ....[7]....
        /*00d0*/ 	.word	0x00002370


	//   ....[8]....
        /*00d4*/ 	.word	0x00002390


	//   ....[9]....
        /*00d8*/ 	.word	0x000023b0


	//   ....[10]....
        /*00dc*/ 	.word	0x00004bc0


	//   ....[11]....
        /*00e0*/ 	.word	0x00004c60


	//   ....[12]....
        /*00e4*/ 	.word	0x00004cc0


	//   ....[13]....
        /*00e8*/ 	.word	0x00004d20


	//   ....[14]....
        /*00ec*/ 	.word	0x00004d80


	//   ....[15]....
        /*00f0*/ 	.word	0x000060b0


	//   ....[16]....
        /*00f4*/ 	.word	0x00006110


	//   ....[17]....
        /*00f8*/ 	.word	0x00006170


	//   ....[18]....
        /*00fc*/ 	.word	0x000061d0


	//   ....[19]....
        /*0100*/ 	.word	0x00006230


	//----- nvinfo : EIATTR_VRC_CTA_INIT_COUNT
	.align		4
.L_10643:
        /*0104*/ 	.byte	0x02, 0x4a
	.zero		1
	.zero		1


	//----- nvinfo : EIATTR_SYSCALL_OFFSETS
	.align		4
        /*0108*/ 	.byte	0x04, 0x46
        /*010a*/ 	.short	(.L_10645 - .L_10644)


	//   ....[0]....
.L_10644:
        /*010c*/ 	.word	0x00000170


	//----- nvinfo : EIATTR_EXIT_INSTR_OFFSETS
	.align		4
.L_10645:
        /*0110*/ 	.byte	0x04, 0x1c
        /*0112*/ 	.short	(.L_10647 - .L_10646)


	//   ....[0]....
.L_10646:
        /*0114*/ 	.word	0x00000220


	//   ....[1]....
        /*0118*/ 	.word	0x00004b60


	//----- nvinfo : EIATTR_CRS_STACK_SIZE
	.align		4
.L_10647:
        /*011c*/ 	.byte	0x04, 0x1e
        /*011e*/ 	.short	(.L_10649 - .L_10648)
.L_10648:
        /*0120*/ 	.word	0x00000000


	//----- nvinfo : EIATTR_CBANK_PARAM_SIZE
	.align		4
.L_10649:
        /*0124*/ 	.byte	0x03, 0x19
        /*0126*/ 	.short	0x0030


	//----- nvinfo : EIATTR_PARAM_CBANK
	.align		4
        /*0128*/ 	.byte	0x04, 0x0a
        /*012a*/ 	.short	(.L_10651 - .L_10650)
	.align		4
.L_10650:
        /*012c*/ 	.word	index@(.nv.constant0._Z15SoftmaxWarpImplI10DirectLoadI6__halffE11DirectStoreIfS1_EfLi2ELi30ELi32ELi1ELb0EL9Algorithm0EEvT_T0_ll)
        /*0130*/ 	.short	0x0380
        /*0132*/ 	.short	0x0030


	//----- nvinfo : EIATTR_SW_WAR
	.align		4
.L_10651:
        /*0134*/ 	.byte	0x04, 0x36
        /*0136*/ 	.short	(.L_10653 - .L_10652)
.L_10652:
        /*0138*/ 	.word	0x00000008
.L_10653:


//--------------------- .nv.info._Z15SoftmaxWarpImplI10DirectLoadI6__halffE11DirectStoreIfS1_EfLi2ELi28ELi32ELi1ELb1EL9Algorithm0EEvT_T0_ll --------------------------
	.section	.nv.info._Z15SoftmaxWarpImplI10DirectLoadI6__halffE11DirectStoreIfS1_EfLi2ELi28ELi32ELi1ELb1EL9Algorithm0EEvT_T0_ll,"",@"SHT_CUDA_INFO"
	.sectionflags	@""
	.align	4


	//----- nvinfo : EIATTR_CUDA_API_VERSION
	.align		4
        /*0000*/ 	.byte	0x04, 0x37
        /*0002*/ 	.short	(.L_10655 - .L_10654)
.L_10654:
        /*0004*/ 	.word	0x00000082


	//----- nvinfo : EIATTR_KPARAM_INFO
	.align		4
.L_10655:
        /*0008*/ 	.byte	0x04, 0x17
        /*000a*/ 	.short	(.L_10657 - .L_10656)
.L_10656:
        /*000c*/ 	.word	0x00000000
        /*0010*/ 	.short	0x0003
        /*0012*/ 	.short	0x0028
        /*0014*/ 	.byte	0x00, 0xf0, 0x21, 0x00


	//----- nvinfo : EIATTR_KPARAM_INFO
	.align		4
.L_10657:
        /*0018*/ 	.byte	0x04, 0x17
        /*001a*/ 	.short	(.L_10659 - .L_10658)
.L_10658:
        /*001c*/ 	.word	0x00000000
        /*0020*/ 	.short	0x0002
        /*0022*/ 	.short	0x0020
        /*0024*/ 	.byte	0x00, 0xf0, 0x21, 0x00


	//----- nvinfo : EIATTR_KPARAM_INFO
	.align		4
.L_10659:
        /*0028*/ 	.byte	0x04, 0x17
        /*002a*/ 	.short	(.L_10661 - .L_10660)
.L_10660:
        /*002c*/ 	.word	0x00000000
        /*0030*/ 	.short	0x0001
        /*0032*/ 	.short	0x0010
        /*0034*/ 	.byte	0x00, 0xf0, 0x41, 0x00


	//----- nvinfo : EIATTR_KPARAM_INFO
	.align		4
.L_10661:
        /*0038*/ 	.byte	0x04, 0x17
        /*003a*/ 	.short	(.L_10663 - .L_10662)
.L_10662:
        /*003c*/ 	.word	0x00000000
        /*0040*/ 	.short	0x0000
        /*0042*/ 	.short	0x0000
        /*0044*/ 	.byte	0x00, 0xf0, 0x41, 0x00


	//----- nvinfo : EIATTR_SPARSE_MMA_MASK
	.align		4
.L_10663:
        /*0048*/ 	.byte	0x03, 0x50
        /*004a*/ 	.short	0x0000


	//----- nvinfo : EIATTR_MAXREG_COUNT
	.align		4
        /*004c*/ 	.byte	0x03, 0x1b
        /*004e*/ 	.short	0x00ff


	//----- nvinfo : EIATTR_EXTERNS
	.align		4
        /*0050*/ 	.byte	0x04, 0x0f
        /*0052*/ 	.short	(.L_10665 - .L_10664)


	//   ....[0]....
	.align		4
.L_10664:
        /*0054*/ 	.word	index@(__assertfail)


	//----- nvinfo : EIATTR_MERCURY_ISA_VERSION
	.align		4
.L_10665:
        /*0058*/ 	.byte	0x03, 0x5f
        /*005a*/ 	.short	0x0101


	//----- nvinfo : EIATTR_COOP_GROUP_MASK_REGIDS
	.align		4
        /*005c*/ 	.byte	0x04, 0x29
        /*005e*/ 	.short	(.L_10667 - .L_10666)


	//   ....[0]....
.L_10666:
        /*0060*/ 	.word	0xffffffff


	//   ....[1]....
        /*0064*/ 	.word	0xffffffff


	//   ....[2]....
        /*0068*/ 	.word	0xffffffff


	//   ....[3]....
        /*006c*/ 	.word	0xffffffff


	//   ....[4]....
        /*0070*/ 	.word	0xffffffff


	//   ....[5]....
        /*0074*/ 	.word	0xffffffff


	//   ....[6]....
        /*0078*/ 	.word	0xffffffff


	//   ....[7]....
        /*007c*/ 	.word	0xffffffff


	//   ....[8]....
        /*0080*/ 	.word	0xffffffff


	//   ....[9]....
        /*0084*/ 	.word	0xffffffff


	//   ....[10]....
        /*0088*/ 	.word	0x0500000f


	//   ....[11]....
        /*008c*/ 	.word	0x0500000f


	//   ....[12]....
        /*0090*/ 	.word	0x0500000f


	//   ....[13]....
        /*0094*/ 	.word	0x0500000f


	//   ....[14]....
        /*0098*/ 	.word	0x0500000f


	//   ....[15]....
        /*009c*/ 	.word	0x0500000f


	//   ....[16]....
        /*00a0*/ 	.word	0x0500000f


	//   ....[17]....
        /*00a4*/ 	.word	0x0500000f


	//   ....[18]....
        /*00a8*/ 	.word	0x0500000f


	//   ....[19]....
        /*00ac*/ 	.word	0x0500000f


	//----- nvinfo : EIATTR_COOP_GROUP_INSTR_OFFSETS
	.align		4
.L_10667:
        /*00b0*/ 	.byte	0x04, 0x28
        /*00b2*/ 	.short	(.L_10669 - .L_10668)


	//   ....[0]....
.L_10668:
        /*00b4*/ 	.word	0x00001a40


	//   ....[1]....
        /*00b8*/ 	.word	0x00001a80


	//   ....[2]....
        /*00bc*/ 	.word	0x00001aa0


	//   ....[3]....
        /*00c0*/ 	.word	0x00001ac0


	//   ....[4]....
        /*00c4*/ 	.word	0x00001ae0


	//   ....[5]....
        /*00c8*/ 	.word	0x00002c80


	//   ....[6]....
        /*00cc*/ 	.word	0x00002ca0


	//   ....[7]....
        /*00d0*/ 	.word	0x00002cc0


	//   ....[8]....
        /*00d4*/ 	.word	0x00002ce0


	//   ....[9]....
        /*00d8*/ 	.word	0x00002d00


	//   ....[10]....
        /*00dc*/ 	.word	0x000058a0


	//   ....[11]....
        /*00e0*/ 	.word	0x00005920


	//   ....[12]....
        /*00e4*/ 	.word	0x00005980


	//   ....[13]....
        /*00e8*/ 	.word	0x000059e0


	//   ....[14]....
        /*00ec*/ 	.word	0x00005a40


	//   ....[15]....
        /*00f0*/ 	.word	0x00006c50


	//   ....[16]....
        /*00f4*/ 	.word	0x00006cb0


	//   ....[17]....
        /*00f8*/ 	.word	0x00006d10


	//   ....[18]....
        /*00fc*/ 	.word	0x00006d70


	//   ....[19]....
        /*0100*/ 	.word	0x00006dd0


	//----- nvinfo : EIATTR_VRC_CTA_INIT_COUNT
	.align		4
.L_10669:
        /*0104*/ 	.byte	0x02, 0x4a
	.zero		1
	.zero		1


	//----- nvinfo : EIATTR_SYSCALL_OFFSETS
	.align		4
        /*0108*/ 	.byte	0x04, 0x46
        /*010a*/ 	.short	(.L_10671 - .L_10670)


	//   ....[0]....
.L_10670:
        /*010c*/ 	.word	0x00000170


	//----- nvinfo : EIATTR_EXIT_INSTR_OFFSETS
	.align		4
.L_10671:
        /*0110*/ 	.byte	0x04, 0x1c
        /*0112*/ 	.short	(.L_10673 - .L_10672)


	//   ....[0]....
.L_10672:
        /*0114*/ 	.word	0x00000200


	//   ....[1]....
        /*0118*/ 	.word	0x00005840


	//----- nvinfo : EIATTR_CRS_STACK_SIZE
	.align		4
.L_10673:
        /*011c*/ 	.byte	0x04, 0x1e
        /*011e*/ 	.short	(.L_10675 - .L_10674)
.L_10674:
        /*0120*/ 	.word	0x00000000


	//----- nvinfo : EIATTR_CBANK_PARAM_SIZE
	.align		4
.L_10675:
        /*0124*/ 	.byte	0x03, 0x19
        /*0126*/ 	.short	0x0030


	//----- nvinfo : EIATTR_PARAM_CBANK
	.align		4
        /*0128*/ 	.byte	0x04, 0x0a
        /*012a*/ 	.short	(.L_10677 - .L_10676)
	.align		4
.L_10676:
        /*012c*/ 	.word	index@(.nv.constant0._Z15SoftmaxWarpImplI10DirectLoadI6__halffE11DirectStoreIfS1_EfLi2ELi28ELi32ELi1ELb1EL9Algorithm0EEvT_T0_ll)
        /*0130*/ 	.short	0x0380
        /*0132*/ 	.short	0x0030


	//----- nvinfo : EIATTR_SW_WAR
	.align		4
.L_10677:
        /*0134*/ 	.byte	0x04, 0x36
        /*0136*/ 	.short	(.L_10679 - .L_10678)
.L_10678:
        /*0138*/ 	.word	0x00000008
.L_10679:


//--------------------- .nv.info._Z15SoftmaxWarpImplI10DirectLoadI6__halffE11DirectStoreIfS1_EfLi2ELi28ELi32ELi1ELb0EL9Algorithm0EEvT_T0_ll --------------------------
	.section	.nv.info._Z15SoftmaxWarpImplI10DirectLoadI6__halffE11DirectStoreIfS1_EfLi2ELi28ELi32ELi1ELb0EL9Algorithm0EEvT_T0_ll,"",@"SHT_CUDA_INFO"
	.sectionflags	@""
	.align	4


	//----- nvinfo : EIATTR_CUDA_API_VERSION
	.align		4
        /*0000*/ 	.byte	0x04, 0x37
        /*0002*/ 	.short	(.L_10681 - .L_10680)
.L_10680:
        /*0004*/ 	.word	0x00000082


	//----- nvinfo : EIATTR_KPARAM_INFO
	.align		4
.L_10681:
        /*0008*/ 	.byte	0x04, 0x17
        /*000a*/ 	.short	(.L_10683 - .L_10682)
.L_10682:
        /*000c*/ 	.word	0x00000000
        /*0010*/ 	.short	0x0003
        /*0012*/ 	.short	0x0028
        /*0014*/ 	.byte	0x00, 0xf0, 0x21, 0x00


	//----- nvinfo : EIATTR_KPARAM_INFO
	.align		4
.L_10683:
        /*0018*/ 	.byte	0x04, 0x17
        /*001a*/ 	.short	(.L_10685 - .L_10684)
.L_10684:
        /*001c*/ 	.word	0x00000000
        /*0020*/ 	.short	0x0002
        /*0022*/ 	.short	0x0020
        /*0024*/ 	.byte	0x00, 0xf0, 0x21, 0x00


	//----- nvinfo : EIATTR_KPARAM_INFO
	.align		4
.L_10685:
        /*0028*/ 	.byte	0x04, 0x17
        /*002a*/ 	.short	(.L_10687 - .L_10686)
.L_10686:
        /*002c*/ 	.word	0x00000000
        /*0030*/ 	.short	0x0001
        /*0032*/ 	.short	0x0010
        /*0034*/ 	.byte	0x00, 0xf0, 0x41, 0x00


	//----- nvinfo : EIATTR_KPARAM_INFO
	.align		4
.L_10687:
        /*0038*/ 	.byte	0x04, 0x17
        /*003a*/ 	.short	(.L_10689 - .L_10688)
.L_10688:
        /*003c*/ 	.word	0x00000000
        /*0040*/ 	.short	0x0000
        /*0042*/ 	.short	0x0000
        /*0044*/ 	.byte	0x00, 0xf0, 0x41, 0x00


	//----- nvinfo : EIATTR_SPARSE_MMA_MASK
	.align		4
.L_10689:
        /*0048*/ 	.byte	0x03, 0x50
        /*004a*/ 	.short	0x0000


	//----- nvinfo : EIATTR_MAXREG_COUNT
	.align		4
        /*004c*/ 	.byte	0x03, 0x1b
        /*004e*/ 	.short	0x00ff


	//----- nvinfo : EIATTR_EXTERNS
	.align		4
        /*0050*/ 	.byte	0x04, 0x0f
        /*0052*/ 	.short	(.L_10691 - .L_10690)


	//   ....[0]....
	.align		4
.L_10690:
        /*0054*/ 	.word	index@(__assertfail)


	//----- nvinfo : EIATTR_MERCURY_ISA_VERSION
	.align		4
.L_10691:
        /*0058*/ 	.byte	0x03, 0x5f
        /*005a*/ 	.short	0x0101


	//----- nvinfo : EIATTR_COOP_GROUP_MASK_REGIDS
	.align		4
        /*005c*/ 	.byte	0x04, 0x29
        /*005e*/ 	.short	(.L_10693 - .L_10692)


	//   ....[0]....
.L_10692:
        /*0060*/ 	.word	0xffffffff


	//   ....[1]....
        /*0064*/ 	.word	0xffffffff


	//   ....[2]....
        /*0068*/ 	.word	0xffffffff


	//   ....[3]....
        /*006c*/ 	.word	0xffffffff


	//   ....[4]....
        /*0070*/ 	.word	0xffffffff


	//   ....[5]....
        /*0074*/ 	.word	0xffffffff


	//   ....[6]....
        /*0078*/ 	.word	0xffffffff


	//   ....[7]....
        /*007c*/ 	.word	0xffffffff


	//   ....[8]....
        /*0080*/ 	.word	0xffffffff


	//   ....[9]....
        /*0084*/ 	.word	0xffffffff


	//   ....[10]....
        /*0088*/ 	.word	0x0500000f


	//   ....[11]....
        /*008c*/ 	.word	0x0500000f


	//   ....[12]....
        /*0090*/ 	.word	0x0500000f


	//   ....[13]....
        /*0094*/ 	.word	0x0500000f


	//   ....[14]....
        /*0098*/ 	.word	0x0500000f


	//   ....[15]....
        /*009c*/ 	.word	0x0500000f


	//   ....[16]....
        /*00a0*/ 	.word	0x0500000f


	//   ....[17]....
        /*00a4*/ 	.word	0x0500000f


	//   ....[18]....
        /*00a8*/ 	.word	0x0500000f


	//   ....[19]....
        /*00ac*/ 	.word	0x0500000f


	//----- nvinfo : EIATTR_COOP_GROUP_INSTR_OFFSETS
	.align		4
.L_10693:
        /*00b0*/ 	.byte	0x04, 0x28
        /*00b2*/ 	.short	(.L_10695 - .L_10694)


	//   ....[0]....
.L_10694:
        /*00b4*/ 	.word	0x00000ec0


	//   ....[1]....
        /*00b8*/ 	.word	0x00000f00


	//   ....[2]....
        /*00bc*/ 	.word	0x00000f20


	//   ....[3]....
        /*00c0*/ 	.word	0x00000f40


	//   ....[4]....
        /*00c4*/ 	.word	0x00000f60


	//   ....[5]....
        /*00c8*/ 	.word	0x00002100


	//   ....[6]....
        /*00cc*/ 	.word	0x00002120


	//   ....[7]....
        /*00d0*/ 	.word	0x00002140


	//   ....[8]....
        /*00d4*/ 	.word	0x00002160


	//   ....[9]....
        /*00d8*/ 	.word	0x00002180


	//   ....[10]....
        /*00dc*/ 	.word	0x00004700


	//   ....[11]....
        /*00e0*/ 	.word	0x00004790


	//   ....[12]....
        /*00e4*/ 	.word	0x000047f0


	//   ....[13]....
        /*00e8*/ 	.word	0x00004850


	//   ....[14]....
        /*00ec*/ 	.word	0x000048b0


	//   ....[15]....
        /*00f0*/ 	.word	0x00005ab0


	//   ....[16]....
        /*00f4*/ 	.word	0x00005b10


	//   ....[17]....
        /*00f8*/ 	.word	0x00005b70


	//   ....[18]....
        /*00fc*/ 	.word	0x00005bd0


	//   ....[19]....
        /*0100*/ 	.word	0x00005c30


	//----- nvinfo : EIATTR_VRC_CTA_INIT_COUNT
	.align		4
.L_10695:
        /*0104*/ 	.byte	0x02, 0x4a
	.zero		1
	.zero		1


	//----- nvinfo : EIATTR_SYSCALL_OFFSETS
	.align		4
        /*0108*/ 	.byte	0x04, 0x46
        /*010a*/ 	.short	(.L_10697 - .L_10696)


	//   ....[0]....
.L_10696:
        /*010c*/ 	.word	0x00000170


	//----- nvinfo : EIATTR_EXIT_INSTR_OFFSETS
	.align		4
.L_10697:
        /*0110*/ 	.byte	0x04, 0x1c
        /*0112*/ 	.short	(.L_10699 - .L_10698)


	//   ....[0]....
.L_10698:
        /*0114*/ 	.word	0x00000220


	//   ....[1]....
        /*0118*/ 	.word	0x000046a0


	//----- nvinfo : EIATTR_CRS_STACK_SIZE
	.align		4
.L_10699:
        /*011c*/ 	.byte	0x04, 0x1e
        /*011e*/ 	.short	(.L_10701 - .L_10700)
.L_10700:
        /*0120*/ 	.word	0x00000000


	//----- nvinfo : EIATTR_CBANK_PARAM_SIZE
	.align		4
.L_10701:
        /*0124*/ 	.byte	0x03, 0x19
        /*0126*/ 	.short	0x0030


	//----- nvinfo : EIATTR_PARAM_CBANK
	.align		4
        /*0128*/ 	.byte	0x04, 0x0a
        /*012a*/ 	.short	(.L_10703 - .L_10702)
	.align		4
.L_10702:
        /*012c*/ 	.word	index@(.nv.constant0._Z15SoftmaxWarpImplI10DirectLoadI6__halffE11DirectStoreIfS1_EfLi2ELi28ELi32ELi1ELb0EL9Algorithm0EEvT_T0_ll)
        /*0130*/ 	.short	0x0380
        /*0132*/ 	.short	0x0030


	//----- nvinfo : EIATTR_SW_WAR
	.align		4
.L_10703:
        /*0134*/ 	.byte	0x04, 0x36
        /*0136*/ 	.short	(.L_10705 - .L_10704)
.L_10704:
        /*0138*/ 	.word	0x00000008
.L_10705:


//--------------------- .nv.info._Z15SoftmaxWarpImplI10DirectLoadI6__halffE11DirectStoreIfS1_EfLi2ELi26ELi32ELi1ELb1EL9Algorithm0EEvT_T0_ll --------------------------
	.section	.nv.info._Z15SoftmaxWarpImplI10DirectLoadI6__halffE11DirectStoreIfS1_EfLi2ELi26ELi32ELi1ELb1EL9Algorithm0EEvT_T0_ll,"",@"SHT_CUDA_INFO"
	.sectionflags	@""
	.align	4


	//----- nvinfo : EIATTR_CUDA_API_VERSION
	.align		4
        /*0000*/ 	.byte	0x04, 0x37
        /*0002*/ 	.short	(.L_10707 - .L_10706)
.L_10706:
        /*0004*/ 	.word	0x00000082


	//----- nvinfo : EIATTR_KPARAM_INFO
	.align		4
.L_10707:
        /*0008*/ 	.byte	0x04, 0x17
        /*000a*/ 	.short	(.L_10709 - .L_10708)
.L_10708:
        /*000c*/ 	.word	0x00000000
        /*0010*/ 	.short	0x0003
        /*0012*/ 	.short	0x0028
        /*0014*/ 	.byte	0x00, 0xf0, 0x21, 0x00


	//----- nvinfo : EIATTR_KPARAM_INFO
	.align		4
.L_10709:
        /*0018*/ 	.byte	0x04, 0x17
        /*001a*/ 	.short	(.L_10711 - .L_10710)
.L_10710:
        /*001c*/ 	.word	0x00000000
        /*0020*/ 	.short	0x0002
        /*0022*/ 	.short	0x0020
        /*0024*/ 	.byte	0x00, 0xf0, 0x21, 0x00


	//----- nvinfo : EIATTR_KPARAM_INFO
	.align		4
.L_10711:
        /*0028*/ 	.byte	0x04, 0x17
        /*002a*/ 	.short	(.L_10713 - .L_10712)
.L_10712:
        /*002c*/ 	.word	0x00000000
        /*0030*/ 	.short	0x0001
        /*0032*/ 	.short	0x0010
        /*0034*/ 	.byte	0x00, 0xf0, 0x41, 0x00


	//----- nvinfo : EIATTR_KPARAM_INFO
	.align		4
.L_10713:
        /*0038*/ 	.byte	0x04, 0x17
        /*003a*/ 	.short	(.L_10715 - .L_10714)
.L_10714:
        /*003c*/ 	.word	0x00000000
        /*0040*/ 	.short	0x0000
        /*0042*/ 	.short	0x0000
        /*0044*/ 	.byte	0x00, 0xf0, 0x41, 0x00


	//----- nvinfo : EIATTR_SPARSE_MMA_MASK
	.align		4
.L_10715:
        /*0048*/ 	.byte	0x03, 0x50
        /*004a*/ 	.short	0x0000


	//----- nvinfo : EIATTR_MAXREG_COUNT
	.align		4
        /*004c*/ 	.byte	0x03, 0x1b
        /*004e*/ 	.short	0x00ff


	//----- nvinfo : EIATTR_EXTERNS
	.align		4
        /*0050*/ 	.byte	0x04, 0x0f
        /*0052*/ 	.short	(.L_10717 - .L_10716)


	//   ....[0]....
	.align		4
.L_10716:
        /*0054*/ 	.word	index@(__assertfail)


	//----- nvinfo : EIATTR_MERCURY_ISA_VERSION
	.align		4
.L_10717:
        /*0058*/ 	.byte	0x03, 0x5f
        /*005a*/ 	.short	0x0101


	//----- nvinfo : EIATTR_COOP_GROUP_MASK_REGIDS
	.align		4
        /*005c*/ 	.byte	0x04, 0x29
        /*005e*/ 	.short	(.L_10719 - .L_10718)


	//   ....[0]....
.L_10718:
        /*0060*/ 	.word	0xffffffff


	//   ....[1]....
        /*0064*/ 	.word	0xffffffff


	//   ....[2]....
        /*0068*/ 	.word	0xffffffff


	//   ....[3]....
        /*006c*/ 	.word	0xffffffff


	//   ....[4]....
        /*0070*/ 	.word	0xffffffff


	//   ....[5]....
        /*0074*/ 	.word	0xffffffff


	//   ....[6]....
        /*0078*/ 	.word	0xffffffff


	//   ....[7]....
        /*007c*/ 	.word	0xffffffff


	//   ....[8]....
        /*0080*/ 	.word	0xffffffff


	//   ....[9]....
        /*0084*/ 	.word	0xffffffff


	//   ....[10]....
        /*0088*/ 	.word	0x0500000f


	//   ....[11]....
        /*008c*/ 	.word	0x0500000f


	//   ....[12]....
        /*0090*/ 	.word	0x0500000f


	//   ....[13]....
        /*0094*/ 	.word	0x0500000f


	//   ....[14]....
        /*0098*/ 	.word	0x0500000f


	//   ....[15]....
        /*009c*/ 	.word	0x0500000f


	//   ....[16]....
        /*00a0*/ 	.word	0x0500000f


	//   ....[17]....
        /*00a4*/ 	.word	0x0500000f


	//   ....[18]....
        /*00a8*/ 	.word	0x0500000f


	//   ....[19]....
        /*00ac*/ 	.word	0x0500000f


	//----- nvinfo : EIATTR_COOP_GROUP_INSTR_OFFSETS
	.align		4
.L_10719:
        /*00b0*/ 	.byte	0x04, 0x28
        /*00b2*/ 	.short	(.L_10721 - .L_10720)


	//   ....[0]....
.L_10720:
        /*00b4*/ 	.word	0x00001880


	//   ....[1]....
        /*00b8*/ 	.word	0x000018b0


	//   ....[2]....
        /*00bc*/ 	.word	0x000018e0


	//   ....[3]....
        /*00c0*/ 	.word	0x00001900


	//   ....[4]....
        /*00c4*/ 	.word	0x00001920


	//   ....[5]....
        /*00c8*/ 	.word	0x00002980


	//   ....[6]....
        /*00cc*/ 	.word	0x000029a0


	//   ....[7]....
        /*00d0*/ 	.word	0x000029c0


	//   ....[8]....
        /*00d4*/ 	.word	0x000029e0


	//   ....[9]....
        /*00d8*/ 	.word	0x00002a00


	//   ....[10]....
        /*00dc*/ 	.word	0x00005450


	//   ....[11]....
        /*00e0*/ 	.word	0x000054f0


	//   ....[12]....
        /*00e4*/ 	.word	0x00005550


	//   ....[13]....
        /*00e8*/ 	.word	0x000055b0


	//   ....[14]....
        /*00ec*/ 	.word	0x00005610


	//   ....[15]....
        /*00f0*/ 	.word	0x000066c0


	//   ....[16]....
        /*00f4*/ 	.word	0x00006720


	//   ....[17]....
        /*00f8*/ 	.word	0x00006780


	//   ....[18]....
        /*00fc*/ 	.word	0x000067e0


	//   ....[19]....
        /*0100*/ 	.word	0x00006840


	//----- nvinfo : EIATTR_VRC_CTA_INIT_COUNT
	.align		4
.L_10721:
        /*0104*/ 	.byte	0x02, 0x4a
	.zero		1
	.zero		1


	//----- nvinfo : EIATTR_SYSCALL_OFFSETS
	.align		4
        /*0108*/ 	.byte	0x04, 0x46
        /*010a*/ 	.short	(.L_10723 - .L_10722)


	//   ....[0]....
.L_10722:
        /*010c*/ 	.word	0x00000170


	//----- nvinfo : EIATTR_EXIT_INSTR_OFFSETS
	.align		4
.L_10723:
        /*0110*/ 	.byte	0x04, 0x1c
        /*0112*/ 	.short	(.L_10725 - .L_10724)


	//   ....[0]....
.L_10724:
        /*0114*/ 	.word	0x00000200


	//   ....[1]....
        /*0118*/ 	.word	0x000053f0


	//----- nvinfo : EIATTR_CRS_STACK_SIZE
	.align		4
.L_10725:
        /*011c*/ 	.byte	0x04, 0x1e
        /*011e*/ 	.short	(.L_10727 - .L_10726)
.L_10726:
        /*0120*/ 	.word	0x00000000


	//----- nvinfo : EIATTR_CBANK_PARAM_SIZE
	.align		4
.L_10727:
        /*0124*/ 	.byte	0x03, 0x19
        /*0126*/ 	.short	0x0030


	//----- nvinfo : EIATTR_PARAM_CBANK
	.align		4
        /*0128*/ 	.byte	0x04, 0x0a
        /*012a*/ 	.short	(.L_10729 - .L_10728)
	.align		4
.L_10728:
        /*012c*/ 	.word	index@(.nv.constant0._Z15SoftmaxWarpImplI10DirectLoadI6__halffE11DirectStoreIfS1_EfLi2ELi26ELi32ELi1ELb1EL9Algorithm0EEvT_T0_ll)
        /*0130*/ 	.short	0x0380
        /*0132*/ 	.short	0x0030


	//----- nvinfo : EIATTR_SW_WAR
	.align		4
.L_10729:
        /*0134*/ 	.byte	0x04, 0x36
        /*0136*/ 	.short	(.L_10731 - .L_10730)
.L_10730:
        /*0138*/ 	.word	0x00000008
.L_10731:


//--------------------- .nv.info._Z15SoftmaxWarpImplI10DirectLoadI6__halffE11DirectStoreIfS1_EfLi2ELi26ELi32ELi1ELb0EL9Algorithm0EEvT_T0_ll --------------------------
	.section	.nv.info._Z15SoftmaxWarpImplI10DirectLoadI6__halffE11DirectStoreIfS1_EfLi2ELi26ELi32ELi1ELb0EL9Algorithm0EEvT_T0_ll,"",@"SHT_CUDA_INFO"
	.sectionflags	@""
	.align	4


	//----- nvinfo : EIATTR_CUDA_API_VERSION
	.align		4
        /*0000*/ 	.byte	0x04, 0x37
        /*0002*/ 	.short	(.L_10733 - .L_10732)
.L_10732:
        /*0004*/ 	.word	0x00000082


	//----- nvinfo : EIATTR_KPARAM_INFO
	.align		4
.L_10733:
        /*0008*/ 	.byte	0x04, 0x17
        /*000a*/ 	.short	(.L_10735 - .L_10734)
.L_10734:
        /*000c*/ 	.word	0x00000000
        /*0010*/ 	.short	0x0003
        /*0012*/ 	.short	0x0028
        /*0014*/ 	.byte	0x00, 0xf0, 0x21, 0x00


	//----- nvinfo : EIATTR_KPARAM_INFO
	.align		4
.L_10735:
        /*0018*/ 	.byte	0x04, 0x17
        /*001a*/ 	.short	(.L_10737 - .L_10736)
.L_10736:
        /*001c*/ 	.word	0x00000000
        /*0020*/ 	.short	0x0002
        /*0022*/ 	.short	0x0020
        /*0024*/ 	.byte	0x00, 0xf0, 0x21, 0x00


	//----- nvinfo : EIATTR_KPARAM_INFO
	.align		4
.L_10737:
        /*0028*/ 	.byte	0x04, 0x17
        /*002a*/ 	.short	(.L_10739 - .L_10738)
.L_10738:
        /*002c*/ 	.word	0x00000000
        /*0030*/ 	.short	0x0001
        /*0032*/ 	.short	0x0010
        /*0034*/ 	.byte	0x00, 0xf0, 0x41, 0x00


	//----- nvinfo : EIATTR_KPARAM_INFO
	.align		4
.L_10739:
        /*0038*/ 	.byte	0x04, 0x17
        /*003a*/ 	.short	(.L_10741 - .L_10740)
.L_10740:
        /*003c*/ 	.word	0x00000000
        /*0040*/ 	.short	0x0000
        /*0042*/ 	.short	0x0000
        /*0044*/ 	.byte	0x00, 0xf0, 0x41, 0x00


	//----- nvinfo : EIATTR_SPARSE_MMA_MASK
	.align		4
.L_10741:
        /*0048*/ 	.byte	0x03, 0x50
        /*004a*/ 	.short	0x0000


	//----- nvinfo : EIATTR_MAXREG_COUNT
	.align		4
        /*004c*/ 	.byte	0x03, 0x1b
        /*004e*/ 	.short	0x00ff


	//----- nvinfo : EIATTR_EXTERNS
	.align		4
        /*0050*/ 	.byte	0x04, 0x0f
        /*0052*/ 	.short	(.L_10743 - .L_10742)


	//   ....[0]....
	.align		4
.L_10742:
        /*0054*/ 	.word	index@(__assertfail)


	//----- nvinfo : EIATTR_MERCURY_ISA_VERSION
	.align		4
.L_10743:
        /*0058*/ 	.byte	0x03, 0x5f
        /*005a*/ 	.short	0x0101


	//----- nvinfo : EIATTR_COOP_GROUP_MASK_REGIDS
	.align		4
        /*005c*/ 	.byte	0x04, 0x29
        /*005e*/ 	.short	(.L_10745 - .L_10744)


	//   ....[0]....
.L_10744:
        /*0060*/ 	.word	0xffffffff


	//   ....[1]....
        /*0064*/ 	.word	0xffffffff


	//   ....[2]....
        /*0068*/ 	.word	0xffffffff


	//   ....[3]....
        /*006c*/ 	.word	0xffffffff


	//   ....[4]....
        /*0070*/ 	.word	0xffffffff


	//   ....[5]....
        /*0074*/ 	.word	0xffffffff


	//   ....[6]....
        /*0078*/ 	.word	0xffffffff


	//   ....[7]....
        /*007c*/ 	.word	0xffffffff


	//   ....[8]....
        /*0080*/ 	.word	0xffffffff


	//   ....[9]....
        /*0084*/ 	.word	0xffffffff


	//   ....[10]....
        /*0088*/ 	.word	0x0500000f


	//   ....[11]....
        /*008c*/ 	.word	0x0500000f


	//   ....[12]....
        /*0090*/ 	.word	0x0500000f


	//   ....[13]....
        /*0094*/ 	.word	0x0500000f


	//   ....[14]....
        /*0098*/ 	.word	0x0500000f


	//   ....[15]....
        /*009c*/ 	.word	0x0500000f


	//   ....[16]....
        /*00a0*/ 	.word	0x0500000f


	//   ....[17]....
        /*00a4*/ 	.word	0x0500000f


	//   ....[18]....
        /*00a8*/ 	.word	0x0500000f


	//   ....[19]....
        /*00ac*/ 	.word	0x0500000f


	//----- nvinfo : EIATTR_COOP_GROUP_INSTR_OFFSETS
	.align		4
.L_10745:
        /*00b0*/ 	.byte	0x04, 0x28
        /*00b2*/ 	.short	(.L_10747 - .L_10746)


	//   ....[0]....
.L_10746:
        /*00b4*/ 	.word	0x00000df0


	//   ....[1]....
        /*00b8*/ 	.word	0x00000e30


	//   ....[2]....
        /*00bc*/ 	.word	0x00000e50


	//   ....[3]....
        /*00c0*/ 	.word	0x00000e70


	//   ....[4]....
        /*00c4*/ 	.word	0x00000e90


	//   ....[5]....
        /*00c8*/ 	.word	0x00001ef0


	//   ....[6]....
        /*00cc*/ 	.word	0x00001f10


	//   ....[7]....
        /*00d0*/ 	.word	0x00001f30


	//   ....[8]....
        /*00d4*/ 	.word	0x00001f50


	//   ....[9]....
        /*00d8*/ 	.word	0x00001f70


	//   ....[10]....
        /*00dc*/ 	.word	0x00004250


	//   ....[11]....
        /*00e0*/ 	.word	0x000042e0


	//   ....[12]....
        /*00e4*/ 	.word	0x00004340


	//   ....[13]....
        /*00e8*/ 	.word	0x000043a0


	//   ....[14]....
        /*00ec*/ 	.word	0x00004400


	//   ....[15]....
        /*00f0*/ 	.word	0x000054c0


	//   ....[16]....
        /*00f4*/ 	.word	0x00005520


	//   ....[17]....
        /*00f8*/ 	.word	0x00005580


	//   ....[18]....
        /*00fc*/ 	.word	0x000055e0


	//   ....[19]....
        /*0100*/ 	.word	0x00005640


	//----- nvinfo : EIATTR_VRC_CTA_INIT_COUNT
	.align		4
.L_10747:
        /*0104*/ 	.byte	0x02, 0x4a
	.zero		1
	.zero		1


	//----- nvinfo : EIATTR_SYSCALL_OFFSETS
	.align		4
        /*0108*/ 	.byte	0x04, 0x46
        /*010a*/ 	.short	(.L_10749 - .L_10748)


	//   ....[0]....
.L_10748:
        /*010c*/ 	.word	0x00000170


	//----- nvinfo : EIATTR_EXIT_INSTR_OFFSETS
	.align		4
.L_10749:
        /*0110*/ 	.byte	0x04, 0x1c
        /*0112*/ 	.short	(.L_10751 - .L_10750)


	//   ....[0]....
.L_10750:
        /*0114*/ 	.word	0x00000220


	//   ....[1]....
        /*0118*/ 	.word	0x000041f0


	//----- nvinfo : EIATTR_CRS_STACK_SIZE
	.align		4
.L_10751:
        /*011c*/ 	.byte	0x04, 0x1e
        /*011e*/ 	.short	(.L_10753 - .L_10752)
.L_10752:
        /*0120*/ 	.word	0x00000000


	//----- nvinfo : EIATTR_CBANK_PARAM_SIZE
	.align		4
.L_10753:
        /*0124*/ 	.byte	0x03, 0x19
        /*0126*/ 	.short	0x0030


	//----- nvinfo : EIATTR_PARAM_CBANK
	.align		4
        /*0128*/ 	.byte	0x04, 0x0a
        /*012a*/ 	.short	(.L_10755 - .L_10754)
	.align		4
.L_10754:
        /*012c*/ 	.word	index@(.nv.constant0._Z15SoftmaxWarpImplI10DirectLoadI6__halffE11DirectStoreIfS1_EfLi2ELi26ELi32ELi1ELb0EL9Algorithm0EEvT_T0_ll)
        /*0130*/ 	.short	0x0380
        /*0132*/ 	.short	0x0030


	//----- nvinfo : EIATTR_SW_WAR
	.align		4
.L_10755:
        /*0134*/ 	.byte	0x04, 0x36
        /*0136*/ 	.short	(.L_10757 - .L_10756)
.L_10756:
        /*0138*/ 	.word	0x00000008
.L_10757:


//--------------------- .nv.info._Z15SoftmaxWarpImplI10DirectLoadI6__halffE11DirectStoreIfS1_EfLi2ELi24ELi32ELi1ELb1EL9Algorithm0EEvT_T0_ll --------------------------
	.section	.nv.info._Z15SoftmaxWarpImplI10DirectLoadI6__halffE11DirectStoreIfS1_EfLi2ELi24ELi32ELi1ELb1EL9Algorithm0EEvT_T0_ll,"",@"SHT_CUDA_INFO"
	.sectionflags	@""
	.align	4


	//----- nvinfo : EIATTR_CUDA_API_VERSION
	.align		4
        /*0000*/ 	.byte	0x04, 0x37
        /*0002*/ 	.short	(.L_10759 - .L_10758)
.L_10758:
        /*0004*/ 	.word	0x00000082


	//----- nvinfo : EIATTR_KPARAM_INFO
	.align		4
.L_10759:
        /*0008*/ 	.byte	0x04, 0x17
        /*000a*/ 	.short	(.L_10761 - .L_10760)
.L_10760:
        /*000c*/ 	.word	0x00000000
        /*0010*/ 	.short	0x0003
        /*0012*/ 	.short	0x0028
        /*0014*/ 	.byte	0x00, 0xf0, 0x21, 0x00


	//----- nvinfo : EIATTR_KPARAM_INFO
	.align		4
.L_10761:
        /*0018*/ 	.byte	0x04, 0x17
        /*001a*/ 	.short	(.L_10763 - .L_10762)
.L_10762:
        /*001c*/ 	.word	0x00000000
        /*0020*/ 	.short	0x0002
        /*0022*/ 	.short	0x0020
        /*0024*/ 	.byte	0x00, 0xf0, 0x21, 0x00


	//----- nvinfo : EIATTR_KPARAM_INFO
	.align		4
.L_10763:
        /*0028*/ 	.byte	0x04, 0x17
        /*002a*/ 	.short	(.L_10765 - .L_10764)
.L_10764:
        /*002c*/ 	.word	0x00000000
        /*0030*/ 	.short	0x0001
        /*0032*/ 	.short	0x0010
        /*0034*/ 	.byte	0x00, 0xf0, 0x41, 0x00


	//----- nvinfo : EIATTR_KPARAM_INFO
	.align		4
.L_10765:
        /*0038*/ 	.byte	0x04, 0x17
        /*003a*/ 	.short	(.L_10767 - .L_10766)
.L_10766:
        /*003c*/ 	.word	0x00000000
        /*0040*/ 	.short	0x0000
        /*0042*/ 	.short	0x0000
        /*0044*/ 	.byte	0x00, 0xf0, 0x41, 0x00


	//----- nvinfo : EIATTR_SPARSE_MMA_MASK
	.align		4
.L_10767:
        /*0048*/ 	.byte	0x03, 0x50
        /*004a*/ 	.short	0x0000


	//----- nvinfo : EIATTR_MAXREG_COUNT
	.align		4
        /*004c*/ 	.byte	0x03, 0x1b
        /*004e*/ 	.short	0x00ff


	//----- nvinfo : EIATTR_EXTERNS
	.align		4
        /*0050*/ 	.byte	0x04, 0x0f
        /*0052*/ 	.short	(.L_10769 - .L_10768)


	//   ....[0]....
	.align		4
.L_10768:
        /*0054*/ 	.word	index@(__assertfail)


	//----- nvinfo : EIATTR_MERCURY_ISA_VERSION
	.align		4
.L_10769:
        /*0058*/ 	.byte	0x03, 0x5f
        /*005a*/ 	.short	0x0101


	//----- nvinfo : EIATTR_COOP_GROUP_MASK_REGIDS
	.align		4
        /*005c*/ 	.byte	0x04, 0x29
        /*005e*/ 	.short	(.L_10771 - .L_10770)


	//   ....[0]....
.L_10770:
        /*0060*/ 	.word	0xffffffff


	//   ....[1]....
        /*0064*/ 	.word	0xffffffff


	//   ....[2]....
        /*0068*/ 	.word	0xffffffff


	//   ....[3]....
        /*006c*/ 	.word	0xffffffff


	//   ....[4]....
        /*0070*/ 	.word	0xffffffff


	//   ....[5]....
        /*0074*/ 	.word	0xffffffff


	//   ....[6]....
        /*0078*/ 	.word	0xffffffff


	//   ....[7]....
        /*007c*/ 	.word	0xffffffff


	//   ....[8]....
        /*0080*/ 	.word	0xffffffff


	//   ....[9]....
        /*0084*/ 	.word	0xffffffff


	//   ....[10]....
        /*0088*/ 	.word	0x0500000f


	//   ....[11]....
        /*008c*/ 	.word	0x0500000f


	//   ....[12]....
        /*0090*/ 	.word	0x0500000f


	//   ....[13]....
        /*0094*/ 	.word	0x0500000f


	//   ....[14]....
        /*0098*/ 	.word	0x0500000f


	//   ....[15]....
        /*009c*/ 	.word	0x0500000f


	//   ....[16]....
        /*00a0*/ 	.word	0x0500000f


	//   ....[17]....
        /*00a4*/ 	.word	0x0500000f


	//   ....[18]....
        /*00a8*/ 	.word	0x0500000f


	//   ....[19]....
        /*00ac*/ 	.word	0x0500000f


	//----- nvinfo : EIATTR_COOP_GROUP_INSTR_OFFSETS
	.align		4
.L_10771:
        /*00b0*/ 	.byte	0x04, 0x28
        /*00b2*/ 	.short	(.L_10773 - .L_10772)


	//   ....[0]....
.L_10772:
        /*00b4*/ 	.word	0x000016e0


	//   ....[1]....
        /*00b8*/ 	.word	0x00001720


	//   ....[2]....
        /*00bc*/ 	.word	0x00001740


	//   ....[3]....
        /*00c0*/ 	.word	0x00001760


	//   ....[4]....
        /*00c4*/ 	.word	0x00001780


	//   ....[5]....
        /*00c8*/ 	.word	0x000026a0


	//   ....[6]....
        /*00cc*/ 	.word	0x000026c0


	//   ....[7]....
        /*00d0*/ 	.word	0x000026e0


	//   ....[8]....
        /*00d4*/ 	.word	0x00002700


	//   ....[9]....
        /*00d8*/ 	.word	0x00002720


	//   ....[10]....
        /*00dc*/ 	.word	0x00004e30


	//   ....[11]....
        /*00e0*/ 	.word	0x00004ed0


	//   ....[12]....
        /*00e4*/ 	.word	0x00004f30


	//   ....[13]....
        /*00e8*/ 	.word	0x00004f90


	//   ....[14]....
        /*00ec*/ 	.word	0x00004ff0


	//   ....[15]....
        /*00f0*/ 	.word	0x00005f60


	//   ....[16]....
        /*00f4*/ 	.word	0x00005fc0


	//   ....[17]....
        /*00f8*/ 	.word	0x00006020


	//   ....[18]....
        /*00fc*/ 	.word	0x00006080


	//   ....[19]....
        /*0100*/ 	.word	0x000060e0


	//----- nvinfo : EIATTR_VRC_CTA_INIT_COUNT
	.align		4
.L_10773:
        /*0104*/ 	.byte	0x02, 0x4a
	.zero		1
	.zero		1


	//----- nvinfo : EIATTR_SYSCALL_OFFSETS
	.align		4
        /*0108*/ 	.byte	0x04, 0x46
        /*010a*/ 	.short	(.L_10775 - .L_10774)


	//   ....[0]....
.L_10774:
        /*010c*/ 	.word	0x00000170


	//----- nvinfo : EIATTR_EXIT_INSTR_OFFSETS
	.align		4
.L_10775:
        /*0110*/ 	.byte	0x04, 0x1c
        /*0112*/ 	.short	(.L_10777 - .L_10776)


	//   ....[0]....
.L_10776:
        /*0114*/ 	.word	0x00000220


	//   ....[1]....
        /*0118*/ 	.word	0x00004dd0


	//----- nvinfo : EIATTR_CRS_STACK_SIZE
	.align		4
.L_10777:
        /*011c*/ 	.byte	0x04, 0x1e
        /*011e*/ 	.short	(.L_10779 - .L_10778)
.L_10778:
        /*0120*/ 	.word	0x00000000


	//----- nvinfo : EIATTR_CBANK_PARAM_SIZE
	.align		4
.L_10779:
        /*0124*/ 	.byte	0x03, 0x19
        /*0126*/ 	.short	0x0030


	//----- nvinfo : EIATTR_PARAM_CBANK
	.align		4
        /*0128*/ 	.byte	0x04, 0x0a
        /*012a*/ 	.short	(.L_10781 - .L_10780)
	.align		4
.L_10780:
        /*012c*/ 	.word	index@(.nv.constant0._Z15SoftmaxWarpImplI10DirectLoadI6__halffE11DirectStoreIfS1_EfLi2ELi24ELi32ELi1ELb1EL9Algorithm0EEvT_T0_ll)
        /*0130*/ 	.short	0x0380
        /*0132*/ 	.short	0x0030


	//----- nvinfo : EIATTR_SW_WAR
	.align		4
.L_10781:
        /*0134*/ 	.byte	0x04, 0x36
        /*0136*/ 	.short	(.L_10783 - .L_10782)
.L_10782:
        /*0138*/ 	.word	0x00000008
.L_10783:


//--------------------- .nv.info._Z15SoftmaxWarpImplI10DirectLoadI6__halffE11DirectStoreIfS1_EfLi2ELi24ELi32ELi1ELb0EL9Algorithm0EEvT_T0_ll --------------------------
	.section	.nv.info._Z15SoftmaxWarpImplI10DirectLoadI6__halffE11DirectStoreIfS1_EfLi2ELi24ELi32ELi1ELb0EL9Algorithm0EEvT_T0_ll,"",@"SHT_CUDA_INFO"
	.sectionflags	@""
	.align	4


	//----- nvinfo : EIATTR_CUDA_API_VERSION
	.align		4
        /*0000*/ 	.byte	0x04, 0x37
        /*0002*/ 	.short	(.L_10785 - .L_10784)
.L_10784:
        /*0004*/ 	.word	0x00000082


	//----- nvinfo : EIATTR_KPARAM_INFO
	.align		4
.L_10785:
        /*0008*/ 	.byte	0x04, 0x17
        /*000a*/ 	.short	(.L_10787 - .L_10786)
.L_10786:
        /*000c*/ 	.word	0x00000000
        /*0010*/ 	.short	0x0003
        /*0012*/ 	.short	0x0028
        /*0014*/ 	.byte	0x00, 0xf0, 0x21, 0x00


	//----- nvinfo : EIATTR_KPARAM_INFO
	.align		4
.L_10787:
        /*0018*/ 	.byte	0x04, 0x17
        /*001a*/ 	.short	(.L_10789 - .L_10788)
.L_10788:
        /*001c*/ 	.word	0x00000000
        /*0020*/ 	.short	0x0002
        /*0022*/ 	.short	0x0020
        /*0024*/ 	.byte	0x00, 0xf0, 0x21, 0x00


	//----- nvinfo : EIATTR_KPARAM_INFO
	.align		4
.L_10789:
        /*0028*/ 	.byte	0x04, 0x17
        /*002a*/ 	.short	(.L_10791 - .L_10790)
.L_10790:
        /*002c*/ 	.word	0x00000000
        /*0030*/ 	.short	0x0001
        /*0032*/ 	.short	0x0010
        /*0034*/ 	.byte	0x00, 0xf0, 0x41, 0x00


	//----- nvinfo : EIATTR_KPARAM_INFO
	.align		4
.L_10791:
        /*0038*/ 	.byte	0x04, 0x17
        /*003a*/ 	.short	(.L_10793 - .L_10792)
.L_10792:
        /*003c*/ 	.word	0x00000000
        /*0040*/ 	.short	0x0000
        /*0042*/ 	.short	0x0000
        /*0044*/ 	.byte	0x00, 0xf0, 0x41, 0x00


	//----- nvinfo : EIATTR_SPARSE_MMA_MASK
	.align		4
.L_10793:
        /*0048*/ 	.byte	0x03, 0x50
        /*004a*/ 	.short	0x0000


	//----- nvinfo : EIATTR_MAXREG_COUNT
	.align		4
        /*004c*/ 	.byte	0x03, 0x1b
        /*004e*/ 	.short	0x00ff


	//----- nvinfo : EIATTR_EXTERNS
	.align		4
        /*0050*/ 	.byte	0x04, 0x0f
        /*0052*/ 	.short	(.L_10795 - .L_10794)


	//   ....[0]....
	.align		4
.L_10794:
        /*0054*/ 	.word	index@(__assertfail)


	//----- nvinfo : EIATTR_MERCURY_ISA_VERSION
	.align		4
.L_10795:
        /*0058*/ 	.byte	0x03, 0x5f
        /*005a*/ 	.short	0x0101


	//----- nvinfo : EIATTR_COOP_GROUP_MASK_REGIDS
	.align		4
        /*005c*/ 	.byte	0x04, 0x29
        /*005e*/ 	.short	(.L_10797 - .L_10796)


	//   ....[0]....
.L_10796:
        /*0060*/ 	.word	0xffffffff


	//   ....[1]....
        /*0064*/ 	.word	0xffffffff


	//   ....[2]....
        /*0068*/ 	.word	0xffffffff


	//   ....[3]....
        /*006c*/ 	.word	0xffffffff


	//   ....[4]....
        /*0070*/ 	.word	0xffffffff


	//   ....[5]....
        /*0074*/ 	.word	0xffffffff


	//   ....[6]....
        /*0078*/ 	.word	0xffffffff


	//   ....[7]....
        /*007c*/ 	.word	0xffffffff


	//   ....[8]....
        /*0080*/ 	.word	0xffffffff


	//   ....[9]....
        /*0084*/ 	.word	0xffffffff


	//   ....[10]....
        /*0088*/ 	.word	0x0500000f


	//   ....[11]....
        /*008c*/ 	.word	0x0500000f


	//   ....[12]....
        /*0090*/ 	.word	0x0500000f


	//   ....[13]....
        /*0094*/ 	.word	0x0500000f


	//   ....[14]....
        /*0098*/ 	.word	0x0500000f


	//   ....[15]....
        /*009c*/ 	.word	0x0500000f


	//   ....[16]....
        /*00a0*/ 	.word	0x0500000f


	//   ....[17]....
        /*00a4*/ 	.word	0x0500000f


	//   ....[18]....
        /*00a8*/ 	.word	0x0500000f


	//   ....[19]....
        /*00ac*/ 	.word	0x0500000f


	//----- nvinfo : EIATTR_COOP_GROUP_INSTR_OFFSETS
	.align		4
.L_10797:
        /*00b0*/ 	.byte	0x04, 0x28
        /*00b2*/ 	.short	(.L_10799 - .L_10798)


	//   ....[0]....
.L_10798:
        /*00b4*/ 	.word	0x00000d20


	//   ....[1]....
        /*00b8*/ 	.word	0x00000d60


	//   ....[2]....
        /*00bc*/ 	.word	0x00000d80


	//   ....[3]....
        /*00c0*/ 	.word	0x00000da0


	//   ....[4]....
        /*00c4*/ 	.word	0x00000dc0


	//   ....[5]....
        /*00c8*/ 	.word	0x00001ce0


	//   ....[6]....
        /*00cc*/ 	.word	0x00001d00


	//   ....[7]....
        /*00d0*/ 	.word	0x00001d20


	//   ....[8]....
        /*00d4*/ 	.word	0x00001d40


	//   ....[9]....
        /*00d8*/ 	.word	0x00001d60


	//   ....[10]....
        /*00dc*/ 	.word	0x00003dc0


	//   ....[11]....
        /*00e0*/ 	.word	0x00003e60


	//   ....[12]....
        /*00e4*/ 	.word	0x00003ec0


	//   ....[13]....
        /*00e8*/ 	.word	0x00003f20


	//   ....[14]....
        /*00ec*/ 	.word	0x00003f80


	//   ....[15]....
        /*00f0*/ 	.word	0x00004ef0


	//   ....[16]....
        /*00f4*/ 	.word	0x00004f50


	//   ....[17]....
        /*00f8*/ 	.word	0x00004fb0


	//   ....[18]....
        /*00fc*/ 	.word	0x00005010


	//   ....[19]....
        /*0100*/ 	.word	0x00005070


	//----- nvinfo : EIATTR_VRC_CTA_INIT_COUNT
	.align		4
.L_10799:
        /*0104*/ 	.byte	0x02, 0x4a
	.zero		1
	.zero		1


	//----- nvinfo : EIATTR_SYSCALL_OFFSETS
	.align		4
        /*0108*/ 	.byte	0x04, 0x46
        /*010a*/ 	.short	(.L_10801 - .L_10800)


	//   ....[0]....
.L_10800:
        /*010c*/ 	.word	0x00000170


	//----- nvinfo : EIATTR_EXIT_INSTR_OFFSETS
	.align		4
.L_10801:
        /*0110*/ 	.byte	0x04, 0x1c
        /*0112*/ 	.short	(.L_10803 - .L_10802)


	//   ....[0]....
.L_10802:
        /*0114*/ 	.word	0x00000220


	//   ....[1]....
        /*0118*/ 	.word	0x00003d60


	//----- nvinfo : EIATTR_CRS_STACK_SIZE
	.align		4
.L_10803:
        /*011c*/ 	.byte	0x04, 0x1e
        /*011e*/ 	.short	(.L_10805 - .L_10804)
.L_10804:
        /*0120*/ 	.word	0x00000000


	//----- nvinfo : EIATTR_CBANK_PARAM_SIZE
	.align		4
.L_10805:
        /*0124*/ 	.byte	0x03, 0x19
        /*0126*/ 	.short	0x0030


	//----- nvinfo : EIATTR_PARAM_CBANK
	.align		4
        /*0128*/ 	.byte	0x04, 0x0a
        /*012a*/ 	.short	(.L_10807 - .L_10806)
	.align		4
.L_10806:
        /*012c*/ 	.word	index@(.nv.constant0._Z15SoftmaxWarpImplI10DirectLoadI6__halffE11DirectStoreIfS1_EfLi2ELi24ELi32ELi1ELb0EL9Algorithm0EEvT_T0_ll)
        /*0130*/ 	.short	0x0380
        /*0132*/ 	.short	0x0030


	//----- nvinfo : EIATTR_SW_WAR
	.align		4
.L_10807:
        /*0134*/ 	.byte	0x04, 0x36
        /*0136*/ 	.short	(.L_10809 - .L_10808)
.L_10808:
        /*0138*/ 	.word	0x00000008
.L_10809:


//--------------------- .nv.info._Z15SoftmaxWarpImplI10DirectLoadI6__halffE11DirectStoreIfS1_EfLi2ELi22ELi32ELi1ELb1EL9Algorithm0EEvT_T0_ll --------------------------
	.section	.nv.info._Z15SoftmaxWarpImplI10DirectLoadI6__halffE11DirectStoreIfS1_EfLi2ELi22ELi32ELi1ELb1EL9Algorithm0EEvT_T0_ll,"",@"SHT_CUDA_INFO"
	.sectionflags	@""
	.align	4


	//----- nvinfo : EIATTR_CUDA_API_VERSION
	.align		4
        /*0000*/ 	.byte	0x04, 0x37
        /*0002*/ 	.short	(.L_10811 - .L_10810)
.L_10810:
        /*0004*/ 	.word	0x00000082


	//----- nvinfo : EIATTR_KPARAM_INFO
	.align		4
.L_10811:
        /*0008*/ 	.byte	0x04, 0x17
        /*000a*/ 	.short	(.L_10813 - .L_10812)
.L_10812:
        /*000c*/ 	.word	0x00000000
        /*0010*/ 	.short	0x0003
        /*0012*/ 	.short	0x0028
        /*0014*/ 	.byte	0x00, 0xf0, 0x21, 0x00


	//----- nvinfo : EIATTR_KPARAM_INFO
	.align		4
.L_10813:
        /*0018*/ 	.byte	0x04, 0x17
        /*001a*/ 	.short	(.L_10815 - .L_10814)
.L_10814:
        /*001c*/ 	.word	0x00000000
        /*0020*/ 	.short	0x0002
        /*0022*/ 	.short	0x0020
        /*0024*/ 	.byte	0x00, 0xf0, 0x21, 0x00


	//----- nvinfo : EIATTR_KPARAM_INFO
	.align		4
.L_10815:
        /*0028*/ 	.byte	0x04, 0x17
        /*002a*/ 	.short	(.L_10817 - .L_10816)
.L_10816:
        /*002c*/ 	.word	0x00000000
        /*0030*/ 	.short	0x0001
        /*0032*/ 	.short	0x0010
        /*0034*/ 	.byte	0x00, 0xf0, 0x41, 0x00


	//----- nvinfo : EIATTR_KPARAM_INFO
	.align		4
.L_10817:
        /*0038*/ 	.byte	0x04, 0x17
        /*003a*/ 	.short	(.L_10819 - .L_10818)
.L_10818:
        /*003c*/ 	.word	0x00000000
        /*0040*/ 	.short	0x0000
        /*0042*/ 	.short	0x0000
        /*0044*/ 	.byte	0x00, 0xf0, 0x41, 0x00


	//----- nvinfo : EIATTR_SPARSE_MMA_MASK
	.align		4
.L_10819:
        /*0048*/ 	.byte	0x03, 0x50
        /*004a*/ 	.short	0x0000


	//----- nvinfo : EIATTR_MAXREG_COUNT
	.align		4
        /*004c*/ 	.byte	0x03, 0x1b
        /*004e*/ 	.short	0x00ff


	//----- nvinfo : EIATTR_EXTERNS
	.align		4
        /*0050*/ 	.byte	0x04, 0x0f
        /*0052*/ 	.short	(.L_10821 - .L_10820)


	//   ....[0]....
	.align		4
.L_10820:
        /*0054*/ 	.word	index@(__assertfail)


	//----- nvinfo : EIATTR_MERCURY_ISA_VERSION
	.align		4
.L_10821:
        /*0058*/ 	.byte	0x03, 0x5f
        /*005a*/ 	.short	0x0101


	//----- nvinfo : EIATTR_COOP_GROUP_MASK_REGIDS
	.align		4
        /*005c*/ 	.byte	0x04, 0x29
        /*005e*/ 	.short	(.L_10823 - .L_10822)


	//   ....[0]....
.L_10822:
        /*0060*/ 	.word	0xffffffff


	//   ....[1]....
        /*0064*/ 	.word	0xffffffff


	//   ....[2]....
        /*0068*/ 	.word	0xffffffff


	//   ....[3]....
        /*006c*/ 	.word	0xffffffff


	//   ....[4]....
        /*0070*/ 	.word	0xffffffff


	//   ....[5]....
        /*0074*/ 	.word	0xffffffff


	//   ....[6]....
        /*0078*/ 	.word	0xffffffff


	//   ....[7]....
        /*007c*/ 	.word	0xffffffff


	//   ....[8]....
        /*0080*/ 	.word	0xffffffff


	//   ....[9]....
        /*0084*/ 	.word	0xffffffff


	//   ....[10]....
        /*0088*/ 	.word	0x0500000f


	//   ....[11]....
        /*008c*/ 	.word	0x0500000f


	//   ....[12]....
        /*0090*/ 	.word	0x0500000f


	//   ....[13]....
        /*0094*/ 	.word	0x0500000f


	//   ....[14]....
        /*0098*/ 	.word	0x0500000f


	//   ....[15]....
        /*009c*/ 	.word	0x0500000f


	//   ....[16]....
        /*00a0*/ 	.word	0x0500000f


	//   ....[17]....
        /*00a4*/ 	.word	0x0500000f


	//   ....[18]....
        /*00a8*/ 	.word	0x0500000f


	//   ....[19]....
        /*00ac*/ 	.word	0x0500000f


	//----- nvinfo : EIATTR_COOP_GROUP_INSTR_OFFSETS
	.align		4
.L_10823:
        /*00b0*/ 	.byte	0x04, 0x28
        /*00b2*/ 	.short	(.L_10825 - .L_10824)


	//   ....[0]....
.L_10824:
        /*00b4*/ 	.word	0x000014f0


	//   ....[1]....
        /*00b8*/ 	.word	0x00001510


	//   ....[2]....
        /*00bc*/ 	.word	0x00001530


	//   ....[3]....
        /*00c0*/ 	.word	0x00001560


	//   ....[4]....
        /*00c4*/ 	.word	0x00001590


	//   ....[5]....
        /*00c8*/ 	.word	0x00002370


	//   ....[6]....
        /*00cc*/ 	.word	0x00002390


	//   ....[7]....
        /*00d0*/ 	.word	0x000023b0


	//   ....[8]....
        /*00d4*/ 	.word	0x000023d0


	//   ....[9]....
        /*00d8*/ 	.word	0x000023f0


	//   ....[10]....
        /*00dc*/ 	.word	0x000047d0


	//   ....[11]....
        /*00e0*/ 	.word	0x00004870


	//   ....[12]....
        /*00e4*/ 	.word	0x000048d0


	//   ....[13]....
        /*00e8*/ 	.word	0x00004930


	//   ....[14]....
        /*00ec*/ 	.word	0x00004990


	//   ....[15]....
        /*00f0*/ 	.word	0x000057c0


	//   ....[16]....
        /*00f4*/ 	.word	0x00005820


	//   ....[17]....
        /*00f8*/ 	.word	0x00005880


	//   ....[18]....
        /*00fc*/ 	.word	0x000058e0


	//   ....[19]....
        /*0100*/ 	.word	0x00005940


	//----- nvinfo : EIATTR_VRC_CTA_INIT_COUNT
	.align		4
.L_10825:
        /*0104*/ 	.byte	0x02, 0x4a
	.zero		1
	.zero		1


	//----- nvinfo : EIATTR_SYSCALL_OFFSETS
	.align		4
        /*0108*/ 	.byte	0x04, 0x46
        /*010a*/ 	.short	(.L_10827 - .L_10826)


	//   ....[0]....
.L_10826:
        /*010c*/ 	.word	0x00000170


	//----- nvinfo : EIATTR_EXIT_INSTR_OFFSETS
	.align		4
.L_10827:
        /*0110*/ 	.byte	0x04, 0x1c
        /*0112*/ 	.short	(.L_10829 - .L_10828)


	//   ....[0]....
.L_10828:
        /*0114*/ 	.word	0x00000220


	//   ....[1]....
        /*0118*/ 	.word	0x00004770


	//----- nvinfo : EIATTR_CRS_STACK_SIZE
	.align		4
.L_10829:
        /*011c*/ 	.byte	0x04, 0x1e
        /*011e*/ 	.short	(.L_10831 - .L_10830)
.L_10830:
        /*0120*/ 	.word	0x00000000


	//----- nvinfo : EIATTR_CBANK_PARAM_SIZE
	.align		4
.L_10831:
        /*0124*/ 	.byte	0x03, 0x19
        /*0126*/ 	.short	0x0030


	//----- nvinfo : EIATTR_PARAM_CBANK
	.align		4
        /*0128*/ 	.byte	0x04, 0x0a
        /*012a*/ 	.short	(.L_10833 - .L_10832)
	.align		4
.L_10832:
        /*012c*/ 	.word	index@(.nv.constant0._Z15SoftmaxWarpImplI10DirectLoadI6__halffE11DirectStoreIfS1_EfLi2ELi22ELi32ELi1ELb1EL9Algorithm0EEvT_T0_ll)
        /*0130*/ 	.short	0x0380
        /*0132*/ 	.short	0x0030


	//----- nvinfo : EIATTR_SW_WAR
	.align		4
.L_10833:
        /*0134*/ 	.byte	0x04, 0x36
        /*0136*/ 	.short	(.L_10835 - .L_10834)
.L_10834:
        /*0138*/ 	.word	0x00000008
.L_10835:


//--------------------- .nv.info._Z15SoftmaxWarpImplI10DirectLoadI6__halffE11DirectStoreIfS1_EfLi2ELi22ELi32ELi1ELb0EL9Algorithm0EEvT_T0_ll --------------------------
	.section	.nv.info._Z15SoftmaxWarpImplI10DirectLoadI6__halffE11DirectStoreIfS1_EfLi2ELi22ELi32ELi1ELb0EL9Algorithm0EEvT_T0_ll,"",@"SHT_CUDA_INFO"
	.sectionflags	@""
	.align	4


	//----- nvinfo : EIATTR_CUDA_API_VERSION
	.align		4
        /*0000*/ 	.byte	0x04, 0x37
        /*0002*/ 	.short	(.L_10837 - .L_10836)
.L_10836:
        /*0004*/ 	.word	0x00000082


	//----- nvinfo : EIATTR_KPARAM_INFO
	.align		4
.L_10837:
        /*0008*/ 	.byte	0x04, 0x17
        /*000a*/ 	.short	(.L_10839 - .L_10838)
.L_10838:
        /*000c*/ 	.word	0x00000000
        /*0010*/ 	.short	0x0003
        /*0012*/ 	.short	0x0028
        /*0014*/ 	.byte	0x00, 0xf0, 0x21, 0x00


	//----- nvinfo : EIATTR_KPARAM_INFO
	.align		4
.L_10839:
        /*0018*/ 	.byte	0x04, 0x17
        /*001a*/ 	.short	(.L_10841 - .L_10840)
.L_10840:
        /*001c*/ 	.word	0x00000000
        /*0020*/ 	.short	0x0002
        /*0022*/ 	.short	0x0020
        /*0024*/ 	.byte	0x00, 0xf0, 0x21, 0x00


	//----- nvinfo : EIATTR_KPARAM_INFO
	.align		4
.L_10841:
        /*0028*/ 	.byte	0x04, 0x17
        /*002a*/ 	.short	(.L_10843 - .L_10842)
.L_10842:
        /*002c*/ 	.word	0x00000000
        /*0030*/ 	.short	0x0001
        /*0032*/ 	.short	0x0010
        /*0034*/ 	.byte	0x00, 0xf0, 0x41, 0x00


	//----- nvinfo : EIATTR_KPARAM_INFO
	.align		4
.L_10843:
        /*0038*/ 	.byte	0x04, 0x17
        /*003a*/ 	.short	(.L_10845 - .L_10844)
.L_10844:
        /*003c*/ 	.word	0x00000000
        /*0040*/ 	.short	0x0000
        /*0042*/ 	.short	0x0000
        /*0044*/ 	.byte	0x00, 0xf0, 0x41, 0x00


	//----- nvinfo : EIATTR_SPARSE_MMA_MASK
	.align		4
.L_10845:
        /*0048*/ 	.byte	0x03, 0x50
        /*004a*/ 	.short	0x0000


	//----- nvinfo : EIATTR_MAXREG_COUNT
	.align		4
        /*004c*/ 	.byte	0x03, 0x1b
        /*004e*/ 	.short	0x00ff


	//----- nvinfo : EIATTR_EXTERNS
	.align		4
        /*0050*/ 	.byte	0x04, 0x0f
        /*0052*/ 	.short	(.L_10847 - .L_10846)


	//   ....[0]....
	.align		4
.L_10846:
        /*0054*/ 	.word	index@(__assertfail)


	//----- nvinfo : EIATTR_MERCURY_ISA_VERSION
	.align		4
.L_10847:
        /*0058*/ 	.byte	0x03, 0x5f
        /*005a*/ 	.short	0x0101


	//----- nvinfo : EIATTR_COOP_GROUP_MASK_REGIDS
	.align		4
        /*005c*/ 	.byte	0x04, 0x29
        /*005e*/ 	.short	(.L_10849 - .L_10848)


	//   ....[0]....
.L_10848:
        /*0060*/ 	.word	0xffffffff


	//   ....[1]....
        /*0064*/ 	.word	0xffffffff


	//   ....[2]....
        /*0068*/ 	.word	0xffffffff


	//   ....[3]....
        /*006c*/ 	.word	0xffffffff


	//   ....[4]....
        /*0070*/ 	.word	0xffffffff


	//   ....[5]....
        /*0074*/ 	.word	0xffffffff


	//   ....[6]....
        /*0078*/ 	.word	0xffffffff


	//   ....[7]....
        /*007c*/ 	.word	0xffffffff


	//   ....[8]....
        /*0080*/ 	.word	0xffffffff


	//   ....[9]....
        /*0084*/ 	.word	0xffffffff


	//   ....[10]....
        /*0088*/ 	.word	0x0500000f


	//   ....[11]....
        /*008c*/ 	.word	0x0500000f


	//   ....[12]....
        /*0090*/ 	.word	0x0500000f


	//   ....[13]....
        /*0094*/ 	.word	0x0500000f


	//   ....[14]....
        /*0098*/ 	.word	0x0500000f


	//   ....[15]....
        /*009c*/ 	.word	0x0500000f


	//   ....[16]....
        /*00a0*/ 	.word	0x0500000f


	//   ....[17]....
        /*00a4*/ 	.word	0x0500000f


	//   ....[18]....
        /*00a8*/ 	.word	0x0500000f


	//   ....[19]....
        /*00ac*/ 	.word	0x0500000f


	//----- nvinfo : EIATTR_COOP_GROUP_INSTR_OFFSETS
	.align		4
.L_10849:
        /*00b0*/ 	.byte	0x04, 0x28
        /*00b2*/ 	.short	(.L_10851 - .L_10850)


	//   ....[0]....
.L_10850:
        /*00b4*/ 	.word	0x00000c50


	//   ....[1]....
        /*00b8*/ 	.word	0x00000c80


	//   ....[2]....
        /*00bc*/ 	.word	0x00000ca0


	//   ....[3]....
        /*00c0*/ 	.word	0x00000cc0


	//   ....[4]....
        /*00c4*/ 	.word	0x00000ce0


	//   ....[5]....
        /*00c8*/ 	.word	0x00001ad0


	//   ....[6]....
        /*00cc*/ 	.word	0x00001af0


	//   ....[7]....
        /*00d0*/ 	.word	0x00001b10


	//   ....[8]....
        /*00d4*/ 	.word	0x00001b30


	//   ....[9]....
        /*00d8*/ 	.word	0x00001b50


	//   ....[10]....
        /*00dc*/ 	.word	0x00003920


	//   ....[11]....
        /*00e0*/ 	.word	0x000039c0


	//   ....[12]....
        /*00e4*/ 	.word	0x00003a20


	//   ....[13]....
        /*00e8*/ 	.word	0x00003a80


	//   ....[14]....
        /*00ec*/ 	.word	0x00003ae0


	//   ....[15]....
        /*00f0*/ 	.word	0x00004910


	//   ....[16]....
        /*00f4*/ 	.word	0x00004970


	//   ....[17]....
        /*00f8*/ 	.word	0x000049d0


	//   ....[18]....
        /*00fc*/ 	.word	0x00004a30


	//   ....[19]....
        /*0100*/ 	.word	0x00004a90


	//----- nvinfo : EIATTR_VRC_CTA_INIT_COUNT
	.align		4
.L_10851:
        /*0104*/ 	.byte	0x02, 0x4a
	.zero		1
	.zero		1


	//----- nvinfo : EIATTR_SYSCALL_OFFSETS
	.align		4
        /*0108*/ 	.byte	0x04, 0x46
        /*010a*/ 	.short	(.L_10853 - .L_10852)


	//   ....[0]....
.L_10852:
        /*010c*/ 	.word	0x00000170


	//----- nvinfo : EIATTR_EXIT_INSTR_OFFSETS
	.align		4
.L_10853:
        /*0110*/ 	.byte	0x04, 0x1c
        /*0112*/ 	.short	(.L_10855 - .L_10854)


	//   ....[0]....
.L_10854:
        /*0114*/ 	.word	0x00000220


	//   ....[1]....
        /*0118*/ 	.word	0x000038c0


	//----- nvinfo : EIATTR_CRS_STACK_SIZE
	.align		4
.L_10855:
        /*011c*/ 	.byte	0x04, 0x1e
        /*011e*/ 	.short	(.L_10857 - .L_10856)
.L_10856:
        /*0120*/ 	.word	0x00000000


	//----- nvinfo : EIATTR_CBANK_PARAM_SIZE
	.align		4
.L_10857:
        /*0124*/ 	.byte	0x03, 0x19
        /*0126*/ 	.short	0x0030


	//----- nvinfo : EIATTR_PARAM_CBANK
	.align		4
        /*0128*/ 	.byte	0x04, 0x0a
        /*012a*/ 	.short	(.L_10859 - .L_10858)
	.align		4
.L_10858:
        /*012c*/ 	.word	index@(.nv.constant0._Z15SoftmaxWarpImplI10DirectLoadI6__halffE11DirectStoreIfS1_EfLi2ELi22ELi32ELi1ELb0EL9Algorithm0EEvT_T0_ll)
        /*0130*/ 	.short	0x0380
        /*0132*/ 	.short	0x0030


	//----- nvinfo : EIATTR_SW_WAR
	.align		4
.L_10859:
        /*0134*/ 	.byte	0x04, 0x36
        /*0136*/ 	.short	(.L_10861 - .L_10860)
.L_10860:
        /*0138*/ 	.word	0x00000008
.L_10861:


//--------------------- .nv.info._Z15SoftmaxWarpImplI10DirectLoadI6__halffE11DirectStoreIfS1_EfLi2ELi20ELi32ELi1ELb1EL9Algorithm0EEvT_T0_ll --------------------------
	.section	.nv.info._Z15SoftmaxWarpImplI10DirectLoadI6__halffE11DirectStoreIfS1_EfLi2ELi20ELi32ELi1ELb1EL9Algorithm0EEvT_T0_ll,"",@"SHT_CUDA_INFO"
	.sectionflags	@""
	.align	4


	//----- nvinfo : EIATTR_CUDA_API_VERSION
	.align		4
        /*0000*/ 	.byte	0x04, 0x37
        /*0002*/ 	.short	(.L_10863 - .L_10862)
.L_10862:
        /*0004*/ 	.word	0x00000082


	//----- nvinfo : EIATTR_KPARAM_INFO
	.align		4
.L_10863:
        /*0008*/ 	.byte	0x04, 0x17
        /*000a*/ 	.short	(.L_10865 - .L_10864)
.L_10864:
        /*000c*/ 	.word	0x00000000
        /*0010*/ 	.short	0x0003
        /*0012*/ 	.short	0x0028
        /*0014*/ 	.byte	0x00, 0xf0, 0x21, 0x00


	//----- nvinfo : EIATTR_KPARAM_INFO
	.align		4
.L_10865:
        /*0018*/ 	.byte	0x04, 0x17
        /*001a*/ 	.short	(.L_10867 - .L_10866)
.L_10866:
        /*001c*/ 	.word	0x00000000
        /*0020*/ 	.short	0x0002
        /*0022*/ 	.short	0x0020
        /*0024*/ 	.byte	0x00, 0xf0, 0x21, 0x00


	//----- nvinfo : EIATTR_KPARAM_INFO
	.align		4
.L_10867:
        /*0028*/ 	.byte	0x04, 0x17
        /*002a*/ 	.short	(.L_10869 - .L_10868)
.L_10868:
        /*002c*/ 	.word	0x00000000
        /*0030*/ 	.short	0x0001
        /*0032*/ 	.short	0x0010
        /*0034*/ 	.byte	0x00, 0xf0, 0x41, 0x00


	//----- nvinfo : EIATTR_KPARAM_INFO
	.align		4
.L_10869:
        /*0038*/ 	.byte	0x04, 0x17
        /*003a*/ 	.short	(.L_10871 - .L_10870)
.L_10870:
        /*003c*/ 	.word	0x00000000
        /*0040*/ 	.short	0x0000
        /*0042*/ 	.short	0x0000
        /*0044*/ 	.byte	0x00, 0xf0, 0x41, 0x00


	//----- nvinfo : EIATTR_SPARSE_MMA_MASK
	.align		4
.L_10871:
        /*0048*/ 	.byte	0x03, 0x50
        /*004a*/ 	.short	0x0000


	//----- nvinfo : EIATTR_MAXREG_COUNT
	.align		4
        /*004c*/ 	.byte	0x03, 0x1b
        /*004e*/ 	.short	0x00ff


	//----- nvinfo : EIATTR_EXTERNS
	.align		4
        /*0050*/ 	.byte	0x04, 0x0f
        /*0052*/ 	.short	(.L_10873 - .L_10872)


	//   ....[0]....
	.align		4
.L_10872:
        /*0054*/ 	.word	index@(__assertfail)


	//----- nvinfo : EIATTR_MERCURY_ISA_VERSION
	.align		4
.L_10873:
        /*0058*/ 	.byte	0x03, 0x5f
        /*005a*/ 	.short	0x0101


	//----- nvinfo : EIATTR_COOP_GROUP_MASK_REGIDS
	.align		4
        /*005c*/ 	.byte	0x04, 0x29
        /*005e*/ 	.short	(.L_10875 - .L_10874)


	//   ....[0]....
.L_10874:
        /*0060*/ 	.word	0xffffffff


	//   ....[1]....
        /*0064*/ 	.word	0xffffffff


	//   ....[2]....
        /*0068*/ 	.word	0xffffffff


	//   ....[3]....
        /*006c*/ 	.word	0xffffffff


	//   ....[4]....
        /*0070*/ 	.word	0xffffffff


	//   ....[5]....
        /*0074*/ 	.word	0xffffffff


	//   ....[6]....
        /*0078*/ 	.word	0xffffffff


	//   ....[7]....
        /*007c*/ 	.word	0xffffffff


	//   ....[8]....
        /*0080*/ 	.word	0xffffffff


	//   ....[9]....
        /*0084*/ 	.word	0xffffffff


	//   ....[10]....
        /*0088*/ 	.word	0x0500000f


	//   ....[11]....
        /*008c*/ 	.word	0x0500000f


	//   ....[12]....
        /*0090*/ 	.word	0x0500000f


	//   ....[13]....
        /*0094*/ 	.word	0x0500000f


	//   ....[14]....
        /*0098*/ 	.word	0x0500000f


	//   ....[15]....
        /*009c*/ 	.word	0x0500000f


	//   ....[16]....
        /*00a0*/ 	.word	0x0500000f


	//   ....[17]....
        /*00a4*/ 	.word	0x0500000f


	//   ....[18]....
        /*00a8*/ 	.word	0x0500000f


	//   ....[19]....
        /*00ac*/ 	.word	0x0500000f


	//----- nvinfo : EIATTR_COOP_GROUP_INSTR_OFFSETS
	.align		4
.L_10875:
        /*00b0*/ 	.byte	0x04, 0x28
        /*00b2*/ 	.short	(.L_10877 - .L_10876)


	//   ....[0]....
.L_10876:
        /*00b4*/ 	.word	0x00001320


	//   ....[1]....
        /*00b8*/ 	.word	0x00001360


	//   ....[2]....
        /*00bc*/ 	.word	0x00001380


	//   ....[3]....
        /*00c0*/ 	.word	0x000013a0


	//   ....[4]....
        /*00c4*/ 	.word	0x000013c0


	//   ....[5]....
        /*00c8*/ 	.word	0x00002060


	//   ....[6]....
        /*00cc*/ 	.word	0x00002080


	//   ....[7]....
        /*00d0*/ 	.word	0x000020a0


	//   ....[8]....
        /*00d4*/ 	.word	0x000020c0


	//   ....[9]....
        /*00d8*/ 	.word	0x000020e0


	//   ....[10]....
        /*00dc*/ 	.word	0x00004180


	//   ....[11]....
        /*00e0*/ 	.word	0x00004220


	//   ....[12]....
        /*00e4*/ 	.word	0x00004280


	//   ....[13]....
        /*00e8*/ 	.word	0x000042e0


	//   ....[14]....
        /*00ec*/ 	.word	0x00004340


	//   ....[15]....
        /*00f0*/ 	.word	0x00005030


	//   ....[16]....
        /*00f4*/ 	.word	0x00005090


	//   ....[17]....
        /*00f8*/ 	.word	0x000050f0


	//   ....[18]....
        /*00fc*/ 	.word	0x00005150


	//   ....[19]....
        /*0100*/ 	.word	0x000051b0


	//----- nvinfo : EIATTR_VRC_CTA_INIT_COUNT
	.align		4
.L_10877:
        /*0104*/ 	.byte	0x02, 0x4a
	.zero		1
	.zero		1


	//----- nvinfo : EIATTR_SYSCALL_OFFSETS
	.align		4
        /*0108*/ 	.byte	0x04, 0x46
        /*010a*/ 	.short	(.L_10879 - .L_10878)


	//   ....[0]....
.L_10878:
        /*010c*/ 	.word	0x00000170


	//----- nvinfo : EIATTR_EXIT_INSTR_OFFSETS
	.align		4
.L_10879:
        /*0110*/ 	.byte	0x04, 0x1c
        /*0112*/ 	.short	(.L_10881 - .L_10880)


	//   ....[0]....
.L_10880:
        /*0114*/ 	.word	0x00000200


	//   ....[1]....
        /*0118*/ 	.word	0x00004120


	//----- nvinfo : EIATTR_CRS_STACK_SIZE
	.align		4
.L_10881:
        /*011c*/ 	.byte	0x04, 0x1e
        /*011e*/ 	.short	(.L_10883 - .L_10882)
.L_10882:
        /*0120*/ 	.word	0x00000000


	//----- nvinfo : EIATTR_CBANK_PARAM_SIZE
	.align		4
.L_10883:
        /*0124*/ 	.byte	0x03, 0x19
        /*0126*/ 	.short	0x0030


	//----- nvinfo : EIATTR_PARAM_CBANK
	.align		4
        /*0128*/ 	.byte	0x04, 0x0a
        /*012a*/ 	.short	(.L_10885 - .L_10884)
	.align		4
.L_10884:
        /*012c*/ 	.word	index@(.nv.constant0._Z15SoftmaxWarpImplI10DirectLoadI6__halffE11DirectStoreIfS1_EfLi2ELi20ELi32ELi1ELb1EL9Algorithm0EEvT_T0_ll)
        /*0130*/ 	.short	0x0380
        /*0132*/ 	.short	0x0030


	//----- nvinfo : EIATTR_SW_WAR
	.align		4
.L_10885:
        /*0134*/ 	.byte	0x04, 0x36
        /*0136*/ 	.short	(.L_10887 - .L_10886)
.L_10886:
        /*0138*/ 	.word	0x00000008
.L_10887:


//--------------------- .nv.info._Z15SoftmaxWarpImplI10DirectLoadI6__halffE11DirectStoreIfS1_EfLi2ELi20ELi32ELi1ELb0EL9Algorithm0EEvT_T0_ll --------------------------
	.section	.nv.info._Z15SoftmaxWarpImplI10DirectLoadI6__halffE11DirectStoreIfS1_EfLi2ELi20ELi32ELi1ELb0EL9Algorithm0EEvT_T0_ll,"",@"SHT_CUDA_INFO"
	.sectionflags	@""
	.align	4


	//----- nvinfo : EIATTR_CUDA_API_VERSION
	.align		4
        /*0000*/ 	.byte	0x04, 0x37
        /*0002*/ 	.short	(.L_10889 - .L_10888)
.L_10888:
        /*0004*/ 	.word	0x00000082


	//----- nvinfo : EIATTR_KPARAM_INFO
	.align		4
.L_10889:
        /*0008*/ 	.byte	0x04, 0x17
        /*000a*/ 	.short	(.L_10891 - .L_10890)
.L_10890:
        /*000c*/ 	.word	0x00000000
        /*0010*/ 	.short	0x0003
        /*0012*/ 	.short	0x0028
        /*0014*/ 	.byte	0x00, 0xf0, 0x21, 0x00


	//----- nvinfo : EIATTR_KPARAM_INFO
	.align		4
.L_10891:
        /*0018*/ 	.byte	0x04, 0x17
        /*001a*/ 	.short	(.L_10893 - .L_10892)
.L_10892:
        /*001c*/ 	.word	0x00000000
        /*0020*/ 	.short	0x0002
        /*0022*/ 	.short	0x0020
        /*0024*/ 	.byte	0x00, 0xf0, 0x21, 0x00


	//----- nvinfo : EIATTR_KPARAM_INFO
	.align		4
.L_10893:
        /*0028*/ 	.byte	0x04, 0x17
        /*002a*/ 	.short	(.L_10895 - .L_10894)
.L_10894:
        /*002c*/ 	.word	0x00000000
        /*0030*/ 	.short	0x0001
        /*0032*/ 	.short	0x0010
        /*0034*/ 	.byte	0x00, 0xf0, 0x41, 0x00


	//----- nvinfo : EIATTR_KPARAM_INFO
	.align		4
.L_10895:
        /*0038*/ 	.byte	0x04, 0x17
        /*003a*/ 	.short	(.L_10897 - .L_10896)
.L_10896:
        /*003c*/ 	.word	0x00000000
        /*0040*/ 	.short	0x0000
        /*0042*/ 	.short	0x0000
        /*0044*/ 	.byte	0x00, 0xf0, 0x41, 0x00


	//----- nvinfo : EIATTR_SPARSE_MMA_MASK
	.align		4
.L_10897:
        /*0048*/ 	.byte	0x03, 0x50
        /*004a*/ 	.short	0x0000


	//----- nvinfo : EIATTR_MAXREG_COUNT
	.align		4
        /*004c*/ 	.byte	0x03, 0x1b
        /*004e*/ 	.short	0x00ff


	//----- nvinfo : EIATTR_EXTERNS
	.align		4
        /*0050*/ 	.byte	0x04, 0x0f
        /*0052*/ 	.short	(.L_10899 - .L_10898)


	//   ....[0]....
	.align		4
.L_10898:
        /*0054*/ 	.word	index@(__assertfail)


	//----- nvinfo : EIATTR_MERCURY_ISA_VERSION
	.align		4
.L_10899:
        /*0058*/ 	.byte	0x03, 0x5f
        /*005a*/ 	.short	0x0101


	//----- nvinfo : EIATTR_COOP_GROUP_MASK_REGIDS
	.align		4
        /*005c*/ 	.byte	0x04, 0x29
        /*005e*/ 	.short	(.L_10901 - .L_10900)


	//   ....[0]....
.L_10900:
        /*0060*/ 	.word	0xffffffff


	//   ....[1]....
        /*0064*/ 	.word	0xffffffff


	//   ....[2]....
        /*0068*/ 	.word	0xffffffff


	//   ....[3]....
        /*006c*/ 	.word	0xffffffff


	//   ....[4]....
        /*0070*/ 	.word	0xffffffff


	//   ....[5]....
        /*0074*/ 	.word	0xffffffff


	//   ....[6]....
        /*0078*/ 	.word	0xffffffff


	//   ....[7]....
        /*007c*/ 	.word	0xffffffff


	//   ....[8]....
        /*0080*/ 	.word	0xffffffff


	//   ....[9]....
        /*0084*/ 	.word	0xffffffff


	//   ....[10]....
        /*0088*/ 	.word	0x0500000f


	//   ....[11]....
        /*008c*/ 	.word	0x0500000f


	//   ....[12]....
        /*0090*/ 	.word	0x0500000f


	//   ....[13]....
        /*0094*/ 	.word	0x0500000f


	//   ....[14]....
        /*0098*/ 	.word	0x0500000f


	//   ....[15]....
        /*009c*/ 	.word	0x0500000f


	//   ....[16]....
        /*00a0*/ 	.word	0x0500000f


	//   ....[17]....
        /*00a4*/ 	.word	0x0500000f


	//   ....[18]....
        /*00a8*/ 	.word	0x0500000f


	//   ....[19]....
        /*00ac*/ 	.word	0x0500000f


	//----- nvinfo : EIATTR_COOP_GROUP_INSTR_OFFSETS
	.align		4
.L_10901:
        /*00b0*/ 	.byte	0x04, 0x28
        /*00b2*/ 	.short	(.L_10903 - .L_10902)


	//   ....[0]....
.L_10902:
        /*00b4*/ 	.word	0x00000b80


	//   ....[1]....
        /*00b8*/ 	.word	0x00000bc0


	//   ....[2]....
        /*00bc*/ 	.word	0x00000be0


	//   ....[3]....
        /*00c0*/ 	.word	0x00000c00


	//   ....[4]....
        /*00c4*/ 	.word	0x00000c20


	//   ....[5]....
        /*00c8*/ 	.word	0x000018c0


	//   ....[6]....
        /*00cc*/ 	.word	0x000018e0


	//   ....[7]....
        /*00d0*/ 	.word	0x00001900


	//   ....[8]....
        /*00d4*/ 	.word	0x00001920


	//   ....[9]....
        /*00d8*/ 	.word	0x00001940


	//   ....[10]....
        /*00dc*/ 	.word	0x00003470


	//   ....[11]....
        /*00e0*/ 	.word	0x00003500


	//   ....[12]....
        /*00e4*/ 	.word	0x00003560


	//   ....[13]....
        /*00e8*/ 	.word	0x000035c0


	//   ....[14]....
        /*00ec*/ 	.word	0x00003620


	//   ....[15]....
        /*00f0*/ 	.word	0x00004320


	//   ....[16]....
        /*00f4*/ 	.word	0x00004380


	//   ....[17]....
        /*00f8*/ 	.word	0x000043e0


	//   ....[18]....
        /*00fc*/ 	.word	0x00004440


	//   ....[19]....
        /*0100*/ 	.word	0x000044a0


	//----- nvinfo : EIATTR_VRC_CTA_INIT_COUNT
	.align		4
.L_10903:
        /*0104*/ 	.byte	0x02, 0x4a
	.zero		1
	.zero		1


	//----- nvinfo : EIATTR_SYSCALL_OFFSETS
	.align		4
        /*0108*/ 	.byte	0x04, 0x46
        /*010a*/ 	.short	(.L_10905 - .L_10904)


	//   ....[0]....
.L_10904:
        /*010c*/ 	.word	0x00000170


	//----- nvinfo : EIATTR_EXIT_INSTR_OFFSETS
	.align		4
.L_10905:
        /*0110*/ 	.byte	0x04, 0x1c
        /*0112*/ 	.short	(.L_10907 - .L_10906)


	//   ....[0]....
.L_10906:
        /*0114*/ 	.word	0x00000220


	//   ....[1]....
        /*0118*/ 	.word	0x00003410


	//----- nvinfo : EIATTR_CRS_STACK_SIZE
	.align		4
.L_10907:
        /*011c*/ 	.byte	0x04, 0x1e
        /*011e*/ 	.short	(.L_10909 - .L_10908)
.L_10908:
        /*0120*/ 	.word	0x00000000


	//----- nvinfo : EIATTR_CBANK_PARAM_SIZE
	.align		4
.L_10909:
        /*0124*/ 	.byte	0x03, 0x19
        /*0126*/ 	.short	0x0030


	//----- nvinfo : EIATTR_PARAM_CBANK
	.align		4
        /*0128*/ 	.byte	0x04, 0x0a
        /*012a*/ 	.short	(.L_10911 - .L_10910)
	.align		4
.L_10910:
        /*012c*/ 	.word	index@(.nv.constant0._Z15SoftmaxWarpImplI10DirectLoadI6__halffE11DirectStoreIfS1_EfLi2ELi20ELi32ELi1ELb0EL9Algorithm0EEvT_T0_ll)
        /*0130*/ 	.short	0x0380
        /*0132*/ 	.short	0x0030


	//----- nvinfo : EIATTR_SW_WAR
	.align		4
.L_10911:
        /*0134*/ 	.byte	0x04, 0x36
        /*0136*/ 	.short	(.L_10913 - .L_10912)
.L_10912:
        /*0138*/ 	.word	0x00000008
.L_10913:


//--------------------- .nv.info._Z15SoftmaxWarpImplI10DirectLoadI6__halffE11DirectStoreIfS1_EfLi2ELi18ELi32ELi1ELb1EL9Algorithm0EEvT_T0_ll --------------------------
	.section	.nv.info._Z15SoftmaxWarpImplI10DirectLoadI6__halffE11DirectStoreIfS1_EfLi2ELi18ELi32ELi1ELb1EL9Algorithm0EEvT_T0_ll,"",@"SHT_CUDA_INFO"
	.sectionflags	@""
	.align	4


	//----- nvinfo : EIATTR_CUDA_API_VERSION
	.align		4
        /*0000*/ 	.byte	0x04, 0x37
        /*0002*/ 	.short	(.L_10915 - .L_10914)
.L_10914:
        /*0004*/ 	.word	0x00000082


	//----- nvinfo : EIATTR_KPARAM_INFO
	.align		4
.L_10915:
        /*0008*/ 	.byte	0x04, 0x17
        /*000a*/ 	.short	(.L_10917 - .L_10916)
.L_10916:
        /*000c*/ 	.word	0x00000000
        /*0010*/ 	.short	0x0003
        /*0012*/ 	.short	0x0028
        /*0014*/ 	.byte	0x00, 0xf0, 0x21, 0x00


	//----- nvinfo : EIATTR_KPARAM_INFO
	.align		4
.L_10917:
        /*0018*/ 	.byte	0x04, 0x17
        /*001a*/ 	.short	(.L_10919 - .L_10918)
.L_10918:
        /*001c*/ 	.word	0x00000000
        /*0020*/ 	.short	0x0002
        /*0022*/ 	.short	0x0020
        /*0024*/ 	.byte	0x00, 0xf0, 0x21, 0x00


	//----- nvinfo : EIATTR_KPARAM_INFO
	.align		4
.L_10919:
        /*0028*/ 	.byte	0x04, 0x17
        /*002a*/ 	.short	(.L_10921 - .L_10920)
.L_10920:
        /*002c*/ 	.word	0x00000000
        /*0030*/ 	.short	0x0001
        /*0032*/ 	.short	0x0010
        /*0034*/ 	.byte	0x00, 0xf0, 0x41, 0x00


	//----- nvinfo : EIATTR_KPARAM_INFO
	.align		4
.L_10921:
        /*0038*/ 	.byte	0x04, 0x17
        /*003a*/ 	.short	(.L_10923 - .L_10922)
.L_10922:
        /*003c*/ 	.word	0x00000000
        /*0040*/ 	.short	0x0000
        /*0042*/ 	.short	0x0000
        /*0044*/ 	.byte	0x00, 0xf0, 0x41, 0x00


	//----- nvinfo : EIATTR_SPARSE_MMA_MASK
	.align		4
.L_10923:
        /*0048*/ 	.byte	0x03, 0x50
        /*004a*/ 	.short	0x0000


	//----- nvinfo : EIATTR_MAXREG_COUNT
	.align		4
        /*004c*/ 	.byte	0x03, 0x1b
        /*004e*/ 	.short	0x00ff


	//----- nvinfo : EIATTR_EXTERNS
	.align		4
        /*0050*/ 	.byte	0x04, 0x0f
        /*0052*/ 	.short	(.L_10925 - .L_10924)


	//   ....[0]....
	.align		4
.L_10924:
        /*0054*/ 	.word	index@(__assertfail)


	//----- nvinfo : EIATTR_MERCURY_ISA_VERSION
	.align		4
.L_10925:
        /*0058*/ 	.byte	0x03, 0x5f
        /*005a*/ 	.short	0x0101


	//----- nvinfo : EIATTR_COOP_GROUP_MASK_REGIDS
	.align		4
        /*005c*/ 	.byte	0x04, 0x29
        /*005e*/ 	.short	(.L_10927 - .L_10926)


	//   ....[0]....
.L_10926:
        /*0060*/ 	.word	0xffffffff


	//   ....[1]....
        /*0064*/ 	.word	0xffffffff


	//   ....[2]....
        /*0068*/ 	.word	0xffffffff


	//   ....[3]....
        /*006c*/ 	.word	0xffffffff


	//   ....[4]....
        /*0070*/ 	.word	0xffffffff


	//   ....[5]....
        /*0074*/ 	.word	0xffffffff


	//   ....[6]....
        /*0078*/ 	.word	0xffffffff


	//   ....[7]....
        /*007c*/ 	.word	0xffffffff


	//   ....[8]....
        /*0080*/ 	.word	0xffffffff


	//   ....[9]....
        /*0084*/ 	.word	0xffffffff


	//   ....[10]....
        /*0088*/ 	.word	0x0500000f


	//   ....[11]....
        /*008c*/ 	.word	0x0500000f


	//   ....[12]....
        /*0090*/ 	.word	0x0500000f


	//   ....[13]....
        /*0094*/ 	.word	0x0500000f


	//   ....[14]....
        /*0098*/ 	.word	0x0500000f


	//   ....[15]....
        /*009c*/ 	.word	0x0500000f


	//   ....[16]....
        /*00a0*/ 	.word	0x0500000f


	//   ....[17]....
        /*00a4*/ 	.word	0x0500000f


	//   ....[18]....
        /*00a8*/ 	.word	0x0500000f


	//   ....[19]....
        /*00ac*/ 	.word	0x0500000f


	//----- nvinfo : EIATTR_COOP_GROUP_INSTR_OFFSETS
	.align		4
.L_10927:
        /*00b0*/ 	.byte	0x04, 0x28
        /*00b2*/ 	.short	(.L_10929 - .L_10928)


	//   ....[0]....
.L_10928:
        /*00b4*/ 	.word	0x00001150


	//   ....[1]....
        /*00b8*/ 	.word	0x00001190


	//   ....[2]....
        /*00bc*/ 	.word	0x000011b0


	//   ....[3]....
        /*00c0*/ 	.word	0x000011d0


	//   ....[4]....
        /*00c4*/ 	.word	0x000011f0


	//   ....[5]....
        /*00c8*/ 	.word	0x00001d50


	//   ....[6]....
        /*00cc*/ 	.word	0x00001d70


	//   ....[7]....
        /*00d0*/ 	.word	0x00001d90


	//   ....[8]....
        /*00d4*/ 	.word	0x00001db0


	//   ....[9]....
        /*00d8*/ 	.word	0x00001dd0


	//   ....[10]....
        /*00dc*/ 	.word	0x00003b50


	//   ....[11]....
        /*00e0*/ 	.word	0x00003bf0


	//   ....[12]....
        /*00e4*/ 	.word	0x00003c50


	//   ....[13]....
        /*00e8*/ 	.word	0x00003cb0


	//   ....[14]....
        /*00ec*/ 	.word	0x00003d10


	//   ....[15]....
        /*00f0*/ 	.word	0x000048c0


	//   ....[16]....
        /*00f4*/ 	.word	0x00004920


	//   ....[17]....
        /*00f8*/ 	.word	0x00004980


	//   ....[18]....
        /*00fc*/ 	.word	0x000049e0


	//   ....[19]....
        /*0100*/ 	.word	0x00004a40


	//----- nvinfo : EIATTR_VRC_CTA_INIT_COUNT
	.align		4
.L_10929:
        /*0104*/ 	.byte	0x02, 0x4a
	.zero		1
	.zero		1


	//----- nvinfo : EIATTR_SYSCALL_OFFSETS
	.align		4
        /*0108*/ 	.byte	0x04, 0x46
        /*010a*/ 	.short	(.L_10931 - .L_10930)


	//   ....[0]....
.L_10930:
        /*010c*/ 	.word	0x00000170


	//----- nvinfo : EIATTR_EXIT_INSTR_OFFSETS
	.align		4
.L_10931:
        /*0110*/ 	.byte	0x04, 0x1c
        /*0112*/ 	.short	(.L_10933 - .L_10932)


	//   ....[0]....
.L_10932:
        /*0114*/ 	.word	0x00000200


	//   ....[1]....
        /*0118*/ 	.word	0x00003af0


	//----- nvinfo : EIATTR_CRS_STACK_SIZE
	.align		4
.L_10933:
        /*011c*/ 	.byte	0x04, 0x1e
        /*011e*/ 	.short	(.L_10935 - .L_10934)
.L_10934:
        /*0120*/ 	.word	0x00000000


	//----- nvinfo : EIATTR_CBANK_PARAM_SIZE
	.align		4
.L_10935:
        /*0124*/ 	.byte	0x03, 0x19
        /*0126*/ 	.short	0x0030


	//----- nvinfo : EIATTR_PARAM_CBANK
	.align		4
        /*0128*/ 	.byte	0x04, 0x0a
        /*012a*/ 	.short	(.L_10937 - .L_10936)
	.align		4
.L_10936:
        /*012c*/ 	.word	index@(.nv.constant0._Z15SoftmaxWarpImplI10DirectLoadI6__halffE11DirectStoreIfS1_EfLi2ELi18ELi32ELi1ELb1EL9Algorithm0EEvT_T0_ll)
        /*0130*/ 	.short	0x0380
        /*0132*/ 	.short	0x0030


	//----- nvinfo : EIATTR_SW_WAR
	.align		4
.L_10937:
        /*0134*/ 	.byte	0x04, 0x36
        /*0136*/ 	.short	(.L_10939 - .L_10938)
.L_10938:
        /*0138*/ 	.word	0x00000008
.L_10939:


//--------------------- .nv.info._Z15SoftmaxWarpImplI10DirectLoadI6__halffE11DirectStoreIfS1_EfLi2ELi18ELi32ELi1ELb0EL9Algorithm0EEvT_T0_ll --------------------------
	.section	.nv.info._Z15SoftmaxWarpImplI10DirectLoadI6__halffE11DirectStoreIfS1_EfLi2ELi18ELi32ELi1ELb0EL9Algorithm0EEvT_T0_ll,"",@"SHT_CUDA_INFO"
	.sectionflags	@""
	.align	4


	//----- nvinfo : EIATTR_CUDA_API_VERSION
	.align		4
        /*0000*/ 	.byte	0x04, 0x37
        /*0002*/ 	.short	(.L_10941 - .L_10940)
.L_10940:
        /*0004*/ 	.word	0x00000082


	//----- nvinfo : EIATTR_KPARAM_INFO
	.align		4
.L_10941:
        /*0008*/ 	.byte	0x04, 0x17
        /*000a*/ 	.short	(.L_10943 - .L_10942)
.L_10942:
        /*000c*/ 	.word	0x00000000
        /*0010*/ 	.short	0x0003
        /*0012*/ 	.short	0x0028
        /*0014*/ 	.byte	0x00, 0xf0, 0x21, 0x00


	//----- nvinfo : EIATTR_KPARAM_INFO
	.align		4
.L_10943:
        /*0018*/ 	.byte	0x04, 0x17
        /*001a*/ 	.short	(.L_10945 - .L_10944)
.L_10944:
        /*001c*/ 	.word	0x00000000
        /*0020*/ 	.short	0x0002
        /*0022*/ 	.short	0x0020
        /*0024*/ 	.byte	0x00, 0xf0, 0x21, 0x00


	//----- nvinfo : EIATTR_KPARAM_INFO
	.align		4
.L_10945:
        /*0028*/ 	.byte	0x04, 0x17
        /*002a*/ 	.short	(.L_10947 - .L_10946)
.L_10946:
        /*002c*/ 	.word	0x00000000
        /*0030*/ 	.short	0x0001
        /*0032*/ 	.short	0x0010
        /*0034*/ 	.byte	0x00, 0xf0, 0x41, 0x00


	//----- nvinfo : EIATTR_KPARAM_INFO
	.align		4
.L_10947:
        /*0038*/ 	.byte	0x04, 0x17
        /*003a*/ 	.short	(.L_10949 - .L_10948)
.L_10948:
        /*003c*/ 	.word	0x00000000
        /*0040*/ 	.short	0x0000
        /*0042*/ 	.short	0x0000
        /*0044*/ 	.byte	0x00, 0xf0, 0x41, 0x00


	//----- nvinfo : EIATTR_SPARSE_MMA_MASK
	.align		4
.L_10949:
        /*0048*/ 	.byte	0x03, 0x50
        /*004a*/ 	.short	0x0000


	//----- nvinfo : EIATTR_MAXREG_COUNT
	.align		4
        /*004c*/ 	.byte	0x03, 0x1b
        /*004e*/ 	.short	0x00ff


	//----- nvinfo : EIATTR_EXTERNS
	.align		4
        /*0050*/ 	.byte	0x04, 0x0f
        /*0052*/ 	.short	(.L_10951 - .L_10950)


	//   ....[0]....
	.align		4
.L_10950:
        /*0054*/ 	.word	index@(__assertfail)


	//----- nvinfo : EIATTR_MERCURY_ISA_VERSION
	.align		4
.L_10951:
        /*0058*/ 	.byte	0x03, 0x5f
        /*005a*/ 	.short	0x0101


	//----- nvinfo : EIATTR_COOP_GROUP_MASK_REGIDS
	.align		4
        /*005c*/ 	.byte	0x04, 0x29
        /*005e*/ 	.short	(.L_10953 - .L_10952)


	//   ....[0]....
.L_10952:
        /*0060*/ 	.word	0xffffffff


	//   ....[1]....
        /*0064*/ 	.word	0xffffffff


	//   ....[2]....
        /*0068*/ 	.word	0xffffffff


	//   ....[3]....
        /*006c*/ 	.word	0xffffffff


	//   ....[4]....
        /*0070*/ 	.word	0xffffffff


	//   ....[5]....
        /*0074*/ 	.word	0xffffffff


	//   ....[6]....
        /*0078*/ 	.word	0xffffffff


	//   ....[7]....
        /*007c*/ 	.word	0xffffffff


	//   ....[8]....
        /*0080*/ 	.word	0xffffffff


	//   ....[9]....
        /*0084*/ 	.word	0xffffffff


	//   ....[10]....
        /*0088*/ 	.word	0x0500000f


	//   ....[11]....
        /*008c*/ 	.word	0x0500000f


	//   ....[12]....
        /*0090*/ 	.word	0x0500000f


	//   ....[13]....
        /*0094*/ 	.word	0x0500000f


	//   ....[14]....
        /*0098*/ 	.word	0x0500000f


	//   ....[15]....
        /*009c*/ 	.word	0x0500000f


	//   ....[16]....
        /*00a0*/ 	.word	0x0500000f


	//   ....[17]....
        /*00a4*/ 	.word	0x0500000f


	//   ....[18]....
        /*00a8*/ 	.word	0x0500000f


	//   ....[19]....
        /*00ac*/ 	.word	0x0500000f


	//----- nvinfo : EIATTR_COOP_GROUP_INSTR_OFFSETS
	.align		4
.L_10953:
        /*00b0*/ 	.byte	0x04, 0x28
        /*00b2*/ 	.short	(.L_10955 - .L_10954)


	//   ....[0]....
.L_10954:
        /*00b4*/ 	.word	0x00000ab0


	//   ....[1]....
        /*00b8*/ 	.word	0x00000af0


	//   ....[2]....
        /*00bc*/ 	.word	0x00000b10


	//   ....[3]....
        /*00c0*/ 	.word	0x00000b30


	//   ....[4]....
        /*00c4*/ 	.word	0x00000b50


	//   ....[5]....
        /*00c8*/ 	.word	0x000016b0


	//   ....[6]....
        /*00cc*/ 	.word	0x000016d0


	//   ....[7]....
        /*00d0*/ 	.word	0x000016f0


	//   ....[8]....
        /*00d4*/ 	.word	0x00001710


	//   ....[9]....
        /*00d8*/ 	.word	0x00001730


	//   ....[10]....
        /*00dc*/ 	.word	0x00002fe0


	//   ....[11]....
        /*00e0*/ 	.word	0x00003060


	//   ....[12]....
        /*00e4*/ 	.word	0x000030c0


	//   ....[13]....
        /*00e8*/ 	.word	0x00003120


	//   ....[14]....
        /*00ec*/ 	.word	0x00003180


	//   ....[15]....
        /*00f0*/ 	.word	0x00003d50


	//   ....[16]....
        /*00f4*/ 	.word	0x00003db0


	//   ....[17]....
        /*00f8*/ 	.word	0x00003e10


	//   ....[18]....
        /*00fc*/ 	.word	0x00003e70


	//   ....[19]....
        /*0100*/ 	.word	0x00003ed0


	//----- nvinfo : EIATTR_VRC_CTA_INIT_COUNT
	.align		4
.L_10955:
        /*0104*/ 	.byte	0x02, 0x4a
	.zero		1
	.zero		1


	//----- nvinfo : EIATTR_SYSCALL_OFFSETS
	.align		4
        /*0108*/ 	.byte	0x04, 0x46
        /*010a*/ 	.short	(.L_10957 - .L_10956)


	//   ....[0]....
.L_10956:
        /*010c*/ 	.word	0x00000170


	//----- nvinfo : EIATTR_EXIT_INSTR_OFFSETS
	.align		4
.L_10957:
        /*0110*/ 	.byte	0x04, 0x1c
        /*0112*/ 	.short	(.L_10959 - .L_10958)


	//   ....[0]....
.L_10958:
        /*0114*/ 	.word	0x00000220


	//   ....[1]....
        /*0118*/ 	.word	0x00002f80


	//----- nvinfo : EIATTR_CRS_STACK_SIZE
	.align		4
.L_10959:
        /*011c*/ 	.byte	0x04, 0x1e
        /*011e*/ 	.short	(.L_10961 - .L_10960)
.L_10960:
        /*0120*/ 	.word	0x00000000


	//----- nvinfo : EIATTR_CBANK_PARAM_SIZE
	.align		4
.L_10961:
        /*0124*/ 	.byte	0x03, 0x19
        /*0126*/ 	.short	0x0030


	//----- nvinfo : EIATTR_PARAM_CBANK
	.align		4
        /*0128*/ 	.byte	0x04, 0x0a
        /*012a*/ 	.short	(.L_10963 - .L_10962)
	.align		4
.L_10962:
        /*012c*/ 	.word	index@(.nv.constant0._Z15SoftmaxWarpImplI10DirectLoadI6__halffE11DirectStoreIfS1_EfLi2ELi18ELi32ELi1ELb0EL9Algorithm0EEvT_T0_ll)
        /*0130*/ 	.short	0x0380
        /*0132*/ 	.short	0x0030


	//----- nvinfo : EIATTR_SW_WAR
	.align		4
.L_10963:
        /*0134*/ 	.byte	0x04, 0x36
        /*0136*/ 	.short	(.L_10965 - .L_10964)
.L_10964:
        /*0138*/ 	.word	0x00000008
.L_10965:


//--------------------- .nv.info._Z15SoftmaxWarpImplI10DirectLoadI6__halffE11DirectStoreIfS1_EfLi2ELi16ELi32ELi1ELb1EL9Algorithm0EEvT_T0_ll --------------------------
	.section	.nv.info._Z15SoftmaxWarpImplI10DirectLoadI6__halffE11DirectStoreIfS1_EfLi2ELi16ELi32ELi1ELb1EL9Algorithm0EEvT_T0_ll,"",@"SHT_CUDA_INFO"
	.sectionflags	@""
	.align	4


	//----- nvinfo : EIATTR_CUDA_API_VERSION
	.align		4
        /*0000*/ 	.byte	0x04, 0x37
        /*0002*/ 	.short	(.L_10967 - .L_10966)
.L_10966:
        /*0004*/ 	.word	0x00000082


	//----- nvinfo : EIATTR_KPARAM_INFO
	.align		4
.L_10967:
        /*0008*/ 	.byte	0x04, 0x17
        /*000a*/ 	.short	(.L_10969 - .L_10968)
.L_10968:
        /*000c*/ 	.word	0x00000000
        /*0010*/ 	.short	0x0003
        /*0012*/ 	.short	0x0028
        /*0014*/ 	.byte	0x00, 0xf0, 0x21, 0x00


	//----- nvinfo : EIATTR_KPARAM_INFO
	.align		4
.L_10969:
        /*0018*/ 	.byte	0x04, 0x17
        /*001a*/ 	.short	(.L_10971 - .L_10970)
.L_10970:
        /*001c*/ 	.word	0x00000000
        /*0020*/ 	.short	0x0002
        /*0022*/ 	.short	0x0020
        /*0024*/ 	.byte	0x00, 0xf0, 0x21, 0x00


	//----- nvinfo : EIATTR_KPARAM_INFO
	.align		4
.L_10971:
        /*0028*/ 	.byte	0x04, 0x17
        /*002a*/ 	.short	(.L_10973 - .L_10972)
.L_10972:
        /*002c*/ 	.word	0x00000000
        /*0030*/ 	.short	0x0001
        /*0032*/ 	.short	0x0010
        /*0034*/ 	.byte	0x00, 0xf0, 0x41, 0x00


	//----- nvinfo : EIATTR_KPARAM_INFO
	.align		4
.L_10973:
        /*0038*/ 	.byte	0x04, 0x17
        /*003a*/ 	.short	(.L_10975 - .L_10974)
.L_10974:
        /*003c*/ 	.word	0x00000000
        /*0040*/ 	.short	0x0000
        /*0042*/ 	.short	0x0000
        /*0044*/ 	.byte	0x00, 0xf0, 0x41, 0x00


	//----- nvinfo : EIATTR_SPARSE_MMA_MASK
	.align		4
.L_10975:
        /*0048*/ 	.byte	0x03, 0x50
        /*004a*/ 	.short	0x0000


	//----- nvinfo : EIATTR_MAXREG_COUNT
	.align		4
        /*004c*/ 	.byte	0x03, 0x1b
        /*004e*/ 	.short	0x00ff


	//----- nvinfo : EIATTR_EXTERNS
	.align		4
        /*0050*/ 	.byte	0x04, 0x0f
        /*0052*/ 	.short	(.L_10977 - .L_10976)


	//   ....[0]....
	.align		4
.L_10976:
        /*0054*/ 	.word	index@(__assertfail)


	//----- nvinfo : EIATTR_MERCURY_ISA_VERSION
	.align		4
.L_10977:
        /*0058*/ 	.byte	0x03, 0x5f
        /*005a*/ 	.short	0x0101


	//----- nvinfo : EIATTR_COOP_GROUP_MASK_REGIDS
	.align		4
        /*005c*/ 	.byte	0x04, 0x29
        /*005e*/ 	.short	(.L_10979 - .L_10978)


	//   ....[0]....
.L_10978:
        /*0060*/ 	.word	0xffffffff


	//   ....[1]....
        /*0064*/ 	.word	0xffffffff


	//   ....[2]....
        /*0068*/ 	.word	0xffffffff


	//   ....[3]....
        /*006c*/ 	.word	0xffffffff


	//   ....[4]....
        /*0070*/ 	.word	0xffffffff


	//   ....[5]....
        /*0074*/ 	.word	0xffffffff


	//   ....[6]....
        /*0078*/ 	.word	0xffffffff


	//   ....[7]....
        /*007c*/ 	.word	0xffffffff


	//   ....[8]....
        /*0080*/ 	.word	0xffffffff


	//   ....[9]....
        /*0084*/ 	.word	0xffffffff


	//   ....[10]....
        /*0088*/ 	.word	0x0500000f


	//   ....[11]....
        /*008c*/ 	.word	0x0500000f


	//   ....[12]....
        /*0090*/ 	.word	0x0500000f


	//   ....[13]....
        /*0094*/ 	.word	0x0500000f


	//   ....[14]....
        /*0098*/ 	.word	0x0500000f


	//   ....[15]....
        /*009c*/ 	.word	0x0500000f


	//   ....[16]....
        /*00a0*/ 	.word	0x0500000f


	//   ....[17]....
        /*00a4*/ 	.word	0x0500000f


	//   ....[18]....
        /*00a8*/ 	.word	0x0500000f


	//   ....[19]....
        /*00ac*/ 	.word	0x0500000f


	//----- nvinfo : EIATTR_COOP_GROUP_INSTR_OFFSETS
	.align		4
.L_10979:
        /*00b0*/ 	.byte	0x04, 0x28
        /*00b2*/ 	.short	(.L_10981 - .L_10980)


	//   ....[0]....
.L_10980:
        /*00b4*/ 	.word	0x00000f80


	//   ....[1]....
        /*00b8*/ 	.word	0x00000fc0


	//   ....[2]....
        /*00bc*/ 	.word	0x00000fe0


	//   ....[3]....
        /*00c0*/ 	.word	0x00001000


	//   ....[4]....
        /*00c4*/ 	.word	0x00001020


	//   ....[5]....
        /*00c8*/ 	.word	0x00001a40


	//   ....[6]....
        /*00cc*/ 	.word	0x00001a60


	//   ....[7]....
        /*00d0*/ 	.word	0x00001a80


	//   ....[8]....
        /*00d4*/ 	.word	0x00001aa0


	//   ....[9]....
        /*00d8*/ 	.word	0x00001ac0


	//   ....[10]....
        /*00dc*/ 	.word	0x00003400


	//   ....[11]....
        /*00e0*/ 	.word	0x00003480


	//   ....[12]....
        /*00e4*/ 	.word	0x000034e0


	//   ....[13]....
        /*00e8*/ 	.word	0x00003540


	//   ....[14]....
        /*00ec*/ 	.word	0x000035a0


	//   ....[15]....
        /*00f0*/ 	.word	0x00004030


	//   ....[16]....
        /*00f4*/ 	.word	0x00004090


	//   ....[17]....
        /*00f8*/ 	.word	0x000040f0


	//   ....[18]....
        /*00fc*/ 	.word	0x00004150


	//   ....[19]....
        /*0100*/ 	.word	0x000041b0


	//----- nvinfo : EIATTR_VRC_CTA_INIT_COUNT
	.align		4
.L_10981:
        /*0104*/ 	.byte	0x02, 0x4a
	.zero		1
	.zero		1


	//----- nvinfo : EIATTR_SYSCALL_OFFSETS
	.align		4
        /*0108*/ 	.byte	0x04, 0x46
        /*010a*/ 	.short	(.L_10983 - .L_10982)


	//   ....[0]....
.L_10982:
        /*010c*/ 	.word	0x00000170


	//----- nvinfo : EIATTR_EXIT_INSTR_OFFSETS
	.align		4
.L_10983:
        /*0110*/ 	.byte	0x04, 0x1c
        /*0112*/ 	.short	(.L_10985 - .L_10984)


	//   ....[0]....
.L_10984:
        /*0114*/ 	.word	0x00000220


	//   ....[1]....
        /*0118*/ 	.word	0x000033a0


	//----- nvinfo : EIATTR_CRS_STACK_SIZE
	.align		4
.L_10985:
        /*011c*/ 	.byte	0x04, 0x1e
        /*011e*/ 	.short	(.L_10987 - .L_10986)
.L_10986:
        /*0120*/ 	.word	0x00000000


	//----- nvinfo : EIATTR_CBANK_PARAM_SIZE
	.align		4
.L_10987:
        /*0124*/ 	.byte	0x03, 0x19
        /*0126*/ 	.short	0x0030


	//----- nvinfo : EIATTR_PARAM_CBANK
	.align		4
        /*0128*/ 	.byte	0x04, 0x0a
        /*012a*/ 	.short	(.L_10989 - .L_10988)
	.align		4
.L_10988:
        /*012c*/ 	.word	index@(.nv.constant0._Z15SoftmaxWarpImplI10DirectLoadI6__halffE11DirectStoreIfS1_EfLi2ELi16ELi32ELi1ELb1EL9Algorithm0EEvT_T0_ll)
        /*0130*/ 	.short	0x0380
        /*0132*/ 	.short	0x0030


	//----- nvinfo : EIATTR_SW_WAR
	.align		4
.L_10989:
        /*0134*/ 	.byte	0x04, 0x36
        /*0136*/ 	.short	(.L_10991 - .L_10990)
.L_10990:
        /*0138*/ 	.word	0x00000008
.L_10991:


//--------------------- .nv.info._Z15SoftmaxWarpImplI10DirectLoadI6__halffE11DirectStoreIfS1_EfLi2ELi16ELi32ELi1ELb0EL9Algorithm0EEvT_T0_ll --------------------------
	.section	.nv.info._Z15SoftmaxWarpImplI10DirectLoadI6__halffE11DirectStoreIfS1_EfLi2ELi16ELi32ELi1ELb0EL9Algorithm0EEvT_T0_ll,"",@"SHT_CUDA_INFO"
	.sectionflags	@""
	.align	4


	//----- nvinfo : EIATTR_CUDA_API_VERSION
	.align		4
        /*0000*/ 	.byte	0x04, 0x37
        /*0002*/ 	.short	(.L_10993 - .L_10992)
.L_10992:
        /*0004*/ 	.word	0x00000082


	//----- nvinfo : EIATTR_KPARAM_INFO
	.align		4
.L_10993:
        /*0008*/ 	.byte	0x04, 0x17
        /*000a*/ 	.short	(.L_10995 - .L_10994)
.L_10994:
        /*000c*/ 	.word	0x00000000
        /*0010*/ 	.short	0x0003
        /*0012*/ 	.short	0x0028
        /*0014*/ 	.byte	0x00, 0xf0, 0x21, 0x00


	//----- nvinfo : EIATTR_KPARAM_INFO
	.align		4
.L_10995:
        /*0018*/ 	.byte	0x04, 0x17
        /*001a*/ 	.short	(.L_10997 - .L_10996)
.L_10996:
        /*001c*/ 	.word	0x00000000
        /*0020*/ 	.short	0x0002
        /*0022*/ 	.short	0x0020
        /*0024*/ 	.byte	0x00, 0xf0, 0x21, 0x00


	//----- nvinfo : EIATTR_KPARAM_INFO
	.align		4
.L_10997:
        /*0028*/ 	.byte	0x04, 0x17
        /*002a*/ 	.short	(.L_10999 - .L_10998)
.L_10998:
        /*002c*/ 	.word	0x00000000
        /*0030*/ 	.short	0x0001
        /*0032*/ 	.short	0x0010
        /*0034*/ 	.byte	0x00, 0xf0, 0x41, 0x00


	//----- nvinfo : EIATTR_KPARAM_INFO
	.align		4
.L_10999:
        /*0038*/ 	.byte	0x04, 0x17
        /*003a*/ 	.short	(.L_11001 - .L_11000)
.L_11000:
        /*003c*/ 	.word	0x00000000
        /*0040*/ 	.short	0x0000
        /*0042*/ 	.short	0x0000
        /*0044*/ 	.byte	0x00, 0xf0, 0x41, 0x00


	//----- nvinfo : EIATTR_SPARSE_MMA_MASK
	.align		4
.L_11001:
        /*0048*/ 	.byte	0x03, 0x50
        /*004a*/ 	.short	0x0000


	//----- nvinfo : EIATTR_MAXREG_COUNT
	.align		4
        /*004c*/ 	.byte	0x03, 0x1b
        /*004e*/ 	.short	0x00ff


	//----- nvinfo : EIATTR_EXTERNS
	.align		4
        /*0050*/ 	.byte	0x04, 0x0f
        /*0052*/ 	.short	(.L_11003 - .L_11002)


	//   ....[0]....
	.align		4
.L_11002:
        /*0054*/ 	.word	index@(__assertfail)


	//----- nvinfo : EIATTR_MERCURY_ISA_VERSION
	.align		4
.L_11003:
        /*0058*/ 	.byte	0x03, 0x5f
        /*005a*/ 	.short	0x0101


	//----- nvinfo : EIATTR_COOP_GROUP_MASK_REGIDS
	.align		4
        /*005c*/ 	.byte	0x04, 0x29
        /*005e*/ 	.short	(.L_11005 - .L_11004)


	//   ....[0]....
.L_11004:
        /*0060*/ 	.word	0xffffffff


	//   ....[1]....
        /*0064*/ 	.word	0xffffffff


	//   ....[2]....
        /*0068*/ 	.word	0xffffffff


	//   ....[3]....
        /*006c*/ 	.word	0xffffffff


	//   ....[4]....
        /*0070*/ 	.word	0xffffffff


	//   ....[5]....
        /*0074*/ 	.word	0xffffffff


	//   ....[6]....
        /*0078*/ 	.word	0xffffffff


	//   ....[7]....
        /*007c*/ 	.word	0xffffffff


	//   ....[8]....
        /*0080*/ 	.word	0xffffffff


	//   ....[9]....
        /*0084*/ 	.word	0xffffffff


	//   ....[10]....
        /*0088*/ 	.word	0x0500000f


	//   ....[11]....
        /*008c*/ 	.word	0x0500000f


	//   ....[12]....
        /*0090*/ 	.word	0x0500000f


	//   ....[13]....
        /*0094*/ 	.word	0x0500000f


	//   ....[14]....
        /*0098*/ 	.word	0x0500000f


	//   ....[15]....
        /*009c*/ 	.word	0x0500000f


	//   ....[16]....
        /*00a0*/ 	.word	0x0500000f


	//   ....[17]....
        /*00a4*/ 	.word	0x0500000f


	//   ....[18]....
        /*00a8*/ 	.word	0x0500000f


	//   ....[19]....
        /*00ac*/ 	.word	0x0500000f


	//----- nvinfo : EIATTR_COOP_GROUP_INSTR_OFFSETS
	.align		4
.L_11005:
        /*00b0*/ 	.byte	0x04, 0x28
        /*00b2*/ 	.short	(.L_11007 - .L_11006)


	//   ....[0]....
.L_11006:
        /*00b4*/ 	.word	0x000009c0


	//   ....[1]....
        /*00b8*/ 	.word	0x00000a00


	//   ....[2]....
        /*00bc*/ 	.word	0x00000a20


	//   ....[3]....
        /*00c0*/ 	.word	0x00000a40


	//   ....[4]....
        /*00c4*/ 	.word	0x00000a60


	//   ....[5]....
        /*00c8*/ 	.word	0x00001480


	//   ....[6]....
        /*00cc*/ 	.word	0x000014a0


	//   ....[7]....
        /*00d0*/ 	.word	0x000014c0


	//   ....[8]....
        /*00d4*/ 	.word	0x000014e0


	//   ....[9]....
        /*00d8*/ 	.word	0x00001500


	//   ....[10]....
        /*00dc*/ 	.word	0x00002a20


	//   ....[11]....
        /*00e0*/ 	.word	0x00002aa0


	//   ....[12]....
        /*00e4*/ 	.word	0x00002b00


	//   ....[13]....
        /*00e8*/ 	.word	0x00002b60


	//   ....[14]....
        /*00ec*/ 	.word	0x00002bc0


	//   ....[15]....
        /*00f0*/ 	.word	0x00003650


	//   ....[16]....
        /*00f4*/ 	.word	0x000036b0


	//   ....[17]....
        /*00f8*/ 	.word	0x00003710


	//   ....[18]....
        /*00fc*/ 	.word	0x00003770


	//   ....[19]....
        /*0100*/ 	.word	0x000037d0


	//----- nvinfo : EIATTR_VRC_CTA_INIT_COUNT
	.align		4
.L_11007:
        /*0104*/ 	.byte	0x02, 0x4a
	.zero		1
	.zero		1


	//----- nvinfo : EIATTR_SYSCALL_OFFSETS
	.align		4
        /*0108*/ 	.byte	0x04, 0x46
        /*010a*/ 	.short	(.L_11009 - .L_11008)


	//   ....[0]....
.L_11008:
        /*010c*/ 	.word	0x00000170


	//----- nvinfo : EIATTR_EXIT_INSTR_OFFSETS
	.align		4
.L_11009:
        /*0110*/ 	.byte	0x04, 0x1c
        /*0112*/ 	.short	(.L_11011 - .L_11010)


	//   ....[0]....
.L_11010:
        /*0114*/ 	.word	0x00000220


	//   ....[1]....
        /*0118*/ 	.word	0x000029c0


	//----- nvinfo : EIATTR_CRS_STACK_SIZE
	.align		4
.L_11011:
        /*011c*/ 	.byte	0x04, 0x1e
        /*011e*/ 	.short	(.L_11013 - .L_11012)
.L_11012:
        /*0120*/ 	.word	0x00000000


	//----- nvinfo : EIATTR_CBANK_PARAM_SIZE
	.align		4
.L_11013:
        /*0124*/ 	.byte	0x03, 0x19
        /*0126*/ 	.short	0x0030


	//----- nvinfo : EIATTR_PARAM_CBANK
	.align		4
        /*0128*/ 	.byte	0x04, 0x0a
        /*012a*/ 	.short	(.L_11015 - .L_11014)
	.align		4
.L_11014:
        /*012c*/ 	.word	index@(.nv.constant0._Z15SoftmaxWarpImplI10DirectLoadI6__halffE11DirectStoreIfS1_EfLi2ELi16ELi32ELi1ELb0EL9Algorithm0EEvT_T0_ll)
        /*0130*/ 	.short	0x0380
        /*0132*/ 	.short	0x0030


	//----- nvinfo : EIATTR_SW_WAR
	.align		4
.L_11015:
        /*0134*/ 	.byte	0x04, 0x36
        /*0136*/ 	.short	(.L_11017 - .L_11016)
.L_11016:
        /*0138*/ 	.word	0x00000008
.L_11017:


//--------------------- .nv.info._Z15SoftmaxWarpImplI10DirectLoadI6__halffE11DirectStoreIfS1_EfLi2ELi14ELi32ELi1ELb1EL9Algorithm0EEvT_T0_ll --------------------------
	.section	.nv.info._Z15SoftmaxWarpImplI10DirectLoadI6__halffE11DirectStoreIfS1_EfLi2ELi14ELi32ELi1ELb1EL9Algorithm0EEvT_T0_ll,"",@"SHT_CUDA_INFO"
	.sectionflags	@""
	.align	4


	//----- nvinfo : EIATTR_CUDA_API_VERSION
	.align		4
        /*0000*/ 	.byte	0x04, 0x37
        /*0002*/ 	.short	(.L_11019 - .L_11018)
.L_11018:
        /*0004*/ 	.word	0x00000082


	//----- nvinfo : EIATTR_KPARAM_INFO
	.align		4
.L_11019:
        /*0008*/ 	.byte	0x04, 0x17
        /*000a*/ 	.short	(.L_11021 - .L_11020)
.L_11020:
        /*000c*/ 	.word	0x00000000
        /*0010*/ 	.short	0x0003
        /*0012*/ 	.short	0x0028
        /*0014*/ 	.byte	0x00, 0xf0, 0x21, 0x00


	//----- nvinfo : EIATTR_KPARAM_INFO
	.align		4
.L_11021:
        /*0018*/ 	.byte	0x04, 0x17
        /*001a*/ 	.short	(.L_11023 - .L_11022)
.L_11022:
        /*001c*/ 	.word	0x00000000
        /*0020*/ 	.short	0x0002
        /*0022*/ 	.short	0x0020
        /*0024*/ 	.byte	0x00, 0xf0, 0x21, 0x00


	//----- nvinfo : EIATTR_KPARAM_INFO
	.align		4
.L_11023:
        /*0028*/ 	.byte	0x04, 0x17
        /*002a*/ 	.short	(.L_11025 - .L_11024)
.L_11024:
        /*002c*/ 	.word	0x00000000
        /*0030*/ 	.short	0x0001
        /*0032*/ 	.short	0x0010
        /*0034*/ 	.byte	0x00, 0xf0, 0x41, 0x00


	//----- nvinfo : EIATTR_KPARAM_INFO
	.align		4
.L_11025:
        /*0038*/ 	.byte	0x04, 0x17
        /*003a*/ 	.short	(.L_11027 - .L_11026)
.L_11026:
        /*003c*/ 	.word	0x00000000
        /*0040*/ 	.short	0x0000
        /*0042*/ 	.short	0x0000
        /*0044*/ 	.byte	0x00, 0xf0, 0x41, 0x00


	//----- nvinfo : EIATTR_SPARSE_MMA_MASK
	.align		4
.L_11027:
        /*0048*/ 	.byte	0x03, 0x50
        /*004a*/ 	.short	0x0000


	//----- nvinfo : EIATTR_MAXREG_COUNT
	.align		4
        /*004c*/ 	.byte	0x03, 0x1b
        /*004e*/ 	.short	0x00ff


	//----- nvinfo : EIATTR_EXTERNS
	.align		4
        /*0050*/ 	.byte	0x04, 0x0f
        /*0052*/ 	.short	(.L_11029 - .L_11028)


	//   ....[0]....
	.align		4
.L_11028:
        /*0054*/ 	.word	index@(__assertfail)


	//----- nvinfo : EIATTR_MERCURY_ISA_VERSION
	.align		4
.L_11029:
        /*0058*/ 	.byte	0x03, 0x5f
        /*005a*/ 	.short	0x0101


	//----- nvinfo : EIATTR_COOP_GROUP_MASK_REGIDS
	.align		4
        /*005c*/ 	.byte	0x04, 0x29
        /*005e*/ 	.short	(.L_11031 - .L_11030)


	//   ....[0]....
.L_11030:
        /*0060*/ 	.word	0xffffffff


	//   ....[1]....
        /*0064*/ 	.word	0xffffffff


	//   ....[2]....
        /*0068*/ 	.word	0xffffffff


	//   ....[3]....
        /*006c*/ 	.word	0xffffffff


	//   ....[4]....
        /*0070*/ 	.word	0xffffffff


	//   ....[5]....
        /*0074*/ 	.word	0xffffffff


	//   ....[6]....
        /*0078*/ 	.word	0xffffffff


	//   ....[7]....
        /*007c*/ 	.word	0xffffffff


	//   ....[8]....
        /*0080*/ 	.word	0xffffffff


	//   ....[9]....
        /*0084*/ 	.word	0xffffffff


	//   ....[10]....
        /*0088*/ 	.word	0x0500000f


	//   ....[11]....
        /*008c*/ 	.word	0x0500000f


	//   ....[12]....
        /*0090*/ 	.word	0x0500000f


	//   ....[13]....
        /*0094*/ 	.word	0x0500000f


	//   ....[14]....
        /*0098*/ 	.word	0x0500000f


	//   ....[15]....
        /*009c*/ 	.word	0x0500000f


	//   ....[16]....
        /*00a0*/ 	.word	0x0500000f


	//   ....[17]....
        /*00a4*/ 	.word	0x0500000f


	//   ....[18]....
        /*00a8*/ 	.word	0x0500000f


	//   ....[19]....
        /*00ac*/ 	.word	0x0500000f


	//----- nvinfo : EIATTR_COOP_GROUP_INSTR_OFFSETS
	.align		4
.L_11031:
        /*00b0*/ 	.byte	0x04, 0x28
        /*00b2*/ 	.short	(.L_11033 - .L_11032)


	//   ....[0]....
.L_11032:
        /*00b4*/ 	.word	0x00000db0


	//   ....[1]....
        /*00b8*/ 	.word	0x00000df0


	//   ....[2]....
        /*00bc*/ 	.word	0x00000e10


	//   ....[3]....
        /*00c0*/ 	.word	0x00000e30


	//   ....[4]....
        /*00c4*/ 	.word	0x00000e50


	//   ....[5]....
        /*00c8*/ 	.word	0x00001730


	//   ....[6]....
        /*00cc*/ 	.word	0x00001750


	//   ....[7]....
        /*00d0*/ 	.word	0x00001770


	//   ....[8]....
        /*00d4*/ 	.word	0x00001790


	//   ....[9]....
        /*00d8*/ 	.word	0x000017b0


	//   ....[10]....
        /*00dc*/ 	.word	0x00002df0


	//   ....[11]....
        /*00e0*/ 	.word	0x00002e70


	//   ....[12]....
        /*00e4*/ 	.word	0x00002ed0


	//   ....[13]....
        /*00e8*/ 	.word	0x00002f30


	//   ....[14]....
        /*00ec*/ 	.word	0x00002f90


	//   ....[15]....
        /*00f0*/ 	.word	0x000038e0


	//   ....[16]....
        /*00f4*/ 	.word	0x00003940


	//   ....[17]....
        /*00f8*/ 	.word	0x000039a0


	//   ....[18]....
        /*00fc*/ 	.word	0x00003a00


	//   ....[19]....
        /*0100*/ 	.word	0x00003a60


	//----- nvinfo : EIATTR_VRC_CTA_INIT_COUNT
	.align		4
.L_11033:
        /*0104*/ 	.byte	0x02, 0x4a
	.zero		1
	.zero		1


	//----- nvinfo : EIATTR_SYSCALL_OFFSETS
	.align		4
        /*0108*/ 	.byte	0x04, 0x46
        /*010a*/ 	.short	(.L_11035 - .L_11034)


	//   ....[0]....
.L_11034:
        /*010c*/ 	.word	0x00000170


	//----- nvinfo : EIATTR_EXIT_INSTR_OFFSETS
	.align		4
.L_11035:
        /*0110*/ 	.byte	0x04, 0x1c
        /*0112*/ 	.short	(.L_11037 - .L_11036)


	//   ....[0]....
.L_11036:
        /*0114*/ 	.word	0x00000220


	//   ....[1]....
        /*0118*/ 	.word	0x00002d90


	//----- nvinfo : EIATTR_CRS_STACK_SIZE
	.align		4
.L_11037:
        /*011c*/ 	.byte	0x04, 0x1e
        /*011e*/ 	.short	(.L_11039 - .L_11038)
.L_11038:
        /*0120*/ 	.word	0x00000000


	//----- nvinfo : EIATTR_CBANK_PARAM_SIZE
	.align		4
.L_11039:
        /*0124*/ 	.byte	0x03, 0x19
        /*0126*/ 	.short	0x0030


	//----- nvinfo : EIATTR_PARAM_CBANK
	.align		4
        /*0128*/ 	.byte	0x04, 0x0a
        /*012a*/ 	.short	(.L_11041 - .L_11040)
	.align		4
.L_11040:
        /*012c*/ 	.word	index@(.nv.constant0._Z15SoftmaxWarpImplI10DirectLoadI6__halffE11DirectStoreIfS1_EfLi2ELi14ELi32ELi1ELb1EL9Algorithm0EEvT_T0_ll)
        /*0130*/ 	.short	0x0380
        /*0132*/ 	.short	0x0030


	//----- nvinfo : EIATTR_SW_WAR
	.align		4
.L_11041:
        /*0134*/ 	.byte	0x04, 0x36
        /*0136*/ 	.short	(.L_11043 - .L_11042)
.L_11042:
        /*0138*/ 	.word	0x00000008
.L_11043:


//--------------------- .nv.info._Z15SoftmaxWarpImplI10DirectLoadI6__halffE11DirectStoreIfS1_EfLi2ELi14ELi32ELi1ELb0EL9Algorithm0EEvT_T0_ll --------------------------
	.section	.nv.info._Z15SoftmaxWarpImplI10DirectLoadI6__halffE11DirectStoreIfS1_EfLi2ELi14ELi32ELi1ELb0EL9Algorithm0EEvT_T0_ll,"",@"SHT_CUDA_INFO"
	.sectionflags	@""
	.align	4


	//----- nvinfo : EIATTR_CUDA_API_VERSION
	.align		4
        /*0000*/ 	.byte	0x04, 0x37
        /*0002*/ 	.short	(.L_11045 - .L_11044)
.L_11044:
        /*0004*/ 	.word	0x00000082


	//----- nvinfo : EIATTR_KPARAM_INFO
	.align		4
.L_11045:
        /*0008*/ 	.byte	0x04, 0x17
        /*000a*/ 	.short	(.L_11047 - .L_11046)
.L_11046:
        /*000c*/ 	.word	0x00000000
        /*0010*/ 	.short	0x0003
        /*0012*/ 	.short	0x0028
        /*0014*/ 	.byte	0x00, 0xf0, 0x21, 0x00


	//----- nvinfo : EIATTR_KPARAM_INFO
	.align		4
.L_11047:
        /*0018*/ 	.byte	0x04, 0x17
        /*001a*/ 	.short	(.L_11049 - .L_11048)
.L_11048:
        /*001c*/ 	.word	0x00000000
        /*0020*/ 	.short	0x0002
        /*0022*/ 	.short	0x0020
        /*0024*/ 	.byte	0x00, 0xf0, 0x21, 0x00


	//----- nvinfo : EIATTR_KPARAM_INFO
	.align		4
.L_11049:
        /*0028*/ 	.byte	0x04, 0x17
        /*002a*/ 	.short	(.L_11051 - .L_11050)
.L_11050:
        /*002c*/ 	.word	0x00000000
        /*0030*/ 	.short	0x0001
        /*0032*/ 	.short	0x0010
        /*0034*/ 	.byte	0x00, 0xf0, 0x41, 0x00


	//----- nvinfo : EIATTR_KPARAM_INFO
	.align		4
.L_11051:
        /*0038*/ 	.byte	0x04, 0x17
        /*003a*/ 	.short	(.L_11053 - .L_11052)
.L_11052:
        /*003c*/ 	.word	0x00000000
        /*0040*/ 	.short	0x0000
        /*0042*/ 	.short	0x0000
        /*0044*/ 	.byte	0x00, 0xf0, 0x41, 0x00


	//----- nvinfo : EIATTR_SPARSE_MMA_MASK
	.align		4
.L_11053:
        /*0048*/ 	.byte	0x03, 0x50
        /*004a*/ 	.short	0x0000


	//----- nvinfo : EIATTR_MAXREG_COUNT
	.align		4
        /*004c*/ 	.byte	0x03, 0x1b
        /*004e*/ 	.short	0x00ff


	//----- nvinfo : EIATTR_EXTERNS
	.align		4
        /*0050*/ 	.byte	0x04, 0x0f
        /*0052*/ 	.short	(.L_11055 - .L_11054)


	//   ....[0]....
	.align		4
.L_11054:
        /*0054*/ 	.word	index@(__assertfail)


	//----- nvinfo : EIATTR_MERCURY_ISA_VERSION
	.align		4
.L_11055:
        /*0058*/ 	.byte	0x03, 0x5f
        /*005a*/ 	.short	0x0101


	//----- nvinfo : EIATTR_COOP_GROUP_MASK_REGIDS
	.align		4
        /*005c*/ 	.byte	0x04, 0x29
        /*005e*/ 	.short	(.L_11057 - .L_11056)


	//   ....[0]....
.L_11056:
        /*0060*/ 	.word	0xffffffff


	//   ....[1]....
        /*0064*/ 	.word	0xffffffff


	//   ....[2]....
        /*0068*/ 	.word	0xffffffff


	//   ....[3]....
        /*006c*/ 	.word	0xffffffff


	//   ....[4]....
        /*0070*/ 	.word	0xffffffff


	//   ....[5]....
        /*0074*/ 	.word	0xffffffff


	//   ....[6]....
        /*0078*/ 	.word	0xffffffff


	//   ....[7]....
        /*007c*/ 	.word	0xffffffff


	//   ....[8]....
        /*0080*/ 	.word	0xffffffff


	//   ....[9]....
        /*0084*/ 	.word	0xffffffff


	//   ....[10]....
        /*0088*/ 	.word	0x0500000f


	//   ....[11]....
        /*008c*/ 	.word	0x0500000f


	//   ....[12]....
        /*0090*/ 	.word	0x0500000f


	//   ....[13]....
        /*0094*/ 	.word	0x0500000f


	//   ....[14]....
        /*0098*/ 	.word	0x0500000f


	//   ....[15]....
        /*009c*/ 	.word	0x0500000f


	//   ....[16]....
        /*00a0*/ 	.word	0x0500000f


	//   ....[17]....
        /*00a4*/ 	.word	0x0500000f


	//   ....[18]....
        /*00a8*/ 	.word	0x0500000f


	//   ....[19]....
        /*00ac*/ 	.word	0x0500000f


	//----- nvinfo : EIATTR_COOP_GROUP_INSTR_OFFSETS
	.align		4
.L_11057:
        /*00b0*/ 	.byte	0x04, 0x28
        /*00b2*/ 	.short	(.L_11059 - .L_11058)


	//   ....[0]....
.L_11058:
        /*00b4*/ 	.word	0x000008f0


	//   ....[1]....
        /*00b8*/ 	.word	0x00000930


	//   ....[2]....
        /*00bc*/ 	.word	0x00000950


	//   ....[3]....
        /*00c0*/ 	.word	0x00000970


	//   ....[4]....
        /*00c4*/ 	.word	0x00000990


	//   ....[5]....
        /*00c8*/ 	.word	0x00001270


	//   ....[6]....
        /*00cc*/ 	.word	0x00001290


	//   ....[7]....
        /*00d0*/ 	.word	0x000012b0


	//   ....[8]....
        /*00d4*/ 	.word	0x000012d0


	//   ....[9]....
        /*00d8*/ 	.word	0x000012f0


	//   ....[10]....
        /*00dc*/ 	.word	0x00002680


	//   ....[11]....
        /*00e0*/ 	.word	0x00002700


	//   ....[12]....
        /*00e4*/ 	.word	0x00002760


	//   ....[13]....
        /*00e8*/ 	.word	0x000027c0


	//   ....[14]....
        /*00ec*/ 	.word	0x00002820


	//   ....[15]....
        /*00f0*/ 	.word	0x00003170


	//   ....[16]....
        /*00f4*/ 	.word	0x000031d0


	//   ....[17]....
        /*00f8*/ 	.word	0x00003230


	//   ....[18]....
        /*00fc*/ 	.word	0x00003290


	//   ....[19]....
        /*0100*/ 	.word	0x000032f0


	//----- nvinfo : EIATTR_VRC_CTA_INIT_COUNT
	.align		4
.L_11059:
        /*0104*/ 	.byte	0x02, 0x4a
	.zero		1
	.zero		1


	//----- nvinfo : EIATTR_SYSCALL_OFFSETS
	.align		4
        /*0108*/ 	.byte	0x04, 0x46
        /*010a*/ 	.short	(.L_11061 - .L_11060)


	//   ....[0]....
.L_11060:
        /*010c*/ 	.word	0x00000170


	//----- nvinfo : EIATTR_EXIT_INSTR_OFFSETS
	.align		4
.L_11061:
        /*0110*/ 	.byte	0x04, 0x1c
        /*0112*/ 	.short	(.L_11063 - .L_11062)


	//   ....[0]....
.L_11062:
        /*0114*/ 	.word	0x00000220


	//   ....[1]....
        /*0118*/ 	.word	0x00002620


	//----- nvinfo : EIATTR_CRS_STACK_SIZE
	.align		4
.L_11063:
        /*011c*/ 	.byte	0x04, 0x1e
        /*011e*/ 	.short	(.L_11065 - .L_11064)
.L_11064:
        /*0120*/ 	.word	0x00000000


	//----- nvinfo : EIATTR_CBANK_PARAM_SIZE
	.align		4
.L_11065:
        /*0124*/ 	.byte	0x03, 0x19
        /*0126*/ 	.short	0x0030


	//----- nvinfo : EIATTR_PARAM_CBANK
	.align		4
        /*0128*/ 	.byte	0x04, 0x0a
        /*012a*/ 	.short	(.L_11067 - .L_11066)
	.align		4
.L_11066:
        /*012c*/ 	.word	index@(.nv.constant0._Z15SoftmaxWarpImplI10DirectLoadI6__halffE11DirectStoreIfS1_EfLi2ELi14ELi32ELi1ELb0EL9Algorithm0EEvT_T0_ll)
        /*0130*/ 	.short	0x0380
        /*0132*/ 	.short	0x0030


	//----- nvinfo : EIATTR_SW_WAR
	.align		4
.L_11067:
        /*0134*/ 	.byte	0x04, 0x36
        /*0136*/ 	.short	(.L_11069 - .L_11068)
.L_11068:
        /*0138*/ 	.word	0x00000008
.L_11069:


//--------------------- .nv.info._Z15SoftmaxWarpImplI10DirectLoadI6__halffE11DirectStoreIfS1_EfLi2ELi12ELi32ELi1ELb1EL9Algorithm0EEvT_T0_ll --------------------------
	.section	.nv.info._Z15SoftmaxWarpImplI10DirectLoadI6__halffE11DirectStoreIfS1_EfLi2ELi12ELi32ELi1ELb1EL9Algorithm0EEvT_T0_ll,"",@"SHT_CUDA_INFO"
	.sectionflags	@""
	.align	4


	//----- nvinfo : EIATTR_CUDA_API_VERSION
	.align		4
        /*0000*/ 	.byte	0x04, 0x37
        /*0002*/ 	.short	(.L_11071 - .L_11070)
.L_11070:
        /*0004*/ 	.word	0x00000082


	//----- nvinfo : EIATTR_KPARAM_INFO
	.align		4
.L_11071:
        /*0008*/ 	.byte	0x04, 0x17
        /*000a*/ 	.short	(.L_11073 - .L_11072)
.L_11072:
        /*000c*/ 	.word	0x00000000
        /*0010*/ 	.short	0x0003
        /*0012*/ 	.short	0x0028
        /*0014*/ 	.byte	0x00, 0xf0, 0x21, 0x00


	//----- nvinfo : EIATTR_KPARAM_INFO
	.align		4
.L_11073:
        /*0018*/ 	.byte	0x04, 0x17
        /*001a*/ 	.short	(.L_11075 - .L_11074)
.L_11074:
        /*001c*/ 	.word	0x00000000
        /*0020*/ 	.short	0x0002
        /*0022*/ 	.short	0x0020
        /*0024*/ 	.byte	0x00, 0xf0, 0x21, 0x00


	//----- nvinfo : EIATTR_KPARAM_INFO
	.align		4
.L_11075:
        /*0028*/ 	.byte	0x04, 0x17
        /*002a*/ 	.short	(.L_11077 - .L_11076)
.L_11076:
        /*002c*/ 	.word	0x00000000
        /*0030*/ 	.short	0x0001
        /*0032*/ 	.short	0x0010
        /*0034*/ 	.byte	0x00, 0xf0, 0x41, 0x00


	//----- nvinfo : EIATTR_KPARAM_INFO
	.align		4
.L_11077:
        /*0038*/ 	.byte	0x04, 0x17
        /*003a*/ 	.short	(.L_11079 - .L_11078)
.L_11078:
        /*003c*/ 	.word	0x00000000
        /*0040*/ 	.short	0x0000
        /*0042*/ 	.short	0x0000
        /*0044*/ 	.byte	0x00, 0xf0, 0x41, 0x00


	//----- nvinfo : EIATTR_SPARSE_MMA_MASK
	.align		4
.L_11079:
        /*0048*/ 	.byte	0x03, 0x50
        /*004a*/ 	.short	0x0000


	//----- nvinfo : EIATTR_MAXREG_COUNT
	.align		4
        /*004c*/ 	.byte	0x03, 0x1b
        /*004e*/ 	.short	0x00ff


	//----- nvinfo : EIATTR_EXTERNS
	.align		4
        /*0050*/ 	.byte	0x04, 0x0f
        /*0052*/ 	.short	(.L_11081 - .L_11080)


	//   ....[0]....
	.align		4
.L_11080:
        /*0054*/ 	.word	index@(__assertfail)


	//----- nvinfo : EIATTR_MERCURY_ISA_VERSION
	.align		4
.L_11081:
        /*0058*/ 	.byte	0x03, 0x5f
        /*005a*/ 	.short	0x0101


	//----- nvinfo : EIATTR_COOP_GROUP_MASK_REGIDS
	.align		4
        /*005c*/ 	.byte	0x04, 0x29
        /*005e*/ 	.short	(.L_11083 - .L_11082)


	//   ....[0]....
.L_11082:
        /*0060*/ 	.word	0xffffffff


	//   ....[1]....
        /*0064*/ 	.word	0xffffffff


	//   ....[2]....
        /*0068*/ 	.word	0xffffffff


	//   ....[3]....
        /*006c*/ 	.word	0xffffffff


	//   ....[4]....
        /*0070*/ 	.word	0xffffffff


	//   ....[5]....
        /*0074*/ 	.word	0xffffffff


	//   ....[6]....
        /*0078*/ 	.word	0xffffffff


	//   ....[7]....
        /*007c*/ 	.word	0xffffffff


	//   ....[8]....
        /*0080*/ 	.word	0xffffffff


	//   ....[9]....
        /*0084*/ 	.word	0xffffffff


	//   ....[10]....
        /*0088*/ 	.word	0x0500000f


	//   ....[11]....
        /*008c*/ 	.word	0x0500000f


	//   ....[12]....
        /*0090*/ 	.word	0x0500000f


	//   ....[13]....
        /*0094*/ 	.word	0x0500000f


	//   ....[14]....
        /*0098*/ 	.word	0x0500000f


	//   ....[15]....
        /*009c*/ 	.word	0x0500000f


	//   ....[16]....
        /*00a0*/ 	.word	0x0500000f


	//   ....[17]....
        /*00a4*/ 	.word	0x0500000f


	//   ....[18]....
        /*00a8*/ 	.word	0x0500000f


	//   ....[19]....
        /*00ac*/ 	.word	0x0500000f


	//----- nvinfo : EIATTR_COOP_GROUP_INSTR_OFFSETS
	.align		4
.L_11083:
        /*00b0*/ 	.byte	0x04, 0x28
        /*00b2*/ 	.short	(.L_11085 - .L_11084)


	//   ....[0]....
.L_11084:
        /*00b4*/ 	.word	0x00000c00


	//   ....[1]....
        /*00b8*/ 	.word	0x00000c40


	//   ....[2]....
        /*00bc*/ 	.word	0x00000c60


	//   ....[3]....
        /*00c0*/ 	.word	0x00000c80


	//   ....[4]....
        /*00c4*/ 	.word	0x00000ca0


	//   ....[5]....
        /*00c8*/ 	.word	0x00001440


	//   ....[6]....
        /*00cc*/ 	.word	0x00001460


	//   ....[7]....
        /*00d0*/ 	.word	0x00001480


	//   ....[8]....
        /*00d4*/ 	.word	0x000014a0


	//   ....[9]....
        /*00d8*/ 	.word	0x000014c0


	//   ....[10]....
        /*00dc*/ 	.word	0x000027f0


	//   ....[11]....
        /*00e0*/ 	.word	0x00002870


	//   ....[12]....
        /*00e4*/ 	.word	0x000028d0


	//   ....[13]....
        /*00e8*/ 	.word	0x00002930


	//   ....[14]....
        /*00ec*/ 	.word	0x00002990


	//   ....[15]....
        /*00f0*/ 	.word	0x000031a0


	//   ....[16]....
        /*00f4*/ 	.word	0x00003200


	//   ....[17]....
        /*00f8*/ 	.word	0x00003260


	//   ....[18]....
        /*00fc*/ 	.word	0x000032c0


	//   ....[19]....
        /*0100*/ 	.word	0x00003320


	//----- nvinfo : EIATTR_VRC_CTA_INIT_COUNT
	.align		4
.L_11085:
        /*0104*/ 	.byte	0x02, 0x4a
	.zero		1
	.zero		1


	//----- nvinfo : EIATTR_SYSCALL_OFFSETS
	.align		4
        /*0108*/ 	.byte	0x04, 0x46
        /*010a*/ 	.short	(.L_11087 - .L_11086)


	//   ....[0]....
.L_11086:
        /*010c*/ 	.word	0x00000170


	//----- nvinfo : EIATTR_EXIT_INSTR_OFFSETS
	.align		4
.L_11087:
        /*0110*/ 	.byte	0x04, 0x1c
        /*0112*/ 	.short	(.L_11089 - .L_11088)


	//   ....[0]....
.L_11088:
        /*0114*/ 	.word	0x00000220


	//   ....[1]....
        /*0118*/ 	.word	0x00002790


	//----- nvinfo : EIATTR_CRS_STACK_SIZE
	.align		4
.L_11089:
        /*011c*/ 	.byte	0x04, 0x1e
        /*011e*/ 	.short	(.L_11091 - .L_11090)
.L_11090:
        /*0120*/ 	.word	0x00000000


	//----- nvinfo : EIATTR_CBANK_PARAM_SIZE
	.align		4
.L_11091:
        /*0124*/ 	.byte	0x03, 0x19
        /*0126*/ 	.short	0x0030


	//----- nvinfo : EIATTR_PARAM_CBANK
	.align		4
        /*0128*/ 	.byte	0x04, 0x0a
        /*012a*/ 	.short	(.L_11093 - .L_11092)
	.align		4
.L_11092:
        /*012c*/ 	.word	index@(.nv.constant0._Z15SoftmaxWarpImplI10DirectLoadI6__halffE11DirectStoreIfS1_EfLi2ELi12ELi32ELi1ELb1EL9Algorithm0EEvT_T0_ll)
        /*0130*/ 	.short	0x0380
        /*0132*/ 	.short	0x0030


	//----- nvinfo : EIATTR_SW_WAR
	.align		4
.L_11093:
        /*0134*/ 	.byte	0x04, 0x36
        /*0136*/ 	.short	(.L_11095 - .L_11094)
.L_11094:
        /*0138*/ 	.word	0x00000008
.L_11095:


//--------------------- .nv.info._Z15SoftmaxWarpImplI10DirectLoadI6__halffE11DirectStoreIfS1_EfLi2ELi12ELi32ELi1ELb0EL9Algorithm0EEvT_T0_ll --------------------------
	.section	.nv.info._Z15SoftmaxWarpImplI10DirectLoadI6__halffE11DirectStoreIfS1_EfLi2ELi12ELi32ELi1ELb0EL9Algorithm0EEvT_T0_ll,"",@"SHT_CUDA_INFO"
	.sectionflags	@""
	.align	4


	//----- nvinfo : EIATTR_CUDA_API_VERSION
	.align		4
        /*0000*/ 	.byte	0x04, 0x37
        /*0002*/ 	.short	(.L_11097 - .L_11096)
.L_11096:
        /*0004*/ 	.word	0x00000082


	//----- nvinfo : EIATTR_KPARAM_INFO
	.align		4
.L_11097:
        /*0008*/ 	.byte	0x04, 0x17
        /*000a*/ 	.short	(.L_11099 - .L_11098)
.L_11098:
        /*000c*/ 	.word	0x00000000
        /*0010*/ 	.short	0x0003
        /*0012*/ 	.short	0x0028
        /*0014*/ 	.byte	0x00, 0xf0, 0x21, 0x00


	//----- nvinfo : EIATTR_KPARAM_INFO
	.align		4
.L_11099:
        /*0018*/ 	.byte	0x04, 0x17
        /*001a*/ 	.short	(.L_11101 - .L_11100)
.L_11100:
        /*001c*/ 	.word	0x00000000
        /*0020*/ 	.short	0x0002
        /*0022*/ 	.short	0x0020
        /*0024*/ 	.byte	0x00, 0xf0, 0x21, 0x00


	//----- nvinfo : EIATTR_KPARAM_INFO
	.align		4
.L_11101:
        /*0028*/ 	.byte	0x04, 0x17
        /*002a*/ 	.short	(.L_11103 - .L_11102)
.L_11102:
        /*002c*/ 	.word	0x00000000
        /*0030*/ 	.short	0x0001
        /*0032*/ 	.short	0x0010
        /*0034*/ 	.byte	0x00, 0xf0, 0x41, 0x00


	//----- nvinfo : EIATTR_KPARAM_INFO
	.align		4
.L_11103:
        /*0038*/ 	.byte	0x04, 0x17
        /*003a*/ 	.short	(.L_11105 - .L_11104)
.L_11104:
        /*003c*/ 	.word	0x00000000
        /*0040*/ 	.short	0x0000
        /*0042*/ 	.short	0x0000
        /*0044*/ 	.byte	0x00, 0xf0, 0x41, 0x00


	//----- nvinfo : EIATTR_SPARSE_MMA_MASK
	.align		4
.L_11105:
        /*0048*/ 	.byte	0x03, 0x50
        /*004a*/ 	.short	0x0000


	//----- nvinfo : EIATTR_MAXREG_COUNT
	.align		4
        /*004c*/ 	.byte	0x03, 0x1b
        /*004e*/ 	.short	0x00ff


	//----- nvinfo : EIATTR_EXTERNS
	.align		4
        /*0050*/ 	.byte	0x04, 0x0f
        /*0052*/ 	.short	(.L_11107 - .L_11106)


	//   ....[0]....
	.align		4
.L_11106:
        /*0054*/ 	.word	index@(__assertfail)


	//----- nvinfo : EIATTR_MERCURY_ISA_VERSION
	.align		4
.L_11107:
        /*0058*/ 	.byte	0x03, 0x5f
        /*005a*/ 	.short	0x0101


	//----- nvinfo : EIATTR_COOP_GROUP_MASK_REGIDS
	.align		4
        /*005c*/ 	.byte	0x04, 0x29
        /*005e*/ 	.short	(.L_11109 - .L_11108)


	//   ....[0]....
.L_11108:
        /*0060*/ 	.word	0xffffffff


	//   ....[1]....
        /*0064*/ 	.word	0xffffffff


	//   ....[2]....
        /*0068*/ 	.word	0xffffffff


	//   ....[3]....
        /*006c*/ 	.word	0xffffffff


	//   ....[4]....
        /*0070*/ 	.word	0xffffffff


	//   ....[5]....
        /*0074*/ 	.word	0xffffffff


	//   ....[6]....
        /*0078*/ 	.word	0xffffffff


	//   ....[7]....
        /*007c*/ 	.word	0xffffffff


	//   ....[8]....
        /*0080*/ 	.word	0xffffffff


	//   ....[9]....
        /*0084*/ 	.word	0xffffffff


	//   ....[10]....
        /*0088*/ 	.word	0x0500000f


	//   ....[11]....
        /*008c*/ 	.word	0x0500000f


	//   ....[12]....
        /*0090*/ 	.word	0x0500000f


	//   ....[13]....
        /*0094*/ 	.word	0x0500000f


	//   ....[14]....
        /*0098*/ 	.word	0x0500000f


	//   ....[15]....
        /*009c*/ 	.word	0x0500000f


	//   ....[16]....
        /*00a0*/ 	.word	0x0500000f


	//   ....[17]....
        /*00a4*/ 	.word	0x0500000f


	//   ....[18]....
        /*00a8*/ 	.word	0x0500000f


	//   ....[19]....
        /*00ac*/ 	.word	0x0500000f


	//----- nvinfo : EIATTR_COOP_GROUP_INSTR_OFFSETS
	.align		4
.L_11109:
        /*00b0*/ 	.byte	0x04, 0x28
        /*00b2*/ 	.short	(.L_11111 - .L_11110)


	//   ....[0]....
.L_11110:
        /*00b4*/ 	.word	0x00000820


	//   ....[1]....
        /*00b8*/ 	.word	0x00000850


	//   ....[2]....
        /*00bc*/ 	.word	0x00000870


	//   ....[3]....
        /*00c0*/ 	.word	0x00000890


	//   ....[4]....
        /*00c4*/ 	.word	0x000008b0


	//   ....[5]....
        /*00c8*/ 	.word	0x00001060


	//   ....[6]....
        /*00cc*/ 	.word	0x00001080


	//   ....[7]....
        /*00d0*/ 	.word	0x000010a0


	//   ....[8]....
        /*00d4*/ 	.word	0x000010c0


	//   ....[9]....
        /*00d8*/ 	.word	0x000010e0


	//   ....[10]....
        /*00dc*/ 	.word	0x000021d0


	//   ....[11]....
        /*00e0*/ 	.word	0x00002250


	//   ....[12]....
        /*00e4*/ 	.word	0x000022b0


	//   ....[13]....
        /*00e8*/ 	.word	0x00002310


	//   ....[14]....
        /*00ec*/ 	.word	0x00002370


	//   ....[15]....
        /*00f0*/ 	.word	0x00002b80


	//   ....[16]....
        /*00f4*/ 	.word	0x00002be0


	//   ....[17]....
        /*00f8*/ 	.word	0x00002c40


	//   ....[18]....
        /*00fc*/ 	.word	0x00002ca0


	//   ....[19]....
        /*0100*/ 	.word	0x00002d00


	//----- nvinfo : EIATTR_VRC_CTA_INIT_COUNT
	.align		4
.L_11111:
        /*0104*/ 	.byte	0x02, 0x4a
	.zero		1
	.zero		1


	//----- nvinfo : EIATTR_SYSCALL_OFFSETS
	.align		4
        /*0108*/ 	.byte	0x04, 0x46
        /*010a*/ 	.short	(.L_11113 - .L_11112)


	//   ....[0]....
.L_11112:
        /*010c*/ 	.word	0x00000170


	//----- nvinfo : EIATTR_EXIT_INSTR_OFFSETS
	.align		4
.L_11113:
        /*0110*/ 	.byte	0x04, 0x1c
        /*0112*/ 	.short	(.L_11115 - .L_11114)


	//   ....[0]....
.L_11114:
        /*0114*/ 	.word	0x00000220


	//   ....[1]....
        /*0118*/ 	.word	0x00002170


	//----- nvinfo : EIATTR_CRS_STACK_SIZE
	.align		4
.L_11115:
        /*011c*/ 	.byte	0x04, 0x1e
        /*011e*/ 	.short	(.L_11117 - .L_11116)
.L_11116:
        /*0120*/ 	.word	0x00000000


	//----- nvinfo : EIATTR_CBANK_PARAM_SIZE
	.align		4
.L_11117:
        /*0124*/ 	.byte	0x03, 0x19
        /*0126*/ 	.short	0x0030


	//----- nvinfo : EIATTR_PARAM_CBANK
	.align		4
        /*0128*/ 	.byte	0x04, 0x0a
        /*012a*/ 	.short	(.L_11119 - .L_11118)
	.align		4
.L_11118:
        /*012c*/ 	.word	index@(.nv.constant0._Z15SoftmaxWarpImplI10DirectLoadI6__halffE11DirectStoreIfS1_EfLi2ELi12ELi32ELi1ELb0EL9Algorithm0EEvT_T0_ll)
        /*0130*/ 	.short	0x0380
        /*0132*/ 	.short	0x0030


	//----- nvinfo : EIATTR_SW_WAR
	.align		4
.L_11119:
        /*0134*/ 	.byte	0x04, 0x36
        /*0136*/ 	.short	(.L_11121 - .L_11120)
.L_11120:
        /*0138*/ 	.word	0x00000008
.L_11121:


//--------------------- .nv.info._Z15SoftmaxWarpImplI10DirectLoadI6__halffE11DirectStoreIfS1_EfLi2ELi10ELi32ELi1ELb1EL9Algorithm0EEvT_T0_ll --------------------------
	.section	.nv.info._Z15SoftmaxWarpImplI10DirectLoadI6__halffE11DirectStoreIfS1_EfLi2ELi10ELi32ELi1ELb1EL9Algorithm0EEvT_T0_ll,"",@"SHT_CUDA_INFO"
	.sectionflags	@""
	.align	4


	//----- nvinfo : EIATTR_CUDA_API_VERSION
	.align		4
        /*0000*/ 	.byte	0x04, 0x37
        /*0002*/ 	.short	(.L_11123 - .L_11122)
.L_11122:
        /*0004*/ 	.word	0x00000082


	//----- nvinfo : EIATTR_KPARAM_INFO
	.align		4
.L_11123:
        /*0008*/ 	.byte	0x04, 0x17
        /*000a*/ 	.short	(.L_11125 - .L_11124)
.L_11124:
        /*000c*/ 	.word	0x00000000
        /*0010*/ 	.short	0x0003
        /*0012*/ 	.short	0x0028
        /*0014*/ 	.byte	0x00, 0xf0, 0x21, 0x00


	//----- nvinfo : EIATTR_KPARAM_INFO
	.align		4
.L_11125:
        /*0018*/ 	.byte	0x04, 0x17
        /*001a*/ 	.short	(.L_11127 - .L_11126)
.L_11126:
        /*001c*/ 	.word	0x00000000
        /*0020*/ 	.short	0x0002
        /*0022*/ 	.short	0x0020
        /*0024*/ 	.byte	0x00, 0xf0, 0x21, 0x00


	//----- nvinfo : EIATTR_KPARAM_INFO
	.align		4
.L_11127:
        /*0028*/ 	.byte	0x04, 0x17
        /*002a*/ 	.short	(.L_11129 - .L_11128)
.L_11128:
        /*002c*/ 	.word	0x00000000
        /*0030*/ 	.short	0x0001
        /*0032*/ 	.short	0x0010
        /*0034*/ 	.byte	0x00, 0xf0, 0x41, 0x00


	//----- nvinfo : EIATTR_KPARAM_INFO
	.align		4
.L_11129:
        /*0038*/ 	.byte	0x04, 0x17
        /*003a*/ 	.short	(.L_11131 - .L_11130)
.L_11130:
        /*003c*/ 	.word	0x00000000
        /*0040*/ 	.short	0x0000
        /*0042*/ 	.short	0x0000
        /*0044*/ 	.byte	0x00, 0xf0, 0x41, 0x00


	//----- nvinfo : EIATTR_SPARSE_MMA_MASK
	.align		4
.L_11131:
        /*0048*/ 	.byte	0x03, 0x50
        /*004a*/ 	.short	0x0000


	//----- nvinfo : EIATTR_MAXREG_COUNT
	.align		4
        /*004c*/ 	.byte	0x03, 0x1b
        /*004e*/ 	.short	0x00ff


	//----- nvinfo : EIATTR_EXTERNS
	.align		4
        /*0050*/ 	.byte	0x04, 0x0f
        /*0052*/ 	.short	(.L_11133 - .L_11132)


	//   ....[0]....
	.align		4
.L_11132:
        /*0054*/ 	.word	index@(__assertfail)


	//----- nvinfo : EIATTR_MERCURY_ISA_VERSION
	.align		4
.L_11133:
        /*0058*/ 	.byte	0x03, 0x5f
        /*005a*/ 	.short	0x0101


	//----- nvinfo : EIATTR_COOP_GROUP_MASK_REGIDS
	.align		4
        /*005c*/ 	.byte	0x04, 0x29
        /*005e*/ 	.short	(.L_11135 - .L_11134)


	//   ....[0]....
.L_11134:
        /*0060*/ 	.word	0xffffffff


	//   ....[1]....
        /*0064*/ 	.word	0xffffffff


	//   ....[2]....
        /*0068*/ 	.word	0xffffffff


	//   ....[3]....
        /*006c*/ 	.word	0xffffffff


	//   ....[4]....
        /*0070*/ 	.word	0xffffffff


	//   ....[5]....
        /*0074*/ 	.word	0xffffffff


	//   ....[6]....
        /*0078*/ 	.word	0xffffffff


	//   ....[7]....
        /*007c*/ 	.word	0xffffffff


	//   ....[8]....
        /*0080*/ 	.word	0xffffffff


	//   ....[9]....
        /*0084*/ 	.word	0xffffffff


	//   ....[10]....
        /*0088*/ 	.word	0x0500000f


	//   ....[11]....
        /*008c*/ 	.word	0x0500000f


	//   ....[12]....
        /*0090*/ 	.word	0x0500000f


	//   ....[13]....
        /*0094*/ 	.word	0x0500000f


	//   ....[14]....
        /*0098*/ 	.word	0x0500000f


	//   ....[15]....
        /*009c*/ 	.word	0x0500000f


	//   ....[16]....
        /*00a0*/ 	.word	0x0500000f


	//   ....[17]....
        /*00a4*/ 	.word	0x0500000f


	//   ....[18]....
        /*00a8*/ 	.word	0x0500000f


	//   ....[19]....
        /*00ac*/ 	.word	0x0500000f


	//----- nvinfo : EIATTR_COOP_GROUP_INSTR_OFFSETS
	.align		4
.L_11135:
        /*00b0*/ 	.byte	0x04, 0x28
        /*00b2*/ 	.short	(.L_11137 - .L_11136)


	//   ....[0]....
.L_11136:
        /*00b4*/ 	.word	0x00000a60


	//   ....[1]....
        /*00b8*/ 	.word	0x00000aa0


	//   ....[2]....
        /*00bc*/ 	.word	0x00000ac0


	//   ....[3]....
        /*00c0*/ 	.word	0x00000ae0


	//   ....[4]....
        /*00c4*/ 	.word	0x00000b00


	//   ....[5]....
        /*00c8*/ 	.word	0x00001160


	//   ....[6]....
        /*00cc*/ 	.word	0x00001180


	//   ....[7]....
        /*00d0*/ 	.word	0x000011a0


	//   ....[8]....
        /*00d4*/ 	.word	0x000011c0


	//   ....[9]....
        /*00d8*/ 	.word	0x000011e0


	//   ....[10]....
        /*00dc*/ 	.word	0x00002290


	//   ....[11]....
        /*00e0*/ 	.word	0x00002310


	//   ....[12]....
        /*00e4*/ 	.word	0x00002370


	//   ....[13]....
        /*00e8*/ 	.word	0x000023d0


	//   ....[14]....
        /*00ec*/ 	.word	0x00002430


	//   ....[15]....
        /*00f0*/ 	.word	0x00002b00


	//   ....[16]....
        /*00f4*/ 	.word	0x00002b60


	//   ....[17]....
        /*00f8*/ 	.word	0x00002bc0


	//   ....[18]....
        /*00fc*/ 	.word	0x00002c20


	//   ....[19]....
        /*0100*/ 	.word	0x00002c80


	//----- nvinfo : EIATTR_VRC_CTA_INIT_COUNT
	.align		4
.L_11137:
        /*0104*/ 	.byte	0x02, 0x4a
	.zero		1
	.zero		1


	//----- nvinfo : EIATTR_SYSCALL_OFFSETS
	.align		4
        /*0108*/ 	.byte	0x04, 0x46
        /*010a*/ 	.short	(.L_11139 - .L_11138)


	//   ....[0]....
.L_11138:
        /*010c*/ 	.word	0x00000170


	//----- nvinfo : EIATTR_EXIT_INSTR_OFFSETS
	.align		4
.L_11139:
        /*0110*/ 	.byte	0x04, 0x1c
        /*0112*/ 	.short	(.L_11141 - .L_11140)


	//   ....[0]....
.L_11140:
        /*0114*/ 	.word	0x00000220


	//   ....[1]....
        /*0118*/ 	.word	0x00002230


	//----- nvinfo : EIATTR_CRS_STACK_SIZE
	.align		4
.L_11141:
        /*011c*/ 	.byte	0x04, 0x1e
        /*011e*/ 	.short	(.L_11143 - .L_11142)
.L_11142:
        /*0120*/ 	.word	0x00000000


	//----- nvinfo : EIATTR_CBANK_PARAM_SIZE
	.align		4
.L_11143:
        /*0124*/ 	.byte	0x03, 0x19
        /*0126*/ 	.short	0x0030


	//----- nvinfo : EIATTR_PARAM_CBANK
	.align		4
        /*0128*/ 	.byte	0x04, 0x0a
        /*012a*/ 	.short	(.L_11145 - .L_11144)
	.align		4
.L_11144:
        /*012c*/ 	.word	index@(.nv.constant0._Z15SoftmaxWarpImplI10DirectLoadI6__halffE11DirectStoreIfS1_EfLi2ELi10ELi32ELi1ELb1EL9Algorithm0EEvT_T0_ll)
        /*0130*/ 	.short	0x0380
        /*0132*/ 	.short	0x0030


	//----- nvinfo : EIATTR_SW_WAR
	.align		4
.L_11145:
        /*0134*/ 	.byte	0x04, 0x36
        /*0136*/ 	.short	(.L_11147 - .L_11146)
.L_11146:
        /*0138*/ 	.word	0x00000008
.L_11147:


//--------------------- .nv.info._Z15SoftmaxWarpImplI10DirectLoadI6__halffE11DirectStoreIfS1_EfLi2ELi10ELi32ELi1ELb0EL9Algorithm0EEvT_T0_ll --------------------------
	.section	.nv.info._Z15SoftmaxWarpImplI10DirectLoadI6__halffE11DirectStoreIfS1_EfLi2ELi10ELi32ELi1ELb0EL9Algorithm0EEvT_T0_ll,"",@"SHT_CUDA_INFO"
	.sectionflags	@""
	.align	4


	//----- nvinfo : EIATTR_CUDA_API_VERSION
	.align		4
        /*0000*/ 	.byte	0x04, 0x37
        /*0002*/ 	.short	(.L_11149 - .L_11148)
.L_11148:
        /*0004*/ 	.word	0x00000082


	//----- nvinfo : EIATTR_KPARAM_INFO
	.align		4
.L_11149:
        /*0008*/ 	.byte	0x04, 0x17
        /*000a*/ 	.short	(.L_11151 - .L_11150)
.L_11150:
        /*000c*/ 	.word	0x00000000
        /*0010*/ 	.short	0x0003
        /*0012*/ 	.short	0x0028
        /*0014*/ 	.byte	0x00, 0xf0, 0x21, 0x00


	//----- nvinfo : EIATTR_KPARAM_INFO
	.align		4
.L_11151:
        /*0018*/ 	.byte	0x04, 0x17
        /*001a*/ 	.short	(.L_11153 - .L_11152)
.L_11152:
        /*001c*/ 	.word	0x00000000
        /*0020*/ 	.short	0x0002
        /*0022*/ 	.short	0x0020
        /*0024*/ 	.byte	0x00, 0xf0, 0x21, 0x00


	//----- nvinfo : EIATTR_KPARAM_INFO
	.align		4
.L_11153:
        /*0028*/ 	.byte	0x04, 0x17
        /*002a*/ 	.short	(.L_11155 - .L_11154)
.L_11154:
        /*002c*/ 	.word	0x00000000
        /*0030*/ 	.short	0x0001
        /*0032*/ 	.short	0x0010
        /*0034*/ 	.byte	0x00, 0xf0, 0x41, 0x00


	//----- nvinfo : EIATTR_KPARAM_INFO
	.align		4
.L_11155:
        /*0038*/ 	.byte	0x04, 0x17
        /*003a*/ 	.short	(.L_11157 - .L_11156)
.L_11156:
        /*003c*/ 	.word	0x00000000
        /*0040*/ 	.short	0x0000
        /*0042*/ 	.short	0x0000
        /*0044*/ 	.byte	0x00, 0xf0, 0x41, 0x00


	//----- nvinfo : EIATTR_SPARSE_MMA_MASK
	.align		4
.L_11157:
        /*0048*/ 	.byte	0x03, 0x50
        /*004a*/ 	.short	0x0000


	//----- nvinfo : EIATTR_MAXREG_COUNT
	.align		4
        /*004c*/ 	.byte	0x03, 0x1b
        /*004e*/ 	.short	0x00ff


	//----- nvinfo : EIATTR_EXTERNS
	.align		4
        /*0050*/ 	.byte	0x04, 0x0f
        /*0052*/ 	.short	(.L_11159 - .L_11158)


	//   ....[0]....
	.align		4
.L_11158:
        /*0054*/ 	.word	index@(__assertfail)


	//----- nvinfo : EIATTR_MERCURY_ISA_VERSION
	.align		4
.L_11159:
        /*0058*/ 	.byte	0x03, 0x5f
        /*005a*/ 	.short	0x0101


	//----- nvinfo : EIATTR_COOP_GROUP_MASK_REGIDS
	.align		4
        /*005c*/ 	.byte	0x04, 0x29
        /*005e*/ 	.short	(.L_11161 - .L_11160)


	//   ....[0]....
.L_11160:
        /*0060*/ 	.word	0xffffffff


	//   ....[1]....
        /*0064*/ 	.word	0xffffffff


	//   ....[2]....
        /*0068*/ 	.word	0xffffffff


	//   ....[3]....
        /*006c*/ 	.word	0xffffffff


	//   ....[4]....
        /*0070*/ 	.word	0xffffffff


	//   ....[5]....
        /*0074*/ 	.word	0xffffffff


	//   ....[6]....
        /*0078*/ 	.word	0xffffffff


	//   ....[7]....
        /*007c*/ 	.word	0xffffffff


	//   ....[8]....
        /*0080*/ 	.word	0xffffffff


	//   ....[9]....
        /*0084*/ 	.word	0xffffffff


	//   ....[10]....
        /*0088*/ 	.word	0x0500000f


	//   ....[11]....
        /*008c*/ 	.word	0x0500000f


	//   ....[12]....
        /*0090*/ 	.word	0x0500000f


	//   ....[13]....
        /*0094*/ 	.word	0x0500000f


	//   ....[14]....
        /*0098*/ 	.word	0x0500000f


	//   ....[15]....
        /*009c*/ 	.word	0x0500000f


	//   ....[16]....
        /*00a0*/ 	.word	0x0500000f


	//   ....[17]....
        /*00a4*/ 	.word	0x0500000f


	//   ....[18]....
        /*00a8*/ 	.word	0x0500000f


	//   ....[19]....
        /*00ac*/ 	.word	0x0500000f


	//----- nvinfo : EIATTR_COOP_GROUP_INSTR_OFFSETS
	.align		4
.L_11161:
        /*00b0*/ 	.byte	0x04, 0x28
        /*00b2*/ 	.short	(.L_11163 - .L_11162)


	//   ....[0]....
.L_11162:
        /*00b4*/ 	.word	0x00000750


	//   ....[1]....
        /*00b8*/ 	.word	0x00000790


	//   ....[2]....
        /*00bc*/ 	.word	0x000007b0


	//   ....[3]....
        /*00c0*/ 	.word	0x000007d0


	//   ....[4]....
        /*00c4*/ 	.word	0x000007f0


	//   ....[5]....
        /*00c8*/ 	.word	0x00000e50


	//   ....[6]....
        /*00cc*/ 	.word	0x00000e70


	//   ....[7]....
        /*00d0*/ 	.word	0x00000e90


	//   ....[8]....
        /*00d4*/ 	.word	0x00000eb0


	//   ....[9]....
        /*00d8*/ 	.word	0x00000ed0


	//   ....[10]....
        /*00dc*/ 	.word	0x00001c90


	//   ....[11]....
        /*00e0*/ 	.word	0x00001d20


	//   ....[12]....
        /*00e4*/ 	.word	0x00001d80


	//   ....[13]....
        /*00e8*/ 	.word	0x00001de0


	//   ....[14]....
        /*00ec*/ 	.word	0x00001e40


	//   ....[15]....
        /*00f0*/ 	.word	0x00002500


	//   ....[16]....
        /*00f4*/ 	.word	0x00002560


	//   ....[17]....
        /*00f8*/ 	.word	0x000025c0


	//   ....[18]....
        /*00fc*/ 	.word	0x00002620


	//   ....[19]....
        /*0100*/ 	.word	0x00002680


	//----- nvinfo : EIATTR_VRC_CTA_INIT_COUNT
	.align		4
.L_11163:
        /*0104*/ 	.byte	0x02, 0x4a
	.zero		1
	.zero		1


	//----- nvinfo : EIATTR_SYSCALL_OFFSETS
	.align		4
        /*0108*/ 	.byte	0x04, 0x46
        /*010a*/ 	.short	(.L_11165 - .L_11164)


	//   ....[0]....
.L_11164:
        /*010c*/ 	.word	0x00000170


	//----- nvinfo : EIATTR_EXIT_INSTR_OFFSETS
	.align		4
.L_11165:
        /*0110*/ 	.byte	0x04, 0x1c
        /*0112*/ 	.short	(.L_11167 - .L_11166)


	//   ....[0]....
.L_11166:
        /*0114*/ 	.word	0x00000220


	//   ....[1]....
        /*0118*/ 	.word	0x00001c30


	//----- nvinfo : EIATTR_CRS_STACK_SIZE
	.align		4
.L_11167:
        /*011c*/ 	.byte	0x04, 0x1e
        /*011e*/ 	.short	(.L_11169 - .L_11168)
.L_11168:
        /*0120*/ 	.word	0x00000000


	//----- nvinfo : EIATTR_CBANK_PARAM_SIZE
	.align		4
.L_11169:
        /*0124*/ 	.byte	0x03, 0x19
        /*0126*/ 	.short	0x0030


	//----- nvinfo : EIATTR_PARAM_CBANK
	.align		4
        /*0128*/ 	.byte	0x04, 0x0a
        /*012a*/ 	.short	(.L_11171 - .L_11170)
	.align		4
.L_11170:
        /*012c*/ 	.word	index@(.nv.constant0._Z15SoftmaxWarpImplI10DirectLoadI6__halffE11DirectStoreIfS1_EfLi2ELi10ELi32ELi1ELb0EL9Algorithm0EEvT_T0_ll)
        /*0130*/ 	.short	0x0380
        /*0132*/ 	.short	0x0030


	//----- nvinfo : EIATTR_SW_WAR
	.align		4
.L_11171:
        /*0134*/ 	.byte	0x04, 0x36
        /*0136*/ 	.short	(.L_11173 - .L_11172)
.L_11172:
        /*0138*/ 	.word	0x00000008
.L_11173:


//--------------------- .nv.info._Z15SoftmaxWarpImplI10DirectLoadI6__halffE11DirectStoreIfS1_EfLi2ELi8ELi32ELi1ELb1EL9Algorithm0EEvT_T0_ll --------------------------
	.section	.nv.info._Z15SoftmaxWarpImplI10DirectLoadI6__halffE11DirectStoreIfS1_EfLi2ELi8ELi32ELi1ELb1EL9Algorithm0EEvT_T0_ll,"",@"SHT_CUDA_INFO"
	.sectionflags	@""
	.align	4


	//----- nvinfo : EIATTR_CUDA_API_VERSION
	.align		4
        /*0000*/ 	.byte	0x04, 0x37
        /*0002*/ 	.short	(.L_11175 - .L_11174)
.L_11174:
        /*0004*/ 	.word	0x00000082


	//----- nvinfo : EIATTR_KPARAM_INFO
	.align		4
.L_11175:
        /*0008*/ 	.byte	0x04, 0x17
        /*000a*/ 	.short	(.L_11177 - .L_11176)
.L_11176:
        /*000c*/ 	.word	0x00000000
        /*0010*/ 	.short	0x0003
        /*0012*/ 	.short	0x0028
        /*0014*/ 	.byte	0x00, 0xf0, 0x21, 0x00


	//----- nvinfo : EIATTR_KPARAM_INFO
	.align		4
.L_11177:
        /*0018*/ 	.byte	0x04, 0x17
        /*001a*/ 	.short	(.L_11179 - .L_11178)
.L_11178:
        /*001c*/ 	.word	0x00000000
        /*0020*/ 	.short	0x0002
        /*0022*/ 	.short	0x0020
        /*0024*/ 	.byte	0x00, 0xf0, 0x21, 0x00


	//----- nvinfo : EIATTR_KPARAM_INFO
	.align		4
.L_11179:
        /*0028*/ 	.byte	0x04, 0x17
        /*002a*/ 	.short	(.L_11181 - .L_11180)
.L_11180:
        /*002c*/ 	.word	0x00000000
        /*0030*/ 	.short	0x0001
        /*0032*/ 	.short	0x0010
        /*0034*/ 	.byte	0x00, 0xf0, 0x41, 0x00


	//----- nvinfo : EIATTR_KPARAM_INFO
	.align		4
.L_11181:
        /*0038*/ 	.byte	0x04, 0x17
        /*003a*/ 	.short	(.L_11183 - .L_11182)
.L_11182:
        /*003c*/ 	.word	0x00000000
        /*0040*/ 	.short	0x0000
        /*0042*/ 	.short	0x0000
        /*0044*/ 	.byte	0x00, 0xf0, 0x41, 0x00


	//----- nvinfo : EIATTR_SPARSE_MMA_MASK
	.align		4
.L_11183:
        /*0048*/ 	.byte	0x03, 0x50
        /*004a*/ 	.short	0x0000


	//----- nvinfo : EIATTR_MAXREG_COUNT
	.align		4
        /*004c*/ 	.byte	0x03, 0x1b
        /*004e*/ 	.short	0x00ff


	//----- nvinfo : EIATTR_EXTERNS
	.align		4
        /*0050*/ 	.byte	0x04, 0x0f
        /*0052*/ 	.short	(.L_11185 - .L_11184)


	//   ....[0]....
	.align		4
.L_11184:
        /*0054*/ 	.word	index@(__assertfail)


	//----- nvinfo : EIATTR_MERCURY_ISA_VERSION
	.align		4
.L_11185:
        /*0058*/ 	.byte	0x03, 0x5f
        /*005a*/ 	.short	0x0101


	//----- nvinfo : EIATTR_COOP_GROUP_MASK_REGIDS
	.align		4
        /*005c*/ 	.byte	0x04, 0x29
        /*005e*/ 	.short	(.L_11187 - .L_11186)


	//   ....[0]....
.L_11186:
        /*0060*/ 	.word	0xffffffff


	//   ....[1]....
        /*0064*/ 	.word	0xffffffff


	//   ....[2]....
        /*0068*/ 	.word	0xffffffff


	//   ....[3]....
        /*006c*/ 	.word	0xffffffff


	//   ....[4]....
        /*0070*/ 	.word	0xffffffff


	//   ....[5]....
        /*0074*/ 	.word	0xffffffff


	//   ....[6]....
        /*0078*/ 	.word	0xffffffff


	//   ....[7]....
        /*007c*/ 	.word	0xffffffff


	//   ....[8]....
        /*0080*/ 	.word	0xffffffff


	//   ....[9]....
        /*0084*/ 	.word	0xffffffff


	//   ....[10]....
        /*0088*/ 	.word	0x0500000f


	//   ....[11]....
        /*008c*/ 	.word	0x0500000f


	//   ....[12]....
        /*0090*/ 	.word	0x0500000f


	//   ....[13]....
        /*0094*/ 	.word	0x0500000f


	//   ....[14]....
        /*0098*/ 	.word	0x0500000f


	//   ....[15]....
        /*009c*/ 	.word	0x0500000f


	//   ....[16]....
        /*00a0*/ 	.word	0x0500000f


	//   ....[17]....
        /*00a4*/ 	.word	0x0500000f


	//   ....[18]....
        /*00a8*/ 	.word	0x0500000f


	//   ....[19]....
        /*00ac*/ 	.word	0x0500000f


	//----- nvinfo : EIATTR_COOP_GROUP_INSTR_OFFSETS
	.align		4
.L_11187:
        /*00b0*/ 	.byte	0x04, 0x28
        /*00b2*/ 	.short	(.L_11189 - .L_11188)


	//   ....[0]....
.L_11188:
        /*00b4*/ 	.word	0x000008d0


	//   ....[1]....
        /*00b8*/ 	.word	0x00000910


	//   ....[2]....
        /*00bc*/ 	.word	0x00000930


	//   ....[3]....
        /*00c0*/ 	.word	0x00000950


	//   ....[4]....
        /*00c4*/ 	.word	0x00000970


	//   ....[5]....
        /*00c8*/ 	.word	0x00000e90


	//   ....[6]....
        /*00cc*/ 	.word	0x00000eb0


	//   ....[7]....
        /*00d0*/ 	.word	0x00000ed0


	//   ....[8]....
        /*00d4*/ 	.word	0x00000ef0


	//   ....[9]....
        /*00d8*/ 	.word	0x00000f10


	//   ....[10]....
        /*00dc*/ 	.word	0x00001c10


	//   ....[11]....
        /*00e0*/ 	.word	0x00001c90


	//   ....[12]....
        /*00e4*/ 	.word	0x00001cf0


	//   ....[13]....
        /*00e8*/ 	.word	0x00001d50


	//   ....[14]....
        /*00ec*/ 	.word	0x00001db0


	//   ....[15]....
        /*00f0*/ 	.word	0x00002340


	//   ....[16]....
        /*00f4*/ 	.word	0x000023a0


	//   ....[17]....
        /*00f8*/ 	.word	0x00002400


	//   ....[18]....
        /*00fc*/ 	.word	0x00002460


	//   ....[19]....
        /*0100*/ 	.word	0x000024c0


	//----- nvinfo : EIATTR_VRC_CTA_INIT_COUNT
	.align		4
.L_11189:
        /*0104*/ 	.byte	0x02, 0x4a
	.zero		1
	.zero		1


	//----- nvinfo : EIATTR_SYSCALL_OFFSETS
	.align		4
        /*0108*/ 	.byte	0x04, 0x46
        /*010a*/ 	.short	(.L_11191 - .L_11190)


	//   ....[0]....
.L_11190:
        /*010c*/ 	.word	0x00000170


	//----- nvinfo : EIATTR_EXIT_INSTR_OFFSETS
	.align		4
.L_11191:
        /*0110*/ 	.byte	0x04, 0x1c
        /*0112*/ 	.short	(.L_11193 - .L_11192)


	//   ....[0]....
.L_11192:
        /*0114*/ 	.word	0x00000220


	//   ....[1]....
        /*0118*/ 	.word	0x00001bb0


	//----- nvinfo : EIATTR_CRS_STACK_SIZE
	.align		4
.L_11193:
        /*011c*/ 	.byte	0x04, 0x1e
        /*011e*/ 	.short	(.L_11195 - .L_11194)
.L_11194:
        /*0120*/ 	.word	0x00000000


	//----- nvinfo : EIATTR_CBANK_PARAM_SIZE
	.align		4
.L_11195:
        /*0124*/ 	.byte	0x03, 0x19
        /*0126*/ 	.short	0x0030


	//----- nvinfo : EIATTR_PARAM_CBANK
	.align		4
        /*0128*/ 	.byte	0x04, 0x0a
        /*012a*/ 	.short	(.L_11197 - .L_11196)
	.align		4
.L_11196:
        /*012c*/ 	.word	index@(.nv.constant0._Z15SoftmaxWarpImplI10DirectLoadI6__halffE11DirectStoreIfS1_EfLi2ELi8ELi32ELi1ELb1EL9Algorithm0EEvT_T0_ll)
        /*0130*/ 	.short	0x0380
        /*0132*/ 	.short	0x0030


	//----- nvinfo : EIATTR_SW_WAR
	.align		4
.L_11197:
        /*0134*/ 	.byte	0x04, 0x36
        /*0136*/ 	.short	(.L_11199 - .L_11198)
.L_11198:
        /*0138*/ 	.word	0x00000008
.L_11199:


//--------------------- .nv.info._Z15SoftmaxWarpImplI10DirectLoadI6__halffE11DirectStoreIfS1_EfLi2ELi8ELi32ELi1ELb0EL9Algorithm0EEvT_T0_ll --------------------------
	.section	.nv.info._Z15SoftmaxWarpImplI10DirectLoadI6__halffE11DirectStoreIfS1_EfLi2ELi8ELi32ELi1ELb0EL9Algorithm0EEvT_T0_ll,"",@"SHT_CUDA_INFO"
	.sectionflags	@""
	.align	4


	//----- nvinfo : EIATTR_CUDA_API_VERSION
	.align		4
        /*0000*/ 	.byte	0x04, 0x37
        /*0002*/ 	.short	(.L_11201 - .L_11200)
.L_11200:
        /*0004*/ 	.word	0x00000082


	//----- nvinfo : EIATTR_KPARAM_INFO
	.align		4
.L_11201:
        /*0008*/ 	.byte	0x04, 0x17
        /*000a*/ 	.short	(.L_11203 - .L_11202)
.L_11202:
        /*000c*/ 	.word	0x00000000
        /*0010*/ 	.short	0x0003
        /*0012*/ 	.short	0x0028
        /*0014*/ 	.byte	0x00, 0xf0, 0x21, 0x00


	//----- nvinfo : EIATTR_KPARAM_INFO
	.align		4
.L_11203:
        /*0018*/ 	.byte	0x04, 0x17
        /*001a*/ 	.short	(.L_11205 - .L_11204)
.L_11204:
        /*001c*/ 	.word	0x00000000
        /*0020*/ 	.short	0x0002
        /*0022*/ 	.short	0x0020
        /*0024*/ 	.byte	0x00, 0xf0, 0x21, 0x00


	//----- nvinfo : EIATTR_KPARAM_INFO
	.align		4
.L_11205:
        /*0028*/ 	.byte	0x04, 0x17
        /*002a*/ 	.short	(.L_11207 - .L_11206)
.L_11206:
        /*002c*/ 	.word	0x00000000
        /*0030*/ 	.short	0x0001
        /*0032*/ 	.short	0x0010
        /*0034*/ 	.byte	0x00, 0xf0, 0x41, 0x00


	//----- nvinfo : EIATTR_KPARAM_INFO
	.align		4
.L_11207:
        /*0038*/ 	.byte	0x04, 0x17
        /*003a*/ 	.short	(.L_11209 - .L_11208)
.L_11208:
        /*003c*/ 	.word	0x00000000
        /*0040*/ 	.short	0x0000
        /*0042*/ 	.short	0x0000
        /*0044*/ 	.byte	0x00, 0xf0, 0x41, 0x00


	//----- nvinfo : EIATTR_SPARSE_MMA_MASK
	.align		4
.L_11209:
        /*0048*/ 	.byte	0x03, 0x50
        /*004a*/ 	.short	0x0000


	//----- nvinfo : EIATTR_MAXREG_COUNT
	.align		4
        /*004c*/ 	.byte	0x03, 0x1b
        /*004e*/ 	.short	0x00ff


	//----- nvinfo : EIATTR_EXTERNS
	.align		4
        /*0050*/ 	.byte	0x04, 0x0f
        /*0052*/ 	.short	(.L_11211 - .L_11210)


	//   ....[0]....
	.align		4
.L_11210:
        /*0054*/ 	.word	index@(__assertfail)


	//----- nvinfo : EIATTR_MERCURY_ISA_VERSION
	.align		4
.L_11211:
        /*0058*/ 	.byte	0x03, 0x5f
        /*005a*/ 	.short	0x0101


	//----- nvinfo : EIATTR_COOP_GROUP_MASK_REGIDS
	.align		4
        /*005c*/ 	.byte	0x04, 0x29
        /*005e*/ 	.short	(.L_11213 - .L_11212)


	//   ....[0]....
.L_11212:
        /*0060*/ 	.word	0xffffffff


	//   ....[1]....
        /*0064*/ 	.word	0xffffffff


	//   ....[2]....
        /*0068*/ 	.word	0xffffffff


	//   ....[3]....
        /*006c*/ 	.word	0xffffffff


	//   ....[4]....
        /*0070*/ 	.word	0xffffffff


	//   ....[5]....
        /*0074*/ 	.word	0xffffffff


	//   ....[6]....
        /*0078*/ 	.word	0xffffffff


	//   ....[7]....
        /*007c*/ 	.word	0xffffffff


	//   ....[8]....
        /*0080*/ 	.word	0xffffffff


	//   ....[9]....
        /*0084*/ 	.word	0xffffffff


	//   ....[10]....
        /*0088*/ 	.word	0x0500000f


	//   ....[11]....
        /*008c*/ 	.word	0x0500000f


	//   ....[12]....
        /*0090*/ 	.word	0x0500000f


	//   ....[13]....
        /*0094*/ 	.word	0x0500000f


	//   ....[14]....
        /*0098*/ 	.word	0x0500000f


	//   ....[15]....
        /*009c*/ 	.word	0x0500000f


	//   ....[16]....
        /*00a0*/ 	.word	0x0500000f


	//   ....[17]....
        /*00a4*/ 	.word	0x0500000f


	//   ....[18]....
        /*00a8*/ 	.word	0x0500000f


	//   ....[19]....
        /*00ac*/ 	.word	0x0500000f


	//----- nvinfo : EIATTR_COOP_GROUP_INSTR_OFFSETS
	.align		4
.L_11213:
        /*00b0*/ 	.byte	0x04, 0x28
        /*00b2*/ 	.short	(.L_11215 - .L_11214)


	//   ....[0]....
.L_11214:
        /*00b4*/ 	.word	0x00000680


	//   ....[1]....
        /*00b8*/ 	.word	0x000006b0


	//   ....[2]....
        /*00bc*/ 	.word	0x000006d0


	//   ....[3]....
        /*00c0*/ 	.word	0x000006f0


	//   ....[4]....
        /*00c4*/ 	.word	0x00000710


	//   ....[5]....
        /*00c8*/ 	.word	0x00000c40


	//   ....[6]....
        /*00cc*/ 	.word	0x00000c60


	//   ....[7]....
        /*00d0*/ 	.word	0x00000c80


	//   ....[8]....
        /*00d4*/ 	.word	0x00000ca0


	//   ....[9]....
        /*00d8*/ 	.word	0x00000cc0


	//   ....[10]....
        /*00dc*/ 	.word	0x00001870


	//   ....[11]....
        /*00e0*/ 	.word	0x00001900


	//   ....[12]....
        /*00e4*/ 	.word	0x00001960


	//   ....[13]....
        /*00e8*/ 	.word	0x000019c0


	//   ....[14]....
        /*00ec*/ 	.word	0x00001a20


	//   ....[15]....
        /*00f0*/ 	.word	0x00001fa0


	//   ....[16]....
        /*00f4*/ 	.word	0x00002000


	//   ....[17]....
        /*00f8*/ 	.word	0x00002060


	//   ....[18]....
        /*00fc*/ 	.word	0x000020c0


	//   ....[19]....
        /*0100*/ 	.word	0x00002120


	//----- nvinfo : EIATTR_VRC_CTA_INIT_COUNT
	.align		4
.L_11215:
        /*0104*/ 	.byte	0x02, 0x4a
	.zero		1
	.zero		1


	//----- nvinfo : EIATTR_SYSCALL_OFFSETS
	.align		4
        /*0108*/ 	.byte	0x04, 0x46
        /*010a*/ 	.short	(.L_11217 - .L_11216)


	//   ....[0]....
.L_11216:
        /*010c*/ 	.word	0x00000170


	//----- nvinfo : EIATTR_EXIT_INSTR_OFFSETS
	.align		4
.L_11217:
        /*0110*/ 	.byte	0x04, 0x1c
        /*0112*/ 	.short	(.L_11219 - .L_11218)


	//   ....[0]....
.L_11218:
        /*0114*/ 	.word	0x00000220


	//   ....[1]....
        /*0118*/ 	.word	0x00001810


	//----- nvinfo : EIATTR_CRS_STACK_SIZE
	.align		4
.L_11219:
        /*011c*/ 	.byte	0x04, 0x1e
        /*011e*/ 	.short	(.L_11221 - .L_11220)
.L_11220:
        /*0120*/ 	.word	0x00000000


	//----- nvinfo : EIATTR_CBANK_PARAM_SIZE
	.align		4
.L_11221:
        /*0124*/ 	.byte	0x03, 0x19
        /*0126*/ 	.short	0x0030


	//----- nvinfo : EIATTR_PARAM_CBANK
	.align		4
        /*0128*/ 	.byte	0x04, 0x0a
        /*012a*/ 	.short	(.L_11223 - .L_11222)
	.align		4
.L_11222:
        /*012c*/ 	.word	index@(.nv.constant0._Z15SoftmaxWarpImplI10DirectLoadI6__halffE11DirectStoreIfS1_EfLi2ELi8ELi32ELi1ELb0EL9Algorithm0EEvT_T0_ll)
        /*0130*/ 	.short	0x0380
        /*0132*/ 	.short	0x0030


	//----- nvinfo : EIATTR_SW_WAR
	.align		4
.L_11223:
        /*0134*/ 	.byte	0x04, 0x36
        /*0136*/ 	.short	(.L_11225 - .L_11224)
.L_11224:
        /*0138*/ 	.word	0x00000008
.L_11225:


//--------------------- .nv.info._Z15SoftmaxWarpImplI10DirectLoadI6__halffE11DirectStoreIfS1_EfLi2ELi6ELi32ELi1ELb1EL9Algorithm0EEvT_T0_ll --------------------------
	.section	.nv.info._Z15SoftmaxWarpImplI10DirectLoadI6__halffE11DirectStoreIfS1_EfLi2ELi6ELi32ELi1ELb1EL9Algorithm0EEvT_T0_ll,"",@"SHT_CUDA_INFO"
	.sectionflags	@""
	.align	4


	//----- nvinfo : EIATTR_CUDA_API_VERSION
	.align		4
        /*0000*/ 	.byte	0x04, 0x37
        /*0002*/ 	.short	(.L_11227 - .L_11226)
.L_11226:
        /*0004*/ 	.word	0x00000082


	//----- nvinfo : EIATTR_KPARAM_INFO
	.align		4
.L_11227:
        /*0008*/ 	.byte	0x04, 0x17
        /*000a*/ 	.short	(.L_11229 - .L_11228)
.L_11228:
        /*000c*/ 	.word	0x00000000
        /*0010*/ 	.short	0x0003
        /*0012*/ 	.short	0x0028
        /*0014*/ 	.byte	0x00, 0xf0, 0x21, 0x00


	//----- nvinfo : EIATTR_KPARAM_INFO
	.align		4
.L_11229:
        /*0018*/ 	.byte	0x04, 0x17
        /*001a*/ 	.short	(.L_11231 - .L_11230)
.L_11230:
        /*001c*/ 	.word	0x00000000
        /*0020*/ 	.short	0x0002
        /*0022*/ 	.short	0x0020
        /*0024*/ 	.byte	0x00, 0xf0, 0x21, 0x00


	//----- nvinfo : EIATTR_KPARAM_INFO
	.align		4
.L_11231:
        /*0028*/ 	.byte	0x04, 0x17
        /*002a*/ 	.short	(.L_11233 - .L_11232)
.L_11232:
        /*002c*/ 	.word	0x00000000
        /*0030*/ 	.short	0x0001
        /*0032*/ 	.short	0x0010
        /*0034*/ 	.byte	0x00, 0xf0, 0x41, 0x00


	//----- nvinfo : EIATTR_KPARAM_INFO
	.align		4
.L_11233:
        /*0038*/ 	.byte	0x04, 0x17
        /*003a*/ 	.short	(.L_11235 - .L_11234)
.L_11234:
        /*003c*/ 	.word	0x00000000
        /*0040*/ 	.short	0x0000
        /*0042*/ 	.short	0x0000
        /*0044*/ 	.byte	0x00, 0xf0, 0x41, 0x00


	//----- nvinfo : EIATTR_SPARSE_MMA_MASK
	.align		4
.L_11235:
        /*0048*/ 	.byte	0x03, 0x50
        /*004a*/ 	.short	0x0000


	//----- nvinfo : EIATTR_MAXREG_COUNT
	.align		4
        /*004c*/ 	.byte	0x03, 0x1b
        /*004e*/ 	.short	0x00ff


	//----- nvinfo : EIATTR_EXTERNS
	.align		4
        /*0050*/ 	.byte	0x04, 0x0f
        /*0052*/ 	.short	(.L_11237 - .L_11236)


	//   ....[0]....
	.align		4
.L_11236:
        /*0054*/ 	.word	index@(__assertfail)


	//----- nvinfo : EIATTR_MERCURY_ISA_VERSION
	.align		4
.L_11237:
        /*0058*/ 	.byte	0x03, 0x5f
        /*005a*/ 	.short	0x0101


	//----- nvinfo : EIATTR_COOP_GROUP_MASK_REGIDS
	.align		4
        /*005c*/ 	.byte	0x04, 0x29
        /*005e*/ 	.short	(.L_11239 - .L_11238)


	//   ....[0]....
.L_11238:
        /*0060*/ 	.word	0xffffffff


	//   ....[1]....
        /*0064*/ 	.word	0xffffffff


	//   ....[2]....
        /*0068*/ 	.word	0xffffffff


	//   ....[3]....
        /*006c*/ 	.word	0xffffffff


	//   ....[4]....
        /*0070*/ 	.word	0xffffffff


	//   ....[5]....
        /*0074*/ 	.word	0xffffffff


	//   ....[6]....
        /*0078*/ 	.word	0xffffffff


	//   ....[7]....
        /*007c*/ 	.word	0xffffffff


	//   ....[8]....
        /*0080*/ 	.word	0xffffffff


	//   ....[9]....
        /*0084*/ 	.word	0xffffffff


	//   ....[10]....
        /*0088*/ 	.word	0x0500000f


	//   ....[11]....
        /*008c*/ 	.word	0x0500000f


	//   ....[12]....
        /*0090*/ 	.word	0x0500000f


	//   ....[13]....
        /*0094*/ 	.word	0x0500000f


	//   ....[14]....
        /*0098*/ 	.word	0x0500000f


	//   ....[15]....
        /*009c*/ 	.word	0x0500000f


	//   ....[16]....
        /*00a0*/ 	.word	0x0500000f


	//   ....[17]....
        /*00a4*/ 	.word	0x0500000f


	//   ....[18]....
        /*00a8*/ 	.word	0x0500000f


	//   ....[19]....
        /*00ac*/ 	.word	0x0500000f


	//----- nvinfo : EIATTR_COOP_GROUP_INSTR_OFFSETS
	.align		4
.L_11239:
        /*00b0*/ 	.byte	0x04, 0x28
        /*00b2*/ 	.short	(.L_11241 - .L_11240)


	//   ....[0]....
.L_11240:
        /*00b4*/ 	.word	0x00000740


	//   ....[1]....
        /*00b8*/ 	.word	0x00000780


	//   ....[2]....
        /*00bc*/ 	.word	0x000007a0


	//   ....[3]....
        /*00c0*/ 	.word	0x000007c0


	//   ....[4]....
        /*00c4*/ 	.word	0x000007e0


	//   ....[5]....
        /*00c8*/ 	.word	0x00000bc0


	//   ....[6]....
        /*00cc*/ 	.word	0x00000be0


	//   ....[7]....
        /*00d0*/ 	.word	0x00000c00


	//   ....[8]....
        /*00d4*/ 	.word	0x00000c20


	//   ....[9]....
        /*00d8*/ 	.word	0x00000c40


	//   ....[10]....
        /*00dc*/ 	.word	0x00001630


	//   ....[11]....
        /*00e0*/ 	.word	0x000016b0


	//   ....[12]....
        /*00e4*/ 	.word	0x00001710


	//   ....[13]....
        /*00e8*/ 	.word	0x00001770


	//   ....[14]....
        /*00ec*/ 	.word	0x000017e0


	//   ....[15]....
        /*00f0*/ 	.word	0x00001c20


	//   ....[16]....
        /*00f4*/ 	.word	0x00001c80


	//   ....[17]....
        /*00f8*/ 	.word	0x00001ce0


	//   ....[18]....
        /*00fc*/ 	.word	0x00001d40


	//   ....[19]....
        /*0100*/ 	.word	0x00001da0


	//----- nvinfo : EIATTR_VRC_CTA_INIT_COUNT
	.align		4
.L_11241:
        /*0104*/ 	.byte	0x02, 0x4a
	.zero		1
	.zero		1


	//----- nvinfo : EIATTR_SYSCALL_OFFSETS
	.align		4
        /*0108*/ 	.byte	0x04, 0x46
        /*010a*/ 	.short	(.L_11243 - .L_11242)


	//   ....[0]....
.L_11242:
        /*010c*/ 	.word	0x00000170


	//----- nvinfo : EIATTR_EXIT_INSTR_OFFSETS
	.align		4
.L_11243:
        /*0110*/ 	.byte	0x04, 0x1c
        /*0112*/ 	.short	(.L_11245 - .L_11244)


	//   ....[0]....
.L_11244:
        /*0114*/ 	.word	0x00000220


	//   ....[1]....
        /*0118*/ 	.word	0x000015d0


	//----- nvinfo : EIATTR_CRS_STACK_SIZE
	.align		4
.L_11245:
        /*011c*/ 	.byte	0x04, 0x1e
        /*011e*/ 	.short	(.L_11247 - .L_11246)
.L_11246:
        /*0120*/ 	.word	0x00000000


	//----- nvinfo : EIATTR_CBANK_PARAM_SIZE
	.align		4
.L_11247:
        /*0124*/ 	.byte	0x03, 0x19
        /*0126*/ 	.short	0x0030


	//----- nvinfo : EIATTR_PARAM_CBANK
	.align		4
        /*0128*/ 	.byte	0x04, 0x0a
        /*012a*/ 	.short	(.L_11249 - .L_11248)
	.align		4
.L_11248:
        /*012c*/ 	.word	index@(.nv.constant0._Z15SoftmaxWarpImplI10DirectLoadI6__halffE11DirectStoreIfS1_EfLi2ELi6ELi32ELi1ELb1EL9Algorithm0EEvT_T0_ll)
        /*0130*/ 	.short	0x0380
        /*0132*/ 	.short	0x0030


	//----- nvinfo : EIATTR_SW_WAR
	.align		4
.L_11249:
        /*0134*/ 	.byte	0x04, 0x36
        /*0136*/ 	.short	(.L_11251 - .L_11250)
.L_11250:
        /*0138*/ 	.word	0x00000008
.L_11251:


//--------------------- .nv.info._Z15SoftmaxWarpImplI10DirectLoadI6__halffE11DirectStoreIfS1_EfLi2ELi6ELi32ELi1ELb0EL9Algorithm0EEvT_T0_ll --------------------------
	.section	.nv.info._Z15SoftmaxWarpImplI10DirectLoadI6__halffE11DirectStoreIfS1_EfLi2ELi6ELi32ELi1ELb0EL9Algorithm0EEvT_T0_ll,"",@"SHT_CUDA_INFO"
	.sectionflags	@""
	.align	4


	//----- nvinfo : EIATTR_CUDA_API_VERSION
	.align		4
        /*0000*/ 	.byte	0x04, 0x37
        /*0002*/ 	.short	(.L_11253 - .L_11252)
.L_11252:
        /*0004*/ 	.word	0x00000082


	//----- nvinfo : EIATTR_KPARAM_INFO
	.align		4
.L_11253:
        /*0008*/ 	.byte	0x04, 0x17
        /*000a*/ 	.short	(.L_11255 - .L_11254)
.L_11254:
        /*000c*/ 	.word	0x00000000
        /*0010*/ 	.short	0x0003
        /*0012*/ 	.short	0x0028
        /*0014*/ 	.byte	0x00, 0xf0, 0x21, 0x00


	//----- nvinfo : EIATTR_KPARAM_INFO
	.align		4
.L_11255:
        /*0018*/ 	.byte	0x04, 0x17
        /*001a*/ 	.short	(.L_11257 - .L_11256)
.L_11256:
        /*001c*/ 	.word	0x00000000
        /*0020*/ 	.short	0x0002
        /*0022*/ 	.short	0x0020
        /*0024*/ 	.byte	0x00, 0xf0, 0x21, 0x00


	//----- nvinfo : EIATTR_KPARAM_INFO
	.align		4
.L_11257:
        /*0028*/ 	.byte	0x04, 0x17
        /*002a*/ 	.short	(.L_11259 - .L_11258)
.L_11258:
        /*002c*/ 	.word	0x00000000
        /*0030*/ 	.short	0x0001
        /*0032*/ 	.short	0x0010
        /*0034*/ 	.byte	0x00, 0xf0, 0x41, 0x00


	//----- nvinfo : EIATTR_KPARAM_INFO
	.align		4
.L_11259:
        /*0038*/ 	.byte	0x04, 0x17
        /*003a*/ 	.short	(.L_11261 - .L_11260)
.L_11260:
        /*003c*/ 	.word	0x00000000
        /*0040*/ 	.short	0x0000
        /*0042*/ 	.short	0x0000
        /*0044*/ 	.byte	0x00, 0xf0, 0x41, 0x00


	//----- nvinfo : EIATTR_SPARSE_MMA_MASK
	.align		4
.L_11261:
        /*0048*/ 	.byte	0x03, 0x50
        /*004a*/ 	.short	0x0000


	//----- nvinfo : EIATTR_MAXREG_COUNT
	.align		4
        /*004c*/ 	.byte	0x03, 0x1b
        /*004e*/ 	.short	0x00ff


	//----- nvinfo : EIATTR_EXTERNS
	.align		4
        /*0050*/ 	.byte	0x04, 0x0f
        /*0052*/ 	.short	(.L_11263 - .L_11262)


	//   ....[0]....
	.align		4
.L_11262:
        /*0054*/ 	.word	index@(__assertfail)


	//----- nvinfo : EIATTR_MERCURY_ISA_VERSION
	.align		4
.L_11263:
        /*0058*/ 	.byte	0x03, 0x5f
        /*005a*/ 	.short	0x0101


	//----- nvinfo : EIATTR_COOP_GROUP_MASK_REGIDS
	.align		4
        /*005c*/ 	.byte	0x04, 0x29
        /*005e*/ 	.short	(.L_11265 - .L_11264)


	//   ....[0]....
.L_11264:
        /*0060*/ 	.word	0xffffffff


	//   ....[1]....
        /*0064*/ 	.word	0xffffffff


	//   ....[2]....
        /*0068*/ 	.word	0xffffffff


	//   ....[3]....
        /*006c*/ 	.word	0xffffffff


	//   ....[4]....
        /*0070*/ 	.word	0xffffffff


	//   ....[5]....
        /*0074*/ 	.word	0xffffffff


	//   ....[6]....
        /*0078*/ 	.word	0xffffffff


	//   ....[7]....
        /*007c*/ 	.word	0xffffffff


	//   ....[8]....
        /*0080*/ 	.word	0xffffffff


	//   ....[9]....
        /*0084*/ 	.word	0xffffffff


	//   ....[10]....
        /*0088*/ 	.word	0x0500000f


	//   ....[11]....
        /*008c*/ 	.word	0x0500000f


	//   ....[12]....
        /*0090*/ 	.word	0x0500000f


	//   ....[13]....
        /*0094*/ 	.word	0x0500000f


	//   ....[14]....
        /*0098*/ 	.word	0x0500000f


	//   ....[15]....
        /*009c*/ 	.word	0x0500000f


	//   ....[16]....
        /*00a0*/ 	.word	0x0500000f


	//   ....[17]....
        /*00a4*/ 	.word	0x0500000f


	//   ....[18]....
        /*00a8*/ 	.word	0x0500000f


	//   ....[19]....
        /*00ac*/ 	.word	0x0500000f


	//----- nvinfo : EIATTR_COOP_GROUP_INSTR_OFFSETS
	.align		4
.L_11265:
        /*00b0*/ 	.byte	0x04, 0x28
        /*00b2*/ 	.short	(.L_11267 - .L_11266)


	//   ....[0]....
.L_11266:
        /*00b4*/ 	.word	0x00000590


	//   ....[1]....
        /*00b8*/ 	.word	0x000005d0


	//   ....[2]....
        /*00bc*/ 	.word	0x000005f0


	//   ....[3]....
        /*00c0*/ 	.word	0x00000610


	//   ....[4]....
        /*00c4*/ 	.word	0x00000630


	//   ....[5]....
        /*00c8*/ 	.word	0x00000a10


	//   ....[6]....
        /*00cc*/ 	.word	0x00000a30


	//   ....[7]....
        /*00d0*/ 	.word	0x00000a50


	//   ....[8]....
        /*00d4*/ 	.word	0x00000a70


	//   ....[9]....
        /*00d8*/ 	.word	0x00000a90


	//   ....[10]....
        /*00dc*/ 	.word	0x00001390


	//   ....[11]....
        /*00e0*/ 	.word	0x00001410


	//   ....[12]....
        /*00e4*/ 	.word	0x00001470


	//   ....[13]....
        /*00e8*/ 	.word	0x000014d0


	//   ....[14]....
        /*00ec*/ 	.word	0x00001540


	//   ....[15]....
        /*00f0*/ 	.word	0x00001980


	//   ....[16]....
        /*00f4*/ 	.word	0x000019e0


	//   ....[17]....
        /*00f8*/ 	.word	0x00001a40


	//   ....[18]....
        /*00fc*/ 	.word	0x00001aa0


	//   ....[19]....
        /*0100*/ 	.word	0x00001b00


	//----- nvinfo : EIATTR_VRC_CTA_INIT_COUNT
	.align		4
.L_11267:
        /*0104*/ 	.byte	0x02, 0x4a
	.zero		1
	.zero		1


	//----- nvinfo : EIATTR_SYSCALL_OFFSETS
	.align		4
        /*0108*/ 	.byte	0x04, 0x46
        /*010a*/ 	.short	(.L_11269 - .L_11268)


	//   ....[0]....
.L_11268:
        /*010c*/ 	.word	0x00000170


	//----- nvinfo : EIATTR_EXIT_INSTR_OFFSETS
	.align		4
.L_11269:
        /*0110*/ 	.byte	0x04, 0x1c
        /*0112*/ 	.short	(.L_11271 - .L_11270)


	//   ....[0]....
.L_11270:
        /*0114*/ 	.word	0x00000220


	//   ....[1]....
        /*0118*/ 	.word	0x00001330


	//----- nvinfo : EIATTR_CRS_STACK_SIZE
	.align		4
.L_11271:
        /*011c*/ 	.byte	0x04, 0x1e
        /*011e*/ 	.short	(.L_11273 - .L_11272)
.L_11272:
        /*0120*/ 	.word	0x00000000


	//----- nvinfo : EIATTR_CBANK_PARAM_SIZE
	.align		4
.L_11273:
        /*0124*/ 	.byte	0x03, 0x19
        /*0126*/ 	.short	0x0030


	//----- nvinfo : EIATTR_PARAM_CBANK
	.align		4
        /*0128*/ 	.byte	0x04, 0x0a
        /*012a*/ 	.short	(.L_11275 - .L_11274)
	.align		4
.L_11274:
        /*012c*/ 	.word	index@(.nv.constant0._Z15SoftmaxWarpImplI10DirectLoadI6__halffE11DirectStoreIfS1_EfLi2ELi6ELi32ELi1ELb0EL9Algorithm0EEvT_T0_ll)
        /*0130*/ 	.short	0x0380
        /*0132*/ 	.short	0x0030


	//----- nvinfo : EIATTR_SW_WAR
	.align		4
.L_11275:
        /*0134*/ 	.byte	0x04, 0x36
        /*0136*/ 	.short	(.L_11277 - .L_11276)
.L_11276:
        /*0138*/ 	.word	0x00000008
.L_11277:


//--------------------- .nv.info._Z15SoftmaxWarpImplI10DirectLoadI6__halffE11DirectStoreIfS1_EfLi2ELi4ELi32ELi1ELb1EL9Algorithm0EEvT_T0_ll --------------------------
	.section	.nv.info._Z15SoftmaxWarpImplI10DirectLoadI6__halffE11DirectStoreIfS1_EfLi2ELi4ELi32ELi1ELb1EL9Algorithm0EEvT_T0_ll,"",@"SHT_CUDA_INFO"
	.sectionflags	@""
	.align	4


	//----- nvinfo : EIATTR_CUDA_API_VERSION
	.align		4
        /*0000*/ 	.byte	0x04, 0x37
        /*0002*/ 	.short	(.L_11279 - .L_11278)
.L_11278:
        /*0004*/ 	.word	0x00000082


	//----- nvinfo : EIATTR_KPARAM_INFO
	.align		4
.L_11279:
        /*0008*/ 	.byte	0x04, 0x17
        /*000a*/ 	.short	(.L_11281 - .L_11280)
.L_11280:
        /*000c*/ 	.word	0x00000000
        /*0010*/ 	.short	0x0003
        /*0012*/ 	.short	0x0028
        /*0014*/ 	.byte	0x00, 0xf0, 0x21, 0x00


	//----- nvinfo : EIATTR_KPARAM_INFO
	.align		4
.L_11281:
        /*0018*/ 	.byte	0x04, 0x17
        /*001a*/ 	.short	(.L_11283 - .L_11282)
.L_11282:
        /*001c*/ 	.word	0x00000000
        /*0020*/ 	.short	0x0002
        /*0022*/ 	.short	0x0020
        /*0024*/ 	.byte	0x00, 0xf0, 0x21, 0x00


	//----- nvinfo : EIATTR_KPARAM_INFO
	.align		4
.L_11283:
        /*0028*/ 	.byte	0x04, 0x17
        /*002a*/ 	.short	(.L_11285 - .L_11284)
.L_11284:
        /*002c*/ 	.word	0x00000000
        /*0030*/ 	.short	0x0001
        /*0032*/ 	.short	0x0010
        /*0034*/ 	.byte	0x00, 0xf0, 0x41, 0x00


	//----- nvinfo : EIATTR_KPARAM_INFO
	.align		4
.L_11285:
        /*0038*/ 	.byte	0x04, 0x17
        /*003a*/ 	.short	(.L_11287 - .L_11286)
.L_11286:
        /*003c*/ 	.word	0x00000000
        /*0040*/ 	.short	0x0000
        /*0042*/ 	.short	0x0000
        /*0044*/ 	.byte	0x00, 0xf0, 0x41, 0x00


	//----- nvinfo : EIATTR_SPARSE_MMA_MASK
	.align		4
.L_11287:
        /*0048*/ 	.byte	0x03, 0x50
        /*004a*/ 	.short	0x0000


	//----- nvinfo : EIATTR_MAXREG_COUNT
	.align		4
        /*004c*/ 	.byte	0x03, 0x1b
        /*004e*/ 	.short	0x00ff


	//----- nvinfo : EIATTR_EXTERNS
	.align		4
        /*0050*/ 	.byte	0x04, 0x0f
        /*0052*/ 	.short	(.L_11289 - .L_11288)


	//   ....[0]....
	.align		4
.L_11288:
        /*0054*/ 	.word	index@(__assertfail)


	//----- nvinfo : EIATTR_MERCURY_ISA_VERSION
	.align		4
.L_11289:
        /*0058*/ 	.byte	0x03, 0x5f
        /*005a*/ 	.short	0x0101


	//----- nvinfo : EIATTR_COOP_GROUP_MASK_REGIDS
	.align		4
        /*005c*/ 	.byte	0x04, 0x29
        /*005e*/ 	.short	(.L_11291 - .L_11290)


	//   ....[0]....
.L_11290:
        /*0060*/ 	.word	0xffffffff


	//   ....[1]....
        /*0064*/ 	.word	0xffffffff


	//   ....[2]....
        /*0068*/ 	.word	0xffffffff


	//   ....[3]....
        /*006c*/ 	.word	0xffffffff


	//   ....[4]....
        /*0070*/ 	.word	0xffffffff


	//   ....[5]....
        /*0074*/ 	.word	0xffffffff


	//   ....[6]....
        /*0078*/ 	.word	0xffffffff


	//   ....[7]....
        /*007c*/ 	.word	0xffffffff


	//   ....[8]....
        /*0080*/ 	.word	0xffffffff


	//   ....[9]....
        /*0084*/ 	.word	0xffffffff


	//   ....[10]....
        /*0088*/ 	.word	0x0500000f


	//   ....[11]....
        /*008c*/ 	.word	0x0500000f


	//   ....[12]....
        /*0090*/ 	.word	0x0500000f


	//   ....[13]....
        /*0094*/ 	.word	0x0500000f


	//   ....[14]....
        /*0098*/ 	.word	0x0500000f


	//   ....[15]....
        /*009c*/ 	.word	0x0500000f


	//   ....[16]....
        /*00a0*/ 	.word	0x0500000f


	//   ....[17]....
        /*00a4*/ 	.word	0x0500000f


	//   ....[18]....
        /*00a8*/ 	.word	0x0500000f


	//   ....[19]....
        /*00ac*/ 	.word	0x0500000f


	//----- nvinfo : EIATTR_COOP_GROUP_INSTR_OFFSETS
	.align		4
.L_11291:
        /*00b0*/ 	.byte	0x04, 0x28
        /*00b2*/ 	.short	(.L_11293 - .L_11292)


	//   ....[0]....
.L_11292:
        /*00b4*/ 	.word	0x000005b0


	//   ....[1]....
        /*00b8*/ 	.word	0x000005f0


	//   ....[2]....
        /*00bc*/ 	.word	0x00000610


	//   ....[3]....
        /*00c0*/ 	.word	0x00000630


	//   ....[4]....
        /*00c4*/ 	.word	0x00000650


	//   ....[5]....
        /*00c8*/ 	.word	0x000008f0


	//   ....[6]....
        /*00cc*/ 	.word	0x00000910


	//   ....[7]....
        /*00d0*/ 	.word	0x00000930


	//   ....[8]....
        /*00d4*/ 	.word	0x00000950


	//   ....[9]....
        /*00d8*/ 	.word	0x00000970


	//   ....[10]....
        /*00dc*/ 	.word	0x00001040


	//   ....[11]....
        /*00e0*/ 	.word	0x000010c0


	//   ....[12]....
        /*00e4*/ 	.word	0x00001120


	//   ....[13]....
        /*00e8*/ 	.word	0x00001180


	//   ....[14]....
        /*00ec*/ 	.word	0x000011f0


	//   ....[15]....
        /*00f0*/ 	.word	0x000014f0


	//   ....[16]....
        /*00f4*/ 	.word	0x00001550


	//   ....[17]....
        /*00f8*/ 	.word	0x000015b0


	//   ....[18]....
        /*00fc*/ 	.word	0x00001610


	//   ....[19]....
        /*0100*/ 	.word	0x00001670


	//----- nvinfo : EIATTR_VRC_CTA_INIT_COUNT
	.align		4
.L_11293:
        /*0104*/ 	.byte	0x02, 0x4a
	.zero		1
	.zero		1


	//----- nvinfo : EIATTR_SYSCALL_OFFSETS
	.align		4
        /*0108*/ 	.byte	0x04, 0x46
        /*010a*/ 	.short	(.L_11295 - .L_11294)


	//   ....[0]....
.L_11294:
        /*010c*/ 	.word	0x00000170


	//----- nvinfo : EIATTR_EXIT_INSTR_OFFSETS
	.align		4
.L_11295:
        /*0110*/ 	.byte	0x04, 0x1c
        /*0112*/ 	.short	(.L_11297 - .L_11296)


	//   ....[0]....
.L_11296:
        /*0114*/ 	.word	0x00000220


	//   ....[1]....
        /*0118*/ 	.word	0x00000fe0


	//----- nvinfo : EIATTR_CRS_STACK_SIZE
	.align		4
.L_11297:
        /*011c*/ 	.byte	0x04, 0x1e
        /*011e*/ 	.short	(.L_11299 - .L_11298)
.L_11298:
        /*0120*/ 	.word	0x00000000


	//----- nvinfo : EIATTR_CBANK_PARAM_SIZE
	.align		4
.L_11299:
        /*0124*/ 	.byte	0x03, 0x19
        /*0126*/ 	.short	0x0030


	//----- nvinfo : EIATTR_PARAM_CBANK
	.align		4
        /*0128*/ 	.byte	0x04, 0x0a
        /*012a*/ 	.short	(.L_11301 - .L_11300)
	.align		4
.L_11300:
        /*012c*/ 	.word	index@(.nv.constant0._Z15SoftmaxWarpImplI10DirectLoadI6__halffE11DirectStoreIfS1_EfLi2ELi4ELi32ELi1ELb1EL9Algorithm0EEvT_T0_ll)
        /*0130*/ 	.short	0x0380
        /*0132*/ 	.short	0x0030


	//----- nvinfo : EIATTR_SW_WAR
	.align		4
.L_11301:
        /*0134*/ 	.byte	0x04, 0x36
        /*0136*/ 	.short	(.L_11303 - .L_11302)
.L_11302:
        /*0138*/ 	.word	0x00000008
.L_11303:


//--------------------- .nv.info._Z15SoftmaxWarpImplI10DirectLoadI6__halffE11DirectStoreIfS1_EfLi2ELi4ELi32ELi1ELb0EL9Algorithm0EEvT_T0_ll --------------------------
	.section	.nv.info._Z15SoftmaxWarpImplI10DirectLoadI6__halffE11DirectStoreIfS1_EfLi2ELi4ELi32ELi1ELb0EL9Algorithm0EEvT_T0_ll,"",@"SHT_CUDA_INFO"
	.sectionflags	@""
	.align	4


	//----- nvinfo : EIATTR_CUDA_API_VERSION
	.align		4
        /*0000*/ 	.byte	0x04, 0x37
        /*0002*/ 	.short	(.L_11305 - .L_11304)
.L_11304:
        /*0004*/ 	.word	0x00000082


	//----- nvinfo : EIATTR_KPARAM_INFO
	.align		4
.L_11305:
        /*0008*/ 	.byte	0x04, 0x17
        /*000a*/ 	.short	(.L_11307 - .L_11306)
.L_11306:
        /*000c*/ 	.word	0x00000000
        /*0010*/ 	.short	0x0003
        /*0012*/ 	.short	0x0028
        /*0014*/ 	.byte	0x00, 0xf0, 0x21, 0x00


	//----- nvinfo : EIATTR_KPARAM_INFO
	.align		4
.L_11307:
        /*0018*/ 	.byte	0x04, 0x17
        /*001a*/ 	.short	(.L_11309 - .L_11308)
.L_11308:
        /*001c*/ 	.word	0x00000000
        /*0020*/ 	.short	0x0002
        /*0022*/ 	.short	0x0020
        /*0024*/ 	.byte	0x00, 0xf0, 0x21, 0x00


	//----- nvinfo : EIATTR_KPARAM_INFO
	.align		4
.L_11309:
        /*0028*/ 	.byte	0x04, 0x17
        /*002a*/ 	.short	(.L_11311 - .L_11310)
.L_11310:
        /*002c*/ 	.word	0x00000000
        /*0030*/ 	.short	0x0001
        /*0032*/ 	.short	0x0010
        /*0034*/ 	.byte	0x00, 0xf0, 0x41, 0x00


	//----- nvinfo : EIATTR_KPARAM_INFO
	.align		4
.L_11311:
        /*0038*/ 	.byte	0x04, 0x17
        /*003a*/ 	.short	(.L_11313 - .L_11312)
.L_11312:
        /*003c*/ 	.word	0x00000000
        /*0040*/ 	.short	0x0000
        /*0042*/ 	.short	0x0000
        /*0044*/ 	.byte	0x00, 0xf0, 0x41, 0x00


	//----- nvinfo : EIATTR_SPARSE_MMA_MASK
	.align		4
.L_11313:
        /*0048*/ 	.byte	0x03, 0x50
        /*004a*/ 	.short	0x0000


	//----- nvinfo : EIATTR_MAXREG_COUNT
	.align		4
        /*004c*/ 	.byte	0x03, 0x1b
        /*004e*/ 	.short	0x00ff


	//----- nvinfo : EIATTR_EXTERNS
	.align		4
        /*0050*/ 	.byte	0x04, 0x0f
        /*0052*/ 	.short	(.L_11315 - .L_11314)


	//   ....[0]....
	.align		4
.L_11314:
        /*0054*/ 	.word	index@(__assertfail)


	//----- nvinfo : EIATTR_MERCURY_ISA_VERSION
	.align		4
.L_11315:
        /*0058*/ 	.byte	0x03, 0x5f
        /*005a*/ 	.short	0x0101


	//----- nvinfo : EIATTR_COOP_GROUP_MASK_REGIDS
	.align		4
        /*005c*/ 	.byte	0x04, 0x29
        /*005e*/ 	.short	(.L_11317 - .L_11316)


	//   ....[0]....
.L_11316:
        /*0060*/ 	.word	0xffffffff


	//   ....[1]....
        /*0064*/ 	.word	0xffffffff


	//   ....[2]....
        /*0068*/ 	.word	0xffffffff


	//   ....[3]....
        /*006c*/ 	.word	0xffffffff


	//   ....[4]....
        /*0070*/ 	.word	0xffffffff


	//   ....[5]....
        /*0074*/ 	.word	0xffffffff


	//   ....[6]....
        /*0078*/ 	.word	0xffffffff


	//   ....[7]....
        /*007c*/ 	.word	0xffffffff


	//   ....[8]....
        /*0080*/ 	.word	0xffffffff


	//   ....[9]....
        /*0084*/ 	.word	0xffffffff


	//   ....[10]....
        /*0088*/ 	.word	0x0500000f


	//   ....[11]....
        /*008c*/ 	.word	0x0500000f


	//   ....[12]....
        /*0090*/ 	.word	0x0500000f


	//   ....[13]....
        /*0094*/ 	.word	0x0500000f


	//   ....[14]....
        /*0098*/ 	.word	0x0500000f


	//   ....[15]....
        /*009c*/ 	.word	0x0500000f


	//   ....[16]....
        /*00a0*/ 	.word	0x0500000f


	//   ....[17]....
        /*00a4*/ 	.word	0x0500000f


	//   ....[18]....
        /*00a8*/ 	.word	0x0500000f


	//   ....[19]....
        /*00ac*/ 	.word	0x0500000f


	//----- nvinfo : EIATTR_COOP_GROUP_INSTR_OFFSETS
	.align		4
.L_11317:
        /*00b0*/ 	.byte	0x04, 0x28
        /*00b2*/ 	.short	(.L_11319 - .L_11318)


	//   ....[0]....
.L_11318:
        /*00b4*/ 	.word	0x000004a0


	//   ....[1]....
        /*00b8*/ 	.word	0x000004d0


	//   ....[2]....
        /*00bc*/ 	.word	0x000004f0


	//   ....[3]....
        /*00c0*/ 	.word	0x00000510


	//   ....[4]....
        /*00c4*/ 	.word	0x00000530


	//   ....[5]....
        /*00c8*/ 	.word	0x000007e0


	//   ....[6]....
        /*00cc*/ 	.word	0x00000800


	//   ....[7]....
        /*00d0*/ 	.word	0x00000820


	//   ....[8]....
        /*00d4*/ 	.word	0x00000840


	//   ....[9]....
        /*00d8*/ 	.word	0x00000860


	//   ....[10]....
        /*00dc*/ 	.word	0x00000e80


	//   ....[11]....
        /*00e0*/ 	.word	0x00000f10


	//   ....[12]....
        /*00e4*/ 	.word	0x00000f70


	//   ....[13]....
        /*00e8*/ 	.word	0x00000fd0


	//   ....[14]....
        /*00ec*/ 	.word	0x00001040


	//   ....[15]....
        /*00f0*/ 	.word	0x00001320


	//   ....[16]....
        /*00f4*/ 	.word	0x00001380


	//   ....[17]....
        /*00f8*/ 	.word	0x000013e0


	//   ....[18]....
        /*00fc*/ 	.word	0x00001440


	//   ....[19]....
        /*0100*/ 	.word	0x000014a0


	//----- nvinfo : EIATTR_VRC_CTA_INIT_COUNT
	.align		4
.L_11319:
        /*0104*/ 	.byte	0x02, 0x4a
	.zero		1
	.zero		1


	//----- nvinfo : EIATTR_SYSCALL_OFFSETS
	.align		4
        /*0108*/ 	.byte	0x04, 0x46
        /*010a*/ 	.short	(.L_11321 - .L_11320)


	//   ....[0]....
.L_11320:
        /*010c*/ 	.word	0x00000170


	//----- nvinfo : EIATTR_EXIT_INSTR_OFFSETS
	.align		4
.L_11321:
        /*0110*/ 	.byte	0x04, 0x1c
        /*0112*/ 	.short	(.L_11323 - .L_11322)


	//   ....[0]....
.L_11322:
        /*0114*/ 	.word	0x00000220


	//   ....[1]....
        /*0118*/ 	.word	0x00000e20


	//----- nvinfo : EIATTR_CRS_STACK_SIZE
	.align		4
.L_11323:
        /*011c*/ 	.byte	0x04, 0x1e
        /*011e*/ 	.short	(.L_11325 - .L_11324)
.L_11324:
        /*0120*/ 	.word	0x00000000


	//----- nvinfo : EIATTR_CBANK_PARAM_SIZE
	.align		4
.L_11325:
        /*0124*/ 	.byte	0x03, 0x19
        /*0126*/ 	.short	0x0030


	//----- nvinfo : EIATTR_PARAM_CBANK
	.align		4
        /*0128*/ 	.byte	0x04, 0x0a
        /*012a*/ 	.short	(.L_11327 - .L_11326)
	.align		4
.L_11326:
        /*012c*/ 	.word	index@(.nv.constant0._Z15SoftmaxWarpImplI10DirectLoadI6__halffE11DirectStoreIfS1_EfLi2ELi4ELi32ELi1ELb0EL9Algorithm0EEvT_T0_ll)
        /*0130*/ 	.short	0x0380
        /*0132*/ 	.short	0x0030


	//----- nvinfo : EIATTR_SW_WAR
	.align		4
.L_11327:
        /*0134*/ 	.byte	0x04, 0x36
        /*0136*/ 	.short	(.L_11329 - .L_11328)
.L_11328:
        /*0138*/ 	.word	0x00000008
.L_11329:


//--------------------- .nv.info._Z15SoftmaxWarpImplI10DirectLoadI6__halffE11DirectStoreIfS1_EfLi2ELi2ELi32ELi1ELb1EL9Algorithm0EEvT_T0_ll --------------------------
	.section	.nv.info._Z15SoftmaxWarpImplI10DirectLoadI6__halffE11DirectStoreIfS1_EfLi2ELi2ELi32ELi1ELb1EL9Algorithm0EEvT_T0_ll,"",@"SHT_CUDA_INFO"
	.sectionflags	@""
	.align	4


	//----- nvinfo : EIATTR_CUDA_API_VERSION
	.align		4
        /*0000*/ 	.byte	0x04, 0x37
        /*0002*/ 	.short	(.L_11331 - .L_11330)
.L_11330:
        /*0004*/ 	.word	0x00000082


	//----- nvinfo : EIATTR_KPARAM_INFO
	.align		4
.L_11331:
        /*0008*/ 	.byte	0x04, 0x17
        /*000a*/ 	.short	(.L_11333 - .L_11332)
.L_11332:
        /*000c*/ 	.word	0x00000000
        /*0010*/ 	.short	0x0003
        /*0012*/ 	.short	0x0028
        /*0014*/ 	.byte	0x00, 0xf0, 0x21, 0x00


	//----- nvinfo : EIATTR_KPARAM_INFO
	.align		4
.L_11333:
        /*0018*/ 	.byte	0x04, 0x17
        /*001a*/ 	.short	(.L_11335 - .L_11334)
.L_11334:
        /*001c*/ 	.word	0x00000000
        /*0020*/ 	.short	0x0002
        /*0022*/ 	.short	0x0020
        /*0024*/ 	.byte	0x00, 0xf0, 0x21, 0x00


	//----- nvinfo : EIATTR_KPARAM_INFO
	.align		4
.L_11335:
        /*0028*/ 	.byte	0x04, 0x17
        /*002a*/ 	.short	(.L_11337 - .L_11336)
.L_11336:
        /*002c*/ 	.word	0x00000000
        /*0030*/ 	.short	0x0001
        /*0032*/ 	.short	0x0010
        /*0034*/ 	.byte	0x00, 0xf0, 0x41, 0x00


	//----- nvinfo : EIATTR_KPARAM_INFO
	.align		4
.L_11337:
        /*0038*/ 	.byte	0x04, 0x17
        /*003a*/ 	.short	(.L_11339 - .L_11338)
.L_11338:
        /*003c*/ 	.word	0x00000000
        /*0040*/ 	.short	0x0000
        /*0042*/ 	.short	0x0000
        /*0044*/ 	.byte	0x00, 0xf0, 0x41, 0x00


	//----- nvinfo : EIATTR_SPARSE_MMA_MASK
	.align		4
.L_11339:
        /*0048*/ 	.byte	0x03, 0x50
        /*004a*/ 	.short	0x0000


	//----- nvinfo : EIATTR_MAXREG_COUNT
	.align		4
        /*004c*/ 	.byte	0x03, 0x1b
        /*004e*/ 	.short	0x00ff


	//----- nvinfo : EIATTR_EXTERNS
	.align		4
        /*0050*/ 	.byte	0x04, 0x0f
        /*0052*/ 	.short	(.L_11341 - .L_11340)


	//   ....[0]....
	.align		4
.L_11340:
        /*0054*/ 	.word	index@(__assertfail)


	//----- nvinfo : EIATTR_MERCURY_ISA_VERSION
	.align		4
.L_11341:
        /*0058*/ 	.byte	0x03, 0x5f
        /*005a*/ 	.short	0x0101


	//----- nvinfo : EIATTR_COOP_GROUP_MASK_REGIDS
	.align		4
        /*005c*/ 	.byte	0x04, 0x29
        /*005e*/ 	.short	(.L_11343 - .L_11342)


	//   ....[0]....
.L_11342:
        /*0060*/ 	.word	0xffffffff


	//   ....[1]....
        /*0064*/ 	.word	0xffffffff


	//   ....[2]....
        /*0068*/ 	.word	0xffffffff


	//   ....[3]....
        /*006c*/ 	.word	0xffffffff


	//   ....[4]....
        /*0070*/ 	.word	0xffffffff


	//   ....[5]....
        /*0074*/ 	.word	0xffffffff


	//   ....[6]....
        /*0078*/ 	.word	0xffffffff


	//   ....[7]....
        /*007c*/ 	.word	0xffffffff


	//   ....[8]....
        /*0080*/ 	.word	0xffffffff


	//   ....[9]....
        /*0084*/ 	.word	0xffffffff


	//   ....[10]....
        /*0088*/ 	.word	0x0500000f


	//   ....[11]....
        /*008c*/ 	.word	0x0500000f


	//   ....[12]....
        /*0090*/ 	.word	0x0500000f


	//   ....[13]....
        /*0094*/ 	.word	0x0500000f


	//   ....[14]....
        /*0098*/ 	.word	0x0500000f


	//   ....[15]....
        /*009c*/ 	.word	0x0500000f


	//   ....[16]....
        /*00a0*/ 	.word	0x0500000f


	//   ....[17]....
        /*00a4*/ 	.word	0x0500000f


	//   ....[18]....
        /*00a8*/ 	.word	0x0500000f


	//   ....[19]....
        /*00ac*/ 	.word	0x0500000f


	//----- nvinfo : EIATTR_COOP_GROUP_INSTR_OFFSETS
	.align		4
.L_11343:
        /*00b0*/ 	.byte	0x04, 0x28
        /*00b2*/ 	.short	(.L_11345 - .L_11344)


	//   ....[0]....
.L_11344:
        /*00b4*/ 	.word	0x00000420


	//   ....[1]....
        /*00b8*/ 	.word	0x00000460


	//   ....[2]....
        /*00bc*/ 	.word	0x00000480


	//   ....[3]....
        /*00c0*/ 	.word	0x000004a0


	//   ....[4]....
        /*00c4*/ 	.word	0x000004c0


	//   ....[5]....
        /*00c8*/ 	.word	0x00000620


	//   ....[6]....
        /*00cc*/ 	.word	0x00000640


	//   ....[7]....
        /*00d0*/ 	.word	0x00000660


	//   ....[8]....
        /*00d4*/ 	.word	0x00000680


	//   ....[9]....
        /*00d8*/ 	.word	0x000006a0


	//   ....[10]....
        /*00dc*/ 	.word	0x00000a60


	//   ....[11]....
        /*00e0*/ 	.word	0x00000b00


	//   ....[12]....
        /*00e4*/ 	.word	0x00000b60


	//   ....[13]....
        /*00e8*/ 	.word	0x00000bc0


	//   ....[14]....
        /*00ec*/ 	.word	0x00000c20


	//   ....[15]....
        /*00f0*/ 	.word	0x00000dc0


	//   ....[16]....
        /*00f4*/ 	.word	0x00000e20


	//   ....[17]....
        /*00f8*/ 	.word	0x00000e80


	//   ....[18]....
        /*00fc*/ 	.word	0x00000ee0


	//   ....[19]....
        /*0100*/ 	.word	0x00000f40


	//----- nvinfo : EIATTR_VRC_CTA_INIT_COUNT
	.align		4
.L_11345:
        /*0104*/ 	.byte	0x02, 0x4a
	.zero		1
	.zero		1


	//----- nvinfo : EIATTR_SYSCALL_OFFSETS
	.align		4
        /*0108*/ 	.byte	0x04, 0x46
        /*010a*/ 	.short	(.L_11347 - .L_11346)


	//   ....[0]....
.L_11346:
        /*010c*/ 	.word	0x00000170


	//----- nvinfo : EIATTR_EXIT_INSTR_OFFSETS
	.align		4
.L_11347:
        /*0110*/ 	.byte	0x04, 0x1c
        /*0112*/ 	.short	(.L_11349 - .L_11348)


	//   ....[0]....
.L_11348:
        /*0114*/ 	.word	0x00000220


	//   ....[1]....
        /*0118*/ 	.word	0x00000a00


	//----- nvinfo : EIATTR_CRS_STACK_SIZE
	.align		4
.L_11349:
        /*011c*/ 	.byte	0x04, 0x1e
        /*011e*/ 	.short	(.L_11351 - .L_11350)
.L_11350:
        /*0120*/ 	.word	0x00000000


	//----- nvinfo : EIATTR_CBANK_PARAM_SIZE
	.align		4
.L_11351:
        /*0124*/ 	.byte	0x03, 0x19
        /*0126*/ 	.short	0x0030


	//----- nvinfo : EIATTR_PARAM_CBANK
	.align		4
        /*0128*/ 	.byte	0x04, 0x0a
        /*012a*/ 	.short	(.L_11353 - .L_11352)
	.align		4
.L_11352:
        /*012c*/ 	.word	index@(.nv.constant0._Z15SoftmaxWarpImplI10DirectLoadI6__halffE11DirectStoreIfS1_EfLi2ELi2ELi32ELi1ELb1EL9Algorithm0EEvT_T0_ll)
        /*0130*/ 	.short	0x0380
        /*0132*/ 	.short	0x0030


	//----- nvinfo : EIATTR_SW_WAR
	.align		4
.L_11353:
        /*0134*/ 	.byte	0x04, 0x36
        /*0136*/ 	.short	(.L_11355 - .L_11354)
.L_11354:
        /*0138*/ 	.word	0x00000008
.L_11355:


//--------------------- .nv.info._Z15SoftmaxWarpImplI10DirectLoadI6__halffE11DirectStoreIfS1_EfLi2ELi2ELi32ELi1ELb0EL9Algorithm0EEvT_T0_ll --------------------------
	.section	.nv.info._Z15SoftmaxWarpImplI10DirectLoadI6__halffE11DirectStoreIfS1_EfLi2ELi2ELi32ELi1ELb0EL9Algorithm0EEvT_T0_ll,"",@"SHT_CUDA_INFO"
	.sectionflags	@""
	.align	4


	//----- nvinfo : EIATTR_CUDA_API_VERSION
	.align		4
        /*0000*/ 	.byte	0x04, 0x37
        /*0002*/ 	.short	(.L_11357 - .L_11356)
.L_11356:
        /*0004*/ 	.word	0x00000082


	//----- nvinfo : EIATTR_KPARAM_INFO
	.align		4
.L_11357:
        /*0008*/ 	.byte	0x04, 0x17
        /*000a*/ 	.short	(.L_11359 - .L_11358)
.L_11358:
        /*000c*/ 	.word	0x00000000
        /*0010*/ 	.short	0x0003
        /*0012*/ 	.short	0x0028
        /*0014*/ 	.byte	0x00, 0xf0, 0x21, 0x00


	//----- nvinfo : EIATTR_KPARAM_INFO
	.align		4
.L_11359:
        /*0018*/ 	.byte	0x04, 0x17
        /*001a*/ 	.short	(.L_11361 - .L_11360)
.L_11360:
        /*001c*/ 	.word	0x00000000
        /*0020*/ 	.short	0x0002
        /*0022*/ 	.short	0x0020
        /*0024*/ 	.byte	0x00, 0xf0, 0x21, 0x00


	//----- nvinfo : EIATTR_KPARAM_INFO
	.align		4
.L_11361:
        /*0028*/ 	.byte	0x04, 0x17
        /*002a*/ 	.short	(.L_11363 - .L_11362)
.L_11362:
        /*002c*/ 	.word	0x00000000
        /*0030*/ 	.short	0x0001
        /*0032*/ 	.short	0x0010
        /*0034*/ 	.byte	0x00, 0xf0, 0x41, 0x00


	//----- nvinfo : EIATTR_KPARAM_INFO
	.align		4
.L_11363:
        /*0038*/ 	.byte	0x04, 0x17
        /*003a*/ 	.short	(.L_11365 - .L_11364)
.L_11364:
        /*003c*/ 	.word	0x00000000
        /*0040*/ 	.short	0x0000
        /*0042*/ 	.short	0x0000
        /*0044*/ 	.byte	0x00, 0xf0, 0x41, 0x00


	//----- nvinfo : EIATTR_SPARSE_MMA_MASK
	.align		4
.L_11365:
        /*0048*/ 	.byte	0x03, 0x50
        /*004a*/ 	.short	0x0000


	//----- nvinfo : EIATTR_MAXREG_COUNT
	.align		4
        /*004c*/ 	.byte	0x03, 0x1b
        /*004e*/ 	.short	0x00ff


	//----- nvinfo : EIATTR_EXTERNS
	.align		4
        /*0050*/ 	.byte	0x04, 0x0f
        /*0052*/ 	.short	(.L_11367 - .L_11366)


	//   ....[0]....
	.align		4
.L_11366:
        /*0054*/ 	.word	index@(__assertfail)


	//----- nvinfo : EIATTR_MERCURY_ISA_VERSION
	.align		4
.L_11367:
        /*0058*/ 	.byte	0x03, 0x5f
        /*005a*/ 	.short	0x0101


	//----- nvinfo : EIATTR_COOP_GROUP_MASK_REGIDS
	.align		4
        /*005c*/ 	.byte	0x04, 0x29
        /*005e*/ 	.short	(.L_11369 - .L_11368)


	//   ....[0]....
.L_11368:
        /*0060*/ 	.word	0xffffffff


	//   ....[1]....
        /*0064*/ 	.word	0xffffffff


	//   ....[2]....
        /*0068*/ 	.word	0xffffffff


	//   ....[3]....
        /*006c*/ 	.word	0xffffffff


	//   ....[4]....
        /*0070*/ 	.word	0xffffffff


	//   ....[5]....
        /*0074*/ 	.word	0xffffffff


	//   ....[6]....
        /*0078*/ 	.word	0xffffffff


	//   ....[7]....
        /*007c*/ 	.word	0xffffffff


	//   ....[8]....
        /*0080*/ 	.word	0xffffffff


	//   ....[9]....
        /*0084*/ 	.word	0xffffffff


	//   ....[10]....
        /*0088*/ 	.word	0x0500000f


	//   ....[11]....
        /*008c*/ 	.word	0x0500000f


	//   ....[12]....
        /*0090*/ 	.word	0x0500000f


	//   ....[13]....
        /*0094*/ 	.word	0x0500000f


	//   ....[14]....
        /*0098*/ 	.word	0x0500000f


	//   ....[15]....
        /*009c*/ 	.word	0x0500000f


	//   ....[16]....
        /*00a0*/ 	.word	0x0500000f


	//   ....[17]....
        /*00a4*/ 	.word	0x0500000f


	//   ....[18]....
        /*00a8*/ 	.word	0x0500000f


	//   ....[19]....
        /*00ac*/ 	.word	0x0500000f


	//----- nvinfo : EIATTR_COOP_GROUP_INSTR_OFFSETS
	.align		4
.L_11369:
        /*00b0*/ 	.byte	0x04, 0x28
        /*00b2*/ 	.short	(.L_11371 - .L_11370)


	//   ....[0]....
.L_11370:
        /*00b4*/ 	.word	0x000003b0


	//   ....[1]....
        /*00b8*/ 	.word	0x000003f0


	//   ....[2]....
        /*00bc*/ 	.word	0x00000410


	//   ....[3]....
        /*00c0*/ 	.word	0x00000430


	//   ....[4]....
        /*00c4*/ 	.word	0x00000450


	//   ....[5]....
        /*00c8*/ 	.word	0x000005b0


	//   ....[6]....
        /*00cc*/ 	.word	0x000005d0


	//   ....[7]....
        /*00d0*/ 	.word	0x000005f0


	//   ....[8]....
        /*00d4*/ 	.word	0x00000610


	//   ....[9]....
        /*00d8*/ 	.word	0x00000630


	//   ....[10]....
        /*00dc*/ 	.word	0x000009c0


	//   ....[11]....
        /*00e0*/ 	.word	0x00000a60


	//   ....[12]....
        /*00e4*/ 	.word	0x00000ac0


	//   ....[13]....
        /*00e8*/ 	.word	0x00000b20


	//   ....[14]....
        /*00ec*/ 	.word	0x00000b80


	//   ....[15]....
        /*00f0*/ 	.word	0x00000d20


	//   ....[16]....
        /*00f4*/ 	.word	0x00000d80


	//   ....[17]....
        /*00f8*/ 	.word	0x00000de0


	//   ....[18]....
        /*00fc*/ 	.word	0x00000e40


	//   ....[19]....
        /*0100*/ 	.word	0x00000ea0


	//----- nvinfo : EIATTR_VRC_CTA_INIT_COUNT
	.align		4
.L_11371:
        /*0104*/ 	.byte	0x02, 0x4a
	.zero		1
	.zero		1


	//----- nvinfo : EIATTR_SYSCALL_OFFSETS
	.align		4
        /*0108*/ 	.byte	0x04, 0x46
        /*010a*/ 	.short	(.L_11373 - .L_11372)


	//   ....[0]....
.L_11372:
        /*010c*/ 	.word	0x00000170


	//----- nvinfo : EIATTR_EXIT_INSTR_OFFSETS
	.align		4
.L_11373:
        /*0110*/ 	.byte	0x04, 0x1c
        /*0112*/ 	.short	(.L_11375 - .L_11374)


	//   ....[0]....
.L_11374:
        /*0114*/ 	.word	0x00000220


	//   ....[1]....
        /*0118*/ 	.word	0x00000960


	//----- nvinfo : EIATTR_CRS_STACK_SIZE
	.align		4
.L_11375:
        /*011c*/ 	.byte	0x04, 0x1e
        /*011e*/ 	.short	(.L_11377 - .L_11376)
.L_11376:
        /*0120*/ 	.word	0x00000000


	//----- nvinfo : EIATTR_CBANK_PARAM_SIZE
	.align		4
.L_11377:
        /*0124*/ 	.byte	0x03, 0x19
        /*0126*/ 	.short	0x0030


	//----- nvinfo : EIATTR_PARAM_CBANK
	.align		4
        /*0128*/ 	.byte	0x04, 0x0a
        /*012a*/ 	.short	(.L_11379 - .L_11378)
	.align		4
.L_11378:
        /*012c*/ 	.word	index@(.nv.constant0._Z15SoftmaxWarpImplI10DirectLoadI6__halffE11DirectStoreIfS1_EfLi2ELi2ELi32ELi1ELb0EL9Algorithm0EEvT_T0_ll)
        /*0130*/ 	.short	0x0380
        /*0132*/ 	.short	0x0030


	//----- nvinfo : EIATTR_SW_WAR
	.align		4
.L_11379:
        /*0134*/ 	.byte	0x04, 0x36
        /*0136*/ 	.short	(.L_11381 - .L_11380)
.L_11380:
        /*0138*/ 	.word	0x00000008
.L_11381:


//--------------------- .nv.info._Z15SoftmaxWarpImplI10DirectLoadI6__halffE11DirectStoreIfS1_EfLi2ELi2ELi32ELi2ELb1EL9Algorithm0EEvT_T0_ll --------------------------
	.section	.nv.info._Z15SoftmaxWarpImplI10DirectLoadI6__halffE11DirectStoreIfS1_EfLi2ELi2ELi32ELi2ELb1EL9Algorithm0EEvT_T0_ll,"",@"SHT_CUDA_INFO"
	.sectionflags	@""
	.align	4


	//----- nvinfo : EIATTR_CUDA_API_VERSION
	.align		4
        /*0000*/ 	.byte	0x04, 0x37
        /*0002*/ 	.short	(.L_11383 - .L_11382)
.L_11382:
        /*0004*/ 	.word	0x00000082


	//----- nvinfo : EIATTR_KPARAM_INFO
	.align		4
.L_11383:
        /*0008*/ 	.byte	0x04, 0x17
        /*000a*/ 	.short	(.L_11385 - .L_11384)
.L_11384:
        /*000c*/ 	.word	0x00000000
        /*0010*/ 	.short	0x0003
        /*0012*/ 	.short	0x0028
        /*0014*/ 	.byte	0x00, 0xf0, 0x21, 0x00


	//----- nvinfo : EIATTR_KPARAM_INFO
	.align		4
.L_11385:
        /*0018*/ 	.byte	0x04, 0x17
        /*001a*/ 	.short	(.L_11387 - .L_11386)
.L_11386:
        /*001c*/ 	.word	0x00000000
        /*0020*/ 	.short	0x0002
        /*0022*/ 	.short	0x0020
        /*0024*/ 	.byte	0x00, 0xf0, 0x21, 0x00


	//----- nvinfo : EIATTR_KPARAM_INFO
	.align		4
.L_11387:
        /*0028*/ 	.byte	0x04, 0x17
        /*002a*/ 	.short	(.L_11389 - .L_11388)
.L_11388:
        /*002c*/ 	.word	0x00000000
        /*0030*/ 	.short	0x0001
        /*0032*/ 	.short	0x0010
        /*0034*/ 	.byte	0x00, 0xf0, 0x41, 0x00


	//----- nvinfo : EIATTR_KPARAM_INFO
	.align		4
.L_11389:
        /*0038*/ 	.byte	0x04, 0x17
        /*003a*/ 	.short	(.L_11391 - .L_11390)
.L_11390:
        /*003c*/ 	.word	0x00000000
        /*0040*/ 	.short	0x0000
        /*0042*/ 	.short	0x0000
        /*0044*/ 	.byte	0x00, 0xf0, 0x41, 0x00


	//----- nvinfo : EIATTR_SPARSE_MMA_MASK
	.align		4
.L_11391:
        /*0048*/ 	.byte	0x03, 0x50
        /*004a*/ 	.short	0x0000


	//----- nvinfo : EIATTR_MAXREG_COUNT
	.align		4
        /*004c*/ 	.byte	0x03, 0x1b
        /*004e*/ 	.short	0x00ff


	//----- nvinfo : EIATTR_EXTERNS
	.align		4
        /*0050*/ 	.byte	0x04, 0x0f
        /*0052*/ 	.short	(.L_11393 - .L_11392)


	//   ....[0]....
	.align		4
.L_11392:
        /*0054*/ 	.word	index@(__assertfail)


	//----- nvinfo : EIATTR_MERCURY_ISA_VERSION
	.align		4
.L_11393:
        /*0058*/ 	.byte	0x03, 0x5f
        /*005a*/ 	.short	0x0101


	//----- nvinfo : EIATTR_COOP_GROUP_MASK_REGIDS
	.align		4
        /*005c*/ 	.byte	0x04, 0x29
        /*005e*/ 	.short	(.L_11395 - .L_11394)


	//   ....[0]....
.L_11394:
        /*0060*/ 	.word	0xffffffff


	//   ....[1]....
        /*0064*/ 	.word	0xffffffff


	//   ....[2]....
        /*0068*/ 	.word	0xffffffff


	//   ....[3]....
        /*006c*/ 	.word	0xffffffff


	//   ....[4]....
        /*0070*/ 	.word	0xffffffff


	//   ....[5]....
        /*0074*/ 	.word	0xffffffff


	//   ....[6]....
        /*0078*/ 	.word	0xffffffff


	//   ....[7]....
        /*007c*/ 	.word	0xffffffff


	//   ....[8]....
        /*0080*/ 	.word	0xffffffff


	//   ....[9]....
        /*0084*/ 	.word	0xffffffff


	//   ....[10]....
        /*0088*/ 	.word	0xffffffff


	//   ....[11]....
        /*008c*/ 	.word	0xffffffff


	//   ....[12]....
        /*0090*/ 	.word	0xffffffff


	//   ....[13]....
        /*0094*/ 	.word	0xffffffff


	//   ....[14]....
        /*0098*/ 	.word	0xffffffff


	//   ....[15]....
        /*009c*/ 	.word	0xffffffff


	//   ....[16]....
        /*00a0*/ 	.word	0xffffffff


	//   ....[17]....
        /*00a4*/ 	.word	0xffffffff


	//   ....[18]....
        /*00a8*/ 	.word	0xffffffff


	//   ....[19]....
        /*00ac*/ 	.word	0xffffffff


	//   ....[20]....
        /*00b0*/ 	.word	0x0500000f


	//   ....[21]....
        /*00b4*/ 	.word	0x0500000f


	//   ....[22]....
        /*00b8*/ 	.word	0x0500000f


	//   ....[23]....
        /*00bc*/ 	.word	0x0500000f


	//   ....[24]....
        /*00c0*/ 	.word	0x0500000f


	//   ....[25]....
        /*00c4*/ 	.word	0x0500000f


	//   ....[26]....
        /*00c8*/ 	.word	0x0500000f


	//   ....[27]....
        /*00cc*/ 	.word	0x0500000f


	//   ....[28]....
        /*00d0*/ 	.word	0x0500000f


	//   ....[29]....
        /*00d4*/ 	.word	0x0500000f


	//   ....[30]....
        /*00d8*/ 	.word	0x0500000f


	//   ....[31]....
        /*00dc*/ 	.word	0x0500000f


	//   ....[32]....
        /*00e0*/ 	.word	0x0500000f


	//   ....[33]....
        /*00e4*/ 	.word	0x0500000f


	//   ....[34]....
        /*00e8*/ 	.word	0x0500000f


	//   ....[35]....
        /*00ec*/ 	.word	0x0500000f


	//   ....[36]....
        /*00f0*/ 	.word	0x0500000f


	//   ....[37]....
        /*00f4*/ 	.word	0x0500000f


	//   ....[38]....
        /*00f8*/ 	.word	0x0500000f


	//   ....[39]....
        /*00fc*/ 	.word	0x0500000f


	//----- nvinfo : EIATTR_COOP_GROUP_INSTR_OFFSETS
	.align		4
.L_11395:
        /*0100*/ 	.byte	0x04, 0x28
        /*0102*/ 	.short	(.L_11397 - .L_11396)


	//   ....[0]....
.L_11396:
        /*0104*/ 	.word	0x00000580


	//   ....[1]....
        /*0108*/ 	.word	0x00000590


	//   ....[2]....
        /*010c*/ 	.word	0x000005c0


	//   ....[3]....
        /*0110*/ 	.word	0x000005d0


	//   ....[4]....
        /*0114*/ 	.word	0x00000600


	//   ....[5]....
        /*0118*/ 	.word	0x00000610


	//   ....[6]....
        /*011c*/ 	.word	0x00000650


	//   ....[7]....
        /*0120*/ 	.word	0x00000670


	//   ....[8]....
        /*0124*/ 	.word	0x000006a0


	//   ....[9]....
        /*0128*/ 	.word	0x000006b0


	//   ....[10]....
        /*012c*/ 	.word	0x00000930


	//   ....[11]....
        /*0130*/ 	.word	0x00000970


	//   ....[12]....
        /*0134*/ 	.word	0x00000990


	//   ....[13]....
        /*0138*/ 	.word	0x000009b0


	//   ....[14]....
        /*013c*/ 	.word	0x000009d0


	//   ....[15]....
        /*0140*/ 	.word	0x000009f0


	//   ....[16]....
        /*0144*/ 	.word	0x00000a10


	//   ....[17]....
        /*0148*/ 	.word	0x00000a30


	//   ....[18]....
        /*014c*/ 	.word	0x00000a50


	//   ....[19]....
        /*0150*/ 	.word	0x00000a70


	//   ....[20]....
        /*0154*/ 	.word	0x00001110


	//   ....[21]....
        /*0158*/ 	.word	0x000011a0


	//   ....[22]....
        /*015c*/ 	.word	0x00001200


	//   ....[23]....
        /*0160*/ 	.word	0x00001280


	//   ....[24]....
        /*0164*/ 	.word	0x000012f0


	//   ....[25]....
        /*0168*/ 	.word	0x00001350


	//   ....[26]....
        /*016c*/ 	.word	0x00001400


	//   ....[27]....
        /*0170*/ 	.word	0x000014b0


	//   ....[28]....
        /*0174*/ 	.word	0x000015a0


	//   ....[29]....
        /*0178*/ 	.word	0x00001640


	//   ....[30]....
        /*017c*/ 	.word	0x000016a0


	//   ....[31]....
        /*0180*/ 	.word	0x000017e0


	//   ....[32]....
        /*0184*/ 	.word	0x00001870


	//   ....[33]....
        /*0188*/ 	.word	0x000018d0


	//   ....[34]....
        /*018c*/ 	.word	0x00001960


	//   ....[35]....
        /*0190*/ 	.word	0x000019c0


	//   ....[36]....
        /*0194*/ 	.word	0x00001a40


	//   ....[37]....
        /*0198*/ 	.word	0x00001ab0


	//   ....[38]....
        /*019c*/ 	.word	0x00001b20


	//   ....[39]....
        /*01a0*/ 	.word	0x00001b90


	//----- nvinfo : EIATTR_VRC_CTA_INIT_COUNT
	.align		4
.L_11397:
        /*01a4*/ 	.byte	0x02, 0x4a
	.zero		1
	.zero		1


	//----- nvinfo : EIATTR_SYSCALL_OFFSETS
	.align		4
        /*01a8*/ 	.byte	0x04, 0x46
        /*01aa*/ 	.short	(.L_11399 - .L_11398)


	//   ....[0]....
.L_11398:
        /*01ac*/ 	.word	0x00000170


	//----- nvinfo : EIATTR_EXIT_INSTR_OFFSETS
	.align		4
.L_11399:
        /*01b0*/ 	.byte	0x04, 0x1c
        /*01b2*/ 	.short	(.L_11401 - .L_11400)


	//   ....[0]....
.L_11400:
        /*01b4*/ 	.word	0x00000230


	//   ....[1]....
        /*01b8*/ 	.word	0x000010b0


	//----- nvinfo : EIATTR_CRS_STACK_SIZE
	.align		4
.L_11401:
        /*01bc*/ 	.byte	0x04, 0x1e
        /*01be*/ 	.short	(.L_11403 - .L_11402)
.L_11402:
        /*01c0*/ 	.word	0x00000000


	//----- nvinfo : EIATTR_CBANK_PARAM_SIZE
	.align		4
.L_11403:
        /*01c4*/ 	.byte	0x03, 0x19
        /*01c6*/ 	.short	0x0030


	//----- nvinfo : EIATTR_PARAM_CBANK
	.align		4
        /*01c8*/ 	.byte	0x04, 0x0a
        /*01ca*/ 	.short	(.L_11405 - .L_11404)
	.align		4
.L_11404:
        /*01cc*/ 	.word	index@(.nv.constant0._Z15SoftmaxWarpImplI10DirectLoadI6__halffE11DirectStoreIfS1_EfLi2ELi2ELi32ELi2ELb1EL9Algorithm0EEvT_T0_ll)
        /*01d0*/ 	.short	0x0380
        /*01d2*/ 	.short	0x0030


	//----- nvinfo : EIATTR_SW_WAR
	.align		4
.L_11405:
        /*01d4*/ 	.byte	0x04, 0x36
        /*01d6*/ 	.short	(.L_11407 - .L_11406)
.L_11406:
        /*01d8*/ 	.word	0x00000008
.L_11407:


//--------------------- .nv.info._Z15SoftmaxWarpImplI10DirectLoadI6__halffE11DirectStoreIfS1_EfLi2ELi2ELi32ELi2ELb0EL9Algorithm0EEvT_T0_ll --------------------------
	.section	.nv.info._Z15SoftmaxWarpImplI10DirectLoadI6__halffE11DirectStoreIfS1_EfLi2ELi2ELi32ELi2ELb0EL9Algorithm0EEvT_T0_ll,"",@"SHT_CUDA_INFO"
	.sectionflags	@""
	.align	4


	//----- nvinfo : EIATTR_CUDA_API_VERSION
	.align		4
        /*0000*/ 	.byte	0x04, 0x37
        /*0002*/ 	.short	(.L_11409 - .L_11408)
.L_11408:
        /*0004*/ 	.word	0x00000082


	//----- nvinfo : EIATTR_KPARAM_INFO
	.align		4
.L_11409:
        /*0008*/ 	.byte	0x04, 0x17
        /*000a*/ 	.short	(.L_11411 - .L_11410)
.L_11410:
        /*000c*/ 	.word	0x00000000
        /*0010*/ 	.short	0x0003
        /*0012*/ 	.short	0x0028
        /*0014*/ 	.byte	0x00, 0xf0, 0x21, 0x00


	//----- nvinfo : EIATTR_KPARAM_INFO
	.align		4
.L_11411:
        /*0018*/ 	.byte	0x04, 0x17
        /*001a*/ 	.short	(.L_11413 - .L_11412)
.L_11412:
        /*001c*/ 	.word	0x00000000
        /*0020*/ 	.short	0x0002
        /*0022*/ 	.short	0x0020
        /*0024*/ 	.byte	0x00, 0xf0, 0x21, 0x00


	//----- nvinfo : EIATTR_KPARAM_INFO
	.align		4
.L_11413:
        /*0028*/ 	.byte	0x04, 0x17
        /*002a*/ 	.short	(.L_11415 - .L_11414)
.L_11414:
        /*002c*/ 	.word	0x00000000
        /*0030*/ 	.short	0x0001
        /*0032*/ 	.short	0x0010
        /*0034*/ 	.byte	0x00, 0xf0, 0x41, 0x00


	//----- nvinfo : EIATTR_KPARAM_INFO
	.align		4
.L_11415:
        /*0038*/ 	.byte	0x04, 0x17
        /*003a*/ 	.short	(.L_11417 - .L_11416)
.L_11416:
        /*003c*/ 	.word	0x00000000
        /*0040*/ 	.short	0x0000
        /*0042*/ 	.short	0x0000
        /*0044*/ 	.byte	0x00, 0xf0, 0x41, 0x00


	//----- nvinfo : EIATTR_SPARSE_MMA_MASK
	.align		4
.L_11417:
        /*0048*/ 	.byte	0x03, 0x50
        /*004a*/ 	.short	0x0000


	//----- nvinfo : EIATTR_MAXREG_COUNT
	.align		4
        /*004c*/ 	.byte	0x03, 0x1b
        /*004e*/ 	.short	0x00ff


	//----- nvinfo : EIATTR_EXTERNS
	.align		4
        /*0050*/ 	.byte	0x04, 0x0f
        /*0052*/ 	.short	(.L_11419 - .L_11418)


	//   ....[0]....
	.align		4
.L_11418:
        /*0054*/ 	.word	index@(__assertfail)


	//----- nvinfo : EIATTR_MERCURY_ISA_VERSION
	.align		4
.L_11419:
        /*0058*/ 	.byte	0x03, 0x5f
        /*005a*/ 	.short	0x0101


	//----- nvinfo : EIATTR_COOP_GROUP_MASK_REGIDS
	.align		4
        /*005c*/ 	.byte	0x04, 0x29
        /*005e*/ 	.short	(.L_11421 - .L_11420)


	//   ....[0]....
.L_11420:
        /*0060*/ 	.word	0xffffffff


	//   ....[1]....
        /*0064*/ 	.word	0xffffffff


	//   ....[2]....
        /*0068*/ 	.word	0xffffffff


	//   ....[3]....
        /*006c*/ 	.word	0xffffffff


	//   ....[4]....
        /*0070*/ 	.word	0xffffffff


	//   ....[5]....
        /*0074*/ 	.word	0xffffffff


	//   ....[6]....
        /*0078*/ 	.word	0xffffffff


	//   ....[7]....
        /*007c*/ 	.word	0xffffffff


	//   ....[8]....
        /*0080*/ 	.word	0xffffffff


	//   ....[9]....
        /*0084*/ 	.word	0xffffffff


	//   ....[10]....
        /*0088*/ 	.word	0xffffffff


	//   ....[11]....
        /*008c*/ 	.word	0xffffffff


	//   ....[12]....
        /*0090*/ 	.word	0xffffffff


	//   ....[13]....
        /*0094*/ 	.word	0xffffffff


	//   ....[14]....
        /*0098*/ 	.word	0xffffffff


	//   ....[15]....
        /*009c*/ 	.word	0xffffffff


	//   ....[16]....
        /*00a0*/ 	.word	0xffffffff


	//   ....[17]....
        /*00a4*/ 	.word	0xffffffff


	//   ....[18]....
        /*00a8*/ 	.word	0xffffffff


	//   ....[19]....
        /*00ac*/ 	.word	0xffffffff


	//   ....[20]....
        /*00b0*/ 	.word	0x0500000f


	//   ....[21]....
        /*00b4*/ 	.word	0x0500000f


	//   ....[22]....
        /*00b8*/ 	.word	0x0500000f


	//   ....[23]....
        /*00bc*/ 	.word	0x0500000f


	//   ....[24]....
        /*00c0*/ 	.word	0x0500000f


	//   ....[25]....
        /*00c4*/ 	.word	0x0500000f


	//   ....[26]....
        /*00c8*/ 	.word	0x0500000f


	//   ....[27]....
        /*00cc*/ 	.word	0x0500000f


	//   ....[28]....
        /*00d0*/ 	.word	0x0500000f


	//   ....[29]....
        /*00d4*/ 	.word	0x0500000f


	//   ....[30]....
        /*00d8*/ 	.word	0x0500000f


	//   ....[31]....
        /*00dc*/ 	.word	0x0500000f


	//   ....[32]....
        /*00e0*/ 	.word	0x0500000f


	//   ....[33]....
        /*00e4*/ 	.word	0x0500000f


	//   ....[34]....
        /*00e8*/ 	.word	0x0500000f


	//   ....[35]....
        /*00ec*/ 	.word	0x0500000f


	//   ....[36]....
        /*00f0*/ 	.word	0x0500000f


	//   ....[37]....
        /*00f4*/ 	.word	0x0500000f


	//   ....[38]....
        /*00f8*/ 	.word	0x0500000f


	//   ....[39]....
        /*00fc*/ 	.word	0x0500000f


	//----- nvinfo : EIATTR_COOP_GROUP_INSTR_OFFSETS
	.align		4
.L_11421:
        /*0100*/ 	.byte	0x04, 0x28
        /*0102*/ 	.short	(.L_11423 - .L_11422)


	//   ....[0]....
.L_11422:
        /*0104*/ 	.word	0x00000470


	//   ....[1]....
        /*0108*/ 	.word	0x00000480


	//   ....[2]....
        /*010c*/ 	.word	0x000004b0


	//   ....[3]....
        /*0110*/ 	.word	0x000004d0


	//   ....[4]....
        /*0114*/ 	.word	0x00000500


	//   ....[5]....
        /*0118*/ 	.word	0x00000510


	//   ....[6]....
        /*011c*/ 	.word	0x00000540


	//   ....[7]....
        /*0120*/ 	.word	0x00000560


	//   ....[8]....
        /*0124*/ 	.word	0x00000590


	//   ....[9]....
        /*0128*/ 	.word	0x000005a0


	//   ....[10]....
        /*012c*/ 	.word	0x00000840


	//   ....[11]....
        /*0130*/ 	.word	0x00000860


	//   ....[12]....
        /*0134*/ 	.word	0x00000880


	//   ....[13]....
        /*0138*/ 	.word	0x000008a0


	//   ....[14]....
        /*013c*/ 	.word	0x000008c0


	//   ....[15]....
        /*0140*/ 	.word	0x000008e0


	//   ....[16]....
        /*0144*/ 	.word	0x00000900


	//   ....[17]....
        /*0148*/ 	.word	0x00000920


	//   ....[18]....
        /*014c*/ 	.word	0x00000940


	//   ....[19]....
        /*0150*/ 	.word	0x00000960


	//   ....[20]....
        /*0154*/ 	.word	0x00000f60


	//   ....[21]....
        /*0158*/ 	.word	0x00000ff0


	//   ....[22]....
        /*015c*/ 	.word	0x00001050


	//   ....[23]....
        /*0160*/ 	.word	0x000010b0


	//   ....[24]....
        /*0164*/ 	.word	0x00001110


	//   ....[25]....
        /*0168*/ 	.word	0x00001170


	//   ....[26]....
        /*016c*/ 	.word	0x00001230


	//   ....[27]....
        /*0170*/ 	.word	0x000012d0


	//   ....[28]....
        /*0174*/ 	.word	0x000013f0


	//   ....[29]....
        /*0178*/ 	.word	0x00001490


	//   ....[30]....
        /*017c*/ 	.word	0x000014f0


	//   ....[31]....
        /*0180*/ 	.word	0x000015a0


	//   ....[32]....
        /*0184*/ 	.word	0x000016b0


	//   ....[33]....
        /*0188*/ 	.word	0x00001720


	//   ....[34]....
        /*018c*/ 	.word	0x000017b0


	//   ....[35]....
        /*0190*/ 	.word	0x00001810


	//   ....[36]....
        /*0194*/ 	.word	0x00001880


	//   ....[37]....
        /*0198*/ 	.word	0x000018f0


	//   ....[38]....
        /*019c*/ 	.word	0x00001960


	//   ....[39]....
        /*01a0*/ 	.word	0x000019e0


	//----- nvinfo : EIATTR_VRC_CTA_INIT_COUNT
	.align		4
.L_11423:
        /*01a4*/ 	.byte	0x02, 0x4a
	.zero		1
	.zero		1


	//----- nvinfo : EIATTR_SYSCALL_OFFSETS
	.align		4
        /*01a8*/ 	.byte	0x04, 0x46
        /*01aa*/ 	.short	(.L_11425 - .L_11424)


	//   ....[0]....
.L_11424:
        /*01ac*/ 	.word	0x00000170


	//----- nvinfo : EIATTR_EXIT_INSTR_OFFSETS
	.align		4
.L_11425:
        /*01b0*/ 	.byte	0x04, 0x1c
        /*01b2*/ 	.short	(.L_11427 - .L_11426)


	//   ....[0]....
.L_11426:
        /*01b4*/ 	.word	0x00000230


	//   ....[1]....
        /*01b8*/ 	.word	0x00000f00


	//----- nvinfo : EIATTR_CRS_STACK_SIZE
	.align		4
.L_11427:
        /*01bc*/ 	.byte	0x04, 0x1e
        /*01be*/ 	.short	(.L_11429 - .L_11428)
.L_11428:
        /*01c0*/ 	.word	0x00000000


	//----- nvinfo : EIATTR_CBANK_PARAM_SIZE
	.align		4
.L_11429:
        /*01c4*/ 	.byte	0x03, 0x19
        /*01c6*/ 	.short	0x0030


	//----- nvinfo : EIATTR_PARAM_CBANK
	.align		4
        /*01c8*/ 	.byte	0x04, 0x0a
        /*01ca*/ 	.short	(.L_11431 - .L_11430)
	.align		4
.L_11430:
        /*01cc*/ 	.word	index@(.nv.constant0._Z15SoftmaxWarpImplI10DirectLoadI6__halffE11DirectStoreIfS1_EfLi2ELi2ELi32ELi2ELb0EL9Algorithm0EEvT_T0_ll)
        /*01d0*/ 	.short	0x0380
        /*01d2*/ 	.short	0x0030


	//----- nvinfo : EIATTR_SW_WAR
	.align		4
.L_11431:
        /*01d4*/ 	.byte	0x04, 0x36
        /*01d6*/ 	.short	(.L_11433 - .L_11432)
.L_11432:
        /*01d8*/ 	.word	0x00000008
.L_11433:


//--------------------- .nv.info._Z15SoftmaxWarpImplI10DirectLoadI6__halffE11DirectStoreIfS1_EfLi2ELi2ELi16ELi1ELb1EL9Algorithm0EEvT_T0_ll --------------------------
	.section	.nv.info._Z15SoftmaxWarpImplI10DirectLoadI6__halffE11DirectStoreIfS1_EfLi2ELi2ELi16ELi1ELb1EL9Algorithm0EEvT_T0_ll,"",@"SHT_CUDA_INFO"
	.sectionflags	@""
	.align	4


	//----- nvinfo : EIATTR_CUDA_API_VERSION
	.align		4
        /*0000*/ 	.byte	0x04, 0x37
        /*0002*/ 	.short	(.L_11435 - .L_11434)
.L_11434:
        /*0004*/ 	.word	0x00000082


	//----- nvinfo : EIATTR_KPARAM_INFO
	.align		4
.L_11435:
        /*0008*/ 	.byte	0x04, 0x17
        /*000a*/ 	.short	(.L_11437 - .L_11436)
.L_11436:
        /*000c*/ 	.word	0x00000000
        /*0010*/ 	.short	0x0003
        /*0012*/ 	.short	0x0028
        /*0014*/ 	.byte	0x00, 0xf0, 0x21, 0x00


	//----- nvinfo : EIATTR_KPARAM_INFO
	.align		4
.L_11437:
        /*0018*/ 	.byte	0x04, 0x17
        /*001a*/ 	.short	(.L_11439 - .L_11438)
.L_11438:
        /*001c*/ 	.word	0x00000000
        /*0020*/ 	.short	0x0002
        /*0022*/ 	.short	0x0020
        /*0024*/ 	.byte	0x00, 0xf0, 0x21, 0x00


	//----- nvinfo : EIATTR_KPARAM_INFO
	.align		4
.L_11439:
        /*0028*/ 	.byte	0x04, 0x17
        /*002a*/ 	.short	(.L_11441 - .L_11440)
.L_11440:
        /*002c*/ 	.word	0x00000000
        /*0030*/ 	.short	0x0001
        /*0032*/ 	.short	0x0010
        /*0034*/ 	.byte	0x00, 0xf0, 0x41, 0x00


	//----- nvinfo : EIATTR_KPARAM_INFO
	.align		4
.L_11441:
        /*0038*/ 	.byte	0x04, 0x17
        /*003a*/ 	.short	(.L_11443 - .L_11442)
.L_11442:
        /*003c*/ 	.word	0x00000000
        /*0040*/ 	.short	0x0000
        /*0042*/ 	.short	0x0000
        /*0044*/ 	.byte	0x00, 0xf0, 0x41, 0x00


	//----- nvinfo : EIATTR_SPARSE_MMA_MASK
	.align		4
.L_11443:
        /*0048*/ 	.byte	0x03, 0x50
        /*004a*/ 	.short	0x0000


	//----- nvinfo : EIATTR_MAXREG_COUNT
	.align		4
        /*004c*/ 	.byte	0x03, 0x1b
        /*004e*/ 	.short	0x00ff


	//----- nvinfo : EIATTR_EXTERNS
	.align		4
        /*0050*/ 	.byte	0x04, 0x0f
        /*0052*/ 	.short	(.L_11445 - .L_11444)


	//   ....[0]....
	.align		4
.L_11444:
        /*0054*/ 	.word	index@(__assertfail)


	//----- nvinfo : EIATTR_MERCURY_ISA_VERSION
	.align		4
.L_11445:
        /*0058*/ 	.byte	0x03, 0x5f
        /*005a*/ 	.short	0x0101


	//----- nvinfo : EIATTR_COOP_GROUP_MASK_REGIDS
	.align		4
        /*005c*/ 	.byte	0x04, 0x29
        /*005e*/ 	.short	(.L_11447 - .L_11446)


	//   ....[0]....
.L_11446:
        /*0060*/ 	.word	0xffffffff


	//   ....[1]....
        /*0064*/ 	.word	0xffffffff


	//   ....[2]....
        /*0068*/ 	.word	0xffffffff


	//   ....[3]....
        /*006c*/ 	.word	0xffffffff


	//   ....[4]....
        /*0070*/ 	.word	0xffffffff


	//   ....[5]....
        /*0074*/ 	.word	0xffffffff


	//   ....[6]....
        /*0078*/ 	.word	0xffffffff


	//   ....[7]....
        /*007c*/ 	.word	0xffffffff


	//   ....[8]....
        /*0080*/ 	.word	0x0500000f


	//   ....[9]....
        /*0084*/ 	.word	0x0500000f


	//   ....[10]....
        /*0088*/ 	.word	0x0500000f


	//   ....[11]....
        /*008c*/ 	.word	0x0500000f


	//   ....[12]....
        /*0090*/ 	.word	0x0500000f


	//   ....[13]....
        /*0094*/ 	.word	0x0500000f


	//   ....[14]....
        /*0098*/ 	.word	0x0500000f


	//   ....[15]....
        /*009c*/ 	.word	0x0500000f


	//----- nvinfo : EIATTR_COOP_GROUP_INSTR_OFFSETS
	.align		4
.L_11447:
        /*00a0*/ 	.byte	0x04, 0x28
        /*00a2*/ 	.short	(.L_11449 - .L_11448)


	//   ....[0]....
.L_11448:
        /*00a4*/ 	.word	0x00000410


	//   ....[1]....
        /*00a8*/ 	.word	0x00000450


	//   ....[2]....
        /*00ac*/ 	.word	0x00000470


	//   ....[3]....
        /*00b0*/ 	.word	0x00000490


	//   ....[4]....
        /*00b4*/ 	.word	0x000005f0


	//   ....[5]....
        /*00b8*/ 	.word	0x00000610


	//   ....[6]....
        /*00bc*/ 	.word	0x00000630


	//   ....[7]....
        /*00c0*/ 	.word	0x00000650


	//   ....[8]....
        /*00c4*/ 	.word	0x00000a00


	//   ....[9]....
        /*00c8*/ 	.word	0x00000aa0


	//   ....[10]....
        /*00cc*/ 	.word	0x00000b00


	//   ....[11]....
        /*00d0*/ 	.word	0x00000b60


	//   ....[12]....
        /*00d4*/ 	.word	0x00000cf0


	//   ....[13]....
        /*00d8*/ 	.word	0x00000d50


	//   ....[14]....
        /*00dc*/ 	.word	0x00000db0


	//   ....[15]....
        /*00e0*/ 	.word	0x00000e10


	//----- nvinfo : EIATTR_VRC_CTA_INIT_COUNT
	.align		4
.L_11449:
        /*00e4*/ 	.byte	0x02, 0x4a
	.zero		1
	.zero		1


	//----- nvinfo : EIATTR_SYSCALL_OFFSETS
	.align		4
        /*00e8*/ 	.byte	0x04, 0x46
        /*00ea*/ 	.short	(.L_11451 - .L_11450)


	//   ....[0]....
.L_11450:
        /*00ec*/ 	.word	0x00000170


	//----- nvinfo : EIATTR_EXIT_INSTR_OFFSETS
	.align		4
.L_11451:
        /*00f0*/ 	.byte	0x04, 0x1c
        /*00f2*/ 	.short	(.L_11453 - .L_11452)


	//   ....[0]....
.L_11452:
        /*00f4*/ 	.word	0x00000220


	//   ....[1]....
        /*00f8*/ 	.word	0x000009a0


	//----- nvinfo : EIATTR_CRS_STACK_SIZE
	.align		4
.L_11453:
        /*00fc*/ 	.byte	0x04, 0x1e
        /*00fe*/ 	.short	(.L_11455 - .L_11454)
.L_11454:
        /*0100*/ 	.word	0x00000000


	//----- nvinfo : EIATTR_CBANK_PARAM_SIZE
	.align		4
.L_11455:
        /*0104*/ 	.byte	0x03, 0x19
        /*0106*/ 	.short	0x0030


	//----- nvinfo : EIATTR_PARAM_CBANK
	.align		4
        /*0108*/ 	.byte	0x04, 0x0a
        /*010a*/ 	.short	(.L_11457 - .L_11456)
	.align		4
.L_11456:
        /*010c*/ 	.word	index@(.nv.constant0._Z15SoftmaxWarpImplI10DirectLoadI6__halffE11DirectStoreIfS1_EfLi2ELi2ELi16ELi1ELb1EL9Algorithm0EEvT_T0_ll)
        /*0110*/ 	.short	0x0380
        /*0112*/ 	.short	0x0030


	//----- nvinfo : EIATTR_SW_WAR
	.align		4
.L_11457:
        /*0114*/ 	.byte	0x04, 0x36
        /*0116*/ 	.short	(.L_11459 - .L_11458)
.L_11458:
        /*0118*/ 	.word	0x00000008
.L_11459:


//--------------------- .nv.info._Z15SoftmaxWarpImplI10DirectLoadI6__halffE11DirectStoreIfS1_EfLi2ELi2ELi16ELi1ELb0EL9Algorithm0EEvT_T0_ll --------------------------
	.section	.nv.info._Z15SoftmaxWarpImplI10DirectLoadI6__halffE11DirectStoreIfS1_EfLi2ELi2ELi16ELi1ELb0EL9Algorithm0EEvT_T0_ll,"",@"SHT_CUDA_INFO"
	.sectionflags	@""
	.align	4


	//----- nvinfo : EIATTR_CUDA_API_VERSION
	.align		4
        /*0000*/ 	.byte	0x04, 0x37
        /*0002*/ 	.short	(.L_11461 - .L_11460)
.L_11460:
        /*0004*/ 	.word	0x00000082


	//----- nvinfo : EIATTR_KPARAM_INFO
	.align		4
.L_11461:
        /*0008*/ 	.byte	0x04, 0x17
        /*000a*/ 	.short	(.L_11463 - .L_11462)
.L_11462:
        /*000c*/ 	.word	0x00000000
        /*0010*/ 	.short	0x0003
        /*0012*/ 	.short	0x0028
        /*0014*/ 	.byte	0x00, 0xf0, 0x21, 0x00


	//----- nvinfo : EIATTR_KPARAM_INFO
	.align		4
.L_11463:
        /*0018*/ 	.byte	0x04, 0x17
        /*001a*/ 	.short	(.L_11465 - .L_11464)
.L_11464:
        /*001c*/ 	.word	0x00000000
        /*0020*/ 	.short	0x0002
        /*0022*/ 	.short	0x0020
        /*0024*/ 	.byte	0x00, 0xf0, 0x21, 0x00


	//----- nvinfo : EIATTR_KPARAM_INFO
	.align		4
.L_11465:
        /*0028*/ 	.byte	0x04, 0x17
        /*002a*/ 	.short	(.L_11467 - .L_11466)
.L_11466:
        /*002c*/ 	.word	0x00000000
        /*0030*/ 	.short	0x0001
        /*0032*/ 	.short	0x0010
        /*0034*/ 	.byte	0x00, 0xf0, 0x41, 0x00


	//----- nvinfo : EIATTR_KPARAM_INFO
	.align		4
.L_11467:
        /*0038*/ 	.byte	0x04, 0x17
        /*003a*/ 	.short	(.L_11469 - .L_11468)
.L_11468:
        /*003c*/ 	.word	0x00000000
        /*0040*/ 	.short	0x0000
        /*0042*/ 	.short	0x0000
        /*0044*/ 	.byte	0x00, 0xf0, 0x41, 0x00


	//----- nvinfo : EIATTR_SPARSE_MMA_MASK
	.align		4
.L_11469:
        /*0048*/ 	.byte	0x03, 0x50
        /*004a*/ 	.short	0x0000


	//----- nvinfo : EIATTR_MAXREG_COUNT
	.align		4
        /*004c*/ 	.byte	0x03, 0x1b
        /*004e*/ 	.short	0x00ff


	//----- nvinfo : EIATTR_EXTERNS
	.align		4
        /*0050*/ 	.byte	0x04, 0x0f
        /*0052*/ 	.short	(.L_11471 - .L_11470)


	//   ....[0]....
	.align		4
.L_11470:
        /*0054*/ 	.word	index@(__assertfail)


	//----- nvinfo : EIATTR_MERCURY_ISA_VERSION
	.align		4
.L_11471:
        /*0058*/ 	.byte	0x03, 0x5f
        /*005a*/ 	.short	0x0101


	//----- nvinfo : EIATTR_COOP_GROUP_MASK_REGIDS
	.align		4
        /*005c*/ 	.byte	0x04, 0x29
        /*005e*/ 	.short	(.L_11473 - .L_11472)


	//   ....[0]....
.L_11472:
        /*0060*/ 	.word	0xffffffff


	//   ....[1]....
        /*0064*/ 	.word	0xffffffff


	//   ....[2]....
        /*0068*/ 	.word	0xffffffff


	//   ....[3]....
        /*006c*/ 	.word	0xffffffff


	//   ....[4]....
        /*0070*/ 	.word	0xffffffff


	//   ....[5]....
        /*0074*/ 	.word	0xffffffff


	//   ....[6]....
        /*0078*/ 	.word	0xffffffff


	//   ....[7]....
        /*007c*/ 	.word	0xffffffff


	//   ....[8]....
        /*0080*/ 	.word	0x0500000f


	//   ....[9]....
        /*0084*/ 	.word	0x0500000f


	//   ....[10]....
        /*0088*/ 	.word	0x0500000f


	//   ....[11]....
        /*008c*/ 	.word	0x0500000f


	//   ....[12]....
        /*0090*/ 	.word	0x0500000f


	//   ....[13]....
        /*0094*/ 	.word	0x0500000f


	//   ....[14]....
        /*0098*/ 	.word	0x0500000f


	//   ....[15]....
        /*009c*/ 	.word	0x0500000f


	//----- nvinfo : EIATTR_COOP_GROUP_INSTR_OFFSETS
	.align		4
.L_11473:
        /*00a0*/ 	.byte	0x04, 0x28
        /*00a2*/ 	.short	(.L_11475 - .L_11474)


	//   ....[0]....
.L_11474:
        /*00a4*/ 	.word	0x000003a0


	//   ....[1]....
        /*00a8*/ 	.word	0x000003e0


	//   ....[2]....
        /*00ac*/ 	.word	0x00000400


	//   ....[3]....
        /*00b0*/ 	.word	0x00000420


	//   ....[4]....
        /*00b4*/ 	.word	0x00000580


	//   ....[5]....
        /*00b8*/ 	.word	0x000005a0


	//   ....[6]....
        /*00bc*/ 	.word	0x000005c0


	//   ....[7]....
        /*00c0*/ 	.word	0x000005e0


	//   ....[8]....
        /*00c4*/ 	.word	0x00000960


	//   ....[9]....
        /*00c8*/ 	.word	0x00000a00


	//   ....[10]....
        /*00cc*/ 	.word	0x00000a60


	//   ....[11]....
        /*00d0*/ 	.word	0x00000ac0


	//   ....[12]....
        /*00d4*/ 	.word	0x00000c50


	//   ....[13]....
        /*00d8*/ 	.word	0x00000cb0


	//   ....[14]....
        /*00dc*/ 	.word	0x00000d10


	//   ....[15]....
        /*00e0*/ 	.word	0x00000d70


	//----- nvinfo : EIATTR_VRC_CTA_INIT_COUNT
	.align		4
.L_11475:
        /*00e4*/ 	.byte	0x02, 0x4a
	.zero		1
	.zero		1


	//----- nvinfo : EIATTR_SYSCALL_OFFSETS
	.align		4
        /*00e8*/ 	.byte	0x04, 0x46
        /*00ea*/ 	.short	(.L_11477 - .L_11476)


	//   ....[0]....
.L_11476:
        /*00ec*/ 	.word	0x00000170


	//----- nvinfo : EIATTR_EXIT_INSTR_OFFSETS
	.align		4
.L_11477:
        /*00f0*/ 	.byte	0x04, 0x1c
        /*00f2*/ 	.short	(.L_11479 - .L_11478)


	//   ....[0]....
.L_11478:
        /*00f4*/ 	.word	0x00000220


	//   ....[1]....
        /*00f8*/ 	.word	0x00000900


	//----- nvinfo : EIATTR_CRS_STACK_SIZE
	.align		4
.L_11479:
        /*00fc*/ 	.byte	0x04, 0x1e
        /*00fe*/ 	.short	(.L_11481 - .L_11480)
.L_11480:
        /*0100*/ 	.word	0x00000000


	//----- nvinfo : EIATTR_CBANK_PARAM_SIZE
	.align		4
.L_11481:
        /*0104*/ 	.byte	0x03, 0x19
        /*0106*/ 	.short	0x0030


	//----- nvinfo : EIATTR_PARAM_CBANK
	.align		4
        /*0108*/ 	.byte	0x04, 0x0a
        /*010a*/ 	.short	(.L_11483 - .L_11482)
	.align		4
.L_11482:
        /*010c*/ 	.word	index@(.nv.constant0._Z15SoftmaxWarpImplI10DirectLoadI6__halffE11DirectStoreIfS1_EfLi2ELi2ELi16ELi1ELb0EL9Algorithm0EEvT_T0_ll)
        /*0110*/ 	.short	0x0380
        /*0112*/ 	.short	0x0030


	//----- nvinfo : EIATTR_SW_WAR
	.align		4
.L_11483:
        /*0114*/ 	.byte	0x04, 0x36
        /*0116*/ 	.short	(.L_11485 - .L_11484)
.L_11484:
        /*0118*/ 	.word	0x00000008
.L_11485:


//--------------------- .nv.info._Z15SoftmaxWarpImplI10DirectLoadI6__halffE11DirectStoreIfS1_EfLi2ELi2ELi16ELi2ELb1EL9Algorithm0EEvT_T0_ll --------------------------
	.section	.nv.info._Z15SoftmaxWarpImplI10DirectLoadI6__halffE11DirectStoreIfS1_EfLi2ELi2ELi16ELi2ELb1EL9Algorithm0EEvT_T0_ll,"",@"SHT_CUDA_INFO"
	.sectionflags	@""
	.align	4


	//----- nvinfo : EIATTR_CUDA_API_VERSION
	.align		4
        /*0000*/ 	.byte	0x04, 0x37
        /*0002*/ 	.short	(.L_11487 - .L_11486)
.L_11486:
        /*0004*/ 	.word	0x00000082


	//----- nvinfo : EIATTR_KPARAM_INFO
	.align		4
.L_11487:
        /*0008*/ 	.byte	0x04, 0x17
        /*000a*/ 	.short	(.L_11489 - .L_11488)
.L_11488:
        /*000c*/ 	.word	0x00000000
        /*0010*/ 	.short	0x0003
        /*0012*/ 	.short	0x0028
        /*0014*/ 	.byte	0x00, 0xf0, 0x21, 0x00


	//----- nvinfo : EIATTR_KPARAM_INFO
	.align		4
.L_11489:
        /*0018*/ 	.byte	0x04, 0x17
        /*001a*/ 	.short	(.L_11491 - .L_11490)
.L_11490:
        /*001c*/ 	.word	0x00000000
        /*0020*/ 	.short	0x0002
        /*0022*/ 	.short	0x0020
        /*0024*/ 	.byte	0x00, 0xf0, 0x21, 0x00


	//----- nvinfo : EIATTR_KPARAM_INFO
	.align		4
.L_11491:
        /*0028*/ 	.byte	0x04, 0x17
        /*002a*/ 	.short	(.L_11493 - .L_11492)
.L_11492:
        /*002c*/ 	.word	0x00000000
        /*0030*/ 	.short	0x0001
        /*0032*/ 	.short	0x0010
        /*0034*/ 	.byte	0x00, 0xf0, 0x41, 0x00


	//----- nvinfo : EIATTR_KPARAM_INFO
	.align		4
.L_11493:
        /*0038*/ 	.byte	0x04, 0x17
        /*003a*/ 	.short	(.L_11495 - .L_11494)
.L_11494:
        /*003c*/ 	.word	0x00000000
        /*0040*/ 	.short	0x0000
        /*0042*/ 	.short	0x0000
        /*0044*/ 	.byte	0x00, 0xf0, 0x41, 0x00


	//----- nvinfo : EIATTR_SPARSE_MMA_MASK
	.align		4
.L_11495:
        /*0048*/ 	.byte	0x03, 0x50
        /*004a*/ 	.short	0x0000


	//----- nvinfo : EIATTR_MAXREG_COUNT
	.align		4
        /*004c*/ 	.byte	0x03, 0x1b
        /*004e*/ 	.short	0x00ff


	//----- nvinfo : EIATTR_EXTERNS
	.align		4
        /*0050*/ 	.byte	0x04, 0x0f
        /*0052*/ 	.short	(.L_11497 - .L_11496)


	//   ....[0]....
	.align		4
.L_11496:
        /*0054*/ 	.word	index@(__assertfail)


	//----- nvinfo : EIATTR_MERCURY_ISA_VERSION
	.align		4
.L_11497:
        /*0058*/ 	.byte	0x03, 0x5f
        /*005a*/ 	.short	0x0101


	//----- nvinfo : EIATTR_COOP_GROUP_MASK_REGIDS
	.align		4
        /*005c*/ 	.byte	0x04, 0x29
        /*005e*/ 	.short	(.L_11499 - .L_11498)


	//   ....[0]....
.L_11498:
        /*0060*/ 	.word	0xffffffff


	//   ....[1]....
        /*0064*/ 	.word	0xffffffff


	//   ....[2]....
        /*0068*/ 	.word	0xffffffff


	//   ....[3]....
        /*006c*/ 	.word	0xffffffff


	//   ....[4]....
        /*0070*/ 	.word	0xffffffff


	//   ....[5]....
        /*0074*/ 	.word	0xffffffff


	//   ....[6]....
        /*0078*/ 	.word	0xffffffff


	//   ....[7]....
        /*007c*/ 	.word	0xffffffff


	//   ....[8]....
        /*0080*/ 	.word	0xffffffff


	//   ....[9]....
        /*0084*/ 	.word	0xffffffff


	//   ....[10]....
        /*0088*/ 	.word	0xffffffff


	//   ....[11]....
        /*008c*/ 	.word	0xffffffff


	//   ....[12]....
        /*0090*/ 	.word	0xffffffff


	//   ....[13]....
        /*0094*/ 	.word	0xffffffff


	//   ....[14]....
        /*0098*/ 	.word	0xffffffff


	//   ....[15]....
        /*009c*/ 	.word	0xffffffff


	//   ....[16]....
        /*00a0*/ 	.word	0x0500000f


	//   ....[17]....
        /*00a4*/ 	.word	0x0500000f


	//   ....[18]....
        /*00a8*/ 	.word	0x0500000f


	//   ....[19]....
        /*00ac*/ 	.word	0x0500000f


	//   ....[20]....
        /*00b0*/ 	.word	0x0500000f


	//   ....[21]....
        /*00b4*/ 	.word	0x0500000f


	//   ....[22]....
        /*00b8*/ 	.word	0x0500000f


	//   ....[23]....
        /*00bc*/ 	.word	0x0500000f


	//   ....[24]....
        /*00c0*/ 	.word	0x0500000f


	//   ....[25]....
        /*00c4*/ 	.word	0x0500000f


	//   ....[26]....
        /*00c8*/ 	.word	0x0500000f


	//   ....[27]....
        /*00cc*/ 	.word	0x0500000f


	//   ....[28]....
        /*00d0*/ 	.word	0x0500000f


	//   ....[29]....
        /*00d4*/ 	.word	0x0500000f


	//   ....[30]....
        /*00d8*/ 	.word	0x0500000f


	//   ....[31]....
        /*00dc*/ 	.word	0x0500000f


	//----- nvinfo : EIATTR_COOP_GROUP_INSTR_OFFSETS
	.align		4
.L_11499:
        /*00e0*/ 	.byte	0x04, 0x28
        /*00e2*/ 	.short	(.L_11501 - .L_11500)


	//   ....[0]....
.L_11500:
        /*00e4*/ 	.word	0x00000580


	//   ....[1]....
        /*00e8*/ 	.word	0x00000590


	//   ....[2]....
        /*00ec*/ 	.word	0x000005c0


	//   ....[3]....
        /*00f0*/ 	.word	0x000005e0


	//   ....[4]....
        /*00f4*/ 	.word	0x00000610


	//   ....[5]....
        /*00f8*/ 	.word	0x00000630


	//   ....[6]....
        /*00fc*/ 	.word	0x00000660


	//   ....[7]....
        /*0100*/ 	.word	0x00000670


	//   ....[8]....
        /*0104*/ 	.word	0x00000910


	//   ....[9]....
        /*0108*/ 	.word	0x00000930


	//   ....[10]....
        /*010c*/ 	.word	0x00000950


	//   ....[11]....
        /*0110*/ 	.word	0x00000970


	//   ....[12]....
        /*0114*/ 	.word	0x00000990


	//   ....[13]....
        /*0118*/ 	.word	0x000009b0


	//   ....[14]....
        /*011c*/ 	.word	0x000009d0


	//   ....[15]....
        /*0120*/ 	.word	0x000009f0


	//   ....[16]....
        /*0124*/ 	.word	0x00001090


	//   ....[17]....
        /*0128*/ 	.word	0x00001120


	//   ....[18]....
        /*012c*/ 	.word	0x000011a0


	//   ....[19]....
        /*0130*/ 	.word	0x00001210


	//   ....[20]....
        /*0134*/ 	.word	0x00001270


	//   ....[21]....
        /*0138*/ 	.word	0x00001340


	//   ....[22]....
        /*013c*/ 	.word	0x00001440


	//   ....[23]....
        /*0140*/ 	.word	0x000014f0


	//   ....[24]....
        /*0144*/ 	.word	0x00001550


	//   ....[25]....
        /*0148*/ 	.word	0x000016a0


	//   ....[26]....
        /*014c*/ 	.word	0x00001720


	//   ....[27]....
        /*0150*/ 	.word	0x000017b0


	//   ....[28]....
        /*0154*/ 	.word	0x00001810


	//   ....[29]....
        /*0158*/ 	.word	0x00001890


	//   ....[30]....
        /*015c*/ 	.word	0x00001900


	//   ....[31]....
        /*0160*/ 	.word	0x00001970


	//----- nvinfo : EIATTR_VRC_CTA_INIT_COUNT
	.align		4
.L_11501:
        /*0164*/ 	.byte	0x02, 0x4a
	.zero		1
	.zero		1


	//----- nvinfo : EIATTR_SYSCALL_OFFSETS
	.align		4
        /*0168*/ 	.byte	0x04, 0x46
        /*016a*/ 	.short	(.L_11503 - .L_11502)


	//   ....[0]....
.L_11502:
        /*016c*/ 	.word	0x00000170


	//----- nvinfo : EIATTR_EXIT_INSTR_OFFSETS
	.align		4
.L_11503:
        /*0170*/ 	.byte	0x04, 0x1c
        /*0172*/ 	.short	(.L_11505 - .L_11504)


	//   ....[0]....
.L_11504:
        /*0174*/ 	.word	0x00000230


	//   ....[1]....
        /*0178*/ 	.word	0x00001020


	//----- nvinfo : EIATTR_CRS_STACK_SIZE
	.align		4
.L_11505:
        /*017c*/ 	.byte	0x04, 0x1e
        /*017e*/ 	.short	(.L_11507 - .L_11506)
.L_11506:
        /*0180*/ 	.word	0x00000000


	//----- nvinfo : EIATTR_CBANK_PARAM_SIZE
	.align		4
.L_11507:
        /*0184*/ 	.byte	0x03, 0x19
        /*0186*/ 	.short	0x0030


	//----- nvinfo : EIATTR_PARAM_CBANK
	.align		4
        /*0188*/ 	.byte	0x04, 0x0a
        /*018a*/ 	.short	(.L_11509 - .L_11508)
	.align		4
.L_11508:
        /*018c*/ 	.word	index@(.nv.constant0._Z15SoftmaxWarpImplI10DirectLoadI6__halffE11DirectStoreIfS1_EfLi2ELi2ELi16ELi2ELb1EL9Algorithm0EEvT_T0_ll)
        /*0190*/ 	.short	0x0380
        /*0192*/ 	.short	0x0030


	//----- nvinfo : EIATTR_SW_WAR
	.align		4
.L_11509:
        /*0194*/ 	.byte	0x04, 0x36
        /*0196*/ 	.short	(.L_11511 - .L_11510)
.L_11510:
        /*0198*/ 	.word	0x00000008
.L_11511:


//--------------------- .nv.info._Z15SoftmaxWarpImplI10DirectLoadI6__halffE11DirectStoreIfS1_EfLi2ELi2ELi16ELi2ELb0EL9Algorithm0EEvT_T0_ll --------------------------
	.section	.nv.info._Z15SoftmaxWarpImplI10DirectLoadI6__halffE11DirectStoreIfS1_EfLi2ELi2ELi16ELi2ELb0EL9Algorithm0EEvT_T0_ll,"",@"SHT_CUDA_INFO"
	.sectionflags	@""
	.align	4


	//----- nvinfo : EIATTR_CUDA_API_VERSION
	.align		4
        /*0000*/ 	.byte	0x04, 0x37
        /*0002*/ 	.short	(.L_11513 - .L_11512)
.L_11512:
        /*0004*/ 	.word	0x00000082


	//----- nvinfo : EIATTR_KPARAM_INFO
	.align		4
.L_11513:
        /*0008*/ 	.byte	0x04, 0x17
        /*000a*/ 	.short	(.L_11515 - .L_11514)
.L_11514:
        /*000c*/ 	.word	0x00000000
        /*0010*/ 	.short	0x0003
        /*0012*/ 	.short	0x0028
        /*0014*/ 	.byte	0x00, 0xf0, 0x21, 0x00


	//----- nvinfo : EIATTR_KPARAM_INFO
	.align		4
.L_11515:
        /*0018*/ 	.byte	0x04, 0x17
        /*001a*/ 	.short	(.L_11517 - .L_11516)
.L_11516:
        /*001c*/ 	.word	0x00000000
        /*0020*/ 	.short	0x0002
        /*0022*/ 	.short	0x0020
        /*0024*/ 	.byte	0x00, 0xf0, 0x21, 0x00


	//----- nvinfo : EIATTR_KPARAM_INFO
	.align		4
.L_11517:
        /*0028*/ 	.byte	0x04, 0x17
        /*002a*/ 	.short	(.L_11519 - .L_11518)
.L_11518:
        /*002c*/ 	.word	0x00000000
        /*0030*/ 	.short	0x0001
        /*0032*/ 	.short	0x0010
        /*0034*/ 	.byte	0x00, 0xf0, 0x41, 0x00


	//----- nvinfo : EIATTR_KPARAM_INFO
	.align		4
.L_11519:
        /*0038*/ 	.byte	0x04, 0x17
        /*003a*/ 	.short	(.L_11521 - .L_11520)
.L_11520:
        /*003c*/ 	.word	0x00000000
        /*0040*/ 	.short	0x0000
        /*0042*/ 	.short	0x0000
        /*0044*/ 	.byte	0x00, 0xf0, 0x41, 0x00


	//----- nvinfo : EIATTR_SPARSE_MMA_MASK
	.align		4
.L_11521:
        /*0048*/ 	.byte	0x03, 0x50
        /*004a*/ 	.short	0x0000


	//----- nvinfo : EIATTR_MAXREG_COUNT
	.align		4
        /*004c*/ 	.byte	0x03, 0x1b
        /*004e*/ 	.short	0x00ff


	//----- nvinfo : EIATTR_EXTERNS
	.align		4
        /*0050*/ 	.byte	0x04, 0x0f
        /*0052*/ 	.short	(.L_11523 - .L_11522)


	//   ....[0]....
	.align		4
.L_11522:
        /*0054*/ 	.word	index@(__assertfail)


	//----- nvinfo : EIATTR_MERCURY_ISA_VERSION
	.align		4
.L_11523:
        /*0058*/ 	.byte	0x03, 0x5f
        /*005a*/ 	.short	0x0101


	//----- nvinfo : EIATTR_COOP_GROUP_MASK_REGIDS
	.align		4
        /*005c*/ 	.byte	0x04, 0x29
        /*005e*/ 	.short	(.L_11525 - .L_11524)


	//   ....[0]....
.L_11524:
        /*0060*/ 	.word	0xffffffff


	//   ....[1]....
        /*0064*/ 	.word	0xffffffff


	//   ....[2]....
        /*0068*/ 	.word	0xffffffff


	//   ....[3]....
        /*006c*/ 	.word	0xffffffff


	//   ....[4]....
        /*0070*/ 	.word	0xffffffff


	//   ....[5]....
        /*0074*/ 	.word	0xffffffff


	//   ....[6]....
        /*0078*/ 	.word	0xffffffff


	//   ....[7]....
        /*007c*/ 	.word	0xffffffff


	//   ....[8]....
        /*0080*/ 	.word	0xffffffff


	//   ....[9]....
        /*0084*/ 	.word	0xffffffff


	//   ....[10]....
        /*0088*/ 	.word	0xffffffff


	//   ....[11]....
        /*008c*/ 	.word	0xffffffff


	//   ....[12]....
        /*0090*/ 	.word	0xffffffff


	//   ....[13]....
        /*0094*/ 	.word	0xffffffff


	//   ....[14]....
        /*0098*/ 	.word	0xffffffff


	//   ....[15]....
        /*009c*/ 	.word	0xffffffff


	//   ....[16]....
        /*00a0*/ 	.word	0x0500000f


	//   ....[17]....
        /*00a4*/ 	.word	0x0500000f


	//   ....[18]....
        /*00a8*/ 	.word	0x0500000f


	//   ....[19]....
        /*00ac*/ 	.word	0x0500000f


	//   ....[20]....
        /*00b0*/ 	.word	0x0500000f


	//   ....[21]....
        /*00b4*/ 	.word	0x0500000f


	//   ....[22]....
        /*00b8*/ 	.word	0x0500000f


	//   ....[23]....
        /*00bc*/ 	.word	0x0500000f


	//   ....[24]....
        /*00c0*/ 	.word	0x0500000f


	//   ....[25]....
        /*00c4*/ 	.word	0x0500000f


	//   ....[26]....
        /*00c8*/ 	.word	0x0500000f


	//   ....[27]....
        /*00cc*/ 	.word	0x0500000f


	//   ....[28]....
        /*00d0*/ 	.word	0x0500000f


	//   ....[29]....
        /*00d4*/ 	.word	0x0500000f


	//   ....[30]....
        /*00d8*/ 	.word	0x0500000f


	//   ....[31]....
        /*00dc*/ 	.word	0x0500000f


	//----- nvinfo : EIATTR_COOP_GROUP_INSTR_OFFSETS
	.align		4
.L_11525:
        /*00e0*/ 	.byte	0x04, 0x28
        /*00e2*/ 	.short	(.L_11527 - .L_11526)


	//   ....[0]....
.L_11526:
        /*00e4*/ 	.word	0x00000460


	//   ....[1]....
        /*00e8*/ 	.word	0x00000470


	//   ....[2]....
        /*00ec*/ 	.word	0x000004a0


	//   ....[3]....
        /*00f0*/ 	.word	0x000004c0


	//   ....[4]....
        /*00f4*/ 	.word	0x000004f0


	//   ....[5]....
        /*00f8*/ 	.word	0x00000500


	//   ....[6]....
        /*00fc*/ 	.word	0x00000530


	//   ....[7]....
        /*0100*/ 	.word	0x00000540


	//   ....[8]....
        /*0104*/ 	.word	0x000007d0


	//   ....[9]....
        /*0108*/ 	.word	0x00000810


	//   ....[10]....
        /*010c*/ 	.word	0x00000830


	//   ....[11]....
        /*0110*/ 	.word	0x00000850


	//   ....[12]....
        /*0114*/ 	.word	0x00000870


	//   ....[13]....
        /*0118*/ 	.word	0x00000890


	//   ....[14]....
        /*011c*/ 	.word	0x000008b0


	//   ....[15]....
        /*0120*/ 	.word	0x000008d0


	//   ....[16]....
        /*0124*/ 	.word	0x00000ed0


	//   ....[17]....
        /*0128*/ 	.word	0x00000f60


	//   ....[18]....
        /*012c*/ 	.word	0x00000fc0


	//   ....[19]....
        /*0130*/ 	.word	0x00001020


	//   ....[20]....
        /*0134*/ 	.word	0x00001080


	//   ....[21]....
        /*0138*/ 	.word	0x00001150


	//   ....[22]....
        /*013c*/ 	.word	0x00001260


	//   ....[23]....
        /*0140*/ 	.word	0x00001330


	//   ....[24]....
        /*0144*/ 	.word	0x00001390


	//   ....[25]....
        /*0148*/ 	.word	0x00001450


	//   ....[26]....
        /*014c*/ 	.word	0x00001550


	//   ....[27]....
        /*0150*/ 	.word	0x000015f0


	//   ....[28]....
        /*0154*/ 	.word	0x00001650


	//   ....[29]....
        /*0158*/ 	.word	0x000016d0


	//   ....[30]....
        /*015c*/ 	.word	0x00001740


	//   ....[31]....
        /*0160*/ 	.word	0x000017b0


	//----- nvinfo : EIATTR_VRC_CTA_INIT_COUNT
	.align		4
.L_11527:
        /*0164*/ 	.byte	0x02, 0x4a
	.zero		1
	.zero		1


	//----- nvinfo : EIATTR_SYSCALL_OFFSETS
	.align		4
        /*0168*/ 	.byte	0x04, 0x46
        /*016a*/ 	.short	(.L_11529 - .L_11528)


	//   ....[0]....
.L_11528:
        /*016c*/ 	.word	0x00000170


	//----- nvinfo : EIATTR_EXIT_INSTR_OFFSETS
	.align		4
.L_11529:
        /*0170*/ 	.byte	0x04, 0x1c
        /*0172*/ 	.short	(.L_11531 - .L_11530)


	//   ....[0]....
.L_11530:
        /*0174*/ 	.word	0x00000230


	//   ....[1]....
        /*0178*/ 	.word	0x00000e60


	//----- nvinfo : EIATTR_CRS_STACK_SIZE
	.align		4
.L_11531:
        /*017c*/ 	.byte	0x04, 0x1e
        /*017e*/ 	.short	(.L_11533 - .L_11532)
.L_11532:
        /*0180*/ 	.word	0x00000000


	//----- nvinfo : EIATTR_CBANK_PARAM_SIZE
	.align		4
.L_11533:
        /*0184*/ 	.byte	0x03, 0x19
        /*0186*/ 	.short	0x0030


	//----- nvinfo : EIATTR_PARAM_CBANK
	.align		4
        /*0188*/ 	.byte	0x04, 0x0a
        /*018a*/ 	.short	(.L_11535 - .L_11534)
	.align		4
.L_11534:
        /*018c*/ 	.word	index@(.nv.constant0._Z15SoftmaxWarpImplI10DirectLoadI6__halffE11DirectStoreIfS1_EfLi2ELi2ELi16ELi2ELb0EL9Algorithm0EEvT_T0_ll)
        /*0190*/ 	.short	0x0380
        /*0192*/ 	.short	0x0030


	//----- nvinfo : EIATTR_SW_WAR
	.align		4
.L_11535:
        /*0194*/ 	.byte	0x04, 0x36
        /*0196*/ 	.short	(.L_11537 - .L_11536)
.L_11536:
        /*0198*/ 	.word	0x00000008
.L_11537:


//--------------------- .nv.info._Z15SoftmaxWarpImplI10DirectLoadI6__halffE11DirectStoreIfS1_EfLi2ELi2ELi8ELi1ELb1EL9Algorithm0EEvT_T0_ll --------------------------
	.section	.nv.info._Z15SoftmaxWarpImplI10DirectLoadI6__halffE11DirectStoreIfS1_EfLi2ELi2ELi8ELi1ELb1EL9Algorithm0EEvT_T0_ll,"",@"SHT_CUDA_INFO"
	.sectionflags	@""
	.align	4


	//----- nvinfo : EIATTR_CUDA_API_VERSION
	.align		4
        /*0000*/ 	.byte	0x04, 0x37
        /*0002*/ 	.short	(.L_11539 - .L_11538)
.L_11538:
        /*0004*/ 	.word	0x00000082


	//----- nvinfo : EIATTR_KPARAM_INFO
	.align		4
.L_11539:
        /*0008*/ 	.byte	0x04, 0x17
        /*000a*/ 	.short	(.L_11541 - .L_11540)
.L_11540:
        /*000c*/ 	.word	0x00000000
        /*0010*/ 	.short	0x0003
        /*0012*/ 	.short	0x0028
        /*0014*/ 	.byte	0x00, 0xf0, 0x21, 0x00


	//----- nvinfo : EIATTR_KPARAM_INFO
	.align		4
.L_11541:
        /*0018*/ 	.byte	0x04, 0x17
        /*001a*/ 	.short	(.L_11543 - .L_11542)
.L_11542:
        /*001c*/ 	.word	0x00000000
        /*0020*/ 	.short	0x0002
        /*0022*/ 	.short	0x0020
        /*0024*/ 	.byte	0x00, 0xf0, 0x21, 0x00


	//----- nvinfo : EIATTR_KPARAM_INFO
	.align		4
.L_11543:
        /*0028*/ 	.byte	0x04, 0x17
        /*002a*/ 	.short	(.L_11545 - .L_11544)
.L_11544:
        /*002c*/ 	.word	0x00000000
        /*0030*/ 	.short	0x0001
        /*0032*/ 	.short	0x0010
        /*0034*/ 	.byte	0x00, 0xf0, 0x41, 0x00


	//----- nvinfo : EIATTR_KPARAM_INFO
	.align		4
.L_11545:
        /*0038*/ 	.byte	0x04, 0x17
        /*003a*/ 	.short	(.L_11547 - .L_11546)
.L_11546:
        /*003c*/ 	.word	0x00000000
        /*0040*/ 	.short	0x0000
        /*0042*/ 	.short	0x0000
        /*0044*/ 	.byte	0x00, 0xf0, 0x41, 0x00


	//----- nvinfo : EIATTR_SPARSE_MMA_MASK
	.align		4
.L_11547:
        /*0048*/ 	.byte	0x03, 0x50
        /*004a*/ 	.short	0x0000


	//----- nvinfo : EIATTR_MAXREG_COUNT
	.align		4
        /*004c*/ 	.byte	0x03, 0x1b
        /*004e*/ 	.short	0x00ff


	//----- nvinfo : EIATTR_EXTERNS
	.align		4
        /*0050*/ 	.byte	0x04, 0x0f
        /*0052*/ 	.short	(.L_11549 - .L_11548)


	//   ....[0]....
	.align		4
.L_11548:
        /*0054*/ 	.word	index@(__assertfail)


	//----- nvinfo : EIATTR_MERCURY_ISA_VERSION
	.align		4
.L_11549:
        /*0058*/ 	.byte	0x03, 0x5f
        /*005a*/ 	.short	0x0101


	//----- nvinfo : EIATTR_COOP_GROUP_MASK_REGIDS
	.align		4
        /*005c*/ 	.byte	0x04, 0x29
        /*005e*/ 	.short	(.L_11551 - .L_11550)


	//   ....[0]....
.L_11550:
        /*0060*/ 	.word	0xffffffff


	//   ....[1]....
        /*0064*/ 	.word	0xffffffff


	//   ....[2]....
        /*0068*/ 	.word	0xffffffff


	//   ....[3]....
        /*006c*/ 	.word	0xffffffff


	//   ....[4]....
        /*0070*/ 	.word	0xffffffff


	//   ....[5]....
        /*0074*/ 	.word	0xffffffff


	//   ....[6]....
        /*0078*/ 	.word	0x0500000f


	//   ....[7]....
        /*007c*/ 	.word	0x0500000f


	//   ....[8]....
        /*0080*/ 	.word	0x0500000f


	//   ....[9]....
        /*0084*/ 	.word	0x0500000f


	//   ....[10]....
        /*0088*/ 	.word	0x0500000f


	//   ....[11]....
        /*008c*/ 	.word	0x0500000f


	//----- nvinfo : EIATTR_COOP_GROUP_INSTR_OFFSETS
	.align		4
.L_11551:
        /*0090*/ 	.byte	0x04, 0x28
        /*0092*/ 	.short	(.L_11553 - .L_11552)


	//   ....[0]....
.L_11552:
        /*0094*/ 	.word	0x00000410


	//   ....[1]....
        /*0098*/ 	.word	0x00000450


	//   ....[2]....
        /*009c*/ 	.word	0x00000470


	//   ....[3]....
        /*00a0*/ 	.word	0x000005d0


	//   ....[4]....
        /*00a4*/ 	.word	0x000005f0


	//   ....[5]....
        /*00a8*/ 	.word	0x00000610


	//   ....[6]....
        /*00ac*/ 	.word	0x000009c0


	//   ....[7]....
        /*00b0*/ 	.word	0x00000a60


	//   ....[8]....
        /*00b4*/ 	.word	0x00000ac0


	//   ....[9]....
        /*00b8*/ 	.word	0x00000c60


	//   ....[10]....
        /*00bc*/ 	.word	0x00000cc0


	//   ....[11]....
        /*00c0*/ 	.word	0x00000d20


	//----- nvinfo : EIATTR_VRC_CTA_INIT_COUNT
	.align		4
.L_11553:
        /*00c4*/ 	.byte	0x02, 0x4a
	.zero		1
	.zero		1


	//----- nvinfo : EIATTR_SYSCALL_OFFSETS
	.align		4
        /*00c8*/ 	.byte	0x04, 0x46
        /*00ca*/ 	.short	(.L_11555 - .L_11554)


	//   ....[0]....
.L_11554:
        /*00cc*/ 	.word	0x00000170


	//----- nvinfo : EIATTR_EXIT_INSTR_OFFSETS
	.align		4
.L_11555:
        /*00d0*/ 	.byte	0x04, 0x1c
        /*00d2*/ 	.short	(.L_11557 - .L_11556)


	//   ....[0]....
.L_11556:
        /*00d4*/ 	.word	0x00000220


	//   ....[1]....
        /*00d8*/ 	.word	0x00000960


	//----- nvinfo : EIATTR_CRS_STACK_SIZE
	.align		4
.L_11557:
        /*00dc*/ 	.byte	0x04, 0x1e
        /*00de*/ 	.short	(.L_11559 - .L_11558)
.L_11558:
        /*00e0*/ 	.word	0x00000000


	//----- nvinfo : EIATTR_CBANK_PARAM_SIZE
	.align		4
.L_11559:
        /*00e4*/ 	.byte	0x03, 0x19
        /*00e6*/ 	.short	0x0030


	//----- nvinfo : EIATTR_PARAM_CBANK
	.align		4
        /*00e8*/ 	.byte	0x04, 0x0a
        /*00ea*/ 	.short	(.L_11561 - .L_11560)
	.align		4
.L_11560:
        /*00ec*/ 	.word	index@(.nv.constant0._Z15SoftmaxWarpImplI10DirectLoadI6__halffE11DirectStoreIfS1_EfLi2ELi2ELi8ELi1ELb1EL9Algorithm0EEvT_T0_ll)
        /*00f0*/ 	.short	0x0380
        /*00f2*/ 	.short	0x0030


	//----- nvinfo : EIATTR_SW_WAR
	.align		4
.L_11561:
        /*00f4*/ 	.byte	0x04, 0x36
        /*00f6*/ 	.short	(.L_11563 - .L_11562)
.L_11562:
        /*00f8*/ 	.word	0x00000008
.L_11563:


//--------------------- .nv.info._Z15SoftmaxWarpImplI10DirectLoadI6__halffE11DirectStoreIfS1_EfLi2ELi2ELi8ELi1ELb0EL9Algorithm0EEvT_T0_ll --------------------------
	.section	.nv.info._Z15SoftmaxWarpImplI10DirectLoadI6__halffE11DirectStoreIfS1_EfLi2ELi2ELi8ELi1ELb0EL9Algorithm0EEvT_T0_ll,"",@"SHT_CUDA_INFO"
	.sectionflags	@""
	.align	4


	//----- nvinfo : EIATTR_CUDA_API_VERSION
	.align		4
        /*0000*/ 	.byte	0x04, 0x37
        /*0002*/ 	.short	(.L_11565 - .L_11564)
.L_11564:
        /*0004*/ 	.word	0x00000082


	//----- nvinfo : EIATTR_KPARAM_INFO
	.align		4
.L_11565:
        /*0008*/ 	.byte	0x04, 0x17
        /*000a*/ 	.short	(.L_11567 - .L_11566)
.L_11566:
        /*000c*/ 	.word	0x00000000
        /*0010*/ 	.short	0x0003
        /*0012*/ 	.short	0x0028
        /*0014*/ 	.byte	0x00, 0xf0, 0x21, 0x00


	//----- nvinfo : EIATTR_KPARAM_INFO
	.align		4
.L_11567:
        /*0018*/ 	.byte	0x04, 0x17
        /*001a*/ 	.short	(.L_11569 - .L_11568)
.L_11568:
        /*001c*/ 	.word	0x00000000
        /*0020*/ 	.short	0x0002
        /*0022*/ 	.short	0x0020
        /*0024*/ 	.byte	0x00, 0xf0, 0x21, 0x00


	//----- nvinfo : EIATTR_KPARAM_INFO
	.align		4
.L_11569:
        /*0028*/ 	.byte	0x04, 0x17
        /*002a*/ 	.short	(.L_11571 - .L_11570)
.L_11570:
        /*002c*/ 	.word	0x00000000
        /*0030*/ 	.short	0x0001
        /*0032*/ 	.short	0x0010
        /*0034*/ 	.byte	0x00, 0xf0, 0x41, 0x00


	//----- nvinfo : EIATTR_KPARAM_INFO
	.align		4
.L_11571:
        /*0038*/ 	.byte	0x04, 0x17
        /*003a*/ 	.short	(.L_11573 - .L_11572)
.L_11572:
        /*003c*/ 	.word	0x00000000
        /*0040*/ 	.short	0x0000
        /*0042*/ 	.short	0x0000
        /*0044*/ 	.byte	0x00, 0xf0, 0x41, 0x00


	//----- nvinfo : EIATTR_SPARSE_MMA_MASK
	.align		4
.L_11573:
        /*0048*/ 	.byte	0x03, 0x50
        /*004a*/ 	.short	0x0000


	//----- nvinfo : EIATTR_MAXREG_COUNT
	.align		4
        /*004c*/ 	.byte	0x03, 0x1b
        /*004e*/ 	.short	0x00ff


	//----- nvinfo : EIATTR_EXTERNS
	.align		4
        /*0050*/ 	.byte	0x04, 0x0f
        /*0052*/ 	.short	(.L_11575 - .L_11574)


	//   ....[0]....
	.align		4
.L_11574:
        /*0054*/ 	.word	index@(__assertfail)


	//----- nvinfo : EIATTR_MERCURY_ISA_VERSION
	.align		4
.L_11575:
        /*0058*/ 	.byte	0x03, 0x5f
        /*005a*/ 	.short	0x0101


	//----- nvinfo : EIATTR_COOP_GROUP_MASK_REGIDS
	.align		4
        /*005c*/ 	.byte	0x04, 0x29
        /*005e*/ 	.short	(.L_11577 - .L_11576)


	//   ....[0]....
.L_11576:
        /*0060*/ 	.word	0xffffffff


	//   ....[1]....
        /*0064*/ 	.word	0xffffffff


	//   ....[2]....
        /*0068*/ 	.word	0xffffffff


	//   ....[3]....
        /*006c*/ 	.word	0xffffffff


	//   ....[4]....
        /*0070*/ 	.word	0xffffffff


	//   ....[5]....
        /*0074*/ 	.word	0xffffffff


	//   ....[6]....
        /*0078*/ 	.word	0xffffffff


	//   ....[7]....
        /*007c*/ 	.word	0xffffffff


	//   ....[8]....
        /*0080*/ 	.word	0xffffffff


	//   ....[9]....
        /*0084*/ 	.word	0xffffffff


	//   ....[10]....
        /*0088*/ 	.word	0xffffffff


	//   ....[11]....
        /*008c*/ 	.word	0xffffffff


	//   ....[12]....
        /*0090*/ 	.word	0xffffffff


	//   ....[13]....
        /*0094*/ 	.word	0xffffffff


	//   ....[14]....
        /*0098*/ 	.word	0xffffffff


	//   ....[15]....
        /*009c*/ 	.word	0xffffffff


	//   ....[16]....
        /*00a0*/ 	.word	0xffffffff


	//   ....[17]....
        /*00a4*/ 	.word	0xffffffff


	//   ....[18]....
        /*00a8*/ 	.word	0x0500000f


	//   ....[19]....
        /*00ac*/ 	.word	0x0500000f


	//   ....[20]....
        /*00b0*/ 	.word	0x0500000f


	//   ....[21]....
        /*00b4*/ 	.word	0x0500000f


	//   ....[22]....
        /*00b8*/ 	.word	0x0500000f


	//   ....[23]....
        /*00bc*/ 	.word	0x0500000f


	//   ....[24]....
        /*00c0*/ 	.word	0x0500000f


	//   ....[25]....
        /*00c4*/ 	.word	0x0500000f


	//   ....[26]....
        /*00c8*/ 	.word	0x0500000f


	//   ....[27]....
        /*00cc*/ 	.word	0x0500000f


	//   ....[28]....
        /*00d0*/ 	.word	0x0500000f


	//   ....[29]....
        /*00d4*/ 	.word	0x0500000f


	//   ....[30]....
        /*00d8*/ 	.word	0x0500000f


	//   ....[31]....
        /*00dc*/ 	.word	0x0500000f


	//   ....[32]....
        /*00e0*/ 	.word	0x0500000f


	//   ....[33]....
        /*00e4*/ 	.word	0x0500000f


	//   ....[34]....
        /*00e8*/ 	.word	0x0500000f


	//   ....[35]....
        /*00ec*/ 	.word	0x0500000f


	//----- nvinfo : EIATTR_COOP_GROUP_INSTR_OFFSETS
	.align		4
.L_11577:
        /*00f0*/ 	.byte	0x04, 0x28
        /*00f2*/ 	.short	(.L_11579 - .L_11578)


	//   ....[0]....
.L_11578:
        /*00f4*/ 	.word	0x000006b0


	//   ....[1]....
        /*00f8*/ 	.word	0x000006f0


	//   ....[2]....
        /*00fc*/ 	.word	0x00000710


	//   ....[3]....
        /*0100*/ 	.word	0x00000870


	//   ....[4]....
        /*0104*/ 	.word	0x00000890


	//   ....[5]....
        /*0108*/ 	.word	0x000008b0


	//   ....[6]....
        /*010c*/ 	.word	0x00000d60


	//   ....[7]....
        /*0110*/ 	.word	0x00000da0


	//   ....[8]....
        /*0114*/ 	.word	0x00000dc0


	//   ....[9]....
        /*0118*/ 	.word	0x00000f20


	//   ....[10]....
        /*011c*/ 	.word	0x00000f40


	//   ....[11]....
        /*0120*/ 	.word	0x00000f60


	//   ....[12]....
        /*0124*/ 	.word	0x000013c0


	//   ....[13]....
        /*0128*/ 	.word	0x00001400


	//   ....[14]....
        /*012c*/ 	.word	0x00001420


	//   ....[15]....
        /*0130*/ 	.word	0x00001580


	//   ....[16]....
        /*0134*/ 	.word	0x000015a0


	//   ....[17]....
        /*0138*/ 	.word	0x000015c0


	//   ....[18]....
        /*013c*/ 	.word	0x00001980


	//   ....[19]....
        /*0140*/ 	.word	0x000019e0


	//   ....[20]....
        /*0144*/ 	.word	0x00001a40


	//   ....[21]....
        /*0148*/ 	.word	0x00001bf0


	//   ....[22]....
        /*014c*/ 	.word	0x00001c50


	//   ....[23]....
        /*0150*/ 	.word	0x00001cb0


	//   ....[24]....
        /*0154*/ 	.word	0x00001d30


	//   ....[25]....
        /*0158*/ 	.word	0x00001dc0


	//   ....[26]....
        /*015c*/ 	.word	0x00001e20


	//   ....[27]....
        /*0160*/ 	.word	0x00001fd0


	//   ....[28]....
        /*0164*/ 	.word	0x00002030


	//   ....[29]....
        /*0168*/ 	.word	0x00002090


	//   ....[30]....
        /*016c*/ 	.word	0x00002110


	//   ....[31]....
        /*0170*/ 	.word	0x000021a0


	//   ....[32]....
        /*0174*/ 	.word	0x00002200


	//   ....[33]....
        /*0178*/ 	.word	0x000023b0


	//   ....[34]....
        /*017c*/ 	.word	0x00002410


	//   ....[35]....
        /*0180*/ 	.word	0x00002470


	//----- nvinfo : EIATTR_VRC_CTA_INIT_COUNT
	.align		4
.L_11579:
        /*0184*/ 	.byte	0x02, 0x4a
	.zero		1
	.zero		1


	//----- nvinfo : EIATTR_SYSCALL_OFFSETS
	.align		4
        /*0188*/ 	.byte	0x04, 0x46
        /*018a*/ 	.short	(.L_11581 - .L_11580)


	//   ....[0]....
.L_11580:
        /*018c*/ 	.word	0x00000170


	//----- nvinfo : EIATTR_EXIT_INSTR_OFFSETS
	.align		4
.L_11581:
        /*0190*/ 	.byte	0x04, 0x1c
        /*0192*/ 	.short	(.L_11583 - .L_11582)


	//   ....[0]....
.L_11582:
        /*0194*/ 	.word	0x00000220


	//   ....[1]....
        /*0198*/ 	.word	0x00000c00


	//   ....[2]....
        /*019c*/ 	.word	0x00001920


	//----- nvinfo : EIATTR_CRS_STACK_SIZE
	.align		4
.L_11583:
        /*01a0*/ 	.byte	0x04, 0x1e
        /*01a2*/ 	.short	(.L_11585 - .L_11584)
.L_11584:
        /*01a4*/ 	.word	0x00000000


	//----- nvinfo : EIATTR_CBANK_PARAM_SIZE
	.align		4
.L_11585:
        /*01a8*/ 	.byte	0x03, 0x19
        /*01aa*/ 	.short	0x0030


	//----- nvinfo : EIATTR_PARAM_CBANK
	.align		4
        /*01ac*/ 	.byte	0x04, 0x0a
        /*01ae*/ 	.short	(.L_11587 - .L_11586)
	.align		4
.L_11586:
        /*01b0*/ 	.word	index@(.nv.constant0._Z15SoftmaxWarpImplI10DirectLoadI6__halffE11DirectStoreIfS1_EfLi2ELi2ELi8ELi1ELb0EL9Algorithm0EEvT_T0_ll)
        /*01b4*/ 	.short	0x0380
        /*01b6*/ 	.short	0x0030


	//----- nvinfo : EIATTR_SW_WAR
	.align		4
.L_11587:
        /*01b8*/ 	.byte	0x04, 0x36
        /*01ba*/ 	.short	(.L_11589 - .L_11588)
.L_11588:
        /*01bc*/ 	.word	0x00000008
.L_11589:


//--------------------- .nv.info._Z15SoftmaxWarpImplI10DirectLoadI6__halffE11DirectStoreIfS1_EfLi2ELi2ELi8ELi2ELb1EL9Algorithm0EEvT_T0_ll --------------------------
	.section	.nv.info._Z15SoftmaxWarpImplI10DirectLoadI6__halffE11DirectStoreIfS1_EfLi2ELi2ELi8ELi2ELb1EL9Algorithm0EEvT_T0_ll,"",@"SHT_CUDA_INFO"
	.sectionflags	@""
	.align	4


	//----- nvinfo : EIATTR_CUDA_API_VERSION
	.align		4
        /*0000*/ 	.byte	0x04, 0x37
        /*0002*/ 	.short	(.L_11591 - .L_11590)
.L_11590:
        /*0004*/ 	.word	0x00000082


	//----- nvinfo : EIATTR_KPARAM_INFO
	.align		4
.L_11591:
        /*0008*/ 	.byte	0x04, 0x17
        /*000a*/ 	.short	(.L_11593 - .L_11592)
.L_11592:
        /*000c*/ 	.word	0x00000000
        /*0010*/ 	.short	0x0003
        /*0012*/ 	.short	0x0028
        /*0014*/ 	.byte	0x00, 0xf0, 0x21, 0x00


	//----- nvinfo : EIATTR_KPARAM_INFO
	.align		4
.L_11593:
        /*0018*/ 	.byte	0x04, 0x17
        /*001a*/ 	.short	(.L_11595 - .L_11594)
.L_11594:
        /*001c*/ 	.word	0x00000000
        /*0020*/ 	.short	0x0002
        /*0022*/ 	.short	0x0020
        /*0024*/ 	.byte	0x00, 0xf0, 0x21, 0x00


	//----- nvinfo : EIATTR_KPARAM_INFO
	.align		4
.L_11595:
        /*0028*/ 	.byte	0x04, 0x17
        /*002a*/ 	.short	(.L_11597 - .L_11596)
.L_11596:
        /*002c*/ 	.word	0x00000000
        /*0030*/ 	.short	0x0001
        /*0032*/ 	.short	0x0010
        /*0034*/ 	.byte	0x00, 0xf0, 0x41, 0x00


	//----- nvinfo : EIATTR_KPARAM_INFO
	.align		4
.L_11597:
        /*0038*/ 	.byte	0x04, 0x17
        /*003a*/ 	.short	(.L_11599 - .L_11598)
.L_11598:
        /*003c*/ 	.word	0x00000000
        /*0040*/ 	.short	0x0000
        /*0042*/ 	.short	0x0000
        /*0044*/ 	.byte	0x00, 0xf0, 0x41, 0x00


	//----- nvinfo : EIATTR_SPARSE_MMA_MASK
	.align		4
.L_11599:
        /*0048*/ 	.byte	0x03, 0x50
        /*004a*/ 	.short	0x0000


	//----- nvinfo : EIATTR_MAXREG_COUNT
	.align		4
        /*004c*/ 	.byte	0x03, 0x1b
        /*004e*/ 	.short	0x00ff


	//----- nvinfo : EIATTR_EXTERNS
	.align		4
        /*0050*/ 	.byte	0x04, 0x0f
        /*0052*/ 	.short	(.L_11601 - .L_11600)


	//   ....[0]....
	.align		4
.L_11600:
        /*0054*/ 	.word	index@(__assertfail)


	//----- nvinfo : EIATTR_MERCURY_ISA_VERSION
	.align		4
.L_11601:
        /*0058*/ 	.byte	0x03, 0x5f
        /*005a*/ 	.short	0x0101


	//----- nvinfo : EIATTR_COOP_GROUP_MASK_REGIDS
	.align		4
        /*005c*/ 	.byte	0x04, 0x29
        /*005e*/ 	.short	(.L_11603 - .L_11602)


	//   ....[0]....
.L_11602:
        /*0060*/ 	.word	0xffffffff


	//   ....[1]....
        /*0064*/ 	.word	0xffffffff


	//   ....[2]....
        /*0068*/ 	.word	0xffffffff


	//   ....[3]....
        /*006c*/ 	.word	0xffffffff


	//   ....[4]....
        /*0070*/ 	.word	0xffffffff


	//   ....[5]....
        /*0074*/ 	.word	0xffffffff


	//   ....[6]....
        /*0078*/ 	.word	0xffffffff


	//   ....[7]....
        /*007c*/ 	.word	0xffffffff


	//   ....[8]....
        /*0080*/ 	.word	0xffffffff


	//   ....[9]....
        /*0084*/ 	.word	0xffffffff


	//   ....[10]....
        /*0088*/ 	.word	0xffffffff


	//   ....[11]....
        /*008c*/ 	.word	0xffffffff


	//   ....[12]....
        /*0090*/ 	.word	0x0500000f


	//   ....[13]....
        /*0094*/ 	.word	0x0500000f


	//   ....[14]....
        /*0098*/ 	.word	0x0500000f


	//   ....[15]....
        /*009c*/ 	.word	0x0500000f


	//   ....[16]....
        /*00a0*/ 	.word	0x0500000f


	//   ....[17]....
        /*00a4*/ 	.word	0x0500000f


	//   ....[18]....
        /*00a8*/ 	.word	0x0500000f


	//   ....[19]....
        /*00ac*/ 	.word	0x0500000f


	//   ....[20]....
        /*00b0*/ 	.word	0x0500000f


	//   ....[21]....
        /*00b4*/ 	.word	0x0500000f


	//   ....[22]....
        /*00b8*/ 	.word	0x0500000f


	//   ....[23]....
        /*00bc*/ 	.word	0x0500000f


	//----- nvinfo : EIATTR_COOP_GROUP_INSTR_OFFSETS
	.align		4
.L_11603:
        /*00c0*/ 	.byte	0x04, 0x28
        /*00c2*/ 	.short	(.L_11605 - .L_11604)


	//   ....[0]....
.L_11604:
        /*00c4*/ 	.word	0x00000570


	//   ....[1]....
        /*00c8*/ 	.word	0x00000580


	//   ....[2]....
        /*00cc*/ 	.word	0x000005c0


	//   ....[3]....
        /*00d0*/ 	.word	0x000005e0


	//   ....[4]....
        /*00d4*/ 	.word	0x00000610


	//   ....[5]....
        /*00d8*/ 	.word	0x00000620


	//   ....[6]....
        /*00dc*/ 	.word	0x000008a0


	//   ....[7]....
        /*00e0*/ 	.word	0x000008e0


	//   ....[8]....
        /*00e4*/ 	.word	0x00000900


	//   ....[9]....
        /*00e8*/ 	.word	0x00000920


	//   ....[10]....
        /*00ec*/ 	.word	0x00000940


	//   ....[11]....
        /*00f0*/ 	.word	0x00000960


	//   ....[12]....
        /*00f4*/ 	.word	0x00001010


	//   ....[13]....
        /*00f8*/ 	.word	0x000010b0


	//   ....[14]....
        /*00fc*/ 	.word	0x00001130


	//   ....[15]....
        /*0100*/ 	.word	0x00001190


	//   ....[16]....
        /*0104*/ 	.word	0x00001280


	//   ....[17]....
        /*0108*/ 	.word	0x00001370


	//   ....[18]....
        /*010c*/ 	.word	0x00001410


	//   ....[19]....
        /*0110*/ 	.word	0x00001540


	//   ....[20]....
        /*0114*/ 	.word	0x000015f0


	//   ....[21]....
        /*0118*/ 	.word	0x00001650


	//   ....[22]....
        /*011c*/ 	.word	0x000016d0


	//   ....[23]....
        /*0120*/ 	.word	0x00001740


	//----- nvinfo : EIATTR_VRC_CTA_INIT_COUNT
	.align		4
.L_11605:
        /*0124*/ 	.byte	0x02, 0x4a
	.zero		1
	.zero		1


	//----- nvinfo : EIATTR_SYSCALL_OFFSETS
	.align		4
        /*0128*/ 	.byte	0x04, 0x46
        /*012a*/ 	.short	(.L_11607 - .L_11606)


	//   ....[0]....
.L_11606:
        /*012c*/ 	.word	0x00000170


	//----- nvinfo : EIATTR_EXIT_INSTR_OFFSETS
	.align		4
.L_11607:
        /*0130*/ 	.byte	0x04, 0x1c
        /*0132*/ 	.short	(.L_11609 - .L_11608)


	//   ....[0]....
.L_11608:
        /*0134*/ 	.word	0x00000230


	//   ....[1]....
        /*0138*/ 	.word	0x00000fa0


	//----- nvinfo : EIATTR_CRS_STACK_SIZE
	.align		4
.L_11609:
        /*013c*/ 	.byte	0x04, 0x1e
        /*013e*/ 	.short	(.L_11611 - .L_11610)
.L_11610:
        /*0140*/ 	.word	0x00000000


	//----- nvinfo : EIATTR_CBANK_PARAM_SIZE
	.align		4
.L_11611:
        /*0144*/ 	.byte	0x03, 0x19
        /*0146*/ 	.short	0x0030


	//----- nvinfo : EIATTR_PARAM_CBANK
	.align		4
        /*0148*/ 	.byte	0x04, 0x0a
        /*014a*/ 	.short	(.L_11613 - .L_11612)
	.align		4
.L_11612:
        /*014c*/ 	.word	index@(.nv.constant0._Z15SoftmaxWarpImplI10DirectLoadI6__halffE11DirectStoreIfS1_EfLi2ELi2ELi8ELi2ELb1EL9Algorithm0EEvT_T0_ll)
        /*0150*/ 	.short	0x0380
        /*0152*/ 	.short	0x0030


	//----- nvinfo : EIATTR_SW_WAR
	.align		4
.L_11613:
        /*0154*/ 	.byte	0x04, 0x36
        /*0156*/ 	.short	(.L_11615 - .L_11614)
.L_11614:
        /*0158*/ 	.word	0x00000008
.L_11615:


//--------------------- .nv.info._Z15SoftmaxWarpImplI10DirectLoadI6__halffE11DirectStoreIfS1_EfLi2ELi2ELi8ELi2ELb0EL9Algorithm0EEvT_T0_ll --------------------------
	.section	.nv.info._Z15SoftmaxWarpImplI10DirectLoadI6__halffE11DirectStoreIfS1_EfLi2ELi2ELi8ELi2ELb0EL9Algorithm0EEvT_T0_ll,"",@"SHT_CUDA_INFO"
	.sectionflags	@""
	.align	4


	//----- nvinfo : EIATTR_CUDA_API_VERSION
	.align		4
        /*0000*/ 	.byte	0x04, 0x37
        /*0002*/ 	.short	(.L_11617 - .L_11616)
.L_11616:
        /*0004*/ 	.word	0x00000082


	//----- nvinfo : EIATTR_KPARAM_INFO
	.align		4
.L_11617:
        /*0008*/ 	.byte	0x04, 0x17
        /*000a*/ 	.short	(.L_11619 - .L_11618)
.L_11618:
        /*000c*/ 	.word	0x00000000
        /*0010*/ 	.short	0x0003
        /*0012*/ 	.short	0x0028
        /*0014*/ 	.byte	0x00, 0xf0, 0x21, 0x00


	//----- nvinfo : EIATTR_KPARAM_INFO
	.align		4
.L_11619:
        /*0018*/ 	.byte	0x04, 0x17
        /*001a*/ 	.short	(.L_11621 - .L_11620)
.L_11620:
        /*001c*/ 	.word	0x00000000
        /*0020*/ 	.short	0x0002
        /*0022*/ 	.short	0x0020
        /*0024*/ 	.byte	0x00, 0xf0, 0x21, 0x00


	//----- nvinfo : EIATTR_KPARAM_INFO
	.align		4
.L_11621:
        /*0028*/ 	.byte	0x04, 0x17
        /*002a*/ 	.short	(.L_11623 - .L_11622)
.L_11622:
        /*002c*/ 	.word	0x00000000
        /*0030*/ 	.short	0x0001
        /*0032*/ 	.short	0x0010
        /*0034*/ 	.byte	0x00, 0xf0, 0x41, 0x00


	//----- nvinfo : EIATTR_KPARAM_INFO
	.align		4
.L_11623:
        /*0038*/ 	.byte	0x04, 0x17
        /*003a*/ 	.short	(.L_11625 - .L_11624)
.L_11624:
        /*003c*/ 	.word	0x00000000
        /*0040*/ 	.short	0x0000
        /*0042*/ 	.short	0x0000
        /*0044*/ 	.byte	0x00, 0xf0, 0x41, 0x00


	//----- nvinfo : EIATTR_SPARSE_MMA_MASK
	.align		4
.L_11625:
        /*0048*/ 	.byte	0x03, 0x50
        /*004a*/ 	.short	0x0000


	//----- nvinfo : EIATTR_MAXREG_COUNT
	.align		4
        /*004c*/ 	.byte	0x03, 0x1b
        /*004e*/ 	.short	0x00ff


	//----- nvinfo : EIATTR_EXTERNS
	.align		4
        /*0050*/ 	.byte	0x04, 0x0f
        /*0052*/ 	.short	(.L_11627 - .L_11626)


	//   ....[0]....
	.align		4
.L_11626:
        /*0054*/ 	.word	index@(__assertfail)


	//----- nvinfo : EIATTR_MERCURY_ISA_VERSION
	.align		4
.L_11627:
        /*0058*/ 	.byte	0x03, 0x5f
        /*005a*/ 	.short	0x0101


	//----- nvinfo : EIATTR_COOP_GROUP_MASK_REGIDS
	.align		4
        /*005c*/ 	.byte	0x04, 0x29
        /*005e*/ 	.short	(.L_11629 - .L_11628)


	//   ....[0]....
.L_11628:
        /*0060*/ 	.word	0xffffffff


	//   ....[1]....
        /*0064*/ 	.word	0xffffffff


	//   ....[2]....
        /*0068*/ 	.word	0xffffffff


	//   ....[3]....
        /*006c*/ 	.word	0xffffffff


	//   ....[4]....
        /*0070*/ 	.word	0xffffffff


	//   ....[5]....
        /*0074*/ 	.word	0xffffffff


	//   ....[6]....
        /*0078*/ 	.word	0xffffffff


	//   ....[7]....
        /*007c*/ 	.word	0xffffffff


	//   ....[8]....
        /*0080*/ 	.word	0xffffffff


	//   ....[9]....
        /*0084*/ 	.word	0xffffffff


	//   ....[10]....
        /*0088*/ 	.word	0xffffffff


	//   ....[11]....
        /*008c*/ 	.word	0xffffffff


	//   ....[12]....
        /*0090*/ 	.word	0x0500000f


	//   ....[13]....
        /*0094*/ 	.word	0x0500000f


	//   ....[14]....
        /*0098*/ 	.word	0x0500000f


	//   ....[15]....
        /*009c*/ 	.word	0x0500000f


	//   ....[16]....
        /*00a0*/ 	.word	0x0500000f


	//   ....[17]....
        /*00a4*/ 	.word	0x0500000f


	//   ....[18]....
        /*00a8*/ 	.word	0x0500000f


	//   ....[19]....
        /*00ac*/ 	.word	0x0500000f


	//   ....[20]....
        /*00b0*/ 	.word	0x0500000f


	//   ....[21]....
        /*00b4*/ 	.word	0x0500000f


	//   ....[22]....
        /*00b8*/ 	.word	0x0500000f


	//   ....[23]....
        /*00bc*/ 	.word	0x0500000f


	//----- nvinfo : EIATTR_COOP_GROUP_INSTR_OFFSETS
	.align		4
.L_11629:
        /*00c0*/ 	.byte	0x04, 0x28
        /*00c2*/ 	.short	(.L_11631 - .L_11630)


	//   ....[0]....
.L_11630:
        /*00c4*/ 	.word	0x00000460


	//   ....[1]....
        /*00c8*/ 	.word	0x00000470


	//   ....[2]....
        /*00cc*/ 	.word	0x000004b0


	//   ....[3]....
        /*00d0*/ 	.word	0x000004d0


	//   ....[4]....
        /*00d4*/ 	.word	0x00000500


	//   ....[5]....
        /*00d8*/ 	.word	0x00000510


	//   ....[6]....
        /*00dc*/ 	.word	0x00000790


	//   ....[7]....
        /*00e0*/ 	.word	0x000007d0


	//   ....[8]....
        /*00e4*/ 	.word	0x000007f0


	//   ....[9]....
        /*00e8*/ 	.word	0x00000810


	//   ....[10]....
        /*00ec*/ 	.word	0x00000830


	//   ....[11]....
        /*00f0*/ 	.word	0x00000850


	//   ....[12]....
        /*00f4*/ 	.word	0x00000e50


	//   ....[13]....
        /*00f8*/ 	.word	0x00000ef0


	//   ....[14]....
        /*00fc*/ 	.word	0x00000f60


	//   ....[15]....
        /*0100*/ 	.word	0x00000fc0


	//   ....[16]....
        /*0104*/ 	.word	0x00001070


	//   ....[17]....
        /*0108*/ 	.word	0x00001190


	//   ....[18]....
        /*010c*/ 	.word	0x00001260


	//   ....[19]....
        /*0110*/ 	.word	0x00001380


	//   ....[20]....
        /*0114*/ 	.word	0x00001430


	//   ....[21]....
        /*0118*/ 	.word	0x00001490


	//   ....[22]....
        /*011c*/ 	.word	0x00001510


	//   ....[23]....
        /*0120*/ 	.word	0x00001580


	//----- nvinfo : EIATTR_VRC_CTA_INIT_COUNT
	.align		4
.L_11631:
        /*0124*/ 	.byte	0x02, 0x4a
	.zero		1
	.zero		1


	//----- nvinfo : EIATTR_SYSCALL_OFFSETS
	.align		4
        /*0128*/ 	.byte	0x04, 0x46
        /*012a*/ 	.short	(.L_11633 - .L_11632)


	//   ....[0]....
.L_11632:
        /*012c*/ 	.word	0x00000170


	//----- nvinfo : EIATTR_EXIT_INSTR_OFFSETS
	.align		4
.L_11633:
        /*0130*/ 	.byte	0x04, 0x1c
        /*0132*/ 	.short	(.L_11635 - .L_11634)


	//   ....[0]....
.L_11634:
        /*0134*/ 	.word	0x00000230


	//   ....[1]....
        /*0138*/ 	.word	0x00000de0


	//----- nvinfo : EIATTR_CRS_STACK_SIZE
	.align		4
.L_11635:
        /*013c*/ 	.byte	0x04, 0x1e
        /*013e*/ 	.short	(.L_11637 - .L_11636)
.L_11636:
        /*0140*/ 	.word	0x00000000


	//----- nvinfo : EIATTR_CBANK_PARAM_SIZE
	.align		4
.L_11637:
        /*0144*/ 	.byte	0x03, 0x19
        /*0146*/ 	.short	0x0030


	//----- nvinfo : EIATTR_PARAM_CBANK
	.align		4
        /*0148*/ 	.byte	0x04, 0x0a
        /*014a*/ 	.short	(.L_11639 - .L_11638)
	.align		4
.L_11638:
        /*014c*/ 	.word	index@(.nv.constant0._Z15SoftmaxWarpImplI10DirectLoadI6__halffE11DirectStoreIfS1_EfLi2ELi2ELi8ELi2ELb0EL9Algorithm0EEvT_T0_ll)
        /*0150*/ 	.short	0x0380
        /*0152*/ 	.short	0x0030


	//----- nvinfo : EIATTR_SW_WAR
	.align		4
.L_11639:
        /*0154*/ 	.byte	0x04, 0x36
        /*0156*/ 	.short	(.L_11641 - .L_11640)
.L_11640:
        /*0158*/ 	.word	0x00000008
.L_11641:


//--------------------- .nv.info._Z15SoftmaxWarpImplI10DirectLoadI6__halffE11DirectStoreIfS1_EfLi2ELi2ELi4ELi1ELb1EL9Algorithm0EEvT_T0_ll --------------------------
	.section	.nv.info._Z15SoftmaxWarpImplI10DirectLoadI6__halffE11DirectStoreIfS1_EfLi2ELi2ELi4ELi1ELb1EL9Algorithm0EEvT_T0_ll,"",@"SHT_CUDA_INFO"
	.sectionflags	@""
	.align	4


	//----- nvinfo : EIATTR_CUDA_API_VERSION
	.align		4
        /*0000*/ 	.byte	0x04, 0x37
        /*0002*/ 	.short	(.L_11643 - .L_11642)
.L_11642:
        /*0004*/ 	.word	0x00000082


	//----- nvinfo : EIATTR_KPARAM_INFO
	.align		4
.L_11643:
        /*0008*/ 	.byte	0x04, 0x17
        /*000a*/ 	.short	(.L_11645 - .L_11644)
.L_11644:
        /*000c*/ 	.word	0x00000000
        /*0010*/ 	.short	0x0003
        /*0012*/ 	.short	0x0028
        /*0014*/ 	.byte	0x00, 0xf0, 0x21, 0x00


	//----- nvinfo : EIATTR_KPARAM_INFO
	.align		4
.L_11645:
        /*0018*/ 	.byte	0x04, 0x17
        /*001a*/ 	.short	(.L_11647 - .L_11646)
.L_11646:
        /*001c*/ 	.word	0x00000000
        /*0020*/ 	.short	0x0002
        /*0022*/ 	.short	0x0020
        /*0024*/ 	.byte	0x00, 0xf0, 0x21, 0x00


	//----- nvinfo : EIATTR_KPARAM_INFO
	.align		4
.L_11647:
        /*0028*/ 	.byte	0x04, 0x17
        /*002a*/ 	.short	(.L_11649 - .L_11648)
.L_11648:
        /*002c*/ 	.word	0x00000000
        /*0030*/ 	.short	0x0001
        /*0032*/ 	.short	0x0010
        /*0034*/ 	.byte	0x00, 0xf0, 0x41, 0x00


	//----- nvinfo : EIATTR_KPARAM_INFO
	.align		4
.L_11649:
        /*0038*/ 	.byte	0x04, 0x17
        /*003a*/ 	.short	(.L_11651 - .L_11650)
.L_11650:
        /*003c*/ 	.word	0x00000000
        /*0040*/ 	.short	0x0000
        /*0042*/ 	.short	0x0000
        /*0044*/ 	.byte	0x00, 0xf0, 0x41, 0x00


	//----- nvinfo : EIATTR_SPARSE_MMA_MASK
	.align		4
.L_11651:
        /*0048*/ 	.byte	0x03, 0x50
        /*004a*/ 	.short	0x0000


	//----- nvinfo : EIATTR_MAXREG_COUNT
	.align		4
        /*004c*/ 	.byte	0x03, 0x1b
        /*004e*/ 	.short	0x00ff


	//----- nvinfo : EIATTR_EXTERNS
	.align		4
        /*0050*/ 	.byte	0x04, 0x0f
        /*0052*/ 	.short	(.L_11653 - .L_11652)


	//   ....[0]....
	.align		4
.L_11652:
        /*0054*/ 	.word	index@(__assertfail)


	//----- nvinfo : EIATTR_MERCURY_ISA_VERSION
	.align		4
.L_11653:
        /*0058*/ 	.byte	0x03, 0x5f
        /*005a*/ 	.short	0x0101


	//----- nvinfo : EIATTR_COOP_GROUP_MASK_REGIDS
	.align		4
        /*005c*/ 	.byte	0x04, 0x29
        /*005e*/ 	.short	(.L_11655 - .L_11654)


	//   ....[0]....
.L_11654:
        /*0060*/ 	.word	0xffffffff


	//   ....[1]....
        /*0064*/ 	.word	0xffffffff


	//   ....[2]....
        /*0068*/ 	.word	0xffffffff


	//   ....[3]....
        /*006c*/ 	.word	0xffffffff


	//   ....[4]....
        /*0070*/ 	.word	0xffffffff


	//   ....[5]....
        /*0074*/ 	.word	0xffffffff


	//   ....[6]....
        /*0078*/ 	.word	0xffffffff


	//   ....[7]....
        /*007c*/ 	.word	0xffffffff


	//   ....[8]....
        /*0080*/ 	.word	0xffffffff


	//   ....[9]....
        /*0084*/ 	.word	0xffffffff


	//   ....[10]....
        /*0088*/ 	.word	0xffffffff


	//   ....[11]....
        /*008c*/ 	.word	0xffffffff


	//   ....[12]....
        /*0090*/ 	.word	0x0500000f


	//   ....[13]....
        /*0094*/ 	.word	0x0500000f


	//   ....[14]....
        /*0098*/ 	.word	0x0500000f


	//   ....[15]....
        /*009c*/ 	.word	0x0500000f


	//   ....[16]....
        /*00a0*/ 	.word	0x0500000f


	//   ....[17]....
        /*00a4*/ 	.word	0x0500000f


	//   ....[18]....
        /*00a8*/ 	.word	0x0500000f


	//   ....[19]....
        /*00ac*/ 	.word	0x0500000f


	//   ....[20]....
        /*00b0*/ 	.word	0x0500000f


	//   ....[21]....
        /*00b4*/ 	.word	0x0500000f


	//   ....[22]....
        /*00b8*/ 	.word	0x0500000f


	//   ....[23]....
        /*00bc*/ 	.word	0x0500000f


	//----- nvinfo : EIATTR_COOP_GROUP_INSTR_OFFSETS
	.align		4
.L_11655:
        /*00c0*/ 	.byte	0x04, 0x28
        /*00c2*/ 	.short	(.L_11657 - .L_11656)


	//   ....[0]....
.L_11656:
        /*00c4*/ 	.word	0x00000720


	//   ....[1]....
        /*00c8*/ 	.word	0x00000760


	//   ....[2]....
        /*00cc*/ 	.word	0x000008c0


	//   ....[3]....
        /*00d0*/ 	.word	0x000008e0


	//   ....[4]....
        /*00d4*/ 	.word	0x00000e20


	//   ....[5]....
        /*00d8*/ 	.word	0x00000e60


	//   ....[6]....
        /*00dc*/ 	.word	0x00000fc0


	//   ....[7]....
        /*00e0*/ 	.word	0x00000fe0


	//   ....[8]....
        /*00e4*/ 	.word	0x000014f0


	//   ....[9]....
        /*00e8*/ 	.word	0x00001530


	//   ....[10]....
        /*00ec*/ 	.word	0x00001690


	//   ....[11]....
        /*00f0*/ 	.word	0x000016b0


	//   ....[12]....
        /*00f4*/ 	.word	0x00001ab0


	//   ....[13]....
        /*00f8*/ 	.word	0x00001b10


	//   ....[14]....
        /*00fc*/ 	.word	0x00001cb0


	//   ....[15]....
        /*0100*/ 	.word	0x00001d10


	//   ....[16]....
        /*0104*/ 	.word	0x00001d90


	//   ....[17]....
        /*0108*/ 	.word	0x00001e30


	//   ....[18]....
        /*010c*/ 	.word	0x00001fd0


	//   ....[19]....
        /*0110*/ 	.word	0x00002030


	//   ....[20]....
        /*0114*/ 	.word	0x000020b0


	//   ....[21]....
        /*0118*/ 	.word	0x00002150


	//   ....[22]....
        /*011c*/ 	.word	0x000022f0


	//   ....[23]....
        /*0120*/ 	.word	0x00002350


	//----- nvinfo : EIATTR_VRC_CTA_INIT_COUNT
	.align		4
.L_11657:
        /*0124*/ 	.byte	0x02, 0x4a
	.zero		1
	.zero		1


	//----- nvinfo : EIATTR_SYSCALL_OFFSETS
	.align		4
        /*0128*/ 	.byte	0x04, 0x46
        /*012a*/ 	.short	(.L_11659 - .L_11658)


	//   ....[0]....
.L_11658:
        /*012c*/ 	.word	0x00000170


	//----- nvinfo : EIATTR_EXIT_INSTR_OFFSETS
	.align		4
.L_11659:
        /*0130*/ 	.byte	0x04, 0x1c
        /*0132*/ 	.short	(.L_11661 - .L_11660)


	//   ....[0]....
.L_11660:
        /*0134*/ 	.word	0x00000220


	//   ....[1]....
        /*0138*/ 	.word	0x00000c50


	//   ....[2]....
        /*013c*/ 	.word	0x00001a40


	//----- nvinfo : EIATTR_CRS_STACK_SIZE
	.align		4
.L_11661:
        /*0140*/ 	.byte	0x04, 0x1e
        /*0142*/ 	.short	(.L_11663 - .L_11662)
.L_11662:
        /*0144*/ 	.word	0x00000000


	//----- nvinfo : EIATTR_CBANK_PARAM_SIZE
	.align		4
.L_11663:
        /*0148*/ 	.byte	0x03, 0x19
        /*014a*/ 	.short	0x0030


	//----- nvinfo : EIATTR_PARAM_CBANK
	.align		4
        /*014c*/ 	.byte	0x04, 0x0a
        /*014e*/ 	.short	(.L_11665 - .L_11664)
	.align		4
.L_11664:
        /*0150*/ 	.word	index@(.nv.constant0._Z15SoftmaxWarpImplI10DirectLoadI6__halffE11DirectStoreIfS1_EfLi2ELi2ELi4ELi1ELb1EL9Algorithm0EEvT_T0_ll)
        /*0154*/ 	.short	0x0380
        /*0156*/ 	.short	0x0030


	//----- nvinfo : EIATTR_SW_WAR
	.align		4
.L_11665:
        /*0158*/ 	.byte	0x04, 0x36
        /*015a*/ 	.short	(.L_11667 - .L_11666)
.L_11666:
        /*015c*/ 	.word	0x00000008
.L_11667:


//--------------------- .nv.info._Z15SoftmaxWarpImplI10DirectLoadI6__halffE11DirectStoreIfS1_EfLi2ELi2ELi4ELi1ELb0EL9Algorithm0EEvT_T0_ll --------------------------
	.section	.nv.info._Z15SoftmaxWarpImplI10DirectLoadI6__halffE11DirectStoreIfS1_EfLi2ELi2ELi4ELi1ELb0EL9Algorithm0EEvT_T0_ll,"",@"SHT_CUDA_INFO"
	.sectionflags	@""
	.align	4


	//----- nvinfo : EIATTR_CUDA_API_VERSION
	.align		4
        /*0000*/ 	.byte	0x04, 0x37
        /*0002*/ 	.short	(.L_11669 - .L_11668)
.L_11668:
        /*0004*/ 	.word	0x00000082


	//----- nvinfo : EIATTR_KPARAM_INFO
	.align		4
.L_11669:
        /*0008*/ 	.byte	0x04, 0x17
        /*000a*/ 	.short	(.L_11671 - .L_11670)
.L_11670:
        /*000c*/ 	.word	0x00000000
        /*0010*/ 	.short	0x0003
        /*0012*/ 	.short	0x0028
        /*0014*/ 	.byte	0x00, 0xf0, 0x21, 0x00


	//----- nvinfo : EIATTR_KPARAM_INFO
	.align		4
.L_11671:
        /*0018*/ 	.byte	0x04, 0x17
        /*001a*/ 	.short	(.L_11673 - .L_11672)
.L_11672:
        /*001c*/ 	.word	0x00000000
        /*0020*/ 	.short	0x0002
        /*0022*/ 	.short	0x0020
        /*0024*/ 	.byte	0x00, 0xf0, 0x21, 0x00


	//----- nvinfo : EIATTR_KPARAM_INFO
	.align		4
.L_11673:
        /*0028*/ 	.byte	0x04, 0x17
        /*002a*/ 	.short	(.L_11675 - .L_11674)
.L_11674:
        /*002c*/ 	.word	0x00000000
        /*0030*/ 	.short	0x0001
        /*0032*/ 	.short	0x0010
        /*0034*/ 	.byte	0x00, 0xf0, 0x41, 0x00


	//----- nvinfo : EIATTR_KPARAM_INFO
	.align		4
.L_11675:
        /*0038*/ 	.byte	0x04, 0x17
        /*003a*/ 	.short	(.L_11677 - .L_11676)
.L_11676:
        /*003c*/ 	.word	0x00000000
        /*0040*/ 	.short	0x0000
        /*0042*/ 	.short	0x0000
        /*0044*/ 	.byte	0x00, 0xf0, 0x41, 0x00


	//----- nvinfo : EIATTR_SPARSE_MMA_MASK
	.align		4
.L_11677:
        /*0048*/ 	.byte	0x03, 0x50
        /*004a*/ 	.short	0x0000


	//----- nvinfo : EIATTR_MAXREG_COUNT
	.align		4
        /*004c*/ 	.byte	0x03, 0x1b
        /*004e*/ 	.short	0x00ff


	//----- nvinfo : EIATTR_EXTERNS
	.align		4
        /*0050*/ 	.byte	0x04, 0x0f
        /*0052*/ 	.short	(.L_11679 - .L_11678)


	//   ....[0]....
	.align		4
.L_11678:
        /*0054*/ 	.word	index@(__assertfail)


	//----- nvinfo : EIATTR_MERCURY_ISA_VERSION
	.align		4
.L_11679:
        /*0058*/ 	.byte	0x03, 0x5f
        /*005a*/ 	.short	0x0101


	//----- nvinfo : EIATTR_COOP_GROUP_MASK_REGIDS
	.align		4
        /*005c*/ 	.byte	0x04, 0x29
        /*005e*/ 	.short	(.L_11681 - .L_11680)


	//   ....[0]....
.L_11680:
        /*0060*/ 	.word	0xffffffff


	//   ....[1]....
        /*0064*/ 	.word	0xffffffff


	//   ....[2]....
        /*0068*/ 	.word	0xffffffff


	//   ....[3]....
        /*006c*/ 	.word	0xffffffff


	//   ....[4]....
        /*0070*/ 	.word	0xffffffff


	//   ....[5]....
        /*0074*/ 	.word	0xffffffff


	//   ....[6]....
        /*0078*/ 	.word	0xffffffff


	//   ....[7]....
        /*007c*/ 	.word	0xffffffff


	//   ....[8]....
        /*0080*/ 	.word	0xffffffff


	//   ....[9]....
        /*0084*/ 	.word	0xffffffff


	//   ....[10]....
        /*0088*/ 	.word	0xffffffff


	//   ....[11]....
        /*008c*/ 	.word	0xffffffff


	//   ....[12]....
        /*0090*/ 	.word	0x0500000f


	//   ....[13]....
        /*0094*/ 	.word	0x0500000f


	//   ....[14]....
        /*0098*/ 	.word	0x0500000f


	//   ....[15]....
        /*009c*/ 	.word	0x0500000f


	//   ....[16]....
        /*00a0*/ 	.word	0x0500000f


	//   ....[17]....
        /*00a4*/ 	.word	0x0500000f


	//   ....[18]....
        /*00a8*/ 	.word	0x0500000f


	//   ....[19]....
        /*00ac*/ 	.word	0x0500000f


	//   ....[20]....
        /*00b0*/ 	.word	0x0500000f


	//   ....[21]....
        /*00b4*/ 	.word	0x0500000f


	//   ....[22]....
        /*00b8*/ 	.word	0x0500000f


	//   ....[23]....
        /*00bc*/ 	.word	0x0500000f


	//----- nvinfo : EIATTR_COOP_GROUP_INSTR_OFFSETS
	.align		4
.L_11681:
        /*00c0*/ 	.byte	0x04, 0x28
        /*00c2*/ 	.short	(.L_11683 - .L_11682)


	//   ....[0]....
.L_11682:
        /*00c4*/ 	.word	0x000006b0


	//   ....[1]....
        /*00c8*/ 	.word	0x000006f0


	//   ....[2]....
        /*00cc*/ 	.word	0x00000850


	//   ....[3]....
        /*00d0*/ 	.word	0x00000870


	//   ....[4]....
        /*00d4*/ 	.word	0x00000d30


	//   ....[5]....
        /*00d8*/ 	.word	0x00000d70


	//   ....[6]....
        /*00dc*/ 	.word	0x00000ed0


	//   ....[7]....
        /*00e0*/ 	.word	0x00000ef0


	//   ....[8]....
        /*00e4*/ 	.word	0x00001340


	//   ....[9]....
        /*00e8*/ 	.word	0x00001380


	//   ....[10]....
        /*00ec*/ 	.word	0x000014e0


	//   ....[11]....
        /*00f0*/ 	.word	0x00001500


	//   ....[12]....
        /*00f4*/ 	.word	0x000018c0


	//   ....[13]....
        /*00f8*/ 	.word	0x00001920


	//   ....[14]....
        /*00fc*/ 	.word	0x00001ad0


	//   ....[15]....
        /*0100*/ 	.word	0x00001b30


	//   ....[16]....
        /*0104*/ 	.word	0x00001bb0


	//   ....[17]....
        /*0108*/ 	.word	0x00001c40


	//   ....[18]....
        /*010c*/ 	.word	0x00001df0


	//   ....[19]....
        /*0110*/ 	.word	0x00001e50


	//   ....[20]....
        /*0114*/ 	.word	0x00001ed0


	//   ....[21]....
        /*0118*/ 	.word	0x00001f60


	//   ....[22]....
        /*011c*/ 	.word	0x00002110


	//   ....[23]....
        /*0120*/ 	.word	0x00002170


	//----- nvinfo : EIATTR_VRC_CTA_INIT_COUNT
	.align		4
.L_11683:
        /*0124*/ 	.byte	0x02, 0x4a
	.zero		1
	.zero		1


	//----- nvinfo : EIATTR_SYSCALL_OFFSETS
	.align		4
        /*0128*/ 	.byte	0x04, 0x46
        /*012a*/ 	.short	(.L_11685 - .L_11684)


	//   ....[0]....
.L_11684:
        /*012c*/ 	.word	0x00000170


	//----- nvinfo : EIATTR_EXIT_INSTR_OFFSETS
	.align		4
.L_11685:
        /*0130*/ 	.byte	0x04, 0x1c
        /*0132*/ 	.short	(.L_11687 - .L_11686)


	//   ....[0]....
.L_11686:
        /*0134*/ 	.word	0x00000220


	//   ....[1]....
        /*0138*/ 	.word	0x00000bd0


	//   ....[2]....
        /*013c*/ 	.word	0x00001860


	//----- nvinfo : EIATTR_CRS_STACK_SIZE
	.align		4
.L_11687:
        /*0140*/ 	.byte	0x04, 0x1e
        /*0142*/ 	.short	(.L_11689 - .L_11688)
.L_11688:
        /*0144*/ 	.word	0x00000000


	//----- nvinfo : EIATTR_CBANK_PARAM_SIZE
	.align		4
.L_11689:
        /*0148*/ 	.byte	0x03, 0x19
        /*014a*/ 	.short	0x0030


	//----- nvinfo : EIATTR_PARAM_CBANK
	.align		4
        /*014c*/ 	.byte	0x04, 0x0a
        /*014e*/ 	.short	(.L_11691 - .L_11690)
	.align		4
.L_11690:
        /*0150*/ 	.word	index@(.nv.constant0._Z15SoftmaxWarpImplI10DirectLoadI6__halffE11DirectStoreIfS1_EfLi2ELi2ELi4ELi1ELb0EL9Algorithm0EEvT_T0_ll)
        /*0154*/ 	.short	0x0380
        /*0156*/ 	.short	0x0030


	//----- nvinfo : EIATTR_SW_WAR
	.align		4
.L_11691:
        /*0158*/ 	.byte	0x04, 0x36
        /*015a*/ 	.short	(.L_11693 - .L_11692)
.L_11692:
        /*015c*/ 	.word	0x00000008
.L_11693:


//--------------------- .nv.info._Z15SoftmaxWarpImplI10DirectLoadI6__halffE11DirectStoreIfS1_EfLi2ELi2ELi4ELi2ELb1EL9Algorithm0EEvT_T0_ll --------------------------
	.section	.nv.info._Z15SoftmaxWarpImplI10DirectLoadI6__halffE11DirectStoreIfS1_EfLi2ELi2ELi4ELi2ELb1EL9Algorithm0EEvT_T0_ll,"",@"SHT_CUDA_INFO"
	.sectionflags	@""
	.align	4


	//----- nvinfo : EIATTR_CUDA_API_VERSION
	.align		4
        /*0000*/ 	.byte	0x04, 0x37
        /*0002*/ 	.short	(.L_11695 - .L_11694)
.L_11694:
        /*0004*/ 	.word	0x00000082


	//----- nvinfo : EIATTR_KPARAM_INFO
	.align		4
.L_11695:
        /*0008*/ 	.byte	0x04, 0x17
        /*000a*/ 	.short	(.L_11697 - .L_11696)
.L_11696:
        /*000c*/ 	.word	0x00000000
        /*0010*/ 	.short	0x0003
        /*0012*/ 	.short	0x0028
        /*0014*/ 	.byte	0x00, 0xf0, 0x21, 0x00


	//----- nvinfo : EIATTR_KPARAM_INFO
	.align		4
.L_11697:
        /*0018*/ 	.byte	0x04, 0x17
        /*001a*/ 	.short	(.L_11699 - .L_11698)
.L_11698:
        /*001c*/ 	.word	0x00000000
        /*0020*/ 	.short	0x0002
        /*0022*/ 	.short	0x0020
        /*0024*/ 	.byte	0x00, 0xf0, 0x21, 0x00


	//----- nvinfo : EIATTR_KPARAM_INFO
	.align		4
.L_11699:
        /*0028*/ 	.byte	0x04, 0x17
        /*002a*/ 	.short	(.L_11701 - .L_11700)
.L_11700:
        /*002c*/ 	.word	0x00000000
        /*0030*/ 	.short	0x0001
        /*0032*/ 	.short	0x0010
        /*0034*/ 	.byte	0x00, 0xf0, 0x41, 0x00


	//----- nvinfo : EIATTR_KPARAM_INFO
	.align		4
.L_11701:
        /*0038*/ 	.byte	0x04, 0x17
        /*003a*/ 	.short	(.L_11703 - .L_11702)
.L_11702:
        /*003c*/ 	.word	0x00000000
        /*0040*/ 	.short	0x0000
        /*0042*/ 	.short	0x0000
        /*0044*/ 	.byte	0x00, 0xf0, 0x41, 0x00


	//----- nvinfo : EIATTR_SPARSE_MMA_MASK
	.align		4
.L_11703:
        /*0048*/ 	.byte	0x03, 0x50
        /*004a*/ 	.short	0x0000


	//----- nvinfo : EIATTR_MAXREG_COUNT
	.align		4
        /*004c*/ 	.byte	0x03, 0x1b
        /*004e*/ 	.short	0x00ff


	//----- nvinfo : EIATTR_EXTERNS
	.align		4
        /*0050*/ 	.byte	0x04, 0x0f
        /*0052*/ 	.short	(.L_11705 - .L_11704)


	//   ....[0]....
	.align		4
.L_11704:
        /*0054*/ 	.word	index@(__assertfail)


	//----- nvinfo : EIATTR_MERCURY_ISA_VERSION
	.align		4
.L_11705:
        /*0058*/ 	.byte	0x03, 0x5f
        /*005a*/ 	.short	0x0101


	//----- nvinfo : EIATTR_COOP_GROUP_MASK_REGIDS
	.align		4
        /*005c*/ 	.byte	0x04, 0x29
        /*005e*/ 	.short	(.L_11707 - .L_11706)


	//   ....[0]....
.L_11706:
        /*0060*/ 	.word	0xffffffff


	//   ....[1]....
        /*0064*/ 	.word	0xffffffff


	//   ....[2]....
        /*0068*/ 	.word	0xffffffff


	//   ....[3]....
        /*006c*/ 	.word	0xffffffff


	//   ....[4]....
        /*0070*/ 	.word	0xffffffff


	//   ....[5]....
        /*0074*/ 	.word	0xffffffff


	//   ....[6]....
        /*0078*/ 	.word	0xffffffff


	//   ....[7]....
        /*007c*/ 	.word	0xffffffff


	//   ....[8]....
        /*0080*/ 	.word	0x0500000f


	//   ....[9]....
        /*0084*/ 	.word	0x0500000f


	//   ....[10]....
        /*0088*/ 	.word	0x0500000f


	//   ....[11]....
        /*008c*/ 	.word	0x0500000f


	//   ....[12]....
        /*0090*/ 	.word	0x0500000f


	//   ....[13]....
        /*0094*/ 	.word	0x0500000f


	//   ....[14]....
        /*0098*/ 	.word	0x0500000f


	//   ....[15]....
        /*009c*/ 	.word	0x0500000f


	//----- nvinfo : EIATTR_COOP_GROUP_INSTR_OFFSETS
	.align		4
.L_11707:
        /*00a0*/ 	.byte	0x04, 0x28
        /*00a2*/ 	.short	(.L_11709 - .L_11708)


	//   ....[0]....
.L_11708:
        /*00a4*/ 	.word	0x00000570


	//   ....[1]....
        /*00a8*/ 	.word	0x00000590


	//   ....[2]....
        /*00ac*/ 	.word	0x000005c0


	//   ....[3]....
        /*00b0*/ 	.word	0x000005e0


	//   ....[4]....
        /*00b4*/ 	.word	0x00000860


	//   ....[5]....
        /*00b8*/ 	.word	0x000008a0


	//   ....[6]....
        /*00bc*/ 	.word	0x000008c0


	//   ....[7]....
        /*00c0*/ 	.word	0x000008e0


	//   ....[8]....
        /*00c4*/ 	.word	0x00000f90


	//   ....[9]....
        /*00c8*/ 	.word	0x00001020


	//   ....[10]....
        /*00cc*/ 	.word	0x00001080


	//   ....[11]....
        /*00d0*/ 	.word	0x00001160


	//   ....[12]....
        /*00d4*/ 	.word	0x000013b0


	//   ....[13]....
        /*00d8*/ 	.word	0x00001460


	//   ....[14]....
        /*00dc*/ 	.word	0x000014c0


	//   ....[15]....
        /*00e0*/ 	.word	0x00001540


	//----- nvinfo : EIATTR_VRC_CTA_INIT_COUNT
	.align		4
.L_11709:
        /*00e4*/ 	.byte	0x02, 0x4a
	.zero		1
	.zero		1


	//----- nvinfo : EIATTR_SYSCALL_OFFSETS
	.align		4
        /*00e8*/ 	.byte	0x04, 0x46
        /*00ea*/ 	.short	(.L_11711 - .L_11710)


	//   ....[0]....
.L_11710:
        /*00ec*/ 	.word	0x00000170


	//----- nvinfo : EIATTR_EXIT_INSTR_OFFSETS
	.align		4
.L_11711:
        /*00f0*/ 	.byte	0x04, 0x1c
        /*00f2*/ 	.short	(.L_11713 - .L_11712)


	//   ....[0]....
.L_11712:
        /*00f4*/ 	.word	0x00000230


	//   ....[1]....
        /*00f8*/ 	.word	0x00000f30


	//----- nvinfo : EIATTR_CRS_STACK_SIZE
	.align		4
.L_11713:
        /*00fc*/ 	.byte	0x04, 0x1e
        /*00fe*/ 	.short	(.L_11715 - .L_11714)
.L_11714:
        /*0100*/ 	.word	0x00000000


	//----- nvinfo : EIATTR_CBANK_PARAM_SIZE
	.align		4
.L_11715:
        /*0104*/ 	.byte	0x03, 0x19
        /*0106*/ 	.short	0x0030


	//----- nvinfo : EIATTR_PARAM_CBANK
	.align		4
        /*0108*/ 	.byte	0x04, 0x0a
        /*010a*/ 	.short	(.L_11717 - .L_11716)
	.align		4
.L_11716:
        /*010c*/ 	.word	index@(.nv.constant0._Z15SoftmaxWarpImplI10DirectLoadI6__halffE11DirectStoreIfS1_EfLi2ELi2ELi4ELi2ELb1EL9Algorithm0EEvT_T0_ll)
        /*0110*/ 	.short	0x0380
        /*0112*/ 	.short	0x0030


	//----- nvinfo : EIATTR_SW_WAR
	.align		4
.L_11717:
        /*0114*/ 	.byte	0x04, 0x36
        /*0116*/ 	.short	(.L_11719 - .L_11718)
.L_11718:
        /*0118*/ 	.word	0x00000008
.L_11719:


//--------------------- .nv.info._Z15SoftmaxWarpImplI10DirectLoadI6__halffE11DirectStoreIfS1_EfLi2ELi2ELi4ELi2ELb0EL9Algorithm0EEvT_T0_ll --------------------------
	.section	.nv.info._Z15SoftmaxWarpImplI10DirectLoadI6__halffE11DirectStoreIfS1_EfLi2ELi2ELi4ELi2ELb0EL9Algorithm0EEvT_T0_ll,"",@"SHT_CUDA_INFO"
	.sectionflags	@""
	.align	4


	//----- nvinfo : EIATTR_CUDA_API_VERSION
	.align		4
        /*0000*/ 	.byte	0x04, 0x37
        /*0002*/ 	.short	(.L_11721 - .L_11720)
.L_11720:
        /*0004*/ 	.word	0x00000082


	//----- nvinfo : EIATTR_KPARAM_INFO
	.align		4
.L_11721:
        /*0008*/ 	.byte	0x04, 0x17
        /*000a*/ 	.short	(.L_11723 - .L_11722)
.L_11722:
        /*000c*/ 	.word	0x00000000
        /*0010*/ 	.short	0x0003
        /*0012*/ 	.short	0x0028
        /*0014*/ 	.byte	0x00, 0xf0, 0x21, 0x00


	//----- nvinfo : EIATTR_KPARAM_INFO
	.align		4
.L_11723:
        /*0018*/ 	.byte	0x04, 0x17
        /*001a*/ 	.short	(.L_11725 - .L_11724)
.L_11724:
        /*001c*/ 	.word	0x00000000
        /*0020*/ 	.short	0x0002
        /*0022*/ 	.short	0x0020
        /*0024*/ 	.byte	0x00, 0xf0, 0x21, 0x00


	//----- nvinfo : EIATTR_KPARAM_INFO
	.align		4
.L_11725:
        /*0028*/ 	.byte	0x04, 0x17
        /*002a*/ 	.short	(.L_11727 - .L_11726)
.L_11726:
        /*002c*/ 	.word	0x00000000
        /*0030*/ 	.short	0x0001
        /*0032*/ 	.short	0x0010
        /*0034*/ 	.byte	0x00, 0xf0, 0x41, 0x00


	//----- nvinfo : EIATTR_KPARAM_INFO
	.align		4
.L_11727:
        /*0038*/ 	.byte	0x04, 0x17
        /*003a*/ 	.short	(.L_11729 - .L_11728)
.L_11728:
        /*003c*/ 	.word	0x00000000
        /*0040*/ 	.short	0x0000
        /*0042*/ 	.short	0x0000
        /*0044*/ 	.byte	0x00, 0xf0, 0x41, 0x00


	//----- nvinfo : EIATTR_SPARSE_MMA_MASK
	.align		4
.L_11729:
        /*0048*/ 	.byte	0x03, 0x50
        /*004a*/ 	.short	0x0000


	//----- nvinfo : EIATTR_MAXREG_COUNT
	.align		4
        /*004c*/ 	.byte	0x03, 0x1b
        /*004e*/ 	.short	0x00ff


	//----- nvinfo : EIATTR_EXTERNS
	.align		4
        /*0050*/ 	.byte	0x04, 0x0f
        /*0052*/ 	.short	(.L_11731 - .L_11730)


	//   ....[0]....
	.align		4
.L_11730:
        /*0054*/ 	.word	index@(__assertfail)


	//----- nvinfo : EIATTR_MERCURY_ISA_VERSION
	.align		4
.L_11731:
        /*0058*/ 	.byte	0x03, 0x5f
        /*005a*/ 	.short	0x0101


	//----- nvinfo : EIATTR_COOP_GROUP_MASK_REGIDS
	.align		4
        /*005c*/ 	.byte	0x04, 0x29
        /*005e*/ 	.short	(.L_11733 - .L_11732)


	//   ....[0]....
.L_11732:
        /*0060*/ 	.word	0xffffffff


	//   ....[1]....
        /*0064*/ 	.word	0xffffffff


	//   ....[2]....
        /*0068*/ 	.word	0xffffffff


	//   ....[3]....
        /*006c*/ 	.word	0xffffffff


	//   ....[4]....
        /*0070*/ 	.word	0xffffffff


	//   ....[5]....
        /*0074*/ 	.word	0xffffffff


	//   ....[6]....
        /*0078*/ 	.word	0xffffffff


	//   ....[7]....
        /*007c*/ 	.word	0xffffffff


	//   ....[8]....
        /*0080*/ 	.word	0x0500000f


	//   ....[9]....
        /*0084*/ 	.word	0x0500000f


	//   ....[10]....
        /*0088*/ 	.word	0x0500000f


	//   ....[11]....
        /*008c*/ 	.word	0x0500000f


	//   ....[12]....
        /*0090*/ 	.word	0x0500000f


	//   ....[13]....
        /*0094*/ 	.word	0x0500000f


	//   ....[14]....
        /*0098*/ 	.word	0x0500000f


	//   ....[15]....
        /*009c*/ 	.word	0x0500000f


	//----- nvinfo : EIATTR_COOP_GROUP_INSTR_OFFSETS
	.align		4
.L_11733:
        /*00a0*/ 	.byte	0x04, 0x28
        /*00a2*/ 	.short	(.L_11735 - .L_11734)


	//   ....[0]....
.L_11734:
        /*00a4*/ 	.word	0x00000470


	//   ....[1]....
        /*00a8*/ 	.word	0x00000490


	//   ....[2]....
        /*00ac*/ 	.word	0x000004c0


	//   ....[3]....
        /*00b0*/ 	.word	0x000004d0


	//   ....[4]....
        /*00b4*/ 	.word	0x00000780


	//   ....[5]....
        /*00b8*/ 	.word	0x000007a0


	//   ....[6]....
        /*00bc*/ 	.word	0x000007c0


	//   ....[7]....
        /*00c0*/ 	.word	0x000007e0


	//   ....[8]....
        /*00c4*/ 	.word	0x00000de0


	//   ....[9]....
        /*00c8*/ 	.word	0x00000e70


	//   ....[10]....
        /*00cc*/ 	.word	0x00000ed0


	//   ....[11]....
        /*00d0*/ 	.word	0x00000fb0


	//   ....[12]....
        /*00d4*/ 	.word	0x00001210


	//   ....[13]....
        /*00d8*/ 	.word	0x000012b0


	//   ....[14]....
        /*00dc*/ 	.word	0x00001310


	//   ....[15]....
        /*00e0*/ 	.word	0x00001390


	//----- nvinfo : EIATTR_VRC_CTA_INIT_COUNT
	.align		4
.L_11735:
        /*00e4*/ 	.byte	0x02, 0x4a
	.zero		1
	.zero		1


	//----- nvinfo : EIATTR_SYSCALL_OFFSETS
	.align		4
        /*00e8*/ 	.byte	0x04, 0x46
        /*00ea*/ 	.short	(.L_11737 - .L_11736)


	//   ....[0]....
.L_11736:
        /*00ec*/ 	.word	0x00000170


	//----- nvinfo : EIATTR_EXIT_INSTR_OFFSETS
	.align		4
.L_11737:
        /*00f0*/ 	.byte	0x04, 0x1c
        /*00f2*/ 	.short	(.L_11739 - .L_11738)


	//   ....[0]....
.L_11738:
        /*00f4*/ 	.word	0x00000230


	//   ....[1]....
        /*00f8*/ 	.word	0x00000d80


	//----- nvinfo : EIATTR_CRS_STACK_SIZE
	.align		4
.L_11739:
        /*00fc*/ 	.byte	0x04, 0x1e
        /*00fe*/ 	.short	(.L_11741 - .L_11740)
.L_11740:
        /*0100*/ 	.word	0x00000000


	//----- nvinfo : EIATTR_CBANK_PARAM_SIZE
	.align		4
.L_11741:
        /*0104*/ 	.byte	0x03, 0x19
        /*0106*/ 	.short	0x0030


	//----- nvinfo : EIATTR_PARAM_CBANK
	.align		4
        /*0108*/ 	.byte	0x04, 0x0a
        /*010a*/ 	.short	(.L_11743 - .L_11742)
	.align		4
.L_11742:
        /*010c*/ 	.word	index@(.nv.constant0._Z15SoftmaxWarpImplI10DirectLoadI6__halffE11DirectStoreIfS1_EfLi2ELi2ELi4ELi2ELb0EL9Algorithm0EEvT_T0_ll)
        /*0110*/ 	.short	0x0380
        /*0112*/ 	.short	0x0030


	//----- nvinfo : EIATTR_SW_WAR
	.align		4
.L_11743:
        /*0114*/ 	.byte	0x04, 0x36
        /*0116*/ 	.short	(.L_11745 - .L_11744)
.L_11744:
        /*0118*/ 	.word	0x00000008
.L_11745:


//--------------------- .nv.info._Z15SoftmaxWarpImplI10DirectLoadI6__halffE11DirectStoreIfS1_EfLi2ELi2ELi2ELi1ELb1EL9Algorithm0EEvT_T0_ll --------------------------
	.section	.nv.info._Z15SoftmaxWarpImplI10DirectLoadI6__halffE11DirectStoreIfS1_EfLi2ELi2ELi2ELi1ELb1EL9Algorithm0EEvT_T0_ll,"",@"SHT_CUDA_INFO"
	.sectionflags	@""
	.align	4


	//----- nvinfo : EIATTR_CUDA_API_VERSION
	.align		4
        /*0000*/ 	.byte	0x04, 0x37
        /*0002*/ 	.short	(.L_11747 - .L_11746)
.L_11746:
        /*0004*/ 	.word	0x00000082


	//----- nvinfo : EIATTR_KPARAM_INFO
	.align		4
.L_11747:
        /*0008*/ 	.byte	0x04, 0x17
        /*000a*/ 	.short	(.L_11749 - .L_11748)
.L_11748:
        /*000c*/ 	.word	0x00000000
        /*0010*/ 	.short	0x0003
        /*0012*/ 	.short	0x0028
        /*0014*/ 	.byte	0x00, 0xf0, 0x21, 0x00


	//----- nvinfo : EIATTR_KPARAM_INFO
	.align		4
.L_11749:
        /*0018*/ 	.byte	0x04, 0x17
        /*001a*/ 	.short	(.L_11751 - .L_11750)
.L_11750:
        /*001c*/ 	.word	0x00000000
        /*0020*/ 	.short	0x0002
        /*0022*/ 	.short	0x0020
        /*0024*/ 	.byte	0x00, 0xf0, 0x21, 0x00


	//----- nvinfo : EIATTR_KPARAM_INFO
	.align		4
.L_11751:
        /*0028*/ 	.byte	0x04, 0x17
        /*002a*/ 	.short	(.L_11753 - .L_11752)
.L_11752:
        /*002c*/ 	.word	0x00000000
        /*0030*/ 	.short	0x0001
        /*0032*/ 	.short	0x0010
        /*0034*/ 	.byte	0x00, 0xf0, 0x41, 0x00


	//----- nvinfo : EIATTR_KPARAM_INFO
	.align		4
.L_11753:
        /*0038*/ 	.byte	0x04, 0x17
        /*003a*/ 	.short	(.L_11755 - .L_11754)
.L_11754:
        /*003c*/ 	.word	0x00000000
        /*0040*/ 	.short	0x0000
        /*0042*/ 	.short	0x0000
        /*0044*/ 	.byte	0x00, 0xf0, 0x41, 0x00


	//----- nvinfo : EIATTR_SPARSE_MMA_MASK
	.align		4
.L_11755:
        /*0048*/ 	.byte	0x03, 0x50
        /*004a*/ 	.short	0x0000


	//----- nvinfo : EIATTR_MAXREG_COUNT
	.align		4
        /*004c*/ 	.byte	0x03, 0x1b
        /*004e*/ 	.short	0x00ff


	//----- nvinfo : EIATTR_EXTERNS
	.align		4
        /*0050*/ 	.byte	0x04, 0x0f
        /*0052*/ 	.short	(.L_11757 - .L_11756)


	//   ....[0]....
	.align		4
.L_11756:
        /*0054*/ 	.word	index@(__assertfail)


	//----- nvinfo : EIATTR_MERCURY_ISA_VERSION
	.align		4
.L_11757:
        /*0058*/ 	.byte	0x03, 0x5f
        /*005a*/ 	.short	0x0101


	//----- nvinfo : EIATTR_COOP_GROUP_MASK_REGIDS
	.align		4
        /*005c*/ 	.byte	0x04, 0x29
        /*005e*/ 	.short	(.L_11759 - .L_11758)


	//   ....[0]....
.L_11758:
        /*0060*/ 	.word	0xffffffff


	//   ....[1]....
        /*0064*/ 	.word	0xffffffff


	//   ....[2]....
        /*0068*/ 	.word	0xffffffff


	//   ....[3]....
        /*006c*/ 	.word	0xffffffff


	//   ....[4]....
        /*0070*/ 	.word	0xffffffff


	//   ....[5]....
        /*0074*/ 	.word	0xffffffff


	//   ....[6]....
        /*0078*/ 	.word	0x0500000f


	//   ....[7]....
        /*007c*/ 	.word	0x0500000f


	//   ....[8]....
        /*0080*/ 	.word	0x0500000f


	//   ....[9]....
        /*0084*/ 	.word	0x0500000f


	//   ....[10]....
        /*0088*/ 	.word	0x0500000f


	//   ....[11]....
        /*008c*/ 	.word	0x0500000f


	//----- nvinfo : EIATTR_COOP_GROUP_INSTR_OFFSETS
	.align		4
.L_11759:
        /*0090*/ 	.byte	0x04, 0x28
        /*0092*/ 	.short	(.L_11761 - .L_11760)


	//   ....[0]....
.L_11760:
        /*0094*/ 	.word	0x00000740


	//   ....[1]....
        /*0098*/ 	.word	0x000008c0


	//   ....[2]....
        /*009c*/ 	.word	0x00000e00


	//   ....[3]....
        /*00a0*/ 	.word	0x00000f80


	//   ....[4]....
        /*00a4*/ 	.word	0x00001490


	//   ....[5]....
        /*00a8*/ 	.word	0x00001610


	//   ....[6]....
        /*00ac*/ 	.word	0x000019f0


	//   ....[7]....
        /*00b0*/ 	.word	0x00001b70


	//   ....[8]....
        /*00b4*/ 	.word	0x00001bf0


	//   ....[9]....
        /*00b8*/ 	.word	0x00001dd0


	//   ....[10]....
        /*00bc*/ 	.word	0x00001e50


	//   ....[11]....
        /*00c0*/ 	.word	0x00002030


	//----- nvinfo : EIATTR_VRC_CTA_INIT_COUNT
	.align		4
.L_11761:
        /*00c4*/ 	.byte	0x02, 0x4a
	.zero		1
	.zero		1


	//----- nvinfo : EIATTR_SYSCALL_OFFSETS
	.align		4
        /*00c8*/ 	.byte	0x04, 0x46
        /*00ca*/ 	.short	(.L_11763 - .L_11762)


	//   ....[0]....
.L_11762:
        /*00cc*/ 	.word	0x00000170


	//----- nvinfo : EIATTR_EXIT_INSTR_OFFSETS
	.align		4
.L_11763:
        /*00d0*/ 	.byte	0x04, 0x1c
        /*00d2*/ 	.short	(.L_11765 - .L_11764)


	//   ....[0]....
.L_11764:
        /*00d4*/ 	.word	0x00000220


	//   ....[1]....
        /*00d8*/ 	.word	0x00000c30


	//   ....[2]....
        /*00dc*/ 	.word	0x00001980


	//----- nvinfo : EIATTR_CRS_STACK_SIZE
	.align		4
.L_11765:
        /*00e0*/ 	.byte	0x04, 0x1e
        /*00e2*/ 	.short	(.L_11767 - .L_11766)
.L_11766:
        /*00e4*/ 	.word	0x00000000


	//----- nvinfo : EIATTR_CBANK_PARAM_SIZE
	.align		4
.L_11767:
        /*00e8*/ 	.byte	0x03, 0x19
        /*00ea*/ 	.short	0x0030


	//----- nvinfo : EIATTR_PARAM_CBANK
	.align		4
        /*00ec*/ 	.byte	0x04, 0x0a
        /*00ee*/ 	.short	(.L_11769 - .L_11768)
	.align		4
.L_11768:
        /*00f0*/ 	.word	index@(.nv.constant0._Z15SoftmaxWarpImplI10DirectLoadI6__halffE11DirectStoreIfS1_EfLi2ELi2ELi2ELi1ELb1EL9Algorithm0EEvT_T0_ll)
        /*00f4*/ 	.short	0x0380
        /*00f6*/ 	.short	0x0030


	//----- nvinfo : EIATTR_SW_WAR
	.align		4
.L_11769:
        /*00f8*/ 	.byte	0x04, 0x36
        /*00fa*/ 	.short	(.L_11771 - .L_11770)
.L_11770:
        /*00fc*/ 	.word	0x00000008
.L_11771:


//--------------------- .nv.info._Z15SoftmaxWarpImplI10DirectLoadI6__halffE11DirectStoreIfS1_EfLi2ELi2ELi2ELi1ELb0EL9Algorithm0EEvT_T0_ll --------------------------
	.section	.nv.info._Z15SoftmaxWarpImplI10DirectLoadI6__halffE11DirectStoreIfS1_EfLi2ELi2ELi2ELi1ELb0EL9Algorithm0EEvT_T0_ll,"",@"SHT_CUDA_INFO"
	.sectionflags	@""
	.align	4


	//----- nvinfo : EIATTR_CUDA_API_VERSION
	.align		4
        /*0000*/ 	.byte	0x04, 0x37
        /*0002*/ 	.short	(.L_11773 - .L_11772)
.L_11772:
        /*0004*/ 	.word	0x00000082


	//----- nvinfo : EIATTR_KPARAM_INFO
	.align		4
.L_11773:
        /*0008*/ 	.byte	0x04, 0x17
        /*000a*/ 	.short	(.L_11775 - .L_11774)
.L_11774:
        /*000c*/ 	.word	0x00000000
        /*0010*/ 	.short	0x0003
        /*0012*/ 	.short	0x0028
        /*0014*/ 	.byte	0x00, 0xf0, 0x21, 0x00


	//----- nvinfo : EIATTR_KPARAM_INFO
	.align		4
.L_11775:
        /*0018*/ 	.byte	0x04, 0x17
        /*001a*/ 	.short	(.L_11777 - .L_11776)
.L_11776:
        /*001c*/ 	.word	0x00000000
        /*0020*/ 	.short	0x0002
        /*0022*/ 	.short	0x0020
        /*0024*/ 	.byte	0x00, 0xf0, 0x21, 0x00


	//----- nvinfo : EIATTR_KPARAM_INFO
	.align		4
.L_11777:
        /*0028*/ 	.byte	0x04, 0x17
        /*002a*/ 	.short	(.L_11779 - .L_11778)
.L_11778:
        /*002c*/ 	.word	0x00000000
        /*0030*/ 	.short	0x0001
        /*0032*/ 	.short	0x0010
        /*0034*/ 	.byte	0x00, 0xf0, 0x41, 0x00


	//----- nvinfo : EIATTR_KPARAM_INFO
	.align		4
.L_11779:
        /*0038*/ 	.byte	0x04, 0x17
        /*003a*/ 	.short	(.L_11781 - .L_11780)
.L_11780:
        /*003c*/ 	.word	0x00000000
        /*0040*/ 	.short	0x0000
        /*0042*/ 	.short	0x0000
        /*0044*/ 	.byte	0x00, 0xf0, 0x41, 0x00


	//----- nvinfo : EIATTR_SPARSE_MMA_MASK
	.align		4
.L_11781:
        /*0048*/ 	.byte	0x03, 0x50
        /*004a*/ 	.short	0x0000


	//----- nvinfo : EIATTR_MAXREG_COUNT
	.align		4
        /*004c*/ 	.byte	0x03, 0x1b
        /*004e*/ 	.short	0x00ff


	//----- nvinfo : EIATTR_EXTERNS
	.align		4
        /*0050*/ 	.byte	0x04, 0x0f
        /*0052*/ 	.short	(.L_11783 - .L_11782)


	//   ....[0]....
	.align		4
.L_11782:
        /*0054*/ 	.word	index@(__assertfail)


	//----- nvinfo : EIATTR_MERCURY_ISA_VERSION
	.align		4
.L_11783:
        /*0058*/ 	.byte	0x03, 0x5f
        /*005a*/ 	.short	0x0101


	//----- nvinfo : EIATTR_COOP_GROUP_MASK_REGIDS
	.align		4
        /*005c*/ 	.byte	0x04, 0x29
        /*005e*/ 	.short	(.L_11785 - .L_11784)


	//   ....[0]....
.L_11784:
        /*0060*/ 	.word	0xffffffff


	//   ....[1]....
        /*0064*/ 	.word	0xffffffff


	//   ....[2]....
        /*0068*/ 	.word	0xffffffff


	//   ....[3]....
        /*006c*/ 	.word	0xffffffff


	//   ....[4]....
        /*0070*/ 	.word	0xffffffff


	//   ....[5]....
        /*0074*/ 	.word	0xffffffff


	//   ....[6]....
        /*0078*/ 	.word	0x0500000f


	//   ....[7]....
        /*007c*/ 	.word	0x0500000f


	//   ....[8]....
        /*0080*/ 	.word	0x0500000f


	//   ....[9]....
        /*0084*/ 	.word	0x0500000f


	//   ....[10]....
        /*0088*/ 	.word	0x0500000f


	//   ....[11]....
        /*008c*/ 	.word	0x0500000f


	//----- nvinfo : EIATTR_COOP_GROUP_INSTR_OFFSETS
	.align		4
.L_11785:
        /*0090*/ 	.byte	0x04, 0x28
        /*0092*/ 	.short	(.L_11787 - .L_11786)


	//   ....[0]....
.L_11786:
        /*0094*/ 	.word	0x00000690


	//   ....[1]....
        /*0098*/ 	.word	0x00000810


	//   ....[2]....
        /*009c*/ 	.word	0x00000cc0


	//   ....[3]....
        /*00a0*/ 	.word	0x00000e40


	//   ....[4]....
        /*00a4*/ 	.word	0x00001290


	//   ....[5]....
        /*00a8*/ 	.word	0x00001410


	//   ....[6]....
        /*00ac*/ 	.word	0x000017b0


	//   ....[7]....
        /*00b0*/ 	.word	0x00001940


	//   ....[8]....
        /*00b4*/ 	.word	0x000019c0


	//   ....[9]....
        /*00b8*/ 	.word	0x00001ba0


	//   ....[10]....
        /*00bc*/ 	.word	0x00001c20


	//   ....[11]....
        /*00c0*/ 	.word	0x00001e00


	//----- nvinfo : EIATTR_VRC_CTA_INIT_COUNT
	.align		4
.L_11787:
        /*00c4*/ 	.byte	0x02, 0x4a
	.zero		1
	.zero		1


	//----- nvinfo : EIATTR_SYSCALL_OFFSETS
	.align		4
        /*00c8*/ 	.byte	0x04, 0x46
        /*00ca*/ 	.short	(.L_11789 - .L_11788)


	//   ....[0]....
.L_11788:
        /*00cc*/ 	.word	0x00000170


	//----- nvinfo : EIATTR_EXIT_INSTR_OFFSETS
	.align		4
.L_11789:
        /*00d0*/ 	.byte	0x04, 0x1c
        /*00d2*/ 	.short	(.L_11791 - .L_11790)


	//   ....[0]....
.L_11790:
        /*00d4*/ 	.word	0x00000220


	//   ....[1]....
        /*00d8*/ 	.word	0x00000b60


	//   ....[2]....
        /*00dc*/ 	.word	0x00001750


	//----- nvinfo : EIATTR_CRS_STACK_SIZE
	.align		4
.L_11791:
        /*00e0*/ 	.byte	0x04, 0x1e
        /*00e2*/ 	.short	(.L_11793 - .L_11792)
.L_11792:
        /*00e4*/ 	.word	0x00000000


	//----- nvinfo : EIATTR_CBANK_PARAM_SIZE
	.align		4
.L_11793:
        /*00e8*/ 	.byte	0x03, 0x19
        /*00ea*/ 	.short	0x0030


	//----- nvinfo : EIATTR_PARAM_CBANK
	.align		4
        /*00ec*/ 	.byte	0x04, 0x0a
        /*00ee*/ 	.short	(.L_11795 - .L_11794)
	.align		4
.L_11794:
        /*00f0*/ 	.word	index@(.nv.constant0._Z15SoftmaxWarpImplI10DirectLoadI6__halffE11DirectStoreIfS1_EfLi2ELi2ELi2ELi1ELb0EL9Algorithm0EEvT_T0_ll)
        /*00f4*/ 	.short	0x0380
        /*00f6*/ 	.short	0x0030


	//----- nvinfo : EIATTR_SW_WAR
	.align		4
.L_11795:
        /*00f8*/ 	.byte	0x04, 0x36
        /*00fa*/ 	.short	(.L_11797 - .L_11796)
.L_11796:
        /*00fc*/ 	.word	0x00000008
.L_11797:


//--------------------- .nv.info._Z15SoftmaxWarpImplI10DirectLoadI6__halffE11DirectStoreIfS1_EfLi2ELi2ELi2ELi2ELb1EL9Algorithm0EEvT_T0_ll --------------------------
	.section	.nv.info._Z15SoftmaxWarpImplI10DirectLoadI6__halffE11DirectStoreIfS1_EfLi2ELi2ELi2ELi2ELb1EL9Algorithm0EEvT_T0_ll,"",@"SHT_CUDA_INFO"
	.sectionflags	@""
	.align	4


	//----- nvinfo : EIATTR_CUDA_API_VERSION
	.align		4
        /*0000*/ 	.byte	0x04, 0x37
        /*0002*/ 	.short	(.L_11799 - .L_11798)
.L_11798:
        /*0004*/ 	.word	0x00000082


	//----- nvinfo : EIATTR_KPARAM_INFO
	.align		4
.L_11799:
        /*0008*/ 	.byte	0x04, 0x17
        /*000a*/ 	.short	(.L_11801 - .L_11800)
.L_11800:
        /*000c*/ 	.word	0x00000000
        /*0010*/ 	.short	0x0003
        /*0012*/ 	.short	0x0028
        /*0014*/ 	.byte	0x00, 0xf0, 0x21, 0x00


	//----- nvinfo : EIATTR_KPARAM_INFO
	.align		4
.L_11801:
        /*0018*/ 	.byte	0x04, 0x17
        /*001a*/ 	.short	(.L_11803 - .L_11802)
.L_11802:
        /*001c*/ 	.word	0x00000000
        /*0020*/ 	.short	0x0002
        /*0022*/ 	.short	0x0020
        /*0024*/ 	.byte	0x00, 0xf0, 0x21, 0x00


	//----- nvinfo : EIATTR_KPARAM_INFO
	.align		4
.L_11803:
        /*0028*/ 	.byte	0x04, 0x17
        /*002a*/ 	.short	(.L_11805 - .L_11804)
.L_11804:
        /*002c*/ 	.word	0x00000000
        /*0030*/ 	.short	0x0001
        /*0032*/ 	.short	0x0010
        /*0034*/ 	.byte	0x00, 0xf0, 0x41, 0x00


	//----- nvinfo : EIATTR_KPARAM_INFO
	.align		4
.L_11805:
        /*0038*/ 	.byte	0x04, 0x17
        /*003a*/ 	.short	(.L_11807 - .L_11806)
.L_11806:
        /*003c*/ 	.word	0x00000000
        /*0040*/ 	.short	0x0000
        /*0042*/ 	.short	0x0000
        /*0044*/ 	.byte	0x00, 0xf0, 0x41, 0x00


	//----- nvinfo : EIATTR_SPARSE_MMA_MASK
	.align		4
.L_11807:
        /*0048*/ 	.byte	0x03, 0x50
        /*004a*/ 	.short	0x0000


	//----- nvinfo : EIATTR_MAXREG_COUNT
	.align		4
        /*004c*/ 	.byte	0x03, 0x1b
        /*004e*/ 	.short	0x00ff


	//----- nvinfo : EIATTR_EXTERNS
	.align		4
        /*0050*/ 	.byte	0x04, 0x0f
        /*0052*/ 	.short	(.L_11809 - .L_11808)


	//   ....[0]....
	.align		4
.L_11808:
        /*0054*/ 	.word	index@(__assertfail)


	//----- nvinfo : EIATTR_MERCURY_ISA_VERSION
	.align		4
.L_11809:
        /*0058*/ 	.byte	0x03, 0x5f
        /*005a*/ 	.short	0x0101


	//----- nvinfo : EIATTR_COOP_GROUP_MASK_REGIDS
	.align		4
        /*005c*/ 	.byte	0x04, 0x29
        /*005e*/ 	.short	(.L_11811 - .L_11810)


	//   ....[0]....
.L_11810:
        /*0060*/ 	.word	0xffffffff


	//   ....[1]....
        /*0064*/ 	.word	0xffffffff


	//   ....[2]....
        /*0068*/ 	.word	0xffffffff


	//   ....[3]....
        /*006c*/ 	.word	0xffffffff


	//   ....[4]....
        /*0070*/ 	.word	0x0500000f


	//   ....[5]....
        /*0074*/ 	.word	0x0500000f


	//   ....[6]....
        /*0078*/ 	.word	0x0500000f


	//   ....[7]....
        /*007c*/ 	.word	0x0500000f


	//----- nvinfo : EIATTR_COOP_GROUP_INSTR_OFFSETS
	.align		4
.L_11811:
        /*0080*/ 	.byte	0x04, 0x28
        /*0082*/ 	.short	(.L_11813 - .L_11812)


	//   ....[0]....
.L_11812:
        /*0084*/ 	.word	0x00000580


	//   ....[1]....
        /*0088*/ 	.word	0x000005b0


	//   ....[2]....
        /*008c*/ 	.word	0x00000830


	//   ....[3]....
        /*0090*/ 	.word	0x00000870


	//   ....[4]....
        /*0094*/ 	.word	0x00000f30


	//   ....[5]....
        /*0098*/ 	.word	0x00000fc0


	//   ....[6]....
        /*009c*/ 	.word	0x000012e0


	//   ....[7]....
        /*00a0*/ 	.word	0x00001330


	//----- nvinfo : EIATTR_VRC_CTA_INIT_COUNT
	.align		4
.L_11813:
        /*00a4*/ 	.byte	0x02, 0x4a
	.zero		1
	.zero		1


	//----- nvinfo : EIATTR_SYSCALL_OFFSETS
	.align		4
        /*00a8*/ 	.byte	0x04, 0x46
        /*00aa*/ 	.short	(.L_11815 - .L_11814)


	//   ....[0]....
.L_11814:
        /*00ac*/ 	.word	0x00000170


	//----- nvinfo : EIATTR_EXIT_INSTR_OFFSETS
	.align		4
.L_11815:
        /*00b0*/ 	.byte	0x04, 0x1c
        /*00b2*/ 	.short	(.L_11817 - .L_11816)


	//   ....[0]....
.L_11816:
        /*00b4*/ 	.word	0x00000230


	//   ....[1]....
        /*00b8*/ 	.word	0x00000ec0


	//----- nvinfo : EIATTR_CRS_STACK_SIZE
	.align		4
.L_11817:
        /*00bc*/ 	.byte	0x04, 0x1e
        /*00be*/ 	.short	(.L_11819 - .L_11818)
.L_11818:
        /*00c0*/ 	.word	0x00000000


	//----- nvinfo : EIATTR_CBANK_PARAM_SIZE
	.align		4
.L_11819:
        /*00c4*/ 	.byte	0x03, 0x19
        /*00c6*/ 	.short	0x0030


	//----- nvinfo : EIATTR_PARAM_CBANK
	.align		4
        /*00c8*/ 	.byte	0x04, 0x0a
        /*00ca*/ 	.short	(.L_11821 - .L_11820)
	.align		4
.L_11820:
        /*00cc*/ 	.word	index@(.nv.constant0._Z15SoftmaxWarpImplI10DirectLoadI6__halffE11DirectStoreIfS1_EfLi2ELi2ELi2ELi2ELb1EL9Algorithm0EEvT_T0_ll)
        /*00d0*/ 	.short	0x0380
        /*00d2*/ 	.short	0x0030


	//----- nvinfo : EIATTR_SW_WAR
	.align		4
.L_11821:
        /*00d4*/ 	.byte	0x04, 0x36
        /*00d6*/ 	.short	(.L_11823 - .L_11822)
.L_11822:
        /*00d8*/ 	.word	0x00000008
.L_11823:


//--------------------- .nv.info._Z15SoftmaxWarpImplI10DirectLoadI6__halffE11DirectStoreIfS1_EfLi2ELi2ELi2ELi2ELb0EL9Algorithm0EEvT_T0_ll --------------------------
	.section	.nv.info._Z15SoftmaxWarpImplI10DirectLoadI6__halffE11DirectStoreIfS1_EfLi2ELi2ELi2ELi2ELb0EL9Algorithm0EEvT_T0_ll,"",@"SHT_CUDA_INFO"
	.sectionflags	@""
	.align	4


	//----- nvinfo : EIATTR_CUDA_API_VERSION
	.align		4
        /*0000*/ 	.byte	0x04, 0x37
        /*0002*/ 	.short	(.L_11825 - .L_11824)
.L_11824:
        /*0004*/ 	.word	0x00000082


	//----- nvinfo : EIATTR_KPARAM_INFO
	.align		4
.L_11825:
        /*0008*/ 	.byte	0x04, 0x17
        /*000a*/ 	.short	(.L_11827 - .L_11826)
.L_11826:
        /*000c*/ 	.word	0x00000000
        /*0010*/ 	.short	0x0003
        /*0012*/ 	.short	0x0028
        /*0014*/ 	.byte	0x00, 0xf0, 0x21, 0x00


	//----- nvinfo : EIATTR_KPARAM_INFO
	.align		4
.L_11827:
        /*0018*/ 	.byte	0x04, 0x17
        /*001a*/ 	.short	(.L_11829 - .L_11828)
.L_11828:
        /*001c*/ 	.word	0x00000000
        /*0020*/ 	.short	0x0002
        /*0022*/ 	.short	0x0020
        /*0024*/ 	.byte	0x00, 0xf0, 0x21, 0x00


	//----- nvinfo : EIATTR_KPARAM_INFO
	.align		4
.L_11829:
        /*0028*/ 	.byte	0x04, 0x17
        /*002a*/ 	.short	(.L_11831 - .L_11830)
.L_11830:
        /*002c*/ 	.word	0x00000000
        /*0030*/ 	.short	0x0001
        /*0032*/ 	.short	0x0010
        /*0034*/ 	.byte	0x00, 0xf0, 0x41, 0x00


	//----- nvinfo : EIATTR_KPARAM_INFO
	.align		4
.L_11831:
        /*0038*/ 	.byte	0x04, 0x17
        /*003a*/ 	.short	(.L_11833 - .L_11832)
.L_11832:
        /*003c*/ 	.word	0x00000000
        /*0040*/ 	.short	0x0000
        /*0042*/ 	.short	0x0000
        /*0044*/ 	.byte	0x00, 0xf0, 0x41, 0x00


	//----- nvinfo : EIATTR_SPARSE_MMA_MASK
	.align		4
.L_11833:
        /*0048*/ 	.byte	0x03, 0x50
        /*004a*/ 	.short	0x0000


	//----- nvinfo : EIATTR_MAXREG_COUNT
	.align		4
        /*004c*/ 	.byte	0x03, 0x1b
        /*004e*/ 	.short	0x00ff


	//----- nvinfo : EIATTR_EXTERNS
	.align		4
        /*0050*/ 	.byte	0x04, 0x0f
        /*0052*/ 	.short	(.L_11835 - .L_11834)


	//   ....[0]....
	.align		4
.L_11834:
        /*0054*/ 	.word	index@(__assertfail)


	//----- nvinfo : EIATTR_MERCURY_ISA_VERSION
	.align		4
.L_11835:
        /*0058*/ 	.byte	0x03, 0x5f
        /*005a*/ 	.short	0x0101


	//----- nvinfo : EIATTR_COOP_GROUP_MASK_REGIDS
	.align		4
        /*005c*/ 	.byte	0x04, 0x29
        /*005e*/ 	.short	(.L_11837 - .L_11836)


	//   ....[0]....
.L_11836:
        /*0060*/ 	.word	0xffffffff


	//   ....[1]....
        /*0064*/ 	.word	0xffffffff


	//   ....[2]....
        /*0068*/ 	.word	0xffffffff


	//   ....[3]....
        /*006c*/ 	.word	0xffffffff


	//   ....[4]....
        /*0070*/ 	.word	0x0500000f


	//   ....[5]....
        /*0074*/ 	.word	0x0500000f


	//   ....[6]....
        /*0078*/ 	.word	0x0500000f


	//   ....[7]....
        /*007c*/ 	.word	0x0500000f


	//----- nvinfo : EIATTR_COOP_GROUP_INSTR_OFFSETS
	.align		4
.L_11837:
        /*0080*/ 	.byte	0x04, 0x28
        /*0082*/ 	.short	(.L_11839 - .L_11838)


	//   ....[0]....
.L_11838:
        /*0084*/ 	.word	0x00000460


	//   ....[1]....
        /*0088*/ 	.word	0x00000480


	//   ....[2]....
        /*008c*/ 	.word	0x00000710


	//   ....[3]....
        /*0090*/ 	.word	0x00000750


	//   ....[4]....
        /*0094*/ 	.word	0x00000d40


	//   ....[5]....
        /*0098*/ 	.word	0x00000dd0


	//   ....[6]....
        /*009c*/ 	.word	0x000010f0


	//   ....[7]....
        /*00a0*/ 	.word	0x00001140


	//----- nvinfo : EIATTR_VRC_CTA_INIT_COUNT
	.align		4
.L_11839:
        /*00a4*/ 	.byte	0x02, 0x4a
	.zero		1
	.zero		1


	//----- nvinfo : EIATTR_SYSCALL_OFFSETS
	.align		4
        /*00a8*/ 	.byte	0x04, 0x46
        /*00aa*/ 	.short	(.L_11841 - .L_11840)


	//   ....[0]....
.L_11840:
        /*00ac*/ 	.word	0x00000170


	//----- nvinfo : EIATTR_EXIT_INSTR_OFFSETS
	.align		4
.L_11841:
        /*00b0*/ 	.byte	0x04, 0x1c
        /*00b2*/ 	.short	(.L_11843 - .L_11842)


	//   ....[0]....
.L_11842:
        /*00b4*/ 	.word	0x00000230


	//   ....[1]....
        /*00b8*/ 	.word	0x00000cd0


	//----- nvinfo : EIATTR_CRS_STACK_SIZE
	.align		4
.L_11843:
        /*00bc*/ 	.byte	0x04, 0x1e
        /*00be*/ 	.short	(.L_11845 - .L_11844)
.L_11844:
        /*00c0*/ 	.word	0x00000000


	//----- nvinfo : EIATTR_CBANK_PARAM_SIZE
	.align		4
.L_11845:
        /*00c4*/ 	.byte	0x03, 0x19
        /*00c6*/ 	.short	0x0030


	//----- nvinfo : EIATTR_PARAM_CBANK
	.align		4
        /*00c8*/ 	.byte	0x04, 0x0a
        /*00ca*/ 	.short	(.L_11847 - .L_11846)
	.align		4
.L_11846:
        /*00cc*/ 	.word	index@(.nv.constant0._Z15SoftmaxWarpImplI10DirectLoadI6__halffE11DirectStoreIfS1_EfLi2ELi2ELi2ELi2ELb0EL9Algorithm0EEvT_T0_ll)
        /*00d0*/ 	.short	0x0380
        /*00d2*/ 	.short	0x0030


	//----- nvinfo : EIATTR_SW_WAR
	.align		4
.L_11847:
        /*00d4*/ 	.byte	0x04, 0x36
        /*00d6*/ 	.short	(.L_11849 - .L_11848)
.L_11848:
        /*00d8*/ 	.word	0x00000008
.L_11849:


//--------------------- .nv.info._Z15SoftmaxWarpImplI10DirectLoadI6__halffE11DirectStoreIfS1_EfLi2ELi2ELi1ELi1ELb1EL9Algorithm0EEvT_T0_ll --------------------------
	.section	.nv.info._Z15SoftmaxWarpImplI10DirectLoadI6__halffE11DirectStoreIfS1_EfLi2ELi2ELi1ELi1ELb1EL9Algorithm0EEvT_T0_ll,"",@"SHT_CUDA_INFO"
	.sectionflags	@""
	.align	4


	//----- nvinfo : EIATTR_CUDA_API_VERSION
	.align		4
        /*0000*/ 	.byte	0x04, 0x37
        /*0002*/ 	.short	(.L_11851 - .L_11850)
.L_11850:
        /*0004*/ 	.word	0x00000082


	//----- nvinfo : EIATTR_KPARAM_INFO
	.align		4
.L_11851:
        /*0008*/ 	.byte	0x04, 0x17
        /*000a*/ 	.short	(.L_11853 - .L_11852)
.L_11852:
        /*000c*/ 	.word	0x00000000
        /*0010*/ 	.short	0x0003
        /*0012*/ 	.short	0x0028
        /*0014*/ 	.byte	0x00, 0xf0, 0x21, 0x00


	//----- nvinfo : EIATTR_KPARAM_INFO
	.align		4
.L_11853:
        /*0018*/ 	.byte	0x04, 0x17
        /*001a*/ 	.short	(.L_11855 - .L_11854)
.L_11854:
        /*001c*/ 	.word	0x00000000
        /*0020*/ 	.short	0x0002
        /*0022*/ 	.short	0x0020
        /*0024*/ 	.byte	0x00, 0xf0, 0x21, 0x00


	//----- nvinfo : EIATTR_KPARAM_INFO
	.align		4
.L_11855:
        /*0028*/ 	.byte	0x04, 0x17
        /*002a*/ 	.short	(.L_11857 - .L_11856)
.L_11856:
        /*002c*/ 	.word	0x00000000
        /*0030*/ 	.short	0x0001
        /*0032*/ 	.short	0x0010
        /*0034*/ 	.byte	0x00, 0xf0, 0x41, 0x00


	//----- nvinfo : EIATTR_KPARAM_INFO
	.align		4
.L_11857:
        /*0038*/ 	.byte	0x04, 0x17
        /*003a*/ 	.short	(.L_11859 - .L_11858)
.L_11858:
        /*003c*/ 	.word	0x00000000
        /*0040*/ 	.short	0x0000
        /*0042*/ 	.short	0x0000
        /*0044*/ 	.byte	0x00, 0xf0, 0x41, 0x00


	//----- nvinfo : EIATTR_SPARSE_MMA_MASK
	.align		4
.L_11859:
        /*0048*/ 	.byte	0x03, 0x50
        /*004a*/ 	.short	0x0000


	//----- nvinfo : EIATTR_MAXREG_COUNT
	.align		4
        /*004c*/ 	.byte	0x03, 0x1b
        /*004e*/ 	.short	0x00ff


	//----- nvinfo : EIATTR_EXTERNS
	.align		4
        /*0050*/ 	.byte	0x04, 0x0f
        /*0052*/ 	.short	(.L_11861 - .L_11860)


	//   ....[0]....
	.align		4
.L_11860:
        /*0054*/ 	.word	index@(__assertfail)


	//----- nvinfo : EIATTR_MERCURY_ISA_VERSION
	.align		4
.L_11861:
        /*0058*/ 	.byte	0x03, 0x5f
        /*005a*/ 	.short	0x0101


	//----- nvinfo : EIATTR_VRC_CTA_INIT_COUNT
	.align		4
        /*005c*/ 	.byte	0x02, 0x4a
	.zero		1
	.zero		1


	//----- nvinfo : EIATTR_SYSCALL_OFFSETS
	.align		4
        /*0060*/ 	.byte	0x04, 0x46
        /*0062*/ 	.short	(.L_11863 - .L_11862)


	//   ....[0]....
.L_11862:
        /*0064*/ 	.word	0x00000170


	//----- nvinfo : EIATTR_EXIT_INSTR_OFFSETS
	.align		4
.L_11863:
        /*0068*/ 	.byte	0x04, 0x1c
        /*006a*/ 	.short	(.L_11865 - .L_11864)


	//   ....[0]....
.L_11864:
        /*006c*/ 	.word	0x00000220


	//   ....[1]....
        /*0070*/ 	.word	0x00000bc0


	//   ....[2]....
        /*0074*/ 	.word	0x00001850


	//----- nvinfo : EIATTR_CRS_STACK_SIZE
	.align		4
.L_11865:
        /*0078*/ 	.byte	0x04, 0x1e
        /*007a*/ 	.short	(.L_11867 - .L_11866)
.L_11866:
        /*007c*/ 	.word	0x00000000


	//----- nvinfo : EIATTR_CBANK_PARAM_SIZE
	.align		4
.L_11867:
        /*0080*/ 	.byte	0x03, 0x19
        /*0082*/ 	.short	0x0030


	//----- nvinfo : EIATTR_PARAM_CBANK
	.align		4
        /*0084*/ 	.byte	0x04, 0x0a
        /*0086*/ 	.short	(.L_11869 - .L_11868)
	.align		4
.L_11868:
        /*0088*/ 	.word	index@(.nv.constant0._Z15SoftmaxWarpImplI10DirectLoadI6__halffE11DirectStoreIfS1_EfLi2ELi2ELi1ELi1ELb1EL9Algorithm0EEvT_T0_ll)
        /*008c*/ 	.short	0x0380
        /*008e*/ 	.short	0x0030


	//----- nvinfo : EIATTR_SW_WAR
	.align		4
.L_11869:
        /*0090*/ 	.byte	0x04, 0x36
        /*0092*/ 	.short	(.L_11871 - .L_11870)
.L_11870:
        /*0094*/ 	.word	0x00000008
.L_11871:


//--------------------- .nv.info._Z15SoftmaxWarpImplI10DirectLoadI6__halffE11DirectStoreIfS1_EfLi2ELi2ELi1ELi1ELb0EL9Algorithm0EEvT_T0_ll --------------------------
	.section	.nv.info._Z15SoftmaxWarpImplI10DirectLoadI6__halffE11DirectStoreIfS1_EfLi2ELi2ELi1ELi1ELb0EL9Algorithm0EEvT_T0_ll,"",@"SHT_CUDA_INFO"
	.sectionflags	@""
	.align	4


	//----- nvinfo : EIATTR_CUDA_API_VERSION
	.align		4
        /*0000*/ 	.byte	0x04, 0x37
        /*0002*/ 	.short	(.L_11873 - .L_11872)
.L_11872:
        /*0004*/ 	.word	0x00000082


	//----- nvinfo : EIATTR_KPARAM_INFO
	.align		4
.L_11873:
        /*0008*/ 	.byte	0x04, 0x17
        /*000a*/ 	.short	(.L_11875 - .L_11874)
.L_11874:
        /*000c*/ 	.word	0x00000000
        /*0010*/ 	.short	0x0003
        /*0012*/ 	.short	0x0028
        /*0014*/ 	.byte	0x00, 0xf0, 0x21, 0x00


	//----- nvinfo : EIATTR_KPARAM_INFO
	.align		4
.L_11875:
        /*0018*/ 	.byte	0x04, 0x17
        /*001a*/ 	.short	(.L_11877 - .L_11876)
.L_11876:
        /*001c*/ 	.word	0x00000000
        /*0020*/ 	.short	0x0002
        /*0022*/ 	.short	0x0020
        /*0024*/ 	.byte	0x00, 0xf0, 0x21, 0x00


	//----- nvinfo : EIATTR_KPARAM_INFO
	.align		4
.L_11877:
        /*0028*/ 	.byte	0x04, 0x17
        /*002a*/ 	.short	(.L_11879 - .L_11878)
.L_11878:
        /*002c*/ 	.word	0x00000000
        /*0030*/ 	.short	0x0001
        /*0032*/ 	.short	0x0010
        /*0034*/ 	.byte	0x00, 0xf0, 0x41, 0x00


	//----- nvinfo : EIATTR_KPARAM_INFO
	.align		4
.L_11879:
        /*0038*/ 	.byte	0x04, 0x17
        /*003a*/ 	.short	(.L_11881 - .L_11880)
.L_11880:
        /*003c*/ 	.word	0x00000000
        /*0040*/ 	.short	0x0000
        /*0042*/ 	.short	0x0000
        /*0044*/ 	.byte	0x00, 0xf0, 0x41, 0x00


	//----- nvinfo : EIATTR_SPARSE_MMA_MASK
	.align		4
.L_11881:
        /*0048*/ 	.byte	0x03, 0x50
        /*004a*/ 	.short	0x0000


	//----- nvinfo : EIATTR_MAXREG_COUNT
	.align		4
        /*004c*/ 	.byte	0x03, 0x1b
        /*004e*/ 	.short	0x00ff


	//----- nvinfo : EIATTR_EXTERNS
	.align		4
        /*0050*/ 	.byte	0x04, 0x0f
        /*0052*/ 	.short	(.L_11883 - .L_11882)


	//   ....[0]....
	.align		4
.L_11882:
        /*0054*/ 	.word	index@(__assertfail)


	//----- nvinfo : EIATTR_MERCURY_ISA_VERSION
	.align		4
.L_11883:
        /*0058*/ 	.byte	0x03, 0x5f
        /*005a*/ 	.short	0x0101


	//----- nvinfo : EIATTR_VRC_CTA_INIT_COUNT
	.align		4
        /*005c*/ 	.byte	0x02, 0x4a
	.zero		1
	.zero		1


	//----- nvinfo : EIATTR_SYSCALL_OFFSETS
	.align		4
        /*0060*/ 	.byte	0x04, 0x46
        /*0062*/ 	.short	(.L_11885 - .L_11884)


	//   ....[0]....
.L_11884:
        /*0064*/ 	.word	0x00000170


	//----- nvinfo : EIATTR_EXIT_INSTR_OFFSETS
	.align		4
.L_11885:
        /*0068*/ 	.byte	0x04, 0x1c
        /*006a*/ 	.short	(.L_11887 - .L_11886)


	//   ....[0]....
.L_11886:
        /*006c*/ 	.word	0x00000220


	//   ....[1]....
        /*0070*/ 	.word	0x00000b20


	//   ....[2]....
        /*0074*/ 	.word	0x00001660


	//----- nvinfo : EIATTR_CRS_STACK_SIZE
	.align		4
.L_11887:
        /*0078*/ 	.byte	0x04, 0x1e
        /*007a*/ 	.short	(.L_11889 - .L_11888)
.L_11888:
        /*007c*/ 	.word	0x00000000


	//----- nvinfo : EIATTR_CBANK_PARAM_SIZE
	.align		4
.L_11889:
        /*0080*/ 	.byte	0x03, 0x19
        /*0082*/ 	.short	0x0030


	//----- nvinfo : EIATTR_PARAM_CBANK
	.align		4
        /*0084*/ 	.byte	0x04, 0x0a
        /*0086*/ 	.short	(.L_11891 - .L_11890)
	.align		4
.L_11890:
        /*0088*/ 	.word	index@(.nv.constant0._Z15SoftmaxWarpImplI10DirectLoadI6__halffE11DirectStoreIfS1_EfLi2ELi2ELi1ELi1ELb0EL9Algorithm0EEvT_T0_ll)
        /*008c*/ 	.short	0x0380
        /*008e*/ 	.short	0x0030


	//----- nvinfo : EIATTR_SW_WAR
	.align		4
.L_11891:
        /*0090*/ 	.byte	0x04, 0x36
        /*0092*/ 	.short	(.L_11893 - .L_11892)
.L_11892:
        /*0094*/ 	.word	0x00000008
.L_11893:


//--------------------- .nv.info._Z15SoftmaxWarpImplI10DirectLoadI6__halffE11DirectStoreIfS1_EfLi2ELi2ELi1ELi2ELb1EL9Algorithm0EEvT_T0_ll --------------------------
	.section	.nv.info._Z15SoftmaxWarpImplI10DirectLoadI6__halffE11DirectStoreIfS1_EfLi2ELi2ELi1ELi2ELb1EL9Algorithm0EEvT_T0_ll,"",@"SHT_CUDA_INFO"
	.sectionflags	@""
	.align	4


	//----- nvinfo : EIATTR_CUDA_API_VERSION
	.align		4
        /*0000*/ 	.byte	0x04, 0x37
        /*0002*/ 	.short	(.L_11895 - .L_11894)
.L_11894:
        /*0004*/ 	.word	0x00000082


	//----- nvinfo : EIATTR_KPARAM_INFO
	.align		4
.L_11895:
        /*0008*/ 	.byte	0x04, 0x17
        /*000a*/ 	.short	(.L_11897 - .L_11896)
.L_11896:
        /*000c*/ 	.word	0x00000000
        /*0010*/ 	.short	0x0003
        /*0012*/ 	.short	0x0028
        /*0014*/ 	.byte	0x00, 0xf0, 0x21, 0x00


	//----- nvinfo : EIATTR_KPARAM_INFO
	.align		4
.L_11897:
        /*0018*/ 	.byte	0x04, 0x17
        /*001a*/ 	.short	(.L_11899 - .L_11898)
.L_11898:
        /*001c*/ 	.word	0x00000000
        /*0020*/ 	.short	0x0002
        /*0022*/ 	.short	0x0020
        /*0024*/ 	.byte	0x00, 0xf0, 0x21, 0x00


	//----- nvinfo : EIATTR_KPARAM_INFO
	.align		4
.L_11899:
        /*0028*/ 	.byte	0x04, 0x17
        /*002a*/ 	.short	(.L_11901 - .L_11900)
.L_11900:
        /*002c*/ 	.word	0x00000000
        /*0030*/ 	.short	0x0001
        /*0032*/ 	.short	0x0010
        /*0034*/ 	.byte	0x00, 0xf0, 0x41, 0x00


	//----- nvinfo : EIATTR_KPARAM_INFO
	.align		4
.L_11901:
        /*0038*/ 	.byte	0x04, 0x17
        /*003a*/ 	.short	(.L_11903 - .L_11902)
.L_11902:
        /*003c*/ 	.word	0x00000000
        /*0040*/ 	.short	0x0000
        /*0042*/ 	.short	0x0000
        /*0044*/ 	.byte	0x00, 0xf0, 0x41, 0x00


	//----- nvinfo : EIATTR_SPARSE_MMA_MASK
	.align		4
.L_11903:
        /*0048*/ 	.byte	0x03, 0x50
        /*004a*/ 	.short	0x0000


	//----- nvinfo : EIATTR_MAXREG_COUNT
	.align		4
        /*004c*/ 	.byte	0x03, 0x1b
        /*004e*/ 	.short	0x00ff


	//----- nvinfo : EIATTR_EXTERNS
	.align		4
        /*0050*/ 	.byte	0x04, 0x0f
        /*0052*/ 	.short	(.L_11905 - .L_11904)


	//   ....[0]....
	.align		4
.L_11904:
        /*0054*/ 	.word	index@(__assertfail)


	//----- nvinfo : EIATTR_MERCURY_ISA_VERSION
	.align		4
.L_11905:
        /*0058*/ 	.byte	0x03, 0x5f
        /*005a*/ 	.short	0x0101


	//----- nvinfo : EIATTR_VRC_CTA_INIT_COUNT
	.align		4
        /*005c*/ 	.byte	0x02, 0x4a
	.zero		1
	.zero		1


	//----- nvinfo : EIATTR_SYSCALL_OFFSETS
	.align		4
        /*0060*/ 	.byte	0x04, 0x46
        /*0062*/ 	.short	(.L_11907 - .L_11906)


	//   ....[0]....
.L_11906:
        /*0064*/ 	.word	0x00000170


	//----- nvinfo : EIATTR_EXIT_INSTR_OFFSETS
	.align		4
.L_11907:
        /*0068*/ 	.byte	0x04, 0x1c
        /*006a*/ 	.short	(.L_11909 - .L_11908)


	//   ....[0]....
.L_11908:
        /*006c*/ 	.word	0x00000230


	//   ....[1]....
        /*0070*/ 	.word	0x00000e00


	//----- nvinfo : EIATTR_CRS_STACK_SIZE
	.align		4
.L_11909:
        /*0074*/ 	.byte	0x04, 0x1e
        /*0076*/ 	.short	(.L_11911 - .L_11910)
.L_11910:
        /*0078*/ 	.word	0x00000000


	//----- nvinfo : EIATTR_CBANK_PARAM_SIZE
	.align		4
.L_11911:
        /*007c*/ 	.byte	0x03, 0x19
        /*007e*/ 	.short	0x0030


	//----- nvinfo : EIATTR_PARAM_CBANK
	.align		4
        /*0080*/ 	.byte	0x04, 0x0a
        /*0082*/ 	.short	(.L_11913 - .L_11912)
	.align		4
.L_11912:
        /*0084*/ 	.word	index@(.nv.constant0._Z15SoftmaxWarpImplI10DirectLoadI6__halffE11DirectStoreIfS1_EfLi2ELi2ELi1ELi2ELb1EL9Algorithm0EEvT_T0_ll)
        /*0088*/ 	.short	0x0380
        /*008a*/ 	.short	0x0030


	//----- nvinfo : EIATTR_SW_WAR
	.align		4
.L_11913:
        /*008c*/ 	.byte	0x04, 0x36
        /*008e*/ 	.short	(.L_11915 - .L_11914)
.L_11914:
        /*0090*/ 	.word	0x00000008
.L_11915:


//--------------------- .nv.info._Z15SoftmaxWarpImplI10DirectLoadI6__halffE11DirectStoreIfS1_EfLi2ELi2ELi1ELi2ELb0EL9Algorithm0EEvT_T0_ll --------------------------
	.section	.nv.info._Z15SoftmaxWarpImplI10DirectLoadI6__halffE11DirectStoreIfS1_EfLi2ELi2ELi1ELi2ELb0EL9Algorithm0EEvT_T0_ll,"",@"SHT_CUDA_INFO"
	.sectionflags	@""
	.align	4


	//----- nvinfo : EIATTR_CUDA_API_VERSION
	.align		4
        /*0000*/ 	.byte	0x04, 0x37
        /*0002*/ 	.short	(.L_11917 - .L_11916)
.L_11916:
        /*0004*/ 	.word	0x00000082


	//----- nvinfo : EIATTR_KPARAM_INFO
	.align		4
.L_11917:
        /*0008*/ 	.byte	0x04, 0x17
        /*000a*/ 	.short	(.L_11919 - .L_11918)
.L_11918:
        /*000c*/ 	.word	0x00000000
        /*0010*/ 	.short	0x0003
        /*0012*/ 	.short	0x0028
        /*0014*/ 	.byte	0x00, 0xf0, 0x21, 0x00


	//----- nvinfo : EIATTR_KPARAM_INFO
	.align		4
.L_11919:
        /*0018*/ 	.byte	0x04, 0x17
        /*001a*/ 	.short	(.L_11921 - .L_11920)
.L_11920:
        /*001c*/ 	.word	0x00000000
        /*0020*/ 	.short	0x0002
        /*0022*/ 	.short	0x0020
        /*0024*/ 	.byte	0x00, 0xf0, 0x21, 0x00


	//----- nvinfo : EIATTR_KPARAM_INFO
	.align		4
.L_11921:
        /*0028*/ 	.byte	0x04, 0x17
        /*002a*/ 	.short	(.L_11923 - .L_11922)
.L_11922:
        /*002c*/ 	.word	0x00000000
        /*0030*/ 	.short	0x0001
        /*0032*/ 	.short	0x0010
        /*0034*/ 	.byte	0x00, 0xf0, 0x41, 0x00


	//----- nvinfo : EIATTR_KPARAM_INFO
	.align		4
.L_11923:
        /*0038*/ 	.byte	0x04, 0x17
        /*003a*/ 	.short	(.L_11925 - .L_11924)
.L_11924:
        /*003c*/ 	.word	0x00000000
        /*0040*/ 	.short	0x0000
        /*0042*/ 	.short	0x0000
        /*0044*/ 	.byte	0x00, 0xf0, 0x41, 0x00


	//----- nvinfo : EIATTR_SPARSE_MMA_MASK
	.align		4
.L_11925:
        /*0048*/ 	.byte	0x03, 0x50
        /*004a*/ 	.short	0x0000


	//----- nvinfo : EIATTR_MAXREG_COUNT
	.align		4
        /*004c*/ 	.byte	0x03, 0x1b
        /*004e*/ 	.short	0x00ff


	//----- nvinfo : EIATTR_EXTERNS
	.align		4
        /*0050*/ 	.byte	0x04, 0x0f
        /*0052*/ 	.short	(.L_11927 - .L_11926)


	//   ....[0]....
	.align		4
.L_11926:
        /*0054*/ 	.word	index@(__assertfail)


	//----- nvinfo : EIATTR_MERCURY_ISA_VERSION
	.align		4
.L_11927:
        /*0058*/ 	.byte	0x03, 0x5f
        /*005a*/ 	.short	0x0101


	//----- nvinfo : EIATTR_VRC_CTA_INIT_COUNT
	.align		4
        /*005c*/ 	.byte	0x02, 0x4a
	.zero		1
	.zero		1


	//----- nvinfo : EIATTR_SYSCALL_OFFSETS
	.align		4
        /*0060*/ 	.byte	0x04, 0x46
        /*0062*/ 	.short	(.L_11929 - .L_11928)


	//   ....[0]....
.L_11928:
        /*0064*/ 	.word	0x00000170


	//----- nvinfo : EIATTR_EXIT_INSTR_OFFSETS
	.align		4
.L_11929:
        /*0068*/ 	.byte	0x04, 0x1c
        /*006a*/ 	.short	(.L_11931 - .L_11930)


	//   ....[0]....
.L_11930:
        /*006c*/ 	.word	0x00000230


	//   ....[1]....
        /*0070*/ 	.word	0x00000c50


	//----- nvinfo : EIATTR_CRS_STACK_SIZE
	.align		4
.L_11931:
        /*0074*/ 	.byte	0x04, 0x1e
        /*0076*/ 	.short	(.L_11933 - .L_11932)
.L_11932:
        /*0078*/ 	.word	0x00000000


	//----- nvinfo : EIATTR_CBANK_PARAM_SIZE
	.align		4
.L_11933:
        /*007c*/ 	.byte	0x03, 0x19
        /*007e*/ 	.short	0x0030


	//----- nvinfo : EIATTR_PARAM_CBANK
	.align		4
        /*0080*/ 	.byte	0x04, 0x0a
        /*0082*/ 	.short	(.L_11935 - .L_11934)
	.align		4
.L_11934:
        /*0084*/ 	.word	index@(.nv.constant0._Z15SoftmaxWarpImplI10DirectLoadI6__halffE11DirectStoreIfS1_EfLi2ELi2ELi1ELi2ELb0EL9Algorithm0EEvT_T0_ll)
        /*0088*/ 	.short	0x0380
        /*008a*/ 	.short	0x0030


	//----- nvinfo : EIATTR_SW_WAR
	.align		4
.L_11935:
        /*008c*/ 	.byte	0x04, 0x36
        /*008e*/ 	.short	(.L_11937 - .L_11936)
.L_11936:
        /*0090*/ 	.word	0x00000008
.L_11937:


//--------------------- .nv.info._Z24SoftmaxBlockUncachedImplI10DirectLoadIffE11DirectStoreIffEfLi1ELi1024EL9Algorithm0EEvT_T0_ll --------------------------
	.section	.nv.info._Z24SoftmaxBlockUncachedImplI10DirectLoadIffE11DirectStoreIffEfLi1ELi1024EL9Algorithm0EEvT_T0_ll,"",@"SHT_CUDA_INFO"
	.sectionflags	@""
	.align	4


	//----- nvinfo : EIATTR_CUDA_API_VERSION
	.align		4
        /*0000*/ 	.byte	0x04, 0x37
        /*0002*/ 	.short	(.L_11939 - .L_11938)
.L_11938:
        /*0004*/ 	.word	0x00000082


	//----- nvinfo : EIATTR_KPARAM_INFO
	.align		4
.L_11939:
        /*0008*/ 	.byte	0x04, 0x17
        /*000a*/ 	.short	(.L_11941 - .L_11940)
.L_11940:
        /*000c*/ 	.word	0x00000000
        /*0010*/ 	.short	0x0003
        /*0012*/ 	.short	0x0028
        /*0014*/ 	.byte	0x00, 0xf0, 0x21, 0x00


	//----- nvinfo : EIATTR_KPARAM_INFO
	.align		4
.L_11941:
        /*0018*/ 	.byte	0x04, 0x17
        /*001a*/ 	.short	(.L_11943 - .L_11942)
.L_11942:
        /*001c*/ 	.word	0x00000000
        /*0020*/ 	.short	0x0002
        /*0022*/ 	.short	0x0020
        /*0024*/ 	.byte	0x00, 0xf0, 0x21, 0x00


	//----- nvinfo : EIATTR_KPARAM_INFO
	.align		4
.L_11943:
        /*0028*/ 	.byte	0x04, 0x17
        /*002a*/ 	.short	(.L_11945 - .L_11944)
.L_11944:
        /*002c*/ 	.word	0x00000000
        /*0030*/ 	.short	0x0001
        /*0032*/ 	.short	0x0010
        /*0034*/ 	.byte	0x00, 0xf0, 0x41, 0x00


	//----- nvinfo : EIATTR_KPARAM_INFO
	.align		4
.L_11945:
        /*0038*/ 	.byte	0x04, 0x17
        /*003a*/ 	.short	(.L_11947 - .L_11946)
.L_11946:
        /*003c*/ 	.word	0x00000000
        /*0040*/ 	.short	0x0000
        /*0042*/ 	.short	0x0000
        /*0044*/ 	.byte	0x00, 0xf0, 0x41, 0x00


	//----- nvinfo : EIATTR_SPARSE_MMA_MASK
	.align		4
.L_11947:
        /*0048*/ 	.byte	0x03, 0x50
        /*004a*/ 	.short	0x0000


	//----- nvinfo : EIATTR_MAXREG_COUNT
	.align		4
        /*004c*/ 	.byte	0x03, 0x1b
        /*004e*/ 	.short	0x00ff


	//----- nvinfo : EIATTR_NUM_BARRIERS
	.align		4
        /*0050*/ 	.byte	0x02, 0x4c
        /*0052*/ 	.byte	0x01
	.zero		1


	//----- nvinfo : EIATTR_MERCURY_ISA_VERSION
	.align		4
        /*0054*/ 	.byte	0x03, 0x5f
        /*0056*/ 	.short	0x0101


	//----- nvinfo : EIATTR_UNUSED_LOAD_BYTE_OFFSET
	.align		4
        /*0058*/ 	.byte	0x04, 0x44
        /*005a*/ 	.short	(.L_11949 - .L_11948)


	//   ....[0]....
.L_11948:
        /*005c*/ 	.word	0x00000c30
        /*0060*/ 	.word	0x0000fff0


	//----- nvinfo : EIATTR_COOP_GROUP_MASK_REGIDS
	.align		4
.L_11949:
        /*0064*/ 	.byte	0x04, 0x29
        /*0066*/ 	.short	(.L_11951 - .L_11950)


	//   ....[0]....
.L_11950:
        /*0068*/ 	.word	0xffffffff


	//   ....[1]....
        /*006c*/ 	.word	0xffffffff


	//   ....[2]....
        /*0070*/ 	.word	0xffffffff


	//   ....[3]....
        /*0074*/ 	.word	0xffffffff


	//   ....[4]....
        /*0078*/ 	.word	0xffffffff


	//   ....[5]....
        /*007c*/ 	.word	0xffffffff


	//   ....[6]....
        /*0080*/ 	.word	0xffffffff


	//   ....[7]....
        /*0084*/ 	.word	0xffffffff


	//   ....[8]....
        /*0088*/ 	.word	0xffffffff


	//   ....[9]....
        /*008c*/ 	.word	0xffffffff


	//----- nvinfo : EIATTR_COOP_GROUP_INSTR_OFFSETS
	.align		4
.L_11951:
        /*0090*/ 	.byte	0x04, 0x28
        /*0092*/ 	.short	(.L_11953 - .L_11952)


	//   ....[0]....
.L_11952:
        /*0094*/ 	.word	0x00000a50


	//   ....[1]....
        /*0098*/ 	.word	0x00000ac0


	//   ....[2]....
        /*009c*/ 	.word	0x00000ae0


	//   ....[3]....
        /*00a0*/ 	.word	0x00000b10


	//   ....[4]....
        /*00a4*/ 	.word	0x00000b40


	//   ....[5]....
        /*00a8*/ 	.word	0x00001cb0


	//   ....[6]....
        /*00ac*/ 	.word	0x00001ce0


	//   ....[7]....
        /*00b0*/ 	.word	0x00001d00


	//   ....[8]....
        /*00b4*/ 	.word	0x00001d30


	//   ....[9]....
        /*00b8*/ 	.word	0x00001d50


	//----- nvinfo : EIATTR_VRC_CTA_INIT_COUNT
	.align		4
.L_11953:
        /*00bc*/ 	.byte	0x02, 0x4a
	.zero		1
	.zero		1


	//----- nvinfo : EIATTR_EXIT_INSTR_OFFSETS
	.align		4
        /*00c0*/ 	.byte	0x04, 0x1c
        /*00c2*/ 	.short	(.L_11955 - .L_11954)


	//   ....[0]....
.L_11954:
        /*00c4*/ 	.word	0x00000050


	//   ....[1]....
        /*00c8*/ 	.word	0x00002fa0


	//----- nvinfo : EIATTR_CRS_STACK_SIZE
	.align		4
.L_11955:
        /*00cc*/ 	.byte	0x04, 0x1e
        /*00ce*/ 	.short	(.L_11957 - .L_11956)
.L_11956:
        /*00d0*/ 	.word	0x00000000


	//----- nvinfo : EIATTR_CBANK_PARAM_SIZE
	.align		4
.L_11957:
        /*00d4*/ 	.byte	0x03, 0x19
        /*00d6*/ 	.short	0x0030


	//----- nvinfo : EIATTR_PARAM_CBANK
	.align		4
        /*00d8*/ 	.byte	0x04, 0x0a
        /*00da*/ 	.short	(.L_11959 - .L_11958)
	.align		4
.L_11958:
        /*00dc*/ 	.word	index@(.nv.constant0._Z24SoftmaxBlockUncachedImplI10DirectLoadIffE11DirectStoreIffEfLi1ELi1024EL9Algorithm0EEvT_T0_ll)
        /*00e0*/ 	.short	0x0380
        /*00e2*/ 	.short	0x0030


	//----- nvinfo : EIATTR_SW_WAR
	.align		4
.L_11959:
        /*00e4*/ 	.byte	0x04, 0x36
        /*00e6*/ 	.short	(.L_11961 - .L_11960)
.L_11960:
        /*00e8*/ 	.word	0x00000008
.L_11961:


//--------------------- .nv.info._Z24SoftmaxBlockUncachedImplI10DirectLoadIffE11DirectStoreIffEfLi2ELi1024EL9Algorithm0EEvT_T0_ll --------------------------
	.section	.nv.info._Z24SoftmaxBlockUncachedImplI10DirectLoadIffE11DirectStoreIffEfLi2ELi1024EL9Algorithm0EEvT_T0_ll,"",@"SHT_CUDA_INFO"
	.sectionflags	@""
	.align	4


	//----- nvinfo : EIATTR_CUDA_API_VERSION
	.align		4
        /*0000*/ 	.byte	0x04, 0x37
        /*0002*/ 	.short	(.L_11963 - .L_11962)
.L_11962:
        /*0004*/ 	.word	0x00000082


	//----- nvinfo : EIATTR_KPARAM_INFO
	.align		4
.L_11963:
        /*0008*/ 	.byte	0x04, 0x17
        /*000a*/ 	.short	(.L_11965 - .L_11964)
.L_11964:
        /*000c*/ 	.word	0x00000000
        /*0010*/ 	.short	0x0003
        /*0012*/ 	.short	0x0028
        /*0014*/ 	.byte	0x00, 0xf0, 0x21, 0x00


	//----- nvinfo : EIATTR_KPARAM_INFO
	.align		4
.L_11965:
        /*0018*/ 	.byte	0x04, 0x17
        /*001a*/ 	.short	(.L_11967 - .L_11966)
.L_11966:
        /*001c*/ 	.word	0x00000000
        /*0020*/ 	.short	0x0002
        /*0022*/ 	.short	0x0020
        /*0024*/ 	.byte	0x00, 0xf0, 0x21, 0x00


	//----- nvinfo : EIATTR_KPARAM_INFO
	.align		4
.L_11967:
        /*0028*/ 	.byte	0x04, 0x17
        /*002a*/ 	.short	(.L_11969 - .L_11968)
.L_11968:
        /*002c*/ 	.word	0x00000000
        /*0030*/ 	.short	0x0001
        /*0032*/ 	.short	0x0010
        /*0034*/ 	.byte	0x00, 0xf0, 0x41, 0x00


	//----- nvinfo : EIATTR_KPARAM_INFO
	.align		4
.L_11969:
        /*0038*/ 	.byte	0x04, 0x17
        /*003a*/ 	.short	(.L_11971 - .L_11970)
.L_11970:
        /*003c*/ 	.word	0x00000000
        /*0040*/ 	.short	0x0000
        /*0042*/ 	.short	0x0000
        /*0044*/ 	.byte	0x00, 0xf0, 0x41, 0x00


	//----- nvinfo : EIATTR_SPARSE_MMA_MASK
	.align		4
.L_11971:
        /*0048*/ 	.byte	0x03, 0x50
        /*004a*/ 	.short	0x0000


	//----- nvinfo : EIATTR_MAXREG_COUNT
	.align		4
        /*004c*/ 	.byte	0x03, 0x1b
        /*004e*/ 	.short	0x00ff


	//----- nvinfo : EIATTR_NUM_BARRIERS
	.align		4
        /*0050*/ 	.byte	0x02, 0x4c
        /*0052*/ 	.byte	0x01
	.zero		1


	//----- nvinfo : EIATTR_EXTERNS
	.align		4
        /*0054*/ 	.byte	0x04, 0x0f
        /*0056*/ 	.short	(.L_11973 - .L_11972)


	//   ....[0]....
	.align		4
.L_11972:
        /*0058*/ 	.word	index@(__assertfail)


	//----- nvinfo : EIATTR_MERCURY_ISA_VERSION
	.align		4
.L_11973:
        /*005c*/ 	.byte	0x03, 0x5f
        /*005e*/ 	.short	0x0101


	//----- nvinfo : EIATTR_UNUSED_LOAD_BYTE_OFFSET
	.align		4
        /*0060*/ 	.byte	0x04, 0x44
        /*0062*/ 	.short	(.L_11975 - .L_11974)


	//   ....[0]....
.L_11974:
        /*0064*/ 	.word	0x00002010
        /*0068*/ 	.word	0x0000fff0


	//----- nvinfo : EIATTR_COOP_GROUP_MASK_REGIDS
	.align		4
.L_11975:
        /*006c*/ 	.byte	0x04, 0x29
        /*006e*/ 	.short	(.L_11977 - .L_11976)


	//   ....[0]....
.L_11976:
        /*0070*/ 	.word	0xffffffff


	//   ....[1]....
        /*0074*/ 	.word	0xffffffff


	//   ....[2]....
        /*0078*/ 	.word	0xffffffff


	//   ....[3]....
        /*007c*/ 	.word	0xffffffff


	//   ....[4]....
        /*0080*/ 	.word	0xffffffff


	//   ....[5]....
        /*0084*/ 	.word	0xffffffff


	//   ....[6]....
        /*0088*/ 	.word	0xffffffff


	//   ....[7]....
        /*008c*/ 	.word	0xffffffff


	//   ....[8]....
        /*0090*/ 	.word	0xffffffff


	//   ....[9]....
        /*0094*/ 	.word	0xffffffff


	//   ....[10]....
        /*0098*/ 	.word	0x0500000f


	//   ....[11]....
        /*009c*/ 	.word	0x0500000f


	//   ....[12]....
        /*00a0*/ 	.word	0x0500000f


	//   ....[13]....
        /*00a4*/ 	.word	0x0500000f


	//   ....[14]....
        /*00a8*/ 	.word	0x0500000f


	//----- nvinfo : EIATTR_COOP_GROUP_INSTR_OFFSETS
	.align		4
.L_11977:
        /*00ac*/ 	.byte	0x04, 0x28
        /*00ae*/ 	.short	(.L_11979 - .L_11978)


	//   ....[0]....
.L_11978:
        /*00b0*/ 	.word	0x00001e10


	//   ....[1]....
        /*00b4*/ 	.word	0x00001e30


	//   ....[2]....
        /*00b8*/ 	.word	0x00001e50


	//   ....[3]....
        /*00bc*/ 	.word	0x00001e70


	//   ....[4]....
        /*00c0*/ 	.word	0x00001ea0


	//   ....[5]....
        /*00c4*/ 	.word	0x00003180


	//   ....[6]....
        /*00c8*/ 	.word	0x00003210


	//   ....[7]....
        /*00cc*/ 	.word	0x00003230


	//   ....[8]....
        /*00d0*/ 	.word	0x00003250


	//   ....[9]....
        /*00d4*/ 	.word	0x00003270


	//   ....[10]....
        /*00d8*/ 	.word	0x000046e0


	//   ....[11]....
        /*00dc*/ 	.word	0x00004740


	//   ....[12]....
        /*00e0*/ 	.word	0x000047a0


	//   ....[13]....
        /*00e4*/ 	.word	0x00004800


	//   ....[14]....
        /*00e8*/ 	.word	0x00004870


	//----- nvinfo : EIATTR_VRC_CTA_INIT_COUNT
	.align		4
.L_11979:
        /*00ec*/ 	.byte	0x02, 0x4a
	.zero		1
	.zero		1


	//----- nvinfo : EIATTR_SYSCALL_OFFSETS
	.align		4
        /*00f0*/ 	.byte	0x04, 0x46
        /*00f2*/ 	.short	(.L_11981 - .L_11980)


	//   ....[0]....
.L_11980:
        /*00f4*/ 	.word	0x00000150


	//----- nvinfo : EIATTR_EXIT_INSTR_OFFSETS
	.align		4
.L_11981:
        /*00f8*/ 	.byte	0x04, 0x1c
        /*00fa*/ 	.short	(.L_11983 - .L_11982)


	//   ....[0]....
.L_11982:
        /*00fc*/ 	.word	0x000001b0


	//   ....[1]....
        /*0100*/ 	.word	0x00004680


	//----- nvinfo : EIATTR_CRS_STACK_SIZE
	.align		4
.L_11983:
        /*0104*/ 	.byte	0x04, 0x1e
        /*0106*/ 	.short	(.L_11985 - .L_11984)
.L_11984:
        /*0108*/ 	.word	0x00000000


	//----- nvinfo : EIATTR_CBANK_PARAM_SIZE
	.align		4
.L_11985:
        /*010c*/ 	.byte	0x03, 0x19
        /*010e*/ 	.short	0x0030


	//----- nvinfo : EIATTR_PARAM_CBANK
	.align		4
        /*0110*/ 	.byte	0x04, 0x0a
        /*0112*/ 	.short	(.L_11987 - .L_11986)
	.align		4
.L_11986:
        /*0114*/ 	.word	index@(.nv.constant0._Z24SoftmaxBlockUncachedImplI10DirectLoadIffE11DirectStoreIffEfLi2ELi1024EL9Algorithm0EEvT_T0_ll)
        /*0118*/ 	.short	0x0380
        /*011a*/ 	.short	0x0030


	//----- nvinfo : EIATTR_SW_WAR
	.align		4
.L_11987:
        /*011c*/ 	.byte	0x04, 0x36
        /*011e*/ 	.short	(.L_11989 - .L_11988)
.L_11988:
        /*0120*/ 	.word	0x00000008
.L_11989:


//--------------------- .nv.info._Z20SoftmaxBlockSMemImplI10DirectLoadIffE11DirectStoreIffEfLi1ELi256EL9Algorithm0EEvT_T0_ll --------------------------
	.section	.nv.info._Z20SoftmaxBlockSMemImplI10DirectLoadIffE11DirectStoreIffEfLi1ELi256EL9Algorithm0EEvT_T0_ll,"",@"SHT_CUDA_INFO"
	.sectionflags	@""
	.align	4


	//----- nvinfo : EIATTR_CUDA_API_VERSION
	.align		4
        /*0000*/ 	.byte	0x04, 0x37
        /*0002*/ 	.short	(.L_11991 - .L_11990)
.L_11990:
        /*0004*/ 	.word	0x00000082


	//----- nvinfo : EIATTR_KPARAM_INFO
	.align		4
.L_11991:
        /*0008*/ 	.byte	0x04, 0x17
        /*000a*/ 	.short	(.L_11993 - .L_11992)
.L_11992:
        /*000c*/ 	.word	0x00000000
        /*0010*/ 	.short	0x0003
        /*0012*/ 	.short	0x0028
        /*0014*/ 	.byte	0x00, 0xf0, 0x21, 0x00


	//----- nvinfo : EIATTR_KPARAM_INFO
	.align		4
.L_11993:
        /*0018*/ 	.byte	0x04, 0x17
        /*001a*/ 	.short	(.L_11995 - .L_11994)
.L_11994:
        /*001c*/ 	.word	0x00000000
        /*0020*/ 	.short	0x0002
        /*0022*/ 	.short	0x0020
        /*0024*/ 	.byte	0x00, 0xf0, 0x21, 0x00


	//----- nvinfo : EIATTR_KPARAM_INFO
	.align		4
.L_11995:
        /*0028*/ 	.byte	0x04, 0x17
        /*002a*/ 	.short	(.L_11997 - .L_11996)
.L_11996:
        /*002c*/ 	.word	0x00000000
        /*0030*/ 	.short	0x0001
        /*0032*/ 	.short	0x0010
        /*0034*/ 	.byte	0x00, 0xf0, 0x41, 0x00


	//----- nvinfo : EIATTR_KPARAM_INFO
	.align		4
.L_11997:
        /*0038*/ 	.byte	0x04, 0x17
        /*003a*/ 	.short	(.L_11999 - .L_11998)
.L_11998:
        /*003c*/ 	.word	0x00000000
        /*0040*/ 	.short	0x0000
        /*0042*/ 	.short	0x0000
        /*0044*/ 	.byte	0x00, 0xf0, 0x41, 0x00


	//----- nvinfo : EIATTR_SPARSE_MMA_MASK
	.align		4
.L_11999:
        /*0048*/ 	.byte	0x03, 0x50
        /*004a*/ 	.short	0x0000


	//----- nvinfo : EIATTR_MAXREG_COUNT
	.align		4
        /*004c*/ 	.byte	0x03, 0x1b
        /*004e*/ 	.short	0x00ff


	//----- nvinfo : EIATTR_NUM_BARRIERS
	.align		4
        /*0050*/ 	.byte	0x02, 0x4c
        /*0052*/ 	.byte	0x01
	.zero		1


	//----- nvinfo : EIATTR_MERCURY_ISA_VERSION
	.align		4
        /*0054*/ 	.byte	0x03, 0x5f
        /*0056*/ 	.short	0x0101


	//----- nvinfo : EIATTR_COOP_GROUP_MASK_REGIDS
	.align		4
        /*0058*/ 	.byte	0x04, 0x29
        /*005a*/ 	.short	(.L_12001 - .L_12000)


	//   ....[0]....
.L_12000:
        /*005c*/ 	.word	0xffffffff


	//   ....[1]....
        /*0060*/ 	.word	0xffffffff


	//   ....[2]....
        /*0064*/ 	.word	0xffffffff


	//   ....[3]....
        /*0068*/ 	.word	0xffffffff


	//   ....[4]....
        /*006c*/ 	.word	0xffffffff


	//   ....[5]....
        /*0070*/ 	.word	0xffffffff


	//   ....[6]....
        /*0074*/ 	.word	0xffffffff


	//   ....[7]....
        /*0078*/ 	.word	0xffffffff


	//   ....[8]....
        /*007c*/ 	.word	0xffffffff


	//   ....[9]....
        /*0080*/ 	.word	0xffffffff


	//----- nvinfo : EIATTR_COOP_GROUP_INSTR_OFFSETS
	.align		4
.L_12001:
        /*0084*/ 	.byte	0x04, 0x28
        /*0086*/ 	.short	(.L_12003 - .L_12002)


	//   ....[0]....
.L_12002:
        /*0088*/ 	.word	0x00000b90


	//   ....[1]....
        /*008c*/ 	.word	0x00000c30


	//   ....[2]....
        /*0090*/ 	.word	0x00000c50


	//   ....[3]....
        /*0094*/ 	.word	0x00000c70


	//   ....[4]....
        /*0098*/ 	.word	0x00000cb0


	//   ....[5]....
        /*009c*/ 	.word	0x00001630


	//   ....[6]....
        /*00a0*/ 	.word	0x00001660


	//   ....[7]....
        /*00a4*/ 	.word	0x00001680


	//   ....[8]....
        /*00a8*/ 	.word	0x000016a0


	//   ....[9]....
        /*00ac*/ 	.word	0x000016c0


	//----- nvinfo : EIATTR_VRC_CTA_INIT_COUNT
	.align		4
.L_12003:
        /*00b0*/ 	.byte	0x02, 0x4a
	.zero		1
	.zero		1


	//----- nvinfo : EIATTR_EXIT_INSTR_OFFSETS
	.align		4
        /*00b4*/ 	.byte	0x04, 0x1c
        /*00b6*/ 	.short	(.L_12005 - .L_12004)


	//   ....[0]....
.L_12004:
        /*00b8*/ 	.word	0x00000050


	//   ....[1]....
        /*00bc*/ 	.word	0x00002210


	//----- nvinfo : EIATTR_CRS_STACK_SIZE
	.align		4
.L_12005:
        /*00c0*/ 	.byte	0x04, 0x1e
        /*00c2*/ 	.short	(.L_12007 - .L_12006)
.L_12006:
        /*00c4*/ 	.word	0x00000000


	//----- nvinfo : EIATTR_CBANK_PARAM_SIZE
	.align		4
.L_12007:
        /*00c8*/ 	.byte	0x03, 0x19
        /*00ca*/ 	.short	0x0030


	//----- nvinfo : EIATTR_PARAM_CBANK
	.align		4
        /*00cc*/ 	.byte	0x04, 0x0a
        /*00ce*/ 	.short	(.L_12009 - .L_12008)
	.align		4
.L_12008:
        /*00d0*/ 	.word	index@(.nv.constant0._Z20SoftmaxBlockSMemImplI10DirectLoadIffE11DirectStoreIffEfLi1ELi256EL9Algorithm0EEvT_T0_ll)
        /*00d4*/ 	.short	0x0380
        /*00d6*/ 	.short	0x0030


	//----- nvinfo : EIATTR_SW_WAR
	.align		4
.L_12009:
        /*00d8*/ 	.byte	0x04, 0x36
        /*00da*/ 	.short	(.L_12011 - .L_12010)
.L_12010:
        /*00dc*/ 	.word	0x00000008
.L_12011:


//--------------------- .nv.info._Z20SoftmaxBlockSMemImplI10DirectLoadIffE11DirectStoreIffEfLi1ELi512EL9Algorithm0EEvT_T0_ll --------------------------
	.section	.nv.info._Z20SoftmaxBlockSMemImplI10DirectLoadIffE11DirectStoreIffEfLi1ELi512EL9Algorithm0EEvT_T0_ll,"",@"SHT_CUDA_INFO"
	.sectionflags	@""
	.align	4


	//----- nvinfo : EIATTR_CUDA_API_VERSION
	.align		4
        /*0000*/ 	.byte	0x04, 0x37
        /*0002*/ 	.short	(.L_12013 - .L_12012)
.L_12012:
        /*0004*/ 	.word	0x00000082


	//----- nvinfo : EIATTR_KPARAM_INFO
	.align		4
.L_12013:
        /*0008*/ 	.byte	0x04, 0x17
        /*000a*/ 	.short	(.L_12015 - .L_12014)
.L_12014:
        /*000c*/ 	.word	0x00000000
        /*0010*/ 	.short	0x0003
        /*0012*/ 	.short	0x0028
        /*0014*/ 	.byte	0x00, 0xf0, 0x21, 0x00


	//----- nvinfo : EIATTR_KPARAM_INFO
	.align		4
.L_12015:
        /*0018*/ 	.byte	0x04, 0x17
        /*001a*/ 	.short	(.L_12017 - .L_12016)
.L_12016:
        /*001c*/ 	.word	0x00000000
        /*0020*/ 	.short	0x0002
        /*0022*/ 	.short	0x0020
        /*0024*/ 	.byte	0x00, 0xf0, 0x21, 0x00


	//----- nvinfo : EIATTR_KPARAM_INFO
	.align		4
.L_12017:
        /*0028*/ 	.byte	0x04, 0x17
        /*002a*/ 	.short	(.L_12019 - .L_12018)
.L_12018:
        /*002c*/ 	.word	0x00000000
        /*0030*/ 	.short	0x0001
        /*0032*/ 	.short	0x0010
        /*0034*/ 	.byte	0x00, 0xf0, 0x41, 0x00


	//----- nvinfo : EIATTR_KPARAM_INFO
	.align		4
.L_12019:
        /*0038*/ 	.byte	0x04, 0x17
        /*003a*/ 	.short	(.L_12021 - .L_12020)
.L_12020:
        /*003c*/ 	.word	0x00000000
        /*0040*/ 	.short	0x0000
        /*0042*/ 	.short	0x0000
        /*0044*/ 	.byte	0x00, 0xf0, 0x41, 0x00


	//----- nvinfo : EIATTR_SPARSE_MMA_MASK
	.align		4
.L_12021:
        /*0048*/ 	.byte	0x03, 0x50
        /*004a*/ 	.short	0x0000


	//----- nvinfo : EIATTR_MAXREG_COUNT
	.align		4
        /*004c*/ 	.byte	0x03, 0x1b
        /*004e*/ 	.short	0x00ff


	//----- nvinfo : EIATTR_NUM_BARRIERS
	.align		4
        /*0050*/ 	.byte	0x02, 0x4c
        /*0052*/ 	.byte	0x01
	.zero		1


	//----- nvinfo : EIATTR_MERCURY_ISA_VERSION
	.align		4
        /*0054*/ 	.byte	0x03, 0x5f
        /*0056*/ 	.short	0x0101


	//----- nvinfo : EIATTR_UNUSED_LOAD_BYTE_OFFSET
	.align		4
        /*0058*/ 	.byte	0x04, 0x44
        /*005a*/ 	.short	(.L_12023 - .L_12022)


	//   ....[0]....
.L_12022:
        /*005c*/ 	.word	0x00000d90
        /*0060*/ 	.word	0x0000fff0


	//----- nvinfo : EIATTR_COOP_GROUP_MASK_REGIDS
	.align		4
.L_12023:
        /*0064*/ 	.byte	0x04, 0x29
        /*0066*/ 	.short	(.L_12025 - .L_12024)


	//   ....[0]....
.L_12024:
        /*0068*/ 	.word	0xffffffff


	//   ....[1]....
        /*006c*/ 	.word	0xffffffff


	//   ....[2]....
        /*0070*/ 	.word	0xffffffff


	//   ....[3]....
        /*0074*/ 	.word	0xffffffff


	//   ....[4]....
        /*0078*/ 	.word	0xffffffff


	//   ....[5]....
        /*007c*/ 	.word	0xffffffff


	//   ....[6]....
        /*0080*/ 	.word	0xffffffff


	//   ....[7]....
        /*0084*/ 	.word	0xffffffff


	//   ....[8]....
        /*0088*/ 	.word	0xffffffff


	//   ....[9]....
        /*008c*/ 	.word	0xffffffff


	//----- nvinfo : EIATTR_COOP_GROUP_INSTR_OFFSETS
	.align		4
.L_12025:
        /*0090*/ 	.byte	0x04, 0x28
        /*0092*/ 	.short	(.L_12027 - .L_12026)


	//   ....[0]....
.L_12026:
        /*0094*/ 	.word	0x00000b90


	//   ....[1]....
        /*0098*/ 	.word	0x00000c30


	//   ....[2]....
        /*009c*/ 	.word	0x00000c50


	//   ....[3]....
        /*00a0*/ 	.word	0x00000c70


	//   ....[4]....
        /*00a4*/ 	.word	0x00000cb0


	//   ....[5]....
        /*00a8*/ 	.word	0x00001680


	//   ....[6]....
        /*00ac*/ 	.word	0x000016b0


	//   ....[7]....
        /*00b0*/ 	.word	0x000016d0


	//   ....[8]....
        /*00b4*/ 	.word	0x000016f0


	//   ....[9]....
        /*00b8*/ 	.word	0x00001710


	//----- nvinfo : EIATTR_VRC_CTA_INIT_COUNT
	.align		4
.L_12027:
        /*00bc*/ 	.byte	0x02, 0x4a
	.zero		1
	.zero		1


	//----- nvinfo : EIATTR_EXIT_INSTR_OFFSETS
	.align		4
        /*00c0*/ 	.byte	0x04, 0x1c
        /*00c2*/ 	.short	(.L_12029 - .L_12028)


	//   ....[0]....
.L_12028:
        /*00c4*/ 	.word	0x00000050


	//   ....[1]....
        /*00c8*/ 	.word	0x000022e0


	//----- nvinfo : EIATTR_CRS_STACK_SIZE
	.align		4
.L_12029:
        /*00cc*/ 	.byte	0x04, 0x1e
        /*00ce*/ 	.short	(.L_12031 - .L_12030)
.L_12030:
        /*00d0*/ 	.word	0x00000000


	//----- nvinfo : EIATTR_CBANK_PARAM_SIZE
	.align		4
.L_12031:
        /*00d4*/ 	.byte	0x03, 0x19
        /*00d6*/ 	.short	0x0030


	//----- nvinfo : EIATTR_PARAM_CBANK
	.align		4
        /*00d8*/ 	.byte	0x04, 0x0a
        /*00da*/ 	.short	(.L_12033 - .L_12032)
	.align		4
.L_12032:
        /*00dc*/ 	.word	index@(.nv.constant0._Z20SoftmaxBlockSMemImplI10DirectLoadIffE11DirectStoreIffEfLi1ELi512EL9Algorithm0EEvT_T0_ll)
        /*00e0*/ 	.short	0x0380
        /*00e2*/ 	.short	0x0030


	//----- nvinfo : EIATTR_SW_WAR
	.align		4
.L_12033:
        /*00e4*/ 	.byte	0x04, 0x36
        /*00e6*/ 	.short	(.L_12035 - .L_12034)
.L_12034:
        /*00e8*/ 	.word	0x00000008
.L_12035:


//--------------------- .nv.info._Z20SoftmaxBlockSMemImplI10DirectLoadIffE11DirectStoreIffEfLi1ELi1024EL9Algorithm0EEvT_T0_ll --------------------------
	.section	.nv.info._Z20SoftmaxBlockSMemImplI10DirectLoadIffE11DirectStoreIffEfLi1ELi1024EL9Algorithm0EEvT_T0_ll,"",@"SHT_CUDA_INFO"
	.sectionflags	@""
	.align	4


	//----- nvinfo : EIATTR_CUDA_API_VERSION
	.align		4
        /*0000*/ 	.byte	0x04, 0x37
        /*0002*/ 	.short	(.L_12037 - .L_12036)
.L_12036:
        /*0004*/ 	.word	0x00000082


	//----- nvinfo : EIATTR_KPARAM_INFO
	.align		4
.L_12037:
        /*0008*/ 	.byte	0x04, 0x17
        /*000a*/ 	.short	(.L_12039 - .L_12038)
.L_12038:
        /*000c*/ 	.word	0x00000000
        /*0010*/ 	.short	0x0003
        /*0012*/ 	.short	0x0028
        /*0014*/ 	.byte	0x00, 0xf0, 0x21, 0x00


	//----- nvinfo : EIATTR_KPARAM_INFO
	.align		4
.L_12039:
        /*0018*/ 	.byte	0x04, 0x17
        /*001a*/ 	.short	(.L_12041 - .L_12040)
.L_12040:
        /*001c*/ 	.word	0x00000000
        /*0020*/ 	.short	0x0002
        /*0022*/ 	.short	0x0020
        /*0024*/ 	.byte	0x00, 0xf0, 0x21, 0x00


	//----- nvinfo : EIATTR_KPARAM_INFO
	.align		4
.L_12041:
        /*0028*/ 	.byte	0x04, 0x17
        /*002a*/ 	.short	(.L_12043 - .L_12042)
.L_12042:
        /*002c*/ 	.word	0x00000000
        /*0030*/ 	.short	0x0001
        /*0032*/ 	.short	0x0010
        /*0034*/ 	.byte	0x00, 0xf0, 0x41, 0x00


	//----- nvinfo : EIATTR_KPARAM_INFO
	.align		4
.L_12043:
        /*0038*/ 	.byte	0x04, 0x17
        /*003a*/ 	.short	(.L_12045 - .L_12044)
.L_12044:
        /*003c*/ 	.word	0x00000000
        /*0040*/ 	.short	0x0000
        /*0042*/ 	.short	0x0000
        /*0044*/ 	.byte	0x00, 0xf0, 0x41, 0x00


	//----- nvinfo : EIATTR_SPARSE_MMA_MASK
	.align		4
.L_12045:
        /*0048*/ 	.byte	0x03, 0x50
        /*004a*/ 	.short	0x0000


	//----- nvinfo : EIATTR_MAXREG_COUNT
	.align		4
        /*004c*/ 	.byte	0x03, 0x1b
        /*004e*/ 	.short	0x00ff


	//----- nvinfo : EIATTR_NUM_BARRIERS
	.align		4
        /*0050*/ 	.byte	0x02, 0x4c
        /*0052*/ 	.byte	0x01
	.zero		1


	//----- nvinfo : EIATTR_MERCURY_ISA_VERSION
	.align		4
        /*0054*/ 	.byte	0x03, 0x5f
        /*0056*/ 	.short	0x0101


	//----- nvinfo : EIATTR_UNUSED_LOAD_BYTE_OFFSET
	.align		4
        /*0058*/ 	.byte	0x04, 0x44
        /*005a*/ 	.short	(.L_12047 - .L_12046)


	//   ....[0]....
.L_12046:
        /*005c*/ 	.word	0x00000d90
        /*0060*/ 	.word	0x0000fff0


	//----- nvinfo : EIATTR_COOP_GROUP_MASK_REGIDS
	.align		4
.L_12047:
        /*0064*/ 	.byte	0x04, 0x29
        /*0066*/ 	.short	(.L_12049 - .L_12048)


	//   ....[0]....
.L_12048:
        /*0068*/ 	.word	0xffffffff


	//   ....[1]....
        /*006c*/ 	.word	0xffffffff


	//   ....[2]....
        /*0070*/ 	.word	0xffffffff


	//   ....[3]....
        /*0074*/ 	.word	0xffffffff


	//   ....[4]....
        /*0078*/ 	.word	0xffffffff


	//   ....[5]....
        /*007c*/ 	.word	0xffffffff


	//   ....[6]....
        /*0080*/ 	.word	0xffffffff


	//   ....[7]....
        /*0084*/ 	.word	0xffffffff


	//   ....[8]....
        /*0088*/ 	.word	0xffffffff


	//   ....[9]....
        /*008c*/ 	.word	0xffffffff


	//----- nvinfo : EIATTR_COOP_GROUP_INSTR_OFFSETS
	.align		4
.L_12049:
        /*0090*/ 	.byte	0x04, 0x28
        /*0092*/ 	.short	(.L_12051 - .L_12050)


	//   ....[0]....
.L_12050:
        /*0094*/ 	.word	0x00000b90


	//   ....[1]....
        /*0098*/ 	.word	0x00000c30


	//   ....[2]....
        /*009c*/ 	.word	0x00000c50


	//   ....[3]....
        /*00a0*/ 	.word	0x00000c70


	//   ....[4]....
        /*00a4*/ 	.word	0x00000cb0


	//   ....[5]....
        /*00a8*/ 	.word	0x00001740


	//   ....[6]....
        /*00ac*/ 	.word	0x00001770


	//   ....[7]....
        /*00b0*/ 	.word	0x00001790


	//   ....[8]....
        /*00b4*/ 	.word	0x000017b0


	//   ....[9]....
        /*00b8*/ 	.word	0x000017d0


	//----- nvinfo : EIATTR_VRC_CTA_INIT_COUNT
	.align		4
.L_12051:
        /*00bc*/ 	.byte	0x02, 0x4a
	.zero		1
	.zero		1


	//----- nvinfo : EIATTR_EXIT_INSTR_OFFSETS
	.align		4
        /*00c0*/ 	.byte	0x04, 0x1c
        /*00c2*/ 	.short	(.L_12053 - .L_12052)


	//   ....[0]....
.L_12052:
        /*00c4*/ 	.word	0x00000050


	//   ....[1]....
        /*00c8*/ 	.word	0x000024e0


	//----- nvinfo : EIATTR_CRS_STACK_SIZE
	.align		4
.L_12053:
        /*00cc*/ 	.byte	0x04, 0x1e
        /*00ce*/ 	.short	(.L_12055 - .L_12054)
.L_12054:
        /*00d0*/ 	.word	0x00000000


	//----- nvinfo : EIATTR_CBANK_PARAM_SIZE
	.align		4
.L_12055:
        /*00d4*/ 	.byte	0x03, 0x19
        /*00d6*/ 	.short	0x0030


	//----- nvinfo : EIATTR_PARAM_CBANK
	.align		4
        /*00d8*/ 	.byte	0x04, 0x0a
        /*00da*/ 	.short	(.L_12057 - .L_12056)
	.align		4
.L_12056:
        /*00dc*/ 	.word	index@(.nv.constant0._Z20SoftmaxBlockSMemImplI10DirectLoadIffE11DirectStoreIffEfLi1ELi1024EL9Algorithm0EEvT_T0_ll)
        /*00e0*/ 	.short	0x0380
        /*00e2*/ 	.short	0x0030


	//----- nvinfo : EIATTR_SW_WAR
	.align		4
.L_12057:
        /*00e4*/ 	.byte	0x04, 0x36
        /*00e6*/ 	.short	(.L_12059 - .L_12058)
.L_12058:
        /*00e8*/ 	.word	0x00000008
.L_12059:


//--------------------- .nv.info._Z20SoftmaxBlockSMemImplI10DirectLoadIffE11DirectStoreIffEfLi1ELi128EL9Algorithm0EEvT_T0_ll --------------------------
	.section	.nv.info._Z20SoftmaxBlockSMemImplI10DirectLoadIffE11DirectStoreIffEfLi1ELi128EL9Algorithm0EEvT_T0_ll,"",@"SHT_CUDA_INFO"
	.sectionflags	@""
	.align	4


	//----- nvinfo : EIATTR_CUDA_API_VERSION
	.align		4
        /*0000*/ 	.byte	0x04, 0x37
        /*0002*/ 	.short	(.L_12061 - .L_12060)
.L_12060:
        /*0004*/ 	.word	0x00000082


	//----- nvinfo : EIATTR_KPARAM_INFO
	.align		4
.L_12061:
        /*0008*/ 	.byte	0x04, 0x17
        /*000a*/ 	.short	(.L_12063 - .L_12062)
.L_12062:
        /*000c*/ 	.word	0x00000000
        /*0010*/ 	.short	0x0003
        /*0012*/ 	.short	0x0028
        /*0014*/ 	.byte	0x00, 0xf0, 0x21, 0x00


	//----- nvinfo : EIATTR_KPARAM_INFO
	.align		4
.L_12063:
        /*0018*/ 	.byte	0x04, 0x17
        /*001a*/ 	.short	(.L_12065 - .L_12064)
.L_12064:
        /*001c*/ 	.word	0x00000000
        /*0020*/ 	.short	0x0002
        /*0022*/ 	.short	0x0020
        /*0024*/ 	.byte	0x00, 0xf0, 0x21, 0x00


	//----- nvinfo : EIATTR_KPARAM_INFO
	.align		4
.L_12065:
        /*0028*/ 	.byte	0x04, 0x17
        /*002a*/ 	.short	(.L_12067 - .L_12066)
.L_12066:
        /*002c*/ 	.word	0x00000000
        /*0030*/ 	.short	0x0001
        /*0032*/ 	.short	0x0010
        /*0034*/ 	.byte	0x00, 0xf0, 0x41, 0x00


	//----- nvinfo : EIATTR_KPARAM_INFO
	.align		4
.L_12067:
        /*0038*/ 	.byte	0x04, 0x17
        /*003a*/ 	.short	(.L_12069 - .L_12068)
.L_12068:
        /*003c*/ 	.word	0x00000000
        /*0040*/ 	.short	0x0000
        /*0042*/ 	.short	0x0000
        /*0044*/ 	.byte	0x00, 0xf0, 0x41, 0x00


	//----- nvinfo : EIATTR_SPARSE_MMA_MASK
	.align		4
.L_12069:
        /*0048*/ 	.byte	0x03, 0x50
        /*004a*/ 	.short	0x0000


	//----- nvinfo : EIATTR_MAXREG_COUNT
	.align		4
        /*004c*/ 	.byte	0x03, 0x1b
        /*004e*/ 	.short	0x00ff


	//----- nvinfo : EIATTR_NUM_BARRIERS
	.align		4
        /*0050*/ 	.byte	0x02, 0x4c
        /*0052*/ 	.byte	0x01
	.zero		1


	//----- nvinfo : EIATTR_MERCURY_ISA_VERSION
	.align		4
        /*0054*/ 	.byte	0x03, 0x5f
        /*0056*/ 	.short	0x0101


	//----- nvinfo : EIATTR_UNUSED_LOAD_BYTE_OFFSET
	.align		4
        /*0058*/ 	.byte	0x04, 0x44
        /*005a*/ 	.short	(.L_12071 - .L_12070)


	//   ....[0]....
.L_12070:
        /*005c*/ 	.word	0x00001680
        /*0060*/ 	.word	0x0000fff0


	//----- nvinfo : EIATTR_COOP_GROUP_MASK_REGIDS
	.align		4
.L_12071:
        /*0064*/ 	.byte	0x04, 0x29
        /*0066*/ 	.short	(.L_12073 - .L_12072)


	//   ....[0]....
.L_12072:
        /*0068*/ 	.word	0xffffffff


	//   ....[1]....
        /*006c*/ 	.word	0xffffffff


	//   ....[2]....
        /*0070*/ 	.word	0xffffffff


	//   ....[3]....
        /*0074*/ 	.word	0xffffffff


	//   ....[4]....
        /*0078*/ 	.word	0xffffffff


	//   ....[5]....
        /*007c*/ 	.word	0xffffffff


	//   ....[6]....
        /*0080*/ 	.word	0xffffffff


	//   ....[7]....
        /*0084*/ 	.word	0xffffffff


	//   ....[8]....
        /*0088*/ 	.word	0xffffffff


	//   ....[9]....
        /*008c*/ 	.word	0xffffffff


	//----- nvinfo : EIATTR_COOP_GROUP_INSTR_OFFSETS
	.align		4
.L_12073:
        /*0090*/ 	.byte	0x04, 0x28
        /*0092*/ 	.short	(.L_12075 - .L_12074)


	//   ....[0]....
.L_12074:
        /*0094*/ 	.word	0x00000b90


	//   ....[1]....
        /*0098*/ 	.word	0x00000c50


	//   ....[2]....
        /*009c*/ 	.word	0x00000c80


	//   ....[3]....
        /*00a0*/ 	.word	0x00000ca0


	//   ....[4]....
        /*00a4*/ 	.word	0x00000ce0


	//   ....[5]....
        /*00a8*/ 	.word	0x000015b0


	//   ....[6]....
        /*00ac*/ 	.word	0x000015e0


	//   ....[7]....
        /*00b0*/ 	.word	0x00001600


	//   ....[8]....
        /*00b4*/ 	.word	0x00001620


	//   ....[9]....
        /*00b8*/ 	.word	0x00001640


	//----- nvinfo : EIATTR_VRC_CTA_INIT_COUNT
	.align		4
.L_12075:
        /*00bc*/ 	.byte	0x02, 0x4a
	.zero		1
	.zero		1


	//----- nvinfo : EIATTR_EXIT_INSTR_OFFSETS
	.align		4
        /*00c0*/ 	.byte	0x04, 0x1c
        /*00c2*/ 	.short	(.L_12077 - .L_12076)


	//   ....[0]....
.L_12076:
        /*00c4*/ 	.word	0x00000050


	//   ....[1]....
        /*00c8*/ 	.word	0x000020d0


	//----- nvinfo : EIATTR_CRS_STACK_SIZE
	.align		4
.L_12077:
        /*00cc*/ 	.byte	0x04, 0x1e
        /*00ce*/ 	.short	(.L_12079 - .L_12078)
.L_12078:
        /*00d0*/ 	.word	0x00000000


	//----- nvinfo : EIATTR_CBANK_PARAM_SIZE
	.align		4
.L_12079:
        /*00d4*/ 	.byte	0x03, 0x19
        /*00d6*/ 	.short	0x0030


	//----- nvinfo : EIATTR_PARAM_CBANK
	.align		4
        /*00d8*/ 	.byte	0x04, 0x0a
        /*00da*/ 	.short	(.L_12081 - .L_12080)
	.align		4
.L_12080:
        /*00dc*/ 	.word	index@(.nv.constant0._Z20SoftmaxBlockSMemImplI10DirectLoadIffE11DirectStoreIffEfLi1ELi128EL9Algorithm0EEvT_T0_ll)
        /*00e0*/ 	.short	0x0380
        /*00e2*/ 	.short	0x0030


	//----- nvinfo : EIATTR_SW_WAR
	.align		4
.L_12081:
        /*00e4*/ 	.byte	0x04, 0x36
        /*00e6*/ 	.short	(.L_12083 - .L_12082)
.L_12082:
        /*00e8*/ 	.word	0x00000008
.L_12083:


//--------------------- .nv.info._Z20SoftmaxBlockSMemImplI10DirectLoadIffE11DirectStoreIffEfLi2ELi256EL9Algorithm0EEvT_T0_ll --------------------------
	.section	.nv.info._Z20SoftmaxBlockSMemImplI10DirectLoadIffE11DirectStoreIffEfLi2ELi256EL9Algorithm0EEvT_T0_ll,"",@"SHT_CUDA_INFO"
	.sectionflags	@""
	.align	4


	//----- nvinfo : EIATTR_CUDA_API_VERSION
	.align		4
        /*0000*/ 	.byte	0x04, 0x37
        /*0002*/ 	.short	(.L_12085 - .L_12084)
.L_12084:
        /*0004*/ 	.word	0x00000082


	//----- nvinfo : EIATTR_KPARAM_INFO
	.align		4
.L_12085:
        /*0008*/ 	.byte	0x04, 0x17
        /*000a*/ 	.short	(.L_12087 - .L_12086)
.L_12086:
        /*000c*/ 	.word	0x00000000
        /*0010*/ 	.short	0x0003
        /*0012*/ 	.short	0x0028
        /*0014*/ 	.byte	0x00, 0xf0, 0x21, 0x00


	//----- nvinfo : EIATTR_KPARAM_INFO
	.align		4
.L_12087:
        /*0018*/ 	.byte	0x04, 0x17
        /*001a*/ 	.short	(.L_12089 - .L_12088)
.L_12088:
        /*001c*/ 	.word	0x00000000
        /*0020*/ 	.short	0x0002
        /*0022*/ 	.short	0x0020
        /*0024*/ 	.byte	0x00, 0xf0, 0x21, 0x00


	//----- nvinfo : EIATTR_KPARAM_INFO
	.align		4
.L_12089:
        /*0028*/ 	.byte	0x04, 0x17
        /*002a*/ 	.short	(.L_12091 - .L_12090)
.L_12090:
        /*002c*/ 	.word	0x00000000
        /*0030*/ 	.short	0x0001
        /*0032*/ 	.short	0x0010
        /*0034*/ 	.byte	0x00, 0xf0, 0x41, 0x00


	//----- nvinfo : EIATTR_KPARAM_INFO
	.align		4
.L_12091:
        /*0038*/ 	.byte	0x04, 0x17
        /*003a*/ 	.short	(.L_12093 - .L_12092)
.L_12092:
        /*003c*/ 	.word	0x00000000
        /*0040*/ 	.short	0x0000
        /*0042*/ 	.short	0x0000
        /*0044*/ 	.byte	0x00, 0xf0, 0x41, 0x00


	//----- nvinfo : EIATTR_SPARSE_MMA_MASK
	.align		4
.L_12093:
        /*0048*/ 	.byte	0x03, 0x50
        /*004a*/ 	.short	0x0000


	//----- nvinfo : EIATTR_MAXREG_COUNT
	.align		4
        /*004c*/ 	.byte	0x03, 0x1b
        /*004e*/ 	.short	0x00ff


	//----- nvinfo : EIATTR_NUM_BARRIERS
	.align		4
        /*0050*/ 	.byte	0x02, 0x4c
        /*0052*/ 	.byte	0x01
	.zero		1


	//----- nvinfo : EIATTR_EXTERNS
	.align		4
        /*0054*/ 	.byte	0x04, 0x0f
        /*0056*/ 	.short	(.L_12095 - .L_12094)


	//   ....[0]....
	.align		4
.L_12094:
        /*0058*/ 	.word	index@(__assertfail)


	//----- nvinfo : EIATTR_MERCURY_ISA_VERSION
	.align		4
.L_12095:
        /*005c*/ 	.byte	0x03, 0x5f
        /*005e*/ 	.short	0x0101


	//----- nvinfo : EIATTR_COOP_GROUP_MASK_REGIDS
	.align		4
        /*0060*/ 	.byte	0x04, 0x29
        /*0062*/ 	.short	(.L_12097 - .L_12096)


	//   ....[0]....
.L_12096:
        /*0064*/ 	.word	0xffffffff


	//   ....[1]....
        /*0068*/ 	.word	0xffffffff


	//   ....[2]....
        /*006c*/ 	.word	0xffffffff


	//   ....[3]....
        /*0070*/ 	.word	0xffffffff


	//   ....[4]....
        /*0074*/ 	.word	0xffffffff


	//   ....[5]....
        /*0078*/ 	.word	0xffffffff


	//   ....[6]....
        /*007c*/ 	.word	0xffffffff


	//   ....[7]....
        /*0080*/ 	.word	0xffffffff


	//   ....[8]....
        /*0084*/ 	.word	0xffffffff


	//   ....[9]....
        /*0088*/ 	.word	0xffffffff


	//   ....[10]....
        /*008c*/ 	.word	0x0500000f


	//   ....[11]....
        /*0090*/ 	.word	0x0500000f


	//   ....[12]....
        /*0094*/ 	.word	0x0500000f


	//   ....[13]....
        /*0098*/ 	.word	0x0500000f


	//   ....[14]....
        /*009c*/ 	.word	0x0500000f


	//----- nvinfo : EIATTR_COOP_GROUP_INSTR_OFFSETS
	.align		4
.L_12097:
        /*00a0*/ 	.byte	0x04, 0x28
        /*00a2*/ 	.short	(.L_12099 - .L_12098)


	//   ....[0]....
.L_12098:
        /*00a4*/ 	.word	0x00000d80


	//   ....[1]....
        /*00a8*/ 	.word	0x00000da0


	//   ....[2]....
        /*00ac*/ 	.word	0x00000dc0


	//   ....[3]....
        /*00b0*/ 	.word	0x00000de0


	//   ....[4]....
        /*00b4*/ 	.word	0x00000e10


	//   ....[5]....
        /*00b8*/ 	.word	0x000017b0


	//   ....[6]....
        /*00bc*/ 	.word	0x000017e0


	//   ....[7]....
        /*00c0*/ 	.word	0x00001800


	//   ....[8]....
        /*00c4*/ 	.word	0x00001820


	//   ....[9]....
        /*00c8*/ 	.word	0x00001840


	//   ....[10]....
        /*00cc*/ 	.word	0x00002fa0


	//   ....[11]....
        /*00d0*/ 	.word	0x00003000


	//   ....[12]....
        /*00d4*/ 	.word	0x00003060


	//   ....[13]....
        /*00d8*/ 	.word	0x000030c0


	//   ....[14]....
        /*00dc*/ 	.word	0x00003130


	//----- nvinfo : EIATTR_VRC_CTA_INIT_COUNT
	.align		4
.L_12099:
        /*00e0*/ 	.byte	0x02, 0x4a
	.zero		1
	.zero		1


	//----- nvinfo : EIATTR_SYSCALL_OFFSETS
	.align		4
        /*00e4*/ 	.byte	0x04, 0x46
        /*00e6*/ 	.short	(.L_12101 - .L_12100)


	//   ....[0]....
.L_12100:
        /*00e8*/ 	.word	0x00000150


	//----- nvinfo : EIATTR_EXIT_INSTR_OFFSETS
	.align		4
.L_12101:
        /*00ec*/ 	.byte	0x04, 0x1c
        /*00ee*/ 	.short	(.L_12103 - .L_12102)


	//   ....[0]....
.L_12102:
        /*00f0*/ 	.word	0x000001a0


	//   ....[1]....
        /*00f4*/ 	.word	0x00002f40


	//----- nvinfo : EIATTR_CRS_STACK_SIZE
	.align		4
.L_12103:
        /*00f8*/ 	.byte	0x04, 0x1e
        /*00fa*/ 	.short	(.L_12105 - .L_12104)
.L_12104:
        /*00fc*/ 	.word	0x00000000


	//----- nvinfo : EIATTR_CBANK_PARAM_SIZE
	.align		4
.L_12105:
        /*0100*/ 	.byte	0x03, 0x19
        /*0102*/ 	.short	0x0030


	//----- nvinfo : EIATTR_PARAM_CBANK
	.align		4
        /*0104*/ 	.byte	0x04, 0x0a
        /*0106*/ 	.short	(.L_12107 - .L_12106)
	.align		4
.L_12106:
        /*0108*/ 	.word	index@(.nv.constant0._Z20SoftmaxBlockSMemImplI10DirectLoadIffE11DirectStoreIffEfLi2ELi256EL9Algorithm0EEvT_T0_ll)
        /*010c*/ 	.short	0x0380
        /*010e*/ 	.short	0x0030


	//----- nvinfo : EIATTR_SW_WAR
	.align		4
.L_12107:
        /*0110*/ 	.byte	0x04, 0x36
        /*0112*/ 	.short	(.L_12109 - .L_12108)
.L_12108:
        /*0114*/ 	.word	0x00000008
.L_12109:


//--------------------- .nv.info._Z20SoftmaxBlockSMemImplI10DirectLoadIffE11DirectStoreIffEfLi2ELi512EL9Algorithm0EEvT_T0_ll --------------------------
	.section	.nv.info._Z20SoftmaxBlockSMemImplI10DirectLoadIffE11DirectStoreIffEfLi2ELi512EL9Algorithm0EEvT_T0_ll,"",@"SHT_CUDA_INFO"
	.sectionflags	@""
	.align	4


	//----- nvinfo : EIATTR_CUDA_API_VERSION
	.align		4
        /*0000*/ 	.byte	0x04, 0x37
        /*0002*/ 	.short	(.L_12111 - .L_12110)
.L_12110:
        /*0004*/ 	.word	0x00000082


	//----- nvinfo : EIATTR_KPARAM_INFO
	.align		4
.L_12111:
        /*0008*/ 	.byte	0x04, 0x17
        /*000a*/ 	.short	(.L_12113 - .L_12112)
.L_12112:
        /*000c*/ 	.word	0x00000000
        /*0010*/ 	.short	0x0003
        /*0012*/ 	.short	0x0028
        /*0014*/ 	.byte	0x00, 0xf0, 0x21, 0x00


	//----- nvinfo : EIATTR_KPARAM_INFO
	.align		4
.L_12113:
        /*0018*/ 	.byte	0x04, 0x17
        /*001a*/ 	.short	(.L_12115 - .L_12114)
.L_12114:
        /*001c*/ 	.word	0x00000000
        /*0020*/ 	.short	0x0002
        /*0022*/ 	.short	0x0020
        /*0024*/ 	.byte	0x00, 0xf0, 0x21, 0x00


	//----- nvinfo : EIATTR_KPARAM_INFO
	.align		4
.L_12115:
        /*0028*/ 	.byte	0x04, 0x17
        /*002a*/ 	.short	(.L_12117 - .L_12116)
.L_12116:
        /*002c*/ 	.word	0x00000000
        /*0030*/ 	.short	0x0001
        /*0032*/ 	.short	0x0010
        /*0034*/ 	.byte	0x00, 0xf0, 0x41, 0x00


	//----- nvinfo : EIATTR_KPARAM_INFO
	.align		4
.L_12117:
        /*0038*/ 	.byte	0x04, 0x17
        /*003a*/ 	.short	(.L_12119 - .L_12118)
.L_12118:
        /*003c*/ 	.word	0x00000000
        /*0040*/ 	.short	0x0000
        /*0042*/ 	.short	0x0000
        /*0044*/ 	.byte	0x00, 0xf0, 0x41, 0x00


	//----- nvinfo : EIATTR_SPARSE_MMA_MASK
	.align		4
.L_12119:
        /*0048*/ 	.byte	0x03, 0x50
        /*004a*/ 	.short	0x0000


	//----- nvinfo : EIATTR_MAXREG_COUNT
	.align		4
        /*004c*/ 	.byte	0x03, 0x1b
        /*004e*/ 	.short	0x00ff


	//----- nvinfo : EIATTR_NUM_BARRIERS
	.align		4
        /*0050*/ 	.byte	0x02, 0x4c
        /*0052*/ 	.byte	0x01
	.zero		1


	//----- nvinfo : EIATTR_EXTERNS
	.align		4
        /*0054*/ 	.byte	0x04, 0x0f
        /*0056*/ 	.short	(.L_12121 - .L_12120)


	//   ....[0]....
	.align		4
.L_12120:
        /*0058*/ 	.word	index@(__assertfail)


	//----- nvinfo : EIATTR_MERCURY_ISA_VERSION
	.align		4
.L_12121:
        /*005c*/ 	.byte	0x03, 0x5f
        /*005e*/ 	.short	0x0101


	//----- nvinfo : EIATTR_UNUSED_LOAD_BYTE_OFFSET
	.align		4
        /*0060*/ 	.byte	0x04, 0x44
        /*0062*/ 	.short	(.L_12123 - .L_12122)


	//   ....[0]....
.L_12122:
        /*0064*/ 	.word	0x00000f00
        /*0068*/ 	.word	0x0000fff0


	//----- nvinfo : EIATTR_COOP_GROUP_MASK_REGIDS
	.align		4
.L_12123:
        /*006c*/ 	.byte	0x04, 0x29
        /*006e*/ 	.short	(.L_12125 - .L_12124)


	//   ....[0]....
.L_12124:
        /*0070*/ 	.word	0xffffffff


	//   ....[1]....
        /*0074*/ 	.word	0xffffffff


	//   ....[2]....
        /*0078*/ 	.word	0xffffffff


	//   ....[3]....
        /*007c*/ 	.word	0xffffffff


	//   ....[4]....
        /*0080*/ 	.word	0xffffffff


	//   ....[5]....
        /*0084*/ 	.word	0xffffffff


	//   ....[6]....
        /*0088*/ 	.word	0xffffffff


	//   ....[7]....
        /*008c*/ 	.word	0xffffffff


	//   ....[8]....
        /*0090*/ 	.word	0xffffffff


	//   ....[9]....
        /*0094*/ 	.word	0xffffffff


	//   ....[10]....
        /*0098*/ 	.word	0x0500000f


	//   ....[11]....
        /*009c*/ 	.word	0x0500000f


	//   ....[12]....
        /*00a0*/ 	.word	0x0500000f


	//   ....[13]....
        /*00a4*/ 	.word	0x0500000f


	//   ....[14]....
        /*00a8*/ 	.word	0x0500000f


	//----- nvinfo : EIATTR_COOP_GROUP_INSTR_OFFSETS
	.align		4
.L_12125:
        /*00ac*/ 	.byte	0x04, 0x28
        /*00ae*/ 	.short	(.L_12127 - .L_12126)


	//   ....[0]....
.L_12126:
        /*00b0*/ 	.word	0x00000d70


	//   ....[1]....
        /*00b4*/ 	.word	0x00000d90


	//   ....[2]....
        /*00b8*/ 	.word	0x00000db0


	//   ....[3]....
        /*00bc*/ 	.word	0x00000dd0


	//   ....[4]....
        /*00c0*/ 	.word	0x00000e00


	//   ....[5]....
        /*00c4*/ 	.word	0x00001800


	//   ....[6]....
        /*00c8*/ 	.word	0x00001830


	//   ....[7]....
        /*00cc*/ 	.word	0x00001850


	//   ....[8]....
        /*00d0*/ 	.word	0x00001870


	//   ....[9]....
        /*00d4*/ 	.word	0x00001890


	//   ....[10]....
        /*00d8*/ 	.word	0x000030a0


	//   ....[11]....
        /*00dc*/ 	.word	0x00003100


	//   ....[12]....
        /*00e0*/ 	.word	0x00003160


	//   ....[13]....
        /*00e4*/ 	.word	0x000031c0


	//   ....[14]....
        /*00e8*/ 	.word	0x00003230


	//----- nvinfo : EIATTR_VRC_CTA_INIT_COUNT
	.align		4
.L_12127:
        /*00ec*/ 	.byte	0x02, 0x4a
	.zero		1
	.zero		1


	//----- nvinfo : EIATTR_SYSCALL_OFFSETS
	.align		4
        /*00f0*/ 	.byte	0x04, 0x46
        /*00f2*/ 	.short	(.L_12129 - .L_12128)


	//   ....[0]....
.L_12128:
        /*00f4*/ 	.word	0x00000150


	//----- nvinfo : EIATTR_EXIT_INSTR_OFFSETS
	.align		4
.L_12129:
        /*00f8*/ 	.byte	0x04, 0x1c
        /*00fa*/ 	.short	(.L_12131 - .L_12130)


	//   ....[0]....
.L_12130:
        /*00fc*/ 	.word	0x000001a0


	//   ....[1]....
        /*0100*/ 	.word	0x00003040


	//----- nvinfo : EIATTR_CRS_STACK_SIZE
	.align		4
.L_12131:
        /*0104*/ 	.byte	0x04, 0x1e
        /*0106*/ 	.short	(.L_12133 - .L_12132)
.L_12132:
        /*0108*/ 	.word	0x00000000


	//----- nvinfo : EIATTR_CBANK_PARAM_SIZE
	.align		4
.L_12133:
        /*010c*/ 	.byte	0x03, 0x19
        /*010e*/ 	.short	0x0030


	//----- nvinfo : EIATTR_PARAM_CBANK
	.align		4
        /*0110*/ 	.byte	0x04, 0x0a
        /*0112*/ 	.short	(.L_12135 - .L_12134)
	.align		4
.L_12134:
        /*0114*/ 	.word	index@(.nv.constant0._Z20SoftmaxBlockSMemImplI10DirectLoadIffE11DirectStoreIffEfLi2ELi512EL9Algorithm0EEvT_T0_ll)
        /*0118*/ 	.short	0x0380
        /*011a*/ 	.short	0x0030


	//----- nvinfo : EIATTR_SW_WAR
	.align		4
.L_12135:
        /*011c*/ 	.byte	0x04, 0x36
        /*011e*/ 	.short	(.L_12137 - .L_12136)
.L_12136:
        /*0120*/ 	.word	0x00000008
.L_12137:


//--------------------- .nv.info._Z20SoftmaxBlockSMemImplI10DirectLoadIffE11DirectStoreIffEfLi2ELi1024EL9Algorithm0EEvT_T0_ll --------------------------
	.section	.nv.info._Z20SoftmaxBlockSMemImplI10DirectLoadIffE11DirectStoreIffEfLi2ELi1024EL9Algorithm0EEvT_T0_ll,"",@"SHT_CUDA_INFO"
	.sectionflags	@""
	.align	4


	//----- nvinfo : EIATTR_CUDA_API_VERSION
	.align		4
        /*0000*/ 	.byte	0x04, 0x37
        /*0002*/ 	.short	(.L_12139 - .L_12138)
.L_12138:
        /*0004*/ 	.word	0x00000082


	//----- nvinfo : EIATTR_KPARAM_INFO
	.align		4
.L_12139:
        /*0008*/ 	.byte	0x04, 0x17
        /*000a*/ 	.short	(.L_12141 - .L_12140)
.L_12140:
        /*000c*/ 	.word	0x00000000
        /*0010*/ 	.short	0x0003
        /*0012*/ 	.short	0x0028
        /*0014*/ 	.byte	0x00, 0xf0, 0x21, 0x00


	//----- nvinfo : EIATTR_KPARAM_INFO
	.align		4
.L_12141:
        /*0018*/ 	.byte	0x04, 0x17
        /*001a*/ 	.short	(.L_12143 - .L_12142)
.L_12142:
        /*001c*/ 	.word	0x00000000
        /*0020*/ 	.short	0x0002
        /*0022*/ 	.short	0x0020
        /*0024*/ 	.byte	0x00, 0xf0, 0x21, 0x00


	//----- nvinfo : EIATTR_KPARAM_INFO
	.align		4
.L_12143:
        /*0028*/ 	.byte	0x04, 0x17
        /*002a*/ 	.short	(.L_12145 - .L_12144)
.L_12144:
        /*002c*/ 	.word	0x00000000
        /*0030*/ 	.short	0x0001
        /*0032*/ 	.short	0x0010
        /*0034*/ 	.byte	0x00, 0xf0, 0x41, 0x00


	//----- nvinfo : EIATTR_KPARAM_INFO
	.align		4
.L_12145:
        /*0038*/ 	.byte	0x04, 0x17
        /*003a*/ 	.short	(.L_12147 - .L_12146)
.L_12146:
        /*003c*/ 	.word	0x00000000
        /*0040*/ 	.short	0x0000
        /*0042*/ 	.short	0x0000
        /*0044*/ 	.byte	0x00, 0xf0, 0x41, 0x00


	//----- nvinfo : EIATTR_SPARSE_MMA_MASK
	.align		4
.L_12147:
        /*0048*/ 	.byte	0x03, 0x50
        /*004a*/ 	.short	0x0000


	//----- nvinfo : EIATTR_MAXREG_COUNT
	.align		4
        /*004c*/ 	.byte	0x03, 0x1b
        /*004e*/ 	.short	0x00ff


	//----- nvinfo : EIATTR_NUM_BARRIERS
	.align		4
        /*0050*/ 	.byte	0x02, 0x4c
        /*0052*/ 	.byte	0x01
	.zero		1


	//----- nvinfo : EIATTR_EXTERNS
	.align		4
        /*0054*/ 	.byte	0x04, 0x0f
        /*0056*/ 	.short	(.L_12149 - .L_12148)


	//   ....[0]....
	.align		4
.L_12148:
        /*0058*/ 	.word	index@(__assertfail)


	//----- nvinfo : EIATTR_MERCURY_ISA_VERSION
	.align		4
.L_12149:
        /*005c*/ 	.byte	0x03, 0x5f
        /*005e*/ 	.short	0x0101


	//----- nvinfo : EIATTR_UNUSED_LOAD_BYTE_OFFSET
	.align		4
        /*0060*/ 	.byte	0x04, 0x44
        /*0062*/ 	.short	(.L_12151 - .L_12150)


	//   ....[0]....
.L_12150:
        /*0064*/ 	.word	0x00000f00
        /*0068*/ 	.word	0x0000fff0


	//----- nvinfo : EIATTR_COOP_GROUP_MASK_REGIDS
	.align		4
.L_12151:
        /*006c*/ 	.byte	0x04, 0x29
        /*006e*/ 	.short	(.L_12153 - .L_12152)


	//   ....[0]....
.L_12152:
        /*0070*/ 	.word	0xffffffff


	//   ....[1]....
        /*0074*/ 	.word	0xffffffff


	//   ....[2]....
        /*0078*/ 	.word	0xffffffff


	//   ....[3]....
        /*007c*/ 	.word	0xffffffff


	//   ....[4]....
        /*0080*/ 	.word	0xffffffff


	//   ....[5]....
        /*0084*/ 	.word	0xffffffff


	//   ....[6]....
        /*0088*/ 	.word	0xffffffff


	//   ....[7]....
        /*008c*/ 	.word	0xffffffff


	//   ....[8]....
        /*0090*/ 	.word	0xffffffff


	//   ....[9]....
        /*0094*/ 	.word	0xffffffff


	//   ....[10]....
        /*0098*/ 	.word	0x0500000f


	//   ....[11]....
        /*009c*/ 	.word	0x0500000f


	//   ....[12]....
        /*00a0*/ 	.word	0x0500000f


	//   ....[13]....
        /*00a4*/ 	.word	0x0500000f


	//   ....[14]....
        /*00a8*/ 	.word	0x0500000f


	//----- nvinfo : EIATTR_COOP_GROUP_INSTR_OFFSETS
	.align		4
.L_12153:
        /*00ac*/ 	.byte	0x04, 0x28
        /*00ae*/ 	.short	(.L_12155 - .L_12154)


	//   ....[0]....
.L_12154:
        /*00b0*/ 	.word	0x00000d70


	//   ....[1]....
        /*00b4*/ 	.word	0x00000d90


	//   ....[2]....
        /*00b8*/ 	.word	0x00000db0


	//   ....[3]....
        /*00bc*/ 	.word	0x00000dd0


	//   ....[4]....
        /*00c0*/ 	.word	0x00000e00


	//   ....[5]....
        /*00c4*/ 	.word	0x000018c0


	//   ....[6]....
        /*00c8*/ 	.word	0x000018f0


	//   ....[7]....
        /*00cc*/ 	.word	0x00001910


	//   ....[8]....
        /*00d0*/ 	.word	0x00001930


	//   ....[9]....
        /*00d4*/ 	.word	0x00001950


	//   ....[10]....
        /*00d8*/ 	.word	0x000032a0


	//   ....[11]....
        /*00dc*/ 	.word	0x00003300


	//   ....[12]....
        /*00e0*/ 	.word	0x00003360


	//   ....[13]....
        /*00e4*/ 	.word	0x000033c0


	//   ....[14]....
        /*00e8*/ 	.word	0x00003430


	//----- nvinfo : EIATTR_VRC_CTA_INIT_COUNT
	.align		4
.L_12155:
        /*00ec*/ 	.byte	0x02, 0x4a
	.zero		1
	.zero		1


	//----- nvinfo : EIATTR_SYSCALL_OFFSETS
	.align		4
        /*00f0*/ 	.byte	0x04, 0x46
        /*00f2*/ 	.short	(.L_12157 - .L_12156)


	//   ....[0]....
.L_12156:
        /*00f4*/ 	.word	0x00000150


	//----- nvinfo : EIATTR_EXIT_INSTR_OFFSETS
	.align		4
.L_12157:
        /*00f8*/ 	.byte	0x04, 0x1c
        /*00fa*/ 	.short	(.L_12159 - .L_12158)


	//   ....[0]....
.L_12158:
        /*00fc*/ 	.word	0x000001a0


	//   ....[1]....
        /*0100*/ 	.word	0x00003240


	//----- nvinfo : EIATTR_CRS_STACK_SIZE
	.align		4
.L_12159:
        /*0104*/ 	.byte	0x04, 0x1e
        /*0106*/ 	.short	(.L_12161 - .L_12160)
.L_12160:
        /*0108*/ 	.word	0x00000000


	//----- nvinfo : EIATTR_CBANK_PARAM_SIZE
	.align		4
.L_12161:
        /*010c*/ 	.byte	0x03, 0x19
        /*010e*/ 	.short	0x0030


	//----- nvinfo : EIATTR_PARAM_CBANK
	.align		4
        /*0110*/ 	.byte	0x04, 0x0a
        /*0112*/ 	.short	(.L_12163 - .L_12162)
	.align		4
.L_12162:
        /*0114*/ 	.word	index@(.nv.constant0._Z20SoftmaxBlockSMemImplI10DirectLoadIffE11DirectStoreIffEfLi2ELi1024EL9Algorithm0EEvT_T0_ll)
        /*0118*/ 	.short	0x0380
        /*011a*/ 	.short	0x0030


	//----- nvinfo : EIATTR_SW_WAR
	.align		4
.L_12163:
        /*011c*/ 	.byte	0x04, 0x36
        /*011e*/ 	.short	(.L_12165 - .L_12164)
.L_12164:
        /*0120*/ 	.word	0x00000008
.L_12165:


//--------------------- .nv.info._Z20SoftmaxBlockSMemImplI10DirectLoadIffE11DirectStoreIffEfLi2ELi128EL9Algorithm0EEvT_T0_ll --------------------------
	.section	.nv.info._Z20SoftmaxBlockSMemImplI10DirectLoadIffE11DirectStoreIffEfLi2ELi128EL9Algorithm0EEvT_T0_ll,"",@"SHT_CUDA_INFO"
	.sectionflags	@""
	.align	4


	//----- nvinfo : EIATTR_CUDA_API_VERSION
	.align		4
        /*0000*/ 	.byte	0x04, 0x37
        /*0002*/ 	.short	(.L_12167 - .L_12166)
.L_12166:
        /*0004*/ 	.word	0x00000082


	//----- nvinfo : EIATTR_KPARAM_INFO
	.align		4
.L_12167:
        /*0008*/ 	.byte	0x04, 0x17
        /*000a*/ 	.short	(.L_12169 - .L_12168)
.L_12168:
        /*000c*/ 	.word	0x00000000
        /*0010*/ 	.short	0x0003
        /*0012*/ 	.short	0x0028
        /*0014*/ 	.byte	0x00, 0xf0, 0x21, 0x00


	//----- nvinfo : EIATTR_KPARAM_INFO
	.align		4
.L_12169:
        /*0018*/ 	.byte	0x04, 0x17
        /*001a*/ 	.short	(.L_12171 - .L_12170)
.L_12170:
        /*001c*/ 	.word	0x00000000
        /*0020*/ 	.short	0x0002
        /*0022*/ 	.short	0x0020
        /*0024*/ 	.byte	0x00, 0xf0, 0x21, 0x00


	//----- nvinfo : EIATTR_KPARAM_INFO
	.align		4
.L_12171:
        /*0028*/ 	.byte	0x04, 0x17
        /*002a*/ 	.short	(.L_12173 - .L_12172)
.L_12172:
        /*002c*/ 	.word	0x00000000
        /*0030*/ 	.short	0x0001
        /*0032*/ 	.short	0x0010
        /*0034*/ 	.byte	0x00, 0xf0, 0x41, 0x00


	//----- nvinfo : EIATTR_KPARAM_INFO
	.align		4
.L_12173:
        /*0038*/ 	.byte	0x04, 0x17
        /*003a*/ 	.short	(.L_12175 - .L_12174)
.L_12174:
        /*003c*/ 	.word	0x00000000
        /*0040*/ 	.short	0x0000
        /*0042*/ 	.short	0x0000
        /*0044*/ 	.byte	0x00, 0xf0, 0x41, 0x00


	//----- nvinfo : EIATTR_SPARSE_MMA_MASK
	.align		4
.L_12175:
        /*0048*/ 	.byte	0x03, 0x50
        /*004a*/ 	.short	0x0000


	//----- nvinfo : EIATTR_MAXREG_COUNT
	.align		4
        /*004c*/ 	.byte	0x03, 0x1b
        /*004e*/ 	.short	0x00ff


	//----- nvinfo : EIATTR_NUM_BARRIERS
	.align		4
        /*0050*/ 	.byte	0x02, 0x4c
        /*0052*/ 	.byte	0x01
	.zero		1


	//----- nvinfo : EIATTR_EXTERNS
	.align		4
        /*0054*/ 	.byte	0x04, 0x0f
        /*0056*/ 	.short	(.L_12177 - .L_12176)


	//   ....[0]....
	.align		4
.L_12176:
        /*0058*/ 	.word	index@(__assertfail)


	//----- nvinfo : EIATTR_MERCURY_ISA_VERSION
	.align		4
.L_12177:
        /*005c*/ 	.byte	0x03, 0x5f
        /*005e*/ 	.short	0x0101


	//----- nvinfo : EIATTR_UNUSED_LOAD_BYTE_OFFSET
	.align		4
        /*0060*/ 	.byte	0x04, 0x44
        /*0062*/ 	.short	(.L_12179 - .L_12178)


	//   ....[0]....
.L_12178:
        /*0064*/ 	.word	0x00001820
        /*0068*/ 	.word	0x0000fff0


	//----- nvinfo : EIATTR_COOP_GROUP_MASK_REGIDS
	.align		4
.L_12179:
        /*006c*/ 	.byte	0x04, 0x29
        /*006e*/ 	.short	(.L_12181 - .L_12180)


	//   ....[0]....
.L_12180:
        /*0070*/ 	.word	0xffffffff


	//   ....[1]....
        /*0074*/ 	.word	0xffffffff


	//   ....[2]....
        /*0078*/ 	.word	0xffffffff


	//   ....[3]....
        /*007c*/ 	.word	0xffffffff


	//   ....[4]....
        /*0080*/ 	.word	0xffffffff


	//   ....[5]....
        /*0084*/ 	.word	0xffffffff


	//   ....[6]....
        /*0088*/ 	.word	0xffffffff


	//   ....[7]....
        /*008c*/ 	.word	0xffffffff


	//   ....[8]....
        /*0090*/ 	.word	0xffffffff


	//   ....[9]....
        /*0094*/ 	.word	0xffffffff


	//   ....[10]....
        /*0098*/ 	.word	0x0500000f


	//   ....[11]....
        /*009c*/ 	.word	0x0500000f


	//   ....[12]....
        /*00a0*/ 	.word	0x0500000f


	//   ....[13]....
        /*00a4*/ 	.word	0x0500000f


	//   ....[14]....
        /*00a8*/ 	.word	0x0500000f


	//----- nvinfo : EIATTR_COOP_GROUP_INSTR_OFFSETS
	.align		4
.L_12181:
        /*00ac*/ 	.byte	0x04, 0x28
        /*00ae*/ 	.short	(.L_12183 - .L_12182)


	//   ....[0]....
.L_12182:
        /*00b0*/ 	.word	0x00000d80


	//   ....[1]....
        /*00b4*/ 	.word	0x00000da0


	//   ....[2]....
        /*00b8*/ 	.word	0x00000dc0


	//   ....[3]....
        /*00bc*/ 	.word	0x00000de0


	//   ....[4]....
        /*00c0*/ 	.word	0x00000e10


	//   ....[5]....
        /*00c4*/ 	.word	0x00001740


	//   ....[6]....
        /*00c8*/ 	.word	0x00001780


	//   ....[7]....
        /*00cc*/ 	.word	0x000017a0


	//   ....[8]....
        /*00d0*/ 	.word	0x000017c0


	//   ....[9]....
        /*00d4*/ 	.word	0x000017e0


	//   ....[10]....
        /*00d8*/ 	.word	0x00002e90


	//   ....[11]....
        /*00dc*/ 	.word	0x00002ef0


	//   ....[12]....
        /*00e0*/ 	.word	0x00002f50


	//   ....[13]....
        /*00e4*/ 	.word	0x00002fb0


	//   ....[14]....
        /*00e8*/ 	.word	0x00003020


	//----- nvinfo : EIATTR_VRC_CTA_INIT_COUNT
	.align		4
.L_12183:
        /*00ec*/ 	.byte	0x02, 0x4a
	.zero		1
	.zero		1


	//----- nvinfo : EIATTR_SYSCALL_OFFSETS
	.align		4
        /*00f0*/ 	.byte	0x04, 0x46
        /*00f2*/ 	.short	(.L_12185 - .L_12184)


	//   ....[0]....
.L_12184:
        /*00f4*/ 	.word	0x00000150


	//----- nvinfo : EIATTR_EXIT_INSTR_OFFSETS
	.align		4
.L_12185:
        /*00f8*/ 	.byte	0x04, 0x1c
        /*00fa*/ 	.short	(.L_12187 - .L_12186)


	//   ....[0]....
.L_12186:
        /*00fc*/ 	.word	0x000001a0


	//   ....[1]....
        /*0100*/ 	.word	0x00002e30


	//----- nvinfo : EIATTR_CRS_STACK_SIZE
	.align		4
.L_12187:
        /*0104*/ 	.byte	0x04, 0x1e
        /*0106*/ 	.short	(.L_12189 - .L_12188)
.L_12188:
        /*0108*/ 	.word	0x00000000


	//----- nvinfo : EIATTR_CBANK_PARAM_SIZE
	.align		4
.L_12189:
        /*010c*/ 	.byte	0x03, 0x19
        /*010e*/ 	.short	0x0030


	//----- nvinfo : EIATTR_PARAM_CBANK
	.align		4
        /*0110*/ 	.byte	0x04, 0x0a
        /*0112*/ 	.short	(.L_12191 - .L_12190)
	.align		4
.L_12190:
        /*0114*/ 	.word	index@(.nv.constant0._Z20SoftmaxBlockSMemImplI10DirectLoadIffE11DirectStoreIffEfLi2ELi128EL9Algorithm0EEvT_T0_ll)
        /*0118*/ 	.short	0x0380
        /*011a*/ 	.short	0x0030


	//----- nvinfo : EIATTR_SW_WAR
	.align		4
.L_12191:
        /*011c*/ 	.byte	0x04, 0x36
        /*011e*/ 	.short	(.L_12193 - .L_12192)
.L_12192:
        /*0120*/ 	.word	0x00000008
.L_12193:


//--------------------- .nv.info._Z15SoftmaxWarpImplI10DirectLoadIffE11DirectStoreIffEfLi1ELi32ELi32ELi1ELb1EL9Algorithm0EEvT_T0_ll --------------------------
	.section	.nv.info._Z15SoftmaxWarpImplI10DirectLoadIffE11DirectStoreIffEfLi1ELi32ELi32ELi1ELb1EL9Algorithm0EEvT_T0_ll,"",@"SHT_CUDA_INFO"
	.sectionflags	@""
	.align	4


	//----- nvinfo : EIATTR_CUDA_API_VERSION
	.align		4
        /*0000*/ 	.byte	0x04, 0x37
        /*0002*/ 	.short	(.L_12195 - .L_12194)
.L_12194:
        /*0004*/ 	.word	0x00000082


	//----- nvinfo : EIATTR_KPARAM_INFO
	.align		4
.L_12195:
        /*0008*/ 	.byte	0x04, 0x17
        /*000a*/ 	.short	(.L_12197 - .L_12196)
.L_12196:
        /*000c*/ 	.word	0x00000000
        /*0010*/ 	.short	0x0003
        /*0012*/ 	.short	0x0028
        /*0014*/ 	.byte	0x00, 0xf0, 0x21, 0x00


	//----- nvinfo : EIATTR_KPARAM_INFO
	.align		4
.L_12197:
        /*0018*/ 	.byte	0x04, 0x17
        /*001a*/ 	.short	(.L_12199 - .L_12198)
.L_12198:
        /*001c*/ 	.word	0x00000000
        /*0020*/ 	.short	0x0002
        /*0022*/ 	.short	0x0020
        /*0024*/ 	.byte	0x00, 0xf0, 0x21, 0x00


	//----- nvinfo : EIATTR_KPARAM_INFO
	.align		4
.L_12199:
        /*0028*/ 	.byte	0x04, 0x17
        /*002a*/ 	.short	(.L_12201 - .L_12200)
.L_12200:
        /*002c*/ 	.word	0x00000000
        /*0030*/ 	.short	0x0001
        /*0032*/ 	.short	0x0010
        /*0034*/ 	.byte	0x00, 0xf0, 0x41, 0x00


	//----- nvinfo : EIATTR_KPARAM_INFO
	.align		4
.L_12201:
        /*0038*/ 	.byte	0x04, 0x17
        /*003a*/ 	.short	(.L_12203 - .L_12202)
.L_12202:
        /*003c*/ 	.word	0x00000000
        /*0040*/ 	.short	0x0000
        /*0042*/ 	.short	0x0000
        /*0044*/ 	.byte	0x00, 0xf0, 0x41, 0x00


	//----- nvinfo : EIATTR_SPARSE_MMA_MASK
	.align		4
.L_12203:
        /*0048*/ 	.byte	0x03, 0x50
        /*004a*/ 	.short	0x0000


	//----- nvinfo : EIATTR_MAXREG_COUNT
	.align		4
        /*004c*/ 	.byte	0x03, 0x1b
        /*004e*/ 	.short	0x00ff


	//----- nvinfo : EIATTR_EXTERNS
	.align		4
        /*0050*/ 	.byte	0x04, 0x0f
        /*0052*/ 	.short	(.L_12205 - .L_12204)


	//   ....[0]....
	.align		4
.L_12204:
        /*0054*/ 	.word	index@(__assertfail)


	//----- nvinfo : EIATTR_MERCURY_ISA_VERSION
	.align		4
.L_12205:
        /*0058*/ 	.byte	0x03, 0x5f
        /*005a*/ 	.short	0x0101


	//----- nvinfo : EIATTR_COOP_GROUP_MASK_REGIDS
	.align		4
        /*005c*/ 	.byte	0x04, 0x29
        /*005e*/ 	.short	(.L_12207 - .L_12206)


	//   ....[0]....
.L_12206:
        /*0060*/ 	.word	0xffffffff


	//   ....[1]....
        /*0064*/ 	.word	0xffffffff


	//   ....[2]....
        /*0068*/ 	.word	0xffffffff


	//   ....[3]....
        /*006c*/ 	.word	0xffffffff


	//   ....[4]....
        /*0070*/ 	.word	0xffffffff


	//   ....[5]....
        /*0074*/ 	.word	0xffffffff


	//   ....[6]....
        /*0078*/ 	.word	0xffffffff


	//   ....[7]....
        /*007c*/ 	.word	0xffffffff


	//   ....[8]....
        /*0080*/ 	.word	0xffffffff


	//   ....[9]....
        /*0084*/ 	.word	0xffffffff


	//   ....[10]....
        /*0088*/ 	.word	0x0500000f


	//   ....[11]....
        /*008c*/ 	.word	0x0500000f


	//   ....[12]....
        /*0090*/ 	.word	0x0500000f


	//   ....[13]....
        /*0094*/ 	.word	0x0500000f


	//   ....[14]....
        /*0098*/ 	.word	0x0500000f


	//   ....[15]....
        /*009c*/ 	.word	0x0500000f


	//   ....[16]....
        /*00a0*/ 	.word	0x0500000f


	//   ....[17]....
        /*00a4*/ 	.word	0x0500000f


	//   ....[18]....
        /*00a8*/ 	.word	0x0500000f


	//   ....[19]....
        /*00ac*/ 	.word	0x0500000f


	//----- nvinfo : EIATTR_COOP_GROUP_INSTR_OFFSETS
	.align		4
.L_12207:
        /*00b0*/ 	.byte	0x04, 0x28
        /*00b2*/ 	.short	(.L_12209 - .L_12208)


	//   ....[0]....
.L_12208:
        /*00b4*/ 	.word	0x00001300


	//   ....[1]....
        /*00b8*/ 	.word	0x00001340


	//   ....[2]....
        /*00bc*/ 	.word	0x00001360


	//   ....[3]....
        /*00c0*/ 	.word	0x00001380


	//   ....[4]....
        /*00c4*/ 	.word	0x000013a0


	//   ....[5]....
        /*00c8*/ 	.word	0x000027c0


	//   ....[6]....
        /*00cc*/ 	.word	0x000027e0


	//   ....[7]....
        /*00d0*/ 	.word	0x00002800


	//   ....[8]....
        /*00d4*/ 	.word	0x00002820


	//   ....[9]....
        /*00d8*/ 	.word	0x00002840


	//   ....[10]....
        /*00dc*/ 	.word	0x00005060


	//   ....[11]....
        /*00e0*/ 	.word	0x000050e0


	//   ....[12]....
        /*00e4*/ 	.word	0x00005140


	//   ....[13]....
        /*00e8*/ 	.word	0x000051a0


	//   ....[14]....
        /*00ec*/ 	.word	0x00005200


	//   ....[15]....
        /*00f0*/ 	.word	0x00006690


	//   ....[16]....
        /*00f4*/ 	.word	0x000066f0


	//   ....[17]....
        /*00f8*/ 	.word	0x00006750


	//   ....[18]....
        /*00fc*/ 	.word	0x000067b0


	//   ....[19]....
        /*0100*/ 	.word	0x00006810


	//----- nvinfo : EIATTR_VRC_CTA_INIT_COUNT
	.align		4
.L_12209:
        /*0104*/ 	.byte	0x02, 0x4a
	.zero		1
	.zero		1


	//----- nvinfo : EIATTR_SYSCALL_OFFSETS
	.align		4
        /*0108*/ 	.byte	0x04, 0x46
        /*010a*/ 	.short	(.L_12211 - .L_12210)


	//   ....[0]....
.L_12210:
        /*010c*/ 	.word	0x00000180


	//----- nvinfo : EIATTR_EXIT_INSTR_OFFSETS
	.align		4
.L_12211:
        /*0110*/ 	.byte	0x04, 0x1c
        /*0112*/ 	.short	(.L_12213 - .L_12212)


	//   ....[0]....
.L_12212:
        /*0114*/ 	.word	0x00000210


	//   ....[1]....
        /*0118*/ 	.word	0x00005000


	//----- nvinfo : EIATTR_CRS_STACK_SIZE
	.align		4
.L_12213:
        /*011c*/ 	.byte	0x04, 0x1e
        /*011e*/ 	.short	(.L_12215 - .L_12214)
.L_12214:
        /*0120*/ 	.word	0x00000000


	//----- nvinfo : EIATTR_CBANK_PARAM_SIZE
	.align		4
.L_12215:
        /*0124*/ 	.byte	0x03, 0x19
        /*0126*/ 	.short	0x0030


	//----- nvinfo : EIATTR_PARAM_CBANK
	.align		4
        /*0128*/ 	.byte	0x04, 0x0a
        /*012a*/ 	.short	(.L_12217 - .L_12216)
	.align		4
.L_12216:
        /*012c*/ 	.word	index@(.nv.constant0._Z15SoftmaxWarpImplI10DirectLoadIffE11DirectStoreIffEfLi1ELi32ELi32ELi1ELb1EL9Algorithm0EEvT_T0_ll)
        /*0130*/ 	.short	0x0380
        /*0132*/ 	.short	0x0030


	//----- nvinfo : EIATTR_SW_WAR
	.align		4
.L_12217:
        /*0134*/ 	.byte	0x04, 0x36
        /*0136*/ 	.short	(.L_12219 - .L_12218)
.L_12218:
        /*0138*/ 	.word	0x00000008
.L_12219:


//--------------------- .nv.info._Z15SoftmaxWarpImplI10DirectLoadIffE11DirectStoreIffEfLi1ELi32ELi32ELi1ELb0EL9Algorithm0EEvT_T0_ll --------------------------
	.section	.nv.info._Z15SoftmaxWarpImplI10DirectLoadIffE11DirectStoreIffEfLi1ELi32ELi32ELi1ELb0EL9Algorithm0EEvT_T0_ll,"",@"SHT_CUDA_INFO"
	.sectionflags	@""
	.align	4


	//----- nvinfo : EIATTR_CUDA_API_VERSION
	.align		4
        /*0000*/ 	.byte	0x04, 0x37
        /*0002*/ 	.short	(.L_12221 - .L_12220)
.L_12220:
        /*0004*/ 	.word	0x00000082


	//----- nvinfo : EIATTR_KPARAM_INFO
	.align		4
.L_12221:
        /*0008*/ 	.byte	0x04, 0x17
        /*000a*/ 	.short	(.L_12223 - .L_12222)
.L_12222:
        /*000c*/ 	.word	0x00000000
        /*0010*/ 	.short	0x0003
        /*0012*/ 	.short	0x0028
        /*0014*/ 	.byte	0x00, 0xf0, 0x21, 0x00


	//----- nvinfo : EIATTR_KPARAM_INFO
	.align		4
.L_12223:
        /*0018*/ 	.byte	0x04, 0x17
        /*001a*/ 	.short	(.L_12225 - .L_12224)
.L_12224:
        /*001c*/ 	.word	0x00000000
        /*0020*/ 	.short	0x0002
        /*0022*/ 	.short	0x0020
        /*0024*/ 	.byte	0x00, 0xf0, 0x21, 0x00


	//----- nvinfo : EIATTR_KPARAM_INFO
	.align		4
.L_12225:
        /*0028*/ 	.byte	0x04, 0x17
        /*002a*/ 	.short	(.L_12227 - .L_12226)
.L_12226:
        /*002c*/ 	.word	0x00000000
        /*0030*/ 	.short	0x0001
        /*0032*/ 	.short	0x0010
        /*0034*/ 	.byte	0x00, 0xf0, 0x41, 0x00


	//----- nvinfo : EIATTR_KPARAM_INFO
	.align		4
.L_12227:
        /*0038*/ 	.byte	0x04, 0x17
        /*003a*/ 	.short	(.L_12229 - .L_12228)
.L_12228:
        /*003c*/ 	.word	0x00000000
        /*0040*/ 	.short	0x0000
        /*0042*/ 	.short	0x0000
        /*0044*/ 	.byte	0x00, 0xf0, 0x41, 0x00


	//----- nvinfo : EIATTR_SPARSE_MMA_MASK
	.align		4
.L_12229:
        /*0048*/ 	.byte	0x03, 0x50
        /*004a*/ 	.short	0x0000


	//----- nvinfo : EIATTR_MAXREG_COUNT
	.align		4
        /*004c*/ 	.byte	0x03, 0x1b
        /*004e*/ 	.short	0x00ff


	//----- nvinfo : EIATTR_EXTERNS
	.align		4
        /*0050*/ 	.byte	0x04, 0x0f
        /*0052*/ 	.short	(.L_12231 - .L_12230)


	//   ....[0]....
	.align		4
.L_12230:
        /*0054*/ 	.word	index@(__assertfail)


	//----- nvinfo : EIATTR_MERCURY_ISA_VERSION
	.align		4
.L_12231:
        /*0058*/ 	.byte	0x03, 0x5f
        /*005a*/ 	.short	0x0101


	//----- nvinfo : EIATTR_COOP_GROUP_MASK_REGIDS
	.align		4
        /*005c*/ 	.byte	0x04, 0x29
        /*005e*/ 	.short	(.L_12233 - .L_12232)


	//   ....[0]....
.L_12232:
        /*0060*/ 	.word	0xffffffff


	//   ....[1]....
        /*0064*/ 	.word	0xffffffff


	//   ....[2]....
        /*0068*/ 	.word	0xffffffff


	//   ....[3]....
        /*006c*/ 	.word	0xffffffff


	//   ....[4]....
        /*0070*/ 	.word	0xffffffff


	//   ....[5]....
        /*0074*/ 	.word	0xffffffff


	//   ....[6]....
        /*0078*/ 	.word	0xffffffff


	//   ....[7]....
        /*007c*/ 	.word	0xffffffff


	//   ....[8]....
        /*0080*/ 	.word	0xffffffff


	//   ....[9]....
        /*0084*/ 	.word	0xffffffff


	//   ....[10]....
        /*0088*/ 	.word	0x0500000f


	//   ....[11]....
        /*008c*/ 	.word	0x0500000f


	//   ....[12]....
        /*0090*/ 	.word	0x0500000f


	//   ....[13]....
        /*0094*/ 	.word	0x0500000f


	//   ....[14]....
        /*0098*/ 	.word	0x0500000f


	//   ....[15]....
        /*009c*/ 	.word	0x0500000f


	//   ....[16]....
        /*00a0*/ 	.word	0x0500000f


	//   ....[17]....
        /*00a4*/ 	.word	0x0500000f


	//   ....[18]....
        /*00a8*/ 	.word	0x0500000f


	//   ....[19]....
        /*00ac*/ 	.word	0x0500000f


	//----- nvinfo : EIATTR_COOP_GROUP_INSTR_OFFSETS
	.align		4
.L_12233:
        /*00b0*/ 	.byte	0x04, 0x28
        /*00b2*/ 	.short	(.L_12235 - .L_12234)


	//   ....[0]....
.L_12234:
        /*00b4*/ 	.word	0x000006f0


	//   ....[1]....
        /*00b8*/ 	.word	0x00000730


	//   ....[2]....
        /*00bc*/ 	.word	0x00000750


	//   ....[3]....
        /*00c0*/ 	.word	0x00000770


	//   ....[4]....
        /*00c4*/ 	.word	0x00000790


	//   ....[5]....
        /*00c8*/ 	.word	0x00001bb0


	//   ....[6]....
        /*00cc*/ 	.word	0x00001bd0


	//   ....[7]....
        /*00d0*/ 	.word	0x00001bf0


	//   ....[8]....
        /*00d4*/ 	.word	0x00001c10


	//   ....[9]....
        /*00d8*/ 	.word	0x00001c30


	//   ....[10]....
        /*00dc*/ 	.word	0x00003f00


	//   ....[11]....
        /*00e0*/ 	.word	0x00003fa0


	//   ....[12]....
        /*00e4*/ 	.word	0x00004000


	//   ....[13]....
        /*00e8*/ 	.word	0x00004060


	//   ....[14]....
        /*00ec*/ 	.word	0x000040c0


	//   ....[15]....
        /*00f0*/ 	.word	0x00005530


	//   ....[16]....
        /*00f4*/ 	.word	0x00005590


	//   ....[17]....
        /*00f8*/ 	.word	0x000055f0


	//   ....[18]....
        /*00fc*/ 	.word	0x00005650


	//   ....[19]....
        /*0100*/ 	.word	0x000056b0


	//----- nvinfo : EIATTR_VRC_CTA_INIT_COUNT
	.align		4
.L_12235:
        /*0104*/ 	.byte	0x02, 0x4a
	.zero		1
	.zero		1


	//----- nvinfo : EIATTR_SYSCALL_OFFSETS
	.align		4
        /*0108*/ 	.byte	0x04, 0x46
        /*010a*/ 	.short	(.L_12237 - .L_12236)


	//   ....[0]....
.L_12236:
        /*010c*/ 	.word	0x00000170


	//----- nvinfo : EIATTR_EXIT_INSTR_OFFSETS
	.align		4
.L_12237:
        /*0110*/ 	.byte	0x04, 0x1c
        /*0112*/ 	.short	(.L_12239 - .L_12238)


	//   ....[0]....
.L_12238:
        /*0114*/ 	.word	0x00000220


	//   ....[1]....
        /*0118*/ 	.word	0x00003ea0


	//----- nvinfo : EIATTR_CRS_STACK_SIZE
	.align		4
.L_12239:
        /*011c*/ 	.byte	0x04, 0x1e
        /*011e*/ 	.short	(.L_12241 - .L_12240)
.L_12240:
        /*0120*/ 	.word	0x00000000


	//----- nvinfo : EIATTR_CBANK_PARAM_SIZE
	.align		4
.L_12241:
        /*0124*/ 	.byte	0x03, 0x19
        /*0126*/ 	.short	0x0030


	//----- nvinfo : EIATTR_PARAM_CBANK
	.align		4
        /*0128*/ 	.byte	0x04, 0x0a
        /*012a*/ 	.short	(.L_12243 - .L_12242)
	.align		4
.L_12242:
        /*012c*/ 	.word	index@(.nv.constant0._Z15SoftmaxWarpImplI10DirectLoadIffE11DirectStoreIffEfLi1ELi32ELi32ELi1ELb0EL9Algorithm0EEvT_T0_ll)
        /*0130*/ 	.short	0x0380
        /*0132*/ 	.short	0x0030


	//----- nvinfo : EIATTR_SW_WAR
	.align		4
.L_12243:
        /*0134*/ 	.byte	0x04, 0x36
        /*0136*/ 	.short	(.L_12245 - .L_12244)
.L_12244:
        /*0138*/ 	.word	0x00000008
.L_12245:


//--------------------- .nv.info._Z15SoftmaxWarpImplI10DirectLoadIffE11DirectStoreIffEfLi1ELi31ELi32ELi1ELb1EL9Algorithm0EEvT_T0_ll --------------------------
	.section	.nv.info._Z15SoftmaxWarpImplI10DirectLoadIffE11DirectStoreIffEfLi1ELi31ELi32ELi1ELb1EL9Algorithm0EEvT_T0_ll,"",@"SHT_CUDA_INFO"
	.sectionflags	@""
	.align	4


	//----- nvinfo : EIATTR_CUDA_API_VERSION
	.align		4
        /*0000*/ 	.byte	0x04, 0x37
        /*0002*/ 	.short	(.L_12247 - .L_12246)
.L_12246:
        /*0004*/ 	.word	0x00000082


	//----- nvinfo : EIATTR_KPARAM_INFO
	.align		4
.L_12247:
        /*0008*/ 	.byte	0x04, 0x17
        /*000a*/ 	.short	(.L_12249 - .L_12248)
.L_12248:
        /*000c*/ 	.word	0x00000000
        /*0010*/ 	.short	0x0003
        /*0012*/ 	.short	0x0028
        /*0014*/ 	.byte	0x00, 0xf0, 0x21, 0x00


	//----- nvinfo : EIATTR_KPARAM_INFO
	.align		4
.L_12249:
        /*0018*/ 	.byte	0x04, 0x17
        /*001a*/ 	.short	(.L_12251 - .L_12250)
.L_12250:
        /*001c*/ 	.word	0x00000000
        /*0020*/ 	.short	0x0002
        /*0022*/ 	.short	0x0020
        /*0024*/ 	.byte	0x00, 0xf0, 0x21, 0x00


	//----- nvinfo : EIATTR_KPARAM_INFO
	.align		4
.L_12251:
        /*0028*/ 	.byte	0x04, 0x17
        /*002a*/ 	.short	(.L_12253 - .L_12252)
.L_12252:
        /*002c*/ 	.word	0x00000000
        /*0030*/ 	.short	0x0001
        /*0032*/ 	.short	0x0010
        /*0034*/ 	.byte	0x00, 0xf0, 0x41, 0x00


	//----- nvinfo : EIATTR_KPARAM_INFO
	.align		4
.L_12253:
        /*0038*/ 	.byte	0x04, 0x17
        /*003a*/ 	.short	(.L_12255 - .L_12254)
.L_12254:
        /*003c*/ 	.word	0x00000000
        /*0040*/ 	.short	0x0000
        /*0042*/ 	.short	0x0000
        /*0044*/ 	.byte	0x00, 0xf0, 0x41, 0x00


	//----- nvinfo : EIATTR_SPARSE_MMA_MASK
	.align		4
.L_12255:
        /*0048*/ 	.byte	0x03, 0x50
        /*004a*/ 	.short	0x0000


	//----- nvinfo : EIATTR_MAXREG_COUNT
	.align		4
        /*004c*/ 	.byte	0x03, 0x1b
        /*004e*/ 	.short	0x00ff


	//----- nvinfo : EIATTR_EXTERNS
	.align		4
        /*0050*/ 	.byte	0x04, 0x0f
        /*0052*/ 	.short	(.L_12257 - .L_12256)


	//   ....[0]....
	.align		4
.L_12256:
        /*0054*/ 	.word	index@(__assertfail)


	//----- nvinfo : EIATTR_MERCURY_ISA_VERSION
	.align		4
.L_12257:
        /*0058*/ 	.byte	0x03, 0x5f
        /*005a*/ 	.short	0x0101


	//----- nvinfo : EIATTR_COOP_GROUP_MASK_REGIDS
	.align		4
        /*005c*/ 	.byte	0x04, 0x29
        /*005e*/ 	.short	(.L_12259 - .L_12258)


	//   ....[0]....
.L_12258:
        /*0060*/ 	.word	0xffffffff


	//   ....[1]....
        /*0064*/ 	.word	0xffffffff


	//   ....[2]....
        /*0068*/ 	.word	0xffffffff


	//   ....[3]....
        /*006c*/ 	.word	0xffffffff


	//   ....[4]....
        /*0070*/ 	.word	0xffffffff


	//   ....[5]....
        /*0074*/ 	.word	0xffffffff


	//   ....[6]....
        /*0078*/ 	.word	0xffffffff


	//   ....[7]....
        /*007c*/ 	.word	0xffffffff


	//   ....[8]....
        /*0080*/ 	.word	0xffffffff


	//   ....[9]....
        /*0084*/ 	.word	0xffffffff


	//   ....[10]....
        /*0088*/ 	.word	0x0500000f


	//   ....[11]....
        /*008c*/ 	.word	0x0500000f


	//   ....[12]....
        /*0090*/ 	.word	0x0500000f


	//   ....[13]....
        /*0094*/ 	.word	0x0500000f


	//   ....[14]....
        /*0098*/ 	.word	0x0500000f


	//   ....[15]....
        /*009c*/ 	.word	0x0500000f


	//   ....[16]....
        /*00a0*/ 	.word	0x0500000f


	//   ....[17]....
        /*00a4*/ 	.word	0x0500000f


	//   ....[18]....
        /*00a8*/ 	.word	0x0500000f


	//   ....[19]....
        /*00ac*/ 	.word	0x0500000f


	//----- nvinfo : EIATTR_COOP_GROUP_INSTR_OFFSETS
	.align		4
.L_12259:
        /*00b0*/ 	.byte	0x04, 0x28
        /*00b2*/ 	.short	(.L_12261 - .L_12260)


	//   ....[0]....
.L_12260:
        /*00b4*/ 	.word	0x00001280


	//   ....[1]....
        /*00b8*/ 	.word	0x000012c0


	//   ....[2]....
        /*00bc*/ 	.word	0x000012e0


	//   ....[3]....
        /*00c0*/ 	.word	0x00001300


	//   ....[4]....
        /*00c4*/ 	.word	0x00001320


	//   ....[5]....
        /*00c8*/ 	.word	0x000026a0


	//   ....[6]....
        /*00cc*/ 	.word	0x000026c0


	//   ....[7]....
        /*00d0*/ 	.word	0x000026e0


	//   ....[8]....
        /*00d4*/ 	.word	0x00002700


	//   ....[9]....
        /*00d8*/ 	.word	0x00002720


	//   ....[10]....
        /*00dc*/ 	.word	0x00004df0


	//   ....[11]....
        /*00e0*/ 	.word	0x00004e80


	//   ....[12]....
        /*00e4*/ 	.word	0x00004ee0


	//   ....[13]....
        /*00e8*/ 	.word	0x00004f40


	//   ....[14]....
        /*00ec*/ 	.word	0x00004fa0


	//   ....[15]....
        /*00f0*/ 	.word	0x00006380


	//   ....[16]....
        /*00f4*/ 	.word	0x000063e0


	//   ....[17]....
        /*00f8*/ 	.word	0x00006440


	//   ....[18]....
        /*00fc*/ 	.word	0x000064a0


	//   ....[19]....
        /*0100*/ 	.word	0x00006500


	//----- nvinfo : EIATTR_VRC_CTA_INIT_COUNT
	.align		4
.L_12261:
        /*0104*/ 	.byte	0x02, 0x4a
	.zero		1
	.zero		1


	//----- nvinfo : EIATTR_SYSCALL_OFFSETS
	.align		4
        /*0108*/ 	.byte	0x04, 0x46
        /*010a*/ 	.short	(.L_12263 - .L_12262)


	//   ....[0]....
.L_12262:
        /*010c*/ 	.word	0x00000180


	//----- nvinfo : EIATTR_EXIT_INSTR_OFFSETS
	.align		4
.L_12263:
        /*0110*/ 	.byte	0x04, 0x1c
        /*0112*/ 	.short	(.L_12265 - .L_12264)


	//   ....[0]....
.L_12264:
        /*0114*/ 	.word	0x00000210


	//   ....[1]....
        /*0118*/ 	.word	0x00004d90


	//----- nvinfo : EIATTR_CRS_STACK_SIZE
	.align		4
.L_12265:
        /*011c*/ 	.byte	0x04, 0x1e
        /*011e*/ 	.short	(.L_12267 - .L_12266)
.L_12266:
        /*0120*/ 	.word	0x00000000


	//----- nvinfo : EIATTR_CBANK_PARAM_SIZE
	.align		4
.L_12267:
        /*0124*/ 	.byte	0x03, 0x19
        /*0126*/ 	.short	0x0030


	//----- nvinfo : EIATTR_PARAM_CBANK
	.align		4
        /*0128*/ 	.byte	0x04, 0x0a
        /*012a*/ 	.short	(.L_12269 - .L_12268)
	.align		4
.L_12268:
        /*012c*/ 	.word	index@(.nv.constant0._Z15SoftmaxWarpImplI10DirectLoadIffE11DirectStoreIffEfLi1ELi31ELi32ELi1ELb1EL9Algorithm0EEvT_T0_ll)
        /*0130*/ 	.short	0x0380
        /*0132*/ 	.short	0x0030


	//----- nvinfo : EIATTR_SW_WAR
	.align		4
.L_12269:
        /*0134*/ 	.byte	0x04, 0x36
        /*0136*/ 	.short	(.L_12271 - .L_12270)
.L_12270:
        /*0138*/ 	.word	0x00000008
.L_12271:


//--------------------- .nv.info._Z15SoftmaxWarpImplI10DirectLoadIffE11DirectStoreIffEfLi1ELi31ELi32ELi1ELb0EL9Algorithm0EEvT_T0_ll --------------------------
	.section	.nv.info._Z15SoftmaxWarpImplI10DirectLoadIffE11DirectStoreIffEfLi1ELi31ELi32ELi1ELb0EL9Algorithm0EEvT_T0_ll,"",@"SHT_CUDA_INFO"
	.sectionflags	@""
	.align	4


	//----- nvinfo : EIATTR_CUDA_API_VERSION
	.align		4
        /*0000*/ 	.byte	0x04, 0x37
        /*0002*/ 	.short	(.L_12273 - .L_12272)
.L_12272:
        /*0004*/ 	.word	0x00000082


	//----- nvinfo : EIATTR_KPARAM_INFO
	.align		4
.L_12273:
        /*0008*/ 	.byte	0x04, 0x17
        /*000a*/ 	.short	(.L_12275 - .L_12274)
.L_12274:
        /*000c*/ 	.word	0x00000000
        /*0010*/ 	.short	0x0003
        /*0012*/ 	.short	0x0028
        /*0014*/ 	.byte	0x00, 0xf0, 0x21, 0x00


	//----- nvinfo : EIATTR_KPARAM_INFO
	.align		4
.L_12275:
        /*0018*/ 	.byte	0x04, 0x17
        /*001a*/ 	.short	(.L_12277 - .L_12276)
.L_12276:
        /*001c*/ 	.word	0x00000000
        /*0020*/ 	.short	0x0002
        /*0022*/ 	.short	0x0020
        /*0024*/ 	.byte	0x00, 0xf0, 0x21, 0x00


	//----- nvinfo : EIATTR_KPARAM_INFO
	.align		4
.L_12277:
        /*0028*/ 	.byte	0x04, 0x17
        /*002a*/ 	.short	(.L_12279 - .L_12278)
.L_12278:
        /*002c*/ 	.word	0x00000000
        /*0030*/ 	.short	0x0001
        /*0032*/ 	.short	0x0010
        /*0034*/ 	.byte	0x00, 0xf0, 0x41, 0x00


	//----- nvinfo : EIATTR_KPARAM_INFO
	.align		4
.L_12279:
        /*0038*/ 	.byte	0x04, 0x17
        /*003a*/ 	.short	(.L_12281 - .L_12280)
.L_12280:
        /*003c*/ 	.word	0x00000000
        /*0040*/ 	.short	0x0000
        /*0042*/ 	.short	0x0000
        /*0044*/ 	.byte	0x00, 0xf0, 0x41, 0x00


	//----- nvinfo : EIATTR_SPARSE_MMA_MASK
	.align		4
.L_12281:
        /*0048*/ 	.byte	0x03, 0x50
        /*004a*/ 	.short	0x0000


	//----- nvinfo : EIATTR_MAXREG_COUNT
	.align		4
        /*004c*/ 	.byte	0x03, 0x1b
        /*004e*/ 	.short	0x00ff


	//----- nvinfo : EIATTR_EXTERNS
	.align		4
        /*0050*/ 	.byte	0x04, 0x0f
        /*0052*/ 	.short	(.L_12283 - .L_12282)


	//   ....[0]....
	.align		4
.L_12282:
        /*0054*/ 	.word	index@(__assertfail)


	//----- nvinfo : EIATTR_MERCURY_ISA_VERSION
	.align		4
.L_12283:
        /*0058*/ 	.byte	0x03, 0x5f
        /*005a*/ 	.short	0x0101


	//----- nvinfo : EIATTR_COOP_GROUP_MASK_REGIDS
	.align		4
        /*005c*/ 	.byte	0x04, 0x29
        /*005e*/ 	.short	(.L_12285 - .L_12284)


	//   ....[0]....
.L_12284:
        /*0060*/ 	.word	0xffffffff


	//   ....[1]....
        /*0064*/ 	.word	0xffffffff


	//   ....[2]....
        /*0068*/ 	.word	0xffffffff


	//   ....[3]....
        /*006c*/ 	.word	0xffffffff


	//   ....[4]....
        /*0070*/ 	.word	0xffffffff


	//   ....[5]....
        /*0074*/ 	.word	0xffffffff


	//   ....[6]....
        /*0078*/ 	.word	0xffffffff


	//   ....[7]....
        /*007c*/ 	.word	0xffffffff


	//   ....[8]....
        /*0080*/ 	.word	0xffffffff


	//   ....[9]....
        /*0084*/ 	.word	0xffffffff


	//   ....[10]....
        /*0088*/ 	.word	0x0500000f


	//   ....[11]....
        /*008c*/ 	.word	0x0500000f


	//   ....[12]....
        /*0090*/ 	.word	0x0500000f


	//   ....[13]....
        /*0094*/ 	.word	0x0500000f


	//   ....[14]....
        /*0098*/ 	.word	0x0500000f


	//   ....[15]....
        /*009c*/ 	.word	0x0500000f


	//   ....[16]....
        /*00a0*/ 	.word	0x0500000f


	//   ....[17]....
        /*00a4*/ 	.word	0x0500000f


	//   ....[18]....
        /*00a8*/ 	.word	0x0500000f


	//   ....[19]....
        /*00ac*/ 	.word	0x0500000f


	//----- nvinfo : EIATTR_COOP_GROUP_INSTR_OFFSETS
	.align		4
.L_12285:
        /*00b0*/ 	.byte	0x04, 0x28
        /*00b2*/ 	.short	(.L_12287 - .L_12286)


	//   ....[0]....
.L_12286:
        /*00b4*/ 	.word	0x000006d0


	//   ....[1]....
        /*00b8*/ 	.word	0x00000710


	//   ....[2]....
        /*00bc*/ 	.word	0x00000730


	//   ....[3]....
        /*00c0*/ 	.word	0x00000750


	//   ....[4]....
        /*00c4*/ 	.word	0x00000770


	//   ....[5]....
        /*00c8*/ 	.word	0x00001af0


	//   ....[6]....
        /*00cc*/ 	.word	0x00001b10


	//   ....[7]....
        /*00d0*/ 	.word	0x00001b30


	//   ....[8]....
        /*00d4*/ 	.word	0x00001b50


	//   ....[9]....
        /*00d8*/ 	.word	0x00001b70


	//   ....[10]....
        /*00dc*/ 	.word	0x00003d40


	//   ....[11]....
        /*00e0*/ 	.word	0x00003de0


	//   ....[12]....
        /*00e4*/ 	.word	0x00003e40


	//   ....[13]....
        /*00e8*/ 	.word	0x00003ea0


	//   ....[14]....
        /*00ec*/ 	.word	0x00003f00


	//   ....[15]....
        /*00f0*/ 	.word	0x000052d0


	//   ....[16]....
        /*00f4*/ 	.word	0x00005330


	//   ....[17]....
        /*00f8*/ 	.word	0x00005390


	//   ....[18]....
        /*00fc*/ 	.word	0x000053f0


	//   ....[19]....
        /*0100*/ 	.word	0x00005450


	//----- nvinfo : EIATTR_VRC_CTA_INIT_COUNT
	.align		4
.L_12287:
        /*0104*/ 	.byte	0x02, 0x4a
	.zero		1
	.zero		1


	//----- nvinfo : EIATTR_SYSCALL_OFFSETS
	.align		4
        /*0108*/ 	.byte	0x04, 0x46
        /*010a*/ 	.short	(.L_12289 - .L_12288)


	//   ....[0]....
.L_12288:
        /*010c*/ 	.word	0x00000170


	//----- nvinfo : EIATTR_EXIT_INSTR_OFFSETS
	.align		4
.L_12289:
        /*0110*/ 	.byte	0x04, 0x1c
        /*0112*/ 	.short	(.L_12291 - .L_12290)


	//   ....[0]....
.L_12290:
        /*0114*/ 	.word	0x00000220


	//   ....[1]....
        /*0118*/ 	.word	0x00003ce0


	//----- nvinfo : EIATTR_CRS_STACK_SIZE
	.align		4
.L_12291:
        /*011c*/ 	.byte	0x04, 0x1e
        /*011e*/ 	.short	(.L_12293 - .L_12292)
.L_12292:
        /*0120*/ 	.word	0x00000000


	//----- nvinfo : EIATTR_CBANK_PARAM_SIZE
	.align		4
.L_12293:
        /*0124*/ 	.byte	0x03, 0x19
        /*0126*/ 	.short	0x0030


	//----- nvinfo : EIATTR_PARAM_CBANK
	.align		4
        /*0128*/ 	.byte	0x04, 0x0a
        /*012a*/ 	.short	(.L_12295 - .L_12294)
	.align		4
.L_12294:
        /*012c*/ 	.word	index@(.nv.constant0._Z15SoftmaxWarpImplI10DirectLoadIffE11DirectStoreIffEfLi1ELi31ELi32ELi1ELb0EL9Algorithm0EEvT_T0_ll)
        /*0130*/ 	.short	0x0380
        /*0132*/ 	.short	0x0030


	//----- nvinfo : EIATTR_SW_WAR
	.align		4
.L_12295:
        /*0134*/ 	.byte	0x04, 0x36
        /*0136*/ 	.short	(.L_12297 - .L_12296)
.L_12296:
        /*0138*/ 	.word	0x00000008
.L_12297:


//--------------------- .nv.info._Z15SoftmaxWarpImplI10DirectLoadIffE11DirectStoreIffEfLi1ELi30ELi32ELi1ELb1EL9Algorithm0EEvT_T0_ll --------------------------
	.section	.nv.info._Z15SoftmaxWarpImplI10DirectLoadIffE11DirectStoreIffEfLi1ELi30ELi32ELi1ELb1EL9Algorithm0EEvT_T0_ll,"",@"SHT_CUDA_INFO"
	.sectionflags	@""
	.align	4


	//----- nvinfo : EIATTR_CUDA_API_VERSION
	.align		4
        /*0000*/ 	.byte	0x04, 0x37
        /*0002*/ 	.short	(.L_12299 - .L_12298)
.L_12298:
        /*0004*/ 	.word	0x00000082


	//----- nvinfo : EIATTR_KPARAM_INFO
	.align		4
.L_12299:
        /*0008*/ 	.byte	0x04, 0x17
        /*000a*/ 	.short	(.L_12301 - .L_12300)
.L_12300:
        /*000c*/ 	.word	0x00000000
        /*0010*/ 	.short	0x0003
        /*0012*/ 	.short	0x0028
        /*0014*/ 	.byte	0x00, 0xf0, 0x21, 0x00


	//----- nvinfo : EIATTR_KPARAM_INFO
	.align		4
.L_12301:
        /*0018*/ 	.byte	0x04, 0x17
        /*001a*/ 	.short	(.L_12303 - .L_12302)
.L_12302:
        /*001c*/ 	.word	0x00000000
        /*0020*/ 	.short	0x0002
        /*0022*/ 	.short	0x0020
        /*0024*/ 	.byte	0x00, 0xf0, 0x21, 0x00


	//----- nvinfo : EIATTR_KPARAM_INFO
	.align		4
.L_12303:
        /*0028*/ 	.byte	0x04, 0x17
        /*002a*/ 	.short	(.L_12305 - .L_12304)
.L_12304:
        /*002c*/ 	.word	0x00000000
        /*0030*/ 	.short	0x0001
        /*0032*/ 	.short	0x0010
        /*0034*/ 	.byte	0x00, 0xf0, 0x41, 0x00


	//----- nvinfo : EIATTR_KPARAM_INFO
	.align		4
.L_12305:
        /*0038*/ 	.byte	0x04, 0x17
        /*003a*/ 	.short	(.L_12307 - .L_12306)
.L_12306:
        /*003c*/ 	.word	0x00000000
        /*0040*/ 	.short	0x0000
        /*0042*/ 	.short	0x0000
        /*0044*/ 	.byte	0x00, 0xf0, 0x41, 0x00


	//----- nvinfo : EIATTR_SPARSE_MMA_MASK
	.align		4
.L_12307:
        /*0048*/ 	.byte	0x03, 0x50
        /*004a*/ 	.short	0x0000


	//----- nvinfo : EIATTR_MAXREG_COUNT
	.align		4
        /*004c*/ 	.byte	0x03, 0x1b
        /*004e*/ 	.short	0x00ff


	//----- nvinfo : EIATTR_EXTERNS
	.align		4
        /*0050*/ 	.byte	0x04, 0x0f
        /*0052*/ 	.short	(.L_12309 - .L_12308)


	//   ....[0]....
	.align		4
.L_12308:
        /*0054*/ 	.word	index@(__assertfail)


	//----- nvinfo : EIATTR_MERCURY_ISA_VERSION
	.align		4
.L_12309:
        /*0058*/ 	.byte	0x03, 0x5f
        /*005a*/ 	.short	0x0101


	//----- nvinfo : EIATTR_COOP_GROUP_MASK_REGIDS
	.align		4
        /*005c*/ 	.byte	0x04, 0x29
        /*005e*/ 	.short	(.L_12311 - .L_12310)


	//   ....[0]....
.L_12310:
        /*0060*/ 	.word	0xffffffff


	//   ....[1]....
        /*0064*/ 	.word	0xffffffff


	//   ....[2]....
        /*0068*/ 	.word	0xffffffff


	//   ....[3]....
        /*006c*/ 	.word	0xffffffff


	//   ....[4]....
        /*0070*/ 	.word	0xffffffff


	//   ....[5]....
        /*0074*/ 	.word	0xffffffff


	//   ....[6]....
        /*0078*/ 	.word	0xffffffff


	//   ....[7]....
        /*007c*/ 	.word	0xffffffff


	//   ....[8]....
        /*0080*/ 	.word	0xffffffff


	//   ....[9]....
        /*0084*/ 	.word	0xffffffff


	//   ....[10]....
        /*0088*/ 	.word	0x0500000f


	//   ....[11]....
        /*008c*/ 	.word	0x0500000f


	//   ....[12]....
        /*0090*/ 	.word	0x0500000f


	//   ....[13]....
        /*0094*/ 	.word	0x0500000f


	//   ....[14]....
        /*0098*/ 	.word	0x0500000f


	//   ....[15]....
        /*009c*/ 	.word	0x0500000f


	//   ....[16]....
        /*00a0*/ 	.word	0x0500000f


	//   ....[17]....
        /*00a4*/ 	.word	0x0500000f


	//   ....[18]....
        /*00a8*/ 	.word	0x0500000f


	//   ....[19]....
        /*00ac*/ 	.word	0x0500000f


	//----- nvinfo : EIATTR_COOP_GROUP_INSTR_OFFSETS
	.align		4
.L_12311:
        /*00b0*/ 	.byte	0x04, 0x28
        /*00b2*/ 	.short	(.L_12313 - .L_12312)


	//   ....[0]....
.L_12312:
        /*00b4*/ 	.word	0x00001200


	//   ....[1]....
        /*00b8*/ 	.word	0x00001240


	//   ....[2]....
        /*00bc*/ 	.word	0x00001260


	//   ....[3]....
        /*00c0*/ 	.word	0x00001280


	//   ....[4]....
        /*00c4*/ 	.word	0x000012a0


	//   ....[5]....
        /*00c8*/ 	.word	0x00002580


	//   ....[6]....
        /*00cc*/ 	.word	0x000025a0


	//   ....[7]....
        /*00d0*/ 	.word	0x000025c0


	//   ....[8]....
        /*00d4*/ 	.word	0x000025e0


	//   ....[9]....
        /*00d8*/ 	.word	0x00002600


	//   ....[10]....
        /*00dc*/ 	.word	0x00004b90


	//   ....[11]....
        /*00e0*/ 	.word	0x00004c20


	//   ....[12]....
        /*00e4*/ 	.word	0x00004c80


	//   ....[13]....
        /*00e8*/ 	.word	0x00004ce0


	//   ....[14]....
        /*00ec*/ 	.word	0x00004d40


	//   ....[15]....
        /*00f0*/ 	.word	0x00006080


	//   ....[16]....
        /*00f4*/ 	.word	0x000060e0


	//   ....[17]....
        /*00f8*/ 	.word	0x00006140


	//   ....[18]....
        /*00fc*/ 	.word	0x000061a0


	//   ....[19]....
        /*0100*/ 	.word	0x00006200


	//----- nvinfo : EIATTR_VRC_CTA_INIT_COUNT
	.align		4
.L_12313:
        /*0104*/ 	.byte	0x02, 0x4a
	.zero		1
	.zero		1


	//----- nvinfo : EIATTR_SYSCALL_OFFSETS
	.align		4
        /*0108*/ 	.byte	0x04, 0x46
        /*010a*/ 	.short	(.L_12315 - .L_12314)


	//   ....[0]....
.L_12314:
        /*010c*/ 	.word	0x00000180


	//----- nvinfo : EIATTR_EXIT_INSTR_OFFSETS
	.align		4
.L_12315:
        /*0110*/ 	.byte	0x04, 0x1c
        /*0112*/ 	.short	(.L_12317 - .L_12316)


	//   ....[0]....
.L_12316:
        /*0114*/ 	.word	0x00000210


	//   ....[1]....
        /*0118*/ 	.word	0x00004b30


	//----- nvinfo : EIATTR_CRS_STACK_SIZE
	.align		4
.L_12317:
        /*011c*/ 	.byte	0x04, 0x1e
        /*011e*/ 	.short	(.L_12319 - .L_12318)
.L_12318:
        /*0120*/ 	.word	0x00000000


	//----- nvinfo : EIATTR_CBANK_PARAM_SIZE
	.align		4
.L_12319:
        /*0124*/ 	.byte	0x03, 0x19
        /*0126*/ 	.short	0x0030


	//----- nvinfo : EIATTR_PARAM_CBANK
	.align		4
        /*0128*/ 	.byte	0x04, 0x0a
        /*012a*/ 	.short	(.L_12321 - .L_12320)
	.align		4
.L_12320:
        /*012c*/ 	.word	index@(.nv.constant0._Z15SoftmaxWarpImplI10DirectLoadIffE11DirectStoreIffEfLi1ELi30ELi32ELi1ELb1EL9Algorithm0EEvT_T0_ll)
        /*0130*/ 	.short	0x0380
        /*0132*/ 	.short	0x0030


	//----- nvinfo : EIATTR_SW_WAR
	.align		4
.L_12321:
        /*0134*/ 	.byte	0x04, 0x36
        /*0136*/ 	.short	(.L_12323 - .L_12322)
.L_12322:
        /*0138*/ 	.word	0x00000008
.L_12323:


//--------------------- .nv.info._Z15SoftmaxWarpImplI10DirectLoadIffE11DirectStoreIffEfLi1ELi30ELi32ELi1ELb0EL9Algorithm0EEvT_T0_ll --------------------------
	.section	.nv.info._Z15SoftmaxWarpImplI10DirectLoadIffE11DirectStoreIffEfLi1ELi30ELi32ELi1ELb0EL9Algorithm0EEvT_T0_ll,"",@"SHT_CUDA_INFO"
	.sectionflags	@""
	.align	4


	//----- nvinfo : EIATTR_CUDA_API_VERSION
	.align		4
        /*0000*/ 	.byte	0x04, 0x37
        /*0002*/ 	.short	(.L_12325 - .L_12324)
.L_12324:
        /*0004*/ 	.word	0x00000082


	//----- nvinfo : EIATTR_KPARAM_INFO
	.align		4
.L_12325:
        /*0008*/ 	.byte	0x04, 0x17
        /*000a*/ 	.short	(.L_12327 - .L_12326)
.L_12326:
        /*000c*/ 	.word	0x00000000
        /*0010*/ 	.short	0x0003
        /*0012*/ 	.short	0x0028
        /*0014*/ 	.byte	0x00, 0xf0, 0x21, 0x00


	//----- nvinfo : EIATTR_KPARAM_INFO
	.align		4
.L_12327:
        /*0018*/ 	.byte	0x04, 0x17
        /*001a*/ 	.short	(.L_12329 - .L_12328)
.L_12328:
        /*001c*/ 	.word	0x00000000
        /*0020*/ 	.short	0x0002
        /*0022*/ 	.short	0x0020
        /*0024*/ 	.byte	0x00, 0xf0, 0x21, 0x00


	//----- nvinfo : EIATTR_KPARAM_INFO
	.align		4
.L_12329:
        /*0028*/ 	.byte	0x04, 0x17
        /*002a*/ 	.short	(.L_12331 - .L_12330)
.L_12330:
        /*002c*/ 	.word	0x00000000
        /*0030*/ 	.short	0x0001
        /*0032*/ 	.short	0x0010
        /*0034*/ 	.byte	0x00, 0xf0, 0x41, 0x00


	//----- nvinfo : EIATTR_KPARAM_INFO
	.align		4
.L_12331:
        /*0038*/ 	.byte	0x04, 0x17
        /*003a*/ 	.short	(.L_12333 - .L_12332)
.L_12332:
        /*003c*/ 	.word	0x00000000
        /*0040*/ 	.short	0x0000
        /*0042*/ 	.short	0x0000
        /*0044*/ 	.byte	0x00, 0xf0, 0x41, 0x00


	//----- nvinfo : EIATTR_SPARSE_MMA_MASK
	.align		4
.L_12333:
        /*0048*/ 	.byte	0x03, 0x50
        /*004a*/ 	.short	0x0000


	//----- nvinfo : EIATTR_MAXREG_COUNT
	.align		4
        /*004c*/ 	.byte	0x03, 0x1b
        /*004e*/ 	.short	0x00ff


	//----- nvinfo : EIATTR_EXTERNS
	.align		4
        /*0050*/ 	.byte	0x04, 0x0f
        /*0052*/ 	.short	(.L_12335 - .L_12334)


	//   ....[0]....
	.align		4
.L_12334:
        /*0054*/ 	.word	index@(__assertfail)


	//----- nvinfo : EIATTR_MERCURY_ISA_VERSION
	.align		4
.L_12335:
        /*0058*/ 	.byte	0x03, 0x5f
        /*005a*/ 	.short	0x0101


	//----- nvinfo : EIATTR_COOP_GROUP_MASK_REGIDS
	.align		4
        /*005c*/ 	.byte	0x04, 0x29
        /*005e*/ 	.short	(.L_12337 - .L_12336)


	//   ....[0]....
.L_12336:
        /*0060*/ 	.word	0xffffffff


	//   ....[1]....
        /*0064*/ 	.word	0xffffffff


	//   ....[2]....
        /*0068*/ 	.word	0xffffffff


	//   ....[3]....
        /*006c*/ 	.word	0xffffffff


	//   ....[4]....
        /*0070*/ 	.word	0xffffffff


	//   ....[5]....
        /*0074*/ 	.word	0xffffffff


	//   ....[6]....
        /*0078*/ 	.word	0xffffffff


	//   ....[7]....
        /*007c*/ 	.word	0xffffffff


	//   ....[8]....
        /*0080*/ 	.word	0xffffffff


	//   ....[9]....
        /*0084*/ 	.word	0xffffffff


	//   ....[10]....
        /*0088*/ 	.word	0x0500000f


	//   ....[11]....
        /*008c*/ 	.word	0x0500000f


	//   ....[12]....
        /*0090*/ 	.word	0x0500000f


	//   ....[13]....
        /*0094*/ 	.word	0x0500000f


	//   ....[14]....
        /*0098*/ 	.word	0x0500000f


	//   ....[15]....
        /*009c*/ 	.word	0x0500000f


	//   ....[16]....
        /*00a0*/ 	.word	0x0500000f


	//   ....[17]....
        /*00a4*/ 	.word	0x0500000f


	//   ....[18]....
        /*00a8*/ 	.word	0x0500000f


	//   ....[19]....
        /*00ac*/ 	.word	0x0500000f


	//----- nvinfo : EIATTR_COOP_GROUP_INSTR_OFFSETS
	.align		4
.L_12337:
        /*00b0*/ 	.byte	0x04, 0x28
        /*00b2*/ 	.short	(.L_12339 - .L_12338)


	//   ....[0]....
.L_12338:
        /*00b4*/ 	.word	0x000006c0


	//   ....[1]....
        /*00b8*/ 	.word	0x000006f0


	//   ....[2]....
        /*00bc*/ 	.word	0x00000720


	//   ....[3]....
        /*00c0*/ 	.word	0x00000740


	//   ....[4]....
        /*00c4*/ 	.word	0x00000760


	//   ....[5]....
        /*00c8*/ 	.word	0x00001a40


	//   ....[6]....
        /*00cc*/ 	.word	0x00001a60


	//   ....[7]....
        /*00d0*/ 	.word	0x00001a80


	//   ....[8]....
        /*00d4*/ 	.word	0x00001aa0


	//   ....[9]....
        /*00d8*/ 	.word	0x00001ac0


	//   ....[10]....
        /*00dc*/ 	.word	0x00003b90


	//   ....[11]....
        /*00e0*/ 	.word	0x00003c20


	//   ....[12]....
        /*00e4*/ 	.word	0x00003c80


	//   ....[13]....
        /*00e8*/ 	.word	0x00003ce0


	//   ....[14]....
        /*00ec*/ 	.word	0x00003d40


	//   ....[15]....
        /*00f0*/ 	.word	0x00005080


	//   ....[16]....
        /*00f4*/ 	.word	0x000050e0


	//   ....[17]....
        /*00f8*/ 	.word	0x00005140


	//   ....[18]....
        /*00fc*/ 	.word	0x000051a0


	//   ....[19]....
        /*0100*/ 	.word	0x00005200


	//----- nvinfo : EIATTR_VRC_CTA_INIT_COUNT
	.align		4
.L_12339:
        /*0104*/ 	.byte	0x02, 0x4a
	.zero		1
	.zero		1


	//----- nvinfo : EIATTR_SYSCALL_OFFSETS
	.align		4
        /*0108*/ 	.byte	0x04, 0x46
        /*010a*/ 	.short	(.L_12341 - .L_12340)


	//   ....[0]....
.L_12340:
        /*010c*/ 	.word	0x00000170


	//----- nvinfo : EIATTR_EXIT_INSTR_OFFSETS
	.align		4
.L_12341:
        /*0110*/ 	.byte	0x04, 0x1c
        /*0112*/ 	.short	(.L_12343 - .L_12342)


	//   ....[0]....
.L_12342:
        /*0114*/ 	.word	0x00000220


	//   ....[1]....
        /*0118*/ 	.word	0x00003b30


	//----- nvinfo : EIATTR_CRS_STACK_SIZE
	.align		4
.L_12343:
        /*011c*/ 	.byte	0x04, 0x1e
        /*011e*/ 	.short	(.L_12345 - .L_12344)
.L_12344:
        /*0120*/ 	.word	0x00000000


	//----- nvinfo : EIATTR_CBANK_PARAM_SIZE
	.align		4
.L_12345:
        /*0124*/ 	.byte	0x03, 0x19
        /*0126*/ 	.short	0x0030


	//----- nvinfo : EIATTR_PARAM_CBANK
	.align		4
        /*0128*/ 	.byte	0x04, 0x0a
        /*012a*/ 	.short	(.L_12347 - .L_12346)
	.align		4
.L_12346:
        /*012c*/ 	.word	index@(.nv.constant0._Z15SoftmaxWarpImplI10DirectLoadIffE11DirectStoreIffEfLi1ELi30ELi32ELi1ELb0EL9Algorithm0EEvT_T0_ll)
        /*0130*/ 	.short	0x0380
        /*0132*/ 	.short	0x0030


	//----- nvinfo : EIATTR_SW_WAR
	.align		4
.L_12347:
        /*0134*/ 	.byte	0x04, 0x36
        /*0136*/ 	.short	(.L_12349 - .L_12348)
.L_12348:
        /*0138*/ 	.word	0x00000008
.L_12349:


//--------------------- .nv.info._Z15SoftmaxWarpImplI10DirectLoadIffE11DirectStoreIffEfLi1ELi29ELi32ELi1ELb1EL9Algorithm0EEvT_T0_ll --------------------------
	.section	.nv.info._Z15SoftmaxWarpImplI10DirectLoadIffE11DirectStoreIffEfLi1ELi29ELi32ELi1ELb1EL9Algorithm0EEvT_T0_ll,"",@"SHT_CUDA_INFO"
	.sectionflags	@""
	.align	4


	//----- nvinfo : EIATTR_CUDA_API_VERSION
	.align		4
        /*0000*/ 	.byte	0x04, 0x37
        /*0002*/ 	.short	(.L_12351 - .L_12350)
.L_12350:
        /*0004*/ 	.word	0x00000082


	//----- nvinfo : EIATTR_KPARAM_INFO
	.align		4
.L_12351:
        /*0008*/ 	.byte	0x04, 0x17
        /*000a*/ 	.short	(.L_12353 - .L_12352)
.L_12352:
        /*000c*/ 	.word	0x00000000
        /*0010*/ 	.short	0x0003
        /*0012*/ 	.short	0x0028
        /*0014*/ 	.byte	0x00, 0xf0, 0x21, 0x00


	//----- nvinfo : EIATTR_KPARAM_INFO
	.align		4
.L_12353:
        /*0018*/ 	.byte	0x04, 0x17
        /*001a*/ 	.short	(.L_12355 - .L_12354)
.L_12354:
        /*001c*/ 	.word	0x00000000
        /*0020*/ 	.short	0x0002
        /*0022*/ 	.short	0x0020
        /*0024*/ 	.byte	0x00, 0xf0, 0x21, 0x00


	//----- nvinfo : EIATTR_KPARAM_INFO
	.align		4
.L_12355:
        /*0028*/ 	.byte	0x04, 0x17
        /*002a*/ 	.short	(.L_12357 - .L_12356)
.L_12356:
        /*002c*/ 	.word	0x00000000
        /*0030*/ 	.short	0x0001
        /*0032*/ 	.short	0x0010
        /*0034*/ 	.byte	0x00, 0xf0, 0x41, 0x00


	//----- nvinfo : EIATTR_KPARAM_INFO
	.align		4
.L_12357:
        /*0038*/ 	.byte	0x04, 0x17
        /*003a*/ 	.short	(.L_12359 - .L_12358)
.L_12358:
        /*003c*/ 	.word	0x00000000
        /*0040*/ 	.short	0x0000
        /*0042*/ 	.short	0x0000
        /*0044*/ 	.byte	0x00, 0xf0, 0x41, 0x00


	//----- nvinfo : EIATTR_SPARSE_MMA_MASK
	.align		4
.L_12359:
        /*0048*/ 	.byte	0x03, 0x50
        /*004a*/ 	.short	0x0000


	//----- nvinfo : EIATTR_MAXREG_COUNT
	.align		4
        /*004c*/ 	.byte	0x03, 0x1b
        /*004e*/ 	.short	0x00ff


	//----- nvinfo : EIATTR_EXTERNS
	.align		4
        /*0050*/ 	.byte	0x04, 0x0f
        /*0052*/ 	.short	(.L_12361 - .L_12360)


	//   ....[0]....
	.align		4
.L_12360:
        /*0054*/ 	.word	index@(__assertfail)


	//----- nvinfo : EIATTR_MERCURY_ISA_VERSION
	.align		4
.L_12361:
        /*0058*/ 	.byte	0x03, 0x5f
        /*005a*/ 	.short	0x0101


	//----- nvinfo : EIATTR_COOP_GROUP_MASK_REGIDS
	.align		4
        /*005c*/ 	.byte	0x04, 0x29
        /*005e*/ 	.short	(.L_12363 - .L_12362)


	//   ....[0]....
.L_12362:
        /*0060*/ 	.word	0xffffffff


	//   ....[1]....
        /*0064*/ 	.word	0xffffffff


	//   ....[2]....
        /*0068*/ 	.word	0xffffffff


	//   ....[3]....
        /*006c*/ 	.word	0xffffffff


	//   ....[4]....
        /*0070*/ 	.word	0xffffffff


	//   ....[5]....
        /*0074*/ 	.word	0xffffffff


	//   ....[6]....
        /*0078*/ 	.word	0xffffffff


	//   ....[7]....
        /*007c*/ 	.word	0xffffffff


	//   ....[8]....
        /*0080*/ 	.word	0xffffffff


	//   ....[9]....
        /*0084*/ 	.word	0xffffffff


	//   ....[10]....
        /*0088*/ 	.word	0x0500000f


	//   ....[11]....
        /*008c*/ 	.word	0x0500000f


	//   ....[12]....
        /*0090*/ 	.word	0x0500000f


	//   ....[13]....
        /*0094*/ 	.word	0x0500000f


	//   ....[14]....
        /*0098*/ 	.word	0x0500000f


	//   ....[15]....
        /*009c*/ 	.word	0x0500000f


	//   ....[16]....
        /*00a0*/ 	.word	0x0500000f


	//   ....[17]....
        /*00a4*/ 	.word	0x0500000f


	//   ....[18]....
        /*00a8*/ 	.word	0x0500000f


	//   ....[19]....
        /*00ac*/ 	.word	0x0500000f


	//----- nvinfo : EIATTR_COOP_GROUP_INSTR_OFFSETS
	.align		4
.L_12363:
        /*00b0*/ 	.byte	0x04, 0x28
        /*00b2*/ 	.short	(.L_12365 - .L_12364)


	//   ....[0]....
.L_12364:
        /*00b4*/ 	.word	0x00001180


	//   ....[1]....
        /*00b8*/ 	.word	0x000011c0


	//   ....[2]....
        /*00bc*/ 	.word	0x000011e0


	//   ....[3]....
        /*00c0*/ 	.word	0x00001200


	//   ....[4]....
        /*00c4*/ 	.word	0x00001220


	//   ....[5]....
        /*00c8*/ 	.word	0x00002460


	//   ....[6]....
        /*00cc*/ 	.word	0x00002480


	//   ....[7]....
        /*00d0*/ 	.word	0x000024a0


	//   ....[8]....
        /*00d4*/ 	.word	0x000024c0


	//   ....[9]....
        /*00d8*/ 	.word	0x000024e0


	//   ....[10]....
        /*00dc*/ 	.word	0x00004920


	//   ....[11]....
        /*00e0*/ 	.word	0x000049c0


	//   ....[12]....
        /*00e4*/ 	.word	0x00004a20


	//   ....[13]....
        /*00e8*/ 	.word	0x00004a80


	//   ....[14]....
        /*00ec*/ 	.word	0x00004ae0


	//   ....[15]....
        /*00f0*/ 	.word	0x00005d70


	//   ....[16]....
        /*00f4*/ 	.word	0x00005dd0


	//   ....[17]....
        /*00f8*/ 	.word	0x00005e30


	//   ....[18]....
        /*00fc*/ 	.word	0x00005e90


	//   ....[19]....
        /*0100*/ 	.word	0x00005ef0


	//----- nvinfo : EIATTR_VRC_CTA_INIT_COUNT
	.align		4
.L_12365:
        /*0104*/ 	.byte	0x02, 0x4a
	.zero		1
	.zero		1


	//----- nvinfo : EIATTR_SYSCALL_OFFSETS
	.align		4
        /*0108*/ 	.byte	0x04, 0x46
        /*010a*/ 	.short	(.L_12367 - .L_12366)


	//   ....[0]....
.L_12366:
        /*010c*/ 	.word	0x00000180


	//----- nvinfo : EIATTR_EXIT_INSTR_OFFSETS
	.align		4
.L_12367:
        /*0110*/ 	.byte	0x04, 0x1c
        /*0112*/ 	.short	(.L_12369 - .L_12368)


	//   ....[0]....
.L_12368:
        /*0114*/ 	.word	0x00000210


	//   ....[1]....
        /*0118*/ 	.word	0x000048c0


	//----- nvinfo : EIATTR_CRS_STACK_SIZE
	.align		4
.L_12369:
        /*011c*/ 	.byte	0x04, 0x1e
        /*011e*/ 	.short	(.L_12371 - .L_12370)
.L_12370:
        /*0120*/ 	.word	0x00000000


	//----- nvinfo : EIATTR_CBANK_PARAM_SIZE
	.align		4
.L_12371:
        /*0124*/ 	.byte	0x03, 0x19
        /*0126*/ 	.short	0x0030


	//----- nvinfo : EIATTR_PARAM_CBANK
	.align		4
        /*0128*/ 	.byte	0x04, 0x0a
        /*012a*/ 	.short	(.L_12373 - .L_12372)
	.align		4
.L_12372:
        /*012c*/ 	.word	index@(.nv.constant0._Z15SoftmaxWarpImplI10DirectLoadIffE11DirectStoreIffEfLi1ELi29ELi32ELi1ELb1EL9Algorithm0EEvT_T0_ll)
        /*0130*/ 	.short	0x0380
        /*0132*/ 	.short	0x0030


	//----- nvinfo : EIATTR_SW_WAR
	.align		4
.L_12373:
        /*0134*/ 	.byte	0x04, 0x36
        /*0136*/ 	.short	(.L_12375 - .L_12374)
.L_12374:
        /*0138*/ 	.word	0x00000008
.L_12375:


//--------------------- .nv.info._Z15SoftmaxWarpImplI10DirectLoadIffE11DirectStoreIffEfLi1ELi29ELi32ELi1ELb0EL9Algorithm0EEvT_T0_ll --------------------------
	.section	.nv.info._Z15SoftmaxWarpImplI10DirectLoadIffE11DirectStoreIffEfLi1ELi29ELi32ELi1ELb0EL9Algorithm0EEvT_T0_ll,"",@"SHT_CUDA_INFO"
	.sectionflags	@""
	.align	4


	//----- nvinfo : EIATTR_CUDA_API_VERSION
	.align		4
        /*0000*/ 	.byte	0x04, 0x37
        /*0002*/ 	.short	(.L_12377 - .L_12376)
.L_12376:
        /*0004*/ 	.word	0x00000082


	//----- nvinfo : EIATTR_KPARAM_INFO
	.align		4
.L_12377:
        /*0008*/ 	.byte	0x04, 0x17
        /*000a*/ 	.short	(.L_12379 - .L_12378)
.L_12378:
        /*000c*/ 	.word	0x00000000
        /*0010*/ 	.short	0x0003
        /*0012*/ 	.short	0x0028
        /*0014*/ 	.byte	0x00, 0xf0, 0x21, 0x00


	//----- nvinfo : EIATTR_KPARAM_INFO
	.align		4
.L_12379:
        /*0018*/ 	.byte	0x04, 0x17
        /*001a*/ 	.short	(.L_12381 - .L_12380)
.L_12380:
        /*001c*/ 	.word	0x00000000
        /*0020*/ 	.short	0x0002
        /*0022*/ 	.short	0x0020
        /*0024*/ 	.byte	0x00, 0xf0, 0x21, 0x00


	//----- nvinfo : EIATTR_KPARAM_INFO
	.align		4
.L_12381:
        /*0028*/ 	.byte	0x04, 0x17
        /*002a*/ 	.short	(.L_12383 - .L_12382)
.L_12382:
        /*002c*/ 	.word	0x00000000
        /*0030*/ 	.short	0x0001
        /*0032*/ 	.short	0x0010
        /*0034*/ 	.byte	0x00, 0xf0, 0x41, 0x00


	//----- nvinfo : EIATTR_KPARAM_INFO
	.align		4
.L_12383:
        /*0038*/ 	.byte	0x04, 0x17
        /*003a*/ 	.short	(.L_12385 - .L_12384)
.L_12384:
        /*003c*/ 	.word	0x00000000
        /*0040*/ 	.short	0x0000
        /*0042*/ 	.short	0x0000
        /*0044*/ 	.byte	0x00, 0xf0, 0x41, 0x00


	//----- nvinfo : EIATTR_SPARSE_MMA_MASK
	.align		4
.L_12385:
        /*0048*/ 	.byte	0x03, 0x50
        /*004a*/ 	.short	0x0000


	//----- nvinfo : EIATTR_MAXREG_COUNT
	.align		4
        /*004c*/ 	.byte	0x03, 0x1b
        /*004e*/ 	.short	0x00ff


	//----- nvinfo : EIATTR_EXTERNS
	.align		4
        /*0050*/ 	.byte	0x04, 0x0f
        /*0052*/ 	.short	(.L_12387 - .L_12386)


	//   ....[0]....
	.align		4
.L_12386:
        /*0054*/ 	.word	index@(__assertfail)


	//----- nvinfo : EIATTR_MERCURY_ISA_VERSION
	.align		4
.L_12387:
        /*0058*/ 	.byte	0x03, 0x5f
        /*005a*/ 	.short	0x0101


	//----- nvinfo : EIATTR_COOP_GROUP_MASK_REGIDS
	.align		4
        /*005c*/ 	.byte	0x04, 0x29
        /*005e*/ 	.short	(.L_12389 - .L_12388)


	//   ....[0]....
.L_12388:
        /*0060*/ 	.word	0xffffffff


	//   ....[1]....
        /*0064*/ 	.word	0xffffffff


	//   ....[2]....
        /*0068*/ 	.word	0xffffffff


	//   ....[3]....
        /*006c*/ 	.word	0xffffffff


	//   ....[4]....
        /*0070*/ 	.word	0xffffffff


	//   ....[5]....
        /*0074*/ 	.word	0xffffffff


	//   ....[6]....
        /*0078*/ 	.word	0xffffffff


	//   ....[7]....
        /*007c*/ 	.word	0xffffffff


	//   ....[8]....
        /*0080*/ 	.word	0xffffffff


	//   ....[9]....
        /*0084*/ 	.word	0xffffffff


	//   ....[10]....
        /*0088*/ 	.word	0x0500000f


	//   ....[11]....
        /*008c*/ 	.word	0x0500000f


	//   ....[12]....
        /*0090*/ 	.word	0x0500000f


	//   ....[13]....
        /*0094*/ 	.word	0x0500000f


	//   ....[14]....
        /*0098*/ 	.word	0x0500000f


	//   ....[15]....
        /*009c*/ 	.word	0x0500000f


	//   ....[16]....
        /*00a0*/ 	.word	0x0500000f


	//   ....[17]....
        /*00a4*/ 	.word	0x0500000f


	//   ....[18]....
        /*00a8*/ 	.word	0x0500000f


	//   ....[19]....
        /*00ac*/ 	.word	0x0500000f


	//----- nvinfo : EIATTR_COOP_GROUP_INSTR_OFFSETS
	.align		4
.L_12389:
        /*00b0*/ 	.byte	0x04, 0x28
        /*00b2*/ 	.short	(.L_12391 - .L_12390)


	//   ....[0]....
.L_12390:
        /*00b4*/ 	.word	0x000006a0


	//   ....[1]....
        /*00b8*/ 	.word	0x000006e0


	//   ....[2]....
        /*00bc*/ 	.word	0x00000700


	//   ....[3]....
        /*00c0*/ 	.word	0x00000720


	//   ....[4]....
        /*00c4*/ 	.word	0x00000740


	//   ....[5]....
        /*00c8*/ 	.word	0x00001980


	//   ....[6]....
        /*00cc*/ 	.word	0x000019a0


	//   ....[7]....
        /*00d0*/ 	.word	0x000019c0


	//   ....[8]....
        /*00d4*/ 	.word	0x000019e0


	//   ....[9]....
        /*00d8*/ 	.word	0x00001a00


	//   ....[10]....
        /*00dc*/ 	.word	0x00003800


	//   ....[11]....
        /*00e0*/ 	.word	0x00003890


	//   ....[12]....
        /*00e4*/ 	.word	0x000038f0


	//   ....[13]....
        /*00e8*/ 	.word	0x00003950


	//   ....[14]....
        /*00ec*/ 	.word	0x000039b0


	//   ....[15]....
        /*00f0*/ 	.word	0x00004c50


	//   ....[16]....
        /*00f4*/ 	.word	0x00004cb0


	//   ....[17]....
        /*00f8*/ 	.word	0x00004d10


	//   ....[18]....
        /*00fc*/ 	.word	0x00004d70


	//   ....[19]....
        /*0100*/ 	.word	0x00004dd0


	//----- nvinfo : EIATTR_VRC_CTA_INIT_COUNT
	.align		4
.L_12391:
        /*0104*/ 	.byte	0x02, 0x4a
	.zero		1
	.zero		1


	//----- nvinfo : EIATTR_SYSCALL_OFFSETS
	.align		4
        /*0108*/ 	.byte	0x04, 0x46
        /*010a*/ 	.short	(.L_12393 - .L_12392)


	//   ....[0]....
.L_12392:
        /*010c*/ 	.word	0x00000170


	//----- nvinfo : EIATTR_EXIT_INSTR_OFFSETS
	.align		4
.L_12393:
        /*0110*/ 	.byte	0x04, 0x1c
        /*0112*/ 	.short	(.L_12395 - .L_12394)


	//   ....[0]....
.L_12394:
        /*0114*/ 	.word	0x00000220


	//   ....[1]....
        /*0118*/ 	.word	0x000037a0


	//----- nvinfo : EIATTR_CRS_STACK_SIZE
	.align		4
.L_12395:
        /*011c*/ 	.byte	0x04, 0x1e
        /*011e*/ 	.short	(.L_12397 - .L_12396)
.L_12396:
        /*0120*/ 	.word	0x00000000


	//----- nvinfo : EIATTR_CBANK_PARAM_SIZE
	.align		4
.L_12397:
        /*0124*/ 	.byte	0x03, 0x19
        /*0126*/ 	.short	0x0030


	//----- nvinfo : EIATTR_PARAM_CBANK
	.align		4
        /*0128*/ 	.byte	0x04, 0x0a
        /*012a*/ 	.short	(.L_12399 - .L_12398)
	.align		4
.L_12398:
        /*012c*/ 	.word	index@(.nv.constant0._Z15SoftmaxWarpImplI10DirectLoadIffE11DirectStoreIffEfLi1ELi29ELi32ELi1ELb0EL9Algorithm0EEvT_T0_ll)
        /*0130*/ 	.short	0x0380
        /*0132*/ 	.short	0x0030


	//----- nvinfo : EIATTR_SW_WAR
	.align		4
.L_12399:
        /*0134*/ 	.byte	0x04, 0x36
        /*0136*/ 	.short	(.L_12401 - .L_12400)
.L_12400:
        /*0138*/ 	.word	0x00000008
.L_12401:


//--------------------- .nv.info._Z15SoftmaxWarpImplI10DirectLoadIffE11DirectStoreIffEfLi1ELi28ELi32ELi1ELb1EL9Algorithm0EEvT_T0_ll --------------------------
	.section	.nv.info._Z15SoftmaxWarpImplI10DirectLoadIffE11DirectStoreIffEfLi1ELi28ELi32ELi1ELb1EL9Algorithm0EEvT_T0_ll,"",@"SHT_CUDA_INFO"
	.sectionflags	@""
	.align	4


	//----- nvinfo : EIATTR_CUDA_API_VERSION
	.align		4
        /*0000*/ 	.byte	0x04, 0x37
        /*0002*/ 	.short	(.L_12403 - .L_12402)
.L_12402:
        /*0004*/ 	.word	0x00000082


	//----- nvinfo : EIATTR_KPARAM_INFO
	.align		4
.L_12403:
        /*0008*/ 	.byte	0x04, 0x17
        /*000a*/ 	.short	(.L_12405 - .L_12404)
.L_12404:
        /*000c*/ 	.word	0x00000000
        /*0010*/ 	.short	0x0003
        /*0012*/ 	.short	0x0028
        /*0014*/ 	.byte	0x00, 0xf0, 0x21, 0x00


	//----- nvinfo : EIATTR_KPARAM_INFO
	.align		4
.L_12405:
        /*0018*/ 	.byte	0x04, 0x17
        /*001a*/ 	.short	(.L_12407 - .L_12406)
.L_12406:
        /*001c*/ 	.word	0x00000000
        /*0020*/ 	.short	0x0002
        /*0022*/ 	.short	0x0020
        /*0024*/ 	.byte	0x00, 0xf0, 0x21, 0x00


	//----- nvinfo : EIATTR_KPARAM_INFO
	.align		4
.L_12407:
        /*0028*/ 	.byte	0x04, 0x17
        /*002a*/ 	.short	(.L_12409 - .L_12408)
.L_12408:
        /*002c*/ 	.word	0x00000000
        /*0030*/ 	.short	0x0001
        /*0032*/ 	.short	0x0010
        /*0034*/ 	.byte	0x00, 0xf0, 0x41, 0x00


	//----- nvinfo : EIATTR_KPARAM_INFO
	.align		4
.L_12409:
        /*0038*/ 	.byte	0x04, 0x17
        /*003a*/ 	.short	(.L_12411 - .L_12410)
.L_12410:
        /*003c*/ 	.word	0x00000000
        /*0040*/ 	.short	0x0000
        /*0042*/ 	.short	0x0000
        /*0044*/ 	.byte	0x00, 0xf0, 0x41, 0x00


	//----- nvinfo : EIATTR_SPARSE_MMA_MASK
	.align		4
.L_12411:
        /*0048*/ 	.byte	0x03, 0x50
        /*004a*/ 	.short	0x0000


	//----- nvinfo : EIATTR_MAXREG_COUNT
	.align		4
        /*004c*/ 	.byte	0x03, 0x1b
        /*004e*/ 	.short	0x00ff


	//----- nvinfo : EIATTR_EXTERNS
	.align		4
        /*0050*/ 	.byte	0x04, 0x0f
        /*0052*/ 	.short	(.L_12413 - .L_12412)


	//   ....[0]....
	.align		4
.L_12412:
        /*0054*/ 	.word	index@(__assertfail)


	//----- nvinfo : EIATTR_MERCURY_ISA_VERSION
	.align		4
.L_12413:
        /*0058*/ 	.byte	0x03, 0x5f
        /*005a*/ 	.short	0x0101


	//----- nvinfo : EIATTR_COOP_GROUP_MASK_REGIDS
	.align		4
        /*005c*/ 	.byte	0x04, 0x29
        /*005e*/ 	.short	(.L_12415 - .L_12414)


	//   ....[0]....
.L_12414:
        /*0060*/ 	.word	0xffffffff


	//   ....[1]....
        /*0064*/ 	.word	0xffffffff


	//   ....[2]....
        /*0068*/ 	.word	0xffffffff


	//   ....[3]....
        /*006c*/ 	.word	0xffffffff


	//   ....[4]....
        /*0070*/ 	.word	0xffffffff


	//   ....[5]....
        /*0074*/ 	.word	0xffffffff


	//   ....[6]....
        /*0078*/ 	.word	0xffffffff


	//   ....[7]....
        /*007c*/ 	.word	0xffffffff


	//   ....[8]....
        /*0080*/ 	.word	0xffffffff


	//   ....[9]....
        /*0084*/ 	.word	0xffffffff


	//   ....[10]....
        /*0088*/ 	.word	0x0500000f


	//   ....[11]....
        /*008c*/ 	.word	0x0500000f


	//   ....[12]....
        /*0090*/ 	.word	0x0500000f


	//   ....[13]....
        /*0094*/ 	.word	0x0500000f


	//   ....[14]....
        /*0098*/ 	.word	0x0500000f


	//   ....[15]....
        /*009c*/ 	.word	0x0500000f


	//   ....[16]....
        /*00a0*/ 	.word	0x0500000f


	//   ....[17]....
        /*00a4*/ 	.word	0x0500000f


	//   ....[18]....
        /*00a8*/ 	.word	0x0500000f


	//   ....[19]....
        /*00ac*/ 	.word	0x0500000f


	//----- nvinfo : EIATTR_COOP_GROUP_INSTR_OFFSETS
	.align		4
.L_12415:
        /*00b0*/ 	.byte	0x04, 0x28
        /*00b2*/ 	.short	(.L_12417 - .L_12416)


	//   ....[0]....
.L_12416:
        /*00b4*/ 	.word	0x00001100


	//   ....[1]....
        /*00b8*/ 	.word	0x00001140


	//   ....[2]....
        /*00bc*/ 	.word	0x00001160


	//   ....[3]....
        /*00c0*/ 	.word	0x00001180


	//   ....[4]....
        /*00c4*/ 	.word	0x000011a0


	//   ....[5]....
        /*00c8*/ 	.word	0x00002340


	//   ....[6]....
        /*00cc*/ 	.word	0x00002360


	//   ....[7]....
        /*00d0*/ 	.word	0x00002380


	//   ....[8]....
        /*00d4*/ 	.word	0x000023a0


	//   ....[9]....
        /*00d8*/ 	.word	0x000023c0


	//   ....[10]....
        /*00dc*/ 	.word	0x00004880


	//   ....[11]....
        /*00e0*/ 	.word	0x00004920


	//   ....[12]....
        /*00e4*/ 	.word	0x00004980


	//   ....[13]....
        /*00e8*/ 	.word	0x000049e0


	//   ....[14]....
        /*00ec*/ 	.word	0x00004a40


	//   ....[15]....
        /*00f0*/ 	.word	0x00005c30


	//   ....[16]....
        /*00f4*/ 	.word	0x00005c90


	//   ....[17]....
        /*00f8*/ 	.word	0x00005cf0


	//   ....[18]....
        /*00fc*/ 	.word	0x00005d50


	//   ....[19]....
        /*0100*/ 	.word	0x00005db0


	//----- nvinfo : EIATTR_VRC_CTA_INIT_COUNT
	.align		4
.L_12417:
        /*0104*/ 	.byte	0x02, 0x4a
	.zero		1
	.zero		1


	//----- nvinfo : EIATTR_SYSCALL_OFFSETS
	.align		4
        /*0108*/ 	.byte	0x04, 0x46
        /*010a*/ 	.short	(.L_12419 - .L_12418)


	//   ....[0]....
.L_12418:
        /*010c*/ 	.word	0x00000180


	//----- nvinfo : EIATTR_EXIT_INSTR_OFFSETS
	.align		4
.L_12419:
        /*0110*/ 	.byte	0x04, 0x1c
        /*0112*/ 	.short	(.L_12421 - .L_12420)


	//   ....[0]....
.L_12420:
        /*0114*/ 	.word	0x00000210


	//   ....[1]....
        /*0118*/ 	.word	0x00004820


	//----- nvinfo : EIATTR_CRS_STACK_SIZE
	.align		4
.L_12421:
        /*011c*/ 	.byte	0x04, 0x1e
        /*011e*/ 	.short	(.L_12423 - .L_12422)
.L_12422:
        /*0120*/ 	.word	0x00000000


	//----- nvinfo : EIATTR_CBANK_PARAM_SIZE
	.align		4
.L_12423:
        /*0124*/ 	.byte	0x03, 0x19
        /*0126*/ 	.short	0x0030


	//----- nvinfo : EIATTR_PARAM_CBANK
	.align		4
        /*0128*/ 	.byte	0x04, 0x0a
        /*012a*/ 	.short	(.L_12425 - .L_12424)
	.align		4
.L_12424:
        /*012c*/ 	.word	index@(.nv.constant0._Z15SoftmaxWarpImplI10DirectLoadIffE11DirectStoreIffEfLi1ELi28ELi32ELi1ELb1EL9Algorithm0EEvT_T0_ll)
        /*0130*/ 	.short	0x0380
        /*0132*/ 	.short	0x0030


	//----- nvinfo : EIATTR_SW_WAR
	.align		4
.L_12425:
        /*0134*/ 	.byte	0x04, 0x36
        /*0136*/ 	.short	(.L_12427 - .L_12426)
.L_12426:
        /*0138*/ 	.word	0x00000008
.L_12427:


//--------------------- .nv.info._Z15SoftmaxWarpImplI10DirectLoadIffE11DirectStoreIffEfLi1ELi28ELi32ELi1ELb0EL9Algorithm0EEvT_T0_ll --------------------------
	.section	.nv.info._Z15SoftmaxWarpImplI10DirectLoadIffE11DirectStoreIffEfLi1ELi28ELi32ELi1ELb0EL9Algorithm0EEvT_T0_ll,"",@"SHT_CUDA_INFO"
	.sectionflags	@""
	.align	4


	//----- nvinfo : EIATTR_CUDA_API_VERSION
	.align		4
        /*0000*/ 	.byte	0x04, 0x37
        /*0002*/ 	.short	(.L_12429 - .L_12428)
.L_12428:
        /*0004*/ 	.word	0x00000082


	//----- nvinfo : EIATTR_KPARAM_INFO
	.align		4
.L_12429:
        /*0008*/ 	.byte	0x04, 0x17
        /*000a*/ 	.short	(.L_12431 - .L_12430)
.L_12430:
        /*000c*/ 	.word	0x00000000
        /*0010*/ 	.short	0x0003
        /*0012*/ 	.short	0x0028
        /*0014*/ 	.byte	0x00, 0xf0, 0x21, 0x00


	//----- nvinfo : EIATTR_KPARAM_INFO
	.align		4
.L_12431:
        /*0018*/ 	.byte	0x04, 0x17
        /*001a*/ 	.short	(.L_12433 - .L_12432)
.L_12432:
        /*001c*/ 	.word	0x00000000
        /*0020*/ 	.short	0x0002
        /*0022*/ 	.short	0x0020
        /*0024*/ 	.byte	0x00, 0xf0, 0x21, 0x00


	//----- nvinfo : EIATTR_KPARAM_INFO
	.align		4
.L_12433:
        /*0028*/ 	.byte	0x04, 0x17
        /*002a*/ 	.short	(.L_12435 - .L_12434)
.L_12434:
        /*002c*/ 	.word	0x00000000
        /*0030*/ 	.short	0x0001
        /*0032*/ 	.short	0x0010
        /*0034*/ 	.byte	0x00, 0xf0, 0x41, 0x00


	//----- nvinfo : EIATTR_KPARAM_INFO
	.align		4
.L_12435:
        /*0038*/ 	.byte	0x04, 0x17
        /*003a*/ 	.short	(.L_12437 - .L_12436)
.L_12436:
        /*003c*/ 	.word	0x00000000
        /*0040*/ 	.short	0x0000
        /*0042*/ 	.short	0x0000
        /*0044*/ 	.byte	0x00, 0xf0, 0x41, 0x00


	//----- nvinfo : EIATTR_SPARSE_MMA_MASK
	.align		4
.L_12437:
        /*0048*/ 	.byte	0x03, 0x50
        /*004a*/ 	.short	0x0000


	//----- nvinfo : EIATTR_MAXREG_COUNT
	.align		4
        /*004c*/ 	.byte	0x03, 0x1b
        /*004e*/ 	.short	0x00ff


	//----- nvinfo : EIATTR_EXTERNS
	.align		4
        /*0050*/ 	.byte	0x04, 0x0f
        /*0052*/ 	.short	(.L_12439 - .L_12438)


	//   ....[0]....
	.align		4
.L_12438:
        /*0054*/ 	.word	index@(__assertfail)


	//----- nvinfo : EIATTR_MERCURY_ISA_VERSION
	.align		4
.L_12439:
        /*0058*/ 	.byte	0x03, 0x5f
        /*005a*/ 	.short	0x0101


	//----- nvinfo : EIATTR_COOP_GROUP_MASK_REGIDS
	.align		4
        /*005c*/ 	.byte	0x04, 0x29
        /*005e*/ 	.short	(.L_12441 - .L_12440)


	//   ....[0]....
.L_12440:
        /*0060*/ 	.word	0xffffffff


	//   ....[1]....
        /*0064*/ 	.word	0xffffffff


	//   ....[2]....
        /*0068*/ 	.word	0xffffffff


	//   ....[3]....
        /*006c*/ 	.word	0xffffffff


	//   ....[4]....
        /*0070*/ 	.word	0xffffffff


	//   ....[5]....
        /*0074*/ 	.word	0xffffffff


	//   ....[6]....
        /*0078*/ 	.word	0xffffffff


	//   ....[7]....
        /*007c*/ 	.word	0xffffffff


	//   ....[8]....
        /*0080*/ 	.word	0xffffffff


	//   ....[9]....
        /*0084*/ 	.word	0xffffffff


	//   ....[10]....
        /*0088*/ 	.word	0x0500000f


	//   ....[11]....
        /*008c*/ 	.word	0x0500000f


	//   ....[12]....
        /*0090*/ 	.word	0x0500000f


	//   ....[13]....
        /*0094*/ 	.word	0x0500000f


	//   ....[14]....
        /*0098*/ 	.word	0x0500000f


	//   ....[15]....
        /*009c*/ 	.word	0x0500000f


	//   ....[16]....
        /*00a0*/ 	.word	0x0500000f


	//   ....[17]....
        /*00a4*/ 	.word	0x0500000f


	//   ....[18]....
        /*00a8*/ 	.word	0x0500000f


	//   ....[19]....
        /*00ac*/ 	.word	0x0500000f


	//----- nvinfo : EIATTR_COOP_GROUP_INSTR_OFFSETS
	.align		4
.L_12441:
        /*00b0*/ 	.byte	0x04, 0x28
        /*00b2*/ 	.short	(.L_12443 - .L_12442)


	//   ....[0]....
.L_12442:
        /*00b4*/ 	.word	0x00000690


	//   ....[1]....
        /*00b8*/ 	.word	0x000006d0


	//   ....[2]....
        /*00bc*/ 	.word	0x000006f0


	//   ....[3]....
        /*00c0*/ 	.word	0x00000710


	//   ....[4]....
        /*00c4*/ 	.word	0x00000730


	//   ....[5]....
        /*00c8*/ 	.word	0x000018d0


	//   ....[6]....
        /*00cc*/ 	.word	0x000018f0


	//   ....[7]....
        /*00d0*/ 	.word	0x00001910


	//   ....[8]....
        /*00d4*/ 	.word	0x00001930


	//   ....[9]....
        /*00d8*/ 	.word	0x00001950


	//   ....[10]....
        /*00dc*/ 	.word	0x00003670


	//   ....[11]....
        /*00e0*/ 	.word	0x00003700


	//   ....[12]....
        /*00e4*/ 	.word	0x00003760


	//   ....[13]....
        /*00e8*/ 	.word	0x000037c0


	//   ....[14]....
        /*00ec*/ 	.word	0x00003820


	//   ....[15]....
        /*00f0*/ 	.word	0x00004a20


	//   ....[16]....
        /*00f4*/ 	.word	0x00004a80


	//   ....[17]....
        /*00f8*/ 	.word	0x00004ae0


	//   ....[18]....
        /*00fc*/ 	.word	0x00004b40


	//   ....[19]....
        /*0100*/ 	.word	0x00004ba0


	//----- nvinfo : EIATTR_VRC_CTA_INIT_COUNT
	.align		4
.L_12443:
        /*0104*/ 	.byte	0x02, 0x4a
	.zero		1
	.zero		1


	//----- nvinfo : EIATTR_SYSCALL_OFFSETS
	.align		4
        /*0108*/ 	.byte	0x04, 0x46
        /*010a*/ 	.short	(.L_12445 - .L_12444)


	//   ....[0]....
.L_12444:
        /*010c*/ 	.word	0x00000170


	//----- nvinfo : EIATTR_EXIT_INSTR_OFFSETS
	.align		4
.L_12445:
        /*0110*/ 	.byte	0x04, 0x1c
        /*0112*/ 	.short	(.L_12447 - .L_12446)


	//   ....[0]....
.L_12446:
        /*0114*/ 	.word	0x00000220


	//   ....[1]....
        /*0118*/ 	.word	0x00003610


	//----- nvinfo : EIATTR_CRS_STACK_SIZE
	.align		4
.L_12447:
        /*011c*/ 	.byte	0x04, 0x1e
        /*011e*/ 	.short	(.L_12449 - .L_12448)
.L_12448:
        /*0120*/ 	.word	0x00000000


	//----- nvinfo : EIATTR_CBANK_PARAM_SIZE
	.align		4
.L_12449:
        /*0124*/ 	.byte	0x03, 0x19
        /*0126*/ 	.short	0x0030


	//----- nvinfo : EIATTR_PARAM_CBANK
	.align		4
        /*0128*/ 	.byte	0x04, 0x0a
        /*012a*/ 	.short	(.L_12451 - .L_12450)
	.align		4
.L_12450:
        /*012c*/ 	.word	index@(.nv.constant0._Z15SoftmaxWarpImplI10DirectLoadIffE11DirectStoreIffEfLi1ELi28ELi32ELi1ELb0EL9Algorithm0EEvT_T0_ll)
        /*0130*/ 	.short	0x0380
        /*0132*/ 	.short	0x0030


	//----- nvinfo : EIATTR_SW_WAR
	.align		4
.L_12451:
        /*0134*/ 	.byte	0x04, 0x36
        /*0136*/ 	.short	(.L_12453 - .L_12452)
.L_12452:
        /*0138*/ 	.word	0x00000008
.L_12453:


//--------------------- .nv.info._Z15SoftmaxWarpImplI10DirectLoadIffE11DirectStoreIffEfLi1ELi27ELi32ELi1ELb1EL9Algorithm0EEvT_T0_ll --------------------------
	.section	.nv.info._Z15SoftmaxWarpImplI10DirectLoadIffE11DirectStoreIffEfLi1ELi27ELi32ELi1ELb1EL9Algorithm0EEvT_T0_ll,"",@"SHT_CUDA_INFO"
	.sectionflags	@""
	.align	4


	//----- nvinfo : EIATTR_CUDA_API_VERSION
	.align		4
        /*0000*/ 	.byte	0x04, 0x37
        /*0002*/ 	.short	(.L_12455 - .L_12454)
.L_12454:
        /*0004*/ 	.word	0x00000082


	//----- nvinfo : EIATTR_KPARAM_INFO
	.align		4
.L_12455:
        /*0008*/ 	.byte	0x04, 0x17
        /*000a*/ 	.short	(.L_12457 - .L_12456)
.L_12456:
        /*000c*/ 	.word	0x00000000
        /*0010*/ 	.short	0x0003
        /*0012*/ 	.short	0x0028
        /*0014*/ 	.byte	0x00, 0xf0, 0x21, 0x00


	//----- nvinfo : EIATTR_KPARAM_INFO
	.align		4
.L_12457:
        /*0018*/ 	.byte	0x04, 0x17
        /*001a*/ 	.short	(.L_12459 - .L_12458)
.L_12458:
        /*001c*/ 	.word	0x00000000
        /*0020*/ 	.short	0x0002
        /*0022*/ 	.short	0x0020
        /*0024*/ 	.byte	0x00, 0xf0, 0x21, 0x00


	//----- nvinfo : EIATTR_KPARAM_INFO
	.align		4
.L_12459:
        /*0028*/ 	.byte	0x04, 0x17
        /*002a*/ 	.short	(.L_12461 - .L_12460)
.L_12460:
        /*002c*/ 	.word	0x00000000
        /*0030*/ 	.short	0x0001
        /*0032*/ 	.short	0x0010
        /*0034*/ 	.byte	0x00, 0xf0, 0x41, 0x00


	//----- nvinfo : EIATTR_KPARAM_INFO
	.align		4
.L_12461:
        /*0038*/ 	.byte	0x04, 0x17
        /*003a*/ 	.short	(.L_12463 - .L_12462)
.L_12462:
        /*003c*/ 	.word	0x00000000
        /*0040*/ 	.short	0x0000
        /*0042*/ 	.short	0x0000
        /*0044*/ 	.byte	0x00, 0xf0, 0x41, 0x00


	//----- nvinfo : EIATTR_SPARSE_MMA_MASK
	.align		4
.L_12463:
        /*0048*/ 	.byte	0x03, 0x50
        /*004a*/ 	.short	0x0000


	//----- nvinfo : EIATTR_MAXREG_COUNT
	.align		4
        /*004c*/ 	.byte	0x03, 0x1b
        /*004e*/ 	.short	0x00ff


	//----- nvinfo : EIATTR_EXTERNS
	.align		4
        /*0050*/ 	.byte	0x04, 0x0f
        /*0052*/ 	.short	(.L_12465 - .L_12464)


	//   ....[0]....
	.align		4
.L_12464:
        /*0054*/ 	.word	index@(__assertfail)


	//----- nvinfo : EIATTR_MERCURY_ISA_VERSION
	.align		4
.L_12465:
        /*0058*/ 	.byte	0x03, 0x5f
        /*005a*/ 	.short	0x0101


	//----- nvinfo : EIATTR_COOP_GROUP_MASK_REGIDS
	.align		4
        /*005c*/ 	.byte	0x04, 0x29
        /*005e*/ 	.short	(.L_12467 - .L_12466)


	//   ....[0]....
.L_12466:
        /*0060*/ 	.word	0xffffffff


	//   ....[1]....
        /*0064*/ 	.word	0xffffffff


	//   ....[2]....
        /*0068*/ 	.word	0xffffffff


	//   ....[3]....
        /*006c*/ 	.word	0xffffffff


	//   ....[4]....
        /*0070*/ 	.word	0xffffffff


	//   ....[5]....
        /*0074*/ 	.word	0xffffffff


	//   ....[6]....
        /*0078*/ 	.word	0xffffffff


	//   ....[7]....
        /*007c*/ 	.word	0xffffffff


	//   ....[8]....
        /*0080*/ 	.word	0xffffffff


	//   ....[9]....
        /*0084*/ 	.word	0xffffffff


	//   ....[10]....
        /*0088*/ 	.word	0x0500000f


	//   ....[11]....
        /*008c*/ 	.word	0x0500000f


	//   ....[12]....
        /*0090*/ 	.word	0x0500000f


	//   ....[13]....
        /*0094*/ 	.word	0x0500000f


	//   ....[14]....
        /*0098*/ 	.word	0x0500000f


	//   ....[15]....
        /*009c*/ 	.word	0x0500000f


	//   ....[16]....
        /*00a0*/ 	.word	0x0500000f


	//   ....[17]....
        /*00a4*/ 	.word	0x0500000f


	//   ....[18]....
        /*00a8*/ 	.word	0x0500000f


	//   ....[19]....
        /*00ac*/ 	.word	0x0500000f


	//----- nvinfo : EIATTR_COOP_GROUP_INSTR_OFFSETS
	.align		4
.L_12467:
        /*00b0*/ 	.byte	0x04, 0x28
        /*00b2*/ 	.short	(.L_12469 - .L_12468)


	//   ....[0]....
.L_12468:
        /*00b4*/ 	.word	0x00001080


	//   ....[1]....
        /*00b8*/ 	.word	0x000010c0


	//   ....[2]....
        /*00bc*/ 	.word	0x000010e0


	//   ....[3]....
        /*00c0*/ 	.word	0x00001100


	//   ....[4]....
        /*00c4*/ 	.word	0x00001120


	//   ....[5]....
        /*00c8*/ 	.word	0x00002220


	//   ....[6]....
        /*00cc*/ 	.word	0x00002240


	//   ....[7]....
        /*00d0*/ 	.word	0x00002260


	//   ....[8]....
        /*00d4*/ 	.word	0x00002280


	//   ....[9]....
        /*00d8*/ 	.word	0x000022a0


	//   ....[10]....
        /*00dc*/ 	.word	0x000045b0


	//   ....[11]....
        /*00e0*/ 	.word	0x00004640


	//   ....[12]....
        /*00e4*/ 	.word	0x000046a0


	//   ....[13]....
        /*00e8*/ 	.word	0x00004700


	//   ....[14]....
        /*00ec*/ 	.word	0x00004760


	//   ....[15]....
        /*00f0*/ 	.word	0x000058c0


	//   ....[16]....
        /*00f4*/ 	.word	0x00005920


	//   ....[17]....
        /*00f8*/ 	.word	0x00005980


	//   ....[18]....
        /*00fc*/ 	.word	0x000059e0


	//   ....[19]....
        /*0100*/ 	.word	0x00005a40


	//----- nvinfo : EIATTR_VRC_CTA_INIT_COUNT
	.align		4
.L_12469:
        /*0104*/ 	.byte	0x02, 0x4a
	.zero		1
	.zero		1


	//----- nvinfo : EIATTR_SYSCALL_OFFSETS
	.align		4
        /*0108*/ 	.byte	0x04, 0x46
        /*010a*/ 	.short	(.L_12471 - .L_12470)


	//   ....[0]....
.L_12470:
        /*010c*/ 	.word	0x00000180


	//----- nvinfo : EIATTR_EXIT_INSTR_OFFSETS
	.align		4
.L_12471:
        /*0110*/ 	.byte	0x04, 0x1c
        /*0112*/ 	.short	(.L_12473 - .L_12472)


	//   ....[0]....
.L_12472:
        /*0114*/ 	.word	0x00000210


	//   ....[1]....
        /*0118*/ 	.word	0x00004550


	//----- nvinfo : EIATTR_CRS_STACK_SIZE
	.align		4
.L_12473:
        /*011c*/ 	.byte	0x04, 0x1e
        /*011e*/ 	.short	(.L_12475 - .L_12474)
.L_12474:
        /*0120*/ 	.word	0x00000000


	//----- nvinfo : EIATTR_CBANK_PARAM_SIZE
	.align		4
.L_12475:
        /*0124*/ 	.byte	0x03, 0x19
        /*0126*/ 	.short	0x0030


	//----- nvinfo : EIATTR_PARAM_CBANK
	.align		4
        /*0128*/ 	.byte	0x04, 0x0a
        /*012a*/ 	.short	(.L_12477 - .L_12476)
	.align		4
.L_12476:
        /*012c*/ 	.word	index@(.nv.constant0._Z15SoftmaxWarpImplI10DirectLoadIffE11DirectStoreIffEfLi1ELi27ELi32ELi1ELb1EL9Algorithm0EEvT_T0_ll)
        /*0130*/ 	.short	0x0380
        /*0132*/ 	.short	0x0030


	//----- nvinfo : EIATTR_SW_WAR
	.align		4
.L_12477:
        /*0134*/ 	.byte	0x04, 0x36
        /*0136*/ 	.short	(.L_12479 - .L_12478)
.L_12478:
        /*0138*/ 	.word	0x00000008
.L_12479:


//--------------------- .nv.info._Z15SoftmaxWarpImplI10DirectLoadIffE11DirectStoreIffEfLi1ELi27ELi32ELi1ELb0EL9Algorithm0EEvT_T0_ll --------------------------
	.section	.nv.info._Z15SoftmaxWarpImplI10DirectLoadIffE11DirectStoreIffEfLi1ELi27ELi32ELi1ELb0EL9Algorithm0EEvT_T0_ll,"",@"SHT_CUDA_INFO"
	.sectionflags	@""
	.align	4


	//----- nvinfo : EIATTR_CUDA_API_VERSION
	.align		4
        /*0000*/ 	.byte	0x04, 0x37
        /*0002*/ 	.short	(.L_12481 - .L_12480)
.L_12480:
        /*0004*/ 	.word	0x00000082


	//----- nvinfo : EIATTR_KPARAM_INFO
	.align		4
.L_12481:
        /*0008*/ 	.byte	0x04, 0x17
        /*000a*/ 	.short	(.L_12483 - .L_12482)
.L_12482:
        /*000c*/ 	.word	0x00000000
        /*0010*/ 	.short	0x0003
        /*0012*/ 	.short	0x0028
        /*0014*/ 	.byte	0x00, 0xf0, 0x21, 0x00


	//----- nvinfo : EIATTR_KPARAM_INFO
	.align		4
.L_12483:
        /*0018*/ 	.byte	0x04, 0x17
        /*001a*/ 	.short	(.L_12485 - .L_12484)
.L_12484:
        /*001c*/ 	.word	0x00000000
        /*0020*/ 	.short	0x0002
        /*0022*/ 	.short	0x0020
        /*0024*/ 	.byte	0x00, 0xf0, 0x21, 0x00


	//----- nvinfo : EIATTR_KPARAM_INFO
	.align		4
.L_12485:
        /*0028*/ 	.byte	0x04, 0x17
        /*002a*/ 	.short	(.L_12487 - .L_12486)
.L_12486:
        /*002c*/ 	.word	0x00000000
        /*0030*/ 	.short	0x0001
        /*0032*/ 	.short	0x0010
        /*0034*/ 	.byte	0x00, 0xf0, 0x41, 0x00


	//----- nvinfo : EIATTR_KPARAM_INFO
	.align		4
.L_12487:
        /*0038*/ 	.byte	0x04, 0x17
        /*003a*/ 	.short	(.L_12489 - .L_12488)
.L_12488:
        /*003c*/ 	.word	0x00000000
        /*0040*/ 	.short	0x0000
        /*0042*/ 	.short	0x0000
        /*0044*/ 	.byte	0x00, 0xf0, 0x41, 0x00


	//----- nvinfo : EIATTR_SPARSE_MMA_MASK
	.align		4
.L_12489:
        /*0048*/ 	.byte	0x03, 0x50
        /*004a*/ 	.short	0x0000


	//----- nvinfo : EIATTR_MAXREG_COUNT
	.align		4
        /*004c*/ 	.byte	0x03, 0x1b
        /*004e*/ 	.short	0x00ff


	//----- nvinfo : EIATTR_EXTERNS
	.align		4
        /*0050*/ 	.byte	0x04, 0x0f
        /*0052*/ 	.short	(.L_12491 - .L_12490)


	//   ....[0]....
	.align		4
.L_12490:
        /*0054*/ 	.word	index@(__assertfail)


	//----- nvinfo : EIATTR_MERCURY_ISA_VERSION
	.align		4
.L_12491:
        /*0058*/ 	.byte	0x03, 0x5f
        /*005a*/ 	.short	0x0101


	//----- nvinfo : EIATTR_COOP_GROUP_MASK_REGIDS
	.align		4
        /*005c*/ 	.byte	0x04, 0x29
        /*005e*/ 	.short	(.L_12493 - .L_12492)


	//   ....[0]....
.L_12492:
        /*0060*/ 	.word	0xffffffff


	//   ....[1]....
        /*0064*/ 	.word	0xffffffff


	//   ....[2]....
        /*0068*/ 	.word	0xffffffff


	//   ....[3]....
        /*006c*/ 	.word	0xffffffff


	//   ....[4]....
        /*0070*/ 	.word	0xffffffff


	//   ....[5]....
        /*0074*/ 	.word	0xffffffff


	//   ....[6]....
        /*0078*/ 	.word	0xffffffff


	//   ....[7]....
        /*007c*/ 	.word	0xffffffff


	//   ....[8]....
        /*0080*/ 	.word	0xffffffff


	//   ....[9]....
        /*0084*/ 	.word	0xffffffff


	//   ....[10]....
        /*0088*/ 	.word	0x0500000f


	//   ....[11]....
        /*008c*/ 	.word	0x0500000f


	//   ....[12]....
        /*0090*/ 	.word	0x0500000f


	//   ....[13]....
        /*0094*/ 	.word	0x0500000f


	//   ....[14]....
        /*0098*/ 	.word	0x0500000f


	//   ....[15]....
        /*009c*/ 	.word	0x0500000f


	//   ....[16]....
        /*00a0*/ 	.word	0x0500000f


	//   ....[17]....
        /*00a4*/ 	.word	0x0500000f


	//   ....[18]....
        /*00a8*/ 	.word	0x0500000f


	//   ....[19]....
        /*00ac*/ 	.word	0x0500000f


	//----- nvinfo : EIATTR_COOP_GROUP_INSTR_OFFSETS
	.align		4
.L_12493:
        /*00b0*/ 	.byte	0x04, 0x28
        /*00b2*/ 	.short	(.L_12495 - .L_12494)


	//   ....[0]....
.L_12494:
        /*00b4*/ 	.word	0x00000670


	//   ....[1]....
        /*00b8*/ 	.word	0x000006b0


	//   ....[2]....
        /*00bc*/ 	.word	0x000006d0


	//   ....[3]....
        /*00c0*/ 	.word	0x000006f0


	//   ....[4]....
        /*00c4*/ 	.word	0x00000710


	//   ....[5]....
        /*00c8*/ 	.word	0x00001810


	//   ....[6]....
        /*00cc*/ 	.word	0x00001830


	//   ....[7]....
        /*00d0*/ 	.word	0x00001850


	//   ....[8]....
        /*00d4*/ 	.word	0x00001870


	//   ....[9]....
        /*00d8*/ 	.word	0x00001890


	//   ....[10]....
        /*00dc*/ 	.word	0x00003660


	//   ....[11]....
        /*00e0*/ 	.word	0x000036f0


	//   ....[12]....
        /*00e4*/ 	.word	0x00003750


	//   ....[13]....
        /*00e8*/ 	.word	0x000037b0


	//   ....[14]....
        /*00ec*/ 	.word	0x00003810


	//   ....[15]....
        /*00f0*/ 	.word	0x00004970


	//   ....[16]....
        /*00f4*/ 	.word	0x000049d0


	//   ....[17]....
        /*00f8*/ 	.word	0x00004a30


	//   ....[18]....
        /*00fc*/ 	.word	0x00004a90


	//   ....[19]....
        /*0100*/ 	.word	0x00004af0


	//----- nvinfo : EIATTR_VRC_CTA_INIT_COUNT
	.align		4
.L_12495:
        /*0104*/ 	.byte	0x02, 0x4a
	.zero		1
	.zero		1


	//----- nvinfo : EIATTR_SYSCALL_OFFSETS
	.align		4
        /*0108*/ 	.byte	0x04, 0x46
        /*010a*/ 	.short	(.L_12497 - .L_12496)


	//   ....[0]....
.L_12496:
        /*010c*/ 	.word	0x00000170


	//----- nvinfo : EIATTR_EXIT_INSTR_OFFSETS
	.align		4
.L_12497:
        /*0110*/ 	.byte	0x04, 0x1c
        /*0112*/ 	.short	(.L_12499 - .L_12498)


	//   ....[0]....
.L_12498:
        /*0114*/ 	.word	0x00000220


	//   ....[1]....
        /*0118*/ 	.word	0x00003600


	//----- nvinfo : EIATTR_CRS_STACK_SIZE
	.align		4
.L_12499:
        /*011c*/ 	.byte	0x04, 0x1e
        /*011e*/ 	.short	(.L_12501 - .L_12500)
.L_12500:
        /*0120*/ 	.word	0x00000000


	//----- nvinfo : EIATTR_CBANK_PARAM_SIZE
	.align		4
.L_12501:
        /*0124*/ 	.byte	0x03, 0x19
        /*0126*/ 	.short	0x0030


	//----- nvinfo : EIATTR_PARAM_CBANK
	.align		4
        /*0128*/ 	.byte	0x04, 0x0a
        /*012a*/ 	.short	(.L_12503 - .L_12502)
	.align		4
.L_12502:
        /*012c*/ 	.word	index@(.nv.constant0._Z15SoftmaxWarpImplI10DirectLoadIffE11DirectStoreIffEfLi1ELi27ELi32ELi1ELb0EL9Algorithm0EEvT_T0_ll)
        /*0130*/ 	.short	0x0380
        /*0132*/ 	.short	0x0030


	//----- nvinfo : EIATTR_SW_WAR
	.align		4
.L_12503:
        /*0134*/ 	.byte	0x04, 0x36
        /*0136*/ 	.short	(.L_12505 - .L_12504)
.L_12504:
        /*0138*/ 	.word	0x00000008
.L_12505:


//--------------------- .nv.info._Z15SoftmaxWarpImplI10DirectLoadIffE11DirectStoreIffEfLi1ELi26ELi32ELi1ELb1EL9Algorithm0EEvT_T0_ll --------------------------
	.section	.nv.info._Z15SoftmaxWarpImplI10DirectLoadIffE11DirectStoreIffEfLi1ELi26ELi32ELi1ELb1EL9Algorithm0EEvT_T0_ll,"",@"SHT_CUDA_INFO"
	.sectionflags	@""
	.align	4


	//----- nvinfo : EIATTR_CUDA_API_VERSION
	.align		4
        /*0000*/ 	.byte	0x04, 0x37
        /*0002*/ 	.short	(.L_12507 - .L_12506)
.L_12506:
        /*0004*/ 	.word	0x00000082


	//----- nvinfo : EIATTR_KPARAM_INFO
	.align		4
.L_12507:
        /*0008*/ 	.byte	0x04, 0x17
        /*000a*/ 	.short	(.L_12509 - .L_12508)
.L_12508:
        /*000c*/ 	.word	0x00000000
        /*0010*/ 	.short	0x0003
        /*0012*/ 	.short	0x0028
        /*0014*/ 	.byte	0x00, 0xf0, 0x21, 0x00


	//----- nvinfo : EIATTR_KPARAM_INFO
	.align		4
.L_12509:
        /*0018*/ 	.byte	0x04, 0x17
        /*001a*/ 	.short	(.L_12511 - .L_12510)
.L_12510:
        /*001c*/ 	.word	0x00000000
        /*0020*/ 	.short	0x0002
        /*0022*/ 	.short	0x0020
        /*0024*/ 	.byte	0x00, 0xf0, 0x21, 0x00


	//----- nvinfo : EIATTR_KPARAM_INFO
	.align		4
.L_12511:
        /*0028*/ 	.byte	0x04, 0x17
        /*002a*/ 	.short	(.L_12513 - .L_12512)
.L_12512:
        /*002c*/ 	.word	0x00000000
        /*0030*/ 	.short	0x0001
        /*0032*/ 	.short	0x0010
        /*0034*/ 	.byte	0x00, 0xf0, 0x41, 0x00


	//----- nvinfo : EIATTR_KPARAM_INFO
	.align		4
.L_12513:
        /*0038*/ 	.byte	0x04, 0x17
        /*003a*/ 	.short	(.L_12515 - .L_12514)
.L_12514:
        /*003c*/ 	.word	0x00000000
        /*0040*/ 	.short	0x0000
        /*0042*/ 	.short	0x0000
        /*0044*/ 	.byte	0x00, 0xf0, 0x41, 0x00


	//----- nvinfo : EIATTR_SPARSE_MMA_MASK
	.align		4
.L_12515:
        /*0048*/ 	.byte	0x03, 0x50
        /*004a*/ 	.short	0x0000


	//----- nvinfo : EIATTR_MAXREG_COUNT
	.align		4
        /*004c*/ 	.byte	0x03, 0x1b
        /*004e*/ 	.short	0x00ff


	//----- nvinfo : EIATTR_EXTERNS
	.align		4
        /*0050*/ 	.byte	0x04, 0x0f
        /*0052*/ 	.short	(.L_12517 - .L_12516)


	//   ....[0]....
	.align		4
.L_12516:
        /*0054*/ 	.word	index@(__assertfail)


	//----- nvinfo : EIATTR_MERCURY_ISA_VERSION
	.align		4
.L_12517:
        /*0058*/ 	.byte	0x03, 0x5f
        /*005a*/ 	.short	0x0101


	//----- nvinfo : EIATTR_COOP_GROUP_MASK_REGIDS
	.align		4
        /*005c*/ 	.byte	0x04, 0x29
        /*005e*/ 	.short	(.L_12519 - .L_12518)


	//   ....[0]....
.L_12518:
        /*0060*/ 	.word	0xffffffff


	//   ....[1]....
        /*0064*/ 	.word	0xffffffff


	//   ....[2]....
        /*0068*/ 	.word	0xffffffff


	//   ....[3]....
        /*006c*/ 	.word	0xffffffff


	//   ....[4]....
        /*0070*/ 	.word	0xffffffff


	//   ....[5]....
        /*0074*/ 	.word	0xffffffff


	//   ....[6]....
        /*0078*/ 	.word	0xffffffff


	//   ....[7]....
        /*007c*/ 	.word	0xffffffff


	//   ....[8]....
        /*0080*/ 	.word	0xffffffff


	//   ....[9]....
        /*0084*/ 	.word	0xffffffff


	//   ....[10]....
        /*0088*/ 	.word	0x0500000f


	//   ....[11]....
        /*008c*/ 	.word	0x0500000f


	//   ....[12]....
        /*0090*/ 	.word	0x0500000f


	//   ....[13]....
        /*0094*/ 	.word	0x0500000f


	//   ....[14]....
        /*0098*/ 	.word	0x0500000f


	//   ....[15]....
        /*009c*/ 	.word	0x0500000f


	//   ....[16]....
        /*00a0*/ 	.word	0x0500000f


	//   ....[17]....
        /*00a4*/ 	.word	0x0500000f


	//   ....[18]....
        /*00a8*/ 	.word	0x0500000f


	//   ....[19]....
        /*00ac*/ 	.word	0x0500000f


	//----- nvinfo : EIATTR_COOP_GROUP_INSTR_OFFSETS
	.align		4
.L_12519:
        /*00b0*/ 	.byte	0x04, 0x28
        /*00b2*/ 	.short	(.L_12521 - .L_12520)


	//   ....[0]....
.L_12520:
        /*00b4*/ 	.word	0x00001010


	//   ....[1]....
        /*00b8*/ 	.word	0x00001040


	//   ....[2]....
        /*00bc*/ 	.word	0x00001070


	//   ....[3]....
        /*00c0*/ 	.word	0x00001090


	//   ....[4]....
        /*00c4*/ 	.word	0x000010b0


	//   ....[5]....
        /*00c8*/ 	.word	0x00002110


	//   ....[6]....
        /*00cc*/ 	.word	0x00002130


	//   ....[7]....
        /*00d0*/ 	.word	0x00002150


	//   ....[8]....
        /*00d4*/ 	.word	0x00002170


	//   ....[9]....
        /*00d8*/ 	.word	0x00002190


	//   ....[10]....
        /*00dc*/ 	.word	0x00004330


	//   ....[11]....
        /*00e0*/ 	.word	0x000043d0


	//   ....[12]....
        /*00e4*/ 	.word	0x00004430


	//   ....[13]....
        /*00e8*/ 	.word	0x00004490


	//   ....[14]....
        /*00ec*/ 	.word	0x000044f0


	//   ....[15]....
        /*00f0*/ 	.word	0x000055a0


	//   ....[16]....
        /*00f4*/ 	.word	0x00005600


	//   ....[17]....
        /*00f8*/ 	.word	0x00005660


	//   ....[18]....
        /*00fc*/ 	.word	0x000056c0


	//   ....[19]....
        /*0100*/ 	.word	0x00005720


	//----- nvinfo : EIATTR_VRC_CTA_INIT_COUNT
	.align		4
.L_12521:
        /*0104*/ 	.byte	0x02, 0x4a
	.zero		1
	.zero		1


	//----- nvinfo : EIATTR_SYSCALL_OFFSETS
	.align		4
        /*0108*/ 	.byte	0x04, 0x46
        /*010a*/ 	.short	(.L_12523 - .L_12522)


	//   ....[0]....
.L_12522:
        /*010c*/ 	.word	0x00000180


	//----- nvinfo : EIATTR_EXIT_INSTR_OFFSETS
	.align		4
.L_12523:
        /*0110*/ 	.byte	0x04, 0x1c
        /*0112*/ 	.short	(.L_12525 - .L_12524)


	//   ....[0]....
.L_12524:
        /*0114*/ 	.word	0x00000210


	//   ....[1]....
        /*0118*/ 	.word	0x000042d0


	//----- nvinfo : EIATTR_CRS_STACK_SIZE
	.align		4
.L_12525:
        /*011c*/ 	.byte	0x04, 0x1e
        /*011e*/ 	.short	(.L_12527 - .L_12526)
.L_12526:
        /*0120*/ 	.word	0x00000000


	//----- nvinfo : EIATTR_CBANK_PARAM_SIZE
	.align		4
.L_12527:
        /*0124*/ 	.byte	0x03, 0x19
        /*0126*/ 	.short	0x0030


	//----- nvinfo : EIATTR_PARAM_CBANK
	.align		4
        /*0128*/ 	.byte	0x04, 0x0a
        /*012a*/ 	.short	(.L_12529 - .L_12528)
	.align		4
.L_12528:
        /*012c*/ 	.word	index@(.nv.constant0._Z15SoftmaxWarpImplI10DirectLoadIffE11DirectStoreIffEfLi1ELi26ELi32ELi1ELb1EL9Algorithm0EEvT_T0_ll)
        /*0130*/ 	.short	0x0380
        /*0132*/ 	.short	0x0030


	//----- nvinfo : EIATTR_SW_WAR
	.align		4
.L_12529:
        /*0134*/ 	.byte	0x04, 0x36
        /*0136*/ 	.short	(.L_12531 - .L_12530)
.L_12530:
        /*0138*/ 	.word	0x00000008
.L_12531:


//--------------------- .nv.info._Z15SoftmaxWarpImplI10DirectLoadIffE11DirectStoreIffEfLi1ELi26ELi32ELi1ELb0EL9Algorithm0EEvT_T0_ll --------------------------
	.section	.nv.info._Z15SoftmaxWarpImplI10DirectLoadIffE11DirectStoreIffEfLi1ELi26ELi32ELi1ELb0EL9Algorithm0EEvT_T0_ll,"",@"SHT_CUDA_INFO"
	.sectionflags	@""
	.align	4


	//----- nvinfo : EIATTR_CUDA_API_VERSION
	.align		4
        /*0000*/ 	.byte	0x04, 0x37
        /*0002*/ 	.short	(.L_12533 - .L_12532)
.L_12532:
        /*0004*/ 	.word	0x00000082


	//----- nvinfo : EIATTR_KPARAM_INFO
	.align		4
.L_12533:
        /*0008*/ 	.byte	0x04, 0x17
        /*000a*/ 	.short	(.L_12535 - .L_12534)
.L_12534:
        /*000c*/ 	.word	0x00000000
        /*0010*/ 	.short	0x0003
        /*0012*/ 	.short	0x0028
        /*0014*/ 	.byte	0x00, 0xf0, 0x21, 0x00


	//----- nvinfo : EIATTR_KPARAM_INFO
	.align		4
.L_12535:
        /*0018*/ 	.byte	0x04, 0x17
        /*001a*/ 	.short	(.L_12537 - .L_12536)
.L_12536:
        /*001c*/ 	.word	0x00000000
        /*0020*/ 	.short	0x0002
        /*0022*/ 	.short	0x0020
        /*0024*/ 	.byte	0x00, 0xf0, 0x21, 0x00


	//----- nvinfo : EIATTR_KPARAM_INFO
	.align		4
.L_12537:
        /*0028*/ 	.byte	0x04, 0x17
        /*002a*/ 	.short	(.L_12539 - .L_12538)
.L_12538:
        /*002c*/ 	.word	0x00000000
        /*0030*/ 	.short	0x0001
        /*0032*/ 	.short	0x0010
        /*0034*/ 	.byte	0x00, 0xf0, 0x41, 0x00


	//----- nvinfo : EIATTR_KPARAM_INFO
	.align		4
.L_12539:
        /*0038*/ 	.byte	0x04, 0x17
        /*003a*/ 	.short	(.L_12541 - .L_12540)
.L_12540:
        /*003c*/ 	.word	0x00000000
        /*0040*/ 	.short	0x0000
        /*0042*/ 	.short	0x0000
        /*0044*/ 	.byte	0x00, 0xf0, 0x41, 0x00


	//----- nvinfo : EIATTR_SPARSE_MMA_MASK
	.align		4
.L_12541:
        /*0048*/ 	.byte	0x03, 0x50
        /*004a*/ 	.short	0x0000


	//----- nvinfo : EIATTR_MAXREG_COUNT
	.align		4
        /*004c*/ 	.byte	0x03, 0x1b
        /*004e*/ 	.short	0x00ff


	//----- nvinfo : EIATTR_EXTERNS
	.align		4
        /*0050*/ 	.byte	0x04, 0x0f
        /*0052*/ 	.short	(.L_12543 - .L_12542)


	//   ....[0]....
	.align		4
.L_12542:
        /*0054*/ 	.word	index@(__assertfail)


	//----- nvinfo : EIATTR_MERCURY_ISA_VERSION
	.align		4
.L_12543:
        /*0058*/ 	.byte	0x03, 0x5f
        /*005a*/ 	.short	0x0101


	//----- nvinfo : EIATTR_COOP_GROUP_MASK_REGIDS
	.align		4
        /*005c*/ 	.byte	0x04, 0x29
        /*005e*/ 	.short	(.L_12545 - .L_12544)


	//   ....[0]....
.L_12544:
        /*0060*/ 	.word	0xffffffff


	//   ....[1]....
        /*0064*/ 	.word	0xffffffff


	//   ....[2]....
        /*0068*/ 	.word	0xffffffff


	//   ....[3]....
        /*006c*/ 	.word	0xffffffff


	//   ....[4]....
        /*0070*/ 	.word	0xffffffff


	//   ....[5]....
        /*0074*/ 	.word	0xffffffff


	//   ....[6]....
        /*0078*/ 	.word	0xffffffff


	//   ....[7]....
        /*007c*/ 	.word	0xffffffff


	//   ....[8]....
        /*0080*/ 	.word	0xffffffff


	//   ....[9]....
        /*0084*/ 	.word	0xffffffff


	//   ....[10]....
        /*0088*/ 	.word	0x0500000f


	//   ....[11]....
        /*008c*/ 	.word	0x0500000f


	//   ....[12]....
        /*0090*/ 	.word	0x0500000f


	//   ....[13]....
        /*0094*/ 	.word	0x0500000f


	//   ....[14]....
        /*0098*/ 	.word	0x0500000f


	//   ....[15]....
        /*009c*/ 	.word	0x0500000f


	//   ....[16]....
        /*00a0*/ 	.word	0x0500000f


	//   ....[17]....
        /*00a4*/ 	.word	0x0500000f


	//   ....[18]....
        /*00a8*/ 	.word	0x0500000f


	//   ....[19]....
        /*00ac*/ 	.word	0x0500000f


	//----- nvinfo : EIATTR_COOP_GROUP_INSTR_OFFSETS
	.align		4
.L_12545:
        /*00b0*/ 	.byte	0x04, 0x28
        /*00b2*/ 	.short	(.L_12547 - .L_12546)


	//   ....[0]....
.L_12546:
        /*00b4*/ 	.word	0x00000660


	//   ....[1]....
        /*00b8*/ 	.word	0x000006a0


	//   ....[2]....
        /*00bc*/ 	.word	0x000006c0


	//   ....[3]....
        /*00c0*/ 	.word	0x000006e0


	//   ....[4]....
        /*00c4*/ 	.word	0x00000700


	//   ....[5]....
        /*00c8*/ 	.word	0x00001760


	//   ....[6]....
        /*00cc*/ 	.word	0x00001780


	//   ....[7]....
        /*00d0*/ 	.word	0x000017a0


	//   ....[8]....
        /*00d4*/ 	.word	0x000017c0


	//   ....[9]....
        /*00d8*/ 	.word	0x000017e0


	//   ....[10]....
        /*00dc*/ 	.word	0x000034b0


	//   ....[11]....
        /*00e0*/ 	.word	0x00003540


	//   ....[12]....
        /*00e4*/ 	.word	0x000035a0


	//   ....[13]....
        /*00e8*/ 	.word	0x00003600


	//   ....[14]....
        /*00ec*/ 	.word	0x00003660


	//   ....[15]....
        /*00f0*/ 	.word	0x00004720


	//   ....[16]....
        /*00f4*/ 	.word	0x00004780


	//   ....[17]....
        /*00f8*/ 	.word	0x000047e0


	//   ....[18]....
        /*00fc*/ 	.word	0x00004840


	//   ....[19]....
        /*0100*/ 	.word	0x000048a0


	//----- nvinfo : EIATTR_VRC_CTA_INIT_COUNT
	.align		4
.L_12547:
        /*0104*/ 	.byte	0x02, 0x4a
	.zero		1
	.zero		1


	//----- nvinfo : EIATTR_SYSCALL_OFFSETS
	.align		4
        /*0108*/ 	.byte	0x04, 0x46
        /*010a*/ 	.short	(.L_12549 - .L_12548)


	//   ....[0]....
.L_12548:
        /*010c*/ 	.word	0x00000170


	//----- nvinfo : EIATTR_EXIT_INSTR_OFFSETS
	.align		4
.L_12549:
        /*0110*/ 	.byte	0x04, 0x1c
        /*0112*/ 	.short	(.L_12551 - .L_12550)


	//   ....[0]....
.L_12550:
        /*0114*/ 	.word	0x00000220


	//   ....[1]....
        /*0118*/ 	.word	0x00003450


	//----- nvinfo : EIATTR_CRS_STACK_SIZE
	.align		4
.L_12551:
        /*011c*/ 	.byte	0x04, 0x1e
        /*011e*/ 	.short	(.L_12553 - .L_12552)
.L_12552:
        /*0120*/ 	.word	0x00000000


	//----- nvinfo : EIATTR_CBANK_PARAM_SIZE
	.align		4
.L_12553:
        /*0124*/ 	.byte	0x03, 0x19
        /*0126*/ 	.short	0x0030


	//----- nvinfo : EIATTR_PARAM_CBANK
	.align		4
        /*0128*/ 	.byte	0x04, 0x0a
        /*012a*/ 	.short	(.L_12555 - .L_12554)
	.align		4
.L_12554:
        /*012c*/ 	.word	index@(.nv.constant0._Z15SoftmaxWarpImplI10DirectLoadIffE11DirectStoreIffEfLi1ELi26ELi32ELi1ELb0EL9Algorithm0EEvT_T0_ll)
        /*0130*/ 	.short	0x0380
        /*0132*/ 	.short	0x0030


	//----- nvinfo : EIATTR_SW_WAR
	.align		4
.L_12555:
        /*0134*/ 	.byte	0x04, 0x36
        /*0136*/ 	.short	(.L_12557 - .L_12556)
.L_12556:
        /*0138*/ 	.word	0x00000008
.L_12557:


//--------------------- .nv.info._Z15SoftmaxWarpImplI10DirectLoadIffE11DirectStoreIffEfLi1ELi25ELi32ELi1ELb1EL9Algorithm0EEvT_T0_ll --------------------------
	.section	.nv.info._Z15SoftmaxWarpImplI10DirectLoadIffE11DirectStoreIffEfLi1ELi25ELi32ELi1ELb1EL9Algorithm0EEvT_T0_ll,"",@"SHT_CUDA_INFO"
	.sectionflags	@""
	.align	4


	//----- nvinfo : EIATTR_CUDA_API_VERSION
	.align		4
        /*0000*/ 	.byte	0x04, 0x37
        /*0002*/ 	.short	(.L_12559 - .L_12558)
.L_12558:
        /*0004*/ 	.word	0x00000082


	//----- nvinfo : EIATTR_KPARAM_INFO
	.align		4
.L_12559:
        /*0008*/ 	.byte	0x04, 0x17
        /*000a*/ 	.short	(.L_12561 - .L_12560)
.L_12560:
        /*000c*/ 	.word	0x00000000
        /*0010*/ 	.short	0x0003
        /*0012*/ 	.short	0x0028
        /*0014*/ 	.byte	0x00, 0xf0, 0x21, 0x00


	//----- nvinfo : EIATTR_KPARAM_INFO
	.align		4
.L_12561:
        /*0018*/ 	.byte	0x04, 0x17
        /*001a*/ 	.short	(.L_12563 - .L_12562)
.L_12562:
        /*001c*/ 	.word	0x00000000
        /*0020*/ 	.short	0x0002
        /*0022*/ 	.short	0x0020
        /*0024*/ 	.byte	0x00, 0xf0, 0x21, 0x00


	//----- nvinfo : EIATTR_KPARAM_INFO
	.align		4
.L_12563:
        /*0028*/ 	.byte	0x04, 0x17
        /*002a*/ 	.short	(.L_12565 - .L_12564)
.L_12564:
        /*002c*/ 	.word	0x00000000
        /*0030*/ 	.short	0x0001
        /*0032*/ 	.short	0x0010
        /*0034*/ 	.byte	0x00, 0xf0, 0x41, 0x00


	//----- nvinfo : EIATTR_KPARAM_INFO
	.align		4
.L_12565:
        /*0038*/ 	.byte	0x04, 0x17
        /*003a*/ 	.short	(.L_12567 - .L_12566)
.L_12566:
        /*003c*/ 	.word	0x00000000
        /*0040*/ 	.short	0x0000
        /*0042*/ 	.short	0x0000
        /*0044*/ 	.byte	0x00, 0xf0, 0x41, 0x00


	//----- nvinfo : EIATTR_SPARSE_MMA_MASK
	.align		4
.L_12567:
        /*0048*/ 	.byte	0x03, 0x50
        /*004a*/ 	.short	0x0000


	//----- nvinfo : EIATTR_MAXREG_COUNT
	.align		4
        /*004c*/ 	.byte	0x03, 0x1b
        /*004e*/ 	.short	0x00ff


	//----- nvinfo : EIATTR_EXTERNS
	.align		4
        /*0050*/ 	.byte	0x04, 0x0f
        /*0052*/ 	.short	(.L_12569 - .L_12568)


	//   ....[0]....
	.align		4
.L_12568:
        /*0054*/ 	.word	index@(__assertfail)


	//----- nvinfo : EIATTR_MERCURY_ISA_VERSION
	.align		4
.L_12569:
        /*0058*/ 	.byte	0x03, 0x5f
        /*005a*/ 	.short	0x0101


	//----- nvinfo : EIATTR_COOP_GROUP_MASK_REGIDS
	.align		4
        /*005c*/ 	.byte	0x04, 0x29
        /*005e*/ 	.short	(.L_12571 - .L_12570)


	//   ....[0]....
.L_12570:
        /*0060*/ 	.word	0xffffffff


	//   ....[1]....
        /*0064*/ 	.word	0xffffffff


	//   ....[2]....
        /*0068*/ 	.word	0xffffffff


	//   ....[3]....
        /*006c*/ 	.word	0xffffffff


	//   ....[4]....
        /*0070*/ 	.word	0xffffffff


	//   ....[5]....
        /*0074*/ 	.word	0xffffffff


	//   ....[6]....
        /*0078*/ 	.word	0xffffffff


	//   ....[7]....
        /*007c*/ 	.word	0xffffffff


	//   ....[8]....
        /*0080*/ 	.word	0xffffffff


	//   ....[9]....
        /*0084*/ 	.word	0xffffffff


	//   ....[10]....
        /*0088*/ 	.word	0x0500000f


	//   ....[11]....
        /*008c*/ 	.word	0x0500000f


	//   ....[12]....
        /*0090*/ 	.word	0x0500000f


	//   ....[13]....
        /*0094*/ 	.word	0x0500000f


	//   ....[14]....
        /*0098*/ 	.word	0x0500000f


	//   ....[15]....
        /*009c*/ 	.word	0x0500000f


	//   ....[16]....
        /*00a0*/ 	.word	0x0500000f


	//   ....[17]....
        /*00a4*/ 	.word	0x0500000f


	//   ....[18]....
        /*00a8*/ 	.word	0x0500000f


	//   ....[19]....
        /*00ac*/ 	.word	0x0500000f


	//----- nvinfo : EIATTR_COOP_GROUP_INSTR_OFFSETS
	.align		4
.L_12571:
        /*00b0*/ 	.byte	0x04, 0x28
        /*00b2*/ 	.short	(.L_12573 - .L_12572)


	//   ....[0]....
.L_12572:
        /*00b4*/ 	.word	0x00000f90


	//   ....[1]....
        /*00b8*/ 	.word	0x00000fd0


	//   ....[2]....
        /*00bc*/ 	.word	0x00000ff0


	//   ....[3]....
        /*00c0*/ 	.word	0x00001010


	//   ....[4]....
        /*00c4*/ 	.word	0x00001030


	//   ....[5]....
        /*00c8*/ 	.word	0x00001ff0


	//   ....[6]....
        /*00cc*/ 	.word	0x00002010


	//   ....[7]....
        /*00d0*/ 	.word	0x00002030


	//   ....[8]....
        /*00d4*/ 	.word	0x00002050


	//   ....[9]....
        /*00d8*/ 	.word	0x00002070


	//   ....[10]....
        /*00dc*/ 	.word	0x000040e0


	//   ....[11]....
        /*00e0*/ 	.word	0x00004180


	//   ....[12]....
        /*00e4*/ 	.word	0x000041e0


	//   ....[13]....
        /*00e8*/ 	.word	0x00004240


	//   ....[14]....
        /*00ec*/ 	.word	0x000042a0


	//   ....[15]....
        /*00f0*/ 	.word	0x000052b0


	//   ....[16]....
        /*00f4*/ 	.word	0x00005310


	//   ....[17]....
        /*00f8*/ 	.word	0x00005370


	//   ....[18]....
        /*00fc*/ 	.word	0x000053d0


	//   ....[19]....
        /*0100*/ 	.word	0x00005430


	//----- nvinfo : EIATTR_VRC_CTA_INIT_COUNT
	.align		4
.L_12573:
        /*0104*/ 	.byte	0x02, 0x4a
	.zero		1
	.zero		1


	//----- nvinfo : EIATTR_SYSCALL_OFFSETS
	.align		4
        /*0108*/ 	.byte	0x04, 0x46
        /*010a*/ 	.short	(.L_12575 - .L_12574)


	//   ....[0]....
.L_12574:
        /*010c*/ 	.word	0x00000180


	//----- nvinfo : EIATTR_EXIT_INSTR_OFFSETS
	.align		4
.L_12575:
        /*0110*/ 	.byte	0x04, 0x1c
        /*0112*/ 	.short	(.L_12577 - .L_12576)


	//   ....[0]....
.L_12576:
        /*0114*/ 	.word	0x00000210


	//   ....[1]....
        /*0118*/ 	.word	0x00004080


	//----- nvinfo : EIATTR_CRS_STACK_SIZE
	.align		4
.L_12577:
        /*011c*/ 	.byte	0x04, 0x1e
        /*011e*/ 	.short	(.L_12579 - .L_12578)
.L_12578:
        /*0120*/ 	.word	0x00000000


	//----- nvinfo : EIATTR_CBANK_PARAM_SIZE
	.align		4
.L_12579:
        /*0124*/ 	.byte	0x03, 0x19
        /*0126*/ 	.short	0x0030


	//----- nvinfo : EIATTR_PARAM_CBANK
	.align		4
        /*0128*/ 	.byte	0x04, 0x0a
        /*012a*/ 	.short	(.L_12581 - .L_12580)
	.align		4
.L_12580:
        /*012c*/ 	.word	index@(.nv.constant0._Z15SoftmaxWarpImplI10DirectLoadIffE11DirectStoreIffEfLi1ELi25ELi32ELi1ELb1EL9Algorithm0EEvT_T0_ll)
        /*0130*/ 	.short	0x0380
        /*0132*/ 	.short	0x0030


	//----- nvinfo : EIATTR_SW_WAR
	.align		4
.L_12581:
        /*0134*/ 	.byte	0x04, 0x36
        /*0136*/ 	.short	(.L_12583 - .L_12582)
.L_12582:
        /*0138*/ 	.word	0x00000008
.L_12583:


//--------------------- .nv.info._Z15SoftmaxWarpImplI10DirectLoadIffE11DirectStoreIffEfLi1ELi25ELi32ELi1ELb0EL9Algorithm0EEvT_T0_ll --------------------------
	.section	.nv.info._Z15SoftmaxWarpImplI10DirectLoadIffE11DirectStoreIffEfLi1ELi25ELi32ELi1ELb0EL9Algorithm0EEvT_T0_ll,"",@"SHT_CUDA_INFO"
	.sectionflags	@""
	.align	4


	//----- nvinfo : EIATTR_CUDA_API_VERSION
	.align		4
        /*0000*/ 	.byte	0x04, 0x37
        /*0002*/ 	.short	(.L_12585 - .L_12584)
.L_12584:
        /*0004*/ 	.word	0x00000082


	//----- nvinfo : EIATTR_KPARAM_INFO
	.align		4
.L_12585:
        /*0008*/ 	.byte	0x04, 0x17
        /*000a*/ 	.short	(.L_12587 - .L_12586)
.L_12586:
        /*000c*/ 	.word	0x00000000
        /*0010*/ 	.short	0x0003
        /*0012*/ 	.short	0x0028
        /*0014*/ 	.byte	0x00, 0xf0, 0x21, 0x00


	//----- nvinfo : EIATTR_KPARAM_INFO
	.align		4
.L_12587:
        /*0018*/ 	.byte	0x04, 0x17
        /*001a*/ 	.short	(.L_12589 - .L_12588)
.L_12588:
        /*001c*/ 	.word	0x00000000
        /*0020*/ 	.short	0x0002
        /*0022*/ 	.short	0x0020
        /*0024*/ 	.byte	0x00, 0xf0, 0x21, 0x00


	//----- nvinfo : EIATTR_KPARAM_INFO
	.align		4
.L_12589:
        /*0028*/ 	.byte	0x04, 0x17
        /*002a*/ 	.short	(.L_12591 - .L_12590)
.L_12590:
        /*002c*/ 	.word	0x00000000
        /*0030*/ 	.short	0x0001
        /*0032*/ 	.short	0x0010
        /*0034*/ 	.byte	0x00, 0xf0, 0x41, 0x00


	//----- nvinfo : EIATTR_KPARAM_INFO
	.align		4
.L_12591:
        /*0038*/ 	.byte	0x04, 0x17
        /*003a*/ 	.short	(.L_12593 - .L_12592)
.L_12592:
        /*003c*/ 	.word	0x00000000
        /*0040*/ 	.short	0x0000
        /*0042*/ 	.short	0x0000
        /*0044*/ 	.byte	0x00, 0xf0, 0x41, 0x00


	//----- nvinfo : EIATTR_SPARSE_MMA_MASK
	.align		4
.L_12593:
        /*0048*/ 	.byte	0x03, 0x50
        /*004a*/ 	.short	0x0000


	//----- nvinfo : EIATTR_MAXREG_COUNT
	.align		4
        /*004c*/ 	.byte	0x03, 0x1b
        /*004e*/ 	.short	0x00ff


	//----- nvinfo : EIATTR_EXTERNS
	.align		4
        /*0050*/ 	.byte	0x04, 0x0f
        /*0052*/ 	.short	(.L_12595 - .L_12594)


	//   ....[0]....
	.align		4
.L_12594:
        /*0054*/ 	.word	index@(__assertfail)


	//----- nvinfo : EIATTR_MERCURY_ISA_VERSION
	.align		4
.L_12595:
        /*0058*/ 	.byte	0x03, 0x5f
        /*005a*/ 	.short	0x0101


	//----- nvinfo : EIATTR_COOP_GROUP_MASK_REGIDS
	.align		4
        /*005c*/ 	.byte	0x04, 0x29
        /*005e*/ 	.short	(.L_12597 - .L_12596)


	//   ....[0]....
.L_12596:
        /*0060*/ 	.word	0xffffffff


	//   ....[1]....
        /*0064*/ 	.word	0xffffffff


	//   ....[2]....
        /*0068*/ 	.word	0xffffffff


	//   ....[3]....
        /*006c*/ 	.word	0xffffffff


	//   ....[4]....
        /*0070*/ 	.word	0xffffffff


	//   ....[5]....
        /*0074*/ 	.word	0xffffffff


	//   ....[6]....
        /*0078*/ 	.word	0xffffffff


	//   ....[7]....
        /*007c*/ 	.word	0xffffffff


	//   ....[8]....
        /*0080*/ 	.word	0xffffffff


	//   ....[9]....
        /*0084*/ 	.word	0xffffffff


	//   ....[10]....
        /*0088*/ 	.word	0x0500000f


	//   ....[11]....
        /*008c*/ 	.word	0x0500000f


	//   ....[12]....
        /*0090*/ 	.word	0x0500000f


	//   ....[13]....
        /*0094*/ 	.word	0x0500000f


	//   ....[14]....
        /*0098*/ 	.word	0x0500000f


	//   ....[15]....
        /*009c*/ 	.word	0x0500000f


	//   ....[16]....
        /*00a0*/ 	.word	0x0500000f


	//   ....[17]....
        /*00a4*/ 	.word	0x0500000f


	//   ....[18]....
        /*00a8*/ 	.word	0x0500000f


	//   ....[19]....
        /*00ac*/ 	.word	0x0500000f


	//----- nvinfo : EIATTR_COOP_GROUP_INSTR_OFFSETS
	.align		4
.L_12597:
        /*00b0*/ 	.byte	0x04, 0x28
        /*00b2*/ 	.short	(.L_12599 - .L_12598)


	//   ....[0]....
.L_12598:
        /*00b4*/ 	.word	0x00000640


	//   ....[1]....
        /*00b8*/ 	.word	0x00000680


	//   ....[2]....
        /*00bc*/ 	.word	0x000006a0


	//   ....[3]....
        /*00c0*/ 	.word	0x000006c0


	//   ....[4]....
        /*00c4*/ 	.word	0x000006e0


	//   ....[5]....
        /*00c8*/ 	.word	0x000016a0


	//   ....[6]....
        /*00cc*/ 	.word	0x000016c0


	//   ....[7]....
        /*00d0*/ 	.word	0x000016e0


	//   ....[8]....
        /*00d4*/ 	.word	0x00001700


	//   ....[9]....
        /*00d8*/ 	.word	0x00001720


	//   ....[10]....
        /*00dc*/ 	.word	0x000032e0


	//   ....[11]....
        /*00e0*/ 	.word	0x00003370


	//   ....[12]....
        /*00e4*/ 	.word	0x000033d0


	//   ....[13]....
        /*00e8*/ 	.word	0x00003430


	//   ....[14]....
        /*00ec*/ 	.word	0x00003490


	//   ....[15]....
        /*00f0*/ 	.word	0x000044b0


	//   ....[16]....
        /*00f4*/ 	.word	0x00004510


	//   ....[17]....
        /*00f8*/ 	.word	0x00004570


	//   ....[18]....
        /*00fc*/ 	.word	0x000045d0


	//   ....[19]....
        /*0100*/ 	.word	0x00004630


	//----- nvinfo : EIATTR_VRC_CTA_INIT_COUNT
	.align		4
.L_12599:
        /*0104*/ 	.byte	0x02, 0x4a
	.zero		1
	.zero		1


	//----- nvinfo : EIATTR_SYSCALL_OFFSETS
	.align		4
        /*0108*/ 	.byte	0x04, 0x46
        /*010a*/ 	.short	(.L_12601 - .L_12600)


	//   ....[0]....
.L_12600:
        /*010c*/ 	.word	0x00000170


	//----- nvinfo : EIATTR_EXIT_INSTR_OFFSETS
	.align		4
.L_12601:
        /*0110*/ 	.byte	0x04, 0x1c
        /*0112*/ 	.short	(.L_12603 - .L_12602)


	//   ....[0]....
.L_12602:
        /*0114*/ 	.word	0x00000220


	//   ....[1]....
        /*0118*/ 	.word	0x00003280


	//----- nvinfo : EIATTR_CRS_STACK_SIZE
	.align		4
.L_12603:
        /*011c*/ 	.byte	0x04, 0x1e
        /*011e*/ 	.short	(.L_12605 - .L_12604)
.L_12604:
        /*0120*/ 	.word	0x00000000


	//----- nvinfo : EIATTR_CBANK_PARAM_SIZE
	.align		4
.L_12605:
        /*0124*/ 	.byte	0x03, 0x19
        /*0126*/ 	.short	0x0030


	//----- nvinfo : EIATTR_PARAM_CBANK
	.align		4
        /*0128*/ 	.byte	0x04, 0x0a
        /*012a*/ 	.short	(.L_12607 - .L_12606)
	.align		4
.L_12606:
        /*012c*/ 	.word	index@(.nv.constant0._Z15SoftmaxWarpImplI10DirectLoadIffE11DirectStoreIffEfLi1ELi25ELi32ELi1ELb0EL9Algorithm0EEvT_T0_ll)
        /*0130*/ 	.short	0x0380
        /*0132*/ 	.short	0x0030


	//----- nvinfo : EIATTR_SW_WAR
	.align		4
.L_12607:
        /*0134*/ 	.byte	0x04, 0x36
        /*0136*/ 	.short	(.L_12609 - .L_12608)
.L_12608:
        /*0138*/ 	.word	0x00000008
.L_12609:


//--------------------- .nv.info._Z15SoftmaxWarpImplI10DirectLoadIffE11DirectStoreIffEfLi1ELi24ELi32ELi1ELb1EL9Algorithm0EEvT_T0_ll --------------------------
	.section	.nv.info._Z15SoftmaxWarpImplI10DirectLoadIffE11DirectStoreIffEfLi1ELi24ELi32ELi1ELb1EL9Algorithm0EEvT_T0_ll,"",@"SHT_CUDA_INFO"
	.sectionflags	@""
	.align	4


	//----- nvinfo : EIATTR_CUDA_API_VERSION
	.align		4
        /*0000*/ 	.byte	0x04, 0x37
        /*0002*/ 	.short	(.L_12611 - .L_12610)
.L_12610:
        /*0004*/ 	.word	0x00000082


	//----- nvinfo : EIATTR_KPARAM_INFO
	.align		4
.L_12611:
        /*0008*/ 	.byte	0x04, 0x17
        /*000a*/ 	.short	(.L_12613 - .L_12612)
.L_12612:
        /*000c*/ 	.word	0x00000000
        /*0010*/ 	.short	0x0003
        /*0012*/ 	.short	0x0028
        /*0014*/ 	.byte	0x00, 0xf0, 0x21, 0x00


	//----- nvinfo : EIATTR_KPARAM_INFO
	.align		4
.L_12613:
        /*0018*/ 	.byte	0x04, 0x17
        /*001a*/ 	.short	(.L_12615 - .L_12614)
.L_12614:
        /*001c*/ 	.word	0x00000000
        /*0020*/ 	.short	0x0002
        /*0022*/ 	.short	0x0020
        /*0024*/ 	.byte	0x00, 0xf0, 0x21, 0x00


	//----- nvinfo : EIATTR_KPARAM_INFO
	.align		4
.L_12615:
        /*0028*/ 	.byte	0x04, 0x17
        /*002a*/ 	.short	(.L_12617 - .L_12616)
.L_12616:
        /*002c*/ 	.word	0x00000000
        /*0030*/ 	.short	0x0001
        /*0032*/ 	.short	0x0010
        /*0034*/ 	.byte	0x00, 0xf0, 0x41, 0x00


	//----- nvinfo : EIATTR_KPARAM_INFO
	.align		4
.L_12617:
        /*0038*/ 	.byte	0x04, 0x17
        /*003a*/ 	.short	(.L_12619 - .L_12618)
.L_12618:
        /*003c*/ 	.word	0x00000000
        /*0040*/ 	.short	0x0000
        /*0042*/ 	.short	0x0000
        /*0044*/ 	.byte	0x00, 0xf0, 0x41, 0x00


	//----- nvinfo : EIATTR_SPARSE_MMA_MASK
	.align		4
.L_12619:
        /*0048*/ 	.byte	0x03, 0x50
        /*004a*/ 	.short	0x0000


	//----- nvinfo : EIATTR_MAXREG_COUNT
	.align		4
        /*004c*/ 	.byte	0x03, 0x1b
        /*004e*/ 	.short	0x00ff


	//----- nvinfo : EIATTR_EXTERNS
	.align		4
        /*0050*/ 	.byte	0x04, 0x0f
        /*0052*/ 	.short	(.L_12621 - .L_12620)


	//   ....[0]....
	.align		4
.L_12620:
        /*0054*/ 	.word	index@(__assertfail)


	//----- nvinfo : EIATTR_MERCURY_ISA_VERSION
	.align		4
.L_12621:
        /*0058*/ 	.byte	0x03, 0x5f
        /*005a*/ 	.short	0x0101


	//----- nvinfo : EIATTR_COOP_GROUP_MASK_REGIDS
	.align		4
        /*005c*/ 	.byte	0x04, 0x29
        /*005e*/ 	.short	(.L_12623 - .L_12622)


	//   ....[0]....
.L_12622:
        /*0060*/ 	.word	0xffffffff


	//   ....[1]....
        /*0064*/ 	.word	0xffffffff


	//   ....[2]....
        /*0068*/ 	.word	0xffffffff


	//   ....[3]....
        /*006c*/ 	.word	0xffffffff


	//   ....[4]....
        /*0070*/ 	.word	0xffffffff


	//   ....[5]....
        /*0074*/ 	.word	0xffffffff


	//   ....[6]....
        /*0078*/ 	.word	0xffffffff


	//   ....[7]....
        /*007c*/ 	.word	0xffffffff


	//   ....[8]....
        /*0080*/ 	.word	0xffffffff


	//   ....[9]....
        /*0084*/ 	.word	0xffffffff


	//   ....[10]....
        /*0088*/ 	.word	0x0500000f


	//   ....[11]....
        /*008c*/ 	.word	0x0500000f


	//   ....[12]....
        /*0090*/ 	.word	0x0500000f


	//   ....[13]....
        /*0094*/ 	.word	0x0500000f


	//   ....[14]....
        /*0098*/ 	.word	0x0500000f


	//   ....[15]....
        /*009c*/ 	.word	0x0500000f


	//   ....[16]....
        /*00a0*/ 	.word	0x0500000f


	//   ....[17]....
        /*00a4*/ 	.word	0x0500000f


	//   ....[18]....
        /*00a8*/ 	.word	0x0500000f


	//   ....[19]....
        /*00ac*/ 	.word	0x0500000f


	//----- nvinfo : EIATTR_COOP_GROUP_INSTR_OFFSETS
	.align		4
.L_12623:
        /*00b0*/ 	.byte	0x04, 0x28
        /*00b2*/ 	.short	(.L_12625 - .L_12624)


	//   ....[0]....
.L_12624:
        /*00b4*/ 	.word	0x00000f10


	//   ....[1]....
        /*00b8*/ 	.word	0x00000f50


	//   ....[2]....
        /*00bc*/ 	.word	0x00000f70


	//   ....[3]....
        /*00c0*/ 	.word	0x00000f90


	//   ....[4]....
        /*00c4*/ 	.word	0x00000fb0


	//   ....[5]....
        /*00c8*/ 	.word	0x00001ed0


	//   ....[6]....
        /*00cc*/ 	.word	0x00001ef0


	//   ....[7]....
        /*00d0*/ 	.word	0x00001f10


	//   ....[8]....
        /*00d4*/ 	.word	0x00001f30


	//   ....[9]....
        /*00d8*/ 	.word	0x00001f50


	//   ....[10]....
        /*00dc*/ 	.word	0x00003e80


	//   ....[11]....
        /*00e0*/ 	.word	0x00003f20


	//   ....[12]....
        /*00e4*/ 	.word	0x00003f80


	//   ....[13]....
        /*00e8*/ 	.word	0x00003fe0


	//   ....[14]....
        /*00ec*/ 	.word	0x00004040


	//   ....[15]....
        /*00f0*/ 	.word	0x00004fb0


	//   ....[16]....
        /*00f4*/ 	.word	0x00005010


	//   ....[17]....
        /*00f8*/ 	.word	0x00005070


	//   ....[18]....
        /*00fc*/ 	.word	0x000050d0


	//   ....[19]....
        /*0100*/ 	.word	0x00005130


	//----- nvinfo : EIATTR_VRC_CTA_INIT_COUNT
	.align		4
.L_12625:
        /*0104*/ 	.byte	0x02, 0x4a
	.zero		1
	.zero		1


	//----- nvinfo : EIATTR_SYSCALL_OFFSETS
	.align		4
        /*0108*/ 	.byte	0x04, 0x46
        /*010a*/ 	.short	(.L_12627 - .L_12626)


	//   ....[0]....
.L_12626:
        /*010c*/ 	.word	0x00000180


	//----- nvinfo : EIATTR_EXIT_INSTR_OFFSETS
	.align		4
.L_12627:
        /*0110*/ 	.byte	0x04, 0x1c
        /*0112*/ 	.short	(.L_12629 - .L_12628)


	//   ....[0]....
.L_12628:
        /*0114*/ 	.word	0x00000210


	//   ....[1]....
        /*0118*/ 	.word	0x00003e20


	//----- nvinfo : EIATTR_CRS_STACK_SIZE
	.align		4
.L_12629:
        /*011c*/ 	.byte	0x04, 0x1e
        /*011e*/ 	.short	(.L_12631 - .L_12630)
.L_12630:
        /*0120*/ 	.word	0x00000000


	//----- nvinfo : EIATTR_CBANK_PARAM_SIZE
	.align		4
.L_12631:
        /*0124*/ 	.byte	0x03, 0x19
        /*0126*/ 	.short	0x0030


	//----- nvinfo : EIATTR_PARAM_CBANK
	.align		4
        /*0128*/ 	.byte	0x04, 0x0a
        /*012a*/ 	.short	(.L_12633 - .L_12632)
	.align		4
.L_12632:
        /*012c*/ 	.word	index@(.nv.constant0._Z15SoftmaxWarpImplI10DirectLoadIffE11DirectStoreIffEfLi1ELi24ELi32ELi1ELb1EL9Algorithm0EEvT_T0_ll)
        /*0130*/ 	.short	0x0380
        /*0132*/ 	.short	0x0030


	//----- nvinfo : EIATTR_SW_WAR
	.align		4
.L_12633:
        /*0134*/ 	.byte	0x04, 0x36
        /*0136*/ 	.short	(.L_12635 - .L_12634)
.L_12634:
        /*0138*/ 	.word	0x00000008
.L_12635:


//--------------------- .nv.info._Z15SoftmaxWarpImplI10DirectLoadIffE11DirectStoreIffEfLi1ELi24ELi32ELi1ELb0EL9Algorithm0EEvT_T0_ll --------------------------
	.section	.nv.info._Z15SoftmaxWarpImplI10DirectLoadIffE11DirectStoreIffEfLi1ELi24ELi32ELi1ELb0EL9Algorithm0EEvT_T0_ll,"",@"SHT_CUDA_INFO"
	.sectionflags	@""
	.align	4


	//----- nvinfo : EIATTR_CUDA_API_VERSION
	.align		4
        /*0000*/ 	.byte	0x04, 0x37
        /*0002*/ 	.short	(.L_12637 - .L_12636)
.L_12636:
        /*0004*/ 	.word	0x00000082


	//----- nvinfo : EIATTR_KPARAM_INFO
	.align		4
.L_12637:
        /*0008*/ 	.byte	0x04, 0x17
        /*000a*/ 	.short	(.L_12639 - .L_12638)
.L_12638:
        /*000c*/ 	.word	0x00000000
        /*0010*/ 	.short	0x0003
        /*0012*/ 	.short	0x0028
        /*0014*/ 	.byte	0x00, 0xf0, 0x21, 0x00


	//----- nvinfo : EIATTR_KPARAM_INFO
	.align		4
.L_12639:
        /*0018*/ 	.byte	0x04, 0x17
        /*001a*/ 	.short	(.L_12641 - .L_12640)
.L_12640:
        /*001c*/ 	.word	0x00000000
        /*0020*/ 	.short	0x0002
        /*0022*/ 	.short	0x0020
        /*0024*/ 	.byte	0x00, 0xf0, 0x21, 0x00


	//----- nvinfo : EIATTR_KPARAM_INFO
	.align		4
.L_12641:
        /*0028*/ 	.byte	0x04, 0x17
        /*002a*/ 	.short	(.L_12643 - .L_12642)
.L_12642:
        /*002c*/ 	.word	0x00000000
        /*0030*/ 	.short	0x0001
        /*0032*/ 	.short	0x0010
        /*0034*/ 	.byte	0x00, 0xf0, 0x41, 0x00


	//----- nvinfo : EIATTR_KPARAM_INFO
	.align		4
.L_12643:
        /*0038*/ 	.byte	0x04, 0x17
        /*003a*/ 	.short	(.L_12645 - .L_12644)
.L_12644:
        /*003c*/ 	.word	0x00000000
        /*0040*/ 	.short	0x0000
        /*0042*/ 	.short	0x0000
        /*0044*/ 	.byte	0x00, 0xf0, 0x41, 0x00


	//----- nvinfo : EIATTR_SPARSE_MMA_MASK
	.align		4
.L_12645:
        /*0048*/ 	.byte	0x03, 0x50
        /*004a*/ 	.short	0x0000


	//----- nvinfo : EIATTR_MAXREG_COUNT
	.align		4
        /*004c*/ 	.byte	0x03, 0x1b
        /*004e*/ 	.short	0x00ff


	//----- nvinfo : EIATTR_EXTERNS
	.align		4
        /*0050*/ 	.byte	0x04, 0x0f
        /*0052*/ 	.short	(.L_12647 - .L_12646)


	//   ....[0]....
	.align		4
.L_12646:
        /*0054*/ 	.word	index@(__assertfail)


	//----- nvinfo : EIATTR_MERCURY_ISA_VERSION
	.align		4
.L_12647:
        /*0058*/ 	.byte	0x03, 0x5f
        /*005a*/ 	.short	0x0101


	//----- nvinfo : EIATTR_COOP_GROUP_MASK_REGIDS
	.align		4
        /*005c*/ 	.byte	0x04, 0x29
        /*005e*/ 	.short	(.L_12649 - .L_12648)


	//   ....[0]....
.L_12648:
        /*0060*/ 	.word	0xffffffff


	//   ....[1]....
        /*0064*/ 	.word	0xffffffff


	//   ....[2]....
        /*0068*/ 	.word	0xffffffff


	//   ....[3]....
        /*006c*/ 	.word	0xffffffff


	//   ....[4]....
        /*0070*/ 	.word	0xffffffff


	//   ....[5]....
        /*0074*/ 	.word	0xffffffff


	//   ....[6]....
        /*0078*/ 	.word	0xffffffff


	//   ....[7]....
        /*007c*/ 	.word	0xffffffff


	//   ....[8]....
        /*0080*/ 	.word	0xffffffff


	//   ....[9]....
        /*0084*/ 	.word	0xffffffff


	//   ....[10]....
        /*0088*/ 	.word	0x0500000f


	//   ....[11]....
        /*008c*/ 	.word	0x0500000f


	//   ....[12]....
        /*0090*/ 	.word	0x0500000f


	//   ....[13]....
        /*0094*/ 	.word	0x0500000f


	//   ....[14]....
        /*0098*/ 	.word	0x0500000f


	//   ....[15]....
        /*009c*/ 	.word	0x0500000f


	//   ....[16]....
        /*00a0*/ 	.word	0x0500000f


	//   ....[17]....
        /*00a4*/ 	.word	0x0500000f


	//   ....[18]....
        /*00a8*/ 	.word	0x0500000f


	//   ....[19]....
        /*00ac*/ 	.word	0x0500000f


	//----- nvinfo : EIATTR_COOP_GROUP_INSTR_OFFSETS
	.align		4
.L_12649:
        /*00b0*/ 	.byte	0x04, 0x28
        /*00b2*/ 	.short	(.L_12651 - .L_12650)


	//   ....[0]....
.L_12650:
        /*00b4*/ 	.word	0x00000630


	//   ....[1]....
        /*00b8*/ 	.word	0x00000670


	//   ....[2]....
        /*00bc*/ 	.word	0x00000690


	//   ....[3]....
        /*00c0*/ 	.word	0x000006b0


	//   ....[4]....
        /*00c4*/ 	.word	0x000006d0


	//   ....[5]....
        /*00c8*/ 	.word	0x000015f0


	//   ....[6]....
        /*00cc*/ 	.word	0x00001610


	//   ....[7]....
        /*00d0*/ 	.word	0x00001630


	//   ....[8]....
        /*00d4*/ 	.word	0x00001650


	//   ....[9]....
        /*00d8*/ 	.word	0x00001670


	//   ....[10]....
        /*00dc*/ 	.word	0x00002fd0


	//   ....[11]....
        /*00e0*/ 	.word	0x00003060


	//   ....[12]....
        /*00e4*/ 	.word	0x000030c0


	//   ....[13]....
        /*00e8*/ 	.word	0x00003120


	//   ....[14]....
        /*00ec*/ 	.word	0x00003180


	//   ....[15]....
        /*00f0*/ 	.word	0x00004100


	//   ....[16]....
        /*00f4*/ 	.word	0x00004160


	//   ....[17]....
        /*00f8*/ 	.word	0x000041c0


	//   ....[18]....
        /*00fc*/ 	.word	0x00004220


	//   ....[19]....
        /*0100*/ 	.word	0x00004280


	//----- nvinfo : EIATTR_VRC_CTA_INIT_COUNT
	.align		4
.L_12651:
        /*0104*/ 	.byte	0x02, 0x4a
	.zero		1
	.zero		1


	//----- nvinfo : EIATTR_SYSCALL_OFFSETS
	.align		4
        /*0108*/ 	.byte	0x04, 0x46
        /*010a*/ 	.short	(.L_12653 - .L_12652)


	//   ....[0]....
.L_12652:
        /*010c*/ 	.word	0x00000170


	//----- nvinfo : EIATTR_EXIT_INSTR_OFFSETS
	.align		4
.L_12653:
        /*0110*/ 	.byte	0x04, 0x1c
        /*0112*/ 	.short	(.L_12655 - .L_12654)


	//   ....[0]....
.L_12654:
        /*0114*/ 	.word	0x00000220


	//   ....[1]....
        /*0118*/ 	.word	0x00002f70


	//----- nvinfo : EIATTR_CRS_STACK_SIZE
	.align		4
.L_12655:
        /*011c*/ 	.byte	0x04, 0x1e
        /*011e*/ 	.short	(.L_12657 - .L_12656)
.L_12656:
        /*0120*/ 	.word	0x00000000


	//----- nvinfo : EIATTR_CBANK_PARAM_SIZE
	.align		4
.L_12657:
        /*0124*/ 	.byte	0x03, 0x19
        /*0126*/ 	.short	0x0030


	//----- nvinfo : EIATTR_PARAM_CBANK
	.align		4
        /*0128*/ 	.byte	0x04, 0x0a
        /*012a*/ 	.short	(.L_12659 - .L_12658)
	.align		4
.L_12658:
        /*012c*/ 	.word	index@(.nv.constant0._Z15SoftmaxWarpImplI10DirectLoadIffE11DirectStoreIffEfLi1ELi24ELi32ELi1ELb0EL9Algorithm0EEvT_T0_ll)
        /*0130*/ 	.short	0x0380
        /*0132*/ 	.short	0x0030


	//----- nvinfo : EIATTR_SW_WAR
	.align		4
.L_12659:
        /*0134*/ 	.byte	0x04, 0x36
        /*0136*/ 	.short	(.L_12661 - .L_12660)
.L_12660:
        /*0138*/ 	.word	0x00000008
.L_12661:


//--------------------- .nv.info._Z15SoftmaxWarpImplI10DirectLoadIffE11DirectStoreIffEfLi1ELi23ELi32ELi1ELb1EL9Algorithm0EEvT_T0_ll --------------------------
	.section	.nv.info._Z15SoftmaxWarpImplI10DirectLoadIffE11DirectStoreIffEfLi1ELi23ELi32ELi1ELb1EL9Algorithm0EEvT_T0_ll,"",@"SHT_CUDA_INFO"
	.sectionflags	@""
	.align	4


	//----- nvinfo : EIATTR_CUDA_API_VERSION
	.align		4
        /*0000*/ 	.byte	0x04, 0x37
        /*0002*/ 	.short	(.L_12663 - .L_12662)
.L_12662:
        /*0004*/ 	.word	0x00000082


	//----- nvinfo : EIATTR_KPARAM_INFO
	.align		4
.L_12663:
        /*0008*/ 	.byte	0x04, 0x17
        /*000a*/ 	.short	(.L_12665 - .L_12664)
.L_12664:
        /*000c*/ 	.word	0x00000000
        /*0010*/ 	.short	0x0003
        /*0012*/ 	.short	0x0028
        /*0014*/ 	.byte	0x00, 0xf0, 0x21, 0x00


	//----- nvinfo : EIATTR_KPARAM_INFO
	.align		4
.L_12665:
        /*0018*/ 	.byte	0x04, 0x17
        /*001a*/ 	.short	(.L_12667 - .L_12666)
.L_12666:
        /*001c*/ 	.word	0x00000000
        /*0020*/ 	.short	0x0002
        /*0022*/ 	.short	0x0020
        /*0024*/ 	.byte	0x00, 0xf0, 0x21, 0x00


	//----- nvinfo : EIATTR_KPARAM_INFO
	.align		4
.L_12667:
        /*0028*/ 	.byte	0x04, 0x17
        /*002a*/ 	.short	(.L_12669 - .L_12668)
.L_12668:
        /*002c*/ 	.word	0x00000000
        /*0030*/ 	.short	0x0001
        /*0032*/ 	.short	0x0010
        /*0034*/ 	.byte	0x00, 0xf0, 0x41, 0x00


	//----- nvinfo : EIATTR_KPARAM_INFO
	.align		4
.L_12669:
        /*0038*/ 	.byte	0x04, 0x17
        /*003a*/ 	.short	(.L_12671 - .L_12670)
.L_12670:
        /*003c*/ 	.word	0x00000000
        /*0040*/ 	.short	0x0000
        /*0042*/ 	.short	0x0000
        /*0044*/ 	.byte	0x00, 0xf0, 0x41, 0x00


	//----- nvinfo : EIATTR_SPARSE_MMA_MASK
	.align		4
.L_12671:
        /*0048*/ 	.byte	0x03, 0x50
        /*004a*/ 	.short	0x0000


	//----- nvinfo : EIATTR_MAXREG_COUNT
	.align		4
        /*004c*/ 	.byte	0x03, 0x1b
        /*004e*/ 	.short	0x00ff


	//----- nvinfo : EIATTR_EXTERNS
	.align		4
        /*0050*/ 	.byte	0x04, 0x0f
        /*0052*/ 	.short	(.L_12673 - .L_12672)


	//   ....[0]....
	.align		4
.L_12672:
        /*0054*/ 	.word	index@(__assertfail)


	//----- nvinfo : EIATTR_MERCURY_ISA_VERSION
	.align		4
.L_12673:
        /*0058*/ 	.byte	0x03, 0x5f
        /*005a*/ 	.short	0x0101


	//----- nvinfo : EIATTR_COOP_GROUP_MASK_REGIDS
	.align		4
        /*005c*/ 	.byte	0x04, 0x29
        /*005e*/ 	.short	(.L_12675 - .L_12674)


	//   ....[0]....
.L_12674:
        /*0060*/ 	.word	0xffffffff


	//   ....[1]....
        /*0064*/ 	.word	0xffffffff


	//   ....[2]....
        /*0068*/ 	.word	0xffffffff


	//   ....[3]....
        /*006c*/ 	.word	0xffffffff


	//   ....[4]....
        /*0070*/ 	.word	0xffffffff


	//   ....[5]....
        /*0074*/ 	.word	0xffffffff


	//   ....[6]....
        /*0078*/ 	.word	0xffffffff


	//   ....[7]....
        /*007c*/ 	.word	0xffffffff


	//   ....[8]....
        /*0080*/ 	.word	0xffffffff


	//   ....[9]....
        /*0084*/ 	.word	0xffffffff


	//   ....[10]....
        /*0088*/ 	.word	0x0500000f


	//   ....[11]....
        /*008c*/ 	.word	0x0500000f


	//   ....[12]....
        /*0090*/ 	.word	0x0500000f


	//   ....[13]....
        /*0094*/ 	.word	0x0500000f


	//   ....[14]....
        /*0098*/ 	.word	0x0500000f


	//   ....[15]....
        /*009c*/ 	.word	0x0500000f


	//   ....[16]....
        /*00a0*/ 	.word	0x0500000f


	//   ....[17]....
        /*00a4*/ 	.word	0x0500000f


	//   ....[18]....
        /*00a8*/ 	.word	0x0500000f


	//   ....[19]....
        /*00ac*/ 	.word	0x0500000f


	//----- nvinfo : EIATTR_COOP_GROUP_INSTR_OFFSETS
	.align		4
.L_12675:
        /*00b0*/ 	.byte	0x04, 0x28
        /*00b2*/ 	.short	(.L_12677 - .L_12676)


	//   ....[0]....
.L_12676:
        /*00b4*/ 	.word	0x00000e90


	//   ....[1]....
        /*00b8*/ 	.word	0x00000ed0


	//   ....[2]....
        /*00bc*/ 	.word	0x00000ef0


	//   ....[3]....
        /*00c0*/ 	.word	0x00000f10


	//   ....[4]....
        /*00c4*/ 	.word	0x00000f30


	//   ....[5]....
        /*00c8*/ 	.word	0x00001db0


	//   ....[6]....
        /*00cc*/ 	.word	0x00001dd0


	//   ....[7]....
        /*00d0*/ 	.word	0x00001df0


	//   ....[8]....
        /*00d4*/ 	.word	0x00001e10


	//   ....[9]....
        /*00d8*/ 	.word	0x00001e30


	//   ....[10]....
        /*00dc*/ 	.word	0x00003c20


	//   ....[11]....
        /*00e0*/ 	.word	0x00003cc0


	//   ....[12]....
        /*00e4*/ 	.word	0x00003d20


	//   ....[13]....
        /*00e8*/ 	.word	0x00003d80


	//   ....[14]....
        /*00ec*/ 	.word	0x00003de0


	//   ....[15]....
        /*00f0*/ 	.word	0x00004cb0


	//   ....[16]....
        /*00f4*/ 	.word	0x00004d10


	//   ....[17]....
        /*00f8*/ 	.word	0x00004d70


	//   ....[18]....
        /*00fc*/ 	.word	0x00004dd0


	//   ....[19]....
        /*0100*/ 	.word	0x00004e30


	//----- nvinfo : EIATTR_VRC_CTA_INIT_COUNT
	.align		4
.L_12677:
        /*0104*/ 	.byte	0x02, 0x4a
	.zero		1
	.zero		1


	//----- nvinfo : EIATTR_SYSCALL_OFFSETS
	.align		4
        /*0108*/ 	.byte	0x04, 0x46
        /*010a*/ 	.short	(.L_12679 - .L_12678)


	//   ....[0]....
.L_12678:
        /*010c*/ 	.word	0x00000180


	//----- nvinfo : EIATTR_EXIT_INSTR_OFFSETS
	.align		4
.L_12679:
        /*0110*/ 	.byte	0x04, 0x1c
        /*0112*/ 	.short	(.L_12681 - .L_12680)


	//   ....[0]....
.L_12680:
        /*0114*/ 	.word	0x00000230


	//   ....[1]....
        /*0118*/ 	.word	0x00003bc0


	//----- nvinfo : EIATTR_CRS_STACK_SIZE
	.align		4
.L_12681:
        /*011c*/ 	.byte	0x04, 0x1e
        /*011e*/ 	.short	(.L_12683 - .L_12682)
.L_12682:
        /*0120*/ 	.word	0x00000000


	//----- nvinfo : EIATTR_CBANK_PARAM_SIZE
	.align		4
.L_12683:
        /*0124*/ 	.byte	0x03, 0x19
        /*0126*/ 	.short	0x0030


	//----- nvinfo : EIATTR_PARAM_CBANK
	.align		4
        /*0128*/ 	.byte	0x04, 0x0a
        /*012a*/ 	.short	(.L_12685 - .L_12684)
	.align		4
.L_12684:
        /*012c*/ 	.word	index@(.nv.constant0._Z15SoftmaxWarpImplI10DirectLoadIffE11DirectStoreIffEfLi1ELi23ELi32ELi1ELb1EL9Algorithm0EEvT_T0_ll)
        /*0130*/ 	.short	0x0380
        /*0132*/ 	.short	0x0030


	//----- nvinfo : EIATTR_SW_WAR
	.align		4
.L_12685:
        /*0134*/ 	.byte	0x04, 0x36
        /*0136*/ 	.short	(.L_12687 - .L_12686)
.L_12686:
        /*0138*/ 	.word	0x00000008
.L_12687:


//--------------------- .nv.info._Z15SoftmaxWarpImplI10DirectLoadIffE11DirectStoreIffEfLi1ELi23ELi32ELi1ELb0EL9Algorithm0EEvT_T0_ll --------------------------
	.section	.nv.info._Z15SoftmaxWarpImplI10DirectLoadIffE11DirectStoreIffEfLi1ELi23ELi32ELi1ELb0EL9Algorithm0EEvT_T0_ll,"",@"SHT_CUDA_INFO"
	.sectionflags	@""
	.align	4


	//----- nvinfo : EIATTR_CUDA_API_VERSION
	.align		4
        /*0000*/ 	.byte	0x04, 0x37
        /*0002*/ 	.short	(.L_12689 - .L_12688)
.L_12688:
        /*0004*/ 	.word	0x00000082


	//----- nvinfo : EIATTR_KPARAM_INFO
	.align		4
.L_12689:
        /*0008*/ 	.byte	0x04, 0x17
        /*000a*/ 	.short	(.L_12691 - .L_12690)
.L_12690:
        /*000c*/ 	.word	0x00000000
        /*0010*/ 	.short	0x0003
        /*0012*/ 	.short	0x0028
        /*0014*/ 	.byte	0x00, 0xf0, 0x21, 0x00


	//----- nvinfo : EIATTR_KPARAM_INFO
	.align		4
.L_12691:
        /*0018*/ 	.byte	0x04, 0x17
        /*001a*/ 	.short	(.L_12693 - .L_12692)
.L_12692:
        /*001c*/ 	.word	0x00000000
        /*0020*/ 	.short	0x0002
        /*0022*/ 	.short	0x0020
        /*0024*/ 	.byte	0x00, 0xf0, 0x21, 0x00


	//----- nvinfo : EIATTR_KPARAM_INFO
	.align		4
.L_12693:
        /*0028*/ 	.byte	0x04, 0x17
        /*002a*/ 	.short	(.L_12695 - .L_12694)
.L_12694:
        /*002c*/ 	.word	0x00000000
        /*0030*/ 	.short	0x0001
        /*0032*/ 	.short	0x0010
        /*0034*/ 	.byte	0x00, 0xf0, 0x41, 0x00


	//----- nvinfo : EIATTR_KPARAM_INFO
	.align		4
.L_12695:
        /*0038*/ 	.byte	0x04, 0x17
        /*003a*/ 	.short	(.L_12697 - .L_12696)
.L_12696:
        /*003c*/ 	.word	0x00000000
        /*0040*/ 	.short	0x0000
        /*0042*/ 	.short	0x0000
        /*0044*/ 	.byte	0x00, 0xf0, 0x41, 0x00


	//----- nvinfo : EIATTR_SPARSE_MMA_MASK
	.align		4
.L_12697:
        /*0048*/ 	.byte	0x03, 0x50
        /*004a*/ 	.short	0x0000


	//----- nvinfo : EIATTR_MAXREG_COUNT
	.align		4
        /*004c*/ 	.byte	0x03, 0x1b
        /*004e*/ 	.short	0x00ff


	//----- nvinfo : EIATTR_EXTERNS
	.align		4
        /*0050*/ 	.byte	0x04, 0x0f
        /*0052*/ 	.short	(.L_12699 - .L_12698)


	//   ....[0]....
	.align		4
.L_12698:
        /*0054*/ 	.word	index@(__assertfail)


	//----- nvinfo : EIATTR_MERCURY_ISA_VERSION
	.align		4
.L_12699:
        /*0058*/ 	.byte	0x03, 0x5f
        /*005a*/ 	.short	0x0101


	//----- nvinfo : EIATTR_COOP_GROUP_MASK_REGIDS
	.align		4
        /*005c*/ 	.byte	0x04, 0x29
        /*005e*/ 	.short	(.L_12701 - .L_12700)


	//   ....[0]....
.L_12700:
        /*0060*/ 	.word	0xffffffff


	//   ....[1]....
        /*0064*/ 	.word	0xffffffff


	//   ....[2]....
        /*0068*/ 	.word	0xffffffff


	//   ....[3]....
        /*006c*/ 	.word	0xffffffff


	//   ....[4]....
        /*0070*/ 	.word	0xffffffff


	//   ....[5]....
        /*0074*/ 	.word	0xffffffff


	//   ....[6]....
        /*0078*/ 	.word	0xffffffff


	//   ....[7]....
        /*007c*/ 	.word	0xffffffff


	//   ....[8]....
        /*0080*/ 	.word	0xffffffff


	//   ....[9]....
        /*0084*/ 	.word	0xffffffff


	//   ....[10]....
        /*0088*/ 	.word	0x0500000f


	//   ....[11]....
        /*008c*/ 	.word	0x0500000f


	//   ....[12]....
        /*0090*/ 	.word	0x0500000f


	//   ....[13]....
        /*0094*/ 	.word	0x0500000f


	//   ....[14]....
        /*0098*/ 	.word	0x0500000f


	//   ....[15]....
        /*009c*/ 	.word	0x0500000f


	//   ....[16]....
        /*00a0*/ 	.word	0x0500000f


	//   ....[17]....
        /*00a4*/ 	.word	0x0500000f


	//   ....[18]....
        /*00a8*/ 	.word	0x0500000f


	//   ....[19]....
        /*00ac*/ 	.word	0x0500000f


	//----- nvinfo : EIATTR_COOP_GROUP_INSTR_OFFSETS
	.align		4
.L_12701:
        /*00b0*/ 	.byte	0x04, 0x28
        /*00b2*/ 	.short	(.L_12703 - .L_12702)


	//   ....[0]....
.L_12702:
        /*00b4*/ 	.word	0x00000620


	//   ....[1]....
        /*00b8*/ 	.word	0x00000660


	//   ....[2]....
        /*00bc*/ 	.word	0x00000680


	//   ....[3]....
        /*00c0*/ 	.word	0x000006a0


	//   ....[4]....
        /*00c4*/ 	.word	0x000006c0


	//   ....[5]....
        /*00c8*/ 	.word	0x00001540


	//   ....[6]....
        /*00cc*/ 	.word	0x00001560


	//   ....[7]....
        /*00d0*/ 	.word	0x00001580


	//   ....[8]....
        /*00d4*/ 	.word	0x000015a0


	//   ....[9]....
        /*00d8*/ 	.word	0x000015c0


	//   ....[10]....
        /*00dc*/ 	.word	0x00002fa0


	//   ....[11]....
        /*00e0*/ 	.word	0x00003030


	//   ....[12]....
        /*00e4*/ 	.word	0x00003090


	//   ....[13]....
        /*00e8*/ 	.word	0x000030f0


	//   ....[14]....
        /*00ec*/ 	.word	0x00003150


	//   ....[15]....
        /*00f0*/ 	.word	0x00004030


	//   ....[16]....
        /*00f4*/ 	.word	0x00004090


	//   ....[17]....
        /*00f8*/ 	.word	0x000040f0


	//   ....[18]....
        /*00fc*/ 	.word	0x00004150


	//   ....[19]....
        /*0100*/ 	.word	0x000041b0


	//----- nvinfo : EIATTR_VRC_CTA_INIT_COUNT
	.align		4
.L_12703:
        /*0104*/ 	.byte	0x02, 0x4a
	.zero		1
	.zero		1


	//----- nvinfo : EIATTR_SYSCALL_OFFSETS
	.align		4
        /*0108*/ 	.byte	0x04, 0x46
        /*010a*/ 	.short	(.L_12705 - .L_12704)


	//   ....[0]....
.L_12704:
        /*010c*/ 	.word	0x00000170


	//----- nvinfo : EIATTR_EXIT_INSTR_OFFSETS
	.align		4
.L_12705:
        /*0110*/ 	.byte	0x04, 0x1c
        /*0112*/ 	.short	(.L_12707 - .L_12706)


	//   ....[0]....
.L_12706:
        /*0114*/ 	.word	0x00000220


	//   ....[1]....
        /*0118*/ 	.word	0x00002f40


	//----- nvinfo : EIATTR_CRS_STACK_SIZE
	.align		4
.L_12707:
        /*011c*/ 	.byte	0x04, 0x1e
        /*011e*/ 	.short	(.L_12709 - .L_12708)
.L_12708:
        /*0120*/ 	.word	0x00000000


	//----- nvinfo : EIATTR_CBANK_PARAM_SIZE
	.align		4
.L_12709:
        /*0124*/ 	.byte	0x03, 0x19
        /*0126*/ 	.short	0x0030


	//----- nvinfo : EIATTR_PARAM_CBANK
	.align		4
        /*0128*/ 	.byte	0x04, 0x0a
        /*012a*/ 	.short	(.L_12711 - .L_12710)
	.align		4
.L_12710:
        /*012c*/ 	.word	index@(.nv.constant0._Z15SoftmaxWarpImplI10DirectLoadIffE11DirectStoreIffEfLi1ELi23ELi32ELi1ELb0EL9Algorithm0EEvT_T0_ll)
        /*0130*/ 	.short	0x0380
        /*0132*/ 	.short	0x0030


	//----- nvinfo : EIATTR_SW_WAR
	.align		4
.L_12711:
        /*0134*/ 	.byte	0x04, 0x36
        /*0136*/ 	.short	(.L_12713 - .L_12712)
.L_12712:
        /*0138*/ 	.word	0x00000008
.L_12713:


//--------------------- .nv.info._Z15SoftmaxWarpImplI10DirectLoadIffE11DirectStoreIffEfLi1ELi22ELi32ELi1ELb1EL9Algorithm0EEvT_T0_ll --------------------------
	.section	.nv.info._Z15SoftmaxWarpImplI10DirectLoadIffE11DirectStoreIffEfLi1ELi22ELi32ELi1ELb1EL9Algorithm0EEvT_T0_ll,"",@"SHT_CUDA_INFO"
	.sectionflags	@""
	.align	4


	//----- nvinfo : EIATTR_CUDA_API_VERSION
	.align		4
        /*0000*/ 	.byte	0x04, 0x37
        /*0002*/ 	.short	(.L_12715 - .L_12714)
.L_12714:
        /*0004*/ 	.word	0x00000082


	//----- nvinfo : EIATTR_KPARAM_INFO
	.align		4
.L_12715:
        /*0008*/ 	.byte	0x04, 0x17
        /*000a*/ 	.short	(.L_12717 - .L_12716)
.L_12716:
        /*000c*/ 	.word	0x00000000
        /*0010*/ 	.short	0x0003
        /*0012*/ 	.short	0x0028
        /*0014*/ 	.byte	0x00, 0xf0, 0x21, 0x00


	//----- nvinfo : EIATTR_KPARAM_INFO
	.align		4
.L_12717:
        /*0018*/ 	.byte	0x04, 0x17
        /*001a*/ 	.short	(.L_12719 - .L_12718)
.L_12718:
        /*001c*/ 	.word	0x00000000
        /*0020*/ 	.short	0x0002
        /*0022*/ 	.short	0x0020
        /*0024*/ 	.byte	0x00, 0xf0, 0x21, 0x00


	//----- nvinfo : EIATTR_KPARAM_INFO
	.align		4
.L_12719:
        /*0028*/ 	.byte	0x04, 0x17
        /*002a*/ 	.short	(.L_12721 - .L_12720)
.L_12720:
        /*002c*/ 	.word	0x00000000
        /*0030*/ 	.short	0x0001
        /*0032*/ 	.short	0x0010
        /*0034*/ 	.byte	0x00, 0xf0, 0x41, 0x00


	//----- nvinfo : EIATTR_KPARAM_INFO
	.align		4
.L_12721:
        /*0038*/ 	.byte	0x04, 0x17
        /*003a*/ 	.short	(.L_12723 - .L_12722)
.L_12722:
        /*003c*/ 	.word	0x00000000
        /*0040*/ 	.short	0x0000
        /*0042*/ 	.short	0x0000
        /*0044*/ 	.byte	0x00, 0xf0, 0x41, 0x00


	//----- nvinfo : EIATTR_SPARSE_MMA_MASK
	.align		4
.L_12723:
        /*0048*/ 	.byte	0x03, 0x50
        /*004a*/ 	.short	0x0000


	//----- nvinfo : EIATTR_MAXREG_COUNT
	.align		4
        /*004c*/ 	.byte	0x03, 0x1b
        /*004e*/ 	.short	0x00ff


	//----- nvinfo : EIATTR_EXTERNS
	.align		4
        /*0050*/ 	.byte	0x04, 0x0f
        /*0052*/ 	.short	(.L_12725 - .L_12724)


	//   ....[0]....
	.align		4
.L_12724:
        /*0054*/ 	.word	index@(__assertfail)


	//----- nvinfo : EIATTR_MERCURY_ISA_VERSION
	.align		4
.L_12725:
        /*0058*/ 	.byte	0x03, 0x5f
        /*005a*/ 	.short	0x0101


	//----- nvinfo : EIATTR_COOP_GROUP_MASK_REGIDS
	.align		4
        /*005c*/ 	.byte	0x04, 0x29
        /*005e*/ 	.short	(.L_12727 - .L_12726)


	//   ....[0]....
.L_12726:
        /*0060*/ 	.word	0xffffffff


	//   ....[1]....
        /*0064*/ 	.word	0xffffffff


	//   ....[2]....
        /*0068*/ 	.word	0xffffffff


	//   ....[3]....
        /*006c*/ 	.word	0xffffffff


	//   ....[4]....
        /*0070*/ 	.word	0xffffffff


	//   ....[5]....
        /*0074*/ 	.word	0xffffffff


	//   ....[6]....
        /*0078*/ 	.word	0xffffffff


	//   ....[7]....
        /*007c*/ 	.word	0xffffffff


	//   ....[8]....
        /*0080*/ 	.word	0xffffffff


	//   ....[9]....
        /*0084*/ 	.word	0xffffffff


	//   ....[10]....
        /*0088*/ 	.word	0x0500000f


	//   ....[11]....
        /*008c*/ 	.word	0x0500000f


	//   ....[12]....
        /*0090*/ 	.word	0x0500000f


	//   ....[13]....
        /*0094*/ 	.word	0x0500000f


	//   ....[14]....
        /*0098*/ 	.word	0x0500000f


	//   ....[15]....
        /*009c*/ 	.word	0x0500000f


	//   ....[16]....
        /*00a0*/ 	.word	0x0500000f


	//   ....[17]....
        /*00a4*/ 	.word	0x0500000f


	//   ....[18]....
        /*00a8*/ 	.word	0x0500000f


	//   ....[19]....
        /*00ac*/ 	.word	0x0500000f


	//----- nvinfo : EIATTR_COOP_GROUP_INSTR_OFFSETS
	.align		4
.L_12727:
        /*00b0*/ 	.byte	0x04, 0x28
        /*00b2*/ 	.short	(.L_12729 - .L_12728)


	//   ....[0]....
.L_12728:
        /*00b4*/ 	.word	0x00000e10


	//   ....[1]....
        /*00b8*/ 	.word	0x00000e50


	//   ....[2]....
        /*00bc*/ 	.word	0x00000e70


	//   ....[3]....
        /*00c0*/ 	.word	0x00000e90


	//   ....[4]....
        /*00c4*/ 	.word	0x00000eb0


	//   ....[5]....
        /*00c8*/ 	.word	0x00001c90


	//   ....[6]....
        /*00cc*/ 	.word	0x00001cb0


	//   ....[7]....
        /*00d0*/ 	.word	0x00001cd0


	//   ....[8]....
        /*00d4*/ 	.word	0x00001cf0


	//   ....[9]....
        /*00d8*/ 	.word	0x00001d10


	//   ....[10]....
        /*00dc*/ 	.word	0x000039c0


	//   ....[11]....
        /*00e0*/ 	.word	0x00003a60


	//   ....[12]....
        /*00e4*/ 	.word	0x00003ac0


	//   ....[13]....
        /*00e8*/ 	.word	0x00003b20


	//   ....[14]....
        /*00ec*/ 	.word	0x00003b80


	//   ....[15]....
        /*00f0*/ 	.word	0x000049b0


	//   ....[16]....
        /*00f4*/ 	.word	0x00004a10


	//   ....[17]....
        /*00f8*/ 	.word	0x00004a70


	//   ....[18]....
        /*00fc*/ 	.word	0x00004ad0


	//   ....[19]....
        /*0100*/ 	.word	0x00004b30


	//----- nvinfo : EIATTR_VRC_CTA_INIT_COUNT
	.align		4
.L_12729:
        /*0104*/ 	.byte	0x02, 0x4a
	.zero		1
	.zero		1


	//----- nvinfo : EIATTR_SYSCALL_OFFSETS
	.align		4
        /*0108*/ 	.byte	0x04, 0x46
        /*010a*/ 	.short	(.L_12731 - .L_12730)


	//   ....[0]....
.L_12730:
        /*010c*/ 	.word	0x00000180


	//----- nvinfo : EIATTR_EXIT_INSTR_OFFSETS
	.align		4
.L_12731:
        /*0110*/ 	.byte	0x04, 0x1c
        /*0112*/ 	.short	(.L_12733 - .L_12732)


	//   ....[0]....
.L_12732:
        /*0114*/ 	.word	0x00000230


	//   ....[1]....
        /*0118*/ 	.word	0x00003960


	//----- nvinfo : EIATTR_CRS_STACK_SIZE
	.align		4
.L_12733:
        /*011c*/ 	.byte	0x04, 0x1e
        /*011e*/ 	.short	(.L_12735 - .L_12734)
.L_12734:
        /*0120*/ 	.word	0x00000000


	//----- nvinfo : EIATTR_CBANK_PARAM_SIZE
	.align		4
.L_12735:
        /*0124*/ 	.byte	0x03, 0x19
        /*0126*/ 	.short	0x0030


	//----- nvinfo : EIATTR_PARAM_CBANK
	.align		4
        /*0128*/ 	.byte	0x04, 0x0a
        /*012a*/ 	.short	(.L_12737 - .L_12736)
	.align		4
.L_12736:
        /*012c*/ 	.word	index@(.nv.constant0._Z15SoftmaxWarpImplI10DirectLoadIffE11DirectStoreIffEfLi1ELi22ELi32ELi1ELb1EL9Algorithm0EEvT_T0_ll)
        /*0130*/ 	.short	0x0380
        /*0132*/ 	.short	0x0030


	//----- nvinfo : EIATTR_SW_WAR
	.align		4
.L_12737:
        /*0134*/ 	.byte	0x04, 0x36
        /*0136*/ 	.short	(.L_12739 - .L_12738)
.L_12738:
        /*0138*/ 	.word	0x00000008
.L_12739:


//--------------------- .nv.info._Z15SoftmaxWarpImplI10DirectLoadIffE11DirectStoreIffEfLi1ELi22ELi32ELi1ELb0EL9Algorithm0EEvT_T0_ll --------------------------
	.section	.nv.info._Z15SoftmaxWarpImplI10DirectLoadIffE11DirectStoreIffEfLi1ELi22ELi32ELi1ELb0EL9Algorithm0EEvT_T0_ll,"",@"SHT_CUDA_INFO"
	.sectionflags	@""
	.align	4


	//----- nvinfo : EIATTR_CUDA_API_VERSION
	.align		4
        /*0000*/ 	.byte	0x04, 0x37
        /*0002*/ 	.short	(.L_12741 - .L_12740)
.L_12740:
        /*0004*/ 	.word	0x00000082


	//----- nvinfo : EIATTR_KPARAM_INFO
	.align		4
.L_12741:
        /*0008*/ 	.byte	0x04, 0x17
        /*000a*/ 	.short	(.L_12743 - .L_12742)
.L_12742:
        /*000c*/ 	.word	0x00000000
        /*0010*/ 	.short	0x0003
        /*0012*/ 	.short	0x0028
        /*0014*/ 	.byte	0x00, 0xf0, 0x21, 0x00


	//----- nvinfo : EIATTR_KPARAM_INFO
	.align		4
.L_12743:
        /*0018*/ 	.byte	0x04, 0x17
        /*001a*/ 	.short	(.L_12745 - .L_12744)
.L_12744:
        /*001c*/ 	.word	0x00000000
        /*0020*/ 	.short	0x0002
        /*0022*/ 	.short	0x0020
        /*0024*/ 	.byte	0x00, 0xf0, 0x21, 0x00


	//----- nvinfo : EIATTR_KPARAM_INFO
	.align		4
.L_12745:
        /*0028*/ 	.byte	0x04, 0x17
        /*002a*/ 	.short	(.L_12747 - .L_12746)
.L_12746:
        /*002c*/ 	.word	0x00000000
        /*0030*/ 	.short	0x0001
        /*0032*/ 	.short	0x0010
        /*0034*/ 	.byte	0x00, 0xf0, 0x41, 0x00


	//----- nvinfo : EIATTR_KPARAM_INFO
	.align		4
.L_12747:
        /*0038*/ 	.byte	0x04, 0x17
        /*003a*/ 	.short	(.L_12749 - .L_12748)
.L_12748:
        /*003c*/ 	.word	0x00000000
        /*0040*/ 	.short	0x0000
        /*0042*/ 	.short	0x0000
        /*0044*/ 	.byte	0x00, 0xf0, 0x41, 0x00


	//----- nvinfo : EIATTR_SPARSE_MMA_MASK
	.align		4
.L_12749:
        /*0048*/ 	.byte	0x03, 0x50
        /*004a*/ 	.short	0x0000


	//----- nvinfo : EIATTR_MAXREG_COUNT
	.align		4
        /*004c*/ 	.byte	0x03, 0x1b
        /*004e*/ 	.short	0x00ff


	//----- nvinfo : EIATTR_EXTERNS
	.align		4
        /*0050*/ 	.byte	0x04, 0x0f
        /*0052*/ 	.short	(.L_12751 - .L_12750)


	//   ....[0]....
	.align		4
.L_12750:
        /*0054*/ 	.word	index@(__assertfail)


	//----- nvinfo : EIATTR_MERCURY_ISA_VERSION
	.align		4
.L_12751:
        /*0058*/ 	.byte	0x03, 0x5f
        /*005a*/ 	.short	0x0101


	//----- nvinfo : EIATTR_COOP_GROUP_MASK_REGIDS
	.align		4
        /*005c*/ 	.byte	0x04, 0x29
        /*005e*/ 	.short	(.L_12753 - .L_12752)


	//   ....[0]....
.L_12752:
        /*0060*/ 	.word	0xffffffff


	//   ....[1]....
        /*0064*/ 	.word	0xffffffff


	//   ....[2]....
        /*0068*/ 	.word	0xffffffff


	//   ....[3]....
        /*006c*/ 	.word	0xffffffff


	//   ....[4]....
        /*0070*/ 	.word	0xffffffff


	//   ....[5]....
        /*0074*/ 	.word	0xffffffff


	//   ....[6]....
        /*0078*/ 	.word	0xffffffff


	//   ....[7]....
        /*007c*/ 	.word	0xffffffff


	//   ....[8]....
        /*0080*/ 	.word	0xffffffff


	//   ....[9]....
        /*0084*/ 	.word	0xffffffff


	//   ....[10]....
        /*0088*/ 	.word	0x0500000f


	//   ....[11]....
        /*008c*/ 	.word	0x0500000f


	//   ....[12]....
        /*0090*/ 	.word	0x0500000f


	//   ....[13]....
        /*0094*/ 	.word	0x0500000f


	//   ....[14]....
        /*0098*/ 	.word	0x0500000f


	//   ....[15]....
        /*009c*/ 	.word	0x0500000f


	//   ....[16]....
        /*00a0*/ 	.word	0x0500000f


	//   ....[17]....
        /*00a4*/ 	.word	0x0500000f


	//   ....[18]....
        /*00a8*/ 	.word	0x0500000f


	//   ....[19]....
        /*00ac*/ 	.word	0x0500000f


	//----- nvinfo : EIATTR_COOP_GROUP_INSTR_OFFSETS
	.align		4
.L_12753:
        /*00b0*/ 	.byte	0x04, 0x28
        /*00b2*/ 	.short	(.L_12755 - .L_12754)


	//   ....[0]....
.L_12754:
        /*00b4*/ 	.word	0x00000600


	//   ....[1]....
        /*00b8*/ 	.word	0x00000630


	//   ....[2]....
        /*00bc*/ 	.word	0x00000660


	//   ....[3]....
        /*00c0*/ 	.word	0x00000680


	//   ....[4]....
        /*00c4*/ 	.word	0x000006a0


	//   ....[5]....
        /*00c8*/ 	.word	0x00001480


	//   ....[6]....
        /*00cc*/ 	.word	0x000014a0


	//   ....[7]....
        /*00d0*/ 	.word	0x000014c0


	//   ....[8]....
        /*00d4*/ 	.word	0x000014e0


	//   ....[9]....
        /*00d8*/ 	.word	0x00001500


	//   ....[10]....
        /*00dc*/ 	.word	0x00002dd0


	//   ....[11]....
        /*00e0*/ 	.word	0x00002e60


	//   ....[12]....
        /*00e4*/ 	.word	0x00002ec0


	//   ....[13]....
        /*00e8*/ 	.word	0x00002f20


	//   ....[14]....
        /*00ec*/ 	.word	0x00002f80


	//   ....[15]....
        /*00f0*/ 	.word	0x00003dc0


	//   ....[16]....
        /*00f4*/ 	.word	0x00003e20


	//   ....[17]....
        /*00f8*/ 	.word	0x00003e80


	//   ....[18]....
        /*00fc*/ 	.word	0x00003ee0


	//   ....[19]....
        /*0100*/ 	.word	0x00003f40


	//----- nvinfo : EIATTR_VRC_CTA_INIT_COUNT
	.align		4
.L_12755:
        /*0104*/ 	.byte	0x02, 0x4a
	.zero		1
	.zero		1


	//----- nvinfo : EIATTR_SYSCALL_OFFSETS
	.align		4
        /*0108*/ 	.byte	0x04, 0x46
        /*010a*/ 	.short	(.L_12757 - .L_12756)


	//   ....[0]....
.L_12756:
        /*010c*/ 	.word	0x00000170


	//----- nvinfo : EIATTR_EXIT_INSTR_OFFSETS
	.align		4
.L_12757:
        /*0110*/ 	.byte	0x04, 0x1c
        /*0112*/ 	.short	(.L_12759 - .L_12758)


	//   ....[0]....
.L_12758:
        /*0114*/ 	.word	0x00000220


	//   ....[1]....
        /*0118*/ 	.word	0x00002d70


	//----- nvinfo : EIATTR_CRS_STACK_SIZE
	.align		4
.L_12759:
        /*011c*/ 	.byte	0x04, 0x1e
        /*011e*/ 	.short	(.L_12761 - .L_12760)
.L_12760:
        /*0120*/ 	.word	0x00000000


	//----- nvinfo : EIATTR_CBANK_PARAM_SIZE
	.align		4
.L_12761:
        /*0124*/ 	.byte	0x03, 0x19
        /*0126*/ 	.short	0x0030


	//----- nvinfo : EIATTR_PARAM_CBANK
	.align		4
        /*0128*/ 	.byte	0x04, 0x0a
        /*012a*/ 	.short	(.L_12763 - .L_12762)
	.align		4
.L_12762:
        /*012c*/ 	.word	index@(.nv.constant0._Z15SoftmaxWarpImplI10DirectLoadIffE11DirectStoreIffEfLi1ELi22ELi32ELi1ELb0EL9Algorithm0EEvT_T0_ll)
        /*0130*/ 	.short	0x0380
        /*0132*/ 	.short	0x0030


	//----- nvinfo : EIATTR_SW_WAR
	.align		4
.L_12763:
        /*0134*/ 	.byte	0x04, 0x36
        /*0136*/ 	.short	(.L_12765 - .L_12764)
.L_12764:
        /*0138*/ 	.word	0x00000008
.L_12765:


//--------------------- .nv.info._Z15SoftmaxWarpImplI10DirectLoadIffE11DirectStoreIffEfLi1ELi21ELi32ELi1ELb1EL9Algorithm0EEvT_T0_ll --------------------------
	.section	.nv.info._Z15SoftmaxWarpImplI10DirectLoadIffE11DirectStoreIffEfLi1ELi21ELi32ELi1ELb1EL9Algorithm0EEvT_T0_ll,"",@"SHT_CUDA_INFO"
	.sectionflags	@""
	.align	4


	//----- nvinfo : EIATTR_CUDA_API_VERSION
	.align		4
        /*0000*/ 	.byte	0x04, 0x37
        /*0002*/ 	.short	(.L_12767 - .L_12766)
.L_12766:
        /*0004*/ 	.word	0x00000082


	//----- nvinfo : EIATTR_KPARAM_INFO
	.align		4
.L_12767:
        /*0008*/ 	.byte	0x04, 0x17
        /*000a*/ 	.short	(.L_12769 - .L_12768)
.L_12768:
        /*000c*/ 	.word	0x00000000
        /*0010*/ 	.short	0x0003
        /*0012*/ 	.short	0x0028
        /*0014*/ 	.byte	0x00, 0xf0, 0x21, 0x00


	//----- nvinfo : EIATTR_KPARAM_INFO
	.align		4
.L_12769:
        /*0018*/ 	.byte	0x04, 0x17
        /*001a*/ 	.short	(.L_12771 - .L_12770)
.L_12770:
        /*001c*/ 	.word	0x00000000
        /*0020*/ 	.short	0x0002
        /*0022*/ 	.short	0x0020
        /*0024*/ 	.byte	0x00, 0xf0, 0x21, 0x00


	//----- nvinfo : EIATTR_KPARAM_INFO
	.align		4
.L_12771:
        /*0028*/ 	.byte	0x04, 0x17
        /*002a*/ 	.short	(.L_12773 - .L_12772)
.L_12772:
        /*002c*/ 	.word	0x00000000
        /*0030*/ 	.short	0x0001
        /*0032*/ 	.short	0x0010
        /*0034*/ 	.byte	0x00, 0xf0, 0x41, 0x00


	//----- nvinfo : EIATTR_KPARAM_INFO
	.align		4
.L_12773:
        /*0038*/ 	.byte	0x04, 0x17
        /*003a*/ 	.short	(.L_12775 - .L_12774)
.L_12774:
        /*003c*/ 	.word	0x00000000
        /*0040*/ 	.short	0x0000
        /*0042*/ 	.short	0x0000
        /*0044*/ 	.byte	0x00, 0xf0, 0x41, 0x00


	//----- nvinfo : EIATTR_SPARSE_MMA_MASK
	.align		4
.L_12775:
        /*0048*/ 	.byte	0x03, 0x50
        /*004a*/ 	.short	0x0000


	//----- nvinfo : EIATTR_MAXREG_COUNT
	.align		4
        /*004c*/ 	.byte	0x03, 0x1b
        /*004e*/ 	.short	0x00ff


	//----- nvinfo : EIATTR_EXTERNS
	.align		4
        /*0050*/ 	.byte	0x04, 0x0f
        /*0052*/ 	.short	(.L_12777 - .L_12776)


	//   ....[0]....
	.align		4
.L_12776:
        /*0054*/ 	.word	index@(__assertfail)


	//----- nvinfo : EIATTR_MERCURY_ISA_VERSION
	.align		4
.L_12777:
        /*0058*/ 	.byte	0x03, 0x5f
        /*005a*/ 	.short	0x0101


	//----- nvinfo : EIATTR_COOP_GROUP_MASK_REGIDS
	.align		4
        /*005c*/ 	.byte	0x04, 0x29
        /*005e*/ 	.short	(.L_12779 - .L_12778)


	//   ....[0]....
.L_12778:
        /*0060*/ 	.word	0xffffffff


	//   ....[1]....
        /*0064*/ 	.word	0xffffffff


	//   ....[2]....
        /*0068*/ 	.word	0xffffffff


	//   ....[3]....
        /*006c*/ 	.word	0xffffffff


	//   ....[4]....
        /*0070*/ 	.word	0xffffffff


	//   ....[5]....
        /*0074*/ 	.word	0xffffffff


	//   ....[6]....
        /*0078*/ 	.word	0xffffffff


	//   ....[7]....
        /*007c*/ 	.word	0xffffffff


	//   ....[8]....
        /*0080*/ 	.word	0xffffffff


	//   ....[9]....
        /*0084*/ 	.word	0xffffffff


	//   ....[10]....
        /*0088*/ 	.word	0x0500000f


	//   ....[11]....
        /*008c*/ 	.word	0x0500000f


	//   ....[12]....
        /*0090*/ 	.word	0x0500000f


	//   ....[13]....
        /*0094*/ 	.word	0x0500000f


	//   ....[14]....
        /*0098*/ 	.word	0x0500000f


	//   ....[15]....
        /*009c*/ 	.word	0x0500000f


	//   ....[16]....
        /*00a0*/ 	.word	0x0500000f


	//   ....[17]....
        /*00a4*/ 	.word	0x0500000f


	//   ....[18]....
        /*00a8*/ 	.word	0x0500000f


	//   ....[19]....
        /*00ac*/ 	.word	0x0500000f


	//----- nvinfo : EIATTR_COOP_GROUP_INSTR_OFFSETS
	.align		4
.L_12779:
        /*00b0*/ 	.byte	0x04, 0x28
        /*00b2*/ 	.short	(.L_12781 - .L_12780)


	//   ....[0]....
.L_12780:
        /*00b4*/ 	.word	0x00000d90


	//   ....[1]....
        /*00b8*/ 	.word	0x00000dd0


	//   ....[2]....
        /*00bc*/ 	.word	0x00000df0


	//   ....[3]....
        /*00c0*/ 	.word	0x00000e10


	//   ....[4]....
        /*00c4*/ 	.word	0x00000e30


	//   ....[5]....
        /*00c8*/ 	.word	0x00001b70


	//   ....[6]....
        /*00cc*/ 	.word	0x00001b90


	//   ....[7]....
        /*00d0*/ 	.word	0x00001bb0


	//   ....[8]....
        /*00d4*/ 	.word	0x00001bd0


	//   ....[9]....
        /*00d8*/ 	.word	0x00001bf0


	//   ....[10]....
        /*00dc*/ 	.word	0x00003750


	//   ....[11]....
        /*00e0*/ 	.word	0x000037f0


	//   ....[12]....
        /*00e4*/ 	.word	0x00003850


	//   ....[13]....
        /*00e8*/ 	.word	0x000038b0


	//   ....[14]....
        /*00ec*/ 	.word	0x00003910


	//   ....[15]....
        /*00f0*/ 	.word	0x000046a0


	//   ....[16]....
        /*00f4*/ 	.word	0x00004700


	//   ....[17]....
        /*00f8*/ 	.word	0x00004760


	//   ....[18]....
        /*00fc*/ 	.word	0x000047c0


	//   ....[19]....
        /*0100*/ 	.word	0x00004820


	//----- nvinfo : EIATTR_VRC_CTA_INIT_COUNT
	.align		4
.L_12781:
        /*0104*/ 	.byte	0x02, 0x4a
	.zero		1
	.zero		1


	//----- nvinfo : EIATTR_SYSCALL_OFFSETS
	.align		4
        /*0108*/ 	.byte	0x04, 0x46
        /*010a*/ 	.short	(.L_12783 - .L_12782)


	//   ....[0]....
.L_12782:
        /*010c*/ 	.word	0x00000180


	//----- nvinfo : EIATTR_EXIT_INSTR_OFFSETS
	.align		4
.L_12783:
        /*0110*/ 	.byte	0x04, 0x1c
        /*0112*/ 	.short	(.L_12785 - .L_12784)


	//   ....[0]....
.L_12784:
        /*0114*/ 	.word	0x00000230


	//   ....[1]....
        /*0118*/ 	.word	0x000036f0


	//----- nvinfo : EIATTR_CRS_STACK_SIZE
	.align		4
.L_12785:
        /*011c*/ 	.byte	0x04, 0x1e
        /*011e*/ 	.short	(.L_12787 - .L_12786)
.L_12786:
        /*0120*/ 	.word	0x00000000


	//----- nvinfo : EIATTR_CBANK_PARAM_SIZE
	.align		4
.L_12787:
        /*0124*/ 	.byte	0x03, 0x19
        /*0126*/ 	.short	0x0030


	//----- nvinfo : EIATTR_PARAM_CBANK
	.align		4
        /*0128*/ 	.byte	0x04, 0x0a
        /*012a*/ 	.short	(.L_12789 - .L_12788)
	.align		4
.L_12788:
        /*012c*/ 	.word	index@(.nv.constant0._Z15SoftmaxWarpImplI10DirectLoadIffE11DirectStoreIffEfLi1ELi21ELi32ELi1ELb1EL9Algorithm0EEvT_T0_ll)
        /*0130*/ 	.short	0x0380
        /*0132*/ 	.short	0x0030


	//----- nvinfo : EIATTR_SW_WAR
	.align		4
.L_12789:
        /*0134*/ 	.byte	0x04, 0x36
        /*0136*/ 	.short	(.L_12791 - .L_12790)
.L_12790:
        /*0138*/ 	.word	0x00000008
.L_12791:


//--------------------- .nv.info._Z15SoftmaxWarpImplI10DirectLoadIffE11DirectStoreIffEfLi1ELi21ELi32ELi1ELb0EL9Algorithm0EEvT_T0_ll --------------------------
	.section	.nv.info._Z15SoftmaxWarpImplI10DirectLoadIffE11DirectStoreIffEfLi1ELi21ELi32ELi1ELb0EL9Algorithm0EEvT_T0_ll,"",@"SHT_CUDA_INFO"
	.sectionflags	@""
	.align	4


	//----- nvinfo : EIATTR_CUDA_API_VERSION
	.align		4
        /*0000*/ 	.byte	0x04, 0x37
        /*0002*/ 	.short	(.L_12793 - .L_12792)
.L_12792:
        /*0004*/ 	.word	0x00000082


	//----- nvinfo : EIATTR_KPARAM_INFO
	.align		4
.L_12793:
        /*0008*/ 	.byte	0x04, 0x17
        /*000a*/ 	.short	(.L_12795 - .L_12794)
.L_12794:
        /*000c*/ 	.word	0x00000000
        /*0010*/ 	.short	0x0003
        /*0012*/ 	.short	0x0028
        /*0014*/ 	.byte	0x00, 0xf0, 0x21, 0x00


	//----- nvinfo : EIATTR_KPARAM_INFO
	.align		4
.L_12795:
        /*0018*/ 	.byte	0x04, 0x17
        /*001a*/ 	.short	(.L_12797 - .L_12796)
.L_12796:
        /*001c*/ 	.word	0x00000000
        /*0020*/ 	.short	0x0002
        /*0022*/ 	.short	0x0020
        /*0024*/ 	.byte	0x00, 0xf0, 0x21, 0x00


	//----- nvinfo : EIATTR_KPARAM_INFO
	.align		4
.L_12797:
        /*0028*/ 	.byte	0x04, 0x17
        /*002a*/ 	.short	(.L_12799 - .L_12798)
.L_12798:
        /*002c*/ 	.word	0x00000000
        /*0030*/ 	.short	0x0001
        /*0032*/ 	.short	0x0010
        /*0034*/ 	.byte	0x00, 0xf0, 0x41, 0x00


	//----- nvinfo : EIATTR_KPARAM_INFO
	.align		4
.L_12799:
        /*0038*/ 	.byte	0x04, 0x17
        /*003a*/ 	.short	(.L_12801 - .L_12800)
.L_12800:
        /*003c*/ 	.word	0x00000000
        /*0040*/ 	.short	0x0000
        /*0042*/ 	.short	0x0000
        /*0044*/ 	.byte	0x00, 0xf0, 0x41, 0x00


	//----- nvinfo : EIATTR_SPARSE_MMA_MASK
	.align		4
.L_12801:
        /*0048*/ 	.byte	0x03, 0x50
        /*004a*/ 	.short	0x0000


	//----- nvinfo : EIATTR_MAXREG_COUNT
	.align		4
        /*004c*/ 	.byte	0x03, 0x1b
        /*004e*/ 	.short	0x00ff


	//----- nvinfo : EIATTR_EXTERNS
	.align		4
        /*0050*/ 	.byte	0x04, 0x0f
        /*0052*/ 	.short	(.L_12803 - .L_12802)


	//   ....[0]....
	.align		4
.L_12802:
        /*0054*/ 	.word	index@(__assertfail)


	//----- nvinfo : EIATTR_MERCURY_ISA_VERSION
	.align		4
.L_12803:
        /*0058*/ 	.byte	0x03, 0x5f
        /*005a*/ 	.short	0x0101


	//----- nvinfo : EIATTR_COOP_GROUP_MASK_REGIDS
	.align		4
        /*005c*/ 	.byte	0x04, 0x29
        /*005e*/ 	.short	(.L_12805 - .L_12804)


	//   ....[0]....
.L_12804:
        /*0060*/ 	.word	0xffffffff


	//   ....[1]....
        /*0064*/ 	.word	0xffffffff


	//   ....[2]....
        /*0068*/ 	.word	0xffffffff


	//   ....[3]....
        /*006c*/ 	.word	0xffffffff


	//   ....[4]....
        /*0070*/ 	.word	0xffffffff


	//   ....[5]....
        /*0074*/ 	.word	0xffffffff


	//   ....[6]....
        /*0078*/ 	.word	0xffffffff


	//   ....[7]....
        /*007c*/ 	.word	0xffffffff


	//   ....[8]....
        /*0080*/ 	.word	0xffffffff


	//   ....[9]....
        /*0084*/ 	.word	0xffffffff


	//   ....[10]....
        /*0088*/ 	.word	0x0500000f


	//   ....[11]....
        /*008c*/ 	.word	0x0500000f


	//   ....[12]....
        /*0090*/ 	.word	0x0500000f


	//   ....[13]....
        /*0094*/ 	.word	0x0500000f


	//   ....[14]....
        /*0098*/ 	.word	0x0500000f


	//   ....[15]....
        /*009c*/ 	.word	0x0500000f


	//   ....[16]....
        /*00a0*/ 	.word	0x0500000f


	//   ....[17]....
        /*00a4*/ 	.word	0x0500000f


	//   ....[18]....
        /*00a8*/ 	.word	0x0500000f


	//   ....[19]....
        /*00ac*/ 	.word	0x0500000f


	//----- nvinfo : EIATTR_COOP_GROUP_INSTR_OFFSETS
	.align		4
.L_12805:
        /*00b0*/ 	.byte	0x04, 0x28
        /*00b2*/ 	.short	(.L_12807 - .L_12806)


	//   ....[0]....
.L_12806:
        /*00b4*/ 	.word	0x000005e0


	//   ....[1]....
        /*00b8*/ 	.word	0x00000620


	//   ....[2]....
        /*00bc*/ 	.word	0x00000640


	//   ....[3]....
        /*00c0*/ 	.word	0x00000660


	//   ....[4]....
        /*00c4*/ 	.word	0x00000680


	//   ....[5]....
        /*00c8*/ 	.word	0x000013c0


	//   ....[6]....
        /*00cc*/ 	.word	0x000013e0


	//   ....[7]....
        /*00d0*/ 	.word	0x00001400


	//   ....[8]....
        /*00d4*/ 	.word	0x00001420


	//   ....[9]....
        /*00d8*/ 	.word	0x00001440


	//   ....[10]....
        /*00dc*/ 	.word	0x00002c00


	//   ....[11]....
        /*00e0*/ 	.word	0x00002c90


	//   ....[12]....
        /*00e4*/ 	.word	0x00002cf0


	//   ....[13]....
        /*00e8*/ 	.word	0x00002d50


	//   ....[14]....
        /*00ec*/ 	.word	0x00002db0


	//   ....[15]....
        /*00f0*/ 	.word	0x00003b50


	//   ....[16]....
        /*00f4*/ 	.word	0x00003bb0


	//   ....[17]....
        /*00f8*/ 	.word	0x00003c10


	//   ....[18]....
        /*00fc*/ 	.word	0x00003c70


	//   ....[19]....
        /*0100*/ 	.word	0x00003cd0


	//----- nvinfo : EIATTR_VRC_CTA_INIT_COUNT
	.align		4
.L_12807:
        /*0104*/ 	.byte	0x02, 0x4a
	.zero		1
	.zero		1


	//----- nvinfo : EIATTR_SYSCALL_OFFSETS
	.align		4
        /*0108*/ 	.byte	0x04, 0x46
        /*010a*/ 	.short	(.L_12809 - .L_12808)


	//   ....[0]....
.L_12808:
        /*010c*/ 	.word	0x00000170


	//----- nvinfo : EIATTR_EXIT_INSTR_OFFSETS
	.align		4
.L_12809:
        /*0110*/ 	.byte	0x04, 0x1c
        /*0112*/ 	.short	(.L_12811 - .L_12810)


	//   ....[0]....
.L_12810:
        /*0114*/ 	.word	0x00000220


	//   ....[1]....
        /*0118*/ 	.word	0x00002ba0


	//----- nvinfo : EIATTR_CRS_STACK_SIZE
	.align		4
.L_12811:
        /*011c*/ 	.byte	0x04, 0x1e
        /*011e*/ 	.short	(.L_12813 - .L_12812)
.L_12812:
        /*0120*/ 	.word	0x00000000


	//----- nvinfo : EIATTR_CBANK_PARAM_SIZE
	.align		4
.L_12813:
        /*0124*/ 	.byte	0x03, 0x19
        /*0126*/ 	.short	0x0030


	//----- nvinfo : EIATTR_PARAM_CBANK
	.align		4
        /*0128*/ 	.byte	0x04, 0x0a
        /*012a*/ 	.short	(.L_12815 - .L_12814)
	.align		4
.L_12814:
        /*012c*/ 	.word	index@(.nv.constant0._Z15SoftmaxWarpImplI10DirectLoadIffE11DirectStoreIffEfLi1ELi21ELi32ELi1ELb0EL9Algorithm0EEvT_T0_ll)
        /*0130*/ 	.short	0x0380
        /*0132*/ 	.short	0x0030


	//----- nvinfo : EIATTR_SW_WAR
	.align		4
.L_12815:
        /*0134*/ 	.byte	0x04, 0x36
        /*0136*/ 	.short	(.L_12817 - .L_12816)
.L_12816:
        /*0138*/ 	.word	0x00000008
.L_12817:


//--------------------- .nv.info._Z15SoftmaxWarpImplI10DirectLoadIffE11DirectStoreIffEfLi1ELi20ELi32ELi1ELb1EL9Algorithm0EEvT_T0_ll --------------------------
	.section	.nv.info._Z15SoftmaxWarpImplI10DirectLoadIffE11DirectStoreIffEfLi1ELi20ELi32ELi1ELb1EL9Algorithm0EEvT_T0_ll,"",@"SHT_CUDA_INFO"
	.sectionflags	@""
	.align	4


	//----- nvinfo : EIATTR_CUDA_API_VERSION
	.align		4
        /*0000*/ 	.byte	0x04, 0x37
        /*0002*/ 	.short	(.L_12819 - .L_12818)
.L_12818:
        /*0004*/ 	.word	0x00000082


	//----- nvinfo : EIATTR_KPARAM_INFO
	.align		4
.L_12819:
        /*0008*/ 	.byte	0x04, 0x17
        /*000a*/ 	.short	(.L_12821 - .L_12820)
.L_12820:
        /*000c*/ 	.word	0x00000000
        /*0010*/ 	.short	0x0003
        /*0012*/ 	.short	0x0028
        /*0014*/ 	.byte	0x00, 0xf0, 0x21, 0x00


	//----- nvinfo : EIATTR_KPARAM_INFO
	.align		4
.L_12821:
        /*0018*/ 	.byte	0x04, 0x17
        /*001a*/ 	.short	(.L_12823 - .L_12822)
.L_12822:
        /*001c*/ 	.word	0x00000000
        /*0020*/ 	.short	0x0002
        /*0022*/ 	.short	0x0020
        /*0024*/ 	.byte	0x00, 0xf0, 0x21, 0x00


	//----- nvinfo : EIATTR_KPARAM_INFO
	.align		4
.L_12823:
        /*0028*/ 	.byte	0x04, 0x17
        /*002a*/ 	.short	(.L_12825 - .L_12824)
.L_12824:
        /*002c*/ 	.word	0x00000000
        /*0030*/ 	.short	0x0001
        /*0032*/ 	.short	0x0010
        /*0034*/ 	.byte	0x00, 0xf0, 0x41, 0x00


	//----- nvinfo : EIATTR_KPARAM_INFO
	.align		4
.L_12825:
        /*0038*/ 	.byte	0x04, 0x17
        /*003a*/ 	.short	(.L_12827 - .L_12826)
.L_12826:
        /*003c*/ 	.word	0x00000000
        /*0040*/ 	.short	0x0000
        /*0042*/ 	.short	0x0000
        /*0044*/ 	.byte	0x00, 0xf0, 0x41, 0x00


	//----- nvinfo : EIATTR_SPARSE_MMA_MASK
	.align		4
.L_12827:
        /*0048*/ 	.byte	0x03, 0x50
        /*004a*/ 	.short	0x0000


	//----- nvinfo : EIATTR_MAXREG_COUNT
	.align		4
        /*004c*/ 	.byte	0x03, 0x1b
        /*004e*/ 	.short	0x00ff


	//----- nvinfo : EIATTR_EXTERNS
	.align		4
        /*0050*/ 	.byte	0x04, 0x0f
        /*0052*/ 	.short	(.L_12829 - .L_12828)


	//   ....[0]....
	.align		4
.L_12828:
        /*0054*/ 	.word	index@(__assertfail)


	//----- nvinfo : EIATTR_MERCURY_ISA_VERSION
	.align		4
.L_12829:
        /*0058*/ 	.byte	0x03, 0x5f
        /*005a*/ 	.short	0x0101


	//----- nvinfo : EIATTR_COOP_GROUP_MASK_REGIDS
	.align		4
        /*005c*/ 	.byte	0x04, 0x29
        /*005e*/ 	.short	(.L_12831 - .L_12830)


	//   ....[0]....
.L_12830:
        /*0060*/ 	.word	0xffffffff


	//   ....[1]....
        /*0064*/ 	.word	0xffffffff


	//   ....[2]....
        /*0068*/ 	.word	0xffffffff


	//   ....[3]....
        /*006c*/ 	.word	0xffffffff


	//   ....[4]....
        /*0070*/ 	.word	0xffffffff


	//   ....[5]....
        /*0074*/ 	.word	0xffffffff


	//   ....[6]....
        /*0078*/ 	.word	0xffffffff


	//   ....[7]....
        /*007c*/ 	.word	0xffffffff


	//   ....[8]....
        /*0080*/ 	.word	0xffffffff


	//   ....[9]....
        /*0084*/ 	.word	0xffffffff


	//   ....[10]....
        /*0088*/ 	.word	0x0500000f


	//   ....[11]....
        /*008c*/ 	.word	0x0500000f


	//   ....[12]....
        /*0090*/ 	.word	0x0500000f


	//   ....[13]....
        /*0094*/ 	.word	0x0500000f


	//   ....[14]....
        /*0098*/ 	.word	0x0500000f


	//   ....[15]....
        /*009c*/ 	.word	0x0500000f


	//   ....[16]....
        /*00a0*/ 	.word	0x0500000f


	//   ....[17]....
        /*00a4*/ 	.word	0x0500000f


	//   ....[18]....
        /*00a8*/ 	.word	0x0500000f


	//   ....[19]....
        /*00ac*/ 	.word	0x0500000f


	//----- nvinfo : EIATTR_COOP_GROUP_INSTR_OFFSETS
	.align		4
.L_12831:
        /*00b0*/ 	.byte	0x04, 0x28
        /*00b2*/ 	.short	(.L_12833 - .L_12832)


	//   ....[0]....
.L_12832:
        /*00b4*/ 	.word	0x00000d10


	//   ....[1]....
        /*00b8*/ 	.word	0x00000d50


	//   ....[2]....
        /*00bc*/ 	.word	0x00000d70


	//   ....[3]....
        /*00c0*/ 	.word	0x00000d90


	//   ....[4]....
        /*00c4*/ 	.word	0x00000db0


	//   ....[5]....
        /*00c8*/ 	.word	0x00001a50


	//   ....[6]....
        /*00cc*/ 	.word	0x00001a70


	//   ....[7]....
        /*00d0*/ 	.word	0x00001a90


	//   ....[8]....
        /*00d4*/ 	.word	0x00001ab0


	//   ....[9]....
        /*00d8*/ 	.word	0x00001ad0


	//   ....[10]....
        /*00dc*/ 	.word	0x000033c0


	//   ....[11]....
        /*00e0*/ 	.word	0x00003460


	//   ....[12]....
        /*00e4*/ 	.word	0x000034c0


	//   ....[13]....
        /*00e8*/ 	.word	0x00003520


	//   ....[14]....
        /*00ec*/ 	.word	0x00003580


	//   ....[15]....
        /*00f0*/ 	.word	0x00004270


	//   ....[16]....
        /*00f4*/ 	.word	0x000042d0


	//   ....[17]....
        /*00f8*/ 	.word	0x00004330


	//   ....[18]....
        /*00fc*/ 	.word	0x00004390


	//   ....[19]....
        /*0100*/ 	.word	0x000043f0


	//----- nvinfo : EIATTR_VRC_CTA_INIT_COUNT
	.align		4
.L_12833:
        /*0104*/ 	.byte	0x02, 0x4a
	.zero		1
	.zero		1


	//----- nvinfo : EIATTR_SYSCALL_OFFSETS
	.align		4
        /*0108*/ 	.byte	0x04, 0x46
        /*010a*/ 	.short	(.L_12835 - .L_12834)


	//   ....[0]....
.L_12834:
        /*010c*/ 	.word	0x00000180


	//----- nvinfo : EIATTR_EXIT_INSTR_OFFSETS
	.align		4
.L_12835:
        /*0110*/ 	.byte	0x04, 0x1c
        /*0112*/ 	.short	(.L_12837 - .L_12836)


	//   ....[0]....
.L_12836:
        /*0114*/ 	.word	0x00000210


	//   ....[1]....
        /*0118*/ 	.word	0x00003360


	//----- nvinfo : EIATTR_CRS_STACK_SIZE
	.align		4
.L_12837:
        /*011c*/ 	.byte	0x04, 0x1e
        /*011e*/ 	.short	(.L_12839 - .L_12838)
.L_12838:
        /*0120*/ 	.word	0x00000000


	//----- nvinfo : EIATTR_CBANK_PARAM_SIZE
	.align		4
.L_12839:
        /*0124*/ 	.byte	0x03, 0x19
        /*0126*/ 	.short	0x0030


	//----- nvinfo : EIATTR_PARAM_CBANK
	.align		4
        /*0128*/ 	.byte	0x04, 0x0a
        /*012a*/ 	.short	(.L_12841 - .L_12840)
	.align		4
.L_12840:
        /*012c*/ 	.word	index@(.nv.constant0._Z15SoftmaxWarpImplI10DirectLoadIffE11DirectStoreIffEfLi1ELi20ELi32ELi1ELb1EL9Algorithm0EEvT_T0_ll)
        /*0130*/ 	.short	0x0380
        /*0132*/ 	.short	0x0030


	//----- nvinfo : EIATTR_SW_WAR
	.align		4
.L_12841:
        /*0134*/ 	.byte	0x04, 0x36
        /*0136*/ 	.short	(.L_12843 - .L_12842)
.L_12842:
        /*0138*/ 	.word	0x00000008
.L_12843:


//--------------------- .nv.info._Z15SoftmaxWarpImplI10DirectLoadIffE11DirectStoreIffEfLi1ELi20ELi32ELi1ELb0EL9Algorithm0EEvT_T0_ll --------------------------
	.section	.nv.info._Z15SoftmaxWarpImplI10DirectLoadIffE11DirectStoreIffEfLi1ELi20ELi32ELi1ELb0EL9Algorithm0EEvT_T0_ll,"",@"SHT_CUDA_INFO"
	.sectionflags	@""
	.align	4


	//----- nvinfo : EIATTR_CUDA_API_VERSION
	.align		4
        /*0000*/ 	.byte	0x04, 0x37
        /*0002*/ 	.short	(.L_12845 - .L_12844)
.L_12844:
        /*0004*/ 	.word	0x00000082


	//----- nvinfo : EIATTR_KPARAM_INFO
	.align		4
.L_12845:
        /*0008*/ 	.byte	0x04, 0x17
        /*000a*/ 	.short	(.L_12847 - .L_12846)
.L_12846:
        /*000c*/ 	.word	0x00000000
        /*0010*/ 	.short	0x0003
        /*0012*/ 	.short	0x0028
        /*0014*/ 	.byte	0x00, 0xf0, 0x21, 0x00


	//----- nvinfo : EIATTR_KPARAM_INFO
	.align		4
.L_12847:
        /*0018*/ 	.byte	0x04, 0x17
        /*001a*/ 	.short	(.L_12849 - .L_12848)
.L_12848:
        /*001c*/ 	.word	0x00000000
        /*0020*/ 	.short	0x0002
        /*0022*/ 	.short	0x0020
        /*0024*/ 	.byte	0x00, 0xf0, 0x21, 0x00


	//----- nvinfo : EIATTR_KPARAM_INFO
	.align		4
.L_12849:
        /*0028*/ 	.byte	0x04, 0x17
        /*002a*/ 	.short	(.L_12851 - .L_12850)
.L_12850:
        /*002c*/ 	.word	0x00000000
        /*0030*/ 	.short	0x0001
        /*0032*/ 	.short	0x0010
        /*0034*/ 	.byte	0x00, 0xf0, 0x41, 0x00


	//----- nvinfo : EIATTR_KPARAM_INFO
	.align		4
.L_12851:
        /*0038*/ 	.byte	0x04, 0x17
        /*003a*/ 	.short	(.L_12853 - .L_12852)
.L_12852:
        /*003c*/ 	.word	0x00000000
        /*0040*/ 	.short	0x0000
        /*0042*/ 	.short	0x0000
        /*0044*/ 	.byte	0x00, 0xf0, 0x41, 0x00


	//----- nvinfo : EIATTR_SPARSE_MMA_MASK
	.align		4
.L_12853:
        /*0048*/ 	.byte	0x03, 0x50
        /*004a*/ 	.short	0x0000


	//----- nvinfo : EIATTR_MAXREG_COUNT
	.align		4
        /*004c*/ 	.byte	0x03, 0x1b
        /*004e*/ 	.short	0x00ff


	//----- nvinfo : EIATTR_EXTERNS
	.align		4
        /*0050*/ 	.byte	0x04, 0x0f
        /*0052*/ 	.short	(.L_12855 - .L_12854)


	//   ....[0]....
	.align		4
.L_12854:
        /*0054*/ 	.word	index@(__assertfail)


	//----- nvinfo : EIATTR_MERCURY_ISA_VERSION
	.align		4
.L_12855:
        /*0058*/ 	.byte	0x03, 0x5f
        /*005a*/ 	.short	0x0101


	//----- nvinfo : EIATTR_COOP_GROUP_MASK_REGIDS
	.align		4
        /*005c*/ 	.byte	0x04, 0x29
        /*005e*/ 	.short	(.L_12857 - .L_12856)


	//   ....[0]....
.L_12856:
        /*0060*/ 	.word	0xffffffff


	//   ....[1]....
        /*0064*/ 	.word	0xffffffff


	//   ....[2]....
        /*0068*/ 	.word	0xffffffff


	//   ....[3]....
        /*006c*/ 	.word	0xffffffff


	//   ....[4]....
        /*0070*/ 	.word	0xffffffff


	//   ....[5]....
        /*0074*/ 	.word	0xffffffff


	//   ....[6]....
        /*0078*/ 	.word	0xffffffff


	//   ....[7]....
        /*007c*/ 	.word	0xffffffff


	//   ....[8]....
        /*0080*/ 	.word	0xffffffff


	//   ....[9]....
        /*0084*/ 	.word	0xffffffff


	//   ....[10]....
        /*0088*/ 	.word	0x0500000f


	//   ....[11]....
        /*008c*/ 	.word	0x0500000f


	//   ....[12]....
        /*0090*/ 	.word	0x0500000f


	//   ....[13]....
        /*0094*/ 	.word	0x0500000f


	//   ....[14]....
        /*0098*/ 	.word	0x0500000f


	//   ....[15]....
        /*009c*/ 	.word	0x0500000f


	//   ....[16]....
        /*00a0*/ 	.word	0x0500000f


	//   ....[17]....
        /*00a4*/ 	.word	0x0500000f


	//   ....[18]....
        /*00a8*/ 	.word	0x0500000f


	//   ....[19]....
        /*00ac*/ 	.word	0x0500000f


	//----- nvinfo : EIATTR_COOP_GROUP_INSTR_OFFSETS
	.align		4
.L_12857:
        /*00b0*/ 	.byte	0x04, 0x28
        /*00b2*/ 	.short	(.L_12859 - .L_12858)


	//   ....[0]....
.L_12858:
        /*00b4*/ 	.word	0x000005d0


	//   ....[1]....
        /*00b8*/ 	.word	0x00000610


	//   ....[2]....
        /*00bc*/ 	.word	0x00000630


	//   ....[3]....
        /*00c0*/ 	.word	0x00000650


	//   ....[4]....
        /*00c4*/ 	.word	0x00000670


	//   ....[5]....
        /*00c8*/ 	.word	0x00001310


	//   ....[6]....
        /*00cc*/ 	.word	0x00001330


	//   ....[7]....
        /*00d0*/ 	.word	0x00001350


	//   ....[8]....
        /*00d4*/ 	.word	0x00001370


	//   ....[9]....
        /*00d8*/ 	.word	0x00001390


	//   ....[10]....
        /*00dc*/ 	.word	0x00002930


	//   ....[11]....
        /*00e0*/ 	.word	0x000029d0


	//   ....[12]....
        /*00e4*/ 	.word	0x00002a30


	//   ....[13]....
        /*00e8*/ 	.word	0x00002a90


	//   ....[14]....
        /*00ec*/ 	.word	0x00002af0


	//   ....[15]....
        /*00f0*/ 	.word	0x000037e0


	//   ....[16]....
        /*00f4*/ 	.word	0x00003840


	//   ....[17]....
        /*00f8*/ 	.word	0x000038a0


	//   ....[18]....
        /*00fc*/ 	.word	0x00003900


	//   ....[19]....
        /*0100*/ 	.word	0x00003960


	//----- nvinfo : EIATTR_VRC_CTA_INIT_COUNT
	.align		4
.L_12859:
        /*0104*/ 	.byte	0x02, 0x4a
	.zero		1
	.zero		1


	//----- nvinfo : EIATTR_SYSCALL_OFFSETS
	.align		4
        /*0108*/ 	.byte	0x04, 0x46
        /*010a*/ 	.short	(.L_12861 - .L_12860)


	//   ....[0]....
.L_12860:
        /*010c*/ 	.word	0x00000170


	//----- nvinfo : EIATTR_EXIT_INSTR_OFFSETS
	.align		4
.L_12861:
        /*0110*/ 	.byte	0x04, 0x1c
        /*0112*/ 	.short	(.L_12863 - .L_12862)


	//   ....[0]....
.L_12862:
        /*0114*/ 	.word	0x00000220


	//   ....[1]....
        /*0118*/ 	.word	0x000028d0


	//----- nvinfo : EIATTR_CRS_STACK_SIZE
	.align		4
.L_12863:
        /*011c*/ 	.byte	0x04, 0x1e
        /*011e*/ 	.short	(.L_12865 - .L_12864)
.L_12864:
        /*0120*/ 	.word	0x00000000


	//----- nvinfo : EIATTR_CBANK_PARAM_SIZE
	.align		4
.L_12865:
        /*0124*/ 	.byte	0x03, 0x19
        /*0126*/ 	.short	0x0030


	//----- nvinfo : EIATTR_PARAM_CBANK
	.align		4
        /*0128*/ 	.byte	0x04, 0x0a
        /*012a*/ 	.short	(.L_12867 - .L_12866)
	.align		4
.L_12866:
        /*012c*/ 	.word	index@(.nv.constant0._Z15SoftmaxWarpImplI10DirectLoadIffE11DirectStoreIffEfLi1ELi20ELi32ELi1ELb0EL9Algorithm0EEvT_T0_ll)
        /*0130*/ 	.short	0x0380
        /*0132*/ 	.short	0x0030


	//----- nvinfo : EIATTR_SW_WAR
	.align		4
.L_12867:
        /*0134*/ 	.byte	0x04, 0x36
        /*0136*/ 	.short	(.L_12869 - .L_12868)
.L_12868:
        /*0138*/ 	.word	0x00000008
.L_12869:


//--------------------- .nv.info._Z15SoftmaxWarpImplI10DirectLoadIffE11DirectStoreIffEfLi1ELi19ELi32ELi1ELb1EL9Algorithm0EEvT_T0_ll --------------------------
	.section	.nv.info._Z15SoftmaxWarpImplI10DirectLoadIffE11DirectStoreIffEfLi1ELi19ELi32ELi1ELb1EL9Algorithm0EEvT_T0_ll,"",@"SHT_CUDA_INFO"
	.sectionflags	@""
	.align	4


	//----- nvinfo : EIATTR_CUDA_API_VERSION
	.align		4
        /*0000*/ 	.byte	0x04, 0x37
        /*0002*/ 	.short	(.L_12871 - .L_12870)
.L_12870:
        /*0004*/ 	.word	0x00000082


	//----- nvinfo : EIATTR_KPARAM_INFO
	.align		4
.L_12871:
        /*0008*/ 	.byte	0x04, 0x17
        /*000a*/ 	.short	(.L_12873 - .L_12872)
.L_12872:
        /*000c*/ 	.word	0x00000000
        /*0010*/ 	.short	0x0003
        /*0012*/ 	.short	0x0028
        /*0014*/ 	.byte	0x00, 0xf0, 0x21, 0x00


	//----- nvinfo : EIATTR_KPARAM_INFO
	.align		4
.L_12873:
        /*0018*/ 	.byte	0x04, 0x17
        /*001a*/ 	.short	(.L_12875 - .L_12874)
.L_12874:
        /*001c*/ 	.word	0x00000000
        /*0020*/ 	.short	0x0002
        /*0022*/ 	.short	0x0020
        /*0024*/ 	.byte	0x00, 0xf0, 0x21, 0x00


	//----- nvinfo : EIATTR_KPARAM_INFO
	.align		4
.L_12875:
        /*0028*/ 	.byte	0x04, 0x17
        /*002a*/ 	.short	(.L_12877 - .L_12876)
.L_12876:
        /*002c*/ 	.word	0x00000000
        /*0030*/ 	.short	0x0001
        /*0032*/ 	.short	0x0010
        /*0034*/ 	.byte	0x00, 0xf0, 0x41, 0x00


	//----- nvinfo : EIATTR_KPARAM_INFO
	.align		4
.L_12877:
        /*0038*/ 	.byte	0x04, 0x17
        /*003a*/ 	.short	(.L_12879 - .L_12878)
.L_12878:
        /*003c*/ 	.word	0x00000000
        /*0040*/ 	.short	0x0000
        /*0042*/ 	.short	0x0000
        /*0044*/ 	.byte	0x00, 0xf0, 0x41, 0x00


	//----- nvinfo : EIATTR_SPARSE_MMA_MASK
	.align		4
.L_12879:
        /*0048*/ 	.byte	0x03, 0x50
        /*004a*/ 	.short	0x0000


	//----- nvinfo : EIATTR_MAXREG_COUNT
	.align		4
        /*004c*/ 	.byte	0x03, 0x1b
        /*004e*/ 	.short	0x00ff


	//----- nvinfo : EIATTR_EXTERNS
	.align		4
        /*0050*/ 	.byte	0x04, 0x0f
        /*0052*/ 	.short	(.L_12881 - .L_12880)


	//   ....[0]....
	.align		4
.L_12880:
        /*0054*/ 	.word	index@(__assertfail)


	//----- nvinfo : EIATTR_MERCURY_ISA_VERSION
	.align		4
.L_12881:
        /*0058*/ 	.byte	0x03, 0x5f
        /*005a*/ 	.short	0x0101


	//----- nvinfo : EIATTR_COOP_GROUP_MASK_REGIDS
	.align		4
        /*005c*/ 	.byte	0x04, 0x29
        /*005e*/ 	.short	(.L_12883 - .L_12882)


	//   ....[0]....
.L_12882:
        /*0060*/ 	.word	0xffffffff


	//   ....[1]....
        /*0064*/ 	.word	0xffffffff


	//   ....[2]....
        /*0068*/ 	.word	0xffffffff


	//   ....[3]....
        /*006c*/ 	.word	0xffffffff


	//   ....[4]....
        /*0070*/ 	.word	0xffffffff


	//   ....[5]....
        /*0074*/ 	.word	0xffffffff


	//   ....[6]....
        /*0078*/ 	.word	0xffffffff


	//   ....[7]....
        /*007c*/ 	.word	0xffffffff


	//   ....[8]....
        /*0080*/ 	.word	0xffffffff


	//   ....[9]....
        /*0084*/ 	.word	0xffffffff


	//   ....[10]....
        /*0088*/ 	.word	0x0500000f


	//   ....[11]....
        /*008c*/ 	.word	0x0500000f


	//   ....[12]....
        /*0090*/ 	.word	0x0500000f


	//   ....[13]....
        /*0094*/ 	.word	0x0500000f


	//   ....[14]....
        /*0098*/ 	.word	0x0500000f


	//   ....[15]....
        /*009c*/ 	.word	0x0500000f


	//   ....[16]....
        /*00a0*/ 	.word	0x0500000f


	//   ....[17]....
        /*00a4*/ 	.word	0x0500000f


	//   ....[18]....
        /*00a8*/ 	.word	0x0500000f


	//   ....[19]....
        /*00ac*/ 	.word	0x0500000f


	//----- nvinfo : EIATTR_COOP_GROUP_INSTR_OFFSETS
	.align		4
.L_12883:
        /*00b0*/ 	.byte	0x04, 0x28
        /*00b2*/ 	.short	(.L_12885 - .L_12884)


	//   ....[0]....
.L_12884:
        /*00b4*/ 	.word	0x00000c90


	//   ....[1]....
        /*00b8*/ 	.word	0x00000cd0


	//   ....[2]....
        /*00bc*/ 	.word	0x00000cf0


	//   ....[3]....
        /*00c0*/ 	.word	0x00000d10


	//   ....[4]....
        /*00c4*/ 	.word	0x00000d30


	//   ....[5]....
        /*00c8*/ 	.word	0x00001930


	//   ....[6]....
        /*00cc*/ 	.word	0x00001950


	//   ....[7]....
        /*00d0*/ 	.word	0x00001970


	//   ....[8]....
        /*00d4*/ 	.word	0x00001990


	//   ....[9]....
        /*00d8*/ 	.word	0x000019b0


	//   ....[10]....
        /*00dc*/ 	.word	0x000032a0


	//   ....[11]....
        /*00e0*/ 	.word	0x00003320


	//   ....[12]....
        /*00e4*/ 	.word	0x00003380


	//   ....[13]....
        /*00e8*/ 	.word	0x000033e0


	//   ....[14]....
        /*00ec*/ 	.word	0x00003440


	//   ....[15]....
        /*00f0*/ 	.word	0x000040b0


	//   ....[16]....
        /*00f4*/ 	.word	0x00004110


	//   ....[17]....
        /*00f8*/ 	.word	0x00004170


	//   ....[18]....
        /*00fc*/ 	.word	0x000041d0


	//   ....[19]....
        /*0100*/ 	.word	0x00004230


	//----- nvinfo : EIATTR_VRC_CTA_INIT_COUNT
	.align		4
.L_12885:
        /*0104*/ 	.byte	0x02, 0x4a
	.zero		1
	.zero		1


	//----- nvinfo : EIATTR_SYSCALL_OFFSETS
	.align		4
        /*0108*/ 	.byte	0x04, 0x46
        /*010a*/ 	.short	(.L_12887 - .L_12886)


	//   ....[0]....
.L_12886:
        /*010c*/ 	.word	0x00000180


	//----- nvinfo : EIATTR_EXIT_INSTR_OFFSETS
	.align		4
.L_12887:
        /*0110*/ 	.byte	0x04, 0x1c
        /*0112*/ 	.short	(.L_12889 - .L_12888)


	//   ....[0]....
.L_12888:
        /*0114*/ 	.word	0x00000210


	//   ....[1]....
        /*0118*/ 	.word	0x00003240


	//----- nvinfo : EIATTR_CRS_STACK_SIZE
	.align		4
.L_12889:
        /*011c*/ 	.byte	0x04, 0x1e
        /*011e*/ 	.short	(.L_12891 - .L_12890)
.L_12890:
        /*0120*/ 	.word	0x00000000


	//----- nvinfo : EIATTR_CBANK_PARAM_SIZE
	.align		4
.L_12891:
        /*0124*/ 	.byte	0x03, 0x19
        /*0126*/ 	.short	0x0030


	//----- nvinfo : EIATTR_PARAM_CBANK
	.align		4
        /*0128*/ 	.byte	0x04, 0x0a
        /*012a*/ 	.short	(.L_12893 - .L_12892)
	.align		4
.L_12892:
        /*012c*/ 	.word	index@(.nv.constant0._Z15SoftmaxWarpImplI10DirectLoadIffE11DirectStoreIffEfLi1ELi19ELi32ELi1ELb1EL9Algorithm0EEvT_T0_ll)
        /*0130*/ 	.short	0x0380
        /*0132*/ 	.short	0x0030


	//----- nvinfo : EIATTR_SW_WAR
	.align		4
.L_12893:
        /*0134*/ 	.byte	0x04, 0x36
        /*0136*/ 	.short	(.L_12895 - .L_12894)
.L_12894:
        /*0138*/ 	.word	0x00000008
.L_12895:


//--------------------- .nv.info._Z15SoftmaxWarpImplI10DirectLoadIffE11DirectStoreIffEfLi1ELi19ELi32ELi1ELb0EL9Algorithm0EEvT_T0_ll --------------------------
	.section	.nv.info._Z15SoftmaxWarpImplI10DirectLoadIffE11DirectStoreIffEfLi1ELi19ELi32ELi1ELb0EL9Algorithm0EEvT_T0_ll,"",@"SHT_CUDA_INFO"
	.sectionflags	@""
	.align	4


	//----- nvinfo : EIATTR_CUDA_API_VERSION
	.align		4
        /*0000*/ 	.byte	0x04, 0x37
        /*0002*/ 	.short	(.L_12897 - .L_12896)
.L_12896:
        /*0004*/ 	.word	0x00000082


	//----- nvinfo : EIATTR_KPARAM_INFO
	.align		4
.L_12897:
        /*0008*/ 	.byte	0x04, 0x17
        /*000a*/ 	.short	(.L_12899 - .L_12898)
.L_12898:
        /*000c*/ 	.word	0x00000000
        /*0010*/ 	.short	0x0003
        /*0012*/ 	.short	0x0028
        /*0014*/ 	.byte	0x00, 0xf0, 0x21, 0x00


	//----- nvinfo : EIATTR_KPARAM_INFO
	.align		4
.L_12899:
        /*0018*/ 	.byte	0x04, 0x17
        /*001a*/ 	.short	(.L_12901 - .L_12900)
.L_12900:
        /*001c*/ 	.word	0x00000000
        /*0020*/ 	.short	0x0002
        /*0022*/ 	.short	0x0020
        /*0024*/ 	.byte	0x00, 0xf0, 0x21, 0x00


	//----- nvinfo : EIATTR_KPARAM_INFO
	.align		4
.L_12901:
        /*0028*/ 	.byte	0x04, 0x17
        /*002a*/ 	.short	(.L_12903 - .L_12902)
.L_12902:
        /*002c*/ 	.word	0x00000000
        /*0030*/ 	.short	0x0001
        /*0032*/ 	.short	0x0010
        /*0034*/ 	.byte	0x00, 0xf0, 0x41, 0x00


	//----- nvinfo : EIATTR_KPARAM_INFO
	.align		4
.L_12903:
        /*0038*/ 	.byte	0x04, 0x17
        /*003a*/ 	.short	(.L_12905 - .L_12904)
.L_12904:
        /*003c*/ 	.word	0x00000000
        /*0040*/ 	.short	0x0000
        /*0042*/ 	.short	0x0000
        /*0044*/ 	.byte	0x00, 0xf0, 0x41, 0x00


	//----- nvinfo : EIATTR_SPARSE_MMA_MASK
	.align		4
.L_12905:
        /*0048*/ 	.byte	0x03, 0x50
        /*004a*/ 	.short	0x0000


	//----- nvinfo : EIATTR_MAXREG_COUNT
	.align		4
        /*004c*/ 	.byte	0x03, 0x1b
        /*004e*/ 	.short	0x00ff


	//----- nvinfo : EIATTR_EXTERNS
	.align		4
        /*0050*/ 	.byte	0x04, 0x0f
        /*0052*/ 	.short	(.L_12907 - .L_12906)


	//   ....[0]....
	.align		4
.L_12906:
        /*0054*/ 	.word	index@(__assertfail)


	//----- nvinfo : EIATTR_MERCURY_ISA_VERSION
	.align		4
.L_12907:
        /*0058*/ 	.byte	0x03, 0x5f
        /*005a*/ 	.short	0x0101


	//----- nvinfo : EIATTR_COOP_GROUP_MASK_REGIDS
	.align		4
        /*005c*/ 	.byte	0x04, 0x29
        /*005e*/ 	.short	(.L_12909 - .L_12908)


	//   ....[0]....
.L_12908:
        /*0060*/ 	.word	0xffffffff


	//   ....[1]....
        /*0064*/ 	.word	0xffffffff


	//   ....[2]....
        /*0068*/ 	.word	0xffffffff


	//   ....[3]....
        /*006c*/ 	.word	0xffffffff


	//   ....[4]....
        /*0070*/ 	.word	0xffffffff


	//   ....[5]....
        /*0074*/ 	.word	0xffffffff


	//   ....[6]....
        /*0078*/ 	.word	0xffffffff


	//   ....[7]....
        /*007c*/ 	.word	0xffffffff


	//   ....[8]....
        /*0080*/ 	.word	0xffffffff


	//   ....[9]....
        /*0084*/ 	.word	0xffffffff


	//   ....[10]....
        /*0088*/ 	.word	0x0500000f


	//   ....[11]....
        /*008c*/ 	.word	0x0500000f


	//   ....[12]....
        /*0090*/ 	.word	0x0500000f


	//   ....[13]....
        /*0094*/ 	.word	0x0500000f


	//   ....[14]....
        /*0098*/ 	.word	0x0500000f


	//   ....[15]....
        /*009c*/ 	.word	0x0500000f


	//   ....[16]....
        /*00a0*/ 	.word	0x0500000f


	//   ....[17]....
        /*00a4*/ 	.word	0x0500000f


	//   ....[18]....
        /*00a8*/ 	.word	0x0500000f


	//   ....[19]....
        /*00ac*/ 	.word	0x0500000f


	//----- nvinfo : EIATTR_COOP_GROUP_INSTR_OFFSETS
	.align		4
.L_12909:
        /*00b0*/ 	.byte	0x04, 0x28
        /*00b2*/ 	.short	(.L_12911 - .L_12910)


	//   ....[0]....
.L_12910:
        /*00b4*/ 	.word	0x000005c0


	//   ....[1]....
        /*00b8*/ 	.word	0x00000600


	//   ....[2]....
        /*00bc*/ 	.word	0x00000620


	//   ....[3]....
        /*00c0*/ 	.word	0x00000640


	//   ....[4]....
        /*00c4*/ 	.word	0x00000660


	//   ....[5]....
        /*00c8*/ 	.word	0x00001260


	//   ....[6]....
        /*00cc*/ 	.word	0x00001280


	//   ....[7]....
        /*00d0*/ 	.word	0x000012a0


	//   ....[8]....
        /*00d4*/ 	.word	0x000012c0


	//   ....[9]....
        /*00d8*/ 	.word	0x000012e0


	//   ....[10]....
        /*00dc*/ 	.word	0x00002790


	//   ....[11]....
        /*00e0*/ 	.word	0x00002810


	//   ....[12]....
        /*00e4*/ 	.word	0x00002870


	//   ....[13]....
        /*00e8*/ 	.word	0x000028d0


	//   ....[14]....
        /*00ec*/ 	.word	0x00002930


	//   ....[15]....
        /*00f0*/ 	.word	0x000035a0


	//   ....[16]....
        /*00f4*/ 	.word	0x00003600


	//   ....[17]....
        /*00f8*/ 	.word	0x00003660


	//   ....[18]....
        /*00fc*/ 	.word	0x000036c0


	//   ....[19]....
        /*0100*/ 	.word	0x00003720


	//----- nvinfo : EIATTR_VRC_CTA_INIT_COUNT
	.align		4
.L_12911:
        /*0104*/ 	.byte	0x02, 0x4a
	.zero		1
	.zero		1


	//----- nvinfo : EIATTR_SYSCALL_OFFSETS
	.align		4
        /*0108*/ 	.byte	0x04, 0x46
        /*010a*/ 	.short	(.L_12913 - .L_12912)


	//   ....[0]....
.L_12912:
        /*010c*/ 	.word	0x00000170


	//----- nvinfo : EIATTR_EXIT_INSTR_OFFSETS
	.align		4
.L_12913:
        /*0110*/ 	.byte	0x04, 0x1c
        /*0112*/ 	.short	(.L_12915 - .L_12914)


	//   ....[0]....
.L_12914:
        /*0114*/ 	.word	0x00000220


	//   ....[1]....
        /*0118*/ 	.word	0x00002730


	//----- nvinfo : EIATTR_CRS_STACK_SIZE
	.align		4
.L_12915:
        /*011c*/ 	.byte	0x04, 0x1e
        /*011e*/ 	.short	(.L_12917 - .L_12916)
.L_12916:
        /*0120*/ 	.word	0x00000000


	//----- nvinfo : EIATTR_CBANK_PARAM_SIZE
	.align		4
.L_12917:
        /*0124*/ 	.byte	0x03, 0x19
        /*0126*/ 	.short	0x0030


	//----- nvinfo : EIATTR_PARAM_CBANK
	.align		4
        /*0128*/ 	.byte	0x04, 0x0a
        /*012a*/ 	.short	(.L_12919 - .L_12918)
	.align		4
.L_12918:
        /*012c*/ 	.word	index@(.nv.constant0._Z15SoftmaxWarpImplI10DirectLoadIffE11DirectStoreIffEfLi1ELi19ELi32ELi1ELb0EL9Algorithm0EEvT_T0_ll)
        /*0130*/ 	.short	0x0380
        /*0132*/ 	.short	0x0030


	//----- nvinfo : EIATTR_SW_WAR
	.align		4
.L_12919:
        /*0134*/ 	.byte	0x04, 0x36
        /*0136*/ 	.short	(.L_12921 - .L_12920)
.L_12920:
        /*0138*/ 	.word	0x00000008
.L_12921:


//--------------------- .nv.info._Z15SoftmaxWarpImplI10DirectLoadIffE11DirectStoreIffEfLi1ELi18ELi32ELi1ELb1EL9Algorithm0EEvT_T0_ll --------------------------
	.section	.nv.info._Z15SoftmaxWarpImplI10DirectLoadIffE11DirectStoreIffEfLi1ELi18ELi32ELi1ELb1EL9Algorithm0EEvT_T0_ll,"",@"SHT_CUDA_INFO"
	.sectionflags	@""
	.align	4


	//----- nvinfo : EIATTR_CUDA_API_VERSION
	.align		4
        /*0000*/ 	.byte	0x04, 0x37
        /*0002*/ 	.short	(.L_12923 - .L_12922)
.L_12922:
        /*0004*/ 	.word	0x00000082


	//----- nvinfo : EIATTR_KPARAM_INFO
	.align		4
.L_12923:
        /*0008*/ 	.byte	0x04, 0x17
        /*000a*/ 	.short	(.L_12925 - .L_12924)
.L_12924:
        /*000c*/ 	.word	0x00000000
        /*0010*/ 	.short	0x0003
        /*0012*/ 	.short	0x0028
        /*0014*/ 	.byte	0x00, 0xf0, 0x21, 0x00


	//----- nvinfo : EIATTR_KPARAM_INFO
	.align		4
.L_12925:
        /*0018*/ 	.byte	0x04, 0x17
        /*001a*/ 	.short	(.L_12927 - .L_12926)
.L_12926:
        /*001c*/ 	.word	0x00000000
        /*0020*/ 	.short	0x0002
        /*0022*/ 	.short	0x0020
        /*0024*/ 	.byte	0x00, 0xf0, 0x21, 0x00


	//----- nvinfo : EIATTR_KPARAM_INFO
	.align		4
.L_12927:
        /*0028*/ 	.byte	0x04, 0x17
        /*002a*/ 	.short	(.L_12929 - .L_12928)
.L_12928:
        /*002c*/ 	.word	0x00000000
        /*0030*/ 	.short	0x0001
        /*0032*/ 	.short	0x0010
        /*0034*/ 	.byte	0x00, 0xf0, 0x41, 0x00


	//----- nvinfo : EIATTR_KPARAM_INFO
	.align		4
.L_12929:
        /*0038*/ 	.byte	0x04, 0x17
        /*003a*/ 	.short	(.L_12931 - .L_12930)
.L_12930:
        /*003c*/ 	.word	0x00000000
        /*0040*/ 	.short	0x0000
        /*0042*/ 	.short	0x0000
        /*0044*/ 	.byte	0x00, 0xf0, 0x41, 0x00


	//----- nvinfo : EIATTR_SPARSE_MMA_MASK
	.align		4
.L_12931:
        /*0048*/ 	.byte	0x03, 0x50
        /*004a*/ 	.short	0x0000


	//----- nvinfo : EIATTR_MAXREG_COUNT
	.align		4
        /*004c*/ 	.byte	0x03, 0x1b
        /*004e*/ 	.short	0x00ff


	//----- nvinfo : EIATTR_EXTERNS
	.align		4
        /*0050*/ 	.byte	0x04, 0x0f
        /*0052*/ 	.short	(.L_12933 - .L_12932)


	//   ....[0]....
	.align		4
.L_12932:
        /*0054*/ 	.word	index@(__assertfail)


	//----- nvinfo : EIATTR_MERCURY_ISA_VERSION
	.align		4
.L_12933:
        /*0058*/ 	.byte	0x03, 0x5f
        /*005a*/ 	.short	0x0101


	//----- nvinfo : EIATTR_COOP_GROUP_MASK_REGIDS
	.align		4
        /*005c*/ 	.byte	0x04, 0x29
        /*005e*/ 	.short	(.L_12935 - .L_12934)


	//   ....[0]....
.L_12934:
        /*0060*/ 	.word	0xffffffff


	//   ....[1]....
        /*0064*/ 	.word	0xffffffff


	//   ....[2]....
        /*0068*/ 	.word	0xffffffff


	//   ....[3]....
        /*006c*/ 	.word	0xffffffff


	//   ....[4]....
        /*0070*/ 	.word	0xffffffff


	//   ....[5]....
        /*0074*/ 	.word	0xffffffff


	//   ....[6]....
        /*0078*/ 	.word	0xffffffff


	//   ....[7]....
        /*007c*/ 	.word	0xffffffff


	//   ....[8]....
        /*0080*/ 	.word	0xffffffff


	//   ....[9]....
        /*0084*/ 	.word	0xffffffff


	//   ....[10]....
        /*0088*/ 	.word	0x0500000f


	//   ....[11]....
        /*008c*/ 	.word	0x0500000f


	//   ....[12]....
        /*0090*/ 	.word	0x0500000f


	//   ....[13]....
        /*0094*/ 	.word	0x0500000f


	//   ....[14]....
        /*0098*/ 	.word	0x0500000f


	//   ....[15]....
        /*009c*/ 	.word	0x0500000f


	//   ....[16]....
        /*00a0*/ 	.word	0x0500000f


	//   ....[17]....
        /*00a4*/ 	.word	0x0500000f


	//   ....[18]....
        /*00a8*/ 	.word	0x0500000f


	//   ....[19]....
        /*00ac*/ 	.word	0x0500000f


	//----- nvinfo : EIATTR_COOP_GROUP_INSTR_OFFSETS
	.align		4
.L_12935:
        /*00b0*/ 	.byte	0x04, 0x28
        /*00b2*/ 	.short	(.L_12937 - .L_12936)


	//   ....[0]....
.L_12936:
        /*00b4*/ 	.word	0x00000c10


	//   ....[1]....
        /*00b8*/ 	.word	0x00000c50


	//   ....[2]....
        /*00bc*/ 	.word	0x00000c70


	//   ....[3]....
        /*00c0*/ 	.word	0x00000c90


	//   ....[4]....
        /*00c4*/ 	.word	0x00000cb0


	//   ....[5]....
        /*00c8*/ 	.word	0x00001810


	//   ....[6]....
        /*00cc*/ 	.word	0x00001830


	//   ....[7]....
        /*00d0*/ 	.word	0x00001850


	//   ....[8]....
        /*00d4*/ 	.word	0x00001870


	//   ....[9]....
        /*00d8*/ 	.word	0x00001890


	//   ....[10]....
        /*00dc*/ 	.word	0x00003030


	//   ....[11]....
        /*00e0*/ 	.word	0x000030b0


	//   ....[12]....
        /*00e4*/ 	.word	0x00003110


	//   ....[13]....
        /*00e8*/ 	.word	0x00003170


	//   ....[14]....
        /*00ec*/ 	.word	0x000031d0


	//   ....[15]....
        /*00f0*/ 	.word	0x00003da0


	//   ....[16]....
        /*00f4*/ 	.word	0x00003e00


	//   ....[17]....
        /*00f8*/ 	.word	0x00003e60


	//   ....[18]....
        /*00fc*/ 	.word	0x00003ec0


	//   ....[19]....
        /*0100*/ 	.word	0x00003f20


	//----- nvinfo : EIATTR_VRC_CTA_INIT_COUNT
	.align		4
.L_12937:
        /*0104*/ 	.byte	0x02, 0x4a
	.zero		1
	.zero		1


	//----- nvinfo : EIATTR_SYSCALL_OFFSETS
	.align		4
        /*0108*/ 	.byte	0x04, 0x46
        /*010a*/ 	.short	(.L_12939 - .L_12938)


	//   ....[0]....
.L_12938:
        /*010c*/ 	.word	0x00000180


	//----- nvinfo : EIATTR_EXIT_INSTR_OFFSETS
	.align		4
.L_12939:
        /*0110*/ 	.byte	0x04, 0x1c
        /*0112*/ 	.short	(.L_12941 - .L_12940)


	//   ....[0]....
.L_12940:
        /*0114*/ 	.word	0x00000210


	//   ....[1]....
        /*0118*/ 	.word	0x00002fd0


	//----- nvinfo : EIATTR_CRS_STACK_SIZE
	.align		4
.L_12941:
        /*011c*/ 	.byte	0x04, 0x1e
        /*011e*/ 	.short	(.L_12943 - .L_12942)
.L_12942:
        /*0120*/ 	.word	0x00000000


	//----- nvinfo : EIATTR_CBANK_PARAM_SIZE
	.align		4
.L_12943:
        /*0124*/ 	.byte	0x03, 0x19
        /*0126*/ 	.short	0x0030


	//----- nvinfo : EIATTR_PARAM_CBANK
	.align		4
        /*0128*/ 	.byte	0x04, 0x0a
        /*012a*/ 	.short	(.L_12945 - .L_12944)
	.align		4
.L_12944:
        /*012c*/ 	.word	index@(.nv.constant0._Z15SoftmaxWarpImplI10DirectLoadIffE11DirectStoreIffEfLi1ELi18ELi32ELi1ELb1EL9Algorithm0EEvT_T0_ll)
        /*0130*/ 	.short	0x0380
        /*0132*/ 	.short	0x0030


	//----- nvinfo : EIATTR_SW_WAR
	.align		4
.L_12945:
        /*0134*/ 	.byte	0x04, 0x36
        /*0136*/ 	.short	(.L_12947 - .L_12946)
.L_12946:
        /*0138*/ 	.word	0x00000008
.L_12947:


//--------------------- .nv.info._Z15SoftmaxWarpImplI10DirectLoadIffE11DirectStoreIffEfLi1ELi18ELi32ELi1ELb0EL9Algorithm0EEvT_T0_ll --------------------------
	.section	.nv.info._Z15SoftmaxWarpImplI10DirectLoadIffE11DirectStoreIffEfLi1ELi18ELi32ELi1ELb0EL9Algorithm0EEvT_T0_ll,"",@"SHT_CUDA_INFO"
	.sectionflags	@""
	.align	4


	//----- nvinfo : EIATTR_CUDA_API_VERSION
	.align		4
        /*0000*/ 	.byte	0x04, 0x37
        /*0002*/ 	.short	(.L_12949 - .L_12948)
.L_12948:
        /*0004*/ 	.word	0x00000082


	//----- nvinfo : EIATTR_KPARAM_INFO
	.align		4
.L_12949:
        /*0008*/ 	.byte	0x04, 0x17
        /*000a*/ 	.short	(.L_12951 - .L_12950)
.L_12950:
        /*000c*/ 	.word	0x00000000
        /*0010*/ 	.short	0x0003
        /*0012*/ 	.short	0x0028
        /*0014*/ 	.byte	0x00, 0xf0, 0x21, 0x00


	//----- nvinfo : EIATTR_KPARAM_INFO
	.align		4
.L_12951:
        /*0018*/ 	.byte	0x04, 0x17
        /*001a*/ 	.short	(.L_12953 - .L_12952)
.L_12952:
        /*001c*/ 	.word	0x00000000
        /*0020*/ 	.short	0x0002
        /*0022*/ 	.short	0x0020
        /*0024*/ 	.byte	0x00, 0xf0, 0x21, 0x00


	//----- nvinfo : EIATTR_KPARAM_INFO
	.align		4
.L_12953:
        /*0028*/ 	.byte	0x04, 0x17
        /*002a*/ 	.short	(.L_12955 - .L_12954)
.L_12954:
        /*002c*/ 	.word	0x00000000
        /*0030*/ 	.short	0x0001
        /*0032*/ 	.short	0x0010
        /*0034*/ 	.byte	0x00, 0xf0, 0x41, 0x00


	//----- nvinfo : EIATTR_KPARAM_INFO
	.align		4
.L_12955:
        /*0038*/ 	.byte	0x04, 0x17
        /*003a*/ 	.short	(.L_12957 - .L_12956)
.L_12956:
        /*003c*/ 	.word	0x00000000
        /*0040*/ 	.short	0x0000
        /*0042*/ 	.short	0x0000
        /*0044*/ 	.byte	0x00, 0xf0, 0x41, 0x00


	//----- nvinfo : EIATTR_SPARSE_MMA_MASK
	.align		4
.L_12957:
        /*0048*/ 	.byte	0x03, 0x50
        /*004a*/ 	.short	0x0000


	//----- nvinfo : EIATTR_MAXREG_COUNT
	.align		4
        /*004c*/ 	.byte	0x03, 0x1b
        /*004e*/ 	.short	0x00ff


	//----- nvinfo : EIATTR_EXTERNS
	.align		4
        /*0050*/ 	.byte	0x04, 0x0f
        /*0052*/ 	.short	(.L_12959 - .L_12958)


	//   ....[0]....
	.align		4
.L_12958:
        /*0054*/ 	.word	index@(__assertfail)


	//----- nvinfo : EIATTR_MERCURY_ISA_VERSION
	.align		4
.L_12959:
        /*0058*/ 	.byte	0x03, 0x5f
        /*005a*/ 	.short	0x0101


	//----- nvinfo : EIATTR_COOP_GROUP_MASK_REGIDS
	.align		4
        /*005c*/ 	.byte	0x04, 0x29
        /*005e*/ 	.short	(.L_12961 - .L_12960)


	//   ....[0]....
.L_12960:
        /*0060*/ 	.word	0xffffffff


	//   ....[1]....
        /*0064*/ 	.word	0xffffffff


	//   ....[2]....
        /*0068*/ 	.word	0xffffffff


	//   ....[3]....
        /*006c*/ 	.word	0xffffffff


	//   ....[4]....
        /*0070*/ 	.word	0xffffffff


	//   ....[5]....
        /*0074*/ 	.word	0xffffffff


	//   ....[6]....
        /*0078*/ 	.word	0xffffffff


	//   ....[7]....
        /*007c*/ 	.word	0xffffffff


	//   ....[8]....
        /*0080*/ 	.word	0xffffffff


	//   ....[9]....
        /*0084*/ 	.word	0xffffffff


	//   ....[10]....
        /*0088*/ 	.word	0x0500000f


	//   ....[11]....
        /*008c*/ 	.word	0x0500000f


	//   ....[12]....
        /*0090*/ 	.word	0x0500000f


	//   ....[13]....
        /*0094*/ 	.word	0x0500000f


	//   ....[14]....
        /*0098*/ 	.word	0x0500000f


	//   ....[15]....
        /*009c*/ 	.word	0x0500000f


	//   ....[16]....
        /*00a0*/ 	.word	0x0500000f


	//   ....[17]....
        /*00a4*/ 	.word	0x0500000f


	//   ....[18]....
        /*00a8*/ 	.word	0x0500000f


	//   ....[19]....
        /*00ac*/ 	.word	0x0500000f


	//----- nvinfo : EIATTR_COOP_GROUP_INSTR_OFFSETS
	.align		4
.L_12961:
        /*00b0*/ 	.byte	0x04, 0x28
        /*00b2*/ 	.short	(.L_12963 - .L_12962)


	//   ....[0]....
.L_12962:
        /*00b4*/ 	.word	0x00000590


	//   ....[1]....
        /*00b8*/ 	.word	0x000005d0


	//   ....[2]....
        /*00bc*/ 	.word	0x000005f0


	//   ....[3]....
        /*00c0*/ 	.word	0x00000610


	//   ....[4]....
        /*00c4*/ 	.word	0x00000630


	//   ....[5]....
        /*00c8*/ 	.word	0x00001190


	//   ....[6]....
        /*00cc*/ 	.word	0x000011b0


	//   ....[7]....
        /*00d0*/ 	.word	0x000011d0


	//   ....[8]....
        /*00d4*/ 	.word	0x000011f0


	//   ....[9]....
        /*00d8*/ 	.word	0x00001210


	//   ....[10]....
        /*00dc*/ 	.word	0x000026d0


	//   ....[11]....
        /*00e0*/ 	.word	0x00002750


	//   ....[12]....
        /*00e4*/ 	.word	0x000027b0


	//   ....[13]....
        /*00e8*/ 	.word	0x00002810


	//   ....[14]....
        /*00ec*/ 	.word	0x00002870


	//   ....[15]....
        /*00f0*/ 	.word	0x00003440


	//   ....[16]....
        /*00f4*/ 	.word	0x000034a0


	//   ....[17]....
        /*00f8*/ 	.word	0x00003500


	//   ....[18]....
        /*00fc*/ 	.word	0x00003560


	//   ....[19]....
        /*0100*/ 	.word	0x000035c0


	//----- nvinfo : EIATTR_VRC_CTA_INIT_COUNT
	.align		4
.L_12963:
        /*0104*/ 	.byte	0x02, 0x4a
	.zero		1
	.zero		1


	//----- nvinfo : EIATTR_SYSCALL_OFFSETS
	.align		4
        /*0108*/ 	.byte	0x04, 0x46
        /*010a*/ 	.short	(.L_12965 - .L_12964)


	//   ....[0]....
.L_12964:
        /*010c*/ 	.word	0x00000170


	//----- nvinfo : EIATTR_EXIT_INSTR_OFFSETS
	.align		4
.L_12965:
        /*0110*/ 	.byte	0x04, 0x1c
        /*0112*/ 	.short	(.L_12967 - .L_12966)


	//   ....[0]....
.L_12966:
        /*0114*/ 	.word	0x00000220


	//   ....[1]....
        /*0118*/ 	.word	0x00002670


	//----- nvinfo : EIATTR_CRS_STACK_SIZE
	.align		4
.L_12967:
        /*011c*/ 	.byte	0x04, 0x1e
        /*011e*/ 	.short	(.L_12969 - .L_12968)
.L_12968:
        /*0120*/ 	.word	0x00000000


	//----- nvinfo : EIATTR_CBANK_PARAM_SIZE
	.align		4
.L_12969:
        /*0124*/ 	.byte	0x03, 0x19
        /*0126*/ 	.short	0x0030


	//----- nvinfo : EIATTR_PARAM_CBANK
	.align		4
        /*0128*/ 	.byte	0x04, 0x0a
        /*012a*/ 	.short	(.L_12971 - .L_12970)
	.align		4
.L_12970:
        /*012c*/ 	.word	index@(.nv.constant0._Z15SoftmaxWarpImplI10DirectLoadIffE11DirectStoreIffEfLi1ELi18ELi32ELi1ELb0EL9Algorithm0EEvT_T0_ll)
        /*0130*/ 	.short	0x0380
        /*0132*/ 	.short	0x0030


	//----- nvinfo : EIATTR_SW_WAR
	.align		4
.L_12971:
        /*0134*/ 	.byte	0x04, 0x36
        /*0136*/ 	.short	(.L_12973 - .L_12972)
.L_12972:
        /*0138*/ 	.word	0x00000008
.L_12973:


//--------------------- .nv.info._Z15SoftmaxWarpImplI10DirectLoadIffE11DirectStoreIffEfLi1ELi17ELi32ELi1ELb1EL9Algorithm0EEvT_T0_ll --------------------------
	.section	.nv.info._Z15SoftmaxWarpImplI10DirectLoadIffE11DirectStoreIffEfLi1ELi17ELi32ELi1ELb1EL9Algorithm0EEvT_T0_ll,"",@"SHT_CUDA_INFO"
	.sectionflags	@""
	.align	4


	//----- nvinfo : EIATTR_CUDA_API_VERSION
	.align		4
        /*0000*/ 	.byte	0x04, 0x37
        /*0002*/ 	.short	(.L_12975 - .L_12974)
.L_12974:
        /*0004*/ 	.word	0x00000082


	//----- nvinfo : EIATTR_KPARAM_INFO
	.align		4
.L_12975:
        /*0008*/ 	.byte	0x04, 0x17
        /*000a*/ 	.short	(.L_12977 - .L_12976)
.L_12976:
        /*000c*/ 	.word	0x00000000
        /*0010*/ 	.short	0x0003
        /*0012*/ 	.short	0x0028
        /*0014*/ 	.byte	0x00, 0xf0, 0x21, 0x00


	//----- nvinfo : EIATTR_KPARAM_INFO
	.align		4
.L_12977:
        /*0018*/ 	.byte	0x04, 0x17
        /*001a*/ 	.short	(.L_12979 - .L_12978)
.L_12978:
        /*001c*/ 	.word	0x00000000
        /*0020*/ 	.short	0x0002
        /*0022*/ 	.short	0x0020
        /*0024*/ 	.byte	0x00, 0xf0, 0x21, 0x00


	//----- nvinfo : EIATTR_KPARAM_INFO
	.align		4
.L_12979:
        /*0028*/ 	.byte	0x04, 0x17
        /*002a*/ 	.short	(.L_12981 - .L_12980)
.L_12980:
        /*002c*/ 	.word	0x00000000
        /*0030*/ 	.short	0x0001
        /*0032*/ 	.short	0x0010
        /*0034*/ 	.byte	0x00, 0xf0, 0x41, 0x00


	//----- nvinfo : EIATTR_KPARAM_INFO
	.align		4
.L_12981:
        /*0038*/ 	.byte	0x04, 0x17
        /*003a*/ 	.short	(.L_12983 - .L_12982)
.L_12982:
        /*003c*/ 	.word	0x00000000
        /*0040*/ 	.short	0x0000
        /*0042*/ 	.short	0x0000
        /*0044*/ 	.byte	0x00, 0xf0, 0x41, 0x00


	//----- nvinfo : EIATTR_SPARSE_MMA_MASK
	.align		4
.L_12983:
        /*0048*/ 	.byte	0x03, 0x50
        /*004a*/ 	.short	0x0000


	//----- nvinfo : EIATTR_MAXREG_COUNT
	.align		4
        /*004c*/ 	.byte	0x03, 0x1b
        /*004e*/ 	.short	0x00ff


	//----- nvinfo : EIATTR_EXTERNS
	.align		4
        /*0050*/ 	.byte	0x04, 0x0f
        /*0052*/ 	.short	(.L_12985 - .L_12984)


	//   ....[0]....
	.align		4
.L_12984:
        /*0054*/ 	.word	index@(__assertfail)


	//----- nvinfo : EIATTR_MERCURY_ISA_VERSION
	.align		4
.L_12985:
        /*0058*/ 	.byte	0x03, 0x5f
        /*005a*/ 	.short	0x0101


	//----- nvinfo : EIATTR_COOP_GROUP_MASK_REGIDS
	.align		4
        /*005c*/ 	.byte	0x04, 0x29
        /*005e*/ 	.short	(.L_12987 - .L_12986)


	//   ....[0]....
.L_12986:
        /*0060*/ 	.word	0xffffffff


	//   ....[1]....
        /*0064*/ 	.word	0xffffffff


	//   ....[2]....
        /*0068*/ 	.word	0xffffffff


	//   ....[3]....
        /*006c*/ 	.word	0xffffffff


	//   ....[4]....
        /*0070*/ 	.word	0xffffffff


	//   ....[5]....
        /*0074*/ 	.word	0xffffffff


	//   ....[6]....
        /*0078*/ 	.word	0xffffffff


	//   ....[7]....
        /*007c*/ 	.word	0xffffffff


	//   ....[8]....
        /*0080*/ 	.word	0xffffffff


	//   ....[9]....
        /*0084*/ 	.word	0xffffffff


	//   ....[10]....
        /*0088*/ 	.word	0x0500000f


	//   ....[11]....
        /*008c*/ 	.word	0x0500000f


	//   ....[12]....
        /*0090*/ 	.word	0x0500000f


	//   ....[13]....
        /*0094*/ 	.word	0x0500000f


	//   ....[14]....
        /*0098*/ 	.word	0x0500000f


	//   ....[15]....
        /*009c*/ 	.word	0x0500000f


	//   ....[16]....
        /*00a0*/ 	.word	0x0500000f


	//   ....[17]....
        /*00a4*/ 	.word	0x0500000f


	//   ....[18]....
        /*00a8*/ 	.word	0x0500000f


	//   ....[19]....
        /*00ac*/ 	.word	0x0500000f


	//----- nvinfo : EIATTR_COOP_GROUP_INSTR_OFFSETS
	.align		4
.L_12987:
        /*00b0*/ 	.byte	0x04, 0x28
        /*00b2*/ 	.short	(.L_12989 - .L_12988)


	//   ....[0]....
.L_12988:
        /*00b4*/ 	.word	0x00000b90


	//   ....[1]....
        /*00b8*/ 	.word	0x00000bd0


	//   ....[2]....
        /*00bc*/ 	.word	0x00000bf0


	//   ....[3]....
        /*00c0*/ 	.word	0x00000c10


	//   ....[4]....
        /*00c4*/ 	.word	0x00000c30


	//   ....[5]....
        /*00c8*/ 	.word	0x000016f0


	//   ....[6]....
        /*00cc*/ 	.word	0x00001710


	//   ....[7]....
        /*00d0*/ 	.word	0x00001730


	//   ....[8]....
        /*00d4*/ 	.word	0x00001750


	//   ....[9]....
        /*00d8*/ 	.word	0x00001770


	//   ....[10]....
        /*00dc*/ 	.word	0x00002de0


	//   ....[11]....
        /*00e0*/ 	.word	0x00002e60


	//   ....[12]....
        /*00e4*/ 	.word	0x00002ec0


	//   ....[13]....
        /*00e8*/ 	.word	0x00002f20


	//   ....[14]....
        /*00ec*/ 	.word	0x00002f80


	//   ....[15]....
        /*00f0*/ 	.word	0x00003ab0


	//   ....[16]....
        /*00f4*/ 	.word	0x00003b10


	//   ....[17]....
        /*00f8*/ 	.word	0x00003b70


	//   ....[18]....
        /*00fc*/ 	.word	0x00003bd0


	//   ....[19]....
        /*0100*/ 	.word	0x00003c30


	//----- nvinfo : EIATTR_VRC_CTA_INIT_COUNT
	.align		4
.L_12989:
        /*0104*/ 	.byte	0x02, 0x4a
	.zero		1
	.zero		1


	//----- nvinfo : EIATTR_SYSCALL_OFFSETS
	.align		4
        /*0108*/ 	.byte	0x04, 0x46
        /*010a*/ 	.short	(.L_12991 - .L_12990)


	//   ....[0]....
.L_12990:
        /*010c*/ 	.word	0x00000180


	//----- nvinfo : EIATTR_EXIT_INSTR_OFFSETS
	.align		4
.L_12991:
        /*0110*/ 	.byte	0x04, 0x1c
        /*0112*/ 	.short	(.L_12993 - .L_12992)


	//   ....[0]....
.L_12992:
        /*0114*/ 	.word	0x00000230


	//   ....[1]....
        /*0118*/ 	.word	0x00002d80


	//----- nvinfo : EIATTR_CRS_STACK_SIZE
	.align		4
.L_12993:
        /*011c*/ 	.byte	0x04, 0x1e
        /*011e*/ 	.short	(.L_12995 - .L_12994)
.L_12994:
        /*0120*/ 	.word	0x00000000


	//----- nvinfo : EIATTR_CBANK_PARAM_SIZE
	.align		4
.L_12995:
        /*0124*/ 	.byte	0x03, 0x19
        /*0126*/ 	.short	0x0030


	//----- nvinfo : EIATTR_PARAM_CBANK
	.align		4
        /*0128*/ 	.byte	0x04, 0x0a
        /*012a*/ 	.short	(.L_12997 - .L_12996)
	.align		4
.L_12996:
        /*012c*/ 	.word	index@(.nv.constant0._Z15SoftmaxWarpImplI10DirectLoadIffE11DirectStoreIffEfLi1ELi17ELi32ELi1ELb1EL9Algorithm0EEvT_T0_ll)
        /*0130*/ 	.short	0x0380
        /*0132*/ 	.short	0x0030


	//----- nvinfo : EIATTR_SW_WAR
	.align		4
.L_12997:
        /*0134*/ 	.byte	0x04, 0x36
        /*0136*/ 	.short	(.L_12999 - .L_12998)
.L_12998:
        /*0138*/ 	.word	0x00000008
.L_12999:


//--------------------- .nv.info._Z15SoftmaxWarpImplI10DirectLoadIffE11DirectStoreIffEfLi1ELi17ELi32ELi1ELb0EL9Algorithm0EEvT_T0_ll --------------------------
	.section	.nv.info._Z15SoftmaxWarpImplI10DirectLoadIffE11DirectStoreIffEfLi1ELi17ELi32ELi1ELb0EL9Algorithm0EEvT_T0_ll,"",@"SHT_CUDA_INFO"
	.sectionflags	@""
	.align	4


	//----- nvinfo : EIATTR_CUDA_API_VERSION
	.align		4
        /*0000*/ 	.byte	0x04, 0x37
        /*0002*/ 	.short	(.L_13001 - .L_13000)
.L_13000:
        /*0004*/ 	.word	0x00000082


	//----- nvinfo : EIATTR_KPARAM_INFO
	.align		4
.L_13001:
        /*0008*/ 	.byte	0x04, 0x17
        /*000a*/ 	.short	(.L_13003 - .L_13002)
.L_13002:
        /*000c*/ 	.word	0x00000000
        /*0010*/ 	.short	0x0003
        /*0012*/ 	.short	0x0028
        /*0014*/ 	.byte	0x00, 0xf0, 0x21, 0x00


	//----- nvinfo : EIATTR_KPARAM_INFO
	.align		4
.L_13003:
        /*0018*/ 	.byte	0x04, 0x17
        /*001a*/ 	.short	(.L_13005 - .L_13004)
.L_13004:
        /*001c*/ 	.word	0x00000000
        /*0020*/ 	.short	0x0002
        /*0022*/ 	.short	0x0020
        /*0024*/ 	.byte	0x00, 0xf0, 0x21, 0x00


	//----- nvinfo : EIATTR_KPARAM_INFO
	.align		4
.L_13005:
        /*0028*/ 	.byte	0x04, 0x17
        /*002a*/ 	.short	(.L_13007 - .L_13006)
.L_13006:
        /*002c*/ 	.word	0x00000000
        /*0030*/ 	.short	0x0001
        /*0032*/ 	.short	0x0010
        /*0034*/ 	.byte	0x00, 0xf0, 0x41, 0x00


	//----- nvinfo : EIATTR_KPARAM_INFO
	.align		4
.L_13007:
        /*0038*/ 	.byte	0x04, 0x17
        /*003a*/ 	.short	(.L_13009 - .L_13008)
.L_13008:
        /*003c*/ 	.word	0x00000000
        /*0040*/ 	.short	0x0000
        /*0042*/ 	.short	0x0000
        /*0044*/ 	.byte	0x00, 0xf0, 0x41, 0x00


	//----- nvinfo : EIATTR_SPARSE_MMA_MASK
	.align		4
.L_13009:
        /*0048*/ 	.byte	0x03, 0x50
        /*004a*/ 	.short	0x0000


	//----- nvinfo : EIATTR_MAXREG_COUNT
	.align		4
        /*004c*/ 	.byte	0x03, 0x1b
        /*004e*/ 	.short	0x00ff


	//----- nvinfo : EIATTR_EXTERNS
	.align		4
        /*0050*/ 	.byte	0x04, 0x0f
        /*0052*/ 	.short	(.L_13011 - .L_13010)


	//   ....[0]....
	.align		4
.L_13010:
        /*0054*/ 	.word	index@(__assertfail)


	//----- nvinfo : EIATTR_MERCURY_ISA_VERSION
	.align		4
.L_13011:
        /*0058*/ 	.byte	0x03, 0x5f
        /*005a*/ 	.short	0x0101


	//----- nvinfo : EIATTR_COOP_GROUP_MASK_REGIDS
	.align		4
        /*005c*/ 	.byte	0x04, 0x29
        /*005e*/ 	.short	(.L_13013 - .L_13012)


	//   ....[0]....
.L_13012:
        /*0060*/ 	.word	0xffffffff


	//   ....[1]....
        /*0064*/ 	.word	0xffffffff


	//   ....[2]....
        /*0068*/ 	.word	0xffffffff


	//   ....[3]....
        /*006c*/ 	.word	0xffffffff


	//   ....[4]....
        /*0070*/ 	.word	0xffffffff


	//   ....[5]....
        /*0074*/ 	.word	0xffffffff


	//   ....[6]....
        /*0078*/ 	.word	0xffffffff


	//   ....[7]....
        /*007c*/ 	.word	0xffffffff


	//   ....[8]....
        /*0080*/ 	.word	0xffffffff


	//   ....[9]....
        /*0084*/ 	.word	0xffffffff


	//   ....[10]....
        /*0088*/ 	.word	0x0500000f


	//   ....[11]....
        /*008c*/ 	.word	0x0500000f


	//   ....[12]....
        /*0090*/ 	.word	0x0500000f


	//   ....[13]....
        /*0094*/ 	.word	0x0500000f


	//   ....[14]....
        /*0098*/ 	.word	0x0500000f


	//   ....[15]....
        /*009c*/ 	.word	0x0500000f


	//   ....[16]....
        /*00a0*/ 	.word	0x0500000f


	//   ....[17]....
        /*00a4*/ 	.word	0x0500000f


	//   ....[18]....
        /*00a8*/ 	.word	0x0500000f


	//   ....[19]....
        /*00ac*/ 	.word	0x0500000f


	//----- nvinfo : EIATTR_COOP_GROUP_INSTR_OFFSETS
	.align		4
.L_13013:
        /*00b0*/ 	.byte	0x04, 0x28
        /*00b2*/ 	.short	(.L_13015 - .L_13014)


	//   ....[0]....
.L_13014:
        /*00b4*/ 	.word	0x00000580


	//   ....[1]....
        /*00b8*/ 	.word	0x000005c0


	//   ....[2]....
        /*00bc*/ 	.word	0x000005e0


	//   ....[3]....
        /*00c0*/ 	.word	0x00000600


	//   ....[4]....
        /*00c4*/ 	.word	0x00000620


	//   ....[5]....
        /*00c8*/ 	.word	0x000010e0


	//   ....[6]....
        /*00cc*/ 	.word	0x00001100


	//   ....[7]....
        /*00d0*/ 	.word	0x00001120


	//   ....[8]....
        /*00d4*/ 	.word	0x00001140


	//   ....[9]....
        /*00d8*/ 	.word	0x00001160


	//   ....[10]....
        /*00dc*/ 	.word	0x00002520


	//   ....[11]....
        /*00e0*/ 	.word	0x000025a0


	//   ....[12]....
        /*00e4*/ 	.word	0x00002600


	//   ....[13]....
        /*00e8*/ 	.word	0x00002660


	//   ....[14]....
        /*00ec*/ 	.word	0x000026c0


	//   ....[15]....
        /*00f0*/ 	.word	0x000031f0


	//   ....[16]....
        /*00f4*/ 	.word	0x00003250


	//   ....[17]....
        /*00f8*/ 	.word	0x000032b0


	//   ....[18]....
        /*00fc*/ 	.word	0x00003310


	//   ....[19]....
        /*0100*/ 	.word	0x00003370


	//----- nvinfo : EIATTR_VRC_CTA_INIT_COUNT
	.align		4
.L_13015:
        /*0104*/ 	.byte	0x02, 0x4a
	.zero		1
	.zero		1


	//----- nvinfo : EIATTR_SYSCALL_OFFSETS
	.align		4
        /*0108*/ 	.byte	0x04, 0x46
        /*010a*/ 	.short	(.L_13017 - .L_13016)


	//   ....[0]....
.L_13016:
        /*010c*/ 	.word	0x00000170


	//----- nvinfo : EIATTR_EXIT_INSTR_OFFSETS
	.align		4
.L_13017:
        /*0110*/ 	.byte	0x04, 0x1c
        /*0112*/ 	.short	(.L_13019 - .L_13018)


	//   ....[0]....
.L_13018:
        /*0114*/ 	.word	0x00000220


	//   ....[1]....
        /*0118*/ 	.word	0x000024c0


	//----- nvinfo : EIATTR_CRS_STACK_SIZE
	.align		4
.L_13019:
        /*011c*/ 	.byte	0x04, 0x1e
        /*011e*/ 	.short	(.L_13021 - .L_13020)
.L_13020:
        /*0120*/ 	.word	0x00000000


	//----- nvinfo : EIATTR_CBANK_PARAM_SIZE
	.align		4
.L_13021:
        /*0124*/ 	.byte	0x03, 0x19
        /*0126*/ 	.short	0x0030


	//----- nvinfo : EIATTR_PARAM_CBANK
	.align		4
        /*0128*/ 	.byte	0x04, 0x0a
        /*012a*/ 	.short	(.L_13023 - .L_13022)
	.align		4
.L_13022:
        /*012c*/ 	.word	index@(.nv.constant0._Z15SoftmaxWarpImplI10DirectLoadIffE11DirectStoreIffEfLi1ELi17ELi32ELi1ELb0EL9Algorithm0EEvT_T0_ll)
        /*0130*/ 	.short	0x0380
        /*0132*/ 	.short	0x0030


	//----- nvinfo : EIATTR_SW_WAR
	.align		4
.L_13023:
        /*0134*/ 	.byte	0x04, 0x36
        /*0136*/ 	.short	(.L_13025 - .L_13024)
.L_13024:
        /*0138*/ 	.word	0x00000008
.L_13025:


//--------------------- .nv.info._Z15SoftmaxWarpImplI10DirectLoadIffE11DirectStoreIffEfLi1ELi16ELi32ELi1ELb1EL9Algorithm0EEvT_T0_ll --------------------------
	.section	.nv.info._Z15SoftmaxWarpImplI10DirectLoadIffE11DirectStoreIffEfLi1ELi16ELi32ELi1ELb1EL9Algorithm0EEvT_T0_ll,"",@"SHT_CUDA_INFO"
	.sectionflags	@""
	.align	4


	//----- nvinfo : EIATTR_CUDA_API_VERSION
	.align		4
        /*0000*/ 	.byte	0x04, 0x37
        /*0002*/ 	.short	(.L_13027 - .L_13026)
.L_13026:
        /*0004*/ 	.word	0x00000082


	//----- nvinfo : EIATTR_KPARAM_INFO
	.align		4
.L_13027:
        /*0008*/ 	.byte	0x04, 0x17
        /*000a*/ 	.short	(.L_13029 - .L_13028)
.L_13028:
        /*000c*/ 	.word	0x00000000
        /*0010*/ 	.short	0x0003
        /*0012*/ 	.short	0x0028
        /*0014*/ 	.byte	0x00, 0xf0, 0x21, 0x00


	//----- nvinfo : EIATTR_KPARAM_INFO
	.align		4
.L_13029:
        /*0018*/ 	.byte	0x04, 0x17
        /*001a*/ 	.short	(.L_13031 - .L_13030)
.L_13030:
        /*001c*/ 	.word	0x00000000
        /*0020*/ 	.short	0x0002
        /*0022*/ 	.short	0x0020
        /*0024*/ 	.byte	0x00, 0xf0, 0x21, 0x00


	//----- nvinfo : EIATTR_KPARAM_INFO
	.align		4
.L_13031:
        /*0028*/ 	.byte	0x04, 0x17
        /*002a*/ 	.short	(.L_13033 - .L_13032)
.L_13032:
        /*002c*/ 	.word	0x00000000
        /*0030*/ 	.short	0x0001
        /*0032*/ 	.short	0x0010
        /*0034*/ 	.byte	0x00, 0xf0, 0x41, 0x00


	//----- nvinfo : EIATTR_KPARAM_INFO
	.align		4
.L_13033:
        /*0038*/ 	.byte	0x04, 0x17
        /*003a*/ 	.short	(.L_13035 - .L_13034)
.L_13034:
        /*003c*/ 	.word	0x00000000
        /*0040*/ 	.short	0x0000
        /*0042*/ 	.short	0x0000
        /*0044*/ 	.byte	0x00, 0xf0, 0x41, 0x00


	//----- nvinfo : EIATTR_SPARSE_MMA_MASK
	.align		4
.L_13035:
        /*0048*/ 	.byte	0x03, 0x50
        /*004a*/ 	.short	0x0000


	//----- nvinfo : EIATTR_MAXREG_COUNT
	.align		4
        /*004c*/ 	.byte	0x03, 0x1b
        /*004e*/ 	.short	0x00ff


	//----- nvinfo : EIATTR_EXTERNS
	.align		4
        /*0050*/ 	.byte	0x04, 0x0f
        /*0052*/ 	.short	(.L_13037 - .L_13036)


	//   ....[0]....
	.align		4
.L_13036:
        /*0054*/ 	.word	index@(__assertfail)


	//----- nvinfo : EIATTR_MERCURY_ISA_VERSION
	.align		4
.L_13037:
        /*0058*/ 	.byte	0x03, 0x5f
        /*005a*/ 	.short	0x0101


	//----- nvinfo : EIATTR_COOP_GROUP_MASK_REGIDS
	.align		4
        /*005c*/ 	.byte	0x04, 0x29
        /*005e*/ 	.short	(.L_13039 - .L_13038)


	//   ....[0]....
.L_13038:
        /*0060*/ 	.word	0xffffffff


	//   ....[1]....
        /*0064*/ 	.word	0xffffffff


	//   ....[2]....
        /*0068*/ 	.word	0xffffffff


	//   ....[3]....
        /*006c*/ 	.word	0xffffffff


	//   ....[4]....
        /*0070*/ 	.word	0xffffffff


	//   ....[5]....
        /*0074*/ 	.word	0xffffffff


	//   ....[6]....
        /*0078*/ 	.word	0xffffffff


	//   ....[7]....
        /*007c*/ 	.word	0xffffffff


	//   ....[8]....
        /*0080*/ 	.word	0xffffffff


	//   ....[9]....
        /*0084*/ 	.word	0xffffffff


	//   ....[10]....
        /*0088*/ 	.word	0x0500000f


	//   ....[11]....
        /*008c*/ 	.word	0x0500000f


	//   ....[12]....
        /*0090*/ 	.word	0x0500000f


	//   ....[13]....
        /*0094*/ 	.word	0x0500000f


	//   ....[14]....
        /*0098*/ 	.word	0x0500000f


	//   ....[15]....
        /*009c*/ 	.word	0x0500000f


	//   ....[16]....
        /*00a0*/ 	.word	0x0500000f


	//   ....[17]....
        /*00a4*/ 	.word	0x0500000f


	//   ....[18]....
        /*00a8*/ 	.word	0x0500000f


	//   ....[19]....
        /*00ac*/ 	.word	0x0500000f


	//----- nvinfo : EIATTR_COOP_GROUP_INSTR_OFFSETS
	.align		4
.L_13039:
        /*00b0*/ 	.byte	0x04, 0x28
        /*00b2*/ 	.short	(.L_13041 - .L_13040)


	//   ....[0]....
.L_13040:
        /*00b4*/ 	.word	0x00000b10


	//   ....[1]....
        /*00b8*/ 	.word	0x00000b50


	//   ....[2]....
        /*00bc*/ 	.word	0x00000b70


	//   ....[3]....
        /*00c0*/ 	.word	0x00000b90


	//   ....[4]....
        /*00c4*/ 	.word	0x00000bb0


	//   ....[5]....
        /*00c8*/ 	.word	0x000015d0


	//   ....[6]....
        /*00cc*/ 	.word	0x000015f0


	//   ....[7]....
        /*00d0*/ 	.word	0x00001610


	//   ....[8]....
        /*00d4*/ 	.word	0x00001630


	//   ....[9]....
        /*00d8*/ 	.word	0x00001650


	//   ....[10]....
        /*00dc*/ 	.word	0x00002a80


	//   ....[11]....
        /*00e0*/ 	.word	0x00002b00


	//   ....[12]....
        /*00e4*/ 	.word	0x00002b60


	//   ....[13]....
        /*00e8*/ 	.word	0x00002bc0


	//   ....[14]....
        /*00ec*/ 	.word	0x00002c20


	//   ....[15]....
        /*00f0*/ 	.word	0x000036b0


	//   ....[16]....
        /*00f4*/ 	.word	0x00003710


	//   ....[17]....
        /*00f8*/ 	.word	0x00003770


	//   ....[18]....
        /*00fc*/ 	.word	0x000037d0


	//   ....[19]....
        /*0100*/ 	.word	0x00003830


	//----- nvinfo : EIATTR_VRC_CTA_INIT_COUNT
	.align		4
.L_13041:
        /*0104*/ 	.byte	0x02, 0x4a
	.zero		1
	.zero		1


	//----- nvinfo : EIATTR_SYSCALL_OFFSETS
	.align		4
        /*0108*/ 	.byte	0x04, 0x46
        /*010a*/ 	.short	(.L_13043 - .L_13042)


	//   ....[0]....
.L_13042:
        /*010c*/ 	.word	0x00000180


	//----- nvinfo : EIATTR_EXIT_INSTR_OFFSETS
	.align		4
.L_13043:
        /*0110*/ 	.byte	0x04, 0x1c
        /*0112*/ 	.short	(.L_13045 - .L_13044)


	//   ....[0]....
.L_13044:
        /*0114*/ 	.word	0x00000230


	//   ....[1]....
        /*0118*/ 	.word	0x00002a20


	//----- nvinfo : EIATTR_CRS_STACK_SIZE
	.align		4
.L_13045:
        /*011c*/ 	.byte	0x04, 0x1e
        /*011e*/ 	.short	(.L_13047 - .L_13046)
.L_13046:
        /*0120*/ 	.word	0x00000000


	//----- nvinfo : EIATTR_CBANK_PARAM_SIZE
	.align		4
.L_13047:
        /*0124*/ 	.byte	0x03, 0x19
        /*0126*/ 	.short	0x0030


	//----- nvinfo : EIATTR_PARAM_CBANK
	.align		4
        /*0128*/ 	.byte	0x04, 0x0a
        /*012a*/ 	.short	(.L_13049 - .L_13048)
	.align		4
.L_13048:
        /*012c*/ 	.word	index@(.nv.constant0._Z15SoftmaxWarpImplI10DirectLoadIffE11DirectStoreIffEfLi1ELi16ELi32ELi1ELb1EL9Algorithm0EEvT_T0_ll)
        /*0130*/ 	.short	0x0380
        /*0132*/ 	.short	0x0030


	//----- nvinfo : EIATTR_SW_WAR
	.align		4
.L_13049:
        /*0134*/ 	.byte	0x04, 0x36
        /*0136*/ 	.short	(.L_13051 - .L_13050)
.L_13050:
        /*0138*/ 	.word	0x00000008
.L_13051:


//--------------------- .nv.info._Z15SoftmaxWarpImplI10DirectLoadIffE11DirectStoreIffEfLi1ELi16ELi32ELi1ELb0EL9Algorithm0EEvT_T0_ll --------------------------
	.section	.nv.info._Z15SoftmaxWarpImplI10DirectLoadIffE11DirectStoreIffEfLi1ELi16ELi32ELi1ELb0EL9Algorithm0EEvT_T0_ll,"",@"SHT_CUDA_INFO"
	.sectionflags	@""
	.align	4


	//----- nvinfo : EIATTR_CUDA_API_VERSION
	.align		4
        /*0000*/ 	.byte	0x04, 0x37
        /*0002*/ 	.short	(.L_13053 - .L_13052)
.L_13052:
        /*0004*/ 	.word	0x00000082


	//----- nvinfo : EIATTR_KPARAM_INFO
	.align		4
.L_13053:
        /*0008*/ 	.byte	0x04, 0x17
        /*000a*/ 	.short	(.L_13055 - .L_13054)
.L_13054:
        /*000c*/ 	.word	0x00000000
        /*0010*/ 	.short	0x0003
        /*0012*/ 	.short	0x0028
        /*0014*/ 	.byte	0x00, 0xf0, 0x21, 0x00


	//----- nvinfo : EIATTR_KPARAM_INFO
	.align		4
.L_13055:
        /*0018*/ 	.byte	0x04, 0x17
        /*001a*/ 	.short	(.L_13057 - .L_13056)
.L_13056:
        /*001c*/ 	.word	0x00000000
        /*0020*/ 	.short	0x0002
        /*0022*/ 	.short	0x0020
        /*0024*/ 	.byte	0x00, 0xf0, 0x21, 0x00


	//----- nvinfo : EIATTR_KPARAM_INFO
	.align		4
.L_13057:
        /*0028*/ 	.byte	0x04, 0x17
        /*002a*/ 	.short	(.L_13059 - .L_13058)
.L_13058:
        /*002c*/ 	.word	0x00000000
        /*0030*/ 	.short	0x0001
        /*0032*/ 	.short	0x0010
        /*0034*/ 	.byte	0x00, 0xf0, 0x41, 0x00


	//----- nvinfo : EIATTR_KPARAM_INFO
	.align		4
.L_13059:
        /*0038*/ 	.byte	0x04, 0x17
        /*003a*/ 	.short	(.L_13061 - .L_13060)
.L_13060:
        /*003c*/ 	.word	0x00000000
        /*0040*/ 	.short	0x0000
        /*0042*/ 	.short	0x0000
        /*0044*/ 	.byte	0x00, 0xf0, 0x41, 0x00


	//----- nvinfo : EIATTR_SPARSE_MMA_MASK
	.align		4
.L_13061:
        /*0048*/ 	.byte	0x03, 0x50
        /*004a*/ 	.short	0x0000


	//----- nvinfo : EIATTR_MAXREG_COUNT
	.align		4
        /*004c*/ 	.byte	0x03, 0x1b
        /*004e*/ 	.short	0x00ff


	//----- nvinfo : EIATTR_EXTERNS
	.align		4
        /*0050*/ 	.byte	0x04, 0x0f
        /*0052*/ 	.short	(.L_13063 - .L_13062)


	//   ....[0]....
	.align		4
.L_13062:
        /*0054*/ 	.word	index@(__assertfail)


	//----- nvinfo : EIATTR_MERCURY_ISA_VERSION
	.align		4
.L_13063:
        /*0058*/ 	.byte	0x03, 0x5f
        /*005a*/ 	.short	0x0101


	//----- nvinfo : EIATTR_COOP_GROUP_MASK_REGIDS
	.align		4
        /*005c*/ 	.byte	0x04, 0x29
        /*005e*/ 	.short	(.L_13065 - .L_13064)


	//   ....[0]....
.L_13064:
        /*0060*/ 	.word	0xffffffff


	//   ....[1]....
        /*0064*/ 	.word	0xffffffff


	//   ....[2]....
        /*0068*/ 	.word	0xffffffff


	//   ....[3]....
        /*006c*/ 	.word	0xffffffff


	//   ....[4]....
        /*0070*/ 	.word	0xffffffff


	//   ....[5]....
        /*0074*/ 	.word	0xffffffff


	//   ....[6]....
        /*0078*/ 	.word	0xffffffff


	//   ....[7]....
        /*007c*/ 	.word	0xffffffff


	//   ....[8]....
        /*0080*/ 	.word	0xffffffff


	//   ....[9]....
        /*0084*/ 	.word	0xffffffff


	//   ....[10]....
        /*0088*/ 	.word	0x0500000f


	//   ....[11]....
        /*008c*/ 	.word	0x0500000f


	//   ....[12]....
        /*0090*/ 	.word	0x0500000f


	//   ....[13]....
        /*0094*/ 	.word	0x0500000f


	//   ....[14]....
        /*0098*/ 	.word	0x0500000f


	//   ....[15]....
        /*009c*/ 	.word	0x0500000f


	//   ....[16]....
        /*00a0*/ 	.word	0x0500000f


	//   ....[17]....
        /*00a4*/ 	.word	0x0500000f


	//   ....[18]....
        /*00a8*/ 	.word	0x0500000f


	//   ....[19]....
        /*00ac*/ 	.word	0x0500000f


	//----- nvinfo : EIATTR_COOP_GROUP_INSTR_OFFSETS
	.align		4
.L_13065:
        /*00b0*/ 	.byte	0x04, 0x28
        /*00b2*/ 	.short	(.L_13067 - .L_13066)


	//   ....[0]....
.L_13066:
        /*00b4*/ 	.word	0x00000570


	//   ....[1]....
        /*00b8*/ 	.word	0x000005b0


	//   ....[2]....
        /*00bc*/ 	.word	0x000005d0


	//   ....[3]....
        /*00c0*/ 	.word	0x000005f0


	//   ....[4]....
        /*00c4*/ 	.word	0x00000610


	//   ....[5]....
        /*00c8*/ 	.word	0x00001030


	//   ....[6]....
        /*00cc*/ 	.word	0x00001050


	//   ....[7]....
        /*00d0*/ 	.word	0x00001070


	//   ....[8]....
        /*00d4*/ 	.word	0x00001090


	//   ....[9]....
        /*00d8*/ 	.word	0x000010b0


	//   ....[10]....
        /*00dc*/ 	.word	0x00002290


	//   ....[11]....
        /*00e0*/ 	.word	0x00002310


	//   ....[12]....
        /*00e4*/ 	.word	0x00002370


	//   ....[13]....
        /*00e8*/ 	.word	0x000023d0


	//   ....[14]....
        /*00ec*/ 	.word	0x00002430


	//   ....[15]....
        /*00f0*/ 	.word	0x00002ec0


	//   ....[16]....
        /*00f4*/ 	.word	0x00002f20


	//   ....[17]....
        /*00f8*/ 	.word	0x00002f80


	//   ....[18]....
        /*00fc*/ 	.word	0x00002fe0


	//   ....[19]....
        /*0100*/ 	.word	0x00003040


	//----- nvinfo : EIATTR_VRC_CTA_INIT_COUNT
	.align		4
.L_13067:
        /*0104*/ 	.byte	0x02, 0x4a
	.zero		1
	.zero		1


	//----- nvinfo : EIATTR_SYSCALL_OFFSETS
	.align		4
        /*0108*/ 	.byte	0x04, 0x46
        /*010a*/ 	.short	(.L_13069 - .L_13068)


	//   ....[0]....
.L_13068:
        /*010c*/ 	.word	0x00000170


	//----- nvinfo : EIATTR_EXIT_INSTR_OFFSETS
	.align		4
.L_13069:
        /*0110*/ 	.byte	0x04, 0x1c
        /*0112*/ 	.short	(.L_13071 - .L_13070)


	//   ....[0]....
.L_13070:
        /*0114*/ 	.word	0x00000220


	//   ....[1]....
        /*0118*/ 	.word	0x00002230


	//----- nvinfo : EIATTR_CRS_STACK_SIZE
	.align		4
.L_13071:
        /*011c*/ 	.byte	0x04, 0x1e
        /*011e*/ 	.short	(.L_13073 - .L_13072)
.L_13072:
        /*0120*/ 	.word	0x00000000


	//----- nvinfo : EIATTR_CBANK_PARAM_SIZE
	.align		4
.L_13073:
        /*0124*/ 	.byte	0x03, 0x19
        /*0126*/ 	.short	0x0030


	//----- nvinfo : EIATTR_PARAM_CBANK
	.align		4
        /*0128*/ 	.byte	0x04, 0x0a
        /*012a*/ 	.short	(.L_13075 - .L_13074)
	.align		4
.L_13074:
        /*012c*/ 	.word	index@(.nv.constant0._Z15SoftmaxWarpImplI10DirectLoadIffE11DirectStoreIffEfLi1ELi16ELi32ELi1ELb0EL9Algorithm0EEvT_T0_ll)
        /*0130*/ 	.short	0x0380
        /*0132*/ 	.short	0x0030


	//----- nvinfo : EIATTR_SW_WAR
	.align		4
.L_13075:
        /*0134*/ 	.byte	0x04, 0x36
        /*0136*/ 	.short	(.L_13077 - .L_13076)
.L_13076:
        /*0138*/ 	.word	0x00000008
.L_13077:


//--------------------- .nv.info._Z15SoftmaxWarpImplI10DirectLoadIffE11DirectStoreIffEfLi1ELi15ELi32ELi1ELb1EL9Algorithm0EEvT_T0_ll --------------------------
	.section	.nv.info._Z15SoftmaxWarpImplI10DirectLoadIffE11DirectStoreIffEfLi1ELi15ELi32ELi1ELb1EL9Algorithm0EEvT_T0_ll,"",@"SHT_CUDA_INFO"
	.sectionflags	@""
	.align	4


	//----- nvinfo : EIATTR_CUDA_API_VERSION
	.align		4
        /*0000*/ 	.byte	0x04, 0x37
        /*0002*/ 	.short	(.L_13079 - .L_13078)
.L_13078:
        /*0004*/ 	.word	0x00000082


	//----- nvinfo : EIATTR_KPARAM_INFO
	.align		4
.L_13079:
        /*0008*/ 	.byte	0x04, 0x17
        /*000a*/ 	.short	(.L_13081 - .L_13080)
.L_13080:
        /*000c*/ 	.word	0x00000000
        /*0010*/ 	.short	0x0003
        /*0012*/ 	.short	0x0028
        /*0014*/ 	.byte	0x00, 0xf0, 0x21, 0x00


	//----- nvinfo : EIATTR_KPARAM_INFO
	.align		4
.L_13081:
        /*0018*/ 	.byte	0x04, 0x17
        /*001a*/ 	.short	(.L_13083 - .L_13082)
.L_13082:
        /*001c*/ 	.word	0x00000000
        /*0020*/ 	.short	0x0002
        /*0022*/ 	.short	0x0020
        /*0024*/ 	.byte	0x00, 0xf0, 0x21, 0x00


	//----- nvinfo : EIATTR_KPARAM_INFO
	.align		4
.L_13083:
        /*0028*/ 	.byte	0x04, 0x17
        /*002a*/ 	.short	(.L_13085 - .L_13084)
.L_13084:
        /*002c*/ 	.word	0x00000000
        /*0030*/ 	.short	0x0001
        /*0032*/ 	.short	0x0010
        /*0034*/ 	.byte	0x00, 0xf0, 0x41, 0x00


	//----- nvinfo : EIATTR_KPARAM_INFO
	.align		4
.L_13085:
        /*0038*/ 	.byte	0x04, 0x17
        /*003a*/ 	.short	(.L_13087 - .L_13086)
.L_13086:
        /*003c*/ 	.word	0x00000000
        /*0040*/ 	.short	0x0000
        /*0042*/ 	.short	0x0000
        /*0044*/ 	.byte	0x00, 0xf0, 0x41, 0x00


	//----- nvinfo : EIATTR_SPARSE_MMA_MASK
	.align		4
.L_13087:
        /*0048*/ 	.byte	0x03, 0x50
        /*004a*/ 	.short	0x0000


	//----- nvinfo : EIATTR_MAXREG_COUNT
	.align		4
        /*004c*/ 	.byte	0x03, 0x1b
        /*004e*/ 	.short	0x00ff


	//----- nvinfo : EIATTR_EXTERNS
	.align		4
        /*0050*/ 	.byte	0x04, 0x0f
        /*0052*/ 	.short	(.L_13089 - .L_13088)


	//   ....[0]....
	.align		4
.L_13088:
        /*0054*/ 	.word	index@(__assertfail)


	//----- nvinfo : EIATTR_MERCURY_ISA_VERSION
	.align		4
.L_13089:
        /*0058*/ 	.byte	0x03, 0x5f
        /*005a*/ 	.short	0x0101


	//----- nvinfo : EIATTR_COOP_GROUP_MASK_REGIDS
	.align		4
        /*005c*/ 	.byte	0x04, 0x29
        /*005e*/ 	.short	(.L_13091 - .L_13090)


	//   ....[0]....
.L_13090:
        /*0060*/ 	.word	0xffffffff


	//   ....[1]....
        /*0064*/ 	.word	0xffffffff


	//   ....[2]....
        /*0068*/ 	.word	0xffffffff


	//   ....[3]....
        /*006c*/ 	.word	0xffffffff


	//   ....[4]....
        /*0070*/ 	.word	0xffffffff


	//   ....[5]....
        /*0074*/ 	.word	0xffffffff


	//   ....[6]....
        /*0078*/ 	.word	0xffffffff


	//   ....[7]....
        /*007c*/ 	.word	0xffffffff


	//   ....[8]....
        /*0080*/ 	.word	0xffffffff


	//   ....[9]....
        /*0084*/ 	.word	0xffffffff


	//   ....[10]....
        /*0088*/ 	.word	0x0500000f


	//   ....[11]....
        /*008c*/ 	.word	0x0500000f


	//   ....[12]....
        /*0090*/ 	.word	0x0500000f


	//   ....[13]....
        /*0094*/ 	.word	0x0500000f


	//   ....[14]....
        /*0098*/ 	.word	0x0500000f


	//   ....[15]....
        /*009c*/ 	.word	0x0500000f


	//   ....[16]....
        /*00a0*/ 	.word	0x0500000f


	//   ....[17]....
        /*00a4*/ 	.word	0x0500000f


	//   ....[18]....
        /*00a8*/ 	.word	0x0500000f


	//   ....[19]....
        /*00ac*/ 	.word	0x0500000f


	//----- nvinfo : EIATTR_COOP_GROUP_INSTR_OFFSETS
	.align		4
.L_13091:
        /*00b0*/ 	.byte	0x04, 0x28
        /*00b2*/ 	.short	(.L_13093 - .L_13092)


	//   ....[0]....
.L_13092:
        /*00b4*/ 	.word	0x00000a90


	//   ....[1]....
        /*00b8*/ 	.word	0x00000ad0


	//   ....[2]....
        /*00bc*/ 	.word	0x00000af0


	//   ....[3]....
        /*00c0*/ 	.word	0x00000b10


	//   ....[4]....
        /*00c4*/ 	.word	0x00000b30


	//   ....[5]....
        /*00c8*/ 	.word	0x000014b0


	//   ....[6]....
        /*00cc*/ 	.word	0x000014d0


	//   ....[7]....
        /*00d0*/ 	.word	0x000014f0


	//   ....[8]....
        /*00d4*/ 	.word	0x00001510


	//   ....[9]....
        /*00d8*/ 	.word	0x00001530


	//   ....[10]....
        /*00dc*/ 	.word	0x00002830


	//   ....[11]....
        /*00e0*/ 	.word	0x000028b0


	//   ....[12]....
        /*00e4*/ 	.word	0x00002910


	//   ....[13]....
        /*00e8*/ 	.word	0x00002970


	//   ....[14]....
        /*00ec*/ 	.word	0x000029d0


	//   ....[15]....
        /*00f0*/ 	.word	0x000033c0


	//   ....[16]....
        /*00f4*/ 	.word	0x00003420


	//   ....[17]....
        /*00f8*/ 	.word	0x00003480


	//   ....[18]....
        /*00fc*/ 	.word	0x000034e0


	//   ....[19]....
        /*0100*/ 	.word	0x00003540


	//----- nvinfo : EIATTR_VRC_CTA_INIT_COUNT
	.align		4
.L_13093:
        /*0104*/ 	.byte	0x02, 0x4a
	.zero		1
	.zero		1


	//----- nvinfo : EIATTR_SYSCALL_OFFSETS
	.align		4
        /*0108*/ 	.byte	0x04, 0x46
        /*010a*/ 	.short	(.L_13095 - .L_13094)


	//   ....[0]....
.L_13094:
        /*010c*/ 	.word	0x00000180


	//----- nvinfo : EIATTR_EXIT_INSTR_OFFSETS
	.align		4
.L_13095:
        /*0110*/ 	.byte	0x04, 0x1c
        /*0112*/ 	.short	(.L_13097 - .L_13096)


	//   ....[0]....
.L_13096:
        /*0114*/ 	.word	0x00000230


	//   ....[1]....
        /*0118*/ 	.word	0x000027d0


	//----- nvinfo : EIATTR_CRS_STACK_SIZE
	.align		4
.L_13097:
        /*011c*/ 	.byte	0x04, 0x1e
        /*011e*/ 	.short	(.L_13099 - .L_13098)
.L_13098:
        /*0120*/ 	.word	0x00000000


	//----- nvinfo : EIATTR_CBANK_PARAM_SIZE
	.align		4
.L_13099:
        /*0124*/ 	.byte	0x03, 0x19
        /*0126*/ 	.short	0x0030


	//----- nvinfo : EIATTR_PARAM_CBANK
	.align		4
        /*0128*/ 	.byte	0x04, 0x0a
        /*012a*/ 	.short	(.L_13101 - .L_13100)
	.align		4
.L_13100:
        /*012c*/ 	.word	index@(.nv.constant0._Z15SoftmaxWarpImplI10DirectLoadIffE11DirectStoreIffEfLi1ELi15ELi32ELi1ELb1EL9Algorithm0EEvT_T0_ll)
        /*0130*/ 	.short	0x0380
        /*0132*/ 	.short	0x0030


	//----- nvinfo : EIATTR_SW_WAR
	.align		4
.L_13101:
        /*0134*/ 	.byte	0x04, 0x36
        /*0136*/ 	.short	(.L_13103 - .L_13102)
.L_13102:
        /*0138*/ 	.word	0x00000008
.L_13103:


//--------------------- .nv.info._Z15SoftmaxWarpImplI10DirectLoadIffE11DirectStoreIffEfLi1ELi15ELi32ELi1ELb0EL9Algorithm0EEvT_T0_ll --------------------------
	.section	.nv.info._Z15SoftmaxWarpImplI10DirectLoadIffE11DirectStoreIffEfLi1ELi15ELi32ELi1ELb0EL9Algorithm0EEvT_T0_ll,"",@"SHT_CUDA_INFO"
	.sectionflags	@""
	.align	4


	//----- nvinfo : EIATTR_CUDA_API_VERSION
	.align		4
        /*0000*/ 	.byte	0x04, 0x37
        /*0002*/ 	.short	(.L_13105 - .L_13104)
.L_13104:
        /*0004*/ 	.word	0x00000082


	//----- nvinfo : EIATTR_KPARAM_INFO
	.align		4
.L_13105:
        /*0008*/ 	.byte	0x04, 0x17
        /*000a*/ 	.short	(.L_13107 - .L_13106)
.L_13106:
        /*000c*/ 	.word	0x00000000
        /*0010*/ 	.short	0x0003
        /*0012*/ 	.short	0x0028
        /*0014*/ 	.byte	0x00, 0xf0, 0x21, 0x00


	//----- nvinfo : EIATTR_KPARAM_INFO
	.align		4
.L_13107:
        /*0018*/ 	.byte	0x04, 0x17
        /*001a*/ 	.short	(.L_13109 - .L_13108)
.L_13108:
        /*001c*/ 	.word	0x00000000
        /*0020*/ 	.short	0x0002
        /*0022*/ 	.short	0x0020
        /*0024*/ 	.byte	0x00, 0xf0, 0x21, 0x00


	//----- nvinfo : EIATTR_KPARAM_INFO
	.align		4
.L_13109:
        /*0028*/ 	.byte	0x04, 0x17
        /*002a*/ 	.short	(.L_13111 - .L_13110)
.L_13110:
        /*002c*/ 	.word	0x00000000
        /*0030*/ 	.short	0x0001
        /*0032*/ 	.short	0x0010
        /*0034*/ 	.byte	0x00, 0xf0, 0x41, 0x00


	//----- nvinfo : EIATTR_KPARAM_INFO
	.align		4
.L_13111:
        /*0038*/ 	.byte	0x04, 0x17
        /*003a*/ 	.short	(.L_13113 - .L_13112)
.L_13112:
        /*003c*/ 	.word	0x00000000
        /*0040*/ 	.short	0x0000
        /*0042*/ 	.short	0x0000
        /*0044*/ 	.byte	0x00, 0xf0, 0x41, 0x00


	//----- nvinfo : EIATTR_SPARSE_MMA_MASK
	.align		4
.L_13113:
        /*0048*/ 	.byte	0x03, 0x50
        /*004a*/ 	.short	0x0000


	//----- nvinfo : EIATTR_MAXREG_COUNT
	.align		4
        /*004c*/ 	.byte	0x03, 0x1b
        /*004e*/ 	.short	0x00ff


	//----- nvinfo : EIATTR_EXTERNS
	.align		4
        /*0050*/ 	.byte	0x04, 0x0f
        /*0052*/ 	.short	(.L_13115 - .L_13114)


	//   ....[0]....
	.align		4
.L_13114:
        /*0054*/ 	.word	index@(__assertfail)


	//----- nvinfo : EIATTR_MERCURY_ISA_VERSION
	.align		4
.L_13115:
        /*0058*/ 	.byte	0x03, 0x5f
        /*005a*/ 	.short	0x0101


	//----- nvinfo : EIATTR_COOP_GROUP_MASK_REGIDS
	.align		4
        /*005c*/ 	.byte	0x04, 0x29
        /*005e*/ 	.short	(.L_13117 - .L_13116)


	//   ....[0]....
.L_13116:
        /*0060*/ 	.word	0xffffffff


	//   ....[1]....
        /*0064*/ 	.word	0xffffffff


	//   ....[2]....
        /*0068*/ 	.word	0xffffffff


	//   ....[3]....
        /*006c*/ 	.word	0xffffffff


	//   ....[4]....
        /*0070*/ 	.word	0xffffffff


	//   ....[5]....
        /*0074*/ 	.word	0xffffffff


	//   ....[6]....
        /*0078*/ 	.word	0xffffffff


	//   ....[7]....
        /*007c*/ 	.word	0xffffffff


	//   ....[8]....
        /*0080*/ 	.word	0xffffffff


	//   ....[9]....
        /*0084*/ 	.word	0xffffffff


	//   ....[10]....
        /*0088*/ 	.word	0x0500000f


	//   ....[11]....
        /*008c*/ 	.word	0x0500000f


	//   ....[12]....
        /*0090*/ 	.word	0x0500000f


	//   ....[13]....
        /*0094*/ 	.word	0x0500000f


	//   ....[14]....
        /*0098*/ 	.word	0x0500000f


	//   ....[15]....
        /*009c*/ 	.word	0x0500000f


	//   ....[16]....
        /*00a0*/ 	.word	0x0500000f


	//   ....[17]....
        /*00a4*/ 	.word	0x0500000f


	//   ....[18]....
        /*00a8*/ 	.word	0x0500000f


	//   ....[19]....
        /*00ac*/ 	.word	0x0500000f


	//----- nvinfo : EIATTR_COOP_GROUP_INSTR_OFFSETS
	.align		4
.L_13117:
        /*00b0*/ 	.byte	0x04, 0x28
        /*00b2*/ 	.short	(.L_13119 - .L_13118)


	//   ....[0]....
.L_13118:
        /*00b4*/ 	.word	0x00000550


	//   ....[1]....
        /*00b8*/ 	.word	0x00000590


	//   ....[2]....
        /*00bc*/ 	.word	0x000005b0


	//   ....[3]....
        /*00c0*/ 	.word	0x000005d0


	//   ....[4]....
        /*00c4*/ 	.word	0x000005f0


	//   ....[5]....
        /*00c8*/ 	.word	0x00000f70


	//   ....[6]....
        /*00cc*/ 	.word	0x00000f90


	//   ....[7]....
        /*00d0*/ 	.word	0x00000fb0


	//   ....[8]....
        /*00d4*/ 	.word	0x00000fd0


	//   ....[9]....
        /*00d8*/ 	.word	0x00000ff0


	//   ....[10]....
        /*00dc*/ 	.word	0x000020e0


	//   ....[11]....
        /*00e0*/ 	.word	0x00002160


	//   ....[12]....
        /*00e4*/ 	.word	0x000021c0


	//   ....[13]....
        /*00e8*/ 	.word	0x00002220


	//   ....[14]....
        /*00ec*/ 	.word	0x00002280


	//   ....[15]....
        /*00f0*/ 	.word	0x00002c70


	//   ....[16]....
        /*00f4*/ 	.word	0x00002cd0


	//   ....[17]....
        /*00f8*/ 	.word	0x00002d30


	//   ....[18]....
        /*00fc*/ 	.word	0x00002d90


	//   ....[19]....
        /*0100*/ 	.word	0x00002df0


	//----- nvinfo : EIATTR_VRC_CTA_INIT_COUNT
	.align		4
.L_13119:
        /*0104*/ 	.byte	0x02, 0x4a
	.zero		1
	.zero		1


	//----- nvinfo : EIATTR_SYSCALL_OFFSETS
	.align		4
        /*0108*/ 	.byte	0x04, 0x46
        /*010a*/ 	.short	(.L_13121 - .L_13120)


	//   ....[0]....
.L_13120:
        /*010c*/ 	.word	0x00000170


	//----- nvinfo : EIATTR_EXIT_INSTR_OFFSETS
	.align		4
.L_13121:
        /*0110*/ 	.byte	0x04, 0x1c
        /*0112*/ 	.short	(.L_13123 - .L_13122)


	//   ....[0]....
.L_13122:
        /*0114*/ 	.word	0x00000220


	//   ....[1]....
        /*0118*/ 	.word	0x00002080


	//----- nvinfo : EIATTR_CRS_STACK_SIZE
	.align		4
.L_13123:
        /*011c*/ 	.byte	0x04, 0x1e
        /*011e*/ 	.short	(.L_13125 - .L_13124)
.L_13124:
        /*0120*/ 	.word	0x00000000


	//----- nvinfo : EIATTR_CBANK_PARAM_SIZE
	.align		4
.L_13125:
        /*0124*/ 	.byte	0x03, 0x19
        /*0126*/ 	.short	0x0030


	//----- nvinfo : EIATTR_PARAM_CBANK
	.align		4
        /*0128*/ 	.byte	0x04, 0x0a
        /*012a*/ 	.short	(.L_13127 - .L_13126)
	.align		4
.L_13126:
        /*012c*/ 	.word	index@(.nv.constant0._Z15SoftmaxWarpImplI10DirectLoadIffE11DirectStoreIffEfLi1ELi15ELi32ELi1ELb0EL9Algorithm0EEvT_T0_ll)
        /*0130*/ 	.short	0x0380
        /*0132*/ 	.short	0x0030


	//----- nvinfo : EIATTR_SW_WAR
	.align		4
.L_13127:
        /*0134*/ 	.byte	0x04, 0x36
        /*0136*/ 	.short	(.L_13129 - .L_13128)
.L_13128:
        /*0138*/ 	.word	0x00000008
.L_13129:


//--------------------- .nv.info._Z15SoftmaxWarpImplI10DirectLoadIffE11DirectStoreIffEfLi1ELi14ELi32ELi1ELb1EL9Algorithm0EEvT_T0_ll --------------------------
	.section	.nv.info._Z15SoftmaxWarpImplI10DirectLoadIffE11DirectStoreIffEfLi1ELi14ELi32ELi1ELb1EL9Algorithm0EEvT_T0_ll,"",@"SHT_CUDA_INFO"
	.sectionflags	@""
	.align	4


	//----- nvinfo : EIATTR_CUDA_API_VERSION
	.align		4
        /*0000*/ 	.byte	0x04, 0x37
        /*0002*/ 	.short	(.L_13131 - .L_13130)
.L_13130:
        /*0004*/ 	.word	0x00000082


	//----- nvinfo : EIATTR_KPARAM_INFO
	.align		4
.L_13131:
        /*0008*/ 	.byte	0x04, 0x17
        /*000a*/ 	.short	(.L_13133 - .L_13132)
.L_13132:
        /*000c*/ 	.word	0x00000000
        /*0010*/ 	.short	0x0003
        /*0012*/ 	.short	0x0028
        /*0014*/ 	.byte	0x00, 0xf0, 0x21, 0x00


	//----- nvinfo : EIATTR_KPARAM_INFO
	.align		4
.L_13133:
        /*0018*/ 	.byte	0x04, 0x17
        /*001a*/ 	.short	(.L_13135 - .L_13134)
.L_13134:
        /*001c*/ 	.word	0x00000000
        /*0020*/ 	.short	0x0002
        /*0022*/ 	.short	0x0020
        /*0024*/ 	.byte	0x00, 0xf0, 0x21, 0x00


	//----- nvinfo : EIATTR_KPARAM_INFO
	.align		4
.L_13135:
        /*0028*/ 	.byte	0x04, 0x17
        /*002a*/ 	.short	(.L_13137 - .L_13136)
.L_13136:
        /*002c*/ 	.word	0x00000000
        /*0030*/ 	.short	0x0001
        /*0032*/ 	.short	0x0010
        /*0034*/ 	.byte	0x00, 0xf0, 0x41, 0x00


	//----- nvinfo : EIATTR_KPARAM_INFO
	.align		4
.L_13137:
        /*0038*/ 	.byte	0x04, 0x17
        /*003a*/ 	.short	(.L_13139 - .L_13138)
.L_13138:
        /*003c*/ 	.word	0x00000000
        /*0040*/ 	.short	0x0000
        /*0042*/ 	.short	0x0000
        /*0044*/ 	.byte	0x00, 0xf0, 0x41, 0x00


	//----- nvinfo : EIATTR_SPARSE_MMA_MASK
	.align		4
.L_13139:
        /*0048*/ 	.byte	0x03, 0x50
        /*004a*/ 	.short	0x0000


	//----- nvinfo : EIATTR_MAXREG_COUNT
	.align		4
        /*004c*/ 	.byte	0x03, 0x1b
        /*004e*/ 	.short	0x00ff


	//----- nvinfo : EIATTR_EXTERNS
	.align		4
        /*0050*/ 	.byte	0x04, 0x0f
        /*0052*/ 	.short	(.L_13141 - .L_13140)


	//   ....[0]....
	.align		4
.L_13140:
        /*0054*/ 	.word	index@(__assertfail)


	//----- nvinfo : EIATTR_MERCURY_ISA_VERSION
	.align		4
.L_13141:
        /*0058*/ 	.byte	0x03, 0x5f
        /*005a*/ 	.short	0x0101


	//----- nvinfo : EIATTR_COOP_GROUP_MASK_REGIDS
	.align		4
        /*005c*/ 	.byte	0x04, 0x29
        /*005e*/ 	.short	(.L_13143 - .L_13142)


	//   ....[0]....
.L_13142:
        /*0060*/ 	.word	0xffffffff


	//   ....[1]....
        /*0064*/ 	.word	0xffffffff


	//   ....[2]....
        /*0068*/ 	.word	0xffffffff


	//   ....[3]....
        /*006c*/ 	.word	0xffffffff


	//   ....[4]....
        /*0070*/ 	.word	0xffffffff


	//   ....[5]....
        /*0074*/ 	.word	0xffffffff


	//   ....[6]....
        /*0078*/ 	.word	0xffffffff


	//   ....[7]....
        /*007c*/ 	.word	0xffffffff


	//   ....[8]....
        /*0080*/ 	.word	0xffffffff


	//   ....[9]....
        /*0084*/ 	.word	0xffffffff


	//   ....[10]....
        /*0088*/ 	.word	0x0500000f


	//   ....[11]....
        /*008c*/ 	.word	0x0500000f


	//   ....[12]....
        /*0090*/ 	.word	0x0500000f


	//   ....[13]....
        /*0094*/ 	.word	0x0500000f


	//   ....[14]....
        /*0098*/ 	.word	0x0500000f


	//   ....[15]....
        /*009c*/ 	.word	0x0500000f


	//   ....[16]....
        /*00a0*/ 	.word	0x0500000f


	//   ....[17]....
        /*00a4*/ 	.word	0x0500000f


	//   ....[18]....
        /*00a8*/ 	.word	0x0500000f


	//   ....[19]....
        /*00ac*/ 	.word	0x0500000f


	//----- nvinfo : EIATTR_COOP_GROUP_INSTR_OFFSETS
	.align		4
.L_13143:
        /*00b0*/ 	.byte	0x04, 0x28
        /*00b2*/ 	.short	(.L_13145 - .L_13144)


	//   ....[0]....
.L_13144:
        /*00b4*/ 	.word	0x00000a10


	//   ....[1]....
        /*00b8*/ 	.word	0x00000a50


	//   ....[2]....
        /*00bc*/ 	.word	0x00000a70


	//   ....[3]....
        /*00c0*/ 	.word	0x00000a90


	//   ....[4]....
        /*00c4*/ 	.word	0x00000ab0


	//   ....[5]....
        /*00c8*/ 	.word	0x00001390


	//   ....[6]....
        /*00cc*/ 	.word	0x000013b0


	//   ....[7]....
        /*00d0*/ 	.word	0x000013d0


	//   ....[8]....
        /*00d4*/ 	.word	0x000013f0


	//   ....[9]....
        /*00d8*/ 	.word	0x00001410


	//   ....[10]....
        /*00dc*/ 	.word	0x000025e0


	//   ....[11]....
        /*00e0*/ 	.word	0x00002660


	//   ....[12]....
        /*00e4*/ 	.word	0x000026c0


	//   ....[13]....
        /*00e8*/ 	.word	0x00002720


	//   ....[14]....
        /*00ec*/ 	.word	0x00002780


	//   ....[15]....
        /*00f0*/ 	.word	0x000030d0


	//   ....[16]....
        /*00f4*/ 	.word	0x00003130


	//   ....[17]....
        /*00f8*/ 	.word	0x00003190


	//   ....[18]....
        /*00fc*/ 	.word	0x000031f0


	//   ....[19]....
        /*0100*/ 	.word	0x00003250


	//----- nvinfo : EIATTR_VRC_CTA_INIT_COUNT
	.align		4
.L_13145:
        /*0104*/ 	.byte	0x02, 0x4a
	.zero		1
	.zero		1


	//----- nvinfo : EIATTR_SYSCALL_OFFSETS
	.align		4
        /*0108*/ 	.byte	0x04, 0x46
        /*010a*/ 	.short	(.L_13147 - .L_13146)


	//   ....[0]....
.L_13146:
        /*010c*/ 	.word	0x00000180


	//----- nvinfo : EIATTR_EXIT_INSTR_OFFSETS
	.align		4
.L_13147:
        /*0110*/ 	.byte	0x04, 0x1c
        /*0112*/ 	.short	(.L_13149 - .L_13148)


	//   ....[0]....
.L_13148:
        /*0114*/ 	.word	0x00000210


	//   ....[1]....
        /*0118*/ 	.word	0x00002580


	//----- nvinfo : EIATTR_CRS_STACK_SIZE
	.align		4
.L_13149:
        /*011c*/ 	.byte	0x04, 0x1e
        /*011e*/ 	.short	(.L_13151 - .L_13150)
.L_13150:
        /*0120*/ 	.word	0x00000000


	//----- nvinfo : EIATTR_CBANK_PARAM_SIZE
	.align		4
.L_13151:
        /*0124*/ 	.byte	0x03, 0x19
        /*0126*/ 	.short	0x0030


	//----- nvinfo : EIATTR_PARAM_CBANK
	.align		4
        /*0128*/ 	.byte	0x04, 0x0a
        /*012a*/ 	.short	(.L_13153 - .L_13152)
	.align		4
.L_13152:
        /*012c*/ 	.word	index@(.nv.constant0._Z15SoftmaxWarpImplI10DirectLoadIffE11DirectStoreIffEfLi1ELi14ELi32ELi1ELb1EL9Algorithm0EEvT_T0_ll)
        /*0130*/ 	.short	0x0380
        /*0132*/ 	.short	0x0030


	//----- nvinfo : EIATTR_SW_WAR
	.align		4
.L_13153:
        /*0134*/ 	.byte	0x04, 0x36
        /*0136*/ 	.short	(.L_13155 - .L_13154)
.L_13154:
        /*0138*/ 	.word	0x00000008
.L_13155:


//--------------------- .nv.info._Z15SoftmaxWarpImplI10DirectLoadIffE11DirectStoreIffEfLi1ELi14ELi32ELi1ELb0EL9Algorithm0EEvT_T0_ll --------------------------
	.section	.nv.info._Z15SoftmaxWarpImplI10DirectLoadIffE11DirectStoreIffEfLi1ELi14ELi32ELi1ELb0EL9Algorithm0EEvT_T0_ll,"",@"SHT_CUDA_INFO"
	.sectionflags	@""
	.align	4


	//----- nvinfo : EIATTR_CUDA_API_VERSION
	.align		4
        /*0000*/ 	.byte	0x04, 0x37
        /*0002*/ 	.short	(.L_13157 - .L_13156)
.L_13156:
        /*0004*/ 	.word	0x00000082


	//----- nvinfo : EIATTR_KPARAM_INFO
	.align		4
.L_13157:
        /*0008*/ 	.byte	0x04, 0x17
        /*000a*/ 	.short	(.L_13159 - .L_13158)
.L_13158:
        /*000c*/ 	.word	0x00000000
        /*0010*/ 	.short	0x0003
        /*0012*/ 	.short	0x0028
        /*0014*/ 	.byte	0x00, 0xf0, 0x21, 0x00


	//----- nvinfo : EIATTR_KPARAM_INFO
	.align		4
.L_13159:
        /*0018*/ 	.byte	0x04, 0x17
        /*001a*/ 	.short	(.L_13161 - .L_13160)
.L_13160:
        /*001c*/ 	.word	0x00000000
        /*0020*/ 	.short	0x0002
        /*0022*/ 	.short	0x0020
        /*0024*/ 	.byte	0x00, 0xf0, 0x21, 0x00


	//----- nvinfo : EIATTR_KPARAM_INFO
	.align		4
.L_13161:
        /*0028*/ 	.byte	0x04, 0x17
        /*002a*/ 	.short	(.L_13163 - .L_13162)
.L_13162:
        /*002c*/ 	.word	0x00000000
        /*0030*/ 	.short	0x0001
        /*0032*/ 	.short	0x0010
        /*0034*/ 	.byte	0x00, 0xf0, 0x41, 0x00


	//----- nvinfo : EIATTR_KPARAM_INFO
	.align		4
.L_13163:
        /*0038*/ 	.byte	0x04, 0x17
        /*003a*/ 	.short	(.L_13165 - .L_13164)
.L_13164:
        /*003c*/ 	.word	0x00000000
        /*0040*/ 	.short	0x0000
        /*0042*/ 	.short	0x0000
        /*0044*/ 	.byte	0x00, 0xf0, 0x41, 0x00


	//----- nvinfo : EIATTR_SPARSE_MMA_MASK
	.align		4
.L_13165:
        /*0048*/ 	.byte	0x03, 0x50
        /*004a*/ 	.short	0x0000


	//----- nvinfo : EIATTR_MAXREG_COUNT
	.align		4
        /*004c*/ 	.byte	0x03, 0x1b
        /*004e*/ 	.short	0x00ff


	//----- nvinfo : EIATTR_EXTERNS
	.align		4
        /*0050*/ 	.byte	0x04, 0x0f
        /*0052*/ 	.short	(.L_13167 - .L_13166)


	//   ....[0]....
	.align		4
.L_13166:
        /*0054*/ 	.word	index@(__assertfail)


	//----- nvinfo : EIATTR_MERCURY_ISA_VERSION
	.align		4
.L_13167:
        /*0058*/ 	.byte	0x03, 0x5f
        /*005a*/ 	.short	0x0101


	//----- nvinfo : EIATTR_COOP_GROUP_MASK_REGIDS
	.align		4
        /*005c*/ 	.byte	0x04, 0x29
        /*005e*/ 	.short	(.L_13169 - .L_13168)


	//   ....[0]....
.L_13168:
        /*0060*/ 	.word	0xffffffff


	//   ....[1]....
        /*0064*/ 	.word	0xffffffff


	//   ....[2]....
        /*0068*/ 	.word	0xffffffff


	//   ....[3]....
        /*006c*/ 	.word	0xffffffff


	//   ....[4]....
        /*0070*/ 	.word	0xffffffff


	//   ....[5]....
        /*0074*/ 	.word	0xffffffff


	//   ....[6]....
        /*0078*/ 	.word	0xffffffff


	//   ....[7]....
        /*007c*/ 	.word	0xffffffff


	//   ....[8]....
        /*0080*/ 	.word	0xffffffff


	//   ....[9]....
        /*0084*/ 	.word	0xffffffff


	//   ....[10]....
        /*0088*/ 	.word	0x0500000f


	//   ....[11]....
        /*008c*/ 	.word	0x0500000f


	//   ....[12]....
        /*0090*/ 	.word	0x0500000f


	//   ....[13]....
        /*0094*/ 	.word	0x0500000f


	//   ....[14]....
        /*0098*/ 	.word	0x0500000f


	//   ....[15]....
        /*009c*/ 	.word	0x0500000f


	//   ....[16]....
        /*00a0*/ 	.word	0x0500000f


	//   ....[17]....
        /*00a4*/ 	.word	0x0500000f


	//   ....[18]....
        /*00a8*/ 	.word	0x0500000f


	//   ....[19]....
        /*00ac*/ 	.word	0x0500000f


	//----- nvinfo : EIATTR_COOP_GROUP_INSTR_OFFSETS
	.align		4
.L_13169:
        /*00b0*/ 	.byte	0x04, 0x28
        /*00b2*/ 	.short	(.L_13171 - .L_13170)


	//   ....[0]....
.L_13170:
        /*00b4*/ 	.word	0x00000540


	//   ....[1]....
        /*00b8*/ 	.word	0x00000580


	//   ....[2]....
        /*00bc*/ 	.word	0x000005a0


	//   ....[3]....
        /*00c0*/ 	.word	0x000005c0


	//   ....[4]....
        /*00c4*/ 	.word	0x000005e0


	//   ....[5]....
        /*00c8*/ 	.word	0x00000ec0


	//   ....[6]....
        /*00cc*/ 	.word	0x00000ee0


	//   ....[7]....
        /*00d0*/ 	.word	0x00000f00


	//   ....[8]....
        /*00d4*/ 	.word	0x00000f20


	//   ....[9]....
        /*00d8*/ 	.word	0x00000f40


	//   ....[10]....
        /*00dc*/ 	.word	0x00002010


	//   ....[11]....
        /*00e0*/ 	.word	0x00002090


	//   ....[12]....
        /*00e4*/ 	.word	0x000020f0


	//   ....[13]....
        /*00e8*/ 	.word	0x00002150


	//   ....[14]....
        /*00ec*/ 	.word	0x000021b0


	//   ....[15]....
        /*00f0*/ 	.word	0x00002b00


	//   ....[16]....
        /*00f4*/ 	.word	0x00002b60


	//   ....[17]....
        /*00f8*/ 	.word	0x00002bc0


	//   ....[18]....
        /*00fc*/ 	.word	0x00002c20


	//   ....[19]....
        /*0100*/ 	.word	0x00002c80


	//----- nvinfo : EIATTR_VRC_CTA_INIT_COUNT
	.align		4
.L_13171:
        /*0104*/ 	.byte	0x02, 0x4a
	.zero		1
	.zero		1


	//----- nvinfo : EIATTR_SYSCALL_OFFSETS
	.align		4
        /*0108*/ 	.byte	0x04, 0x46
        /*010a*/ 	.short	(.L_13173 - .L_13172)


	//   ....[0]....
.L_13172:
        /*010c*/ 	.word	0x00000170


	//----- nvinfo : EIATTR_EXIT_INSTR_OFFSETS
	.align		4
.L_13173:
        /*0110*/ 	.byte	0x04, 0x1c
        /*0112*/ 	.short	(.L_13175 - .L_13174)


	//   ....[0]....
.L_13174:
        /*0114*/ 	.word	0x00000220


	//   ....[1]....
        /*0118*/ 	.word	0x00001fb0


	//----- nvinfo : EIATTR_CRS_STACK_SIZE
	.align		4
.L_13175:
        /*011c*/ 	.byte	0x04, 0x1e
        /*011e*/ 	.short	(.L_13177 - .L_13176)
.L_13176:
        /*0120*/ 	.word	0x00000000


	//----- nvinfo : EIATTR_CBANK_PARAM_SIZE
	.align		4
.L_13177:
        /*0124*/ 	.byte	0x03, 0x19
        /*0126*/ 	.short	0x0030


	//----- nvinfo : EIATTR_PARAM_CBANK
	.align		4
        /*0128*/ 	.byte	0x04, 0x0a
        /*012a*/ 	.short	(.L_13179 - .L_13178)
	.align		4
.L_13178:
        /*012c*/ 	.word	index@(.nv.constant0._Z15SoftmaxWarpImplI10DirectLoadIffE11DirectStoreIffEfLi1ELi14ELi32ELi1ELb0EL9Algorithm0EEvT_T0_ll)
        /*0130*/ 	.short	0x0380
        /*0132*/ 	.short	0x0030


	//----- nvinfo : EIATTR_SW_WAR
	.align		4
.L_13179:
        /*0134*/ 	.byte	0x04, 0x36
        /*0136*/ 	.short	(.L_13181 - .L_13180)
.L_13180:
        /*0138*/ 	.word	0x00000008
.L_13181:


//--------------------- .nv.info._Z15SoftmaxWarpImplI10DirectLoadIffE11DirectStoreIffEfLi1ELi13ELi32ELi1ELb1EL9Algorithm0EEvT_T0_ll --------------------------
	.section	.nv.info._Z15SoftmaxWarpImplI10DirectLoadIffE11DirectStoreIffEfLi1ELi13ELi32ELi1ELb1EL9Algorithm0EEvT_T0_ll,"",@"SHT_CUDA_INFO"
	.sectionflags	@""
	.align	4


	//----- nvinfo : EIATTR_CUDA_API_VERSION
	.align		4
        /*0000*/ 	.byte	0x04, 0x37
        /*0002*/ 	.short	(.L_13183 - .L_13182)
.L_13182:
        /*0004*/ 	.word	0x00000082


	//----- nvinfo : EIATTR_KPARAM_INFO
	.align		4
.L_13183:
        /*0008*/ 	.byte	0x04, 0x17
        /*000a*/ 	.short	(.L_13185 - .L_13184)
.L_13184:
        /*000c*/ 	.word	0x00000000
        /*0010*/ 	.short	0x0003
        /*0012*/ 	.short	0x0028
        /*0014*/ 	.byte	0x00, 0xf0, 0x21, 0x00


	//----- nvinfo : EIATTR_KPARAM_INFO
	.align		4
.L_13185:
        /*0018*/ 	.byte	0x04, 0x17
        /*001a*/ 	.short	(.L_13187 - .L_13186)
.L_13186:
        /*001c*/ 	.word	0x00000000
        /*0020*/ 	.short	0x0002
        /*0022*/ 	.short	0x0020
        /*0024*/ 	.byte	0x00, 0xf0, 0x21, 0x00


	//----- nvinfo : EIATTR_KPARAM_INFO
	.align		4
.L_13187:
        /*0028*/ 	.byte	0x04, 0x17
        /*002a*/ 	.short	(.L_13189 - .L_13188)
.L_13188:
        /*002c*/ 	.word	0x00000000
        /*0030*/ 	.short	0x0001
        /*0032*/ 	.short	0x0010
        /*0034*/ 	.byte	0x00, 0xf0, 0x41, 0x00


	//----- nvinfo : EIATTR_KPARAM_INFO
	.align		4
.L_13189:
        /*0038*/ 	.byte	0x04, 0x17
        /*003a*/ 	.short	(.L_13191 - .L_13190)
.L_13190:
        /*003c*/ 	.word	0x00000000
        /*0040*/ 	.short	0x0000
        /*0042*/ 	.short	0x0000
        /*0044*/ 	.byte	0x00, 0xf0, 0x41, 0x00


	//----- nvinfo : EIATTR_SPARSE_MMA_MASK
	.align		4
.L_13191:
        /*0048*/ 	.byte	0x03, 0x50
        /*004a*/ 	.short	0x0000


	//----- nvinfo : EIATTR_MAXREG_COUNT
	.align		4
        /*004c*/ 	.byte	0x03, 0x1b
        /*004e*/ 	.short	0x00ff


	//----- nvinfo : EIATTR_EXTERNS
	.align		4
        /*0050*/ 	.byte	0x04, 0x0f
        /*0052*/ 	.short	(.L_13193 - .L_13192)


	//   ....[0]....
	.align		4
.L_13192:
        /*0054*/ 	.word	index@(__assertfail)


	//----- nvinfo : EIATTR_MERCURY_ISA_VERSION
	.align		4
.L_13193:
        /*0058*/ 	.byte	0x03, 0x5f
        /*005a*/ 	.short	0x0101


	//----- nvinfo : EIATTR_COOP_GROUP_MASK_REGIDS
	.align		4
        /*005c*/ 	.byte	0x04, 0x29
        /*005e*/ 	.short	(.L_13195 - .L_13194)


	//   ....[0]....
.L_13194:
        /*0060*/ 	.word	0xffffffff


	//   ....[1]....
        /*0064*/ 	.word	0xffffffff


	//   ....[2]....
        /*0068*/ 	.word	0xffffffff


	//   ....[3]....
        /*006c*/ 	.word	0xffffffff


	//   ....[4]....
        /*0070*/ 	.word	0xffffffff


	//   ....[5]....
        /*0074*/ 	.word	0xffffffff


	//   ....[6]....
        /*0078*/ 	.word	0xffffffff


	//   ....[7]....
        /*007c*/ 	.word	0xffffffff


	//   ....[8]....
        /*0080*/ 	.word	0xffffffff


	//   ....[9]....
        /*0084*/ 	.word	0xffffffff


	//   ....[10]....
        /*0088*/ 	.word	0x0500000f


	//   ....[11]....
        /*008c*/ 	.word	0x0500000f


	//   ....[12]....
        /*0090*/ 	.word	0x0500000f


	//   ....[13]....
        /*0094*/ 	.word	0x0500000f


	//   ....[14]....
        /*0098*/ 	.word	0x0500000f


	//   ....[15]....
        /*009c*/ 	.word	0x0500000f


	//   ....[16]....
        /*00a0*/ 	.word	0x0500000f


	//   ....[17]....
        /*00a4*/ 	.word	0x0500000f


	//   ....[18]....
        /*00a8*/ 	.word	0x0500000f


	//   ....[19]....
        /*00ac*/ 	.word	0x0500000f


	//----- nvinfo : EIATTR_COOP_GROUP_INSTR_OFFSETS
	.align		4
.L_13195:
        /*00b0*/ 	.byte	0x04, 0x28
        /*00b2*/ 	.short	(.L_13197 - .L_13196)


	//   ....[0]....
.L_13196:
        /*00b4*/ 	.word	0x00000990


	//   ....[1]....
        /*00b8*/ 	.word	0x000009d0


	//   ....[2]....
        /*00bc*/ 	.word	0x000009f0


	//   ....[3]....
        /*00c0*/ 	.word	0x00000a10


	//   ....[4]....
        /*00c4*/ 	.word	0x00000a30


	//   ....[5]....
        /*00c8*/ 	.word	0x00001270


	//   ....[6]....
        /*00cc*/ 	.word	0x00001290


	//   ....[7]....
        /*00d0*/ 	.word	0x000012b0


	//   ....[8]....
        /*00d4*/ 	.word	0x000012d0


	//   ....[9]....
        /*00d8*/ 	.word	0x000012f0


	//   ....[10]....
        /*00dc*/ 	.word	0x00002460


	//   ....[11]....
        /*00e0*/ 	.word	0x000024e0


	//   ....[12]....
        /*00e4*/ 	.word	0x00002540


	//   ....[13]....
        /*00e8*/ 	.word	0x000025a0


	//   ....[14]....
        /*00ec*/ 	.word	0x00002600


	//   ....[15]....
        /*00f0*/ 	.word	0x00002eb0


	//   ....[16]....
        /*00f4*/ 	.word	0x00002f10


	//   ....[17]....
        /*00f8*/ 	.word	0x00002f70


	//   ....[18]....
        /*00fc*/ 	.word	0x00002fd0


	//   ....[19]....
        /*0100*/ 	.word	0x00003030


	//----- nvinfo : EIATTR_VRC_CTA_INIT_COUNT
	.align		4
.L_13197:
        /*0104*/ 	.byte	0x02, 0x4a
	.zero		1
	.zero		1


	//----- nvinfo : EIATTR_SYSCALL_OFFSETS
	.align		4
        /*0108*/ 	.byte	0x04, 0x46
        /*010a*/ 	.short	(.L_13199 - .L_13198)


	//   ....[0]....
.L_13198:
        /*010c*/ 	.word	0x00000180


	//----- nvinfo : EIATTR_EXIT_INSTR_OFFSETS
	.align		4
.L_13199:
        /*0110*/ 	.byte	0x04, 0x1c
        /*0112*/ 	.short	(.L_13201 - .L_13200)


	//   ....[0]....
.L_13200:
        /*0114*/ 	.word	0x00000210


	//   ....[1]....
        /*0118*/ 	.word	0x00002400


	//----- nvinfo : EIATTR_CRS_STACK_SIZE
	.align		4
.L_13201:
        /*011c*/ 	.byte	0x04, 0x1e
        /*011e*/ 	.short	(.L_13203 - .L_13202)
.L_13202:
        /*0120*/ 	.word	0x00000000


	//----- nvinfo : EIATTR_CBANK_PARAM_SIZE
	.align		4
.L_13203:
        /*0124*/ 	.byte	0x03, 0x19
        /*0126*/ 	.short	0x0030


	//----- nvinfo : EIATTR_PARAM_CBANK
	.align		4
        /*0128*/ 	.byte	0x04, 0x0a
        /*012a*/ 	.short	(.L_13205 - .L_13204)
	.align		4
.L_13204:
        /*012c*/ 	.word	index@(.nv.constant0._Z15SoftmaxWarpImplI10DirectLoadIffE11DirectStoreIffEfLi1ELi13ELi32ELi1ELb1EL9Algorithm0EEvT_T0_ll)
        /*0130*/ 	.short	0x0380
        /*0132*/ 	.short	0x0030


	//----- nvinfo : EIATTR_SW_WAR
	.align		4
.L_13205:
        /*0134*/ 	.byte	0x04, 0x36
        /*0136*/ 	.short	(.L_13207 - .L_13206)
.L_13206:
        /*0138*/ 	.word	0x00000008
.L_13207:


//--------------------- .nv.info._Z15SoftmaxWarpImplI10DirectLoadIffE11DirectStoreIffEfLi1ELi13ELi32ELi1ELb0EL9Algorithm0EEvT_T0_ll --------------------------
	.section	.nv.info._Z15SoftmaxWarpImplI10DirectLoadIffE11DirectStoreIffEfLi1ELi13ELi32ELi1ELb0EL9Algorithm0EEvT_T0_ll,"",@"SHT_CUDA_INFO"
	.sectionflags	@""
	.align	4


	//----- nvinfo : EIATTR_CUDA_API_VERSION
	.align		4
        /*0000*/ 	.byte	0x04, 0x37
        /*0002*/ 	.short	(.L_13209 - .L_13208)
.L_13208:
        /*0004*/ 	.word	0x00000082


	//----- nvinfo : EIATTR_KPARAM_INFO
	.align		4
.L_13209:
        /*0008*/ 	.byte	0x04, 0x17
        /*000a*/ 	.short	(.L_13211 - .L_13210)
.L_13210:
        /*000c*/ 	.word	0x00000000
        /*0010*/ 	.short	0x0003
        /*0012*/ 	.short	0x0028
        /*0014*/ 	.byte	0x00, 0xf0, 0x21, 0x00


	//----- nvinfo : EIATTR_KPARAM_INFO
	.align		4
.L_13211:
        /*0018*/ 	.byte	0x04, 0x17
        /*001a*/ 	.short	(.L_13213 - .L_13212)
.L_13212:
        /*001c*/ 	.word	0x00000000
        /*0020*/ 	.short	0x0002
        /*0022*/ 	.short	0x0020
        /*0024*/ 	.byte	0x00, 0xf0, 0x21, 0x00


	//----- nvinfo : EIATTR_KPARAM_INFO
	.align		4
.L_13213:
        /*0028*/ 	.byte	0x04, 0x17
        /*002a*/ 	.short	(.L_13215 - .L_13214)
.L_13214:
        /*002c*/ 	.word	0x00000000
        /*0030*/ 	.short	0x0001
        /*0032*/ 	.short	0x0010
        /*0034*/ 	.byte	0x00, 0xf0, 0x41, 0x00


	//----- nvinfo : EIATTR_KPARAM_INFO
	.align		4
.L_13215:
        /*0038*/ 	.byte	0x04, 0x17
        /*003a*/ 	.short	(.L_13217 - .L_13216)
.L_13216:
        /*003c*/ 	.word	0x00000000
        /*0040*/ 	.short	0x0000
        /*0042*/ 	.short	0x0000
        /*0044*/ 	.byte	0x00, 0xf0, 0x41, 0x00


	//----- nvinfo : EIATTR_SPARSE_MMA_MASK
	.align		4
.L_13217:
        /*0048*/ 	.byte	0x03, 0x50
        /*004a*/ 	.short	0x0000


	//----- nvinfo : EIATTR_MAXREG_COUNT
	.align		4
        /*004c*/ 	.byte	0x03, 0x1b
        /*004e*/ 	.short	0x00ff


	//----- nvinfo : EIATTR_EXTERNS
	.align		4
        /*0050*/ 	.byte	0x04, 0x0f
        /*0052*/ 	.short	(.L_13219 - .L_13218)


	//   ....[0]....
	.align		4
.L_13218:
        /*0054*/ 	.word	index@(__assertfail)


	//----- nvinfo : EIATTR_MERCURY_ISA_VERSION
	.align		4
.L_13219:
        /*0058*/ 	.byte	0x03, 0x5f
        /*005a*/ 	.short	0x0101


	//----- nvinfo : EIATTR_COOP_GROUP_MASK_REGIDS
	.align		4
        /*005c*/ 	.byte	0x04, 0x29
        /*005e*/ 	.short	(.L_13221 - .L_13220)


	//   ....[0]....
.L_13220:
        /*0060*/ 	.word	0xffffffff


	//   ....[1]....
        /*0064*/ 	.word	0xffffffff


	//   ....[2]....
        /*0068*/ 	.word	0xffffffff


	//   ....[3]....
        /*006c*/ 	.word	0xffffffff


	//   ....[4]....
        /*0070*/ 	.word	0xffffffff


	//   ....[5]....
        /*0074*/ 	.word	0xffffffff


	//   ....[6]....
        /*0078*/ 	.word	0xffffffff


	//   ....[7]....
        /*007c*/ 	.word	0xffffffff


	//   ....[8]....
        /*0080*/ 	.word	0xffffffff


	//   ....[9]....
        /*0084*/ 	.word	0xffffffff


	//   ....[10]....
        /*0088*/ 	.word	0x0500000f


	//   ....[11]....
        /*008c*/ 	.word	0x0500000f


	//   ....[12]....
        /*0090*/ 	.word	0x0500000f


	//   ....[13]....
        /*0094*/ 	.word	0x0500000f


	//   ....[14]....
        /*0098*/ 	.word	0x0500000f


	//   ....[15]....
        /*009c*/ 	.word	0x0500000f


	//   ....[16]....
        /*00a0*/ 	.word	0x0500000f


	//   ....[17]....
        /*00a4*/ 	.word	0x0500000f


	//   ....[18]....
        /*00a8*/ 	.word	0x0500000f


	//   ....[19]....
        /*00ac*/ 	.word	0x0500000f


	//----- nvinfo : EIATTR_COOP_GROUP_INSTR_OFFSETS
	.align		4
.L_13221:
        /*00b0*/ 	.byte	0x04, 0x28
        /*00b2*/ 	.short	(.L_13223 - .L_13222)


	//   ....[0]....
.L_13222:
        /*00b4*/ 	.word	0x00000520


	//   ....[1]....
        /*00b8*/ 	.word	0x00000560


	//   ....[2]....
        /*00bc*/ 	.word	0x00000580


	//   ....[3]....
        /*00c0*/ 	.word	0x000005a0


	//   ....[4]....
        /*00c4*/ 	.word	0x000005c0


	//   ....[5]....
        /*00c8*/ 	.word	0x00000e00


	//   ....[6]....
        /*00cc*/ 	.word	0x00000e20


	//   ....[7]....
        /*00d0*/ 	.word	0x00000e40


	//   ....[8]....
        /*00d4*/ 	.word	0x00000e60


	//   ....[9]....
        /*00d8*/ 	.word	0x00000e80


	//   ....[10]....
        /*00dc*/ 	.word	0x00001e40


	//   ....[11]....
        /*00e0*/ 	.word	0x00001ec0


	//   ....[12]....
        /*00e4*/ 	.word	0x00001f20


	//   ....[13]....
        /*00e8*/ 	.word	0x00001f80


	//   ....[14]....
        /*00ec*/ 	.word	0x00001fe0


	//   ....[15]....
        /*00f0*/ 	.word	0x00002890


	//   ....[16]....
        /*00f4*/ 	.word	0x000028f0


	//   ....[17]....
        /*00f8*/ 	.word	0x00002950


	//   ....[18]....
        /*00fc*/ 	.word	0x000029b0


	//   ....[19]....
        /*0100*/ 	.word	0x00002a10


	//----- nvinfo : EIATTR_VRC_CTA_INIT_COUNT
	.align		4
.L_13223:
        /*0104*/ 	.byte	0x02, 0x4a
	.zero		1
	.zero		1


	//----- nvinfo : EIATTR_SYSCALL_OFFSETS
	.align		4
        /*0108*/ 	.byte	0x04, 0x46
        /*010a*/ 	.short	(.L_13225 - .L_13224)


	//   ....[0]....
.L_13224:
        /*010c*/ 	.word	0x00000170


	//----- nvinfo : EIATTR_EXIT_INSTR_OFFSETS
	.align		4
.L_13225:
        /*0110*/ 	.byte	0x04, 0x1c
        /*0112*/ 	.short	(.L_13227 - .L_13226)


	//   ....[0]....
.L_13226:
        /*0114*/ 	.word	0x00000220


	//   ....[1]....
        /*0118*/ 	.word	0x00001de0


	//----- nvinfo : EIATTR_CRS_STACK_SIZE
	.align		4
.L_13227:
        /*011c*/ 	.byte	0x04, 0x1e
        /*011e*/ 	.short	(.L_13229 - .L_13228)
.L_13228:
        /*0120*/ 	.word	0x00000000


	//----- nvinfo : EIATTR_CBANK_PARAM_SIZE
	.align		4
.L_13229:
        /*0124*/ 	.byte	0x03, 0x19
        /*0126*/ 	.short	0x0030


	//----- nvinfo : EIATTR_PARAM_CBANK
	.align		4
        /*0128*/ 	.byte	0x04, 0x0a
        /*012a*/ 	.short	(.L_13231 - .L_13230)
	.align		4
.L_13230:
        /*012c*/ 	.word	index@(.nv.constant0._Z15SoftmaxWarpImplI10DirectLoadIffE11DirectStoreIffEfLi1ELi13ELi32ELi1ELb0EL9Algorithm0EEvT_T0_ll)
        /*0130*/ 	.short	0x0380
        /*0132*/ 	.short	0x0030


	//----- nvinfo : EIATTR_SW_WAR
	.align		4
.L_13231:
        /*0134*/ 	.byte	0x04, 0x36
        /*0136*/ 	.short	(.L_13233 - .L_13232)
.L_13232:
        /*0138*/ 	.word	0x00000008
.L_13233:


//--------------------- .nv.info._Z15SoftmaxWarpImplI10DirectLoadIffE11DirectStoreIffEfLi1ELi12ELi32ELi1ELb1EL9Algorithm0EEvT_T0_ll --------------------------
	.section	.nv.info._Z15SoftmaxWarpImplI10DirectLoadIffE11DirectStoreIffEfLi1ELi12ELi32ELi1ELb1EL9Algorithm0EEvT_T0_ll,"",@"SHT_CUDA_INFO"
	.sectionflags	@""
	.align	4


	//----- nvinfo : EIATTR_CUDA_API_VERSION
	.align		4
        /*0000*/ 	.byte	0x04, 0x37
        /*0002*/ 	.short	(.L_13235 - .L_13234)
.L_13234:
        /*0004*/ 	.word	0x00000082


	//----- nvinfo : EIATTR_KPARAM_INFO
	.align		4
.L_13235:
        /*0008*/ 	.byte	0x04, 0x17
        /*000a*/ 	.short	(.L_13237 - .L_13236)
.L_13236:
        /*000c*/ 	.word	0x00000000
        /*0010*/ 	.short	0x0003
        /*0012*/ 	.short	0x0028
        /*0014*/ 	.byte	0x00, 0xf0, 0x21, 0x00


	//----- nvinfo : EIATTR_KPARAM_INFO
	.align		4
.L_13237:
        /*0018*/ 	.byte	0x04, 0x17
        /*001a*/ 	.short	(.L_13239 - .L_13238)
.L_13238:
        /*001c*/ 	.word	0x00000000
        /*0020*/ 	.short	0x0002
        /*0022*/ 	.short	0x0020
        /*0024*/ 	.byte	0x00, 0xf0, 0x21, 0x00


	//----- nvinfo : EIATTR_KPARAM_INFO
	.align		4
.L_13239:
        /*0028*/ 	.byte	0x04, 0x17
        /*002a*/ 	.short	(.L_13241 - .L_13240)
.L_13240:
        /*002c*/ 	.word	0x00000000
        /*0030*/ 	.short	0x0001
        /*0032*/ 	.short	0x0010
        /*0034*/ 	.byte	0x00, 0xf0, 0x41, 0x00


	//----- nvinfo : EIATTR_KPARAM_INFO
	.align		4
.L_13241:
        /*0038*/ 	.byte	0x04, 0x17
        /*003a*/ 	.short	(.L_13243 - .L_13242)
.L_13242:
        /*003c*/ 	.word	0x00000000
        /*0040*/ 	.short	0x0000
        /*0042*/ 	.short	0x0000
        /*0044*/ 	.byte	0x00, 0xf0, 0x41, 0x00


	//----- nvinfo : EIATTR_SPARSE_MMA_MASK
	.align		4
.L_13243:
        /*0048*/ 	.byte	0x03, 0x50
        /*004a*/ 	.short	0x0000


	//----- nvinfo : EIATTR_MAXREG_COUNT
	.align		4
        /*004c*/ 	.byte	0x03, 0x1b
        /*004e*/ 	.short	0x00ff


	//----- nvinfo : EIATTR_EXTERNS
	.align		4
        /*0050*/ 	.byte	0x04, 0x0f
        /*0052*/ 	.short	(.L_13245 - .L_13244)


	//   ....[0]....
	.align		4
.L_13244:
        /*0054*/ 	.word	index@(__assertfail)


	//----- nvinfo : EIATTR_MERCURY_ISA_VERSION
	.align		4
.L_13245:
        /*0058*/ 	.byte	0x03, 0x5f
        /*005a*/ 	.short	0x0101


	//----- nvinfo : EIATTR_COOP_GROUP_MASK_REGIDS
	.align		4
        /*005c*/ 	.byte	0x04, 0x29
        /*005e*/ 	.short	(.L_13247 - .L_13246)


	//   ....[0]....
.L_13246:
        /*0060*/ 	.word	0xffffffff


	//   ....[1]....
        /*0064*/ 	.word	0xffffffff


	//   ....[2]....
        /*0068*/ 	.word	0xffffffff


	//   ....[3]....
        /*006c*/ 	.word	0xffffffff


	//   ....[4]....
        /*0070*/ 	.word	0xffffffff


	//   ....[5]....
        /*0074*/ 	.word	0xffffffff


	//   ....[6]....
        /*0078*/ 	.word	0xffffffff


	//   ....[7]....
        /*007c*/ 	.word	0xffffffff


	//   ....[8]....
        /*0080*/ 	.word	0xffffffff


	//   ....[9]....
        /*0084*/ 	.word	0xffffffff


	//   ....[10]....
        /*0088*/ 	.word	0x0500000f


	//   ....[11]....
        /*008c*/ 	.word	0x0500000f


	//   ....[12]....
        /*0090*/ 	.word	0x0500000f


	//   ....[13]....
        /*0094*/ 	.word	0x0500000f


	//   ....[14]....
        /*0098*/ 	.word	0x0500000f


	//   ....[15]....
        /*009c*/ 	.word	0x0500000f


	//   ....[16]....
        /*00a0*/ 	.word	0x0500000f


	//   ....[17]....
        /*00a4*/ 	.word	0x0500000f


	//   ....[18]....
        /*00a8*/ 	.word	0x0500000f


	//   ....[19]....
        /*00ac*/ 	.word	0x0500000f


	//----- nvinfo : EIATTR_COOP_GROUP_INSTR_OFFSETS
	.align		4
.L_13247:
        /*00b0*/ 	.byte	0x04, 0x28
        /*00b2*/ 	.short	(.L_13249 - .L_13248)


	//   ....[0]....
.L_13248:
        /*00b4*/ 	.word	0x00000910


	//   ....[1]....
        /*00b8*/ 	.word	0x00000950


	//   ....[2]....
        /*00bc*/ 	.word	0x00000970


	//   ....[3]....
        /*00c0*/ 	.word	0x00000990


	//   ....[4]....
        /*00c4*/ 	.word	0x000009b0


	//   ....[5]....
        /*00c8*/ 	.word	0x00001150


	//   ....[6]....
        /*00cc*/ 	.word	0x00001170


	//   ....[7]....
        /*00d0*/ 	.word	0x00001190


	//   ....[8]....
        /*00d4*/ 	.word	0x000011b0


	//   ....[9]....
        /*00d8*/ 	.word	0x000011d0


	//   ....[10]....
        /*00dc*/ 	.word	0x00002140


	//   ....[11]....
        /*00e0*/ 	.word	0x000021c0


	//   ....[12]....
        /*00e4*/ 	.word	0x00002220


	//   ....[13]....
        /*00e8*/ 	.word	0x00002280


	//   ....[14]....
        /*00ec*/ 	.word	0x000022e0


	//   ....[15]....
        /*00f0*/ 	.word	0x00002af0


	//   ....[16]....
        /*00f4*/ 	.word	0x00002b50


	//   ....[17]....
        /*00f8*/ 	.word	0x00002bb0


	//   ....[18]....
        /*00fc*/ 	.word	0x00002c10


	//   ....[19]....
        /*0100*/ 	.word	0x00002c70


	//----- nvinfo : EIATTR_VRC_CTA_INIT_COUNT
	.align		4
.L_13249:
        /*0104*/ 	.byte	0x02, 0x4a
	.zero		1
	.zero		1


	//----- nvinfo : EIATTR_SYSCALL_OFFSETS
	.align		4
        /*0108*/ 	.byte	0x04, 0x46
        /*010a*/ 	.short	(.L_13251 - .L_13250)


	//   ....[0]....
.L_13250:
        /*010c*/ 	.word	0x00000180


	//----- nvinfo : EIATTR_EXIT_INSTR_OFFSETS
	.align		4
.L_13251:
        /*0110*/ 	.byte	0x04, 0x1c
        /*0112*/ 	.short	(.L_13253 - .L_13252)


	//   ....[0]....
.L_13252:
        /*0114*/ 	.word	0x00000230


	//   ....[1]....
        /*0118*/ 	.word	0x000020e0


	//----- nvinfo : EIATTR_CRS_STACK_SIZE
	.align		4
.L_13253:
        /*011c*/ 	.byte	0x04, 0x1e
        /*011e*/ 	.short	(.L_13255 - .L_13254)
.L_13254:
        /*0120*/ 	.word	0x00000000


	//----- nvinfo : EIATTR_CBANK_PARAM_SIZE
	.align		4
.L_13255:
        /*0124*/ 	.byte	0x03, 0x19
        /*0126*/ 	.short	0x0030


	//----- nvinfo : EIATTR_PARAM_CBANK
	.align		4
        /*0128*/ 	.byte	0x04, 0x0a
        /*012a*/ 	.short	(.L_13257 - .L_13256)
	.align		4
.L_13256:
        /*012c*/ 	.word	index@(.nv.constant0._Z15SoftmaxWarpImplI10DirectLoadIffE11DirectStoreIffEfLi1ELi12ELi32ELi1ELb1EL9Algorithm0EEvT_T0_ll)
        /*0130*/ 	.short	0x0380
        /*0132*/ 	.short	0x0030


	//----- nvinfo : EIATTR_SW_WAR
	.align		4
.L_13257:
        /*0134*/ 	.byte	0x04, 0x36
        /*0136*/ 	.short	(.L_13259 - .L_13258)
.L_13258:
        /*0138*/ 	.word	0x00000008
.L_13259:


//--------------------- .nv.info._Z15SoftmaxWarpImplI10DirectLoadIffE11DirectStoreIffEfLi1ELi12ELi32ELi1ELb0EL9Algorithm0EEvT_T0_ll --------------------------
	.section	.nv.info._Z15SoftmaxWarpImplI10DirectLoadIffE11DirectStoreIffEfLi1ELi12ELi32ELi1ELb0EL9Algorithm0EEvT_T0_ll,"",@"SHT_CUDA_INFO"
	.sectionflags	@""
	.align	4


	//----- nvinfo : EIATTR_CUDA_API_VERSION
	.align		4
        /*0000*/ 	.byte	0x04, 0x37
        /*0002*/ 	.short	(.L_13261 - .L_13260)
.L_13260:
        /*0004*/ 	.word	0x00000082


	//----- nvinfo : EIATTR_KPARAM_INFO
	.align		4
.L_13261:
        /*0008*/ 	.byte	0x04, 0x17
        /*000a*/ 	.short	(.L_13263 - .L_13262)
.L_13262:
        /*000c*/ 	.word	0x00000000
        /*0010*/ 	.short	0x0003
        /*0012*/ 	.short	0x0028
        /*0014*/ 	.byte	0x00, 0xf0, 0x21, 0x00


	//----- nvinfo : EIATTR_KPARAM_INFO
	.align		4
.L_13263:
        /*0018*/ 	.byte	0x04, 0x17
        /*001a*/ 	.short	(.L_13265 - .L_13264)
.L_13264:
        /*001c*/ 	.word	0x00000000
        /*0020*/ 	.short	0x0002
        /*0022*/ 	.short	0x0020
        /*0024*/ 	.byte	0x00, 0xf0, 0x21, 0x00


	//----- nvinfo : EIATTR_KPARAM_INFO
	.align		4
.L_13265:
        /*0028*/ 	.byte	0x04, 0x17
        /*002a*/ 	.short	(.L_13267 - .L_13266)
.L_13266:
        /*002c*/ 	.word	0x00000000
        /*0030*/ 	.short	0x0001
        /*0032*/ 	.short	0x0010
        /*0034*/ 	.byte	0x00, 0xf0, 0x41, 0x00


	//----- nvinfo : EIATTR_KPARAM_INFO
	.align		4
.L_13267:
        /*0038*/ 	.byte	0x04, 0x17
        /*003a*/ 	.short	(.L_13269 - .L_13268)
.L_13268:
        /*003c*/ 	.word	0x00000000
        /*0040*/ 	.short	0x0000
        /*0042*/ 	.short	0x0000
        /*0044*/ 	.byte	0x00, 0xf0, 0x41, 0x00


	//----- nvinfo : EIATTR_SPARSE_MMA_MASK
	.align		4
.L_13269:
        /*0048*/ 	.byte	0x03, 0x50
        /*004a*/ 	.short	0x0000


	//----- nvinfo : EIATTR_MAXREG_COUNT
	.align		4
        /*004c*/ 	.byte	0x03, 0x1b
        /*004e*/ 	.short	0x00ff


	//----- nvinfo : EIATTR_EXTERNS
	.align		4
        /*0050*/ 	.byte	0x04, 0x0f
        /*0052*/ 	.short	(.L_13271 - .L_13270)


	//   ....[0]....
	.align		4
.L_13270:
        /*0054*/ 	.word	index@(__assertfail)


	//----- nvinfo : EIATTR_MERCURY_ISA_VERSION
	.align		4
.L_13271:
        /*0058*/ 	.byte	0x03, 0x5f
        /*005a*/ 	.short	0x0101


	//----- nvinfo : EIATTR_COOP_GROUP_MASK_REGIDS
	.align		4
        /*005c*/ 	.byte	0x04, 0x29
        /*005e*/ 	.short	(.L_13273 - .L_13272)


	//   ....[0]....
.L_13272:
        /*0060*/ 	.word	0xffffffff


	//   ....[1]....
        /*0064*/ 	.word	0xffffffff


	//   ....[2]....
        /*0068*/ 	.word	0xffffffff


	//   ....[3]....
        /*006c*/ 	.word	0xffffffff


	//   ....[4]....
        /*0070*/ 	.word	0xffffffff


	//   ....[5]....
        /*0074*/ 	.word	0xffffffff


	//   ....[6]....
        /*0078*/ 	.word	0xffffffff


	//   ....[7]....
        /*007c*/ 	.word	0xffffffff


	//   ....[8]....
        /*0080*/ 	.word	0xffffffff


	//   ....[9]....
        /*0084*/ 	.word	0xffffffff


	//   ....[10]....
        /*0088*/ 	.word	0x0500000f


	//   ....[11]....
        /*008c*/ 	.word	0x0500000f


	//   ....[12]....
        /*0090*/ 	.word	0x0500000f


	//   ....[13]....
        /*0094*/ 	.word	0x0500000f


	//   ....[14]....
        /*0098*/ 	.word	0x0500000f


	//   ....[15]....
        /*009c*/ 	.word	0x0500000f


	//   ....[16]....
        /*00a0*/ 	.word	0x0500000f


	//   ....[17]....
        /*00a4*/ 	.word	0x0500000f


	//   ....[18]....
        /*00a8*/ 	.word	0x0500000f


	//   ....[19]....
        /*00ac*/ 	.word	0x0500000f


	//----- nvinfo : EIATTR_COOP_GROUP_INSTR_OFFSETS
	.align		4
.L_13273:
        /*00b0*/ 	.byte	0x04, 0x28
        /*00b2*/ 	.short	(.L_13275 - .L_13274)


	//   ....[0]....
.L_13274:
        /*00b4*/ 	.word	0x00000510


	//   ....[1]....
        /*00b8*/ 	.word	0x00000540


	//   ....[2]....
        /*00bc*/ 	.word	0x00000560


	//   ....[3]....
        /*00c0*/ 	.word	0x00000580


	//   ....[4]....
        /*00c4*/ 	.word	0x000005a0


	//   ....[5]....
        /*00c8*/ 	.word	0x00000d50


	//   ....[6]....
        /*00cc*/ 	.word	0x00000d70


	//   ....[7]....
        /*00d0*/ 	.word	0x00000d90


	//   ....[8]....
        /*00d4*/ 	.word	0x00000db0


	//   ....[9]....
        /*00d8*/ 	.word	0x00000dd0


	//   ....[10]....
        /*00dc*/ 	.word	0x00001c80


	//   ....[11]....
        /*00e0*/ 	.word	0x00001d00


	//   ....[12]....
        /*00e4*/ 	.word	0x00001d60


	//   ....[13]....
        /*00e8*/ 	.word	0x00001dc0


	//   ....[14]....
        /*00ec*/ 	.word	0x00001e20


	//   ....[15]....
        /*00f0*/ 	.word	0x00002630


	//   ....[16]....
        /*00f4*/ 	.word	0x00002690


	//   ....[17]....
        /*00f8*/ 	.word	0x000026f0


	//   ....[18]....
        /*00fc*/ 	.word	0x00002750


	//   ....[19]....
        /*0100*/ 	.word	0x000027b0


	//----- nvinfo : EIATTR_VRC_CTA_INIT_COUNT
	.align		4
.L_13275:
        /*0104*/ 	.byte	0x02, 0x4a
	.zero		1
	.zero		1


	//----- nvinfo : EIATTR_SYSCALL_OFFSETS
	.align		4
        /*0108*/ 	.byte	0x04, 0x46
        /*010a*/ 	.short	(.L_13277 - .L_13276)


	//   ....[0]....
.L_13276:
        /*010c*/ 	.word	0x00000170


	//----- nvinfo : EIATTR_EXIT_INSTR_OFFSETS
	.align		4
.L_13277:
        /*0110*/ 	.byte	0x04, 0x1c
        /*0112*/ 	.short	(.L_13279 - .L_13278)


	//   ....[0]....
.L_13278:
        /*0114*/ 	.word	0x00000220


	//   ....[1]....
        /*0118*/ 	.word	0x00001c20


	//----- nvinfo : EIATTR_CRS_STACK_SIZE
	.align		4
.L_13279:
        /*011c*/ 	.byte	0x04, 0x1e
        /*011e*/ 	.short	(.L_13281 - .L_13280)
.L_13280:
        /*0120*/ 	.word	0x00000000


	//----- nvinfo : EIATTR_CBANK_PARAM_SIZE
	.align		4
.L_13281:
        /*0124*/ 	.byte	0x03, 0x19
        /*0126*/ 	.short	0x0030


	//----- nvinfo : EIATTR_PARAM_CBANK
	.align		4
        /*0128*/ 	.byte	0x04, 0x0a
        /*012a*/ 	.short	(.L_13283 - .L_13282)
	.align		4
.L_13282:
        /*012c*/ 	.word	index@(.nv.constant0._Z15SoftmaxWarpImplI10DirectLoadIffE11DirectStoreIffEfLi1ELi12ELi32ELi1ELb0EL9Algorithm0EEvT_T0_ll)
        /*0130*/ 	.short	0x0380
        /*0132*/ 	.short	0x0030


	//----- nvinfo : EIATTR_SW_WAR
	.align		4
.L_13283:
        /*0134*/ 	.byte	0x04, 0x36
        /*0136*/ 	.short	(.L_13285 - .L_13284)
.L_13284:
        /*0138*/ 	.word	0x00000008
.L_13285:


//--------------------- .nv.info._Z15SoftmaxWarpImplI10DirectLoadIffE11DirectStoreIffEfLi1ELi11ELi32ELi1ELb1EL9Algorithm0EEvT_T0_ll --------------------------
	.section	.nv.info._Z15SoftmaxWarpImplI10DirectLoadIffE11DirectStoreIffEfLi1ELi11ELi32ELi1ELb1EL9Algorithm0EEvT_T0_ll,"",@"SHT_CUDA_INFO"
	.sectionflags	@""
	.align	4


	//----- nvinfo : EIATTR_CUDA_API_VERSION
	.align		4
        /*0000*/ 	.byte	0x04, 0x37
        /*0002*/ 	.short	(.L_13287 - .L_13286)
.L_13286:
        /*0004*/ 	.word	0x00000082


	//----- nvinfo : EIATTR_KPARAM_INFO
	.align		4
.L_13287:
        /*0008*/ 	.byte	0x04, 0x17
        /*000a*/ 	.short	(.L_13289 - .L_13288)
.L_13288:
        /*000c*/ 	.word	0x00000000
        /*0010*/ 	.short	0x0003
        /*0012*/ 	.short	0x0028
        /*0014*/ 	.byte	0x00, 0xf0, 0x21, 0x00


	//----- nvinfo : EIATTR_KPARAM_INFO
	.align		4
.L_13289:
        /*0018*/ 	.byte	0x04, 0x17
        /*001a*/ 	.short	(.L_13291 - .L_13290)
.L_13290:
        /*001c*/ 	.word	0x00000000
        /*0020*/ 	.short	0x0002
        /*0022*/ 	.short	0x0020
        /*0024*/ 	.byte	0x00, 0xf0, 0x21, 0x00


	//----- nvinfo : EIATTR_KPARAM_INFO
	.align		4
.L_13291:
        /*0028*/ 	.byte	0x04, 0x17
        /*002a*/ 	.short	(.L_13293 - .L_13292)
.L_13292:
        /*002c*/ 	.word	0x00000000
        /*0030*/ 	.short	0x0001
        /*0032*/ 	.short	0x0010
        /*0034*/ 	.byte	0x00, 0xf0, 0x41, 0x00


	//----- nvinfo : EIATTR_KPARAM_INFO
	.align		4
.L_13293:
        /*0038*/ 	.byte	0x04, 0x17
        /*003a*/ 	.short	(.L_13295 - .L_13294)
.L_13294:
        /*003c*/ 	.word	0x00000000
        /*0040*/ 	.short	0x0000
        /*0042*/ 	.short	0x0000
        /*0044*/ 	.byte	0x00, 0xf0, 0x41, 0x00


	//----- nvinfo : EIATTR_SPARSE_MMA_MASK
	.align		4
.L_13295:
        /*0048*/ 	.byte	0x03, 0x50
        /*004a*/ 	.short	0x0000


	//----- nvinfo : EIATTR_MAXREG_COUNT
	.align		4
        /*004c*/ 	.byte	0x03, 0x1b
        /*004e*/ 	.short	0x00ff


	//----- nvinfo : EIATTR_EXTERNS
	.align		4
        /*0050*/ 	.byte	0x04, 0x0f
        /*0052*/ 	.short	(.L_13297 - .L_13296)


	//   ....[0]....
	.align		4
.L_13296:
        /*0054*/ 	.word	index@(__assertfail)


	//----- nvinfo : EIATTR_MERCURY_ISA_VERSION
	.align		4
.L_13297:
        /*0058*/ 	.byte	0x03, 0x5f
        /*005a*/ 	.short	0x0101


	//----- nvinfo : EIATTR_COOP_GROUP_MASK_REGIDS
	.align		4
        /*005c*/ 	.byte	0x04, 0x29
        /*005e*/ 	.short	(.L_13299 - .L_13298)


	//   ....[0]....
.L_13298:
        /*0060*/ 	.word	0xffffffff


	//   ....[1]....
        /*0064*/ 	.word	0xffffffff


	//   ....[2]....
        /*0068*/ 	.word	0xffffffff


	//   ....[3]....
        /*006c*/ 	.word	0xffffffff


	//   ....[4]....
        /*0070*/ 	.word	0xffffffff


	//   ....[5]....
        /*0074*/ 	.word	0xffffffff


	//   ....[6]....
        /*0078*/ 	.word	0xffffffff


	//   ....[7]....
        /*007c*/ 	.word	0xffffffff


	//   ....[8]....
        /*0080*/ 	.word	0xffffffff


	//   ....[9]....
        /*0084*/ 	.word	0xffffffff


	//   ....[10]....
        /*0088*/ 	.word	0x0500000f


	//   ....[11]....
        /*008c*/ 	.word	0x0500000f


	//   ....[12]....
        /*0090*/ 	.word	0x0500000f


	//   ....[13]....
        /*0094*/ 	.word	0x0500000f


	//   ....[14]....
        /*0098*/ 	.word	0x0500000f


	//   ....[15]....
        /*009c*/ 	.word	0x0500000f


	//   ....[16]....
        /*00a0*/ 	.word	0x0500000f


	//   ....[17]....
        /*00a4*/ 	.word	0x0500000f


	//   ....[18]....
        /*00a8*/ 	.word	0x0500000f


	//   ....[19]....
        /*00ac*/ 	.word	0x0500000f


	//----- nvinfo : EIATTR_COOP_GROUP_INSTR_OFFSETS
	.align		4
.L_13299:
        /*00b0*/ 	.byte	0x04, 0x28
        /*00b2*/ 	.short	(.L_13301 - .L_13300)


	//   ....[0]....
.L_13300:
        /*00b4*/ 	.word	0x00000890


	//   ....[1]....
        /*00b8*/ 	.word	0x000008d0


	//   ....[2]....
        /*00bc*/ 	.word	0x000008f0


	//   ....[3]....
        /*00c0*/ 	.word	0x00000910


	//   ....[4]....
        /*00c4*/ 	.word	0x00000930


	//   ....[5]....
        /*00c8*/ 	.word	0x00001030


	//   ....[6]....
        /*00cc*/ 	.word	0x00001050


	//   ....[7]....
        /*00d0*/ 	.word	0x00001070


	//   ....[8]....
        /*00d4*/ 	.word	0x00001090


	//   ....[9]....
        /*00d8*/ 	.word	0x000010b0


	//   ....[10]....
        /*00dc*/ 	.word	0x00001fa0


	//   ....[11]....
        /*00e0*/ 	.word	0x00002020


	//   ....[12]....
        /*00e4*/ 	.word	0x00002080


	//   ....[13]....
        /*00e8*/ 	.word	0x000020e0


	//   ....[14]....
        /*00ec*/ 	.word	0x00002140


	//   ....[15]....
        /*00f0*/ 	.word	0x000028b0


	//   ....[16]....
        /*00f4*/ 	.word	0x00002910


	//   ....[17]....
        /*00f8*/ 	.word	0x00002970


	//   ....[18]....
        /*00fc*/ 	.word	0x000029d0


	//   ....[19]....
        /*0100*/ 	.word	0x00002a30


	//----- nvinfo : EIATTR_VRC_CTA_INIT_COUNT
	.align		4
.L_13301:
        /*0104*/ 	.byte	0x02, 0x4a
	.zero		1
	.zero		1


	//----- nvinfo : EIATTR_SYSCALL_OFFSETS
	.align		4
        /*0108*/ 	.byte	0x04, 0x46
        /*010a*/ 	.short	(.L_13303 - .L_13302)


	//   ....[0]....
.L_13302:
        /*010c*/ 	.word	0x00000180


	//----- nvinfo : EIATTR_EXIT_INSTR_OFFSETS
	.align		4
.L_13303:
        /*0110*/ 	.byte	0x04, 0x1c
        /*0112*/ 	.short	(.L_13305 - .L_13304)


	//   ....[0]....
.L_13304:
        /*0114*/ 	.word	0x00000230


	//   ....[1]....
        /*0118*/ 	.word	0x00001f40


	//----- nvinfo : EIATTR_CRS_STACK_SIZE
	.align		4
.L_13305:
        /*011c*/ 	.byte	0x04, 0x1e
        /*011e*/ 	.short	(.L_13307 - .L_13306)
.L_13306:
        /*0120*/ 	.word	0x00000000


	//----- nvinfo : EIATTR_CBANK_PARAM_SIZE
	.align		4
.L_13307:
        /*0124*/ 	.byte	0x03, 0x19
        /*0126*/ 	.short	0x0030


	//----- nvinfo : EIATTR_PARAM_CBANK
	.align		4
        /*0128*/ 	.byte	0x04, 0x0a
        /*012a*/ 	.short	(.L_13309 - .L_13308)
	.align		4
.L_13308:
        /*012c*/ 	.word	index@(.nv.constant0._Z15SoftmaxWarpImplI10DirectLoadIffE11DirectStoreIffEfLi1ELi11ELi32ELi1ELb1EL9Algorithm0EEvT_T0_ll)
        /*0130*/ 	.short	0x0380
        /*0132*/ 	.short	0x0030


	//----- nvinfo : EIATTR_SW_WAR
	.align		4
.L_13309:
        /*0134*/ 	.byte	0x04, 0x36
        /*0136*/ 	.short	(.L_13311 - .L_13310)
.L_13310:
        /*0138*/ 	.word	0x00000008
.L_13311:


//--------------------- .nv.info._Z15SoftmaxWarpImplI10DirectLoadIffE11DirectStoreIffEfLi1ELi11ELi32ELi1ELb0EL9Algorithm0EEvT_T0_ll --------------------------
	.section	.nv.info._Z15SoftmaxWarpImplI10DirectLoadIffE11DirectStoreIffEfLi1ELi11ELi32ELi1ELb0EL9Algorithm0EEvT_T0_ll,"",@"SHT_CUDA_INFO"
	.sectionflags	@""
	.align	4


	//----- nvinfo : EIATTR_CUDA_API_VERSION
	.align		4
        /*0000*/ 	.byte	0x04, 0x37
        /*0002*/ 	.short	(.L_13313 - .L_13312)
.L_13312:
        /*0004*/ 	.word	0x00000082


	//----- nvinfo : EIATTR_KPARAM_INFO
	.align		4
.L_13313:
        /*0008*/ 	.byte	0x04, 0x17
        /*000a*/ 	.short	(.L_13315 - .L_13314)
.L_13314:
        /*000c*/ 	.word	0x00000000
        /*0010*/ 	.short	0x0003
        /*0012*/ 	.short	0x0028
        /*0014*/ 	.byte	0x00, 0xf0, 0x21, 0x00


	//----- nvinfo : EIATTR_KPARAM_INFO
	.align		4
.L_13315:
        /*0018*/ 	.byte	0x04, 0x17
        /*001a*/ 	.short	(.L_13317 - .L_13316)
.L_13316:
        /*001c*/ 	.word	0x00000000
        /*0020*/ 	.short	0x0002
        /*0022*/ 	.short	0x0020
        /*0024*/ 	.byte	0x00, 0xf0, 0x21, 0x00


	//----- nvinfo : EIATTR_KPARAM_INFO
	.align		4
.L_13317:
        /*0028*/ 	.byte	0x04, 0x17
        /*002a*/ 	.short	(.L_13319 - .L_13318)
.L_13318:
        /*002c*/ 	.word	0x00000000
        /*0030*/ 	.short	0x0001
        /*0032*/ 	.short	0x0010
        /*0034*/ 	.byte	0x00, 0xf0, 0x41, 0x00


	//----- nvinfo : EIATTR_KPARAM_INFO
	.align		4
.L_13319:
        /*0038*/ 	.byte	0x04, 0x17
        /*003a*/ 	.short	(.L_13321 - .L_13320)
.L_13320:
        /*003c*/ 	.word	0x00000000
        /*0040*/ 	.short	0x0000
        /*0042*/ 	.short	0x0000
        /*0044*/ 	.byte	0x00, 0xf0, 0x41, 0x00


	//----- nvinfo : EIATTR_SPARSE_MMA_MASK
	.align		4
.L_13321:
        /*0048*/ 	.byte	0x03, 0x50
        /*004a*/ 	.short	0x0000


	//----- nvinfo : EIATTR_MAXREG_COUNT
	.align		4
        /*004c*/ 	.byte	0x03, 0x1b
        /*004e*/ 	.short	0x00ff


	//----- nvinfo : EIATTR_EXTERNS
	.align		4
        /*0050*/ 	.byte	0x04, 0x0f
        /*0052*/ 	.short	(.L_13323 - .L_13322)


	//   ....[0]....
	.align		4
.L_13322:
        /*0054*/ 	.word	index@(__assertfail)


	//----- nvinfo : EIATTR_MERCURY_ISA_VERSION
	.align		4
.L_13323:
        /*0058*/ 	.byte	0x03, 0x5f
        /*005a*/ 	.short	0x0101


	//----- nvinfo : EIATTR_COOP_GROUP_MASK_REGIDS
	.align		4
        /*005c*/ 	.byte	0x04, 0x29
        /*005e*/ 	.short	(.L_13325 - .L_13324)


	//   ....[0]....
.L_13324:
        /*0060*/ 	.word	0xffffffff


	//   ....[1]....
        /*0064*/ 	.word	0xffffffff


	//   ....[2]....
        /*0068*/ 	.word	0xffffffff


	//   ....[3]....
        /*006c*/ 	.word	0xffffffff


	//   ....[4]....
        /*0070*/ 	.word	0xffffffff


	//   ....[5]....
        /*0074*/ 	.word	0xffffffff


	//   ....[6]....
        /*0078*/ 	.word	0xffffffff


	//   ....[7]....
        /*007c*/ 	.word	0xffffffff


	//   ....[8]....
        /*0080*/ 	.word	0xffffffff


	//   ....[9]....
        /*0084*/ 	.word	0xffffffff


	//   ....[10]....
        /*0088*/ 	.word	0x0500000f


	//   ....[11]....
        /*008c*/ 	.word	0x0500000f


	//   ....[12]....
        /*0090*/ 	.word	0x0500000f


	//   ....[13]....
        /*0094*/ 	.word	0x0500000f


	//   ....[14]....
        /*0098*/ 	.word	0x0500000f


	//   ....[15]....
        /*009c*/ 	.word	0x0500000f


	//   ....[16]....
        /*00a0*/ 	.word	0x0500000f


	//   ....[17]....
        /*00a4*/ 	.word	0x0500000f


	//   ....[18]....
        /*00a8*/ 	.word	0x0500000f


	//   ....[19]....
        /*00ac*/ 	.word	0x0500000f


	//----- nvinfo : EIATTR_COOP_GROUP_INSTR_OFFSETS
	.align		4
.L_13325:
        /*00b0*/ 	.byte	0x04, 0x28
        /*00b2*/ 	.short	(.L_13327 - .L_13326)


	//   ....[0]....
.L_13326:
        /*00b4*/ 	.word	0x000004f0


	//   ....[1]....
        /*00b8*/ 	.word	0x00000530


	//   ....[2]....
        /*00bc*/ 	.word	0x00000550


	//   ....[3]....
        /*00c0*/ 	.word	0x00000570


	//   ....[4]....
        /*00c4*/ 	.word	0x00000590


	//   ....[5]....
        /*00c8*/ 	.word	0x00000c90


	//   ....[6]....
        /*00cc*/ 	.word	0x00000cb0


	//   ....[7]....
        /*00d0*/ 	.word	0x00000cd0


	//   ....[8]....
        /*00d4*/ 	.word	0x00000cf0


	//   ....[9]....
        /*00d8*/ 	.word	0x00000d10


	//   ....[10]....
        /*00dc*/ 	.word	0x000019e0


	//   ....[11]....
        /*00e0*/ 	.word	0x00001a60


	//   ....[12]....
        /*00e4*/ 	.word	0x00001ac0


	//   ....[13]....
        /*00e8*/ 	.word	0x00001b20


	//   ....[14]....
        /*00ec*/ 	.word	0x00001b80


	//   ....[15]....
        /*00f0*/ 	.word	0x000022f0


	//   ....[16]....
        /*00f4*/ 	.word	0x00002350


	//   ....[17]....
        /*00f8*/ 	.word	0x000023b0


	//   ....[18]....
        /*00fc*/ 	.word	0x00002410


	//   ....[19]....
        /*0100*/ 	.word	0x00002470


	//----- nvinfo : EIATTR_VRC_CTA_INIT_COUNT
	.align		4
.L_13327:
        /*0104*/ 	.byte	0x02, 0x4a
	.zero		1
	.zero		1


	//----- nvinfo : EIATTR_SYSCALL_OFFSETS
	.align		4
        /*0108*/ 	.byte	0x04, 0x46
        /*010a*/ 	.short	(.L_13329 - .L_13328)


	//   ....[0]....
.L_13328:
        /*010c*/ 	.word	0x00000170


	//----- nvinfo : EIATTR_EXIT_INSTR_OFFSETS
	.align		4
.L_13329:
        /*0110*/ 	.byte	0x04, 0x1c
        /*0112*/ 	.short	(.L_13331 - .L_13330)


	//   ....[0]....
.L_13330:
        /*0114*/ 	.word	0x00000220


	//   ....[1]....
        /*0118*/ 	.word	0x00001980


	//----- nvinfo : EIATTR_CRS_STACK_SIZE
	.align		4
.L_13331:
        /*011c*/ 	.byte	0x04, 0x1e
        /*011e*/ 	.short	(.L_13333 - .L_13332)
.L_13332:
        /*0120*/ 	.word	0x00000000


	//----- nvinfo : EIATTR_CBANK_PARAM_SIZE
	.align		4
.L_13333:
        /*0124*/ 	.byte	0x03, 0x19
        /*0126*/ 	.short	0x0030


	//----- nvinfo : EIATTR_PARAM_CBANK
	.align		4
        /*0128*/ 	.byte	0x04, 0x0a
        /*012a*/ 	.short	(.L_13335 - .L_13334)
	.align		4
.L_13334:
        /*012c*/ 	.word	index@(.nv.constant0._Z15SoftmaxWarpImplI10DirectLoadIffE11DirectStoreIffEfLi1ELi11ELi32ELi1ELb0EL9Algorithm0EEvT_T0_ll)
        /*0130*/ 	.short	0x0380
        /*0132*/ 	.short	0x0030


	//----- nvinfo : EIATTR_SW_WAR
	.align		4
.L_13335:
        /*0134*/ 	.byte	0x04, 0x36
        /*0136*/ 	.short	(.L_13337 - .L_13336)
.L_13336:
        /*0138*/ 	.word	0x00000008
.L_13337:


//--------------------- .nv.info._Z15SoftmaxWarpImplI10DirectLoadIffE11DirectStoreIffEfLi1ELi10ELi32ELi1ELb1EL9Algorithm0EEvT_T0_ll --------------------------
	.section	.nv.info._Z15SoftmaxWarpImplI10DirectLoadIffE11DirectStoreIffEfLi1ELi10ELi32ELi1ELb1EL9Algorithm0EEvT_T0_ll,"",@"SHT_CUDA_INFO"
	.sectionflags	@""
	.align	4


	//----- nvinfo : EIATTR_CUDA_API_VERSION
	.align		4
        /*0000*/ 	.byte	0x04, 0x37
        /*0002*/ 	.short	(.L_13339 - .L_13338)
.L_13338:
        /*0004*/ 	.word	0x00000082


	//----- nvinfo : EIATTR_KPARAM_INFO
	.align		4
.L_13339:
        /*0008*/ 	.byte	0x04, 0x17
        /*000a*/ 	.short	(.L_13341 - .L_13340)
.L_13340:
        /*000c*/ 	.word	0x00000000
        /*0010*/ 	.short	0x0003
        /*0012*/ 	.short	0x0028
        /*0014*/ 	.byte	0x00, 0xf0, 0x21, 0x00


	//----- nvinfo : EIATTR_KPARAM_INFO
	.align		4
.L_13341:
        /*0018*/ 	.byte	0x04, 0x17
        /*001a*/ 	.short	(.L_13343 - .L_13342)
.L_13342:
        /*001c*/ 	.word	0x00000000
        /*0020*/ 	.short	0x0002
        /*0022*/ 	.short	0x0020
        /*0024*/ 	.byte	0x00, 0xf0, 0x21, 0x00


	//----- nvinfo : EIATTR_KPARAM_INFO
	.align		4
.L_13343:
        /*0028*/ 	.byte	0x04, 0x17
        /*002a*/ 	.short	(.L_13345 - .L_13344)
.L_13344:
        /*002c*/ 	.word	0x00000000
        /*0030*/ 	.short	0x0001
        /*0032*/ 	.short	0x0010
        /*0034*/ 	.byte	0x00, 0xf0, 0x41, 0x00


	//----- nvinfo : EIATTR_KPARAM_INFO
	.align		4
.L_13345:
        /*0038*/ 	.byte	0x04, 0x17
        /*003a*/ 	.short	(.L_13347 - .L_13346)
.L_13346:
        /*003c*/ 	.word	0x00000000
        /*0040*/ 	.short	0x0000
        /*0042*/ 	.short	0x0000
        /*0044*/ 	.byte	0x00, 0xf0, 0x41, 0x00


	//----- nvinfo : EIATTR_SPARSE_MMA_MASK
	.align		4
.L_13347:
        /*0048*/ 	.byte	0x03, 0x50
        /*004a*/ 	.short	0x0000


	//----- nvinfo : EIATTR_MAXREG_COUNT
	.align		4
        /*004c*/ 	.byte	0x03, 0x1b
        /*004e*/ 	.short	0x00ff


	//----- nvinfo : EIATTR_EXTERNS
	.align		4
        /*0050*/ 	.byte	0x04, 0x0f
        /*0052*/ 	.short	(.L_13349 - .L_13348)


	//   ....[0]....
	.align		4
.L_13348:
        /*0054*/ 	.word	index@(__assertfail)


	//----- nvinfo : EIATTR_MERCURY_ISA_VERSION
	.align		4
.L_13349:
        /*0058*/ 	.byte	0x03, 0x5f
        /*005a*/ 	.short	0x0101


	//----- nvinfo : EIATTR_COOP_GROUP_MASK_REGIDS
	.align		4
        /*005c*/ 	.byte	0x04, 0x29
        /*005e*/ 	.short	(.L_13351 - .L_13350)


	//   ....[0]....
.L_13350:
        /*0060*/ 	.word	0xffffffff


	//   ....[1]....
        /*0064*/ 	.word	0xffffffff


	//   ....[2]....
        /*0068*/ 	.word	0xffffffff


	//   ....[3]....
        /*006c*/ 	.word	0xffffffff


	//   ....[4]....
        /*0070*/ 	.word	0xffffffff


	//   ....[5]....
        /*0074*/ 	.word	0xffffffff


	//   ....[6]....
        /*0078*/ 	.word	0xffffffff


	//   ....[7]....
        /*007c*/ 	.word	0xffffffff


	//   ....[8]....
        /*0080*/ 	.word	0xffffffff


	//   ....[9]....
        /*0084*/ 	.word	0xffffffff


	//   ....[10]....
        /*0088*/ 	.word	0x0500000f


	//   ....[11]....
        /*008c*/ 	.word	0x0500000f


	//   ....[12]....
        /*0090*/ 	.word	0x0500000f


	//   ....[13]....
        /*0094*/ 	.word	0x0500000f


	//   ....[14]....
        /*0098*/ 	.word	0x0500000f


	//   ....[15]....
        /*009c*/ 	.word	0x0500000f


	//   ....[16]....
        /*00a0*/ 	.word	0x0500000f


	//   ....[17]....
        /*00a4*/ 	.word	0x0500000f


	//   ....[18]....
        /*00a8*/ 	.word	0x0500000f


	//   ....[19]....
        /*00ac*/ 	.word	0x0500000f


	//----- nvinfo : EIATTR_COOP_GROUP_INSTR_OFFSETS
	.align		4
.L_13351:
        /*00b0*/ 	.byte	0x04, 0x28
        /*00b2*/ 	.short	(.L_13353 - .L_13352)


	//   ....[0]....
.L_13352:
        /*00b4*/ 	.word	0x00000810


	//   ....[1]....
        /*00b8*/ 	.word	0x00000850


	//   ....[2]....
        /*00bc*/ 	.word	0x00000870


	//   ....[3]....
        /*00c0*/ 	.word	0x00000890


	//   ....[4]....
        /*00c4*/ 	.word	0x000008b0


	//   ....[5]....
        /*00c8*/ 	.word	0x00000f10


	//   ....[6]....
        /*00cc*/ 	.word	0x00000f30


	//   ....[7]....
        /*00d0*/ 	.word	0x00000f50


	//   ....[8]....
        /*00d4*/ 	.word	0x00000f70


	//   ....[9]....
        /*00d8*/ 	.word	0x00000f90


	//   ....[10]....
        /*00dc*/ 	.word	0x00001ca0


	//   ....[11]....
        /*00e0*/ 	.word	0x00001d20


	//   ....[12]....
        /*00e4*/ 	.word	0x00001d80


	//   ....[13]....
        /*00e8*/ 	.word	0x00001de0


	//   ....[14]....
        /*00ec*/ 	.word	0x00001e40


	//   ....[15]....
        /*00f0*/ 	.word	0x00002510


	//   ....[16]....
        /*00f4*/ 	.word	0x00002570


	//   ....[17]....
        /*00f8*/ 	.word	0x000025d0


	//   ....[18]....
        /*00fc*/ 	.word	0x00002630


	//   ....[19]....
        /*0100*/ 	.word	0x00002690


	//----- nvinfo : EIATTR_VRC_CTA_INIT_COUNT
	.align		4
.L_13353:
        /*0104*/ 	.byte	0x02, 0x4a
	.zero		1
	.zero		1


	//----- nvinfo : EIATTR_SYSCALL_OFFSETS
	.align		4
        /*0108*/ 	.byte	0x04, 0x46
        /*010a*/ 	.short	(.L_13355 - .L_13354)


	//   ....[0]....
.L_13354:
        /*010c*/ 	.word	0x00000180


	//----- nvinfo : EIATTR_EXIT_INSTR_OFFSETS
	.align		4
.L_13355:
        /*0110*/ 	.byte	0x04, 0x1c
        /*0112*/ 	.short	(.L_13357 - .L_13356)


	//   ....[0]....
.L_13356:
        /*0114*/ 	.word	0x00000230


	//   ....[1]....
        /*0118*/ 	.word	0x00001c40


	//----- nvinfo : EIATTR_CRS_STACK_SIZE
	.align		4
.L_13357:
        /*011c*/ 	.byte	0x04, 0x1e
        /*011e*/ 	.short	(.L_13359 - .L_13358)
.L_13358:
        /*0120*/ 	.word	0x00000000


	//----- nvinfo : EIATTR_CBANK_PARAM_SIZE
	.align		4
.L_13359:
        /*0124*/ 	.byte	0x03, 0x19
        /*0126*/ 	.short	0x0030


	//----- nvinfo : EIATTR_PARAM_CBANK
	.align		4
        /*0128*/ 	.byte	0x04, 0x0a
        /*012a*/ 	.short	(.L_13361 - .L_13360)
	.align		4
.L_13360:
        /*012c*/ 	.word	index@(.nv.constant0._Z15SoftmaxWarpImplI10DirectLoadIffE11DirectStoreIffEfLi1ELi10ELi32ELi1ELb1EL9Algorithm0EEvT_T0_ll)
        /*0130*/ 	.short	0x0380
        /*0132*/ 	.short	0x0030


	//----- nvinfo : EIATTR_SW_WAR
	.align		4
.L_13361:
        /*0134*/ 	.byte	0x04, 0x36
        /*0136*/ 	.short	(.L_13363 - .L_13362)
.L_13362:
        /*0138*/ 	.word	0x00000008
.L_13363:


//--------------------- .nv.info._Z15SoftmaxWarpImplI10DirectLoadIffE11DirectStoreIffEfLi1ELi10ELi32ELi1ELb0EL9Algorithm0EEvT_T0_ll --------------------------
	.section	.nv.info._Z15SoftmaxWarpImplI10DirectLoadIffE11DirectStoreIffEfLi1ELi10ELi32ELi1ELb0EL9Algorithm0EEvT_T0_ll,"",@"SHT_CUDA_INFO"
	.sectionflags	@""
	.align	4


	//----- nvinfo : EIATTR_CUDA_API_VERSION
	.align		4
        /*0000*/ 	.byte	0x04, 0x37
        /*0002*/ 	.short	(.L_13365 - .L_13364)
.L_13364:
        /*0004*/ 	.word	0x00000082


	//----- nvinfo : EIATTR_KPARAM_INFO
	.align		4
.L_13365:
        /*0008*/ 	.byte	0x04, 0x17
        /*000a*/ 	.short	(.L_13367 - .L_13366)
.L_13366:
        /*000c*/ 	.word	0x00000000
        /*0010*/ 	.short	0x0003
        /*0012*/ 	.short	0x0028
        /*0014*/ 	.byte	0x00, 0xf0, 0x21, 0x00


	//----- nvinfo : EIATTR_KPARAM_INFO
	.align		4
.L_13367:
        /*0018*/ 	.byte	0x04, 0x17
        /*001a*/ 	.short	(.L_13369 - .L_13368)
.L_13368:
        /*001c*/ 	.word	0x00000000
        /*0020*/ 	.short	0x0002
        /*0022*/ 	.short	0x0020
        /*0024*/ 	.byte	0x00, 0xf0, 0x21, 0x00


	//----- nvinfo : EIATTR_KPARAM_INFO
	.align		4
.L_13369:
        /*0028*/ 	.byte	0x04, 0x17
        /*002a*/ 	.short	(.L_13371 - .L_13370)
.L_13370:
        /*002c*/ 	.word	0x00000000
        /*0030*/ 	.short	0x0001
        /*0032*/ 	.short	0x0010
        /*0034*/ 	.byte	0x00, 0xf0, 0x41, 0x00


	//----- nvinfo : EIATTR_KPARAM_INFO
	.align		4
.L_13371:
        /*0038*/ 	.byte	0x04, 0x17
        /*003a*/ 	.short	(.L_13373 - .L_13372)
.L_13372:
        /*003c*/ 	.word	0x00000000
        /*0040*/ 	.short	0x0000
        /*0042*/ 	.short	0x0000
        /*0044*/ 	.byte	0x00, 0xf0, 0x41, 0x00


	//----- nvinfo : EIATTR_SPARSE_MMA_MASK
	.align		4
.L_13373:
        /*0048*/ 	.byte	0x03, 0x50
        /*004a*/ 	.short	0x0000


	//----- nvinfo : EIATTR_MAXREG_COUNT
	.align		4
        /*004c*/ 	.byte	0x03, 0x1b
        /*004e*/ 	.short	0x00ff


	//----- nvinfo : EIATTR_EXTERNS
	.align		4
        /*0050*/ 	.byte	0x04, 0x0f
        /*0052*/ 	.short	(.L_13375 - .L_13374)


	//   ....[0]....
	.align		4
.L_13374:
        /*0054*/ 	.word	index@(__assertfail)


	//----- nvinfo : EIATTR_MERCURY_ISA_VERSION
	.align		4
.L_13375:
        /*0058*/ 	.byte	0x03, 0x5f
        /*005a*/ 	.short	0x0101


	//----- nvinfo : EIATTR_COOP_GROUP_MASK_REGIDS
	.align		4
        /*005c*/ 	.byte	0x04, 0x29
        /*005e*/ 	.short	(.L_13377 - .L_13376)


	//   ....[0]....
.L_13376:
        /*0060*/ 	.word	0xffffffff


	//   ....[1]....
        /*0064*/ 	.word	0xffffffff


	//   ....[2]....
        /*0068*/ 	.word	0xffffffff


	//   ....[3]....
        /*006c*/ 	.word	0xffffffff


	//   ....[4]....
        /*0070*/ 	.word	0xffffffff


	//   ....[5]....
        /*0074*/ 	.word	0xffffffff


	//   ....[6]....
        /*0078*/ 	.word	0xffffffff


	//   ....[7]....
        /*007c*/ 	.word	0xffffffff


	//   ....[8]....
        /*0080*/ 	.word	0xffffffff


	//   ....[9]....
        /*0084*/ 	.word	0xffffffff


	//   ....[10]....
        /*0088*/ 	.word	0x0500000f


	//   ....[11]....
        /*008c*/ 	.word	0x0500000f


	//   ....[12]....
        /*0090*/ 	.word	0x0500000f


	//   ....[13]....
        /*0094*/ 	.word	0x0500000f


	//   ....[14]....
        /*0098*/ 	.word	0x0500000f


	//   ....[15]....
        /*009c*/ 	.word	0x0500000f


	//   ....[16]....
        /*00a0*/ 	.word	0x0500000f


	//   ....[17]....
        /*00a4*/ 	.word	0x0500000f


	//   ....[18]....
        /*00a8*/ 	.word	0x0500000f


	//   ....[19]....
        /*00ac*/ 	.word	0x0500000f


	//----- nvinfo : EIATTR_COOP_GROUP_INSTR_OFFSETS
	.align		4
.L_13377:
        /*00b0*/ 	.byte	0x04, 0x28
        /*00b2*/ 	.short	(.L_13379 - .L_13378)


	//   ....[0]....
.L_13378:
        /*00b4*/ 	.word	0x000004e0


	//   ....[1]....
        /*00b8*/ 	.word	0x00000520


	//   ....[2]....
        /*00bc*/ 	.word	0x00000540


	//   ....[3]....
        /*00c0*/ 	.word	0x00000560


	//   ....[4]....
        /*00c4*/ 	.word	0x00000580


	//   ....[5]....
        /*00c8*/ 	.word	0x00000be0


	//   ....[6]....
        /*00cc*/ 	.word	0x00000c00


	//   ....[7]....
        /*00d0*/ 	.word	0x00000c20


	//   ....[8]....
        /*00d4*/ 	.word	0x00000c40


	//   ....[9]....
        /*00d8*/ 	.word	0x00000c60


	//   ....[10]....
        /*00dc*/ 	.word	0x00001840


	//   ....[11]....
        /*00e0*/ 	.word	0x000018d0


	//   ....[12]....
        /*00e4*/ 	.word	0x00001930


	//   ....[13]....
        /*00e8*/ 	.word	0x00001990


	//   ....[14]....
        /*00ec*/ 	.word	0x000019f0


	//   ....[15]....
        /*00f0*/ 	.word	0x000020b0


	//   ....[16]....
        /*00f4*/ 	.word	0x00002110


	//   ....[17]....
        /*00f8*/ 	.word	0x00002170


	//   ....[18]....
        /*00fc*/ 	.word	0x000021d0


	//   ....[19]....
        /*0100*/ 	.word	0x00002230


	//----- nvinfo : EIATTR_VRC_CTA_INIT_COUNT
	.align		4
.L_13379:
        /*0104*/ 	.byte	0x02, 0x4a
	.zero		1
	.zero		1


	//----- nvinfo : EIATTR_SYSCALL_OFFSETS
	.align		4
        /*0108*/ 	.byte	0x04, 0x46
        /*010a*/ 	.short	(.L_13381 - .L_13380)


	//   ....[0]....
.L_13380:
        /*010c*/ 	.word	0x00000170


	//----- nvinfo : EIATTR_EXIT_INSTR_OFFSETS
	.align		4
.L_13381:
        /*0110*/ 	.byte	0x04, 0x1c
        /*0112*/ 	.short	(.L_13383 - .L_13382)


	//   ....[0]....
.L_13382:
        /*0114*/ 	.word	0x00000220


	//   ....[1]....
        /*0118*/ 	.word	0x000017e0


	//----- nvinfo : EIATTR_CRS_STACK_SIZE
	.align		4
.L_13383:
        /*011c*/ 	.byte	0x04, 0x1e
        /*011e*/ 	.short	(.L_13385 - .L_13384)
.L_13384:
        /*0120*/ 	.word	0x00000000


	//----- nvinfo : EIATTR_CBANK_PARAM_SIZE
	.align		4
.L_13385:
        /*0124*/ 	.byte	0x03, 0x19
        /*0126*/ 	.short	0x0030


	//----- nvinfo : EIATTR_PARAM_CBANK
	.align		4
        /*0128*/ 	.byte	0x04, 0x0a
        /*012a*/ 	.short	(.L_13387 - .L_13386)
	.align		4
.L_13386:
        /*012c*/ 	.word	index@(.nv.constant0._Z15SoftmaxWarpImplI10DirectLoadIffE11DirectStoreIffEfLi1ELi10ELi32ELi1ELb0EL9Algorithm0EEvT_T0_ll)
        /*0130*/ 	.short	0x0380
        /*0132*/ 	.short	0x0030


	//----- nvinfo : EIATTR_SW_WAR
	.align		4
.L_13387:
        /*0134*/ 	.byte	0x04, 0x36
        /*0136*/ 	.short	(.L_13389 - .L_13388)
.L_13388:
        /*0138*/ 	.word	0x00000008
.L_13389:


//--------------------- .nv.info._Z15SoftmaxWarpImplI10DirectLoadIffE11DirectStoreIffEfLi1ELi9ELi32ELi1ELb1EL9Algorithm0EEvT_T0_ll --------------------------
	.section	.nv.info._Z15SoftmaxWarpImplI10DirectLoadIffE11DirectStoreIffEfLi1ELi9ELi32ELi1ELb1EL9Algorithm0EEvT_T0_ll,"",@"SHT_CUDA_INFO"
	.sectionflags	@""
	.align	4


	//----- nvinfo : EIATTR_CUDA_API_VERSION
	.align		4
        /*0000*/ 	.byte	0x04, 0x37
        /*0002*/ 	.short	(.L_13391 - .L_13390)
.L_13390:
        /*0004*/ 	.word	0x00000082


	//----- nvinfo : EIATTR_KPARAM_INFO
	.align		4
.L_13391:
        /*0008*/ 	.byte	0x04, 0x17
        /*000a*/ 	.short	(.L_13393 - .L_13392)
.L_13392:
        /*000c*/ 	.word	0x00000000
        /*0010*/ 	.short	0x0003
        /*0012*/ 	.short	0x0028
        /*0014*/ 	.byte	0x00, 0xf0, 0x21, 0x00


	//----- nvinfo : EIATTR_KPARAM_INFO
	.align		4
.L_13393:
        /*0018*/ 	.byte	0x04, 0x17
        /*001a*/ 	.short	(.L_13395 - .L_13394)
.L_13394:
        /*001c*/ 	.word	0x00000000
        /*0020*/ 	.short	0x0002
        /*0022*/ 	.short	0x0020
        /*0024*/ 	.byte	0x00, 0xf0, 0x21, 0x00


	//----- nvinfo : EIATTR_KPARAM_INFO
	.align		4
.L_13395:
        /*0028*/ 	.byte	0x04, 0x17
        /*002a*/ 	.short	(.L_13397 - .L_13396)
.L_13396:
        /*002c*/ 	.word	0x00000000
        /*0030*/ 	.short	0x0001
        /*0032*/ 	.short	0x0010
        /*0034*/ 	.byte	0x00, 0xf0, 0x41, 0x00


	//----- nvinfo : EIATTR_KPARAM_INFO
	.align		4
.L_13397:
        /*0038*/ 	.byte	0x04, 0x17
        /*003a*/ 	.short	(.L_13399 - .L_13398)
.L_13398:
        /*003c*/ 	.word	0x00000000
        /*0040*/ 	.short	0x0000
        /*0042*/ 	.short	0x0000
        /*0044*/ 	.byte	0x00, 0xf0, 0x41, 0x00


	//----- nvinfo : EIATTR_SPARSE_MMA_MASK
	.align		4
.L_13399:
        /*0048*/ 	.byte	0x03, 0x50
        /*004a*/ 	.short	0x0000


	//----- nvinfo : EIATTR_MAXREG_COUNT
	.align		4
        /*004c*/ 	.byte	0x03, 0x1b
        /*004e*/ 	.short	0x00ff


	//----- nvinfo : EIATTR_EXTERNS
	.align		4
        /*0050*/ 	.byte	0x04, 0x0f
        /*0052*/ 	.short	(.L_13401 - .L_13400)


	//   ....[0]....
	.align		4
.L_13400:
        /*0054*/ 	.word	index@(__assertfail)


	//----- nvinfo : EIATTR_MERCURY_ISA_VERSION
	.align		4
.L_13401:
        /*0058*/ 	.byte	0x03, 0x5f
        /*005a*/ 	.short	0x0101


	//----- nvinfo : EIATTR_COOP_GROUP_MASK_REGIDS
	.align		4
        /*005c*/ 	.byte	0x04, 0x29
        /*005e*/ 	.short	(.L_13403 - .L_13402)


	//   ....[0]....
.L_13402:
        /*0060*/ 	.word	0xffffffff


	//   ....[1]....
        /*0064*/ 	.word	0xffffffff


	//   ....[2]....
        /*0068*/ 	.word	0xffffffff


	//   ....[3]....
        /*006c*/ 	.word	0xffffffff


	//   ....[4]....
        /*0070*/ 	.word	0xffffffff


	//   ....[5]....
        /*0074*/ 	.word	0xffffffff


	//   ....[6]....
        /*0078*/ 	.word	0xffffffff


	//   ....[7]....
        /*007c*/ 	.word	0xffffffff


	//   ....[8]....
        /*0080*/ 	.word	0xffffffff


	//   ....[9]....
        /*0084*/ 	.word	0xffffffff


	//   ....[10]....
        /*0088*/ 	.word	0x0500000f


	//   ....[11]....
        /*008c*/ 	.word	0x0500000f


	//   ....[12]....
        /*0090*/ 	.word	0x0500000f


	//   ....[13]....
        /*0094*/ 	.word	0x0500000f


	//   ....[14]....
        /*0098*/ 	.word	0x0500000f


	//   ....[15]....
        /*009c*/ 	.word	0x0500000f


	//   ....[16]....
        /*00a0*/ 	.word	0x0500000f


	//   ....[17]....
        /*00a4*/ 	.word	0x0500000f


	//   ....[18]....
        /*00a8*/ 	.word	0x0500000f


	//   ....[19]....
        /*00ac*/ 	.word	0x0500000f


	//----- nvinfo : EIATTR_COOP_GROUP_INSTR_OFFSETS
	.align		4
.L_13403:
        /*00b0*/ 	.byte	0x04, 0x28
        /*00b2*/ 	.short	(.L_13405 - .L_13404)


	//   ....[0]....
.L_13404:
        /*00b4*/ 	.word	0x00000790


	//   ....[1]....
        /*00b8*/ 	.word	0x000007d0


	//   ....[2]....
        /*00bc*/ 	.word	0x000007f0


	//   ....[3]....
        /*00c0*/ 	.word	0x00000810


	//   ....[4]....
        /*00c4*/ 	.word	0x00000830


	//   ....[5]....
        /*00c8*/ 	.word	0x00000df0


	//   ....[6]....
        /*00cc*/ 	.word	0x00000e10


	//   ....[7]....
        /*00d0*/ 	.word	0x00000e30


	//   ....[8]....
        /*00d4*/ 	.word	0x00000e50


	//   ....[9]....
        /*00d8*/ 	.word	0x00000e70


	//   ....[10]....
        /*00dc*/ 	.word	0x00001ae0


	//   ....[11]....
        /*00e0*/ 	.word	0x00001b60


	//   ....[12]....
        /*00e4*/ 	.word	0x00001bc0


	//   ....[13]....
        /*00e8*/ 	.word	0x00001c20


	//   ....[14]....
        /*00ec*/ 	.word	0x00001c80


	//   ....[15]....
        /*00f0*/ 	.word	0x000022b0


	//   ....[16]....
        /*00f4*/ 	.word	0x00002310


	//   ....[17]....
        /*00f8*/ 	.word	0x00002370


	//   ....[18]....
        /*00fc*/ 	.word	0x000023d0


	//   ....[19]....
        /*0100*/ 	.word	0x00002430


	//----- nvinfo : EIATTR_VRC_CTA_INIT_COUNT
	.align		4
.L_13405:
        /*0104*/ 	.byte	0x02, 0x4a
	.zero		1
	.zero		1


	//----- nvinfo : EIATTR_SYSCALL_OFFSETS
	.align		4
        /*0108*/ 	.byte	0x04, 0x46
        /*010a*/ 	.short	(.L_13407 - .L_13406)


	//   ....[0]....
.L_13406:
        /*010c*/ 	.word	0x00000180


	//----- nvinfo : EIATTR_EXIT_INSTR_OFFSETS
	.align		4
.L_13407:
        /*0110*/ 	.byte	0x04, 0x1c
        /*0112*/ 	.short	(.L_13409 - .L_13408)


	//   ....[0]....
.L_13408:
        /*0114*/ 	.word	0x00000230


	//   ....[1]....
        /*0118*/ 	.word	0x00001a80


	//----- nvinfo : EIATTR_CRS_STACK_SIZE
	.align		4
.L_13409:
        /*011c*/ 	.byte	0x04, 0x1e
        /*011e*/ 	.short	(.L_13411 - .L_13410)
.L_13410:
        /*0120*/ 	.word	0x00000000


	//----- nvinfo : EIATTR_CBANK_PARAM_SIZE
	.align		4
.L_13411:
        /*0124*/ 	.byte	0x03, 0x19
        /*0126*/ 	.short	0x0030


	//----- nvinfo : EIATTR_PARAM_CBANK
	.align		4
        /*0128*/ 	.byte	0x04, 0x0a
        /*012a*/ 	.short	(.L_13413 - .L_13412)
	.align		4
.L_13412:
        /*012c*/ 	.word	index@(.nv.constant0._Z15SoftmaxWarpImplI10DirectLoadIffE11DirectStoreIffEfLi1ELi9ELi32ELi1ELb1EL9Algorithm0EEvT_T0_ll)
        /*0130*/ 	.short	0x0380
        /*0132*/ 	.short	0x0030


	//----- nvinfo : EIATTR_SW_WAR
	.align		4
.L_13413:
        /*0134*/ 	.byte	0x04, 0x36
        /*0136*/ 	.short	(.L_13415 - .L_13414)
.L_13414:
        /*0138*/ 	.word	0x00000008
.L_13415:


//--------------------- .nv.info._Z15SoftmaxWarpImplI10DirectLoadIffE11DirectStoreIffEfLi1ELi9ELi32ELi1ELb0EL9Algorithm0EEvT_T0_ll --------------------------
	.section	.nv.info._Z15SoftmaxWarpImplI10DirectLoadIffE11DirectStoreIffEfLi1ELi9ELi32ELi1ELb0EL9Algorithm0EEvT_T0_ll,"",@"SHT_CUDA_INFO"
	.sectionflags	@""
	.align	4


	//----- nvinfo : EIATTR_CUDA_API_VERSION
	.align		4
        /*0000*/ 	.byte	0x04, 0x37
        /*0002*/ 	.short	(.L_13417 - .L_13416)
.L_13416:
        /*0004*/ 	.word	0x00000082


	//----- nvinfo : EIATTR_KPARAM_INFO
	.align		4
.L_13417:
        /*0008*/ 	.byte	0x04, 0x17
        /*000a*/ 	.short	(.L_13419 - .L_13418)
.L_13418:
        /*000c*/ 	.word	0x00000000
        /*0010*/ 	.short	0x0003
        /*0012*/ 	.short	0x0028
        /*0014*/ 	.byte	0x00, 0xf0, 0x21, 0x00


	//----- nvinfo : EIATTR_KPARAM_INFO
	.align		4
.L_13419:
        /*0018*/ 	.byte	0x04, 0x17
        /*001a*/ 	.short	(.L_13421 - .L_13420)
.L_13420:
        /*001c*/ 	.word	0x00000000
        /*0020*/ 	.short	0x0002
        /*0022*/ 	.short	0x0020
        /*0024*/ 	.byte	0x00, 0xf0, 0x21, 0x00


	//----- nvinfo : EIATTR_KPARAM_INFO
	.align		4
.L_13421:
        /*0028*/ 	.byte	0x04, 0x17
        /*002a*/ 	.short	(.L_13423 - .L_13422)
.L_13422:
        /*002c*/ 	.word	0x00000000
        /*0030*/ 	.short	0x0001
        /*0032*/ 	.short	0x0010
        /*0034*/ 	.byte	0x00, 0xf0, 0x41, 0x00


	//----- nvinfo : EIATTR_KPARAM_INFO
	.align		4
.L_13423:
        /*0038*/ 	.byte	0x04, 0x17
        /*003a*/ 	.short	(.L_13425 - .L_13424)
.L_13424:
        /*003c*/ 	.word	0x00000000
        /*0040*/ 	.short	0x0000
        /*0042*/ 	.short	0x0000
        /*0044*/ 	.byte	0x00, 0xf0, 0x41, 0x00


	//----- nvinfo : EIATTR_SPARSE_MMA_MASK
	.align		4
.L_13425:
        /*0048*/ 	.byte	0x03, 0x50
        /*004a*/ 	.short	0x0000


	//----- nvinfo : EIATTR_MAXREG_COUNT
	.align		4
        /*004c*/ 	.byte	0x03, 0x1b
        /*004e*/ 	.short	0x00ff


	//----- nvinfo : EIATTR_EXTERNS
	.align		4
        /*0050*/ 	.byte	0x04, 0x0f
        /*0052*/ 	.short	(.L_13427 - .L_13426)


	//   ....[0]....
	.align		4
.L_13426:
        /*0054*/ 	.word	index@(__assertfail)


	//----- nvinfo : EIATTR_MERCURY_ISA_VERSION
	.align		4
.L_13427:
        /*0058*/ 	.byte	0x03, 0x5f
        /*005a*/ 	.short	0x0101


	//----- nvinfo : EIATTR_COOP_GROUP_MASK_REGIDS
	.align		4
        /*005c*/ 	.byte	0x04, 0x29
        /*005e*/ 	.short	(.L_13429 - .L_13428)


	//   ....[0]....
.L_13428:
        /*0060*/ 	.word	0xffffffff


	//   ....[1]....
        /*0064*/ 	.word	0xffffffff


	//   ....[2]....
        /*0068*/ 	.word	0xffffffff


	//   ....[3]....
        /*006c*/ 	.word	0xffffffff


	//   ....[4]....
        /*0070*/ 	.word	0xffffffff


	//   ....[5]....
        /*0074*/ 	.word	0xffffffff


	//   ....[6]....
        /*0078*/ 	.word	0xffffffff


	//   ....[7]....
        /*007c*/ 	.word	0xffffffff


	//   ....[8]....
        /*0080*/ 	.word	0xffffffff


	//   ....[9]....
        /*0084*/ 	.word	0xffffffff


	//   ....[10]....
        /*0088*/ 	.word	0x0500000f


	//   ....[11]....
        /*008c*/ 	.word	0x0500000f


	//   ....[12]....
        /*0090*/ 	.word	0x0500000f


	//   ....[13]....
        /*0094*/ 	.word	0x0500000f


	//   ....[14]....
        /*0098*/ 	.word	0x0500000f


	//   ....[15]....
        /*009c*/ 	.word	0x0500000f


	//   ....[16]....
        /*00a0*/ 	.word	0x0500000f


	//   ....[17]....
        /*00a4*/ 	.word	0x0500000f


	//   ....[18]....
        /*00a8*/ 	.word	0x0500000f


	//   ....[19]....
        /*00ac*/ 	.word	0x0500000f


	//----- nvinfo : EIATTR_COOP_GROUP_INSTR_OFFSETS
	.align		4
.L_13429:
        /*00b0*/ 	.byte	0x04, 0x28
        /*00b2*/ 	.short	(.L_13431 - .L_13430)


	//   ....[0]....
.L_13430:
        /*00b4*/ 	.word	0x000004d0


	//   ....[1]....
        /*00b8*/ 	.word	0x00000510


	//   ....[2]....
        /*00bc*/ 	.word	0x00000530


	//   ....[3]....
        /*00c0*/ 	.word	0x00000550


	//   ....[4]....
        /*00c4*/ 	.word	0x00000570


	//   ....[5]....
        /*00c8*/ 	.word	0x00000b30


	//   ....[6]....
        /*00cc*/ 	.word	0x00000b50


	//   ....[7]....
        /*00d0*/ 	.word	0x00000b70


	//   ....[8]....
        /*00d4*/ 	.word	0x00000b90


	//   ....[9]....
        /*00d8*/ 	.word	0x00000bb0


	//   ....[10]....
        /*00dc*/ 	.word	0x00001710


	//   ....[11]....
        /*00e0*/ 	.word	0x000017a0


	//   ....[12]....
        /*00e4*/ 	.word	0x00001800


	//   ....[13]....
        /*00e8*/ 	.word	0x00001860


	//   ....[14]....
        /*00ec*/ 	.word	0x000018c0


	//   ....[15]....
        /*00f0*/ 	.word	0x00001ee0


	//   ....[16]....
        /*00f4*/ 	.word	0x00001f40


	//   ....[17]....
        /*00f8*/ 	.word	0x00001fa0


	//   ....[18]....
        /*00fc*/ 	.word	0x00002000


	//   ....[19]....
        /*0100*/ 	.word	0x00002060


	//----- nvinfo : EIATTR_VRC_CTA_INIT_COUNT
	.align		4
.L_13431:
        /*0104*/ 	.byte	0x02, 0x4a
	.zero		1
	.zero		1


	//----- nvinfo : EIATTR_SYSCALL_OFFSETS
	.align		4
        /*0108*/ 	.byte	0x04, 0x46
        /*010a*/ 	.short	(.L_13433 - .L_13432)


	//   ....[0]....
.L_13432:
        /*010c*/ 	.word	0x00000170


	//----- nvinfo : EIATTR_EXIT_INSTR_OFFSETS
	.align		4
.L_13433:
        /*0110*/ 	.byte	0x04, 0x1c
        /*0112*/ 	.short	(.L_13435 - .L_13434)


	//   ....[0]....
.L_13434:
        /*0114*/ 	.word	0x00000220


	//   ....[1]....
        /*0118*/ 	.word	0x000016b0


	//----- nvinfo : EIATTR_CRS_STACK_SIZE
	.align		4
.L_13435:
        /*011c*/ 	.byte	0x04, 0x1e
        /*011e*/ 	.short	(.L_13437 - .L_13436)
.L_13436:
        /*0120*/ 	.word	0x00000000


	//----- nvinfo : EIATTR_CBANK_PARAM_SIZE
	.align		4
.L_13437:
        /*0124*/ 	.byte	0x03, 0x19
        /*0126*/ 	.short	0x0030


	//----- nvinfo : EIATTR_PARAM_CBANK
	.align		4
        /*0128*/ 	.byte	0x04, 0x0a
        /*012a*/ 	.short	(.L_13439 - .L_13438)
	.align		4
.L_13438:
        /*012c*/ 	.word	index@(.nv.constant0._Z15SoftmaxWarpImplI10DirectLoadIffE11DirectStoreIffEfLi1ELi9ELi32ELi1ELb0EL9Algorithm0EEvT_T0_ll)
        /*0130*/ 	.short	0x0380
        /*0132*/ 	.short	0x0030


	//----- nvinfo : EIATTR_SW_WAR
	.align		4
.L_13439:
        /*0134*/ 	.byte	0x04, 0x36
        /*0136*/ 	.short	(.L_13441 - .L_13440)
.L_13440:
        /*0138*/ 	.word	0x00000008
.L_13441:


//--------------------- .nv.info._Z15SoftmaxWarpImplI10DirectLoadIffE11DirectStoreIffEfLi1ELi8ELi32ELi1ELb1EL9Algorithm0EEvT_T0_ll --------------------------
	.section	.nv.info._Z15SoftmaxWarpImplI10DirectLoadIffE11DirectStoreIffEfLi1ELi8ELi32ELi1ELb1EL9Algorithm0EEvT_T0_ll,"",@"SHT_CUDA_INFO"
	.sectionflags	@""
	.align	4


	//----- nvinfo : EIATTR_CUDA_API_VERSION
	.align		4
        /*0000*/ 	.byte	0x04, 0x37
        /*0002*/ 	.short	(.L_13443 - .L_13442)
.L_13442:
        /*0004*/ 	.word	0x00000082


	//----- nvinfo : EIATTR_KPARAM_INFO
	.align		4
.L_13443:
        /*0008*/ 	.byte	0x04, 0x17
        /*000a*/ 	.short	(.L_13445 - .L_13444)
.L_13444:
        /*000c*/ 	.word	0x00000000
        /*0010*/ 	.short	0x0003
        /*0012*/ 	.short	0x0028
        /*0014*/ 	.byte	0x00, 0xf0, 0x21, 0x00


	//----- nvinfo : EIATTR_KPARAM_INFO
	.align		4
.L_13445:
        /*0018*/ 	.byte	0x04, 0x17
        /*001a*/ 	.short	(.L_13447 - .L_13446)
.L_13446:
        /*001c*/ 	.word	0x00000000
        /*0020*/ 	.short	0x0002
        /*0022*/ 	.short	0x0020
        /*0024*/ 	.byte	0x00, 0xf0, 0x21, 0x00


	//----- nvinfo : EIATTR_KPARAM_INFO
	.align		4
.L_13447:
        /*0028*/ 	.byte	0x04, 0x17
        /*002a*/ 	.short	(.L_13449 - .L_13448)
.L_13448:
        /*002c*/ 	.word	0x00000000
        /*0030*/ 	.short	0x0001
        /*0032*/ 	.short	0x0010
        /*0034*/ 	.byte	0x00, 0xf0, 0x41, 0x00


	//----- nvinfo : EIATTR_KPARAM_INFO
	.align		4
.L_13449:
        /*0038*/ 	.byte	0x04, 0x17
        /*003a*/ 	.short	(.L_13451 - .L_13450)
.L_13450:
        /*003c*/ 	.word	0x00000000
        /*0040*/ 	.short	0x0000
        /*0042*/ 	.short	0x0000
        /*0044*/ 	.byte	0x00, 0xf0, 0x41, 0x00


	//----- nvinfo : EIATTR_SPARSE_MMA_MASK
	.align		4
.L_13451:
        /*0048*/ 	.byte	0x03, 0x50
        /*004a*/ 	.short	0x0000


	//----- nvinfo : EIATTR_MAXREG_COUNT
	.align		4
        /*004c*/ 	.byte	0x03, 0x1b
        /*004e*/ 	.short	0x00ff


	//----- nvinfo : EIATTR_EXTERNS
	.align		4
        /*0050*/ 	.byte	0x04, 0x0f
        /*0052*/ 	.short	(.L_13453 - .L_13452)


	//   ....[0]....
	.align		4
.L_13452:
        /*0054*/ 	.word	index@(__assertfail)


	//----- nvinfo : EIATTR_MERCURY_ISA_VERSION
	.align		4
.L_13453:
        /*0058*/ 	.byte	0x03, 0x5f
        /*005a*/ 	.short	0x0101


	//----- nvinfo : EIATTR_COOP_GROUP_MASK_REGIDS
	.align		4
        /*005c*/ 	.byte	0x04, 0x29
        /*005e*/ 	.short	(.L_13455 - .L_13454)


	//   ....[0]....
.L_13454:
        /*0060*/ 	.word	0xffffffff


	//   ....[1]....
        /*0064*/ 	.word	0xffffffff


	//   ....[2]....
        /*0068*/ 	.word	0xffffffff


	//   ....[3]....
        /*006c*/ 	.word	0xffffffff


	//   ....[4]....
        /*0070*/ 	.word	0xffffffff


	//   ....[5]....
        /*0074*/ 	.word	0xffffffff


	//   ....[6]....
        /*0078*/ 	.word	0xffffffff


	//   ....[7]....
        /*007c*/ 	.word	0xffffffff


	//   ....[8]....
        /*0080*/ 	.word	0xffffffff


	//   ....[9]....
        /*0084*/ 	.word	0xffffffff


	//   ....[10]....
        /*0088*/ 	.word	0x0500000f


	//   ....[11]....
        /*008c*/ 	.word	0x0500000f


	//   ....[12]....
        /*0090*/ 	.word	0x0500000f


	//   ....[13]....
        /*0094*/ 	.word	0x0500000f


	//   ....[14]....
        /*0098*/ 	.word	0x0500000f


	//   ....[15]....
        /*009c*/ 	.word	0x0500000f


	//   ....[16]....
        /*00a0*/ 	.word	0x0500000f


	//   ....[17]....
        /*00a4*/ 	.word	0x0500000f


	//   ....[18]....
        /*00a8*/ 	.word	0x0500000f


	//   ....[19]....
        /*00ac*/ 	.word	0x0500000f


	//----- nvinfo : EIATTR_COOP_GROUP_INSTR_OFFSETS
	.align		4
.L_13455:
        /*00b0*/ 	.byte	0x04, 0x28
        /*00b2*/ 	.short	(.L_13457 - .L_13456)


	//   ....[0]....
.L_13456:
        /*00b4*/ 	.word	0x00000710


	//   ....[1]....
        /*00b8*/ 	.word	0x00000740


	//   ....[2]....
        /*00bc*/ 	.word	0x00000760


	//   ....[3]....
        /*00c0*/ 	.word	0x00000780


	//   ....[4]....
        /*00c4*/ 	.word	0x000007a0


	//   ....[5]....
        /*00c8*/ 	.word	0x00000cd0


	//   ....[6]....
        /*00cc*/ 	.word	0x00000cf0


	//   ....[7]....
        /*00d0*/ 	.word	0x00000d10


	//   ....[8]....
        /*00d4*/ 	.word	0x00000d30


	//   ....[9]....
        /*00d8*/ 	.word	0x00000d50


	//   ....[10]....
        /*00dc*/ 	.word	0x00001870


	//   ....[11]....
        /*00e0*/ 	.word	0x00001900


	//   ....[12]....
        /*00e4*/ 	.word	0x00001960


	//   ....[13]....
        /*00e8*/ 	.word	0x000019c0


	//   ....[14]....
        /*00ec*/ 	.word	0x00001a20


	//   ....[15]....
        /*00f0*/ 	.word	0x00001fa0


	//   ....[16]....
        /*00f4*/ 	.word	0x00002000


	//   ....[17]....
        /*00f8*/ 	.word	0x00002060


	//   ....[18]....
        /*00fc*/ 	.word	0x000020c0


	//   ....[19]....
        /*0100*/ 	.word	0x00002120


	//----- nvinfo : EIATTR_VRC_CTA_INIT_COUNT
	.align		4
.L_13457:
        /*0104*/ 	.byte	0x02, 0x4a
	.zero		1
	.zero		1


	//----- nvinfo : EIATTR_SYSCALL_OFFSETS
	.align		4
        /*0108*/ 	.byte	0x04, 0x46
        /*010a*/ 	.short	(.L_13459 - .L_13458)


	//   ....[0]....
.L_13458:
        /*010c*/ 	.word	0x00000180


	//----- nvinfo : EIATTR_EXIT_INSTR_OFFSETS
	.align		4
.L_13459:
        /*0110*/ 	.byte	0x04, 0x1c
        /*0112*/ 	.short	(.L_13461 - .L_13460)


	//   ....[0]....
.L_13460:
        /*0114*/ 	.word	0x00000230


	//   ....[1]....
        /*0118*/ 	.word	0x00001810


	//----- nvinfo : EIATTR_CRS_STACK_SIZE
	.align		4
.L_13461:
        /*011c*/ 	.byte	0x04, 0x1e
        /*011e*/ 	.short	(.L_13463 - .L_13462)
.L_13462:
        /*0120*/ 	.word	0x00000000


	//----- nvinfo : EIATTR_CBANK_PARAM_SIZE
	.align		4
.L_13463:
        /*0124*/ 	.byte	0x03, 0x19
        /*0126*/ 	.short	0x0030


	//----- nvinfo : EIATTR_PARAM_CBANK
	.align		4
        /*0128*/ 	.byte	0x04, 0x0a
        /*012a*/ 	.short	(.L_13465 - .L_13464)
	.align		4
.L_13464:
        /*012c*/ 	.word	index@(.nv.constant0._Z15SoftmaxWarpImplI10DirectLoadIffE11DirectStoreIffEfLi1ELi8ELi32ELi1ELb1EL9Algorithm0EEvT_T0_ll)
        /*0130*/ 	.short	0x0380
        /*0132*/ 	.short	0x0030


	//----- nvinfo : EIATTR_SW_WAR
	.align		4
.L_13465:
        /*0134*/ 	.byte	0x04, 0x36
        /*0136*/ 	.short	(.L_13467 - .L_13466)
.L_13466:
        /*0138*/ 	.word	0x00000008
.L_13467:


//--------------------- .nv.info._Z15SoftmaxWarpImplI10DirectLoadIffE11DirectStoreIffEfLi1ELi8ELi32ELi1ELb0EL9Algorithm0EEvT_T0_ll --------------------------
	.section	.nv.info._Z15SoftmaxWarpImplI10DirectLoadIffE11DirectStoreIffEfLi1ELi8ELi32ELi1ELb0EL9Algorithm0EEvT_T0_ll,"",@"SHT_CUDA_INFO"
	.sectionflags	@""
	.align	4


	//----- nvinfo : EIATTR_CUDA_API_VERSION
	.align		4
        /*0000*/ 	.byte	0x04, 0x37
        /*0002*/ 	.short	(.L_13469 - .L_13468)
.L_13468:
        /*0004*/ 	.word	0x00000082


	//----- nvinfo : EIATTR_KPARAM_INFO
	.align		4
.L_13469:
        /*0008*/ 	.byte	0x04, 0x17
        /*000a*/ 	.short	(.L_13471 - .L_13470)
.L_13470:
        /*000c*/ 	.word	0x00000000
        /*0010*/ 	.short	0x0003
        /*0012*/ 	.short	0x0028
        /*0014*/ 	.byte	0x00, 0xf0, 0x21, 0x00


	//----- nvinfo : EIATTR_KPARAM_INFO
	.align		4
.L_13471:
        /*0018*/ 	.byte	0x04, 0x17
        /*001a*/ 	.short	(.L_13473 - .L_13472)
.L_13472:
        /*001c*/ 	.word	0x00000000
        /*0020*/ 	.short	0x0002
        /*0022*/ 	.short	0x0020
        /*0024*/ 	.byte	0x00, 0xf0, 0x21, 0x00


	//----- nvinfo : EIATTR_KPARAM_INFO
	.align		4
.L_13473:
        /*0028*/ 	.byte	0x04, 0x17
        /*002a*/ 	.short	(.L_13475 - .L_13474)
.L_13474:
        /*002c*/ 	.word	0x00000000
        /*0030*/ 	.short	0x0001
        /*0032*/ 	.short	0x0010
        /*0034*/ 	.byte	0x00, 0xf0, 0x41, 0x00


	//----- nvinfo : EIATTR_KPARAM_INFO
	.align		4
.L_13475:
        /*0038*/ 	.byte	0x04, 0x17
        /*003a*/ 	.short	(.L_13477 - .L_13476)
.L_13476:
        /*003c*/ 	.word	0x00000000
        /*0040*/ 	.short	0x0000
        /*0042*/ 	.short	0x0000
        /*0044*/ 	.byte	0x00, 0xf0, 0x41, 0x00


	//----- nvinfo : EIATTR_SPARSE_MMA_MASK
	.align		4
.L_13477:
        /*0048*/ 	.byte	0x03, 0x50
        /*004a*/ 	.short	0x0000


	//----- nvinfo : EIATTR_MAXREG_COUNT
	.align		4
        /*004c*/ 	.byte	0x03, 0x1b
        /*004e*/ 	.short	0x00ff


	//----- nvinfo : EIATTR_EXTERNS
	.align		4
        /*0050*/ 	.byte	0x04, 0x0f
        /*0052*/ 	.short	(.L_13479 - .L_13478)


	//   ....[0]....
	.align		4
.L_13478:
        /*0054*/ 	.word	index@(__assertfail)


	//----- nvinfo : EIATTR_MERCURY_ISA_VERSION
	.align		4
.L_13479:
        /*0058*/ 	.byte	0x03, 0x5f
        /*005a*/ 	.short	0x0101


	//----- nvinfo : EIATTR_COOP_GROUP_MASK_REGIDS
	.align		4
        /*005c*/ 	.byte	0x04, 0x29
        /*005e*/ 	.short	(.L_13481 - .L_13480)


	//   ....[0]....
.L_13480:
        /*0060*/ 	.word	0xffffffff


	//   ....[1]....
        /*0064*/ 	.word	0xffffffff


	//   ....[2]....
        /*0068*/ 	.word	0xffffffff


	//   ....[3]....
        /*006c*/ 	.word	0xffffffff


	//   ....[4]....
        /*0070*/ 	.word	0xffffffff


	//   ....[5]....
        /*0074*/ 	.word	0xffffffff


	//   ....[6]....
        /*0078*/ 	.word	0xffffffff


	//   ....[7]....
        /*007c*/ 	.word	0xffffffff


	//   ....[8]....
        /*0080*/ 	.word	0xffffffff


	//   ....[9]....
        /*0084*/ 	.word	0xffffffff


	//   ....[10]....
        /*0088*/ 	.word	0x0500000f


	//   ....[11]....
        /*008c*/ 	.word	0x0500000f


	//   ....[12]....
        /*0090*/ 	.word	0x0500000f


	//   ....[13]....
        /*0094*/ 	.word	0x0500000f


	//   ....[14]....
        /*0098*/ 	.word	0x0500000f


	//   ....[15]....
        /*009c*/ 	.word	0x0500000f


	//   ....[16]....
        /*00a0*/ 	.word	0x0500000f


	//   ....[17]....
        /*00a4*/ 	.word	0x0500000f


	//   ....[18]....
        /*00a8*/ 	.word	0x0500000f


	//   ....[19]....
        /*00ac*/ 	.word	0x0500000f


	//----- nvinfo : EIATTR_COOP_GROUP_INSTR_OFFSETS
	.align		4
.L_13481:
        /*00b0*/ 	.byte	0x04, 0x28
        /*00b2*/ 	.short	(.L_13483 - .L_13482)


	//   ....[0]....
.L_13482:
        /*00b4*/ 	.word	0x000004b0


	//   ....[1]....
        /*00b8*/ 	.word	0x000004e0


	//   ....[2]....
        /*00bc*/ 	.word	0x00000500


	//   ....[3]....
        /*00c0*/ 	.word	0x00000520


	//   ....[4]....
        /*00c4*/ 	.word	0x00000540


	//   ....[5]....
        /*00c8*/ 	.word	0x00000a70


	//   ....[6]....
        /*00cc*/ 	.word	0x00000a90


	//   ....[7]....
        /*00d0*/ 	.word	0x00000ab0


	//   ....[8]....
        /*00d4*/ 	.word	0x00000ad0


	//   ....[9]....
        /*00d8*/ 	.word	0x00000af0


	//   ....[10]....
        /*00dc*/ 	.word	0x000014b0


	//   ....[11]....
        /*00e0*/ 	.word	0x00001540


	//   ....[12]....
        /*00e4*/ 	.word	0x000015a0


	//   ....[13]....
        /*00e8*/ 	.word	0x00001600


	//   ....[14]....
        /*00ec*/ 	.word	0x00001660


	//   ....[15]....
        /*00f0*/ 	.word	0x00001be0


	//   ....[16]....
        /*00f4*/ 	.word	0x00001c40


	//   ....[17]....
        /*00f8*/ 	.word	0x00001ca0


	//   ....[18]....
        /*00fc*/ 	.word	0x00001d00


	//   ....[19]....
        /*0100*/ 	.word	0x00001d60


	//----- nvinfo : EIATTR_VRC_CTA_INIT_COUNT
	.align		4
.L_13483:
        /*0104*/ 	.byte	0x02, 0x4a
	.zero		1
	.zero		1


	//----- nvinfo : EIATTR_SYSCALL_OFFSETS
	.align		4
        /*0108*/ 	.byte	0x04, 0x46
        /*010a*/ 	.short	(.L_13485 - .L_13484)


	//   ....[0]....
.L_13484:
        /*010c*/ 	.word	0x00000170


	//----- nvinfo : EIATTR_EXIT_INSTR_OFFSETS
	.align		4
.L_13485:
        /*0110*/ 	.byte	0x04, 0x1c
        /*0112*/ 	.short	(.L_13487 - .L_13486)


	//   ....[0]....
.L_13486:
        /*0114*/ 	.word	0x00000220


	//   ....[1]....
        /*0118*/ 	.word	0x00001450


	//----- nvinfo : EIATTR_CRS_STACK_SIZE
	.align		4
.L_13487:
        /*011c*/ 	.byte	0x04, 0x1e
        /*011e*/ 	.short	(.L_13489 - .L_13488)
.L_13488:
        /*0120*/ 	.word	0x00000000


	//----- nvinfo : EIATTR_CBANK_PARAM_SIZE
	.align		4
.L_13489:
        /*0124*/ 	.byte	0x03, 0x19
        /*0126*/ 	.short	0x0030


	//----- nvinfo : EIATTR_PARAM_CBANK
	.align		4
        /*0128*/ 	.byte	0x04, 0x0a
        /*012a*/ 	.short	(.L_13491 - .L_13490)
	.align		4
.L_13490:
        /*012c*/ 	.word	index@(.nv.constant0._Z15SoftmaxWarpImplI10DirectLoadIffE11DirectStoreIffEfLi1ELi8ELi32ELi1ELb0EL9Algorithm0EEvT_T0_ll)
        /*0130*/ 	.short	0x0380
        /*0132*/ 	.short	0x0030


	//----- nvinfo : EIATTR_SW_WAR
	.align		4
.L_13491:
        /*0134*/ 	.byte	0x04, 0x36
        /*0136*/ 	.short	(.L_13493 - .L_13492)
.L_13492:
        /*0138*/ 	.word	0x00000008
.L_13493:


//--------------------- .nv.info._Z15SoftmaxWarpImplI10DirectLoadIffE11DirectStoreIffEfLi1ELi7ELi32ELi1ELb1EL9Algorithm0EEvT_T0_ll --------------------------
	.section	.nv.info._Z15SoftmaxWarpImplI10DirectLoadIffE11DirectStoreIffEfLi1ELi7ELi32ELi1ELb1EL9Algorithm0EEvT_T0_ll,"",@"SHT_CUDA_INFO"
	.sectionflags	@""
	.align	4


	//----- nvinfo : EIATTR_CUDA_API_VERSION
	.align		4
        /*0000*/ 	.byte	0x04, 0x37
        /*0002*/ 	.short	(.L_13495 - .L_13494)
.L_13494:
        /*0004*/ 	.word	0x00000082


	//----- nvinfo : EIATTR_KPARAM_INFO
	.align		4
.L_13495:
        /*0008*/ 	.byte	0x04, 0x17
        /*000a*/ 	.short	(.L_13497 - .L_13496)
.L_13496:
        /*000c*/ 	.word	0x00000000
        /*0010*/ 	.short	0x0003
        /*0012*/ 	.short	0x0028
        /*0014*/ 	.byte	0x00, 0xf0, 0x21, 0x00


	//----- nvinfo : EIATTR_KPARAM_INFO
	.align		4
.L_13497:
        /*0018*/ 	.byte	0x04, 0x17
        /*001a*/ 	.short	(.L_13499 - .L_13498)
.L_13498:
        /*001c*/ 	.word	0x00000000
        /*0020*/ 	.short	0x0002
        /*0022*/ 	.short	0x0020
        /*0024*/ 	.byte	0x00, 0xf0, 0x21, 0x00


	//----- nvinfo : EIATTR_KPARAM_INFO
	.align		4
.L_13499:
        /*0028*/ 	.byte	0x04, 0x17
        /*002a*/ 	.short	(.L_13501 - .L_13500)
.L_13500:
        /*002c*/ 	.word	0x00000000
        /*0030*/ 	.short	0x0001
        /*0032*/ 	.short	0x0010
        /*0034*/ 	.byte	0x00, 0xf0, 0x41, 0x00


	//----- nvinfo : EIATTR_KPARAM_INFO
	.align		4
.L_13501:
        /*0038*/ 	.byte	0x04, 0x17
        /*003a*/ 	.short	(.L_13503 - .L_13502)
.L_13502:
        /*003c*/ 	.word	0x00000000
        /*0040*/ 	.short	0x0000
        /*0042*/ 	.short	0x0000
        /*0044*/ 	.byte	0x00, 0xf0, 0x41, 0x00


	//----- nvinfo : EIATTR_SPARSE_MMA_MASK
	.align		4
.L_13503:
        /*0048*/ 	.byte	0x03, 0x50
        /*004a*/ 	.short	0x0000


	//----- nvinfo : EIATTR_MAXREG_COUNT
	.align		4
        /*004c*/ 	.byte	0x03, 0x1b
        /*004e*/ 	.short	0x00ff


	//----- nvinfo : EIATTR_EXTERNS
	.align		4
        /*0050*/ 	.byte	0x04, 0x0f
        /*0052*/ 	.short	(.L_13505 - .L_13504)


	//   ....[0]....
	.align		4
.L_13504:
        /*0054*/ 	.word	index@(__assertfail)


	//----- nvinfo : EIATTR_MERCURY_ISA_VERSION
	.align		4
.L_13505:
        /*0058*/ 	.byte	0x03, 0x5f
        /*005a*/ 	.short	0x0101


	//----- nvinfo : EIATTR_COOP_GROUP_MASK_REGIDS
	.align		4
        /*005c*/ 	.byte	0x04, 0x29
        /*005e*/ 	.short	(.L_13507 - .L_13506)


	//   ....[0]....
.L_13506:
        /*0060*/ 	.word	0xffffffff


	//   ....[1]....
        /*0064*/ 	.word	0xffffffff


	//   ....[2]....
        /*0068*/ 	.word	0xffffffff


	//   ....[3]....
        /*006c*/ 	.word	0xffffffff


	//   ....[4]....
        /*0070*/ 	.word	0xffffffff


	//   ....[5]....
        /*0074*/ 	.word	0xffffffff


	//   ....[6]....
        /*0078*/ 	.word	0xffffffff


	//   ....[7]....
        /*007c*/ 	.word	0xffffffff


	//   ....[8]....
        /*0080*/ 	.word	0xffffffff


	//   ....[9]....
        /*0084*/ 	.word	0xffffffff


	//   ....[10]....
        /*0088*/ 	.word	0x0500000f


	//   ....[11]....
        /*008c*/ 	.word	0x0500000f


	//   ....[12]....
        /*0090*/ 	.word	0x0500000f


	//   ....[13]....
        /*0094*/ 	.word	0x0500000f


	//   ....[14]....
        /*0098*/ 	.word	0x0500000f


	//   ....[15]....
        /*009c*/ 	.word	0x0500000f


	//   ....[16]....
        /*00a0*/ 	.word	0x0500000f


	//   ....[17]....
        /*00a4*/ 	.word	0x0500000f


	//   ....[18]....
        /*00a8*/ 	.word	0x0500000f


	//   ....[19]....
        /*00ac*/ 	.word	0x0500000f


	//----- nvinfo : EIATTR_COOP_GROUP_INSTR_OFFSETS
	.align		4
.L_13507:
        /*00b0*/ 	.byte	0x04, 0x28
        /*00b2*/ 	.short	(.L_13509 - .L_13508)


	//   ....[0]....
.L_13508:
        /*00b4*/ 	.word	0x00000690


	//   ....[1]....
        /*00b8*/ 	.word	0x000006d0


	//   ....[2]....
        /*00bc*/ 	.word	0x000006f0


	//   ....[3]....
        /*00c0*/ 	.word	0x00000710


	//   ....[4]....
        /*00c4*/ 	.word	0x00000730


	//   ....[5]....
        /*00c8*/ 	.word	0x00000bb0


	//   ....[6]....
        /*00cc*/ 	.word	0x00000bd0


	//   ....[7]....
        /*00d0*/ 	.word	0x00000bf0


	//   ....[8]....
        /*00d4*/ 	.word	0x00000c10


	//   ....[9]....
        /*00d8*/ 	.word	0x00000c30


	//   ....[10]....
        /*00dc*/ 	.word	0x00001620


	//   ....[11]....
        /*00e0*/ 	.word	0x000016a0


	//   ....[12]....
        /*00e4*/ 	.word	0x00001700


	//   ....[13]....
        /*00e8*/ 	.word	0x00001760


	//   ....[14]....
        /*00ec*/ 	.word	0x000017c0


	//   ....[15]....
        /*00f0*/ 	.word	0x00001cb0


	//   ....[16]....
        /*00f4*/ 	.word	0x00001d10


	//   ....[17]....
        /*00f8*/ 	.word	0x00001d70


	//   ....[18]....
        /*00fc*/ 	.word	0x00001dd0


	//   ....[19]....
        /*0100*/ 	.word	0x00001e30


	//----- nvinfo : EIATTR_VRC_CTA_INIT_COUNT
	.align		4
.L_13509:
        /*0104*/ 	.byte	0x02, 0x4a
	.zero		1
	.zero		1


	//----- nvinfo : EIATTR_SYSCALL_OFFSETS
	.align		4
        /*0108*/ 	.byte	0x04, 0x46
        /*010a*/ 	.short	(.L_13511 - .L_13510)


	//   ....[0]....
.L_13510:
        /*010c*/ 	.word	0x00000180


	//----- nvinfo : EIATTR_EXIT_INSTR_OFFSETS
	.align		4
.L_13511:
        /*0110*/ 	.byte	0x04, 0x1c
        /*0112*/ 	.short	(.L_13513 - .L_13512)


	//   ....[0]....
.L_13512:
        /*0114*/ 	.word	0x00000230


	//   ....[1]....
        /*0118*/ 	.word	0x000015c0


	//----- nvinfo : EIATTR_CRS_STACK_SIZE
	.align		4
.L_13513:
        /*011c*/ 	.byte	0x04, 0x1e
        /*011e*/ 	.short	(.L_13515 - .L_13514)
.L_13514:
        /*0120*/ 	.word	0x00000000


	//----- nvinfo : EIATTR_CBANK_PARAM_SIZE
	.align		4
.L_13515:
        /*0124*/ 	.byte	0x03, 0x19
        /*0126*/ 	.short	0x0030


	//----- nvinfo : EIATTR_PARAM_CBANK
	.align		4
        /*0128*/ 	.byte	0x04, 0x0a
        /*012a*/ 	.short	(.L_13517 - .L_13516)
	.align		4
.L_13516:
        /*012c*/ 	.word	index@(.nv.constant0._Z15SoftmaxWarpImplI10DirectLoadIffE11DirectStoreIffEfLi1ELi7ELi32ELi1ELb1EL9Algorithm0EEvT_T0_ll)
        /*0130*/ 	.short	0x0380
        /*0132*/ 	.short	0x0030


	//----- nvinfo : EIATTR_SW_WAR
	.align		4
.L_13517:
        /*0134*/ 	.byte	0x04, 0x36
        /*0136*/ 	.short	(.L_13519 - .L_13518)
.L_13518:
        /*0138*/ 	.word	0x00000008
.L_13519:


//--------------------- .nv.info._Z15SoftmaxWarpImplI10DirectLoadIffE11DirectStoreIffEfLi1ELi7ELi32ELi1ELb0EL9Algorithm0EEvT_T0_ll --------------------------
	.section	.nv.info._Z15SoftmaxWarpImplI10DirectLoadIffE11DirectStoreIffEfLi1ELi7ELi32ELi1ELb0EL9Algorithm0EEvT_T0_ll,"",@"SHT_CUDA_INFO"
	.sectionflags	@""
	.align	4


	//----- nvinfo : EIATTR_CUDA_API_VERSION
	.align		4
        /*0000*/ 	.byte	0x04, 0x37
        /*0002*/ 	.short	(.L_13521 - .L_13520)
.L_13520:
        /*0004*/ 	.word	0x00000082


	//----- nvinfo : EIATTR_KPARAM_INFO
	.align		4
.L_13521:
        /*0008*/ 	.byte	0x04, 0x17
        /*000a*/ 	.short	(.L_13523 - .L_13522)
.L_13522:
        /*000c*/ 	.word	0x00000000
        /*0010*/ 	.short	0x0003
        /*0012*/ 	.short	0x0028
        /*0014*/ 	.byte	0x00, 0xf0, 0x21, 0x00


	//----- nvinfo : EIATTR_KPARAM_INFO
	.align		4
.L_13523:
        /*0018*/ 	.byte	0x04, 0x17
        /*001a*/ 	.short	(.L_13525 - .L_13524)
.L_13524:
        /*001c*/ 	.word	0x00000000
        /*0020*/ 	.short	0x0002
        /*0022*/ 	.short	0x0020
        /*0024*/ 	.byte	0x00, 0xf0, 0x21, 0x00


	//----- nvinfo : EIATTR_KPARAM_INFO
	.align		4
.L_13525:
        /*0028*/ 	.byte	0x04, 0x17
        /*002a*/ 	.short	(.L_13527 - .L_13526)
.L_13526:
        /*002c*/ 	.word	0x00000000
        /*0030*/ 	.short	0x0001
        /*0032*/ 	.short	0x0010
        /*0034*/ 	.byte	0x00, 0xf0, 0x41, 0x00


	//----- nvinfo : EIATTR_KPARAM_INFO
	.align		4
.L_13527:
        /*0038*/ 	.byte	0x04, 0x17
        /*003a*/ 	.short	(.L_13529 - .L_13528)
.L_13528:
        /*003c*/ 	.word	0x00000000
        /*0040*/ 	.short	0x0000
        /*0042*/ 	.short	0x0000
        /*0044*/ 	.byte	0x00, 0xf0, 0x41, 0x00


	//----- nvinfo : EIATTR_SPARSE_MMA_MASK
	.align		4
.L_13529:
        /*0048*/ 	.byte	0x03, 0x50
        /*004a*/ 	.short	0x0000


	//----- nvinfo : EIATTR_MAXREG_COUNT
	.align		4
        /*004c*/ 	.byte	0x03, 0x1b
        /*004e*/ 	.short	0x00ff


	//----- nvinfo : EIATTR_EXTERNS
	.align		4
        /*0050*/ 	.byte	0x04, 0x0f
        /*0052*/ 	.short	(.L_13531 - .L_13530)


	//   ....[0]....
	.align		4
.L_13530:
        /*0054*/ 	.word	index@(__assertfail)


	//----- nvinfo : EIATTR_MERCURY_ISA_VERSION
	.align		4
.L_13531:
        /*0058*/ 	.byte	0x03, 0x5f
        /*005a*/ 	.short	0x0101


	//----- nvinfo : EIATTR_COOP_GROUP_MASK_REGIDS
	.align		4
        /*005c*/ 	.byte	0x04, 0x29
        /*005e*/ 	.short	(.L_13533 - .L_13532)


	//   ....[0]....
.L_13532:
        /*0060*/ 	.word	0xffffffff


	//   ....[1]....
        /*0064*/ 	.word	0xffffffff


	//   ....[2]....
        /*0068*/ 	.word	0xffffffff


	//   ....[3]....
        /*006c*/ 	.word	0xffffffff


	//   ....[4]....
        /*0070*/ 	.word	0xffffffff


	//   ....[5]....
        /*0074*/ 	.word	0xffffffff


	//   ....[6]....
        /*0078*/ 	.word	0xffffffff


	//   ....[7]....
        /*007c*/ 	.word	0xffffffff


	//   ....[8]....
        /*0080*/ 	.word	0xffffffff


	//   ....[9]....
        /*0084*/ 	.word	0xffffffff


	//   ....[10]....
        /*0088*/ 	.word	0x0500000f


	//   ....[11]....
        /*008c*/ 	.word	0x0500000f


	//   ....[12]....
        /*0090*/ 	.word	0x0500000f


	//   ....[13]....
        /*0094*/ 	.word	0x0500000f


	//   ....[14]....
        /*0098*/ 	.word	0x0500000f


	//   ....[15]....
        /*009c*/ 	.word	0x0500000f


	//   ....[16]....
        /*00a0*/ 	.word	0x0500000f


	//   ....[17]....
        /*00a4*/ 	.word	0x0500000f


	//   ....[18]....
        /*00a8*/ 	.word	0x0500000f


	//   ....[19]....
        /*00ac*/ 	.word	0x0500000f


	//----- nvinfo : EIATTR_COOP_GROUP_INSTR_OFFSETS
	.align		4
.L_13533:
        /*00b0*/ 	.byte	0x04, 0x28
        /*00b2*/ 	.short	(.L_13535 - .L_13534)


	//   ....[0]....
.L_13534:
        /*00b4*/ 	.word	0x00000480


	//   ....[1]....
        /*00b8*/ 	.word	0x000004c0


	//   ....[2]....
        /*00bc*/ 	.word	0x000004e0


	//   ....[3]....
        /*00c0*/ 	.word	0x00000500


	//   ....[4]....
        /*00c4*/ 	.word	0x00000520


	//   ....[5]....
        /*00c8*/ 	.word	0x000009a0


	//   ....[6]....
        /*00cc*/ 	.word	0x000009c0


	//   ....[7]....
        /*00d0*/ 	.word	0x000009e0


	//   ....[8]....
        /*00d4*/ 	.word	0x00000a00


	//   ....[9]....
        /*00d8*/ 	.word	0x00000a20


	//   ....[10]....
        /*00dc*/ 	.word	0x00001330


	//   ....[11]....
        /*00e0*/ 	.word	0x000013b0


	//   ....[12]....
        /*00e4*/ 	.word	0x00001410


	//   ....[13]....
        /*00e8*/ 	.word	0x00001470


	//   ....[14]....
        /*00ec*/ 	.word	0x000014e0


	//   ....[15]....
        /*00f0*/ 	.word	0x000019c0


	//   ....[16]....
        /*00f4*/ 	.word	0x00001a20


	//   ....[17]....
        /*00f8*/ 	.word	0x00001a80


	//   ....[18]....
        /*00fc*/ 	.word	0x00001ae0


	//   ....[19]....
        /*0100*/ 	.word	0x00001b40


	//----- nvinfo : EIATTR_VRC_CTA_INIT_COUNT
	.align		4
.L_13535:
        /*0104*/ 	.byte	0x02, 0x4a
	.zero		1
	.zero		1


	//----- nvinfo : EIATTR_SYSCALL_OFFSETS
	.align		4
        /*0108*/ 	.byte	0x04, 0x46
        /*010a*/ 	.short	(.L_13537 - .L_13536)


	//   ....[0]....
.L_13536:
        /*010c*/ 	.word	0x00000170


	//----- nvinfo : EIATTR_EXIT_INSTR_OFFSETS
	.align		4
.L_13537:
        /*0110*/ 	.byte	0x04, 0x1c
        /*0112*/ 	.short	(.L_13539 - .L_13538)


	//   ....[0]....
.L_13538:
        /*0114*/ 	.word	0x00000220


	//   ....[1]....
        /*0118*/ 	.word	0x000012d0


	//----- nvinfo : EIATTR_CRS_STACK_SIZE
	.align		4
.L_13539:
        /*011c*/ 	.byte	0x04, 0x1e
        /*011e*/ 	.short	(.L_13541 - .L_13540)
.L_13540:
        /*0120*/ 	.word	0x00000000


	//----- nvinfo : EIATTR_CBANK_PARAM_SIZE
	.align		4
.L_13541:
        /*0124*/ 	.byte	0x03, 0x19
        /*0126*/ 	.short	0x0030


	//----- nvinfo : EIATTR_PARAM_CBANK
	.align		4
        /*0128*/ 	.byte	0x04, 0x0a
        /*012a*/ 	.short	(.L_13543 - .L_13542)
	.align		4
.L_13542:
        /*012c*/ 	.word	index@(.nv.constant0._Z15SoftmaxWarpImplI10DirectLoadIffE11DirectStoreIffEfLi1ELi7ELi32ELi1ELb0EL9Algorithm0EEvT_T0_ll)
        /*0130*/ 	.short	0x0380
        /*0132*/ 	.short	0x0030


	//----- nvinfo : EIATTR_SW_WAR
	.align		4
.L_13543:
        /*0134*/ 	.byte	0x04, 0x36
        /*0136*/ 	.short	(.L_13545 - .L_13544)
.L_13544:
        /*0138*/ 	.word	0x00000008
.L_13545:


//--------------------- .nv.info._Z15SoftmaxWarpImplI10DirectLoadIffE11DirectStoreIffEfLi1ELi6ELi32ELi1ELb1EL9Algorithm0EEvT_T0_ll --------------------------
	.section	.nv.info._Z15SoftmaxWarpImplI10DirectLoadIffE11DirectStoreIffEfLi1ELi6ELi32ELi1ELb1EL9Algorithm0EEvT_T0_ll,"",@"SHT_CUDA_INFO"
	.sectionflags	@""
	.align	4


	//----- nvinfo : EIATTR_CUDA_API_VERSION
	.align		4
        /*0000*/ 	.byte	0x04, 0x37
        /*0002*/ 	.short	(.L_13547 - .L_13546)
.L_13546:
        /*0004*/ 	.word	0x00000082


	//----- nvinfo : EIATTR_KPARAM_INFO
	.align		4
.L_13547:
        /*0008*/ 	.byte	0x04, 0x17
        /*000a*/ 	.short	(.L_13549 - .L_13548)
.L_13548:
        /*000c*/ 	.word	0x00000000
        /*0010*/ 	.short	0x0003
        /*0012*/ 	.short	0x0028
        /*0014*/ 	.byte	0x00, 0xf0, 0x21, 0x00


	//----- nvinfo : EIATTR_KPARAM_INFO
	.align		4
.L_13549:
        /*0018*/ 	.byte	0x04, 0x17
        /*001a*/ 	.short	(.L_13551 - .L_13550)
.L_13550:
        /*001c*/ 	.word	0x00000000
        /*0020*/ 	.short	0x0002
        /*0022*/ 	.short	0x0020
        /*0024*/ 	.byte	0x00, 0xf0, 0x21, 0x00


	//----- nvinfo : EIATTR_KPARAM_INFO
	.align		4
.L_13551:
        /*0028*/ 	.byte	0x04, 0x17
        /*002a*/ 	.short	(.L_13553 - .L_13552)
.L_13552:
        /*002c*/ 	.word	0x00000000
        /*0030*/ 	.short	0x0001
        /*0032*/ 	.short	0x0010
        /*0034*/ 	.byte	0x00, 0xf0, 0x41, 0x00


	//----- nvinfo : EIATTR_KPARAM_INFO
	.align		4
.L_13553:
        /*0038*/ 	.byte	0x04, 0x17
        /*003a*/ 	.short	(.L_13555 - .L_13554)
.L_13554:
        /*003c*/ 	.word	0x00000000
        /*0040*/ 	.short	0x0000
        /*0042*/ 	.short	0x0000
        /*0044*/ 	.byte	0x00, 0xf0, 0x41, 0x00


	//----- nvinfo : EIATTR_SPARSE_MMA_MASK
	.align		4
.L_13555:
        /*0048*/ 	.byte	0x03, 0x50
        /*004a*/ 	.short	0x0000


	//----- nvinfo : EIATTR_MAXREG_COUNT
	.align		4
        /*004c*/ 	.byte	0x03, 0x1b
        /*004e*/ 	.short	0x00ff


	//----- nvinfo : EIATTR_EXTERNS
	.align		4
        /*0050*/ 	.byte	0x04, 0x0f
        /*0052*/ 	.short	(.L_13557 - .L_13556)


	//   ....[0]....
	.align		4
.L_13556:
        /*0054*/ 	.word	index@(__assertfail)


	//----- nvinfo : EIATTR_MERCURY_ISA_VERSION
	.align		4
.L_13557:
        /*0058*/ 	.byte	0x03, 0x5f
        /*005a*/ 	.short	0x0101


	//----- nvinfo : EIATTR_COOP_GROUP_MASK_REGIDS
	.align		4
        /*005c*/ 	.byte	0x04, 0x29
        /*005e*/ 	.short	(.L_13559 - .L_13558)


	//   ....[0]....
.L_13558:
        /*0060*/ 	.word	0xffffffff


	//   ....[1]....
        /*0064*/ 	.word	0xffffffff


	//   ....[2]....
        /*0068*/ 	.word	0xffffffff


	//   ....[3]....
        /*006c*/ 	.word	0xffffffff


	//   ....[4]....
        /*0070*/ 	.word	0xffffffff


	//   ....[5]....
        /*0074*/ 	.word	0xffffffff


	//   ....[6]....
        /*0078*/ 	.word	0xffffffff


	//   ....[7]....
        /*007c*/ 	.word	0xffffffff


	//   ....[8]....
        /*0080*/ 	.word	0xffffffff


	//   ....[9]....
        /*0084*/ 	.word	0xffffffff


	//   ....[10]....
        /*0088*/ 	.word	0x0500000f


	//   ....[11]....
        /*008c*/ 	.word	0x0500000f


	//   ....[12]....
        /*0090*/ 	.word	0x0500000f


	//   ....[13]....
        /*0094*/ 	.word	0x0500000f


	//   ....[14]....
        /*0098*/ 	.word	0x0500000f


	//   ....[15]....
        /*009c*/ 	.word	0x0500000f


	//   ....[16]....
        /*00a0*/ 	.word	0x0500000f


	//   ....[17]....
        /*00a4*/ 	.word	0x0500000f


	//   ....[18]....
        /*00a8*/ 	.word	0x0500000f


	//   ....[19]....
        /*00ac*/ 	.word	0x0500000f


	//----- nvinfo : EIATTR_COOP_GROUP_INSTR_OFFSETS
	.align		4
.L_13559:
        /*00b0*/ 	.byte	0x04, 0x28
        /*00b2*/ 	.short	(.L_13561 - .L_13560)


	//   ....[0]....
.L_13560:
        /*00b4*/ 	.word	0x00000610


	//   ....[1]....
        /*00b8*/ 	.word	0x00000650


	//   ....[2]....
        /*00bc*/ 	.word	0x00000670


	//   ....[3]....
        /*00c0*/ 	.word	0x00000690


	//   ....[4]....
        /*00c4*/ 	.word	0x000006b0


	//   ....[5]....
        /*00c8*/ 	.word	0x00000a90


	//   ....[6]....
        /*00cc*/ 	.word	0x00000ab0


	//   ....[7]....
        /*00d0*/ 	.word	0x00000ad0


	//   ....[8]....
        /*00d4*/ 	.word	0x00000af0


	//   ....[9]....
        /*00d8*/ 	.word	0x00000b10


	//   ....[10]....
        /*00dc*/ 	.word	0x00001360


	//   ....[11]....
        /*00e0*/ 	.word	0x000013e0


	//   ....[12]....
        /*00e4*/ 	.word	0x00001440


	//   ....[13]....
        /*00e8*/ 	.word	0x000014a0


	//   ....[14]....
        /*00ec*/ 	.word	0x00001500


	//   ....[15]....
        /*00f0*/ 	.word	0x00001950


	//   ....[16]....
        /*00f4*/ 	.word	0x000019b0


	//   ....[17]....
        /*00f8*/ 	.word	0x00001a10


	//   ....[18]....
        /*00fc*/ 	.word	0x00001a70


	//   ....[19]....
        /*0100*/ 	.word	0x00001ad0


	//----- nvinfo : EIATTR_VRC_CTA_INIT_COUNT
	.align		4
.L_13561:
        /*0104*/ 	.byte	0x02, 0x4a
	.zero		1
	.zero		1


	//----- nvinfo : EIATTR_SYSCALL_OFFSETS
	.align		4
        /*0108*/ 	.byte	0x04, 0x46
        /*010a*/ 	.short	(.L_13563 - .L_13562)


	//   ....[0]....
.L_13562:
        /*010c*/ 	.word	0x00000180


	//----- nvinfo : EIATTR_EXIT_INSTR_OFFSETS
	.align		4
.L_13563:
        /*0110*/ 	.byte	0x04, 0x1c
        /*0112*/ 	.short	(.L_13565 - .L_13564)


	//   ....[0]....
.L_13564:
        /*0114*/ 	.word	0x00000230


	//   ....[1]....
        /*0118*/ 	.word	0x00001300


	//----- nvinfo : EIATTR_CRS_STACK_SIZE
	.align		4
.L_13565:
        /*011c*/ 	.byte	0x04, 0x1e
        /*011e*/ 	.short	(.L_13567 - .L_13566)
.L_13566:
        /*0120*/ 	.word	0x00000000


	//----- nvinfo : EIATTR_CBANK_PARAM_SIZE
	.align		4
.L_13567:
        /*0124*/ 	.byte	0x03, 0x19
        /*0126*/ 	.short	0x0030


	//----- nvinfo : EIATTR_PARAM_CBANK
	.align		4
        /*0128*/ 	.byte	0x04, 0x0a
        /*012a*/ 	.short	(.L_13569 - .L_13568)
	.align		4
.L_13568:
        /*012c*/ 	.word	index@(.nv.constant0._Z15SoftmaxWarpImplI10DirectLoadIffE11DirectStoreIffEfLi1ELi6ELi32ELi1ELb1EL9Algorithm0EEvT_T0_ll)
        /*0130*/ 	.short	0x0380
        /*0132*/ 	.short	0x0030


	//----- nvinfo : EIATTR_SW_WAR
	.align		4
.L_13569:
        /*0134*/ 	.byte	0x04, 0x36
        /*0136*/ 	.short	(.L_13571 - .L_13570)
.L_13570:
        /*0138*/ 	.word	0x00000008
.L_13571:


//--------------------- .nv.info._Z15SoftmaxWarpImplI10DirectLoadIffE11DirectStoreIffEfLi1ELi6ELi32ELi1ELb0EL9Algorithm0EEvT_T0_ll --------------------------
	.section	.nv.info._Z15SoftmaxWarpImplI10DirectLoadIffE11DirectStoreIffEfLi1ELi6ELi32ELi1ELb0EL9Algorithm0EEvT_T0_ll,"",@"SHT_CUDA_INFO"
	.sectionflags	@""
	.align	4


	//----- nvinfo : EIATTR_CUDA_API_VERSION
	.align		4
        /*0000*/ 	.byte	0x04, 0x37
        /*0002*/ 	.short	(.L_13573 - .L_13572)
.L_13572:
        /*0004*/ 	.word	0x00000082


	//----- nvinfo : EIATTR_KPARAM_INFO
	.align		4
.L_13573:
        /*0008*/ 	.byte	0x04, 0x17
        /*000a*/ 	.short	(.L_13575 - .L_13574)
.L_13574:
        /*000c*/ 	.word	0x00000000
        /*0010*/ 	.short	0x0003
        /*0012*/ 	.short	0x0028
        /*0014*/ 	.byte	0x00, 0xf0, 0x21, 0x00


	//----- nvinfo : EIATTR_KPARAM_INFO
	.align		4
.L_13575:
        /*0018*/ 	.byte	0x04, 0x17
        /*001a*/ 	.short	(.L_13577 - .L_13576)
.L_13576:
        /*001c*/ 	.word	0x00000000
        /*0020*/ 	.short	0x0002
        /*0022*/ 	.short	0x0020
        /*0024*/ 	.byte	0x00, 0xf0, 0x21, 0x00


	//----- nvinfo : EIATTR_KPARAM_INFO
	.align		4
.L_13577:
        /*0028*/ 	.byte	0x04, 0x17
        /*002a*/ 	.short	(.L_13579 - .L_13578)
.L_13578:
        /*002c*/ 	.word	0x00000000
        /*0030*/ 	.short	0x0001
        /*0032*/ 	.short	0x0010
        /*0034*/ 	.byte	0x00, 0xf0, 0x41, 0x00


	//----- nvinfo : EIATTR_KPARAM_INFO
	.align		4
.L_13579:
        /*0038*/ 	.byte	0x04, 0x17
        /*003a*/ 	.short	(.L_13581 - .L_13580)
.L_13580:
        /*003c*/ 	.word	0x00000000
        /*0040*/ 	.short	0x0000
        /*0042*/ 	.short	0x0000
        /*0044*/ 	.byte	0x00, 0xf0, 0x41, 0x00


	//----- nvinfo : EIATTR_SPARSE_MMA_MASK
	.align		4
.L_13581:
        /*0048*/ 	.byte	0x03, 0x50
        /*004a*/ 	.short	0x0000


	//----- nvinfo : EIATTR_MAXREG_COUNT
	.align		4
        /*004c*/ 	.byte	0x03, 0x1b
        /*004e*/ 	.short	0x00ff


	//----- nvinfo : EIATTR_EXTERNS
	.align		4
        /*0050*/ 	.byte	0x04, 0x0f
        /*0052*/ 	.short	(.L_13583 - .L_13582)


	//   ....[0]....
	.align		4
.L_13582:
        /*0054*/ 	.word	index@(__assertfail)


	//----- nvinfo : EIATTR_MERCURY_ISA_VERSION
	.align		4
.L_13583:
        /*0058*/ 	.byte	0x03, 0x5f
        /*005a*/ 	.short	0x0101


	//----- nvinfo : EIATTR_COOP_GROUP_MASK_REGIDS
	.align		4
        /*005c*/ 	.byte	0x04, 0x29
        /*005e*/ 	.short	(.L_13585 - .L_13584)


	//   ....[0]....
.L_13584:
        /*0060*/ 	.word	0xffffffff


	//   ....[1]....
        /*0064*/ 	.word	0xffffffff


	//   ....[2]....
        /*0068*/ 	.word	0xffffffff


	//   ....[3]....
        /*006c*/ 	.word	0xffffffff


	//   ....[4]....
        /*0070*/ 	.word	0xffffffff


	//   ....[5]....
        /*0074*/ 	.word	0xffffffff


	//   ....[6]....
        /*0078*/ 	.word	0xffffffff


	//   ....[7]....
        /*007c*/ 	.word	0xffffffff


	//   ....[8]....
        /*0080*/ 	.word	0xffffffff


	//   ....[9]....
        /*0084*/ 	.word	0xffffffff


	//   ....[10]....
        /*0088*/ 	.word	0x0500000f


	//   ....[11]....
        /*008c*/ 	.word	0x0500000f


	//   ....[12]....
        /*0090*/ 	.word	0x0500000f


	//   ....[13]....
        /*0094*/ 	.word	0x0500000f


	//   ....[14]....
        /*0098*/ 	.word	0x0500000f


	//   ....[15]....
        /*009c*/ 	.word	0x0500000f


	//   ....[16]....
        /*00a0*/ 	.word	0x0500000f


	//   ....[17]....
        /*00a4*/ 	.word	0x0500000f


	//   ....[18]....
        /*00a8*/ 	.word	0x0500000f


	//   ....[19]....
        /*00ac*/ 	.word	0x0500000f


	//----- nvinfo : EIATTR_COOP_GROUP_INSTR_OFFSETS
	.align		4
.L_13585:
        /*00b0*/ 	.byte	0x04, 0x28
        /*00b2*/ 	.short	(.L_13587 - .L_13586)


	//   ....[0]....
.L_13586:
        /*00b4*/ 	.word	0x00000430


	//   ....[1]....
        /*00b8*/ 	.word	0x00000470


	//   ....[2]....
        /*00bc*/ 	.word	0x00000490


	//   ....[3]....
        /*00c0*/ 	.word	0x000004b0


	//   ....[4]....
        /*00c4*/ 	.word	0x000004d0


	//   ....[5]....
        /*00c8*/ 	.word	0x000008b0


	//   ....[6]....
        /*00cc*/ 	.word	0x000008d0


	//   ....[7]....
        /*00d0*/ 	.word	0x000008f0


	//   ....[8]....
        /*00d4*/ 	.word	0x00000910


	//   ....[9]....
        /*00d8*/ 	.word	0x00000930


	//   ....[10]....
        /*00dc*/ 	.word	0x00001120


	//   ....[11]....
        /*00e0*/ 	.word	0x000011a0


	//   ....[12]....
        /*00e4*/ 	.word	0x00001200


	//   ....[13]....
        /*00e8*/ 	.word	0x00001260


	//   ....[14]....
        /*00ec*/ 	.word	0x000012d0


	//   ....[15]....
        /*00f0*/ 	.word	0x00001710


	//   ....[16]....
        /*00f4*/ 	.word	0x00001770


	//   ....[17]....
        /*00f8*/ 	.word	0x000017d0


	//   ....[18]....
        /*00fc*/ 	.word	0x00001830


	//   ....[19]....
        /*0100*/ 	.word	0x00001890


	//----- nvinfo : EIATTR_VRC_CTA_INIT_COUNT
	.align		4
.L_13587:
        /*0104*/ 	.byte	0x02, 0x4a
	.zero		1
	.zero		1


	//----- nvinfo : EIATTR_SYSCALL_OFFSETS
	.align		4
        /*0108*/ 	.byte	0x04, 0x46
        /*010a*/ 	.short	(.L_13589 - .L_13588)


	//   ....[0]....
.L_13588:
        /*010c*/ 	.word	0x00000170


	//----- nvinfo : EIATTR_EXIT_INSTR_OFFSETS
	.align		4
.L_13589:
        /*0110*/ 	.byte	0x04, 0x1c
        /*0112*/ 	.short	(.L_13591 - .L_13590)


	//   ....[0]....
.L_13590:
        /*0114*/ 	.word	0x00000220


	//   ....[1]....
        /*0118*/ 	.word	0x000010c0


	//----- nvinfo : EIATTR_CRS_STACK_SIZE
	.align		4
.L_13591:
        /*011c*/ 	.byte	0x04, 0x1e
        /*011e*/ 	.short	(.L_13593 - .L_13592)
.L_13592:
        /*0120*/ 	.word	0x00000000


	//----- nvinfo : EIATTR_CBANK_PARAM_SIZE
	.align		4
.L_13593:
        /*0124*/ 	.byte	0x03, 0x19
        /*0126*/ 	.short	0x0030


	//----- nvinfo : EIATTR_PARAM_CBANK
	.align		4
        /*0128*/ 	.byte	0x04, 0x0a
        /*012a*/ 	.short	(.L_13595 - .L_13594)
	.align		4
.L_13594:
        /*012c*/ 	.word	index@(.nv.constant0._Z15SoftmaxWarpImplI10DirectLoadIffE11DirectStoreIffEfLi1ELi6ELi32ELi1ELb0EL9Algorithm0EEvT_T0_ll)
        /*0130*/ 	.short	0x0380
        /*0132*/ 	.short	0x0030


	//----- nvinfo : EIATTR_SW_WAR
	.align		4
.L_13595:
        /*0134*/ 	.byte	0x04, 0x36
        /*0136*/ 	.short	(.L_13597 - .L_13596)
.L_13596:
        /*0138*/ 	.word	0x00000008
.L_13597:


//--------------------- .nv.info._Z15SoftmaxWarpImplI10DirectLoadIffE11DirectStoreIffEfLi1ELi5ELi32ELi1ELb1EL9Algorithm0EEvT_T0_ll --------------------------
	.section	.nv.info._Z15SoftmaxWarpImplI10DirectLoadIffE11DirectStoreIffEfLi1ELi5ELi32ELi1ELb1EL9Algorithm0EEvT_T0_ll,"",@"SHT_CUDA_INFO"
	.sectionflags	@""
	.align	4


	//----- nvinfo : EIATTR_CUDA_API_VERSION
	.align		4
        /*0000*/ 	.byte	0x04, 0x37
        /*0002*/ 	.short	(.L_13599 - .L_13598)
.L_13598:
        /*0004*/ 	.word	0x00000082


	//----- nvinfo : EIATTR_KPARAM_INFO
	.align		4
.L_13599:
        /*0008*/ 	.byte	0x04, 0x17
        /*000a*/ 	.short	(.L_13601 - .L_13600)
.L_13600:
        /*000c*/ 	.word	0x00000000
        /*0010*/ 	.short	0x0003
        /*0012*/ 	.short	0x0028
        /*0014*/ 	.byte	0x00, 0xf0, 0x21, 0x00


	//----- nvinfo : EIATTR_KPARAM_INFO
	.align		4
.L_13601:
        /*0018*/ 	.byte	0x04, 0x17
        /*001a*/ 	.short	(.L_13603 - .L_13602)
.L_13602:
        /*001c*/ 	.word	0x00000000
        /*0020*/ 	.short	0x0002
        /*0022*/ 	.short	0x0020
        /*0024*/ 	.byte	0x00, 0xf0, 0x21, 0x00


	//----- nvinfo : EIATTR_KPARAM_INFO
	.align		4
.L_13603:
        /*0028*/ 	.byte	0x04, 0x17
        /*002a*/ 	.short	(.L_13605 - .L_13604)
.L_13604:
        /*002c*/ 	.word	0x00000000
        /*0030*/ 	.short	0x0001
        /*0032*/ 	.short	0x0010
        /*0034*/ 	.byte	0x00, 0xf0, 0x41, 0x00


	//----- nvinfo : EIATTR_KPARAM_INFO
	.align		4
.L_13605:
        /*0038*/ 	.byte	0x04, 0x17
        /*003a*/ 	.short	(.L_13607 - .L_13606)
.L_13606:
        /*003c*/ 	.word	0x00000000
        /*0040*/ 	.short	0x0000
        /*0042*/ 	.short	0x0000
        /*0044*/ 	.byte	0x00, 0xf0, 0x41, 0x00


	//----- nvinfo : EIATTR_SPARSE_MMA_MASK
	.align		4
.L_13607:
        /*0048*/ 	.byte	0x03, 0x50
        /*004a*/ 	.short	0x0000


	//----- nvinfo : EIATTR_MAXREG_COUNT
	.align		4
        /*004c*/ 	.byte	0x03, 0x1b
        /*004e*/ 	.short	0x00ff


	//----- nvinfo : EIATTR_EXTERNS
	.align		4
        /*0050*/ 	.byte	0x04, 0x0f
        /*0052*/ 	.short	(.L_13609 - .L_13608)


	//   ....[0]....
	.align		4
.L_13608:
        /*0054*/ 	.word	index@(__assertfail)


	//----- nvinfo : EIATTR_MERCURY_ISA_VERSION
	.align		4
.L_13609:
        /*0058*/ 	.byte	0x03, 0x5f
        /*005a*/ 	.short	0x0101


	//----- nvinfo : EIATTR_COOP_GROUP_MASK_REGIDS
	.align		4
        /*005c*/ 	.byte	0x04, 0x29
        /*005e*/ 	.short	(.L_13611 - .L_13610)


	//   ....[0]....
.L_13610:
        /*0060*/ 	.word	0xffffffff


	//   ....[1]....
        /*0064*/ 	.word	0xffffffff


	//   ....[2]....
        /*0068*/ 	.word	0xffffffff


	//   ....[3]....
        /*006c*/ 	.word	0xffffffff


	//   ....[4]....
        /*0070*/ 	.word	0xffffffff


	//   ....[5]....
        /*0074*/ 	.word	0xffffffff


	//   ....[6]....
        /*0078*/ 	.word	0xffffffff


	//   ....[7]....
        /*007c*/ 	.word	0xffffffff


	//   ....[8]....
        /*0080*/ 	.word	0xffffffff


	//   ....[9]....
        /*0084*/ 	.word	0xffffffff


	//   ....[10]....
        /*0088*/ 	.word	0x0500000f


	//   ....[11]....
        /*008c*/ 	.word	0x0500000f


	//   ....[12]....
        /*0090*/ 	.word	0x0500000f


	//   ....[13]....
        /*0094*/ 	.word	0x0500000f


	//   ....[14]....
        /*0098*/ 	.word	0x0500000f


	//   ....[15]....
        /*009c*/ 	.word	0x0500000f


	//   ....[16]....
        /*00a0*/ 	.word	0x0500000f


	//   ....[17]....
        /*00a4*/ 	.word	0x0500000f


	//   ....[18]....
        /*00a8*/ 	.word	0x0500000f


	//   ....[19]....
        /*00ac*/ 	.word	0x0500000f


	//----- nvinfo : EIATTR_COOP_GROUP_INSTR_OFFSETS
	.align		4
.L_13611:
        /*00b0*/ 	.byte	0x04, 0x28
        /*00b2*/ 	.short	(.L_13613 - .L_13612)


	//   ....[0]....
.L_13612:
        /*00b4*/ 	.word	0x00000580


	//   ....[1]....
        /*00b8*/ 	.word	0x000005b0


	//   ....[2]....
        /*00bc*/ 	.word	0x000005d0


	//   ....[3]....
        /*00c0*/ 	.word	0x000005f0


	//   ....[4]....
        /*00c4*/ 	.word	0x00000610


	//   ....[5]....
        /*00c8*/ 	.word	0x00000960


	//   ....[6]....
        /*00cc*/ 	.word	0x00000980


	//   ....[7]....
        /*00d0*/ 	.word	0x000009a0


	//   ....[8]....
        /*00d4*/ 	.word	0x000009c0


	//   ....[9]....
        /*00d8*/ 	.word	0x000009e0


	//   ....[10]....
        /*00dc*/ 	.word	0x00001100


	//   ....[11]....
        /*00e0*/ 	.word	0x00001180


	//   ....[12]....
        /*00e4*/ 	.word	0x000011e0


	//   ....[13]....
        /*00e8*/ 	.word	0x00001240


	//   ....[14]....
        /*00ec*/ 	.word	0x000012b0


	//   ....[15]....
        /*00f0*/ 	.word	0x00001640


	//   ....[16]....
        /*00f4*/ 	.word	0x000016a0


	//   ....[17]....
        /*00f8*/ 	.word	0x00001700


	//   ....[18]....
        /*00fc*/ 	.word	0x00001760


	//   ....[19]....
        /*0100*/ 	.word	0x000017c0


	//----- nvinfo : EIATTR_VRC_CTA_INIT_COUNT
	.align		4
.L_13613:
        /*0104*/ 	.byte	0x02, 0x4a
	.zero		1
	.zero		1


	//----- nvinfo : EIATTR_SYSCALL_OFFSETS
	.align		4
        /*0108*/ 	.byte	0x04, 0x46
        /*010a*/ 	.short	(.L_13615 - .L_13614)


	//   ....[0]....
.L_13614:
        /*010c*/ 	.word	0x00000180


	//----- nvinfo : EIATTR_EXIT_INSTR_OFFSETS
	.align		4
.L_13615:
        /*0110*/ 	.byte	0x04, 0x1c
        /*0112*/ 	.short	(.L_13617 - .L_13616)


	//   ....[0]....
.L_13616:
        /*0114*/ 	.word	0x00000230


	//   ....[1]....
        /*0118*/ 	.word	0x000010a0


	//----- nvinfo : EIATTR_CRS_STACK_SIZE
	.align		4
.L_13617:
        /*011c*/ 	.byte	0x04, 0x1e
        /*011e*/ 	.short	(.L_13619 - .L_13618)
.L_13618:
        /*0120*/ 	.word	0x00000000


	//----- nvinfo : EIATTR_CBANK_PARAM_SIZE
	.align		4
.L_13619:
        /*0124*/ 	.byte	0x03, 0x19
        /*0126*/ 	.short	0x0030


	//----- nvinfo : EIATTR_PARAM_CBANK
	.align		4
        /*0128*/ 	.byte	0x04, 0x0a
        /*012a*/ 	.short	(.L_13621 - .L_13620)
	.align		4
.L_13620:
        /*012c*/ 	.word	index@(.nv.constant0._Z15SoftmaxWarpImplI10DirectLoadIffE11DirectStoreIffEfLi1ELi5ELi32ELi1ELb1EL9Algorithm0EEvT_T0_ll)
        /*0130*/ 	.short	0x0380
        /*0132*/ 	.short	0x0030


	//----- nvinfo : EIATTR_SW_WAR
	.align		4
.L_13621:
        /*0134*/ 	.byte	0x04, 0x36
        /*0136*/ 	.short	(.L_13623 - .L_13622)
.L_13622:
        /*0138*/ 	.word	0x00000008
.L_13623:


//--------------------- .nv.info._Z15SoftmaxWarpImplI10DirectLoadIffE11DirectStoreIffEfLi1ELi5ELi32ELi1ELb0EL9Algorithm0EEvT_T0_ll --------------------------
	.section	.nv.info._Z15SoftmaxWarpImplI10DirectLoadIffE11DirectStoreIffEfLi1ELi5ELi32ELi1ELb0EL9Algorithm0EEvT_T0_ll,"",@"SHT_CUDA_INFO"
	.sectionflags	@""
	.align	4


	//----- nvinfo : EIATTR_CUDA_API_VERSION
	.align		4
        /*0000*/ 	.byte	0x04, 0x37
        /*0002*/ 	.short	(.L_13625 - .L_13624)
.L_13624:
        /*0004*/ 	.word	0x00000082


	//----- nvinfo : EIATTR_KPARAM_INFO
	.align		4
.L_13625:
        /*0008*/ 	.byte	0x04, 0x17
        /*000a*/ 	.short	(.L_13627 - .L_13626)
.L_13626:
        /*000c*/ 	.word	0x00000000
        /*0010*/ 	.short	0x0003
        /*0012*/ 	.short	0x0028
        /*0014*/ 	.byte	0x00, 0xf0, 0x21, 0x00


	//----- nvinfo : EIATTR_KPARAM_INFO
	.align		4
.L_13627:
        /*0018*/ 	.byte	0x04, 0x17
        /*001a*/ 	.short	(.L_13629 - .L_13628)
.L_13628:
        /*001c*/ 	.word	0x00000000
        /*0020*/ 	.short	0x0002
        /*0022*/ 	.short	0x0020
        /*0024*/ 	.byte	0x00, 0xf0, 0x21, 0x00


	//----- nvinfo : EIATTR_KPARAM_INFO
	.align		4
.L_13629:
        /*0028*/ 	.byte	0x04, 0x17
        /*002a*/ 	.short	(.L_13631 - .L_13630)
.L_13630:
        /*002c*/ 	.word	0x00000000
        /*0030*/ 	.short	0x0001
        /*0032*/ 	.short	0x0010
        /*0034*/ 	.byte	0x00, 0xf0, 0x41, 0x00


	//----- nvinfo : EIATTR_KPARAM_INFO
	.align		4
.L_13631:
        /*0038*/ 	.byte	0x04, 0x17
        /*003a*/ 	.short	(.L_13633 - .L_13632)
.L_13632:
        /*003c*/ 	.word	0x00000000
        /*0040*/ 	.short	0x0000
        /*0042*/ 	.short	0x0000
        /*0044*/ 	.byte	0x00, 0xf0, 0x41, 0x00


	//----- nvinfo : EIATTR_SPARSE_MMA_MASK
	.align		4
.L_13633:
        /*0048*/ 	.byte	0x03, 0x50
        /*004a*/ 	.short	0x0000


	//----- nvinfo : EIATTR_MAXREG_COUNT
	.align		4
        /*004c*/ 	.byte	0x03, 0x1b
        /*004e*/ 	.short	0x00ff


	//----- nvinfo : EIATTR_EXTERNS
	.align		4
        /*0050*/ 	.byte	0x04, 0x0f
        /*0052*/ 	.short	(.L_13635 - .L_13634)


	//   ....[0]....
	.align		4
.L_13634:
        /*0054*/ 	.word	index@(__assertfail)


	//----- nvinfo : EIATTR_MERCURY_ISA_VERSION
	.align		4
.L_13635:
        /*0058*/ 	.byte	0x03, 0x5f
        /*005a*/ 	.short	0x0101


	//----- nvinfo : EIATTR_COOP_GROUP_MASK_REGIDS
	.align		4
        /*005c*/ 	.byte	0x04, 0x29
        /*005e*/ 	.short	(.L_13637 - .L_13636)


	//   ....[0]....
.L_13636:
        /*0060*/ 	.word	0xffffffff


	//   ....[1]....
        /*0064*/ 	.word	0xffffffff


	//   ....[2]....
        /*0068*/ 	.word	0xffffffff


	//   ....[3]....
        /*006c*/ 	.word	0xffffffff


	//   ....[4]....
        /*0070*/ 	.word	0xffffffff


	//   ....[5]....
        /*0074*/ 	.word	0xffffffff


	//   ....[6]....
        /*0078*/ 	.word	0xffffffff


	//   ....[7]....
        /*007c*/ 	.word	0xffffffff


	//   ....[8]....
        /*0080*/ 	.word	0xffffffff


	//   ....[9]....
        /*0084*/ 	.word	0xffffffff


	//   ....[10]....
        /*0088*/ 	.word	0x0500000f


	//   ....[11]....
        /*008c*/ 	.word	0x0500000f


	//   ....[12]....
        /*0090*/ 	.word	0x0500000f


	//   ....[13]....
        /*0094*/ 	.word	0x0500000f


	//   ....[14]....
        /*0098*/ 	.word	0x0500000f


	//   ....[15]....
        /*009c*/ 	.word	0x0500000f


	//   ....[16]....
        /*00a0*/ 	.word	0x0500000f


	//   ....[17]....
        /*00a4*/ 	.word	0x0500000f


	//   ....[18]....
        /*00a8*/ 	.word	0x0500000f


	//   ....[19]....
        /*00ac*/ 	.word	0x0500000f


	//----- nvinfo : EIATTR_COOP_GROUP_INSTR_OFFSETS
	.align		4
.L_13637:
        /*00b0*/ 	.byte	0x04, 0x28
        /*00b2*/ 	.short	(.L_13639 - .L_13638)


	//   ....[0]....
.L_13638:
        /*00b4*/ 	.word	0x00000400


	//   ....[1]....
        /*00b8*/ 	.word	0x00000440


	//   ....[2]....
        /*00bc*/ 	.word	0x00000460


	//   ....[3]....
        /*00c0*/ 	.word	0x00000480


	//   ....[4]....
        /*00c4*/ 	.word	0x000004a0


	//   ....[5]....
        /*00c8*/ 	.word	0x000007e0


	//   ....[6]....
        /*00cc*/ 	.word	0x00000800


	//   ....[7]....
        /*00d0*/ 	.word	0x00000820


	//   ....[8]....
        /*00d4*/ 	.word	0x00000840


	//   ....[9]....
        /*00d8*/ 	.word	0x00000860


	//   ....[10]....
        /*00dc*/ 	.word	0x00000f40


	//   ....[11]....
        /*00e0*/ 	.word	0x00000fc0


	//   ....[12]....
        /*00e4*/ 	.word	0x00001020


	//   ....[13]....
        /*00e8*/ 	.word	0x00001090


	//   ....[14]....
        /*00ec*/ 	.word	0x000010f0


	//   ....[15]....
        /*00f0*/ 	.word	0x00001490


	//   ....[16]....
        /*00f4*/ 	.word	0x000014f0


	//   ....[17]....
        /*00f8*/ 	.word	0x00001550


	//   ....[18]....
        /*00fc*/ 	.word	0x000015b0


	//   ....[19]....
        /*0100*/ 	.word	0x00001610


	//----- nvinfo : EIATTR_VRC_CTA_INIT_COUNT
	.align		4
.L_13639:
        /*0104*/ 	.byte	0x02, 0x4a
	.zero		1
	.zero		1


	//----- nvinfo : EIATTR_SYSCALL_OFFSETS
	.align		4
        /*0108*/ 	.byte	0x04, 0x46
        /*010a*/ 	.short	(.L_13641 - .L_13640)


	//   ....[0]....
.L_13640:
        /*010c*/ 	.word	0x00000170


	//----- nvinfo : EIATTR_EXIT_INSTR_OFFSETS
	.align		4
.L_13641:
        /*0110*/ 	.byte	0x04, 0x1c
        /*0112*/ 	.short	(.L_13643 - .L_13642)


	//   ....[0]....
.L_13642:
        /*0114*/ 	.word	0x00000220


	//   ....[1]....
        /*0118*/ 	.word	0x00000ee0


	//----- nvinfo : EIATTR_CRS_STACK_SIZE
	.align		4
.L_13643:
        /*011c*/ 	.byte	0x04, 0x1e
        /*011e*/ 	.short	(.L_13645 - .L_13644)
.L_13644:
        /*0120*/ 	.word	0x00000000


	//----- nvinfo : EIATTR_CBANK_PARAM_SIZE
	.align		4
.L_13645:
        /*0124*/ 	.byte	0x03, 0x19
        /*0126*/ 	.short	0x0030


	//----- nvinfo : EIATTR_PARAM_CBANK
	.align		4
        /*0128*/ 	.byte	0x04, 0x0a
        /*012a*/ 	.short	(.L_13647 - .L_13646)
	.align		4
.L_13646:
        /*012c*/ 	.word	index@(.nv.constant0._Z15SoftmaxWarpImplI10DirectLoadIffE11DirectStoreIffEfLi1ELi5ELi32ELi1ELb0EL9Algorithm0EEvT_T0_ll)
        /*0130*/ 	.short	0x0380
        /*0132*/ 	.short	0x0030


	//----- nvinfo : EIATTR_SW_WAR
	.align		4
.L_13647:
        /*0134*/ 	.byte	0x04, 0x36
        /*0136*/ 	.short	(.L_13649 - .L_13648)
.L_13648:
        /*0138*/ 	.word	0x00000008
.L_13649:


//--------------------- .nv.info._Z15SoftmaxWarpImplI10DirectLoadIffE11DirectStoreIffEfLi1ELi4ELi32ELi1ELb1EL9Algorithm0EEvT_T0_ll --------------------------
	.section	.nv.info._Z15SoftmaxWarpImplI10DirectLoadIffE11DirectStoreIffEfLi1ELi4ELi32ELi1ELb1EL9Algorithm0EEvT_T0_ll,"",@"SHT_CUDA_INFO"
	.sectionflags	@""
	.align	4


	//----- nvinfo : EIATTR_CUDA_API_VERSION
	.align		4
        /*0000*/ 	.byte	0x04, 0x37
        /*0002*/ 	.short	(.L_13651 - .L_13650)
.L_13650:
        /*0004*/ 	.word	0x00000082


	//----- nvinfo : EIATTR_KPARAM_INFO
	.align		4
.L_13651:
        /*0008*/ 	.byte	0x04, 0x17
        /*000a*/ 	.short	(.L_13653 - .L_13652)
.L_13652:
        /*000c*/ 	.word	0x00000000
        /*0010*/ 	.short	0x0003
        /*0012*/ 	.short	0x0028
        /*0014*/ 	.byte	0x00, 0xf0, 0x21, 0x00


	//----- nvinfo : EIATTR_KPARAM_INFO
	.align		4
.L_13653:
        /*0018*/ 	.byte	0x04, 0x17
        /*001a*/ 	.short	(.L_13655 - .L_13654)
.L_13654:
        /*001c*/ 	.word	0x00000000
        /*0020*/ 	.short	0x0002
        /*0022*/ 	.short	0x0020
        /*0024*/ 	.byte	0x00, 0xf0, 0x21, 0x00


	//----- nvinfo : EIATTR_KPARAM_INFO
	.align		4
.L_13655:
        /*0028*/ 	.byte	0x04, 0x17
        /*002a*/ 	.short	(.L_13657 - .L_13656)
.L_13656:
        /*002c*/ 	.word	0x00000000
        /*0030*/ 	.short	0x0001
        /*0032*/ 	.short	0x0010
        /*0034*/ 	.byte	0x00, 0xf0, 0x41, 0x00


	//----- nvinfo : EIATTR_KPARAM_INFO
	.align		4
.L_13657:
        /*0038*/ 	.byte	0x04, 0x17
        /*003a*/ 	.short	(.L_13659 - .L_13658)
.L_13658:
        /*003c*/ 	.word	0x00000000
        /*0040*/ 	.short	0x0000
        /*0042*/ 	.short	0x0000
        /*0044*/ 	.byte	0x00, 0xf0, 0x41, 0x00


	//----- nvinfo : EIATTR_SPARSE_MMA_MASK
	.align		4
.L_13659:
        /*0048*/ 	.byte	0x03, 0x50
        /*004a*/ 	.short	0x0000


	//----- nvinfo : EIATTR_MAXREG_COUNT
	.align		4
        /*004c*/ 	.byte	0x03, 0x1b
        /*004e*/ 	.short	0x00ff


	//----- nvinfo : EIATTR_EXTERNS
	.align		4
        /*0050*/ 	.byte	0x04, 0x0f
        /*0052*/ 	.short	(.L_13661 - .L_13660)


	//   ....[0]....
	.align		4
.L_13660:
        /*0054*/ 	.word	index@(__assertfail)


	//----- nvinfo : EIATTR_MERCURY_ISA_VERSION
	.align		4
.L_13661:
        /*0058*/ 	.byte	0x03, 0x5f
        /*005a*/ 	.short	0x0101


	//----- nvinfo : EIATTR_COOP_GROUP_MASK_REGIDS
	.align		4
        /*005c*/ 	.byte	0x04, 0x29
        /*005e*/ 	.short	(.L_13663 - .L_13662)


	//   ....[0]....
.L_13662:
        /*0060*/ 	.word	0xffffffff


	//   ....[1]....
        /*0064*/ 	.word	0xffffffff


	//   ....[2]....
        /*0068*/ 	.word	0xffffffff


	//   ....[3]....
        /*006c*/ 	.word	0xffffffff


	//   ....[4]....
        /*0070*/ 	.word	0xffffffff


	//   ....[5]....
        /*0074*/ 	.word	0xffffffff


	//   ....[6]....
        /*0078*/ 	.word	0xffffffff


	//   ....[7]....
        /*007c*/ 	.word	0xffffffff


	//   ....[8]....
        /*0080*/ 	.word	0xffffffff


	//   ....[9]....
        /*0084*/ 	.word	0xffffffff


	//   ....[10]....
        /*0088*/ 	.word	0x0500000f


	//   ....[11]....
        /*008c*/ 	.word	0x0500000f


	//   ....[12]....
        /*0090*/ 	.word	0x0500000f


	//   ....[13]....
        /*0094*/ 	.word	0x0500000f


	//   ....[14]....
        /*0098*/ 	.word	0x0500000f


	//   ....[15]....
        /*009c*/ 	.word	0x0500000f


	//   ....[16]....
        /*00a0*/ 	.word	0x0500000f


	//   ....[17]....
        /*00a4*/ 	.word	0x0500000f


	//   ....[18]....
        /*00a8*/ 	.word	0x0500000f


	//   ....[19]....
        /*00ac*/ 	.word	0x0500000f


	//----- nvinfo : EIATTR_COOP_GROUP_INSTR_OFFSETS
	.align		4
.L_13663:
        /*00b0*/ 	.byte	0x04, 0x28
        /*00b2*/ 	.short	(.L_13665 - .L_13664)


	//   ....[0]....
.L_13664:
        /*00b4*/ 	.word	0x00000500


	//   ....[1]....
        /*00b8*/ 	.word	0x00000540


	//   ....[2]....
        /*00bc*/ 	.word	0x00000560


	//   ....[3]....
        /*00c0*/ 	.word	0x00000580


	//   ....[4]....
        /*00c4*/ 	.word	0x000005a0


	//   ....[5]....
        /*00c8*/ 	.word	0x00000840


	//   ....[6]....
        /*00cc*/ 	.word	0x00000860


	//   ....[7]....
        /*00d0*/ 	.word	0x00000880


	//   ....[8]....
        /*00d4*/ 	.word	0x000008a0


	//   ....[9]....
        /*00d8*/ 	.word	0x000008c0


	//   ....[10]....
        /*00dc*/ 	.word	0x00000ee0


	//   ....[11]....
        /*00e0*/ 	.word	0x00000f70


	//   ....[12]....
        /*00e4*/ 	.word	0x00000fd0


	//   ....[13]....
        /*00e8*/ 	.word	0x00001030


	//   ....[14]....
        /*00ec*/ 	.word	0x000010a0


	//   ....[15]....
        /*00f0*/ 	.word	0x00001390


	//   ....[16]....
        /*00f4*/ 	.word	0x000013f0


	//   ....[17]....
        /*00f8*/ 	.word	0x00001450


	//   ....[18]....
        /*00fc*/ 	.word	0x000014b0


	//   ....[19]....
        /*0100*/ 	.word	0x00001510


	//----- nvinfo : EIATTR_VRC_CTA_INIT_COUNT
	.align		4
.L_13665:
        /*0104*/ 	.byte	0x02, 0x4a
	.zero		1
	.zero		1


	//----- nvinfo : EIATTR_SYSCALL_OFFSETS
	.align		4
        /*0108*/ 	.byte	0x04, 0x46
        /*010a*/ 	.short	(.L_13667 - .L_13666)


	//   ....[0]....
.L_13666:
        /*010c*/ 	.word	0x00000180


	//----- nvinfo : EIATTR_EXIT_INSTR_OFFSETS
	.align		4
.L_13667:
        /*0110*/ 	.byte	0x04, 0x1c
        /*0112*/ 	.short	(.L_13669 - .L_13668)


	//   ....[0]....
.L_13668:
        /*0114*/ 	.word	0x00000230


	//   ....[1]....
        /*0118*/ 	.word	0x00000e80


	//----- nvinfo : EIATTR_CRS_STACK_SIZE
	.align		4
.L_13669:
        /*011c*/ 	.byte	0x04, 0x1e
        /*011e*/ 	.short	(.L_13671 - .L_13670)
.L_13670:
        /*0120*/ 	.word	0x00000000


	//----- nvinfo : EIATTR_CBANK_PARAM_SIZE
	.align		4
.L_13671:
        /*0124*/ 	.byte	0x03, 0x19
        /*0126*/ 	.short	0x0030


	//----- nvinfo : EIATTR_PARAM_CBANK
	.align		4
        /*0128*/ 	.byte	0x04, 0x0a
        /*012a*/ 	.short	(.L_13673 - .L_13672)
	.align		4
.L_13672:
        /*012c*/ 	.word	index@(.nv.constant0._Z15SoftmaxWarpImplI10DirectLoadIffE11DirectStoreIffEfLi1ELi4ELi32ELi1ELb1EL9Algorithm0EEvT_T0_ll)
        /*0130*/ 	.short	0x0380
        /*0132*/ 	.short	0x0030


	//----- nvinfo : EIATTR_SW_WAR
	.align		4
.L_13673:
        /*0134*/ 	.byte	0x04, 0x36
        /*0136*/ 	.short	(.L_13675 - .L_13674)
.L_13674:
        /*0138*/ 	.word	0x00000008
.L_13675:


//--------------------- .nv.info._Z15SoftmaxWarpImplI10DirectLoadIffE11DirectStoreIffEfLi1ELi4ELi32ELi1ELb0EL9Algorithm0EEvT_T0_ll --------------------------
	.section	.nv.info._Z15SoftmaxWarpImplI10DirectLoadIffE11DirectStoreIffEfLi1ELi4ELi32ELi1ELb0EL9Algorithm0EEvT_T0_ll,"",@"SHT_CUDA_INFO"
	.sectionflags	@""
	.align	4


	//----- nvinfo : EIATTR_CUDA_API_VERSION
	.align		4
        /*0000*/ 	.byte	0x04, 0x37
        /*0002*/ 	.short	(.L_13677 - .L_13676)
.L_13676:
        /*0004*/ 	.word	0x00000082


	//----- nvinfo : EIATTR_KPARAM_INFO
	.align		4
.L_13677:
        /*0008*/ 	.byte	0x04, 0x17
        /*000a*/ 	.short	(.L_13679 - .L_13678)
.L_13678:
        /*000c*/ 	.word	0x00000000
        /*0010*/ 	.short	0x0003
        /*0012*/ 	.short	0x0028
        /*0014*/ 	.byte	0x00, 0xf0, 0x21, 0x00


	//----- nvinfo : EIATTR_KPARAM_INFO
	.align		4
.L_13679:
        /*0018*/ 	.byte	0x04, 0x17
        /*001a*/ 	.short	(.L_13681 - .L_13680)
.L_13680:
        /*001c*/ 	.word	0x00000000
        /*0020*/ 	.short	0x0002
        /*0022*/ 	.short	0x0020
        /*0024*/ 	.byte	0x00, 0xf0, 0x21, 0x00


	//----- nvinfo : EIATTR_KPARAM_INFO
	.align		4
.L_13681:
        /*0028*/ 	.byte	0x04, 0x17
        /*002a*/ 	.short	(.L_13683 - .L_13682)
.L_13682:
        /*002c*/ 	.word	0x00000000
        /*0030*/ 	.short	0x0001
        /*0032*/ 	.short	0x0010
        /*0034*/ 	.byte	0x00, 0xf0, 0x41, 0x00


	//----- nvinfo : EIATTR_KPARAM_INFO
	.align		4
.L_13683:
        /*0038*/ 	.byte	0x04, 0x17
        /*003a*/ 	.short	(.L_13685 - .L_13684)
.L_13684:
        /*003c*/ 	.word	0x00000000
        /*0040*/ 	.short	0x0000
        /*0042*/ 	.short	0x0000
        /*0044*/ 	.byte	0x00, 0xf0, 0x41, 0x00


	//----- nvinfo : EIATTR_SPARSE_MMA_MASK
	.align		4
.L_13685:
        /*0048*/ 	.byte	0x03, 0x50
        /*004a*/ 	.short	0x0000


	//----- nvinfo : EIATTR_MAXREG_COUNT
	.align		4
        /*004c*/ 	.byte	0x03, 0x1b
        /*004e*/ 	.short	0x00ff


	//----- nvinfo : EIATTR_EXTERNS
	.align		4
        /*0050*/ 	.byte	0x04, 0x0f
        /*0052*/ 	.short	(.L_13687 - .L_13686)


	//   ....[0]....
	.align		4
.L_13686:
        /*0054*/ 	.word	index@(__assertfail)


	//----- nvinfo : EIATTR_MERCURY_ISA_VERSION
	.align		4
.L_13687:
        /*0058*/ 	.byte	0x03, 0x5f
        /*005a*/ 	.short	0x0101


	//----- nvinfo : EIATTR_COOP_GROUP_MASK_REGIDS
	.align		4
        /*005c*/ 	.byte	0x04, 0x29
        /*005e*/ 	.short	(.L_13689 - .L_13688)


	//   ....[0]....
.L_13688:
        /*0060*/ 	.word	0xffffffff


	//   ....[1]....
        /*0064*/ 	.word	0xffffffff


	//   ....[2]....
        /*0068*/ 	.word	0xffffffff


	//   ....[3]....
        /*006c*/ 	.word	0xffffffff


	//   ....[4]....
        /*0070*/ 	.word	0xffffffff


	//   ....[5]....
        /*0074*/ 	.word	0xffffffff


	//   ....[6]....
        /*0078*/ 	.word	0xffffffff


	//   ....[7]....
        /*007c*/ 	.word	0xffffffff


	//   ....[8]....
        /*0080*/ 	.word	0xffffffff


	//   ....[9]....
        /*0084*/ 	.word	0xffffffff


	//   ....[10]....
        /*0088*/ 	.word	0x0500000f


	//   ....[11]....
        /*008c*/ 	.word	0x0500000f


	//   ....[12]....
        /*0090*/ 	.word	0x0500000f


	//   ....[13]....
        /*0094*/ 	.word	0x0500000f


	//   ....[14]....
        /*0098*/ 	.word	0x0500000f


	//   ....[15]....
        /*009c*/ 	.word	0x0500000f


	//   ....[16]....
        /*00a0*/ 	.word	0x0500000f


	//   ....[17]....
        /*00a4*/ 	.word	0x0500000f


	//   ....[18]....
        /*00a8*/ 	.word	0x0500000f


	//   ....[19]....
        /*00ac*/ 	.word	0x0500000f


	//----- nvinfo : EIATTR_COOP_GROUP_INSTR_OFFSETS
	.align		4
.L_13689:
        /*00b0*/ 	.byte	0x04, 0x28
        /*00b2*/ 	.short	(.L_13691 - .L_13690)


	//   ....[0]....
.L_13690:
        /*00b4*/ 	.word	0x000003c0


	//   ....[1]....
        /*00b8*/ 	.word	0x000003f0


	//   ....[2]....
        /*00bc*/ 	.word	0x00000410


	//   ....[3]....
        /*00c0*/ 	.word	0x00000430


	//   ....[4]....
        /*00c4*/ 	.word	0x00000450


	//   ....[5]....
        /*00c8*/ 	.word	0x00000700


	//   ....[6]....
        /*00cc*/ 	.word	0x00000720


	//   ....[7]....
        /*00d0*/ 	.word	0x00000740


	//   ....[8]....
        /*00d4*/ 	.word	0x00000760


	//   ....[9]....
        /*00d8*/ 	.word	0x00000780


	//   ....[10]....
        /*00dc*/ 	.word	0x00000cf0


	//   ....[11]....
        /*00e0*/ 	.word	0x00000d80


	//   ....[12]....
        /*00e4*/ 	.word	0x00000de0


	//   ....[13]....
        /*00e8*/ 	.word	0x00000e40


	//   ....[14]....
        /*00ec*/ 	.word	0x00000eb0


	//   ....[15]....
        /*00f0*/ 	.word	0x00001190


	//   ....[16]....
        /*00f4*/ 	.word	0x000011f0


	//   ....[17]....
        /*00f8*/ 	.word	0x00001250


	//   ....[18]....
        /*00fc*/ 	.word	0x000012b0


	//   ....[19]....
        /*0100*/ 	.word	0x00001310


	//----- nvinfo : EIATTR_VRC_CTA_INIT_COUNT
	.align		4
.L_13691:
        /*0104*/ 	.byte	0x02, 0x4a
	.zero		1
	.zero		1


	//----- nvinfo : EIATTR_SYSCALL_OFFSETS
	.align		4
        /*0108*/ 	.byte	0x04, 0x46
        /*010a*/ 	.short	(.L_13693 - .L_13692)


	//   ....[0]....
.L_13692:
        /*010c*/ 	.word	0x00000170


	//----- nvinfo : EIATTR_EXIT_INSTR_OFFSETS
	.align		4
.L_13693:
        /*0110*/ 	.byte	0x04, 0x1c
        /*0112*/ 	.short	(.L_13695 - .L_13694)


	//   ....[0]....
.L_13694:
        /*0114*/ 	.word	0x00000220


	//   ....[1]....
        /*0118*/ 	.word	0x00000c90


	//----- nvinfo : EIATTR_CRS_STACK_SIZE
	.align		4
.L_13695:
        /*011c*/ 	.byte	0x04, 0x1e
        /*011e*/ 	.short	(.L_13697 - .L_13696)
.L_13696:
        /*0120*/ 	.word	0x00000000


	//----- nvinfo : EIATTR_CBANK_PARAM_SIZE
	.align		4
.L_13697:
        /*0124*/ 	.byte	0x03, 0x19
        /*0126*/ 	.short	0x0030


	//----- nvinfo : EIATTR_PARAM_CBANK
	.align		4
        /*0128*/ 	.byte	0x04, 0x0a
        /*012a*/ 	.short	(.L_13699 - .L_13698)
	.align		4
.L_13698:
        /*012c*/ 	.word	index@(.nv.constant0._Z15SoftmaxWarpImplI10DirectLoadIffE11DirectStoreIffEfLi1ELi4ELi32ELi1ELb0EL9Algorithm0EEvT_T0_ll)
        /*0130*/ 	.short	0x0380
        /*0132*/ 	.short	0x0030


	//----- nvinfo : EIATTR_SW_WAR
	.align		4
.L_13699:
        /*0134*/ 	.byte	0x04, 0x36
        /*0136*/ 	.short	(.L_13701 - .L_13700)
.L_13700:
        /*0138*/ 	.word	0x00000008
.L_13701:


//--------------------- .nv.info._Z15SoftmaxWarpImplI10DirectLoadIffE11DirectStoreIffEfLi1ELi3ELi32ELi1ELb1EL9Algorithm0EEvT_T0_ll --------------------------
	.section	.nv.info._Z15SoftmaxWarpImplI10DirectLoadIffE11DirectStoreIffEfLi1ELi3ELi32ELi1ELb1EL9Algorithm0EEvT_T0_ll,"",@"SHT_CUDA_INFO"
	.sectionflags	@""
	.align	4


	//----- nvinfo : EIATTR_CUDA_API_VERSION
	.align		4
        /*0000*/ 	.byte	0x04, 0x37
        /*0002*/ 	.short	(.L_13703 - .L_13702)
.L_13702:
        /*0004*/ 	.word	0x00000082


	//----- nvinfo : EIATTR_KPARAM_INFO
	.align		4
.L_13703:
        /*0008*/ 	.byte	0x04, 0x17
        /*000a*/ 	.short	(.L_13705 - .L_13704)
.L_13704:
        /*000c*/ 	.word	0x00000000
        /*0010*/ 	.short	0x0003
        /*0012*/ 	.short	0x0028
        /*0014*/ 	.byte	0x00, 0xf0, 0x21, 0x00


	//----- nvinfo : EIATTR_KPARAM_INFO
	.align		4
.L_13705:
        /*0018*/ 	.byte	0x04, 0x17
        /*001a*/ 	.short	(.L_13707 - .L_13706)
.L_13706:
        /*001c*/ 	.word	0x00000000
        /*0020*/ 	.short	0x0002
        /*0022*/ 	.short	0x0020
        /*0024*/ 	.byte	0x00, 0xf0, 0x21, 0x00


	//----- nvinfo : EIATTR_KPARAM_INFO
	.align		4
.L_13707:
        /*0028*/ 	.byte	0x04, 0x17
        /*002a*/ 	.short	(.L_13709 - .L_13708)
.L_13708:
        /*002c*/ 	.word	0x00000000
        /*0030*/ 	.short	0x0001
        /*0032*/ 	.short	0x0010
        /*0034*/ 	.byte	0x00, 0xf0, 0x41, 0x00


	//----- nvinfo : EIATTR_KPARAM_INFO
	.align		4
.L_13709:
        /*0038*/ 	.byte	0x04, 0x17
        /*003a*/ 	.short	(.L_13711 - .L_13710)
.L_13710:
        /*003c*/ 	.word	0x00000000
        /*0040*/ 	.short	0x0000
        /*0042*/ 	.short	0x0000
        /*0044*/ 	.byte	0x00, 0xf0, 0x41, 0x00


	//----- nvinfo : EIATTR_SPARSE_MMA_MASK
	.align		4
.L_13711:
        /*0048*/ 	.byte	0x03, 0x50
        /*004a*/ 	.short	0x0000


	//----- nvinfo : EIATTR_MAXREG_COUNT
	.align		4
        /*004c*/ 	.byte	0x03, 0x1b
        /*004e*/ 	.short	0x00ff


	//----- nvinfo : EIATTR_EXTERNS
	.align		4
        /*0050*/ 	.byte	0x04, 0x0f
        /*0052*/ 	.short	(.L_13713 - .L_13712)


	//   ....[0]....
	.align		4
.L_13712:
        /*0054*/ 	.word	index@(__assertfail)


	//----- nvinfo : EIATTR_MERCURY_ISA_VERSION
	.align		4
.L_13713:
        /*0058*/ 	.byte	0x03, 0x5f
        /*005a*/ 	.short	0x0101


	//----- nvinfo : EIATTR_COOP_GROUP_MASK_REGIDS
	.align		4
        /*005c*/ 	.byte	0x04, 0x29
        /*005e*/ 	.short	(.L_13715 - .L_13714)


	//   ....[0]....
.L_13714:
        /*0060*/ 	.word	0xffffffff


	//   ....[1]....
        /*0064*/ 	.word	0xffffffff


	//   ....[2]....
        /*0068*/ 	.word	0xffffffff


	//   ....[3]....
        /*006c*/ 	.word	0xffffffff


	//   ....[4]....
        /*0070*/ 	.word	0xffffffff


	//   ....[5]....
        /*0074*/ 	.word	0xffffffff


	//   ....[6]....
        /*0078*/ 	.word	0xffffffff


	//   ....[7]....
        /*007c*/ 	.word	0xffffffff


	//   ....[8]....
        /*0080*/ 	.word	0xffffffff


	//   ....[9]....
        /*0084*/ 	.word	0xffffffff


	//   ....[10]....
        /*0088*/ 	.word	0x0500000f


	//   ....[11]....
        /*008c*/ 	.word	0x0500000f


	//   ....[12]....
        /*0090*/ 	.word	0x0500000f


	//   ....[13]....
        /*0094*/ 	.word	0x0500000f


	//   ....[14]....
        /*0098*/ 	.word	0x0500000f


	//   ....[15]....
        /*009c*/ 	.word	0x0500000f


	//   ....[16]....
        /*00a0*/ 	.word	0x0500000f


	//   ....[17]....
        /*00a4*/ 	.word	0x0500000f


	//   ....[18]....
        /*00a8*/ 	.word	0x0500000f


	//   ....[19]....
        /*00ac*/ 	.word	0x0500000f


	//----- nvinfo : EIATTR_COOP_GROUP_INSTR_OFFSETS
	.align		4
.L_13715:
        /*00b0*/ 	.byte	0x04, 0x28
        /*00b2*/ 	.short	(.L_13717 - .L_13716)


	//   ....[0]....
.L_13716:
        /*00b4*/ 	.word	0x00000490


	//   ....[1]....
        /*00b8*/ 	.word	0x000004d0


	//   ....[2]....
        /*00bc*/ 	.word	0x000004f0


	//   ....[3]....
        /*00c0*/ 	.word	0x00000510


	//   ....[4]....
        /*00c4*/ 	.word	0x00000530


	//   ....[5]....
        /*00c8*/ 	.word	0x00000730


	//   ....[6]....
        /*00cc*/ 	.word	0x00000750


	//   ....[7]....
        /*00d0*/ 	.word	0x00000770


	//   ....[8]....
        /*00d4*/ 	.word	0x00000790


	//   ....[9]....
        /*00d8*/ 	.word	0x000007b0


	//   ....[10]....
        /*00dc*/ 	.word	0x00000c70


	//   ....[11]....
        /*00e0*/ 	.word	0x00000d10


	//   ....[12]....
        /*00e4*/ 	.word	0x00000d70


	//   ....[13]....
        /*00e8*/ 	.word	0x00000dd0


	//   ....[14]....
        /*00ec*/ 	.word	0x00000e30


	//   ....[15]....
        /*00f0*/ 	.word	0x00001070


	//   ....[16]....
        /*00f4*/ 	.word	0x000010d0


	//   ....[17]....
        /*00f8*/ 	.word	0x00001130


	//   ....[18]....
        /*00fc*/ 	.word	0x00001190


	//   ....[19]....
        /*0100*/ 	.word	0x000011f0


	//----- nvinfo : EIATTR_VRC_CTA_INIT_COUNT
	.align		4
.L_13717:
        /*0104*/ 	.byte	0x02, 0x4a
	.zero		1
	.zero		1


	//----- nvinfo : EIATTR_SYSCALL_OFFSETS
	.align		4
        /*0108*/ 	.byte	0x04, 0x46
        /*010a*/ 	.short	(.L_13719 - .L_13718)


	//   ....[0]....
.L_13718:
        /*010c*/ 	.word	0x00000180


	//----- nvinfo : EIATTR_EXIT_INSTR_OFFSETS
	.align		4
.L_13719:
        /*0110*/ 	.byte	0x04, 0x1c
        /*0112*/ 	.short	(.L_13721 - .L_13720)


	//   ....[0]....
.L_13720:
        /*0114*/ 	.word	0x00000230


	//   ....[1]....
        /*0118*/ 	.word	0x00000c10


	//----- nvinfo : EIATTR_CRS_STACK_SIZE
	.align		4
.L_13721:
        /*011c*/ 	.byte	0x04, 0x1e
        /*011e*/ 	.short	(.L_13723 - .L_13722)
.L_13722:
        /*0120*/ 	.word	0x00000000


	//----- nvinfo : EIATTR_CBANK_PARAM_SIZE
	.align		4
.L_13723:
        /*0124*/ 	.byte	0x03, 0x19
        /*0126*/ 	.short	0x0030


	//----- nvinfo : EIATTR_PARAM_CBANK
	.align		4
        /*0128*/ 	.byte	0x04, 0x0a
        /*012a*/ 	.short	(.L_13725 - .L_13724)
	.align		4
.L_13724:
        /*012c*/ 	.word	index@(.nv.constant0._Z15SoftmaxWarpImplI10DirectLoadIffE11DirectStoreIffEfLi1ELi3ELi32ELi1ELb1EL9Algorithm0EEvT_T0_ll)
        /*0130*/ 	.short	0x0380
        /*0132*/ 	.short	0x0030


	//----- nvinfo : EIATTR_SW_WAR
	.align		4
.L_13725:
        /*0134*/ 	.byte	0x04, 0x36
        /*0136*/ 	.short	(.L_13727 - .L_13726)
.L_13726:
        /*0138*/ 	.word	0x00000008
.L_13727:


//--------------------- .nv.info._Z15SoftmaxWarpImplI10DirectLoadIffE11DirectStoreIffEfLi1ELi3ELi32ELi1ELb0EL9Algorithm0EEvT_T0_ll --------------------------
	.section	.nv.info._Z15SoftmaxWarpImplI10DirectLoadIffE11DirectStoreIffEfLi1ELi3ELi32ELi1ELb0EL9Algorithm0EEvT_T0_ll,"",@"SHT_CUDA_INFO"
	.sectionflags	@""
	.align	4


	//----- nvinfo : EIATTR_CUDA_API_VERSION
	.align		4
        /*0000*/ 	.byte	0x04, 0x37
        /*0002*/ 	.short	(.L_13729 - .L_13728)
.L_13728:
        /*0004*/ 	.word	0x00000082


	//----- nvinfo : EIATTR_KPARAM_INFO
	.align		4
.L_13729:
        /*0008*/ 	.byte	0x04, 0x17
        /*000a*/ 	.short	(.L_13731 - .L_13730)
.L_13730:
        /*000c*/ 	.word	0x00000000
        /*0010*/ 	.short	0x0003
        /*0012*/ 	.short	0x0028
        /*0014*/ 	.byte	0x00, 0xf0, 0x21, 0x00


	//----- nvinfo : EIATTR_KPARAM_INFO
	.align		4
.L_13731:
        /*0018*/ 	.byte	0x04, 0x17
        /*001a*/ 	.short	(.L_13733 - .L_13732)
.L_13732:
        /*001c*/ 	.word	0x00000000
        /*0020*/ 	.short	0x0002
        /*0022*/ 	.short	0x0020
        /*0024*/ 	.byte	0x00, 0xf0, 0x21, 0x00


	//----- nvinfo : EIATTR_KPARAM_INFO
	.align		4
.L_13733:
        /*0028*/ 	.byte	0x04, 0x17
        /*002a*/ 	.short	(.L_13735 - .L_13734)
.L_13734:
        /*002c*/ 	.word	0x00000000
        /*0030*/ 	.short	0x0001
        /*0032*/ 	.short	0x0010
        /*0034*/ 	.byte	0x00, 0xf0, 0x41, 0x00


	//----- nvinfo : EIATTR_KPARAM_INFO
	.align		4
.L_13735:
        /*0038*/ 	.byte	0x04, 0x17
        /*003a*/ 	.short	(.L_13737 - .L_13736)
.L_13736:
        /*003c*/ 	.word	0x00000000
        /*0040*/ 	.short	0x0000
        /*0042*/ 	.short	0x0000
        /*0044*/ 	.byte	0x00, 0xf0, 0x41, 0x00


	//----- nvinfo : EIATTR_SPARSE_MMA_MASK
	.align		4
.L_13737:
        /*0048*/ 	.byte	0x03, 0x50
        /*004a*/ 	.short	0x0000


	//----- nvinfo : EIATTR_MAXREG_COUNT
	.align		4
        /*004c*/ 	.byte	0x03, 0x1b
        /*004e*/ 	.short	0x00ff


	//----- nvinfo : EIATTR_EXTERNS
	.align		4
        /*0050*/ 	.byte	0x04, 0x0f
        /*0052*/ 	.short	(.L_13739 - .L_13738)


	//   ....[0]....
	.align		4
.L_13738:
        /*0054*/ 	.word	index@(__assertfail)


	//----- nvinfo : EIATTR_MERCURY_ISA_VERSION
	.align		4
.L_13739:
        /*0058*/ 	.byte	0x03, 0x5f
        /*005a*/ 	.short	0x0101


	//----- nvinfo : EIATTR_COOP_GROUP_MASK_REGIDS
	.align		4
        /*005c*/ 	.byte	0x04, 0x29
        /*005e*/ 	.short	(.L_13741 - .L_13740)


	//   ....[0]....
.L_13740:
        /*0060*/ 	.word	0xffffffff


	//   ....[1]....
        /*0064*/ 	.word	0xffffffff


	//   ....[2]....
        /*0068*/ 	.word	0xffffffff


	//   ....[3]....
        /*006c*/ 	.word	0xffffffff


	//   ....[4]....
        /*0070*/ 	.word	0xffffffff


	//   ....[5]....
        /*0074*/ 	.word	0xffffffff


	//   ....[6]....
        /*0078*/ 	.word	0xffffffff


	//   ....[7]....
        /*007c*/ 	.word	0xffffffff


	//   ....[8]....
        /*0080*/ 	.word	0xffffffff


	//   ....[9]....
        /*0084*/ 	.word	0xffffffff


	//   ....[10]....
        /*0088*/ 	.word	0x0500000f


	//   ....[11]....
        /*008c*/ 	.word	0x0500000f


	//   ....[12]....
        /*0090*/ 	.word	0x0500000f


	//   ....[13]....
        /*0094*/ 	.word	0x0500000f


	//   ....[14]....
        /*0098*/ 	.word	0x0500000f


	//   ....[15]....
        /*009c*/ 	.word	0x0500000f


	//   ....[16]....
        /*00a0*/ 	.word	0x0500000f


	//   ....[17]....
        /*00a4*/ 	.word	0x0500000f


	//   ....[18]....
        /*00a8*/ 	.word	0x0500000f


	//   ....[19]....
        /*00ac*/ 	.word	0x0500000f


	//----- nvinfo : EIATTR_COOP_GROUP_INSTR_OFFSETS
	.align		4
.L_13741:
        /*00b0*/ 	.byte	0x04, 0x28
        /*00b2*/ 	.short	(.L_13743 - .L_13742)


	//   ....[0]....
.L_13742:
        /*00b4*/ 	.word	0x00000390


	//   ....[1]....
        /*00b8*/ 	.word	0x000003d0


	//   ....[2]....
        /*00bc*/ 	.word	0x000003f0


	//   ....[3]....
        /*00c0*/ 	.word	0x00000410


	//   ....[4]....
        /*00c4*/ 	.word	0x00000430


	//   ....[5]....
        /*00c8*/ 	.word	0x00000630


	//   ....[6]....
        /*00cc*/ 	.word	0x00000650


	//   ....[7]....
        /*00d0*/ 	.word	0x00000670


	//   ....[8]....
        /*00d4*/ 	.word	0x00000690


	//   ....[9]....
        /*00d8*/ 	.word	0x000006b0


	//   ....[10]....
        /*00dc*/ 	.word	0x00000b20


	//   ....[11]....
        /*00e0*/ 	.word	0x00000bc0


	//   ....[12]....
        /*00e4*/ 	.word	0x00000c20


	//   ....[13]....
        /*00e8*/ 	.word	0x00000c80


	//   ....[14]....
        /*00ec*/ 	.word	0x00000ce0


	//   ....[15]....
        /*00f0*/ 	.word	0x00000f20


	//   ....[16]....
        /*00f4*/ 	.word	0x00000f80


	//   ....[17]....
        /*00f8*/ 	.word	0x00000fe0


	//   ....[18]....
        /*00fc*/ 	.word	0x00001040


	//   ....[19]....
        /*0100*/ 	.word	0x000010a0


	//----- nvinfo : EIATTR_VRC_CTA_INIT_COUNT
	.align		4
.L_13743:
        /*0104*/ 	.byte	0x02, 0x4a
	.zero		1
	.zero		1


	//----- nvinfo : EIATTR_SYSCALL_OFFSETS
	.align		4
        /*0108*/ 	.byte	0x04, 0x46
        /*010a*/ 	.short	(.L_13745 - .L_13744)


	//   ....[0]....
.L_13744:
        /*010c*/ 	.word	0x00000170


	//----- nvinfo : EIATTR_EXIT_INSTR_OFFSETS
	.align		4
.L_13745:
        /*0110*/ 	.byte	0x04, 0x1c
        /*0112*/ 	.short	(.L_13747 - .L_13746)


	//   ....[0]....
.L_13746:
        /*0114*/ 	.word	0x00000220


	//   ....[1]....
        /*0118*/ 	.word	0x00000ac0


	//----- nvinfo : EIATTR_CRS_STACK_SIZE
	.align		4
.L_13747:
        /*011c*/ 	.byte	0x04, 0x1e
        /*011e*/ 	.short	(.L_13749 - .L_13748)
.L_13748:
        /*0120*/ 	.word	0x00000000


	//----- nvinfo : EIATTR_CBANK_PARAM_SIZE
	.align		4
.L_13749:
        /*0124*/ 	.byte	0x03, 0x19
        /*0126*/ 	.short	0x0030


	//----- nvinfo : EIATTR_PARAM_CBANK
	.align		4
        /*0128*/ 	.byte	0x04, 0x0a
        /*012a*/ 	.short	(.L_13751 - .L_13750)
	.align		4
.L_13750:
        /*012c*/ 	.word	index@(.nv.constant0._Z15SoftmaxWarpImplI10DirectLoadIffE11DirectStoreIffEfLi1ELi3ELi32ELi1ELb0EL9Algorithm0EEvT_T0_ll)
        /*0130*/ 	.short	0x0380
        /*0132*/ 	.short	0x0030


	//----- nvinfo : EIATTR_SW_WAR
	.align		4
.L_13751:
        /*0134*/ 	.byte	0x04, 0x36
        /*0136*/ 	.short	(.L_13753 - .L_13752)
.L_13752:
        /*0138*/ 	.word	0x00000008
.L_13753:


//--------------------- .nv.info._Z15SoftmaxWarpImplI10DirectLoadIffE11DirectStoreIffEfLi1ELi2ELi32ELi1ELb1EL9Algorithm0EEvT_T0_ll --------------------------
	.section	.nv.info._Z15SoftmaxWarpImplI10DirectLoadIffE11DirectStoreIffEfLi1ELi2ELi32ELi1ELb1EL9Algorithm0EEvT_T0_ll,"",@"SHT_CUDA_INFO"
	.sectionflags	@""
	.align	4


	//----- nvinfo : EIATTR_CUDA_API_VERSION
	.align		4
        /*0000*/ 	.byte	0x04, 0x37
        /*0002*/ 	.short	(.L_13755 - .L_13754)
.L_13754:
        /*0004*/ 	.word	0x00000082


	//----- nvinfo : EIATTR_KPARAM_INFO
	.align		4
.L_13755:
        /*0008*/ 	.byte	0x04, 0x17
        /*000a*/ 	.short	(.L_13757 - .L_13756)
.L_13756:
        /*000c*/ 	.word	0x00000000
        /*0010*/ 	.short	0x0003
        /*0012*/ 	.short	0x0028
        /*0014*/ 	.byte	0x00, 0xf0, 0x21, 0x00


	//----- nvinfo : EIATTR_KPARAM_INFO
	.align		4
.L_13757:
        /*0018*/ 	.byte	0x04, 0x17
        /*001a*/ 	.short	(.L_13759 - .L_13758)
.L_13758:
        /*001c*/ 	.word	0x00000000
        /*0020*/ 	.short	0x0002
        /*0022*/ 	.short	0x0020
        /*0024*/ 	.byte	0x00, 0xf0, 0x21, 0x00


	//----- nvinfo : EIATTR_KPARAM_INFO
	.align		4
.L_13759:
        /*0028*/ 	.byte	0x04, 0x17
        /*002a*/ 	.short	(.L_13761 - .L_13760)
.L_13760:
        /*002c*/ 	.word	0x00000000
        /*0030*/ 	.short	0x0001
        /*0032*/ 	.short	0x0010
        /*0034*/ 	.byte	0x00, 0xf0, 0x41, 0x00


	//----- nvinfo : EIATTR_KPARAM_INFO
	.align		4
.L_13761:
        /*0038*/ 	.byte	0x04, 0x17
        /*003a*/ 	.short	(.L_13763 - .L_13762)
.L_13762:
        /*003c*/ 	.word	0x00000000
        /*0040*/ 	.short	0x0000
        /*0042*/ 	.short	0x0000
        /*0044*/ 	.byte	0x00, 0xf0, 0x41, 0x00


	//----- nvinfo : EIATTR_SPARSE_MMA_MASK
	.align		4
.L_13763:
        /*0048*/ 	.byte	0x03, 0x50
        /*004a*/ 	.short	0x0000


	//----- nvinfo : EIATTR_MAXREG_COUNT
	.align		4
        /*004c*/ 	.byte	0x03, 0x1b
        /*004e*/ 	.short	0x00ff


	//----- nvinfo : EIATTR_EXTERNS
	.align		4
        /*0050*/ 	.byte	0x04, 0x0f
        /*0052*/ 	.short	(.L_13765 - .L_13764)


	//   ....[0]....
	.align		4
.L_13764:
        /*0054*/ 	.word	index@(__assertfail)


	//----- nvinfo : EIATTR_MERCURY_ISA_VERSION
	.align		4
.L_13765:
        /*0058*/ 	.byte	0x03, 0x5f
        /*005a*/ 	.short	0x0101


	//----- nvinfo : EIATTR_COOP_GROUP_MASK_REGIDS
	.align		4
        /*005c*/ 	.byte	0x04, 0x29
        /*005e*/ 	.short	(.L_13767 - .L_13766)


	//   ....[0]....
.L_13766:
        /*0060*/ 	.word	0xffffffff


	//   ....[1]....
        /*0064*/ 	.word	0xffffffff


	//   ....[2]....
        /*0068*/ 	.word	0xffffffff


	//   ....[3]....
        /*006c*/ 	.word	0xffffffff


	//   ....[4]....
        /*0070*/ 	.word	0xffffffff


	//   ....[5]....
        /*0074*/ 	.word	0xffffffff


	//   ....[6]....
        /*0078*/ 	.word	0xffffffff


	//   ....[7]....
        /*007c*/ 	.word	0xffffffff


	//   ....[8]....
        /*0080*/ 	.word	0xffffffff


	//   ....[9]....
        /*0084*/ 	.word	0xffffffff


	//   ....[10]....
        /*0088*/ 	.word	0x0500000f


	//   ....[11]....
        /*008c*/ 	.word	0x0500000f


	//   ....[12]....
        /*0090*/ 	.word	0x0500000f


	//   ....[13]....
        /*0094*/ 	.word	0x0500000f


	//   ....[14]....
        /*0098*/ 	.word	0x0500000f


	//   ....[15]....
        /*009c*/ 	.word	0x0500000f


	//   ....[16]....
        /*00a0*/ 	.word	0x0500000f


	//   ....[17]....
        /*00a4*/ 	.word	0x0500000f


	//   ....[18]....
        /*00a8*/ 	.word	0x0500000f


	//   ....[19]....
        /*00ac*/ 	.word	0x0500000f


	//----- nvinfo : EIATTR_COOP_GROUP_INSTR_OFFSETS
	.align		4
.L_13767:
        /*00b0*/ 	.byte	0x04, 0x28
        /*00b2*/ 	.short	(.L_13769 - .L_13768)


	//   ....[0]....
.L_13768:
        /*00b4*/ 	.word	0x00000400


	//   ....[1]....
        /*00b8*/ 	.word	0x00000440


	//   ....[2]....
        /*00bc*/ 	.word	0x00000460


	//   ....[3]....
        /*00c0*/ 	.word	0x00000480


	//   ....[4]....
        /*00c4*/ 	.word	0x000004a0


	//   ....[5]....
        /*00c8*/ 	.word	0x00000600


	//   ....[6]....
        /*00cc*/ 	.word	0x00000620


	//   ....[7]....
        /*00d0*/ 	.word	0x00000640


	//   ....[8]....
        /*00d4*/ 	.word	0x00000660


	//   ....[9]....
        /*00d8*/ 	.word	0x00000680


	//   ....[10]....
        /*00dc*/ 	.word	0x00000a00


	//   ....[11]....
        /*00e0*/ 	.word	0x00000aa0


	//   ....[12]....
        /*00e4*/ 	.word	0x00000b00


	//   ....[13]....
        /*00e8*/ 	.word	0x00000b60


	//   ....[14]....
        /*00ec*/ 	.word	0x00000bc0


	//   ....[15]....
        /*00f0*/ 	.word	0x00000d60


	//   ....[16]....
        /*00f4*/ 	.word	0x00000dc0


	//   ....[17]....
        /*00f8*/ 	.word	0x00000e20


	//   ....[18]....
        /*00fc*/ 	.word	0x00000e80


	//   ....[19]....
        /*0100*/ 	.word	0x00000ee0


	//----- nvinfo : EIATTR_VRC_CTA_INIT_COUNT
	.align		4
.L_13769:
        /*0104*/ 	.byte	0x02, 0x4a
	.zero		1
	.zero		1


	//----- nvinfo : EIATTR_SYSCALL_OFFSETS
	.align		4
        /*0108*/ 	.byte	0x04, 0x46
        /*010a*/ 	.short	(.L_13771 - .L_13770)


	//   ....[0]....
.L_13770:
        /*010c*/ 	.word	0x00000180


	//----- nvinfo : EIATTR_EXIT_INSTR_OFFSETS
	.align		4
.L_13771:
        /*0110*/ 	.byte	0x04, 0x1c
        /*0112*/ 	.short	(.L_13773 - .L_13772)


	//   ....[0]....
.L_13772:
        /*0114*/ 	.word	0x00000230


	//   ....[1]....
        /*0118*/ 	.word	0x000009a0


	//----- nvinfo : EIATTR_CRS_STACK_SIZE
	.align		4
.L_13773:
        /*011c*/ 	.byte	0x04, 0x1e
        /*011e*/ 	.short	(.L_13775 - .L_13774)
.L_13774:
        /*0120*/ 	.word	0x00000000


	//----- nvinfo : EIATTR_CBANK_PARAM_SIZE
	.align		4
.L_13775:
        /*0124*/ 	.byte	0x03, 0x19
        /*0126*/ 	.short	0x0030


	//----- nvinfo : EIATTR_PARAM_CBANK
	.align		4
        /*0128*/ 	.byte	0x04, 0x0a
        /*012a*/ 	.short	(.L_13777 - .L_13776)
	.align		4
.L_13776:
        /*012c*/ 	.word	index@(.nv.constant0._Z15SoftmaxWarpImplI10DirectLoadIffE11DirectStoreIffEfLi1ELi2ELi32ELi1ELb1EL9Algorithm0EEvT_T0_ll)
        /*0130*/ 	.short	0x0380
        /*0132*/ 	.short	0x0030


	//----- nvinfo : EIATTR_SW_WAR
	.align		4
.L_13777:
        /*0134*/ 	.byte	0x04, 0x36
        /*0136*/ 	.short	(.L_13779 - .L_13778)
.L_13778:
        /*0138*/ 	.word	0x00000008
.L_13779:


//--------------------- .nv.info._Z15SoftmaxWarpImplI10DirectLoadIffE11DirectStoreIffEfLi1ELi2ELi32ELi1ELb0EL9Algorithm0EEvT_T0_ll --------------------------
	.section	.nv.info._Z15SoftmaxWarpImplI10DirectLoadIffE11DirectStoreIffEfLi1ELi2ELi32ELi1ELb0EL9Algorithm0EEvT_T0_ll,"",@"SHT_CUDA_INFO"
	.sectionflags	@""
	.align	4


	//----- nvinfo : EIATTR_CUDA_API_VERSION
	.align		4
        /*0000*/ 	.byte	0x04, 0x37
        /*0002*/ 	.short	(.L_13781 - .L_13780)
.L_13780:
        /*0004*/ 	.word	0x00000082


	//----- nvinfo : EIATTR_KPARAM_INFO
	.align		4
.L_13781:
        /*0008*/ 	.byte	0x04, 0x17
        /*000a*/ 	.short	(.L_13783 - .L_13782)
.L_13782:
        /*000c*/ 	.word	0x00000000
        /*0010*/ 	.short	0x0003
        /*0012*/ 	.short	0x0028
        /*0014*/ 	.byte	0x00, 0xf0, 0x21, 0x00


	//----- nvinfo : EIATTR_KPARAM_INFO
	.align		4
.L_13783:
        /*0018*/ 	.byte	0x04, 0x17
        /*001a*/ 	.short	(.L_13785 - .L_13784)
.L_13784:
        /*001c*/ 	.word	0x00000000
        /*0020*/ 	.short	0x0002
        /*0022*/ 	.short	0x0020
        /*0024*/ 	.byte	0x00, 0xf0, 0x21, 0x00


	//----- nvinfo : EIATTR_KPARAM_INFO
	.align		4
.L_13785:
        /*0028*/ 	.byte	0x04, 0x17
        /*002a*/ 	.short	(.L_13787 - .L_13786)
.L_13786:
        /*002c*/ 	.word	0x00000000
        /*0030*/ 	.short	0x0001
        /*0032*/ 	.short	0x0010
        /*0034*/ 	.byte	0x00, 0xf0, 0x41, 0x00


	//----- nvinfo : EIATTR_KPARAM_INFO
	.align		4
.L_13787:
        /*0038*/ 	.byte	0x04, 0x17
        /*003a*/ 	.short	(.L_13789 - .L_13788)
.L_13788:
        /*003c*/ 	.word	0x00000000
        /*0040*/ 	.short	0x0000
        /*0042*/ 	.short	0x0000
        /*0044*/ 	.byte	0x00, 0xf0, 0x41, 0x00


	//----- nvinfo : EIATTR_SPARSE_MMA_MASK
	.align		4
.L_13789:
        /*0048*/ 	.byte	0x03, 0x50
        /*004a*/ 	.short	0x0000


	//----- nvinfo : EIATTR_MAXREG_COUNT
	.align		4
        /*004c*/ 	.byte	0x03, 0x1b
        /*004e*/ 	.short	0x00ff


	//----- nvinfo : EIATTR_EXTERNS
	.align		4
        /*0050*/ 	.byte	0x04, 0x0f
        /*0052*/ 	.short	(.L_13791 - .L_13790)


	//   ....[0]....
	.align		4
.L_13790:
        /*0054*/ 	.word	index@(__assertfail)


	//----- nvinfo : EIATTR_MERCURY_ISA_VERSION
	.align		4
.L_13791:
        /*0058*/ 	.byte	0x03, 0x5f
        /*005a*/ 	.short	0x0101


	//----- nvinfo : EIATTR_COOP_GROUP_MASK_REGIDS
	.align		4
        /*005c*/ 	.byte	0x04, 0x29
        /*005e*/ 	.short	(.L_13793 - .L_13792)


	//   ....[0]....
.L_13792:
        /*0060*/ 	.word	0xffffffff


	//   ....[1]....
        /*0064*/ 	.word	0xffffffff


	//   ....[2]....
        /*0068*/ 	.word	0xffffffff


	//   ....[3]....
        /*006c*/ 	.word	0xffffffff


	//   ....[4]....
        /*0070*/ 	.word	0xffffffff


	//   ....[5]....
        /*0074*/ 	.word	0xffffffff


	//   ....[6]....
        /*0078*/ 	.word	0xffffffff


	//   ....[7]....
        /*007c*/ 	.word	0xffffffff


	//   ....[8]....
        /*0080*/ 	.word	0xffffffff


	//   ....[9]....
        /*0084*/ 	.word	0xffffffff


	//   ....[10]....
        /*0088*/ 	.word	0x0500000f


	//   ....[11]....
        /*008c*/ 	.word	0x0500000f


	//   ....[12]....
        /*0090*/ 	.word	0x0500000f


	//   ....[13]....
        /*0094*/ 	.word	0x0500000f


	//   ....[14]....
        /*0098*/ 	.word	0x0500000f


	//   ....[15]....
        /*009c*/ 	.word	0x0500000f


	//   ....[16]....
        /*00a0*/ 	.word	0x0500000f


	//   ....[17]....
        /*00a4*/ 	.word	0x0500000f


	//   ....[18]....
        /*00a8*/ 	.word	0x0500000f


	//   ....[19]....
        /*00ac*/ 	.word	0x0500000f


	//----- nvinfo : EIATTR_COOP_GROUP_INSTR_OFFSETS
	.align		4
.L_13793:
        /*00b0*/ 	.byte	0x04, 0x28
        /*00b2*/ 	.short	(.L_13795 - .L_13794)


	//   ....[0]....
.L_13794:
        /*00b4*/ 	.word	0x00000350


	//   ....[1]....
        /*00b8*/ 	.word	0x00000390


	//   ....[2]....
        /*00bc*/ 	.word	0x000003b0


	//   ....[3]....
        /*00c0*/ 	.word	0x000003d0


	//   ....[4]....
        /*00c4*/ 	.word	0x000003f0


	//   ....[5]....
        /*00c8*/ 	.word	0x00000550


	//   ....[6]....
        /*00cc*/ 	.word	0x00000570


	//   ....[7]....
        /*00d0*/ 	.word	0x00000590


	//   ....[8]....
        /*00d4*/ 	.word	0x000005b0


	//   ....[9]....
        /*00d8*/ 	.word	0x000005d0


	//   ....[10]....
        /*00dc*/ 	.word	0x00000920


	//   ....[11]....
        /*00e0*/ 	.word	0x000009c0


	//   ....[12]....
        /*00e4*/ 	.word	0x00000a20


	//   ....[13]....
        /*00e8*/ 	.word	0x00000a80


	//   ....[14]....
        /*00ec*/ 	.word	0x00000ae0


	//   ....[15]....
        /*00f0*/ 	.word	0x00000c80


	//   ....[16]....
        /*00f4*/ 	.word	0x00000ce0


	//   ....[17]....
        /*00f8*/ 	.word	0x00000d40


	//   ....[18]....
        /*00fc*/ 	.word	0x00000da0


	//   ....[19]....
        /*0100*/ 	.word	0x00000e00


	//----- nvinfo : EIATTR_VRC_CTA_INIT_COUNT
	.align		4
.L_13795:
        /*0104*/ 	.byte	0x02, 0x4a
	.zero		1
	.zero		1


	//----- nvinfo : EIATTR_SYSCALL_OFFSETS
	.align		4
        /*0108*/ 	.byte	0x04, 0x46
        /*010a*/ 	.short	(.L_13797 - .L_13796)


	//   ....[0]....
.L_13796:
        /*010c*/ 	.word	0x00000170


	//----- nvinfo : EIATTR_EXIT_INSTR_OFFSETS
	.align		4
.L_13797:
        /*0110*/ 	.byte	0x04, 0x1c
        /*0112*/ 	.short	(.L_13799 - .L_13798)


	//   ....[0]....
.L_13798:
        /*0114*/ 	.word	0x00000220


	//   ....[1]....
        /*0118*/ 	.word	0x000008c0


	//----- nvinfo : EIATTR_CRS_STACK_SIZE
	.align		4
.L_13799:
        /*011c*/ 	.byte	0x04, 0x1e
        /*011e*/ 	.short	(.L_13801 - .L_13800)
.L_13800:
        /*0120*/ 	.word	0x00000000


	//----- nvinfo : EIATTR_CBANK_PARAM_SIZE
	.align		4
.L_13801:
        /*0124*/ 	.byte	0x03, 0x19
        /*0126*/ 	.short	0x0030


	//----- nvinfo : EIATTR_PARAM_CBANK
	.align		4
        /*0128*/ 	.byte	0x04, 0x0a
        /*012a*/ 	.short	(.L_13803 - .L_13802)
	.align		4
.L_13802:
        /*012c*/ 	.word	index@(.nv.constant0._Z15SoftmaxWarpImplI10DirectLoadIffE11DirectStoreIffEfLi1ELi2ELi32ELi1ELb0EL9Algorithm0EEvT_T0_ll)
        /*0130*/ 	.short	0x0380
        /*0132*/ 	.short	0x0030


	//----- nvinfo : EIATTR_SW_WAR
	.align		4
.L_13803:
        /*0134*/ 	.byte	0x04, 0x36
        /*0136*/ 	.short	(.L_13805 - .L_13804)
.L_13804:
        /*0138*/ 	.word	0x00000008
.L_13805:


//--------------------- .nv.info._Z15SoftmaxWarpImplI10DirectLoadIffE11DirectStoreIffEfLi1ELi1ELi32ELi1ELb1EL9Algorithm0EEvT_T0_ll --------------------------
	.section	.nv.info._Z15SoftmaxWarpImplI10DirectLoadIffE11DirectStoreIffEfLi1ELi1ELi32ELi1ELb1EL9Algorithm0EEvT_T0_ll,"",@"SHT_CUDA_INFO"
	.sectionflags	@""
	.align	4


	//----- nvinfo : EIATTR_CUDA_API_VERSION
	.align		4
        /*0000*/ 	.byte	0x04, 0x37
        /*0002*/ 	.short	(.L_13807 - .L_13806)
.L_13806:
        /*0004*/ 	.word	0x00000082


	//----- nvinfo : EIATTR_KPARAM_INFO
	.align		4
.L_13807:
        /*0008*/ 	.byte	0x04, 0x17
        /*000a*/ 	.short	(.L_13809 - .L_13808)
.L_13808:
        /*000c*/ 	.word	0x00000000
        /*0010*/ 	.short	0x0003
        /*0012*/ 	.short	0x0028
        /*0014*/ 	.byte	0x00, 0xf0, 0x21, 0x00


	//----- nvinfo : EIATTR_KPARAM_INFO
	.align		4
.L_13809:
        /*0018*/ 	.byte	0x04, 0x17
        /*001a*/ 	.short	(.L_13811 - .L_13810)
.L_13810:
        /*001c*/ 	.word	0x00000000
        /*0020*/ 	.short	0x0002
        /*0022*/ 	.short	0x0020
        /*0024*/ 	.byte	0x00, 0xf0, 0x21, 0x00


	//----- nvinfo : EIATTR_KPARAM_INFO
	.align		4
.L_13811:
        /*0028*/ 	.byte	0x04, 0x17
        /*002a*/ 	.short	(.L_13813 - .L_13812)
.L_13812:
        /*002c*/ 	.word	0x00000000
        /*0030*/ 	.short	0x0001
        /*0032*/ 	.short	0x0010
        /*0034*/ 	.byte	0x00, 0xf0, 0x41, 0x00


	//----- nvinfo : EIATTR_KPARAM_INFO
	.align		4
.L_13813:
        /*0038*/ 	.byte	0x04, 0x17
        /*003a*/ 	.short	(.L_13815 - .L_13814)
.L_13814:
        /*003c*/ 	.word	0x00000000
        /*0040*/ 	.short	0x0000
        /*0042*/ 	.short	0x0000
        /*0044*/ 	.byte	0x00, 0xf0, 0x41, 0x00


	//----- nvinfo : EIATTR_SPARSE_MMA_MASK
	.align		4
.L_13815:
        /*0048*/ 	.byte	0x03, 0x50
        /*004a*/ 	.short	0x0000


	//----- nvinfo : EIATTR_MAXREG_COUNT
	.align		4
        /*004c*/ 	.byte	0x03, 0x1b
        /*004e*/ 	.short	0x00ff


	//----- nvinfo : EIATTR_EXTERNS
	.align		4
        /*0050*/ 	.byte	0x04, 0x0f
        /*0052*/ 	.short	(.L_13817 - .L_13816)


	//   ....[0]....
	.align		4
.L_13816:
        /*0054*/ 	.word	index@(__assertfail)


	//----- nvinfo : EIATTR_MERCURY_ISA_VERSION
	.align		4
.L_13817:
        /*0058*/ 	.byte	0x03, 0x5f
        /*005a*/ 	.short	0x0101


	//----- nvinfo : EIATTR_COOP_GROUP_MASK_REGIDS
	.align		4
        /*005c*/ 	.byte	0x04, 0x29
        /*005e*/ 	.short	(.L_13819 - .L_13818)


	//   ....[0]....
.L_13818:
        /*0060*/ 	.word	0xffffffff


	//   ....[1]....
        /*0064*/ 	.word	0xffffffff


	//   ....[2]....
        /*0068*/ 	.word	0xffffffff


	//   ....[3]....
        /*006c*/ 	.word	0xffffffff


	//   ....[4]....
        /*0070*/ 	.word	0xffffffff


	//   ....[5]....
        /*0074*/ 	.word	0xffffffff


	//   ....[6]....
        /*0078*/ 	.word	0xffffffff


	//   ....[7]....
        /*007c*/ 	.word	0xffffffff


	//   ....[8]....
        /*0080*/ 	.word	0xffffffff


	//   ....[9]....
        /*0084*/ 	.word	0xffffffff


	//   ....[10]....
        /*0088*/ 	.word	0xffffffff


	//   ....[11]....
        /*008c*/ 	.word	0xffffffff


	//   ....[12]....
        /*0090*/ 	.word	0xffffffff


	//   ....[13]....
        /*0094*/ 	.word	0xffffffff


	//   ....[14]....
        /*0098*/ 	.word	0xffffffff


	//   ....[15]....
        /*009c*/ 	.word	0xffffffff


	//   ....[16]....
        /*00a0*/ 	.word	0xffffffff


	//   ....[17]....
        /*00a4*/ 	.word	0xffffffff


	//   ....[18]....
        /*00a8*/ 	.word	0xffffffff


	//   ....[19]....
        /*00ac*/ 	.word	0xffffffff


	//   ....[20]....
        /*00b0*/ 	.word	0xffffffff


	//   ....[21]....
        /*00b4*/ 	.word	0xffffffff


	//   ....[22]....
        /*00b8*/ 	.word	0xffffffff


	//   ....[23]....
        /*00bc*/ 	.word	0xffffffff


	//   ....[24]....
        /*00c0*/ 	.word	0xffffffff


	//   ....[25]....
        /*00c4*/ 	.word	0xffffffff


	//   ....[26]....
        /*00c8*/ 	.word	0xffffffff


	//   ....[27]....
        /*00cc*/ 	.word	0xffffffff


	//   ....[28]....
        /*00d0*/ 	.word	0xffffffff


	//   ....[29]....
        /*00d4*/ 	.word	0xffffffff


	//   ....[30]....
        /*00d8*/ 	.word	0x0500000f


	//   ....[31]....
        /*00dc*/ 	.word	0x0500000f


	//   ....[32]....
        /*00e0*/ 	.word	0x0500000f


	//   ....[33]....
        /*00e4*/ 	.word	0x0500000f


	//   ....[34]....
        /*00e8*/ 	.word	0x0500000f


	//   ....[35]....
        /*00ec*/ 	.word	0x0500000f


	//   ....[36]....
        /*00f0*/ 	.word	0x0500000f


	//   ....[37]....
        /*00f4*/ 	.word	0x0500000f


	//   ....[38]....
        /*00f8*/ 	.word	0x0500000f


	//   ....[39]....
        /*00fc*/ 	.word	0x0500000f


	//   ....[40]....
        /*0100*/ 	.word	0x0500000f


	//   ....[41]....
        /*0104*/ 	.word	0x0500000f


	//   ....[42]....
        /*0108*/ 	.word	0x0500000f


	//   ....[43]....
        /*010c*/ 	.word	0x0500000f


	//   ....[44]....
        /*0110*/ 	.word	0x0500000f


	//   ....[45]....
        /*0114*/ 	.word	0x0500000f


	//   ....[46]....
        /*0118*/ 	.word	0x0500000f


	//   ....[47]....
        /*011c*/ 	.word	0x0500000f


	//   ....[48]....
        /*0120*/ 	.word	0x0500000f


	//   ....[49]....
        /*0124*/ 	.word	0x0500000f


	//   ....[50]....
        /*0128*/ 	.word	0x0500000f


	//   ....[51]....
        /*012c*/ 	.word	0x0500000f


	//   ....[52]....
        /*0130*/ 	.word	0x0500000f


	//   ....[53]....
        /*0134*/ 	.word	0x0500000f


	//   ....[54]....
        /*0138*/ 	.word	0x0500000f


	//   ....[55]....
        /*013c*/ 	.word	0x0500000f


	//   ....[56]....
        /*0140*/ 	.word	0x0500000f


	//   ....[57]....
        /*0144*/ 	.word	0x0500000f


	//   ....[58]....
        /*0148*/ 	.word	0x0500000f


	//   ....[59]....
        /*014c*/ 	.word	0x0500000f


	//----- nvinfo : EIATTR_COOP_GROUP_INSTR_OFFSETS
	.align		4
.L_13819:
        /*0150*/ 	.byte	0x04, 0x28
        /*0152*/ 	.short	(.L_13821 - .L_13820)


	//   ....[0]....
.L_13820:
        /*0154*/ 	.word	0x00000690


	//   ....[1]....
        /*0158*/ 	.word	0x000006d0


	//   ....[2]....
        /*015c*/ 	.word	0x000006f0


	//   ....[3]....
        /*0160*/ 	.word	0x00000710


	//   ....[4]....
        /*0164*/ 	.word	0x00000730


	//   ....[5]....
        /*0168*/ 	.word	0x000007f0


	//   ....[6]....
        /*016c*/ 	.word	0x00000810


	//   ....[7]....
        /*0170*/ 	.word	0x00000830


	//   ....[8]....
        /*0174*/ 	.word	0x00000850


	//   ....[9]....
        /*0178*/ 	.word	0x00000870


	//   ....[10]....
        /*017c*/ 	.word	0x00000bd0


	//   ....[11]....
        /*0180*/ 	.word	0x00000c10


	//   ....[12]....
        /*0184*/ 	.word	0x00000c30


	//   ....[13]....
        /*0188*/ 	.word	0x00000c50


	//   ....[14]....
        /*018c*/ 	.word	0x00000c70


	//   ....[15]....
        /*0190*/ 	.word	0x00000d30


	//   ....[16]....
        /*0194*/ 	.word	0x00000d50


	//   ....[17]....
        /*0198*/ 	.word	0x00000d70


	//   ....[18]....
        /*019c*/ 	.word	0x00000d90


	//   ....[19]....
        /*01a0*/ 	.word	0x00000db0


	//   ....[20]....
        /*01a4*/ 	.word	0x000010e0


	//   ....[21]....
        /*01a8*/ 	.word	0x00001120


	//   ....[22]....
        /*01ac*/ 	.word	0x00001140


	//   ....[23]....
        /*01b0*/ 	.word	0x00001160


	//   ....[24]....
        /*01b4*/ 	.word	0x00001180


	//   ....[25]....
        /*01b8*/ 	.word	0x00001240


	//   ....[26]....
        /*01bc*/ 	.word	0x00001260


	//   ....[27]....
        /*01c0*/ 	.word	0x00001280


	//   ....[28]....
        /*01c4*/ 	.word	0x000012a0


	//   ....[29]....
        /*01c8*/ 	.word	0x000012c0


	//   ....[30]....
        /*01cc*/ 	.word	0x00001530


	//   ....[31]....
        /*01d0*/ 	.word	0x00001590


	//   ....[32]....
        /*01d4*/ 	.word	0x00001600


	//   ....[33]....
        /*01d8*/ 	.word	0x00001660


	//   ....[34]....
        /*01dc*/ 	.word	0x000016d0


	//   ....[35]....
        /*01e0*/ 	.word	0x000017c0


	//   ....[36]....
        /*01e4*/ 	.word	0x00001820


	//   ....[37]....
        /*01e8*/ 	.word	0x00001880


	//   ....[38]....
        /*01ec*/ 	.word	0x000018e0


	//   ....[39]....
        /*01f0*/ 	.word	0x00001940


	//   ....[40]....
        /*01f4*/ 	.word	0x000019c0


	//   ....[41]....
        /*01f8*/ 	.word	0x00001a50


	//   ....[42]....
        /*01fc*/ 	.word	0x00001ab0


	//   ....[43]....
        /*0200*/ 	.word	0x00001b20


	//   ....[44]....
        /*0204*/ 	.word	0x00001b80


	//   ....[45]....
        /*0208*/ 	.word	0x00001c70


	//   ....[46]....
        /*020c*/ 	.word	0x00001cd0


	//   ....[47]....
        /*0210*/ 	.word	0x00001d30


	//   ....[48]....
        /*0214*/ 	.word	0x00001d90


	//   ....[49]....
        /*0218*/ 	.word	0x00001df0


	//   ....[50]....
        /*021c*/ 	.word	0x00001e70


	//   ....[51]....
        /*0220*/ 	.word	0x00001f00


	//   ....[52]....
        /*0224*/ 	.word	0x00001f60


	//   ....[53]....
        /*0228*/ 	.word	0x00001fd0


	//   ....[54]....
        /*022c*/ 	.word	0x00002030


	//   ....[55]....
        /*0230*/ 	.word	0x00002120


	//   ....[56]....
        /*0234*/ 	.word	0x00002180


	//   ....[57]....
        /*0238*/ 	.word	0x000021e0


	//   ....[58]....
        /*023c*/ 	.word	0x00002240


	//   ....[59]....
        /*0240*/ 	.word	0x000022a0


	//----- nvinfo : EIATTR_VRC_CTA_INIT_COUNT
	.align		4
.L_13821:
        /*0244*/ 	.byte	0x02, 0x4a
	.zero		1
	.zero		1


	//----- nvinfo : EIATTR_SYSCALL_OFFSETS
	.align		4
        /*0248*/ 	.byte	0x04, 0x46
        /*024a*/ 	.short	(.L_13823 - .L_13822)


	//   ....[0]....
.L_13822:
        /*024c*/ 	.word	0x00000170


	//----- nvinfo : EIATTR_EXIT_INSTR_OFFSETS
	.align		4
.L_13823:
        /*0250*/ 	.byte	0x04, 0x1c
        /*0252*/ 	.short	(.L_13825 - .L_13824)


	//   ....[0]....
.L_13824:
        /*0254*/ 	.word	0x00000220


	//   ....[1]....
        /*0258*/ 	.word	0x00000a80


	//   ....[2]....
        /*025c*/ 	.word	0x000014e0


	//----- nvinfo : EIATTR_CRS_STACK_SIZE
	.align		4
.L_13825:
        /*0260*/ 	.byte	0x04, 0x1e
        /*0262*/ 	.short	(.L_13827 - .L_13826)
.L_13826:
        /*0264*/ 	.word	0x00000000


	//----- nvinfo : EIATTR_CBANK_PARAM_SIZE
	.align		4
.L_13827:
        /*0268*/ 	.byte	0x03, 0x19
        /*026a*/ 	.short	0x0030


	//----- nvinfo : EIATTR_PARAM_CBANK
	.align		4
        /*026c*/ 	.byte	0x04, 0x0a
        /*026e*/ 	.short	(.L_13829 - .L_13828)
	.align		4
.L_13828:
        /*0270*/ 	.word	index@(.nv.constant0._Z15SoftmaxWarpImplI10DirectLoadIffE11DirectStoreIffEfLi1ELi1ELi32ELi1ELb1EL9Algorithm0EEvT_T0_ll)
        /*0274*/ 	.short	0x0380
        /*0276*/ 	.short	0x0030


	//----- nvinfo : EIATTR_SW_WAR
	.align		4
.L_13829:
        /*0278*/ 	.byte	0x04, 0x36
        /*027a*/ 	.short	(.L_13831 - .L_13830)
.L_13830:
        /*027c*/ 	.word	0x00000008
.L_13831:


//--------------------- .nv.info._Z15SoftmaxWarpImplI10DirectLoadIffE11DirectStoreIffEfLi1ELi1ELi32ELi1ELb0EL9Algorithm0EEvT_T0_ll --------------------------
	.section	.nv.info._Z15SoftmaxWarpImplI10DirectLoadIffE11DirectStoreIffEfLi1ELi1ELi32ELi1ELb0EL9Algorithm0EEvT_T0_ll,"",@"SHT_CUDA_INFO"
	.sectionflags	@""
	.align	4


	//----- nvinfo : EIATTR_CUDA_API_VERSION
	.align		4
        /*0000*/ 	.byte	0x04, 0x37
        /*0002*/ 	.short	(.L_13833 - .L_13832)
.L_13832:
        /*0004*/ 	.word	0x00000082


	//----- nvinfo : EIATTR_KPARAM_INFO
	.align		4
.L_13833:
        /*0008*/ 	.byte	0x04, 0x17
        /*000a*/ 	.short	(.L_13835 - .L_13834)
.L_13834:
        /*000c*/ 	.word	0x00000000
        /*0010*/ 	.short	0x0003
        /*0012*/ 	.short	0x0028
        /*0014*/ 	.byte	0x00, 0xf0, 0x21, 0x00


	//----- nvinfo : EIATTR_KPARAM_INFO
	.align		4
.L_13835:
        /*0018*/ 	.byte	0x04, 0x17
        /*001a*/ 	.short	(.L_13837 - .L_13836)
.L_13836:
        /*001c*/ 	.word	0x00000000
        /*0020*/ 	.short	0x0002
        /*0022*/ 	.short	0x0020
        /*0024*/ 	.byte	0x00, 0xf0, 0x21, 0x00


	//----- nvinfo : EIATTR_KPARAM_INFO
	.align		4
.L_13837:
        /*0028*/ 	.byte	0x04, 0x17
        /*002a*/ 	.short	(.L_13839 - .L_13838)
.L_13838:
        /*002c*/ 	.word	0x00000000
        /*0030*/ 	.short	0x0001
        /*0032*/ 	.short	0x0010
        /*0034*/ 	.byte	0x00, 0xf0, 0x41, 0x00


	//----- nvinfo : EIATTR_KPARAM_INFO
	.align		4
.L_13839:
        /*0038*/ 	.byte	0x04, 0x17
        /*003a*/ 	.short	(.L_13841 - .L_13840)
.L_13840:
        /*003c*/ 	.word	0x00000000
        /*0040*/ 	.short	0x0000
        /*0042*/ 	.short	0x0000
        /*0044*/ 	.byte	0x00, 0xf0, 0x41, 0x00


	//----- nvinfo : EIATTR_SPARSE_MMA_MASK
	.align		4
.L_13841:
        /*0048*/ 	.byte	0x03, 0x50
        /*004a*/ 	.short	0x0000


	//----- nvinfo : EIATTR_MAXREG_COUNT
	.align		4
        /*004c*/ 	.byte	0x03, 0x1b
        /*004e*/ 	.short	0x00ff


	//----- nvinfo : EIATTR_EXTERNS
	.align		4
        /*0050*/ 	.byte	0x04, 0x0f
        /*0052*/ 	.short	(.L_13843 - .L_13842)


	//   ....[0]....
	.align		4
.L_13842:
        /*0054*/ 	.word	index@(__assertfail)


	//----- nvinfo : EIATTR_MERCURY_ISA_VERSION
	.align		4
.L_13843:
        /*0058*/ 	.byte	0x03, 0x5f
        /*005a*/ 	.short	0x0101


	//----- nvinfo : EIATTR_COOP_GROUP_MASK_REGIDS
	.align		4
        /*005c*/ 	.byte	0x04, 0x29
        /*005e*/ 	.short	(.L_13845 - .L_13844)


	//   ....[0]....
.L_13844:
        /*0060*/ 	.word	0xffffffff


	//   ....[1]....
        /*0064*/ 	.word	0xffffffff


	//   ....[2]....
        /*0068*/ 	.word	0xffffffff


	//   ....[3]....
        /*006c*/ 	.word	0xffffffff


	//   ....[4]....
        /*0070*/ 	.word	0xffffffff


	//   ....[5]....
        /*0074*/ 	.word	0xffffffff


	//   ....[6]....
        /*0078*/ 	.word	0xffffffff


	//   ....[7]....
        /*007c*/ 	.word	0xffffffff


	//   ....[8]....
        /*0080*/ 	.word	0xffffffff


	//   ....[9]....
        /*0084*/ 	.word	0xffffffff


	//   ....[10]....
        /*0088*/ 	.word	0xffffffff


	//   ....[11]....
        /*008c*/ 	.word	0xffffffff


	//   ....[12]....
        /*0090*/ 	.word	0xffffffff


	//   ....[13]....
        /*0094*/ 	.word	0xffffffff


	//   ....[14]....
        /*0098*/ 	.word	0xffffffff


	//   ....[15]....
        /*009c*/ 	.word	0xffffffff


	//   ....[16]....
        /*00a0*/ 	.word	0xffffffff


	//   ....[17]....
        /*00a4*/ 	.word	0xffffffff


	//   ....[18]....
        /*00a8*/ 	.word	0xffffffff


	//   ....[19]....
        /*00ac*/ 	.word	0xffffffff


	//   ....[20]....
        /*00b0*/ 	.word	0xffffffff


	//   ....[21]....
        /*00b4*/ 	.word	0xffffffff


	//   ....[22]....
        /*00b8*/ 	.word	0xffffffff


	//   ....[23]....
        /*00bc*/ 	.word	0xffffffff


	//   ....[24]....
        /*00c0*/ 	.word	0xffffffff


	//   ....[25]....
        /*00c4*/ 	.word	0xffffffff


	//   ....[26]....
        /*00c8*/ 	.word	0xffffffff


	//   ....[27]....
        /*00cc*/ 	.word	0xffffffff


	//   ....[28]....
        /*00d0*/ 	.word	0xffffffff


	//   ....[29]....
        /*00d4*/ 	.word	0xffffffff


	//   ....[30]....
        /*00d8*/ 	.word	0x0500000f


	//   ....[31]....
        /*00dc*/ 	.word	0x0500000f


	//   ....[32]....
        /*00e0*/ 	.word	0x0500000f


	//   ....[33]....
        /*00e4*/ 	.word	0x0500000f


	//   ....[34]....
        /*00e8*/ 	.word	0x0500000f


	//   ....[35]....
        /*00ec*/ 	.word	0x0500000f


	//   ....[36]....
        /*00f0*/ 	.word	0x0500000f


	//   ....[37]....
        /*00f4*/ 	.word	0x0500000f


	//   ....[38]....
        /*00f8*/ 	.word	0x0500000f


	//   ....[39]....
        /*00fc*/ 	.word	0x0500000f


	//   ....[40]....
        /*0100*/ 	.word	0x0500000f


	//   ....[41]....
        /*0104*/ 	.word	0x0500000f


	//   ....[42]....
        /*0108*/ 	.word	0x0500000f


	//   ....[43]....
        /*010c*/ 	.word	0x0500000f


	//   ....[44]....
        /*0110*/ 	.word	0x0500000f


	//   ....[45]....
        /*0114*/ 	.word	0x0500000f


	//   ....[46]....
        /*0118*/ 	.word	0x0500000f


	//   ....[47]....
        /*011c*/ 	.word	0x0500000f


	//   ....[48]....
        /*0120*/ 	.word	0x0500000f


	//   ....[49]....
        /*0124*/ 	.word	0x0500000f


	//   ....[50]....
        /*0128*/ 	.word	0x0500000f


	//   ....[51]....
        /*012c*/ 	.word	0x0500000f


	//   ....[52]....
        /*0130*/ 	.word	0x0500000f


	//   ....[53]....
        /*0134*/ 	.word	0x0500000f


	//   ....[54]....
        /*0138*/ 	.word	0x0500000f


	//   ....[55]....
        /*013c*/ 	.word	0x0500000f


	//   ....[56]....
        /*0140*/ 	.word	0x0500000f


	//   ....[57]....
        /*0144*/ 	.word	0x0500000f


	//   ....[58]....
        /*0148*/ 	.word	0x0500000f


	//   ....[59]....
        /*014c*/ 	.word	0x0500000f


	//----- nvinfo : EIATTR_COOP_GROUP_INSTR_OFFSETS
	.align		4
.L_13845:
        /*0150*/ 	.byte	0x04, 0x28
        /*0152*/ 	.short	(.L_13847 - .L_13846)


	//   ....[0]....
.L_13846:
        /*0154*/ 	.word	0x00000610


	//   ....[1]....
        /*0158*/ 	.word	0x00000650


	//   ....[2]....
        /*015c*/ 	.word	0x00000670


	//   ....[3]....
        /*0160*/ 	.word	0x00000690


	//   ....[4]....
        /*0164*/ 	.word	0x000006b0


	//   ....[5]....
        /*0168*/ 	.word	0x00000770


	//   ....[6]....
        /*016c*/ 	.word	0x00000790


	//   ....[7]....
        /*0170*/ 	.word	0x000007b0


	//   ....[8]....
        /*0174*/ 	.word	0x000007d0


	//   ....[9]....
        /*0178*/ 	.word	0x000007f0


	//   ....[10]....
        /*017c*/ 	.word	0x00000ae0


	//   ....[11]....
        /*0180*/ 	.word	0x00000b20


	//   ....[12]....
        /*0184*/ 	.word	0x00000b40


	//   ....[13]....
        /*0188*/ 	.word	0x00000b60


	//   ....[14]....
        /*018c*/ 	.word	0x00000b80


	//   ....[15]....
        /*0190*/ 	.word	0x00000c40


	//   ....[16]....
        /*0194*/ 	.word	0x00000c60


	//   ....[17]....
        /*0198*/ 	.word	0x00000c80


	//   ....[18]....
        /*019c*/ 	.word	0x00000ca0


	//   ....[19]....
        /*01a0*/ 	.word	0x00000cc0


	//   ....[20]....
        /*01a4*/ 	.word	0x00000f40


	//   ....[21]....
        /*01a8*/ 	.word	0x00000f80


	//   ....[22]....
        /*01ac*/ 	.word	0x00000fa0


	//   ....[23]....
        /*01b0*/ 	.word	0x00000fc0


	//   ....[24]....
        /*01b4*/ 	.word	0x00000fe0


	//   ....[25]....
        /*01b8*/ 	.word	0x000010a0


	//   ....[26]....
        /*01bc*/ 	.word	0x000010c0


	//   ....[27]....
        /*01c0*/ 	.word	0x000010e0


	//   ....[28]....
        /*01c4*/ 	.word	0x00001100


	//   ....[29]....
        /*01c8*/ 	.word	0x00001120


	//   ....[30]....
        /*01cc*/ 	.word	0x00001360


	//   ....[31]....
        /*01d0*/ 	.word	0x000013c0


	//   ....[32]....
        /*01d4*/ 	.word	0x00001430


	//   ....[33]....
        /*01d8*/ 	.word	0x00001490


	//   ....[34]....
        /*01dc*/ 	.word	0x00001500


	//   ....[35]....
        /*01e0*/ 	.word	0x000015f0


	//   ....[36]....
        /*01e4*/ 	.word	0x00001650


	//   ....[37]....
        /*01e8*/ 	.word	0x000016b0


	//   ....[38]....
        /*01ec*/ 	.word	0x00001710


	//   ....[39]....
        /*01f0*/ 	.word	0x00001770


	//   ....[40]....
        /*01f4*/ 	.word	0x000017f0


	//   ....[41]....
        /*01f8*/ 	.word	0x00001880


	//   ....[42]....
        /*01fc*/ 	.word	0x000018e0


	//   ....[43]....
        /*0200*/ 	.word	0x00001950


	//   ....[44]....
        /*0204*/ 	.word	0x000019b0


	//   ....[45]....
        /*0208*/ 	.word	0x00001aa0


	//   ....[46]....
        /*020c*/ 	.word	0x00001b00


	//   ....[47]....
        /*0210*/ 	.word	0x00001b60


	//   ....[48]....
        /*0214*/ 	.word	0x00001bc0


	//   ....[49]....
        /*0218*/ 	.word	0x00001c20


	//   ....[50]....
        /*021c*/ 	.word	0x00001ca0


	//   ....[51]....
        /*0220*/ 	.word	0x00001d30


	//   ....[52]....
        /*0224*/ 	.word	0x00001d90


	//   ....[53]....
        /*0228*/ 	.word	0x00001e00


	//   ....[54]....
        /*022c*/ 	.word	0x00001e60


	//   ....[55]....
        /*0230*/ 	.word	0x00001f50


	//   ....[56]....
        /*0234*/ 	.word	0x00001fb0


	//   ....[57]....
        /*0238*/ 	.word	0x00002010


	//   ....[58]....
        /*023c*/ 	.word	0x00002070


	//   ....[59]....
        /*0240*/ 	.word	0x000020d0


	//----- nvinfo : EIATTR_VRC_CTA_INIT_COUNT
	.align		4
.L_13847:
        /*0244*/ 	.byte	0x02, 0x4a
	.zero		1
	.zero		1


	//----- nvinfo : EIATTR_SYSCALL_OFFSETS
	.align		4
        /*0248*/ 	.byte	0x04, 0x46
        /*024a*/ 	.short	(.L_13849 - .L_13848)


	//   ....[0]....
.L_13848:
        /*024c*/ 	.word	0x00000170


	//----- nvinfo : EIATTR_EXIT_INSTR_OFFSETS
	.align		4
.L_13849:
        /*0250*/ 	.byte	0x04, 0x1c
        /*0252*/ 	.short	(.L_13851 - .L_13850)


	//   ....[0]....
.L_13850:
        /*0254*/ 	.word	0x00000220


	//   ....[1]....
        /*0258*/ 	.word	0x000009f0


	//   ....[2]....
        /*025c*/ 	.word	0x00001310


	//----- nvinfo : EIATTR_CRS_STACK_SIZE
	.align		4
.L_13851:
        /*0260*/ 	.byte	0x04, 0x1e
        /*0262*/ 	.short	(.L_13853 - .L_13852)
.L_13852:
        /*0264*/ 	.word	0x00000000


	//----- nvinfo : EIATTR_CBANK_PARAM_SIZE
	.align		4
.L_13853:
        /*0268*/ 	.byte	0x03, 0x19
        /*026a*/ 	.short	0x0030


	//----- nvinfo : EIATTR_PARAM_CBANK
	.align		4
        /*026c*/ 	.byte	0x04, 0x0a
        /*026e*/ 	.short	(.L_13855 - .L_13854)
	.align		4
.L_13854:
        /*0270*/ 	.word	index@(.nv.constant0._Z15SoftmaxWarpImplI10DirectLoadIffE11DirectStoreIffEfLi1ELi1ELi32ELi1ELb0EL9Algorithm0EEvT_T0_ll)
        /*0274*/ 	.short	0x0380
        /*0276*/ 	.short	0x0030


	//----- nvinfo : EIATTR_SW_WAR
	.align		4
.L_13855:
        /*0278*/ 	.byte	0x04, 0x36
        /*027a*/ 	.short	(.L_13857 - .L_13856)
.L_13856:
        /*027c*/ 	.word	0x00000008
.L_13857:


//--------------------- .nv.info._Z15SoftmaxWarpImplI10DirectLoadIffE11DirectStoreIffEfLi1ELi1ELi32ELi2ELb1EL9Algorithm0EEvT_T0_ll --------------------------
	.section	.nv.info._Z15SoftmaxWarpImplI10DirectLoadIffE11DirectStoreIffEfLi1ELi1ELi32ELi2ELb1EL9Algorithm0EEvT_T0_ll,"",@"SHT_CUDA_INFO"
	.sectionflags	@""
	.align	4


	//----- nvinfo : EIATTR_CUDA_API_VERSION
	.align		4
        /*0000*/ 	.byte	0x04, 0x37
        /*0002*/ 	.short	(.L_13859 - .L_13858)
.L_13858:
        /*0004*/ 	.word	0x00000082


	//----- nvinfo : EIATTR_KPARAM_INFO
	.align		4
.L_13859:
        /*0008*/ 	.byte	0x04, 0x17
        /*000a*/ 	.short	(.L_13861 - .L_13860)
.L_13860:
        /*000c*/ 	.word	0x00000000
        /*0010*/ 	.short	0x0003
        /*0012*/ 	.short	0x0028
        /*0014*/ 	.byte	0x00, 0xf0, 0x21, 0x00


	//----- nvinfo : EIATTR_KPARAM_INFO
	.align		4
.L_13861:
        /*0018*/ 	.byte	0x04, 0x17
        /*001a*/ 	.short	(.L_13863 - .L_13862)
.L_13862:
        /*001c*/ 	.word	0x00000000
        /*0020*/ 	.short	0x0002
        /*0022*/ 	.short	0x0020
        /*0024*/ 	.byte	0x00, 0xf0, 0x21, 0x00


	//----- nvinfo : EIATTR_KPARAM_INFO
	.align		4
.L_13863:
        /*0028*/ 	.byte	0x04, 0x17
        /*002a*/ 	.short	(.L_13865 - .L_13864)
.L_13864:
        /*002c*/ 	.word	0x00000000
        /*0030*/ 	.short	0x0001
        /*0032*/ 	.short	0x0010
        /*0034*/ 	.byte	0x00, 0xf0, 0x41, 0x00


	//----- nvinfo : EIATTR_KPARAM_INFO
	.align		4
.L_13865:
        /*0038*/ 	.byte	0x04, 0x17
        /*003a*/ 	.short	(.L_13867 - .L_13866)
.L_13866:
        /*003c*/ 	.word	0x00000000
        /*0040*/ 	.short	0x0000
        /*0042*/ 	.short	0x0000
        /*0044*/ 	.byte	0x00, 0xf0, 0x41, 0x00


	//----- nvinfo : EIATTR_SPARSE_MMA_MASK
	.align		4
.L_13867:
        /*0048*/ 	.byte	0x03, 0x50
        /*004a*/ 	.short	0x0000


	//----- nvinfo : EIATTR_MAXREG_COUNT
	.align		4
        /*004c*/ 	.byte	0x03, 0x1b
        /*004e*/ 	.short	0x00ff


	//----- nvinfo : EIATTR_EXTERNS
	.align		4
        /*0050*/ 	.byte	0x04, 0x0f
        /*0052*/ 	.short	(.L_13869 - .L_13868)


	//   ....[0]....
	.align		4
.L_13868:
        /*0054*/ 	.word	index@(__assertfail)


	//----- nvinfo : EIATTR_MERCURY_ISA_VERSION
	.align		4
.L_13869:
        /*0058*/ 	.byte	0x03, 0x5f
        /*005a*/ 	.short	0x0101


	//----- nvinfo : EIATTR_COOP_GROUP_MASK_REGIDS
	.align		4
        /*005c*/ 	.byte	0x04, 0x29
        /*005e*/ 	.short	(.L_13871 - .L_13870)


	//   ....[0]....
.L_13870:
        /*0060*/ 	.word	0xffffffff


	//   ....[1]....
        /*0064*/ 	.word	0xffffffff


	//   ....[2]....
        /*0068*/ 	.word	0xffffffff


	//   ....[3]....
        /*006c*/ 	.word	0xffffffff


	//   ....[4]....
        /*0070*/ 	.word	0xffffffff


	//   ....[5]....
        /*0074*/ 	.word	0xffffffff


	//   ....[6]....
        /*0078*/ 	.word	0xffffffff


	//   ....[7]....
        /*007c*/ 	.word	0xffffffff


	//   ....[8]....
        /*0080*/ 	.word	0xffffffff


	//   ....[9]....
        /*0084*/ 	.word	0xffffffff


	//   ....[10]....
        /*0088*/ 	.word	0xffffffff


	//   ....[11]....
        /*008c*/ 	.word	0xffffffff


	//   ....[12]....
        /*0090*/ 	.word	0xffffffff


	//   ....[13]....
        /*0094*/ 	.word	0xffffffff


	//   ....[14]....
        /*0098*/ 	.word	0xffffffff


	//   ....[15]....
        /*009c*/ 	.word	0xffffffff


	//   ....[16]....
        /*00a0*/ 	.word	0xffffffff


	//   ....[17]....
        /*00a4*/ 	.word	0xffffffff


	//   ....[18]....
        /*00a8*/ 	.word	0xffffffff


	//   ....[19]....
        /*00ac*/ 	.word	0xffffffff


	//   ....[20]....
        /*00b0*/ 	.word	0x0500000f


	//   ....[21]....
        /*00b4*/ 	.word	0x0500000f


	//   ....[22]....
        /*00b8*/ 	.word	0x0500000f


	//   ....[23]....
        /*00bc*/ 	.word	0x0500000f


	//   ....[24]....
        /*00c0*/ 	.word	0x0500000f


	//   ....[25]....
        /*00c4*/ 	.word	0x0500000f


	//   ....[26]....
        /*00c8*/ 	.word	0x0500000f


	//   ....[27]....
        /*00cc*/ 	.word	0x0500000f


	//   ....[28]....
        /*00d0*/ 	.word	0x0500000f


	//   ....[29]....
        /*00d4*/ 	.word	0x0500000f


	//   ....[30]....
        /*00d8*/ 	.word	0x0500000f


	//   ....[31]....
        /*00dc*/ 	.word	0x0500000f


	//   ....[32]....
        /*00e0*/ 	.word	0x0500000f


	//   ....[33]....
        /*00e4*/ 	.word	0x0500000f


	//   ....[34]....
        /*00e8*/ 	.word	0x0500000f


	//   ....[35]....
        /*00ec*/ 	.word	0x0500000f


	//   ....[36]....
        /*00f0*/ 	.word	0x0500000f


	//   ....[37]....
        /*00f4*/ 	.word	0x0500000f


	//   ....[38]....
        /*00f8*/ 	.word	0x0500000f


	//   ....[39]....
        /*00fc*/ 	.word	0x0500000f


	//----- nvinfo : EIATTR_COOP_GROUP_INSTR_OFFSETS
	.align		4
.L_13871:
        /*0100*/ 	.byte	0x04, 0x28
        /*0102*/ 	.short	(.L_13873 - .L_13872)


	//   ....[0]....
.L_13872:
        /*0104*/ 	.word	0x000004c0


	//   ....[1]....
        /*0108*/ 	.word	0x000004d0


	//   ....[2]....
        /*010c*/ 	.word	0x00000500


	//   ....[3]....
        /*0110*/ 	.word	0x00000510


	//   ....[4]....
        /*0114*/ 	.word	0x00000550


	//   ....[5]....
        /*0118*/ 	.word	0x00000560


	//   ....[6]....
        /*011c*/ 	.word	0x000005a0


	//   ....[7]....
        /*0120*/ 	.word	0x000005b0


	//   ....[8]....
        /*0124*/ 	.word	0x000005e0


	//   ....[9]....
        /*0128*/ 	.word	0x000005f0


	//   ....[10]....
        /*012c*/ 	.word	0x00000750


	//   ....[11]....
        /*0130*/ 	.word	0x00000770


	//   ....[12]....
        /*0134*/ 	.word	0x00000790


	//   ....[13]....
        /*0138*/ 	.word	0x000007b0


	//   ....[14]....
        /*013c*/ 	.word	0x000007d0


	//   ....[15]....
        /*0140*/ 	.word	0x000007f0


	//   ....[16]....
        /*0144*/ 	.word	0x00000810


	//   ....[17]....
        /*0148*/ 	.word	0x00000830


	//   ....[18]....
        /*014c*/ 	.word	0x00000850


	//   ....[19]....
        /*0150*/ 	.word	0x00000870


	//   ....[20]....
        /*0154*/ 	.word	0x00000ce0


	//   ....[21]....
        /*0158*/ 	.word	0x00000d60


	//   ....[22]....
        /*015c*/ 	.word	0x00000dc0


	//   ....[23]....
        /*0160*/ 	.word	0x00000e20


	//   ....[24]....
        /*0164*/ 	.word	0x00000e80


	//   ....[25]....
        /*0168*/ 	.word	0x00000ee0


	//   ....[26]....
        /*016c*/ 	.word	0x00000fa0


	//   ....[27]....
        /*0170*/ 	.word	0x00001070


	//   ....[28]....
        /*0174*/ 	.word	0x00001100


	//   ....[29]....
        /*0178*/ 	.word	0x00001170


	//   ....[30]....
        /*017c*/ 	.word	0x000011d0


	//   ....[31]....
        /*0180*/ 	.word	0x00001260


	//   ....[32]....
        /*0184*/ 	.word	0x00001300


	//   ....[33]....
        /*0188*/ 	.word	0x00001380


	//   ....[34]....
        /*018c*/ 	.word	0x00001400


	//   ....[35]....
        /*0190*/ 	.word	0x00001460


	//   ....[36]....
        /*0194*/ 	.word	0x000014e0


	//   ....[37]....
        /*0198*/ 	.word	0x00001550


	//   ....[38]....
        /*019c*/ 	.word	0x000015c0


	//   ....[39]....
        /*01a0*/ 	.word	0x00001630


	//----- nvinfo : EIATTR_VRC_CTA_INIT_COUNT
	.align		4
.L_13873:
        /*01a4*/ 	.byte	0x02, 0x4a
	.zero		1
	.zero		1


	//----- nvinfo : EIATTR_SYSCALL_OFFSETS
	.align		4
        /*01a8*/ 	.byte	0x04, 0x46
        /*01aa*/ 	.short	(.L_13875 - .L_13874)


	//   ....[0]....
.L_13874:
        /*01ac*/ 	.word	0x00000170


	//----- nvinfo : EIATTR_EXIT_INSTR_OFFSETS
	.align		4
.L_13875:
        /*01b0*/ 	.byte	0x04, 0x1c
        /*01b2*/ 	.short	(.L_13877 - .L_13876)


	//   ....[0]....
.L_13876:
        /*01b4*/ 	.word	0x00000230


	//   ....[1]....
        /*01b8*/ 	.word	0x00000c80


	//----- nvinfo : EIATTR_CRS_STACK_SIZE
	.align		4
.L_13877:
        /*01bc*/ 	.byte	0x04, 0x1e
        /*01be*/ 	.short	(.L_13879 - .L_13878)
.L_13878:
        /*01c0*/ 	.word	0x00000000


	//----- nvinfo : EIATTR_CBANK_PARAM_SIZE
	.align		4
.L_13879:
        /*01c4*/ 	.byte	0x03, 0x19
        /*01c6*/ 	.short	0x0030


	//----- nvinfo : EIATTR_PARAM_CBANK
	.align		4
        /*01c8*/ 	.byte	0x04, 0x0a
        /*01ca*/ 	.short	(.L_13881 - .L_13880)
	.align		4
.L_13880:
        /*01cc*/ 	.word	index@(.nv.constant0._Z15SoftmaxWarpImplI10DirectLoadIffE11DirectStoreIffEfLi1ELi1ELi32ELi2ELb1EL9Algorithm0EEvT_T0_ll)
        /*01d0*/ 	.short	0x0380
        /*01d2*/ 	.short	0x0030


	//----- nvinfo : EIATTR_SW_WAR
	.align		4
.L_13881:
        /*01d4*/ 	.byte	0x04, 0x36
        /*01d6*/ 	.short	(.L_13883 - .L_13882)
.L_13882:
        /*01d8*/ 	.word	0x00000008
.L_13883:


//--------------------- .nv.info._Z15SoftmaxWarpImplI10DirectLoadIffE11DirectStoreIffEfLi1ELi1ELi32ELi2ELb0EL9Algorithm0EEvT_T0_ll --------------------------
	.section	.nv.info._Z15SoftmaxWarpImplI10DirectLoadIffE11DirectStoreIffEfLi1ELi1ELi32ELi2ELb0EL9Algorithm0EEvT_T0_ll,"",@"SHT_CUDA_INFO"
	.sectionflags	@""
	.align	4


	//----- nvinfo : EIATTR_CUDA_API_VERSION
	.align		4
        /*0000*/ 	.byte	0x04, 0x37
        /*0002*/ 	.short	(.L_13885 - .L_13884)
.L_13884:
        /*0004*/ 	.word	0x00000082


	//----- nvinfo : EIATTR_KPARAM_INFO
	.align		4
.L_13885:
        /*0008*/ 	.byte	0x04, 0x17
        /*000a*/ 	.short	(.L_13887 - .L_13886)
.L_13886:
        /*000c*/ 	.word	0x00000000
        /*0010*/ 	.short	0x0003
        /*0012*/ 	.short	0x0028
        /*0014*/ 	.byte	0x00, 0xf0, 0x21, 0x00


	//----- nvinfo : EIATTR_KPARAM_INFO
	.align		4
.L_13887:
        /*0018*/ 	.byte	0x04, 0x17
        /*001a*/ 	.short	(.L_13889 - .L_13888)
.L_13888:
        /*001c*/ 	.word	0x00000000
        /*0020*/ 	.short	0x0002
        /*0022*/ 	.short	0x0020
        /*0024*/ 	.byte	0x00, 0xf0, 0x21, 0x00


	//----- nvinfo : EIATTR_KPARAM_INFO
	.align		4
.L_13889:
        /*0028*/ 	.byte	0x04, 0x17
        /*002a*/ 	.short	(.L_13891 - .L_13890)
.L_13890:
        /*002c*/ 	.word	0x00000000
        /*0030*/ 	.short	0x0001
        /*0032*/ 	.short	0x0010
        /*0034*/ 	.byte	0x00, 0xf0, 0x41, 0x00


	//----- nvinfo : EIATTR_KPARAM_INFO
	.align		4
.L_13891:
        /*0038*/ 	.byte	0x04, 0x17
        /*003a*/ 	.short	(.L_13893 - .L_13892)
.L_13892:
        /*003c*/ 	.word	0x00000000
        /*0040*/ 	.short	0x0000
        /*0042*/ 	.short	0x0000
        /*0044*/ 	.byte	0x00, 0xf0, 0x41, 0x00


	//----- nvinfo : EIATTR_SPARSE_MMA_MASK
	.align		4
.L_13893:
        /*0048*/ 	.byte	0x03, 0x50
        /*004a*/ 	.short	0x0000


	//----- nvinfo : EIATTR_MAXREG_COUNT
	.align		4
        /*004c*/ 	.byte	0x03, 0x1b
        /*004e*/ 	.short	0x00ff


	//----- nvinfo : EIATTR_EXTERNS
	.align		4
        /*0050*/ 	.byte	0x04, 0x0f
        /*0052*/ 	.short	(.L_13895 - .L_13894)


	//   ....[0]....
	.align		4
.L_13894:
        /*0054*/ 	.word	index@(__assertfail)


	//----- nvinfo : EIATTR_MERCURY_ISA_VERSION
	.align		4
.L_13895:
        /*0058*/ 	.byte	0x03, 0x5f
        /*005a*/ 	.short	0x0101


	//----- nvinfo : EIATTR_COOP_GROUP_MASK_REGIDS
	.align		4
        /*005c*/ 	.byte	0x04, 0x29
        /*005e*/ 	.short	(.L_13897 - .L_13896)


	//   ....[0]....
.L_13896:
        /*0060*/ 	.word	0xffffffff


	//   ....[1]....
        /*0064*/ 	.word	0xffffffff


	//   ....[2]....
        /*0068*/ 	.word	0xffffffff


	//   ....[3]....
        /*006c*/ 	.word	0xffffffff


	//   ....[4]....
        /*0070*/ 	.word	0xffffffff


	//   ....[5]....
        /*0074*/ 	.word	0xffffffff


	//   ....[6]....
        /*0078*/ 	.word	0xffffffff


	//   ....[7]....
        /*007c*/ 	.word	0xffffffff


	//   ....[8]....
        /*0080*/ 	.word	0xffffffff


	//   ....[9]....
        /*0084*/ 	.word	0xffffffff


	//   ....[10]....
        /*0088*/ 	.word	0xffffffff


	//   ....[11]....
        /*008c*/ 	.word	0xffffffff


	//   ....[12]....
        /*0090*/ 	.word	0xffffffff


	//   ....[13]....
        /*0094*/ 	.word	0xffffffff


	//   ....[14]....
        /*0098*/ 	.word	0xffffffff


	//   ....[15]....
        /*009c*/ 	.word	0xffffffff


	//   ....[16]....
        /*00a0*/ 	.word	0xffffffff


	//   ....[17]....
        /*00a4*/ 	.word	0xffffffff


	//   ....[18]....
        /*00a8*/ 	.word	0xffffffff


	//   ....[19]....
        /*00ac*/ 	.word	0xffffffff


	//   ....[20]....
        /*00b0*/ 	.word	0x0500000f


	//   ....[21]....
        /*00b4*/ 	.word	0x0500000f


	//   ....[22]....
        /*00b8*/ 	.word	0x0500000f


	//   ....[23]....
        /*00bc*/ 	.word	0x0500000f


	//   ....[24]....
        /*00c0*/ 	.word	0x0500000f


	//   ....[25]....
        /*00c4*/ 	.word	0x0500000f


	//   ....[26]....
        /*00c8*/ 	.word	0x0500000f


	//   ....[27]....
        /*00cc*/ 	.word	0x0500000f


	//   ....[28]....
        /*00d0*/ 	.word	0x0500000f


	//   ....[29]....
        /*00d4*/ 	.word	0x0500000f


	//   ....[30]....
        /*00d8*/ 	.word	0x0500000f


	//   ....[31]....
        /*00dc*/ 	.word	0x0500000f


	//   ....[32]....
        /*00e0*/ 	.word	0x0500000f


	//   ....[33]....
        /*00e4*/ 	.word	0x0500000f


	//   ....[34]....
        /*00e8*/ 	.word	0x0500000f


	//   ....[35]....
        /*00ec*/ 	.word	0x0500000f


	//   ....[36]....
        /*00f0*/ 	.word	0x0500000f


	//   ....[37]....
        /*00f4*/ 	.word	0x0500000f


	//   ....[38]....
        /*00f8*/ 	.word	0x0500000f


	//   ....[39]....
        /*00fc*/ 	.word	0x0500000f


	//----- nvinfo : EIATTR_COOP_GROUP_INSTR_OFFSETS
	.align		4
.L_13897:
        /*0100*/ 	.byte	0x04, 0x28
        /*0102*/ 	.short	(.L_13899 - .L_13898)


	//   ....[0]....
.L_13898:
        /*0104*/ 	.word	0x000003c0


	//   ....[1]....
        /*0108*/ 	.word	0x000003f0


	//   ....[2]....
        /*010c*/ 	.word	0x00000420


	//   ....[3]....
        /*0110*/ 	.word	0x00000430


	//   ....[4]....
        /*0114*/ 	.word	0x00000460


	//   ....[5]....
        /*0118*/ 	.word	0x00000470


	//   ....[6]....
        /*011c*/ 	.word	0x000004a0


	//   ....[7]....
        /*0120*/ 	.word	0x000004b0


	//   ....[8]....
        /*0124*/ 	.word	0x000004e0


	//   ....[9]....
        /*0128*/ 	.word	0x000004f0


	//   ....[10]....
        /*012c*/ 	.word	0x00000650


	//   ....[11]....
        /*0130*/ 	.word	0x00000670


	//   ....[12]....
        /*0134*/ 	.word	0x00000690


	//   ....[13]....
        /*0138*/ 	.word	0x000006b0


	//   ....[14]....
        /*013c*/ 	.word	0x000006d0


	//   ....[15]....
        /*0140*/ 	.word	0x000006f0


	//   ....[16]....
        /*0144*/ 	.word	0x00000710


	//   ....[17]....
        /*0148*/ 	.word	0x00000730


	//   ....[18]....
        /*014c*/ 	.word	0x00000750


	//   ....[19]....
        /*0150*/ 	.word	0x00000770


	//   ....[20]....
        /*0154*/ 	.word	0x00000b00


	//   ....[21]....
        /*0158*/ 	.word	0x00000b80


	//   ....[22]....
        /*015c*/ 	.word	0x00000be0


	//   ....[23]....
        /*0160*/ 	.word	0x00000c40


	//   ....[24]....
        /*0164*/ 	.word	0x00000ca0


	//   ....[25]....
        /*0168*/ 	.word	0x00000d00


	//   ....[26]....
        /*016c*/ 	.word	0x00000db0


	//   ....[27]....
        /*0170*/ 	.word	0x00000e20


	//   ....[28]....
        /*0174*/ 	.word	0x00000e90


	//   ....[29]....
        /*0178*/ 	.word	0x00000f20


	//   ....[30]....
        /*017c*/ 	.word	0x00001000


	//   ....[31]....
        /*0180*/ 	.word	0x000010a0


	//   ....[32]....
        /*0184*/ 	.word	0x00001100


	//   ....[33]....
        /*0188*/ 	.word	0x00001180


	//   ....[34]....
        /*018c*/ 	.word	0x00001200


	//   ....[35]....
        /*0190*/ 	.word	0x00001260


	//   ....[36]....
        /*0194*/ 	.word	0x000012e0


	//   ....[37]....
        /*0198*/ 	.word	0x00001350


	//   ....[38]....
        /*019c*/ 	.word	0x000013c0


	//   ....[39]....
        /*01a0*/ 	.word	0x00001430


	//----- nvinfo : EIATTR_VRC_CTA_INIT_COUNT
	.align		4
.L_13899:
        /*01a4*/ 	.byte	0x02, 0x4a
	.zero		1
	.zero		1


	//----- nvinfo : EIATTR_SYSCALL_OFFSETS
	.align		4
        /*01a8*/ 	.byte	0x04, 0x46
        /*01aa*/ 	.short	(.L_13901 - .L_13900)


	//   ....[0]....
.L_13900:
        /*01ac*/ 	.word	0x00000160


	//----- nvinfo : EIATTR_EXIT_INSTR_OFFSETS
	.align		4
.L_13901:
        /*01b0*/ 	.byte	0x04, 0x1c
        /*01b2*/ 	.short	(.L_13903 - .L_13902)


	//   ....[0]....
.L_13902:
        /*01b4*/ 	.word	0x00000220


	//   ....[1]....
        /*01b8*/ 	.word	0x00000aa0


	//----- nvinfo : EIATTR_CRS_STACK_SIZE
	.align		4
.L_13903:
        /*01bc*/ 	.byte	0x04, 0x1e
        /*01be*/ 	.short	(.L_13905 - .L_13904)
.L_13904:
        /*01c0*/ 	.word	0x00000000


	//----- nvinfo : EIATTR_CBANK_PARAM_SIZE
	.align		4
.L_13905:
        /*01c4*/ 	.byte	0x03, 0x19
        /*01c6*/ 	.short	0x0030


	//----- nvinfo : EIATTR_PARAM_CBANK
	.align		4
        /*01c8*/ 	.byte	0x04, 0x0a
        /*01ca*/ 	.short	(.L_13907 - .L_13906)
	.align		4
.L_13906:
        /*01cc*/ 	.word	index@(.nv.constant0._Z15SoftmaxWarpImplI10DirectLoadIffE11DirectStoreIffEfLi1ELi1ELi32ELi2ELb0EL9Algorithm0EEvT_T0_ll)
        /*01d0*/ 	.short	0x0380
        /*01d2*/ 	.short	0x0030


	//----- nvinfo : EIATTR_SW_WAR
	.align		4
.L_13907:
        /*01d4*/ 	.byte	0x04, 0x36
        /*01d6*/ 	.short	(.L_13909 - .L_13908)
.L_13908:
        /*01d8*/ 	.word	0x00000008
.L_13909:


//--------------------- .nv.info._Z15SoftmaxWarpImplI10DirectLoadIffE11DirectStoreIffEfLi1ELi1ELi16ELi1ELb1EL9Algorithm0EEvT_T0_ll --------------------------
	.section	.nv.info._Z15SoftmaxWarpImplI10DirectLoadIffE11DirectStoreIffEfLi1ELi1ELi16ELi1ELb1EL9Algorithm0EEvT_T0_ll,"",@"SHT_CUDA_INFO"
	.sectionflags	@""
	.align	4


	//----- nvinfo : EIATTR_CUDA_API_VERSION
	.align		4
        /*0000*/ 	.byte	0x04, 0x37
        /*0002*/ 	.short	(.L_13911 - .L_13910)
.L_13910:
        /*0004*/ 	.word	0x00000082


	//----- nvinfo : EIATTR_KPARAM_INFO
	.align		4
.L_13911:
        /*0008*/ 	.byte	0x04, 0x17
        /*000a*/ 	.short	(.L_13913 - .L_13912)
.L_13912:
        /*000c*/ 	.word	0x00000000
        /*0010*/ 	.short	0x0003
        /*0012*/ 	.short	0x0028
        /*0014*/ 	.byte	0x00, 0xf0, 0x21, 0x00


	//----- nvinfo : EIATTR_KPARAM_INFO
	.align		4
.L_13913:
        /*0018*/ 	.byte	0x04, 0x17
        /*001a*/ 	.short	(.L_13915 - .L_13914)
.L_13914:
        /*001c*/ 	.word	0x00000000
        /*0020*/ 	.short	0x0002
        /*0022*/ 	.short	0x0020
        /*0024*/ 	.byte	0x00, 0xf0, 0x21, 0x00


	//----- nvinfo : EIATTR_KPARAM_INFO
	.align		4
.L_13915:
        /*0028*/ 	.byte	0x04, 0x17
        /*002a*/ 	.short	(.L_13917 - .L_13916)
.L_13916:
        /*002c*/ 	.word	0x00000000
        /*0030*/ 	.short	0x0001
        /*0032*/ 	.short	0x0010
        /*0034*/ 	.byte	0x00, 0xf0, 0x41, 0x00


	//----- nvinfo : EIATTR_KPARAM_INFO
	.align		4
.L_13917:
        /*0038*/ 	.byte	0x04, 0x17
        /*003a*/ 	.short	(.L_13919 - .L_13918)
.L_13918:
        /*003c*/ 	.word	0x00000000
        /*0040*/ 	.short	0x0000
        /*0042*/ 	.short	0x0000
        /*0044*/ 	.byte	0x00, 0xf0, 0x41, 0x00


	//----- nvinfo : EIATTR_SPARSE_MMA_MASK
	.align		4
.L_13919:
        /*0048*/ 	.byte	0x03, 0x50
        /*004a*/ 	.short	0x0000


	//----- nvinfo : EIATTR_MAXREG_COUNT
	.align		4
        /*004c*/ 	.byte	0x03, 0x1b
        /*004e*/ 	.short	0x00ff


	//----- nvinfo : EIATTR_EXTERNS
	.align		4
        /*0050*/ 	.byte	0x04, 0x0f
        /*0052*/ 	.short	(.L_13921 - .L_13920)


	//   ....[0]....
	.align		4
.L_13920:
        /*0054*/ 	.word	index@(__assertfail)


	//----- nvinfo : EIATTR_MERCURY_ISA_VERSION
	.align		4
.L_13921:
        /*0058*/ 	.byte	0x03, 0x5f
        /*005a*/ 	.short	0x0101


	//----- nvinfo : EIATTR_COOP_GROUP_MASK_REGIDS
	.align		4
        /*005c*/ 	.byte	0x04, 0x29
        /*005e*/ 	.short	(.L_13923 - .L_13922)


	//   ....[0]....
.L_13922:
        /*0060*/ 	.word	0xffffffff


	//   ....[1]....
        /*0064*/ 	.word	0xffffffff


	//   ....[2]....
        /*0068*/ 	.word	0xffffffff


	//   ....[3]....
        /*006c*/ 	.word	0xffffffff


	//   ....[4]....
        /*0070*/ 	.word	0xffffffff


	//   ....[5]....
        /*0074*/ 	.word	0xffffffff


	//   ....[6]....
        /*0078*/ 	.word	0xffffffff


	//   ....[7]....
        /*007c*/ 	.word	0xffffffff


	//   ....[8]....
        /*0080*/ 	.word	0xffffffff


	//   ....[9]....
        /*0084*/ 	.word	0xffffffff


	//   ....[10]....
        /*0088*/ 	.word	0xffffffff


	//   ....[11]....
        /*008c*/ 	.word	0xffffffff


	//   ....[12]....
        /*0090*/ 	.word	0xffffffff


	//   ....[13]....
        /*0094*/ 	.word	0xffffffff


	//   ....[14]....
        /*0098*/ 	.word	0xffffffff


	//   ....[15]....
        /*009c*/ 	.word	0xffffffff


	//   ....[16]....
        /*00a0*/ 	.word	0xffffffff


	//   ....[17]....
        /*00a4*/ 	.word	0xffffffff


	//   ....[18]....
        /*00a8*/ 	.word	0xffffffff


	//   ....[19]....
        /*00ac*/ 	.word	0xffffffff


	//   ....[20]....
        /*00b0*/ 	.word	0xffffffff


	//   ....[21]....
        /*00b4*/ 	.word	0xffffffff


	//   ....[22]....
        /*00b8*/ 	.word	0xffffffff


	//   ....[23]....
        /*00bc*/ 	.word	0xffffffff


	//   ....[24]....
        /*00c0*/ 	.word	0x0500000f


	//   ....[25]....
        /*00c4*/ 	.word	0x0500000f


	//   ....[26]....
        /*00c8*/ 	.word	0x0500000f


	//   ....[27]....
        /*00cc*/ 	.word	0x0500000f


	//   ....[28]....
        /*00d0*/ 	.word	0x0500000f


	//   ....[29]....
        /*00d4*/ 	.word	0x0500000f


	//   ....[30]....
        /*00d8*/ 	.word	0x0500000f


	//   ....[31]....
        /*00dc*/ 	.word	0x0500000f


	//   ....[32]....
        /*00e0*/ 	.word	0x0500000f


	//   ....[33]....
        /*00e4*/ 	.word	0x0500000f


	//   ....[34]....
        /*00e8*/ 	.word	0x0500000f


	//   ....[35]....
        /*00ec*/ 	.word	0x0500000f


	//   ....[36]....
        /*00f0*/ 	.word	0x0500000f


	//   ....[37]....
        /*00f4*/ 	.word	0x0500000f


	//   ....[38]....
        /*00f8*/ 	.word	0x0500000f


	//   ....[39]....
        /*00fc*/ 	.word	0x0500000f


	//   ....[40]....
        /*0100*/ 	.word	0x0500000f


	//   ....[41]....
        /*0104*/ 	.word	0x0500000f


	//   ....[42]....
        /*0108*/ 	.word	0x0500000f


	//   ....[43]....
        /*010c*/ 	.word	0x0500000f


	//   ....[44]....
        /*0110*/ 	.word	0x0500000f


	//   ....[45]....
        /*0114*/ 	.word	0x0500000f


	//   ....[46]....
        /*0118*/ 	.word	0x0500000f


	//   ....[47]....
        /*011c*/ 	.word	0x0500000f


	//----- nvinfo : EIATTR_COOP_GROUP_INSTR_OFFSETS
	.align		4
.L_13923:
        /*0120*/ 	.byte	0x04, 0x28
        /*0122*/ 	.short	(.L_13925 - .L_13924)


	//   ....[0]....
.L_13924:
        /*0124*/ 	.word	0x00000690


	//   ....[1]....
        /*0128*/ 	.word	0x000006d0


	//   ....[2]....
        /*012c*/ 	.word	0x000006f0


	//   ....[3]....
        /*0130*/ 	.word	0x00000710


	//   ....[4]....
        /*0134*/ 	.word	0x000007d0


	//   ....[5]....
        /*0138*/ 	.word	0x000007f0


	//   ....[6]....
        /*013c*/ 	.word	0x00000810


	//   ....[7]....
        /*0140*/ 	.word	0x00000830


	//   ....[8]....
        /*0144*/ 	.word	0x00000ba0


	//   ....[9]....
        /*0148*/ 	.word	0x00000be0


	//   ....[10]....
        /*014c*/ 	.word	0x00000c00


	//   ....[11]....
        /*0150*/ 	.word	0x00000c20


	//   ....[12]....
        /*0154*/ 	.word	0x00000ce0


	//   ....[13]....
        /*0158*/ 	.word	0x00000d00


	//   ....[14]....
        /*015c*/ 	.word	0x00000d20


	//   ....[15]....
        /*0160*/ 	.word	0x00000d40


	//   ....[16]....
        /*0164*/ 	.word	0x00001080


	//   ....[17]....
        /*0168*/ 	.word	0x000010c0


	//   ....[18]....
        /*016c*/ 	.word	0x000010e0


	//   ....[19]....
        /*0170*/ 	.word	0x00001100


	//   ....[20]....
        /*0174*/ 	.word	0x000011c0


	//   ....[21]....
        /*0178*/ 	.word	0x000011e0


	//   ....[22]....
        /*017c*/ 	.word	0x00001200


	//   ....[23]....
        /*0180*/ 	.word	0x00001220


	//   ....[24]....
        /*0184*/ 	.word	0x000014b0


	//   ....[25]....
        /*0188*/ 	.word	0x00001510


	//   ....[26]....
        /*018c*/ 	.word	0x00001580


	//   ....[27]....
        /*0190*/ 	.word	0x000015e0


	//   ....[28]....
        /*0194*/ 	.word	0x000016d0


	//   ....[29]....
        /*0198*/ 	.word	0x00001730


	//   ....[30]....
        /*019c*/ 	.word	0x00001790


	//   ....[31]....
        /*01a0*/ 	.word	0x000017f0


	//   ....[32]....
        /*01a4*/ 	.word	0x00001870


	//   ....[33]....
        /*01a8*/ 	.word	0x00001900


	//   ....[34]....
        /*01ac*/ 	.word	0x00001960


	//   ....[35]....
        /*01b0*/ 	.word	0x000019d0


	//   ....[36]....
        /*01b4*/ 	.word	0x00001ac0


	//   ....[37]....
        /*01b8*/ 	.word	0x00001b20


	//   ....[38]....
        /*01bc*/ 	.word	0x00001b80


	//   ....[39]....
        /*01c0*/ 	.word	0x00001be0


	//   ....[40]....
        /*01c4*/ 	.word	0x00001c60


	//   ....[41]....
        /*01c8*/ 	.word	0x00001cf0


	//   ....[42]....
        /*01cc*/ 	.word	0x00001d50


	//   ....[43]....
        /*01d0*/ 	.word	0x00001dc0


	//   ....[44]....
        /*01d4*/ 	.word	0x00001eb0


	//   ....[45]....
        /*01d8*/ 	.word	0x00001f10


	//   ....[46]....
        /*01dc*/ 	.word	0x00001f70


	//   ....[47]....
        /*01e0*/ 	.word	0x00001fd0


	//----- nvinfo : EIATTR_VRC_CTA_INIT_COUNT
	.align		4
.L_13925:
        /*01e4*/ 	.byte	0x02, 0x4a
	.zero		1
	.zero		1


	//----- nvinfo : EIATTR_SYSCALL_OFFSETS
	.align		4
        /*01e8*/ 	.byte	0x04, 0x46
        /*01ea*/ 	.short	(.L_13927 - .L_13926)


	//   ....[0]....
.L_13926:
        /*01ec*/ 	.word	0x00000170


	//----- nvinfo : EIATTR_EXIT_INSTR_OFFSETS
	.align		4
.L_13927:
        /*01f0*/ 	.byte	0x04, 0x1c
        /*01f2*/ 	.short	(.L_13929 - .L_13928)


	//   ....[0]....
.L_13928:
        /*01f4*/ 	.word	0x00000220


	//   ....[1]....
        /*01f8*/ 	.word	0x00000a50


	//   ....[2]....
        /*01fc*/ 	.word	0x00001450


	//----- nvinfo : EIATTR_CRS_STACK_SIZE
	.align		4
.L_13929:
        /*0200*/ 	.byte	0x04, 0x1e
        /*0202*/ 	.short	(.L_13931 - .L_13930)
.L_13930:
        /*0204*/ 	.word	0x00000000


	//----- nvinfo : EIATTR_CBANK_PARAM_SIZE
	.align		4
.L_13931:
        /*0208*/ 	.byte	0x03, 0x19
        /*020a*/ 	.short	0x0030


	//----- nvinfo : EIATTR_PARAM_CBANK
	.align		4
        /*020c*/ 	.byte	0x04, 0x0a
        /*020e*/ 	.short	(.L_13933 - .L_13932)
	.align		4
.L_13932:
        /*0210*/ 	.word	index@(.nv.constant0._Z15SoftmaxWarpImplI10DirectLoadIffE11DirectStoreIffEfLi1ELi1ELi16ELi1ELb1EL9Algorithm0EEvT_T0_ll)
        /*0214*/ 	.short	0x0380
        /*0216*/ 	.short	0x0030


	//----- nvinfo : EIATTR_SW_WAR
	.align		4
.L_13933:
        /*0218*/ 	.byte	0x04, 0x36
        /*021a*/ 	.short	(.L_13935 - .L_13934)
.L_13934:
        /*021c*/ 	.word	0x00000008
.L_13935:


//--------------------- .nv.info._Z15SoftmaxWarpImplI10DirectLoadIffE11DirectStoreIffEfLi1ELi1ELi16ELi1ELb0EL9Algorithm0EEvT_T0_ll --------------------------
	.section	.nv.info._Z15SoftmaxWarpImplI10DirectLoadIffE11DirectStoreIffEfLi1ELi1ELi16ELi1ELb0EL9Algorithm0EEvT_T0_ll,"",@"SHT_CUDA_INFO"
	.sectionflags	@""
	.align	4


	//----- nvinfo : EIATTR_CUDA_API_VERSION
	.align		4
        /*0000*/ 	.byte	0x04, 0x37
        /*0002*/ 	.short	(.L_13937 - .L_13936)
.L_13936:
        /*0004*/ 	.word	0x00000082


	//----- nvinfo : EIATTR_KPARAM_INFO
	.align		4
.L_13937:
        /*0008*/ 	.byte	0x04, 0x17
        /*000a*/ 	.short	(.L_13939 - .L_13938)
.L_13938:
        /*000c*/ 	.word	0x00000000
        /*0010*/ 	.short	0x0003
        /*0012*/ 	.short	0x0028
        /*0014*/ 	.byte	0x00, 0xf0, 0x21, 0x00


	//----- nvinfo : EIATTR_KPARAM_INFO
	.align		4
.L_13939:
        /*0018*/ 	.byte	0x04, 0x17
        /*001a*/ 	.short	(.L_13941 - .L_13940)
.L_13940:
        /*001c*/ 	.word	0x00000000
        /*0020*/ 	.short	0x0002
        /*0022*/ 	.short	0x0020
        /*0024*/ 	.byte	0x00, 0xf0, 0x21, 0x00


	//----- nvinfo : EIATTR_KPARAM_INFO
	.align		4
.L_13941:
        /*0028*/ 	.byte	0x04, 0x17
        /*002a*/ 	.short	(.L_13943 - .L_13942)
.L_13942:
        /*002c*/ 	.word	0x00000000
        /*0030*/ 	.short	0x0001
        /*0032*/ 	.short	0x0010
        /*0034*/ 	.byte	0x00, 0xf0, 0x41, 0x00


	//----- nvinfo : EIATTR_KPARAM_INFO
	.align		4
.L_13943:
        /*0038*/ 	.byte	0x04, 0x17
        /*003a*/ 	.short	(.L_13945 - .L_13944)
.L_13944:
        /*003c*/ 	.word	0x00000000
        /*0040*/ 	.short	0x0000
        /*0042*/ 	.short	0x0000
        /*0044*/ 	.byte	0x00, 0xf0, 0x41, 0x00


	//----- nvinfo : EIATTR_SPARSE_MMA_MASK
	.align		4
.L_13945:
        /*0048*/ 	.byte	0x03, 0x50
        /*004a*/ 	.short	0x0000


	//----- nvinfo : EIATTR_MAXREG_COUNT
	.align		4
        /*004c*/ 	.byte	0x03, 0x1b
        /*004e*/ 	.short	0x00ff


	//----- nvinfo : EIATTR_EXTERNS
	.align		4
        /*0050*/ 	.byte	0x04, 0x0f
        /*0052*/ 	.short	(.L_13947 - .L_13946)


	//   ....[0]....
	.align		4
.L_13946:
        /*0054*/ 	.word	index@(__assertfail)


	//----- nvinfo : EIATTR_MERCURY_ISA_VERSION
	.align		4
.L_13947:
        /*0058*/ 	.byte	0x03, 0x5f
        /*005a*/ 	.short	0x0101


	//----- nvinfo : EIATTR_COOP_GROUP_MASK_REGIDS
	.align		4
        /*005c*/ 	.byte	0x04, 0x29
        /*005e*/ 	.short	(.L_13949 - .L_13948)


	//   ....[0]....
.L_13948:
        /*0060*/ 	.word	0xffffffff


	//   ....[1]....
        /*0064*/ 	.word	0xffffffff


	//   ....[2]....
        /*0068*/ 	.word	0xffffffff


	//   ....[3]....
        /*006c*/ 	.word	0xffffffff


	//   ....[4]....
        /*0070*/ 	.word	0xffffffff


	//   ....[5]....
        /*0074*/ 	.word	0xffffffff


	//   ....[6]....
        /*0078*/ 	.word	0xffffffff


	//   ....[7]....
        /*007c*/ 	.word	0xffffffff


	//   ....[8]....
        /*0080*/ 	.word	0xffffffff


	//   ....[9]....
        /*0084*/ 	.word	0xffffffff


	//   ....[10]....
        /*0088*/ 	.word	0xffffffff


	//   ....[11]....
        /*008c*/ 	.word	0xffffffff


	//   ....[12]....
        /*0090*/ 	.word	0xffffffff


	//   ....[13]....
        /*0094*/ 	.word	0xffffffff


	//   ....[14]....
        /*0098*/ 	.word	0xffffffff


	//   ....[15]....
        /*009c*/ 	.word	0xffffffff


	//   ....[16]....
        /*00a0*/ 	.word	0xffffffff


	//   ....[17]....
        /*00a4*/ 	.word	0xffffffff


	//   ....[18]....
        /*00a8*/ 	.word	0xffffffff


	//   ....[19]....
        /*00ac*/ 	.word	0xffffffff


	//   ....[20]....
        /*00b0*/ 	.word	0xffffffff


	//   ....[21]....
        /*00b4*/ 	.word	0xffffffff


	//   ....[22]....
        /*00b8*/ 	.word	0xffffffff


	//   ....[23]....
        /*00bc*/ 	.word	0xffffffff


	//   ....[24]....
        /*00c0*/ 	.word	0x0500000f


	//   ....[25]....
        /*00c4*/ 	.word	0x0500000f


	//   ....[26]....
        /*00c8*/ 	.word	0x0500000f


	//   ....[27]....
        /*00cc*/ 	.word	0x0500000f


	//   ....[28]....
        /*00d0*/ 	.word	0x0500000f


	//   ....[29]....
        /*00d4*/ 	.word	0x0500000f


	//   ....[30]....
        /*00d8*/ 	.word	0x0500000f


	//   ....[31]....
        /*00dc*/ 	.word	0x0500000f


	//   ....[32]....
        /*00e0*/ 	.word	0x0500000f


	//   ....[33]....
        /*00e4*/ 	.word	0x0500000f


	//   ....[34]....
        /*00e8*/ 	.word	0x0500000f


	//   ....[35]....
        /*00ec*/ 	.word	0x0500000f


	//   ....[36]....
        /*00f0*/ 	.word	0x0500000f


	//   ....[37]....
        /*00f4*/ 	.word	0x0500000f


	//   ....[38]....
        /*00f8*/ 	.word	0x0500000f


	//   ....[39]....
        /*00fc*/ 	.word	0x0500000f


	//   ....[40]....
        /*0100*/ 	.word	0x0500000f


	//   ....[41]....
        /*0104*/ 	.word	0x0500000f


	//   ....[42]....
        /*0108*/ 	.word	0x0500000f


	//   ....[43]....
        /*010c*/ 	.word	0x0500000f


	//   ....[44]....
        /*0110*/ 	.word	0x0500000f


	//   ....[45]....
        /*0114*/ 	.word	0x0500000f


	//   ....[46]....
        /*0118*/ 	.word	0x0500000f


	//   ....[47]....
        /*011c*/ 	.word	0x0500000f


	//----- nvinfo : EIATTR_COOP_GROUP_INSTR_OFFSETS
	.align		4
.L_13949:
        /*0120*/ 	.byte	0x04, 0x28
        /*0122*/ 	.short	(.L_13951 - .L_13950)


	//   ....[0]....
.L_13950:
        /*0124*/ 	.word	0x00000610


	//   ....[1]....
        /*0128*/ 	.word	0x00000650


	//   ....[2]....
        /*012c*/ 	.word	0x00000670


	//   ....[3]....
        /*0130*/ 	.word	0x00000690


	//   ....[4]....
        /*0134*/ 	.word	0x00000750


	//   ....[5]....
        /*0138*/ 	.word	0x00000770


	//   ....[6]....
        /*013c*/ 	.word	0x00000790


	//   ....[7]....
        /*0140*/ 	.word	0x000007b0


	//   ....[8]....
        /*0144*/ 	.word	0x00000ab0


	//   ....[9]....
        /*0148*/ 	.word	0x00000af0


	//   ....[10]....
        /*014c*/ 	.word	0x00000b10


	//   ....[11]....
        /*0150*/ 	.word	0x00000b30


	//   ....[12]....
        /*0154*/ 	.word	0x00000bf0


	//   ....[13]....
        /*0158*/ 	.word	0x00000c10


	//   ....[14]....
        /*015c*/ 	.word	0x00000c30


	//   ....[15]....
        /*0160*/ 	.word	0x00000c50


	//   ....[16]....
        /*0164*/ 	.word	0x00000ef0


	//   ....[17]....
        /*0168*/ 	.word	0x00000f30


	//   ....[18]....
        /*016c*/ 	.word	0x00000f50


	//   ....[19]....
        /*0170*/ 	.word	0x00000f70


	//   ....[20]....
        /*0174*/ 	.word	0x00001030


	//   ....[21]....
        /*0178*/ 	.word	0x00001050


	//   ....[22]....
        /*017c*/ 	.word	0x00001070


	//   ....[23]....
        /*0180*/ 	.word	0x00001090


	//   ....[24]....
        /*0184*/ 	.word	0x00001300


	//   ....[25]....
        /*0188*/ 	.word	0x00001360


	//   ....[26]....
        /*018c*/ 	.word	0x000013d0


	//   ....[27]....
        /*0190*/ 	.word	0x00001430


	//   ....[28]....
        /*0194*/ 	.word	0x00001520


	//   ....[29]....
        /*0198*/ 	.word	0x00001580


	//   ....[30]....
        /*019c*/ 	.word	0x000015e0


	//   ....[31]....
        /*01a0*/ 	.word	0x00001640


	//   ....[32]....
        /*01a4*/ 	.word	0x000016c0


	//   ....[33]....
        /*01a8*/ 	.word	0x00001750


	//   ....[34]....
        /*01ac*/ 	.word	0x000017b0


	//   ....[35]....
        /*01b0*/ 	.word	0x00001820


	//   ....[36]....
        /*01b4*/ 	.word	0x00001910


	//   ....[37]....
        /*01b8*/ 	.word	0x00001970


	//   ....[38]....
        /*01bc*/ 	.word	0x000019d0


	//   ....[39]....
        /*01c0*/ 	.word	0x00001a30


	//   ....[40]....
        /*01c4*/ 	.word	0x00001ab0


	//   ....[41]....
        /*01c8*/ 	.word	0x00001b40


	//   ....[42]....
        /*01cc*/ 	.word	0x00001ba0


	//   ....[43]....
        /*01d0*/ 	.word	0x00001c10


	//   ....[44]....
        /*01d4*/ 	.word	0x00001d00


	//   ....[45]....
        /*01d8*/ 	.word	0x00001d60


	//   ....[46]....
        /*01dc*/ 	.word	0x00001dc0


	//   ....[47]....
        /*01e0*/ 	.word	0x00001e20


	//----- nvinfo : EIATTR_VRC_CTA_INIT_COUNT
	.align		4
.L_13951:
        /*01e4*/ 	.byte	0x02, 0x4a
	.zero		1
	.zero		1


	//----- nvinfo : EIATTR_SYSCALL_OFFSETS
	.align		4
        /*01e8*/ 	.byte	0x04, 0x46
        /*01ea*/ 	.short	(.L_13953 - .L_13952)


	//   ....[0]....
.L_13952:
        /*01ec*/ 	.word	0x00000170


	//----- nvinfo : EIATTR_EXIT_INSTR_OFFSETS
	.align		4
.L_13953:
        /*01f0*/ 	.byte	0x04, 0x1c
        /*01f2*/ 	.short	(.L_13955 - .L_13954)


	//   ....[0]....
.L_13954:
        /*01f4*/ 	.word	0x00000220


	//   ....[1]....
        /*01f8*/ 	.word	0x000009c0


	//   ....[2]....
        /*01fc*/ 	.word	0x000012a0


	//----- nvinfo : EIATTR_CRS_STACK_SIZE
	.align		4
.L_13955:
        /*0200*/ 	.byte	0x04, 0x1e
        /*0202*/ 	.short	(.L_13957 - .L_13956)
.L_13956:
        /*0204*/ 	.word	0x00000000


	//----- nvinfo : EIATTR_CBANK_PARAM_SIZE
	.align		4
.L_13957:
        /*0208*/ 	.byte	0x03, 0x19
        /*020a*/ 	.short	0x0030


	//----- nvinfo : EIATTR_PARAM_CBANK
	.align		4
        /*020c*/ 	.byte	0x04, 0x0a
        /*020e*/ 	.short	(.L_13959 - .L_13958)
	.align		4
.L_13958:
        /*0210*/ 	.word	index@(.nv.constant0._Z15SoftmaxWarpImplI10DirectLoadIffE11DirectStoreIffEfLi1ELi1ELi16ELi1ELb0EL9Algorithm0EEvT_T0_ll)
        /*0214*/ 	.short	0x0380
        /*0216*/ 	.short	0x0030


	//----- nvinfo : EIATTR_SW_WAR
	.align		4
.L_13959:
        /*0218*/ 	.byte	0x04, 0x36
        /*021a*/ 	.short	(.L_13961 - .L_13960)
.L_13960:
        /*021c*/ 	.word	0x00000008
.L_13961:


//--------------------- .nv.info._Z15SoftmaxWarpImplI10DirectLoadIffE11DirectStoreIffEfLi1ELi1ELi16ELi2ELb1EL9Algorithm0EEvT_T0_ll --------------------------
	.section	.nv.info._Z15SoftmaxWarpImplI10DirectLoadIffE11DirectStoreIffEfLi1ELi1ELi16ELi2ELb1EL9Algorithm0EEvT_T0_ll,"",@"SHT_CUDA_INFO"
	.sectionflags	@""
	.align	4


	//----- nvinfo : EIATTR_CUDA_API_VERSION
	.align		4
        /*0000*/ 	.byte	0x04, 0x37
        /*0002*/ 	.short	(.L_13963 - .L_13962)
.L_13962:
        /*0004*/ 	.word	0x00000082


	//----- nvinfo : EIATTR_KPARAM_INFO
	.align		4
.L_13963:
        /*0008*/ 	.byte	0x04, 0x17
        /*000a*/ 	.short	(.L_13965 - .L_13964)
.L_13964:
        /*000c*/ 	.word	0x00000000
        /*0010*/ 	.short	0x0003
        /*0012*/ 	.short	0x0028
        /*0014*/ 	.byte	0x00, 0xf0, 0x21, 0x00


	//----- nvinfo : EIATTR_KPARAM_INFO
	.align		4
.L_13965:
        /*0018*/ 	.byte	0x04, 0x17
        /*001a*/ 	.short	(.L_13967 - .L_13966)
.L_13966:
        /*001c*/ 	.word	0x00000000
        /*0020*/ 	.short	0x0002
        /*0022*/ 	.short	0x0020
        /*0024*/ 	.byte	0x00, 0xf0, 0x21, 0x00


	//----- nvinfo : EIATTR_KPARAM_INFO
	.align		4
.L_13967:
        /*0028*/ 	.byte	0x04, 0x17
        /*002a*/ 	.short	(.L_13969 - .L_13968)
.L_13968:
        /*002c*/ 	.word	0x00000000
        /*0030*/ 	.short	0x0001
        /*0032*/ 	.short	0x0010
        /*0034*/ 	.byte	0x00, 0xf0, 0x41, 0x00


	//----- nvinfo : EIATTR_KPARAM_INFO
	.align		4
.L_13969:
        /*0038*/ 	.byte	0x04, 0x17
        /*003a*/ 	.short	(.L_13971 - .L_13970)
.L_13970:
        /*003c*/ 	.word	0x00000000
        /*0040*/ 	.short	0x0000
        /*0042*/ 	.short	0x0000
        /*0044*/ 	.byte	0x00, 0xf0, 0x41, 0x00


	//----- nvinfo : EIATTR_SPARSE_MMA_MASK
	.align		4
.L_13971:
        /*0048*/ 	.byte	0x03, 0x50
        /*004a*/ 	.short	0x0000


	//----- nvinfo : EIATTR_MAXREG_COUNT
	.align		4
        /*004c*/ 	.byte	0x03, 0x1b
        /*004e*/ 	.short	0x00ff


	//----- nvinfo : EIATTR_EXTERNS
	.align		4
        /*0050*/ 	.byte	0x04, 0x0f
        /*0052*/ 	.short	(.L_13973 - .L_13972)


	//   ....[0]....
	.align		4
.L_13972:
        /*0054*/ 	.word	index@(__assertfail)


	//----- nvinfo : EIATTR_MERCURY_ISA_VERSION
	.align		4
.L_13973:
        /*0058*/ 	.byte	0x03, 0x5f
        /*005a*/ 	.short	0x0101


	//----- nvinfo : EIATTR_COOP_GROUP_MASK_REGIDS
	.align		4
        /*005c*/ 	.byte	0x04, 0x29
        /*005e*/ 	.short	(.L_13975 - .L_13974)


	//   ....[0]....
.L_13974:
        /*0060*/ 	.word	0xffffffff


	//   ....[1]....
        /*0064*/ 	.word	0xffffffff


	//   ....[2]....
        /*0068*/ 	.word	0xffffffff


	//   ....[3]....
        /*006c*/ 	.word	0xffffffff


	//   ....[4]....
        /*0070*/ 	.word	0xffffffff


	//   ....[5]....
        /*0074*/ 	.word	0xffffffff


	//   ....[6]....
        /*0078*/ 	.word	0xffffffff


	//   ....[7]....
        /*007c*/ 	.word	0xffffffff


	//   ....[8]....
        /*0080*/ 	.word	0xffffffff


	//   ....[9]....
        /*0084*/ 	.word	0xffffffff


	//   ....[10]....
        /*0088*/ 	.word	0xffffffff


	//   ....[11]....
        /*008c*/ 	.word	0xffffffff


	//   ....[12]....
        /*0090*/ 	.word	0xffffffff


	//   ....[13]....
        /*0094*/ 	.word	0xffffffff


	//   ....[14]....
        /*0098*/ 	.word	0xffffffff


	//   ....[15]....
        /*009c*/ 	.word	0xffffffff


	//   ....[16]....
        /*00a0*/ 	.word	0x0500000f


	//   ....[17]....
        /*00a4*/ 	.word	0x0500000f


	//   ....[18]....
        /*00a8*/ 	.word	0x0500000f


	//   ....[19]....
        /*00ac*/ 	.word	0x0500000f


	//   ....[20]....
        /*00b0*/ 	.word	0x0500000f


	//   ....[21]....
        /*00b4*/ 	.word	0x0500000f


	//   ....[22]....
        /*00b8*/ 	.word	0x0500000f


	//   ....[23]....
        /*00bc*/ 	.word	0x0500000f


	//   ....[24]....
        /*00c0*/ 	.word	0x0500000f


	//   ....[25]....
        /*00c4*/ 	.word	0x0500000f


	//   ....[26]....
        /*00c8*/ 	.word	0x0500000f


	//   ....[27]....
        /*00cc*/ 	.word	0x0500000f


	//   ....[28]....
        /*00d0*/ 	.word	0x0500000f


	//   ....[29]....
        /*00d4*/ 	.word	0x0500000f


	//   ....[30]....
        /*00d8*/ 	.word	0x0500000f


	//   ....[31]....
        /*00dc*/ 	.word	0x0500000f


	//----- nvinfo : EIATTR_COOP_GROUP_INSTR_OFFSETS
	.align		4
.L_13975:
        /*00e0*/ 	.byte	0x04, 0x28
        /*00e2*/ 	.short	(.L_13977 - .L_13976)


	//   ....[0]....
.L_13976:
        /*00e4*/ 	.word	0x000004b0


	//   ....[1]....
        /*00e8*/ 	.word	0x000004d0


	//   ....[2]....
        /*00ec*/ 	.word	0x00000500


	//   ....[3]....
        /*00f0*/ 	.word	0x00000510


	//   ....[4]....
        /*00f4*/ 	.word	0x00000550


	//   ....[5]....
        /*00f8*/ 	.word	0x00000560


	//   ....[6]....
        /*00fc*/ 	.word	0x00000590


	//   ....[7]....
        /*0100*/ 	.word	0x000005a0


	//   ....[8]....
        /*0104*/ 	.word	0x00000700


	//   ....[9]....
        /*0108*/ 	.word	0x00000720


	//   ....[10]....
        /*010c*/ 	.word	0x00000740


	//   ....[11]....
        /*0110*/ 	.word	0x00000760


	//   ....[12]....
        /*0114*/ 	.word	0x00000780


	//   ....[13]....
        /*0118*/ 	.word	0x000007a0


	//   ....[14]....
        /*011c*/ 	.word	0x000007c0


	//   ....[15]....
        /*0120*/ 	.word	0x000007e0


	//   ....[16]....
        /*0124*/ 	.word	0x00000c40


	//   ....[17]....
        /*0128*/ 	.word	0x00000cc0


	//   ....[18]....
        /*012c*/ 	.word	0x00000d20


	//   ....[19]....
        /*0130*/ 	.word	0x00000d90


	//   ....[20]....
        /*0134*/ 	.word	0x00000df0


	//   ....[21]....
        /*0138*/ 	.word	0x00000eb0


	//   ....[22]....
        /*013c*/ 	.word	0x00000f90


	//   ....[23]....
        /*0140*/ 	.word	0x00001000


	//   ....[24]....
        /*0144*/ 	.word	0x00001060


	//   ....[25]....
        /*0148*/ 	.word	0x00001130


	//   ....[26]....
        /*014c*/ 	.word	0x000011b0


	//   ....[27]....
        /*0150*/ 	.word	0x00001230


	//   ....[28]....
        /*0154*/ 	.word	0x00001290


	//   ....[29]....
        /*0158*/ 	.word	0x00001310


	//   ....[30]....
        /*015c*/ 	.word	0x00001380


	//   ....[31]....
        /*0160*/ 	.word	0x000013f0


	//----- nvinfo : EIATTR_VRC_CTA_INIT_COUNT
	.align		4
.L_13977:
        /*0164*/ 	.byte	0x02, 0x4a
	.zero		1
	.zero		1


	//----- nvinfo : EIATTR_SYSCALL_OFFSETS
	.align		4
        /*0168*/ 	.byte	0x04, 0x46
        /*016a*/ 	.short	(.L_13979 - .L_13978)


	//   ....[0]....
.L_13978:
        /*016c*/ 	.word	0x00000170


	//----- nvinfo : EIATTR_EXIT_INSTR_OFFSETS
	.align		4
.L_13979:
        /*0170*/ 	.byte	0x04, 0x1c
        /*0172*/ 	.short	(.L_13981 - .L_13980)


	//   ....[0]....
.L_13980:
        /*0174*/ 	.word	0x00000230


	//   ....[1]....
        /*0178*/ 	.word	0x00000be0


	//----- nvinfo : EIATTR_CRS_STACK_SIZE
	.align		4
.L_13981:
        /*017c*/ 	.byte	0x04, 0x1e
        /*017e*/ 	.short	(.L_13983 - .L_13982)
.L_13982:
        /*0180*/ 	.word	0x00000000


	//----- nvinfo : EIATTR_CBANK_PARAM_SIZE
	.align		4
.L_13983:
        /*0184*/ 	.byte	0x03, 0x19
        /*0186*/ 	.short	0x0030


	//----- nvinfo : EIATTR_PARAM_CBANK
	.align		4
        /*0188*/ 	.byte	0x04, 0x0a
        /*018a*/ 	.short	(.L_13985 - .L_13984)
	.align		4
.L_13984:
        /*018c*/ 	.word	index@(.nv.constant0._Z15SoftmaxWarpImplI10DirectLoadIffE11DirectStoreIffEfLi1ELi1ELi16ELi2ELb1EL9Algorithm0EEvT_T0_ll)
        /*0190*/ 	.short	0x0380
        /*0192*/ 	.short	0x0030


	//----- nvinfo : EIATTR_SW_WAR
	.align		4
.L_13985:
        /*0194*/ 	.byte	0x04, 0x36
        /*0196*/ 	.short	(.L_13987 - .L_13986)
.L_13986:
        /*0198*/ 	.word	0x00000008
.L_13987:


//--------------------- .nv.info._Z15SoftmaxWarpImplI10DirectLoadIffE11DirectStoreIffEfLi1ELi1ELi16ELi2ELb0EL9Algorithm0EEvT_T0_ll --------------------------
	.section	.nv.info._Z15SoftmaxWarpImplI10DirectLoadIffE11DirectStoreIffEfLi1ELi1ELi16ELi2ELb0EL9Algorithm0EEvT_T0_ll,"",@"SHT_CUDA_INFO"
	.sectionflags	@""
	.align	4


	//----- nvinfo : EIATTR_CUDA_API_VERSION
	.align		4
        /*0000*/ 	.byte	0x04, 0x37
        /*0002*/ 	.short	(.L_13989 - .L_13988)
.L_13988:
        /*0004*/ 	.word	0x00000082


	//----- nvinfo : EIATTR_KPARAM_INFO
	.align		4
.L_13989:
        /*0008*/ 	.byte	0x04, 0x17
        /*000a*/ 	.short	(.L_13991 - .L_13990)
.L_13990:
        /*000c*/ 	.word	0x00000000
        /*0010*/ 	.short	0x0003
        /*0012*/ 	.short	0x0028
        /*0014*/ 	.byte	0x00, 0xf0, 0x21, 0x00


	//----- nvinfo : EIATTR_KPARAM_INFO
	.align		4
.L_13991:
        /*0018*/ 	.byte	0x04, 0x17
        /*001a*/ 	.short	(.L_13993 - .L_13992)
.L_13992:
        /*001c*/ 	.word	0x00000000
        /*0020*/ 	.short	0x0002
        /*0022*/ 	.short	0x0020
        /*0024*/ 	.byte	0x00, 0xf0, 0x21, 0x00


	//----- nvinfo : EIATTR_KPARAM_INFO
	.align		4
.L_13993:
        /*0028*/ 	.byte	0x04, 0x17
        /*002a*/ 	.short	(.L_13995 - .L_13994)
.L_13994:
        /*002c*/ 	.word	0x00000000
        /*0030*/ 	.short	0x0001
        /*0032*/ 	.short	0x0010
        /*0034*/ 	.byte	0x00, 0xf0, 0x41, 0x00


	//----- nvinfo : EIATTR_KPARAM_INFO
	.align		4
.L_13995:
        /*0038*/ 	.byte	0x04, 0x17
        /*003a*/ 	.short	(.L_13997 - .L_13996)
.L_13996:
        /*003c*/ 	.word	0x00000000
        /*0040*/ 	.short	0x0000
        /*0042*/ 	.short	0x0000
        /*0044*/ 	.byte	0x00, 0xf0, 0x41, 0x00


	//----- nvinfo : EIATTR_SPARSE_MMA_MASK
	.align		4
.L_13997:
        /*0048*/ 	.byte	0x03, 0x50
        /*004a*/ 	.short	0x0000


	//----- nvinfo : EIATTR_MAXREG_COUNT
	.align		4
        /*004c*/ 	.byte	0x03, 0x1b
        /*004e*/ 	.short	0x00ff


	//----- nvinfo : EIATTR_EXTERNS
	.align		4
        /*0050*/ 	.byte	0x04, 0x0f
        /*0052*/ 	.short	(.L_13999 - .L_13998)


	//   ....[0]....
	.align		4
.L_13998:
        /*0054*/ 	.word	index@(__assertfail)


	//----- nvinfo : EIATTR_MERCURY_ISA_VERSION
	.align		4
.L_13999:
        /*0058*/ 	.byte	0x03, 0x5f
        /*005a*/ 	.short	0x0101


	//----- nvinfo : EIATTR_COOP_GROUP_MASK_REGIDS
	.align		4
        /*005c*/ 	.byte	0x04, 0x29
        /*005e*/ 	.short	(.L_14001 - .L_14000)


	//   ....[0]....
.L_14000:
        /*0060*/ 	.word	0xffffffff


	//   ....[1]....
        /*0064*/ 	.word	0xffffffff


	//   ....[2]....
        /*0068*/ 	.word	0xffffffff


	//   ....[3]....
        /*006c*/ 	.word	0xffffffff


	//   ....[4]....
        /*0070*/ 	.word	0xffffffff


	//   ....[5]....
        /*0074*/ 	.word	0xffffffff


	//   ....[6]....
        /*0078*/ 	.word	0xffffffff


	//   ....[7]....
        /*007c*/ 	.word	0xffffffff


	//   ....[8]....
        /*0080*/ 	.word	0xffffffff


	//   ....[9]....
        /*0084*/ 	.word	0xffffffff


	//   ....[10]....
        /*0088*/ 	.word	0xffffffff


	//   ....[11]....
        /*008c*/ 	.word	0xffffffff


	//   ....[12]....
        /*0090*/ 	.word	0xffffffff


	//   ....[13]....
        /*0094*/ 	.word	0xffffffff


	//   ....[14]....
        /*0098*/ 	.word	0xffffffff


	//   ....[15]....
        /*009c*/ 	.word	0xffffffff


	//   ....[16]....
        /*00a0*/ 	.word	0x0500000f


	//   ....[17]....
        /*00a4*/ 	.word	0x0500000f


	//   ....[18]....
        /*00a8*/ 	.word	0x0500000f


	//   ....[19]....
        /*00ac*/ 	.word	0x0500000f


	//   ....[20]....
        /*00b0*/ 	.word	0x0500000f


	//   ....[21]....
        /*00b4*/ 	.word	0x0500000f


	//   ....[22]....
        /*00b8*/ 	.word	0x0500000f


	//   ....[23]....
        /*00bc*/ 	.word	0x0500000f


	//   ....[24]....
        /*00c0*/ 	.word	0x0500000f


	//   ....[25]....
        /*00c4*/ 	.word	0x0500000f


	//   ....[26]....
        /*00c8*/ 	.word	0x0500000f


	//   ....[27]....
        /*00cc*/ 	.word	0x0500000f


	//   ....[28]....
        /*00d0*/ 	.word	0x0500000f


	//   ....[29]....
        /*00d4*/ 	.word	0x0500000f


	//   ....[30]....
        /*00d8*/ 	.word	0x0500000f


	//   ....[31]....
        /*00dc*/ 	.word	0x0500000f


	//----- nvinfo : EIATTR_COOP_GROUP_INSTR_OFFSETS
	.align		4
.L_14001:
        /*00e0*/ 	.byte	0x04, 0x28
        /*00e2*/ 	.short	(.L_14003 - .L_14002)


	//   ....[0]....
.L_14002:
        /*00e4*/ 	.word	0x000003c0


	//   ....[1]....
        /*00e8*/ 	.word	0x000003f0


	//   ....[2]....
        /*00ec*/ 	.word	0x00000420


	//   ....[3]....
        /*00f0*/ 	.word	0x00000430


	//   ....[4]....
        /*00f4*/ 	.word	0x00000460


	//   ....[5]....
        /*00f8*/ 	.word	0x00000470


	//   ....[6]....
        /*00fc*/ 	.word	0x000004a0


	//   ....[7]....
        /*0100*/ 	.word	0x000004b0


	//   ....[8]....
        /*0104*/ 	.word	0x00000610


	//   ....[9]....
        /*0108*/ 	.word	0x00000630


	//   ....[10]....
        /*010c*/ 	.word	0x00000650


	//   ....[11]....
        /*0110*/ 	.word	0x00000670


	//   ....[12]....
        /*0114*/ 	.word	0x00000690


	//   ....[13]....
        /*0118*/ 	.word	0x000006b0


	//   ....[14]....
        /*011c*/ 	.word	0x000006d0


	//   ....[15]....
        /*0120*/ 	.word	0x000006f0


	//   ....[16]....
        /*0124*/ 	.word	0x00000a80


	//   ....[17]....
        /*0128*/ 	.word	0x00000b00


	//   ....[18]....
        /*012c*/ 	.word	0x00000b60


	//   ....[19]....
        /*0130*/ 	.word	0x00000bd0


	//   ....[20]....
        /*0134*/ 	.word	0x00000c30


	//   ....[21]....
        /*0138*/ 	.word	0x00000d00


	//   ....[22]....
        /*013c*/ 	.word	0x00000d90


	//   ....[23]....
        /*0140*/ 	.word	0x00000e30


	//   ....[24]....
        /*0144*/ 	.word	0x00000e90


	//   ....[25]....
        /*0148*/ 	.word	0x00000f50


	//   ....[26]....
        /*014c*/ 	.word	0x00000fd0


	//   ....[27]....
        /*0150*/ 	.word	0x00001050


	//   ....[28]....
        /*0154*/ 	.word	0x000010b0


	//   ....[29]....
        /*0158*/ 	.word	0x00001130


	//   ....[30]....
        /*015c*/ 	.word	0x000011a0


	//   ....[31]....
        /*0160*/ 	.word	0x00001210


	//----- nvinfo : EIATTR_VRC_CTA_INIT_COUNT
	.align		4
.L_14003:
        /*0164*/ 	.byte	0x02, 0x4a
	.zero		1
	.zero		1


	//----- nvinfo : EIATTR_SYSCALL_OFFSETS
	.align		4
        /*0168*/ 	.byte	0x04, 0x46
        /*016a*/ 	.short	(.L_14005 - .L_14004)


	//   ....[0]....
.L_14004:
        /*016c*/ 	.word	0x00000160


	//----- nvinfo : EIATTR_EXIT_INSTR_OFFSETS
	.align		4
.L_14005:
        /*0170*/ 	.byte	0x04, 0x1c
        /*0172*/ 	.short	(.L_14007 - .L_14006)


	//   ....[0]....
.L_14006:
        /*0174*/ 	.word	0x00000220


	//   ....[1]....
        /*0178*/ 	.word	0x00000a20


	//----- nvinfo : EIATTR_CRS_STACK_SIZE
	.align		4
.L_14007:
        /*017c*/ 	.byte	0x04, 0x1e
        /*017e*/ 	.short	(.L_14009 - .L_14008)
.L_14008:
        /*0180*/ 	.word	0x00000000


	//----- nvinfo : EIATTR_CBANK_PARAM_SIZE
	.align		4
.L_14009:
        /*0184*/ 	.byte	0x03, 0x19
        /*0186*/ 	.short	0x0030


	//----- nvinfo : EIATTR_PARAM_CBANK
	.align		4
        /*0188*/ 	.byte	0x04, 0x0a
        /*018a*/ 	.short	(.L_14011 - .L_14010)
	.align		4
.L_14010:
        /*018c*/ 	.word	index@(.nv.constant0._Z15SoftmaxWarpImplI10DirectLoadIffE11DirectStoreIffEfLi1ELi1ELi16ELi2ELb0EL9Algorithm0EEvT_T0_ll)
        /*0190*/ 	.short	0x0380
        /*0192*/ 	.short	0x0030


	//----- nvinfo : EIATTR_SW_WAR
	.align		4
.L_14011:
        /*0194*/ 	.byte	0x04, 0x36
        /*0196*/ 	.short	(.L_14013 - .L_14012)
.L_14012:
        /*0198*/ 	.word	0x00000008
.L_14013:


//--------------------- .nv.info._Z15SoftmaxWarpImplI10DirectLoadIffE11DirectStoreIffEfLi1ELi1ELi8ELi1ELb1EL9Algorithm0EEvT_T0_ll --------------------------
	.section	.nv.info._Z15SoftmaxWarpImplI10DirectLoadIffE11DirectStoreIffEfLi1ELi1ELi8ELi1ELb1EL9Algorithm0EEvT_T0_ll,"",@"SHT_CUDA_INFO"
	.sectionflags	@""
	.align	4


	//----- nvinfo : EIATTR_CUDA_API_VERSION
	.align		4
        /*0000*/ 	.byte	0x04, 0x37
        /*0002*/ 	.short	(.L_14015 - .L_14014)
.L_14014:
        /*0004*/ 	.word	0x00000082


	//----- nvinfo : EIATTR_KPARAM_INFO
	.align		4
.L_14015:
        /*0008*/ 	.byte	0x04, 0x17
        /*000a*/ 	.short	(.L_14017 - .L_14016)
.L_14016:
        /*000c*/ 	.word	0x00000000
        /*0010*/ 	.short	0x0003
        /*0012*/ 	.short	0x0028
        /*0014*/ 	.byte	0x00, 0xf0, 0x21, 0x00


	//----- nvinfo : EIATTR_KPARAM_INFO
	.align		4
.L_14017:
        /*0018*/ 	.byte	0x04, 0x17
        /*001a*/ 	.short	(.L_14019 - .L_14018)
.L_14018:
        /*001c*/ 	.word	0x00000000
        /*0020*/ 	.short	0x0002
        /*0022*/ 	.short	0x0020
        /*0024*/ 	.byte	0x00, 0xf0, 0x21, 0x00


	//----- nvinfo : EIATTR_KPARAM_INFO
	.align		4
.L_14019:
        /*0028*/ 	.byte	0x04, 0x17
        /*002a*/ 	.short	(.L_14021 - .L_14020)
.L_14020:
        /*002c*/ 	.word	0x00000000
        /*0030*/ 	.short	0x0001
        /*0032*/ 	.short	0x0010
        /*0034*/ 	.byte	0x00, 0xf0, 0x41, 0x00


	//----- nvinfo : EIATTR_KPARAM_INFO
	.align		4
.L_14021:
        /*0038*/ 	.byte	0x04, 0x17
        /*003a*/ 	.short	(.L_14023 - .L_14022)
.L_14022:
        /*003c*/ 	.word	0x00000000
        /*0040*/ 	.short	0x0000
        /*0042*/ 	.short	0x0000
        /*0044*/ 	.byte	0x00, 0xf0, 0x41, 0x00


	//----- nvinfo : EIATTR_SPARSE_MMA_MASK
	.align		4
.L_14023:
        /*0048*/ 	.byte	0x03, 0x50
        /*004a*/ 	.short	0x0000


	//----- nvinfo : EIATTR_MAXREG_COUNT
	.align		4
        /*004c*/ 	.byte	0x03, 0x1b
        /*004e*/ 	.short	0x00ff


	//----- nvinfo : EIATTR_EXTERNS
	.align		4
        /*0050*/ 	.byte	0x04, 0x0f
        /*0052*/ 	.short	(.L_14025 - .L_14024)


	//   ....[0]....
	.align		4
.L_14024:
        /*0054*/ 	.word	index@(__assertfail)


	//----- nvinfo : EIATTR_MERCURY_ISA_VERSION
	.align		4
.L_14025:
        /*0058*/ 	.byte	0x03, 0x5f
        /*005a*/ 	.short	0x0101


	//----- nvinfo : EIATTR_COOP_GROUP_MASK_REGIDS
	.align		4
        /*005c*/ 	.byte	0x04, 0x29
        /*005e*/ 	.short	(.L_14027 - .L_14026)


	//   ....[0]....
.L_14026:
        /*0060*/ 	.word	0xffffffff


	//   ....[1]....
        /*0064*/ 	.word	0xffffffff


	//   ....[2]....
        /*0068*/ 	.word	0xffffffff


	//   ....[3]....
        /*006c*/ 	.word	0xffffffff


	//   ....[4]....
        /*0070*/ 	.word	0xffffffff


	//   ....[5]....
        /*0074*/ 	.word	0xffffffff


	//   ....[6]....
        /*0078*/ 	.word	0xffffffff


	//   ....[7]....
        /*007c*/ 	.word	0xffffffff


	//   ....[8]....
        /*0080*/ 	.word	0xffffffff


	//   ....[9]....
        /*0084*/ 	.word	0xffffffff


	//   ....[10]....
        /*0088*/ 	.word	0xffffffff


	//   ....[11]....
        /*008c*/ 	.word	0xffffffff


	//   ....[12]....
        /*0090*/ 	.word	0xffffffff


	//   ....[13]....
        /*0094*/ 	.word	0xffffffff


	//   ....[14]....
        /*0098*/ 	.word	0xffffffff


	//   ....[15]....
        /*009c*/ 	.word	0xffffffff


	//   ....[16]....
        /*00a0*/ 	.word	0xffffffff


	//   ....[17]....
        /*00a4*/ 	.word	0xffffffff


	//   ....[18]....
        /*00a8*/ 	.word	0x0500000f


	//   ....[19]....
        /*00ac*/ 	.word	0x0500000f


	//   ....[20]....
        /*00b0*/ 	.word	0x0500000f


	//   ....[21]....
        /*00b4*/ 	.word	0x0500000f


	//   ....[22]....
        /*00b8*/ 	.word	0x0500000f


	//   ....[23]....
        /*00bc*/ 	.word	0x0500000f


	//   ....[24]....
        /*00c0*/ 	.word	0x0500000f


	//   ....[25]....
        /*00c4*/ 	.word	0x0500000f


	//   ....[26]....
        /*00c8*/ 	.word	0x0500000f


	//   ....[27]....
        /*00cc*/ 	.word	0x0500000f


	//   ....[28]....
        /*00d0*/ 	.word	0x0500000f


	//   ....[29]....
        /*00d4*/ 	.word	0x0500000f


	//   ....[30]....
        /*00d8*/ 	.word	0x0500000f


	//   ....[31]....
        /*00dc*/ 	.word	0x0500000f


	//   ....[32]....
        /*00e0*/ 	.word	0x0500000f


	//   ....[33]....
        /*00e4*/ 	.word	0x0500000f


	//   ....[34]....
        /*00e8*/ 	.word	0x0500000f


	//   ....[35]....
        /*00ec*/ 	.word	0x0500000f


	//----- nvinfo : EIATTR_COOP_GROUP_INSTR_OFFSETS
	.align		4
.L_14027:
        /*00f0*/ 	.byte	0x04, 0x28
        /*00f2*/ 	.short	(.L_14029 - .L_14028)


	//   ....[0]....
.L_14028:
        /*00f4*/ 	.word	0x000006b0


	//   ....[1]....
        /*00f8*/ 	.word	0x000006f0


	//   ....[2]....
        /*00fc*/ 	.word	0x00000710


	//   ....[3]....
        /*0100*/ 	.word	0x000007d0


	//   ....[4]....
        /*0104*/ 	.word	0x000007f0


	//   ....[5]....
        /*0108*/ 	.word	0x00000810


	//   ....[6]....
        /*010c*/ 	.word	0x00000b80


	//   ....[7]....
        /*0110*/ 	.word	0x00000bc0


	//   ....[8]....
        /*0114*/ 	.word	0x00000be0


	//   ....[9]....
        /*0118*/ 	.word	0x00000ca0


	//   ....[10]....
        /*011c*/ 	.word	0x00000cc0


	//   ....[11]....
        /*0120*/ 	.word	0x00000ce0


	//   ....[12]....
        /*0124*/ 	.word	0x00001010


	//   ....[13]....
        /*0128*/ 	.word	0x00001050


	//   ....[14]....
        /*012c*/ 	.word	0x00001070


	//   ....[15]....
        /*0130*/ 	.word	0x00001130


	//   ....[16]....
        /*0134*/ 	.word	0x00001150


	//   ....[17]....
        /*0138*/ 	.word	0x00001170


	//   ....[18]....
        /*013c*/ 	.word	0x00001410


	//   ....[19]....
        /*0140*/ 	.word	0x00001470


	//   ....[20]....
        /*0144*/ 	.word	0x000014e0


	//   ....[21]....
        /*0148*/ 	.word	0x000015d0


	//   ....[22]....
        /*014c*/ 	.word	0x00001630


	//   ....[23]....
        /*0150*/ 	.word	0x00001690


	//   ....[24]....
        /*0154*/ 	.word	0x00001710


	//   ....[25]....
        /*0158*/ 	.word	0x000017b0


	//   ....[26]....
        /*015c*/ 	.word	0x00001810


	//   ....[27]....
        /*0160*/ 	.word	0x00001900


	//   ....[28]....
        /*0164*/ 	.word	0x00001960


	//   ....[29]....
        /*0168*/ 	.word	0x000019c0


	//   ....[30]....
        /*016c*/ 	.word	0x00001a40


	//   ....[31]....
        /*0170*/ 	.word	0x00001ae0


	//   ....[32]....
        /*0174*/ 	.word	0x00001b40


	//   ....[33]....
        /*0178*/ 	.word	0x00001c30


	//   ....[34]....
        /*017c*/ 	.word	0x00001c90


	//   ....[35]....
        /*0180*/ 	.word	0x00001cf0


	//----- nvinfo : EIATTR_VRC_CTA_INIT_COUNT
	.align		4
.L_14029:
        /*0184*/ 	.byte	0x02, 0x4a
	.zero		1
	.zero		1


	//----- nvinfo : EIATTR_SYSCALL_OFFSETS
	.align		4
        /*0188*/ 	.byte	0x04, 0x46
        /*018a*/ 	.short	(.L_14031 - .L_14030)


	//   ....[0]....
.L_14030:
        /*018c*/ 	.word	0x00000170


	//----- nvinfo : EIATTR_EXIT_INSTR_OFFSETS
	.align		4
.L_14031:
        /*0190*/ 	.byte	0x04, 0x1c
        /*0192*/ 	.short	(.L_14033 - .L_14032)


	//   ....[0]....
.L_14032:
        /*0194*/ 	.word	0x00000220


	//   ....[1]....
        /*0198*/ 	.word	0x00000a30


	//   ....[2]....
        /*019c*/ 	.word	0x000013b0


	//----- nvinfo : EIATTR_CRS_STACK_SIZE
	.align		4
.L_14033:
        /*01a0*/ 	.byte	0x04, 0x1e
        /*01a2*/ 	.short	(.L_14035 - .L_14034)
.L_14034:
        /*01a4*/ 	.word	0x00000000


	//----- nvinfo : EIATTR_CBANK_PARAM_SIZE
	.align		4
.L_14035:
        /*01a8*/ 	.byte	0x03, 0x19
        /*01aa*/ 	.short	0x0030


	//----- nvinfo : EIATTR_PARAM_CBANK
	.align		4
        /*01ac*/ 	.byte	0x04, 0x0a
        /*01ae*/ 	.short	(.L_14037 - .L_14036)
	.align		4
.L_14036:
        /*01b0*/ 	.word	index@(.nv.constant0._Z15SoftmaxWarpImplI10DirectLoadIffE11DirectStoreIffEfLi1ELi1ELi8ELi1ELb1EL9Algorithm0EEvT_T0_ll)
        /*01b4*/ 	.short	0x0380
        /*01b6*/ 	.short	0x0030


	//----- nvinfo : EIATTR_SW_WAR
	.align		4
.L_14037:
        /*01b8*/ 	.byte	0x04, 0x36
        /*01ba*/ 	.short	(.L_14039 - .L_14038)
.L_14038:
        /*01bc*/ 	.word	0x00000008
.L_14039:


//--------------------- .nv.info._Z15SoftmaxWarpImplI10DirectLoadIffE11DirectStoreIffEfLi1ELi1ELi8ELi1ELb0EL9Algorithm0EEvT_T0_ll --------------------------
	.section	.nv.info._Z15SoftmaxWarpImplI10DirectLoadIffE11DirectStoreIffEfLi1ELi1ELi8ELi1ELb0EL9Algorithm0EEvT_T0_ll,"",@"SHT_CUDA_INFO"
	.sectionflags	@""
	.align	4


	//----- nvinfo : EIATTR_CUDA_API_VERSION
	.align		4
        /*0000*/ 	.byte	0x04, 0x37
        /*0002*/ 	.short	(.L_14041 - .L_14040)
.L_14040:
        /*0004*/ 	.word	0x00000082


	//----- nvinfo : EIATTR_KPARAM_INFO
	.align		4
.L_14041:
        /*0008*/ 	.byte	0x04, 0x17
        /*000a*/ 	.short	(.L_14043 - .L_14042)
.L_14042:
        /*000c*/ 	.word	0x00000000
        /*0010*/ 	.short	0x0003
        /*0012*/ 	.short	0x0028
        /*0014*/ 	.byte	0x00, 0xf0, 0x21, 0x00


	//----- nvinfo : EIATTR_KPARAM_INFO
	.align		4
.L_14043:
        /*0018*/ 	.byte	0x04, 0x17
        /*001a*/ 	.short	(.L_14045 - .L_14044)
.L_14044:
        /*001c*/ 	.word	0x00000000
        /*0020*/ 	.short	0x0002
        /*0022*/ 	.short	0x0020
        /*0024*/ 	.byte	0x00, 0xf0, 0x21, 0x00


	//----- nvinfo : EIATTR_KPARAM_INFO
	.align		4
.L_14045:
        /*0028*/ 	.byte	0x04, 0x17
        /*002a*/ 	.short	(.L_14047 - .L_14046)
.L_14046:
        /*002c*/ 	.word	0x00000000
        /*0030*/ 	.short	0x0001
        /*0032*/ 	.short	0x0010
        /*0034*/ 	.byte	0x00, 0xf0, 0x41, 0x00


	//----- nvinfo : EIATTR_KPARAM_INFO
	.align		4
.L_14047:
        /*0038*/ 	.byte	0x04, 0x17
        /*003a*/ 	.short	(.L_14049 - .L_14048)
.L_14048:
        /*003c*/ 	.word	0x00000000
        /*0040*/ 	.short	0x0000
        /*0042*/ 	.short	0x0000
        /*0044*/ 	.byte	0x00, 0xf0, 0x41, 0x00


	//----- nvinfo : EIATTR_SPARSE_MMA_MASK
	.align		4
.L_14049:
        /*0048*/ 	.byte	0x03, 0x50
        /*004a*/ 	.short	0x0000


	//----- nvinfo : EIATTR_MAXREG_COUNT
	.align		4
        /*004c*/ 	.byte	0x03, 0x1b
        /*004e*/ 	.short	0x00ff


	//----- nvinfo : EIATTR_EXTERNS
	.align		4
        /*0050*/ 	.byte	0x04, 0x0f
        /*0052*/ 	.short	(.L_14051 - .L_14050)


	//   ....[0]....
	.align		4
.L_14050:
        /*0054*/ 	.word	index@(__assertfail)


	//----- nvinfo : EIATTR_MERCURY_ISA_VERSION
	.align		4
.L_14051:
        /*0058*/ 	.byte	0x03, 0x5f
        /*005a*/ 	.short	0x0101


	//----- nvinfo : EIATTR_COOP_GROUP_MASK_REGIDS
	.align		4
        /*005c*/ 	.byte	0x04, 0x29
        /*005e*/ 	.short	(.L_14053 - .L_14052)


	//   ....[0]....
.L_14052:
        /*0060*/ 	.word	0xffffffff


	//   ....[1]....
        /*0064*/ 	.word	0xffffffff


	//   ....[2]....
        /*0068*/ 	.word	0xffffffff


	//   ....[3]....
        /*006c*/ 	.word	0xffffffff


	//   ....[4]....
        /*0070*/ 	.word	0xffffffff


	//   ....[5]....
        /*0074*/ 	.word	0xffffffff


	//   ....[6]....
        /*0078*/ 	.word	0xffffffff


	//   ....[7]....
        /*007c*/ 	.word	0xffffffff


	//   ....[8]....
        /*0080*/ 	.word	0xffffffff


	//   ....[9]....
        /*0084*/ 	.word	0xffffffff


	//   ....[10]....
        /*0088*/ 	.word	0xffffffff


	//   ....[11]....
        /*008c*/ 	.word	0xffffffff


	//   ....[12]....
        /*0090*/ 	.word	0xffffffff


	//   ....[13]....
        /*0094*/ 	.word	0xffffffff


	//   ....[14]....
        /*0098*/ 	.word	0xffffffff


	//   ....[15]....
        /*009c*/ 	.word	0xffffffff


	//   ....[16]....
        /*00a0*/ 	.word	0xffffffff


	//   ....[17]....
        /*00a4*/ 	.word	0xffffffff


	//   ....[18]....
        /*00a8*/ 	.word	0x0500000f


	//   ....[19]....
        /*00ac*/ 	.word	0x0500000f


	//   ....[20]....
        /*00b0*/ 	.word	0x0500000f


	//   ....[21]....
        /*00b4*/ 	.word	0x0500000f


	//   ....[22]....
        /*00b8*/ 	.word	0x0500000f


	//   ....[23]....
        /*00bc*/ 	.word	0x0500000f


	//   ....[24]....
        /*00c0*/ 	.word	0x0500000f


	//   ....[25]....
        /*00c4*/ 	.word	0x0500000f


	//   ....[26]....
        /*00c8*/ 	.word	0x0500000f


	//   ....[27]....
        /*00cc*/ 	.word	0x0500000f


	//   ....[28]....
        /*00d0*/ 	.word	0x0500000f


	//   ....[29]....
        /*00d4*/ 	.word	0x0500000f


	//   ....[30]....
        /*00d8*/ 	.word	0x0500000f


	//   ....[31]....
        /*00dc*/ 	.word	0x0500000f


	//   ....[32]....
        /*00e0*/ 	.word	0x0500000f


	//   ....[33]....
        /*00e4*/ 	.word	0x0500000f


	//   ....[34]....
        /*00e8*/ 	.word	0x0500000f


	//   ....[35]....
        /*00ec*/ 	.word	0x0500000f


	//----- nvinfo : EIATTR_COOP_GROUP_INSTR_OFFSETS
	.align		4
.L_14053:
        /*00f0*/ 	.byte	0x04, 0x28
        /*00f2*/ 	.short	(.L_14055 - .L_14054)


	//   ....[0]....
.L_14054:
        /*00f4*/ 	.word	0x00000610


	//   ....[1]....
        /*00f8*/ 	.word	0x00000650


	//   ....[2]....
        /*00fc*/ 	.word	0x00000670


	//   ....[3]....
        /*0100*/ 	.word	0x00000730


	//   ....[4]....
        /*0104*/ 	.word	0x00000750


	//   ....[5]....
        /*0108*/ 	.word	0x00000770


	//   ....[6]....
        /*010c*/ 	.word	0x00000a70


	//   ....[7]....
        /*0110*/ 	.word	0x00000aa0


	//   ....[8]....
        /*0114*/ 	.word	0x00000ac0


	//   ....[9]....
        /*0118*/ 	.word	0x00000b90


	//   ....[10]....
        /*011c*/ 	.word	0x00000bb0


	//   ....[11]....
        /*0120*/ 	.word	0x00000bd0


	//   ....[12]....
        /*0124*/ 	.word	0x00000e70


	//   ....[13]....
        /*0128*/ 	.word	0x00000eb0


	//   ....[14]....
        /*012c*/ 	.word	0x00000ed0


	//   ....[15]....
        /*0130*/ 	.word	0x00000f90


	//   ....[16]....
        /*0134*/ 	.word	0x00000fb0


	//   ....[17]....
        /*0138*/ 	.word	0x00000fd0


	//   ....[18]....
        /*013c*/ 	.word	0x00001240


	//   ....[19]....
        /*0140*/ 	.word	0x000012a0


	//   ....[20]....
        /*0144*/ 	.word	0x00001310


	//   ....[21]....
        /*0148*/ 	.word	0x00001400


	//   ....[22]....
        /*014c*/ 	.word	0x00001460


	//   ....[23]....
        /*0150*/ 	.word	0x000014c0


	//   ....[24]....
        /*0154*/ 	.word	0x00001540


	//   ....[25]....
        /*0158*/ 	.word	0x000015e0


	//   ....[26]....
        /*015c*/ 	.word	0x00001640


	//   ....[27]....
        /*0160*/ 	.word	0x00001730


	//   ....[28]....
        /*0164*/ 	.word	0x00001790


	//   ....[29]....
        /*0168*/ 	.word	0x000017f0


	//   ....[30]....
        /*016c*/ 	.word	0x00001870


	//   ....[31]....
        /*0170*/ 	.word	0x00001910


	//   ....[32]....
        /*0174*/ 	.word	0x00001970


	//   ....[33]....
        /*0178*/ 	.word	0x00001a60


	//   ....[34]....
        /*017c*/ 	.word	0x00001ac0


	//   ....[35]....
        /*0180*/ 	.word	0x00001b20


	//----- nvinfo : EIATTR_VRC_CTA_INIT_COUNT
	.align		4
.L_14055:
        /*0184*/ 	.byte	0x02, 0x4a
	.zero		1
	.zero		1


	//----- nvinfo : EIATTR_SYSCALL_OFFSETS
	.align		4
        /*0188*/ 	.byte	0x04, 0x46
        /*018a*/ 	.short	(.L_14057 - .L_14056)


	//   ....[0]....
.L_14056:
        /*018c*/ 	.word	0x00000170


	//----- nvinfo : EIATTR_EXIT_INSTR_OFFSETS
	.align		4
.L_14057:
        /*0190*/ 	.byte	0x04, 0x1c
        /*0192*/ 	.short	(.L_14059 - .L_14058)


	//   ....[0]....
.L_14058:
        /*0194*/ 	.word	0x00000220


	//   ....[1]....
        /*0198*/ 	.word	0x00000980


	//   ....[2]....
        /*019c*/ 	.word	0x000011e0


	//----- nvinfo : EIATTR_CRS_STACK_SIZE
	.align		4
.L_14059:
        /*01a0*/ 	.byte	0x04, 0x1e
        /*01a2*/ 	.short	(.L_14061 - .L_14060)
.L_14060:
        /*01a4*/ 	.word	0x00000000


	//----- nvinfo : EIATTR_CBANK_PARAM_SIZE
	.align		4
.L_14061:
        /*01a8*/ 	.byte	0x03, 0x19
        /*01aa*/ 	.short	0x0030


	//----- nvinfo : EIATTR_PARAM_CBANK
	.align		4
        /*01ac*/ 	.byte	0x04, 0x0a
        /*01ae*/ 	.short	(.L_14063 - .L_14062)
	.align		4
.L_14062:
        /*01b0*/ 	.word	index@(.nv.constant0._Z15SoftmaxWarpImplI10DirectLoadIffE11DirectStoreIffEfLi1ELi1ELi8ELi1ELb0EL9Algorithm0EEvT_T0_ll)
        /*01b4*/ 	.short	0x0380
        /*01b6*/ 	.short	0x0030


	//----- nvinfo : EIATTR_SW_WAR
	.align		4
.L_14063:
        /*01b8*/ 	.byte	0x04, 0x36
        /*01ba*/ 	.short	(.L_14065 - .L_14064)
.L_14064:
        /*01bc*/ 	.word	0x00000008
.L_14065:


//--------------------- .nv.info._Z15SoftmaxWarpImplI10DirectLoadIffE11DirectStoreIffEfLi1ELi1ELi8ELi2ELb1EL9Algorithm0EEvT_T0_ll --------------------------
	.section	.nv.info._Z15SoftmaxWarpImplI10DirectLoadIffE11DirectStoreIffEfLi1ELi1ELi8ELi2ELb1EL9Algorithm0EEvT_T0_ll,"",@"SHT_CUDA_INFO"
	.sectionflags	@""
	.align	4


	//----- nvinfo : EIATTR_CUDA_API_VERSION
	.align		4
        /*0000*/ 	.byte	0x04, 0x37
        /*0002*/ 	.short	(.L_14067 - .L_14066)
.L_14066:
        /*0004*/ 	.word	0x00000082


	//----- nvinfo : EIATTR_KPARAM_INFO
	.align		4
.L_14067:
        /*0008*/ 	.byte	0x04, 0x17
        /*000a*/ 	.short	(.L_14069 - .L_14068)
.L_14068:
        /*000c*/ 	.word	0x00000000
        /*0010*/ 	.short	0x0003
        /*0012*/ 	.short	0x0028
        /*0014*/ 	.byte	0x00, 0xf0, 0x21, 0x00


	//----- nvinfo : EIATTR_KPARAM_INFO
	.align		4
.L_14069:
        /*0018*/ 	.byte	0x04, 0x17
        /*001a*/ 	.short	(.L_14071 - .L_14070)
.L_14070:
        /*001c*/ 	.word	0x00000000
        /*0020*/ 	.short	0x0002
        /*0022*/ 	.short	0x0020
        /*0024*/ 	.byte	0x00, 0xf0, 0x21, 0x00


	//----- nvinfo : EIATTR_KPARAM_INFO
	.align		4
.L_14071:
        /*0028*/ 	.byte	0x04, 0x17
        /*002a*/ 	.short	(.L_14073 - .L_14072)
.L_14072:
        /*002c*/ 	.word	0x00000000
        /*0030*/ 	.short	0x0001
        /*0032*/ 	.short	0x0010
        /*0034*/ 	.byte	0x00, 0xf0, 0x41, 0x00


	//----- nvinfo : EIATTR_KPARAM_INFO
	.align		4
.L_14073:
        /*0038*/ 	.byte	0x04, 0x17
        /*003a*/ 	.short	(.L_14075 - .L_14074)
.L_14074:
        /*003c*/ 	.word	0x00000000
        /*0040*/ 	.short	0x0000
        /*0042*/ 	.short	0x0000
        /*0044*/ 	.byte	0x00, 0xf0, 0x41, 0x00


	//----- nvinfo : EIATTR_SPARSE_MMA_MASK
	.align		4
.L_14075:
        /*0048*/ 	.byte	0x03, 0x50
        /*004a*/ 	.short	0x0000


	//----- nvinfo : EIATTR_MAXREG_COUNT
	.align		4
        /*004c*/ 	.byte	0x03, 0x1b
        /*004e*/ 	.short	0x00ff


	//----- nvinfo : EIATTR_EXTERNS
	.align		4
        /*0050*/ 	.byte	0x04, 0x0f
        /*0052*/ 	.short	(.L_14077 - .L_14076)


	//   ....[0]....
	.align		4
.L_14076:
        /*0054*/ 	.word	index@(__assertfail)


	//----- nvinfo : EIATTR_MERCURY_ISA_VERSION
	.align		4
.L_14077:
        /*0058*/ 	.byte	0x03, 0x5f
        /*005a*/ 	.short	0x0101


	//----- nvinfo : EIATTR_COOP_GROUP_MASK_REGIDS
	.align		4
        /*005c*/ 	.byte	0x04, 0x29
        /*005e*/ 	.short	(.L_14079 - .L_14078)


	//   ....[0]....
.L_14078:
        /*0060*/ 	.word	0xffffffff


	//   ....[1]....
        /*0064*/ 	.word	0xffffffff


	//   ....[2]....
        /*0068*/ 	.word	0xffffffff


	//   ....[3]....
        /*006c*/ 	.word	0xffffffff


	//   ....[4]....
        /*0070*/ 	.word	0xffffffff


	//   ....[5]....
        /*0074*/ 	.word	0xffffffff


	//   ....[6]....
        /*0078*/ 	.word	0xffffffff


	//   ....[7]....
        /*007c*/ 	.word	0xffffffff


	//   ....[8]....
        /*0080*/ 	.word	0xffffffff


	//   ....[9]....
        /*0084*/ 	.word	0xffffffff


	//   ....[10]....
        /*0088*/ 	.word	0xffffffff


	//   ....[11]....
        /*008c*/ 	.word	0xffffffff


	//   ....[12]....
        /*0090*/ 	.word	0x0500000f


	//   ....[13]....
        /*0094*/ 	.word	0x0500000f


	//   ....[14]....
        /*0098*/ 	.word	0x0500000f


	//   ....[15]....
        /*009c*/ 	.word	0x0500000f


	//   ....[16]....
        /*00a0*/ 	.word	0x0500000f


	//   ....[17]....
        /*00a4*/ 	.word	0x0500000f


	//   ....[18]....
        /*00a8*/ 	.word	0x0500000f


	//   ....[19]....
        /*00ac*/ 	.word	0x0500000f


	//   ....[20]....
        /*00b0*/ 	.word	0x0500000f


	//   ....[21]....
        /*00b4*/ 	.word	0x0500000f


	//   ....[22]....
        /*00b8*/ 	.word	0x0500000f


	//   ....[23]....
        /*00bc*/ 	.word	0x0500000f


	//----- nvinfo : EIATTR_COOP_GROUP_INSTR_OFFSETS
	.align		4
.L_14079:
        /*00c0*/ 	.byte	0x04, 0x28
        /*00c2*/ 	.short	(.L_14081 - .L_14080)


	//   ....[0]....
.L_14080:
        /*00c4*/ 	.word	0x000004b0


	//   ....[1]....
        /*00c8*/ 	.word	0x000004e0


	//   ....[2]....
        /*00cc*/ 	.word	0x00000510


	//   ....[3]....
        /*00d0*/ 	.word	0x00000520


	//   ....[4]....
        /*00d4*/ 	.word	0x00000550


	//   ....[5]....
        /*00d8*/ 	.word	0x00000560


	//   ....[6]....
        /*00dc*/ 	.word	0x000006c0


	//   ....[7]....
        /*00e0*/ 	.word	0x000006e0


	//   ....[8]....
        /*00e4*/ 	.word	0x00000700


	//   ....[9]....
        /*00e8*/ 	.word	0x00000720


	//   ....[10]....
        /*00ec*/ 	.word	0x00000740


	//   ....[11]....
        /*00f0*/ 	.word	0x00000760


	//   ....[12]....
        /*00f4*/ 	.word	0x00000bc0


	//   ....[13]....
        /*00f8*/ 	.word	0x00000c40


	//   ....[14]....
        /*00fc*/ 	.word	0x00000ca0


	//   ....[15]....
        /*0100*/ 	.word	0x00000d00


	//   ....[16]....
        /*0104*/ 	.word	0x00000dd0


	//   ....[17]....
        /*0108*/ 	.word	0x00000e90


	//   ....[18]....
        /*010c*/ 	.word	0x00000f10


	//   ....[19]....
        /*0110*/ 	.word	0x00000ff0


	//   ....[20]....
        /*0114*/ 	.word	0x00001080


	//   ....[21]....
        /*0118*/ 	.word	0x000010e0


	//   ....[22]....
        /*011c*/ 	.word	0x00001160


	//   ....[23]....
        /*0120*/ 	.word	0x000011d0


	//----- nvinfo : EIATTR_VRC_CTA_INIT_COUNT
	.align		4
.L_14081:
        /*0124*/ 	.byte	0x02, 0x4a
	.zero		1
	.zero		1


	//----- nvinfo : EIATTR_SYSCALL_OFFSETS
	.align		4
        /*0128*/ 	.byte	0x04, 0x46
        /*012a*/ 	.short	(.L_14083 - .L_14082)


	//   ....[0]....
.L_14082:
        /*012c*/ 	.word	0x00000170


	//----- nvinfo : EIATTR_EXIT_INSTR_OFFSETS
	.align		4
.L_14083:
        /*0130*/ 	.byte	0x04, 0x1c
        /*0132*/ 	.short	(.L_14085 - .L_14084)


	//   ....[0]....
.L_14084:
        /*0134*/ 	.word	0x00000230


	//   ....[1]....
        /*0138*/ 	.word	0x00000b60


	//----- nvinfo : EIATTR_CRS_STACK_SIZE
	.align		4
.L_14085:
        /*013c*/ 	.byte	0x04, 0x1e
        /*013e*/ 	.short	(.L_14087 - .L_14086)
.L_14086:
        /*0140*/ 	.word	0x00000000


	//----- nvinfo : EIATTR_CBANK_PARAM_SIZE
	.align		4
.L_14087:
        /*0144*/ 	.byte	0x03, 0x19
        /*0146*/ 	.short	0x0030


	//----- nvinfo : EIATTR_PARAM_CBANK
	.align		4
        /*0148*/ 	.byte	0x04, 0x0a
        /*014a*/ 	.short	(.L_14089 - .L_14088)
	.align		4
.L_14088:
        /*014c*/ 	.word	index@(.nv.constant0._Z15SoftmaxWarpImplI10DirectLoadIffE11DirectStoreIffEfLi1ELi1ELi8ELi2ELb1EL9Algorithm0EEvT_T0_ll)
        /*0150*/ 	.short	0x0380
        /*0152*/ 	.short	0x0030


	//----- nvinfo : EIATTR_SW_WAR
	.align		4
.L_14089:
        /*0154*/ 	.byte	0x04, 0x36
        /*0156*/ 	.short	(.L_14091 - .L_14090)
.L_14090:
        /*0158*/ 	.word	0x00000008
.L_14091:


//--------------------- .nv.info._Z15SoftmaxWarpImplI10DirectLoadIffE11DirectStoreIffEfLi1ELi1ELi8ELi2ELb0EL9Algorithm0EEvT_T0_ll --------------------------
	.section	.nv.info._Z15SoftmaxWarpImplI10DirectLoadIffE11DirectStoreIffEfLi1ELi1ELi8ELi2ELb0EL9Algorithm0EEvT_T0_ll,"",@"SHT_CUDA_INFO"
	.sectionflags	@""
	.align	4


	//----- nvinfo : EIATTR_CUDA_API_VERSION
	.align		4
        /*0000*/ 	.byte	0x04, 0x37
        /*0002*/ 	.short	(.L_14093 - .L_14092)
.L_14092:
        /*0004*/ 	.word	0x00000082


	//----- nvinfo : EIATTR_KPARAM_INFO
	.align		4
.L_14093:
        /*0008*/ 	.byte	0x04, 0x17
        /*000a*/ 	.short	(.L_14095 - .L_14094)
.L_14094:
        /*000c*/ 	.word	0x00000000
        /*0010*/ 	.short	0x0003
        /*0012*/ 	.short	0x0028
        /*0014*/ 	.byte	0x00, 0xf0, 0x21, 0x00


	//----- nvinfo : EIATTR_KPARAM_INFO
	.align		4
.L_14095:
        /*0018*/ 	.byte	0x04, 0x17
        /*001a*/ 	.short	(.L_14097 - .L_14096)
.L_14096:
        /*001c*/ 	.word	0x00000000
        /*0020*/ 	.short	0x0002
        /*0022*/ 	.short	0x0020
        /*0024*/ 	.byte	0x00, 0xf0, 0x21, 0x00


	//----- nvinfo : EIATTR_KPARAM_INFO
	.align		4
.L_14097:
        /*0028*/ 	.byte	0x04, 0x17
        /*002a*/ 	.short	(.L_14099 - .L_14098)
.L_14098:
        /*002c*/ 	.word	0x00000000
        /*0030*/ 	.short	0x0001
        /*0032*/ 	.short	0x0010
        /*0034*/ 	.byte	0x00, 0xf0, 0x41, 0x00


	//----- nvinfo : EIATTR_KPARAM_INFO
	.align		4
.L_14099:
        /*0038*/ 	.byte	0x04, 0x17
        /*003a*/ 	.short	(.L_14101 - .L_14100)
.L_14100:
        /*003c*/ 	.word	0x00000000
        /*0040*/ 	.short	0x0000
        /*0042*/ 	.short	0x0000
        /*0044*/ 	.byte	0x00, 0xf0, 0x41, 0x00


	//----- nvinfo : EIATTR_SPARSE_MMA_MASK
	.align		4
.L_14101:
        /*0048*/ 	.byte	0x03, 0x50
        /*004a*/ 	.short	0x0000


	//----- nvinfo : EIATTR_MAXREG_COUNT
	.align		4
        /*004c*/ 	.byte	0x03, 0x1b
        /*004e*/ 	.short	0x00ff


	//----- nvinfo : EIATTR_EXTERNS
	.align		4
        /*0050*/ 	.byte	0x04, 0x0f
        /*0052*/ 	.short	(.L_14103 - .L_14102)


	//   ....[0]....
	.align		4
.L_14102:
        /*0054*/ 	.word	index@(__assertfail)


	//----- nvinfo : EIATTR_MERCURY_ISA_VERSION
	.align		4
.L_14103:
        /*0058*/ 	.byte	0x03, 0x5f
        /*005a*/ 	.short	0x0101


	//----- nvinfo : EIATTR_COOP_GROUP_MASK_REGIDS
	.align		4
        /*005c*/ 	.byte	0x04, 0x29
        /*005e*/ 	.short	(.L_14105 - .L_14104)


	//   ....[0]....
.L_14104:
        /*0060*/ 	.word	0xffffffff


	//   ....[1]....
        /*0064*/ 	.word	0xffffffff


	//   ....[2]....
        /*0068*/ 	.word	0xffffffff


	//   ....[3]....
        /*006c*/ 	.word	0xffffffff


	//   ....[4]....
        /*0070*/ 	.word	0xffffffff


	//   ....[5]....
        /*0074*/ 	.word	0xffffffff


	//   ....[6]....
        /*0078*/ 	.word	0xffffffff


	//   ....[7]....
        /*007c*/ 	.word	0xffffffff


	//   ....[8]....
        /*0080*/ 	.word	0xffffffff


	//   ....[9]....
        /*0084*/ 	.word	0xffffffff


	//   ....[10]....
        /*0088*/ 	.word	0xffffffff


	//   ....[11]....
        /*008c*/ 	.word	0xffffffff


	//   ....[12]....
        /*0090*/ 	.word	0x0500000f


	//   ....[13]....
        /*0094*/ 	.word	0x0500000f


	//   ....[14]....
        /*0098*/ 	.word	0x0500000f


	//   ....[15]....
        /*009c*/ 	.word	0x0500000f


	//   ....[16]....
        /*00a0*/ 	.word	0x0500000f


	//   ....[17]....
        /*00a4*/ 	.word	0x0500000f


	//   ....[18]....
        /*00a8*/ 	.word	0x0500000f


	//   ....[19]....
        /*00ac*/ 	.word	0x0500000f


	//   ....[20]....
        /*00b0*/ 	.word	0x0500000f


	//   ....[21]....
        /*00b4*/ 	.word	0x0500000f


	//   ....[22]....
        /*00b8*/ 	.word	0x0500000f


	//   ....[23]....
        /*00bc*/ 	.word	0x0500000f


	//----- nvinfo : EIATTR_COOP_GROUP_INSTR_OFFSETS
	.align		4
.L_14105:
        /*00c0*/ 	.byte	0x04, 0x28
        /*00c2*/ 	.short	(.L_14107 - .L_14106)


	//   ....[0]....
.L_14106:
        /*00c4*/ 	.word	0x000003c0


	//   ....[1]....
        /*00c8*/ 	.word	0x000003f0


	//   ....[2]....
        /*00cc*/ 	.word	0x00000420


	//   ....[3]....
        /*00d0*/ 	.word	0x00000430


	//   ....[4]....
        /*00d4*/ 	.word	0x00000460


	//   ....[5]....
        /*00d8*/ 	.word	0x00000470


	//   ....[6]....
        /*00dc*/ 	.word	0x000005d0


	//   ....[7]....
        /*00e0*/ 	.word	0x000005f0


	//   ....[8]....
        /*00e4*/ 	.word	0x00000610


	//   ....[9]....
        /*00e8*/ 	.word	0x00000630


	//   ....[10]....
        /*00ec*/ 	.word	0x00000650


	//   ....[11]....
        /*00f0*/ 	.word	0x00000670


	//   ....[12]....
        /*00f4*/ 	.word	0x00000a00


	//   ....[13]....
        /*00f8*/ 	.word	0x00000a80


	//   ....[14]....
        /*00fc*/ 	.word	0x00000ae0


	//   ....[15]....
        /*0100*/ 	.word	0x00000b40


	//   ....[16]....
        /*0104*/ 	.word	0x00000bf0


	//   ....[17]....
        /*0108*/ 	.word	0x00000c90


	//   ....[18]....
        /*010c*/ 	.word	0x00000d70


	//   ....[19]....
        /*0110*/ 	.word	0x00000e30


	//   ....[20]....
        /*0114*/ 	.word	0x00000ea0


	//   ....[21]....
        /*0118*/ 	.word	0x00000f00


	//   ....[22]....
        /*011c*/ 	.word	0x00000f80


	//   ....[23]....
        /*0120*/ 	.word	0x00000ff0


	//----- nvinfo : EIATTR_VRC_CTA_INIT_COUNT
	.align		4
.L_14107:
        /*0124*/ 	.byte	0x02, 0x4a
	.zero		1
	.zero		1


	//----- nvinfo : EIATTR_SYSCALL_OFFSETS
	.align		4
        /*0128*/ 	.byte	0x04, 0x46
        /*012a*/ 	.short	(.L_14109 - .L_14108)


	//   ....[0]....
.L_14108:
        /*012c*/ 	.word	0x00000160


	//----- nvinfo : EIATTR_EXIT_INSTR_OFFSETS
	.align		4
.L_14109:
        /*0130*/ 	.byte	0x04, 0x1c
        /*0132*/ 	.short	(.L_14111 - .L_14110)


	//   ....[0]....
.L_14110:
        /*0134*/ 	.word	0x00000220


	//   ....[1]....
        /*0138*/ 	.word	0x000009a0


	//----- nvinfo : EIATTR_CRS_STACK_SIZE
	.align		4
.L_14111:
        /*013c*/ 	.byte	0x04, 0x1e
        /*013e*/ 	.short	(.L_14113 - .L_14112)
.L_14112:
        /*0140*/ 	.word	0x00000000


	//----- nvinfo : EIATTR_CBANK_PARAM_SIZE
	.align		4
.L_14113:
        /*0144*/ 	.byte	0x03, 0x19
        /*0146*/ 	.short	0x0030


	//----- nvinfo : EIATTR_PARAM_CBANK
	.align		4
        /*0148*/ 	.byte	0x04, 0x0a
        /*014a*/ 	.short	(.L_14115 - .L_14114)
	.align		4
.L_14114:
        /*014c*/ 	.word	index@(.nv.constant0._Z15SoftmaxWarpImplI10DirectLoadIffE11DirectStoreIffEfLi1ELi1ELi8ELi2ELb0EL9Algorithm0EEvT_T0_ll)
        /*0150*/ 	.short	0x0380
        /*0152*/ 	.short	0x0030


	//----- nvinfo : EIATTR_SW_WAR
	.align		4
.L_14115:
        /*0154*/ 	.byte	0x04, 0x36
        /*0156*/ 	.short	(.L_14117 - .L_14116)
.L_14116:
        /*0158*/ 	.word	0x00000008
.L_14117:


//--------------------- .nv.info._Z15SoftmaxWarpImplI10DirectLoadIffE11DirectStoreIffEfLi1ELi1ELi4ELi1ELb1EL9Algorithm0EEvT_T0_ll --------------------------
	.section	.nv.info._Z15SoftmaxWarpImplI10DirectLoadIffE11DirectStoreIffEfLi1ELi1ELi4ELi1ELb1EL9Algorithm0EEvT_T0_ll,"",@"SHT_CUDA_INFO"
	.sectionflags	@""
	.align	4


	//----- nvinfo : EIATTR_CUDA_API_VERSION
	.align		4
        /*0000*/ 	.byte	0x04, 0x37
        /*0002*/ 	.short	(.L_14119 - .L_14118)
.L_14118:
        /*0004*/ 	.word	0x00000082


	//----- nvinfo : EIATTR_KPARAM_INFO
	.align		4
.L_14119:
        /*0008*/ 	.byte	0x04, 0x17
        /*000a*/ 	.short	(.L_14121 - .L_14120)
.L_14120:
        /*000c*/ 	.word	0x00000000
        /*0010*/ 	.short	0x0003
        /*0012*/ 	.short	0x0028
        /*0014*/ 	.byte	0x00, 0xf0, 0x21, 0x00


	//----- nvinfo : EIATTR_KPARAM_INFO
	.align		4
.L_14121:
        /*0018*/ 	.byte	0x04, 0x17
        /*001a*/ 	.short	(.L_14123 - .L_14122)
.L_14122:
        /*001c*/ 	.word	0x00000000
        /*0020*/ 	.short	0x0002
        /*0022*/ 	.short	0x0020
        /*0024*/ 	.byte	0x00, 0xf0, 0x21, 0x00


	//----- nvinfo : EIATTR_KPARAM_INFO
	.align		4
.L_14123:
        /*0028*/ 	.byte	0x04, 0x17
        /*002a*/ 	.short	(.L_14125 - .L_14124)
.L_14124:
        /*002c*/ 	.word	0x00000000
        /*0030*/ 	.short	0x0001
        /*0032*/ 	.short	0x0010
        /*0034*/ 	.byte	0x00, 0xf0, 0x41, 0x00


	//----- nvinfo : EIATTR_KPARAM_INFO
	.align		4
.L_14125:
        /*0038*/ 	.byte	0x04, 0x17
        /*003a*/ 	.short	(.L_14127 - .L_14126)
.L_14126:
        /*003c*/ 	.word	0x00000000
        /*0040*/ 	.short	0x0000
        /*0042*/ 	.short	0x0000
        /*0044*/ 	.byte	0x00, 0xf0, 0x41, 0x00


	//----- nvinfo : EIATTR_SPARSE_MMA_MASK
	.align		4
.L_14127:
        /*0048*/ 	.byte	0x03, 0x50
        /*004a*/ 	.short	0x0000


	//----- nvinfo : EIATTR_MAXREG_COUNT
	.align		4
        /*004c*/ 	.byte	0x03, 0x1b
        /*004e*/ 	.short	0x00ff


	//----- nvinfo : EIATTR_EXTERNS
	.align		4
        /*0050*/ 	.byte	0x04, 0x0f
        /*0052*/ 	.short	(.L_14129 - .L_14128)


	//   ....[0]....
	.align		4
.L_14128:
        /*0054*/ 	.word	index@(__assertfail)


	//----- nvinfo : EIATTR_MERCURY_ISA_VERSION
	.align		4
.L_14129:
        /*0058*/ 	.byte	0x03, 0x5f
        /*005a*/ 	.short	0x0101


	//----- nvinfo : EIATTR_COOP_GROUP_MASK_REGIDS
	.align		4
        /*005c*/ 	.byte	0x04, 0x29
        /*005e*/ 	.short	(.L_14131 - .L_14130)


	//   ....[0]....
.L_14130:
        /*0060*/ 	.word	0xffffffff


	//   ....[1]....
        /*0064*/ 	.word	0xffffffff


	//   ....[2]....
        /*0068*/ 	.word	0xffffffff


	//   ....[3]....
        /*006c*/ 	.word	0xffffffff


	//   ....[4]....
        /*0070*/ 	.word	0xffffffff


	//   ....[5]....
        /*0074*/ 	.word	0xffffffff


	//   ....[6]....
        /*0078*/ 	.word	0xffffffff


	//   ....[7]....
        /*007c*/ 	.word	0xffffffff


	//   ....[8]....
        /*0080*/ 	.word	0xffffffff


	//   ....[9]....
        /*0084*/ 	.word	0xffffffff


	//   ....[10]....
        /*0088*/ 	.word	0xffffffff


	//   ....[11]....
        /*008c*/ 	.word	0xffffffff


	//   ....[12]....
        /*0090*/ 	.word	0x0500000f


	//   ....[13]....
        /*0094*/ 	.word	0x0500000f


	//   ....[14]....
        /*0098*/ 	.word	0x0500000f


	//   ....[15]....
        /*009c*/ 	.word	0x0500000f


	//   ....[16]....
        /*00a0*/ 	.word	0x0500000f


	//   ....[17]....
        /*00a4*/ 	.word	0x0500000f


	//   ....[18]....
        /*00a8*/ 	.word	0x0500000f


	//   ....[19]....
        /*00ac*/ 	.word	0x0500000f


	//   ....[20]....
        /*00b0*/ 	.word	0x0500000f


	//   ....[21]....
        /*00b4*/ 	.word	0x0500000f


	//   ....[22]....
        /*00b8*/ 	.word	0x0500000f


	//   ....[23]....
        /*00bc*/ 	.word	0x0500000f


	//----- nvinfo : EIATTR_COOP_GROUP_INSTR_OFFSETS
	.align		4
.L_14131:
        /*00c0*/ 	.byte	0x04, 0x28
        /*00c2*/ 	.short	(.L_14133 - .L_14132)


	//   ....[0]....
.L_14132:
        /*00c4*/ 	.word	0x00000690


	//   ....[1]....
        /*00c8*/ 	.word	0x000006d0


	//   ....[2]....
        /*00cc*/ 	.word	0x00000790


	//   ....[3]....
        /*00d0*/ 	.word	0x000007b0


	//   ....[4]....
        /*00d4*/ 	.word	0x00000b30


	//   ....[5]....
        /*00d8*/ 	.word	0x00000b70


	//   ....[6]....
        /*00dc*/ 	.word	0x00000c30


	//   ....[7]....
        /*00e0*/ 	.word	0x00000c50


	//   ....[8]....
        /*00e4*/ 	.word	0x00000f90


	//   ....[9]....
        /*00e8*/ 	.word	0x00000fd0


	//   ....[10]....
        /*00ec*/ 	.word	0x00001090


	//   ....[11]....
        /*00f0*/ 	.word	0x000010b0


	//   ....[12]....
        /*00f4*/ 	.word	0x00001360


	//   ....[13]....
        /*00f8*/ 	.word	0x000013c0


	//   ....[14]....
        /*00fc*/ 	.word	0x000014b0


	//   ....[15]....
        /*0100*/ 	.word	0x00001510


	//   ....[16]....
        /*0104*/ 	.word	0x00001590


	//   ....[17]....
        /*0108*/ 	.word	0x00001630


	//   ....[18]....
        /*010c*/ 	.word	0x00001720


	//   ....[19]....
        /*0110*/ 	.word	0x00001780


	//   ....[20]....
        /*0114*/ 	.word	0x00001800


	//   ....[21]....
        /*0118*/ 	.word	0x000018a0


	//   ....[22]....
        /*011c*/ 	.word	0x00001990


	//   ....[23]....
        /*0120*/ 	.word	0x000019f0


	//----- nvinfo : EIATTR_VRC_CTA_INIT_COUNT
	.align		4
.L_14133:
        /*0124*/ 	.byte	0x02, 0x4a
	.zero		1
	.zero		1


	//----- nvinfo : EIATTR_SYSCALL_OFFSETS
	.align		4
        /*0128*/ 	.byte	0x04, 0x46
        /*012a*/ 	.short	(.L_14135 - .L_14134)


	//   ....[0]....
.L_14134:
        /*012c*/ 	.word	0x00000170


	//----- nvinfo : EIATTR_EXIT_INSTR_OFFSETS
	.align		4
.L_14135:
        /*0130*/ 	.byte	0x04, 0x1c
        /*0132*/ 	.short	(.L_14137 - .L_14136)


	//   ....[0]....
.L_14136:
        /*0134*/ 	.word	0x00000220


	//   ....[1]....
        /*0138*/ 	.word	0x000009e0


	//   ....[2]....
        /*013c*/ 	.word	0x000012f0


	//----- nvinfo : EIATTR_CRS_STACK_SIZE
	.align		4
.L_14137:
        /*0140*/ 	.byte	0x04, 0x1e
        /*0142*/ 	.short	(.L_14139 - .L_14138)
.L_14138:
        /*0144*/ 	.word	0x00000000


	//----- nvinfo : EIATTR_CBANK_PARAM_SIZE
	.align		4
.L_14139:
        /*0148*/ 	.byte	0x03, 0x19
        /*014a*/ 	.short	0x0030


	//----- nvinfo : EIATTR_PARAM_CBANK
	.align		4
        /*014c*/ 	.byte	0x04, 0x0a
        /*014e*/ 	.short	(.L_14141 - .L_14140)
	.align		4
.L_14140:
        /*0150*/ 	.word	index@(.nv.constant0._Z15SoftmaxWarpImplI10DirectLoadIffE11DirectStoreIffEfLi1ELi1ELi4ELi1ELb1EL9Algorithm0EEvT_T0_ll)
        /*0154*/ 	.short	0x0380
        /*0156*/ 	.short	0x0030


	//----- nvinfo : EIATTR_SW_WAR
	.align		4
.L_14141:
        /*0158*/ 	.byte	0x04, 0x36
        /*015a*/ 	.short	(.L_14143 - .L_14142)
.L_14142:
        /*015c*/ 	.word	0x00000008
.L_14143:


//--------------------- .nv.info._Z15SoftmaxWarpImplI10DirectLoadIffE11DirectStoreIffEfLi1ELi1ELi4ELi1ELb0EL9Algorithm0EEvT_T0_ll --------------------------
	.section	.nv.info._Z15SoftmaxWarpImplI10DirectLoadIffE11DirectStoreIffEfLi1ELi1ELi4ELi1ELb0EL9Algorithm0EEvT_T0_ll,"",@"SHT_CUDA_INFO"
	.sectionflags	@""
	.align	4


	//----- nvinfo : EIATTR_CUDA_API_VERSION
	.align		4
        /*0000*/ 	.byte	0x04, 0x37
        /*0002*/ 	.short	(.L_14145 - .L_14144)
.L_14144:
        /*0004*/ 	.word	0x00000082


	//----- nvinfo : EIATTR_KPARAM_INFO
	.align		4
.L_14145:
        /*0008*/ 	.byte	0x04, 0x17
        /*000a*/ 	.short	(.L_14147 - .L_14146)
.L_14146:
        /*000c*/ 	.word	0x00000000
        /*0010*/ 	.short	0x0003
        /*0012*/ 	.short	0x0028
        /*0014*/ 	.byte	0x00, 0xf0, 0x21, 0x00


	//----- nvinfo : EIATTR_KPARAM_INFO
	.align		4
.L_14147:
        /*0018*/ 	.byte	0x04, 0x17
        /*001a*/ 	.short	(.L_14149 - .L_14148)
.L_14148:
        /*001c*/ 	.word	0x00000000
        /*0020*/ 	.short	0x0002
        /*0022*/ 	.short	0x0020
        /*0024*/ 	.byte	0x00, 0xf0, 0x21, 0x00


	//----- nvinfo : EIATTR_KPARAM_INFO
	.align		4
.L_14149:
        /*0028*/ 	.byte	0x04, 0x17
        /*002a*/ 	.short	(.L_14151 - .L_14150)
.L_14150:
        /*002c*/ 	.word	0x00000000
        /*0030*/ 	.short	0x0001
        /*0032*/ 	.short	0x0010
        /*0034*/ 	.byte	0x00, 0xf0, 0x41, 0x00


	//----- nvinfo : EIATTR_KPARAM_INFO
	.align		4
.L_14151:
        /*0038*/ 	.byte	0x04, 0x17
        /*003a*/ 	.short	(.L_14153 - .L_14152)
.L_14152:
        /*003c*/ 	.word	0x00000000
        /*0040*/ 	.short	0x0000
        /*0042*/ 	.short	0x0000
        /*0044*/ 	.byte	0x00, 0xf0, 0x41, 0x00


	//----- nvinfo : EIATTR_SPARSE_MMA_MASK
	.align		4
.L_14153:
        /*0048*/ 	.byte	0x03, 0x50
        /*004a*/ 	.short	0x0000


	//----- nvinfo : EIATTR_MAXREG_COUNT
	.align		4
        /*004c*/ 	.byte	0x03, 0x1b
        /*004e*/ 	.short	0x00ff


	//----- nvinfo : EIATTR_EXTERNS
	.align		4
        /*0050*/ 	.byte	0x04, 0x0f
        /*0052*/ 	.short	(.L_14155 - .L_14154)


	//   ....[0]....
	.align		4
.L_14154:
        /*0054*/ 	.word	index@(__assertfail)


	//----- nvinfo : EIATTR_MERCURY_ISA_VERSION
	.align		4
.L_14155:
        /*0058*/ 	.byte	0x03, 0x5f
        /*005a*/ 	.short	0x0101


	//----- nvinfo : EIATTR_COOP_GROUP_MASK_REGIDS
	.align		4
        /*005c*/ 	.byte	0x04, 0x29
        /*005e*/ 	.short	(.L_14157 - .L_14156)


	//   ....[0]....
.L_14156:
        /*0060*/ 	.word	0xffffffff


	//   ....[1]....
        /*0064*/ 	.word	0xffffffff


	//   ....[2]....
        /*0068*/ 	.word	0xffffffff


	//   ....[3]....
        /*006c*/ 	.word	0xffffffff


	//   ....[4]....
        /*0070*/ 	.word	0xffffffff


	//   ....[5]....
        /*0074*/ 	.word	0xffffffff


	//   ....[6]....
        /*0078*/ 	.word	0xffffffff


	//   ....[7]....
        /*007c*/ 	.word	0xffffffff


	//   ....[8]....
        /*0080*/ 	.word	0xffffffff


	//   ....[9]....
        /*0084*/ 	.word	0xffffffff


	//   ....[10]....
        /*0088*/ 	.word	0xffffffff


	//   ....[11]....
        /*008c*/ 	.word	0xffffffff


	//   ....[12]....
        /*0090*/ 	.word	0x0500000f


	//   ....[13]....
        /*0094*/ 	.word	0x0500000f


	//   ....[14]....
        /*0098*/ 	.word	0x0500000f


	//   ....[15]....
        /*009c*/ 	.word	0x0500000f


	//   ....[16]....
        /*00a0*/ 	.word	0x0500000f


	//   ....[17]....
        /*00a4*/ 	.word	0x0500000f


	//   ....[18]....
        /*00a8*/ 	.word	0x0500000f


	//   ....[19]....
        /*00ac*/ 	.word	0x0500000f


	//   ....[20]....
        /*00b0*/ 	.word	0x0500000f


	//   ....[21]....
        /*00b4*/ 	.word	0x0500000f


	//   ....[22]....
        /*00b8*/ 	.word	0x0500000f


	//   ....[23]....
        /*00bc*/ 	.word	0x0500000f


	//----- nvinfo : EIATTR_COOP_GROUP_INSTR_OFFSETS
	.align		4
.L_14157:
        /*00c0*/ 	.byte	0x04, 0x28
        /*00c2*/ 	.short	(.L_14159 - .L_14158)


	//   ....[0]....
.L_14158:
        /*00c4*/ 	.word	0x00000610


	//   ....[1]....
        /*00c8*/ 	.word	0x00000650


	//   ....[2]....
        /*00cc*/ 	.word	0x00000710


	//   ....[3]....
        /*00d0*/ 	.word	0x00000730


	//   ....[4]....
        /*00d4*/ 	.word	0x00000a40


	//   ....[5]....
        /*00d8*/ 	.word	0x00000a80


	//   ....[6]....
        /*00dc*/ 	.word	0x00000b40


	//   ....[7]....
        /*00e0*/ 	.word	0x00000b60


	//   ....[8]....
        /*00e4*/ 	.word	0x00000df0


	//   ....[9]....
        /*00e8*/ 	.word	0x00000e30


	//   ....[10]....
        /*00ec*/ 	.word	0x00000ef0


	//   ....[11]....
        /*00f0*/ 	.word	0x00000f10


	//   ....[12]....
        /*00f4*/ 	.word	0x00001180


	//   ....[13]....
        /*00f8*/ 	.word	0x000011e0


	//   ....[14]....
        /*00fc*/ 	.word	0x000012d0


	//   ....[15]....
        /*0100*/ 	.word	0x00001330


	//   ....[16]....
        /*0104*/ 	.word	0x000013b0


	//   ....[17]....
        /*0108*/ 	.word	0x00001450


	//   ....[18]....
        /*010c*/ 	.word	0x00001540


	//   ....[19]....
        /*0110*/ 	.word	0x000015a0


	//   ....[20]....
        /*0114*/ 	.word	0x00001620


	//   ....[21]....
        /*0118*/ 	.word	0x000016c0


	//   ....[22]....
        /*011c*/ 	.word	0x000017b0


	//   ....[23]....
        /*0120*/ 	.word	0x00001810


	//----- nvinfo : EIATTR_VRC_CTA_INIT_COUNT
	.align		4
.L_14159:
        /*0124*/ 	.byte	0x02, 0x4a
	.zero		1
	.zero		1


	//----- nvinfo : EIATTR_SYSCALL_OFFSETS
	.align		4
        /*0128*/ 	.byte	0x04, 0x46
        /*012a*/ 	.short	(.L_14161 - .L_14160)


	//   ....[0]....
.L_14160:
        /*012c*/ 	.word	0x00000170


	//----- nvinfo : EIATTR_EXIT_INSTR_OFFSETS
	.align		4
.L_14161:
        /*0130*/ 	.byte	0x04, 0x1c
        /*0132*/ 	.short	(.L_14163 - .L_14162)


	//   ....[0]....
.L_14162:
        /*0134*/ 	.word	0x00000220


	//   ....[1]....
        /*0138*/ 	.word	0x00000950


	//   ....[2]....
        /*013c*/ 	.word	0x00001110


	//----- nvinfo : EIATTR_CRS_STACK_SIZE
	.align		4
.L_14163:
        /*0140*/ 	.byte	0x04, 0x1e
        /*0142*/ 	.short	(.L_14165 - .L_14164)
.L_14164:
        /*0144*/ 	.word	0x00000000


	//----- nvinfo : EIATTR_CBANK_PARAM_SIZE
	.align		4
.L_14165:
        /*0148*/ 	.byte	0x03, 0x19
        /*014a*/ 	.short	0x0030


	//----- nvinfo : EIATTR_PARAM_CBANK
	.align		4
        /*014c*/ 	.byte	0x04, 0x0a
        /*014e*/ 	.short	(.L_14167 - .L_14166)
	.align		4
.L_14166:
        /*0150*/ 	.word	index@(.nv.constant0._Z15SoftmaxWarpImplI10DirectLoadIffE11DirectStoreIffEfLi1ELi1ELi4ELi1ELb0EL9Algorithm0EEvT_T0_ll)
        /*0154*/ 	.short	0x0380
        /*0156*/ 	.short	0x0030


	//----- nvinfo : EIATTR_SW_WAR
	.align		4
.L_14167:
        /*0158*/ 	.byte	0x04, 0x36
        /*015a*/ 	.short	(.L_14169 - .L_14168)
.L_14168:
        /*015c*/ 	.word	0x00000008
.L_14169:


//--------------------- .nv.info._Z15SoftmaxWarpImplI10DirectLoadIffE11DirectStoreIffEfLi1ELi1ELi4ELi2ELb1EL9Algorithm0EEvT_T0_ll --------------------------
	.section	.nv.info._Z15SoftmaxWarpImplI10DirectLoadIffE11DirectStoreIffEfLi1ELi1ELi4ELi2ELb1EL9Algorithm0EEvT_T0_ll,"",@"SHT_CUDA_INFO"
	.sectionflags	@""
	.align	4


	//----- nvinfo : EIATTR_CUDA_API_VERSION
	.align		4
        /*0000*/ 	.byte	0x04, 0x37
        /*0002*/ 	.short	(.L_14171 - .L_14170)
.L_14170:
        /*0004*/ 	.word	0x00000082


	//----- nvinfo : EIATTR_KPARAM_INFO
	.align		4
.L_14171:
        /*0008*/ 	.byte	0x04, 0x17
        /*000a*/ 	.short	(.L_14173 - .L_14172)
.L_14172:
        /*000c*/ 	.word	0x00000000
        /*0010*/ 	.short	0x0003
        /*0012*/ 	.short	0x0028
        /*0014*/ 	.byte	0x00, 0xf0, 0x21, 0x00


	//----- nvinfo : EIATTR_KPARAM_INFO
	.align		4
.L_14173:
        /*0018*/ 	.byte	0x04, 0x17
        /*001a*/ 	.short	(.L_14175 - .L_14174)
.L_14174:
        /*001c*/ 	.word	0x00000000
        /*0020*/ 	.short	0x0002
        /*0022*/ 	.short	0x0020
        /*0024*/ 	.byte	0x00, 0xf0, 0x21, 0x00


	//----- nvinfo : EIATTR_KPARAM_INFO
	.align		4
.L_14175:
        /*0028*/ 	.byte	0x04, 0x17
        /*002a*/ 	.short	(.L_14177 - .L_14176)
.L_14176:
        /*002c*/ 	.word	0x00000000
        /*0030*/ 	.short	0x0001
        /*0032*/ 	.short	0x0010
        /*0034*/ 	.byte	0x00, 0xf0, 0x41, 0x00


	//----- nvinfo : EIATTR_KPARAM_INFO
	.align		4
.L_14177:
        /*0038*/ 	.byte	0x04, 0x17
        /*003a*/ 	.short	(.L_14179 - .L_14178)
.L_14178:
        /*003c*/ 	.word	0x00000000
        /*0040*/ 	.short	0x0000
        /*0042*/ 	.short	0x0000
        /*0044*/ 	.byte	0x00, 0xf0, 0x41, 0x00


	//----- nvinfo : EIATTR_SPARSE_MMA_MASK
	.align		4
.L_14179:
        /*0048*/ 	.byte	0x03, 0x50
        /*004a*/ 	.short	0x0000


	//----- nvinfo : EIATTR_MAXREG_COUNT
	.align		4
        /*004c*/ 	.byte	0x03, 0x1b
        /*004e*/ 	.short	0x00ff


	//----- nvinfo : EIATTR_EXTERNS
	.align		4
        /*0050*/ 	.byte	0x04, 0x0f
        /*0052*/ 	.short	(.L_14181 - .L_14180)


	//   ....[0]....
	.align		4
.L_14180:
        /*0054*/ 	.word	index@(__assertfail)


	//----- nvinfo : EIATTR_MERCURY_ISA_VERSION
	.align		4
.L_14181:
        /*0058*/ 	.byte	0x03, 0x5f
        /*005a*/ 	.short	0x0101


	//----- nvinfo : EIATTR_COOP_GROUP_MASK_REGIDS
	.align		4
        /*005c*/ 	.byte	0x04, 0x29
        /*005e*/ 	.short	(.L_14183 - .L_14182)


	//   ....[0]....
.L_14182:
        /*0060*/ 	.word	0xffffffff


	//   ....[1]....
        /*0064*/ 	.word	0xffffffff


	//   ....[2]....
        /*0068*/ 	.word	0xffffffff


	//   ....[3]....
        /*006c*/ 	.word	0xffffffff


	//   ....[4]....
        /*0070*/ 	.word	0xffffffff


	//   ....[5]....
        /*0074*/ 	.word	0xffffffff


	//   ....[6]....
        /*0078*/ 	.word	0xffffffff


	//   ....[7]....
        /*007c*/ 	.word	0xffffffff


	//   ....[8]....
        /*0080*/ 	.word	0x0500000f


	//   ....[9]....
        /*0084*/ 	.word	0x0500000f


	//   ....[10]....
        /*0088*/ 	.word	0x0500000f


	//   ....[11]....
        /*008c*/ 	.word	0x0500000f


	//   ....[12]....
        /*0090*/ 	.word	0x0500000f


	//   ....[13]....
        /*0094*/ 	.word	0x0500000f


	//   ....[14]....
        /*0098*/ 	.word	0x0500000f


	//   ....[15]....
        /*009c*/ 	.word	0x0500000f


	//----- nvinfo : EIATTR_COOP_GROUP_INSTR_OFFSETS
	.align		4
.L_14183:
        /*00a0*/ 	.byte	0x04, 0x28
        /*00a2*/ 	.short	(.L_14185 - .L_14184)


	//   ....[0]....
.L_14184:
        /*00a4*/ 	.word	0x000004c0


	//   ....[1]....
        /*00a8*/ 	.word	0x000004f0


	//   ....[2]....
        /*00ac*/ 	.word	0x00000520


	//   ....[3]....
        /*00b0*/ 	.word	0x00000530


	//   ....[4]....
        /*00b4*/ 	.word	0x00000690


	//   ....[5]....
        /*00b8*/ 	.word	0x000006b0


	//   ....[6]....
        /*00bc*/ 	.word	0x000006d0


	//   ....[7]....
        /*00c0*/ 	.word	0x000006f0


	//   ....[8]....
        /*00c4*/ 	.word	0x00000b70


	//   ....[9]....
        /*00c8*/ 	.word	0x00000c10


	//   ....[10]....
        /*00cc*/ 	.word	0x00000c70


	//   ....[11]....
        /*00d0*/ 	.word	0x00000d20


	//   ....[12]....
        /*00d4*/ 	.word	0x00000e40


	//   ....[13]....
        /*00d8*/ 	.word	0x00000ef0


	//   ....[14]....
        /*00dc*/ 	.word	0x00000f50


	//   ....[15]....
        /*00e0*/ 	.word	0x00000fd0


	//----- nvinfo : EIATTR_VRC_CTA_INIT_COUNT
	.align		4
.L_14185:
        /*00e4*/ 	.byte	0x02, 0x4a
	.zero		1
	.zero		1


	//----- nvinfo : EIATTR_SYSCALL_OFFSETS
	.align		4
        /*00e8*/ 	.byte	0x04, 0x46
        /*00ea*/ 	.short	(.L_14187 - .L_14186)


	//   ....[0]....
.L_14186:
        /*00ec*/ 	.word	0x00000170


	//----- nvinfo : EIATTR_EXIT_INSTR_OFFSETS
	.align		4
.L_14187:
        /*00f0*/ 	.byte	0x04, 0x1c
        /*00f2*/ 	.short	(.L_14189 - .L_14188)


	//   ....[0]....
.L_14188:
        /*00f4*/ 	.word	0x00000230


	//   ....[1]....
        /*00f8*/ 	.word	0x00000b10


	//----- nvinfo : EIATTR_CRS_STACK_SIZE
	.align		4
.L_14189:
        /*00fc*/ 	.byte	0x04, 0x1e
        /*00fe*/ 	.short	(.L_14191 - .L_14190)
.L_14190:
        /*0100*/ 	.word	0x00000000


	//----- nvinfo : EIATTR_CBANK_PARAM_SIZE
	.align		4
.L_14191:
        /*0104*/ 	.byte	0x03, 0x19
        /*0106*/ 	.short	0x0030


	//----- nvinfo : EIATTR_PARAM_CBANK
	.align		4
        /*0108*/ 	.byte	0x04, 0x0a
        /*010a*/ 	.short	(.L_14193 - .L_14192)
	.align		4
.L_14192:
        /*010c*/ 	.word	index@(.nv.constant0._Z15SoftmaxWarpImplI10DirectLoadIffE11DirectStoreIffEfLi1ELi1ELi4ELi2ELb1EL9Algorithm0EEvT_T0_ll)
        /*0110*/ 	.short	0x0380
        /*0112*/ 	.short	0x0030


	//----- nvinfo : EIATTR_SW_WAR
	.align		4
.L_14193:
        /*0114*/ 	.byte	0x04, 0x36
        /*0116*/ 	.short	(.L_14195 - .L_14194)
.L_14194:
        /*0118*/ 	.word	0x00000008
.L_14195:


//--------------------- .nv.info._Z15SoftmaxWarpImplI10DirectLoadIffE11DirectStoreIffEfLi1ELi1ELi4ELi2ELb0EL9Algorithm0EEvT_T0_ll --------------------------
	.section	.nv.info._Z15SoftmaxWarpImplI10DirectLoadIffE11DirectStoreIffEfLi1ELi1ELi4ELi2ELb0EL9Algorithm0EEvT_T0_ll,"",@"SHT_CUDA_INFO"
	.sectionflags	@""
	.align	4


	//----- nvinfo : EIATTR_CUDA_API_VERSION
	.align		4
        /*0000*/ 	.byte	0x04, 0x37
        /*0002*/ 	.short	(.L_14197 - .L_14196)
.L_14196:
        /*0004*/ 	.word	0x00000082


	//----- nvinfo : EIATTR_KPARAM_INFO
	.align		4
.L_14197:
        /*0008*/ 	.byte	0x04, 0x17
        /*000a*/ 	.short	(.L_14199 - .L_14198)
.L_14198:
        /*000c*/ 	.word	0x00000000
        /*0010*/ 	.short	0x0003
        /*0012*/ 	.short	0x0028
        /*0014*/ 	.byte	0x00, 0xf0, 0x21, 0x00


	//----- nvinfo : EIATTR_KPARAM_INFO
	.align		4
.L_14199:
        /*0018*/ 	.byte	0x04, 0x17
        /*001a*/ 	.short	(.L_14201 - .L_14200)
.L_14200:
        /*001c*/ 	.word	0x00000000
        /*0020*/ 	.short	0x0002
        /*0022*/ 	.short	0x0020
        /*0024*/ 	.byte	0x00, 0xf0, 0x21, 0x00


	//----- nvinfo : EIATTR_KPARAM_INFO
	.align		4
.L_14201:
        /*0028*/ 	.byte	0x04, 0x17
        /*002a*/ 	.short	(.L_14203 - .L_14202)
.L_14202:
        /*002c*/ 	.word	0x00000000
        /*0030*/ 	.short	0x0001
        /*0032*/ 	.short	0x0010
        /*0034*/ 	.byte	0x00, 0xf0, 0x41, 0x00


	//----- nvinfo : EIATTR_KPARAM_INFO
	.align		4
.L_14203:
        /*0038*/ 	.byte	0x04, 0x17
        /*003a*/ 	.short	(.L_14205 - .L_14204)
.L_14204:
        /*003c*/ 	.word	0x00000000
        /*0040*/ 	.short	0x0000
        /*0042*/ 	.short	0x0000
        /*0044*/ 	.byte	0x00, 0xf0, 0x41, 0x00


	//----- nvinfo : EIATTR_SPARSE_MMA_MASK
	.align		4
.L_14205:
        /*0048*/ 	.byte	0x03, 0x50
        /*004a*/ 	.short	0x0000


	//----- nvinfo : EIATTR_MAXREG_COUNT
	.align		4
        /*004c*/ 	.byte	0x03, 0x1b
        /*004e*/ 	.short	0x00ff


	//----- nvinfo : EIATTR_EXTERNS
	.align		4
        /*0050*/ 	.byte	0x04, 0x0f
        /*0052*/ 	.short	(.L_14207 - .L_14206)


	//   ....[0]....
	.align		4
.L_14206:
        /*0054*/ 	.word	index@(__assertfail)


	//----- nvinfo : EIATTR_MERCURY_ISA_VERSION
	.align		4
.L_14207:
        /*0058*/ 	.byte	0x03, 0x5f
        /*005a*/ 	.short	0x0101


	//----- nvinfo : EIATTR_COOP_GROUP_MASK_REGIDS
	.align		4
        /*005c*/ 	.byte	0x04, 0x29
        /*005e*/ 	.short	(.L_14209 - .L_14208)


	//   ....[0]....
.L_14208:
        /*0060*/ 	.word	0xffffffff


	//   ....[1]....
        /*0064*/ 	.word	0xffffffff


	//   ....[2]....
        /*0068*/ 	.word	0xffffffff


	//   ....[3]....
        /*006c*/ 	.word	0xffffffff


	//   ....[4]....
        /*0070*/ 	.word	0xffffffff


	//   ....[5]....
        /*0074*/ 	.word	0xffffffff


	//   ....[6]....
        /*0078*/ 	.word	0xffffffff


	//   ....[7]....
        /*007c*/ 	.word	0xffffffff


	//   ....[8]....
        /*0080*/ 	.word	0x0500000f


	//   ....[9]....
        /*0084*/ 	.word	0x0500000f


	//   ....[10]....
        /*0088*/ 	.word	0x0500000f


	//   ....[11]....
        /*008c*/ 	.word	0x0500000f


	//   ....[12]....
        /*0090*/ 	.word	0x0500000f


	//   ....[13]....
        /*0094*/ 	.word	0x0500000f


	//   ....[14]....
        /*0098*/ 	.word	0x0500000f


	//   ....[15]....
        /*009c*/ 	.word	0x0500000f


	//----- nvinfo : EIATTR_COOP_GROUP_INSTR_OFFSETS
	.align		4
.L_14209:
        /*00a0*/ 	.byte	0x04, 0x28
        /*00a2*/ 	.short	(.L_14211 - .L_14210)


	//   ....[0]....
.L_14210:
        /*00a4*/ 	.word	0x000003c0


	//   ....[1]....
        /*00a8*/ 	.word	0x000003f0


	//   ....[2]....
        /*00ac*/ 	.word	0x00000420


	//   ....[3]....
        /*00b0*/ 	.word	0x00000430


	//   ....[4]....
        /*00b4*/ 	.word	0x00000590


	//   ....[5]....
        /*00b8*/ 	.word	0x000005b0


	//   ....[6]....
        /*00bc*/ 	.word	0x000005d0


	//   ....[7]....
        /*00c0*/ 	.word	0x000005f0


	//   ....[8]....
        /*00c4*/ 	.word	0x00000980


	//   ....[9]....
        /*00c8*/ 	.word	0x00000a10


	//   ....[10]....
        /*00cc*/ 	.word	0x00000a70


	//   ....[11]....
        /*00d0*/ 	.word	0x00000b40


	//   ....[12]....
        /*00d4*/ 	.word	0x00000c30


	//   ....[13]....
        /*00d8*/ 	.word	0x00000cf0


	//   ....[14]....
        /*00dc*/ 	.word	0x00000d60


	//   ....[15]....
        /*00e0*/ 	.word	0x00000de0


	//----- nvinfo : EIATTR_VRC_CTA_INIT_COUNT
	.align		4
.L_14211:
        /*00e4*/ 	.byte	0x02, 0x4a
	.zero		1
	.zero		1


	//----- nvinfo : EIATTR_SYSCALL_OFFSETS
	.align		4
        /*00e8*/ 	.byte	0x04, 0x46
        /*00ea*/ 	.short	(.L_14213 - .L_14212)


	//   ....[0]....
.L_14212:
        /*00ec*/ 	.word	0x00000160


	//----- nvinfo : EIATTR_EXIT_INSTR_OFFSETS
	.align		4
.L_14213:
        /*00f0*/ 	.byte	0x04, 0x1c
        /*00f2*/ 	.short	(.L_14215 - .L_14214)


	//   ....[0]....
.L_14214:
        /*00f4*/ 	.word	0x00000220


	//   ....[1]....
        /*00f8*/ 	.word	0x00000920


	//----- nvinfo : EIATTR_CRS_STACK_SIZE
	.align		4
.L_14215:
        /*00fc*/ 	.byte	0x04, 0x1e
        /*00fe*/ 	.short	(.L_14217 - .L_14216)
.L_14216:
        /*0100*/ 	.word	0x00000000


	//----- nvinfo : EIATTR_CBANK_PARAM_SIZE
	.align		4
.L_14217:
        /*0104*/ 	.byte	0x03, 0x19
        /*0106*/ 	.short	0x0030


	//----- nvinfo : EIATTR_PARAM_CBANK
	.align		4
        /*0108*/ 	.byte	0x04, 0x0a
        /*010a*/ 	.short	(.L_14219 - .L_14218)
	.align		4
.L_14218:
        /*010c*/ 	.word	index@(.nv.constant0._Z15SoftmaxWarpImplI10DirectLoadIffE11DirectStoreIffEfLi1ELi1ELi4ELi2ELb0EL9Algorithm0EEvT_T0_ll)
        /*0110*/ 	.short	0x0380
        /*0112*/ 	.short	0x0030


	//----- nvinfo : EIATTR_SW_WAR
	.align		4
.L_14219:
        /*0114*/ 	.byte	0x04, 0x36
        /*0116*/ 	.short	(.L_14221 - .L_14220)
.L_14220:
        /*0118*/ 	.word	0x00000008
.L_14221:


//--------------------- .nv.info._Z15SoftmaxWarpImplI10DirectLoadIffE11DirectStoreIffEfLi1ELi1ELi2ELi1ELb1EL9Algorithm0EEvT_T0_ll --------------------------
	.section	.nv.info._Z15SoftmaxWarpImplI10DirectLoadIffE11DirectStoreIffEfLi1ELi1ELi2ELi1ELb1EL9Algorithm0EEvT_T0_ll,"",@"SHT_CUDA_INFO"
	.sectionflags	@""
	.align	4


	//----- nvinfo : EIATTR_CUDA_API_VERSION
	.align		4
        /*0000*/ 	.byte	0x04, 0x37
        /*0002*/ 	.short	(.L_14223 - .L_14222)
.L_14222:
        /*0004*/ 	.word	0x00000082


	//----- nvinfo : EIATTR_KPARAM_INFO
	.align		4
.L_14223:
        /*0008*/ 	.byte	0x04, 0x17
        /*000a*/ 	.short	(.L_14225 - .L_14224)
.L_14224:
        /*000c*/ 	.word	0x00000000
        /*0010*/ 	.short	0x0003
        /*0012*/ 	.short	0x0028
        /*0014*/ 	.byte	0x00, 0xf0, 0x21, 0x00


	//----- nvinfo : EIATTR_KPARAM_INFO
	.align		4
.L_14225:
        /*0018*/ 	.byte	0x04, 0x17
        /*001a*/ 	.short	(.L_14227 - .L_14226)
.L_14226:
        /*001c*/ 	.word	0x00000000
        /*0020*/ 	.short	0x0002
        /*0022*/ 	.short	0x0020
        /*0024*/ 	.byte	0x00, 0xf0, 0x21, 0x00


	//----- nvinfo : EIATTR_KPARAM_INFO
	.align		4
.L_14227:
        /*0028*/ 	.byte	0x04, 0x17
        /*002a*/ 	.short	(.L_14229 - .L_14228)
.L_14228:
        /*002c*/ 	.word	0x00000000
        /*0030*/ 	.short	0x0001
        /*0032*/ 	.short	0x0010
        /*0034*/ 	.byte	0x00, 0xf0, 0x41, 0x00


	//----- nvinfo : EIATTR_KPARAM_INFO
	.align		4
.L_14229:
        /*0038*/ 	.byte	0x04, 0x17
        /*003a*/ 	.short	(.L_14231 - .L_14230)
.L_14230:
        /*003c*/ 	.word	0x00000000
        /*0040*/ 	.short	0x0000
        /*0042*/ 	.short	0x0000
        /*0044*/ 	.byte	0x00, 0xf0, 0x41, 0x00


	//----- nvinfo : EIATTR_SPARSE_MMA_MASK
	.align		4
.L_14231:
        /*0048*/ 	.byte	0x03, 0x50
        /*004a*/ 	.short	0x0000


	//----- nvinfo : EIATTR_MAXREG_COUNT
	.align		4
        /*004c*/ 	.byte	0x03, 0x1b
        /*004e*/ 	.short	0x00ff


	//----- nvinfo : EIATTR_EXTERNS
	.align		4
        /*0050*/ 	.byte	0x04, 0x0f
        /*0052*/ 	.short	(.L_14233 - .L_14232)


	//   ....[0]....
	.align		4
.L_14232:
        /*0054*/ 	.word	index@(__assertfail)


	//----- nvinfo : EIATTR_MERCURY_ISA_VERSION
	.align		4
.L_14233:
        /*0058*/ 	.byte	0x03, 0x5f
        /*005a*/ 	.short	0x0101


	//----- nvinfo : EIATTR_COOP_GROUP_MASK_REGIDS
	.align		4
        /*005c*/ 	.byte	0x04, 0x29
        /*005e*/ 	.short	(.L_14235 - .L_14234)


	//   ....[0]....
.L_14234:
        /*0060*/ 	.word	0xffffffff


	//   ....[1]....
        /*0064*/ 	.word	0xffffffff


	//   ....[2]....
        /*0068*/ 	.word	0x0500000f


	//   ....[3]....
        /*006c*/ 	.word	0x0500000f


	//----- nvinfo : EIATTR_COOP_GROUP_INSTR_OFFSETS
	.align		4
.L_14235:
        /*0070*/ 	.byte	0x04, 0x28
        /*0072*/ 	.short	(.L_14237 - .L_14236)


	//   ....[0]....
.L_14236:
        /*0074*/ 	.word	0x00000390


	//   ....[1]....
        /*0078*/ 	.word	0x00000470


	//   ....[2]....
        /*007c*/ 	.word	0x000006f0


	//   ....[3]....
        /*0080*/ 	.word	0x00000830


	//----- nvinfo : EIATTR_VRC_CTA_INIT_COUNT
	.align		4
.L_14237:
        /*0084*/ 	.byte	0x02, 0x4a
	.zero		1
	.zero		1


	//----- nvinfo : EIATTR_SYSCALL_OFFSETS
	.align		4
        /*0088*/ 	.byte	0x04, 0x46
        /*008a*/ 	.short	(.L_14239 - .L_14238)


	//   ....[0]....
.L_14238:
        /*008c*/ 	.word	0x00000170


	//----- nvinfo : EIATTR_EXIT_INSTR_OFFSETS
	.align		4
.L_14239:
        /*0090*/ 	.byte	0x04, 0x1c
        /*0092*/ 	.short	(.L_14241 - .L_14240)


	//   ....[0]....
.L_14240:
        /*0094*/ 	.word	0x00000220


	//   ....[1]....
        /*0098*/ 	.word	0x00000690


	//----- nvinfo : EIATTR_CRS_STACK_SIZE
	.align		4
.L_14241:
        /*009c*/ 	.byte	0x04, 0x1e
        /*009e*/ 	.short	(.L_14243 - .L_14242)
.L_14242:
        /*00a0*/ 	.word	0x00000000


	//----- nvinfo : EIATTR_CBANK_PARAM_SIZE
	.align		4
.L_14243:
        /*00a4*/ 	.byte	0x03, 0x19
        /*00a6*/ 	.short	0x0030


	//----- nvinfo : EIATTR_PARAM_CBANK
	.align		4
        /*00a8*/ 	.byte	0x04, 0x0a
        /*00aa*/ 	.short	(.L_14245 - .L_14244)
	.align		4
.L_14244:
        /*00ac*/ 	.word	index@(.nv.constant0._Z15SoftmaxWarpImplI10DirectLoadIffE11DirectStoreIffEfLi1ELi1ELi2ELi1ELb1EL9Algorithm0EEvT_T0_ll)
        /*00b0*/ 	.short	0x0380
        /*00b2*/ 	.short	0x0030


	//----- nvinfo : EIATTR_SW_WAR
	.align		4
.L_14245:
        /*00b4*/ 	.byte	0x04, 0x36
        /*00b6*/ 	.short	(.L_14247 - .L_14246)
.L_14246:
        /*00b8*/ 	.word	0x00000008
.L_14247:


//--------------------- .nv.info._Z15SoftmaxWarpImplI10DirectLoadIffE11DirectStoreIffEfLi1ELi1ELi2ELi1ELb0EL9Algorithm0EEvT_T0_ll --------------------------
	.section	.nv.info._Z15SoftmaxWarpImplI10DirectLoadIffE11DirectStoreIffEfLi1ELi1ELi2ELi1ELb0EL9Algorithm0EEvT_T0_ll,"",@"SHT_CUDA_INFO"
	.sectionflags	@""
	.align	4


	//----- nvinfo : EIATTR_CUDA_API_VERSION
	.align		4
        /*0000*/ 	.byte	0x04, 0x37
        /*0002*/ 	.short	(.L_14249 - .L_14248)
.L_14248:
        /*0004*/ 	.word	0x00000082


	//----- nvinfo : EIATTR_KPARAM_INFO
	.align		4
.L_14249:
        /*0008*/ 	.byte	0x04, 0x17
        /*000a*/ 	.short	(.L_14251 - .L_14250)
.L_14250:
        /*000c*/ 	.word	0x00000000
        /*0010*/ 	.short	0x0003
        /*0012*/ 	.short	0x0028
        /*0014*/ 	.byte	0x00, 0xf0, 0x21, 0x00


	//----- nvinfo : EIATTR_KPARAM_INFO
	.align		4
.L_14251:
        /*0018*/ 	.byte	0x04, 0x17
        /*001a*/ 	.short	(.L_14253 - .L_14252)
.L_14252:
        /*001c*/ 	.word	0x00000000
        /*0020*/ 	.short	0x0002
        /*0022*/ 	.short	0x0020
        /*0024*/ 	.byte	0x00, 0xf0, 0x21, 0x00


	//----- nvinfo : EIATTR_KPARAM_INFO
	.align		4
.L_14253:
        /*0028*/ 	.byte	0x04, 0x17
        /*002a*/ 	.short	(.L_14255 - .L_14254)
.L_14254:
        /*002c*/ 	.word	0x00000000
        /*0030*/ 	.short	0x0001
        /*0032*/ 	.short	0x0010
        /*0034*/ 	.byte	0x00, 0xf0, 0x41, 0x00


	//----- nvinfo : EIATTR_KPARAM_INFO
	.align		4
.L_14255:
        /*0038*/ 	.byte	0x04, 0x17
        /*003a*/ 	.short	(.L_14257 - .L_14256)
.L_14256:
        /*003c*/ 	.word	0x00000000
        /*0040*/ 	.short	0x0000
        /*0042*/ 	.short	0x0000
        /*0044*/ 	.byte	0x00, 0xf0, 0x41, 0x00


	//----- nvinfo : EIATTR_SPARSE_MMA_MASK
	.align		4
.L_14257:
        /*0048*/ 	.byte	0x03, 0x50
        /*004a*/ 	.short	0x0000


	//----- nvinfo : EIATTR_MAXREG_COUNT
	.align		4
        /*004c*/ 	.byte	0x03, 0x1b
        /*004e*/ 	.short	0x00ff


	//----- nvinfo : EIATTR_EXTERNS
	.align		4
        /*0050*/ 	.byte	0x04, 0x0f
        /*0052*/ 	.short	(.L_14259 - .L_14258)


	//   ....[0]....
	.align		4
.L_14258:
        /*0054*/ 	.word	index@(__assertfail)


	//----- nvinfo : EIATTR_MERCURY_ISA_VERSION
	.align		4
.L_14259:
        /*0058*/ 	.byte	0x03, 0x5f
        /*005a*/ 	.short	0x0101


	//----- nvinfo : EIATTR_COOP_GROUP_MASK_REGIDS
	.align		4
        /*005c*/ 	.byte	0x04, 0x29
        /*005e*/ 	.short	(.L_14261 - .L_14260)


	//   ....[0]....
.L_14260:
        /*0060*/ 	.word	0xffffffff


	//   ....[1]....
        /*0064*/ 	.word	0xffffffff


	//   ....[2]....
        /*0068*/ 	.word	0x0500000f


	//   ....[3]....
        /*006c*/ 	.word	0x0500000f


	//----- nvinfo : EIATTR_COOP_GROUP_INSTR_OFFSETS
	.align		4
.L_14261:
        /*0070*/ 	.byte	0x04, 0x28
        /*0072*/ 	.short	(.L_14263 - .L_14262)


	//   ....[0]....
.L_14262:
        /*0074*/ 	.word	0x00000330


	//   ....[1]....
        /*0078*/ 	.word	0x00000410


	//   ....[2]....
        /*007c*/ 	.word	0x00000660


	//   ....[3]....
        /*0080*/ 	.word	0x000007a0


	//----- nvinfo : EIATTR_VRC_CTA_INIT_COUNT
	.align		4
.L_14263:
        /*0084*/ 	.byte	0x02, 0x4a
	.zero		1
	.zero		1


	//----- nvinfo : EIATTR_SYSCALL_OFFSETS
	.align		4
        /*0088*/ 	.byte	0x04, 0x46
        /*008a*/ 	.short	(.L_14265 - .L_14264)


	//   ....[0]....
.L_14264:
        /*008c*/ 	.word	0x00000170


	//----- nvinfo : EIATTR_EXIT_INSTR_OFFSETS
	.align		4
.L_14265:
        /*0090*/ 	.byte	0x04, 0x1c
        /*0092*/ 	.short	(.L_14267 - .L_14266)


	//   ....[0]....
.L_14266:
        /*0094*/ 	.word	0x00000220


	//   ....[1]....
        /*0098*/ 	.word	0x00000600


	//----- nvinfo : EIATTR_CRS_STACK_SIZE
	.align		4
.L_14267:
        /*009c*/ 	.byte	0x04, 0x1e
        /*009e*/ 	.short	(.L_14269 - .L_14268)
.L_14268:
        /*00a0*/ 	.word	0x00000000


	//----- nvinfo : EIATTR_CBANK_PARAM_SIZE
	.align		4
.L_14269:
        /*00a4*/ 	.byte	0x03, 0x19
        /*00a6*/ 	.short	0x0030


	//----- nvinfo : EIATTR_PARAM_CBANK
	.align		4
        /*00a8*/ 	.byte	0x04, 0x0a
        /*00aa*/ 	.short	(.L_14271 - .L_14270)
	.align		4
.L_14270:
        /*00ac*/ 	.word	index@(.nv.constant0._Z15SoftmaxWarpImplI10DirectLoadIffE11DirectStoreIffEfLi1ELi1ELi2ELi1ELb0EL9Algorithm0EEvT_T0_ll)
        /*00b0*/ 	.short	0x0380
        /*00b2*/ 	.short	0x0030


	//----- nvinfo : EIATTR_SW_WAR
	.align		4
.L_14271:
        /*00b4*/ 	.byte	0x04, 0x36
        /*00b6*/ 	.short	(.L_14273 - .L_14272)
.L_14272:
        /*00b8*/ 	.word	0x00000008
.L_14273:


//--------------------- .nv.info._Z15SoftmaxWarpImplI10DirectLoadIffE11DirectStoreIffEfLi1ELi1ELi2ELi2ELb1EL9Algorithm0EEvT_T0_ll --------------------------
	.section	.nv.info._Z15SoftmaxWarpImplI10DirectLoadIffE11DirectStoreIffEfLi1ELi1ELi2ELi2ELb1EL9Algorithm0EEvT_T0_ll,"",@"SHT_CUDA_INFO"
	.sectionflags	@""
	.align	4


	//----- nvinfo : EIATTR_CUDA_API_VERSION
	.align		4
        /*0000*/ 	.byte	0x04, 0x37
        /*0002*/ 	.short	(.L_14275 - .L_14274)
.L_14274:
        /*0004*/ 	.word	0x00000082


	//----- nvinfo : EIATTR_KPARAM_INFO
	.align		4
.L_14275:
        /*0008*/ 	.byte	0x04, 0x17
        /*000a*/ 	.short	(.L_14277 - .L_14276)
.L_14276:
        /*000c*/ 	.word	0x00000000
        /*0010*/ 	.short	0x0003
        /*0012*/ 	.short	0x0028
        /*0014*/ 	.byte	0x00, 0xf0, 0x21, 0x00


	//----- nvinfo : EIATTR_KPARAM_INFO
	.align		4
.L_14277:
        /*0018*/ 	.byte	0x04, 0x17
        /*001a*/ 	.short	(.L_14279 - .L_14278)
.L_14278:
        /*001c*/ 	.word	0x00000000
        /*0020*/ 	.short	0x0002
        /*0022*/ 	.short	0x0020
        /*0024*/ 	.byte	0x00, 0xf0, 0x21, 0x00


	//----- nvinfo : EIATTR_KPARAM_INFO
	.align		4
.L_14279:
        /*0028*/ 	.byte	0x04, 0x17
        /*002a*/ 	.short	(.L_14281 - .L_14280)
.L_14280:
        /*002c*/ 	.word	0x00000000
        /*0030*/ 	.short	0x0001
        /*0032*/ 	.short	0x0010
        /*0034*/ 	.byte	0x00, 0xf0, 0x41, 0x00


	//----- nvinfo : EIATTR_KPARAM_INFO
	.align		4
.L_14281:
        /*0038*/ 	.byte	0x04, 0x17
        /*003a*/ 	.short	(.L_14283 - .L_14282)
.L_14282:
        /*003c*/ 	.word	0x00000000
        /*0040*/ 	.short	0x0000
        /*0042*/ 	.short	0x0000
        /*0044*/ 	.byte	0x00, 0xf0, 0x41, 0x00


	//----- nvinfo : EIATTR_SPARSE_MMA_MASK
	.align		4
.L_14283:
        /*0048*/ 	.byte	0x03, 0x50
        /*004a*/ 	.short	0x0000


	//----- nvinfo : EIATTR_MAXREG_COUNT
	.align		4
        /*004c*/ 	.byte	0x03, 0x1b
        /*004e*/ 	.short	0x00ff


	//----- nvinfo : EIATTR_EXTERNS
	.align		4
        /*0050*/ 	.byte	0x04, 0x0f
        /*0052*/ 	.short	(.L_14285 - .L_14284)


	//   ....[0]....
	.align		4
.L_14284:
        /*0054*/ 	.word	index@(__assertfail)


	//----- nvinfo : EIATTR_MERCURY_ISA_VERSION
	.align		4
.L_14285:
        /*0058*/ 	.byte	0x03, 0x5f
        /*005a*/ 	.short	0x0101


	//----- nvinfo : EIATTR_COOP_GROUP_MASK_REGIDS
	.align		4
        /*005c*/ 	.byte	0x04, 0x29
        /*005e*/ 	.short	(.L_14287 - .L_14286)


	//   ....[0]....
.L_14286:
        /*0060*/ 	.word	0xffffffff


	//   ....[1]....
        /*0064*/ 	.word	0xffffffff


	//   ....[2]....
        /*0068*/ 	.word	0xffffffff


	//   ....[3]....
        /*006c*/ 	.word	0xffffffff


	//   ....[4]....
        /*0070*/ 	.word	0x0500000f


	//   ....[5]....
        /*0074*/ 	.word	0x0500000f


	//   ....[6]....
        /*0078*/ 	.word	0x0500000f


	//   ....[7]....
        /*007c*/ 	.word	0x0500000f


	//----- nvinfo : EIATTR_COOP_GROUP_INSTR_OFFSETS
	.align		4
.L_14287:
        /*0080*/ 	.byte	0x04, 0x28
        /*0082*/ 	.short	(.L_14289 - .L_14288)


	//   ....[0]....
.L_14288:
        /*0084*/ 	.word	0x000004c0


	//   ....[1]....
        /*0088*/ 	.word	0x000004f0


	//   ....[2]....
        /*008c*/ 	.word	0x00000650


	//   ....[3]....
        /*0090*/ 	.word	0x00000670


	//   ....[4]....
        /*0094*/ 	.word	0x00000ae0


	//   ....[5]....
        /*0098*/ 	.word	0x00000b80


	//   ....[6]....
        /*009c*/ 	.word	0x00000d20


	//   ....[7]....
        /*00a0*/ 	.word	0x00000d90


	//----- nvinfo : EIATTR_VRC_CTA_INIT_COUNT
	.align		4
.L_14289:
        /*00a4*/ 	.byte	0x02, 0x4a
	.zero		1
	.zero		1


	//----- nvinfo : EIATTR_SYSCALL_OFFSETS
	.align		4
        /*00a8*/ 	.byte	0x04, 0x46
        /*00aa*/ 	.short	(.L_14291 - .L_14290)


	//   ....[0]....
.L_14290:
        /*00ac*/ 	.word	0x00000170


	//----- nvinfo : EIATTR_EXIT_INSTR_OFFSETS
	.align		4
.L_14291:
        /*00b0*/ 	.byte	0x04, 0x1c
        /*00b2*/ 	.short	(.L_14293 - .L_14292)


	//   ....[0]....
.L_14292:
        /*00b4*/ 	.word	0x00000230


	//   ....[1]....
        /*00b8*/ 	.word	0x00000a70


	//----- nvinfo : EIATTR_CRS_STACK_SIZE
	.align		4
.L_14293:
        /*00bc*/ 	.byte	0x04, 0x1e
        /*00be*/ 	.short	(.L_14295 - .L_14294)
.L_14294:
        /*00c0*/ 	.word	0x00000000


	//----- nvinfo : EIATTR_CBANK_PARAM_SIZE
	.align		4
.L_14295:
        /*00c4*/ 	.byte	0x03, 0x19
        /*00c6*/ 	.short	0x0030


	//----- nvinfo : EIATTR_PARAM_CBANK
	.align		4
        /*00c8*/ 	.byte	0x04, 0x0a
        /*00ca*/ 	.short	(.L_14297 - .L_14296)
	.align		4
.L_14296:
        /*00cc*/ 	.word	index@(.nv.constant0._Z15SoftmaxWarpImplI10DirectLoadIffE11DirectStoreIffEfLi1ELi1ELi2ELi2ELb1EL9Algorithm0EEvT_T0_ll)
        /*00d0*/ 	.short	0x0380
        /*00d2*/ 	.short	0x0030


	//----- nvinfo : EIATTR_SW_WAR
	.align		4
.L_14297:
        /*00d4*/ 	.byte	0x04, 0x36
        /*00d6*/ 	.short	(.L_14299 - .L_14298)
.L_14298:
        /*00d8*/ 	.word	0x00000008
.L_14299:


//--------------------- .nv.info._Z15SoftmaxWarpImplI10DirectLoadIffE11DirectStoreIffEfLi1ELi1ELi2ELi2ELb0EL9Algorithm0EEvT_T0_ll --------------------------
	.section	.nv.info._Z15SoftmaxWarpImplI10DirectLoadIffE11DirectStoreIffEfLi1ELi1ELi2ELi2ELb0EL9Algorithm0EEvT_T0_ll,"",@"SHT_CUDA_INFO"
	.sectionflags	@""
	.align	4


	//----- nvinfo : EIATTR_CUDA_API_VERSION
	.align		4
        /*0000*/ 	.byte	0x04, 0x37
        /*0002*/ 	.short	(.L_14301 - .L_14300)
.L_14300:
        /*0004*/ 	.word	0x00000082


	//----- nvinfo : EIATTR_KPARAM_INFO
	.align		4
.L_14301:
        /*0008*/ 	.byte	0x04, 0x17
        /*000a*/ 	.short	(.L_14303 - .L_14302)
.L_14302:
        /*000c*/ 	.word	0x00000000
        /*0010*/ 	.short	0x0003
        /*0012*/ 	.short	0x0028
        /*0014*/ 	.byte	0x00, 0xf0, 0x21, 0x00


	//----- nvinfo : EIATTR_KPARAM_INFO
	.align		4
.L_14303:
        /*0018*/ 	.byte	0x04, 0x17
        /*001a*/ 	.short	(.L_14305 - .L_14304)
.L_14304:
        /*001c*/ 	.word	0x00000000
        /*0020*/ 	.short	0x0002
        /*0022*/ 	.short	0x0020
        /*0024*/ 	.byte	0x00, 0xf0, 0x21, 0x00


	//----- nvinfo : EIATTR_KPARAM_INFO
	.align		4
.L_14305:
        /*0028*/ 	.byte	0x04, 0x17
        /*002a*/ 	.short	(.L_14307 - .L_14306)
.L_14306:
        /*002c*/ 	.word	0x00000000
        /*0030*/ 	.short	0x0001
        /*0032*/ 	.short	0x0010
        /*0034*/ 	.byte	0x00, 0xf0, 0x41, 0x00


	//----- nvinfo : EIATTR_KPARAM_INFO
	.align		4
.L_14307:
        /*0038*/ 	.byte	0x04, 0x17
        /*003a*/ 	.short	(.L_14309 - .L_14308)
.L_14308:
        /*003c*/ 	.word	0x00000000
        /*0040*/ 	.short	0x0000
        /*0042*/ 	.short	0x0000
        /*0044*/ 	.byte	0x00, 0xf0, 0x41, 0x00


	//----- nvinfo : EIATTR_SPARSE_MMA_MASK
	.align		4
.L_14309:
        /*0048*/ 	.byte	0x03, 0x50
        /*004a*/ 	.short	0x0000


	//----- nvinfo : EIATTR_MAXREG_COUNT
	.align		4
        /*004c*/ 	.byte	0x03, 0x1b
        /*004e*/ 	.short	0x00ff


	//----- nvinfo : EIATTR_EXTERNS
	.align		4
        /*0050*/ 	.byte	0x04, 0x0f
        /*0052*/ 	.short	(.L_14311 - .L_14310)


	//   ....[0]....
	.align		4
.L_14310:
        /*0054*/ 	.word	index@(__assertfail)


	//----- nvinfo : EIATTR_MERCURY_ISA_VERSION
	.align		4
.L_14311:
        /*0058*/ 	.byte	0x03, 0x5f
        /*005a*/ 	.short	0x0101


	//----- nvinfo : EIATTR_COOP_GROUP_MASK_REGIDS
	.align		4
        /*005c*/ 	.byte	0x04, 0x29
        /*005e*/ 	.short	(.L_14313 - .L_14312)


	//   ....[0]....
.L_14312:
        /*0060*/ 	.word	0xffffffff


	//   ....[1]....
        /*0064*/ 	.word	0xffffffff


	//   ....[2]....
        /*0068*/ 	.word	0xffffffff


	//   ....[3]....
        /*006c*/ 	.word	0xffffffff


	//   ....[4]....
        /*0070*/ 	.word	0xffffffff


	//   ....[5]....
        /*0074*/ 	.word	0xffffffff


	//   ....[6]....
        /*0078*/ 	.word	0xffffffff


	//   ....[7]....
        /*007c*/ 	.word	0xffffffff


	//   ....[8]....
        /*0080*/ 	.word	0xffffffff


	//   ....[9]....
        /*0084*/ 	.word	0xffffffff


	//   ....[10]....
        /*0088*/ 	.word	0xffffffff


	//   ....[11]....
        /*008c*/ 	.word	0xffffffff


	//   ....[12]....
        /*0090*/ 	.word	0x0500000f


	//   ....[13]....
        /*0094*/ 	.word	0x0500000f


	//   ....[14]....
        /*0098*/ 	.word	0x0500000f


	//   ....[15]....
        /*009c*/ 	.word	0x0500000f


	//   ....[16]....
        /*00a0*/ 	.word	0x0500000f


	//   ....[17]....
        /*00a4*/ 	.word	0x0500000f


	//   ....[18]....
        /*00a8*/ 	.word	0x0500000f


	//   ....[19]....
        /*00ac*/ 	.word	0x0500000f


	//   ....[20]....
        /*00b0*/ 	.word	0x0500000f


	//   ....[21]....
        /*00b4*/ 	.word	0x0500000f


	//   ....[22]....
        /*00b8*/ 	.word	0x0500000f


	//   ....[23]....
        /*00bc*/ 	.word	0x0500000f


	//----- nvinfo : EIATTR_COOP_GROUP_INSTR_OFFSETS
	.align		4
.L_14313:
        /*00c0*/ 	.byte	0x04, 0x28
        /*00c2*/ 	.short	(.L_14315 - .L_14314)


	//   ....[0]....
.L_14314:
        /*00c4*/ 	.word	0x000006b0


	//   ....[1]....
        /*00c8*/ 	.word	0x000006e0


	//   ....[2]....
        /*00cc*/ 	.word	0x00000840


	//   ....[3]....
        /*00d0*/ 	.word	0x00000860


	//   ....[4]....
        /*00d4*/ 	.word	0x00000d90


	//   ....[5]....
        /*00d8*/ 	.word	0x00000dc0


	//   ....[6]....
        /*00dc*/ 	.word	0x00000f20


	//   ....[7]....
        /*00e0*/ 	.word	0x00000f40


	//   ....[8]....
        /*00e4*/ 	.word	0x000013c0


	//   ....[9]....
        /*00e8*/ 	.word	0x000013f0


	//   ....[10]....
        /*00ec*/ 	.word	0x00001550


	//   ....[11]....
        /*00f0*/ 	.word	0x00001570


	//   ....[12]....
        /*00f4*/ 	.word	0x00001950


	//   ....[13]....
        /*00f8*/ 	.word	0x000019a0


	//   ....[14]....
        /*00fc*/ 	.word	0x00001b50


	//   ....[15]....
        /*0100*/ 	.word	0x00001bb0


	//   ....[16]....
        /*0104*/ 	.word	0x00001c50


	//   ....[17]....
        /*0108*/ 	.word	0x00001cf0


	//   ....[18]....
        /*010c*/ 	.word	0x00001ea0


	//   ....[19]....
        /*0110*/ 	.word	0x00001f00


	//   ....[20]....
        /*0114*/ 	.word	0x00001fa0


	//   ....[21]....
        /*0118*/ 	.word	0x00002040


	//   ....[22]....
        /*011c*/ 	.word	0x000021f0


	//   ....[23]....
        /*0120*/ 	.word	0x00002250


	//----- nvinfo : EIATTR_VRC_CTA_INIT_COUNT
	.align		4
.L_14315:
        /*0124*/ 	.byte	0x02, 0x4a
	.zero		1
	.zero		1


	//----- nvinfo : EIATTR_SYSCALL_OFFSETS
	.align		4
        /*0128*/ 	.byte	0x04, 0x46
        /*012a*/ 	.short	(.L_14317 - .L_14316)


	//   ....[0]....
.L_14316:
        /*012c*/ 	.word	0x00000140


	//----- nvinfo : EIATTR_EXIT_INSTR_OFFSETS
	.align		4
.L_14317:
        /*0130*/ 	.byte	0x04, 0x1c
        /*0132*/ 	.short	(.L_14319 - .L_14318)


	//   ....[0]....
.L_14318:
        /*0134*/ 	.word	0x00000200


	//   ....[1]....
        /*0138*/ 	.word	0x00000bd0


	//   ....[2]....
        /*013c*/ 	.word	0x000018e0


	//----- nvinfo : EIATTR_CRS_STACK_SIZE
	.align		4
.L_14319:
        /*0140*/ 	.byte	0x04, 0x1e
        /*0142*/ 	.short	(.L_14321 - .L_14320)
.L_14320:
        /*0144*/ 	.word	0x00000000


	//----- nvinfo : EIATTR_CBANK_PARAM_SIZE
	.align		4
.L_14321:
        /*0148*/ 	.byte	0x03, 0x19
        /*014a*/ 	.short	0x0030


	//----- nvinfo : EIATTR_PARAM_CBANK
	.align		4
        /*014c*/ 	.byte	0x04, 0x0a
        /*014e*/ 	.short	(.L_14323 - .L_14322)
	.align		4
.L_14322:
        /*0150*/ 	.word	index@(.nv.constant0._Z15SoftmaxWarpImplI10DirectLoadIffE11DirectStoreIffEfLi1ELi1ELi2ELi2ELb0EL9Algorithm0EEvT_T0_ll)
        /*0154*/ 	.short	0x0380
        /*0156*/ 	.short	0x0030


	//----- nvinfo : EIATTR_SW_WAR
	.align		4
.L_14323:
        /*0158*/ 	.byte	0x04, 0x36
        /*015a*/ 	.short	(.L_14325 - .L_14324)
.L_14324:
        /*015c*/ 	.word	0x00000008
.L_14325:


//--------------------- .nv.info._Z15SoftmaxWarpImplI10DirectLoadIffE11DirectStoreIffEfLi1ELi1ELi1ELi1ELb1EL9Algorithm0EEvT_T0_ll --------------------------
	.section	.nv.info._Z15SoftmaxWarpImplI10DirectLoadIffE11DirectStoreIffEfLi1ELi1ELi1ELi1ELb1EL9Algorithm0EEvT_T0_ll,"",@"SHT_CUDA_INFO"
	.sectionflags	@""
	.align	4


	//----- nvinfo : EIATTR_CUDA_API_VERSION
	.align		4
        /*0000*/ 	.byte	0x04, 0x37
        /*0002*/ 	.short	(.L_14327 - .L_14326)
.L_14326:
        /*0004*/ 	.word	0x00000082


	//----- nvinfo : EIATTR_KPARAM_INFO
	.align		4
.L_14327:
        /*0008*/ 	.byte	0x04, 0x17
        /*000a*/ 	.short	(.L_14329 - .L_14328)
.L_14328:
        /*000c*/ 	.word	0x00000000
        /*0010*/ 	.short	0x0003
        /*0012*/ 	.short	0x0028
        /*0014*/ 	.byte	0x00, 0xf0, 0x21, 0x00


	//----- nvinfo : EIATTR_KPARAM_INFO
	.align		4
.L_14329:
        /*0018*/ 	.byte	0x04, 0x17
        /*001a*/ 	.short	(.L_14331 - .L_14330)
.L_14330:
        /*001c*/ 	.word	0x00000000
        /*0020*/ 	.short	0x0002
        /*0022*/ 	.short	0x0020
        /*0024*/ 	.byte	0x00, 0xf0, 0x21, 0x00


	//----- nvinfo : EIATTR_KPARAM_INFO
	.align		4
.L_14331:
        /*0028*/ 	.byte	0x04, 0x17
        /*002a*/ 	.short	(.L_14333 - .L_14332)
.L_14332:
        /*002c*/ 	.word	0x00000000
        /*0030*/ 	.short	0x0001
        /*0032*/ 	.short	0x0010
        /*0034*/ 	.byte	0x00, 0xf0, 0x41, 0x00


	//----- nvinfo : EIATTR_KPARAM_INFO
	.align		4
.L_14333:
        /*0038*/ 	.byte	0x04, 0x17
        /*003a*/ 	.short	(.L_14335 - .L_14334)
.L_14334:
        /*003c*/ 	.word	0x00000000
        /*0040*/ 	.short	0x0000
        /*0042*/ 	.short	0x0000
        /*0044*/ 	.byte	0x00, 0xf0, 0x41, 0x00


	//----- nvinfo : EIATTR_SPARSE_MMA_MASK
	.align		4
.L_14335:
        /*0048*/ 	.byte	0x03, 0x50
        /*004a*/ 	.short	0x0000


	//----- nvinfo : EIATTR_MAXREG_COUNT
	.align		4
        /*004c*/ 	.byte	0x03, 0x1b
        /*004e*/ 	.short	0x00ff


	//----- nvinfo : EIATTR_EXTERNS
	.align		4
        /*0050*/ 	.byte	0x04, 0x0f
        /*0052*/ 	.short	(.L_14337 - .L_14336)


	//   ....[0]....
	.align		4
.L_14336:
        /*0054*/ 	.word	index@(__assertfail)


	//----- nvinfo : EIATTR_MERCURY_ISA_VERSION
	.align		4
.L_14337:
        /*0058*/ 	.byte	0x03, 0x5f
        /*005a*/ 	.short	0x0101


	//----- nvinfo : EIATTR_VRC_CTA_INIT_COUNT
	.align		4
        /*005c*/ 	.byte	0x02, 0x4a
	.zero		1
	.zero		1


	//----- nvinfo : EIATTR_SYSCALL_OFFSETS
	.align		4
        /*0060*/ 	.byte	0x04, 0x46
        /*0062*/ 	.short	(.L_14339 - .L_14338)


	//   ....[0]....
.L_14338:
        /*0064*/ 	.word	0x00000190


	//----- nvinfo : EIATTR_EXIT_INSTR_OFFSETS
	.align		4
.L_14339:
        /*0068*/ 	.byte	0x04, 0x1c
        /*006a*/ 	.short	(.L_14341 - .L_14340)


	//   ....[0]....
.L_14340:
        /*006c*/ 	.word	0x00000240


	//   ....[1]....
        /*0070*/ 	.word	0x00000a90


	//   ....[2]....
        /*0074*/ 	.word	0x000019f0


	//----- nvinfo : EIATTR_CRS_STACK_SIZE
	.align		4
.L_14341:
        /*0078*/ 	.byte	0x04, 0x1e
        /*007a*/ 	.short	(.L_14343 - .L_14342)
.L_14342:
        /*007c*/ 	.word	0x00000000


	//----- nvinfo : EIATTR_CBANK_PARAM_SIZE
	.align		4
.L_14343:
        /*0080*/ 	.byte	0x03, 0x19
        /*0082*/ 	.short	0x0030


	//----- nvinfo : EIATTR_PARAM_CBANK
	.align		4
        /*0084*/ 	.byte	0x04, 0x0a
        /*0086*/ 	.short	(.L_14345 - .L_14344)
	.align		4
.L_14344:
        /*0088*/ 	.word	index@(.nv.constant0._Z15SoftmaxWarpImplI10DirectLoadIffE11DirectStoreIffEfLi1ELi1ELi1ELi1ELb1EL9Algorithm0EEvT_T0_ll)
        /*008c*/ 	.short	0x0380
        /*008e*/ 	.short	0x0030


	//----- nvinfo : EIATTR_SW_WAR
	.align		4
.L_14345:
        /*0090*/ 	.byte	0x04, 0x36
        /*0092*/ 	.short	(.L_14347 - .L_14346)
.L_14346:
        /*0094*/ 	.word	0x00000008
.L_14347:


//--------------------- .nv.info._Z15SoftmaxWarpImplI10DirectLoadIffE11DirectStoreIffEfLi1ELi1ELi1ELi1ELb0EL9Algorithm0EEvT_T0_ll --------------------------
	.section	.nv.info._Z15SoftmaxWarpImplI10DirectLoadIffE11DirectStoreIffEfLi1ELi1ELi1ELi1ELb0EL9Algorithm0EEvT_T0_ll,"",@"SHT_CUDA_INFO"
	.sectionflags	@""
	.align	4


	//----- nvinfo : EIATTR_CUDA_API_VERSION
	.align		4
        /*0000*/ 	.byte	0x04, 0x37
        /*0002*/ 	.short	(.L_14349 - .L_14348)
.L_14348:
        /*0004*/ 	.word	0x00000082


	//----- nvinfo : EIATTR_KPARAM_INFO
	.align		4
.L_14349:
        /*0008*/ 	.byte	0x04, 0x17
        /*000a*/ 	.short	(.L_14351 - .L_14350)
.L_14350:
        /*000c*/ 	.word	0x00000000
        /*0010*/ 	.short	0x0003
        /*0012*/ 	.short	0x0028
        /*0014*/ 	.byte	0x00, 0xf0, 0x21, 0x00


	//----- nvinfo : EIATTR_KPARAM_INFO
	.align		4
.L_14351:
        /*0018*/ 	.byte	0x04, 0x17
        /*001a*/ 	.short	(.L_14353 - .L_14352)
.L_14352:
        /*001c*/ 	.word	0x00000000
        /*0020*/ 	.short	0x0002
        /*0022*/ 	.short	0x0020
        /*0024*/ 	.byte	0x00, 0xf0, 0x21, 0x00


	//----- nvinfo : EIATTR_KPARAM_INFO
	.align		4
.L_14353:
        /*0028*/ 	.byte	0x04, 0x17
        /*002a*/ 	.short	(.L_14355 - .L_14354)
.L_14354:
        /*002c*/ 	.word	0x00000000
        /*0030*/ 	.short	0x0001
        /*0032*/ 	.short	0x0010
        /*0034*/ 	.byte	0x00, 0xf0, 0x41, 0x00


	//----- nvinfo : EIATTR_KPARAM_INFO
	.align		4
.L_14355:
        /*0038*/ 	.byte	0x04, 0x17
        /*003a*/ 	.short	(.L_14357 - .L_14356)
.L_14356:
        /*003c*/ 	.word	0x00000000
        /*0040*/ 	.short	0x0000
        /*0042*/ 	.short	0x0000
        /*0044*/ 	.byte	0x00, 0xf0, 0x41, 0x00


	//----- nvinfo : EIATTR_SPARSE_MMA_MASK
	.align		4
.L_14357:
        /*0048*/ 	.byte	0x03, 0x50
        /*004a*/ 	.short	0x0000


	//----- nvinfo : EIATTR_MAXREG_COUNT
	.align		4
        /*004c*/ 	.byte	0x03, 0x1b
        /*004e*/ 	.short	0x00ff


	//----- nvinfo : EIATTR_EXTERNS
	.align		4
        /*0050*/ 	.byte	0x04, 0x0f
        /*0052*/ 	.short	(.L_14359 - .L_14358)


	//   ....[0]....
	.align		4
.L_14358:
        /*0054*/ 	.word	index@(__assertfail)


	//----- nvinfo : EIATTR_MERCURY_ISA_VERSION
	.align		4
.L_14359:
        /*0058*/ 	.byte	0x03, 0x5f
        /*005a*/ 	.short	0x0101


	//----- nvinfo : EIATTR_VRC_CTA_INIT_COUNT
	.align		4
        /*005c*/ 	.byte	0x02, 0x4a
	.zero		1
	.zero		1


	//----- nvinfo : EIATTR_SYSCALL_OFFSETS
	.align		4
        /*0060*/ 	.byte	0x04, 0x46
        /*0062*/ 	.short	(.L_14361 - .L_14360)


	//   ....[0]....
.L_14360:
        /*0064*/ 	.word	0x00000170


	//----- nvinfo : EIATTR_EXIT_INSTR_OFFSETS
	.align		4
.L_14361:
        /*0068*/ 	.byte	0x04, 0x1c
        /*006a*/ 	.short	(.L_14363 - .L_14362)


	//   ....[0]....
.L_14362:
        /*006c*/ 	.word	0x00000220


	//   ....[1]....
        /*0070*/ 	.word	0x00000a40


	//   ....[2]....
        /*0074*/ 	.word	0x000016e0


	//----- nvinfo : EIATTR_CRS_STACK_SIZE
	.align		4
.L_14363:
        /*0078*/ 	.byte	0x04, 0x1e
        /*007a*/ 	.short	(.L_14365 - .L_14364)
.L_14364:
        /*007c*/ 	.word	0x00000000


	//----- nvinfo : EIATTR_CBANK_PARAM_SIZE
	.align		4
.L_14365:
        /*0080*/ 	.byte	0x03, 0x19
        /*0082*/ 	.short	0x0030


	//----- nvinfo : EIATTR_PARAM_CBANK
	.align		4
        /*0084*/ 	.byte	0x04, 0x0a
        /*0086*/ 	.short	(.L_14367 - .L_14366)
	.align		4
.L_14366:
        /*0088*/ 	.word	index@(.nv.constant0._Z15SoftmaxWarpImplI10DirectLoadIffE11DirectStoreIffEfLi1ELi1ELi1ELi1ELb0EL9Algorithm0EEvT_T0_ll)
        /*008c*/ 	.short	0x0380
        /*008e*/ 	.short	0x0030


	//----- nvinfo : EIATTR_SW_WAR
	.align		4
.L_14367:
        /*0090*/ 	.byte	0x04, 0x36
        /*0092*/ 	.short	(.L_14369 - .L_14368)
.L_14368:
        /*0094*/ 	.word	0x00000008
.L_14369:


//--------------------- .nv.info._Z15SoftmaxWarpImplI10DirectLoadIffE11DirectStoreIffEfLi1ELi1ELi1ELi2ELb1EL9Algorithm0EEvT_T0_ll --------------------------
	.section	.nv.info._Z15SoftmaxWarpImplI10DirectLoadIffE11DirectStoreIffEfLi1ELi1ELi1ELi2ELb1EL9Algorithm0EEvT_T0_ll,"",@"SHT_CUDA_INFO"
	.sectionflags	@""
	.align	4


	//----- nvinfo : EIATTR_CUDA_API_VERSION
	.align		4
        /*0000*/ 	.byte	0x04, 0x37
        /*0002*/ 	.short	(.L_14371 - .L_14370)
.L_14370:
        /*0004*/ 	.word	0x00000082


	//----- nvinfo : EIATTR_KPARAM_INFO
	.align		4
.L_14371:
        /*0008*/ 	.byte	0x04, 0x17
        /*000a*/ 	.short	(.L_14373 - .L_14372)
.L_14372:
        /*000c*/ 	.word	0x00000000
        /*0010*/ 	.short	0x0003
        /*0012*/ 	.short	0x0028
        /*0014*/ 	.byte	0x00, 0xf0, 0x21, 0x00


	//----- nvinfo : EIATTR_KPARAM_INFO
	.align		4
.L_14373:
        /*0018*/ 	.byte	0x04, 0x17
        /*001a*/ 	.short	(.L_14375 - .L_14374)
.L_14374:
        /*001c*/ 	.word	0x00000000
        /*0020*/ 	.short	0x0002
        /*0022*/ 	.short	0x0020
        /*0024*/ 	.byte	0x00, 0xf0, 0x21, 0x00


	//----- nvinfo : EIATTR_KPARAM_INFO
	.align		4
.L_14375:
        /*0028*/ 	.byte	0x04, 0x17
        /*002a*/ 	.short	(.L_14377 - .L_14376)
.L_14376:
        /*002c*/ 	.word	0x00000000
        /*0030*/ 	.short	0x0001
        /*0032*/ 	.short	0x0010
        /*0034*/ 	.byte	0x00, 0xf0, 0x41, 0x00


	//----- nvinfo : EIATTR_KPARAM_INFO
	.align		4
.L_14377:
        /*0038*/ 	.byte	0x04, 0x17
        /*003a*/ 	.short	(.L_14379 - .L_14378)
.L_14378:
        /*003c*/ 	.word	0x00000000
        /*0040*/ 	.short	0x0000
        /*0042*/ 	.short	0x0000
        /*0044*/ 	.byte	0x00, 0xf0, 0x41, 0x00


	//----- nvinfo : EIATTR_SPARSE_MMA_MASK
	.align		4
.L_14379:
        /*0048*/ 	.byte	0x03, 0x50
        /*004a*/ 	.short	0x0000


	//----- nvinfo : EIATTR_MAXREG_COUNT
	.align		4
        /*004c*/ 	.byte	0x03, 0x1b
        /*004e*/ 	.short	0x00ff


	//----- nvinfo : EIATTR_EXTERNS
	.align		4
        /*0050*/ 	.byte	0x04, 0x0f
        /*0052*/ 	.short	(.L_14381 - .L_14380)


	//   ....[0]....
	.align		4
.L_14380:
        /*0054*/ 	.word	index@(__assertfail)


	//----- nvinfo : EIATTR_MERCURY_ISA_VERSION
	.align		4
.L_14381:
        /*0058*/ 	.byte	0x03, 0x5f
        /*005a*/ 	.short	0x0101


	//----- nvinfo : EIATTR_VRC_CTA_INIT_COUNT
	.align		4
        /*005c*/ 	.byte	0x02, 0x4a
	.zero		1
	.zero		1


	//----- nvinfo : EIATTR_SYSCALL_OFFSETS
	.align		4
        /*0060*/ 	.byte	0x04, 0x46
        /*0062*/ 	.short	(.L_14383 - .L_14382)


	//   ....[0]....
.L_14382:
        /*0064*/ 	.word	0x00000170


	//----- nvinfo : EIATTR_EXIT_INSTR_OFFSETS
	.align		4
.L_14383:
        /*0068*/ 	.byte	0x04, 0x1c
        /*006a*/ 	.short	(.L_14385 - .L_14384)


	//   ....[0]....
.L_14384:
        /*006c*/ 	.word	0x00000230


	//   ....[1]....
        /*0070*/ 	.word	0x00000d00


	//   ....[2]....
        /*0074*/ 	.word	0x00001b70


	//----- nvinfo : EIATTR_CRS_STACK_SIZE
	.align		4
.L_14385:
        /*0078*/ 	.byte	0x04, 0x1e
        /*007a*/ 	.short	(.L_14387 - .L_14386)
.L_14386:
        /*007c*/ 	.word	0x00000000


	//----- nvinfo : EIATTR_CBANK_PARAM_SIZE
	.align		4
.L_14387:
        /*0080*/ 	.byte	0x03, 0x19
        /*0082*/ 	.short	0x0030


	//----- nvinfo : EIATTR_PARAM_CBANK
	.align		4
        /*0084*/ 	.byte	0x04, 0x0a
        /*0086*/ 	.short	(.L_14389 - .L_14388)
	.align		4
.L_14388:
        /*0088*/ 	.word	index@(.nv.constant0._Z15SoftmaxWarpImplI10DirectLoadIffE11DirectStoreIffEfLi1ELi1ELi1ELi2ELb1EL9Algorithm0EEvT_T0_ll)
        /*008c*/ 	.short	0x0380
        /*008e*/ 	.short	0x0030


	//----- nvinfo : EIATTR_SW_WAR
	.align		4
.L_14389:
        /*0090*/ 	.byte	0x04, 0x36
        /*0092*/ 	.short	(.L_14391 - .L_14390)
.L_14390:
        /*0094*/ 	.word	0x00000008
.L_14391:


//--------------------- .nv.info._Z15SoftmaxWarpImplI10DirectLoadIffE11DirectStoreIffEfLi1ELi1ELi1ELi2ELb0EL9Algorithm0EEvT_T0_ll --------------------------
	.section	.nv.info._Z15SoftmaxWarpImplI10DirectLoadIffE11DirectStoreIffEfLi1ELi1ELi1ELi2ELb0EL9Algorithm0EEvT_T0_ll,"",@"SHT_CUDA_INFO"
	.sectionflags	@""
	.align	4


	//----- nvinfo : EIATTR_CUDA_API_VERSION
	.align		4
        /*0000*/ 	.byte	0x04, 0x37
        /*0002*/ 	.short	(.L_14393 - .L_14392)
.L_14392:
        /*0004*/ 	.word	0x00000082


	//----- nvinfo : EIATTR_KPARAM_INFO
	.align		4
.L_14393:
        /*0008*/ 	.byte	0x04, 0x17
        /*000a*/ 	.short	(.L_14395 - .L_14394)
.L_14394:
        /*000c*/ 	.word	0x00000000
        /*0010*/ 	.short	0x0003
        /*0012*/ 	.short	0x0028
        /*0014*/ 	.byte	0x00, 0xf0, 0x21, 0x00


	//----- nvinfo : EIATTR_KPARAM_INFO
	.align		4
.L_14395:
        /*0018*/ 	.byte	0x04, 0x17
        /*001a*/ 	.short	(.L_14397 - .L_14396)
.L_14396:
        /*001c*/ 	.word	0x00000000
        /*0020*/ 	.short	0x0002
        /*0022*/ 	.short	0x0020
        /*0024*/ 	.byte	0x00, 0xf0, 0x21, 0x00


	//----- nvinfo : EIATTR_KPARAM_INFO
	.align		4
.L_14397:
        /*0028*/ 	.byte	0x04, 0x17
        /*002a*/ 	.short	(.L_14399 - .L_14398)
.L_14398:
        /*002c*/ 	.word	0x00000000
        /*0030*/ 	.short	0x0001
        /*0032*/ 	.short	0x0010
        /*0034*/ 	.byte	0x00, 0xf0, 0x41, 0x00


	//----- nvinfo : EIATTR_KPARAM_INFO
	.align		4
.L_14399:
        /*0038*/ 	.byte	0x04, 0x17
        /*003a*/ 	.short	(.L_14401 - .L_14400)
.L_14400:
        /*003c*/ 	.word	0x00000000
        /*0040*/ 	.short	0x0000
        /*0042*/ 	.short	0x0000
        /*0044*/ 	.byte	0x00, 0xf0, 0x41, 0x00


	//----- nvinfo : EIATTR_SPARSE_MMA_MASK
	.align		4
.L_14401:
        /*0048*/ 	.byte	0x03, 0x50
        /*004a*/ 	.short	0x0000


	//----- nvinfo : EIATTR_MAXREG_COUNT
	.align		4
        /*004c*/ 	.byte	0x03, 0x1b
        /*004e*/ 	.short	0x00ff


	//----- nvinfo : EIATTR_EXTERNS
	.align		4
        /*0050*/ 	.byte	0x04, 0x0f
        /*0052*/ 	.short	(.L_14403 - .L_14402)


	//   ....[0]....
	.align		4
.L_14402:
        /*0054*/ 	.word	index@(__assertfail)


	//----- nvinfo : EIATTR_MERCURY_ISA_VERSION
	.align		4
.L_14403:
        /*0058*/ 	.byte	0x03, 0x5f
        /*005a*/ 	.short	0x0101


	//----- nvinfo : EIATTR_VRC_CTA_INIT_COUNT
	.align		4
        /*005c*/ 	.byte	0x02, 0x4a
	.zero		1
	.zero		1


	//----- nvinfo : EIATTR_SYSCALL_OFFSETS
	.align		4
        /*0060*/ 	.byte	0x04, 0x46
        /*0062*/ 	.short	(.L_14405 - .L_14404)


	//   ....[0]....
.L_14404:
        /*0064*/ 	.word	0x00000140


	//----- nvinfo : EIATTR_EXIT_INSTR_OFFSETS
	.align		4
.L_14405:
        /*0068*/ 	.byte	0x04, 0x1c
        /*006a*/ 	.short	(.L_14407 - .L_14406)


	//   ....[0]....
.L_14406:
        /*006c*/ 	.word	0x00000200


	//   ....[1]....
        /*0070*/ 	.word	0x00000b30


	//   ....[2]....
        /*0074*/ 	.word	0x000016e0


	//----- nvinfo : EIATTR_CRS_STACK_SIZE
	.align		4
.L_14407:
        /*0078*/ 	.byte	0x04, 0x1e
        /*007a*/ 	.short	(.L_14409 - .L_14408)
.L_14408:
        /*007c*/ 	.word	0x00000000


	//----- nvinfo : EIATTR_CBANK_PARAM_SIZE
	.align		4
.L_14409:
        /*0080*/ 	.byte	0x03, 0x19
        /*0082*/ 	.short	0x0030


	//----- nvinfo : EIATTR_PARAM_CBANK
	.align		4
        /*0084*/ 	.byte	0x04, 0x0a
        /*0086*/ 	.short	(.L_14411 - .L_14410)
	.align		4
.L_14410:
        /*0088*/ 	.word	index@(.nv.constant0._Z15SoftmaxWarpImplI10DirectLoadIffE11DirectStoreIffEfLi1ELi1ELi1ELi2ELb0EL9Algorithm0EEvT_T0_ll)
        /*008c*/ 	.short	0x0380
        /*008e*/ 	.short	0x0030


	//----- nvinfo : EIATTR_SW_WAR
	.align		4
.L_14411:
        /*0090*/ 	.byte	0x04, 0x36
        /*0092*/ 	.short	(.L_14413 - .L_14412)
.L_14412:
        /*0094*/ 	.word	0x00000008
.L_14413:


//--------------------- .nv.info._Z15SoftmaxWarpImplI10DirectLoadIffE11DirectStoreIffEfLi2ELi32ELi32ELi1ELb1EL9Algorithm0EEvT_T0_ll --------------------------
	.section	.nv.info._Z15SoftmaxWarpImplI10DirectLoadIffE11DirectStoreIffEfLi2ELi32ELi32ELi1ELb1EL9Algorithm0EEvT_T0_ll,"",@"SHT_CUDA_INFO"
	.sectionflags	@""
	.align	4


	//----- nvinfo : EIATTR_CUDA_API_VERSION
	.align		4
        /*0000*/ 	.byte	0x04, 0x37
        /*0002*/ 	.short	(.L_14415 - .L_14414)
.L_14414:
        /*0004*/ 	.word	0x00000082


	//----- nvinfo : EIATTR_KPARAM_INFO
	.align		4
.L_14415:
        /*0008*/ 	.byte	0x04, 0x17
        /*000a*/ 	.short	(.L_14417 - .L_14416)
.L_14416:
        /*000c*/ 	.word	0x00000000
        /*0010*/ 	.short	0x0003
        /*0012*/ 	.short	0x0028
        /*0014*/ 	.byte	0x00, 0xf0, 0x21, 0x00


	//----- nvinfo : EIATTR_KPARAM_INFO
	.align		4
.L_14417:
        /*0018*/ 	.byte	0x04, 0x17
        /*001a*/ 	.short	(.L_14419 - .L_14418)
.L_14418:
        /*001c*/ 	.word	0x00000000
        /*0020*/ 	.short	0x0002
        /*0022*/ 	.short	0x0020
        /*0024*/ 	.byte	0x00, 0xf0, 0x21, 0x00


	//----- nvinfo : EIATTR_KPARAM_INFO
	.align		4
.L_14419:
        /*0028*/ 	.byte	0x04, 0x17
        /*002a*/ 	.short	(.L_14421 - .L_14420)
.L_14420:
        /*002c*/ 	.word	0x00000000
        /*0030*/ 	.short	0x0001
        /*0032*/ 	.short	0x0010
        /*0034*/ 	.byte	0x00, 0xf0, 0x41, 0x00


	//----- nvinfo : EIATTR_KPARAM_INFO
	.align		4
.L_14421:
        /*0038*/ 	.byte	0x04, 0x17
        /*003a*/ 	.short	(.L_14423 - .L_14422)
.L_14422:
        /*003c*/ 	.word	0x00000000
        /*0040*/ 	.short	0x0000
        /*0042*/ 	.short	0x0000
        /*0044*/ 	.byte	0x00, 0xf0, 0x41, 0x00


	//----- nvinfo : EIATTR_SPARSE_MMA_MASK
	.align		4
.L_14423:
        /*0048*/ 	.byte	0x03, 0x50
        /*004a*/ 	.short	0x0000


	//----- nvinfo : EIATTR_MAXREG_COUNT
	.align		4
        /*004c*/ 	.byte	0x03, 0x1b
        /*004e*/ 	.short	0x00ff


	//----- nvinfo : EIATTR_EXTERNS
	.align		4
        /*0050*/ 	.byte	0x04, 0x0f
        /*0052*/ 	.short	(.L_14425 - .L_14424)


	//   ....[0]....
	.align		4
.L_14424:
        /*0054*/ 	.word	index@(__assertfail)


	//----- nvinfo : EIATTR_MERCURY_ISA_VERSION
	.align		4
.L_14425:
        /*0058*/ 	.byte	0x03, 0x5f
        /*005a*/ 	.short	0x0101


	//----- nvinfo : EIATTR_COOP_GROUP_MASK_REGIDS
	.align		4
        /*005c*/ 	.byte	0x04, 0x29
        /*005e*/ 	.short	(.L_14427 - .L_14426)


	//   ....[0]....
.L_14426:
        /*0060*/ 	.word	0xffffffff


	//   ....[1]....
        /*0064*/ 	.word	0xffffffff


	//   ....[2]....
        /*0068*/ 	.word	0xffffffff


	//   ....[3]....
        /*006c*/ 	.word	0xffffffff


	//   ....[4]....
        /*0070*/ 	.word	0xffffffff


	//   ....[5]....
        /*0074*/ 	.word	0xffffffff


	//   ....[6]....
        /*0078*/ 	.word	0xffffffff


	//   ....[7]....
        /*007c*/ 	.word	0xffffffff


	//   ....[8]....
        /*0080*/ 	.word	0xffffffff


	//   ....[9]....
        /*0084*/ 	.word	0xffffffff


	//   ....[10]....
        /*0088*/ 	.word	0x0500000f


	//   ....[11]....
        /*008c*/ 	.word	0x0500000f


	//   ....[12]....
        /*0090*/ 	.word	0x0500000f


	//   ....[13]....
        /*0094*/ 	.word	0x0500000f


	//   ....[14]....
        /*0098*/ 	.word	0x0500000f


	//   ....[15]....
        /*009c*/ 	.word	0x0500000f


	//   ....[16]....
        /*00a0*/ 	.word	0x0500000f


	//   ....[17]....
        /*00a4*/ 	.word	0x0500000f


	//   ....[18]....
        /*00a8*/ 	.word	0x0500000f


	//   ....[19]....
        /*00ac*/ 	.word	0x0500000f


	//----- nvinfo : EIATTR_COOP_GROUP_INSTR_OFFSETS
	.align		4
.L_14427:
        /*00b0*/ 	.byte	0x04, 0x28
        /*00b2*/ 	.short	(.L_14429 - .L_14428)


	//   ....[0]....
.L_14428:
        /*00b4*/ 	.word	0x00001bd0


	//   ....[1]....
        /*00b8*/ 	.word	0x00001c10


	//   ....[2]....
        /*00bc*/ 	.word	0x00001c30


	//   ....[3]....
        /*00c0*/ 	.word	0x00001c50


	//   ....[4]....
        /*00c4*/ 	.word	0x00001c70


	//   ....[5]....
        /*00c8*/ 	.word	0x00003090


	//   ....[6]....
        /*00cc*/ 	.word	0x000030b0


	//   ....[7]....
        /*00d0*/ 	.word	0x000030d0


	//   ....[8]....
        /*00d4*/ 	.word	0x000030f0


	//   ....[9]....
        /*00d8*/ 	.word	0x00003110


	//   ....[10]....
        /*00dc*/ 	.word	0x000063f0


	//   ....[11]....
        /*00e0*/ 	.word	0x00006490


	//   ....[12]....
        /*00e4*/ 	.word	0x000064f0


	//   ....[13]....
        /*00e8*/ 	.word	0x00006550


	//   ....[14]....
        /*00ec*/ 	.word	0x000065b0


	//   ....[15]....
        /*00f0*/ 	.word	0x00007a20


	//   ....[16]....
        /*00f4*/ 	.word	0x00007a80


	//   ....[17]....
        /*00f8*/ 	.word	0x00007ae0


	//   ....[18]....
        /*00fc*/ 	.word	0x00007b40


	//   ....[19]....
        /*0100*/ 	.word	0x00007ba0


	//----- nvinfo : EIATTR_VRC_CTA_INIT_COUNT
	.align		4
.L_14429:
        /*0104*/ 	.byte	0x02, 0x4a
	.zero		1
	.zero		1


	//----- nvinfo : EIATTR_SYSCALL_OFFSETS
	.align		4
        /*0108*/ 	.byte	0x04, 0x46
        /*010a*/ 	.short	(.L_14431 - .L_14430)


	//   ....[0]....
.L_14430:
        /*010c*/ 	.word	0x00000170


	//----- nvinfo : EIATTR_EXIT_INSTR_OFFSETS
	.align		4
.L_14431:
        /*0110*/ 	.byte	0x04, 0x1c
        /*0112*/ 	.short	(.L_14433 - .L_14432)


	//   ....[0]....
.L_14432:
        /*0114*/ 	.word	0x00000220


	//   ....[1]....
        /*0118*/ 	.word	0x00006390


	//----- nvinfo : EIATTR_CRS_STACK_SIZE
	.align		4
.L_14433:
        /*011c*/ 	.byte	0x04, 0x1e
        /*011e*/ 	.short	(.L_14435 - .L_14434)
.L_14434:
        /*0120*/ 	.word	0x00000000


	//----- nvinfo : EIATTR_CBANK_PARAM_SIZE
	.align		4
.L_14435:
        /*0124*/ 	.byte	0x03, 0x19
        /*0126*/ 	.short	0x0030


	//----- nvinfo : EIATTR_PARAM_CBANK
	.align		4
        /*0128*/ 	.byte	0x04, 0x0a
        /*012a*/ 	.short	(.L_14437 - .L_14436)
	.align		4
.L_14436:
        /*012c*/ 	.word	index@(.nv.constant0._Z15SoftmaxWarpImplI10DirectLoadIffE11DirectStoreIffEfLi2ELi32ELi32ELi1ELb1EL9Algorithm0EEvT_T0_ll)
        /*0130*/ 	.short	0x0380
        /*0132*/ 	.short	0x0030


	//----- nvinfo : EIATTR_SW_WAR
	.align		4
.L_14437:
        /*0134*/ 	.byte	0x04, 0x36
        /*0136*/ 	.short	(.L_14439 - .L_14438)
.L_14438:
        /*0138*/ 	.word	0x00000008
.L_14439:


//--------------------- .nv.info._Z15SoftmaxWarpImplI10DirectLoadIffE11DirectStoreIffEfLi2ELi32ELi32ELi1ELb0EL9Algorithm0EEvT_T0_ll --------------------------
	.section	.nv.info._Z15SoftmaxWarpImplI10DirectLoadIffE11DirectStoreIffEfLi2ELi32ELi32ELi1ELb0EL9Algorithm0EEvT_T0_ll,"",@"SHT_CUDA_INFO"
	.sectionflags	@""
	.align	4


	//----- nvinfo : EIATTR_CUDA_API_VERSION
	.align		4
        /*0000*/ 	.byte	0x04, 0x37
        /*0002*/ 	.short	(.L_14441 - .L_14440)
.L_14440:
        /*0004*/ 	.word	0x00000082


	//----- nvinfo : EIATTR_KPARAM_INFO
	.align		4
.L_14441:
        /*0008*/ 	.byte	0x04, 0x17
        /*000a*/ 	.short	(.L_14443 - .L_14442)
.L_14442:
        /*000c*/ 	.word	0x00000000
        /*0010*/ 	.short	0x0003
        /*0012*/ 	.short	0x0028
        /*0014*/ 	.byte	0x00, 0xf0, 0x21, 0x00


	//----- nvinfo : EIATTR_KPARAM_INFO
	.align		4
.L_14443:
        /*0018*/ 	.byte	0x04, 0x17
        /*001a*/ 	.short	(.L_14445 - .L_14444)
.L_14444:
        /*001c*/ 	.word	0x00000000
        /*0020*/ 	.short	0x0002
        /*0022*/ 	.short	0x0020
        /*0024*/ 	.byte	0x00, 0xf0, 0x21, 0x00


	//----- nvinfo : EIATTR_KPARAM_INFO
	.align		4
.L_14445:
        /*0028*/ 	.byte	0x04, 0x17
        /*002a*/ 	.short	(.L_14447 - .L_14446)
.L_14446:
        /*002c*/ 	.word	0x00000000
        /*0030*/ 	.short	0x0001
        /*0032*/ 	.short	0x0010
        /*0034*/ 	.byte	0x00, 0xf0, 0x41, 0x00


	//----- nvinfo : EIATTR_KPARAM_INFO
	.align		4
.L_14447:
        /*0038*/ 	.byte	0x04, 0x17
        /*003a*/ 	.short	(.L_14449 - .L_14448)
.L_14448:
        /*003c*/ 	.word	0x00000000
        /*0040*/ 	.short	0x0000
        /*0042*/ 	.short	0x0000
        /*0044*/ 	.byte	0x00, 0xf0, 0x41, 0x00


	//----- nvinfo : EIATTR_SPARSE_MMA_MASK
	.align		4
.L_14449:
        /*0048*/ 	.byte	0x03, 0x50
        /*004a*/ 	.short	0x0000


	//----- nvinfo : EIATTR_MAXREG_COUNT
	.align		4
        /*004c*/ 	.byte	0x03, 0x1b
        /*004e*/ 	.short	0x00ff


	//----- nvinfo : EIATTR_EXTERNS
	.align		4
        /*0050*/ 	.byte	0x04, 0x0f
        /*0052*/ 	.short	(.L_14451 - .L_14450)


	//   ....[0]....
	.align		4
.L_14450:
        /*0054*/ 	.word	index@(__assertfail)


	//----- nvinfo : EIATTR_MERCURY_ISA_VERSION
	.align		4
.L_14451:
        /*0058*/ 	.byte	0x03, 0x5f
        /*005a*/ 	.short	0x0101


	//----- nvinfo : EIATTR_COOP_GROUP_MASK_REGIDS
	.align		4
        /*005c*/ 	.byte	0x04, 0x29
        /*005e*/ 	.short	(.L_14453 - .L_14452)


	//   ....[0]....
.L_14452:
        /*0060*/ 	.word	0xffffffff


	//   ....[1]....
        /*0064*/ 	.word	0xffffffff


	//   ....[2]....
        /*0068*/ 	.word	0xffffffff


	//   ....[3]....
        /*006c*/ 	.word	0xffffffff


	//   ....[4]....
        /*0070*/ 	.word	0xffffffff


	//   ....[5]....
        /*0074*/ 	.word	0xffffffff


	//   ....[6]....
        /*0078*/ 	.word	0xffffffff


	//   ....[7]....
        /*007c*/ 	.word	0xffffffff


	//   ....[8]....
        /*0080*/ 	.word	0xffffffff


	//   ....[9]....
        /*0084*/ 	.word	0xffffffff


	//   ....[10]....
        /*0088*/ 	.word	0x0500000f


	//   ....[11]....
        /*008c*/ 	.word	0x0500000f


	//   ....[12]....
        /*0090*/ 	.word	0x0500000f


	//   ....[13]....
        /*0094*/ 	.word	0x0500000f


	//   ....[14]....
        /*0098*/ 	.word	0x0500000f


	//   ....[15]....
        /*009c*/ 	.word	0x0500000f


	//   ....[16]....
        /*00a0*/ 	.word	0x0500000f


	//   ....[17]....
        /*00a4*/ 	.word	0x0500000f


	//   ....[18]....
        /*00a8*/ 	.word	0x0500000f


	//   ....[19]....
        /*00ac*/ 	.word	0x0500000f


	//----- nvinfo : EIATTR_COOP_GROUP_INSTR_OFFSETS
	.align		4
.L_14453:
        /*00b0*/ 	.byte	0x04, 0x28
        /*00b2*/ 	.short	(.L_14455 - .L_14454)


	//   ....[0]....
.L_14454:
        /*00b4*/ 	.word	0x00000fc0


	//   ....[1]....
        /*00b8*/ 	.word	0x00001000


	//   ....[2]....
        /*00bc*/ 	.word	0x00001020


	//   ....[3]....
        /*00c0*/ 	.word	0x00001040


	//   ....[4]....
        /*00c4*/ 	.word	0x00001060


	//   ....[5]....
        /*00c8*/ 	.word	0x00002480


	//   ....[6]....
        /*00cc*/ 	.word	0x000024a0


	//   ....[7]....
        /*00d0*/ 	.word	0x000024c0


	//   ....[8]....
        /*00d4*/ 	.word	0x000024e0


	//   ....[9]....
        /*00d8*/ 	.word	0x00002500


	//   ....[10]....
        /*00dc*/ 	.word	0x00004ea0


	//   ....[11]....
        /*00e0*/ 	.word	0x00004f40


	//   ....[12]....
        /*00e4*/ 	.word	0x00004fa0


	//   ....[13]....
        /*00e8*/ 	.word	0x00005000


	//   ....[14]....
        /*00ec*/ 	.word	0x00005060


	//   ....[15]....
        /*00f0*/ 	.word	0x000064d0


	//   ....[16]....
        /*00f4*/ 	.word	0x00006530


	//   ....[17]....
        /*00f8*/ 	.word	0x00006590


	//   ....[18]....
        /*00fc*/ 	.word	0x000065f0


	//   ....[19]....
        /*0100*/ 	.word	0x00006650


	//----- nvinfo : EIATTR_VRC_CTA_INIT_COUNT
	.align		4
.L_14455:
        /*0104*/ 	.byte	0x02, 0x4a
	.zero		1
	.zero		1


	//----- nvinfo : EIATTR_SYSCALL_OFFSETS
	.align		4
        /*0108*/ 	.byte	0x04, 0x46
        /*010a*/ 	.short	(.L_14457 - .L_14456)


	//   ....[0]....
.L_14456:
        /*010c*/ 	.word	0x00000170


	//----- nvinfo : EIATTR_EXIT_INSTR_OFFSETS
	.align		4
.L_14457:
        /*0110*/ 	.byte	0x04, 0x1c
        /*0112*/ 	.short	(.L_14459 - .L_14458)


	//   ....[0]....
.L_14458:
        /*0114*/ 	.word	0x00000220


	//   ....[1]....
        /*0118*/ 	.word	0x00004e40


	//----- nvinfo : EIATTR_CRS_STACK_SIZE
	.align		4
.L_14459:
        /*011c*/ 	.byte	0x04, 0x1e
        /*011e*/ 	.short	(.L_14461 - .L_14460)
.L_14460:
        /*0120*/ 	.word	0x00000000


	//----- nvinfo : EIATTR_CBANK_PARAM_SIZE
	.align		4
.L_14461:
        /*0124*/ 	.byte	0x03, 0x19
        /*0126*/ 	.short	0x0030


	//----- nvinfo : EIATTR_PARAM_CBANK
	.align		4
        /*0128*/ 	.byte	0x04, 0x0a
        /*012a*/ 	.short	(.L_14463 - .L_14462)
	.align		4
.L_14462:
        /*012c*/ 	.word	index@(.nv.constant0._Z15SoftmaxWarpImplI10DirectLoadIffE11DirectStoreIffEfLi2ELi32ELi32ELi1ELb0EL9Algorithm0EEvT_T0_ll)
        /*0130*/ 	.short	0x0380
        /*0132*/ 	.short	0x0030


	//----- nvinfo : EIATTR_SW_WAR
	.align		4
.L_14463:
        /*0134*/ 	.byte	0x04, 0x36
        /*0136*/ 	.short	(.L_14465 - .L_14464)
.L_14464:
        /*0138*/ 	.word	0x00000008
.L_14465:


//--------------------- .nv.info._Z15SoftmaxWarpImplI10DirectLoadIffE11DirectStoreIffEfLi2ELi30ELi32ELi1ELb1EL9Algorithm0EEvT_T0_ll --------------------------
	.section	.nv.info._Z15SoftmaxWarpImplI10DirectLoadIffE11DirectStoreIffEfLi2ELi30ELi32ELi1ELb1EL9Algorithm0EEvT_T0_ll,"",@"SHT_CUDA_INFO"
	.sectionflags	@""
	.align	4


	//----- nvinfo : EIATTR_CUDA_API_VERSION
	.align		4
        /*0000*/ 	.byte	0x04, 0x37
        /*0002*/ 	.short	(.L_14467 - .L_14466)
.L_14466:
        /*0004*/ 	.word	0x00000082


	//----- nvinfo : EIATTR_KPARAM_INFO
	.align		4
.L_14467:
        /*0008*/ 	.byte	0x04, 0x17
        /*000a*/ 	.short	(.L_14469 - .L_14468)
.L_14468:
        /*000c*/ 	.word	0x00000000
        /*0010*/ 	.short	0x0003
        /*0012*/ 	.short	0x0028
        /*0014*/ 	.byte	0x00, 0xf0, 0x21, 0x00


	//----- nvinfo : EIATTR_KPARAM_INFO
	.align		4
.L_14469:
        /*0018*/ 	.byte	0x04, 0x17
        /*001a*/ 	.short	(.L_14471 - .L_14470)
.L_14470:
        /*001c*/ 	.word	0x00000000
        /*0020*/ 	.short	0x0002
        /*0022*/ 	.short	0x0020
        /*0024*/ 	.byte	0x00, 0xf0, 0x21, 0x00


	//----- nvinfo : EIATTR_KPARAM_INFO
	.align		4
.L_14471:
        /*0028*/ 	.byte	0x04, 0x17
        /*002a*/ 	.short	(.L_14473 - .L_14472)
.L_14472:
        /*002c*/ 	.word	0x00000000
        /*0030*/ 	.short	0x0001
        /*0032*/ 	.short	0x0010
        /*0034*/ 	.byte	0x00, 0xf0, 0x41, 0x00


	//----- nvinfo : EIATTR_KPARAM_INFO
	.align		4
.L_14473:
        /*0038*/ 	.byte	0x04, 0x17
        /*003a*/ 	.short	(.L_14475 - .L_14474)
.L_14474:
        /*003c*/ 	.word	0x00000000
        /*0040*/ 	.short	0x0000
        /*0042*/ 	.short	0x0000
        /*0044*/ 	.byte	0x00, 0xf0, 0x41, 0x00


	//----- nvinfo : EIATTR_SPARSE_MMA_MASK
	.align		4
.L_14475:
        /*0048*/ 	.byte	0x03, 0x50
        /*004a*/ 	.short	0x0000


	//----- nvinfo : EIATTR_MAXREG_COUNT
	.align		4
        /*004c*/ 	.byte	0x03, 0x1b
        /*004e*/ 	.short	0x00ff


	//----- nvinfo : EIATTR_EXTERNS
	.align		4
        /*0050*/ 	.byte	0x04, 0x0f
        /*0052*/ 	.short	(.L_14477 - .L_14476)


	//   ....[0]....
	.align		4
.L_14476:
        /*0054*/ 	.word	index@(__assertfail)


	//----- nvinfo : EIATTR_MERCURY_ISA_VERSION
	.align		4
.L_14477:
        /*0058*/ 	.byte	0x03, 0x5f
        /*005a*/ 	.short	0x0101


	//----- nvinfo : EIATTR_COOP_GROUP_MASK_REGIDS
	.align		4
        /*005c*/ 	.byte	0x04, 0x29
        /*005e*/ 	.short	(.L_14479 - .L_14478)


	//   ....[0]....
.L_14478:
        /*0060*/ 	.word	0xffffffff


	//   ....[1]....
        /*0064*/ 	.word	0xffffffff


	//   ....[2]....
        /*0068*/ 	.word	0xffffffff


	//   ....[3]....
        /*006c*/ 	.word	0xffffffff


	//   ....[4]....
        /*0070*/ 	.word	0xffffffff


	//   ....[5]....
        /*0074*/ 	.word	0xffffffff


	//   ....[6]....
        /*0078*/ 	.word	0xffffffff


	//   ....[7]....
        /*007c*/ 	.word	0xffffffff


	//   ....[8]....
        /*0080*/ 	.word	0xffffffff


	//   ....[9]....
        /*0084*/ 	.word	0xffffffff


	//   ....[10]....
        /*0088*/ 	.word	0x0500000f


	//   ....[11]....
        /*008c*/ 	.word	0x0500000f


	//   ....[12]....
        /*0090*/ 	.word	0x0500000f


	//   ....[13]....
        /*0094*/ 	.word	0x0500000f


	//   ....[14]....
        /*0098*/ 	.word	0x0500000f


	//   ....[15]....
        /*009c*/ 	.word	0x0500000f


	//   ....[16]....
        /*00a0*/ 	.word	0x0500000f


	//   ....[17]....
        /*00a4*/ 	.word	0x0500000f


	//   ....[18]....
        /*00a8*/ 	.word	0x0500000f


	//   ....[19]....
        /*00ac*/ 	.word	0x0500000f


	//----- nvinfo : EIATTR_COOP_GROUP_INSTR_OFFSETS
	.align		4
.L_14479:
        /*00b0*/ 	.byte	0x04, 0x28
        /*00b2*/ 	.short	(.L_14481 - .L_14480)


	//   ....[0]....
.L_14480:
        /*00b4*/ 	.word	0x00001a60


	//   ....[1]....
        /*00b8*/ 	.word	0x00001a80


	//   ....[2]....
        /*00bc*/ 	.word	0x00001aa0


	//   ....[3]....
        /*00c0*/ 	.word	0x00001ad0


	//   ....[4]....
        /*00c4*/ 	.word	0x00001b00


	//   ....[5]....
        /*00c8*/ 	.word	0x00002de0


	//   ....[6]....
        /*00cc*/ 	.word	0x00002e00


	//   ....[7]....
        /*00d0*/ 	.word	0x00002e20


	//   ....[8]....
        /*00d4*/ 	.word	0x00002e40


	//   ....[9]....
        /*00d8*/ 	.word	0x00002e60


	//   ....[10]....
        /*00dc*/ 	.word	0x00005e30


	//   ....[11]....
        /*00e0*/ 	.word	0x00005ec0


	//   ....[12]....
        /*00e4*/ 	.word	0x00005f20


	//   ....[13]....
        /*00e8*/ 	.word	0x00005f80


	//   ....[14]....
        /*00ec*/ 	.word	0x00005fe0


	//   ....[15]....
        /*00f0*/ 	.word	0x00007320


	//   ....[16]....
        /*00f4*/ 	.word	0x00007380


	//   ....[17]....
        /*00f8*/ 	.word	0x000073e0


	//   ....[18]....
        /*00fc*/ 	.word	0x00007440


	//   ....[19]....
        /*0100*/ 	.word	0x000074a0


	//----- nvinfo : EIATTR_VRC_CTA_INIT_COUNT
	.align		4
.L_14481:
        /*0104*/ 	.byte	0x02, 0x4a
	.zero		1
	.zero		1


	//----- nvinfo : EIATTR_SYSCALL_OFFSETS
	.align		4
        /*0108*/ 	.byte	0x04, 0x46
        /*010a*/ 	.short	(.L_14483 - .L_14482)


	//   ....[0]....
.L_14482:
        /*010c*/ 	.word	0x00000170


	//----- nvinfo : EIATTR_EXIT_INSTR_OFFSETS
	.align		4
.L_14483:
        /*0110*/ 	.byte	0x04, 0x1c
        /*0112*/ 	.short	(.L_14485 - .L_14484)


	//   ....[0]....
.L_14484:
        /*0114*/ 	.word	0x00000220


	//   ....[1]....
        /*0118*/ 	.word	0x00005dd0


	//----- nvinfo : EIATTR_CRS_STACK_SIZE
	.align		4
.L_14485:
        /*011c*/ 	.byte	0x04, 0x1e
        /*011e*/ 	.short	(.L_14487 - .L_14486)
.L_14486:
        /*0120*/ 	.word	0x00000000


	//----- nvinfo : EIATTR_CBANK_PARAM_SIZE
	.align		4
.L_14487:
        /*0124*/ 	.byte	0x03, 0x19
        /*0126*/ 	.short	0x0030


	//----- nvinfo : EIATTR_PARAM_CBANK
	.align		4
        /*0128*/ 	.byte	0x04, 0x0a
        /*012a*/ 	.short	(.L_14489 - .L_14488)
	.align		4
.L_14488:
        /*012c*/ 	.word	index@(.nv.constant0._Z15SoftmaxWarpImplI10DirectLoadIffE11DirectStoreIffEfLi2ELi30ELi32ELi1ELb1EL9Algorithm0EEvT_T0_ll)
        /*0130*/ 	.short	0x0380
        /*0132*/ 	.short	0x0030


	//----- nvinfo : EIATTR_SW_WAR
	.align		4
.L_14489:
        /*0134*/ 	.byte	0x04, 0x36
        /*0136*/ 	.short	(.L_14491 - .L_14490)
.L_14490:
        /*0138*/ 	.word	0x00000008
.L_14491:


//--------------------- .nv.info._Z15SoftmaxWarpImplI10DirectLoadIffE11DirectStoreIffEfLi2ELi30ELi32ELi1ELb0EL9Algorithm0EEvT_T0_ll --------------------------
	.section	.nv.info._Z15SoftmaxWarpImplI10DirectLoadIffE11DirectStoreIffEfLi2ELi30ELi32ELi1ELb0EL9Algorithm0EEvT_T0_ll,"",@"SHT_CUDA_INFO"
	.sectionflags	@""
	.align	4


	//----- nvinfo : EIATTR_CUDA_API_VERSION
	.align		4
        /*0000*/ 	.byte	0x04, 0x37
        /*0002*/ 	.short	(.L_14493 - .L_14492)
.L_14492:
        /*0004*/ 	.word	0x00000082


	//----- nvinfo : EIATTR_KPARAM_INFO
	.align		4
.L_14493:
        /*0008*/ 	.byte	0x04, 0x17
        /*000a*/ 	.short	(.L_14495 - .L_14494)
.L_14494:
        /*000c*/ 	.word	0x00000000
        /*0010*/ 	.short	0x0003
        /*0012*/ 	.short	0x0028
        /*0014*/ 	.byte	0x00, 0xf0, 0x21, 0x00


	//----- nvinfo : EIATTR_KPARAM_INFO
	.align		4
.L_14495:
        /*0018*/ 	.byte	0x04, 0x17
        /*001a*/ 	.short	(.L_14497 - .L_14496)
.L_14496:
        /*001c*/ 	.word	0x00000000
        /*0020*/ 	.short	0x0002
        /*0022*/ 	.short	0x0020
        /*0024*/ 	.byte	0x00, 0xf0, 0x21, 0x00


	//----- nvinfo : EIATTR_KPARAM_INFO
	.align		4
.L_14497:
        /*0028*/ 	.byte	0x04, 0x17
        /*002a*/ 	.short	(.L_14499 - .L_14498)
.L_14498:
        /*002c*/ 	.word	0x00000000
        /*0030*/ 	.short	0x0001
        /*0032*/ 	.short	0x0010
        /*0034*/ 	.byte	0x00, 0xf0, 0x41, 0x00


	//----- nvinfo : EIATTR_KPARAM_INFO
	.align		4
.L_14499:
        /*0038*/ 	.byte	0x04, 0x17
        /*003a*/ 	.short	(.L_14501 - .L_14500)
.L_14500:
        /*003c*/ 	.word	0x00000000
        /*0040*/ 	.short	0x0000
        /*0042*/ 	.short	0x0000
        /*0044*/ 	.byte	0x00, 0xf0, 0x41, 0x00


	//----- nvinfo : EIATTR_SPARSE_MMA_MASK
	.align		4
.L_14501:
        /*0048*/ 	.byte	0x03, 0x50
        /*004a*/ 	.short	0x0000


	//----- nvinfo : EIATTR_MAXREG_COUNT
	.align		4
        /*004c*/ 	.byte	0x03, 0x1b
        /*004e*/ 	.short	0x00ff


	//----- nvinfo : EIATTR_EXTERNS
	.align		4
        /*0050*/ 	.byte	0x04, 0x0f
        /*0052*/ 	.short	(.L_14503 - .L_14502)


	//   ....[0]....
	.align		4
.L_14502:
        /*0054*/ 	.word	index@(__assertfail)


	//----- nvinfo : EIATTR_MERCURY_ISA_VERSION
	.align		4
.L_14503:
        /*0058*/ 	.byte	0x03, 0x5f
        /*005a*/ 	.short	0x0101


	//----- nvinfo : EIATTR_COOP_GROUP_MASK_REGIDS
	.align		4
        /*005c*/ 	.byte	0x04, 0x29
        /*005e*/ 	.short	(.L_14505 - .L_14504)


	//   ....[0]....
.L_14504:
        /*0060*/ 	.word	0xffffffff


	//   ....[1]....
        /*0064*/ 	.word	0xffffffff


	//   ....[2]....
        /*0068*/ 	.word	0xffffffff


	//   ....[3]....
        /*006c*/ 	.word	0xffffffff


	//   ....[4]....
        /*0070*/ 	.word	0xffffffff


	//   ....[5]....
        /*0074*/ 	.word	0xffffffff


	//   ....[6]....
        /*0078*/ 	.word	0xffffffff


	//   ....[7]....
        /*007c*/ 	.word	0xffffffff


	//   ....[8]....
        /*0080*/ 	.word	0xffffffff


	//   ....[9]....
        /*0084*/ 	.word	0xffffffff


	//   ....[10]....
        /*0088*/ 	.word	0x0500000f


	//   ....[11]....
        /*008c*/ 	.word	0x0500000f


	//   ....[12]....
        /*0090*/ 	.word	0x0500000f


	//   ....[13]....
        /*0094*/ 	.word	0x0500000f


	//   ....[14]....
        /*0098*/ 	.word	0x0500000f


	//   ....[15]....
        /*009c*/ 	.word	0x0500000f


	//   ....[16]....
        /*00a0*/ 	.word	0x0500000f


	//   ....[17]....
        /*00a4*/ 	.word	0x0500000f


	//   ....[18]....
        /*00a8*/ 	.word	0x0500000f


	//   ....[19]....
        /*00ac*/ 	.word	0x0500000f


	//----- nvinfo : EIATTR_COOP_GROUP_INSTR_OFFSETS
	.align		4
.L_14505:
        /*00b0*/ 	.byte	0x04, 0x28
        /*00b2*/ 	.short	(.L_14507 - .L_14506)


	//   ....[0]....
.L_14506:
        /*00b4*/ 	.word	0x00000ef0


	//   ....[1]....
        /*00b8*/ 	.word	0x00000f10


	//   ....[2]....
        /*00bc*/ 	.word	0x00000f30


	//   ....[3]....
        /*00c0*/ 	.word	0x00000f60


	//   ....[4]....
        /*00c4*/ 	.word	0x00000f90


	//   ....[5]....
        /*00c8*/ 	.word	0x00002270


	//   ....[6]....
        /*00cc*/ 	.word	0x00002290


	//   ....[7]....
        /*00d0*/ 	.word	0x000022b0


	//   ....[8]....
        /*00d4*/ 	.word	0x000022d0


	//   ....[9]....
        /*00d8*/ 	.word	0x000022f0


	//   ....[10]....
        /*00dc*/ 	.word	0x00004a10


	//   ....[11]....
        /*00e0*/ 	.word	0x00004aa0


	//   ....[12]....
        /*00e4*/ 	.word	0x00004b00


	//   ....[13]....
        /*00e8*/ 	.word	0x00004b60


	//   ....[14]....
        /*00ec*/ 	.word	0x00004bc0


	//   ....[15]....
        /*00f0*/ 	.word	0x00005f00


	//   ....[16]....
        /*00f4*/ 	.word	0x00005f60


	//   ....[17]....
        /*00f8*/ 	.word	0x00005fc0


	//   ....[18]....
        /*00fc*/ 	.word	0x00006020


	//   ....[19]....
        /*0100*/ 	.word	0x00006080


	//----- nvinfo : EIATTR_VRC_CTA_INIT_COUNT
	.align		4
.L_14507:
        /*0104*/ 	.byte	0x02, 0x4a
	.zero		1
	.zero		1


	//----- nvinfo : EIATTR_SYSCALL_OFFSETS
	.align		4
        /*0108*/ 	.byte	0x04, 0x46
        /*010a*/ 	.short	(.L_14509 - .L_14508)


	//   ....[0]....
.L_14508:
        /*010c*/ 	.word	0x00000170


	//----- nvinfo : EIATTR_EXIT_INSTR_OFFSETS
	.align		4
.L_14509:
        /*0110*/ 	.byte	0x04, 0x1c
        /*0112*/ 	.short	(.L_14511 - .L_14510)


	//   ....[0]....
.L_14510:
        /*0114*/ 	.word	0x00000220


	//   ....[1]....
        /*0118*/ 	.word	0x000049b0


	//----- nvinfo : EIATTR_CRS_STACK_SIZE
	.align		4
.L_14511:
        /*011c*/ 	.byte	0x04, 0x1e
        /*011e*/ 	.short	(.L_14513 - .L_14512)
.L_14512:
        /*0120*/ 	.word	0x00000000


	//----- nvinfo : EIATTR_CBANK_PARAM_SIZE
	.align		4
.L_14513:
        /*0124*/ 	.byte	0x03, 0x19
        /*0126*/ 	.short	0x0030


	//----- nvinfo : EIATTR_PARAM_CBANK
	.align		4
        /*0128*/ 	.byte	0x04, 0x0a
        /*012a*/ 	.short	(.L_14515 - .L_14514)
	.align		4
.L_14514:
        /*012c*/ 	.word	index@(.nv.constant0._Z15SoftmaxWarpImplI10DirectLoadIffE11DirectStoreIffEfLi2ELi30ELi32ELi1ELb0EL9Algorithm0EEvT_T0_ll)
        /*0130*/ 	.short	0x0380
        /*0132*/ 	.short	0x0030


	//----- nvinfo : EIATTR_SW_WAR
	.align		4
.L_14515:
        /*0134*/ 	.byte	0x04, 0x36
        /*0136*/ 	.short	(.L_14517 - .L_14516)
.L_14516:
        /*0138*/ 	.word	0x00000008
.L_14517:


//--------------------- .nv.info._Z15SoftmaxWarpImplI10DirectLoadIffE11DirectStoreIffEfLi2ELi28ELi32ELi1ELb1EL9Algorithm0EEvT_T0_ll --------------------------
	.section	.nv.info._Z15SoftmaxWarpImplI10DirectLoadIffE11DirectStoreIffEfLi2ELi28ELi32ELi1ELb1EL9Algorithm0EEvT_T0_ll,"",@"SHT_CUDA_INFO"
	.sectionflags	@""
	.align	4


	//----- nvinfo : EIATTR_CUDA_API_VERSION
	.align		4
        /*0000*/ 	.byte	0x04, 0x37
        /*0002*/ 	.short	(.L_14519 - .L_14518)
.L_14518:
        /*0004*/ 	.word	0x00000082


	//----- nvinfo : EIATTR_KPARAM_INFO
	.align		4
.L_14519:
        /*0008*/ 	.byte	0x04, 0x17
        /*000a*/ 	.short	(.L_14521 - .L_14520)
.L_14520:
        /*000c*/ 	.word	0x00000000
        /*0010*/ 	.short	0x0003
        /*0012*/ 	.short	0x0028
        /*0014*/ 	.byte	0x00, 0xf0, 0x21, 0x00


	//----- nvinfo : EIATTR_KPARAM_INFO
	.align		4
.L_14521:
        /*0018*/ 	.byte	0x04, 0x17
        /*001a*/ 	.short	(.L_14523 - .L_14522)
.L_14522:
        /*001c*/ 	.word	0x00000000
        /*0020*/ 	.short	0x0002
        /*0022*/ 	.short	0x0020
        /*0024*/ 	.byte	0x00, 0xf0, 0x21, 0x00


	//----- nvinfo : EIATTR_KPARAM_INFO
	.align		4
.L_14523:
        /*0028*/ 	.byte	0x04, 0x17
        /*002a*/ 	.short	(.L_14525 - .L_14524)
.L_14524:
        /*002c*/ 	.word	0x00000000
        /*0030*/ 	.short	0x0001
        /*0032*/ 	.short	0x0010
        /*0034*/ 	.byte	0x00, 0xf0, 0x41, 0x00


	//----- nvinfo : EIATTR_KPARAM_INFO
	.align		4
.L_14525:
        /*0038*/ 	.byte	0x04, 0x17
        /*003a*/ 	.short	(.L_14527 - .L_14526)
.L_14526:
        /*003c*/ 	.word	0x00000000
        /*0040*/ 	.short	0x0000
        /*0042*/ 	.short	0x0000
        /*0044*/ 	.byte	0x00, 0xf0, 0x41, 0x00


	//----- nvinfo : EIATTR_SPARSE_MMA_MASK
	.align		4
.L_14527:
        /*0048*/ 	.byte	0x03, 0x50
        /*004a*/ 	.short	0x0000


	//----- nvinfo : EIATTR_MAXREG_COUNT
	.align		4
        /*004c*/ 	.byte	0x03, 0x1b
        /*004e*/ 	.short	0x00ff


	//----- nvinfo : EIATTR_EXTERNS
	.align		4
        /*0050*/ 	.byte	0x04, 0x0f
        /*0052*/ 	.short	(.L_14529 - .L_14528)


	//   ....[0]....
	.align		4
.L_14528:
        /*0054*/ 	.word	index@(__assertfail)


	//----- nvinfo : EIATTR_MERCURY_ISA_VERSION
	.align		4
.L_14529:
        /*0058*/ 	.byte	0x03, 0x5f
        /*005a*/ 	.short	0x0101


	//----- nvinfo : EIATTR_COOP_GROUP_MASK_REGIDS
	.align		4
        /*005c*/ 	.byte	0x04, 0x29
        /*005e*/ 	.short	(.L_14531 - .L_14530)


	//   ....[0]....
.L_14530:
        /*0060*/ 	.word	0xffffffff


	//   ....[1]....
        /*0064*/ 	.word	0xffffffff


	//   ....[2]....
        /*0068*/ 	.word	0xffffffff


	//   ....[3]....
        /*006c*/ 	.word	0xffffffff


	//   ....[4]....
        /*0070*/ 	.word	0xffffffff


	//   ....[5]....
        /*0074*/ 	.word	0xffffffff


	//   ....[6]....
        /*0078*/ 	.word	0xffffffff


	//   ....[7]....
        /*007c*/ 	.word	0xffffffff


	//   ....[8]....
        /*0080*/ 	.word	0xffffffff


	//   ....[9]....
        /*0084*/ 	.word	0xffffffff


	//   ....[10]....
        /*0088*/ 	.word	0x0500000f


	//   ....[11]....
        /*008c*/ 	.word	0x0500000f


	//   ....[12]....
        /*0090*/ 	.word	0x0500000f


	//   ....[13]....
        /*0094*/ 	.word	0x0500000f


	//   ....[14]....
        /*0098*/ 	.word	0x0500000f


	//   ....[15]....
        /*009c*/ 	.word	0x0500000f


	//   ....[16]....
        /*00a0*/ 	.word	0x0500000f


	//   ....[17]....
        /*00a4*/ 	.word	0x0500000f


	//   ....[18]....
        /*00a8*/ 	.word	0x0500000f


	//   ....[19]....
        /*00ac*/ 	.word	0x0500000f


	//----- nvinfo : EIATTR_COOP_GROUP_INSTR_OFFSETS
	.align		4
.L_14531:
        /*00b0*/ 	.byte	0x04, 0x28
        /*00b2*/ 	.short	(.L_14533 - .L_14532)


	//   ....[0]....
.L_14532:
        /*00b4*/ 	.word	0x00001890


	//   ....[1]....
        /*00b8*/ 	.word	0x000018b0


	//   ....[2]....
        /*00bc*/ 	.word	0x000018d0


	//   ....[3]....
        /*00c0*/ 	.word	0x00001900


	//   ....[4]....
        /*00c4*/ 	.word	0x00001930


	//   ....[5]....
        /*00c8*/ 	.word	0x00002ad0


	//   ....[6]....
        /*00cc*/ 	.word	0x00002af0


	//   ....[7]....
        /*00d0*/ 	.word	0x00002b10


	//   ....[8]....
        /*00d4*/ 	.word	0x00002b30


	//   ....[9]....
        /*00d8*/ 	.word	0x00002b50


	//   ....[10]....
        /*00dc*/ 	.word	0x000057f0


	//   ....[11]....
        /*00e0*/ 	.word	0x00005890


	//   ....[12]....
        /*00e4*/ 	.word	0x000058f0


	//   ....[13]....
        /*00e8*/ 	.word	0x00005950


	//   ....[14]....
        /*00ec*/ 	.word	0x000059b0


	//   ....[15]....
        /*00f0*/ 	.word	0x00006ba0


	//   ....[16]....
        /*00f4*/ 	.word	0x00006c00


	//   ....[17]....
        /*00f8*/ 	.word	0x00006c60


	//   ....[18]....
        /*00fc*/ 	.word	0x00006cc0


	//   ....[19]....
        /*0100*/ 	.word	0x00006d20


	//----- nvinfo : EIATTR_VRC_CTA_INIT_COUNT
	.align		4
.L_14533:
        /*0104*/ 	.byte	0x02, 0x4a
	.zero		1
	.zero		1


	//----- nvinfo : EIATTR_SYSCALL_OFFSETS
	.align		4
        /*0108*/ 	.byte	0x04, 0x46
        /*010a*/ 	.short	(.L_14535 - .L_14534)


	//   ....[0]....
.L_14534:
        /*010c*/ 	.word	0x00000170


	//----- nvinfo : EIATTR_EXIT_INSTR_OFFSETS
	.align		4
.L_14535:
        /*0110*/ 	.byte	0x04, 0x1c
        /*0112*/ 	.short	(.L_14537 - .L_14536)


	//   ....[0]....
.L_14536:
        /*0114*/ 	.word	0x00000200


	//   ....[1]....
        /*0118*/ 	.word	0x00005790


	//----- nvinfo : EIATTR_CRS_STACK_SIZE
	.align		4
.L_14537:
        /*011c*/ 	.byte	0x04, 0x1e
        /*011e*/ 	.short	(.L_14539 - .L_14538)
.L_14538:
        /*0120*/ 	.word	0x00000000


	//----- nvinfo : EIATTR_CBANK_PARAM_SIZE
	.align		4
.L_14539:
        /*0124*/ 	.byte	0x03, 0x19
        /*0126*/ 	.short	0x0030


	//----- nvinfo : EIATTR_PARAM_CBANK
	.align		4
        /*0128*/ 	.byte	0x04, 0x0a
        /*012a*/ 	.short	(.L_14541 - .L_14540)
	.align		4
.L_14540:
        /*012c*/ 	.word	index@(.nv.constant0._Z15SoftmaxWarpImplI10DirectLoadIffE11DirectStoreIffEfLi2ELi28ELi32ELi1ELb1EL9Algorithm0EEvT_T0_ll)
        /*0130*/ 	.short	0x0380
        /*0132*/ 	.short	0x0030


	//----- nvinfo : EIATTR_SW_WAR
	.align		4
.L_14541:
        /*0134*/ 	.byte	0x04, 0x36
        /*0136*/ 	.short	(.L_14543 - .L_14542)
.L_14542:
        /*0138*/ 	.word	0x00000008
.L_14543:


//--------------------- .nv.info._Z15SoftmaxWarpImplI10DirectLoadIffE11DirectStoreIffEfLi2ELi28ELi32ELi1ELb0EL9Algorithm0EEvT_T0_ll --------------------------
	.section	.nv.info._Z15SoftmaxWarpImplI10DirectLoadIffE11DirectStoreIffEfLi2ELi28ELi32ELi1ELb0EL9Algorithm0EEvT_T0_ll,"",@"SHT_CUDA_INFO"
	.sectionflags	@""
	.align	4


	//----- nvinfo : EIATTR_CUDA_API_VERSION
	.align		4
        /*0000*/ 	.byte	0x04, 0x37
        /*0002*/ 	.short	(.L_14545 - .L_14544)
.L_14544:
        /*0004*/ 	.word	0x00000082


	//----- nvinfo : EIATTR_KPARAM_INFO
	.align		4
.L_14545:
        /*0008*/ 	.byte	0x04, 0x17
        /*000a*/ 	.short	(.L_14547 - .L_14546)
.L_14546:
        /*000c*/ 	.word	0x00000000
        /*0010*/ 	.short	0x0003
        /*0012*/ 	.short	0x0028
        /*0014*/ 	.byte	0x00, 0xf0, 0x21, 0x00


	//----- nvinfo : EIATTR_KPARAM_INFO
	.align		4
.L_14547:
        /*0018*/ 	.byte	0x04, 0x17
        /*001a*/ 	.short	(.L_14549 - .L_14548)
.L_14548:
        /*001c*/ 	.word	0x00000000
        /*0020*/ 	.short	0x0002
        /*0022*/ 	.short	0x0020
        /*0024*/ 	.byte	0x00, 0xf0, 0x21, 0x00


	//----- nvinfo : EIATTR_KPARAM_INFO
	.align		4
.L_14549:
        /*0028*/ 	.byte	0x04, 0x17
        /*002a*/ 	.short	(.L_14551 - .L_14550)
.L_14550:
        /*002c*/ 	.word	0x00000000
        /*0030*/ 	.short	0x0001
        /*0032*/ 	.short	0x0010
        /*0034*/ 	.byte	0x00, 0xf0, 0x41, 0x00


	//----- nvinfo : EIATTR_KPARAM_INFO
	.align		4
.L_14551:
        /*0038*/ 	.byte	0x04, 0x17
        /*003a*/ 	.short	(.L_14553 - .L_14552)
.L_14552:
        /*003c*/ 	.word	0x00000000
        /*0040*/ 	.short	0x0000
        /*0042*/ 	.short	0x0000
        /*0044*/ 	.byte	0x00, 0xf0, 0x41, 0x00


	//----- nvinfo : EIATTR_SPARSE_MMA_MASK
	.align		4
.L_14553:
        /*0048*/ 	.byte	0x03, 0x50
        /*004a*/ 	.short	0x0000


	//----- nvinfo : EIATTR_MAXREG_COUNT
	.align		4
        /*004c*/ 	.byte	0x03, 0x1b
        /*004e*/ 	.short	0x00ff


	//----- nvinfo : EIATTR_EXTERNS
	.align		4
        /*0050*/ 	.byte	0x04, 0x0f
        /*0052*/ 	.short	(.L_14555 - .L_14554)


	//   ....[0]....
	.align		4
.L_14554:
        /*0054*/ 	.word	index@(__assertfail)


	//----- nvinfo : EIATTR_MERCURY_ISA_VERSION
	.align		4
.L_14555:
        /*0058*/ 	.byte	0x03, 0x5f
        /*005a*/ 	.short	0x0101


	//----- nvinfo : EIATTR_COOP_GROUP_MASK_REGIDS
	.align		4
        /*005c*/ 	.byte	0x04, 0x29
        /*005e*/ 	.short	(.L_14557 - .L_14556)


	//   ....[0]....
.L_14556:
        /*0060*/ 	.word	0xffffffff


	//   ....[1]....
        /*0064*/ 	.word	0xffffffff


	//   ....[2]....
        /*0068*/ 	.word	0xffffffff


	//   ....[3]....
        /*006c*/ 	.word	0xffffffff


	//   ....[4]....
        /*0070*/ 	.word	0xffffffff


	//   ....[5]....
        /*0074*/ 	.word	0xffffffff


	//   ....[6]....
        /*0078*/ 	.word	0xffffffff


	//   ....[7]....
        /*007c*/ 	.word	0xffffffff


	//   ....[8]....
        /*0080*/ 	.word	0xffffffff


	//   ....[9]....
        /*0084*/ 	.word	0xffffffff


	//   ....[10]....
        /*0088*/ 	.word	0x0500000f


	//   ....[11]....
        /*008c*/ 	.word	0x0500000f


	//   ....[12]....
        /*0090*/ 	.word	0x0500000f


	//   ....[13]....
        /*0094*/ 	.word	0x0500000f


	//   ....[14]....
        /*0098*/ 	.word	0x0500000f


	//   ....[15]....
        /*009c*/ 	.word	0x0500000f


	//   ....[16]....
        /*00a0*/ 	.word	0x0500000f


	//   ....[17]....
        /*00a4*/ 	.word	0x0500000f


	//   ....[18]....
        /*00a8*/ 	.word	0x0500000f


	//   ....[19]....
        /*00ac*/ 	.word	0x0500000f


	//----- nvinfo : EIATTR_COOP_GROUP_INSTR_OFFSETS
	.align		4
.L_14557:
        /*00b0*/ 	.byte	0x04, 0x28
        /*00b2*/ 	.short	(.L_14559 - .L_14558)


	//   ....[0]....
.L_14558:
        /*00b4*/ 	.word	0x00000e20


	//   ....[1]....
        /*00b8*/ 	.word	0x00000e40


	//   ....[2]....
        /*00bc*/ 	.word	0x00000e60


	//   ....[3]....
        /*00c0*/ 	.word	0x00000e90


	//   ....[4]....
        /*00c4*/ 	.word	0x00000ec0


	//   ....[5]....
        /*00c8*/ 	.word	0x00002060


	//   ....[6]....
        /*00cc*/ 	.word	0x00002080


	//   ....[7]....
        /*00d0*/ 	.word	0x000020a0


	//   ....[8]....
        /*00d4*/ 	.word	0x000020c0


	//   ....[9]....
        /*00d8*/ 	.word	0x000020e0


	//   ....[10]....
        /*00dc*/ 	.word	0x00004580


	//   ....[11]....
        /*00e0*/ 	.word	0x00004610


	//   ....[12]....
        /*00e4*/ 	.word	0x00004670


	//   ....[13]....
        /*00e8*/ 	.word	0x000046d0


	//   ....[14]....
        /*00ec*/ 	.word	0x00004730


	//   ....[15]....
        /*00f0*/ 	.word	0x00005930


	//   ....[16]....
        /*00f4*/ 	.word	0x00005990


	//   ....[17]....
        /*00f8*/ 	.word	0x000059f0


	//   ....[18]....
        /*00fc*/ 	.word	0x00005a50


	//   ....[19]....
        /*0100*/ 	.word	0x00005ab0


	//----- nvinfo : EIATTR_VRC_CTA_INIT_COUNT
	.align		4
.L_14559:
        /*0104*/ 	.byte	0x02, 0x4a
	.zero		1
	.zero		1


	//----- nvinfo : EIATTR_SYSCALL_OFFSETS
	.align		4
        /*0108*/ 	.byte	0x04, 0x46
        /*010a*/ 	.short	(.L_14561 - .L_14560)


	//   ....[0]....
.L_14560:
        /*010c*/ 	.word	0x00000170


	//----- nvinfo : EIATTR_EXIT_INSTR_OFFSETS
	.align		4
.L_14561:
        /*0110*/ 	.byte	0x04, 0x1c
        /*0112*/ 	.short	(.L_14563 - .L_14562)


	//   ....[0]....
.L_14562:
        /*0114*/ 	.word	0x00000220


	//   ....[1]....
        /*0118*/ 	.word	0x00004520


	//----- nvinfo : EIATTR_CRS_STACK_SIZE
	.align		4
.L_14563:
        /*011c*/ 	.byte	0x04, 0x1e
        /*011e*/ 	.short	(.L_14565 - .L_14564)
.L_14564:
        /*0120*/ 	.word	0x00000000


	//----- nvinfo : EIATTR_CBANK_PARAM_SIZE
	.align		4
.L_14565:
        /*0124*/ 	.byte	0x03, 0x19
        /*0126*/ 	.short	0x0030


	//----- nvinfo : EIATTR_PARAM_CBANK
	.align		4
        /*0128*/ 	.byte	0x04, 0x0a
        /*012a*/ 	.short	(.L_14567 - .L_14566)
	.align		4
.L_14566:
        /*012c*/ 	.word	index@(.nv.constant0._Z15SoftmaxWarpImplI10DirectLoadIffE11DirectStoreIffEfLi2ELi28ELi32ELi1ELb0EL9Algorithm0EEvT_T0_ll)
        /*0130*/ 	.short	0x0380
        /*0132*/ 	.short	0x0030


	//----- nvinfo : EIATTR_SW_WAR
	.align		4
.L_14567:
        /*0134*/ 	.byte	0x04, 0x36
        /*0136*/ 	.short	(.L_14569 - .L_14568)
.L_14568:
        /*0138*/ 	.word	0x00000008
.L_14569:


//--------------------- .nv.info._Z15SoftmaxWarpImplI10DirectLoadIffE11DirectStoreIffEfLi2ELi26ELi32ELi1ELb1EL9Algorithm0EEvT_T0_ll --------------------------
	.section	.nv.info._Z15SoftmaxWarpImplI10DirectLoadIffE11DirectStoreIffEfLi2ELi26ELi32ELi1ELb1EL9Algorithm0EEvT_T0_ll,"",@"SHT_CUDA_INFO"
	.sectionflags	@""
	.align	4


	//----- nvinfo : EIATTR_CUDA_API_VERSION
	.align		4
        /*0000*/ 	.byte	0x04, 0x37
        /*0002*/ 	.short	(.L_14571 - .L_14570)
.L_14570:
        /*0004*/ 	.word	0x00000082


	//----- nvinfo : EIATTR_KPARAM_INFO
	.align		4
.L_14571:
        /*0008*/ 	.byte	0x04, 0x17
        /*000a*/ 	.short	(.L_14573 - .L_14572)
.L_14572:
        /*000c*/ 	.word	0x00000000
        /*0010*/ 	.short	0x0003
        /*0012*/ 	.short	0x0028
        /*0014*/ 	.byte	0x00, 0xf0, 0x21, 0x00


	//----- nvinfo : EIATTR_KPARAM_INFO
	.align		4
.L_14573:
        /*0018*/ 	.byte	0x04, 0x17
        /*001a*/ 	.short	(.L_14575 - .L_14574)
.L_14574:
        /*001c*/ 	.word	0x00000000
        /*0020*/ 	.short	0x0002
        /*0022*/ 	.short	0x0020
        /*0024*/ 	.byte	0x00, 0xf0, 0x21, 0x00


	//----- nvinfo : EIATTR_KPARAM_INFO
	.align		4
.L_14575:
        /*0028*/ 	.byte	0x04, 0x17
        /*002a*/ 	.short	(.L_14577 - .L_14576)
.L_14576:
        /*002c*/ 	.word	0x00000000
        /*0030*/ 	.short	0x0001
        /*0032*/ 	.short	0x0010
        /*0034*/ 	.byte	0x00, 0xf0, 0x41, 0x00


	//----- nvinfo : EIATTR_KPARAM_INFO
	.align		4
.L_14577:
        /*0038*/ 	.byte	0x04, 0x17
        /*003a*/ 	.short	(.L_14579 - .L_14578)
.L_14578:
        /*003c*/ 	.word	0x00000000
        /*0040*/ 	.short	0x0000
        /*0042*/ 	.short	0x0000
        /*0044*/ 	.byte	0x00, 0xf0, 0x41, 0x00


	//----- nvinfo : EIATTR_SPARSE_MMA_MASK
	.align		4
.L_14579:
        /*0048*/ 	.byte	0x03, 0x50
        /*004a*/ 	.short	0x0000


	//----- nvinfo : EIATTR_MAXREG_COUNT
	.align		4
        /*004c*/ 	.byte	0x03, 0x1b
        /*004e*/ 	.short	0x00ff


	//----- nvinfo : EIATTR_EXTERNS
	.align		4
        /*0050*/ 	.byte	0x04, 0x0f
        /*0052*/ 	.short	(.L_14581 - .L_14580)


	//   ....[0]....
	.align		4
.L_14580:
        /*0054*/ 	.word	index@(__assertfail)


	//----- nvinfo : EIATTR_MERCURY_ISA_VERSION
	.align		4
.L_14581:
        /*0058*/ 	.byte	0x03, 0x5f
        /*005a*/ 	.short	0x0101


	//----- nvinfo : EIATTR_COOP_GROUP_MASK_REGIDS
	.align		4
        /*005c*/ 	.byte	0x04, 0x29
        /*005e*/ 	.short	(.L_14583 - .L_14582)


	//   ....[0]....
.L_14582:
        /*0060*/ 	.word	0xffffffff


	//   ....[1]....
        /*0064*/ 	.word	0xffffffff


	//   ....[2]....
        /*0068*/ 	.word	0xffffffff


	//   ....[3]....
        /*006c*/ 	.word	0xffffffff


	//   ....[4]....
        /*0070*/ 	.word	0xffffffff


	//   ....[5]....
        /*0074*/ 	.word	0xffffffff


	//   ....[6]....
        /*0078*/ 	.word	0xffffffff


	//   ....[7]....
        /*007c*/ 	.word	0xffffffff


	//   ....[8]....
        /*0080*/ 	.word	0xffffffff


	//   ....[9]....
        /*0084*/ 	.word	0xffffffff


	//   ....[10]....
        /*0088*/ 	.word	0x0500000f


	//   ....[11]....
        /*008c*/ 	.word	0x0500000f


	//   ....[12]....
        /*0090*/ 	.word	0x0500000f


	//   ....[13]....
        /*0094*/ 	.word	0x0500000f


	//   ....[14]....
        /*0098*/ 	.word	0x0500000f


	//   ....[15]....
        /*009c*/ 	.word	0x0500000f


	//   ....[16]....
        /*00a0*/ 	.word	0x0500000f


	//   ....[17]....
        /*00a4*/ 	.word	0x0500000f


	//   ....[18]....
        /*00a8*/ 	.word	0x0500000f


	//   ....[19]....
        /*00ac*/ 	.word	0x0500000f


	//----- nvinfo : EIATTR_COOP_GROUP_INSTR_OFFSETS
	.align		4
.L_14583:
        /*00b0*/ 	.byte	0x04, 0x28
        /*00b2*/ 	.short	(.L_14585 - .L_14584)


	//   ....[0]....
.L_14584:
        /*00b4*/ 	.word	0x00001700


	//   ....[1]....
        /*00b8*/ 	.word	0x00001730


	//   ....[2]....
        /*00bc*/ 	.word	0x00001760


	//   ....[3]....
        /*00c0*/ 	.word	0x00001780


	//   ....[4]....
        /*00c4*/ 	.word	0x000017a0


	//   ....[5]....
        /*00c8*/ 	.word	0x00002800


	//   ....[6]....
        /*00cc*/ 	.word	0x00002820


	//   ....[7]....
        /*00d0*/ 	.word	0x00002840


	//   ....[8]....
        /*00d4*/ 	.word	0x00002860


	//   ....[9]....
        /*00d8*/ 	.word	0x00002880


	//   ....[10]....
        /*00dc*/ 	.word	0x000051f0


	//   ....[11]....
        /*00e0*/ 	.word	0x00005270


	//   ....[12]....
        /*00e4*/ 	.word	0x000052d0


	//   ....[13]....
        /*00e8*/ 	.word	0x00005330


	//   ....[14]....
        /*00ec*/ 	.word	0x00005390


	//   ....[15]....
        /*00f0*/ 	.word	0x00006460


	//   ....[16]....
        /*00f4*/ 	.word	0x000064c0


	//   ....[17]....
        /*00f8*/ 	.word	0x00006520


	//   ....[18]....
        /*00fc*/ 	.word	0x00006580


	//   ....[19]....
        /*0100*/ 	.word	0x000065e0


	//----- nvinfo : EIATTR_VRC_CTA_INIT_COUNT
	.align		4
.L_14585:
        /*0104*/ 	.byte	0x02, 0x4a
	.zero		1
	.zero		1


	//----- nvinfo : EIATTR_SYSCALL_OFFSETS
	.align		4
        /*0108*/ 	.byte	0x04, 0x46
        /*010a*/ 	.short	(.L_14587 - .L_14586)


	//   ....[0]....
.L_14586:
        /*010c*/ 	.word	0x00000170


	//----- nvinfo : EIATTR_EXIT_INSTR_OFFSETS
	.align		4
.L_14587:
        /*0110*/ 	.byte	0x04, 0x1c
        /*0112*/ 	.short	(.L_14589 - .L_14588)


	//   ....[0]....
.L_14588:
        /*0114*/ 	.word	0x00000200


	//   ....[1]....
        /*0118*/ 	.word	0x00005190


	//----- nvinfo : EIATTR_CRS_STACK_SIZE
	.align		4
.L_14589:
        /*011c*/ 	.byte	0x04, 0x1e
        /*011e*/ 	.short	(.L_14591 - .L_14590)
.L_14590:
        /*0120*/ 	.word	0x00000000


	//----- nvinfo : EIATTR_CBANK_PARAM_SIZE
	.align		4
.L_14591:
        /*0124*/ 	.byte	0x03, 0x19
        /*0126*/ 	.short	0x0030


	//----- nvinfo : EIATTR_PARAM_CBANK
	.align		4
        /*0128*/ 	.byte	0x04, 0x0a
        /*012a*/ 	.short	(.L_14593 - .L_14592)
	.align		4
.L_14592:
        /*012c*/ 	.word	index@(.nv.constant0._Z15SoftmaxWarpImplI10DirectLoadIffE11DirectStoreIffEfLi2ELi26ELi32ELi1ELb1EL9Algorithm0EEvT_T0_ll)
        /*0130*/ 	.short	0x0380
        /*0132*/ 	.short	0x0030


	//----- nvinfo : EIATTR_SW_WAR
	.align		4
.L_14593:
        /*0134*/ 	.byte	0x04, 0x36
        /*0136*/ 	.short	(.L_14595 - .L_14594)
.L_14594:
        /*0138*/ 	.word	0x00000008
.L_14595:


//--------------------- .nv.info._Z15SoftmaxWarpImplI10DirectLoadIffE11DirectStoreIffEfLi2ELi26ELi32ELi1ELb0EL9Algorithm0EEvT_T0_ll --------------------------
	.section	.nv.info._Z15SoftmaxWarpImplI10DirectLoadIffE11DirectStoreIffEfLi2ELi26ELi32ELi1ELb0EL9Algorithm0EEvT_T0_ll,"",@"SHT_CUDA_INFO"
	.sectionflags	@""
	.align	4


	//----- nvinfo : EIATTR_CUDA_API_VERSION
	.align		4
        /*0000*/ 	.byte	0x04, 0x37
        /*0002*/ 	.short	(.L_14597 - .L_14596)
.L_14596:
        /*0004*/ 	.word	0x00000082


	//----- nvinfo : EIATTR_KPARAM_INFO
	.align		4
.L_14597:
        /*0008*/ 	.byte	0x04, 0x17
        /*000a*/ 	.short	(.L_14599 - .L_14598)
.L_14598:
        /*000c*/ 	.word	0x00000000
        /*0010*/ 	.short	0x0003
        /*0012*/ 	.short	0x0028
        /*0014*/ 	.byte	0x00, 0xf0, 0x21, 0x00


	//----- nvinfo : EIATTR_KPARAM_INFO
	.align		4
.L_14599:
        /*0018*/ 	.byte	0x04, 0x17
        /*001a*/ 	.short	(.L_14601 - .L_14600)
.L_14600:
        /*001c*/ 	.word	0x00000000
        /*0020*/ 	.short	0x0002
        /*0022*/ 	.short	0x0020
        /*0024*/ 	.byte	0x00, 0xf0, 0x21, 0x00


	//----- nvinfo : EIATTR_KPARAM_INFO
	.align		4
.L_14601:
        /*0028*/ 	.byte	0x04, 0x17
        /*002a*/ 	.short	(.L_14603 - .L_14602)
.L_14602:
        /*002c*/ 	.word	0x00000000
        /*0030*/ 	.short	0x0001
        /*0032*/ 	.short	0x0010
        /*0034*/ 	.byte	0x00, 0xf0, 0x41, 0x00


	//----- nvinfo : EIATTR_KPARAM_INFO
	.align		4
.L_14603:
        /*0038*/ 	.byte	0x04, 0x17
        /*003a*/ 	.short	(.L_14605 - .L_14604)
.L_14604:
        /*003c*/ 	.word	0x00000000
        /*0040*/ 	.short	0x0000
        /*0042*/ 	.short	0x0000
        /*0044*/ 	.byte	0x00, 0xf0, 0x41, 0x00


	//----- nvinfo : EIATTR_SPARSE_MMA_MASK
	.align		4
.L_14605:
        /*0048*/ 	.byte	0x03, 0x50
        /*004a*/ 	.short	0x0000


	//----- nvinfo : EIATTR_MAXREG_COUNT
	.align		4
        /*004c*/ 	.byte	0x03, 0x1b
        /*004e*/ 	.short	0x00ff


	//----- nvinfo : EIATTR_EXTERNS
	.align		4
        /*0050*/ 	.byte	0x04, 0x0f
        /*0052*/ 	.short	(.L_14607 - .L_14606)


	//   ....[0]....
	.align		4
.L_14606:
        /*0054*/ 	.word	index@(__assertfail)


	//----- nvinfo : EIATTR_MERCURY_ISA_VERSION
	.align		4
.L_14607:
        /*0058*/ 	.byte	0x03, 0x5f
        /*005a*/ 	.short	0x0101


	//----- nvinfo : EIATTR_COOP_GROUP_MASK_REGIDS
	.align		4
        /*005c*/ 	.byte	0x04, 0x29
        /*005e*/ 	.short	(.L_14609 - .L_14608)


	//   ....[0]....
.L_14608:
        /*0060*/ 	.word	0xffffffff


	//   ....[1]....
        /*0064*/ 	.word	0xffffffff


	//   ....[2]....
        /*0068*/ 	.word	0xffffffff


	//   ....[3]....
        /*006c*/ 	.word	0xffffffff


	//   ....[4]....
        /*0070*/ 	.word	0xffffffff


	//   ....[5]....
        /*0074*/ 	.word	0xffffffff


	//   ....[6]....
        /*0078*/ 	.word	0xffffffff


	//   ....[7]....
        /*007c*/ 	.word	0xffffffff


	//   ....[8]....
        /*0080*/ 	.word	0xffffffff


	//   ....[9]....
        /*0084*/ 	.word	0xffffffff


	//   ....[10]....
        /*0088*/ 	.word	0x0500000f


	//   ....[11]....
        /*008c*/ 	.word	0x0500000f


	//   ....[12]....
        /*0090*/ 	.word	0x0500000f


	//   ....[13]....
        /*0094*/ 	.word	0x0500000f


	//   ....[14]....
        /*0098*/ 	.word	0x0500000f


	//   ....[15]....
        /*009c*/ 	.word	0x0500000f


	//   ....[16]....
        /*00a0*/ 	.word	0x0500000f


	//   ....[17]....
        /*00a4*/ 	.word	0x0500000f


	//   ....[18]....
        /*00a8*/ 	.word	0x0500000f


	//   ....[19]....
        /*00ac*/ 	.word	0x0500000f


	//----- nvinfo : EIATTR_COOP_GROUP_INSTR_OFFSETS
	.align		4
.L_14609:
        /*00b0*/ 	.byte	0x04, 0x28
        /*00b2*/ 	.short	(.L_14611 - .L_14610)


	//   ....[0]....
.L_14610:
        /*00b4*/ 	.word	0x00000d50


	//   ....[1]....
        /*00b8*/ 	.word	0x00000d70


	//   ....[2]....
        /*00bc*/ 	.word	0x00000d90


	//   ....[3]....
        /*00c0*/ 	.word	0x00000dc0


	//   ....[4]....
        /*00c4*/ 	.word	0x00000df0


	//   ....[5]....
        /*00c8*/ 	.word	0x00001e50


	//   ....[6]....
        /*00cc*/ 	.word	0x00001e70


	//   ....[7]....
        /*00d0*/ 	.word	0x00001e90


	//   ....[8]....
        /*00d4*/ 	.word	0x00001eb0


	//   ....[9]....
        /*00d8*/ 	.word	0x00001ed0


	//   ....[10]....
        /*00dc*/ 	.word	0x000040f0


	//   ....[11]....
        /*00e0*/ 	.word	0x00004190


	//   ....[12]....
        /*00e4*/ 	.word	0x000041f0


	//   ....[13]....
        /*00e8*/ 	.word	0x00004250


	//   ....[14]....
        /*00ec*/ 	.word	0x000042b0


	//   ....[15]....
        /*00f0*/ 	.word	0x00005360


	//   ....[16]....
        /*00f4*/ 	.word	0x000053c0


	//   ....[17]....
        /*00f8*/ 	.word	0x00005420


	//   ....[18]....
        /*00fc*/ 	.word	0x00005480


	//   ....[19]....
        /*0100*/ 	.word	0x000054e0


	//----- nvinfo : EIATTR_VRC_CTA_INIT_COUNT
	.align		4
.L_14611:
        /*0104*/ 	.byte	0x02, 0x4a
	.zero		1
	.zero		1


	//----- nvinfo : EIATTR_SYSCALL_OFFSETS
	.align		4
        /*0108*/ 	.byte	0x04, 0x46
        /*010a*/ 	.short	(.L_14613 - .L_14612)


	//   ....[0]....
.L_14612:
        /*010c*/ 	.word	0x00000170


	//----- nvinfo : EIATTR_EXIT_INSTR_OFFSETS
	.align		4
.L_14613:
        /*0110*/ 	.byte	0x04, 0x1c
        /*0112*/ 	.short	(.L_14615 - .L_14614)


	//   ....[0]....
.L_14614:
        /*0114*/ 	.word	0x00000220


	//   ....[1]....
        /*0118*/ 	.word	0x00004090


	//----- nvinfo : EIATTR_CRS_STACK_SIZE
	.align		4
.L_14615:
        /*011c*/ 	.byte	0x04, 0x1e
        /*011e*/ 	.short	(.L_14617 - .L_14616)
.L_14616:
        /*0120*/ 	.word	0x00000000


	//----- nvinfo : EIATTR_CBANK_PARAM_SIZE
	.align		4
.L_14617:
        /*0124*/ 	.byte	0x03, 0x19
        /*0126*/ 	.short	0x0030


	//----- nvinfo : EIATTR_PARAM_CBANK
	.align		4
        /*0128*/ 	.byte	0x04, 0x0a
        /*012a*/ 	.short	(.L_14619 - .L_14618)
	.align		4
.L_14618:
        /*012c*/ 	.word	index@(.nv.constant0._Z15SoftmaxWarpImplI10DirectLoadIffE11DirectStoreIffEfLi2ELi26ELi32ELi1ELb0EL9Algorithm0EEvT_T0_ll)
        /*0130*/ 	.short	0x0380
        /*0132*/ 	.short	0x0030


	//----- nvinfo : EIATTR_SW_WAR
	.align		4
.L_14619:
        /*0134*/ 	.byte	0x04, 0x36
        /*0136*/ 	.short	(.L_14621 - .L_14620)
.L_14620:
        /*0138*/ 	.word	0x00000008
.L_14621:


//--------------------- .nv.info._Z15SoftmaxWarpImplI10DirectLoadIffE11DirectStoreIffEfLi2ELi24ELi32ELi1ELb1EL9Algorithm0EEvT_T0_ll --------------------------
	.section	.nv.info._Z15SoftmaxWarpImplI10DirectLoadIffE11DirectStoreIffEfLi2ELi24ELi32ELi1ELb1EL9Algorithm0EEvT_T0_ll,"",@"SHT_CUDA_INFO"
	.sectionflags	@""
	.align	4


	//----- nvinfo : EIATTR_CUDA_API_VERSION
	.align		4
        /*0000*/ 	.byte	0x04, 0x37
        /*0002*/ 	.short	(.L_14623 - .L_14622)
.L_14622:
        /*0004*/ 	.word	0x00000082


	//----- nvinfo : EIATTR_KPARAM_INFO
	.align		4
.L_14623:
        /*0008*/ 	.byte	0x04, 0x17
        /*000a*/ 	.short	(.L_14625 - .L_14624)
.L_14624:
        /*000c*/ 	.word	0x00000000
        /*0010*/ 	.short	0x0003
        /*0012*/ 	.short	0x0028
        /*0014*/ 	.byte	0x00, 0xf0, 0x21, 0x00


	//----- nvinfo : EIATTR_KPARAM_INFO
	.align		4
.L_14625:
        /*0018*/ 	.byte	0x04, 0x17
        /*001a*/ 	.short	(.L_14627 - .L_14626)
.L_14626:
        /*001c*/ 	.word	0x00000000
        /*0020*/ 	.short	0x0002
        /*0022*/ 	.short	0x0020
        /*0024*/ 	.byte	0x00, 0xf0, 0x21, 0x00


	//----- nvinfo : EIATTR_KPARAM_INFO
	.align		4
.L_14627:
        /*0028*/ 	.byte	0x04, 0x17
        /*002a*/ 	.short	(.L_14629 - .L_14628)
.L_14628:
        /*002c*/ 	.word	0x00000000
        /*0030*/ 	.short	0x0001
        /*0032*/ 	.short	0x0010
        /*0034*/ 	.byte	0x00, 0xf0, 0x41, 0x00


	//----- nvinfo : EIATTR_KPARAM_INFO
	.align		4
.L_14629:
        /*0038*/ 	.byte	0x04, 0x17
        /*003a*/ 	.short	(.L_14631 - .L_14630)
.L_14630:
        /*003c*/ 	.word	0x00000000
        /*0040*/ 	.short	0x0000
        /*0042*/ 	.short	0x0000
        /*0044*/ 	.byte	0x00, 0xf0, 0x41, 0x00


	//----- nvinfo : EIATTR_SPARSE_MMA_MASK
	.align		4
.L_14631:
        /*0048*/ 	.byte	0x03, 0x50
        /*004a*/ 	.short	0x0000


	//----- nvinfo : EIATTR_MAXREG_COUNT
	.align		4
        /*004c*/ 	.byte	0x03, 0x1b
        /*004e*/ 	.short	0x00ff


	//----- nvinfo : EIATTR_EXTERNS
	.align		4
        /*0050*/ 	.byte	0x04, 0x0f
        /*0052*/ 	.short	(.L_14633 - .L_14632)


	//   ....[0]....
	.align		4
.L_14632:
        /*0054*/ 	.word	index@(__assertfail)


	//----- nvinfo : EIATTR_MERCURY_ISA_VERSION
	.align		4
.L_14633:
        /*0058*/ 	.byte	0x03, 0x5f
        /*005a*/ 	.short	0x0101


	//----- nvinfo : EIATTR_COOP_GROUP_MASK_REGIDS
	.align		4
        /*005c*/ 	.byte	0x04, 0x29
        /*005e*/ 	.short	(.L_14635 - .L_14634)


	//   ....[0]....
.L_14634:
        /*0060*/ 	.word	0xffffffff


	//   ....[1]....
        /*0064*/ 	.word	0xffffffff


	//   ....[2]....
        /*0068*/ 	.word	0xffffffff


	//   ....[3]....
        /*006c*/ 	.word	0xffffffff


	//   ....[4]....
        /*0070*/ 	.word	0xffffffff


	//   ....[5]....
        /*0074*/ 	.word	0xffffffff


	//   ....[6]....
        /*0078*/ 	.word	0xffffffff


	//   ....[7]....
        /*007c*/ 	.word	0xffffffff


	//   ....[8]....
        /*0080*/ 	.word	0xffffffff


	//   ....[9]....
        /*0084*/ 	.word	0xffffffff


	//   ....[10]....
        /*0088*/ 	.word	0x0500000f


	//   ....[11]....
        /*008c*/ 	.word	0x0500000f


	//   ....[12]....
        /*0090*/ 	.word	0x0500000f


	//   ....[13]....
        /*0094*/ 	.word	0x0500000f


	//   ....[14]....
        /*0098*/ 	.word	0x0500000f


	//   ....[15]....
        /*009c*/ 	.word	0x0500000f


	//   ....[16]....
        /*00a0*/ 	.word	0x0500000f


	//   ....[17]....
        /*00a4*/ 	.word	0x0500000f


	//   ....[18]....
        /*00a8*/ 	.word	0x0500000f


	//   ....[19]....
        /*00ac*/ 	.word	0x0500000f


	//----- nvinfo : EIATTR_COOP_GROUP_INSTR_OFFSETS
	.align		4
.L_14635:
        /*00b0*/ 	.byte	0x04, 0x28
        /*00b2*/ 	.short	(.L_14637 - .L_14636)


	//   ....[0]....
.L_14636:
        /*00b4*/ 	.word	0x00001550


	//   ....[1]....
        /*00b8*/ 	.word	0x00001570


	//   ....[2]....
        /*00bc*/ 	.word	0x00001590


	//   ....[3]....
        /*00c0*/ 	.word	0x000015c0


	//   ....[4]....
        /*00c4*/ 	.word	0x000015e0


	//   ....[5]....
        /*00c8*/ 	.word	0x00002510


	//   ....[6]....
        /*00cc*/ 	.word	0x00002530


	//   ....[7]....
        /*00d0*/ 	.word	0x00002550


	//   ....[8]....
        /*00d4*/ 	.word	0x00002570


	//   ....[9]....
        /*00d8*/ 	.word	0x00002590


	//   ....[10]....
        /*00dc*/ 	.word	0x00004c00


	//   ....[11]....
        /*00e0*/ 	.word	0x00004c90


	//   ....[12]....
        /*00e4*/ 	.word	0x00004cf0


	//   ....[13]....
        /*00e8*/ 	.word	0x00004d50


	//   ....[14]....
        /*00ec*/ 	.word	0x00004db0


	//   ....[15]....
        /*00f0*/ 	.word	0x00005d30


	//   ....[16]....
        /*00f4*/ 	.word	0x00005d90


	//   ....[17]....
        /*00f8*/ 	.word	0x00005df0


	//   ....[18]....
        /*00fc*/ 	.word	0x00005e50


	//   ....[19]....
        /*0100*/ 	.word	0x00005eb0


	//----- nvinfo : EIATTR_VRC_CTA_INIT_COUNT
	.align		4
.L_14637:
        /*0104*/ 	.byte	0x02, 0x4a
	.zero		1
	.zero		1


	//----- nvinfo : EIATTR_SYSCALL_OFFSETS
	.align		4
        /*0108*/ 	.byte	0x04, 0x46
        /*010a*/ 	.short	(.L_14639 - .L_14638)


	//   ....[0]....
.L_14638:
        /*010c*/ 	.word	0x00000170


	//----- nvinfo : EIATTR_EXIT_INSTR_OFFSETS
	.align		4
.L_14639:
        /*0110*/ 	.byte	0x04, 0x1c
        /*0112*/ 	.short	(.L_14641 - .L_14640)


	//   ....[0]....
.L_14640:
        /*0114*/ 	.word	0x00000220


	//   ....[1]....
        /*0118*/ 	.word	0x00004ba0


	//----- nvinfo : EIATTR_CRS_STACK_SIZE
	.align		4
.L_14641:
        /*011c*/ 	.byte	0x04, 0x1e
        /*011e*/ 	.short	(.L_14643 - .L_14642)
.L_14642:
        /*0120*/ 	.word	0x00000000


	//----- nvinfo : EIATTR_CBANK_PARAM_SIZE
	.align		4
.L_14643:
        /*0124*/ 	.byte	0x03, 0x19
        /*0126*/ 	.short	0x0030


	//----- nvinfo : EIATTR_PARAM_CBANK
	.align		4
        /*0128*/ 	.byte	0x04, 0x0a
        /*012a*/ 	.short	(.L_14645 - .L_14644)
	.align		4
.L_14644:
        /*012c*/ 	.word	index@(.nv.constant0._Z15SoftmaxWarpImplI10DirectLoadIffE11DirectStoreIffEfLi2ELi24ELi32ELi1ELb1EL9Algorithm0EEvT_T0_ll)
        /*0130*/ 	.short	0x0380
        /*0132*/ 	.short	0x0030


	//----- nvinfo : EIATTR_SW_WAR
	.align		4
.L_14645:
        /*0134*/ 	.byte	0x04, 0x36
        /*0136*/ 	.short	(.L_14647 - .L_14646)
.L_14646:
        /*0138*/ 	.word	0x00000008
.L_14647:


//--------------------- .nv.info._Z15SoftmaxWarpImplI10DirectLoadIffE11DirectStoreIffEfLi2ELi24ELi32ELi1ELb0EL9Algorithm0EEvT_T0_ll --------------------------
	.section	.nv.info._Z15SoftmaxWarpImplI10DirectLoadIffE11DirectStoreIffEfLi2ELi24ELi32ELi1ELb0EL9Algorithm0EEvT_T0_ll,"",@"SHT_CUDA_INFO"
	.sectionflags	@""
	.align	4


	//----- nvinfo : EIATTR_CUDA_API_VERSION
	.align		4
        /*0000*/ 	.byte	0x04, 0x37
        /*0002*/ 	.short	(.L_14649 - .L_14648)
.L_14648:
        /*0004*/ 	.word	0x00000082


	//----- nvinfo : EIATTR_KPARAM_INFO
	.align		4
.L_14649:
        /*0008*/ 	.byte	0x04, 0x17
        /*000a*/ 	.short	(.L_14651 - .L_14650)
.L_14650:
        /*000c*/ 	.word	0x00000000
        /*0010*/ 	.short	0x0003
        /*0012*/ 	.short	0x0028
        /*0014*/ 	.byte	0x00, 0xf0, 0x21, 0x00


	//----- nvinfo : EIATTR_KPARAM_INFO
	.align		4
.L_14651:
        /*0018*/ 	.byte	0x04, 0x17
        /*001a*/ 	.short	(.L_14653 - .L_14652)
.L_14652:
        /*001c*/ 	.word	0x00000000
        /*0020*/ 	.short	0x0002
        /*0022*/ 	.short	0x0020
        /*0024*/ 	.byte	0x00, 0xf0, 0x21, 0x00


	//----- nvinfo : EIATTR_KPARAM_INFO
	.align		4
.L_14653:
        /*0028*/ 	.byte	0x04, 0x17
        /*002a*/ 	.short	(.L_14655 - .L_14654)
.L_14654:
        /*002c*/ 	.word	0x00000000
        /*0030*/ 	.short	0x0001
        /*0032*/ 	.short	0x0010
        /*0034*/ 	.byte	0x00, 0xf0, 0x41, 0x00


	//----- nvinfo : EIATTR_KPARAM_INFO
	.align		4
.L_14655:
        /*0038*/ 	.byte	0x04, 0x17
        /*003a*/ 	.short	(.L_14657 - .L_14656)
.L_14656:
        /*003c*/ 	.word	0x00000000
        /*0040*/ 	.short	0x0000
        /*0042*/ 	.short	0x0000
        /*0044*/ 	.byte	0x00, 0xf0, 0x41, 0x00


	//----- nvinfo : EIATTR_SPARSE_MMA_MASK
	.align		4
.L_14657:
        /*0048*/ 	.byte	0x03, 0x50
        /*004a*/ 	.short	0x0000


	//----- nvinfo : EIATTR_MAXREG_COUNT
	.align		4
        /*004c*/ 	.byte	0x03, 0x1b
        /*004e*/ 	.short	0x00ff


	//----- nvinfo : EIATTR_EXTERNS
	.align		4
        /*0050*/ 	.byte	0x04, 0x0f
        /*0052*/ 	.short	(.L_14659 - .L_14658)


	//   ....[0]....
	.align		4
.L_14658:
        /*0054*/ 	.word	index@(__assertfail)


	//----- nvinfo : EIATTR_MERCURY_ISA_VERSION
	.align		4
.L_14659:
        /*0058*/ 	.byte	0x03, 0x5f
        /*005a*/ 	.short	0x0101


	//----- nvinfo : EIATTR_COOP_GROUP_MASK_REGIDS
	.align		4
        /*005c*/ 	.byte	0x04, 0x29
        /*005e*/ 	.short	(.L_14661 - .L_14660)


	//   ....[0]....
.L_14660:
        /*0060*/ 	.word	0xffffffff


	//   ....[1]....
        /*0064*/ 	.word	0xffffffff


	//   ....[2]....
        /*0068*/ 	.word	0xffffffff


	//   ....[3]....
        /*006c*/ 	.word	0xffffffff


	//   ....[4]....
        /*0070*/ 	.word	0xffffffff


	//   ....[5]....
        /*0074*/ 	.word	0xffffffff


	//   ....[6]....
        /*0078*/ 	.word	0xffffffff


	//   ....[7]....
        /*007c*/ 	.word	0xffffffff


	//   ....[8]....
        /*0080*/ 	.word	0xffffffff


	//   ....[9]....
        /*0084*/ 	.word	0xffffffff


	//   ....[10]....
        /*0088*/ 	.word	0x0500000f


	//   ....[11]....
        /*008c*/ 	.word	0x0500000f


	//   ....[12]....
        /*0090*/ 	.word	0x0500000f


	//   ....[13]....
        /*0094*/ 	.word	0x0500000f


	//   ....[14]....
        /*0098*/ 	.word	0x0500000f


	//   ....[15]....
        /*009c*/ 	.word	0x0500000f


	//   ....[16]....
        /*00a0*/ 	.word	0x0500000f


	//   ....[17]....
        /*00a4*/ 	.word	0x0500000f


	//   ....[18]....
        /*00a8*/ 	.word	0x0500000f


	//   ....[19]....
        /*00ac*/ 	.word	0x0500000f


	//----- nvinfo : EIATTR_COOP_GROUP_INSTR_OFFSETS
	.align		4
.L_14661:
        /*00b0*/ 	.byte	0x04, 0x28
        /*00b2*/ 	.short	(.L_14663 - .L_14662)


	//   ....[0]....
.L_14662:
        /*00b4*/ 	.word	0x00000c80


	//   ....[1]....
        /*00b8*/ 	.word	0x00000ca0


	//   ....[2]....
        /*00bc*/ 	.word	0x00000cc0


	//   ....[3]....
        /*00c0*/ 	.word	0x00000ce0


	//   ....[4]....
        /*00c4*/ 	.word	0x00000d00


	//   ....[5]....
        /*00c8*/ 	.word	0x00001c40


	//   ....[6]....
        /*00cc*/ 	.word	0x00001c60


	//   ....[7]....
        /*00d0*/ 	.word	0x00001c80


	//   ....[8]....
        /*00d4*/ 	.word	0x00001ca0


	//   ....[9]....
        /*00d8*/ 	.word	0x00001cc0


	//   ....[10]....
        /*00dc*/ 	.word	0x00003c60


	//   ....[11]....
        /*00e0*/ 	.word	0x00003cf0


	//   ....[12]....
        /*00e4*/ 	.word	0x00003d50


	//   ....[13]....
        /*00e8*/ 	.word	0x00003db0


	//   ....[14]....
        /*00ec*/ 	.word	0x00003e10


	//   ....[15]....
        /*00f0*/ 	.word	0x00004d90


	//   ....[16]....
        /*00f4*/ 	.word	0x00004df0


	//   ....[17]....
        /*00f8*/ 	.word	0x00004e50


	//   ....[18]....
        /*00fc*/ 	.word	0x00004eb0


	//   ....[19]....
        /*0100*/ 	.word	0x00004f10


	//----- nvinfo : EIATTR_VRC_CTA_INIT_COUNT
	.align		4
.L_14663:
        /*0104*/ 	.byte	0x02, 0x4a
	.zero		1
	.zero		1


	//----- nvinfo : EIATTR_SYSCALL_OFFSETS
	.align		4
        /*0108*/ 	.byte	0x04, 0x46
        /*010a*/ 	.short	(.L_14665 - .L_14664)


	//   ....[0]....
.L_14664:
        /*010c*/ 	.word	0x00000170


	//----- nvinfo : EIATTR_EXIT_INSTR_OFFSETS
	.align		4
.L_14665:
        /*0110*/ 	.byte	0x04, 0x1c
        /*0112*/ 	.short	(.L_14667 - .L_14666)


	//   ....[0]....
.L_14666:
        /*0114*/ 	.word	0x00000220


	//   ....[1]....
        /*0118*/ 	.word	0x00003c00


	//----- nvinfo : EIATTR_CRS_STACK_SIZE
	.align		4
.L_14667:
        /*011c*/ 	.byte	0x04, 0x1e
        /*011e*/ 	.short	(.L_14669 - .L_14668)
.L_14668:
        /*0120*/ 	.word	0x00000000


	//----- nvinfo : EIATTR_CBANK_PARAM_SIZE
	.align		4
.L_14669:
        /*0124*/ 	.byte	0x03, 0x19
        /*0126*/ 	.short	0x0030


	//----- nvinfo : EIATTR_PARAM_CBANK
	.align		4
        /*0128*/ 	.byte	0x04, 0x0a
        /*012a*/ 	.short	(.L_14671 - .L_14670)
	.align		4
.L_14670:
        /*012c*/ 	.word	index@(.nv.constant0._Z15SoftmaxWarpImplI10DirectLoadIffE11DirectStoreIffEfLi2ELi24ELi32ELi1ELb0EL9Algorithm0EEvT_T0_ll)
        /*0130*/ 	.short	0x0380
        /*0132*/ 	.short	0x0030


	//----- nvinfo : EIATTR_SW_WAR
	.align		4
.L_14671:
        /*0134*/ 	.byte	0x04, 0x36
        /*0136*/ 	.short	(.L_14673 - .L_14672)
.L_14672:
        /*0138*/ 	.word	0x00000008
.L_14673:


//--------------------- .nv.info._Z15SoftmaxWarpImplI10DirectLoadIffE11DirectStoreIffEfLi2ELi22ELi32ELi1ELb1EL9Algorithm0EEvT_T0_ll --------------------------
	.section	.nv.info._Z15SoftmaxWarpImplI10DirectLoadIffE11DirectStoreIffEfLi2ELi22ELi32ELi1ELb1EL9Algorithm0EEvT_T0_ll,"",@"SHT_CUDA_INFO"
	.sectionflags	@""
	.align	4


	//----- nvinfo : EIATTR_CUDA_API_VERSION
	.align		4
        /*0000*/ 	.byte	0x04, 0x37
        /*0002*/ 	.short	(.L_14675 - .L_14674)
.L_14674:
        /*0004*/ 	.word	0x00000082


	//----- nvinfo : EIATTR_KPARAM_INFO
	.align		4
.L_14675:
        /*0008*/ 	.byte	0x04, 0x17
        /*000a*/ 	.short	(.L_14677 - .L_14676)
.L_14676:
        /*000c*/ 	.word	0x00000000
        /*0010*/ 	.short	0x0003
        /*0012*/ 	.short	0x0028
        /*0014*/ 	.byte	0x00, 0xf0, 0x21, 0x00


	//----- nvinfo : EIATTR_KPARAM_INFO
	.align		4
.L_14677:
        /*0018*/ 	.byte	0x04, 0x17
        /*001a*/ 	.short	(.L_14679 - .L_14678)
.L_14678:
        /*001c*/ 	.word	0x00000000
        /*0020*/ 	.short	0x0002
        /*0022*/ 	.short	0x0020
        /*0024*/ 	.byte	0x00, 0xf0, 0x21, 0x00


	//----- nvinfo : EIATTR_KPARAM_INFO
	.align		4
.L_14679:
        /*0028*/ 	.byte	0x04, 0x17
        /*002a*/ 	.short	(.L_14681 - .L_14680)
.L_14680:
        /*002c*/ 	.word	0x00000000
        /*0030*/ 	.short	0x0001
        /*0032*/ 	.short	0x0010
        /*0034*/ 	.byte	0x00, 0xf0, 0x41, 0x00


	//----- nvinfo : EIATTR_KPARAM_INFO
	.align		4
.L_14681:
        /*0038*/ 	.byte	0x04, 0x17
        /*003a*/ 	.short	(.L_14683 - .L_14682)
.L_14682:
        /*003c*/ 	.word	0x00000000
        /*0040*/ 	.short	0x0000
        /*0042*/ 	.short	0x0000
        /*0044*/ 	.byte	0x00, 0xf0, 0x41, 0x00


	//----- nvinfo : EIATTR_SPARSE_MMA_MASK
	.align		4
.L_14683:
        /*0048*/ 	.byte	0x03, 0x50
        /*004a*/ 	.short	0x0000


	//----- nvinfo : EIATTR_MAXREG_COUNT
	.align		4
        /*004c*/ 	.byte	0x03, 0x1b
        /*004e*/ 	.short	0x00ff


	//----- nvinfo : EIATTR_EXTERNS
	.align		4
        /*0050*/ 	.byte	0x04, 0x0f
        /*0052*/ 	.short	(.L_14685 - .L_14684)


	//   ....[0]....
	.align		4
.L_14684:
        /*0054*/ 	.word	index@(__assertfail)


	//----- nvinfo : EIATTR_MERCURY_ISA_VERSION
	.align		4
.L_14685:
        /*0058*/ 	.byte	0x03, 0x5f
        /*005a*/ 	.short	0x0101


	//----- nvinfo : EIATTR_COOP_GROUP_MASK_REGIDS
	.align		4
        /*005c*/ 	.byte	0x04, 0x29
        /*005e*/ 	.short	(.L_14687 - .L_14686)


	//   ....[0]....
.L_14686:
        /*0060*/ 	.word	0xffffffff


	//   ....[1]....
        /*0064*/ 	.word	0xffffffff


	//   ....[2]....
        /*0068*/ 	.word	0xffffffff


	//   ....[3]....
        /*006c*/ 	.word	0xffffffff


	//   ....[4]....
        /*0070*/ 	.word	0xffffffff


	//   ....[5]....
        /*0074*/ 	.word	0xffffffff


	//   ....[6]....
        /*0078*/ 	.word	0xffffffff


	//   ....[7]....
        /*007c*/ 	.word	0xffffffff


	//   ....[8]....
        /*0080*/ 	.word	0xffffffff


	//   ....[9]....
        /*0084*/ 	.word	0xffffffff


	//   ....[10]....
        /*0088*/ 	.word	0x0500000f


	//   ....[11]....
        /*008c*/ 	.word	0x0500000f


	//   ....[12]....
        /*0090*/ 	.word	0x0500000f


	//   ....[13]....
        /*0094*/ 	.word	0x0500000f


	//   ....[14]....
        /*0098*/ 	.word	0x0500000f


	//   ....[15]....
        /*009c*/ 	.word	0x0500000f


	//   ....[16]....
        /*00a0*/ 	.word	0x0500000f


	//   ....[17]....
        /*00a4*/ 	.word	0x0500000f


	//   ....[18]....
        /*00a8*/ 	.word	0x0500000f


	//   ....[19]....
        /*00ac*/ 	.word	0x0500000f


	//----- nvinfo : EIATTR_COOP_GROUP_INSTR_OFFSETS
	.align		4
.L_14687:
        /*00b0*/ 	.byte	0x04, 0x28
        /*00b2*/ 	.short	(.L_14689 - .L_14688)


	//   ....[0]....
.L_14688:
        /*00b4*/ 	.word	0x000013a0


	//   ....[1]....
        /*00b8*/ 	.word	0x000013c0


	//   ....[2]....
        /*00bc*/ 	.word	0x000013e0


	//   ....[3]....
        /*00c0*/ 	.word	0x00001410


	//   ....[4]....
        /*00c4*/ 	.word	0x00001430


	//   ....[5]....
        /*00c8*/ 	.word	0x00002220


	//   ....[6]....
        /*00cc*/ 	.word	0x00002240


	//   ....[7]....
        /*00d0*/ 	.word	0x00002260


	//   ....[8]....
        /*00d4*/ 	.word	0x00002280


	//   ....[9]....
        /*00d8*/ 	.word	0x000022a0


	//   ....[10]....
        /*00dc*/ 	.word	0x000045f0


	//   ....[11]....
        /*00e0*/ 	.word	0x00004690


	//   ....[12]....
        /*00e4*/ 	.word	0x000046f0


	//   ....[13]....
        /*00e8*/ 	.word	0x00004750


	//   ....[14]....
        /*00ec*/ 	.word	0x000047b0


	//   ....[15]....
        /*00f0*/ 	.word	0x000055e0


	//   ....[16]....
        /*00f4*/ 	.word	0x00005640


	//   ....[17]....
        /*00f8*/ 	.word	0x000056a0


	//   ....[18]....
        /*00fc*/ 	.word	0x00005700


	//   ....[19]....
        /*0100*/ 	.word	0x00005760


	//----- nvinfo : EIATTR_VRC_CTA_INIT_COUNT
	.align		4
.L_14689:
        /*0104*/ 	.byte	0x02, 0x4a
	.zero		1
	.zero		1


	//----- nvinfo : EIATTR_SYSCALL_OFFSETS
	.align		4
        /*0108*/ 	.byte	0x04, 0x46
        /*010a*/ 	.short	(.L_14691 - .L_14690)


	//   ....[0]....
.L_14690:
        /*010c*/ 	.word	0x00000170


	//----- nvinfo : EIATTR_EXIT_INSTR_OFFSETS
	.align		4
.L_14691:
        /*0110*/ 	.byte	0x04, 0x1c
        /*0112*/ 	.short	(.L_14693 - .L_14692)


	//   ....[0]....
.L_14692:
        /*0114*/ 	.word	0x00000220


	//   ....[1]....
        /*0118*/ 	.word	0x00004590


	//----- nvinfo : EIATTR_CRS_STACK_SIZE
	.align		4
.L_14693:
        /*011c*/ 	.byte	0x04, 0x1e
        /*011e*/ 	.short	(.L_14695 - .L_14694)
.L_14694:
        /*0120*/ 	.word	0x00000000


	//----- nvinfo : EIATTR_CBANK_PARAM_SIZE
	.align		4
.L_14695:
        /*0124*/ 	.byte	0x03, 0x19
        /*0126*/ 	.short	0x0030


	//----- nvinfo : EIATTR_PARAM_CBANK
	.align		4
        /*0128*/ 	.byte	0x04, 0x0a
        /*012a*/ 	.short	(.L_14697 - .L_14696)
	.align		4
.L_14696:
        /*012c*/ 	.word	index@(.nv.constant0._Z15SoftmaxWarpImplI10DirectLoadIffE11DirectStoreIffEfLi2ELi22ELi32ELi1ELb1EL9Algorithm0EEvT_T0_ll)
        /*0130*/ 	.short	0x0380
        /*0132*/ 	.short	0x0030


	//----- nvinfo : EIATTR_SW_WAR
	.align		4
.L_14697:
        /*0134*/ 	.byte	0x04, 0x36
        /*0136*/ 	.short	(.L_14699 - .L_14698)
.L_14698:
        /*0138*/ 	.word	0x00000008
.L_14699:


//--------------------- .nv.info._Z15SoftmaxWarpImplI10DirectLoadIffE11DirectStoreIffEfLi2ELi22ELi32ELi1ELb0EL9Algorithm0EEvT_T0_ll --------------------------
	.section	.nv.info._Z15SoftmaxWarpImplI10DirectLoadIffE11DirectStoreIffEfLi2ELi22ELi32ELi1ELb0EL9Algorithm0EEvT_T0_ll,"",@"SHT_CUDA_INFO"
	.sectionflags	@""
	.align	4


	//----- nvinfo : EIATTR_CUDA_API_VERSION
	.align		4
        /*0000*/ 	.byte	0x04, 0x37
        /*0002*/ 	.short	(.L_14701 - .L_14700)
.L_14700:
        /*0004*/ 	.word	0x00000082


	//----- nvinfo : EIATTR_KPARAM_INFO
	.align		4
.L_14701:
        /*0008*/ 	.byte	0x04, 0x17
        /*000a*/ 	.short	(.L_14703 - .L_14702)
.L_14702:
        /*000c*/ 	.word	0x00000000
        /*0010*/ 	.short	0x0003
        /*0012*/ 	.short	0x0028
        /*0014*/ 	.byte	0x00, 0xf0, 0x21, 0x00


	//----- nvinfo : EIATTR_KPARAM_INFO
	.align		4
.L_14703:
        /*0018*/ 	.byte	0x04, 0x17
        /*001a*/ 	.short	(.L_14705 - .L_14704)
.L_14704:
        /*001c*/ 	.word	0x00000000
        /*0020*/ 	.short	0x0002
        /*0022*/ 	.short	0x0020
        /*0024*/ 	.byte	0x00, 0xf0, 0x21, 0x00


	//----- nvinfo : EIATTR_KPARAM_INFO
	.align		4
.L_14705:
        /*0028*/ 	.byte	0x04, 0x17
        /*002a*/ 	.short	(.L_14707 - .L_14706)
.L_14706:
        /*002c*/ 	.word	0x00000000
        /*0030*/ 	.short	0x0001
        /*0032*/ 	.short	0x0010
        /*0034*/ 	.byte	0x00, 0xf0, 0x41, 0x00


	//----- nvinfo : EIATTR_KPARAM_INFO
	.align		4
.L_14707:
        /*0038*/ 	.byte	0x04, 0x17
        /*003a*/ 	.short	(.L_14709 - .L_14708)
.L_14708:
        /*003c*/ 	.word	0x00000000
        /*0040*/ 	.short	0x0000
        /*0042*/ 	.short	0x0000
        /*0044*/ 	.byte	0x00, 0xf0, 0x41, 0x00


	//----- nvinfo : EIATTR_SPARSE_MMA_MASK
	.align		4
.L_14709:
        /*0048*/ 	.byte	0x03, 0x50
        /*004a*/ 	.short	0x0000


	//----- nvinfo : EIATTR_MAXREG_COUNT
	.align		4
        /*004c*/ 	.byte	0x03, 0x1b
        /*004e*/ 	.short	0x00ff


	//----- nvinfo : EIATTR_EXTERNS
	.align		4
        /*0050*/ 	.byte	0x04, 0x0f
        /*0052*/ 	.short	(.L_14711 - .L_14710)


	//   ....[0]....
	.align		4
.L_14710:
        /*0054*/ 	.word	index@(__assertfail)


	//----- nvinfo : EIATTR_MERCURY_ISA_VERSION
	.align		4
.L_14711:
        /*0058*/ 	.byte	0x03, 0x5f
        /*005a*/ 	.short	0x0101


	//----- nvinfo : EIATTR_COOP_GROUP_MASK_REGIDS
	.align		4
        /*005c*/ 	.byte	0x04, 0x29
        /*005e*/ 	.short	(.L_14713 - .L_14712)


	//   ....[0]....
.L_14712:
        /*0060*/ 	.word	0xffffffff


	//   ....[1]....
        /*0064*/ 	.word	0xffffffff


	//   ....[2]....
        /*0068*/ 	.word	0xffffffff


	//   ....[3]....
        /*006c*/ 	.word	0xffffffff


	//   ....[4]....
        /*0070*/ 	.word	0xffffffff


	//   ....[5]....
        /*0074*/ 	.word	0xffffffff


	//   ....[6]....
        /*0078*/ 	.word	0xffffffff


	//   ....[7]....
        /*007c*/ 	.word	0xffffffff


	//   ....[8]....
        /*0080*/ 	.word	0xffffffff


	//   ....[9]....
        /*0084*/ 	.word	0xffffffff


	//   ....[10]....
        /*0088*/ 	.word	0x0500000f


	//   ....[11]....
        /*008c*/ 	.word	0x0500000f


	//   ....[12]....
        /*0090*/ 	.word	0x0500000f


	//   ....[13]....
        /*0094*/ 	.word	0x0500000f


	//   ....[14]....
        /*0098*/ 	.word	0x0500000f


	//   ....[15]....
        /*009c*/ 	.word	0x0500000f


	//   ....[16]....
        /*00a0*/ 	.word	0x0500000f


	//   ....[17]....
        /*00a4*/ 	.word	0x0500000f


	//   ....[18]....
        /*00a8*/ 	.word	0x0500000f


	//   ....[19]....
        /*00ac*/ 	.word	0x0500000f


	//----- nvinfo : EIATTR_COOP_GROUP_INSTR_OFFSETS
	.align		4
.L_14713:
        /*00b0*/ 	.byte	0x04, 0x28
        /*00b2*/ 	.short	(.L_14715 - .L_14714)


	//   ....[0]....
.L_14714:
        /*00b4*/ 	.word	0x00000bb0


	//   ....[1]....
        /*00b8*/ 	.word	0x00000bd0


	//   ....[2]....
        /*00bc*/ 	.word	0x00000bf0


	//   ....[3]....
        /*00c0*/ 	.word	0x00000c20


	//   ....[4]....
        /*00c4*/ 	.word	0x00000c50


	//   ....[5]....
        /*00c8*/ 	.word	0x00001a30


	//   ....[6]....
        /*00cc*/ 	.word	0x00001a50


	//   ....[7]....
        /*00d0*/ 	.word	0x00001a70


	//   ....[8]....
        /*00d4*/ 	.word	0x00001a90


	//   ....[9]....
        /*00d8*/ 	.word	0x00001ab0


	//   ....[10]....
        /*00dc*/ 	.word	0x000037d0


	//   ....[11]....
        /*00e0*/ 	.word	0x00003870


	//   ....[12]....
        /*00e4*/ 	.word	0x000038d0


	//   ....[13]....
        /*00e8*/ 	.word	0x00003930


	//   ....[14]....
        /*00ec*/ 	.word	0x00003990


	//   ....[15]....
        /*00f0*/ 	.word	0x000047c0


	//   ....[16]....
        /*00f4*/ 	.word	0x00004820


	//   ....[17]....
        /*00f8*/ 	.word	0x00004880


	//   ....[18]....
        /*00fc*/ 	.word	0x000048e0


	//   ....[19]....
        /*0100*/ 	.word	0x00004940


	//----- nvinfo : EIATTR_VRC_CTA_INIT_COUNT
	.align		4
.L_14715:
        /*0104*/ 	.byte	0x02, 0x4a
	.zero		1
	.zero		1


	//----- nvinfo : EIATTR_SYSCALL_OFFSETS
	.align		4
        /*0108*/ 	.byte	0x04, 0x46
        /*010a*/ 	.short	(.L_14717 - .L_14716)


	//   ....[0]....
.L_14716:
        /*010c*/ 	.word	0x00000170


	//----- nvinfo : EIATTR_EXIT_INSTR_OFFSETS
	.align		4
.L_14717:
        /*0110*/ 	.byte	0x04, 0x1c
        /*0112*/ 	.short	(.L_14719 - .L_14718)


	//   ....[0]....
.L_14718:
        /*0114*/ 	.word	0x00000220


	//   ....[1]....
        /*0118*/ 	.word	0x00003770


	//----- nvinfo : EIATTR_CRS_STACK_SIZE
	.align		4
.L_14719:
        /*011c*/ 	.byte	0x04, 0x1e
        /*011e*/ 	.short	(.L_14721 - .L_14720)
.L_14720:
        /*0120*/ 	.word	0x00000000


	//----- nvinfo : EIATTR_CBANK_PARAM_SIZE
	.align		4
.L_14721:
        /*0124*/ 	.byte	0x03, 0x19
        /*0126*/ 	.short	0x0030


	//----- nvinfo : EIATTR_PARAM_CBANK
	.align		4
        /*0128*/ 	.byte	0x04, 0x0a
        /*012a*/ 	.short	(.L_14723 - .L_14722)
	.align		4
.L_14722:
        /*012c*/ 	.word	index@(.nv.constant0._Z15SoftmaxWarpImplI10DirectLoadIffE11DirectStoreIffEfLi2ELi22ELi32ELi1ELb0EL9Algorithm0EEvT_T0_ll)
        /*0130*/ 	.short	0x0380
        /*0132*/ 	.short	0x0030


	//----- nvinfo : EIATTR_SW_WAR
	.align		4
.L_14723:
        /*0134*/ 	.byte	0x04, 0x36
        /*0136*/ 	.short	(.L_14725 - .L_14724)
.L_14724:
        /*0138*/ 	.word	0x00000008
.L_14725:


//--------------------- .nv.info._Z15SoftmaxWarpImplI10DirectLoadIffE11DirectStoreIffEfLi2ELi20ELi32ELi1ELb1EL9Algorithm0EEvT_T0_ll --------------------------
	.section	.nv.info._Z15SoftmaxWarpImplI10DirectLoadIffE11DirectStoreIffEfLi2ELi20ELi32ELi1ELb1EL9Algorithm0EEvT_T0_ll,"",@"SHT_CUDA_INFO"
	.sectionflags	@""
	.align	4


	//----- nvinfo : EIATTR_CUDA_API_VERSION
	.align		4
        /*0000*/ 	.byte	0x04, 0x37
        /*0002*/ 	.short	(.L_14727 - .L_14726)
.L_14726:
        /*0004*/ 	.word	0x00000082


	//----- nvinfo : EIATTR_KPARAM_INFO
	.align		4
.L_14727:
        /*0008*/ 	.byte	0x04, 0x17
        /*000a*/ 	.short	(.L_14729 - .L_14728)
.L_14728:
        /*000c*/ 	.word	0x00000000
        /*0010*/ 	.short	0x0003
        /*0012*/ 	.short	0x0028
        /*0014*/ 	.byte	0x00, 0xf0, 0x21, 0x00


	//----- nvinfo : EIATTR_KPARAM_INFO
	.align		4
.L_14729:
        /*0018*/ 	.byte	0x04, 0x17
        /*001a*/ 	.short	(.L_14731 - .L_14730)
.L_14730:
        /*001c*/ 	.word	0x00000000
        /*0020*/ 	.short	0x0002
        /*0022*/ 	.short	0x0020
        /*0024*/ 	.byte	0x00, 0xf0, 0x21, 0x00


	//----- nvinfo : EIATTR_KPARAM_INFO
	.align		4
.L_14731:
        /*0028*/ 	.byte	0x04, 0x17
        /*002a*/ 	.short	(.L_14733 - .L_14732)
.L_14732:
        /*002c*/ 	.word	0x00000000
        /*0030*/ 	.short	0x0001
        /*0032*/ 	.short	0x0010
        /*0034*/ 	.byte	0x00, 0xf0, 0x41, 0x00


	//----- nvinfo : EIATTR_KPARAM_INFO
	.align		4
.L_14733:
        /*0038*/ 	.byte	0x04, 0x17
        /*003a*/ 	.short	(.L_14735 - .L_14734)
.L_14734:
        /*003c*/ 	.word	0x00000000
        /*0040*/ 	.short	0x0000
        /*0042*/ 	.short	0x0000
        /*0044*/ 	.byte	0x00, 0xf0, 0x41, 0x00


	//----- nvinfo : EIATTR_SPARSE_MMA_MASK
	.align		4
.L_14735:
        /*0048*/ 	.byte	0x03, 0x50
        /*004a*/ 	.short	0x0000


	//----- nvinfo : EIATTR_MAXREG_COUNT
	.align		4
        /*004c*/ 	.byte	0x03, 0x1b
        /*004e*/ 	.short	0x00ff


	//----- nvinfo : EIATTR_EXTERNS
	.align		4
        /*0050*/ 	.byte	0x04, 0x0f
        /*0052*/ 	.short	(.L_14737 - .L_14736)


	//   ....[0]....
	.align		4
.L_14736:
        /*0054*/ 	.word	index@(__assertfail)


	//----- nvinfo : EIATTR_MERCURY_ISA_VERSION
	.align		4
.L_14737:
        /*0058*/ 	.byte	0x03, 0x5f
        /*005a*/ 	.short	0x0101


	//----- nvinfo : EIATTR_COOP_GROUP_MASK_REGIDS
	.align		4
        /*005c*/ 	.byte	0x04, 0x29
        /*005e*/ 	.short	(.L_14739 - .L_14738)


	//   ....[0]....
.L_14738:
        /*0060*/ 	.word	0xffffffff


	//   ....[1]....
        /*0064*/ 	.word	0xffffffff


	//   ....[2]....
        /*0068*/ 	.word	0xffffffff


	//   ....[3]....
        /*006c*/ 	.word	0xffffffff


	//   ....[4]....
        /*0070*/ 	.word	0xffffffff


	//   ....[5]....
        /*0074*/ 	.word	0xffffffff


	//   ....[6]....
        /*0078*/ 	.word	0xffffffff


	//   ....[7]....
        /*007c*/ 	.word	0xffffffff


	//   ....[8]....
        /*0080*/ 	.word	0xffffffff


	//   ....[9]....
        /*0084*/ 	.word	0xffffffff


	//   ....[10]....
        /*0088*/ 	.word	0x0500000f


	//   ....[11]....
        /*008c*/ 	.word	0x0500000f


	//   ....[12]....
        /*0090*/ 	.word	0x0500000f


	//   ....[13]....
        /*0094*/ 	.word	0x0500000f


	//   ....[14]....
        /*0098*/ 	.word	0x0500000f


	//   ....[15]....
        /*009c*/ 	.word	0x0500000f


	//   ....[16]....
        /*00a0*/ 	.word	0x0500000f


	//   ....[17]....
        /*00a4*/ 	.word	0x0500000f


	//   ....[18]....
        /*00a8*/ 	.word	0x0500000f


	//   ....[19]....
        /*00ac*/ 	.word	0x0500000f


	//----- nvinfo : EIATTR_COOP_GROUP_INSTR_OFFSETS
	.align		4
.L_14739:
        /*00b0*/ 	.byte	0x04, 0x28
        /*00b2*/ 	.short	(.L_14741 - .L_14740)


	//   ....[0]....
.L_14740:
        /*00b4*/ 	.word	0x000011f0


	//   ....[1]....
        /*00b8*/ 	.word	0x00001210


	//   ....[2]....
        /*00bc*/ 	.word	0x00001230


	//   ....[3]....
        /*00c0*/ 	.word	0x00001260


	//   ....[4]....
        /*00c4*/ 	.word	0x00001280


	//   ....[5]....
        /*00c8*/ 	.word	0x00001f30


	//   ....[6]....
        /*00cc*/ 	.word	0x00001f50


	//   ....[7]....
        /*00d0*/ 	.word	0x00001f70


	//   ....[8]....
        /*00d4*/ 	.word	0x00001f90


	//   ....[9]....
        /*00d8*/ 	.word	0x00001fb0


	//   ....[10]....
        /*00dc*/ 	.word	0x00003fe0


	//   ....[11]....
        /*00e0*/ 	.word	0x00004080


	//   ....[12]....
        /*00e4*/ 	.word	0x000040e0


	//   ....[13]....
        /*00e8*/ 	.word	0x00004140


	//   ....[14]....
        /*00ec*/ 	.word	0x000041a0


	//   ....[15]....
        /*00f0*/ 	.word	0x00004e90


	//   ....[16]....
        /*00f4*/ 	.word	0x00004ef0


	//   ....[17]....
        /*00f8*/ 	.word	0x00004f50


	//   ....[18]....
        /*00fc*/ 	.word	0x00004fb0


	//   ....[19]....
        /*0100*/ 	.word	0x00005010


	//----- nvinfo : EIATTR_VRC_CTA_INIT_COUNT
	.align		4
.L_14741:
        /*0104*/ 	.byte	0x02, 0x4a
	.zero		1
	.zero		1


	//----- nvinfo : EIATTR_SYSCALL_OFFSETS
	.align		4
        /*0108*/ 	.byte	0x04, 0x46
        /*010a*/ 	.short	(.L_14743 - .L_14742)


	//   ....[0]....
.L_14742:
        /*010c*/ 	.word	0x00000170


	//----- nvinfo : EIATTR_EXIT_INSTR_OFFSETS
	.align		4
.L_14743:
        /*0110*/ 	.byte	0x04, 0x1c
        /*0112*/ 	.short	(.L_14745 - .L_14744)


	//   ....[0]....
.L_14744:
        /*0114*/ 	.word	0x00000200


	//   ....[1]....
        /*0118*/ 	.word	0x00003f80


	//----- nvinfo : EIATTR_CRS_STACK_SIZE
	.align		4
.L_14745:
        /*011c*/ 	.byte	0x04, 0x1e
        /*011e*/ 	.short	(.L_14747 - .L_14746)
.L_14746:
        /*0120*/ 	.word	0x00000000


	//----- nvinfo : EIATTR_CBANK_PARAM_SIZE
	.align		4
.L_14747:
        /*0124*/ 	.byte	0x03, 0x19
        /*0126*/ 	.short	0x0030


	//----- nvinfo : EIATTR_PARAM_CBANK
	.align		4
        /*0128*/ 	.byte	0x04, 0x0a
        /*012a*/ 	.short	(.L_14749 - .L_14748)
	.align		4
.L_14748:
        /*012c*/ 	.word	index@(.nv.constant0._Z15SoftmaxWarpImplI10DirectLoadIffE11DirectStoreIffEfLi2ELi20ELi32ELi1ELb1EL9Algorithm0EEvT_T0_ll)
        /*0130*/ 	.short	0x0380
        /*0132*/ 	.short	0x0030


	//----- nvinfo : EIATTR_SW_WAR
	.align		4
.L_14749:
        /*0134*/ 	.byte	0x04, 0x36
        /*0136*/ 	.short	(.L_14751 - .L_14750)
.L_14750:
        /*0138*/ 	.word	0x00000008
.L_14751:


//--------------------- .nv.info._Z15SoftmaxWarpImplI10DirectLoadIffE11DirectStoreIffEfLi2ELi20ELi32ELi1ELb0EL9Algorithm0EEvT_T0_ll --------------------------
	.section	.nv.info._Z15SoftmaxWarpImplI10DirectLoadIffE11DirectStoreIffEfLi2ELi20ELi32ELi1ELb0EL9Algorithm0EEvT_T0_ll,"",@"SHT_CUDA_INFO"
	.sectionflags	@""
	.align	4


	//----- nvinfo : EIATTR_CUDA_API_VERSION
	.align		4
        /*0000*/ 	.byte	0x04, 0x37
        /*0002*/ 	.short	(.L_14753 - .L_14752)
.L_14752:
        /*0004*/ 	.word	0x00000082


	//----- nvinfo : EIATTR_KPARAM_INFO
	.align		4
.L_14753:
        /*0008*/ 	.byte	0x04, 0x17
        /*000a*/ 	.short	(.L_14755 - .L_14754)
.L_14754:
        /*000c*/ 	.word	0x00000000
        /*0010*/ 	.short	0x0003
        /*0012*/ 	.short	0x0028
        /*0014*/ 	.byte	0x00, 0xf0, 0x21, 0x00


	//----- nvinfo : EIATTR_KPARAM_INFO
	.align		4
.L_14755:
        /*0018*/ 	.byte	0x04, 0x17
        /*001a*/ 	.short	(.L_14757 - .L_14756)
.L_14756:
        /*001c*/ 	.word	0x00000000
        /*0020*/ 	.short	0x0002
        /*0022*/ 	.short	0x0020
        /*0024*/ 	.byte	0x00, 0xf0, 0x21, 0x00


	//----- nvinfo : EIATTR_KPARAM_INFO
	.align		4
.L_14757:
        /*0028*/ 	.byte	0x04, 0x17
        /*002a*/ 	.short	(.L_14759 - .L_14758)
.L_14758:
        /*002c*/ 	.word	0x00000000
        /*0030*/ 	.short	0x0001
        /*0032*/ 	.short	0x0010
        /*0034*/ 	.byte	0x00, 0xf0, 0x41, 0x00


	//----- nvinfo : EIATTR_KPARAM_INFO
	.align		4
.L_14759:
        /*0038*/ 	.byte	0x04, 0x17
        /*003a*/ 	.short	(.L_14761 - .L_14760)
.L_14760:
        /*003c*/ 	.word	0x00000000
        /*0040*/ 	.short	0x0000
        /*0042*/ 	.short	0x0000
        /*0044*/ 	.byte	0x00, 0xf0, 0x41, 0x00


	//----- nvinfo : EIATTR_SPARSE_MMA_MASK
	.align		4
.L_14761:
        /*0048*/ 	.byte	0x03, 0x50
        /*004a*/ 	.short	0x0000


	//----- nvinfo : EIATTR_MAXREG_COUNT
	.align		4
        /*004c*/ 	.byte	0x03, 0x1b
        /*004e*/ 	.short	0x00ff


	//----- nvinfo : EIATTR_EXTERNS
	.align		4
        /*0050*/ 	.byte	0x04, 0x0f
        /*0052*/ 	.short	(.L_14763 - .L_14762)


	//   ....[0]....
	.align		4
.L_14762:
        /*0054*/ 	.word	index@(__assertfail)


	//----- nvinfo : EIATTR_MERCURY_ISA_VERSION
	.align		4
.L_14763:
        /*0058*/ 	.byte	0x03, 0x5f
        /*005a*/ 	.short	0x0101


	//----- nvinfo : EIATTR_COOP_GROUP_MASK_REGIDS
	.align		4
        /*005c*/ 	.byte	0x04, 0x29
        /*005e*/ 	.short	(.L_14765 - .L_14764)


	//   ....[0]....
.L_14764:
        /*0060*/ 	.word	0xffffffff


	//   ....[1]....
        /*0064*/ 	.word	0xffffffff


	//   ....[2]....
        /*0068*/ 	.word	0xffffffff


	//   ....[3]....
        /*006c*/ 	.word	0xffffffff


	//   ....[4]....
        /*0070*/ 	.word	0xffffffff


	//   ....[5]....
        /*0074*/ 	.word	0xffffffff


	//   ....[6]....
        /*0078*/ 	.word	0xffffffff


	//   ....[7]....
        /*007c*/ 	.word	0xffffffff


	//   ....[8]....
        /*0080*/ 	.word	0xffffffff


	//   ....[9]....
        /*0084*/ 	.word	0xffffffff


	//   ....[10]....
        /*0088*/ 	.word	0x0500000f


	//   ....[11]....
        /*008c*/ 	.word	0x0500000f


	//   ....[12]....
        /*0090*/ 	.word	0x0500000f


	//   ....[13]....
        /*0094*/ 	.word	0x0500000f


	//   ....[14]....
        /*0098*/ 	.word	0x0500000f


	//   ....[15]....
        /*009c*/ 	.word	0x0500000f


	//   ....[16]....
        /*00a0*/ 	.word	0x0500000f


	//   ....[17]....
        /*00a4*/ 	.word	0x0500000f


	//   ....[18]....
        /*00a8*/ 	.word	0x0500000f


	//   ....[19]....
        /*00ac*/ 	.word	0x0500000f


	//----- nvinfo : EIATTR_COOP_GROUP_INSTR_OFFSETS
	.align		4
.L_14765:
        /*00b0*/ 	.byte	0x04, 0x28
        /*00b2*/ 	.short	(.L_14767 - .L_14766)


	//   ....[0]....
.L_14766:
        /*00b4*/ 	.word	0x00000ae0


	//   ....[1]....
        /*00b8*/ 	.word	0x00000b00


	//   ....[2]....
        /*00bc*/ 	.word	0x00000b20


	//   ....[3]....
        /*00c0*/ 	.word	0x00000b40


	//   ....[4]....
        /*00c4*/ 	.word	0x00000b70


	//   ....[5]....
        /*00c8*/ 	.word	0x00001820


	//   ....[6]....
        /*00cc*/ 	.word	0x00001840


	//   ....[7]....
        /*00d0*/ 	.word	0x00001860


	//   ....[8]....
        /*00d4*/ 	.word	0x00001880


	//   ....[9]....
        /*00d8*/ 	.word	0x000018a0


	//   ....[10]....
        /*00dc*/ 	.word	0x00003340


	//   ....[11]....
        /*00e0*/ 	.word	0x000033e0


	//   ....[12]....
        /*00e4*/ 	.word	0x00003440


	//   ....[13]....
        /*00e8*/ 	.word	0x000034a0


	//   ....[14]....
        /*00ec*/ 	.word	0x00003500


	//   ....[15]....
        /*00f0*/ 	.word	0x000041f0


	//   ....[16]....
        /*00f4*/ 	.word	0x00004250


	//   ....[17]....
        /*00f8*/ 	.word	0x000042b0


	//   ....[18]....
        /*00fc*/ 	.word	0x00004310


	//   ....[19]....
        /*0100*/ 	.word	0x00004370


	//----- nvinfo : EIATTR_VRC_CTA_INIT_COUNT
	.align		4
.L_14767:
        /*0104*/ 	.byte	0x02, 0x4a
	.zero		1
	.zero		1


	//----- nvinfo : EIATTR_SYSCALL_OFFSETS
	.align		4
        /*0108*/ 	.byte	0x04, 0x46
        /*010a*/ 	.short	(.L_14769 - .L_14768)


	//   ....[0]....
.L_14768:
        /*010c*/ 	.word	0x00000170


	//----- nvinfo : EIATTR_EXIT_INSTR_OFFSETS
	.align		4
.L_14769:
        /*0110*/ 	.byte	0x04, 0x1c
        /*0112*/ 	.short	(.L_14771 - .L_14770)


	//   ....[0]....
.L_14770:
        /*0114*/ 	.word	0x00000220


	//   ....[1]....
        /*0118*/ 	.word	0x000032e0


	//----- nvinfo : EIATTR_CRS_STACK_SIZE
	.align		4
.L_14771:
        /*011c*/ 	.byte	0x04, 0x1e
        /*011e*/ 	.short	(.L_14773 - .L_14772)
.L_14772:
        /*0120*/ 	.word	0x00000000


	//----- nvinfo : EIATTR_CBANK_PARAM_SIZE
	.align		4
.L_14773:
        /*0124*/ 	.byte	0x03, 0x19
        /*0126*/ 	.short	0x0030


	//----- nvinfo : EIATTR_PARAM_CBANK
	.align		4
        /*0128*/ 	.byte	0x04, 0x0a
        /*012a*/ 	.short	(.L_14775 - .L_14774)
	.align		4
.L_14774:
        /*012c*/ 	.word	index@(.nv.constant0._Z15SoftmaxWarpImplI10DirectLoadIffE11DirectStoreIffEfLi2ELi20ELi32ELi1ELb0EL9Algorithm0EEvT_T0_ll)
        /*0130*/ 	.short	0x0380
        /*0132*/ 	.short	0x0030


	//----- nvinfo : EIATTR_SW_WAR
	.align		4
.L_14775:
        /*0134*/ 	.byte	0x04, 0x36
        /*0136*/ 	.short	(.L_14777 - .L_14776)
.L_14776:
        /*0138*/ 	.word	0x00000008
.L_14777:


//--------------------- .nv.info._Z15SoftmaxWarpImplI10DirectLoadIffE11DirectStoreIffEfLi2ELi18ELi32ELi1ELb1EL9Algorithm0EEvT_T0_ll --------------------------
	.section	.nv.info._Z15SoftmaxWarpImplI10DirectLoadIffE11DirectStoreIffEfLi2ELi18ELi32ELi1ELb1EL9Algorithm0EEvT_T0_ll,"",@"SHT_CUDA_INFO"
	.sectionflags	@""
	.align	4


	//----- nvinfo : EIATTR_CUDA_API_VERSION
	.align		4
        /*0000*/ 	.byte	0x04, 0x37
        /*0002*/ 	.short	(.L_14779 - .L_14778)
.L_14778:
        /*0004*/ 	.word	0x00000082


	//----- nvinfo : EIATTR_KPARAM_INFO
	.align		4
.L_14779:
        /*0008*/ 	.byte	0x04, 0x17
        /*000a*/ 	.short	(.L_14781 - .L_14780)
.L_14780:
        /*000c*/ 	.word	0x00000000
        /*0010*/ 	.short	0x0003
        /*0012*/ 	.short	0x0028
        /*0014*/ 	.byte	0x00, 0xf0, 0x21, 0x00


	//----- nvinfo : EIATTR_KPARAM_INFO
	.align		4
.L_14781:
        /*0018*/ 	.byte	0x04, 0x17
        /*001a*/ 	.short	(.L_14783 - .L_14782)
.L_14782:
        /*001c*/ 	.word	0x00000000
        /*0020*/ 	.short	0x0002
        /*0022*/ 	.short	0x0020
        /*0024*/ 	.byte	0x00, 0xf0, 0x21, 0x00


	//----- nvinfo : EIATTR_KPARAM_INFO
	.align		4
.L_14783:
        /*0028*/ 	.byte	0x04, 0x17
        /*002a*/ 	.short	(.L_14785 - .L_14784)
.L_14784:
        /*002c*/ 	.word	0x00000000
        /*0030*/ 	.short	0x0001
        /*0032*/ 	.short	0x0010
        /*0034*/ 	.byte	0x00, 0xf0, 0x41, 0x00


	//----- nvinfo : EIATTR_KPARAM_INFO
	.align		4
.L_14785:
        /*0038*/ 	.byte	0x04, 0x17
        /*003a*/ 	.short	(.L_14787 - .L_14786)
.L_14786:
        /*003c*/ 	.word	0x00000000
        /*0040*/ 	.short	0x0000
        /*0042*/ 	.short	0x0000
        /*0044*/ 	.byte	0x00, 0xf0, 0x41, 0x00


	//----- nvinfo : EIATTR_SPARSE_MMA_MASK
	.align		4
.L_14787:
        /*0048*/ 	.byte	0x03, 0x50
        /*004a*/ 	.short	0x0000


	//----- nvinfo : EIATTR_MAXREG_COUNT
	.align		4
        /*004c*/ 	.byte	0x03, 0x1b
        /*004e*/ 	.short	0x00ff


	//----- nvinfo : EIATTR_EXTERNS
	.align		4
        /*0050*/ 	.byte	0x04, 0x0f
        /*0052*/ 	.short	(.L_14789 - .L_14788)


	//   ....[0]....
	.align		4
.L_14788:
        /*0054*/ 	.word	index@(__assertfail)


	//----- nvinfo : EIATTR_MERCURY_ISA_VERSION
	.align		4
.L_14789:
        /*0058*/ 	.byte	0x03, 0x5f
        /*005a*/ 	.short	0x0101


	//----- nvinfo : EIATTR_COOP_GROUP_MASK_REGIDS
	.align		4
        /*005c*/ 	.byte	0x04, 0x29
        /*005e*/ 	.short	(.L_14791 - .L_14790)


	//   ....[0]....
.L_14790:
        /*0060*/ 	.word	0xffffffff


	//   ....[1]....
        /*0064*/ 	.word	0xffffffff


	//   ....[2]....
        /*0068*/ 	.word	0xffffffff


	//   ....[3]....
        /*006c*/ 	.word	0xffffffff


	//   ....[4]....
        /*0070*/ 	.word	0xffffffff


	//   ....[5]....
        /*0074*/ 	.word	0xffffffff


	//   ....[6]....
        /*0078*/ 	.word	0xffffffff


	//   ....[7]....
        /*007c*/ 	.word	0xffffffff


	//   ....[8]....
        /*0080*/ 	.word	0xffffffff


	//   ....[9]....
        /*0084*/ 	.word	0xffffffff


	//   ....[10]....
        /*0088*/ 	.word	0x0500000f


	//   ....[11]....
        /*008c*/ 	.word	0x0500000f


	//   ....[12]....
        /*0090*/ 	.word	0x0500000f


	//   ....[13]....
        /*0094*/ 	.word	0x0500000f


	//   ....[14]....
        /*0098*/ 	.word	0x0500000f


	//   ....[15]....
        /*009c*/ 	.word	0x0500000f


	//   ....[16]....
        /*00a0*/ 	.word	0x0500000f


	//   ....[17]....
        /*00a4*/ 	.word	0x0500000f


	//   ....[18]....
        /*00a8*/ 	.word	0x0500000f


	//   ....[19]....
        /*00ac*/ 	.word	0x0500000f


	//----- nvinfo : EIATTR_COOP_GROUP_INSTR_OFFSETS
	.align		4
.L_14791:
        /*00b0*/ 	.byte	0x04, 0x28
        /*00b2*/ 	.short	(.L_14793 - .L_14792)


	//   ....[0]....
.L_14792:
        /*00b4*/ 	.word	0x00001040


	//   ....[1]....
        /*00b8*/ 	.word	0x00001060


	//   ....[2]....
        /*00bc*/ 	.word	0x00001080


	//   ....[3]....
        /*00c0*/ 	.word	0x000010b0


	//   ....[4]....
        /*00c4*/ 	.word	0x000010d0


	//   ....[5]....
        /*00c8*/ 	.word	0x00001c40


	//   ....[6]....
        /*00cc*/ 	.word	0x00001c60


	//   ....[7]....
        /*00d0*/ 	.word	0x00001c80


	//   ....[8]....
        /*00d4*/ 	.word	0x00001ca0


	//   ....[9]....
        /*00d8*/ 	.word	0x00001cc0


	//   ....[10]....
        /*00dc*/ 	.word	0x000039d0


	//   ....[11]....
        /*00e0*/ 	.word	0x00003a70


	//   ....[12]....
        /*00e4*/ 	.word	0x00003ad0


	//   ....[13]....
        /*00e8*/ 	.word	0x00003b30


	//   ....[14]....
        /*00ec*/ 	.word	0x00003b90


	//   ....[15]....
        /*00f0*/ 	.word	0x00004740


	//   ....[16]....
        /*00f4*/ 	.word	0x000047a0


	//   ....[17]....
        /*00f8*/ 	.word	0x00004800


	//   ....[18]....
        /*00fc*/ 	.word	0x00004860


	//   ....[19]....
        /*0100*/ 	.word	0x000048c0


	//----- nvinfo : EIATTR_VRC_CTA_INIT_COUNT
	.align		4
.L_14793:
        /*0104*/ 	.byte	0x02, 0x4a
	.zero		1
	.zero		1


	//----- nvinfo : EIATTR_SYSCALL_OFFSETS
	.align		4
        /*0108*/ 	.byte	0x04, 0x46
        /*010a*/ 	.short	(.L_14795 - .L_14794)


	//   ....[0]....
.L_14794:
        /*010c*/ 	.word	0x00000170


	//----- nvinfo : EIATTR_EXIT_INSTR_OFFSETS
	.align		4
.L_14795:
        /*0110*/ 	.byte	0x04, 0x1c
        /*0112*/ 	.short	(.L_14797 - .L_14796)


	//   ....[0]....
.L_14796:
        /*0114*/ 	.word	0x00000200


	//   ....[1]....
        /*0118*/ 	.word	0x00003970


	//----- nvinfo : EIATTR_CRS_STACK_SIZE
	.align		4
.L_14797:
        /*011c*/ 	.byte	0x04, 0x1e
        /*011e*/ 	.short	(.L_14799 - .L_14798)
.L_14798:
        /*0120*/ 	.word	0x00000000


	//----- nvinfo : EIATTR_CBANK_PARAM_SIZE
	.align		4
.L_14799:
        /*0124*/ 	.byte	0x03, 0x19
        /*0126*/ 	.short	0x0030


	//----- nvinfo : EIATTR_PARAM_CBANK
	.align		4
        /*0128*/ 	.byte	0x04, 0x0a
        /*012a*/ 	.short	(.L_14801 - .L_14800)
	.align		4
.L_14800:
        /*012c*/ 	.word	index@(.nv.constant0._Z15SoftmaxWarpImplI10DirectLoadIffE11DirectStoreIffEfLi2ELi18ELi32ELi1ELb1EL9Algorithm0EEvT_T0_ll)
        /*0130*/ 	.short	0x0380
        /*0132*/ 	.short	0x0030


	//----- nvinfo : EIATTR_SW_WAR
	.align		4
.L_14801:
        /*0134*/ 	.byte	0x04, 0x36
        /*0136*/ 	.short	(.L_14803 - .L_14802)
.L_14802:
        /*0138*/ 	.word	0x00000008
.L_14803:


//--------------------- .nv.info._Z15SoftmaxWarpImplI10DirectLoadIffE11DirectStoreIffEfLi2ELi18ELi32ELi1ELb0EL9Algorithm0EEvT_T0_ll --------------------------
	.section	.nv.info._Z15SoftmaxWarpImplI10DirectLoadIffE11DirectStoreIffEfLi2ELi18ELi32ELi1ELb0EL9Algorithm0EEvT_T0_ll,"",@"SHT_CUDA_INFO"
	.sectionflags	@""
	.align	4


	//----- nvinfo : EIATTR_CUDA_API_VERSION
	.align		4
        /*0000*/ 	.byte	0x04, 0x37
        /*0002*/ 	.short	(.L_14805 - .L_14804)
.L_14804:
        /*0004*/ 	.word	0x00000082


	//----- nvinfo : EIATTR_KPARAM_INFO
	.align		4
.L_14805:
        /*0008*/ 	.byte	0x04, 0x17
        /*000a*/ 	.short	(.L_14807 - .L_14806)
.L_14806:
        /*000c*/ 	.word	0x00000000
        /*0010*/ 	.short	0x0003
        /*0012*/ 	.short	0x0028
        /*0014*/ 	.byte	0x00, 0xf0, 0x21, 0x00


	//----- nvinfo : EIATTR_KPARAM_INFO
	.align		4
.L_14807:
        /*0018*/ 	.byte	0x04, 0x17
        /*001a*/ 	.short	(.L_14809 - .L_14808)
.L_14808:
        /*001c*/ 	.word	0x00000000
        /*0020*/ 	.short	0x0002
        /*0022*/ 	.short	0x0020
        /*0024*/ 	.byte	0x00, 0xf0, 0x21, 0x00


	//----- nvinfo : EIATTR_KPARAM_INFO
	.align		4
.L_14809:
        /*0028*/ 	.byte	0x04, 0x17
        /*002a*/ 	.short	(.L_14811 - .L_14810)
.L_14810:
        /*002c*/ 	.word	0x00000000
        /*0030*/ 	.short	0x0001
        /*0032*/ 	.short	0x0010
        /*0034*/ 	.byte	0x00, 0xf0, 0x41, 0x00


	//----- nvinfo : EIATTR_KPARAM_INFO
	.align		4
.L_14811:
        /*0038*/ 	.byte	0x04, 0x17
        /*003a*/ 	.short	(.L_14813 - .L_14812)
.L_14812:
        /*003c*/ 	.word	0x00000000
        /*0040*/ 	.short	0x0000
        /*0042*/ 	.short	0x0000
        /*0044*/ 	.byte	0x00, 0xf0, 0x41, 0x00


	//----- nvinfo : EIATTR_SPARSE_MMA_MASK
	.align		4
.L_14813:
        /*0048*/ 	.byte	0x03, 0x50
        /*004a*/ 	.short	0x0000


	//----- nvinfo : EIATTR_MAXREG_COUNT
	.align		4
        /*004c*/ 	.byte	0x03, 0x1b
        /*004e*/ 	.short	0x00ff


	//----- nvinfo : EIATTR_EXTERNS
	.align		4
        /*0050*/ 	.byte	0x04, 0x0f
        /*0052*/ 	.short	(.L_14815 - .L_14814)


	//   ....[0]....
	.align		4
.L_14814:
        /*0054*/ 	.word	index@(__assertfail)


	//----- nvinfo : EIATTR_MERCURY_ISA_VERSION
	.align		4
.L_14815:
        /*0058*/ 	.byte	0x03, 0x5f
        /*005a*/ 	.short	0x0101


	//----- nvinfo : EIATTR_COOP_GROUP_MASK_REGIDS
	.align		4
        /*005c*/ 	.byte	0x04, 0x29
        /*005e*/ 	.short	(.L_14817 - .L_14816)


	//   ....[0]....
.L_14816:
        /*0060*/ 	.word	0xffffffff


	//   ....[1]....
        /*0064*/ 	.word	0xffffffff


	//   ....[2]....
        /*0068*/ 	.word	0xffffffff


	//   ....[3]....
        /*006c*/ 	.word	0xffffffff


	//   ....[4]....
        /*0070*/ 	.word	0xffffffff


	//   ....[5]....
        /*0074*/ 	.word	0xffffffff


	//   ....[6]....
        /*0078*/ 	.word	0xffffffff


	//   ....[7]....
        /*007c*/ 	.word	0xffffffff


	//   ....[8]....
        /*0080*/ 	.word	0xffffffff


	//   ....[9]....
        /*0084*/ 	.word	0xffffffff


	//   ....[10]....
        /*0088*/ 	.word	0x0500000f


	//   ....[11]....
        /*008c*/ 	.word	0x0500000f


	//   ....[12]....
        /*0090*/ 	.word	0x0500000f


	//   ....[13]....
        /*0094*/ 	.word	0x0500000f


	//   ....[14]....
        /*0098*/ 	.word	0x0500000f


	//   ....[15]....
        /*009c*/ 	.word	0x0500000f


	//   ....[16]....
        /*00a0*/ 	.word	0x0500000f


	//   ....[17]....
        /*00a4*/ 	.word	0x0500000f


	//   ....[18]....
        /*00a8*/ 	.word	0x0500000f


	//   ....[19]....
        /*00ac*/ 	.word	0x0500000f


	//----- nvinfo : EIATTR_COOP_GROUP_INSTR_OFFSETS
	.align		4
.L_14817:
        /*00b0*/ 	.byte	0x04, 0x28
        /*00b2*/ 	.short	(.L_14819 - .L_14818)


	//   ....[0]....
.L_14818:
        /*00b4*/ 	.word	0x00000a10


	//   ....[1]....
        /*00b8*/ 	.word	0x00000a30


	//   ....[2]....
        /*00bc*/ 	.word	0x00000a50


	//   ....[3]....
        /*00c0*/ 	.word	0x00000a80


	//   ....[4]....
        /*00c4*/ 	.word	0x00000aa0


	//   ....[5]....
        /*00c8*/ 	.word	0x00001610


	//   ....[6]....
        /*00cc*/ 	.word	0x00001630


	//   ....[7]....
        /*00d0*/ 	.word	0x00001650


	//   ....[8]....
        /*00d4*/ 	.word	0x00001670


	//   ....[9]....
        /*00d8*/ 	.word	0x00001690


	//   ....[10]....
        /*00dc*/ 	.word	0x00002eb0


	//   ....[11]....
        /*00e0*/ 	.word	0x00002f40


	//   ....[12]....
        /*00e4*/ 	.word	0x00002fa0


	//   ....[13]....
        /*00e8*/ 	.word	0x00003000


	//   ....[14]....
        /*00ec*/ 	.word	0x00003060


	//   ....[15]....
        /*00f0*/ 	.word	0x00003c20


	//   ....[16]....
        /*00f4*/ 	.word	0x00003c80


	//   ....[17]....
        /*00f8*/ 	.word	0x00003ce0


	//   ....[18]....
        /*00fc*/ 	.word	0x00003d40


	//   ....[19]....
        /*0100*/ 	.word	0x00003da0


	//----- nvinfo : EIATTR_VRC_CTA_INIT_COUNT
	.align		4
.L_14819:
        /*0104*/ 	.byte	0x02, 0x4a
	.zero		1
	.zero		1


	//----- nvinfo : EIATTR_SYSCALL_OFFSETS
	.align		4
        /*0108*/ 	.byte	0x04, 0x46
        /*010a*/ 	.short	(.L_14821 - .L_14820)


	//   ....[0]....
.L_14820:
        /*010c*/ 	.word	0x00000170


	//----- nvinfo : EIATTR_EXIT_INSTR_OFFSETS
	.align		4
.L_14821:
        /*0110*/ 	.byte	0x04, 0x1c
        /*0112*/ 	.short	(.L_14823 - .L_14822)


	//   ....[0]....
.L_14822:
        /*0114*/ 	.word	0x00000220


	//   ....[1]....
        /*0118*/ 	.word	0x00002e50


	//----- nvinfo : EIATTR_CRS_STACK_SIZE
	.align		4
.L_14823:
        /*011c*/ 	.byte	0x04, 0x1e
        /*011e*/ 	.short	(.L_14825 - .L_14824)
.L_14824:
        /*0120*/ 	.word	0x00000000


	//----- nvinfo : EIATTR_CBANK_PARAM_SIZE
	.align		4
.L_14825:
        /*0124*/ 	.byte	0x03, 0x19
        /*0126*/ 	.short	0x0030


	//----- nvinfo : EIATTR_PARAM_CBANK
	.align		4
        /*0128*/ 	.byte	0x04, 0x0a
        /*012a*/ 	.short	(.L_14827 - .L_14826)
	.align		4
.L_14826:
        /*012c*/ 	.word	index@(.nv.constant0._Z15SoftmaxWarpImplI10DirectLoadIffE11DirectStoreIffEfLi2ELi18ELi32ELi1ELb0EL9Algorithm0EEvT_T0_ll)
        /*0130*/ 	.short	0x0380
        /*0132*/ 	.short	0x0030


	//----- nvinfo : EIATTR_SW_WAR
	.align		4
.L_14827:
        /*0134*/ 	.byte	0x04, 0x36
        /*0136*/ 	.short	(.L_14829 - .L_14828)
.L_14828:
        /*0138*/ 	.word	0x00000008
.L_14829:


//--------------------- .nv.info._Z15SoftmaxWarpImplI10DirectLoadIffE11DirectStoreIffEfLi2ELi16ELi32ELi1ELb1EL9Algorithm0EEvT_T0_ll --------------------------
	.section	.nv.info._Z15SoftmaxWarpImplI10DirectLoadIffE11DirectStoreIffEfLi2ELi16ELi32ELi1ELb1EL9Algorithm0EEvT_T0_ll,"",@"SHT_CUDA_INFO"
	.sectionflags	@""
	.align	4


	//----- nvinfo : EIATTR_CUDA_API_VERSION
	.align		4
        /*0000*/ 	.byte	0x04, 0x37
        /*0002*/ 	.short	(.L_14831 - .L_14830)
.L_14830:
        /*0004*/ 	.word	0x00000082


	//----- nvinfo : EIATTR_KPARAM_INFO
	.align		4
.L_14831:
        /*0008*/ 	.byte	0x04, 0x17
        /*000a*/ 	.short	(.L_14833 - .L_14832)
.L_14832:
        /*000c*/ 	.word	0x00000000
        /*0010*/ 	.short	0x0003
        /*0012*/ 	.short	0x0028
        /*0014*/ 	.byte	0x00, 0xf0, 0x21, 0x00


	//----- nvinfo : EIATTR_KPARAM_INFO
	.align		4
.L_14833:
        /*0018*/ 	.byte	0x04, 0x17
        /*001a*/ 	.short	(.L_14835 - .L_14834)
.L_14834:
        /*001c*/ 	.word	0x00000000
        /*0020*/ 	.short	0x0002
        /*0022*/ 	.short	0x0020
        /*0024*/ 	.byte	0x00, 0xf0, 0x21, 0x00


	//----- nvinfo : EIATTR_KPARAM_INFO
	.align		4
.L_14835:
        /*0028*/ 	.byte	0x04, 0x17
        /*002a*/ 	.short	(.L_14837 - .L_14836)
.L_14836:
        /*002c*/ 	.word	0x00000000
        /*0030*/ 	.short	0x0001
        /*0032*/ 	.short	0x0010
        /*0034*/ 	.byte	0x00, 0xf0, 0x41, 0x00


	//----- nvinfo : EIATTR_KPARAM_INFO
	.align		4
.L_14837:
        /*0038*/ 	.byte	0x04, 0x17
        /*003a*/ 	.short	(.L_14839 - .L_14838)
.L_14838:
        /*003c*/ 	.word	0x00000000
        /*0040*/ 	.short	0x0000
        /*0042*/ 	.short	0x0000
        /*0044*/ 	.byte	0x00, 0xf0, 0x41, 0x00


	//----- nvinfo : EIATTR_SPARSE_MMA_MASK
	.align		4
.L_14839:
        /*0048*/ 	.byte	0x03, 0x50
        /*004a*/ 	.short	0x0000


	//----- nvinfo : EIATTR_MAXREG_COUNT
	.align		4
        /*004c*/ 	.byte	0x03, 0x1b
        /*004e*/ 	.short	0x00ff


	//----- nvinfo : EIATTR_EXTERNS
	.align		4
        /*0050*/ 	.byte	0x04, 0x0f
        /*0052*/ 	.short	(.L_14841 - .L_14840)


	//   ....[0]....
	.align		4
.L_14840:
        /*0054*/ 	.word	index@(__assertfail)


	//----- nvinfo : EIATTR_MERCURY_ISA_VERSION
	.align		4
.L_14841:
        /*0058*/ 	.byte	0x03, 0x5f
        /*005a*/ 	.short	0x0101


	//----- nvinfo : EIATTR_COOP_GROUP_MASK_REGIDS
	.align		4
        /*005c*/ 	.byte	0x04, 0x29
        /*005e*/ 	.short	(.L_14843 - .L_14842)


	//   ....[0]....
.L_14842:
        /*0060*/ 	.word	0xffffffff


	//   ....[1]....
        /*0064*/ 	.word	0xffffffff


	//   ....[2]....
        /*0068*/ 	.word	0xffffffff


	//   ....[3]....
        /*006c*/ 	.word	0xffffffff


	//   ....[4]....
        /*0070*/ 	.word	0xffffffff


	//   ....[5]....
        /*0074*/ 	.word	0xffffffff


	//   ....[6]....
        /*0078*/ 	.word	0xffffffff


	//   ....[7]....
        /*007c*/ 	.word	0xffffffff


	//   ....[8]....
        /*0080*/ 	.word	0xffffffff


	//   ....[9]....
        /*0084*/ 	.word	0xffffffff


	//   ....[10]....
        /*0088*/ 	.word	0x0500000f


	//   ....[11]....
        /*008c*/ 	.word	0x0500000f


	//   ....[12]....
        /*0090*/ 	.word	0x0500000f


	//   ....[13]....
        /*0094*/ 	.word	0x0500000f


	//   ....[14]....
        /*0098*/ 	.word	0x0500000f


	//   ....[15]....
        /*009c*/ 	.word	0x0500000f


	//   ....[16]....
        /*00a0*/ 	.word	0x0500000f


	//   ....[17]....
        /*00a4*/ 	.word	0x0500000f


	//   ....[18]....
        /*00a8*/ 	.word	0x0500000f


	//   ....[19]....
        /*00ac*/ 	.word	0x0500000f


	//----- nvinfo : EIATTR_COOP_GROUP_INSTR_OFFSETS
	.align		4
.L_14843:
        /*00b0*/ 	.byte	0x04, 0x28
        /*00b2*/ 	.short	(.L_14845 - .L_14844)


	//   ....[0]....
.L_14844:
        /*00b4*/ 	.word	0x00000e90


	//   ....[1]....
        /*00b8*/ 	.word	0x00000eb0


	//   ....[2]....
        /*00bc*/ 	.word	0x00000ed0


	//   ....[3]....
        /*00c0*/ 	.word	0x00000f00


	//   ....[4]....
        /*00c4*/ 	.word	0x00000f20


	//   ....[5]....
        /*00c8*/ 	.word	0x00001950


	//   ....[6]....
        /*00cc*/ 	.word	0x00001970


	//   ....[7]....
        /*00d0*/ 	.word	0x00001990


	//   ....[8]....
        /*00d4*/ 	.word	0x000019b0


	//   ....[9]....
        /*00d8*/ 	.word	0x000019d0


	//   ....[10]....
        /*00dc*/ 	.word	0x000033b0


	//   ....[11]....
        /*00e0*/ 	.word	0x00003430


	//   ....[12]....
        /*00e4*/ 	.word	0x00003490


	//   ....[13]....
        /*00e8*/ 	.word	0x000034f0


	//   ....[14]....
        /*00ec*/ 	.word	0x00003550


	//   ....[15]....
        /*00f0*/ 	.word	0x00003fe0


	//   ....[16]....
        /*00f4*/ 	.word	0x00004040


	//   ....[17]....
        /*00f8*/ 	.word	0x000040a0


	//   ....[18]....
        /*00fc*/ 	.word	0x00004100


	//   ....[19]....
        /*0100*/ 	.word	0x00004160


	//----- nvinfo : EIATTR_VRC_CTA_INIT_COUNT
	.align		4
.L_14845:
        /*0104*/ 	.byte	0x02, 0x4a
	.zero		1
	.zero		1


	//----- nvinfo : EIATTR_SYSCALL_OFFSETS
	.align		4
        /*0108*/ 	.byte	0x04, 0x46
        /*010a*/ 	.short	(.L_14847 - .L_14846)


	//   ....[0]....
.L_14846:
        /*010c*/ 	.word	0x00000170


	//----- nvinfo : EIATTR_EXIT_INSTR_OFFSETS
	.align		4
.L_14847:
        /*0110*/ 	.byte	0x04, 0x1c
        /*0112*/ 	.short	(.L_14849 - .L_14848)


	//   ....[0]....
.L_14848:
        /*0114*/ 	.word	0x00000220


	//   ....[1]....
        /*0118*/ 	.word	0x00003350


	//----- nvinfo : EIATTR_CRS_STACK_SIZE
	.align		4
.L_14849:
        /*011c*/ 	.byte	0x04, 0x1e
        /*011e*/ 	.short	(.L_14851 - .L_14850)
.L_14850:
        /*0120*/ 	.word	0x00000000


	//----- nvinfo : EIATTR_CBANK_PARAM_SIZE
	.align		4
.L_14851:
        /*0124*/ 	.byte	0x03, 0x19
        /*0126*/ 	.short	0x0030


	//----- nvinfo : EIATTR_PARAM_CBANK
	.align		4
        /*0128*/ 	.byte	0x04, 0x0a
        /*012a*/ 	.short	(.L_14853 - .L_14852)
	.align		4
.L_14852:
        /*012c*/ 	.word	index@(.nv.constant0._Z15SoftmaxWarpImplI10DirectLoadIffE11DirectStoreIffEfLi2ELi16ELi32ELi1ELb1EL9Algorithm0EEvT_T0_ll)
        /*0130*/ 	.short	0x0380
        /*0132*/ 	.short	0x0030


	//----- nvinfo : EIATTR_SW_WAR
	.align		4
.L_14853:
        /*0134*/ 	.byte	0x04, 0x36
        /*0136*/ 	.short	(.L_14855 - .L_14854)
.L_14854:
        /*0138*/ 	.word	0x00000008
.L_14855:


//--------------------- .nv.info._Z15SoftmaxWarpImplI10DirectLoadIffE11DirectStoreIffEfLi2ELi16ELi32ELi1ELb0EL9Algorithm0EEvT_T0_ll --------------------------
	.section	.nv.info._Z15SoftmaxWarpImplI10DirectLoadIffE11DirectStoreIffEfLi2ELi16ELi32ELi1ELb0EL9Algorithm0EEvT_T0_ll,"",@"SHT_CUDA_INFO"
	.sectionflags	@""
	.align	4


	//----- nvinfo : EIATTR_CUDA_API_VERSION
	.align		4
        /*0000*/ 	.byte	0x04, 0x37
        /*0002*/ 	.short	(.L_14857 - .L_14856)
.L_14856:
        /*0004*/ 	.word	0x00000082


	//----- nvinfo : EIATTR_KPARAM_INFO
	.align		4
.L_14857:
        /*0008*/ 	.byte	0x04, 0x17
        /*000a*/ 	.short	(.L_14859 - .L_14858)
.L_14858:
        /*000c*/ 	.word	0x00000000
        /*0010*/ 	.short	0x0003
        /*0012*/ 	.short	0x0028
        /*0014*/ 	.byte	0x00, 0xf0, 0x21, 0x00


	//----- nvinfo : EIATTR_KPARAM_INFO
	.align		4
.L_14859:
        /*0018*/ 	.byte	0x04, 0x17
        /*001a*/ 	.short	(.L_14861 - .L_14860)
.L_14860:
        /*001c*/ 	.word	0x00000000
        /*0020*/ 	.short	0x0002
        /*0022*/ 	.short	0x0020
        /*0024*/ 	.byte	0x00, 0xf0, 0x21, 0x00


	//----- nvinfo : EIATTR_KPARAM_INFO
	.align		4
.L_14861:
        /*0028*/ 	.byte	0x04, 0x17
        /*002a*/ 	.short	(.L_14863 - .L_14862)
.L_14862:
        /*002c*/ 	.word	0x00000000
        /*0030*/ 	.short	0x0001
        /*0032*/ 	.short	0x0010
        /*0034*/ 	.byte	0x00, 0xf0, 0x41, 0x00


	//----- nvinfo : EIATTR_KPARAM_INFO
	.align		4
.L_14863:
        /*0038*/ 	.byte	0x04, 0x17
        /*003a*/ 	.short	(.L_14865 - .L_14864)
.L_14864:
        /*003c*/ 	.word	0x00000000
        /*0040*/ 	.short	0x0000
        /*0042*/ 	.short	0x0000
        /*0044*/ 	.byte	0x00, 0xf0, 0x41, 0x00


	//----- nvinfo : EIATTR_SPARSE_MMA_MASK
	.align		4
.L_14865:
        /*0048*/ 	.byte	0x03, 0x50
        /*004a*/ 	.short	0x0000


	//----- nvinfo : EIATTR_MAXREG_COUNT
	.align		4
        /*004c*/ 	.byte	0x03, 0x1b
        /*004e*/ 	.short	0x00ff


	//----- nvinfo : EIATTR_EXTERNS
	.align		4
        /*0050*/ 	.byte	0x04, 0x0f
        /*0052*/ 	.short	(.L_14867 - .L_14866)


	//   ....[0]....
	.align		4
.L_14866:
        /*0054*/ 	.word	index@(__assertfail)


	//----- nvinfo : EIATTR_MERCURY_ISA_VERSION
	.align		4
.L_14867:
        /*0058*/ 	.byte	0x03, 0x5f
        /*005a*/ 	.short	0x0101


	//----- nvinfo : EIATTR_COOP_GROUP_MASK_REGIDS
	.align		4
        /*005c*/ 	.byte	0x04, 0x29
        /*005e*/ 	.short	(.L_14869 - .L_14868)


	//   ....[0]....
.L_14868:
        /*0060*/ 	.word	0xffffffff


	//   ....[1]....
        /*0064*/ 	.word	0xffffffff


	//   ....[2]....
        /*0068*/ 	.word	0xffffffff


	//   ....[3]....
        /*006c*/ 	.word	0xffffffff


	//   ....[4]....
        /*0070*/ 	.word	0xffffffff


	//   ....[5]....
        /*0074*/ 	.word	0xffffffff


	//   ....[6]....
        /*0078*/ 	.word	0xffffffff


	//   ....[7]....
        /*007c*/ 	.word	0xffffffff


	//   ....[8]....
        /*0080*/ 	.word	0xffffffff


	//   ....[9]....
        /*0084*/ 	.word	0xffffffff


	//   ....[10]....
        /*0088*/ 	.word	0x0500000f


	//   ....[11]....
        /*008c*/ 	.word	0x0500000f


	//   ....[12]....
        /*0090*/ 	.word	0x0500000f


	//   ....[13]....
        /*0094*/ 	.word	0x0500000f


	//   ....[14]....
        /*0098*/ 	.word	0x0500000f


	//   ....[15]....
        /*009c*/ 	.word	0x0500000f


	//   ....[16]....
        /*00a0*/ 	.word	0x0500000f


	//   ....[17]....
        /*00a4*/ 	.word	0x0500000f


	//   ....[18]....
        /*00a8*/ 	.word	0x0500000f


	//   ....[19]....
        /*00ac*/ 	.word	0x0500000f


	//----- nvinfo : EIATTR_COOP_GROUP_INSTR_OFFSETS
	.align		4
.L_14869:
        /*00b0*/ 	.byte	0x04, 0x28
        /*00b2*/ 	.short	(.L_14871 - .L_14870)


	//   ....[0]....
.L_14870:
        /*00b4*/ 	.word	0x00000940


	//   ....[1]....
        /*00b8*/ 	.word	0x00000960


	//   ....[2]....
        /*00bc*/ 	.word	0x00000980


	//   ....[3]....
        /*00c0*/ 	.word	0x000009a0


	//   ....[4]....
        /*00c4*/ 	.word	0x000009c0


	//   ....[5]....
        /*00c8*/ 	.word	0x00001400


	//   ....[6]....
        /*00cc*/ 	.word	0x00001420


	//   ....[7]....
        /*00d0*/ 	.word	0x00001440


	//   ....[8]....
        /*00d4*/ 	.word	0x00001460


	//   ....[9]....
        /*00d8*/ 	.word	0x00001480


	//   ....[10]....
        /*00dc*/ 	.word	0x00002a10


	//   ....[11]....
        /*00e0*/ 	.word	0x00002a90


	//   ....[12]....
        /*00e4*/ 	.word	0x00002af0


	//   ....[13]....
        /*00e8*/ 	.word	0x00002b50


	//   ....[14]....
        /*00ec*/ 	.word	0x00002bb0


	//   ....[15]....
        /*00f0*/ 	.word	0x00003640


	//   ....[16]....
        /*00f4*/ 	.word	0x000036a0


	//   ....[17]....
        /*00f8*/ 	.word	0x00003700


	//   ....[18]....
        /*00fc*/ 	.word	0x00003760


	//   ....[19]....
        /*0100*/ 	.word	0x000037c0


	//----- nvinfo : EIATTR_VRC_CTA_INIT_COUNT
	.align		4
.L_14871:
        /*0104*/ 	.byte	0x02, 0x4a
	.zero		1
	.zero		1


	//----- nvinfo : EIATTR_SYSCALL_OFFSETS
	.align		4
        /*0108*/ 	.byte	0x04, 0x46
        /*010a*/ 	.short	(.L_14873 - .L_14872)


	//   ....[0]....
.L_14872:
        /*010c*/ 	.word	0x00000170


	//----- nvinfo : EIATTR_EXIT_INSTR_OFFSETS
	.align		4
.L_14873:
        /*0110*/ 	.byte	0x04, 0x1c
        /*0112*/ 	.short	(.L_14875 - .L_14874)


	//   ....[0]....
.L_14874:
        /*0114*/ 	.word	0x00000220


	//   ....[1]....
        /*0118*/ 	.word	0x000029b0


	//----- nvinfo : EIATTR_CRS_STACK_SIZE
	.align		4
.L_14875:
        /*011c*/ 	.byte	0x04, 0x1e
        /*011e*/ 	.short	(.L_14877 - .L_14876)
.L_14876:
        /*0120*/ 	.word	0x00000000


	//----- nvinfo : EIATTR_CBANK_PARAM_SIZE
	.align		4
.L_14877:
        /*0124*/ 	.byte	0x03, 0x19
        /*0126*/ 	.short	0x0030


	//----- nvinfo : EIATTR_PARAM_CBANK
	.align		4
        /*0128*/ 	.byte	0x04, 0x0a
        /*012a*/ 	.short	(.L_14879 - .L_14878)
	.align		4
.L_14878:
        /*012c*/ 	.word	index@(.nv.constant0._Z15SoftmaxWarpImplI10DirectLoadIffE11DirectStoreIffEfLi2ELi16ELi32ELi1ELb0EL9Algorithm0EEvT_T0_ll)
        /*0130*/ 	.short	0x0380
        /*0132*/ 	.short	0x0030


	//----- nvinfo : EIATTR_SW_WAR
	.align		4
.L_14879:
        /*0134*/ 	.byte	0x04, 0x36
        /*0136*/ 	.short	(.L_14881 - .L_14880)
.L_14880:
        /*0138*/ 	.word	0x00000008
.L_14881:


//--------------------- .nv.info._Z15SoftmaxWarpImplI10DirectLoadIffE11DirectStoreIffEfLi2ELi14ELi32ELi1ELb1EL9Algorithm0EEvT_T0_ll --------------------------
	.section	.nv.info._Z15SoftmaxWarpImplI10DirectLoadIffE11DirectStoreIffEfLi2ELi14ELi32ELi1ELb1EL9Algorithm0EEvT_T0_ll,"",@"SHT_CUDA_INFO"
	.sectionflags	@""
	.align	4


	//----- nvinfo : EIATTR_CUDA_API_VERSION
	.align		4
        /*0000*/ 	.byte	0x04, 0x37
        /*0002*/ 	.short	(.L_14883 - .L_14882)
.L_14882:
        /*0004*/ 	.word	0x00000082


	//----- nvinfo : EIATTR_KPARAM_INFO
	.align		4
.L_14883:
        /*0008*/ 	.byte	0x04, 0x17
        /*000a*/ 	.short	(.L_14885 - .L_14884)
.L_14884:
        /*000c*/ 	.word	0x00000000
        /*0010*/ 	.short	0x0003
        /*0012*/ 	.short	0x0028
        /*0014*/ 	.byte	0x00, 0xf0, 0x21, 0x00


	//----- nvinfo : EIATTR_KPARAM_INFO
	.align		4
.L_14885:
        /*0018*/ 	.byte	0x04, 0x17
        /*001a*/ 	.short	(.L_14887 - .L_14886)
.L_14886:
        /*001c*/ 	.word	0x00000000
        /*0020*/ 	.short	0x0002
        /*0022*/ 	.short	0x0020
        /*0024*/ 	.byte	0x00, 0xf0, 0x21, 0x00


	//----- nvinfo : EIATTR_KPARAM_INFO
	.align		4
.L_14887:
        /*0028*/ 	.byte	0x04, 0x17
        /*002a*/ 	.short	(.L_14889 - .L_14888)
.L_14888:
        /*002c*/ 	.word	0x00000000
        /*0030*/ 	.short	0x0001
        /*0032*/ 	.short	0x0010
        /*0034*/ 	.byte	0x00, 0xf0, 0x41, 0x00


	//----- nvinfo : EIATTR_KPARAM_INFO
	.align		4
.L_14889:
        /*0038*/ 	.byte	0x04, 0x17
        /*003a*/ 	.short	(.L_14891 - .L_14890)
.L_14890:
        /*003c*/ 	.word	0x00000000
        /*0040*/ 	.short	0x0000
        /*0042*/ 	.short	0x0000
        /*0044*/ 	.byte	0x00, 0xf0, 0x41, 0x00


	//----- nvinfo : EIATTR_SPARSE_MMA_MASK
	.align		4
.L_14891:
        /*0048*/ 	.byte	0x03, 0x50
        /*004a*/ 	.short	0x0000


	//----- nvinfo : EIATTR_MAXREG_COUNT
	.align		4
        /*004c*/ 	.byte	0x03, 0x1b
        /*004e*/ 	.short	0x00ff


	//----- nvinfo : EIATTR_EXTERNS
	.align		4
        /*0050*/ 	.byte	0x04, 0x0f
        /*0052*/ 	.short	(.L_14893 - .L_14892)


	//   ....[0]....
	.align		4
.L_14892:
        /*0054*/ 	.word	index@(__assertfail)


	//----- nvinfo : EIATTR_MERCURY_ISA_VERSION
	.align		4
.L_14893:
        /*0058*/ 	.byte	0x03, 0x5f
        /*005a*/ 	.short	0x0101


	//----- nvinfo : EIATTR_COOP_GROUP_MASK_REGIDS
	.align		4
        /*005c*/ 	.byte	0x04, 0x29
        /*005e*/ 	.short	(.L_14895 - .L_14894)


	//   ....[0]....
.L_14894:
        /*0060*/ 	.word	0xffffffff


	//   ....[1]....
        /*0064*/ 	.word	0xffffffff


	//   ....[2]....
        /*0068*/ 	.word	0xffffffff


	//   ....[3]....
        /*006c*/ 	.word	0xffffffff


	//   ....[4]....
        /*0070*/ 	.word	0xffffffff


	//   ....[5]....
        /*0074*/ 	.word	0xffffffff


	//   ....[6]....
        /*0078*/ 	.word	0xffffffff


	//   ....[7]....
        /*007c*/ 	.word	0xffffffff


	//   ....[8]....
        /*0080*/ 	.word	0xffffffff


	//   ....[9]....
        /*0084*/ 	.word	0xffffffff


	//   ....[10]....
        /*0088*/ 	.word	0x0500000f


	//   ....[11]....
        /*008c*/ 	.word	0x0500000f


	//   ....[12]....
        /*0090*/ 	.word	0x0500000f


	//   ....[13]....
        /*0094*/ 	.word	0x0500000f


	//   ....[14]....
        /*0098*/ 	.word	0x0500000f


	//   ....[15]....
        /*009c*/ 	.word	0x0500000f


	//   ....[16]....
        /*00a0*/ 	.word	0x0500000f


	//   ....[17]....
        /*00a4*/ 	.word	0x0500000f


	//   ....[18]....
        /*00a8*/ 	.word	0x0500000f


	//   ....[19]....
        /*00ac*/ 	.word	0x0500000f


	//----- nvinfo : EIATTR_COOP_GROUP_INSTR_OFFSETS
	.align		4
.L_14895:
        /*00b0*/ 	.byte	0x04, 0x28
        /*00b2*/ 	.short	(.L_14897 - .L_14896)


	//   ....[0]....
.L_14896:
        /*00b4*/ 	.word	0x00000cd0


	//   ....[1]....
        /*00b8*/ 	.word	0x00000cf0


	//   ....[2]....
        /*00bc*/ 	.word	0x00000d10


	//   ....[3]....
        /*00c0*/ 	.word	0x00000d40


	//   ....[4]....
        /*00c4*/ 	.word	0x00000d60


	//   ....[5]....
        /*00c8*/ 	.word	0x00001650


	//   ....[6]....
        /*00cc*/ 	.word	0x00001670


	//   ....[7]....
        /*00d0*/ 	.word	0x00001690


	//   ....[8]....
        /*00d4*/ 	.word	0x000016b0


	//   ....[9]....
        /*00d8*/ 	.word	0x000016d0


	//   ....[10]....
        /*00dc*/ 	.word	0x00002d90


	//   ....[11]....
        /*00e0*/ 	.word	0x00002e30


	//   ....[12]....
        /*00e4*/ 	.word	0x00002e90


	//   ....[13]....
        /*00e8*/ 	.word	0x00002ef0


	//   ....[14]....
        /*00ec*/ 	.word	0x00002f50


	//   ....[15]....
        /*00f0*/ 	.word	0x00003880


	//   ....[16]....
        /*00f4*/ 	.word	0x000038e0


	//   ....[17]....
        /*00f8*/ 	.word	0x00003940


	//   ....[18]....
        /*00fc*/ 	.word	0x000039a0


	//   ....[19]....
        /*0100*/ 	.word	0x00003a00


	//----- nvinfo : EIATTR_VRC_CTA_INIT_COUNT
	.align		4
.L_14897:
        /*0104*/ 	.byte	0x02, 0x4a
	.zero		1
	.zero		1


	//----- nvinfo : EIATTR_SYSCALL_OFFSETS
	.align		4
        /*0108*/ 	.byte	0x04, 0x46
        /*010a*/ 	.short	(.L_14899 - .L_14898)


	//   ....[0]....
.L_14898:
        /*010c*/ 	.word	0x00000170


	//----- nvinfo : EIATTR_EXIT_INSTR_OFFSETS
	.align		4
.L_14899:
        /*0110*/ 	.byte	0x04, 0x1c
        /*0112*/ 	.short	(.L_14901 - .L_14900)


	//   ....[0]....
.L_14900:
        /*0114*/ 	.word	0x00000220


	//   ....[1]....
        /*0118*/ 	.word	0x00002d30


	//----- nvinfo : EIATTR_CRS_STACK_SIZE
	.align		4
.L_14901:
        /*011c*/ 	.byte	0x04, 0x1e
        /*011e*/ 	.short	(.L_14903 - .L_14902)
.L_14902:
        /*0120*/ 	.word	0x00000000


	//----- nvinfo : EIATTR_CBANK_PARAM_SIZE
	.align		4
.L_14903:
        /*0124*/ 	.byte	0x03, 0x19
        /*0126*/ 	.short	0x0030


	//----- nvinfo : EIATTR_PARAM_CBANK
	.align		4
        /*0128*/ 	.byte	0x04, 0x0a
        /*012a*/ 	.short	(.L_14905 - .L_14904)
	.align		4
.L_14904:
        /*012c*/ 	.word	index@(.nv.constant0._Z15SoftmaxWarpImplI10DirectLoadIffE11DirectStoreIffEfLi2ELi14ELi32ELi1ELb1EL9Algorithm0EEvT_T0_ll)
        /*0130*/ 	.short	0x0380
        /*0132*/ 	.short	0x0030


	//----- nvinfo : EIATTR_SW_WAR
	.align		4
.L_14905:
        /*0134*/ 	.byte	0x04, 0x36
        /*0136*/ 	.short	(.L_14907 - .L_14906)
.L_14906:
        /*0138*/ 	.word	0x00000008
.L_14907:


//--------------------- .nv.info._Z15SoftmaxWarpImplI10DirectLoadIffE11DirectStoreIffEfLi2ELi14ELi32ELi1ELb0EL9Algorithm0EEvT_T0_ll --------------------------
	.section	.nv.info._Z15SoftmaxWarpImplI10DirectLoadIffE11DirectStoreIffEfLi2ELi14ELi32ELi1ELb0EL9Algorithm0EEvT_T0_ll,"",@"SHT_CUDA_INFO"
	.sectionflags	@""
	.align	4


	//----- nvinfo : EIATTR_CUDA_API_VERSION
	.align		4
        /*0000*/ 	.byte	0x04, 0x37
        /*0002*/ 	.short	(.L_14909 - .L_14908)
.L_14908:
        /*0004*/ 	.word	0x00000082


	//----- nvinfo : EIATTR_KPARAM_INFO
	.align		4
.L_14909:
        /*0008*/ 	.byte	0x04, 0x17
        /*000a*/ 	.short	(.L_14911 - .L_14910)
.L_14910:
        /*000c*/ 	.word	0x00000000
        /*0010*/ 	.short	0x0003
        /*0012*/ 	.short	0x0028
        /*0014*/ 	.byte	0x00, 0xf0, 0x21, 0x00


	//----- nvinfo : EIATTR_KPARAM_INFO
	.align		4
.L_14911:
        /*0018*/ 	.byte	0x04, 0x17
        /*001a*/ 	.short	(.L_14913 - .L_14912)
.L_14912:
        /*001c*/ 	.word	0x00000000
        /*0020*/ 	.short	0x0002
        /*0022*/ 	.short	0x0020
        /*0024*/ 	.byte	0x00, 0xf0, 0x21, 0x00


	//----- nvinfo : EIATTR_KPARAM_INFO
	.align		4
.L_14913:
        /*0028*/ 	.byte	0x04, 0x17
        /*002a*/ 	.short	(.L_14915 - .L_14914)
.L_14914:
        /*002c*/ 	.word	0x00000000
        /*0030*/ 	.short	0x0001
        /*0032*/ 	.short	0x0010
        /*0034*/ 	.byte	0x00, 0xf0, 0x41, 0x00


	//----- nvinfo : EIATTR_KPARAM_INFO
	.align		4
.L_14915:
        /*0038*/ 	.byte	0x04, 0x17
        /*003a*/ 	.short	(.L_14917 - .L_14916)
.L_14916:
        /*003c*/ 	.word	0x00000000
        /*0040*/ 	.short	0x0000
        /*0042*/ 	.short	0x0000
        /*0044*/ 	.byte	0x00, 0xf0, 0x41, 0x00


	//----- nvinfo : EIATTR_SPARSE_MMA_MASK
	.align		4
.L_14917:
        /*0048*/ 	.byte	0x03, 0x50
        /*004a*/ 	.short	0x0000


	//----- nvinfo : EIATTR_MAXREG_COUNT
	.align		4
        /*004c*/ 	.byte	0x03, 0x1b
        /*004e*/ 	.short	0x00ff


	//----- nvinfo : EIATTR_EXTERNS
	.align		4
        /*0050*/ 	.byte	0x04, 0x0f
        /*0052*/ 	.short	(.L_14919 - .L_14918)


	//   ....[0]....
	.align		4
.L_14918:
        /*0054*/ 	.word	index@(__assertfail)


	//----- nvinfo : EIATTR_MERCURY_ISA_VERSION
	.align		4
.L_14919:
        /*0058*/ 	.byte	0x03, 0x5f
        /*005a*/ 	.short	0x0101


	//----- nvinfo : EIATTR_COOP_GROUP_MASK_REGIDS
	.align		4
        /*005c*/ 	.byte	0x04, 0x29
        /*005e*/ 	.short	(.L_14921 - .L_14920)


	//   ....[0]....
.L_14920:
        /*0060*/ 	.word	0xffffffff


	//   ....[1]....
        /*0064*/ 	.word	0xffffffff


	//   ....[2]....
        /*0068*/ 	.word	0xffffffff


	//   ....[3]....
        /*006c*/ 	.word	0xffffffff


	//   ....[4]....
        /*0070*/ 	.word	0xffffffff


	//   ....[5]....
        /*0074*/ 	.word	0xffffffff


	//   ....[6]....
        /*0078*/ 	.word	0xffffffff


	//   ....[7]....
        /*007c*/ 	.word	0xffffffff


	//   ....[8]....
        /*0080*/ 	.word	0xffffffff


	//   ....[9]....
        /*0084*/ 	.word	0xffffffff


	//   ....[10]....
        /*0088*/ 	.word	0x0500000f


	//   ....[11]....
        /*008c*/ 	.word	0x0500000f


	//   ....[12]....
        /*0090*/ 	.word	0x0500000f


	//   ....[13]....
        /*0094*/ 	.word	0x0500000f


	//   ....[14]....
        /*0098*/ 	.word	0x0500000f


	//   ....[15]....
        /*009c*/ 	.word	0x0500000f


	//   ....[16]....
        /*00a0*/ 	.word	0x0500000f


	//   ....[17]....
        /*00a4*/ 	.word	0x0500000f


	//   ....[18]....
        /*00a8*/ 	.word	0x0500000f


	//   ....[19]....
        /*00ac*/ 	.word	0x0500000f


	//----- nvinfo : EIATTR_COOP_GROUP_INSTR_OFFSETS
	.align		4
.L_14921:
        /*00b0*/ 	.byte	0x04, 0x28
        /*00b2*/ 	.short	(.L_14923 - .L_14922)


	//   ....[0]....
.L_14922:
        /*00b4*/ 	.word	0x00000870


	//   ....[1]....
        /*00b8*/ 	.word	0x000008a0


	//   ....[2]....
        /*00bc*/ 	.word	0x000008c0


	//   ....[3]....
        /*00c0*/ 	.word	0x000008e0


	//   ....[4]....
        /*00c4*/ 	.word	0x00000900


	//   ....[5]....
        /*00c8*/ 	.word	0x000011f0


	//   ....[6]....
        /*00cc*/ 	.word	0x00001210


	//   ....[7]....
        /*00d0*/ 	.word	0x00001230


	//   ....[8]....
        /*00d4*/ 	.word	0x00001250


	//   ....[9]....
        /*00d8*/ 	.word	0x00001270


	//   ....[10]....
        /*00dc*/ 	.word	0x00002560


	//   ....[11]....
        /*00e0*/ 	.word	0x000025e0


	//   ....[12]....
        /*00e4*/ 	.word	0x00002640


	//   ....[13]....
        /*00e8*/ 	.word	0x000026a0


	//   ....[14]....
        /*00ec*/ 	.word	0x00002700


	//   ....[15]....
        /*00f0*/ 	.word	0x00003050


	//   ....[16]....
        /*00f4*/ 	.word	0x000030b0


	//   ....[17]....
        /*00f8*/ 	.word	0x00003110


	//   ....[18]....
        /*00fc*/ 	.word	0x00003170


	//   ....[19]....
        /*0100*/ 	.word	0x000031d0


	//----- nvinfo : EIATTR_VRC_CTA_INIT_COUNT
	.align		4
.L_14923:
        /*0104*/ 	.byte	0x02, 0x4a
	.zero		1
	.zero		1


	//----- nvinfo : EIATTR_SYSCALL_OFFSETS
	.align		4
        /*0108*/ 	.byte	0x04, 0x46
        /*010a*/ 	.short	(.L_14925 - .L_14924)


	//   ....[0]....
.L_14924:
        /*010c*/ 	.word	0x00000170


	//----- nvinfo : EIATTR_EXIT_INSTR_OFFSETS
	.align		4
.L_14925:
        /*0110*/ 	.byte	0x04, 0x1c
        /*0112*/ 	.short	(.L_14927 - .L_14926)


	//   ....[0]....
.L_14926:
        /*0114*/ 	.word	0x00000220


	//   ....[1]....
        /*0118*/ 	.word	0x00002500


	//----- nvinfo : EIATTR_CRS_STACK_SIZE
	.align		4
.L_14927:
        /*011c*/ 	.byte	0x04, 0x1e
        /*011e*/ 	.short	(.L_14929 - .L_14928)
.L_14928:
        /*0120*/ 	.word	0x00000000


	//----- nvinfo : EIATTR_CBANK_PARAM_SIZE
	.align		4
.L_14929:
        /*0124*/ 	.byte	0x03, 0x19
        /*0126*/ 	.short	0x0030


	//----- nvinfo : EIATTR_PARAM_CBANK
	.align		4
        /*0128*/ 	.byte	0x04, 0x0a
        /*012a*/ 	.short	(.L_14931 - .L_14930)
	.align		4
.L_14930:
        /*012c*/ 	.word	index@(.nv.constant0._Z15SoftmaxWarpImplI10DirectLoadIffE11DirectStoreIffEfLi2ELi14ELi32ELi1ELb0EL9Algorithm0EEvT_T0_ll)
        /*0130*/ 	.short	0x0380
        /*0132*/ 	.short	0x0030


	//----- nvinfo : EIATTR_SW_WAR
	.align		4
.L_14931:
        /*0134*/ 	.byte	0x04, 0x36
        /*0136*/ 	.short	(.L_14933 - .L_14932)
.L_14932:
        /*0138*/ 	.word	0x00000008
.L_14933:


//--------------------- .nv.info._Z15SoftmaxWarpImplI10DirectLoadIffE11DirectStoreIffEfLi2ELi12ELi32ELi1ELb1EL9Algorithm0EEvT_T0_ll --------------------------
	.section	.nv.info._Z15SoftmaxWarpImplI10DirectLoadIffE11DirectStoreIffEfLi2ELi12ELi32ELi1ELb1EL9Algorithm0EEvT_T0_ll,"",@"SHT_CUDA_INFO"
	.sectionflags	@""
	.align	4


	//----- nvinfo : EIATTR_CUDA_API_VERSION
	.align		4
        /*0000*/ 	.byte	0x04, 0x37
        /*0002*/ 	.short	(.L_14935 - .L_14934)
.L_14934:
        /*0004*/ 	.word	0x00000082


	//----- nvinfo : EIATTR_KPARAM_INFO
	.align		4
.L_14935:
        /*0008*/ 	.byte	0x04, 0x17
        /*000a*/ 	.short	(.L_14937 - .L_14936)
.L_14936:
        /*000c*/ 	.word	0x00000000
        /*0010*/ 	.short	0x0003
        /*0012*/ 	.short	0x0028
        /*0014*/ 	.byte	0x00, 0xf0, 0x21, 0x00


	//----- nvinfo : EIATTR_KPARAM_INFO
	.align		4
.L_14937:
        /*0018*/ 	.byte	0x04, 0x17
        /*001a*/ 	.short	(.L_14939 - .L_14938)
.L_14938:
        /*001c*/ 	.word	0x00000000
        /*0020*/ 	.short	0x0002
        /*0022*/ 	.short	0x0020
        /*0024*/ 	.byte	0x00, 0xf0, 0x21, 0x00


	//----- nvinfo : EIATTR_KPARAM_INFO
	.align		4
.L_14939:
        /*0028*/ 	.byte	0x04, 0x17
        /*002a*/ 	.short	(.L_14941 - .L_14940)
.L_14940:
        /*002c*/ 	.word	0x00000000
        /*0030*/ 	.short	0x0001
        /*0032*/ 	.short	0x0010
        /*0034*/ 	.byte	0x00, 0xf0, 0x41, 0x00


	//----- nvinfo : EIATTR_KPARAM_INFO
	.align		4
.L_14941:
        /*0038*/ 	.byte	0x04, 0x17
        /*003a*/ 	.short	(.L_14943 - .L_14942)
.L_14942:
        /*003c*/ 	.word	0x00000000
        /*0040*/ 	.short	0x0000
        /*0042*/ 	.short	0x0000
        /*0044*/ 	.byte	0x00, 0xf0, 0x41, 0x00


	//----- nvinfo : EIATTR_SPARSE_MMA_MASK
	.align		4
.L_14943:
        /*0048*/ 	.byte	0x03, 0x50
        /*004a*/ 	.short	0x0000


	//----- nvinfo : EIATTR_MAXREG_COUNT
	.align		4
        /*004c*/ 	.byte	0x03, 0x1b
        /*004e*/ 	.short	0x00ff


	//----- nvinfo : EIATTR_EXTERNS
	.align		4
        /*0050*/ 	.byte	0x04, 0x0f
        /*0052*/ 	.short	(.L_14945 - .L_14944)


	//   ....[0]....
	.align		4
.L_14944:
        /*0054*/ 	.word	index@(__assertfail)


	//----- nvinfo : EIATTR_MERCURY_ISA_VERSION
	.align		4
.L_14945:
        /*0058*/ 	.byte	0x03, 0x5f
        /*005a*/ 	.short	0x0101


	//----- nvinfo : EIATTR_COOP_GROUP_MASK_REGIDS
	.align		4
        /*005c*/ 	.byte	0x04, 0x29
        /*005e*/ 	.short	(.L_14947 - .L_14946)


	//   ....[0]....
.L_14946:
        /*0060*/ 	.word	0xffffffff


	//   ....[1]....
        /*0064*/ 	.word	0xffffffff


	//   ....[2]....
        /*0068*/ 	.word	0xffffffff


	//   ....[3]....
        /*006c*/ 	.word	0xffffffff


	//   ....[4]....
        /*0070*/ 	.word	0xffffffff


	//   ....[5]....
        /*0074*/ 	.word	0xffffffff


	//   ....[6]....
        /*0078*/ 	.word	0xffffffff


	//   ....[7]....
        /*007c*/ 	.word	0xffffffff


	//   ....[8]....
        /*0080*/ 	.word	0xffffffff


	//   ....[9]....
        /*0084*/ 	.word	0xffffffff


	//   ....[10]....
        /*0088*/ 	.word	0x0500000f


	//   ....[11]....
        /*008c*/ 	.word	0x0500000f


	//   ....[12]....
        /*0090*/ 	.word	0x0500000f


	//   ....[13]....
        /*0094*/ 	.word	0x0500000f


	//   ....[14]....
        /*0098*/ 	.word	0x0500000f


	//   ....[15]....
        /*009c*/ 	.word	0x0500000f


	//   ....[16]....
        /*00a0*/ 	.word	0x0500000f


	//   ....[17]....
        /*00a4*/ 	.word	0x0500000f


	//   ....[18]....
        /*00a8*/ 	.word	0x0500000f


	//   ....[19]....
        /*00ac*/ 	.word	0x0500000f


	//----- nvinfo : EIATTR_COOP_GROUP_INSTR_OFFSETS
	.align		4
.L_14947:
        /*00b0*/ 	.byte	0x04, 0x28
        /*00b2*/ 	.short	(.L_14949 - .L_14948)


	//   ....[0]....
.L_14948:
        /*00b4*/ 	.word	0x00000b40


	//   ....[1]....
        /*00b8*/ 	.word	0x00000b70


	//   ....[2]....
        /*00bc*/ 	.word	0x00000b90


	//   ....[3]....
        /*00c0*/ 	.word	0x00000bc0


	//   ....[4]....
        /*00c4*/ 	.word	0x00000be0


	//   ....[5]....
        /*00c8*/ 	.word	0x00001380


	//   ....[6]....
        /*00cc*/ 	.word	0x000013a0


	//   ....[7]....
        /*00d0*/ 	.word	0x000013c0


	//   ....[8]....
        /*00d4*/ 	.word	0x000013e0


	//   ....[9]....
        /*00d8*/ 	.word	0x00001400


	//   ....[10]....
        /*00dc*/ 	.word	0x000027a0


	//   ....[11]....
        /*00e0*/ 	.word	0x00002820


	//   ....[12]....
        /*00e4*/ 	.word	0x00002880


	//   ....[13]....
        /*00e8*/ 	.word	0x000028e0


	//   ....[14]....
        /*00ec*/ 	.word	0x00002940


	//   ....[15]....
        /*00f0*/ 	.word	0x00003150


	//   ....[16]....
        /*00f4*/ 	.word	0x000031b0


	//   ....[17]....
        /*00f8*/ 	.word	0x00003210


	//   ....[18]....
        /*00fc*/ 	.word	0x00003270


	//   ....[19]....
        /*0100*/ 	.word	0x000032d0


	//----- nvinfo : EIATTR_VRC_CTA_INIT_COUNT
	.align		4
.L_14949:
        /*0104*/ 	.byte	0x02, 0x4a
	.zero		1
	.zero		1


	//----- nvinfo : EIATTR_SYSCALL_OFFSETS
	.align		4
        /*0108*/ 	.byte	0x04, 0x46
        /*010a*/ 	.short	(.L_14951 - .L_14950)


	//   ....[0]....
.L_14950:
        /*010c*/ 	.word	0x00000170


	//----- nvinfo : EIATTR_EXIT_INSTR_OFFSETS
	.align		4
.L_14951:
        /*0110*/ 	.byte	0x04, 0x1c
        /*0112*/ 	.short	(.L_14953 - .L_14952)


	//   ....[0]....
.L_14952:
        /*0114*/ 	.word	0x00000220


	//   ....[1]....
        /*0118*/ 	.word	0x00002740


	//----- nvinfo : EIATTR_CRS_STACK_SIZE
	.align		4
.L_14953:
        /*011c*/ 	.byte	0x04, 0x1e
        /*011e*/ 	.short	(.L_14955 - .L_14954)
.L_14954:
        /*0120*/ 	.word	0x00000000


	//----- nvinfo : EIATTR_CBANK_PARAM_SIZE
	.align		4
.L_14955:
        /*0124*/ 	.byte	0x03, 0x19
        /*0126*/ 	.short	0x0030


	//----- nvinfo : EIATTR_PARAM_CBANK
	.align		4
        /*0128*/ 	.byte	0x04, 0x0a
        /*012a*/ 	.short	(.L_14957 - .L_14956)
	.align		4
.L_14956:
        /*012c*/ 	.word	index@(.nv.constant0._Z15SoftmaxWarpImplI10DirectLoadIffE11DirectStoreIffEfLi2ELi12ELi32ELi1ELb1EL9Algorithm0EEvT_T0_ll)
        /*0130*/ 	.short	0x0380
        /*0132*/ 	.short	0x0030


	//----- nvinfo : EIATTR_SW_WAR
	.align		4
.L_14957:
        /*0134*/ 	.byte	0x04, 0x36
        /*0136*/ 	.short	(.L_14959 - .L_14958)
.L_14958:
        /*0138*/ 	.word	0x00000008
.L_14959:


//--------------------- .nv.info._Z15SoftmaxWarpImplI10DirectLoadIffE11DirectStoreIffEfLi2ELi12ELi32ELi1ELb0EL9Algorithm0EEvT_T0_ll --------------------------
	.section	.nv.info._Z15SoftmaxWarpImplI10DirectLoadIffE11DirectStoreIffEfLi2ELi12ELi32ELi1ELb0EL9Algorithm0EEvT_T0_ll,"",@"SHT_CUDA_INFO"
	.sectionflags	@""
	.align	4


	//----- nvinfo : EIATTR_CUDA_API_VERSION
	.align		4
        /*0000*/ 	.byte	0x04, 0x37
        /*0002*/ 	.short	(.L_14961 - .L_14960)
.L_14960:
        /*0004*/ 	.word	0x00000082


	//----- nvinfo : EIATTR_KPARAM_INFO
	.align		4
.L_14961:
        /*0008*/ 	.byte	0x04, 0x17
        /*000a*/ 	.short	(.L_14963 - .L_14962)
.L_14962:
        /*000c*/ 	.word	0x00000000
        /*0010*/ 	.short	0x0003
        /*0012*/ 	.short	0x0028
        /*0014*/ 	.byte	0x00, 0xf0, 0x21, 0x00


	//----- nvinfo : EIATTR_KPARAM_INFO
	.align		4
.L_14963:
        /*0018*/ 	.byte	0x04, 0x17
        /*001a*/ 	.short	(.L_14965 - .L_14964)
.L_14964:
        /*001c*/ 	.word	0x00000000
        /*0020*/ 	.short	0x0002
        /*0022*/ 	.short	0x0020
        /*0024*/ 	.byte	0x00, 0xf0, 0x21, 0x00


	//----- nvinfo : EIATTR_KPARAM_INFO
	.align		4
.L_14965:
        /*0028*/ 	.byte	0x04, 0x17
        /*002a*/ 	.short	(.L_14967 - .L_14966)
.L_14966:
        /*002c*/ 	.word	0x00000000
        /*0030*/ 	.short	0x0001
        /*0032*/ 	.short	0x0010
        /*0034*/ 	.byte	0x00, 0xf0, 0x41, 0x00


	//----- nvinfo : EIATTR_KPARAM_INFO
	.align		4
.L_14967:
        /*0038*/ 	.byte	0x04, 0x17
        /*003a*/ 	.short	(.L_14969 - .L_14968)
.L_14968:
        /*003c*/ 	.word	0x00000000
        /*0040*/ 	.short	0x0000
        /*0042*/ 	.short	0x0000
        /*0044*/ 	.byte	0x00, 0xf0, 0x41, 0x00


	//----- nvinfo : EIATTR_SPARSE_MMA_MASK
	.align		4
.L_14969:
        /*0048*/ 	.byte	0x03, 0x50
        /*004a*/ 	.short	0x0000


	//----- nvinfo : EIATTR_MAXREG_COUNT
	.align		4
        /*004c*/ 	.byte	0x03, 0x1b
        /*004e*/ 	.short	0x00ff


	//----- nvinfo : EIATTR_EXTERNS
	.align		4
        /*0050*/ 	.byte	0x04, 0x0f
        /*0052*/ 	.short	(.L_14971 - .L_14970)


	//   ....[0]....
	.align		4
.L_14970:
        /*0054*/ 	.word	index@(__assertfail)


	//----- nvinfo : EIATTR_MERCURY_ISA_VERSION
	.align		4
.L_14971:
        /*0058*/ 	.byte	0x03, 0x5f
        /*005a*/ 	.short	0x0101


	//----- nvinfo : EIATTR_COOP_GROUP_MASK_REGIDS
	.align		4
        /*005c*/ 	.byte	0x04, 0x29
        /*005e*/ 	.short	(.L_14973 - .L_14972)


	//   ....[0]....
.L_14972:
        /*0060*/ 	.word	0xffffffff


	//   ....[1]....
        /*0064*/ 	.word	0xffffffff


	//   ....[2]....
        /*0068*/ 	.word	0xffffffff


	//   ....[3]....
        /*006c*/ 	.word	0xffffffff


	//   ....[4]....
        /*0070*/ 	.word	0xffffffff


	//   ....[5]....
        /*0074*/ 	.word	0xffffffff


	//   ....[6]....
        /*0078*/ 	.word	0xffffffff


	//   ....[7]....
        /*007c*/ 	.word	0xffffffff


	//   ....[8]....
        /*0080*/ 	.word	0xffffffff


	//   ....[9]....
        /*0084*/ 	.word	0xffffffff


	//   ....[10]....
        /*0088*/ 	.word	0x0500000f


	//   ....[11]....
        /*008c*/ 	.word	0x0500000f


	//   ....[12]....
        /*0090*/ 	.word	0x0500000f


	//   ....[13]....
        /*0094*/ 	.word	0x0500000f


	//   ....[14]....
        /*0098*/ 	.word	0x0500000f


	//   ....[15]....
        /*009c*/ 	.word	0x0500000f


	//   ....[16]....
        /*00a0*/ 	.word	0x0500000f


	//   ....[17]....
        /*00a4*/ 	.word	0x0500000f


	//   ....[18]....
        /*00a8*/ 	.word	0x0500000f


	//   ....[19]....
        /*00ac*/ 	.word	0x0500000f


	//----- nvinfo : EIATTR_COOP_GROUP_INSTR_OFFSETS
	.align		4
.L_14973:
        /*00b0*/ 	.byte	0x04, 0x28
        /*00b2*/ 	.short	(.L_14975 - .L_14974)


	//   ....[0]....
.L_14974:
        /*00b4*/ 	.word	0x000007a0


	//   ....[1]....
        /*00b8*/ 	.word	0x000007e0


	//   ....[2]....
        /*00bc*/ 	.word	0x00000800


	//   ....[3]....
        /*00c0*/ 	.word	0x00000820


	//   ....[4]....
        /*00c4*/ 	.word	0x00000840


	//   ....[5]....
        /*00c8*/ 	.word	0x00000fe0


	//   ....[6]....
        /*00cc*/ 	.word	0x00001000


	//   ....[7]....
        /*00d0*/ 	.word	0x00001020


	//   ....[8]....
        /*00d4*/ 	.word	0x00001040


	//   ....[9]....
        /*00d8*/ 	.word	0x00001060


	//   ....[10]....
        /*00dc*/ 	.word	0x000020e0


	//   ....[11]....
        /*00e0*/ 	.word	0x00002160


	//   ....[12]....
        /*00e4*/ 	.word	0x000021c0


	//   ....[13]....
        /*00e8*/ 	.word	0x00002220


	//   ....[14]....
        /*00ec*/ 	.word	0x00002280


	//   ....[15]....
        /*00f0*/ 	.word	0x00002a90


	//   ....[16]....
        /*00f4*/ 	.word	0x00002af0


	//   ....[17]....
        /*00f8*/ 	.word	0x00002b50


	//   ....[18]....
        /*00fc*/ 	.word	0x00002bb0


	//   ....[19]....
        /*0100*/ 	.word	0x00002c10


	//----- nvinfo : EIATTR_VRC_CTA_INIT_COUNT
	.align		4
.L_14975:
        /*0104*/ 	.byte	0x02, 0x4a
	.zero		1
	.zero		1


	//----- nvinfo : EIATTR_SYSCALL_OFFSETS
	.align		4
        /*0108*/ 	.byte	0x04, 0x46
        /*010a*/ 	.short	(.L_14977 - .L_14976)


	//   ....[0]....
.L_14976:
        /*010c*/ 	.word	0x00000170


	//----- nvinfo : EIATTR_EXIT_INSTR_OFFSETS
	.align		4
.L_14977:
        /*0110*/ 	.byte	0x04, 0x1c
        /*0112*/ 	.short	(.L_14979 - .L_14978)


	//   ....[0]....
.L_14978:
        /*0114*/ 	.word	0x00000220


	//   ....[1]....
        /*0118*/ 	.word	0x00002080


	//----- nvinfo : EIATTR_CRS_STACK_SIZE
	.align		4
.L_14979:
        /*011c*/ 	.byte	0x04, 0x1e
        /*011e*/ 	.short	(.L_14981 - .L_14980)
.L_14980:
        /*0120*/ 	.word	0x00000000


	//----- nvinfo : EIATTR_CBANK_PARAM_SIZE
	.align		4
.L_14981:
        /*0124*/ 	.byte	0x03, 0x19
        /*0126*/ 	.short	0x0030


	//----- nvinfo : EIATTR_PARAM_CBANK
	.align		4
        /*0128*/ 	.byte	0x04, 0x0a
        /*012a*/ 	.short	(.L_14983 - .L_14982)
	.align		4
.L_14982:
        /*012c*/ 	.word	index@(.nv.constant0._Z15SoftmaxWarpImplI10DirectLoadIffE11DirectStoreIffEfLi2ELi12ELi32ELi1ELb0EL9Algorithm0EEvT_T0_ll)
        /*0130*/ 	.short	0x0380
        /*0132*/ 	.short	0x0030


	//----- nvinfo : EIATTR_SW_WAR
	.align		4
.L_14983:
        /*0134*/ 	.byte	0x04, 0x36
        /*0136*/ 	.short	(.L_14985 - .L_14984)
.L_14984:
        /*0138*/ 	.word	0x00000008
.L_14985:


//--------------------- .nv.info._Z15SoftmaxWarpImplI10DirectLoadIffE11DirectStoreIffEfLi2ELi10ELi32ELi1ELb1EL9Algorithm0EEvT_T0_ll --------------------------
	.section	.nv.info._Z15SoftmaxWarpImplI10DirectLoadIffE11DirectStoreIffEfLi2ELi10ELi32ELi1ELb1EL9Algorithm0EEvT_T0_ll,"",@"SHT_CUDA_INFO"
	.sectionflags	@""
	.align	4


	//----- nvinfo : EIATTR_CUDA_API_VERSION
	.align		4
        /*0000*/ 	.byte	0x04, 0x37
        /*0002*/ 	.short	(.L_14987 - .L_14986)
.L_14986:
        /*0004*/ 	.word	0x00000082


	//----- nvinfo : EIATTR_KPARAM_INFO
	.align		4
.L_14987:
        /*0008*/ 	.byte	0x04, 0x17
        /*000a*/ 	.short	(.L_14989 - .L_14988)
.L_14988:
        /*000c*/ 	.word	0x00000000
        /*0010*/ 	.short	0x0003
        /*0012*/ 	.short	0x0028
        /*0014*/ 	.byte	0x00, 0xf0, 0x21, 0x00


	//----- nvinfo : EIATTR_KPARAM_INFO
	.align		4
.L_14989:
        /*0018*/ 	.byte	0x04, 0x17
        /*001a*/ 	.short	(.L_14991 - .L_14990)
.L_14990:
        /*001c*/ 	.word	0x00000000
        /*0020*/ 	.short	0x0002
        /*0022*/ 	.short	0x0020
        /*0024*/ 	.byte	0x00, 0xf0, 0x21, 0x00


	//----- nvinfo : EIATTR_KPARAM_INFO
	.align		4
.L_14991:
        /*0028*/ 	.byte	0x04, 0x17
        /*002a*/ 	.short	(.L_14993 - .L_14992)
.L_14992:
        /*002c*/ 	.word	0x00000000
        /*0030*/ 	.short	0x0001
        /*0032*/ 	.short	0x0010
        /*0034*/ 	.byte	0x00, 0xf0, 0x41, 0x00


	//----- nvinfo : EIATTR_KPARAM_INFO
	.align		4
.L_14993:
        /*0038*/ 	.byte	0x04, 0x17
        /*003a*/ 	.short	(.L_14995 - .L_14994)
.L_14994:
        /*003c*/ 	.word	0x00000000
        /*0040*/ 	.short	0x0000
        /*0042*/ 	.short	0x0000
        /*0044*/ 	.byte	0x00, 0xf0, 0x41, 0x00


	//----- nvinfo : EIATTR_SPARSE_MMA_MASK
	.align		4
.L_14995:
        /*0048*/ 	.byte	0x03, 0x50
        /*004a*/ 	.short	0x0000


	//----- nvinfo : EIATTR_MAXREG_COUNT
	.align		4
        /*004c*/ 	.byte	0x03, 0x1b
        /*004e*/ 	.short	0x00ff


	//----- nvinfo : EIATTR_EXTERNS
	.align		4
        /*0050*/ 	.byte	0x04, 0x0f
        /*0052*/ 	.short	(.L_14997 - .L_14996)


	//   ....[0]....
	.align		4
.L_14996:
        /*0054*/ 	.word	index@(__assertfail)


	//----- nvinfo : EIATTR_MERCURY_ISA_VERSION
	.align		4
.L_14997:
        /*0058*/ 	.byte	0x03, 0x5f
        /*005a*/ 	.short	0x0101


	//----- nvinfo : EIATTR_COOP_GROUP_MASK_REGIDS
	.align		4
        /*005c*/ 	.byte	0x04, 0x29
        /*005e*/ 	.short	(.L_14999 - .L_14998)


	//   ....[0]....
.L_14998:
        /*0060*/ 	.word	0xffffffff


	//   ....[1]....
        /*0064*/ 	.word	0xffffffff


	//   ....[2]....
        /*0068*/ 	.word	0xffffffff


	//   ....[3]....
        /*006c*/ 	.word	0xffffffff


	//   ....[4]....
        /*0070*/ 	.word	0xffffffff


	//   ....[5]....
        /*0074*/ 	.word	0xffffffff


	//   ....[6]....
        /*0078*/ 	.word	0xffffffff


	//   ....[7]....
        /*007c*/ 	.word	0xffffffff


	//   ....[8]....
        /*0080*/ 	.word	0xffffffff


	//   ....[9]....
        /*0084*/ 	.word	0xffffffff


	//   ....[10]....
        /*0088*/ 	.word	0x0500000f


	//   ....[11]....
        /*008c*/ 	.word	0x0500000f


	//   ....[12]....
        /*0090*/ 	.word	0x0500000f


	//   ....[13]....
        /*0094*/ 	.word	0x0500000f


	//   ....[14]....
        /*0098*/ 	.word	0x0500000f


	//   ....[15]....
        /*009c*/ 	.word	0x0500000f


	//   ....[16]....
        /*00a0*/ 	.word	0x0500000f


	//   ....[17]....
        /*00a4*/ 	.word	0x0500000f


	//   ....[18]....
        /*00a8*/ 	.word	0x0500000f


	//   ....[19]....
        /*00ac*/ 	.word	0x0500000f


	//----- nvinfo : EIATTR_COOP_GROUP_INSTR_OFFSETS
	.align		4
.L_14999:
        /*00b0*/ 	.byte	0x04, 0x28
        /*00b2*/ 	.short	(.L_15001 - .L_15000)


	//   ....[0]....
.L_15000:
        /*00b4*/ 	.word	0x000009d0


	//   ....[1]....
        /*00b8*/ 	.word	0x00000a00


	//   ....[2]....
        /*00bc*/ 	.word	0x00000a20


	//   ....[3]....
        /*00c0*/ 	.word	0x00000a40


	//   ....[4]....
        /*00c4*/ 	.word	0x00000a60


	//   ....[5]....
        /*00c8*/ 	.word	0x000010d0


	//   ....[6]....
        /*00cc*/ 	.word	0x000010f0


	//   ....[7]....
        /*00d0*/ 	.word	0x00001110


	//   ....[8]....
        /*00d4*/ 	.word	0x00001130


	//   ....[9]....
        /*00d8*/ 	.word	0x00001150


	//   ....[10]....
        /*00dc*/ 	.word	0x000021c0


	//   ....[11]....
        /*00e0*/ 	.word	0x00002240


	//   ....[12]....
        /*00e4*/ 	.word	0x000022a0


	//   ....[13]....
        /*00e8*/ 	.word	0x00002300


	//   ....[14]....
        /*00ec*/ 	.word	0x00002360


	//   ....[15]....
        /*00f0*/ 	.word	0x00002a30


	//   ....[16]....
        /*00f4*/ 	.word	0x00002a90


	//   ....[17]....
        /*00f8*/ 	.word	0x00002af0


	//   ....[18]....
        /*00fc*/ 	.word	0x00002b50


	//   ....[19]....
        /*0100*/ 	.word	0x00002bb0


	//----- nvinfo : EIATTR_VRC_CTA_INIT_COUNT
	.align		4
.L_15001:
        /*0104*/ 	.byte	0x02, 0x4a
	.zero		1
	.zero		1


	//----- nvinfo : EIATTR_SYSCALL_OFFSETS
	.align		4
        /*0108*/ 	.byte	0x04, 0x46
        /*010a*/ 	.short	(.L_15003 - .L_15002)


	//   ....[0]....
.L_15002:
        /*010c*/ 	.word	0x00000170


	//----- nvinfo : EIATTR_EXIT_INSTR_OFFSETS
	.align		4
.L_15003:
        /*0110*/ 	.byte	0x04, 0x1c
        /*0112*/ 	.short	(.L_15005 - .L_15004)


	//   ....[0]....
.L_15004:
        /*0114*/ 	.word	0x00000220


	//   ....[1]....
        /*0118*/ 	.word	0x00002160


	//----- nvinfo : EIATTR_CRS_STACK_SIZE
	.align		4
.L_15005:
        /*011c*/ 	.byte	0x04, 0x1e
        /*011e*/ 	.short	(.L_15007 - .L_15006)
.L_15006:
        /*0120*/ 	.word	0x00000000


	//----- nvinfo : EIATTR_CBANK_PARAM_SIZE
	.align		4
.L_15007:
        /*0124*/ 	.byte	0x03, 0x19
        /*0126*/ 	.short	0x0030


	//----- nvinfo : EIATTR_PARAM_CBANK
	.align		4
        /*0128*/ 	.byte	0x04, 0x0a
        /*012a*/ 	.short	(.L_15009 - .L_15008)
	.align		4
.L_15008:
        /*012c*/ 	.word	index@(.nv.constant0._Z15SoftmaxWarpImplI10DirectLoadIffE11DirectStoreIffEfLi2ELi10ELi32ELi1ELb1EL9Algorithm0EEvT_T0_ll)
        /*0130*/ 	.short	0x0380
        /*0132*/ 	.short	0x0030


	//----- nvinfo : EIATTR_SW_WAR
	.align		4
.L_15009:
        /*0134*/ 	.byte	0x04, 0x36
        /*0136*/ 	.short	(.L_15011 - .L_15010)
.L_15010:
        /*0138*/ 	.word	0x00000008
.L_15011:


//--------------------- .nv.info._Z15SoftmaxWarpImplI10DirectLoadIffE11DirectStoreIffEfLi2ELi10ELi32ELi1ELb0EL9Algorithm0EEvT_T0_ll --------------------------
	.section	.nv.info._Z15SoftmaxWarpImplI10DirectLoadIffE11DirectStoreIffEfLi2ELi10ELi32ELi1ELb0EL9Algorithm0EEvT_T0_ll,"",@"SHT_CUDA_INFO"
	.sectionflags	@""
	.align	4


	//----- nvinfo : EIATTR_CUDA_API_VERSION
	.align		4
        /*0000*/ 	.byte	0x04, 0x37
        /*0002*/ 	.short	(.L_15013 - .L_15012)
.L_15012:
        /*0004*/ 	.word	0x00000082


	//----- nvinfo : EIATTR_KPARAM_INFO
	.align		4
.L_15013:
        /*0008*/ 	.byte	0x04, 0x17
        /*000a*/ 	.short	(.L_15015 - .L_15014)
.L_15014:
        /*000c*/ 	.word	0x00000000
        /*0010*/ 	.short	0x0003
        /*0012*/ 	.short	0x0028
        /*0014*/ 	.byte	0x00, 0xf0, 0x21, 0x00


	//----- nvinfo : EIATTR_KPARAM_INFO
	.align		4
.L_15015:
        /*0018*/ 	.byte	0x04, 0x17
        /*001a*/ 	.short	(.L_15017 - .L_15016)
.L_15016:
        /*001c*/ 	.word	0x00000000
        /*0020*/ 	.short	0x0002
        /*0022*/ 	.short	0x0020
        /*0024*/ 	.byte	0x00, 0xf0, 0x21, 0x00


	//----- nvinfo : EIATTR_KPARAM_INFO
	.align		4
.L_15017:
        /*0028*/ 	.byte	0x04, 0x17
        /*002a*/ 	.short	(.L_15019 - .L_15018)
.L_15018:
        /*002c*/ 	.word	0x00000000
        /*0030*/ 	.short	0x0001
        /*0032*/ 	.short	0x0010
        /*0034*/ 	.byte	0x00, 0xf0, 0x41, 0x00


	//----- nvinfo : EIATTR_KPARAM_INFO
	.align		4
.L_15019:
        /*0038*/ 	.byte	0x04, 0x17
        /*003a*/ 	.short	(.L_15021 - .L_15020)
.L_15020:
        /*003c*/ 	.word	0x00000000
        /*0040*/ 	.short	0x0000
        /*0042*/ 	.short	0x0000
        /*0044*/ 	.byte	0x00, 0xf0, 0x41, 0x00


	//----- nvinfo : EIATTR_SPARSE_MMA_MASK
	.align		4
.L_15021:
        /*0048*/ 	.byte	0x03, 0x50
        /*004a*/ 	.short	0x0000


	//----- nvinfo : EIATTR_MAXREG_COUNT
	.align		4
        /*004c*/ 	.byte	0x03, 0x1b
        /*004e*/ 	.short	0x00ff


	//----- nvinfo : EIATTR_EXTERNS
	.align		4
        /*0050*/ 	.byte	0x04, 0x0f
        /*0052*/ 	.short	(.L_15023 - .L_15022)


	//   ....[0]....
	.align		4
.L_15022:
        /*0054*/ 	.word	index@(__assertfail)


	//----- nvinfo : EIATTR_MERCURY_ISA_VERSION
	.align		4
.L_15023:
        /*0058*/ 	.byte	0x03, 0x5f
        /*005a*/ 	.short	0x0101


	//----- nvinfo : EIATTR_COOP_GROUP_MASK_REGIDS
	.align		4
        /*005c*/ 	.byte	0x04, 0x29
        /*005e*/ 	.short	(.L_15025 - .L_15024)


	//   ....[0]....
.L_15024:
        /*0060*/ 	.word	0xffffffff


	//   ....[1]....
        /*0064*/ 	.word	0xffffffff


	//   ....[2]....
        /*0068*/ 	.word	0xffffffff


	//   ....[3]....
        /*006c*/ 	.word	0xffffffff


	//   ....[4]....
        /*0070*/ 	.word	0xffffffff


	//   ....[5]....
        /*0074*/ 	.word	0xffffffff


	//   ....[6]....
        /*0078*/ 	.word	0xffffffff


	//   ....[7]....
        /*007c*/ 	.word	0xffffffff


	//   ....[8]....
        /*0080*/ 	.word	0xffffffff


	//   ....[9]....
        /*0084*/ 	.word	0xffffffff


	//   ....[10]....
        /*0088*/ 	.word	0x0500000f


	//   ....[11]....
        /*008c*/ 	.word	0x0500000f


	//   ....[12]....
        /*0090*/ 	.word	0x0500000f


	//   ....[13]....
        /*0094*/ 	.word	0x0500000f


	//   ....[14]....
        /*0098*/ 	.word	0x0500000f


	//   ....[15]....
        /*009c*/ 	.word	0x0500000f


	//   ....[16]....
        /*00a0*/ 	.word	0x0500000f


	//   ....[17]....
        /*00a4*/ 	.word	0x0500000f


	//   ....[18]....
        /*00a8*/ 	.word	0x0500000f


	//   ....[19]....
        /*00ac*/ 	.word	0x0500000f


	//----- nvinfo : EIATTR_COOP_GROUP_INSTR_OFFSETS
	.align		4
.L_15025:
        /*00b0*/ 	.byte	0x04, 0x28
        /*00b2*/ 	.short	(.L_15027 - .L_15026)


	//   ....[0]....
.L_15026:
        /*00b4*/ 	.word	0x000006d0


	//   ....[1]....
        /*00b8*/ 	.word	0x00000700


	//   ....[2]....
        /*00bc*/ 	.word	0x00000720


	//   ....[3]....
        /*00c0*/ 	.word	0x00000740


	//   ....[4]....
        /*00c4*/ 	.word	0x00000760


	//   ....[5]....
        /*00c8*/ 	.word	0x00000dd0


	//   ....[6]....
        /*00cc*/ 	.word	0x00000df0


	//   ....[7]....
        /*00d0*/ 	.word	0x00000e10


	//   ....[8]....
        /*00d4*/ 	.word	0x00000e30


	//   ....[9]....
        /*00d8*/ 	.word	0x00000e50


	//   ....[10]....
        /*00dc*/ 	.word	0x00001bb0


	//   ....[11]....
        /*00e0*/ 	.word	0x00001c30


	//   ....[12]....
        /*00e4*/ 	.word	0x00001c90


	//   ....[13]....
        /*00e8*/ 	.word	0x00001cf0


	//   ....[14]....
        /*00ec*/ 	.word	0x00001d50


	//   ....[15]....
        /*00f0*/ 	.word	0x00002410


	//   ....[16]....
        /*00f4*/ 	.word	0x00002470


	//   ....[17]....
        /*00f8*/ 	.word	0x000024d0


	//   ....[18]....
        /*00fc*/ 	.word	0x00002530


	//   ....[19]....
        /*0100*/ 	.word	0x00002590


	//----- nvinfo : EIATTR_VRC_CTA_INIT_COUNT
	.align		4
.L_15027:
        /*0104*/ 	.byte	0x02, 0x4a
	.zero		1
	.zero		1


	//----- nvinfo : EIATTR_SYSCALL_OFFSETS
	.align		4
        /*0108*/ 	.byte	0x04, 0x46
        /*010a*/ 	.short	(.L_15029 - .L_15028)


	//   ....[0]....
.L_15028:
        /*010c*/ 	.word	0x00000170


	//----- nvinfo : EIATTR_EXIT_INSTR_OFFSETS
	.align		4
.L_15029:
        /*0110*/ 	.byte	0x04, 0x1c
        /*0112*/ 	.short	(.L_15031 - .L_15030)


	//   ....[0]....
.L_15030:
        /*0114*/ 	.word	0x00000220


	//   ....[1]....
        /*0118*/ 	.word	0x00001b50


	//----- nvinfo : EIATTR_CRS_STACK_SIZE
	.align		4
.L_15031:
        /*011c*/ 	.byte	0x04, 0x1e
        /*011e*/ 	.short	(.L_15033 - .L_15032)
.L_15032:
        /*0120*/ 	.word	0x00000000


	//----- nvinfo : EIATTR_CBANK_PARAM_SIZE
	.align		4
.L_15033:
        /*0124*/ 	.byte	0x03, 0x19
        /*0126*/ 	.short	0x0030


	//----- nvinfo : EIATTR_PARAM_CBANK
	.align		4
        /*0128*/ 	.byte	0x04, 0x0a
        /*012a*/ 	.short	(.L_15035 - .L_15034)
	.align		4
.L_15034:
        /*012c*/ 	.word	index@(.nv.constant0._Z15SoftmaxWarpImplI10DirectLoadIffE11DirectStoreIffEfLi2ELi10ELi32ELi1ELb0EL9Algorithm0EEvT_T0_ll)
        /*0130*/ 	.short	0x0380
        /*0132*/ 	.short	0x0030


	//----- nvinfo : EIATTR_SW_WAR
	.align		4
.L_15035:
        /*0134*/ 	.byte	0x04, 0x36
        /*0136*/ 	.short	(.L_15037 - .L_15036)
.L_15036:
        /*0138*/ 	.word	0x00000008
.L_15037:


//--------------------- .nv.info._Z15SoftmaxWarpImplI10DirectLoadIffE11DirectStoreIffEfLi2ELi8ELi32ELi1ELb1EL9Algorithm0EEvT_T0_ll --------------------------
	.section	.nv.info._Z15SoftmaxWarpImplI10DirectLoadIffE11DirectStoreIffEfLi2ELi8ELi32ELi1ELb1EL9Algorithm0EEvT_T0_ll,"",@"SHT_CUDA_INFO"
	.sectionflags	@""
	.align	4


	//----- nvinfo : EIATTR_CUDA_API_VERSION
	.align		4
        /*0000*/ 	.byte	0x04, 0x37
        /*0002*/ 	.short	(.L_15039 - .L_15038)
.L_15038:
        /*0004*/ 	.word	0x00000082


	//----- nvinfo : EIATTR_KPARAM_INFO
	.align		4
.L_15039:
        /*0008*/ 	.byte	0x04, 0x17
        /*000a*/ 	.short	(.L_15041 - .L_15040)
.L_15040:
        /*000c*/ 	.word	0x00000000
        /*0010*/ 	.short	0x0003
        /*0012*/ 	.short	0x0028
        /*0014*/ 	.byte	0x00, 0xf0, 0x21, 0x00


	//----- nvinfo : EIATTR_KPARAM_INFO
	.align		4
.L_15041:
        /*0018*/ 	.byte	0x04, 0x17
        /*001a*/ 	.short	(.L_15043 - .L_15042)
.L_15042:
        /*001c*/ 	.word	0x00000000
        /*0020*/ 	.short	0x0002
        /*0022*/ 	.short	0x0020
        /*0024*/ 	.byte	0x00, 0xf0, 0x21, 0x00


	//----- nvinfo : EIATTR_KPARAM_INFO
	.align		4
.L_15043:
        /*0028*/ 	.byte	0x04, 0x17
        /*002a*/ 	.short	(.L_15045 - .L_15044)
.L_15044:
        /*002c*/ 	.word	0x00000000
        /*0030*/ 	.short	0x0001
        /*0032*/ 	.short	0x0010
        /*0034*/ 	.byte	0x00, 0xf0, 0x41, 0x00


	//----- nvinfo : EIATTR_KPARAM_INFO
	.align		4
.L_15045:
        /*0038*/ 	.byte	0x04, 0x17
        /*003a*/ 	.short	(.L_15047 - .L_15046)
.L_15046:
        /*003c*/ 	.word	0x00000000
        /*0040*/ 	.short	0x0000
        /*0042*/ 	.short	0x0000
        /*0044*/ 	.byte	0x00, 0xf0, 0x41, 0x00


	//----- nvinfo : EIATTR_SPARSE_MMA_MASK
	.align		4
.L_15047:
        /*0048*/ 	.byte	0x03, 0x50
        /*004a*/ 	.short	0x0000


	//----- nvinfo : EIATTR_MAXREG_COUNT
	.align		4
        /*004c*/ 	.byte	0x03, 0x1b
        /*004e*/ 	.short	0x00ff


	//----- nvinfo : EIATTR_EXTERNS
	.align		4
        /*0050*/ 	.byte	0x04, 0x0f
        /*0052*/ 	.short	(.L_15049 - .L_15048)


	//   ....[0]....
	.align		4
.L_15048:
        /*0054*/ 	.word	index@(__assertfail)


	//----- nvinfo : EIATTR_MERCURY_ISA_VERSION
	.align		4
.L_15049:
        /*0058*/ 	.byte	0x03, 0x5f
        /*005a*/ 	.short	0x0101


	//----- nvinfo : EIATTR_COOP_GROUP_MASK_REGIDS
	.align		4
        /*005c*/ 	.byte	0x04, 0x29
        /*005e*/ 	.short	(.L_15051 - .L_15050)


	//   ....[0]....
.L_15050:
        /*0060*/ 	.word	0xffffffff


	//   ....[1]....
        /*0064*/ 	.word	0xffffffff


	//   ....[2]....
        /*0068*/ 	.word	0xffffffff


	//   ....[3]....
        /*006c*/ 	.word	0xffffffff


	//   ....[4]....
        /*0070*/ 	.word	0xffffffff


	//   ....[5]....
        /*0074*/ 	.word	0xffffffff


	//   ....[6]....
        /*0078*/ 	.word	0xffffffff


	//   ....[7]....
        /*007c*/ 	.word	0xffffffff


	//   ....[8]....
        /*0080*/ 	.word	0xffffffff


	//   ....[9]....
        /*0084*/ 	.word	0xffffffff


	//   ....[10]....
        /*0088*/ 	.word	0x0500000f


	//   ....[11]....
        /*008c*/ 	.word	0x0500000f


	//   ....[12]....
        /*0090*/ 	.word	0x0500000f


	//   ....[13]....
        /*0094*/ 	.word	0x0500000f


	//   ....[14]....
        /*0098*/ 	.word	0x0500000f


	//   ....[15]....
        /*009c*/ 	.word	0x0500000f


	//   ....[16]....
        /*00a0*/ 	.word	0x0500000f


	//   ....[17]....
        /*00a4*/ 	.word	0x0500000f


	//   ....[18]....
        /*00a8*/ 	.word	0x0500000f


	//   ....[19]....
        /*00ac*/ 	.word	0x0500000f


	//----- nvinfo : EIATTR_COOP_GROUP_INSTR_OFFSETS
	.align		4
.L_15051:
        /*00b0*/ 	.byte	0x04, 0x28
        /*00b2*/ 	.short	(.L_15053 - .L_15052)


	//   ....[0]....
.L_15052:
        /*00b4*/ 	.word	0x00000860


	//   ....[1]....
        /*00b8*/ 	.word	0x00000890


	//   ....[2]....
        /*00bc*/ 	.word	0x000008b0


	//   ....[3]....
        /*00c0*/ 	.word	0x000008d0


	//   ....[4]....
        /*00c4*/ 	.word	0x000008f0


	//   ....[5]....
        /*00c8*/ 	.word	0x00000e20


	//   ....[6]....
        /*00cc*/ 	.word	0x00000e40


	//   ....[7]....
        /*00d0*/ 	.word	0x00000e60


	//   ....[8]....
        /*00d4*/ 	.word	0x00000e80


	//   ....[9]....
        /*00d8*/ 	.word	0x00000ea0


	//   ....[10]....
        /*00dc*/ 	.word	0x00001b70


	//   ....[11]....
        /*00e0*/ 	.word	0x00001bf0


	//   ....[12]....
        /*00e4*/ 	.word	0x00001c50


	//   ....[13]....
        /*00e8*/ 	.word	0x00001cb0


	//   ....[14]....
        /*00ec*/ 	.word	0x00001d10


	//   ....[15]....
        /*00f0*/ 	.word	0x000022a0


	//   ....[16]....
        /*00f4*/ 	.word	0x00002300


	//   ....[17]....
        /*00f8*/ 	.word	0x00002360


	//   ....[18]....
        /*00fc*/ 	.word	0x000023c0


	//   ....[19]....
        /*0100*/ 	.word	0x00002420


	//----- nvinfo : EIATTR_VRC_CTA_INIT_COUNT
	.align		4
.L_15053:
        /*0104*/ 	.byte	0x02, 0x4a
	.zero		1
	.zero		1


	//----- nvinfo : EIATTR_SYSCALL_OFFSETS
	.align		4
        /*0108*/ 	.byte	0x04, 0x46
        /*010a*/ 	.short	(.L_15055 - .L_15054)


	//   ....[0]....
.L_15054:
        /*010c*/ 	.word	0x00000170


	//----- nvinfo : EIATTR_EXIT_INSTR_OFFSETS
	.align		4
.L_15055:
        /*0110*/ 	.byte	0x04, 0x1c
        /*0112*/ 	.short	(.L_15057 - .L_15056)


	//   ....[0]....
.L_15056:
        /*0114*/ 	.word	0x00000220


	//   ....[1]....
        /*0118*/ 	.word	0x00001b10


	//----- nvinfo : EIATTR_CRS_STACK_SIZE
	.align		4
.L_15057:
        /*011c*/ 	.byte	0x04, 0x1e
        /*011e*/ 	.short	(.L_15059 - .L_15058)
.L_15058:
        /*0120*/ 	.word	0x00000000


	//----- nvinfo : EIATTR_CBANK_PARAM_SIZE
	.align		4
.L_15059:
        /*0124*/ 	.byte	0x03, 0x19
        /*0126*/ 	.short	0x0030


	//----- nvinfo : EIATTR_PARAM_CBANK
	.align		4
        /*0128*/ 	.byte	0x04, 0x0a
        /*012a*/ 	.short	(.L_15061 - .L_15060)
	.align		4
.L_15060:
        /*012c*/ 	.word	index@(.nv.constant0._Z15SoftmaxWarpImplI10DirectLoadIffE11DirectStoreIffEfLi2ELi8ELi32ELi1ELb1EL9Algorithm0EEvT_T0_ll)
        /*0130*/ 	.short	0x0380
        /*0132*/ 	.short	0x0030


	//----- nvinfo : EIATTR_SW_WAR
	.align		4
.L_15061:
        /*0134*/ 	.byte	0x04, 0x36
        /*0136*/ 	.short	(.L_15063 - .L_15062)
.L_15062:
        /*0138*/ 	.word	0x00000008
.L_15063:


//--------------------- .nv.info._Z15SoftmaxWarpImplI10DirectLoadIffE11DirectStoreIffEfLi2ELi8ELi32ELi1ELb0EL9Algorithm0EEvT_T0_ll --------------------------
	.section	.nv.info._Z15SoftmaxWarpImplI10DirectLoadIffE11DirectStoreIffEfLi2ELi8ELi32ELi1ELb0EL9Algorithm0EEvT_T0_ll,"",@"SHT_CUDA_INFO"
	.sectionflags	@""
	.align	4


	//----- nvinfo : EIATTR_CUDA_API_VERSION
	.align		4
        /*0000*/ 	.byte	0x04, 0x37
        /*0002*/ 	.short	(.L_15065 - .L_15064)
.L_15064:
        /*0004*/ 	.word	0x00000082


	//----- nvinfo : EIATTR_KPARAM_INFO
	.align		4
.L_15065:
        /*0008*/ 	.byte	0x04, 0x17
        /*000a*/ 	.short	(.L_15067 - .L_15066)
.L_15066:
        /*000c*/ 	.word	0x00000000
        /*0010*/ 	.short	0x0003
        /*0012*/ 	.short	0x0028
        /*0014*/ 	.byte	0x00, 0xf0, 0x21, 0x00


	//----- nvinfo : EIATTR_KPARAM_INFO
	.align		4
.L_15067:
        /*0018*/ 	.byte	0x04, 0x17
        /*001a*/ 	.short	(.L_15069 - .L_15068)
.L_15068:
        /*001c*/ 	.word	0x00000000
        /*0020*/ 	.short	0x0002
        /*0022*/ 	.short	0x0020
        /*0024*/ 	.byte	0x00, 0xf0, 0x21, 0x00


	//----- nvinfo : EIATTR_KPARAM_INFO
	.align		4
.L_15069:
        /*0028*/ 	.byte	0x04, 0x17
        /*002a*/ 	.short	(.L_15071 - .L_15070)
.L_15070:
        /*002c*/ 	.word	0x00000000
        /*0030*/ 	.short	0x0001
        /*0032*/ 	.short	0x0010
        /*0034*/ 	.byte	0x00, 0xf0, 0x41, 0x00


	//----- nvinfo : EIATTR_KPARAM_INFO
	.align		4
.L_15071:
        /*0038*/ 	.byte	0x04, 0x17
        /*003a*/ 	.short	(.L_15073 - .L_15072)
.L_15072:
        /*003c*/ 	.word	0x00000000
        /*0040*/ 	.short	0x0000
        /*0042*/ 	.short	0x0000
        /*0044*/ 	.byte	0x00, 0xf0, 0x41, 0x00


	//----- nvinfo : EIATTR_SPARSE_MMA_MASK
	.align		4
.L_15073:
        /*0048*/ 	.byte	0x03, 0x50
        /*004a*/ 	.short	0x0000


	//----- nvinfo : EIATTR_MAXREG_COUNT
	.align		4
        /*004c*/ 	.byte	0x03, 0x1b
        /*004e*/ 	.short	0x00ff


	//----- nvinfo : EIATTR_EXTERNS
	.align		4
        /*0050*/ 	.byte	0x04, 0x0f
        /*0052*/ 	.short	(.L_15075 - .L_15074)


	//   ....[0]....
	.align		4
.L_15074:
        /*0054*/ 	.word	index@(__assertfail)


	//----- nvinfo : EIATTR_MERCURY_ISA_VERSION
	.align		4
.L_15075:
        /*0058*/ 	.byte	0x03, 0x5f
        /*005a*/ 	.short	0x0101


	//----- nvinfo : EIATTR_COOP_GROUP_MASK_REGIDS
	.align		4
        /*005c*/ 	.byte	0x04, 0x29
        /*005e*/ 	.short	(.L_15077 - .L_15076)


	//   ....[0]....
.L_15076:
        /*0060*/ 	.word	0xffffffff


	//   ....[1]....
        /*0064*/ 	.word	0xffffffff


	//   ....[2]....
        /*0068*/ 	.word	0xffffffff


	//   ....[3]....
        /*006c*/ 	.word	0xffffffff


	//   ....[4]....
        /*0070*/ 	.word	0xffffffff


	//   ....[5]....
        /*0074*/ 	.word	0xffffffff


	//   ....[6]....
        /*0078*/ 	.word	0xffffffff


	//   ....[7]....
        /*007c*/ 	.word	0xffffffff


	//   ....[8]....
        /*0080*/ 	.word	0xffffffff


	//   ....[9]....
        /*0084*/ 	.word	0xffffffff


	//   ....[10]....
        /*0088*/ 	.word	0x0500000f


	//   ....[11]....
        /*008c*/ 	.word	0x0500000f


	//   ....[12]....
        /*0090*/ 	.word	0x0500000f


	//   ....[13]....
        /*0094*/ 	.word	0x0500000f


	//   ....[14]....
        /*0098*/ 	.word	0x0500000f


	//   ....[15]....
        /*009c*/ 	.word	0x0500000f


	//   ....[16]....
        /*00a0*/ 	.word	0x0500000f


	//   ....[17]....
        /*00a4*/ 	.word	0x0500000f


	//   ....[18]....
        /*00a8*/ 	.word	0x0500000f


	//   ....[19]....
        /*00ac*/ 	.word	0x0500000f


	//----- nvinfo : EIATTR_COOP_GROUP_INSTR_OFFSETS
	.align		4
.L_15077:
        /*00b0*/ 	.byte	0x04, 0x28
        /*00b2*/ 	.short	(.L_15079 - .L_15078)


	//   ....[0]....
.L_15078:
        /*00b4*/ 	.word	0x000005f0


	//   ....[1]....
        /*00b8*/ 	.word	0x00000620


	//   ....[2]....
        /*00bc*/ 	.word	0x00000640


	//   ....[3]....
        /*00c0*/ 	.word	0x00000660


	//   ....[4]....
        /*00c4*/ 	.word	0x00000680


	//   ....[5]....
        /*00c8*/ 	.word	0x00000bb0


	//   ....[6]....
        /*00cc*/ 	.word	0x00000bd0


	//   ....[7]....
        /*00d0*/ 	.word	0x00000bf0


	//   ....[8]....
        /*00d4*/ 	.word	0x00000c10


	//   ....[9]....
        /*00d8*/ 	.word	0x00000c30


	//   ....[10]....
        /*00dc*/ 	.word	0x00001720


	//   ....[11]....
        /*00e0*/ 	.word	0x000017a0


	//   ....[12]....
        /*00e4*/ 	.word	0x00001800


	//   ....[13]....
        /*00e8*/ 	.word	0x00001860


	//   ....[14]....
        /*00ec*/ 	.word	0x000018d0


	//   ....[15]....
        /*00f0*/ 	.word	0x00001e50


	//   ....[16]....
        /*00f4*/ 	.word	0x00001eb0


	//   ....[17]....
        /*00f8*/ 	.word	0x00001f10


	//   ....[18]....
        /*00fc*/ 	.word	0x00001f70


	//   ....[19]....
        /*0100*/ 	.word	0x00001fd0


	//----- nvinfo : EIATTR_VRC_CTA_INIT_COUNT
	.align		4
.L_15079:
        /*0104*/ 	.byte	0x02, 0x4a
	.zero		1
	.zero		1


	//----- nvinfo : EIATTR_SYSCALL_OFFSETS
	.align		4
        /*0108*/ 	.byte	0x04, 0x46
        /*010a*/ 	.short	(.L_15081 - .L_15080)


	//   ....[0]....
.L_15080:
        /*010c*/ 	.word	0x00000170


	//----- nvinfo : EIATTR_EXIT_INSTR_OFFSETS
	.align		4
.L_15081:
        /*0110*/ 	.byte	0x04, 0x1c
        /*0112*/ 	.short	(.L_15083 - .L_15082)


	//   ....[0]....
.L_15082:
        /*0114*/ 	.word	0x00000220


	//   ....[1]....
        /*0118*/ 	.word	0x000016c0


	//----- nvinfo : EIATTR_CRS_STACK_SIZE
	.align		4
.L_15083:
        /*011c*/ 	.byte	0x04, 0x1e
        /*011e*/ 	.short	(.L_15085 - .L_15084)
.L_15084:
        /*0120*/ 	.word	0x00000000


	//----- nvinfo : EIATTR_CBANK_PARAM_SIZE
	.align		4
.L_15085:
        /*0124*/ 	.byte	0x03, 0x19
        /*0126*/ 	.short	0x0030


	//----- nvinfo : EIATTR_PARAM_CBANK
	.align		4
        /*0128*/ 	.byte	0x04, 0x0a
        /*012a*/ 	.short	(.L_15087 - .L_15086)
	.align		4
.L_15086:
        /*012c*/ 	.word	index@(.nv.constant0._Z15SoftmaxWarpImplI10DirectLoadIffE11DirectStoreIffEfLi2ELi8ELi32ELi1ELb0EL9Algorithm0EEvT_T0_ll)
        /*0130*/ 	.short	0x0380
        /*0132*/ 	.short	0x0030


	//----- nvinfo : EIATTR_SW_WAR
	.align		4
.L_15087:
        /*0134*/ 	.byte	0x04, 0x36
        /*0136*/ 	.short	(.L_15089 - .L_15088)
.L_15088:
        /*0138*/ 	.word	0x00000008
.L_15089:


//--------------------- .nv.info._Z15SoftmaxWarpImplI10DirectLoadIffE11DirectStoreIffEfLi2ELi6ELi32ELi1ELb1EL9Algorithm0EEvT_T0_ll --------------------------
	.section	.nv.info._Z15SoftmaxWarpImplI10DirectLoadIffE11DirectStoreIffEfLi2ELi6ELi32ELi1ELb1EL9Algorithm0EEvT_T0_ll,"",@"SHT_CUDA_INFO"
	.sectionflags	@""
	.align	4


	//----- nvinfo : EIATTR_CUDA_API_VERSION
	.align		4
        /*0000*/ 	.byte	0x04, 0x37
        /*0002*/ 	.short	(.L_15091 - .L_15090)
.L_15090:
        /*0004*/ 	.word	0x00000082


	//----- nvinfo : EIATTR_KPARAM_INFO
	.align		4
.L_15091:
        /*0008*/ 	.byte	0x04, 0x17
        /*000a*/ 	.short	(.L_15093 - .L_15092)
.L_15092:
        /*000c*/ 	.word	0x00000000
        /*0010*/ 	.short	0x0003
        /*0012*/ 	.short	0x0028
        /*0014*/ 	.byte	0x00, 0xf0, 0x21, 0x00


	//----- nvinfo : EIATTR_KPARAM_INFO
	.align		4
.L_15093:
        /*0018*/ 	.byte	0x04, 0x17
        /*001a*/ 	.short	(.L_15095 - .L_15094)
.L_15094:
        /*001c*/ 	.word	0x00000000
        /*0020*/ 	.short	0x0002
        /*0022*/ 	.short	0x0020
        /*0024*/ 	.byte	0x00, 0xf0, 0x21, 0x00


	//----- nvinfo : EIATTR_KPARAM_INFO
	.align		4
.L_15095:
        /*0028*/ 	.byte	0x04, 0x17
        /*002a*/ 	.short	(.L_15097 - .L_15096)
.L_15096:
        /*002c*/ 	.word	0x00000000
        /*0030*/ 	.short	0x0001
        /*0032*/ 	.short	0x0010
        /*0034*/ 	.byte	0x00, 0xf0, 0x41, 0x00


	//----- nvinfo : EIATTR_KPARAM_INFO
	.align		4
.L_15097:
        /*0038*/ 	.byte	0x04, 0x17
        /*003a*/ 	.short	(.L_15099 - .L_15098)
.L_15098:
        /*003c*/ 	.word	0x00000000
        /*0040*/ 	.short	0x0000
        /*0042*/ 	.short	0x0000
        /*0044*/ 	.byte	0x00, 0xf0, 0x41, 0x00


	//----- nvinfo : EIATTR_SPARSE_MMA_MASK
	.align		4
.L_15099:
        /*0048*/ 	.byte	0x03, 0x50
        /*004a*/ 	.short	0x0000


	//----- nvinfo : EIATTR_MAXREG_COUNT
	.align		4
        /*004c*/ 	.byte	0x03, 0x1b
        /*004e*/ 	.short	0x00ff


	//----- nvinfo : EIATTR_EXTERNS
	.align		4
        /*0050*/ 	.byte	0x04, 0x0f
        /*0052*/ 	.short	(.L_15101 - .L_15100)


	//   ....[0]....
	.align		4
.L_15100:
        /*0054*/ 	.word	index@(__assertfail)


	//----- nvinfo : EIATTR_MERCURY_ISA_VERSION
	.align		4
.L_15101:
        /*0058*/ 	.byte	0x03, 0x5f
        /*005a*/ 	.short	0x0101


	//----- nvinfo : EIATTR_COOP_GROUP_MASK_REGIDS
	.align		4
        /*005c*/ 	.byte	0x04, 0x29
        /*005e*/ 	.short	(.L_15103 - .L_15102)


	//   ....[0]....
.L_15102:
        /*0060*/ 	.word	0xffffffff


	//   ....[1]....
        /*0064*/ 	.word	0xffffffff


	//   ....[2]....
        /*0068*/ 	.word	0xffffffff


	//   ....[3]....
        /*006c*/ 	.word	0xffffffff


	//   ....[4]....
        /*0070*/ 	.word	0xffffffff


	//   ....[5]....
        /*0074*/ 	.word	0xffffffff


	//   ....[6]....
        /*0078*/ 	.word	0xffffffff


	//   ....[7]....
        /*007c*/ 	.word	0xffffffff


	//   ....[8]....
        /*0080*/ 	.word	0xffffffff


	//   ....[9]....
        /*0084*/ 	.word	0xffffffff


	//   ....[10]....
        /*0088*/ 	.word	0x0500000f


	//   ....[11]....
        /*008c*/ 	.word	0x0500000f


	//   ....[12]....
        /*0090*/ 	.word	0x0500000f


	//   ....[13]....
        /*0094*/ 	.word	0x0500000f


	//   ....[14]....
        /*0098*/ 	.word	0x0500000f


	//   ....[15]....
        /*009c*/ 	.word	0x0500000f


	//   ....[16]....
        /*00a0*/ 	.word	0x0500000f


	//   ....[17]....
        /*00a4*/ 	.word	0x0500000f


	//   ....[18]....
        /*00a8*/ 	.word	0x0500000f


	//   ....[19]....
        /*00ac*/ 	.word	0x0500000f


	//----- nvinfo : EIATTR_COOP_GROUP_INSTR_OFFSETS
	.align		4
.L_15103:
        /*00b0*/ 	.byte	0x04, 0x28
        /*00b2*/ 	.short	(.L_15105 - .L_15104)


	//   ....[0]....
.L_15104:
        /*00b4*/ 	.word	0x000006f0


	//   ....[1]....
        /*00b8*/ 	.word	0x00000730


	//   ....[2]....
        /*00bc*/ 	.word	0x00000750


	//   ....[3]....
        /*00c0*/ 	.word	0x00000770


	//   ....[4]....
        /*00c4*/ 	.word	0x00000790


	//   ....[5]....
        /*00c8*/ 	.word	0x00000b70


	//   ....[6]....
        /*00cc*/ 	.word	0x00000b90


	//   ....[7]....
        /*00d0*/ 	.word	0x00000bb0


	//   ....[8]....
        /*00d4*/ 	.word	0x00000bd0


	//   ....[9]....
        /*00d8*/ 	.word	0x00000bf0


	//   ....[10]....
        /*00dc*/ 	.word	0x00001620


	//   ....[11]....
        /*00e0*/ 	.word	0x000016a0


	//   ....[12]....
        /*00e4*/ 	.word	0x00001700


	//   ....[13]....
        /*00e8*/ 	.word	0x00001770


	//   ....[14]....
        /*00ec*/ 	.word	0x000017d0


	//   ....[15]....
        /*00f0*/ 	.word	0x00001c10


	//   ....[16]....
        /*00f4*/ 	.word	0x00001c70


	//   ....[17]....
        /*00f8*/ 	.word	0x00001cd0


	//   ....[18]....
        /*00fc*/ 	.word	0x00001d30


	//   ....[19]....
        /*0100*/ 	.word	0x00001d90


	//----- nvinfo : EIATTR_VRC_CTA_INIT_COUNT
	.align		4
.L_15105:
        /*0104*/ 	.byte	0x02, 0x4a
	.zero		1
	.zero		1


	//----- nvinfo : EIATTR_SYSCALL_OFFSETS
	.align		4
        /*0108*/ 	.byte	0x04, 0x46
        /*010a*/ 	.short	(.L_15107 - .L_15106)


	//   ....[0]....
.L_15106:
        /*010c*/ 	.word	0x00000170


	//----- nvinfo : EIATTR_EXIT_INSTR_OFFSETS
	.align		4
.L_15107:
        /*0110*/ 	.byte	0x04, 0x1c
        /*0112*/ 	.short	(.L_15109 - .L_15108)


	//   ....[0]....
.L_15108:
        /*0114*/ 	.word	0x00000220


	//   ....[1]....
        /*0118*/ 	.word	0x000015c0


	//----- nvinfo : EIATTR_CRS_STACK_SIZE
	.align		4
.L_15109:
        /*011c*/ 	.byte	0x04, 0x1e
        /*011e*/ 	.short	(.L_15111 - .L_15110)
.L_15110:
        /*0120*/ 	.word	0x00000000


	//----- nvinfo : EIATTR_CBANK_PARAM_SIZE
	.align		4
.L_15111:
        /*0124*/ 	.byte	0x03, 0x19
        /*0126*/ 	.short	0x0030


	//----- nvinfo : EIATTR_PARAM_CBANK
	.align		4
        /*0128*/ 	.byte	0x04, 0x0a
        /*012a*/ 	.short	(.L_15113 - .L_15112)
	.align		4
.L_15112:
        /*012c*/ 	.word	index@(.nv.constant0._Z15SoftmaxWarpImplI10DirectLoadIffE11DirectStoreIffEfLi2ELi6ELi32ELi1ELb1EL9Algorithm0EEvT_T0_ll)
        /*0130*/ 	.short	0x0380
        /*0132*/ 	.short	0x0030


	//----- nvinfo : EIATTR_SW_WAR
	.align		4
.L_15113:
        /*0134*/ 	.byte	0x04, 0x36
        /*0136*/ 	.short	(.L_15115 - .L_15114)
.L_15114:
        /*0138*/ 	.word	0x00000008
.L_15115:


//--------------------- .nv.info._Z15SoftmaxWarpImplI10DirectLoadIffE11DirectStoreIffEfLi2ELi6ELi32ELi1ELb0EL9Algorithm0EEvT_T0_ll --------------------------
	.section	.nv.info._Z15SoftmaxWarpImplI10DirectLoadIffE11DirectStoreIffEfLi2ELi6ELi32ELi1ELb0EL9Algorithm0EEvT_T0_ll,"",@"SHT_CUDA_INFO"
	.sectionflags	@""
	.align	4


	//----- nvinfo : EIATTR_CUDA_API_VERSION
	.align		4
        /*0000*/ 	.byte	0x04, 0x37
        /*0002*/ 	.short	(.L_15117 - .L_15116)
.L_15116:
        /*0004*/ 	.word	0x00000082


	//----- nvinfo : EIATTR_KPARAM_INFO
	.align		4
.L_15117:
        /*0008*/ 	.byte	0x04, 0x17
        /*000a*/ 	.short	(.L_15119 - .L_15118)
.L_15118:
        /*000c*/ 	.word	0x00000000
        /*0010*/ 	.short	0x0003
        /*0012*/ 	.short	0x0028
        /*0014*/ 	.byte	0x00, 0xf0, 0x21, 0x00


	//----- nvinfo : EIATTR_KPARAM_INFO
	.align		4
.L_15119:
        /*0018*/ 	.byte	0x04, 0x17
        /*001a*/ 	.short	(.L_15121 - .L_15120)
.L_15120:
        /*001c*/ 	.word	0x00000000
        /*0020*/ 	.short	0x0002
        /*0022*/ 	.short	0x0020
        /*0024*/ 	.byte	0x00, 0xf0, 0x21, 0x00


	//----- nvinfo : EIATTR_KPARAM_INFO
	.align		4
.L_15121:
        /*0028*/ 	.byte	0x04, 0x17
        /*002a*/ 	.short	(.L_15123 - .L_15122)
.L_15122:
        /*002c*/ 	.word	0x00000000
        /*0030*/ 	.short	0x0001
        /*0032*/ 	.short	0x0010
        /*0034*/ 	.byte	0x00, 0xf0, 0x41, 0x00


	//----- nvinfo : EIATTR_KPARAM_INFO
	.align		4
.L_15123:
        /*0038*/ 	.byte	0x04, 0x17
        /*003a*/ 	.short	(.L_15125 - .L_15124)
.L_15124:
        /*003c*/ 	.word	0x00000000
        /*0040*/ 	.short	0x0000
        /*0042*/ 	.short	0x0000
        /*0044*/ 	.byte	0x00, 0xf0, 0x41, 0x00


	//----- nvinfo : EIATTR_SPARSE_MMA_MASK
	.align		4
.L_15125:
        /*0048*/ 	.byte	0x03, 0x50
        /*004a*/ 	.short	0x0000


	//----- nvinfo : EIATTR_MAXREG_COUNT
	.align		4
        /*004c*/ 	.byte	0x03, 0x1b
        /*004e*/ 	.short	0x00ff


	//----- nvinfo : EIATTR_EXTERNS
	.align		4
        /*0050*/ 	.byte	0x04, 0x0f
        /*0052*/ 	.short	(.L_15127 - .L_15126)


	//   ....[0]....
	.align		4
.L_15126:
        /*0054*/ 	.word	index@(__assertfail)


	//----- nvinfo : EIATTR_MERCURY_ISA_VERSION
	.align		4
.L_15127:
        /*0058*/ 	.byte	0x03, 0x5f
        /*005a*/ 	.short	0x0101


	//----- nvinfo : EIATTR_COOP_GROUP_MASK_REGIDS
	.align		4
        /*005c*/ 	.byte	0x04, 0x29
        /*005e*/ 	.short	(.L_15129 - .L_15128)


	//   ....[0]....
.L_15128:
        /*0060*/ 	.word	0xffffffff


	//   ....[1]....
        /*0064*/ 	.word	0xffffffff


	//   ....[2]....
        /*0068*/ 	.word	0xffffffff


	//   ....[3]....
        /*006c*/ 	.word	0xffffffff


	//   ....[4]....
        /*0070*/ 	.word	0xffffffff


	//   ....[5]....
        /*0074*/ 	.word	0xffffffff


	//   ....[6]....
        /*0078*/ 	.word	0xffffffff


	//   ....[7]....
        /*007c*/ 	.word	0xffffffff


	//   ....[8]....
        /*0080*/ 	.word	0xffffffff


	//   ....[9]....
        /*0084*/ 	.word	0xffffffff


	//   ....[10]....
        /*0088*/ 	.word	0x0500000f


	//   ....[11]....
        /*008c*/ 	.word	0x0500000f


	//   ....[12]....
        /*0090*/ 	.word	0x0500000f


	//   ....[13]....
        /*0094*/ 	.word	0x0500000f


	//   ....[14]....
        /*0098*/ 	.word	0x0500000f


	//   ....[15]....
        /*009c*/ 	.word	0x0500000f


	//   ....[16]....
        /*00a0*/ 	.word	0x0500000f


	//   ....[17]....
        /*00a4*/ 	.word	0x0500000f


	//   ....[18]....
        /*00a8*/ 	.word	0x0500000f


	//   ....[19]....
        /*00ac*/ 	.word	0x0500000f


	//----- nvinfo : EIATTR_COOP_GROUP_INSTR_OFFSETS
	.align		4
.L_15129:
        /*00b0*/ 	.byte	0x04, 0x28
        /*00b2*/ 	.short	(.L_15131 - .L_15130)


	//   ....[0]....
.L_15130:
        /*00b4*/ 	.word	0x00000530


	//   ....[1]....
        /*00b8*/ 	.word	0x00000560


	//   ....[2]....
        /*00bc*/ 	.word	0x00000580


	//   ....[3]....
        /*00c0*/ 	.word	0x000005a0


	//   ....[4]....
        /*00c4*/ 	.word	0x000005c0


	//   ....[5]....
        /*00c8*/ 	.word	0x000009b0


	//   ....[6]....
        /*00cc*/ 	.word	0x000009d0


	//   ....[7]....
        /*00d0*/ 	.word	0x000009f0


	//   ....[8]....
        /*00d4*/ 	.word	0x00000a10


	//   ....[9]....
        /*00d8*/ 	.word	0x00000a30


	//   ....[10]....
        /*00dc*/ 	.word	0x00001310


	//   ....[11]....
        /*00e0*/ 	.word	0x00001390


	//   ....[12]....
        /*00e4*/ 	.word	0x000013f0


	//   ....[13]....
        /*00e8*/ 	.word	0x00001450


	//   ....[14]....
        /*00ec*/ 	.word	0x000014c0


	//   ....[15]....
        /*00f0*/ 	.word	0x00001900


	//   ....[16]....
        /*00f4*/ 	.word	0x00001960


	//   ....[17]....
        /*00f8*/ 	.word	0x000019c0


	//   ....[18]....
        /*00fc*/ 	.word	0x00001a20


	//   ....[19]....
        /*0100*/ 	.word	0x00001a80


	//----- nvinfo : EIATTR_VRC_CTA_INIT_COUNT
	.align		4
.L_15131:
        /*0104*/ 	.byte	0x02, 0x4a
	.zero		1
	.zero		1


	//----- nvinfo : EIATTR_SYSCALL_OFFSETS
	.align		4
        /*0108*/ 	.byte	0x04, 0x46
        /*010a*/ 	.short	(.L_15133 - .L_15132)


	//   ....[0]....
.L_15132:
        /*010c*/ 	.word	0x00000170


	//----- nvinfo : EIATTR_EXIT_INSTR_OFFSETS
	.align		4
.L_15133:
        /*0110*/ 	.byte	0x04, 0x1c
        /*0112*/ 	.short	(.L_15135 - .L_15134)


	//   ....[0]....
.L_15134:
        /*0114*/ 	.word	0x00000220


	//   ....[1]....
        /*0118*/ 	.word	0x000012b0


	//----- nvinfo : EIATTR_CRS_STACK_SIZE
	.align		4
.L_15135:
        /*011c*/ 	.byte	0x04, 0x1e
        /*011e*/ 	.short	(.L_15137 - .L_15136)
.L_15136:
        /*0120*/ 	.word	0x00000000


	//----- nvinfo : EIATTR_CBANK_PARAM_SIZE
	.align		4
.L_15137:
        /*0124*/ 	.byte	0x03, 0x19
        /*0126*/ 	.short	0x0030


	//----- nvinfo : EIATTR_PARAM_CBANK
	.align		4
        /*0128*/ 	.byte	0x04, 0x0a
        /*012a*/ 	.short	(.L_15139 - .L_15138)
	.align		4
.L_15138:
        /*012c*/ 	.word	index@(.nv.constant0._Z15SoftmaxWarpImplI10DirectLoadIffE11DirectStoreIffEfLi2ELi6ELi32ELi1ELb0EL9Algorithm0EEvT_T0_ll)
        /*0130*/ 	.short	0x0380
        /*0132*/ 	.short	0x0030


	//----- nvinfo : EIATTR_SW_WAR
	.align		4
.L_15139:
        /*0134*/ 	.byte	0x04, 0x36
        /*0136*/ 	.short	(.L_15141 - .L_15140)
.L_15140:
        /*0138*/ 	.word	0x00000008
.L_15141:


//--------------------- .nv.info._Z15SoftmaxWarpImplI10DirectLoadIffE11DirectStoreIffEfLi2ELi4ELi32ELi1ELb1EL9Algorithm0EEvT_T0_ll --------------------------
	.section	.nv.info._Z15SoftmaxWarpImplI10DirectLoadIffE11DirectStoreIffEfLi2ELi4ELi32ELi1ELb1EL9Algorithm0EEvT_T0_ll,"",@"SHT_CUDA_INFO"
	.sectionflags	@""
	.align	4


	//----- nvinfo : EIATTR_CUDA_API_VERSION
	.align		4
        /*0000*/ 	.byte	0x04, 0x37
        /*0002*/ 	.short	(.L_15143 - .L_15142)
.L_15142:
        /*0004*/ 	.word	0x00000082


	//----- nvinfo : EIATTR_KPARAM_INFO
	.align		4
.L_15143:
        /*0008*/ 	.byte	0x04, 0x17
        /*000a*/ 	.short	(.L_15145 - .L_15144)
.L_15144:
        /*000c*/ 	.word	0x00000000
        /*0010*/ 	.short	0x0003
        /*0012*/ 	.short	0x0028
        /*0014*/ 	.byte	0x00, 0xf0, 0x21, 0x00


	//----- nvinfo : EIATTR_KPARAM_INFO
	.align		4
.L_15145:
        /*0018*/ 	.byte	0x04, 0x17
        /*001a*/ 	.short	(.L_15147 - .L_15146)
.L_15146:
        /*001c*/ 	.word	0x00000000
        /*0020*/ 	.short	0x0002
        /*0022*/ 	.short	0x0020
        /*0024*/ 	.byte	0x00, 0xf0, 0x21, 0x00


	//----- nvinfo : EIATTR_KPARAM_INFO
	.align		4
.L_15147:
        /*0028*/ 	.byte	0x04, 0x17
        /*002a*/ 	.short	(.L_15149 - .L_15148)
.L_15148:
        /*002c*/ 	.word	0x00000000
        /*0030*/ 	.short	0x0001
        /*0032*/ 	.short	0x0010
        /*0034*/ 	.byte	0x00, 0xf0, 0x41, 0x00


	//----- nvinfo : EIATTR_KPARAM_INFO
	.align		4
.L_15149:
        /*0038*/ 	.byte	0x04, 0x17
        /*003a*/ 	.short	(.L_15151 - .L_15150)
.L_15150:
        /*003c*/ 	.word	0x00000000
        /*0040*/ 	.short	0x0000
        /*0042*/ 	.short	0x0000
        /*0044*/ 	.byte	0x00, 0xf0, 0x41, 0x00


	//----- nvinfo : EIATTR_SPARSE_MMA_MASK
	.align		4
.L_15151:
        /*0048*/ 	.byte	0x03, 0x50
        /*004a*/ 	.short	0x0000


	//----- nvinfo : EIATTR_MAXREG_COUNT
	.align		4
        /*004c*/ 	.byte	0x03, 0x1b
        /*004e*/ 	.short	0x00ff


	//----- nvinfo : EIATTR_EXTERNS
	.align		4
        /*0050*/ 	.byte	0x04, 0x0f
        /*0052*/ 	.short	(.L_15153 - .L_15152)


	//   ....[0]....
	.align		4
.L_15152:
        /*0054*/ 	.word	index@(__assertfail)


	//----- nvinfo : EIATTR_MERCURY_ISA_VERSION
	.align		4
.L_15153:
        /*0058*/ 	.byte	0x03, 0x5f
        /*005a*/ 	.short	0x0101


	//----- nvinfo : EIATTR_COOP_GROUP_MASK_REGIDS
	.align		4
        /*005c*/ 	.byte	0x04, 0x29
        /*005e*/ 	.short	(.L_15155 - .L_15154)


	//   ....[0]....
.L_15154:
        /*0060*/ 	.word	0xffffffff


	//   ....[1]....
        /*0064*/ 	.word	0xffffffff


	//   ....[2]....
        /*0068*/ 	.word	0xffffffff


	//   ....[3]....
        /*006c*/ 	.word	0xffffffff


	//   ....[4]....
        /*0070*/ 	.word	0xffffffff


	//   ....[5]....
        /*0074*/ 	.word	0xffffffff


	//   ....[6]....
        /*0078*/ 	.word	0xffffffff


	//   ....[7]....
        /*007c*/ 	.word	0xffffffff


	//   ....[8]....
        /*0080*/ 	.word	0xffffffff


	//   ....[9]....
        /*0084*/ 	.word	0xffffffff


	//   ....[10]....
        /*0088*/ 	.word	0x0500000f


	//   ....[11]....
        /*008c*/ 	.word	0x0500000f


	//   ....[12]....
        /*0090*/ 	.word	0x0500000f


	//   ....[13]....
        /*0094*/ 	.word	0x0500000f


	//   ....[14]....
        /*0098*/ 	.word	0x0500000f


	//   ....[15]....
        /*009c*/ 	.word	0x0500000f


	//   ....[16]....
        /*00a0*/ 	.word	0x0500000f


	//   ....[17]....
        /*00a4*/ 	.word	0x0500000f


	//   ....[18]....
        /*00a8*/ 	.word	0x0500000f


	//   ....[19]....
        /*00ac*/ 	.word	0x0500000f


	//----- nvinfo : EIATTR_COOP_GROUP_INSTR_OFFSETS
	.align		4
.L_15155:
        /*00b0*/ 	.byte	0x04, 0x28
        /*00b2*/ 	.short	(.L_15157 - .L_15156)


	//   ....[0]....
.L_15156:
        /*00b4*/ 	.word	0x00000570


	//   ....[1]....
        /*00b8*/ 	.word	0x000005a0


	//   ....[2]....
        /*00bc*/ 	.word	0x000005c0


	//   ....[3]....
        /*00c0*/ 	.word	0x000005e0


	//   ....[4]....
        /*00c4*/ 	.word	0x00000600


	//   ....[5]....
        /*00c8*/ 	.word	0x000008b0


	//   ....[6]....
        /*00cc*/ 	.word	0x000008d0


	//   ....[7]....
        /*00d0*/ 	.word	0x000008f0


	//   ....[8]....
        /*00d4*/ 	.word	0x00000910


	//   ....[9]....
        /*00d8*/ 	.word	0x00000930


	//   ....[10]....
        /*00dc*/ 	.word	0x00000fe0


	//   ....[11]....
        /*00e0*/ 	.word	0x00001060


	//   ....[12]....
        /*00e4*/ 	.word	0x000010c0


	//   ....[13]....
        /*00e8*/ 	.word	0x00001120


	//   ....[14]....
        /*00ec*/ 	.word	0x00001190


	//   ....[15]....
        /*00f0*/ 	.word	0x00001480


	//   ....[16]....
        /*00f4*/ 	.word	0x000014e0


	//   ....[17]....
        /*00f8*/ 	.word	0x00001540


	//   ....[18]....
        /*00fc*/ 	.word	0x000015a0


	//   ....[19]....
        /*0100*/ 	.word	0x00001600


	//----- nvinfo : EIATTR_VRC_CTA_INIT_COUNT
	.align		4
.L_15157:
        /*0104*/ 	.byte	0x02, 0x4a
	.zero		1
	.zero		1


	//----- nvinfo : EIATTR_SYSCALL_OFFSETS
	.align		4
        /*0108*/ 	.byte	0x04, 0x46
        /*010a*/ 	.short	(.L_15159 - .L_15158)


	//   ....[0]....
.L_15158:
        /*010c*/ 	.word	0x00000170


	//----- nvinfo : EIATTR_EXIT_INSTR_OFFSETS
	.align		4
.L_15159:
        /*0110*/ 	.byte	0x04, 0x1c
        /*0112*/ 	.short	(.L_15161 - .L_15160)


	//   ....[0]....
.L_15160:
        /*0114*/ 	.word	0x00000220


	//   ....[1]....
        /*0118*/ 	.word	0x00000f80


	//----- nvinfo : EIATTR_CRS_STACK_SIZE
	.align		4
.L_15161:
        /*011c*/ 	.byte	0x04, 0x1e
        /*011e*/ 	.short	(.L_15163 - .L_15162)
.L_15162:
        /*0120*/ 	.word	0x00000000


	//----- nvinfo : EIATTR_CBANK_PARAM_SIZE
	.align		4
.L_15163:
        /*0124*/ 	.byte	0x03, 0x19
        /*0126*/ 	.short	0x0030


	//----- nvinfo : EIATTR_PARAM_CBANK
	.align		4
        /*0128*/ 	.byte	0x04, 0x0a
        /*012a*/ 	.short	(.L_15165 - .L_15164)
	.align		4
.L_15164:
        /*012c*/ 	.word	index@(.nv.constant0._Z15SoftmaxWarpImplI10DirectLoadIffE11DirectStoreIffEfLi2ELi4ELi32ELi1ELb1EL9Algorithm0EEvT_T0_ll)
        /*0130*/ 	.short	0x0380
        /*0132*/ 	.short	0x0030


	//----- nvinfo : EIATTR_SW_WAR
	.align		4
.L_15165:
        /*0134*/ 	.byte	0x04, 0x36
        /*0136*/ 	.short	(.L_15167 - .L_15166)
.L_15166:
        /*0138*/ 	.word	0x00000008
.L_15167:


//--------------------- .nv.info._Z15SoftmaxWarpImplI10DirectLoadIffE11DirectStoreIffEfLi2ELi4ELi32ELi1ELb0EL9Algorithm0EEvT_T0_ll --------------------------
	.section	.nv.info._Z15SoftmaxWarpImplI10DirectLoadIffE11DirectStoreIffEfLi2ELi4ELi32ELi1ELb0EL9Algorithm0EEvT_T0_ll,"",@"SHT_CUDA_INFO"
	.sectionflags	@""
	.align	4


	//----- nvinfo : EIATTR_CUDA_API_VERSION
	.align		4
        /*0000*/ 	.byte	0x04, 0x37
        /*0002*/ 	.short	(.L_15169 - .L_15168)
.L_15168:
        /*0004*/ 	.word	0x00000082


	//----- nvinfo : EIATTR_KPARAM_INFO
	.align		4
.L_15169:
        /*0008*/ 	.byte	0x04, 0x17
        /*000a*/ 	.short	(.L_15171 - .L_15170)
.L_15170:
        /*000c*/ 	.word	0x00000000
        /*0010*/ 	.short	0x0003
        /*0012*/ 	.short	0x0028
        /*0014*/ 	.byte	0x00, 0xf0, 0x21, 0x00


	//----- nvinfo : EIATTR_KPARAM_INFO
	.align		4
.L_15171:
        /*0018*/ 	.byte	0x04, 0x17
        /*001a*/ 	.short	(.L_15173 - .L_15172)
.L_15172:
        /*001c*/ 	.word	0x00000000
        /*0020*/ 	.short	0x0002
        /*0022*/ 	.short	0x0020
        /*0024*/ 	.byte	0x00, 0xf0, 0x21, 0x00


	//----- nvinfo : EIATTR_KPARAM_INFO
	.align		4
.L_15173:
        /*0028*/ 	.byte	0x04, 0x17
        /*002a*/ 	.short	(.L_15175 - .L_15174)
.L_15174:
        /*002c*/ 	.word	0x00000000
        /*0030*/ 	.short	0x0001
        /*0032*/ 	.short	0x0010
        /*0034*/ 	.byte	0x00, 0xf0, 0x41, 0x00


	//----- nvinfo : EIATTR_KPARAM_INFO
	.align		4
.L_15175:
        /*0038*/ 	.byte	0x04, 0x17
        /*003a*/ 	.short	(.L_15177 - .L_15176)
.L_15176:
        /*003c*/ 	.word	0x00000000
        /*0040*/ 	.short	0x0000
        /*0042*/ 	.short	0x0000
        /*0044*/ 	.byte	0x00, 0xf0, 0x41, 0x00


	//----- nvinfo : EIATTR_SPARSE_MMA_MASK
	.align		4
.L_15177:
        /*0048*/ 	.byte	0x03, 0x50
        /*004a*/ 	.short	0x0000


	//----- nvinfo : EIATTR_MAXREG_COUNT
	.align		4
        /*004c*/ 	.byte	0x03, 0x1b
        /*004e*/ 	.short	0x00ff


	//----- nvinfo : EIATTR_EXTERNS
	.align		4
        /*0050*/ 	.byte	0x04, 0x0f
        /*0052*/ 	.short	(.L_15179 - .L_15178)


	//   ....[0]....
	.align		4
.L_15178:
        /*0054*/ 	.word	index@(__assertfail)


	//----- nvinfo : EIATTR_MERCURY_ISA_VERSION
	.align		4
.L_15179:
        /*0058*/ 	.byte	0x03, 0x5f
        /*005a*/ 	.short	0x0101


	//----- nvinfo : EIATTR_COOP_GROUP_MASK_REGIDS
	.align		4
        /*005c*/ 	.byte	0x04, 0x29
        /*005e*/ 	.short	(.L_15181 - .L_15180)


	//   ....[0]....
.L_15180:
        /*0060*/ 	.word	0xffffffff


	//   ....[1]....
        /*0064*/ 	.word	0xffffffff


	//   ....[2]....
        /*0068*/ 	.word	0xffffffff


	//   ....[3]....
        /*006c*/ 	.word	0xffffffff


	//   ....[4]....
        /*0070*/ 	.word	0xffffffff


	//   ....[5]....
        /*0074*/ 	.word	0xffffffff


	//   ....[6]....
        /*0078*/ 	.word	0xffffffff


	//   ....[7]....
        /*007c*/ 	.word	0xffffffff


	//   ....[8]....
        /*0080*/ 	.word	0xffffffff


	//   ....[9]....
        /*0084*/ 	.word	0xffffffff


	//   ....[10]....
        /*0088*/ 	.word	0x0500000f


	//   ....[11]....
        /*008c*/ 	.word	0x0500000f


	//   ....[12]....
        /*0090*/ 	.word	0x0500000f


	//   ....[13]....
        /*0094*/ 	.word	0x0500000f


	//   ....[14]....
        /*0098*/ 	.word	0x0500000f


	//   ....[15]....
        /*009c*/ 	.word	0x0500000f


	//   ....[16]....
        /*00a0*/ 	.word	0x0500000f


	//   ....[17]....
        /*00a4*/ 	.word	0x0500000f


	//   ....[18]....
        /*00a8*/ 	.word	0x0500000f


	//   ....[19]....
        /*00ac*/ 	.word	0x0500000f


	//----- nvinfo : EIATTR_COOP_GROUP_INSTR_OFFSETS
	.align		4
.L_15181:
        /*00b0*/ 	.byte	0x04, 0x28
        /*00b2*/ 	.short	(.L_15183 - .L_15182)


	//   ....[0]....
.L_15182:
        /*00b4*/ 	.word	0x00000450


	//   ....[1]....
        /*00b8*/ 	.word	0x00000490


	//   ....[2]....
        /*00bc*/ 	.word	0x000004b0


	//   ....[3]....
        /*00c0*/ 	.word	0x000004d0


	//   ....[4]....
        /*00c4*/ 	.word	0x000004f0


	//   ....[5]....
        /*00c8*/ 	.word	0x00000790


	//   ....[6]....
        /*00cc*/ 	.word	0x000007b0


	//   ....[7]....
        /*00d0*/ 	.word	0x000007d0


	//   ....[8]....
        /*00d4*/ 	.word	0x000007f0


	//   ....[9]....
        /*00d8*/ 	.word	0x00000810


	//   ....[10]....
        /*00dc*/ 	.word	0x00000e00


	//   ....[11]....
        /*00e0*/ 	.word	0x00000e90


	//   ....[12]....
        /*00e4*/ 	.word	0x00000ef0


	//   ....[13]....
        /*00e8*/ 	.word	0x00000f50


	//   ....[14]....
        /*00ec*/ 	.word	0x00000fb0


	//   ....[15]....
        /*00f0*/ 	.word	0x000012b0


	//   ....[16]....
        /*00f4*/ 	.word	0x00001310


	//   ....[17]....
        /*00f8*/ 	.word	0x00001370


	//   ....[18]....
        /*00fc*/ 	.word	0x000013d0


	//   ....[19]....
        /*0100*/ 	.word	0x00001430


	//----- nvinfo : EIATTR_VRC_CTA_INIT_COUNT
	.align		4
.L_15183:
        /*0104*/ 	.byte	0x02, 0x4a
	.zero		1
	.zero		1


	//----- nvinfo : EIATTR_SYSCALL_OFFSETS
	.align		4
        /*0108*/ 	.byte	0x04, 0x46
        /*010a*/ 	.short	(.L_15185 - .L_15184)


	//   ....[0]....
.L_15184:
        /*010c*/ 	.word	0x00000170


	//----- nvinfo : EIATTR_EXIT_INSTR_OFFSETS
	.align		4
.L_15185:
        /*0110*/ 	.byte	0x04, 0x1c
        /*0112*/ 	.short	(.L_15187 - .L_15186)


	//   ....[0]....
.L_15186:
        /*0114*/ 	.word	0x00000220


	//   ....[1]....
        /*0118*/ 	.word	0x00000da0


	//----- nvinfo : EIATTR_CRS_STACK_SIZE
	.align		4
.L_15187:
        /*011c*/ 	.byte	0x04, 0x1e
        /*011e*/ 	.short	(.L_15189 - .L_15188)
.L_15188:
        /*0120*/ 	.word	0x00000000


	//----- nvinfo : EIATTR_CBANK_PARAM_SIZE
	.align		4
.L_15189:
        /*0124*/ 	.byte	0x03, 0x19
        /*0126*/ 	.short	0x0030


	//----- nvinfo : EIATTR_PARAM_CBANK
	.align		4
        /*0128*/ 	.byte	0x04, 0x0a
        /*012a*/ 	.short	(.L_15191 - .L_15190)
	.align		4
.L_15190:
        /*012c*/ 	.word	index@(.nv.constant0._Z15SoftmaxWarpImplI10DirectLoadIffE11DirectStoreIffEfLi2ELi4ELi32ELi1ELb0EL9Algorithm0EEvT_T0_ll)
        /*0130*/ 	.short	0x0380
        /*0132*/ 	.short	0x0030


	//----- nvinfo : EIATTR_SW_WAR
	.align		4
.L_15191:
        /*0134*/ 	.byte	0x04, 0x36
        /*0136*/ 	.short	(.L_15193 - .L_15192)
.L_15192:
        /*0138*/ 	.word	0x00000008
.L_15193:


//--------------------- .nv.info._Z15SoftmaxWarpImplI10DirectLoadIffE11DirectStoreIffEfLi2ELi2ELi32ELi1ELb1EL9Algorithm0EEvT_T0_ll --------------------------
	.section	.nv.info._Z15SoftmaxWarpImplI10DirectLoadIffE11DirectStoreIffEfLi2ELi2ELi32ELi1ELb1EL9Algorithm0EEvT_T0_ll,"",@"SHT_CUDA_INFO"
	.sectionflags	@""
	.align	4


	//----- nvinfo : EIATTR_CUDA_API_VERSION
	.align		4
        /*0000*/ 	.byte	0x04, 0x37
        /*0002*/ 	.short	(.L_15195 - .L_15194)
.L_15194:
        /*0004*/ 	.word	0x00000082


	//----- nvinfo : EIATTR_KPARAM_INFO
	.align		4
.L_15195:
        /*0008*/ 	.byte	0x04, 0x17
        /*000a*/ 	.short	(.L_15197 - .L_15196)
.L_15196:
        /*000c*/ 	.word	0x00000000
        /*0010*/ 	.short	0x0003
        /*0012*/ 	.short	0x0028
        /*0014*/ 	.byte	0x00, 0xf0, 0x21, 0x00


	//----- nvinfo : EIATTR_KPARAM_INFO
	.align		4
.L_15197:
        /*0018*/ 	.byte	0x04, 0x17
        /*001a*/ 	.short	(.L_15199 - .L_15198)
.L_15198:
        /*001c*/ 	.word	0x00000000
        /*0020*/ 	.short	0x0002
        /*0022*/ 	.short	0x0020
        /*0024*/ 	.byte	0x00, 0xf0, 0x21, 0x00


	//----- nvinfo : EIATTR_KPARAM_INFO
	.align		4
.L_15199:
        /*0028*/ 	.byte	0x04, 0x17
        /*002a*/ 	.short	(.L_15201 - .L_15200)
.L_15200:
        /*002c*/ 	.word	0x00000000
        /*0030*/ 	.short	0x0001
        /*0032*/ 	.short	0x0010
        /*0034*/ 	.byte	0x00, 0xf0, 0x41, 0x00


	//----- nvinfo : EIATTR_KPARAM_INFO
	.align		4
.L_15201:
        /*0038*/ 	.byte	0x04, 0x17
        /*003a*/ 	.short	(.L_15203 - .L_15202)
.L_15202:
        /*003c*/ 	.word	0x00000000
        /*0040*/ 	.short	0x0000
        /*0042*/ 	.short	0x0000
        /*0044*/ 	.byte	0x00, 0xf0, 0x41, 0x00


	//----- nvinfo : EIATTR_SPARSE_MMA_MASK
	.align		4
.L_15203:
        /*0048*/ 	.byte	0x03, 0x50
        /*004a*/ 	.short	0x0000


	//----- nvinfo : EIATTR_MAXREG_COUNT
	.align		4
        /*004c*/ 	.byte	0x03, 0x1b
        /*004e*/ 	.short	0x00ff


	//----- nvinfo : EIATTR_EXTERNS
	.align		4
        /*0050*/ 	.byte	0x04, 0x0f
        /*0052*/ 	.short	(.L_15205 - .L_15204)


	//   ....[0]....
	.align		4
.L_15204:
        /*0054*/ 	.word	index@(__assertfail)


	//----- nvinfo : EIATTR_MERCURY_ISA_VERSION
	.align		4
.L_15205:
        /*0058*/ 	.byte	0x03, 0x5f
        /*005a*/ 	.short	0x0101


	//----- nvinfo : EIATTR_COOP_GROUP_MASK_REGIDS
	.align		4
        /*005c*/ 	.byte	0x04, 0x29
        /*005e*/ 	.short	(.L_15207 - .L_15206)


	//   ....[0]....
.L_15206:
        /*0060*/ 	.word	0xffffffff


	//   ....[1]....
        /*0064*/ 	.word	0xffffffff


	//   ....[2]....
        /*0068*/ 	.word	0xffffffff


	//   ....[3]....
        /*006c*/ 	.word	0xffffffff


	//   ....[4]....
        /*0070*/ 	.word	0xffffffff


	//   ....[5]....
        /*0074*/ 	.word	0xffffffff


	//   ....[6]....
        /*0078*/ 	.word	0xffffffff


	//   ....[7]....
        /*007c*/ 	.word	0xffffffff


	//   ....[8]....
        /*0080*/ 	.word	0xffffffff


	//   ....[9]....
        /*0084*/ 	.word	0xffffffff


	//   ....[10]....
        /*0088*/ 	.word	0x0500000f


	//   ....[11]....
        /*008c*/ 	.word	0x0500000f


	//   ....[12]....
        /*0090*/ 	.word	0x0500000f


	//   ....[13]....
        /*0094*/ 	.word	0x0500000f


	//   ....[14]....
        /*0098*/ 	.word	0x0500000f


	//   ....[15]....
        /*009c*/ 	.word	0x0500000f


	//   ....[16]....
        /*00a0*/ 	.word	0x0500000f


	//   ....[17]....
        /*00a4*/ 	.word	0x0500000f


	//   ....[18]....
        /*00a8*/ 	.word	0x0500000f


	//   ....[19]....
        /*00ac*/ 	.word	0x0500000f


	//----- nvinfo : EIATTR_COOP_GROUP_INSTR_OFFSETS
	.align		4
.L_15207:
        /*00b0*/ 	.byte	0x04, 0x28
        /*00b2*/ 	.short	(.L_15209 - .L_15208)


	//   ....[0]....
.L_15208:
        /*00b4*/ 	.word	0x00000400


	//   ....[1]....
        /*00b8*/ 	.word	0x00000440


	//   ....[2]....
        /*00bc*/ 	.word	0x00000460


	//   ....[3]....
        /*00c0*/ 	.word	0x00000480


	//   ....[4]....
        /*00c4*/ 	.word	0x000004a0


	//   ....[5]....
        /*00c8*/ 	.word	0x00000600


	//   ....[6]....
        /*00cc*/ 	.word	0x00000620


	//   ....[7]....
        /*00d0*/ 	.word	0x00000640


	//   ....[8]....
        /*00d4*/ 	.word	0x00000660


	//   ....[9]....
        /*00d8*/ 	.word	0x00000680


	//   ....[10]....
        /*00dc*/ 	.word	0x00000a30


	//   ....[11]....
        /*00e0*/ 	.word	0x00000ad0


	//   ....[12]....
        /*00e4*/ 	.word	0x00000b30


	//   ....[13]....
        /*00e8*/ 	.word	0x00000b90


	//   ....[14]....
        /*00ec*/ 	.word	0x00000bf0


	//   ....[15]....
        /*00f0*/ 	.word	0x00000d80


	//   ....[16]....
        /*00f4*/ 	.word	0x00000de0


	//   ....[17]....
        /*00f8*/ 	.word	0x00000e40


	//   ....[18]....
        /*00fc*/ 	.word	0x00000ea0


	//   ....[19]....
        /*0100*/ 	.word	0x00000f00


	//----- nvinfo : EIATTR_VRC_CTA_INIT_COUNT
	.align		4
.L_15209:
        /*0104*/ 	.byte	0x02, 0x4a
	.zero		1
	.zero		1


	//----- nvinfo : EIATTR_SYSCALL_OFFSETS
	.align		4
        /*0108*/ 	.byte	0x04, 0x46
        /*010a*/ 	.short	(.L_15211 - .L_15210)


	//   ....[0]....
.L_15210:
        /*010c*/ 	.word	0x00000170


	//----- nvinfo : EIATTR_EXIT_INSTR_OFFSETS
	.align		4
.L_15211:
        /*0110*/ 	.byte	0x04, 0x1c
        /*0112*/ 	.short	(.L_15213 - .L_15212)


	//   ....[0]....
.L_15212:
        /*0114*/ 	.word	0x00000220


	//   ....[1]....
        /*0118*/ 	.word	0x000009d0


	//----- nvinfo : EIATTR_CRS_STACK_SIZE
	.align		4
.L_15213:
        /*011c*/ 	.byte	0x04, 0x1e
        /*011e*/ 	.short	(.L_15215 - .L_15214)
.L_15214:
        /*0120*/ 	.word	0x00000000


	//----- nvinfo : EIATTR_CBANK_PARAM_SIZE
	.align		4
.L_15215:
        /*0124*/ 	.byte	0x03, 0x19
        /*0126*/ 	.short	0x0030


	//----- nvinfo : EIATTR_PARAM_CBANK
	.align		4
        /*0128*/ 	.byte	0x04, 0x0a
        /*012a*/ 	.short	(.L_15217 - .L_15216)
	.align		4
.L_15216:
        /*012c*/ 	.word	index@(.nv.constant0._Z15SoftmaxWarpImplI10DirectLoadIffE11DirectStoreIffEfLi2ELi2ELi32ELi1ELb1EL9Algorithm0EEvT_T0_ll)
        /*0130*/ 	.short	0x0380
        /*0132*/ 	.short	0x0030


	//----- nvinfo : EIATTR_SW_WAR
	.align		4
.L_15217:
        /*0134*/ 	.byte	0x04, 0x36
        /*0136*/ 	.short	(.L_15219 - .L_15218)
.L_15218:
        /*0138*/ 	.word	0x00000008
.L_15219:


//--------------------- .nv.info._Z15SoftmaxWarpImplI10DirectLoadIffE11DirectStoreIffEfLi2ELi2ELi32ELi1ELb0EL9Algorithm0EEvT_T0_ll --------------------------
	.section	.nv.info._Z15SoftmaxWarpImplI10DirectLoadIffE11DirectStoreIffEfLi2ELi2ELi32ELi1ELb0EL9Algorithm0EEvT_T0_ll,"",@"SHT_CUDA_INFO"
	.sectionflags	@""
	.align	4


	//----- nvinfo : EIATTR_CUDA_API_VERSION
	.align		4
        /*0000*/ 	.byte	0x04, 0x37
        /*0002*/ 	.short	(.L_15221 - .L_15220)
.L_15220:
        /*0004*/ 	.word	0x00000082


	//----- nvinfo : EIATTR_KPARAM_INFO
	.align		4
.L_15221:
        /*0008*/ 	.byte	0x04, 0x17
        /*000a*/ 	.short	(.L_15223 - .L_15222)
.L_15222:
        /*000c*/ 	.word	0x00000000
        /*0010*/ 	.short	0x0003
        /*0012*/ 	.short	0x0028
        /*0014*/ 	.byte	0x00, 0xf0, 0x21, 0x00


	//----- nvinfo : EIATTR_KPARAM_INFO
	.align		4
.L_15223:
        /*0018*/ 	.byte	0x04, 0x17
        /*001a*/ 	.short	(.L_15225 - .L_15224)
.L_15224:
        /*001c*/ 	.word	0x00000000
        /*0020*/ 	.short	0x0002
        /*0022*/ 	.short	0x0020
        /*0024*/ 	.byte	0x00, 0xf0, 0x21, 0x00


	//----- nvinfo : EIATTR_KPARAM_INFO
	.align		4
.L_15225:
        /*0028*/ 	.byte	0x04, 0x17
        /*002a*/ 	.short	(.L_15227 - .L_15226)
.L_15226:
        /*002c*/ 	.word	0x00000000
        /*0030*/ 	.short	0x0001
        /*0032*/ 	.short	0x0010
        /*0034*/ 	.byte	0x00, 0xf0, 0x41, 0x00


	//----- nvinfo : EIATTR_KPARAM_INFO
	.align		4
.L_15227:
        /*0038*/ 	.byte	0x04, 0x17
        /*003a*/ 	.short	(.L_15229 - .L_15228)
.L_15228:
        /*003c*/ 	.word	0x00000000
        /*0040*/ 	.short	0x0000
        /*0042*/ 	.short	0x0000
        /*0044*/ 	.byte	0x00, 0xf0, 0x41, 0x00


	//----- nvinfo : EIATTR_SPARSE_MMA_MASK
	.align		4
.L_15229:
        /*0048*/ 	.byte	0x03, 0x50
        /*004a*/ 	.short	0x0000


	//----- nvinfo : EIATTR_MAXREG_COUNT
	.align		4
        /*004c*/ 	.byte	0x03, 0x1b
        /*004e*/ 	.short	0x00ff


	//----- nvinfo : EIATTR_EXTERNS
	.align		4
        /*0050*/ 	.byte	0x04, 0x0f
        /*0052*/ 	.short	(.L_15231 - .L_15230)


	//   ....[0]....
	.align		4
.L_15230:
        /*0054*/ 	.word	index@(__assertfail)


	//----- nvinfo : EIATTR_MERCURY_ISA_VERSION
	.align		4
.L_15231:
        /*0058*/ 	.byte	0x03, 0x5f
        /*005a*/ 	.short	0x0101


	//----- nvinfo : EIATTR_COOP_GROUP_MASK_REGIDS
	.align		4
        /*005c*/ 	.byte	0x04, 0x29
        /*005e*/ 	.short	(.L_15233 - .L_15232)


	//   ....[0]....
.L_15232:
        /*0060*/ 	.word	0xffffffff


	//   ....[1]....
        /*0064*/ 	.word	0xffffffff


	//   ....[2]....
        /*0068*/ 	.word	0xffffffff


	//   ....[3]....
        /*006c*/ 	.word	0xffffffff


	//   ....[4]....
        /*0070*/ 	.word	0xffffffff


	//   ....[5]....
        /*0074*/ 	.word	0xffffffff


	//   ....[6]....
        /*0078*/ 	.word	0xffffffff


	//   ....[7]....
        /*007c*/ 	.word	0xffffffff


	//   ....[8]....
        /*0080*/ 	.word	0xffffffff


	//   ....[9]....
        /*0084*/ 	.word	0xffffffff


	//   ....[10]....
        /*0088*/ 	.word	0x0500000f


	//   ....[11]....
        /*008c*/ 	.word	0x0500000f


	//   ....[12]....
        /*0090*/ 	.word	0x0500000f


	//   ....[13]....
        /*0094*/ 	.word	0x0500000f


	//   ....[14]....
        /*0098*/ 	.word	0x0500000f


	//   ....[15]....
        /*009c*/ 	.word	0x0500000f


	//   ....[16]....
        /*00a0*/ 	.word	0x0500000f


	//   ....[17]....
        /*00a4*/ 	.word	0x0500000f


	//   ....[18]....
        /*00a8*/ 	.word	0x0500000f


	//   ....[19]....
        /*00ac*/ 	.word	0x0500000f


	//----- nvinfo : EIATTR_COOP_GROUP_INSTR_OFFSETS
	.align		4
.L_15233:
        /*00b0*/ 	.byte	0x04, 0x28
        /*00b2*/ 	.short	(.L_15235 - .L_15234)


	//   ....[0]....
.L_15234:
        /*00b4*/ 	.word	0x00000390


	//   ....[1]....
        /*00b8*/ 	.word	0x000003d0


	//   ....[2]....
        /*00bc*/ 	.word	0x000003f0


	//   ....[3]....
        /*00c0*/ 	.word	0x00000410


	//   ....[4]....
        /*00c4*/ 	.word	0x00000430


	//   ....[5]....
        /*00c8*/ 	.word	0x00000590


	//   ....[6]....
        /*00cc*/ 	.word	0x000005b0


	//   ....[7]....
        /*00d0*/ 	.word	0x000005d0


	//   ....[8]....
        /*00d4*/ 	.word	0x000005f0


	//   ....[9]....
        /*00d8*/ 	.word	0x00000610


	//   ....[10]....
        /*00dc*/ 	.word	0x00000990


	//   ....[11]....
        /*00e0*/ 	.word	0x00000a30


	//   ....[12]....
        /*00e4*/ 	.word	0x00000a90


	//   ....[13]....
        /*00e8*/ 	.word	0x00000af0


	//   ....[14]....
        /*00ec*/ 	.word	0x00000b50


	//   ....[15]....
        /*00f0*/ 	.word	0x00000ce0


	//   ....[16]....
        /*00f4*/ 	.word	0x00000d40


	//   ....[17]....
        /*00f8*/ 	.word	0x00000da0


	//   ....[18]....
        /*00fc*/ 	.word	0x00000e00


	//   ....[19]....
        /*0100*/ 	.word	0x00000e60


	//----- nvinfo : EIATTR_VRC_CTA_INIT_COUNT
	.align		4
.L_15235:
        /*0104*/ 	.byte	0x02, 0x4a
	.zero		1
	.zero		1


	//----- nvinfo : EIATTR_SYSCALL_OFFSETS
	.align		4
        /*0108*/ 	.byte	0x04, 0x46
        /*010a*/ 	.short	(.L_15237 - .L_15236)


	//   ....[0]....
.L_15236:
        /*010c*/ 	.word	0x00000170


	//----- nvinfo : EIATTR_EXIT_INSTR_OFFSETS
	.align		4
.L_15237:
        /*0110*/ 	.byte	0x04, 0x1c
        /*0112*/ 	.short	(.L_15239 - .L_15238)


	//   ....[0]....
.L_15238:
        /*0114*/ 	.word	0x00000220


	//   ....[1]....
        /*0118*/ 	.word	0x00000930


	//----- nvinfo : EIATTR_CRS_STACK_SIZE
	.align		4
.L_15239:
        /*011c*/ 	.byte	0x04, 0x1e
        /*011e*/ 	.short	(.L_15241 - .L_15240)
.L_15240:
        /*0120*/ 	.word	0x00000000


	//----- nvinfo : EIATTR_CBANK_PARAM_SIZE
	.align		4
.L_15241:
        /*0124*/ 	.byte	0x03, 0x19
        /*0126*/ 	.short	0x0030


	//----- nvinfo : EIATTR_PARAM_CBANK
	.align		4
        /*0128*/ 	.byte	0x04, 0x0a
        /*012a*/ 	.short	(.L_15243 - .L_15242)
	.align		4
.L_15242:
        /*012c*/ 	.word	index@(.nv.constant0._Z15SoftmaxWarpImplI10DirectLoadIffE11DirectStoreIffEfLi2ELi2ELi32ELi1ELb0EL9Algorithm0EEvT_T0_ll)
        /*0130*/ 	.short	0x0380
        /*0132*/ 	.short	0x0030


	//----- nvinfo : EIATTR_SW_WAR
	.align		4
.L_15243:
        /*0134*/ 	.byte	0x04, 0x36
        /*0136*/ 	.short	(.L_15245 - .L_15244)
.L_15244:
        /*0138*/ 	.word	0x00000008
.L_15245:


//--------------------- .nv.info._Z15SoftmaxWarpImplI10DirectLoadIffE11DirectStoreIffEfLi2ELi2ELi32ELi2ELb1EL9Algorithm0EEvT_T0_ll --------------------------
	.section	.nv.info._Z15SoftmaxWarpImplI10DirectLoadIffE11DirectStoreIffEfLi2ELi2ELi32ELi2ELb1EL9Algorithm0EEvT_T0_ll,"",@"SHT_CUDA_INFO"
	.sectionflags	@""
	.align	4


	//----- nvinfo : EIATTR_CUDA_API_VERSION
	.align		4
        /*0000*/ 	.byte	0x04, 0x37
        /*0002*/ 	.short	(.L_15247 - .L_15246)
.L_15246:
        /*0004*/ 	.word	0x00000082


	//----- nvinfo : EIATTR_KPARAM_INFO
	.align		4
.L_15247:
        /*0008*/ 	.byte	0x04, 0x17
        /*000a*/ 	.short	(.L_15249 - .L_15248)
.L_15248:
        /*000c*/ 	.word	0x00000000
        /*0010*/ 	.short	0x0003
        /*0012*/ 	.short	0x0028
        /*0014*/ 	.byte	0x00, 0xf0, 0x21, 0x00


	//----- nvinfo : EIATTR_KPARAM_INFO
	.align		4
.L_15249:
        /*0018*/ 	.byte	0x04, 0x17
        /*001a*/ 	.short	(.L_15251 - .L_15250)
.L_15250:
        /*001c*/ 	.word	0x00000000
        /*0020*/ 	.short	0x0002
        /*0022*/ 	.short	0x0020
        /*0024*/ 	.byte	0x00, 0xf0, 0x21, 0x00


	//----- nvinfo : EIATTR_KPARAM_INFO
	.align		4
.L_15251:
        /*0028*/ 	.byte	0x04, 0x17
        /*002a*/ 	.short	(.L_15253 - .L_15252)
.L_15252:
        /*002c*/ 	.word	0x00000000
        /*0030*/ 	.short	0x0001
        /*0032*/ 	.short	0x0010
        /*0034*/ 	.byte	0x00, 0xf0, 0x41, 0x00


	//----- nvinfo : EIATTR_KPARAM_INFO
	.align		4
.L_15253:
        /*0038*/ 	.byte	0x04, 0x17
        /*003a*/ 	.short	(.L_15255 - .L_15254)
.L_15254:
        /*003c*/ 	.word	0x00000000
        /*0040*/ 	.short	0x0000
        /*0042*/ 	.short	0x0000
        /*0044*/ 	.byte	0x00, 0xf0, 0x41, 0x00


	//----- nvinfo : EIATTR_SPARSE_MMA_MASK
	.align		4
.L_15255:
        /*0048*/ 	.byte	0x03, 0x50
        /*004a*/ 	.short	0x0000


	//----- nvinfo : EIATTR_MAXREG_COUNT
	.align		4
        /*004c*/ 	.byte	0x03, 0x1b
        /*004e*/ 	.short	0x00ff


	//----- nvinfo : EIATTR_EXTERNS
	.align		4
        /*0050*/ 	.byte	0x04, 0x0f
        /*0052*/ 	.short	(.L_15257 - .L_15256)


	//   ....[0]....
	.align		4
.L_15256:
        /*0054*/ 	.word	index@(__assertfail)


	//----- nvinfo : EIATTR_MERCURY_ISA_VERSION
	.align		4
.L_15257:
        /*0058*/ 	.byte	0x03, 0x5f
        /*005a*/ 	.short	0x0101


	//----- nvinfo : EIATTR_COOP_GROUP_MASK_REGIDS
	.align		4
        /*005c*/ 	.byte	0x04, 0x29
        /*005e*/ 	.short	(.L_15259 - .L_15258)


	//   ....[0]....
.L_15258:
        /*0060*/ 	.word	0xffffffff


	//   ....[1]....
        /*0064*/ 	.word	0xffffffff


	//   ....[2]....
        /*0068*/ 	.word	0xffffffff


	//   ....[3]....
        /*006c*/ 	.word	0xffffffff


	//   ....[4]....
        /*0070*/ 	.word	0xffffffff


	//   ....[5]....
        /*0074*/ 	.word	0xffffffff


	//   ....[6]....
        /*0078*/ 	.word	0xffffffff


	//   ....[7]....
        /*007c*/ 	.word	0xffffffff


	//   ....[8]....
        /*0080*/ 	.word	0xffffffff


	//   ....[9]....
        /*0084*/ 	.word	0xffffffff


	//   ....[10]....
        /*0088*/ 	.word	0xffffffff


	//   ....[11]....
        /*008c*/ 	.word	0xffffffff


	//   ....[12]....
        /*0090*/ 	.word	0xffffffff


	//   ....[13]....
        /*0094*/ 	.word	0xffffffff


	//   ....[14]....
        /*0098*/ 	.word	0xffffffff


	//   ....[15]....
        /*009c*/ 	.word	0xffffffff


	//   ....[16]....
        /*00a0*/ 	.word	0xffffffff


	//   ....[17]....
        /*00a4*/ 	.word	0xffffffff


	//   ....[18]....
        /*00a8*/ 	.word	0xffffffff


	//   ....[19]....
        /*00ac*/ 	.word	0xffffffff


	//   ....[20]....
        /*00b0*/ 	.word	0x0500000f


	//   ....[21]....
        /*00b4*/ 	.word	0x0500000f


	//   ....[22]....
        /*00b8*/ 	.word	0x0500000f


	//   ....[23]....
        /*00bc*/ 	.word	0x0500000f


	//   ....[24]....
        /*00c0*/ 	.word	0x0500000f


	//   ....[25]....
        /*00c4*/ 	.word	0x0500000f


	//   ....[26]....
        /*00c8*/ 	.word	0x0500000f


	//   ....[27]....
        /*00cc*/ 	.word	0x0500000f


	//   ....[28]....
        /*00d0*/ 	.word	0x0500000f


	//   ....[29]....
        /*00d4*/ 	.word	0x0500000f


	//   ....[30]....
        /*00d8*/ 	.word	0x0500000f


	//   ....[31]....
        /*00dc*/ 	.word	0x0500000f


	//   ....[32]....
        /*00e0*/ 	.word	0x0500000f


	//   ....[33]....
        /*00e4*/ 	.word	0x0500000f


	//   ....[34]....
        /*00e8*/ 	.word	0x0500000f


	//   ....[35]....
        /*00ec*/ 	.word	0x0500000f


	//   ....[36]....
        /*00f0*/ 	.word	0x0500000f


	//   ....[37]....
        /*00f4*/ 	.word	0x0500000f


	//   ....[38]....
        /*00f8*/ 	.word	0x0500000f


	//   ....[39]....
        /*00fc*/ 	.word	0x0500000f


	//----- nvinfo : EIATTR_COOP_GROUP_INSTR_OFFSETS
	.align		4
.L_15259:
        /*0100*/ 	.byte	0x04, 0x28
        /*0102*/ 	.short	(.L_15261 - .L_15260)


	//   ....[0]....
.L_15260:
        /*0104*/ 	.word	0x00000540


	//   ....[1]....
        /*0108*/ 	.word	0x00000550


	//   ....[2]....
        /*010c*/ 	.word	0x00000580


	//   ....[3]....
        /*0110*/ 	.word	0x000005a0


	//   ....[4]....
        /*0114*/ 	.word	0x000005d0


	//   ....[5]....
        /*0118*/ 	.word	0x000005e0


	//   ....[6]....
        /*011c*/ 	.word	0x00000610


	//   ....[7]....
        /*0120*/ 	.word	0x00000630


	//   ....[8]....
        /*0124*/ 	.word	0x00000660


	//   ....[9]....
        /*0128*/ 	.word	0x00000670


	//   ....[10]....
        /*012c*/ 	.word	0x000008f0


	//   ....[11]....
        /*0130*/ 	.word	0x00000930


	//   ....[12]....
        /*0134*/ 	.word	0x00000950


	//   ....[13]....
        /*0138*/ 	.word	0x00000970


	//   ....[14]....
        /*013c*/ 	.word	0x00000990


	//   ....[15]....
        /*0140*/ 	.word	0x000009b0


	//   ....[16]....
        /*0144*/ 	.word	0x000009d0


	//   ....[17]....
        /*0148*/ 	.word	0x000009f0


	//   ....[18]....
        /*014c*/ 	.word	0x00000a10


	//   ....[19]....
        /*0150*/ 	.word	0x00000a30


	//   ....[20]....
        /*0154*/ 	.word	0x000010c0


	//   ....[21]....
        /*0158*/ 	.word	0x00001150


	//   ....[22]....
        /*015c*/ 	.word	0x000011b0


	//   ....[23]....
        /*0160*/ 	.word	0x00001220


	//   ....[24]....
        /*0164*/ 	.word	0x00001290


	//   ....[25]....
        /*0168*/ 	.word	0x000012f0


	//   ....[26]....
        /*016c*/ 	.word	0x000013c0


	//   ....[27]....
        /*0170*/ 	.word	0x000014a0


	//   ....[28]....
        /*0174*/ 	.word	0x00001550


	//   ....[29]....
        /*0178*/ 	.word	0x000015f0


	//   ....[30]....
        /*017c*/ 	.word	0x00001650


	//   ....[31]....
        /*0180*/ 	.word	0x000016e0


	//   ....[32]....
        /*0184*/ 	.word	0x00001760


	//   ....[33]....
        /*0188*/ 	.word	0x00001870


	//   ....[34]....
        /*018c*/ 	.word	0x00001910


	//   ....[35]....
        /*0190*/ 	.word	0x00001970


	//   ....[36]....
        /*0194*/ 	.word	0x000019e0


	//   ....[37]....
        /*0198*/ 	.word	0x00001a50


	//   ....[38]....
        /*019c*/ 	.word	0x00001ac0


	//   ....[39]....
        /*01a0*/ 	.word	0x00001b40


	//----- nvinfo : EIATTR_VRC_CTA_INIT_COUNT
	.align		4
.L_15261:
        /*01a4*/ 	.byte	0x02, 0x4a
	.zero		1
	.zero		1


	//----- nvinfo : EIATTR_SYSCALL_OFFSETS
	.align		4
        /*01a8*/ 	.byte	0x04, 0x46
        /*01aa*/ 	.short	(.L_15263 - .L_15262)


	//   ....[0]....
.L_15262:
        /*01ac*/ 	.word	0x00000170


	//----- nvinfo : EIATTR_EXIT_INSTR_OFFSETS
	.align		4
.L_15263:
        /*01b0*/ 	.byte	0x04, 0x1c
        /*01b2*/ 	.short	(.L_15265 - .L_15264)


	//   ....[0]....
.L_15264:
        /*01b4*/ 	.word	0x00000230


	//   ....[1]....
        /*01b8*/ 	.word	0x00001060


	//----- nvinfo : EIATTR_CRS_STACK_SIZE
	.align		4
.L_15265:
        /*01bc*/ 	.byte	0x04, 0x1e
        /*01be*/ 	.short	(.L_15267 - .L_15266)
.L_15266:
        /*01c0*/ 	.word	0x00000000


	//----- nvinfo : EIATTR_CBANK_PARAM_SIZE
	.align		4
.L_15267:
        /*01c4*/ 	.byte	0x03, 0x19
        /*01c6*/ 	.short	0x0030


	//----- nvinfo : EIATTR_PARAM_CBANK
	.align		4
        /*01c8*/ 	.byte	0x04, 0x0a
        /*01ca*/ 	.short	(.L_15269 - .L_15268)
	.align		4
.L_15268:
        /*01cc*/ 	.word	index@(.nv.constant0._Z15SoftmaxWarpImplI10DirectLoadIffE11DirectStoreIffEfLi2ELi2ELi32ELi2ELb1EL9Algorithm0EEvT_T0_ll)
        /*01d0*/ 	.short	0x0380
        /*01d2*/ 	.short	0x0030


	//----- nvinfo : EIATTR_SW_WAR
	.align		4
.L_15269:
        /*01d4*/ 	.byte	0x04, 0x36
        /*01d6*/ 	.short	(.L_15271 - .L_15270)
.L_15270:
        /*01d8*/ 	.word	0x00000008
.L_15271:


//--------------------- .nv.info._Z15SoftmaxWarpImplI10DirectLoadIffE11DirectStoreIffEfLi2ELi2ELi32ELi2ELb0EL9Algorithm0EEvT_T0_ll --------------------------
	.section	.nv.info._Z15SoftmaxWarpImplI10DirectLoadIffE11DirectStoreIffEfLi2ELi2ELi32ELi2ELb0EL9Algorithm0EEvT_T0_ll,"",@"SHT_CUDA_INFO"
	.sectionflags	@""
	.align	4


	//----- nvinfo : EIATTR_CUDA_API_VERSION
	.align		4
        /*0000*/ 	.byte	0x04, 0x37
        /*0002*/ 	.short	(.L_15273 - .L_15272)
.L_15272:
        /*0004*/ 	.word	0x00000082


	//----- nvinfo : EIATTR_KPARAM_INFO
	.align		4
.L_15273:
        /*0008*/ 	.byte	0x04, 0x17
        /*000a*/ 	.short	(.L_15275 - .L_15274)
.L_15274:
        /*000c*/ 	.word	0x00000000
        /*0010*/ 	.short	0x0003
        /*0012*/ 	.short	0x0028
        /*0014*/ 	.byte	0x00, 0xf0, 0x21, 0x00


	//----- nvinfo : EIATTR_KPARAM_INFO
	.align		4
.L_15275:
        /*0018*/ 	.byte	0x04, 0x17
        /*001a*/ 	.short	(.L_15277 - .L_15276)
.L_15276:
        /*001c*/ 	.word	0x00000000
        /*0020*/ 	.short	0x0002
        /*0022*/ 	.short	0x0020
        /*0024*/ 	.byte	0x00, 0xf0, 0x21, 0x00


	//----- nvinfo : EIATTR_KPARAM_INFO
	.align		4
.L_15277:
        /*0028*/ 	.byte	0x04, 0x17
        /*002a*/ 	.short	(.L_15279 - .L_15278)
.L_15278:
        /*002c*/ 	.word	0x00000000
        /*0030*/ 	.short	0x0001
        /*0032*/ 	.short	0x0010
        /*0034*/ 	.byte	0x00, 0xf0, 0x41, 0x00


	//----- nvinfo : EIATTR_KPARAM_INFO
	.align		4
.L_15279:
        /*0038*/ 	.byte	0x04, 0x17
        /*003a*/ 	.short	(.L_15281 - .L_15280)
.L_15280:
        /*003c*/ 	.word	0x00000000
        /*0040*/ 	.short	0x0000
        /*0042*/ 	.short	0x0000
        /*0044*/ 	.byte	0x00, 0xf0, 0x41, 0x00


	//----- nvinfo : EIATTR_SPARSE_MMA_MASK
	.align		4
.L_15281:
        /*0048*/ 	.byte	0x03, 0x50
        /*004a*/ 	.short	0x0000


	//----- nvinfo : EIATTR_MAXREG_COUNT
	.align		4
        /*004c*/ 	.byte	0x03, 0x1b
        /*004e*/ 	.short	0x00ff


	//----- nvinfo : EIATTR_EXTERNS
	.align		4
        /*0050*/ 	.byte	0x04, 0x0f
        /*0052*/ 	.short	(.L_15283 - .L_15282)


	//   ....[0]....
	.align		4
.L_15282:
        /*0054*/ 	.word	index@(__assertfail)


	//----- nvinfo : EIATTR_MERCURY_ISA_VERSION
	.align		4
.L_15283:
        /*0058*/ 	.byte	0x03, 0x5f
        /*005a*/ 	.short	0x0101


	//----- nvinfo : EIATTR_COOP_GROUP_MASK_REGIDS
	.align		4
        /*005c*/ 	.byte	0x04, 0x29
        /*005e*/ 	.short	(.L_15285 - .L_15284)


	//   ....[0]....
.L_15284:
        /*0060*/ 	.word	0xffffffff


	//   ....[1]....
        /*0064*/ 	.word	0xffffffff


	//   ....[2]....
        /*0068*/ 	.word	0xffffffff


	//   ....[3]....
        /*006c*/ 	.word	0xffffffff


	//   ....[4]....
        /*0070*/ 	.word	0xffffffff


	//   ....[5]....
        /*0074*/ 	.word	0xffffffff


	//   ....[6]....
        /*0078*/ 	.word	0xffffffff


	//   ....[7]....
        /*007c*/ 	.word	0xffffffff


	//   ....[8]....
        /*0080*/ 	.word	0xffffffff


	//   ....[9]....
        /*0084*/ 	.word	0xffffffff


	//   ....[10]....
        /*0088*/ 	.word	0xffffffff


	//   ....[11]....
        /*008c*/ 	.word	0xffffffff


	//   ....[12]....
        /*0090*/ 	.word	0xffffffff


	//   ....[13]....
        /*0094*/ 	.word	0xffffffff


	//   ....[14]....
        /*0098*/ 	.word	0xffffffff


	//   ....[15]....
        /*009c*/ 	.word	0xffffffff


	//   ....[16]....
        /*00a0*/ 	.word	0xffffffff


	//   ....[17]....
        /*00a4*/ 	.word	0xffffffff


	//   ....[18]....
        /*00a8*/ 	.word	0xffffffff


	//   ....[19]....
        /*00ac*/ 	.word	0xffffffff


	//   ....[20]....
        /*00b0*/ 	.word	0x0500000f


	//   ....[21]....
        /*00b4*/ 	.word	0x0500000f


	//   ....[22]....
        /*00b8*/ 	.word	0x0500000f


	//   ....[23]....
        /*00bc*/ 	.word	0x0500000f


	//   ....[24]....
        /*00c0*/ 	.word	0x0500000f


	//   ....[25]....
        /*00c4*/ 	.word	0x0500000f


	//   ....[26]....
        /*00c8*/ 	.word	0x0500000f


	//   ....[27]....
        /*00cc*/ 	.word	0x0500000f


	//   ....[28]....
        /*00d0*/ 	.word	0x0500000f


	//   ....[29]....
        /*00d4*/ 	.word	0x0500000f


	//   ....[30]....
        /*00d8*/ 	.word	0x0500000f


	//   ....[31]....
        /*00dc*/ 	.word	0x0500000f


	//   ....[32]....
        /*00e0*/ 	.word	0x0500000f


	//   ....[33]....
        /*00e4*/ 	.word	0x0500000f


	//   ....[34]....
        /*00e8*/ 	.word	0x0500000f


	//   ....[35]....
        /*00ec*/ 	.word	0x0500000f


	//   ....[36]....
        /*00f0*/ 	.word	0x0500000f


	//   ....[37]....
        /*00f4*/ 	.word	0x0500000f


	//   ....[38]....
        /*00f8*/ 	.word	0x0500000f


	//   ....[39]....
        /*00fc*/ 	.word	0x0500000f


	//----- nvinfo : EIATTR_COOP_GROUP_INSTR_OFFSETS
	.align		4
.L_15285:
        /*0100*/ 	.byte	0x04, 0x28
        /*0102*/ 	.short	(.L_15287 - .L_15286)


	//   ....[0]....
.L_15286:
        /*0104*/ 	.word	0x00000430


	//   ....[1]....
        /*0108*/ 	.word	0x00000440


	//   ....[2]....
        /*010c*/ 	.word	0x00000470


	//   ....[3]....
        /*0110*/ 	.word	0x00000490


	//   ....[4]....
        /*0114*/ 	.word	0x000004c0


	//   ....[5]....
        /*0118*/ 	.word	0x000004d0


	//   ....[6]....
        /*011c*/ 	.word	0x00000500


	//   ....[7]....
        /*0120*/ 	.word	0x00000520


	//   ....[8]....
        /*0124*/ 	.word	0x00000550


	//   ....[9]....
        /*0128*/ 	.word	0x00000560


	//   ....[10]....
        /*012c*/ 	.word	0x00000800


	//   ....[11]....
        /*0130*/ 	.word	0x00000820


	//   ....[12]....
        /*0134*/ 	.word	0x00000840


	//   ....[13]....
        /*0138*/ 	.word	0x00000860


	//   ....[14]....
        /*013c*/ 	.word	0x00000880


	//   ....[15]....
        /*0140*/ 	.word	0x000008a0


	//   ....[16]....
        /*0144*/ 	.word	0x000008c0


	//   ....[17]....
        /*0148*/ 	.word	0x000008e0


	//   ....[18]....
        /*014c*/ 	.word	0x00000900


	//   ....[19]....
        /*0150*/ 	.word	0x00000920


	//   ....[20]....
        /*0154*/ 	.word	0x00000f00


	//   ....[21]....
        /*0158*/ 	.word	0x00000f90


	//   ....[22]....
        /*015c*/ 	.word	0x00000ff0


	//   ....[23]....
        /*0160*/ 	.word	0x00001050


	//   ....[24]....
        /*0164*/ 	.word	0x000010b0


	//   ....[25]....
        /*0168*/ 	.word	0x00001110


	//   ....[26]....
        /*016c*/ 	.word	0x000011d0


	//   ....[27]....
        /*0170*/ 	.word	0x00001270


	//   ....[28]....
        /*0174*/ 	.word	0x00001390


	//   ....[29]....
        /*0178*/ 	.word	0x00001430


	//   ....[30]....
        /*017c*/ 	.word	0x00001490


	//   ....[31]....
        /*0180*/ 	.word	0x00001540


	//   ....[32]....
        /*0184*/ 	.word	0x00001650


	//   ....[33]....
        /*0188*/ 	.word	0x000016c0


	//   ....[34]....
        /*018c*/ 	.word	0x00001750


	//   ....[35]....
        /*0190*/ 	.word	0x000017b0


	//   ....[36]....
        /*0194*/ 	.word	0x00001820


	//   ....[37]....
        /*0198*/ 	.word	0x00001890


	//   ....[38]....
        /*019c*/ 	.word	0x00001900


	//   ....[39]....
        /*01a0*/ 	.word	0x00001980


	//----- nvinfo : EIATTR_VRC_CTA_INIT_COUNT
	.align		4
.L_15287:
        /*01a4*/ 	.byte	0x02, 0x4a
	.zero		1
	.zero		1


	//----- nvinfo : EIATTR_SYSCALL_OFFSETS
	.align		4
        /*01a8*/ 	.byte	0x04, 0x46
        /*01aa*/ 	.short	(.L_15289 - .L_15288)


	//   ....[0]....
.L_15288:
        /*01ac*/ 	.word	0x00000170


	//----- nvinfo : EIATTR_EXIT_INSTR_OFFSETS
	.align		4
.L_15289:
        /*01b0*/ 	.byte	0x04, 0x1c
        /*01b2*/ 	.short	(.L_15291 - .L_15290)


	//   ....[0]....
.L_15290:
        /*01b4*/ 	.word	0x00000230


	//   ....[1]....
        /*01b8*/ 	.word	0x00000ea0


	//----- nvinfo : EIATTR_CRS_STACK_SIZE
	.align		4
.L_15291:
        /*01bc*/ 	.byte	0x04, 0x1e
        /*01be*/ 	.short	(.L_15293 - .L_15292)
.L_15292:
        /*01c0*/ 	.word	0x00000000


	//----- nvinfo : EIATTR_CBANK_PARAM_SIZE
	.align		4
.L_15293:
        /*01c4*/ 	.byte	0x03, 0x19
        /*01c6*/ 	.short	0x0030


	//----- nvinfo : EIATTR_PARAM_CBANK
	.align		4
        /*01c8*/ 	.byte	0x04, 0x0a
        /*01ca*/ 	.short	(.L_15295 - .L_15294)
	.align		4
.L_15294:
        /*01cc*/ 	.word	index@(.nv.constant0._Z15SoftmaxWarpImplI10DirectLoadIffE11DirectStoreIffEfLi2ELi2ELi32ELi2ELb0EL9Algorithm0EEvT_T0_ll)
        /*01d0*/ 	.short	0x0380
        /*01d2*/ 	.short	0x0030


	//----- nvinfo : EIATTR_SW_WAR
	.align		4
.L_15295:
        /*01d4*/ 	.byte	0x04, 0x36
        /*01d6*/ 	.short	(.L_15297 - .L_15296)
.L_15296:
        /*01d8*/ 	.word	0x00000008
.L_15297:


//--------------------- .nv.info._Z15SoftmaxWarpImplI10DirectLoadIffE11DirectStoreIffEfLi2ELi2ELi16ELi1ELb1EL9Algorithm0EEvT_T0_ll --------------------------
	.section	.nv.info._Z15SoftmaxWarpImplI10DirectLoadIffE11DirectStoreIffEfLi2ELi2ELi16ELi1ELb1EL9Algorithm0EEvT_T0_ll,"",@"SHT_CUDA_INFO"
	.sectionflags	@""
	.align	4


	//----- nvinfo : EIATTR_CUDA_API_VERSION
	.align		4
        /*0000*/ 	.byte	0x04, 0x37
        /*0002*/ 	.short	(.L_15299 - .L_15298)
.L_15298:
        /*0004*/ 	.word	0x00000082


	//----- nvinfo : EIATTR_KPARAM_INFO
	.align		4
.L_15299:
        /*0008*/ 	.byte	0x04, 0x17
        /*000a*/ 	.short	(.L_15301 - .L_15300)
.L_15300:
        /*000c*/ 	.word	0x00000000
        /*0010*/ 	.short	0x0003
        /*0012*/ 	.short	0x0028
        /*0014*/ 	.byte	0x00, 0xf0, 0x21, 0x00


	//----- nvinfo : EIATTR_KPARAM_INFO
	.align		4
.L_15301:
        /*0018*/ 	.byte	0x04, 0x17
        /*001a*/ 	.short	(.L_15303 - .L_15302)
.L_15302:
        /*001c*/ 	.word	0x00000000
        /*0020*/ 	.short	0x0002
        /*0022*/ 	.short	0x0020
        /*0024*/ 	.byte	0x00, 0xf0, 0x21, 0x00


	//----- nvinfo : EIATTR_KPARAM_INFO
	.align		4
.L_15303:
        /*0028*/ 	.byte	0x04, 0x17
        /*002a*/ 	.short	(.L_15305 - .L_15304)
.L_15304:
        /*002c*/ 	.word	0x00000000
        /*0030*/ 	.short	0x0001
        /*0032*/ 	.short	0x0010
        /*0034*/ 	.byte	0x00, 0xf0, 0x41, 0x00


	//----- nvinfo : EIATTR_KPARAM_INFO
	.align		4
.L_15305:
        /*0038*/ 	.byte	0x04, 0x17
        /*003a*/ 	.short	(.L_15307 - .L_15306)
.L_15306:
        /*003c*/ 	.word	0x00000000
        /*0040*/ 	.short	0x0000
        /*0042*/ 	.short	0x0000
        /*0044*/ 	.byte	0x00, 0xf0, 0x41, 0x00


	//----- nvinfo : EIATTR_SPARSE_MMA_MASK
	.align		4
.L_15307:
        /*0048*/ 	.byte	0x03, 0x50
        /*004a*/ 	.short	0x0000


	//----- nvinfo : EIATTR_MAXREG_COUNT
	.align		4
        /*004c*/ 	.byte	0x03, 0x1b
        /*004e*/ 	.short	0x00ff


	//----- nvinfo : EIATTR_EXTERNS
	.align		4
        /*0050*/ 	.byte	0x04, 0x0f
        /*0052*/ 	.short	(.L_15309 - .L_15308)


	//   ....[0]....
	.align		4
.L_15308:
        /*0054*/ 	.word	index@(__assertfail)


	//----- nvinfo : EIATTR_MERCURY_ISA_VERSION
	.align		4
.L_15309:
        /*0058*/ 	.byte	0x03, 0x5f
        /*005a*/ 	.short	0x0101


	//----- nvinfo : EIATTR_COOP_GROUP_MASK_REGIDS
	.align		4
        /*005c*/ 	.byte	0x04, 0x29
        /*005e*/ 	.short	(.L_15311 - .L_15310)


	//   ....[0]....
.L_15310:
        /*0060*/ 	.word	0xffffffff


	//   ....[1]....
        /*0064*/ 	.word	0xffffffff


	//   ....[2]....
        /*0068*/ 	.word	0xffffffff


	//   ....[3]....
        /*006c*/ 	.word	0xffffffff


	//   ....[4]....
        /*0070*/ 	.word	0xffffffff


	//   ....[5]....
        /*0074*/ 	.word	0xffffffff


	//   ....[6]....
        /*0078*/ 	.word	0xffffffff


	//   ....[7]....
        /*007c*/ 	.word	0xffffffff


	//   ....[8]....
        /*0080*/ 	.word	0x0500000f


	//   ....[9]....
        /*0084*/ 	.word	0x0500000f


	//   ....[10]....
        /*0088*/ 	.word	0x0500000f


	//   ....[11]....
        /*008c*/ 	.word	0x0500000f


	//   ....[12]....
        /*0090*/ 	.word	0x0500000f


	//   ....[13]....
        /*0094*/ 	.word	0x0500000f


	//   ....[14]....
        /*0098*/ 	.word	0x0500000f


	//   ....[15]....
        /*009c*/ 	.word	0x0500000f


	//----- nvinfo : EIATTR_COOP_GROUP_INSTR_OFFSETS
	.align		4
.L_15311:
        /*00a0*/ 	.byte	0x04, 0x28
        /*00a2*/ 	.short	(.L_15313 - .L_15312)


	//   ....[0]....
.L_15312:
        /*00a4*/ 	.word	0x00000400


	//   ....[1]....
        /*00a8*/ 	.word	0x00000440


	//   ....[2]....
        /*00ac*/ 	.word	0x00000460


	//   ....[3]....
        /*00b0*/ 	.word	0x00000480


	//   ....[4]....
        /*00b4*/ 	.word	0x000005e0


	//   ....[5]....
        /*00b8*/ 	.word	0x00000600


	//   ....[6]....
        /*00bc*/ 	.word	0x00000620


	//   ....[7]....
        /*00c0*/ 	.word	0x00000640


	//   ....[8]....
        /*00c4*/ 	.word	0x000009f0


	//   ....[9]....
        /*00c8*/ 	.word	0x00000a90


	//   ....[10]....
        /*00cc*/ 	.word	0x00000af0


	//   ....[11]....
        /*00d0*/ 	.word	0x00000b50


	//   ....[12]....
        /*00d4*/ 	.word	0x00000ce0


	//   ....[13]....
        /*00d8*/ 	.word	0x00000d40


	//   ....[14]....
        /*00dc*/ 	.word	0x00000da0


	//   ....[15]....
        /*00e0*/ 	.word	0x00000e00


	//----- nvinfo : EIATTR_VRC_CTA_INIT_COUNT
	.align		4
.L_15313:
        /*00e4*/ 	.byte	0x02, 0x4a
	.zero		1
	.zero		1


	//----- nvinfo : EIATTR_SYSCALL_OFFSETS
	.align		4
        /*00e8*/ 	.byte	0x04, 0x46
        /*00ea*/ 	.short	(.L_15315 - .L_15314)


	//   ....[0]....
.L_15314:
        /*00ec*/ 	.word	0x00000170


	//----- nvinfo : EIATTR_EXIT_INSTR_OFFSETS
	.align		4
.L_15315:
        /*00f0*/ 	.byte	0x04, 0x1c
        /*00f2*/ 	.short	(.L_15317 - .L_15316)


	//   ....[0]....
.L_15316:
        /*00f4*/ 	.word	0x00000220


	//   ....[1]....
        /*00f8*/ 	.word	0x00000990


	//----- nvinfo : EIATTR_CRS_STACK_SIZE
	.align		4
.L_15317:
        /*00fc*/ 	.byte	0x04, 0x1e
        /*00fe*/ 	.short	(.L_15319 - .L_15318)
.L_15318:
        /*0100*/ 	.word	0x00000000


	//----- nvinfo : EIATTR_CBANK_PARAM_SIZE
	.align		4
.L_15319:
        /*0104*/ 	.byte	0x03, 0x19
        /*0106*/ 	.short	0x0030


	//----- nvinfo : EIATTR_PARAM_CBANK
	.align		4
        /*0108*/ 	.byte	0x04, 0x0a
        /*010a*/ 	.short	(.L_15321 - .L_15320)
	.align		4
.L_15320:
        /*010c*/ 	.word	index@(.nv.constant0._Z15SoftmaxWarpImplI10DirectLoadIffE11DirectStoreIffEfLi2ELi2ELi16ELi1ELb1EL9Algorithm0EEvT_T0_ll)
        /*0110*/ 	.short	0x0380
        /*0112*/ 	.short	0x0030


	//----- nvinfo : EIATTR_SW_WAR
	.align		4
.L_15321:
        /*0114*/ 	.byte	0x04, 0x36
        /*0116*/ 	.short	(.L_15323 - .L_15322)
.L_15322:
        /*0118*/ 	.word	0x00000008
.L_15323:


//--------------------- .nv.info._Z15SoftmaxWarpImplI10DirectLoadIffE11DirectStoreIffEfLi2ELi2ELi16ELi1ELb0EL9Algorithm0EEvT_T0_ll --------------------------
	.section	.nv.info._Z15SoftmaxWarpImplI10DirectLoadIffE11DirectStoreIffEfLi2ELi2ELi16ELi1ELb0EL9Algorithm0EEvT_T0_ll,"",@"SHT_CUDA_INFO"
	.sectionflags	@""
	.align	4


	//----- nvinfo : EIATTR_CUDA_API_VERSION
	.align		4
        /*0000*/ 	.byte	0x04, 0x37
        /*0002*/ 	.short	(.L_15325 - .L_15324)
.L_15324:
        /*0004*/ 	.word	0x00000082


	//----- nvinfo : EIATTR_KPARAM_INFO
	.align		4
.L_15325:
        /*0008*/ 	.byte	0x04, 0x17
        /*000a*/ 	.short	(.L_15327 - .L_15326)
.L_15326:
        /*000c*/ 	.word	0x00000000
        /*0010*/ 	.short	0x0003
        /*0012*/ 	.short	0x0028
        /*0014*/ 	.byte	0x00, 0xf0, 0x21, 0x00


	//----- nvinfo : EIATTR_KPARAM_INFO
	.align		4
.L_15327:
        /*0018*/ 	.byte	0x04, 0x17
        /*001a*/ 	.short	(.L_15329 - .L_15328)
.L_15328:
        /*001c*/ 	.word	0x00000000
        /*0020*/ 	.short	0x0002
        /*0022*/ 	.short	0x0020
        /*0024*/ 	.byte	0x00, 0xf0, 0x21, 0x00


	//----- nvinfo : EIATTR_KPARAM_INFO
	.align		4
.L_15329:
        /*0028*/ 	.byte	0x04, 0x17
        /*002a*/ 	.short	(.L_15331 - .L_15330)
.L_15330:
        /*002c*/ 	.word	0x00000000
        /*0030*/ 	.short	0x0001
        /*0032*/ 	.short	0x0010
        /*0034*/ 	.byte	0x00, 0xf0, 0x41, 0x00


	//----- nvinfo : EIATTR_KPARAM_INFO
	.align		4
.L_15331:
        /*0038*/ 	.byte	0x04, 0x17
        /*003a*/ 	.short	(.L_15333 - .L_15332)
.L_15332:
        /*003c*/ 	.word	0x00000000
        /*0040*/ 	.short	0x0000
        /*0042*/ 	.short	0x0000
        /*0044*/ 	.byte	0x00, 0xf0, 0x41, 0x00


	//----- nvinfo : EIATTR_SPARSE_MMA_MASK
	.align		4
.L_15333:
        /*0048*/ 	.byte	0x03, 0x50
        /*004a*/ 	.short	0x0000


	//----- nvinfo : EIATTR_MAXREG_COUNT
	.align		4
        /*004c*/ 	.byte	0x03, 0x1b
        /*004e*/ 	.short	0x00ff


	//----- nvinfo : EIATTR_EXTERNS
	.align		4
        /*0050*/ 	.byte	0x04, 0x0f
        /*0052*/ 	.short	(.L_15335 - .L_15334)


	//   ....[0]....
	.align		4
.L_15334:
        /*0054*/ 	.word	index@(__assertfail)


	//----- nvinfo : EIATTR_MERCURY_ISA_VERSION
	.align		4
.L_15335:
        /*0058*/ 	.byte	0x03, 0x5f
        /*005a*/ 	.short	0x0101


	//----- nvinfo : EIATTR_COOP_GROUP_MASK_REGIDS
	.align		4
        /*005c*/ 	.byte	0x04, 0x29
        /*005e*/ 	.short	(.L_15337 - .L_15336)


	//   ....[0]....
.L_15336:
        /*0060*/ 	.word	0xffffffff


	//   ....[1]....
        /*0064*/ 	.word	0xffffffff


	//   ....[2]....
        /*0068*/ 	.word	0xffffffff


	//   ....[3]....
        /*006c*/ 	.word	0xffffffff


	//   ....[4]....
        /*0070*/ 	.word	0xffffffff


	//   ....[5]....
        /*0074*/ 	.word	0xffffffff


	//   ....[6]....
        /*0078*/ 	.word	0xffffffff


	//   ....[7]....
        /*007c*/ 	.word	0xffffffff


	//   ....[8]....
        /*0080*/ 	.word	0x0500000f


	//   ....[9]....
        /*0084*/ 	.word	0x0500000f


	//   ....[10]....
        /*0088*/ 	.word	0x0500000f


	//   ....[11]....
        /*008c*/ 	.word	0x0500000f


	//   ....[12]....
        /*0090*/ 	.word	0x0500000f


	//   ....[13]....
        /*0094*/ 	.word	0x0500000f


	//   ....[14]....
        /*0098*/ 	.word	0x0500000f


	//   ....[15]....
        /*009c*/ 	.word	0x0500000f


	//----- nvinfo : EIATTR_COOP_GROUP_INSTR_OFFSETS
	.align		4
.L_15337:
        /*00a0*/ 	.byte	0x04, 0x28
        /*00a2*/ 	.short	(.L_15339 - .L_15338)


	//   ....[0]....
.L_15338:
        /*00a4*/ 	.word	0x00000390


	//   ....[1]....
        /*00a8*/ 	.word	0x000003d0


	//   ....[2]....
        /*00ac*/ 	.word	0x000003f0


	//   ....[3]....
        /*00b0*/ 	.word	0x00000410


	//   ....[4]....
        /*00b4*/ 	.word	0x00000570


	//   ....[5]....
        /*00b8*/ 	.word	0x00000590


	//   ....[6]....
        /*00bc*/ 	.word	0x000005b0


	//   ....[7]....
        /*00c0*/ 	.word	0x000005d0


	//   ....[8]....
        /*00c4*/ 	.word	0x00000950


	//   ....[9]....
        /*00c8*/ 	.word	0x000009f0


	//   ....[10]....
        /*00cc*/ 	.word	0x00000a50


	//   ....[11]....
        /*00d0*/ 	.word	0x00000ab0


	//   ....[12]....
        /*00d4*/ 	.word	0x00000c40


	//   ....[13]....
        /*00d8*/ 	.word	0x00000ca0


	//   ....[14]....
        /*00dc*/ 	.word	0x00000d00


	//   ....[15]....
        /*00e0*/ 	.word	0x00000d60


	//----- nvinfo : EIATTR_VRC_CTA_INIT_COUNT
	.align		4
.L_15339:
        /*00e4*/ 	.byte	0x02, 0x4a
	.zero		1
	.zero		1


	//----- nvinfo : EIATTR_SYSCALL_OFFSETS
	.align		4
        /*00e8*/ 	.byte	0x04, 0x46
        /*00ea*/ 	.short	(.L_15341 - .L_15340)


	//   ....[0]....
.L_15340:
        /*00ec*/ 	.word	0x00000170


	//----- nvinfo : EIATTR_EXIT_INSTR_OFFSETS
	.align		4
.L_15341:
        /*00f0*/ 	.byte	0x04, 0x1c
        /*00f2*/ 	.short	(.L_15343 - .L_15342)


	//   ....[0]....
.L_15342:
        /*00f4*/ 	.word	0x00000220


	//   ....[1]....
        /*00f8*/ 	.word	0x000008f0


	//----- nvinfo : EIATTR_CRS_STACK_SIZE
	.align		4
.L_15343:
        /*00fc*/ 	.byte	0x04, 0x1e
        /*00fe*/ 	.short	(.L_15345 - .L_15344)
.L_15344:
        /*0100*/ 	.word	0x00000000


	//----- nvinfo : EIATTR_CBANK_PARAM_SIZE
	.align		4
.L_15345:
        /*0104*/ 	.byte	0x03, 0x19
        /*0106*/ 	.short	0x0030


	//----- nvinfo : EIATTR_PARAM_CBANK
	.align		4
        /*0108*/ 	.byte	0x04, 0x0a
        /*010a*/ 	.short	(.L_15347 - .L_15346)
	.align		4
.L_15346:
        /*010c*/ 	.word	index@(.nv.constant0._Z15SoftmaxWarpImplI10DirectLoadIffE11DirectStoreIffEfLi2ELi2ELi16ELi1ELb0EL9Algorithm0EEvT_T0_ll)
        /*0110*/ 	.short	0x0380
        /*0112*/ 	.short	0x0030


	//----- nvinfo : EIATTR_SW_WAR
	.align		4
.L_15347:
        /*0114*/ 	.byte	0x04, 0x36
        /*0116*/ 	.short	(.L_15349 - .L_15348)
.L_15348:
        /*0118*/ 	.word	0x00000008
.L_15349:


//--------------------- .nv.info._Z15SoftmaxWarpImplI10DirectLoadIffE11DirectStoreIffEfLi2ELi2ELi16ELi2ELb1EL9Algorithm0EEvT_T0_ll --------------------------
	.section	.nv.info._Z15SoftmaxWarpImplI10DirectLoadIffE11DirectStoreIffEfLi2ELi2ELi16ELi2ELb1EL9Algorithm0EEvT_T0_ll,"",@"SHT_CUDA_INFO"
	.sectionflags	@""
	.align	4


	//----- nvinfo : EIATTR_CUDA_API_VERSION
	.align		4
        /*0000*/ 	.byte	0x04, 0x37
        /*0002*/ 	.short	(.L_15351 - .L_15350)
.L_15350:
        /*0004*/ 	.word	0x00000082


	//----- nvinfo : EIATTR_KPARAM_INFO
	.align		4
.L_15351:
        /*0008*/ 	.byte	0x04, 0x17
        /*000a*/ 	.short	(.L_15353 - .L_15352)
.L_15352:
        /*000c*/ 	.word	0x00000000
        /*0010*/ 	.short	0x0003
        /*0012*/ 	.short	0x0028
        /*0014*/ 	.byte	0x00, 0xf0, 0x21, 0x00


	//----- nvinfo : EIATTR_KPARAM_INFO
	.align		4
.L_15353:
        /*0018*/ 	.byte	0x04, 0x17
        /*001a*/ 	.short	(.L_15355 - .L_15354)
.L_15354:
        /*001c*/ 	.word	0x00000000
        /*0020*/ 	.short	0x0002
        /*0022*/ 	.short	0x0020
        /*0024*/ 	.byte	0x00, 0xf0, 0x21, 0x00


	//----- nvinfo : EIATTR_KPARAM_INFO
	.align		4
.L_15355:
        /*0028*/ 	.byte	0x04, 0x17
        /*002a*/ 	.short	(.L_15357 - .L_15356)
.L_15356:
        /*002c*/ 	.word	0x00000000
        /*0030*/ 	.short	0x0001
        /*0032*/ 	.short	0x0010
        /*0034*/ 	.byte	0x00, 0xf0, 0x41, 0x00


	//----- nvinfo : EIATTR_KPARAM_INFO
	.align		4
.L_15357:
        /*0038*/ 	.byte	0x04, 0x17
        /*003a*/ 	.short	(.L_15359 - .L_15358)
.L_15358:
        /*003c*/ 	.word	0x00000000
        /*0040*/ 	.short	0x0000
        /*0042*/ 	.short	0x0000
        /*0044*/ 	.byte	0x00, 0xf0, 0x41, 0x00


	//----- nvinfo : EIATTR_SPARSE_MMA_MASK
	.align		4
.L_15359:
        /*0048*/ 	.byte	0x03, 0x50
        /*004a*/ 	.short	0x0000


	//----- nvinfo : EIATTR_MAXREG_COUNT
	.align		4
        /*004c*/ 	.byte	0x03, 0x1b
        /*004e*/ 	.short	0x00ff


	//----- nvinfo : EIATTR_EXTERNS
	.align		4
        /*0050*/ 	.byte	0x04, 0x0f
        /*0052*/ 	.short	(.L_15361 - .L_15360)


	//   ....[0]....
	.align		4
.L_15360:
        /*0054*/ 	.word	index@(__assertfail)


	//----- nvinfo : EIATTR_MERCURY_ISA_VERSION
	.align		4
.L_15361:
        /*0058*/ 	.byte	0x03, 0x5f
        /*005a*/ 	.short	0x0101


	//----- nvinfo : EIATTR_COOP_GROUP_MASK_REGIDS
	.align		4
        /*005c*/ 	.byte	0x04, 0x29
        /*005e*/ 	.short	(.L_15363 - .L_15362)


	//   ....[0]....
.L_15362:
        /*0060*/ 	.word	0xffffffff


	//   ....[1]....
        /*0064*/ 	.word	0xffffffff


	//   ....[2]....
        /*0068*/ 	.word	0xffffffff


	//   ....[3]....
        /*006c*/ 	.word	0xffffffff


	//   ....[4]....
        /*0070*/ 	.word	0xffffffff


	//   ....[5]....
        /*0074*/ 	.word	0xffffffff


	//   ....[6]....
        /*0078*/ 	.word	0xffffffff


	//   ....[7]....
        /*007c*/ 	.word	0xffffffff


	//   ....[8]....
        /*0080*/ 	.word	0xffffffff


	//   ....[9]....
        /*0084*/ 	.word	0xffffffff


	//   ....[10]....
        /*0088*/ 	.word	0xffffffff


	//   ....[11]....
        /*008c*/ 	.word	0xffffffff


	//   ....[12]....
        /*0090*/ 	.word	0xffffffff


	//   ....[13]....
        /*0094*/ 	.word	0xffffffff


	//   ....[14]....
        /*0098*/ 	.word	0xffffffff


	//   ....[15]....
        /*009c*/ 	.word	0xffffffff


	//   ....[16]....
        /*00a0*/ 	.word	0x0500000f


	//   ....[17]....
        /*00a4*/ 	.word	0x0500000f


	//   ....[18]....
        /*00a8*/ 	.word	0x0500000f


	//   ....[19]....
        /*00ac*/ 	.word	0x0500000f


	//   ....[20]....
        /*00b0*/ 	.word	0x0500000f


	//   ....[21]....
        /*00b4*/ 	.word	0x0500000f


	//   ....[22]....
        /*00b8*/ 	.word	0x0500000f


	//   ....[23]....
        /*00bc*/ 	.word	0x0500000f


	//   ....[24]....
        /*00c0*/ 	.word	0x0500000f


	//   ....[25]....
        /*00c4*/ 	.word	0x0500000f


	//   ....[26]....
        /*00c8*/ 	.word	0x0500000f


	//   ....[27]....
        /*00cc*/ 	.word	0x0500000f


	//   ....[28]....
        /*00d0*/ 	.word	0x0500000f


	//   ....[29]....
        /*00d4*/ 	.word	0x0500000f


	//   ....[30]....
        /*00d8*/ 	.word	0x0500000f


	//   ....[31]....
        /*00dc*/ 	.word	0x0500000f


	//----- nvinfo : EIATTR_COOP_GROUP_INSTR_OFFSETS
	.align		4
.L_15363:
        /*00e0*/ 	.byte	0x04, 0x28
        /*00e2*/ 	.short	(.L_15365 - .L_15364)


	//   ....[0]....
.L_15364:
        /*00e4*/ 	.word	0x00000540


	//   ....[1]....
        /*00e8*/ 	.word	0x00000550


	//   ....[2]....
        /*00ec*/ 	.word	0x00000590


	//   ....[3]....
        /*00f0*/ 	.word	0x000005b0


	//   ....[4]....
        /*00f4*/ 	.word	0x000005e0


	//   ....[5]....
        /*00f8*/ 	.word	0x000005f0


	//   ....[6]....
        /*00fc*/ 	.word	0x00000620


	//   ....[7]....
        /*0100*/ 	.word	0x00000630


	//   ....[8]....
        /*0104*/ 	.word	0x000008c0


	//   ....[9]....
        /*0108*/ 	.word	0x000008f0


	//   ....[10]....
        /*010c*/ 	.word	0x00000910


	//   ....[11]....
        /*0110*/ 	.word	0x00000930


	//   ....[12]....
        /*0114*/ 	.word	0x00000950


	//   ....[13]....
        /*0118*/ 	.word	0x00000970


	//   ....[14]....
        /*011c*/ 	.word	0x00000990


	//   ....[15]....
        /*0120*/ 	.word	0x000009b0


	//   ....[16]....
        /*0124*/ 	.word	0x00001030


	//   ....[17]....
        /*0128*/ 	.word	0x000010c0


	//   ....[18]....
        /*012c*/ 	.word	0x00001130


	//   ....[19]....
        /*0130*/ 	.word	0x000011a0


	//   ....[20]....
        /*0134*/ 	.word	0x00001200


	//   ....[21]....
        /*0138*/ 	.word	0x000012d0


	//   ....[22]....
        /*013c*/ 	.word	0x000013e0


	//   ....[23]....
        /*0140*/ 	.word	0x00001480


	//   ....[24]....
        /*0144*/ 	.word	0x000014e0


	//   ....[25]....
        /*0148*/ 	.word	0x00001630


	//   ....[26]....
        /*014c*/ 	.word	0x000016b0


	//   ....[27]....
        /*0150*/ 	.word	0x00001740


	//   ....[28]....
        /*0154*/ 	.word	0x000017a0


	//   ....[29]....
        /*0158*/ 	.word	0x00001820


	//   ....[30]....
        /*015c*/ 	.word	0x00001890


	//   ....[31]....
        /*0160*/ 	.word	0x00001900


	//----- nvinfo : EIATTR_VRC_CTA_INIT_COUNT
	.align		4
.L_15365:
        /*0164*/ 	.byte	0x02, 0x4a
	.zero		1
	.zero		1


	//----- nvinfo : EIATTR_SYSCALL_OFFSETS
	.align		4
        /*0168*/ 	.byte	0x04, 0x46
        /*016a*/ 	.short	(.L_15367 - .L_15366)


	//   ....[0]....
.L_15366:
        /*016c*/ 	.word	0x00000170


	//----- nvinfo : EIATTR_EXIT_INSTR_OFFSETS
	.align		4
.L_15367:
        /*0170*/ 	.byte	0x04, 0x1c
        /*0172*/ 	.short	(.L_15369 - .L_15368)


	//   ....[0]....
.L_15368:
        /*0174*/ 	.word	0x00000230


	//   ....[1]....
        /*0178*/ 	.word	0x00000fc0


	//----- nvinfo : EIATTR_CRS_STACK_SIZE
	.align		4
.L_15369:
        /*017c*/ 	.byte	0x04, 0x1e
        /*017e*/ 	.short	(.L_15371 - .L_15370)
.L_15370:
        /*0180*/ 	.word	0x00000000


	//----- nvinfo : EIATTR_CBANK_PARAM_SIZE
	.align		4
.L_15371:
        /*0184*/ 	.byte	0x03, 0x19
        /*0186*/ 	.short	0x0030


	//----- nvinfo : EIATTR_PARAM_CBANK
	.align		4
        /*0188*/ 	.byte	0x04, 0x0a
        /*018a*/ 	.short	(.L_15373 - .L_15372)
	.align		4
.L_15372:
        /*018c*/ 	.word	index@(.nv.constant0._Z15SoftmaxWarpImplI10DirectLoadIffE11DirectStoreIffEfLi2ELi2ELi16ELi2ELb1EL9Algorithm0EEvT_T0_ll)
        /*0190*/ 	.short	0x0380
        /*0192*/ 	.short	0x0030


	//----- nvinfo : EIATTR_SW_WAR
	.align		4
.L_15373:
        /*0194*/ 	.byte	0x04, 0x36
        /*0196*/ 	.short	(.L_15375 - .L_15374)
.L_15374:
        /*0198*/ 	.word	0x00000008
.L_15375:


//--------------------- .nv.info._Z15SoftmaxWarpImplI10DirectLoadIffE11DirectStoreIffEfLi2ELi2ELi16ELi2ELb0EL9Algorithm0EEvT_T0_ll --------------------------
	.section	.nv.info._Z15SoftmaxWarpImplI10DirectLoadIffE11DirectStoreIffEfLi2ELi2ELi16ELi2ELb0EL9Algorithm0EEvT_T0_ll,"",@"SHT_CUDA_INFO"
	.sectionflags	@""
	.align	4


	//----- nvinfo : EIATTR_CUDA_API_VERSION
	.align		4
        /*0000*/ 	.byte	0x04, 0x37
        /*0002*/ 	.short	(.L_15377 - .L_15376)
.L_15376:
        /*0004*/ 	.word	0x00000082


	//----- nvinfo : EIATTR_KPARAM_INFO
	.align		4
.L_15377:
        /*0008*/ 	.byte	0x04, 0x17
        /*000a*/ 	.short	(.L_15379 - .L_15378)
.L_15378:
        /*000c*/ 	.word	0x00000000
        /*0010*/ 	.short	0x0003
        /*0012*/ 	.short	0x0028
        /*0014*/ 	.byte	0x00, 0xf0, 0x21, 0x00


	//----- nvinfo : EIATTR_KPARAM_INFO
	.align		4
.L_15379:
        /*0018*/ 	.byte	0x04, 0x17
        /*001a*/ 	.short	(.L_15381 - .L_15380)
.L_15380:
        /*001c*/ 	.word	0x00000000
        /*0020*/ 	.short	0x0002
        /*0022*/ 	.short	0x0020
        /*0024*/ 	.byte	0x00, 0xf0, 0x21, 0x00


	//----- nvinfo : EIATTR_KPARAM_INFO
	.align		4
.L_15381:
        /*0028*/ 	.byte	0x04, 0x17
        /*002a*/ 	.short	(.L_15383 - .L_15382)
.L_15382:
        /*002c*/ 	.word	0x00000000
        /*0030*/ 	.short	0x0001
        /*0032*/ 	.short	0x0010
        /*0034*/ 	.byte	0x00, 0xf0, 0x41, 0x00


	//----- nvinfo : EIATTR_KPARAM_INFO
	.align		4
.L_15383:
        /*0038*/ 	.byte	0x04, 0x17
        /*003a*/ 	.short	(.L_15385 - .L_15384)
.L_15384:
        /*003c*/ 	.word	0x00000000
        /*0040*/ 	.short	0x0000
        /*0042*/ 	.short	0x0000
        /*0044*/ 	.byte	0x00, 0xf0, 0x41, 0x00


	//----- nvinfo : EIATTR_SPARSE_MMA_MASK
	.align		4
.L_15385:
        /*0048*/ 	.byte	0x03, 0x50
        /*004a*/ 	.short	0x0000


	//----- nvinfo : EIATTR_MAXREG_COUNT
	.align		4
        /*004c*/ 	.byte	0x03, 0x1b
        /*004e*/ 	.short	0x00ff


	//----- nvinfo : EIATTR_EXTERNS
	.align		4
        /*0050*/ 	.byte	0x04, 0x0f
        /*0052*/ 	.short	(.L_15387 - .L_15386)


	//   ....[0]....
	.align		4
.L_15386:
        /*0054*/ 	.word	index@(__assertfail)


	//----- nvinfo : EIATTR_MERCURY_ISA_VERSION
	.align		4
.L_15387:
        /*0058*/ 	.byte	0x03, 0x5f
        /*005a*/ 	.short	0x0101


	//----- nvinfo : EIATTR_COOP_GROUP_MASK_REGIDS
	.align		4
        /*005c*/ 	.byte	0x04, 0x29
        /*005e*/ 	.short	(.L_15389 - .L_15388)


	//   ....[0]....
.L_15388:
        /*0060*/ 	.word	0xffffffff


	//   ....[1]....
        /*0064*/ 	.word	0xffffffff


	//   ....[2]....
        /*0068*/ 	.word	0xffffffff


	//   ....[3]....
        /*006c*/ 	.word	0xffffffff


	//   ....[4]....
        /*0070*/ 	.word	0xffffffff


	//   ....[5]....
        /*0074*/ 	.word	0xffffffff


	//   ....[6]....
        /*0078*/ 	.word	0xffffffff


	//   ....[7]....
        /*007c*/ 	.word	0xffffffff


	//   ....[8]....
        /*0080*/ 	.word	0xffffffff


	//   ....[9]....
        /*0084*/ 	.word	0xffffffff


	//   ....[10]....
        /*0088*/ 	.word	0xffffffff


	//   ....[11]....
        /*008c*/ 	.word	0xffffffff


	//   ....[12]....
        /*0090*/ 	.word	0xffffffff


	//   ....[13]....
        /*0094*/ 	.word	0xffffffff


	//   ....[14]....
        /*0098*/ 	.word	0xffffffff


	//   ....[15]....
        /*009c*/ 	.word	0xffffffff


	//   ....[16]....
        /*00a0*/ 	.word	0x0500000f


	//   ....[17]....
        /*00a4*/ 	.word	0x0500000f


	//   ....[18]....
        /*00a8*/ 	.word	0x0500000f


	//   ....[19]....
        /*00ac*/ 	.word	0x0500000f


	//   ....[20]....
        /*00b0*/ 	.word	0x0500000f


	//   ....[21]....
        /*00b4*/ 	.word	0x0500000f


	//   ....[22]....
        /*00b8*/ 	.word	0x0500000f


	//   ....[23]....
        /*00bc*/ 	.word	0x0500000f


	//   ....[24]....
        /*00c0*/ 	.word	0x0500000f


	//   ....[25]....
        /*00c4*/ 	.word	0x0500000f


	//   ....[26]....
        /*00c8*/ 	.word	0x0500000f


	//   ....[27]....
        /*00cc*/ 	.word	0x0500000f


	//   ....[28]....
        /*00d0*/ 	.word	0x0500000f


	//   ....[29]....
        /*00d4*/ 	.word	0x0500000f


	//   ....[30]....
        /*00d8*/ 	.word	0x0500000f


	//   ....[31]....
        /*00dc*/ 	.word	0x0500000f


	//----- nvinfo : EIATTR_COOP_GROUP_INSTR_OFFSETS
	.align		4
.L_15389:
        /*00e0*/ 	.byte	0x04, 0x28
        /*00e2*/ 	.short	(.L_15391 - .L_15390)


	//   ....[0]....
.L_15390:
        /*00e4*/ 	.word	0x00000430


	//   ....[1]....
        /*00e8*/ 	.word	0x00000440


	//   ....[2]....
        /*00ec*/ 	.word	0x00000480


	//   ....[3]....
        /*00f0*/ 	.word	0x000004a0


	//   ....[4]....
        /*00f4*/ 	.word	0x000004d0


	//   ....[5]....
        /*00f8*/ 	.word	0x000004e0


	//   ....[6]....
        /*00fc*/ 	.word	0x00000510


	//   ....[7]....
        /*0100*/ 	.word	0x00000520


	//   ....[8]....
        /*0104*/ 	.word	0x000007a0


	//   ....[9]....
        /*0108*/ 	.word	0x000007e0


	//   ....[10]....
        /*010c*/ 	.word	0x00000800


	//   ....[11]....
        /*0110*/ 	.word	0x00000820


	//   ....[12]....
        /*0114*/ 	.word	0x00000840


	//   ....[13]....
        /*0118*/ 	.word	0x00000860


	//   ....[14]....
        /*011c*/ 	.word	0x00000880


	//   ....[15]....
        /*0120*/ 	.word	0x000008a0


	//   ....[16]....
        /*0124*/ 	.word	0x00000e90


	//   ....[17]....
        /*0128*/ 	.word	0x00000f20


	//   ....[18]....
        /*012c*/ 	.word	0x00000f80


	//   ....[19]....
        /*0130*/ 	.word	0x00000fe0


	//   ....[20]....
        /*0134*/ 	.word	0x00001040


	//   ....[21]....
        /*0138*/ 	.word	0x00001110


	//   ....[22]....
        /*013c*/ 	.word	0x00001210


	//   ....[23]....
        /*0140*/ 	.word	0x000012d0


	//   ....[24]....
        /*0144*/ 	.word	0x00001340


	//   ....[25]....
        /*0148*/ 	.word	0x00001480


	//   ....[26]....
        /*014c*/ 	.word	0x00001510


	//   ....[27]....
        /*0150*/ 	.word	0x000015a0


	//   ....[28]....
        /*0154*/ 	.word	0x00001600


	//   ....[29]....
        /*0158*/ 	.word	0x00001680


	//   ....[30]....
        /*015c*/ 	.word	0x000016f0


	//   ....[31]....
        /*0160*/ 	.word	0x00001760


	//----- nvinfo : EIATTR_VRC_CTA_INIT_COUNT
	.align		4
.L_15391:
        /*0164*/ 	.byte	0x02, 0x4a
	.zero		1
	.zero		1


	//----- nvinfo : EIATTR_SYSCALL_OFFSETS
	.align		4
        /*0168*/ 	.byte	0x04, 0x46
        /*016a*/ 	.short	(.L_15393 - .L_15392)


	//   ....[0]....
.L_15392:
        /*016c*/ 	.word	0x00000170


	//----- nvinfo : EIATTR_EXIT_INSTR_OFFSETS
	.align		4
.L_15393:
        /*0170*/ 	.byte	0x04, 0x1c
        /*0172*/ 	.short	(.L_15395 - .L_15394)


	//   ....[0]....
.L_15394:
        /*0174*/ 	.word	0x00000230


	//   ....[1]....
        /*0178*/ 	.word	0x00000e20


	//----- nvinfo : EIATTR_CRS_STACK_SIZE
	.align		4
.L_15395:
        /*017c*/ 	.byte	0x04, 0x1e
        /*017e*/ 	.short	(.L_15397 - .L_15396)
.L_15396:
        /*0180*/ 	.word	0x00000000


	//----- nvinfo : EIATTR_CBANK_PARAM_SIZE
	.align		4
.L_15397:
        /*0184*/ 	.byte	0x03, 0x19
        /*0186*/ 	.short	0x0030


	//----- nvinfo : EIATTR_PARAM_CBANK
	.align		4
        /*0188*/ 	.byte	0x04, 0x0a
        /*018a*/ 	.short	(.L_15399 - .L_15398)
	.align		4
.L_15398:
        /*018c*/ 	.word	index@(.nv.constant0._Z15SoftmaxWarpImplI10DirectLoadIffE11DirectStoreIffEfLi2ELi2ELi16ELi2ELb0EL9Algorithm0EEvT_T0_ll)
        /*0190*/ 	.short	0x0380
        /*0192*/ 	.short	0x0030


	//----- nvinfo : EIATTR_SW_WAR
	.align		4
.L_15399:
        /*0194*/ 	.byte	0x04, 0x36
        /*0196*/ 	.short	(.L_15401 - .L_15400)
.L_15400:
        /*0198*/ 	.word	0x00000008
.L_15401:


//--------------------- .nv.info._Z15SoftmaxWarpImplI10DirectLoadIffE11DirectStoreIffEfLi2ELi2ELi8ELi1ELb1EL9Algorithm0EEvT_T0_ll --------------------------
	.section	.nv.info._Z15SoftmaxWarpImplI10DirectLoadIffE11DirectStoreIffEfLi2ELi2ELi8ELi1ELb1EL9Algorithm0EEvT_T0_ll,"",@"SHT_CUDA_INFO"
	.sectionflags	@""
	.align	4


	//----- nvinfo : EIATTR_CUDA_API_VERSION
	.align		4
        /*0000*/ 	.byte	0x04, 0x37
        /*0002*/ 	.short	(.L_15403 - .L_15402)
.L_15402:
        /*0004*/ 	.word	0x00000082


	//----- nvinfo : EIATTR_KPARAM_INFO
	.align		4
.L_15403:
        /*0008*/ 	.byte	0x04, 0x17
        /*000a*/ 	.short	(.L_15405 - .L_15404)
.L_15404:
        /*000c*/ 	.word	0x00000000
        /*0010*/ 	.short	0x0003
        /*0012*/ 	.short	0x0028
        /*0014*/ 	.byte	0x00, 0xf0, 0x21, 0x00


	//----- nvinfo : EIATTR_KPARAM_INFO
	.align		4
.L_15405:
        /*0018*/ 	.byte	0x04, 0x17
        /*001a*/ 	.short	(.L_15407 - .L_15406)
.L_15406:
        /*001c*/ 	.word	0x00000000
        /*0020*/ 	.short	0x0002
        /*0022*/ 	.short	0x0020
        /*0024*/ 	.byte	0x00, 0xf0, 0x21, 0x00


	//----- nvinfo : EIATTR_KPARAM_INFO
	.align		4
.L_15407:
        /*0028*/ 	.byte	0x04, 0x17
        /*002a*/ 	.short	(.L_15409 - .L_15408)
.L_15408:
        /*002c*/ 	.word	0x00000000
        /*0030*/ 	.short	0x0001
        /*0032*/ 	.short	0x0010
        /*0034*/ 	.byte	0x00, 0xf0, 0x41, 0x00


	//----- nvinfo : EIATTR_KPARAM_INFO
	.align		4
.L_15409:
        /*0038*/ 	.byte	0x04, 0x17
        /*003a*/ 	.short	(.L_15411 - .L_15410)
.L_15410:
        /*003c*/ 	.word	0x00000000
        /*0040*/ 	.short	0x0000
        /*0042*/ 	.short	0x0000
        /*0044*/ 	.byte	0x00, 0xf0, 0x41, 0x00


	//----- nvinfo : EIATTR_SPARSE_MMA_MASK
	.align		4
.L_15411:
        /*0048*/ 	.byte	0x03, 0x50
        /*004a*/ 	.short	0x0000


	//----- nvinfo : EIATTR_MAXREG_COUNT
	.align		4
        /*004c*/ 	.byte	0x03, 0x1b
        /*004e*/ 	.short	0x00ff


	//----- nvinfo : EIATTR_EXTERNS
	.align		4
        /*0050*/ 	.byte	0x04, 0x0f
        /*0052*/ 	.short	(.L_15413 - .L_15412)


	//   ....[0]....
	.align		4
.L_15412:
        /*0054*/ 	.word	index@(__assertfail)


	//----- nvinfo : EIATTR_MERCURY_ISA_VERSION
	.align		4
.L_15413:
        /*0058*/ 	.byte	0x03, 0x5f
        /*005a*/ 	.short	0x0101


	//----- nvinfo : EIATTR_COOP_GROUP_MASK_REGIDS
	.align		4
        /*005c*/ 	.byte	0x04, 0x29
        /*005e*/ 	.short	(.L_15415 - .L_15414)


	//   ....[0]....
.L_15414:
        /*0060*/ 	.word	0xffffffff


	//   ....[1]....
        /*0064*/ 	.word	0xffffffff


	//   ....[2]....
        /*0068*/ 	.word	0xffffffff


	//   ....[3]....
        /*006c*/ 	.word	0xffffffff


	//   ....[4]....
        /*0070*/ 	.word	0xffffffff


	//   ....[5]....
        /*0074*/ 	.word	0xffffffff


	//   ....[6]....
        /*0078*/ 	.word	0x0500000f


	//   ....[7]....
        /*007c*/ 	.word	0x0500000f


	//   ....[8]....
        /*0080*/ 	.word	0x0500000f


	//   ....[9]....
        /*0084*/ 	.word	0x0500000f


	//   ....[10]....
        /*0088*/ 	.word	0x0500000f


	//   ....[11]....
        /*008c*/ 	.word	0x0500000f


	//----- nvinfo : EIATTR_COOP_GROUP_INSTR_OFFSETS
	.align		4
.L_15415:
        /*0090*/ 	.byte	0x04, 0x28
        /*0092*/ 	.short	(.L_15417 - .L_15416)


	//   ....[0]....
.L_15416:
        /*0094*/ 	.word	0x00000400


	//   ....[1]....
        /*0098*/ 	.word	0x00000440


	//   ....[2]....
        /*009c*/ 	.word	0x00000460


	//   ....[3]....
        /*00a0*/ 	.word	0x000005c0


	//   ....[4]....
        /*00a4*/ 	.word	0x000005e0


	//   ....[5]....
        /*00a8*/ 	.word	0x00000600


	//   ....[6]....
        /*00ac*/ 	.word	0x000009b0


	//   ....[7]....
        /*00b0*/ 	.word	0x00000a50


	//   ....[8]....
        /*00b4*/ 	.word	0x00000ab0


	//   ....[9]....
        /*00b8*/ 	.word	0x00000c50


	//   ....[10]....
        /*00bc*/ 	.word	0x00000cb0


	//   ....[11]....
        /*00c0*/ 	.word	0x00000d10


	//----- nvinfo : EIATTR_VRC_CTA_INIT_COUNT
	.align		4
.L_15417:
        /*00c4*/ 	.byte	0x02, 0x4a
	.zero		1
	.zero		1


	//----- nvinfo : EIATTR_SYSCALL_OFFSETS
	.align		4
        /*00c8*/ 	.byte	0x04, 0x46
        /*00ca*/ 	.short	(.L_15419 - .L_15418)


	//   ....[0]....
.L_15418:
        /*00cc*/ 	.word	0x00000170


	//----- nvinfo : EIATTR_EXIT_INSTR_OFFSETS
	.align		4
.L_15419:
        /*00d0*/ 	.byte	0x04, 0x1c
        /*00d2*/ 	.short	(.L_15421 - .L_15420)


	//   ....[0]....
.L_15420:
        /*00d4*/ 	.word	0x00000220


	//   ....[1]....
        /*00d8*/ 	.word	0x00000950


	//----- nvinfo : EIATTR_CRS_STACK_SIZE
	.align		4
.L_15421:
        /*00dc*/ 	.byte	0x04, 0x1e
        /*00de*/ 	.short	(.L_15423 - .L_15422)
.L_15422:
        /*00e0*/ 	.word	0x00000000


	//----- nvinfo : EIATTR_CBANK_PARAM_SIZE
	.align		4
.L_15423:
        /*00e4*/ 	.byte	0x03, 0x19
        /*00e6*/ 	.short	0x0030


	//----- nvinfo : EIATTR_PARAM_CBANK
	.align		4
        /*00e8*/ 	.byte	0x04, 0x0a
        /*00ea*/ 	.short	(.L_15425 - .L_15424)
	.align		4
.L_15424:
        /*00ec*/ 	.word	index@(.nv.constant0._Z15SoftmaxWarpImplI10DirectLoadIffE11DirectStoreIffEfLi2ELi2ELi8ELi1ELb1EL9Algorithm0EEvT_T0_ll)
        /*00f0*/ 	.short	0x0380
        /*00f2*/ 	.short	0x0030


	//----- nvinfo : EIATTR_SW_WAR
	.align		4
.L_15425:
        /*00f4*/ 	.byte	0x04, 0x36
        /*00f6*/ 	.short	(.L_15427 - .L_15426)
.L_15426:
        /*00f8*/ 	.word	0x00000008
.L_15427:


//--------------------- .nv.info._Z15SoftmaxWarpImplI10DirectLoadIffE11DirectStoreIffEfLi2ELi2ELi8ELi1ELb0EL9Algorithm0EEvT_T0_ll --------------------------
	.section	.nv.info._Z15SoftmaxWarpImplI10DirectLoadIffE11DirectStoreIffEfLi2ELi2ELi8ELi1ELb0EL9Algorithm0EEvT_T0_ll,"",@"SHT_CUDA_INFO"
	.sectionflags	@""
	.align	4


	//----- nvinfo : EIATTR_CUDA_API_VERSION
	.align		4
        /*0000*/ 	.byte	0x04, 0x37
        /*0002*/ 	.short	(.L_15429 - .L_15428)
.L_15428:
        /*0004*/ 	.word	0x00000082


	//----- nvinfo : EIATTR_KPARAM_INFO
	.align		4
.L_15429:
        /*0008*/ 	.byte	0x04, 0x17
        /*000a*/ 	.short	(.L_15431 - .L_15430)
.L_15430:
        /*000c*/ 	.word	0x00000000
        /*0010*/ 	.short	0x0003
        /*0012*/ 	.short	0x0028
        /*0014*/ 	.byte	0x00, 0xf0, 0x21, 0x00


	//----- nvinfo : EIATTR_KPARAM_INFO
	.align		4
.L_15431:
        /*0018*/ 	.byte	0x04, 0x17
        /*001a*/ 	.short	(.L_15433 - .L_15432)
.L_15432:
        /*001c*/ 	.word	0x00000000
        /*0020*/ 	.short	0x0002
        /*0022*/ 	.short	0x0020
        /*0024*/ 	.byte	0x00, 0xf0, 0x21, 0x00


	//----- nvinfo : EIATTR_KPARAM_INFO
	.align		4
.L_15433:
        /*0028*/ 	.byte	0x04, 0x17
        /*002a*/ 	.short	(.L_15435 - .L_15434)
.L_15434:
        /*002c*/ 	.word	0x00000000
        /*0030*/ 	.short	0x0001
        /*0032*/ 	.short	0x0010
        /*0034*/ 	.byte	0x00, 0xf0, 0x41, 0x00


	//----- nvinfo : EIATTR_KPARAM_INFO
	.align		4
.L_15435:
        /*0038*/ 	.byte	0x04, 0x17
        /*003a*/ 	.short	(.L_15437 - .L_15436)
.L_15436:
        /*003c*/ 	.word	0x00000000
        /*0040*/ 	.short	0x0000
        /*0042*/ 	.short	0x0000
        /*0044*/ 	.byte	0x00, 0xf0, 0x41, 0x00


	//----- nvinfo : EIATTR_SPARSE_MMA_MASK
	.align		4
.L_15437:
        /*0048*/ 	.byte	0x03, 0x50
        /*004a*/ 	.short	0x0000


	//----- nvinfo : EIATTR_MAXREG_COUNT
	.align		4
        /*004c*/ 	.byte	0x03, 0x1b
        /*004e*/ 	.short	0x00ff


	//----- nvinfo : EIATTR_EXTERNS
	.align		4
        /*0050*/ 	.byte	0x04, 0x0f
        /*0052*/ 	.short	(.L_15439 - .L_15438)


	//   ....[0]....
	.align		4
.L_15438:
        /*0054*/ 	.word	index@(__assertfail)


	//----- nvinfo : EIATTR_MERCURY_ISA_VERSION
	.align		4
.L_15439:
        /*0058*/ 	.byte	0x03, 0x5f
        /*005a*/ 	.short	0x0101


	//----- nvinfo : EIATTR_COOP_GROUP_MASK_REGIDS
	.align		4
        /*005c*/ 	.byte	0x04, 0x29
        /*005e*/ 	.short	(.L_15441 - .L_15440)


	//   ....[0]....
.L_15440:
        /*0060*/ 	.word	0xffffffff


	//   ....[1]....
        /*0064*/ 	.word	0xffffffff


	//   ....[2]....
        /*0068*/ 	.word	0xffffffff


	//   ....[3]....
        /*006c*/ 	.word	0xffffffff


	//   ....[4]....
        /*0070*/ 	.word	0xffffffff


	//   ....[5]....
        /*0074*/ 	.word	0xffffffff


	//   ....[6]....
        /*0078*/ 	.word	0xffffffff


	//   ....[7]....
        /*007c*/ 	.word	0xffffffff


	//   ....[8]....
        /*0080*/ 	.word	0xffffffff


	//   ....[9]....
        /*0084*/ 	.word	0xffffffff


	//   ....[10]....
        /*0088*/ 	.word	0xffffffff


	//   ....[11]....
        /*008c*/ 	.word	0xffffffff


	//   ....[12]....
        /*0090*/ 	.word	0xffffffff


	//   ....[13]....
        /*0094*/ 	.word	0xffffffff


	//   ....[14]....
        /*0098*/ 	.word	0xffffffff


	//   ....[15]....
        /*009c*/ 	.word	0xffffffff


	//   ....[16]....
        /*00a0*/ 	.word	0xffffffff


	//   ....[17]....
        /*00a4*/ 	.word	0xffffffff


	//   ....[18]....
        /*00a8*/ 	.word	0x0500000f


	//   ....[19]....
        /*00ac*/ 	.word	0x0500000f


	//   ....[20]....
        /*00b0*/ 	.word	0x0500000f


	//   ....[21]....
        /*00b4*/ 	.word	0x0500000f


	//   ....[22]....
        /*00b8*/ 	.word	0x0500000f


	//   ....[23]....
        /*00bc*/ 	.word	0x0500000f


	//   ....[24]....
        /*00c0*/ 	.word	0x0500000f


	//   ....[25]....
        /*00c4*/ 	.word	0x0500000f


	//   ....[26]....
        /*00c8*/ 	.word	0x0500000f


	//   ....[27]....
        /*00cc*/ 	.word	0x0500000f


	//   ....[28]....
        /*00d0*/ 	.word	0x0500000f


	//   ....[29]....
        /*00d4*/ 	.word	0x0500000f


	//   ....[30]....
        /*00d8*/ 	.word	0x0500000f


	//   ....[31]....
        /*00dc*/ 	.word	0x0500000f


	//   ....[32]....
        /*00e0*/ 	.word	0x0500000f


	//   ....[33]....
        /*00e4*/ 	.word	0x0500000f


	//   ....[34]....
        /*00e8*/ 	.word	0x0500000f


	//   ....[35]....
        /*00ec*/ 	.word	0x0500000f


	//----- nvinfo : EIATTR_COOP_GROUP_INSTR_OFFSETS
	.align		4
.L_15441:
        /*00f0*/ 	.byte	0x04, 0x28
        /*00f2*/ 	.short	(.L_15443 - .L_15442)


	//   ....[0]....
.L_15442:
        /*00f4*/ 	.word	0x00000690


	//   ....[1]....
        /*00f8*/ 	.word	0x000006d0


	//   ....[2]....
        /*00fc*/ 	.word	0x000006f0


	//   ....[3]....
        /*0100*/ 	.word	0x00000850


	//   ....[4]....
        /*0104*/ 	.word	0x00000870


	//   ....[5]....
        /*0108*/ 	.word	0x00000890


	//   ....[6]....
        /*010c*/ 	.word	0x00000d10


	//   ....[7]....
        /*0110*/ 	.word	0x00000d50


	//   ....[8]....
        /*0114*/ 	.word	0x00000d70


	//   ....[9]....
        /*0118*/ 	.word	0x00000ed0


	//   ....[10]....
        /*011c*/ 	.word	0x00000ef0


	//   ....[11]....
        /*0120*/ 	.word	0x00000f10


	//   ....[12]....
        /*0124*/ 	.word	0x00001340


	//   ....[13]....
        /*0128*/ 	.word	0x00001380


	//   ....[14]....
        /*012c*/ 	.word	0x000013a0


	//   ....[15]....
        /*0130*/ 	.word	0x00001500


	//   ....[16]....
        /*0134*/ 	.word	0x00001520


	//   ....[17]....
        /*0138*/ 	.word	0x00001540


	//   ....[18]....
        /*013c*/ 	.word	0x000018f0


	//   ....[19]....
        /*0140*/ 	.word	0x00001950


	//   ....[20]....
        /*0144*/ 	.word	0x000019b0


	//   ....[21]....
        /*0148*/ 	.word	0x00001b50


	//   ....[22]....
        /*014c*/ 	.word	0x00001bb0


	//   ....[23]....
        /*0150*/ 	.word	0x00001c10


	//   ....[24]....
        /*0154*/ 	.word	0x00001c90


	//   ....[25]....
        /*0158*/ 	.word	0x00001d30


	//   ....[26]....
        /*015c*/ 	.word	0x00001d90


	//   ....[27]....
        /*0160*/ 	.word	0x00001f30


	//   ....[28]....
        /*0164*/ 	.word	0x00001f90


	//   ....[29]....
        /*0168*/ 	.word	0x00001ff0


	//   ....[30]....
        /*016c*/ 	.word	0x00002070


	//   ....[31]....
        /*0170*/ 	.word	0x00002110


	//   ....[32]....
        /*0174*/ 	.word	0x00002170


	//   ....[33]....
        /*0178*/ 	.word	0x00002310


	//   ....[34]....
        /*017c*/ 	.word	0x00002370


	//   ....[35]....
        /*0180*/ 	.word	0x000023d0


	//----- nvinfo : EIATTR_VRC_CTA_INIT_COUNT
	.align		4
.L_15443:
        /*0184*/ 	.byte	0x02, 0x4a
	.zero		1
	.zero		1


	//----- nvinfo : EIATTR_SYSCALL_OFFSETS
	.align		4
        /*0188*/ 	.byte	0x04, 0x46
        /*018a*/ 	.short	(.L_15445 - .L_15444)


	//   ....[0]....
.L_15444:
        /*018c*/ 	.word	0x00000170


	//----- nvinfo : EIATTR_EXIT_INSTR_OFFSETS
	.align		4
.L_15445:
        /*0190*/ 	.byte	0x04, 0x1c
        /*0192*/ 	.short	(.L_15447 - .L_15446)


	//   ....[0]....
.L_15446:
        /*0194*/ 	.word	0x00000220


	//   ....[1]....
        /*0198*/ 	.word	0x00000bd0


	//   ....[2]....
        /*019c*/ 	.word	0x00001880


	//----- nvinfo : EIATTR_CRS_STACK_SIZE
	.align		4
.L_15447:
        /*01a0*/ 	.byte	0x04, 0x1e
        /*01a2*/ 	.short	(.L_15449 - .L_15448)
.L_15448:
        /*01a4*/ 	.word	0x00000000


	//----- nvinfo : EIATTR_CBANK_PARAM_SIZE
	.align		4
.L_15449:
        /*01a8*/ 	.byte	0x03, 0x19
        /*01aa*/ 	.short	0x0030


	//----- nvinfo : EIATTR_PARAM_CBANK
	.align		4
        /*01ac*/ 	.byte	0x04, 0x0a
        /*01ae*/ 	.short	(.L_15451 - .L_15450)
	.align		4
.L_15450:
        /*01b0*/ 	.word	index@(.nv.constant0._Z15SoftmaxWarpImplI10DirectLoadIffE11DirectStoreIffEfLi2ELi2ELi8ELi1ELb0EL9Algorithm0EEvT_T0_ll)
        /*01b4*/ 	.short	0x0380
        /*01b6*/ 	.short	0x0030


	//----- nvinfo : EIATTR_SW_WAR
	.align		4
.L_15451:
        /*01b8*/ 	.byte	0x04, 0x36
        /*01ba*/ 	.short	(.L_15453 - .L_15452)
.L_15452:
        /*01bc*/ 	.word	0x00000008
.L_15453:


//--------------------- .nv.info._Z15SoftmaxWarpImplI10DirectLoadIffE11DirectStoreIffEfLi2ELi2ELi8ELi2ELb1EL9Algorithm0EEvT_T0_ll --------------------------
	.section	.nv.info._Z15SoftmaxWarpImplI10DirectLoadIffE11DirectStoreIffEfLi2ELi2ELi8ELi2ELb1EL9Algorithm0EEvT_T0_ll,"",@"SHT_CUDA_INFO"
	.sectionflags	@""
	.align	4


	//----- nvinfo : EIATTR_CUDA_API_VERSION
	.align		4
        /*0000*/ 	.byte	0x04, 0x37
        /*0002*/ 	.short	(.L_15455 - .L_15454)
.L_15454:
        /*0004*/ 	.word	0x00000082


	//----- nvinfo : EIATTR_KPARAM_INFO
	.align		4
.L_15455:
        /*0008*/ 	.byte	0x04, 0x17
        /*000a*/ 	.short	(.L_15457 - .L_15456)
.L_15456:
        /*000c*/ 	.word	0x00000000
        /*0010*/ 	.short	0x0003
        /*0012*/ 	.short	0x0028
        /*0014*/ 	.byte	0x00, 0xf0, 0x21, 0x00


	//----- nvinfo : EIATTR_KPARAM_INFO
	.align		4
.L_15457:
        /*0018*/ 	.byte	0x04, 0x17
        /*001a*/ 	.short	(.L_15459 - .L_15458)
.L_15458:
        /*001c*/ 	.word	0x00000000
        /*0020*/ 	.short	0x0002
        /*0022*/ 	.short	0x0020
        /*0024*/ 	.byte	0x00, 0xf0, 0x21, 0x00


	//----- nvinfo : EIATTR_KPARAM_INFO
	.align		4
.L_15459:
        /*0028*/ 	.byte	0x04, 0x17
        /*002a*/ 	.short	(.L_15461 - .L_15460)
.L_15460:
        /*002c*/ 	.word	0x00000000
        /*0030*/ 	.short	0x0001
        /*0032*/ 	.short	0x0010
        /*0034*/ 	.byte	0x00, 0xf0, 0x41, 0x00


	//----- nvinfo : EIATTR_KPARAM_INFO
	.align		4
.L_15461:
        /*0038*/ 	.byte	0x04, 0x17
        /*003a*/ 	.short	(.L_15463 - .L_15462)
.L_15462:
        /*003c*/ 	.word	0x00000000
        /*0040*/ 	.short	0x0000
        /*0042*/ 	.short	0x0000
        /*0044*/ 	.byte	0x00, 0xf0, 0x41, 0x00


	//----- nvinfo : EIATTR_SPARSE_MMA_MASK
	.align		4
.L_15463:
        /*0048*/ 	.byte	0x03, 0x50
        /*004a*/ 	.short	0x0000


	//----- nvinfo : EIATTR_MAXREG_COUNT
	.align		4
        /*004c*/ 	.byte	0x03, 0x1b
        /*004e*/ 	.short	0x00ff


	//----- nvinfo : EIATTR_EXTERNS
	.align		4
        /*0050*/ 	.byte	0x04, 0x0f
        /*0052*/ 	.short	(.L_15465 - .L_15464)


	//   ....[0]....
	.align		4
.L_15464:
        /*0054*/ 	.word	index@(__assertfail)


	//----- nvinfo : EIATTR_MERCURY_ISA_VERSION
	.align		4
.L_15465:
        /*0058*/ 	.byte	0x03, 0x5f
        /*005a*/ 	.short	0x0101


	//----- nvinfo : EIATTR_COOP_GROUP_MASK_REGIDS
	.align		4
        /*005c*/ 	.byte	0x04, 0x29
        /*005e*/ 	.short	(.L_15467 - .L_15466)


	//   ....[0]....
.L_15466:
        /*0060*/ 	.word	0xffffffff


	//   ....[1]....
        /*0064*/ 	.word	0xffffffff


	//   ....[2]....
        /*0068*/ 	.word	0xffffffff


	//   ....[3]....
        /*006c*/ 	.word	0xffffffff


	//   ....[4]....
        /*0070*/ 	.word	0xffffffff


	//   ....[5]....
        /*0074*/ 	.word	0xffffffff


	//   ....[6]....
        /*0078*/ 	.word	0xffffffff


	//   ....[7]....
        /*007c*/ 	.word	0xffffffff


	//   ....[8]....
        /*0080*/ 	.word	0xffffffff


	//   ....[9]....
        /*0084*/ 	.word	0xffffffff


	//   ....[10]....
        /*0088*/ 	.word	0xffffffff


	//   ....[11]....
        /*008c*/ 	.word	0xffffffff


	//   ....[12]....
        /*0090*/ 	.word	0x0500000f


	//   ....[13]....
        /*0094*/ 	.word	0x0500000f


	//   ....[14]....
        /*0098*/ 	.word	0x0500000f


	//   ....[15]....
        /*009c*/ 	.word	0x0500000f


	//   ....[16]....
        /*00a0*/ 	.word	0x0500000f


	//   ....[17]....
        /*00a4*/ 	.word	0x0500000f


	//   ....[18]....
        /*00a8*/ 	.word	0x0500000f


	//   ....[19]....
        /*00ac*/ 	.word	0x0500000f


	//   ....[20]....
        /*00b0*/ 	.word	0x0500000f


	//   ....[21]....
        /*00b4*/ 	.word	0x0500000f


	//   ....[22]....
        /*00b8*/ 	.word	0x0500000f


	//   ....[23]....
        /*00bc*/ 	.word	0x0500000f


	//----- nvinfo : EIATTR_COOP_GROUP_INSTR_OFFSETS
	.align		4
.L_15467:
        /*00c0*/ 	.byte	0x04, 0x28
        /*00c2*/ 	.short	(.L_15469 - .L_15468)


	//   ....[0]....
.L_15468:
        /*00c4*/ 	.word	0x00000540


	//   ....[1]....
        /*00c8*/ 	.word	0x00000550


	//   ....[2]....
        /*00cc*/ 	.word	0x00000590


	//   ....[3]....
        /*00d0*/ 	.word	0x000005b0


	//   ....[4]....
        /*00d4*/ 	.word	0x000005e0


	//   ....[5]....
        /*00d8*/ 	.word	0x000005f0


	//   ....[6]....
        /*00dc*/ 	.word	0x00000890


	//   ....[7]....
        /*00e0*/ 	.word	0x000008b0


	//   ....[8]....
        /*00e4*/ 	.word	0x000008d0


	//   ....[9]....
        /*00e8*/ 	.word	0x000008f0


	//   ....[10]....
        /*00ec*/ 	.word	0x00000910


	//   ....[11]....
        /*00f0*/ 	.word	0x00000930


	//   ....[12]....
        /*00f4*/ 	.word	0x00000fb0


	//   ....[13]....
        /*00f8*/ 	.word	0x00001050


	//   ....[14]....
        /*00fc*/ 	.word	0x000010c0


	//   ....[15]....
        /*0100*/ 	.word	0x00001120


	//   ....[16]....
        /*0104*/ 	.word	0x000011e0


	//   ....[17]....
        /*0108*/ 	.word	0x00001300


	//   ....[18]....
        /*010c*/ 	.word	0x000013c0


	//   ....[19]....
        /*0110*/ 	.word	0x000014e0


	//   ....[20]....
        /*0114*/ 	.word	0x00001590


	//   ....[21]....
        /*0118*/ 	.word	0x000015f0


	//   ....[22]....
        /*011c*/ 	.word	0x00001670


	//   ....[23]....
        /*0120*/ 	.word	0x000016e0


	//----- nvinfo : EIATTR_VRC_CTA_INIT_COUNT
	.align		4
.L_15469:
        /*0124*/ 	.byte	0x02, 0x4a
	.zero		1
	.zero		1


	//----- nvinfo : EIATTR_SYSCALL_OFFSETS
	.align		4
        /*0128*/ 	.byte	0x04, 0x46
        /*012a*/ 	.short	(.L_15471 - .L_15470)


	//   ....[0]....
.L_15470:
        /*012c*/ 	.word	0x00000170


	//----- nvinfo : EIATTR_EXIT_INSTR_OFFSETS
	.align		4
.L_15471:
        /*0130*/ 	.byte	0x04, 0x1c
        /*0132*/ 	.short	(.L_15473 - .L_15472)


	//   ....[0]....
.L_15472:
        /*0134*/ 	.word	0x00000230


	//   ....[1]....
        /*0138*/ 	.word	0x00000f40


	//----- nvinfo : EIATTR_CRS_STACK_SIZE
	.align		4
.L_15473:
        /*013c*/ 	.byte	0x04, 0x1e
        /*013e*/ 	.short	(.L_15475 - .L_15474)
.L_15474:
        /*0140*/ 	.word	0x00000000


	//----- nvinfo : EIATTR_CBANK_PARAM_SIZE
	.align		4
.L_15475:
        /*0144*/ 	.byte	0x03, 0x19
        /*0146*/ 	.short	0x0030


	//----- nvinfo : EIATTR_PARAM_CBANK
	.align		4
        /*0148*/ 	.byte	0x04, 0x0a
        /*014a*/ 	.short	(.L_15477 - .L_15476)
	.align		4
.L_15476:
        /*014c*/ 	.word	index@(.nv.constant0._Z15SoftmaxWarpImplI10DirectLoadIffE11DirectStoreIffEfLi2ELi2ELi8ELi2ELb1EL9Algorithm0EEvT_T0_ll)
        /*0150*/ 	.short	0x0380
        /*0152*/ 	.short	0x0030


	//----- nvinfo : EIATTR_SW_WAR
	.align		4
.L_15477:
        /*0154*/ 	.byte	0x04, 0x36
        /*0156*/ 	.short	(.L_15479 - .L_15478)
.L_15478:
        /*0158*/ 	.word	0x00000008
.L_15479:


//--------------------- .nv.info._Z15SoftmaxWarpImplI10DirectLoadIffE11DirectStoreIffEfLi2ELi2ELi8ELi2ELb0EL9Algorithm0EEvT_T0_ll --------------------------
	.section	.nv.info._Z15SoftmaxWarpImplI10DirectLoadIffE11DirectStoreIffEfLi2ELi2ELi8ELi2ELb0EL9Algorithm0EEvT_T0_ll,"",@"SHT_CUDA_INFO"
	.sectionflags	@""
	.align	4


	//----- nvinfo : EIATTR_CUDA_API_VERSION
	.align		4
        /*0000*/ 	.byte	0x04, 0x37
        /*0002*/ 	.short	(.L_15481 - .L_15480)
.L_15480:
        /*0004*/ 	.word	0x00000082


	//----- nvinfo : EIATTR_KPARAM_INFO
	.align		4
.L_15481:
        /*0008*/ 	.byte	0x04, 0x17
        /*000a*/ 	.short	(.L_15483 - .L_15482)
.L_15482:
        /*000c*/ 	.word	0x00000000
        /*0010*/ 	.short	0x0003
        /*0012*/ 	.short	0x0028
        /*0014*/ 	.byte	0x00, 0xf0, 0x21, 0x00


	//----- nvinfo : EIATTR_KPARAM_INFO
	.align		4
.L_15483:
        /*0018*/ 	.byte	0x04, 0x17
        /*001a*/ 	.short	(.L_15485 - .L_15484)
.L_15484:
        /*001c*/ 	.word	0x00000000
        /*0020*/ 	.short	0x0002
        /*0022*/ 	.short	0x0020
        /*0024*/ 	.byte	0x00, 0xf0, 0x21, 0x00


	//----- nvinfo : EIATTR_KPARAM_INFO
	.align		4
.L_15485:
        /*0028*/ 	.byte	0x04, 0x17
        /*002a*/ 	.short	(.L_15487 - .L_15486)
.L_15486:
        /*002c*/ 	.word	0x00000000
        /*0030*/ 	.short	0x0001
        /*0032*/ 	.short	0x0010
        /*0034*/ 	.byte	0x00, 0xf0, 0x41, 0x00


	//----- nvinfo : EIATTR_KPARAM_INFO
	.align		4
.L_15487:
        /*0038*/ 	.byte	0x04, 0x17
        /*003a*/ 	.short	(.L_15489 - .L_15488)
.L_15488:
        /*003c*/ 	.word	0x00000000
        /*0040*/ 	.short	0x0000
        /*0042*/ 	.short	0x0000
        /*0044*/ 	.byte	0x00, 0xf0, 0x41, 0x00


	//----- nvinfo : EIATTR_SPARSE_MMA_MASK
	.align		4
.L_15489:
        /*0048*/ 	.byte	0x03, 0x50
        /*004a*/ 	.short	0x0000


	//----- nvinfo : EIATTR_MAXREG_COUNT
	.align		4
        /*004c*/ 	.byte	0x03, 0x1b
        /*004e*/ 	.short	0x00ff


	//----- nvinfo : EIATTR_EXTERNS
	.align		4
        /*0050*/ 	.byte	0x04, 0x0f
        /*0052*/ 	.short	(.L_15491 - .L_15490)


	//   ....[0]....
	.align		4
.L_15490:
        /*0054*/ 	.word	index@(__assertfail)


	//----- nvinfo : EIATTR_MERCURY_ISA_VERSION
	.align		4
.L_15491:
        /*0058*/ 	.byte	0x03, 0x5f
        /*005a*/ 	.short	0x0101


	//----- nvinfo : EIATTR_COOP_GROUP_MASK_REGIDS
	.align		4
        /*005c*/ 	.byte	0x04, 0x29
        /*005e*/ 	.short	(.L_15493 - .L_15492)


	//   ....[0]....
.L_15492:
        /*0060*/ 	.word	0xffffffff


	//   ....[1]....
        /*0064*/ 	.word	0xffffffff


	//   ....[2]....
        /*0068*/ 	.word	0xffffffff


	//   ....[3]....
        /*006c*/ 	.word	0xffffffff


	//   ....[4]....
        /*0070*/ 	.word	0xffffffff


	//   ....[5]....
        /*0074*/ 	.word	0xffffffff


	//   ....[6]....
        /*0078*/ 	.word	0xffffffff


	//   ....[7]....
        /*007c*/ 	.word	0xffffffff


	//   ....[8]....
        /*0080*/ 	.word	0xffffffff


	//   ....[9]....
        /*0084*/ 	.word	0xffffffff


	//   ....[10]....
        /*0088*/ 	.word	0xffffffff


	//   ....[11]....
        /*008c*/ 	.word	0xffffffff


	//   ....[12]....
        /*0090*/ 	.word	0x0500000f


	//   ....[13]....
        /*0094*/ 	.word	0x0500000f


	//   ....[14]....
        /*0098*/ 	.word	0x0500000f


	//   ....[15]....
        /*009c*/ 	.word	0x0500000f


	//   ....[16]....
        /*00a0*/ 	.word	0x0500000f


	//   ....[17]....
        /*00a4*/ 	.word	0x0500000f


	//   ....[18]....
        /*00a8*/ 	.word	0x0500000f


	//   ....[19]....
        /*00ac*/ 	.word	0x0500000f


	//   ....[20]....
        /*00b0*/ 	.word	0x0500000f


	//   ....[21]....
        /*00b4*/ 	.word	0x0500000f


	//   ....[22]....
        /*00b8*/ 	.word	0x0500000f


	//   ....[23]....
        /*00bc*/ 	.word	0x0500000f


	//----- nvinfo : EIATTR_COOP_GROUP_INSTR_OFFSETS
	.align		4
.L_15493:
        /*00c0*/ 	.byte	0x04, 0x28
        /*00c2*/ 	.short	(.L_15495 - .L_15494)


	//   ....[0]....
.L_15494:
        /*00c4*/ 	.word	0x00000430


	//   ....[1]....
        /*00c8*/ 	.word	0x00000440


	//   ....[2]....
        /*00cc*/ 	.word	0x00000480


	//   ....[3]....
        /*00d0*/ 	.word	0x00000490


	//   ....[4]....
        /*00d4*/ 	.word	0x000004c0


	//   ....[5]....
        /*00d8*/ 	.word	0x000004d0


	//   ....[6]....
        /*00dc*/ 	.word	0x00000760


	//   ....[7]....
        /*00e0*/ 	.word	0x000007a0


	//   ....[8]....
        /*00e4*/ 	.word	0x000007c0


	//   ....[9]....
        /*00e8*/ 	.word	0x000007e0


	//   ....[10]....
        /*00ec*/ 	.word	0x00000800


	//   ....[11]....
        /*00f0*/ 	.word	0x00000820


	//   ....[12]....
        /*00f4*/ 	.word	0x00000e10


	//   ....[13]....
        /*00f8*/ 	.word	0x00000ea0


	//   ....[14]....
        /*00fc*/ 	.word	0x00000f10


	//   ....[15]....
        /*0100*/ 	.word	0x00000f70


	//   ....[16]....
        /*0104*/ 	.word	0x00001040


	//   ....[17]....
        /*0108*/ 	.word	0x00001150


	//   ....[18]....
        /*010c*/ 	.word	0x00001200


	//   ....[19]....
        /*0110*/ 	.word	0x00001330


	//   ....[20]....
        /*0114*/ 	.word	0x000013e0


	//   ....[21]....
        /*0118*/ 	.word	0x00001440


	//   ....[22]....
        /*011c*/ 	.word	0x000014c0


	//   ....[23]....
        /*0120*/ 	.word	0x00001530


	//----- nvinfo : EIATTR_VRC_CTA_INIT_COUNT
	.align		4
.L_15495:
        /*0124*/ 	.byte	0x02, 0x4a
	.zero		1
	.zero		1


	//----- nvinfo : EIATTR_SYSCALL_OFFSETS
	.align		4
        /*0128*/ 	.byte	0x04, 0x46
        /*012a*/ 	.short	(.L_15497 - .L_15496)


	//   ....[0]....
.L_15496:
        /*012c*/ 	.word	0x00000170


	//----- nvinfo : EIATTR_EXIT_INSTR_OFFSETS
	.align		4
.L_15497:
        /*0130*/ 	.byte	0x04, 0x1c
        /*0132*/ 	.short	(.L_15499 - .L_15498)


	//   ....[0]....
.L_15498:
        /*0134*/ 	.word	0x00000230


	//   ....[1]....
        /*0138*/ 	.word	0x00000da0


	//----- nvinfo : EIATTR_CRS_STACK_SIZE
	.align		4
.L_15499:
        /*013c*/ 	.byte	0x04, 0x1e
        /*013e*/ 	.short	(.L_15501 - .L_15500)
.L_15500:
        /*0140*/ 	.word	0x00000000


	//----- nvinfo : EIATTR_CBANK_PARAM_SIZE
	.align		4
.L_15501:
        /*0144*/ 	.byte	0x03, 0x19
        /*0146*/ 	.short	0x0030


	//----- nvinfo : EIATTR_PARAM_CBANK
	.align		4
        /*0148*/ 	.byte	0x04, 0x0a
        /*014a*/ 	.short	(.L_15503 - .L_15502)
	.align		4
.L_15502:
        /*014c*/ 	.word	index@(.nv.constant0._Z15SoftmaxWarpImplI10DirectLoadIffE11DirectStoreIffEfLi2ELi2ELi8ELi2ELb0EL9Algorithm0EEvT_T0_ll)
        /*0150*/ 	.short	0x0380
        /*0152*/ 	.short	0x0030


	//----- nvinfo : EIATTR_SW_WAR
	.align		4
.L_15503:
        /*0154*/ 	.byte	0x04, 0x36
        /*0156*/ 	.short	(.L_15505 - .L_15504)
.L_15504:
        /*0158*/ 	.word	0x00000008
.L_15505:


//--------------------- .nv.info._Z15SoftmaxWarpImplI10DirectLoadIffE11DirectStoreIffEfLi2ELi2ELi4ELi1ELb1EL9Algorithm0EEvT_T0_ll --------------------------
	.section	.nv.info._Z15SoftmaxWarpImplI10DirectLoadIffE11DirectStoreIffEfLi2ELi2ELi4ELi1ELb1EL9Algorithm0EEvT_T0_ll,"",@"SHT_CUDA_INFO"
	.sectionflags	@""
	.align	4


	//----- nvinfo : EIATTR_CUDA_API_VERSION
	.align		4
        /*0000*/ 	.byte	0x04, 0x37
        /*0002*/ 	.short	(.L_15507 - .L_15506)
.L_15506:
        /*0004*/ 	.word	0x00000082


	//----- nvinfo : EIATTR_KPARAM_INFO
	.align		4
.L_15507:
        /*0008*/ 	.byte	0x04, 0x17
        /*000a*/ 	.short	(.L_15509 - .L_15508)
.L_15508:
        /*000c*/ 	.word	0x00000000
        /*0010*/ 	.short	0x0003
        /*0012*/ 	.short	0x0028
        /*0014*/ 	.byte	0x00, 0xf0, 0x21, 0x00


	//----- nvinfo : EIATTR_KPARAM_INFO
	.align		4
.L_15509:
        /*0018*/ 	.byte	0x04, 0x17
        /*001a*/ 	.short	(.L_15511 - .L_15510)
.L_15510:
        /*001c*/ 	.word	0x00000000
        /*0020*/ 	.short	0x0002
        /*0022*/ 	.short	0x0020
        /*0024*/ 	.byte	0x00, 0xf0, 0x21, 0x00


	//----- nvinfo : EIATTR_KPARAM_INFO
	.align		4
.L_15511:
        /*0028*/ 	.byte	0x04, 0x17
        /*002a*/ 	.short	(.L_15513 - .L_15512)
.L_15512:
        /*002c*/ 	.word	0x00000000
        /*0030*/ 	.short	0x0001
        /*0032*/ 	.short	0x0010
        /*0034*/ 	.byte	0x00, 0xf0, 0x41, 0x00


	//----- nvinfo : EIATTR_KPARAM_INFO
	.align		4
.L_15513:
        /*0038*/ 	.byte	0x04, 0x17
        /*003a*/ 	.short	(.L_15515 - .L_15514)
.L_15514:
        /*003c*/ 	.word	0x00000000
        /*0040*/ 	.short	0x0000
        /*0042*/ 	.short	0x0000
        /*0044*/ 	.byte	0x00, 0xf0, 0x41, 0x00


	//----- nvinfo : EIATTR_SPARSE_MMA_MASK
	.align		4
.L_15515:
        /*0048*/ 	.byte	0x03, 0x50
        /*004a*/ 	.short	0x0000


	//----- nvinfo : EIATTR_MAXREG_COUNT
	.align		4
        /*004c*/ 	.byte	0x03, 0x1b
        /*004e*/ 	.short	0x00ff


	//----- nvinfo : EIATTR_EXTERNS
	.align		4
        /*0050*/ 	.byte	0x04, 0x0f
        /*0052*/ 	.short	(.L_15517 - .L_15516)


	//   ....[0]....
	.align		4
.L_15516:
        /*0054*/ 	.word	index@(__assertfail)


	//----- nvinfo : EIATTR_MERCURY_ISA_VERSION
	.align		4
.L_15517:
        /*0058*/ 	.byte	0x03, 0x5f
        /*005a*/ 	.short	0x0101


	//----- nvinfo : EIATTR_COOP_GROUP_MASK_REGIDS
	.align		4
        /*005c*/ 	.byte	0x04, 0x29
        /*005e*/ 	.short	(.L_15519 - .L_15518)


	//   ....[0]....
.L_15518:
        /*0060*/ 	.word	0xffffffff


	//   ....[1]....
        /*0064*/ 	.word	0xffffffff


	//   ....[2]....
        /*0068*/ 	.word	0xffffffff


	//   ....[3]....
        /*006c*/ 	.word	0xffffffff


	//   ....[4]....
        /*0070*/ 	.word	0xffffffff


	//   ....[5]....
        /*0074*/ 	.word	0xffffffff


	//   ....[6]....
        /*0078*/ 	.word	0xffffffff


	//   ....[7]....
        /*007c*/ 	.word	0xffffffff


	//   ....[8]....
        /*0080*/ 	.word	0xffffffff


	//   ....[9]....
        /*0084*/ 	.word	0xffffffff


	//   ....[10]....
        /*0088*/ 	.word	0xffffffff


	//   ....[11]....
        /*008c*/ 	.word	0xffffffff


	//   ....[12]....
        /*0090*/ 	.word	0x0500000f


	//   ....[13]....
        /*0094*/ 	.word	0x0500000f


	//   ....[14]....
        /*0098*/ 	.word	0x0500000f


	//   ....[15]....
        /*009c*/ 	.word	0x0500000f


	//   ....[16]....
        /*00a0*/ 	.word	0x0500000f


	//   ....[17]....
        /*00a4*/ 	.word	0x0500000f


	//   ....[18]....
        /*00a8*/ 	.word	0x0500000f


	//   ....[19]....
        /*00ac*/ 	.word	0x0500000f


	//   ....[20]....
        /*00b0*/ 	.word	0x0500000f


	//   ....[21]....
        /*00b4*/ 	.word	0x0500000f


	//   ....[22]....
        /*00b8*/ 	.word	0x0500000f


	//   ....[23]....
        /*00bc*/ 	.word	0x0500000f


	//----- nvinfo : EIATTR_COOP_GROUP_INSTR_OFFSETS
	.align		4
.L_15519:
        /*00c0*/ 	.byte	0x04, 0x28
        /*00c2*/ 	.short	(.L_15521 - .L_15520)


	//   ....[0]....
.L_15520:
        /*00c4*/ 	.word	0x00000700


	//   ....[1]....
        /*00c8*/ 	.word	0x00000740


	//   ....[2]....
        /*00cc*/ 	.word	0x000008a0


	//   ....[3]....
        /*00d0*/ 	.word	0x000008c0


	//   ....[4]....
        /*00d4*/ 	.word	0x00000dd0


	//   ....[5]....
        /*00d8*/ 	.word	0x00000e10


	//   ....[6]....
        /*00dc*/ 	.word	0x00000f70


	//   ....[7]....
        /*00e0*/ 	.word	0x00000f90


	//   ....[8]....
        /*00e4*/ 	.word	0x00001470


	//   ....[9]....
        /*00e8*/ 	.word	0x000014b0


	//   ....[10]....
        /*00ec*/ 	.word	0x00001610


	//   ....[11]....
        /*00f0*/ 	.word	0x00001630


	//   ....[12]....
        /*00f4*/ 	.word	0x00001a20


	//   ....[13]....
        /*00f8*/ 	.word	0x00001a80


	//   ....[14]....
        /*00fc*/ 	.word	0x00001c20


	//   ....[15]....
        /*0100*/ 	.word	0x00001c80


	//   ....[16]....
        /*0104*/ 	.word	0x00001d00


	//   ....[17]....
        /*0108*/ 	.word	0x00001da0


	//   ....[18]....
        /*010c*/ 	.word	0x00001f40


	//   ....[19]....
        /*0110*/ 	.word	0x00001fa0


	//   ....[20]....
        /*0114*/ 	.word	0x00002020


	//   ....[21]....
        /*0118*/ 	.word	0x000020c0


	//   ....[22]....
        /*011c*/ 	.word	0x00002260


	//   ....[23]....
        /*0120*/ 	.word	0x000022c0


	//----- nvinfo : EIATTR_VRC_CTA_INIT_COUNT
	.align		4
.L_15521:
        /*0124*/ 	.byte	0x02, 0x4a
	.zero		1
	.zero		1


	//----- nvinfo : EIATTR_SYSCALL_OFFSETS
	.align		4
        /*0128*/ 	.byte	0x04, 0x46
        /*012a*/ 	.short	(.L_15523 - .L_15522)


	//   ....[0]....
.L_15522:
        /*012c*/ 	.word	0x00000170


	//----- nvinfo : EIATTR_EXIT_INSTR_OFFSETS
	.align		4
.L_15523:
        /*0130*/ 	.byte	0x04, 0x1c
        /*0132*/ 	.short	(.L_15525 - .L_15524)


	//   ....[0]....
.L_15524:
        /*0134*/ 	.word	0x00000220


	//   ....[1]....
        /*0138*/ 	.word	0x00000c20


	//   ....[2]....
        /*013c*/ 	.word	0x000019b0


	//----- nvinfo : EIATTR_CRS_STACK_SIZE
	.align		4
.L_15525:
        /*0140*/ 	.byte	0x04, 0x1e
        /*0142*/ 	.short	(.L_15527 - .L_15526)
.L_15526:
        /*0144*/ 	.word	0x00000000


	//----- nvinfo : EIATTR_CBANK_PARAM_SIZE
	.align		4
.L_15527:
        /*0148*/ 	.byte	0x03, 0x19
        /*014a*/ 	.short	0x0030


	//----- nvinfo : EIATTR_PARAM_CBANK
	.align		4
        /*014c*/ 	.byte	0x04, 0x0a
        /*014e*/ 	.short	(.L_15529 - .L_15528)
	.align		4
.L_15528:
        /*0150*/ 	.word	index@(.nv.constant0._Z15SoftmaxWarpImplI10DirectLoadIffE11DirectStoreIffEfLi2ELi2ELi4ELi1ELb1EL9Algorithm0EEvT_T0_ll)
        /*0154*/ 	.short	0x0380
        /*0156*/ 	.short	0x0030


	//----- nvinfo : EIATTR_SW_WAR
	.align		4
.L_15529:
        /*0158*/ 	.byte	0x04, 0x36
        /*015a*/ 	.short	(.L_15531 - .L_15530)
.L_15530:
        /*015c*/ 	.word	0x00000008
.L_15531:


//--------------------- .nv.info._Z15SoftmaxWarpImplI10DirectLoadIffE11DirectStoreIffEfLi2ELi2ELi4ELi1ELb0EL9Algorithm0EEvT_T0_ll --------------------------
	.section	.nv.info._Z15SoftmaxWarpImplI10DirectLoadIffE11DirectStoreIffEfLi2ELi2ELi4ELi1ELb0EL9Algorithm0EEvT_T0_ll,"",@"SHT_CUDA_INFO"
	.sectionflags	@""
	.align	4


	//----- nvinfo : EIATTR_CUDA_API_VERSION
	.align		4
        /*0000*/ 	.byte	0x04, 0x37
        /*0002*/ 	.short	(.L_15533 - .L_15532)
.L_15532:
        /*0004*/ 	.word	0x00000082


	//----- nvinfo : EIATTR_KPARAM_INFO
	.align		4
.L_15533:
        /*0008*/ 	.byte	0x04, 0x17
        /*000a*/ 	.short	(.L_15535 - .L_15534)
.L_15534:
        /*000c*/ 	.word	0x00000000
        /*0010*/ 	.short	0x0003
        /*0012*/ 	.short	0x0028
        /*0014*/ 	.byte	0x00, 0xf0, 0x21, 0x00


	//----- nvinfo : EIATTR_KPARAM_INFO
	.align		4
.L_15535:
        /*0018*/ 	.byte	0x04, 0x17
        /*001a*/ 	.short	(.L_15537 - .L_15536)
.L_15536:
        /*001c*/ 	.word	0x00000000
        /*0020*/ 	.short	0x0002
        /*0022*/ 	.short	0x0020
        /*0024*/ 	.byte	0x00, 0xf0, 0x21, 0x00


	//----- nvinfo : EIATTR_KPARAM_INFO
	.align		4
.L_15537:
        /*0028*/ 	.byte	0x04, 0x17
        /*002a*/ 	.short	(.L_15539 - .L_15538)
.L_15538:
        /*002c*/ 	.word	0x00000000
        /*0030*/ 	.short	0x0001
        /*0032*/ 	.short	0x0010
        /*0034*/ 	.byte	0x00, 0xf0, 0x41, 0x00


	//----- nvinfo : EIATTR_KPARAM_INFO
	.align		4
.L_15539:
        /*0038*/ 	.byte	0x04, 0x17
        /*003a*/ 	.short	(.L_15541 - .L_15540)
.L_15540:
        /*003c*/ 	.word	0x00000000
        /*0040*/ 	.short	0x0000
        /*0042*/ 	.short	0x0000
        /*0044*/ 	.byte	0x00, 0xf0, 0x41, 0x00


	//----- nvinfo : EIATTR_SPARSE_MMA_MASK
	.align		4
.L_15541:
        /*0048*/ 	.byte	0x03, 0x50
        /*004a*/ 	.short	0x0000


	//----- nvinfo : EIATTR_MAXREG_COUNT
	.align		4
        /*004c*/ 	.byte	0x03, 0x1b
        /*004e*/ 	.short	0x00ff


	//----- nvinfo : EIATTR_EXTERNS
	.align		4
        /*0050*/ 	.byte	0x04, 0x0f
        /*0052*/ 	.short	(.L_15543 - .L_15542)


	//   ....[0]....
	.align		4
.L_15542:
        /*0054*/ 	.word	index@(__assertfail)


	//----- nvinfo : EIATTR_MERCURY_ISA_VERSION
	.align		4
.L_15543:
        /*0058*/ 	.byte	0x03, 0x5f
        /*005a*/ 	.short	0x0101


	//----- nvinfo : EIATTR_COOP_GROUP_MASK_REGIDS
	.align		4
        /*005c*/ 	.byte	0x04, 0x29
        /*005e*/ 	.short	(.L_15545 - .L_15544)


	//   ....[0]....
.L_15544:
        /*0060*/ 	.word	0xffffffff


	//   ....[1]....
        /*0064*/ 	.word	0xffffffff


	//   ....[2]....
        /*0068*/ 	.word	0xffffffff


	//   ....[3]....
        /*006c*/ 	.word	0xffffffff


	//   ....[4]....
        /*0070*/ 	.word	0xffffffff


	//   ....[5]....
        /*0074*/ 	.word	0xffffffff


	//   ....[6]....
        /*0078*/ 	.word	0xffffffff


	//   ....[7]....
        /*007c*/ 	.word	0xffffffff


	//   ....[8]....
        /*0080*/ 	.word	0xffffffff


	//   ....[9]....
        /*0084*/ 	.word	0xffffffff


	//   ....[10]....
        /*0088*/ 	.word	0xffffffff


	//   ....[11]....
        /*008c*/ 	.word	0xffffffff


	//   ....[12]....
        /*0090*/ 	.word	0x0500000f


	//   ....[13]....
        /*0094*/ 	.word	0x0500000f


	//   ....[14]....
        /*0098*/ 	.word	0x0500000f


	//   ....[15]....
        /*009c*/ 	.word	0x0500000f


	//   ....[16]....
        /*00a0*/ 	.word	0x0500000f


	//   ....[17]....
        /*00a4*/ 	.word	0x0500000f


	//   ....[18]....
        /*00a8*/ 	.word	0x0500000f


	//   ....[19]....
        /*00ac*/ 	.word	0x0500000f


	//   ....[20]....
        /*00b0*/ 	.word	0x0500000f


	//   ....[21]....
        /*00b4*/ 	.word	0x0500000f


	//   ....[22]....
        /*00b8*/ 	.word	0x0500000f


	//   ....[23]....
        /*00bc*/ 	.word	0x0500000f


	//----- nvinfo : EIATTR_COOP_GROUP_INSTR_OFFSETS
	.align		4
.L_15545:
        /*00c0*/ 	.byte	0x04, 0x28
        /*00c2*/ 	.short	(.L_15547 - .L_15546)


	//   ....[0]....
.L_15546:
        /*00c4*/ 	.word	0x00000690


	//   ....[1]....
        /*00c8*/ 	.word	0x000006d0


	//   ....[2]....
        /*00cc*/ 	.word	0x00000830


	//   ....[3]....
        /*00d0*/ 	.word	0x00000850


	//   ....[4]....
        /*00d4*/ 	.word	0x00000ce0


	//   ....[5]....
        /*00d8*/ 	.word	0x00000d20


	//   ....[6]....
        /*00dc*/ 	.word	0x00000e80


	//   ....[7]....
        /*00e0*/ 	.word	0x00000ea0


	//   ....[8]....
        /*00e4*/ 	.word	0x000012c0


	//   ....[9]....
        /*00e8*/ 	.word	0x00001300


	//   ....[10]....
        /*00ec*/ 	.word	0x00001460


	//   ....[11]....
        /*00f0*/ 	.word	0x00001480


	//   ....[12]....
        /*00f4*/ 	.word	0x00001830


	//   ....[13]....
        /*00f8*/ 	.word	0x00001890


	//   ....[14]....
        /*00fc*/ 	.word	0x00001a30


	//   ....[15]....
        /*0100*/ 	.word	0x00001a90


	//   ....[16]....
        /*0104*/ 	.word	0x00001b10


	//   ....[17]....
        /*0108*/ 	.word	0x00001bb0


	//   ....[18]....
        /*010c*/ 	.word	0x00001d50


	//   ....[19]....
        /*0110*/ 	.word	0x00001db0


	//   ....[20]....
        /*0114*/ 	.word	0x00001e30


	//   ....[21]....
        /*0118*/ 	.word	0x00001ed0


	//   ....[22]....
        /*011c*/ 	.word	0x00002070


	//   ....[23]....
        /*0120*/ 	.word	0x000020d0


	//----- nvinfo : EIATTR_VRC_CTA_INIT_COUNT
	.align		4
.L_15547:
        /*0124*/ 	.byte	0x02, 0x4a
	.zero		1
	.zero		1


	//----- nvinfo : EIATTR_SYSCALL_OFFSETS
	.align		4
        /*0128*/ 	.byte	0x04, 0x46
        /*012a*/ 	.short	(.L_15549 - .L_15548)


	//   ....[0]....
.L_15548:
        /*012c*/ 	.word	0x00000170


	//----- nvinfo : EIATTR_EXIT_INSTR_OFFSETS
	.align		4
.L_15549:
        /*0130*/ 	.byte	0x04, 0x1c
        /*0132*/ 	.short	(.L_15551 - .L_15550)


	//   ....[0]....
.L_15550:
        /*0134*/ 	.word	0x00000220


	//   ....[1]....
        /*0138*/ 	.word	0x00000ba0


	//   ....[2]....
        /*013c*/ 	.word	0x000017c0


	//----- nvinfo : EIATTR_CRS_STACK_SIZE
	.align		4
.L_15551:
        /*0140*/ 	.byte	0x04, 0x1e
        /*0142*/ 	.short	(.L_15553 - .L_15552)
.L_15552:
        /*0144*/ 	.word	0x00000000


	//----- nvinfo : EIATTR_CBANK_PARAM_SIZE
	.align		4
.L_15553:
        /*0148*/ 	.byte	0x03, 0x19
        /*014a*/ 	.short	0x0030


	//----- nvinfo : EIATTR_PARAM_CBANK
	.align		4
        /*014c*/ 	.byte	0x04, 0x0a
        /*014e*/ 	.short	(.L_15555 - .L_15554)
	.align		4
.L_15554:
        /*0150*/ 	.word	index@(.nv.constant0._Z15SoftmaxWarpImplI10DirectLoadIffE11DirectStoreIffEfLi2ELi2ELi4ELi1ELb0EL9Algorithm0EEvT_T0_ll)
        /*0154*/ 	.short	0x0380
        /*0156*/ 	.short	0x0030


	//----- nvinfo : EIATTR_SW_WAR
	.align		4
.L_15555:
        /*0158*/ 	.byte	0x04, 0x36
        /*015a*/ 	.short	(.L_15557 - .L_15556)
.L_15556:
        /*015c*/ 	.word	0x00000008
.L_15557:


//--------------------- .nv.info._Z15SoftmaxWarpImplI10DirectLoadIffE11DirectStoreIffEfLi2ELi2ELi4ELi2ELb1EL9Algorithm0EEvT_T0_ll --------------------------
	.section	.nv.info._Z15SoftmaxWarpImplI10DirectLoadIffE11DirectStoreIffEfLi2ELi2ELi4ELi2ELb1EL9Algorithm0EEvT_T0_ll,"",@"SHT_CUDA_INFO"
	.sectionflags	@""
	.align	4


	//----- nvinfo : EIATTR_CUDA_API_VERSION
	.align		4
        /*0000*/ 	.byte	0x04, 0x37
        /*0002*/ 	.short	(.L_15559 - .L_15558)
.L_15558:
        /*0004*/ 	.word	0x00000082


	//----- nvinfo : EIATTR_KPARAM_INFO
	.align		4
.L_15559:
        /*0008*/ 	.byte	0x04, 0x17
        /*000a*/ 	.short	(.L_15561 - .L_15560)
.L_15560:
        /*000c*/ 	.word	0x00000000
        /*0010*/ 	.short	0x0003
        /*0012*/ 	.short	0x0028
        /*0014*/ 	.byte	0x00, 0xf0, 0x21, 0x00


	//----- nvinfo : EIATTR_KPARAM_INFO
	.align		4
.L_15561:
        /*0018*/ 	.byte	0x04, 0x17
        /*001a*/ 	.short	(.L_15563 - .L_15562)
.L_15562:
        /*001c*/ 	.word	0x00000000
        /*0020*/ 	.short	0x0002
        /*0022*/ 	.short	0x0020
        /*0024*/ 	.byte	0x00, 0xf0, 0x21, 0x00


	//----- nvinfo : EIATTR_KPARAM_INFO
	.align		4
.L_15563:
        /*0028*/ 	.byte	0x04, 0x17
        /*002a*/ 	.short	(.L_15565 - .L_15564)
.L_15564:
        /*002c*/ 	.word	0x00000000
        /*0030*/ 	.short	0x0001
        /*0032*/ 	.short	0x0010
        /*0034*/ 	.byte	0x00, 0xf0, 0x41, 0x00


	//----- nvinfo : EIATTR_KPARAM_INFO
	.align		4
.L_15565:
        /*0038*/ 	.byte	0x04, 0x17
        /*003a*/ 	.short	(.L_15567 - .L_15566)
.L_15566:
        /*003c*/ 	.word	0x00000000
        /*0040*/ 	.short	0x0000
        /*0042*/ 	.short	0x0000
        /*0044*/ 	.byte	0x00, 0xf0, 0x41, 0x00


	//----- nvinfo : EIATTR_SPARSE_MMA_MASK
	.align		4
.L_15567:
        /*0048*/ 	.byte	0x03, 0x50
        /*004a*/ 	.short	0x0000


	//----- nvinfo : EIATTR_MAXREG_COUNT
	.align		4
        /*004c*/ 	.byte	0x03, 0x1b
        /*004e*/ 	.short	0x00ff


	//----- nvinfo : EIATTR_EXTERNS
	.align		4
        /*0050*/ 	.byte	0x04, 0x0f
        /*0052*/ 	.short	(.L_15569 - .L_15568)


	//   ....[0]....
	.align		4
.L_15568:
        /*0054*/ 	.word	index@(__assertfail)


	//----- nvinfo : EIATTR_MERCURY_ISA_VERSION
	.align		4
.L_15569:
        /*0058*/ 	.byte	0x03, 0x5f
        /*005a*/ 	.short	0x0101


	//----- nvinfo : EIATTR_COOP_GROUP_MASK_REGIDS
	.align		4
        /*005c*/ 	.byte	0x04, 0x29
        /*005e*/ 	.short	(.L_15571 - .L_15570)


	//   ....[0]....
.L_15570:
        /*0060*/ 	.word	0xffffffff


	//   ....[1]....
        /*0064*/ 	.word	0xffffffff


	//   ....[2]....
        /*0068*/ 	.word	0xffffffff


	//   ....[3]....
        /*006c*/ 	.word	0xffffffff


	//   ....[4]....
        /*0070*/ 	.word	0xffffffff


	//   ....[5]....
        /*0074*/ 	.word	0xffffffff


	//   ....[6]....
        /*0078*/ 	.word	0xffffffff


	//   ....[7]....
        /*007c*/ 	.word	0xffffffff


	//   ....[8]....
        /*0080*/ 	.word	0x0500000f


	//   ....[9]....
        /*0084*/ 	.word	0x0500000f


	//   ....[10]....
        /*0088*/ 	.word	0x0500000f


	//   ....[11]....
        /*008c*/ 	.word	0x0500000f


	//   ....[12]....
        /*0090*/ 	.word	0x0500000f


	//   ....[13]....
        /*0094*/ 	.word	0x0500000f


	//   ....[14]....
        /*0098*/ 	.word	0x0500000f


	//   ....[15]....
        /*009c*/ 	.word	0x0500000f


	//----- nvinfo : EIATTR_COOP_GROUP_INSTR_OFFSETS
	.align		4
.L_15571:
        /*00a0*/ 	.byte	0x04, 0x28
        /*00a2*/ 	.short	(.L_15573 - .L_15572)


	//   ....[0]....
.L_15572:
        /*00a4*/ 	.word	0x00000540


	//   ....[1]....
        /*00a8*/ 	.word	0x00000560


	//   ....[2]....
        /*00ac*/ 	.word	0x00000590


	//   ....[3]....
        /*00b0*/ 	.word	0x000005b0


	//   ....[4]....
        /*00b4*/ 	.word	0x00000830


	//   ....[5]....
        /*00b8*/ 	.word	0x00000870


	//   ....[6]....
        /*00bc*/ 	.word	0x00000890


	//   ....[7]....
        /*00c0*/ 	.word	0x000008b0


	//   ....[8]....
        /*00c4*/ 	.word	0x00000f20


	//   ....[9]....
        /*00c8*/ 	.word	0x00000fb0


	//   ....[10]....
        /*00cc*/ 	.word	0x00001010


	//   ....[11]....
        /*00d0*/ 	.word	0x000010d0


	//   ....[12]....
        /*00d4*/ 	.word	0x00001340


	//   ....[13]....
        /*00d8*/ 	.word	0x00001400


	//   ....[14]....
        /*00dc*/ 	.word	0x00001460


	//   ....[15]....
        /*00e0*/ 	.word	0x000014e0


	//----- nvinfo : EIATTR_VRC_CTA_INIT_COUNT
	.align		4
.L_15573:
        /*00e4*/ 	.byte	0x02, 0x4a
	.zero		1
	.zero		1


	//----- nvinfo : EIATTR_SYSCALL_OFFSETS
	.align		4
        /*00e8*/ 	.byte	0x04, 0x46
        /*00ea*/ 	.short	(.L_15575 - .L_15574)


	//   ....[0]....
.L_15574:
        /*00ec*/ 	.word	0x00000170


	//----- nvinfo : EIATTR_EXIT_INSTR_OFFSETS
	.align		4
.L_15575:
        /*00f0*/ 	.byte	0x04, 0x1c
        /*00f2*/ 	.short	(.L_15577 - .L_15576)


	//   ....[0]....
.L_15576:
        /*00f4*/ 	.word	0x00000230


	//   ....[1]....
        /*00f8*/ 	.word	0x00000ec0


	//----- nvinfo : EIATTR_CRS_STACK_SIZE
	.align		4
.L_15577:
        /*00fc*/ 	.byte	0x04, 0x1e
        /*00fe*/ 	.short	(.L_15579 - .L_15578)
.L_15578:
        /*0100*/ 	.word	0x00000000


	//----- nvinfo : EIATTR_CBANK_PARAM_SIZE
	.align		4
.L_15579:
        /*0104*/ 	.byte	0x03, 0x19
        /*0106*/ 	.short	0x0030


	//----- nvinfo : EIATTR_PARAM_CBANK
	.align		4
        /*0108*/ 	.byte	0x04, 0x0a
        /*010a*/ 	.short	(.L_15581 - .L_15580)
	.align		4
.L_15580:
        /*010c*/ 	.word	index@(.nv.constant0._Z15SoftmaxWarpImplI10DirectLoadIffE11DirectStoreIffEfLi2ELi2ELi4ELi2ELb1EL9Algorithm0EEvT_T0_ll)
        /*0110*/ 	.short	0x0380
        /*0112*/ 	.short	0x0030


	//----- nvinfo : EIATTR_SW_WAR
	.align		4
.L_15581:
        /*0114*/ 	.byte	0x04, 0x36
        /*0116*/ 	.short	(.L_15583 - .L_15582)
.L_15582:
        /*0118*/ 	.word	0x00000008
.L_15583:


//--------------------- .nv.info._Z15SoftmaxWarpImplI10DirectLoadIffE11DirectStoreIffEfLi2ELi2ELi4ELi2ELb0EL9Algorithm0EEvT_T0_ll --------------------------
	.section	.nv.info._Z15SoftmaxWarpImplI10DirectLoadIffE11DirectStoreIffEfLi2ELi2ELi4ELi2ELb0EL9Algorithm0EEvT_T0_ll,"",@"SHT_CUDA_INFO"
	.sectionflags	@""
	.align	4


	//----- nvinfo : EIATTR_CUDA_API_VERSION
	.align		4
        /*0000*/ 	.byte	0x04, 0x37
        /*0002*/ 	.short	(.L_15585 - .L_15584)
.L_15584:
        /*0004*/ 	.word	0x00000082


	//----- nvinfo : EIATTR_KPARAM_INFO
	.align		4
.L_15585:
        /*0008*/ 	.byte	0x04, 0x17
        /*000a*/ 	.short	(.L_15587 - .L_15586)
.L_15586:
        /*000c*/ 	.word	0x00000000
        /*0010*/ 	.short	0x0003
        /*0012*/ 	.short	0x0028
        /*0014*/ 	.byte	0x00, 0xf0, 0x21, 0x00


	//----- nvinfo : EIATTR_KPARAM_INFO
	.align		4
.L_15587:
        /*0018*/ 	.byte	0x04, 0x17
        /*001a*/ 	.short	(.L_15589 - .L_15588)
.L_15588:
        /*001c*/ 	.word	0x00000000
        /*0020*/ 	.short	0x0002
        /*0022*/ 	.short	0x0020
        /*0024*/ 	.byte	0x00, 0xf0, 0x21, 0x00


	//----- nvinfo : EIATTR_KPARAM_INFO
	.align		4
.L_15589:
        /*0028*/ 	.byte	0x04, 0x17
        /*002a*/ 	.short	(.L_15591 - .L_15590)
.L_15590:
        /*002c*/ 	.word	0x00000000
        /*0030*/ 	.short	0x0001
        /*0032*/ 	.short	0x0010
        /*0034*/ 	.byte	0x00, 0xf0, 0x41, 0x00


	//----- nvinfo : EIATTR_KPARAM_INFO
	.align		4
.L_15591:
        /*0038*/ 	.byte	0x04, 0x17
        /*003a*/ 	.short	(.L_15593 - .L_15592)
.L_15592:
        /*003c*/ 	.word	0x00000000
        /*0040*/ 	.short	0x0000
        /*0042*/ 	.short	0x0000
        /*0044*/ 	.byte	0x00, 0xf0, 0x41, 0x00


	//----- nvinfo : EIATTR_SPARSE_MMA_MASK
	.align		4
.L_15593:
        /*0048*/ 	.byte	0x03, 0x50
        /*004a*/ 	.short	0x0000


	//----- nvinfo : EIATTR_MAXREG_COUNT
	.align		4
        /*004c*/ 	.byte	0x03, 0x1b
        /*004e*/ 	.short	0x00ff


	//----- nvinfo : EIATTR_EXTERNS
	.align		4
        /*0050*/ 	.byte	0x04, 0x0f
        /*0052*/ 	.short	(.L_15595 - .L_15594)


	//   ....[0]....
	.align		4
.L_15594:
        /*0054*/ 	.word	index@(__assertfail)


	//----- nvinfo : EIATTR_MERCURY_ISA_VERSION
	.align		4
.L_15595:
        /*0058*/ 	.byte	0x03, 0x5f
        /*005a*/ 	.short	0x0101


	//----- nvinfo : EIATTR_COOP_GROUP_MASK_REGIDS
	.align		4
        /*005c*/ 	.byte	0x04, 0x29
        /*005e*/ 	.short	(.L_15597 - .L_15596)


	//   ....[0]....
.L_15596:
        /*0060*/ 	.word	0xffffffff


	//   ....[1]....
        /*0064*/ 	.word	0xffffffff


	//   ....[2]....
        /*0068*/ 	.word	0xffffffff


	//   ....[3]....
        /*006c*/ 	.word	0xffffffff


	//   ....[4]....
        /*0070*/ 	.word	0xffffffff


	//   ....[5]....
        /*0074*/ 	.word	0xffffffff


	//   ....[6]....
        /*0078*/ 	.word	0xffffffff


	//   ....[7]....
        /*007c*/ 	.word	0xffffffff


	//   ....[8]....
        /*0080*/ 	.word	0x0500000f


	//   ....[9]....
        /*0084*/ 	.word	0x0500000f


	//   ....[10]....
        /*0088*/ 	.word	0x0500000f


	//   ....[11]....
        /*008c*/ 	.word	0x0500000f


	//   ....[12]....
        /*0090*/ 	.word	0x0500000f


	//   ....[13]....
        /*0094*/ 	.word	0x0500000f


	//   ....[14]....
        /*0098*/ 	.word	0x0500000f


	//   ....[15]....
        /*009c*/ 	.word	0x0500000f


	//----- nvinfo : EIATTR_COOP_GROUP_INSTR_OFFSETS
	.align		4
.L_15597:
        /*00a0*/ 	.byte	0x04, 0x28
        /*00a2*/ 	.short	(.L_15599 - .L_15598)


	//   ....[0]....
.L_15598:
        /*00a4*/ 	.word	0x00000420


	//   ....[1]....
        /*00a8*/ 	.word	0x00000440


	//   ....[2]....
        /*00ac*/ 	.word	0x00000470


	//   ....[3]....
        /*00b0*/ 	.word	0x00000480


	//   ....[4]....
        /*00b4*/ 	.word	0x00000710


	//   ....[5]....
        /*00b8*/ 	.word	0x00000750


	//   ....[6]....
        /*00bc*/ 	.word	0x00000770


	//   ....[7]....
        /*00c0*/ 	.word	0x00000790


	//   ....[8]....
        /*00c4*/ 	.word	0x00000d60


	//   ....[9]....
        /*00c8*/ 	.word	0x00000df0


	//   ....[10]....
        /*00cc*/ 	.word	0x00000e50


	//   ....[11]....
        /*00d0*/ 	.word	0x00000f30


	//   ....[12]....
        /*00d4*/ 	.word	0x00001190


	//   ....[13]....
        /*00d8*/ 	.word	0x00001240


	//   ....[14]....
        /*00dc*/ 	.word	0x000012a0


	//   ....[15]....
        /*00e0*/ 	.word	0x00001320


	//----- nvinfo : EIATTR_VRC_CTA_INIT_COUNT
	.align		4
.L_15599:
        /*00e4*/ 	.byte	0x02, 0x4a
	.zero		1
	.zero		1


	//----- nvinfo : EIATTR_SYSCALL_OFFSETS
	.align		4
        /*00e8*/ 	.byte	0x04, 0x46
        /*00ea*/ 	.short	(.L_15601 - .L_15600)


	//   ....[0]....
.L_15600:
        /*00ec*/ 	.word	0x00000170


	//----- nvinfo : EIATTR_EXIT_INSTR_OFFSETS
	.align		4
.L_15601:
        /*00f0*/ 	.byte	0x04, 0x1c
        /*00f2*/ 	.short	(.L_15603 - .L_15602)


	//   ....[0]....
.L_15602:
        /*00f4*/ 	.word	0x00000230


	//   ....[1]....
        /*00f8*/ 	.word	0x00000d00


	//----- nvinfo : EIATTR_CRS_STACK_SIZE
	.align		4
.L_15603:
        /*00fc*/ 	.byte	0x04, 0x1e
        /*00fe*/ 	.short	(.L_15605 - .L_15604)
.L_15604:
        /*0100*/ 	.word	0x00000000


	//----- nvinfo : EIATTR_CBANK_PARAM_SIZE
	.align		4
.L_15605:
        /*0104*/ 	.byte	0x03, 0x19
        /*0106*/ 	.short	0x0030


	//----- nvinfo : EIATTR_PARAM_CBANK
	.align		4
        /*0108*/ 	.byte	0x04, 0x0a
        /*010a*/ 	.short	(.L_15607 - .L_15606)
	.align		4
.L_15606:
        /*010c*/ 	.word	index@(.nv.constant0._Z15SoftmaxWarpImplI10DirectLoadIffE11DirectStoreIffEfLi2ELi2ELi4ELi2ELb0EL9Algorithm0EEvT_T0_ll)
        /*0110*/ 	.short	0x0380
        /*0112*/ 	.short	0x0030


	//----- nvinfo : EIATTR_SW_WAR
	.align		4
.L_15607:
        /*0114*/ 	.byte	0x04, 0x36
        /*0116*/ 	.short	(.L_15609 - .L_15608)
.L_15608:
        /*0118*/ 	.word	0x00000008
.L_15609:


//--------------------- .nv.info._Z15SoftmaxWarpImplI10DirectLoadIffE11DirectStoreIffEfLi2ELi2ELi2ELi1ELb1EL9Algorithm0EEvT_T0_ll --------------------------
	.section	.nv.info._Z15SoftmaxWarpImplI10DirectLoadIffE11DirectStoreIffEfLi2ELi2ELi2ELi1ELb1EL9Algorithm0EEvT_T0_ll,"",@"SHT_CUDA_INFO"
	.sectionflags	@""
	.align	4


	//----- nvinfo : EIATTR_CUDA_API_VERSION
	.align		4
        /*0000*/ 	.byte	0x04, 0x37
        /*0002*/ 	.short	(.L_15611 - .L_15610)
.L_15610:
        /*0004*/ 	.word	0x00000082


	//----- nvinfo : EIATTR_KPARAM_INFO
	.align		4
.L_15611:
        /*0008*/ 	.byte	0x04, 0x17
        /*000a*/ 	.short	(.L_15613 - .L_15612)
.L_15612:
        /*000c*/ 	.word	0x00000000
        /*0010*/ 	.short	0x0003
        /*0012*/ 	.short	0x0028
        /*0014*/ 	.byte	0x00, 0xf0, 0x21, 0x00


	//----- nvinfo : EIATTR_KPARAM_INFO
	.align		4
.L_15613:
        /*0018*/ 	.byte	0x04, 0x17
        /*001a*/ 	.short	(.L_15615 - .L_15614)
.L_15614:
        /*001c*/ 	.word	0x00000000
        /*0020*/ 	.short	0x0002
        /*0022*/ 	.short	0x0020
        /*0024*/ 	.byte	0x00, 0xf0, 0x21, 0x00


	//----- nvinfo : EIATTR_KPARAM_INFO
	.align		4
.L_15615:
        /*0028*/ 	.byte	0x04, 0x17
        /*002a*/ 	.short	(.L_15617 - .L_15616)
.L_15616:
        /*002c*/ 	.word	0x00000000
        /*0030*/ 	.short	0x0001
        /*0032*/ 	.short	0x0010
        /*0034*/ 	.byte	0x00, 0xf0, 0x41, 0x00


	//----- nvinfo : EIATTR_KPARAM_INFO
	.align		4
.L_15617:
        /*0038*/ 	.byte	0x04, 0x17
        /*003a*/ 	.short	(.L_15619 - .L_15618)
.L_15618:
        /*003c*/ 	.word	0x00000000
        /*0040*/ 	.short	0x0000
        /*0042*/ 	.short	0x0000
        /*0044*/ 	.byte	0x00, 0xf0, 0x41, 0x00


	//----- nvinfo : EIATTR_SPARSE_MMA_MASK
	.align		4
.L_15619:
        /*0048*/ 	.byte	0x03, 0x50
        /*004a*/ 	.short	0x0000


	//----- nvinfo : EIATTR_MAXREG_COUNT
	.align		4
        /*004c*/ 	.byte	0x03, 0x1b
        /*004e*/ 	.short	0x00ff


	//----- nvinfo : EIATTR_EXTERNS
	.align		4
        /*0050*/ 	.byte	0x04, 0x0f
        /*0052*/ 	.short	(.L_15621 - .L_15620)


	//   ....[0]....
	.align		4
.L_15620:
        /*0054*/ 	.word	index@(__assertfail)


	//----- nvinfo : EIATTR_MERCURY_ISA_VERSION
	.align		4
.L_15621:
        /*0058*/ 	.byte	0x03, 0x5f
        /*005a*/ 	.short	0x0101


	//----- nvinfo : EIATTR_COOP_GROUP_MASK_REGIDS
	.align		4
        /*005c*/ 	.byte	0x04, 0x29
        /*005e*/ 	.short	(.L_15623 - .L_15622)


	//   ....[0]....
.L_15622:
        /*0060*/ 	.word	0xffffffff


	//   ....[1]....
        /*0064*/ 	.word	0xffffffff


	//   ....[2]....
        /*0068*/ 	.word	0xffffffff


	//   ....[3]....
        /*006c*/ 	.word	0xffffffff


	//   ....[4]....
        /*0070*/ 	.word	0xffffffff


	//   ....[5]....
        /*0074*/ 	.word	0xffffffff


	//   ....[6]....
        /*0078*/ 	.word	0x0500000f


	//   ....[7]....
        /*007c*/ 	.word	0x0500000f


	//   ....[8]....
        /*0080*/ 	.word	0x0500000f


	//   ....[9]....
        /*0084*/ 	.word	0x0500000f


	//   ....[10]....
        /*0088*/ 	.word	0x0500000f


	//   ....[11]....
        /*008c*/ 	.word	0x0500000f


	//----- nvinfo : EIATTR_COOP_GROUP_INSTR_OFFSETS
	.align		4
.L_15623:
        /*0090*/ 	.byte	0x04, 0x28
        /*0092*/ 	.short	(.L_15625 - .L_15624)


	//   ....[0]....
.L_15624:
        /*0094*/ 	.word	0x00000720


	//   ....[1]....
        /*0098*/ 	.word	0x000008a0


	//   ....[2]....
        /*009c*/ 	.word	0x00000db0


	//   ....[3]....
        /*00a0*/ 	.word	0x00000f30


	//   ....[4]....
        /*00a4*/ 	.word	0x00001400


	//   ....[5]....
        /*00a8*/ 	.word	0x00001580


	//   ....[6]....
        /*00ac*/ 	.word	0x00001950


	//   ....[7]....
        /*00b0*/ 	.word	0x00001ad0


	//   ....[8]....
        /*00b4*/ 	.word	0x00001b50


	//   ....[9]....
        /*00b8*/ 	.word	0x00001d30


	//   ....[10]....
        /*00bc*/ 	.word	0x00001db0


	//   ....[11]....
        /*00c0*/ 	.word	0x00001f90


	//----- nvinfo : EIATTR_VRC_CTA_INIT_COUNT
	.align		4
.L_15625:
        /*00c4*/ 	.byte	0x02, 0x4a
	.zero		1
	.zero		1


	//----- nvinfo : EIATTR_SYSCALL_OFFSETS
	.align		4
        /*00c8*/ 	.byte	0x04, 0x46
        /*00ca*/ 	.short	(.L_15627 - .L_15626)


	//   ....[0]....
.L_15626:
        /*00cc*/ 	.word	0x00000170


	//----- nvinfo : EIATTR_EXIT_INSTR_OFFSETS
	.align		4
.L_15627:
        /*00d0*/ 	.byte	0x04, 0x1c
        /*00d2*/ 	.short	(.L_15629 - .L_15628)


	//   ....[0]....
.L_15628:
        /*00d4*/ 	.word	0x00000220


	//   ....[1]....
        /*00d8*/ 	.word	0x00000c00


	//   ....[2]....
        /*00dc*/ 	.word	0x000018e0


	//----- nvinfo : EIATTR_CRS_STACK_SIZE
	.align		4
.L_15629:
        /*00e0*/ 	.byte	0x04, 0x1e
        /*00e2*/ 	.short	(.L_15631 - .L_15630)
.L_15630:
        /*00e4*/ 	.word	0x00000000


	//----- nvinfo : EIATTR_CBANK_PARAM_SIZE
	.align		4
.L_15631:
        /*00e8*/ 	.byte	0x03, 0x19
        /*00ea*/ 	.short	0x0030


	//----- nvinfo : EIATTR_PARAM_CBANK
	.align		4
        /*00ec*/ 	.byte	0x04, 0x0a
        /*00ee*/ 	.short	(.L_15633 - .L_15632)
	.align		4
.L_15632:
        /*00f0*/ 	.word	index@(.nv.constant0._Z15SoftmaxWarpImplI10DirectLoadIffE11DirectStoreIffEfLi2ELi2ELi2ELi1ELb1EL9Algorithm0EEvT_T0_ll)
        /*00f4*/ 	.short	0x0380
        /*00f6*/ 	.short	0x0030


	//----- nvinfo : EIATTR_SW_WAR
	.align		4
.L_15633:
        /*00f8*/ 	.byte	0x04, 0x36
        /*00fa*/ 	.short	(.L_15635 - .L_15634)
.L_15634:
        /*00fc*/ 	.word	0x00000008
.L_15635:


//--------------------- .nv.info._Z15SoftmaxWarpImplI10DirectLoadIffE11DirectStoreIffEfLi2ELi2ELi2ELi1ELb0EL9Algorithm0EEvT_T0_ll --------------------------
	.section	.nv.info._Z15SoftmaxWarpImplI10DirectLoadIffE11DirectStoreIffEfLi2ELi2ELi2ELi1ELb0EL9Algorithm0EEvT_T0_ll,"",@"SHT_CUDA_INFO"
	.sectionflags	@""
	.align	4


	//----- nvinfo : EIATTR_CUDA_API_VERSION
	.align		4
        /*0000*/ 	.byte	0x04, 0x37
        /*0002*/ 	.short	(.L_15637 - .L_15636)
.L_15636:
        /*0004*/ 	.word	0x00000082


	//----- nvinfo : EIATTR_KPARAM_INFO
	.align		4
.L_15637:
        /*0008*/ 	.byte	0x04, 0x17
        /*000a*/ 	.short	(.L_15639 - .L_15638)
.L_15638:
        /*000c*/ 	.word	0x00000000
        /*0010*/ 	.short	0x0003
        /*0012*/ 	.short	0x0028
        /*0014*/ 	.byte	0x00, 0xf0, 0x21, 0x00


	//----- nvinfo : EIATTR_KPARAM_INFO
	.align		4
.L_15639:
        /*0018*/ 	.byte	0x04, 0x17
        /*001a*/ 	.short	(.L_15641 - .L_15640)
.L_15640:
        /*001c*/ 	.word	0x00000000
        /*0020*/ 	.short	0x0002
        /*0022*/ 	.short	0x0020
        /*0024*/ 	.byte	0x00, 0xf0, 0x21, 0x00


	//----- nvinfo : EIATTR_KPARAM_INFO
	.align		4
.L_15641:
        /*0028*/ 	.byte	0x04, 0x17
        /*002a*/ 	.short	(.L_15643 - .L_15642)
.L_15642:
        /*002c*/ 	.word	0x00000000
        /*0030*/ 	.short	0x0001
        /*0032*/ 	.short	0x0010
        /*0034*/ 	.byte	0x00, 0xf0, 0x41, 0x00


	//----- nvinfo : EIATTR_KPARAM_INFO
	.align		4
.L_15643:
        /*0038*/ 	.byte	0x04, 0x17
        /*003a*/ 	.short	(.L_15645 - .L_15644)
.L_15644:
        /*003c*/ 	.word	0x00000000
        /*0040*/ 	.short	0x0000
        /*0042*/ 	.short	0x0000
        /*0044*/ 	.byte	0x00, 0xf0, 0x41, 0x00


	//----- nvinfo : EIATTR_SPARSE_MMA_MASK
	.align		4
.L_15645:
        /*0048*/ 	.byte	0x03, 0x50
        /*004a*/ 	.short	0x0000


	//----- nvinfo : EIATTR_MAXREG_COUNT
	.align		4
        /*004c*/ 	.byte	0x03, 0x1b
        /*004e*/ 	.short	0x00ff


	//----- nvinfo : EIATTR_EXTERNS
	.align		4
        /*0050*/ 	.byte	0x04, 0x0f
        /*0052*/ 	.short	(.L_15647 - .L_15646)


	//   ....[0]....
	.align		4
.L_15646:
        /*0054*/ 	.word	index@(__assertfail)


	//----- nvinfo : EIATTR_MERCURY_ISA_VERSION
	.align		4
.L_15647:
        /*0058*/ 	.byte	0x03, 0x5f
        /*005a*/ 	.short	0x0101


	//----- nvinfo : EIATTR_COOP_GROUP_MASK_REGIDS
	.align		4
        /*005c*/ 	.byte	0x04, 0x29
        /*005e*/ 	.short	(.L_15649 - .L_15648)


	//   ....[0]....
.L_15648:
        /*0060*/ 	.word	0xffffffff


	//   ....[1]....
        /*0064*/ 	.word	0xffffffff


	//   ....[2]....
        /*0068*/ 	.word	0xffffffff


	//   ....[3]....
        /*006c*/ 	.word	0xffffffff


	//   ....[4]....
        /*0070*/ 	.word	0xffffffff


	//   ....[5]....
        /*0074*/ 	.word	0xffffffff


	//   ....[6]....
        /*0078*/ 	.word	0x0500000f


	//   ....[7]....
        /*007c*/ 	.word	0x0500000f


	//   ....[8]....
        /*0080*/ 	.word	0x0500000f


	//   ....[9]....
        /*0084*/ 	.word	0x0500000f


	//   ....[10]....
        /*0088*/ 	.word	0x0500000f


	//   ....[11]....
        /*008c*/ 	.word	0x0500000f


	//----- nvinfo : EIATTR_COOP_GROUP_INSTR_OFFSETS
	.align		4
.L_15649:
        /*0090*/ 	.byte	0x04, 0x28
        /*0092*/ 	.short	(.L_15651 - .L_15650)


	//   ....[0]....
.L_15650:
        /*0094*/ 	.word	0x00000690


	//   ....[1]....
        /*0098*/ 	.word	0x00000810


	//   ....[2]....
        /*009c*/ 	.word	0x00000c90


	//   ....[3]....
        /*00a0*/ 	.word	0x00000e10


	//   ....[4]....
        /*00a4*/ 	.word	0x00001230


	//   ....[5]....
        /*00a8*/ 	.word	0x000013b0


	//   ....[6]....
        /*00ac*/ 	.word	0x00001750


	//   ....[7]....
        /*00b0*/ 	.word	0x000018d0


	//   ....[8]....
        /*00b4*/ 	.word	0x00001950


	//   ....[9]....
        /*00b8*/ 	.word	0x00001b30


	//   ....[10]....
        /*00bc*/ 	.word	0x00001bb0


	//   ....[11]....
        /*00c0*/ 	.word	0x00001d90


	//----- nvinfo : EIATTR_VRC_CTA_INIT_COUNT
	.align		4
.L_15651:
        /*00c4*/ 	.byte	0x02, 0x4a
	.zero		1
	.zero		1


	//----- nvinfo : EIATTR_SYSCALL_OFFSETS
	.align		4
        /*00c8*/ 	.byte	0x04, 0x46
        /*00ca*/ 	.short	(.L_15653 - .L_15652)


	//   ....[0]....
.L_15652:
        /*00cc*/ 	.word	0x00000170


	//----- nvinfo : EIATTR_EXIT_INSTR_OFFSETS
	.align		4
.L_15653:
        /*00d0*/ 	.byte	0x04, 0x1c
        /*00d2*/ 	.short	(.L_15655 - .L_15654)


	//   ....[0]....
.L_15654:
        /*00d4*/ 	.word	0x00000220


	//   ....[1]....
        /*00d8*/ 	.word	0x00000b50


	//   ....[2]....
        /*00dc*/ 	.word	0x000016e0


	//----- nvinfo : EIATTR_CRS_STACK_SIZE
	.align		4
.L_15655:
        /*00e0*/ 	.byte	0x04, 0x1e
        /*00e2*/ 	.short	(.L_15657 - .L_15656)
.L_15656:
        /*00e4*/ 	.word	0x00000000


	//----- nvinfo : EIATTR_CBANK_PARAM_SIZE
	.align		4
.L_15657:
        /*00e8*/ 	.byte	0x03, 0x19
        /*00ea*/ 	.short	0x0030


	//----- nvinfo : EIATTR_PARAM_CBANK
	.align		4
        /*00ec*/ 	.byte	0x04, 0x0a
        /*00ee*/ 	.short	(.L_15659 - .L_15658)
	.align		4
.L_15658:
        /*00f0*/ 	.word	index@(.nv.constant0._Z15SoftmaxWarpImplI10DirectLoadIffE11DirectStoreIffEfLi2ELi2ELi2ELi1ELb0EL9Algorithm0EEvT_T0_ll)
        /*00f4*/ 	.short	0x0380
        /*00f6*/ 	.short	0x0030


	//----- nvinfo : EIATTR_SW_WAR
	.align		4
.L_15659:
        /*00f8*/ 	.byte	0x04, 0x36
        /*00fa*/ 	.short	(.L_15661 - .L_15660)
.L_15660:
        /*00fc*/ 	.word	0x00000008
.L_15661:


//--------------------- .nv.info._Z15SoftmaxWarpImplI10DirectLoadIffE11DirectStoreIffEfLi2ELi2ELi2ELi2ELb1EL9Algorithm0EEvT_T0_ll --------------------------
	.section	.nv.info._Z15SoftmaxWarpImplI10DirectLoadIffE11DirectStoreIffEfLi2ELi2ELi2ELi2ELb1EL9Algorithm0EEvT_T0_ll,"",@"SHT_CUDA_INFO"
	.sectionflags	@""
	.align	4


	//----- nvinfo : EIATTR_CUDA_API_VERSION
	.align		4
        /*0000*/ 	.byte	0x04, 0x37
        /*0002*/ 	.short	(.L_15663 - .L_15662)
.L_15662:
        /*0004*/ 	.word	0x00000082


	//----- nvinfo : EIATTR_KPARAM_INFO
	.align		4
.L_15663:
        /*0008*/ 	.byte	0x04, 0x17
        /*000a*/ 	.short	(.L_15665 - .L_15664)
.L_15664:
        /*000c*/ 	.word	0x00000000
        /*0010*/ 	.short	0x0003
        /*0012*/ 	.short	0x0028
        /*0014*/ 	.byte	0x00, 0xf0, 0x21, 0x00


	//----- nvinfo : EIATTR_KPARAM_INFO
	.align		4
.L_15665:
        /*0018*/ 	.byte	0x04, 0x17
        /*001a*/ 	.short	(.L_15667 - .L_15666)
.L_15666:
        /*001c*/ 	.word	0x00000000
        /*0020*/ 	.short	0x0002
        /*0022*/ 	.short	0x0020
        /*0024*/ 	.byte	0x00, 0xf0, 0x21, 0x00


	//----- nvinfo : EIATTR_KPARAM_INFO
	.align		4
.L_15667:
        /*0028*/ 	.byte	0x04, 0x17
        /*002a*/ 	.short	(.L_15669 - .L_15668)
.L_15668:
        /*002c*/ 	.word	0x00000000
        /*0030*/ 	.short	0x0001
        /*0032*/ 	.short	0x0010
        /*0034*/ 	.byte	0x00, 0xf0, 0x41, 0x00


	//----- nvinfo : EIATTR_KPARAM_INFO
	.align		4
.L_15669:
        /*0038*/ 	.byte	0x04, 0x17
        /*003a*/ 	.short	(.L_15671 - .L_15670)
.L_15670:
        /*003c*/ 	.word	0x00000000
        /*0040*/ 	.short	0x0000
        /*0042*/ 	.short	0x0000
        /*0044*/ 	.byte	0x00, 0xf0, 0x41, 0x00


	//----- nvinfo : EIATTR_SPARSE_MMA_MASK
	.align		4
.L_15671:
        /*0048*/ 	.byte	0x03, 0x50
        /*004a*/ 	.short	0x0000


	//----- nvinfo : EIATTR_MAXREG_COUNT
	.align		4
        /*004c*/ 	.byte	0x03, 0x1b
        /*004e*/ 	.short	0x00ff


	//----- nvinfo : EIATTR_EXTERNS
	.align		4
        /*0050*/ 	.byte	0x04, 0x0f
        /*0052*/ 	.short	(.L_15673 - .L_15672)


	//   ....[0]....
	.align		4
.L_15672:
        /*0054*/ 	.word	index@(__assertfail)


	//----- nvinfo : EIATTR_MERCURY_ISA_VERSION
	.align		4
.L_15673:
        /*0058*/ 	.byte	0x03, 0x5f
        /*005a*/ 	.short	0x0101


	//----- nvinfo : EIATTR_COOP_GROUP_MASK_REGIDS
	.align		4
        /*005c*/ 	.byte	0x04, 0x29
        /*005e*/ 	.short	(.L_15675 - .L_15674)


	//   ....[0]....
.L_15674:
        /*0060*/ 	.word	0xffffffff


	//   ....[1]....
        /*0064*/ 	.word	0xffffffff


	//   ....[2]....
        /*0068*/ 	.word	0xffffffff


	//   ....[3]....
        /*006c*/ 	.word	0xffffffff


	//   ....[4]....
        /*0070*/ 	.word	0x0500000f


	//   ....[5]....
        /*0074*/ 	.word	0x0500000f


	//   ....[6]....
        /*0078*/ 	.word	0x0500000f


	//   ....[7]....
        /*007c*/ 	.word	0x0500000f


	//----- nvinfo : EIATTR_COOP_GROUP_INSTR_OFFSETS
	.align		4
.L_15675:
        /*0080*/ 	.byte	0x04, 0x28
        /*0082*/ 	.short	(.L_15677 - .L_15676)


	//   ....[0]....
.L_15676:
        /*0084*/ 	.word	0x00000530


	//   ....[1]....
        /*0088*/ 	.word	0x00000560


	//   ....[2]....
        /*008c*/ 	.word	0x000007e0


	//   ....[3]....
        /*0090*/ 	.word	0x00000820


	//   ....[4]....
        /*0094*/ 	.word	0x00000e90


	//   ....[5]....
        /*0098*/ 	.word	0x00000f20


	//   ....[6]....
        /*009c*/ 	.word	0x00001240


	//   ....[7]....
        /*00a0*/ 	.word	0x00001290


	//----- nvinfo : EIATTR_VRC_CTA_INIT_COUNT
	.align		4
.L_15677:
        /*00a4*/ 	.byte	0x02, 0x4a
	.zero		1
	.zero		1


	//----- nvinfo : EIATTR_SYSCALL_OFFSETS
	.align		4
        /*00a8*/ 	.byte	0x04, 0x46
        /*00aa*/ 	.short	(.L_15679 - .L_15678)


	//   ....[0]....
.L_15678:
        /*00ac*/ 	.word	0x00000170


	//----- nvinfo : EIATTR_EXIT_INSTR_OFFSETS
	.align		4
.L_15679:
        /*00b0*/ 	.byte	0x04, 0x1c
        /*00b2*/ 	.short	(.L_15681 - .L_15680)


	//   ....[0]....
.L_15680:
        /*00b4*/ 	.word	0x00000230


	//   ....[1]....
        /*00b8*/ 	.word	0x00000e20


	//----- nvinfo : EIATTR_CRS_STACK_SIZE
	.align		4
.L_15681:
        /*00bc*/ 	.byte	0x04, 0x1e
        /*00be*/ 	.short	(.L_15683 - .L_15682)
.L_15682:
        /*00c0*/ 	.word	0x00000000


	//----- nvinfo : EIATTR_CBANK_PARAM_SIZE
	.align		4
.L_15683:
        /*00c4*/ 	.byte	0x03, 0x19
        /*00c6*/ 	.short	0x0030


	//----- nvinfo : EIATTR_PARAM_CBANK
	.align		4
        /*00c8*/ 	.byte	0x04, 0x0a
        /*00ca*/ 	.short	(.L_15685 - .L_15684)
	.align		4
.L_15684:
        /*00cc*/ 	.word	index@(.nv.constant0._Z15SoftmaxWarpImplI10DirectLoadIffE11DirectStoreIffEfLi2ELi2ELi2ELi2ELb1EL9Algorithm0EEvT_T0_ll)
        /*00d0*/ 	.short	0x0380
        /*00d2*/ 	.short	0x0030


	//----- nvinfo : EIATTR_SW_WAR
	.align		4
.L_15685:
        /*00d4*/ 	.byte	0x04, 0x36
        /*00d6*/ 	.short	(.L_15687 - .L_15686)
.L_15686:
        /*00d8*/ 	.word	0x00000008
.L_15687:


//--------------------- .nv.info._Z15SoftmaxWarpImplI10DirectLoadIffE11DirectStoreIffEfLi2ELi2ELi2ELi2ELb0EL9Algorithm0EEvT_T0_ll --------------------------
	.section	.nv.info._Z15SoftmaxWarpImplI10DirectLoadIffE11DirectStoreIffEfLi2ELi2ELi2ELi2ELb0EL9Algorithm0EEvT_T0_ll,"",@"SHT_CUDA_INFO"
	.sectionflags	@""
	.align	4


	//----- nvinfo : EIATTR_CUDA_API_VERSION
	.align		4
        /*0000*/ 	.byte	0x04, 0x37
        /*0002*/ 	.short	(.L_15689 - .L_15688)
.L_15688:
        /*0004*/ 	.word	0x00000082


	//----- nvinfo : EIATTR_KPARAM_INFO
	.align		4
.L_15689:
        /*0008*/ 	.byte	0x04, 0x17
        /*000a*/ 	.short	(.L_15691 - .L_15690)
.L_15690:
        /*000c*/ 	.word	0x00000000
        /*0010*/ 	.short	0x0003
        /*0012*/ 	.short	0x0028
        /*0014*/ 	.byte	0x00, 0xf0, 0x21, 0x00


	//----- nvinfo : EIATTR_KPARAM_INFO
	.align		4
.L_15691:
        /*0018*/ 	.byte	0x04, 0x17
        /*001a*/ 	.short	(.L_15693 - .L_15692)
.L_15692:
        /*001c*/ 	.word	0x00000000
        /*0020*/ 	.short	0x0002
        /*0022*/ 	.short	0x0020
        /*0024*/ 	.byte	0x00, 0xf0, 0x21, 0x00


	//----- nvinfo : EIATTR_KPARAM_INFO
	.align		4
.L_15693:
        /*0028*/ 	.byte	0x04, 0x17
        /*002a*/ 	.short	(.L_15695 - .L_15694)
.L_15694:
        /*002c*/ 	.word	0x00000000
        /*0030*/ 	.short	0x0001
        /*0032*/ 	.short	0x0010
        /*0034*/ 	.byte	0x00, 0xf0, 0x41, 0x00


	//----- nvinfo : EIATTR_KPARAM_INFO
	.align		4
.L_15695:
        /*0038*/ 	.byte	0x04, 0x17
        /*003a*/ 	.short	(.L_15697 - .L_15696)
.L_15696:
        /*003c*/ 	.word	0x00000000
        /*0040*/ 	.short	0x0000
        /*0042*/ 	.short	0x0000
        /*0044*/ 	.byte	0x00, 0xf0, 0x41, 0x00


	//----- nvinfo : EIATTR_SPARSE_MMA_MASK
	.align		4
.L_15697:
        /*0048*/ 	.byte	0x03, 0x50
        /*004a*/ 	.short	0x0000


	//----- nvinfo : EIATTR_MAXREG_COUNT
	.align		4
        /*004c*/ 	.byte	0x03, 0x1b
        /*004e*/ 	.short	0x00ff


	//----- nvinfo : EIATTR_EXTERNS
	.align		4
        /*0050*/ 	.byte	0x04, 0x0f
        /*0052*/ 	.short	(.L_15699 - .L_15698)


	//   ....[0]....
	.align		4
.L_15698:
        /*0054*/ 	.word	index@(__assertfail)


	//----- nvinfo : EIATTR_MERCURY_ISA_VERSION
	.align		4
.L_15699:
        /*0058*/ 	.byte	0x03, 0x5f
        /*005a*/ 	.short	0x0101


	//----- nvinfo : EIATTR_COOP_GROUP_MASK_REGIDS
	.align		4
        /*005c*/ 	.byte	0x04, 0x29
        /*005e*/ 	.short	(.L_15701 - .L_15700)


	//   ....[0]....
.L_15700:
        /*0060*/ 	.word	0xffffffff


	//   ....[1]....
        /*0064*/ 	.word	0xffffffff


	//   ....[2]....
        /*0068*/ 	.word	0xffffffff


	//   ....[3]....
        /*006c*/ 	.word	0xffffffff


	//   ....[4]....
        /*0070*/ 	.word	0x0500000f


	//   ....[5]....
        /*0074*/ 	.word	0x0500000f


	//   ....[6]....
        /*0078*/ 	.word	0x0500000f


	//   ....[7]....
        /*007c*/ 	.word	0x0500000f


	//----- nvinfo : EIATTR_COOP_GROUP_INSTR_OFFSETS
	.align		4
.L_15701:
        /*0080*/ 	.byte	0x04, 0x28
        /*0082*/ 	.short	(.L_15703 - .L_15702)


	//   ....[0]....
.L_15702:
        /*0084*/ 	.word	0x00000420


	//   ....[1]....
        /*0088*/ 	.word	0x00000440


	//   ....[2]....
        /*008c*/ 	.word	0x000006d0


	//   ....[3]....
        /*0090*/ 	.word	0x00000710


	//   ....[4]....
        /*0094*/ 	.word	0x00000d00


	//   ....[5]....
        /*0098*/ 	.word	0x00000d90


	//   ....[6]....
        /*009c*/ 	.word	0x000010b0


	//   ....[7]....
        /*00a0*/ 	.word	0x00001100


	//----- nvinfo : EIATTR_VRC_CTA_INIT_COUNT
	.align		4
.L_15703:
        /*00a4*/ 	.byte	0x02, 0x4a
	.zero		1
	.zero		1


	//----- nvinfo : EIATTR_SYSCALL_OFFSETS
	.align		4
        /*00a8*/ 	.byte	0x04, 0x46
        /*00aa*/ 	.short	(.L_15705 - .L_15704)


	//   ....[0]....
.L_15704:
        /*00ac*/ 	.word	0x00000170


	//----- nvinfo : EIATTR_EXIT_INSTR_OFFSETS
	.align		4
.L_15705:
        /*00b0*/ 	.byte	0x04, 0x1c
        /*00b2*/ 	.short	(.L_15707 - .L_15706)


	//   ....[0]....
.L_15706:
        /*00b4*/ 	.word	0x00000230


	//   ....[1]....
        /*00b8*/ 	.word	0x00000c90


	//----- nvinfo : EIATTR_CRS_STACK_SIZE
	.align		4
.L_15707:
        /*00bc*/ 	.byte	0x04, 0x1e
        /*00be*/ 	.short	(.L_15709 - .L_15708)
.L_15708:
        /*00c0*/ 	.word	0x00000000


	//----- nvinfo : EIATTR_CBANK_PARAM_SIZE
	.align		4
.L_15709:
        /*00c4*/ 	.byte	0x03, 0x19
        /*00c6*/ 	.short	0x0030


	//----- nvinfo : EIATTR_PARAM_CBANK
	.align		4
        /*00c8*/ 	.byte	0x04, 0x0a
        /*00ca*/ 	.short	(.L_15711 - .L_15710)
	.align		4
.L_15710:
        /*00cc*/ 	.word	index@(.nv.constant0._Z15SoftmaxWarpImplI10DirectLoadIffE11DirectStoreIffEfLi2ELi2ELi2ELi2ELb0EL9Algorithm0EEvT_T0_ll)
        /*00d0*/ 	.short	0x0380
        /*00d2*/ 	.short	0x0030


	//----- nvinfo : EIATTR_SW_WAR
	.align		4
.L_15711:
        /*00d4*/ 	.byte	0x04, 0x36
        /*00d6*/ 	.short	(.L_15713 - .L_15712)
.L_15712:
        /*00d8*/ 	.word	0x00000008
.L_15713:


//--------------------- .nv.info._Z15SoftmaxWarpImplI10DirectLoadIffE11DirectStoreIffEfLi2ELi2ELi1ELi1ELb1EL9Algorithm0EEvT_T0_ll --------------------------
	.section	.nv.info._Z15SoftmaxWarpImplI10DirectLoadIffE11DirectStoreIffEfLi2ELi2ELi1ELi1ELb1EL9Algorithm0EEvT_T0_ll,"",@"SHT_CUDA_INFO"
	.sectionflags	@""
	.align	4


	//----- nvinfo : EIATTR_CUDA_API_VERSION
	.align		4
        /*0000*/ 	.byte	0x04, 0x37
        /*0002*/ 	.short	(.L_15715 - .L_15714)
.L_15714:
        /*0004*/ 	.word	0x00000082


	//----- nvinfo : EIATTR_KPARAM_INFO
	.align		4
.L_15715:
        /*0008*/ 	.byte	0x04, 0x17
        /*000a*/ 	.short	(.L_15717 - .L_15716)
.L_15716:
        /*000c*/ 	.word	0x00000000
        /*0010*/ 	.short	0x0003
        /*0012*/ 	.short	0x0028
        /*0014*/ 	.byte	0x00, 0xf0, 0x21, 0x00


	//----- nvinfo : EIATTR_KPARAM_INFO
	.align		4
.L_15717:
        /*0018*/ 	.byte	0x04, 0x17
        /*001a*/ 	.short	(.L_15719 - .L_15718)
.L_15718:
        /*001c*/ 	.word	0x00000000
        /*0020*/ 	.short	0x0002
        /*0022*/ 	.short	0x0020
        /*0024*/ 	.byte	0x00, 0xf0, 0x21, 0x00


	//----- nvinfo : EIATTR_KPARAM_INFO
	.align		4
.L_15719:
        /*0028*/ 	.byte	0x04, 0x17
        /*002a*/ 	.short	(.L_15721 - .L_15720)
.L_15720:
        /*002c*/ 	.word	0x00000000
        /*0030*/ 	.short	0x0001
        /*0032*/ 	.short	0x0010
        /*0034*/ 	.byte	0x00, 0xf0, 0x41, 0x00


	//----- nvinfo : EIATTR_KPARAM_INFO
	.align		4
.L_15721:
        /*0038*/ 	.byte	0x04, 0x17
        /*003a*/ 	.short	(.L_15723 - .L_15722)
.L_15722:
        /*003c*/ 	.word	0x00000000
        /*0040*/ 	.short	0x0000
        /*0042*/ 	.short	0x0000
        /*0044*/ 	.byte	0x00, 0xf0, 0x41, 0x00


	//----- nvinfo : EIATTR_SPARSE_MMA_MASK
	.align		4
.L_15723:
        /*0048*/ 	.byte	0x03, 0x50
        /*004a*/ 	.short	0x0000


	//----- nvinfo : EIATTR_MAXREG_COUNT
	.align		4
        /*004c*/ 	.byte	0x03, 0x1b
        /*004e*/ 	.short	0x00ff


	//----- nvinfo : EIATTR_EXTERNS
	.align		4
        /*0050*/ 	.byte	0x04, 0x0f
        /*0052*/ 	.short	(.L_15725 - .L_15724)


	//   ....[0]....
	.align		4
.L_15724:
        /*0054*/ 	.word	index@(__assertfail)


	//----- nvinfo : EIATTR_MERCURY_ISA_VERSION
	.align		4
.L_15725:
        /*0058*/ 	.byte	0x03, 0x5f
        /*005a*/ 	.short	0x0101


	//----- nvinfo : EIATTR_VRC_CTA_INIT_COUNT
	.align		4
        /*005c*/ 	.byte	0x02, 0x4a
	.zero		1
	.zero		1


	//----- nvinfo : EIATTR_SYSCALL_OFFSETS
	.align		4
        /*0060*/ 	.byte	0x04, 0x46
        /*0062*/ 	.short	(.L_15727 - .L_15726)


	//   ....[0]....
.L_15726:
        /*0064*/ 	.word	0x00000170


	//----- nvinfo : EIATTR_EXIT_INSTR_OFFSETS
	.align		4
.L_15727:
        /*0068*/ 	.byte	0x04, 0x1c
        /*006a*/ 	.short	(.L_15729 - .L_15728)


	//   ....[0]....
.L_15728:
        /*006c*/ 	.word	0x00000220


	//   ....[1]....
        /*0070*/ 	.word	0x00000b90


	//   ....[2]....
        /*0074*/ 	.word	0x000017b0


	//----- nvinfo : EIATTR_CRS_STACK_SIZE
	.align		4
.L_15729:
        /*0078*/ 	.byte	0x04, 0x1e
        /*007a*/ 	.short	(.L_15731 - .L_15730)
.L_15730:
        /*007c*/ 	.word	0x00000000


	//----- nvinfo : EIATTR_CBANK_PARAM_SIZE
	.align		4
.L_15731:
        /*0080*/ 	.byte	0x03, 0x19
        /*0082*/ 	.short	0x0030


	//----- nvinfo : EIATTR_PARAM_CBANK
	.align		4
        /*0084*/ 	.byte	0x04, 0x0a
        /*0086*/ 	.short	(.L_15733 - .L_15732)
	.align		4
.L_15732:
        /*0088*/ 	.word	index@(.nv.constant0._Z15SoftmaxWarpImplI10DirectLoadIffE11DirectStoreIffEfLi2ELi2ELi1ELi1ELb1EL9Algorithm0EEvT_T0_ll)
        /*008c*/ 	.short	0x0380
        /*008e*/ 	.short	0x0030


	//----- nvinfo : EIATTR_SW_WAR
	.align		4
.L_15733:
        /*0090*/ 	.byte	0x04, 0x36
        /*0092*/ 	.short	(.L_15735 - .L_15734)
.L_15734:
        /*0094*/ 	.word	0x00000008
.L_15735:


//--------------------- .nv.info._Z15SoftmaxWarpImplI10DirectLoadIffE11DirectStoreIffEfLi2ELi2ELi1ELi1ELb0EL9Algorithm0EEvT_T0_ll --------------------------
	.section	.nv.info._Z15SoftmaxWarpImplI10DirectLoadIffE11DirectStoreIffEfLi2ELi2ELi1ELi1ELb0EL9Algorithm0EEvT_T0_ll,"",@"SHT_CUDA_INFO"
	.sectionflags	@""
	.align	4


	//----- nvinfo : EIATTR_CUDA_API_VERSION
	.align		4
        /*0000*/ 	.byte	0x04, 0x37
        /*0002*/ 	.short	(.L_15737 - .L_15736)
.L_15736:
        /*0004*/ 	.word	0x00000082


	//----- nvinfo : EIATTR_KPARAM_INFO
	.align		4
.L_15737:
        /*0008*/ 	.byte	0x04, 0x17
        /*000a*/ 	.short	(.L_15739 - .L_15738)
.L_15738:
        /*000c*/ 	.word	0x00000000
        /*0010*/ 	.short	0x0003
        /*0012*/ 	.short	0x0028
        /*0014*/ 	.byte	0x00, 0xf0, 0x21, 0x00


	//----- nvinfo : EIATTR_KPARAM_INFO
	.align		4
.L_15739:
        /*0018*/ 	.byte	0x04, 0x17
        /*001a*/ 	.short	(.L_15741 - .L_15740)
.L_15740:
        /*001c*/ 	.word	0x00000000
        /*0020*/ 	.short	0x0002
        /*0022*/ 	.short	0x0020
        /*0024*/ 	.byte	0x00, 0xf0, 0x21, 0x00


	//----- nvinfo : EIATTR_KPARAM_INFO
	.align		4
.L_15741:
        /*0028*/ 	.byte	0x04, 0x17
        /*002a*/ 	.short	(.L_15743 - .L_15742)
.L_15742:
        /*002c*/ 	.word	0x00000000
        /*0030*/ 	.short	0x0001
        /*0032*/ 	.short	0x0010
        /*0034*/ 	.byte	0x00, 0xf0, 0x41, 0x00


	//----- nvinfo : EIATTR_KPARAM_INFO
	.align		4
.L_15743:
        /*0038*/ 	.byte	0x04, 0x17
        /*003a*/ 	.short	(.L_15745 - .L_15744)
.L_15744:
        /*003c*/ 	.word	0x00000000
        /*0040*/ 	.short	0x0000
        /*0042*/ 	.short	0x0000
        /*0044*/ 	.byte	0x00, 0xf0, 0x41, 0x00


	//----- nvinfo : EIATTR_SPARSE_MMA_MASK
	.align		4
.L_15745:
        /*0048*/ 	.byte	0x03, 0x50
        /*004a*/ 	.short	0x0000


	//----- nvinfo : EIATTR_MAXREG_COUNT
	.align		4
        /*004c*/ 	.byte	0x03, 0x1b
        /*004e*/ 	.short	0x00ff


	//----- nvinfo : EIATTR_EXTERNS
	.align		4
        /*0050*/ 	.byte	0x04, 0x0f
        /*0052*/ 	.short	(.L_15747 - .L_15746)


	//   ....[0]....
	.align		4
.L_15746:
        /*0054*/ 	.word	index@(__assertfail)


	//----- nvinfo : EIATTR_MERCURY_ISA_VERSION
	.align		4
.L_15747:
        /*0058*/ 	.byte	0x03, 0x5f
        /*005a*/ 	.short	0x0101


	//----- nvinfo : EIATTR_VRC_CTA_INIT_COUNT
	.align		4
        /*005c*/ 	.byte	0x02, 0x4a
	.zero		1
	.zero		1


	//----- nvinfo : EIATTR_SYSCALL_OFFSETS
	.align		4
        /*0060*/ 	.byte	0x04, 0x46
        /*0062*/ 	.short	(.L_15749 - .L_15748)


	//   ....[0]....
.L_15748:
        /*0064*/ 	.word	0x00000170


	//----- nvinfo : EIATTR_EXIT_INSTR_OFFSETS
	.align		4
.L_15749:
        /*0068*/ 	.byte	0x04, 0x1c
        /*006a*/ 	.short	(.L_15751 - .L_15750)


	//   ....[0]....
.L_15750:
        /*006c*/ 	.word	0x00000220


	//   ....[1]....
        /*0070*/ 	.word	0x00000b00


	//   ....[2]....
        /*0074*/ 	.word	0x000015e0


	//----- nvinfo : EIATTR_CRS_STACK_SIZE
	.align		4
.L_15751:
        /*0078*/ 	.byte	0x04, 0x1e
        /*007a*/ 	.short	(.L_15753 - .L_15752)
.L_15752:
        /*007c*/ 	.word	0x00000000


	//----- nvinfo : EIATTR_CBANK_PARAM_SIZE
	.align		4
.L_15753:
        /*0080*/ 	.byte	0x03, 0x19
        /*0082*/ 	.short	0x0030


	//----- nvinfo : EIATTR_PARAM_CBANK
	.align		4
        /*0084*/ 	.byte	0x04, 0x0a
        /*0086*/ 	.short	(.L_15755 - .L_15754)
	.align		4
.L_15754:
        /*0088*/ 	.word	index@(.nv.constant0._Z15SoftmaxWarpImplI10DirectLoadIffE11DirectStoreIffEfLi2ELi2ELi1ELi1ELb0EL9Algorithm0EEvT_T0_ll)
        /*008c*/ 	.short	0x0380
        /*008e*/ 	.short	0x0030


	//----- nvinfo : EIATTR_SW_WAR
	.align		4
.L_15755:
        /*0090*/ 	.byte	0x04, 0x36
        /*0092*/ 	.short	(.L_15757 - .L_15756)
.L_15756:
        /*0094*/ 	.word	0x00000008
.L_15757:


//--------------------- .nv.info._Z15SoftmaxWarpImplI10DirectLoadIffE11DirectStoreIffEfLi2ELi2ELi1ELi2ELb1EL9Algorithm0EEvT_T0_ll --------------------------
	.section	.nv.info._Z15SoftmaxWarpImplI10DirectLoadIffE11DirectStoreIffEfLi2ELi2ELi1ELi2ELb1EL9Algorithm0EEvT_T0_ll,"",@"SHT_CUDA_INFO"
	.sectionflags	@""
	.align	4


	//----- nvinfo : EIATTR_CUDA_API_VERSION
	.align		4
        /*0000*/ 	.byte	0x04, 0x37
        /*0002*/ 	.short	(.L_15759 - .L_15758)
.L_15758:
        /*0004*/ 	.word	0x00000082


	//----- nvinfo : EIATTR_KPARAM_INFO
	.align		4
.L_15759:
        /*0008*/ 	.byte	0x04, 0x17
        /*000a*/ 	.short	(.L_15761 - .L_15760)
.L_15760:
        /*000c*/ 	.word	0x00000000
        /*0010*/ 	.short	0x0003
        /*0012*/ 	.short	0x0028
        /*0014*/ 	.byte	0x00, 0xf0, 0x21, 0x00


	//----- nvinfo : EIATTR_KPARAM_INFO
	.align		4
.L_15761:
        /*0018*/ 	.byte	0x04, 0x17
        /*001a*/ 	.short	(.L_15763 - .L_15762)
.L_15762:
        /*001c*/ 	.word	0x00000000
        /*0020*/ 	.short	0x0002
        /*0022*/ 	.short	0x0020
        /*0024*/ 	.byte	0x00, 0xf0, 0x21, 0x00


	//----- nvinfo : EIATTR_KPARAM_INFO
	.align		4
.L_15763:
        /*0028*/ 	.byte	0x04, 0x17
        /*002a*/ 	.short	(.L_15765 - .L_15764)
.L_15764:
        /*002c*/ 	.word	0x00000000
        /*0030*/ 	.short	0x0001
        /*0032*/ 	.short	0x0010
        /*0034*/ 	.byte	0x00, 0xf0, 0x41, 0x00


	//----- nvinfo : EIATTR_KPARAM_INFO
	.align		4
.L_15765:
        /*0038*/ 	.byte	0x04, 0x17
        /*003a*/ 	.short	(.L_15767 - .L_15766)
.L_15766:
        /*003c*/ 	.word	0x00000000
        /*0040*/ 	.short	0x0000
        /*0042*/ 	.short	0x0000
        /*0044*/ 	.byte	0x00, 0xf0, 0x41, 0x00


	//----- nvinfo : EIATTR_SPARSE_MMA_MASK
	.align		4
.L_15767:
        /*0048*/ 	.byte	0x03, 0x50
        /*004a*/ 	.short	0x0000


	//----- nvinfo : EIATTR_MAXREG_COUNT
	.align		4
        /*004c*/ 	.byte	0x03, 0x1b
        /*004e*/ 	.short	0x00ff


	//----- nvinfo : EIATTR_EXTERNS
	.align		4
        /*0050*/ 	.byte	0x04, 0x0f
        /*0052*/ 	.short	(.L_15769 - .L_15768)


	//   ....[0]....
	.align		4
.L_15768:
        /*0054*/ 	.word	index@(__assertfail)


	//----- nvinfo : EIATTR_MERCURY_ISA_VERSION
	.align		4
.L_15769:
        /*0058*/ 	.byte	0x03, 0x5f
        /*005a*/ 	.short	0x0101


	//----- nvinfo : EIATTR_VRC_CTA_INIT_COUNT
	.align		4
        /*005c*/ 	.byte	0x02, 0x4a
	.zero		1
	.zero		1


	//----- nvinfo : EIATTR_SYSCALL_OFFSETS
	.align		4
        /*0060*/ 	.byte	0x04, 0x46
        /*0062*/ 	.short	(.L_15771 - .L_15770)


	//   ....[0]....
.L_15770:
        /*0064*/ 	.word	0x00000170


	//----- nvinfo : EIATTR_EXIT_INSTR_OFFSETS
	.align		4
.L_15771:
        /*0068*/ 	.byte	0x04, 0x1c
        /*006a*/ 	.short	(.L_15773 - .L_15772)


	//   ....[0]....
.L_15772:
        /*006c*/ 	.word	0x00000230


	//   ....[1]....
        /*0070*/ 	.word	0x00000d80


	//----- nvinfo : EIATTR_CRS_STACK_SIZE
	.align		4
.L_15773:
        /*0074*/ 	.byte	0x04, 0x1e
        /*0076*/ 	.short	(.L_15775 - .L_15774)
.L_15774:
        /*0078*/ 	.word	0x00000000


	//----- nvinfo : EIATTR_CBANK_PARAM_SIZE
	.align		4
.L_15775:
        /*007c*/ 	.byte	0x03, 0x19
        /*007e*/ 	.short	0x0030


	//----- nvinfo : EIATTR_PARAM_CBANK
	.align		4
        /*0080*/ 	.byte	0x04, 0x0a
        /*0082*/ 	.short	(.L_15777 - .L_15776)
	.align		4
.L_15776:
        /*0084*/ 	.word	index@(.nv.constant0._Z15SoftmaxWarpImplI10DirectLoadIffE11DirectStoreIffEfLi2ELi2ELi1ELi2ELb1EL9Algorithm0EEvT_T0_ll)
        /*0088*/ 	.short	0x0380
        /*008a*/ 	.short	0x0030


	//----- nvinfo : EIATTR_SW_WAR
	.align		4
.L_15777:
        /*008c*/ 	.byte	0x04, 0x36
        /*008e*/ 	.short	(.L_15779 - .L_15778)
.L_15778:
        /*0090*/ 	.word	0x00000008
.L_15779:


//--------------------- .nv.info._Z15SoftmaxWarpImplI10DirectLoadIffE11DirectStoreIffEfLi2ELi2ELi1ELi2ELb0EL9Algorithm0EEvT_T0_ll --------------------------
	.section	.nv.info._Z15SoftmaxWarpImplI10DirectLoadIffE11DirectStoreIffEfLi2ELi2ELi1ELi2ELb0EL9Algorithm0EEvT_T0_ll,"",@"SHT_CUDA_INFO"
	.sectionflags	@""
	.align	4


	//----- nvinfo : EIATTR_CUDA_API_VERSION
	.align		4
        /*0000*/ 	.byte	0x04, 0x37
        /*0002*/ 	.short	(.L_15781 - .L_15780)
.L_15780:
        /*0004*/ 	.word	0x00000082


	//----- nvinfo : EIATTR_KPARAM_INFO
	.align		4
.L_15781:
        /*0008*/ 	.byte	0x04, 0x17
        /*000a*/ 	.short	(.L_15783 - .L_15782)
.L_15782:
        /*000c*/ 	.word	0x00000000
        /*0010*/ 	.short	0x0003
        /*0012*/ 	.short	0x0028
        /*0014*/ 	.byte	0x00, 0xf0, 0x21, 0x00


	//----- nvinfo : EIATTR_KPARAM_INFO
	.align		4
.L_15783:
        /*0018*/ 	.byte	0x04, 0x17
        /*001a*/ 	.short	(.L_15785 - .L_15784)
.L_15784:
        /*001c*/ 	.word	0x00000000
        /*0020*/ 	.short	0x0002
        /*0022*/ 	.short	0x0020
        /*0024*/ 	.byte	0x00, 0xf0, 0x21, 0x00


	//----- nvinfo : EIATTR_KPARAM_INFO
	.align		4
.L_15785:
        /*0028*/ 	.byte	0x04, 0x17
        /*002a*/ 	.short	(.L_15787 - .L_15786)
.L_15786:
        /*002c*/ 	.word	0x00000000
        /*0030*/ 	.short	0x0001
        /*0032*/ 	.short	0x0010
        /*0034*/ 	.byte	0x00, 0xf0, 0x41, 0x00


	//----- nvinfo : EIATTR_KPARAM_INFO
	.align		4
.L_15787:
        /*0038*/ 	.byte	0x04, 0x17
        /*003a*/ 	.short	(.L_15789 - .L_15788)
.L_15788:
        /*003c*/ 	.word	0x00000000
        /*0040*/ 	.short	0x0000
        /*0042*/ 	.short	0x0000
        /*0044*/ 	.byte	0x00, 0xf0, 0x41, 0x00


	//----- nvinfo : EIATTR_SPARSE_MMA_MASK
	.align		4
.L_15789:
        /*0048*/ 	.byte	0x03, 0x50
        /*004a*/ 	.short	0x0000


	//----- nvinfo : EIATTR_MAXREG_COUNT
	.align		4
        /*004c*/ 	.byte	0x03, 0x1b
        /*004e*/ 	.short	0x00ff


	//----- nvinfo : EIATTR_EXTERNS
	.align		4
        /*0050*/ 	.byte	0x04, 0x0f
        /*0052*/ 	.short	(.L_15791 - .L_15790)


	//   ....[0]....
	.align		4
.L_15790:
        /*0054*/ 	.word	index@(__assertfail)


	//----- nvinfo : EIATTR_MERCURY_ISA_VERSION
	.align		4
.L_15791:
        /*0058*/ 	.byte	0x03, 0x5f
        /*005a*/ 	.short	0x0101


	//----- nvinfo : EIATTR_VRC_CTA_INIT_COUNT
	.align		4
        /*005c*/ 	.byte	0x02, 0x4a
	.zero		1
	.zero		1


	//----- nvinfo : EIATTR_SYSCALL_OFFSETS
	.align		4
        /*0060*/ 	.byte	0x04, 0x46
        /*0062*/ 	.short	(.L_15793 - .L_15792)


	//   ....[0]....
.L_15792:
        /*0064*/ 	.word	0x00000170


	//----- nvinfo : EIATTR_EXIT_INSTR_OFFSETS
	.align		4
.L_15793:
        /*0068*/ 	.byte	0x04, 0x1c
        /*006a*/ 	.short	(.L_15795 - .L_15794)


	//   ....[0]....
.L_15794:
        /*006c*/ 	.word	0x00000230


	//   ....[1]....
        /*0070*/ 	.word	0x00000bf0


	//----- nvinfo : EIATTR_CRS_STACK_SIZE
	.align		4
.L_15795:
        /*0074*/ 	.byte	0x04, 0x1e
        /*0076*/ 	.short	(.L_15797 - .L_15796)
.L_15796:
        /*0078*/ 	.word	0x00000000


	//----- nvinfo : EIATTR_CBANK_PARAM_SIZE
	.align		4
.L_15797:
        /*007c*/ 	.byte	0x03, 0x19
        /*007e*/ 	.short	0x0030


	//----- nvinfo : EIATTR_PARAM_CBANK
	.align		4
        /*0080*/ 	.byte	0x04, 0x0a
        /*0082*/ 	.short	(.L_15799 - .L_15798)
	.align		4
.L_15798:
        /*0084*/ 	.word	index@(.nv.constant0._Z15SoftmaxWarpImplI10DirectLoadIffE11DirectStoreIffEfLi2ELi2ELi1ELi2ELb0EL9Algorithm0EEvT_T0_ll)
        /*0088*/ 	.short	0x0380
        /*008a*/ 	.short	0x0030


	//----- nvinfo : EIATTR_SW_WAR
	.align		4
.L_15799:
        /*008c*/ 	.byte	0x04, 0x36
        /*008e*/ 	.short	(.L_15801 - .L_15800)
.L_15800:
        /*0090*/ 	.word	0x00000008
.L_15801:


//--------------------- .nv.callgraph             --------------------------
	.section	.nv.callgraph,"",@"SHT_CUDA_CALLGRAPH"
	.align	4
	.sectionentsize	8
	.align		4
        /*0000*/ 	.word	0x00000000
	.align		4
        /*0004*/ 	.word	0xffffffff
	.align		4
        /*0008*/ 	.word	index@(_Z24SoftmaxBlockUncachedImplI10DirectLoadI13__nv_bfloat16fE11DirectStoreIfS1_EfLi2ELi1024EL9Algorithm0EEvT_T0_ll)
	.align		4
        /*000c*/ 	.word	index@(__assertfail)
	.align		4
        /*0010*/ 	.word	index@(_Z20SoftmaxBlockSMemImplI10DirectLoadI13__nv_bfloat16fE11DirectStoreIfS1_EfLi2ELi256EL9Algorithm0EEvT_T0_ll)
	.align		4
        /*0014*/ 	.word	index@(__assertfail)
	.align		4
        /*0018*/ 	.word	index@(_Z20SoftmaxBlockSMemImplI10DirectLoadI13__nv_bfloat16fE11DirectStoreIfS1_EfLi2ELi512EL9Algorithm0EEvT_T0_ll)
	.align		4
        /*001c*/ 	.word	index@(__assertfail)
	.align		4
        /*0020*/ 	.word	index@(_Z20SoftmaxBlockSMemImplI10DirectLoadI13__nv_bfloat16fE11DirectStoreIfS1_EfLi2ELi1024EL9Algorithm0EEvT_T0_ll)
	.align		4
        /*0024*/ 	.word	index@(__assertfail)
	.align		4
        /*0028*/ 	.word	index@(_Z20SoftmaxBlockSMemImplI10DirectLoadI13__nv_bfloat16fE11DirectStoreIfS1_EfLi2ELi128EL9Algorithm0EEvT_T0_ll)
	.align		4
        /*002c*/ 	.word	index@(__assertfail)
	.align		4
        /*0030*/ 	.word	index@(_Z15SoftmaxWarpImplI10DirectLoadI13__nv_bfloat16fE11DirectStoreIfS1_EfLi1ELi32ELi32ELi1ELb1EL9Algorithm0EEvT_T0_ll)
	.align		4
        /*0034*/ 	.word	index@(__assertfail)
	.align		4
        /*0038*/ 	.word	index@(_Z15SoftmaxWarpImplI10DirectLoadI13__nv_bfloat16fE11DirectStoreIfS1_EfLi1ELi32ELi32ELi1ELb0EL9Algorithm0EEvT_T0_ll)
	.align		4
        /*003c*/ 	.word	index@(__assertfail)
	.align		4
        /*0040*/ 	.word	index@(_Z15SoftmaxWarpImplI10DirectLoadI13__nv_bfloat16fE11DirectStoreIfS1_EfLi1ELi31ELi32ELi1ELb1EL9Algorithm0EEvT_T0_ll)
	.align		4
        /*0044*/ 	.word	index@(__assertfail)
	.align		4
        /*0048*/ 	.word	index@(_Z15SoftmaxWarpImplI10DirectLoadI13__nv_bfloat16fE11DirectStoreIfS1_EfLi1ELi31ELi32ELi1ELb0EL9Algorithm0EEvT_T0_ll)
	.align		4
        /*004c*/ 	.word	index@(__assertfail)
	.align		4
        /*0050*/ 	.word	index@(_Z15SoftmaxWarpImplI10DirectLoadI13__nv_bfloat16fE11DirectStoreIfS1_EfLi1ELi30ELi32ELi1ELb1EL9Algorithm0EEvT_T0_ll)
	.align		4
        /*0054*/ 	.word	index@(__assertfail)
	.align		4
        /*0058*/ 	.word	index@(_Z15SoftmaxWarpImplI10DirectLoadI13__nv_bfloat16fE11DirectStoreIfS1_EfLi1ELi30ELi32ELi1ELb0EL9Algorithm0EEvT_T0_ll)
	.align		4
        /*005c*/ 	.word	index@(__assertfail)
	.align		4
        /*0060*/ 	.word	index@(_Z15SoftmaxWarpImplI10DirectLoadI13__nv_bfloat16fE11DirectStoreIfS1_EfLi1ELi29ELi32ELi1ELb1EL9Algorithm0EEvT_T0_ll)
	.align		4
        /*0064*/ 	.word	index@(__assertfail)
	.align		4
        /*0068*/ 	.word	index@(_Z15SoftmaxWarpImplI10DirectLoadI13__nv_bfloat16fE11DirectStoreIfS1_EfLi1ELi29ELi32ELi1ELb0EL9Algorithm0EEvT_T0_ll)
	.align		4
        /*006c*/ 	.word	index@(__assertfail)
	.align		4
        /*0070*/ 	.word	index@(_Z15SoftmaxWarpImplI10DirectLoadI13__nv_bfloat16fE11DirectStoreIfS1_EfLi1ELi28ELi32ELi1ELb1EL9Algorithm0EEvT_T0_ll)
	.align		4
        /*0074*/ 	.word	index@(__assertfail)
	.align		4
        /*0078*/ 	.word	index@(_Z15SoftmaxWarpImplI10DirectLoadI13__nv_bfloat16fE11DirectStoreIfS1_EfLi1ELi28ELi32ELi1ELb0EL9Algorithm0EEvT_T0_ll)
	.align		4
        /*007c*/ 	.word	index@(__assertfail)
	.align		4
        /*0080*/ 	.word	index@(_Z15SoftmaxWarpImplI10DirectLoadI13__nv_bfloat16fE11DirectStoreIfS1_EfLi1ELi27ELi32ELi1ELb1EL9Algorithm0EEvT_T0_ll)
	.align		4
        /*0084*/ 	.word	index@(__assertfail)
	.align		4
        /*0088*/ 	.word	index@(_Z15SoftmaxWarpImplI10DirectLoadI13__nv_bfloat16fE11DirectStoreIfS1_EfLi1ELi27ELi32ELi1ELb0EL9Algorithm0EEvT_T0_ll)
	.align		4
        /*008c*/ 	.word	index@(__assertfail)
	.align		4
        /*0090*/ 	.word	index@(_Z15SoftmaxWarpImplI10DirectLoadI13__nv_bfloat16fE11DirectStoreIfS1_EfLi1ELi26ELi32ELi1ELb1EL9Algorithm0EEvT_T0_ll)
	.align		4
        /*0094*/ 	.word	index@(__assertfail)
	.align		4
        /*0098*/ 	.word	index@(_Z15SoftmaxWarpImplI10DirectLoadI13__nv_bfloat16fE11DirectStoreIfS1_EfLi1ELi26ELi32ELi1ELb0EL9Algorithm0EEvT_T0_ll)
	.align		4
        /*009c*/ 	.word	index@(__assertfail)
	.align		4
        /*00a0*/ 	.word	index@(_Z15SoftmaxWarpImplI10DirectLoadI13__nv_bfloat16fE11DirectStoreIfS1_EfLi1ELi25ELi32ELi1ELb1EL9Algorithm0EEvT_T0_ll)
	.align		4
        /*00a4*/ 	.word	index@(__assertfail)
	.align		4
        /*00a8*/ 	.word	index@(_Z15SoftmaxWarpImplI10DirectLoadI13__nv_bfloat16fE11DirectStoreIfS1_EfLi1ELi25ELi32ELi1ELb0EL9Algorithm0EEvT_T0_ll)
	.align		4
        /*00ac*/ 	.word	index@(__assertfail)
	.align		4
        /*00b0*/ 	.word	index@(_Z15SoftmaxWarpImplI10DirectLoadI13__nv_bfloat16fE11DirectStoreIfS1_EfLi1ELi24ELi32ELi1ELb1EL9Algorithm0EEvT_T0_ll)
	.align		4
        /*00b4*/ 	.word	index@(__assertfail)
	.align		4
        /*00b8*/ 	.word	index@(_Z15SoftmaxWarpImplI10DirectLoadI13__nv_bfloat16fE11DirectStoreIfS1_EfLi1ELi24ELi32ELi1ELb0EL9Algorithm0EEvT_T0_ll)
	.align		4
        /*00bc*/ 	.word	index@(__assertfail)
	.align		4
        /*00c0*/ 	.word	index@(_Z15SoftmaxWarpImplI10DirectLoadI13__nv_bfloat16fE11DirectStoreIfS1_EfLi1ELi23ELi32ELi1ELb1EL9Algorithm0EEvT_T0_ll)
	.align		4
        /*00c4*/ 	.word	index@(__assertfail)
	.align		4
        /*00c8*/ 	.word	index@(_Z15SoftmaxWarpImplI10DirectLoadI13__nv_bfloat16fE11DirectStoreIfS1_EfLi1ELi23ELi32ELi1ELb0EL9Algorithm0EEvT_T0_ll)
	.align		4
        /*00cc*/ 	.word	index@(__assertfail)
	.align		4
        /*00d0*/ 	.word	index@(_Z15SoftmaxWarpImplI10DirectLoadI13__nv_bfloat16fE11DirectStoreIfS1_EfLi1ELi22ELi32ELi1ELb1EL9Algorithm0EEvT_T0_ll)
	.align		4
        /*00d4*/ 	.word	index@(__assertfail)
	.align		4
        /*00d8*/ 	.word	index@(_Z15SoftmaxWarpImplI10DirectLoadI13__nv_bfloat16fE11DirectStoreIfS1_EfLi1ELi22ELi32ELi1ELb0EL9Algorithm0EEvT_T0_ll)
	.align		4
        /*00dc*/ 	.word	index@(__assertfail)
	.align		4
        /*00e0*/ 	.word	index@(_Z15SoftmaxWarpImplI10DirectLoadI13__nv_bfloat16fE11DirectStoreIfS1_EfLi1ELi21ELi32ELi1ELb1EL9Algorithm0EEvT_T0_ll)
	.align		4
        /*00e4*/ 	.word	index@(__assertfail)
	.align		4
        /*00e8*/ 	.word	index@(_Z15SoftmaxWarpImplI10DirectLoadI13__nv_bfloat16fE11DirectStoreIfS1_EfLi1ELi21ELi32ELi1ELb0EL9Algorithm0EEvT_T0_ll)
	.align		4
        /*00ec*/ 	.word	index@(__assertfail)
	.align		4
        /*00f0*/ 	.word	index@(_Z15SoftmaxWarpImplI10DirectLoadI13__nv_bfloat16fE11DirectStoreIfS1_EfLi1ELi20ELi32ELi1ELb1EL9Algorithm0EEvT_T0_ll)
	.align		4
        /*00f4*/ 	.word	index@(__assertfail)
	.align		4
        /*00f8*/ 	.word	index@(_Z15SoftmaxWarpImplI10DirectLoadI13__nv_bfloat16fE11DirectStoreIfS1_EfLi1ELi20ELi32ELi1ELb0EL9Algorithm0EEvT_T0_ll)
	.align		4
        /*00fc*/ 	.word	index@(__assertfail)
	.align		4
        /*0100*/ 	.word	index@(_Z15SoftmaxWarpImplI10DirectLoadI13__nv_bfloat16fE11DirectStoreIfS1_EfLi1ELi19ELi32ELi1ELb1EL9Algorithm0EEvT_T0_ll)
	.align		4
        /*0104*/ 	.word	index@(__assertfail)
	.align		4
        /*0108*/ 	.word	index@(_Z15SoftmaxWarpImplI10DirectLoadI13__nv_bfloat16fE11DirectStoreIfS1_EfLi1ELi19ELi32ELi1ELb0EL9Algorithm0EEvT_T0_ll)
	.align		4
        /*010c*/ 	.word	index@(__assertfail)
	.align		4
        /*0110*/ 	.word	index@(_Z15SoftmaxWarpImplI10DirectLoadI13__nv_bfloat16fE11DirectStoreIfS1_EfLi1ELi18ELi32ELi1ELb1EL9Algorithm0EEvT_T0_ll)
	.align		4
        /*0114*/ 	.word	index@(__assertfail)
	.align		4
        /*0118*/ 	.word	index@(_Z15SoftmaxWarpImplI10DirectLoadI13__nv_bfloat16fE11DirectStoreIfS1_EfLi1ELi18ELi32ELi1ELb0EL9Algorithm0EEvT_T0_ll)
	.align		4
        /*011c*/ 	.word	index@(__assertfail)
	.align		4
        /*0120*/ 	.word	index@(_Z15SoftmaxWarpImplI10DirectLoadI13__nv_bfloat16fE11DirectStoreIfS1_EfLi1ELi17ELi32ELi1ELb1EL9Algorithm0EEvT_T0_ll)
	.align		4
        /*0124*/ 	.word	index@(__assertfail)
	.align		4
        /*0128*/ 	.word	index@(_Z15SoftmaxWarpImplI10DirectLoadI13__nv_bfloat16fE11DirectStoreIfS1_EfLi1ELi17ELi32ELi1ELb0EL9Algorithm0EEvT_T0_ll)
	.align		4
        /*012c*/ 	.word	index@(__assertfail)
	.align		4
        /*0130*/ 	.word	index@(_Z15SoftmaxWarpImplI10DirectLoadI13__nv_bfloat16fE11DirectStoreIfS1_EfLi1ELi16ELi32ELi1ELb1EL9Algorithm0EEvT_T0_ll)
	.align		4
        /*0134*/ 	.word	index@(__assertfail)
	.align		4
        /*0138*/ 	.word	index@(_Z15SoftmaxWarpImplI10DirectLoadI13__nv_bfloat16fE11DirectStoreIfS1_EfLi1ELi16ELi32ELi1ELb0EL9Algorithm0EEvT_T0_ll)
	.align		4
        /*013c*/ 	.word	index@(__assertfail)
	.align		4
        /*0140*/ 	.word	index@(_Z15SoftmaxWarpImplI10DirectLoadI13__nv_bfloat16fE11DirectStoreIfS1_EfLi1ELi15ELi32ELi1ELb1EL9Algorithm0EEvT_T0_ll)
	.align		4
        /*0144*/ 	.word	index@(__assertfail)
	.align		4
        /*0148*/ 	.word	index@(_Z15SoftmaxWarpImplI10DirectLoadI13__nv_bfloat16fE11DirectStoreIfS1_EfLi1ELi15ELi32ELi1ELb0EL9Algorithm0EEvT_T0_ll)
	.align		4
        /*014c*/ 	.word	index@(__assertfail)
	.align		4
        /*0150*/ 	.word	index@(_Z15SoftmaxWarpImplI10DirectLoadI13__nv_bfloat16fE11DirectStoreIfS1_EfLi1ELi14ELi32ELi1ELb1EL9Algorithm0EEvT_T0_ll)
	.align		4
        /*0154*/ 	.word	index@(__assertfail)
	.align		4
        /*0158*/ 	.word	index@(_Z15SoftmaxWarpImplI10DirectLoadI13__nv_bfloat16fE11DirectStoreIfS1_EfLi1ELi14ELi32ELi1ELb0EL9Algorithm0EEvT_T0_ll)
	.align		4
        /*015c*/ 	.word	index@(__assertfail)
	.align		4
        /*0160*/ 	.word	index@(_Z15SoftmaxWarpImplI10DirectLoadI13__nv_bfloat16fE11DirectStoreIfS1_EfLi1ELi13ELi32ELi1ELb1EL9Algorithm0EEvT_T0_ll)
	.align		4
        /*0164*/ 	.word	index@(__assertfail)
	.align		4
        /*0168*/ 	.word	index@(_Z15SoftmaxWarpImplI10DirectLoadI13__nv_bfloat16fE11DirectStoreIfS1_EfLi1ELi13ELi32ELi1ELb0EL9Algorithm0EEvT_T0_ll)
	.align		4
        /*016c*/ 	.word	index@(__assertfail)
	.align		4
        /*0170*/ 	.word	index@(_Z15SoftmaxWarpImplI10DirectLoadI13__nv_bfloat16fE11DirectStoreIfS1_EfLi1ELi12ELi32ELi1ELb1EL9Algorithm0EEvT_T0_ll)
	.align		4
        /*0174*/ 	.word	index@(__assertfail)
	.align		4
        /*0178*/ 	.word	index@(_Z15SoftmaxWarpImplI10DirectLoadI13__nv_bfloat16fE11DirectStoreIfS1_EfLi1ELi12ELi32ELi1ELb0EL9Algorithm0EEvT_T0_ll)
	.align		4
        /*017c*/ 	.word	index@(__assertfail)
	.align		4
        /*0180*/ 	.word	index@(_Z15SoftmaxWarpImplI10DirectLoadI13__nv_bfloat16fE11DirectStoreIfS1_EfLi1ELi11ELi32ELi1ELb1EL9Algorithm0EEvT_T0_ll)
	.align		4
        /*0184*/ 	.word	index@(__assertfail)
	.align		4
        /*0188*/ 	.word	index@(_Z15SoftmaxWarpImplI10DirectLoadI13__nv_bfloat16fE11DirectStoreIfS1_EfLi1ELi11ELi32ELi1ELb0EL9Algorithm0EEvT_T0_ll)
	.align		4
        /*018c*/ 	.word	index@(__assertfail)
	.align		4
        /*0190*/ 	.word	index@(_Z15SoftmaxWarpImplI10DirectLoadI13__nv_bfloat16fE11DirectStoreIfS1_EfLi1ELi10ELi32ELi1ELb1EL9Algorithm0EEvT_T0_ll)
	.align		4
        /*0194*/ 	.word	index@(__assertfail)
	.align		4
        /*0198*/ 	.word	index@(_Z15SoftmaxWarpImplI10DirectLoadI13__nv_bfloat16fE11DirectStoreIfS1_EfLi1ELi10ELi32ELi1ELb0EL9Algorithm0EEvT_T0_ll)
	.align		4
        /*019c*/ 	.word	index@(__assertfail)
	.align		4
        /*01a0*/ 	.word	index@(_Z15SoftmaxWarpImplI10DirectLoadI13__nv_bfloat16fE11DirectStoreIfS1_EfLi1ELi9ELi32ELi1ELb1EL9Algorithm0EEvT_T0_ll)
	.align		4
        /*01a4*/ 	.word	index@(__assertfail)
	.align		4
        /*01a8*/ 	.word	index@(_Z15SoftmaxWarpImplI10DirectLoadI13__nv_bfloat16fE11DirectStoreIfS1_EfLi1ELi9ELi32ELi1ELb0EL9Algorithm0EEvT_T0_ll)
	.align		4
        /*01ac*/ 	.word	index@(__assertfail)
	.align		4
        /*01b0*/ 	.word	index@(_Z15SoftmaxWarpImplI10DirectLoadI13__nv_bfloat16fE11DirectStoreIfS1_EfLi1ELi8ELi32ELi1ELb1EL9Algorithm0EEvT_T0_ll)
	.align		4
        /*01b4*/ 	.word	index@(__assertfail)
	.align		4
        /*01b8*/ 	.word	index@(_Z15SoftmaxWarpImplI10DirectLoadI13__nv_bfloat16fE11DirectStoreIfS1_EfLi1ELi8ELi32ELi1ELb0EL9Algorithm0EEvT_T0_ll)
	.align		4
        /*01bc*/ 	.word	index@(__assertfail)
	.align		4
        /*01c0*/ 	.word	index@(_Z15SoftmaxWarpImplI10DirectLoadI13__nv_bfloat16fE11DirectStoreIfS1_EfLi1ELi7ELi32ELi1ELb1EL9Algorithm0EEvT_T0_ll)
	.align		4
        /*01c4*/ 	.word	index@(__assertfail)
	.align		4
        /*01c8*/ 	.word	index@(_Z15SoftmaxWarpImplI10DirectLoadI13__nv_bfloat16fE11DirectStoreIfS1_EfLi1ELi7ELi32ELi1ELb0EL9Algorithm0EEvT_T0_ll)
	.align		4
        /*01cc*/ 	.word	index@(__assertfail)
	.align		4
        /*01d0*/ 	.word	index@(_Z15SoftmaxWarpImplI10DirectLoadI13__nv_bfloat16fE11DirectStoreIfS1_EfLi1ELi6ELi32ELi1ELb1EL9Algorithm0EEvT_T0_ll)
	.align		4
        /*01d4*/ 	.word	index@(__assertfail)
	.align		4
        /*01d8*/ 	.word	index@(_Z15SoftmaxWarpImplI10DirectLoadI13__nv_bfloat16fE11DirectStoreIfS1_EfLi1ELi6ELi32ELi1ELb0EL9Algorithm0EEvT_T0_ll)
	.align		4
        /*01dc*/ 	.word	index@(__assertfail)
	.align		4
        /*01e0*/ 	.word	index@(_Z15SoftmaxWarpImplI10DirectLoadI13__nv_bfloat16fE11DirectStoreIfS1_EfLi1ELi5ELi32ELi1ELb1EL9Algorithm0EEvT_T0_ll)
	.align		4
        /*01e4*/ 	.word	index@(__assertfail)
	.align		4
        /*01e8*/ 	.word	index@(_Z15SoftmaxWarpImplI10DirectLoadI13__nv_bfloat16fE11DirectStoreIfS1_EfLi1ELi5ELi32ELi1ELb0EL9Algorithm0EEvT_T0_ll)
	.align		4
        /*01ec*/ 	.word	index@(__assertfail)
	.align		4
        /*01f0*/ 	.word	index@(_Z15SoftmaxWarpImplI10DirectLoadI13__nv_bfloat16fE11DirectStoreIfS1_EfLi1ELi4ELi32ELi1ELb1EL9Algorithm0EEvT_T0_ll)
	.align		4
        /*01f4*/ 	.word	index@(__assertfail)
	.align		4
        /*01f8*/ 	.word	index@(_Z15SoftmaxWarpImplI10DirectLoadI13__nv_bfloat16fE11DirectStoreIfS1_EfLi1ELi4ELi32ELi1ELb0EL9Algorithm0EEvT_T0_ll)
	.align		4
        /*01fc*/ 	.word	index@(__assertfail)
	.align		4
        /*0200*/ 	.word	index@(_Z15SoftmaxWarpImplI10DirectLoadI13__nv_bfloat16fE11DirectStoreIfS1_EfLi1ELi3ELi32ELi1ELb1EL9Algorithm0EEvT_T0_ll)
	.align		4
        /*0204*/ 	.word	index@(__assertfail)
	.align		4
        /*0208*/ 	.word	index@(_Z15SoftmaxWarpImplI10DirectLoadI13__nv_bfloat16fE11DirectStoreIfS1_EfLi1ELi3ELi32ELi1ELb0EL9Algorithm0EEvT_T0_ll)
	.align		4
        /*020c*/ 	.word	index@(__assertfail)
	.align		4
        /*0210*/ 	.word	index@(_Z15SoftmaxWarpImplI10DirectLoadI13__nv_bfloat16fE11DirectStoreIfS1_EfLi1ELi2ELi32ELi1ELb1EL9Algorithm0EEvT_T0_ll)
	.align		4
        /*0214*/ 	.word	index@(__assertfail)
	.align		4
        /*0218*/ 	.word	index@(_Z15SoftmaxWarpImplI10DirectLoadI13__nv_bfloat16fE11DirectStoreIfS1_EfLi1ELi2ELi32ELi1ELb0EL9Algorithm0EEvT_T0_ll)
	.align		4
        /*021c*/ 	.word	index@(__assertfail)
	.align		4
        /*0220*/ 	.word	index@(_Z15SoftmaxWarpImplI10DirectLoadI13__nv_bfloat16fE11DirectStoreIfS1_EfLi1ELi1ELi32ELi1ELb1EL9Algorithm0EEvT_T0_ll)
	.align		4
        /*0224*/ 	.word	index@(__assertfail)
	.align		4
        /*0228*/ 	.word	index@(_Z15SoftmaxWarpImplI10DirectLoadI13__nv_bfloat16fE11DirectStoreIfS1_EfLi1ELi1ELi32ELi1ELb0EL9Algorithm0EEvT_T0_ll)
	.align		4
        /*022c*/ 	.word	index@(__assertfail)
	.align		4
        /*0230*/ 	.word	index@(_Z15SoftmaxWarpImplI10DirectLoadI13__nv_bfloat16fE11DirectStoreIfS1_EfLi1ELi1ELi32ELi2ELb1EL9Algorithm0EEvT_T0_ll)
	.align		4
        /*0234*/ 	.word	index@(__assertfail)
	.align		4
        /*0238*/ 	.word	index@(_Z15SoftmaxWarpImplI10DirectLoadI13__nv_bfloat16fE11DirectStoreIfS1_EfLi1ELi1ELi32ELi2ELb0EL9Algorithm0EEvT_T0_ll)
	.align		4
        /*023c*/ 	.word	index@(__assertfail)
	.align		4
        /*0240*/ 	.word	index@(_Z15SoftmaxWarpImplI10DirectLoadI13__nv_bfloat16fE11DirectStoreIfS1_EfLi1ELi1ELi16ELi1ELb1EL9Algorithm0EEvT_T0_ll)
	.align		4
        /*0244*/ 	.word	index@(__assertfail)
	.align		4
        /*0248*/ 	.word	index@(_Z15SoftmaxWarpImplI10DirectLoadI13__nv_bfloat16fE11DirectStoreIfS1_EfLi1ELi1ELi16ELi1ELb0EL9Algorithm0EEvT_T0_ll)
	.align		4
        /*024c*/ 	.word	index@(__assertfail)
	.align		4
        /*0250*/ 	.word	index@(_Z15SoftmaxWarpImplI10DirectLoadI13__nv_bfloat16fE11DirectStoreIfS1_EfLi1ELi1ELi16ELi2ELb1EL9Algorithm0EEvT_T0_ll)
	.align		4
        /*0254*/ 	.word	index@(__assertfail)
	.align		4
        /*0258*/ 	.word	index@(_Z15SoftmaxWarpImplI10DirectLoadI13__nv_bfloat16fE11DirectStoreIfS1_EfLi1ELi1ELi16ELi2ELb0EL9Algorithm0EEvT_T0_ll)
	.align		4
        /*025c*/ 	.word	index@(__assertfail)
	.align		4
        /*0260*/ 	.word	index@(_Z15SoftmaxWarpImplI10DirectLoadI13__nv_bfloat16fE11DirectStoreIfS1_EfLi1ELi1ELi8ELi1ELb1EL9Algorithm0EEvT_T0_ll)
	.align		4
        /*0264*/ 	.word	index@(__assertfail)
	.align		4
        /*0268*/ 	.word	index@(_Z15SoftmaxWarpImplI10DirectLoadI13__nv_bfloat16fE11DirectStoreIfS1_EfLi1ELi1ELi8ELi1ELb0EL9Algorithm0EEvT_T0_ll)
	.align		4
        /*026c*/ 	.word	index@(__assertfail)
	.align		4
        /*0270*/ 	.word	index@(_Z15SoftmaxWarpImplI10DirectLoadI13__nv_bfloat16fE11DirectStoreIfS1_EfLi1ELi1ELi8ELi2ELb1EL9Algorithm0EEvT_T0_ll)
	.align		4
        /*0274*/ 	.word	index@(__assertfail)
	.align		4
        /*0278*/ 	.word	index@(_Z15SoftmaxWarpImplI10DirectLoadI13__nv_bfloat16fE11DirectStoreIfS1_EfLi1ELi1ELi8ELi2ELb0EL9Algorithm0EEvT_T0_ll)
	.align		4
        /*027c*/ 	.word	index@(__assertfail)
	.align		4
        /*0280*/ 	.word	index@(_Z15SoftmaxWarpImplI10DirectLoadI13__nv_bfloat16fE11DirectStoreIfS1_EfLi1ELi1ELi4ELi1ELb1EL9Algorithm0EEvT_T0_ll)
	.align		4
        /*0284*/ 	.word	index@(__assertfail)
	.align		4
        /*0288*/ 	.word	index@(_Z15SoftmaxWarpImplI10DirectLoadI13__nv_bfloat16fE11DirectStoreIfS1_EfLi1ELi1ELi4ELi1ELb0EL9Algorithm0EEvT_T0_ll)
	.align		4
        /*028c*/ 	.word	index@(__assertfail)
	.align		4
        /*0290*/ 	.word	index@(_Z15SoftmaxWarpImplI10DirectLoadI13__nv_bfloat16fE11DirectStoreIfS1_EfLi1ELi1ELi4ELi2ELb1EL9Algorithm0EEvT_T0_ll)
	.align		4
        /*0294*/ 	.word	index@(__assertfail)
	.align		4
        /*0298*/ 	.word	index@(_Z15SoftmaxWarpImplI10DirectLoadI13__nv_bfloat16fE11DirectStoreIfS1_EfLi1ELi1ELi4ELi2ELb0EL9Algorithm0EEvT_T0_ll)
	.align		4
        /*029c*/ 	.word	index@(__assertfail)
	.align		4
        /*02a0*/ 	.word	index@(_Z15SoftmaxWarpImplI10DirectLoadI13__nv_bfloat16fE11DirectStoreIfS1_EfLi1ELi1ELi2ELi1ELb1EL9Algorithm0EEvT_T0_ll)
	.align		4
        /*02a4*/ 	.word	index@(__assertfail)
	.align		4
        /*02a8*/ 	.word	index@(_Z15SoftmaxWarpImplI10DirectLoadI13__nv_bfloat16fE11DirectStoreIfS1_EfLi1ELi1ELi2ELi1ELb0EL9Algorithm0EEvT_T0_ll)
	.align		4
        /*02ac*/ 	.word	index@(__assertfail)
	.align		4
        /*02b0*/ 	.word	index@(_Z15SoftmaxWarpImplI10DirectLoadI13__nv_bfloat16fE11DirectStoreIfS1_EfLi1ELi1ELi2ELi2ELb1EL9Algorithm0EEvT_T0_ll)
	.align		4
        /*02b4*/ 	.word	index@(__assertfail)
	.align		4
        /*02b8*/ 	.word	index@(_Z15SoftmaxWarpImplI10DirectLoadI13__nv_bfloat16fE11DirectStoreIfS1_EfLi1ELi1ELi2ELi2ELb0EL9Algorithm0EEvT_T0_ll)
	.align		4
        /*02bc*/ 	.word	index@(__assertfail)
	.align		4
        /*02c0*/ 	.word	index@(_Z15SoftmaxWarpImplI10DirectLoadI13__nv_bfloat16fE11DirectStoreIfS1_EfLi1ELi1ELi1ELi1ELb1EL9Algorithm0EEvT_T0_ll)
	.align		4
        /*02c4*/ 	.word	index@(__assertfail)
	.align		4
        /*02c8*/ 	.word	index@(_Z15SoftmaxWarpImplI10DirectLoadI13__nv_bfloat16fE11DirectStoreIfS1_EfLi1ELi1ELi1ELi1ELb0EL9Algorithm0EEvT_T0_ll)
	.align		4
        /*02cc*/ 	.word	index@(__assertfail)
	.align		4
        /*02d0*/ 	.word	index@(_Z15SoftmaxWarpImplI10DirectLoadI13__nv_bfloat16fE11DirectStoreIfS1_EfLi1ELi1ELi1ELi2ELb1EL9Algorithm0EEvT_T0_ll)
	.align		4
        /*02d4*/ 	.word	index@(__assertfail)
	.align		4
        /*02d8*/ 	.word	index@(_Z15SoftmaxWarpImplI10DirectLoadI13__nv_bfloat16fE11DirectStoreIfS1_EfLi1ELi1ELi1ELi2ELb0EL9Algorithm0EEvT_T0_ll)
	.align		4
        /*02dc*/ 	.word	index@(__assertfail)
	.align		4
        /*02e0*/ 	.word	index@(_Z15SoftmaxWarpImplI10DirectLoadI13__nv_bfloat16fE11DirectStoreIfS1_EfLi2ELi32ELi32ELi1ELb1EL9Algorithm0EEvT_T0_ll)
	.align		4
        /*02e4*/ 	.word	index@(__assertfail)
	.align		4
        /*02e8*/ 	.word	index@(_Z15SoftmaxWarpImplI10DirectLoadI13__nv_bfloat16fE11DirectStoreIfS1_EfLi2ELi32ELi32ELi1ELb0EL9Algorithm0EEvT_T0_ll)
	.align		4
        /*02ec*/ 	.word	index@(__assertfail)
	.align		4
        /*02f0*/ 	.word	index@(_Z15SoftmaxWarpImplI10DirectLoadI13__nv_bfloat16fE11DirectStoreIfS1_EfLi2ELi30ELi32ELi1ELb1EL9Algorithm0EEvT_T0_ll)
	.align		4
        /*02f4*/ 	.word	index@(__assertfail)
	.align		4
        /*02f8*/ 	.word	index@(_Z15SoftmaxWarpImplI10DirectLoadI13__nv_bfloat16fE11DirectStoreIfS1_EfLi2ELi30ELi32ELi1ELb0EL9Algorithm0EEvT_T0_ll)
	.align		4
        /*02fc*/ 	.word	index@(__assertfail)
	.align		4
        /*0300*/ 	.word	index@(_Z15SoftmaxWarpImplI10DirectLoadI13__nv_bfloat16fE11DirectStoreIfS1_EfLi2ELi28ELi32ELi1ELb1EL9Algorithm0EEvT_T0_ll)
	.align		4
        /*0304*/ 	.word	index@(__assertfail)
	.align		4
        /*0308*/ 	.word	index@(_Z15SoftmaxWarpImplI10DirectLoadI13__nv_bfloat16fE11DirectStoreIfS1_EfLi2ELi28ELi32ELi1ELb0EL9Algorithm0EEvT_T0_ll)
	.align		4
        /*030c*/ 	.word	index@(__assertfail)
	.align		4
        /*0310*/ 	.word	index@(_Z15SoftmaxWarpImplI10DirectLoadI13__nv_bfloat16fE11DirectStoreIfS1_EfLi2ELi26ELi32ELi1ELb1EL9Algorithm0EEvT_T0_ll)
	.align		4
        /*0314*/ 	.word	index@(__assertfail)
	.align		4
        /*0318*/ 	.word	index@(_Z15SoftmaxWarpImplI10DirectLoadI13__nv_bfloat16fE11DirectStoreIfS1_EfLi2ELi26ELi32ELi1ELb0EL9Algorithm0EEvT_T0_ll)
	.align		4
        /*031c*/ 	.word	index@(__assertfail)
	.align		4
        /*0320*/ 	.word	index@(_Z15SoftmaxWarpImplI10DirectLoadI13__nv_bfloat16fE11DirectStoreIfS1_EfLi2ELi24ELi32ELi1ELb1EL9Algorithm0EEvT_T0_ll)
	.align		4
        /*0324*/ 	.word	index@(__assertfail)
	.align		4
        /*0328*/ 	.word	index@(_Z15SoftmaxWarpImplI10DirectLoadI13__nv_bfloat16fE11DirectStoreIfS1_EfLi2ELi24ELi32ELi1ELb0EL9Algorithm0EEvT_T0_ll)
	.align		4
        /*032c*/ 	.word	index@(__assertfail)
	.align		4
        /*0330*/ 	.word	index@(_Z15SoftmaxWarpImplI10DirectLoadI13__nv_bfloat16fE11DirectStoreIfS1_EfLi2ELi22ELi32ELi1ELb1EL9Algorithm0EEvT_T0_ll)
	.align		4
        /*0334*/ 	.word	index@(__assertfail)
	.align		4
        /*0338*/ 	.word	index@(_Z15SoftmaxWarpImplI10DirectLoadI13__nv_bfloat16fE11DirectStoreIfS1_EfLi2ELi22ELi32ELi1ELb0EL9Algorithm0EEvT_T0_ll)
	.align		4
        /*033c*/ 	.word	index@(__assertfail)
	.align		4
        /*0340*/ 	.word	index@(_Z15SoftmaxWarpImplI10DirectLoadI13__nv_bfloat16fE11DirectStoreIfS1_EfLi2ELi20ELi32ELi1ELb1EL9Algorithm0EEvT_T0_ll)
	.align		4
        /*0344*/ 	.word	index@(__assertfail)
	.align		4
        /*0348*/ 	.word	index@(_Z15SoftmaxWarpImplI10DirectLoadI13__nv_bfloat16fE11DirectStoreIfS1_EfLi2ELi20ELi32ELi1ELb0EL9Algorithm0EEvT_T0_ll)
	.align		4
        /*034c*/ 	.word	index@(__assertfail)
	.align		4
        /*0350*/ 	.word	index@(_Z15SoftmaxWarpImplI10DirectLoadI13__nv_bfloat16fE11DirectStoreIfS1_EfLi2ELi18ELi32ELi1ELb1EL9Algorithm0EEvT_T0_ll)
	.align		4
        /*0354*/ 	.word	index@(__assertfail)
	.align		4
        /*0358*/ 	.word	index@(_Z15SoftmaxWarpImplI10DirectLoadI13__nv_bfloat16fE11DirectStoreIfS1_EfLi2ELi18ELi32ELi1ELb0EL9Algorithm0EEvT_T0_ll)
	.align		4
        /*035c*/ 	.word	index@(__assertfail)
	.align		4
        /*0360*/ 	.word	index@(_Z15SoftmaxWarpImplI10DirectLoadI13__nv_bfloat16fE11DirectStoreIfS1_EfLi2ELi16ELi32ELi1ELb1EL9Algorithm0EEvT_T0_ll)
	.align		4
        /*0364*/ 	.word	index@(__assertfail)
	.align		4
        /*0368*/ 	.word	index@(_Z15SoftmaxWarpImplI10DirectLoadI13__nv_bfloat16fE11DirectStoreIfS1_EfLi2ELi16ELi32ELi1ELb0EL9Algorithm0EEvT_T0_ll)
	.align		4
        /*036c*/ 	.word	index@(__assertfail)
	.align		4
        /*0370*/ 	.word	index@(_Z15SoftmaxWarpImplI10DirectLoadI13__nv_bfloat16fE11DirectStoreIfS1_EfLi2ELi14ELi32ELi1ELb1EL9Algorithm0EEvT_T0_ll)
	.align		4
        /*0374*/ 	.word	index@(__assertfail)
	.align		4
        /*0378*/ 	.word	index@(_Z15SoftmaxWarpImplI10DirectLoadI13__nv_bfloat16fE11DirectStoreIfS1_EfLi2ELi14ELi32ELi1ELb0EL9Algorithm0EEvT_T0_ll)
	.align		4
        /*037c*/ 	.word	index@(__assertfail)
	.align		4
        /*0380*/ 	.word	index@(_Z15SoftmaxWarpImplI10DirectLoadI13__nv_bfloat16fE11DirectStoreIfS1_EfLi2ELi12ELi32ELi1ELb1EL9Algorithm0EEvT_T0_ll)
	.align		4
        /*0384*/ 	.word	index@(__assertfail)
	.align		4
        /*0388*/ 	.word	index@(_Z15SoftmaxWarpImplI10DirectLoadI13__nv_bfloat16fE11DirectStoreIfS1_EfLi2ELi12ELi32ELi1ELb0EL9Algorithm0EEvT_T0_ll)
	.align		4
        /*038c*/ 	.word	index@(__assertfail)
	.align		4
        /*0390*/ 	.word	index@(_Z15SoftmaxWarpImplI10DirectLoadI13__nv_bfloat16fE11DirectStoreIfS1_EfLi2ELi10ELi32ELi1ELb1EL9Algorithm0EEvT_T0_ll)
	.align		4
        /*0394*/ 	.word	index@(__assertfail)
	.align		4
        /*0398*/ 	.word	index@(_Z15SoftmaxWarpImplI10DirectLoadI13__nv_bfloat16fE11DirectStoreIfS1_EfLi2ELi10ELi32ELi1ELb0EL9Algorithm0EEvT_T0_ll)
	.align		4
        /*039c*/ 	.word	index@(__assertfail)
	.align		4
        /*03a0*/ 	.word	index@(_Z15SoftmaxWarpImplI10DirectLoadI13__nv_bfloat16fE11DirectStoreIfS1_EfLi2ELi8ELi32ELi1ELb1EL9Algorithm0EEvT_T0_ll)
	.align		4
        /*03a4*/ 	.word	index@(__assertfail)
	.align		4
        /*03a8*/ 	.word	index@(_Z15SoftmaxWarpImplI10DirectLoadI13__nv_bfloat16fE11DirectStoreIfS1_EfLi2ELi8ELi32ELi1ELb0EL9Algorithm0EEvT_T0_ll)
	.align		4
        /*03ac*/ 	.word	index@(__assertfail)
	.align		4
        /*03b0*/ 	.word	index@(_Z15SoftmaxWarpImplI10DirectLoadI13__nv_bfloat16fE11DirectStoreIfS1_EfLi2ELi6ELi32ELi1ELb1EL9Algorithm0EEvT_T0_ll)
	.align		4
        /*03b4*/ 	.word	index@(__assertfail)
	.align		4
        /*03b8*/ 	.word	index@(_Z15SoftmaxWarpImplI10DirectLoadI13__nv_bfloat16fE11DirectStoreIfS1_EfLi2ELi6ELi32ELi1ELb0EL9Algorithm0EEvT_T0_ll)
	.align		4
        /*03bc*/ 	.word	index@(__assertfail)
	.align		4
        /*03c0*/ 	.word	index@(_Z15SoftmaxWarpImplI10DirectLoadI13__nv_bfloat16fE11DirectStoreIfS1_EfLi2ELi4ELi32ELi1ELb1EL9Algorithm0EEvT_T0_ll)
	.align		4
        /*03c4*/ 	.word	index@(__assertfail)
	.align		4
        /*03c8*/ 	.word	index@(_Z15SoftmaxWarpImplI10DirectLoadI13__nv_bfloat16fE11DirectStoreIfS1_EfLi2ELi4ELi32ELi1ELb0EL9Algorithm0EEvT_T0_ll)
	.align		4
        /*03cc*/ 	.word	index@(__assertfail)
	.align		4
        /*03d0*/ 	.word	index@(_Z15SoftmaxWarpImplI10DirectLoadI13__nv_bfloat16fE11DirectStoreIfS1_EfLi2ELi2ELi32ELi1ELb1EL9Algorithm0EEvT_T0_ll)
	.align		4
        /*03d4*/ 	.word	index@(__assertfail)
	.align		4
        /*03d8*/ 	.word	index@(_Z15SoftmaxWarpImplI10DirectLoadI13__nv_bfloat16fE11DirectStoreIfS1_EfLi2ELi2ELi32ELi1ELb0EL9Algorithm0EEvT_T0_ll)
	.align		4
        /*03dc*/ 	.word	index@(__assertfail)
	.align		4
        /*03e0*/ 	.word	index@(_Z15SoftmaxWarpImplI10DirectLoadI13__nv_bfloat16fE11DirectStoreIfS1_EfLi2ELi2ELi32ELi2ELb1EL9Algorithm0EEvT_T0_ll)
	.align		4
        /*03e4*/ 	.word	index@(__assertfail)
	.align		4
        /*03e8*/ 	.word	index@(_Z15SoftmaxWarpImplI10DirectLoadI13__nv_bfloat16fE11DirectStoreIfS1_EfLi2ELi2ELi32ELi2ELb0EL9Algorithm0EEvT_T0_ll)
	.align		4
        /*03ec*/ 	.word	index@(__assertfail)
	.align		4
        /*03f0*/ 	.word	index@(_Z15SoftmaxWarpImplI10DirectLoadI13__nv_bfloat16fE11DirectStoreIfS1_EfLi2ELi2ELi16ELi1ELb1EL9Algorithm0EEvT_T0_ll)
	.align		4
        /*03f4*/ 	.word	index@(__assertfail)
	.align		4
        /*03f8*/ 	.word	index@(_Z15SoftmaxWarpImplI10DirectLoadI13__nv_bfloat16fE11DirectStoreIfS1_EfLi2ELi2ELi16ELi1ELb0EL9Algorithm0EEvT_T0_ll)
	.align		4
        /*03fc*/ 	.word	index@(__assertfail)
	.align		4
        /*0400*/ 	.word	index@(_Z15SoftmaxWarpImplI10DirectLoadI13__nv_bfloat16fE11DirectStoreIfS1_EfLi2ELi2ELi16ELi2ELb1EL9Algorithm0EEvT_T0_ll)
	.align		4
        /*0404*/ 	.word	index@(__assertfail)
	.align		4
        /*0408*/ 	.word	index@(_Z15SoftmaxWarpImplI10DirectLoadI13__nv_bfloat16fE11DirectStoreIfS1_EfLi2ELi2ELi16ELi2ELb0EL9Algorithm0EEvT_T0_ll)
	.align		4
        /*040c*/ 	.word	index@(__assertfail)
	.align		4
        /*0410*/ 	.word	index@(_Z15SoftmaxWarpImplI10DirectLoadI13__nv_bfloat16fE11DirectStoreIfS1_EfLi2ELi2ELi8ELi1ELb1EL9Algorithm0EEvT_T0_ll)
	.align		4
        /*0414*/ 	.word	index@(__assertfail)
	.align		4
        /*0418*/ 	.word	index@(_Z15SoftmaxWarpImplI10DirectLoadI13__nv_bfloat16fE11DirectStoreIfS1_EfLi2ELi2ELi8ELi1ELb0EL9Algorithm0EEvT_T0_ll)
	.align		4
        /*041c*/ 	.word	index@(__assertfail)
	.align		4
        /*0420*/ 	.word	index@(_Z15SoftmaxWarpImplI10DirectLoadI13__nv_bfloat16fE11DirectStoreIfS1_EfLi2ELi2ELi8ELi2ELb1EL9Algorithm0EEvT_T0_ll)
	.align		4
        /*0424*/ 	.word	index@(__assertfail)
	.align		4
        /*0428*/ 	.word	index@(_Z15SoftmaxWarpImplI10DirectLoadI13__nv_bfloat16fE11DirectStoreIfS1_EfLi2ELi2ELi8ELi2ELb0EL9Algorithm0EEvT_T0_ll)
	.align		4
        /*042c*/ 	.word	index@(__assertfail)
	.align		4
        /*0430*/ 	.word	index@(_Z15SoftmaxWarpImplI10DirectLoadI13__nv_bfloat16fE11DirectStoreIfS1_EfLi2ELi2ELi4ELi1ELb1EL9Algorithm0EEvT_T0_ll)
	.align		4
        /*0434*/ 	.word	index@(__assertfail)
	.align		4
        /*0438*/ 	.word	index@(_Z15SoftmaxWarpImplI10DirectLoadI13__nv_bfloat16fE11DirectStoreIfS1_EfLi2ELi2ELi4ELi1ELb0EL9Algorithm0EEvT_T0_ll)
	.align		4
        /*043c*/ 	.word	index@(__assertfail)
	.align		4
        /*0440*/ 	.word	index@(_Z15SoftmaxWarpImplI10DirectLoadI13__nv_bfloat16fE11DirectStoreIfS1_EfLi2ELi2ELi4ELi2ELb1EL9Algorithm0EEvT_T0_ll)
	.align		4
        /*0444*/ 	.word	index@(__assertfail)
	.align		4
        /*0448*/ 	.word	index@(_Z15SoftmaxWarpImplI10DirectLoadI13__nv_bfloat16fE11DirectStoreIfS1_EfLi2ELi2ELi4ELi2ELb0EL9Algorithm0EEvT_T0_ll)
	.align		4
        /*044c*/ 	.word	index@(__assertfail)
	.align		4
        /*0450*/ 	.word	index@(_Z15SoftmaxWarpImplI10DirectLoadI13__nv_bfloat16fE11DirectStoreIfS1_EfLi2ELi2ELi2ELi1ELb1EL9Algorithm0EEvT_T0_ll)
	.align		4
        /*0454*/ 	.word	index@(__assertfail)
	.align		4
        /*0458*/ 	.word	index@(_Z15SoftmaxWarpImplI10DirectLoadI13__nv_bfloat16fE11DirectStoreIfS1_EfLi2ELi2ELi2ELi1ELb0EL9Algorithm0EEvT_T0_ll)
	.align		4
        /*045c*/ 	.word	index@(__assertfail)
	.align		4
        /*0460*/ 	.word	index@(_Z15SoftmaxWarpImplI10DirectLoadI13__nv_bfloat16fE11DirectStoreIfS1_EfLi2ELi2ELi2ELi2ELb1EL9Algorithm0EEvT_T0_ll)
	.align		4
        /*0464*/ 	.word	index@(__assertfail)
	.align		4
        /*0468*/ 	.word	index@(_Z15SoftmaxWarpImplI10DirectLoadI13__nv_bfloat16fE11DirectStoreIfS1_EfLi2ELi2ELi2ELi2ELb0EL9Algorithm0EEvT_T0_ll)
	.align		4
        /*046c*/ 	.word	index@(__assertfail)
	.align		4
        /*0470*/ 	.word	index@(_Z15SoftmaxWarpImplI10DirectLoadI13__nv_bfloat16fE11DirectStoreIfS1_EfLi2ELi2ELi1ELi1ELb1EL9Algorithm0EEvT_T0_ll)
	.align		4
        /*0474*/ 	.word	index@(__assertfail)
	.align		4
        /*0478*/ 	.word	index@(_Z15SoftmaxWarpImplI10DirectLoadI13__nv_bfloat16fE11DirectStoreIfS1_EfLi2ELi2ELi1ELi1ELb0EL9Algorithm0EEvT_T0_ll)
	.align		4
        /*047c*/ 	.word	index@(__assertfail)
	.align		4
        /*0480*/ 	.word	index@(_Z15SoftmaxWarpImplI10DirectLoadI13__nv_bfloat16fE11DirectStoreIfS1_EfLi2ELi2ELi1ELi2ELb1EL9Algorithm0EEvT_T0_ll)
	.align		4
        /*0484*/ 	.word	index@(__assertfail)
	.align		4
        /*0488*/ 	.word	index@(_Z15SoftmaxWarpImplI10DirectLoadI13__nv_bfloat16fE11DirectStoreIfS1_EfLi2ELi2ELi1ELi2ELb0EL9Algorithm0EEvT_T0_ll)
	.align		4
        /*048c*/ 	.word	index@(__assertfail)
	.align		4
        /*0490*/ 	.word	index@(_Z24SoftmaxBlockUncachedImplI10DirectLoadI6__halffE11DirectStoreIfS1_EfLi2ELi1024EL9Algorithm0EEvT_T0_ll)
	.align		4
        /*0494*/ 	.word	index@(__assertfail)
	.align		4
        /*0498*/ 	.word	index@(_Z20SoftmaxBlockSMemImplI10DirectLoadI6__halffE11DirectStoreIfS1_EfLi2ELi256EL9Algorithm0EEvT_T0_ll)
	.align		4
        /*049c*/ 	.word	index@(__assertfail)
	.align		4
        /*04a0*/ 	.word	index@(_Z20SoftmaxBlockSMemImplI10DirectLoadI6__halffE11DirectStoreIfS1_EfLi2ELi512EL9Algorithm0EEvT_T0_ll)
	.align		4
        /*04a4*/ 	.word	index@(__assertfail)
	.align		4
        /*04a8*/ 	.word	index@(_Z20SoftmaxBlockSMemImplI10DirectLoadI6__halffE11DirectStoreIfS1_EfLi2ELi1024EL9Algorithm0EEvT_T0_ll)
	.align		4
        /*04ac*/ 	.word	index@(__assertfail)
	.align		4
        /*04b0*/ 	.word	index@(_Z20SoftmaxBlockSMemImplI10DirectLoadI6__halffE11DirectStoreIfS1_EfLi2ELi128EL9Algorithm0EEvT_T0_ll)
	.align		4
        /*04b4*/ 	.word	index@(__assertfail)
	.align		4
        /*04b8*/ 	.word	index@(_Z15SoftmaxWarpImplI10DirectLoadI6__halffE11DirectStoreIfS1_EfLi1ELi32ELi32ELi1ELb1EL9Algorithm0EEvT_T0_ll)
	.align		4
        /*04bc*/ 	.word	index@(__assertfail)
	.align		4
        /*04c0*/ 	.word	index@(_Z15SoftmaxWarpImplI10DirectLoadI6__halffE11DirectStoreIfS1_EfLi1ELi32ELi32ELi1ELb0EL9Algorithm0EEvT_T0_ll)
	.align		4
        /*04c4*/ 	.word	index@(__assertfail)
	.align		4
        /*04c8*/ 	.word	index@(_Z15SoftmaxWarpImplI10DirectLoadI6__halffE11DirectStoreIfS1_EfLi1ELi31ELi32ELi1ELb1EL9Algorithm0EEvT_T0_ll)
	.align		4
        /*04cc*/ 	.word	index@(__assertfail)
	.align		4
        /*04d0*/ 	.word	index@(_Z15SoftmaxWarpImplI10DirectLoadI6__halffE11DirectStoreIfS1_EfLi1ELi31ELi32ELi1ELb0EL9Algorithm0EEvT_T0_ll)
	.align		4
        /*04d4*/ 	.word	index@(__assertfail)
	.align		4
        /*04d8*/ 	.word	index@(_Z15SoftmaxWarpImplI10DirectLoadI6__halffE11DirectStoreIfS1_EfLi1ELi30ELi32ELi1ELb1EL9Algorithm0EEvT_T0_ll)
	.align		4
        /*04dc*/ 	.word	index@(__assertfail)
	.align		4
        /*04e0*/ 	.word	index@(_Z15SoftmaxWarpImplI10DirectLoadI6__halffE11DirectStoreIfS1_EfLi1ELi30ELi32ELi1ELb0EL9Algorithm0EEvT_T0_ll)
	.align		4
        /*04e4*/ 	.word	index@(__assertfail)
	.align		4
        /*04e8*/ 	.word	index@(_Z15SoftmaxWarpImplI10DirectLoadI6__halffE11DirectStoreIfS1_EfLi1ELi29ELi32ELi1ELb1EL9Algorithm0EEvT_T0_ll)
	.align		4
        /*04ec*/ 	.word	index@(__assertfail)
	.align		4
        /*04f0*/ 	.word	index@(_Z15SoftmaxWarpImplI10DirectLoadI6__halffE11DirectStoreIfS1_EfLi1ELi29ELi32ELi1ELb0EL9Algorithm0EEvT_T0_ll)
	.align		4
        /*04f4*/ 	.word	index@(__assertfail)
	.align		4
        /*04f8*/ 	.word	index@(_Z15SoftmaxWarpImplI10DirectLoadI6__halffE11DirectStoreIfS1_EfLi1ELi28ELi32ELi1ELb1EL9Algorithm0EEvT_T0_ll)
	.align		4
        /*04fc*/ 	.word	index@(__assertfail)
	.align		4
        /*0500*/ 	.word	index@(_Z15SoftmaxWarpImplI10DirectLoadI6__halffE11DirectStoreIfS1_EfLi1ELi28ELi32ELi1ELb0EL9Algorithm0EEvT_T0_ll)
	.align		4
        /*0504*/ 	.word	index@(__assertfail)
	.align		4
        /*0508*/ 	.word	index@(_Z15SoftmaxWarpImplI10DirectLoadI6__halffE11DirectStoreIfS1_EfLi1ELi27ELi32ELi1ELb1EL9Algorithm0EEvT_T0_ll)
	.align		4
        /*050c*/ 	.word	index@(__assertfail)
	.align		4
        /*0510*/ 	.word	index@(_Z15SoftmaxWarpImplI10DirectLoadI6__halffE11DirectStoreIfS1_EfLi1ELi27ELi32ELi1ELb0EL9Algorithm0EEvT_T0_ll)
	.align		4
        /*0514*/ 	.word	index@(__assertfail)
	.align		4
        /*0518*/ 	.word	index@(_Z15SoftmaxWarpImplI10DirectLoadI6__halffE11DirectStoreIfS1_EfLi1ELi26ELi32ELi1ELb1EL9Algorithm0EEvT_T0_ll)
	.align		4
        /*051c*/ 	.word	index@(__assertfail)
	.align		4
        /*0520*/ 	.word	index@(_Z15SoftmaxWarpImplI10DirectLoadI6__halffE11DirectStoreIfS1_EfLi1ELi26ELi32ELi1ELb0EL9Algorithm0EEvT_T0_ll)
	.align		4
        /*0524*/ 	.word	index@(__assertfail)
	.align		4
        /*0528*/ 	.word	index@(_Z15SoftmaxWarpImplI10DirectLoadI6__halffE11DirectStoreIfS1_EfLi1ELi25ELi32ELi1ELb1EL9Algorithm0EEvT_T0_ll)
	.align		4
        /*052c*/ 	.word	index@(__assertfail)
	.align		4
        /*0530*/ 	.word	index@(_Z15SoftmaxWarpImplI10DirectLoadI6__halffE11DirectStoreIfS1_EfLi1ELi25ELi32ELi1ELb0EL9Algorithm0EEvT_T0_ll)
	.align		4
        /*0534*/ 	.word	index@(__assertfail)
	.align		4
        /*0538*/ 	.word	index@(_Z15SoftmaxWarpImplI10DirectLoadI6__halffE11DirectStoreIfS1_EfLi1ELi24ELi32ELi1ELb1EL9Algorithm0EEvT_T0_ll)
	.align		4
        /*053c*/ 	.word	index@(__assertfail)
	.align		4
        /*0540*/ 	.word	index@(_Z15SoftmaxWarpImplI10DirectLoadI6__halffE11DirectStoreIfS1_EfLi1ELi24ELi32ELi1ELb0EL9Algorithm0EEvT_T0_ll)
	.align		4
        /*0544*/ 	.word	index@(__assertfail)
	.align		4
        /*0548*/ 	.word	index@(_Z15SoftmaxWarpImplI10DirectLoadI6__halffE11DirectStoreIfS1_EfLi1ELi23ELi32ELi1ELb1EL9Algorithm0EEvT_T0_ll)
	.align		4
        /*054c*/ 	.word	index@(__assertfail)
	.align		4
        /*0550*/ 	.word	index@(_Z15SoftmaxWarpImplI10DirectLoadI6__halffE11DirectStoreIfS1_EfLi1ELi23ELi32ELi1ELb0EL9Algorithm0EEvT_T0_ll)
	.align		4
        /*0554*/ 	.word	index@(__assertfail)
	.align		4
        /*0558*/ 	.word	index@(_Z15SoftmaxWarpImplI10DirectLoadI6__halffE11DirectStoreIfS1_EfLi1ELi22ELi32ELi1ELb1EL9Algorithm0EEvT_T0_ll)
	.align		4
        /*055c*/ 	.word	index@(__assertfail)
	.align		4
        /*0560*/ 	.word	index@(_Z15SoftmaxWarpImplI10DirectLoadI6__halffE11DirectStoreIfS1_EfLi1ELi22ELi32ELi1ELb0EL9Algorithm0EEvT_T0_ll)
	.align		4
        /*0564*/ 	.word	index@(__assertfail)
	.align		4
        /*0568*/ 	.word	index@(_Z15SoftmaxWarpImplI10DirectLoadI6__halffE11DirectStoreIfS1_EfLi1ELi21ELi32ELi1ELb1EL9Algorithm0EEvT_T0_ll)
	.align		4
        /*056c*/ 	.word	index@(__assertfail)
	.align		4
        /*0570*/ 	.word	index@(_Z15SoftmaxWarpImplI10DirectLoadI6__halffE11DirectStoreIfS1_EfLi1ELi21ELi32ELi1ELb0EL9Algorithm0EEvT_T0_ll)
	.align		4
        /*0574*/ 	.word	index@(__assertfail)
	.align		4
        /*0578*/ 	.word	index@(_Z15SoftmaxWarpImplI10DirectLoadI6__halffE11DirectStoreIfS1_EfLi1ELi20ELi32ELi1ELb1EL9Algorithm0EEvT_T0_ll)
	.align		4
        /*057c*/ 	.word	index@(__assertfail)
	.align		4
        /*0580*/ 	.word	index@(_Z15SoftmaxWarpImplI10DirectLoadI6__halffE11DirectStoreIfS1_EfLi1ELi20ELi32ELi1ELb0EL9Algorithm0EEvT_T0_ll)
	.align		4
        /*0584*/ 	.word	index@(__assertfail)
	.align		4
        /*0588*/ 	.word	index@(_Z15SoftmaxWarpImplI10DirectLoadI6__halffE11DirectStoreIfS1_EfLi1ELi19ELi32ELi1ELb1EL9Algorithm0EEvT_T0_ll)
	.align		4
        /*058c*/ 	.word	index@(__assertfail)
	.align		4
        /*0590*/ 	.word	index@(_Z15SoftmaxWarpImplI10DirectLoadI6__halffE11DirectStoreIfS1_EfLi1ELi19ELi32ELi1ELb0EL9Algorithm0EEvT_T0_ll)
	.align		4
        /*0594*/ 	.word	index@(__assertfail)
	.align		4
        /*0598*/ 	.word	index@(_Z15SoftmaxWarpImplI10DirectLoadI6__halffE11DirectStoreIfS1_EfLi1ELi18ELi32ELi1ELb1EL9Algorithm0EEvT_T0_ll)
	.align		4
        /*059c*/ 	.word	index@(__assertfail)
	.align		4
        /*05a0*/ 	.word	index@(_Z15SoftmaxWarpImplI10DirectLoadI6__halffE11DirectStoreIfS1_EfLi1ELi18ELi32ELi1ELb0EL9Algorithm0EEvT_T0_ll)
	.align		4
        /*05a4*/ 	.word	index@(__assertfail)
	.align		4
        /*05a8*/ 	.word	index@(_Z15SoftmaxWarpImplI10DirectLoadI6__halffE11DirectStoreIfS1_EfLi1ELi17ELi32ELi1ELb1EL9Algorithm0EEvT_T0_ll)
	.align		4
        /*05ac*/ 	.word	index@(__assertfail)
	.align		4
        /*05b0*/ 	.word	index@(_Z15SoftmaxWarpImplI10DirectLoadI6__halffE11DirectStoreIfS1_EfLi1ELi17ELi32ELi1ELb0EL9Algorithm0EEvT_T0_ll)
	.align		4
        /*05b4*/ 	.word	index@(__assertfail)
	.align		4
        /*05b8*/ 	.word	index@(_Z15SoftmaxWarpImplI10DirectLoadI6__halffE11DirectStoreIfS1_EfLi1ELi16ELi32ELi1ELb1EL9Algorithm0EEvT_T0_ll)
	.align		4
        /*05bc*/ 	.word	index@(__assertfail)
	.align		4
        /*05c0*/ 	.word	index@(_Z15SoftmaxWarpImplI10DirectLoadI6__halffE11DirectStoreIfS1_EfLi1ELi16ELi32ELi1ELb0EL9Algorithm0EEvT_T0_ll)
	.align		4
        /*05c4*/ 	.word	index@(__assertfail)
	.align		4
        /*05c8*/ 	.word	index@(_Z15SoftmaxWarpImplI10DirectLoadI6__halffE11DirectStoreIfS1_EfLi1ELi15ELi32ELi1ELb1EL9Algorithm0EEvT_T0_ll)
	.align		4
        /*05cc*/ 	.word	index@(__assertfail)
	.align		4
        /*05d0*/ 	.word	index@(_Z15SoftmaxWarpImplI10DirectLoadI6__halffE11DirectStoreIfS1_EfLi1ELi15ELi32ELi1ELb0EL9Algorithm0EEvT_T0_ll)
	.align		4
        /*05d4*/ 	.word	index@(__assertfail)
	.align		4
        /*05d8*/ 	.word	index@(_Z15SoftmaxWarpImplI10DirectLoadI6__halffE11DirectStoreIfS1_EfLi1ELi14ELi32ELi1ELb1EL9Algorithm0EEvT_T0_ll)
	.align		4
        /*05dc*/ 	.word	index@(__assertfail)
	.align		4
        /*05e0*/ 	.word	index@(_Z15SoftmaxWarpImplI10DirectLoadI6__halffE11DirectStoreIfS1_EfLi1ELi14ELi32ELi1ELb0EL9Algorithm0EEvT_T0_ll)
	.align		4
        /*05e4*/ 	.word	index@(__assertfail)
	.align		4
        /*05e8*/ 	.word	index@(_Z15SoftmaxWarpImplI10DirectLoadI6__halffE11DirectStoreIfS1_EfLi1ELi13ELi32ELi1ELb1EL9Algorithm0EEvT_T0_ll)
	.align		4
        /*05ec*/ 	.word	index@(__assertfail)
	.align		4
        /*05f0*/ 	.word	index@(_Z15SoftmaxWarpImplI10DirectLoadI6__halffE11DirectStoreIfS1_EfLi1ELi13ELi32ELi1ELb0EL9Algorithm0EEvT_T0_ll)
	.align		4
        /*05f4*/ 	.word	index@(__assertfail)
	.align		4
        /*05f8*/ 	.word	index@(_Z15SoftmaxWarpImplI10DirectLoadI6__halffE11DirectStoreIfS1_EfLi1ELi12ELi32ELi1ELb1EL9Algorithm0EEvT_T0_ll)
	.align		4
        /*05fc*/ 	.word	index@(__assertfail)
	.align		4
        /*0600*/ 	.word	index@(_Z15SoftmaxWarpImplI10DirectLoadI6__halffE11DirectStoreIfS1_EfLi1ELi12ELi32ELi1ELb0EL9Algorithm0EEvT_T0_ll)
	.align		4
        /*0604*/ 	.word	index@(__assertfail)
	.align		4
        /*0608*/ 	.word	index@(_Z15SoftmaxWarpImplI10DirectLoadI6__halffE11DirectStoreIfS1_EfLi1ELi11ELi32ELi1ELb1EL9Algorithm0EEvT_T0_ll)
	.align		4
        /*060c*/ 	.word	index@(__assertfail)
	.align		4
        /*0610*/ 	.word	index@(_Z15SoftmaxWarpImplI10DirectLoadI6__halffE11DirectStoreIfS1_EfLi1ELi11ELi32ELi1ELb0EL9Algorithm0EEvT_T0_ll)
	.align		4
        /*0614*/ 	.word	index@(__assertfail)
	.align		4
        /*0618*/ 	.word	index@(_Z15SoftmaxWarpImplI10DirectLoadI6__halffE11DirectStoreIfS1_EfLi1ELi10ELi32ELi1ELb1EL9Algorithm0EEvT_T0_ll)
	.align		4
        /*061c*/ 	.word	index@(__assertfail)
	.align		4
        /*0620*/ 	.word	index@(_Z15SoftmaxWarpImplI10DirectLoadI6__halffE11DirectStoreIfS1_EfLi1ELi10ELi32ELi1ELb0EL9Algorithm0EEvT_T0_ll)
	.align		4
        /*0624*/ 	.word	index@(__assertfail)
	.align		4
        /*0628*/ 	.word	index@(_Z15SoftmaxWarpImplI10DirectLoadI6__halffE11DirectStoreIfS1_EfLi1ELi9ELi32ELi1ELb1EL9Algorithm0EEvT_T0_ll)
	.align		4
        /*062c*/ 	.word	index@(__assertfail)
	.align		4
        /*0630*/ 	.word	index@(_Z15SoftmaxWarpImplI10DirectLoadI6__halffE11DirectStoreIfS1_EfLi1ELi9ELi32ELi1ELb0EL9Algorithm0EEvT_T0_ll)
	.align		4
        /*0634*/ 	.word	index@(__assertfail)
	.align		4
        /*0638*/ 	.word	index@(_Z15SoftmaxWarpImplI10DirectLoadI6__halffE11DirectStoreIfS1_EfLi1ELi8ELi32ELi1ELb1EL9Algorithm0EEvT_T0_ll)
	.align		4
        /*063c*/ 	.word	index@(__assertfail)
	.align		4
        /*0640*/ 	.word	index@(_Z15SoftmaxWarpImplI10DirectLoadI6__halffE11DirectStoreIfS1_EfLi1ELi8ELi32ELi1ELb0EL9Algorithm0EEvT_T0_ll)
	.align		4
        /*0644*/ 	.word	index@(__assertfail)
	.align		4
        /*0648*/ 	.word	index@(_Z15SoftmaxWarpImplI10DirectLoadI6__halffE11DirectStoreIfS1_EfLi1ELi7ELi32ELi1ELb1EL9Algorithm0EEvT_T0_ll)
	.align		4
        /*064c*/ 	.word	index@(__assertfail)
	.align		4
        /*0650*/ 	.word	index@(_Z15SoftmaxWarpImplI10DirectLoadI6__halffE11DirectStoreIfS1_EfLi1ELi7ELi32ELi1ELb0EL9Algorithm0EEvT_T0_ll)
	.align		4
        /*0654*/ 	.word	index@(__assertfail)
	.align		4
        /*0658*/ 	.word	index@(_Z15SoftmaxWarpImplI10DirectLoadI6__halffE11DirectStoreIfS1_EfLi1ELi6ELi32ELi1ELb1EL9Algorithm0EEvT_T0_ll)
	.align		4
        /*065c*/ 	.word	index@(__assertfail)
	.align		4
        /*0660*/ 	.word	index@(_Z15SoftmaxWarpImplI10DirectLoadI6__halffE11DirectStoreIfS1_EfLi1ELi6ELi32ELi1ELb0EL9Algorithm0EEvT_T0_ll)
	.align		4
        /*0664*/ 	.word	index@(__assertfail)
	.align		4
        /*0668*/ 	.word	index@(_Z15SoftmaxWarpImplI10DirectLoadI6__halffE11DirectStoreIfS1_EfLi1ELi5ELi32ELi1ELb1EL9Algorithm0EEvT_T0_ll)
	.align		4
        /*066c*/ 	.word	index@(__assertfail)
	.align		4
        /*0670*/ 	.word	index@(_Z15SoftmaxWarpImplI10DirectLoadI6__halffE11DirectStoreIfS1_EfLi1ELi5ELi32ELi1ELb0EL9Algorithm0EEvT_T0_ll)
	.align		4
        /*0674*/ 	.word	index@(__assertfail)
	.align		4
        /*0678*/ 	.word	index@(_Z15SoftmaxWarpImplI10DirectLoadI6__halffE11DirectStoreIfS1_EfLi1ELi4ELi32ELi1ELb1EL9Algorithm0EEvT_T0_ll)
	.align		4
        /*067c*/ 	.word	index@(__assertfail)
	.align		4
        /*0680*/ 	.word	index@(_Z15SoftmaxWarpImplI10DirectLoadI6__halffE11DirectStoreIfS1_EfLi1ELi4ELi32ELi1ELb0EL9Algorithm0EEvT_T0_ll)
	.align		4
        /*0684*/ 	.word	index@(__assertfail)
	.align		4
        /*0688*/ 	.word	index@(_Z15SoftmaxWarpImplI10DirectLoadI6__halffE11DirectStoreIfS1_EfLi1ELi3ELi32ELi1ELb1EL9Algorithm0EEvT_T0_ll)
	.align		4
        /*068c*/ 	.word	index@(__assertfail)
	.align		4
        /*0690*/ 	.word	index@(_Z15SoftmaxWarpImplI10DirectLoadI6__halffE11DirectStoreIfS1_EfLi1ELi3ELi32ELi1ELb0EL9Algorithm0EEvT_T0_ll)
	.align		4
        /*0694*/ 	.word	index@(__assertfail)
	.align		4
        /*0698*/ 	.word	index@(_Z15SoftmaxWarpImplI10DirectLoadI6__halffE11DirectStoreIfS1_EfLi1ELi2ELi32ELi1ELb1EL9Algorithm0EEvT_T0_ll)
	.align		4
        /*069c*/ 	.word	index@(__assertfail)
	.align		4
        /*06a0*/ 	.word	index@(_Z15SoftmaxWarpImplI10DirectLoadI6__halffE11DirectStoreIfS1_EfLi1ELi2ELi32ELi1ELb0EL9Algorithm0EEvT_T0_ll)
	.align		4
        /*06a4*/ 	.word	index@(__assertfail)
	.align		4
        /*06a8*/ 	.word	index@(_Z15SoftmaxWarpImplI10DirectLoadI6__halffE11DirectStoreIfS1_EfLi1ELi1ELi32ELi1ELb1EL9Algorithm0EEvT_T0_ll)
	.align		4
        /*06ac*/ 	.word	index@(__assertfail)
	.align		4
        /*06b0*/ 	.word	index@(_Z15SoftmaxWarpImplI10DirectLoadI6__halffE11DirectStoreIfS1_EfLi1ELi1ELi32ELi1ELb0EL9Algorithm0EEvT_T0_ll)
	.align		4
        /*06b4*/ 	.word	index@(__assertfail)
	.align		4
        /*06b8*/ 	.word	index@(_Z15SoftmaxWarpImplI10DirectLoadI6__halffE11DirectStoreIfS1_EfLi1ELi1ELi32ELi2ELb1EL9Algorithm0EEvT_T0_ll)
	.align		4
        /*06bc*/ 	.word	index@(__assertfail)
	.align		4
        /*06c0*/ 	.word	index@(_Z15SoftmaxWarpImplI10DirectLoadI6__halffE11DirectStoreIfS1_EfLi1ELi1ELi32ELi2ELb0EL9Algorithm0EEvT_T0_ll)
	.align		4
        /*06c4*/ 	.word	index@(__assertfail)
	.align		4
        /*06c8*/ 	.word	index@(_Z15SoftmaxWarpImplI10DirectLoadI6__halffE11DirectStoreIfS1_EfLi1ELi1ELi16ELi1ELb1EL9Algorithm0EEvT_T0_ll)
	.align		4
        /*06cc*/ 	.word	index@(__assertfail)
	.align		4
        /*06d0*/ 	.word	index@(_Z15SoftmaxWarpImplI10DirectLoadI6__halffE11DirectStoreIfS1_EfLi1ELi1ELi16ELi1ELb0EL9Algorithm0EEvT_T0_ll)
	.align		4
        /*06d4*/ 	.word	index@(__assertfail)
	.align		4
        /*06d8*/ 	.word	index@(_Z15SoftmaxWarpImplI10DirectLoadI6__halffE11DirectStoreIfS1_EfLi1ELi1ELi16ELi2ELb1EL9Algorithm0EEvT_T0_ll)
	.align		4
        /*06dc*/ 	.word	index@(__assertfail)
	.align		4
        /*06e0*/ 	.word	index@(_Z15SoftmaxWarpImplI10DirectLoadI6__halffE11DirectStoreIfS1_EfLi1ELi1ELi16ELi2ELb0EL9Algorithm0EEvT_T0_ll)
	.align		4
        /*06e4*/ 	.word	index@(__assertfail)
	.align		4
        /*06e8*/ 	.word	index@(_Z15SoftmaxWarpImplI10DirectLoadI6__halffE11DirectStoreIfS1_EfLi1ELi1ELi8ELi1ELb1EL9Algorithm0EEvT_T0_ll)
	.align		4
        /*06ec*/ 	.word	index@(__assertfail)
	.align		4
        /*06f0*/ 	.word	index@(_Z15SoftmaxWarpImplI10DirectLoadI6__halffE11DirectStoreIfS1_EfLi1ELi1ELi8ELi1ELb0EL9Algorithm0EEvT_T0_ll)
	.align		4
        /*06f4*/ 	.word	index@(__assertfail)
	.align		4
        /*06f8*/ 	.word	index@(_Z15SoftmaxWarpImplI10DirectLoadI6__halffE11DirectStoreIfS1_EfLi1ELi1ELi8ELi2ELb1EL9Algorithm0EEvT_T0_ll)
	.align		4
        /*06fc*/ 	.word	index@(__assertfail)
	.align		4
        /*0700*/ 	.word	index@(_Z15SoftmaxWarpImplI10DirectLoadI6__halffE11DirectStoreIfS1_EfLi1ELi1ELi8ELi2ELb0EL9Algorithm0EEvT_T0_ll)
	.align		4
        /*0704*/ 	.word	index@(__assertfail)
	.align		4
        /*0708*/ 	.word	index@(_Z15SoftmaxWarpImplI10DirectLoadI6__halffE11DirectStoreIfS1_EfLi1ELi1ELi4ELi1ELb1EL9Algorithm0EEvT_T0_ll)
	.align		4
        /*070c*/ 	.word	index@(__assertfail)
	.align		4
        /*0710*/ 	.word	index@(_Z15SoftmaxWarpImplI10DirectLoadI6__halffE11DirectStoreIfS1_EfLi1ELi1ELi4ELi1ELb0EL9Algorithm0EEvT_T0_ll)
	.align		4
        /*0714*/ 	.word	index@(__assertfail)
	.align		4
        /*0718*/ 	.word	index@(_Z15SoftmaxWarpImplI10DirectLoadI6__halffE11DirectStoreIfS1_EfLi1ELi1ELi4ELi2ELb1EL9Algorithm0EEvT_T0_ll)
	.align		4
        /*071c*/ 	.word	index@(__assertfail)
	.align		4
        /*0720*/ 	.word	index@(_Z15SoftmaxWarpImplI10DirectLoadI6__halffE11DirectStoreIfS1_EfLi1ELi1ELi4ELi2ELb0EL9Algorithm0EEvT_T0_ll)
	.align		4
        /*0724*/ 	.word	index@(__assertfail)
	.align		4
        /*0728*/ 	.word	index@(_Z15SoftmaxWarpImplI10DirectLoadI6__halffE11DirectStoreIfS1_EfLi1ELi1ELi2ELi1ELb1EL9Algorithm0EEvT_T0_ll)
	.align		4
        /*072c*/ 	.word	index@(__assertfail)
	.align		4
        /*0730*/ 	.word	index@(_Z15SoftmaxWarpImplI10DirectLoadI6__halffE11DirectStoreIfS1_EfLi1ELi1ELi2ELi1ELb0EL9Algorithm0EEvT_T0_ll)
	.align		4
        /*0734*/ 	.word	index@(__assertfail)
	.align		4
        /*0738*/ 	.word	index@(_Z15SoftmaxWarpImplI10DirectLoadI6__halffE11DirectStoreIfS1_EfLi1ELi1ELi2ELi2ELb1EL9Algorithm0EEvT_T0_ll)
	.align		4
        /*073c*/ 	.word	index@(__assertfail)
	.align		4
        /*0740*/ 	.word	index@(_Z15SoftmaxWarpImplI10DirectLoadI6__halffE11DirectStoreIfS1_EfLi1ELi1ELi2ELi2ELb0EL9Algorithm0EEvT_T0_ll)
	.align		4
        /*0744*/ 	.word	index@(__assertfail)
	.align		4
        /*0748*/ 	.word	index@(_Z15SoftmaxWarpImplI10DirectLoadI6__halffE11DirectStoreIfS1_EfLi1ELi1ELi1ELi1ELb1EL9Algorithm0EEvT_T0_ll)
	.align		4
        /*074c*/ 	.word	index@(__assertfail)
	.align		4
        /*0750*/ 	.word	index@(_Z15SoftmaxWarpImplI10DirectLoadI6__halffE11DirectStoreIfS1_EfLi1ELi1ELi1ELi1ELb0EL9Algorithm0EEvT_T0_ll)
	.align		4
        /*0754*/ 	.word	index@(__assertfail)
	.align		4
        /*0758*/ 	.word	index@(_Z15SoftmaxWarpImplI10DirectLoadI6__halffE11DirectStoreIfS1_EfLi1ELi1ELi1ELi2ELb1EL9Algorithm0EEvT_T0_ll)
	.align		4
        /*075c*/ 	.word	index@(__assertfail)
	.align		4
        /*0760*/ 	.word	index@(_Z15SoftmaxWarpImplI10DirectLoadI6__halffE11DirectStoreIfS1_EfLi1ELi1ELi1ELi2ELb0EL9Algorithm0EEvT_T0_ll)
	.align		4
        /*0764*/ 	.word	index@(__assertfail)
	.align		4
        /*0768*/ 	.word	index@(_Z15SoftmaxWarpImplI10DirectLoadI6__halffE11DirectStoreIfS1_EfLi2ELi32ELi32ELi1ELb1EL9Algorithm0EEvT_T0_ll)
	.align		4
        /*076c*/ 	.word	index@(__assertfail)
	.align		4
        /*0770*/ 	.word	index@(_Z15SoftmaxWarpImplI10DirectLoadI6__halffE11DirectStoreIfS1_EfLi2ELi32ELi32ELi1ELb0EL9Algorithm0EEvT_T0_ll)
	.align		4
        /*0774*/ 	.word	index@(__assertfail)
	.align		4
        /*0778*/ 	.word	index@(_Z15SoftmaxWarpImplI10DirectLoadI6__halffE11DirectStoreIfS1_EfLi2ELi30ELi32ELi1ELb1EL9Algorithm0EEvT_T0_ll)
	.align		4
        /*077c*/ 	.word	index@(__assertfail)
	.align		4
        /*0780*/ 	.word	index@(_Z15SoftmaxWarpImplI10DirectLoadI6__halffE11DirectStoreIfS1_EfLi2ELi30ELi32ELi1ELb0EL9Algorithm0EEvT_T0_ll)
	.align		4
        /*0784*/ 	.word	index@(__assertfail)
	.align		4
        /*0788*/ 	.word	index@(_Z15SoftmaxWarpImplI10DirectLoadI6__halffE11DirectStoreIfS1_EfLi2ELi28ELi32ELi1ELb1EL9Algorithm0EEvT_T0_ll)
	.align		4
        /*078c*/ 	.word	index@(__assertfail)
	.align		4
        /*0790*/ 	.word	index@(_Z15SoftmaxWarpImplI10DirectLoadI6__halffE11DirectStoreIfS1_EfLi2ELi28ELi32ELi1ELb0EL9Algorithm0EEvT_T0_ll)
	.align		4
        /*0794*/ 	.word	index@(__assertfail)
	.align		4
        /*0798*/ 	.word	index@(_Z15SoftmaxWarpImplI10DirectLoadI6__halffE11DirectStoreIfS1_EfLi2ELi26ELi32ELi1ELb1EL9Algorithm0EEvT_T0_ll)
	.align		4
        /*079c*/ 	.word	index@(__assertfail)
	.align		4
        /*07a0*/ 	.word	index@(_Z15SoftmaxWarpImplI10DirectLoadI6__halffE11DirectStoreIfS1_EfLi2ELi26ELi32ELi1ELb0EL9Algorithm0EEvT_T0_ll)
	.align		4
        /*07a4*/ 	.word	index@(__assertfail)
	.align		4
        /*07a8*/ 	.word	index@(_Z15SoftmaxWarpImplI10DirectLoadI6__halffE11DirectStoreIfS1_EfLi2ELi24ELi32ELi1ELb1EL9Algorithm0EEvT_T0_ll)
	.align		4
        /*07ac*/ 	.word	index@(__assertfail)
	.align		4
        /*07b0*/ 	.word	index@(_Z15SoftmaxWarpImplI10DirectLoadI6__halffE11DirectStoreIfS1_EfLi2ELi24ELi32ELi1ELb0EL9Algorithm0EEvT_T0_ll)
	.align		4
        /*07b4*/ 	.word	index@(__assertfail)
	.align		4
        /*07b8*/ 	.word	index@(_Z15SoftmaxWarpImplI10DirectLoadI6__halffE11DirectStoreIfS1_EfLi2ELi22ELi32ELi1ELb1EL9Algorithm0EEvT_T0_ll)
	.align		4
        /*07bc*/ 	.word	index@(__assertfail)
	.align		4
        /*07c0*/ 	.word	index@(_Z15SoftmaxWarpImplI10DirectLoadI6__halffE11DirectStoreIfS1_EfLi2ELi22ELi32ELi1ELb0EL9Algorithm0EEvT_T0_ll)
	.align		4
        /*07c4*/ 	.word	index@(__assertfail)
	.align		4
        /*07c8*/ 	.word	index@(_Z15SoftmaxWarpImplI10DirectLoadI6__halffE11DirectStoreIfS1_EfLi2ELi20ELi32ELi1ELb1EL9Algorithm0EEvT_T0_ll)
	.align		4
        /*07cc*/ 	.word	index@(__assertfail)
	.align		4
        /*07d0*/ 	.word	index@(_Z15SoftmaxWarpImplI10DirectLoadI6__halffE11DirectStoreIfS1_EfLi2ELi20ELi32ELi1ELb0EL9Algorithm0EEvT_T0_ll)
	.align		4
        /*07d4*/ 	.word	index@(__assertfail)
	.align		4
        /*07d8*/ 	.word	index@(_Z15SoftmaxWarpImplI10DirectLoadI6__halffE11DirectStoreIfS1_EfLi2ELi18ELi32ELi1ELb1EL9Algorithm0EEvT_T0_ll)
	.align		4
        /*07dc*/ 	.word	index@(__assertfail)
	.align		4
        /*07e0*/ 	.word	index@(_Z15SoftmaxWarpImplI10DirectLoadI6__halffE11DirectStoreIfS1_EfLi2ELi18ELi32ELi1ELb0EL9Algorithm0EEvT_T0_ll)
	.align		4
        /*07e4*/ 	.word	index@(__assertfail)
	.align		4
        /*07e8*/ 	.word	index@(_Z15SoftmaxWarpImplI10DirectLoadI6__halffE11DirectStoreIfS1_EfLi2ELi16ELi32ELi1ELb1EL9Algorithm0EEvT_T0_ll)
	.align		4
        /*07ec*/ 	.word	index@(__assertfail)
	.align		4
        /*07f0*/ 	.word	index@(_Z15SoftmaxWarpImplI10DirectLoadI6__halffE11DirectStoreIfS1_EfLi2ELi16ELi32ELi1ELb0EL9Algorithm0EEvT_T0_ll)
	.align		4
        /*07f4*/ 	.word	index@(__assertfail)
	.align		4
        /*07f8*/ 	.word	index@(_Z15SoftmaxWarpImplI10DirectLoadI6__halffE11DirectStoreIfS1_EfLi2ELi14ELi32ELi1ELb1EL9Algorithm0EEvT_T0_ll)
	.align		4
        /*07fc*/ 	.word	index@(__assertfail)
	.align		4
        /*0800*/ 	.word	index@(_Z15SoftmaxWarpImplI10DirectLoadI6__halffE11DirectStoreIfS1_EfLi2ELi14ELi32ELi1ELb0EL9Algorithm0EEvT_T0_ll)
	.align		4
        /*0804*/ 	.word	index@(__assertfail)
	.align		4
        /*0808*/ 	.word	index@(_Z15SoftmaxWarpImplI10DirectLoadI6__halffE11DirectStoreIfS1_EfLi2ELi12ELi32ELi1ELb1EL9Algorithm0EEvT_T0_ll)
	.align		4
        /*080c*/ 	.word	index@(__assertfail)
	.align		4
        /*0810*/ 	.word	index@(_Z15SoftmaxWarpImplI10DirectLoadI6__halffE11DirectStoreIfS1_EfLi2ELi12ELi32ELi1ELb0EL9Algorithm0EEvT_T0_ll)
	.align		4
        /*0814*/ 	.word	index@(__assertfail)
	.align		4
        /*0818*/ 	.word	index@(_Z15SoftmaxWarpImplI10DirectLoadI6__halffE11DirectStoreIfS1_EfLi2ELi10ELi32ELi1ELb1EL9Algorithm0EEvT_T0_ll)
	.align		4
        /*081c*/ 	.word	index@(__assertfail)
	.align		4
        /*0820*/ 	.word	index@(_Z15SoftmaxWarpImplI10DirectLoadI6__halffE11DirectStoreIfS1_EfLi2ELi10ELi32ELi1ELb0EL9Algorithm0EEvT_T0_ll)
	.align		4
        /*0824*/ 	.word	index@(__assertfail)
	.align		4
        /*0828*/ 	.word	index@(_Z15SoftmaxWarpImplI10DirectLoadI6__halffE11DirectStoreIfS1_EfLi2ELi8ELi32ELi1ELb1EL9Algorithm0EEvT_T0_ll)
	.align		4
        /*082c*/ 	.word	index@(__assertfail)
	.align		4
        /*0830*/ 	.word	index@(_Z15SoftmaxWarpImplI10DirectLoadI6__halffE11DirectStoreIfS1_EfLi2ELi8ELi32ELi1ELb0EL9Algorithm0EEvT_T0_ll)
	.align		4
        /*0834*/ 	.word	index@(__assertfail)
	.align		4
        /*0838*/ 	.word	index@(_Z15SoftmaxWarpImplI10DirectLoadI6__halffE11DirectStoreIfS1_EfLi2ELi6ELi32ELi1ELb1EL9Algorithm0EEvT_T0_ll)
	.align		4
        /*083c*/ 	.word	index@(__assertfail)
	.align		4
        /*0840*/ 	.word	index@(_Z15SoftmaxWarpImplI10DirectLoadI6__halffE11DirectStoreIfS1_EfLi2ELi6ELi32ELi1ELb0EL9Algorithm0EEvT_T0_ll)
	.align		4
        /*0844*/ 	.word	index@(__assertfail)
	.align		4
        /*0848*/ 	.word	index@(_Z15SoftmaxWarpImplI10DirectLoadI6__halffE11DirectStoreIfS1_EfLi2ELi4ELi32ELi1ELb1EL9Algorithm0EEvT_T0_ll)
	.align		4
        /*084c*/ 	.word	index@(__assertfail)
	.align		4
        /*0850*/ 	.word	index@(_Z15SoftmaxWarpImplI10DirectLoadI6__halffE11DirectStoreIfS1_EfLi2ELi4ELi32ELi1ELb0EL9Algorithm0EEvT_T0_ll)
	.align		4
        /*0854*/ 	.word	index@(__assertfail)
	.align		4
        /*0858*/ 	.word	index@(_Z15SoftmaxWarpImplI10DirectLoadI6__halffE11DirectStoreIfS1_EfLi2ELi2ELi32ELi1ELb1EL9Algorithm0EEvT_T0_ll)
	.align		4
        /*085c*/ 	.word	index@(__assertfail)
	.align		4
        /*0860*/ 	.word	index@(_Z15SoftmaxWarpImplI10DirectLoadI6__halffE11DirectStoreIfS1_EfLi2ELi2ELi32ELi1ELb0EL9Algorithm0EEvT_T0_ll)
	.align		4
        /*0864*/ 	.word	index@(__assertfail)
	.align		4
        /*0868*/ 	.word	index@(_Z15SoftmaxWarpImplI10DirectLoadI6__halffE11DirectStoreIfS1_EfLi2ELi2ELi32ELi2ELb1EL9Algorithm0EEvT_T0_ll)
	.align		4
        /*086c*/ 	.word	index@(__assertfail)
	.align		4
        /*0870*/ 	.word	index@(_Z15SoftmaxWarpImplI10DirectLoadI6__halffE11DirectStoreIfS1_EfLi2ELi2ELi32ELi2ELb0EL9Algorithm0EEvT_T0_ll)
	.align		4
        /*0874*/ 	.word	index@(__assertfail)
	.align		4
        /*0878*/ 	.word	index@(_Z15SoftmaxWarpImplI10DirectLoadI6__halffE11DirectStoreIfS1_EfLi2ELi2ELi16ELi1ELb1EL9Algorithm0EEvT_T0_ll)
	.align		4
        /*087c*/ 	.word	index@(__assertfail)
	.align		4
        /*0880*/ 	.word	index@(_Z15SoftmaxWarpImplI10DirectLoadI6__halffE11DirectStoreIfS1_EfLi2ELi2ELi16ELi1ELb0EL9Algorithm0EEvT_T0_ll)
	.align		4
        /*0884*/ 	.word	index@(__assertfail)
	.align		4
        /*0888*/ 	.word	index@(_Z15SoftmaxWarpImplI10DirectLoadI6__halffE11DirectStoreIfS1_EfLi2ELi2ELi16ELi2ELb1EL9Algorithm0EEvT_T0_ll)
	.align		4
        /*088c*/ 	.word	index@(__assertfail)
	.align		4
        /*0890*/ 	.word	index@(_Z15SoftmaxWarpImplI10DirectLoadI6__halffE11DirectStoreIfS1_EfLi2ELi2ELi16ELi2ELb0EL9Algorithm0EEvT_T0_ll)
	.align		4
        /*0894*/ 	.word	index@(__assertfail)
	.align		4
        /*0898*/ 	.word	index@(_Z15SoftmaxWarpImplI10DirectLoadI6__halffE11DirectStoreIfS1_EfLi2ELi2ELi8ELi1ELb1EL9Algorithm0EEvT_T0_ll)
	.align		4
        /*089c*/ 	.word	index@(__assertfail)
	.align		4
        /*08a0*/ 	.word	index@(_Z15SoftmaxWarpImplI10DirectLoadI6__halffE11DirectStoreIfS1_EfLi2ELi2ELi8ELi1ELb0EL9Algorithm0EEvT_T0_ll)
	.align		4
        /*08a4*/ 	.word	index@(__assertfail)
	.align		4
        /*08a8*/ 	.word	index@(_Z15SoftmaxWarpImplI10DirectLoadI6__halffE11DirectStoreIfS1_EfLi2ELi2ELi8ELi2ELb1EL9Algorithm0EEvT_T0_ll)
	.align		4
        /*08ac*/ 	.word	index@(__assertfail)
	.align		4
        /*08b0*/ 	.word	index@(_Z15SoftmaxWarpImplI10DirectLoadI6__halffE11DirectStoreIfS1_EfLi2ELi2ELi8ELi2ELb0EL9Algorithm0EEvT_T0_ll)
	.align		4
        /*08b4*/ 	.word	index@(__assertfail)
	.align		4
        /*08b8*/ 	.word	index@(_Z15SoftmaxWarpImplI10DirectLoadI6__halffE11DirectStoreIfS1_EfLi2ELi2ELi4ELi1ELb1EL9Algorithm0EEvT_T0_ll)
	.align		4
        /*08bc*/ 	.word	index@(__assertfail)
	.align		4
        /*08c0*/ 	.word	index@(_Z15SoftmaxWarpImplI10DirectLoadI6__halffE11DirectStoreIfS1_EfLi2ELi2ELi4ELi1ELb0EL9Algorithm0EEvT_T0_ll)
	.align		4
        /*08c4*/ 	.word	index@(__assertfail)
	.align		4
        /*08c8*/ 	.word	index@(_Z15SoftmaxWarpImplI10DirectLoadI6__halffE11DirectStoreIfS1_EfLi2ELi2ELi4ELi2ELb1EL9Algorithm0EEvT_T0_ll)
	.align		4
        /*08cc*/ 	.word	index@(__assertfail)
	.align		4
        /*08d0*/ 	.word	index@(_Z15SoftmaxWarpImplI10DirectLoadI6__halffE11DirectStoreIfS1_EfLi2ELi2ELi4ELi2ELb0EL9Algorithm0EEvT_T0_ll)
	.align		4
        /*08d4*/ 	.word	index@(__assertfail)
	.align		4
        /*08d8*/ 	.word	index@(_Z15SoftmaxWarpImplI10DirectLoadI6__halffE11DirectStoreIfS1_EfLi2ELi2ELi2ELi1ELb1EL9Algorithm0EEvT_T0_ll)
	.align		4
        /*08dc*/ 	.word	index@(__assertfail)
	.align		4
        /*08e0*/ 	.word	index@(_Z15SoftmaxWarpImplI10DirectLoadI6__halffE11DirectStoreIfS1_EfLi2ELi2ELi2ELi1ELb0EL9Algorithm0EEvT_T0_ll)
	.align		4
        /*08e4*/ 	.word	index@(__assertfail)
	.align		4
        /*08e8*/ 	.word	index@(_Z15SoftmaxWarpImplI10DirectLoadI6__halffE11DirectStoreIfS1_EfLi2ELi2ELi2ELi2ELb1EL9Algorithm0EEvT_T0_ll)
	.align		4
        /*08ec*/ 	.word	index@(__assertfail)
	.align		4
        /*08f0*/ 	.word	index@(_Z15SoftmaxWarpImplI10DirectLoadI6__halffE11DirectStoreIfS1_EfLi2ELi2ELi2ELi2ELb0EL9Algorithm0EEvT_T0_ll)
	.align		4
        /*08f4*/ 	.word	index@(__assertfail)
	.align		4
        /*08f8*/ 	.word	index@(_Z15SoftmaxWarpImplI10DirectLoadI6__halffE11DirectStoreIfS1_EfLi2ELi2ELi1ELi1ELb1EL9Algorithm0EEvT_T0_ll)
	.align		4
        /*08fc*/ 	.word	index@(__assertfail)
	.align		4
        /*0900*/ 	.word	index@(_Z15SoftmaxWarpImplI10DirectLoadI6__halffE11DirectStoreIfS1_EfLi2ELi2ELi1ELi1ELb0EL9Algorithm0EEvT_T0_ll)
	.align		4
        /*0904*/ 	.word	index@(__assertfail)
	.align		4
        /*0908*/ 	.word	index@(_Z15SoftmaxWarpImplI10DirectLoadI6__halffE11DirectStoreIfS1_EfLi2ELi2ELi1ELi2ELb1EL9Algorithm0EEvT_T0_ll)
	.align		4
        /*090c*/ 	.word	index@(__assertfail)
	.align		4
        /*0910*/ 	.word	index@(_Z15SoftmaxWarpImplI10DirectLoadI6__halffE11DirectStoreIfS1_EfLi2ELi2ELi1ELi2ELb0EL9Algorithm0EEvT_T0_ll)
	.align		4
        /*0914*/ 	.word	index@(__assertfail)
	.align		4
        /*0918*/ 	.word	index@(_Z24SoftmaxBlockUncachedImplI10DirectLoadIffE11DirectStoreIffEfLi2ELi1024EL9Algorithm0EEvT_T0_ll)
	.align		4
        /*091c*/ 	.word	index@(__assertfail)
	.align		4
        /*0920*/ 	.word	index@(_Z20SoftmaxBlockSMemImplI10DirectLoadIffE11DirectStoreIffEfLi2ELi256EL9Algorithm0EEvT_T0_ll)
	.align		4
        /*0924*/ 	.word	index@(__assertfail)
	.align		4
        /*0928*/ 	.word	index@(_Z20SoftmaxBlockSMemImplI10DirectLoadIffE11DirectStoreIffEfLi2ELi512EL9Algorithm0EEvT_T0_ll)
	.align		4
        /*092c*/ 	.word	index@(__assertfail)
	.align		4
        /*0930*/ 	.word	index@(_Z20SoftmaxBlockSMemImplI10DirectLoadIffE11DirectStoreIffEfLi2ELi1024EL9Algorithm0EEvT_T0_ll)
	.align		4
        /*0934*/ 	.word	index@(__assertfail)
	.align		4
        /*0938*/ 	.word	index@(_Z20SoftmaxBlockSMemImplI10DirectLoadIffE11DirectStoreIffEfLi2ELi128EL9Algorithm0EEvT_T0_ll)
	.align		4
        /*093c*/ 	.word	index@(__assertfail)
	.align		4
        /*0940*/ 	.word	index@(_Z15SoftmaxWarpImplI10DirectLoadIffE11DirectStoreIffEfLi1ELi32ELi32ELi1ELb1EL9Algorithm0EEvT_T0_ll)
	.align		4
        /*0944*/ 	.word	index@(__assertfail)
	.align		4
        /*0948*/ 	.word	index@(_Z15SoftmaxWarpImplI10DirectLoadIffE11DirectStoreIffEfLi1ELi32ELi32ELi1ELb0EL9Algorithm0EEvT_T0_ll)
	.align		4
        /*094c*/ 	.word	index@(__assertfail)
	.align		4
        /*0950*/ 	.word	index@(_Z15SoftmaxWarpImplI10DirectLoadIffE11DirectStoreIffEfLi1ELi31ELi32ELi1ELb1EL9Algorithm0EEvT_T0_ll)
	.align		4
        /*0954*/ 	.word	index@(__assertfail)
	.align		4
        /*0958*/ 	.word	index@(_Z15SoftmaxWarpImplI10DirectLoadIffE11DirectStoreIffEfLi1ELi31ELi32ELi1ELb0EL9Algorithm0EEvT_T0_ll)
	.align		4
        /*095c*/ 	.word	index@(__assertfail)
	.align		4
        /*0960*/ 	.word	index@(_Z15SoftmaxWarpImplI10DirectLoadIffE11DirectStoreIffEfLi1ELi30ELi32ELi1ELb1EL9Algorithm0EEvT_T0_ll)
	.align		4
        /*0964*/ 	.word	index@(__assertfail)
	.align		4
        /*0968*/ 	.word	index@(_Z15SoftmaxWarpImplI10DirectLoadIffE11DirectStoreIffEfLi1ELi30ELi32ELi1ELb0EL9Algorithm0EEvT_T0_ll)
	.align		4
        /*096c*/ 	.word	index@(__assertfail)
	.align		4
        /*0970*/ 	.word	index@(_Z15SoftmaxWarpImplI10DirectLoadIffE11DirectStoreIffEfLi1ELi29ELi32ELi1ELb1EL9Algorithm0EEvT_T0_ll)
	.align		4
        /*0974*/ 	.word	index@(__assertfail)
	.align		4
        /*0978*/ 	.word	index@(_Z15SoftmaxWarpImplI10DirectLoadIffE11DirectStoreIffEfLi1ELi29ELi32ELi1ELb0EL9Algorithm0EEvT_T0_ll)
	.align		4
        /*097c*/ 	.word	index@(__assertfail)
	.align		4
        /*0980*/ 	.word	index@(_Z15SoftmaxWarpImplI10DirectLoadIffE11DirectStoreIffEfLi1ELi28ELi32ELi1ELb1EL9Algorithm0EEvT_T0_ll)
	.align		4
        /*0984*/ 	.word	index@(__assertfail)
	.align		4
        /*0988*/ 	.word	index@(_Z15SoftmaxWarpImplI10DirectLoadIffE11DirectStoreIffEfLi1ELi28ELi32ELi1ELb0EL9Algorithm0EEvT_T0_ll)
	.align		4
        /*098c*/ 	.word	index@(__assertfail)
	.align		4
        /*0990*/ 	.word	index@(_Z15SoftmaxWarpImplI10DirectLoadIffE11DirectStoreIffEfLi1ELi27ELi32ELi1ELb1EL9Algorithm0EEvT_T0_ll)
	.align		4
        /*0994*/ 	.word	index@(__assertfail)
	.align		4
        /*0998*/ 	.word	index@(_Z15SoftmaxWarpImplI10DirectLoadIffE11DirectStoreIffEfLi1ELi27ELi32ELi1ELb0EL9Algorithm0EEvT_T0_ll)
	.align		4
        /*099c*/ 	.word	index@(__assertfail)
	.align		4
        /*09a0*/ 	.word	index@(_Z15SoftmaxWarpImplI10DirectLoadIffE11DirectStoreIffEfLi1ELi26ELi32ELi1ELb1EL9Algorithm0EEvT_T0_ll)
	.align		4
        /*09a4*/ 	.word	index@(__assertfail)
	.align		4
        /*09a8*/ 	.word	index@(_Z15SoftmaxWarpImplI10DirectLoadIffE11DirectStoreIffEfLi1ELi26ELi32ELi1ELb0EL9Algorithm0EEvT_T0_ll)
	.align		4
        /*09ac*/ 	.word	index@(__assertfail)
	.align		4
        /*09b0*/ 	.word	index@(_Z15SoftmaxWarpImplI10DirectLoadIffE11DirectStoreIffEfLi1ELi25ELi32ELi1ELb1EL9Algorithm0EEvT_T0_ll)
	.align		4
        /*09b4*/ 	.word	index@(__assertfail)
	.align		4
        /*09b8*/ 	.word	index@(_Z15SoftmaxWarpImplI10DirectLoadIffE11DirectStoreIffEfLi1ELi25ELi32ELi1ELb0EL9Algorithm0EEvT_T0_ll)
	.align		4
        /*09bc*/ 	.word	index@(__assertfail)
	.align		4
        /*09c0*/ 	.word	index@(_Z15SoftmaxWarpImplI10DirectLoadIffE11DirectStoreIffEfLi1ELi24ELi32ELi1ELb1EL9Algorithm0EEvT_T0_ll)
	.align		4
        /*09c4*/ 	.word	index@(__assertfail)
	.align		4
        /*09c8*/ 	.word	index@(_Z15SoftmaxWarpImplI10DirectLoadIffE11DirectStoreIffEfLi1ELi24ELi32ELi1ELb0EL9Algorithm0EEvT_T0_ll)
	.align		4
        /*09cc*/ 	.word	index@(__assertfail)
	.align		4
        /*09d0*/ 	.word	index@(_Z15SoftmaxWarpImplI10DirectLoadIffE11DirectStoreIffEfLi1ELi23ELi32ELi1ELb1EL9Algorithm0EEvT_T0_ll)
	.align		4
        /*09d4*/ 	.word	index@(__assertfail)
	.align		4
        /*09d8*/ 	.word	index@(_Z15SoftmaxWarpImplI10DirectLoadIffE11DirectStoreIffEfLi1ELi23ELi32ELi1ELb0EL9Algorithm0EEvT_T0_ll)
	.align		4
        /*09dc*/ 	.word	index@(__assertfail)
	.align		4
        /*09e0*/ 	.word	index@(_Z15SoftmaxWarpImplI10DirectLoadIffE11DirectStoreIffEfLi1ELi22ELi32ELi1ELb1EL9Algorithm0EEvT_T0_ll)
	.align		4
        /*09e4*/ 	.word	index@(__assertfail)
	.align		4
        /*09e8*/ 	.word	index@(_Z15SoftmaxWarpImplI10DirectLoadIffE11DirectStoreIffEfLi1ELi22ELi32ELi1ELb0EL9Algorithm0EEvT_T0_ll)
	.align		4
        /*09ec*/ 	.word	index@(__assertfail)
	.align		4
        /*09f0*/ 	.word	index@(_Z15SoftmaxWarpImplI10DirectLoadIffE11DirectStoreIffEfLi1ELi21ELi32ELi1ELb1EL9Algorithm0EEvT_T0_ll)
	.align		4
        /*09f4*/ 	.word	index@(__assertfail)
	.align		4
        /*09f8*/ 	.word	index@(_Z15SoftmaxWarpImplI10DirectLoadIffE11DirectStoreIffEfLi1ELi21ELi32ELi1ELb0EL9Algorithm0EEvT_T0_ll)
	.align		4
        /*09fc*/ 	.word	index@(__assertfail)
	.align		4
        /*0a00*/ 	.word	index@(_Z15SoftmaxWarpImplI10DirectLoadIffE11DirectStoreIffEfLi1ELi20ELi32ELi1ELb1EL9Algorithm0EEvT_T0_ll)
	.align		4
        /*0a04*/ 	.word	index@(__assertfail)
	.align		4
        /*0a08*/ 	.word	index@(_Z15SoftmaxWarpImplI10DirectLoadIffE11DirectStoreIffEfLi1ELi20ELi32ELi1ELb0EL9Algorithm0EEvT_T0_ll)
	.align		4
        /*0a0c*/ 	.word	index@(__assertfail)
	.align		4
        /*0a10*/ 	.word	index@(_Z15SoftmaxWarpImplI10DirectLoadIffE11DirectStoreIffEfLi1ELi19ELi32ELi1ELb1EL9Algorithm0EEvT_T0_ll)
	.align		4
        /*0a14*/ 	.word	index@(__assertfail)
	.align		4
        /*0a18*/ 	.word	index@(_Z15SoftmaxWarpImplI10DirectLoadIffE11DirectStoreIffEfLi1ELi19ELi32ELi1ELb0EL9Algorithm0EEvT_T0_ll)
	.align		4
        /*0a1c*/ 	.word	index@(__assertfail)
	.align		4
        /*0a20*/ 	.word	index@(_Z15SoftmaxWarpImplI10DirectLoadIffE11DirectStoreIffEfLi1ELi18ELi32ELi1ELb1EL9Algorithm0EEvT_T0_ll)
	.align		4
        /*0a24*/ 	.word	index@(__assertfail)
	.align		4
        /*0a28*/ 	.word	index@(_Z15SoftmaxWarpImplI10DirectLoadIffE11DirectStoreIffEfLi1ELi18ELi32ELi1ELb0EL9Algorithm0EEvT_T0_ll)
	.align		4
        /*0a2c*/ 	.word	index@(__assertfail)
	.align		4
        /*0a30*/ 	.word	index@(_Z15SoftmaxWarpImplI10DirectLoadIffE11DirectStoreIffEfLi1ELi17ELi32ELi1ELb1EL9Algorithm0EEvT_T0_ll)
	.align		4
        /*0a34*/ 	.word	index@(__assertfail)
	.align		4
        /*0a38*/ 	.word	index@(_Z15SoftmaxWarpImplI10DirectLoadIffE11DirectStoreIffEfLi1ELi17ELi32ELi1ELb0EL9Algorithm0EEvT_T0_ll)
	.align		4
        /*0a3c*/ 	.word	index@(__assertfail)
	.align		4
        /*0a40*/ 	.word	index@(_Z15SoftmaxWarpImplI10DirectLoadIffE11DirectStoreIffEfLi1ELi16ELi32ELi1ELb1EL9Algorithm0EEvT_T0_ll)
	.align		4
        /*0a44*/ 	.word	index@(__assertfail)
	.align		4
        /*0a48*/ 	.word	index@(_Z15SoftmaxWarpImplI10DirectLoadIffE11DirectStoreIffEfLi1ELi16ELi32ELi1ELb0EL9Algorithm0EEvT_T0_ll)
	.align		4
        /*0a4c*/ 	.word	index@(__assertfail)
	.align		4
        /*0a50*/ 	.word	index@(_Z15SoftmaxWarpImplI10DirectLoadIffE11DirectStoreIffEfLi1ELi15ELi32ELi1ELb1EL9Algorithm0EEvT_T0_ll)
	.align		4
        /*0a54*/ 	.word	index@(__assertfail)
	.align		4
        /*0a58*/ 	.word	index@(_Z15SoftmaxWarpImplI10DirectLoadIffE11DirectStoreIffEfLi1ELi15ELi32ELi1ELb0EL9Algorithm0EEvT_T0_ll)
	.align		4
        /*0a5c*/ 	.word	index@(__assertfail)
	.align		4
        /*0a60*/ 	.word	index@(_Z15SoftmaxWarpImplI10DirectLoadIffE11DirectStoreIffEfLi1ELi14ELi32ELi1ELb1EL9Algorithm0EEvT_T0_ll)
	.align		4
        /*0a64*/ 	.word	index@(__assertfail)
	.align		4
        /*0a68*/ 	.word	index@(_Z15SoftmaxWarpImplI10DirectLoadIffE11DirectStoreIffEfLi1ELi14ELi32ELi1ELb0EL9Algorithm0EEvT_T0_ll)
	.align		4
        /*0a6c*/ 	.word	index@(__assertfail)
	.align		4
        /*0a70*/ 	.word	index@(_Z15SoftmaxWarpImplI10DirectLoadIffE11DirectStoreIffEfLi1ELi13ELi32ELi1ELb1EL9Algorithm0EEvT_T0_ll)
	.align		4
        /*0a74*/ 	.word	index@(__assertfail)
	.align		4
        /*0a78*/ 	.word	index@(_Z15SoftmaxWarpImplI10DirectLoadIffE11DirectStoreIffEfLi1ELi13ELi32ELi1ELb0EL9Algorithm0EEvT_T0_ll)
	.align		4
        /*0a7c*/ 	.word	index@(__assertfail)
	.align		4
        /*0a80*/ 	.word	index@(_Z15SoftmaxWarpImplI10DirectLoadIffE11DirectStoreIffEfLi1ELi12ELi32ELi1ELb1EL9Algorithm0EEvT_T0_ll)
	.align		4
        /*0a84*/ 	.word	index@(__assertfail)
	.align		4
        /*0a88*/ 	.word	index@(_Z15SoftmaxWarpImplI10DirectLoadIffE11DirectStoreIffEfLi1ELi12ELi32ELi1ELb0EL9Algorithm0EEvT_T0_ll)
	.align		4
        /*0a8c*/ 	.word	index@(__assertfail)
	.align		4
        /*0a90*/ 	.word	index@(_Z15SoftmaxWarpImplI10DirectLoadIffE11DirectStoreIffEfLi1ELi11ELi32ELi1ELb1EL9Algorithm0EEvT_T0_ll)
	.align		4
        /*0a94*/ 	.word	index@(__assertfail)
	.align		4
        /*0a98*/ 	.word	index@(_Z15SoftmaxWarpImplI10DirectLoadIffE11DirectStoreIffEfLi1ELi11ELi32ELi1ELb0EL9Algorithm0EEvT_T0_ll)
	.align		4
        /*0a9c*/ 	.word	index@(__assertfail)
	.align		4
        /*0aa0*/ 	.word	index@(_Z15SoftmaxWarpImplI10DirectLoadIffE11DirectStoreIffEfLi1ELi10ELi32ELi1ELb1EL9Algorithm0EEvT_T0_ll)
	.align		4
        /*0aa4*/ 	.word	index@(__assertfail)
	.align		4
        /*0aa8*/ 	.word	index@(_Z15SoftmaxWarpImplI10DirectLoadIffE11DirectStoreIffEfLi1ELi10ELi32ELi1ELb0EL9Algorithm0EEvT_T0_ll)
	.align		4
        /*0aac*/ 	.word	index@(__assertfail)
	.align		4
        /*0ab0*/ 	.word	index@(_Z15SoftmaxWarpImplI10DirectLoadIffE11DirectStoreIffEfLi1ELi9ELi32ELi1ELb1EL9Algorithm0EEvT_T0_ll)
	.align		4
        /*0ab4*/ 	.word	index@(__assertfail)
	.align		4
        /*0ab8*/ 	.word	index@(_Z15SoftmaxWarpImplI10DirectLoadIffE11DirectStoreIffEfLi1ELi9ELi32ELi1ELb0EL9Algorithm0EEvT_T0_ll)
	.align		4
        /*0abc*/ 	.word	index@(__assertfail)
	.align		4
        /*0ac0*/ 	.word	index@(_Z15SoftmaxWarpImplI10DirectLoadIffE11DirectStoreIffEfLi1ELi8ELi32ELi1ELb1EL9Algorithm0EEvT_T0_ll)
	.align		4
        /*0ac4*/ 	.word	index@(__assertfail)
	.align		4
        /*0ac8*/ 	.word	index@(_Z15SoftmaxWarpImplI10DirectLoadIffE11DirectStoreIffEfLi1ELi8ELi32ELi1ELb0EL9Algorithm0EEvT_T0_ll)
	.align		4
        /*0acc*/ 	.word	index@(__assertfail)
	.align		4
        /*0ad0*/ 	.word	index@(_Z15SoftmaxWarpImplI10DirectLoadIffE11DirectStoreIffEfLi1ELi7ELi32ELi1ELb1EL9Algorithm0EEvT_T0_ll)
	.align		4
        /*0ad4*/ 	.word	index@(__assertfail)
	.align		4
        /*0ad8*/ 	.word	index@(_Z15SoftmaxWarpImplI10DirectLoadIffE11DirectStoreIffEfLi1ELi7ELi32ELi1ELb0EL9Algorithm0EEvT_T0_ll)
	.align		4
        /*0adc*/ 	.word	index@(__assertfail)
	.align		4
        /*0ae0*/ 	.word	index@(_Z15SoftmaxWarpImplI10DirectLoadIffE11DirectStoreIffEfLi1ELi6ELi32ELi1ELb1EL9Algorithm0EEvT_T0_ll)
	.align		4
        /*0ae4*/ 	.word	index@(__assertfail)
	.align		4
        /*0ae8*/ 	.word	index@(_Z15SoftmaxWarpImplI10DirectLoadIffE11DirectStoreIffEfLi1ELi6ELi32ELi1ELb0EL9Algorithm0EEvT_T0_ll)
	.align		4
        /*0aec*/ 	.word	index@(__assertfail)
	.align		4
        /*0af0*/ 	.word	index@(_Z15SoftmaxWarpImplI10DirectLoadIffE11DirectStoreIffEfLi1ELi5ELi32ELi1ELb1EL9Algorithm0EEvT_T0_ll)
	.align		4
        /*0af4*/ 	.word	index@(__assertfail)
	.align		4
        /*0af8*/ 	.word	index@(_Z15SoftmaxWarpImplI10DirectLoadIffE11DirectStoreIffEfLi1ELi5ELi32ELi1ELb0EL9Algorithm0EEvT_T0_ll)
	.align		4
        /*0afc*/ 	.word	index@(__assertfail)
	.align		4
        /*0b00*/ 	.word	index@(_Z15SoftmaxWarpImplI10DirectLoadIffE11DirectStoreIffEfLi1ELi4ELi32ELi1ELb1EL9Algorithm0EEvT_T0_ll)
	.align		4
        /*0b04*/ 	.word	index@(__assertfail)
	.align		4
        /*0b08*/ 	.word	index@(_Z15SoftmaxWarpImplI10DirectLoadIffE11DirectStoreIffEfLi1ELi4ELi32ELi1ELb0EL9Algorithm0EEvT_T0_ll)
	.align		4
        /*0b0c*/ 	.word	index@(__assertfail)
	.align		4
        /*0b10*/ 	.word	index@(_Z15SoftmaxWarpImplI10DirectLoadIffE11DirectStoreIffEfLi1ELi3ELi32ELi1ELb1EL9Algorithm0EEvT_T0_ll)
	.align		4
        /*0b14*/ 	.word	index@(__assertfail)
	.align		4
        /*0b18*/ 	.word	index@(_Z15SoftmaxWarpImplI10DirectLoadIffE11DirectStoreIffEfLi1ELi3ELi32ELi1ELb0EL9Algorithm0EEvT_T0_ll)
	.align		4
        /*0b1c*/ 	.word	index@(__assertfail)
	.align		4
        /*0b20*/ 	.word	index@(_Z15SoftmaxWarpImplI10DirectLoadIffE11DirectStoreIffEfLi1ELi2ELi32ELi1ELb1EL9Algorithm0EEvT_T0_ll)
	.align		4
        /*0b24*/ 	.word	index@(__assertfail)
	.align		4
        /*0b28*/ 	.word	index@(_Z15SoftmaxWarpImplI10DirectLoadIffE11DirectStoreIffEfLi1ELi2ELi32ELi1ELb0EL9Algorithm0EEvT_T0_ll)
	.align		4
        /*0b2c*/ 	.word	index@(__assertfail)
	.align		4
        /*0b30*/ 	.word	index@(_Z15SoftmaxWarpImplI10DirectLoadIffE11DirectStoreIffEfLi1ELi1ELi32ELi1ELb1EL9Algorithm0EEvT_T0_ll)
	.align		4
        /*0b34*/ 	.word	index@(__assertfail)
	.align		4
        /*0b38*/ 	.word	index@(_Z15SoftmaxWarpImplI10DirectLoadIffE11DirectStoreIffEfLi1ELi1ELi32ELi1ELb0EL9Algorithm0EEvT_T0_ll)
	.align		4
        /*0b3c*/ 	.word	index@(__assertfail)
	.align		4
        /*0b40*/ 	.word	index@(_Z15SoftmaxWarpImplI10DirectLoadIffE11DirectStoreIffEfLi1ELi1ELi32ELi2ELb1EL9Algorithm0EEvT_T0_ll)
	.align		4
        /*0b44*/ 	.word	index@(__assertfail)
	.align		4
        /*0b48*/ 	.word	index@(_Z15SoftmaxWarpImplI10DirectLoadIffE11DirectStoreIffEfLi1ELi1ELi32ELi2ELb0EL9Algorithm0EEvT_T0_ll)
	.align		4
        /*0b4c*/ 	.word	index@(__assertfail)
	.align		4
        /*0b50*/ 	.word	index@(_Z15SoftmaxWarpImplI10DirectLoadIffE11DirectStoreIffEfLi1ELi1ELi16ELi1ELb1EL9Algorithm0EEvT_T0_ll)
	.align		4
        /*0b54*/ 	.word	index@(__assertfail)
	.align		4
        /*0b58*/ 	.word	index@(_Z15SoftmaxWarpImplI10DirectLoadIffE11DirectStoreIffEfLi1ELi1ELi16ELi1ELb0EL9Algorithm0EEvT_T0_ll)
	.align		4
        /*0b5c*/ 	.word	index@(__assertfail)
	.align		4
        /*0b60*/ 	.word	index@(_Z15SoftmaxWarpImplI10DirectLoadIffE11DirectStoreIffEfLi1ELi1ELi16ELi2ELb1EL9Algorithm0EEvT_T0_ll)
	.align		4
        /*0b64*/ 	.word	index@(__assertfail)
	.align		4
        /*0b68*/ 	.word	index@(_Z15SoftmaxWarpImplI10DirectLoadIffE11DirectStoreIffEfLi1ELi1ELi16ELi2ELb0EL9Algorithm0EEvT_T0_ll)
	.align		4
        /*0b6c*/ 	.word	index@(__assertfail)
	.align		4
        /*0b70*/ 	.word	index@(_Z15SoftmaxWarpImplI10DirectLoadIffE11DirectStoreIffEfLi1ELi1ELi8ELi1ELb1EL9Algorithm0EEvT_T0_ll)
	.align		4
        /*0b74*/ 	.word	index@(__assertfail)
	.align		4
        /*0b78*/ 	.word	index@(_Z15SoftmaxWarpImplI10DirectLoadIffE11DirectStoreIffEfLi1ELi1ELi8ELi1ELb0EL9Algorithm0EEvT_T0_ll)
	.align		4
        /*0b7c*/ 	.word	index@(__assertfail)
	.align		4
        /*0b80*/ 	.word	index@(_Z15SoftmaxWarpImplI10DirectLoadIffE11DirectStoreIffEfLi1ELi1ELi8ELi2ELb1EL9Algorithm0EEvT_T0_ll)
	.align		4
        /*0b84*/ 	.word	index@(__assertfail)
	.align		4
        /*0b88*/ 	.word	index@(_Z15SoftmaxWarpImplI10DirectLoadIffE11DirectStoreIffEfLi1ELi1ELi8ELi2ELb0EL9Algorithm0EEvT_T0_ll)
	.align		4
        /*0b8c*/ 	.word	index@(__assertfail)
	.align		4
        /*0b90*/ 	.word	index@(_Z15SoftmaxWarpImplI10DirectLoadIffE11DirectStoreIffEfLi1ELi1ELi4ELi1ELb1EL9Algorithm0EEvT_T0_ll)
	.align		4
        /*0b94*/ 	.word	index@(__assertfail)
	.align		4
        /*0b98*/ 	.word	index@(_Z15SoftmaxWarpImplI10DirectLoadIffE11DirectStoreIffEfLi1ELi1ELi4ELi1ELb0EL9Algorithm0EEvT_T0_ll)
	.align		4
        /*0b9c*/ 	.word	index@(__assertfail)
	.align		4
        /*0ba0*/ 	.word	index@(_Z15SoftmaxWarpImplI10DirectLoadIffE11DirectStoreIffEfLi1ELi1ELi4ELi2ELb1EL9Algorithm0EEvT_T0_ll)
	.align		4
        /*0ba4*/ 	.word	index@(__assertfail)
	.align		4
        /*0ba8*/ 	.word	index@(_Z15SoftmaxWarpImplI10DirectLoadIffE11DirectStoreIffEfLi1ELi1ELi4ELi2ELb0EL9Algorithm0EEvT_T0_ll)
	.align		4
        /*0bac*/ 	.word	index@(__assertfail)
	.align		4
        /*0bb0*/ 	.word	index@(_Z15SoftmaxWarpImplI10DirectLoadIffE11DirectStoreIffEfLi1ELi1ELi2ELi1ELb1EL9Algorithm0EEvT_T0_ll)
	.align		4
        /*0bb4*/ 	.word	index@(__assertfail)
	.align		4
        /*0bb8*/ 	.word	index@(_Z15SoftmaxWarpImplI10DirectLoadIffE11DirectStoreIffEfLi1ELi1ELi2ELi1ELb0EL9Algorithm0EEvT_T0_ll)
	.align		4
        /*0bbc*/ 	.word	index@(__assertfail)
	.align		4
        /*0bc0*/ 	.word	index@(_Z15SoftmaxWarpImplI10DirectLoadIffE11DirectStoreIffEfLi1ELi1ELi2ELi2ELb1EL9Algorithm0EEvT_T0_ll)
	.align		4
        /*0bc4*/ 	.word	index@(__assertfail)
	.align		4
        /*0bc8*/ 	.word	index@(_Z15SoftmaxWarpImplI10DirectLoadIffE11DirectStoreIffEfLi1ELi1ELi2ELi2ELb0EL9Algorithm0EEvT_T0_ll)
	.align		4
        /*0bcc*/ 	.word	index@(__assertfail)
	.align		4
        /*0bd0*/ 	.word	index@(_Z15SoftmaxWarpImplI10DirectLoadIffE11DirectStoreIffEfLi1ELi1ELi1ELi1ELb1EL9Algorithm0EEvT_T0_ll)
	.align		4
        /*0bd4*/ 	.word	index@(__assertfail)
	.align		4
        /*0bd8*/ 	.word	index@(_Z15SoftmaxWarpImplI10DirectLoadIffE11DirectStoreIffEfLi1ELi1ELi1ELi1ELb0EL9Algorithm0EEvT_T0_ll)
	.align		4
        /*0bdc*/ 	.word	index@(__assertfail)
	.align		4
        /*0be0*/ 	.word	index@(_Z15SoftmaxWarpImplI10DirectLoadIffE11DirectStoreIffEfLi1ELi1ELi1ELi2ELb1EL9Algorithm0EEvT_T0_ll)
	.align		4
        /*0be4*/ 	.word	index@(__assertfail)
	.align		4
        /*0be8*/ 	.word	index@(_Z15SoftmaxWarpImplI10DirectLoadIffE11DirectStoreIffEfLi1ELi1ELi1ELi2ELb0EL9Algorithm0EEvT_T0_ll)
	.align		4
        /*0bec*/ 	.word	index@(__assertfail)
	.align		4
        /*0bf0*/ 	.word	index@(_Z15SoftmaxWarpImplI10DirectLoadIffE11DirectStoreIffEfLi2ELi32ELi32ELi1ELb1EL9Algorithm0EEvT_T0_ll)
	.align		4
        /*0bf4*/ 	.word	index@(__assertfail)
	.align		4
        /*0bf8*/ 	.word	index@(_Z15SoftmaxWarpImplI10DirectLoadIffE11DirectStoreIffEfLi2ELi32ELi32ELi1ELb0EL9Algorithm0EEvT_T0_ll)
	.align		4
        /*0bfc*/ 	.word	index@(__assertfail)
	.align		4
        /*0c00*/ 	.word	index@(_Z15SoftmaxWarpImplI10DirectLoadIffE11DirectStoreIffEfLi2ELi30ELi32ELi1ELb1EL9Algorithm0EEvT_T0_ll)
	.align		4
        /*0c04*/ 	.word	index@(__assertfail)
	.align		4
        /*0c08*/ 	.word	index@(_Z15SoftmaxWarpImplI10DirectLoadIffE11DirectStoreIffEfLi2ELi30ELi32ELi1ELb0EL9Algorithm0EEvT_T0_ll)
	.align		4
        /*0c0c*/ 	.word	index@(__assertfail)
	.align		4
        /*0c10*/ 	.word	index@(_Z15SoftmaxWarpImplI10DirectLoadIffE11DirectStoreIffEfLi2ELi28ELi32ELi1ELb1EL9Algorithm0EEvT_T0_ll)
	.align		4
        /*0c14*/ 	.word	index@(__assertfail)
	.align		4
        /*0c18*/ 	.word	index@(_Z15SoftmaxWarpImplI10DirectLoadIffE11DirectStoreIffEfLi2ELi28ELi32ELi1ELb0EL9Algorithm0EEvT_T0_ll)
	.align		4
        /*0c1c*/ 	.word	index@(__assertfail)
	.align		4
        /*0c20*/ 	.word	index@(_Z15SoftmaxWarpImplI10DirectLoadIffE11DirectStoreIffEfLi2ELi26ELi32ELi1ELb1EL9Algorithm0EEvT_T0_ll)
	.align		4
        /*0c24*/ 	.word	index@(__assertfail)
	.align		4
        /*0c28*/ 	.word	index@(_Z15SoftmaxWarpImplI10DirectLoadIffE11DirectStoreIffEfLi2ELi26ELi32ELi1ELb0EL9Algorithm0EEvT_T0_ll)
	.align		4
        /*0c2c*/ 	.word	index@(__assertfail)
	.align		4
        /*0c30*/ 	.word	index@(_Z15SoftmaxWarpImplI10DirectLoadIffE11DirectStoreIffEfLi2ELi24ELi32ELi1ELb1EL9Algorithm0EEvT_T0_ll)
	.align		4
        /*0c34*/ 	.word	index@(__assertfail)
	.align		4
        /*0c38*/ 	.word	index@(_Z15SoftmaxWarpImplI10DirectLoadIffE11DirectStoreIffEfLi2ELi24ELi32ELi1ELb0EL9Algorithm0EEvT_T0_ll)
	.align		4
        /*0c3c*/ 	.word	index@(__assertfail)
	.align		4
        /*0c40*/ 	.word	index@(_Z15SoftmaxWarpImplI10DirectLoadIffE11DirectStoreIffEfLi2ELi22ELi32ELi1ELb1EL9Algorithm0EEvT_T0_ll)
	.align		4
        /*0c44*/ 	.word	index@(__assertfail)
	.align		4
        /*0c48*/ 	.word	index@(_Z15SoftmaxWarpImplI10DirectLoadIffE11DirectStoreIffEfLi2ELi22ELi32ELi1ELb0EL9Algorithm0EEvT_T0_ll)
	.align		4
        /*0c4c*/ 	.word	index@(__assertfail)
	.align		4
        /*0c50*/ 	.word	index@(_Z15SoftmaxWarpImplI10DirectLoadIffE11DirectStoreIffEfLi2ELi20ELi32ELi1ELb1EL9Algorithm0EEvT_T0_ll)
	.align		4
        /*0c54*/ 	.word	index@(__assertfail)
	.align		4
        /*0c58*/ 	.word	index@(_Z15SoftmaxWarpImplI10DirectLoadIffE11DirectStoreIffEfLi2ELi20ELi32ELi1ELb0EL9Algorithm0EEvT_T0_ll)
	.align		4
        /*0c5c*/ 	.word	index@(__assertfail)
	.align		4
        /*0c60*/ 	.word	index@(_Z15SoftmaxWarpImplI10DirectLoadIffE11DirectStoreIffEfLi2ELi18ELi32ELi1ELb1EL9Algorithm0EEvT_T0_ll)
	.align		4
        /*0c64*/ 	.word	index@(__assertfail)
	.align		4
        /*0c68*/ 	.word	index@(_Z15SoftmaxWarpImplI10DirectLoadIffE11DirectStoreIffEfLi2ELi18ELi32ELi1ELb0EL9Algorithm0EEvT_T0_ll)
	.align		4
        /*0c6c*/ 	.word	index@(__assertfail)
	.align		4
        /*0c70*/ 	.word	index@(_Z15SoftmaxWarpImplI10DirectLoadIffE11DirectStoreIffEfLi2ELi16ELi32ELi1ELb1EL9Algorithm0EEvT_T0_ll)
	.align		4
        /*0c74*/ 	.word	index@(__assertfail)
	.align		4
        /*0c78*/ 	.word	index@(_Z15SoftmaxWarpImplI10DirectLoadIffE11DirectStoreIffEfLi2ELi16ELi32ELi1ELb0EL9Algorithm0EEvT_T0_ll)
	.align		4
        /*0c7c*/ 	.word	index@(__assertfail)
	.align		4
        /*0c80*/ 	.word	index@(_Z15SoftmaxWarpImplI10DirectLoadIffE11DirectStoreIffEfLi2ELi14ELi32ELi1ELb1EL9Algorithm0EEvT_T0_ll)
	.align		4
        /*0c84*/ 	.word	index@(__assertfail)
	.align		4
        /*0c88*/ 	.word	index@(_Z15SoftmaxWarpImplI10DirectLoadIffE11DirectStoreIffEfLi2ELi14ELi32ELi1ELb0EL9Algorithm0EEvT_T0_ll)
	.align		4
        /*0c8c*/ 	.word	index@(__assertfail)
	.align		4
        /*0c90*/ 	.word	index@(_Z15SoftmaxWarpImplI10DirectLoadIffE11DirectStoreIffEfLi2ELi12ELi32ELi1ELb1EL9Algorithm0EEvT_T0_ll)
	.align		4
        /*0c94*/ 	.word	index@(__assertfail)
	.align		4
        /*0c98*/ 	.word	index@(_Z15SoftmaxWarpImplI10DirectLoadIffE11DirectStoreIffEfLi2ELi12ELi32ELi1ELb0EL9Algorithm0EEvT_T0_ll)
	.align		4
        /*0c9c*/ 	.word	index@(__assertfail)
	.align		4
        /*0ca0*/ 	.word	index@(_Z15SoftmaxWarpImplI10DirectLoadIffE11DirectStoreIffEfLi2ELi10ELi32ELi1ELb1EL9Algorithm0EEvT_T0_ll)
	.align		4
        /*0ca4*/ 	.word	index@(__assertfail)
	.align		4
        /*0ca8*/ 	.word	index@(_Z15SoftmaxWarpImplI10DirectLoadIffE11DirectStoreIffEfLi2ELi10ELi32ELi1ELb0EL9Algorithm0EEvT_T0_ll)
	.align		4
        /*0cac*/ 	.word	index@(__assertfail)
	.align		4
        /*0cb0*/ 	.word	index@(_Z15SoftmaxWarpImplI10DirectLoadIffE11DirectStoreIffEfLi2ELi8ELi32ELi1ELb1EL9Algorithm0EEvT_T0_ll)
	.align		4
        /*0cb4*/ 	.word	index@(__assertfail)
	.align		4
        /*0cb8*/ 	.word	index@(_Z15SoftmaxWarpImplI10DirectLoadIffE11DirectStoreIffEfLi2ELi8ELi32ELi1ELb0EL9Algorithm0EEvT_T0_ll)
	.align		4
        /*0cbc*/ 	.word	index@(__assertfail)
	.align		4
        /*0cc0*/ 	.word	index@(_Z15SoftmaxWarpImplI10DirectLoadIffE11DirectStoreIffEfLi2ELi6ELi32ELi1ELb1EL9Algorithm0EEvT_T0_ll)
	.align		4
        /*0cc4*/ 	.word	index@(__assertfail)
	.align		4
        /*0cc8*/ 	.word	index@(_Z15SoftmaxWarpImplI10DirectLoadIffE11DirectStoreIffEfLi2ELi6ELi32ELi1ELb0EL9Algorithm0EEvT_T0_ll)
	.align		4
        /*0ccc*/ 	.word	index@(__assertfail)
	.align		4
        /*0cd0*/ 	.word	index@(_Z15SoftmaxWarpImplI10DirectLoadIffE11DirectStoreIffEfLi2ELi4ELi32ELi1ELb1EL9Algorithm0EEvT_T0_ll)
	.align		4
        /*0cd4*/ 	.word	index@(__assertfail)
	.align		4
        /*0cd8*/ 	.word	index@(_Z15SoftmaxWarpImplI10DirectLoadIffE11DirectStoreIffEfLi2ELi4ELi32ELi1ELb0EL9Algorithm0EEvT_T0_ll)
	.align		4
        /*0cdc*/ 	.word	index@(__assertfail)
	.align		4
        /*0ce0*/ 	.word	index@(_Z15SoftmaxWarpImplI10DirectLoadIffE11DirectStoreIffEfLi2ELi2ELi32ELi1ELb1EL9Algorithm0EEvT_T0_ll)
	.align		4
        /*0ce4*/ 	.word	index@(__assertfail)
	.align		4
        /*0ce8*/ 	.word	index@(_Z15SoftmaxWarpImplI10DirectLoadIffE11DirectStoreIffEfLi2ELi2ELi32ELi1ELb0EL9Algorithm0EEvT_T0_ll)
	.align		4
        /*0cec*/ 	.word	index@(__assertfail)
	.align		4
        /*0cf0*/ 	.word	index@(_Z15SoftmaxWarpImplI10DirectLoadIffE11DirectStoreIffEfLi2ELi2ELi32ELi2ELb1EL9Algorithm0EEvT_T0_ll)
	.align		4
        /*0cf4*/ 	.word	index@(__assertfail)
	.align		4
        /*0cf8*/ 	.word	index@(_Z15SoftmaxWarpImplI10DirectLoadIffE11DirectStoreIffEfLi2ELi2ELi32ELi2ELb0EL9Algorithm0EEvT_T0_ll)
	.align		4
        /*0cfc*/ 	.word	index@(__assertfail)
	.align		4
        /*0d00*/ 	.word	index@(_Z15SoftmaxWarpImplI10DirectLoadIffE11DirectStoreIffEfLi2ELi2ELi16ELi1ELb1EL9Algorithm0EEvT_T0_ll)
	.align		4
        /*0d04*/ 	.word	index@(__assertfail)
	.align		4
        /*0d08*/ 	.word	index@(_Z15SoftmaxWarpImplI10DirectLoadIffE11DirectStoreIffEfLi2ELi2ELi16ELi1ELb0EL9Algorithm0EEvT_T0_ll)
	.align		4
        /*0d0c*/ 	.word	index@(__assertfail)
	.align		4
        /*0d10*/ 	.word	index@(_Z15SoftmaxWarpImplI10DirectLoadIffE11DirectStoreIffEfLi2ELi2ELi16ELi2ELb1EL9Algorithm0EEvT_T0_ll)
	.align		4
        /*0d14*/ 	.word	index@(__assertfail)
	.align		4
        /*0d18*/ 	.word	index@(_Z15SoftmaxWarpImplI10DirectLoadIffE11DirectStoreIffEfLi2ELi2ELi16ELi2ELb0EL9Algorithm0EEvT_T0_ll)
	.align		4
        /*0d1c*/ 	.word	index@(__assertfail)
	.align		4
        /*0d20*/ 	.word	index@(_Z15SoftmaxWarpImplI10DirectLoadIffE11DirectStoreIffEfLi2ELi2ELi8ELi1ELb1EL9Algorithm0EEvT_T0_ll)
	.align		4
        /*0d24*/ 	.word	index@(__assertfail)
	.align		4
        /*0d28*/ 	.word	index@(_Z15SoftmaxWarpImplI10DirectLoadIffE11DirectStoreIffEfLi2ELi2ELi8ELi1ELb0EL9Algorithm0EEvT_T0_ll)
	.align		4
        /*0d2c*/ 	.word	index@(__assertfail)
	.align		4
        /*0d30*/ 	.word	index@(_Z15SoftmaxWarpImplI10DirectLoadIffE11DirectStoreIffEfLi2ELi2ELi8ELi2ELb1EL9Algorithm0EEvT_T0_ll)
	.align		4
        /*0d34*/ 	.word	index@(__assertfail)
	.align		4
        /*0d38*/ 	.word	index@(_Z15SoftmaxWarpImplI10DirectLoadIffE11DirectStoreIffEfLi2ELi2ELi8ELi2ELb0EL9Algorithm0EEvT_T0_ll)
	.align		4
        /*0d3c*/ 	.word	index@(__assertfail)
	.align		4
        /*0d40*/ 	.word	index@(_Z15SoftmaxWarpImplI10DirectLoadIffE11DirectStoreIffEfLi2ELi2ELi4ELi1ELb1EL9Algorithm0EEvT_T0_ll)
	.align		4
        /*0d44*/ 	.word	index@(__assertfail)
	.align		4
        /*0d48*/ 	.word	index@(_Z15SoftmaxWarpImplI10DirectLoadIffE11DirectStoreIffEfLi2ELi2ELi4ELi1ELb0EL9Algorithm0EEvT_T0_ll)
	.align		4
        /*0d4c*/ 	.word	index@(__assertfail)
	.align		4
        /*0d50*/ 	.word	index@(_Z15SoftmaxWarpImplI10DirectLoadIffE11DirectStoreIffEfLi2ELi2ELi4ELi2ELb1EL9Algorithm0EEvT_T0_ll)
	.align		4
        /*0d54*/ 	.word	index@(__assertfail)
	.align		4
        /*0d58*/ 	.word	index@(_Z15SoftmaxWarpImplI10DirectLoadIffE11DirectStoreIffEfLi2ELi2ELi4ELi2ELb0EL9Algorithm0EEvT_T0_ll)
	.align		4
        /*0d5c*/ 	.word	index@(__assertfail)
	.align		4
        /*0d60*/ 	.word	index@(_Z15SoftmaxWarpImplI10DirectLoadIffE11DirectStoreIffEfLi2ELi2ELi2ELi1ELb1EL9Algorithm0EEvT_T0_ll)
	.align		4
        /*0d64*/ 	.word	index@(__assertfail)
	.align		4
        /*0d68*/ 	.word	index@(_Z15SoftmaxWarpImplI10DirectLoadIffE11DirectStoreIffEfLi2ELi2ELi2ELi1ELb0EL9Algorithm0EEvT_T0_ll)
	.align		4
        /*0d6c*/ 	.word	index@(__assertfail)
	.align		4
        /*0d70*/ 	.word	index@(_Z15SoftmaxWarpImplI10DirectLoadIffE11DirectStoreIffEfLi2ELi2ELi2ELi2ELb1EL9Algorithm0EEvT_T0_ll)
	.align		4
        /*0d74*/ 	.word	index@(__assertfail)
	.align		4
        /*0d78*/ 	.word	index@(_Z15SoftmaxWarpImplI10DirectLoadIffE11DirectStoreIffEfLi2ELi2ELi2ELi2ELb0EL9Algorithm0EEvT_T0_ll)
	.align		4
        /*0d7c*/ 	.word	index@(__assertfail)
	.align		4
        /*0d80*/ 	.word	index@(_Z15SoftmaxWarpImplI10DirectLoadIffE11DirectStoreIffEfLi2ELi2ELi1ELi1ELb1EL9Algorithm0EEvT_T0_ll)
	.align		4
        /*0d84*/ 	.word	index@(__assertfail)
	.align		4
        /*0d88*/ 	.word	index@(_Z15SoftmaxWarpImplI10DirectLoadIffE11DirectStoreIffEfLi2ELi2ELi1ELi1ELb0EL9Algorithm0EEvT_T0_ll)
	.align		4
        /*0d8c*/ 	.word	index@(__assertfail)
	.align		4
        /*0d90*/ 	.word	index@(_Z15SoftmaxWarpImplI10DirectLoadIffE11DirectStoreIffEfLi2ELi2ELi1ELi2ELb1EL9Algorithm0EEvT_T0_ll)
	.align		4
        /*0d94*/ 	.word	index@(__assertfail)
	.align		4
        /*0d98*/ 	.word	index@(_Z15SoftmaxWarpImplI10DirectLoadIffE11DirectStoreIffEfLi2ELi2ELi1ELi2ELb0EL9Algorithm0EEvT_T0_ll)
	.align		4
        /*0d9c*/ 	.word	index@(__assertfail)
	.align		4
        /*0da0*/ 	.word	0x00000000
	.align		4
        /*0da4*/ 	.word	0xfffffffe
	.align		4
        /*0da8*/ 	.word	0x00000000
	.align		4
        /*0dac*/ 	.word	0xfffffffd
	.align		4
        /*0db0*/ 	.word	0x00000000
	.align		4
        /*0db4*/ 	.word	0xfffffffc


//--------------------- .nv.constant4             --------------------------
	.section	.nv.constant4,"a",@progbits
	.align	8
	.align		8
.nv.constant4:
        /*0000*/ 	.dword	__unnamed_1
	.align		8
        /*0008*/ 	.dword	__unnamed_2
	.align		8
        /*0010*/ 	.dword	__unnamed_3
	.align		8
        /*0018*/ 	.dword	__unnamed_4
	.align		8
        /*0020*/ 	.dword	__unnamed_5
	.align		8
        /*0028*/ 	.dword	__unnamed_6
	.align		8
        /*0030*/ 	.dword	__unnamed_7
	.align		8
        /*0038*/ 	.dword	__unnamed_8
	.align		8
        /*0040*/ 	.dword	__unnamed_9
	.align		8
        /*0048*/ 	.dword	__unnamed_10
	.align		8
        /*0050*/ 	.dword	__unnamed_11
	.align		8
        /*0058*/ 	.dword	__unnamed_12
	.align		8
        /*0060*/ 	.dword	__unnamed_13
	.align		8
        /*0068*/ 	.dword	__unnamed_14
	.align		8
        /*0070*/ 	.dword	__unnamed_15
	.align		8
        /*0078*/ 	.dword	__unnamed_16
	.align		8
        /*0080*/ 	.dword	__unnamed_17
	.align		8
        /*0088*/ 	.dword	__unnamed_18
	.align		8
        /*0090*/ 	.dword	__unnamed_19
	.align		8
        /*0098*/ 	.dword	__unnamed_20
	.align		8
        /*00a0*/ 	.dword	__unnamed_21
	.align		8
        /*00a8*/ 	.dword	__unnamed_22
	.align		8
        /*00b0*/ 	.dword	__unnamed_23
	.align		8
        /*00b8*/ 	.dword	__unnamed_24
	.align		8
        /*00c0*/ 	.dword	__unnamed_25
	.align		8
        /*00c8*/ 	.dword	__unnamed_26
	.align		8
        /*00d0*/ 	.dword	__unnamed_27
	.align		8
        /*00d8*/ 	.dword	__unnamed_28
	.align		8
        /*00e0*/ 	.dword	__unnamed_29
	.align		8
        /*00e8*/ 	.dword	__unnamed_30
	.align		8
        /*00f0*/ 	.dword	__unnamed_31
	.align		8
        /*00f8*/ 	.dword	__unnamed_32
	.align		8
        /*0100*/ 	.dword	__unnamed_33
	.align		8
        /*0108*/ 	.dword	__unnamed_34
	.align		8
        /*0110*/ 	.dword	__unnamed_35
	.align		8
        /*0118*/ 	.dword	__unnamed_36
	.align		8
        /*0120*/ 	.dword	__unnamed_37
	.align		8
        /*0128*/ 	.dword	__unnamed_38
	.align		8
        /*0130*/ 	.dword	__unnamed_39
	.align		8
        /*0138*/ 	.dword	__unnamed_40
	.align		8
        /*0140*/ 	.dword	__unnamed_41
	.align		8
        /*0148*/ 	.dword	__unnamed_42
	.align		8
        /*0150*/ 	.dword	__unnamed_43
	.align		8
        /*0158*/ 	.dword	__unnamed_44
	.align		8
        /*0160*/ 	.dword	__unnamed_45
	.align		8
        /*0168*/ 	.dword	__unnamed_46
	.align		8
        /*0170*/ 	.dword	__unnamed_47
	.align		8
        /*0178*/ 	.dword	__unnamed_48
	.align		8
        /*0180*/ 	.dword	__unnamed_49
	.align		8
        /*0188*/ 	.dword	__unnamed_50
	.align		8
        /*0190*/ 	.dword	__unnamed_51
	.align		8
        /*0198*/ 	.dword	__unnamed_52
	.align		8
        /*01a0*/ 	.dword	__unnamed_53
	.align		8
        /*01a8*/ 	.dword	__unnamed_54
	.align		8
        /*01b0*/ 	.dword	__unnamed_55
	.align		8
        /*01b8*/ 	.dword	__unnamed_56
	.align		8
        /*01c0*/ 	.dword	__unnamed_57
	.align		8
        /*01c8*/ 	.dword	__unnamed_58
	.align		8
        /*01d0*/ 	.dword	__unnamed_59
	.align		8
        /*01d8*/ 	.dword	__unnamed_60
	.align		8
        /*01e0*/ 	.dword	__unnamed_61
	.align		8
        /*01e8*/ 	.dword	__unnamed_62
	.align		8
        /*01f0*/ 	.dword	__unnamed_63
	.align		8
        /*01f8*/ 	.dword	__unnamed_64
	.align		8
        /*0200*/ 	.dword	__unnamed_65
	.align		8
        /*0208*/ 	.dword	__unnamed_66
	.align		8
        /*0210*/ 	.dword	__unnamed_67
	.align		8
        /*0218*/ 	.dword	__unnamed_68
	.align		8
        /*0220*/ 	.dword	__unnamed_69
	.align		8
        /*0228*/ 	.dword	__unnamed_70
	.align		8
        /*0230*/ 	.dword	__unnamed_71
	.align		8
        /*0238*/ 	.dword	__unnamed_72
	.align		8
        /*0240*/ 	.dword	__unnamed_73
	.align		8
        /*0248*/ 	.dword	__unnamed_74
	.align		8
        /*0250*/ 	.dword	__unnamed_75
	.align		8
        /*0258*/ 	.dword	__unnamed_76
	.align		8
        /*0260*/ 	.dword	__unnamed_77
	.align		8
        /*0268*/ 	.dword	__unnamed_78
	.align		8
        /*0270*/ 	.dword	__unnamed_79
	.align		8
        /*0278*/ 	.dword	__unnamed_80
	.align		8
        /*0280*/ 	.dword	__unnamed_81
	.align		8
        /*0288*/ 	.dword	__unnamed_82
	.align		8
        /*0290*/ 	.dword	__unnamed_83
	.align		8
        /*0298*/ 	.dword	__unnamed_84
	.align		8
        /*02a0*/ 	.dword	__unnamed_85
	.align		8
        /*02a8*/ 	.dword	__unnamed_86
	.align		8
        /*02b0*/ 	.dword	__unnamed_87
	.align		8
        /*02b8*/ 	.dword	__unnamed_88
	.align		8
        /*02c0*/ 	.dword	__unnamed_89
	.align		8
        /*02c8*/ 	.dword	__unnamed_90
	.align		8
        /*02d0*/ 	.dword	__unnamed_91
	.align		8
        /*02d8*/ 	.dword	__unnamed_92
	.align		8
        /*02e0*/ 	.dword	__unnamed_93
	.align		8
        /*02e8*/ 	.dword	__unnamed_94
	.align		8
        /*02f0*/ 	.dword	__unnamed_95
	.align		8
        /*02f8*/ 	.dword	__unnamed_96
	.align		8
        /*0300*/ 	.dword	__unnamed_97
	.align		8
        /*0308*/ 	.dword	__unnamed_98
	.align		8
        /*0310*/ 	.dword	__unnamed_99
	.align		8
        /*0318*/ 	.dword	__unnamed_100
	.align		8
        /*0320*/ 	.dword	__unnamed_101
	.align		8
        /*0328*/ 	.dword	__unnamed_102
	.align		8
        /*0330*/ 	.dword	__unnamed_103
	.align		8
        /*0338*/ 	.dword	__unnamed_104
	.align		8
        /*0340*/ 	.dword	__unnamed_105
	.align		8
        /*0348*/ 	.dword	__unnamed_106
	.align		8
        /*0350*/ 	.dword	__unnamed_107
	.align		8
        /*0358*/ 	.dword	__unnamed_108
	.align		8
        /*0360*/ 	.dword	__unnamed_109
	.align		8
        /*0368*/ 	.dword	__unnamed_110
	.align		8
        /*0370*/ 	.dword	__unnamed_111
	.align		8
        /*0378*/ 	.dword	__unnamed_112
	.align		8
        /*0380*/ 	.dword	__unnamed_113
	.align		8
        /*0388*/ 	.dword	__unnamed_114
	.align		8
        /*0390*/ 	.dword	__unnamed_115
	.align		8
        /*0398*/ 	.dword	__unnamed_116
	.align		8
        /*03a0*/ 	.dword	__unnamed_117
	.align		8
        /*03a8*/ 	.dword	__unnamed_118
	.align		8
        /*03b0*/ 	.dword	__unnamed_119
	.align		8
        /*03b8*/ 	.dword	__unnamed_120
	.align		8
        /*03c0*/ 	.dword	__unnamed_121
	.align		8
        /*03c8*/ 	.dword	__unnamed_122
	.align		8
        /*03d0*/ 	.dword	__unnamed_123
	.align		8
        /*03d8*/ 	.dword	__unnamed_124
	.align		8
        /*03e0*/ 	.dword	__unnamed_125
	.align		8
        /*03e8*/ 	.dword	__unnamed_126
	.align		8
        /*03f0*/ 	.dword	__unnamed_127
	.align		8
        /*03f8*/ 	.dword	__unnamed_128
	.align		8
        /*0400*/ 	.dword	__unnamed_129
	.align		8
        /*0408*/ 	.dword	__unnamed_130
	.align		8
        /*0410*/ 	.dword	__unnamed_131
	.align		8
        /*0418*/ 	.dword	__unnamed_132
	.align		8
        /*0420*/ 	.dword	__unnamed_133
	.align		8
        /*0428*/ 	.dword	__unnamed_134
	.align		8
        /*0430*/ 	.dword	__unnamed_135
	.align		8
        /*0438*/ 	.dword	__unnamed_136
	.align		8
        /*0440*/ 	.dword	__unnamed_137
	.align		8
        /*0448*/ 	.dword	__unnamed_138
	.align		8
        /*0450*/ 	.dword	__unnamed_139
	.align		8
        /*0458*/ 	.dword	__unnamed_140
	.align		8
        /*0460*/ 	.dword	__unnamed_141
	.align		8
        /*0468*/ 	.dword	__unnamed_142
	.align		8
        /*0470*/ 	.dword	__unnamed_143
	.align		8
        /*0478*/ 	.dword	__unnamed_144
	.align		8
        /*0480*/ 	.dword	__unnamed_145
	.align		8
        /*0488*/ 	.dword	__unnamed_146
	.align		8
        /*0490*/ 	.dword	__unnamed_147
	.align		8
        /*0498*/ 	.dword	__unnamed_148
	.align		8
        /*04a0*/ 	.dword	__unnamed_149
	.align		8
        /*04a8*/ 	.dword	__unnamed_150
	.align		8
        /*04b0*/ 	.dword	__unnamed_151
	.align		8
        /*04b8*/ 	.dword	__unnamed_152
	.align		8
        /*04c0*/ 	.dword	__unnamed_153
	.align		8
        /*04c8*/ 	.dword	__unnamed_154
	.align		8
        /*04d0*/ 	.dword	__unnamed_155
	.align		8
        /*04d8*/ 	.dword	__unnamed_156
	.align		8
        /*04e0*/ 	.dword	__unnamed_157
	.align		8
        /*04e8*/ 	.dword	__unnamed_158
	.align		8
        /*04f0*/ 	.dword	__unnamed_159
	.align		8
        /*04f8*/ 	.dword	__unnamed_160
	.align		8
        /*0500*/ 	.dword	__unnamed_161
	.align		8
        /*0508*/ 	.dword	__unnamed_162
	.align		8
        /*0510*/ 	.dword	__unnamed_163
	.align		8
        /*0518*/ 	.dword	__unnamed_164
	.align		8
        /*0520*/ 	.dword	__unnamed_165
	.align		8
        /*0528*/ 	.dword	__unnamed_166
	.align		8
        /*0530*/ 	.dword	__unnamed_167
	.align		8
        /*0538*/ 	.dword	__unnamed_168
	.align		8
        /*0540*/ 	.dword	__unnamed_169
	.align		8
        /*0548*/ 	.dword	__unnamed_170
	.align		8
        /*0550*/ 	.dword	__unnamed_171
	.align		8
        /*0558*/ 	.dword	__unnamed_172
	.align		8
        /*0560*/ 	.dword	__unnamed_173
	.align		8
        /*0568*/ 	.dword	__unnamed_174
	.align		8
        /*0570*/ 	.dword	__unnamed_175
	.align		8
        /*0578*/ 	.dword	__unnamed_176
	.align		8
        /*0580*/ 	.dword	__unnamed_177
	.align		8
        /*0588*/ 	.dword	__unnamed_178
	.align		8
        /*0590*/ 	.dword	__unnamed_179
	.align		8
        /*0598*/ 	.dword	__unnamed_180
	.align		8
        /*05a0*/ 	.dword	__unnamed_181
	.align		8
        /*05a8*/ 	.dword	__unnamed_182
	.align		8
        /*05b0*/ 	.dword	__unnamed_183
	.align		8
        /*05b8*/ 	.dword	__unnamed_184
	.align		8
        /*05c0*/ 	.dword	__unnamed_185
	.align		8
        /*05c8*/ 	.dword	__unnamed_186
	.align		8
        /*05d0*/ 	.dword	__unnamed_187
	.align		8
        /*05d8*/ 	.dword	__unnamed_188
	.align		8
        /*05e0*/ 	.dword	__unnamed_189
	.align		8
        /*05e8*/ 	.dword	__unnamed_190
	.align		8
        /*05f0*/ 	.dword	__unnamed_191
	.align		8
        /*05f8*/ 	.dword	__unnamed_192
	.align		8
        /*0600*/ 	.dword	__unnamed_193
	.align		8
        /*0608*/ 	.dword	__unnamed_194
	.align		8
        /*0610*/ 	.dword	__unnamed_195
	.align		8
        /*0618*/ 	.dword	__unnamed_196
	.align		8
        /*0620*/ 	.dword	__unnamed_197
	.align		8
        /*0628*/ 	.dword	__unnamed_198
	.align		8
        /*0630*/ 	.dword	__unnamed_199
	.align		8
        /*0638*/ 	.dword	__unnamed_200
	.align		8
        /*0640*/ 	.dword	__unnamed_201
	.align		8
        /*0648*/ 	.dword	__unnamed_202
	.align		8
        /*0650*/ 	.dword	__unnamed_203
	.align		8
        /*0658*/ 	.dword	__unnamed_204
	.align		8
        /*0660*/ 	.dword	__unnamed_205
	.align		8
        /*0668*/ 	.dword	__unnamed_206
	.align		8
        /*0670*/ 	.dword	__unnamed_207
	.align		8
        /*0678*/ 	.dword	__unnamed_208
	.align		8
        /*0680*/ 	.dword	__unnamed_209
	.align		8
        /*0688*/ 	.dword	__unnamed_210
	.align		8
        /*0690*/ 	.dword	__unnamed_211
	.align		8
        /*0698*/ 	.dword	__unnamed_212
	.align		8
        /*06a0*/ 	.dword	__unnamed_213
	.align		8
        /*06a8*/ 	.dword	__unnamed_214
	.align		8
        /*06b0*/ 	.dword	__unnamed_215
	.align		8
        /*06b8*/ 	.dword	__unnamed_216
	.align		8
        /*06c0*/ 	.dword	__unnamed_217
	.align		8
        /*06c8*/ 	.dword	__unnamed_218
	.align		8
        /*06d0*/ 	.dword	__unnamed_219
	.align		8
        /*06d8*/ 	.dword	__unnamed_220
	.align		8
        /*06e0*/ 	.dword	__unnamed_221
	.align		8
        /*06e8*/ 	.dword	__unnamed_222
	.align		8
        /*06f0*/ 	.dword	__unnamed_223
	.align		8
        /*06f8*/ 	.dword	__unnamed_224
	.align		8
        /*0700*/ 	.dword	__unnamed_225
	.align		8
        /*0708*/ 	.dword	__unnamed_226
	.align		8
        /*0710*/ 	.dword	__unnamed_227
	.align		8
        /*0718*/ 	.dword	__unnamed_228
	.align		8
        /*0720*/ 	.dword	__unnamed_229
	.align		8
        /*0728*/ 	.dword	__unnamed_230
	.align		8
        /*0730*/ 	.dword	__unnamed_231
	.align		8
        /*0738*/ 	.dword	__unnamed_232
	.align		8
        /*0740*/ 	.dword	__unnamed_233
	.align		8
        /*0748*/ 	.dword	__unnamed_234
	.align		8
        /*0750*/ 	.dword	__unnamed_235
	.align		8
        /*0758*/ 	.dword	__unnamed_236
	.align		8
        /*0760*/ 	.dword	__unnamed_237
	.align		8
        /*0768*/ 	.dword	__unnamed_238
	.align		8
        /*0770*/ 	.dword	__unnamed_239
	.align		8
        /*0778*/ 	.dword	__unnamed_240
	.align		8
        /*0780*/ 	.dword	__unnamed_241
	.align		8
        /*0788*/ 	.dword	__unnamed_242
	.align		8
        /*0790*/ 	.dword	__unnamed_243
	.align		8
        /*0798*/ 	.dword	__unnamed_244
	.align		8
        /*07a0*/ 	.dword	__unnamed_245
	.align		8
        /*07a8*/ 	.dword	__unnamed_246
	.align		8
        /*07b0*/ 	.dword	__unnamed_247
	.align		8
        /*07b8*/ 	.dword	__unnamed_248
	.align		8
        /*07c0*/ 	.dword	__unnamed_249
	.align		8
        /*07c8*/ 	.dword	__unnamed_250
	.align		8
        /*07d0*/ 	.dword	__unnamed_251
	.align		8
        /*07d8*/ 	.dword	__unnamed_252
	.align		8
        /*07e0*/ 	.dword	__unnamed_253
	.align		8
        /*07e8*/ 	.dword	__unnamed_254
	.align		8
        /*07f0*/ 	.dword	__unnamed_255
	.align		8
        /*07f8*/ 	.dword	__unnamed_256
	.align		8
        /*0800*/ 	.dword	__unnamed_257
	.align		8
        /*0808*/ 	.dword	__unnamed_258
	.align		8
        /*0810*/ 	.dword	__unnamed_259
	.align		8
        /*0818*/ 	.dword	__unnamed_260
	.align		8
        /*0820*/ 	.dword	__unnamed_261
	.align		8
        /*0828*/ 	.dword	__unnamed_262
	.align		8
        /*0830*/ 	.dword	__unnamed_263
	.align		8
        /*0838*/ 	.dword	__unnamed_264
	.align		8
        /*0840*/ 	.dword	__unnamed_265
	.align		8
        /*0848*/ 	.dword	__unnamed_266
	.align		8
        /*0850*/ 	.dword	__unnamed_267
	.align		8
        /*0858*/ 	.dword	__unnamed_268
	.align		8
        /*0860*/ 	.dword	__unnamed_269
	.align		8
        /*0868*/ 	.dword	__unnamed_270
	.align		8
        /*0870*/ 	.dword	__unnamed_271
	.align		8
        /*0878*/ 	.dword	__unnamed_272
	.align		8
        /*0880*/ 	.dword	__unnamed_273
	.align		8
        /*0888*/ 	.dword	__unnamed_274
	.align		8
        /*0890*/ 	.dword	__unnamed_275
	.align		8
        /*0898*/ 	.dword	__unnamed_276
	.align		8
        /*08a0*/ 	.dword	__unnamed_277
	.align		8
        /*08a8*/ 	.dword	__unnamed_278
	.align		8
        /*08b0*/ 	.dword	__unnamed_279
	.align		8
        /*08b8*/ 	.dword	__unnamed_280
	.align		8
        /*08c0*/ 	.dword	__unnamed_281
	.align		8
        /*08c8*/ 	.dword	__unnamed_282
	.align		8
        /*08d0*/ 	.dword	__unnamed_283
	.align		8
        /*08d8*/ 	.dword	__unnamed_284
	.align		8
        /*08e0*/ 	.dword	__unnamed_285
	.align		8
        /*08e8*/ 	.dword	__unnamed_286
	.align		8
        /*08f0*/ 	.dword	__unnamed_287
	.align		8
        /*08f8*/ 	.dword	__unnamed_288
	.align		8
        /*0900*/ 	.dword	__unnamed_289
	.align		8
        /*0908*/ 	.dword	__unnamed_290
	.align		8
        /*0910*/ 	.dword	__unnamed_291
	.align		8
        /*0918*/ 	.dword	__unnamed_292
	.align		8
        /*0920*/ 	.dword	__unnamed_293
	.align		8
        /*0928*/ 	.dword	__unnamed_294
	.align		8
        /*0930*/ 	.dword	__unnamed_295
	.align		8
        /*0938*/ 	.dword	__unnamed_296
	.align		8
        /*0940*/ 	.dword	__unnamed_297
	.align		8
        /*0948*/ 	.dword	__unnamed_298
	.align		8
        /*0950*/ 	.dword	__unnamed_299
	.align		8
        /*0958*/ 	.dword	__unnamed_300
	.align		8
        /*0960*/ 	.dword	__unnamed_301
	.align		8
        /*0968*/ 	.dword	__unnamed_302
	.align		8
        /*0970*/ 	.dword	__unnamed_303
	.align		8
        /*0978*/ 	.dword	__unnamed_304
	.align		8
        /*0980*/ 	.dword	__unnamed_305
	.align		8
        /*0988*/ 	.dword	__unnamed_306
	.align		8
        /*0990*/ 	.dword	__unnamed_307
	.align		8
        /*0998*/ 	.dword	__unnamed_308
	.align		8
        /*09a0*/ 	.dword	__unnamed_309
	.align		8
        /*09a8*/ 	.dword	__unnamed_310
	.align		8
        /*09b0*/ 	.dword	__unnamed_311
	.align		8
        /*09b8*/ 	.dword	__unnamed_312
	.align		8
        /*09c0*/ 	.dword	__unnamed_313
	.align		8
        /*09c8*/ 	.dword	__unnamed_314
	.align		8
        /*09d0*/ 	.dword	__unnamed_315
	.align		8
        /*09d8*/ 	.dword	__unnamed_316
	.align		8
        /*09e0*/ 	.dword	__unnamed_317
	.align		8
        /*09e8*/ 	.dword	__unnamed_318
	.align		8
        /*09f0*/ 	.dword	__unnamed_319
	.align		8
        /*09f8*/ 	.dword	__unnamed_320
	.align		8
        /*0a00*/ 	.dword	__unnamed_321
	.align		8
        /*0a08*/ 	.dword	__unnamed_322
	.align		8
        /*0a10*/ 	.dword	__unnamed_323
	.align		8
        /*0a18*/ 	.dword	__unnamed_324
	.align		8
        /*0a20*/ 	.dword	__unnamed_325
	.align		8
        /*0a28*/ 	.dword	__unnamed_326
	.align		8
        /*0a30*/ 	.dword	__unnamed_327
	.align		8
        /*0a38*/ 	.dword	__unnamed_328
	.align		8
        /*0a40*/ 	.dword	__unnamed_329
	.align		8
        /*0a48*/ 	.dword	__unnamed_330
	.align		8
        /*0a50*/ 	.dword	__unnamed_331
	.align		8
        /*0a58*/ 	.dword	__unnamed_332
	.align		8
        /*0a60*/ 	.dword	__unnamed_333
	.align		8
        /*0a68*/ 	.dword	__unnamed_334
	.align		8
        /*0a70*/ 	.dword	__unnamed_335
	.align		8
        /*0a78*/ 	.dword	__unnamed_336
	.align		8
        /*0a80*/ 	.dword	__unnamed_337
	.align		8
        /*0a88*/ 	.dword	__unnamed_338
	.align		8
        /*0a90*/ 	.dword	__unnamed_339
	.align		8
        /*0a98*/ 	.dword	__unnamed_340
	.align		8
        /*0aa0*/ 	.dword	__unnamed_341
	.align		8
        /*0aa8*/ 	.dword	__unnamed_342
	.align		8
        /*0ab0*/ 	.dword	__unnamed_343
	.align		8
        /*0ab8*/ 	.dword	__unnamed_344
	.align		8
        /*0ac0*/ 	.dword	__unnamed_345
	.align		8
        /*0ac8*/ 	.dword	__unnamed_346
	.align		8
        /*0ad0*/ 	.dword	__unnamed_347
	.align		8
        /*0ad8*/ 	.dword	__unnamed_348
	.align		8
        /*0ae0*/ 	.dword	__unnamed_349
	.align		8
        /*0ae8*/ 	.dword	__unnamed_350
	.align		8
        /*0af0*/ 	.dword	__unnamed_351
	.align		8
        /*0af8*/ 	.dword	__unnamed_352
	.align		8
        /*0b00*/ 	.dword	__unnamed_353
	.align		8
        /*0b08*/ 	.dword	__unnamed_354
	.align		8
        /*0b10*/ 	.dword	__unnamed_355
	.align		8
        /*0b18*/ 	.dword	__unnamed_356
	.align		8
        /*0b20*/ 	.dword	__unnamed_357
	.align		8
        /*0b28*/ 	.dword	__unnamed_358
	.align		8
        /*0b30*/ 	.dword	__unnamed_359
	.align		8
        /*0b38*/ 	.dword	__unnamed_360
	.align		8
        /*0b40*/ 	.dword	__unnamed_361
	.align		8
        /*0b48*/ 	.dword	__unnamed_362
	.align		8
        /*0b50*/ 	.dword	__unnamed_363
	.align		8
        /*0b58*/ 	.dword	__unnamed_364
	.align		8
        /*0b60*/ 	.dword	__unnamed_365
	.align		8
        /*0b68*/ 	.dword	__unnamed_366
	.align		8
        /*0b70*/ 	.dword	__unnamed_367
	.align		8
        /*0b78*/ 	.dword	__unnamed_368
	.align		8
        /*0b80*/ 	.dword	__unnamed_369
	.align		8
        /*0b88*/ 	.dword	__unnamed_370
	.align		8
        /*0b90*/ 	.dword	__unnamed_371
	.align		8
        /*0b98*/ 	.dword	__unnamed_372
	.align		8
        /*0ba0*/ 	.dword	__unnamed_373
	.align		8
        /*0ba8*/ 	.dword	__unnamed_374
	.align		8
        /*0bb0*/ 	.dword	__unnamed_375
	.align		8
        /*0bb8*/ 	.dword	__unnamed_376
	.align		8
        /*0bc0*/ 	.dword	__unnamed_377
	.align		8
        /*0bc8*/ 	.dword	__unnamed_378
	.align		8
        /*0bd0*/ 	.dword	__unnamed_379
	.align		8
        /*0bd8*/ 	.dword	__unnamed_380
	.align		8
        /*0be0*/ 	.dword	__unnamed_381
	.align		8
        /*0be8*/ 	.dword	__unnamed_382
	.align		8
        /*0bf0*/ 	.dword	__unnamed_383
	.align		8
        /*0bf8*/ 	.dword	__unnamed_384
	.align		8
        /*0c00*/ 	.dword	__unnamed_385
	.align		8
        /*0c08*/ 	.dword	__unnamed_386
	.align		8
        /*0c10*/ 	.dword	__unnamed_387
	.align		8
        /*0c18*/ 	.dword	__unnamed_388
	.align		8
        /*0c20*/ 	.dword	__unnamed_389
	.align		8
        /*0c28*/ 	.dword	__unnamed_390
	.align		8
        /*0c30*/ 	.dword	__unnamed_391
	.align		8
        /*0c38*/ 	.dword	__unnamed_392
	.align		8
        /*0c40*/ 	.dword	__unnamed_393
	.align		8
        /*0c48*/ 	.dword	__unnamed_394
	.align		8
        /*0c50*/ 	.dword	__unnamed_395
	.align		8
        /*0c58*/ 	.dword	__unnamed_396
	.align		8
        /*0c60*/ 	.dword	__unnamed_397
	.align		8
        /*0c68*/ 	.dword	__unnamed_398
	.align		8
        /*0c70*/ 	.dword	__unnamed_399
	.align		8
        /*0c78*/ 	.dword	__unnamed_400
	.align		8
        /*0c80*/ 	.dword	__unnamed_401
	.align		8
        /*0c88*/ 	.dword	__unnamed_402
	.align		8
        /*0c90*/ 	.dword	__unnamed_403
	.align		8
        /*0c98*/ 	.dword	__unnamed_404
	.align		8
        /*0ca0*/ 	.dword	__unnamed_405
	.align		8
        /*0ca8*/ 	.dword	__unnamed_406
	.align		8
        /*0cb0*/ 	.dword	__unnamed_407
	.align		8
        /*0cb8*/ 	.dword	__unnamed_408
	.align		8
        /*0cc0*/ 	.dword	__unnamed_409
	.align		8
        /*0cc8*/ 	.dword	__unnamed_410
	.align		8
        /*0cd0*/ 	.dword	__unnamed_411
	.align		8
        /*0cd8*/ 	.dword	__unnamed_412
	.align		8
        /*0ce0*/ 	.dword	__unnamed_413
	.align		8
        /*0ce8*/ 	.dword	__unnamed_414
	.align		8
        /*0cf0*/ 	.dword	__unnamed_415
	.align		8
        /*0cf8*/ 	.dword	__unnamed_416
	.align		8
        /*0d00*/ 	.dword	__unnamed_417
	.align		8
        /*0d08*/ 	.dword	__unnamed_418
	.align		8
        /*0d10*/ 	.dword	__unnamed_419
	.align		8
        /*0d18*/ 	.dword	__unnamed_420
	.align		8
        /*0d20*/ 	.dword	__unnamed_421
	.align		8
        /*0d28*/ 	.dword	__unnamed_422
	.align		8
        /*0d30*/ 	.dword	__unnamed_423
	.align		8
        /*0d38*/ 	.dword	__unnamed_424
	.align		8
        /*0d40*/ 	.dword	__unnamed_425
	.align		8
        /*0d48*/ 	.dword	__unnamed_426
	.align		8
        /*0d50*/ 	.dword	__unnamed_427
	.align		8
        /*0d58*/ 	.dword	__unnamed_428
	.align		8
        /*0d60*/ 	.dword	__unnamed_429
	.align		8
        /*0d68*/ 	.dword	__unnamed_430
	.align		8
        /*0d70*/ 	.dword	__unnamed_431
	.align		8
        /*0d78*/ 	.dword	__unnamed_432
	.align		8
        /*0d80*/ 	.dword	__unnamed_433
	.align		8
        /*0d88*/ 	.dword	__unnamed_434
	.align		8
        /*0d90*/ 	.dword	__unnamed_435
	.align		8
        /*0d98*/ 	.dword	_ZN34_INTERNAL_a45ab0e2_4_k_cu_97a678ef4cuda3std3__45__cpo5beginE
	.align		8
        /*0da0*/ 	.dword	_ZN34_INTERNAL_a45ab0e2_4_k_cu_97a678ef4cuda3std3__45__cpo3endE
	.align		8
        /*0da8*/ 	.dword	_ZN34_INTERNAL_a45ab0e2_4_k_cu_97a678ef4cuda3std3__45__cpo6cbeginE
	.align		8
        /*0db0*/ 	.dword	_ZN34_INTERNAL_a45ab0e2_4_k_cu_97a678ef4cuda3std3__45__cpo4cendE
	.align		8
        /*0db8*/ 	.dword	_ZN34_INTERNAL_a45ab0e2_4_k_cu_97a678ef4cuda3std3__45__cpo6rbeginE
	.align		8
        /*0dc0*/ 	.dword	_ZN34_INTERNAL_a45ab0e2_4_k_cu_97a678ef4cuda3std3__45__cpo4rendE
	.align		8
        /*0dc8*/ 	.dword	_ZN34_INTERNAL_a45ab0e2_4_k_cu_97a678ef4cuda3std3__45__cpo7crbeginE
	.align		8
        /*0dd0*/ 	.dword	_ZN34_INTERNAL_a45ab0e2_4_k_cu_97a678ef4cuda3std3__45__cpo5crendE
	.align		8
        /*0dd8*/ 	.dword	_ZN34_INTERNAL_a45ab0e2_4_k_cu_97a678ef4cuda3std3__436_GLOBAL__N__a45ab0e2_4_k_cu_97a678ef6ignoreE
	.align		8
        /*0de0*/ 	.dword	_ZN34_INTERNAL_a45ab0e2_4_k_cu_97a678ef4cuda3std3__419piecewise_constructE
	.align		8
        /*0de8*/ 	.dword	_ZN34_INTERNAL_a45ab0e2_4_k_cu_97a678ef4cuda3std3__48in_placeE
	.align		8
        /*0df0*/ 	.dword	_ZN34_INTERNAL_a45ab0e2_4_k_cu_97a678ef4cuda3std3__420unreachable_sentinelE
	.align		8
        /*0df8*/ 	.dword	_ZN34_INTERNAL_a45ab0e2_4_k_cu_97a678ef4cuda3std3__47nulloptE
	.align		8
        /*0e00*/ 	.dword	_ZN34_INTERNAL_a45ab0e2_4_k_cu_97a678ef4cuda3std3__48unexpectE
	.align		8
        /*0e08*/ 	.dword	_ZN34_INTERNAL_a45ab0e2_4_k_cu_97a678ef4cuda3std6ranges3__45__cpo4swapE
	.align		8
        /*0e10*/ 	.dword	_ZN34_INTERNAL_a45ab0e2_4_k_cu_97a678ef4cuda3std6ranges3__45__cpo9iter_moveE
	.align		8
        /*0e18*/ 	.dword	_ZN34_INTERNAL_a45ab0e2_4_k_cu_97a678ef4cuda3std6ranges3__45__cpo5beginE
	.align		8
        /*0e20*/ 	.dword	_ZN34_INTERNAL_a45ab0e2_4_k_cu_97a678ef4cuda3std6ranges3__45__cpo3endE
	.align		8
        /*0e28*/ 	.dword	_ZN34_INTERNAL_a45ab0e2_4_k_cu_97a678ef4cuda3std6ranges3__45__cpo6cbeginE
	.align		8
        /*0e30*/ 	.dword	_ZN34_INTERNAL_a45ab0e2_4_k_cu_97a678ef4cuda3std6ranges3__45__cpo4cendE
	.align		8
        /*0e38*/ 	.dword	_ZN34_INTERNAL_a45ab0e2_4_k_cu_97a678ef4cuda3std6ranges3__45__cpo7advanceE
	.align		8
        /*0e40*/ 	.dword	_ZN34_INTERNAL_a45ab0e2_4_k_cu_97a678ef4cuda3std6ranges3__45__cpo9iter_swapE
	.align		8
        /*0e48*/ 	.dword	_ZN34_INTERNAL_a45ab0e2_4_k_cu_97a678ef4cuda3std6ranges3__45__cpo4nextE
	.align		8
        /*0e50*/ 	.dword	_ZN34_INTERNAL_a45ab0e2_4_k_cu_97a678ef4cuda3std6ranges3__45__cpo4prevE
	.align		8
        /*0e58*/ 	.dword	_ZN34_INTERNAL_a45ab0e2_4_k_cu_97a678ef4cuda3std6ranges3__45__cpo4dataE
	.align		8
        /*0e60*/ 	.dword	_ZN34_INTERNAL_a45ab0e2_4_k_cu_97a678ef4cuda3std6ranges3__45__cpo5cdataE
	.align		8
        /*0e68*/ 	.dword	_ZN34_INTERNAL_a45ab0e2_4_k_cu_97a678ef4cuda3std6ranges3__45__cpo4sizeE
	.align		8
        /*0e70*/ 	.dword	_ZN34_INTERNAL_a45ab0e2_4_k_cu_97a678ef4cuda3std6ranges3__45__cpo5ssizeE
	.align		8
        /*0e78*/ 	.dword	_ZN34_INTERNAL_a45ab0e2_4_k_cu_97a678ef4cuda3std6ranges3__45__cpo8distanceE
	.align		8
        /*0e80*/ 	.dword	_ZN34_INTERNAL_a45ab0e2_4_k_cu_97a678ef6thrust24THRUST_300001_SM_1000_NS6system6detail10sequential3seqE
	.align		8
        /*0e88*/ 	.dword	_ZN34_INTERNAL_a45ab0e2_4_k_cu_97a678ef6thrust24THRUST_300001_SM_1000_NS12placeholders2_1E
	.align		8
        /*0e90*/ 	.dword	_ZN34_INTERNAL_a45ab0e2_4_k_cu_97a678ef6thrust24THRUST_300001_SM_1000_NS12placeholders2_2E
	.align		8
        /*0e98*/ 	.dword	_ZN34_INTERNAL_a45ab0e2_4_k_cu_97a678ef6thrust24THRUST_300001_SM_1000_NS12placeholders2_3E
	.align		8
        /*0ea0*/ 	.dword	_ZN34_INTERNAL_a45ab0e2_4_k_cu_97a678ef6thrust24THRUST_300001_SM_1000_NS12placeholders2_4E
	.align		8
        /*0ea8*/ 	.dword	_ZN34_INTERNAL_a45ab0e2_4_k_cu_97a678ef6thrust24THRUST_300001_SM_1000_NS12placeholders2_5E
	.align		8
        /*0eb0*/ 	.dword	_ZN34_INTERNAL_a45ab0e2_4_k_cu_97a678ef6thrust24THRUST_300001_SM_1000_NS12placeholders2_6E
	.align		8
        /*0eb8*/ 	.dword	_ZN34_INTERNAL_a45ab0e2_4_k_cu_97a678ef6thrust24THRUST_300001_SM_1000_NS12placeholders2_7E
	.align		8
        /*0ec0*/ 	.dword	_ZN34_INTERNAL_a45ab0e2_4_k_cu_97a678ef6thrust24THRUST_300001_SM_1000_NS12placeholders2_8E
	.align		8
        /*0ec8*/ 	.dword	_ZN34_INTERNAL_a45ab0e2_4_k_cu_97a678ef6thrust24THRUST_300001_SM_1000_NS12placeholders2_9E
	.align		8
        /*0ed0*/ 	.dword	_ZN34_INTERNAL_a45ab0e2_4_k_cu_97a678ef6thrust24THRUST_300001_SM_1000_NS12placeholders3_10E
	.align		8
        /*0ed8*/ 	.dword	$str
	.align		8
        /*0ee0*/ 	.dword	$str$1
	.align		8
        /*0ee8*/ 	.dword	$str$2
	.align		8
        /*0ef0*/ 	.dword	__assertfail


//--------------------- .text._ZN3cub18CUB_300001_SM_10006detail11EmptyKernelIvEEvv --------------------------
	.section	.text._ZN3cub18CUB_300001_SM_10006detail11EmptyKernelIvEEvv,"ax",@progbits
	.align	128
        .global         _ZN3cub18CUB_300001_SM_10006detail11EmptyKernelIvEEvv
        .type           _ZN3cub18CUB_300001_SM_10006detail11EmptyKernelIvEEvv,@function
        .size           _ZN3cub18CUB_300001_SM_10006detail11EmptyKernelIvEEvv,(.L_x_25962 - _ZN3cub18CUB_300001_SM_10006detail11EmptyKernelIvEEvv)
        .other          _ZN3cub18CUB_300001_SM_10006detail11EmptyKernelIvEEvv,@"STO_CUDA_ENTRY STV_DEFAULT"
_ZN3cub18CUB_300001_SM_10006detail11EmptyKernelIvEEvv:
.text._ZN3cub18CUB_300001_SM_10006detail11EmptyKernelIvEEvv:
[----:B------:R-:W-:Y:S01]  /*0000*/  LDC R1, c[0x0][0x37c] ;  /* 0x0000df00ff017b82 */ /* 0x000fe20000000800 */
[----:B------:R-:W-:Y:S05]  /*0010*/  EXIT ;  /* 0x000000000000794d */ /* 0x000fea0003800000 */
.L_x_0:
[----:B------:R-:W-:-:S00]  /*0020*/  BRA `(.L_x_0) ;  /* 0xfffffffc00fc7947 */ /* 0x000fc0000383ffff */
[----:B------:R-:W-:-:S00]  /*0030*/  NOP ;  /* 0x0000000000007918 */ /* 0x000fc00000000000 */
        /* <DEDUP_REMOVED lines=12> */
.L_x_25962:


//--------------------- .text._Z24SoftmaxBlockUncachedImplI10DirectLoadI13__nv_bfloat16fE11DirectStoreIfS1_EfLi1ELi1024EL9Algorithm0EEvT_T0_ll --------------------------
	.section	.text._Z24SoftmaxBlockUncachedImplI10DirectLoadI13__nv_bfloat16fE11DirectStoreIfS1_EfLi1ELi1024EL9Algorithm0EEvT_T0_ll,"ax",@progbits
	.align	128
        .global         _Z24SoftmaxBlockUncachedImplI10DirectLoadI13__nv_bfloat16fE11DirectStoreIfS1_EfLi1ELi1024EL9Algorithm0EEvT_T0_ll
        .type           _Z24SoftmaxBlockUncachedImplI10DirectLoadI13__nv_bfloat16fE11DirectStoreIfS1_EfLi1ELi1024EL9Algorithm0EEvT_T0_ll,@function
        .size           _Z24SoftmaxBlockUncachedImplI10DirectLoadI13__nv_bfloat16fE11DirectStoreIfS1_EfLi1ELi1024EL9Algorithm0EEvT_T0_ll,(.L_x_25452 - _Z24SoftmaxBlockUncachedImplI10DirectLoadI13__nv_bfloat16fE11DirectStoreIfS1_EfLi1ELi1024EL9Algorithm0EEvT_T0_ll)
        .other          _Z24SoftmaxBlockUncachedImplI10DirectLoadI13__nv_bfloat16fE11DirectStoreIfS1_EfLi1ELi1024EL9Algorithm0EEvT_T0_ll,@"STO_CUDA_ENTRY STV_DEFAULT"
_Z24SoftmaxBlockUncachedImplI10DirectLoadI13__nv_bfloat16fE11DirectStoreIfS1_EfLi1ELi1024EL9Algorithm0EEvT_T0_ll:
.text._Z24SoftmaxBlockUncachedImplI10DirectLoadI13__nv_bfloat16fE11DirectStoreIfS1_EfLi1ELi1024EL9Algorithm0EEvT_T0_ll:
[----:B------:R-:W-:Y:S08]  /*0000*/  LDC R1, c[0x0][0x37c] ;  /* 0x0000df00ff017b82 */ /* 0x000ff00000000800 */
[----:B------:R-:W0:Y:S08]  /*0010*/  S2UR UR6, SR_CTAID.X ;  /* 0x00000000000679c3 */ /* 0x000e300000002500 */
[----:B------:R-:W0:Y:S02]  /*0020*/  LDC.64 R2, c[0x0][0x3a0] ;  /* 0x0000e800ff027b82 */ /* 0x000e240000000a00 */
[----:B0-----:R-:W-:-:S04]  /*0030*/  ISETP.LE.U32.AND P0, PT, R2, UR6, PT ;  /* 0x0000000602007c0c */ /* 0x001fc8000bf03070 */
[----:B------:R-:W-:-:S13]  /*0040*/  ISETP.GE.AND.EX P0, PT, RZ, R3, PT, P0 ;  /* 0x00000003ff00720c */ /* 0x000fda0003f06300 */
[----:B------:R-:W-:Y:S05]  /*0050*/  @P0 EXIT ;  /* 0x000000000000094d */ /* 0x000fea0003800000 */
[----:B------:R-:W0:Y:S01]  /*0060*/  S2R R0, SR_TID.X ;  /* 0x0000000000007919 */ /* 0x000e220000002100 */
[----:B------:R-:W1:Y:S01]  /*0070*/  LDCU UR7, c[0x0][0x3a8] ;  /* 0x00007500ff0777ac */ /* 0x000e620008000800 */
[----:B------:R-:W2:Y:S01]  /*0080*/  S2UR UR5, SR_CgaCtaId ;  /* 0x00000000000579c3 */ /* 0x000ea20000008800 */
[----:B------:R-:W-:Y:S01]  /*0090*/  UMOV UR4, 0x400 ;  /* 0x0000040000047882 */ /* 0x000fe20000000000 */
[----:B------:R-:W3:Y:S01]  /*00a0*/  LDCU UR10, c[0x0][0x370] ;  /* 0x00006e00ff0a77ac */ /* 0x000ee20008000800 */
[----:B------:R-:W4:Y:S01]  /*00b0*/  LDCU.64 UR12, c[0x0][0x358] ;  /* 0x00006b00ff0c77ac */ /* 0x000f220008000a00 */
[----:B--2---:R-:W-:Y:S02]  /*00c0*/  ULEA UR9, UR5, UR4, 0x18 ;  /* 0x0000000405097291 */ /* 0x004fe4000f8ec0ff */
[----:B------:R-:W-:Y:S01]  /*00d0*/  UIADD3 UR4, UPT, UPT, UR4, 0xa8, URZ ;  /* 0x000000a804047890 */ /* 0x000fe2000fffe0ff */
[----:B0-----:R-:W-:-:S03]  /*00e0*/  LOP3.LUT R26, RZ, R0, RZ, 0x33, !PT ;  /* 0x00000000ff1a7212 */ /* 0x001fc600078e33ff */
[----:B------:R-:W-:Y:S01]  /*00f0*/  ULEA UR5, UR5, UR4, 0x18 ;  /* 0x0000000405057291 */ /* 0x000fe2000f8ec0ff */
[----:B------:R-:W-:Y:S02]  /*0100*/  SHF.R.U32.HI R27, RZ, 0x3, R0 ;  /* 0x00000003ff1b7819 */ /* 0x000fe40000011600 */
[----:B-1----:R-:W-:Y:S01]  /*0110*/  IADD3 R26, PT, PT, R26, UR7, RZ ;  /* 0x000000071a1a7c10 */ /* 0x002fe2000fffe0ff */
[----:B------:R-:W-:Y:S01]  /*0120*/  UMOV UR4, URZ ;  /* 0x000000ff00047c82 */ /* 0x000fe20008000000 */
[----:B------:R-:W-:Y:S02]  /*0130*/  LOP3.LUT R27, R27, 0x7c, RZ, 0xc0, !PT ;  /* 0x0000007c1b1b7812 */ /* 0x000fe400078ec0ff */
[----:B------:R-:W-:-:S04]  /*0140*/  LEA.HI R2, R26, 0x1, RZ, 0x16 ;  /* 0x000000011a027811 */ /* 0x000fc800078fb0ff */
[C---:B------:R-:W-:Y:S02]  /*0150*/  LOP3.LUT R25, R2.reuse, 0x7, RZ, 0xc0, !PT ;  /* 0x0000000702197812 */ /* 0x040fe400078ec0ff */
[C---:B------:R-:W-:Y:S02]  /*0160*/  LOP3.LUT R3, R2.reuse, 0x3, RZ, 0xc0, !PT ;  /* 0x0000000302037812 */ /* 0x040fe400078ec0ff */
[----:B------:R-:W-:Y:S02]  /*0170*/  LOP3.LUT R2, R2, 0x7ffff8, RZ, 0xc0, !PT ;  /* 0x007ffff802027812 */ /* 0x000fe400078ec0ff */
[----:B---34-:R-:W-:-:S07]  /*0180*/  IADD3 R24, PT, PT, R25, -0x1, RZ ;  /* 0xffffffff19187810 */ /* 0x018fce0007ffe0ff */
.L_x_44:
[----:B------:R-:W0:Y:S01]  /*0190*/  LDCU UR7, c[0x0][0x3a8] ;  /* 0x00007500ff0777ac */ /* 0x000e220008000800 */
[----:B------:R-:W-:Y:S01]  /*01a0*/  BSSY.RECONVERGENT B0, `(.L_x_1) ;  /* 0x00000a2000007945 */ /* 0x000fe20003800200 */
[----:B------:R-:W-:Y:S02]  /*01b0*/  MOV R7, 0xff800000 ;  /* 0xff80000000077802 */ /* 0x000fe40000000f00 */
[----:B0-----:R-:W-:-:S13]  /*01c0*/  ISETP.GE.AND P0, PT, R0, UR7, PT ;  /* 0x0000000700007c0c */ /* 0x001fda000bf06270 */
[----:B-1234-:R-:W-:Y:S05]  /*01d0*/  @P0 BRA `(.L_x_2) ;  /* 0x0000000800780947 */ /* 0x01efea0003800000 */
[C---:B------:R-:W-:Y:S01]  /*01e0*/  ISETP.GE.U32.AND P1, PT, R26.reuse, 0x3c00, PT ;  /* 0x00003c001a00780c */ /* 0x040fe20003f26070 */
[----:B------:R-:W-:Y:S01]  /*01f0*/  BSSY.RECONVERGENT B1, `(.L_x_3) ;  /* 0x0000047000017945 */ /* 0x000fe20003800200 */
[----:B------:R-:W-:Y:S01]  /*0200*/  LEA.HI R6, R26, 0x1, RZ, 0x16 ;  /* 0x000000011a067811 */ /* 0x000fe200078fb0ff */
[----:B------:R-:W-:Y:S01]  /*0210*/  IMAD.MOV.U32 R7, RZ, RZ, -0x800000 ;  /* 0xff800000ff077424 */ /* 0x000fe200078e00ff */
[----:B------:R-:W-:Y:S02]  /*0220*/  MOV R8, R0 ;  /* 0x0000000000087202 */ /* 0x000fe40000000f00 */
[----:B------:R-:W-:-:S04]  /*0230*/  LOP3.LUT R6, R6, 0xf, RZ, 0xc0, !PT ;  /* 0x0000000f06067812 */ /* 0x000fc800078ec0ff */
[----:B------:R-:W-:-:S03]  /*0240*/  ISETP.NE.AND P2, PT, R6, RZ, PT ;  /* 0x000000ff0600720c */ /* 0x000fc60003f45270 */
[----:B------:R-:W-:Y:S10]  /*0250*/  @!P1 BRA `(.L_x_4) ;  /* 0x0000000400009947 */ /* 0x000ff40003800000 */
[----:B------:R-:W0:Y:S01]  /*0260*/  LDC.64 R12, c[0x0][0x388] ;  /* 0x0000e200ff0c7b82 */ /* 0x000e220000000a00 */
[----:B------:R-:W-:Y:S01]  /*0270*/  HFMA2 R9, -RZ, RZ, 0, 0 ;  /* 0x00000000ff097431 */ /* 0x000fe200000001ff */
[----:B------:R-:W-:Y:S02]  /*0280*/  MOV R8, R0 ;  /* 0x0000000000087202 */ /* 0x000fe40000000f00 */
[----:B------:R-:W-:-:S04]  /*0290*/  LEA.HI R11, R26, 0x1, RZ, 0x16 ;  /* 0x000000011a0b7811 */ /* 0x000fc800078fb0ff */
[----:B------:R-:W1:Y:S01]  /*02a0*/  LDC.64 R4, c[0x0][0x380] ;  /* 0x0000e000ff047b82 */ /* 0x000e620000000a00 */
[----:B------:R-:W-:Y:S01]  /*02b0*/  LOP3.LUT R11, R11, 0x7ffff0, RZ, 0xc0, !PT ;  /* 0x007ffff00b0b7812 */ /* 0x000fe200078ec0ff */
[C---:B0-----:R-:W-:Y:S02]  /*02c0*/  IMAD R10, R12.reuse, UR4, RZ ;  /* 0x000000040c0a7c24 */ /* 0x041fe4000f8e02ff */
[----:B------:R-:W-:-:S04]  /*02d0*/  IMAD.WIDE.U32 R8, R12, UR6, R8 ;  /* 0x000000060c087c25 */ /* 0x000fc8000f8e0008 */
[----:B------:R-:W-:Y:S01]  /*02e0*/  IMAD R7, R13, UR6, R10 ;  /* 0x000000060d077c24 */ /* 0x000fe2000f8e020a */
[----:B-1----:R-:W-:-:S03]  /*02f0*/  LEA R4, P1, R8, R4, 0x1 ;  /* 0x0000000408047211 */ /* 0x002fc600078208ff */
[----:B------:R-:W-:Y:S01]  /*0300*/  IMAD.IADD R7, R9, 0x1, R7 ;  /* 0x0000000109077824 */ /* 0x000fe200078e0207 */
[----:B------:R-:W-:Y:S02]  /*0310*/  IADD3 R9, PT, PT, -R11, RZ, RZ ;  /* 0x000000ff0b097210 */ /* 0x000fe40007ffe1ff */
[----:B------:R-:W-:Y:S02]  /*0320*/  IADD3 R10, P3, PT, R4, 0x4000, RZ ;  /* 0x00004000040a7810 */ /* 0x000fe40007f7e0ff */
[----:B------:R-:W-:Y:S02]  /*0330*/  LEA.HI.X R5, R8, R5, R7, 0x1, P1 ;  /* 0x0000000508057211 */ /* 0x000fe400008f0c07 */
[----:B------:R-:W-:Y:S02]  /*0340*/  MOV R7, 0xff800000 ;  /* 0xff80000000077802 */ /* 0x000fe40000000f00 */
[----:B------:R-:W-:Y:S01]  /*0350*/  MOV R8, R0 ;  /* 0x0000000000087202 */ /* 0x000fe20000000f00 */
[----:B------:R-:W-:-:S07]  /*0360*/  IMAD.X R5, RZ, RZ, R5, P3 ;  /* 0x000000ffff057224 */ /* 0x000fce00018e0605 */
.L_x_5:
[----:B------:R-:W-:-:S05]  /*0370*/  MOV R4, R10 ;  /* 0x0000000a00047202 */ /* 0x000fca0000000f00 */
[----:B------:R-:W2:Y:S04]  /*0380*/  LDG.E.U16 R19, desc[UR12][R4.64+-0x4000] ;  /* 0xffc0000c04137981 */ /* 0x000ea8000c1e1500 */
[----:B------:R-:W3:Y:S04]  /*0390*/  LDG.E.U16 R21, desc[UR12][R4.64+-0x3800] ;  /* 0xffc8000c04157981 */ /* 0x000ee8000c1e1500 */
[----:B------:R-:W4:Y:S04]  /*03a0*/  LDG.E.U16 R18, desc[UR12][R4.64+-0x3000] ;  /* 0xffd0000c04127981 */ /* 0x000f28000c1e1500 */
[----:B------:R-:W5:Y:S04]  /*03b0*/  LDG.E.U16 R17, desc[UR12][R4.64+-0x2800] ;  /* 0xffd8000c04117981 */ /* 0x000f68000c1e1500 */
[----:B------:R-:W5:Y:S04]  /*03c0*/  LDG.E.U16 R10, desc[UR12][R4.64+-0x2000] ;  /* 0xffe0000c040a7981 */ /* 0x000f68000c1e1500 */
[----:B------:R-:W5:Y:S04]  /*03d0*/  LDG.E.U16 R11, desc[UR12][R4.64+-0x1800] ;  /* 0xffe8000c040b7981 */ /* 0x000f68000c1e1500 */
[----:B------:R-:W5:Y:S04]  /*03e0*/  LDG.E.U16 R12, desc[UR12][R4.64+-0x1000] ;  /* 0xfff0000c040c7981 */ /* 0x000f68000c1e1500 */
[----:B------:R-:W5:Y:S04]  /*03f0*/  LDG.E.U16 R13, desc[UR12][R4.64+-0x800] ;  /* 0xfff8000c040d7981 */ /* 0x000f68000c1e1500 */
[----:B------:R-:W5:Y:S04]  /*0400*/  LDG.E.U16 R14, desc[UR12][R4.64] ;  /* 0x0000000c040e7981 */ /* 0x000f68000c1e1500 */
[----:B------:R-:W5:Y:S04]  /*0410*/  LDG.E.U16 R15, desc[UR12][R4.64+0x800] ;  /* 0x0008000c040f7981 */ /* 0x000f68000c1e1500 */
[----:B------:R-:W5:Y:S01]  /*0420*/  LDG.E.U16 R16, desc[UR12][R4.64+0x1000] ;  /* 0x0010000c04107981 */ /* 0x000f62000c1e1500 */
[----:B--2---:R-:W-:-:S03]  /*0430*/  SHF.L.U32 R20, R19, 0x10, RZ ;  /* 0x0000001013147819 */ /* 0x004fc600000006ff */
[----:B------:R-:W2:Y:S01]  /*0440*/  LDG.E.U16 R19, desc[UR12][R4.64+0x1800] ;  /* 0x0018000c04137981 */ /* 0x000ea2000c1e1500 */
[----:B---3--:R-:W-:-:S04]  /*0450*/  SHF.L.U32 R21, R21, 0x10, RZ ;  /* 0x0000001015157819 */ /* 0x008fc800000006ff */
[----:B------:R-:W-:Y:S01]  /*0460*/  FMNMX3 R21, R7, R20, R21, !PT ;  /* 0x0000001407157276 */ /* 0x000fe20007800015 */
[----:B----4-:R-:W-:Y:S01]  /*0470*/  IMAD.U32 R18, R18, 0x10000, RZ ;  /* 0x0001000012127824 */ /* 0x010fe200078e00ff */
[----:B------:R-:W3:Y:S01]  /*0480*/  LDG.E.U16 R7, desc[UR12][R4.64+0x2000] ;  /* 0x0020000c04077981 */ /* 0x000ee2000c1e1500 */
[----:B-----5:R-:W-:-:S03]  /*0490*/  SHF.L.U32 R17, R17, 0x10, RZ ;  /* 0x0000001011117819 */ /* 0x020fc600000006ff */
[----:B------:R-:W4:Y:S01]  /*04a0*/  LDG.E.U16 R20, desc[UR12][R4.64+0x2800] ;  /* 0x0028000c04147981 */ /* 0x000f22000c1e1500 */
[----:B------:R-:W-:-:S03]  /*04b0*/  FMNMX3 R21, R21, R18, R17, !PT ;  /* 0x0000001215157276 */ /* 0x000fc60007800011 */
[----:B------:R-:W5:Y:S04]  /*04c0*/  LDG.E.U16 R17, desc[UR12][R4.64+0x3000] ;  /* 0x0030000c04117981 */ /* 0x000f68000c1e1500 */
[----:B------:R5:W5:Y:S01]  /*04d0*/  LDG.E.U16 R18, desc[UR12][R4.64+0x3800] ;  /* 0x0038000c04127981 */ /* 0x000b62000c1e1500 */
[----:B------:R-:W-:Y:S02]  /*04e0*/  SHF.L.U32 R10, R10, 0x10, RZ ;  /* 0x000000100a0a7819 */ /* 0x000fe400000006ff */
[----:B------:R-:W-:-:S04]  /*04f0*/  SHF.L.U32 R11, R11, 0x10, RZ ;  /* 0x000000100b0b7819 */ /* 0x000fc800000006ff */
[----:B------:R-:W-:Y:S01]  /*0500*/  FMNMX3 R10, R21, R10, R11, !PT ;  /* 0x0000000a150a7276 */ /* 0x000fe2000780000b */
[----:B------:R-:W-:Y:S01]  /*0510*/  IMAD.U32 R11, R12, 0x10000, RZ ;  /* 0x000100000c0b7824 */ /* 0x000fe200078e00ff */
[----:B------:R-:W-:Y:S01]  /*0520*/  SHF.L.U32 R13, R13, 0x10, RZ ;  /* 0x000000100d0d7819 */ /* 0x000fe200000006ff */
[----:B------:R-:W-:-:S03]  /*0530*/  VIADD R9, R9, 0x10 ;  /* 0x0000001009097836 */ /* 0x000fc60000000000 */
[----:B------:R-:W-:Y:S02]  /*0540*/  FMNMX3 R10, R10, R11, R13, !PT ;  /* 0x0000000b0a0a7276 */ /* 0x000fe4000780000d */
[----:B------:R-:W-:Y:S02]  /*0550*/  SHF.L.U32 R11, R14, 0x10, RZ ;  /* 0x000000100e0b7819 */ /* 0x000fe400000006ff */
[----:B------:R-:W-:Y:S02]  /*0560*/  SHF.L.U32 R15, R15, 0x10, RZ ;  /* 0x000000100f0f7819 */ /* 0x000fe400000006ff */
[----:B------:R-:W-:Y:S02]  /*0570*/  ISETP.NE.AND P1, PT, R9, RZ, PT ;  /* 0x000000ff0900720c */ /* 0x000fe40003f25270 */
[----:B------:R-:W-:Y:S01]  /*0580*/  FMNMX3 R10, R10, R11, R15, !PT ;  /* 0x0000000b0a0a7276 */ /* 0x000fe2000780000f */
[----:B------:R-:W-:Y:S02]  /*0590*/  IMAD.U32 R11, R16, 0x10000, RZ ;  /* 0x00010000100b7824 */ /* 0x000fe400078e00ff */
[----:B------:R-:W-:Y:S01]  /*05a0*/  VIADD R8, R8, 0x4000 ;  /* 0x0000400008087836 */ /* 0x000fe20000000000 */
[----:B--2---:R-:W-:-:S04]  /*05b0*/  SHF.L.U32 R19, R19, 0x10, RZ ;  /* 0x0000001013137819 */ /* 0x004fc800000006ff */
[----:B------:R-:W-:Y:S02]  /*05c0*/  FMNMX3 R10, R10, R11, R19, !PT ;  /* 0x0000000b0a0a7276 */ /* 0x000fe40007800013 */
[----:B---3--:R-:W-:Y:S02]  /*05d0*/  SHF.L.U32 R7, R7, 0x10, RZ ;  /* 0x0000001007077819 */ /* 0x008fe400000006ff */
[----:B----4-:R-:W-:-:S04]  /*05e0*/  SHF.L.U32 R20, R20, 0x10, RZ ;  /* 0x0000001014147819 */ /* 0x010fc800000006ff */
[----:B------:R-:W-:Y:S02]  /*05f0*/  FMNMX3 R7, R10, R7, R20, !PT ;  /* 0x000000070a077276 */ /* 0x000fe40007800014 */
[----:B------:R-:W-:Y:S02]  /*0600*/  IADD3 R10, P3, PT, R4, 0x8000, RZ ;  /* 0x00008000040a7810 */ /* 0x000fe40007f7e0ff */
[----:B-----5:R-:W-:Y:S02]  /*0610*/  SHF.L.U32 R4, R17, 0x10, RZ ;  /* 0x0000001011047819 */ /* 0x020fe400000006ff */
[----:B------:R-:W-:Y:S02]  /*0620*/  SHF.L.U32 R18, R18, 0x10, RZ ;  /* 0x0000001012127819 */ /* 0x000fe400000006ff */
[----:B------:R-:W-:Y:S02]  /*0630*/  IADD3.X R5, PT, PT, RZ, R5, RZ, P3, !PT ;  /* 0x00000005ff057210 */ /* 0x000fe40001ffe4ff */
[----:B------:R-:W-:Y:S01]  /*0640*/  FMNMX3 R7, R7, R4, R18, !PT ;  /* 0x0000000407077276 */ /* 0x000fe20007800012 */
[----:B------:R-:W-:Y:S06]  /*0650*/  @P1 BRA `(.L_x_5) ;  /* 0xfffffffc00441947 */ /* 0x000fec000383ffff */
.L_x_4:
[----:B------:R-:W-:Y:S05]  /*0660*/  BSYNC.RECONVERGENT B1 ;  /* 0x0000000000017941 */ /* 0x000fea0003800200 */
.L_x_3:
[----:B------:R-:W-:Y:S05]  /*0670*/  @!P2 BRA `(.L_x_2) ;  /* 0x000000040050a947 */ /* 0x000fea0003800000 */
[----:B------:R-:W-:Y:S01]  /*0680*/  IADD3 R6, PT, PT, R6, -0x1, RZ ;  /* 0xffffffff06067810 */ /* 0x000fe20007ffe0ff */
[----:B------:R-:W-:Y:S01]  /*0690*/  BSSY.RECONVERGENT B1, `(.L_x_6) ;  /* 0x0000022000017945 */ /* 0x000fe20003800200 */
[----:B------:R-:W-:Y:S02]  /*06a0*/  ISETP.NE.AND P2, PT, R25, RZ, PT ;  /* 0x000000ff1900720c */ /* 0x000fe40003f45270 */
[----:B------:R-:W-:-:S13]  /*06b0*/  ISETP.GE.U32.AND P1, PT, R6, 0x7, PT ;  /* 0x000000070600780c */ /* 0x000fda0003f26070 */
[----:B------:R-:W-:Y:S05]  /*06c0*/  @!P1 BRA `(.L_x_7) ;  /* 0x0000000000789947 */ /* 0x000fea0003800000 */
[----:B------:R-:W0:Y:S01]  /*06d0*/  LDC.64 R12, c[0x0][0x388] ;  /* 0x0000e200ff0c7b82 */ /* 0x000e220000000a00 */
[----:B------:R-:W-:-:S07]  /*06e0*/  HFMA2 R9, -RZ, RZ, 0, 0 ;  /* 0x00000000ff097431 */ /* 0x000fce00000001ff */
[----:B------:R-:W1:Y:S01]  /*06f0*/  LDC.64 R4, c[0x0][0x380] ;  /* 0x0000e000ff047b82 */ /* 0x000e620000000a00 */
[C---:B0-----:R-:W-:Y:S02]  /*0700*/  IMAD R6, R12.reuse, UR4, RZ ;  /* 0x000000040c067c24 */ /* 0x041fe4000f8e02ff */
[----:B------:R-:W-:-:S04]  /*0710*/  IMAD.WIDE.U32 R10, R12, UR6, R8 ;  /* 0x000000060c0a7c25 */ /* 0x000fc8000f8e0008 */
[----:B------:R-:W-:Y:S01]  /*0720*/  IMAD R13, R13, UR6, R6 ;  /* 0x000000060d0d7c24 */ /* 0x000fe2000f8e0206 */
[----:B-1----:R-:W-:-:S04]  /*0730*/  LEA R4, P1, R10, R4, 0x1 ;  /* 0x000000040a047211 */ /* 0x002fc800078208ff */
[----:B------:R-:W-:-:S04]  /*0740*/  IADD3 R6, PT, PT, R13, R11, RZ ;  /* 0x0000000b0d067210 */ /* 0x000fc80007ffe0ff */
[----:B------:R-:W-:-:S05]  /*0750*/  LEA.HI.X R5, R10, R5, R6, 0x1, P1 ;  /* 0x000000050a057211 */ /* 0x000fca00008f0c06 */
[----:B------:R-:W2:Y:S04]  /*0760*/  LDG.E.U16 R6, desc[UR12][R4.64] ;  /* 0x0000000c04067981 */ /* 0x000ea8000c1e1500 */
[----:B------:R-:W3:Y:S04]  /*0770*/  LDG.E.U16 R9, desc[UR12][R4.64+0x800] ;  /* 0x0008000c04097981 */ /* 0x000ee8000c1e1500 */
[----:B------:R-:W4:Y:S04]  /*0780*/  LDG.E.U16 R10, desc[UR12][R4.64+0x1000] ;  /* 0x0010000c040a7981 */ /* 0x000f28000c1e1500 */
[----:B------:R-:W5:Y:S04]  /*0790*/  LDG.E.U16 R11, desc[UR12][R4.64+0x1800] ;  /* 0x0018000c040b7981 */ /* 0x000f68000c1e1500 */
[----:B------:R-:W5:Y:S04]  /*07a0*/  LDG.E.U16 R12, desc[UR12][R4.64+0x2000] ;  /* 0x0020000c040c7981 */ /* 0x000f68000c1e1500 */
[----:B------:R-:W5:Y:S04]  /*07b0*/  LDG.E.U16 R13, desc[UR12][R4.64+0x2800] ;  /* 0x0028000c040d7981 */ /* 0x000f68000c1e1500 */
[----:B------:R-:W5:Y:S04]  /*07c0*/  LDG.E.U16 R14, desc[UR12][R4.64+0x3000] ;  /* 0x0030000c040e7981 */ /* 0x000f68000c1e1500 */
[----:B------:R-:W5:Y:S01]  /*07d0*/  LDG.E.U16 R15, desc[UR12][R4.64+0x3800] ;  /* 0x0038000c040f7981 */ /* 0x000f62000c1e1500 */
[----:B------:R-:W-:-:S02]  /*07e0*/  VIADD R8, R8, 0x2000 ;  /* 0x0000200008087836 */ /* 0x000fc40000000000 */
[----:B--2---:R-:W-:Y:S01]  /*07f0*/  IMAD.U32 R6, R6, 0x10000, RZ ;  /* 0x0001000006067824 */ /* 0x004fe200078e00ff */
[----:B---3--:R-:W-:-:S04]  /*0800*/  SHF.L.U32 R9, R9, 0x10, RZ ;  /* 0x0000001009097819 */ /* 0x008fc800000006ff */
[----:B------:R-:W-:Y:S02]  /*0810*/  FMNMX3 R6, R7, R6, R9, !PT ;  /* 0x0000000607067276 */ /* 0x000fe40007800009 */
[----:B----4-:R-:W-:Y:S02]  /*0820*/  SHF.L.U32 R7, R10, 0x10, RZ ;  /* 0x000000100a077819 */ /* 0x010fe400000006ff */
[----:B-----5:R-:W-:-:S04]  /*0830*/  SHF.L.U32 R11, R11, 0x10, RZ ;  /* 0x000000100b0b7819 */ /* 0x020fc800000006ff */
[----:B------:R-:W-:Y:S01]  /*0840*/  FMNMX3 R6, R6, R7, R11, !PT ;  /* 0x0000000706067276 */ /* 0x000fe2000780000b */
[----:B------:R-:W-:Y:S01]  /*0850*/  IMAD.U32 R7, R12, 0x10000, RZ ;  /* 0x000100000c077824 */ /* 0x000fe200078e00ff */
[----:B------:R-:W-:Y:S02]  /*0860*/  SHF.L.U32 R13, R13, 0x10, RZ ;  /* 0x000000100d0d7819 */ /* 0x000fe400000006ff */
[----:B------:R-:W-:Y:S02]  /*0870*/  SHF.L.U32 R14, R14, 0x10, RZ ;  /* 0x000000100e0e7819 */ /* 0x000fe400000006ff */
[----:B------:R-:W-:Y:S02]  /*0880*/  FMNMX3 R7, R6, R7, R13, !PT ;  /* 0x0000000706077276 */ /* 0x000fe4000780000d */
[----:B------:R-:W-:-:S04]  /*0890*/  SHF.L.U32 R15, R15, 0x10, RZ ;  /* 0x000000100f0f7819 */ /* 0x000fc800000006ff */
[----:B------:R-:W-:-:S07]  /*08a0*/  FMNMX3 R7, R7, R14, R15, !PT ;  /* 0x0000000e07077276 */ /* 0x000fce000780000f */
.L_x_7:
[----:B------:R-:W-:Y:S05]  /*08b0*/  BSYNC.RECONVERGENT B1 ;  /* 0x0000000000017941 */ /* 0x000fea0003800200 */
.L_x_6:
[----:B------:R-:W-:Y:S05]  /*08c0*/  @!P2 BRA `(.L_x_2) ;  /* 0x0000000000bca947 */ /* 0x000fea0003800000 */
[----:B------:R-:W-:Y:S01]  /*08d0*/  ISETP.GE.U32.AND P1, PT, R24, 0x3, PT ;  /* 0x000000031800780c */ /* 0x000fe20003f26070 */
[----:B------:R-:W-:Y:S01]  /*08e0*/  BSSY.RECONVERGENT B1, `(.L_x_8) ;  /* 0x0000017000017945 */ /* 0x000fe20003800200 */
[----:B------:R-:W-:-:S11]  /*08f0*/  ISETP.NE.AND P2, PT, R3, RZ, PT ;  /* 0x000000ff0300720c */ /* 0x000fd60003f45270 */
[----:B------:R-:W-:Y:S05]  /*0900*/  @!P1 BRA `(.L_x_9) ;  /* 0x0000000000509947 */ /* 0x000fea0003800000 */
[----:B------:R-:W0:Y:S01]  /*0910*/  LDC.64 R12, c[0x0][0x388] ;  /* 0x0000e200ff0c7b82 */ /* 0x000e220000000a00 */
[----:B------:R-:W-:-:S07]  /*0920*/  MOV R9, RZ ;  /* 0x000000ff00097202 */ /* 0x000fce0000000f00 */
        /* <DEDUP_REMOVED lines=10> */
[----:B------:R-:W5:Y:S01]  /*09d0*/  LDG.E.U16 R12, desc[UR12][R4.64+0x1800] ;  /* 0x0018000c040c7981 */ /* 0x000f62000c1e1500 */
[----:B------:R-:W-:Y:S01]  /*09e0*/  IADD3 R8, PT, PT, R8, 0x1000, RZ ;  /* 0x0000100008087810 */ /* 0x000fe20007ffe0ff */
[----:B--2---:R-:W-:Y:S01]  /*09f0*/  IMAD.U32 R9, R9, 0x10000, RZ ;  /* 0x0001000009097824 */ /* 0x004fe200078e00ff */
[----:B---3--:R-:W-:-:S02]  /*0a00*/  SHF.L.U32 R6, R6, 0x10, RZ ;  /* 0x0000001006067819 */ /* 0x008fc400000006ff */
[----:B----4-:R-:W-:Y:S02]  /*0a10*/  SHF.L.U32 R11, R10, 0x10, RZ ;  /* 0x000000100a0b7819 */ /* 0x010fe400000006ff */
[----:B------:R-:W-:Y:S02]  /*0a20*/  FMNMX3 R6, R7, R6, R9, !PT ;  /* 0x0000000607067276 */ /* 0x000fe40007800009 */
[----:B-----5:R-:W-:-:S04]  /*0a30*/  SHF.L.U32 R12, R12, 0x10, RZ ;  /* 0x000000100c0c7819 */ /* 0x020fc800000006ff */
[----:B------:R-:W-:-:S07]  /*0a40*/  FMNMX3 R7, R6, R11, R12, !PT ;  /* 0x0000000b06077276 */ /* 0x000fce000780000c */
.L_x_9:
[----:B------:R-:W-:Y:S05]  /*0a50*/  BSYNC.RECONVERGENT B1 ;  /* 0x0000000000017941 */ /* 0x000fea0003800200 */
.L_x_8:
[----:B------:R-:W-:Y:S05]  /*0a60*/  @!P2 BRA `(.L_x_2) ;  /* 0x000000000054a947 */ /* 0x000fea0003800000 */
[----:B------:R-:W0:Y:S01]  /*0a70*/  LDC.64 R10, c[0x0][0x388] ;  /* 0x0000e200ff0a7b82 */ /* 0x000e220000000a00 */
[----:B------:R-:W-:-:S07]  /*0a80*/  IMAD.MOV.U32 R9, RZ, RZ, RZ ;  /* 0x000000ffff097224 */ /* 0x000fce00078e00ff */
[----:B------:R-:W1:Y:S01]  /*0a90*/  LDC.64 R4, c[0x0][0x380] ;  /* 0x0000e000ff047b82 */ /* 0x000e620000000a00 */
[C---:B0-----:R-:W-:Y:S02]  /*0aa0*/  IMAD R6, R10.reuse, UR4, RZ ;  /* 0x000000040a067c24 */ /* 0x041fe4000f8e02ff */
[----:B------:R-:W-:-:S04]  /*0ab0*/  IMAD.WIDE.U32 R8, R10, UR6, R8 ;  /* 0x000000060a087c25 */ /* 0x000fc8000f8e0008 */
[----:B------:R-:W-:Y:S01]  /*0ac0*/  IMAD R11, R11, UR6, R6 ;  /* 0x000000060b0b7c24 */ /* 0x000fe2000f8e0206 */
[----:B-1----:R-:W-:-:S04]  /*0ad0*/  LEA R4, P1, R8, R4, 0x1 ;  /* 0x0000000408047211 */ /* 0x002fc800078208ff */
[----:B------:R-:W-:-:S04]  /*0ae0*/  IADD3 R6, PT, PT, R11, R9, RZ ;  /* 0x000000090b067210 */ /* 0x000fc80007ffe0ff */
[----:B------:R-:W-:-:S05]  /*0af0*/  LEA.HI.X R5, R8, R5, R6, 0x1, P1 ;  /* 0x0000000508057211 */ /* 0x000fca00008f0c06 */
[----:B------:R-:W2:Y:S01]  /*0b00*/  LDG.E.U16 R6, desc[UR12][R4.64] ;  /* 0x0000000c04067981 */ /* 0x000ea2000c1e1500 */
[----:B------:R-:W-:Y:S02]  /*0b10*/  ISETP.NE.AND P1, PT, R3, 0x1, PT ;  /* 0x000000010300780c */ /* 0x000fe40003f25270 */
[----:B--2---:R-:W-:-:S04]  /*0b20*/  SHF.L.U32 R6, R6, 0x10, RZ ;  /* 0x0000001006067819 */ /* 0x004fc800000006ff */
[----:B------:R-:W-:-:S07]  /*0b30*/  FMNMX R7, R7, R6, !PT ;  /* 0x0000000607077209 */ /* 0x000fce0007800000 */
[----:B------:R-:W-:Y:S05]  /*0b40*/  @!P1 BRA `(.L_x_2) ;  /* 0x00000000001c9947 */ /* 0x000fea0003800000 */
[----:B------:R-:W-:Y:S01]  /*0b50*/  ISETP.NE.AND P1, PT, R3, 0x2, PT ;  /* 0x000000020300780c */ /* 0x000fe20003f25270 */
[----:B------:R-:W2:-:S12]  /*0b60*/  LDG.E.U16 R6, desc[UR12][R4.64+0x800] ;  /* 0x0008000c04067981 */ /* 0x000e98000c1e1500 */
[----:B------:R-:W3:Y:S01]  /*0b70*/  @P1 LDG.E.U16 R8, desc[UR12][R4.64+0x1000] ;  /* 0x0010000c04081981 */ /* 0x000ee2000c1e1500 */
[----:B--2---:R-:W-:-:S04]  /*0b80*/  SHF.L.U32 R6, R6, 0x10, RZ ;  /* 0x0000001006067819 */ /* 0x004fc800000006ff */
[----:B------:R-:W-:Y:S01]  /*0b90*/  FMNMX R7, R7, R6, !PT ;  /* 0x0000000607077209 */ /* 0x000fe20007800000 */
[----:B---3--:R-:W-:-:S05]  /*0ba0*/  @P1 IMAD.U32 R8, R8, 0x10000, RZ ;  /* 0x0001000008081824 */ /* 0x008fca00078e00ff */
[----:B------:R-:W-:-:S07]  /*0bb0*/  @P1 FMNMX R7, R7, R8, !PT ;  /* 0x0000000807071209 */ /* 0x000fce0007800000 */
.L_x_2:
[----:B------:R-:W-:Y:S05]  /*0bc0*/  BSYNC.RECONVERGENT B0 ;  /* 0x0000000000007941 */ /* 0x000fea0003800200 */
.L_x_1:
[----:B------:R-:W0:Y:S01]  /*0bd0*/  S2R R28, SR_LANEID ;  /* 0x00000000001c7919 */ /* 0x000e220000000000 */
[----:B------:R-:W-:Y:S01]  /*0be0*/  BSSY.RECONVERGENT B0, `(.L_x_10) ;  /* 0x0000017000007945 */ /* 0x000fe20003800200 */
[----:B------:R-:W-:Y:S01]  /*0bf0*/  PLOP3.LUT P5, PT, PT, PT, PT, 0x8, 0x80 ;  /* 0x000000000080781c */ /* 0x000fe20003fae170 */
[----:B------:R-:W1:Y:S01]  /*0c00*/  SHFL.DOWN PT, R4, R7, 0x1, 0x1f ;  /* 0x08201f0007047f89 */ /* 0x000e6200000e0000 */
[C---:B0-----:R-:W-:Y:S02]  /*0c10*/  ISETP.GT.AND P1, PT, R28.reuse, 0x1e, PT ;  /* 0x0000001e1c00780c */ /* 0x041fe40003f24270 */
[C---:B------:R-:W-:Y:S02]  /*0c20*/  ISETP.GT.AND P2, PT, R28.reuse, 0x1d, PT ;  /* 0x0000001d1c00780c */ /* 0x040fe40003f44270 */
[C---:B------:R-:W-:Y:S02]  /*0c30*/  ISETP.GT.AND P3, PT, R28.reuse, 0x1b, PT ;  /* 0x0000001b1c00780c */ /* 0x040fe40003f64270 */
[----:B------:R-:W-:-:S02]  /*0c40*/  ISETP.GT.AND P4, PT, R28, 0xf, PT ;  /* 0x0000000f1c00780c */ /* 0x000fc40003f84270 */
[----:B------:R-:W-:-:S05]  /*0c50*/  P2R R5, PR, RZ, 0x8 ;  /* 0x00000008ff057803 */ /* 0x000fca0000000000 */
[----:B-1----:R-:W-:-:S05]  /*0c60*/  @!P1 FMNMX R7, R4, R7, !PT ;  /* 0x0000000704079209 */ /* 0x002fca0007800000 */
[----:B------:R-:W0:Y:S02]  /*0c70*/  SHFL.DOWN PT, R4, R7, 0x2, 0x1f ;  /* 0x08401f0007047f89 */ /* 0x000e2400000e0000 */
[----:B0-----:R-:W-:-:S05]  /*0c80*/  @!P2 FMNMX R7, R7, R4, !PT ;  /* 0x000000040707a209 */ /* 0x001fca0007800000 */
[----:B------:R-:W0:Y:S02]  /*0c90*/  SHFL.DOWN PT, R4, R7, 0x4, 0x1f ;  /* 0x08801f0007047f89 */ /* 0x000e2400000e0000 */
[----:B0-----:R-:W-:Y:S02]  /*0ca0*/  @!P3 FMNMX R7, R7, R4, !PT ;  /* 0x000000040707b209 */ /* 0x001fe40007800000 */
[----:B------:R-:W-:-:S03]  /*0cb0*/  ISETP.GT.AND P3, PT, R28, 0x17, PT ;  /* 0x000000171c00780c */ /* 0x000fc60003f64270 */
[----:B------:R-:W0:Y:S02]  /*0cc0*/  SHFL.DOWN PT, R4, R7, 0x8, 0x1f ;  /* 0x09001f0007047f89 */ /* 0x000e2400000e0000 */
[----:B0-----:R-:W-:-:S04]  /*0cd0*/  FMNMX R4, R7, R4, !PT ;  /* 0x0000000407047209 */ /* 0x001fc80007800000 */
[----:B------:R-:W-:-:S05]  /*0ce0*/  FSEL R8, R7, R4, P3 ;  /* 0x0000000407087208 */ /* 0x000fca0001800000 */
[----:B------:R0:W1:Y:S01]  /*0cf0*/  SHFL.DOWN PT, R5, R8, 0x10, 0x1f ;  /* 0x0a001f0008057f89 */ /* 0x00006200000e0000 */
[----:B------:R-:W-:Y:S05]  /*0d00*/  @P4 BRA `(.L_x_11) ;  /* 0x0000000000104947 */ /* 0x000fea0003800000 */
[----:B------:R-:W-:Y:S02]  /*0d10*/  ISETP.NE.AND P6, PT, R28, RZ, PT ;  /* 0x000000ff1c00720c */ /* 0x000fe40003fc5270 */
[----:B01----:R-:W-:-:S11]  /*0d20*/  FMNMX R8, R4, R5, !PT ;  /* 0x0000000504087209 */ /* 0x003fd60007800000 */
[----:B------:R2:W-:Y:S01]  /*0d30*/  @!P6 STS [R27+UR9+0x20], R8 ;  /* 0x000020081b00e988 */ /* 0x0005e20008000809 */
[----:B------:R-:W-:-:S13]  /*0d40*/  @!P6 PLOP3.LUT P5, PT, PT, PT, PT, 0x80, 0x8 ;  /* 0x000000000008e81c */ /* 0x000fda0003faf070 */
.L_x_11:
[----:B------:R-:W-:Y:S05]  /*0d50*/  BSYNC.RECONVERGENT B0 ;  /* 0x0000000000007941 */ /* 0x000fea0003800200 */
.L_x_10:
[----:B------:R-:W-:Y:S01]  /*0d60*/  BAR.SYNC.DEFER_BLOCKING 0x0 ;  /* 0x0000000000007b1d */ /* 0x000fe20000010000 */
[----:B------:R-:W-:-:S04]  /*0d70*/  ISETP.NE.AND P6, PT, R0, RZ, PT ;  /* 0x000000ff0000720c */ /* 0x000fc80003fc5270 */
[----:B------:R-:W-:Y:S01]  /*0d80*/  P2R R4, PR, RZ, 0x40 ;  /* 0x00000040ff047803 */ /* 0x000fe20000000000 */
[----:B------:R-:W-:Y:S08]  /*0d90*/  BSSY.RECONVERGENT B0, `(.L_x_12) ;  /* 0x000001e000007945 */ /* 0x000ff00003800200 */
[----:B------:R-:W-:Y:S05]  /*0da0*/  @P6 BRA `(.L_x_13) ;  /* 0x0000000000706947 */ /* 0x000fea0003800000 */
[----:B------:R-:W3:Y:S01]  /*0db0*/  S2UR UR8, SR_CgaCtaId ;  /* 0x00000000000879c3 */ /* 0x000ee20000008800 */
[----:B------:R-:W-:Y:S02]  /*0dc0*/  UMOV UR7, 0x400 ;  /* 0x0000040000077882 */ /* 0x000fe40000000000 */
[----:B---3--:R-:W-:-:S09]  /*0dd0*/  ULEA UR7, UR8, UR7, 0x18 ;  /* 0x0000000708077291 */ /* 0x008fd2000f8ec0ff */
[----:B------:R-:W3:Y:S04]  /*0de0*/  LDS.128 R12, [UR7+0x20] ;  /* 0x00002007ff0c7984 */ /* 0x000ee80008000c00 */
[----:B------:R-:W4:Y:S04]  /*0df0*/  LDS.128 R20, [UR7+0x30] ;  /* 0x00003007ff147984 */ /* 0x000f280008000c00 */
[----:B-1----:R-:W1:Y:S04]  /*0e00*/  LDS.128 R4, [UR7+0x40] ;  /* 0x00004007ff047984 */ /* 0x002e680008000c00 */
[----:B------:R-:W5:Y:S01]  /*0e10*/  LDS.128 R16, [UR7+0x50] ;  /* 0x00005007ff107984 */ /* 0x000f620008000c00 */
[----:B---3--:R-:W-:-:S03]  /*0e20*/  FMNMX3 R13, R8, R13, R14, !PT ;  /* 0x0000000d080d7276 */ /* 0x008fc6000780000e */
[----:B0-2---:R-:W0:Y:S01]  /*0e30*/  LDS.128 R8, [UR7+0x60] ;  /* 0x00006007ff087984 */ /* 0x005e220008000c00 */
[----:B----4-:R-:W-:-:S04]  /*0e40*/  FMNMX3 R13, R13, R15, R20, !PT ;  /* 0x0000000f0d0d7276 */ /* 0x010fc80007800014 */
[----:B------:R-:W-:Y:S02]  /*0e50*/  FMNMX3 R21, R13, R21, R22, !PT ;  /* 0x000000150d157276 */ /* 0x000fe40007800016 */
[----:B------:R-:W2:Y:S02]  /*0e60*/  LDS.128 R12, [UR7+0x70] ;  /* 0x00007007ff0c7984 */ /* 0x000ea40008000c00 */
[----:B-1----:R-:W-:Y:S02]  /*0e70*/  FMNMX3 R4, R21, R23, R4, !PT ;  /* 0x0000001715047276 */ /* 0x002fe40007800004 */
[----:B------:R-:W1:Y:S02]  /*0e80*/  LDS.128 R20, [UR7+0x80] ;  /* 0x00008007ff147984 */ /* 0x000e640008000c00 */
[----:B------:R-:W-:-:S04]  /*0e90*/  FMNMX3 R4, R4, R5, R6, !PT ;  /* 0x0000000504047276 */ /* 0x000fc80007800006 */
[----:B-----5:R-:W-:-:S04]  /*0ea0*/  FMNMX3 R4, R4, R7, R16, !PT ;  /* 0x0000000704047276 */ /* 0x020fc80007800010 */
[----:B------:R-:W-:Y:S02]  /*0eb0*/  FMNMX3 R17, R4, R17, R18, !PT ;  /* 0x0000001104117276 */ /* 0x000fe40007800012 */
[----:B------:R-:W3:Y:S02]  /*0ec0*/  LDS.128 R4, [UR7+0x90] ;  /* 0x00009007ff047984 */ /* 0x000ee40008000c00 */
[----:B0-----:R-:W-:-:S04]  /*0ed0*/  FMNMX3 R8, R17, R19, R8, !PT ;  /* 0x0000001311087276 */ /* 0x001fc80007800008 */
[----:B------:R-:W-:-:S04]  /*0ee0*/  FMNMX3 R8, R8, R9, R10, !PT ;  /* 0x0000000908087276 */ /* 0x000fc8000780000a */
[----:B--2---:R-:W-:-:S04]  /*0ef0*/  FMNMX3 R8, R8, R11, R12, !PT ;  /* 0x0000000b08087276 */ /* 0x004fc8000780000c */
[----:B------:R-:W-:-:S04]  /*0f00*/  FMNMX3 R8, R8, R13, R14, !PT ;  /* 0x0000000d08087276 */ /* 0x000fc8000780000e */
[----:B-1----:R-:W-:-:S04]  /*0f10*/  FMNMX3 R8, R8, R15, R20, !PT ;  /* 0x0000000f08087276 */ /* 0x002fc80007800014 */
[----:B------:R-:W-:-:S04]  /*0f20*/  FMNMX3 R8, R8, R21, R22, !PT ;  /* 0x0000001508087276 */ /* 0x000fc80007800016 */
[----:B---3--:R-:W-:-:S04]  /*0f30*/  FMNMX3 R4, R8, R23, R4, !PT ;  /* 0x0000001708047276 */ /* 0x008fc80007800004 */
[----:B------:R-:W-:-:S04]  /*0f40*/  FMNMX3 R4, R4, R5, R6, !PT ;  /* 0x0000000504047276 */ /* 0x000fc80007800006 */
[----:B------:R-:W-:-:S05]  /*0f50*/  FMNMX R4, R4, R7, !PT ;  /* 0x0000000704047209 */ /* 0x000fca0007800000 */
[----:B------:R3:W-:Y:S02]  /*0f60*/  STS [UR7+0xa4], R4 ;  /* 0x0000a404ff007988 */ /* 0x0007e40008000807 */
.L_x_13:
[----:B------:R-:W-:Y:S05]  /*0f70*/  BSYNC.RECONVERGENT B0 ;  /* 0x0000000000007941 */ /* 0x000fea0003800200 */
.L_x_12:
[----:B------:R-:W4:Y:S08]  /*0f80*/  S2UR UR8, SR_CgaCtaId ;  /* 0x00000000000879c3 */ /* 0x000f300000008800 */
[----:B------:R-:W-:Y:S01]  /*0f90*/  BAR.SYNC.DEFER_BLOCKING 0x0 ;  /* 0x0000000000007b1d */ /* 0x000fe20000010000 */
[----:B------:R-:W-:-:S05]  /*0fa0*/  HFMA2 R12, -RZ, RZ, 0, 0 ;  /* 0x00000000ff0c7431 */ /* 0x000fca00000001ff */
[----:B------:R-:W-:Y:S01]  /*0fb0*/  UMOV UR7, 0x400 ;  /* 0x0000040000077882 */ /* 0x000fe20000000000 */
[----:B------:R-:W-:Y:S01]  /*0fc0*/  BSSY.RECONVERGENT B0, `(.L_x_14) ;  /* 0x00000f3000007945 */ /* 0x000fe20003800200 */
[----:B----4-:R-:W-:-:S09]  /*0fd0*/  ULEA UR7, UR8, UR7, 0x18 ;  /* 0x0000000708077291 */ /* 0x010fd2000f8ec0ff */
[----:B------:R-:W4:Y:S01]  /*0fe0*/  LDS R20, [UR7+0xa4] ;  /* 0x0000a407ff147984 */ /* 0x000f220008000800 */
[----:B------:R-:W-:Y:S05]  /*0ff0*/  @P0 BRA `(.L_x_15) ;  /* 0x0000000c00bc0947 */ /* 0x000fea0003800000 */
[----:B------:R-:W-:Y:S01]  /*1000*/  ISETP.GE.U32.AND P6, PT, R26, 0x1c00, PT ;  /* 0x00001c001a00780c */ /* 0x000fe20003fc6070 */
[----:B------:R-:W-:Y:S01]  /*1010*/  BSSY.RECONVERGENT B1, `(.L_x_16) ;  /* 0x000006f000017945 */ /* 0x000fe20003800200 */
[----:B------:R-:W-:Y:S02]  /*1020*/  MOV R12, RZ ;  /* 0x000000ff000c7202 */ /* 0x000fe40000000f00 */
[----:B------:R-:W-:-:S09]  /*1030*/  MOV R10, R0 ;  /* 0x00000000000a7202 */ /* 0x000fd20000000f00 */
[----:B------:R-:W-:Y:S05]  /*1040*/  @!P6 BRA `(.L_x_17) ;  /* 0x0000000400ace947 */ /* 0x000fea0003800000 */
[----:B------:R-:W-:Y:S01]  /*1050*/  IMAD.MOV.U32 R11, RZ, RZ, RZ ;  /* 0x000000ffff0b7224 */ /* 0x000fe200078e00ff */
[----:B------:R-:W-:Y:S02]  /*1060*/  MOV R12, RZ ;  /* 0x000000ff000c7202 */ /* 0x000fe40000000f00 */
[----:B------:R-:W-:-:S07]  /*1070*/  MOV R10, R0 ;  /* 0x00000000000a7202 */ /* 0x000fce0000000f00 */
.L_x_18:
[----:B------:R-:W5:Y:S01]  /*1080*/  LDC.64 R6, c[0x0][0x388] ;  /* 0x0000e200ff067b82 */ /* 0x000f620000000a00 */
[----:B0-2---:R-:W-:Y:S01]  /*1090*/  MOV R8, R10 ;  /* 0x0000000a00087202 */ /* 0x005fe20000000f00 */
[----:B------:R-:W-:-:S06]  /*10a0*/  IMAD.MOV.U32 R9, RZ, RZ, RZ ;  /* 0x000000ffff097224 */ /* 0x000fcc00078e00ff */
[----:B-1-3--:R-:W0:Y:S01]  /*10b0*/  LDC.64 R4, c[0x0][0x380] ;  /* 0x0000e000ff047b82 */ /* 0x00ae220000000a00 */
[C---:B-----5:R-:W-:Y:S02]  /*10c0*/  IMAD R14, R6.reuse, UR4, RZ ;  /* 0x00000004060e7c24 */ /* 0x060fe4000f8e02ff */
[----:B------:R-:W-:-:S04]  /*10d0*/  IMAD.WIDE.U32 R8, R6, UR6, R8 ;  /* 0x0000000606087c25 */ /* 0x000fc8000f8e0008 */
[----:B------:R-:W-:Y:S01]  /*10e0*/  IMAD R7, R7, UR6, R14 ;  /* 0x0000000607077c24 */ /* 0x000fe2000f8e020e */
[----:B0-----:R-:W-:-:S04]  /*10f0*/  LEA R4, P6, R8, R4, 0x1 ;  /* 0x0000000408047211 */ /* 0x001fc800078c08ff */
[----:B------:R-:W-:-:S04]  /*1100*/  IADD3 R6, PT, PT, R7, R9, RZ ;  /* 0x0000000907067210 */ /* 0x000fc80007ffe0ff */
[----:B------:R-:W-:-:S05]  /*1110*/  LEA.HI.X R5, R8, R5, R6, 0x1, P6 ;  /* 0x0000000508057211 */ /* 0x000fca00030f0c06 */
[----:B------:R-:W2:Y:S04]  /*1120*/  LDG.E.U16 R7, desc[UR12][R4.64] ;  /* 0x0000000c04077981 */ /* 0x000ea8000c1e1500 */
[----:B------:R-:W3:Y:S04]  /*1130*/  LDG.E.U16 R17, desc[UR12][R4.64+0x800] ;  /* 0x0008000c04117981 */ /* 0x000ee8000c1e1500 */
[----:B------:R-:W5:Y:S04]  /*1140*/  LDG.E.U16 R15, desc[UR12][R4.64+0x1000] ;  /* 0x0010000c040f7981 */ /* 0x000f68000c1e1500 */
[----:B------:R-:W5:Y:S04]  /*1150*/  LDG.E.U16 R16, desc[UR12][R4.64+0x1800] ;  /* 0x0018000c04107981 */ /* 0x000f68000c1e1500 */
[----:B------:R-:W5:Y:S04]  /*1160*/  LDG.E.U16 R14, desc[UR12][R4.64+0x2000] ;  /* 0x0020000c040e7981 */ /* 0x000f68000c1e1500 */
[----:B------:R-:W5:Y:S04]  /*1170*/  LDG.E.U16 R13, desc[UR12][R4.64+0x2800] ;  /* 0x0028000c040d7981 */ /* 0x000f68000c1e1500 */
[----:B------:R-:W5:Y:S04]  /*1180*/  LDG.E.U16 R6, desc[UR12][R4.64+0x3000] ;  /* 0x0030000c04067981 */ /* 0x000f68000c1e1500 */
[----:B------:R0:W5:Y:S01]  /*1190*/  LDG.E.U16 R8, desc[UR12][R4.64+0x3800] ;  /* 0x0038000c04087981 */ /* 0x000162000c1e1500 */
[----:B------:R-:W-:-:S02]  /*11a0*/  HFMA2 R9, -RZ, RZ, 0.96630859375, -0.0022525787353515625 ;  /* 0x3bbb989dff097431 */ /* 0x000fc400000001ff */
[----:B------:R-:W-:Y:S01]  /*11b0*/  VIADD R11, R11, 0x8 ;  /* 0x000000080b0b7836 */ /* 0x000fe20000000000 */
[----:B------:R-:W-:-:S04]  /*11c0*/  IADD3 R10, PT, PT, R10, 0x2000, RZ ;  /* 0x000020000a0a7810 */ /* 0x000fc80007ffe0ff */
[----:B------:R-:W-:Y:S02]  /*11d0*/  ISETP.NE.AND P6, PT, R11, R2, PT ;  /* 0x000000020b00720c */ /* 0x000fe40003fc5270 */
[----:B--2---:R-:W-:Y:S02]  /*11e0*/  SHF.L.U32 R7, R7, 0x10, RZ ;  /* 0x0000001007077819 */ /* 0x004fe400000006ff */
[----:B---3--:R-:W-:-:S03]  /*11f0*/  SHF.L.U32 R19, R17, 0x10, RZ ;  /* 0x0000001011137819 */ /* 0x008fc600000006ff */
[----:B----4-:R-:W-:Y:S01]  /*1200*/  FADD R18, -R20, R7 ;  /* 0x0000000714127221 */ /* 0x010fe20000000100 */
[----:B------:R-:W-:Y:S01]  /*1210*/  IMAD.MOV.U32 R7, RZ, RZ, 0x437c0000 ;  /* 0x437c0000ff077424 */ /* 0x000fe200078e00ff */
[----:B-----5:R-:W-:Y:S02]  /*1220*/  SHF.L.U32 R23, R15, 0x10, RZ ;  /* 0x000000100f177819 */ /* 0x020fe400000006ff */
[----:B------:R-:W-:Y:S01]  /*1230*/  FFMA.SAT R22, R18, R9, 0.5 ;  /* 0x3f00000012167423 */ /* 0x000fe20000002009 */
[----:B------:R-:W-:-:S03]  /*1240*/  SHF.L.U32 R29, R16, 0x10, RZ ;  /* 0x00000010101d7819 */ /* 0x000fc600000006ff */
[----:B------:R-:W-:Y:S01]  /*1250*/  FFMA.RM R17, R22, R7, 12582913 ;  /* 0x4b40000116117423 */ /* 0x000fe20000004007 */
[C---:B------:R-:W-:Y:S01]  /*1260*/  FADD R22, -R20.reuse, R19 ;  /* 0x0000001314167221 */ /* 0x040fe20000000100 */
[----:B------:R-:W-:Y:S01]  /*1270*/  FADD R16, -R20, R23 ;  /* 0x0000001714107221 */ /* 0x000fe20000000100 */
[----:B------:R-:W-:Y:S01]  /*1280*/  SHF.L.U32 R23, R14, 0x10, RZ ;  /* 0x000000100e177819 */ /* 0x000fe200000006ff */
[C---:B------:R-:W-:Y:S01]  /*1290*/  FADD R19, R17.reuse, -12583039 ;  /* 0xcb40007f11137421 */ /* 0x040fe20000000000 */
[-C--:B------:R-:W-:Y:S01]  /*12a0*/  FFMA.SAT R21, R22, R9.reuse, 0.5 ;  /* 0x3f00000016157423 */ /* 0x080fe20000002009 */
[----:B------:R-:W-:Y:S02]  /*12b0*/  IMAD.SHL.U32 R17, R17, 0x800000, RZ ;  /* 0x0080000011117824 */ /* 0x000fe400078e00ff */
[----:B0-----:R-:W-:Y:S01]  /*12c0*/  FFMA.SAT R4, R16, R9, 0.5 ;  /* 0x3f00000010047423 */ /* 0x001fe20000002009 */
[----:B------:R-:W-:Y:S01]  /*12d0*/  FFMA R19, R18, 1.4426950216293334961, -R19 ;  /* 0x3fb8aa3b12137823 */ /* 0x000fe20000000813 */
[----:B------:R-:W-:-:S02]  /*12e0*/  FFMA.RM R5, R21, R7, 12582913 ;  /* 0x4b40000115057423 */ /* 0x000fc40000004007 */
[----:B------:R-:W-:Y:S01]  /*12f0*/  FFMA.RM R4, R4, R7, 12582913 ;  /* 0x4b40000104047423 */ /* 0x000fe20000004007 */
[----:B------:R-:W-:Y:S01]  /*1300*/  FFMA R19, R18, 1.925963033500011079e-08, R19 ;  /* 0x32a5706012137823 */ /* 0x000fe20000000013 */
[----:B------:R-:W-:Y:S01]  /*1310*/  FADD R21, R5, -12583039 ;  /* 0xcb40007f05157421 */ /* 0x000fe20000000000 */
[----:B------:R-:W-:-:S03]  /*1320*/  FADD R18, -R20, R29 ;  /* 0x0000001d14127221 */ /* 0x000fc60000000100 */
[----:B------:R-:W-:Y:S01]  /*1330*/  FFMA R21, R22, 1.4426950216293334961, -R21 ;  /* 0x3fb8aa3b16157823 */ /* 0x000fe20000000815 */
[----:B------:R-:W0:Y:S01]  /*1340*/  MUFU.EX2 R19, R19 ;  /* 0x0000001300137308 */ /* 0x000e220000000800 */
[----:B------:R-:W-:Y:S02]  /*1350*/  FFMA.SAT R14, R18, R9, 0.5 ;  /* 0x3f000000120e7423 */ /* 0x000fe40000002009 */
[----:B------:R-:W-:Y:S01]  /*1360*/  FFMA R21, R22, 1.925963033500011079e-08, R21 ;  /* 0x32a5706016157823 */ /* 0x000fe20000000015 */
[----:B------:R-:W-:-:S04]  /*1370*/  FADD R22, -R20, R23 ;  /* 0x0000001714167221 */ /* 0x000fc80000000100 */
[----:B------:R1:W2:Y:S01]  /*1380*/  MUFU.EX2 R15, R21 ;  /* 0x00000015000f7308 */ /* 0x0002a20000000800 */
[----:B0-----:R-:W-:Y:S01]  /*1390*/  FFMA R12, R17, R19, R12 ;  /* 0x00000013110c7223 */ /* 0x001fe2000000000c */
[----:B------:R-:W-:Y:S01]  /*13a0*/  SHF.L.U32 R19, R5, 0x17, RZ ;  /* 0x0000001705137819 */ /* 0x000fe200000006ff */
[----:B------:R-:W-:Y:S01]  /*13b0*/  FFMA.RM R5, R14, R7, 12582913 ;  /* 0x4b4000010e057423 */ /* 0x000fe20000004007 */
[----:B------:R-:W-:Y:S01]  /*13c0*/  SHF.L.U32 R17, R13, 0x10, RZ ;  /* 0x000000100d117819 */ /* 0x000fe200000006ff */
[----:B-1----:R-:W-:Y:S02]  /*13d0*/  FADD R21, R4, -12583039 ;  /* 0xcb40007f04157421 */ /* 0x002fe40000000000 */
[----:B--2---:R-:W-:Y:S01]  /*13e0*/  FFMA R13, R19, R15, R12 ;  /* 0x0000000f130d7223 */ /* 0x004fe2000000000c */
[----:B------:R-:W-:Y:S01]  /*13f0*/  FFMA.SAT R12, R22, R9, 0.5 ;  /* 0x3f000000160c7423 */ /* 0x000fe20000002009 */
[----:B------:R-:W-:Y:S01]  /*1400*/  FADD R15, -R20, R17 ;  /* 0x00000011140f7221 */ /* 0x000fe20000000100 */
[----:B------:R-:W-:Y:S01]  /*1410*/  FADD R19, R5, -12583039 ;  /* 0xcb40007f05137421 */ /* 0x000fe20000000000 */
[----:B------:R-:W-:Y:S01]  /*1420*/  FFMA R21, R16, 1.4426950216293334961, -R21 ;  /* 0x3fb8aa3b10157823 */ /* 0x000fe20000000815 */
[----:B------:R-:W-:Y:S01]  /*1430*/  FFMA.RM R12, R12, R7, 12582913 ;  /* 0x4b4000010c0c7423 */ /* 0x000fe20000004007 */
[----:B------:R-:W-:Y:S01]  /*1440*/  FFMA.SAT R14, R15, R9, 0.5 ;  /* 0x3f0000000f0e7423 */ /* 0x000fe20000002009 */
[----:B------:R-:W-:Y:S01]  /*1450*/  FFMA R19, R18, 1.4426950216293334961, -R19 ;  /* 0x3fb8aa3b12137823 */ /* 0x000fe20000000813 */
[----:B------:R-:W-:Y:S01]  /*1460*/  FFMA R17, R16, 1.925963033500011079e-08, R21 ;  /* 0x32a5706010117823 */ /* 0x000fe20000000015 */
[----:B------:R-:W-:Y:S01]  /*1470*/  FADD R23, R12, -12583039 ;  /* 0xcb40007f0c177421 */ /* 0x000fe20000000000 */
[----:B------:R-:W-:Y:S01]  /*1480*/  FFMA.RM R14, R14, R7, 12582913 ;  /* 0x4b4000010e0e7423 */ /* 0x000fe20000004007 */
[----:B------:R-:W-:-:S02]  /*1490*/  IMAD.U32 R21, R6, 0x10000, RZ ;  /* 0x0001000006157824 */ /* 0x000fc400078e00ff */
[----:B------:R-:W-:Y:S01]  /*14a0*/  FFMA R19, R18, 1.925963033500011079e-08, R19 ;  /* 0x32a5706012137823 */ /* 0x000fe20000000013 */
[----:B------:R-:W-:Y:S01]  /*14b0*/  FFMA R23, R22, 1.4426950216293334961, -R23 ;  /* 0x3fb8aa3b16177823 */ /* 0x000fe20000000817 */
[----:B------:R-:W-:Y:S01]  /*14c0*/  FADD R16, R14, -12583039 ;  /* 0xcb40007f0e107421 */ /* 0x000fe20000000000 */
[----:B------:R-:W0:Y:S02]  /*14d0*/  MUFU.EX2 R6, R17 ;  /* 0x0000001100067308 */ /* 0x000e240000000800 */
[----:B------:R-:W-:Y:S01]  /*14e0*/  FFMA R22, R22, 1.925963033500011079e-08, R23 ;  /* 0x32a5706016167823 */ /* 0x000fe20000000017 */
[C---:B------:R-:W-:Y:S01]  /*14f0*/  FFMA R18, R15.reuse, 1.4426950216293334961, -R16 ;  /* 0x3fb8aa3b0f127823 */ /* 0x040fe20000000810 */
[----:B------:R-:W-:Y:S01]  /*1500*/  SHF.L.U32 R23, R8, 0x10, RZ ;  /* 0x0000001008177819 */ /* 0x000fe200000006ff */
[C---:B------:R-:W-:Y:S02]  /*1510*/  FADD R16, -R20.reuse, R21 ;  /* 0x0000001514107221 */ /* 0x040fe40000000100 */
[----:B------:R-:W-:Y:S01]  /*1520*/  FFMA R21, R15, 1.925963033500011079e-08, R18 ;  /* 0x32a570600f157823 */ /* 0x000fe20000000012 */
[----:B------:R1:W2:Y:S01]  /*1530*/  MUFU.EX2 R8, R19 ;  /* 0x0000001300087308 */ /* 0x0002a20000000800 */
[----:B------:R-:W-:Y:S01]  /*1540*/  FADD R18, -R20, R23 ;  /* 0x0000001714127221 */ /* 0x000fe20000000100 */
[----:B------:R-:W-:-:S03]  /*1550*/  FFMA.SAT R15, R16, R9, 0.5 ;  /* 0x3f000000100f7423 */ /* 0x000fc60000002009 */
[----:B------:R-:W-:Y:S01]  /*1560*/  FFMA.SAT R23, R18, R9, 0.5 ;  /* 0x3f00000012177423 */ /* 0x000fe20000002009 */
[-C--:B------:R-:W-:Y:S02]  /*1570*/  FFMA.RM R15, R15, R7.reuse, 12582913 ;  /* 0x4b4000010f0f7423 */ /* 0x080fe40000004007 */
[----:B------:R-:W3:Y:S01]  /*1580*/  MUFU.EX2 R17, R22 ;  /* 0x0000001600117308 */ /* 0x000ee20000000800 */
[----:B------:R-:W-:Y:S01]  /*1590*/  FFMA.RM R7, R23, R7, 12582913 ;  /* 0x4b40000117077423 */ /* 0x000fe20000004007 */
[----:B------:R-:W-:-:S03]  /*15a0*/  FADD R9, R15, -12583039 ;  /* 0xcb40007f0f097421 */ /* 0x000fc60000000000 */
[C---:B-1----:R-:W-:Y:S01]  /*15b0*/  FADD R19, R7.reuse, -12583039 ;  /* 0xcb40007f07137421 */ /* 0x042fe20000000000 */
[----:B------:R-:W-:Y:S01]  /*15c0*/  FFMA R23, R16, 1.4426950216293334961, -R9 ;  /* 0x3fb8aa3b10177823 */ /* 0x000fe20000000809 */
[----:B------:R-:W-:Y:S01]  /*15d0*/  SHF.L.U32 R7, R7, 0x17, RZ ;  /* 0x0000001707077819 */ /* 0x000fe200000006ff */
[----:B------:R-:W1:Y:S01]  /*15e0*/  MUFU.EX2 R9, R21 ;  /* 0x0000001500097308 */ /* 0x000e620000000800 */
[----:B------:R-:W-:Y:S01]  /*15f0*/  FFMA R19, R18, 1.4426950216293334961, -R19 ;  /* 0x3fb8aa3b12137823 */ /* 0x000fe20000000813 */
[----:B------:R-:W-:Y:S01]  /*1600*/  FFMA R23, R16, 1.925963033500011079e-08, R23 ;  /* 0x32a5706010177823 */ /* 0x000fe20000000017 */
[----:B------:R-:W-:Y:S02]  /*1610*/  SHF.L.U32 R16, R4, 0x17, RZ ;  /* 0x0000001704107819 */ /* 0x000fe400000006ff */
[----:B------:R-:W-:Y:S01]  /*1620*/  FFMA R19, R18, 1.925963033500011079e-08, R19 ;  /* 0x32a5706012137823 */ /* 0x000fe20000000013 */
[----:B------:R-:W-:Y:S01]  /*1630*/  SHF.L.U32 R18, R5, 0x17, RZ ;  /* 0x0000001705127819 */ /* 0x000fe200000006ff */
[----:B------:R-:W-:Y:S01]  /*1640*/  IMAD.SHL.U32 R5, R12, 0x800000, RZ ;  /* 0x008000000c057824 */ /* 0x000fe200078e00ff */
[----:B------:R-:W4:Y:S01]  /*1650*/  MUFU.EX2 R4, R23 ;  /* 0x0000001700047308 */ /* 0x000f220000000800 */
[----:B0-----:R-:W-:Y:S01]  /*1660*/  FFMA R13, R16, R6, R13 ;  /* 0x00000006100d7223 */ /* 0x001fe2000000000d */
[----:B------:R-:W-:-:S03]  /*1670*/  SHF.L.U32 R6, R15, 0x17, RZ ;  /* 0x000000170f067819 */ /* 0x000fc600000006ff */
[----:B--2---:R-:W-:Y:S01]  /*1680*/  FFMA R8, R18, R8, R13 ;  /* 0x0000000812087223 */ /* 0x004fe2000000000d */
[----:B------:R-:W-:Y:S02]  /*1690*/  SHF.L.U32 R13, R14, 0x17, RZ ;  /* 0x000000170e0d7819 */ /* 0x000fe400000006ff */
[----:B------:R-:W0:Y:S01]  /*16a0*/  MUFU.EX2 R19, R19 ;  /* 0x0000001300137308 */ /* 0x000e220000000800 */
[----:B---3--:R-:W-:-:S04]  /*16b0*/  FFMA R8, R5, R17, R8 ;  /* 0x0000001105087223 */ /* 0x008fc80000000008 */
[----:B-1----:R-:W-:-:S04]  /*16c0*/  FFMA R9, R13, R9, R8 ;  /* 0x000000090d097223 */ /* 0x002fc80000000008 */
[----:B----4-:R-:W-:-:S04]  /*16d0*/  FFMA R4, R6, R4, R9 ;  /* 0x0000000406047223 */ /* 0x010fc80000000009 */
[----:B0-----:R-:W-:Y:S01]  /*16e0*/  FFMA R12, R7, R19, R4 ;  /* 0x00000013070c7223 */ /* 0x001fe20000000004 */
[----:B------:R-:W-:Y:S06]  /*16f0*/  @P6 BRA `(.L_x_18) ;  /* 0xfffffff800606947 */ /* 0x000fec000383ffff */
.L_x_17:
[----:B------:R-:W-:Y:S05]  /*1700*/  BSYNC.RECONVERGENT B1 ;  /* 0x0000000000017941 */ /* 0x000fea0003800200 */
.L_x_16:
[----:B------:R-:W-:-:S13]  /*1710*/  ISETP.NE.AND P6, PT, R25, RZ, PT ;  /* 0x000000ff1900720c */ /* 0x000fda0003fc5270 */
[----:B------:R-:W-:Y:S05]  /*1720*/  @!P6 BRA `(.L_x_15) ;  /* 0x0000000400f0e947 */ /* 0x000fea0003800000 */
[----:B------:R-:W-:Y:S01]  /*1730*/  ISETP.GE.U32.AND P6, PT, R24, 0x3, PT ;  /* 0x000000031800780c */ /* 0x000fe20003fc6070 */
[----:B------:R-:W-:-:S12]  /*1740*/  BSSY.RECONVERGENT B1, `(.L_x_19) ;  /* 0x000003a000017945 */ /* 0x000fd80003800200 */
[----:B------:R-:W-:Y:S05]  /*1750*/  @!P6 BRA `(.L_x_20) ;  /* 0x0000000000e0e947 */ /* 0x000fea0003800000 */
[----:B0-2---:R-:W0:Y:S01]  /*1760*/  LDC.64 R8, c[0x0][0x388] ;  /* 0x0000e200ff087b82 */ /* 0x005e220000000a00 */
[----:B------:R-:W-:-:S07]  /*1770*/  MOV R11, RZ ;  /* 0x000000ff000b7202 */ /* 0x000fce0000000f00 */
[----:B------:R-:W2:Y:S01]  /*1780*/  LDC.64 R6, c[0x0][0x380] ;  /* 0x0000e000ff067b82 */ /* 0x000ea20000000a00 */
[C---:B0-----:R-:W-:Y:S02]  /*1790*/  IMAD R14, R8.reuse, UR4, RZ ;  /* 0x00000004080e7c24 */ /* 0x041fe4000f8e02ff */
[----:B-1-3--:R-:W-:-:S04]  /*17a0*/  IMAD.WIDE.U32 R4, R8, UR6, R10 ;  /* 0x0000000608047c25 */ /* 0x00afc8000f8e000a */
[----:B------:R-:W-:Y:S01]  /*17b0*/  IMAD R9, R9, UR6, R14 ;  /* 0x0000000609097c24 */ /* 0x000fe2000f8e020e */
[----:B--2---:R-:W-:-:S04]  /*17c0*/  LEA R6, P6, R4, R6, 0x1 ;  /* 0x0000000604067211 */ /* 0x004fc800078c08ff */
[----:B------:R-:W-:-:S04]  /*17d0*/  IADD3 R5, PT, PT, R9, R5, RZ ;  /* 0x0000000509057210 */ /* 0x000fc80007ffe0ff */
[----:B------:R-:W-:-:S05]  /*17e0*/  LEA.HI.X R7, R4, R7, R5, 0x1, P6 ;  /* 0x0000000704077211 */ /* 0x000fca00030f0c05 */
[----:B------:R-:W2:Y:S04]  /*17f0*/  LDG.E.U16 R4, desc[UR12][R6.64] ;  /* 0x0000000c06047981 */ /* 0x000ea8000c1e1500 */
[----:B------:R-:W3:Y:S04]  /*1800*/  LDG.E.U16 R5, desc[UR12][R6.64+0x800] ;  /* 0x0008000c06057981 */ /* 0x000ee8000c1e1500 */
[----:B------:R-:W5:Y:S04]  /*1810*/  LDG.E.U16 R14, desc[UR12][R6.64+0x1000] ;  /* 0x0010000c060e7981 */ /* 0x000f68000c1e1500 */
[----:B------:R-:W5:Y:S01]  /*1820*/  LDG.E.U16 R15, desc[UR12][R6.64+0x1800] ;  /* 0x0018000c060f7981 */ /* 0x000f62000c1e1500 */
[----:B------:R-:W-:-:S02]  /*1830*/  MOV R9, 0x437c0000 ;  /* 0x437c000000097802 */ /* 0x000fc40000000f00 */
[----:B------:R-:W-:Y:S01]  /*1840*/  IADD3 R10, PT, PT, R10, 0x1000, RZ ;  /* 0x000010000a0a7810 */ /* 0x000fe20007ffe0ff */
[----:B--2---:R-:W-:Y:S02]  /*1850*/  IMAD.U32 R13, R4, 0x10000, RZ ;  /* 0x00010000040d7824 */ /* 0x004fe400078e00ff */
[----:B------:R-:W-:Y:S02]  /*1860*/  HFMA2 R4, -RZ, RZ, 0.96630859375, -0.0022525787353515625 ;  /* 0x3bbb989dff047431 */ /* 0x000fe400000001ff */
[----:B----4-:R-:W-:Y:S01]  /*1870*/  FADD R13, -R20, R13 ;  /* 0x0000000d140d7221 */ /* 0x010fe20000000100 */
[----:B---3--:R-:W-:-:S05]  /*1880*/  SHF.L.U32 R5, R5, 0x10, RZ ;  /* 0x0000001005057819 */ /* 0x008fca00000006ff */
[----:B------:R-:W-:Y:S01]  /*1890*/  FADD R11, -R20, R5 ;  /* 0x00000005140b7221 */ /* 0x000fe20000000100 */
[-C--:B------:R-:W-:Y:S01]  /*18a0*/  FFMA.SAT R8, R13, R4.reuse, 0.5 ;  /* 0x3f0000000d087423 */ /* 0x080fe20000002004 */
[----:B-----5:R-:W-:Y:S01]  /*18b0*/  IMAD.U32 R5, R14, 0x10000, RZ ;  /* 0x000100000e057824 */ /* 0x020fe200078e00ff */
[----:B------:R-:W-:Y:S01]  /*18c0*/  SHF.L.U32 R17, R15, 0x10, RZ ;  /* 0x000000100f117819 */ /* 0x000fe200000006ff */
[-C--:B------:R-:W-:Y:S01]  /*18d0*/  FFMA.SAT R14, R11, R4.reuse, 0.5 ;  /* 0x3f0000000b0e7423 */ /* 0x080fe20000002004 */
[-C--:B------:R-:W-:Y:S01]  /*18e0*/  FFMA.RM R8, R8, R9.reuse, 12582913 ;  /* 0x4b40000108087423 */ /* 0x080fe20000004009 */
[----:B------:R-:W-:Y:S02]  /*18f0*/  FADD R7, -R20, R5 ;  /* 0x0000000514077221 */ /* 0x000fe40000000100 */
[----:B------:R-:W-:Y:S01]  /*1900*/  FFMA.RM R5, R14, R9, 12582913 ;  /* 0x4b4000010e057423 */ /* 0x000fe20000004009 */
[----:B------:R-:W-:Y:S01]  /*1910*/  FADD R6, R8, -12583039 ;  /* 0xcb40007f08067421 */ /* 0x000fe20000000000 */
[----:B------:R-:W-:-:S02]  /*1920*/  FFMA.SAT R16, R7, R4, 0.5 ;  /* 0x3f00000007107423 */ /* 0x000fc40000002004 */
[----:B------:R-:W-:Y:S01]  /*1930*/  FADD R14, R5, -12583039 ;  /* 0xcb40007f050e7421 */ /* 0x000fe20000000000 */
[----:B------:R-:W-:-:S03]  /*1940*/  FFMA R6, R13, 1.4426950216293334961, -R6 ;  /* 0x3fb8aa3b0d067823 */ /* 0x000fc60000000806 */
[----:B------:R-:W-:Y:S01]  /*1950*/  FFMA R14, R11, 1.4426950216293334961, -R14 ;  /* 0x3fb8aa3b0b0e7823 */ /* 0x000fe2000000080e */
[----:B------:R-:W-:Y:S01]  /*1960*/  FFMA R15, R13, 1.925963033500011079e-08, R6 ;  /* 0x32a570600d0f7823 */ /* 0x000fe20000000006 */
[----:B------:R-:W-:Y:S01]  /*1970*/  FADD R13, -R20, R17 ;  /* 0x00000011140d7221 */ /* 0x000fe20000000100 */
[----:B------:R-:W-:-:S03]  /*1980*/  FFMA.RM R6, R16, R9, 12582913 ;  /* 0x4b40000110067423 */ /* 0x000fc60000004009 */
[----:B------:R-:W-:Y:S01]  /*1990*/  FFMA.SAT R18, R13, R4, 0.5 ;  /* 0x3f0000000d127423 */ /* 0x000fe20000002004 */
[----:B------:R-:W-:Y:S01]  /*19a0*/  FADD R16, R6, -12583039 ;  /* 0xcb40007f06107421 */ /* 0x000fe20000000000 */
[----:B------:R-:W-:Y:S01]  /*19b0*/  FFMA R4, R11, 1.925963033500011079e-08, R14 ;  /* 0x32a570600b047823 */ /* 0x000fe2000000000e */
[----:B------:R-:W0:Y:S01]  /*19c0*/  MUFU.EX2 R15, R15 ;  /* 0x0000000f000f7308 */ /* 0x000e220000000800 */
[----:B------:R-:W-:Y:S01]  /*19d0*/  FFMA.RM R9, R18, R9, 12582913 ;  /* 0x4b40000112097423 */ /* 0x000fe20000004009 */
[----:B------:R-:W-:-:S03]  /*19e0*/  FFMA R16, R7, 1.4426950216293334961, -R16 ;  /* 0x3fb8aa3b07107823 */ /* 0x000fc60000000810 */
[----:B------:R-:W-:Y:S01]  /*19f0*/  FADD R14, R9, -12583039 ;  /* 0xcb40007f090e7421 */ /* 0x000fe20000000000 */
[----:B------:R-:W-:Y:S01]  /*1a00*/  FFMA R16, R7, 1.925963033500011079e-08, R16 ;  /* 0x32a5706007107823 */ /* 0x000fe20000000010 */
[----:B------:R-:W-:Y:S01]  /*1a10*/  SHF.L.U32 R7, R8, 0x17, RZ ;  /* 0x0000001708077819 */ /* 0x000fe200000006ff */
[----:B------:R-:W1:Y:S01]  /*1a20*/  MUFU.EX2 R4, R4 ;  /* 0x0000000400047308 */ /* 0x000e620000000800 */
[----:B------:R-:W-:Y:S01]  /*1a30*/  FFMA R14, R13, 1.4426950216293334961, -R14 ;  /* 0x3fb8aa3b0d0e7823 */ /* 0x000fe2000000080e */
[----:B------:R-:W-:Y:S01]  /*1a40*/  SHF.L.U32 R8, R5, 0x17, RZ ;  /* 0x0000001705087819 */ /* 0x000fe200000006ff */
[----:B------:R-:W-:Y:S01]  /*1a50*/  IMAD.SHL.U32 R5, R6, 0x800000, RZ ;  /* 0x0080000006057824 */ /* 0x000fe200078e00ff */
[----:B------:R-:W-:Y:S01]  /*1a60*/  SHF.L.U32 R9, R9, 0x17, RZ ;  /* 0x0000001709097819 */ /* 0x000fe200000006ff */
[----:B------:R-:W-:-:S03]  /*1a70*/  FFMA R14, R13, 1.925963033500011079e-08, R14 ;  /* 0x32a570600d0e7823 */ /* 0x000fc6000000000e */
[----:B------:R-:W2:Y:S01]  /*1a80*/  MUFU.EX2 R16, R16 ;  /* 0x0000001000107308 */ /* 0x000ea20000000800 */
[----:B0-----:R-:W-:-:S07]  /*1a90*/  FFMA R7, R7, R15, R12 ;  /* 0x0000000f07077223 */ /* 0x001fce000000000c */
[----:B------:R-:W0:Y:S01]  /*1aa0*/  MUFU.EX2 R14, R14 ;  /* 0x0000000e000e7308 */ /* 0x000e220000000800 */
[----:B-1----:R-:W-:-:S04]  /*1ab0*/  FFMA R4, R8, R4, R7 ;  /* 0x0000000408047223 */ /* 0x002fc80000000007 */
[----:B--2---:R-:W-:-:S04]  /*1ac0*/  FFMA R4, R5, R16, R4 ;  /* 0x0000001005047223 */ /* 0x004fc80000000004 */
[----:B0-----:R-:W-:-:S07]  /*1ad0*/  FFMA R12, R9, R14, R4 ;  /* 0x0000000e090c7223 */ /* 0x001fce0000000004 */
.L_x_20:
[----:B------:R-:W-:Y:S05]  /*1ae0*/  BSYNC.RECONVERGENT B1 ;  /* 0x0000000000017941 */ /* 0x000fea0003800200 */
.L_x_19:
[----:B------:R-:W-:-:S13]  /*1af0*/  ISETP.NE.AND P6, PT, R3, RZ, PT ;  /* 0x000000ff0300720c */ /* 0x000fda0003fc5270 */
[----:B------:R-:W-:Y:S05]  /*1b00*/  @!P6 BRA `(.L_x_15) ;  /* 0x0000000000f8e947 */ /* 0x000fea0003800000 */
[----:B------:R-:W-:Y:S01]  /*1b10*/  LOP3.LUT P6, RZ, R26, 0xc00, RZ, 0xc0, !PT ;  /* 0x00000c001aff7812 */ /* 0x000fe200078cc0ff */
[----:B------:R-:W-:-:S12]  /*1b20*/  BSSY.RECONVERGENT B1, `(.L_x_21) ;  /* 0x0000024000017945 */ /* 0x000fd80003800200 */
[----:B------:R-:W-:Y:S05]  /*1b30*/  @!P6 BRA `(.L_x_22) ;  /* 0x000000000088e947 */ /* 0x000fea0003800000 */
[----:B------:R-:W5:Y:S01]  /*1b40*/  LDC.64 R6, c[0x0][0x388] ;  /* 0x0000e200ff067b82 */ /* 0x000f620000000a00 */
[----:B------:R-:W-:-:S07]  /*1b50*/  HFMA2 R11, -RZ, RZ, 0, 0 ;  /* 0x00000000ff0b7431 */ /* 0x000fce00000001ff */
[----:B-1-3--:R-:W1:Y:S01]  /*1b60*/  LDC.64 R4, c[0x0][0x380] ;  /* 0x0000e000ff047b82 */ /* 0x00ae620000000a00 */
[C---:B-----5:R-:W-:Y:S02]  /*1b70*/  IMAD R14, R6.reuse, UR4, RZ ;  /* 0x00000004060e7c24 */ /* 0x060fe4000f8e02ff */
[----:B0-2---:R-:W-:-:S04]  /*1b80*/  IMAD.WIDE.U32 R8, R6, UR6, R10 ;  /* 0x0000000606087c25 */ /* 0x005fc8000f8e000a */
[----:B------:R-:W-:Y:S01]  /*1b90*/  IMAD R7, R7, UR6, R14 ;  /* 0x0000000607077c24 */ /* 0x000fe2000f8e020e */
[----:B-1----:R-:W-:-:S03]  /*1ba0*/  LEA R4, P6, R8, R4, 0x1 ;  /* 0x0000000408047211 */ /* 0x002fc600078c08ff */
[----:B------:R-:W-:-:S05]  /*1bb0*/  IMAD.IADD R7, R7, 0x1, R9 ;  /* 0x0000000107077824 */ /* 0x000fca00078e0209 */
[----:B------:R-:W-:-:S05]  /*1bc0*/  LEA.HI.X R5, R8, R5, R7, 0x1, P6 ;  /* 0x0000000508057211 */ /* 0x000fca00030f0c07 */
[----:B------:R-:W2:Y:S04]  /*1bd0*/  LDG.E.U16 R6, desc[UR12][R4.64] ;  /* 0x0000000c04067981 */ /* 0x000ea8000c1e1500 */
[----:B------:R-:W3:Y:S01]  /*1be0*/  LDG.E.U16 R8, desc[UR12][R4.64+0x800] ;  /* 0x0008000c04087981 */ /* 0x000ee2000c1e1500 */
[----:B------:R-:W-:Y:S01]  /*1bf0*/  IMAD.MOV.U32 R9, RZ, RZ, 0x437c0000 ;  /* 0x437c0000ff097424 */ /* 0x000fe200078e00ff */
[----:B------:R-:W-:Y:S02]  /*1c00*/  IADD3 R10, PT, PT, R10, 0x800, RZ ;  /* 0x000008000a0a7810 */ /* 0x000fe40007ffe0ff */
[----:B--2---:R-:W-:Y:S02]  /*1c10*/  SHF.L.U32 R7, R6, 0x10, RZ ;  /* 0x0000001006077819 */ /* 0x004fe400000006ff */
[----:B------:R-:W-:-:S02]  /*1c20*/  MOV R6, 0x3bbb989d ;  /* 0x3bbb989d00067802 */ /* 0x000fc40000000f00 */
[----:B---3--:R-:W-:Y:S01]  /*1c30*/  SHF.L.U32 R11, R8, 0x10, RZ ;  /* 0x00000010080b7819 */ /* 0x008fe200000006ff */
[----:B----4-:R-:W-:-:S04]  /*1c40*/  FADD R7, -R20, R7 ;  /* 0x0000000714077221 */ /* 0x010fc80000000100 */
[----:B------:R-:W-:Y:S01]  /*1c50*/  FFMA.SAT R8, R7, R6, 0.5 ;  /* 0x3f00000007087423 */ /* 0x000fe20000002006 */
[----:B------:R-:W-:-:S03]  /*1c60*/  FADD R11, -R20, R11 ;  /* 0x0000000b140b7221 */ /* 0x000fc60000000100 */
[----:B------:R-:W-:Y:S01]  /*1c70*/  FFMA.RM R8, R8, R9, 12582913 ;  /* 0x4b40000108087423 */ /* 0x000fe20000004009 */
[----:B------:R-:W-:-:S03]  /*1c80*/  FFMA.SAT R14, R11, R6, 0.5 ;  /* 0x3f0000000b0e7423 */ /* 0x000fc60000002006 */
[----:B------:R-:W-:Y:S01]  /*1c90*/  FADD R6, R8, -12583039 ;  /* 0xcb40007f08067421 */ /* 0x000fe20000000000 */
[----:B------:R-:W-:Y:S01]  /*1ca0*/  FFMA.RM R14, R14, R9, 12582913 ;  /* 0x4b4000010e0e7423 */ /* 0x000fe20000004009 */
[----:B------:R-:W-:Y:S02]  /*1cb0*/  SHF.L.U32 R5, R8, 0x17, RZ ;  /* 0x0000001708057819 */ /* 0x000fe400000006ff */
[C---:B------:R-:W-:Y:S01]  /*1cc0*/  FFMA R6, R7.reuse, 1.4426950216293334961, -R6 ;  /* 0x3fb8aa3b07067823 */ /* 0x040fe20000000806 */
[C---:B------:R-:W-:Y:S01]  /*1cd0*/  FADD R4, R14.reuse, -12583039 ;  /* 0xcb40007f0e047421 */ /* 0x040fe20000000000 */
[----:B------:R-:W-:Y:S02]  /*1ce0*/  SHF.L.U32 R14, R14, 0x17, RZ ;  /* 0x000000170e0e7819 */ /* 0x000fe400000006ff */
[----:B------:R-:W-:Y:S01]  /*1cf0*/  FFMA R6, R7, 1.925963033500011079e-08, R6 ;  /* 0x32a5706007067823 */ /* 0x000fe20000000006 */
[----:B------:R-:W-:-:S04]  /*1d00*/  FFMA R4, R11, 1.4426950216293334961, -R4 ;  /* 0x3fb8aa3b0b047823 */ /* 0x000fc80000000804 */
[----:B------:R-:W-:Y:S01]  /*1d10*/  FFMA R4, R11, 1.925963033500011079e-08, R4 ;  /* 0x32a570600b047823 */ /* 0x000fe20000000004 */
[----:B------:R-:W0:Y:S08]  /*1d20*/  MUFU.EX2 R6, R6 ;  /* 0x0000000600067308 */ /* 0x000e300000000800 */
[----:B------:R-:W1:Y:S01]  /*1d30*/  MUFU.EX2 R4, R4 ;  /* 0x0000000400047308 */ /* 0x000e620000000800 */
[----:B0-----:R-:W-:-:S04]  /*1d40*/  FFMA R5, R5, R6, R12 ;  /* 0x0000000605057223 */ /* 0x001fc8000000000c */
[----:B-1----:R-:W-:-:S07]  /*1d50*/  FFMA R12, R14, R4, R5 ;  /* 0x000000040e0c7223 */ /* 0x002fce0000000005 */
.L_x_22:
[----:B------:R-:W-:Y:S05]  /*1d60*/  BSYNC.RECONVERGENT B1 ;  /* 0x0000000000017941 */ /* 0x000fea0003800200 */
.L_x_21:
[----:B------:R-:W-:-:S13]  /*1d70*/  LOP3.LUT P6, RZ, R26, 0x400, RZ, 0xc0, !PT ;  /* 0x000004001aff7812 */ /* 0x000fda00078cc0ff */
[----:B------:R-:W-:Y:S05]  /*1d80*/  @P6 BRA `(.L_x_15) ;  /* 0x0000000000586947 */ /* 0x000fea0003800000 */
[----:B------:R-:W5:Y:S01]  /*1d90*/  LDC.64 R6, c[0x0][0x388] ;  /* 0x0000e200ff067b82 */ /* 0x000f620000000a00 */
[----:B------:R-:W-:-:S07]  /*1da0*/  IMAD.MOV.U32 R11, RZ, RZ, RZ ;  /* 0x000000ffff0b7224 */ /* 0x000fce00078e00ff */
[----:B-1-3--:R-:W1:Y:S01]  /*1db0*/  LDC.64 R4, c[0x0][0x380] ;  /* 0x0000e000ff047b82 */ /* 0x00ae620000000a00 */
[C---:B-----5:R-:W-:Y:S02]  /*1dc0*/  IMAD R14, R6.reuse, UR4, RZ ;  /* 0x00000004060e7c24 */ /* 0x060fe4000f8e02ff */
[----:B0-2---:R-:W-:-:S04]  /*1dd0*/  IMAD.WIDE.U32 R8, R6, UR6, R10 ;  /* 0x0000000606087c25 */ /* 0x005fc8000f8e000a */
[----:B------:R-:W-:Y:S01]  /*1de0*/  IMAD R7, R7, UR6, R14 ;  /* 0x0000000607077c24 */ /* 0x000fe2000f8e020e */
[----:B-1----:R-:W-:-:S04]  /*1df0*/  LEA R4, P6, R8, R4, 0x1 ;  /* 0x0000000408047211 */ /* 0x002fc800078c08ff */
[----:B------:R-:W-:-:S04]  /*1e00*/  IADD3 R6, PT, PT, R7, R9, RZ ;  /* 0x0000000907067210 */ /* 0x000fc80007ffe0ff */
[----:B------:R-:W-:-:S05]  /*1e10*/  LEA.HI.X R5, R8, R5, R6, 0x1, P6 ;  /* 0x0000000508057211 */ /* 0x000fca00030f0c06 */
[----:B------:R-:W2:Y:S01]  /*1e20*/  LDG.E.U16 R4, desc[UR12][R4.64] ;  /* 0x0000000c04047981 */ /* 0x000ea2000c1e1500 */
[----:B------:R-:W-:Y:S02]  /*1e30*/  HFMA2 R6, -RZ, RZ, 0.96630859375, -0.0022525787353515625 ;  /* 0x3bbb989dff067431 */ /* 0x000fe400000001ff */
[----:B------:R-:W-:Y:S01]  /*1e40*/  IMAD.MOV.U32 R9, RZ, RZ, 0x437c0000 ;  /* 0x437c0000ff097424 */ /* 0x000fe200078e00ff */
[----:B--2---:R-:W-:-:S05]  /*1e50*/  SHF.L.U32 R7, R4, 0x10, RZ ;  /* 0x0000001004077819 */ /* 0x004fca00000006ff */
[----:B----4-:R-:W-:-:S04]  /*1e60*/  FADD R7, -R20, R7 ;  /* 0x0000000714077221 */ /* 0x010fc80000000100 */
[----:B------:R-:W-:-:S04]  /*1e70*/  FFMA.SAT R6, R7, R6, 0.5 ;  /* 0x3f00000007067423 */ /* 0x000fc80000002006 */
[----:B------:R-:W-:-:S04]  /*1e80*/  FFMA.RM R6, R6, R9, 12582913 ;  /* 0x4b40000106067423 */ /* 0x000fc80000004009 */
[C---:B------:R-:W-:Y:S01]  /*1e90*/  FADD R8, R6.reuse, -12583039 ;  /* 0xcb40007f06087421 */ /* 0x040fe20000000000 */
[----:B------:R-:W-:-:S03]  /*1ea0*/  SHF.L.U32 R5, R6, 0x17, RZ ;  /* 0x0000001706057819 */ /* 0x000fc600000006ff */
[----:B------:R-:W-:-:S04]  /*1eb0*/  FFMA R8, R7, 1.4426950216293334961, -R8 ;  /* 0x3fb8aa3b07087823 */ /* 0x000fc80000000808 */
[----:B------:R-:W-:-:S06]  /*1ec0*/  FFMA R8, R7, 1.925963033500011079e-08, R8 ;  /* 0x32a5706007087823 */ /* 0x000fcc0000000008 */
[----:B------:R-:W0:Y:S02]  /*1ed0*/  MUFU.EX2 R8, R8 ;  /* 0x0000000800087308 */ /* 0x000e240000000800 */
[----:B0-----:R-:W-:-:S07]  /*1ee0*/  FFMA R12, R5, R8, R12 ;  /* 0x00000008050c7223 */ /* 0x001fce000000000c */
.L_x_15:
[----:B------:R-:W-:Y:S05]  /*1ef0*/  BSYNC.RECONVERGENT B0 ;  /* 0x0000000000007941 */ /* 0x000fea0003800200 */
.L_x_14:
[----:B------:R-:W-:Y:S01]  /*1f00*/  MOV R13, R12 ;  /* 0x0000000c000d7202 */ /* 0x000fe20000000f00 */
[----:B------:R-:W5:Y:S01]  /*1f10*/  S2UR UR8, SR_CgaCtaId ;  /* 0x00000000000879c3 */ /* 0x000f620000008800 */
[----:B------:R-:W-:Y:S01]  /*1f20*/  ISETP.GT.AND P6, PT, R28, 0x1b, PT ;  /* 0x0000001b1c00780c */ /* 0x000fe20003fc4270 */
[----:B------:R-:W-:Y:S01]  /*1f30*/  UMOV UR7, 0x400 ;  /* 0x0000040000077882 */ /* 0x000fe20000000000 */
[----:B------:R-:W-:Y:S01]  /*1f40*/  BSSY.RECONVERGENT B0, `(.L_x_23) ;  /* 0x0000039000007945 */ /* 0x000fe20003800200 */
[----:B---3--:R-:W3:Y:S01]  /*1f50*/  SHFL.DOWN PT, R4, R13, 0x1, 0x1f ;  /* 0x08201f000d047f89 */ /* 0x008ee200000e0000 */
[----:B-----5:R-:W-:Y:S01]  /*1f60*/  ULEA UR7, UR8, UR7, 0x18 ;  /* 0x0000000708077291 */ /* 0x020fe2000f8ec0ff */
[----:B---3--:R-:W-:-:S05]  /*1f70*/  @!P1 FADD R13, R4, R13 ;  /* 0x0000000d040d9221 */ /* 0x008fca0000000000 */
[----:B------:R-:W3:Y:S02]  /*1f80*/  SHFL.DOWN PT, R4, R13, 0x2, 0x1f ;  /* 0x08401f000d047f89 */ /* 0x000ee400000e0000 */
[----:B---3--:R-:W-:-:S05]  /*1f90*/  @!P2 FADD R13, R13, R4 ;  /* 0x000000040d0da221 */ /* 0x008fca0000000000 */
[----:B------:R-:W3:Y:S02]  /*1fa0*/  SHFL.DOWN PT, R4, R13, 0x4, 0x1f ;  /* 0x08801f000d047f89 */ /* 0x000ee400000e0000 */
[----:B---3--:R-:W-:Y:S01]  /*1fb0*/  @!P6 FADD R13, R13, R4 ;  /* 0x000000040d0de221 */ /* 0x008fe20000000000 */
[----:B------:R-:W-:-:S04]  /*1fc0*/  ISETP.NE.AND P6, PT, R0, RZ, PT ;  /* 0x000000ff0000720c */ /* 0x000fc80003fc5270 */
[----:B------:R-:W3:Y:S02]  /*1fd0*/  SHFL.DOWN PT, R4, R13, 0x8, 0x1f ;  /* 0x09001f000d047f89 */ /* 0x000ee400000e0000 */
[----:B---3--:R-:W-:-:S05]  /*1fe0*/  @!P3 FADD R13, R13, R4 ;  /* 0x000000040d0db221 */ /* 0x008fca0000000000 */
[----:B------:R-:W3:Y:S02]  /*1ff0*/  SHFL.DOWN PT, R4, R13, 0x10, 0x1f ;  /* 0x0a001f000d047f89 */ /* 0x000ee400000e0000 */
[----:B---3--:R-:W-:-:S05]  /*2000*/  @!P4 FADD R13, R13, R4 ;  /* 0x000000040d0dc221 */ /* 0x008fca0000000000 */
[----:B------:R3:W-:Y:S01]  /*2010*/  @P5 STS [R27+UR5+0x20], R13 ;  /* 0x0000200d1b005988 */ /* 0x0007e20008000805 */
[----:B------:R-:W-:Y:S06]  /*2020*/  BAR.SYNC.DEFER_BLOCKING 0x0 ;  /* 0x0000000000007b1d */ /* 0x000fec0000010000 */
[----:B------:R-:W-:Y:S05]  /*2030*/  @P6 BRA `(.L_x_24) ;  /* 0x0000000000a46947 */ /* 0x000fea0003800000 */
[----:B------:R-:W3:Y:S04]  /*2040*/  LDS R12, [UR7+0xcc] ;  /* 0x0000cc07ff0c7984 */ /* 0x000ee80008000800 */
[----:B0-2---:R-:W0:Y:S04]  /*2050*/  LDS.128 R8, [UR7+0xd0] ;  /* 0x0000d007ff087984 */ /* 0x005e280008000c00 */
[----:B------:R-:W2:Y:S04]  /*2060*/  LDS.128 R16, [UR7+0xe0] ;  /* 0x0000e007ff107984 */ /* 0x000ea80008000c00 */
[----:B-1----:R-:W1:Y:S01]  /*2070*/  LDS.128 R4, [UR7+0xf0] ;  /* 0x0000f007ff047984 */ /* 0x002e620008000c00 */
[----:B---3--:R-:W-:-:S04]  /*2080*/  FADD R13, R13, R12 ;  /* 0x0000000c0d0d7221 */ /* 0x008fc80000000000 */
[----:B0-----:R-:W-:Y:S02]  /*2090*/  FADD R8, R13, R8 ;  /* 0x000000080d087221 */ /* 0x001fe40000000000 */
[----:B------:R-:W0:Y:S02]  /*20a0*/  LDS.128 R12, [UR7+0x100] ;  /* 0x00010007ff0c7984 */ /* 0x000e240008000c00 */
[----:B------:R-:W-:-:S04]  /*20b0*/  FADD R9, R8, R9 ;  /* 0x0000000908097221 */ /* 0x000fc80000000000 */
[----:B------:R-:W-:-:S04]  /*20c0*/  FADD R10, R9, R10 ;  /* 0x0000000a090a7221 */ /* 0x000fc80000000000 */
[----:B------:R-:W-:-:S04]  /*20d0*/  FADD R11, R10, R11 ;  /* 0x0000000b0a0b7221 */ /* 0x000fc80000000000 */
[----:B--2---:R-:W-:Y:S02]  /*20e0*/  FADD R16, R11, R16 ;  /* 0x000000100b107221 */ /* 0x004fe40000000000 */
[----:B------:R-:W2:Y:S02]  /*20f0*/  LDS.128 R8, [UR7+0x110] ;  /* 0x00011007ff087984 */ /* 0x000ea40008000c00 */
[----:B------:R-:W-:-:S04]  /*2100*/  FADD R17, R16, R17 ;  /* 0x0000001110117221 */ /* 0x000fc80000000000 */
[----:B------:R-:W-:-:S04]  /*2110*/  FADD R18, R17, R18 ;  /* 0x0000001211127221 */ /* 0x000fc80000000000 */
[----:B------:R-:W-:-:S04]  /*2120*/  FADD R19, R18, R19 ;  /* 0x0000001312137221 */ /* 0x000fc80000000000 */
[----:B-1----:R-:W-:Y:S02]  /*2130*/  FADD R4, R19, R4 ;  /* 0x0000000413047221 */ /* 0x002fe40000000000 */
[----:B------:R-:W1:Y:S02]  /*2140*/  LDS.128 R16, [UR7+0x120] ;  /* 0x00012007ff107984 */ /* 0x000e640008000c00 */
[----:B------:R-:W-:-:S04]  /*2150*/  FADD R5, R4, R5 ;  /* 0x0000000504057221 */ /* 0x000fc80000000000 */
[----:B------:R-:W-:-:S04]  /*2160*/  FADD R6, R5, R6 ;  /* 0x0000000605067221 */ /* 0x000fc80000000000 */
[----:B------:R-:W-:-:S04]  /*2170*/  FADD R7, R6, R7 ;  /* 0x0000000706077221 */ /* 0x000fc80000000000 */
[----:B0-----:R-:W-:Y:S02]  /*2180*/  FADD R12, R7, R12 ;  /* 0x0000000c070c7221 */ /* 0x001fe40000000000 */
[----:B------:R-:W0:Y:S02]  /*2190*/  LDS.128 R4, [UR7+0x130] ;  /* 0x00013007ff047984 */ /* 0x000e240008000c00 */
[----:B------:R-:W-:-:S04]  /*21a0*/  FADD R13, R12, R13 ;  /* 0x0000000d0c0d7221 */ /* 0x000fc80000000000 */
[----:B------:R-:W-:-:S04]  /*21b0*/  FADD R14, R13, R14 ;  /* 0x0000000e0d0e7221 */ /* 0x000fc80000000000 */
[----:B------:R-:W-:-:S04]  /*21c0*/  FADD R15, R14, R15 ;  /* 0x0000000f0e0f7221 */ /* 0x000fc80000000000 */
[----:B--2---:R-:W-:-:S04]  /*21d0*/  FADD R8, R15, R8 ;  /* 0x000000080f087221 */ /* 0x004fc80000000000 */
[----:B------:R-:W-:-:S04]  /*21e0*/  FADD R9, R8, R9 ;  /* 0x0000000908097221 */ /* 0x000fc80000000000 */
[----:B------:R-:W-:Y:S02]  /*21f0*/  FADD R10, R9, R10 ;  /* 0x0000000a090a7221 */ /* 0x000fe40000000000 */
[----:B------:R-:W2:Y:S02]  /*2200*/  LDS.64 R8, [UR7+0x140] ;  /* 0x00014007ff087984 */ /* 0x000ea40008000a00 */
[----:B------:R-:W-:-:S04]  /*2210*/  FADD R11, R10, R11 ;  /* 0x0000000b0a0b7221 */ /* 0x000fc80000000000 */
[----:B-1----:R-:W-:-:S04]  /*2220*/  FADD R16, R11, R16 ;  /* 0x000000100b107221 */ /* 0x002fc80000000000 */
[----:B------:R-:W-:-:S04]  /*2230*/  FADD R17, R16, R17 ;  /* 0x0000001110117221 */ /* 0x000fc80000000000 */
[----:B------:R-:W-:-:S04]  /*2240*/  FADD R18, R17, R18 ;  /* 0x0000001211127221 */ /* 0x000fc80000000000 */
[----:B------:R-:W-:-:S04]  /*2250*/  FADD R19, R18, R19 ;  /* 0x0000001312137221 */ /* 0x000fc80000000000 */
[----:B0-----:R-:W-:-:S04]  /*2260*/  FADD R4, R19, R4 ;  /* 0x0000000413047221 */ /* 0x001fc80000000000 */
[----:B------:R-:W-:-:S04]  /*2270*/  FADD R5, R4, R5 ;  /* 0x0000000504057221 */ /* 0x000fc80000000000 */
[----:B------:R-:W-:-:S04]  /*2280*/  FADD R6, R5, R6 ;  /* 0x0000000605067221 */ /* 0x000fc80000000000 */
[----:B------:R-:W-:-:S04]  /*2290*/  FADD R7, R6, R7 ;  /* 0x0000000706077221 */ /* 0x000fc80000000000 */
[----:B--2---:R-:W-:-:S04]  /*22a0*/  FADD R8, R7, R8 ;  /* 0x0000000807087221 */ /* 0x004fc80000000000 */
[----:B------:R-:W-:-:S05]  /*22b0*/  FADD R8, R8, R9 ;  /* 0x0000000908087221 */ /* 0x000fca0000000000 */
[----:B------:R0:W-:Y:S02]  /*22c0*/  STS [UR7+0x14c], R8 ;  /* 0x00014c08ff007988 */ /* 0x0001e40008000807 */
.L_x_24:
[----:B------:R-:W-:Y:S05]  /*22d0*/  BSYNC.RECONVERGENT B0 ;  /* 0x0000000000007941 */ /* 0x000fea0003800200 */
.L_x_23:
[----:B------:R-:W-:Y:S06]  /*22e0*/  BAR.SYNC.DEFER_BLOCKING 0x0 ;  /* 0x0000000000007b1d */ /* 0x000fec0000010000 */
[----:B------:R-:W0:Y:S01]  /*22f0*/  LDCU UR8, c[0x0][0x3a8] ;  /* 0x00007500ff0877ac */ /* 0x000e220008000800 */
[----:B------:R-:W-:Y:S04]  /*2300*/  BSSY.RECONVERGENT B0, `(.L_x_25) ;  /* 0x00000fe000007945 */ /* 0x000fe80003800200 */
[----:B------:R-:W-:Y:S05]  /*2310*/  @P0 BRA `(.L_x_26) ;  /* 0x0000000c00f00947 */ /* 0x000fea0003800000 */
[----:B------:R-:W0:Y:S01]  /*2320*/  LDS R15, [UR7+0x14c] ;  /* 0x00014c07ff0f7984 */ /* 0x000e220008000800 */
[----:B------:R-:W-:Y:S01]  /*2330*/  ISETP.NE.AND P0, PT, R3, RZ, PT ;  /* 0x000000ff0300720c */ /* 0x000fe20003f05270 */
[----:B------:R-:W-:Y:S01]  /*2340*/  BSSY.RECONVERGENT B1, `(.L_x_27) ;  /* 0x0000070000017945 */ /* 0x000fe20003800200 */
[----:B------:R-:W-:-:S11]  /*2350*/  MOV R14, R0 ;  /* 0x00000000000e7202 */ /* 0x000fd60000000f00 */
[----:B------:R-:W-:Y:S05]  /*2360*/  @!P0 BRA `(.L_x_28) ;  /* 0x0000000400b48947 */ /* 0x000fea0003800000 */
[----:B------:R-:W5:Y:S01]  /*2370*/  LDC.64 R6, c[0x0][0x388] ;  /* 0x0000e200ff067b82 */ /* 0x000f620000000a00 */
[----:B-1----:R-:W-:Y:S02]  /*2380*/  HFMA2 R5, -RZ, RZ, 0, 0 ;  /* 0x00000000ff057431 */ /* 0x002fe400000001ff */
[----:B------:R-:W-:-:S05]  /*2390*/  IMAD.MOV.U32 R4, RZ, RZ, R0 ;  /* 0x000000ffff047224 */ /* 0x000fca00078e0000 */
[----:B0-2---:R-:W0:Y:S01]  /*23a0*/  LDC.64 R8, c[0x0][0x380] ;  /* 0x0000e000ff087b82 */ /* 0x005e220000000a00 */
[C---:B-----5:R-:W-:Y:S02]  /*23b0*/  IMAD R10, R6.reuse, UR4, RZ ;  /* 0x00000004060a7c24 */ /* 0x060fe4000f8e02ff */
[----:B------:R-:W-:-:S04]  /*23c0*/  IMAD.WIDE.U32 R4, R6, UR6, R4 ;  /* 0x0000000606047c25 */ /* 0x000fc8000f8e0004 */
[----:B------:R-:W-:Y:S01]  /*23d0*/  IMAD R7, R7, UR6, R10 ;  /* 0x0000000607077c24 */ /* 0x000fe2000f8e020a */
[----:B0-----:R-:W-:-:S04]  /*23e0*/  LEA R8, P0, R4, R8, 0x1 ;  /* 0x0000000804087211 */ /* 0x001fc800078008ff */
[----:B------:R-:W-:-:S04]  /*23f0*/  IADD3 R7, PT, PT, R5, R7, RZ ;  /* 0x0000000705077210 */ /* 0x000fc80007ffe0ff */
[----:B------:R-:W-:-:S05]  /*2400*/  LEA.HI.X R9, R4, R9, R7, 0x1, P0 ;  /* 0x0000000904097211 */ /* 0x000fca00000f0c07 */
[----:B------:R-:W2:Y:S01]  /*2410*/  LDG.E.U16 R4, desc[UR12][R8.64] ;  /* 0x0000000c08047981 */ /* 0x000ea2000c1e1500 */
[----:B------:R-:W-:Y:S01]  /*2420*/  IMAD.MOV.U32 R7, RZ, RZ, 0x437c0000 ;  /* 0x437c0000ff077424 */ /* 0x000fe200078e00ff */
[----:B------:R-:W0:Y:S01]  /*2430*/  MUFU.RCP R10, R15 ;  /* 0x0000000f000a7308 */ /* 0x000e220000001000 */
[----:B------:R-:W-:Y:S01]  /*2440*/  BSSY.RECONVERGENT B2, `(.L_x_29) ;  /* 0x0000016000027945 */ /* 0x000fe20003800200 */
[----:B--2---:R-:W-:Y:S02]  /*2450*/  SHF.L.U32 R5, R4, 0x10, RZ ;  /* 0x0000001004057819 */ /* 0x004fe400000006ff */
[----:B------:R-:W-:-:S03]  /*2460*/  MOV R4, 0x3bbb989d ;  /* 0x3bbb989d00047802 */ /* 0x000fc60000000f00 */
[----:B----4-:R-:W-:-:S04]  /*2470*/  FADD R5, -R20, R5 ;  /* 0x0000000514057221 */ /* 0x010fc80000000100 */
[----:B------:R-:W-:-:S04]  /*2480*/  FFMA.SAT R4, R5, R4, 0.5 ;  /* 0x3f00000005047423 */ /* 0x000fc80000002004 */
[----:B------:R-:W-:-:S04]  /*2490*/  FFMA.RM R4, R4, R7, 12582913 ;  /* 0x4b40000104047423 */ /* 0x000fc80000004007 */
[C---:B------:R-:W-:Y:S01]  /*24a0*/  FADD R6, R4.reuse, -12583039 ;  /* 0xcb40007f04067421 */ /* 0x040fe20000000000 */
[----:B------:R-:W-:-:S03]  /*24b0*/  SHF.L.U32 R23, R4, 0x17, RZ ;  /* 0x0000001704177819 */ /* 0x000fc600000006ff */
[----:B------:R-:W-:-:S04]  /*24c0*/  FFMA R6, R5, 1.4426950216293334961, -R6 ;  /* 0x3fb8aa3b05067823 */ /* 0x000fc80000000806 */
[----:B------:R-:W-:Y:S01]  /*24d0*/  FFMA R6, R5, 1.925963033500011079e-08, R6 ;  /* 0x32a5706005067823 */ /* 0x000fe20000000006 */
[----:B0-----:R-:W-:-:S04]  /*24e0*/  FFMA R5, -R15, R10, 1 ;  /* 0x3f8000000f057423 */ /* 0x001fc8000000010a */
[----:B------:R-:W-:Y:S01]  /*24f0*/  FFMA R10, R10, R5, R10 ;  /* 0x000000050a0a7223 */ /* 0x000fe2000000000a */
[----:B------:R-:W0:Y:S02]  /*2500*/  MUFU.EX2 R6, R6 ;  /* 0x0000000600067308 */ /* 0x000e240000000800 */
[----:B0-----:R-:W-:-:S06]  /*2510*/  FMUL R23, R23, R6 ;  /* 0x0000000617177220 */ /* 0x001fcc0000400000 */
[----:B------:R-:W0:Y:S01]  /*2520*/  FCHK P0, R23, R15 ;  /* 0x0000000f17007302 */ /* 0x000e220000000000 */
[----:B------:R-:W-:-:S04]  /*2530*/  FFMA R5, R23, R10, RZ ;  /* 0x0000000a17057223 */ /* 0x000fc800000000ff */
[----:B------:R-:W-:-:S04]  /*2540*/  FFMA R4, -R15, R5, R23 ;  /* 0x000000050f047223 */ /* 0x000fc80000000117 */
[----:B------:R-:W-:Y:S01]  /*2550*/  FFMA R12, R10, R4, R5 ;  /* 0x000000040a0c7223 */ /* 0x000fe20000000005 */
[----:B0-----:R-:W-:Y:S06]  /*2560*/  @!P0 BRA `(.L_x_30) ;  /* 0x00000000000c8947 */ /* 0x001fec0003800000 */
[----:B------:R-:W-:-:S07]  /*2570*/  MOV R16, 0x2590 ;  /* 0x0000259000107802 */ /* 0x000fce0000000f00 */
[----:B---3--:R-:W-:Y:S05]  /*2580*/  CALL.REL.NOINC `($__internal_0_$__cuda_sm3x_div_rn_noftz_f32_slowpath) ;  /* 0x0000000c00747944 */ /* 0x008fea0003c00000 */
[----:B------:R-:W-:-:S07]  /*2590*/  MOV R12, R4 ;  /* 0x00000004000c7202 */ /* 0x000fce0000000f00 */
.L_x_30:
[----:B------:R-:W-:Y:S05]  /*25a0*/  BSYNC.RECONVERGENT B2 ;  /* 0x0000000000027941 */ /* 0x000fea0003800200 */
.L_x_29:
[----:B------:R-:W0:Y:S01]  /*25b0*/  LDC.64 R4, c[0x0][0x398] ;  /* 0x0000e600ff047b82 */ /* 0x000e220000000a00 */
[----:B------:R-:W-:Y:S01]  /*25c0*/  HFMA2 R11, -RZ, RZ, 0, 0 ;  /* 0x00000000ff0b7431 */ /* 0x000fe200000001ff */
[----:B------:R-:W-:Y:S02]  /*25d0*/  MOV R10, R0 ;  /* 0x00000000000a7202 */ /* 0x000fe40000000f00 */
[----:B------:R-:W-:-:S04]  /*25e0*/  F2FP.BF16.F32.PACK_AB R12, RZ, R12 ;  /* 0x0000000cff0c723e */ /* 0x000fc800000010ff */
[----:B------:R-:W1:Y:S01]  /*25f0*/  LDC.64 R6, c[0x0][0x390] ;  /* 0x0000e400ff067b82 */ /* 0x000e620000000a00 */
[C---:B0-----:R-:W-:Y:S02]  /*2600*/  IMAD R14, R4.reuse, UR4, RZ ;  /* 0x00000004040e7c24 */ /* 0x041fe4000f8e02ff */
[----:B------:R-:W-:-:S04]  /*2610*/  IMAD.WIDE.U32 R10, R4, UR6, R10 ;  /* 0x00000006040a7c25 */ /* 0x000fc8000f8e000a */
[----:B------:R-:W-:Y:S01]  /*2620*/  IMAD R5, R5, UR6, R14 ;  /* 0x0000000605057c24 */ /* 0x000fe2000f8e020e */
[----:B------:R-:W-:Y:S02]  /*2630*/  LOP3.LUT R14, R0, 0x400, RZ, 0xfc, !PT ;  /* 0x00000400000e7812 */ /* 0x000fe400078efcff */
[----:B-1----:R-:W-:Y:S01]  /*2640*/  LEA R6, P0, R10, R6, 0x1 ;  /* 0x000000060a067211 */ /* 0x002fe200078008ff */
[----:B------:R-:W-:-:S05]  /*2650*/  IMAD.IADD R4, R11, 0x1, R5 ;  /* 0x000000010b047824 */ /* 0x000fca00078e0205 */
[----:B------:R-:W-:Y:S02]  /*2660*/  LEA.HI.X R7, R10, R7, R4, 0x1, P0 ;  /* 0x000000070a077211 */ /* 0x000fe400000f0c04 */
[----:B------:R-:W-:-:S03]  /*2670*/  ISETP.NE.AND P0, PT, R3, 0x1, PT ;  /* 0x000000010300780c */ /* 0x000fc60003f05270 */
[----:B------:R0:W-:Y:S10]  /*2680*/  STG.E.U16 desc[UR12][R6.64], R12 ;  /* 0x0000000c06007986 */ /* 0x0001f4000c10150c */
[----:B------:R-:W-:Y:S05]  /*2690*/  @!P0 BRA `(.L_x_28) ;  /* 0x0000000000e88947 */ /* 0x000fea0003800000 */
[----:B------:R-:W2:Y:S01]  /*26a0*/  LDG.E.U16 R4, desc[UR12][R8.64+0x800] ;  /* 0x0008000c08047981 */ /* 0x000ea2000c1e1500 */
[----:B------:R-:W-:Y:S01]  /*26b0*/  MOV R11, 0x437c0000 ;  /* 0x437c0000000b7802 */ /* 0x000fe20000000f00 */
[----:B0-----:R-:W0:Y:S01]  /*26c0*/  MUFU.RCP R12, R15 ;  /* 0x0000000f000c7308 */ /* 0x001e220000001000 */
[----:B------:R-:W-:Y:S01]  /*26d0*/  BSSY.RECONVERGENT B2, `(.L_x_31) ;  /* 0x0000016000027945 */ /* 0x000fe20003800200 */
[----:B------:R-:W-:Y:S02]  /*26e0*/  ISETP.NE.AND P2, PT, R3, 0x2, PT ;  /* 0x000000020300780c */ /* 0x000fe40003f45270 */
[----:B--2---:R-:W-:Y:S02]  /*26f0*/  SHF.L.U32 R5, R4, 0x10, RZ ;  /* 0x0000001004057819 */ /* 0x004fe400000006ff */
[----:B------:R-:W-:-:S03]  /*2700*/  MOV R4, 0x3bbb989d ;  /* 0x3bbb989d00047802 */ /* 0x000fc60000000f00 */
[----:B------:R-:W-:-:S04]  /*2710*/  FADD R5, -R20, R5 ;  /* 0x0000000514057221 */ /* 0x000fc80000000100 */
[----:B------:R-:W-:-:S04]  /*2720*/  FFMA.SAT R4, R5, R4, 0.5 ;  /* 0x3f00000005047423 */ /* 0x000fc80000002004 */
[----:B------:R-:W-:Y:S01]  /*2730*/  FFMA.RM R4, R4, R11, 12582913 ;  /* 0x4b40000104047423 */ /* 0x000fe2000000400b */
[----:B0-----:R-:W-:-:S03]  /*2740*/  FFMA R11, -R15, R12, 1 ;  /* 0x3f8000000f0b7423 */ /* 0x001fc6000000010c */
[C---:B------:R-:W-:Y:S01]  /*2750*/  FADD R10, R4.reuse, -12583039 ;  /* 0xcb40007f040a7421 */ /* 0x040fe20000000000 */
[----:B------:R-:W-:-:S03]  /*2760*/  SHF.L.U32 R4, R4, 0x17, RZ ;  /* 0x0000001704047819 */ /* 0x000fc600000006ff */
[----:B------:R-:W-:-:S04]  /*2770*/  FFMA R10, R5, 1.4426950216293334961, -R10 ;  /* 0x3fb8aa3b050a7823 */ /* 0x000fc8000000080a */
[----:B------:R-:W-:-:S04]  /*2780*/  FFMA R10, R5, 1.925963033500011079e-08, R10 ;  /* 0x32a57060050a7823 */ /* 0x000fc8000000000a */
[----:B------:R-:W0:Y:S02]  /*2790*/  MUFU.EX2 R5, R10 ;  /* 0x0000000a00057308 */ /* 0x000e240000000800 */
[----:B0-----:R-:W-:Y:S01]  /*27a0*/  FMUL R23, R4, R5 ;  /* 0x0000000504177220 */ /* 0x001fe20000400000 */
[----:B------:R-:W-:-:S05]  /*27b0*/  FFMA R4, R12, R11, R12 ;  /* 0x0000000b0c047223 */ /* 0x000fca000000000c */
[----:B------:R-:W0:Y:S01]  /*27c0*/  FCHK P0, R23, R15 ;  /* 0x0000000f17007302 */ /* 0x000e220000000000 */
[----:B------:R-:W-:-:S04]  /*27d0*/  FFMA R5, R4, R23, RZ ;  /* 0x0000001704057223 */ /* 0x000fc800000000ff */
[----:B------:R-:W-:-:S04]  /*27e0*/  FFMA R12, -R15, R5, R23 ;  /* 0x000000050f0c7223 */ /* 0x000fc80000000117 */
[----:B------:R-:W-:Y:S01]  /*27f0*/  FFMA R4, R4, R12, R5 ;  /* 0x0000000c04047223 */ /* 0x000fe20000000005 */
[----:B0-----:R-:W-:Y:S06]  /*2800*/  @!P0 BRA `(.L_x_32) ;  /* 0x0000000000088947 */ /* 0x001fec0003800000 */
[----:B------:R-:W-:-:S07]  /*2810*/  MOV R16, 0x2830 ;  /* 0x0000283000107802 */ /* 0x000fce0000000f00 */
[----:B---3--:R-:W-:Y:S05]  /*2820*/  CALL.REL.NOINC `($__internal_0_$__cuda_sm3x_div_rn_noftz_f32_slowpath) ;  /* 0x0000000800cc7944 */ /* 0x008fea0003c00000 */
.L_x_32:
[----:B------:R-:W-:Y:S05]  /*2830*/  BSYNC.RECONVERGENT B2 ;  /* 0x0000000000027941 */ /* 0x000fea0003800200 */
.L_x_31:
[----:B------:R-:W-:Y:S02]  /*2840*/  F2FP.BF16.F32.PACK_AB R4, RZ, R4 ;  /* 0x00000004ff04723e */ /* 0x000fe400000010ff */
[----:B------:R-:W-:-:S03]  /*2850*/  LOP3.LUT R14, R0, 0x800, RZ, 0xfc, !PT ;  /* 0x00000800000e7812 */ /* 0x000fc600078efcff */
[----:B------:R0:W-:Y:S01]  /*2860*/  STG.E.U16 desc[UR12][R6.64+0x800], R4 ;  /* 0x0008000406007986 */ /* 0x0001e2000c10150c */
[----:B------:R-:W-:Y:S05]  /*2870*/  @!P2 BRA `(.L_x_28) ;  /* 0x000000000070a947 */ /* 0x000fea0003800000 */
[----:B------:R1:W2:Y:S01]  /*2880*/  LDG.E.U16 R8, desc[UR12][R8.64+0x1000] ;  /* 0x0010000c08087981 */ /* 0x0002a2000c1e1500 */
[----:B------:R-:W-:Y:S01]  /*2890*/  HFMA2 R11, -RZ, RZ, 3.7421875, 0 ;  /* 0x437c0000ff0b7431 */ /* 0x000fe200000001ff */
[----:B0-----:R-:W-:Y:S01]  /*28a0*/  MOV R4, 0x3bbb989d ;  /* 0x3bbb989d00047802 */ /* 0x001fe20000000f00 */
[----:B------:R-:W1:Y:S01]  /*28b0*/  MUFU.RCP R12, R15 ;  /* 0x0000000f000c7308 */ /* 0x000e620000001000 */
[----:B------:R-:W-:Y:S01]  /*28c0*/  BSSY.RECONVERGENT B2, `(.L_x_33) ;  /* 0x0000014000027945 */ /* 0x000fe20003800200 */
[----:B-1----:R-:W-:Y:S01]  /*28d0*/  FFMA R9, -R15, R12, 1 ;  /* 0x3f8000000f097423 */ /* 0x002fe2000000010c */
[----:B--2---:R-:W-:-:S04]  /*28e0*/  IMAD.U32 R5, R8, 0x10000, RZ ;  /* 0x0001000008057824 */ /* 0x004fc800078e00ff */
[----:B------:R-:W-:-:S04]  /*28f0*/  FADD R5, -R20, R5 ;  /* 0x0000000514057221 */ /* 0x000fc80000000100 */
[----:B------:R-:W-:-:S04]  /*2900*/  FFMA.SAT R4, R5, R4, 0.5 ;  /* 0x3f00000005047423 */ /* 0x000fc80000002004 */
[----:B------:R-:W-:-:S04]  /*2910*/  FFMA.RM R4, R4, R11, 12582913 ;  /* 0x4b40000104047423 */ /* 0x000fc8000000400b */
        /* <DEDUP_REMOVED lines=14> */
.L_x_34:
[----:B------:R-:W-:Y:S05]  /*2a00*/  BSYNC.RECONVERGENT B2 ;  /* 0x0000000000027941 */ /* 0x000fea0003800200 */
.L_x_33:
[----:B------:R-:W-:Y:S02]  /*2a10*/  F2FP.BF16.F32.PACK_AB R4, RZ, R4 ;  /* 0x00000004ff04723e */ /* 0x000fe400000010ff */
[----:B------:R-:W-:-:S03]  /*2a20*/  LOP3.LUT R14, R0, 0xc00, RZ, 0xfc, !PT ;  /* 0x00000c00000e7812 */ /* 0x000fc600078efcff */
[----:B------:R0:W-:Y:S04]  /*2a30*/  STG.E.U16 desc[UR12][R6.64+0x1000], R4 ;  /* 0x0010000406007986 */ /* 0x0001e8000c10150c */
.L_x_28:
[----:B0-----:R-:W-:Y:S05]  /*2a40*/  BSYNC.RECONVERGENT B1 ;  /* 0x0000000000017941 */ /* 0x001fea0003800200 */
.L_x_27:
[----:B------:R-:W0:Y:S01]  /*2a50*/  LDC.64 R6, c[0x0][0x390] ;  /* 0x0000e400ff067b82 */ /* 0x000e220000000a00 */
[----:B------:R-:W-:-:S07]  /*2a60*/  ISETP.GE.U32.AND P0, PT, R26, 0xc00, PT ;  /* 0x00000c001a00780c */ /* 0x000fce0003f06070 */
[----:B--2---:R-:W2:Y:S06]  /*2a70*/  LDC.64 R8, c[0x0][0x398] ;  /* 0x0000e600ff087b82 */ /* 0x004eac0000000a00 */
[----:B------:R-:W-:Y:S05]  /*2a80*/  @!P0 BRA `(.L_x_26) ;  /* 0x0000000800148947 */ /* 0x000fea0003800000 */
.L_x_43:
[----:B01----:R-:W1:Y:S01]  /*2a90*/  LDC.64 R4, c[0x0][0x388] ;  /* 0x0000e200ff047b82 */ /* 0x003e620000000a00 */
[----:B------:R-:W-:Y:S01]  /*2aa0*/  MOV R12, R14 ;  /* 0x0000000e000c7202 */ /* 0x000fe20000000f00 */
[----:B---3--:R-:W-:-:S06]  /*2ab0*/  IMAD.MOV.U32 R13, RZ, RZ, RZ ;  /* 0x000000ffff0d7224 */ /* 0x008fcc00078e00ff */
[----:B------:R-:W3:Y:S01]  /*2ac0*/  LDC.64 R10, c[0x0][0x380] ;  /* 0x0000e000ff0a7b82 */ /* 0x000ee20000000a00 */
[C---:B-1----:R-:W-:Y:S02]  /*2ad0*/  IMAD R16, R4.reuse, UR4, RZ ;  /* 0x0000000404107c24 */ /* 0x042fe4000f8e02ff */
[----:B------:R-:W-:-:S04]  /*2ae0*/  IMAD.WIDE.U32 R12, R4, UR6, R12 ;  /* 0x00000006040c7c25 */ /* 0x000fc8000f8e000c */
[----:B------:R-:W-:Y:S01]  /*2af0*/  IMAD R5, R5, UR6, R16 ;  /* 0x0000000605057c24 */ /* 0x000fe2000f8e0210 */
[----:B---3--:R-:W-:-:S04]  /*2b00*/  LEA R10, P0, R12, R10, 0x1 ;  /* 0x0000000a0c0a7211 */ /* 0x008fc800078008ff */
[----:B------:R-:W-:-:S04]  /*2b10*/  IADD3 R4, PT, PT, R5, R13, RZ ;  /* 0x0000000d05047210 */ /* 0x000fc80007ffe0ff */
[----:B------:R-:W-:-:S05]  /*2b20*/  LEA.HI.X R11, R12, R11, R4, 0x1, P0 ;  /* 0x0000000b0c0b7211 */ /* 0x000fca00000f0c04 */
[----:B------:R-:W3:Y:S01]  /*2b30*/  LDG.E.U16 R4, desc[UR12][R10.64] ;  /* 0x0000000c0a047981 */ /* 0x000ee2000c1e1500 */
[----:B------:R-:W-:Y:S01]  /*2b40*/  MOV R13, 0x437c0000 ;  /* 0x437c0000000d7802 */ /* 0x000fe20000000f00 */
[----:B------:R-:W1:Y:S01]  /*2b50*/  MUFU.RCP R16, R15 ;  /* 0x0000000f00107308 */ /* 0x000e620000001000 */
[----:B------:R-:W-:Y:S01]  /*2b60*/  BSSY.RECONVERGENT B1, `(.L_x_35) ;  /* 0x0000019000017945 */ /* 0x000fe20003800200 */
[----:B---3--:R-:W-:Y:S01]  /*2b70*/  SHF.L.U32 R5, R4, 0x10, RZ ;  /* 0x0000001004057819 */ /* 0x008fe200000006ff */
[----:B------:R-:W-:-:S04]  /*2b80*/  HFMA2 R4, -RZ, RZ, 0.96630859375, -0.0022525787353515625 ;  /* 0x3bbb989dff047431 */ /* 0x000fc800000001ff */
[----:B----4-:R-:W-:-:S04]  /*2b90*/  FADD R5, -R20, R5 ;  /* 0x0000000514057221 */ /* 0x010fc80000000100 */
[----:B------:R-:W-:-:S04]  /*2ba0*/  FFMA.SAT R4, R5, R4, 0.5 ;  /* 0x3f00000005047423 */ /* 0x000fc80000002004 */
[----:B------:R-:W-:Y:S01]  /*2bb0*/  FFMA.RM R4, R4, R13, 12582913 ;  /* 0x4b40000104047423 */ /* 0x000fe2000000400d */
[----:B-1----:R-:W-:-:S03]  /*2bc0*/  FFMA R13, -R15, R16, 1 ;  /* 0x3f8000000f0d7423 */ /* 0x002fc60000000110 */
[C---:B------:R-:W-:Y:S01]  /*2bd0*/  FADD R12, R4.reuse, -12583039 ;  /* 0xcb40007f040c7421 */ /* 0x040fe20000000000 */
[----:B------:R-:W-:-:S03]  /*2be0*/  IMAD.SHL.U32 R4, R4, 0x800000, RZ ;  /* 0x0080000004047824 */ /* 0x000fc600078e00ff */
[----:B------:R-:W-:-:S04]  /*2bf0*/  FFMA R12, R5, 1.4426950216293334961, -R12 ;  /* 0x3fb8aa3b050c7823 */ /* 0x000fc8000000080c */
[----:B------:R-:W-:Y:S01]  /*2c00*/  FFMA R5, R5, 1.925963033500011079e-08, R12 ;  /* 0x32a5706005057823 */ /* 0x000fe2000000000c */
[----:B------:R-:W-:Y:S02]  /*2c10*/  MOV R12, R14 ;  /* 0x0000000e000c7202 */ /* 0x000fe40000000f00 */
[----:B------:R-:W-:-:S03]  /*2c20*/  IADD3 R14, PT, PT, R14, 0x1000, RZ ;  /* 0x000010000e0e7810 */ /* 0x000fc60007ffe0ff */
[----:B------:R-:W1:Y:S01]  /*2c30*/  MUFU.EX2 R5, R5 ;  /* 0x0000000500057308 */ /* 0x000e620000000800 */
[----:B------:R-:W-:Y:S01]  /*2c40*/  ISETP.GE.AND P2, PT, R14, UR8, PT ;  /* 0x000000080e007c0c */ /* 0x000fe2000bf46270 */
[----:B-1----:R-:W-:Y:S01]  /*2c50*/  FMUL R23, R4, R5 ;  /* 0x0000000504177220 */ /* 0x002fe20000400000 */
[----:B------:R-:W-:-:S05]  /*2c60*/  FFMA R4, R16, R13, R16 ;  /* 0x0000000d10047223 */ /* 0x000fca0000000010 */
[----:B------:R-:W1:Y:S01]  /*2c70*/  FCHK P0, R23, R15 ;  /* 0x0000000f17007302 */ /* 0x000e620000000000 */
[----:B------:R-:W-:-:S04]  /*2c80*/  FFMA R13, R4, R23, RZ ;  /* 0x00000017040d7223 */ /* 0x000fc800000000ff */
[----:B------:R-:W-:-:S04]  /*2c90*/  FFMA R16, -R15, R13, R23 ;  /* 0x0000000d0f107223 */ /* 0x000fc80000000117 */
[----:B------:R-:W-:Y:S01]  /*2ca0*/  FFMA R16, R4, R16, R13 ;  /* 0x0000001004107223 */ /* 0x000fe2000000000d */
[----:B-1----:R-:W-:Y:S06]  /*2cb0*/  @!P0 BRA `(.L_x_36) ;  /* 0x00000000000c8947 */ /* 0x002fec0003800000 */
[----:B------:R-:W-:-:S07]  /*2cc0*/  MOV R16, 0x2ce0 ;  /* 0x00002ce000107802 */ /* 0x000fce0000000f00 */
[----:B0-2---:R-:W-:Y:S05]  /*2cd0*/  CALL.REL.NOINC `($__internal_0_$__cuda_sm3x_div_rn_noftz_f32_slowpath) ;  /* 0x0000000400a07944 */ /* 0x005fea0003c00000 */
[----:B------:R-:W-:-:S07]  /*2ce0*/  MOV R16, R4 ;  /* 0x0000000400107202 */ /* 0x000fce0000000f00 */
.L_x_36:
[----:B------:R-:W-:Y:S05]  /*2cf0*/  BSYNC.RECONVERGENT B1 ;  /* 0x0000000000017941 */ /* 0x000fea0003800200 */
.L_x_35:
[----:B------:R-:W-:Y:S02]  /*2d00*/  HFMA2 R13, -RZ, RZ, 0, 0 ;  /* 0x00000000ff0d7431 */ /* 0x000fe400000001ff */
[----:B--2---:R-:W-:Y:S01]  /*2d10*/  IMAD R18, R8, UR4, RZ ;  /* 0x0000000408127c24 */ /* 0x004fe2000f8e02ff */
[----:B------:R-:W-:-:S04]  /*2d20*/  F2FP.BF16.F32.PACK_AB R16, RZ, R16 ;  /* 0x00000010ff10723e */ /* 0x000fc800000010ff */
[----:B------:R-:W-:Y:S01]  /*2d30*/  PRMT R19, R16, 0x7610, R19 ;  /* 0x0000761010137816 */ /* 0x000fe20000000013 */
[----:B------:R-:W-:-:S04]  /*2d40*/  IMAD.WIDE.U32 R4, R8, UR6, R12 ;  /* 0x0000000608047c25 */ /* 0x000fc8000f8e000c */
[----:B------:R-:W-:Y:S01]  /*2d50*/  IMAD R13, R9, UR6, R18 ;  /* 0x00000006090d7c24 */ /* 0x000fe2000f8e0212 */
[----:B0-----:R-:W-:-:S03]  /*2d60*/  LEA R12, P0, R4, R6, 0x1 ;  /* 0x00000006040c7211 */ /* 0x001fc600078008ff */
[----:B------:R-:W-:-:S05]  /*2d70*/  IMAD.IADD R5, R13, 0x1, R5 ;  /* 0x000000010d057824 */ /* 0x000fca00078e0205 */
[----:B------:R-:W-:-:S05]  /*2d80*/  LEA.HI.X R13, R4, R7, R5, 0x1, P0 ;  /* 0x00000007040d7211 */ /* 0x000fca00000f0c05 */
[----:B------:R0:W-:Y:S04]  /*2d90*/  STG.E.U16 desc[UR12][R12.64], R19 ;  /* 0x000000130c007986 */ /* 0x0001e8000c10150c */
[----:B------:R-:W2:Y:S01]  /*2da0*/  LDG.E.U16 R4, desc[UR12][R10.64+0x800] ;  /* 0x0008000c0a047981 */ /* 0x000ea2000c1e1500 */
[----:B------:R-:W-:Y:S01]  /*2db0*/  HFMA2 R17, -RZ, RZ, 3.7421875, 0 ;  /* 0x437c0000ff117431 */ /* 0x000fe200000001ff */
[----:B------:R-:W1:Y:S01]  /*2dc0*/  MUFU.RCP R18, R15 ;  /* 0x0000000f00127308 */ /* 0x000e620000001000 */
[----:B------:R-:W-:Y:S01]  /*2dd0*/  BSSY.RECONVERGENT B1, `(.L_x_37) ;  /* 0x0000015000017945 */ /* 0x000fe20003800200 */
[----:B--2---:R-:W-:Y:S02]  /*2de0*/  SHF.L.U32 R5, R4, 0x10, RZ ;  /* 0x0000001004057819 */ /* 0x004fe400000006ff */
[----:B------:R-:W-:-:S03]  /*2df0*/  MOV R4, 0x3bbb989d ;  /* 0x3bbb989d00047802 */ /* 0x000fc60000000f00 */
[----:B------:R-:W-:-:S04]  /*2e00*/  FADD R5, -R20, R5 ;  /* 0x0000000514057221 */ /* 0x000fc80000000100 */
[----:B------:R-:W-:-:S04]  /*2e10*/  FFMA.SAT R4, R5, R4, 0.5 ;  /* 0x3f00000005047423 */ /* 0x000fc80000002004 */
[----:B------:R-:W-:Y:S01]  /*2e20*/  FFMA.RM R4, R4, R17, 12582913 ;  /* 0x4b40000104047423 */ /* 0x000fe20000004011 */
[----:B-1----:R-:W-:-:S03]  /*2e30*/  FFMA R17, -R15, R18, 1 ;  /* 0x3f8000000f117423 */ /* 0x002fc60000000112 */
[C---:B------:R-:W-:Y:S01]  /*2e40*/  FADD R16, R4.reuse, -12583039 ;  /* 0xcb40007f04107421 */ /* 0x040fe20000000000 */
[----:B------:R-:W-:-:S03]  /*2e50*/  SHF.L.U32 R4, R4, 0x17, RZ ;  /* 0x0000001704047819 */ /* 0x000fc600000006ff */
[----:B------:R-:W-:-:S04]  /*2e60*/  FFMA R16, R5, 1.4426950216293334961, -R16 ;  /* 0x3fb8aa3b05107823 */ /* 0x000fc80000000810 */
[----:B------:R-:W-:-:S04]  /*2e70*/  FFMA R16, R5, 1.925963033500011079e-08, R16 ;  /* 0x32a5706005107823 */ /* 0x000fc80000000010 */
[----:B------:R-:W1:Y:S02]  /*2e80*/  MUFU.EX2 R5, R16 ;  /* 0x0000001000057308 */ /* 0x000e640000000800 */
[----:B-1----:R-:W-:Y:S01]  /*2e90*/  FMUL R23, R4, R5 ;  /* 0x0000000504177220 */ /* 0x002fe20000400000 */
[----:B------:R-:W-:-:S05]  /*2ea0*/  FFMA R4, R18, R17, R18 ;  /* 0x0000001112047223 */ /* 0x000fca0000000012 */
[----:B------:R-:W1:Y:S01]  /*2eb0*/  FCHK P0, R23, R15 ;  /* 0x0000000f17007302 */ /* 0x000e620000000000 */
[----:B------:R-:W-:-:S04]  /*2ec0*/  FFMA R5, R4, R23, RZ ;  /* 0x0000001704057223 */ /* 0x000fc800000000ff */
[----:B------:R-:W-:-:S04]  /*2ed0*/  FFMA R18, -R15, R5, R23 ;  /* 0x000000050f127223 */ /* 0x000fc80000000117 */
[----:B------:R-:W-:Y:S01]  /*2ee0*/  FFMA R4, R4, R18, R5 ;  /* 0x0000001204047223 */ /* 0x000fe20000000005 */
[----:B01----:R-:W-:Y:S06]  /*2ef0*/  @!P0 BRA `(.L_x_38) ;  /* 0x0000000000088947 */ /* 0x003fec0003800000 */
[----:B------:R-:W-:-:S07]  /*2f00*/  MOV R16, 0x2f20 ;  /* 0x00002f2000107802 */ /* 0x000fce0000000f00 */
[----:B------:R-:W-:Y:S05]  /*2f10*/  CALL.REL.NOINC `($__internal_0_$__cuda_sm3x_div_rn_noftz_f32_slowpath) ;  /* 0x0000000400107944 */ /* 0x000fea0003c00000 */
.L_x_38:
[----:B------:R-:W-:Y:S05]  /*2f20*/  BSYNC.RECONVERGENT B1 ;  /* 0x0000000000017941 */ /* 0x000fea0003800200 */
.L_x_37:
[----:B------:R-:W-:-:S04]  /*2f30*/  F2FP.BF16.F32.PACK_AB R4, RZ, R4 ;  /* 0x00000004ff04723e */ /* 0x000fc800000010ff */
[----:B------:R-:W-:-:S05]  /*2f40*/  PRMT R19, R4, 0x7610, R19 ;  /* 0x0000761004137816 */ /* 0x000fca0000000013 */
[----:B------:R0:W-:Y:S04]  /*2f50*/  STG.E.U16 desc[UR12][R12.64+0x800], R19 ;  /* 0x000800130c007986 */ /* 0x0001e8000c10150c */
[----:B------:R-:W2:Y:S01]  /*2f60*/  LDG.E.U16 R4, desc[UR12][R10.64+0x1000] ;  /* 0x0010000c0a047981 */ /* 0x000ea2000c1e1500 */
[----:B------:R-:W-:Y:S01]  /*2f70*/  HFMA2 R17, -RZ, RZ, 3.7421875, 0 ;  /* 0x437c0000ff117431 */ /* 0x000fe200000001ff */
[----:B------:R-:W1:Y:S01]  /*2f80*/  MUFU.RCP R18, R15 ;  /* 0x0000000f00127308 */ /* 0x000e620000001000 */
[----:B------:R-:W-:Y:S01]  /*2f90*/  BSSY.RECONVERGENT B1, `(.L_x_39) ;  /* 0x0000015000017945 */ /* 0x000fe20003800200 */
[----:B--2---:R-:W-:Y:S01]  /*2fa0*/  IMAD.U32 R5, R4, 0x10000, RZ ;  /* 0x0001000004057824 */ /* 0x004fe200078e00ff */
        /* <DEDUP_REMOVED lines=19> */
.L_x_40:
[----:B------:R-:W-:Y:S05]  /*30e0*/  BSYNC.RECONVERGENT B1 ;  /* 0x0000000000017941 */ /* 0x000fea0003800200 */
.L_x_39:
[----:B------:R-:W-:-:S04]  /*30f0*/  F2FP.BF16.F32.PACK_AB R4, RZ, R4 ;  /* 0x00000004ff04723e */ /* 0x000fc800000010ff */
[----:B------:R-:W-:-:S05]  /*3100*/  PRMT R19, R4, 0x7610, R19 ;  /* 0x0000761004137816 */ /* 0x000fca0000000013 */
[----:B------:R0:W-:Y:S04]  /*3110*/  STG.E.U16 desc[UR12][R12.64+0x1000], R19 ;  /* 0x001000130c007986 */ /* 0x0001e8000c10150c */
[----:B------:R1:W2:Y:S01]  /*3120*/  LDG.E.U16 R10, desc[UR12][R10.64+0x1800] ;  /* 0x0018000c0a0a7981 */ /* 0x0002a2000c1e1500 */
[----:B------:R-:W-:Y:S01]  /*3130*/  IMAD.MOV.U32 R4, RZ, RZ, 0x3bbb989d ;  /* 0x3bbb989dff047424 */ /* 0x000fe200078e00ff */
[----:B------:R-:W-:Y:S01]  /*3140*/  MOV R17, 0x437c0000 ;  /* 0x437c000000117802 */ /* 0x000fe20000000f00 */
[----:B------:R-:W1:Y:S01]  /*3150*/  MUFU.RCP R18, R15 ;  /* 0x0000000f00127308 */ /* 0x000e620000001000 */
[----:B------:R-:W-:Y:S01]  /*3160*/  BSSY.RECONVERGENT B1, `(.L_x_41) ;  /* 0x0000014000017945 */ /* 0x000fe20003800200 */
[----:B-1----:R-:W-:Y:S01]  /*3170*/  FFMA R11, -R15, R18, 1 ;  /* 0x3f8000000f0b7423 */ /* 0x002fe20000000112 */
[----:B--2---:R-:W-:-:S05]  /*3180*/  SHF.L.U32 R5, R10, 0x10, RZ ;  /* 0x000000100a057819 */ /* 0x004fca00000006ff */
[----:B------:R-:W-:-:S04]  /*3190*/  FADD R5, -R20, R5 ;  /* 0x0000000514057221 */ /* 0x000fc80000000100 */
[----:B------:R-:W-:-:S04]  /*31a0*/  FFMA.SAT R4, R5, R4, 0.5 ;  /* 0x3f00000005047423 */ /* 0x000fc80000002004 */
[----:B------:R-:W-:-:S04]  /*31b0*/  FFMA.RM R4, R4, R17, 12582913 ;  /* 0x4b40000104047423 */ /* 0x000fc80000004011 */
        /* <DEDUP_REMOVED lines=14> */
.L_x_42:
[----:B------:R-:W-:Y:S05]  /*32a0*/  BSYNC.RECONVERGENT B1 ;  /* 0x0000000000017941 */ /* 0x000fea0003800200 */
.L_x_41:
[----:B------:R-:W-:-:S05]  /*32b0*/  F2FP.BF16.F32.PACK_AB R4, RZ, R4 ;  /* 0x00000004ff04723e */ /* 0x000fca00000010ff */
[----:B------:R0:W-:Y:S01]  /*32c0*/  STG.E.U16 desc[UR12][R12.64+0x1800], R4 ;  /* 0x001800040c007986 */ /* 0x0001e2000c10150c */
[----:B------:R-:W-:Y:S05]  /*32d0*/  @!P2 BRA `(.L_x_43) ;  /* 0xfffffff400eca947 */ /* 0x000fea000383ffff */
.L_x_26:
[----:B0-----:R-:W-:Y:S05]  /*32e0*/  BSYNC.RECONVERGENT B0 ;  /* 0x0000000000007941 */ /* 0x001fea0003800200 */
.L_x_25:
[----:B------:R-:W0:Y:S01]  /*32f0*/  LDCU.64 UR14, c[0x0][0x3a0] ;  /* 0x00007400ff0e77ac */ /* 0x000e220008000a00 */
[----:B------:R-:W-:-:S04]  /*3300*/  UIADD3 UR6, UP0, UPT, UR10, UR6, URZ ;  /* 0x000000060a067290 */ /* 0x000fc8000ff1e0ff */
[----:B------:R-:W-:Y:S02]  /*3310*/  UIADD3.X UR4, UPT, UPT, URZ, UR4, URZ, UP0, !UPT ;  /* 0x00000004ff047290 */ /* 0x000fe400087fe4ff */
[----:B0-----:R-:W-:-:S04]  /*3320*/  UISETP.GE.U32.AND UP0, UPT, UR6, UR14, UPT ;  /* 0x0000000e0600728c */ /* 0x001fc8000bf06070 */
[----:B------:R-:W-:-:S09]  /*3330*/  UISETP.GE.AND.EX UP0, UPT, UR4, UR15, UPT, UP0 ;  /* 0x0000000f0400728c */ /* 0x000fd2000bf06300 */
[----:B------:R-:W-:Y:S05]  /*3340*/  BRA.U !UP0, `(.L_x_44) ;  /* 0xffffffcd08907547 */ /* 0x000fea000b83ffff */
[----:B------:R-:W-:Y:S05]  /*3350*/  EXIT ;  /* 0x000000000000794d */ /* 0x000fea0003800000 */
        .weak           $__internal_0_$__cuda_sm3x_div_rn_noftz_f32_slowpath
        .type           $__internal_0_$__cuda_sm3x_div_rn_noftz_f32_slowpath,@function
        .size           $__internal_0_$__cuda_sm3x_div_rn_noftz_f32_slowpath,(.L_x_25452 - $__internal_0_$__cuda_sm3x_div_rn_noftz_f32_slowpath)
$__internal_0_$__cuda_sm3x_div_rn_noftz_f32_slowpath:
[----:B------:R-:W-:Y:S01]  /*3360*/  SHF.R.U32.HI R5, RZ, 0x17, R15 ;  /* 0x00000017ff057819 */ /* 0x000fe2000001160f */
[----:B------:R-:W-:Y:S01]  /*3370*/  BSSY.RECONVERGENT B3, `(.L_x_45) ;  /* 0x0000063000037945 */ /* 0x000fe20003800200 */
[----:B------:R-:W-:Y:S01]  /*3380*/  SHF.R.U32.HI R18, RZ, 0x17, R23 ;  /* 0x00000017ff127819 */ /* 0x000fe20000011617 */
[----:B------:R-:W-:Y:S01]  /*3390*/  IMAD.MOV.U32 R22, RZ, RZ, R15 ;  /* 0x000000ffff167224 */ /* 0x000fe200078e000f */
[----:B------:R-:W-:Y:S02]  /*33a0*/  LOP3.LUT R5, R5, 0xff, RZ, 0xc0, !PT ;  /* 0x000000ff05057812 */ /* 0x000fe400078ec0ff */
[----:B------:R-:W-:Y:S02]  /*33b0*/  LOP3.LUT R18, R18, 0xff, RZ, 0xc0, !PT ;  /* 0x000000ff12127812 */ /* 0x000fe400078ec0ff */
[----:B------:R-:W-:Y:S02]  /*33c0*/  IADD3 R4, PT, PT, R5, -0x1, RZ ;  /* 0xffffffff05047810 */ /* 0x000fe40007ffe0ff */
[----:B------:R-:W-:-:S02]  /*33d0*/  IADD3 R19, PT, PT, R18, -0x1, RZ ;  /* 0xffffffff12137810 */ /* 0x000fc40007ffe0ff */
[----:B------:R-:W-:-:S04]  /*33e0*/  ISETP.GT.U32.AND P0, PT, R4, 0xfd, PT ;  /* 0x000000fd0400780c */ /* 0x000fc80003f04070 */
[----:B------:R-:W-:-:S13]  /*33f0*/  ISETP.GT.U32.OR P0, PT, R19, 0xfd, P0 ;  /* 0x000000fd1300780c */ /* 0x000fda0000704470 */
[----:B------:R-:W-:Y:S01]  /*3400*/  @!P0 MOV R17, RZ ;  /* 0x000000ff00118202 */ /* 0x000fe20000000f00 */
[----:B------:R-:W-:Y:S06]  /*3410*/  @!P0 BRA `(.L_x_46) ;  /* 0x00000000005c8947 */ /* 0x000fec0003800000 */
[----:B------:R-:W-:Y:S02]  /*3420*/  FSETP.GTU.FTZ.AND P0, PT, |R23|, +INF , PT ;  /* 0x7f8000001700780b */ /* 0x000fe40003f1c200 */
[----:B------:R-:W-:-:S04]  /*3430*/  FSETP.GTU.FTZ.AND P1, PT, |R15|, +INF , PT ;  /* 0x7f8000000f00780b */ /* 0x000fc80003f3c200 */
[----:B------:R-:W-:-:S13]  /*3440*/  PLOP3.LUT P0, PT, P0, P1, PT, 0xf8, 0x8f ;  /* 0x00000000008f781c */ /* 0x000fda0000703f70 */
[----:B------:R-:W-:Y:S05]  /*3450*/  @P0 BRA `(.L_x_47) ;  /* 0x00000004004c0947 */ /* 0x000fea0003800000 */
[----:B------:R-:W-:-:S13]  /*3460*/  LOP3.LUT P0, RZ, R22, 0x7fffffff, R23, 0xc8, !PT ;  /* 0x7fffffff16ff7812 */ /* 0x000fda000780c817 */
[----:B------:R-:W-:Y:S05]  /*3470*/  @!P0 BRA `(.L_x_48) ;  /* 0x00000004003c8947 */ /* 0x000fea0003800000 */
[----:B------:R-:W-:Y:S02]  /*3480*/  FSETP.NEU.FTZ.AND P1, PT, |R23|, +INF , PT ;  /* 0x7f8000001700780b */ /* 0x000fe40003f3d200 */
[----:B------:R-:W-:Y:S02]  /*3490*/  FSETP.NEU.FTZ.AND P3, PT, |R15|, +INF , PT ;  /* 0x7f8000000f00780b */ /* 0x000fe40003f7d200 */
[----:B------:R-:W-:-:S11]  /*34a0*/  FSETP.NEU.FTZ.AND P0, PT, |R23|, +INF , PT ;  /* 0x7f8000001700780b */ /* 0x000fd60003f1d200 */
[----:B------:R-:W-:Y:S05]  /*34b0*/  @!P3 BRA !P1, `(.L_x_48) ;  /* 0x00000004002cb947 */ /* 0x000fea0004800000 */
[----:B------:R-:W-:-:S04]  /*34c0*/  LOP3.LUT P1, RZ, R23, 0x7fffffff, RZ, 0xc0, !PT ;  /* 0x7fffffff17ff7812 */ /* 0x000fc8000782c0ff */
[----:B------:R-:W-:-:S13]  /*34d0*/  PLOP3.LUT P1, PT, P3, P1, PT, 0x2f, 0xf2 ;  /* 0x0000000000f2781c */ /* 0x000fda0001f22577 */
[----:B------:R-:W-:Y:S05]  /*34e0*/  @P1 BRA `(.L_x_49) ;  /* 0x0000000400181947 */ /* 0x000fea0003800000 */
[----:B------:R-:W-:-:S04]  /*34f0*/  LOP3.LUT P1, RZ, R22, 0x7fffffff, RZ, 0xc0, !PT ;  /* 0x7fffffff16ff7812 */ /* 0x000fc8000782c0ff */
[----:B------:R-:W-:-:S13]  /*3500*/  PLOP3.LUT P0, PT, P0, P1, PT, 0x2f, 0xf2 ;  /* 0x0000000000f2781c */ /* 0x000fda0000702577 */
[----:B------:R-:W-:Y:S05]  /*3510*/  @P0 BRA `(.L_x_50) ;  /* 0x0000000400000947 */ /* 0x000fea0003800000 */
[----:B------:R-:W-:Y:S02]  /*3520*/  ISETP.GE.AND P0, PT, R19, RZ, PT ;  /* 0x000000ff1300720c */ /* 0x000fe40003f06270 */
[----:B------:R-:W-:-:S11]  /*3530*/  ISETP.GE.AND P1, PT, R4, RZ, PT ;  /* 0x000000ff0400720c */ /* 0x000fd60003f26270 */
[----:B------:R-:W-:Y:S01]  /*3540*/  @P0 MOV R17, RZ ;  /* 0x000000ff00110202 */ /* 0x000fe20000000f00 */
[----:B------:R-:W-:Y:S01]  /*3550*/  @!P0 FFMA R23, R23, 1.84467440737095516160e+19, RZ ;  /* 0x5f80000017178823 */ /* 0x000fe200000000ff */
[----:B------:R-:W-:Y:S01]  /*3560*/  @!P0 MOV R17, 0xffffffc0 ;  /* 0xffffffc000118802 */ /* 0x000fe20000000f00 */
[----:B------:R-:W-:-:S03]  /*3570*/  @!P1 FFMA R22, R15, 1.84467440737095516160e+19, RZ ;  /* 0x5f8000000f169823 */ /* 0x000fc600000000ff */
[----:B------:R-:W-:-:S07]  /*3580*/  @!P1 IADD3 R17, PT, PT, R17, 0x40, RZ ;  /* 0x0000004011119810 */ /* 0x000fce0007ffe0ff */
.L_x_46:
[----:B------:R-:W-:Y:S01]  /*3590*/  LEA R19, R5, 0xc0800000, 0x17 ;  /* 0xc080000005137811 */ /* 0x000fe200078eb8ff */
[----:B------:R-:W-:Y:S01]  /*35a0*/  BSSY.RECONVERGENT B4, `(.L_x_51) ;  /* 0x0000036000047945 */ /* 0x000fe20003800200 */
[----:B------:R-:W-:-:S03]  /*35b0*/  IADD3 R18, PT, PT, R18, -0x7f, RZ ;  /* 0xffffff8112127810 */ /* 0x000fc60007ffe0ff */
[----:B------:R-:W-:-:S04]  /*35c0*/  IMAD.IADD R28, R22, 0x1, -R19 ;  /* 0x00000001161c7824 */ /* 0x000fc800078e0a13 */
[----:B------:R-:W0:Y:S01]  /*35d0*/  MUFU.RCP R4, R28 ;  /* 0x0000001c00047308 */ /* 0x000e220000001000 */
[----:B------:R-:W-:-:S04]  /*35e0*/  FADD.FTZ R21, -R28, -RZ ;  /* 0x800000ff1c157221 */ /* 0x000fc80000010100 */
[----:B0-----:R-:W-:-:S04]  /*35f0*/  FFMA R19, R4, R21, 1 ;  /* 0x3f80000004137423 */ /* 0x001fc80000000015 */
[----:B------:R-:W-:Y:S01]  /*3600*/  FFMA R19, R4, R19, R4 ;  /* 0x0000001304137223 */ /* 0x000fe20000000004 */
[C---:B------:R-:W-:Y:S01]  /*3610*/  IMAD R4, R18.reuse, -0x800000, R23 ;  /* 0xff80000012047824 */ /* 0x040fe200078e0217 */
[----:B------:R-:W-:-:S03]  /*3620*/  IADD3 R18, PT, PT, R18, 0x7f, -R5 ;  /* 0x0000007f12127810 */ /* 0x000fc60007ffe805 */
[----:B------:R-:W-:Y:S01]  /*3630*/  FFMA R22, R4, R19, RZ ;  /* 0x0000001304167223 */ /* 0x000fe200000000ff */
[----:B------:R-:W-:-:S03]  /*3640*/  IADD3 R17, PT, PT, R18, R17, RZ ;  /* 0x0000001112117210 */ /* 0x000fc60007ffe0ff */
[----:B------:R-:W-:-:S04]  /*3650*/  FFMA R23, R21, R22, R4 ;  /* 0x0000001615177223 */ /* 0x000fc80000000004 */
[----:B------:R-:W-:-:S04]  /*3660*/  FFMA R22, R19, R23, R22 ;  /* 0x0000001713167223 */ /* 0x000fc80000000016 */
[----:B------:R-:W-:-:S04]  /*3670*/  FFMA R21, R21, R22, R4 ;  /* 0x0000001615157223 */ /* 0x000fc80000000004 */
[----:B------:R-:W-:-:S05]  /*3680*/  FFMA R4, R19, R21, R22 ;  /* 0x0000001513047223 */ /* 0x000fca0000000016 */
[----:B------:R-:W-:-:S04]  /*3690*/  SHF.R.U32.HI R5, RZ, 0x17, R4 ;  /* 0x00000017ff057819 */ /* 0x000fc80000011604 */
[----:B------:R-:W-:-:S04]  /*36a0*/  LOP3.LUT R18, R5, 0xff, RZ, 0xc0, !PT ;  /* 0x000000ff05127812 */ /* 0x000fc800078ec0ff */
[----:B------:R-:W-:-:S04]  /*36b0*/  IADD3 R5, PT, PT, R18, R17, RZ ;  /* 0x0000001112057210 */ /* 0x000fc80007ffe0ff */
[----:B------:R-:W-:-:S04]  /*36c0*/  IADD3 R18, PT, PT, R5, -0x1, RZ ;  /* 0xffffffff05127810 */ /* 0x000fc80007ffe0ff */
[----:B------:R-:W-:-:S13]  /*36d0*/  ISETP.GE.U32.AND P0, PT, R18, 0xfe, PT ;  /* 0x000000fe1200780c */ /* 0x000fda0003f06070 */
[----:B------:R-:W-:Y:S05]  /*36e0*/  @!P0 BRA `(.L_x_52) ;  /* 0x0000000000808947 */ /* 0x000fea0003800000 */
[----:B------:R-:W-:-:S13]  /*36f0*/  ISETP.GT.AND P0, PT, R5, 0xfe, PT ;  /* 0x000000fe0500780c */ /* 0x000fda0003f04270 */
[----:B------:R-:W-:Y:S05]  /*3700*/  @P0 BRA `(.L_x_53) ;  /* 0x00000000006c0947 */ /* 0x000fea0003800000 */
[----:B------:R-:W-:-:S13]  /*3710*/  ISETP.GE.AND P0, PT, R5, 0x1, PT ;  /* 0x000000010500780c */ /* 0x000fda0003f06270 */
[----:B------:R-:W-:Y:S05]  /*3720*/  @P0 BRA `(.L_x_54) ;  /* 0x0000000000740947 */ /* 0x000fea0003800000 */
[----:B------:R-:W-:Y:S02]  /*3730*/  ISETP.GE.AND P0, PT, R5, -0x18, PT ;  /* 0xffffffe80500780c */ /* 0x000fe40003f06270 */
[----:B------:R-:W-:-:S11]  /*3740*/  LOP3.LUT R4, R4, 0x80000000, RZ, 0xc0, !PT ;  /* 0x8000000004047812 */ /* 0x000fd600078ec0ff */
[----:B------:R-:W-:Y:S05]  /*3750*/  @!P0 BRA `(.L_x_54) ;  /* 0x0000000000688947 */ /* 0x000fea0003800000 */
[CCC-:B------:R-:W-:Y:S01]  /*3760*/  FFMA.RZ R17, R19.reuse, R21.reuse, R22.reuse ;  /* 0x0000001513117223 */ /* 0x1c0fe2000000c016 */
[CCC-:B------:R-:W-:Y:S01]  /*3770*/  FFMA.RP R18, R19.reuse, R21.reuse, R22.reuse ;  /* 0x0000001513127223 */ /* 0x1c0fe20000008016 */
[----:B------:R-:W-:Y:S01]  /*3780*/  FFMA.RM R21, R19, R21, R22 ;  /* 0x0000001513157223 */ /* 0x000fe20000004016 */
[C---:B------:R-:W-:Y:S01]  /*3790*/  VIADD R19, R5.reuse, 0x20 ;  /* 0x0000002005137836 */ /* 0x040fe20000000000 */
[----:B------:R-:W-:Y:S02]  /*37a0*/  ISETP.NE.AND P3, PT, R5, RZ, PT ;  /* 0x000000ff0500720c */ /* 0x000fe40003f65270 */
[----:B------:R-:W-:Y:S02]  /*37b0*/  LOP3.LUT R17, R17, 0x7fffff, RZ, 0xc0, !PT ;  /* 0x007fffff11117812 */ /* 0x000fe400078ec0ff */
[----:B------:R-:W-:Y:S02]  /*37c0*/  ISETP.NE.AND P1, PT, R5, RZ, PT ;  /* 0x000000ff0500720c */ /* 0x000fe40003f25270 */
[----:B------:R-:W-:-:S02]  /*37d0*/  LOP3.LUT R22, R17, 0x800000, RZ, 0xfc, !PT ;  /* 0x0080000011167812 */ /* 0x000fc400078efcff */
[----:B------:R-:W-:Y:S02]  /*37e0*/  IADD3 R5, PT, PT, -R5, RZ, RZ ;  /* 0x000000ff05057210 */ /* 0x000fe40007ffe1ff */
[----:B------:R-:W-:Y:S02]  /*37f0*/  SHF.L.U32 R19, R22, R19, RZ ;  /* 0x0000001316137219 */ /* 0x000fe400000006ff */
[----:B------:R-:W-:Y:S02]  /*3800*/  FSETP.NEU.FTZ.AND P0, PT, R18, R21, PT ;  /* 0x000000151200720b */ /* 0x000fe40003f1d000 */
[----:B------:R-:W-:Y:S02]  /*3810*/  SEL R5, R5, RZ, P3 ;  /* 0x000000ff05057207 */ /* 0x000fe40001800000 */
[----:B------:R-:W-:Y:S02]  /*3820*/  ISETP.NE.AND P1, PT, R19, RZ, P1 ;  /* 0x000000ff1300720c */ /* 0x000fe40000f25270 */
[----:B------:R-:W-:-:S02]  /*3830*/  SHF.R.U32.HI R22, RZ, R5, R22 ;  /* 0x00000005ff167219 */ /* 0x000fc40000011616 */
[----:B------:R-:W-:Y:S02]  /*3840*/  PLOP3.LUT P0, PT, P0, P1, PT, 0xf8, 0x8f ;  /* 0x00000000008f781c */ /* 0x000fe40000703f70 */
[----:B------:R-:W-:Y:S02]  /*3850*/  SHF.R.U32.HI R5, RZ, 0x1, R22 ;  /* 0x00000001ff057819 */ /* 0x000fe40000011616 */
[----:B------:R-:W-:-:S04]  /*3860*/  SEL R18, RZ, 0x1, !P0 ;  /* 0x00000001ff127807 */ /* 0x000fc80004000000 */
[----:B------:R-:W-:-:S04]  /*3870*/  LOP3.LUT R17, R18, 0x1, R5, 0xf8, !PT ;  /* 0x0000000112117812 */ /* 0x000fc800078ef805 */
[----:B------:R-:W-:-:S04]  /*3880*/  LOP3.LUT R22, R17, R22, RZ, 0xc0, !PT ;  /* 0x0000001611167212 */ /* 0x000fc800078ec0ff */
[----:B------:R-:W-:-:S04]  /*3890*/  IADD3 R5, PT, PT, R5, R22, RZ ;  /* 0x0000001605057210 */ /* 0x000fc80007ffe0ff */
[----:B------:R-:W-:Y:S01]  /*38a0*/  LOP3.LUT R4, R5, R4, RZ, 0xfc, !PT ;  /* 0x0000000405047212 */ /* 0x000fe200078efcff */
[----:B------:R-:W-:Y:S06]  /*38b0*/  BRA `(.L_x_54) ;  /* 0x0000000000107947 */ /* 0x000fec0003800000 */
.L_x_53:
[----:B------:R-:W-:-:S04]  /*38c0*/  LOP3.LUT R4, R4, 0x80000000, RZ, 0xc0, !PT ;  /* 0x8000000004047812 */ /* 0x000fc800078ec0ff */
[----:B------:R-:W-:Y:S01]  /*38d0*/  LOP3.LUT R4, R4, 0x7f800000, RZ, 0xfc, !PT ;  /* 0x7f80000004047812 */ /* 0x000fe200078efcff */
[----:B------:R-:W-:Y:S06]  /*38e0*/  BRA `(.L_x_54) ;  /* 0x0000000000047947 */ /* 0x000fec0003800000 */
.L_x_52:
[----:B------:R-:W-:-:S07]  /*38f0*/  LEA R4, R17, R4, 0x17 ;  /* 0x0000000411047211 */ /* 0x000fce00078eb8ff */
.L_x_54:
[----:B------:R-:W-:Y:S05]  /*3900*/  BSYNC.RECONVERGENT B4 ;  /* 0x0000000000047941 */ /* 0x000fea0003800200 */
.L_x_51:
[----:B------:R-:W-:Y:S05]  /*3910*/  BRA `(.L_x_55) ;  /* 0x0000000000207947 */ /* 0x000fea0003800000 */
.L_x_50:
[----:B------:R-:W-:-:S04]  /*3920*/  LOP3.LUT R4, R22, 0x80000000, R23, 0x48, !PT ;  /* 0x8000000016047812 */ /* 0x000fc800078e4817 */
[----:B------:R-:W-:Y:S01]  /*3930*/  LOP3.LUT R4, R4, 0x7f800000, RZ, 0xfc, !PT ;  /* 0x7f80000004047812 */ /* 0x000fe200078efcff */
[----:B------:R-:W-:Y:S06]  /*3940*/  BRA `(.L_x_55) ;  /* 0x0000000000147947 */ /* 0x000fec0003800000 */
.L_x_49:
[----:B------:R-:W-:Y:S01]  /*3950*/  LOP3.LUT R4, R22, 0x80000000, R23, 0x48, !PT ;  /* 0x8000000016047812 */ /* 0x000fe200078e4817 */
[----:B------:R-:W-:Y:S06]  /*3960*/  BRA `(.L_x_55) ;  /* 0x00000000000c7947 */ /* 0x000fec0003800000 */
.L_x_48:
[----:B------:R-:W0:Y:S01]  /*3970*/  MUFU.RSQ R4, -QNAN ;  /* 0xffc0000000047908 */ /* 0x000e220000001400 */
[----:B------:R-:W-:Y:S05]  /*3980*/  BRA `(.L_x_55) ;  /* 0x0000000000047947 */ /* 0x000fea0003800000 */
.L_x_47:
[----:B------:R-:W-:-:S07]  /*3990*/  FADD.FTZ R4, R23, R15 ;  /* 0x0000000f17047221 */ /* 0x000fce0000010000 */
.L_x_55:
[----:B------:R-:W-:Y:S05]  /*39a0*/  BSYNC.RECONVERGENT B3 ;  /* 0x0000000000037941 */ /* 0x000fea0003800200 */
.L_x_45:
[----:B------:R-:W-:-:S04]  /*39b0*/  HFMA2 R17, -RZ, RZ, 0, 0 ;  /* 0x00000000ff117431 */ /* 0x000fc800000001ff */
[----:B0-----:R-:W-:Y:S05]  /*39c0*/  RET.REL.NODEC R16 `(_Z24SoftmaxBlockUncachedImplI10DirectLoadI13__nv_bfloat16fE11DirectStoreIfS1_EfLi1ELi1024EL9Algorithm0EEvT_T0_ll) ;  /* 0xffffffc4108c7950 */ /* 0x001fea0003c3ffff */
.L_x_56:
        /* <DEDUP_REMOVED lines=11> */
.L_x_25452:


//--------------------- .text._Z24SoftmaxBlockUncachedImplI10DirectLoadI13__nv_bfloat16fE11DirectStoreIfS1_EfLi2ELi1024EL9Algorithm0EEvT_T0_ll --------------------------
	.section	.text._Z24SoftmaxBlockUncachedImplI10DirectLoadI13__nv_bfloat16fE11DirectStoreIfS1_EfLi2ELi1024EL9Algorithm0EEvT_T0_ll,"ax",@progbits
	.align	128
        .global         _Z24SoftmaxBlockUncachedImplI10DirectLoadI13__nv_bfloat16fE11DirectStoreIfS1_EfLi2ELi1024EL9Algorithm0EEvT_T0_ll
        .type           _Z24SoftmaxBlockUncachedImplI10DirectLoadI13__nv_bfloat16fE11DirectStoreIfS1_EfLi2ELi1024EL9Algorithm0EEvT_T0_ll,@function
        .size           _Z24SoftmaxBlockUncachedImplI10DirectLoadI13__nv_bfloat16fE11DirectStoreIfS1_EfLi2ELi1024EL9Algorithm0EEvT_T0_ll,(.L_x_25453 - _Z24SoftmaxBlockUncachedImplI10DirectLoadI13__nv_bfloat16fE11DirectStoreIfS1_EfLi2ELi1024EL9Algorithm0EEvT_T0_ll)
        .other          _Z24SoftmaxBlockUncachedImplI10DirectLoadI13__nv_bfloat16fE11DirectStoreIfS1_EfLi2ELi1024EL9Algorithm0EEvT_T0_ll,@"STO_CUDA_ENTRY STV_DEFAULT"
_Z24SoftmaxBlockUncachedImplI10DirectLoadI13__nv_bfloat16fE11DirectStoreIfS1_EfLi2ELi1024EL9Algorithm0EEvT_T0_ll:
.text._Z24SoftmaxBlockUncachedImplI10DirectLoadI13__nv_bfloat16fE11DirectStoreIfS1_EfLi2ELi1024EL9Algorithm0EEvT_T0_ll:
[----:B------:R-:W0:Y:S01]  /*0000*/  LDC R1, c[0x0][0x37c] ;  /* 0x0000df00ff017b82 */ /* 0x000e220000000800 */
[----:B------:R-:W1:Y:S02]  /*0010*/  LDCU UR4, c[0x0][0x3a8] ;  /* 0x00007500ff0477ac */ /* 0x000e640008000800 */
[----:B-1----:R-:W-:-:S04]  /*0020*/  ULOP3.LUT UR4, UR4, 0x1, URZ, 0xc0, !UPT ;  /* 0x0000000104047892 */ /* 0x002fc8000f8ec0ff */
[----:B------:R-:W-:-:S04]  /*0030*/  UISETP.NE.U32.AND UP0, UPT, UR4, 0x1, UPT ;  /* 0x000000010400788c */ /* 0x000fc8000bf05070 */
[----:B------:R-:W-:-:S09]  /*0040*/  UISETP.NE.U32.AND.EX UP0, UPT, URZ, URZ, UPT, UP0 ;  /* 0x000000ffff00728c */ /* 0x000fd2000bf05100 */
[----:B------:R-:W-:Y:S05]  /*0050*/  BRA.U UP0, `(.L_x_57) ;  /* 0x0000000100407547 */ /* 0x000fea000b800000 */
[----:B------:R-:W-:Y:S01]  /*0060*/  MOV R0, 0xef0 ;  /* 0x00000ef000007802 */ /* 0x000fe20000000f00 */
[----:B------:R-:W1:Y:S01]  /*0070*/  LDCU.64 UR4, c[0x4][0xee8] ;  /* 0x0101dd00ff0477ac */ /* 0x000e620008000a00 */
[----:B------:R-:W-:Y:S02]  /*0080*/  HFMA2 R13, -RZ, RZ, 0, 0 ;  /* 0x00000000ff0d7431 */ /* 0x000fe400000001ff */
[----:B------:R-:W-:Y:S01]  /*0090*/  IMAD.MOV.U32 R8, RZ, RZ, 0x3bc ;  /* 0x000003bcff087424 */ /* 0x000fe200078e00ff */
[----:B------:R2:W3:Y:S01]  /*00a0*/  LDC.64 R2, c[0x4][R0] ;  /* 0x0100000000027b82 */ /* 0x0004e20000000a00 */
[----:B------:R-:W4:Y:S01]  /*00b0*/  LDCU.64 UR6, c[0x4][0xee0] ;  /* 0x0101dc00ff0677ac */ /* 0x000f220008000a00 */
[----:B------:R-:W-:Y:S01]  /*00c0*/  IMAD.MOV.U32 R12, RZ, RZ, 0x1 ;  /* 0x00000001ff0c7424 */ /* 0x000fe200078e00ff */
[----:B------:R-:W5:Y:S01]  /*00d0*/  LDCU.64 UR8, c[0x4][0xd90] ;  /* 0x0101b200ff0877ac */ /* 0x000f620008000a00 */
[----:B-1----:R-:W-:Y:S02]  /*00e0*/  IMAD.U32 R4, RZ, RZ, UR4 ;  /* 0x00000004ff047e24 */ /* 0x002fe4000f8e00ff */
[----:B------:R-:W-:Y:S01]  /*00f0*/  IMAD.U32 R5, RZ, RZ, UR5 ;  /* 0x00000005ff057e24 */ /* 0x000fe2000f8e00ff */
[----:B----4-:R-:W-:Y:S01]  /*0100*/  MOV R6, UR6 ;  /* 0x0000000600067c02 */ /* 0x010fe20008000f00 */
[----:B------:R-:W-:-:S02]  /*0110*/  IMAD.U32 R7, RZ, RZ, UR7 ;  /* 0x00000007ff077e24 */ /* 0x000fc4000f8e00ff */
[----:B-----5:R-:W-:Y:S01]  /*0120*/  IMAD.U32 R10, RZ, RZ, UR8 ;  /* 0x00000008ff0a7e24 */ /* 0x020fe2000f8e00ff */
[----:B--2---:R-:W-:-:S07]  /*0130*/  MOV R11, UR9 ;  /* 0x00000009000b7c02 */ /* 0x004fce0008000f00 */
[----:B------:R-:W-:-:S07]  /*0140*/  LEPC R20, `(.L_x_57) ;  /* 0x000000001014794e */ /* 0x000fce0000000000 */
[----:B0--3--:R-:W-:Y:S05]  /*0150*/  CALL.ABS.NOINC R2 ;  /* 0x0000000002007343 */ /* 0x009fea0003c00000 */
.L_x_57:
[----:B------:R-:W1:Y:S08]  /*0160*/  S2UR UR4, SR_CTAID.X ;  /* 0x00000000000479c3 */ /* 0x000e700000002500 */
[----:B------:R-:W1:Y:S08]  /*0170*/  LDC.64 R2, c[0x0][0x3a0] ;  /* 0x0000e800ff027b82 */ /* 0x000e700000000a00 */
[----:B------:R-:W2:Y:S01]  /*0180*/  LDC.64 R4, c[0x0][0x3a8] ;  /* 0x0000ea00ff047b82 */ /* 0x000ea20000000a00 */
[----:B-1----:R-:W-:-:S04]  /*0190*/  ISETP.LE.U32.AND P0, PT, R2, UR4, PT ;  /* 0x0000000402007c0c */ /* 0x002fc8000bf03070 */
[----:B------:R-:W-:-:S13]  /*01a0*/  ISETP.GE.AND.EX P0, PT, RZ, R3, PT, P0 ;  /* 0x00000003ff00720c */ /* 0x000fda0003f06300 */
[----:B--2---:R-:W-:Y:S05]  /*01b0*/  @P0 EXIT ;  /* 0x000000000000094d */ /* 0x004fea0003800000 */
[----:B------:R-:W1:Y:S01]  /*01c0*/  S2R R0, SR_TID.X ;  /* 0x0000000000007919 */ /* 0x000e620000002100 */
[----:B------:R-:W-:Y:S01]  /*01d0*/  LEA.HI R3, P0, R5, R4, RZ, 0x1 ;  /* 0x0000000405037211 */ /* 0x000fe200078108ff */
[----:B------:R-:W2:Y:S01]  /*01e0*/  LDC R2, c[0x0][0x370] ;  /* 0x0000dc00ff027b82 */ /* 0x000ea20000000800 */
[----:B------:R-:W-:Y:S01]  /*01f0*/  MOV R4, 0x400 ;  /* 0x0000040000047802 */ /* 0x000fe20000000f00 */
[----:B------:R-:W3:Y:S01]  /*0200*/  S2R R8, SR_CgaCtaId ;  /* 0x0000000000087919 */ /* 0x000ee20000008800 */
[----:B------:R-:W-:Y:S01]  /*0210*/  MOV R7, RZ ;  /* 0x000000ff00077202 */ /* 0x000fe20000000f00 */
[----:B------:R-:W-:Y:S02]  /*0220*/  IMAD.X R6, RZ, RZ, R5, P0 ;  /* 0x000000ffff067224 */ /* 0x000fe400000e0605 */
[----:B------:R-:W-:Y:S02]  /*0230*/  VIADD R5, R4, 0xa8 ;  /* 0x000000a804057836 */ /* 0x000fe40000000000 */
[----:B------:R-:W4:Y:S01]  /*0240*/  LDC.64 R28, c[0x0][0x358] ;  /* 0x0000d600ff1c7b82 */ /* 0x000f220000000a00 */
[----:B------:R-:W-:-:S02]  /*0250*/  SHF.R.U64 R3, R3, 0x1, R6 ;  /* 0x0000000103037819 */ /* 0x000fc40000001206 */
[----:B-1----:R-:W-:Y:S02]  /*0260*/  LOP3.LUT R6, RZ, R0, RZ, 0x33, !PT ;  /* 0x00000000ff067212 */ /* 0x002fe400078e33ff */
[----:B------:R-:W-:Y:S02]  /*0270*/  SHF.R.U32.HI R4, RZ, 0x3, R0 ;  /* 0x00000003ff047819 */ /* 0x000fe40000011600 */
[----:B------:R-:W-:Y:S02]  /*0280*/  IADD3 R6, PT, PT, R6, R3, RZ ;  /* 0x0000000306067210 */ /* 0x000fe40007ffe0ff */
[----:B---3--:R-:W-:Y:S02]  /*0290*/  LEA R5, R8, R5, 0x18 ;  /* 0x0000000508057211 */ /* 0x008fe400078ec0ff */
[----:B------:R-:W-:Y:S02]  /*02a0*/  LOP3.LUT R4, R4, 0x7c, RZ, 0xc0, !PT ;  /* 0x0000007c04047812 */ /* 0x000fe400078ec0ff */
[----:B------:R-:W-:-:S03]  /*02b0*/  LEA.HI R6, R6, 0x1, RZ, 0x16 ;  /* 0x0000000106067811 */ /* 0x000fc600078fb0ff */
[----:B------:R-:W-:Y:S01]  /*02c0*/  IMAD.IADD R24, R4, 0x1, R5 ;  /* 0x0000000104187824 */ /* 0x000fe200078e0205 */
[----:B------:R-:W-:Y:S01]  /*02d0*/  LOP3.LUT R4, R0, 0x800, RZ, 0xfc, !PT ;  /* 0x0000080000047812 */ /* 0x000fe200078efcff */
[----:B------:R-:W-:Y:S01]  /*02e0*/  IMAD.U32 R5, RZ, RZ, UR4 ;  /* 0x00000004ff057e24 */ /* 0x000fe2000f8e00ff */
[----:B------:R-:W-:-:S07]  /*02f0*/  LOP3.LUT R6, R6, 0x3, RZ, 0xc0, !PT ;  /* 0x0000000306067812 */ /* 0x000fce00078ec0ff */
.L_x_91:
[C---:B------:R-:W-:Y:S01]  /*0300*/  ISETP.GE.AND P0, PT, R0.reuse, R3, PT ;  /* 0x000000030000720c */ /* 0x040fe20003f06270 */
[----:B------:R-:W-:Y:S01]  /*0310*/  BSSY.RECONVERGENT B0, `(.L_x_58) ;  /* 0x000008d000007945 */ /* 0x000fe20003800200 */
[----:B------:R-:W-:Y:S02]  /*0320*/  IMAD.SHL.U32 R26, R0, 0x2, RZ ;  /* 0x00000002001a7824 */ /* 0x000fe400078e00ff */
[----:B------:R-:W-:-:S09]  /*0330*/  IMAD.MOV.U32 R17, RZ, RZ, -0x800000 ;  /* 0xff800000ff117424 */ /* 0x000fd200078e00ff */
[----:B-1-3--:R-:W-:Y:S05]  /*0340*/  @P0 BRA `(.L_x_59) ;  /* 0x0000000800240947 */ /* 0x00afea0003800000 */
[----:B------:R-:W1:Y:S01]  /*0350*/  LDCU.64 UR4, c[0x0][0x388] ;  /* 0x00007100ff0477ac */ /* 0x000e620008000a00 */
[----:B------:R-:W-:Y:S01]  /*0360*/  ISETP.NE.AND P2, PT, R6, RZ, PT ;  /* 0x000000ff0600720c */ /* 0x000fe20003f45270 */
[----:B------:R-:W-:Y:S01]  /*0370*/  BSSY.RECONVERGENT B1, `(.L_x_60) ;  /* 0x0000043000017945 */ /* 0x000fe20003800200 */
[----:B------:R-:W-:Y:S01]  /*0380*/  LOP3.LUT R8, RZ, R0, RZ, 0x33, !PT ;  /* 0x00000000ff087212 */ /* 0x000fe200078e33ff */
[----:B------:R-:W-:Y:S02]  /*0390*/  IMAD.MOV.U32 R17, RZ, RZ, -0x800000 ;  /* 0xff800000ff117424 */ /* 0x000fe400078e00ff */
[----:B------:R-:W-:Y:S01]  /*03a0*/  IMAD.MOV.U32 R12, RZ, RZ, R0 ;  /* 0x000000ffff0c7224 */ /* 0x000fe200078e0000 */
[----:B------:R-:W-:-:S04]  /*03b0*/  IADD3 R8, PT, PT, R8, R3, RZ ;  /* 0x0000000308087210 */ /* 0x000fc80007ffe0ff */
[----:B------:R-:W-:Y:S01]  /*03c0*/  ISETP.GE.U32.AND P1, PT, R8, 0xc00, PT ;  /* 0x00000c000800780c */ /* 0x000fe20003f26070 */
[----:B-1----:R-:W-:Y:S02]  /*03d0*/  IMAD R10, R7, UR4, RZ ;  /* 0x00000004070a7c24 */ /* 0x002fe4000f8e02ff */
[----:B------:R-:W-:-:S04]  /*03e0*/  IMAD.WIDE.U32 R8, R5, UR4, RZ ;  /* 0x0000000405087c25 */ /* 0x000fc8000f8e00ff */
[----:B------:R-:W-:-:S05]  /*03f0*/  IMAD R13, R5, UR5, R10 ;  /* 0x00000005050d7c24 */ /* 0x000fca000f8e020a */
[----:B------:R-:W-:Y:S01]  /*0400*/  IADD3 R13, PT, PT, R9, R13, RZ ;  /* 0x0000000d090d7210 */ /* 0x000fe20007ffe0ff */
[----:B------:R-:W-:Y:S06]  /*0410*/  @!P2 BRA `(.L_x_61) ;  /* 0x0000000000e0a947 */ /* 0x000fec0003800000 */
[----:B------:R-:W1:Y:S01]  /*0420*/  LDC.64 R10, c[0x0][0x380] ;  /* 0x0000e000ff0a7b82 */ /* 0x000e620000000a00 */
[----:B------:R-:W-:Y:S02]  /*0430*/  IADD3 R18, P2, PT, R26, R8, RZ ;  /* 0x000000081a127210 */ /* 0x000fe40007f5e0ff */
[----:B----4-:R-:W-:Y:S02]  /*0440*/  R2UR UR4, R28 ;  /* 0x000000001c0472ca */ /* 0x010fe400000e0000 */
[----:B------:R-:W-:Y:S01]  /*0450*/  R2UR UR5, R29 ;  /* 0x000000001d0572ca */ /* 0x000fe200000e0000 */
[----:B------:R-:W-:-:S05]  /*0460*/  IMAD.X R21, RZ, RZ, R13, P2 ;  /* 0x000000ffff157224 */ /* 0x000fca00010e060d */
[----:B------:R-:W-:-:S04]  /*0470*/  LEA.HI R12, P2, R21, R18, RZ, 0x1 ;  /* 0x00000012150c7211 */ /* 0x000fc800078508ff */
[----:B------:R-:W-:Y:S01]  /*0480*/  IADD3.X R17, PT, PT, RZ, R21, RZ, P2, !PT ;  /* 0x00000015ff117210 */ /* 0x000fe200017fe4ff */
[----:B------:R-:W-:-:S03]  /*0490*/  IMAD.SHL.U32 R15, R12, 0x2, RZ ;  /* 0x000000020c0f7824 */ /* 0x000fc600078e00ff */
[----:B------:R-:W-:Y:S02]  /*04a0*/  SHF.L.U64.HI R12, R12, 0x1, R17 ;  /* 0x000000010c0c7819 */ /* 0x000fe40000010211 */
[----:B------:R-:W-:-:S04]  /*04b0*/  LOP3.LUT R15, R15, 0xfffffffc, RZ, 0xc0, !PT ;  /* 0xfffffffc0f0f7812 */ /* 0x000fc800078ec0ff */
[----:B-1----:R-:W-:-:S05]  /*04c0*/  IADD3 R14, P2, PT, R15, R10, RZ ;  /* 0x0000000a0f0e7210 */ /* 0x002fca0007f5e0ff */
[----:B------:R-:W-:-:S05]  /*04d0*/  IMAD.X R15, R12, 0x1, R11, P2 ;  /* 0x000000010c0f7824 */ /* 0x000fca00010e060b */
[----:B------:R-:W3:Y:S01]  /*04e0*/  LDG.E R14, desc[UR4][R14.64] ;  /* 0x000000040e0e7981 */ /* 0x000ee2000c1e1900 */
[----:B------:R-:W-:Y:S02]  /*04f0*/  ISETP.NE.AND P2, PT, R6, 0x1, PT ;  /* 0x000000010600780c */ /* 0x000fe40003f45270 */
[C---:B---3--:R-:W-:Y:S01]  /*0500*/  PRMT R12, R14.reuse, 0x7632, R12 ;  /* 0x000076320e0c7816 */ /* 0x048fe2000000000c */
[----:B------:R-:W-:-:S03]  /*0510*/  IMAD.U32 R17, R14, 0x10000, RZ ;  /* 0x000100000e117824 */ /* 0x000fc600078e00ff */
[----:B------:R-:W-:Y:S02]  /*0520*/  SHF.L.U32 R16, R12, 0x10, RZ ;  /* 0x000000100c107819 */ /* 0x000fe400000006ff */
[----:B------:R-:W-:Y:S02]  /*0530*/  LOP3.LUT R12, R0, 0x400, RZ, 0xfc, !PT ;  /* 0x00000400000c7812 */ /* 0x000fe400078efcff */
[----:B------:R-:W-:-:S03]  /*0540*/  FMNMX3 R17, R17, -INF , R16, !PT ;  /* 0xff80000011117876 */ /* 0x000fc60007800010 */
[----:B------:R-:W-:Y:S05]  /*0550*/  @!P2 BRA `(.L_x_61) ;  /* 0x000000000090a947 */ /* 0x000fea0003800000 */
[----:B------:R-:W-:Y:S02]  /*0560*/  ISETP.NE.AND P2, PT, R6, 0x2, PT ;  /* 0x000000020600780c */ /* 0x000fe40003f45270 */
[----:B------:R-:W-:Y:S02]  /*0570*/  IADD3 R16, P3, PT, R18, 0x800, RZ ;  /* 0x0000080012107810 */ /* 0x000fe40007f7e0ff */
[----:B------:R-:W-:Y:S02]  /*0580*/  R2UR UR4, R28 ;  /* 0x000000001c0472ca */ /* 0x000fe400000e0000 */
[----:B------:R-:W-:Y:S01]  /*0590*/  R2UR UR5, R29 ;  /* 0x000000001d0572ca */ /* 0x000fe200000e0000 */
[----:B------:R-:W-:-:S05]  /*05a0*/  IMAD.X R19, RZ, RZ, R21, P3 ;  /* 0x000000ffff137224 */ /* 0x000fca00018e0615 */
[----:B------:R-:W-:Y:S02]  /*05b0*/  LEA.HI R16, P3, R19, R16, RZ, 0x1 ;  /* 0x0000001013107211 */ /* 0x000fe400078708ff */
[----:B------:R-:W-:Y:S02]  /*05c0*/  @P2 IADD3 R12, P4, PT, R18, 0x1000, RZ ;  /* 0x00001000120c2810 */ /* 0x000fe40007f9e0ff */
[----:B------:R-:W-:Y:S01]  /*05d0*/  SHF.L.U32 R15, R16, 0x1, RZ ;  /* 0x00000001100f7819 */ /* 0x000fe200000006ff */
[----:B------:R-:W-:Y:S01]  /*05e0*/  IMAD.X R19, RZ, RZ, R19, P3 ;  /* 0x000000ffff137224 */ /* 0x000fe200018e0613 */
[----:B------:R-:W-:Y:S01]  /*05f0*/  @P2 R2UR UR6, R28 ;  /* 0x000000001c0622ca */ /* 0x000fe200000e0000 */
[----:B------:R-:W-:Y:S01]  /*0600*/  @P2 IMAD.X R21, RZ, RZ, R21, P4 ;  /* 0x000000ffff152224 */ /* 0x000fe200020e0615 */
[----:B------:R-:W-:Y:S02]  /*0610*/  LOP3.LUT R15, R15, 0xfffffffc, RZ, 0xc0, !PT ;  /* 0xfffffffc0f0f7812 */ /* 0x000fe400078ec0ff */
[----:B------:R-:W-:-:S02]  /*0620*/  SHF.L.U64.HI R16, R16, 0x1, R19 ;  /* 0x0000000110107819 */ /* 0x000fc40000010213 */
[----:B------:R-:W-:Y:S02]  /*0630*/  @P2 LEA.HI R12, P4, R21, R12, RZ, 0x1 ;  /* 0x0000000c150c2211 */ /* 0x000fe400078908ff */
[----:B------:R-:W-:Y:S02]  /*0640*/  IADD3 R14, P3, PT, R15, R10, RZ ;  /* 0x0000000a0f0e7210 */ /* 0x000fe40007f7e0ff */
[----:B------:R-:W-:Y:S01]  /*0650*/  @P2 IADD3.X R21, PT, PT, RZ, R21, RZ, P4, !PT ;  /* 0x00000015ff152210 */ /* 0x000fe200027fe4ff */
[----:B------:R-:W-:Y:S01]  /*0660*/  @P2 IMAD.SHL.U32 R19, R12, 0x2, RZ ;  /* 0x000000020c132824 */ /* 0x000fe200078e00ff */
[----:B------:R-:W-:Y:S01]  /*0670*/  @P2 R2UR UR7, R29 ;  /* 0x000000001d0722ca */ /* 0x000fe200000e0000 */
[----:B------:R-:W-:Y:S01]  /*0680*/  IMAD.X R15, R16, 0x1, R11, P3 ;  /* 0x00000001100f7824 */ /* 0x000fe200018e060b */
[----:B------:R-:W-:Y:S02]  /*0690*/  @P2 SHF.L.U64.HI R12, R12, 0x1, R21 ;  /* 0x000000010c0c2819 */ /* 0x000fe40000010215 */
[----:B------:R-:W-:-:S02]  /*06a0*/  @P2 LOP3.LUT R19, R19, 0xfffffffc, RZ, 0xc0, !PT ;  /* 0xfffffffc13132812 */ /* 0x000fc400078ec0ff */
[----:B------:R-:W3:Y:S02]  /*06b0*/  LDG.E R14, desc[UR4][R14.64] ;  /* 0x000000040e0e7981 */ /* 0x000ee4000c1e1900 */
[----:B------:R-:W-:-:S05]  /*06c0*/  @P2 IADD3 R10, P3, PT, R19, R10, RZ ;  /* 0x0000000a130a2210 */ /* 0x000fca0007f7e0ff */
[----:B------:R-:W-:-:S05]  /*06d0*/  @P2 IMAD.X R11, R12, 0x1, R11, P3 ;  /* 0x000000010c0b2824 */ /* 0x000fca00018e060b */
[----:B------:R-:W4:Y:S01]  /*06e0*/  @P2 LDG.E R10, desc[UR6][R10.64] ;  /* 0x000000060a0a2981 */ /* 0x000f22000c1e1900 */
[----:B------:R-:W-:Y:S02]  /*06f0*/  LOP3.LUT R19, R0, 0xc00, RZ, 0xfc, !PT ;  /* 0x00000c0000137812 */ /* 0x000fe400078efcff */
[C---:B---3--:R-:W-:Y:S02]  /*0700*/  PRMT R12, R14.reuse, 0x7632, R12 ;  /* 0x000076320e0c7816 */ /* 0x048fe4000000000c */
[----:B------:R-:W-:-:S03]  /*0710*/  SHF.L.U32 R16, R14, 0x10, RZ ;  /* 0x000000100e107819 */ /* 0x000fc600000006ff */
[----:B------:R-:W-:Y:S01]  /*0720*/  IMAD.U32 R12, R12, 0x10000, RZ ;  /* 0x000100000c0c7824 */ /* 0x000fe200078e00ff */
[----:B----4-:R-:W-:-:S04]  /*0730*/  @P2 PRMT R18, R10, 0x7632, R18 ;  /* 0x000076320a122816 */ /* 0x010fc80000000012 */
[----:B------:R-:W-:Y:S02]  /*0740*/  FMNMX3 R17, R17, R16, R12, !PT ;  /* 0x0000001011117276 */ /* 0x000fe4000780000c */
[----:B------:R-:W-:Y:S01]  /*0750*/  @P2 SHF.L.U32 R16, R10, 0x10, RZ ;  /* 0x000000100a102819 */ /* 0x000fe200000006ff */
[----:B------:R-:W-:Y:S02]  /*0760*/  @P2 IMAD.U32 R18, R18, 0x10000, RZ ;  /* 0x0001000012122824 */ /* 0x000fe400078e00ff */
[----:B------:R-:W-:Y:S02]  /*0770*/  IMAD.MOV.U32 R12, RZ, RZ, R4 ;  /* 0x000000ffff0c7224 */ /* 0x000fe400078e0004 */
[----:B------:R-:W-:Y:S01]  /*0780*/  @P2 IMAD.MOV.U32 R12, RZ, RZ, R19 ;  /* 0x000000ffff0c2224 */ /* 0x000fe200078e0013 */
[----:B------:R-:W-:-:S07]  /*0790*/  @P2 FMNMX3 R17, R17, R16, R18, !PT ;  /* 0x0000001011112276 */ /* 0x000fce0007800012 */
.L_x_61:
[----:B------:R-:W-:Y:S05]  /*07a0*/  BSYNC.RECONVERGENT B1 ;  /* 0x0000000000017941 */ /* 0x000fea0003800200 */
.L_x_60:
[----:B------:R-:W-:Y:S05]  /*07b0*/  @!P1 BRA `(.L_x_59) ;  /* 0x0000000400089947 */ /* 0x000fea0003800000 */
[----:B------:R-:W-:-:S03]  /*07c0*/  MOV R9, R13 ;  /* 0x0000000d00097202 */ /* 0x000fc60000000f00 */
[----:B------:R-:W-:-:S07]  /*07d0*/  IMAD.WIDE.U32 R8, R12, 0x2, R8 ;  /* 0x000000020c087825 */ /* 0x000fce00078e0008 */
.L_x_62:
[C---:B------:R-:W-:Y:S01]  /*07e0*/  IADD3 R14, P2, PT, R8.reuse, 0x800, RZ ;  /* 0x00000800080e7810 */ /* 0x040fe20007f5e0ff */
[----:B------:R-:W1:Y:S01]  /*07f0*/  LDCU.64 UR4, c[0x0][0x380] ;  /* 0x00007000ff0477ac */ /* 0x000e620008000a00 */
[----:B------:R-:W-:Y:S02]  /*0800*/  LEA.HI R18, P1, R9, R8, RZ, 0x1 ;  /* 0x0000000809127211 */ /* 0x000fe400078308ff */
[C---:B------:R-:W-:Y:S01]  /*0810*/  IADD3 R20, P3, PT, R8.reuse, 0x1800, RZ ;  /* 0x0000180008147810 */ /* 0x040fe20007f7e0ff */
[--C-:B------:R-:W-:Y:S01]  /*0820*/  IMAD.X R13, RZ, RZ, R9.reuse, P2 ;  /* 0x000000ffff0d7224 */ /* 0x100fe200010e0609 */
[----:B------:R-:W-:Y:S01]  /*0830*/  IADD3 R10, P2, PT, R8, 0x1000, RZ ;  /* 0x00001000080a7810 */ /* 0x000fe20007f5e0ff */
[--C-:B------:R-:W-:Y:S01]  /*0840*/  IMAD.X R15, RZ, RZ, R9.reuse, P1 ;  /* 0x000000ffff0f7224 */ /* 0x100fe200008e0609 */
[----:B----4-:R-:W-:Y:S01]  /*0850*/  R2UR UR6, R28 ;  /* 0x000000001c0672ca */ /* 0x010fe200000e0000 */
[--C-:B------:R-:W-:Y:S01]  /*0860*/  IMAD.X R21, RZ, RZ, R9.reuse, P3 ;  /* 0x000000ffff157224 */ /* 0x100fe200018e0609 */
[----:B------:R-:W-:Y:S01]  /*0870*/  LEA.HI R14, P1, R13, R14, RZ, 0x1 ;  /* 0x0000000e0d0e7211 */ /* 0x000fe200078308ff */
[----:B------:R-:W-:Y:S01]  /*0880*/  IMAD.X R11, RZ, RZ, R9, P2 ;  /* 0x000000ffff0b7224 */ /* 0x000fe200010e0609 */
[----:B------:R-:W-:-:S02]  /*0890*/  SHF.L.U64.HI R15, R18, 0x1, R15 ;  /* 0x00000001120f7819 */ /* 0x000fc4000001020f */
[----:B------:R-:W-:Y:S01]  /*08a0*/  SHF.L.U32 R18, R18, 0x1, RZ ;  /* 0x0000000112127819 */ /* 0x000fe200000006ff */
[----:B------:R-:W-:Y:S01]  /*08b0*/  IMAD.X R13, RZ, RZ, R13, P1 ;  /* 0x000000ffff0d7224 */ /* 0x000fe200008e060d */
[----:B------:R-:W-:Y:S02]  /*08c0*/  LEA.HI R10, P2, R11, R10, RZ, 0x1 ;  /* 0x0000000a0b0a7211 */ /* 0x000fe400078508ff */
[----:B------:R-:W-:Y:S02]  /*08d0*/  LOP3.LUT R18, R18, 0xfffffffc, RZ, 0xc0, !PT ;  /* 0xfffffffc12127812 */ /* 0x000fe400078ec0ff */
[C---:B------:R-:W-:Y:S01]  /*08e0*/  SHF.L.U64.HI R13, R14.reuse, 0x1, R13 ;  /* 0x000000010e0d7819 */ /* 0x040fe2000001020d */
[----:B------:R-:W-:Y:S01]  /*08f0*/  IMAD.X R11, RZ, RZ, R11, P2 ;  /* 0x000000ffff0b7224 */ /* 0x000fe200010e060b */
[----:B------:R-:W-:Y:S02]  /*0900*/  R2UR UR7, R29 ;  /* 0x000000001d0772ca */ /* 0x000fe400000e0000 */
[----:B------:R-:W-:-:S02]  /*0910*/  SHF.L.U32 R14, R14, 0x1, RZ ;  /* 0x000000010e0e7819 */ /* 0x000fc400000006ff */
[----:B-1----:R-:W-:Y:S02]  /*0920*/  IADD3 R18, P1, PT, R18, UR4, RZ ;  /* 0x0000000412127c10 */ /* 0x002fe4000ff3e0ff */
[----:B------:R-:W-:Y:S02]  /*0930*/  LOP3.LUT R14, R14, 0xfffffffc, RZ, 0xc0, !PT ;  /* 0xfffffffc0e0e7812 */ /* 0x000fe400078ec0ff */
[C---:B------:R-:W-:Y:S02]  /*0940*/  SHF.L.U64.HI R11, R10.reuse, 0x1, R11 ;  /* 0x000000010a0b7819 */ /* 0x040fe4000001020b */
[----:B------:R-:W-:Y:S02]  /*0950*/  LEA.HI R20, P2, R21, R20, RZ, 0x1 ;  /* 0x0000001415147211 */ /* 0x000fe400078508ff */
[----:B------:R-:W-:Y:S02]  /*0960*/  SHF.L.U32 R10, R10, 0x1, RZ ;  /* 0x000000010a0a7819 */ /* 0x000fe400000006ff */
[----:B------:R-:W-:-:S02]  /*0970*/  IADD3.X R19, PT, PT, R15, UR5, RZ, P1, !PT ;  /* 0x000000050f137c10 */ /* 0x000fc40008ffe4ff */
[----:B------:R-:W-:Y:S01]  /*0980*/  IADD3 R14, P1, PT, R14, UR4, RZ ;  /* 0x000000040e0e7c10 */ /* 0x000fe2000ff3e0ff */
[----:B------:R-:W-:Y:S01]  /*0990*/  IMAD.SHL.U32 R16, R20, 0x2, RZ ;  /* 0x0000000214107824 */ /* 0x000fe200078e00ff */
[----:B------:R-:W-:Y:S02]  /*09a0*/  R2UR UR8, R28 ;  /* 0x000000001c0872ca */ /* 0x000fe400000e0000 */
[----:B------:R-:W-:Y:S02]  /*09b0*/  R2UR UR9, R29 ;  /* 0x000000001d0972ca */ /* 0x000fe400000e0000 */
[----:B------:R-:W-:Y:S02]  /*09c0*/  LOP3.LUT R10, R10, 0xfffffffc, RZ, 0xc0, !PT ;  /* 0xfffffffc0a0a7812 */ /* 0x000fe400078ec0ff */
[----:B------:R-:W-:Y:S01]  /*09d0*/  IADD3.X R15, PT, PT, R13, UR5, RZ, P1, !PT ;  /* 0x000000050d0f7c10 */ /* 0x000fe20008ffe4ff */
[----:B------:R-:W-:Y:S01]  /*09e0*/  IMAD.X R21, RZ, RZ, R21, P2 ;  /* 0x000000ffff157224 */ /* 0x000fe200010e0615 */
[----:B------:R1:W3:Y:S01]  /*09f0*/  LDG.E R13, desc[UR6][R18.64] ;  /* 0x00000006120d7981 */ /* 0x0002e2000c1e1900 */
[----:B------:R-:W-:-:S02]  /*0a00*/  IADD3 R10, P1, PT, R10, UR4, RZ ;  /* 0x000000040a0a7c10 */ /* 0x000fc4000ff3e0ff */
[----:B------:R-:W-:Y:S02]  /*0a10*/  LOP3.LUT R16, R16, 0xfffffffc, RZ, 0xc0, !PT ;  /* 0xfffffffc10107812 */ /* 0x000fe400078ec0ff */
[----:B------:R-:W-:Y:S02]  /*0a20*/  IADD3.X R11, PT, PT, R11, UR5, RZ, P1, !PT ;  /* 0x000000050b0b7c10 */ /* 0x000fe40008ffe4ff */
[----:B------:R3:W4:Y:S01]  /*0a30*/  LDG.E R15, desc[UR8][R14.64] ;  /* 0x000000080e0f7981 */ /* 0x000722000c1e1900 */
[----:B-1----:R-:W-:-:S03]  /*0a40*/  SHF.L.U64.HI R19, R20, 0x1, R21 ;  /* 0x0000000114137819 */ /* 0x002fc60000010215 */
[----:B------:R-:W5:Y:S01]  /*0a50*/  LDG.E R10, desc[UR6][R10.64] ;  /* 0x000000060a0a7981 */ /* 0x000f62000c1e1900 */
[----:B------:R-:W-:-:S04]  /*0a60*/  IADD3 R18, P1, PT, R16, UR4, RZ ;  /* 0x0000000410127c10 */ /* 0x000fc8000ff3e0ff */
[----:B------:R-:W-:-:S05]  /*0a70*/  IADD3.X R19, PT, PT, R19, UR5, RZ, P1, !PT ;  /* 0x0000000513137c10 */ /* 0x000fca0008ffe4ff */
[----:B------:R-:W2:Y:S01]  /*0a80*/  LDG.E R18, desc[UR8][R18.64] ;  /* 0x0000000812127981 */ /* 0x000ea2000c1e1900 */
[----:B------:R-:W-:-:S04]  /*0a90*/  IADD3 R12, PT, PT, R12, 0x1000, RZ ;  /* 0x000010000c0c7810 */ /* 0x000fc80007ffe0ff */
[----:B------:R-:W-:Y:S02]  /*0aa0*/  ISETP.GE.AND P1, PT, R12, R3, PT ;  /* 0x000000030c00720c */ /* 0x000fe40003f26270 */
[----:B------:R-:W-:-:S04]  /*0ab0*/  IADD3 R8, P2, PT, R8, 0x2000, RZ ;  /* 0x0000200008087810 */ /* 0x000fc80007f5e0ff */
[----:B------:R-:W-:Y:S02]  /*0ac0*/  IADD3.X R9, PT, PT, RZ, R9, RZ, P2, !PT ;  /* 0x00000009ff097210 */ /* 0x000fe400017fe4ff */
[C---:B---3--:R-:W-:Y:S02]  /*0ad0*/  PRMT R14, R13.reuse, 0x7632, R14 ;  /* 0x000076320d0e7816 */ /* 0x048fe4000000000e */
[----:B------:R-:W-:-:S03]  /*0ae0*/  SHF.L.U32 R16, R13, 0x10, RZ ;  /* 0x000000100d107819 */ /* 0x000fc600000006ff */
[----:B------:R-:W-:Y:S01]  /*0af0*/  IMAD.U32 R14, R14, 0x10000, RZ ;  /* 0x000100000e0e7824 */ /* 0x000fe200078e00ff */
[C---:B----4-:R-:W-:Y:S01]  /*0b00*/  PRMT R13, R15.reuse, 0x7632, R13 ;  /* 0x000076320f0d7816 */ /* 0x050fe2000000000d */
[----:B------:R-:W-:-:S03]  /*0b10*/  IMAD.U32 R15, R15, 0x10000, RZ ;  /* 0x000100000f0f7824 */ /* 0x000fc600078e00ff */
[----:B------:R-:W-:Y:S02]  /*0b20*/  FMNMX3 R14, R17, R16, R14, !PT ;  /* 0x00000010110e7276 */ /* 0x000fe4000780000e */
[C---:B-----5:R-:W-:Y:S02]  /*0b30*/  PRMT R16, R10.reuse, 0x7632, R16 ;  /* 0x000076320a107816 */ /* 0x060fe40000000010 */
[----:B------:R-:W-:Y:S01]  /*0b40*/  SHF.L.U32 R13, R13, 0x10, RZ ;  /* 0x000000100d0d7819 */ /* 0x000fe200000006ff */
[----:B------:R-:W-:Y:S02]  /*0b50*/  IMAD.U32 R10, R10, 0x10000, RZ ;  /* 0x000100000a0a7824 */ /* 0x000fe400078e00ff */
[----:B------:R-:W-:Y:S01]  /*0b60*/  IMAD.U32 R16, R16, 0x10000, RZ ;  /* 0x0001000010107824 */ /* 0x000fe200078e00ff */
[----:B------:R-:W-:Y:S02]  /*0b70*/  FMNMX3 R13, R14, R15, R13, !PT ;  /* 0x0000000f0e0d7276 */ /* 0x000fe4000780000d */
[C---:B--2---:R-:W-:Y:S01]  /*0b80*/  PRMT R11, R18.reuse, 0x7632, R11 ;  /* 0x00007632120b7816 */ /* 0x044fe2000000000b */
[----:B------:R-:W-:Y:S01]  /*0b90*/  IMAD.U32 R17, R18, 0x10000, RZ ;  /* 0x0001000012117824 */ /* 0x000fe200078e00ff */
[----:B------:R-:W-:-:S03]  /*0ba0*/  FMNMX3 R10, R13, R10, R16, !PT ;  /* 0x0000000a0d0a7276 */ /* 0x000fc60007800010 */
[----:B------:R-:W-:-:S05]  /*0bb0*/  IMAD.U32 R11, R11, 0x10000, RZ ;  /* 0x000100000b0b7824 */ /* 0x000fca00078e00ff */
[----:B------:R-:W-:Y:S01]  /*0bc0*/  FMNMX3 R17, R10, R17, R11, !PT ;  /* 0x000000110a117276 */ /* 0x000fe2000780000b */
[----:B------:R-:W-:Y:S06]  /*0bd0*/  @!P1 BRA `(.L_x_62) ;  /* 0xfffffffc00009947 */ /* 0x000fec000383ffff */
.L_x_59:
[----:B------:R-:W-:Y:S05]  /*0be0*/  BSYNC.RECONVERGENT B0 ;  /* 0x0000000000007941 */ /* 0x000fea0003800200 */
.L_x_58:
[----:B------:R-:W1:Y:S01]  /*0bf0*/  S2R R25, SR_LANEID ;  /* 0x0000000000197919 */ /* 0x000e620000000000 */
[----:B------:R-:W-:Y:S01]  /*0c00*/  UMOV UR4, 0xffffffff ;  /* 0xffffffff00047882 */ /* 0x000fe20000000000 */
[C---:B-1----:R-:W-:Y:S02]  /*0c10*/  ISETP.GT.AND P3, PT, R25.reuse, 0xf, PT ;  /* 0x0000000f1900780c */ /* 0x042fe40003f64270 */
[C---:B------:R-:W-:Y:S02]  /*0c20*/  ISETP.GT.AND P1, PT, R25.reuse, 0x17, PT ;  /* 0x000000171900780c */ /* 0x040fe40003f24270 */
[----:B------:R-:W-:Y:S02]  /*0c30*/  P2R R8, PR, RZ, 0x8 ;  /* 0x00000008ff087803 */ /* 0x000fe40000000000 */
[C---:B------:R-:W-:Y:S02]  /*0c40*/  ISETP.GT.AND P2, PT, R25.reuse, 0x1b, PT ;  /* 0x0000001b1900780c */ /* 0x040fe40003f44270 */
[----:B------:R-:W-:-:S02]  /*0c50*/  ISETP.GT.AND P3, PT, R25, 0x1d, PT ;  /* 0x0000001d1900780c */ /* 0x000fc40003f64270 */
[----:B------:R-:W-:Y:S01]  /*0c60*/  ISETP.GT.AND P4, PT, R25, 0x1e, PT ;  /* 0x0000001e1900780c */ /* 0x000fe20003f84270 */
[----:B------:R-:W-:-:S12]  /*0c70*/  BRA.DIV UR4, `(.L_x_63) ;  /* 0x0000002a048c7947 */ /* 0x000fd8000b800000 */
[----:B------:R-:W1:Y:S02]  /*0c80*/  SHFL.DOWN PT, R14, R17, 0x1, 0x1f ;  /* 0x08201f00110e7f89 */ /* 0x000e6400000e0000 */
[----:B-1----:R-:W-:-:S05]  /*0c90*/  @!P4 FMNMX R17, R14, R17, !PT ;  /* 0x000000110e11c209 */ /* 0x002fca0007800000 */
[----:B------:R-:W1:Y:S02]  /*0ca0*/  SHFL.DOWN PT, R14, R17, 0x2, 0x1f ;  /* 0x08401f00110e7f89 */ /* 0x000e6400000e0000 */
[----:B-1----:R-:W-:-:S05]  /*0cb0*/  @!P3 FMNMX R17, R17, R14, !PT ;  /* 0x0000000e1111b209 */ /* 0x002fca0007800000 */
[----:B------:R-:W1:Y:S02]  /*0cc0*/  SHFL.DOWN PT, R14, R17, 0x4, 0x1f ;  /* 0x08801f00110e7f89 */ /* 0x000e6400000e0000 */
[----:B-1----:R-:W-:-:S05]  /*0cd0*/  @!P2 FMNMX R17, R17, R14, !PT ;  /* 0x0000000e1111a209 */ /* 0x002fca0007800000 */
[----:B------:R-:W1:Y:S02]  /*0ce0*/  SHFL.DOWN PT, R14, R17, 0x8, 0x1f ;  /* 0x09001f00110e7f89 */ /* 0x000e6400000e0000 */
[----:B-1----:R-:W-:-:S04]  /*0cf0*/  FMNMX R9, R17, R14, !PT ;  /* 0x0000000e11097209 */ /* 0x002fc80007800000 */
[----:B------:R-:W-:-:S05]  /*0d00*/  FSEL R8, R17, R9, P1 ;  /* 0x0000000911087208 */ /* 0x000fca0000800000 */
[----:B------:R1:W3:Y:S02]  /*0d10*/  SHFL.DOWN PT, R14, R8, 0x10, 0x1f ;  /* 0x0a001f00080e7f89 */ /* 0x0002e400000e0000 */
.L_x_97:
[----:B------:R-:W-:Y:S01]  /*0d20*/  ISETP.GT.AND P6, PT, R25, 0xf, PT ;  /* 0x0000000f1900780c */ /* 0x000fe20003fc4270 */
[----:B------:R-:W-:Y:S01]  /*0d30*/  IMAD.MOV.U32 R16, RZ, RZ, R8 ;  /* 0x000000ffff107224 */ /* 0x000fe200078e0008 */
[----:B------:R-:W-:-:S11]  /*0d40*/  PLOP3.LUT P5, PT, PT, PT, PT, 0x8, 0x80 ;  /* 0x000000000080781c */ /* 0x000fd60003fae170 */
[----:B------:R-:W-:Y:S05]  /*0d50*/  @P6 BRA `(.L_x_64) ;  /* 0x0000000000246947 */ /* 0x000fea0003800000 */
[----:B------:R-:W5:Y:S01]  /*0d60*/  S2UR UR5, SR_CgaCtaId ;  /* 0x00000000000579c3 */ /* 0x000f620000008800 */
[----:B------:R-:W-:Y:S01]  /*0d70*/  ISETP.NE.AND P6, PT, R25, RZ, PT ;  /* 0x000000ff1900720c */ /* 0x000fe20003fc5270 */
[----:B------:R-:W-:Y:S01]  /*0d80*/  UMOV UR4, 0x400 ;  /* 0x0000040000047882 */ /* 0x000fe20000000000 */
[----:B-1----:R-:W-:Y:S02]  /*0d90*/  SHF.R.U32.HI R8, RZ, 0x3, R0 ;  /* 0x00000003ff087819 */ /* 0x002fe40000011600 */
[----:B---3--:R-:W-:Y:S02]  /*0da0*/  FMNMX R16, R9, R14, !PT ;  /* 0x0000000e09107209 */ /* 0x008fe40007800000 */
[----:B------:R-:W-:-:S07]  /*0db0*/  LOP3.LUT R9, R8, 0x7c, RZ, 0xc0, !PT ;  /* 0x0000007c08097812 */ /* 0x000fce00078ec0ff */
[----:B------:R-:W-:Y:S01]  /*0dc0*/  @!P6 PLOP3.LUT P5, PT, PT, PT, PT, 0x80, 0x8 ;  /* 0x000000000008e81c */ /* 0x000fe20003faf070 */
[----:B-----5:R-:W-:-:S09]  /*0dd0*/  ULEA UR4, UR5, UR4, 0x18 ;  /* 0x0000000405047291 */ /* 0x020fd2000f8ec0ff */
[----:B------:R1:W-:Y:S03]  /*0de0*/  @!P6 STS [R9+UR4+0x20], R16 ;  /* 0x000020100900e988 */ /* 0x0003e60008000804 */
.L_x_64:
[----:B------:R-:W-:Y:S01]  /*0df0*/  ISETP.NE.AND P6, PT, R0, RZ, PT ;  /* 0x000000ff0000720c */ /* 0x000fe20003fc5270 */
[----:B------:R-:W-:Y:S05]  /*0e00*/  WARPSYNC.ALL ;  /* 0x0000000000007948 */ /* 0x000fea0003800000 */
[----:B------:R-:W-:Y:S01]  /*0e10*/  BAR.SYNC.DEFER_BLOCKING 0x0 ;  /* 0x0000000000007b1d */ /* 0x000fe20000010000 */
[----:B-1----:R-:W-:-:S05]  /*0e20*/  P2R R8, PR, RZ, 0x40 ;  /* 0x00000040ff087803 */ /* 0x002fca0000000000 */
[----:B------:R-:W-:Y:S04]  /*0e30*/  BSSY.RECONVERGENT B0, `(.L_x_65) ;  /* 0x000001e000007945 */ /* 0x000fe80003800200 */
[----:B------:R-:W-:Y:S05]  /*0e40*/  @P6 BRA `(.L_x_66) ;  /* 0x0000000000706947 */ /* 0x000fea0003800000 */
[----:B------:R-:W1:Y:S01]  /*0e50*/  S2UR UR5, SR_CgaCtaId ;  /* 0x00000000000579c3 */ /* 0x000e620000008800 */
[----:B------:R-:W-:Y:S02]  /*0e60*/  UMOV UR4, 0x400 ;  /* 0x0000040000047882 */ /* 0x000fe40000000000 */
[----:B-1----:R-:W-:-:S09]  /*0e70*/  ULEA UR4, UR5, UR4, 0x18 ;  /* 0x0000000405047291 */ /* 0x002fd2000f8ec0ff */
[----:B------:R-:W1:Y:S04]  /*0e80*/  LDS.128 R8, [UR4+0x20] ;  /* 0x00002004ff087984 */ /* 0x000e680008000c00 */
[----:B------:R-:W5:Y:S04]  /*0e90*/  LDS.128 R20, [UR4+0x30] ;  /* 0x00003004ff147984 */ /* 0x000f680008000c00 */
[----:B---3--:R-:W3:Y:S01]  /*0ea0*/  LDS.128 R12, [UR4+0x40] ;  /* 0x00004004ff0c7984 */ /* 0x008ee20008000c00 */
[----:B-1----:R-:W-:-:S03]  /*0eb0*/  FMNMX3 R9, R16, R9, R10, !PT ;  /* 0x0000000910097276 */ /* 0x002fc6000780000a */
[----:B------:R-:W1:Y:S01]  /*0ec0*/  LDS.128 R16, [UR4+0x50] ;  /* 0x00005004ff107984 */ /* 0x000e620008000c00 */
[----:B-----5:R-:W-:-:S04]  /*0ed0*/  FMNMX3 R9, R9, R11, R20, !PT ;  /* 0x0000000b09097276 */ /* 0x020fc80007800014 */
[----:B------:R-:W-:Y:S02]  /*0ee0*/  FMNMX3 R21, R9, R21, R22, !PT ;  /* 0x0000001509157276 */ /* 0x000fe40007800016 */
[----:B------:R-:W5:Y:S02]  /*0ef0*/  LDS.128 R8, [UR4+0x60] ;  /* 0x00006004ff087984 */ /* 0x000f640008000c00 */
[----:B---3--:R-:W-:Y:S02]  /*0f00*/  FMNMX3 R12, R21, R23, R12, !PT ;  /* 0x00000017150c7276 */ /* 0x008fe4000780000c */
[----:B------:R-:W3:Y:S02]  /*0f10*/  LDS.128 R20, [UR4+0x70] ;  /* 0x00007004ff147984 */ /* 0x000ee40008000c00 */
[----:B------:R-:W-:-:S04]  /*0f20*/  FMNMX3 R12, R12, R13, R14, !PT ;  /* 0x0000000d0c0c7276 */ /* 0x000fc8000780000e */
[----:B-1----:R-:W-:-:S04]  /*0f30*/  FMNMX3 R12, R12, R15, R16, !PT ;  /* 0x0000000f0c0c7276 */ /* 0x002fc80007800010 */
[----:B------:R-:W-:Y:S02]  /*0f40*/  FMNMX3 R17, R12, R17, R18, !PT ;  /* 0x000000110c117276 */ /* 0x000fe40007800012 */
[----:B------:R-:W1:Y:S02]  /*0f50*/  LDS.128 R12, [UR4+0x80] ;  /* 0x00008004ff0c7984 */ /* 0x000e640008000c00 */
[----:B-----5:R-:W-:Y:S02]  /*0f60*/  FMNMX3 R8, R17, R19, R8, !PT ;  /* 0x0000001311087276 */ /* 0x020fe40007800008 */
[----:B------:R-:W5:Y:S02]  /*0f70*/  LDS.128 R16, [UR4+0x90] ;  /* 0x00009004ff107984 */ /* 0x000f640008000c00 */
[----:B------:R-:W-:-:S04]  /*0f80*/  FMNMX3 R8, R8, R9, R10, !PT ;  /* 0x0000000908087276 */ /* 0x000fc8000780000a */
[----:B---3--:R-:W-:-:S04]  /*0f90*/  FMNMX3 R8, R8, R11, R20, !PT ;  /* 0x0000000b08087276 */ /* 0x008fc80007800014 */
[----:B------:R-:W-:-:S04]  /*0fa0*/  FMNMX3 R8, R8, R21, R22, !PT ;  /* 0x0000001508087276 */ /* 0x000fc80007800016 */
[----:B-1----:R-:W-:-:S04]  /*0fb0*/  FMNMX3 R8, R8, R23, R12, !PT ;  /* 0x0000001708087276 */ /* 0x002fc8000780000c */
[----:B------:R-:W-:-:S04]  /*0fc0*/  FMNMX3 R8, R8, R13, R14, !PT ;  /* 0x0000000d08087276 */ /* 0x000fc8000780000e */
[----:B-----5:R-:W-:-:S04]  /*0fd0*/  FMNMX3 R8, R8, R15, R16, !PT ;  /* 0x0000000f08087276 */ /* 0x020fc80007800010 */
[----:B------:R-:W-:-:S04]  /*0fe0*/  FMNMX3 R8, R8, R17, R18, !PT ;  /* 0x0000001108087276 */ /* 0x000fc80007800012 */
[----:B------:R-:W-:-:S05]  /*0ff0*/  FMNMX R8, R8, R19, !PT ;  /* 0x0000001308087209 */ /* 0x000fca0007800000 */
[----:B------:R1:W-:Y:S02]  /*1000*/  STS [UR4+0xa4], R8 ;  /* 0x0000a408ff007988 */ /* 0x0003e40008000804 */
.L_x_66:
[----:B------:R-:W-:Y:S05]  /*1010*/  BSYNC.RECONVERGENT B0 ;  /* 0x0000000000007941 */ /* 0x000fea0003800200 */
.L_x_65:
[----:B------:R-:W5:Y:S08]  /*1020*/  S2UR UR5, SR_CgaCtaId ;  /* 0x00000000000579c3 */ /* 0x000f700000008800 */
[----:B------:R-:W-:Y:S01]  /*1030*/  BAR.SYNC.DEFER_BLOCKING 0x0 ;  /* 0x0000000000007b1d */ /* 0x000fe20000010000 */
[----:B------:R-:W-:-:S05]  /*1040*/  IMAD.MOV.U32 R17, RZ, RZ, RZ ;  /* 0x000000ffff117224 */ /* 0x000fca00078e00ff */
[----:B------:R-:W-:Y:S01]  /*1050*/  UMOV UR4, 0x400 ;  /* 0x0000040000047882 */ /* 0x000fe20000000000 */
[----:B------:R-:W-:Y:S01]  /*1060*/  BSSY.RECONVERGENT B0, `(.L_x_67) ;  /* 0x000010a000007945 */ /* 0x000fe20003800200 */
[----:B-----5:R-:W-:-:S09]  /*1070*/  ULEA UR4, UR5, UR4, 0x18 ;  /* 0x0000000405047291 */ /* 0x020fd2000f8ec0ff */
[----:B------:R-:W0:Y:S02]  /*1080*/  LDS R27, [UR4+0xa4] ;  /* 0x0000a404ff1b7984 */ /* 0x000e240008000800 */
[----:B------:R-:W0:Y:S01]  /*1090*/  LDCU.128 UR4, c[0x0][0x380] ;  /* 0x00007000ff0477ac */ /* 0x000e220008000c00 */
[----:B------:R-:W-:Y:S05]  /*10a0*/  @P0 BRA `(.L_x_68) ;  /* 0x0000001000140947 */ /* 0x000fea0003800000 */
[----:B------:R-:W-:Y:S01]  /*10b0*/  ISETP.NE.AND P6, PT, R6, RZ, PT ;  /* 0x000000ff0600720c */ /* 0x000fe20003fc5270 */
[----:B------:R-:W-:Y:S01]  /*10c0*/  BSSY.RECONVERGENT B1, `(.L_x_69) ;  /* 0x0000076000017945 */ /* 0x000fe20003800200 */
[----:B------:R-:W-:Y:S02]  /*10d0*/  HFMA2 R17, -RZ, RZ, 0, 0 ;  /* 0x00000000ff117431 */ /* 0x000fe400000001ff */
[----:B---3--:R-:W-:-:S09]  /*10e0*/  IMAD.MOV.U32 R14, RZ, RZ, R0 ;  /* 0x000000ffff0e7224 */ /* 0x008fd200078e0000 */
[----:B------:R-:W-:Y:S05]  /*10f0*/  @!P6 BRA `(.L_x_70) ;  /* 0x0000000400c8e947 */ /* 0x000fea0003800000 */
[----:B-1----:R-:W1:Y:S01]  /*1100*/  LDC.64 R8, c[0x0][0x388] ;  /* 0x0000e200ff087b82 */ /* 0x002e620000000a00 */
[----:B------:R-:W-:Y:S01]  /*1110*/  MOV R13, RZ ;  /* 0x000000ff000d7202 */ /* 0x000fe20000000f00 */
[----:B------:R-:W-:Y:S01]  /*1120*/  IMAD.MOV.U32 R12, RZ, RZ, R26 ;  /* 0x000000ffff0c7224 */ /* 0x000fe200078e001a */
[----:B----4-:R-:W-:Y:S02]  /*1130*/  R2UR UR8, R28 ;  /* 0x000000001c0872ca */ /* 0x010fe400000e0000 */
[----:B------:R-:W-:Y:S01]  /*1140*/  R2UR UR9, R29 ;  /* 0x000000001d0972ca */ /* 0x000fe200000e0000 */
[-C--:B-1----:R-:W-:Y:S02]  /*1150*/  IMAD R10, R7, R8.reuse, RZ ;  /* 0x00000008070a7224 */ /* 0x082fe400078e02ff */
[----:B------:R-:W-:-:S04]  /*1160*/  IMAD.WIDE.U32 R12, R5, R8, R12 ;  /* 0x00000008050c7225 */ /* 0x000fc800078e000c */
[----:B------:R-:W-:Y:S02]  /*1170*/  IMAD R9, R5, R9, R10 ;  /* 0x0000000905097224 */ /* 0x000fe400078e020a */
[----:B------:R-:W1:Y:S02]  /*1180*/  LDC.64 R10, c[0x0][0x380] ;  /* 0x0000e000ff0a7b82 */ /* 0x000e640000000a00 */
[----:B------:R-:W-:-:S05]  /*1190*/  IMAD.IADD R9, R9, 0x1, R13 ;  /* 0x0000000109097824 */ /* 0x000fca00078e020d */
[----:B------:R-:W-:-:S04]  /*11a0*/  LEA.HI R8, P6, R9, R12, RZ, 0x1 ;  /* 0x0000000c09087211 */ /* 0x000fc800078d08ff */
[----:B------:R-:W-:Y:S01]  /*11b0*/  SHF.L.U32 R19, R8, 0x1, RZ ;  /* 0x0000000108137819 */ /* 0x000fe200000006ff */
[----:B------:R-:W-:-:S03]  /*11c0*/  IMAD.X R15, RZ, RZ, R9, P6 ;  /* 0x000000ffff0f7224 */ /* 0x000fc600030e0609 */
[----:B------:R-:W-:Y:S02]  /*11d0*/  LOP3.LUT R19, R19, 0xfffffffc, RZ, 0xc0, !PT ;  /* 0xfffffffc13137812 */ /* 0x000fe400078ec0ff */
[----:B------:R-:W-:Y:S02]  /*11e0*/  SHF.L.U64.HI R8, R8, 0x1, R15 ;  /* 0x0000000108087819 */ /* 0x000fe4000001020f */
[----:B-1----:R-:W-:-:S05]  /*11f0*/  IADD3 R18, P6, PT, R19, R10, RZ ;  /* 0x0000000a13127210 */ /* 0x002fca0007fde0ff */
[----:B------:R-:W-:-:S05]  /*1200*/  IMAD.X R19, R8, 0x1, R11, P6 ;  /* 0x0000000108137824 */ /* 0x000fca00030e060b */
[----:B------:R-:W3:Y:S01]  /*1210*/  LDG.E R18, desc[UR8][R18.64] ;  /* 0x0000000812127981 */ /* 0x000ee2000c1e1900 */
[----:B------:R-:W-:Y:S01]  /*1220*/  MOV R15, 0x3bbb989d ;  /* 0x3bbb989d000f7802 */ /* 0x000fe20000000f00 */
[----:B------:R-:W-:Y:S01]  /*1230*/  IMAD.MOV.U32 R16, RZ, RZ, 0x437c0000 ;  /* 0x437c0000ff107424 */ /* 0x000fe200078e00ff */
[----:B------:R-:W-:Y:S02]  /*1240*/  ISETP.NE.AND P6, PT, R6, 0x1, PT ;  /* 0x000000010600780c */ /* 0x000fe40003fc5270 */
[C---:B---3--:R-:W-:Y:S01]  /*1250*/  PRMT R8, R18.reuse, 0x7632, R8 ;  /* 0x0000763212087816 */ /* 0x048fe20000000008 */
[----:B------:R-:W-:-:S04]  /*1260*/  IMAD.U32 R14, R18, 0x10000, RZ ;  /* 0x00010000120e7824 */ /* 0x000fc800078e00ff */
[----:B------:R-:W-:Y:S02]  /*1270*/  IMAD.U32 R8, R8, 0x10000, RZ ;  /* 0x0001000008087824 */ /* 0x000fe400078e00ff */
[C---:B0-----:R-:W-:Y:S02]  /*1280*/  FADD R14, -R27.reuse, R14 ;  /* 0x0000000e1b0e7221 */ /* 0x041fe40000000100 */
[----:B------:R-:W-:Y:S02]  /*1290*/  FADD R8, -R27, R8 ;  /* 0x000000081b087221 */ /* 0x000fe40000000100 */
[-C--:B------:R-:W-:Y:S02]  /*12a0*/  FFMA.SAT R17, R14, R15.reuse, 0.5 ;  /* 0x3f0000000e117423 */ /* 0x080fe4000000200f */
[----:B------:R-:W-:Y:S02]  /*12b0*/  FFMA.SAT R21, R8, R15, 0.5 ;  /* 0x3f00000008157423 */ /* 0x000fe4000000200f */
[----:B------:R-:W-:-:S02]  /*12c0*/  FFMA.RM R17, R17, R16, 12582913 ;  /* 0x4b40000111117423 */ /* 0x000fc40000004010 */
[----:B------:R-:W-:Y:S02]  /*12d0*/  FFMA.RM R21, R21, R16, 12582913 ;  /* 0x4b40000115157423 */ /* 0x000fe40000004010 */
[----:B------:R-:W-:Y:S02]  /*12e0*/  FADD R19, R17, -12583039 ;  /* 0xcb40007f11137421 */ /* 0x000fe40000000000 */
[----:B------:R-:W-:Y:S02]  /*12f0*/  FADD R23, R21, -12583039 ;  /* 0xcb40007f15177421 */ /* 0x000fe40000000000 */
[----:B------:R-:W-:Y:S02]  /*1300*/  FFMA R19, R14, 1.4426950216293334961, -R19 ;  /* 0x3fb8aa3b0e137823 */ /* 0x000fe40000000813 */
[----:B------:R-:W-:Y:S02]  /*1310*/  FFMA R23, R8, 1.4426950216293334961, -R23 ;  /* 0x3fb8aa3b08177823 */ /* 0x000fe40000000817 */
[----:B------:R-:W-:Y:S01]  /*1320*/  FFMA R19, R14, 1.925963033500011079e-08, R19 ;  /* 0x32a570600e137823 */ /* 0x000fe20000000013 */
[----:B------:R-:W-:Y:S01]  /*1330*/  LOP3.LUT R14, R0, 0x400, RZ, 0xfc, !PT ;  /* 0x00000400000e7812 */ /* 0x000fe200078efcff */
[----:B------:R-:W-:Y:S01]  /*1340*/  FFMA R23, R8, 1.925963033500011079e-08, R23 ;  /* 0x32a5706008177823 */ /* 0x000fe20000000017 */
[----:B------:R-:W-:Y:S01]  /*1350*/  SHF.L.U32 R8, R17, 0x17, RZ ;  /* 0x0000001711087819 */ /* 0x000fe200000006ff */
[----:B------:R-:W-:-:S02]  /*1360*/  IMAD.SHL.U32 R17, R21, 0x800000, RZ ;  /* 0x0080000015117824 */ /* 0x000fc400078e00ff */
[----:B------:R-:W0:Y:S08]  /*1370*/  MUFU.EX2 R19, R19 ;  /* 0x0000001300137308 */ /* 0x000e300000000800 */
[----:B------:R-:W1:Y:S01]  /*1380*/  MUFU.EX2 R23, R23 ;  /* 0x0000001700177308 */ /* 0x000e620000000800 */
[----:B0-----:R-:W-:-:S04]  /*1390*/  FFMA R8, R8, R19, RZ ;  /* 0x0000001308087223 */ /* 0x001fc800000000ff */
[----:B-1----:R-:W-:Y:S01]  /*13a0*/  FFMA R17, R17, R23, R8 ;  /* 0x0000001711117223 */ /* 0x002fe20000000008 */
[----:B------:R-:W-:Y:S06]  /*13b0*/  @!P6 BRA `(.L_x_70) ;  /* 0x000000040018e947 */ /* 0x000fec0003800000 */
[----:B------:R-:W-:Y:S02]  /*13c0*/  IADD3 R8, P6, PT, R12, 0x800, RZ ;  /* 0x000008000c087810 */ /* 0x000fe40007fde0ff */
[----:B------:R-:W-:Y:S02]  /*13d0*/  R2UR UR8, R28 ;  /* 0x000000001c0872ca */ /* 0x000fe400000e0000 */
[----:B------:R-:W-:Y:S01]  /*13e0*/  R2UR UR9, R29 ;  /* 0x000000001d0972ca */ /* 0x000fe200000e0000 */
[----:B------:R-:W-:-:S05]  /*13f0*/  IMAD.X R21, RZ, RZ, R9, P6 ;  /* 0x000000ffff157224 */ /* 0x000fca00030e0609 */
[----:B------:R-:W-:-:S04]  /*1400*/  LEA.HI R8, P6, R21, R8, RZ, 0x1 ;  /* 0x0000000815087211 */ /* 0x000fc800078d08ff */
[----:B------:R-:W-:Y:S01]  /*1410*/  IADD3.X R21, PT, PT, RZ, R21, RZ, P6, !PT ;  /* 0x00000015ff157210 */ /* 0x000fe200037fe4ff */
[----:B------:R-:W-:-:S03]  /*1420*/  IMAD.SHL.U32 R19, R8, 0x2, RZ ;  /* 0x0000000208137824 */ /* 0x000fc600078e00ff */
[----:B------:R-:W-:Y:S02]  /*1430*/  SHF.L.U64.HI R8, R8, 0x1, R21 ;  /* 0x0000000108087819 */ /* 0x000fe40000010215 */
[----:B------:R-:W-:-:S04]  /*1440*/  LOP3.LUT R19, R19, 0xfffffffc, RZ, 0xc0, !PT ;  /* 0xfffffffc13137812 */ /* 0x000fc800078ec0ff */
[----:B------:R-:W-:-:S05]  /*1450*/  IADD3 R18, P6, PT, R19, R10, RZ ;  /* 0x0000000a13127210 */ /* 0x000fca0007fde0ff */
[----:B------:R-:W-:-:S05]  /*1460*/  IMAD.X R19, R8, 0x1, R11, P6 ;  /* 0x0000000108137824 */ /* 0x000fca00030e060b */
[----:B------:R-:W3:Y:S01]  /*1470*/  LDG.E R18, desc[UR8][R18.64] ;  /* 0x0000000812127981 */ /* 0x000ee2000c1e1900 */
[----:B------:R-:W-:Y:S02]  /*1480*/  ISETP.NE.AND P6, PT, R6, 0x2, PT ;  /* 0x000000020600780c */ /* 0x000fe40003fc5270 */
[C---:B---3--:R-:W-:Y:S02]  /*1490*/  PRMT R8, R18.reuse, 0x7632, R8 ;  /* 0x0000763212087816 */ /* 0x048fe40000000008 */
[----:B------:R-:W-:-:S03]  /*14a0*/  SHF.L.U32 R14, R18, 0x10, RZ ;  /* 0x00000010120e7819 */ /* 0x000fc600000006ff */
[----:B------:R-:W-:Y:S02]  /*14b0*/  IMAD.U32 R8, R8, 0x10000, RZ ;  /* 0x0001000008087824 */ /* 0x000fe400078e00ff */
[C---:B------:R-:W-:Y:S02]  /*14c0*/  FADD R14, -R27.reuse, R14 ;  /* 0x0000000e1b0e7221 */ /* 0x040fe40000000100 */
[----:B------:R-:W-:Y:S02]  /*14d0*/  FADD R8, -R27, R8 ;  /* 0x000000081b087221 */ /* 0x000fe40000000100 */
[-C--:B------:R-:W-:Y:S02]  /*14e0*/  FFMA.SAT R21, R14, R15.reuse, 0.5 ;  /* 0x3f0000000e157423 */ /* 0x080fe4000000200f */
[----:B------:R-:W-:Y:S02]  /*14f0*/  FFMA.SAT R31, R8, R15, 0.5 ;  /* 0x3f000000081f7423 */ /* 0x000fe4000000200f */
[----:B------:R-:W-:-:S02]  /*1500*/  FFMA.RM R21, R21, R16, 12582913 ;  /* 0x4b40000115157423 */ /* 0x000fc40000004010 */
[----:B------:R-:W-:Y:S02]  /*1510*/  FFMA.RM R31, R31, R16, 12582913 ;  /* 0x4b4000011f1f7423 */ /* 0x000fe40000004010 */
[----:B------:R-:W-:Y:S02]  /*1520*/  FADD R23, R21, -12583039 ;  /* 0xcb40007f15177421 */ /* 0x000fe40000000000 */
[C---:B------:R-:W-:Y:S01]  /*1530*/  FADD R19, R31.reuse, -12583039 ;  /* 0xcb40007f1f137421 */ /* 0x040fe20000000000 */
[----:B------:R-:W-:Y:S01]  /*1540*/  SHF.L.U32 R31, R31, 0x17, RZ ;  /* 0x000000171f1f7819 */ /* 0x000fe200000006ff */
[----:B------:R-:W-:Y:S02]  /*1550*/  FFMA R23, R14, 1.4426950216293334961, -R23 ;  /* 0x3fb8aa3b0e177823 */ /* 0x000fe40000000817 */
[----:B------:R-:W-:Y:S02]  /*1560*/  FFMA R19, R8, 1.4426950216293334961, -R19 ;  /* 0x3fb8aa3b08137823 */ /* 0x000fe40000000813 */
[----:B------:R-:W-:Y:S01]  /*1570*/  FFMA R23, R14, 1.925963033500011079e-08, R23 ;  /* 0x32a570600e177823 */ /* 0x000fe20000000017 */
[----:B------:R-:W-:-:S02]  /*1580*/  IMAD.MOV.U32 R14, RZ, RZ, R4 ;  /* 0x000000ffff0e7224 */ /* 0x000fc400078e0004 */
[----:B------:R-:W-:Y:S01]  /*1590*/  FFMA R19, R8, 1.925963033500011079e-08, R19 ;  /* 0x32a5706008137823 */ /* 0x000fe20000000013 */
[----:B------:R-:W-:Y:S02]  /*15a0*/  IMAD.SHL.U32 R8, R21, 0x800000, RZ ;  /* 0x0080000015087824 */ /* 0x000fe400078e00ff */
[----:B------:R-:W0:Y:S08]  /*15b0*/  MUFU.EX2 R23, R23 ;  /* 0x0000001700177308 */ /* 0x000e300000000800 */
[----:B------:R-:W1:Y:S01]  /*15c0*/  MUFU.EX2 R19, R19 ;  /* 0x0000001300137308 */ /* 0x000e620000000800 */
[----:B0-----:R-:W-:-:S04]  /*15d0*/  FFMA R8, R8, R23, R17 ;  /* 0x0000001708087223 */ /* 0x001fc80000000011 */
        /* <DEDUP_REMOVED lines=14> */
[----:B------:R-:W-:Y:S02]  /*16c0*/  LOP3.LUT R14, R0, 0xc00, RZ, 0xfc, !PT ;  /* 0x00000c00000e7812 */ /* 0x000fe400078efcff */
        /* <DEDUP_REMOVED lines=14> */
[----:B------:R-:W-:-:S02]  /*17b0*/  FFMA R13, R12, 1.925963033500011079e-08, R13 ;  /* 0x32a570600c0d7823 */ /* 0x000fc4000000000d */
[----:B------:R-:W-:Y:S01]  /*17c0*/  FFMA R11, R8, 1.925963033500011079e-08, R11 ;  /* 0x32a57060080b7823 */ /* 0x000fe2000000000b */
[----:B------:R-:W-:-:S03]  /*17d0*/  IMAD.SHL.U32 R8, R9, 0x800000, RZ ;  /* 0x0080000009087824 */ /* 0x000fc600078e00ff */
[----:B------:R-:W0:Y:S08]  /*17e0*/  MUFU.EX2 R13, R13 ;  /* 0x0000000d000d7308 */ /* 0x000e300000000800 */
[----:B------:R-:W1:Y:S01]  /*17f0*/  MUFU.EX2 R11, R11 ;  /* 0x0000000b000b7308 */ /* 0x000e620000000800 */
[----:B0-----:R-:W-:-:S04]  /*1800*/  FFMA R8, R8, R13, R17 ;  /* 0x0000000d08087223 */ /* 0x001fc80000000011 */
[----:B-1----:R-:W-:-:S07]  /*1810*/  FFMA R17, R15, R11, R8 ;  /* 0x0000000b0f117223 */ /* 0x002fce0000000008 */
.L_x_70:
[----:B0-----:R-:W-:Y:S05]  /*1820*/  BSYNC.RECONVERGENT B1 ;  /* 0x0000000000017941 */ /* 0x001fea0003800200 */
.L_x_69:
[----:B-1----:R-:W-:-:S05]  /*1830*/  LOP3.LUT R8, RZ, R0, RZ, 0x33, !PT ;  /* 0x00000000ff087212 */ /* 0x002fca00078e33ff */
[----:B------:R-:W-:-:S05]  /*1840*/  IMAD.IADD R8, R8, 0x1, R3 ;  /* 0x0000000108087824 */ /* 0x000fca00078e0203 */
[----:B------:R-:W-:-:S13]  /*1850*/  ISETP.GE.U32.AND P6, PT, R8, 0xc00, PT ;  /* 0x00000c000800780c */ /* 0x000fda0003fc6070 */
[----:B------:R-:W-:Y:S05]  /*1860*/  @!P6 BRA `(.L_x_68) ;  /* 0x000000080024e947 */ /* 0x000fea0003800000 */
.L_x_71:
[----:B------:R-:W-:Y:S01]  /*1870*/  IMAD R10, R7, UR6, RZ ;  /* 0x00000006070a7c24 */ /* 0x000fe2000f8e02ff */
[----:B------:R-:W-:Y:S01]  /*1880*/  MOV R9, RZ ;  /* 0x000000ff00097202 */ /* 0x000fe20000000f00 */
[----:B------:R-:W-:Y:S01]  /*1890*/  IMAD.SHL.U32 R8, R14, 0x2, RZ ;  /* 0x000000020e087824 */ /* 0x000fe200078e00ff */
[----:B----4-:R-:W-:Y:S01]  /*18a0*/  R2UR UR8, R28 ;  /* 0x000000001c0872ca */ /* 0x010fe200000e0000 */
[----:B------:R-:W-:Y:S01]  /*18b0*/  IMAD R19, R5, UR7, R10 ;  /* 0x0000000705137c24 */ /* 0x000fe2000f8e020a */
[----:B------:R-:W-:Y:S01]  /*18c0*/  R2UR UR9, R29 ;  /* 0x000000001d0972ca */ /* 0x000fe200000e0000 */
[----:B------:R-:W-:-:S04]  /*18d0*/  IMAD.WIDE.U32 R10, R5, UR6, R8 ;  /* 0x00000006050a7c25 */ /* 0x000fc8000f8e0008 */
[----:B------:R-:W-:Y:S01]  /*18e0*/  IMAD.IADD R19, R19, 0x1, R11 ;  /* 0x0000000113137824 */ /* 0x000fe200078e020b */
[----:B------:R-:W-:-:S05]  /*18f0*/  IADD3 R13, P6, PT, R10, 0x800, RZ ;  /* 0x000008000a0d7810 */ /* 0x000fca0007fde0ff */
[----:B------:R-:W-:Y:S01]  /*1900*/  IMAD.X R22, RZ, RZ, R19, P6 ;  /* 0x000000ffff167224 */ /* 0x000fe200030e0613 */
[----:B------:R-:W-:-:S04]  /*1910*/  IADD3 R11, P6, PT, R10, 0x1000, RZ ;  /* 0x000010000a0b7810 */ /* 0x000fc80007fde0ff */
[----:B------:R-:W-:Y:S02]  /*1920*/  IADD3.X R12, PT, PT, RZ, R19, RZ, P6, !PT ;  /* 0x00000013ff0c7210 */ /* 0x000fe400037fe4ff */
[----:B------:R-:W-:-:S05]  /*1930*/  IADD3 R9, P6, PT, R10, 0x1800, RZ ;  /* 0x000018000a097810 */ /* 0x000fca0007fde0ff */
[----:B------:R-:W-:Y:S01]  /*1940*/  IMAD.X R16, RZ, RZ, R19, P6 ;  /* 0x000000ffff107224 */ /* 0x000fe200030e0613 */
[----:B------:R-:W-:-:S04]  /*1950*/  LEA.HI R15, P6, R19, R10, RZ, 0x1 ;  /* 0x0000000a130f7211 */ /* 0x000fc800078d08ff */
[----:B------:R-:W-:Y:S01]  /*1960*/  SHF.L.U32 R20, R15, 0x1, RZ ;  /* 0x000000010f147819 */ /* 0x000fe200000006ff */
[----:B------:R-:W-:Y:S01]  /*1970*/  IMAD.X R18, RZ, RZ, R19, P6 ;  /* 0x000000ffff127224 */ /* 0x000fe200030e0613 */
[----:B------:R-:W-:Y:S02]  /*1980*/  LEA.HI R13, P6, R22, R13, RZ, 0x1 ;  /* 0x0000000d160d7211 */ /* 0x000fe400078d08ff */
[----:B------:R-:W-:Y:S02]  /*1990*/  LOP3.LUT R20, R20, 0xfffffffc, RZ, 0xc0, !PT ;  /* 0xfffffffc14147812 */ /* 0x000fe400078ec0ff */
[----:B------:R-:W-:Y:S02]  /*19a0*/  IADD3.X R22, PT, PT, RZ, R22, RZ, P6, !PT ;  /* 0x00000016ff167210 */ /* 0x000fe400037fe4ff */
[----:B------:R-:W-:-:S05]  /*19b0*/  LEA.HI R10, P6, R12, R11, RZ, 0x1 ;  /* 0x0000000b0c0a7211 */ /* 0x000fca00078d08ff */
[----:B------:R-:W-:Y:S01]  /*19c0*/  IMAD.X R11, RZ, RZ, R12, P6 ;  /* 0x000000ffff0b7224 */ /* 0x000fe200030e060c */
[----:B------:R-:W-:Y:S02]  /*19d0*/  LEA.HI R9, P6, R16, R9, RZ, 0x1 ;  /* 0x0000000910097211 */ /* 0x000fe400078d08ff */
[----:B------:R-:W-:Y:S01]  /*19e0*/  SHF.L.U64.HI R12, R15, 0x1, R18 ;  /* 0x000000010f0c7819 */ /* 0x000fe20000010212 */
[----:B------:R-:W-:Y:S02]  /*19f0*/  IMAD.SHL.U32 R18, R13, 0x2, RZ ;  /* 0x000000020d127824 */ /* 0x000fe400078e00ff */
[----:B------:R-:W-:Y:S01]  /*1a00*/  IMAD.X R16, RZ, RZ, R16, P6 ;  /* 0x000000ffff107224 */ /* 0x000fe200030e0610 */
[----:B------:R-:W-:Y:S02]  /*1a10*/  IADD3 R20, P6, PT, R20, UR4, RZ ;  /* 0x0000000414147c10 */ /* 0x000fe4000ffde0ff */
[----:B------:R-:W-:Y:S02]  /*1a20*/  LOP3.LUT R18, R18, 0xfffffffc, RZ, 0xc0, !PT ;  /* 0xfffffffc12127812 */ /* 0x000fe400078ec0ff */
[----:B------:R-:W-:-:S02]  /*1a30*/  IADD3.X R21, PT, PT, R12, UR5, RZ, P6, !PT ;  /* 0x000000050c157c10 */ /* 0x000fc4000b7fe4ff */
[----:B------:R-:W-:Y:S02]  /*1a40*/  SHF.L.U64.HI R12, R13, 0x1, R22 ;  /* 0x000000010d0c7819 */ /* 0x000fe40000010216 */
[----:B------:R-:W-:Y:S01]  /*1a50*/  IADD3 R18, P6, PT, R18, UR4, RZ ;  /* 0x0000000412127c10 */ /* 0x000fe2000ffde0ff */
[----:B------:R-:W3:Y:S03]  /*1a60*/  LDG.E R20, desc[UR8][R20.64] ;  /* 0x0000000814147981 */ /* 0x000ee6000c1e1900 */
[----:B------:R-:W-:Y:S01]  /*1a70*/  IADD3.X R19, PT, PT, R12, UR5, RZ, P6, !PT ;  /* 0x000000050c137c10 */ /* 0x000fe2000b7fe4ff */
[C---:B------:R-:W-:Y:S01]  /*1a80*/  IMAD.SHL.U32 R12, R10.reuse, 0x2, RZ ;  /* 0x000000020a0c7824 */ /* 0x040fe200078e00ff */
[----:B------:R-:W-:-:S04]  /*1a90*/  SHF.L.U64.HI R10, R10, 0x1, R11 ;  /* 0x000000010a0a7819 */ /* 0x000fc8000001020b */
[----:B------:R-:W-:-:S04]  /*1aa0*/  LOP3.LUT R12, R12, 0xfffffffc, RZ, 0xc0, !PT ;  /* 0xfffffffc0c0c7812 */ /* 0x000fc800078ec0ff */
[----:B------:R-:W-:-:S04]  /*1ab0*/  IADD3 R12, P6, PT, R12, UR4, RZ ;  /* 0x000000040c0c7c10 */ /* 0x000fc8000ffde0ff */
[----:B------:R-:W-:Y:S02]  /*1ac0*/  IADD3.X R13, PT, PT, R10, UR5, RZ, P6, !PT ;  /* 0x000000050a0d7c10 */ /* 0x000fe4000b7fe4ff */
[C---:B------:R-:W-:Y:S02]  /*1ad0*/  SHF.L.U32 R10, R9.reuse, 0x1, RZ ;  /* 0x00000001090a7819 */ /* 0x040fe400000006ff */
[----:B------:R-:W-:Y:S01]  /*1ae0*/  SHF.L.U64.HI R9, R9, 0x1, R16 ;  /* 0x0000000109097819 */ /* 0x000fe20000010210 */
[----:B------:R-:W4:Y:S01]  /*1af0*/  LDG.E R12, desc[UR8][R12.64] ;  /* 0x000000080c0c7981 */ /* 0x000f22000c1e1900 */
[----:B------:R-:W-:-:S03]  /*1b00*/  LOP3.LUT R10, R10, 0xfffffffc, RZ, 0xc0, !PT ;  /* 0xfffffffc0a0a7812 */ /* 0x000fc600078ec0ff */
[----:B------:R0:W5:Y:S01]  /*1b10*/  LDG.E R16, desc[UR8][R18.64] ;  /* 0x0000000812107981 */ /* 0x000162000c1e1900 */
[----:B------:R-:W-:Y:S02]  /*1b20*/  R2UR UR10, R28 ;  /* 0x000000001c0a72ca */ /* 0x000fe400000e0000 */
[----:B------:R-:W-:Y:S02]  /*1b30*/  R2UR UR11, R29 ;  /* 0x000000001d0b72ca */ /* 0x000fe400000e0000 */
[----:B------:R-:W-:-:S04]  /*1b40*/  IADD3 R10, P6, PT, R10, UR4, RZ ;  /* 0x000000040a0a7c10 */ /* 0x000fc8000ffde0ff */
[----:B------:R-:W-:-:S07]  /*1b50*/  IADD3.X R11, PT, PT, R9, UR5, RZ, P6, !PT ;  /* 0x00000005090b7c10 */ /* 0x000fce000b7fe4ff */
[----:B------:R1:W2:Y:S01]  /*1b60*/  LDG.E R10, desc[UR10][R10.64] ;  /* 0x0000000a0a0a7981 */ /* 0x0002a2000c1e1900 */
[----:B------:R-:W-:Y:S02]  /*1b70*/  HFMA2 R15, -RZ, RZ, 3.7421875, 0 ;  /* 0x437c0000ff0f7431 */ /* 0x000fe400000001ff */
[----:B------:R-:W-:Y:S01]  /*1b80*/  IMAD.MOV.U32 R9, RZ, RZ, 0x3bbb989d ;  /* 0x3bbb989dff097424 */ /* 0x000fe200078e00ff */
[----:B------:R-:W-:-:S04]  /*1b90*/  IADD3 R14, PT, PT, R8, 0x1000, -R14 ;  /* 0x00001000080e7810 */ /* 0x000fc80007ffe80e */
[----:B------:R-:W-:Y:S01]  /*1ba0*/  ISETP.GE.AND P6, PT, R14, R3, PT ;  /* 0x000000030e00720c */ /* 0x000fe20003fc6270 */
[----:B---3--:R-:W-:-:S04]  /*1bb0*/  IMAD.U32 R22, R20, 0x10000, RZ ;  /* 0x0001000014167824 */ /* 0x008fc800078e00ff */
[----:B------:R-:W-:-:S04]  /*1bc0*/  FADD R22, -R27, R22 ;  /* 0x000000161b167221 */ /* 0x000fc80000000100 */
[----:B------:R-:W-:-:S04]  /*1bd0*/  FFMA.SAT R26, R22, R9, 0.5 ;  /* 0x3f000000161a7423 */ /* 0x000fc80000002009 */
[----:B------:R-:W-:-:S04]  /*1be0*/  FFMA.RM R26, R26, R15, 12582913 ;  /* 0x4b4000011a1a7423 */ /* 0x000fc8000000400f */
[----:B------:R-:W-:-:S04]  /*1bf0*/  FADD R23, R26, -12583039 ;  /* 0xcb40007f1a177421 */ /* 0x000fc80000000000 */
[----:B------:R-:W-:Y:S01]  /*1c00*/  FFMA R23, R22, 1.4426950216293334961, -R23 ;  /* 0x3fb8aa3b16177823 */ /* 0x000fe20000000817 */
[----:B------:R-:W-:-:S03]  /*1c10*/  PRMT R20, R20, 0x7632, R20 ;  /* 0x0000763214147816 */ /* 0x000fc60000000014 */
[----:B------:R-:W-:Y:S02]  /*1c20*/  FFMA R23, R22, 1.925963033500011079e-08, R23 ;  /* 0x32a5706016177823 */ /* 0x000fe40000000017 */
[----:B------:R-:W-:-:S04]  /*1c30*/  IMAD.U32 R20, R20, 0x10000, RZ ;  /* 0x0001000014147824 */ /* 0x000fc800078e00ff */
[----:B------:R-:W3:Y:S01]  /*1c40*/  MUFU.EX2 R23, R23 ;  /* 0x0000001700177308 */ /* 0x000ee20000000800 */
[----:B------:R-:W-:Y:S01]  /*1c50*/  FADD R20, -R27, R20 ;  /* 0x000000141b147221 */ /* 0x000fe20000000100 */
[----:B------:R-:W-:-:S03]  /*1c60*/  IMAD.SHL.U32 R26, R26, 0x800000, RZ ;  /* 0x008000001a1a7824 */ /* 0x000fc600078e00ff */
[----:B0-----:R-:W-:-:S04]  /*1c70*/  FFMA.SAT R18, R20, R9, 0.5 ;  /* 0x3f00000014127423 */ /* 0x001fc80000002009 */
[----:B------:R-:W-:Y:S01]  /*1c80*/  FFMA.RM R18, R18, R15, 12582913 ;  /* 0x4b40000112127423 */ /* 0x000fe2000000400f */
[----:B-----5:R-:W-:Y:S01]  /*1c90*/  SHF.L.U32 R22, R16, 0x10, RZ ;  /* 0x0000001010167819 */ /* 0x020fe200000006ff */
[----:B---3--:R-:W-:Y:S02]  /*1ca0*/  FFMA R26, R26, R23, R17 ;  /* 0x000000171a1a7223 */ /* 0x008fe40000000011 */
[----:B------:R-:W-:Y:S02]  /*1cb0*/  FADD R17, R18, -12583039 ;  /* 0xcb40007f12117421 */ /* 0x000fe40000000000 */
[----:B------:R-:W-:Y:S02]  /*1cc0*/  FADD R22, -R27, R22 ;  /* 0x000000161b167221 */ /* 0x000fe40000000100 */
[----:B------:R-:W-:-:S04]  /*1cd0*/  FFMA R17, R20, 1.4426950216293334961, -R17 ;  /* 0x3fb8aa3b14117823 */ /* 0x000fc80000000811 */
[----:B------:R-:W-:Y:S01]  /*1ce0*/  FFMA R17, R20, 1.925963033500011079e-08, R17 ;  /* 0x32a5706014117823 */ /* 0x000fe20000000011 */
[----:B------:R-:W-:-:S04]  /*1cf0*/  FFMA.SAT R20, R22, R9, 0.5 ;  /* 0x3f00000016147423 */ /* 0x000fc80000002009 */
[----:B------:R-:W-:-:S04]  /*1d00*/  FFMA.RM R20, R20, R15, 12582913 ;  /* 0x4b40000114147423 */ /* 0x000fc8000000400f */
[----:B------:R-:W-:Y:S01]  /*1d10*/  FADD R19, R20, -12583039 ;  /* 0xcb40007f14137421 */ /* 0x000fe20000000000 */
[----:B------:R-:W0:Y:S03]  /*1d20*/  MUFU.EX2 R17, R17 ;  /* 0x0000001100117308 */ /* 0x000e260000000800 */
[----:B------:R-:W-:Y:S01]  /*1d30*/  FFMA R19, R22, 1.4426950216293334961, -R19 ;  /* 0x3fb8aa3b16137823 */ /* 0x000fe20000000813 */
[----:B------:R-:W-:-:S03]  /*1d40*/  PRMT R16, R16, 0x7632, R16 ;  /* 0x0000763210107816 */ /* 0x000fc60000000010 */
[----:B------:R-:W-:Y:S02]  /*1d50*/  FFMA R22, R22, 1.925963033500011079e-08, R19 ;  /* 0x32a5706016167823 */ /* 0x000fe40000000013 */
[----:B------:R-:W-:-:S04]  /*1d60*/  IMAD.U32 R16, R16, 0x10000, RZ ;  /* 0x0001000010107824 */ /* 0x000fc800078e00ff */
[----:B------:R-:W3:Y:S01]  /*1d70*/  MUFU.EX2 R22, R22 ;  /* 0x0000001600167308 */ /* 0x000ee20000000800 */
[----:B------:R-:W-:Y:S02]  /*1d80*/  IMAD.SHL.U32 R19, R18, 0x800000, RZ ;  /* 0x0080000012137824 */ /* 0x000fe400078e00ff */
[----:B------:R-:W-:Y:S02]  /*1d90*/  FADD R18, -R27, R16 ;  /* 0x000000101b127221 */ /* 0x000fe40000000100 */
[----:B0-----:R-:W-:Y:S01]  /*1da0*/  FFMA R19, R19, R17, R26 ;  /* 0x0000001113137223 */ /* 0x001fe2000000001a */
[----:B----4-:R-:W-:Y:S01]  /*1db0*/  SHF.L.U32 R26, R12, 0x10, RZ ;  /* 0x000000100c1a7819 */ /* 0x010fe200000006ff */
[----:B------:R-:W-:Y:S01]  /*1dc0*/  FFMA.SAT R16, R18, R9, 0.5 ;  /* 0x3f00000012107423 */ /* 0x000fe20000002009 */
[----:B------:R-:W-:-:S03]  /*1dd0*/  IMAD.SHL.U32 R20, R20, 0x800000, RZ ;  /* 0x0080000014147824 */ /* 0x000fc600078e00ff */
[----:B-1----:R-:W-:Y:S01]  /*1de0*/  FFMA.RM R11, R16, R15, 12582913 ;  /* 0x4b400001100b7423 */ /* 0x002fe2000000400f */
[----:B------:R-:W-:-:S03]  /*1df0*/  FADD R26, -R27, R26 ;  /* 0x0000001a1b1a7221 */ /* 0x000fc60000000100 */
[----:B------:R-:W-:Y:S01]  /*1e00*/  FADD R17, R11, -12583039 ;  /* 0xcb40007f0b117421 */ /* 0x000fe20000000000 */
[----:B------:R-:W-:Y:S01]  /*1e10*/  FFMA.SAT R16, R26, R9, 0.5 ;  /* 0x3f0000001a107423 */ /* 0x000fe20000002009 */
[----:B---3--:R-:W-:Y:S01]  /*1e20*/  FFMA R13, R20, R22, R19 ;  /* 0x00000016140d7223 */ /* 0x008fe20000000013 */
[----:B--2---:R-:W-:Y:S02]  /*1e30*/  IMAD.U32 R20, R10, 0x10000, RZ ;  /* 0x000100000a147824 */ /* 0x004fe400078e00ff */
[----:B------:R-:W-:Y:S01]  /*1e40*/  FFMA R17, R18, 1.4426950216293334961, -R17 ;  /* 0x3fb8aa3b12117823 */ /* 0x000fe20000000811 */
[----:B------:R-:W-:Y:S01]  /*1e50*/  FFMA.RM R16, R16, R15, 12582913 ;  /* 0x4b40000110107423 */ /* 0x000fe2000000400f */
[----:B------:R-:W-:Y:S02]  /*1e60*/  FADD R20, -R27, R20 ;  /* 0x000000141b147221 */ /* 0x000fe40000000100 */
[----:B------:R-:W-:Y:S01]  /*1e70*/  FFMA R18, R18, 1.925963033500011079e-08, R17 ;  /* 0x32a5706012127823 */ /* 0x000fe20000000011 */
[----:B------:R-:W-:Y:S01]  /*1e80*/  FADD R17, R16, -12583039 ;  /* 0xcb40007f10117421 */ /* 0x000fe20000000000 */
[----:B------:R-:W-:Y:S01]  /*1e90*/  PRMT R12, R12, 0x7632, R12 ;  /* 0x000076320c0c7816 */ /* 0x000fe2000000000c */
[----:B------:R-:W-:Y:S01]  /*1ea0*/  FFMA.SAT R22, R20, R9, 0.5 ;  /* 0x3f00000014167423 */ /* 0x000fe20000002009 */
[----:B------:R-:W-:Y:S01]  /*1eb0*/  PRMT R10, R10, 0x7632, R10 ;  /* 0x000076320a0a7816 */ /* 0x000fe2000000000a */
[----:B------:R-:W-:Y:S01]  /*1ec0*/  FFMA R19, R26, 1.4426950216293334961, -R17 ;  /* 0x3fb8aa3b1a137823 */ /* 0x000fe20000000811 */
[----:B------:R-:W-:Y:S01]  /*1ed0*/  SHF.L.U32 R12, R12, 0x10, RZ ;  /* 0x000000100c0c7819 */ /* 0x000fe200000006ff */
[----:B------:R-:W-:-:S02]  /*1ee0*/  FFMA.RM R17, R22, R15, 12582913 ;  /* 0x4b40000116117423 */ /* 0x000fc4000000400f */
[----:B------:R-:W-:Y:S02]  /*1ef0*/  IMAD.U32 R10, R10, 0x10000, RZ ;  /* 0x000100000a0a7824 */ /* 0x000fe400078e00ff */
[----:B------:R-:W-:Y:S01]  /*1f00*/  FADD R21, R17, -12583039 ;  /* 0xcb40007f11157421 */ /* 0x000fe20000000000 */
[C---:B------:R-:W-:Y:S01]  /*1f10*/  FADD R12, -R27.reuse, R12 ;  /* 0x0000000c1b0c7221 */ /* 0x040fe20000000100 */
[----:B------:R-:W-:Y:S02]  /*1f20*/  FADD R22, -R27, R10 ;  /* 0x0000000a1b167221 */ /* 0x000fe40000000100 */
[----:B------:R-:W-:Y:S01]  /*1f30*/  FFMA R21, R20, 1.4426950216293334961, -R21 ;  /* 0x3fb8aa3b14157823 */ /* 0x000fe20000000815 */
[----:B------:R-:W-:-:S03]  /*1f40*/  FFMA.SAT R10, R12, R9, 0.5 ;  /* 0x3f0000000c0a7423 */ /* 0x000fc60000002009 */
[----:B------:R-:W-:Y:S01]  /*1f50*/  FFMA R21, R20, 1.925963033500011079e-08, R21 ;  /* 0x32a5706014157823 */ /* 0x000fe20000000015 */
[----:B------:R-:W-:Y:S01]  /*1f60*/  FFMA.RM R20, R10, R15, 12582913 ;  /* 0x4b4000010a147423 */ /* 0x000fe2000000400f */
[----:B------:R-:W-:Y:S01]  /*1f70*/  FFMA R19, R26, 1.925963033500011079e-08, R19 ;  /* 0x32a570601a137823 */ /* 0x000fe20000000013 */
[----:B------:R-:W-:Y:S02]  /*1f80*/  FFMA.SAT R26, R22, R9, 0.5 ;  /* 0x3f000000161a7423 */ /* 0x000fe40000002009 */
[----:B------:R-:W-:Y:S02]  /*1f90*/  FADD R9, R20, -12583039 ;  /* 0xcb40007f14097421 */ /* 0x000fe40000000000 */
[----:B------:R-:W-:Y:S02]  /*1fa0*/  FFMA.RM R26, R26, R15, 12582913 ;  /* 0x4b4000011a1a7423 */ /* 0x000fe4000000400f */
[C---:B------:R-:W-:Y:S01]  /*1fb0*/  FFMA R9, R12.reuse, 1.4426950216293334961, -R9 ;  /* 0x3fb8aa3b0c097823 */ /* 0x040fe20000000809 */
[----:B------:R-:W0:Y:S03]  /*1fc0*/  MUFU.EX2 R18, R18 ;  /* 0x0000001200127308 */ /* 0x000e260000000800 */
[----:B------:R-:W-:Y:S01]  /*1fd0*/  FFMA R12, R12, 1.925963033500011079e-08, R9 ;  /* 0x32a570600c0c7823 */ /* 0x000fe20000000009 */
[----:B------:R-:W-:-:S04]  /*1fe0*/  FADD R9, R26, -12583039 ;  /* 0xcb40007f1a097421 */ /* 0x000fc80000000000 */
[----:B------:R-:W1:Y:S01]  /*1ff0*/  MUFU.EX2 R19, R19 ;  /* 0x0000001300137308 */ /* 0x000e620000000800 */
[----:B------:R-:W-:Y:S01]  /*2000*/  FFMA R9, R22, 1.4426950216293334961, -R9 ;  /* 0x3fb8aa3b16097823 */ /* 0x000fe20000000809 */
[----:B------:R-:W-:-:S03]  /*2010*/  IMAD.SHL.U32 R10, R11, 0x800000, RZ ;  /* 0x008000000b0a7824 */ /* 0x000fc600078e00ff */
[----:B------:R-:W-:-:S03]  /*2020*/  FFMA R22, R22, 1.925963033500011079e-08, R9 ;  /* 0x32a5706016167823 */ /* 0x000fc60000000009 */
[----:B------:R-:W2:Y:S01]  /*2030*/  MUFU.EX2 R12, R12 ;  /* 0x0000000c000c7308 */ /* 0x000ea20000000800 */
[----:B------:R-:W-:Y:S01]  /*2040*/  SHF.L.U32 R9, R16, 0x17, RZ ;  /* 0x0000001710097819 */ /* 0x000fe200000006ff */
[----:B0-----:R-:W-:-:S06]  /*2050*/  FFMA R10, R10, R18, R13 ;  /* 0x000000120a0a7223 */ /* 0x001fcc000000000d */
[----:B------:R-:W0:Y:S01]  /*2060*/  MUFU.EX2 R21, R21 ;  /* 0x0000001500157308 */ /* 0x000e220000000800 */
[----:B------:R-:W-:Y:S02]  /*2070*/  IMAD.SHL.U32 R20, R20, 0x800000, RZ ;  /* 0x0080000014147824 */ /* 0x000fe400078e00ff */
[----:B-1----:R-:W-:-:S05]  /*2080*/  FFMA R9, R9, R19, R10 ;  /* 0x0000001309097223 */ /* 0x002fca000000000a */
[----:B------:R-:W1:Y:S01]  /*2090*/  MUFU.EX2 R22, R22 ;  /* 0x0000001600167308 */ /* 0x000e620000000800 */
[----:B------:R-:W-:Y:S02]  /*20a0*/  IMAD.SHL.U32 R10, R17, 0x800000, RZ ;  /* 0x00800000110a7824 */ /* 0x000fe400078e00ff */
[----:B--2---:R-:W-:Y:S01]  /*20b0*/  FFMA R9, R20, R12, R9 ;  /* 0x0000000c14097223 */ /* 0x004fe20000000009 */
[----:B------:R-:W-:-:S03]  /*20c0*/  SHF.L.U32 R26, R26, 0x17, RZ ;  /* 0x000000171a1a7819 */ /* 0x000fc600000006ff */
[----:B0-----:R-:W-:-:S04]  /*20d0*/  FFMA R9, R10, R21, R9 ;  /* 0x000000150a097223 */ /* 0x001fc80000000009 */
[----:B-1----:R-:W-:Y:S01]  /*20e0*/  FFMA R17, R26, R22, R9 ;  /* 0x000000161a117223 */ /* 0x002fe20000000009 */
[----:B------:R-:W-:Y:S06]  /*20f0*/  @!P6 BRA `(.L_x_71) ;  /* 0xfffffff400dce947 */ /* 0x000fec000383ffff */
.L_x_68:
[----:B0-----:R-:W-:Y:S05]  /*2100*/  BSYNC.RECONVERGENT B0 ;  /* 0x0000000000007941 */ /* 0x001fea0003800200 */
.L_x_67:
[----:B-1----:R-:W0:Y:S01]  /*2110*/  SHFL.DOWN PT, R8, R17, 0x1, 0x1f ;  /* 0x08201f0011087f89 */ /* 0x002e2200000e0000 */
[----:B------:R-:W-:Y:S01]  /*2120*/  ISETP.GT.AND P6, PT, R25, 0xf, PT ;  /* 0x0000000f1900780c */ /* 0x000fe20003fc4270 */
[----:B------:R-:W1:Y:S01]  /*2130*/  S2UR UR5, SR_CgaCtaId ;  /* 0x00000000000579c3 */ /* 0x000e620000008800 */
[----:B------:R-:W-:Y:S01]  /*2140*/  UMOV UR4, 0x400 ;  /* 0x0000040000047882 */ /* 0x000fe20000000000 */
[----:B------:R-:W0:Y:S01]  /*2150*/  LDCU.64 UR6, c[0x0][0x380] ;  /* 0x00007000ff0677ac */ /* 0x000e220008000a00 */
[----:B------:R-:W-:Y:S01]  /*2160*/  BSSY.RECONVERGENT B0, `(.L_x_72) ;  /* 0x0000038000007945 */ /* 0x000fe20003800200 */
[----:B0-----:R-:W-:Y:S01]  /*2170*/  @!P4 FADD R17, R8, R17 ;  /* 0x000000110811c221 */ /* 0x001fe20000000000 */
[----:B-1----:R-:W-:-:S04]  /*2180*/  ULEA UR4, UR5, UR4, 0x18 ;  /* 0x0000000405047291 */ /* 0x002fc8000f8ec0ff */
[----:B------:R-:W0:Y:S02]  /*2190*/  SHFL.DOWN PT, R8, R17, 0x2, 0x1f ;  /* 0x08401f0011087f89 */ /* 0x000e2400000e0000 */
[----:B0-----:R-:W-:-:S05]  /*21a0*/  @!P3 FADD R17, R17, R8 ;  /* 0x000000081111b221 */ /* 0x001fca0000000000 */
[----:B------:R-:W0:Y:S02]  /*21b0*/  SHFL.DOWN PT, R8, R17, 0x4, 0x1f ;  /* 0x08801f0011087f89 */ /* 0x000e2400000e0000 */
[----:B0-----:R-:W-:-:S05]  /*21c0*/  @!P2 FADD R17, R17, R8 ;  /* 0x000000081111a221 */ /* 0x001fca0000000000 */
[----:B------:R-:W0:Y:S02]  /*21d0*/  SHFL.DOWN PT, R8, R17, 0x8, 0x1f ;  /* 0x09001f0011087f89 */ /* 0x000e2400000e0000 */
[----:B0-----:R-:W-:-:S05]  /*21e0*/  @!P1 FADD R17, R17, R8 ;  /* 0x0000000811119221 */ /* 0x001fca0000000000 */
[----:B------:R-:W0:Y:S02]  /*21f0*/  SHFL.DOWN PT, R8, R17, 0x10, 0x1f ;  /* 0x0a001f0011087f89 */ /* 0x000e2400000e0000 */
[----:B0-----:R-:W-:Y:S01]  /*2200*/  @!P6 FADD R17, R17, R8 ;  /* 0x000000081111e221 */ /* 0x001fe20000000000 */
[----:B------:R-:W-:-:S04]  /*2210*/  ISETP.NE.AND P6, PT, R0, RZ, PT ;  /* 0x000000ff0000720c */ /* 0x000fc80003fc5270 */
[----:B------:R0:W-:Y:S01]  /*2220*/  @P5 STS [R24+0x20], R17 ;  /* 0x0000201118005388 */ /* 0x0001e20000000800 */
[----:B------:R-:W-:Y:S08]  /*2230*/  BAR.SYNC.DEFER_BLOCKING 0x0 ;  /* 0x0000000000007b1d */ /* 0x000ff00000010000 */
[----:B------:R-:W-:Y:S05]  /*2240*/  @P6 BRA `(.L_x_73) ;  /* 0x0000000000a46947 */ /* 0x000fea0003800000 */
[----:B------:R-:W0:Y:S04]  /*2250*/  LDS R16, [UR4+0xcc] ;  /* 0x0000cc04ff107984 */ /* 0x000e280008000800 */
[----:B---3--:R-:W1:Y:S04]  /*2260*/  LDS.128 R12, [UR4+0xd0] ;  /* 0x0000d004ff0c7984 */ /* 0x008e680008000c00 */
[----:B------:R-:W3:Y:S04]  /*2270*/  LDS.128 R20, [UR4+0xe0] ;  /* 0x0000e004ff147984 */ /* 0x000ee80008000c00 */
[----:B------:R-:W5:Y:S01]  /*2280*/  LDS.128 R8, [UR4+0xf0] ;  /* 0x0000f004ff087984 */ /* 0x000f620008000c00 */
[----:B0-----:R-:W-:-:S04]  /*2290*/  FADD R17, R17, R16 ;  /* 0x0000001011117221 */ /* 0x001fc80000000000 */
[----:B-1----:R-:W-:Y:S02]  /*22a0*/  FADD R12, R17, R12 ;  /* 0x0000000c110c7221 */ /* 0x002fe40000000000 */
[----:B------:R-:W0:Y:S02]  /*22b0*/  LDS.128 R16, [UR4+0x100] ;  /* 0x00010004ff107984 */ /* 0x000e240008000c00 */
[----:B------:R-:W-:-:S04]  /*22c0*/  FADD R13, R12, R13 ;  /* 0x0000000d0c0d7221 */ /* 0x000fc80000000000 */
[----:B------:R-:W-:-:S04]  /*22d0*/  FADD R14, R13, R14 ;  /* 0x0000000e0d0e7221 */ /* 0x000fc80000000000 */
[----:B------:R-:W-:-:S04]  /*22e0*/  FADD R15, R14, R15 ;  /* 0x0000000f0e0f7221 */ /* 0x000fc80000000000 */
[----:B---3--:R-:W-:Y:S02]  /*22f0*/  FADD R20, R15, R20 ;  /* 0x000000140f147221 */ /* 0x008fe40000000000 */
[----:B------:R-:W1:Y:S02]  /*2300*/  LDS.128 R12, [UR4+0x110] ;  /* 0x00011004ff0c7984 */ /* 0x000e640008000c00 */
[----:B------:R-:W-:-:S04]  /*2310*/  FADD R21, R20, R21 ;  /* 0x0000001514157221 */ /* 0x000fc80000000000 */
[----:B------:R-:W-:-:S04]  /*2320*/  FADD R22, R21, R22 ;  /* 0x0000001615167221 */ /* 0x000fc80000000000 */
[----:B------:R-:W-:-:S04]  /*2330*/  FADD R23, R22, R23 ;  /* 0x0000001716177221 */ /* 0x000fc80000000000 */
[----:B-----5:R-:W-:Y:S02]  /*2340*/  FADD R8, R23, R8 ;  /* 0x0000000817087221 */ /* 0x020fe40000000000 */
[----:B------:R-:W3:Y:S02]  /*2350*/  LDS.128 R20, [UR4+0x120] ;  /* 0x00012004ff147984 */ /* 0x000ee40008000c00 */
        /* <DEDUP_REMOVED lines=8> */
[----:B-1----:R-:W-:-:S04]  /*23e0*/  FADD R12, R19, R12 ;  /* 0x0000000c130c7221 */ /* 0x002fc80000000000 */
[----:B------:R-:W-:-:S04]  /*23f0*/  FADD R13, R12, R13 ;  /* 0x0000000d0c0d7221 */ /* 0x000fc80000000000 */
[----:B------:R-:W-:Y:S02]  /*2400*/  FADD R14, R13, R14 ;  /* 0x0000000e0d0e7221 */ /* 0x000fe40000000000 */
[----:B------:R-:W1:Y:S02]  /*2410*/  LDS.64 R12, [UR4+0x140] ;  /* 0x00014004ff0c7984 */ /* 0x000e640008000a00 */
[----:B------:R-:W-:-:S04]  /*2420*/  FADD R15, R14, R15 ;  /* 0x0000000f0e0f7221 */ /* 0x000fc80000000000 */
[----:B---3--:R-:W-:-:S04]  /*2430*/  FADD R20, R15, R20 ;  /* 0x000000140f147221 */ /* 0x008fc80000000000 */
[----:B------:R-:W-:-:S04]  /*2440*/  FADD R21, R20, R21 ;  /* 0x0000001514157221 */ /* 0x000fc80000000000 */
[----:B------:R-:W-:-:S04]  /*2450*/  FADD R22, R21, R22 ;  /* 0x0000001615167221 */ /* 0x000fc80000000000 */
[----:B------:R-:W-:-:S04]  /*2460*/  FADD R23, R22, R23 ;  /* 0x0000001716177221 */ /* 0x000fc80000000000 */
[----:B0-----:R-:W-:-:S04]  /*2470*/  FADD R8, R23, R8 ;  /* 0x0000000817087221 */ /* 0x001fc80000000000 */
[----:B------:R-:W-:-:S04]  /*2480*/  FADD R9, R8, R9 ;  /* 0x0000000908097221 */ /* 0x000fc80000000000 */
[----:B------:R-:W-:-:S04]  /*2490*/  FADD R10, R9, R10 ;  /* 0x0000000a090a7221 */ /* 0x000fc80000000000 */
[----:B------:R-:W-:-:S04]  /*24a0*/  FADD R11, R10, R11 ;  /* 0x0000000b0a0b7221 */ /* 0x000fc80000000000 */
[----:B-1----:R-:W-:-:S04]  /*24b0*/  FADD R12, R11, R12 ;  /* 0x0000000c0b0c7221 */ /* 0x002fc80000000000 */
[----:B------:R-:W-:-:S05]  /*24c0*/  FADD R12, R12, R13 ;  /* 0x0000000d0c0c7221 */ /* 0x000fca0000000000 */
[----:B------:R1:W-:Y:S02]  /*24d0*/  STS [UR4+0x14c], R12 ;  /* 0x00014c0cff007988 */ /* 0x0003e40008000804 */
.L_x_73:
[----:B------:R-:W-:Y:S05]  /*24e0*/  BSYNC.RECONVERGENT B0 ;  /* 0x0000000000007941 */ /* 0x000fea0003800200 */
.L_x_72:
[----:B------:R-:W-:Y:S06]  /*24f0*/  BAR.SYNC.DEFER_BLOCKING 0x0 ;  /* 0x0000000000007b1d */ /* 0x000fec0000010000 */
[----:B------:R-:W0:Y:S01]  /*2500*/  LDCU.64 UR20, c[0x0][0x390] ;  /* 0x00007200ff1477ac */ /* 0x000e220008000a00 */
[----:B------:R-:W-:Y:S01]  /*2510*/  BSSY.RECONVERGENT B0, `(.L_x_74) ;  /* 0x0000112000007945 */ /* 0x000fe20003800200 */
[----:B------:R-:W0:Y:S01]  /*2520*/  LDCU.128 UR12, c[0x0][0x380] ;  /* 0x00007000ff0c77ac */ /* 0x000e220008000c00 */
[----:B------:R-:W0:Y:S02]  /*2530*/  LDCU.128 UR16, c[0x0][0x390] ;  /* 0x00007200ff1077ac */ /* 0x000e240008000c00 */
[----:B------:R-:W-:Y:S05]  /*2540*/  @P0 BRA `(.L_x_75) ;  /* 0x0000001000380947 */ /* 0x000fea0003800000 */
[----:B------:R-:W0:Y:S01]  /*2550*/  LDS R15, [UR4+0x14c] ;  /* 0x00014c04ff0f7984 */ /* 0x000e220008000800 */
[----:B-1----:R-:W-:Y:S01]  /*2560*/  LOP3.LUT R12, RZ, R0, RZ, 0x33, !PT ;  /* 0x00000000ff0c7212 */ /* 0x002fe200078e33ff */
[----:B------:R-:W-:Y:S01]  /*2570*/  BSSY.RECONVERGENT B1, `(.L_x_76) ;  /* 0x000005f000017945 */ /* 0x000fe20003800200 */
[----:B---3--:R-:W-:-:S03]  /*2580*/  IMAD.MOV.U32 R14, RZ, RZ, R0 ;  /* 0x000000ffff0e7224 */ /* 0x008fc600078e0000 */
[----:B------:R-:W-:-:S05]  /*2590*/  IMAD.IADD R12, R12, 0x1, R3 ;  /* 0x000000010c0c7824 */ /* 0x000fca00078e0203 */
[----:B------:R-:W-:-:S13]  /*25a0*/  LOP3.LUT P0, RZ, R12, 0x400, RZ, 0xc0, !PT ;  /* 0x000004000cff7812 */ /* 0x000fda000780c0ff */
[----:B------:R-:W-:Y:S05]  /*25b0*/  @P0 BRA `(.L_x_77) ;  /* 0x0000000400680947 */ /* 0x000fea0003800000 */
[----:B------:R-:W1:Y:S01]  /*25c0*/  LDCU.128 UR8, c[0x0][0x380] ;  /* 0x00007000ff0877ac */ /* 0x000e620008000c00 */
[----:B------:R-:W-:Y:S01]  /*25d0*/  SHF.L.U32 R10, R0, 0x1, RZ ;  /* 0x00000001000a7819 */ /* 0x000fe200000006ff */
[----:B------:R-:W-:Y:S02]  /*25e0*/  IMAD.MOV.U32 R11, RZ, RZ, RZ ;  /* 0x000000ffff0b7224 */ /* 0x000fe400078e00ff */
[----:B-1----:R-:W-:Y:S02]  /*25f0*/  IMAD R14, R7, UR10, RZ ;  /* 0x0000000a070e7c24 */ /* 0x002fe4000f8e02ff */
[----:B------:R-:W-:Y:S01]  /*2600*/  IMAD.WIDE.U32 R8, R5, UR10, R10 ;  /* 0x0000000a05087c25 */ /* 0x000fe2000f8e000a */
[----:B----4-:R-:W-:-:S03]  /*2610*/  R2UR UR10, R28 ;  /* 0x000000001c0a72ca */ /* 0x010fc600000e0000 */
[----:B------:R-:W-:Y:S01]  /*2620*/  IMAD R13, R5, UR11, R14 ;  /* 0x0000000b050d7c24 */ /* 0x000fe2000f8e020e */
[----:B------:R-:W-:-:S03]  /*2630*/  R2UR UR11, R29 ;  /* 0x000000001d0b72ca */ /* 0x000fc600000e0000 */
[----:B------:R-:W-:-:S05]  /*2640*/  IMAD.IADD R13, R13, 0x1, R9 ;  /* 0x000000010d0d7824 */ /* 0x000fca00078e0209 */
[----:B------:R-:W-:-:S04]  /*2650*/  LEA.HI R9, P0, R13, R8, RZ, 0x1 ;  /* 0x000000080d097211 */ /* 0x000fc800078108ff */
[----:B------:R-:W-:Y:S01]  /*2660*/  SHF.L.U32 R8, R9, 0x1, RZ ;  /* 0x0000000109087819 */ /* 0x000fe200000006ff */
[----:B------:R-:W-:-:S03]  /*2670*/  IMAD.X R14, RZ, RZ, R13, P0 ;  /* 0x000000ffff0e7224 */ /* 0x000fc600000e060d */
[----:B------:R-:W-:Y:S02]  /*2680*/  LOP3.LUT R8, R8, 0xfffffffc, RZ, 0xc0, !PT ;  /* 0xfffffffc08087812 */ /* 0x000fe400078ec0ff */
[----:B------:R-:W-:Y:S02]  /*2690*/  SHF.L.U64.HI R9, R9, 0x1, R14 ;  /* 0x0000000109097819 */ /* 0x000fe4000001020e */
[----:B------:R-:W-:-:S04]  /*26a0*/  IADD3 R8, P0, PT, R8, UR8, RZ ;  /* 0x0000000808087c10 */ /* 0x000fc8000ff1e0ff */
[----:B------:R-:W-:-:S06]  /*26b0*/  IADD3.X R9, PT, PT, R9, UR9, RZ, P0, !PT ;  /* 0x0000000909097c10 */ /* 0x000fcc00087fe4ff */
[----:B------:R-:W3:Y:S01]  /*26c0*/  LDG.E R9, desc[UR10][R8.64] ;  /* 0x0000000a08097981 */ /* 0x000ee2000c1e1900 */
[----:B------:R-:W-:Y:S01]  /*26d0*/  MOV R13, 0x3bbb989d ;  /* 0x3bbb989d000d7802 */ /* 0x000fe20000000f00 */
[----:B------:R-:W-:Y:S01]  /*26e0*/  IMAD.MOV.U32 R16, RZ, RZ, 0x437c0000 ;  /* 0x437c0000ff107424 */ /* 0x000fe200078e00ff */
[----:B------:R-:W-:Y:S01]  /*26f0*/  BSSY.RECONVERGENT B2, `(.L_x_78) ;  /* 0x0000019000027945 */ /* 0x000fe20003800200 */
[----:B---3--:R-:W-:-:S04]  /*2700*/  IMAD.U32 R14, R9, 0x10000, RZ ;  /* 0x00010000090e7824 */ /* 0x008fc800078e00ff */
[----:B------:R-:W-:-:S04]  /*2710*/  FADD R14, -R27, R14 ;  /* 0x0000000e1b0e7221 */ /* 0x000fc80000000100 */
[----:B------:R-:W-:-:S04]  /*2720*/  FFMA.SAT R13, R14, R13, 0.5 ;  /* 0x3f0000000e0d7423 */ /* 0x000fc8000000200d */
[----:B------:R-:W-:Y:S02]  /*2730*/  FFMA.RM R13, R13, R16, 12582913 ;  /* 0x4b4000010d0d7423 */ /* 0x000fe40000004010 */
[----:B0-----:R-:W0:Y:S02]  /*2740*/  MUFU.RCP R16, R15 ;  /* 0x0000000f00107308 */ /* 0x001e240000001000 */
[C---:B------:R-:W-:Y:S01]  /*2750*/  FADD R17, R13.reuse, -12583039 ;  /* 0xcb40007f0d117421 */ /* 0x040fe20000000000 */
[----:B------:R-:W-:-:S03]  /*2760*/  IMAD.SHL.U32 R8, R13, 0x800000, RZ ;  /* 0x008000000d087824 */ /* 0x000fc600078e00ff */
[----:B------:R-:W-:-:S04]  /*2770*/  FFMA R17, R14, 1.4426950216293334961, -R17 ;  /* 0x3fb8aa3b0e117823 */ /* 0x000fc80000000811 */
[----:B------:R-:W-:Y:S01]  /*2780*/  FFMA R17, R14, 1.925963033500011079e-08, R17 ;  /* 0x32a570600e117823 */ /* 0x000fe20000000011 */
[----:B------:R-:W-:-:S04]  /*2790*/  PRMT R14, R9, 0x7632, R14 ;  /* 0x00007632090e7816 */ /* 0x000fc8000000000e */
[----:B------:R-:W-:Y:S01]  /*27a0*/  SHF.L.U32 R14, R14, 0x10, RZ ;  /* 0x000000100e0e7819 */ /* 0x000fe200000006ff */
[----:B------:R-:W1:Y:S01]  /*27b0*/  MUFU.EX2 R17, R17 ;  /* 0x0000001100117308 */ /* 0x000e620000000800 */
[----:B0-----:R-:W-:-:S04]  /*27c0*/  FFMA R13, -R15, R16, 1 ;  /* 0x3f8000000f0d7423 */ /* 0x001fc80000000110 */
[----:B------:R-:W-:Y:S01]  /*27d0*/  FFMA R13, R16, R13, R16 ;  /* 0x0000000d100d7223 */ /* 0x000fe20000000010 */
[----:B-1----:R-:W-:-:S04]  /*27e0*/  FMUL R8, R8, R17 ;  /* 0x0000001108087220 */ /* 0x002fc80000400000 */
[----:B------:R-:W0:Y:S01]  /*27f0*/  FCHK P0, R8, R15 ;  /* 0x0000000f08007302 */ /* 0x000e220000000000 */
[----:B------:R-:W-:-:S04]  /*2800*/  FFMA R16, R8, R13, RZ ;  /* 0x0000000d08107223 */ /* 0x000fc800000000ff */
[----:B------:R-:W-:-:S04]  /*2810*/  FFMA R9, -R15, R16, R8 ;  /* 0x000000100f097223 */ /* 0x000fc80000000108 */
[----:B------:R-:W-:Y:S01]  /*2820*/  FFMA R13, R13, R9, R16 ;  /* 0x000000090d0d7223 */ /* 0x000fe20000000010 */
[----:B0-----:R-:W-:Y:S06]  /*2830*/  @!P0 BRA `(.L_x_79) ;  /* 0x0000000000108947 */ /* 0x001fec0003800000 */
[----:B------:R-:W-:Y:S01]  /*2840*/  IMAD.MOV.U32 R9, RZ, RZ, R15 ;  /* 0x000000ffff097224 */ /* 0x000fe200078e000f */
[----:B------:R-:W-:-:S07]  /*2850*/  MOV R18, 0x2870 ;  /* 0x0000287000127802 */ /* 0x000fce0000000f00 */
[----:B--2---:R-:W-:Y:S05]  /*2860*/  CALL.REL.NOINC `($__internal_1_$__cuda_sm3x_div_rn_noftz_f32_slowpath) ;  /* 0x0000001000147944 */ /* 0x004fea0003c00000 */
[----:B------:R-:W-:-:S07]  /*2870*/  IMAD.MOV.U32 R13, RZ, RZ, R19 ;  /* 0x000000ffff0d7224 */ /* 0x000fce00078e0013 */
.L_x_79:
[----:B------:R-:W-:Y:S05]  /*2880*/  BSYNC.RECONVERGENT B2 ;  /* 0x0000000000027941 */ /* 0x000fea0003800200 */
.L_x_78:
[----:B------:R-:W-:Y:S02]  /*2890*/  HFMA2 R9, -RZ, RZ, 0.96630859375, -0.0022525787353515625 ;  /* 0x3bbb989dff097431 */ /* 0x000fe400000001ff */
[----:B------:R-:W-:Y:S01]  /*28a0*/  FADD R14, -R27, R14 ;  /* 0x0000000e1b0e7221 */ /* 0x000fe20000000100 */
[----:B------:R-:W-:Y:S01]  /*28b0*/  IMAD.MOV.U32 R17, RZ, RZ, 0x437c0000 ;  /* 0x437c0000ff117424 */ /* 0x000fe200078e00ff */
[----:B------:R-:W0:Y:S01]  /*28c0*/  MUFU.RCP R18, R15 ;  /* 0x0000000f00127308 */ /* 0x000e220000001000 */
[----:B------:R-:W-:Y:S01]  /*28d0*/  BSSY.RECONVERGENT B2, `(.L_x_80) ;  /* 0x0000015000027945 */ /* 0x000fe20003800200 */
[----:B------:R-:W-:-:S04]  /*28e0*/  FFMA.SAT R8, R14, R9, 0.5 ;  /* 0x3f0000000e087423 */ /* 0x000fc80000002009 */
[----:B------:R-:W-:-:S04]  /*28f0*/  FFMA.RM R8, R8, R17, 12582913 ;  /* 0x4b40000108087423 */ /* 0x000fc80000004011 */
[C---:B------:R-:W-:Y:S01]  /*2900*/  FADD R9, R8.reuse, -12583039 ;  /* 0xcb40007f08097421 */ /* 0x040fe20000000000 */
[----:B------:R-:W-:Y:S02]  /*2910*/  IMAD.SHL.U32 R8, R8, 0x800000, RZ ;  /* 0x0080000008087824 */ /* 0x000fe400078e00ff */
[----:B0-----:R-:W-:Y:S01]  /*2920*/  FFMA R17, -R15, R18, 1 ;  /* 0x3f8000000f117423 */ /* 0x001fe20000000112 */
[----:B------:R-:W-:-:S04]  /*2930*/  FFMA R9, R14, 1.4426950216293334961, -R9 ;  /* 0x3fb8aa3b0e097823 */ /* 0x000fc80000000809 */
[----:B------:R-:W-:-:S06]  /*2940*/  FFMA R9, R14, 1.925963033500011079e-08, R9 ;  /* 0x32a570600e097823 */ /* 0x000fcc0000000009 */
        /* <DEDUP_REMOVED lines=8> */
[----:B------:R-:W-:Y:S01]  /*29d0*/  MOV R8, R16 ;  /* 0x0000001000087202 */ /* 0x000fe20000000f00 */
[----:B------:R-:W-:Y:S01]  /*29e0*/  IMAD.MOV.U32 R9, RZ, RZ, R15 ;  /* 0x000000ffff097224 */ /* 0x000fe200078e000f */
[----:B------:R-:W-:-:S07]  /*29f0*/  MOV R18, 0x2a10 ;  /* 0x00002a1000127802 */ /* 0x000fce0000000f00 */
[----:B--2---:R-:W-:Y:S05]  /*2a00*/  CALL.REL.NOINC `($__internal_1_$__cuda_sm3x_div_rn_noftz_f32_slowpath) ;  /* 0x0000000c00ac7944 */ /* 0x004fea0003c00000 */
[----:B------:R-:W-:-:S07]  /*2a10*/  IMAD.MOV.U32 R14, RZ, RZ, R19 ;  /* 0x000000ffff0e7224 */ /* 0x000fce00078e0013 */
.L_x_81:
[----:B------:R-:W-:Y:S05]  /*2a20*/  BSYNC.RECONVERGENT B2 ;  /* 0x0000000000027941 */ /* 0x000fea0003800200 */
.L_x_80:
[----:B------:R-:W0:Y:S01]  /*2a30*/  LDCU.128 UR8, c[0x0][0x390] ;  /* 0x00007200ff0877ac */ /* 0x000e220008000c00 */
[----:B------:R-:W-:Y:S01]  /*2a40*/  MOV R8, R10 ;  /* 0x0000000a00087202 */ /* 0x000fe20000000f00 */
[----:B------:R-:W-:Y:S01]  /*2a50*/  IMAD.MOV.U32 R9, RZ, RZ, RZ ;  /* 0x000000ffff097224 */ /* 0x000fe200078e00ff */
[----:B------:R-:W-:Y:S02]  /*2a60*/  F2FP.BF16.F32.PACK_AB R13, R14, R13 ;  /* 0x0000000d0e0d723e */ /* 0x000fe400000010ff */
[----:B------:R-:W-:Y:S01]  /*2a70*/  LOP3.LUT R14, R0, 0x400, RZ, 0xfc, !PT ;  /* 0x00000400000e7812 */ /* 0x000fe200078efcff */
[----:B0-----:R-:W-:Y:S02]  /*2a80*/  IMAD R16, R7, UR10, RZ ;  /* 0x0000000a07107c24 */ /* 0x001fe4000f8e02ff */
[----:B------:R-:W-:Y:S01]  /*2a90*/  IMAD.WIDE.U32 R8, R5, UR10, R8 ;  /* 0x0000000a05087c25 */ /* 0x000fe2000f8e0008 */
[----:B------:R-:W-:-:S03]  /*2aa0*/  R2UR UR10, R28 ;  /* 0x000000001c0a72ca */ /* 0x000fc600000e0000 */
        /* <DEDUP_REMOVED lines=9> */
[----:B------:R-:W-:-:S05]  /*2b40*/  IADD3.X R9, PT, PT, R9, UR9, RZ, P0, !PT ;  /* 0x0000000909097c10 */ /* 0x000fca00087fe4ff */
[----:B------:R1:W-:Y:S04]  /*2b50*/  STG.E desc[UR10][R8.64], R13 ;  /* 0x0000000d08007986 */ /* 0x0003e8000c10190a */
.L_x_77:
[----:B0-----:R-:W-:Y:S05]  /*2b60*/  BSYNC.RECONVERGENT B1 ;  /* 0x0000000000017941 */ /* 0x001fea0003800200 */
.L_x_76:
[----:B------:R-:W-:-:S13]  /*2b70*/  ISETP.GE.U32.AND P0, PT, R12, 0x400, PT ;  /* 0x000004000c00780c */ /* 0x000fda0003f06070 */
[----:B------:R-:W-:Y:S05]  /*2b80*/  @!P0 BRA `(.L_x_75) ;  /* 0x0000000800a88947 */ /* 0x000fea0003800000 */
.L_x_90:
[----:B------:R-:W-:Y:S02]  /*2b90*/  HFMA2 R11, -RZ, RZ, 0, 0 ;  /* 0x00000000ff0b7431 */ /* 0x000fe400000001ff */
[----:B------:R-:W-:Y:S01]  /*2ba0*/  IMAD.SHL.U32 R10, R14, 0x2, RZ ;  /* 0x000000020e0a7824 */ /* 0x000fe200078e00ff */
[----:B----4-:R-:W-:Y:S01]  /*2bb0*/  R2UR UR8, R28 ;  /* 0x000000001c0872ca */ /* 0x010fe200000e0000 */
[----:B01----:R-:W-:Y:S01]  /*2bc0*/  IMAD R8, R7, UR14, RZ ;  /* 0x0000000e07087c24 */ /* 0x003fe2000f8e02ff */
[----:B------:R-:W-:-:S03]  /*2bd0*/  R2UR UR9, R29 ;  /* 0x000000001d0972ca */ /* 0x000fc600000e0000 */
[C---:B------:R-:W-:Y:S02]  /*2be0*/  IMAD R17, R5.reuse, UR15, R8 ;  /* 0x0000000f05117c24 */ /* 0x040fe4000f8e0208 */
[----:B------:R-:W-:-:S04]  /*2bf0*/  IMAD.WIDE.U32 R12, R5, UR14, R10 ;  /* 0x0000000e050c7c25 */ /* 0x000fc8000f8e000a */
[----:B------:R-:W-:-:S05]  /*2c00*/  IMAD.IADD R17, R17, 0x1, R13 ;  /* 0x0000000111117824 */ /* 0x000fca00078e020d */
[----:B------:R-:W-:-:S04]  /*2c10*/  LEA.HI R9, P0, R17, R12, RZ, 0x1 ;  /* 0x0000000c11097211 */ /* 0x000fc800078108ff */
[----:B------:R-:W-:Y:S01]  /*2c20*/  IADD3.X R16, PT, PT, RZ, R17, RZ, P0, !PT ;  /* 0x00000011ff107210 */ /* 0x000fe200007fe4ff */
[----:B------:R-:W-:-:S03]  /*2c30*/  IMAD.SHL.U32 R8, R9, 0x2, RZ ;  /* 0x0000000209087824 */ /* 0x000fc600078e00ff */
[----:B------:R-:W-:Y:S02]  /*2c40*/  SHF.L.U64.HI R9, R9, 0x1, R16 ;  /* 0x0000000109097819 */ /* 0x000fe40000010210 */
[----:B------:R-:W-:-:S04]  /*2c50*/  LOP3.LUT R8, R8, 0xfffffffc, RZ, 0xc0, !PT ;  /* 0xfffffffc08087812 */ /* 0x000fc800078ec0ff */
[----:B------:R-:W-:-:S04]  /*2c60*/  IADD3 R8, P0, PT, R8, UR12, RZ ;  /* 0x0000000c08087c10 */ /* 0x000fc8000ff1e0ff */
[----:B------:R-:W-:-:S06]  /*2c70*/  IADD3.X R9, PT, PT, R9, UR13, RZ, P0, !PT ;  /* 0x0000000d09097c10 */ /* 0x000fcc00087fe4ff */
[----:B------:R-:W3:Y:S01]  /*2c80*/  LDG.E R9, desc[UR8][R8.64] ;  /* 0x0000000808097981 */ /* 0x000ee2000c1e1900 */
[----:B------:R-:W-:Y:S01]  /*2c90*/  IMAD.MOV.U32 R19, RZ, RZ, 0x3bbb989d ;  /* 0x3bbb989dff137424 */ /* 0x000fe200078e00ff */
[----:B------:R-:W-:Y:S01]  /*2ca0*/  MOV R21, 0x437c0000 ;  /* 0x437c000000157802 */ /* 0x000fe20000000f00 */
[----:B------:R-:W0:Y:S01]  /*2cb0*/  MUFU.RCP R20, R15 ;  /* 0x0000000f00147308 */ /* 0x000e220000001000 */
[----:B------:R-:W-:Y:S01]  /*2cc0*/  BSSY.RECONVERGENT B1, `(.L_x_82) ;  /* 0x0000019000017945 */ /* 0x000fe20003800200 */
[C---:B---3--:R-:W-:Y:S01]  /*2cd0*/  IMAD.U32 R16, R9.reuse, 0x10000, RZ ;  /* 0x0001000009107824 */ /* 0x048fe200078e00ff */
[----:B------:R-:W-:-:S03]  /*2ce0*/  PRMT R22, R9, 0x7632, R22 ;  /* 0x0000763209167816 */ /* 0x000fc60000000016 */
[----:B------:R-:W-:Y:S02]  /*2cf0*/  FADD R16, -R27, R16 ;  /* 0x000000101b107221 */ /* 0x000fe40000000100 */
[----:B------:R-:W-:Y:S02]  /*2d00*/  IMAD.U32 R22, R22, 0x10000, RZ ;  /* 0x0001000016167824 */ /* 0x000fe400078e00ff */
[----:B------:R-:W-:-:S04]  /*2d10*/  FFMA.SAT R18, R16, R19, 0.5 ;  /* 0x3f00000010127423 */ /* 0x000fc80000002013 */
[----:B------:R-:W-:Y:S01]  /*2d20*/  FFMA.RM R18, R18, R21, 12582913 ;  /* 0x4b40000112127423 */ /* 0x000fe20000004015 */
[----:B0-----:R-:W-:-:S03]  /*2d30*/  FFMA R21, -R15, R20, 1 ;  /* 0x3f8000000f157423 */ /* 0x001fc60000000114 */
[C---:B------:R-:W-:Y:S01]  /*2d40*/  FADD R19, R18.reuse, -12583039 ;  /* 0xcb40007f12137421 */ /* 0x040fe20000000000 */
[----:B------:R-:W-:Y:S02]  /*2d50*/  IMAD.SHL.U32 R18, R18, 0x800000, RZ ;  /* 0x0080000012127824 */ /* 0x000fe400078e00ff */
[----:B------:R-:W-:Y:S01]  /*2d60*/  FFMA R8, R20, R21, R20 ;  /* 0x0000001514087223 */ /* 0x000fe20000000014 */
[----:B------:R-:W-:-:S04]  /*2d70*/  FFMA R19, R16, 1.4426950216293334961, -R19 ;  /* 0x3fb8aa3b10137823 */ /* 0x000fc80000000813 */
[----:B------:R-:W-:-:S06]  /*2d80*/  FFMA R19, R16, 1.925963033500011079e-08, R19 ;  /* 0x32a5706010137823 */ /* 0x000fcc0000000013 */
[----:B------:R-:W0:Y:S02]  /*2d90*/  MUFU.EX2 R19, R19 ;  /* 0x0000001300137308 */ /* 0x000e240000000800 */
[----:B0-----:R-:W-:-:S06]  /*2da0*/  FMUL R18, R18, R19 ;  /* 0x0000001312127220 */ /* 0x001fcc0000400000 */
        /* <DEDUP_REMOVED lines=10> */
.L_x_83:
[----:B------:R-:W-:Y:S05]  /*2e50*/  BSYNC.RECONVERGENT B1 ;  /* 0x0000000000017941 */ /* 0x000fea0003800200 */
.L_x_82:
        /* <DEDUP_REMOVED lines=25> */
.L_x_85:
[----:B------:R-:W-:Y:S05]  /*2ff0*/  BSYNC.RECONVERGENT B1 ;  /* 0x0000000000017941 */ /* 0x000fea0003800200 */
.L_x_84:
[----:B------:R-:W-:Y:S01]  /*3000*/  IADD3 R9, P0, PT, R12, 0x800, RZ ;  /* 0x000008000c097810 */ /* 0x000fe20007f1e0ff */
[----:B------:R-:W-:Y:S01]  /*3010*/  IMAD R8, R7, UR18, RZ ;  /* 0x0000001207087c24 */ /* 0x000fe2000f8e02ff */
[----:B------:R-:W-:Y:S01]  /*3020*/  MOV R12, R10 ;  /* 0x0000000a000c7202 */ /* 0x000fe20000000f00 */
[----:B------:R-:W-:Y:S01]  /*3030*/  IMAD.MOV.U32 R13, RZ, RZ, RZ ;  /* 0x000000ffff0d7224 */ /* 0x000fe200078e00ff */
[C---:B------:R-:W-:Y:S01]  /*3040*/  R2UR UR8, R28.reuse ;  /* 0x000000001c0872ca */ /* 0x040fe200000e0000 */
[----:B------:R-:W-:Y:S01]  /*3050*/  IMAD.X R18, RZ, RZ, R17, P0 ;  /* 0x000000ffff127224 */ /* 0x000fe200000e0611 */
[----:B------:R-:W-:Y:S01]  /*3060*/  R2UR UR9, R29 ;  /* 0x000000001d0972ca */ /* 0x000fe200000e0000 */
[C---:B------:R-:W-:Y:S01]  /*3070*/  IMAD.WIDE.U32 R12, R5.reuse, UR18, R12 ;  /* 0x00000012050c7c25 */ /* 0x040fe2000f8e000c */
[----:B------:R-:W-:Y:S02]  /*3080*/  R2UR UR10, R28 ;  /* 0x000000001c0a72ca */ /* 0x000fe400000e0000 */
[----:B------:R-:W-:Y:S01]  /*3090*/  LEA.HI R9, P1, R18, R9, RZ, 0x1 ;  /* 0x0000000912097211 */ /* 0x000fe200078308ff */
[----:B------:R-:W-:Y:S01]  /*30a0*/  IMAD R19, R5, UR19, R8 ;  /* 0x0000001305137c24 */ /* 0x000fe2000f8e0208 */
[----:B------:R-:W-:-:S02]  /*30b0*/  R2UR UR11, R29 ;  /* 0x000000001d0b72ca */ /* 0x000fc400000e0000 */
[----:B------:R-:W-:Y:S01]  /*30c0*/  F2FP.BF16.F32.PACK_AB R21, R21, R16 ;  /* 0x000000101515723e */ /* 0x000fe200000010ff */
[----:B------:R-:W-:Y:S01]  /*30d0*/  IMAD.X R18, RZ, RZ, R18, P1 ;  /* 0x000000ffff127224 */ /* 0x000fe200008e0612 */
[----:B------:R-:W-:Y:S01]  /*30e0*/  IADD3 R17, PT, PT, R19, R13, RZ ;  /* 0x0000000d13117210 */ /* 0x000fe20007ffe0ff */
[----:B------:R-:W-:-:S03]  /*30f0*/  IMAD.SHL.U32 R8, R9, 0x2, RZ ;  /* 0x0000000209087824 */ /* 0x000fc600078e00ff */
[----:B------:R-:W-:Y:S02]  /*3100*/  LEA.HI R19, P0, R17, R12, RZ, 0x1 ;  /* 0x0000000c11137211 */ /* 0x000fe400078108ff */
[----:B------:R-:W-:Y:S02]  /*3110*/  SHF.L.U64.HI R9, R9, 0x1, R18 ;  /* 0x0000000109097819 */ /* 0x000fe40000010212 */
[----:B------:R-:W-:Y:S01]  /*3120*/  IADD3.X R20, PT, PT, RZ, R17, RZ, P0, !PT ;  /* 0x00000011ff147210 */ /* 0x000fe200007fe4ff */
[C---:B------:R-:W-:Y:S01]  /*3130*/  IMAD.SHL.U32 R18, R19.reuse, 0x2, RZ ;  /* 0x0000000213127824 */ /* 0x040fe200078e00ff */
[----:B------:R-:W-:Y:S02]  /*3140*/  LOP3.LUT R8, R8, 0xfffffffc, RZ, 0xc0, !PT ;  /* 0xfffffffc08087812 */ /* 0x000fe400078ec0ff */
[----:B------:R-:W-:Y:S02]  /*3150*/  SHF.L.U64.HI R19, R19, 0x1, R20 ;  /* 0x0000000113137819 */ /* 0x000fe40000010214 */
[----:B------:R-:W-:-:S02]  /*3160*/  LOP3.LUT R18, R18, 0xfffffffc, RZ, 0xc0, !PT ;  /* 0xfffffffc12127812 */ /* 0x000fc400078ec0ff */
[----:B------:R-:W-:Y:S02]  /*3170*/  IADD3 R8, P1, PT, R8, UR6, RZ ;  /* 0x0000000608087c10 */ /* 0x000fe4000ff3e0ff */
[----:B------:R-:W-:Y:S02]  /*3180*/  IADD3 R18, P0, PT, R18, UR16, RZ ;  /* 0x0000001012127c10 */ /* 0x000fe4000ff1e0ff */
[----:B------:R-:W-:Y:S02]  /*3190*/  IADD3.X R9, PT, PT, R9, UR7, RZ, P1, !PT ;  /* 0x0000000709097c10 */ /* 0x000fe40008ffe4ff */
[----:B------:R-:W-:-:S05]  /*31a0*/  IADD3.X R19, PT, PT, R19, UR17, RZ, P0, !PT ;  /* 0x0000001113137c10 */ /* 0x000fca00087fe4ff */
[----:B------:R0:W-:Y:S04]  /*31b0*/  STG.E desc[UR8][R18.64], R21 ;  /* 0x0000001512007986 */ /* 0x0001e8000c101908 */
[----:B------:R1:W3:Y:S01]  /*31c0*/  LDG.E R9, desc[UR10][R8.64] ;  /* 0x0000000a08097981 */ /* 0x0002e2000c1e1900 */
[----:B------:R-:W-:Y:S02]  /*31d0*/  HFMA2 R25, -RZ, RZ, 3.7421875, 0 ;  /* 0x437c0000ff197431 */ /* 0x000fe400000001ff */
[----:B------:R-:W-:Y:S01]  /*31e0*/  IMAD.MOV.U32 R23, RZ, RZ, 0x3bbb989d ;  /* 0x3bbb989dff177424 */ /* 0x000fe200078e00ff */
[----:B------:R-:W0:Y:S01]  /*31f0*/  MUFU.RCP R22, R15 ;  /* 0x0000000f00167308 */ /* 0x000e220000001000 */
[----:B------:R-:W-:Y:S01]  /*3200*/  BSSY.RECONVERGENT B1, `(.L_x_86) ;  /* 0x0000019000017945 */ /* 0x000fe20003800200 */
[----:B0-----:R-:W-:-:S04]  /*3210*/  FFMA R19, -R15, R22, 1 ;  /* 0x3f8000000f137423 */ /* 0x001fc80000000116 */
[--C-:B-1----:R-:W-:Y:S01]  /*3220*/  FFMA R8, R22, R19, R22.reuse ;  /* 0x0000001316087223 */ /* 0x102fe20000000016 */
[C---:B---3--:R-:W-:Y:S02]  /*3230*/  SHF.L.U32 R16, R9.reuse, 0x10, RZ ;  /* 0x0000001009107819 */ /* 0x048fe400000006ff */
[----:B------:R-:W-:-:S03]  /*3240*/  PRMT R22, R9, 0x7632, R22 ;  /* 0x0000763209167816 */ /* 0x000fc60000000016 */
[----:B------:R-:W-:Y:S01]  /*3250*/  FADD R16, -R27, R16 ;  /* 0x000000101b107221 */ /* 0x000fe20000000100 */
[----:B------:R-:W-:-:S03]  /*3260*/  SHF.L.U32 R22, R22, 0x10, RZ ;  /* 0x0000001016167819 */ /* 0x000fc600000006ff */
[----:B------:R-:W-:-:S04]  /*3270*/  FFMA.SAT R20, R16, R23, 0.5 ;  /* 0x3f00000010147423 */ /* 0x000fc80000002017 */
[----:B------:R-:W-:-:S04]  /*3280*/  FFMA.RM R20, R20, R25, 12582913 ;  /* 0x4b40000114147423 */ /* 0x000fc80000004019 */
[C---:B------:R-:W-:Y:S01]  /*3290*/  FADD R23, R20.reuse, -12583039 ;  /* 0xcb40007f14177421 */ /* 0x040fe20000000000 */
[----:B------:R-:W-:-:S03]  /*32a0*/  IMAD.SHL.U32 R20, R20, 0x800000, RZ ;  /* 0x0080000014147824 */ /* 0x000fc600078e00ff */
        /* <DEDUP_REMOVED lines=9> */
[----:B------:R-:W-:Y:S01]  /*3340*/  IMAD.MOV.U32 R8, RZ, RZ, R20 ;  /* 0x000000ffff087224 */ /* 0x000fe200078e0014 */
[----:B------:R-:W-:Y:S02]  /*3350*/  MOV R9, R15 ;  /* 0x0000000f00097202 */ /* 0x000fe40000000f00 */
[----:B------:R-:W-:-:S07]  /*3360*/  MOV R18, 0x3380 ;  /* 0x0000338000127802 */ /* 0x000fce0000000f00 */
[----:B--2---:R-:W-:Y:S05]  /*3370*/  CALL.REL.NOINC `($__internal_1_$__cuda_sm3x_div_rn_noftz_f32_slowpath) ;  /* 0x0000000400507944 */ /* 0x004fea0003c00000 */
[----:B------:R-:W-:-:S07]  /*3380*/  IMAD.MOV.U32 R16, RZ, RZ, R19 ;  /* 0x000000ffff107224 */ /* 0x000fce00078e0013 */
.L_x_87:
[----:B------:R-:W-:Y:S05]  /*3390*/  BSYNC.RECONVERGENT B1 ;  /* 0x0000000000017941 */ /* 0x000fea0003800200 */
.L_x_86:
[----:B------:R-:W-:Y:S01]  /*33a0*/  MOV R9, 0x3bbb989d ;  /* 0x3bbb989d00097802 */ /* 0x000fe20000000f00 */
[----:B------:R-:W-:Y:S01]  /*33b0*/  FADD R22, -R27, R22 ;  /* 0x000000161b167221 */ /* 0x000fe20000000100 */
[----:B------:R-:W-:Y:S01]  /*33c0*/  IMAD.MOV.U32 R19, RZ, RZ, 0x437c0000 ;  /* 0x437c0000ff137424 */ /* 0x000fe200078e00ff */
[----:B------:R-:W0:Y:S01]  /*33d0*/  MUFU.RCP R18, R15 ;  /* 0x0000000f00127308 */ /* 0x000e220000001000 */
[----:B------:R-:W-:Y:S01]  /*33e0*/  BSSY.RECONVERGENT B1, `(.L_x_88) ;  /* 0x0000014000017945 */ /* 0x000fe20003800200 */
[----:B------:R-:W-:-:S04]  /*33f0*/  FFMA.SAT R8, R22, R9, 0.5 ;  /* 0x3f00000016087423 */ /* 0x000fc80000002009 */
[----:B------:R-:W-:-:S04]  /*3400*/  FFMA.RM R8, R8, R19, 12582913 ;  /* 0x4b40000108087423 */ /* 0x000fc80000004013 */
[C---:B------:R-:W-:Y:S01]  /*3410*/  FADD R9, R8.reuse, -12583039 ;  /* 0xcb40007f08097421 */ /* 0x040fe20000000000 */
[----:B------:R-:W-:-:S03]  /*3420*/  SHF.L.U32 R8, R8, 0x17, RZ ;  /* 0x0000001708087819 */ /* 0x000fc600000006ff */
[----:B------:R-:W-:Y:S01]  /*3430*/  FFMA R9, R22, 1.4426950216293334961, -R9 ;  /* 0x3fb8aa3b16097823 */ /* 0x000fe20000000809 */
[----:B0-----:R-:W-:-:S03]  /*3440*/  FFMA R19, -R15, R18, 1 ;  /* 0x3f8000000f137423 */ /* 0x001fc60000000112 */
        /* <DEDUP_REMOVED lines=13> */
.L_x_89:
[----:B------:R-:W-:Y:S05]  /*3520*/  BSYNC.RECONVERGENT B1 ;  /* 0x0000000000017941 */ /* 0x000fea0003800200 */
.L_x_88:
[----:B------:R-:W-:Y:S02]  /*3530*/  IADD3 R9, P0, PT, R12, 0x800, RZ ;  /* 0x000008000c097810 */ /* 0x000fe40007f1e0ff */
[----:B------:R-:W-:Y:S02]  /*3540*/  IADD3 R14, PT, PT, R10, 0x800, -R14 ;  /* 0x000008000a0e7810 */ /* 0x000fe40007ffe80e */
[----:B------:R-:W-:Y:S01]  /*3550*/  R2UR UR8, R28 ;  /* 0x000000001c0872ca */ /* 0x000fe200000e0000 */
[----:B------:R-:W-:Y:S01]  /*3560*/  IMAD.X R12, RZ, RZ, R17, P0 ;  /* 0x000000ffff0c7224 */ /* 0x000fe200000e0611 */
[----:B------:R-:W-:Y:S02]  /*3570*/  R2UR UR9, R29 ;  /* 0x000000001d0972ca */ /* 0x000fe400000e0000 */
[----:B------:R-:W-:Y:S02]  /*3580*/  F2FP.BF16.F32.PACK_AB R19, R19, R16 ;  /* 0x000000101313723e */ /* 0x000fe400000010ff */
[----:B------:R-:W-:-:S04]  /*3590*/  LEA.HI R9, P0, R12, R9, RZ, 0x1 ;  /* 0x000000090c097211 */ /* 0x000fc800078108ff */
[----:B------:R-:W-:Y:S01]  /*35a0*/  SHF.L.U32 R8, R9, 0x1, RZ ;  /* 0x0000000109087819 */ /* 0x000fe200000006ff */
[----:B------:R-:W-:-:S03]  /*35b0*/  IMAD.X R12, RZ, RZ, R12, P0 ;  /* 0x000000ffff0c7224 */ /* 0x000fc600000e060c */
[----:B------:R-:W-:Y:S02]  /*35c0*/  LOP3.LUT R8, R8, 0xfffffffc, RZ, 0xc0, !PT ;  /* 0xfffffffc08087812 */ /* 0x000fe400078ec0ff */
[----:B------:R-:W-:Y:S02]  /*35d0*/  SHF.L.U64.HI R9, R9, 0x1, R12 ;  /* 0x0000000109097819 */ /* 0x000fe4000001020c */
[----:B------:R-:W-:-:S04]  /*35e0*/  IADD3 R8, P0, PT, R8, UR20, RZ ;  /* 0x0000001408087c10 */ /* 0x000fc8000ff1e0ff */
[----:B------:R-:W-:Y:S02]  /*35f0*/  IADD3.X R9, PT, PT, R9, UR21, RZ, P0, !PT ;  /* 0x0000001509097c10 */ /* 0x000fe400087fe4ff */
[----:B------:R-:W-:-:S03]  /*3600*/  ISETP.GE.AND P0, PT, R14, R3, PT ;  /* 0x000000030e00720c */ /* 0x000fc60003f06270 */
[----:B------:R0:W-:Y:S10]  /*3610*/  STG.E desc[UR8][R8.64], R19 ;  /* 0x0000001308007986 */ /* 0x0001f4000c101908 */
[----:B------:R-:W-:Y:S05]  /*3620*/  @!P0 BRA `(.L_x_90) ;  /* 0xfffffff400588947 */ /* 0x000fea000383ffff */
.L_x_75:
[----:B0-----:R-:W-:Y:S05]  /*3630*/  BSYNC.RECONVERGENT B0 ;  /* 0x0000000000007941 */ /* 0x001fea0003800200 */
.L_x_74:
[----:B------:R-:W0:Y:S01]  /*3640*/  LDCU.64 UR4, c[0x0][0x3a0] ;  /* 0x00007400ff0477ac */ /* 0x000e220008000a00 */
[----:B--2---:R-:W-:-:S04]  /*3650*/  IADD3 R5, P0, PT, R2, R5, RZ ;  /* 0x0000000502057210 */ /* 0x004fc80007f1e0ff */
[----:B------:R-:W-:Y:S02]  /*3660*/  IADD3.X R7, PT, PT, RZ, R7, RZ, P0, !PT ;  /* 0x00000007ff077210 */ /* 0x000fe400007fe4ff */
[----:B0-----:R-:W-:-:S04]  /*3670*/  ISETP.GE.U32.AND P0, PT, R5, UR4, PT ;  /* 0x0000000405007c0c */ /* 0x001fc8000bf06070 */
[----:B------:R-:W-:-:S13]  /*3680*/  ISETP.GE.AND.EX P0, PT, R7, UR5, PT, P0 ;  /* 0x0000000507007c0c */ /* 0x000fda000bf06300 */
[----:B------:R-:W-:Y:S05]  /*3690*/  @!P0 BRA `(.L_x_91) ;  /* 0xffffffcc00188947 */ /* 0x000fea000383ffff */
[----:B------:R-:W-:Y:S05]  /*36a0*/  EXIT ;  /* 0x000000000000794d */ /* 0x000fea0003800000 */
.L_x_63:
[----:B------:R-:W-:Y:S02]  /*36b0*/  HFMA2 R12, -RZ, RZ, 0, 5.9604644775390625e-08 ;  /* 0x00000001ff0c7431 */ /* 0x000fe400000001ff */
[----:B------:R-:W-:Y:S01]  /*36c0*/  IMAD.MOV.U32 R13, RZ, RZ, R17 ;  /* 0x000000ffff0d7224 */ /* 0x000fe200078e0011 */
[----:B------:R-:W-:Y:S01]  /*36d0*/  MOV R15, 0xffffffff ;  /* 0xffffffff000f7802 */ /* 0x000fe20000000f00 */
[----:B------:R-:W-:-:S07]  /*36e0*/  IMAD.MOV.U32 R11, RZ, RZ, 0x1f ;  /* 0x0000001fff0b7424 */ /* 0x000fce00078e00ff */
[----:B0-2-4-:R-:W-:Y:S05]  /*36f0*/  WARPSYNC.COLLECTIVE R15, `(.L_x_92) ;  /* 0x000000000f087348 */ /* 0x015fea0003c00000 */
[----:B------:R1:W3:Y:S02]  /*3700*/  SHFL.DOWN P6, R14, R13, R12, R11 ;  /* 0x0800000c0d0e7389 */ /* 0x0002e400000c000b */
[----:B01234-:R-:W-:Y:S05]  /*3710*/  ENDCOLLECTIVE ;  /* 0x000000000000791b */ /* 0x01ffea0003800000 */
.L_x_92:
[----:B------:R-:W-:Y:S01]  /*3720*/  HFMA2 R12, -RZ, RZ, 0, 1.1920928955078125e-07 ;  /* 0x00000002ff0c7431 */ /* 0x000fe200000001ff */
[----:B------:R-:W-:-:S05]  /*3730*/  @!P4 FMNMX R17, R14, R17, !PT ;  /* 0x000000110e11c209 */ /* 0x000fca0007800000 */
[----:B------:R-:W-:-:S07]  /*3740*/  IMAD.MOV.U32 R13, RZ, RZ, R17 ;  /* 0x000000ffff0d7224 */ /* 0x000fce00078e0011 */
[----:B------:R-:W-:Y:S05]  /*3750*/  WARPSYNC.COLLECTIVE R15, `(.L_x_93) ;  /* 0x000000000f087348 */ /* 0x000fea0003c00000 */
[----:B------:R0:W1:Y:S02]  /*3760*/  SHFL.DOWN P6, R14, R13, R12, R11 ;  /* 0x0800000c0d0e7389 */ /* 0x00006400000c000b */
[----:B01----:R-:W-:Y:S05]  /*3770*/  ENDCOLLECTIVE ;  /* 0x000000000000791b */ /* 0x003fea0003800000 */
.L_x_93:
[----:B------:R-:W-:Y:S02]  /*3780*/  MOV R12, 0x4 ;  /* 0x00000004000c7802 */ /* 0x000fe40000000f00 */
[----:B------:R-:W-:-:S05]  /*3790*/  @!P3 FMNMX R17, R17, R14, !PT ;  /* 0x0000000e1111b209 */ /* 0x000fca0007800000 */
[----:B------:R-:W-:-:S07]  /*37a0*/  IMAD.MOV.U32 R13, RZ, RZ, R17 ;  /* 0x000000ffff0d7224 */ /* 0x000fce00078e0011 */
[----:B------:R-:W-:Y:S05]  /*37b0*/  WARPSYNC.COLLECTIVE R15, `(.L_x_94) ;  /* 0x000000000f087348 */ /* 0x000fea0003c00000 */
[----:B------:R0:W1:Y:S02]  /*37c0*/  SHFL.DOWN P6, R14, R13, R12, R11 ;  /* 0x0800000c0d0e7389 */ /* 0x00006400000c000b */
[----:B01----:R-:W-:Y:S05]  /*37d0*/  ENDCOLLECTIVE ;  /* 0x000000000000791b */ /* 0x003fea0003800000 */
.L_x_94:
[----:B------:R-:W-:Y:S01]  /*37e0*/  HFMA2 R12, -RZ, RZ, 0, 4.76837158203125e-07 ;  /* 0x00000008ff0c7431 */ /* 0x000fe200000001ff */
[----:B------:R-:W-:-:S05]  /*37f0*/  @!P2 FMNMX R17, R17, R14, !PT ;  /* 0x0000000e1111a209 */ /* 0x000fca0007800000 */
[----:B------:R-:W-:-:S07]  /*3800*/  IMAD.MOV.U32 R13, RZ, RZ, R17 ;  /* 0x000000ffff0d7224 */ /* 0x000fce00078e0011 */
[----:B------:R-:W-:Y:S05]  /*3810*/  WARPSYNC.COLLECTIVE R15, `(.L_x_95) ;  /* 0x000000000f087348 */ /* 0x000fea0003c00000 */
[----:B------:R0:W1:Y:S02]  /*3820*/  SHFL.DOWN P6, R14, R13, R12, R11 ;  /* 0x0800000c0d0e7389 */ /* 0x00006400000c000b */
[----:B01----:R-:W-:Y:S05]  /*3830*/  ENDCOLLECTIVE ;  /* 0x000000000000791b */ /* 0x003fea0003800000 */
.L_x_95:
[----:B------:R-:W-:Y:S02]  /*3840*/  MOV R12, 0x10 ;  /* 0x00000010000c7802 */ /* 0x000fe40000000f00 */
[----:B------:R-:W-:-:S04]  /*3850*/  FMNMX R9, R17, R14, !PT ;  /* 0x0000000e11097209 */ /* 0x000fc80007800000 */
[----:B------:R-:W-:-:S05]  /*3860*/  FSEL R8, R17, R9, P1 ;  /* 0x0000000911087208 */ /* 0x000fca0000800000 */
[----:B------:R-:W-:-:S07]  /*3870*/  IMAD.MOV.U32 R13, RZ, RZ, R8 ;  /* 0x000000ffff0d7224 */ /* 0x000fce00078e0008 */
[----:B------:R-:W-:Y:S05]  /*3880*/  WARPSYNC.COLLECTIVE R15, `(.L_x_96) ;  /* 0x000000000f087348 */ /* 0x000fea0003c00000 */
[----:B------:R0:W1:Y:S02]  /*3890*/  SHFL.DOWN P6, R14, R13, R12, R11 ;  /* 0x0800000c0d0e7389 */ /* 0x00006400000c000b */
[----:B01----:R-:W-:Y:S05]  /*38a0*/  ENDCOLLECTIVE ;  /* 0x000000000000791b */ /* 0x003fea0003800000 */
.L_x_96:
[----:B------:R-:W-:Y:S05]  /*38b0*/  BRA `(.L_x_97) ;  /* 0xffffffd400187947 */ /* 0x000fea000383ffff */
        .weak           $__internal_1_$__cuda_sm3x_div_rn_noftz_f32_slowpath
        .type           $__internal_1_$__cuda_sm3x_div_rn_noftz_f32_slowpath,@function
        .size           $__internal_1_$__cuda_sm3x_div_rn_noftz_f32_slowpath,(.L_x_25453 - $__internal_1_$__cuda_sm3x_div_rn_noftz_f32_slowpath)
$__internal_1_$__cuda_sm3x_div_rn_noftz_f32_slowpath:
[----:B------:R-:W-:Y:S01]  /*38c0*/  SHF.R.U32.HI R19, RZ, 0x17, R9 ;  /* 0x00000017ff137819 */ /* 0x000fe20000011609 */
[----:B------:R-:W-:Y:S01]  /*38d0*/  BSSY.RECONVERGENT B3, `(.L_x_98) ;  /* 0x0000062000037945 */ /* 0x000fe20003800200 */
[----:B------:R-:W-:Y:S02]  /*38e0*/  SHF.R.U32.HI R20, RZ, 0x17, R8 ;  /* 0x00000017ff147819 */ /* 0x000fe40000011608 */
[----:B------:R-:W-:Y:S02]  /*38f0*/  LOP3.LUT R19, R19, 0xff, RZ, 0xc0, !PT ;  /* 0x000000ff13137812 */ /* 0x000fe400078ec0ff */
[----:B------:R-:W-:-:S03]  /*3900*/  LOP3.LUT R23, R20, 0xff, RZ, 0xc0, !PT ;  /* 0x000000ff14177812 */ /* 0x000fc600078ec0ff */
[----:B------:R-:W-:Y:S01]  /*3910*/  VIADD R25, R19, 0xffffffff ;  /* 0xffffffff13197836 */ /* 0x000fe20000000000 */
[----:B------:R-:W-:-:S04]  /*3920*/  IADD3 R21, PT, PT, R23, -0x1, RZ ;  /* 0xffffffff17157810 */ /* 0x000fc80007ffe0ff */
[----:B------:R-:W-:-:S04]  /*3930*/  ISETP.GT.U32.AND P0, PT, R25, 0xfd, PT ;  /* 0x000000fd1900780c */ /* 0x000fc80003f04070 */
[----:B------:R-:W-:-:S13]  /*3940*/  ISETP.GT.U32.OR P0, PT, R21, 0xfd, P0 ;  /* 0x000000fd1500780c */ /* 0x000fda0000704470 */
[----:B------:R-:W-:Y:S01]  /*3950*/  @!P0 IMAD.MOV.U32 R20, RZ, RZ, RZ ;  /* 0x000000ffff148224 */ /* 0x000fe200078e00ff */
[----:B------:R-:W-:Y:S06]  /*3960*/  @!P0 BRA `(.L_x_99) ;  /* 0x00000000005c8947 */ /* 0x000fec0003800000 */
[----:B------:R-:W-:Y:S02]  /*3970*/  FSETP.GTU.FTZ.AND P0, PT, |R8|, +INF , PT ;  /* 0x7f8000000800780b */ /* 0x000fe40003f1c200 */
[----:B------:R-:W-:-:S04]  /*3980*/  FSETP.GTU.FTZ.AND P1, PT, |R9|, +INF , PT ;  /* 0x7f8000000900780b */ /* 0x000fc80003f3c200 */
[----:B------:R-:W-:-:S13]  /*3990*/  PLOP3.LUT P0, PT, P0, P1, PT, 0xf8, 0x8f ;  /* 0x00000000008f781c */ /* 0x000fda0000703f70 */
[----:B------:R-:W-:Y:S05]  /*39a0*/  @P0 BRA `(.L_x_100) ;  /* 0x00000004004c0947 */ /* 0x000fea0003800000 */
[----:B------:R-:W-:-:S13]  /*39b0*/  LOP3.LUT P0, RZ, R9, 0x7fffffff, R8, 0xc8, !PT ;  /* 0x7fffffff09ff7812 */ /* 0x000fda000780c808 */
[----:B------:R-:W-:Y:S05]  /*39c0*/  @!P0 BRA `(.L_x_101) ;  /* 0x00000004003c8947 */ /* 0x000fea0003800000 */
[C---:B------:R-:W-:Y:S02]  /*39d0*/  FSETP.NEU.FTZ.AND P0, PT, |R8|.reuse, +INF , PT ;  /* 0x7f8000000800780b */ /* 0x040fe40003f1d200 */
        /* <DEDUP_REMOVED lines=12> */
[----:B------:R-:W-:Y:S02]  /*3aa0*/  @!P0 IMAD.MOV.U32 R20, RZ, RZ, -0x40 ;  /* 0xffffffc0ff148424 */ /* 0x000fe400078e00ff */
[----:B------:R-:W-:Y:S01]  /*3ab0*/  @!P0 FFMA R8, R8, 1.84467440737095516160e+19, RZ ;  /* 0x5f80000008088823 */ /* 0x000fe200000000ff */
[----:B------:R-:W-:Y:S02]  /*3ac0*/  @!P1 FFMA R9, R9, 1.84467440737095516160e+19, RZ ;  /* 0x5f80000009099823 */ /* 0x000fe400000000ff */
[----:B------:R-:W-:-:S07]  /*3ad0*/  @!P1 IADD3 R20, PT, PT, R20, 0x40, RZ ;  /* 0x0000004014149810 */ /* 0x000fce0007ffe0ff */
.L_x_99:
[----:B------:R-:W-:Y:S01]  /*3ae0*/  LEA R26, R19, 0xc0800000, 0x17 ;  /* 0xc0800000131a7811 */ /* 0x000fe200078eb8ff */
[----:B------:R-:W-:Y:S01]  /*3af0*/  BSSY.RECONVERGENT B4, `(.L_x_104) ;  /* 0x0000036000047945 */ /* 0x000fe20003800200 */
[----:B------:R-:W-:-:S03]  /*3b00*/  IADD3 R23, PT, PT, R23, -0x7f, RZ ;  /* 0xffffff8117177810 */ /* 0x000fc60007ffe0ff */
[----:B------:R-:W-:Y:S02]  /*3b10*/  IMAD.IADD R25, R9, 0x1, -R26 ;  /* 0x0000000109197824 */ /* 0x000fe400078e0a1a */
[C---:B------:R-:W-:Y:S01]  /*3b20*/  IMAD R8, R23.reuse, -0x800000, R8 ;  /* 0xff80000017087824 */ /* 0x040fe200078e0208 */
[----:B------:R-:W-:Y:S01]  /*3b30*/  IADD3 R23, PT, PT, R23, 0x7f, -R19 ;  /* 0x0000007f17177810 */ /* 0x000fe20007ffe813 */
[----:B------:R-:W0:Y:S01]  /*3b40*/  MUFU.RCP R9, R25 ;  /* 0x0000001900097308 */ /* 0x000e220000001000 */
[----:B------:R-:W-:-:S03]  /*3b50*/  FADD.FTZ R21, -R25, -RZ ;  /* 0x800000ff19157221 */ /* 0x000fc60000010100 */
[----:B------:R-:W-:Y:S02]  /*3b60*/  IMAD.IADD R23, R23, 0x1, R20 ;  /* 0x0000000117177824 */ /* 0x000fe400078e0214 */
[----:B0-----:R-:W-:-:S04]  /*3b70*/  FFMA R26, R9, R21, 1 ;  /* 0x3f800000091a7423 */ /* 0x001fc80000000015 */
[----:B------:R-:W-:-:S04]  /*3b80*/  FFMA R9, R9, R26, R9 ;  /* 0x0000001a09097223 */ /* 0x000fc80000000009 */
[----:B------:R-:W-:-:S04]  /*3b90*/  FFMA R26, R8, R9, RZ ;  /* 0x00000009081a7223 */ /* 0x000fc800000000ff */
[----:B------:R-:W-:-:S04]  /*3ba0*/  FFMA R30, R21, R26, R8 ;  /* 0x0000001a151e7223 */ /* 0x000fc80000000008 */
[----:B------:R-:W-:-:S04]  /*3bb0*/  FFMA R26, R9, R30, R26 ;  /* 0x0000001e091a7223 */ /* 0x000fc8000000001a */
[----:B------:R-:W-:-:S04]  /*3bc0*/  FFMA R21, R21, R26, R8 ;  /* 0x0000001a15157223 */ /* 0x000fc80000000008 */
[----:B------:R-:W-:-:S05]  /*3bd0*/  FFMA R8, R9, R21, R26 ;  /* 0x0000001509087223 */ /* 0x000fca000000001a */
[----:B------:R-:W-:-:S04]  /*3be0*/  SHF.R.U32.HI R19, RZ, 0x17, R8 ;  /* 0x00000017ff137819 */ /* 0x000fc80000011608 */
[----:B------:R-:W-:-:S04]  /*3bf0*/  LOP3.LUT R19, R19, 0xff, RZ, 0xc0, !PT ;  /* 0x000000ff13137812 */ /* 0x000fc800078ec0ff */
[----:B------:R-:W-:-:S05]  /*3c00*/  IADD3 R25, PT, PT, R19, R23, RZ ;  /* 0x0000001713197210 */ /* 0x000fca0007ffe0ff */
[----:B------:R-:W-:-:S05]  /*3c10*/  VIADD R19, R25, 0xffffffff ;  /* 0xffffffff19137836 */ /* 0x000fca0000000000 */
        /* <DEDUP_REMOVED lines=9> */
[-CC-:B------:R-:W-:Y:S01]  /*3cb0*/  FFMA.RZ R19, R9, R21.reuse, R26.reuse ;  /* 0x0000001509137223 */ /* 0x180fe2000000c01a */
[C---:B------:R-:W-:Y:S02]  /*3cc0*/  ISETP.NE.AND P2, PT, R25.reuse, RZ, PT ;  /* 0x000000ff1900720c */ /* 0x040fe40003f45270 */
[----:B------:R-:W-:Y:S02]  /*3cd0*/  ISETP.NE.AND P1, PT, R25, RZ, PT ;  /* 0x000000ff1900720c */ /* 0x000fe40003f25270 */
[----:B------:R-:W-:Y:S01]  /*3ce0*/  LOP3.LUT R20, R19, 0x7fffff, RZ, 0xc0, !PT ;  /* 0x007fffff13147812 */ /* 0x000fe200078ec0ff */
[CCC-:B------:R-:W-:Y:S01]  /*3cf0*/  FFMA.RP R19, R9.reuse, R21.reuse, R26.reuse ;  /* 0x0000001509137223 */ /* 0x1c0fe2000000801a */
[----:B------:R-:W-:Y:S01]  /*3d00*/  FFMA.RM R26, R9, R21, R26 ;  /* 0x00000015091a7223 */ /* 0x000fe2000000401a */
[----:B------:R-:W-:Y:S01]  /*3d10*/  IADD3 R9, PT, PT, R25, 0x20, RZ ;  /* 0x0000002019097810 */ /* 0x000fe20007ffe0ff */
[----:B------:R-:W-:Y:S01]  /*3d20*/  IMAD.MOV R21, RZ, RZ, -R25 ;  /* 0x000000ffff157224 */ /* 0x000fe200078e0a19 */
[----:B------:R-:W-:-:S02]  /*3d30*/  LOP3.LUT R20, R20, 0x800000, RZ, 0xfc, !PT ;  /* 0x0080000014147812 */ /* 0x000fc400078efcff */
[----:B------:R-:W-:Y:S02]  /*3d40*/  FSETP.NEU.FTZ.AND P0, PT, R19, R26, PT ;  /* 0x0000001a1300720b */ /* 0x000fe40003f1d000 */
[----:B------:R-:W-:Y:S02]  /*3d50*/  SHF.L.U32 R9, R20, R9, RZ ;  /* 0x0000000914097219 */ /* 0x000fe400000006ff */
[----:B------:R-:W-:Y:S02]  /*3d60*/  SEL R19, R21, RZ, P2 ;  /* 0x000000ff15137207 */ /* 0x000fe40001000000 */
[----:B------:R-:W-:Y:S02]  /*3d70*/  ISETP.NE.AND P1, PT, R9, RZ, P1 ;  /* 0x000000ff0900720c */ /* 0x000fe40000f25270 */
[----:B------:R-:W-:Y:S02]  /*3d80*/  SHF.R.U32.HI R19, RZ, R19, R20 ;  /* 0x00000013ff137219 */ /* 0x000fe40000011614 */
[----:B------:R-:W-:-:S02]  /*3d90*/  PLOP3.LUT P0, PT, P0, P1, PT, 0xf8, 0x8f ;  /* 0x00000000008f781c */ /* 0x000fc40000703f70 */
[----:B------:R-:W-:Y:S02]  /*3da0*/  SHF.R.U32.HI R20, RZ, 0x1, R19 ;  /* 0x00000001ff147819 */ /* 0x000fe40000011613 */
[----:B------:R-:W-:-:S04]  /*3db0*/  SEL R9, RZ, 0x1, !P0 ;  /* 0x00000001ff097807 */ /* 0x000fc80004000000 */
[----:B------:R-:W-:-:S04]  /*3dc0*/  LOP3.LUT R26, R9, 0x1, R20, 0xf8, !PT ;  /* 0x00000001091a7812 */ /* 0x000fc800078ef814 */
[----:B------:R-:W-:-:S04]  /*3dd0*/  LOP3.LUT R19, R26, R19, RZ, 0xc0, !PT ;  /* 0x000000131a137212 */ /* 0x000fc800078ec0ff */
[----:B------:R-:W-:-:S04]  /*3de0*/  IADD3 R19, PT, PT, R20, R19, RZ ;  /* 0x0000001314137210 */ /* 0x000fc80007ffe0ff */
[----:B------:R-:W-:Y:S01]  /*3df0*/  LOP3.LUT R8, R19, R8, RZ, 0xfc, !PT ;  /* 0x0000000813087212 */ /* 0x000fe200078efcff */
[----:B------:R-:W-:Y:S06]  /*3e00*/  BRA `(.L_x_107) ;  /* 0x0000000000107947 */ /* 0x000fec0003800000 */
.L_x_106:
[----:B------:R-:W-:-:S04]  /*3e10*/  LOP3.LUT R8, R8, 0x80000000, RZ, 0xc0, !PT ;  /* 0x8000000008087812 */ /* 0x000fc800078ec0ff */
[----:B------:R-:W-:Y:S01]  /*3e20*/  LOP3.LUT R8, R8, 0x7f800000, RZ, 0xfc, !PT ;  /* 0x7f80000008087812 */ /* 0x000fe200078efcff */
[----:B------:R-:W-:Y:S06]  /*3e30*/  BRA `(.L_x_107) ;  /* 0x0000000000047947 */ /* 0x000fec0003800000 */
.L_x_105:
[----:B------:R-:W-:-:S07]  /*3e40*/  IMAD R8, R23, 0x800000, R8 ;  /* 0x0080000017087824 */ /* 0x000fce00078e0208 */
.L_x_107:
[----:B------:R-:W-:Y:S05]  /*3e50*/  BSYNC.RECONVERGENT B4 ;  /* 0x0000000000047941 */ /* 0x000fea0003800200 */
.L_x_104:
[----:B------:R-:W-:Y:S05]  /*3e60*/  BRA `(.L_x_108) ;  /* 0x0000000000207947 */ /* 0x000fea0003800000 */
.L_x_103:
[----:B------:R-:W-:-:S04]  /*3e70*/  LOP3.LUT R8, R9, 0x80000000, R8, 0x48, !PT ;  /* 0x8000000009087812 */ /* 0x000fc800078e4808 */
[----:B------:R-:W-:Y:S01]  /*3e80*/  LOP3.LUT R8, R8, 0x7f800000, RZ, 0xfc, !PT ;  /* 0x7f80000008087812 */ /* 0x000fe200078efcff */
[----:B------:R-:W-:Y:S06]  /*3e90*/  BRA `(.L_x_108) ;  /* 0x0000000000147947 */ /* 0x000fec0003800000 */
.L_x_102:
[----:B------:R-:W-:Y:S01]  /*3ea0*/  LOP3.LUT R8, R9, 0x80000000, R8, 0x48, !PT ;  /* 0x8000000009087812 */ /* 0x000fe200078e4808 */
[----:B------:R-:W-:Y:S06]  /*3eb0*/  BRA `(.L_x_108) ;  /* 0x00000000000c7947 */ /* 0x000fec0003800000 */
.L_x_101:
[----:B------:R-:W0:Y:S01]  /*3ec0*/  MUFU.RSQ R8, -QNAN ;  /* 0xffc0000000087908 */ /* 0x000e220000001400 */
[----:B------:R-:W-:Y:S05]  /*3ed0*/  BRA `(.L_x_108) ;  /* 0x0000000000047947 */ /* 0x000fea0003800000 */
.L_x_100:
[----:B------:R-:W-:-:S07]  /*3ee0*/  FADD.FTZ R8, R8, R9 ;  /* 0x0000000908087221 */ /* 0x000fce0000010000 */
.L_x_108:
[----:B------:R-:W-:Y:S05]  /*3ef0*/  BSYNC.RECONVERGENT B3 ;  /* 0x0000000000037941 */ /* 0x000fea0003800200 */
.L_x_98:
[----:B------:R-:W-:Y:S01]  /*3f00*/  HFMA2 R9, -RZ, RZ, 0, 0 ;  /* 0x00000000ff097431 */ /* 0x000fe200000001ff */
[----:B0-----:R-:W-:Y:S01]  /*3f10*/  MOV R19, R8 ;  /* 0x0000000800137202 */ /* 0x001fe20000000f00 */
[----:B------:R-:W-:-:S04]  /*3f20*/  IMAD.MOV.U32 R8, RZ, RZ, R18 ;  /* 0x000000ffff087224 */ /* 0x000fc800078e0012 */
[----:B------:R-:W-:Y:S05]  /*3f30*/  RET.REL.NODEC R8 `(_Z24SoftmaxBlockUncachedImplI10DirectLoadI13__nv_bfloat16fE11DirectStoreIfS1_EfLi2ELi1024EL9Algorithm0EEvT_T0_ll) ;  /* 0xffffffc008307950 */ /* 0x000fea0003c3ffff */
.L_x_109:
        /* <DEDUP_REMOVED lines=12> */
.L_x_25453:


//--------------------- .text._Z20SoftmaxBlockSMemImplI10DirectLoadI13__nv_bfloat16fE11DirectStoreIfS1_EfLi1ELi256EL9Algorithm0EEvT_T0_ll --------------------------
	.section	.text._Z20SoftmaxBlockSMemImplI10DirectLoadI13__nv_bfloat16fE11DirectStoreIfS1_EfLi1ELi256EL9Algorithm0EEvT_T0_ll,"ax",@progbits
	.align	128
        .global         _Z20SoftmaxBlockSMemImplI10DirectLoadI13__nv_bfloat16fE11DirectStoreIfS1_EfLi1ELi256EL9Algorithm0EEvT_T0_ll
        .type           _Z20SoftmaxBlockSMemImplI10DirectLoadI13__nv_bfloat16fE11DirectStoreIfS1_EfLi1ELi256EL9Algorithm0EEvT_T0_ll,@function
        .size           _Z20SoftmaxBlockSMemImplI10DirectLoadI13__nv_bfloat16fE11DirectStoreIfS1_EfLi1ELi256EL9Algorithm0EEvT_T0_ll,(.L_x_25454 - _Z20SoftmaxBlockSMemImplI10DirectLoadI13__nv_bfloat16fE11DirectStoreIfS1_EfLi1ELi256EL9Algorithm0EEvT_T0_ll)
        .other          _Z20SoftmaxBlockSMemImplI10DirectLoadI13__nv_bfloat16fE11DirectStoreIfS1_EfLi1ELi256EL9Algorithm0EEvT_T0_ll,@"STO_CUDA_ENTRY STV_DEFAULT"
_Z20SoftmaxBlockSMemImplI10DirectLoadI13__nv_bfloat16fE11DirectStoreIfS1_EfLi1ELi256EL9Algorithm0EEvT_T0_ll:
.text._Z20SoftmaxBlockSMemImplI10DirectLoadI13__nv_bfloat16fE11DirectStoreIfS1_EfLi1ELi256EL9Algorithm0EEvT_T0_ll:
[----:B------:R-:W-:Y:S08]  /*0000*/  LDC R1, c[0x0][0x37c] ;  /* 0x0000df00ff017b82 */ /* 0x000ff00000000800 */
[----:B------:R-:W0:Y:S08]  /*0010*/  S2UR UR8, SR_CTAID.X ;  /* 0x00000000000879c3 */ /* 0x000e300000002500 */
[----:B------:R-:W0:Y:S02]  /*0020*/  LDC.64 R2, c[0x0][0x3a0] ;  /* 0x0000e800ff027b82 */ /* 0x000e240000000a00 */
[----:B0-----:R-:W-:-:S04]  /*0030*/  ISETP.LE.U32.AND P0, PT, R2, UR8, PT ;  /* 0x0000000802007c0c */ /* 0x001fc8000bf03070 */
[----:B------:R-:W-:-:S13]  /*0040*/  ISETP.GE.AND.EX P0, PT, RZ, R3, PT, P0 ;  /* 0x00000003ff00720c */ /* 0x000fda0003f06300 */
[----:B------:R-:W-:Y:S05]  /*0050*/  @P0 EXIT ;  /* 0x000000000000094d */ /* 0x000fea0003800000 */
[----:B------:R-:W0:Y:S01]  /*0060*/  S2R R0, SR_TID.X ;  /* 0x0000000000007919 */ /* 0x000e220000002100 */
[----:B------:R-:W1:Y:S01]  /*0070*/  LDC.64 R6, c[0x0][0x3a8] ;  /* 0x0000ea00ff067b82 */ /* 0x000e620000000a00 */
[----:B------:R-:W-:Y:S01]  /*0080*/  UMOV UR4, 0x400 ;  /* 0x0000040000047882 */ /* 0x000fe20000000000 */
[----:B------:R-:W2:Y:S01]  /*0090*/  LDCU UR10, c[0x0][0x370] ;  /* 0x00006e00ff0a77ac */ /* 0x000ea20008000800 */
[----:B------:R-:W3:Y:S01]  /*00a0*/  S2R R2, SR_LANEID ;  /* 0x0000000000027919 */ /* 0x000ee20000000000 */
[----:B------:R-:W-:-:S04]  /*00b0*/  UIADD3 UR5, UPT, UPT, UR4, 0x60, URZ ;  /* 0x0000006004057890 */ /* 0x000fc8000fffe0ff */
[----:B------:R-:W4:Y:S01]  /*00c0*/  S2UR UR7, SR_CgaCtaId ;  /* 0x00000000000779c3 */ /* 0x000f220000008800 */
[----:B------:R-:W0:Y:S02]  /*00d0*/  LDCU.64 UR12, c[0x0][0x358] ;  /* 0x00006b00ff0c77ac */ /* 0x000e240008000a00 */
[----:B0-----:R-:W-:Y:S01]  /*00e0*/  LOP3.LUT R5, RZ, R0, RZ, 0x33, !PT ;  /* 0x00000000ff057212 */ /* 0x001fe200078e33ff */
[----:B----4-:R-:W-:Y:S01]  /*00f0*/  ULEA UR6, UR7, UR5, 0x18 ;  /* 0x0000000507067291 */ /* 0x010fe2000f8ec0ff */
[----:B------:R-:W-:Y:S01]  /*0100*/  SHF.R.U32.HI R13, RZ, 0x3, R0 ;  /* 0x00000003ff0d7819 */ /* 0x000fe20000011600 */
[----:B------:R-:W-:Y:S01]  /*0110*/  ULEA UR9, UR7, UR4, 0x18 ;  /* 0x0000000407097291 */ /* 0x000fe2000f8ec0ff */
[C---:B-1----:R-:W-:Y:S01]  /*0120*/  IADD3 R3, P0, PT, R5.reuse, R6, RZ ;  /* 0x0000000605037210 */ /* 0x042fe20007f1e0ff */
[----:B------:R-:W-:Y:S01]  /*0130*/  IMAD.IADD R4, R5, 0x1, R6 ;  /* 0x0000000105047824 */ /* 0x000fe200078e0206 */
[----:B------:R-:W-:Y:S01]  /*0140*/  UIADD3 UR4, UPT, UPT, UR4, 0x30, URZ ;  /* 0x0000003004047890 */ /* 0x000fe2000fffe0ff */
[C---:B------:R-:W-:Y:S01]  /*0150*/  VIADD R6, R0.reuse, 0x100 ;  /* 0x0000010000067836 */ /* 0x040fe20000000000 */
[----:B------:R-:W-:Y:S01]  /*0160*/  IADD3.X R5, PT, PT, R7, -0x1, RZ, P0, !PT ;  /* 0xffffffff07057810 */ /* 0x000fe200007fe4ff */
[----:B------:R-:W-:Y:S01]  /*0170*/  VIADD R12, R0, 0x300 ;  /* 0x00000300000c7836 */ /* 0x000fe20000000000 */
[----:B------:R-:W-:Y:S01]  /*0180*/  LEA.HI R18, R4, 0x1, RZ, 0x18 ;  /* 0x0000000104127811 */ /* 0x000fe200078fc0ff */
[----:B------:R-:W-:Y:S01]  /*0190*/  ULEA UR5, UR7, UR4, 0x18 ;  /* 0x0000000407057291 */ /* 0x000fe2000f8ec0ff */
[----:B------:R-:W-:-:S02]  /*01a0*/  IADD3 R7, PT, PT, R0, 0x200, RZ ;  /* 0x0000020000077810 */ /* 0x000fc40007ffe0ff */
[----:B------:R-:W-:Y:S01]  /*01b0*/  LOP3.LUT R13, R13, 0x7c, RZ, 0xc0, !PT ;  /* 0x0000007c0d0d7812 */ /* 0x000fe200078ec0ff */
[----:B------:R-:W-:Y:S01]  /*01c0*/  UMOV UR4, URZ ;  /* 0x000000ff00047c82 */ /* 0x000fe20008000000 */
[----:B------:R-:W-:Y:S02]  /*01d0*/  LEA R14, R0, UR6, 0x2 ;  /* 0x00000006000e7c11 */ /* 0x000fe4000f8e10ff */
[----:B------:R-:W-:Y:S02]  /*01e0*/  LOP3.LUT R15, R3, 0x300, RZ, 0xc0, !PT ;  /* 0x00000300030f7812 */ /* 0x000fe400078ec0ff */
[----:B--23--:R-:W-:-:S07]  /*01f0*/  LOP3.LUT R18, R18, 0x3, RZ, 0xc0, !PT ;  /* 0x0000000312127812 */ /* 0x00cfce00078ec0ff */
.L_x_149:
[----:B0-----:R-:W0:Y:S01]  /*0200*/  LDC R19, c[0x0][0x3a8] ;  /* 0x0000ea00ff137b82 */ /* 0x001e220000000800 */
[----:B------:R-:W-:Y:S01]  /*0210*/  BSSY.RECONVERGENT B0, `(.L_x_110) ;  /* 0x00000b6000007945 */ /* 0x000fe20003800200 */
[----:B--2---:R-:W-:Y:S01]  /*0220*/  IMAD.MOV.U32 R21, RZ, RZ, -0x800000 ;  /* 0xff800000ff157424 */ /* 0x004fe200078e00ff */
[----:B0-----:R-:W-:-:S13]  /*0230*/  ISETP.GE.AND P0, PT, R0, R19, PT ;  /* 0x000000130000720c */ /* 0x001fda0003f06270 */
[----:B-1-3--:R-:W-:Y:S05]  /*0240*/  @P0 BRA `(.L_x_111) ;  /* 0x0000000800c80947 */ /* 0x00afea0003800000 */
[----:B------:R-:W-:Y:S01]  /*0250*/  ISETP.NE.AND P1, PT, R18, RZ, PT ;  /* 0x000000ff1200720c */ /* 0x000fe20003f25270 */
[----:B------:R-:W-:Y:S01]  /*0260*/  BSSY.RECONVERGENT B1, `(.L_x_112) ;  /* 0x0000021000017945 */ /* 0x000fe20003800200 */
[----:B------:R-:W-:Y:S01]  /*0270*/  ISETP.GE.U32.AND P2, PT, R4, 0x300, PT ;  /* 0x000003000400780c */ /* 0x000fe20003f46070 */
[----:B------:R-:W-:Y:S01]  /*0280*/  IMAD.MOV.U32 R20, RZ, RZ, R0 ;  /* 0x000000ffff147224 */ /* 0x000fe200078e0000 */
[----:B------:R-:W-:-:S09]  /*0290*/  MOV R21, 0xff800000 ;  /* 0xff80000000157802 */ /* 0x000fd20000000f00 */
[----:B------:R-:W-:Y:S05]  /*02a0*/  @!P1 BRA `(.L_x_113) ;  /* 0x0000000000709947 */ /* 0x000fea0003800000 */
[----:B------:R-:W0:Y:S01]  /*02b0*/  LDC.64 R10, c[0x0][0x388] ;  /* 0x0000e200ff0a7b82 */ /* 0x000e220000000a00 */
[----:B------:R-:W-:Y:S02]  /*02c0*/  HFMA2 R17, -RZ, RZ, 0, 0 ;  /* 0x00000000ff117431 */ /* 0x000fe400000001ff */
[----:B------:R-:W-:-:S05]  /*02d0*/  IMAD.MOV.U32 R16, RZ, RZ, R0 ;  /* 0x000000ffff107224 */ /* 0x000fca00078e0000 */
[----:B------:R-:W1:Y:S01]  /*02e0*/  LDC.64 R8, c[0x0][0x380] ;  /* 0x0000e000ff087b82 */ /* 0x000e620000000a00 */
[C---:B0-----:R-:W-:Y:S02]  /*02f0*/  IMAD R20, R10.reuse, UR4, RZ ;  /* 0x000000040a147c24 */ /* 0x041fe4000f8e02ff */
[----:B------:R-:W-:-:S04]  /*0300*/  IMAD.WIDE.U32 R16, R10, UR8, R16 ;  /* 0x000000080a107c25 */ /* 0x000fc8000f8e0010 */
[----:B------:R-:W-:Y:S01]  /*0310*/  IMAD R11, R11, UR8, R20 ;  /* 0x000000080b0b7c24 */ /* 0x000fe2000f8e0214 */
[----:B-1----:R-:W-:-:S03]  /*0320*/  LEA R8, P1, R16, R8, 0x1 ;  /* 0x0000000810087211 */ /* 0x002fc600078208ff */
[----:B------:R-:W-:-:S05]  /*0330*/  IMAD.IADD R10, R17, 0x1, R11 ;  /* 0x00000001110a7824 */ /* 0x000fca00078e020b */
[----:B------:R-:W-:-:S05]  /*0340*/  LEA.HI.X R9, R16, R9, R10, 0x1, P1 ;  /* 0x0000000910097211 */ /* 0x000fca00008f0c0a */
[----:B------:R-:W2:Y:S01]  /*0350*/  LDG.E.U16 R10, desc[UR12][R8.64] ;  /* 0x0000000c080a7981 */ /* 0x000ea2000c1e1500 */
[----:B------:R-:W-:Y:S02]  /*0360*/  ISETP.NE.AND P1, PT, R18, 0x1, PT ;  /* 0x000000011200780c */ /* 0x000fe40003f25270 */
[----:B------:R-:W-:Y:S01]  /*0370*/  MOV R20, R6 ;  /* 0x0000000600147202 */ /* 0x000fe20000000f00 */
[----:B--2---:R-:W-:-:S05]  /*0380*/  IMAD.U32 R11, R10, 0x10000, RZ ;  /* 0x000100000a0b7824 */ /* 0x004fca00078e00ff */
[----:B------:R0:W-:Y:S01]  /*0390*/  STS [R14], R11 ;  /* 0x0000000b0e007388 */ /* 0x0001e20000000800 */
[----:B------:R-:W-:-:S04]  /*03a0*/  FMNMX R21, R11, -INF , !PT ;  /* 0xff8000000b157809 */ /* 0x000fc80007800000 */
[----:B------:R-:W-:Y:S05]  /*03b0*/  @!P1 BRA `(.L_x_113) ;  /* 0x00000000002c9947 */ /* 0x000fea0003800000 */
[----:B------:R-:W-:Y:S01]  /*03c0*/  ISETP.NE.AND P1, PT, R18, 0x2, PT ;  /* 0x000000021200780c */ /* 0x000fe20003f25270 */
[----:B------:R-:W2:-:S12]  /*03d0*/  LDG.E.U16 R10, desc[UR12][R8.64+0x200] ;  /* 0x0002000c080a7981 */ /* 0x000e98000c1e1500 */
[----:B0-----:R-:W3:Y:S01]  /*03e0*/  @P1 LDG.E.U16 R11, desc[UR12][R8.64+0x400] ;  /* 0x0004000c080b1981 */ /* 0x001ee2000c1e1500 */
[----:B------:R-:W-:Y:S01]  /*03f0*/  MOV R20, R7 ;  /* 0x0000000700147202 */ /* 0x000fe20000000f00 */
[----:B------:R-:W-:Y:S02]  /*0400*/  @P1 IMAD.MOV.U32 R20, RZ, RZ, R12 ;  /* 0x000000ffff141224 */ /* 0x000fe400078e000c */
[----:B--2---:R-:W-:-:S05]  /*0410*/  IMAD.U32 R10, R10, 0x10000, RZ ;  /* 0x000100000a0a7824 */ /* 0x004fca00078e00ff */
[----:B------:R1:W-:Y:S01]  /*0420*/  STS [R14+0x400], R10 ;  /* 0x0004000a0e007388 */ /* 0x0003e20000000800 */
[----:B------:R-:W-:Y:S01]  /*0430*/  FMNMX R21, R21, R10, !PT ;  /* 0x0000000a15157209 */ /* 0x000fe20007800000 */
[----:B---3--:R-:W-:-:S05]  /*0440*/  @P1 IMAD.U32 R11, R11, 0x10000, RZ ;  /* 0x000100000b0b1824 */ /* 0x008fca00078e00ff */
[----:B------:R1:W-:Y:S01]  /*0450*/  @P1 STS [R14+0x800], R11 ;  /* 0x0008000b0e001388 */ /* 0x0003e20000000800 */
[----:B------:R-:W-:-:S07]  /*0460*/  @P1 FMNMX R21, R21, R11, !PT ;  /* 0x0000000b15151209 */ /* 0x000fce0007800000 */
.L_x_113:
[----:B------:R-:W-:Y:S05]  /*0470*/  BSYNC.RECONVERGENT B1 ;  /* 0x0000000000017941 */ /* 0x000fea0003800200 */
.L_x_112:
[----:B------:R-:W-:Y:S05]  /*0480*/  @!P2 BRA `(.L_x_111) ;  /* 0x000000080038a947 */ /* 0x000fea0003800000 */
[----:B------:R-:W2:Y:S01]  /*0490*/  LDC.64 R8, c[0x0][0x388] ;  /* 0x0000e200ff087b82 */ /* 0x000ea20000000a00 */
[----:B------:R-:W-:Y:S02]  /*04a0*/  HFMA2 R17, -RZ, RZ, 0, 0 ;  /* 0x00000000ff117431 */ /* 0x000fe400000001ff */
[----:B------:R-:W-:Y:S01]  /*04b0*/  IMAD.MOV.U32 R16, RZ, RZ, R20 ;  /* 0x000000ffff107224 */ /* 0x000fe200078e0014 */
[----:B------:R-:W-:Y:S01]  /*04c0*/  UMOV UR6, 0x400 ;  /* 0x0000040000067882 */ /* 0x000fe20000000000 */
[----:B------:R-:W-:Y:S01]  /*04d0*/  BSSY.RECONVERGENT B1, `(.L_x_114) ;  /* 0x0000053000017945 */ /* 0x000fe20003800200 */
[----:B------:R-:W-:Y:S02]  /*04e0*/  UIADD3 UR6, UPT, UPT, UR6, 0x60, URZ ;  /* 0x0000006006067890 */ /* 0x000fe4000fffe0ff */
[----:B01----:R-:W0:Y:S08]  /*04f0*/  LDC.64 R10, c[0x0][0x380] ;  /* 0x0000e000ff0a7b82 */ /* 0x003e300000000a00 */
[----:B------:R-:W1:Y:S01]  /*0500*/  S2UR UR7, SR_CgaCtaId ;  /* 0x00000000000779c3 */ /* 0x000e620000008800 */
[----:B--2---:R-:W-:-:S02]  /*0510*/  IMAD R22, R8, UR4, RZ ;  /* 0x0000000408167c24 */ /* 0x004fc4000f8e02ff */
[----:B------:R-:W-:-:S04]  /*0520*/  IMAD.WIDE.U32 R16, R8, UR8, R16 ;  /* 0x0000000808107c25 */ /* 0x000fc8000f8e0010 */
[----:B------:R-:W-:Y:S01]  /*0530*/  IMAD R9, R9, UR8, R22 ;  /* 0x0000000809097c24 */ /* 0x000fe2000f8e0216 */
[----:B0-----:R-:W-:-:S03]  /*0540*/  LEA R10, P1, R16, R10, 0x1 ;  /* 0x0000000a100a7211 */ /* 0x001fc600078208ff */
[----:B------:R-:W-:Y:S02]  /*0550*/  IMAD.IADD R8, R9, 0x1, R17 ;  /* 0x0000000109087824 */ /* 0x000fe400078e0211 */
[----:B------:R-:W-:-:S03]  /*0560*/  IMAD.IADD R9, R19, 0x1, -R20 ;  /* 0x0000000113097824 */ /* 0x000fc600078e0a14 */
[----:B------:R-:W-:Y:S01]  /*0570*/  LEA.HI.X R11, R16, R11, R8, 0x1, P1 ;  /* 0x0000000b100b7211 */ /* 0x000fe200008f0c08 */
[----:B-1----:R-:W-:Y:S01]  /*0580*/  ULEA UR6, UR7, UR6, 0x18 ;  /* 0x0000000607067291 */ /* 0x002fe2000f8ec0ff */
[----:B------:R-:W-:Y:S02]  /*0590*/  ISETP.GT.AND P2, PT, R9, 0xc00, PT ;  /* 0x00000c000900780c */ /* 0x000fe40003f44270 */
[----:B------:R-:W-:-:S03]  /*05a0*/  IADD3 R8, P1, PT, R10, 0x400, RZ ;  /* 0x000004000a087810 */ /* 0x000fc60007f3e0ff */
[----:B------:R-:W-:Y:S02]  /*05b0*/  LEA R10, R20, UR6, 0x2 ;  /* 0x00000006140a7c11 */ /* 0x000fe4000f8e10ff */
[----:B------:R-:W-:Y:S02]  /*05c0*/  IADD3.X R9, PT, PT, RZ, R11, RZ, P1, !PT ;  /* 0x0000000bff097210 */ /* 0x000fe40000ffe4ff */
[----:B------:R-:W-:Y:S01]  /*05d0*/  PLOP3.LUT P1, PT, PT, PT, PT, 0x80, 0x8 ;  /* 0x000000000008781c */ /* 0x000fe20003f2f070 */
[----:B------:R-:W-:-:S03]  /*05e0*/  VIADD R10, R10, 0x800 ;  /* 0x000008000a0a7836 */ /* 0x000fc60000000000 */
[----:B------:R-:W-:Y:S09]  /*05f0*/  @!P2 BRA `(.L_x_115) ;  /* 0x000000040000a947 */ /* 0x000ff20003800000 */
[----:B------:R-:W-:Y:S01]  /*0600*/  PLOP3.LUT P1, PT, PT, PT, PT, 0x8, 0x80 ;  /* 0x000000000080781c */ /* 0x000fe20003f2e170 */
[----:B------:R-:W-:-:S12]  /*0610*/  VIADD R11, R19, 0xfffff400 ;  /* 0xfffff400130b7836 */ /* 0x000fd80000000000 */
.L_x_116:
[----:B------:R-:W2:Y:S04]  /*0620*/  LDG.E.U16 R16, desc[UR12][R8.64+-0x400] ;  /* 0xfffc000c08107981 */ /* 0x000ea8000c1e1500 */
[----:B------:R-:W3:Y:S04]  /*0630*/  LDG.E.U16 R17, desc[UR12][R8.64+-0x200] ;  /* 0xfffe000c08117981 */ /* 0x000ee8000c1e1500 */
[----:B------:R-:W4:Y:S04]  /*0640*/  LDG.E.U16 R23, desc[UR12][R8.64] ;  /* 0x0000000c08177981 */ /* 0x000f28000c1e1500 */
[----:B------:R-:W5:Y:S04]  /*0650*/  LDG.E.U16 R26, desc[UR12][R8.64+0x200] ;  /* 0x0002000c081a7981 */ /* 0x000f68000c1e1500 */
[----:B------:R-:W5:Y:S01]  /*0660*/  LDG.E.U16 R28, desc[UR12][R8.64+0x800] ;  /* 0x0008000c081c7981 */ /* 0x000f62000c1e1500 */
[----:B--2---:R-:W-:-:S03]  /*0670*/  SHF.L.U32 R22, R16, 0x10, RZ ;  /* 0x0000001010167819 */ /* 0x004fc600000006ff */
[----:B------:R-:W2:Y:S01]  /*0680*/  LDG.E.U16 R16, desc[UR12][R8.64+0x400] ;  /* 0x0004000c08107981 */ /* 0x000ea2000c1e1500 */
[----:B---3--:R-:W-:-:S03]  /*0690*/  IMAD.U32 R25, R17, 0x10000, RZ ;  /* 0x0001000011197824 */ /* 0x008fc600078e00ff */
[----:B------:R-:W3:Y:S01]  /*06a0*/  LDG.E.U16 R17, desc[UR12][R8.64+0x600] ;  /* 0x0006000c08117981 */ /* 0x000ee2000c1e1500 */
[----:B----4-:R-:W-:Y:S01]  /*06b0*/  IMAD.U32 R24, R23, 0x10000, RZ ;  /* 0x0001000017187824 */ /* 0x010fe200078e00ff */
[----:B------:R-:W-:Y:S02]  /*06c0*/  FMNMX3 R21, R21, R22, R25, !PT ;  /* 0x0000001615157276 */ /* 0x000fe40007800019 */
[----:B------:R-:W4:Y:S04]  /*06d0*/  LDG.E.U16 R23, desc[UR12][R8.64+0xa00] ;  /* 0x000a000c08177981 */ /* 0x000f28000c1e1500 */
[----:B------:R0:W-:Y:S04]  /*06e0*/  STS [R10+-0x800], R22 ;  /* 0xfff800160a007388 */ /* 0x0001e80000000800 */
[----:B0-----:R-:W4:Y:S01]  /*06f0*/  LDG.E.U16 R22, desc[UR12][R8.64+0xc00] ;  /* 0x000c000c08167981 */ /* 0x001f22000c1e1500 */
[----:B-----5:R-:W-:-:S04]  /*0700*/  SHF.L.U32 R27, R26, 0x10, RZ ;  /* 0x000000101a1b7819 */ /* 0x020fc800000006ff */
[----:B------:R-:W-:Y:S01]  /*0710*/  FMNMX3 R26, R21, R24, R27, !PT ;  /* 0x00000018151a7276 */ /* 0x000fe2000780001b */
[----:B------:R-:W-:Y:S04]  /*0720*/  STS [R10], R24 ;  /* 0x000000180a007388 */ /* 0x000fe80000000800 */
[----:B------:R0:W-:Y:S04]  /*0730*/  STS [R10+-0x400], R25 ;  /* 0xfffc00190a007388 */ /* 0x0001e80000000800 */
[----:B------:R-:W5:Y:S01]  /*0740*/  LDG.E.U16 R21, desc[UR12][R8.64+0xe00] ;  /* 0x000e000c08157981 */ /* 0x000f62000c1e1500 */
[----:B0-----:R-:W-:-:S03]  /*0750*/  SHF.L.U32 R25, R28, 0x10, RZ ;  /* 0x000000101c197819 */ /* 0x001fc600000006ff */
[----:B------:R0:W-:Y:S04]  /*0760*/  STS [R10+0x400], R27 ;  /* 0x0004001b0a007388 */ /* 0x0001e80000000800 */
[----:B0-----:R-:W5:Y:S01]  /*0770*/  LDG.E.U16 R27, desc[UR12][R8.64+0x1400] ;  /* 0x0014000c081b7981 */ /* 0x001f62000c1e1500 */
[----:B--2---:R-:W-:Y:S02]  /*0780*/  IMAD.U32 R29, R16, 0x10000, RZ ;  /* 0x00010000101d7824 */ /* 0x004fe400078e00ff */
[----:B---3--:R-:W-:Y:S02]  /*0790*/  IMAD.U32 R17, R17, 0x10000, RZ ;  /* 0x0001000011117824 */ /* 0x008fe400078e00ff */
[----:B----4-:R-:W-:-:S03]  /*07a0*/  IMAD.U32 R24, R23, 0x10000, RZ ;  /* 0x0001000017187824 */ /* 0x010fc600078e00ff */
[----:B------:R-:W-:Y:S01]  /*07b0*/  FMNMX3 R26, R26, R29, R17, !PT ;  /* 0x0000001d1a1a7276 */ /* 0x000fe20007800011 */
[----:B------:R-:W2:Y:S03]  /*07c0*/  LDG.E.U16 R23, desc[UR12][R8.64+0x1000] ;  /* 0x0010000c08177981 */ /* 0x000ea6000c1e1500 */
[----:B------:R-:W-:Y:S02]  /*07d0*/  FMNMX3 R16, R26, R25, R24, !PT ;  /* 0x000000191a107276 */ /* 0x000fe40007800018 */
[----:B------:R-:W3:Y:S04]  /*07e0*/  LDG.E.U16 R26, desc[UR12][R8.64+0x1200] ;  /* 0x0012000c081a7981 */ /* 0x000ee8000c1e1500 */
[----:B------:R0:W-:Y:S01]  /*07f0*/  STS [R10+0x1400], R24 ;  /* 0x001400180a007388 */ /* 0x0001e20000000800 */
[----:B------:R-:W-:-:S03]  /*0800*/  IMAD.U32 R28, R22, 0x10000, RZ ;  /* 0x00010000161c7824 */ /* 0x000fc600078e00ff */
[----:B------:R1:W-:Y:S04]  /*0810*/  STS [R10+0xc00], R17 ;  /* 0x000c00110a007388 */ /* 0x0003e80000000800 */
[----:B------:R-:W4:Y:S04]  /*0820*/  LDG.E.U16 R22, desc[UR12][R8.64+0x1800] ;  /* 0x0018000c08167981 */ /* 0x000f28000c1e1500 */
[----:B0-----:R-:W4:Y:S04]  /*0830*/  LDG.E.U16 R24, desc[UR12][R8.64+0x1600] ;  /* 0x0016000c08187981 */ /* 0x001f28000c1e1500 */
[----:B-1----:R0:W4:Y:S01]  /*0840*/  LDG.E.U16 R17, desc[UR12][R8.64+0x1a00] ;  /* 0x001a000c08117981 */ /* 0x002122000c1e1500 */
[----:B------:R-:W-:Y:S01]  /*0850*/  VIADD R20, R20, 0x1000 ;  /* 0x0000100014147836 */ /* 0x000fe20000000000 */
[----:B-----5:R-:W-:-:S02]  /*0860*/  SHF.L.U32 R21, R21, 0x10, RZ ;  /* 0x0000001015157819 */ /* 0x020fc400000006ff */
[----:B------:R-:W-:Y:S02]  /*0870*/  STS [R10+0x800], R29 ;  /* 0x0008001d0a007388 */ /* 0x000fe40000000800 */
[----:B------:R-:W-:Y:S02]  /*0880*/  ISETP.GE.AND P2, PT, R20, R11, PT ;  /* 0x0000000b1400720c */ /* 0x000fe40003f46270 */
[----:B------:R-:W-:Y:S01]  /*0890*/  FMNMX3 R16, R16, R28, R21, !PT ;  /* 0x0000001c10107276 */ /* 0x000fe20007800015 */
[----:B------:R1:W-:Y:S01]  /*08a0*/  STS [R10+0x1000], R25 ;  /* 0x001000190a007388 */ /* 0x0003e20000000800 */
[----:B0-----:R-:W-:Y:S02]  /*08b0*/  IADD3 R8, P3, PT, R8, 0x2000, RZ ;  /* 0x0000200008087810 */ /* 0x001fe40007f7e0ff */
[----:B-1----:R-:W-:Y:S01]  /*08c0*/  SHF.L.U32 R25, R27, 0x10, RZ ;  /* 0x000000101b197819 */ /* 0x002fe200000006ff */
[----:B------:R-:W-:Y:S02]  /*08d0*/  STS [R10+0x1800], R28 ;  /* 0x0018001c0a007388 */ /* 0x000fe40000000800 */
[----:B------:R-:W-:-:S02]  /*08e0*/  IMAD.X R9, RZ, RZ, R9, P3 ;  /* 0x000000ffff097224 */ /* 0x000fc400018e0609 */
[----:B------:R0:W-:Y:S04]  /*08f0*/  STS [R10+0x1c00], R21 ;  /* 0x001c00150a007388 */ /* 0x0001e80000000800 */
[----:B------:R-:W-:Y:S01]  /*0900*/  STS [R10+0x2800], R25 ;  /* 0x002800190a007388 */ /* 0x000fe20000000800 */
[----:B--2---:R-:W-:Y:S02]  /*0910*/  IMAD.U32 R23, R23, 0x10000, RZ ;  /* 0x0001000017177824 */ /* 0x004fe400078e00ff */
[----:B---3--:R-:W-:-:S05]  /*0920*/  IMAD.U32 R29, R26, 0x10000, RZ ;  /* 0x000100001a1d7824 */ /* 0x008fca00078e00ff */
[----:B------:R-:W-:Y:S01]  /*0930*/  FMNMX3 R16, R16, R23, R29, !PT ;  /* 0x0000001710107276 */ /* 0x000fe2000780001d */
[----:B------:R-:W-:Y:S01]  /*0940*/  STS [R10+0x2000], R23 ;  /* 0x002000170a007388 */ /* 0x000fe20000000800 */
[----:B----4-:R-:W-:Y:S02]  /*0950*/  IMAD.U32 R27, R22, 0x10000, RZ ;  /* 0x00010000161b7824 */ /* 0x010fe400078e00ff */
[----:B------:R-:W-:Y:S01]  /*0960*/  IMAD.U32 R24, R24, 0x10000, RZ ;  /* 0x0001000018187824 */ /* 0x000fe200078e00ff */
[----:B------:R-:W-:-:S04]  /*0970*/  SHF.L.U32 R17, R17, 0x10, RZ ;  /* 0x0000001011117819 */ /* 0x000fc800000006ff */
[----:B------:R-:W-:Y:S01]  /*0980*/  FMNMX3 R16, R16, R25, R24, !PT ;  /* 0x0000001910107276 */ /* 0x000fe20007800018 */
[----:B------:R-:W-:Y:S03]  /*0990*/  STS [R10+0x2400], R29 ;  /* 0x0024001d0a007388 */ /* 0x000fe60000000800 */
[----:B0-----:R-:W-:Y:S01]  /*09a0*/  FMNMX3 R21, R16, R27, R17, !PT ;  /* 0x0000001b10157276 */ /* 0x001fe20007800011 */
[----:B------:R-:W-:Y:S04]  /*09b0*/  STS [R10+0x2c00], R24 ;  /* 0x002c00180a007388 */ /* 0x000fe80000000800 */
[----:B------:R-:W-:Y:S04]  /*09c0*/  STS [R10+0x3000], R27 ;  /* 0x0030001b0a007388 */ /* 0x000fe80000000800 */
[----:B------:R0:W-:Y:S02]  /*09d0*/  STS [R10+0x3400], R17 ;  /* 0x003400110a007388 */ /* 0x0001e40000000800 */
[----:B0-----:R-:W-:Y:S01]  /*09e0*/  IADD3 R10, PT, PT, R10, 0x4000, RZ ;  /* 0x000040000a0a7810 */ /* 0x001fe20007ffe0ff */
[----:B------:R-:W-:Y:S06]  /*09f0*/  @!P2 BRA `(.L_x_116) ;  /* 0xfffffffc0008a947 */ /* 0x000fec000383ffff */
.L_x_115:
[----:B------:R-:W-:Y:S05]  /*0a00*/  BSYNC.RECONVERGENT B1 ;  /* 0x0000000000017941 */ /* 0x000fea0003800200 */
.L_x_114:
[----:B------:R-:W-:Y:S01]  /*0a10*/  IMAD.IADD R11, R19, 0x1, -R20 ;  /* 0x00000001130b7824 */ /* 0x000fe200078e0a14 */
[----:B------:R-:W-:Y:S04]  /*0a20*/  BSSY.RECONVERGENT B1, `(.L_x_117) ;  /* 0x0000024000017945 */ /* 0x000fe80003800200 */
[----:B------:R-:W-:-:S13]  /*0a30*/  ISETP.GT.AND P2, PT, R11, 0x400, PT ;  /* 0x000004000b00780c */ /* 0x000fda0003f44270 */
[----:B------:R-:W-:Y:S05]  /*0a40*/  @!P2 BRA `(.L_x_118) ;  /* 0x000000000084a947 */ /* 0x000fea0003800000 */
[----:B------:R-:W2:Y:S04]  /*0a50*/  LDG.E.U16 R24, desc[UR12][R8.64+-0x400] ;  /* 0xfffc000c08187981 */ /* 0x000ea8000c1e1500 */
[----:B------:R-:W3:Y:S04]  /*0a60*/  LDG.E.U16 R25, desc[UR12][R8.64+-0x200] ;  /* 0xfffe000c08197981 */ /* 0x000ee8000c1e1500 */
[----:B------:R-:W4:Y:S04]  /*0a70*/  LDG.E.U16 R26, desc[UR12][R8.64] ;  /* 0x0000000c081a7981 */ /* 0x000f28000c1e1500 */
[----:B------:R-:W5:Y:S04]  /*0a80*/  LDG.E.U16 R23, desc[UR12][R8.64+0x200] ;  /* 0x0002000c08177981 */ /* 0x000f68000c1e1500 */
[----:B------:R-:W5:Y:S04]  /*0a90*/  LDG.E.U16 R22, desc[UR12][R8.64+0x600] ;  /* 0x0006000c08167981 */ /* 0x000f68000c1e1500 */
[----:B------:R-:W5:Y:S04]  /*0aa0*/  LDG.E.U16 R11, desc[UR12][R8.64+0x400] ;  /* 0x0004000c080b7981 */ /* 0x000f68000c1e1500 */
[----:B------:R-:W5:Y:S04]  /*0ab0*/  LDG.E.U16 R17, desc[UR12][R8.64+0x800] ;  /* 0x0008000c08117981 */ /* 0x000f68000c1e1500 */
[----:B------:R0:W5:Y:S01]  /*0ac0*/  LDG.E.U16 R16, desc[UR12][R8.64+0xa00] ;  /* 0x000a000c08107981 */ /* 0x000162000c1e1500 */
[----:B------:R-:W-:Y:S01]  /*0ad0*/  PLOP3.LUT P1, PT, PT, PT, PT, 0x8, 0x80 ;  /* 0x000000000080781c */ /* 0x000fe20003f2e170 */
[----:B------:R-:W-:Y:S01]  /*0ae0*/  VIADD R20, R20, 0x800 ;  /* 0x0000080014147836 */ /* 0x000fe20000000000 */
[----:B0-----:R-:W-:-:S05]  /*0af0*/  IADD3 R8, P2, PT, R8, 0x1000, RZ ;  /* 0x0000100008087810 */ /* 0x001fca0007f5e0ff */
[----:B------:R-:W-:Y:S02]  /*0b00*/  IMAD.X R9, RZ, RZ, R9, P2 ;  /* 0x000000ffff097224 */ /* 0x000fe400010e0609 */
[----:B--2---:R-:W-:Y:S01]  /*0b10*/  IMAD.U32 R24, R24, 0x10000, RZ ;  /* 0x0001000018187824 */ /* 0x004fe200078e00ff */
[----:B---3--:R-:W-:Y:S01]  /*0b20*/  SHF.L.U32 R25, R25, 0x10, RZ ;  /* 0x0000001019197819 */ /* 0x008fe200000006ff */
[----:B----4-:R-:W-:-:S03]  /*0b30*/  IMAD.U32 R26, R26, 0x10000, RZ ;  /* 0x000100001a1a7824 */ /* 0x010fc600078e00ff */
[----:B------:R-:W-:Y:S01]  /*0b40*/  FMNMX3 R21, R21, R24, R25, !PT ;  /* 0x0000001815157276 */ /* 0x000fe20007800019 */
[----:B-----5:R-:W-:Y:S02]  /*0b50*/  IMAD.U32 R23, R23, 0x10000, RZ ;  /* 0x0001000017177824 */ /* 0x020fe400078e00ff */
[----:B------:R-:W-:-:S03]  /*0b60*/  IMAD.U32 R22, R22, 0x10000, RZ ;  /* 0x0001000016167824 */ /* 0x000fc600078e00ff */
[----:B------:R-:W-:Y:S02]  /*0b70*/  FMNMX3 R21, R21, R26, R23, !PT ;  /* 0x0000001a15157276 */ /* 0x000fe40007800017 */
[----:B------:R-:W-:Y:S01]  /*0b80*/  SHF.L.U32 R11, R11, 0x10, RZ ;  /* 0x000000100b0b7819 */ /* 0x000fe200000006ff */
[----:B------:R-:W-:-:S03]  /*0b90*/  IMAD.U32 R17, R17, 0x10000, RZ ;  /* 0x0001000011117824 */ /* 0x000fc600078e00ff */
[----:B------:R-:W-:Y:S02]  /*0ba0*/  FMNMX3 R21, R21, R11, R22, !PT ;  /* 0x0000000b15157276 */ /* 0x000fe40007800016 */
[----:B------:R-:W-:Y:S01]  /*0bb0*/  SHF.L.U32 R16, R16, 0x10, RZ ;  /* 0x0000001010107819 */ /* 0x000fe200000006ff */
[----:B------:R-:W-:Y:S03]  /*0bc0*/  STS [R10+-0x800], R24 ;  /* 0xfff800180a007388 */ /* 0x000fe60000000800 */
[----:B------:R-:W-:Y:S01]  /*0bd0*/  FMNMX3 R21, R21, R17, R16, !PT ;  /* 0x0000001115157276 */ /* 0x000fe20007800010 */
[----:B------:R-:W-:Y:S04]  /*0be0*/  STS [R10+-0x400], R25 ;  /* 0xfffc00190a007388 */ /* 0x000fe80000000800 */
[----:B------:R-:W-:Y:S04]  /*0bf0*/  STS [R10], R26 ;  /* 0x0000001a0a007388 */ /* 0x000fe80000000800 */
[----:B------:R-:W-:Y:S04]  /*0c00*/  STS [R10+0x400], R23 ;  /* 0x000400170a007388 */ /* 0x000fe80000000800 */
[----:B------:R-:W-:Y:S04]  /*0c10*/  STS [R10+0x800], R11 ;  /* 0x0008000b0a007388 */ /* 0x000fe80000000800 */
[----:B------:R-:W-:Y:S04]  /*0c20*/  STS [R10+0xc00], R22 ;  /* 0x000c00160a007388 */ /* 0x000fe80000000800 */
[----:B------:R-:W-:Y:S04]  /*0c30*/  STS [R10+0x1000], R17 ;  /* 0x001000110a007388 */ /* 0x000fe80000000800 */
[----:B------:R0:W-:Y:S02]  /*0c40*/  STS [R10+0x1400], R16 ;  /* 0x001400100a007388 */ /* 0x0001e40000000800 */
[----:B0-----:R-:W-:-:S07]  /*0c50*/  IADD3 R10, PT, PT, R10, 0x2000, RZ ;  /* 0x000020000a0a7810 */ /* 0x001fce0007ffe0ff */
.L_x_118:
[----:B------:R-:W-:Y:S05]  /*0c60*/  BSYNC.RECONVERGENT B1 ;  /* 0x0000000000017941 */ /* 0x000fea0003800200 */
.L_x_117:
[----:B------:R-:W-:-:S13]  /*0c70*/  ISETP.LT.OR P1, PT, R20, R19, P1 ;  /* 0x000000131400720c */ /* 0x000fda0000f21670 */
[----:B------:R-:W-:Y:S05]  /*0c80*/  @!P1 BRA `(.L_x_111) ;  /* 0x0000000000389947 */ /* 0x000fea0003800000 */
[----:B------:R-:W2:Y:S04]  /*0c90*/  LDG.E.U16 R11, desc[UR12][R8.64+-0x400] ;  /* 0xfffc000c080b7981 */ /* 0x000ea8000c1e1500 */
[----:B------:R-:W3:Y:S04]  /*0ca0*/  LDG.E.U16 R16, desc[UR12][R8.64+-0x200] ;  /* 0xfffe000c08107981 */ /* 0x000ee8000c1e1500 */
[----:B------:R-:W4:Y:S04]  /*0cb0*/  LDG.E.U16 R17, desc[UR12][R8.64] ;  /* 0x0000000c08117981 */ /* 0x000f28000c1e1500 */
[----:B------:R-:W5:Y:S01]  /*0cc0*/  LDG.E.U16 R20, desc[UR12][R8.64+0x200] ;  /* 0x0002000c08147981 */ /* 0x000f62000c1e1500 */
[----:B--2---:R-:W-:-:S02]  /*0cd0*/  IMAD.U32 R11, R11, 0x10000, RZ ;  /* 0x000100000b0b7824 */ /* 0x004fc400078e00ff */
[----:B---3--:R-:W-:-:S03]  /*0ce0*/  IMAD.U32 R16, R16, 0x10000, RZ ;  /* 0x0001000010107824 */ /* 0x008fc600078e00ff */
[----:B------:R2:W-:Y:S01]  /*0cf0*/  STS [R10+-0x800], R11 ;  /* 0xfff8000b0a007388 */ /* 0x0005e20000000800 */
[----:B----4-:R-:W-:-:S03]  /*0d00*/  SHF.L.U32 R17, R17, 0x10, RZ ;  /* 0x0000001011117819 */ /* 0x010fc600000006ff */
[----:B------:R2:W-:Y:S01]  /*0d10*/  STS [R10+-0x400], R16 ;  /* 0xfffc00100a007388 */ /* 0x0005e20000000800 */
[----:B------:R-:W-:Y:S01]  /*0d20*/  FMNMX3 R21, R21, R11, R16, !PT ;  /* 0x0000000b15157276 */ /* 0x000fe20007800010 */
[----:B-----5:R-:W-:Y:S02]  /*0d30*/  IMAD.U32 R20, R20, 0x10000, RZ ;  /* 0x0001000014147824 */ /* 0x020fe400078e00ff */
[----:B------:R2:W-:Y:S04]  /*0d40*/  STS [R10], R17 ;  /* 0x000000110a007388 */ /* 0x0005e80000000800 */
[----:B------:R2:W-:Y:S01]  /*0d50*/  STS [R10+0x400], R20 ;  /* 0x000400140a007388 */ /* 0x0005e20000000800 */
[----:B------:R-:W-:-:S07]  /*0d60*/  FMNMX3 R21, R21, R17, R20, !PT ;  /* 0x0000001115157276 */ /* 0x000fce0007800014 */
.L_x_111:
[----:B------:R-:W-:Y:S05]  /*0d70*/  BSYNC.RECONVERGENT B0 ;  /* 0x0000000000007941 */ /* 0x000fea0003800200 */
.L_x_110:
[----:B------:R-:W3:Y:S01]  /*0d80*/  SHFL.DOWN PT, R8, R21, 0x1, 0x1f ;  /* 0x08201f0015087f89 */ /* 0x000ee200000e0000 */
[C---:B------:R-:W-:Y:S01]  /*0d90*/  ISETP.GT.AND P1, PT, R2.reuse, 0x1e, PT ;  /* 0x0000001e0200780c */ /* 0x040fe20003f24270 */
[----:B------:R-:W-:Y:S01]  /*0da0*/  BSSY.RECONVERGENT B0, `(.L_x_119) ;  /* 0x0000016000007945 */ /* 0x000fe20003800200 */
[C---:B------:R-:W-:Y:S02]  /*0db0*/  ISETP.GT.AND P2, PT, R2.reuse, 0x1d, PT ;  /* 0x0000001d0200780c */ /* 0x040fe40003f44270 */
[C---:B------:R-:W-:Y:S02]  /*0dc0*/  ISETP.GT.AND P3, PT, R2.reuse, 0x1b, PT ;  /* 0x0000001b0200780c */ /* 0x040fe40003f64270 */
[C---:B------:R-:W-:Y:S02]  /*0dd0*/  ISETP.GT.AND P5, PT, R2.reuse, 0xf, PT ;  /* 0x0000000f0200780c */ /* 0x040fe40003fa4270 */
[----:B------:R-:W-:Y:S02]  /*0de0*/  ISETP.GT.AND P4, PT, R2, 0x17, PT ;  /* 0x000000170200780c */ /* 0x000fe40003f84270 */
[----:B-12---:R-:W-:-:S02]  /*0df0*/  P2R R10, PR, RZ, 0x20 ;  /* 0x00000020ff0a7803 */ /* 0x006fc40000000000 */
[----:B------:R-:W-:Y:S02]  /*0e00*/  P2R R9, PR, RZ, 0x10 ;  /* 0x00000010ff097803 */ /* 0x000fe40000000000 */
[----:B---3--:R-:W-:-:S05]  /*0e10*/  @!P1 FMNMX R21, R8, R21, !PT ;  /* 0x0000001508159209 */ /* 0x008fca0007800000 */
[----:B------:R-:W1:Y:S02]  /*0e20*/  SHFL.DOWN PT, R8, R21, 0x2, 0x1f ;  /* 0x08401f0015087f89 */ /* 0x000e6400000e0000 */
[----:B-1----:R-:W-:-:S05]  /*0e30*/  @!P2 FMNMX R21, R21, R8, !PT ;  /* 0x000000081515a209 */ /* 0x002fca0007800000 */
[----:B------:R-:W1:Y:S02]  /*0e40*/  SHFL.DOWN PT, R8, R21, 0x4, 0x1f ;  /* 0x08801f0015087f89 */ /* 0x000e6400000e0000 */
[----:B-1----:R-:W-:-:S05]  /*0e50*/  @!P3 FMNMX R21, R21, R8, !PT ;  /* 0x000000081515b209 */ /* 0x002fca0007800000 */
[----:B------:R-:W1:Y:S02]  /*0e60*/  SHFL.DOWN PT, R8, R21, 0x8, 0x1f ;  /* 0x09001f0015087f89 */ /* 0x000e6400000e0000 */
[----:B-1----:R-:W-:-:S04]  /*0e70*/  FMNMX R8, R21, R8, !PT ;  /* 0x0000000815087209 */ /* 0x002fc80007800000 */
[----:B------:R-:W-:Y:S02]  /*0e80*/  FSEL R20, R21, R8, P4 ;  /* 0x0000000815147208 */ /* 0x000fe40002000000 */
[----:B------:R-:W-:-:S03]  /*0e90*/  PLOP3.LUT P4, PT, PT, PT, PT, 0x8, 0x80 ;  /* 0x000000000080781c */ /* 0x000fc60003f8e170 */
[----:B------:R1:W2:Y:S01]  /*0ea0*/  SHFL.DOWN PT, R9, R20, 0x10, 0x1f ;  /* 0x0a001f0014097f89 */ /* 0x0002a200000e0000 */
[----:B------:R-:W-:Y:S09]  /*0eb0*/  @P5 BRA `(.L_x_120) ;  /* 0x0000000000105947 */ /* 0x000ff20003800000 */
[----:B------:R-:W-:Y:S02]  /*0ec0*/  ISETP.NE.AND P5, PT, R2, RZ, PT ;  /* 0x000000ff0200720c */ /* 0x000fe40003fa5270 */
[----:B-12---:R-:W-:-:S11]  /*0ed0*/  FMNMX R20, R8, R9, !PT ;  /* 0x0000000908147209 */ /* 0x006fd60007800000 */
[----:B------:R3:W-:Y:S01]  /*0ee0*/  @!P5 STS [R13+UR9+0x8], R20 ;  /* 0x000008140d00d988 */ /* 0x0007e20008000809 */
[----:B------:R-:W-:-:S13]  /*0ef0*/  @!P5 PLOP3.LUT P4, PT, PT, PT, PT, 0x80, 0x8 ;  /* 0x000000000008d81c */ /* 0x000fda0003f8f070 */
.L_x_120:
[----:B------:R-:W-:Y:S05]  /*0f00*/  BSYNC.RECONVERGENT B0 ;  /* 0x0000000000007941 */ /* 0x000fea0003800200 */
.L_x_119:
[----:B------:R-:W-:Y:S01]  /*0f10*/  BAR.SYNC.DEFER_BLOCKING 0x0 ;  /* 0x0000000000007b1d */ /* 0x000fe20000010000 */
[----:B------:R-:W-:-:S05]  /*0f20*/  ISETP.NE.AND P5, PT, R0, RZ, PT ;  /* 0x000000ff0000720c */ /* 0x000fca0003fa5270 */
[----:B------:R-:W-:Y:S08]  /*0f30*/  BSSY.RECONVERGENT B0, `(.L_x_121) ;  /* 0x000000d000007945 */ /* 0x000ff00003800200 */
[----:B------:R-:W-:Y:S05]  /*0f40*/  @P5 BRA `(.L_x_122) ;  /* 0x00000000002c5947 */ /* 0x000fea0003800000 */
[----:B------:R-:W4:Y:S01]  /*0f50*/  S2UR UR7, SR_CgaCtaId ;  /* 0x00000000000779c3 */ /* 0x000f220000008800 */
[----:B------:R-:W-:Y:S02]  /*0f60*/  UMOV UR6, 0x400 ;  /* 0x0000040000067882 */ /* 0x000fe40000000000 */
[----:B----4-:R-:W-:-:S09]  /*0f70*/  ULEA UR6, UR7, UR6, 0x18 ;  /* 0x0000000607067291 */ /* 0x010fd2000f8ec0ff */
[----:B------:R-:W-:Y:S04]  /*0f80*/  LDS R21, [UR6+0xc] ;  /* 0x00000c06ff157984 */ /* 0x000fe80008000800 */
[----:B0-2---:R-:W0:Y:S04]  /*0f90*/  LDS.128 R8, [UR6+0x10] ;  /* 0x00001006ff087984 */ /* 0x005e280008000c00 */
[----:B------:R-:W2:Y:S01]  /*0fa0*/  LDS.64 R16, [UR6+0x20] ;  /* 0x00002006ff107984 */ /* 0x000ea20008000a00 */
[----:B0-----:R-:W-:-:S04]  /*0fb0*/  FMNMX3 R8, R20, R21, R8, !PT ;  /* 0x0000001514087276 */ /* 0x001fc80007800008 */
[----:B------:R-:W-:-:S04]  /*0fc0*/  FMNMX3 R8, R8, R9, R10, !PT ;  /* 0x0000000908087276 */ /* 0x000fc8000780000a */
[----:B--2---:R-:W-:-:S04]  /*0fd0*/  FMNMX3 R8, R8, R11, R16, !PT ;  /* 0x0000000b08087276 */ /* 0x004fc80007800010 */
[----:B------:R-:W-:-:S05]  /*0fe0*/  FMNMX R8, R8, R17, !PT ;  /* 0x0000001108087209 */ /* 0x000fca0007800000 */
[----:B------:R4:W-:Y:S02]  /*0ff0*/  STS [UR6+0x2c], R8 ;  /* 0x00002c08ff007988 */ /* 0x0009e40008000806 */
.L_x_122:
[----:B------:R-:W-:Y:S05]  /*1000*/  BSYNC.RECONVERGENT B0 ;  /* 0x0000000000007941 */ /* 0x000fea0003800200 */
.L_x_121:
[----:B------:R-:W5:Y:S01]  /*1010*/  LDCU UR6, c[0x0][0x3ac] ;  /* 0x00007580ff0677ac */ /* 0x000f620008000800 */
[----:B0-----:R-:W0:Y:S01]  /*1020*/  S2R R11, SR_CgaCtaId ;  /* 0x00000000000b7919 */ /* 0x001e220000008800 */
[----:B------:R-:W-:Y:S01]  /*1030*/  BAR.SYNC.DEFER_BLOCKING 0x0 ;  /* 0x0000000000007b1d */ /* 0x000fe20000010000 */
[----:B------:R-:W-:Y:S01]  /*1040*/  ISETP.GE.U32.AND P6, PT, R0, R19, PT ;  /* 0x000000130000720c */ /* 0x000fe20003fc6070 */
[----:B------:R-:W-:Y:S01]  /*1050*/  IMAD.MOV.U32 R10, RZ, RZ, RZ ;  /* 0x000000ffff0a7224 */ /* 0x000fe200078e00ff */
[----:B------:R-:W-:-:S03]  /*1060*/  MOV R16, 0x400 ;  /* 0x0000040000107802 */ /* 0x000fc60000000f00 */
[----:B------:R-:W-:Y:S01]  /*1070*/  BSSY.RECONVERGENT B0, `(.L_x_123) ;  /* 0x0000077000007945 */ /* 0x000fe20003800200 */
[----:B-----5:R-:W-:Y:S02]  /*1080*/  ISETP.GE.AND.EX P6, PT, RZ, UR6, PT, P6 ;  /* 0x00000006ff007c0c */ /* 0x020fe4000bfc6360 */
[----:B0-----:R-:W-:-:S11]  /*1090*/  LEA R21, R11, R16, 0x18 ;  /* 0x000000100b157211 */ /* 0x001fd600078ec0ff */
[----:B------:R-:W-:Y:S05]  /*10a0*/  @P6 BRA `(.L_x_124) ;  /* 0x0000000400cc6947 */ /* 0x000fea0003800000 */
[----:B--2---:R0:W2:Y:S01]  /*10b0*/  LDS R9, [R21+0x2c] ;  /* 0x00002c0015097984 */ /* 0x0040a20000000800 */
[----:B------:R-:W-:Y:S01]  /*10c0*/  ISETP.NE.U32.AND P6, PT, R15, 0x300, PT ;  /* 0x000003000f00780c */ /* 0x000fe20003fc5070 */
[----:B------:R-:W-:Y:S01]  /*10d0*/  BSSY.RECONVERGENT B1, `(.L_x_125) ;  /* 0x0000034000017945 */ /* 0x000fe20003800200 */
[----:B------:R-:W-:Y:S02]  /*10e0*/  HFMA2 R10, -RZ, RZ, 0, 0 ;  /* 0x00000000ff0a7431 */ /* 0x000fe400000001ff */
[----:B----4-:R-:W-:Y:S01]  /*10f0*/  IMAD.MOV.U32 R8, RZ, RZ, R0 ;  /* 0x000000ffff087224 */ /* 0x010fe200078e0000 */
[----:B------:R-:W-:-:S13]  /*1100*/  ISETP.NE.AND.EX P6, PT, RZ, RZ, PT, P6 ;  /* 0x000000ffff00720c */ /* 0x000fda0003fc5360 */
[----:B0-----:R-:W-:Y:S05]  /*1110*/  @!P6 BRA `(.L_x_126) ;  /* 0x0000000000bce947 */ /* 0x001fea0003800000 */
[----:B------:R-:W2:Y:S01]  /*1120*/  LDS R8, [R14] ;  /* 0x000000000e087984 */ /* 0x000ea20000000800 */
[----:B------:R-:W-:Y:S01]  /*1130*/  IMAD.MOV.U32 R17, RZ, RZ, 0x3bbb989d ;  /* 0x3bbb989dff117424 */ /* 0x000fe200078e00ff */
[----:B-1-3--:R-:W-:Y:S02]  /*1140*/  MOV R20, 0x437c0000 ;  /* 0x437c000000147802 */ /* 0x00afe40000000f00 */
[----:B------:R-:W-:-:S04]  /*1150*/  ISETP.NE.U32.AND P6, PT, R15, RZ, PT ;  /* 0x000000ff0f00720c */ /* 0x000fc80003fc5070 */
[----:B------:R-:W-:Y:S01]  /*1160*/  ISETP.NE.AND.EX P6, PT, RZ, RZ, PT, P6 ;  /* 0x000000ffff00720c */ /* 0x000fe20003fc5360 */
[----:B--2---:R-:W-:-:S04]  /*1170*/  FADD R8, -R9, R8 ;  /* 0x0000000809087221 */ /* 0x004fc80000000100 */
[----:B------:R-:W-:-:S04]  /*1180*/  FFMA.SAT R23, R8, R17, 0.5 ;  /* 0x3f00000008177423 */ /* 0x000fc80000002011 */
[----:B------:R-:W-:-:S04]  /*1190*/  FFMA.RM R23, R23, R20, 12582913 ;  /* 0x4b40000117177423 */ /* 0x000fc80000004014 */
[C---:B------:R-:W-:Y:S01]  /*11a0*/  FADD R25, R23.reuse, -12583039 ;  /* 0xcb40007f17197421 */ /* 0x040fe20000000000 */
[----:B------:R-:W-:-:S03]  /*11b0*/  IMAD.SHL.U32 R23, R23, 0x800000, RZ ;  /* 0x0080000017177824 */ /* 0x000fc600078e00ff */
[----:B------:R-:W-:-:S04]  /*11c0*/  FFMA R25, R8, 1.4426950216293334961, -R25 ;  /* 0x3fb8aa3b08197823 */ /* 0x000fc80000000819 */
[----:B------:R-:W-:-:S04]  /*11d0*/  FFMA R25, R8, 1.925963033500011079e-08, R25 ;  /* 0x32a5706008197823 */ /* 0x000fc80000000019 */
[----:B------:R-:W0:Y:S02]  /*11e0*/  MUFU.EX2 R8, R25 ;  /* 0x0000001900087308 */ /* 0x000e240000000800 */
[----:B0-----:R-:W-:Y:S01]  /*11f0*/  FMUL R23, R23, R8 ;  /* 0x0000000817177220 */ /* 0x001fe20000400000 */
[----:B------:R-:W-:-:S03]  /*1200*/  IMAD.MOV.U32 R8, RZ, RZ, R6 ;  /* 0x000000ffff087224 */ /* 0x000fc600078e0006 */
[----:B------:R-:W-:Y:S01]  /*1210*/  FADD R10, RZ, R23 ;  /* 0x00000017ff0a7221 */ /* 0x000fe20000000000 */
[----:B------:R0:W-:Y:S01]  /*1220*/  STS [R14], R23 ;  /* 0x000000170e007388 */ /* 0x0001e20000000800 */
[----:B------:R-:W-:Y:S05]  /*1230*/  @!P6 BRA `(.L_x_126) ;  /* 0x000000000074e947 */ /* 0x000fea0003800000 */
[----:B------:R-:W1:Y:S01]  /*1240*/  LDS R8, [R14+0x400] ;  /* 0x000400000e087984 */ /* 0x000e620000000800 */
[----:B------:R-:W-:-:S04]  /*1250*/  ISETP.NE.U32.AND P6, PT, R15, 0x100, PT ;  /* 0x000001000f00780c */ /* 0x000fc80003fc5070 */
[----:B------:R-:W-:Y:S01]  /*1260*/  ISETP.NE.AND.EX P6, PT, RZ, RZ, PT, P6 ;  /* 0x000000ffff00720c */ /* 0x000fe20003fc5360 */
[----:B-1----:R-:W-:-:S04]  /*1270*/  FADD R8, -R9, R8 ;  /* 0x0000000809087221 */ /* 0x002fc80000000100 */
[----:B0-----:R-:W-:-:S04]  /*1280*/  FFMA.SAT R23, R8, R17, 0.5 ;  /* 0x3f00000008177423 */ /* 0x001fc80000002011 */
[----:B------:R-:W-:-:S04]  /*1290*/  FFMA.RM R23, R23, R20, 12582913 ;  /* 0x4b40000117177423 */ /* 0x000fc80000004014 */
[C---:B------:R-:W-:Y:S01]  /*12a0*/  FADD R25, R23.reuse, -12583039 ;  /* 0xcb40007f17197421 */ /* 0x040fe20000000000 */
[----:B------:R-:W-:-:S03]  /*12b0*/  SHF.L.U32 R23, R23, 0x17, RZ ;  /* 0x0000001717177819 */ /* 0x000fc600000006ff */
[----:B------:R-:W-:-:S04]  /*12c0*/  FFMA R25, R8, 1.4426950216293334961, -R25 ;  /* 0x3fb8aa3b08197823 */ /* 0x000fc80000000819 */
[----:B------:R-:W-:-:S04]  /*12d0*/  FFMA R25, R8, 1.925963033500011079e-08, R25 ;  /* 0x32a5706008197823 */ /* 0x000fc80000000019 */
[----:B------:R-:W0:Y:S02]  /*12e0*/  MUFU.EX2 R8, R25 ;  /* 0x0000001900087308 */ /* 0x000e240000000800 */
[----:B0-----:R-:W-:Y:S01]  /*12f0*/  FMUL R23, R23, R8 ;  /* 0x0000000817177220 */ /* 0x001fe20000400000 */
[----:B------:R-:W-:-:S03]  /*1300*/  IMAD.MOV.U32 R8, RZ, RZ, R7 ;  /* 0x000000ffff087224 */ /* 0x000fc600078e0007 */
[----:B------:R-:W-:Y:S01]  /*1310*/  FADD R10, R10, R23 ;  /* 0x000000170a0a7221 */ /* 0x000fe20000000000 */
[----:B------:R4:W-:Y:S01]  /*1320*/  STS [R14+0x400], R23 ;  /* 0x000400170e007388 */ /* 0x0009e20000000800 */
[----:B------:R-:W-:Y:S05]  /*1330*/  @!P6 BRA `(.L_x_126) ;  /* 0x000000000034e947 */ /* 0x000fea0003800000 */
[----:B------:R-:W0:Y:S02]  /*1340*/  LDS R8, [R14+0x800] ;  /* 0x000800000e087984 */ /* 0x000e240000000800 */
[----:B0-----:R-:W-:-:S04]  /*1350*/  FADD R8, -R9, R8 ;  /* 0x0000000809087221 */ /* 0x001fc80000000100 */
[----:B------:R-:W-:-:S04]  /*1360*/  FFMA.SAT R17, R8, R17, 0.5 ;  /* 0x3f00000008117423 */ /* 0x000fc80000002011 */
[----:B------:R-:W-:-:S04]  /*1370*/  FFMA.RM R17, R17, R20, 12582913 ;  /* 0x4b40000111117423 */ /* 0x000fc80000004014 */
[C---:B----4-:R-:W-:Y:S01]  /*1380*/  FADD R23, R17.reuse, -12583039 ;  /* 0xcb40007f11177421 */ /* 0x050fe20000000000 */
[----:B------:R-:W-:-:S03]  /*1390*/  IMAD.SHL.U32 R17, R17, 0x800000, RZ ;  /* 0x0080000011117824 */ /* 0x000fc600078e00ff */
[----:B------:R-:W-:-:S04]  /*13a0*/  FFMA R23, R8, 1.4426950216293334961, -R23 ;  /* 0x3fb8aa3b08177823 */ /* 0x000fc80000000817 */
[----:B------:R-:W-:-:S04]  /*13b0*/  FFMA R23, R8, 1.925963033500011079e-08, R23 ;  /* 0x32a5706008177823 */ /* 0x000fc80000000017 */
[----:B------:R-:W0:Y:S02]  /*13c0*/  MUFU.EX2 R8, R23 ;  /* 0x0000001700087308 */ /* 0x000e240000000800 */
[----:B0-----:R-:W-:Y:S01]  /*13d0*/  FMUL R17, R17, R8 ;  /* 0x0000000811117220 */ /* 0x001fe20000400000 */
[----:B------:R-:W-:-:S03]  /*13e0*/  MOV R8, R12 ;  /* 0x0000000c00087202 */ /* 0x000fc60000000f00 */
[----:B------:R-:W-:Y:S01]  /*13f0*/  FADD R10, R10, R17 ;  /* 0x000000110a0a7221 */ /* 0x000fe20000000000 */
[----:B------:R0:W-:Y:S06]  /*1400*/  STS [R14+0x800], R17 ;  /* 0x000800110e007388 */ /* 0x0001ec0000000800 */
.L_x_126:
[----:B------:R-:W-:Y:S05]  /*1410*/  BSYNC.RECONVERGENT B1 ;  /* 0x0000000000017941 */ /* 0x000fea0003800200 */
.L_x_125:
[----:B------:R-:W-:-:S04]  /*1420*/  ISETP.GE.U32.AND P6, PT, R3, 0x300, PT ;  /* 0x000003000300780c */ /* 0x000fc80003fc6070 */
[----:B------:R-:W-:-:S13]  /*1430*/  ISETP.GE.U32.AND.EX P6, PT, R5, RZ, PT, P6 ;  /* 0x000000ff0500720c */ /* 0x000fda0003fc6160 */
[----:B------:R-:W-:Y:S05]  /*1440*/  @!P6 BRA `(.L_x_124) ;  /* 0x0000000000e4e947 */ /* 0x000fea0003800000 */
[----:B------:R-:W-:-:S05]  /*1450*/  VIADD R16, R16, 0x60 ;  /* 0x0000006010107836 */ /* 0x000fca0000000000 */
[----:B------:R-:W-:-:S07]  /*1460*/  LEA R11, R11, R16, 0x18 ;  /* 0x000000100b0b7211 */ /* 0x000fce00078ec0ff */
.L_x_127:
[C---:B--2---:R-:W-:Y:S02]  /*1470*/  IMAD R16, R8.reuse, 0x4, R11 ;  /* 0x0000000408107824 */ /* 0x044fe400078e020b */
[----:B-1-3--:R-:W-:Y:S02]  /*1480*/  HFMA2 R20, -RZ, RZ, 0.96630859375, -0.0022525787353515625 ;  /* 0x3bbb989dff147431 */ /* 0x00afe400000001ff */
[----:B0-----:R-:W-:Y:S01]  /*1490*/  IMAD.MOV.U32 R17, RZ, RZ, 0x437c0000 ;  /* 0x437c0000ff117424 */ /* 0x001fe200078e00ff */
[----:B------:R-:W-:Y:S01]  /*14a0*/  IADD3 R8, PT, PT, R8, 0x400, RZ ;  /* 0x0000040008087810 */ /* 0x000fe20007ffe0ff */
[----:B------:R-:W2:Y:S03]  /*14b0*/  LDS R22, [R16] ;  /* 0x0000000010167984 */ /* 0x000ea60000000800 */
[----:B------:R-:W-:Y:S01]  /*14c0*/  ISETP.GE.U32.AND P6, PT, R8, R19, PT ;  /* 0x000000130800720c */ /* 0x000fe20003fc6070 */
[----:B------:R-:W0:Y:S03]  /*14d0*/  LDS R24, [R16+0x400] ;  /* 0x0004000010187984 */ /* 0x000e260000000800 */
[----:B------:R-:W-:Y:S01]  /*14e0*/  ISETP.GE.U32.AND.EX P6, PT, RZ, UR6, PT, P6 ;  /* 0x00000006ff007c0c */ /* 0x000fe2000bfc6160 */
[----:B------:R-:W1:Y:S01]  /*14f0*/  LDS R28, [R16+0x800] ;  /* 0x00080000101c7984 */ /* 0x000e620000000800 */
[----:B--2---:R-:W-:-:S04]  /*1500*/  FADD R25, -R9, R22 ;  /* 0x0000001609197221 */ /* 0x004fc80000000100 */
[----:B------:R-:W-:Y:S01]  /*1510*/  FFMA.SAT R22, R25, R20, 0.5 ;  /* 0x3f00000019167423 */ /* 0x000fe20000002014 */
[----:B0-----:R-:W-:-:S03]  /*1520*/  FADD R27, -R9, R24 ;  /* 0x00000018091b7221 */ /* 0x001fc60000000100 */
[----:B----4-:R-:W-:Y:S01]  /*1530*/  FFMA.RM R23, R22, R17, 12582913 ;  /* 0x4b40000116177423 */ /* 0x010fe20000004011 */
[----:B------:R-:W-:-:S03]  /*1540*/  FFMA.SAT R26, R27, R20, 0.5 ;  /* 0x3f0000001b1a7423 */ /* 0x000fc60000002014 */
[C---:B------:R-:W-:Y:S01]  /*1550*/  FADD R22, R23.reuse, -12583039 ;  /* 0xcb40007f17167421 */ /* 0x040fe20000000000 */
[----:B------:R-:W-:-:S03]  /*1560*/  IMAD.SHL.U32 R23, R23, 0x800000, RZ ;  /* 0x0080000017177824 */ /* 0x000fc600078e00ff */
[----:B------:R-:W-:Y:S01]  /*1570*/  FFMA R24, R25, 1.4426950216293334961, -R22 ;  /* 0x3fb8aa3b19187823 */ /* 0x000fe20000000816 */
[----:B------:R-:W-:-:S03]  /*1580*/  FFMA.RM R22, R26, R17, 12582913 ;  /* 0x4b4000011a167423 */ /* 0x000fc60000004011 */
[----:B------:R-:W-:Y:S01]  /*1590*/  FFMA R24, R25, 1.925963033500011079e-08, R24 ;  /* 0x32a5706019187823 */ /* 0x000fe20000000018 */
[----:B------:R-:W-:-:S04]  /*15a0*/  FADD R26, R22, -12583039 ;  /* 0xcb40007f161a7421 */ /* 0x000fc80000000000 */
[C---:B------:R-:W-:Y:S01]  /*15b0*/  FFMA R26, R27.reuse, 1.4426950216293334961, -R26 ;  /* 0x3fb8aa3b1b1a7823 */ /* 0x040fe2000000081a */
[----:B------:R-:W0:Y:S03]  /*15c0*/  MUFU.EX2 R24, R24 ;  /* 0x0000001800187308 */ /* 0x000e260000000800 */
[----:B------:R-:W-:Y:S01]  /*15d0*/  FFMA R26, R27, 1.925963033500011079e-08, R26 ;  /* 0x32a570601b1a7823 */ /* 0x000fe2000000001a */
[----:B-1----:R-:W-:Y:S01]  /*15e0*/  FADD R27, -R9, R28 ;  /* 0x0000001c091b7221 */ /* 0x002fe20000000100 */
[----:B------:R-:W-:-:S03]  /*15f0*/  SHF.L.U32 R28, R22, 0x17, RZ ;  /* 0x00000017161c7819 */ /* 0x000fc600000006ff */
[----:B------:R-:W1:Y:S01]  /*1600*/  MUFU.EX2 R25, R26 ;  /* 0x0000001a00197308 */ /* 0x000e620000000800 */
[----:B------:R-:W-:-:S04]  /*1610*/  FFMA.SAT R29, R27, R20, 0.5 ;  /* 0x3f0000001b1d7423 */ /* 0x000fc80000002014 */
[----:B------:R-:W-:Y:S01]  /*1620*/  FFMA.RM R22, R29, R17, 12582913 ;  /* 0x4b4000011d167423 */ /* 0x000fe20000004011 */
[----:B0-----:R-:W-:Y:S02]  /*1630*/  FMUL R23, R23, R24 ;  /* 0x0000001817177220 */ /* 0x001fe40000400000 */
[----:B------:R-:W0:Y:S02]  /*1640*/  LDS R24, [R16+0xc00] ;  /* 0x000c000010187984 */ /* 0x000e240000000800 */
[----:B------:R-:W-:Y:S02]  /*1650*/  FADD R10, R23, R10 ;  /* 0x0000000a170a7221 */ /* 0x000fe40000000000 */
[----:B------:R2:W-:Y:S01]  /*1660*/  STS [R16], R23 ;  /* 0x0000001710007388 */ /* 0x0005e20000000800 */
[----:B-1----:R-:W-:Y:S01]  /*1670*/  FMUL R25, R28, R25 ;  /* 0x000000191c197220 */ /* 0x002fe20000400000 */
[C---:B------:R-:W-:Y:S01]  /*1680*/  FADD R28, R22.reuse, -12583039 ;  /* 0xcb40007f161c7421 */ /* 0x040fe20000000000 */
[----:B------:R-:W-:-:S02]  /*1690*/  IMAD.SHL.U32 R22, R22, 0x800000, RZ ;  /* 0x0080000016167824 */ /* 0x000fc400078e00ff */
[----:B------:R-:W-:Y:S01]  /*16a0*/  FADD R10, R10, R25 ;  /* 0x000000190a0a7221 */ /* 0x000fe20000000000 */
[C---:B------:R-:W-:Y:S01]  /*16b0*/  FFMA R28, R27.reuse, 1.4426950216293334961, -R28 ;  /* 0x3fb8aa3b1b1c7823 */ /* 0x040fe2000000081c */
[----:B------:R2:W-:Y:S03]  /*16c0*/  STS [R16+0x400], R25 ;  /* 0x0004001910007388 */ /* 0x0005e60000000800 */
[----:B------:R-:W-:-:S06]  /*16d0*/  FFMA R27, R27, 1.925963033500011079e-08, R28 ;  /* 0x32a570601b1b7823 */ /* 0x000fcc000000001c */
[----:B------:R-:W1:Y:S01]  /*16e0*/  MUFU.EX2 R27, R27 ;  /* 0x0000001b001b7308 */ /* 0x000e620000000800 */
[----:B0-----:R-:W-:-:S04]  /*16f0*/  FADD R29, -R9, R24 ;  /* 0x00000018091d7221 */ /* 0x001fc80000000100 */
[----:B------:R-:W-:-:S04]  /*1700*/  FFMA.SAT R20, R29, R20, 0.5 ;  /* 0x3f0000001d147423 */ /* 0x000fc80000002014 */
[----:B------:R-:W-:-:S04]  /*1710*/  FFMA.RM R17, R20, R17, 12582913 ;  /* 0x4b40000114117423 */ /* 0x000fc80000004011 */
[C---:B------:R-:W-:Y:S01]  /*1720*/  FADD R20, R17.reuse, -12583039 ;  /* 0xcb40007f11147421 */ /* 0x040fe20000000000 */
[----:B------:R-:W-:Y:S02]  /*1730*/  IMAD.SHL.U32 R24, R17, 0x800000, RZ ;  /* 0x0080000011187824 */ /* 0x000fe400078e00ff */
[----:B-1----:R-:W-:Y:S01]  /*1740*/  FMUL R17, R22, R27 ;  /* 0x0000001b16117220 */ /* 0x002fe20000400000 */
[----:B------:R-:W-:-:S03]  /*1750*/  FFMA R20, R29, 1.4426950216293334961, -R20 ;  /* 0x3fb8aa3b1d147823 */ /* 0x000fc60000000814 */
[----:B------:R-:W-:Y:S01]  /*1760*/  FADD R10, R10, R17 ;  /* 0x000000110a0a7221 */ /* 0x000fe20000000000 */
[----:B------:R2:W-:Y:S01]  /*1770*/  STS [R16+0x800], R17 ;  /* 0x0008001110007388 */ /* 0x0005e20000000800 */
[----:B------:R-:W-:-:S04]  /*1780*/  FFMA R20, R29, 1.925963033500011079e-08, R20 ;  /* 0x32a570601d147823 */ /* 0x000fc80000000014 */
[----:B------:R-:W0:Y:S02]  /*1790*/  MUFU.EX2 R29, R20 ;  /* 0x00000014001d7308 */ /* 0x000e240000000800 */
[----:B0-----:R-:W-:-:S04]  /*17a0*/  FMUL R29, R24, R29 ;  /* 0x0000001d181d7220 */ /* 0x001fc80000400000 */
[----:B------:R-:W-:Y:S01]  /*17b0*/  FADD R10, R10, R29 ;  /* 0x0000001d0a0a7221 */ /* 0x000fe20000000000 */
[----:B------:R2:W-:Y:S01]  /*17c0*/  STS [R16+0xc00], R29 ;  /* 0x000c001d10007388 */ /* 0x0005e20000000800 */
[----:B------:R-:W-:Y:S05]  /*17d0*/  @!P6 BRA `(.L_x_127) ;  /* 0xfffffffc0024e947 */ /* 0x000fea000383ffff */
.L_x_124:
[----:B------:R-:W-:Y:S05]  /*17e0*/  BSYNC.RECONVERGENT B0 ;  /* 0x0000000000007941 */ /* 0x000fea0003800200 */
.L_x_123:
[----:B0-2-4-:R-:W-:Y:S01]  /*17f0*/  IMAD.MOV.U32 R23, RZ, RZ, R10 ;  /* 0x000000ffff177224 */ /* 0x015fe200078e000a */
[----:B------:R-:W-:Y:S01]  /*1800*/  ISETP.GT.AND P6, PT, R2, 0xf, PT ;  /* 0x0000000f0200780c */ /* 0x000fe20003fc4270 */
[----:B------:R-:W-:Y:S03]  /*1810*/  BSSY.RECONVERGENT B0, `(.L_x_128) ;  /* 0x000001a000007945 */ /* 0x000fe60003800200 */
[----:B------:R-:W0:Y:S02]  /*1820*/  SHFL.DOWN PT, R8, R23, 0x1, 0x1f ;  /* 0x08201f0017087f89 */ /* 0x000e2400000e0000 */
[----:B0-----:R-:W-:Y:S01]  /*1830*/  @!P1 FADD R23, R8, R23 ;  /* 0x0000001708179221 */ /* 0x001fe20000000000 */
[----:B------:R-:W-:-:S04]  /*1840*/  ISETP.GT.AND P1, PT, R2, 0x17, PT ;  /* 0x000000170200780c */ /* 0x000fc80003f24270 */
[----:B------:R-:W0:Y:S02]  /*1850*/  SHFL.DOWN PT, R8, R23, 0x2, 0x1f ;  /* 0x08401f0017087f89 */ /* 0x000e2400000e0000 */
[----:B0-----:R-:W-:-:S05]  /*1860*/  @!P2 FADD R23, R23, R8 ;  /* 0x000000081717a221 */ /* 0x001fca0000000000 */
[----:B------:R-:W0:Y:S02]  /*1870*/  SHFL.DOWN PT, R8, R23, 0x4, 0x1f ;  /* 0x08801f0017087f89 */ /* 0x000e2400000e0000 */
[----:B0-----:R-:W-:-:S05]  /*1880*/  @!P3 FADD R23, R23, R8 ;  /* 0x000000081717b221 */ /* 0x001fca0000000000 */
[----:B------:R-:W0:Y:S02]  /*1890*/  SHFL.DOWN PT, R8, R23, 0x8, 0x1f ;  /* 0x09001f0017087f89 */ /* 0x000e2400000e0000 */
[----:B0-----:R-:W-:-:S05]  /*18a0*/  @!P1 FADD R23, R23, R8 ;  /* 0x0000000817179221 */ /* 0x001fca0000000000 */
[----:B------:R-:W0:Y:S02]  /*18b0*/  SHFL.DOWN PT, R8, R23, 0x10, 0x1f ;  /* 0x0a001f0017087f89 */ /* 0x000e2400000e0000 */
[----:B0-----:R-:W-:-:S05]  /*18c0*/  @!P6 FADD R23, R23, R8 ;  /* 0x000000081717e221 */ /* 0x001fca0000000000 */
[----:B------:R0:W-:Y:S01]  /*18d0*/  @P4 STS [R13+UR5+0x8], R23 ;  /* 0x000008170d004988 */ /* 0x0001e20008000805 */
[----:B------:R-:W-:Y:S06]  /*18e0*/  BAR.SYNC.DEFER_BLOCKING 0x0 ;  /* 0x0000000000007b1d */ /* 0x000fec0000010000 */
[----:B------:R-:W-:Y:S05]  /*18f0*/  @P5 BRA `(.L_x_129) ;  /* 0x00000000002c5947 */ /* 0x000fea0003800000 */
[----:B------:R-:W2:Y:S04]  /*1900*/  LDS R19, [R21+0x3c] ;  /* 0x00003c0015137984 */ /* 0x000ea80000000800 */
[----:B------:R-:W4:Y:S04]  /*1910*/  LDS.128 R8, [R21+0x40] ;  /* 0x0000400015087984 */ /* 0x000f280000000c00 */
[----:B------:R-:W5:Y:S01]  /*1920*/  LDS.64 R16, [R21+0x50] ;  /* 0x0000500015107984 */ /* 0x000f620000000a00 */
[----:B--2---:R-:W-:-:S04]  /*1930*/  FADD R19, R23, R19 ;  /* 0x0000001317137221 */ /* 0x004fc80000000000 */
[----:B----4-:R-:W-:-:S04]  /*1940*/  FADD R8, R19, R8 ;  /* 0x0000000813087221 */ /* 0x010fc80000000000 */
[----:B------:R-:W-:-:S04]  /*1950*/  FADD R9, R8, R9 ;  /* 0x0000000908097221 */ /* 0x000fc80000000000 */
[----:B------:R-:W-:-:S04]  /*1960*/  FADD R10, R9, R10 ;  /* 0x0000000a090a7221 */ /* 0x000fc80000000000 */
[----:B------:R-:W-:-:S04]  /*1970*/  FADD R11, R10, R11 ;  /* 0x0000000b0a0b7221 */ /* 0x000fc80000000000 */
[----:B-----5:R-:W-:-:S04]  /*1980*/  FADD R16, R11, R16 ;  /* 0x000000100b107221 */ /* 0x020fc80000000000 */
[----:B------:R-:W-:-:S05]  /*1990*/  FADD R16, R16, R17 ;  /* 0x0000001110107221 */ /* 0x000fca0000000000 */
[----:B------:R2:W-:Y:S02]  /*19a0*/  STS [R21+0x5c], R16 ;  /* 0x00005c1015007388 */ /* 0x0005e40000000800 */
.L_x_129:
[----:B------:R-:W-:Y:S05]  /*19b0*/  BSYNC.RECONVERGENT B0 ;  /* 0x0000000000007941 */ /* 0x000fea0003800200 */
.L_x_128:
[----:B------:R-:W-:Y:S06]  /*19c0*/  BAR.SYNC.DEFER_BLOCKING 0x0 ;  /* 0x0000000000007b1d */ /* 0x000fec0000010000 */
[----:B------:R-:W4:Y:S01]  /*19d0*/  LDCU UR11, c[0x0][0x3a8] ;  /* 0x00007500ff0b77ac */ /* 0x000f220008000800 */
[----:B------:R-:W-:Y:S04]  /*19e0*/  BSSY.RECONVERGENT B0, `(.L_x_130) ;  /* 0x00000a5000007945 */ /* 0x000fe80003800200 */
[----:B------:R-:W-:Y:S05]  /*19f0*/  @P0 BRA `(.L_x_131) ;  /* 0x00000008008c0947 */ /* 0x000fea0003800000 */
[----:B------:R0:W0:Y:S01]  /*1a00*/  LDS R19, [R21+0x5c] ;  /* 0x00005c0015137984 */ /* 0x0000220000000800 */
[----:B------:R-:W-:Y:S01]  /*1a10*/  ISETP.NE.AND P0, PT, R18, RZ, PT ;  /* 0x000000ff1200720c */ /* 0x000fe20003f05270 */
[----:B------:R-:W-:Y:S01]  /*1a20*/  BSSY.RECONVERGENT B1, `(.L_x_132) ;  /* 0x0000047000017945 */ /* 0x000fe20003800200 */
[----:B-1-3--:R-:W-:-:S11]  /*1a30*/  IMAD.MOV.U32 R20, RZ, RZ, R0 ;  /* 0x000000ffff147224 */ /* 0x00afd600078e0000 */
[----:B------:R-:W-:Y:S05]  /*1a40*/  @!P0 BRA `(.L_x_133) ;  /* 0x0000000400108947 */ /* 0x000fea0003800000 */
[----:B------:R-:W1:Y:S01]  /*1a50*/  LDS R10, [R14] ;  /* 0x000000000e0a7984 */ /* 0x000e620000000800 */
[----:B0-----:R-:W0:Y:S01]  /*1a60*/  MUFU.RCP R8, R19 ;  /* 0x0000001300087308 */ /* 0x001e220000001000 */
[----:B------:R-:W-:Y:S01]  /*1a70*/  BSSY.RECONVERGENT B2, `(.L_x_134) ;  /* 0x000000b000027945 */ /* 0x000fe20003800200 */
[----:B0-----:R-:W-:-:S04]  /*1a80*/  FFMA R9, -R19, R8, 1 ;  /* 0x3f80000013097423 */ /* 0x001fc80000000108 */
[----:B------:R-:W-:Y:S02]  /*1a90*/  FFMA R9, R8, R9, R8 ;  /* 0x0000000908097223 */ /* 0x000fe40000000008 */
[----:B-1----:R-:W0:Y:S02]  /*1aa0*/  FCHK P0, R10, R19 ;  /* 0x000000130a007302 */ /* 0x002e240000000000 */
[----:B------:R-:W-:-:S04]  /*1ab0*/  FFMA R8, R10, R9, RZ ;  /* 0x000000090a087223 */ /* 0x000fc800000000ff */
[----:B------:R-:W-:-:S04]  /*1ac0*/  FFMA R11, -R19, R8, R10 ;  /* 0x00000008130b7223 */ /* 0x000fc8000000010a */
[----:B------:R-:W-:Y:S01]  /*1ad0*/  FFMA R20, R9, R11, R8 ;  /* 0x0000000b09147223 */ /* 0x000fe20000000008 */
[----:B0-----:R-:W-:Y:S06]  /*1ae0*/  @!P0 BRA `(.L_x_135) ;  /* 0x00000000000c8947 */ /* 0x001fec0003800000 */
[----:B--2---:R-:W-:-:S07]  /*1af0*/  MOV R16, 0x1b10 ;  /* 0x00001b1000107802 */ /* 0x004fce0000000f00 */
[----:B----4-:R-:W-:Y:S05]  /*1b00*/  CALL.REL.NOINC `($__internal_2_$__cuda_sm3x_div_rn_noftz_f32_slowpath) ;  /* 0x0000000800687944 */ /* 0x010fea0003c00000 */
[----:B------:R-:W-:-:S07]  /*1b10*/  MOV R20, R23 ;  /* 0x0000001700147202 */ /* 0x000fce0000000f00 */
.L_x_135:
[----:B----4-:R-:W-:Y:S05]  /*1b20*/  BSYNC.RECONVERGENT B2 ;  /* 0x0000000000027941 */ /* 0x010fea0003800200 */
.L_x_134:
[----:B------:R-:W0:Y:S01]  /*1b30*/  LDC.64 R10, c[0x0][0x398] ;  /* 0x0000e600ff0a7b82 */ /* 0x000e220000000a00 */
[----:B--2---:R-:W-:Y:S01]  /*1b40*/  IMAD.MOV.U32 R16, RZ, RZ, R0 ;  /* 0x000000ffff107224 */ /* 0x004fe200078e0000 */
[----:B------:R-:W-:Y:S01]  /*1b50*/  F2FP.BF16.F32.PACK_AB R20, RZ, R20 ;  /* 0x00000014ff14723e */ /* 0x000fe200000010ff */
[----:B------:R-:W-:-:S05]  /*1b60*/  IMAD.MOV.U32 R17, RZ, RZ, RZ ;  /* 0x000000ffff117224 */ /* 0x000fca00078e00ff */
[----:B------:R-:W1:Y:S01]  /*1b70*/  LDC.64 R8, c[0x0][0x390] ;  /* 0x0000e400ff087b82 */ /* 0x000e620000000a00 */
[C---:B0-----:R-:W-:Y:S02]  /*1b80*/  IMAD R22, R10.reuse, UR4, RZ ;  /* 0x000000040a167c24 */ /* 0x041fe4000f8e02ff */
[----:B------:R-:W-:-:S04]  /*1b90*/  IMAD.WIDE.U32 R16, R10, UR8, R16 ;  /* 0x000000080a107c25 */ /* 0x000fc8000f8e0010 */
[----:B------:R-:W-:Y:S01]  /*1ba0*/  IMAD R11, R11, UR8, R22 ;  /* 0x000000080b0b7c24 */ /* 0x000fe2000f8e0216 */
[----:B-1----:R-:W-:-:S04]  /*1bb0*/  LEA R8, P0, R16, R8, 0x1 ;  /* 0x0000000810087211 */ /* 0x002fc800078008ff */
[----:B------:R-:W-:-:S04]  /*1bc0*/  IADD3 R10, PT, PT, R17, R11, RZ ;  /* 0x0000000b110a7210 */ /* 0x000fc80007ffe0ff */
[--C-:B------:R-:W-:Y:S02]  /*1bd0*/  LEA.HI.X R9, R16, R9, R10.reuse, 0x1, P0 ;  /* 0x0000000910097211 */ /* 0x100fe400000f0c0a */
[----:B------:R-:W-:Y:S01]  /*1be0*/  PRMT R10, R20, 0x7610, R10 ;  /* 0x00007610140a7816 */ /* 0x000fe2000000000a */
[----:B------:R-:W-:Y:S01]  /*1bf0*/  IMAD.MOV.U32 R20, RZ, RZ, R6 ;  /* 0x000000ffff147224 */ /* 0x000fe200078e0006 */
[----:B------:R-:W-:-:S03]  /*1c00*/  ISETP.NE.AND P0, PT, R18, 0x1, PT ;  /* 0x000000011200780c */ /* 0x000fc60003f05270 */
[----:B------:R1:W-:Y:S10]  /*1c10*/  STG.E.U16 desc[UR12][R8.64], R10 ;  /* 0x0000000a08007986 */ /* 0x0003f4000c10150c */
[----:B------:R-:W-:Y:S05]  /*1c20*/  @!P0 BRA `(.L_x_133) ;  /* 0x0000000000988947 */ /* 0x000fea0003800000 */
[----:B------:R-:W0:Y:S01]  /*1c30*/  LDS R16, [R14+0x400] ;  /* 0x000400000e107984 */ /* 0x000e220000000800 */
[----:B-1----:R-:W1:Y:S01]  /*1c40*/  MUFU.RCP R10, R19 ;  /* 0x00000013000a7308 */ /* 0x002e620000001000 */
[----:B------:R-:W-:Y:S01]  /*1c50*/  BSSY.RECONVERGENT B2, `(.L_x_136) ;  /* 0x000000d000027945 */ /* 0x000fe20003800200 */
[----:B------:R-:W-:Y:S01]  /*1c60*/  ISETP.NE.AND P2, PT, R18, 0x2, PT ;  /* 0x000000021200780c */ /* 0x000fe20003f45270 */
[----:B-1----:R-:W-:-:S04]  /*1c70*/  FFMA R11, -R19, R10, 1 ;  /* 0x3f800000130b7423 */ /* 0x002fc8000000010a */
[----:B------:R-:W-:Y:S01]  /*1c80*/  FFMA R10, R10, R11, R10 ;  /* 0x0000000b0a0a7223 */ /* 0x000fe2000000000a */
[----:B0-----:R-:W0:Y:S03]  /*1c90*/  FCHK P0, R16, R19 ;  /* 0x0000001310007302 */ /* 0x001e260000000000 */
[----:B------:R-:W-:-:S04]  /*1ca0*/  FFMA R11, R10, R16, RZ ;  /* 0x000000100a0b7223 */ /* 0x000fc800000000ff */
[----:B------:R-:W-:-:S04]  /*1cb0*/  FFMA R20, -R19, R11, R16 ;  /* 0x0000000b13147223 */ /* 0x000fc80000000110 */
[----:B------:R-:W-:Y:S01]  /*1cc0*/  FFMA R10, R10, R20, R11 ;  /* 0x000000140a0a7223 */ /* 0x000fe2000000000b */
[----:B0-----:R-:W-:Y:S06]  /*1cd0*/  @!P0 BRA `(.L_x_137) ;  /* 0x0000000000108947 */ /* 0x001fec0003800000 */
[----:B------:R-:W-:Y:S02]  /*1ce0*/  MOV R10, R16 ;  /* 0x00000010000a7202 */ /* 0x000fe40000000f00 */
[----:B------:R-:W-:-:S07]  /*1cf0*/  MOV R16, 0x1d10 ;  /* 0x00001d1000107802 */ /* 0x000fce0000000f00 */
[----:B------:R-:W-:Y:S05]  /*1d00*/  CALL.REL.NOINC `($__internal_2_$__cuda_sm3x_div_rn_noftz_f32_slowpath) ;  /* 0x0000000400e87944 */ /* 0x000fea0003c00000 */
[----:B------:R-:W-:-:S07]  /*1d10*/  IMAD.MOV.U32 R10, RZ, RZ, R23 ;  /* 0x000000ffff0a7224 */ /* 0x000fce00078e0017 */
.L_x_137:
[----:B------:R-:W-:Y:S05]  /*1d20*/  BSYNC.RECONVERGENT B2 ;  /* 0x0000000000027941 */ /* 0x000fea0003800200 */
.L_x_136:
[----:B------:R-:W-:Y:S02]  /*1d30*/  F2FP.BF16.F32.PACK_AB R10, RZ, R10 ;  /* 0x0000000aff0a723e */ /* 0x000fe400000010ff */
[----:B------:R-:W-:-:S03]  /*1d40*/  MOV R20, R7 ;  /* 0x0000000700147202 */ /* 0x000fc60000000f00 */
[----:B------:R3:W-:Y:S01]  /*1d50*/  STG.E.U16 desc[UR12][R8.64+0x200], R10 ;  /* 0x0002000a08007986 */ /* 0x0007e2000c10150c */
[----:B------:R-:W-:Y:S05]  /*1d60*/  @!P2 BRA `(.L_x_133) ;  /* 0x000000000048a947 */ /* 0x000fea0003800000 */
[----:B------:R-:W0:Y:S01]  /*1d70*/  LDS R16, [R14+0x800] ;  /* 0x000800000e107984 */ /* 0x000e220000000800 */
[----:B---3--:R-:W1:Y:S01]  /*1d80*/  MUFU.RCP R10, R19 ;  /* 0x00000013000a7308 */ /* 0x008e620000001000 */
[----:B------:R-:W-:Y:S01]  /*1d90*/  BSSY.RECONVERGENT B2, `(.L_x_138) ;  /* 0x000000c000027945 */ /* 0x000fe20003800200 */
[----:B-1----:R-:W-:-:S04]  /*1da0*/  FFMA R11, -R19, R10, 1 ;  /* 0x3f800000130b7423 */ /* 0x002fc8000000010a */
[----:B------:R-:W-:Y:S02]  /*1db0*/  FFMA R10, R10, R11, R10 ;  /* 0x0000000b0a0a7223 */ /* 0x000fe4000000000a */
[----:B0-----:R-:W0:Y:S02]  /*1dc0*/  FCHK P0, R16, R19 ;  /* 0x0000001310007302 */ /* 0x001e240000000000 */
[----:B------:R-:W-:-:S04]  /*1dd0*/  FFMA R11, R10, R16, RZ ;  /* 0x000000100a0b7223 */ /* 0x000fc800000000ff */
[----:B------:R-:W-:-:S04]  /*1de0*/  FFMA R20, -R19, R11, R16 ;  /* 0x0000000b13147223 */ /* 0x000fc80000000110 */
[----:B------:R-:W-:Y:S01]  /*1df0*/  FFMA R10, R10, R20, R11 ;  /* 0x000000140a0a7223 */ /* 0x000fe2000000000b */
[----:B0-----:R-:W-:Y:S06]  /*1e00*/  @!P0 BRA `(.L_x_139) ;  /* 0x0000000000108947 */ /* 0x001fec0003800000 */
[----:B------:R-:W-:Y:S01]  /*1e10*/  IMAD.MOV.U32 R10, RZ, RZ, R16 ;  /* 0x000000ffff0a7224 */ /* 0x000fe200078e0010 */
[----:B------:R-:W-:-:S07]  /*1e20*/  MOV R16, 0x1e40 ;  /* 0x00001e4000107802 */ /* 0x000fce0000000f00 */
[----:B------:R-:W-:Y:S05]  /*1e30*/  CALL.REL.NOINC `($__internal_2_$__cuda_sm3x_div_rn_noftz_f32_slowpath) ;  /* 0x00000004009c7944 */ /* 0x000fea0003c00000 */
[----:B------:R-:W-:-:S07]  /*1e40*/  MOV R10, R23 ;  /* 0x00000017000a7202 */ /* 0x000fce0000000f00 */
.L_x_139:
[----:B------:R-:W-:Y:S05]  /*1e50*/  BSYNC.RECONVERGENT B2 ;  /* 0x0000000000027941 */ /* 0x000fea0003800200 */
.L_x_138:
[----:B------:R-:W-:Y:S01]  /*1e60*/  F2FP.BF16.F32.PACK_AB R10, RZ, R10 ;  /* 0x0000000aff0a723e */ /* 0x000fe200000010ff */
[----:B------:R-:W-:-:S04]  /*1e70*/  IMAD.MOV.U32 R20, RZ, RZ, R12 ;  /* 0x000000ffff147224 */ /* 0x000fc800078e000c */
[----:B------:R0:W-:Y:S03]  /*1e80*/  STG.E.U16 desc[UR12][R8.64+0x400], R10 ;  /* 0x0004000a08007986 */ /* 0x0001e6000c10150c */
.L_x_133:
[----:B----4-:R-:W-:Y:S05]  /*1e90*/  BSYNC.RECONVERGENT B1 ;  /* 0x0000000000017941 */ /* 0x010fea0003800200 */
.L_x_132:
[----:B------:R-:W-:-:S13]  /*1ea0*/  ISETP.GE.U32.AND P0, PT, R4, 0x300, PT ;  /* 0x000003000400780c */ /* 0x000fda0003f06070 */
[----:B------:R-:W-:Y:S05]  /*1eb0*/  @!P0 BRA `(.L_x_131) ;  /* 0x00000004005c8947 */ /* 0x000fea0003800000 */
.L_x_148:
[----:B------:R-:W4:Y:S01]  /*1ec0*/  S2UR UR7, SR_CgaCtaId ;  /* 0x00000000000779c3 */ /* 0x000f220000008800 */
[----:B------:R-:W-:Y:S01]  /*1ed0*/  UMOV UR6, 0x400 ;  /* 0x0000040000067882 */ /* 0x000fe20000000000 */
[----:B01-3--:R-:W0:Y:S01]  /*1ee0*/  MUFU.RCP R8, R19 ;  /* 0x0000001300087308 */ /* 0x00be220000001000 */
[----:B------:R-:W-:Y:S01]  /*1ef0*/  UIADD3 UR6, UPT, UPT, UR6, 0x60, URZ ;  /* 0x0000006006067890 */ /* 0x000fe2000fffe0ff */
[----:B------:R-:W-:Y:S01]  /*1f00*/  BSSY.RECONVERGENT B1, `(.L_x_140) ;  /* 0x000000e000017945 */ /* 0x000fe20003800200 */
[----:B0-----:R-:W-:-:S04]  /*1f10*/  FFMA R9, -R19, R8, 1 ;  /* 0x3f80000013097423 */ /* 0x001fc80000000108 */
[----:B------:R-:W-:Y:S01]  /*1f20*/  FFMA R8, R8, R9, R8 ;  /* 0x0000000908087223 */ /* 0x000fe20000000008 */
[----:B----4-:R-:W-:-:S06]  /*1f30*/  ULEA UR6, UR7, UR6, 0x18 ;  /* 0x0000000607067291 */ /* 0x010fcc000f8ec0ff */
[----:B--2---:R-:W-:-:S05]  /*1f40*/  LEA R21, R20, UR6, 0x2 ;  /* 0x0000000614157c11 */ /* 0x004fca000f8e10ff */
[----:B------:R-:W0:Y:S02]  /*1f50*/  LDS R16, [R21] ;  /* 0x0000000015107984 */ /* 0x000e240000000800 */
[----:B0-----:R-:W0:Y:S01]  /*1f60*/  FCHK P0, R16, R19 ;  /* 0x0000001310007302 */ /* 0x001e220000000000 */
[----:B------:R-:W-:-:S04]  /*1f70*/  FFMA R23, R8, R16, RZ ;  /* 0x0000001008177223 */ /* 0x000fc800000000ff */
[----:B------:R-:W-:-:S04]  /*1f80*/  FFMA R10, -R19, R23, R16 ;  /* 0x00000017130a7223 */ /* 0x000fc80000000110 */
[----:B------:R-:W-:Y:S01]  /*1f90*/  FFMA R23, R8, R10, R23 ;  /* 0x0000000a08177223 */ /* 0x000fe20000000017 */
[----:B0-----:R-:W-:Y:S06]  /*1fa0*/  @!P0 BRA `(.L_x_141) ;  /* 0x00000000000c8947 */ /* 0x001fec0003800000 */
[----:B------:R-:W-:Y:S02]  /*1fb0*/  MOV R10, R16 ;  /* 0x00000010000a7202 */ /* 0x000fe40000000f00 */
[----:B------:R-:W-:-:S07]  /*1fc0*/  MOV R16, 0x1fe0 ;  /* 0x00001fe000107802 */ /* 0x000fce0000000f00 */
[----:B------:R-:W-:Y:S05]  /*1fd0*/  CALL.REL.NOINC `($__internal_2_$__cuda_sm3x_div_rn_noftz_f32_slowpath) ;  /* 0x0000000400347944 */ /* 0x000fea0003c00000 */
.L_x_141:
[----:B------:R-:W-:Y:S05]  /*1fe0*/  BSYNC.RECONVERGENT B1 ;  /* 0x0000000000017941 */ /* 0x000fea0003800200 */
.L_x_140:
[----:B------:R-:W0:Y:S01]  /*1ff0*/  LDC.64 R10, c[0x0][0x398] ;  /* 0x0000e600ff0a7b82 */ /* 0x000e220000000a00 */
[----:B------:R-:W1:Y:S01]  /*2000*/  LDS R22, [R21+0x400] ;  /* 0x0004000015167984 */ /* 0x000e620000000800 */
[----:B------:R-:W-:Y:S02]  /*2010*/  HFMA2 R17, -RZ, RZ, 0, 0 ;  /* 0x00000000ff117431 */ /* 0x000fe400000001ff */
[----:B------:R-:W-:Y:S01]  /*2020*/  IMAD.MOV.U32 R16, RZ, RZ, R20 ;  /* 0x000000ffff107224 */ /* 0x000fe200078e0014 */
[----:B------:R-:W-:Y:S01]  /*2030*/  F2FP.BF16.F32.PACK_AB R23, RZ, R23 ;  /* 0x00000017ff17723e */ /* 0x000fe200000010ff */
[----:B------:R-:W-:Y:S02]  /*2040*/  BSSY.RECONVERGENT B1, `(.L_x_142) ;  /* 0x0000015000017945 */ /* 0x000fe40003800200 */
[----:B------:R-:W2:Y:S01]  /*2050*/  LDC.64 R8, c[0x0][0x390] ;  /* 0x0000e400ff087b82 */ /* 0x000ea20000000a00 */
[C---:B0-----:R-:W-:Y:S02]  /*2060*/  IMAD R24, R10.reuse, UR4, RZ ;  /* 0x000000040a187c24 */ /* 0x041fe4000f8e02ff */
[----:B------:R-:W-:-:S02]  /*2070*/  IMAD.WIDE.U32 R16, R10, UR8, R16 ;  /* 0x000000080a107c25 */ /* 0x000fc4000f8e0010 */
[----:B------:R-:W0:Y:S02]  /*2080*/  MUFU.RCP R10, R19 ;  /* 0x00000013000a7308 */ /* 0x000e240000001000 */
[----:B------:R-:W-:Y:S01]  /*2090*/  IMAD R11, R11, UR8, R24 ;  /* 0x000000080b0b7c24 */ /* 0x000fe2000f8e0218 */
[----:B--2---:R-:W-:-:S03]  /*20a0*/  LEA R8, P0, R16, R8, 0x1 ;  /* 0x0000000810087211 */ /* 0x004fc600078008ff */
[----:B------:R-:W-:-:S05]  /*20b0*/  IMAD.IADD R11, R11, 0x1, R17 ;  /* 0x000000010b0b7824 */ /* 0x000fca00078e0211 */
[----:B------:R-:W-:-:S05]  /*20c0*/  LEA.HI.X R9, R16, R9, R11, 0x1, P0 ;  /* 0x0000000910097211 */ /* 0x000fca00000f0c0b */
[----:B------:R2:W-:Y:S01]  /*20d0*/  STG.E.U16 desc[UR12][R8.64], R23 ;  /* 0x0000001708007986 */ /* 0x0005e2000c10150c */
[----:B-1----:R-:W1:Y:S01]  /*20e0*/  FCHK P0, R22, R19 ;  /* 0x0000001316007302 */ /* 0x002e620000000000 */
[----:B0-----:R-:W-:-:S04]  /*20f0*/  FFMA R11, -R19, R10, 1 ;  /* 0x3f800000130b7423 */ /* 0x001fc8000000010a */
[----:B------:R-:W-:-:S04]  /*2100*/  FFMA R10, R10, R11, R10 ;  /* 0x0000000b0a0a7223 */ /* 0x000fc8000000000a */
[----:B------:R-:W-:-:S04]  /*2110*/  FFMA R11, R10, R22, RZ ;  /* 0x000000160a0b7223 */ /* 0x000fc800000000ff */
[----:B------:R-:W-:-:S04]  /*2120*/  FFMA R16, -R19, R11, R22 ;  /* 0x0000000b13107223 */ /* 0x000fc80000000116 */
[----:B------:R-:W-:Y:S01]  /*2130*/  FFMA R10, R10, R16, R11 ;  /* 0x000000100a0a7223 */ /* 0x000fe2000000000b */
[----:B-12---:R-:W-:Y:S06]  /*2140*/  @!P0 BRA `(.L_x_143) ;  /* 0x0000000000108947 */ /* 0x006fec0003800000 */
[----:B------:R-:W-:Y:S02]  /*2150*/  MOV R10, R22 ;  /* 0x00000016000a7202 */ /* 0x000fe40000000f00 */
[----:B------:R-:W-:-:S07]  /*2160*/  MOV R16, 0x2180 ;  /* 0x0000218000107802 */ /* 0x000fce0000000f00 */
[----:B------:R-:W-:Y:S05]  /*2170*/  CALL.REL.NOINC `($__internal_2_$__cuda_sm3x_div_rn_noftz_f32_slowpath) ;  /* 0x0000000000cc7944 */ /* 0x000fea0003c00000 */
[----:B------:R-:W-:-:S07]  /*2180*/  IMAD.MOV.U32 R10, RZ, RZ, R23 ;  /* 0x000000ffff0a7224 */ /* 0x000fce00078e0017 */
.L_x_143:
[----:B------:R-:W-:Y:S05]  /*2190*/  BSYNC.RECONVERGENT B1 ;  /* 0x0000000000017941 */ /* 0x000fea0003800200 */
.L_x_142:
[----:B------:R-:W0:Y:S01]  /*21a0*/  LDS R22, [R21+0x800] ;  /* 0x0008000015167984 */ /* 0x000e220000000800 */
[----:B------:R-:W1:Y:S01]  /*21b0*/  MUFU.RCP R16, R19 ;  /* 0x0000001300107308 */ /* 0x000e620000001000 */
[----:B------:R-:W-:Y:S01]  /*21c0*/  F2FP.BF16.F32.PACK_AB R10, RZ, R10 ;  /* 0x0000000aff0a723e */ /* 0x000fe200000010ff */
[----:B------:R-:W-:Y:S03]  /*21d0*/  BSSY.RECONVERGENT B1, `(.L_x_144) ;  /* 0x000000e000017945 */ /* 0x000fe60003800200 */
[----:B------:R-:W-:-:S05]  /*21e0*/  PRMT R17, R10, 0x7610, R17 ;  /* 0x000076100a117816 */ /* 0x000fca0000000011 */
[----:B------:R2:W-:Y:S01]  /*21f0*/  STG.E.U16 desc[UR12][R8.64+0x200], R17 ;  /* 0x0002001108007986 */ /* 0x0005e2000c10150c */
[----:B-1----:R-:W-:-:S04]  /*2200*/  FFMA R11, -R19, R16, 1 ;  /* 0x3f800000130b7423 */ /* 0x002fc80000000110 */
[----:B------:R-:W-:Y:S01]  /*2210*/  FFMA R10, R16, R11, R16 ;  /* 0x0000000b100a7223 */ /* 0x000fe20000000010 */
[----:B0-----:R-:W0:Y:S03]  /*2220*/  FCHK P0, R22, R19 ;  /* 0x0000001316007302 */ /* 0x001e260000000000 */
[----:B------:R-:W-:-:S04]  /*2230*/  FFMA R11, R10, R22, RZ ;  /* 0x000000160a0b7223 */ /* 0x000fc800000000ff */
[----:B------:R-:W-:-:S04]  /*2240*/  FFMA R16, -R19, R11, R22 ;  /* 0x0000000b13107223 */ /* 0x000fc80000000116 */
[----:B------:R-:W-:Y:S01]  /*2250*/  FFMA R10, R10, R16, R11 ;  /* 0x000000100a0a7223 */ /* 0x000fe2000000000b */
[----:B0-2---:R-:W-:Y:S06]  /*2260*/  @!P0 BRA `(.L_x_145) ;  /* 0x0000000000108947 */ /* 0x005fec0003800000 */
[----:B------:R-:W-:Y:S02]  /*2270*/  MOV R10, R22 ;  /* 0x00000016000a7202 */ /* 0x000fe40000000f00 */
[----:B------:R-:W-:-:S07]  /*2280*/  MOV R16, 0x22a0 ;  /* 0x000022a000107802 */ /* 0x000fce0000000f00 */
[----:B------:R-:W-:Y:S05]  /*2290*/  CALL.REL.NOINC `($__internal_2_$__cuda_sm3x_div_rn_noftz_f32_slowpath) ;  /* 0x0000000000847944 */ /* 0x000fea0003c00000 */
[----:B------:R-:W-:-:S07]  /*22a0*/  IMAD.MOV.U32 R10, RZ, RZ, R23 ;  /* 0x000000ffff0a7224 */ /* 0x000fce00078e0017 */
.L_x_145:
[----:B------:R-:W-:Y:S05]  /*22b0*/  BSYNC.RECONVERGENT B1 ;  /* 0x0000000000017941 */ /* 0x000fea0003800200 */
.L_x_144:
        /* <DEDUP_REMOVED lines=17> */
.L_x_147:
[----:B------:R-:W-:Y:S05]  /*23d0*/  BSYNC.RECONVERGENT B1 ;  /* 0x0000000000017941 */ /* 0x000fea0003800200 */
.L_x_146:
[----:B------:R-:W-:Y:S02]  /*23e0*/  F2FP.BF16.F32.PACK_AB R10, RZ, R10 ;  /* 0x0000000aff0a723e */ /* 0x000fe400000010ff */
[----:B------:R-:W-:-:S03]  /*23f0*/  IADD3 R20, PT, PT, R20, 0x400, RZ ;  /* 0x0000040014147810 */ /* 0x000fc60007ffe0ff */
[----:B------:R0:W-:Y:S01]  /*2400*/  STG.E.U16 desc[UR12][R8.64+0x600], R10 ;  /* 0x0006000a08007986 */ /* 0x0001e2000c10150c */
[----:B------:R-:W-:-:S13]  /*2410*/  ISETP.GE.AND P0, PT, R20, UR11, PT ;  /* 0x0000000b14007c0c */ /* 0x000fda000bf06270 */
[----:B0-----:R-:W-:Y:S05]  /*2420*/  @!P0 BRA `(.L_x_148) ;  /* 0xfffffff800a48947 */ /* 0x001fea000383ffff */
.L_x_131:
[----:B----4-:R-:W-:Y:S05]  /*2430*/  BSYNC.RECONVERGENT B0 ;  /* 0x0000000000007941 */ /* 0x010fea0003800200 */
.L_x_130:
[----:B------:R-:W4:Y:S01]  /*2440*/  LDCU.64 UR6, c[0x0][0x3a0] ;  /* 0x00007400ff0677ac */ /* 0x000f220008000a00 */
[----:B------:R-:W-:-:S04]  /*2450*/  UIADD3 UR8, UP0, UPT, UR10, UR8, URZ ;  /* 0x000000080a087290 */ /* 0x000fc8000ff1e0ff */
[----:B------:R-:W-:Y:S02]  /*2460*/  UIADD3.X UR4, UPT, UPT, URZ, UR4, URZ, UP0, !UPT ;  /* 0x00000004ff047290 */ /* 0x000fe400087fe4ff */
[----:B----4-:R-:W-:-:S04]  /*2470*/  UISETP.GE.U32.AND UP0, UPT, UR8, UR6, UPT ;  /* 0x000000060800728c */ /* 0x010fc8000bf06070 */
[----:B------:R-:W-:-:S09]  /*2480*/  UISETP.GE.AND.EX UP0, UPT, UR4, UR7, UPT, UP0 ;  /* 0x000000070400728c */ /* 0x000fd2000bf06300 */
[----:B------:R-:W-:Y:S05]  /*2490*/  BRA.U !UP0, `(.L_x_149) ;  /* 0xffffffdd08587547 */ /* 0x000fea000b83ffff */
[----:B------:R-:W-:Y:S05]  /*24a0*/  EXIT ;  /* 0x000000000000794d */ /* 0x000fea0003800000 */
        .weak           $__internal_2_$__cuda_sm3x_div_rn_noftz_f32_slowpath
        .type           $__internal_2_$__cuda_sm3x_div_rn_noftz_f32_slowpath,@function
        .size           $__internal_2_$__cuda_sm3x_div_rn_noftz_f32_slowpath,(.L_x_25454 - $__internal_2_$__cuda_sm3x_div_rn_noftz_f32_slowpath)
$__internal_2_$__cuda_sm3x_div_rn_noftz_f32_slowpath:
[--C-:B------:R-:W-:Y:S01]  /*24b0*/  SHF.R.U32.HI R11, RZ, 0x17, R19.reuse ;  /* 0x00000017ff0b7819 */ /* 0x100fe20000011613 */
[----:B------:R-:W-:Y:S01]  /*24c0*/  BSSY.RECONVERGENT B3, `(.L_x_150) ;  /* 0x0000063000037945 */ /* 0x000fe20003800200 */
[----:B------:R-:W-:Y:S01]  /*24d0*/  SHF.R.U32.HI R22, RZ, 0x17, R10 ;  /* 0x00000017ff167819 */ /* 0x000fe2000001160a */
[----:B------:R-:W-:Y:S01]  /*24e0*/  IMAD.MOV.U32 R23, RZ, RZ, R19 ;  /* 0x000000ffff177224 */ /* 0x000fe200078e0013 */
[----:B------:R-:W-:Y:S02]  /*24f0*/  LOP3.LUT R11, R11, 0xff, RZ, 0xc0, !PT ;  /* 0x000000ff0b0b7812 */ /* 0x000fe400078ec0ff */
[----:B------:R-:W-:-:S03]  /*2500*/  LOP3.LUT R22, R22, 0xff, RZ, 0xc0, !PT ;  /* 0x000000ff16167812 */ /* 0x000fc600078ec0ff */
[----:B------:R-:W-:Y:S01]  /*2510*/  VIADD R25, R11, 0xffffffff ;  /* 0xffffffff0b197836 */ /* 0x000fe20000000000 */
[----:B------:R-:W-:-:S04]  /*2520*/  IADD3 R24, PT, PT, R22, -0x1, RZ ;  /* 0xffffffff16187810 */ /* 0x000fc80007ffe0ff */
        /* <DEDUP_REMOVED lines=22> */
[----:B------:R-:W-:Y:S01]  /*2690*/  @P0 IMAD.MOV.U32 R17, RZ, RZ, RZ ;  /* 0x000000ffff110224 */ /* 0x000fe200078e00ff */
[----:B------:R-:W-:Y:S01]  /*26a0*/  @!P0 MOV R17, 0xffffffc0 ;  /* 0xffffffc000118802 */ /* 0x000fe20000000f00 */
[----:B------:R-:W-:Y:S01]  /*26b0*/  @!P0 FFMA R10, R10, 1.84467440737095516160e+19, RZ ;  /* 0x5f8000000a0a8823 */ /* 0x000fe200000000ff */
[----:B------:R-:W-:-:S03]  /*26c0*/  @!P1 FFMA R23, R19, 1.84467440737095516160e+19, RZ ;  /* 0x5f80000013179823 */ /* 0x000fc600000000ff */
[----:B------:R-:W-:-:S07]  /*26d0*/  @!P1 VIADD R17, R17, 0x40 ;  /* 0x0000004011119836 */ /* 0x000fce0000000000 */
.L_x_151:
[----:B------:R-:W-:Y:S01]  /*26e0*/  LEA R24, R11, 0xc0800000, 0x17 ;  /* 0xc08000000b187811 */ /* 0x000fe200078eb8ff */
[----:B------:R-:W-:Y:S01]  /*26f0*/  VIADD R22, R22, 0xffffff81 ;  /* 0xffffff8116167836 */ /* 0x000fe20000000000 */
[----:B------:R-:W-:Y:S02]  /*2700*/  BSSY.RECONVERGENT B4, `(.L_x_156) ;  /* 0x0000035000047945 */ /* 0x000fe40003800200 */
[----:B------:R-:W-:Y:S01]  /*2710*/  IADD3 R26, PT, PT, -R24, R23, RZ ;  /* 0x00000017181a7210 */ /* 0x000fe20007ffe1ff */
[C---:B------:R-:W-:Y:S01]  /*2720*/  IMAD R10, R22.reuse, -0x800000, R10 ;  /* 0xff800000160a7824 */ /* 0x040fe200078e020a */
[----:B------:R-:W-:Y:S02]  /*2730*/  IADD3 R22, PT, PT, R22, 0x7f, -R11 ;  /* 0x0000007f16167810 */ /* 0x000fe40007ffe80b */
[----:B------:R-:W0:Y:S01]  /*2740*/  MUFU.RCP R24, R26 ;  /* 0x0000001a00187308 */ /* 0x000e220000001000 */
[----:B------:R-:W-:Y:S01]  /*2750*/  FADD.FTZ R23, -R26, -RZ ;  /* 0x800000ff1a177221 */ /* 0x000fe20000010100 */
[----:B------:R-:W-:-:S03]  /*2760*/  IADD3 R22, PT, PT, R22, R17, RZ ;  /* 0x0000001116167210 */ /* 0x000fc60007ffe0ff */
        /* <DEDUP_REMOVED lines=8> */
[----:B------:R-:W-:-:S05]  /*27f0*/  LOP3.LUT R11, R11, 0xff, RZ, 0xc0, !PT ;  /* 0x000000ff0b0b7812 */ /* 0x000fca00078ec0ff */
[----:B------:R-:W-:-:S05]  /*2800*/  IMAD.IADD R11, R11, 0x1, R22 ;  /* 0x000000010b0b7824 */ /* 0x000fca00078e0216 */
        /* <DEDUP_REMOVED lines=11> */
[C---:B------:R-:W-:Y:S02]  /*28c0*/  ISETP.NE.AND P3, PT, R11.reuse, RZ, PT ;  /* 0x000000ff0b00720c */ /* 0x040fe40003f65270 */
[----:B------:R-:W-:Y:S02]  /*28d0*/  ISETP.NE.AND P1, PT, R11, RZ, PT ;  /* 0x000000ff0b00720c */ /* 0x000fe40003f25270 */
[----:B------:R-:W-:Y:S01]  /*28e0*/  LOP3.LUT R22, R17, 0x7fffff, RZ, 0xc0, !PT ;  /* 0x007fffff11167812 */ /* 0x000fe200078ec0ff */
[CCC-:B------:R-:W-:Y:S01]  /*28f0*/  FFMA.RP R17, R24.reuse, R10.reuse, R25.reuse ;  /* 0x0000000a18117223 */ /* 0x1c0fe20000008019 */
[----:B------:R-:W-:Y:S01]  /*2900*/  FFMA.RM R10, R24, R10, R25 ;  /* 0x0000000a180a7223 */ /* 0x000fe20000004019 */
[C---:B------:R-:W-:Y:S01]  /*2910*/  VIADD R25, R11.reuse, 0x20 ;  /* 0x000000200b197836 */ /* 0x040fe20000000000 */
[----:B------:R-:W-:Y:S02]  /*2920*/  LOP3.LUT R22, R22, 0x800000, RZ, 0xfc, !PT ;  /* 0x0080000016167812 */ /* 0x000fe400078efcff */
[----:B------:R-:W-:-:S02]  /*2930*/  IADD3 R11, PT, PT, -R11, RZ, RZ ;  /* 0x000000ff0b0b7210 */ /* 0x000fc40007ffe1ff */
[----:B------:R-:W-:Y:S02]  /*2940*/  SHF.L.U32 R25, R22, R25, RZ ;  /* 0x0000001916197219 */ /* 0x000fe400000006ff */
[----:B------:R-:W-:Y:S02]  /*2950*/  FSETP.NEU.FTZ.AND P0, PT, R17, R10, PT ;  /* 0x0000000a1100720b */ /* 0x000fe40003f1d000 */
[----:B------:R-:W-:Y:S02]  /*2960*/  SEL R11, R11, RZ, P3 ;  /* 0x000000ff0b0b7207 */ /* 0x000fe40001800000 */
[----:B------:R-:W-:Y:S02]  /*2970*/  ISETP.NE.AND P1, PT, R25, RZ, P1 ;  /* 0x000000ff1900720c */ /* 0x000fe40000f25270 */
[----:B------:R-:W-:Y:S02]  /*2980*/  SHF.R.U32.HI R11, RZ, R11, R22 ;  /* 0x0000000bff0b7219 */ /* 0x000fe40000011616 */
[----:B------:R-:W-:-:S02]  /*2990*/  PLOP3.LUT P0, PT, P0, P1, PT, 0xf8, 0x8f ;  /* 0x00000000008f781c */ /* 0x000fc40000703f70 */
[----:B------:R-:W-:Y:S02]  /*29a0*/  SHF.R.U32.HI R17, RZ, 0x1, R11 ;  /* 0x00000001ff117819 */ /* 0x000fe4000001160b */
[----:B------:R-:W-:-:S04]  /*29b0*/  SEL R10, RZ, 0x1, !P0 ;  /* 0x00000001ff0a7807 */ /* 0x000fc80004000000 */
[----:B------:R-:W-:-:S04]  /*29c0*/  LOP3.LUT R10, R10, 0x1, R17, 0xf8, !PT ;  /* 0x000000010a0a7812 */ /* 0x000fc800078ef811 */
[----:B------:R-:W-:-:S05]  /*29d0*/  LOP3.LUT R10, R10, R11, RZ, 0xc0, !PT ;  /* 0x0000000b0a0a7212 */ /* 0x000fca00078ec0ff */
[----:B------:R-:W-:-:S05]  /*29e0*/  IMAD.IADD R10, R17, 0x1, R10 ;  /* 0x00000001110a7824 */ /* 0x000fca00078e020a */
[----:B------:R-:W-:Y:S01]  /*29f0*/  LOP3.LUT R23, R10, R23, RZ, 0xfc, !PT ;  /* 0x000000170a177212 */ /* 0x000fe200078efcff */
[----:B------:R-:W-:Y:S06]  /*2a00*/  BRA `(.L_x_159) ;  /* 0x0000000000107947 */ /* 0x000fec0003800000 */
.L_x_158:
[----:B------:R-:W-:-:S04]  /*2a10*/  LOP3.LUT R23, R23, 0x80000000, RZ, 0xc0, !PT ;  /* 0x8000000017177812 */ /* 0x000fc800078ec0ff */
[----:B------:R-:W-:Y:S01]  /*2a20*/  LOP3.LUT R23, R23, 0x7f800000, RZ, 0xfc, !PT ;  /* 0x7f80000017177812 */ /* 0x000fe200078efcff */
[----:B------:R-:W-:Y:S06]  /*2a30*/  BRA `(.L_x_159) ;  /* 0x0000000000047947 */ /* 0x000fec0003800000 */
.L_x_157:
[----:B------:R-:W-:-:S07]  /*2a40*/  LEA R23, R22, R23, 0x17 ;  /* 0x0000001716177211 */ /* 0x000fce00078eb8ff */
.L_x_159:
[----:B------:R-:W-:Y:S05]  /*2a50*/  BSYNC.RECONVERGENT B4 ;  /* 0x0000000000047941 */ /* 0x000fea0003800200 */
.L_x_156:
[----:B------:R-:W-:Y:S05]  /*2a60*/  BRA `(.L_x_160) ;  /* 0x0000000000207947 */ /* 0x000fea0003800000 */
.L_x_155:
[----:B------:R-:W-:-:S04]  /*2a70*/  LOP3.LUT R23, R23, 0x80000000, R10, 0x48, !PT ;  /* 0x8000000017177812 */ /* 0x000fc800078e480a */
[----:B------:R-:W-:Y:S01]  /*2a80*/  LOP3.LUT R23, R23, 0x7f800000, RZ, 0xfc, !PT ;  /* 0x7f80000017177812 */ /* 0x000fe200078efcff */
[----:B------:R-:W-:Y:S06]  /*2a90*/  BRA `(.L_x_160) ;  /* 0x0000000000147947 */ /* 0x000fec0003800000 */
.L_x_154:
[----:B------:R-:W-:Y:S01]  /*2aa0*/  LOP3.LUT R23, R23, 0x80000000, R10, 0x48, !PT ;  /* 0x8000000017177812 */ /* 0x000fe200078e480a */
[----:B------:R-:W-:Y:S06]  /*2ab0*/  BRA `(.L_x_160) ;  /* 0x00000000000c7947 */ /* 0x000fec0003800000 */
.L_x_153:
[----:B------:R-:W0:Y:S01]  /*2ac0*/  MUFU.RSQ R23, -QNAN ;  /* 0xffc0000000177908 */ /* 0x000e220000001400 */
[----:B------:R-:W-:Y:S05]  /*2ad0*/  BRA `(.L_x_160) ;  /* 0x0000000000047947 */ /* 0x000fea0003800000 */
.L_x_152:
[----:B------:R-:W-:-:S07]  /*2ae0*/  FADD.FTZ R23, R10, R19 ;  /* 0x000000130a177221 */ /* 0x000fce0000010000 */
.L_x_160:
[----:B------:R-:W-:Y:S05]  /*2af0*/  BSYNC.RECONVERGENT B3 ;  /* 0x0000000000037941 */ /* 0x000fea0003800200 */
.L_x_150:
[----:B------:R-:W-:Y:S02]  /*2b00*/  HFMA2 R11, -RZ, RZ, 0, 0 ;  /* 0x00000000ff0b7431 */ /* 0x000fe400000001ff */
[----:B------:R-:W-:-:S04]  /*2b10*/  IMAD.MOV.U32 R10, RZ, RZ, R16 ;  /* 0x000000ffff0a7224 */ /* 0x000fc800078e0010 */
[----:B0-----:R-:W-:Y:S05]  /*2b20*/  RET.REL.NODEC R10 `(_Z20SoftmaxBlockSMemImplI10DirectLoadI13__nv_bfloat16fE11DirectStoreIfS1_EfLi1ELi256EL9Algorithm0EEvT_T0_ll) ;  /* 0xffffffd40a347950 */ /* 0x001fea0003c3ffff */
.L_x_161:
        /* <DEDUP_REMOVED lines=13> */
.L_x_25454:


//--------------------- .text._Z20SoftmaxBlockSMemImplI10DirectLoadI13__nv_bfloat16fE11DirectStoreIfS1_EfLi1ELi512EL9Algorithm0EEvT_T0_ll --------------------------
	.section	.text._Z20SoftmaxBlockSMemImplI10DirectLoadI13__nv_bfloat16fE11DirectStoreIfS1_EfLi1ELi512EL9Algorithm0EEvT_T0_ll,"ax",@progbits
	.align	128
        .global         _Z20SoftmaxBlockSMemImplI10DirectLoadI13__nv_bfloat16fE11DirectStoreIfS1_EfLi1ELi512EL9Algorithm0EEvT_T0_ll
        .type           _Z20SoftmaxBlockSMemImplI10DirectLoadI13__nv_bfloat16fE11DirectStoreIfS1_EfLi1ELi512EL9Algorithm0EEvT_T0_ll,@function
        .size           _Z20SoftmaxBlockSMemImplI10DirectLoadI13__nv_bfloat16fE11DirectStoreIfS1_EfLi1ELi512EL9Algorithm0EEvT_T0_ll,(.L_x_25455 - _Z20SoftmaxBlockSMemImplI10DirectLoadI13__nv_bfloat16fE11DirectStoreIfS1_EfLi1ELi512EL9Algorithm0EEvT_T0_ll)
        .other          _Z20SoftmaxBlockSMemImplI10DirectLoadI13__nv_bfloat16fE11DirectStoreIfS1_EfLi1ELi512EL9Algorithm0EEvT_T0_ll,@"STO_CUDA_ENTRY STV_DEFAULT"
_Z20SoftmaxBlockSMemImplI10DirectLoadI13__nv_bfloat16fE11DirectStoreIfS1_EfLi1ELi512EL9Algorithm0EEvT_T0_ll:
.text._Z20SoftmaxBlockSMemImplI10DirectLoadI13__nv_bfloat16fE11DirectStoreIfS1_EfLi1ELi512EL9Algorithm0EEvT_T0_ll:
        /* <DEDUP_REMOVED lines=21> */
[----:B------:R-:W-:Y:S01]  /*0150*/  VIADD R20, R18, 0x200 ;  /* 0x0000020012147836 */ /* 0x000fe20000000000 */
[----:B------:R-:W-:-:S02]  /*0160*/  IADD3.X R2, PT, PT, R3, -0x1, RZ, P0, !PT ;  /* 0xffffffff03027810 */ /* 0x000fc400007fe4ff */
[----:B------:R-:W-:Y:S01]  /*0170*/  LEA.HI R22, R23, 0x1, RZ, 0x17 ;  /* 0x0000000117167811 */ /* 0x000fe200078fb8ff */
[----:B------:R-:W-:Y:S01]  /*0180*/  ULEA UR5, UR7, UR4, 0x18 ;  /* 0x0000000407057291 */ /* 0x000fe2000f8ec0ff */
[C---:B------:R-:W-:Y:S02]  /*0190*/  LOP3.LUT R19, R18.reuse, 0x400, RZ, 0xfc, !PT ;  /* 0x0000040012137812 */ /* 0x040fe400078efcff */
[----:B------:R-:W-:Y:S01]  /*01a0*/  IADD3 R17, PT, PT, R18, 0x600, RZ ;  /* 0x0000060012117810 */ /* 0x000fe20007ffe0ff */
[----:B------:R-:W-:Y:S01]  /*01b0*/  UMOV UR4, URZ ;  /* 0x000000ff00047c82 */ /* 0x000fe20008000000 */
[----:B------:R-:W-:Y:S02]  /*01c0*/  LOP3.LUT R24, R24, 0x7c, RZ, 0xc0, !PT ;  /* 0x0000007c18187812 */ /* 0x000fe400078ec0ff */
[----:B------:R-:W-:Y:S02]  /*01d0*/  LEA R21, R18, UR6, 0x2 ;  /* 0x0000000612157c11 */ /* 0x000fe4000f8e10ff */
[----:B------:R-:W-:-:S02]  /*01e0*/  LOP3.LUT R3, R0, 0x600, RZ, 0xc0, !PT ;  /* 0x0000060000037812 */ /* 0x000fc400078ec0ff */
[----:B--23--:R-:W-:-:S07]  /*01f0*/  LOP3.LUT R22, R22, 0x3, RZ, 0xc0, !PT ;  /* 0x0000000316167812 */ /* 0x00cfce00078ec0ff */
.L_x_201:
[----:B---3--:R-:W0:Y:S01]  /*0200*/  LDC R25, c[0x0][0x3a8] ;  /* 0x0000ea00ff197b82 */ /* 0x008e220000000800 */
[----:B------:R-:W-:Y:S01]  /*0210*/  BSSY.RECONVERGENT B0, `(.L_x_162) ;  /* 0x00000b6000007945 */ /* 0x000fe20003800200 */
[----:B------:R-:W-:Y:S01]  /*0220*/  IMAD.MOV.U32 R11, RZ, RZ, -0x800000 ;  /* 0xff800000ff0b7424 */ /* 0x000fe200078e00ff */
[----:B0-----:R-:W-:-:S13]  /*0230*/  ISETP.GE.AND P0, PT, R18, R25, PT ;  /* 0x000000191200720c */ /* 0x001fda0003f06270 */
[----:B-12-4-:R-:W-:Y:S05]  /*0240*/  @P0 BRA `(.L_x_163) ;  /* 0x0000000800c80947 */ /* 0x016fea0003800000 */
[----:B------:R-:W-:Y:S01]  /*0250*/  ISETP.NE.AND P1, PT, R22, RZ, PT ;  /* 0x000000ff1600720c */ /* 0x000fe20003f25270 */
[----:B------:R-:W-:Y:S01]  /*0260*/  BSSY.RECONVERGENT B1, `(.L_x_164) ;  /* 0x0000021000017945 */ /* 0x000fe20003800200 */
[----:B------:R-:W-:Y:S01]  /*0270*/  ISETP.GE.U32.AND P2, PT, R23, 0x600, PT ;  /* 0x000006001700780c */ /* 0x000fe20003f46070 */
[----:B------:R-:W-:Y:S01]  /*0280*/  IMAD.MOV.U32 R11, RZ, RZ, -0x800000 ;  /* 0xff800000ff0b7424 */ /* 0x000fe200078e00ff */
[----:B------:R-:W-:-:S09]  /*0290*/  MOV R10, R18 ;  /* 0x00000012000a7202 */ /* 0x000fd20000000f00 */
[----:B------:R-:W-:Y:S05]  /*02a0*/  @!P1 BRA `(.L_x_165) ;  /* 0x0000000000709947 */ /* 0x000fea0003800000 */
[----:B------:R-:W0:Y:S01]  /*02b0*/  LDC.64 R4, c[0x0][0x388] ;  /* 0x0000e200ff047b82 */ /* 0x000e220000000a00 */
[----:B------:R-:W-:Y:S02]  /*02c0*/  IMAD.MOV.U32 R8, RZ, RZ, R18 ;  /* 0x000000ffff087224 */ /* 0x000fe400078e0012 */
[----:B------:R-:W-:-:S05]  /*02d0*/  IMAD.MOV.U32 R9, RZ, RZ, RZ ;  /* 0x000000ffff097224 */ /* 0x000fca00078e00ff */
        /* <DEDUP_REMOVED lines=8> */
[----:B------:R-:W-:Y:S01]  /*0360*/  ISETP.NE.AND P1, PT, R22, 0x1, PT ;  /* 0x000000011600780c */ /* 0x000fe20003f25270 */
[----:B------:R-:W-:Y:S02]  /*0370*/  IMAD.MOV.U32 R10, RZ, RZ, R20 ;  /* 0x000000ffff0a7224 */ /* 0x000fe400078e0014 */
[----:B--2---:R-:W-:-:S05]  /*0380*/  IMAD.U32 R4, R4, 0x10000, RZ ;  /* 0x0001000004047824 */ /* 0x004fca00078e00ff */
[----:B------:R0:W-:Y:S01]  /*0390*/  STS [R21], R4 ;  /* 0x0000000415007388 */ /* 0x0001e20000000800 */
[----:B------:R-:W-:-:S04]  /*03a0*/  FMNMX R11, R4, -INF , !PT ;  /* 0xff800000040b7809 */ /* 0x000fc80007800000 */
[----:B------:R-:W-:Y:S05]  /*03b0*/  @!P1 BRA `(.L_x_165) ;  /* 0x00000000002c9947 */ /* 0x000fea0003800000 */
[----:B------:R-:W-:Y:S01]  /*03c0*/  ISETP.NE.AND P1, PT, R22, 0x2, PT ;  /* 0x000000021600780c */ /* 0x000fe20003f25270 */
[----:B0-----:R-:W2:-:S12]  /*03d0*/  LDG.E.U16 R4, desc[UR12][R6.64+0x400] ;  /* 0x0004000c06047981 */ /* 0x001e98000c1e1500 */
[----:B------:R-:W3:Y:S01]  /*03e0*/  @P1 LDG.E.U16 R5, desc[UR12][R6.64+0x800] ;  /* 0x0008000c06051981 */ /* 0x000ee2000c1e1500 */
[----:B------:R-:W-:Y:S01]  /*03f0*/  IMAD.MOV.U32 R10, RZ, RZ, R19 ;  /* 0x000000ffff0a7224 */ /* 0x000fe200078e0013 */
[----:B------:R-:W-:Y:S02]  /*0400*/  @P1 MOV R10, R17 ;  /* 0x00000011000a1202 */ /* 0x000fe40000000f00 */
[----:B--2---:R-:W-:-:S04]  /*0410*/  SHF.L.U32 R4, R4, 0x10, RZ ;  /* 0x0000001004047819 */ /* 0x004fc800000006ff */
[----:B------:R-:W-:Y:S01]  /*0420*/  FMNMX R11, R11, R4, !PT ;  /* 0x000000040b0b7209 */ /* 0x000fe20007800000 */
[----:B------:R1:W-:Y:S01]  /*0430*/  STS [R21+0x800], R4 ;  /* 0x0008000415007388 */ /* 0x0003e20000000800 */
[----:B---3--:R-:W-:-:S05]  /*0440*/  @P1 IMAD.U32 R8, R5, 0x10000, RZ ;  /* 0x0001000005081824 */ /* 0x008fca00078e00ff */
[----:B------:R1:W-:Y:S01]  /*0450*/  @P1 STS [R21+0x1000], R8 ;  /* 0x0010000815001388 */ /* 0x0003e20000000800 */
[----:B------:R-:W-:-:S07]  /*0460*/  @P1 FMNMX R11, R11, R8, !PT ;  /* 0x000000080b0b1209 */ /* 0x000fce0007800000 */
.L_x_165:
[----:B------:R-:W-:Y:S05]  /*0470*/  BSYNC.RECONVERGENT B1 ;  /* 0x0000000000017941 */ /* 0x000fea0003800200 */
.L_x_164:
[----:B------:R-:W-:Y:S05]  /*0480*/  @!P2 BRA `(.L_x_163) ;  /* 0x000000080038a947 */ /* 0x000fea0003800000 */
[----:B01----:R-:W0:Y:S01]  /*0490*/  LDC.64 R4, c[0x0][0x388] ;  /* 0x0000e200ff047b82 */ /* 0x003e220000000a00 */
[----:B------:R-:W-:Y:S01]  /*04a0*/  IMAD.MOV.U32 R8, RZ, RZ, R10 ;  /* 0x000000ffff087224 */ /* 0x000fe200078e000a */
[----:B------:R-:W-:Y:S01]  /*04b0*/  UMOV UR6, 0x400 ;  /* 0x0000040000067882 */ /* 0x000fe20000000000 */
[----:B------:R-:W-:Y:S01]  /*04c0*/  IMAD.MOV.U32 R9, RZ, RZ, RZ ;  /* 0x000000ffff097224 */ /* 0x000fe200078e00ff */
[----:B------:R-:W-:Y:S01]  /*04d0*/  UIADD3 UR6, UPT, UPT, UR6, 0xb0, URZ ;  /* 0x000000b006067890 */ /* 0x000fe2000fffe0ff */
[----:B------:R-:W-:Y:S03]  /*04e0*/  BSSY.RECONVERGENT B1, `(.L_x_166) ;  /* 0x0000052000017945 */ /* 0x000fe60003800200 */
[----:B------:R-:W1:Y:S08]  /*04f0*/  LDC.64 R6, c[0x0][0x380] ;  /* 0x0000e000ff067b82 */ /* 0x000e700000000a00 */
[----:B------:R-:W2:Y:S01]  /*0500*/  S2UR UR7, SR_CgaCtaId ;  /* 0x00000000000779c3 */ /* 0x000ea20000008800 */
[----:B0-----:R-:W-:-:S02]  /*0510*/  IMAD R12, R4, UR4, RZ ;  /* 0x00000004040c7c24 */ /* 0x001fc4000f8e02ff */
[----:B------:R-:W-:-:S04]  /*0520*/  IMAD.WIDE.U32 R8, R4, UR8, R8 ;  /* 0x0000000804087c25 */ /* 0x000fc8000f8e0008 */
[----:B------:R-:W-:Y:S01]  /*0530*/  IMAD R5, R5, UR8, R12 ;  /* 0x0000000805057c24 */ /* 0x000fe2000f8e020c */
[----:B-1----:R-:W-:-:S04]  /*0540*/  LEA R6, P1, R8, R6, 0x1 ;  /* 0x0000000608067211 */ /* 0x002fc800078208ff */
[----:B------:R-:W-:Y:S01]  /*0550*/  IADD3 R4, PT, PT, R5, R9, RZ ;  /* 0x0000000905047210 */ /* 0x000fe20007ffe0ff */
[----:B------:R-:W-:-:S03]  /*0560*/  IMAD.IADD R5, R25, 0x1, -R10 ;  /* 0x0000000119057824 */ /* 0x000fc600078e0a0a */
[----:B------:R-:W-:Y:S01]  /*0570*/  LEA.HI.X R7, R8, R7, R4, 0x1, P1 ;  /* 0x0000000708077211 */ /* 0x000fe200008f0c04 */
[----:B--2---:R-:W-:Y:S01]  /*0580*/  ULEA UR6, UR7, UR6, 0x18 ;  /* 0x0000000607067291 */ /* 0x004fe2000f8ec0ff */
[----:B------:R-:W-:Y:S02]  /*0590*/  ISETP.GT.AND P2, PT, R5, 0x1800, PT ;  /* 0x000018000500780c */ /* 0x000fe40003f44270 */
[----:B------:R-:W-:-:S03]  /*05a0*/  IADD3 R4, P1, PT, R6, 0x800, RZ ;  /* 0x0000080006047810 */ /* 0x000fc60007f3e0ff */
[----:B------:R-:W-:Y:S02]  /*05b0*/  LEA R6, R10, UR6, 0x2 ;  /* 0x000000060a067c11 */ /* 0x000fe4000f8e10ff */
[----:B------:R-:W-:Y:S01]  /*05c0*/  IMAD.X R5, RZ, RZ, R7, P1 ;  /* 0x000000ffff057224 */ /* 0x000fe200008e0607 */
[----:B------:R-:W-:Y:S02]  /*05d0*/  PLOP3.LUT P1, PT, PT, PT, PT, 0x80, 0x8 ;  /* 0x000000000008781c */ /* 0x000fe40003f2f070 */
[----:B------:R-:W-:-:S03]  /*05e0*/  IADD3 R6, PT, PT, R6, 0x1000, RZ ;  /* 0x0000100006067810 */ /* 0x000fc60007ffe0ff */
[----:B------:R-:W-:Y:S08]  /*05f0*/  @!P2 BRA `(.L_x_167) ;  /* 0x000000040000a947 */ /* 0x000ff00003800000 */
[----:B------:R-:W-:Y:S01]  /*0600*/  PLOP3.LUT P1, PT, PT, PT, PT, 0x8, 0x80 ;  /* 0x000000000080781c */ /* 0x000fe20003f2e170 */
[----:B------:R-:W-:-:S12]  /*0610*/  VIADD R7, R25, 0xffffe800 ;  /* 0xffffe80019077836 */ /* 0x000fd80000000000 */
.L_x_168:
        /* <DEDUP_REMOVED lines=9> */
[----:B----4-:R-:W-:-:S03]  /*06b0*/  IMAD.U32 R14, R13, 0x10000, RZ ;  /* 0x000100000d0e7824 */ /* 0x010fc600078e00ff */
[----:B------:R-:W4:Y:S01]  /*06c0*/  LDG.E.U16 R13, desc[UR12][R4.64+0x1400] ;  /* 0x0014000c040d7981 */ /* 0x000f22000c1e1500 */
[----:B------:R-:W-:-:S03]  /*06d0*/  FMNMX3 R11, R11, R12, R15, !PT ;  /* 0x0000000c0b0b7276 */ /* 0x000fc6000780000f */
[----:B------:R0:W-:Y:S04]  /*06e0*/  STS [R6+-0x1000], R12 ;  /* 0xfff0000c06007388 */ /* 0x0001e80000000800 */
[----:B0-----:R-:W4:Y:S01]  /*06f0*/  LDG.E.U16 R12, desc[UR12][R4.64+0x1800] ;  /* 0x0018000c040c7981 */ /* 0x001f22000c1e1500 */
[----:B-----5:R-:W-:-:S05]  /*0700*/  IMAD.U32 R27, R26, 0x10000, RZ ;  /* 0x000100001a1b7824 */ /* 0x020fca00078e00ff */
[----:B------:R-:W-:Y:S01]  /*0710*/  FMNMX3 R26, R11, R14, R27, !PT ;  /* 0x0000000e0b1a7276 */ /* 0x000fe2000780001b */
[----:B------:R0:W-:Y:S04]  /*0720*/  STS [R6+-0x800], R15 ;  /* 0xfff8000f06007388 */ /* 0x0001e80000000800 */
[----:B------:R-:W-:Y:S04]  /*0730*/  STS [R6], R14 ;  /* 0x0000000e06007388 */ /* 0x000fe80000000800 */
[----:B------:R-:W5:Y:S01]  /*0740*/  LDG.E.U16 R11, desc[UR12][R4.64+0x1c00] ;  /* 0x001c000c040b7981 */ /* 0x000f62000c1e1500 */
[----:B0-----:R-:W-:-:S03]  /*0750*/  IMAD.U32 R15, R28, 0x10000, RZ ;  /* 0x000100001c0f7824 */ /* 0x001fc600078e00ff */
[----:B------:R0:W-:Y:S04]  /*0760*/  STS [R6+0x800], R27 ;  /* 0x0008001b06007388 */ /* 0x0001e80000000800 */
[----:B0-----:R-:W5:Y:S01]  /*0770*/  LDG.E.U16 R27, desc[UR12][R4.64+0x2800] ;  /* 0x0028000c041b7981 */ /* 0x001f62000c1e1500 */
[----:B--2---:R-:W-:Y:S01]  /*0780*/  IMAD.U32 R9, R9, 0x10000, RZ ;  /* 0x0001000009097824 */ /* 0x004fe200078e00ff */
[----:B---3--:R-:W-:-:S04]  /*0790*/  SHF.L.U32 R29, R8, 0x10, RZ ;  /* 0x00000010081d7819 */ /* 0x008fc800000006ff */
[----:B------:R-:W-:Y:S02]  /*07a0*/  FMNMX3 R26, R26, R29, R9, !PT ;  /* 0x0000001d1a1a7276 */ /* 0x000fe40007800009 */
[----:B----4-:R-:W-:Y:S02]  /*07b0*/  SHF.L.U32 R14, R13, 0x10, RZ ;  /* 0x000000100d0e7819 */ /* 0x010fe400000006ff */
[----:B------:R-:W2:Y:S02]  /*07c0*/  LDG.E.U16 R13, desc[UR12][R4.64+0x2000] ;  /* 0x0020000c040d7981 */ /* 0x000ea4000c1e1500 */
        /* <DEDUP_REMOVED lines=8> */
[----:B------:R-:W-:Y:S01]  /*0850*/  IADD3 R10, PT, PT, R10, 0x2000, RZ ;  /* 0x000020000a0a7810 */ /* 0x000fe20007ffe0ff */
[----:B-----5:R-:W-:-:S02]  /*0860*/  IMAD.U32 R11, R11, 0x10000, RZ ;  /* 0x000100000b0b7824 */ /* 0x020fc400078e00ff */
[----:B------:R-:W-:Y:S01]  /*0870*/  STS [R6+0x1000], R29 ;  /* 0x0010001d06007388 */ /* 0x000fe20000000800 */
[----:B------:R-:W-:Y:S02]  /*0880*/  ISETP.GE.AND P2, PT, R10, R7, PT ;  /* 0x000000070a00720c */ /* 0x000fe40003f46270 */
[----:B------:R-:W-:Y:S01]  /*0890*/  FMNMX3 R8, R8, R28, R11, !PT ;  /* 0x0000001c08087276 */ /* 0x000fe2000780000b */
[----:B------:R1:W-:Y:S01]  /*08a0*/  STS [R6+0x2000], R15 ;  /* 0x0020000f06007388 */ /* 0x0003e20000000800 */
[----:B0-----:R-:W-:Y:S01]  /*08b0*/  IADD3 R4, P3, PT, R4, 0x4000, RZ ;  /* 0x0000400004047810 */ /* 0x001fe20007f7e0ff */
[----:B-1----:R-:W-:Y:S02]  /*08c0*/  IMAD.U32 R15, R27, 0x10000, RZ ;  /* 0x000100001b0f7824 */ /* 0x002fe400078e00ff */
[----:B------:R-:W-:Y:S02]  /*08d0*/  STS [R6+0x3000], R28 ;  /* 0x0030001c06007388 */ /* 0x000fe40000000800 */
[----:B------:R-:W-:-:S02]  /*08e0*/  IMAD.X R5, RZ, RZ, R5, P3 ;  /* 0x000000ffff057224 */ /* 0x000fc400018e0605 */
[----:B------:R0:W-:Y:S04]  /*08f0*/  STS [R6+0x3800], R11 ;  /* 0x0038000b06007388 */ /* 0x0001e80000000800 */
[----:B------:R-:W-:Y:S01]  /*0900*/  STS [R6+0x5000], R15 ;  /* 0x0050000f06007388 */ /* 0x000fe20000000800 */
[----:B--2---:R-:W-:Y:S01]  /*0910*/  SHF.L.U32 R13, R13, 0x10, RZ ;  /* 0x000000100d0d7819 */ /* 0x004fe200000006ff */
[----:B---3--:R-:W-:-:S05]  /*0920*/  IMAD.U32 R29, R26, 0x10000, RZ ;  /* 0x000100001a1d7824 */ /* 0x008fca00078e00ff */
[----:B------:R-:W-:Y:S01]  /*0930*/  FMNMX3 R8, R8, R13, R29, !PT ;  /* 0x0000000d08087276 */ /* 0x000fe2000780001d */
[----:B------:R-:W-:Y:S01]  /*0940*/  STS [R6+0x4000], R13 ;  /* 0x0040000d06007388 */ /* 0x000fe20000000800 */
[----:B----4-:R-:W-:Y:S01]  /*0950*/  IMAD.U32 R27, R12, 0x10000, RZ ;  /* 0x000100000c1b7824 */ /* 0x010fe200078e00ff */
[----:B------:R-:W-:Y:S01]  /*0960*/  SHF.L.U32 R14, R14, 0x10, RZ ;  /* 0x000000100e0e7819 */ /* 0x000fe200000006ff */
[----:B------:R-:W-:-:S03]  /*0970*/  IMAD.U32 R9, R9, 0x10000, RZ ;  /* 0x0001000009097824 */ /* 0x000fc600078e00ff */
[----:B------:R-:W-:Y:S01]  /*0980*/  FMNMX3 R8, R8, R15, R14, !PT ;  /* 0x0000000f08087276 */ /* 0x000fe2000780000e */
[----:B------:R-:W-:Y:S03]  /*0990*/  STS [R6+0x4800], R29 ;  /* 0x0048001d06007388 */ /* 0x000fe60000000800 */
[----:B0-----:R-:W-:Y:S01]  /*09a0*/  FMNMX3 R11, R8, R27, R9, !PT ;  /* 0x0000001b080b7276 */ /* 0x001fe20007800009 */
[----:B------:R-:W-:Y:S04]  /*09b0*/  STS [R6+0x5800], R14 ;  /* 0x0058000e06007388 */ /* 0x000fe80000000800 */
[----:B------:R-:W-:Y:S04]  /*09c0*/  STS [R6+0x6000], R27 ;  /* 0x0060001b06007388 */ /* 0x000fe80000000800 */
[----:B------:R0:W-:Y:S02]  /*09d0*/  STS [R6+0x6800], R9 ;  /* 0x0068000906007388 */ /* 0x0001e40000000800 */
[----:B0-----:R-:W-:Y:S01]  /*09e0*/  VIADD R6, R6, 0x8000 ;  /* 0x0000800006067836 */ /* 0x001fe20000000000 */
[----:B------:R-:W-:Y:S06]  /*09f0*/  @!P2 BRA `(.L_x_168) ;  /* 0xfffffffc0008a947 */ /* 0x000fec000383ffff */
.L_x_167:
[----:B------:R-:W-:Y:S05]  /*0a00*/  BSYNC.RECONVERGENT B1 ;  /* 0x0000000000017941 */ /* 0x000fea0003800200 */
.L_x_166:
[----:B------:R-:W-:Y:S01]  /*0a10*/  IADD3 R7, PT, PT, -R10, R25, RZ ;  /* 0x000000190a077210 */ /* 0x000fe20007ffe1ff */
[----:B------:R-:W-:Y:S03]  /*0a20*/  BSSY.RECONVERGENT B1, `(.L_x_169) ;  /* 0x0000024000017945 */ /* 0x000fe60003800200 */
        /* <DEDUP_REMOVED lines=12> */
[----:B0-----:R-:W-:-:S04]  /*0af0*/  IADD3 R4, P2, PT, R4, 0x2000, RZ ;  /* 0x0000200004047810 */ /* 0x001fc80007f5e0ff */
[----:B------:R-:W-:Y:S01]  /*0b00*/  IADD3.X R5, PT, PT, RZ, R5, RZ, P2, !PT ;  /* 0x00000005ff057210 */ /* 0x000fe200017fe4ff */
[----:B--2---:R-:W-:Y:S02]  /*0b10*/  IMAD.U32 R14, R14, 0x10000, RZ ;  /* 0x000100000e0e7824 */ /* 0x004fe400078e00ff */
[----:B---3--:R-:W-:Y:S02]  /*0b20*/  IMAD.U32 R15, R15, 0x10000, RZ ;  /* 0x000100000f0f7824 */ /* 0x008fe400078e00ff */
[----:B----4-:R-:W-:-:S03]  /*0b30*/  IMAD.U32 R13, R13, 0x10000, RZ ;  /* 0x000100000d0d7824 */ /* 0x010fc600078e00ff */
[----:B------:R-:W-:Y:S02]  /*0b40*/  FMNMX3 R11, R11, R14, R15, !PT ;  /* 0x0000000e0b0b7276 */ /* 0x000fe4000780000f */
[----:B-----5:R-:W-:Y:S01]  /*0b50*/  SHF.L.U32 R26, R26, 0x10, RZ ;  /* 0x000000101a1a7819 */ /* 0x020fe200000006ff */
[----:B------:R-:W-:-:S03]  /*0b60*/  IMAD.U32 R7, R7, 0x10000, RZ ;  /* 0x0001000007077824 */ /* 0x000fc600078e00ff */
[----:B------:R-:W-:Y:S02]  /*0b70*/  FMNMX3 R11, R11, R26, R13, !PT ;  /* 0x0000001a0b0b7276 */ /* 0x000fe4000780000d */
[----:B------:R-:W-:Y:S01]  /*0b80*/  SHF.L.U32 R12, R12, 0x10, RZ ;  /* 0x000000100c0c7819 */ /* 0x000fe200000006ff */
[----:B------:R-:W-:-:S03]  /*0b90*/  IMAD.U32 R9, R9, 0x10000, RZ ;  /* 0x0001000009097824 */ /* 0x000fc600078e00ff */
[----:B------:R-:W-:Y:S01]  /*0ba0*/  FMNMX3 R11, R11, R7, R12, !PT ;  /* 0x000000070b0b7276 */ /* 0x000fe2000780000c */
[----:B------:R-:W-:Y:S01]  /*0bb0*/  IMAD.U32 R8, R8, 0x10000, RZ ;  /* 0x0001000008087824 */ /* 0x000fe200078e00ff */
[----:B------:R-:W-:Y:S04]  /*0bc0*/  STS [R6+-0x1000], R14 ;  /* 0xfff0000e06007388 */ /* 0x000fe80000000800 */
[----:B------:R-:W-:Y:S01]  /*0bd0*/  STS [R6+-0x800], R15 ;  /* 0xfff8000f06007388 */ /* 0x000fe20000000800 */
[----:B------:R-:W-:-:S03]  /*0be0*/  FMNMX3 R11, R11, R9, R8, !PT ;  /* 0x000000090b0b7276 */ /* 0x000fc60007800008 */
[----:B------:R-:W-:Y:S04]  /*0bf0*/  STS [R6], R26 ;  /* 0x0000001a06007388 */ /* 0x000fe80000000800 */
[----:B------:R-:W-:Y:S04]  /*0c00*/  STS [R6+0x800], R13 ;  /* 0x0008000d06007388 */ /* 0x000fe80000000800 */
[----:B------:R-:W-:Y:S04]  /*0c10*/  STS [R6+0x1000], R7 ;  /* 0x0010000706007388 */ /* 0x000fe80000000800 */
[----:B------:R-:W-:Y:S04]  /*0c20*/  STS [R6+0x1800], R12 ;  /* 0x0018000c06007388 */ /* 0x000fe80000000800 */
[----:B------:R-:W-:Y:S04]  /*0c30*/  STS [R6+0x2000], R9 ;  /* 0x0020000906007388 */ /* 0x000fe80000000800 */
[----:B------:R0:W-:Y:S02]  /*0c40*/  STS [R6+0x2800], R8 ;  /* 0x0028000806007388 */ /* 0x0001e40000000800 */
[----:B0-----:R-:W-:-:S07]  /*0c50*/  VIADD R6, R6, 0x4000 ;  /* 0x0000400006067836 */ /* 0x001fce0000000000 */
.L_x_170:
[----:B------:R-:W-:Y:S05]  /*0c60*/  BSYNC.RECONVERGENT B1 ;  /* 0x0000000000017941 */ /* 0x000fea0003800200 */
.L_x_169:
[----:B------:R-:W-:-:S13]  /*0c70*/  ISETP.LT.OR P1, PT, R10, R25, P1 ;  /* 0x000000190a00720c */ /* 0x000fda0000f21670 */
[----:B------:R-:W-:Y:S05]  /*0c80*/  @!P1 BRA `(.L_x_163) ;  /* 0x0000000000389947 */ /* 0x000fea0003800000 */
[----:B------:R-:W2:Y:S04]  /*0c90*/  LDG.E.U16 R7, desc[UR12][R4.64+-0x800] ;  /* 0xfff8000c04077981 */ /* 0x000ea8000c1e1500 */
[----:B------:R-:W3:Y:S04]  /*0ca0*/  LDG.E.U16 R8, desc[UR12][R4.64+-0x400] ;  /* 0xfffc000c04087981 */ /* 0x000ee8000c1e1500 */
[----:B------:R-:W4:Y:S04]  /*0cb0*/  LDG.E.U16 R9, desc[UR12][R4.64] ;  /* 0x0000000c04097981 */ /* 0x000f28000c1e1500 */
[----:B------:R-:W5:Y:S01]  /*0cc0*/  LDG.E.U16 R10, desc[UR12][R4.64+0x400] ;  /* 0x0004000c040a7981 */ /* 0x000f62000c1e1500 */
[----:B--2---:R-:W-:Y:S01]  /*0cd0*/  SHF.L.U32 R7, R7, 0x10, RZ ;  /* 0x0000001007077819 */ /* 0x004fe200000006ff */
[----:B---3--:R-:W-:-:S04]  /*0ce0*/  IMAD.U32 R8, R8, 0x10000, RZ ;  /* 0x0001000008087824 */ /* 0x008fc800078e00ff */
[----:B------:R2:W-:Y:S01]  /*0cf0*/  STS [R6+-0x1000], R7 ;  /* 0xfff0000706007388 */ /* 0x0005e20000000800 */
[----:B----4-:R-:W-:-:S03]  /*0d00*/  IMAD.U32 R9, R9, 0x10000, RZ ;  /* 0x0001000009097824 */ /* 0x010fc600078e00ff */
[----:B------:R2:W-:Y:S01]  /*0d10*/  STS [R6+-0x800], R8 ;  /* 0xfff8000806007388 */ /* 0x0005e20000000800 */
[----:B------:R-:W-:Y:S02]  /*0d20*/  FMNMX3 R11, R11, R7, R8, !PT ;  /* 0x000000070b0b7276 */ /* 0x000fe40007800008 */
[----:B-----5:R-:W-:Y:S01]  /*0d30*/  SHF.L.U32 R10, R10, 0x10, RZ ;  /* 0x000000100a0a7819 */ /* 0x020fe200000006ff */
[----:B------:R2:W-:Y:S03]  /*0d40*/  STS [R6], R9 ;  /* 0x0000000906007388 */ /* 0x0005e60000000800 */
[----:B------:R-:W-:Y:S01]  /*0d50*/  FMNMX3 R11, R11, R9, R10, !PT ;  /* 0x000000090b0b7276 */ /* 0x000fe2000780000a */
[----:B------:R2:W-:Y:S06]  /*0d60*/  STS [R6+0x800], R10 ;  /* 0x0008000a06007388 */ /* 0x0005ec0000000800 */
.L_x_163:
[----:B------:R-:W-:Y:S05]  /*0d70*/  BSYNC.RECONVERGENT B0 ;  /* 0x0000000000007941 */ /* 0x000fea0003800200 */
.L_x_162:
[----:B01----:R-:W0:Y:S01]  /*0d80*/  SHFL.DOWN PT, R4, R11, 0x1, 0x1f ;  /* 0x08201f000b047f89 */ /* 0x003e2200000e0000 */
[C---:B------:R-:W-:Y:S01]  /*0d90*/  ISETP.GT.AND P1, PT, R16.reuse, 0x1e, PT ;  /* 0x0000001e1000780c */ /* 0x040fe20003f24270 */
[----:B------:R-:W-:Y:S01]  /*0da0*/  BSSY.RECONVERGENT B0, `(.L_x_171) ;  /* 0x0000016000007945 */ /* 0x000fe20003800200 */
[C---:B------:R-:W-:Y:S02]  /*0db0*/  ISETP.GT.AND P2, PT, R16.reuse, 0x1d, PT ;  /* 0x0000001d1000780c */ /* 0x040fe40003f44270 */
[C---:B------:R-:W-:Y:S02]  /*0dc0*/  ISETP.GT.AND P3, PT, R16.reuse, 0x1b, PT ;  /* 0x0000001b1000780c */ /* 0x040fe40003f64270 */
[C---:B------:R-:W-:Y:S02]  /*0dd0*/  ISETP.GT.AND P5, PT, R16.reuse, 0xf, PT ;  /* 0x0000000f1000780c */ /* 0x040fe40003fa4270 */
[----:B------:R-:W-:Y:S02]  /*0de0*/  ISETP.GT.AND P4, PT, R16, 0x17, PT ;  /* 0x000000171000780c */ /* 0x000fe40003f84270 */
[----:B--2---:R-:W-:-:S02]  /*0df0*/  P2R R6, PR, RZ, 0x20 ;  /* 0x00000020ff067803 */ /* 0x004fc40000000000 */
[----:B------:R-:W-:Y:S02]  /*0e00*/  P2R R5, PR, RZ, 0x10 ;  /* 0x00000010ff057803 */ /* 0x000fe40000000000 */
[----:B0-----:R-:W-:-:S05]  /*0e10*/  @!P1 FMNMX R11, R4, R11, !PT ;  /* 0x0000000b040b9209 */ /* 0x001fca0007800000 */
[----:B------:R-:W0:Y:S02]  /*0e20*/  SHFL.DOWN PT, R4, R11, 0x2, 0x1f ;  /* 0x08401f000b047f89 */ /* 0x000e2400000e0000 */
[----:B0-----:R-:W-:-:S05]  /*0e30*/  @!P2 FMNMX R11, R11, R4, !PT ;  /* 0x000000040b0ba209 */ /* 0x001fca0007800000 */
[----:B------:R-:W0:Y:S02]  /*0e40*/  SHFL.DOWN PT, R4, R11, 0x4, 0x1f ;  /* 0x08801f000b047f89 */ /* 0x000e2400000e0000 */
[----:B0-----:R-:W-:-:S05]  /*0e50*/  @!P3 FMNMX R11, R11, R4, !PT ;  /* 0x000000040b0bb209 */ /* 0x001fca0007800000 */
[----:B------:R-:W0:Y:S02]  /*0e60*/  SHFL.DOWN PT, R4, R11, 0x8, 0x1f ;  /* 0x09001f000b047f89 */ /* 0x000e2400000e0000 */
[----:B0-----:R-:W-:-:S04]  /*0e70*/  FMNMX R4, R11, R4, !PT ;  /* 0x000000040b047209 */ /* 0x001fc80007800000 */
[----:B------:R-:W-:Y:S02]  /*0e80*/  FSEL R27, R11, R4, P4 ;  /* 0x000000040b1b7208 */ /* 0x000fe40002000000 */
[----:B------:R-:W-:-:S03]  /*0e90*/  PLOP3.LUT P4, PT, PT, PT, PT, 0x8, 0x80 ;  /* 0x000000000080781c */ /* 0x000fc60003f8e170 */
[----:B------:R0:W1:Y:S01]  /*0ea0*/  SHFL.DOWN PT, R5, R27, 0x10, 0x1f ;  /* 0x0a001f001b057f89 */ /* 0x00006200000e0000 */
[----:B------:R-:W-:Y:S09]  /*0eb0*/  @P5 BRA `(.L_x_172) ;  /* 0x0000000000105947 */ /* 0x000ff20003800000 */
[----:B------:R-:W-:Y:S02]  /*0ec0*/  ISETP.NE.AND P5, PT, R16, RZ, PT ;  /* 0x000000ff1000720c */ /* 0x000fe40003fa5270 */
[----:B01----:R-:W-:-:S11]  /*0ed0*/  FMNMX R27, R4, R5, !PT ;  /* 0x00000005041b7209 */ /* 0x003fd60007800000 */
[----:B------:R2:W-:Y:S01]  /*0ee0*/  @!P5 STS [R24+UR9+0x10], R27 ;  /* 0x0000101b1800d988 */ /* 0x0005e20008000809 */
[----:B------:R-:W-:-:S13]  /*0ef0*/  @!P5 PLOP3.LUT P4, PT, PT, PT, PT, 0x80, 0x8 ;  /* 0x000000000008d81c */ /* 0x000fda0003f8f070 */
.L_x_172:
[----:B------:R-:W-:Y:S05]  /*0f00*/  BSYNC.RECONVERGENT B0 ;  /* 0x0000000000007941 */ /* 0x000fea0003800200 */
.L_x_171:
[----:B------:R-:W-:Y:S01]  /*0f10*/  BAR.SYNC.DEFER_BLOCKING 0x0 ;  /* 0x0000000000007b1d */ /* 0x000fe20000010000 */
[----:B------:R-:W-:-:S05]  /*0f20*/  ISETP.NE.AND P5, PT, R18, RZ, PT ;  /* 0x000000ff1200720c */ /* 0x000fca0003fa5270 */
[----:B------:R-:W-:Y:S08]  /*0f30*/  BSSY.RECONVERGENT B0, `(.L_x_173) ;  /* 0x0000012000007945 */ /* 0x000ff00003800200 */
[----:B------:R-:W-:Y:S05]  /*0f40*/  @P5 BRA `(.L_x_174) ;  /* 0x0000000000405947 */ /* 0x000fea0003800000 */
[----:B------:R-:W3:Y:S01]  /*0f50*/  S2UR UR7, SR_CgaCtaId ;  /* 0x00000000000779c3 */ /* 0x000ee20000008800 */
[----:B------:R-:W-:Y:S02]  /*0f60*/  UMOV UR6, 0x400 ;  /* 0x0000040000067882 */ /* 0x000fe40000000000 */
[----:B---3--:R-:W-:-:S09]  /*0f70*/  ULEA UR6, UR7, UR6, 0x18 ;  /* 0x0000000607067291 */ /* 0x008fd2000f8ec0ff */
[----:B------:R-:W3:Y:S04]  /*0f80*/  LDS.128 R12, [UR6+0x10] ;  /* 0x00001006ff0c7984 */ /* 0x000ee80008000c00 */
[----:B-1----:R-:W1:Y:S04]  /*0f90*/  LDS.128 R4, [UR6+0x20] ;  /* 0x00002006ff047984 */ /* 0x002e680008000c00 */
[----:B------:R-:W4:Y:S01]  /*0fa0*/  LDS.128 R8, [UR6+0x30] ;  /* 0x00003006ff087984 */ /* 0x000f220008000c00 */
[----:B---3--:R-:W-:-:S04]  /*0fb0*/  FMNMX3 R13, R27, R13, R14, !PT ;  /* 0x0000000d1b0d7276 */ /* 0x008fc8000780000e */
[----:B-1----:R-:W-:Y:S02]  /*0fc0*/  FMNMX3 R4, R13, R15, R4, !PT ;  /* 0x0000000f0d047276 */ /* 0x002fe40007800004 */
[----:B------:R-:W1:Y:S02]  /*0fd0*/  LDS.128 R12, [UR6+0x40] ;  /* 0x00004006ff0c7984 */ /* 0x000e640008000c00 */
[----:B------:R-:W-:-:S04]  /*0fe0*/  FMNMX3 R4, R4, R5, R6, !PT ;  /* 0x0000000504047276 */ /* 0x000fc80007800006 */
[----:B----4-:R-:W-:-:S04]  /*0ff0*/  FMNMX3 R4, R4, R7, R8, !PT ;  /* 0x0000000704047276 */ /* 0x010fc80007800008 */
[----:B------:R-:W-:-:S04]  /*1000*/  FMNMX3 R4, R4, R9, R10, !PT ;  /* 0x0000000904047276 */ /* 0x000fc8000780000a */
[----:B-1----:R-:W-:-:S04]  /*1010*/  FMNMX3 R4, R4, R11, R12, !PT ;  /* 0x0000000b04047276 */ /* 0x002fc8000780000c */
[----:B------:R-:W-:-:S04]  /*1020*/  FMNMX3 R4, R4, R13, R14, !PT ;  /* 0x0000000d04047276 */ /* 0x000fc8000780000e */
[----:B------:R-:W-:-:S05]  /*1030*/  FMNMX R4, R4, R15, !PT ;  /* 0x0000000f04047209 */ /* 0x000fca0007800000 */
[----:B------:R3:W-:Y:S02]  /*1040*/  STS [UR6+0x54], R4 ;  /* 0x00005404ff007988 */ /* 0x0007e40008000806 */
.L_x_174:
[----:B------:R-:W-:Y:S05]  /*1050*/  BSYNC.RECONVERGENT B0 ;  /* 0x0000000000007941 */ /* 0x000fea0003800200 */
.L_x_173:
[----:B------:R-:W4:Y:S01]  /*1060*/  LDCU UR6, c[0x0][0x3ac] ;  /* 0x00007580ff0677ac */ /* 0x000f220008000800 */
[----:B------:R-:W5:Y:S01]  /*1070*/  S2R R7, SR_CgaCtaId ;  /* 0x0000000000077919 */ /* 0x000f620000008800 */
[----:B------:R-:W-:Y:S01]  /*1080*/  BAR.SYNC.DEFER_BLOCKING 0x0 ;  /* 0x0000000000007b1d */ /* 0x000fe20000010000 */
[----:B------:R-:W-:Y:S01]  /*1090*/  ISETP.GE.U32.AND P6, PT, R18, R25, PT ;  /* 0x000000191200720c */ /* 0x000fe20003fc6070 */
[----:B------:R-:W-:Y:S01]  /*10a0*/  IMAD.MOV.U32 R6, RZ, RZ, RZ ;  /* 0x000000ffff067224 */ /* 0x000fe200078e00ff */
[----:B------:R-:W-:-:S03]  /*10b0*/  MOV R8, 0x400 ;  /* 0x0000040000087802 */ /* 0x000fc60000000f00 */
[----:B------:R-:W-:Y:S01]  /*10c0*/  BSSY.RECONVERGENT B0, `(.L_x_175) ;  /* 0x0000077000007945 */ /* 0x000fe20003800200 */
[----:B----4-:R-:W-:Y:S02]  /*10d0*/  ISETP.GE.AND.EX P6, PT, RZ, UR6, PT, P6 ;  /* 0x00000006ff007c0c */ /* 0x010fe4000bfc6360 */
[----:B-----5:R-:W-:-:S11]  /*10e0*/  LEA R26, R7, R8, 0x18 ;  /* 0x00000008071a7211 */ /* 0x020fd600078ec0ff */
[----:B------:R-:W-:Y:S05]  /*10f0*/  @P6 BRA `(.L_x_176) ;  /* 0x0000000400cc6947 */ /* 0x000fea0003800000 */
[----:B-1----:R1:W4:Y:S01]  /*1100*/  LDS R5, [R26+0x54] ;  /* 0x000054001a057984 */ /* 0x0023220000000800 */
[----:B------:R-:W-:Y:S01]  /*1110*/  ISETP.NE.U32.AND P6, PT, R3, 0x600, PT ;  /* 0x000006000300780c */ /* 0x000fe20003fc5070 */
[----:B------:R-:W-:Y:S01]  /*1120*/  BSSY.RECONVERGENT B1, `(.L_x_177) ;  /* 0x0000034000017945 */ /* 0x000fe20003800200 */
[----:B------:R-:W-:Y:S01]  /*1130*/  IMAD.MOV.U32 R6, RZ, RZ, RZ ;  /* 0x000000ffff067224 */ /* 0x000fe200078e00ff */
[----:B---3--:R-:W-:Y:S02]  /*1140*/  MOV R4, R18 ;  /* 0x0000001200047202 */ /* 0x008fe40000000f00 */
[----:B------:R-:W-:-:S13]  /*1150*/  ISETP.NE.AND.EX P6, PT, RZ, RZ, PT, P6 ;  /* 0x000000ffff00720c */ /* 0x000fda0003fc5360 */
[----:B-1----:R-:W-:Y:S05]  /*1160*/  @!P6 BRA `(.L_x_178) ;  /* 0x0000000000bce947 */ /* 0x002fea0003800000 */
[----:B------:R-:W4:Y:S01]  /*1170*/  LDS R4, [R21] ;  /* 0x0000000015047984 */ /* 0x000f220000000800 */
[----:B------:R-:W-:Y:S01]  /*1180*/  IMAD.MOV.U32 R9, RZ, RZ, 0x3bbb989d ;  /* 0x3bbb989dff097424 */ /* 0x000fe200078e00ff */
[----:B------:R-:W-:Y:S01]  /*1190*/  ISETP.NE.U32.AND P6, PT, R3, RZ, PT ;  /* 0x000000ff0300720c */ /* 0x000fe20003fc5070 */
[----:B------:R-:W-:-:S03]  /*11a0*/  IMAD.MOV.U32 R10, RZ, RZ, 0x437c0000 ;  /* 0x437c0000ff0a7424 */ /* 0x000fc600078e00ff */
[----:B------:R-:W-:Y:S01]  /*11b0*/  ISETP.NE.AND.EX P6, PT, RZ, RZ, PT, P6 ;  /* 0x000000ffff00720c */ /* 0x000fe20003fc5360 */
[----:B----4-:R-:W-:-:S04]  /*11c0*/  FADD R4, -R5, R4 ;  /* 0x0000000405047221 */ /* 0x010fc80000000100 */
        /* <DEDUP_REMOVED lines=8> */
[----:B------:R-:W-:-:S03]  /*1250*/  IMAD.MOV.U32 R4, RZ, RZ, R20 ;  /* 0x000000ffff047224 */ /* 0x000fc600078e0014 */
[----:B------:R-:W-:Y:S01]  /*1260*/  FADD R6, RZ, R12 ;  /* 0x0000000cff067221 */ /* 0x000fe20000000000 */
[----:B------:R1:W-:Y:S01]  /*1270*/  STS [R21], R12 ;  /* 0x0000000c15007388 */ /* 0x0003e20000000800 */
[----:B------:R-:W-:Y:S05]  /*1280*/  @!P6 BRA `(.L_x_178) ;  /* 0x000000000074e947 */ /* 0x000fea0003800000 */
[----:B------:R-:W3:Y:S01]  /*1290*/  LDS R4, [R21+0x800] ;  /* 0x0008000015047984 */ /* 0x000ee20000000800 */
[----:B------:R-:W-:-:S04]  /*12a0*/  ISETP.NE.U32.AND P6, PT, R3, 0x200, PT ;  /* 0x000002000300780c */ /* 0x000fc80003fc5070 */
[----:B------:R-:W-:Y:S01]  /*12b0*/  ISETP.NE.AND.EX P6, PT, RZ, RZ, PT, P6 ;  /* 0x000000ffff00720c */ /* 0x000fe20003fc5360 */
[----:B---3--:R-:W-:-:S04]  /*12c0*/  FADD R4, -R5, R4 ;  /* 0x0000000405047221 */ /* 0x008fc80000000100 */
[----:B------:R-:W-:-:S04]  /*12d0*/  FFMA.SAT R11, R4, R9, 0.5 ;  /* 0x3f000000040b7423 */ /* 0x000fc80000002009 */
[----:B------:R-:W-:-:S04]  /*12e0*/  FFMA.RM R11, R11, R10, 12582913 ;  /* 0x4b4000010b0b7423 */ /* 0x000fc8000000400a */
[C---:B------:R-:W-:Y:S01]  /*12f0*/  FADD R13, R11.reuse, -12583039 ;  /* 0xcb40007f0b0d7421 */ /* 0x040fe20000000000 */
[----:B------:R-:W-:-:S03]  /*1300*/  IMAD.SHL.U32 R11, R11, 0x800000, RZ ;  /* 0x008000000b0b7824 */ /* 0x000fc600078e00ff */
[----:B------:R-:W-:-:S04]  /*1310*/  FFMA R13, R4, 1.4426950216293334961, -R13 ;  /* 0x3fb8aa3b040d7823 */ /* 0x000fc8000000080d */
[----:B------:R-:W-:-:S04]  /*1320*/  FFMA R13, R4, 1.925963033500011079e-08, R13 ;  /* 0x32a57060040d7823 */ /* 0x000fc8000000000d */
[----:B------:R-:W3:Y:S02]  /*1330*/  MUFU.EX2 R4, R13 ;  /* 0x0000000d00047308 */ /* 0x000ee40000000800 */
[----:B---3--:R-:W-:Y:S01]  /*1340*/  FMUL R11, R11, R4 ;  /* 0x000000040b0b7220 */ /* 0x008fe20000400000 */
[----:B------:R-:W-:-:S03]  /*1350*/  MOV R4, R19 ;  /* 0x0000001300047202 */ /* 0x000fc60000000f00 */
[----:B------:R-:W-:Y:S01]  /*1360*/  FADD R6, R6, R11 ;  /* 0x0000000b06067221 */ /* 0x000fe20000000000 */
[----:B------:R3:W-:Y:S01]  /*1370*/  STS [R21+0x800], R11 ;  /* 0x0008000b15007388 */ /* 0x0007e20000000800 */
[----:B------:R-:W-:Y:S05]  /*1380*/  @!P6 BRA `(.L_x_178) ;  /* 0x000000000034e947 */ /* 0x000fea0003800000 */
[----:B------:R-:W4:Y:S02]  /*1390*/  LDS R4, [R21+0x1000] ;  /* 0x0010000015047984 */ /* 0x000f240000000800 */
[----:B----4-:R-:W-:-:S04]  /*13a0*/  FADD R4, -R5, R4 ;  /* 0x0000000405047221 */ /* 0x010fc80000000100 */
[----:B------:R-:W-:-:S04]  /*13b0*/  FFMA.SAT R9, R4, R9, 0.5 ;  /* 0x3f00000004097423 */ /* 0x000fc80000002009 */
[----:B------:R-:W-:-:S04]  /*13c0*/  FFMA.RM R9, R9, R10, 12582913 ;  /* 0x4b40000109097423 */ /* 0x000fc8000000400a */
[C---:B---3--:R-:W-:Y:S01]  /*13d0*/  FADD R11, R9.reuse, -12583039 ;  /* 0xcb40007f090b7421 */ /* 0x048fe20000000000 */
[----:B------:R-:W-:-:S03]  /*13e0*/  IMAD.SHL.U32 R9, R9, 0x800000, RZ ;  /* 0x0080000009097824 */ /* 0x000fc600078e00ff */
[----:B------:R-:W-:-:S04]  /*13f0*/  FFMA R11, R4, 1.4426950216293334961, -R11 ;  /* 0x3fb8aa3b040b7823 */ /* 0x000fc8000000080b */
[----:B------:R-:W-:-:S04]  /*1400*/  FFMA R11, R4, 1.925963033500011079e-08, R11 ;  /* 0x32a57060040b7823 */ /* 0x000fc8000000000b */
[----:B------:R-:W3:Y:S02]  /*1410*/  MUFU.EX2 R4, R11 ;  /* 0x0000000b00047308 */ /* 0x000ee40000000800 */
[----:B---3--:R-:W-:Y:S01]  /*1420*/  FMUL R9, R9, R4 ;  /* 0x0000000409097220 */ /* 0x008fe20000400000 */
[----:B------:R-:W-:-:S03]  /*1430*/  IMAD.MOV.U32 R4, RZ, RZ, R17 ;  /* 0x000000ffff047224 */ /* 0x000fc600078e0011 */
[----:B------:R-:W-:Y:S01]  /*1440*/  FADD R6, R6, R9 ;  /* 0x0000000906067221 */ /* 0x000fe20000000000 */
[----:B------:R3:W-:Y:S06]  /*1450*/  STS [R21+0x1000], R9 ;  /* 0x0010000915007388 */ /* 0x0007ec0000000800 */
.L_x_178:
[----:B------:R-:W-:Y:S05]  /*1460*/  BSYNC.RECONVERGENT B1 ;  /* 0x0000000000017941 */ /* 0x000fea0003800200 */
.L_x_177:
[----:B------:R-:W-:-:S04]  /*1470*/  ISETP.GE.U32.AND P6, PT, R0, 0x600, PT ;  /* 0x000006000000780c */ /* 0x000fc80003fc6070 */
[----:B------:R-:W-:-:S13]  /*1480*/  ISETP.GE.U32.AND.EX P6, PT, R2, RZ, PT, P6 ;  /* 0x000000ff0200720c */ /* 0x000fda0003fc6160 */
[----:B------:R-:W-:Y:S05]  /*1490*/  @!P6 BRA `(.L_x_176) ;  /* 0x0000000000e4e947 */ /* 0x000fea0003800000 */
[----:B------:R-:W-:-:S04]  /*14a0*/  IADD3 R8, PT, PT, R8, 0xb0, RZ ;  /* 0x000000b008087810 */ /* 0x000fc80007ffe0ff */
[----:B------:R-:W-:-:S07]  /*14b0*/  LEA R7, R7, R8, 0x18 ;  /* 0x0000000807077211 */ /* 0x000fce00078ec0ff */
.L_x_179:
[C---:B---3--:R-:W-:Y:S02]  /*14c0*/  IMAD R8, R4.reuse, 0x4, R7 ;  /* 0x0000000404087824 */ /* 0x048fe400078e0207 */
[----:B---3--:R-:W-:Y:S02]  /*14d0*/  HFMA2 R9, -RZ, RZ, 3.7421875, 0 ;  /* 0x437c0000ff097431 */ /* 0x008fe400000001ff */
[----:B------:R-:W-:Y:S01]  /*14e0*/  IMAD.MOV.U32 R10, RZ, RZ, 0x3bbb989d ;  /* 0x3bbb989dff0a7424 */ /* 0x000fe200078e00ff */
[----:B------:R-:W-:Y:S01]  /*14f0*/  IADD3 R4, PT, PT, R4, 0x800, RZ ;  /* 0x0000080004047810 */ /* 0x000fe20007ffe0ff */
[----:B-1----:R-:W4:Y:S03]  /*1500*/  LDS R12, [R8] ;  /* 0x00000000080c7984 */ /* 0x002f260000000800 */
[----:B------:R-:W-:Y:S01]  /*1510*/  ISETP.GE.U32.AND P6, PT, R4, R25, PT ;  /* 0x000000190400720c */ /* 0x000fe20003fc6070 */
[----:B------:R-:W1:Y:S03]  /*1520*/  LDS R14, [R8+0x800] ;  /* 0x00080000080e7984 */ /* 0x000e660000000800 */
[----:B------:R-:W-:Y:S01]  /*1530*/  ISETP.GE.U32.AND.EX P6, PT, RZ, UR6, PT, P6 ;  /* 0x00000006ff007c0c */ /* 0x000fe2000bfc6160 */
[----:B----4-:R-:W-:-:S04]  /*1540*/  FADD R13, -R5, R12 ;  /* 0x0000000c050d7221 */ /* 0x010fc80000000100 */
[----:B------:R-:W-:Y:S01]  /*1550*/  FFMA.SAT R12, R13, R10, 0.5 ;  /* 0x3f0000000d0c7423 */ /* 0x000fe2000000200a */
[----:B-1----:R-:W-:-:S03]  /*1560*/  FADD R15, -R5, R14 ;  /* 0x0000000e050f7221 */ /* 0x002fc60000000100 */
[----:B------:R-:W-:Y:S01]  /*1570*/  FFMA.RM R11, R12, R9, 12582913 ;  /* 0x4b4000010c0b7423 */ /* 0x000fe20000004009 */
[----:B------:R-:W-:-:S03]  /*1580*/  FFMA.SAT R28, R15, R10, 0.5 ;  /* 0x3f0000000f1c7423 */ /* 0x000fc6000000200a */
[C---:B------:R-:W-:Y:S01]  /*1590*/  FADD R12, R11.reuse, -12583039 ;  /* 0xcb40007f0b0c7421 */ /* 0x040fe20000000000 */
[----:B------:R-:W-:-:S03]  /*15a0*/  IMAD.SHL.U32 R11, R11, 0x800000, RZ ;  /* 0x008000000b0b7824 */ /* 0x000fc600078e00ff */
[----:B------:R-:W-:Y:S01]  /*15b0*/  FFMA R14, R13, 1.4426950216293334961, -R12 ;  /* 0x3fb8aa3b0d0e7823 */ /* 0x000fe2000000080c */
[----:B------:R-:W-:-:S03]  /*15c0*/  FFMA.RM R12, R28, R9, 12582913 ;  /* 0x4b4000011c0c7423 */ /* 0x000fc60000004009 */
[----:B------:R-:W-:Y:S01]  /*15d0*/  FFMA R14, R13, 1.925963033500011079e-08, R14 ;  /* 0x32a570600d0e7823 */ /* 0x000fe2000000000e */
[C---:B------:R-:W-:Y:S01]  /*15e0*/  FADD R28, R12.reuse, -12583039 ;  /* 0xcb40007f0c1c7421 */ /* 0x040fe20000000000 */
[----:B0-2---:R-:W-:-:S03]  /*15f0*/  IMAD.SHL.U32 R27, R12, 0x800000, RZ ;  /* 0x008000000c1b7824 */ /* 0x005fc600078e00ff */
[C---:B------:R-:W-:Y:S01]  /*1600*/  FFMA R28, R15.reuse, 1.4426950216293334961, -R28 ;  /* 0x3fb8aa3b0f1c7823 */ /* 0x040fe2000000081c */
[----:B------:R-:W0:Y:S03]  /*1610*/  MUFU.EX2 R14, R14 ;  /* 0x0000000e000e7308 */ /* 0x000e260000000800 */
[----:B------:R-:W-:Y:S02]  /*1620*/  FFMA R28, R15, 1.925963033500011079e-08, R28 ;  /* 0x32a570600f1c7823 */ /* 0x000fe4000000001c */
[----:B------:R-:W1:Y:S03]  /*1630*/  LDS R15, [R8+0x1000] ;  /* 0x00100000080f7984 */ /* 0x000e660000000800 */
[----:B------:R-:W2:Y:S01]  /*1640*/  MUFU.EX2 R13, R28 ;  /* 0x0000001c000d7308 */ /* 0x000ea20000000800 */
[----:B0-----:R-:W-:-:S02]  /*1650*/  FMUL R11, R11, R14 ;  /* 0x0000000e0b0b7220 */ /* 0x001fc40000400000 */
[----:B------:R-:W0:Y:S02]  /*1660*/  LDS R14, [R8+0x1800] ;  /* 0x00180000080e7984 */ /* 0x000e240000000800 */
[----:B------:R-:W-:Y:S02]  /*1670*/  FADD R6, R11, R6 ;  /* 0x000000060b067221 */ /* 0x000fe40000000000 */
[----:B------:R3:W-:Y:S01]  /*1680*/  STS [R8], R11 ;  /* 0x0000000b08007388 */ /* 0x0007e20000000800 */
[----:B--2---:R-:W-:-:S04]  /*1690*/  FMUL R13, R27, R13 ;  /* 0x0000000d1b0d7220 */ /* 0x004fc80000400000 */
[----:B------:R-:W-:Y:S01]  /*16a0*/  FADD R6, R6, R13 ;  /* 0x0000000d06067221 */ /* 0x000fe20000000000 */
[----:B------:R3:W-:Y:S01]  /*16b0*/  STS [R8+0x800], R13 ;  /* 0x0008000d08007388 */ /* 0x0007e20000000800 */
[----:B-1----:R-:W-:-:S04]  /*16c0*/  FADD R15, -R5, R15 ;  /* 0x0000000f050f7221 */ /* 0x002fc80000000100 */
[----:B------:R-:W-:-:S04]  /*16d0*/  FFMA.SAT R29, R15, R10, 0.5 ;  /* 0x3f0000000f1d7423 */ /* 0x000fc8000000200a */
[----:B------:R-:W-:-:S04]  /*16e0*/  FFMA.RM R12, R29, R9, 12582913 ;  /* 0x4b4000011d0c7423 */ /* 0x000fc80000004009 */
[C---:B------:R-:W-:Y:S01]  /*16f0*/  FADD R27, R12.reuse, -12583039 ;  /* 0xcb40007f0c1b7421 */ /* 0x040fe20000000000 */
[----:B------:R-:W-:-:S03]  /*1700*/  SHF.L.U32 R12, R12, 0x17, RZ ;  /* 0x000000170c0c7819 */ /* 0x000fc600000006ff */
[----:B------:R-:W-:-:S04]  /*1710*/  FFMA R27, R15, 1.4426950216293334961, -R27 ;  /* 0x3fb8aa3b0f1b7823 */ /* 0x000fc8000000081b */
[----:B------:R-:W-:Y:S01]  /*1720*/  FFMA R15, R15, 1.925963033500011079e-08, R27 ;  /* 0x32a570600f0f7823 */ /* 0x000fe2000000001b */
[----:B0-----:R-:W-:-:S04]  /*1730*/  FADD R27, -R5, R14 ;  /* 0x0000000e051b7221 */ /* 0x001fc80000000100 */
[----:B------:R-:W-:Y:S01]  /*1740*/  FFMA.SAT R10, R27, R10, 0.5 ;  /* 0x3f0000001b0a7423 */ /* 0x000fe2000000200a */
[----:B------:R-:W0:Y:S03]  /*1750*/  MUFU.EX2 R15, R15 ;  /* 0x0000000f000f7308 */ /* 0x000e260000000800 */
[----:B------:R-:W-:-:S04]  /*1760*/  FFMA.RM R9, R10, R9, 12582913 ;  /* 0x4b4000010a097423 */ /* 0x000fc80000004009 */
[C---:B------:R-:W-:Y:S01]  /*1770*/  FADD R10, R9.reuse, -12583039 ;  /* 0xcb40007f090a7421 */ /* 0x040fe20000000000 */
[----:B------:R-:W-:-:S03]  /*1780*/  IMAD.SHL.U32 R14, R9, 0x800000, RZ ;  /* 0x00800000090e7824 */ /* 0x000fc600078e00ff */
[----:B------:R-:W-:-:S04]  /*1790*/  FFMA R10, R27, 1.4426950216293334961, -R10 ;  /* 0x3fb8aa3b1b0a7823 */ /* 0x000fc8000000080a */
[----:B------:R-:W-:Y:S01]  /*17a0*/  FFMA R10, R27, 1.925963033500011079e-08, R10 ;  /* 0x32a570601b0a7823 */ /* 0x000fe2000000000a */
[----:B0-----:R-:W-:-:S03]  /*17b0*/  FMUL R9, R12, R15 ;  /* 0x0000000f0c097220 */ /* 0x001fc60000400000 */
[----:B------:R-:W0:Y:S01]  /*17c0*/  MUFU.EX2 R27, R10 ;  /* 0x0000000a001b7308 */ /* 0x000e220000000800 */
[----:B------:R-:W-:Y:S01]  /*17d0*/  FADD R6, R6, R9 ;  /* 0x0000000906067221 */ /* 0x000fe20000000000 */
[----:B------:R3:W-:Y:S01]  /*17e0*/  STS [R8+0x1000], R9 ;  /* 0x0010000908007388 */ /* 0x0007e20000000800 */
[----:B0-----:R-:W-:-:S04]  /*17f0*/  FMUL R27, R14, R27 ;  /* 0x0000001b0e1b7220 */ /* 0x001fc80000400000 */
[----:B------:R-:W-:Y:S01]  /*1800*/  FADD R6, R6, R27 ;  /* 0x0000001b06067221 */ /* 0x000fe20000000000 */
[----:B------:R3:W-:Y:S01]  /*1810*/  STS [R8+0x1800], R27 ;  /* 0x0018001b08007388 */ /* 0x0007e20000000800 */
[----:B------:R-:W-:Y:S05]  /*1820*/  @!P6 BRA `(.L_x_179) ;  /* 0xfffffffc0024e947 */ /* 0x000fea000383ffff */
.L_x_176:
[----:B------:R-:W-:Y:S05]  /*1830*/  BSYNC.RECONVERGENT B0 ;  /* 0x0000000000007941 */ /* 0x000fea0003800200 */
.L_x_175:
[----:B------:R-:W-:Y:S01]  /*1840*/  IMAD.MOV.U32 R25, RZ, RZ, R6 ;  /* 0x000000ffff197224 */ /* 0x000fe200078e0006 */
[----:B------:R-:W-:Y:S01]  /*1850*/  ISETP.GT.AND P6, PT, R16, 0xf, PT ;  /* 0x0000000f1000780c */ /* 0x000fe20003fc4270 */
[----:B------:R-:W-:Y:S03]  /*1860*/  BSSY.RECONVERGENT B0, `(.L_x_180) ;  /* 0x0000024000007945 */ /* 0x000fe60003800200 */
[----:B---3--:R-:W3:Y:S02]  /*1870*/  SHFL.DOWN PT, R4, R25, 0x1, 0x1f ;  /* 0x08201f0019047f89 */ /* 0x008ee400000e0000 */
[----:B---3--:R-:W-:Y:S01]  /*1880*/  @!P1 FADD R25, R4, R25 ;  /* 0x0000001904199221 */ /* 0x008fe20000000000 */
[----:B------:R-:W-:-:S04]  /*1890*/  ISETP.GT.AND P1, PT, R16, 0x17, PT ;  /* 0x000000171000780c */ /* 0x000fc80003f24270 */
[----:B------:R-:W3:Y:S02]  /*18a0*/  SHFL.DOWN PT, R4, R25, 0x2, 0x1f ;  /* 0x08401f0019047f89 */ /* 0x000ee400000e0000 */
[----:B---3--:R-:W-:-:S05]  /*18b0*/  @!P2 FADD R25, R25, R4 ;  /* 0x000000041919a221 */ /* 0x008fca0000000000 */
[----:B------:R-:W3:Y:S02]  /*18c0*/  SHFL.DOWN PT, R4, R25, 0x4, 0x1f ;  /* 0x08801f0019047f89 */ /* 0x000ee400000e0000 */
[----:B---3--:R-:W-:-:S05]  /*18d0*/  @!P3 FADD R25, R25, R4 ;  /* 0x000000041919b221 */ /* 0x008fca0000000000 */
[----:B------:R-:W3:Y:S02]  /*18e0*/  SHFL.DOWN PT, R4, R25, 0x8, 0x1f ;  /* 0x09001f0019047f89 */ /* 0x000ee400000e0000 */
[----:B---3--:R-:W-:-:S05]  /*18f0*/  @!P1 FADD R25, R25, R4 ;  /* 0x0000000419199221 */ /* 0x008fca0000000000 */
[----:B------:R-:W3:Y:S02]  /*1900*/  SHFL.DOWN PT, R4, R25, 0x10, 0x1f ;  /* 0x0a001f0019047f89 */ /* 0x000ee400000e0000 */
[----:B---3--:R-:W-:-:S05]  /*1910*/  @!P6 FADD R25, R25, R4 ;  /* 0x000000041919e221 */ /* 0x008fca0000000000 */
[----:B------:R3:W-:Y:S01]  /*1920*/  @P4 STS [R24+UR5+0x10], R25 ;  /* 0x0000101918004988 */ /* 0x0007e20008000805 */
[----:B------:R-:W-:Y:S06]  /*1930*/  BAR.SYNC.DEFER_BLOCKING 0x0 ;  /* 0x0000000000007b1d */ /* 0x000fec0000010000 */
[----:B------:R-:W-:Y:S05]  /*1940*/  @P5 BRA `(.L_x_181) ;  /* 0x0000000000545947 */ /* 0x000fea0003800000 */
[----:B-1----:R-:W3:Y:S04]  /*1950*/  LDS R12, [R26+0x6c] ;  /* 0x00006c001a0c7984 */ /* 0x002ee80000000800 */
[----:B----4-:R-:W1:Y:S04]  /*1960*/  LDS.128 R4, [R26+0x70] ;  /* 0x000070001a047984 */ /* 0x010e680000000c00 */
[----:B------:R-:W4:Y:S01]  /*1970*/  LDS.128 R8, [R26+0x80] ;  /* 0x000080001a087984 */ /* 0x000f220000000c00 */
[----:B---3--:R-:W-:-:S03]  /*1980*/  FADD R25, R25, R12 ;  /* 0x0000000c19197221 */ /* 0x008fc60000000000 */
[----:B------:R-:W3:Y:S01]  /*1990*/  LDS.128 R12, [R26+0x90] ;  /* 0x000090001a0c7984 */ /* 0x000ee20000000c00 */
[----:B-1----:R-:W-:-:S04]  /*19a0*/  FADD R4, R25, R4 ;  /* 0x0000000419047221 */ /* 0x002fc80000000000 */
[----:B------:R-:W-:-:S04]  /*19b0*/  FADD R5, R4, R5 ;  /* 0x0000000504057221 */ /* 0x000fc80000000000 */
[----:B------:R-:W-:Y:S02]  /*19c0*/  FADD R6, R5, R6 ;  /* 0x0000000605067221 */ /* 0x000fe40000000000 */
[----:B------:R-:W1:Y:S02]  /*19d0*/  LDS.64 R4, [R26+0xa0] ;  /* 0x0000a0001a047984 */ /* 0x000e640000000a00 */
[----:B------:R-:W-:-:S04]  /*19e0*/  FADD R7, R6, R7 ;  /* 0x0000000706077221 */ /* 0x000fc80000000000 */
[----:B----4-:R-:W-:-:S04]  /*19f0*/  FADD R8, R7, R8 ;  /* 0x0000000807087221 */ /* 0x010fc80000000000 */
[----:B------:R-:W-:-:S04]  /*1a00*/  FADD R9, R8, R9 ;  /* 0x0000000908097221 */ /* 0x000fc80000000000 */
[----:B------:R-:W-:-:S04]  /*1a10*/  FADD R10, R9, R10 ;  /* 0x0000000a090a7221 */ /* 0x000fc80000000000 */
[----:B------:R-:W-:-:S04]  /*1a20*/  FADD R11, R10, R11 ;  /* 0x0000000b0a0b7221 */ /* 0x000fc80000000000 */
[----:B---3--:R-:W-:-:S04]  /*1a30*/  FADD R12, R11, R12 ;  /* 0x0000000c0b0c7221 */ /* 0x008fc80000000000 */
[----:B------:R-:W-:-:S04]  /*1a40*/  FADD R13, R12, R13 ;  /* 0x0000000d0c0d7221 */ /* 0x000fc80000000000 */
[----:B------:R-:W-:-:S04]  /*1a50*/  FADD R14, R13, R14 ;  /* 0x0000000e0d0e7221 */ /* 0x000fc80000000000 */
[----:B------:R-:W-:-:S04]  /*1a60*/  FADD R15, R14, R15 ;  /* 0x0000000f0e0f7221 */ /* 0x000fc80000000000 */
[----:B-1----:R-:W-:-:S04]  /*1a70*/  FADD R4, R15, R4 ;  /* 0x000000040f047221 */ /* 0x002fc80000000000 */
[----:B------:R-:W-:-:S05]  /*1a80*/  FADD R5, R4, R5 ;  /* 0x0000000504057221 */ /* 0x000fca0000000000 */
[----:B------:R1:W-:Y:S02]  /*1a90*/  STS [R26+0xac], R5 ;  /* 0x0000ac051a007388 */ /* 0x0003e40000000800 */
.L_x_181:
[----:B------:R-:W-:Y:S05]  /*1aa0*/  BSYNC.RECONVERGENT B0 ;  /* 0x0000000000007941 */ /* 0x000fea0003800200 */
.L_x_180:
[----:B------:R-:W-:Y:S06]  /*1ab0*/  BAR.SYNC.DEFER_BLOCKING 0x0 ;  /* 0x0000000000007b1d */ /* 0x000fec0000010000 */
[----:B------:R-:W0:Y:S01]  /*1ac0*/  LDCU UR11, c[0x0][0x3a8] ;  /* 0x00007500ff0b77ac */ /* 0x000e220008000800 */
[----:B------:R-:W-:Y:S04]  /*1ad0*/  BSSY.RECONVERGENT B0, `(.L_x_182) ;  /* 0x00000a5000007945 */ /* 0x000fe80003800200 */
[----:B------:R-:W-:Y:S05]  /*1ae0*/  @P0 BRA `(.L_x_183) ;  /* 0x00000008008c0947 */ /* 0x000fea0003800000 */
[----:B------:R0:W0:Y:S01]  /*1af0*/  LDS R10, [R26+0xac] ;  /* 0x0000ac001a0a7984 */ /* 0x0000220000000800 */
[----:B------:R-:W-:Y:S01]  /*1b00*/  ISETP.NE.AND P0, PT, R22, RZ, PT ;  /* 0x000000ff1600720c */ /* 0x000fe20003f05270 */
[----:B------:R-:W-:Y:S01]  /*1b10*/  BSSY.RECONVERGENT B1, `(.L_x_184) ;  /* 0x0000047000017945 */ /* 0x000fe20003800200 */
[----:B------:R-:W-:-:S11]  /*1b20*/  MOV R11, R18 ;  /* 0x00000012000b7202 */ /* 0x000fd60000000f00 */
[----:B------:R-:W-:Y:S05]  /*1b30*/  @!P0 BRA `(.L_x_185) ;  /* 0x0000000400108947 */ /* 0x000fea0003800000 */
[----:B------:R-:W5:Y:S01]  /*1b40*/  LDS R6, [R21] ;  /* 0x0000000015067984 */ /* 0x000f620000000800 */
[----:B01--4-:R-:W0:Y:S01]  /*1b50*/  MUFU.RCP R5, R10 ;  /* 0x0000000a00057308 */ /* 0x013e220000001000 */
[----:B------:R-:W-:Y:S01]  /*1b60*/  BSSY.RECONVERGENT B2, `(.L_x_186) ;  /* 0x000000b000027945 */ /* 0x000fe20003800200 */
[----:B0-----:R-:W-:-:S04]  /*1b70*/  FFMA R4, -R10, R5, 1 ;  /* 0x3f8000000a047423 */ /* 0x001fc80000000105 */
[----:B------:R-:W-:Y:S02]  /*1b80*/  FFMA R5, R5, R4, R5 ;  /* 0x0000000405057223 */ /* 0x000fe40000000005 */
[----:B-----5:R-:W0:Y:S02]  /*1b90*/  FCHK P0, R6, R10 ;  /* 0x0000000a06007302 */ /* 0x020e240000000000 */
[----:B------:R-:W-:-:S04]  /*1ba0*/  FFMA R4, R6, R5, RZ ;  /* 0x0000000506047223 */ /* 0x000fc800000000ff */
[----:B------:R-:W-:-:S04]  /*1bb0*/  FFMA R7, -R10, R4, R6 ;  /* 0x000000040a077223 */ /* 0x000fc80000000106 */
[----:B------:R-:W-:Y:S01]  /*1bc0*/  FFMA R11, R5, R7, R4 ;  /* 0x00000007050b7223 */ /* 0x000fe20000000004 */
[----:B0-----:R-:W-:Y:S06]  /*1bd0*/  @!P0 BRA `(.L_x_187) ;  /* 0x00000000000c8947 */ /* 0x001fec0003800000 */
[----:B------:R-:W-:-:S07]  /*1be0*/  MOV R8, 0x1c00 ;  /* 0x00001c0000087802 */ /* 0x000fce0000000f00 */
[----:B--23--:R-:W-:Y:S05]  /*1bf0*/  CALL.REL.NOINC `($__internal_3_$__cuda_sm3x_div_rn_noftz_f32_slowpath) ;  /* 0x0000000800687944 */ /* 0x00cfea0003c00000 */
[----:B------:R-:W-:-:S07]  /*1c00*/  IMAD.MOV.U32 R11, RZ, RZ, R13 ;  /* 0x000000ffff0b7224 */ /* 0x000fce00078e000d */
.L_x_187:
[----:B------:R-:W-:Y:S05]  /*1c10*/  BSYNC.RECONVERGENT B2 ;  /* 0x0000000000027941 */ /* 0x000fea0003800200 */
.L_x_186:
[----:B------:R-:W0:Y:S01]  /*1c20*/  LDC.64 R6, c[0x0][0x398] ;  /* 0x0000e600ff067b82 */ /* 0x000e220000000a00 */
[----:B------:R-:W-:Y:S01]  /*1c30*/  MOV R8, R18 ;  /* 0x0000001200087202 */ /* 0x000fe20000000f00 */
[----:B------:R-:W-:Y:S01]  /*1c40*/  IMAD.MOV.U32 R9, RZ, RZ, RZ ;  /* 0x000000ffff097224 */ /* 0x000fe200078e00ff */
[----:B------:R-:W-:-:S05]  /*1c50*/  F2FP.BF16.F32.PACK_AB R11, RZ, R11 ;  /* 0x0000000bff0b723e */ /* 0x000fca00000010ff */
        /* <DEDUP_REMOVED lines=12> */
[----:B------:R-:W1:Y:S01]  /*1d20*/  LDS R7, [R21+0x800] ;  /* 0x0008000015077984 */ /* 0x000e620000000800 */
[----:B------:R-:W0:Y:S01]  /*1d30*/  MUFU.RCP R9, R10 ;  /* 0x0000000a00097308 */ /* 0x000e220000001000 */
[----:B------:R-:W-:Y:S01]  /*1d40*/  BSSY.RECONVERGENT B2, `(.L_x_188) ;  /* 0x000000d000027945 */ /* 0x000fe20003800200 */
[----:B------:R-:W-:Y:S01]  /*1d50*/  ISETP.NE.AND P2, PT, R22, 0x2, PT ;  /* 0x000000021600780c */ /* 0x000fe20003f45270 */
[----:B0-----:R-:W-:-:S04]  /*1d60*/  FFMA R6, -R10, R9, 1 ;  /* 0x3f8000000a067423 */ /* 0x001fc80000000109 */
[----:B------:R-:W-:Y:S01]  /*1d70*/  FFMA R6, R9, R6, R9 ;  /* 0x0000000609067223 */ /* 0x000fe20000000009 */
[----:B-1----:R-:W0:Y:S03]  /*1d80*/  FCHK P0, R7, R10 ;  /* 0x0000000a07007302 */ /* 0x002e260000000000 */
[----:B------:R-:W-:-:S04]  /*1d90*/  FFMA R9, R6, R7, RZ ;  /* 0x0000000706097223 */ /* 0x000fc800000000ff */
[----:B------:R-:W-:-:S04]  /*1da0*/  FFMA R8, -R10, R9, R7 ;  /* 0x000000090a087223 */ /* 0x000fc80000000107 */
[----:B------:R-:W-:Y:S01]  /*1db0*/  FFMA R6, R6, R8, R9 ;  /* 0x0000000806067223 */ /* 0x000fe20000000009 */
[----:B0-----:R-:W-:Y:S06]  /*1dc0*/  @!P0 BRA `(.L_x_189) ;  /* 0x0000000000108947 */ /* 0x001fec0003800000 */
[----:B------:R-:W-:Y:S02]  /*1dd0*/  MOV R6, R7 ;  /* 0x0000000700067202 */ /* 0x000fe40000000f00 */
[----:B------:R-:W-:-:S07]  /*1de0*/  MOV R8, 0x1e00 ;  /* 0x00001e0000087802 */ /* 0x000fce0000000f00 */
[----:B--23--:R-:W-:Y:S05]  /*1df0*/  CALL.REL.NOINC `($__internal_3_$__cuda_sm3x_div_rn_noftz_f32_slowpath) ;  /* 0x0000000400e87944 */ /* 0x00cfea0003c00000 */
[----:B------:R-:W-:-:S07]  /*1e00*/  IMAD.MOV.U32 R6, RZ, RZ, R13 ;  /* 0x000000ffff067224 */ /* 0x000fce00078e000d */
.L_x_189:
[----:B------:R-:W-:Y:S05]  /*1e10*/  BSYNC.RECONVERGENT B2 ;  /* 0x0000000000027941 */ /* 0x000fea0003800200 */
.L_x_188:
[----:B------:R-:W-:Y:S02]  /*1e20*/  F2FP.BF16.F32.PACK_AB R6, RZ, R6 ;  /* 0x00000006ff06723e */ /* 0x000fe400000010ff */
[----:B------:R-:W-:-:S03]  /*1e30*/  MOV R11, R19 ;  /* 0x00000013000b7202 */ /* 0x000fc60000000f00 */
[----:B------:R0:W-:Y:S01]  /*1e40*/  STG.E.U16 desc[UR12][R4.64+0x400], R6 ;  /* 0x0004000604007986 */ /* 0x0001e2000c10150c */
[----:B------:R-:W-:Y:S05]  /*1e50*/  @!P2 BRA `(.L_x_185) ;  /* 0x000000000048a947 */ /* 0x000fea0003800000 */
[----:B------:R-:W1:Y:S01]  /*1e60*/  LDS R7, [R21+0x1000] ;  /* 0x0010000015077984 */ /* 0x000e620000000800 */
[----:B------:R-:W0:Y:S01]  /*1e70*/  MUFU.RCP R9, R10 ;  /* 0x0000000a00097308 */ /* 0x000e220000001000 */
        /* <DEDUP_REMOVED lines=8> */
[----:B------:R-:W-:Y:S01]  /*1f00*/  IMAD.MOV.U32 R6, RZ, RZ, R7 ;  /* 0x000000ffff067224 */ /* 0x000fe200078e0007 */
[----:B------:R-:W-:-:S07]  /*1f10*/  MOV R8, 0x1f30 ;  /* 0x00001f3000087802 */ /* 0x000fce0000000f00 */
[----:B--23--:R-:W-:Y:S05]  /*1f20*/  CALL.REL.NOINC `($__internal_3_$__cuda_sm3x_div_rn_noftz_f32_slowpath) ;  /* 0x00000004009c7944 */ /* 0x00cfea0003c00000 */
[----:B------:R-:W-:-:S07]  /*1f30*/  MOV R6, R13 ;  /* 0x0000000d00067202 */ /* 0x000fce0000000f00 */
.L_x_191:
[----:B------:R-:W-:Y:S05]  /*1f40*/  BSYNC.RECONVERGENT B2 ;  /* 0x0000000000027941 */ /* 0x000fea0003800200 */
.L_x_190:
[----:B------:R-:W-:Y:S01]  /*1f50*/  F2FP.BF16.F32.PACK_AB R6, RZ, R6 ;  /* 0x00000006ff06723e */ /* 0x000fe200000010ff */
[----:B------:R-:W-:-:S04]  /*1f60*/  IMAD.MOV.U32 R11, RZ, RZ, R17 ;  /* 0x000000ffff0b7224 */ /* 0x000fc800078e0011 */
[----:B------:R0:W-:Y:S03]  /*1f70*/  STG.E.U16 desc[UR12][R4.64+0x800], R6 ;  /* 0x0008000604007986 */ /* 0x0001e6000c10150c */
.L_x_185:
[----:B0-----:R-:W-:Y:S05]  /*1f80*/  BSYNC.RECONVERGENT B1 ;  /* 0x0000000000017941 */ /* 0x001fea0003800200 */
.L_x_184:
[----:B------:R-:W-:-:S13]  /*1f90*/  ISETP.GE.U32.AND P0, PT, R23, 0x600, PT ;  /* 0x000006001700780c */ /* 0x000fda0003f06070 */
[----:B------:R-:W-:Y:S05]  /*1fa0*/  @!P0 BRA `(.L_x_183) ;  /* 0x00000004005c8947 */ /* 0x000fea0003800000 */
.L_x_200:
[----:B------:R-:W0:Y:S01]  /*1fb0*/  S2UR UR7, SR_CgaCtaId ;  /* 0x00000000000779c3 */ /* 0x000e220000008800 */
[----:B------:R-:W-:Y:S01]  /*1fc0*/  UMOV UR6, 0x400 ;  /* 0x0000040000067882 */ /* 0x000fe20000000000 */
[----:B-1--4-:R-:W1:Y:S01]  /*1fd0*/  MUFU.RCP R5, R10 ;  /* 0x0000000a00057308 */ /* 0x012e620000001000 */
[----:B------:R-:W-:Y:S01]  /*1fe0*/  UIADD3 UR6, UPT, UPT, UR6, 0xb0, URZ ;  /* 0x000000b006067890 */ /* 0x000fe2000fffe0ff */
[----:B------:R-:W-:Y:S01]  /*1ff0*/  BSSY.RECONVERGENT B1, `(.L_x_192) ;  /* 0x000000e000017945 */ /* 0x000fe20003800200 */
[----:B-1----:R-:W-:-:S04]  /*2000*/  FFMA R4, -R10, R5, 1 ;  /* 0x3f8000000a047423 */ /* 0x002fc80000000105 */
[----:B------:R-:W-:Y:S01]  /*2010*/  FFMA R4, R5, R4, R5 ;  /* 0x0000000405047223 */ /* 0x000fe20000000005 */
[----:B0-----:R-:W-:-:S06]  /*2020*/  ULEA UR6, UR7, UR6, 0x18 ;  /* 0x0000000607067291 */ /* 0x001fcc000f8ec0ff */
[----:B------:R-:W-:-:S05]  /*2030*/  LEA R12, R11, UR6, 0x2 ;  /* 0x000000060b0c7c11 */ /* 0x000fca000f8e10ff */
[----:B------:R-:W0:Y:S02]  /*2040*/  LDS R6, [R12] ;  /* 0x000000000c067984 */ /* 0x000e240000000800 */
[----:B0-----:R-:W0:Y:S01]  /*2050*/  FCHK P0, R6, R10 ;  /* 0x0000000a06007302 */ /* 0x001e220000000000 */
[----:B------:R-:W-:-:S04]  /*2060*/  FFMA R5, R4, R6, RZ ;  /* 0x0000000604057223 */ /* 0x000fc800000000ff */
[----:B------:R-:W-:-:S04]  /*2070*/  FFMA R14, -R10, R5, R6 ;  /* 0x000000050a0e7223 */ /* 0x000fc80000000106 */
[----:B------:R-:W-:Y:S01]  /*2080*/  FFMA R14, R4, R14, R5 ;  /* 0x0000000e040e7223 */ /* 0x000fe20000000005 */
[----:B0-----:R-:W-:Y:S06]  /*2090*/  @!P0 BRA `(.L_x_193) ;  /* 0x00000000000c8947 */ /* 0x001fec0003800000 */
[----:B------:R-:W-:-:S07]  /*20a0*/  MOV R8, 0x20c0 ;  /* 0x000020c000087802 */ /* 0x000fce0000000f00 */
[----:B--23--:R-:W-:Y:S05]  /*20b0*/  CALL.REL.NOINC `($__internal_3_$__cuda_sm3x_div_rn_noftz_f32_slowpath) ;  /* 0x0000000400387944 */ /* 0x00cfea0003c00000 */
[----:B------:R-:W-:-:S07]  /*20c0*/  MOV R14, R13 ;  /* 0x0000000d000e7202 */ /* 0x000fce0000000f00 */
.L_x_193:
[----:B------:R-:W-:Y:S05]  /*20d0*/  BSYNC.RECONVERGENT B1 ;  /* 0x0000000000017941 */ /* 0x000fea0003800200 */
.L_x_192:
[----:B------:R-:W0:Y:S01]  /*20e0*/  LDC.64 R6, c[0x0][0x398] ;  /* 0x0000e600ff067b82 */ /* 0x000e220000000a00 */
[----:B------:R-:W1:Y:S01]  /*20f0*/  LDS R13, [R12+0x800] ;  /* 0x000800000c0d7984 */ /* 0x000e620000000800 */
[----:B------:R-:W-:Y:S02]  /*2100*/  HFMA2 R9, -RZ, RZ, 0, 0 ;  /* 0x00000000ff097431 */ /* 0x000fe400000001ff */
[----:B------:R-:W-:Y:S01]  /*2110*/  IMAD.MOV.U32 R8, RZ, RZ, R11 ;  /* 0x000000ffff087224 */ /* 0x000fe200078e000b */
[----:B------:R-:W4:Y:S01]  /*2120*/  MUFU.RCP R15, R10 ;  /* 0x0000000a000f7308 */ /* 0x000f220000001000 */
[----:B------:R-:W-:Y:S01]  /*2130*/  F2FP.BF16.F32.PACK_AB R14, RZ, R14 ;  /* 0x0000000eff0e723e */ /* 0x000fe200000010ff */
[----:B------:R-:W-:Y:S01]  /*2140*/  BSSY.RECONVERGENT B1, `(.L_x_194) ;  /* 0x0000014000017945 */ /* 0x000fe20003800200 */
[----:B------:R-:W5:Y:S01]  /*2150*/  LDC.64 R4, c[0x0][0x390] ;  /* 0x0000e400ff047b82 */ /* 0x000f620000000a00 */
[C---:B0-----:R-:W-:Y:S02]  /*2160*/  IMAD R26, R6.reuse, UR4, RZ ;  /* 0x00000004061a7c24 */ /* 0x041fe4000f8e02ff */
[----:B------:R-:W-:-:S04]  /*2170*/  IMAD.WIDE.U32 R8, R6, UR8, R8 ;  /* 0x0000000806087c25 */ /* 0x000fc8000f8e0008 */
[----:B------:R-:W-:Y:S01]  /*2180*/  IMAD R7, R7, UR8, R26 ;  /* 0x0000000807077c24 */ /* 0x000fe2000f8e021a */
[----:B-----5:R-:W-:-:S03]  /*2190*/  LEA R4, P0, R8, R4, 0x1 ;  /* 0x0000000408047211 */ /* 0x020fc600078008ff */
[----:B------:R-:W-:-:S05]  /*21a0*/  IMAD.IADD R6, R7, 0x1, R9 ;  /* 0x0000000107067824 */ /* 0x000fca00078e0209 */
[----:B------:R-:W-:Y:S01]  /*21b0*/  LEA.HI.X R5, R8, R5, R6, 0x1, P0 ;  /* 0x0000000508057211 */ /* 0x000fe200000f0c06 */
[----:B----4-:R-:W-:-:S04]  /*21c0*/  FFMA R6, -R10, R15, 1 ;  /* 0x3f8000000a067423 */ /* 0x010fc8000000010f */
[----:B------:R0:W-:Y:S01]  /*21d0*/  STG.E.U16 desc[UR12][R4.64], R14 ;  /* 0x0000000e04007986 */ /* 0x0001e2000c10150c */
[----:B-1----:R-:W1:Y:S01]  /*21e0*/  FCHK P0, R13, R10 ;  /* 0x0000000a0d007302 */ /* 0x002e620000000000 */
[----:B------:R-:W-:-:S04]  /*21f0*/  FFMA R6, R15, R6, R15 ;  /* 0x000000060f067223 */ /* 0x000fc8000000000f */
[----:B------:R-:W-:-:S04]  /*2200*/  FFMA R7, R6, R13, RZ ;  /* 0x0000000d06077223 */ /* 0x000fc800000000ff */
[----:B------:R-:W-:-:S04]  /*2210*/  FFMA R8, -R10, R7, R13 ;  /* 0x000000070a087223 */ /* 0x000fc8000000010d */
[----:B------:R-:W-:Y:S01]  /*2220*/  FFMA R6, R6, R8, R7 ;  /* 0x0000000806067223 */ /* 0x000fe20000000007 */
[----:B01----:R-:W-:Y:S06]  /*2230*/  @!P0 BRA `(.L_x_195) ;  /* 0x0000000000108947 */ /* 0x003fec0003800000 */
[----:B------:R-:W-:Y:S02]  /*2240*/  MOV R6, R13 ;  /* 0x0000000d00067202 */ /* 0x000fe40000000f00 */
[----:B------:R-:W-:-:S07]  /*2250*/  MOV R8, 0x2270 ;  /* 0x0000227000087802 */ /* 0x000fce0000000f00 */
[----:B--23--:R-:W-:Y:S05]  /*2260*/  CALL.REL.NOINC `($__internal_3_$__cuda_sm3x_div_rn_noftz_f32_slowpath) ;  /* 0x0000000000cc7944 */ /* 0x00cfea0003c00000 */
[----:B------:R-:W-:-:S07]  /*2270*/  IMAD.MOV.U32 R6, RZ, RZ, R13 ;  /* 0x000000ffff067224 */ /* 0x000fce00078e000d */
.L_x_195:
[----:B------:R-:W-:Y:S05]  /*2280*/  BSYNC.RECONVERGENT B1 ;  /* 0x0000000000017941 */ /* 0x000fea0003800200 */
.L_x_194:
        /* <DEDUP_REMOVED lines=12> */
[----:B0---4-:R-:W-:Y:S06]  /*2350*/  @!P0 BRA `(.L_x_197) ;  /* 0x0000000000108947 */ /* 0x011fec0003800000 */
[----:B------:R-:W-:Y:S02]  /*2360*/  MOV R6, R9 ;  /* 0x0000000900067202 */ /* 0x000fe40000000f00 */
[----:B------:R-:W-:-:S07]  /*2370*/  MOV R8, 0x2390 ;  /* 0x0000239000087802 */ /* 0x000fce0000000f00 */
[----:B--23--:R-:W-:Y:S05]  /*2380*/  CALL.REL.NOINC `($__internal_3_$__cuda_sm3x_div_rn_noftz_f32_slowpath) ;  /* 0x0000000000847944 */ /* 0x00cfea0003c00000 */
[----:B------:R-:W-:-:S07]  /*2390*/  IMAD.MOV.U32 R6, RZ, RZ, R13 ;  /* 0x000000ffff067224 */ /* 0x000fce00078e000d */
.L_x_197:
[----:B------:R-:W-:Y:S05]  /*23a0*/  BSYNC.RECONVERGENT B1 ;  /* 0x0000000000017941 */ /* 0x000fea0003800200 */
.L_x_196:
        /* <DEDUP_REMOVED lines=17> */
.L_x_199:
[----:B------:R-:W-:Y:S05]  /*24c0*/  BSYNC.RECONVERGENT B1 ;  /* 0x0000000000017941 */ /* 0x000fea0003800200 */
.L_x_198:
[----:B------:R-:W-:Y:S02]  /*24d0*/  F2FP.BF16.F32.PACK_AB R6, RZ, R6 ;  /* 0x00000006ff06723e */ /* 0x000fe400000010ff */
[----:B------:R-:W-:-:S03]  /*24e0*/  IADD3 R11, PT, PT, R11, 0x800, RZ ;  /* 0x000008000b0b7810 */ /* 0x000fc60007ffe0ff */
[----:B------:R0:W-:Y:S01]  /*24f0*/  STG.E.U16 desc[UR12][R4.64+0xc00], R6 ;  /* 0x000c000604007986 */ /* 0x0001e2000c10150c */
[----:B------:R-:W-:-:S13]  /*2500*/  ISETP.GE.AND P0, PT, R11, UR11, PT ;  /* 0x0000000b0b007c0c */ /* 0x000fda000bf06270 */
[----:B0-----:R-:W-:Y:S05]  /*2510*/  @!P0 BRA `(.L_x_200) ;  /* 0xfffffff800a48947 */ /* 0x001fea000383ffff */
.L_x_183:
[----:B0-----:R-:W-:Y:S05]  /*2520*/  BSYNC.RECONVERGENT B0 ;  /* 0x0000000000007941 */ /* 0x001fea0003800200 */
.L_x_182:
[----:B------:R-:W0:Y:S01]  /*2530*/  LDCU.64 UR6, c[0x0][0x3a0] ;  /* 0x00007400ff0677ac */ /* 0x000e220008000a00 */
[----:B------:R-:W-:-:S04]  /*2540*/  UIADD3 UR8, UP0, UPT, UR10, UR8, URZ ;  /* 0x000000080a087290 */ /* 0x000fc8000ff1e0ff */
[----:B------:R-:W-:Y:S02]  /*2550*/  UIADD3.X UR4, UPT, UPT, URZ, UR4, URZ, UP0, !UPT ;  /* 0x00000004ff047290 */ /* 0x000fe400087fe4ff */
[----:B0-----:R-:W-:-:S04]  /*2560*/  UISETP.GE.U32.AND UP0, UPT, UR8, UR6, UPT ;  /* 0x000000060800728c */ /* 0x001fc8000bf06070 */
[----:B------:R-:W-:-:S09]  /*2570*/  UISETP.GE.AND.EX UP0, UPT, UR4, UR7, UPT, UP0 ;  /* 0x000000070400728c */ /* 0x000fd2000bf06300 */
[----:B------:R-:W-:Y:S05]  /*2580*/  BRA.U !UP0, `(.L_x_201) ;  /* 0xffffffdd081c7547 */ /* 0x000fea000b83ffff */
[----:B------:R-:W-:Y:S05]  /*2590*/  EXIT ;  /* 0x000000000000794d */ /* 0x000fea0003800000 */
        .weak           $__internal_3_$__cuda_sm3x_div_rn_noftz_f32_slowpath
        .type           $__internal_3_$__cuda_sm3x_div_rn_noftz_f32_slowpath,@function
        .size           $__internal_3_$__cuda_sm3x_div_rn_noftz_f32_slowpath,(.L_x_25455 - $__internal_3_$__cuda_sm3x_div_rn_noftz_f32_slowpath)
$__internal_3_$__cuda_sm3x_div_rn_noftz_f32_slowpath:
[----:B------:R-:W-:Y:S01]  /*25a0*/  SHF.R.U32.HI R7, RZ, 0x17, R10 ;  /* 0x00000017ff077819 */ /* 0x000fe2000001160a */
        /* <DEDUP_REMOVED lines=34> */
.L_x_203:
        /* <DEDUP_REMOVED lines=51> */
.L_x_210:
[----:B------:R-:W-:-:S04]  /*2b00*/  LOP3.LUT R13, R13, 0x80000000, RZ, 0xc0, !PT ;  /* 0x800000000d0d7812 */ /* 0x000fc800078ec0ff */
[----:B------:R-:W-:Y:S01]  /*2b10*/  LOP3.LUT R13, R13, 0x7f800000, RZ, 0xfc, !PT ;  /* 0x7f8000000d0d7812 */ /* 0x000fe200078efcff */
[----:B------:R-:W-:Y:S06]  /*2b20*/  BRA `(.L_x_211) ;  /* 0x0000000000047947 */ /* 0x000fec0003800000 */
.L_x_209:
[----:B------:R-:W-:-:S07]  /*2b30*/  LEA R13, R14, R13, 0x17 ;  /* 0x0000000d0e0d7211 */ /* 0x000fce00078eb8ff */
.L_x_211:
[----:B------:R-:W-:Y:S05]  /*2b40*/  BSYNC.RECONVERGENT B4 ;  /* 0x0000000000047941 */ /* 0x000fea0003800200 */
.L_x_208:
[----:B------:R-:W-:Y:S05]  /*2b50*/  BRA `(.L_x_212) ;  /* 0x0000000000207947 */ /* 0x000fea0003800000 */
.L_x_207:
[----:B------:R-:W-:-:S04]  /*2b60*/  LOP3.LUT R13, R13, 0x80000000, R6, 0x48, !PT ;  /* 0x800000000d0d7812 */ /* 0x000fc800078e4806 */
[----:B------:R-:W-:Y:S01]  /*2b70*/  LOP3.LUT R13, R13, 0x7f800000, RZ, 0xfc, !PT ;  /* 0x7f8000000d0d7812 */ /* 0x000fe200078efcff */
[----:B------:R-:W-:Y:S06]  /*2b80*/  BRA `(.L_x_212) ;  /* 0x0000000000147947 */ /* 0x000fec0003800000 */
.L_x_206:
[----:B------:R-:W-:Y:S01]  /*2b90*/  LOP3.LUT R13, R13, 0x80000000, R6, 0x48, !PT ;  /* 0x800000000d0d7812 */ /* 0x000fe200078e4806 */
[----:B------:R-:W-:Y:S06]  /*2ba0*/  BRA `(.L_x_212) ;  /* 0x00000000000c7947 */ /* 0x000fec0003800000 */
.L_x_205:
[----:B------:R-:W0:Y:S01]  /*2bb0*/  MUFU.RSQ R13, -QNAN ;  /* 0xffc00000000d7908 */ /* 0x000e220000001400 */
[----:B------:R-:W-:Y:S05]  /*2bc0*/  BRA `(.L_x_212) ;  /* 0x0000000000047947 */ /* 0x000fea0003800000 */
.L_x_204:
[----:B------:R-:W-:-:S07]  /*2bd0*/  FADD.FTZ R13, R6, R10 ;  /* 0x0000000a060d7221 */ /* 0x000fce0000010000 */
.L_x_212:
[----:B------:R-:W-:Y:S05]  /*2be0*/  BSYNC.RECONVERGENT B3 ;  /* 0x0000000000037941 */ /* 0x000fea0003800200 */
.L_x_202:
[----:B------:R-:W-:Y:S02]  /*2bf0*/  HFMA2 R7, -RZ, RZ, 0, 0 ;  /* 0x00000000ff077431 */ /* 0x000fe400000001ff */
[----:B------:R-:W-:-:S04]  /*2c00*/  IMAD.MOV.U32 R6, RZ, RZ, R8 ;  /* 0x000000ffff067224 */ /* 0x000fc800078e0008 */
[----:B0-----:R-:W-:Y:S05]  /*2c10*/  RET.REL.NODEC R6 `(_Z20SoftmaxBlockSMemImplI10DirectLoadI13__nv_bfloat16fE11DirectStoreIfS1_EfLi1ELi512EL9Algorithm0EEvT_T0_ll) ;  /* 0xffffffd006f87950 */ /* 0x001fea0003c3ffff */
.L_x_213:
        /* <DEDUP_REMOVED lines=14> */
.L_x_25455:


//--------------------- .text._Z20SoftmaxBlockSMemImplI10DirectLoadI13__nv_bfloat16fE11DirectStoreIfS1_EfLi1ELi1024EL9Algorithm0EEvT_T0_ll --------------------------
	.section	.text._Z20SoftmaxBlockSMemImplI10DirectLoadI13__nv_bfloat16fE11DirectStoreIfS1_EfLi1ELi1024EL9Algorithm0EEvT_T0_ll,"ax",@progbits
	.align	128
        .global         _Z20SoftmaxBlockSMemImplI10DirectLoadI13__nv_bfloat16fE11DirectStoreIfS1_EfLi1ELi1024EL9Algorithm0EEvT_T0_ll
        .type           _Z20SoftmaxBlockSMemImplI10DirectLoadI13__nv_bfloat16fE11DirectStoreIfS1_EfLi1ELi1024EL9Algorithm0EEvT_T0_ll,@function
        .size           _Z20SoftmaxBlockSMemImplI10DirectLoadI13__nv_bfloat16fE11DirectStoreIfS1_EfLi1ELi1024EL9Algorithm0EEvT_T0_ll,(.L_x_25456 - _Z20SoftmaxBlockSMemImplI10DirectLoadI13__nv_bfloat16fE11DirectStoreIfS1_EfLi1ELi1024EL9Algorithm0EEvT_T0_ll)
        .other          _Z20SoftmaxBlockSMemImplI10DirectLoadI13__nv_bfloat16fE11DirectStoreIfS1_EfLi1ELi1024EL9Algorithm0EEvT_T0_ll,@"STO_CUDA_ENTRY STV_DEFAULT"
_Z20SoftmaxBlockSMemImplI10DirectLoadI13__nv_bfloat16fE11DirectStoreIfS1_EfLi1ELi1024EL9Algorithm0EEvT_T0_ll:
.text._Z20SoftmaxBlockSMemImplI10DirectLoadI13__nv_bfloat16fE11DirectStoreIfS1_EfLi1ELi1024EL9Algorithm0EEvT_T0_ll:
        /* <DEDUP_REMOVED lines=21> */
[----:B------:R-:W-:-:S02]  /*0150*/  LOP3.LUT R20, R18, 0x400, RZ, 0xfc, !PT ;  /* 0x0000040012147812 */ /* 0x000fc400078efcff */
[----:B------:R-:W-:Y:S01]  /*0160*/  IADD3.X R2, PT, PT, R3, -0x1, RZ, P0, !PT ;  /* 0xffffffff03027810 */ /* 0x000fe200007fe4ff */
[----:B------:R-:W-:Y:S01]  /*0170*/  ULEA UR5, UR7, UR4, 0x18 ;  /* 0x0000000407057291 */ /* 0x000fe2000f8ec0ff */
[----:B------:R-:W-:Y:S02]  /*0180*/  LEA.HI R22, R23, 0x1, RZ, 0x16 ;  /* 0x0000000117167811 */ /* 0x000fe400078fb0ff */
[C---:B------:R-:W-:Y:S01]  /*0190*/  LOP3.LUT R19, R18.reuse, 0x800, RZ, 0xfc, !PT ;  /* 0x0000080012137812 */ /* 0x040fe200078efcff */
[----:B------:R-:W-:Y:S01]  /*01a0*/  UMOV UR4, URZ ;  /* 0x000000ff00047c82 */ /* 0x000fe20008000000 */
[----:B------:R-:W-:Y:S02]  /*01b0*/  LOP3.LUT R17, R18, 0xc00, RZ, 0xfc, !PT ;  /* 0x00000c0012117812 */ /* 0x000fe400078efcff */
[----:B------:R-:W-:Y:S02]  /*01c0*/  LOP3.LUT R24, R24, 0x7c, RZ, 0xc0, !PT ;  /* 0x0000007c18187812 */ /* 0x000fe400078ec0ff */
[----:B------:R-:W-:-:S02]  /*01d0*/  LEA R21, R18, UR6, 0x2 ;  /* 0x0000000612157c11 */ /* 0x000fc4000f8e10ff */
[----:B------:R-:W-:Y:S02]  /*01e0*/  LOP3.LUT R3, R0, 0xc00, RZ, 0xc0, !PT ;  /* 0x00000c0000037812 */ /* 0x000fe400078ec0ff */
[----:B--23--:R-:W-:-:S07]  /*01f0*/  LOP3.LUT R22, R22, 0x3, RZ, 0xc0, !PT ;  /* 0x0000000316167812 */ /* 0x00cfce00078ec0ff */
.L_x_253:
        /* <DEDUP_REMOVED lines=29> */
[----:B0-----:R-:W2:-:S12]  /*03d0*/  LDG.E.U16 R4, desc[UR12][R6.64+0x800] ;  /* 0x0008000c06047981 */ /* 0x001e98000c1e1500 */
[----:B------:R-:W3:Y:S01]  /*03e0*/  @P1 LDG.E.U16 R5, desc[UR12][R6.64+0x1000] ;  /* 0x0010000c06051981 */ /* 0x000ee2000c1e1500 */
        /* <DEDUP_REMOVED lines=8> */
.L_x_217:
[----:B------:R-:W-:Y:S05]  /*0470*/  BSYNC.RECONVERGENT B1 ;  /* 0x0000000000017941 */ /* 0x000fea0003800200 */
.L_x_216:
[----:B------:R-:W-:Y:S05]  /*0480*/  @!P2 BRA `(.L_x_215) ;  /* 0x000000080038a947 */ /* 0x000fea0003800000 */
[----:B01----:R-:W0:Y:S01]  /*0490*/  LDC.64 R4, c[0x0][0x388] ;  /* 0x0000e200ff047b82 */ /* 0x003e220000000a00 */
[----:B------:R-:W-:Y:S02]  /*04a0*/  HFMA2 R9, -RZ, RZ, 0, 0 ;  /* 0x00000000ff097431 */ /* 0x000fe400000001ff */
[----:B------:R-:W-:Y:S01]  /*04b0*/  IMAD.MOV.U32 R8, RZ, RZ, R10 ;  /* 0x000000ffff087224 */ /* 0x000fe200078e000a */
[----:B------:R-:W-:Y:S01]  /*04c0*/  UMOV UR6, 0x400 ;  /* 0x0000040000067882 */ /* 0x000fe20000000000 */
[----:B------:R-:W-:Y:S01]  /*04d0*/  BSSY.RECONVERGENT B1, `(.L_x_218) ;  /* 0x0000053000017945 */ /* 0x000fe20003800200 */
[----:B------:R-:W-:Y:S02]  /*04e0*/  UIADD3 UR6, UPT, UPT, UR6, 0x150, URZ ;  /* 0x0000015006067890 */ /* 0x000fe4000fffe0ff */
[----:B------:R-:W1:Y:S08]  /*04f0*/  LDC.64 R6, c[0x0][0x380] ;  /* 0x0000e000ff067b82 */ /* 0x000e700000000a00 */
[----:B------:R-:W2:Y:S01]  /*0500*/  S2UR UR7, SR_CgaCtaId ;  /* 0x00000000000779c3 */ /* 0x000ea20000008800 */
[----:B0-----:R-:W-:-:S02]  /*0510*/  IMAD R12, R4, UR4, RZ ;  /* 0x00000004040c7c24 */ /* 0x001fc4000f8e02ff */
[----:B------:R-:W-:-:S04]  /*0520*/  IMAD.WIDE.U32 R8, R4, UR8, R8 ;  /* 0x0000000804087c25 */ /* 0x000fc8000f8e0008 */
[----:B------:R-:W-:Y:S01]  /*0530*/  IMAD R5, R5, UR8, R12 ;  /* 0x0000000805057c24 */ /* 0x000fe2000f8e020c */
[----:B-1----:R-:W-:-:S03]  /*0540*/  LEA R6, P1, R8, R6, 0x1 ;  /* 0x0000000608067211 */ /* 0x002fc600078208ff */
[----:B------:R-:W-:Y:S02]  /*0550*/  IMAD.IADD R4, R5, 0x1, R9 ;  /* 0x0000000105047824 */ /* 0x000fe400078e0209 */
[----:B------:R-:W-:-:S03]  /*0560*/  IMAD.IADD R5, R25, 0x1, -R10 ;  /* 0x0000000119057824 */ /* 0x000fc600078e0a0a */
[----:B------:R-:W-:Y:S01]  /*0570*/  LEA.HI.X R7, R8, R7, R4, 0x1, P1 ;  /* 0x0000000708077211 */ /* 0x000fe200008f0c04 */
[----:B--2---:R-:W-:Y:S01]  /*0580*/  ULEA UR6, UR7, UR6, 0x18 ;  /* 0x0000000607067291 */ /* 0x004fe2000f8ec0ff */
        /* <DEDUP_REMOVED lines=9> */
.L_x_220:
        /* <DEDUP_REMOVED lines=62> */
.L_x_219:
[----:B------:R-:W-:Y:S05]  /*0a00*/  BSYNC.RECONVERGENT B1 ;  /* 0x0000000000017941 */ /* 0x000fea0003800200 */
.L_x_218:
        /* <DEDUP_REMOVED lines=37> */
.L_x_222:
[----:B------:R-:W-:Y:S05]  /*0c60*/  BSYNC.RECONVERGENT B1 ;  /* 0x0000000000017941 */ /* 0x000fea0003800200 */
.L_x_221:
        /* <DEDUP_REMOVED lines=16> */
.L_x_215:
[----:B------:R-:W-:Y:S05]  /*0d70*/  BSYNC.RECONVERGENT B0 ;  /* 0x0000000000007941 */ /* 0x000fea0003800200 */
.L_x_214:
        /* <DEDUP_REMOVED lines=24> */
.L_x_224:
[----:B------:R-:W-:Y:S05]  /*0f00*/  BSYNC.RECONVERGENT B0 ;  /* 0x0000000000007941 */ /* 0x000fea0003800200 */
.L_x_223:
[----:B------:R-:W-:Y:S01]  /*0f10*/  BAR.SYNC.DEFER_BLOCKING 0x0 ;  /* 0x0000000000007b1d */ /* 0x000fe20000010000 */
[----:B------:R-:W-:-:S05]  /*0f20*/  ISETP.NE.AND P5, PT, R18, RZ, PT ;  /* 0x000000ff1200720c */ /* 0x000fca0003fa5270 */
[----:B------:R-:W-:Y:S08]  /*0f30*/  BSSY.RECONVERGENT B0, `(.L_x_225) ;  /* 0x000001e000007945 */ /* 0x000ff00003800200 */
[----:B------:R-:W-:Y:S05]  /*0f40*/  @P5 BRA `(.L_x_226) ;  /* 0x0000000000705947 */ /* 0x000fea0003800000 */
[----:B------:R-:W3:Y:S01]  /*0f50*/  S2UR UR7, SR_CgaCtaId ;  /* 0x00000000000779c3 */ /* 0x000ee20000008800 */
[----:B------:R-:W-:Y:S02]  /*0f60*/  UMOV UR6, 0x400 ;  /* 0x0000040000067882 */ /* 0x000fe40000000000 */
[----:B---3--:R-:W-:-:S09]  /*0f70*/  ULEA UR6, UR7, UR6, 0x18 ;  /* 0x0000000607067291 */ /* 0x008fd2000f8ec0ff */
[----:B-1----:R-:W1:Y:S04]  /*0f80*/  LDS.128 R4, [UR6+0x20] ;  /* 0x00002006ff047984 */ /* 0x002e680008000c00 */
[----:B------:R-:W3:Y:S04]  /*0f90*/  LDS.128 R8, [UR6+0x30] ;  /* 0x00003006ff087984 */ /* 0x000ee80008000c00 */
[----:B------:R-:W4:Y:S01]  /*0fa0*/  LDS.128 R12, [UR6+0x40] ;  /* 0x00004006ff0c7984 */ /* 0x000f220008000c00 */
[----:B-1----:R-:W-:-:S04]  /*0fb0*/  FMNMX3 R5, R27, R5, R6, !PT ;  /* 0x000000051b057276 */ /* 0x002fc80007800006 */
[----:B---3--:R-:W-:Y:S02]  /*0fc0*/  FMNMX3 R8, R5, R7, R8, !PT ;  /* 0x0000000705087276 */ /* 0x008fe40007800008 */
[----:B------:R-:W1:Y:S02]  /*0fd0*/  LDS.128 R4, [UR6+0x50] ;  /* 0x00005006ff047984 */ /* 0x000e640008000c00 */
[----:B------:R-:W-:-:S04]  /*0fe0*/  FMNMX3 R8, R8, R9, R10, !PT ;  /* 0x0000000908087276 */ /* 0x000fc8000780000a */
[----:B----4-:R-:W-:Y:S02]  /*0ff0*/  FMNMX3 R12, R8, R11, R12, !PT ;  /* 0x0000000b080c7276 */ /* 0x010fe4000780000c */
[----:B------:R-:W3:Y:S02]  /*1000*/  LDS.128 R8, [UR6+0x60] ;  /* 0x00006006ff087984 */ /* 0x000ee40008000c00 */
[----:B------:R-:W-:-:S04]  /*1010*/  FMNMX3 R12, R12, R13, R14, !PT ;  /* 0x0000000d0c0c7276 */ /* 0x000fc8000780000e */
[----:B-1----:R-:W-:Y:S02]  /*1020*/  FMNMX3 R4, R12, R15, R4, !PT ;  /* 0x0000000f0c047276 */ /* 0x002fe40007800004 */
[----:B------:R-:W1:Y:S02]  /*1030*/  LDS.128 R12, [UR6+0x70] ;  /* 0x00007006ff0c7984 */ /* 0x000e640008000c00 */
[----:B------:R-:W-:-:S04]  /*1040*/  FMNMX3 R4, R4, R5, R6, !PT ;  /* 0x0000000504047276 */ /* 0x000fc80007800006 */
[----:B---3--:R-:W-:Y:S02]  /*1050*/  FMNMX3 R8, R4, R7, R8, !PT ;  /* 0x0000000704087276 */ /* 0x008fe40007800008 */
[----:B------:R-:W3:Y:S02]  /*1060*/  LDS.128 R4, [UR6+0x80] ;  /* 0x00008006ff047984 */ /* 0x000ee40008000c00 */
[----:B------:R-:W-:-:S04]  /*1070*/  FMNMX3 R8, R8, R9, R10, !PT ;  /* 0x0000000908087276 */ /* 0x000fc8000780000a */
[----:B-1----:R-:W-:Y:S02]  /*1080*/  FMNMX3 R12, R8, R11, R12, !PT ;  /* 0x0000000b080c7276 */ /* 0x002fe4000780000c */
[----:B------:R-:W1:Y:S02]  /*1090*/  LDS.128 R8, [UR6+0x90] ;  /* 0x00009006ff087984 */ /* 0x000e640008000c00 */
[----:B------:R-:W-:-:S04]  /*10a0*/  FMNMX3 R12, R12, R13, R14, !PT ;  /* 0x0000000d0c0c7276 */ /* 0x000fc8000780000e */
[----:B---3--:R-:W-:-:S04]  /*10b0*/  FMNMX3 R4, R12, R15, R4, !PT ;  /* 0x0000000f0c047276 */ /* 0x008fc80007800004 */
[----:B------:R-:W-:-:S04]  /*10c0*/  FMNMX3 R4, R4, R5, R6, !PT ;  /* 0x0000000504047276 */ /* 0x000fc80007800006 */
[----:B-1----:R-:W-:-:S04]  /*10d0*/  FMNMX3 R4, R4, R7, R8, !PT ;  /* 0x0000000704047276 */ /* 0x002fc80007800008 */
[----:B------:R-:W-:-:S04]  /*10e0*/  FMNMX3 R4, R4, R9, R10, !PT ;  /* 0x0000000904047276 */ /* 0x000fc8000780000a */
[----:B------:R-:W-:-:S05]  /*10f0*/  FMNMX R4, R4, R11, !PT ;  /* 0x0000000b04047209 */ /* 0x000fca0007800000 */
[----:B------:R3:W-:Y:S02]  /*1100*/  STS [UR6+0xa4], R4 ;  /* 0x0000a404ff007988 */ /* 0x0007e40008000806 */
.L_x_226:
[----:B------:R-:W-:Y:S05]  /*1110*/  BSYNC.RECONVERGENT B0 ;  /* 0x0000000000007941 */ /* 0x000fea0003800200 */
.L_x_225:
        /* <DEDUP_REMOVED lines=13> */
[----:B------:R-:W-:Y:S02]  /*11f0*/  HFMA2 R6, -RZ, RZ, 0, 0 ;  /* 0x00000000ff067431 */ /* 0x000fe400000001ff */
[----:B---3--:R-:W-:Y:S01]  /*1200*/  IMAD.MOV.U32 R4, RZ, RZ, R18 ;  /* 0x000000ffff047224 */ /* 0x008fe200078e0012 */
[----:B------:R-:W-:-:S13]  /*1210*/  ISETP.NE.AND.EX P6, PT, RZ, RZ, PT, P6 ;  /* 0x000000ffff00720c */ /* 0x000fda0003fc5360 */
[----:B-1----:R-:W-:Y:S05]  /*1220*/  @!P6 BRA `(.L_x_230) ;  /* 0x0000000000bce947 */ /* 0x002fea0003800000 */
[----:B------:R-:W4:Y:S01]  /*1230*/  LDS R4, [R21] ;  /* 0x0000000015047984 */ /* 0x000f220000000800 */
[----:B------:R-:W-:Y:S01]  /*1240*/  MOV R9, 0x3bbb989d ;  /* 0x3bbb989d00097802 */ /* 0x000fe20000000f00 */
[----:B------:R-:W-:Y:S01]  /*1250*/  IMAD.MOV.U32 R10, RZ, RZ, 0x437c0000 ;  /* 0x437c0000ff0a7424 */ /* 0x000fe200078e00ff */
[----:B------:R-:W-:-:S04]  /*1260*/  ISETP.NE.U32.AND P6, PT, R3, RZ, PT ;  /* 0x000000ff0300720c */ /* 0x000fc80003fc5070 */
        /* <DEDUP_REMOVED lines=21> */
[----:B------:R-:W-:-:S03]  /*13c0*/  SHF.L.U32 R11, R11, 0x17, RZ ;  /* 0x000000170b0b7819 */ /* 0x000fc600000006ff */
[----:B------:R-:W-:-:S04]  /*13d0*/  FFMA R13, R4, 1.4426950216293334961, -R13 ;  /* 0x3fb8aa3b040d7823 */ /* 0x000fc8000000080d */
[----:B------:R-:W-:-:S04]  /*13e0*/  FFMA R13, R4, 1.925963033500011079e-08, R13 ;  /* 0x32a57060040d7823 */ /* 0x000fc8000000000d */
[----:B------:R-:W3:Y:S02]  /*13f0*/  MUFU.EX2 R4, R13 ;  /* 0x0000000d00047308 */ /* 0x000ee40000000800 */
[----:B---3--:R-:W-:Y:S01]  /*1400*/  FMUL R11, R11, R4 ;  /* 0x000000040b0b7220 */ /* 0x008fe20000400000 */
[----:B------:R-:W-:-:S03]  /*1410*/  IMAD.MOV.U32 R4, RZ, RZ, R19 ;  /* 0x000000ffff047224 */ /* 0x000fc600078e0013 */
        /* <DEDUP_REMOVED lines=8> */
[----:B------:R-:W-:-:S03]  /*14a0*/  SHF.L.U32 R9, R9, 0x17, RZ ;  /* 0x0000001709097819 */ /* 0x000fc600000006ff */
[----:B------:R-:W-:-:S04]  /*14b0*/  FFMA R11, R4, 1.4426950216293334961, -R11 ;  /* 0x3fb8aa3b040b7823 */ /* 0x000fc8000000080b */
[----:B------:R-:W-:-:S04]  /*14c0*/  FFMA R11, R4, 1.925963033500011079e-08, R11 ;  /* 0x32a57060040b7823 */ /* 0x000fc8000000000b */
[----:B------:R-:W3:Y:S02]  /*14d0*/  MUFU.EX2 R4, R11 ;  /* 0x0000000b00047308 */ /* 0x000ee40000000800 */
[----:B---3--:R-:W-:Y:S01]  /*14e0*/  FMUL R9, R9, R4 ;  /* 0x0000000409097220 */ /* 0x008fe20000400000 */
[----:B------:R-:W-:-:S03]  /*14f0*/  IMAD.MOV.U32 R4, RZ, RZ, R17 ;  /* 0x000000ffff047224 */ /* 0x000fc600078e0011 */
[----:B------:R-:W-:Y:S01]  /*1500*/  FADD R6, R6, R9 ;  /* 0x0000000906067221 */ /* 0x000fe20000000000 */
[----:B------:R3:W-:Y:S06]  /*1510*/  STS [R21+0x2000], R9 ;  /* 0x0020000915007388 */ /* 0x0007ec0000000800 */
.L_x_230:
[----:B------:R-:W-:Y:S05]  /*1520*/  BSYNC.RECONVERGENT B1 ;  /* 0x0000000000017941 */ /* 0x000fea0003800200 */
.L_x_229:
[----:B------:R-:W-:-:S04]  /*1530*/  ISETP.GE.U32.AND P6, PT, R0, 0xc00, PT ;  /* 0x00000c000000780c */ /* 0x000fc80003fc6070 */
[----:B------:R-:W-:-:S13]  /*1540*/  ISETP.GE.U32.AND.EX P6, PT, R2, RZ, PT, P6 ;  /* 0x000000ff0200720c */ /* 0x000fda0003fc6160 */
[----:B------:R-:W-:Y:S05]  /*1550*/  @!P6 BRA `(.L_x_228) ;  /* 0x0000000000e4e947 */ /* 0x000fea0003800000 */
[----:B------:R-:W-:-:S04]  /*1560*/  IADD3 R8, PT, PT, R8, 0x150, RZ ;  /* 0x0000015008087810 */ /* 0x000fc80007ffe0ff */
[----:B------:R-:W-:-:S07]  /*1570*/  LEA R7, R7, R8, 0x18 ;  /* 0x0000000807077211 */ /* 0x000fce00078ec0ff */
.L_x_231:
[C---:B---3--:R-:W-:Y:S01]  /*1580*/  IMAD R8, R4.reuse, 0x4, R7 ;  /* 0x0000000404087824 */ /* 0x048fe200078e0207 */
[----:B------:R-:W-:Y:S01]  /*1590*/  MOV R10, 0x3bbb989d ;  /* 0x3bbb989d000a7802 */ /* 0x000fe20000000f00 */
[----:B---3--:R-:W-:Y:S01]  /*15a0*/  IMAD.MOV.U32 R9, RZ, RZ, 0x437c0000 ;  /* 0x437c0000ff097424 */ /* 0x008fe200078e00ff */
[----:B------:R-:W-:Y:S02]  /*15b0*/  IADD3 R4, PT, PT, R4, 0x1000, RZ ;  /* 0x0000100004047810 */ /* 0x000fe40007ffe0ff */
[----:B-1----:R-:W4:Y:S02]  /*15c0*/  LDS R12, [R8] ;  /* 0x00000000080c7984 */ /* 0x002f240000000800 */
[----:B------:R-:W-:Y:S02]  /*15d0*/  ISETP.GE.U32.AND P6, PT, R4, R25, PT ;  /* 0x000000190400720c */ /* 0x000fe40003fc6070 */
[----:B------:R-:W1:Y:S02]  /*15e0*/  LDS R14, [R8+0x1000] ;  /* 0x00100000080e7984 */ /* 0x000e640000000800 */
[----:B------:R-:W-:Y:S01]  /*15f0*/  ISETP.GE.U32.AND.EX P6, PT, RZ, UR6, PT, P6 ;  /* 0x00000006ff007c0c */ /* 0x000fe2000bfc6160 */
[----:B----4-:R-:W-:-:S04]  /*1600*/  FADD R13, -R5, R12 ;  /* 0x0000000c050d7221 */ /* 0x010fc80000000100 */
[----:B------:R-:W-:Y:S01]  /*1610*/  FFMA.SAT R12, R13, R10, 0.5 ;  /* 0x3f0000000d0c7423 */ /* 0x000fe2000000200a */
[----:B-1----:R-:W-:-:S03]  /*1620*/  FADD R15, -R5, R14 ;  /* 0x0000000e050f7221 */ /* 0x002fc60000000100 */
[----:B------:R-:W-:Y:S01]  /*1630*/  FFMA.RM R11, R12, R9, 12582913 ;  /* 0x4b4000010c0b7423 */ /* 0x000fe20000004009 */
[----:B------:R-:W-:-:S03]  /*1640*/  FFMA.SAT R28, R15, R10, 0.5 ;  /* 0x3f0000000f1c7423 */ /* 0x000fc6000000200a */
[C---:B------:R-:W-:Y:S01]  /*1650*/  FADD R12, R11.reuse, -12583039 ;  /* 0xcb40007f0b0c7421 */ /* 0x040fe20000000000 */
[----:B------:R-:W-:-:S03]  /*1660*/  SHF.L.U32 R11, R11, 0x17, RZ ;  /* 0x000000170b0b7819 */ /* 0x000fc600000006ff */
        /* <DEDUP_REMOVED lines=40> */
.L_x_228:
[----:B------:R-:W-:Y:S05]  /*18f0*/  BSYNC.RECONVERGENT B0 ;  /* 0x0000000000007941 */ /* 0x000fea0003800200 */
.L_x_227:
        /* <DEDUP_REMOVED lines=17> */
[----:B------:R-:W3:Y:S04]  /*1a10*/  LDS R4, [R26+0xcc] ;  /* 0x0000cc001a047984 */ /* 0x000ee80000000800 */
[----:B------:R-:W5:Y:S04]  /*1a20*/  LDS.128 R8, [R26+0xd0] ;  /* 0x0000d0001a087984 */ /* 0x000f680000000c00 */
[----:B-1----:R-:W1:Y:S01]  /*1a30*/  LDS.128 R12, [R26+0xe0] ;  /* 0x0000e0001a0c7984 */ /* 0x002e620000000c00 */
[----:B---3--:R-:W-:-:S03]  /*1a40*/  FADD R25, R25, R4 ;  /* 0x0000000419197221 */ /* 0x008fc60000000000 */
[----:B----4-:R-:W3:Y:S01]  /*1a50*/  LDS.128 R4, [R26+0xf0] ;  /* 0x0000f0001a047984 */ /* 0x010ee20000000c00 */
[----:B-----5:R-:W-:-:S04]  /*1a60*/  FADD R8, R25, R8 ;  /* 0x0000000819087221 */ /* 0x020fc80000000000 */
[----:B------:R-:W-:-:S04]  /*1a70*/  FADD R9, R8, R9 ;  /* 0x0000000908097221 */ /* 0x000fc80000000000 */
[----:B------:R-:W-:-:S04]  /*1a80*/  FADD R10, R9, R10 ;  /* 0x0000000a090a7221 */ /* 0x000fc80000000000 */
[----:B------:R-:W-:Y:S02]  /*1a90*/  FADD R25, R10, R11 ;  /* 0x0000000b0a197221 */ /* 0x000fe40000000000 */
[----:B------:R-:W4:Y:S02]  /*1aa0*/  LDS.128 R8, [R26+0x100] ;  /* 0x000100001a087984 */ /* 0x000f240000000c00 */
[----:B-1----:R-:W-:-:S04]  /*1ab0*/  FADD R12, R25, R12 ;  /* 0x0000000c190c7221 */ /* 0x002fc80000000000 */
[----:B------:R-:W-:-:S04]  /*1ac0*/  FADD R13, R12, R13 ;  /* 0x0000000d0c0d7221 */ /* 0x000fc80000000000 */
[----:B------:R-:W-:-:S04]  /*1ad0*/  FADD R14, R13, R14 ;  /* 0x0000000e0d0e7221 */ /* 0x000fc80000000000 */
[----:B------:R-:W-:Y:S02]  /*1ae0*/  FADD R25, R14, R15 ;  /* 0x0000000f0e197221 */ /* 0x000fe40000000000 */
[----:B------:R-:W1:Y:S02]  /*1af0*/  LDS.128 R12, [R26+0x110] ;  /* 0x000110001a0c7984 */ /* 0x000e640000000c00 */
[----:B---3--:R-:W-:-:S04]  /*1b00*/  FADD R4, R25, R4 ;  /* 0x0000000419047221 */ /* 0x008fc80000000000 */
[----:B------:R-:W-:-:S04]  /*1b10*/  FADD R5, R4, R5 ;  /* 0x0000000504057221 */ /* 0x000fc80000000000 */
[----:B------:R-:W-:-:S04]  /*1b20*/  FADD R6, R5, R6 ;  /* 0x0000000605067221 */ /* 0x000fc80000000000 */
[----:B------:R-:W-:Y:S02]  /*1b30*/  FADD R25, R6, R7 ;  /* 0x0000000706197221 */ /* 0x000fe40000000000 */
[----:B------:R-:W3:Y:S02]  /*1b40*/  LDS.128 R4, [R26+0x120] ;  /* 0x000120001a047984 */ /* 0x000ee40000000c00 */
[----:B----4-:R-:W-:-:S04]  /*1b50*/  FADD R8, R25, R8 ;  /* 0x0000000819087221 */ /* 0x010fc80000000000 */
[----:B------:R-:W-:-:S04]  /*1b60*/  FADD R9, R8, R9 ;  /* 0x0000000908097221 */ /* 0x000fc80000000000 */
[----:B------:R-:W-:-:S04]  /*1b70*/  FADD R10, R9, R10 ;  /* 0x0000000a090a7221 */ /* 0x000fc80000000000 */
[----:B------:R-:W-:Y:S02]  /*1b80*/  FADD R25, R10, R11 ;  /* 0x0000000b0a197221 */ /* 0x000fe40000000000 */
[----:B------:R-:W4:Y:S02]  /*1b90*/  LDS.128 R8, [R26+0x130] ;  /* 0x000130001a087984 */ /* 0x000f240000000c00 */
[----:B-1----:R-:W-:-:S04]  /*1ba0*/  FADD R12, R25, R12 ;  /* 0x0000000c190c7221 */ /* 0x002fc80000000000 */
[----:B------:R-:W-:-:S04]  /*1bb0*/  FADD R13, R12, R13 ;  /* 0x0000000d0c0d7221 */ /* 0x000fc80000000000 */
[----:B------:R-:W-:Y:S02]  /*1bc0*/  FADD R14, R13, R14 ;  /* 0x0000000e0d0e7221 */ /* 0x000fe40000000000 */
[----:B------:R-:W1:Y:S02]  /*1bd0*/  LDS.64 R12, [R26+0x140] ;  /* 0x000140001a0c7984 */ /* 0x000e640000000a00 */
[----:B------:R-:W-:-:S04]  /*1be0*/  FADD R15, R14, R15 ;  /* 0x0000000f0e0f7221 */ /* 0x000fc80000000000 */
[----:B---3--:R-:W-:-:S04]  /*1bf0*/  FADD R4, R15, R4 ;  /* 0x000000040f047221 */ /* 0x008fc80000000000 */
[----:B------:R-:W-:-:S04]  /*1c00*/  FADD R5, R4, R5 ;  /* 0x0000000504057221 */ /* 0x000fc80000000000 */
[----:B------:R-:W-:-:S04]  /*1c10*/  FADD R6, R5, R6 ;  /* 0x0000000605067221 */ /* 0x000fc80000000000 */
[----:B------:R-:W-:-:S04]  /*1c20*/  FADD R7, R6, R7 ;  /* 0x0000000706077221 */ /* 0x000fc80000000000 */
[----:B----4-:R-:W-:-:S04]  /*1c30*/  FADD R8, R7, R8 ;  /* 0x0000000807087221 */ /* 0x010fc80000000000 */
[----:B------:R-:W-:-:S04]  /*1c40*/  FADD R9, R8, R9 ;  /* 0x0000000908097221 */ /* 0x000fc80000000000 */
[----:B------:R-:W-:-:S04]  /*1c50*/  FADD R10, R9, R10 ;  /* 0x0000000a090a7221 */ /* 0x000fc80000000000 */
[----:B------:R-:W-:-:S04]  /*1c60*/  FADD R11, R10, R11 ;  /* 0x0000000b0a0b7221 */ /* 0x000fc80000000000 */
[----:B-1----:R-:W-:-:S04]  /*1c70*/  FADD R12, R11, R12 ;  /* 0x0000000c0b0c7221 */ /* 0x002fc80000000000 */
[----:B------:R-:W-:-:S05]  /*1c80*/  FADD R13, R12, R13 ;  /* 0x0000000d0c0d7221 */ /* 0x000fca0000000000 */
[----:B------:R1:W-:Y:S02]  /*1c90*/  STS [R26+0x14c], R13 ;  /* 0x00014c0d1a007388 */ /* 0x0003e40000000800 */
.L_x_233:
[----:B------:R-:W-:Y:S05]  /*1ca0*/  BSYNC.RECONVERGENT B0 ;  /* 0x0000000000007941 */ /* 0x000fea0003800200 */
.L_x_232:
[----:B------:R-:W-:Y:S06]  /*1cb0*/  BAR.SYNC.DEFER_BLOCKING 0x0 ;  /* 0x0000000000007b1d */ /* 0x000fec0000010000 */
[----:B------:R-:W0:Y:S01]  /*1cc0*/  LDCU UR11, c[0x0][0x3a8] ;  /* 0x00007500ff0b77ac */ /* 0x000e220008000800 */
[----:B------:R-:W-:Y:S04]  /*1cd0*/  BSSY.RECONVERGENT B0, `(.L_x_234) ;  /* 0x00000a5000007945 */ /* 0x000fe80003800200 */
[----:B------:R-:W-:Y:S05]  /*1ce0*/  @P0 BRA `(.L_x_235) ;  /* 0x00000008008c0947 */ /* 0x000fea0003800000 */
[----:B-1----:R-:W1:Y:S01]  /*1cf0*/  LDS R26, [R26+0x14c] ;  /* 0x00014c001a1a7984 */ /* 0x002e620000000800 */
[----:B------:R-:W-:Y:S01]  /*1d00*/  ISETP.NE.AND P0, PT, R22, RZ, PT ;  /* 0x000000ff1600720c */ /* 0x000fe20003f05270 */
[----:B------:R-:W-:Y:S01]  /*1d10*/  BSSY.RECONVERGENT B1, `(.L_x_236) ;  /* 0x0000047000017945 */ /* 0x000fe20003800200 */
[----:B------:R-:W-:-:S11]  /*1d20*/  MOV R10, R18 ;  /* 0x00000012000a7202 */ /* 0x000fd60000000f00 */
[----:B------:R-:W-:Y:S05]  /*1d30*/  @!P0 BRA `(.L_x_237) ;  /* 0x0000000400108947 */ /* 0x000fea0003800000 */
[----:B------:R-:W5:Y:S01]  /*1d40*/  LDS R6, [R21] ;  /* 0x0000000015067984 */ /* 0x000f620000000800 */
[----:B-1--4-:R-:W1:Y:S01]  /*1d50*/  MUFU.RCP R5, R26 ;  /* 0x0000001a00057308 */ /* 0x012e620000001000 */
[----:B------:R-:W-:Y:S01]  /*1d60*/  BSSY.RECONVERGENT B2, `(.L_x_238) ;  /* 0x000000b000027945 */ /* 0x000fe20003800200 */
[----:B-1----:R-:W-:-:S04]  /*1d70*/  FFMA R4, -R26, R5, 1 ;  /* 0x3f8000001a047423 */ /* 0x002fc80000000105 */
[----:B------:R-:W-:Y:S02]  /*1d80*/  FFMA R5, R5, R4, R5 ;  /* 0x0000000405057223 */ /* 0x000fe40000000005 */
[----:B-----5:R-:W1:Y:S02]  /*1d90*/  FCHK P0, R6, R26 ;  /* 0x0000001a06007302 */ /* 0x020e640000000000 */
[----:B------:R-:W-:-:S04]  /*1da0*/  FFMA R4, R6, R5, RZ ;  /* 0x0000000506047223 */ /* 0x000fc800000000ff */
[----:B------:R-:W-:-:S04]  /*1db0*/  FFMA R7, -R26, R4, R6 ;  /* 0x000000041a077223 */ /* 0x000fc80000000106 */
[----:B------:R-:W-:Y:S01]  /*1dc0*/  FFMA R10, R5, R7, R4 ;  /* 0x00000007050a7223 */ /* 0x000fe20000000004 */
[----:B-1----:R-:W-:Y:S06]  /*1dd0*/  @!P0 BRA `(.L_x_239) ;  /* 0x00000000000c8947 */ /* 0x002fec0003800000 */
[----:B------:R-:W-:-:S07]  /*1de0*/  MOV R8, 0x1e00 ;  /* 0x00001e0000087802 */ /* 0x000fce0000000f00 */
[----:B0-23--:R-:W-:Y:S05]  /*1df0*/  CALL.REL.NOINC `($__internal_4_$__cuda_sm3x_div_rn_noftz_f32_slowpath) ;  /* 0x0000000800687944 */ /* 0x00dfea0003c00000 */
[----:B------:R-:W-:-:S07]  /*1e00*/  IMAD.MOV.U32 R10, RZ, RZ, R13 ;  /* 0x000000ffff0a7224 */ /* 0x000fce00078e000d */
.L_x_239:
[----:B0-----:R-:W-:Y:S05]  /*1e10*/  BSYNC.RECONVERGENT B2 ;  /* 0x0000000000027941 */ /* 0x001fea0003800200 */
.L_x_238:
        /* <DEDUP_REMOVED lines=29> */
[----:B--23--:R-:W-:Y:S05]  /*1ff0*/  CALL.REL.NOINC `($__internal_4_$__cuda_sm3x_div_rn_noftz_f32_slowpath) ;  /* 0x0000000400e87944 */ /* 0x00cfea0003c00000 */
[----:B------:R-:W-:-:S07]  /*2000*/  IMAD.MOV.U32 R6, RZ, RZ, R13 ;  /* 0x000000ffff067224 */ /* 0x000fce00078e000d */
.L_x_241:
[----:B------:R-:W-:Y:S05]  /*2010*/  BSYNC.RECONVERGENT B2 ;  /* 0x0000000000027941 */ /* 0x000fea0003800200 */
.L_x_240:
        /* <DEDUP_REMOVED lines=16> */
[----:B--23--:R-:W-:Y:S05]  /*2120*/  CALL.REL.NOINC `($__internal_4_$__cuda_sm3x_div_rn_noftz_f32_slowpath) ;  /* 0x00000004009c7944 */ /* 0x00cfea0003c00000 */
[----:B------:R-:W-:-:S07]  /*2130*/  MOV R6, R13 ;  /* 0x0000000d00067202 */ /* 0x000fce0000000f00 */
.L_x_243:
[----:B------:R-:W-:Y:S05]  /*2140*/  BSYNC.RECONVERGENT B2 ;  /* 0x0000000000027941 */ /* 0x000fea0003800200 */
.L_x_242:
[----:B------:R-:W-:Y:S01]  /*2150*/  F2FP.BF16.F32.PACK_AB R6, RZ, R6 ;  /* 0x00000006ff06723e */ /* 0x000fe200000010ff */
[----:B------:R-:W-:-:S04]  /*2160*/  IMAD.MOV.U32 R10, RZ, RZ, R17 ;  /* 0x000000ffff0a7224 */ /* 0x000fc800078e0011 */
[----:B------:R0:W-:Y:S03]  /*2170*/  STG.E.U16 desc[UR12][R4.64+0x1000], R6 ;  /* 0x0010000604007986 */ /* 0x0001e6000c10150c */
.L_x_237:
[----:B0-----:R-:W-:Y:S05]  /*2180*/  BSYNC.RECONVERGENT B1 ;  /* 0x0000000000017941 */ /* 0x001fea0003800200 */
.L_x_236:
[----:B------:R-:W-:-:S13]  /*2190*/  ISETP.GE.U32.AND P0, PT, R23, 0xc00, PT ;  /* 0x00000c001700780c */ /* 0x000fda0003f06070 */
[----:B------:R-:W-:Y:S05]  /*21a0*/  @!P0 BRA `(.L_x_235) ;  /* 0x00000004005c8947 */ /* 0x000fea0003800000 */
.L_x_252:
        /* <DEDUP_REMOVED lines=16> */
[----:B--23--:R-:W-:Y:S05]  /*22b0*/  CALL.REL.NOINC `($__internal_4_$__cuda_sm3x_div_rn_noftz_f32_slowpath) ;  /* 0x0000000400387944 */ /* 0x00cfea0003c00000 */
[----:B------:R-:W-:-:S07]  /*22c0*/  MOV R12, R13 ;  /* 0x0000000d000c7202 */ /* 0x000fce0000000f00 */
.L_x_245:
[----:B------:R-:W-:Y:S05]  /*22d0*/  BSYNC.RECONVERGENT B1 ;  /* 0x0000000000017941 */ /* 0x000fea0003800200 */
.L_x_244:
        /* <DEDUP_REMOVED lines=24> */
[----:B--23--:R-:W-:Y:S05]  /*2460*/  CALL.REL.NOINC `($__internal_4_$__cuda_sm3x_div_rn_noftz_f32_slowpath) ;  /* 0x0000000000cc7944 */ /* 0x00cfea0003c00000 */
[----:B------:R-:W-:-:S07]  /*2470*/  IMAD.MOV.U32 R6, RZ, RZ, R13 ;  /* 0x000000ffff067224 */ /* 0x000fce00078e000d */
.L_x_247:
[----:B------:R-:W-:Y:S05]  /*2480*/  BSYNC.RECONVERGENT B1 ;  /* 0x0000000000017941 */ /* 0x000fea0003800200 */
.L_x_246:
        /* <DEDUP_REMOVED lines=15> */
[----:B--23--:R-:W-:Y:S05]  /*2580*/  CALL.REL.NOINC `($__internal_4_$__cuda_sm3x_div_rn_noftz_f32_slowpath) ;  /* 0x0000000000847944 */ /* 0x00cfea0003c00000 */
[----:B------:R-:W-:-:S07]  /*2590*/  IMAD.MOV.U32 R6, RZ, RZ, R13 ;  /* 0x000000ffff067224 */ /* 0x000fce00078e000d */
.L_x_249:
[----:B------:R-:W-:Y:S05]  /*25a0*/  BSYNC.RECONVERGENT B1 ;  /* 0x0000000000017941 */ /* 0x000fea0003800200 */
.L_x_248:
        /* <DEDUP_REMOVED lines=17> */
.L_x_251:
[----:B------:R-:W-:Y:S05]  /*26c0*/  BSYNC.RECONVERGENT B1 ;  /* 0x0000000000017941 */ /* 0x000fea0003800200 */
.L_x_250:
[----:B------:R-:W-:Y:S02]  /*26d0*/  F2FP.BF16.F32.PACK_AB R6, RZ, R6 ;  /* 0x00000006ff06723e */ /* 0x000fe400000010ff */
[----:B------:R-:W-:-:S03]  /*26e0*/  IADD3 R10, PT, PT, R10, 0x1000, RZ ;  /* 0x000010000a0a7810 */ /* 0x000fc60007ffe0ff */
[----:B------:R0:W-:Y:S01]  /*26f0*/  STG.E.U16 desc[UR12][R4.64+0x1800], R6 ;  /* 0x0018000604007986 */ /* 0x0001e2000c10150c */
[----:B------:R-:W-:-:S13]  /*2700*/  ISETP.GE.AND P0, PT, R10, UR11, PT ;  /* 0x0000000b0a007c0c */ /* 0x000fda000bf06270 */
[----:B0-----:R-:W-:Y:S05]  /*2710*/  @!P0 BRA `(.L_x_252) ;  /* 0xfffffff800a48947 */ /* 0x001fea000383ffff */
.L_x_235:
[----:B0-----:R-:W-:Y:S05]  /*2720*/  BSYNC.RECONVERGENT B0 ;  /* 0x0000000000007941 */ /* 0x001fea0003800200 */
.L_x_234:
[----:B------:R-:W0:Y:S01]  /*2730*/  LDCU.64 UR6, c[0x0][0x3a0] ;  /* 0x00007400ff0677ac */ /* 0x000e220008000a00 */
[----:B------:R-:W-:-:S04]  /*2740*/  UIADD3 UR8, UP0, UPT, UR10, UR8, URZ ;  /* 0x000000080a087290 */ /* 0x000fc8000ff1e0ff */
[----:B------:R-:W-:Y:S02]  /*2750*/  UIADD3.X UR4, UPT, UPT, URZ, UR4, URZ, UP0, !UPT ;  /* 0x00000004ff047290 */ /* 0x000fe400087fe4ff */
[----:B0-----:R-:W-:-:S04]  /*2760*/  UISETP.GE.U32.AND UP0, UPT, UR8, UR6, UPT ;  /* 0x000000060800728c */ /* 0x001fc8000bf06070 */
[----:B------:R-:W-:-:S09]  /*2770*/  UISETP.GE.AND.EX UP0, UPT, UR4, UR7, UPT, UP0 ;  /* 0x000000070400728c */ /* 0x000fd2000bf06300 */
[----:B------:R-:W-:Y:S05]  /*2780*/  BRA.U !UP0, `(.L_x_253) ;  /* 0xffffffd9089c7547 */ /* 0x000fea000b83ffff */
[----:B------:R-:W-:Y:S05]  /*2790*/  EXIT ;  /* 0x000000000000794d */ /* 0x000fea0003800000 */
        .weak           $__internal_4_$__cuda_sm3x_div_rn_noftz_f32_slowpath
        .type           $__internal_4_$__cuda_sm3x_div_rn_noftz_f32_slowpath,@function
        .size           $__internal_4_$__cuda_sm3x_div_rn_noftz_f32_slowpath,(.L_x_25456 - $__internal_4_$__cuda_sm3x_div_rn_noftz_f32_slowpath)
$__internal_4_$__cuda_sm3x_div_rn_noftz_f32_slowpath:
        /* <DEDUP_REMOVED lines=35> */
.L_x_255:
        /* <DEDUP_REMOVED lines=51> */
.L_x_262:
[----:B------:R-:W-:-:S04]  /*2d00*/  LOP3.LUT R13, R13, 0x80000000, RZ, 0xc0, !PT ;  /* 0x800000000d0d7812 */ /* 0x000fc800078ec0ff */
[----:B------:R-:W-:Y:S01]  /*2d10*/  LOP3.LUT R13, R13, 0x7f800000, RZ, 0xfc, !PT ;  /* 0x7f8000000d0d7812 */ /* 0x000fe200078efcff */
[----:B------:R-:W-:Y:S06]  /*2d20*/  BRA `(.L_x_263) ;  /* 0x0000000000047947 */ /* 0x000fec0003800000 */
.L_x_261:
[----:B------:R-:W-:-:S07]  /*2d30*/  LEA R13, R12, R13, 0x17 ;  /* 0x0000000d0c0d7211 */ /* 0x000fce00078eb8ff */
.L_x_263:
[----:B------:R-:W-:Y:S05]  /*2d40*/  BSYNC.RECONVERGENT B4 ;  /* 0x0000000000047941 */ /* 0x000fea0003800200 */
.L_x_260:
[----:B------:R-:W-:Y:S05]  /*2d50*/  BRA `(.L_x_264) ;  /* 0x0000000000207947 */ /* 0x000fea0003800000 */
.L_x_259:
[----:B------:R-:W-:-:S04]  /*2d60*/  LOP3.LUT R13, R13, 0x80000000, R6, 0x48, !PT ;  /* 0x800000000d0d7812 */ /* 0x000fc800078e4806 */
[----:B------:R-:W-:Y:S01]  /*2d70*/  LOP3.LUT R13, R13, 0x7f800000, RZ, 0xfc, !PT ;  /* 0x7f8000000d0d7812 */ /* 0x000fe200078efcff */
[----:B------:R-:W-:Y:S06]  /*2d80*/  BRA `(.L_x_264) ;  /* 0x0000000000147947 */ /* 0x000fec0003800000 */
.L_x_258:
[----:B------:R-:W-:Y:S01]  /*2d90*/  LOP3.LUT R13, R13, 0x80000000, R6, 0x48, !PT ;  /* 0x800000000d0d7812 */ /* 0x000fe200078e4806 */
[----:B------:R-:W-:Y:S06]  /*2da0*/  BRA `(.L_x_264) ;  /* 0x00000000000c7947 */ /* 0x000fec0003800000 */
.L_x_257:
[----:B------:R-:W0:Y:S01]  /*2db0*/  MUFU.RSQ R13, -QNAN ;  /* 0xffc00000000d7908 */ /* 0x000e220000001400 */
[----:B------:R-:W-:Y:S05]  /*2dc0*/  BRA `(.L_x_264) ;  /* 0x0000000000047947 */ /* 0x000fea0003800000 */
.L_x_256:
[----:B------:R-:W-:-:S07]  /*2dd0*/  FADD.FTZ R13, R6, R26 ;  /* 0x0000001a060d7221 */ /* 0x000fce0000010000 */
.L_x_264:
[----:B------:R-:W-:Y:S05]  /*2de0*/  BSYNC.RECONVERGENT B3 ;  /* 0x0000000000037941 */ /* 0x000fea0003800200 */
.L_x_254:
[----:B------:R-:W-:Y:S02]  /*2df0*/  HFMA2 R7, -RZ, RZ, 0, 0 ;  /* 0x00000000ff077431 */ /* 0x000fe400000001ff */
[----:B------:R-:W-:-:S04]  /*2e00*/  IMAD.MOV.U32 R6, RZ, RZ, R8 ;  /* 0x000000ffff067224 */ /* 0x000fc800078e0008 */
[----:B0-----:R-:W-:Y:S05]  /*2e10*/  RET.REL.NODEC R6 `(_Z20SoftmaxBlockSMemImplI10DirectLoadI13__nv_bfloat16fE11DirectStoreIfS1_EfLi1ELi1024EL9Algorithm0EEvT_T0_ll) ;  /* 0xffffffd006787950 */ /* 0x001fea0003c3ffff */
.L_x_265:
        /* <DEDUP_REMOVED lines=14> */
.L_x_25456:


//--------------------- .text._Z20SoftmaxBlockSMemImplI10DirectLoadI13__nv_bfloat16fE11DirectStoreIfS1_EfLi1ELi128EL9Algorithm0EEvT_T0_ll --------------------------
	.section	.text._Z20SoftmaxBlockSMemImplI10DirectLoadI13__nv_bfloat16fE11DirectStoreIfS1_EfLi1ELi128EL9Algorithm0EEvT_T0_ll,"ax",@progbits
	.align	128
        .global         _Z20SoftmaxBlockSMemImplI10DirectLoadI13__nv_bfloat16fE11DirectStoreIfS1_EfLi1ELi128EL9Algorithm0EEvT_T0_ll
        .type           _Z20SoftmaxBlockSMemImplI10DirectLoadI13__nv_bfloat16fE11DirectStoreIfS1_EfLi1ELi128EL9Algorithm0EEvT_T0_ll,@function
        .size           _Z20SoftmaxBlockSMemImplI10DirectLoadI13__nv_bfloat16fE11DirectStoreIfS1_EfLi1ELi128EL9Algorithm0EEvT_T0_ll,(.L_x_25457 - _Z20SoftmaxBlockSMemImplI10DirectLoadI13__nv_bfloat16fE11DirectStoreIfS1_EfLi1ELi128EL9Algorithm0EEvT_T0_ll)
        .other          _Z20SoftmaxBlockSMemImplI10DirectLoadI13__nv_bfloat16fE11DirectStoreIfS1_EfLi1ELi128EL9Algorithm0EEvT_T0_ll,@"STO_CUDA_ENTRY STV_DEFAULT"
_Z20SoftmaxBlockSMemImplI10DirectLoadI13__nv_bfloat16fE11DirectStoreIfS1_EfLi1ELi128EL9Algorithm0EEvT_T0_ll:
.text._Z20SoftmaxBlockSMemImplI10DirectLoadI13__nv_bfloat16fE11DirectStoreIfS1_EfLi1ELi128EL9Algorithm0EEvT_T0_ll:
        /* <DEDUP_REMOVED lines=32> */
.L_x_301:
[----:B0-----:R-:W0:Y:S01]  /*0200*/  LDC R19, c[0x0][0x3a8] ;  /* 0x0000ea00ff137b82 */ /* 0x001e220000000800 */
[----:B------:R-:W-:Y:S01]  /*0210*/  BSSY.RECONVERGENT B0, `(.L_x_266) ;  /* 0x00000b6000007945 */ /* 0x000fe20003800200 */
[----:B----4-:R-:W-:Y:S01]  /*0220*/  IMAD.MOV.U32 R21, RZ, RZ, -0x800000 ;  /* 0xff800000ff157424 */ /* 0x010fe200078e00ff */
[----:B0-----:R-:W-:-:S13]  /*0230*/  ISETP.GE.AND P0, PT, R0, R19, PT ;  /* 0x000000130000720c */ /* 0x001fda0003f06270 */
[----:B-123--:R-:W-:Y:S05]  /*0240*/  @P0 BRA `(.L_x_267) ;  /* 0x0000000800c80947 */ /* 0x00efea0003800000 */
        /* <DEDUP_REMOVED lines=34> */
.L_x_269:
[----:B------:R-:W-:Y:S05]  /*0470*/  BSYNC.RECONVERGENT B1 ;  /* 0x0000000000017941 */ /* 0x000fea0003800200 */
.L_x_268:
[----:B------:R-:W-:Y:S05]  /*0480*/  @!P2 BRA `(.L_x_267) ;  /* 0x000000080038a947 */ /* 0x000fea0003800000 */
[----:B01----:R-:W0:Y:S01]  /*0490*/  LDC.64 R10, c[0x0][0x388] ;  /* 0x0000e200ff0a7b82 */ /* 0x003e220000000a00 */
[----:B------:R-:W-:Y:S02]  /*04a0*/  HFMA2 R17, -RZ, RZ, 0, 0 ;  /* 0x00000000ff117431 */ /* 0x000fe400000001ff */
[----:B------:R-:W-:Y:S01]  /*04b0*/  IMAD.MOV.U32 R16, RZ, RZ, R20 ;  /* 0x000000ffff107224 */ /* 0x000fe200078e0014 */
[----:B------:R-:W-:Y:S01]  /*04c0*/  UMOV UR6, 0x400 ;  /* 0x0000040000067882 */ /* 0x000fe20000000000 */
[----:B------:R-:W-:Y:S01]  /*04d0*/  BSSY.RECONVERGENT B1, `(.L_x_270) ;  /* 0x0000053000017945 */ /* 0x000fe20003800200 */
[----:B------:R-:W-:Y:S02]  /*04e0*/  UIADD3 UR6, UPT, UPT, UR6, 0x40, URZ ;  /* 0x0000004006067890 */ /* 0x000fe4000fffe0ff */
[----:B------:R-:W1:Y:S08]  /*04f0*/  S2UR UR7, SR_CgaCtaId ;  /* 0x00000000000779c3 */ /* 0x000e700000008800 */
[----:B------:R-:W2:Y:S01]  /*0500*/  LDC.64 R8, c[0x0][0x380] ;  /* 0x0000e000ff087b82 */ /* 0x000ea20000000a00 */
[----:B0-----:R-:W-:-:S02]  /*0510*/  IMAD R22, R10, UR4, RZ ;  /* 0x000000040a167c24 */ /* 0x001fc4000f8e02ff */
[----:B------:R-:W-:-:S04]  /*0520*/  IMAD.WIDE.U32 R16, R10, UR8, R16 ;  /* 0x000000080a107c25 */ /* 0x000fc8000f8e0010 */
[----:B------:R-:W-:Y:S01]  /*0530*/  IMAD R11, R11, UR8, R22 ;  /* 0x000000080b0b7c24 */ /* 0x000fe2000f8e0216 */
[----:B-1----:R-:W-:-:S03]  /*0540*/  ULEA UR6, UR7, UR6, 0x18 ;  /* 0x0000000607067291 */ /* 0x002fc6000f8ec0ff */
[----:B------:R-:W-:Y:S02]  /*0550*/  IMAD.IADD R10, R11, 0x1, R17 ;  /* 0x000000010b0a7824 */ /* 0x000fe400078e0211 */
[----:B------:R-:W-:Y:S01]  /*0560*/  IMAD.IADD R11, R19, 0x1, -R20 ;  /* 0x00000001130b7824 */ /* 0x000fe200078e0a14 */
[----:B--2---:R-:W-:-:S04]  /*0570*/  LEA R8, P1, R16, R8, 0x1 ;  /* 0x0000000810087211 */ /* 0x004fc800078208ff */
[----:B------:R-:W-:Y:S02]  /*0580*/  ISETP.GT.AND P2, PT, R11, 0x600, PT ;  /* 0x000006000b00780c */ /* 0x000fe40003f44270 */
[----:B------:R-:W-:Y:S02]  /*0590*/  LEA.HI.X R9, R16, R9, R10, 0x1, P1 ;  /* 0x0000000910097211 */ /* 0x000fe400008f0c0a */
[----:B------:R-:W-:Y:S02]  /*05a0*/  IADD3 R8, P1, PT, R8, 0x200, RZ ;  /* 0x0000020008087810 */ /* 0x000fe40007f3e0ff */
[----:B------:R-:W-:Y:S02]  /*05b0*/  LEA R10, R20, UR6, 0x2 ;  /* 0x00000006140a7c11 */ /* 0x000fe4000f8e10ff */
[----:B------:R-:W-:Y:S02]  /*05c0*/  IADD3.X R9, PT, PT, RZ, R9, RZ, P1, !PT ;  /* 0x00000009ff097210 */ /* 0x000fe40000ffe4ff */
[----:B------:R-:W-:Y:S01]  /*05d0*/  PLOP3.LUT P1, PT, PT, PT, PT, 0x80, 0x8 ;  /* 0x000000000008781c */ /* 0x000fe20003f2f070 */
[----:B------:R-:W-:-:S02]  /*05e0*/  VIADD R10, R10, 0x400 ;  /* 0x000004000a0a7836 */ /* 0x000fc40000000000 */
[----:B------:R-:W-:Y:S10]  /*05f0*/  @!P2 BRA `(.L_x_271) ;  /* 0x000000040000a947 */ /* 0x000ff40003800000 */
[----:B------:R-:W-:Y:S01]  /*0600*/  PLOP3.LUT P1, PT, PT, PT, PT, 0x8, 0x80 ;  /* 0x000000000080781c */ /* 0x000fe20003f2e170 */
[----:B------:R-:W-:-:S12]  /*0610*/  VIADD R11, R19, 0xfffffa00 ;  /* 0xfffffa00130b7836 */ /* 0x000fd80000000000 */
.L_x_272:
        /* <DEDUP_REMOVED lines=62> */
.L_x_271:
[----:B------:R-:W-:Y:S05]  /*0a00*/  BSYNC.RECONVERGENT B1 ;  /* 0x0000000000017941 */ /* 0x000fea0003800200 */
.L_x_270:
        /* <DEDUP_REMOVED lines=37> */
.L_x_274:
[----:B------:R-:W-:Y:S05]  /*0c60*/  BSYNC.RECONVERGENT B1 ;  /* 0x0000000000017941 */ /* 0x000fea0003800200 */
.L_x_273:
        /* <DEDUP_REMOVED lines=16> */
.L_x_267:
[----:B------:R-:W-:Y:S05]  /*0d70*/  BSYNC.RECONVERGENT B0 ;  /* 0x0000000000007941 */ /* 0x000fea0003800200 */
.L_x_266:
[----:B------:R-:W3:Y:S01]  /*0d80*/  SHFL.DOWN PT, R8, R21, 0x1, 0x1f ;  /* 0x08201f0015087f89 */ /* 0x000ee200000e0000 */
[C---:B------:R-:W-:Y:S01]  /*0d90*/  ISETP.GT.AND P1, PT, R2.reuse, 0x1e, PT ;  /* 0x0000001e0200780c */ /* 0x040fe20003f24270 */
[----:B------:R-:W-:Y:S01]  /*0da0*/  BSSY.RECONVERGENT B0, `(.L_x_275) ;  /* 0x0000019000007945 */ /* 0x000fe20003800200 */
[C---:B------:R-:W-:Y:S01]  /*0db0*/  ISETP.GT.AND P2, PT, R2.reuse, 0x1d, PT ;  /* 0x0000001d0200780c */ /* 0x040fe20003f44270 */
[----:B012---:R-:W0:Y:S01]  /*0dc0*/  S2R R11, SR_CgaCtaId ;  /* 0x00000000000b7919 */ /* 0x007e220000008800 */
[C---:B------:R-:W-:Y:S02]  /*0dd0*/  ISETP.GT.AND P3, PT, R2.reuse, 0x1b, PT ;  /* 0x0000001b0200780c */ /* 0x040fe40003f64270 */
[C---:B------:R-:W-:Y:S02]  /*0de0*/  ISETP.GT.AND P5, PT, R2.reuse, 0xf, PT ;  /* 0x0000000f0200780c */ /* 0x040fe40003fa4270 */
[----:B------:R-:W-:Y:S02]  /*0df0*/  ISETP.GT.AND P4, PT, R2, 0x17, PT ;  /* 0x000000170200780c */ /* 0x000fe40003f84270 */
[----:B------:R-:W-:-:S02]  /*0e00*/  MOV R20, 0x400 ;  /* 0x0000040000147802 */ /* 0x000fc40000000f00 */
[----:B------:R-:W-:Y:S02]  /*0e10*/  P2R R9, PR, RZ, 0x10 ;  /* 0x00000010ff097803 */ /* 0x000fe40000000000 */
[----:B------:R-:W-:Y:S02]  /*0e20*/  P2R R9, PR, RZ, 0x20 ;  /* 0x00000020ff097803 */ /* 0x000fe40000000000 */
[----:B---3--:R-:W-:-:S05]  /*0e30*/  @!P1 FMNMX R21, R8, R21, !PT ;  /* 0x0000001508159209 */ /* 0x008fca0007800000 */
[----:B------:R-:W1:Y:S01]  /*0e40*/  SHFL.DOWN PT, R8, R21, 0x2, 0x1f ;  /* 0x08401f0015087f89 */ /* 0x000e6200000e0000 */
[----:B0-----:R-:W-:Y:S02]  /*0e50*/  LEA R16, R11, R20, 0x18 ;  /* 0x000000140b107211 */ /* 0x001fe400078ec0ff */
[----:B-1----:R-:W-:-:S05]  /*0e60*/  @!P2 FMNMX R21, R21, R8, !PT ;  /* 0x000000081515a209 */ /* 0x002fca0007800000 */
        /* <DEDUP_REMOVED lines=12> */
.L_x_276:
[----:B------:R-:W-:Y:S05]  /*0f30*/  BSYNC.RECONVERGENT B0 ;  /* 0x0000000000007941 */ /* 0x000fea0003800200 */
.L_x_275:
[----:B------:R-:W-:Y:S01]  /*0f40*/  BAR.SYNC.DEFER_BLOCKING 0x0 ;  /* 0x0000000000007b1d */ /* 0x000fe20000010000 */
[C---:B------:R-:W-:Y:S02]  /*0f50*/  ISETP.NE.AND P5, PT, R0.reuse, RZ, PT ;  /* 0x000000ff0000720c */ /* 0x040fe40003fa5270 */
[----:B------:R-:W-:-:S03]  /*0f60*/  ISETP.GE.U32.AND P6, PT, R0, R19, PT ;  /* 0x000000130000720c */ /* 0x000fc60003fc6070 */
[----:B------:R-:W3:Y:S01]  /*0f70*/  LDCU UR6, c[0x0][0x3ac] ;  /* 0x00007580ff0677ac */ /* 0x000ee20008000800 */
[----:B------:R-:W-:Y:S07]  /*0f80*/  BSSY.RECONVERGENT B0, `(.L_x_277) ;  /* 0x000007d000007945 */ /* 0x000fee0003800200 */
[----:B-1----:R-:W1:Y:S01]  /*0f90*/  @!P5 LDS.64 R8, [R16+0x8] ;  /* 0x000008001008d984 */ /* 0x002e620000000a00 */
[----:B---3--:R-:W-:-:S03]  /*0fa0*/  ISETP.GE.AND.EX P6, PT, RZ, UR6, PT, P6 ;  /* 0x00000006ff007c0c */ /* 0x008fc6000bfc6360 */
[----:B------:R-:W3:Y:S01]  /*0fb0*/  @!P5 LDS R17, [R16+0x10] ;  /* 0x000010001011d984 */ /* 0x000ee20000000800 */
[----:B-1----:R-:W-:Y:S01]  /*0fc0*/  @!P5 FMNMX3 R8, R10, R8, R9, !PT ;  /* 0x000000080a08d276 */ /* 0x002fe20007800009 */
[----:B0-2---:R-:W-:-:S03]  /*0fd0*/  IMAD.MOV.U32 R10, RZ, RZ, RZ ;  /* 0x000000ffff0a7224 */ /* 0x005fc600078e00ff */
[----:B---3--:R-:W-:-:S05]  /*0fe0*/  @!P5 FMNMX R17, R8, R17, !PT ;  /* 0x000000110811d209 */ /* 0x008fca0007800000 */
[----:B------:R0:W-:Y:S01]  /*0ff0*/  @!P5 STS [R16+0x18], R17 ;  /* 0x000018111000d388 */ /* 0x0001e20000000800 */
[----:B------:R-:W-:Y:S06]  /*1000*/  BAR.SYNC.DEFER_BLOCKING 0x0 ;  /* 0x0000000000007b1d */ /* 0x000fec0000010000 */
[----:B------:R-:W-:Y:S05]  /*1010*/  @P6 BRA `(.L_x_278) ;  /* 0x0000000400cc6947 */ /* 0x000fea0003800000 */
[----:B------:R1:W2:Y:S01]  /*1020*/  LDS R9, [R16+0x18] ;  /* 0x0000180010097984 */ /* 0x0002a20000000800 */
[----:B------:R-:W-:Y:S01]  /*1030*/  ISETP.NE.U32.AND P6, PT, R15, 0x180, PT ;  /* 0x000001800f00780c */ /* 0x000fe20003fc5070 */
[----:B------:R-:W-:Y:S01]  /*1040*/  BSSY.RECONVERGENT B1, `(.L_x_279) ;  /* 0x0000034000017945 */ /* 0x000fe20003800200 */
[----:B------:R-:W-:Y:S02]  /*1050*/  HFMA2 R10, -RZ, RZ, 0, 0 ;  /* 0x00000000ff0a7431 */ /* 0x000fe400000001ff */
[----:B------:R-:W-:Y:S01]  /*1060*/  IMAD.MOV.U32 R8, RZ, RZ, R0 ;  /* 0x000000ffff087224 */ /* 0x000fe200078e0000 */
[----:B------:R-:W-:-:S13]  /*1070*/  ISETP.NE.AND.EX P6, PT, RZ, RZ, PT, P6 ;  /* 0x000000ffff00720c */ /* 0x000fda0003fc5360 */
[----:B-1----:R-:W-:Y:S05]  /*1080*/  @!P6 BRA `(.L_x_280) ;  /* 0x0000000000bce947 */ /* 0x002fea0003800000 */
[----:B------:R-:W2:Y:S01]  /*1090*/  LDS R8, [R14] ;  /* 0x000000000e087984 */ /* 0x000ea20000000800 */
[----:B0-----:R-:W-:Y:S01]  /*10a0*/  IMAD.MOV.U32 R17, RZ, RZ, 0x3bbb989d ;  /* 0x3bbb989dff117424 */ /* 0x001fe200078e00ff */
[----:B------:R-:W-:Y:S02]  /*10b0*/  MOV R21, 0x437c0000 ;  /* 0x437c000000157802 */ /* 0x000fe40000000f00 */
        /* <DEDUP_REMOVED lines=8> */
[----:B------:R-:W-:Y:S01]  /*1140*/  FFMA R23, R8, 1.925963033500011079e-08, R23 ;  /* 0x32a5706008177823 */ /* 0x000fe20000000017 */
[----:B------:R-:W-:-:S05]  /*1150*/  IMAD.MOV.U32 R8, RZ, RZ, R6 ;  /* 0x000000ffff087224 */ /* 0x000fca00078e0006 */
[----:B------:R-:W0:Y:S02]  /*1160*/  MUFU.EX2 R23, R23 ;  /* 0x0000001700177308 */ /* 0x000e240000000800 */
[----:B0-----:R-:W-:-:S04]  /*1170*/  FMUL R25, R10, R23 ;  /* 0x000000170a197220 */ /* 0x001fc80000400000 */
[----:B------:R-:W-:Y:S01]  /*1180*/  FADD R10, RZ, R25 ;  /* 0x00000019ff0a7221 */ /* 0x000fe20000000000 */
[----:B------:R1:W-:Y:S01]  /*1190*/  STS [R14], R25 ;  /* 0x000000190e007388 */ /* 0x0003e20000000800 */
[----:B------:R-:W-:Y:S05]  /*11a0*/  @!P6 BRA `(.L_x_280) ;  /* 0x000000000074e947 */ /* 0x000fea0003800000 */
[----:B------:R-:W0:Y:S01]  /*11b0*/  LDS R8, [R14+0x200] ;  /* 0x000200000e087984 */ /* 0x000e220000000800 */
[----:B------:R-:W-:-:S04]  /*11c0*/  ISETP.NE.U32.AND P6, PT, R15, 0x80, PT ;  /* 0x000000800f00780c */ /* 0x000fc80003fc5070 */
[----:B------:R-:W-:Y:S01]  /*11d0*/  ISETP.NE.AND.EX P6, PT, RZ, RZ, PT, P6 ;  /* 0x000000ffff00720c */ /* 0x000fe20003fc5360 */
[----:B0-----:R-:W-:-:S04]  /*11e0*/  FADD R8, -R9, R8 ;  /* 0x0000000809087221 */ /* 0x001fc80000000100 */
[----:B------:R-:W-:-:S04]  /*11f0*/  FFMA.SAT R22, R8, R17, 0.5 ;  /* 0x3f00000008167423 */ /* 0x000fc80000002011 */
[----:B------:R-:W-:-:S04]  /*1200*/  FFMA.RM R22, R22, R21, 12582913 ;  /* 0x4b40000116167423 */ /* 0x000fc80000004015 */
[C---:B------:R-:W-:Y:S01]  /*1210*/  FADD R23, R22.reuse, -12583039 ;  /* 0xcb40007f16177421 */ /* 0x040fe20000000000 */
[----:B------:R-:W-:-:S03]  /*1220*/  SHF.L.U32 R22, R22, 0x17, RZ ;  /* 0x0000001716167819 */ /* 0x000fc600000006ff */
[----:B------:R-:W-:-:S04]  /*1230*/  FFMA R23, R8, 1.4426950216293334961, -R23 ;  /* 0x3fb8aa3b08177823 */ /* 0x000fc80000000817 */
[----:B------:R-:W-:Y:S01]  /*1240*/  FFMA R23, R8, 1.925963033500011079e-08, R23 ;  /* 0x32a5706008177823 */ /* 0x000fe20000000017 */
[----:B------:R-:W-:-:S05]  /*1250*/  IMAD.MOV.U32 R8, RZ, RZ, R7 ;  /* 0x000000ffff087224 */ /* 0x000fca00078e0007 */
[----:B------:R-:W1:Y:S02]  /*1260*/  MUFU.EX2 R23, R23 ;  /* 0x0000001700177308 */ /* 0x000e640000000800 */
[----:B-1----:R-:W-:-:S04]  /*1270*/  FMUL R25, R22, R23 ;  /* 0x0000001716197220 */ /* 0x002fc80000400000 */
[----:B------:R-:W-:Y:S01]  /*1280*/  FADD R10, R10, R25 ;  /* 0x000000190a0a7221 */ /* 0x000fe20000000000 */
[----:B------:R3:W-:Y:S01]  /*1290*/  STS [R14+0x200], R25 ;  /* 0x000200190e007388 */ /* 0x0007e20000000800 */
[----:B------:R-:W-:Y:S05]  /*12a0*/  @!P6 BRA `(.L_x_280) ;  /* 0x000000000034e947 */ /* 0x000fea0003800000 */
[----:B------:R-:W0:Y:S02]  /*12b0*/  LDS R8, [R14+0x400] ;  /* 0x000400000e087984 */ /* 0x000e240000000800 */
[----:B0-----:R-:W-:-:S04]  /*12c0*/  FADD R8, -R9, R8 ;  /* 0x0000000809087221 */ /* 0x001fc80000000100 */
[----:B------:R-:W-:-:S04]  /*12d0*/  FFMA.SAT R22, R8, R17, 0.5 ;  /* 0x3f00000008167423 */ /* 0x000fc80000002011 */
[----:B------:R-:W-:-:S04]  /*12e0*/  FFMA.RM R22, R22, R21, 12582913 ;  /* 0x4b40000116167423 */ /* 0x000fc80000004015 */
[C---:B------:R-:W-:Y:S01]  /*12f0*/  FADD R17, R22.reuse, -12583039 ;  /* 0xcb40007f16117421 */ /* 0x040fe20000000000 */
[----:B------:R-:W-:-:S03]  /*1300*/  IMAD.SHL.U32 R22, R22, 0x800000, RZ ;  /* 0x0080000016167824 */ /* 0x000fc600078e00ff */
[----:B------:R-:W-:-:S04]  /*1310*/  FFMA R17, R8, 1.4426950216293334961, -R17 ;  /* 0x3fb8aa3b08117823 */ /* 0x000fc80000000811 */
[----:B------:R-:W-:Y:S01]  /*1320*/  FFMA R17, R8, 1.925963033500011079e-08, R17 ;  /* 0x32a5706008117823 */ /* 0x000fe20000000011 */
[----:B------:R-:W-:-:S05]  /*1330*/  MOV R8, R12 ;  /* 0x0000000c00087202 */ /* 0x000fca0000000f00 */
[----:B------:R-:W0:Y:S02]  /*1340*/  MUFU.EX2 R17, R17 ;  /* 0x0000001100117308 */ /* 0x000e240000000800 */
[----:B0-----:R-:W-:-:S04]  /*1350*/  FMUL R21, R22, R17 ;  /* 0x0000001116157220 */ /* 0x001fc80000400000 */
[----:B------:R-:W-:Y:S01]  /*1360*/  FADD R10, R10, R21 ;  /* 0x000000150a0a7221 */ /* 0x000fe20000000000 */
[----:B------:R4:W-:Y:S06]  /*1370*/  STS [R14+0x400], R21 ;  /* 0x000400150e007388 */ /* 0x0009ec0000000800 */
.L_x_280:
[----:B------:R-:W-:Y:S05]  /*1380*/  BSYNC.RECONVERGENT B1 ;  /* 0x0000000000017941 */ /* 0x000fea0003800200 */
.L_x_279:
[----:B------:R-:W-:-:S04]  /*1390*/  ISETP.GE.U32.AND P6, PT, R3, 0x180, PT ;  /* 0x000001800300780c */ /* 0x000fc80003fc6070 */
[----:B------:R-:W-:-:S13]  /*13a0*/  ISETP.GE.U32.AND.EX P6, PT, R5, RZ, PT, P6 ;  /* 0x000000ff0500720c */ /* 0x000fda0003fc6160 */
[----:B------:R-:W-:Y:S05]  /*13b0*/  @!P6 BRA `(.L_x_278) ;  /* 0x0000000000e4e947 */ /* 0x000fea0003800000 */
[----:B------:R-:W-:-:S05]  /*13c0*/  VIADD R20, R20, 0x40 ;  /* 0x0000004014147836 */ /* 0x000fca0000000000 */
[----:B------:R-:W-:-:S07]  /*13d0*/  LEA R11, R11, R20, 0x18 ;  /* 0x000000140b0b7211 */ /* 0x000fce00078ec0ff */
.L_x_281:
[C---:B0-----:R-:W-:Y:S02]  /*13e0*/  IMAD R17, R8.reuse, 0x4, R11 ;  /* 0x0000000408117824 */ /* 0x041fe400078e020b */
[----:B----4-:R-:W-:Y:S02]  /*13f0*/  HFMA2 R21, -RZ, RZ, 0.96630859375, -0.0022525787353515625 ;  /* 0x3bbb989dff157431 */ /* 0x010fe400000001ff */
[----:B------:R-:W-:Y:S01]  /*1400*/  IMAD.MOV.U32 R20, RZ, RZ, 0x437c0000 ;  /* 0x437c0000ff147424 */ /* 0x000fe200078e00ff */
[----:B------:R-:W-:Y:S01]  /*1410*/  IADD3 R8, PT, PT, R8, 0x200, RZ ;  /* 0x0000020008087810 */ /* 0x000fe20007ffe0ff */
[----:B------:R-:W2:Y:S03]  /*1420*/  LDS R24, [R17] ;  /* 0x0000000011187984 */ /* 0x000ea60000000800 */
[----:B------:R-:W-:Y:S01]  /*1430*/  ISETP.GE.U32.AND P6, PT, R8, R19, PT ;  /* 0x000000130800720c */ /* 0x000fe20003fc6070 */
[----:B------:R-:W0:Y:S03]  /*1440*/  LDS R26, [R17+0x200] ;  /* 0x00020000111a7984 */ /* 0x000e260000000800 */
[----:B------:R-:W-:Y:S01]  /*1450*/  ISETP.GE.U32.AND.EX P6, PT, RZ, UR6, PT, P6 ;  /* 0x00000006ff007c0c */ /* 0x000fe2000bfc6160 */
[----:B--2---:R-:W-:-:S04]  /*1460*/  FADD R24, -R9, R24 ;  /* 0x0000001809187221 */ /* 0x004fc80000000100 */
[----:B------:R-:W-:Y:S01]  /*1470*/  FFMA.SAT R23, R24, R21, 0.5 ;  /* 0x3f00000018177423 */ /* 0x000fe20000002015 */
[----:B0-----:R-:W-:-:S03]  /*1480*/  FADD R26, -R9, R26 ;  /* 0x0000001a091a7221 */ /* 0x001fc60000000100 */
[----:B------:R-:W-:Y:S01]  /*1490*/  FFMA.RM R22, R23, R20, 12582913 ;  /* 0x4b40000117167423 */ /* 0x000fe20000004014 */
[----:B------:R-:W-:-:S03]  /*14a0*/  FFMA.SAT R27, R26, R21, 0.5 ;  /* 0x3f0000001a1b7423 */ /* 0x000fc60000002015 */
[C---:B------:R-:W-:Y:S01]  /*14b0*/  FADD R23, R22.reuse, -12583039 ;  /* 0xcb40007f16177421 */ /* 0x040fe20000000000 */
[----:B------:R-:W-:-:S03]  /*14c0*/  IMAD.SHL.U32 R22, R22, 0x800000, RZ ;  /* 0x0080000016167824 */ /* 0x000fc600078e00ff */
[----:B-1-3--:R-:W-:Y:S01]  /*14d0*/  FFMA R25, R24, 1.4426950216293334961, -R23 ;  /* 0x3fb8aa3b18197823 */ /* 0x00afe20000000817 */
[----:B------:R-:W-:-:S03]  /*14e0*/  FFMA.RM R23, R27, R20, 12582913 ;  /* 0x4b4000011b177423 */ /* 0x000fc60000004014 */
[----:B------:R-:W-:Y:S01]  /*14f0*/  FFMA R25, R24, 1.925963033500011079e-08, R25 ;  /* 0x32a5706018197823 */ /* 0x000fe20000000019 */
[C---:B------:R-:W-:Y:S01]  /*1500*/  FADD R27, R23.reuse, -12583039 ;  /* 0xcb40007f171b7421 */ /* 0x040fe20000000000 */
[----:B------:R-:W-:-:S03]  /*1510*/  SHF.L.U32 R29, R23, 0x17, RZ ;  /* 0x00000017171d7819 */ /* 0x000fc600000006ff */
[C---:B------:R-:W-:Y:S01]  /*1520*/  FFMA R27, R26.reuse, 1.4426950216293334961, -R27 ;  /* 0x3fb8aa3b1a1b7823 */ /* 0x040fe2000000081b */
[----:B------:R-:W0:Y:S03]  /*1530*/  MUFU.EX2 R25, R25 ;  /* 0x0000001900197308 */ /* 0x000e260000000800 */
[----:B------:R-:W-:Y:S02]  /*1540*/  FFMA R27, R26, 1.925963033500011079e-08, R27 ;  /* 0x32a570601a1b7823 */ /* 0x000fe4000000001b */
[----:B------:R-:W1:Y:S03]  /*1550*/  LDS R26, [R17+0x400] ;  /* 0x00040000111a7984 */ /* 0x000e660000000800 */
[----:B------:R-:W2:Y:S01]  /*1560*/  MUFU.EX2 R24, R27 ;  /* 0x0000001b00187308 */ /* 0x000ea20000000800 */
[----:B0-----:R-:W-:-:S05]  /*1570*/  FMUL R22, R22, R25 ;  /* 0x0000001916167220 */ /* 0x001fca0000400000 */
[----:B------:R-:W-:Y:S01]  /*1580*/  STS [R17], R22 ;  /* 0x0000001611007388 */ /* 0x000fe20000000800 */
[----:B--2---:R-:W-:-:S05]  /*1590*/  FMUL R24, R29, R24 ;  /* 0x000000181d187220 */ /* 0x004fca0000400000 */
[----:B------:R-:W-:Y:S01]  /*15a0*/  STS [R17+0x200], R24 ;  /* 0x0002001811007388 */ /* 0x000fe20000000800 */
[----:B-1----:R-:W-:-:S04]  /*15b0*/  FADD R26, -R9, R26 ;  /* 0x0000001a091a7221 */ /* 0x002fc80000000100 */
[----:B------:R-:W-:-:S04]  /*15c0*/  FFMA.SAT R28, R26, R21, 0.5 ;  /* 0x3f0000001a1c7423 */ /* 0x000fc80000002015 */
[----:B------:R-:W-:Y:S02]  /*15d0*/  FFMA.RM R23, R28, R20, 12582913 ;  /* 0x4b4000011c177423 */ /* 0x000fe40000004014 */
[----:B------:R-:W0:Y:S02]  /*15e0*/  LDS R28, [R17+0x600] ;  /* 0x00060000111c7984 */ /* 0x000e240000000800 */
[C---:B------:R-:W-:Y:S01]  /*15f0*/  FADD R29, R23.reuse, -12583039 ;  /* 0xcb40007f171d7421 */ /* 0x040fe20000000000 */
[----:B------:R-:W-:-:S03]  /*1600*/  IMAD.SHL.U32 R23, R23, 0x800000, RZ ;  /* 0x0080000017177824 */ /* 0x000fc600078e00ff */
[----:B------:R-:W-:-:S04]  /*1610*/  FFMA R29, R26, 1.4426950216293334961, -R29 ;  /* 0x3fb8aa3b1a1d7823 */ /* 0x000fc8000000081d */
[----:B------:R-:W-:-:S06]  /*1620*/  FFMA R26, R26, 1.925963033500011079e-08, R29 ;  /* 0x32a570601a1a7823 */ /* 0x000fcc000000001d */
[----:B------:R-:W1:Y:S01]  /*1630*/  MUFU.EX2 R26, R26 ;  /* 0x0000001a001a7308 */ /* 0x000e620000000800 */
[----:B0-----:R-:W-:-:S04]  /*1640*/  FADD R28, -R9, R28 ;  /* 0x0000001c091c7221 */ /* 0x001fc80000000100 */
[----:B------:R-:W-:-:S04]  /*1650*/  FFMA.SAT R21, R28, R21, 0.5 ;  /* 0x3f0000001c157423 */ /* 0x000fc80000002015 */
[----:B------:R-:W-:-:S04]  /*1660*/  FFMA.RM R20, R21, R20, 12582913 ;  /* 0x4b40000115147423 */ /* 0x000fc80000004014 */
[----:B------:R-:W-:-:S04]  /*1670*/  FADD R21, R20, -12583039 ;  /* 0xcb40007f14157421 */ /* 0x000fc80000000000 */
[----:B------:R-:W-:-:S04]  /*1680*/  FFMA R21, R28, 1.4426950216293334961, -R21 ;  /* 0x3fb8aa3b1c157823 */ /* 0x000fc80000000815 */
[----:B------:R-:W-:Y:S01]  /*1690*/  FFMA R28, R28, 1.925963033500011079e-08, R21 ;  /* 0x32a570601c1c7823 */ /* 0x000fe20000000015 */
[----:B------:R-:W-:Y:S02]  /*16a0*/  IMAD.SHL.U32 R21, R20, 0x800000, RZ ;  /* 0x0080000014157824 */ /* 0x000fe400078e00ff */
[----:B-1----:R-:W-:-:S03]  /*16b0*/  FMUL R20, R23, R26 ;  /* 0x0000001a17147220 */ /* 0x002fc60000400000 */
[----:B------:R-:W0:Y:S02]  /*16c0*/  MUFU.EX2 R28, R28 ;  /* 0x0000001c001c7308 */ /* 0x000e240000000800 */
[----:B------:R1:W-:Y:S01]  /*16d0*/  STS [R17+0x400], R20 ;  /* 0x0004001411007388 */ /* 0x0003e20000000800 */
[----:B0-----:R-:W-:Y:S01]  /*16e0*/  FMUL R23, R21, R28 ;  /* 0x0000001c15177220 */ /* 0x001fe20000400000 */
[----:B------:R-:W-:-:S04]  /*16f0*/  FADD R21, R22, R10 ;  /* 0x0000000a16157221 */ /* 0x000fc80000000000 */
[----:B------:R1:W-:Y:S01]  /*1700*/  STS [R17+0x600], R23 ;  /* 0x0006001711007388 */ /* 0x0003e20000000800 */
[----:B------:R-:W-:-:S04]  /*1710*/  FADD R21, R21, R24 ;  /* 0x0000001815157221 */ /* 0x000fc80000000000 */
[----:B------:R-:W-:-:S04]  /*1720*/  FADD R21, R21, R20 ;  /* 0x0000001415157221 */ /* 0x000fc80000000000 */
[----:B------:R-:W-:Y:S01]  /*1730*/  FADD R10, R21, R23 ;  /* 0x00000017150a7221 */ /* 0x000fe20000000000 */
[----:B-1----:R-:W-:Y:S06]  /*1740*/  @!P6 BRA `(.L_x_281) ;  /* 0xfffffffc0024e947 */ /* 0x002fec000383ffff */
.L_x_278:
[----:B------:R-:W-:Y:S05]  /*1750*/  BSYNC.RECONVERGENT B0 ;  /* 0x0000000000007941 */ /* 0x000fea0003800200 */
.L_x_277:
[----:B0-----:R-:W-:Y:S01]  /*1760*/  IMAD.MOV.U32 R17, RZ, RZ, R10 ;  /* 0x000000ffff117224 */ /* 0x001fe200078e000a */
[----:B------:R-:W-:Y:S01]  /*1770*/  ISETP.GT.AND P6, PT, R2, 0xf, PT ;  /* 0x0000000f0200780c */ /* 0x000fe20003fc4270 */
[----:B------:R-:W0:Y:S01]  /*1780*/  LDCU UR11, c[0x0][0x3a8] ;  /* 0x00007500ff0b77ac */ /* 0x000e220008000800 */
[----:B------:R-:W-:Y:S02]  /*1790*/  BSSY.RECONVERGENT B0, `(.L_x_282) ;  /* 0x00000b6000007945 */ /* 0x000fe40003800200 */
[----:B------:R-:W5:Y:S02]  /*17a0*/  SHFL.DOWN PT, R8, R17, 0x1, 0x1f ;  /* 0x08201f0011087f89 */ /* 0x000f6400000e0000 */
[----:B-----5:R-:W-:Y:S01]  /*17b0*/  @!P1 FADD R17, R8, R17 ;  /* 0x0000001108119221 */ /* 0x020fe20000000000 */
[----:B------:R-:W-:-:S04]  /*17c0*/  ISETP.GT.AND P1, PT, R2, 0x17, PT ;  /* 0x000000170200780c */ /* 0x000fc80003f24270 */
[----:B------:R-:W5:Y:S02]  /*17d0*/  SHFL.DOWN PT, R8, R17, 0x2, 0x1f ;  /* 0x08401f0011087f89 */ /* 0x000f6400000e0000 */
[----:B-----5:R-:W-:-:S05]  /*17e0*/  @!P2 FADD R17, R17, R8 ;  /* 0x000000081111a221 */ /* 0x020fca0000000000 */
[----:B------:R-:W5:Y:S02]  /*17f0*/  SHFL.DOWN PT, R8, R17, 0x4, 0x1f ;  /* 0x08801f0011087f89 */ /* 0x000f6400000e0000 */
[----:B-----5:R-:W-:-:S05]  /*1800*/  @!P3 FADD R17, R17, R8 ;  /* 0x000000081111b221 */ /* 0x020fca0000000000 */
[----:B------:R-:W5:Y:S02]  /*1810*/  SHFL.DOWN PT, R8, R17, 0x8, 0x1f ;  /* 0x09001f0011087f89 */ /* 0x000f6400000e0000 */
[----:B-----5:R-:W-:-:S05]  /*1820*/  @!P1 FADD R17, R17, R8 ;  /* 0x0000000811119221 */ /* 0x020fca0000000000 */
[----:B------:R-:W5:Y:S02]  /*1830*/  SHFL.DOWN PT, R8, R17, 0x10, 0x1f ;  /* 0x0a001f0011087f89 */ /* 0x000f6400000e0000 */
[----:B-----5:R-:W-:-:S05]  /*1840*/  @!P6 FADD R17, R17, R8 ;  /* 0x000000081111e221 */ /* 0x020fca0000000000 */
[----:B------:R-:W-:Y:S01]  /*1850*/  @P4 STS [R13+UR5+0x4], R17 ;  /* 0x000004110d004988 */ /* 0x000fe20008000805 */
[----:B------:R-:W-:Y:S06]  /*1860*/  BAR.SYNC.DEFER_BLOCKING 0x0 ;  /* 0x0000000000007b1d */ /* 0x000fec0000010000 */
[----:B--2---:R-:W2:Y:S02]  /*1870*/  @!P5 LDS.128 R8, [R16+0x20] ;  /* 0x000020001008d984 */ /* 0x004ea40000000c00 */
[----:B--2---:R-:W-:-:S04]  /*1880*/  @!P5 FADD R9, R17, R9 ;  /* 0x000000091109d221 */ /* 0x004fc80000000000 */
[----:B------:R-:W-:-:S04]  /*1890*/  @!P5 FADD R10, R9, R10 ;  /* 0x0000000a090ad221 */ /* 0x000fc80000000000 */
[----:B------:R-:W-:-:S05]  /*18a0*/  @!P5 FADD R11, R10, R11 ;  /* 0x0000000b0a0bd221 */ /* 0x000fca0000000000 */
[----:B------:R2:W-:Y:S01]  /*18b0*/  @!P5 STS [R16+0x34], R11 ;  /* 0x0000340b1000d388 */ /* 0x0005e20000000800 */
[----:B------:R-:W-:Y:S06]  /*18c0*/  BAR.SYNC.DEFER_BLOCKING 0x0 ;  /* 0x0000000000007b1d */ /* 0x000fec0000010000 */
[----:B0-----:R-:W-:Y:S05]  /*18d0*/  @P0 BRA `(.L_x_283) ;  /* 0x0000000800840947 */ /* 0x001fea0003800000 */
[----:B------:R0:W0:Y:S01]  /*18e0*/  LDS R19, [R16+0x34] ;  /* 0x0000340010137984 */ /* 0x0000220000000800 */
[----:B------:R-:W-:Y:S01]  /*18f0*/  ISETP.NE.AND P0, PT, R18, RZ, PT ;  /* 0x000000ff1200720c */ /* 0x000fe20003f05270 */
[----:B------:R-:W-:Y:S01]  /*1900*/  BSSY.RECONVERGENT B1, `(.L_x_284) ;  /* 0x0000045000017945 */ /* 0x000fe20003800200 */
[----:B------:R-:W-:-:S11]  /*1910*/  IMAD.MOV.U32 R20, RZ, RZ, R0 ;  /* 0x000000ffff147224 */ /* 0x000fd600078e0000 */
[----:B------:R-:W-:Y:S05]  /*1920*/  @!P0 BRA `(.L_x_285) ;  /* 0x0000000400088947 */ /* 0x000fea0003800000 */
[----:B0-2---:R-:W0:Y:S01]  /*1930*/  LDS R16, [R14] ;  /* 0x000000000e107984 */ /* 0x005e220000000800 */
[----:B------:R-:W2:Y:S01]  /*1940*/  MUFU.RCP R8, R19 ;  /* 0x0000001300087308 */ /* 0x000ea20000001000 */
[----:B------:R-:W-:Y:S01]  /*1950*/  BSSY.RECONVERGENT B2, `(.L_x_286) ;  /* 0x000000b000027945 */ /* 0x000fe20003800200 */
[----:B--2---:R-:W-:-:S04]  /*1960*/  FFMA R9, -R19, R8, 1 ;  /* 0x3f80000013097423 */ /* 0x004fc80000000108 */
[----:B------:R-:W-:Y:S02]  /*1970*/  FFMA R9, R8, R9, R8 ;  /* 0x0000000908097223 */ /* 0x000fe40000000008 */
[----:B0-----:R-:W0:Y:S02]  /*1980*/  FCHK P0, R16, R19 ;  /* 0x0000001310007302 */ /* 0x001e240000000000 */
[----:B------:R-:W-:-:S04]  /*1990*/  FFMA R8, R16, R9, RZ ;  /* 0x0000000910087223 */ /* 0x000fc800000000ff */
[----:B------:R-:W-:-:S04]  /*19a0*/  FFMA R10, -R19, R8, R16 ;  /* 0x00000008130a7223 */ /* 0x000fc80000000110 */
[----:B------:R-:W-:Y:S01]  /*19b0*/  FFMA R20, R9, R10, R8 ;  /* 0x0000000a09147223 */ /* 0x000fe20000000008 */
[----:B0-----:R-:W-:Y:S06]  /*19c0*/  @!P0 BRA `(.L_x_287) ;  /* 0x00000000000c8947 */ /* 0x001fec0003800000 */
[----:B------:R-:W-:-:S07]  /*19d0*/  MOV R22, 0x19f0 ;  /* 0x000019f000167802 */ /* 0x000fce0000000f00 */
[----:B-1-34-:R-:W-:Y:S05]  /*19e0*/  CALL.REL.NOINC `($__internal_5_$__cuda_sm3x_div_rn_noftz_f32_slowpath) ;  /* 0x0000000800607944 */ /* 0x01afea0003c00000 */
[----:B------:R-:W-:-:S07]  /*19f0*/  MOV R20, R25 ;  /* 0x0000001900147202 */ /* 0x000fce0000000f00 */
.L_x_287:
[----:B------:R-:W-:Y:S05]  /*1a00*/  BSYNC.RECONVERGENT B2 ;  /* 0x0000000000027941 */ /* 0x000fea0003800200 */
.L_x_286:
[----:B------:R-:W0:Y:S01]  /*1a10*/  LDC.64 R10, c[0x0][0x398] ;  /* 0x0000e600ff0a7b82 */ /* 0x000e220000000a00 */
[----:B------:R-:W-:Y:S01]  /*1a20*/  IMAD.MOV.U32 R16, RZ, RZ, R0 ;  /* 0x000000ffff107224 */ /* 0x000fe200078e0000 */
[----:B------:R-:W-:Y:S01]  /*1a30*/  F2FP.BF16.F32.PACK_AB R20, RZ, R20 ;  /* 0x00000014ff14723e */ /* 0x000fe200000010ff */
[----:B------:R-:W-:-:S05]  /*1a40*/  IMAD.MOV.U32 R17, RZ, RZ, RZ ;  /* 0x000000ffff117224 */ /* 0x000fca00078e00ff */
[----:B------:R-:W2:Y:S01]  /*1a50*/  LDC.64 R8, c[0x0][0x390] ;  /* 0x0000e400ff087b82 */ /* 0x000ea20000000a00 */
[C---:B0-----:R-:W-:Y:S02]  /*1a60*/  IMAD R22, R10.reuse, UR4, RZ ;  /* 0x000000040a167c24 */ /* 0x041fe4000f8e02ff */
[----:B------:R-:W-:-:S04]  /*1a70*/  IMAD.WIDE.U32 R16, R10, UR8, R16 ;  /* 0x000000080a107c25 */ /* 0x000fc8000f8e0010 */
[----:B------:R-:W-:Y:S01]  /*1a80*/  IMAD R11, R11, UR8, R22 ;  /* 0x000000080b0b7c24 */ /* 0x000fe2000f8e0216 */
[----:B--2---:R-:W-:-:S04]  /*1a90*/  LEA R8, P0, R16, R8, 0x1 ;  /* 0x0000000810087211 */ /* 0x004fc800078008ff */
[----:B------:R-:W-:-:S04]  /*1aa0*/  IADD3 R10, PT, PT, R17, R11, RZ ;  /* 0x0000000b110a7210 */ /* 0x000fc80007ffe0ff */
[--C-:B------:R-:W-:Y:S02]  /*1ab0*/  LEA.HI.X R9, R16, R9, R10.reuse, 0x1, P0 ;  /* 0x0000000910097211 */ /* 0x100fe400000f0c0a */
[----:B------:R-:W-:Y:S01]  /*1ac0*/  PRMT R10, R20, 0x7610, R10 ;  /* 0x00007610140a7816 */ /* 0x000fe2000000000a */
[----:B------:R-:W-:Y:S01]  /*1ad0*/  IMAD.MOV.U32 R20, RZ, RZ, R6 ;  /* 0x000000ffff147224 */ /* 0x000fe200078e0006 */
[----:B------:R-:W-:-:S03]  /*1ae0*/  ISETP.NE.AND P0, PT, R18, 0x1, PT ;  /* 0x000000011200780c */ /* 0x000fc60003f05270 */
[----:B------:R0:W-:Y:S10]  /*1af0*/  STG.E.U16 desc[UR12][R8.64], R10 ;  /* 0x0000000a08007986 */ /* 0x0001f4000c10150c */
[----:B------:R-:W-:Y:S05]  /*1b00*/  @!P0 BRA `(.L_x_285) ;  /* 0x0000000000908947 */ /* 0x000fea0003800000 */
[----:B------:R-:W2:Y:S01]  /*1b10*/  LDS R16, [R14+0x200] ;  /* 0x000200000e107984 */ /* 0x000ea20000000800 */
[----:B0-----:R-:W0:Y:S01]  /*1b20*/  MUFU.RCP R10, R19 ;  /* 0x00000013000a7308 */ /* 0x001e220000001000 */
[----:B------:R-:W-:Y:S01]  /*1b30*/  BSSY.RECONVERGENT B2, `(.L_x_288) ;  /* 0x000000c000027945 */ /* 0x000fe20003800200 */
[----:B------:R-:W-:Y:S01]  /*1b40*/  ISETP.NE.AND P2, PT, R18, 0x2, PT ;  /* 0x000000021200780c */ /* 0x000fe20003f45270 */
[----:B0-----:R-:W-:-:S04]  /*1b50*/  FFMA R11, -R19, R10, 1 ;  /* 0x3f800000130b7423 */ /* 0x001fc8000000010a */
[----:B------:R-:W-:Y:S01]  /*1b60*/  FFMA R10, R10, R11, R10 ;  /* 0x0000000b0a0a7223 */ /* 0x000fe2000000000a */
[----:B--2---:R-:W0:Y:S03]  /*1b70*/  FCHK P0, R16, R19 ;  /* 0x0000001310007302 */ /* 0x004e260000000000 */
[----:B------:R-:W-:-:S04]  /*1b80*/  FFMA R11, R10, R16, RZ ;  /* 0x000000100a0b7223 */ /* 0x000fc800000000ff */
[----:B------:R-:W-:-:S04]  /*1b90*/  FFMA R20, -R19, R11, R16 ;  /* 0x0000000b13147223 */ /* 0x000fc80000000110 */
[----:B------:R-:W-:Y:S01]  /*1ba0*/  FFMA R10, R10, R20, R11 ;  /* 0x000000140a0a7223 */ /* 0x000fe2000000000b */
[----:B0-----:R-:W-:Y:S06]  /*1bb0*/  @!P0 BRA `(.L_x_289) ;  /* 0x00000000000c8947 */ /* 0x001fec0003800000 */
[----:B------:R-:W-:-:S07]  /*1bc0*/  MOV R22, 0x1be0 ;  /* 0x00001be000167802 */ /* 0x000fce0000000f00 */
[----:B-1-34-:R-:W-:Y:S05]  /*1bd0*/  CALL.REL.NOINC `($__internal_5_$__cuda_sm3x_div_rn_noftz_f32_slowpath) ;  /* 0x0000000400e47944 */ /* 0x01afea0003c00000 */
[----:B------:R-:W-:-:S07]  /*1be0*/  IMAD.MOV.U32 R10, RZ, RZ, R25 ;  /* 0x000000ffff0a7224 */ /* 0x000fce00078e0019 */
.L_x_289:
[----:B------:R-:W-:Y:S05]  /*1bf0*/  BSYNC.RECONVERGENT B2 ;  /* 0x0000000000027941 */ /* 0x000fea0003800200 */
.L_x_288:
[----:B------:R-:W-:Y:S02]  /*1c00*/  F2FP.BF16.F32.PACK_AB R10, RZ, R10 ;  /* 0x0000000aff0a723e */ /* 0x000fe400000010ff */
[----:B------:R-:W-:-:S03]  /*1c10*/  MOV R20, R7 ;  /* 0x0000000700147202 */ /* 0x000fc60000000f00 */
[----:B------:R0:W-:Y:S01]  /*1c20*/  STG.E.U16 desc[UR12][R8.64+0x100], R10 ;  /* 0x0001000a08007986 */ /* 0x0001e2000c10150c */
[----:B------:R-:W-:Y:S05]  /*1c30*/  @!P2 BRA `(.L_x_285) ;  /* 0x000000000044a947 */ /* 0x000fea0003800000 */
[----:B------:R-:W2:Y:S01]  /*1c40*/  LDS R16, [R14+0x400] ;  /* 0x000400000e107984 */ /* 0x000ea20000000800 */
[----:B0-----:R-:W0:Y:S01]  /*1c50*/  MUFU.RCP R10, R19 ;  /* 0x00000013000a7308 */ /* 0x001e220000001000 */
[----:B------:R-:W-:Y:S01]  /*1c60*/  BSSY.RECONVERGENT B2, `(.L_x_290) ;  /* 0x000000b000027945 */ /* 0x000fe20003800200 */
[----:B0-----:R-:W-:-:S04]  /*1c70*/  FFMA R11, -R19, R10, 1 ;  /* 0x3f800000130b7423 */ /* 0x001fc8000000010a */
[----:B------:R-:W-:Y:S02]  /*1c80*/  FFMA R10, R10, R11, R10 ;  /* 0x0000000b0a0a7223 */ /* 0x000fe4000000000a */
[----:B--2---:R-:W0:Y:S02]  /*1c90*/  FCHK P0, R16, R19 ;  /* 0x0000001310007302 */ /* 0x004e240000000000 */
[----:B------:R-:W-:-:S04]  /*1ca0*/  FFMA R11, R10, R16, RZ ;  /* 0x000000100a0b7223 */ /* 0x000fc800000000ff */
[----:B------:R-:W-:-:S04]  /*1cb0*/  FFMA R20, -R19, R11, R16 ;  /* 0x0000000b13147223 */ /* 0x000fc80000000110 */
[----:B------:R-:W-:Y:S01]  /*1cc0*/  FFMA R10, R10, R20, R11 ;  /* 0x000000140a0a7223 */ /* 0x000fe2000000000b */
[----:B0-----:R-:W-:Y:S06]  /*1cd0*/  @!P0 BRA `(.L_x_291) ;  /* 0x00000000000c8947 */ /* 0x001fec0003800000 */
[----:B------:R-:W-:-:S07]  /*1ce0*/  MOV R22, 0x1d00 ;  /* 0x00001d0000167802 */ /* 0x000fce0000000f00 */
[----:B-1-34-:R-:W-:Y:S05]  /*1cf0*/  CALL.REL.NOINC `($__internal_5_$__cuda_sm3x_div_rn_noftz_f32_slowpath) ;  /* 0x00000004009c7944 */ /* 0x01afea0003c00000 */
[----:B------:R-:W-:-:S07]  /*1d00*/  IMAD.MOV.U32 R10, RZ, RZ, R25 ;  /* 0x000000ffff0a7224 */ /* 0x000fce00078e0019 */
.L_x_291:
[----:B------:R-:W-:Y:S05]  /*1d10*/  BSYNC.RECONVERGENT B2 ;  /* 0x0000000000027941 */ /* 0x000fea0003800200 */
.L_x_290:
[----:B------:R-:W-:Y:S01]  /*1d20*/  F2FP.BF16.F32.PACK_AB R10, RZ, R10 ;  /* 0x0000000aff0a723e */ /* 0x000fe200000010ff */
[----:B------:R-:W-:-:S04]  /*1d30*/  IMAD.MOV.U32 R20, RZ, RZ, R12 ;  /* 0x000000ffff147224 */ /* 0x000fc800078e000c */
[----:B------:R0:W-:Y:S03]  /*1d40*/  STG.E.U16 desc[UR12][R8.64+0x200], R10 ;  /* 0x0002000a08007986 */ /* 0x0001e6000c10150c */
.L_x_285:
[----:B------:R-:W-:Y:S05]  /*1d50*/  BSYNC.RECONVERGENT B1 ;  /* 0x0000000000017941 */ /* 0x000fea0003800200 */
.L_x_284:
[----:B------:R-:W-:-:S13]  /*1d60*/  ISETP.GE.U32.AND P0, PT, R4, 0x180, PT ;  /* 0x000001800400780c */ /* 0x000fda0003f06070 */
[----:B------:R-:W-:Y:S05]  /*1d70*/  @!P0 BRA `(.L_x_283) ;  /* 0x00000004005c8947 */ /* 0x000fea0003800000 */
.L_x_300:
[----:B------:R-:W5:Y:S01]  /*1d80*/  S2UR UR7, SR_CgaCtaId ;  /* 0x00000000000779c3 */ /* 0x000f620000008800 */
[----:B------:R-:W-:Y:S01]  /*1d90*/  UMOV UR6, 0x400 ;  /* 0x0000040000067882 */ /* 0x000fe20000000000 */
[----:B0-----:R-:W0:Y:S01]  /*1da0*/  MUFU.RCP R8, R19 ;  /* 0x0000001300087308 */ /* 0x001e220000001000 */
[----:B------:R-:W-:Y:S01]  /*1db0*/  UIADD3 UR6, UPT, UPT, UR6, 0x40, URZ ;  /* 0x0000004006067890 */ /* 0x000fe2000fffe0ff */
[----:B------:R-:W-:Y:S01]  /*1dc0*/  BSSY.RECONVERGENT B1, `(.L_x_292) ;  /* 0x000000e000017945 */ /* 0x000fe20003800200 */
[----:B0-----:R-:W-:-:S04]  /*1dd0*/  FFMA R9, -R19, R8, 1 ;  /* 0x3f80000013097423 */ /* 0x001fc80000000108 */
[----:B------:R-:W-:Y:S01]  /*1de0*/  FFMA R8, R8, R9, R8 ;  /* 0x0000000908087223 */ /* 0x000fe20000000008 */
[----:B-----5:R-:W-:-:S06]  /*1df0*/  ULEA UR6, UR7, UR6, 0x18 ;  /* 0x0000000607067291 */ /* 0x020fcc000f8ec0ff */
[----:B----4-:R-:W-:-:S05]  /*1e00*/  LEA R21, R20, UR6, 0x2 ;  /* 0x0000000614157c11 */ /* 0x010fca000f8e10ff */
[----:B--2---:R-:W0:Y:S02]  /*1e10*/  LDS R16, [R21] ;  /* 0x0000000015107984 */ /* 0x004e240000000800 */
[----:B0-----:R-:W0:Y:S01]  /*1e20*/  FCHK P0, R16, R19 ;  /* 0x0000001310007302 */ /* 0x001e220000000000 */
[----:B------:R-:W-:-:S04]  /*1e30*/  FFMA R23, R8, R16, RZ ;  /* 0x0000001008177223 */ /* 0x000fc800000000ff */
[----:B------:R-:W-:-:S04]  /*1e40*/  FFMA R10, -R19, R23, R16 ;  /* 0x00000017130a7223 */ /* 0x000fc80000000110 */
[----:B------:R-:W-:Y:S01]  /*1e50*/  FFMA R23, R8, R10, R23 ;  /* 0x0000000a08177223 */ /* 0x000fe20000000017 */
[----:B0-----:R-:W-:Y:S06]  /*1e60*/  @!P0 BRA `(.L_x_293) ;  /* 0x00000000000c8947 */ /* 0x001fec0003800000 */
[----:B------:R-:W-:-:S07]  /*1e70*/  MOV R22, 0x1e90 ;  /* 0x00001e9000167802 */ /* 0x000fce0000000f00 */
[----:B-1-3--:R-:W-:Y:S05]  /*1e80*/  CALL.REL.NOINC `($__internal_5_$__cuda_sm3x_div_rn_noftz_f32_slowpath) ;  /* 0x0000000400387944 */ /* 0x00afea0003c00000 */
[----:B------:R-:W-:-:S07]  /*1e90*/  MOV R23, R25 ;  /* 0x0000001900177202 */ /* 0x000fce0000000f00 */
.L_x_293:
[----:B------:R-:W-:Y:S05]  /*1ea0*/  BSYNC.RECONVERGENT B1 ;  /* 0x0000000000017941 */ /* 0x000fea0003800200 */
.L_x_292:
[----:B------:R-:W0:Y:S01]  /*1eb0*/  LDC.64 R16, c[0x0][0x398] ;  /* 0x0000e600ff107b82 */ /* 0x000e220000000a00 */
[----:B------:R-:W2:Y:S01]  /*1ec0*/  LDS R22, [R21+0x200] ;  /* 0x0002000015167984 */ /* 0x000ea20000000800 */
[----:B------:R-:W-:Y:S02]  /*1ed0*/  HFMA2 R9, -RZ, RZ, 0, 0 ;  /* 0x00000000ff097431 */ /* 0x000fe400000001ff */
[----:B------:R-:W-:Y:S01]  /*1ee0*/  IMAD.MOV.U32 R8, RZ, RZ, R20 ;  /* 0x000000ffff087224 */ /* 0x000fe200078e0014 */
[----:B------:R-:W-:Y:S01]  /*1ef0*/  F2FP.BF16.F32.PACK_AB R23, RZ, R23 ;  /* 0x00000017ff17723e */ /* 0x000fe200000010ff */
[----:B------:R-:W-:Y:S02]  /*1f00*/  BSSY.RECONVERGENT B1, `(.L_x_294) ;  /* 0x0000015000017945 */ /* 0x000fe40003800200 */
[----:B------:R-:W4:Y:S01]  /*1f10*/  LDC.64 R10, c[0x0][0x390] ;  /* 0x0000e400ff0a7b82 */ /* 0x000f220000000a00 */
[C---:B0-----:R-:W-:Y:S02]  /*1f20*/  IMAD R24, R16.reuse, UR4, RZ ;  /* 0x0000000410187c24 */ /* 0x041fe4000f8e02ff */
[----:B------:R-:W-:-:S02]  /*1f30*/  IMAD.WIDE.U32 R8, R16, UR8, R8 ;  /* 0x0000000810087c25 */ /* 0x000fc4000f8e0008 */
[----:B------:R-:W0:Y:S02]  /*1f40*/  MUFU.RCP R16, R19 ;  /* 0x0000001300107308 */ /* 0x000e240000001000 */
[----:B------:R-:W-:Y:S01]  /*1f50*/  IMAD R17, R17, UR8, R24 ;  /* 0x0000000811117c24 */ /* 0x000fe2000f8e0218 */
[----:B----4-:R-:W-:-:S03]  /*1f60*/  LEA R10, P0, R8, R10, 0x1 ;  /* 0x0000000a080a7211 */ /* 0x010fc600078008ff */
[----:B------:R-:W-:-:S05]  /*1f70*/  IMAD.IADD R9, R17, 0x1, R9 ;  /* 0x0000000111097824 */ /* 0x000fca00078e0209 */
[----:B------:R-:W-:-:S05]  /*1f80*/  LEA.HI.X R11, R8, R11, R9, 0x1, P0 ;  /* 0x0000000b080b7211 */ /* 0x000fca00000f0c09 */
[----:B------:R4:W-:Y:S01]  /*1f90*/  STG.E.U16 desc[UR12][R10.64], R23 ;  /* 0x000000170a007986 */ /* 0x0009e2000c10150c */
[----:B--2---:R-:W2:Y:S01]  /*1fa0*/  FCHK P0, R22, R19 ;  /* 0x0000001316007302 */ /* 0x004ea20000000000 */
[----:B0-----:R-:W-:-:S04]  /*1fb0*/  FFMA R9, -R19, R16, 1 ;  /* 0x3f80000013097423 */ /* 0x001fc80000000110 */
[----:B------:R-:W-:-:S04]  /*1fc0*/  FFMA R8, R16, R9, R16 ;  /* 0x0000000910087223 */ /* 0x000fc80000000010 */
[----:B------:R-:W-:-:S04]  /*1fd0*/  FFMA R9, R8, R22, RZ ;  /* 0x0000001608097223 */ /* 0x000fc800000000ff */
[----:B------:R-:W-:-:S04]  /*1fe0*/  FFMA R16, -R19, R9, R22 ;  /* 0x0000000913107223 */ /* 0x000fc80000000116 */
[----:B------:R-:W-:Y:S01]  /*1ff0*/  FFMA R8, R8, R16, R9 ;  /* 0x0000001008087223 */ /* 0x000fe20000000009 */
[----:B--2-4-:R-:W-:Y:S06]  /*2000*/  @!P0 BRA `(.L_x_295) ;  /* 0x0000000000108947 */ /* 0x014fec0003800000 */
[----:B------:R-:W-:Y:S02]  /*2010*/  MOV R16, R22 ;  /* 0x0000001600107202 */ /* 0x000fe40000000f00 */
[----:B------:R-:W-:-:S07]  /*2020*/  MOV R22, 0x2040 ;  /* 0x0000204000167802 */ /* 0x000fce0000000f00 */
[----:B-1-3--:R-:W-:Y:S05]  /*2030*/  CALL.REL.NOINC `($__internal_5_$__cuda_sm3x_div_rn_noftz_f32_slowpath) ;  /* 0x0000000000cc7944 */ /* 0x00afea0003c00000 */
[----:B------:R-:W-:-:S07]  /*2040*/  IMAD.MOV.U32 R8, RZ, RZ, R25 ;  /* 0x000000ffff087224 */ /* 0x000fce00078e0019 */
.L_x_295:
[----:B------:R-:W-:Y:S05]  /*2050*/  BSYNC.RECONVERGENT B1 ;  /* 0x0000000000017941 */ /* 0x000fea0003800200 */
.L_x_294:
[----:B------:R-:W0:Y:S01]  /*2060*/  LDS R22, [R21+0x400] ;  /* 0x0004000015167984 */ /* 0x000e220000000800 */
[----:B------:R-:W2:Y:S01]  /*2070*/  MUFU.RCP R16, R19 ;  /* 0x0000001300107308 */ /* 0x000ea20000001000 */
[----:B------:R-:W-:Y:S01]  /*2080*/  F2FP.BF16.F32.PACK_AB R8, RZ, R8 ;  /* 0x00000008ff08723e */ /* 0x000fe200000010ff */
[----:B------:R-:W-:Y:S03]  /*2090*/  BSSY.RECONVERGENT B1, `(.L_x_296) ;  /* 0x000000e000017945 */ /* 0x000fe60003800200 */
[----:B------:R-:W-:-:S05]  /*20a0*/  PRMT R17, R8, 0x7610, R17 ;  /* 0x0000761008117816 */ /* 0x000fca0000000011 */
[----:B------:R4:W-:Y:S01]  /*20b0*/  STG.E.U16 desc[UR12][R10.64+0x100], R17 ;  /* 0x000100110a007986 */ /* 0x0009e2000c10150c */
[----:B--2---:R-:W-:-:S04]  /*20c0*/  FFMA R9, -R19, R16, 1 ;  /* 0x3f80000013097423 */ /* 0x004fc80000000110 */
        /* <DEDUP_REMOVED lines=8> */
[----:B-1-3--:R-:W-:Y:S05]  /*2150*/  CALL.REL.NOINC `($__internal_5_$__cuda_sm3x_div_rn_noftz_f32_slowpath) ;  /* 0x0000000000847944 */ /* 0x00afea0003c00000 */
[----:B------:R-:W-:-:S07]  /*2160*/  IMAD.MOV.U32 R8, RZ, RZ, R25 ;  /* 0x000000ffff087224 */ /* 0x000fce00078e0019 */
.L_x_297:
[----:B------:R-:W-:Y:S05]  /*2170*/  BSYNC.RECONVERGENT B1 ;  /* 0x0000000000017941 */ /* 0x000fea0003800200 */
.L_x_296:
        /* <DEDUP_REMOVED lines=17> */
.L_x_299:
[----:B------:R-:W-:Y:S05]  /*2290*/  BSYNC.RECONVERGENT B1 ;  /* 0x0000000000017941 */ /* 0x000fea0003800200 */
.L_x_298:
[----:B------:R-:W-:Y:S02]  /*22a0*/  F2FP.BF16.F32.PACK_AB R8, RZ, R8 ;  /* 0x00000008ff08723e */ /* 0x000fe400000010ff */
[----:B------:R-:W-:-:S03]  /*22b0*/  IADD3 R20, PT, PT, R20, 0x200, RZ ;  /* 0x0000020014147810 */ /* 0x000fc60007ffe0ff */
[----:B------:R0:W-:Y:S01]  /*22c0*/  STG.E.U16 desc[UR12][R10.64+0x300], R8 ;  /* 0x000300080a007986 */ /* 0x0001e2000c10150c */
[----:B------:R-:W-:-:S13]  /*22d0*/  ISETP.GE.AND P0, PT, R20, UR11, PT ;  /* 0x0000000b14007c0c */ /* 0x000fda000bf06270 */
[----:B0-----:R-:W-:Y:S05]  /*22e0*/  @!P0 BRA `(.L_x_300) ;  /* 0xfffffff800a48947 */ /* 0x001fea000383ffff */
.L_x_283:
[----:B------:R-:W-:Y:S05]  /*22f0*/  BSYNC.RECONVERGENT B0 ;  /* 0x0000000000007941 */ /* 0x000fea0003800200 */
.L_x_282:
[----:B------:R-:W5:Y:S01]  /*2300*/  LDCU.64 UR6, c[0x0][0x3a0] ;  /* 0x00007400ff0677ac */ /* 0x000f620008000a00 */
[----:B------:R-:W-:-:S04]  /*2310*/  UIADD3 UR8, UP0, UPT, UR10, UR8, URZ ;  /* 0x000000080a087290 */ /* 0x000fc8000ff1e0ff */
[----:B------:R-:W-:Y:S02]  /*2320*/  UIADD3.X UR4, UPT, UPT, URZ, UR4, URZ, UP0, !UPT ;  /* 0x00000004ff047290 */ /* 0x000fe400087fe4ff */
[----:B-----5:R-:W-:-:S04]  /*2330*/  UISETP.GE.U32.AND UP0, UPT, UR8, UR6, UPT ;  /* 0x000000060800728c */ /* 0x020fc8000bf06070 */
[----:B------:R-:W-:-:S09]  /*2340*/  UISETP.GE.AND.EX UP0, UPT, UR4, UR7, UPT, UP0 ;  /* 0x000000070400728c */ /* 0x000fd2000bf06300 */
[----:B------:R-:W-:Y:S05]  /*2350*/  BRA.U !UP0, `(.L_x_301) ;  /* 0xffffffdd08a87547 */ /* 0x000fea000b83ffff */
[----:B------:R-:W-:Y:S05]  /*2360*/  EXIT ;  /* 0x000000000000794d */ /* 0x000fea0003800000 */
        .weak           $__internal_5_$__cuda_sm3x_div_rn_noftz_f32_slowpath
        .type           $__internal_5_$__cuda_sm3x_div_rn_noftz_f32_slowpath,@function
        .size           $__internal_5_$__cuda_sm3x_div_rn_noftz_f32_slowpath,(.L_x_25457 - $__internal_5_$__cuda_sm3x_div_rn_noftz_f32_slowpath)
$__internal_5_$__cuda_sm3x_div_rn_noftz_f32_slowpath:
        /* <DEDUP_REMOVED lines=35> */
.L_x_303:
        /* <DEDUP_REMOVED lines=51> */
.L_x_310:
[----:B------:R-:W-:-:S04]  /*28d0*/  LOP3.LUT R25, R25, 0x80000000, RZ, 0xc0, !PT ;  /* 0x8000000019197812 */ /* 0x000fc800078ec0ff */
[----:B------:R-:W-:Y:S01]  /*28e0*/  LOP3.LUT R25, R25, 0x7f800000, RZ, 0xfc, !PT ;  /* 0x7f80000019197812 */ /* 0x000fe200078efcff */
[----:B------:R-:W-:Y:S06]  /*28f0*/  BRA `(.L_x_311) ;  /* 0x0000000000047947 */ /* 0x000fec0003800000 */
.L_x_309:
[----:B------:R-:W-:-:S07]  /*2900*/  LEA R25, R24, R25, 0x17 ;  /* 0x0000001918197211 */ /* 0x000fce00078eb8ff */
.L_x_311:
[----:B------:R-:W-:Y:S05]  /*2910*/  BSYNC.RECONVERGENT B4 ;  /* 0x0000000000047941 */ /* 0x000fea0003800200 */
.L_x_308:
[----:B------:R-:W-:Y:S05]  /*2920*/  BRA `(.L_x_312) ;  /* 0x0000000000207947 */ /* 0x000fea0003800000 */
.L_x_307:
[----:B------:R-:W-:-:S04]  /*2930*/  LOP3.LUT R25, R25, 0x80000000, R16, 0x48, !PT ;  /* 0x8000000019197812 */ /* 0x000fc800078e4810 */
[----:B------:R-:W-:Y:S01]  /*2940*/  LOP3.LUT R25, R25, 0x7f800000, RZ, 0xfc, !PT ;  /* 0x7f80000019197812 */ /* 0x000fe200078efcff */
[----:B------:R-:W-:Y:S06]  /*2950*/  BRA `(.L_x_312) ;  /* 0x0000000000147947 */ /* 0x000fec0003800000 */
.L_x_306:
[----:B------:R-:W-:Y:S01]  /*2960*/  LOP3.LUT R25, R25, 0x80000000, R16, 0x48, !PT ;  /* 0x8000000019197812 */ /* 0x000fe200078e4810 */
[----:B------:R-:W-:Y:S06]  /*2970*/  BRA `(.L_x_312) ;  /* 0x00000000000c7947 */ /* 0x000fec0003800000 */
.L_x_305:
[----:B------:R-:W0:Y:S01]  /*2980*/  MUFU.RSQ R25, -QNAN ;  /* 0xffc0000000197908 */ /* 0x000e220000001400 */
[----:B------:R-:W-:Y:S05]  /*2990*/  BRA `(.L_x_312) ;  /* 0x0000000000047947 */ /* 0x000fea0003800000 */
.L_x_304:
[----:B------:R-:W-:-:S07]  /*29a0*/  FADD.FTZ R25, R16, R19 ;  /* 0x0000001310197221 */ /* 0x000fce0000010000 */
.L_x_312:
[----:B------:R-:W-:Y:S05]  /*29b0*/  BSYNC.RECONVERGENT B3 ;  /* 0x0000000000037941 */ /* 0x000fea0003800200 */
.L_x_302:
[----:B------:R-:W-:Y:S02]  /*29c0*/  HFMA2 R17, -RZ, RZ, 0, 0 ;  /* 0x00000000ff117431 */ /* 0x000fe400000001ff */
[----:B------:R-:W-:-:S04]  /*29d0*/  IMAD.MOV.U32 R16, RZ, RZ, R22 ;  /* 0x000000ffff107224 */ /* 0x000fc800078e0016 */
[----:B0-----:R-:W-:Y:S05]  /*29e0*/  RET.REL.NODEC R16 `(_Z20SoftmaxBlockSMemImplI10DirectLoadI13__nv_bfloat16fE11DirectStoreIfS1_EfLi1ELi128EL9Algorithm0EEvT_T0_ll) ;  /* 0xffffffd410847950 */ /* 0x001fea0003c3ffff */
.L_x_313:
        /* <DEDUP_REMOVED lines=9> */
.L_x_25457:


//--------------------- .text._Z20SoftmaxBlockSMemImplI10DirectLoadI13__nv_bfloat16fE11DirectStoreIfS1_EfLi2ELi256EL9Algorithm0EEvT_T0_ll --------------------------
	.section	.text._Z20SoftmaxBlockSMemImplI10DirectLoadI13__nv_bfloat16fE11DirectStoreIfS1_EfLi2ELi256EL9Algorithm0EEvT_T0_ll,"ax",@progbits
	.align	128
        .global         _Z20SoftmaxBlockSMemImplI10DirectLoadI13__nv_bfloat16fE11DirectStoreIfS1_EfLi2ELi256EL9Algorithm0EEvT_T0_ll
        .type           _Z20SoftmaxBlockSMemImplI10DirectLoadI13__nv_bfloat16fE11DirectStoreIfS1_EfLi2ELi256EL9Algorithm0EEvT_T0_ll,@function
        .size           _Z20SoftmaxBlockSMemImplI10DirectLoadI13__nv_bfloat16fE11DirectStoreIfS1_EfLi2ELi256EL9Algorithm0EEvT_T0_ll,(.L_x_25458 - _Z20SoftmaxBlockSMemImplI10DirectLoadI13__nv_bfloat16fE11DirectStoreIfS1_EfLi2ELi256EL9Algorithm0EEvT_T0_ll)
        .other          _Z20SoftmaxBlockSMemImplI10DirectLoadI13__nv_bfloat16fE11DirectStoreIfS1_EfLi2ELi256EL9Algorithm0EEvT_T0_ll,@"STO_CUDA_ENTRY STV_DEFAULT"
_Z20SoftmaxBlockSMemImplI10DirectLoadI13__nv_bfloat16fE11DirectStoreIfS1_EfLi2ELi256EL9Algorithm0EEvT_T0_ll:
.text._Z20SoftmaxBlockSMemImplI10DirectLoadI13__nv_bfloat16fE11DirectStoreIfS1_EfLi2ELi256EL9Algorithm0EEvT_T0_ll:
        /* <DEDUP_REMOVED lines=8> */
[----:B------:R-:W-:Y:S02]  /*0080*/  HFMA2 R12, -RZ, RZ, 0, 5.9604644775390625e-08 ;  /* 0x00000001ff0c7431 */ /* 0x000fe400000001ff */
[----:B------:R-:W-:Y:S01]  /*0090*/  IMAD.MOV.U32 R8, RZ, RZ, 0x2dc ;  /* 0x000002dcff087424 */ /* 0x000fe200078e00ff */
[----:B------:R2:W3:Y:S01]  /*00a0*/  LDC.64 R2, c[0x4][R0] ;  /* 0x0100000000027b82 */ /* 0x0004e20000000a00 */
[----:B------:R-:W4:Y:S01]  /*00b0*/  LDCU.64 UR6, c[0x4][0xee0] ;  /* 0x0101dc00ff0677ac */ /* 0x000f220008000a00 */
[----:B------:R-:W-:Y:S01]  /*00c0*/  IMAD.MOV.U32 R13, RZ, RZ, RZ ;  /* 0x000000ffff0d7224 */ /* 0x000fe200078e00ff */
[----:B------:R-:W5:Y:S01]  /*00d0*/  LDCU.64 UR8, c[0x4][0xd88] ;  /* 0x0101b100ff0877ac */ /* 0x000f620008000a00 */
[----:B-1----:R-:W-:Y:S02]  /*00e0*/  IMAD.U32 R4, RZ, RZ, UR4 ;  /* 0x00000004ff047e24 */ /* 0x002fe4000f8e00ff */
[----:B------:R-:W-:-:S02]  /*00f0*/  IMAD.U32 R5, RZ, RZ, UR5 ;  /* 0x00000005ff057e24 */ /* 0x000fc4000f8e00ff */
[----:B----4-:R-:W-:Y:S01]  /*0100*/  IMAD.U32 R6, RZ, RZ, UR6 ;  /* 0x00000006ff067e24 */ /* 0x010fe2000f8e00ff */
[----:B------:R-:W-:Y:S01]  /*0110*/  MOV R7, UR7 ;  /* 0x0000000700077c02 */ /* 0x000fe20008000f00 */
[----:B-----5:R-:W-:Y:S02]  /*0120*/  IMAD.U32 R10, RZ, RZ, UR8 ;  /* 0x00000008ff0a7e24 */ /* 0x020fe4000f8e00ff */
[----:B--2---:R-:W-:-:S07]  /*0130*/  IMAD.U32 R11, RZ, RZ, UR9 ;  /* 0x00000009ff0b7e24 */ /* 0x004fce000f8e00ff */
[----:B------:R-:W-:-:S07]  /*0140*/  LEPC R20, `(.L_x_314) ;  /* 0x000000001014794e */ /* 0x000fce0000000000 */
[----:B0--3--:R-:W-:Y:S05]  /*0150*/  CALL.ABS.NOINC R2 ;  /* 0x0000000002007343 */ /* 0x009fea0003c00000 */
.L_x_314:
[----:B------:R-:W1:Y:S08]  /*0160*/  S2UR UR4, SR_CTAID.X ;  /* 0x00000000000479c3 */ /* 0x000e700000002500 */
[----:B------:R-:W1:Y:S02]  /*0170*/  LDC.64 R2, c[0x0][0x3a0] ;  /* 0x0000e800ff027b82 */ /* 0x000e640000000a00 */
[----:B-1----:R-:W-:-:S04]  /*0180*/  ISETP.LE.U32.AND P0, PT, R2, UR4, PT ;  /* 0x0000000402007c0c */ /* 0x002fc8000bf03070 */
[----:B------:R-:W-:-:S13]  /*0190*/  ISETP.GE.AND.EX P0, PT, RZ, R3, PT, P0 ;  /* 0x00000003ff00720c */ /* 0x000fda0003f06300 */
[----:B------:R-:W-:Y:S05]  /*01a0*/  @P0 EXIT ;  /* 0x000000000000094d */ /* 0x000fea0003800000 */
[----:B------:R-:W1:Y:S01]  /*01b0*/  S2R R8, SR_CgaCtaId ;  /* 0x0000000000087919 */ /* 0x000e620000008800 */
[----:B------:R-:W2:Y:S01]  /*01c0*/  LDC.64 R10, c[0x0][0x3a8] ;  /* 0x0000ea00ff0a7b82 */ /* 0x000ea20000000a00 */
[----:B------:R-:W-:Y:S01]  /*01d0*/  MOV R3, 0x400 ;  /* 0x0000040000037802 */ /* 0x000fe20000000f00 */
[----:B------:R-:W-:Y:S01]  /*01e0*/  IMAD.U32 R21, RZ, RZ, UR4 ;  /* 0x00000004ff157e24 */ /* 0x000fe2000f8e00ff */
[----:B------:R-:W3:Y:S01]  /*01f0*/  S2R R2, SR_TID.X ;  /* 0x0000000000027919 */ /* 0x000ee20000002100 */
[----:B------:R-:W-:Y:S02]  /*0200*/  MOV R23, RZ ;  /* 0x000000ff00177202 */ /* 0x000fe40000000f00 */
[----:B------:R-:W-:Y:S01]  /*0210*/  VIADD R5, R3, 0x30 ;  /* 0x0000003003057836 */ /* 0x000fe20000000000 */
[----:B------:R-:W4:Y:S01]  /*0220*/  S2R R25, SR_LANEID ;  /* 0x0000000000197919 */ /* 0x000f220000000000 */
[----:B------:R-:W0:Y:S08]  /*0230*/  LDC R4, c[0x0][0x370] ;  /* 0x0000dc00ff047b82 */ /* 0x000e300000000800 */
[----:B------:R-:W0:Y:S01]  /*0240*/  LDC.64 R6, c[0x0][0x358] ;  /* 0x0000d600ff067b82 */ /* 0x000e220000000a00 */
[----:B--2---:R-:W-:-:S02]  /*0250*/  LEA.HI R19, P0, R11, R10, RZ, 0x1 ;  /* 0x0000000a0b137211 */ /* 0x004fc400078108ff */
[C---:B-1----:R-:W-:Y:S01]  /*0260*/  LEA R17, R8.reuse, R3, 0x18 ;  /* 0x0000000308117211 */ /* 0x042fe200078ec0ff */
[----:B------:R-:W-:Y:S01]  /*0270*/  VIADD R3, R3, 0x60 ;  /* 0x0000006003037836 */ /* 0x000fe20000000000 */
[----:B------:R-:W-:Y:S02]  /*0280*/  LEA R5, R8, R5, 0x18 ;  /* 0x0000000508057211 */ /* 0x000fe400078ec0ff */
[----:B---3--:R-:W-:Y:S01]  /*0290*/  SHF.R.U32.HI R0, RZ, 0x3, R2 ;  /* 0x00000003ff007819 */ /* 0x008fe20000011602 */
[----:B------:R-:W-:Y:S01]  /*02a0*/  VIADD R22, R2, 0x200 ;  /* 0x0000020002167836 */ /* 0x000fe20000000000 */
[----:B------:R-:W-:Y:S02]  /*02b0*/  LEA R3, R8, R3, 0x18 ;  /* 0x0000000308037211 */ /* 0x000fe400078ec0ff */
[----:B------:R-:W-:Y:S02]  /*02c0*/  IADD3.X R8, PT, PT, RZ, R11, RZ, P0, !PT ;  /* 0x0000000bff087210 */ /* 0x000fe400007fe4ff */
[----:B------:R-:W-:Y:S01]  /*02d0*/  LOP3.LUT R24, RZ, R2, RZ, 0x33, !PT ;  /* 0x00000002ff187212 */ /* 0x000fe200078e33ff */
[----:B------:R-:W-:Y:S01]  /*02e0*/  IMAD R26, R2, 0x4, R3 ;  /* 0x00000004021a7824 */ /* 0x000fe200078e0203 */
[----:B------:R-:W-:-:S02]  /*02f0*/  LOP3.LUT R0, R0, 0x7c, RZ, 0xc0, !PT ;  /* 0x0000007c00007812 */ /* 0x000fc400078ec0ff */
[----:B------:R-:W-:Y:S02]  /*0300*/  SHF.R.U64 R19, R19, 0x1, R8 ;  /* 0x0000000113137819 */ /* 0x000fe40000001208 */
[----:B------:R-:W-:Y:S01]  /*0310*/  IADD3 R16, P0, PT, R24, R10, RZ ;  /* 0x0000000a18107210 */ /* 0x000fe20007f1e0ff */
[C---:B------:R-:W-:Y:S02]  /*0320*/  IMAD.IADD R17, R0.reuse, 0x1, R17 ;  /* 0x0000000100117824 */ /* 0x040fe400078e0211 */
[----:B------:R-:W-:Y:S01]  /*0330*/  IMAD.IADD R18, R0, 0x1, R5 ;  /* 0x0000000100127824 */ /* 0x000fe200078e0205 */
[----:B------:R-:W-:Y:S01]  /*0340*/  IADD3.X R20, PT, PT, R11, -0x1, RZ, P0, !PT ;  /* 0xffffffff0b147810 */ /* 0x000fe200007fe4ff */
[----:B------:R-:W-:Y:S01]  /*0350*/  IMAD.IADD R24, R24, 0x1, R19 ;  /* 0x0000000118187824 */ /* 0x000fe200078e0213 */
[----:B0---4-:R-:W-:-:S07]  /*0360*/  LOP3.LUT R27, R16, 0x300, RZ, 0xc0, !PT ;  /* 0x00000300101b7812 */ /* 0x011fce00078ec0ff */
.L_x_364:
[----:B------:R-:W-:Y:S01]  /*0370*/  ISETP.GE.AND P0, PT, R2, R19, PT ;  /* 0x000000130200720c */ /* 0x000fe20003f06270 */
[----:B------:R-:W-:Y:S01]  /*0380*/  BSSY.RECONVERGENT B0, `(.L_x_315) ;  /* 0x00000a8000007945 */ /* 0x000fe20003800200 */
[----:B------:R-:W-:-:S11]  /*0390*/  MOV R5, 0xff800000 ;  /* 0xff80000000057802 */ /* 0x000fd60000000f00 */
[----:B-1234-:R-:W-:Y:S05]  /*03a0*/  @P0 BRA `(.L_x_316) ;  /* 0x0000000800940947 */ /* 0x01efea0003800000 */
[C---:B------:R-:W-:Y:S01]  /*03b0*/  LEA.HI R0, R24.reuse, 0x1, RZ, 0x18 ;  /* 0x0000000118007811 */ /* 0x040fe200078fc0ff */
[----:B------:R-:W-:Y:S01]  /*03c0*/  BSSY.RECONVERGENT B1, `(.L_x_317) ;  /* 0x000004b000017945 */ /* 0x000fe20003800200 */
[----:B------:R-:W-:Y:S01]  /*03d0*/  ISETP.GE.U32.AND P1, PT, R24, 0x300, PT ;  /* 0x000003001800780c */ /* 0x000fe20003f26070 */
[----:B------:R-:W-:Y:S01]  /*03e0*/  IMAD.MOV.U32 R5, RZ, RZ, -0x800000 ;  /* 0xff800000ff057424 */ /* 0x000fe200078e00ff */
[----:B------:R-:W-:Y:S01]  /*03f0*/  LOP3.LUT R28, R0, 0x3, RZ, 0xc0, !PT ;  /* 0x00000003001c7812 */ /* 0x000fe200078ec0ff */
[----:B------:R-:W-:-:S03]  /*0400*/  IMAD.MOV.U32 R0, RZ, RZ, R2 ;  /* 0x000000ffff007224 */ /* 0x000fc600078e0002 */
[----:B------:R-:W-:-:S13]  /*0410*/  ISETP.NE.AND P2, PT, R28, RZ, PT ;  /* 0x000000ff1c00720c */ /* 0x000fda0003f45270 */
[----:B------:R-:W-:Y:S05]  /*0420*/  @!P2 BRA `(.L_x_318) ;  /* 0x000000040010a947 */ /* 0x000fea0003800000 */
[----:B------:R-:W0:Y:S01]  /*0430*/  LDC.64 R12, c[0x0][0x388] ;  /* 0x0000e200ff0c7b82 */ /* 0x000e220000000a00 */
[----:B------:R-:W-:Y:S02]  /*0440*/  HFMA2 R11, -RZ, RZ, 0, 0 ;  /* 0x00000000ff0b7431 */ /* 0x000fe400000001ff */
[----:B------:R-:W-:Y:S01]  /*0450*/  IMAD.SHL.U32 R10, R2, 0x2, RZ ;  /* 0x00000002020a7824 */ /* 0x000fe200078e00ff */
[----:B------:R-:W-:Y:S02]  /*0460*/  R2UR UR4, R6 ;  /* 0x00000000060472ca */ /* 0x000fe400000e0000 */
[----:B------:R-:W-:Y:S02]  /*0470*/  R2UR UR5, R7 ;  /* 0x00000000070572ca */ /* 0x000fe400000e0000 */
[----:B------:R-:W1:Y:S01]  /*0480*/  LDC.64 R8, c[0x0][0x380] ;  /* 0x0000e000ff087b82 */ /* 0x000e620000000a00 */
[-C--:B0-----:R-:W-:Y:S02]  /*0490*/  IMAD R0, R23, R12.reuse, RZ ;  /* 0x0000000c17007224 */ /* 0x081fe400078e02ff */
[----:B------:R-:W-:-:S04]  /*04a0*/  IMAD.WIDE.U32 R10, R21, R12, R10 ;  /* 0x0000000c150a7225 */ /* 0x000fc800078e000a */
[----:B------:R-:W-:-:S04]  /*04b0*/  IMAD R3, R21, R13, R0 ;  /* 0x0000000d15037224 */ /* 0x000fc800078e0200 */
[----:B------:R-:W-:-:S05]  /*04c0*/  IMAD.IADD R29, R11, 0x1, R3 ;  /* 0x000000010b1d7824 */ /* 0x000fca00078e0203 */
[----:B------:R-:W-:-:S05]  /*04d0*/  LEA.HI R0, P2, R29, R10, RZ, 0x1 ;  /* 0x0000000a1d007211 */ /* 0x000fca00078508ff */
[----:B------:R-:W-:Y:S02]  /*04e0*/  IMAD.SHL.U32 R13, R0, 0x2, RZ ;  /* 0x00000002000d7824 */ /* 0x000fe400078e00ff */
[----:B------:R-:W-:-:S03]  /*04f0*/  IMAD.X R3, RZ, RZ, R29, P2 ;  /* 0x000000ffff037224 */ /* 0x000fc600010e061d */
[----:B------:R-:W-:Y:S02]  /*0500*/  LOP3.LUT R13, R13, 0xfffffffc, RZ, 0xc0, !PT ;  /* 0xfffffffc0d0d7812 */ /* 0x000fe400078ec0ff */
[----:B------:R-:W-:Y:S02]  /*0510*/  SHF.L.U64.HI R0, R0, 0x1, R3 ;  /* 0x0000000100007819 */ /* 0x000fe40000010203 */
[----:B-1----:R-:W-:-:S04]  /*0520*/  IADD3 R12, P2, PT, R13, R8, RZ ;  /* 0x000000080d0c7210 */ /* 0x002fc80007f5e0ff */
[----:B------:R-:W-:-:S05]  /*0530*/  IADD3.X R13, PT, PT, R0, R9, RZ, P2, !PT ;  /* 0x00000009000d7210 */ /* 0x000fca00017fe4ff */
[----:B------:R-:W2:Y:S01]  /*0540*/  LDG.E R12, desc[UR4][R12.64] ;  /* 0x000000040c0c7981 */ /* 0x000ea2000c1e1900 */
[----:B------:R-:W-:Y:S01]  /*0550*/  IMAD R3, R19, 0x4, R26 ;  /* 0x0000000413037824 */ /* 0x000fe200078e021a */
[----:B------:R-:W-:Y:S02]  /*0560*/  ISETP.NE.AND P2, PT, R28, 0x1, PT ;  /* 0x000000011c00780c */ /* 0x000fe40003f45270 */
[C---:B--2---:R-:W-:Y:S01]  /*0570*/  PRMT R0, R12.reuse, 0x7632, R0 ;  /* 0x000076320c007816 */ /* 0x044fe20000000000 */
[----:B------:R-:W-:-:S04]  /*0580*/  IMAD.U32 R15, R12, 0x10000, RZ ;  /* 0x000100000c0f7824 */ /* 0x000fc800078e00ff */
[----:B------:R-:W-:Y:S01]  /*0590*/  IMAD.U32 R14, R0, 0x10000, RZ ;  /* 0x00010000000e7824 */ /* 0x000fe200078e00ff */
[----:B------:R0:W-:Y:S01]  /*05a0*/  STS [R26], R15 ;  /* 0x0000000f1a007388 */ /* 0x0001e20000000800 */
[----:B------:R-:W-:-:S03]  /*05b0*/  IADD3 R0, PT, PT, R2, 0x100, RZ ;  /* 0x0000010002007810 */ /* 0x000fc60007ffe0ff */
[----:B------:R0:W-:Y:S01]  /*05c0*/  STS [R3], R14 ;  /* 0x0000000e03007388 */ /* 0x0001e20000000800 */
[----:B------:R-:W-:Y:S01]  /*05d0*/  FMNMX3 R5, R15, -INF , R14, !PT ;  /* 0xff8000000f057876 */ /* 0x000fe2000780000e */
[----:B------:R-:W-:Y:S06]  /*05e0*/  @!P2 BRA `(.L_x_318) ;  /* 0x0000000000a0a947 */ /* 0x000fec0003800000 */
[----:B------:R-:W-:Y:S02]  /*05f0*/  ISETP.NE.AND P2, PT, R28, 0x2, PT ;  /* 0x000000021c00780c */ /* 0x000fe40003f45270 */
[----:B------:R-:W-:Y:S02]  /*0600*/  IADD3 R12, P3, PT, R10, 0x200, RZ ;  /* 0x000002000a0c7810 */ /* 0x000fe40007f7e0ff */
[----:B------:R-:W-:Y:S02]  /*0610*/  R2UR UR4, R6 ;  /* 0x00000000060472ca */ /* 0x000fe400000e0000 */
[----:B------:R-:W-:Y:S01]  /*0620*/  R2UR UR5, R7 ;  /* 0x00000000070572ca */ /* 0x000fe200000e0000 */
[----:B------:R-:W-:-:S05]  /*0630*/  IMAD.X R11, RZ, RZ, R29, P3 ;  /* 0x000000ffff0b7224 */ /* 0x000fca00018e061d */
[----:B------:R-:W-:Y:S02]  /*0640*/  LEA.HI R12, P3, R11, R12, RZ, 0x1 ;  /* 0x0000000c0b0c7211 */ /* 0x000fe400078708ff */
[----:B------:R-:W-:Y:S02]  /*0650*/  @P2 IADD3 R0, P4, PT, R10, 0x400, RZ ;  /* 0x000004000a002810 */ /* 0x000fe40007f9e0ff */
[----:B0-----:R-:W-:Y:S01]  /*0660*/  SHF.L.U32 R15, R12, 0x1, RZ ;  /* 0x000000010c0f7819 */ /* 0x001fe200000006ff */
[----:B------:R-:W-:Y:S01]  /*0670*/  IMAD.X R11, RZ, RZ, R11, P3 ;  /* 0x000000ffff0b7224 */ /* 0x000fe200018e060b */
[----:B------:R-:W-:Y:S01]  /*0680*/  @P2 R2UR UR6, R6 ;  /* 0x00000000060622ca */ /* 0x000fe200000e0000 */
[----:B------:R-:W-:Y:S01]  /*0690*/  @P2 IMAD.X R13, RZ, RZ, R29, P4 ;  /* 0x000000ffff0d2224 */ /* 0x000fe200020e061d */
[----:B------:R-:W-:Y:S02]  /*06a0*/  LOP3.LUT R15, R15, 0xfffffffc, RZ, 0xc0, !PT ;  /* 0xfffffffc0f0f7812 */ /* 0x000fe400078ec0ff */
[----:B------:R-:W-:-:S02]  /*06b0*/  SHF.L.U64.HI R12, R12, 0x1, R11 ;  /* 0x000000010c0c7819 */ /* 0x000fc4000001020b */
[----:B------:R-:W-:Y:S02]  /*06c0*/  @P2 LEA.HI R0, P3, R13, R0, RZ, 0x1 ;  /* 0x000000000d002211 */ /* 0x000fe400078708ff */
[----:B------:R-:W-:-:S03]  /*06d0*/  @P2 R2UR UR7, R7 ;  /* 0x00000000070722ca */ /* 0x000fc600000e0000 */
[C---:B------:R-:W-:Y:S02]  /*06e0*/  @P2 IMAD.SHL.U32 R11, R0.reuse, 0x2, RZ ;  /* 0x00000002000b2824 */ /* 0x040fe400078e00ff */
[----:B------:R-:W-:Y:S01]  /*06f0*/  @P2 IMAD.X R13, RZ, RZ, R13, P3 ;  /* 0x000000ffff0d2224 */ /* 0x000fe200018e060d */
[-C--:B------:R-:W-:Y:S02]  /*0700*/  IADD3 R10, P3, PT, R15, R8.reuse, RZ ;  /* 0x000000080f0a7210 */ /* 0x080fe40007f7e0ff */
[----:B------:R-:W-:Y:S02]  /*0710*/  @P2 LOP3.LUT R11, R11, 0xfffffffc, RZ, 0xc0, !PT ;  /* 0xfffffffc0b0b2812 */ /* 0x000fe400078ec0ff */
[----:B------:R-:W-:Y:S02]  /*0720*/  @P2 SHF.L.U64.HI R0, R0, 0x1, R13 ;  /* 0x0000000100002819 */ /* 0x000fe4000001020d */
[----:B------:R-:W-:Y:S01]  /*0730*/  @P2 IADD3 R8, P4, PT, R11, R8, RZ ;  /* 0x000000080b082210 */ /* 0x000fe20007f9e0ff */
[----:B------:R-:W-:-:S03]  /*0740*/  IMAD.X R11, R12, 0x1, R9, P3 ;  /* 0x000000010c0b7824 */ /* 0x000fc600018e0609 */
[----:B------:R-:W-:Y:S02]  /*0750*/  @P2 IADD3.X R9, PT, PT, R0, R9, RZ, P4, !PT ;  /* 0x0000000900092210 */ /* 0x000fe400027fe4ff */
[----:B------:R-:W2:Y:S04]  /*0760*/  LDG.E R10, desc[UR4][R10.64] ;  /* 0x000000040a0a7981 */ /* 0x000ea8000c1e1900 */
[----:B------:R-:W3:Y:S01]  /*0770*/  @P2 LDG.E R8, desc[UR6][R8.64] ;  /* 0x0000000608082981 */ /* 0x000ee2000c1e1900 */
[C---:B--2---:R-:W-:Y:S01]  /*0780*/  PRMT R0, R10.reuse, 0x7632, R0 ;  /* 0x000076320a007816 */ /* 0x044fe20000000000 */
[----:B------:R-:W-:Y:S01]  /*0790*/  IMAD.U32 R12, R10, 0x10000, RZ ;  /* 0x000100000a0c7824 */ /* 0x000fe200078e00ff */
[----:B---3--:R-:W-:-:S03]  /*07a0*/  @P2 PRMT R13, R8, 0x7632, R13 ;  /* 0x00007632080d2816 */ /* 0x008fc6000000000d */
[----:B------:R-:W-:Y:S01]  /*07b0*/  IMAD.U32 R14, R0, 0x10000, RZ ;  /* 0x00010000000e7824 */ /* 0x000fe200078e00ff */
[----:B------:R1:W-:Y:S01]  /*07c0*/  STS [R26+0x400], R12 ;  /* 0x0004000c1a007388 */ /* 0x0003e20000000800 */
[----:B------:R-:W-:Y:S01]  /*07d0*/  @P2 IMAD.U32 R15, R8, 0x10000, RZ ;  /* 0x00010000080f2824 */ /* 0x000fe200078e00ff */
[----:B------:R-:W-:Y:S01]  /*07e0*/  @P2 SHF.L.U32 R28, R13, 0x10, RZ ;  /* 0x000000100d1c2819 */ /* 0x000fe200000006ff */
[----:B------:R-:W-:Y:S01]  /*07f0*/  VIADD R8, R2, 0x300 ;  /* 0x0000030002087836 */ /* 0x000fe20000000000 */
[----:B------:R1:W-:Y:S01]  /*0800*/  STS [R3+0x400], R14 ;  /* 0x0004000e03007388 */ /* 0x0003e20000000800 */
[----:B------:R-:W-:Y:S01]  /*0810*/  FMNMX3 R5, R5, R12, R14, !PT ;  /* 0x0000000c05057276 */ /* 0x000fe2000780000e */
[----:B------:R-:W-:Y:S02]  /*0820*/  IMAD.MOV.U32 R0, RZ, RZ, R22 ;  /* 0x000000ffff007224 */ /* 0x000fe400078e0016 */
[----:B------:R1:W-:Y:S01]  /*0830*/  @P2 STS [R26+0x800], R15 ;  /* 0x0008000f1a002388 */ /* 0x0003e20000000800 */
[----:B------:R-:W-:Y:S01]  /*0840*/  @P2 IMAD.MOV.U32 R0, RZ, RZ, R8 ;  /* 0x000000ffff002224 */ /* 0x000fe200078e0008 */
[----:B------:R-:W-:-:S02]  /*0850*/  @P2 FMNMX3 R5, R5, R15, R28, !PT ;  /* 0x0000000f05052276 */ /* 0x000fc4000780001c */
[----:B------:R1:W-:Y:S05]  /*0860*/  @P2 STS [R3+0x800], R28 ;  /* 0x0008001c03002388 */ /* 0x0003ea0000000800 */
.L_x_318:
[----:B------:R-:W-:Y:S05]  /*0870*/  BSYNC.RECONVERGENT B1 ;  /* 0x0000000000017941 */ /* 0x000fea0003800200 */
.L_x_317:
[----:B------:R-:W-:Y:S05]  /*0880*/  @!P1 BRA `(.L_x_316) ;  /* 0x00000004005c9947 */ /* 0x000fea0003800000 */
[----:B------:R-:W2:Y:S01]  /*0890*/  S2R R8, SR_CgaCtaId ;  /* 0x0000000000087919 */ /* 0x000ea20000008800 */
[----:B01----:R-:W-:-:S04]  /*08a0*/  MOV R3, 0x400 ;  /* 0x0000040000037802 */ /* 0x003fc80000000f00 */
[----:B------:R-:W-:-:S04]  /*08b0*/  IADD3 R3, PT, PT, R3, 0x60, RZ ;  /* 0x0000006003037810 */ /* 0x000fc80007ffe0ff */
[----:B--2---:R-:W-:-:S07]  /*08c0*/  LEA R3, R8, R3, 0x18 ;  /* 0x0000000308037211 */ /* 0x004fce00078ec0ff */
.L_x_319:
[----:B------:R-:W0:Y:S01]  /*08d0*/  LDCU.128 UR4, c[0x0][0x380] ;  /* 0x00007000ff0477ac */ /* 0x000e220008000c00 */
[----:B--2---:R-:W-:Y:S01]  /*08e0*/  IMAD.SHL.U32 R10, R0, 0x2, RZ ;  /* 0x00000002000a7824 */ /* 0x004fe200078e00ff */
[----:B------:R-:W-:Y:S01]  /*08f0*/  R2UR UR8, R6 ;  /* 0x00000000060872ca */ /* 0x000fe200000e0000 */
[----:B------:R-:W-:Y:S01]  /*0900*/  IMAD.MOV.U32 R11, RZ, RZ, RZ ;  /* 0x000000ffff0b7224 */ /* 0x000fe200078e00ff */
[----:B------:R-:W-:Y:S01]  /*0910*/  R2UR UR9, R7 ;  /* 0x00000000070972ca */ /* 0x000fe200000e0000 */
[----:B------:R-:W-:Y:S01]  /*0920*/  IMAD.MOV.U32 R13, RZ, RZ, RZ ;  /* 0x000000ffff0d7224 */ /* 0x000fe200078e00ff */
[----:B------:R-:W-:Y:S01]  /*0930*/  IADD3 R12, PT, PT, R10, 0x400, RZ ;  /* 0x000004000a0c7810 */ /* 0x000fe20007ffe0ff */
[----:B0-----:R-:W-:-:S04]  /*0940*/  IMAD R8, R23, UR6, RZ ;  /* 0x0000000617087c24 */ /* 0x001fc8000f8e02ff */
[----:B------:R-:W-:-:S04]  /*0950*/  IMAD.WIDE.U32 R12, R21, UR6, R12 ;  /* 0x00000006150c7c25 */ /* 0x000fc8000f8e000c */
[C---:B------:R-:W-:Y:S02]  /*0960*/  IMAD R31, R21.reuse, UR7, R8 ;  /* 0x00000007151f7c24 */ /* 0x040fe4000f8e0208 */
[----:B------:R-:W-:-:S04]  /*0970*/  IMAD.WIDE.U32 R8, R21, UR6, R10 ;  /* 0x0000000615087c25 */ /* 0x000fc8000f8e000a */
[C---:B------:R-:W-:Y:S01]  /*0980*/  IMAD.IADD R29, R31.reuse, 0x1, R9 ;  /* 0x000000011f1d7824 */ /* 0x040fe200078e0209 */
[----:B------:R-:W-:Y:S01]  /*0990*/  IADD3 R28, P2, PT, R8, 0x200, RZ ;  /* 0x00000200081c7810 */ /* 0x000fe20007f5e0ff */
[----:B------:R-:W-:Y:S02]  /*09a0*/  VIADD R10, R10, 0x600 ;  /* 0x000006000a0a7836 */ /* 0x000fe40000000000 */
[----:B------:R-:W-:Y:S01]  /*09b0*/  IMAD.IADD R15, R31, 0x1, R13 ;  /* 0x000000011f0f7824 */ /* 0x000fe200078e020d */
[----:B------:R-:W-:Y:S01]  /*09c0*/  LEA.HI R9, P1, R29, R8, RZ, 0x1 ;  /* 0x000000081d097211 */ /* 0x000fe200078308ff */
[----:B------:R-:W-:-:S03]  /*09d0*/  IMAD.WIDE.U32 R10, R21, UR6, R10 ;  /* 0x00000006150a7c25 */ /* 0x000fc6000f8e000a */
[----:B------:R-:W-:Y:S01]  /*09e0*/  IADD3.X R14, PT, PT, RZ, R29, RZ, P1, !PT ;  /* 0x0000001dff0e7210 */ /* 0x000fe20000ffe4ff */
[C---:B------:R-:W-:Y:S02]  /*09f0*/  IMAD.SHL.U32 R8, R9.reuse, 0x2, RZ ;  /* 0x0000000209087824 */ /* 0x040fe400078e00ff */
[----:B------:R-:W-:Y:S01]  /*0a00*/  IMAD.X R29, RZ, RZ, R29, P2 ;  /* 0x000000ffff1d7224 */ /* 0x000fe200010e061d */
[----:B------:R-:W-:Y:S01]  /*0a10*/  SHF.L.U64.HI R9, R9, 0x1, R14 ;  /* 0x0000000109097819 */ /* 0x000fe2000001020e */
[----:B------:R-:W-:Y:S01]  /*0a20*/  IMAD.IADD R13, R31, 0x1, R11 ;  /* 0x000000011f0d7824 */ /* 0x000fe200078e020b */
[----:B------:R-:W-:Y:S02]  /*0a30*/  LOP3.LUT R8, R8, 0xfffffffc, RZ, 0xc0, !PT ;  /* 0xfffffffc08087812 */ /* 0x000fe400078ec0ff */
[----:B------:R-:W-:Y:S02]  /*0a40*/  LEA.HI R11, P2, R15, R12, RZ, 0x1 ;  /* 0x0000000c0f0b7211 */ /* 0x000fe400078508ff */
[----:B------:R-:W-:-:S02]  /*0a50*/  IADD3 R8, P1, PT, R8, UR4, RZ ;  /* 0x0000000408087c10 */ /* 0x000fc4000ff3e0ff */
[----:B------:R-:W-:Y:S02]  /*0a60*/  LEA.HI R10, P3, R13, R10, RZ, 0x1 ;  /* 0x0000000a0d0a7211 */ /* 0x000fe400078708ff */
[----:B------:R-:W-:Y:S02]  /*0a70*/  IADD3.X R9, PT, PT, R9, UR5, RZ, P1, !PT ;  /* 0x0000000509097c10 */ /* 0x000fe40008ffe4ff */
[----:B------:R-:W-:Y:S01]  /*0a80*/  LEA.HI R28, P1, R29, R28, RZ, 0x1 ;  /* 0x0000001c1d1c7211 */ /* 0x000fe200078308ff */
[----:B------:R-:W-:Y:S02]  /*0a90*/  IMAD.X R12, RZ, RZ, R15, P2 ;  /* 0x000000ffff0c7224 */ /* 0x000fe400010e060f */
[----:B------:R-:W-:Y:S01]  /*0aa0*/  IMAD.X R13, RZ, RZ, R13, P3 ;  /* 0x000000ffff0d7224 */ /* 0x000fe200018e060d */
[----:B------:R-:W-:Y:S01]  /*0ab0*/  IADD3.X R29, PT, PT, RZ, R29, RZ, P1, !PT ;  /* 0x0000001dff1d7210 */ /* 0x000fe20000ffe4ff */
[----:B------:R0:W2:Y:S01]  /*0ac0*/  LDG.E R14, desc[UR8][R8.64] ;  /* 0x00000008080e7981 */ /* 0x0000a2000c1e1900 */
[C---:B------:R-:W-:Y:S01]  /*0ad0*/  SHF.L.U64.HI R15, R11.reuse, 0x1, R12 ;  /* 0x000000010b0f7819 */ /* 0x040fe2000001020c */
[----:B------:R-:W-:Y:S01]  /*0ae0*/  IMAD.SHL.U32 R12, R10, 0x2, RZ ;  /* 0x000000020a0c7824 */ /* 0x000fe200078e00ff */
[C---:B------:R-:W-:Y:S01]  /*0af0*/  SHF.L.U64.HI R29, R28.reuse, 0x1, R29 ;  /* 0x000000011c1d7819 */ /* 0x040fe2000001021d */
[----:B------:R-:W-:Y:S01]  /*0b00*/  IMAD.SHL.U32 R28, R28, 0x2, RZ ;  /* 0x000000021c1c7824 */ /* 0x000fe200078e00ff */
[----:B------:R-:W-:-:S02]  /*0b10*/  SHF.L.U32 R11, R11, 0x1, RZ ;  /* 0x000000010b0b7819 */ /* 0x000fc400000006ff */
[----:B------:R-:W-:Y:S02]  /*0b20*/  R2UR UR6, R6 ;  /* 0x00000000060672ca */ /* 0x000fe400000e0000 */
[----:B------:R-:W-:Y:S02]  /*0b30*/  R2UR UR7, R7 ;  /* 0x00000000070772ca */ /* 0x000fe400000e0000 */
[----:B0-----:R-:W-:Y:S02]  /*0b40*/  LOP3.LUT R8, R28, 0xfffffffc, RZ, 0xc0, !PT ;  /* 0xfffffffc1c087812 */ /* 0x001fe400078ec0ff */
[----:B------:R-:W-:Y:S02]  /*0b50*/  SHF.L.U64.HI R13, R10, 0x1, R13 ;  /* 0x000000010a0d7819 */ /* 0x000fe4000001020d */
[----:B------:R-:W-:Y:S02]  /*0b60*/  LOP3.LUT R10, R11, 0xfffffffc, RZ, 0xc0, !PT ;  /* 0xfffffffc0b0a7812 */ /* 0x000fe400078ec0ff */
[----:B------:R-:W-:-:S02]  /*0b70*/  LOP3.LUT R12, R12, 0xfffffffc, RZ, 0xc0, !PT ;  /* 0xfffffffc0c0c7812 */ /* 0x000fc400078ec0ff */
[----:B------:R-:W-:Y:S02]  /*0b80*/  IADD3 R8, P1, PT, R8, UR4, RZ ;  /* 0x0000000408087c10 */ /* 0x000fe4000ff3e0ff */
[----:B------:R-:W-:Y:S02]  /*0b90*/  R2UR UR10, R6 ;  /* 0x00000000060a72ca */ /* 0x000fe400000e0000 */
[----:B------:R-:W-:Y:S02]  /*0ba0*/  R2UR UR11, R7 ;  /* 0x00000000070b72ca */ /* 0x000fe400000e0000 */
[----:B------:R-:W-:Y:S02]  /*0bb0*/  IADD3 R10, P2, PT, R10, UR4, RZ ;  /* 0x000000040a0a7c10 */ /* 0x000fe4000ff5e0ff */
[----:B------:R-:W-:Y:S02]  /*0bc0*/  IADD3 R12, P3, PT, R12, UR4, RZ ;  /* 0x000000040c0c7c10 */ /* 0x000fe4000ff7e0ff */
[----:B------:R-:W-:-:S02]  /*0bd0*/  IADD3.X R9, PT, PT, R29, UR5, RZ, P1, !PT ;  /* 0x000000051d097c10 */ /* 0x000fc40008ffe4ff */
[----:B------:R-:W-:Y:S02]  /*0be0*/  IADD3.X R11, PT, PT, R15, UR5, RZ, P2, !PT ;  /* 0x000000050f0b7c10 */ /* 0x000fe400097fe4ff */
[----:B------:R-:W-:Y:S01]  /*0bf0*/  IADD3.X R13, PT, PT, R13, UR5, RZ, P3, !PT ;  /* 0x000000050d0d7c10 */ /* 0x000fe20009ffe4ff */
[----:B------:R-:W3:Y:S04]  /*0c00*/  LDG.E R8, desc[UR6][R8.64] ;  /* 0x0000000608087981 */ /* 0x000ee8000c1e1900 */
[----:B------:R-:W4:Y:S04]  /*0c10*/  LDG.E R10, desc[UR8][R10.64] ;  /* 0x000000080a0a7981 */ /* 0x000f28000c1e1900 */
[----:B------:R-:W5:Y:S01]  /*0c20*/  LDG.E R12, desc[UR10][R12.64] ;  /* 0x0000000a0c0c7981 */ /* 0x000f62000c1e1900 */
[C---:B------:R-:W-:Y:S01]  /*0c30*/  IMAD R28, R0.reuse, 0x4, R3 ;  /* 0x00000004001c7824 */ /* 0x040fe200078e0203 */
[----:B------:R-:W-:-:S04]  /*0c40*/  IADD3 R0, PT, PT, R0, 0x400, RZ ;  /* 0x0000040000007810 */ /* 0x000fc80007ffe0ff */
[----:B------:R-:W-:Y:S02]  /*0c50*/  LEA R30, R19, R28, 0x2 ;  /* 0x0000001c131e7211 */ /* 0x000fe400078e10ff */
[----:B------:R-:W-:Y:S02]  /*0c60*/  ISETP.GE.AND P1, PT, R0, R19, PT ;  /* 0x000000130000720c */ /* 0x000fe40003f26270 */
[C---:B--2---:R-:W-:Y:S01]  /*0c70*/  PRMT R15, R14.reuse, 0x7632, R15 ;  /* 0x000076320e0f7816 */ /* 0x044fe2000000000f */
[----:B------:R-:W-:-:S04]  /*0c80*/  IMAD.U32 R14, R14, 0x10000, RZ ;  /* 0x000100000e0e7824 */ /* 0x000fc800078e00ff */
[----:B------:R-:W-:Y:S01]  /*0c90*/  IMAD.U32 R15, R15, 0x10000, RZ ;  /* 0x000100000f0f7824 */ /* 0x000fe200078e00ff */
[----:B------:R2:W-:Y:S04]  /*0ca0*/  STS [R28], R14 ;  /* 0x0000000e1c007388 */ /* 0x0005e80000000800 */
[----:B------:R2:W-:Y:S01]  /*0cb0*/  STS [R30], R15 ;  /* 0x0000000f1e007388 */ /* 0x0005e20000000800 */
[----:B------:R-:W-:Y:S02]  /*0cc0*/  FMNMX3 R5, R5, R14, R15, !PT ;  /* 0x0000000e05057276 */ /* 0x000fe4000780000f */
[C---:B---3--:R-:W-:Y:S01]  /*0cd0*/  PRMT R29, R8.reuse, 0x7632, R29 ;  /* 0x00007632081d7816 */ /* 0x048fe2000000001d */
[----:B------:R-:W-:Y:S01]  /*0ce0*/  IMAD.U32 R31, R8, 0x10000, RZ ;  /* 0x00010000081f7824 */ /* 0x000fe200078e00ff */
[----:B----4-:R-:W-:-:S03]  /*0cf0*/  PRMT R9, R10, 0x7632, R9 ;  /* 0x000076320a097816 */ /* 0x010fc60000000009 */
[----:B------:R-:W-:Y:S01]  /*0d00*/  IMAD.U32 R8, R29, 0x10000, RZ ;  /* 0x000100001d087824 */ /* 0x000fe200078e00ff */
[----:B------:R2:W-:Y:S01]  /*0d10*/  STS [R28+0x400], R31 ;  /* 0x0004001f1c007388 */ /* 0x0005e20000000800 */
[----:B------:R-:W-:Y:S01]  /*0d20*/  IMAD.U32 R10, R10, 0x10000, RZ ;  /* 0x000100000a0a7824 */ /* 0x000fe200078e00ff */
[C---:B-----5:R-:W-:Y:S01]  /*0d30*/  PRMT R11, R12.reuse, 0x7632, R11 ;  /* 0x000076320c0b7816 */ /* 0x060fe2000000000b */
[----:B------:R-:W-:Y:S01]  /*0d40*/  IMAD.U32 R9, R9, 0x10000, RZ ;  /* 0x0001000009097824 */ /* 0x000fe200078e00ff */
[----:B------:R-:W-:Y:S01]  /*0d50*/  SHF.L.U32 R12, R12, 0x10, RZ ;  /* 0x000000100c0c7819 */ /* 0x000fe200000006ff */
[----:B------:R2:W-:Y:S01]  /*0d60*/  STS [R30+0x400], R8 ;  /* 0x000400081e007388 */ /* 0x0005e20000000800 */
[----:B------:R-:W-:Y:S01]  /*0d70*/  FMNMX3 R5, R5, R31, R8, !PT ;  /* 0x0000001f05057276 */ /* 0x000fe20007800008 */
[----:B------:R-:W-:Y:S02]  /*0d80*/  IMAD.U32 R11, R11, 0x10000, RZ ;  /* 0x000100000b0b7824 */ /* 0x000fe400078e00ff */
[----:B------:R2:W-:Y:S01]  /*0d90*/  STS [R28+0x800], R10 ;  /* 0x0008000a1c007388 */ /* 0x0005e20000000800 */
[----:B------:R-:W-:-:S03]  /*0da0*/  FMNMX3 R5, R5, R10, R9, !PT ;  /* 0x0000000a05057276 */ /* 0x000fc60007800009 */
[----:B------:R2:W-:Y:S01]  /*0db0*/  STS [R30+0x800], R9 ;  /* 0x000800091e007388 */ /* 0x0005e20000000800 */
[----:B------:R-:W-:-:S03]  /*0dc0*/  FMNMX3 R5, R5, R12, R11, !PT ;  /* 0x0000000c05057276 */ /* 0x000fc6000780000b */
[----:B------:R2:W-:Y:S04]  /*0dd0*/  STS [R28+0xc00], R12 ;  /* 0x000c000c1c007388 */ /* 0x0005e80000000800 */
[----:B------:R2:W-:Y:S01]  /*0de0*/  STS [R30+0xc00], R11 ;  /* 0x000c000b1e007388 */ /* 0x0005e20000000800 */
[----:B------:R-:W-:Y:S05]  /*0df0*/  @!P1 BRA `(.L_x_319) ;  /* 0xfffffff800b49947 */ /* 0x000fea000383ffff */
.L_x_316:
[----:B------:R-:W-:Y:S05]  /*0e00*/  BSYNC.RECONVERGENT B0 ;  /* 0x0000000000007941 */ /* 0x000fea0003800200 */
.L_x_315:
[C---:B------:R-:W-:Y:S01]  /*0e10*/  ISETP.GT.AND P5, PT, R25.reuse, 0xf, PT ;  /* 0x0000000f1900780c */ /* 0x040fe20003fa4270 */
[----:B------:R-:W-:Y:S01]  /*0e20*/  UMOV UR4, 0xffffffff ;  /* 0xffffffff00047882 */ /* 0x000fe20000000000 */
[C---:B------:R-:W-:Y:S02]  /*0e30*/  ISETP.GT.AND P4, PT, R25.reuse, 0x17, PT ;  /* 0x000000171900780c */ /* 0x040fe40003f84270 */
[----:B------:R-:W-:Y:S02]  /*0e40*/  P2R R0, PR, RZ, 0x20 ;  /* 0x00000020ff007803 */ /* 0x000fe40000000000 */
[C---:B------:R-:W-:Y:S02]  /*0e50*/  ISETP.GT.AND P1, PT, R25.reuse, 0x1b, PT ;  /* 0x0000001b1900780c */ /* 0x040fe40003f24270 */
[----:B------:R-:W-:Y:S02]  /*0e60*/  ISETP.GT.AND P2, PT, R25, 0x1d, PT ;  /* 0x0000001d1900780c */ /* 0x000fe40003f44270 */
[----:B------:R-:W-:-:S02]  /*0e70*/  P2R R0, PR, RZ, 0x10 ;  /* 0x00000010ff007803 */ /* 0x000fc40000000000 */
[----:B------:R-:W-:Y:S01]  /*0e80*/  ISETP.GT.AND P3, PT, R25, 0x1e, PT ;  /* 0x0000001e1900780c */ /* 0x000fe20003f64270 */
[----:B------:R-:W-:-:S12]  /*0e90*/  BRA.DIV UR4, `(.L_x_320) ;  /* 0x00000022048c7947 */ /* 0x000fd8000b800000 */
[----:B012---:R-:W0:Y:S02]  /*0ea0*/  SHFL.DOWN PT, R14, R5, 0x1, 0x1f ;  /* 0x08201f00050e7f89 */ /* 0x007e2400000e0000 */
[----:B0-----:R-:W-:-:S05]  /*0eb0*/  @!P3 FMNMX R5, R14, R5, !PT ;  /* 0x000000050e05b209 */ /* 0x001fca0007800000 */
[----:B------:R-:W0:Y:S02]  /*0ec0*/  SHFL.DOWN PT, R14, R5, 0x2, 0x1f ;  /* 0x08401f00050e7f89 */ /* 0x000e2400000e0000 */
[----:B0-----:R-:W-:-:S05]  /*0ed0*/  @!P2 FMNMX R5, R5, R14, !PT ;  /* 0x0000000e0505a209 */ /* 0x001fca0007800000 */
[----:B------:R-:W0:Y:S02]  /*0ee0*/  SHFL.DOWN PT, R14, R5, 0x4, 0x1f ;  /* 0x08801f00050e7f89 */ /* 0x000e2400000e0000 */
[----:B0-----:R-:W-:-:S05]  /*0ef0*/  @!P1 FMNMX R5, R5, R14, !PT ;  /* 0x0000000e05059209 */ /* 0x001fca0007800000 */
[----:B------:R-:W0:Y:S02]  /*0f00*/  SHFL.DOWN PT, R14, R5, 0x8, 0x1f ;  /* 0x09001f00050e7f89 */ /* 0x000e2400000e0000 */
[----:B0-----:R-:W-:-:S04]  /*0f10*/  FMNMX R3, R5, R14, !PT ;  /* 0x0000000e05037209 */ /* 0x001fc80007800000 */
[----:B------:R-:W-:-:S05]  /*0f20*/  FSEL R0, R5, R3, P4 ;  /* 0x0000000305007208 */ /* 0x000fca0002000000 */
[----:B------:R0:W1:Y:S02]  /*0f30*/  SHFL.DOWN PT, R14, R0, 0x10, 0x1f ;  /* 0x0a001f00000e7f89 */ /* 0x00006400000e0000 */
.L_x_370:
[----:B------:R-:W2:Y:S01]  /*0f40*/  S2R R5, SR_CgaCtaId ;  /* 0x0000000000057919 */ /* 0x000ea20000008800 */
[----:B------:R-:W-:Y:S01]  /*0f50*/  PLOP3.LUT P4, PT, PT, PT, PT, 0x8, 0x80 ;  /* 0x000000000080781c */ /* 0x000fe20003f8e170 */
[----:B------:R-:W-:-:S12]  /*0f60*/  @P5 BRA `(.L_x_321) ;  /* 0x0000000000105947 */ /* 0x000fd80003800000 */
[----:B------:R-:W-:Y:S02]  /*0f70*/  ISETP.NE.AND P5, PT, R25, RZ, PT ;  /* 0x000000ff1900720c */ /* 0x000fe40003fa5270 */
[----:B01----:R-:W-:-:S11]  /*0f80*/  FMNMX R0, R3, R14, !PT ;  /* 0x0000000e03007209 */ /* 0x003fd60007800000 */
[----:B------:R3:W-:Y:S01]  /*0f90*/  @!P5 STS [R17+0x8], R0 ;  /* 0x000008001100d388 */ /* 0x0007e20000000800 */
[----:B------:R-:W-:-:S13]  /*0fa0*/  @!P5 PLOP3.LUT P4, PT, PT, PT, PT, 0x80, 0x8 ;  /* 0x000000000008d81c */ /* 0x000fda0003f8f070 */
.L_x_321:
[----:B------:R-:W-:Y:S01]  /*0fb0*/  ISETP.NE.AND P5, PT, R2, RZ, PT ;  /* 0x000000ff0200720c */ /* 0x000fe20003fa5270 */
[----:B------:R-:W-:Y:S05]  /*0fc0*/  WARPSYNC.ALL ;  /* 0x0000000000007948 */ /* 0x000fea0003800000 */
[----:B------:R-:W-:Y:S06]  /*0fd0*/  BAR.SYNC.DEFER_BLOCKING 0x0 ;  /* 0x0000000000007b1d */ /* 0x000fec0000010000 */
[----:B------:R-:W-:Y:S04]  /*0fe0*/  BSSY.RECONVERGENT B0, `(.L_x_322) ;  /* 0x000000d000007945 */ /* 0x000fe80003800200 */
[----:B------:R-:W-:Y:S05]  /*0ff0*/  @P5 BRA `(.L_x_323) ;  /* 0x00000000002c5947 */ /* 0x000fea0003800000 */
[----:B------:R-:W4:Y:S01]  /*1000*/  S2UR UR5, SR_CgaCtaId ;  /* 0x00000000000579c3 */ /* 0x000f220000008800 */
[----:B------:R-:W-:Y:S02]  /*1010*/  UMOV UR4, 0x400 ;  /* 0x0000040000047882 */ /* 0x000fe40000000000 */
[----:B----4-:R-:W-:-:S09]  /*1020*/  ULEA UR4, UR5, UR4, 0x18 ;  /* 0x0000000405047291 */ /* 0x010fd2000f8ec0ff */
[----:B------:R-:W-:Y:S04]  /*1030*/  LDS R3, [UR4+0xc] ;  /* 0x00000c04ff037984 */ /* 0x000fe80008000800 */
[----:B------:R-:W4:Y:S04]  /*1040*/  LDS.128 R8, [UR4+0x10] ;  /* 0x00001004ff087984 */ /* 0x000f280008000c00 */
[----:B------:R-:W5:Y:S01]  /*1050*/  LDS.64 R12, [UR4+0x20] ;  /* 0x00002004ff0c7984 */ /* 0x000f620008000a00 */
[----:B----4-:R-:W-:-:S04]  /*1060*/  FMNMX3 R3, R0, R3, R8, !PT ;  /* 0x0000000300037276 */ /* 0x010fc80007800008 */
[----:B------:R-:W-:-:S04]  /*1070*/  FMNMX3 R3, R3, R9, R10, !PT ;  /* 0x0000000903037276 */ /* 0x000fc8000780000a */
[----:B-----5:R-:W-:-:S04]  /*1080*/  FMNMX3 R12, R3, R11, R12, !PT ;  /* 0x0000000b030c7276 */ /* 0x020fc8000780000c */
[----:B------:R-:W-:-:S05]  /*1090*/  FMNMX R12, R12, R13, !PT ;  /* 0x0000000d0c0c7209 */ /* 0x000fca0007800000 */
[----:B------:R4:W-:Y:S02]  /*10a0*/  STS [UR4+0x2c], R12 ;  /* 0x00002c0cff007988 */ /* 0x0009e40008000804 */
.L_x_323:
[----:B------:R-:W-:Y:S05]  /*10b0*/  BSYNC.RECONVERGENT B0 ;  /* 0x0000000000007941 */ /* 0x000fea0003800200 */
.L_x_322:
[----:B------:R-:W5:Y:S01]  /*10c0*/  LDCU.64 UR4, c[0x0][0x3a8] ;  /* 0x00007500ff0477ac */ /* 0x000f620008000a00 */
[----:B0--3--:R-:W-:Y:S01]  /*10d0*/  MOV R0, 0x400 ;  /* 0x0000040000007802 */ /* 0x009fe20000000f00 */
[----:B------:R-:W-:Y:S01]  /*10e0*/  BSSY.RECONVERGENT B0, `(.L_x_324) ;  /* 0x000007b000007945 */ /* 0x000fe20003800200 */
[----:B------:R-:W-:Y:S02]  /*10f0*/  IMAD.MOV.U32 R8, RZ, RZ, RZ ;  /* 0x000000ffff087224 */ /* 0x000fe400078e00ff */
[----:B--2---:R-:W-:Y:S01]  /*1100*/  LEA R3, R5, R0, 0x18 ;  /* 0x0000000005037211 */ /* 0x004fe200078ec0ff */
[----:B------:R-:W-:Y:S01]  /*1110*/  BAR.SYNC.DEFER_BLOCKING 0x0 ;  /* 0x0000000000007b1d */ /* 0x000fe20000010000 */
[----:B-----5:R-:W-:-:S04]  /*1120*/  ISETP.GE.U32.AND P6, PT, R2, UR4, PT ;  /* 0x0000000402007c0c */ /* 0x020fc8000bfc6070 */
[----:B------:R-:W-:-:S13]  /*1130*/  ISETP.GE.AND.EX P6, PT, RZ, UR5, PT, P6 ;  /* 0x00000005ff007c0c */ /* 0x000fda000bfc6360 */
[----:B------:R-:W-:Y:S05]  /*1140*/  @P6 BRA `(.L_x_325) ;  /* 0x0000000400d06947 */ /* 0x000fea0003800000 */
[----:B------:R0:W2:Y:S01]  /*1150*/  LDS R0, [R3+0x2c] ;  /* 0x00002c0003007984 */ /* 0x0000a20000000800 */
[----:B------:R-:W-:Y:S01]  /*1160*/  ISETP.NE.U32.AND P6, PT, R27, 0x300, PT ;  /* 0x000003001b00780c */ /* 0x000fe20003fc5070 */
[----:B------:R-:W-:Y:S01]  /*1170*/  BSSY.RECONVERGENT B1, `(.L_x_326) ;  /* 0x0000034000017945 */ /* 0x000fe20003800200 */
[----:B------:R-:W-:Y:S02]  /*1180*/  IMAD.MOV.U32 R8, RZ, RZ, RZ ;  /* 0x000000ffff087224 */ /* 0x000fe400078e00ff */
[----:B------:R-:W-:Y:S01]  /*1190*/  ISETP.NE.AND.EX P6, PT, RZ, RZ, PT, P6 ;  /* 0x000000ffff00720c */ /* 0x000fe20003fc5360 */
[----:B------:R-:W-:-:S12]  /*11a0*/  IMAD.MOV.U32 R9, RZ, RZ, R2 ;  /* 0x000000ffff097224 */ /* 0x000fd800078e0002 */
[----:B0-----:R-:W-:Y:S05]  /*11b0*/  @!P6 BRA `(.L_x_327) ;  /* 0x0000000000bce947 */ /* 0x001fea0003800000 */
[----:B------:R-:W2:Y:S01]  /*11c0*/  LDS R9, [R26] ;  /* 0x000000001a097984 */ /* 0x000ea20000000800 */
[----:B-1----:R-:W-:Y:S02]  /*11d0*/  HFMA2 R14, -RZ, RZ, 0.96630859375, -0.0022525787353515625 ;  /* 0x3bbb989dff0e7431 */ /* 0x002fe400000001ff */
[----:B------:R-:W-:Y:S01]  /*11e0*/  IMAD.MOV.U32 R13, RZ, RZ, 0x437c0000 ;  /* 0x437c0000ff0d7424 */ /* 0x000fe200078e00ff */
        /* <DEDUP_REMOVED lines=11> */
[----:B------:R-:W-:-:S03]  /*12a0*/  VIADD R9, R2, 0x100 ;  /* 0x0000010002097836 */ /* 0x000fc60000000000 */
[----:B------:R-:W-:Y:S01]  /*12b0*/  FADD R8, RZ, R11 ;  /* 0x0000000bff087221 */ /* 0x000fe20000000000 */
[----:B------:R0:W-:Y:S01]  /*12c0*/  STS [R26], R11 ;  /* 0x0000000b1a007388 */ /* 0x0001e20000000800 */
[----:B------:R-:W-:Y:S05]  /*12d0*/  @!P6 BRA `(.L_x_327) ;  /* 0x000000000074e947 */ /* 0x000fea0003800000 */
[----:B------:R-:W1:Y:S01]  /*12e0*/  LDS R9, [R26+0x400] ;  /* 0x000400001a097984 */ /* 0x000e620000000800 */
[----:B------:R-:W-:-:S04]  /*12f0*/  ISETP.NE.U32.AND P6, PT, R27, 0x100, PT ;  /* 0x000001001b00780c */ /* 0x000fc80003fc5070 */
[----:B------:R-:W-:Y:S01]  /*1300*/  ISETP.NE.AND.EX P6, PT, RZ, RZ, PT, P6 ;  /* 0x000000ffff00720c */ /* 0x000fe20003fc5360 */
[----:B-1----:R-:W-:-:S04]  /*1310*/  FADD R9, -R0, R9 ;  /* 0x0000000900097221 */ /* 0x002fc80000000100 */
[----:B------:R-:W-:-:S04]  /*1320*/  FFMA.SAT R10, R9, R14, 0.5 ;  /* 0x3f000000090a7423 */ /* 0x000fc8000000200e */
[----:B------:R-:W-:-:S04]  /*1330*/  FFMA.RM R10, R10, R13, 12582913 ;  /* 0x4b4000010a0a7423 */ /* 0x000fc8000000400d */
[C---:B----4-:R-:W-:Y:S01]  /*1340*/  FADD R12, R10.reuse, -12583039 ;  /* 0xcb40007f0a0c7421 */ /* 0x050fe20000000000 */
        /* <DEDUP_REMOVED lines=19> */
[----:B------:R-:W-:-:S03]  /*1480*/  VIADD R9, R2, 0x300 ;  /* 0x0000030002097836 */ /* 0x000fc60000000000 */
[----:B------:R-:W-:Y:S01]  /*1490*/  FADD R8, R8, R11 ;  /* 0x0000000b08087221 */ /* 0x000fe20000000000 */
[----:B------:R0:W-:Y:S06]  /*14a0*/  STS [R26+0x800], R11 ;  /* 0x0008000b1a007388 */ /* 0x0001ec0000000800 */
.L_x_327:
[----:B------:R-:W-:Y:S05]  /*14b0*/  BSYNC.RECONVERGENT B1 ;  /* 0x0000000000017941 */ /* 0x000fea0003800200 */
.L_x_326:
[----:B------:R-:W-:-:S04]  /*14c0*/  ISETP.GE.U32.AND P6, PT, R16, 0x300, PT ;  /* 0x000003001000780c */ /* 0x000fc80003fc6070 */
[----:B------:R-:W-:-:S13]  /*14d0*/  ISETP.GE.U32.AND.EX P6, PT, R20, RZ, PT, P6 ;  /* 0x000000ff1400720c */ /* 0x000fda0003fc6160 */
[----:B------:R-:W-:Y:S05]  /*14e0*/  @!P6 BRA `(.L_x_325) ;  /* 0x0000000000e8e947 */ /* 0x000fea0003800000 */
[----:B------:R-:W-:-:S04]  /*14f0*/  MOV R10, 0x400 ;  /* 0x00000400000a7802 */ /* 0x000fc80000000f00 */
[----:B------:R-:W-:-:S04]  /*1500*/  IADD3 R10, PT, PT, R10, 0x60, RZ ;  /* 0x000000600a0a7810 */ /* 0x000fc80007ffe0ff */
[----:B------:R-:W-:-:S07]  /*1510*/  LEA R10, R5, R10, 0x18 ;  /* 0x0000000a050a7211 */ /* 0x000fce00078ec0ff */
.L_x_328:
[C---:B0-----:R-:W-:Y:S01]  /*1520*/  IMAD R5, R9.reuse, 0x4, R10 ;  /* 0x0000000409057824 */ /* 0x041fe200078e020a */
[----:B------:R-:W-:Y:S01]  /*1530*/  IADD3 R9, PT, PT, R9, 0x400, RZ ;  /* 0x0000040009097810 */ /* 0x000fe20007ffe0ff */
[----:B------:R-:W-:Y:S02]  /*1540*/  IMAD.MOV.U32 R32, RZ, RZ, 0x3bbb989d ;  /* 0x3bbb989dff207424 */ /* 0x000fe400078e00ff */
[----:B------:R-:W-:Y:S01]  /*1550*/  IMAD.MOV.U32 R33, RZ, RZ, 0x437c0000 ;  /* 0x437c0000ff217424 */ /* 0x000fe200078e00ff */
[----:B0--3--:R-:W2:Y:S01]  /*1560*/  LDS R11, [R5] ;  /* 0x00000000050b7984 */ /* 0x009ea20000000800 */
[----:B------:R-:W-:-:S03]  /*1570*/  ISETP.GE.U32.AND P6, PT, R9, UR4, PT ;  /* 0x0000000409007c0c */ /* 0x000fc6000bfc6070 */
[----:B------:R-:W0:Y:S01]  /*1580*/  LDS R13, [R5+0x400] ;  /* 0x00040000050d7984 */ /* 0x000e220000000800 */
[----:B------:R-:W-:-:S03]  /*1590*/  ISETP.GE.U32.AND.EX P6, PT, RZ, UR5, PT, P6 ;  /* 0x00000005ff007c0c */ /* 0x000fc6000bfc6160 */
[----:B------:R-:W3:Y:S04]  /*15a0*/  LDS R29, [R5+0x800] ;  /* 0x00080000051d7984 */ /* 0x000ee80000000800 */
[----:B------:R-:W5:Y:S01]  /*15b0*/  LDS R31, [R5+0xc00] ;  /* 0x000c0000051f7984 */ /* 0x000f620000000800 */
[C---:B--2---:R-:W-:Y:S01]  /*15c0*/  FADD R11, -R0.reuse, R11 ;  /* 0x0000000b000b7221 */ /* 0x044fe20000000100 */
[----:B0-----:R-:W-:-:S03]  /*15d0*/  FADD R13, -R0, R13 ;  /* 0x0000000d000d7221 */ /* 0x001fc60000000100 */
[-C--:B----4-:R-:W-:Y:S01]  /*15e0*/  FFMA.SAT R12, R11, R32.reuse, 0.5 ;  /* 0x3f0000000b0c7423 */ /* 0x090fe20000002020 */
[----:B-1----:R-:W-:-:S03]  /*15f0*/  FFMA.SAT R14, R13, R32, 0.5 ;  /* 0x3f0000000d0e7423 */ /* 0x002fc60000002020 */
[-C--:B------:R-:W-:Y:S01]  /*1600*/  FFMA.RM R12, R12, R33.reuse, 12582913 ;  /* 0x4b4000010c0c7423 */ /* 0x080fe20000004021 */
[----:B---3--:R-:W-:Y:S01]  /*1610*/  FADD R29, -R0, R29 ;  /* 0x0000001d001d7221 */ /* 0x008fe20000000100 */
[----:B------:R-:W-:Y:S02]  /*1620*/  FFMA.RM R15, R14, R33, 12582913 ;  /* 0x4b4000010e0f7423 */ /* 0x000fe40000004021 */
[----:B------:R-:W-:Y:S01]  /*1630*/  FADD R14, R12, -12583039 ;  /* 0xcb40007f0c0e7421 */ /* 0x000fe20000000000 */
[----:B-----5:R-:W-:Y:S01]  /*1640*/  FADD R31, -R0, R31 ;  /* 0x0000001f001f7221 */ /* 0x020fe20000000100 */
[----:B------:R-:W-:Y:S01]  /*1650*/  SHF.L.U32 R12, R12, 0x17, RZ ;  /* 0x000000170c0c7819 */ /* 0x000fe200000006ff */
[----:B------:R-:W-:Y:S01]  /*1660*/  FADD R28, R15, -12583039 ;  /* 0xcb40007f0f1c7421 */ /* 0x000fe20000000000 */
[----:B------:R-:W-:Y:S01]  /*1670*/  FFMA R14, R11, 1.4426950216293334961, -R14 ;  /* 0x3fb8aa3b0b0e7823 */ /* 0x000fe2000000080e */
[----:B------:R-:W-:Y:S02]  /*1680*/  IMAD.SHL.U32 R15, R15, 0x800000, RZ ;  /* 0x008000000f0f7824 */ /* 0x000fe400078e00ff */
[----:B------:R-:W-:Y:S01]  /*1690*/  FFMA R28, R13, 1.4426950216293334961, -R28 ;  /* 0x3fb8aa3b0d1c7823 */ /* 0x000fe2000000081c */
[----:B------:R-:W-:Y:S01]  /*16a0*/  FFMA R14, R11, 1.925963033500011079e-08, R14 ;  /* 0x32a570600b0e7823 */ /* 0x000fe2000000000e */
[-C--:B------:R-:W-:Y:S01]  /*16b0*/  FFMA.SAT R11, R29, R32.reuse, 0.5 ;  /* 0x3f0000001d0b7423 */ /* 0x080fe20000002020 */
[----:B------:R-:W-:Y:S01]  /*16c0*/  FFMA.SAT R32, R31, R32, 0.5 ;  /* 0x3f0000001f207423 */ /* 0x000fe20000002020 */
[----:B------:R-:W-:-:S02]  /*16d0*/  FFMA R28, R13, 1.925963033500011079e-08, R28 ;  /* 0x32a570600d1c7823 */ /* 0x000fc4000000001c */
[-C--:B------:R-:W-:Y:S01]  /*16e0*/  FFMA.RM R13, R11, R33.reuse, 12582913 ;  /* 0x4b4000010b0d7423 */ /* 0x080fe20000004021 */
[----:B------:R-:W-:Y:S01]  /*16f0*/  FFMA.RM R32, R32, R33, 12582913 ;  /* 0x4b40000120207423 */ /* 0x000fe20000004021 */
[----:B------:R-:W0:Y:S02]  /*1700*/  MUFU.EX2 R11, R14 ;  /* 0x0000000e000b7308 */ /* 0x000e240000000800 */
[C---:B------:R-:W-:Y:S01]  /*1710*/  FADD R30, R13.reuse, -12583039 ;  /* 0xcb40007f0d1e7421 */ /* 0x040fe20000000000 */
[C---:B------:R-:W-:Y:S01]  /*1720*/  FADD R34, R32.reuse, -12583039 ;  /* 0xcb40007f20227421 */ /* 0x040fe20000000000 */
[----:B------:R-:W-:Y:S02]  /*1730*/  IMAD.SHL.U32 R13, R13, 0x800000, RZ ;  /* 0x008000000d0d7824 */ /* 0x000fe400078e00ff */
[----:B------:R-:W-:Y:S01]  /*1740*/  FFMA R30, R29, 1.4426950216293334961, -R30 ;  /* 0x3fb8aa3b1d1e7823 */ /* 0x000fe2000000081e */
[----:B------:R-:W-:Y:S01]  /*1750*/  FFMA R34, R31, 1.4426950216293334961, -R34 ;  /* 0x3fb8aa3b1f227823 */ /* 0x000fe20000000822 */
[----:B------:R-:W1:Y:S01]  /*1760*/  MUFU.EX2 R28, R28 ;  /* 0x0000001c001c7308 */ /* 0x000e620000000800 */
[----:B------:R-:W-:-:S02]  /*1770*/  IMAD.SHL.U32 R32, R32, 0x800000, RZ ;  /* 0x0080000020207824 */ /* 0x000fc400078e00ff */
[----:B------:R-:W-:Y:S01]  /*1780*/  FFMA R30, R29, 1.925963033500011079e-08, R30 ;  /* 0x32a570601d1e7823 */ /* 0x000fe2000000001e */
[----:B------:R-:W-:-:S05]  /*1790*/  FFMA R34, R31, 1.925963033500011079e-08, R34 ;  /* 0x32a570601f227823 */ /* 0x000fca0000000022 */
[----:B------:R-:W2:Y:S01]  /*17a0*/  MUFU.EX2 R30, R30 ;  /* 0x0000001e001e7308 */ /* 0x000ea20000000800 */
[----:B0-----:R-:W-:-:S04]  /*17b0*/  FMUL R11, R12, R11 ;  /* 0x0000000b0c0b7220 */ /* 0x001fc80000400000 */
[----:B------:R-:W-:Y:S01]  /*17c0*/  FADD R8, R11, R8 ;  /* 0x000000080b087221 */ /* 0x000fe20000000000 */
[----:B------:R0:W-:Y:S02]  /*17d0*/  STS [R5], R11 ;  /* 0x0000000b05007388 */ /* 0x0001e40000000800 */
[----:B------:R-:W3:Y:S01]  /*17e0*/  MUFU.EX2 R29, R34 ;  /* 0x00000022001d7308 */ /* 0x000ee20000000800 */
[----:B-1----:R-:W-:-:S04]  /*17f0*/  FMUL R15, R15, R28 ;  /* 0x0000001c0f0f7220 */ /* 0x002fc80000400000 */
[----:B------:R-:W-:Y:S01]  /*1800*/  FADD R8, R8, R15 ;  /* 0x0000000f08087221 */ /* 0x000fe20000000000 */
[----:B------:R0:W-:Y:S01]  /*1810*/  STS [R5+0x400], R15 ;  /* 0x0004000f05007388 */ /* 0x0001e20000000800 */
[----:B--2---:R-:W-:-:S04]  /*1820*/  FMUL R13, R13, R30 ;  /* 0x0000001e0d0d7220 */ /* 0x004fc80000400000 */
[----:B------:R-:W-:Y:S01]  /*1830*/  FADD R8, R8, R13 ;  /* 0x0000000d08087221 */ /* 0x000fe20000000000 */
[----:B------:R0:W-:Y:S01]  /*1840*/  STS [R5+0x800], R13 ;  /* 0x0008000d05007388 */ /* 0x0001e20000000800 */
[----:B---3--:R-:W-:-:S04]  /*1850*/  FMUL R29, R32, R29 ;  /* 0x0000001d201d7220 */ /* 0x008fc80000400000 */
[----:B------:R-:W-:Y:S01]  /*1860*/  FADD R8, R8, R29 ;  /* 0x0000001d08087221 */ /* 0x000fe20000000000 */
[----:B------:R0:W-:Y:S01]  /*1870*/  STS [R5+0xc00], R29 ;  /* 0x000c001d05007388 */ /* 0x0001e20000000800 */
[----:B------:R-:W-:Y:S05]  /*1880*/  @!P6 BRA `(.L_x_328) ;  /* 0xfffffffc0024e947 */ /* 0x000fea000383ffff */
.L_x_325:
[----:B------:R-:W-:Y:S05]  /*1890*/  BSYNC.RECONVERGENT B0 ;  /* 0x0000000000007941 */ /* 0x000fea0003800200 */
.L_x_324:
[----:B0-----:R-:W-:Y:S01]  /*18a0*/  IMAD.MOV.U32 R5, RZ, RZ, R8 ;  /* 0x000000ffff057224 */ /* 0x001fe200078e0008 */
[C---:B------:R-:W-:Y:S01]  /*18b0*/  ISETP.GT.AND P6, PT, R25.reuse, 0xf, PT ;  /* 0x0000000f1900780c */ /* 0x040fe20003fc4270 */
[----:B------:R-:W-:Y:S03]  /*18c0*/  BSSY.RECONVERGENT B0, `(.L_x_329) ;  /* 0x000001a000007945 */ /* 0x000fe60003800200 */
[----:B--2---:R-:W0:Y:S02]  /*18d0*/  SHFL.DOWN PT, R0, R5, 0x1, 0x1f ;  /* 0x08201f0005007f89 */ /* 0x004e2400000e0000 */
        /* <DEDUP_REMOVED lines=10> */
[----:B------:R0:W-:Y:S01]  /*1980*/  @P4 STS [R18+0x8], R5 ;  /* 0x0000080512004388 */ /* 0x0001e20000000800 */
[----:B------:R-:W-:Y:S06]  /*1990*/  BAR.SYNC.DEFER_BLOCKING 0x0 ;  /* 0x0000000000007b1d */ /* 0x000fec0000010000 */
[----:B------:R-:W-:Y:S05]  /*19a0*/  @P5 BRA `(.L_x_330) ;  /* 0x00000000002c5947 */ /* 0x000fea0003800000 */
[----:B------:R-:W0:Y:S04]  /*19b0*/  LDS R0, [R3+0x3c] ;  /* 0x00003c0003007984 */ /* 0x000e280000000800 */
[----:B---3--:R-:W2:Y:S04]  /*19c0*/  LDS.128 R8, [R3+0x40] ;  /* 0x0000400003087984 */ /* 0x008ea80000000c00 */
[----:B----4-:R-:W3:Y:S01]  /*19d0*/  LDS.64 R12, [R3+0x50] ;  /* 0x00005000030c7984 */ /* 0x010ee20000000a00 */
[----:B0-----:R-:W-:-:S04]  /*19e0*/  FADD R5, R5, R0 ;  /* 0x0000000005057221 */ /* 0x001fc80000000000 */
[----:B--2---:R-:W-:-:S04]  /*19f0*/  FADD R8, R5, R8 ;  /* 0x0000000805087221 */ /* 0x004fc80000000000 */
[----:B------:R-:W-:-:S04]  /*1a00*/  FADD R9, R8, R9 ;  /* 0x0000000908097221 */ /* 0x000fc80000000000 */
[----:B------:R-:W-:-:S04]  /*1a10*/  FADD R10, R9, R10 ;  /* 0x0000000a090a7221 */ /* 0x000fc80000000000 */
[----:B------:R-:W-:-:S04]  /*1a20*/  FADD R11, R10, R11 ;  /* 0x0000000b0a0b7221 */ /* 0x000fc80000000000 */
[----:B---3--:R-:W-:-:S04]  /*1a30*/  FADD R12, R11, R12 ;  /* 0x0000000c0b0c7221 */ /* 0x008fc80000000000 */
[----:B------:R-:W-:-:S05]  /*1a40*/  FADD R12, R12, R13 ;  /* 0x0000000d0c0c7221 */ /* 0x000fca0000000000 */
[----:B------:R2:W-:Y:S02]  /*1a50*/  STS [R3+0x5c], R12 ;  /* 0x00005c0c03007388 */ /* 0x0005e40000000800 */
.L_x_330:
[----:B------:R-:W-:Y:S05]  /*1a60*/  BSYNC.RECONVERGENT B0 ;  /* 0x0000000000007941 */ /* 0x000fea0003800200 */
.L_x_329:
[----:B------:R-:W-:Y:S06]  /*1a70*/  BAR.SYNC.DEFER_BLOCKING 0x0 ;  /* 0x0000000000007b1d */ /* 0x000fec0000010000 */
[----:B------:R-:W0:Y:S01]  /*1a80*/  LDCU.64 UR8, c[0x0][0x390] ;  /* 0x00007200ff0877ac */ /* 0x000e220008000a00 */
[----:B------:R-:W-:Y:S01]  /*1a90*/  BSSY.RECONVERGENT B0, `(.L_x_331) ;  /* 0x000015c000007945 */ /* 0x000fe20003800200 */
[----:B------:R-:W0:Y:S03]  /*1aa0*/  LDCU.128 UR12, c[0x0][0x390] ;  /* 0x00007200ff0c77ac */ /* 0x000e260008000c00 */
[----:B------:R-:W-:Y:S05]  /*1ab0*/  @P0 BRA `(.L_x_332) ;  /* 0x0000001400640947 */ /* 0x000fea0003800000 */
[----:B--2---:R-:W2:Y:S01]  /*1ac0*/  LDS R3, [R3+0x5c] ;  /* 0x00005c0003037984 */ /* 0x004ea20000000800 */
[----:B0-----:R-:W-:Y:S01]  /*1ad0*/  LEA.HI R5, R24, 0x1, RZ, 0x18 ;  /* 0x0000000118057811 */ /* 0x001fe200078fc0ff */
[----:B------:R-:W-:Y:S01]  /*1ae0*/  BSSY.RECONVERGENT B3, `(.L_x_333) ;  /* 0x0000093000037945 */ /* 0x000fe20003800200 */
[----:B-1----:R-:W-:Y:S02]  /*1af0*/  IMAD.MOV.U32 R14, RZ, RZ, R2 ;  /* 0x000000ffff0e7224 */ /* 0x002fe400078e0002 */
[----:B------:R-:W-:-:S04]  /*1b00*/  LOP3.LUT R5, R5, 0x3, RZ, 0xc0, !PT ;  /* 0x0000000305057812 */ /* 0x000fc800078ec0ff */
[----:B------:R-:W-:-:S13]  /*1b10*/  ISETP.NE.AND P0, PT, R5, RZ, PT ;  /* 0x000000ff0500720c */ /* 0x000fda0003f05270 */
[----:B------:R-:W-:Y:S05]  /*1b20*/  @!P0 BRA `(.L_x_334) ;  /* 0x0000000800388947 */ /* 0x000fea0003800000 */
[----:B------:R-:W0:Y:S01]  /*1b30*/  LDS R0, [R26] ;  /* 0x000000001a007984 */ /* 0x000e220000000800 */
[----:B--2---:R-:W1:Y:S01]  /*1b40*/  MUFU.RCP R8, R3 ;  /* 0x0000000300087308 */ /* 0x004e620000001000 */
        /* <DEDUP_REMOVED lines=8> */
[----:B----4-:R-:W-:-:S07]  /*1bd0*/  MOV R12, 0x1bf0 ;  /* 0x00001bf0000c7802 */ /* 0x010fce0000000f00 */
[----:B---3--:R-:W-:Y:S05]  /*1be0*/  CALL.REL.NOINC `($__internal_6_$__cuda_sm3x_div_rn_noftz_f32_slowpath) ;  /* 0x0000001400bc7944 */ /* 0x008fea0003c00000 */
[----:B------:R-:W-:-:S07]  /*1bf0*/  IMAD.MOV.U32 R14, RZ, RZ, R0 ;  /* 0x000000ffff0e7224 */ /* 0x000fce00078e0000 */
.L_x_336:
[----:B------:R-:W-:Y:S05]  /*1c00*/  BSYNC.RECONVERGENT B4 ;  /* 0x0000000000047941 */ /* 0x000fea0003800200 */
.L_x_335:
[----:B------:R-:W-:Y:S01]  /*1c10*/  LEA R10, R19, R26, 0x2 ;  /* 0x0000001a130a7211 */ /* 0x000fe200078e10ff */
[----:B------:R-:W0:Y:S01]  /*1c20*/  MUFU.RCP R0, R3 ;  /* 0x0000000300007308 */ /* 0x000e220000001000 */
[----:B------:R-:W-:Y:S03]  /*1c30*/  BSSY.RECONVERGENT B4, `(.L_x_337) ;  /* 0x000000d000047945 */ /* 0x000fe60003800200 */
[----:B------:R-:W1:Y:S01]  /*1c40*/  LDS R8, [R10] ;  /* 0x000000000a087984 */ /* 0x000e620000000800 */
[----:B0-----:R-:W-:-:S04]  /*1c50*/  FFMA R9, -R3, R0, 1 ;  /* 0x3f80000003097423 */ /* 0x001fc80000000100 */
[----:B------:R-:W-:Y:S01]  /*1c60*/  FFMA R0, R0, R9, R0 ;  /* 0x0000000900007223 */ /* 0x000fe20000000000 */
[----:B-1----:R-:W0:Y:S03]  /*1c70*/  FCHK P0, R8, R3 ;  /* 0x0000000308007302 */ /* 0x002e260000000000 */
[----:B------:R-:W-:-:S04]  /*1c80*/  FFMA R9, R0, R8, RZ ;  /* 0x0000000800097223 */ /* 0x000fc800000000ff */
[----:B----4-:R-:W-:-:S04]  /*1c90*/  FFMA R12, -R3, R9, R8 ;  /* 0x00000009030c7223 */ /* 0x010fc80000000108 */
[----:B------:R-:W-:Y:S01]  /*1ca0*/  FFMA R15, R0, R12, R9 ;  /* 0x0000000c000f7223 */ /* 0x000fe20000000009 */
[----:B0-----:R-:W-:Y:S06]  /*1cb0*/  @!P0 BRA `(.L_x_338) ;  /* 0x0000000000108947 */ /* 0x001fec0003800000 */
[----:B------:R-:W-:Y:S01]  /*1cc0*/  IMAD.MOV.U32 R0, RZ, RZ, R8 ;  /* 0x000000ffff007224 */ /* 0x000fe200078e0008 */
[----:B------:R-:W-:-:S07]  /*1cd0*/  MOV R12, 0x1cf0 ;  /* 0x00001cf0000c7802 */ /* 0x000fce0000000f00 */
[----:B---3--:R-:W-:Y:S05]  /*1ce0*/  CALL.REL.NOINC `($__internal_6_$__cuda_sm3x_div_rn_noftz_f32_slowpath) ;  /* 0x00000014007c7944 */ /* 0x008fea0003c00000 */
[----:B------:R-:W-:-:S07]  /*1cf0*/  IMAD.MOV.U32 R15, RZ, RZ, R0 ;  /* 0x000000ffff0f7224 */ /* 0x000fce00078e0000 */
.L_x_338:
[----:B------:R-:W-:Y:S05]  /*1d00*/  BSYNC.RECONVERGENT B4 ;  /* 0x0000000000047941 */ /* 0x000fea0003800200 */
.L_x_337:
[----:B------:R-:W0:Y:S01]  /*1d10*/  LDCU.128 UR4, c[0x0][0x390] ;  /* 0x00007200ff0477ac */ /* 0x000e220008000c00 */
[----:B------:R-:W-:Y:S01]  /*1d20*/  MOV R9, RZ ;  /* 0x000000ff00097202 */ /* 0x000fe20000000f00 */
[C---:B------:R-:W-:Y:S01]  /*1d30*/  IMAD.SHL.U32 R8, R2.reuse, 0x2, RZ ;  /* 0x0000000202087824 */ /* 0x040fe200078e00ff */
[----:B------:R-:W-:Y:S02]  /*1d40*/  F2FP.BF16.F32.PACK_AB R15, R15, R14 ;  /* 0x0000000e0f0f723e */ /* 0x000fe400000010ff */
[----:B------:R-:W-:Y:S01]  /*1d50*/  IADD3 R14, PT, PT, R2, 0x100, RZ ;  /* 0x00000100020e7810 */ /* 0x000fe20007ffe0ff */
[----:B0-----:R-:W-:Y:S02]  /*1d60*/  IMAD R0, R23, UR6, RZ ;  /* 0x0000000617007c24 */ /* 0x001fe4000f8e02ff */
[----:B------:R-:W-:Y:S01]  /*1d70*/  IMAD.WIDE.U32 R8, R21, UR6, R8 ;  /* 0x0000000615087c25 */ /* 0x000fe2000f8e0008 */
[----:B------:R-:W-:-:S03]  /*1d80*/  R2UR UR6, R6 ;  /* 0x00000000060672ca */ /* 0x000fc600000e0000 */
[----:B---3--:R-:W-:Y:S01]  /*1d90*/  IMAD R11, R21, UR7, R0 ;  /* 0x00000007150b7c24 */ /* 0x008fe2000f8e0200 */
[----:B------:R-:W-:-:S03]  /*1da0*/  R2UR UR7, R7 ;  /* 0x00000000070772ca */ /* 0x000fc600000e0000 */
[----:B------:R-:W-:-:S05]  /*1db0*/  IMAD.IADD R11, R9, 0x1, R11 ;  /* 0x00000001090b7824 */ /* 0x000fca00078e020b */
[----:B------:R-:W-:-:S05]  /*1dc0*/  LEA.HI R0, P0, R11, R8, RZ, 0x1 ;  /* 0x000000080b007211 */ /* 0x000fca00078108ff */
[----:B------:R-:W-:Y:S02]  /*1dd0*/  IMAD.SHL.U32 R12, R0, 0x2, RZ ;  /* 0x00000002000c7824 */ /* 0x000fe400078e00ff */
[----:B------:R-:W-:-:S03]  /*1de0*/  IMAD.X R13, RZ, RZ, R11, P0 ;  /* 0x000000ffff0d7224 */ /* 0x000fc600000e060b */
[----:B------:R-:W-:Y:S02]  /*1df0*/  LOP3.LUT R12, R12, 0xfffffffc, RZ, 0xc0, !PT ;  /* 0xfffffffc0c0c7812 */ /* 0x000fe400078ec0ff */
[----:B------:R-:W-:Y:S02]  /*1e00*/  SHF.L.U64.HI R0, R0, 0x1, R13 ;  /* 0x0000000100007819 */ /* 0x000fe4000001020d */
[----:B------:R-:W-:-:S04]  /*1e10*/  IADD3 R12, P0, PT, R12, UR4, RZ ;  /* 0x000000040c0c7c10 */ /* 0x000fc8000ff1e0ff */
[----:B------:R-:W-:Y:S02]  /*1e20*/  IADD3.X R13, PT, PT, R0, UR5, RZ, P0, !PT ;  /* 0x00000005000d7c10 */ /* 0x000fe400087fe4ff */
[----:B------:R-:W-:-:S03]  /*1e30*/  ISETP.NE.AND P0, PT, R5, 0x1, PT ;  /* 0x000000010500780c */ /* 0x000fc60003f05270 */
[----:B------:R0:W-:Y:S10]  /*1e40*/  STG.E desc[UR6][R12.64], R15 ;  /* 0x0000000f0c007986 */ /* 0x0001f4000c101906 */
[----:B------:R-:W-:Y:S05]  /*1e50*/  @!P0 BRA `(.L_x_334) ;  /* 0x00000004006c8947 */ /* 0x000fea0003800000 */
[----:B0-----:R-:W0:Y:S01]  /*1e60*/  LDS R12, [R26+0x400] ;  /* 0x000400001a0c7984 */ /* 0x001e220000000800 */
[----:B------:R-:W1:Y:S01]  /*1e70*/  MUFU.RCP R0, R3 ;  /* 0x0000000300007308 */ /* 0x000e620000001000 */
        /* <DEDUP_REMOVED lines=10> */
[----:B------:R-:W-:Y:S05]  /*1f20*/  CALL.REL.NOINC `($__internal_6_$__cuda_sm3x_div_rn_noftz_f32_slowpath) ;  /* 0x0000001000ec7944 */ /* 0x000fea0003c00000 */
[----:B------:R-:W-:-:S07]  /*1f30*/  IMAD.MOV.U32 R14, RZ, RZ, R0 ;  /* 0x000000ffff0e7224 */ /* 0x000fce00078e0000 */
.L_x_340:
[----:B------:R-:W-:Y:S05]  /*1f40*/  BSYNC.RECONVERGENT B4 ;  /* 0x0000000000047941 */ /* 0x000fea0003800200 */
.L_x_339:
[----:B------:R-:W0:Y:S01]  /*1f50*/  LDS R12, [R10+0x400] ;  /* 0x000400000a0c7984 */ /* 0x000e220000000800 */
        /* <DEDUP_REMOVED lines=12> */
[----:B------:R-:W-:-:S07]  /*2020*/  MOV R15, R0 ;  /* 0x00000000000f7202 */ /* 0x000fce0000000f00 */
.L_x_342:
[----:B------:R-:W-:Y:S05]  /*2030*/  BSYNC.RECONVERGENT B4 ;  /* 0x0000000000047941 */ /* 0x000fea0003800200 */
.L_x_341:
[----:B------:R-:W-:Y:S01]  /*2040*/  IADD3 R0, P0, PT, R8, 0x200, RZ ;  /* 0x0000020008007810 */ /* 0x000fe20007f1e0ff */
[----:B------:R-:W0:Y:S01]  /*2050*/  LDCU.64 UR4, c[0x0][0x390] ;  /* 0x00007200ff0477ac */ /* 0x000e220008000a00 */
[----:B------:R-:W-:Y:S02]  /*2060*/  R2UR UR6, R6 ;  /* 0x00000000060672ca */ /* 0x000fe400000e0000 */
[----:B------:R-:W-:Y:S01]  /*2070*/  R2UR UR7, R7 ;  /* 0x00000000070772ca */ /* 0x000fe200000e0000 */
[----:B------:R-:W-:Y:S01]  /*2080*/  IMAD.X R13, RZ, RZ, R11, P0 ;  /* 0x000000ffff0d7224 */ /* 0x000fe200000e060b */
[----:B------:R-:W-:Y:S02]  /*2090*/  F2FP.BF16.F32.PACK_AB R15, R15, R14 ;  /* 0x0000000e0f0f723e */ /* 0x000fe400000010ff */
[----:B------:R-:W-:Y:S02]  /*20a0*/  MOV R14, R22 ;  /* 0x00000016000e7202 */ /* 0x000fe40000000f00 */
[----:B------:R-:W-:-:S05]  /*20b0*/  LEA.HI R0, P0, R13, R0, RZ, 0x1 ;  /* 0x000000000d007211 */ /* 0x000fca00078108ff */
[----:B------:R-:W-:Y:S02]  /*20c0*/  IMAD.SHL.U32 R12, R0, 0x2, RZ ;  /* 0x00000002000c7824 */ /* 0x000fe400078e00ff */
[----:B------:R-:W-:-:S03]  /*20d0*/  IMAD.X R13, RZ, RZ, R13, P0 ;  /* 0x000000ffff0d7224 */ /* 0x000fc600000e060d */
[----:B------:R-:W-:Y:S02]  /*20e0*/  LOP3.LUT R12, R12, 0xfffffffc, RZ, 0xc0, !PT ;  /* 0xfffffffc0c0c7812 */ /* 0x000fe400078ec0ff */
[----:B------:R-:W-:Y:S02]  /*20f0*/  SHF.L.U64.HI R0, R0, 0x1, R13 ;  /* 0x0000000100007819 */ /* 0x000fe4000001020d */
[----:B0-----:R-:W-:-:S04]  /*2100*/  IADD3 R12, P0, PT, R12, UR4, RZ ;  /* 0x000000040c0c7c10 */ /* 0x001fc8000ff1e0ff */
[----:B------:R-:W-:Y:S02]  /*2110*/  IADD3.X R13, PT, PT, R0, UR5, RZ, P0, !PT ;  /* 0x00000005000d7c10 */ /* 0x000fe400087fe4ff */
[----:B------:R-:W-:-:S03]  /*2120*/  ISETP.NE.AND P0, PT, R5, 0x2, PT ;  /* 0x000000020500780c */ /* 0x000fc60003f05270 */
[----:B------:R1:W-:Y:S10]  /*2130*/  STG.E desc[UR6][R12.64], R15 ;  /* 0x0000000f0c007986 */ /* 0x0003f4000c101906 */
[----:B------:R-:W-:Y:S05]  /*2140*/  @!P0 BRA `(.L_x_334) ;  /* 0x0000000000b08947 */ /* 0x000fea0003800000 */
[----:B-1----:R-:W0:Y:S01]  /*2150*/  LDS R12, [R26+0x800] ;  /* 0x000800001a0c7984 */ /* 0x002e220000000800 */
        /* <DEDUP_REMOVED lines=13> */
.L_x_344:
[----:B------:R-:W-:Y:S05]  /*2230*/  BSYNC.RECONVERGENT B4 ;  /* 0x0000000000047941 */ /* 0x000fea0003800200 */
.L_x_343:
        /* <DEDUP_REMOVED lines=13> */
.L_x_346:
[----:B------:R-:W-:Y:S05]  /*2310*/  BSYNC.RECONVERGENT B4 ;  /* 0x0000000000047941 */ /* 0x000fea0003800200 */
.L_x_345:
[----:B------:R-:W-:Y:S01]  /*2320*/  IADD3 R9, P0, PT, R8, 0x400, RZ ;  /* 0x0000040008097810 */ /* 0x000fe20007f1e0ff */
[----:B------:R-:W0:Y:S01]  /*2330*/  LDCU.64 UR4, c[0x0][0x390] ;  /* 0x00007200ff0477ac */ /* 0x000e220008000a00 */
[----:B------:R-:W-:Y:S01]  /*2340*/  R2UR UR6, R6 ;  /* 0x00000000060672ca */ /* 0x000fe200000e0000 */
[----:B------:R-:W-:Y:S01]  /*2350*/  VIADD R14, R2, 0x300 ;  /* 0x00000300020e7836 */ /* 0x000fe20000000000 */
[----:B------:R-:W-:Y:S02]  /*2360*/  IADD3.X R10, PT, PT, RZ, R11, RZ, P0, !PT ;  /* 0x0000000bff0a7210 */ /* 0x000fe400007fe4ff */
[----:B------:R-:W-:Y:S02]  /*2370*/  R2UR UR7, R7 ;  /* 0x00000000070772ca */ /* 0x000fe400000e0000 */
[----:B------:R-:W-:Y:S02]  /*2380*/  LEA.HI R9, P0, R10, R9, RZ, 0x1 ;  /* 0x000000090a097211 */ /* 0x000fe400078108ff */
[----:B------:R-:W-:-:S03]  /*2390*/  F2FP.BF16.F32.PACK_AB R5, R0, R5 ;  /* 0x000000050005723e */ /* 0x000fc600000010ff */
[----:B------:R-:W-:Y:S02]  /*23a0*/  IMAD.SHL.U32 R8, R9, 0x2, RZ ;  /* 0x0000000209087824 */ /* 0x000fe400078e00ff */
[----:B------:R-:W-:-:S03]  /*23b0*/  IMAD.X R10, RZ, RZ, R10, P0 ;  /* 0x000000ffff0a7224 */ /* 0x000fc600000e060a */
[----:B------:R-:W-:Y:S02]  /*23c0*/  LOP3.LUT R8, R8, 0xfffffffc, RZ, 0xc0, !PT ;  /* 0xfffffffc08087812 */ /* 0x000fe400078ec0ff */
[----:B------:R-:W-:Y:S02]  /*23d0*/  SHF.L.U64.HI R9, R9, 0x1, R10 ;  /* 0x0000000109097819 */ /* 0x000fe4000001020a */
[----:B0-----:R-:W-:-:S04]  /*23e0*/  IADD3 R8, P0, PT, R8, UR4, RZ ;  /* 0x0000000408087c10 */ /* 0x001fc8000ff1e0ff */
[----:B------:R-:W-:-:S05]  /*23f0*/  IADD3.X R9, PT, PT, R9, UR5, RZ, P0, !PT ;  /* 0x0000000509097c10 */ /* 0x000fca00087fe4ff */
[----:B------:R0:W-:Y:S04]  /*2400*/  STG.E desc[UR6][R8.64], R5 ;  /* 0x0000000508007986 */ /* 0x0001e8000c101906 */
.L_x_334:
[----:B------:R-:W-:Y:S05]  /*2410*/  BSYNC.RECONVERGENT B3 ;  /* 0x0000000000037941 */ /* 0x000fea0003800200 */
.L_x_333:
[----:B------:R-:W-:-:S13]  /*2420*/  ISETP.GE.U32.AND P0, PT, R24, 0x300, PT ;  /* 0x000003001800780c */ /* 0x000fda0003f06070 */
[----:B------:R-:W-:Y:S05]  /*2430*/  @!P0 BRA `(.L_x_332) ;  /* 0x0000000c00048947 */ /* 0x000fea0003800000 */
.L_x_363:
[----:B------:R-:W5:Y:S01]  /*2440*/  S2UR UR5, SR_CgaCtaId ;  /* 0x00000000000579c3 */ /* 0x000f620000008800 */
[----:B------:R-:W-:Y:S01]  /*2450*/  UMOV UR4, 0x400 ;  /* 0x0000040000047882 */ /* 0x000fe20000000000 */
[----:B0-2---:R-:W0:Y:S01]  /*2460*/  MUFU.RCP R0, R3 ;  /* 0x0000000300007308 */ /* 0x005e220000001000 */
[----:B------:R-:W-:Y:S01]  /*2470*/  UIADD3 UR4, UPT, UPT, UR4, 0x60, URZ ;  /* 0x0000006004047890 */ /* 0x000fe2000fffe0ff */
[----:B------:R-:W-:Y:S01]  /*2480*/  BSSY.RECONVERGENT B3, `(.L_x_347) ;  /* 0x000000f000037945 */ /* 0x000fe20003800200 */
[----:B0-----:R-:W-:-:S04]  /*2490*/  FFMA R5, -R3, R0, 1 ;  /* 0x3f80000003057423 */ /* 0x001fc80000000100 */
[----:B------:R-:W-:Y:S01]  /*24a0*/  FFMA R0, R0, R5, R0 ;  /* 0x0000000500007223 */ /* 0x000fe20000000000 */
[----:B-----5:R-:W-:-:S06]  /*24b0*/  ULEA UR4, UR5, UR4, 0x18 ;  /* 0x0000000405047291 */ /* 0x020fcc000f8ec0ff */
[----:B------:R-:W-:-:S05]  /*24c0*/  LEA R28, R14, UR4, 0x2 ;  /* 0x000000040e1c7c11 */ /* 0x000fca000f8e10ff */
[----:B------:R-:W0:Y:S02]  /*24d0*/  LDS R8, [R28] ;  /* 0x000000001c087984 */ /* 0x000e240000000800 */
[----:B0-----:R-:W0:Y:S01]  /*24e0*/  FCHK P0, R8, R3 ;  /* 0x0000000308007302 */ /* 0x001e220000000000 */
[----:B------:R-:W-:-:S04]  /*24f0*/  FFMA R30, R0, R8, RZ ;  /* 0x00000008001e7223 */ /* 0x000fc800000000ff */
[----:B------:R-:W-:-:S04]  /*2500*/  FFMA R5, -R3, R30, R8 ;  /* 0x0000001e03057223 */ /* 0x000fc80000000108 */
[----:B------:R-:W-:Y:S01]  /*2510*/  FFMA R30, R0, R5, R30 ;  /* 0x00000005001e7223 */ /* 0x000fe2000000001e */
[----:B0-----:R-:W-:Y:S06]  /*2520*/  @!P0 BRA `(.L_x_348) ;  /* 0x0000000000108947 */ /* 0x001fec0003800000 */
[----:B------:R-:W-:Y:S02]  /*2530*/  MOV R0, R8 ;  /* 0x0000000800007202 */ /* 0x000fe40000000f00 */
[----:B-1--4-:R-:W-:-:S07]  /*2540*/  MOV R12, 0x2560 ;  /* 0x00002560000c7802 */ /* 0x012fce0000000f00 */
[----:B---3--:R-:W-:Y:S05]  /*2550*/  CALL.REL.NOINC `($__internal_6_$__cuda_sm3x_div_rn_noftz_f32_slowpath) ;  /* 0x0000000c00607944 */ /* 0x008fea0003c00000 */
[----:B------:R-:W-:-:S07]  /*2560*/  IMAD.MOV.U32 R30, RZ, RZ, R0 ;  /* 0x000000ffff1e7224 */ /* 0x000fce00078e0000 */
.L_x_348:
[----:B------:R-:W-:Y:S05]  /*2570*/  BSYNC.RECONVERGENT B3 ;  /* 0x0000000000037941 */ /* 0x000fea0003800200 */
.L_x_347:
[----:B------:R-:W-:Y:S01]  /*2580*/  IMAD R5, R19, 0x4, R28 ;  /* 0x0000000413057824 */ /* 0x000fe200078e021c */
[----:B------:R-:W0:Y:S01]  /*2590*/  MUFU.RCP R0, R3 ;  /* 0x0000000300007308 */ /* 0x000e220000001000 */
[----:B------:R-:W-:Y:S03]  /*25a0*/  BSSY.RECONVERGENT B3, `(.L_x_349) ;  /* 0x000000d000037945 */ /* 0x000fe60003800200 */
[----:B------:R-:W2:Y:S01]  /*25b0*/  LDS R10, [R5] ;  /* 0x00000000050a7984 */ /* 0x000ea20000000800 */
[----:B0-----:R-:W-:-:S04]  /*25c0*/  FFMA R9, -R3, R0, 1 ;  /* 0x3f80000003097423 */ /* 0x001fc80000000100 */
[----:B------:R-:W-:Y:S01]  /*25d0*/  FFMA R0, R0, R9, R0 ;  /* 0x0000000900007223 */ /* 0x000fe20000000000 */
[----:B--2---:R-:W0:Y:S03]  /*25e0*/  FCHK P0, R10, R3 ;  /* 0x000000030a007302 */ /* 0x004e260000000000 */
[----:B------:R-:W-:-:S04]  /*25f0*/  FFMA R8, R0, R10, RZ ;  /* 0x0000000a00087223 */ /* 0x000fc800000000ff */
[----:B------:R-:W-:-:S04]  /*2600*/  FFMA R9, -R3, R8, R10 ;  /* 0x0000000803097223 */ /* 0x000fc8000000010a */
[----:B------:R-:W-:Y:S01]  /*2610*/  FFMA R29, R0, R9, R8 ;  /* 0x00000009001d7223 */ /* 0x000fe20000000008 */
[----:B0-----:R-:W-:Y:S06]  /*2620*/  @!P0 BRA `(.L_x_350) ;  /* 0x0000000000108947 */ /* 0x001fec0003800000 */
[----:B------:R-:W-:Y:S01]  /*2630*/  IMAD.MOV.U32 R0, RZ, RZ, R10 ;  /* 0x000000ffff007224 */ /* 0x000fe200078e000a */
[----:B-1--4-:R-:W-:-:S07]  /*2640*/  MOV R12, 0x2660 ;  /* 0x00002660000c7802 */ /* 0x012fce0000000f00 */
[----:B---3--:R-:W-:Y:S05]  /*2650*/  CALL.REL.NOINC `($__internal_6_$__cuda_sm3x_div_rn_noftz_f32_slowpath) ;  /* 0x0000000c00207944 */ /* 0x008fea0003c00000 */
[----:B------:R-:W-:-:S07]  /*2660*/  MOV R29, R0 ;  /* 0x00000000001d7202 */ /* 0x000fce0000000f00 */
.L_x_350:
[----:B------:R-:W-:Y:S05]  /*2670*/  BSYNC.RECONVERGENT B3 ;  /* 0x0000000000037941 */ /* 0x000fea0003800200 */
.L_x_349:
[----:B------:R-:W0:Y:S01]  /*2680*/  LDS R32, [R28+0x400] ;  /* 0x000400001c207984 */ /* 0x000e220000000800 */
[----:B------:R-:W-:Y:S01]  /*2690*/  IMAD.SHL.U32 R8, R14, 0x2, RZ ;  /* 0x000000020e087824 */ /* 0x000fe200078e00ff */
[----:B------:R-:W2:Y:S01]  /*26a0*/  MUFU.RCP R34, R3 ;  /* 0x0000000300227308 */ /* 0x000ea20000001000 */
[----:B------:R-:W-:Y:S01]  /*26b0*/  IMAD R0, R23, UR14, RZ ;  /* 0x0000000e17007c24 */ /* 0x000fe2000f8e02ff */
[----:B------:R-:W-:Y:S01]  /*26c0*/  R2UR UR4, R6 ;  /* 0x00000000060472ca */ /* 0x000fe200000e0000 */
[----:B------:R-:W-:Y:S01]  /*26d0*/  IMAD.MOV.U32 R9, RZ, RZ, RZ ;  /* 0x000000ffff097224 */ /* 0x000fe200078e00ff */
[----:B------:R-:W-:Y:S01]  /*26e0*/  R2UR UR5, R7 ;  /* 0x00000000070572ca */ /* 0x000fe200000e0000 */
[----:B-1----:R-:W-:Y:S01]  /*26f0*/  IMAD R15, R21, UR15, R0 ;  /* 0x0000000f150f7c24 */ /* 0x002fe2000f8e0200 */
[----:B------:R-:W-:Y:S01]  /*2700*/  F2FP.BF16.F32.PACK_AB R29, R29, R30 ;  /* 0x0000001e1d1d723e */ /* 0x000fe200000010ff */
[----:B---3--:R-:W-:Y:S01]  /*2710*/  IMAD.WIDE.U32 R10, R21, UR14, R8 ;  /* 0x0000000e150a7c25 */ /* 0x008fe2000f8e0008 */
[----:B------:R-:W-:Y:S03]  /*2720*/  BSSY.RECONVERGENT B3, `(.L_x_351) ;  /* 0x0000015000037945 */ /* 0x000fe60003800200 */
[----:B------:R-:W-:-:S05]  /*2730*/  IMAD.IADD R15, R15, 0x1, R11 ;  /* 0x000000010f0f7824 */ /* 0x000fca00078e020b */
[----:B------:R-:W-:Y:S01]  /*2740*/  LEA.HI R0, P0, R15, R10, RZ, 0x1 ;  /* 0x0000000a0f007211 */ /* 0x000fe200078108ff */
[----:B--2---:R-:W-:-:S03]  /*2750*/  FFMA R31, -R3, R34, 1 ;  /* 0x3f800000031f7423 */ /* 0x004fc60000000122 */
[----:B----4-:R-:W-:Y:S01]  /*2760*/  SHF.L.U32 R12, R0, 0x1, RZ ;  /* 0x00000001000c7819 */ /* 0x010fe200000006ff */
[----:B------:R-:W-:-:S03]  /*2770*/  IMAD.X R13, RZ, RZ, R15, P0 ;  /* 0x000000ffff0d7224 */ /* 0x000fc600000e060f */
[----:B------:R-:W-:Y:S02]  /*2780*/  LOP3.LUT R12, R12, 0xfffffffc, RZ, 0xc0, !PT ;  /* 0xfffffffc0c0c7812 */ /* 0x000fe400078ec0ff */
[----:B------:R-:W-:Y:S02]  /*2790*/  SHF.L.U64.HI R0, R0, 0x1, R13 ;  /* 0x0000000100007819 */ /* 0x000fe4000001020d */
[----:B------:R-:W-:-:S04]  /*27a0*/  IADD3 R12, P0, PT, R12, UR12, RZ ;  /* 0x0000000c0c0c7c10 */ /* 0x000fc8000ff1e0ff */
[----:B------:R-:W-:Y:S01]  /*27b0*/  IADD3.X R13, PT, PT, R0, UR13, RZ, P0, !PT ;  /* 0x0000000d000d7c10 */ /* 0x000fe200087fe4ff */
[----:B------:R-:W-:-:S04]  /*27c0*/  FFMA R0, R34, R31, R34 ;  /* 0x0000001f22007223 */ /* 0x000fc80000000022 */
[----:B------:R1:W-:Y:S01]  /*27d0*/  STG.E desc[UR4][R12.64], R29 ;  /* 0x0000001d0c007986 */ /* 0x0003e2000c101904 */
[----:B0-----:R-:W-:Y:S02]  /*27e0*/  FFMA R30, R0, R32, RZ ;  /* 0x00000020001e7223 */ /* 0x001fe400000000ff */
[----:B------:R-:W0:Y:S02]  /*27f0*/  FCHK P0, R32, R3 ;  /* 0x0000000320007302 */ /* 0x000e240000000000 */
[----:B------:R-:W-:-:S04]  /*2800*/  FFMA R31, -R3, R30, R32 ;  /* 0x0000001e031f7223 */ /* 0x000fc80000000120 */
[----:B------:R-:W-:Y:S01]  /*2810*/  FFMA R30, R0, R31, R30 ;  /* 0x0000001f001e7223 */ /* 0x000fe2000000001e */
[----:B01----:R-:W-:Y:S06]  /*2820*/  @!P0 BRA `(.L_x_352) ;  /* 0x0000000000108947 */ /* 0x003fec0003800000 */
[----:B------:R-:W-:Y:S01]  /*2830*/  IMAD.MOV.U32 R0, RZ, RZ, R32 ;  /* 0x000000ffff007224 */ /* 0x000fe200078e0020 */
[----:B------:R-:W-:-:S07]  /*2840*/  MOV R12, 0x2860 ;  /* 0x00002860000c7802 */ /* 0x000fce0000000f00 */
[----:B------:R-:W-:Y:S05]  /*2850*/  CALL.REL.NOINC `($__internal_6_$__cuda_sm3x_div_rn_noftz_f32_slowpath) ;  /* 0x0000000800a07944 */ /* 0x000fea0003c00000 */
[----:B------:R-:W-:-:S07]  /*2860*/  IMAD.MOV.U32 R30, RZ, RZ, R0 ;  /* 0x000000ffff1e7224 */ /* 0x000fce00078e0000 */
.L_x_352:
[----:B------:R-:W-:Y:S05]  /*2870*/  BSYNC.RECONVERGENT B3 ;  /* 0x0000000000037941 */ /* 0x000fea0003800200 */
.L_x_351:
        /* <DEDUP_REMOVED lines=10> */
[----:B------:R-:W-:Y:S02]  /*2920*/  MOV R0, R32 ;  /* 0x0000002000007202 */ /* 0x000fe40000000f00 */
[----:B------:R-:W-:-:S07]  /*2930*/  MOV R12, 0x2950 ;  /* 0x00002950000c7802 */ /* 0x000fce0000000f00 */
[----:B------:R-:W-:Y:S05]  /*2940*/  CALL.REL.NOINC `($__internal_6_$__cuda_sm3x_div_rn_noftz_f32_slowpath) ;  /* 0x0000000800647944 */ /* 0x000fea0003c00000 */
[----:B------:R-:W-:-:S07]  /*2950*/  IMAD.MOV.U32 R29, RZ, RZ, R0 ;  /* 0x000000ffff1d7224 */ /* 0x000fce00078e0000 */
.L_x_354:
[----:B------:R-:W-:Y:S05]  /*2960*/  BSYNC.RECONVERGENT B3 ;  /* 0x0000000000037941 */ /* 0x000fea0003800200 */
.L_x_353:
[----:B------:R-:W0:Y:S01]  /*2970*/  LDS R32, [R28+0x800] ;  /* 0x000800001c207984 */ /* 0x000e220000000800 */
[----:B------:R-:W-:Y:S01]  /*2980*/  IADD3 R0, P0, PT, R10, 0x200, RZ ;  /* 0x000002000a007810 */ /* 0x000fe20007f1e0ff */
[----:B------:R-:W-:Y:S01]  /*2990*/  BSSY.RECONVERGENT B3, `(.L_x_355) ;  /* 0x0000019000037945 */ /* 0x000fe20003800200 */
[----:B------:R-:W1:Y:S01]  /*29a0*/  MUFU.RCP R10, R3 ;  /* 0x00000003000a7308 */ /* 0x000e620000001000 */
[----:B------:R-:W-:Y:S02]  /*29b0*/  R2UR UR4, R6 ;  /* 0x00000000060472ca */ /* 0x000fe400000e0000 */
[----:B------:R-:W-:Y:S01]  /*29c0*/  IMAD.X R11, RZ, RZ, R15, P0 ;  /* 0x000000ffff0b7224 */ /* 0x000fe200000e060f */
[----:B------:R-:W-:Y:S02]  /*29d0*/  R2UR UR5, R7 ;  /* 0x00000000070572ca */ /* 0x000fe400000e0000 */
[----:B------:R-:W-:Y:S02]  /*29e0*/  F2FP.BF16.F32.PACK_AB R29, R29, R30 ;  /* 0x0000001e1d1d723e */ /* 0x000fe400000010ff */
[----:B------:R-:W-:-:S04]  /*29f0*/  LEA.HI R0, P0, R11, R0, RZ, 0x1 ;  /* 0x000000000b007211 */ /* 0x000fc800078108ff */
[----:B------:R-:W-:Y:S01]  /*2a00*/  IADD3.X R11, PT, PT, RZ, R11, RZ, P0, !PT ;  /* 0x0000000bff0b7210 */ /* 0x000fe200007fe4ff */
[----:B------:R-:W-:-:S03]  /*2a10*/  IMAD.SHL.U32 R12, R0, 0x2, RZ ;  /* 0x00000002000c7824 */ /* 0x000fc600078e00ff */
[----:B------:R-:W-:Y:S01]  /*2a20*/  SHF.L.U64.HI R0, R0, 0x1, R11 ;  /* 0x0000000100007819 */ /* 0x000fe2000001020b */
[----:B-1----:R-:W-:Y:S01]  /*2a30*/  FFMA R11, -R3, R10, 1 ;  /* 0x3f800000030b7423 */ /* 0x002fe2000000010a */
[----:B------:R-:W-:-:S04]  /*2a40*/  LOP3.LUT R12, R12, 0xfffffffc, RZ, 0xc0, !PT ;  /* 0xfffffffc0c0c7812 */ /* 0x000fc800078ec0ff */
[----:B------:R-:W-:-:S04]  /*2a50*/  IADD3 R12, P0, PT, R12, UR8, RZ ;  /* 0x000000080c0c7c10 */ /* 0x000fc8000ff1e0ff */
[----:B------:R-:W-:Y:S01]  /*2a60*/  IADD3.X R13, PT, PT, R0, UR9, RZ, P0, !PT ;  /* 0x00000009000d7c10 */ /* 0x000fe200087fe4ff */
[----:B------:R-:W-:-:S04]  /*2a70*/  FFMA R0, R10, R11, R10 ;  /* 0x0000000b0a007223 */ /* 0x000fc8000000000a */
[----:B------:R1:W-:Y:S03]  /*2a80*/  STG.E desc[UR4][R12.64], R29 ;  /* 0x0000001d0c007986 */ /* 0x0003e6000c101904 */
[----:B0-----:R-:W0:Y:S01]  /*2a90*/  FCHK P0, R32, R3 ;  /* 0x0000000320007302 */ /* 0x001e220000000000 */
[----:B------:R-:W-:-:S04]  /*2aa0*/  FFMA R10, R0, R32, RZ ;  /* 0x00000020000a7223 */ /* 0x000fc800000000ff */
[----:B------:R-:W-:-:S04]  /*2ab0*/  FFMA R11, -R3, R10, R32 ;  /* 0x0000000a030b7223 */ /* 0x000fc80000000120 */
[----:B------:R-:W-:Y:S01]  /*2ac0*/  FFMA R10, R0, R11, R10 ;  /* 0x0000000b000a7223 */ /* 0x000fe2000000000a */
[----:B01----:R-:W-:Y:S06]  /*2ad0*/  @!P0 BRA `(.L_x_356) ;  /* 0x0000000000108947 */ /* 0x003fec0003800000 */
[----:B------:R-:W-:Y:S01]  /*2ae0*/  IMAD.MOV.U32 R0, RZ, RZ, R32 ;  /* 0x000000ffff007224 */ /* 0x000fe200078e0020 */
[----:B------:R-:W-:-:S07]  /*2af0*/  MOV R12, 0x2b10 ;  /* 0x00002b10000c7802 */ /* 0x000fce0000000f00 */
[----:B------:R-:W-:Y:S05]  /*2b00*/  CALL.REL.NOINC `($__internal_6_$__cuda_sm3x_div_rn_noftz_f32_slowpath) ;  /* 0x0000000400f47944 */ /* 0x000fea0003c00000 */
[----:B------:R-:W-:-:S07]  /*2b10*/  IMAD.MOV.U32 R10, RZ, RZ, R0 ;  /* 0x000000ffff0a7224 */ /* 0x000fce00078e0000 */
.L_x_356:
[----:B------:R-:W-:Y:S05]  /*2b20*/  BSYNC.RECONVERGENT B3 ;  /* 0x0000000000037941 */ /* 0x000fea0003800200 */
.L_x_355:
        /* <DEDUP_REMOVED lines=14> */
.L_x_358:
[----:B------:R-:W-:Y:S05]  /*2c10*/  BSYNC.RECONVERGENT B3 ;  /* 0x0000000000037941 */ /* 0x000fea0003800200 */
.L_x_357:
[----:B------:R-:W-:Y:S01]  /*2c20*/  HFMA2 R13, -RZ, RZ, 0, 0 ;  /* 0x00000000ff0d7431 */ /* 0x000fe200000001ff */
[----:B------:R-:W0:Y:S01]  /*2c30*/  LDS R28, [R28+0xc00] ;  /* 0x000c00001c1c7984 */ /* 0x000e220000000800 */
[----:B------:R-:W-:Y:S01]  /*2c40*/  VIADD R12, R8, 0x400 ;  /* 0x00000400080c7836 */ /* 0x000fe20000000000 */
[----:B------:R-:W1:Y:S01]  /*2c50*/  MUFU.RCP R30, R3 ;  /* 0x00000003001e7308 */ /* 0x000e620000001000 */
[----:B------:R-:W-:Y:S01]  /*2c60*/  IMAD R0, R23, UR14, RZ ;  /* 0x0000000e17007c24 */ /* 0x000fe2000f8e02ff */
[----:B------:R-:W-:Y:S01]  /*2c70*/  R2UR UR4, R6 ;  /* 0x00000000060472ca */ /* 0x000fe200000e0000 */
[----:B------:R-:W-:Y:S01]  /*2c80*/  BSSY.RECONVERGENT B3, `(.L_x_359) ;  /* 0x0000019000037945 */ /* 0x000fe20003800200 */
[----:B------:R-:W-:Y:S01]  /*2c90*/  R2UR UR5, R7 ;  /* 0x00000000070572ca */ /* 0x000fe200000e0000 */
[----:B------:R-:W-:Y:S01]  /*2ca0*/  IMAD R15, R21, UR15, R0 ;  /* 0x0000000f150f7c24 */ /* 0x000fe2000f8e0200 */
[----:B------:R-:W-:Y:S01]  /*2cb0*/  F2FP.BF16.F32.PACK_AB R11, R11, R10 ;  /* 0x0000000a0b0b723e */ /* 0x000fe200000010ff */
[----:B------:R-:W-:-:S04]  /*2cc0*/  IMAD.WIDE.U32 R12, R21, UR14, R12 ;  /* 0x0000000e150c7c25 */ /* 0x000fc8000f8e000c */
[----:B------:R-:W-:-:S05]  /*2cd0*/  IMAD.IADD R13, R15, 0x1, R13 ;  /* 0x000000010f0d7824 */ /* 0x000fca00078e020d */
[----:B------:R-:W-:Y:S01]  /*2ce0*/  LEA.HI R0, P0, R13, R12, RZ, 0x1 ;  /* 0x0000000c0d007211 */ /* 0x000fe200078108ff */
[----:B-1----:R-:W-:-:S03]  /*2cf0*/  FFMA R15, -R3, R30, 1 ;  /* 0x3f800000030f7423 */ /* 0x002fc6000000011e */
[----:B------:R-:W-:Y:S01]  /*2d00*/  IADD3.X R13, PT, PT, RZ, R13, RZ, P0, !PT ;  /* 0x0000000dff0d7210 */ /* 0x000fe200007fe4ff */
[----:B------:R-:W-:-:S03]  /*2d10*/  IMAD.SHL.U32 R12, R0, 0x2, RZ ;  /* 0x00000002000c7824 */ /* 0x000fc600078e00ff */
[----:B------:R-:W-:Y:S02]  /*2d20*/  SHF.L.U64.HI R0, R0, 0x1, R13 ;  /* 0x0000000100007819 */ /* 0x000fe4000001020d */
[----:B------:R-:W-:-:S04]  /*2d30*/  LOP3.LUT R12, R12, 0xfffffffc, RZ, 0xc0, !PT ;  /* 0xfffffffc0c0c7812 */ /* 0x000fc800078ec0ff */
[----:B------:R-:W-:-:S04]  /*2d40*/  IADD3 R12, P0, PT, R12, UR12, RZ ;  /* 0x0000000c0c0c7c10 */ /* 0x000fc8000ff1e0ff */
[----:B------:R-:W-:Y:S01]  /*2d50*/  IADD3.X R13, PT, PT, R0, UR13, RZ, P0, !PT ;  /* 0x0000000d000d7c10 */ /* 0x000fe200087fe4ff */
[----:B------:R-:W-:-:S04]  /*2d60*/  FFMA R0, R30, R15, R30 ;  /* 0x0000000f1e007223 */ /* 0x000fc8000000001e */
[----:B0-----:R-:W-:Y:S01]  /*2d70*/  FFMA R10, R0, R28, RZ ;  /* 0x0000001c000a7223 */ /* 0x001fe200000000ff */
[----:B------:R0:W-:Y:S02]  /*2d80*/  STG.E desc[UR4][R12.64], R11 ;  /* 0x0000000b0c007986 */ /* 0x0001e4000c101904 */
[----:B------:R-:W1:Y:S01]  /*2d90*/  FCHK P0, R28, R3 ;  /* 0x000000031c007302 */ /* 0x000e620000000000 */
[----:B------:R-:W-:-:S04]  /*2da0*/  FFMA R15, -R3, R10, R28 ;  /* 0x0000000a030f7223 */ /* 0x000fc8000000011c */
[----:B------:R-:W-:Y:S01]  /*2db0*/  FFMA R10, R0, R15, R10 ;  /* 0x0000000f000a7223 */ /* 0x000fe2000000000a */
[----:B01----:R-:W-:Y:S06]  /*2dc0*/  @!P0 BRA `(.L_x_360) ;  /* 0x0000000000108947 */ /* 0x003fec0003800000 */
[----:B------:R-:W-:Y:S01]  /*2dd0*/  IMAD.MOV.U32 R0, RZ, RZ, R28 ;  /* 0x000000ffff007224 */ /* 0x000fe200078e001c */
[----:B------:R-:W-:-:S07]  /*2de0*/  MOV R12, 0x2e00 ;  /* 0x00002e00000c7802 */ /* 0x000fce0000000f00 */
[----:B------:R-:W-:Y:S05]  /*2df0*/  CALL.REL.NOINC `($__internal_6_$__cuda_sm3x_div_rn_noftz_f32_slowpath) ;  /* 0x0000000400387944 */ /* 0x000fea0003c00000 */
[----:B------:R-:W-:-:S07]  /*2e00*/  IMAD.MOV.U32 R10, RZ, RZ, R0 ;  /* 0x000000ffff0a7224 */ /* 0x000fce00078e0000 */
.L_x_360:
[----:B------:R-:W-:Y:S05]  /*2e10*/  BSYNC.RECONVERGENT B3 ;  /* 0x0000000000037941 */ /* 0x000fea0003800200 */
.L_x_359:
        /* <DEDUP_REMOVED lines=14> */
.L_x_362:
[----:B------:R-:W-:Y:S05]  /*2f00*/  BSYNC.RECONVERGENT B3 ;  /* 0x0000000000037941 */ /* 0x000fea0003800200 */
.L_x_361:
[----:B------:R-:W-:Y:S02]  /*2f10*/  HFMA2 R9, -RZ, RZ, 0, 0 ;  /* 0x00000000ff097431 */ /* 0x000fe400000001ff */
[----:B------:R-:W-:Y:S01]  /*2f20*/  VIADD R8, R8, 0x600 ;  /* 0x0000060008087836 */ /* 0x000fe20000000000 */
[----:B------:R-:W-:Y:S01]  /*2f30*/  R2UR UR4, R6 ;  /* 0x00000000060472ca */ /* 0x000fe200000e0000 */
[----:B------:R-:W-:Y:S01]  /*2f40*/  IMAD R0, R23, UR14, RZ ;  /* 0x0000000e17007c24 */ /* 0x000fe2000f8e02ff */
[----:B------:R-:W-:Y:S01]  /*2f50*/  R2UR UR5, R7 ;  /* 0x00000000070572ca */ /* 0x000fe200000e0000 */
[----:B------:R-:W-:Y:S01]  /*2f60*/  VIADD R14, R14, 0x400 ;  /* 0x000004000e0e7836 */ /* 0x000fe20000000000 */
[----:B------:R-:W-:Y:S01]  /*2f70*/  F2FP.BF16.F32.PACK_AB R11, R11, R10 ;  /* 0x0000000a0b0b723e */ /* 0x000fe200000010ff */
        /* <DEDUP_REMOVED lines=9> */
[----:B------:R-:W-:Y:S02]  /*3010*/  IADD3.X R9, PT, PT, R0, UR13, RZ, P0, !PT ;  /* 0x0000000d00097c10 */ /* 0x000fe400087fe4ff */
[----:B------:R-:W-:-:S03]  /*3020*/  ISETP.GE.AND P0, PT, R14, R19, PT ;  /* 0x000000130e00720c */ /* 0x000fc60003f06270 */
[----:B------:R0:W-:Y:S10]  /*3030*/  STG.E desc[UR4][R8.64], R11 ;  /* 0x0000000b08007986 */ /* 0x0001f4000c101904 */
[----:B------:R-:W-:Y:S05]  /*3040*/  @!P0 BRA `(.L_x_363) ;  /* 0xfffffff000fc8947 */ /* 0x000fea000383ffff */
.L_x_332:
[----:B0-----:R-:W-:Y:S05]  /*3050*/  BSYNC.RECONVERGENT B0 ;  /* 0x0000000000007941 */ /* 0x001fea0003800200 */
.L_x_331:
[----:B------:R-:W0:Y:S01]  /*3060*/  LDCU.64 UR4, c[0x0][0x3a0] ;  /* 0x00007400ff0477ac */ /* 0x000e220008000a00 */
[----:B------:R-:W-:-:S05]  /*3070*/  IADD3 R21, P0, PT, R4, R21, RZ ;  /* 0x0000001504157210 */ /* 0x000fca0007f1e0ff */
[----:B------:R-:W-:Y:S01]  /*3080*/  IMAD.X R23, RZ, RZ, R23, P0 ;  /* 0x000000ffff177224 */ /* 0x000fe200000e0617 */
[----:B0-----:R-:W-:-:S04]  /*3090*/  ISETP.GE.U32.AND P0, PT, R21, UR4, PT ;  /* 0x0000000415007c0c */ /* 0x001fc8000bf06070 */
[----:B------:R-:W-:-:S13]  /*30a0*/  ISETP.GE.AND.EX P0, PT, R23, UR5, PT, P0 ;  /* 0x0000000517007c0c */ /* 0x000fda000bf06300 */
[----:B------:R-:W-:Y:S05]  /*30b0*/  @!P0 BRA `(.L_x_364) ;  /* 0xffffffd000ac8947 */ /* 0x000fea000383ffff */
[----:B------:R-:W-:Y:S05]  /*30c0*/  EXIT ;  /* 0x000000000000794d */ /* 0x000fea0003800000 */
.L_x_320:
[----:B------:R-:W-:Y:S01]  /*30d0*/  MOV R13, R5 ;  /* 0x00000005000d7202 */ /* 0x000fe20000000f00 */
[----:B-12---:R-:W-:Y:S01]  /*30e0*/  IMAD.MOV.U32 R12, RZ, RZ, 0x1 ;  /* 0x00000001ff0c7424 */ /* 0x006fe200078e00ff */
[----:B0-----:R-:W-:Y:S01]  /*30f0*/  MOV R15, 0xffffffff ;  /* 0xffffffff000f7802 */ /* 0x001fe20000000f00 */
[----:B------:R-:W-:-:S07]  /*3100*/  IMAD.MOV.U32 R11, RZ, RZ, 0x1f ;  /* 0x0000001fff0b7424 */ /* 0x000fce00078e00ff */
[----:B------:R-:W-:Y:S05]  /*3110*/  WARPSYNC.COLLECTIVE R15, `(.L_x_365) ;  /* 0x000000000f087348 */ /* 0x000fea0003c00000 */
[----:B------:R0:W1:Y:S02]  /*3120*/  SHFL.DOWN P6, R14, R13, R12, R11 ;  /* 0x0800000c0d0e7389 */ /* 0x00006400000c000b */
[----:B01----:R-:W-:Y:S05]  /*3130*/  ENDCOLLECTIVE ;  /* 0x000000000000791b */ /* 0x003fea0003800000 */
.L_x_365:
[----:B------:R-:W-:Y:S01]  /*3140*/  IMAD.MOV.U32 R12, RZ, RZ, 0x2 ;  /* 0x00000002ff0c7424 */ /* 0x000fe200078e00ff */
[----:B------:R-:W-:-:S05]  /*3150*/  @!P3 FMNMX R5, R14, R5, !PT ;  /* 0x000000050e05b209 */ /* 0x000fca0007800000 */
[----:B------:R-:W-:-:S07]  /*3160*/  IMAD.MOV.U32 R13, RZ, RZ, R5 ;  /* 0x000000ffff0d7224 */ /* 0x000fce00078e0005 */
[----:B------:R-:W-:Y:S05]  /*3170*/  WARPSYNC.COLLECTIVE R15, `(.L_x_366) ;  /* 0x000000000f087348 */ /* 0x000fea0003c00000 */
[----:B------:R0:W1:Y:S02]  /*3180*/  SHFL.DOWN P6, R14, R13, R12, R11 ;  /* 0x0800000c0d0e7389 */ /* 0x00006400000c000b */
[----:B01----:R-:W-:Y:S05]  /*3190*/  ENDCOLLECTIVE ;  /* 0x000000000000791b */ /* 0x003fea0003800000 */
.L_x_366:
[----:B------:R-:W-:Y:S01]  /*31a0*/  IMAD.MOV.U32 R12, RZ, RZ, 0x4 ;  /* 0x00000004ff0c7424 */ /* 0x000fe200078e00ff */
[----:B------:R-:W-:-:S04]  /*31b0*/  @!P2 FMNMX R5, R5, R14, !PT ;  /* 0x0000000e0505a209 */ /* 0x000fc80007800000 */
[----:B------:R-:W-:-:S07]  /*31c0*/  MOV R13, R5 ;  /* 0x00000005000d7202 */ /* 0x000fce0000000f00 */
[----:B------:R-:W-:Y:S05]  /*31d0*/  WARPSYNC.COLLECTIVE R15, `(.L_x_367) ;  /* 0x000000000f087348 */ /* 0x000fea0003c00000 */
[----:B------:R0:W1:Y:S02]  /*31e0*/  SHFL.DOWN P6, R14, R13, R12, R11 ;  /* 0x0800000c0d0e7389 */ /* 0x00006400000c000b */
[----:B01----:R-:W-:Y:S05]  /*31f0*/  ENDCOLLECTIVE ;  /* 0x000000000000791b */ /* 0x003fea0003800000 */
.L_x_367:
[----:B------:R-:W-:Y:S01]  /*3200*/  HFMA2 R12, -RZ, RZ, 0, 4.76837158203125e-07 ;  /* 0x00000008ff0c7431 */ /* 0x000fe200000001ff */
[----:B------:R-:W-:-:S05]  /*3210*/  @!P1 FMNMX R5, R5, R14, !PT ;  /* 0x0000000e05059209 */ /* 0x000fca0007800000 */
[----:B------:R-:W-:-:S07]  /*3220*/  IMAD.MOV.U32 R13, RZ, RZ, R5 ;  /* 0x000000ffff0d7224 */ /* 0x000fce00078e0005 */
[----:B------:R-:W-:Y:S05]  /*3230*/  WARPSYNC.COLLECTIVE R15, `(.L_x_368) ;  /* 0x000000000f087348 */ /* 0x000fea0003c00000 */
[----:B------:R0:W1:Y:S02]  /*3240*/  SHFL.DOWN P6, R14, R13, R12, R11 ;  /* 0x0800000c0d0e7389 */ /* 0x00006400000c000b */
[----:B01----:R-:W-:Y:S05]  /*3250*/  ENDCOLLECTIVE ;  /* 0x000000000000791b */ /* 0x003fea0003800000 */
.L_x_368:
[----:B------:R-:W-:Y:S01]  /*3260*/  IMAD.MOV.U32 R12, RZ, RZ, 0x10 ;  /* 0x00000010ff0c7424 */ /* 0x000fe200078e00ff */
[----:B------:R-:W-:-:S04]  /*3270*/  FMNMX R3, R5, R14, !PT ;  /* 0x0000000e05037209 */ /* 0x000fc80007800000 */
[----:B------:R-:W-:-:S05]  /*3280*/  FSEL R0, R5, R3, P4 ;  /* 0x0000000305007208 */ /* 0x000fca0002000000 */
[----:B------:R-:W-:-:S07]  /*3290*/  IMAD.MOV.U32 R13, RZ, RZ, R0 ;  /* 0x000000ffff0d7224 */ /* 0x000fce00078e0000 */
[----:B------:R-:W-:Y:S05]  /*32a0*/  WARPSYNC.COLLECTIVE R15, `(.L_x_369) ;  /* 0x000000000f087348 */ /* 0x000fea0003c00000 */
[----:B------:R0:W1:Y:S02]  /*32b0*/  SHFL.DOWN P6, R14, R13, R12, R11 ;  /* 0x0800000c0d0e7389 */ /* 0x00006400000c000b */
[----:B01----:R-:W-:Y:S05]  /*32c0*/  ENDCOLLECTIVE ;  /* 0x000000000000791b */ /* 0x003fea0003800000 */
.L_x_369:
[----:B------:R-:W-:Y:S05]  /*32d0*/  BRA `(.L_x_370) ;  /* 0xffffffdc00187947 */ /* 0x000fea000383ffff */
        .weak           $__internal_6_$__cuda_sm3x_div_rn_noftz_f32_slowpath
        .type           $__internal_6_$__cuda_sm3x_div_rn_noftz_f32_slowpath,@function
        .size           $__internal_6_$__cuda_sm3x_div_rn_noftz_f32_slowpath,(.L_x_25458 - $__internal_6_$__cuda_sm3x_div_rn_noftz_f32_slowpath)
$__internal_6_$__cuda_sm3x_div_rn_noftz_f32_slowpath:
[--C-:B------:R-:W-:Y:S01]  /*32e0*/  SHF.R.U32.HI R13, RZ, 0x17, R3.reuse ;  /* 0x00000017ff0d7819 */ /* 0x100fe20000011603 */
[----:B------:R-:W-:Y:S01]  /*32f0*/  BSSY.RECONVERGENT B1, `(.L_x_371) ;  /* 0x0000063000017945 */ /* 0x000fe20003800200 */
[----:B------:R-:W-:Y:S01]  /*3300*/  SHF.R.U32.HI R29, RZ, 0x17, R0 ;  /* 0x00000017ff1d7819 */ /* 0x000fe20000011600 */
[----:B------:R-:W-:Y:S01]  /*3310*/  IMAD.MOV.U32 R31, RZ, RZ, R3 ;  /* 0x000000ffff1f7224 */ /* 0x000fe200078e0003 */
[----:B------:R-:W-:Y:S02]  /*3320*/  LOP3.LUT R13, R13, 0xff, RZ, 0xc0, !PT ;  /* 0x000000ff0d0d7812 */ /* 0x000fe400078ec0ff */
[----:B------:R-:W-:Y:S02]  /*3330*/  LOP3.LUT R34, R29, 0xff, RZ, 0xc0, !PT ;  /* 0x000000ff1d227812 */ /* 0x000fe400078ec0ff */
[----:B------:R-:W-:-:S03]  /*3340*/  IADD3 R33, PT, PT, R13, -0x1, RZ ;  /* 0xffffffff0d217810 */ /* 0x000fc60007ffe0ff */
[----:B------:R-:W-:Y:S01]  /*3350*/  VIADD R32, R34, 0xffffffff ;  /* 0xffffffff22207836 */ /* 0x000fe20000000000 */
        /* <DEDUP_REMOVED lines=22> */
[----:B------:R-:W-:Y:S02]  /*34c0*/  @P0 IMAD.MOV.U32 R29, RZ, RZ, RZ ;  /* 0x000000ffff1d0224 */ /* 0x000fe400078e00ff */
[----:B------:R-:W-:Y:S01]  /*34d0*/  @!P0 FFMA R0, R0, 1.84467440737095516160e+19, RZ ;  /* 0x5f80000000008823 */ /* 0x000fe200000000ff */
[----:B------:R-:W-:Y:S02]  /*34e0*/  @!P0 IMAD.MOV.U32 R29, RZ, RZ, -0x40 ;  /* 0xffffffc0ff1d8424 */ /* 0x000fe400078e00ff */
[----:B------:R-:W-:-:S03]  /*34f0*/  @!P1 FFMA R31, R3, 1.84467440737095516160e+19, RZ ;  /* 0x5f800000031f9823 */ /* 0x000fc600000000ff */
[----:B------:R-:W-:-:S07]  /*3500*/  @!P1 IADD3 R29, PT, PT, R29, 0x40, RZ ;  /* 0x000000401d1d9810 */ /* 0x000fce0007ffe0ff */
.L_x_372:
[----:B------:R-:W-:Y:S01]  /*3510*/  LEA R32, R13, 0xc0800000, 0x17 ;  /* 0xc08000000d207811 */ /* 0x000fe200078eb8ff */
[----:B------:R-:W-:Y:S01]  /*3520*/  VIADD R34, R34, 0xffffff81 ;  /* 0xffffff8122227836 */ /* 0x000fe20000000000 */
[----:B------:R-:W-:Y:S03]  /*3530*/  BSSY.RECONVERGENT B2, `(.L_x_377) ;  /* 0x0000035000027945 */ /* 0x000fe60003800200 */
[----:B------:R-:W-:Y:S02]  /*3540*/  IMAD.IADD R35, R31, 0x1, -R32 ;  /* 0x000000011f237824 */ /* 0x000fe400078e0a20 */
[C---:B------:R-:W-:Y:S01]  /*3550*/  IMAD R0, R34.reuse, -0x800000, R0 ;  /* 0xff80000022007824 */ /* 0x040fe200078e0200 */
[----:B------:R-:W-:Y:S01]  /*3560*/  IADD3 R34, PT, PT, R34, 0x7f, -R13 ;  /* 0x0000007f22227810 */ /* 0x000fe20007ffe80d */
[----:B------:R-:W0:Y:S01]  /*3570*/  MUFU.RCP R31, R35 ;  /* 0x00000023001f7308 */ /* 0x000e220000001000 */
[----:B------:R-:W-:-:S02]  /*3580*/  FADD.FTZ R33, -R35, -RZ ;  /* 0x800000ff23217221 */ /* 0x000fc40000010100 */
[----:B------:R-:W-:Y:S02]  /*3590*/  IADD3 R34, PT, PT, R34, R29, RZ ;  /* 0x0000001d22227210 */ /* 0x000fe40007ffe0ff */
        /* <DEDUP_REMOVED lines=9> */
[----:B------:R-:W-:-:S04]  /*3630*/  IMAD.IADD R35, R13, 0x1, R34 ;  /* 0x000000010d237824 */ /* 0x000fc800078e0222 */
        /* <DEDUP_REMOVED lines=11> */
[C---:B------:R-:W-:Y:S02]  /*36f0*/  IADD3 R34, PT, PT, R35.reuse, 0x20, RZ ;  /* 0x0000002023227810 */ /* 0x040fe40007ffe0ff */
[----:B------:R-:W-:Y:S02]  /*3700*/  ISETP.NE.AND P2, PT, R35, RZ, PT ;  /* 0x000000ff2300720c */ /* 0x000fe40003f45270 */
[----:B------:R-:W-:Y:S01]  /*3710*/  LOP3.LUT R29, R13, 0x7fffff, RZ, 0xc0, !PT ;  /* 0x007fffff0d1d7812 */ /* 0x000fe200078ec0ff */
[CCC-:B------:R-:W-:Y:S01]  /*3720*/  FFMA.RP R13, R31.reuse, R33.reuse, R32.reuse ;  /* 0x000000211f0d7223 */ /* 0x1c0fe20000008020 */
[----:B------:R-:W-:Y:S01]  /*3730*/  FFMA.RM R32, R31, R33, R32 ;  /* 0x000000211f207223 */ /* 0x000fe20000004020 */
[----:B------:R-:W-:Y:S01]  /*3740*/  IMAD.MOV R31, RZ, RZ, -R35 ;  /* 0x000000ffff1f7224 */ /* 0x000fe200078e0a23 */
[----:B------:R-:W-:Y:S02]  /*3750*/  LOP3.LUT R29, R29, 0x800000, RZ, 0xfc, !PT ;  /* 0x008000001d1d7812 */ /* 0x000fe400078efcff */
[----:B------:R-:W-:-:S02]  /*3760*/  ISETP.NE.AND P1, PT, R35, RZ, PT ;  /* 0x000000ff2300720c */ /* 0x000fc40003f25270 */
        /* <DEDUP_REMOVED lines=13> */
.L_x_379:
[----:B------:R-:W-:-:S04]  /*3840*/  LOP3.LUT R0, R0, 0x80000000, RZ, 0xc0, !PT ;  /* 0x8000000000007812 */ /* 0x000fc800078ec0ff */
[----:B------:R-:W-:Y:S01]  /*3850*/  LOP3.LUT R0, R0, 0x7f800000, RZ, 0xfc, !PT ;  /* 0x7f80000000007812 */ /* 0x000fe200078efcff */
[----:B------:R-:W-:Y:S06]  /*3860*/  BRA `(.L_x_380) ;  /* 0x0000000000047947 */ /* 0x000fec0003800000 */
.L_x_378:
[----:B------:R-:W-:-:S07]  /*3870*/  LEA R0, R34, R0, 0x17 ;  /* 0x0000000022007211 */ /* 0x000fce00078eb8ff */
.L_x_380:
[----:B------:R-:W-:Y:S05]  /*3880*/  BSYNC.RECONVERGENT B2 ;  /* 0x0000000000027941 */ /* 0x000fea0003800200 */
.L_x_377:
[----:B------:R-:W-:Y:S05]  /*3890*/  BRA `(.L_x_381) ;  /* 0x0000000000207947 */ /* 0x000fea0003800000 */
.L_x_376:
[----:B------:R-:W-:-:S04]  /*38a0*/  LOP3.LUT R0, R31, 0x80000000, R0, 0x48, !PT ;  /* 0x800000001f007812 */ /* 0x000fc800078e4800 */
[----:B------:R-:W-:Y:S01]  /*38b0*/  LOP3.LUT R0, R0, 0x7f800000, RZ, 0xfc, !PT ;  /* 0x7f80000000007812 */ /* 0x000fe200078efcff */
[----:B------:R-:W-:Y:S06]  /*38c0*/  BRA `(.L_x_381) ;  /* 0x0000000000147947 */ /* 0x000fec0003800000 */
.L_x_375:
[----:B------:R-:W-:Y:S01]  /*38d0*/  LOP3.LUT R0, R31, 0x80000000, R0, 0x48, !PT ;  /* 0x800000001f007812 */ /* 0x000fe200078e4800 */
[----:B------:R-:W-:Y:S06]  /*38e0*/  BRA `(.L_x_381) ;  /* 0x00000000000c7947 */ /* 0x000fec0003800000 */
.L_x_374:
[----:B------:R-:W0:Y:S01]  /*38f0*/  MUFU.RSQ R0, -QNAN ;  /* 0xffc0000000007908 */ /* 0x000e220000001400 */
[----:B------:R-:W-:Y:S05]  /*3900*/  BRA `(.L_x_381) ;  /* 0x0000000000047947 */ /* 0x000fea0003800000 */
.L_x_373:
[----:B------:R-:W-:-:S07]  /*3910*/  FADD.FTZ R0, R0, R3 ;  /* 0x0000000300007221 */ /* 0x000fce0000010000 */
.L_x_381:
[----:B------:R-:W-:Y:S05]  /*3920*/  BSYNC.RECONVERGENT B1 ;  /* 0x0000000000017941 */ /* 0x000fea0003800200 */
.L_x_371:
[----:B------:R-:W-:-:S04]  /*3930*/  IMAD.MOV.U32 R13, RZ, RZ, 0x0 ;  /* 0x00000000ff0d7424 */ /* 0x000fc800078e00ff */
[----:B0-----:R-:W-:Y:S05]  /*3940*/  RET.REL.NODEC R12 `(_Z20SoftmaxBlockSMemImplI10DirectLoadI13__nv_bfloat16fE11DirectStoreIfS1_EfLi2ELi256EL9Algorithm0EEvT_T0_ll) ;  /* 0xffffffc40cac7950 */ /* 0x001fea0003c3ffff */
.L_x_382:
        /* <DEDUP_REMOVED lines=11> */
.L_x_25458:


//--------------------- .text._Z20SoftmaxBlockSMemImplI10DirectLoadI13__nv_bfloat16fE11DirectStoreIfS1_EfLi2ELi512EL9Algorithm0EEvT_T0_ll --------------------------
	.section	.text._Z20SoftmaxBlockSMemImplI10DirectLoadI13__nv_bfloat16fE11DirectStoreIfS1_EfLi2ELi512EL9Algorithm0EEvT_T0_ll,"ax",@progbits
	.align	128
        .global         _Z20SoftmaxBlockSMemImplI10DirectLoadI13__nv_bfloat16fE11DirectStoreIfS1_EfLi2ELi512EL9Algorithm0EEvT_T0_ll
        .type           _Z20SoftmaxBlockSMemImplI10DirectLoadI13__nv_bfloat16fE11DirectStoreIfS1_EfLi2ELi512EL9Algorithm0EEvT_T0_ll,@function
        .size           _Z20SoftmaxBlockSMemImplI10DirectLoadI13__nv_bfloat16fE11DirectStoreIfS1_EfLi2ELi512EL9Algorithm0EEvT_T0_ll,(.L_x_25459 - _Z20SoftmaxBlockSMemImplI10DirectLoadI13__nv_bfloat16fE11DirectStoreIfS1_EfLi2ELi512EL9Algorithm0EEvT_T0_ll)
        .other          _Z20SoftmaxBlockSMemImplI10DirectLoadI13__nv_bfloat16fE11DirectStoreIfS1_EfLi2ELi512EL9Algorithm0EEvT_T0_ll,@"STO_CUDA_ENTRY STV_DEFAULT"
_Z20SoftmaxBlockSMemImplI10DirectLoadI13__nv_bfloat16fE11DirectStoreIfS1_EfLi2ELi512EL9Algorithm0EEvT_T0_ll:
.text._Z20SoftmaxBlockSMemImplI10DirectLoadI13__nv_bfloat16fE11DirectStoreIfS1_EfLi2ELi512EL9Algorithm0EEvT_T0_ll:
        /* <DEDUP_REMOVED lines=8> */
[----:B------:R-:W-:Y:S02]  /*0080*/  IMAD.MOV.U32 R8, RZ, RZ, 0x2dc ;  /* 0x000002dcff087424 */ /* 0x000fe400078e00ff */
[----:B------:R2:W3:Y:S01]  /*0090*/  LDC.64 R2, c[0x4][R0] ;  /* 0x0100000000027b82 */ /* 0x0004e20000000a00 */
[----:B------:R-:W4:Y:S01]  /*00a0*/  LDCU.64 UR6, c[0x4][0xee0] ;  /* 0x0101dc00ff0677ac */ /* 0x000f220008000a00 */
[----:B------:R-:W-:Y:S02]  /*00b0*/  IMAD.MOV.U32 R12, RZ, RZ, 0x1 ;  /* 0x00000001ff0c7424 */ /* 0x000fe400078e00ff */
[----:B------:R-:W-:Y:S01]  /*00c0*/  IMAD.MOV.U32 R13, RZ, RZ, RZ ;  /* 0x000000ffff0d7224 */ /* 0x000fe200078e00ff */
[----:B------:R-:W5:Y:S01]  /*00d0*/  LDCU.64 UR8, c[0x4][0xd80] ;  /* 0x0101b000ff0877ac */ /* 0x000f620008000a00 */
[----:B-1----:R-:W-:-:S02]  /*00e0*/  IMAD.U32 R4, RZ, RZ, UR4 ;  /* 0x00000004ff047e24 */ /* 0x002fc4000f8e00ff */
[----:B------:R-:W-:Y:S02]  /*00f0*/  IMAD.U32 R5, RZ, RZ, UR5 ;  /* 0x00000005ff057e24 */ /* 0x000fe4000f8e00ff */
[----:B----4-:R-:W-:Y:S02]  /*0100*/  IMAD.U32 R6, RZ, RZ, UR6 ;  /* 0x00000006ff067e24 */ /* 0x010fe4000f8e00ff */
[----:B------:R-:W-:Y:S01]  /*0110*/  IMAD.U32 R7, RZ, RZ, UR7 ;  /* 0x00000007ff077e24 */ /* 0x000fe2000f8e00ff */
[----:B-----5:R-:W-:Y:S01]  /*0120*/  MOV R10, UR8 ;  /* 0x00000008000a7c02 */ /* 0x020fe20008000f00 */
[----:B--2---:R-:W-:-:S07]  /*0130*/  IMAD.U32 R11, RZ, RZ, UR9 ;  /* 0x00000009ff0b7e24 */ /* 0x004fce000f8e00ff */
[----:B------:R-:W-:-:S07]  /*0140*/  LEPC R20, `(.L_x_383) ;  /* 0x000000001014794e */ /* 0x000fce0000000000 */
[----:B0--3--:R-:W-:Y:S05]  /*0150*/  CALL.ABS.NOINC R2 ;  /* 0x0000000002007343 */ /* 0x009fea0003c00000 */
.L_x_383:
        /* <DEDUP_REMOVED lines=8> */
[----:B------:R-:W-:Y:S01]  /*01e0*/  IMAD.MOV.U32 R24, RZ, RZ, RZ ;  /* 0x000000ffff187224 */ /* 0x000fe200078e00ff */
[----:B------:R-:W3:Y:S02]  /*01f0*/  S2R R4, SR_TID.X ;  /* 0x0000000000047919 */ /* 0x000ee40000002100 */
[----:B------:R-:W-:Y:S01]  /*0200*/  IADD3 R6, PT, PT, R5, 0x58, RZ ;  /* 0x0000005805067810 */ /* 0x000fe20007ffe0ff */
[----:B------:R-:W4:Y:S02]  /*0210*/  S2R R3, SR_LANEID ;  /* 0x0000000000037919 */ /* 0x000f240000000000 */
[----:B------:R-:W0:Y:S08]  /*0220*/  LDC R2, c[0x0][0x370] ;  /* 0x0000dc00ff027b82 */ /* 0x000e300000000800 */
[----:B------:R-:W0:Y:S01]  /*0230*/  LDC.64 R32, c[0x0][0x358] ;  /* 0x0000d600ff207b82 */ /* 0x000e220000000a00 */
[----:B--2---:R-:W-:-:S02]  /*0240*/  LEA.HI R7, P0, R11, R10, RZ, 0x1 ;  /* 0x0000000a0b077211 */ /* 0x004fc400078108ff */
[C---:B-1----:R-:W-:Y:S01]  /*0250*/  LEA R30, R8.reuse, R5, 0x18 ;  /* 0x00000005081e7211 */ /* 0x042fe200078ec0ff */
[----:B------:R-:W-:Y:S01]  /*0260*/  VIADD R5, R5, 0xb0 ;  /* 0x000000b005057836 */ /* 0x000fe20000000000 */
[C---:B------:R-:W-:Y:S02]  /*0270*/  LEA R6, R8.reuse, R6, 0x18 ;  /* 0x0000000608067211 */ /* 0x040fe400078ec0ff */
[----:B---3--:R-:W-:Y:S02]  /*0280*/  SHF.R.U32.HI R0, RZ, 0x3, R4 ;  /* 0x00000003ff007819 */ /* 0x008fe40000011604 */
[----:B------:R-:W-:Y:S01]  /*0290*/  LEA R9, R8, R5, 0x18 ;  /* 0x0000000508097211 */ /* 0x000fe200078ec0ff */
[----:B------:R-:W-:Y:S01]  /*02a0*/  IMAD.X R8, RZ, RZ, R11, P0 ;  /* 0x000000ffff087224 */ /* 0x000fe200000e060b */
[----:B------:R-:W-:Y:S02]  /*02b0*/  LOP3.LUT R26, RZ, R4, RZ, 0x33, !PT ;  /* 0x00000004ff1a7212 */ /* 0x000fe400078e33ff */
[----:B------:R-:W-:Y:S01]  /*02c0*/  LOP3.LUT R29, R0, 0x7c, RZ, 0xc0, !PT ;  /* 0x0000007c001d7812 */ /* 0x000fe200078ec0ff */
[----:B------:R-:W-:Y:S01]  /*02d0*/  IMAD R28, R4, 0x4, R9 ;  /* 0x00000004041c7824 */ /* 0x000fe200078e0209 */
[----:B------:R-:W-:-:S02]  /*02e0*/  SHF.R.U64 R5, R7, 0x1, R8 ;  /* 0x0000000107057819 */ /* 0x000fc40000001208 */
[C---:B------:R-:W-:Y:S01]  /*02f0*/  IADD3 R0, P0, PT, R26.reuse, R10, RZ ;  /* 0x0000000a1a007210 */ /* 0x040fe20007f1e0ff */
[C---:B------:R-:W-:Y:S01]  /*0300*/  IMAD.IADD R30, R29.reuse, 0x1, R30 ;  /* 0x000000011d1e7824 */ /* 0x040fe200078e021e */
[----:B------:R-:W-:Y:S01]  /*0310*/  MOV R7, UR4 ;  /* 0x0000000400077c02 */ /* 0x000fe20008000f00 */
[----:B------:R-:W-:Y:S01]  /*0320*/  IMAD.IADD R29, R29, 0x1, R6 ;  /* 0x000000011d1d7824 */ /* 0x000fe200078e0206 */
[----:B------:R-:W-:Y:S01]  /*0330*/  IADD3.X R6, PT, PT, R11, -0x1, RZ, P0, !PT ;  /* 0xffffffff0b067810 */ /* 0x000fe200007fe4ff */
[----:B------:R-:W-:Y:S01]  /*0340*/  IMAD.IADD R26, R26, 0x1, R5 ;  /* 0x000000011a1a7824 */ /* 0x000fe200078e0205 */
[----:B------:R-:W-:Y:S02]  /*0350*/  LOP3.LUT R25, R4, 0x400, RZ, 0xfc, !PT ;  /* 0x0000040004197812 */ /* 0x000fe400078efcff */
[----:B0---4-:R-:W-:-:S07]  /*0360*/  LOP3.LUT R27, R0, 0x600, RZ, 0xc0, !PT ;  /* 0x00000600001b7812 */ /* 0x011fce00078ec0ff */
.L_x_433:
[----:B------:R-:W-:Y:S01]  /*0370*/  ISETP.GE.AND P0, PT, R4, R5, PT ;  /* 0x000000050400720c */ /* 0x000fe20003f06270 */
[----:B------:R-:W-:Y:S01]  /*0380*/  BSSY.RECONVERGENT B0, `(.L_x_384) ;  /* 0x00000aa000007945 */ /* 0x000fe20003800200 */
[----:B------:R-:W-:-:S11]  /*0390*/  IMAD.MOV.U32 R17, RZ, RZ, -0x800000 ;  /* 0xff800000ff117424 */ /* 0x000fd600078e00ff */
[----:B-1234-:R-:W-:Y:S05]  /*03a0*/  @P0 BRA `(.L_x_385) ;  /* 0x00000008009c0947 */ /* 0x01efea0003800000 */
[----:B------:R-:W0:Y:S01]  /*03b0*/  LDCU.64 UR4, c[0x0][0x388] ;  /* 0x00007100ff0477ac */ /* 0x000e220008000a00 */
[C---:B------:R-:W-:Y:S01]  /*03c0*/  LEA.HI R8, R26.reuse, 0x1, RZ, 0x17 ;  /* 0x000000011a087811 */ /* 0x040fe200078fb8ff */
[----:B------:R-:W-:Y:S01]  /*03d0*/  BSSY.RECONVERGENT B1, `(.L_x_386) ;  /* 0x000004b000017945 */ /* 0x000fe20003800200 */
[----:B------:R-:W-:Y:S01]  /*03e0*/  ISETP.GE.U32.AND P1, PT, R26, 0x600, PT ;  /* 0x000006001a00780c */ /* 0x000fe20003f26070 */
[----:B------:R-:W-:Y:S01]  /*03f0*/  IMAD.MOV.U32 R16, RZ, RZ, R4 ;  /* 0x000000ffff107224 */ /* 0x000fe200078e0004 */
[----:B------:R-:W-:Y:S02]  /*0400*/  LOP3.LUT R22, R8, 0x3, RZ, 0xc0, !PT ;  /* 0x0000000308167812 */ /* 0x000fe400078ec0ff */
[----:B------:R-:W-:Y:S02]  /*0410*/  MOV R17, 0xff800000 ;  /* 0xff80000000117802 */ /* 0x000fe40000000f00 */
[----:B------:R-:W-:Y:S01]  /*0420*/  ISETP.NE.AND P2, PT, R22, RZ, PT ;  /* 0x000000ff1600720c */ /* 0x000fe20003f45270 */
[----:B0-----:R-:W-:-:S02]  /*0430*/  IMAD R8, R24, UR4, RZ ;  /* 0x0000000418087c24 */ /* 0x001fc4000f8e02ff */
[----:B------:R-:W-:-:S04]  /*0440*/  IMAD.WIDE.U32 R10, R7, UR4, RZ ;  /* 0x00000004070a7c25 */ /* 0x000fc8000f8e00ff */
[----:B------:R-:W-:-:S04]  /*0450*/  IMAD R15, R7, UR5, R8 ;  /* 0x00000005070f7c24 */ /* 0x000fc8000f8e0208 */
[----:B------:R-:W-:Y:S02]  /*0460*/  IMAD.IADD R15, R11, 0x1, R15 ;  /* 0x000000010b0f7824 */ /* 0x000fe400078e020f */
[----:B------:R-:W-:Y:S05]  /*0470*/  @!P2 BRA `(.L_x_387) ;  /* 0x000000040000a947 */ /* 0x000fea0003800000 */
[----:B------:R-:W-:Y:S01]  /*0480*/  IMAD.SHL.U32 R13, R4, 0x2, RZ ;  /* 0x00000002040d7824 */ /* 0x000fe200078e00ff */
[----:B------:R-:W0:Y:S01]  /*0490*/  LDC.64 R8, c[0x0][0x380] ;  /* 0x0000e000ff087b82 */ /* 0x000e220000000a00 */
[----:B------:R-:W-:Y:S02]  /*04a0*/  R2UR UR4, R32 ;  /* 0x00000000200472ca */ /* 0x000fe400000e0000 */
[----:B------:R-:W-:Y:S02]  /*04b0*/  R2UR UR5, R33 ;  /* 0x00000000210572ca */ /* 0x000fe400000e0000 */
[----:B------:R-:W-:-:S05]  /*04c0*/  IADD3 R20, P2, PT, R13, R10, RZ ;  /* 0x0000000a0d147210 */ /* 0x000fca0007f5e0ff */
[----:B------:R-:W-:-:S05]  /*04d0*/  IMAD.X R21, RZ, RZ, R15, P2 ;  /* 0x000000ffff157224 */ /* 0x000fca00010e060f */
[----:B------:R-:W-:-:S04]  /*04e0*/  LEA.HI R14, P2, R21, R20, RZ, 0x1 ;  /* 0x00000014150e7211 */ /* 0x000fc800078508ff */
[----:B------:R-:W-:Y:S01]  /*04f0*/  SHF.L.U32 R13, R14, 0x1, RZ ;  /* 0x000000010e0d7819 */ /* 0x000fe200000006ff */
[----:B------:R-:W-:-:S03]  /*0500*/  IMAD.X R17, RZ, RZ, R21, P2 ;  /* 0x000000ffff117224 */ /* 0x000fc600010e0615 */
[----:B------:R-:W-:Y:S02]  /*0510*/  LOP3.LUT R13, R13, 0xfffffffc, RZ, 0xc0, !PT ;  /* 0xfffffffc0d0d7812 */ /* 0x000fe400078ec0ff */
[----:B------:R-:W-:Y:S02]  /*0520*/  SHF.L.U64.HI R14, R14, 0x1, R17 ;  /* 0x000000010e0e7819 */ /* 0x000fe40000010211 */
[----:B0-----:R-:W-:-:S05]  /*0530*/  IADD3 R12, P2, PT, R13, R8, RZ ;  /* 0x000000080d0c7210 */ /* 0x001fca0007f5e0ff */
[----:B------:R-:W-:-:S05]  /*0540*/  IMAD.X R13, R14, 0x1, R9, P2 ;  /* 0x000000010e0d7824 */ /* 0x000fca00010e0609 */
[----:B------:R-:W2:Y:S01]  /*0550*/  LDG.E R12, desc[UR4][R12.64] ;  /* 0x000000040c0c7981 */ /* 0x000ea2000c1e1900 */
[----:B------:R-:W-:Y:S01]  /*0560*/  IMAD R14, R5, 0x4, R28 ;  /* 0x00000004050e7824 */ /* 0x000fe200078e021c */
[----:B------:R-:W-:Y:S02]  /*0570*/  ISETP.NE.AND P2, PT, R22, 0x1, PT ;  /* 0x000000011600780c */ /* 0x000fe40003f45270 */
[C---:B--2---:R-:W-:Y:S01]  /*0580*/  PRMT R16, R12.reuse, 0x7632, R16 ;  /* 0x000076320c107816 */ /* 0x044fe20000000010 */
[----:B------:R-:W-:-:S03]  /*0590*/  IMAD.U32 R19, R12, 0x10000, RZ ;  /* 0x000100000c137824 */ /* 0x000fc600078e00ff */
[----:B------:R-:W-:Y:S01]  /*05a0*/  SHF.L.U32 R18, R16, 0x10, RZ ;  /* 0x0000001010127819 */ /* 0x000fe200000006ff */
[----:B------:R-:W-:Y:S01]  /*05b0*/  VIADD R16, R4, 0x200 ;  /* 0x0000020004107836 */ /* 0x000fe20000000000 */
[----:B------:R0:W-:Y:S02]  /*05c0*/  STS [R28], R19 ;  /* 0x000000131c007388 */ /* 0x0001e40000000800 */
[----:B------:R-:W-:Y:S02]  /*05d0*/  FMNMX3 R17, R19, -INF , R18, !PT ;  /* 0xff80000013117876 */ /* 0x000fe40007800012 */
[----:B------:R0:W-:Y:S01]  /*05e0*/  STS [R14], R18 ;  /* 0x000000120e007388 */ /* 0x0001e20000000800 */
[----:B------:R-:W-:Y:S05]  /*05f0*/  @!P2 BRA `(.L_x_387) ;  /* 0x0000000000a0a947 */ /* 0x000fea0003800000 */
[----:B------:R-:W-:Y:S02]  /*0600*/  ISETP.NE.AND P2, PT, R22, 0x2, PT ;  /* 0x000000021600780c */ /* 0x000fe40003f45270 */
[----:B0-----:R-:W-:Y:S02]  /*0610*/  IADD3 R18, P3, PT, R20, 0x400, RZ ;  /* 0x0000040014127810 */ /* 0x001fe40007f7e0ff */
[----:B------:R-:W-:Y:S02]  /*0620*/  R2UR UR4, R32 ;  /* 0x00000000200472ca */ /* 0x000fe400000e0000 */
[----:B------:R-:W-:Y:S01]  /*0630*/  R2UR UR5, R33 ;  /* 0x00000000210572ca */ /* 0x000fe200000e0000 */
[----:B------:R-:W-:-:S05]  /*0640*/  IMAD.X R13, RZ, RZ, R21, P3 ;  /* 0x000000ffff0d7224 */ /* 0x000fca00018e0615 */
[----:B------:R-:W-:Y:S02]  /*0650*/  LEA.HI R18, P3, R13, R18, RZ, 0x1 ;  /* 0x000000120d127211 */ /* 0x000fe400078708ff */
[----:B------:R-:W-:Y:S02]  /*0660*/  @P2 IADD3 R16, P4, PT, R20, 0x800, RZ ;  /* 0x0000080014102810 */ /* 0x000fe40007f9e0ff */
[----:B------:R-:W-:Y:S01]  /*0670*/  @P2 R2UR UR6, R32 ;  /* 0x00000000200622ca */ /* 0x000fe200000e0000 */
[----:B------:R-:W-:Y:S01]  /*0680*/  IMAD.X R13, RZ, RZ, R13, P3 ;  /* 0x000000ffff0d7224 */ /* 0x000fe200018e060d */
[----:B------:R-:W-:Y:S01]  /*0690*/  @P2 R2UR UR7, R33 ;  /* 0x00000000210722ca */ /* 0x000fe200000e0000 */
[----:B------:R-:W-:Y:S01]  /*06a0*/  @P2 IMAD.X R19, RZ, RZ, R21, P4 ;  /* 0x000000ffff132224 */ /* 0x000fe200020e0615 */
[C---:B------:R-:W-:Y:S02]  /*06b0*/  SHF.L.U32 R21, R18.reuse, 0x1, RZ ;  /* 0x0000000112157819 */ /* 0x040fe400000006ff */
[----:B------:R-:W-:-:S02]  /*06c0*/  SHF.L.U64.HI R18, R18, 0x1, R13 ;  /* 0x0000000112127819 */ /* 0x000fc4000001020d */
[----:B------:R-:W-:Y:S02]  /*06d0*/  @P2 LEA.HI R16, P3, R19, R16, RZ, 0x1 ;  /* 0x0000001013102211 */ /* 0x000fe400078708ff */
[----:B------:R-:W-:-:S03]  /*06e0*/  LOP3.LUT R21, R21, 0xfffffffc, RZ, 0xc0, !PT ;  /* 0xfffffffc15157812 */ /* 0x000fc600078ec0ff */
[C---:B------:R-:W-:Y:S02]  /*06f0*/  @P2 IMAD.SHL.U32 R13, R16.reuse, 0x2, RZ ;  /* 0x00000002100d2824 */ /* 0x040fe400078e00ff */
[----:B------:R-:W-:Y:S01]  /*0700*/  @P2 IMAD.X R19, RZ, RZ, R19, P3 ;  /* 0x000000ffff132224 */ /* 0x000fe200018e0613 */
[-C--:B------:R-:W-:Y:S02]  /*0710*/  IADD3 R12, P3, PT, R21, R8.reuse, RZ ;  /* 0x00000008150c7210 */ /* 0x080fe40007f7e0ff */
[----:B------:R-:W-:Y:S02]  /*0720*/  @P2 LOP3.LUT R13, R13, 0xfffffffc, RZ, 0xc0, !PT ;  /* 0xfffffffc0d0d2812 */ /* 0x000fe400078ec0ff */
[----:B------:R-:W-:Y:S02]  /*0730*/  @P2 SHF.L.U64.HI R16, R16, 0x1, R19 ;  /* 0x0000000110102819 */ /* 0x000fe40000010213 */
[----:B------:R-:W-:Y:S01]  /*0740*/  @P2 IADD3 R8, P4, PT, R13, R8, RZ ;  /* 0x000000080d082210 */ /* 0x000fe20007f9e0ff */
[----:B------:R-:W-:-:S04]  /*0750*/  IMAD.X R13, R18, 0x1, R9, P3 ;  /* 0x00000001120d7824 */ /* 0x000fc800018e0609 */
[----:B------:R-:W-:Y:S01]  /*0760*/  @P2 IMAD.X R9, R16, 0x1, R9, P4 ;  /* 0x0000000110092824 */ /* 0x000fe200020e0609 */
[----:B------:R-:W2:Y:S04]  /*0770*/  LDG.E R12, desc[UR4][R12.64] ;  /* 0x000000040c0c7981 */ /* 0x000ea8000c1e1900 */
[----:B------:R-:W3:Y:S01]  /*0780*/  @P2 LDG.E R8, desc[UR6][R8.64] ;  /* 0x0000000608082981 */ /* 0x000ee2000c1e1900 */
[C---:B--2---:R-:W-:Y:S02]  /*0790*/  PRMT R16, R12.reuse, 0x7632, R16 ;  /* 0x000076320c107816 */ /* 0x044fe40000000010 */
[----:B------:R-:W-:Y:S02]  /*07a0*/  SHF.L.U32 R18, R12, 0x10, RZ ;  /* 0x000000100c127819 */ /* 0x000fe400000006ff */
[----:B---3--:R-:W-:Y:S01]  /*07b0*/  @P2 PRMT R20, R8, 0x7632, R20 ;  /* 0x0000763208142816 */ /* 0x008fe20000000014 */
[----:B------:R-:W-:Y:S01]  /*07c0*/  IMAD.U32 R19, R16, 0x10000, RZ ;  /* 0x0001000010137824 */ /* 0x000fe200078e00ff */
[----:B------:R-:W-:Y:S01]  /*07d0*/  MOV R16, R25 ;  /* 0x0000001900107202 */ /* 0x000fe20000000f00 */
[----:B------:R-:W-:Y:S01]  /*07e0*/  @P2 IMAD.U32 R21, R8, 0x10000, RZ ;  /* 0x0001000008152824 */ /* 0x000fe200078e00ff */
[----:B------:R1:W-:Y:S01]  /*07f0*/  STS [R28+0x800], R18 ;  /* 0x000800121c007388 */ /* 0x0003e20000000800 */
[----:B------:R-:W-:Y:S01]  /*0800*/  @P2 IMAD.U32 R20, R20, 0x10000, RZ ;  /* 0x0001000014142824 */ /* 0x000fe200078e00ff */
[----:B------:R-:W-:Y:S01]  /*0810*/  FMNMX3 R17, R17, R18, R19, !PT ;  /* 0x0000001211117276 */ /* 0x000fe20007800013 */
[----:B------:R-:W-:Y:S01]  /*0820*/  VIADD R8, R4, 0x600 ;  /* 0x0000060004087836 */ /* 0x000fe20000000000 */
[----:B------:R1:W-:Y:S02]  /*0830*/  STS [R14+0x800], R19 ;  /* 0x000800130e007388 */ /* 0x0003e40000000800 */
[----:B------:R-:W-:Y:S01]  /*0840*/  @P2 FMNMX3 R17, R17, R21, R20, !PT ;  /* 0x0000001511112276 */ /* 0x000fe20007800014 */
[----:B------:R-:W-:Y:S01]  /*0850*/  @P2 IMAD.MOV.U32 R16, RZ, RZ, R8 ;  /* 0x000000ffff102224 */ /* 0x000fe200078e0008 */
[----:B------:R1:W-:Y:S04]  /*0860*/  @P2 STS [R28+0x1000], R21 ;  /* 0x001000151c002388 */ /* 0x0003e80000000800 */
[----:B------:R1:W-:Y:S02]  /*0870*/  @P2 STS [R14+0x1000], R20 ;  /* 0x001000140e002388 */ /* 0x0003e40000000800 */
.L_x_387:
[----:B------:R-:W-:Y:S05]  /*0880*/  BSYNC.RECONVERGENT B1 ;  /* 0x0000000000017941 */ /* 0x000fea0003800200 */
.L_x_386:
[----:B------:R-:W-:Y:S05]  /*0890*/  @!P1 BRA `(.L_x_385) ;  /* 0x0000000400609947 */ /* 0x000fea0003800000 */
[----:B------:R-:W2:Y:S01]  /*08a0*/  S2UR UR5, SR_CgaCtaId ;  /* 0x00000000000579c3 */ /* 0x000ea20000008800 */
[----:B------:R-:W-:Y:S01]  /*08b0*/  UMOV UR4, 0x400 ;  /* 0x0000040000047882 */ /* 0x000fe20000000000 */
[----:B01----:R-:W-:Y:S01]  /*08c0*/  IMAD.MOV.U32 R14, RZ, RZ, R10 ;  /* 0x000000ffff0e7224 */ /* 0x003fe200078e000a */
[----:B------:R-:W-:-:S03]  /*08d0*/  UIADD3 UR4, UPT, UPT, UR4, 0xb0, URZ ;  /* 0x000000b004047890 */ /* 0x000fc6000fffe0ff */
[----:B------:R-:W-:-:S03]  /*08e0*/  IMAD.WIDE.U32 R8, R16, 0x2, R14 ;  /* 0x0000000210087825 */ /* 0x000fc600078e000e */
[----:B------:R-:W-:-:S05]  /*08f0*/  IADD3 R18, P1, PT, R8, 0x800, RZ ;  /* 0x0000080008127810 */ /* 0x000fca0007f3e0ff */
[----:B------:R-:W-:Y:S01]  /*0900*/  IMAD.X R19, RZ, RZ, R9, P1 ;  /* 0x000000ffff137224 */ /* 0x000fe200008e0609 */
[----:B--2---:R-:W-:-:S06]  /*0910*/  ULEA UR4, UR5, UR4, 0x18 ;  /* 0x0000000405047291 */ /* 0x004fcc000f8ec0ff */
[----:B------:R-:W-:-:S05]  /*0920*/  LEA R20, R16, UR4, 0x2 ;  /* 0x0000000410147c11 */ /* 0x000fca000f8e10ff */
[----:B------:R-:W-:-:S07]  /*0930*/  VIADD R20, R20, 0x1000 ;  /* 0x0000100014147836 */ /* 0x000fce0000000000 */
.L_x_388:
[C---:B------:R-:W-:Y:S01]  /*0940*/  LEA.HI R8, P3, R19.reuse, R18, RZ, 0x1 ;  /* 0x0000001213087211 */ /* 0x040fe200078708ff */
[----:B------:R-:W0:Y:S01]  /*0950*/  LDCU.64 UR4, c[0x0][0x380] ;  /* 0x00007000ff0477ac */ /* 0x000e220008000a00 */
[C---:B------:R-:W-:Y:S02]  /*0960*/  IADD3 R10, P1, PT, R18.reuse, -0x800, RZ ;  /* 0xfffff800120a7810 */ /* 0x040fe40007f3e0ff */
[C---:B------:R-:W-:Y:S02]  /*0970*/  IADD3 R12, P2, PT, R18.reuse, -0x400, RZ ;  /* 0xfffffc00120c7810 */ /* 0x040fe40007f5e0ff */
[----:B------:R-:W-:Y:S02]  /*0980*/  IADD3.X R9, PT, PT, RZ, R19, RZ, P3, !PT ;  /* 0x00000013ff097210 */ /* 0x000fe40001ffe4ff */
[----:B------:R-:W-:Y:S02]  /*0990*/  IADD3.X R11, PT, PT, R19, -0x1, RZ, P1, !PT ;  /* 0xffffffff130b7810 */ /* 0x000fe40000ffe4ff */
[----:B------:R-:W-:-:S02]  /*09a0*/  IADD3 R14, P3, PT, R18, 0x400, RZ ;  /* 0x00000400120e7810 */ /* 0x000fc40007f7e0ff */
[----:B------:R-:W-:Y:S02]  /*09b0*/  IADD3.X R13, PT, PT, R19, -0x1, RZ, P2, !PT ;  /* 0xffffffff130d7810 */ /* 0x000fe400017fe4ff */
[----:B------:R-:W-:Y:S01]  /*09c0*/  LEA.HI R10, P1, R11, R10, RZ, 0x1 ;  /* 0x0000000a0b0a7211 */ /* 0x000fe200078308ff */
[----:B------:R-:W-:Y:S01]  /*09d0*/  IMAD.X R15, RZ, RZ, R19, P3 ;  /* 0x000000ffff0f7224 */ /* 0x000fe200018e0613 */
[----:B------:R-:W-:Y:S02]  /*09e0*/  LEA.HI R12, P2, R13, R12, RZ, 0x1 ;  /* 0x0000000c0d0c7211 */ /* 0x000fe400078508ff */
[C---:B------:R-:W-:Y:S01]  /*09f0*/  SHF.L.U64.HI R9, R8.reuse, 0x1, R9 ;  /* 0x0000000108097819 */ /* 0x040fe20000010209 */
[----:B------:R-:W-:Y:S01]  /*0a00*/  IMAD.SHL.U32 R8, R8, 0x2, RZ ;  /* 0x0000000208087824 */ /* 0x000fe200078e00ff */
[----:B------:R-:W-:Y:S01]  /*0a10*/  R2UR UR10, R32 ;  /* 0x00000000200a72ca */ /* 0x000fe200000e0000 */
[----:B------:R-:W-:Y:S01]  /*0a20*/  IMAD.X R11, RZ, RZ, R11, P1 ;  /* 0x000000ffff0b7224 */ /* 0x000fe200008e060b */
[----:B------:R-:W-:Y:S01]  /*0a30*/  LEA.HI R14, P1, R15, R14, RZ, 0x1 ;  /* 0x0000000e0f0e7211 */ /* 0x000fe200078308ff */
[----:B------:R-:W-:Y:S01]  /*0a40*/  IMAD.X R13, RZ, RZ, R13, P2 ;  /* 0x000000ffff0d7224 */ /* 0x000fe200010e060d */
[----:B------:R-:W-:-:S02]  /*0a50*/  R2UR UR11, R33 ;  /* 0x00000000210b72ca */ /* 0x000fc400000e0000 */
[----:B------:R-:W-:Y:S01]  /*0a60*/  LOP3.LUT R8, R8, 0xfffffffc, RZ, 0xc0, !PT ;  /* 0xfffffffc08087812 */ /* 0x000fe200078ec0ff */
[----:B------:R-:W-:Y:S01]  /*0a70*/  IMAD.X R15, RZ, RZ, R15, P1 ;  /* 0x000000ffff0f7224 */ /* 0x000fe200008e060f */
[C---:B------:R-:W-:Y:S02]  /*0a80*/  SHF.L.U64.HI R11, R10.reuse, 0x1, R11 ;  /* 0x000000010a0b7819 */ /* 0x040fe4000001020b */
[----:B------:R-:W-:Y:S02]  /*0a90*/  SHF.L.U32 R10, R10, 0x1, RZ ;  /* 0x000000010a0a7819 */ /* 0x000fe400000006ff */
[C---:B------:R-:W-:Y:S01]  /*0aa0*/  SHF.L.U64.HI R13, R12.reuse, 0x1, R13 ;  /* 0x000000010c0d7819 */ /* 0x040fe2000001020d */
[----:B------:R-:W-:Y:S01]  /*0ab0*/  IMAD.SHL.U32 R12, R12, 0x2, RZ ;  /* 0x000000020c0c7824 */ /* 0x000fe200078e00ff */
[----:B0-----:R-:W-:Y:S02]  /*0ac0*/  IADD3 R8, P1, PT, R8, UR4, RZ ;  /* 0x0000000408087c10 */ /* 0x001fe4000ff3e0ff */
[----:B------:R-:W-:-:S02]  /*0ad0*/  R2UR UR6, R32 ;  /* 0x00000000200672ca */ /* 0x000fc400000e0000 */
[C---:B------:R-:W-:Y:S02]  /*0ae0*/  R2UR UR7, R33.reuse ;  /* 0x00000000210772ca */ /* 0x040fe400000e0000 */
[C---:B------:R-:W-:Y:S01]  /*0af0*/  SHF.L.U64.HI R15, R14.reuse, 0x1, R15 ;  /* 0x000000010e0f7819 */ /* 0x040fe2000001020f */
[----:B------:R-:W-:Y:S01]  /*0b00*/  IMAD.SHL.U32 R14, R14, 0x2, RZ ;  /* 0x000000020e0e7824 */ /* 0x000fe200078e00ff */
[----:B------:R-:W-:Y:S02]  /*0b10*/  LOP3.LUT R10, R10, 0xfffffffc, RZ, 0xc0, !PT ;  /* 0xfffffffc0a0a7812 */ /* 0x000fe400078ec0ff */
[----:B------:R-:W-:Y:S02]  /*0b20*/  R2UR UR8, R32 ;  /* 0x00000000200872ca */ /* 0x000fe400000e0000 */
[----:B------:R-:W-:Y:S02]  /*0b30*/  R2UR UR9, R33 ;  /* 0x00000000210972ca */ /* 0x000fe400000e0000 */
[----:B------:R-:W-:-:S02]  /*0b40*/  LOP3.LUT R12, R12, 0xfffffffc, RZ, 0xc0, !PT ;  /* 0xfffffffc0c0c7812 */ /* 0x000fc400078ec0ff */
[----:B------:R-:W-:Y:S02]  /*0b50*/  IADD3.X R9, PT, PT, R9, UR5, RZ, P1, !PT ;  /* 0x0000000509097c10 */ /* 0x000fe40008ffe4ff */
[----:B------:R-:W-:Y:S02]  /*0b60*/  IADD3 R10, P1, PT, R10, UR4, RZ ;  /* 0x000000040a0a7c10 */ /* 0x000fe4000ff3e0ff */
[----:B------:R-:W-:Y:S01]  /*0b70*/  R2UR UR12, R32 ;  /* 0x00000000200c72ca */ /* 0x000fe200000e0000 */
[----:B------:R-:W2:Y:S01]  /*0b80*/  LDG.E R8, desc[UR10][R8.64] ;  /* 0x0000000a08087981 */ /* 0x000ea2000c1e1900 */
[----:B------:R-:W-:Y:S02]  /*0b90*/  R2UR UR13, R33 ;  /* 0x00000000210d72ca */ /* 0x000fe400000e0000 */
[----:B------:R-:W-:Y:S02]  /*0ba0*/  LOP3.LUT R14, R14, 0xfffffffc, RZ, 0xc0, !PT ;  /* 0xfffffffc0e0e7812 */ /* 0x000fe400078ec0ff */
[----:B------:R-:W-:-:S02]  /*0bb0*/  IADD3 R12, P2, PT, R12, UR4, RZ ;  /* 0x000000040c0c7c10 */ /* 0x000fc4000ff5e0ff */
[----:B------:R-:W-:Y:S02]  /*0bc0*/  IADD3.X R11, PT, PT, R11, UR5, RZ, P1, !PT ;  /* 0x000000050b0b7c10 */ /* 0x000fe40008ffe4ff */
[----:B------:R-:W-:Y:S02]  /*0bd0*/  IADD3 R14, P3, PT, R14, UR4, RZ ;  /* 0x000000040e0e7c10 */ /* 0x000fe4000ff7e0ff */
[----:B------:R-:W-:Y:S01]  /*0be0*/  IADD3.X R13, PT, PT, R13, UR5, RZ, P2, !PT ;  /* 0x000000050d0d7c10 */ /* 0x000fe200097fe4ff */
[----:B------:R-:W3:Y:S01]  /*0bf0*/  LDG.E R10, desc[UR6][R10.64] ;  /* 0x000000060a0a7981 */ /* 0x000ee2000c1e1900 */
[----:B------:R-:W-:-:S03]  /*0c00*/  IADD3.X R15, PT, PT, R15, UR5, RZ, P3, !PT ;  /* 0x000000050f0f7c10 */ /* 0x000fc60009ffe4ff */
[----:B------:R-:W4:Y:S04]  /*0c10*/  LDG.E R12, desc[UR8][R12.64] ;  /* 0x000000080c0c7981 */ /* 0x000f28000c1e1900 */
[----:B------:R-:W5:Y:S01]  /*0c20*/  LDG.E R14, desc[UR12][R14.64] ;  /* 0x0000000c0e0e7981 */ /* 0x000f62000c1e1900 */
[----:B------:R-:W-:Y:S02]  /*0c30*/  IMAD R22, R5, 0x4, R20 ;  /* 0x0000000405167824 */ /* 0x000fe400078e0214 */
[----:B------:R-:W-:-:S05]  /*0c40*/  VIADD R16, R16, 0x800 ;  /* 0x0000080010107836 */ /* 0x000fca0000000000 */
[----:B------:R-:W-:Y:S02]  /*0c50*/  ISETP.GE.AND P1, PT, R16, R5, PT ;  /* 0x000000051000720c */ /* 0x000fe40003f26270 */
[----:B------:R-:W-:-:S05]  /*0c60*/  IADD3 R18, P2, PT, R18, 0x1000, RZ ;  /* 0x0000100012127810 */ /* 0x000fca0007f5e0ff */
[----:B------:R-:W-:Y:S01]  /*0c70*/  IMAD.X R19, RZ, RZ, R19, P2 ;  /* 0x000000ffff137224 */ /* 0x000fe200010e0613 */
[----:B--2---:R-:W-:-:S05]  /*0c80*/  PRMT R21, R8, 0x7632, R21 ;  /* 0x0000763208157816 */ /* 0x004fca0000000015 */
[----:B------:R-:W-:Y:S01]  /*0c90*/  IMAD.U32 R34, R21, 0x10000, RZ ;  /* 0x0001000015227824 */ /* 0x000fe200078e00ff */
[----:B------:R-:W-:Y:S02]  /*0ca0*/  SHF.L.U32 R31, R8, 0x10, RZ ;  /* 0x00000010081f7819 */ /* 0x000fe400000006ff */
[C---:B---3--:R-:W-:Y:S01]  /*0cb0*/  PRMT R21, R10.reuse, 0x7632, R21 ;  /* 0x000076320a157816 */ /* 0x048fe20000000015 */
[----:B------:R-:W-:Y:S01]  /*0cc0*/  IMAD.U32 R8, R10, 0x10000, RZ ;  /* 0x000100000a087824 */ /* 0x000fe200078e00ff */
[----:B----4-:R-:W-:-:S03]  /*0cd0*/  PRMT R9, R12, 0x7632, R9 ;  /* 0x000076320c097816 */ /* 0x010fc60000000009 */
[----:B------:R-:W-:Y:S02]  /*0ce0*/  IMAD.U32 R21, R21, 0x10000, RZ ;  /* 0x0001000015157824 */ /* 0x000fe400078e00ff */
[----:B------:R-:W-:Y:S01]  /*0cf0*/  IMAD.U32 R23, R12, 0x10000, RZ ;  /* 0x000100000c177824 */ /* 0x000fe200078e00ff */
[C---:B-----5:R-:W-:Y:S01]  /*0d00*/  PRMT R11, R14.reuse, 0x7632, R11 ;  /* 0x000076320e0b7816 */ /* 0x060fe2000000000b */
[----:B------:R-:W-:Y:S01]  /*0d10*/  IMAD.U32 R10, R9, 0x10000, RZ ;  /* 0x00010000090a7824 */ /* 0x000fe200078e00ff */
[----:B------:R-:W-:Y:S01]  /*0d20*/  STS [R20+-0x1000], R8 ;  /* 0xfff0000814007388 */ /* 0x000fe20000000800 */
[----:B------:R-:W-:Y:S02]  /*0d30*/  SHF.L.U32 R14, R14, 0x10, RZ ;  /* 0x000000100e0e7819 */ /* 0x000fe400000006ff */
[----:B------:R-:W-:Y:S01]  /*0d40*/  IMAD.U32 R11, R11, 0x10000, RZ ;  /* 0x000100000b0b7824 */ /* 0x000fe200078e00ff */
[----:B------:R-:W-:Y:S04]  /*0d50*/  STS [R22+-0x1000], R21 ;  /* 0xfff0001516007388 */ /* 0x000fe80000000800 */
[----:B------:R-:W-:Y:S04]  /*0d60*/  STS [R20+-0x800], R23 ;  /* 0xfff8001714007388 */ /* 0x000fe80000000800 */
[----:B------:R-:W-:Y:S04]  /*0d70*/  STS [R22+-0x800], R10 ;  /* 0xfff8000a16007388 */ /* 0x000fe80000000800 */
[----:B------:R-:W-:Y:S04]  /*0d80*/  STS [R20], R31 ;  /* 0x0000001f14007388 */ /* 0x000fe80000000800 */
[----:B------:R-:W-:Y:S04]  /*0d90*/  STS [R22], R34 ;  /* 0x0000002216007388 */ /* 0x000fe80000000800 */
[----:B------:R0:W-:Y:S04]  /*0da0*/  STS [R20+0x800], R14 ;  /* 0x0008000e14007388 */ /* 0x0001e80000000800 */
[----:B------:R2:W-:Y:S01]  /*0db0*/  STS [R22+0x800], R11 ;  /* 0x0008000b16007388 */ /* 0x0005e20000000800 */
[----:B------:R-:W-:-:S04]  /*0dc0*/  FMNMX3 R17, R17, R8, R21, !PT ;  /* 0x0000000811117276 */ /* 0x000fc80007800015 */
[----:B------:R-:W-:-:S04]  /*0dd0*/  FMNMX3 R17, R17, R23, R10, !PT ;  /* 0x0000001711117276 */ /* 0x000fc8000780000a */
[----:B------:R-:W-:Y:S02]  /*0de0*/  FMNMX3 R17, R17, R31, R34, !PT ;  /* 0x0000001f11117276 */ /* 0x000fe40007800022 */
[----:B0-----:R-:W-:Y:S02]  /*0df0*/  IADD3 R20, PT, PT, R20, 0x2000, RZ ;  /* 0x0000200014147810 */ /* 0x001fe40007ffe0ff */
[----:B------:R-:W-:Y:S01]  /*0e00*/  FMNMX3 R17, R17, R14, R11, !PT ;  /* 0x0000000e11117276 */ /* 0x000fe2000780000b */
[----:B--2---:R-:W-:Y:S06]  /*0e10*/  @!P1 BRA `(.L_x_388) ;  /* 0xfffffff800c89947 */ /* 0x004fec000383ffff */
.L_x_385:
[----:B------:R-:W-:Y:S05]  /*0e20*/  BSYNC.RECONVERGENT B0 ;  /* 0x0000000000007941 */ /* 0x000fea0003800200 */
.L_x_384:
        /* <DEDUP_REMOVED lines=9> */
[----:B01----:R-:W0:Y:S02]  /*0ec0*/  SHFL.DOWN PT, R14, R17, 0x1, 0x1f ;  /* 0x08201f00110e7f89 */ /* 0x003e2400000e0000 */
        /* <DEDUP_REMOVED lines=9> */
.L_x_439:
[----:B------:R-:W-:Y:S01]  /*0f60*/  IMAD.MOV.U32 R31, RZ, RZ, R8 ;  /* 0x000000ffff1f7224 */ /* 0x000fe200078e0008 */
[----:B------:R-:W-:Y:S01]  /*0f70*/  PLOP3.LUT P4, PT, PT, PT, PT, 0x8, 0x80 ;  /* 0x000000000080781c */ /* 0x000fe20003f8e170 */
[----:B------:R-:W-:-:S12]  /*0f80*/  @P5 BRA `(.L_x_390) ;  /* 0x0000000000105947 */ /* 0x000fd80003800000 */
[----:B------:R-:W-:Y:S02]  /*0f90*/  ISETP.NE.AND P5, PT, R3, RZ, PT ;  /* 0x000000ff0300720c */ /* 0x000fe40003fa5270 */
[----:B-1----:R-:W-:-:S11]  /*0fa0*/  FMNMX R31, R9, R14, !PT ;  /* 0x0000000e091f7209 */ /* 0x002fd60007800000 */
[----:B------:R2:W-:Y:S01]  /*0fb0*/  @!P5 STS [R30+0x10], R31 ;  /* 0x0000101f1e00d388 */ /* 0x0005e20000000800 */
[----:B------:R-:W-:-:S13]  /*0fc0*/  @!P5 PLOP3.LUT P4, PT, PT, PT, PT, 0x80, 0x8 ;  /* 0x000000000008d81c */ /* 0x000fda0003f8f070 */
.L_x_390:
[----:B------:R-:W-:Y:S01]  /*0fd0*/  ISETP.NE.AND P5, PT, R4, RZ, PT ;  /* 0x000000ff0400720c */ /* 0x000fe20003fa5270 */
[----:B------:R-:W-:Y:S05]  /*0fe0*/  WARPSYNC.ALL ;  /* 0x0000000000007948 */ /* 0x000fea0003800000 */
[----:B------:R-:W-:Y:S06]  /*0ff0*/  BAR.SYNC.DEFER_BLOCKING 0x0 ;  /* 0x0000000000007b1d */ /* 0x000fec0000010000 */
[----:B------:R-:W-:Y:S04]  /*1000*/  BSSY.RECONVERGENT B0, `(.L_x_391) ;  /* 0x0000012000007945 */ /* 0x000fe80003800200 */
[----:B------:R-:W-:Y:S05]  /*1010*/  @P5 BRA `(.L_x_392) ;  /* 0x0000000000405947 */ /* 0x000fea0003800000 */
[----:B------:R-:W3:Y:S01]  /*1020*/  S2UR UR5, SR_CgaCtaId ;  /* 0x00000000000579c3 */ /* 0x000ee20000008800 */
[----:B------:R-:W-:Y:S02]  /*1030*/  UMOV UR4, 0x400 ;  /* 0x0000040000047882 */ /* 0x000fe40000000000 */
[----:B---3--:R-:W-:-:S09]  /*1040*/  ULEA UR4, UR5, UR4, 0x18 ;  /* 0x0000000405047291 */ /* 0x008fd2000f8ec0ff */
[----:B0-----:R-:W0:Y:S04]  /*1050*/  LDS.128 R8, [UR4+0x10] ;  /* 0x00001004ff087984 */ /* 0x001e280008000c00 */
[----:B-1----:R-:W1:Y:S04]  /*1060*/  LDS.128 R12, [UR4+0x20] ;  /* 0x00002004ff0c7984 */ /* 0x002e680008000c00 */
[----:B------:R-:W3:Y:S04]  /*1070*/  LDS.128 R16, [UR4+0x30] ;  /* 0x00003004ff107984 */ /* 0x000ee80008000c00 */
[----:B------:R-:W4:Y:S01]  /*1080*/  LDS.128 R20, [UR4+0x40] ;  /* 0x00004004ff147984 */ /* 0x000f220008000c00 */
[----:B0-----:R-:W-:-:S04]  /*1090*/  FMNMX3 R9, R31, R9, R10, !PT ;  /* 0x000000091f097276 */ /* 0x001fc8000780000a */
[----:B-1----:R-:W-:-:S04]  /*10a0*/  FMNMX3 R9, R9, R11, R12, !PT ;  /* 0x0000000b09097276 */ /* 0x002fc8000780000c */
[----:B------:R-:W-:-:S04]  /*10b0*/  FMNMX3 R9, R9, R13, R14, !PT ;  /* 0x0000000d09097276 */ /* 0x000fc8000780000e */
[----:B---3--:R-:W-:-:S04]  /*10c0*/  FMNMX3 R9, R9, R15, R16, !PT ;  /* 0x0000000f09097276 */ /* 0x008fc80007800010 */
[----:B------:R-:W-:-:S04]  /*10d0*/  FMNMX3 R9, R9, R17, R18, !PT ;  /* 0x0000001109097276 */ /* 0x000fc80007800012 */
[----:B----4-:R-:W-:-:S04]  /*10e0*/  FMNMX3 R9, R9, R19, R20, !PT ;  /* 0x0000001309097276 */ /* 0x010fc80007800014 */
[----:B------:R-:W-:-:S04]  /*10f0*/  FMNMX3 R22, R9, R21, R22, !PT ;  /* 0x0000001509167276 */ /* 0x000fc80007800016 */
[----:B------:R-:W-:-:S05]  /*1100*/  FMNMX R22, R22, R23, !PT ;  /* 0x0000001716167209 */ /* 0x000fca0007800000 */
[----:B------:R3:W-:Y:S02]  /*1110*/  STS [UR4+0x54], R22 ;  /* 0x00005416ff007988 */ /* 0x0007e40008000804 */
.L_x_392:
[----:B------:R-:W-:Y:S05]  /*1120*/  BSYNC.RECONVERGENT B0 ;  /* 0x0000000000007941 */ /* 0x000fea0003800200 */
.L_x_391:
[----:B------:R-:W4:Y:S01]  /*1130*/  LDCU.64 UR4, c[0x0][0x3a8] ;  /* 0x00007500ff0477ac */ /* 0x000f220008000a00 */
[----:B------:R-:W5:Y:S01]  /*1140*/  S2R R9, SR_CgaCtaId ;  /* 0x0000000000097919 */ /* 0x000f620000008800 */
[----:B------:R-:W-:Y:S01]  /*1150*/  MOV R20, 0x400 ;  /* 0x0000040000147802 */ /* 0x000fe20000000f00 */
[----:B------:R-:W-:Y:S01]  /*1160*/  BSSY.RECONVERGENT B0, `(.L_x_393) ;  /* 0x000007b000007945 */ /* 0x000fe20003800200 */
[----:B------:R-:W-:Y:S01]  /*1170*/  IMAD.MOV.U32 R10, RZ, RZ, RZ ;  /* 0x000000ffff0a7224 */ /* 0x000fe200078e00ff */
[----:B------:R-:W-:Y:S01]  /*1180*/  BAR.SYNC.DEFER_BLOCKING 0x0 ;  /* 0x0000000000007b1d */ /* 0x000fe20000010000 */
[----:B----4-:R-:W-:-:S04]  /*1190*/  ISETP.GE.U32.AND P6, PT, R4, UR4, PT ;  /* 0x0000000404007c0c */ /* 0x010fc8000bfc6070 */
[----:B------:R-:W-:Y:S02]  /*11a0*/  ISETP.GE.AND.EX P6, PT, RZ, UR5, PT, P6 ;  /* 0x00000005ff007c0c */ /* 0x000fe4000bfc6360 */
[----:B-----5:R-:W-:-:S11]  /*11b0*/  LEA R20, R9, R20, 0x18 ;  /* 0x0000001409147211 */ /* 0x020fd600078ec0ff */
[----:B------:R-:W-:Y:S05]  /*11c0*/  @P6 BRA `(.L_x_394) ;  /* 0x0000000400d06947 */ /* 0x000fea0003800000 */
[----:B0-----:R0:W4:Y:S01]  /*11d0*/  LDS R8, [R20+0x54] ;  /* 0x0000540014087984 */ /* 0x0011220000000800 */
[----:B------:R-:W-:Y:S01]  /*11e0*/  ISETP.NE.U32.AND P6, PT, R27, 0x600, PT ;  /* 0x000006001b00780c */ /* 0x000fe20003fc5070 */
[----:B------:R-:W-:Y:S01]  /*11f0*/  BSSY.RECONVERGENT B1, `(.L_x_395) ;  /* 0x0000034000017945 */ /* 0x000fe20003800200 */
[----:B------:R-:W-:Y:S02]  /*1200*/  IMAD.MOV.U32 R10, RZ, RZ, RZ ;  /* 0x000000ffff0a7224 */ /* 0x000fe400078e00ff */
[----:B------:R-:W-:Y:S01]  /*1210*/  ISETP.NE.AND.EX P6, PT, RZ, RZ, PT, P6 ;  /* 0x000000ffff00720c */ /* 0x000fe20003fc5360 */
[----:B------:R-:W-:-:S12]  /*1220*/  IMAD.MOV.U32 R11, RZ, RZ, R4 ;  /* 0x000000ffff0b7224 */ /* 0x000fd800078e0004 */
[----:B0-----:R-:W-:Y:S05]  /*1230*/  @!P6 BRA `(.L_x_396) ;  /* 0x0000000000bce947 */ /* 0x001fea0003800000 */
[----:B------:R-:W4:Y:S01]  /*1240*/  LDS R11, [R28] ;  /* 0x000000001c0b7984 */ /* 0x000f220000000800 */
[----:B------:R-:W-:Y:S02]  /*1250*/  HFMA2 R16, -RZ, RZ, 0.96630859375, -0.0022525787353515625 ;  /* 0x3bbb989dff107431 */ /* 0x000fe400000001ff */
[----:B------:R-:W-:Y:S01]  /*1260*/  IMAD.MOV.U32 R15, RZ, RZ, 0x437c0000 ;  /* 0x437c0000ff0f7424 */ /* 0x000fe200078e00ff */
[----:B------:R-:W-:-:S04]  /*1270*/  ISETP.NE.U32.AND P6, PT, R27, RZ, PT ;  /* 0x000000ff1b00720c */ /* 0x000fc80003fc5070 */
[----:B------:R-:W-:Y:S01]  /*1280*/  ISETP.NE.AND.EX P6, PT, RZ, RZ, PT, P6 ;  /* 0x000000ffff00720c */ /* 0x000fe20003fc5360 */
[----:B----4-:R-:W-:-:S04]  /*1290*/  FADD R11, -R8, R11 ;  /* 0x0000000b080b7221 */ /* 0x010fc80000000100 */
        /* <DEDUP_REMOVED lines=12> */
[----:B------:R-:W4:Y:S01]  /*1360*/  LDS R11, [R28+0x800] ;  /* 0x000800001c0b7984 */ /* 0x000f220000000800 */
[----:B------:R-:W-:-:S04]  /*1370*/  ISETP.NE.U32.AND P6, PT, R27, 0x200, PT ;  /* 0x000002001b00780c */ /* 0x000fc80003fc5070 */
[----:B------:R-:W-:Y:S01]  /*1380*/  ISETP.NE.AND.EX P6, PT, RZ, RZ, PT, P6 ;  /* 0x000000ffff00720c */ /* 0x000fe20003fc5360 */
[----:B----4-:R-:W-:-:S04]  /*1390*/  FADD R11, -R8, R11 ;  /* 0x0000000b080b7221 */ /* 0x010fc80000000100 */
[----:B------:R-:W-:-:S04]  /*13a0*/  FFMA.SAT R12, R11, R16, 0.5 ;  /* 0x3f0000000b0c7423 */ /* 0x000fc80000002010 */
[----:B------:R-:W-:-:S04]  /*13b0*/  FFMA.RM R12, R12, R15, 12582913 ;  /* 0x4b4000010c0c7423 */ /* 0x000fc8000000400f */
[C---:B-1----:R-:W-:Y:S01]  /*13c0*/  FADD R14, R12.reuse, -12583039 ;  /* 0xcb40007f0c0e7421 */ /* 0x042fe20000000000 */
        /* <DEDUP_REMOVED lines=9> */
[----:B------:R-:W1:Y:S02]  /*1460*/  LDS R11, [R28+0x1000] ;  /* 0x001000001c0b7984 */ /* 0x000e640000000800 */
[----:B-1----:R-:W-:-:S04]  /*1470*/  FADD R11, -R8, R11 ;  /* 0x0000000b080b7221 */ /* 0x002fc80000000100 */
        /* <DEDUP_REMOVED lines=9> */
[----:B------:R-:W-:Y:S01]  /*1510*/  FADD R10, R10, R13 ;  /* 0x0000000d0a0a7221 */ /* 0x000fe20000000000 */
[----:B------:R0:W-:Y:S06]  /*1520*/  STS [R28+0x1000], R13 ;  /* 0x0010000d1c007388 */ /* 0x0001ec0000000800 */
.L_x_396:
[----:B------:R-:W-:Y:S05]  /*1530*/  BSYNC.RECONVERGENT B1 ;  /* 0x0000000000017941 */ /* 0x000fea0003800200 */
.L_x_395:
[----:B------:R-:W-:-:S04]  /*1540*/  ISETP.GE.U32.AND P6, PT, R0, 0x600, PT ;  /* 0x000006000000780c */ /* 0x000fc80003fc6070 */
[----:B------:R-:W-:-:S13]  /*1550*/  ISETP.GE.U32.AND.EX P6, PT, R6, RZ, PT, P6 ;  /* 0x000000ff0600720c */ /* 0x000fda0003fc6160 */
[----:B------:R-:W-:Y:S05]  /*1560*/  @!P6 BRA `(.L_x_394) ;  /* 0x0000000000e8e947 */ /* 0x000fea0003800000 */
[----:B------:R-:W-:-:S04]  /*1570*/  MOV R12, 0x400 ;  /* 0x00000400000c7802 */ /* 0x000fc80000000f00 */
[----:B------:R-:W-:-:S04]  /*1580*/  IADD3 R12, PT, PT, R12, 0xb0, RZ ;  /* 0x000000b00c0c7810 */ /* 0x000fc80007ffe0ff */
[----:B------:R-:W-:-:S07]  /*1590*/  LEA R12, R9, R12, 0x18 ;  /* 0x0000000c090c7211 */ /* 0x000fce00078ec0ff */
.L_x_397:
[C---:B-1----:R-:W-:Y:S01]  /*15a0*/  IMAD R9, R11.reuse, 0x4, R12 ;  /* 0x000000040b097824 */ /* 0x042fe200078e020c */
[----:B------:R-:W-:Y:S01]  /*15b0*/  IADD3 R11, PT, PT, R11, 0x800, RZ ;  /* 0x000008000b0b7810 */ /* 0x000fe20007ffe0ff */
[----:B---3--:R-:W-:Y:S02]  /*15c0*/  IMAD.MOV.U32 R22, RZ, RZ, 0x3bbb989d ;  /* 0x3bbb989dff167424 */ /* 0x008fe400078e00ff */
[----:B--2---:R-:W-:Y:S01]  /*15d0*/  IMAD.MOV.U32 R31, RZ, RZ, 0x437c0000 ;  /* 0x437c0000ff1f7424 */ /* 0x004fe200078e00ff */
[----:B0-----:R-:W4:Y:S01]  /*15e0*/  LDS R13, [R9] ;  /* 0x00000000090d7984 */ /* 0x001f220000000800 */
[----:B------:R-:W-:-:S03]  /*15f0*/  ISETP.GE.U32.AND P6, PT, R11, UR4, PT ;  /* 0x000000040b007c0c */ /* 0x000fc6000bfc6070 */
[----:B------:R-:W0:Y:S01]  /*1600*/  LDS R17, [R9+0x800] ;  /* 0x0008000009117984 */ /* 0x000e220000000800 */
[----:B------:R-:W-:-:S03]  /*1610*/  ISETP.GE.U32.AND.EX P6, PT, RZ, UR5, PT, P6 ;  /* 0x00000005ff007c0c */ /* 0x000fc6000bfc6160 */
[----:B------:R-:W2:Y:S04]  /*1620*/  LDS R19, [R9+0x1000] ;  /* 0x0010000009137984 */ /* 0x000ea80000000800 */
[----:B------:R-:W3:Y:S01]  /*1630*/  LDS R21, [R9+0x1800] ;  /* 0x0018000009157984 */ /* 0x000ee20000000800 */
[----:B----4-:R-:W-:-:S04]  /*1640*/  FADD R15, -R8, R13 ;  /* 0x0000000d080f7221 */ /* 0x010fc80000000100 */
[----:B------:R-:W-:Y:S01]  /*1650*/  FFMA.SAT R13, R15, R22, 0.5 ;  /* 0x3f0000000f0d7423 */ /* 0x000fe20000002016 */
[----:B0-----:R-:W-:-:S03]  /*1660*/  FADD R17, -R8, R17 ;  /* 0x0000001108117221 */ /* 0x001fc60000000100 */
[-C--:B------:R-:W-:Y:S01]  /*1670*/  FFMA.RM R13, R13, R31.reuse, 12582913 ;  /* 0x4b4000010d0d7423 */ /* 0x080fe2000000401f */
[----:B-1----:R-:W-:Y:S01]  /*1680*/  FFMA.SAT R14, R17, R22, 0.5 ;  /* 0x3f000000110e7423 */ /* 0x002fe20000002016 */
[----:B--2---:R-:W-:Y:S02]  /*1690*/  FADD R19, -R8, R19 ;  /* 0x0000001308137221 */ /* 0x004fe40000000100 */
[----:B------:R-:W-:Y:S01]  /*16a0*/  FADD R16, R13, -12583039 ;  /* 0xcb40007f0d107421 */ /* 0x000fe20000000000 */
[----:B------:R-:W-:Y:S01]  /*16b0*/  FFMA.RM R14, R14, R31, 12582913 ;  /* 0x4b4000010e0e7423 */ /* 0x000fe2000000401f */
[----:B---3--:R-:W-:Y:S02]  /*16c0*/  FADD R23, -R8, R21 ;  /* 0x0000001508177221 */ /* 0x008fe40000000100 */
[----:B------:R-:W-:Y:S01]  /*16d0*/  FFMA R16, R15, 1.4426950216293334961, -R16 ;  /* 0x3fb8aa3b0f107823 */ /* 0x000fe20000000810 */
[C---:B------:R-:W-:Y:S01]  /*16e0*/  FADD R18, R14.reuse, -12583039 ;  /* 0xcb40007f0e127421 */ /* 0x040fe20000000000 */
[----:B------:R-:W-:-:S02]  /*16f0*/  IMAD.SHL.U32 R14, R14, 0x800000, RZ ;  /* 0x008000000e0e7824 */ /* 0x000fc400078e00ff */
[----:B------:R-:W-:Y:S01]  /*1700*/  FFMA R15, R15, 1.925963033500011079e-08, R16 ;  /* 0x32a570600f0f7823 */ /* 0x000fe20000000010 */
[----:B------:R-:W-:Y:S01]  /*1710*/  FFMA R18, R17, 1.4426950216293334961, -R18 ;  /* 0x3fb8aa3b11127823 */ /* 0x000fe20000000812 */
[----:B------:R-:W-:-:S03]  /*1720*/  FFMA.SAT R16, R19, R22, 0.5 ;  /* 0x3f00000013107423 */ /* 0x000fc60000002016 */
[----:B------:R-:W-:Y:S01]  /*1730*/  FFMA R18, R17, 1.925963033500011079e-08, R18 ;  /* 0x32a5706011127823 */ /* 0x000fe20000000012 */
[-C--:B------:R-:W-:Y:S01]  /*1740*/  FFMA.RM R21, R16, R31.reuse, 12582913 ;  /* 0x4b40000110157423 */ /* 0x080fe2000000401f */
[----:B------:R-:W-:Y:S01]  /*1750*/  FFMA.SAT R17, R23, R22, 0.5 ;  /* 0x3f00000017117423 */ /* 0x000fe20000002016 */
[----:B------:R-:W0:Y:S02]  /*1760*/  MUFU.EX2 R15, R15 ;  /* 0x0000000f000f7308 */ /* 0x000e240000000800 */
[----:B------:R-:W-:Y:S01]  /*1770*/  FADD R16, R21, -12583039 ;  /* 0xcb40007f15107421 */ /* 0x000fe20000000000 */
[----:B------:R-:W-:Y:S01]  /*1780*/  FFMA.RM R31, R17, R31, 12582913 ;  /* 0x4b400001111f7423 */ /* 0x000fe2000000401f */
[----:B------:R-:W-:Y:S02]  /*1790*/  IMAD.SHL.U32 R21, R21, 0x800000, RZ ;  /* 0x0080000015157824 */ /* 0x000fe400078e00ff */
[----:B------:R-:W-:Y:S01]  /*17a0*/  FFMA R16, R19, 1.4426950216293334961, -R16 ;  /* 0x3fb8aa3b13107823 */ /* 0x000fe20000000810 */
[C---:B------:R-:W-:Y:S01]  /*17b0*/  FADD R22, R31.reuse, -12583039 ;  /* 0xcb40007f1f167421 */ /* 0x040fe20000000000 */
[----:B------:R-:W1:Y:S01]  /*17c0*/  MUFU.EX2 R17, R18 ;  /* 0x0000001200117308 */ /* 0x000e620000000800 */
[----:B------:R-:W-:-:S02]  /*17d0*/  IMAD.SHL.U32 R31, R31, 0x800000, RZ ;  /* 0x008000001f1f7824 */ /* 0x000fc400078e00ff */
[----:B------:R-:W-:Y:S01]  /*17e0*/  FFMA R19, R19, 1.925963033500011079e-08, R16 ;  /* 0x32a5706013137823 */ /* 0x000fe20000000010 */
[----:B------:R-:W-:-:S04]  /*17f0*/  FFMA R16, R23, 1.4426950216293334961, -R22 ;  /* 0x3fb8aa3b17107823 */ /* 0x000fc80000000816 */
[----:B------:R-:W-:Y:S01]  /*1800*/  FFMA R23, R23, 1.925963033500011079e-08, R16 ;  /* 0x32a5706017177823 */ /* 0x000fe20000000010 */
[----:B------:R-:W2:Y:S01]  /*1810*/  MUFU.EX2 R22, R19 ;  /* 0x0000001300167308 */ /* 0x000ea20000000800 */
[----:B------:R-:W-:-:S05]  /*1820*/  SHF.L.U32 R16, R13, 0x17, RZ ;  /* 0x000000170d107819 */ /* 0x000fca00000006ff */
[----:B0-----:R-:W-:Y:S02]  /*1830*/  FMUL R15, R16, R15 ;  /* 0x0000000f100f7220 */ /* 0x001fe40000400000 */
[----:B------:R-:W0:Y:S01]  /*1840*/  MUFU.EX2 R34, R23 ;  /* 0x0000001700227308 */ /* 0x000e220000000800 */
[----:B-1----:R-:W-:Y:S01]  /*1850*/  FMUL R14, R14, R17 ;  /* 0x000000110e0e7220 */ /* 0x002fe20000400000 */
[----:B------:R-:W-:Y:S01]  /*1860*/  FADD R10, R15, R10 ;  /* 0x0000000a0f0a7221 */ /* 0x000fe20000000000 */
[----:B------:R1:W-:Y:S03]  /*1870*/  STS [R9], R15 ;  /* 0x0000000f09007388 */ /* 0x0003e60000000800 */
[----:B------:R-:W-:Y:S01]  /*1880*/  FADD R10, R10, R14 ;  /* 0x0000000e0a0a7221 */ /* 0x000fe20000000000 */
[----:B------:R1:W-:Y:S01]  /*1890*/  STS [R9+0x800], R14 ;  /* 0x0008000e09007388 */ /* 0x0003e20000000800 */
[----:B--2---:R-:W-:-:S04]  /*18a0*/  FMUL R21, R21, R22 ;  /* 0x0000001615157220 */ /* 0x004fc80000400000 */
[----:B------:R-:W-:Y:S01]  /*18b0*/  FADD R10, R10, R21 ;  /* 0x000000150a0a7221 */ /* 0x000fe20000000000 */
[----:B------:R1:W-:Y:S01]  /*18c0*/  STS [R9+0x1000], R21 ;  /* 0x0010001509007388 */ /* 0x0003e20000000800 */
[----:B0-----:R-:W-:-:S04]  /*18d0*/  FMUL R31, R31, R34 ;  /* 0x000000221f1f7220 */ /* 0x001fc80000400000 */
[----:B------:R-:W-:Y:S01]  /*18e0*/  FADD R10, R10, R31 ;  /* 0x0000001f0a0a7221 */ /* 0x000fe20000000000 */
[----:B------:R1:W-:Y:S01]  /*18f0*/  STS [R9+0x1800], R31 ;  /* 0x0018001f09007388 */ /* 0x0003e20000000800 */
[----:B------:R-:W-:Y:S05]  /*1900*/  @!P6 BRA `(.L_x_397) ;  /* 0xfffffffc0024e947 */ /* 0x000fea000383ffff */
.L_x_394:
[----:B------:R-:W-:Y:S05]  /*1910*/  BSYNC.RECONVERGENT B0 ;  /* 0x0000000000007941 */ /* 0x000fea0003800200 */
.L_x_393:
[----:B------:R-:W-:Y:S01]  /*1920*/  IMAD.MOV.U32 R23, RZ, RZ, R10 ;  /* 0x000000ffff177224 */ /* 0x000fe200078e000a */
[C---:B------:R-:W-:Y:S01]  /*1930*/  ISETP.GT.AND P6, PT, R3.reuse, 0xf, PT ;  /* 0x0000000f0300780c */ /* 0x040fe20003fc4270 */
[----:B------:R-:W-:Y:S03]  /*1940*/  BSSY.RECONVERGENT B0, `(.L_x_398) ;  /* 0x0000024000007945 */ /* 0x000fe60003800200 */
[----:B0---4-:R-:W0:Y:S02]  /*1950*/  SHFL.DOWN PT, R8, R23, 0x1, 0x1f ;  /* 0x08201f0017087f89 */ /* 0x011e2400000e0000 */
        /* <DEDUP_REMOVED lines=13> */
[----:B-1----:R-:W1:Y:S04]  /*1a30*/  LDS R21, [R20+0x6c] ;  /* 0x00006c0014157984 */ /* 0x002e680000000800 */
[----:B------:R-:W4:Y:S04]  /*1a40*/  LDS.128 R8, [R20+0x70] ;  /* 0x0000700014087984 */ /* 0x000f280000000c00 */
[----:B------:R-:W5:Y:S04]  /*1a50*/  LDS.128 R12, [R20+0x80] ;  /* 0x00008000140c7984 */ /* 0x000f680000000c00 */
[----:B------:R-:W2:Y:S01]  /*1a60*/  LDS.128 R16, [R20+0x90] ;  /* 0x0000900014107984 */ /* 0x000ea20000000c00 */
[----:B-1----:R-:W-:-:S04]  /*1a70*/  FADD R21, R23, R21 ;  /* 0x0000001517157221 */ /* 0x002fc80000000000 */
[----:B----4-:R-:W-:-:S04]  /*1a80*/  FADD R8, R21, R8 ;  /* 0x0000000815087221 */ /* 0x010fc80000000000 */
[----:B------:R-:W-:-:S04]  /*1a90*/  FADD R9, R8, R9 ;  /* 0x0000000908097221 */ /* 0x000fc80000000000 */
[----:B------:R-:W-:Y:S02]  /*1aa0*/  FADD R10, R9, R10 ;  /* 0x0000000a090a7221 */ /* 0x000fe40000000000 */
[----:B------:R-:W1:Y:S02]  /*1ab0*/  LDS.64 R8, [R20+0xa0] ;  /* 0x0000a00014087984 */ /* 0x000e640000000a00 */
[----:B------:R-:W-:-:S04]  /*1ac0*/  FADD R11, R10, R11 ;  /* 0x0000000b0a0b7221 */ /* 0x000fc80000000000 */
[----:B-----5:R-:W-:-:S04]  /*1ad0*/  FADD R12, R11, R12 ;  /* 0x0000000c0b0c7221 */ /* 0x020fc80000000000 */
[----:B------:R-:W-:-:S04]  /*1ae0*/  FADD R13, R12, R13 ;  /* 0x0000000d0c0d7221 */ /* 0x000fc80000000000 */
[----:B------:R-:W-:-:S04]  /*1af0*/  FADD R14, R13, R14 ;  /* 0x0000000e0d0e7221 */ /* 0x000fc80000000000 */
[----:B------:R-:W-:-:S04]  /*1b00*/  FADD R15, R14, R15 ;  /* 0x0000000f0e0f7221 */ /* 0x000fc80000000000 */
[----:B--2---:R-:W-:-:S04]  /*1b10*/  FADD R16, R15, R16 ;  /* 0x000000100f107221 */ /* 0x004fc80000000000 */
[----:B------:R-:W-:-:S04]  /*1b20*/  FADD R17, R16, R17 ;  /* 0x0000001110117221 */ /* 0x000fc80000000000 */
[----:B------:R-:W-:-:S04]  /*1b30*/  FADD R18, R17, R18 ;  /* 0x0000001211127221 */ /* 0x000fc80000000000 */
[----:B------:R-:W-:-:S04]  /*1b40*/  FADD R19, R18, R19 ;  /* 0x0000001312137221 */ /* 0x000fc80000000000 */
[----:B-1----:R-:W-:-:S04]  /*1b50*/  FADD R8, R19, R8 ;  /* 0x0000000813087221 */ /* 0x002fc80000000000 */
[----:B------:R-:W-:-:S05]  /*1b60*/  FADD R9, R8, R9 ;  /* 0x0000000908097221 */ /* 0x000fca0000000000 */
[----:B------:R4:W-:Y:S02]  /*1b70*/  STS [R20+0xac], R9 ;  /* 0x0000ac0914007388 */ /* 0x0009e40000000800 */
.L_x_399:
[----:B------:R-:W-:Y:S05]  /*1b80*/  BSYNC.RECONVERGENT B0 ;  /* 0x0000000000007941 */ /* 0x000fea0003800200 */
.L_x_398:
[----:B------:R-:W-:Y:S06]  /*1b90*/  BAR.SYNC.DEFER_BLOCKING 0x0 ;  /* 0x0000000000007b1d */ /* 0x000fec0000010000 */
[----:B------:R-:W0:Y:S01]  /*1ba0*/  LDCU.64 UR12, c[0x0][0x390] ;  /* 0x00007200ff0c77ac */ /* 0x000e220008000a00 */
[----:B------:R-:W-:Y:S01]  /*1bb0*/  BSSY.RECONVERGENT B0, `(.L_x_400) ;  /* 0x0000160000007945 */ /* 0x000fe20003800200 */
[----:B------:R-:W0:Y:S03]  /*1bc0*/  LDCU.128 UR8, c[0x0][0x390] ;  /* 0x00007200ff0877ac */ /* 0x000e260008000c00 */
[----:B------:R-:W-:Y:S05]  /*1bd0*/  @P0 BRA `(.L_x_401) ;  /* 0x0000001400740947 */ /* 0x000fea0003800000 */
[----:B------:R0:W0:Y:S01]  /*1be0*/  LDS R13, [R20+0xac] ;  /* 0x0000ac00140d7984 */ /* 0x0000220000000800 */
[----:B------:R-:W-:Y:S01]  /*1bf0*/  LEA.HI R17, R26, 0x1, RZ, 0x17 ;  /* 0x000000011a117811 */ /* 0x000fe200078fb8ff */
[----:B------:R-:W-:Y:S01]  /*1c00*/  BSSY.RECONVERGENT B3, `(.L_x_402) ;  /* 0x0000098000037945 */ /* 0x000fe20003800200 */
[----:B------:R-:W-:Y:S02]  /*1c10*/  IMAD.MOV.U32 R12, RZ, RZ, R4 ;  /* 0x000000ffff0c7224 */ /* 0x000fe400078e0004 */
[----:B------:R-:W-:-:S04]  /*1c20*/  LOP3.LUT R17, R17, 0x3, RZ, 0xc0, !PT ;  /* 0x0000000311117812 */ /* 0x000fc800078ec0ff */
[----:B------:R-:W-:-:S13]  /*1c30*/  ISETP.NE.AND P0, PT, R17, RZ, PT ;  /* 0x000000ff1100720c */ /* 0x000fda0003f05270 */
[----:B------:R-:W-:Y:S05]  /*1c40*/  @!P0 BRA `(.L_x_403) ;  /* 0x00000008004c8947 */ /* 0x000fea0003800000 */
[----:B------:R-:W5:Y:S01]  /*1c50*/  LDS R8, [R28] ;  /* 0x000000001c087984 */ /* 0x000f620000000800 */
[----:B0-----:R-:W1:Y:S01]  /*1c60*/  MUFU.RCP R10, R13 ;  /* 0x0000000d000a7308 */ /* 0x001e620000001000 */
[----:B------:R-:W-:Y:S01]  /*1c70*/  BSSY.RECONVERGENT B4, `(.L_x_404) ;  /* 0x000000c000047945 */ /* 0x000fe20003800200 */
[----:B-1--4-:R-:W-:-:S04]  /*1c80*/  FFMA R9, -R13, R10, 1 ;  /* 0x3f8000000d097423 */ /* 0x012fc8000000010a */
[----:B------:R-:W-:Y:S02]  /*1c90*/  FFMA R9, R10, R9, R10 ;  /* 0x000000090a097223 */ /* 0x000fe4000000000a */
[----:B-----5:R-:W0:Y:S02]  /*1ca0*/  FCHK P0, R8, R13 ;  /* 0x0000000d08007302 */ /* 0x020e240000000000 */
[----:B------:R-:W-:-:S04]  /*1cb0*/  FFMA R12, R8, R9, RZ ;  /* 0x00000009080c7223 */ /* 0x000fc800000000ff */
[----:B------:R-:W-:-:S04]  /*1cc0*/  FFMA R10, -R13, R12, R8 ;  /* 0x0000000c0d0a7223 */ /* 0x000fc80000000108 */
[----:B------:R-:W-:Y:S01]  /*1cd0*/  FFMA R12, R9, R10, R12 ;  /* 0x0000000a090c7223 */ /* 0x000fe2000000000c */
[----:B0-----:R-:W-:Y:S06]  /*1ce0*/  @!P0 BRA `(.L_x_405) ;  /* 0x0000000000108947 */ /* 0x001fec0003800000 */
[----:B------:R-:W-:Y:S01]  /*1cf0*/  IMAD.MOV.U32 R9, RZ, RZ, R13 ;  /* 0x000000ffff097224 */ /* 0x000fe200078e000d */
[----:B------:R-:W-:-:S07]  /*1d00*/  MOV R18, 0x1d20 ;  /* 0x00001d2000127802 */ /* 0x000fce0000000f00 */
[----:B--23--:R-:W-:Y:S05]  /*1d10*/  CALL.REL.NOINC `($__internal_7_$__cuda_sm3x_div_rn_noftz_f32_slowpath) ;  /* 0x0000001400c87944 */ /* 0x00cfea0003c00000 */
[----:B------:R-:W-:-:S07]  /*1d20*/  MOV R12, R19 ;  /* 0x00000013000c7202 */ /* 0x000fce0000000f00 */
.L_x_405:
[----:B------:R-:W-:Y:S05]  /*1d30*/  BSYNC.RECONVERGENT B4 ;  /* 0x0000000000047941 */ /* 0x000fea0003800200 */
.L_x_404:
[----:B------:R-:W-:Y:S01]  /*1d40*/  IMAD R14, R5, 0x4, R28 ;  /* 0x00000004050e7824 */ /* 0x000fe200078e021c */
[----:B------:R-:W0:Y:S01]  /*1d50*/  MUFU.RCP R8, R13 ;  /* 0x0000000d00087308 */ /* 0x000e220000001000 */
[----:B------:R-:W-:Y:S03]  /*1d60*/  BSSY.RECONVERGENT B4, `(.L_x_406) ;  /* 0x000000d000047945 */ /* 0x000fe60003800200 */
[----:B------:R-:W1:Y:S01]  /*1d70*/  LDS R10, [R14] ;  /* 0x000000000e0a7984 */ /* 0x000e620000000800 */
[----:B0-----:R-:W-:-:S04]  /*1d80*/  FFMA R9, -R13, R8, 1 ;  /* 0x3f8000000d097423 */ /* 0x001fc80000000108 */
[----:B------:R-:W-:Y:S01]  /*1d90*/  FFMA R8, R8, R9, R8 ;  /* 0x0000000908087223 */ /* 0x000fe20000000008 */
[----:B-1----:R-:W0:Y:S03]  /*1da0*/  FCHK P0, R10, R13 ;  /* 0x0000000d0a007302 */ /* 0x002e260000000000 */
[----:B------:R-:W-:-:S04]  /*1db0*/  FFMA R9, R8, R10, RZ ;  /* 0x0000000a08097223 */ /* 0x000fc800000000ff */
[----:B------:R-:W-:-:S04]  /*1dc0*/  FFMA R16, -R13, R9, R10 ;  /* 0x000000090d107223 */ /* 0x000fc8000000010a */
[----:B------:R-:W-:Y:S01]  /*1dd0*/  FFMA R19, R8, R16, R9 ;  /* 0x0000001008137223 */ /* 0x000fe20000000009 */
[----:B0-----:R-:W-:Y:S06]  /*1de0*/  @!P0 BRA `(.L_x_407) ;  /* 0x0000000000108947 */ /* 0x001fec0003800000 */
[----:B------:R-:W-:Y:S01]  /*1df0*/  IMAD.MOV.U32 R8, RZ, RZ, R10 ;  /* 0x000000ffff087224 */ /* 0x000fe200078e000a */
[----:B------:R-:W-:Y:S01]  /*1e00*/  MOV R18, 0x1e30 ;  /* 0x00001e3000127802 */ /* 0x000fe20000000f00 */
[----:B------:R-:W-:-:S07]  /*1e10*/  IMAD.MOV.U32 R9, RZ, RZ, R13 ;  /* 0x000000ffff097224 */ /* 0x000fce00078e000d */
[----:B--23--:R-:W-:Y:S05]  /*1e20*/  CALL.REL.NOINC `($__internal_7_$__cuda_sm3x_div_rn_noftz_f32_slowpath) ;  /* 0x0000001400847944 */ /* 0x00cfea0003c00000 */
.L_x_407:
[----:B------:R-:W-:Y:S05]  /*1e30*/  BSYNC.RECONVERGENT B4 ;  /* 0x0000000000047941 */ /* 0x000fea0003800200 */
.L_x_406:
[----:B------:R-:W0:Y:S01]  /*1e40*/  LDCU.128 UR4, c[0x0][0x390] ;  /* 0x00007200ff0477ac */ /* 0x000e220008000c00 */
[C---:B------:R-:W-:Y:S01]  /*1e50*/  SHF.L.U32 R10, R4.reuse, 0x1, RZ ;  /* 0x00000001040a7819 */ /* 0x040fe200000006ff */
[----:B------:R-:W-:Y:S01]  /*1e60*/  IMAD.MOV.U32 R11, RZ, RZ, RZ ;  /* 0x000000ffff0b7224 */ /* 0x000fe200078e00ff */
[----:B------:R-:W-:Y:S01]  /*1e70*/  F2FP.BF16.F32.PACK_AB R19, R19, R12 ;  /* 0x0000000c1313723e */ /* 0x000fe200000010ff */
[----:B------:R-:W-:Y:S02]  /*1e80*/  VIADD R12, R4, 0x200 ;  /* 0x00000200040c7836 */ /* 0x000fe40000000000 */
[----:B0-----:R-:W-:Y:S02]  /*1e90*/  IMAD R8, R24, UR6, RZ ;  /* 0x0000000618087c24 */ /* 0x001fe4000f8e02ff */
[----:B------:R-:W-:Y:S01]  /*1ea0*/  IMAD.WIDE.U32 R10, R7, UR6, R10 ;  /* 0x00000006070a7c25 */ /* 0x000fe2000f8e000a */
[----:B------:R-:W-:-:S03]  /*1eb0*/  R2UR UR6, R32 ;  /* 0x00000000200672ca */ /* 0x000fc600000e0000 */
[----:B------:R-:W-:Y:S01]  /*1ec0*/  IMAD R15, R7, UR7, R8 ;  /* 0x00000007070f7c24 */ /* 0x000fe2000f8e0208 */
[----:B------:R-:W-:-:S03]  /*1ed0*/  R2UR UR7, R33 ;  /* 0x00000000210772ca */ /* 0x000fc600000e0000 */
        /* <DEDUP_REMOVED lines=8> */
[----:B------:R-:W-:-:S03]  /*1f60*/  ISETP.NE.AND P0, PT, R17, 0x1, PT ;  /* 0x000000011100780c */ /* 0x000fc60003f05270 */
[----:B------:R0:W-:Y:S10]  /*1f70*/  STG.E desc[UR6][R8.64], R19 ;  /* 0x0000001308007986 */ /* 0x0001f4000c101906 */
[----:B------:R-:W-:Y:S05]  /*1f80*/  @!P0 BRA `(.L_x_403) ;  /* 0x00000004007c8947 */ /* 0x000fea0003800000 */
[----:B------:R-:W1:Y:S01]  /*1f90*/  LDS R16, [R28+0x800] ;  /* 0x000800001c107984 */ /* 0x000e620000000800 */
        /* <DEDUP_REMOVED lines=13> */
[----:B------:R-:W-:-:S07]  /*2070*/  MOV R12, R19 ;  /* 0x00000013000c7202 */ /* 0x000fce0000000f00 */
.L_x_409:
[----:B------:R-:W-:Y:S05]  /*2080*/  BSYNC.RECONVERGENT B4 ;  /* 0x0000000000047941 */ /* 0x000fea0003800200 */
.L_x_408:
        /* <DEDUP_REMOVED lines=14> */
.L_x_411:
[----:B------:R-:W-:Y:S05]  /*2170*/  BSYNC.RECONVERGENT B4 ;  /* 0x0000000000047941 */ /* 0x000fea0003800200 */
.L_x_410:
[----:B------:R-:W-:Y:S01]  /*2180*/  IADD3 R9, P0, PT, R10, 0x400, RZ ;  /* 0x000004000a097810 */ /* 0x000fe20007f1e0ff */
[----:B------:R-:W0:Y:S01]  /*2190*/  LDCU.64 UR4, c[0x0][0x390] ;  /* 0x00007200ff0477ac */ /* 0x000e220008000a00 */
[----:B------:R-:W-:Y:S02]  /*21a0*/  R2UR UR6, R32 ;  /* 0x00000000200672ca */ /* 0x000fe400000e0000 */
[----:B------:R-:W-:Y:S01]  /*21b0*/  R2UR UR7, R33 ;  /* 0x00000000210772ca */ /* 0x000fe200000e0000 */
[----:B------:R-:W-:Y:S01]  /*21c0*/  IMAD.X R16, RZ, RZ, R15, P0 ;  /* 0x000000ffff107224 */ /* 0x000fe200000e060f */
[----:B------:R-:W-:Y:S01]  /*21d0*/  F2FP.BF16.F32.PACK_AB R19, R19, R12 ;  /* 0x0000000c1313723e */ /* 0x000fe200000010ff */
[----:B------:R-:W-:-:S03]  /*21e0*/  IMAD.MOV.U32 R12, RZ, RZ, R25 ;  /* 0x000000ffff0c7224 */ /* 0x000fc600078e0019 */
[----:B------:R-:W-:-:S04]  /*21f0*/  LEA.HI R9, P0, R16, R9, RZ, 0x1 ;  /* 0x0000000910097211 */ /* 0x000fc800078108ff */
[----:B------:R-:W-:Y:S01]  /*2200*/  SHF.L.U32 R8, R9, 0x1, RZ ;  /* 0x0000000109087819 */ /* 0x000fe200000006ff */
        /* <DEDUP_REMOVED lines=19> */
[----:B------:R-:W-:Y:S02]  /*2340*/  MOV R9, R13 ;  /* 0x0000000d00097202 */ /* 0x000fe40000000f00 */
[----:B------:R-:W-:-:S07]  /*2350*/  MOV R18, 0x2370 ;  /* 0x0000237000127802 */ /* 0x000fce0000000f00 */
[----:B--23--:R-:W-:Y:S05]  /*2360*/  CALL.REL.NOINC `($__internal_7_$__cuda_sm3x_div_rn_noftz_f32_slowpath) ;  /* 0x0000001000347944 */ /* 0x00cfea0003c00000 */
[----:B------:R-:W-:-:S07]  /*2370*/  IMAD.MOV.U32 R12, RZ, RZ, R19 ;  /* 0x000000ffff0c7224 */ /* 0x000fce00078e0013 */
.L_x_413:
[----:B------:R-:W-:Y:S05]  /*2380*/  BSYNC.RECONVERGENT B4 ;  /* 0x0000000000047941 */ /* 0x000fea0003800200 */
.L_x_412:
        /* <DEDUP_REMOVED lines=15> */
.L_x_415:
[----:B------:R-:W-:Y:S05]  /*2480*/  BSYNC.RECONVERGENT B4 ;  /* 0x0000000000047941 */ /* 0x000fea0003800200 */
.L_x_414:
[----:B------:R-:W-:Y:S01]  /*2490*/  IADD3 R9, P0, PT, R10, 0x800, RZ ;  /* 0x000008000a097810 */ /* 0x000fe20007f1e0ff */
[----:B------:R-:W0:Y:S01]  /*24a0*/  LDCU.64 UR4, c[0x0][0x390] ;  /* 0x00007200ff0477ac */ /* 0x000e220008000a00 */
[----:B------:R-:W-:Y:S02]  /*24b0*/  R2UR UR6, R32 ;  /* 0x00000000200672ca */ /* 0x000fe400000e0000 */
[----:B------:R-:W-:Y:S01]  /*24c0*/  R2UR UR7, R33 ;  /* 0x00000000210772ca */ /* 0x000fe200000e0000 */
[----:B------:R-:W-:Y:S01]  /*24d0*/  IMAD.X R10, RZ, RZ, R15, P0 ;  /* 0x000000ffff0a7224 */ /* 0x000fe200000e060f */
[----:B------:R-:W-:Y:S02]  /*24e0*/  F2FP.BF16.F32.PACK_AB R17, R17, R12 ;  /* 0x0000000c1111723e */ /* 0x000fe400000010ff */
[----:B------:R-:W-:Y:S02]  /*24f0*/  IADD3 R12, PT, PT, R4, 0x600, RZ ;  /* 0x00000600040c7810 */ /* 0x000fe40007ffe0ff */
[----:B------:R-:W-:-:S05]  /*2500*/  LEA.HI R9, P0, R10, R9, RZ, 0x1 ;  /* 0x000000090a097211 */ /* 0x000fca00078108ff */
[----:B------:R-:W-:Y:S02]  /*2510*/  IMAD.SHL.U32 R8, R9, 0x2, RZ ;  /* 0x0000000209087824 */ /* 0x000fe400078e00ff */
[----:B------:R-:W-:-:S03]  /*2520*/  IMAD.X R10, RZ, RZ, R10, P0 ;  /* 0x000000ffff0a7224 */ /* 0x000fc600000e060a */
[----:B------:R-:W-:Y:S02]  /*2530*/  LOP3.LUT R8, R8, 0xfffffffc, RZ, 0xc0, !PT ;  /* 0xfffffffc08087812 */ /* 0x000fe400078ec0ff */
[----:B------:R-:W-:Y:S02]  /*2540*/  SHF.L.U64.HI R9, R9, 0x1, R10 ;  /* 0x0000000109097819 */ /* 0x000fe4000001020a */
[----:B0-----:R-:W-:-:S04]  /*2550*/  IADD3 R8, P0, PT, R8, UR4, RZ ;  /* 0x0000000408087c10 */ /* 0x001fc8000ff1e0ff */
[----:B------:R-:W-:-:S05]  /*2560*/  IADD3.X R9, PT, PT, R9, UR5, RZ, P0, !PT ;  /* 0x0000000509097c10 */ /* 0x000fca00087fe4ff */
[----:B------:R0:W-:Y:S04]  /*2570*/  STG.E desc[UR6][R8.64], R17 ;  /* 0x0000001108007986 */ /* 0x0001e8000c101906 */
.L_x_403:
[----:B0-----:R-:W-:Y:S05]  /*2580*/  BSYNC.RECONVERGENT B3 ;  /* 0x0000000000037941 */ /* 0x001fea0003800200 */
.L_x_402:
[----:B------:R-:W-:-:S13]  /*2590*/  ISETP.GE.U32.AND P0, PT, R26, 0x600, PT ;  /* 0x000006001a00780c */ /* 0x000fda0003f06070 */
[----:B------:R-:W-:Y:S05]  /*25a0*/  @!P0 BRA `(.L_x_401) ;  /* 0x0000000c00008947 */ /* 0x000fea0003800000 */
.L_x_432:
[----:B0-----:R-:W0:Y:S01]  /*25b0*/  S2UR UR5, SR_CgaCtaId ;  /* 0x00000000000579c3 */ /* 0x001e220000008800 */
[----:B------:R-:W-:Y:S01]  /*25c0*/  UMOV UR4, 0x400 ;  /* 0x0000040000047882 */ /* 0x000fe20000000000 */
[----:B------:R-:W1:Y:S01]  /*25d0*/  MUFU.RCP R8, R13 ;  /* 0x0000000d00087308 */ /* 0x000e620000001000 */
[----:B------:R-:W-:Y:S01]  /*25e0*/  UIADD3 UR4, UPT, UPT, UR4, 0xb0, URZ ;  /* 0x000000b004047890 */ /* 0x000fe2000fffe0ff */
[----:B------:R-:W-:Y:S01]  /*25f0*/  BSSY.RECONVERGENT B3, `(.L_x_416) ;  /* 0x0000010000037945 */ /* 0x000fe20003800200 */
[----:B-1--4-:R-:W-:-:S04]  /*2600*/  FFMA R9, -R13, R8, 1 ;  /* 0x3f8000000d097423 */ /* 0x012fc80000000108 */
[----:B------:R-:W-:Y:S01]  /*2610*/  FFMA R8, R8, R9, R8 ;  /* 0x0000000908087223 */ /* 0x000fe20000000008 */
[----:B0-----:R-:W-:-:S06]  /*2620*/  ULEA UR4, UR5, UR4, 0x18 ;  /* 0x0000000405047291 */ /* 0x001fcc000f8ec0ff */
[----:B------:R-:W-:-:S05]  /*2630*/  LEA R14, R12, UR4, 0x2 ;  /* 0x000000040c0e7c11 */ /* 0x000fca000f8e10ff */
[----:B------:R-:W0:Y:S02]  /*2640*/  LDS R10, [R14] ;  /* 0x000000000e0a7984 */ /* 0x000e240000000800 */
[----:B0-----:R-:W0:Y:S01]  /*2650*/  FCHK P0, R10, R13 ;  /* 0x0000000d0a007302 */ /* 0x001e220000000000 */
[----:B---3--:R-:W-:-:S04]  /*2660*/  FFMA R22, R8, R10, RZ ;  /* 0x0000000a08167223 */ /* 0x008fc800000000ff */
[----:B------:R-:W-:-:S04]  /*2670*/  FFMA R9, -R13, R22, R10 ;  /* 0x000000160d097223 */ /* 0x000fc8000000010a */
[----:B------:R-:W-:Y:S01]  /*2680*/  FFMA R22, R8, R9, R22 ;  /* 0x0000000908167223 */ /* 0x000fe20000000016 */
[----:B0-----:R-:W-:Y:S06]  /*2690*/  @!P0 BRA `(.L_x_417) ;  /* 0x0000000000148947 */ /* 0x001fec0003800000 */
[----:B------:R-:W-:Y:S01]  /*26a0*/  IMAD.MOV.U32 R8, RZ, RZ, R10 ;  /* 0x000000ffff087224 */ /* 0x000fe200078e000a */
[----:B------:R-:W-:Y:S01]  /*26b0*/  MOV R18, 0x26e0 ;  /* 0x000026e000127802 */ /* 0x000fe20000000f00 */
[----:B------:R-:W-:-:S07]  /*26c0*/  IMAD.MOV.U32 R9, RZ, RZ, R13 ;  /* 0x000000ffff097224 */ /* 0x000fce00078e000d */
[----:B--2---:R-:W-:Y:S05]  /*26d0*/  CALL.REL.NOINC `($__internal_7_$__cuda_sm3x_div_rn_noftz_f32_slowpath) ;  /* 0x0000000c00587944 */ /* 0x004fea0003c00000 */
[----:B------:R-:W-:-:S07]  /*26e0*/  IMAD.MOV.U32 R22, RZ, RZ, R19 ;  /* 0x000000ffff167224 */ /* 0x000fce00078e0013 */
.L_x_417:
[----:B------:R-:W-:Y:S05]  /*26f0*/  BSYNC.RECONVERGENT B3 ;  /* 0x0000000000037941 */ /* 0x000fea0003800200 */
.L_x_416:
        /* <DEDUP_REMOVED lines=16> */
.L_x_419:
[----:B------:R-:W-:Y:S05]  /*2800*/  BSYNC.RECONVERGENT B3 ;  /* 0x0000000000037941 */ /* 0x000fea0003800200 */
.L_x_418:
[----:B------:R-:W-:Y:S01]  /*2810*/  SHF.L.U32 R10, R12, 0x1, RZ ;  /* 0x000000010c0a7819 */ /* 0x000fe200000006ff */
[----:B------:R-:W0:Y:S01]  /*2820*/  LDS R16, [R14+0x800] ;  /* 0x000800000e107984 */ /* 0x000e220000000800 */
[----:B------:R-:W-:Y:S01]  /*2830*/  IMAD R8, R24, UR10, RZ ;  /* 0x0000000a18087c24 */ /* 0x000fe2000f8e02ff */
[----:B------:R-:W1:Y:S01]  /*2840*/  MUFU.RCP R20, R13 ;  /* 0x0000000d00147308 */ /* 0x000e620000001000 */
[----:B------:R-:W-:Y:S01]  /*2850*/  IMAD.MOV.U32 R11, RZ, RZ, RZ ;  /* 0x000000ffff0b7224 */ /* 0x000fe200078e00ff */
[----:B------:R-:W-:Y:S01]  /*2860*/  R2UR UR4, R32 ;  /* 0x00000000200472ca */ /* 0x000fe200000e0000 */
[----:B------:R-:W-:Y:S01]  /*2870*/  IMAD R17, R7, UR11, R8 ;  /* 0x0000000b07117c24 */ /* 0x000fe2000f8e0208 */
[----:B------:R-:W-:Y:S01]  /*2880*/  R2UR UR5, R33 ;  /* 0x00000000210572ca */ /* 0x000fe200000e0000 */
[----:B------:R-:W-:Y:S01]  /*2890*/  IMAD.WIDE.U32 R10, R7, UR10, R10 ;  /* 0x0000000a070a7c25 */ /* 0x000fe2000f8e000a */
[----:B------:R-:W-:Y:S01]  /*28a0*/  F2FP.BF16.F32.PACK_AB R9, R9, R22 ;  /* 0x000000160909723e */ /* 0x000fe200000010ff */
[----:B------:R-:W-:Y:S02]  /*28b0*/  BSSY.RECONVERGENT B3, `(.L_x_420) ;  /* 0x0000016000037945 */ /* 0x000fe40003800200 */
        /* <DEDUP_REMOVED lines=17> */
[----:B------:R-:W-:Y:S01]  /*29d0*/  MOV R18, 0x2a00 ;  /* 0x00002a0000127802 */ /* 0x000fe20000000f00 */
[----:B------:R-:W-:-:S07]  /*29e0*/  IMAD.MOV.U32 R9, RZ, RZ, R13 ;  /* 0x000000ffff097224 */ /* 0x000fce00078e000d */
[----:B--2---:R-:W-:Y:S05]  /*29f0*/  CALL.REL.NOINC `($__internal_7_$__cuda_sm3x_div_rn_noftz_f32_slowpath) ;  /* 0x0000000800907944 */ /* 0x004fea0003c00000 */
[----:B------:R-:W-:-:S07]  /*2a00*/  IMAD.MOV.U32 R22, RZ, RZ, R19 ;  /* 0x000000ffff167224 */ /* 0x000fce00078e0013 */
.L_x_421:
[----:B------:R-:W-:Y:S05]  /*2a10*/  BSYNC.RECONVERGENT B3 ;  /* 0x0000000000037941 */ /* 0x000fea0003800200 */
.L_x_420:
        /* <DEDUP_REMOVED lines=10> */
[----:B------:R-:W-:Y:S01]  /*2ac0*/  MOV R8, R18 ;  /* 0x0000001200087202 */ /* 0x000fe20000000f00 */
[----:B------:R-:W-:Y:S01]  /*2ad0*/  IMAD.MOV.U32 R9, RZ, RZ, R13 ;  /* 0x000000ffff097224 */ /* 0x000fe200078e000d */
[----:B------:R-:W-:-:S07]  /*2ae0*/  MOV R18, 0x2b00 ;  /* 0x00002b0000127802 */ /* 0x000fce0000000f00 */
[----:B--2---:R-:W-:Y:S05]  /*2af0*/  CALL.REL.NOINC `($__internal_7_$__cuda_sm3x_div_rn_noftz_f32_slowpath) ;  /* 0x0000000800507944 */ /* 0x004fea0003c00000 */
[----:B------:R-:W-:-:S07]  /*2b00*/  IMAD.MOV.U32 R9, RZ, RZ, R19 ;  /* 0x000000ffff097224 */ /* 0x000fce00078e0013 */
.L_x_423:
[----:B------:R-:W-:Y:S05]  /*2b10*/  BSYNC.RECONVERGENT B3 ;  /* 0x0000000000037941 */ /* 0x000fea0003800200 */
.L_x_422:
[----:B------:R-:W0:Y:S01]  /*2b20*/  LDS R16, [R14+0x1000] ;  /* 0x001000000e107984 */ /* 0x000e220000000800 */
[----:B------:R-:W-:Y:S01]  /*2b30*/  IADD3 R8, P0, PT, R10, 0x400, RZ ;  /* 0x000004000a087810 */ /* 0x000fe20007f1e0ff */
[----:B------:R-:W1:Y:S01]  /*2b40*/  MUFU.RCP R20, R13 ;  /* 0x0000000d00147308 */ /* 0x000e620000001000 */
[----:B------:R-:W-:Y:S01]  /*2b50*/  R2UR UR4, R32 ;  /* 0x00000000200472ca */ /* 0x000fe200000e0000 */
[----:B------:R-:W-:Y:S01]  /*2b60*/  BSSY.RECONVERGENT B3, `(.L_x_424) ;  /* 0x0000018000037945 */ /* 0x000fe20003800200 */
[----:B------:R-:W-:Y:S01]  /*2b70*/  R2UR UR5, R33 ;  /* 0x00000000210572ca */ /* 0x000fe200000e0000 */
[----:B------:R-:W-:Y:S01]  /*2b80*/  IMAD.X R19, RZ, RZ, R17, P0 ;  /* 0x000000ffff137224 */ /* 0x000fe200000e0611 */
[----:B------:R-:W-:-:S04]  /*2b90*/  F2FP.BF16.F32.PACK_AB R9, R9, R22 ;  /* 0x000000160909723e */ /* 0x000fc800000010ff */
[----:B------:R-:W-:-:S04]  /*2ba0*/  LEA.HI R8, P0, R19, R8, RZ, 0x1 ;  /* 0x0000000813087211 */ /* 0x000fc800078108ff */
[----:B------:R-:W-:Y:S01]  /*2bb0*/  SHF.L.U32 R18, R8, 0x1, RZ ;  /* 0x0000000108127819 */ /* 0x000fe200000006ff */
[----:B------:R-:W-:-:S03]  /*2bc0*/  IMAD.X R19, RZ, RZ, R19, P0 ;  /* 0x000000ffff137224 */ /* 0x000fc600000e0613 */
[----:B------:R-:W-:Y:S01]  /*2bd0*/  LOP3.LUT R18, R18, 0xfffffffc, RZ, 0xc0, !PT ;  /* 0xfffffffc12127812 */ /* 0x000fe200078ec0ff */
[----:B-1----:R-:W-:Y:S01]  /*2be0*/  FFMA R21, -R13, R20, 1 ;  /* 0x3f8000000d157423 */ /* 0x002fe20000000114 */
[----:B------:R-:W-:Y:S02]  /*2bf0*/  SHF.L.U64.HI R8, R8, 0x1, R19 ;  /* 0x0000000108087819 */ /* 0x000fe40000010213 */
        /* <DEDUP_REMOVED lines=10> */
[----:B------:R-:W-:Y:S01]  /*2ca0*/  MOV R18, 0x2cd0 ;  /* 0x00002cd000127802 */ /* 0x000fe20000000f00 */
[----:B------:R-:W-:-:S07]  /*2cb0*/  IMAD.MOV.U32 R9, RZ, RZ, R13 ;  /* 0x000000ffff097224 */ /* 0x000fce00078e000d */
[----:B--2---:R-:W-:Y:S05]  /*2cc0*/  CALL.REL.NOINC `($__internal_7_$__cuda_sm3x_div_rn_noftz_f32_slowpath) ;  /* 0x0000000400dc7944 */ /* 0x004fea0003c00000 */
[----:B------:R-:W-:-:S07]  /*2cd0*/  MOV R22, R19 ;  /* 0x0000001300167202 */ /* 0x000fce0000000f00 */
.L_x_425:
[----:B------:R-:W-:Y:S05]  /*2ce0*/  BSYNC.RECONVERGENT B3 ;  /* 0x0000000000037941 */ /* 0x000fea0003800200 */
.L_x_424:
        /* <DEDUP_REMOVED lines=15> */
.L_x_427:
[----:B------:R-:W-:Y:S05]  /*2de0*/  BSYNC.RECONVERGENT B3 ;  /* 0x0000000000037941 */ /* 0x000fea0003800200 */
.L_x_426:
[----:B------:R-:W0:Y:S01]  /*2df0*/  LDS R16, [R14+0x1800] ;  /* 0x001800000e107984 */ /* 0x000e220000000800 */
[----:B------:R-:W-:Y:S01]  /*2e00*/  IADD3 R8, P0, PT, R10, 0x800, RZ ;  /* 0x000008000a087810 */ /* 0x000fe20007f1e0ff */
[----:B------:R-:W1:Y:S01]  /*2e10*/  MUFU.RCP R20, R13 ;  /* 0x0000000d00147308 */ /* 0x000e620000001000 */
[----:B------:R-:W-:Y:S01]  /*2e20*/  R2UR UR4, R32 ;  /* 0x00000000200472ca */ /* 0x000fe200000e0000 */
[----:B------:R-:W-:Y:S01]  /*2e30*/  BSSY.RECONVERGENT B3, `(.L_x_428) ;  /* 0x0000018000037945 */ /* 0x000fe20003800200 */
[----:B------:R-:W-:Y:S02]  /*2e40*/  IADD3.X R19, PT, PT, RZ, R17, RZ, P0, !PT ;  /* 0x00000011ff137210 */ /* 0x000fe400007fe4ff */
[----:B------:R-:W-:Y:S02]  /*2e50*/  R2UR UR5, R33 ;  /* 0x00000000210572ca */ /* 0x000fe400000e0000 */
[----:B------:R-:W-:Y:S02]  /*2e60*/  LEA.HI R8, P0, R19, R8, RZ, 0x1 ;  /* 0x0000000813087211 */ /* 0x000fe400078108ff */
[----:B------:R-:W-:-:S03]  /*2e70*/  F2FP.BF16.F32.PACK_AB R9, R9, R22 ;  /* 0x000000160909723e */ /* 0x000fc600000010ff */
[----:B------:R-:W-:Y:S02]  /*2e80*/  IMAD.SHL.U32 R18, R8, 0x2, RZ ;  /* 0x0000000208127824 */ /* 0x000fe400078e00ff */
        /* <DEDUP_REMOVED lines=14> */
[----:B------:R-:W-:Y:S02]  /*2f70*/  MOV R9, R13 ;  /* 0x0000000d00097202 */ /* 0x000fe40000000f00 */
[----:B------:R-:W-:-:S07]  /*2f80*/  MOV R18, 0x2fa0 ;  /* 0x00002fa000127802 */ /* 0x000fce0000000f00 */
[----:B--2---:R-:W-:Y:S05]  /*2f90*/  CALL.REL.NOINC `($__internal_7_$__cuda_sm3x_div_rn_noftz_f32_slowpath) ;  /* 0x0000000400287944 */ /* 0x004fea0003c00000 */
[----:B------:R-:W-:-:S07]  /*2fa0*/  IMAD.MOV.U32 R14, RZ, RZ, R19 ;  /* 0x000000ffff0e7224 */ /* 0x000fce00078e0013 */
.L_x_429:
[----:B------:R-:W-:Y:S05]  /*2fb0*/  BSYNC.RECONVERGENT B3 ;  /* 0x0000000000037941 */ /* 0x000fea0003800200 */
.L_x_428:
        /* <DEDUP_REMOVED lines=14> */
.L_x_431:
[----:B------:R-:W-:Y:S05]  /*30a0*/  BSYNC.RECONVERGENT B3 ;  /* 0x0000000000037941 */ /* 0x000fea0003800200 */
.L_x_430:
[----:B------:R-:W-:Y:S01]  /*30b0*/  IADD3 R9, P0, PT, R10, 0xc00, RZ ;  /* 0x00000c000a097810 */ /* 0x000fe20007f1e0ff */
[----:B------:R-:W-:Y:S01]  /*30c0*/  VIADD R12, R12, 0x800 ;  /* 0x000008000c0c7836 */ /* 0x000fe20000000000 */
[----:B------:R-:W-:Y:S02]  /*30d0*/  R2UR UR4, R32 ;  /* 0x00000000200472ca */ /* 0x000fe400000e0000 */
        /* <DEDUP_REMOVED lines=13> */
.L_x_401:
[----:B0-----:R-:W-:Y:S05]  /*31b0*/  BSYNC.RECONVERGENT B0 ;  /* 0x0000000000007941 */ /* 0x001fea0003800200 */
.L_x_400:
[----:B------:R-:W0:Y:S01]  /*31c0*/  LDCU.64 UR4, c[0x0][0x3a0] ;  /* 0x00007400ff0477ac */ /* 0x000e220008000a00 */
[----:B------:R-:W-:-:S04]  /*31d0*/  IADD3 R7, P0, PT, R2, R7, RZ ;  /* 0x0000000702077210 */ /* 0x000fc80007f1e0ff */
[----:B------:R-:W-:Y:S02]  /*31e0*/  IADD3.X R24, PT, PT, RZ, R24, RZ, P0, !PT ;  /* 0x00000018ff187210 */ /* 0x000fe400007fe4ff */
[----:B0-----:R-:W-:-:S04]  /*31f0*/  ISETP.GE.U32.AND P0, PT, R7, UR4, PT ;  /* 0x0000000407007c0c */ /* 0x001fc8000bf06070 */
[----:B------:R-:W-:-:S13]  /*3200*/  ISETP.GE.AND.EX P0, PT, R24, UR5, PT, P0 ;  /* 0x0000000518007c0c */ /* 0x000fda000bf06300 */
[----:B------:R-:W-:Y:S05]  /*3210*/  @!P0 BRA `(.L_x_433) ;  /* 0xffffffd000548947 */ /* 0x000fea000383ffff */
[----:B------:R-:W-:Y:S05]  /*3220*/  EXIT ;  /* 0x000000000000794d */ /* 0x000fea0003800000 */
.L_x_389:
[----:B------:R-:W-:Y:S01]  /*3230*/  IMAD.MOV.U32 R13, RZ, RZ, R17 ;  /* 0x000000ffff0d7224 */ /* 0x000fe200078e0011 */
[----:B------:R-:W-:Y:S01]  /*3240*/  MOV R15, 0xffffffff ;  /* 0xffffffff000f7802 */ /* 0x000fe20000000f00 */
[----:B------:R-:W-:Y:S02]  /*3250*/  IMAD.MOV.U32 R12, RZ, RZ, 0x1 ;  /* 0x00000001ff0c7424 */ /* 0x000fe400078e00ff */
[----:B------:R-:W-:-:S07]  /*3260*/  IMAD.MOV.U32 R11, RZ, RZ, 0x1f ;  /* 0x0000001fff0b7424 */ /* 0x000fce00078e00ff */
[----:B01----:R-:W-:Y:S05]  /*3270*/  WARPSYNC.COLLECTIVE R15, `(.L_x_434) ;  /* 0x000000000f087348 */ /* 0x003fea0003c00000 */
[----:B01----:R0:W1:Y:S02]  /*3280*/  SHFL.DOWN P6, R14, R13, R12, R11 ;  /* 0x0800000c0d0e7389 */ /* 0x00306400000c000b */
[----:B01----:R-:W-:Y:S05]  /*3290*/  ENDCOLLECTIVE ;  /* 0x000000000000791b */ /* 0x003fea0003800000 */
.L_x_434:
[----:B------:R-:W-:Y:S01]  /*32a0*/  IMAD.MOV.U32 R12, RZ, RZ, 0x2 ;  /* 0x00000002ff0c7424 */ /* 0x000fe200078e00ff */
[----:B------:R-:W-:-:S05]  /*32b0*/  @!P3 FMNMX R17, R14, R17, !PT ;  /* 0x000000110e11b209 */ /* 0x000fca0007800000 */
[----:B------:R-:W-:-:S07]  /*32c0*/  IMAD.MOV.U32 R13, RZ, RZ, R17 ;  /* 0x000000ffff0d7224 */ /* 0x000fce00078e0011 */
[----:B------:R-:W-:Y:S05]  /*32d0*/  WARPSYNC.COLLECTIVE R15, `(.L_x_435) ;  /* 0x000000000f087348 */ /* 0x000fea0003c00000 */
[----:B------:R0:W1:Y:S02]  /*32e0*/  SHFL.DOWN P6, R14, R13, R12, R11 ;  /* 0x0800000c0d0e7389 */ /* 0x00006400000c000b */
[----:B01----:R-:W-:Y:S05]  /*32f0*/  ENDCOLLECTIVE ;  /* 0x000000000000791b */ /* 0x003fea0003800000 */
.L_x_435:
[----:B------:R-:W-:Y:S01]  /*3300*/  HFMA2 R12, -RZ, RZ, 0, 2.384185791015625e-07 ;  /* 0x00000004ff0c7431 */ /* 0x000fe200000001ff */
[----:B------:R-:W-:-:S05]  /*3310*/  @!P2 FMNMX R17, R17, R14, !PT ;  /* 0x0000000e1111a209 */ /* 0x000fca0007800000 */
[----:B------:R-:W-:-:S07]  /*3320*/  IMAD.MOV.U32 R13, RZ, RZ, R17 ;  /* 0x000000ffff0d7224 */ /* 0x000fce00078e0011 */
[----:B------:R-:W-:Y:S05]  /*3330*/  WARPSYNC.COLLECTIVE R15, `(.L_x_436) ;  /* 0x000000000f087348 */ /* 0x000fea0003c00000 */
[----:B------:R0:W1:Y:S02]  /*3340*/  SHFL.DOWN P6, R14, R13, R12, R11 ;  /* 0x0800000c0d0e7389 */ /* 0x00006400000c000b */
[----:B01----:R-:W-:Y:S05]  /*3350*/  ENDCOLLECTIVE ;  /* 0x000000000000791b */ /* 0x003fea0003800000 */
.L_x_436:
[----:B------:R-:W-:Y:S01]  /*3360*/  IMAD.MOV.U32 R12, RZ, RZ, 0x8 ;  /* 0x00000008ff0c7424 */ /* 0x000fe200078e00ff */
[----:B------:R-:W-:-:S05]  /*3370*/  @!P1 FMNMX R17, R17, R14, !PT ;  /* 0x0000000e11119209 */ /* 0x000fca0007800000 */
[----:B------:R-:W-:-:S07]  /*3380*/  IMAD.MOV.U32 R13, RZ, RZ, R17 ;  /* 0x000000ffff0d7224 */ /* 0x000fce00078e0011 */
[----:B------:R-:W-:Y:S05]  /*3390*/  WARPSYNC.COLLECTIVE R15, `(.L_x_437) ;  /* 0x000000000f087348 */ /* 0x000fea0003c00000 */
[----:B------:R0:W1:Y:S02]  /*33a0*/  SHFL.DOWN P6, R14, R13, R12, R11 ;  /* 0x0800000c0d0e7389 */ /* 0x00006400000c000b */
[----:B01----:R-:W-:Y:S05]  /*33b0*/  ENDCOLLECTIVE ;  /* 0x000000000000791b */ /* 0x003fea0003800000 */
.L_x_437:
[----:B------:R-:W-:Y:S02]  /*33c0*/  MOV R12, 0x10 ;  /* 0x00000010000c7802 */ /* 0x000fe40000000f00 */
[----:B------:R-:W-:-:S04]  /*33d0*/  FMNMX R9, R17, R14, !PT ;  /* 0x0000000e11097209 */ /* 0x000fc80007800000 */
[----:B------:R-:W-:-:S05]  /*33e0*/  FSEL R8, R17, R9, P4 ;  /* 0x0000000911087208 */ /* 0x000fca0002000000 */
[----:B------:R-:W-:-:S07]  /*33f0*/  IMAD.MOV.U32 R13, RZ, RZ, R8 ;  /* 0x000000ffff0d7224 */ /* 0x000fce00078e0008 */
[----:B------:R-:W-:Y:S05]  /*3400*/  WARPSYNC.COLLECTIVE R15, `(.L_x_438) ;  /* 0x000000000f087348 */ /* 0x000fea0003c00000 */
[----:B------:R0:W1:Y:S02]  /*3410*/  SHFL.DOWN P6, R14, R13, R12, R11 ;  /* 0x0800000c0d0e7389 */ /* 0x00006400000c000b */
[----:B01----:R-:W-:Y:S05]  /*3420*/  ENDCOLLECTIVE ;  /* 0x000000000000791b */ /* 0x003fea0003800000 */
.L_x_438:
[----:B------:R-:W-:Y:S05]  /*3430*/  BRA `(.L_x_439) ;  /* 0xffffffd800c87947 */ /* 0x000fea000383ffff */
        .weak           $__internal_7_$__cuda_sm3x_div_rn_noftz_f32_slowpath
        .type           $__internal_7_$__cuda_sm3x_div_rn_noftz_f32_slowpath,@function
        .size           $__internal_7_$__cuda_sm3x_div_rn_noftz_f32_slowpath,(.L_x_25459 - $__internal_7_$__cuda_sm3x_div_rn_noftz_f32_slowpath)
$__internal_7_$__cuda_sm3x_div_rn_noftz_f32_slowpath:
[----:B------:R-:W-:Y:S01]  /*3440*/  SHF.R.U32.HI R16, RZ, 0x17, R9 ;  /* 0x00000017ff107819 */ /* 0x000fe20000011609 */
[----:B------:R-:W-:Y:S01]  /*3450*/  BSSY.RECONVERGENT B1, `(.L_x_440) ;  /* 0x0000062000017945 */ /* 0x000fe20003800200 */
[----:B------:R-:W-:Y:S02]  /*3460*/  SHF.R.U32.HI R21, RZ, 0x17, R8 ;  /* 0x00000017ff157819 */ /* 0x000fe40000011608 */
[----:B------:R-:W-:Y:S02]  /*3470*/  LOP3.LUT R16, R16, 0xff, RZ, 0xc0, !PT ;  /* 0x000000ff10107812 */ /* 0x000fe400078ec0ff */
[----:B------:R-:W-:-:S03]  /*3480*/  LOP3.LUT R21, R21, 0xff, RZ, 0xc0, !PT ;  /* 0x000000ff15157812 */ /* 0x000fc600078ec0ff */
[----:B------:R-:W-:Y:S02]  /*3490*/  VIADD R23, R16, 0xffffffff ;  /* 0xffffffff10177836 */ /* 0x000fe40000000000 */
[----:B------:R-:W-:-:S03]  /*34a0*/  VIADD R20, R21, 0xffffffff ;  /* 0xffffffff15147836 */ /* 0x000fc60000000000 */
        /* <DEDUP_REMOVED lines=25> */
[----:B------:R-:W-:Y:S01]  /*3640*/  @!P1 FFMA R9, R9, 1.84467440737095516160e+19, RZ ;  /* 0x5f80000009099823 */ /* 0x000fe200000000ff */
[----:B------:R-:W-:-:S07]  /*3650*/  @!P1 VIADD R19, R19, 0x40 ;  /* 0x0000004013139836 */ /* 0x000fce0000000000 */
.L_x_441:
[----:B------:R-:W-:Y:S01]  /*3660*/  LEA R20, R16, 0xc0800000, 0x17 ;  /* 0xc080000010147811 */ /* 0x000fe200078eb8ff */
[----:B------:R-:W-:Y:S01]  /*3670*/  BSSY.RECONVERGENT B2, `(.L_x_446) ;  /* 0x0000036000027945 */ /* 0x000fe20003800200 */
[----:B------:R-:W-:-:S03]  /*3680*/  IADD3 R21, PT, PT, R21, -0x7f, RZ ;  /* 0xffffff8115157810 */ /* 0x000fc60007ffe0ff */
[----:B------:R-:W-:Y:S02]  /*3690*/  IMAD.IADD R31, R9, 0x1, -R20 ;  /* 0x00000001091f7824 */ /* 0x000fe400078e0a14 */
[----:B------:R-:W-:Y:S02]  /*36a0*/  IMAD R8, R21, -0x800000, R8 ;  /* 0xff80000015087824 */ /* 0x000fe400078e0208 */
[----:B------:R-:W0:Y:S01]  /*36b0*/  MUFU.RCP R20, R31 ;  /* 0x0000001f00147308 */ /* 0x000e220000001000 */
[----:B------:R-:W-:-:S04]  /*36c0*/  FADD.FTZ R9, -R31, -RZ ;  /* 0x800000ff1f097221 */ /* 0x000fc80000010100 */
[----:B0-----:R-:W-:-:S04]  /*36d0*/  FFMA R23, R20, R9, 1 ;  /* 0x3f80000014177423 */ /* 0x001fc80000000009 */
[----:B------:R-:W-:-:S04]  /*36e0*/  FFMA R20, R20, R23, R20 ;  /* 0x0000001714147223 */ /* 0x000fc80000000014 */
[----:B------:R-:W-:-:S04]  /*36f0*/  FFMA R23, R8, R20, RZ ;  /* 0x0000001408177223 */ /* 0x000fc800000000ff */
[----:B------:R-:W-:-:S04]  /*3700*/  FFMA R34, R9, R23, R8 ;  /* 0x0000001709227223 */ /* 0x000fc80000000008 */
[----:B------:R-:W-:Y:S01]  /*3710*/  FFMA R23, R20, R34, R23 ;  /* 0x0000002214177223 */ /* 0x000fe20000000017 */
[----:B------:R-:W-:-:S03]  /*3720*/  IADD3 R34, PT, PT, R21, 0x7f, -R16 ;  /* 0x0000007f15227810 */ /* 0x000fc60007ffe810 */
[----:B------:R-:W-:Y:S02]  /*3730*/  FFMA R8, R9, R23, R8 ;  /* 0x0000001709087223 */ /* 0x000fe40000000008 */
[----:B------:R-:W-:Y:S02]  /*3740*/  IMAD.IADD R34, R34, 0x1, R19 ;  /* 0x0000000122227824 */ /* 0x000fe400078e0213 */
        /* <DEDUP_REMOVED lines=36> */
.L_x_448:
[----:B------:R-:W-:-:S04]  /*3990*/  LOP3.LUT R9, R9, 0x80000000, RZ, 0xc0, !PT ;  /* 0x8000000009097812 */ /* 0x000fc800078ec0ff */
[----:B------:R-:W-:Y:S01]  /*39a0*/  LOP3.LUT R9, R9, 0x7f800000, RZ, 0xfc, !PT ;  /* 0x7f80000009097812 */ /* 0x000fe200078efcff */
[----:B------:R-:W-:Y:S06]  /*39b0*/  BRA `(.L_x_449) ;  /* 0x0000000000047947 */ /* 0x000fec0003800000 */
.L_x_447:
[----:B------:R-:W-:-:S07]  /*39c0*/  IMAD R9, R34, 0x800000, R9 ;  /* 0x0080000022097824 */ /* 0x000fce00078e0209 */
.L_x_449:
[----:B------:R-:W-:Y:S05]  /*39d0*/  BSYNC.RECONVERGENT B2 ;  /* 0x0000000000027941 */ /* 0x000fea0003800200 */
.L_x_446:
[----:B------:R-:W-:Y:S05]  /*39e0*/  BRA `(.L_x_450) ;  /* 0x0000000000207947 */ /* 0x000fea0003800000 */
.L_x_445:
[----:B------:R-:W-:-:S04]  /*39f0*/  LOP3.LUT R9, R9, 0x80000000, R8, 0x48, !PT ;  /* 0x8000000009097812 */ /* 0x000fc800078e4808 */
[----:B------:R-:W-:Y:S01]  /*3a00*/  LOP3.LUT R9, R9, 0x7f800000, RZ, 0xfc, !PT ;  /* 0x7f80000009097812 */ /* 0x000fe200078efcff */
[----:B------:R-:W-:Y:S06]  /*3a10*/  BRA `(.L_x_450) ;  /* 0x0000000000147947 */ /* 0x000fec0003800000 */
.L_x_444:
[----:B------:R-:W-:Y:S01]  /*3a20*/  LOP3.LUT R9, R9, 0x80000000, R8, 0x48, !PT ;  /* 0x8000000009097812 */ /* 0x000fe200078e4808 */
[----:B------:R-:W-:Y:S06]  /*3a30*/  BRA `(.L_x_450) ;  /* 0x00000000000c7947 */ /* 0x000fec0003800000 */
.L_x_443:
[----:B------:R-:W0:Y:S01]  /*3a40*/  MUFU.RSQ R9, -QNAN ;  /* 0xffc0000000097908 */ /* 0x000e220000001400 */
[----:B------:R-:W-:Y:S05]  /*3a50*/  BRA `(.L_x_450) ;  /* 0x0000000000047947 */ /* 0x000fea0003800000 */
.L_x_442:
[----:B------:R-:W-:-:S07]  /*3a60*/  FADD.FTZ R9, R8, R9 ;  /* 0x0000000908097221 */ /* 0x000fce0000010000 */
.L_x_450:
[----:B------:R-:W-:Y:S05]  /*3a70*/  BSYNC.RECONVERGENT B1 ;  /* 0x0000000000017941 */ /* 0x000fea0003800200 */
.L_x_440:
[----:B0-----:R-:W-:Y:S01]  /*3a80*/  MOV R19, R9 ;  /* 0x0000000900137202 */ /* 0x001fe20000000f00 */
[----:B------:R-:W-:Y:S02]  /*3a90*/  IMAD.MOV.U32 R8, RZ, RZ, R18 ;  /* 0x000000ffff087224 */ /* 0x000fe400078e0012 */
[----:B------:R-:W-:-:S04]  /*3aa0*/  IMAD.MOV.U32 R9, RZ, RZ, 0x0 ;  /* 0x00000000ff097424 */ /* 0x000fc800078e00ff */
[----:B------:R-:W-:Y:S05]  /*3ab0*/  RET.REL.NODEC R8 `(_Z20SoftmaxBlockSMemImplI10DirectLoadI13__nv_bfloat16fE11DirectStoreIfS1_EfLi2ELi512EL9Algorithm0EEvT_T0_ll) ;  /* 0xffffffc408507950 */ /* 0x000fea0003c3ffff */
.L_x_451:
        /* <DEDUP_REMOVED lines=12> */
.L_x_25459:


//--------------------- .text._Z20SoftmaxBlockSMemImplI10DirectLoadI13__nv_bfloat16fE11DirectStoreIfS1_EfLi2ELi1024EL9Algorithm0EEvT_T0_ll --------------------------
	.section	.text._Z20SoftmaxBlockSMemImplI10DirectLoadI13__nv_bfloat16fE11DirectStoreIfS1_EfLi2ELi1024EL9Algorithm0EEvT_T0_ll,"ax",@progbits
	.align	128
        .global         _Z20SoftmaxBlockSMemImplI10DirectLoadI13__nv_bfloat16fE11DirectStoreIfS1_EfLi2ELi1024EL9Algorithm0EEvT_T0_ll
        .type           _Z20SoftmaxBlockSMemImplI10DirectLoadI13__nv_bfloat16fE11DirectStoreIfS1_EfLi2ELi1024EL9Algorithm0EEvT_T0_ll,@function
        .size           _Z20SoftmaxBlockSMemImplI10DirectLoadI13__nv_bfloat16fE11DirectStoreIfS1_EfLi2ELi1024EL9Algorithm0EEvT_T0_ll,(.L_x_25460 - _Z20SoftmaxBlockSMemImplI10DirectLoadI13__nv_bfloat16fE11DirectStoreIfS1_EfLi2ELi1024EL9Algorithm0EEvT_T0_ll)
        .other          _Z20SoftmaxBlockSMemImplI10DirectLoadI13__nv_bfloat16fE11DirectStoreIfS1_EfLi2ELi1024EL9Algorithm0EEvT_T0_ll,@"STO_CUDA_ENTRY STV_DEFAULT"
_Z20SoftmaxBlockSMemImplI10DirectLoadI13__nv_bfloat16fE11DirectStoreIfS1_EfLi2ELi1024EL9Algorithm0EEvT_T0_ll:
.text._Z20SoftmaxBlockSMemImplI10DirectLoadI13__nv_bfloat16fE11DirectStoreIfS1_EfLi2ELi1024EL9Algorithm0EEvT_T0_ll:
        /* <DEDUP_REMOVED lines=22> */
.L_x_452:
[----:B------:R-:W1:Y:S08]  /*0160*/  S2UR UR4, SR_CTAID.X ;  /* 0x00000000000479c3 */ /* 0x000e700000002500 */
[----:B------:R-:W1:Y:S02]  /*0170*/  LDC.64 R2, c[0x0][0x3a0] ;  /* 0x0000e800ff027b82 */ /* 0x000e640000000a00 */
[----:B-1----:R-:W-:-:S04]  /*0180*/  ISETP.LE.U32.AND P0, PT, R2, UR4, PT ;  /* 0x0000000402007c0c */ /* 0x002fc8000bf03070 */
[----:B------:R-:W-:-:S13]  /*0190*/  ISETP.GE.AND.EX P0, PT, RZ, R3, PT, P0 ;  /* 0x00000003ff00720c */ /* 0x000fda0003f06300 */
[----:B------:R-:W-:Y:S05]  /*01a0*/  @P0 EXIT ;  /* 0x000000000000094d */ /* 0x000fea0003800000 */
[----:B------:R-:W1:Y:S01]  /*01b0*/  S2R R7, SR_TID.X ;  /* 0x0000000000077919 */ /* 0x000e620000002100 */
[----:B------:R-:W2:Y:S01]  /*01c0*/  LDC.64 R10, c[0x0][0x3a8] ;  /* 0x0000ea00ff0a7b82 */ /* 0x000ea20000000a00 */
[----:B------:R-:W-:Y:S01]  /*01d0*/  MOV R2, 0x400 ;  /* 0x0000040000027802 */ /* 0x000fe20000000f00 */
[----:B------:R-:W3:Y:S03]  /*01e0*/  S2R R5, SR_CgaCtaId ;  /* 0x0000000000057919 */ /* 0x000ee60000008800 */
[C---:B------:R-:W-:Y:S01]  /*01f0*/  IADD3 R3, PT, PT, R2.reuse, 0xa8, RZ ;  /* 0x000000a802037810 */ /* 0x040fe20007ffe0ff */
[----:B------:R-:W-:Y:S01]  /*0200*/  VIADD R4, R2, 0x150 ;  /* 0x0000015002047836 */ /* 0x000fe20000000000 */
[----:B------:R-:W4:Y:S01]  /*0210*/  S2R R28, SR_LANEID ;  /* 0x00000000001c7919 */ /* 0x000f220000000000 */
[----:B------:R-:W0:Y:S08]  /*0220*/  LDC R29, c[0x0][0x370] ;  /* 0x0000dc00ff1d7b82 */ /* 0x000e300000000800 */
[----:B------:R-:W0:Y:S01]  /*0230*/  LDC.64 R36, c[0x0][0x358] ;  /* 0x0000d600ff247b82 */ /* 0x000e220000000a00 */
[----:B--2---:R-:W-:-:S02]  /*0240*/  LEA.HI R8, P0, R11, R10, RZ, 0x1 ;  /* 0x0000000a0b087211 */ /* 0x004fc400078108ff */
[----:B-1----:R-:W-:Y:S02]  /*0250*/  SHF.R.U32.HI R0, RZ, 0x3, R7 ;  /* 0x00000003ff007819 */ /* 0x002fe40000011607 */
[----:B------:R-:W-:Y:S02]  /*0260*/  LOP3.LUT R9, RZ, R7, RZ, 0x33, !PT ;  /* 0x00000007ff097212 */ /* 0x000fe400078e33ff */
[C---:B---3--:R-:W-:Y:S02]  /*0270*/  LEA R34, R5.reuse, R2, 0x18 ;  /* 0x0000000205227211 */ /* 0x048fe400078ec0ff */
[----:B------:R-:W-:Y:S02]  /*0280*/  LOP3.LUT R33, R0, 0x7c, RZ, 0xc0, !PT ;  /* 0x0000007c00217812 */ /* 0x000fe400078ec0ff */
[C---:B------:R-:W-:Y:S01]  /*0290*/  LEA R2, R5.reuse, R3, 0x18 ;  /* 0x0000000305027211 */ /* 0x040fe200078ec0ff */
[----:B------:R-:W-:Y:S01]  /*02a0*/  IMAD.X R3, RZ, RZ, R11, P0 ;  /* 0x000000ffff037224 */ /* 0x000fe200000e060b */
[----:B------:R-:W-:Y:S01]  /*02b0*/  LEA R6, R5, R4, 0x18 ;  /* 0x0000000405067211 */ /* 0x000fe200078ec0ff */
[----:B------:R-:W-:Y:S01]  /*02c0*/  IMAD.IADD R34, R33, 0x1, R34 ;  /* 0x0000000121227824 */ /* 0x000fe200078e0222 */
[----:B------:R-:W-:Y:S01]  /*02d0*/  IADD3 R0, P0, PT, R9, R10, RZ ;  /* 0x0000000a09007210 */ /* 0x000fe20007f1e0ff */
[----:B------:R-:W-:Y:S01]  /*02e0*/  IMAD.IADD R33, R33, 0x1, R2 ;  /* 0x0000000121217824 */ /* 0x000fe200078e0202 */
[----:B------:R-:W-:Y:S01]  /*02f0*/  SHF.R.U64 R2, R8, 0x1, R3 ;  /* 0x0000000108027819 */ /* 0x000fe20000001203 */
[----:B------:R-:W-:Y:S01]  /*0300*/  IMAD R31, R7, 0x4, R6 ;  /* 0x00000004071f7824 */ /* 0x000fe200078e0206 */
[----:B------:R-:W-:Y:S01]  /*0310*/  IADD3.X R3, PT, PT, R11, -0x1, RZ, P0, !PT ;  /* 0xffffffff0b037810 */ /* 0x000fe200007fe4ff */
[----:B------:R-:W-:Y:S01]  /*0320*/  IMAD.MOV.U32 R5, RZ, RZ, RZ ;  /* 0x000000ffff057224 */ /* 0x000fe200078e00ff */
[----:B------:R-:W-:Y:S01]  /*0330*/  MOV R4, UR4 ;  /* 0x0000000400047c02 */ /* 0x000fe20008000f00 */
[----:B------:R-:W-:Y:S01]  /*0340*/  IMAD.IADD R32, R9, 0x1, R2 ;  /* 0x0000000109207824 */ /* 0x000fe200078e0202 */
[----:B------:R-:W-:-:S02]  /*0350*/  LOP3.LUT R30, R7, 0x800, RZ, 0xfc, !PT ;  /* 0x00000800071e7812 */ /* 0x000fc400078efcff */
[----:B0---4-:R-:W-:-:S07]  /*0360*/  LOP3.LUT R6, R0, 0xc00, RZ, 0xc0, !PT ;  /* 0x00000c0000067812 */ /* 0x011fce00078ec0ff */
.L_x_502:
        /* <DEDUP_REMOVED lines=33> */
[----:B------:R-:W-:Y:S02]  /*0580*/  LOP3.LUT R19, R7, 0x400, RZ, 0xfc, !PT ;  /* 0x0000040007137812 */ /* 0x000fe400078efcff */
[C---:B--2---:R-:W-:Y:S01]  /*0590*/  PRMT R16, R12.reuse, 0x7632, R16 ;  /* 0x000076320c107816 */ /* 0x044fe20000000010 */
[----:B------:R-:W-:-:S03]  /*05a0*/  IMAD.U32 R18, R12, 0x10000, RZ ;  /* 0x000100000c127824 */ /* 0x000fc600078e00ff */
[----:B------:R-:W-:Y:S02]  /*05b0*/  SHF.L.U32 R21, R16, 0x10, RZ ;  /* 0x0000001010157819 */ /* 0x000fe400000006ff */
        /* <DEDUP_REMOVED lines=14> */
[----:B------:R-:W-:Y:S02]  /*06a0*/  @P2 IMAD.X R19, RZ, RZ, R23, P4 ;  /* 0x000000ffff132224 */ /* 0x000fe400020e0617 */
[C---:B------:R-:W-:Y:S01]  /*06b0*/  IMAD.SHL.U32 R21, R18.reuse, 0x2, RZ ;  /* 0x0000000212157824 */ /* 0x040fe200078e00ff */
[----:B------:R-:W-:-:S02]  /*06c0*/  SHF.L.U64.HI R18, R18, 0x1, R13 ;  /* 0x0000000112127819 */ /* 0x000fc4000001020d */
[----:B------:R-:W-:Y:S02]  /*06d0*/  @P2 LEA.HI R16, P3, R19, R16, RZ, 0x1 ;  /* 0x0000001013102211 */ /* 0x000fe400078708ff */
[----:B------:R-:W-:Y:S02]  /*06e0*/  LOP3.LUT R21, R21, 0xfffffffc, RZ, 0xc0, !PT ;  /* 0xfffffffc15157812 */ /* 0x000fe400078ec0ff */
[C---:B------:R-:W-:Y:S01]  /*06f0*/  @P2 SHF.L.U32 R13, R16.reuse, 0x1, RZ ;  /* 0x00000001100d2819 */ /* 0x040fe200000006ff */
[----:B------:R-:W-:Y:S01]  /*0700*/  @P2 IMAD.X R19, RZ, RZ, R19, P3 ;  /* 0x000000ffff132224 */ /* 0x000fe200018e0613 */
[----:B------:R-:W-:Y:S02]  /*0710*/  IADD3 R12, P3, PT, R21, R8, RZ ;  /* 0x00000008150c7210 */ /* 0x000fe40007f7e0ff */
[----:B------:R-:W-:Y:S02]  /*0720*/  @P2 LOP3.LUT R13, R13, 0xfffffffc, RZ, 0xc0, !PT ;  /* 0xfffffffc0d0d2812 */ /* 0x000fe400078ec0ff */
[----:B------:R-:W-:-:S02]  /*0730*/  @P2 SHF.L.U64.HI R16, R16, 0x1, R19 ;  /* 0x0000000110102819 */ /* 0x000fc40000010213 */
[----:B------:R-:W-:Y:S01]  /*0740*/  @P2 IADD3 R8, P4, PT, R13, R8, RZ ;  /* 0x000000080d082210 */ /* 0x000fe20007f9e0ff */
[----:B------:R-:W-:-:S04]  /*0750*/  IMAD.X R13, R18, 0x1, R9, P3 ;  /* 0x00000001120d7824 */ /* 0x000fc800018e0609 */
[----:B------:R-:W-:Y:S01]  /*0760*/  @P2 IMAD.X R9, R16, 0x1, R9, P4 ;  /* 0x0000000110092824 */ /* 0x000fe200020e0609 */
[----:B------:R-:W2:Y:S04]  /*0770*/  LDG.E R12, desc[UR4][R12.64] ;  /* 0x000000040c0c7981 */ /* 0x000ea8000c1e1900 */
[----:B------:R-:W3:Y:S01]  /*0780*/  @P2 LDG.E R8, desc[UR6][R8.64] ;  /* 0x0000000608082981 */ /* 0x000ee2000c1e1900 */
[C---:B--2---:R-:W-:Y:S01]  /*0790*/  PRMT R16, R12.reuse, 0x7632, R16 ;  /* 0x000076320c107816 */ /* 0x044fe20000000010 */
[----:B------:R-:W-:Y:S01]  /*07a0*/  IMAD.U32 R18, R12, 0x10000, RZ ;  /* 0x000100000c127824 */ /* 0x000fe200078e00ff */
[----:B---3--:R-:W-:Y:S02]  /*07b0*/  @P2 PRMT R19, R8, 0x7632, R19 ;  /* 0x0000763208132816 */ /* 0x008fe40000000013 */
[----:B------:R-:W-:Y:S01]  /*07c0*/  SHF.L.U32 R21, R16, 0x10, RZ ;  /* 0x0000001010157819 */ /* 0x000fe200000006ff */
[----:B------:R-:W-:Y:S01]  /*07d0*/  @P2 IMAD.U32 R16, R8, 0x10000, RZ ;  /* 0x0001000008102824 */ /* 0x000fe200078e00ff */
[----:B------:R1:W-:Y:S01]  /*07e0*/  STS [R31+0x1000], R18 ;  /* 0x001000121f007388 */ /* 0x0003e20000000800 */
[----:B------:R-:W-:Y:S01]  /*07f0*/  @P2 IMAD.U32 R23, R19, 0x10000, RZ ;  /* 0x0001000013172824 */ /* 0x000fe200078e00ff */
[----:B------:R-:W-:Y:S01]  /*0800*/  LOP3.LUT R8, R7, 0xc00, RZ, 0xfc, !PT ;  /* 0x00000c0007087812 */ /* 0x000fe200078efcff */
[----:B------:R-:W-:Y:S01]  /*0810*/  IMAD.MOV.U32 R19, RZ, RZ, R30 ;  /* 0x000000ffff137224 */ /* 0x000fe200078e001e */
[----:B------:R1:W-:Y:S01]  /*0820*/  STS [R14+0x1000], R21 ;  /* 0x001000150e007388 */ /* 0x0003e20000000800 */
[----:B------:R-:W-:-:S02]  /*0830*/  FMNMX3 R17, R17, R18, R21, !PT ;  /* 0x0000001211117276 */ /* 0x000fc40007800015 */
[----:B------:R-:W-:Y:S01]  /*0840*/  @P2 IMAD.MOV.U32 R19, RZ, RZ, R8 ;  /* 0x000000ffff132224 */ /* 0x000fe200078e0008 */
[----:B------:R1:W-:Y:S01]  /*0850*/  @P2 STS [R31+0x2000], R16 ;  /* 0x002000101f002388 */ /* 0x0003e20000000800 */
[----:B------:R-:W-:-:S03]  /*0860*/  @P2 FMNMX3 R17, R17, R16, R23, !PT ;  /* 0x0000001011112276 */ /* 0x000fc60007800017 */
[----:B------:R1:W-:Y:S04]  /*0870*/  @P2 STS [R14+0x2000], R23 ;  /* 0x002000170e002388 */ /* 0x0003e80000000800 */
.L_x_456:
[----:B------:R-:W-:Y:S05]  /*0880*/  BSYNC.RECONVERGENT B1 ;  /* 0x0000000000017941 */ /* 0x000fea0003800200 */
.L_x_455:
[----:B------:R-:W-:Y:S05]  /*0890*/  @!P1 BRA `(.L_x_454) ;  /* 0x0000000400609947 */ /* 0x000fea0003800000 */
[----:B------:R-:W2:Y:S01]  /*08a0*/  S2UR UR5, SR_CgaCtaId ;  /* 0x00000000000579c3 */ /* 0x000ea20000008800 */
[----:B------:R-:W-:Y:S01]  /*08b0*/  UMOV UR4, 0x400 ;  /* 0x0000040000047882 */ /* 0x000fe20000000000 */
[----:B01----:R-:W-:Y:S01]  /*08c0*/  MOV R14, R10 ;  /* 0x0000000a000e7202 */ /* 0x003fe20000000f00 */
[----:B------:R-:W-:-:S04]  /*08d0*/  UIADD3 UR4, UPT, UPT, UR4, 0x150, URZ ;  /* 0x0000015004047890 */ /* 0x000fc8000fffe0ff */
[----:B------:R-:W-:-:S03]  /*08e0*/  IMAD.WIDE.U32 R8, R19, 0x2, R14 ;  /* 0x0000000213087825 */ /* 0x000fc600078e000e */
[----:B------:R-:W-:-:S05]  /*08f0*/  IADD3 R16, P1, PT, R8, 0x1000, RZ ;  /* 0x0000100008107810 */ /* 0x000fca0007f3e0ff */
[----:B------:R-:W-:Y:S01]  /*0900*/  IMAD.X R21, RZ, RZ, R9, P1 ;  /* 0x000000ffff157224 */ /* 0x000fe200008e0609 */
[----:B--2---:R-:W-:-:S06]  /*0910*/  ULEA UR4, UR5, UR4, 0x18 ;  /* 0x0000000405047291 */ /* 0x004fcc000f8ec0ff */
[----:B------:R-:W-:-:S05]  /*0920*/  LEA R23, R19, UR4, 0x2 ;  /* 0x0000000413177c11 */ /* 0x000fca000f8e10ff */
[----:B------:R-:W-:-:S07]  /*0930*/  VIADD R23, R23, 0x2000 ;  /* 0x0000200017177836 */ /* 0x000fce0000000000 */
.L_x_457:
[C---:B------:R-:W-:Y:S01]  /*0940*/  IADD3 R10, P1, PT, R16.reuse, -0x1000, RZ ;  /* 0xfffff000100a7810 */ /* 0x040fe20007f3e0ff */
[----:B------:R-:W0:Y:S01]  /*0950*/  LDCU.64 UR4, c[0x0][0x380] ;  /* 0x00007000ff0477ac */ /* 0x000e220008000a00 */
[C---:B------:R-:W-:Y:S02]  /*0960*/  LEA.HI R8, P3, R21.reuse, R16, RZ, 0x1 ;  /* 0x0000001015087211 */ /* 0x040fe400078708ff */
[C---:B------:R-:W-:Y:S02]  /*0970*/  IADD3 R12, P2, PT, R16.reuse, -0x800, RZ ;  /* 0xfffff800100c7810 */ /* 0x040fe40007f5e0ff */
[C---:B------:R-:W-:Y:S01]  /*0980*/  IADD3.X R11, PT, PT, R21.reuse, -0x1, RZ, P1, !PT ;  /* 0xffffffff150b7810 */ /* 0x040fe20000ffe4ff */
[----:B------:R-:W-:Y:S01]  /*0990*/  IMAD.X R9, RZ, RZ, R21, P3 ;  /* 0x000000ffff097224 */ /* 0x000fe200018e0615 */
[----:B------:R-:W-:Y:S02]  /*09a0*/  IADD3 R14, P3, PT, R16, 0x800, RZ ;  /* 0x00000800100e7810 */ /* 0x000fe40007f7e0ff */
[----:B------:R-:W-:-:S02]  /*09b0*/  IADD3.X R13, PT, PT, R21, -0x1, RZ, P2, !PT ;  /* 0xffffffff150d7810 */ /* 0x000fc400017fe4ff */
[----:B------:R-:W-:Y:S02]  /*09c0*/  LEA.HI R10, P1, R11, R10, RZ, 0x1 ;  /* 0x0000000a0b0a7211 */ /* 0x000fe400078308ff */
[----:B------:R-:W-:Y:S02]  /*09d0*/  IADD3.X R15, PT, PT, RZ, R21, RZ, P3, !PT ;  /* 0x00000015ff0f7210 */ /* 0x000fe40001ffe4ff */
[----:B------:R-:W-:Y:S01]  /*09e0*/  LEA.HI R12, P2, R13, R12, RZ, 0x1 ;  /* 0x0000000c0d0c7211 */ /* 0x000fe200078508ff */
[----:B------:R-:W-:Y:S01]  /*09f0*/  IMAD.X R11, RZ, RZ, R11, P1 ;  /* 0x000000ffff0b7224 */ /* 0x000fe200008e060b */
[C---:B------:R-:W-:Y:S01]  /*0a00*/  SHF.L.U64.HI R9, R8.reuse, 0x1, R9 ;  /* 0x0000000108097819 */ /* 0x040fe20000010209 */
[----:B------:R-:W-:Y:S01]  /*0a10*/  IMAD.SHL.U32 R8, R8, 0x2, RZ ;  /* 0x0000000208087824 */ /* 0x000fe200078e00ff */
[----:B------:R-:W-:Y:S01]  /*0a20*/  LEA.HI R14, P1, R15, R14, RZ, 0x1 ;  /* 0x0000000e0f0e7211 */ /* 0x000fe200078308ff */
[----:B------:R-:W-:Y:S01]  /*0a30*/  IMAD.X R13, RZ, RZ, R13, P2 ;  /* 0x000000ffff0d7224 */ /* 0x000fe200010e060d */
[----:B------:R-:W-:-:S02]  /*0a40*/  R2UR UR10, R36 ;  /* 0x00000000240a72ca */ /* 0x000fc400000e0000 */
[----:B------:R-:W-:Y:S01]  /*0a50*/  R2UR UR11, R37 ;  /* 0x00000000250b72ca */ /* 0x000fe200000e0000 */
[----:B------:R-:W-:Y:S01]  /*0a60*/  IMAD.X R15, RZ, RZ, R15, P1 ;  /* 0x000000ffff0f7224 */ /* 0x000fe200008e060f */
[----:B------:R-:W-:Y:S02]  /*0a70*/  LOP3.LUT R8, R8, 0xfffffffc, RZ, 0xc0, !PT ;  /* 0xfffffffc08087812 */ /* 0x000fe400078ec0ff */
[C---:B------:R-:W-:Y:S01]  /*0a80*/  SHF.L.U64.HI R11, R10.reuse, 0x1, R11 ;  /* 0x000000010a0b7819 */ /* 0x040fe2000001020b */
[----:B------:R-:W-:Y:S01]  /*0a90*/  IMAD.SHL.U32 R10, R10, 0x2, RZ ;  /* 0x000000020a0a7824 */ /* 0x000fe200078e00ff */
[C---:B------:R-:W-:Y:S02]  /*0aa0*/  SHF.L.U64.HI R13, R12.reuse, 0x1, R13 ;  /* 0x000000010c0d7819 */ /* 0x040fe4000001020d */
[----:B------:R-:W-:Y:S02]  /*0ab0*/  SHF.L.U32 R12, R12, 0x1, RZ ;  /* 0x000000010c0c7819 */ /* 0x000fe400000006ff */
[----:B0-----:R-:W-:-:S02]  /*0ac0*/  IADD3 R8, P1, PT, R8, UR4, RZ ;  /* 0x0000000408087c10 */ /* 0x001fc4000ff3e0ff */
[----:B------:R-:W-:Y:S02]  /*0ad0*/  R2UR UR6, R36 ;  /* 0x00000000240672ca */ /* 0x000fe400000e0000 */
[C---:B------:R-:W-:Y:S02]  /*0ae0*/  R2UR UR7, R37.reuse ;  /* 0x00000000250772ca */ /* 0x040fe400000e0000 */
[----:B------:R-:W-:Y:S02]  /*0af0*/  LOP3.LUT R10, R10, 0xfffffffc, RZ, 0xc0, !PT ;  /* 0xfffffffc0a0a7812 */ /* 0x000fe400078ec0ff */
[C---:B------:R-:W-:Y:S01]  /*0b00*/  SHF.L.U64.HI R15, R14.reuse, 0x1, R15 ;  /* 0x000000010e0f7819 */ /* 0x040fe2000001020f */
[----:B------:R-:W-:Y:S01]  /*0b10*/  IMAD.SHL.U32 R14, R14, 0x2, RZ ;  /* 0x000000020e0e7824 */ /* 0x000fe200078e00ff */
[----:B------:R-:W-:Y:S02]  /*0b20*/  R2UR UR8, R36 ;  /* 0x00000000240872ca */ /* 0x000fe400000e0000 */
[----:B------:R-:W-:-:S02]  /*0b30*/  R2UR UR9, R37 ;  /* 0x00000000250972ca */ /* 0x000fc400000e0000 */
[----:B------:R-:W-:Y:S02]  /*0b40*/  LOP3.LUT R12, R12, 0xfffffffc, RZ, 0xc0, !PT ;  /* 0xfffffffc0c0c7812 */ /* 0x000fe400078ec0ff */
[----:B------:R-:W-:Y:S02]  /*0b50*/  IADD3.X R9, PT, PT, R9, UR5, RZ, P1, !PT ;  /* 0x0000000509097c10 */ /* 0x000fe40008ffe4ff */
[----:B------:R-:W-:Y:S02]  /*0b60*/  IADD3 R10, P1, PT, R10, UR4, RZ ;  /* 0x000000040a0a7c10 */ /* 0x000fe4000ff3e0ff */
[----:B------:R-:W-:Y:S01]  /*0b70*/  IADD3 R12, P2, PT, R12, UR4, RZ ;  /* 0x000000040c0c7c10 */ /* 0x000fe2000ff5e0ff */
[----:B------:R-:W2:Y:S01]  /*0b80*/  LDG.E R8, desc[UR10][R8.64] ;  /* 0x0000000a08087981 */ /* 0x000ea2000c1e1900 */
[----:B------:R-:W-:Y:S02]  /*0b90*/  R2UR UR12, R36 ;  /* 0x00000000240c72ca */ /* 0x000fe400000e0000 */
[----:B------:R-:W-:-:S02]  /*0ba0*/  R2UR UR13, R37 ;  /* 0x00000000250d72ca */ /* 0x000fc400000e0000 */
[----:B------:R-:W-:Y:S02]  /*0bb0*/  LOP3.LUT R14, R14, 0xfffffffc, RZ, 0xc0, !PT ;  /* 0xfffffffc0e0e7812 */ /* 0x000fe400078ec0ff */
[----:B------:R-:W-:Y:S02]  /*0bc0*/  IADD3.X R11, PT, PT, R11, UR5, RZ, P1, !PT ;  /* 0x000000050b0b7c10 */ /* 0x000fe40008ffe4ff */
[----:B------:R-:W-:Y:S02]  /*0bd0*/  IADD3.X R13, PT, PT, R13, UR5, RZ, P2, !PT ;  /* 0x000000050d0d7c10 */ /* 0x000fe400097fe4ff */
[----:B------:R-:W-:Y:S01]  /*0be0*/  IADD3 R14, P3, PT, R14, UR4, RZ ;  /* 0x000000040e0e7c10 */ /* 0x000fe2000ff7e0ff */
[----:B------:R-:W3:Y:S03]  /*0bf0*/  LDG.E R10, desc[UR6][R10.64] ;  /* 0x000000060a0a7981 */ /* 0x000ee6000c1e1900 */
[----:B------:R-:W-:Y:S01]  /*0c00*/  IADD3.X R15, PT, PT, R15, UR5, RZ, P3, !PT ;  /* 0x000000050f0f7c10 */ /* 0x000fe20009ffe4ff */
[----:B------:R-:W4:Y:S04]  /*0c10*/  LDG.E R12, desc[UR8][R12.64] ;  /* 0x000000080c0c7981 */ /* 0x000f28000c1e1900 */
[----:B------:R-:W5:Y:S01]  /*0c20*/  LDG.E R14, desc[UR12][R14.64] ;  /* 0x0000000c0e0e7981 */ /* 0x000f62000c1e1900 */
[----:B------:R-:W-:-:S02]  /*0c30*/  IMAD R25, R2, 0x4, R23 ;  /* 0x0000000402197824 */ /* 0x000fc400078e0217 */
[----:B------:R-:W-:-:S05]  /*0c40*/  VIADD R19, R19, 0x1000 ;  /* 0x0000100013137836 */ /* 0x000fca0000000000 */
[----:B------:R-:W-:Y:S02]  /*0c50*/  ISETP.GE.AND P1, PT, R19, R2, PT ;  /* 0x000000021300720c */ /* 0x000fe40003f26270 */
[----:B------:R-:W-:-:S05]  /*0c60*/  IADD3 R16, P2, PT, R16, 0x2000, RZ ;  /* 0x0000200010107810 */ /* 0x000fca0007f5e0ff */
[----:B------:R-:W-:Y:S01]  /*0c70*/  IMAD.X R21, RZ, RZ, R21, P2 ;  /* 0x000000ffff157224 */ /* 0x000fe200010e0615 */
[C---:B--2---:R-:W-:Y:S01]  /*0c80*/  PRMT R18, R8.reuse, 0x7632, R18 ;  /* 0x0000763208127816 */ /* 0x044fe20000000012 */
[----:B------:R-:W-:-:S04]  /*0c90*/  IMAD.U32 R22, R8, 0x10000, RZ ;  /* 0x0001000008167824 */ /* 0x000fc800078e00ff */
[----:B------:R-:W-:Y:S01]  /*0ca0*/  IMAD.U32 R24, R18, 0x10000, RZ ;  /* 0x0001000012187824 */ /* 0x000fe200078e00ff */
[C---:B---3--:R-:W-:Y:S02]  /*0cb0*/  PRMT R18, R10.reuse, 0x7632, R18 ;  /* 0x000076320a127816 */ /* 0x048fe40000000012 */
[----:B------:R-:W-:Y:S02]  /*0cc0*/  SHF.L.U32 R8, R10, 0x10, RZ ;  /* 0x000000100a087819 */ /* 0x000fe400000006ff */
[----:B----4-:R-:W-:Y:S01]  /*0cd0*/  PRMT R9, R12, 0x7632, R9 ;  /* 0x000076320c097816 */ /* 0x010fe20000000009 */
[----:B------:R-:W-:Y:S02]  /*0ce0*/  IMAD.U32 R18, R18, 0x10000, RZ ;  /* 0x0001000012127824 */ /* 0x000fe400078e00ff */
[----:B------:R-:W-:Y:S01]  /*0cf0*/  IMAD.U32 R20, R12, 0x10000, RZ ;  /* 0x000100000c147824 */ /* 0x000fe200078e00ff */
[C---:B-----5:R-:W-:Y:S01]  /*0d00*/  PRMT R11, R14.reuse, 0x7632, R11 ;  /* 0x000076320e0b7816 */ /* 0x060fe2000000000b */
[----:B------:R-:W-:Y:S01]  /*0d10*/  IMAD.U32 R10, R9, 0x10000, RZ ;  /* 0x00010000090a7824 */ /* 0x000fe200078e00ff */
[----:B------:R-:W-:Y:S01]  /*0d20*/  STS [R23+-0x2000], R8 ;  /* 0xffe0000817007388 */ /* 0x000fe20000000800 */
[----:B------:R-:W-:Y:S01]  /*0d30*/  IMAD.U32 R14, R14, 0x10000, RZ ;  /* 0x000100000e0e7824 */ /* 0x000fe200078e00ff */
[----:B------:R-:W-:-:S02]  /*0d40*/  SHF.L.U32 R12, R11, 0x10, RZ ;  /* 0x000000100b0c7819 */ /* 0x000fc400000006ff */
        /* <DEDUP_REMOVED lines=9> */
[----:B------:R-:W-:Y:S01]  /*0de0*/  FMNMX3 R17, R17, R22, R24, !PT ;  /* 0x0000001611117276 */ /* 0x000fe20007800018 */
[----:B0-----:R-:W-:-:S03]  /*0df0*/  VIADD R23, R23, 0x4000 ;  /* 0x0000400017177836 */ /* 0x001fc60000000000 */
[----:B------:R-:W-:Y:S01]  /*0e00*/  FMNMX3 R17, R17, R14, R12, !PT ;  /* 0x0000000e11117276 */ /* 0x000fe2000780000c */
[----:B--2---:R-:W-:Y:S06]  /*0e10*/  @!P1 BRA `(.L_x_457) ;  /* 0xfffffff800c89947 */ /* 0x004fec000383ffff */
.L_x_454:
[----:B------:R-:W-:Y:S05]  /*0e20*/  BSYNC.RECONVERGENT B0 ;  /* 0x0000000000007941 */ /* 0x000fea0003800200 */
.L_x_453:
        /* <DEDUP_REMOVED lines=19> */
.L_x_508:
[----:B------:R-:W-:Y:S01]  /*0f60*/  IMAD.MOV.U32 R25, RZ, RZ, R8 ;  /* 0x000000ffff197224 */ /* 0x000fe200078e0008 */
[----:B------:R-:W-:Y:S01]  /*0f70*/  PLOP3.LUT P4, PT, PT, PT, PT, 0x8, 0x80 ;  /* 0x000000000080781c */ /* 0x000fe20003f8e170 */
[----:B------:R-:W-:-:S12]  /*0f80*/  @P5 BRA `(.L_x_459) ;  /* 0x0000000000105947 */ /* 0x000fd80003800000 */
[----:B------:R-:W-:Y:S02]  /*0f90*/  ISETP.NE.AND P5, PT, R28, RZ, PT ;  /* 0x000000ff1c00720c */ /* 0x000fe40003fa5270 */
[----:B-1----:R-:W-:-:S11]  /*0fa0*/  FMNMX R25, R9, R14, !PT ;  /* 0x0000000e09197209 */ /* 0x002fd60007800000 */
[----:B------:R2:W-:Y:S01]  /*0fb0*/  @!P5 STS [R34+0x20], R25 ;  /* 0x000020192200d388 */ /* 0x0005e20000000800 */
[----:B------:R-:W-:-:S13]  /*0fc0*/  @!P5 PLOP3.LUT P4, PT, PT, PT, PT, 0x80, 0x8 ;  /* 0x000000000008d81c */ /* 0x000fda0003f8f070 */
.L_x_459:
        /* <DEDUP_REMOVED lines=8> */
[----:B-1----:R-:W1:Y:S04]  /*1050*/  LDS.128 R12, [UR4+0x20] ;  /* 0x00002004ff0c7984 */ /* 0x002e680008000c00 */
[----:B------:R-:W3:Y:S04]  /*1060*/  LDS.128 R16, [UR4+0x30] ;  /* 0x00003004ff107984 */ /* 0x000ee80008000c00 */
[----:B------:R-:W4:Y:S04]  /*1070*/  LDS.128 R20, [UR4+0x40] ;  /* 0x00004004ff147984 */ /* 0x000f280008000c00 */
[----:B0-----:R-:W0:Y:S01]  /*1080*/  LDS.128 R8, [UR4+0x50] ;  /* 0x00005004ff087984 */ /* 0x001e220008000c00 */
[----:B-1----:R-:W-:-:S03]  /*1090*/  FMNMX3 R13, R25, R13, R14, !PT ;  /* 0x0000000d190d7276 */ /* 0x002fc6000780000e */
[----:B--2---:R-:W-:Y:S01]  /*10a0*/  LDS.128 R24, [UR4+0x90] ;  /* 0x00009004ff187984 */ /* 0x004fe20008000c00 */
[----:B---3--:R-:W-:-:S03]  /*10b0*/  FMNMX3 R16, R13, R15, R16, !PT ;  /* 0x0000000f0d107276 */ /* 0x008fc60007800010 */
[----:B------:R-:W1:Y:S01]  /*10c0*/  LDS.128 R12, [UR4+0x60] ;  /* 0x00006004ff0c7984 */ /* 0x000e620008000c00 */
[----:B------:R-:W-:-:S04]  /*10d0*/  FMNMX3 R16, R16, R17, R18, !PT ;  /* 0x0000001110107276 */ /* 0x000fc80007800012 */
[----:B----4-:R-:W-:Y:S02]  /*10e0*/  FMNMX3 R20, R16, R19, R20, !PT ;  /* 0x0000001310147276 */ /* 0x010fe40007800014 */
[----:B------:R-:W2:Y:S02]  /*10f0*/  LDS.128 R16, [UR4+0x70] ;  /* 0x00007004ff107984 */ /* 0x000ea40008000c00 */
[----:B------:R-:W-:-:S04]  /*1100*/  FMNMX3 R20, R20, R21, R22, !PT ;  /* 0x0000001514147276 */ /* 0x000fc80007800016 */
[----:B0-----:R-:W-:Y:S02]  /*1110*/  FMNMX3 R8, R20, R23, R8, !PT ;  /* 0x0000001714087276 */ /* 0x001fe40007800008 */
[----:B------:R-:W0:Y:S02]  /*1120*/  LDS.128 R20, [UR4+0x80] ;  /* 0x00008004ff147984 */ /* 0x000e240008000c00 */
[----:B------:R-:W-:-:S04]  /*1130*/  FMNMX3 R8, R8, R9, R10, !PT ;  /* 0x0000000908087276 */ /* 0x000fc8000780000a */
[----:B-1----:R-:W-:-:S04]  /*1140*/  FMNMX3 R8, R8, R11, R12, !PT ;  /* 0x0000000b08087276 */ /* 0x002fc8000780000c */
[----:B------:R-:W-:-:S04]  /*1150*/  FMNMX3 R8, R8, R13, R14, !PT ;  /* 0x0000000d08087276 */ /* 0x000fc8000780000e */
[----:B--2---:R-:W-:-:S04]  /*1160*/  FMNMX3 R8, R8, R15, R16, !PT ;  /* 0x0000000f08087276 */ /* 0x004fc80007800010 */
[----:B------:R-:W-:-:S04]  /*1170*/  FMNMX3 R8, R8, R17, R18, !PT ;  /* 0x0000001108087276 */ /* 0x000fc80007800012 */
[----:B0-----:R-:W-:-:S04]  /*1180*/  FMNMX3 R8, R8, R19, R20, !PT ;  /* 0x0000001308087276 */ /* 0x001fc80007800014 */
[----:B------:R-:W-:-:S04]  /*1190*/  FMNMX3 R8, R8, R21, R22, !PT ;  /* 0x0000001508087276 */ /* 0x000fc80007800016 */
[----:B------:R-:W-:-:S04]  /*11a0*/  FMNMX3 R8, R8, R23, R24, !PT ;  /* 0x0000001708087276 */ /* 0x000fc80007800018 */
[----:B------:R-:W-:-:S04]  /*11b0*/  FMNMX3 R8, R8, R25, R26, !PT ;  /* 0x0000001908087276 */ /* 0x000fc8000780001a */
[----:B------:R-:W-:-:S05]  /*11c0*/  FMNMX R8, R8, R27, !PT ;  /* 0x0000001b08087209 */ /* 0x000fca0007800000 */
[----:B------:R3:W-:Y:S02]  /*11d0*/  STS [UR4+0xa4], R8 ;  /* 0x0000a408ff007988 */ /* 0x0007e40008000804 */
.L_x_461:
[----:B------:R-:W-:Y:S05]  /*11e0*/  BSYNC.RECONVERGENT B0 ;  /* 0x0000000000007941 */ /* 0x000fea0003800200 */
.L_x_460:
[----:B------:R-:W4:Y:S01]  /*11f0*/  LDCU.64 UR4, c[0x0][0x3a8] ;  /* 0x00007500ff0477ac */ /* 0x000f220008000a00 */
[----:B------:R-:W5:Y:S01]  /*1200*/  S2R R9, SR_CgaCtaId ;  /* 0x0000000000097919 */ /* 0x000f620000008800 */
[----:B------:R-:W-:Y:S01]  /*1210*/  MOV R24, 0x400 ;  /* 0x0000040000187802 */ /* 0x000fe20000000f00 */
[----:B------:R-:W-:Y:S01]  /*1220*/  BSSY.RECONVERGENT B0, `(.L_x_462) ;  /* 0x000007b000007945 */ /* 0x000fe20003800200 */
[----:B------:R-:W-:Y:S01]  /*1230*/  HFMA2 R10, -RZ, RZ, 0, 0 ;  /* 0x00000000ff0a7431 */ /* 0x000fe200000001ff */
[----:B------:R-:W-:Y:S01]  /*1240*/  BAR.SYNC.DEFER_BLOCKING 0x0 ;  /* 0x0000000000007b1d */ /* 0x000fe20000010000 */
[----:B----4-:R-:W-:-:S04]  /*1250*/  ISETP.GE.U32.AND P6, PT, R7, UR4, PT ;  /* 0x0000000407007c0c */ /* 0x010fc8000bfc6070 */
[----:B------:R-:W-:Y:S02]  /*1260*/  ISETP.GE.AND.EX P6, PT, RZ, UR5, PT, P6 ;  /* 0x00000005ff007c0c */ /* 0x000fe4000bfc6360 */
[----:B-----5:R-:W-:-:S11]  /*1270*/  LEA R24, R9, R24, 0x18 ;  /* 0x0000001809187211 */ /* 0x020fd600078ec0ff */
[----:B------:R-:W-:Y:S05]  /*1280*/  @P6 BRA `(.L_x_463) ;  /* 0x0000000400d06947 */ /* 0x000fea0003800000 */
[----:B0--3--:R0:W3:Y:S01]  /*1290*/  LDS R8, [R24+0xa4] ;  /* 0x0000a40018087984 */ /* 0x0090e20000000800 */
[----:B------:R-:W-:Y:S01]  /*12a0*/  ISETP.NE.U32.AND P6, PT, R6, 0xc00, PT ;  /* 0x00000c000600780c */ /* 0x000fe20003fc5070 */
[----:B------:R-:W-:Y:S01]  /*12b0*/  BSSY.RECONVERGENT B1, `(.L_x_464) ;  /* 0x0000034000017945 */ /* 0x000fe20003800200 */
[----:B------:R-:W-:Y:S02]  /*12c0*/  IMAD.MOV.U32 R10, RZ, RZ, RZ ;  /* 0x000000ffff0a7224 */ /* 0x000fe400078e00ff */
[----:B------:R-:W-:Y:S01]  /*12d0*/  ISETP.NE.AND.EX P6, PT, RZ, RZ, PT, P6 ;  /* 0x000000ffff00720c */ /* 0x000fe20003fc5360 */
[----:B------:R-:W-:-:S12]  /*12e0*/  IMAD.MOV.U32 R11, RZ, RZ, R7 ;  /* 0x000000ffff0b7224 */ /* 0x000fd800078e0007 */
[----:B0-----:R-:W-:Y:S05]  /*12f0*/  @!P6 BRA `(.L_x_465) ;  /* 0x0000000000bce947 */ /* 0x001fea0003800000 */
[----:B------:R-:W3:Y:S01]  /*1300*/  LDS R11, [R31] ;  /* 0x000000001f0b7984 */ /* 0x000ee20000000800 */
[----:B------:R-:W-:Y:S01]  /*1310*/  IMAD.MOV.U32 R16, RZ, RZ, 0x3bbb989d ;  /* 0x3bbb989dff107424 */ /* 0x000fe200078e00ff */
[----:B------:R-:W-:Y:S02]  /*1320*/  MOV R13, 0x437c0000 ;  /* 0x437c0000000d7802 */ /* 0x000fe40000000f00 */
[----:B------:R-:W-:-:S04]  /*1330*/  ISETP.NE.U32.AND P6, PT, R6, RZ, PT ;  /* 0x000000ff0600720c */ /* 0x000fc80003fc5070 */
        /* <DEDUP_REMOVED lines=8> */
[----:B------:R-:W1:Y:S02]  /*13c0*/  MUFU.EX2 R11, R12 ;  /* 0x0000000c000b7308 */ /* 0x000e640000000800 */
[----:B-1----:R-:W-:Y:S01]  /*13d0*/  FMUL R14, R10, R11 ;  /* 0x0000000b0a0e7220 */ /* 0x002fe20000400000 */
[----:B------:R-:W-:-:S03]  /*13e0*/  LOP3.LUT R11, R7, 0x400, RZ, 0xfc, !PT ;  /* 0x00000400070b7812 */ /* 0x000fc600078efcff */
        /* <DEDUP_REMOVED lines=9> */
[C---:B0-----:R-:W-:Y:S01]  /*1480*/  FADD R14, R12.reuse, -12583039 ;  /* 0xcb40007f0c0e7421 */ /* 0x041fe20000000000 */
[----:B------:R-:W-:-:S03]  /*1490*/  IMAD.SHL.U32 R12, R12, 0x800000, RZ ;  /* 0x008000000c0c7824 */ /* 0x000fc600078e00ff */
        /* <DEDUP_REMOVED lines=10> */
[----:B----4-:R-:W-:-:S04]  /*1540*/  FFMA.SAT R12, R11, R16, 0.5 ;  /* 0x3f0000000b0c7423 */ /* 0x010fc80000002010 */
[----:B------:R-:W-:-:S04]  /*1550*/  FFMA.RM R12, R12, R13, 12582913 ;  /* 0x4b4000010c0c7423 */ /* 0x000fc8000000400d */
[C---:B------:R-:W-:Y:S01]  /*1560*/  FADD R14, R12.reuse, -12583039 ;  /* 0xcb40007f0c0e7421 */ /* 0x040fe20000000000 */
[----:B------:R-:W-:-:S03]  /*1570*/  SHF.L.U32 R12, R12, 0x17, RZ ;  /* 0x000000170c0c7819 */ /* 0x000fc600000006ff */
[----:B------:R-:W-:-:S04]  /*1580*/  FFMA R14, R11, 1.4426950216293334961, -R14 ;  /* 0x3fb8aa3b0b0e7823 */ /* 0x000fc8000000080e */
[----:B------:R-:W-:-:S04]  /*1590*/  FFMA R14, R11, 1.925963033500011079e-08, R14 ;  /* 0x32a570600b0e7823 */ /* 0x000fc8000000000e */
[----:B------:R-:W0:Y:S02]  /*15a0*/  MUFU.EX2 R11, R14 ;  /* 0x0000000e000b7308 */ /* 0x000e240000000800 */
[----:B0-----:R-:W-:Y:S01]  /*15b0*/  FMUL R12, R12, R11 ;  /* 0x0000000b0c0c7220 */ /* 0x001fe20000400000 */
[----:B------:R-:W-:-:S03]  /*15c0*/  LOP3.LUT R11, R7, 0xc00, RZ, 0xfc, !PT ;  /* 0x00000c00070b7812 */ /* 0x000fc600078efcff */
[----:B------:R-:W-:Y:S01]  /*15d0*/  FADD R10, R10, R12 ;  /* 0x0000000c0a0a7221 */ /* 0x000fe20000000000 */
[----:B------:R0:W-:Y:S06]  /*15e0*/  STS [R31+0x2000], R12 ;  /* 0x0020000c1f007388 */ /* 0x0001ec0000000800 */
.L_x_465:
[----:B------:R-:W-:Y:S05]  /*15f0*/  BSYNC.RECONVERGENT B1 ;  /* 0x0000000000017941 */ /* 0x000fea0003800200 */
.L_x_464:
[----:B------:R-:W-:-:S04]  /*1600*/  ISETP.GE.U32.AND P6, PT, R0, 0xc00, PT ;  /* 0x00000c000000780c */ /* 0x000fc80003fc6070 */
[----:B------:R-:W-:-:S13]  /*1610*/  ISETP.GE.U32.AND.EX P6, PT, R3, RZ, PT, P6 ;  /* 0x000000ff0300720c */ /* 0x000fda0003fc6160 */
[----:B------:R-:W-:Y:S05]  /*1620*/  @!P6 BRA `(.L_x_463) ;  /* 0x0000000000e8e947 */ /* 0x000fea0003800000 */
[----:B0---4-:R-:W-:-:S05]  /*1630*/  MOV R12, 0x400 ;  /* 0x00000400000c7802 */ /* 0x011fca0000000f00 */
[----:B------:R-:W-:-:S05]  /*1640*/  VIADD R12, R12, 0x150 ;  /* 0x000001500c0c7836 */ /* 0x000fca0000000000 */
[----:B------:R-:W-:-:S07]  /*1650*/  LEA R12, R9, R12, 0x18 ;  /* 0x0000000c090c7211 */ /* 0x000fce00078ec0ff */
.L_x_466:
[C---:B0-----:R-:W-:Y:S02]  /*1660*/  IMAD R9, R11.reuse, 0x4, R12 ;  /* 0x000000040b097824 */ /* 0x041fe400078e020c */
[----:B------:R-:W-:Y:S02]  /*1670*/  HFMA2 R23, -RZ, RZ, 3.7421875, 0 ;  /* 0x437c0000ff177431 */ /* 0x000fe400000001ff */
[----:B------:R-:W-:Y:S02]  /*1680*/  IMAD.MOV.U32 R22, RZ, RZ, 0x3bbb989d ;  /* 0x3bbb989dff167424 */ /* 0x000fe400078e00ff */
[----:B------:R-:W-:Y:S01]  /*1690*/  VIADD R11, R11, 0x1000 ;  /* 0x000010000b0b7836 */ /* 0x000fe20000000000 */
[----:B------:R-:W3:Y:S04]  /*16a0*/  LDS R13, [R9] ;  /* 0x00000000090d7984 */ /* 0x000ee80000000800 */
[----:B------:R-:W0:Y:S01]  /*16b0*/  LDS R17, [R9+0x1000] ;  /* 0x0010000009117984 */ /* 0x000e220000000800 */
[----:B------:R-:W-:-:S03]  /*16c0*/  ISETP.GE.U32.AND P6, PT, R11, UR4, PT ;  /* 0x000000040b007c0c */ /* 0x000fc6000bfc6070 */
[----:B------:R-:W4:Y:S01]  /*16d0*/  LDS R19, [R9+0x2000] ;  /* 0x0020000009137984 */ /* 0x000f220000000800 */
[----:B------:R-:W-:-:S03]  /*16e0*/  ISETP.GE.U32.AND.EX P6, PT, RZ, UR5, PT, P6 ;  /* 0x00000005ff007c0c */ /* 0x000fc6000bfc6160 */
[----:B------:R-:W5:Y:S01]  /*16f0*/  LDS R21, [R9+0x3000] ;  /* 0x0030000009157984 */ /* 0x000f620000000800 */
[C---:B---3--:R-:W-:Y:S01]  /*1700*/  FADD R15, -R8.reuse, R13 ;  /* 0x0000000d080f7221 */ /* 0x048fe20000000100 */
[----:B0-----:R-:W-:-:S03]  /*1710*/  FADD R17, -R8, R17 ;  /* 0x0000001108117221 */ /* 0x001fc60000000100 */
[-C--:B------:R-:W-:Y:S01]  /*1720*/  FFMA.SAT R13, R15, R22.reuse, 0.5 ;  /* 0x3f0000000f0d7423 */ /* 0x080fe20000002016 */
[----:B-1----:R-:W-:-:S03]  /*1730*/  FFMA.SAT R14, R17, R22, 0.5 ;  /* 0x3f000000110e7423 */ /* 0x002fc60000002016 */
[-C--:B------:R-:W-:Y:S01]  /*1740*/  FFMA.RM R13, R13, R23.reuse, 12582913 ;  /* 0x4b4000010d0d7423 */ /* 0x080fe20000004017 */
[----:B----4-:R-:W-:Y:S01]  /*1750*/  FADD R19, -R8, R19 ;  /* 0x0000001308137221 */ /* 0x010fe20000000100 */
[----:B------:R-:W-:Y:S02]  /*1760*/  FFMA.RM R14, R14, R23, 12582913 ;  /* 0x4b4000010e0e7423 */ /* 0x000fe40000004017 */
[----:B------:R-:W-:Y:S01]  /*1770*/  FADD R16, R13, -12583039 ;  /* 0xcb40007f0d107421 */ /* 0x000fe20000000000 */
[----:B-----5:R-:W-:Y:S01]  /*1780*/  FADD R21, -R8, R21 ;  /* 0x0000001508157221 */ /* 0x020fe20000000100 */
[C---:B------:R-:W-:Y:S02]  /*1790*/  FADD R18, R14.reuse, -12583039 ;  /* 0xcb40007f0e127421 */ /* 0x040fe40000000000 */
[----:B------:R-:W-:Y:S01]  /*17a0*/  FFMA R16, R15, 1.4426950216293334961, -R16 ;  /* 0x3fb8aa3b0f107823 */ /* 0x000fe20000000810 */
[----:B------:R-:W-:Y:S02]  /*17b0*/  IMAD.SHL.U32 R14, R14, 0x800000, RZ ;  /* 0x008000000e0e7824 */ /* 0x000fe400078e00ff */
[----:B------:R-:W-:Y:S01]  /*17c0*/  FFMA R18, R17, 1.4426950216293334961, -R18 ;  /* 0x3fb8aa3b11127823 */ /* 0x000fe20000000812 */
[----:B------:R-:W-:Y:S01]  /*17d0*/  FFMA R15, R15, 1.925963033500011079e-08, R16 ;  /* 0x32a570600f0f7823 */ /* 0x000fe20000000010 */
[----:B------:R-:W-:-:S02]  /*17e0*/  FFMA.SAT R16, R19, R22, 0.5 ;  /* 0x3f00000013107423 */ /* 0x000fc40000002016 */
[----:B------:R-:W-:Y:S01]  /*17f0*/  FFMA R18, R17, 1.925963033500011079e-08, R18 ;  /* 0x32a5706011127823 */ /* 0x000fe20000000012 */
[----:B------:R-:W-:Y:S01]  /*1800*/  FFMA.SAT R17, R21, R22, 0.5 ;  /* 0x3f00000015117423 */ /* 0x000fe20000002016 */
[-C--:B------:R-:W-:Y:S01]  /*1810*/  FFMA.RM R20, R16, R23.reuse, 12582913 ;  /* 0x4b40000110147423 */ /* 0x080fe20000004017 */
[----:B------:R-:W0:Y:S02]  /*1820*/  MUFU.EX2 R15, R15 ;  /* 0x0000000f000f7308 */ /* 0x000e240000000800 */
[----:B------:R-:W-:Y:S01]  /*1830*/  FFMA.RM R22, R17, R23, 12582913 ;  /* 0x4b40000111167423 */ /* 0x000fe20000004017 */
[C---:B------:R-:W-:Y:S01]  /*1840*/  FADD R16, R20.reuse, -12583039 ;  /* 0xcb40007f14107421 */ /* 0x040fe20000000000 */
[----:B------:R-:W-:Y:S02]  /*1850*/  IMAD.SHL.U32 R20, R20, 0x800000, RZ ;  /* 0x0080000014147824 */ /* 0x000fe400078e00ff */
[C---:B------:R-:W-:Y:S01]  /*1860*/  FADD R26, R22.reuse, -12583039 ;  /* 0xcb40007f161a7421 */ /* 0x040fe20000000000 */
[----:B------:R-:W-:Y:S01]  /*1870*/  FFMA R16, R19, 1.4426950216293334961, -R16 ;  /* 0x3fb8aa3b13107823 */ /* 0x000fe20000000810 */
[----:B------:R-:W1:Y:S01]  /*1880*/  MUFU.EX2 R17, R18 ;  /* 0x0000001200117308 */ /* 0x000e620000000800 */
[----:B------:R-:W-:Y:S01]  /*1890*/  SHF.L.U32 R22, R22, 0x17, RZ ;  /* 0x0000001716167819 */ /* 0x000fe200000006ff */
[----:B------:R-:W-:Y:S01]  /*18a0*/  FFMA R26, R21, 1.4426950216293334961, -R26 ;  /* 0x3fb8aa3b151a7823 */ /* 0x000fe2000000081a */
[----:B------:R-:W-:Y:S01]  /*18b0*/  FFMA R19, R19, 1.925963033500011079e-08, R16 ;  /* 0x32a5706013137823 */ /* 0x000fe20000000010 */
[----:B------:R-:W-:-:S02]  /*18c0*/  IMAD.SHL.U32 R16, R13, 0x800000, RZ ;  /* 0x008000000d107824 */ /* 0x000fc400078e00ff */
[----:B------:R-:W-:-:S03]  /*18d0*/  FFMA R26, R21, 1.925963033500011079e-08, R26 ;  /* 0x32a57060151a7823 */ /* 0x000fc6000000001a */
[----:B------:R-:W3:Y:S01]  /*18e0*/  MUFU.EX2 R19, R19 ;  /* 0x0000001300137308 */ /* 0x000ee20000000800 */
[----:B0-----:R-:W-:-:S04]  /*18f0*/  FMUL R15, R16, R15 ;  /* 0x0000000f100f7220 */ /* 0x001fc80000400000 */
[----:B------:R-:W-:Y:S01]  /*1900*/  FADD R10, R15, R10 ;  /* 0x0000000a0f0a7221 */ /* 0x000fe20000000000 */
[----:B------:R0:W-:Y:S02]  /*1910*/  STS [R9], R15 ;  /* 0x0000000f09007388 */ /* 0x0001e40000000800 */
[----:B------:R-:W4:Y:S01]  /*1920*/  MUFU.EX2 R21, R26 ;  /* 0x0000001a00157308 */ /* 0x000f220000000800 */
[----:B-1----:R-:W-:-:S04]  /*1930*/  FMUL R14, R14, R17 ;  /* 0x000000110e0e7220 */ /* 0x002fc80000400000 */
[----:B------:R-:W-:Y:S01]  /*1940*/  FADD R10, R10, R14 ;  /* 0x0000000e0a0a7221 */ /* 0x000fe20000000000 */
[----:B------:R0:W-:Y:S01]  /*1950*/  STS [R9+0x1000], R14 ;  /* 0x0010000e09007388 */ /* 0x0001e20000000800 */
[----:B---3--:R-:W-:-:S04]  /*1960*/  FMUL R20, R20, R19 ;  /* 0x0000001314147220 */ /* 0x008fc80000400000 */
[----:B------:R-:W-:Y:S01]  /*1970*/  FADD R10, R10, R20 ;  /* 0x000000140a0a7221 */ /* 0x000fe20000000000 */
[----:B------:R0:W-:Y:S01]  /*1980*/  STS [R9+0x2000], R20 ;  /* 0x0020001409007388 */ /* 0x0001e20000000800 */
[----:B----4-:R-:W-:-:S04]  /*1990*/  FMUL R21, R22, R21 ;  /* 0x0000001516157220 */ /* 0x010fc80000400000 */
[----:B------:R-:W-:Y:S01]  /*19a0*/  FADD R10, R10, R21 ;  /* 0x000000150a0a7221 */ /* 0x000fe20000000000 */
[----:B------:R0:W-:Y:S01]  /*19b0*/  STS [R9+0x3000], R21 ;  /* 0x0030001509007388 */ /* 0x0001e20000000800 */
[----:B------:R-:W-:Y:S05]  /*19c0*/  @!P6 BRA `(.L_x_466) ;  /* 0xfffffffc0024e947 */ /* 0x000fea000383ffff */
.L_x_463:
[----:B------:R-:W-:Y:S05]  /*19d0*/  BSYNC.RECONVERGENT B0 ;  /* 0x0000000000007941 */ /* 0x000fea0003800200 */
.L_x_462:
[----:B------:R-:W-:Y:S01]  /*19e0*/  IMAD.MOV.U32 R17, RZ, RZ, R10 ;  /* 0x000000ffff117224 */ /* 0x000fe200078e000a */
[----:B------:R-:W-:Y:S01]  /*19f0*/  ISETP.GT.AND P6, PT, R28, 0xf, PT ;  /* 0x0000000f1c00780c */ /* 0x000fe20003fc4270 */
[----:B------:R-:W-:Y:S03]  /*1a00*/  BSSY.RECONVERGENT B0, `(.L_x_467) ;  /* 0x0000038000007945 */ /* 0x000fe60003800200 */
[----:B0--3--:R-:W0:Y:S02]  /*1a10*/  SHFL.DOWN PT, R8, R17, 0x1, 0x1f ;  /* 0x08201f0011087f89 */ /* 0x009e2400000e0000 */
        /* <DEDUP_REMOVED lines=14> */
[----:B-1--4-:R-:W1:Y:S04]  /*1b00*/  LDS.128 R12, [R24+0xd0] ;  /* 0x0000d000180c7984 */ /* 0x012e680000000c00 */
[----:B------:R-:W3:Y:S04]  /*1b10*/  LDS.128 R20, [R24+0xe0] ;  /* 0x0000e00018147984 */ /* 0x000ee80000000c00 */
[----:B------:R-:W4:Y:S01]  /*1b20*/  LDS.128 R8, [R24+0xf0] ;  /* 0x0000f00018087984 */ /* 0x000f220000000c00 */
[----:B0-----:R-:W-:-:S04]  /*1b30*/  FADD R17, R17, R16 ;  /* 0x0000001011117221 */ /* 0x001fc80000000000 */
[----:B-1----:R-:W-:Y:S02]  /*1b40*/  FADD R12, R17, R12 ;  /* 0x0000000c110c7221 */ /* 0x002fe40000000000 */
[----:B------:R-:W0:Y:S02]  /*1b50*/  LDS.128 R16, [R24+0x100] ;  /* 0x0001000018107984 */ /* 0x000e240000000c00 */
[----:B------:R-:W-:-:S04]  /*1b60*/  FADD R13, R12, R13 ;  /* 0x0000000d0c0d7221 */ /* 0x000fc80000000000 */
[----:B------:R-:W-:-:S04]  /*1b70*/  FADD R14, R13, R14 ;  /* 0x0000000e0d0e7221 */ /* 0x000fc80000000000 */
[----:B------:R-:W-:-:S04]  /*1b80*/  FADD R15, R14, R15 ;  /* 0x0000000f0e0f7221 */ /* 0x000fc80000000000 */
[----:B---3--:R-:W-:Y:S02]  /*1b90*/  FADD R20, R15, R20 ;  /* 0x000000140f147221 */ /* 0x008fe40000000000 */
[----:B------:R-:W1:Y:S02]  /*1ba0*/  LDS.128 R12, [R24+0x110] ;  /* 0x00011000180c7984 */ /* 0x000e640000000c00 */
[----:B------:R-:W-:-:S04]  /*1bb0*/  FADD R21, R20, R21 ;  /* 0x0000001514157221 */ /* 0x000fc80000000000 */
[----:B------:R-:W-:-:S04]  /*1bc0*/  FADD R22, R21, R22 ;  /* 0x0000001615167221 */ /* 0x000fc80000000000 */
[----:B------:R-:W-:-:S04]  /*1bd0*/  FADD R23, R22, R23 ;  /* 0x0000001716177221 */ /* 0x000fc80000000000 */
[----:B----4-:R-:W-:Y:S02]  /*1be0*/  FADD R8, R23, R8 ;  /* 0x0000000817087221 */ /* 0x010fe40000000000 */
[----:B------:R-:W3:Y:S02]  /*1bf0*/  LDS.128 R20, [R24+0x120] ;  /* 0x0001200018147984 */ /* 0x000ee40000000c00 */
[----:B------:R-:W-:-:S04]  /*1c00*/  FADD R9, R8, R9 ;  /* 0x0000000908097221 */ /* 0x000fc80000000000 */
[----:B------:R-:W-:-:S04]  /*1c10*/  FADD R10, R9, R10 ;  /* 0x0000000a090a7221 */ /* 0x000fc80000000000 */
[----:B------:R-:W-:-:S04]  /*1c20*/  FADD R11, R10, R11 ;  /* 0x0000000b0a0b7221 */ /* 0x000fc80000000000 */
[----:B0-----:R-:W-:Y:S02]  /*1c30*/  FADD R16, R11, R16 ;  /* 0x000000100b107221 */ /* 0x001fe40000000000 */
[----:B------:R-:W0:Y:S02]  /*1c40*/  LDS.128 R8, [R24+0x130] ;  /* 0x0001300018087984 */ /* 0x000e240000000c00 */
[----:B------:R-:W-:-:S04]  /*1c50*/  FADD R17, R16, R17 ;  /* 0x0000001110117221 */ /* 0x000fc80000000000 */
[----:B------:R-:W-:-:S04]  /*1c60*/  FADD R18, R17, R18 ;  /* 0x0000001211127221 */ /* 0x000fc80000000000 */
[----:B------:R-:W-:-:S04]  /*1c70*/  FADD R19, R18, R19 ;  /* 0x0000001312137221 */ /* 0x000fc80000000000 */
        /* <DEDUP_REMOVED lines=15> */
[----:B------:R3:W-:Y:S02]  /*1d70*/  STS [R24+0x14c], R13 ;  /* 0x00014c0d18007388 */ /* 0x0007e40000000800 */
.L_x_468:
[----:B------:R-:W-:Y:S05]  /*1d80*/  BSYNC.RECONVERGENT B0 ;  /* 0x0000000000007941 */ /* 0x000fea0003800200 */
.L_x_467:
[----:B------:R-:W-:Y:S06]  /*1d90*/  BAR.SYNC.DEFER_BLOCKING 0x0 ;  /* 0x0000000000007b1d */ /* 0x000fec0000010000 */
[----:B------:R-:W0:Y:S01]  /*1da0*/  LDCU.64 UR12, c[0x0][0x390] ;  /* 0x00007200ff0c77ac */ /* 0x000e220008000a00 */
[----:B------:R-:W-:Y:S01]  /*1db0*/  BSSY.RECONVERGENT B0, `(.L_x_469) ;  /* 0x0000161000007945 */ /* 0x000fe20003800200 */
[----:B------:R-:W0:Y:S03]  /*1dc0*/  LDCU.128 UR8, c[0x0][0x390] ;  /* 0x00007200ff0877ac */ /* 0x000e260008000c00 */
[----:B------:R-:W-:Y:S05]  /*1dd0*/  @P0 BRA `(.L_x_470) ;  /* 0x0000001400780947 */ /* 0x000fea0003800000 */
[----:B---3--:R3:W0:Y:S01]  /*1de0*/  LDS R13, [R24+0x14c] ;  /* 0x00014c00180d7984 */ /* 0x0086220000000800 */
[----:B------:R-:W-:Y:S01]  /*1df0*/  LEA.HI R16, R32, 0x1, RZ, 0x16 ;  /* 0x0000000120107811 */ /* 0x000fe200078fb0ff */
[----:B------:R-:W-:Y:S01]  /*1e00*/  BSSY.RECONVERGENT B3, `(.L_x_471) ;  /* 0x0000098000037945 */ /* 0x000fe20003800200 */
[----:B------:R-:W-:Y:S02]  /*1e10*/  IMAD.MOV.U32 R15, RZ, RZ, R7 ;  /* 0x000000ffff0f7224 */ /* 0x000fe400078e0007 */
[----:B------:R-:W-:-:S04]  /*1e20*/  LOP3.LUT R16, R16, 0x3, RZ, 0xc0, !PT ;  /* 0x0000000310107812 */ /* 0x000fc800078ec0ff */
[----:B------:R-:W-:-:S13]  /*1e30*/  ISETP.NE.AND P0, PT, R16, RZ, PT ;  /* 0x000000ff1000720c */ /* 0x000fda0003f05270 */
[----:B---3--:R-:W-:Y:S05]  /*1e40*/  @!P0 BRA `(.L_x_472) ;  /* 0x00000008004c8947 */ /* 0x008fea0003800000 */
[----:B------:R-:W3:Y:S01]  /*1e50*/  LDS R8, [R31] ;  /* 0x000000001f087984 */ /* 0x000ee20000000800 */
[----:B0-----:R-:W0:Y:S01]  /*1e60*/  MUFU.RCP R10, R13 ;  /* 0x0000000d000a7308 */ /* 0x001e220000001000 */
[----:B------:R-:W-:Y:S01]  /*1e70*/  BSSY.RECONVERGENT B4, `(.L_x_473) ;  /* 0x000000c000047945 */ /* 0x000fe20003800200 */
[----:B0-----:R-:W-:-:S04]  /*1e80*/  FFMA R9, -R13, R10, 1 ;  /* 0x3f8000000d097423 */ /* 0x001fc8000000010a */
[----:B------:R-:W-:Y:S02]  /*1e90*/  FFMA R9, R10, R9, R10 ;  /* 0x000000090a097223 */ /* 0x000fe4000000000a */
[----:B---3--:R-:W0:Y:S02]  /*1ea0*/  FCHK P0, R8, R13 ;  /* 0x0000000d08007302 */ /* 0x008e240000000000 */
[----:B------:R-:W-:-:S04]  /*1eb0*/  FFMA R10, R8, R9, RZ ;  /* 0x00000009080a7223 */ /* 0x000fc800000000ff */
[----:B------:R-:W-:-:S04]  /*1ec0*/  FFMA R15, -R13, R10, R8 ;  /* 0x0000000a0d0f7223 */ /* 0x000fc80000000108 */
[----:B------:R-:W-:Y:S01]  /*1ed0*/  FFMA R15, R9, R15, R10 ;  /* 0x0000000f090f7223 */ /* 0x000fe2000000000a */
[----:B0-----:R-:W-:Y:S06]  /*1ee0*/  @!P0 BRA `(.L_x_474) ;  /* 0x0000000000108947 */ /* 0x001fec0003800000 */
[----:B------:R-:W-:Y:S02]  /*1ef0*/  MOV R9, R13 ;  /* 0x0000000d00097202 */ /* 0x000fe40000000f00 */
[----:B------:R-:W-:-:S07]  /*1f00*/  MOV R18, 0x1f20 ;  /* 0x00001f2000127802 */ /* 0x000fce0000000f00 */
[----:B-12-4-:R-:W-:Y:S05]  /*1f10*/  CALL.REL.NOINC `($__internal_8_$__cuda_sm3x_div_rn_noftz_f32_slowpath) ;  /* 0x0000001400cc7944 */ /* 0x016fea0003c00000 */
[----:B------:R-:W-:-:S07]  /*1f20*/  IMAD.MOV.U32 R15, RZ, RZ, R14 ;  /* 0x000000ffff0f7224 */ /* 0x000fce00078e000e */
.L_x_474:
[----:B------:R-:W-:Y:S05]  /*1f30*/  BSYNC.RECONVERGENT B4 ;  /* 0x0000000000047941 */ /* 0x000fea0003800200 */
.L_x_473:
[----:B----4-:R-:W-:Y:S01]  /*1f40*/  IMAD R12, R2, 0x4, R31 ;  /* 0x00000004020c7824 */ /* 0x010fe200078e021f */
[----:B------:R-:W0:Y:S01]  /*1f50*/  MUFU.RCP R8, R13 ;  /* 0x0000000d00087308 */ /* 0x000e220000001000 */
[----:B------:R-:W-:Y:S03]  /*1f60*/  BSSY.RECONVERGENT B4, `(.L_x_475) ;  /* 0x000000d000047945 */ /* 0x000fe60003800200 */
[----:B------:R-:W3:Y:S01]  /*1f70*/  LDS R10, [R12] ;  /* 0x000000000c0a7984 */ /* 0x000ee20000000800 */
[----:B0-----:R-:W-:-:S04]  /*1f80*/  FFMA R9, -R13, R8, 1 ;  /* 0x3f8000000d097423 */ /* 0x001fc80000000108 */
[----:B------:R-:W-:Y:S01]  /*1f90*/  FFMA R8, R8, R9, R8 ;  /* 0x0000000908087223 */ /* 0x000fe20000000008 */
[----:B---3--:R-:W0:Y:S03]  /*1fa0*/  FCHK P0, R10, R13 ;  /* 0x0000000d0a007302 */ /* 0x008e260000000000 */
[----:B------:R-:W-:-:S04]  /*1fb0*/  FFMA R9, R8, R10, RZ ;  /* 0x0000000a08097223 */ /* 0x000fc800000000ff */
[----:B-1----:R-:W-:-:S04]  /*1fc0*/  FFMA R14, -R13, R9, R10 ;  /* 0x000000090d0e7223 */ /* 0x002fc8000000010a */
[----:B------:R-:W-:Y:S01]  /*1fd0*/  FFMA R14, R8, R14, R9 ;  /* 0x0000000e080e7223 */ /* 0x000fe20000000009 */
[----:B0-----:R-:W-:Y:S06]  /*1fe0*/  @!P0 BRA `(.L_x_476) ;  /* 0x0000000000108947 */ /* 0x001fec0003800000 */
[----:B------:R-:W-:Y:S01]  /*1ff0*/  IMAD.MOV.U32 R8, RZ, RZ, R10 ;  /* 0x000000ffff087224 */ /* 0x000fe200078e000a */
[----:B------:R-:W-:Y:S02]  /*2000*/  MOV R9, R13 ;  /* 0x0000000d00097202 */ /* 0x000fe40000000f00 */
[----:B------:R-:W-:-:S07]  /*2010*/  MOV R18, 0x2030 ;  /* 0x0000203000127802 */ /* 0x000fce0000000f00 */
[----:B--2---:R-:W-:Y:S05]  /*2020*/  CALL.REL.NOINC `($__internal_8_$__cuda_sm3x_div_rn_noftz_f32_slowpath) ;  /* 0x0000001400887944 */ /* 0x004fea0003c00000 */
.L_x_476:
[----:B------:R-:W-:Y:S05]  /*2030*/  BSYNC.RECONVERGENT B4 ;  /* 0x0000000000047941 */ /* 0x000fea0003800200 */
.L_x_475:
[----:B------:R-:W0:Y:S01]  /*2040*/  LDCU.128 UR4, c[0x0][0x390] ;  /* 0x00007200ff0477ac */ /* 0x000e220008000c00 */
[C---:B------:R-:W-:Y:S01]  /*2050*/  IMAD.SHL.U32 R10, R7.reuse, 0x2, RZ ;  /* 0x00000002070a7824 */ /* 0x040fe200078e00ff */
[----:B------:R-:W-:Y:S01]  /*2060*/  F2FP.BF16.F32.PACK_AB R19, R14, R15 ;  /* 0x0000000f0e13723e */ /* 0x000fe200000010ff */
[----:B------:R-:W-:Y:S01]  /*2070*/  IMAD.MOV.U32 R11, RZ, RZ, RZ ;  /* 0x000000ffff0b7224 */ /* 0x000fe200078e00ff */
        /* <DEDUP_REMOVED lines=30> */
[----:B--2---:R-:W-:Y:S05]  /*2260*/  CALL.REL.NOINC `($__internal_8_$__cuda_sm3x_div_rn_noftz_f32_slowpath) ;  /* 0x0000001000f87944 */ /* 0x004fea0003c00000 */
[----:B------:R-:W-:-:S07]  /*2270*/  MOV R15, R14 ;  /* 0x0000000e000f7202 */ /* 0x000fce0000000f00 */
.L_x_478:
[----:B------:R-:W-:Y:S05]  /*2280*/  BSYNC.RECONVERGENT B4 ;  /* 0x0000000000047941 */ /* 0x000fea0003800200 */
.L_x_477:
        /* <DEDUP_REMOVED lines=14> */
[----:B------:R-:W-:-:S07]  /*2370*/  IMAD.MOV.U32 R18, RZ, RZ, R14 ;  /* 0x000000ffff127224 */ /* 0x000fce00078e000e */
.L_x_480:
[----:B------:R-:W-:Y:S05]  /*2380*/  BSYNC.RECONVERGENT B4 ;  /* 0x0000000000047941 */ /* 0x000fea0003800200 */
.L_x_479:
[----:B------:R-:W-:Y:S01]  /*2390*/  IADD3 R9, P0, PT, R10, 0x800, RZ ;  /* 0x000008000a097810 */ /* 0x000fe20007f1e0ff */
[----:B------:R-:W0:Y:S01]  /*23a0*/  LDCU.64 UR4, c[0x0][0x390] ;  /* 0x00007200ff0477ac */ /* 0x000e220008000a00 */
[----:B------:R-:W-:Y:S02]  /*23b0*/  R2UR UR6, R36 ;  /* 0x00000000240672ca */ /* 0x000fe400000e0000 */
[----:B------:R-:W-:Y:S02]  /*23c0*/  IADD3.X R14, PT, PT, RZ, R17, RZ, P0, !PT ;  /* 0x00000011ff0e7210 */ /* 0x000fe400007fe4ff */
[----:B------:R-:W-:Y:S02]  /*23d0*/  R2UR UR7, R37 ;  /* 0x00000000250772ca */ /* 0x000fe400000e0000 */
[----:B------:R-:W-:Y:S02]  /*23e0*/  LEA.HI R9, P0, R14, R9, RZ, 0x1 ;  /* 0x000000090e097211 */ /* 0x000fe400078108ff */
[----:B------:R-:W-:Y:S01]  /*23f0*/  F2FP.BF16.F32.PACK_AB R19, R18, R15 ;  /* 0x0000000f1213723e */ /* 0x000fe200000010ff */
[----:B------:R-:W-:-:S02]  /*2400*/  IMAD.MOV.U32 R15, RZ, RZ, R30 ;  /* 0x000000ffff0f7224 */ /* 0x000fc400078e001e */
        /* <DEDUP_REMOVED lines=19> */
[----:B------:R-:W-:Y:S01]  /*2540*/  MOV R8, R14 ;  /* 0x0000000e00087202 */ /* 0x000fe20000000f00 */
[----:B------:R-:W-:Y:S01]  /*2550*/  IMAD.MOV.U32 R9, RZ, RZ, R13 ;  /* 0x000000ffff097224 */ /* 0x000fe200078e000d */
[----:B------:R-:W-:-:S07]  /*2560*/  MOV R18, 0x2580 ;  /* 0x0000258000127802 */ /* 0x000fce0000000f00 */
[----:B--2---:R-:W-:Y:S05]  /*2570*/  CALL.REL.NOINC `($__internal_8_$__cuda_sm3x_div_rn_noftz_f32_slowpath) ;  /* 0x0000001000347944 */ /* 0x004fea0003c00000 */
[----:B------:R-:W-:-:S07]  /*2580*/  IMAD.MOV.U32 R15, RZ, RZ, R14 ;  /* 0x000000ffff0f7224 */ /* 0x000fce00078e000e */
.L_x_482:
[----:B------:R-:W-:Y:S05]  /*2590*/  BSYNC.RECONVERGENT B4 ;  /* 0x0000000000047941 */ /* 0x000fea0003800200 */
.L_x_481:
        /* <DEDUP_REMOVED lines=11> */
[----:B------:R-:W-:Y:S02]  /*2650*/  MOV R9, R13 ;  /* 0x0000000d00097202 */ /* 0x000fe40000000f00 */
[----:B------:R-:W-:-:S07]  /*2660*/  MOV R18, 0x2680 ;  /* 0x0000268000127802 */ /* 0x000fce0000000f00 */
[----:B--2---:R-:W-:Y:S05]  /*2670*/  CALL.REL.NOINC `($__internal_8_$__cuda_sm3x_div_rn_noftz_f32_slowpath) ;  /* 0x0000000c00f47944 */ /* 0x004fea0003c00000 */
.L_x_484:
[----:B------:R-:W-:Y:S05]  /*2680*/  BSYNC.RECONVERGENT B4 ;  /* 0x0000000000047941 */ /* 0x000fea0003800200 */
.L_x_483:
[----:B------:R-:W-:Y:S01]  /*2690*/  IADD3 R9, P0, PT, R10, 0x1000, RZ ;  /* 0x000010000a097810 */ /* 0x000fe20007f1e0ff */
[----:B------:R-:W0:Y:S01]  /*26a0*/  LDCU.64 UR4, c[0x0][0x390] ;  /* 0x00007200ff0477ac */ /* 0x000e220008000a00 */
[----:B------:R-:W-:Y:S02]  /*26b0*/  R2UR UR6, R36 ;  /* 0x00000000240672ca */ /* 0x000fe400000e0000 */
[----:B------:R-:W-:Y:S01]  /*26c0*/  R2UR UR7, R37 ;  /* 0x00000000250772ca */ /* 0x000fe200000e0000 */
[----:B------:R-:W-:Y:S01]  /*26d0*/  IMAD.X R10, RZ, RZ, R17, P0 ;  /* 0x000000ffff0a7224 */ /* 0x000fe200000e0611 */
[----:B------:R-:W-:Y:S02]  /*26e0*/  F2FP.BF16.F32.PACK_AB R11, R14, R15 ;  /* 0x0000000f0e0b723e */ /* 0x000fe400000010ff */
[----:B------:R-:W-:Y:S02]  /*26f0*/  LOP3.LUT R15, R7, 0xc00, RZ, 0xfc, !PT ;  /* 0x00000c00070f7812 */ /* 0x000fe400078efcff */
        /* <DEDUP_REMOVED lines=8> */
.L_x_472:
[----:B0-----:R-:W-:Y:S05]  /*2780*/  BSYNC.RECONVERGENT B3 ;  /* 0x0000000000037941 */ /* 0x001fea0003800200 */
.L_x_471:
[----:B------:R-:W-:-:S13]  /*2790*/  ISETP.GE.U32.AND P0, PT, R32, 0xc00, PT ;  /* 0x00000c002000780c */ /* 0x000fda0003f06070 */
[----:B------:R-:W-:Y:S05]  /*27a0*/  @!P0 BRA `(.L_x_470) ;  /* 0x0000000c00048947 */ /* 0x000fea0003800000 */
.L_x_501:
[----:B0-----:R-:W0:Y:S01]  /*27b0*/  S2UR UR5, SR_CgaCtaId ;  /* 0x00000000000579c3 */ /* 0x001e220000008800 */
[----:B------:R-:W-:Y:S01]  /*27c0*/  UMOV UR4, 0x400 ;  /* 0x0000040000047882 */ /* 0x000fe20000000000 */
[----:B---3--:R-:W3:Y:S01]  /*27d0*/  MUFU.RCP R8, R13 ;  /* 0x0000000d00087308 */ /* 0x008ee20000001000 */
[----:B------:R-:W-:Y:S01]  /*27e0*/  UIADD3 UR4, UPT, UPT, UR4, 0x150, URZ ;  /* 0x0000015004047890 */ /* 0x000fe2000fffe0ff */
[----:B------:R-:W-:Y:S01]  /*27f0*/  BSSY.RECONVERGENT B3, `(.L_x_485) ;  /* 0x0000010000037945 */ /* 0x000fe20003800200 */
[----:B---3--:R-:W-:-:S04]  /*2800*/  FFMA R9, -R13, R8, 1 ;  /* 0x3f8000000d097423 */ /* 0x008fc80000000108 */
        /* <DEDUP_REMOVED lines=9> */
[----:B------:R-:W-:Y:S01]  /*28a0*/  MOV R8, R10 ;  /* 0x0000000a00087202 */ /* 0x000fe20000000f00 */
[----:B------:R-:W-:Y:S01]  /*28b0*/  IMAD.MOV.U32 R9, RZ, RZ, R13 ;  /* 0x000000ffff097224 */ /* 0x000fe200078e000d */
[----:B------:R-:W-:-:S07]  /*28c0*/  MOV R18, 0x28e0 ;  /* 0x000028e000127802 */ /* 0x000fce0000000f00 */
[----:B-12-4-:R-:W-:Y:S05]  /*28d0*/  CALL.REL.NOINC `($__internal_8_$__cuda_sm3x_div_rn_noftz_f32_slowpath) ;  /* 0x0000000c005c7944 */ /* 0x016fea0003c00000 */
[----:B------:R-:W-:-:S07]  /*28e0*/  IMAD.MOV.U32 R16, RZ, RZ, R14 ;  /* 0x000000ffff107224 */ /* 0x000fce00078e000e */
.L_x_486:
[----:B------:R-:W-:Y:S05]  /*28f0*/  BSYNC.RECONVERGENT B3 ;  /* 0x0000000000037941 */ /* 0x000fea0003800200 */
.L_x_485:
[----:B----4-:R-:W-:Y:S01]  /*2900*/  IMAD R12, R2, 0x4, R17 ;  /* 0x00000004020c7824 */ /* 0x010fe200078e0211 */
[----:B------:R-:W0:Y:S01]  /*2910*/  MUFU.RCP R8, R13 ;  /* 0x0000000d00087308 */ /* 0x000e220000001000 */
[----:B------:R-:W-:Y:S03]  /*2920*/  BSSY.RECONVERGENT B3, `(.L_x_487) ;  /* 0x000000e000037945 */ /* 0x000fe60003800200 */
[----:B-1----:R-:W1:Y:S01]  /*2930*/  LDS R14, [R12] ;  /* 0x000000000c0e7984 */ /* 0x002e620000000800 */
[----:B0-----:R-:W-:-:S04]  /*2940*/  FFMA R9, -R13, R8, 1 ;  /* 0x3f8000000d097423 */ /* 0x001fc80000000108 */
[----:B------:R-:W-:Y:S01]  /*2950*/  FFMA R8, R8, R9, R8 ;  /* 0x0000000908087223 */ /* 0x000fe20000000008 */
[----:B-1----:R-:W0:Y:S03]  /*2960*/  FCHK P0, R14, R13 ;  /* 0x0000000d0e007302 */ /* 0x002e260000000000 */
        /* <DEDUP_REMOVED lines=9> */
.L_x_488:
[----:B------:R-:W-:Y:S05]  /*2a00*/  BSYNC.RECONVERGENT B3 ;  /* 0x0000000000037941 */ /* 0x000fea0003800200 */
.L_x_487:
[----:B------:R-:W-:Y:S01]  /*2a10*/  IMAD R11, R5, UR10, RZ ;  /* 0x0000000a050b7c24 */ /* 0x000fe2000f8e02ff */
[----:B------:R-:W0:Y:S01]  /*2a20*/  LDS R14, [R17+0x1000] ;  /* 0x00100000110e7984 */ /* 0x000e220000000800 */
[----:B------:R-:W-:Y:S01]  /*2a30*/  IMAD.SHL.U32 R10, R15, 0x2, RZ ;  /* 0x000000020f0a7824 */ /* 0x000fe200078e00ff */
[----:B------:R-:W1:Y:S01]  /*2a40*/  MUFU.RCP R18, R13 ;  /* 0x0000000d00127308 */ /* 0x000e620000001000 */
[----:B------:R-:W-:Y:S02]  /*2a50*/  IMAD R19, R4, UR11, R11 ;  /* 0x0000000b04137c24 */ /* 0x000fe4000f8e020b */
[----:B------:R-:W-:Y:S01]  /*2a60*/  HFMA2 R11, -RZ, RZ, 0, 0 ;  /* 0x00000000ff0b7431 */ /* 0x000fe200000001ff */
[----:B------:R-:W-:Y:S01]  /*2a70*/  R2UR UR4, R36 ;  /* 0x00000000240472ca */ /* 0x000fe200000e0000 */
[----:B------:R-:W-:Y:S01]  /*2a80*/  BSSY.RECONVERGENT B3, `(.L_x_489) ;  /* 0x0000019000037945 */ /* 0x000fe20003800200 */
[----:B------:R-:W-:Y:S02]  /*2a90*/  R2UR UR5, R37 ;  /* 0x00000000250572ca */ /* 0x000fe400000e0000 */
[----:B------:R-:W-:Y:S01]  /*2aa0*/  F2FP.BF16.F32.PACK_AB R9, R9, R16 ;  /* 0x000000100909723e */ /* 0x000fe200000010ff */
[----:B------:R-:W-:-:S04]  /*2ab0*/  IMAD.WIDE.U32 R10, R4, UR10, R10 ;  /* 0x0000000a040a7c25 */ /* 0x000fc8000f8e000a */
[----:B------:R-:W-:Y:S02]  /*2ac0*/  IMAD.IADD R19, R19, 0x1, R11 ;  /* 0x0000000113137824 */ /* 0x000fe400078e020b */
[----:B-1----:R-:W-:-:S03]  /*2ad0*/  FFMA R23, -R13, R18, 1 ;  /* 0x3f8000000d177423 */ /* 0x002fc60000000112 */
[----:B------:R-:W-:-:S05]  /*2ae0*/  LEA.HI R8, P0, R19, R10, RZ, 0x1 ;  /* 0x0000000a13087211 */ /* 0x000fca00078108ff */
[----:B------:R-:W-:Y:S02]  /*2af0*/  IMAD.SHL.U32 R20, R8, 0x2, RZ ;  /* 0x0000000208147824 */ /* 0x000fe400078e00ff */
[----:B------:R-:W-:-:S03]  /*2b00*/  IMAD.X R21, RZ, RZ, R19, P0 ;  /* 0x000000ffff157224 */ /* 0x000fc600000e0613 */
[----:B------:R-:W-:Y:S02]  /*2b10*/  LOP3.LUT R20, R20, 0xfffffffc, RZ, 0xc0, !PT ;  /* 0xfffffffc14147812 */ /* 0x000fe400078ec0ff */
[----:B------:R-:W-:Y:S02]  /*2b20*/  SHF.L.U64.HI R8, R8, 0x1, R21 ;  /* 0x0000000108087819 */ /* 0x000fe40000010215 */
        /* <DEDUP_REMOVED lines=9> */
[----:B------:R-:W-:Y:S01]  /*2bc0*/  MOV R8, R14 ;  /* 0x0000000e00087202 */ /* 0x000fe20000000f00 */
[----:B------:R-:W-:Y:S01]  /*2bd0*/  IMAD.MOV.U32 R9, RZ, RZ, R13 ;  /* 0x000000ffff097224 */ /* 0x000fe200078e000d */
[----:B------:R-:W-:-:S07]  /*2be0*/  MOV R18, 0x2c00 ;  /* 0x00002c0000127802 */ /* 0x000fce0000000f00 */
[----:B--2---:R-:W-:Y:S05]  /*2bf0*/  CALL.REL.NOINC `($__internal_8_$__cuda_sm3x_div_rn_noftz_f32_slowpath) ;  /* 0x0000000800947944 */ /* 0x004fea0003c00000 */
[----:B------:R-:W-:-:S07]  /*2c00*/  IMAD.MOV.U32 R16, RZ, RZ, R14 ;  /* 0x000000ffff107224 */ /* 0x000fce00078e000e */
.L_x_490:
[----:B------:R-:W-:Y:S05]  /*2c10*/  BSYNC.RECONVERGENT B3 ;  /* 0x0000000000037941 */ /* 0x000fea0003800200 */
.L_x_489:
        /* <DEDUP_REMOVED lines=14> */
[----:B------:R-:W-:-:S07]  /*2d00*/  IMAD.MOV.U32 R9, RZ, RZ, R14 ;  /* 0x000000ffff097224 */ /* 0x000fce00078e000e */
.L_x_492:
[----:B------:R-:W-:Y:S05]  /*2d10*/  BSYNC.RECONVERGENT B3 ;  /* 0x0000000000037941 */ /* 0x000fea0003800200 */
.L_x_491:
        /* <DEDUP_REMOVED lines=26> */
[----:B--2---:R-:W-:Y:S05]  /*2ec0*/  CALL.REL.NOINC `($__internal_8_$__cuda_sm3x_div_rn_noftz_f32_slowpath) ;  /* 0x0000000400e07944 */ /* 0x004fea0003c00000 */
[----:B------:R-:W-:-:S07]  /*2ed0*/  IMAD.MOV.U32 R16, RZ, RZ, R14 ;  /* 0x000000ffff107224 */ /* 0x000fce00078e000e */
.L_x_494:
[----:B------:R-:W-:Y:S05]  /*2ee0*/  BSYNC.RECONVERGENT B3 ;  /* 0x0000000000037941 */ /* 0x000fea0003800200 */
.L_x_493:
        /* <DEDUP_REMOVED lines=15> */
.L_x_496:
[----:B------:R-:W-:Y:S05]  /*2fe0*/  BSYNC.RECONVERGENT B3 ;  /* 0x0000000000037941 */ /* 0x000fea0003800200 */
.L_x_495:
[----:B------:R0:W1:Y:S01]  /*2ff0*/  LDS R14, [R17+0x3000] ;  /* 0x00300000110e7984 */ /* 0x0000620000000800 */
[----:B------:R-:W-:Y:S01]  /*3000*/  IADD3 R8, P0, PT, R10, 0x1000, RZ ;  /* 0x000010000a087810 */ /* 0x000fe20007f1e0ff */
[----:B------:R-:W0:Y:S01]  /*3010*/  MUFU.RCP R18, R13 ;  /* 0x0000000d00127308 */ /* 0x000e220000001000 */
        /* <DEDUP_REMOVED lines=9> */
[----:B0-----:R-:W-:Y:S01]  /*30b0*/  FFMA R17, -R13, R18, 1 ;  /* 0x3f8000000d117423 */ /* 0x001fe20000000112 */
[----:B------:R-:W-:Y:S02]  /*30c0*/  SHF.L.U64.HI R8, R8, 0x1, R21 ;  /* 0x0000000108087819 */ /* 0x000fe40000010215 */
[----:B------:R-:W-:-:S04]  /*30d0*/  IADD3 R20, P0, PT, R20, UR12, RZ ;  /* 0x0000000c14147c10 */ /* 0x000fc8000ff1e0ff */
[----:B------:R-:W-:Y:S01]  /*30e0*/  IADD3.X R21, PT, PT, R8, UR13, RZ, P0, !PT ;  /* 0x0000000d08157c10 */ /* 0x000fe200087fe4ff */
[----:B------:R-:W-:-:S04]  /*30f0*/  FFMA R8, R18, R17, R18 ;  /* 0x0000001112087223 */ /* 0x000fc80000000012 */
[----:B------:R0:W-:Y:S03]  /*3100*/  STG.E desc[UR4][R20.64], R9 ;  /* 0x0000000914007986 */ /* 0x0001e6000c101904 */
[----:B-1----:R-:W1:Y:S01]  /*3110*/  FCHK P0, R14, R13 ;  /* 0x0000000d0e007302 */ /* 0x002e620000000000 */
        /* <DEDUP_REMOVED lines=8> */
[----:B------:R-:W-:-:S07]  /*31a0*/  MOV R16, R14 ;  /* 0x0000000e00107202 */ /* 0x000fce0000000f00 */
.L_x_498:
[----:B------:R-:W-:Y:S05]  /*31b0*/  BSYNC.RECONVERGENT B3 ;  /* 0x0000000000037941 */ /* 0x000fea0003800200 */
.L_x_497:
        /* <DEDUP_REMOVED lines=15> */
.L_x_500:
[----:B------:R-:W-:Y:S05]  /*32b0*/  BSYNC.RECONVERGENT B3 ;  /* 0x0000000000037941 */ /* 0x000fea0003800200 */
.L_x_499:
        /* <DEDUP_REMOVED lines=16> */
.L_x_470:
[----:B0-----:R-:W-:Y:S05]  /*33c0*/  BSYNC.RECONVERGENT B0 ;  /* 0x0000000000007941 */ /* 0x001fea0003800200 */
.L_x_469:
[----:B------:R-:W0:Y:S01]  /*33d0*/  LDCU.64 UR4, c[0x0][0x3a0] ;  /* 0x00007400ff0477ac */ /* 0x000e220008000a00 */
[----:B------:R-:W-:-:S04]  /*33e0*/  IADD3 R4, P0, PT, R29, R4, RZ ;  /* 0x000000041d047210 */ /* 0x000fc80007f1e0ff */
[----:B------:R-:W-:Y:S02]  /*33f0*/  IADD3.X R5, PT, PT, RZ, R5, RZ, P0, !PT ;  /* 0x00000005ff057210 */ /* 0x000fe400007fe4ff */
[----:B0-----:R-:W-:-:S04]  /*3400*/  ISETP.GE.U32.AND P0, PT, R4, UR4, PT ;  /* 0x0000000404007c0c */ /* 0x001fc8000bf06070 */
[----:B------:R-:W-:-:S13]  /*3410*/  ISETP.GE.AND.EX P0, PT, R5, UR5, PT, P0 ;  /* 0x0000000505007c0c */ /* 0x000fda000bf06300 */
[----:B------:R-:W-:Y:S05]  /*3420*/  @!P0 BRA `(.L_x_502) ;  /* 0xffffffcc00d08947 */ /* 0x000fea000383ffff */
[----:B------:R-:W-:Y:S05]  /*3430*/  EXIT ;  /* 0x000000000000794d */ /* 0x000fea0003800000 */
.L_x_458:
[----:B------:R-:W-:Y:S01]  /*3440*/  IMAD.MOV.U32 R13, RZ, RZ, R17 ;  /* 0x000000ffff0d7224 */ /* 0x000fe200078e0011 */
[----:B------:R-:W-:Y:S01]  /*3450*/  MOV R15, 0xffffffff ;  /* 0xffffffff000f7802 */ /* 0x000fe20000000f00 */
[----:B------:R-:W-:Y:S02]  /*3460*/  IMAD.MOV.U32 R12, RZ, RZ, 0x1 ;  /* 0x00000001ff0c7424 */ /* 0x000fe400078e00ff */
[----:B------:R-:W-:-:S07]  /*3470*/  IMAD.MOV.U32 R11, RZ, RZ, 0x1f ;  /* 0x0000001fff0b7424 */ /* 0x000fce00078e00ff */
[----:B01----:R-:W-:Y:S05]  /*3480*/  WARPSYNC.COLLECTIVE R15, `(.L_x_503) ;  /* 0x000000000f087348 */ /* 0x003fea0003c00000 */
[----:B01----:R0:W1:Y:S02]  /*3490*/  SHFL.DOWN P6, R14, R13, R12, R11 ;  /* 0x0800000c0d0e7389 */ /* 0x00306400000c000b */
[----:B01----:R-:W-:Y:S05]  /*34a0*/  ENDCOLLECTIVE ;  /* 0x000000000000791b */ /* 0x003fea0003800000 */
.L_x_503:
[----:B------:R-:W-:Y:S01]  /*34b0*/  IMAD.MOV.U32 R12, RZ, RZ, 0x2 ;  /* 0x00000002ff0c7424 */ /* 0x000fe200078e00ff */
[----:B------:R-:W-:-:S05]  /*34c0*/  @!P3 FMNMX R17, R14, R17, !PT ;  /* 0x000000110e11b209 */ /* 0x000fca0007800000 */
[----:B------:R-:W-:-:S07]  /*34d0*/  IMAD.MOV.U32 R13, RZ, RZ, R17 ;  /* 0x000000ffff0d7224 */ /* 0x000fce00078e0011 */
[----:B------:R-:W-:Y:S05]  /*34e0*/  WARPSYNC.COLLECTIVE R15, `(.L_x_504) ;  /* 0x000000000f087348 */ /* 0x000fea0003c00000 */
[----:B------:R0:W1:Y:S02]  /*34f0*/  SHFL.DOWN P6, R14, R13, R12, R11 ;  /* 0x0800000c0d0e7389 */ /* 0x00006400000c000b */
[----:B01----:R-:W-:Y:S05]  /*3500*/  ENDCOLLECTIVE ;  /* 0x000000000000791b */ /* 0x003fea0003800000 */
.L_x_504:
[----:B------:R-:W-:Y:S01]  /*3510*/  HFMA2 R12, -RZ, RZ, 0, 2.384185791015625e-07 ;  /* 0x00000004ff0c7431 */ /* 0x000fe200000001ff */
[----:B------:R-:W-:-:S05]  /*3520*/  @!P2 FMNMX R17, R17, R14, !PT ;  /* 0x0000000e1111a209 */ /* 0x000fca0007800000 */
[----:B------:R-:W-:-:S07]  /*3530*/  IMAD.MOV.U32 R13, RZ, RZ, R17 ;  /* 0x000000ffff0d7224 */ /* 0x000fce00078e0011 */
[----:B------:R-:W-:Y:S05]  /*3540*/  WARPSYNC.COLLECTIVE R15, `(.L_x_505) ;  /* 0x000000000f087348 */ /* 0x000fea0003c00000 */
[----:B------:R0:W1:Y:S02]  /*3550*/  SHFL.DOWN P6, R14, R13, R12, R11 ;  /* 0x0800000c0d0e7389 */ /* 0x00006400000c000b */
[----:B01----:R-:W-:Y:S05]  /*3560*/  ENDCOLLECTIVE ;  /* 0x000000000000791b */ /* 0x003fea0003800000 */
.L_x_505:
[----:B------:R-:W-:Y:S01]  /*3570*/  IMAD.MOV.U32 R12, RZ, RZ, 0x8 ;  /* 0x00000008ff0c7424 */ /* 0x000fe200078e00ff */
[----:B------:R-:W-:-:S05]  /*3580*/  @!P1 FMNMX R17, R17, R14, !PT ;  /* 0x0000000e11119209 */ /* 0x000fca0007800000 */
[----:B------:R-:W-:-:S07]  /*3590*/  IMAD.MOV.U32 R13, RZ, RZ, R17 ;  /* 0x000000ffff0d7224 */ /* 0x000fce00078e0011 */
[----:B------:R-:W-:Y:S05]  /*35a0*/  WARPSYNC.COLLECTIVE R15, `(.L_x_506) ;  /* 0x000000000f087348 */ /* 0x000fea0003c00000 */
[----:B------:R0:W1:Y:S02]  /*35b0*/  SHFL.DOWN P6, R14, R13, R12, R11 ;  /* 0x0800000c0d0e7389 */ /* 0x00006400000c000b */
[----:B01----:R-:W-:Y:S05]  /*35c0*/  ENDCOLLECTIVE ;  /* 0x000000000000791b */ /* 0x003fea0003800000 */
.L_x_506:
[----:B------:R-:W-:Y:S02]  /*35d0*/  MOV R12, 0x10 ;  /* 0x00000010000c7802 */ /* 0x000fe40000000f00 */
[----:B------:R-:W-:-:S04]  /*35e0*/  FMNMX R9, R17, R14, !PT ;  /* 0x0000000e11097209 */ /* 0x000fc80007800000 */
[----:B------:R-:W-:-:S05]  /*35f0*/  FSEL R8, R17, R9, P4 ;  /* 0x0000000911087208 */ /* 0x000fca0002000000 */
[----:B------:R-:W-:-:S07]  /*3600*/  IMAD.MOV.U32 R13, RZ, RZ, R8 ;  /* 0x000000ffff0d7224 */ /* 0x000fce00078e0008 */
[----:B------:R-:W-:Y:S05]  /*3610*/  WARPSYNC.COLLECTIVE R15, `(.L_x_507) ;  /* 0x000000000f087348 */ /* 0x000fea0003c00000 */
[----:B------:R0:W1:Y:S02]  /*3620*/  SHFL.DOWN P6, R14, R13, R12, R11 ;  /* 0x0800000c0d0e7389 */ /* 0x00006400000c000b */
[----:B01----:R-:W-:Y:S05]  /*3630*/  ENDCOLLECTIVE ;  /* 0x000000000000791b */ /* 0x003fea0003800000 */
.L_x_507:
[----:B------:R-:W-:Y:S05]  /*3640*/  BRA `(.L_x_508) ;  /* 0xffffffd800447947 */ /* 0x000fea000383ffff */
        .weak           $__internal_8_$__cuda_sm3x_div_rn_noftz_f32_slowpath
        .type           $__internal_8_$__cuda_sm3x_div_rn_noftz_f32_slowpath,@function
        .size           $__internal_8_$__cuda_sm3x_div_rn_noftz_f32_slowpath,(.L_x_25460 - $__internal_8_$__cuda_sm3x_div_rn_noftz_f32_slowpath)
$__internal_8_$__cuda_sm3x_div_rn_noftz_f32_slowpath:
        /* <DEDUP_REMOVED lines=34> */
.L_x_510:
        /* <DEDUP_REMOVED lines=51> */
.L_x_517:
[----:B------:R-:W-:-:S04]  /*3ba0*/  LOP3.LUT R9, R9, 0x80000000, RZ, 0xc0, !PT ;  /* 0x8000000009097812 */ /* 0x000fc800078ec0ff */
[----:B------:R-:W-:Y:S01]  /*3bb0*/  LOP3.LUT R9, R9, 0x7f800000, RZ, 0xfc, !PT ;  /* 0x7f80000009097812 */ /* 0x000fe200078efcff */
[----:B------:R-:W-:Y:S06]  /*3bc0*/  BRA `(.L_x_518) ;  /* 0x0000000000047947 */ /* 0x000fec0003800000 */
.L_x_516:
[----:B------:R-:W-:-:S07]  /*3bd0*/  IMAD R9, R21, 0x800000, R9 ;  /* 0x0080000015097824 */ /* 0x000fce00078e0209 */
.L_x_518:
[----:B------:R-:W-:Y:S05]  /*3be0*/  BSYNC.RECONVERGENT B2 ;  /* 0x0000000000027941 */ /* 0x000fea0003800200 */
.L_x_515:
[----:B------:R-:W-:Y:S05]  /*3bf0*/  BRA `(.L_x_519) ;  /* 0x0000000000207947 */ /* 0x000fea0003800000 */
.L_x_514:
[----:B------:R-:W-:-:S04]  /*3c00*/  LOP3.LUT R9, R9, 0x80000000, R8, 0x48, !PT ;  /* 0x8000000009097812 */ /* 0x000fc800078e4808 */
[----:B------:R-:W-:Y:S01]  /*3c10*/  LOP3.LUT R9, R9, 0x7f800000, RZ, 0xfc, !PT ;  /* 0x7f80000009097812 */ /* 0x000fe200078efcff */
[----:B------:R-:W-:Y:S06]  /*3c20*/  BRA `(.L_x_519) ;  /* 0x0000000000147947 */ /* 0x000fec0003800000 */
.L_x_513:
[----:B------:R-:W-:Y:S01]  /*3c30*/  LOP3.LUT R9, R9, 0x80000000, R8, 0x48, !PT ;  /* 0x8000000009097812 */ /* 0x000fe200078e4808 */
[----:B------:R-:W-:Y:S06]  /*3c40*/  BRA `(.L_x_519) ;  /* 0x00000000000c7947 */ /* 0x000fec0003800000 */
.L_x_512:
[----:B------:R-:W0:Y:S01]  /*3c50*/  MUFU.RSQ R9, -QNAN ;  /* 0xffc0000000097908 */ /* 0x000e220000001400 */
[----:B------:R-:W-:Y:S05]  /*3c60*/  BRA `(.L_x_519) ;  /* 0x0000000000047947 */ /* 0x000fea0003800000 */
.L_x_511:
[----:B------:R-:W-:-:S07]  /*3c70*/  FADD.FTZ R9, R8, R9 ;  /* 0x0000000908097221 */ /* 0x000fce0000010000 */
.L_x_519:
[----:B------:R-:W-:Y:S05]  /*3c80*/  BSYNC.RECONVERGENT B1 ;  /* 0x0000000000017941 */ /* 0x000fea0003800200 */
.L_x_509:
[----:B0-----:R-:W-:Y:S01]  /*3c90*/  MOV R14, R9 ;  /* 0x00000009000e7202 */ /* 0x001fe20000000f00 */
[----:B------:R-:W-:Y:S02]  /*3ca0*/  IMAD.MOV.U32 R8, RZ, RZ, R18 ;  /* 0x000000ffff087224 */ /* 0x000fe400078e0012 */
[----:B------:R-:W-:-:S04]  /*3cb0*/  IMAD.MOV.U32 R9, RZ, RZ, 0x0 ;  /* 0x00000000ff097424 */ /* 0x000fc800078e00ff */
[----:B------:R-:W-:Y:S05]  /*3cc0*/  RET.REL.NODEC R8 `(_Z20SoftmaxBlockSMemImplI10DirectLoadI13__nv_bfloat16fE11DirectStoreIfS1_EfLi2ELi1024EL9Algorithm0EEvT_T0_ll) ;  /* 0xffffffc008cc7950 */ /* 0x000fea0003c3ffff */
.L_x_520:
        /* <DEDUP_REMOVED lines=11> */
.L_x_25460:


//--------------------- .text._Z20SoftmaxBlockSMemImplI10DirectLoadI13__nv_bfloat16fE11DirectStoreIfS1_EfLi2ELi128EL9Algorithm0EEvT_T0_ll --------------------------
	.section	.text._Z20SoftmaxBlockSMemImplI10DirectLoadI13__nv_bfloat16fE11DirectStoreIfS1_EfLi2ELi128EL9Algorithm0EEvT_T0_ll,"ax",@progbits
	.align	128
        .global         _Z20SoftmaxBlockSMemImplI10DirectLoadI13__nv_bfloat16fE11DirectStoreIfS1_EfLi2ELi128EL9Algorithm0EEvT_T0_ll
        .type           _Z20SoftmaxBlockSMemImplI10DirectLoadI13__nv_bfloat16fE11DirectStoreIfS1_EfLi2ELi128EL9Algorithm0EEvT_T0_ll,@function
        .size           _Z20SoftmaxBlockSMemImplI10DirectLoadI13__nv_bfloat16fE11DirectStoreIfS1_EfLi2ELi128EL9Algorithm0EEvT_T0_ll,(.L_x_25461 - _Z20SoftmaxBlockSMemImplI10DirectLoadI13__nv_bfloat16fE11DirectStoreIfS1_EfLi2ELi128EL9Algorithm0EEvT_T0_ll)
        .other          _Z20SoftmaxBlockSMemImplI10DirectLoadI13__nv_bfloat16fE11DirectStoreIfS1_EfLi2ELi128EL9Algorithm0EEvT_T0_ll,@"STO_CUDA_ENTRY STV_DEFAULT"
_Z20SoftmaxBlockSMemImplI10DirectLoadI13__nv_bfloat16fE11DirectStoreIfS1_EfLi2ELi128EL9Algorithm0EEvT_T0_ll:
.text._Z20SoftmaxBlockSMemImplI10DirectLoadI13__nv_bfloat16fE11DirectStoreIfS1_EfLi2ELi128EL9Algorithm0EEvT_T0_ll:
        /* <DEDUP_REMOVED lines=22> */
.L_x_521:
        /* <DEDUP_REMOVED lines=8> */
[----:B------:R-:W3:Y:S01]  /*01e0*/  S2R R24, SR_TID.X ;  /* 0x0000000000187919 */ /* 0x000ee20000002100 */
[----:B------:R-:W-:-:S03]  /*01f0*/  MOV R17, RZ ;  /* 0x000000ff00117202 */ /* 0x000fc60000000f00 */
[C---:B------:R-:W-:Y:S01]  /*0200*/  VIADD R4, R2.reuse, 0x1c ;  /* 0x0000001c02047836 */ /* 0x040fe20000000000 */
[----:B------:R-:W4:Y:S01]  /*0210*/  S2R R27, SR_LANEID ;  /* 0x00000000001b7919 */ /* 0x000f220000000000 */
[----:B------:R-:W0:Y:S01]  /*0220*/  LDC R25, c[0x0][0x370] ;  /* 0x0000dc00ff197b82 */ /* 0x000e220000000800 */
[----:B------:R-:W-:-:S07]  /*0230*/  VIADD R8, R2, 0x40 ;  /* 0x0000004002087836 */ /* 0x000fce0000000000 */
[----:B------:R-:W0:Y:S01]  /*0240*/  LDC.64 R6, c[0x0][0x358] ;  /* 0x0000d600ff067b82 */ /* 0x000e220000000a00 */
[----:B--2---:R-:W-:Y:S02]  /*0250*/  LEA.HI R21, P0, R19, R18, RZ, 0x1 ;  /* 0x0000001213157211 */ /* 0x004fe400078108ff */
[C---:B-1----:R-:W-:Y:S02]  /*0260*/  LEA R5, R9.reuse, R4, 0x18 ;  /* 0x0000000409057211 */ /* 0x042fe400078ec0ff */
[----:B------:R-:W-:Y:S02]  /*0270*/  IADD3.X R4, PT, PT, RZ, R19, RZ, P0, !PT ;  /* 0x00000013ff047210 */ /* 0x000fe400007fe4ff */
[----:B---3--:R-:W-:Y:S01]  /*0280*/  SHF.R.U32.HI R0, RZ, 0x3, R24 ;  /* 0x00000003ff007819 */ /* 0x008fe20000011618 */
[----:B------:R-:W-:Y:S01]  /*0290*/  VIADD R16, R24, 0x100 ;  /* 0x0000010018107836 */ /* 0x000fe20000000000 */
[----:B------:R-:W-:Y:S02]  /*02a0*/  LEA R3, R9, R2, 0x18 ;  /* 0x0000000209037211 */ /* 0x000fe400078ec0ff */
[----:B------:R-:W-:-:S02]  /*02b0*/  LOP3.LUT R2, RZ, R24, RZ, 0x33, !PT ;  /* 0x00000018ff027212 */ /* 0x000fc400078e33ff */
[----:B------:R-:W-:Y:S02]  /*02c0*/  SHF.R.U64 R21, R21, 0x1, R4 ;  /* 0x0000000115157819 */ /* 0x000fe40000001204 */
[----:B------:R-:W-:Y:S02]  /*02d0*/  LOP3.LUT R0, R0, 0x7c, RZ, 0xc0, !PT ;  /* 0x0000007c00007812 */ /* 0x000fe400078ec0ff */
[----:B------:R-:W-:Y:S01]  /*02e0*/  LEA R9, R9, R8, 0x18 ;  /* 0x0000000809097211 */ /* 0x000fe200078ec0ff */
[C---:B------:R-:W-:Y:S01]  /*02f0*/  IMAD.IADD R4, R2.reuse, 0x1, R21 ;  /* 0x0000000102047824 */ /* 0x040fe200078e0215 */
[----:B------:R-:W-:Y:S01]  /*0300*/  IADD3 R23, P0, PT, R2, R18, RZ ;  /* 0x0000001202177210 */ /* 0x000fe20007f1e0ff */
[C---:B------:R-:W-:Y:S02]  /*0310*/  IMAD.IADD R22, R0.reuse, 0x1, R3 ;  /* 0x0000000100167824 */ /* 0x040fe400078e0203 */
[----:B------:R-:W-:Y:S01]  /*0320*/  IMAD.IADD R20, R0, 0x1, R5 ;  /* 0x0000000100147824 */ /* 0x000fe200078e0205 */
[----:B------:R-:W-:Y:S01]  /*0330*/  IADD3.X R19, PT, PT, R19, -0x1, RZ, P0, !PT ;  /* 0xffffffff13137810 */ /* 0x000fe200007fe4ff */
[----:B------:R-:W-:Y:S01]  /*0340*/  IMAD.U32 R18, RZ, RZ, UR4 ;  /* 0x00000004ff127e24 */ /* 0x000fe2000f8e00ff */
[----:B------:R-:W-:Y:S01]  /*0350*/  LOP3.LUT R26, R23, 0x180, RZ, 0xc0, !PT ;  /* 0x00000180171a7812 */ /* 0x000fe200078ec0ff */
[----:B0---4-:R-:W-:-:S07]  /*0360*/  IMAD R2, R24, 0x4, R9 ;  /* 0x0000000418027824 */ /* 0x011fce00078e0209 */
.L_x_567:
[----:B------:R-:W-:Y:S01]  /*0370*/  ISETP.GE.AND P0, PT, R24, R21, PT ;  /* 0x000000151800720c */ /* 0x000fe20003f06270 */
[----:B------:R-:W-:Y:S01]  /*0380*/  BSSY.RECONVERGENT B0, `(.L_x_522) ;  /* 0x00000a8000007945 */ /* 0x000fe20003800200 */
[----:B---3--:R-:W-:-:S11]  /*0390*/  MOV R5, 0xff800000 ;  /* 0xff80000000057802 */ /* 0x008fd60000000f00 */
[----:B012-4-:R-:W-:Y:S05]  /*03a0*/  @P0 BRA `(.L_x_523) ;  /* 0x0000000800940947 */ /* 0x017fea0003800000 */
        /* <DEDUP_REMOVED lines=76> */
.L_x_525:
[----:B------:R-:W-:Y:S05]  /*0870*/  BSYNC.RECONVERGENT B1 ;  /* 0x0000000000017941 */ /* 0x000fea0003800200 */
.L_x_524:
[----:B------:R-:W-:Y:S05]  /*0880*/  @!P1 BRA `(.L_x_523) ;  /* 0x00000004005c9947 */ /* 0x000fea0003800000 */
[----:B------:R-:W2:Y:S01]  /*0890*/  S2R R8, SR_CgaCtaId ;  /* 0x0000000000087919 */ /* 0x000ea20000008800 */
[----:B01----:R-:W-:-:S04]  /*08a0*/  MOV R3, 0x400 ;  /* 0x0000040000037802 */ /* 0x003fc80000000f00 */
[----:B------:R-:W-:-:S04]  /*08b0*/  IADD3 R3, PT, PT, R3, 0x40, RZ ;  /* 0x0000004003037810 */ /* 0x000fc80007ffe0ff */
[----:B--2---:R-:W-:-:S07]  /*08c0*/  LEA R3, R8, R3, 0x18 ;  /* 0x0000000308037211 */ /* 0x004fce00078ec0ff */
.L_x_526:
        /* <DEDUP_REMOVED lines=83> */
.L_x_523:
[----:B------:R-:W-:Y:S05]  /*0e00*/  BSYNC.RECONVERGENT B0 ;  /* 0x0000000000007941 */ /* 0x000fea0003800200 */
.L_x_522:
        /* <DEDUP_REMOVED lines=19> */
.L_x_573:
[----:B------:R-:W-:Y:S01]  /*0f40*/  IMAD.MOV.U32 R5, RZ, RZ, R0 ;  /* 0x000000ffff057224 */ /* 0x000fe200078e0000 */
[----:B------:R-:W-:Y:S01]  /*0f50*/  PLOP3.LUT P4, PT, PT, PT, PT, 0x8, 0x80 ;  /* 0x000000000080781c */ /* 0x000fe20003f8e170 */
[----:B------:R-:W-:-:S12]  /*0f60*/  @P5 BRA `(.L_x_528) ;  /* 0x0000000000105947 */ /* 0x000fd80003800000 */
[----:B------:R-:W-:Y:S02]  /*0f70*/  ISETP.NE.AND P5, PT, R27, RZ, PT ;  /* 0x000000ff1b00720c */ /* 0x000fe40003fa5270 */
[----:B-1----:R-:W-:-:S11]  /*0f80*/  FMNMX R5, R3, R14, !PT ;  /* 0x0000000e03057209 */ /* 0x002fd60007800000 */
[----:B------:R2:W-:Y:S01]  /*0f90*/  @!P5 STS [R22+0x4], R5 ;  /* 0x000004051600d388 */ /* 0x0005e20000000800 */
[----:B------:R-:W-:-:S13]  /*0fa0*/  @!P5 PLOP3.LUT P4, PT, PT, PT, PT, 0x80, 0x8 ;  /* 0x000000000008d81c */ /* 0x000fda0003f8f070 */
.L_x_528:
[----:B------:R-:W-:Y:S05]  /*0fb0*/  WARPSYNC.ALL ;  /* 0x0000000000007948 */ /* 0x000fea0003800000 */
[C---:B------:R-:W-:Y:S01]  /*0fc0*/  ISETP.NE.AND P5, PT, R24.reuse, RZ, PT ;  /* 0x000000ff1800720c */ /* 0x040fe20003fa5270 */
[----:B0-----:R-:W0:Y:S01]  /*0fd0*/  S2R R0, SR_CgaCtaId ;  /* 0x0000000000007919 */ /* 0x001e220000008800 */
[----:B------:R-:W-:Y:S01]  /*0fe0*/  MOV R3, 0x400 ;  /* 0x0000040000037802 */ /* 0x000fe20000000f00 */
[----:B------:R-:W3:Y:S01]  /*0ff0*/  LDCU.64 UR4, c[0x0][0x3a8] ;  /* 0x00007500ff0477ac */ /* 0x000ee20008000a00 */
[----:B------:R-:W-:Y:S01]  /*1000*/  BSSY.RECONVERGENT B0, `(.L_x_529) ;  /* 0x0000081000007945 */ /* 0x000fe20003800200 */
[----:B------:R-:W-:Y:S01]  /*1010*/  BAR.SYNC.DEFER_BLOCKING 0x0 ;  /* 0x0000000000007b1d */ /* 0x000fe20000010000 */
[----:B---3--:R-:W-:-:S04]  /*1020*/  ISETP.GE.U32.AND P6, PT, R24, UR4, PT ;  /* 0x0000000418007c0c */ /* 0x008fc8000bfc6070 */
[----:B------:R-:W-:Y:S02]  /*1030*/  ISETP.GE.AND.EX P6, PT, RZ, UR5, PT, P6 ;  /* 0x00000005ff007c0c */ /* 0x000fe4000bfc6360 */
[----:B0-----:R-:W-:-:S05]  /*1040*/  LEA R3, R0, R3, 0x18 ;  /* 0x0000000300037211 */ /* 0x001fca00078ec0ff */
[----:B------:R-:W0:Y:S04]  /*1050*/  @!P5 LDS.64 R8, [R3+0x8] ;  /* 0x000008000308d984 */ /* 0x000e280000000a00 */
[----:B------:R-:W3:Y:S01]  /*1060*/  @!P5 LDS R11, [R3+0x10] ;  /* 0x00001000030bd984 */ /* 0x000ee20000000800 */
[----:B0-----:R-:W-:-:S04]  /*1070*/  @!P5 FMNMX3 R8, R5, R8, R9, !PT ;  /* 0x000000080508d276 */ /* 0x001fc80007800009 */
[----:B---3--:R-:W-:Y:S01]  /*1080*/  @!P5 FMNMX R10, R8, R11, !PT ;  /* 0x0000000b080ad209 */ /* 0x008fe20007800000 */
[----:B------:R-:W-:-:S04]  /*1090*/  IMAD.MOV.U32 R8, RZ, RZ, RZ ;  /* 0x000000ffff087224 */ /* 0x000fc800078e00ff */
[----:B------:R0:W-:Y:S01]  /*10a0*/  @!P5 STS [R3+0x18], R10 ;  /* 0x0000180a0300d388 */ /* 0x0001e20000000800 */
[----:B------:R-:W-:Y:S06]  /*10b0*/  BAR.SYNC.DEFER_BLOCKING 0x0 ;  /* 0x0000000000007b1d */ /* 0x000fec0000010000 */
[----:B------:R-:W-:Y:S05]  /*10c0*/  @P6 BRA `(.L_x_530) ;  /* 0x0000000400d06947 */ /* 0x000fea0003800000 */
[----:B--2---:R2:W3:Y:S01]  /*10d0*/  LDS R5, [R3+0x18] ;  /* 0x0000180003057984 */ /* 0x0044e20000000800 */
[----:B------:R-:W-:Y:S01]  /*10e0*/  ISETP.NE.U32.AND P6, PT, R26, 0x180, PT ;  /* 0x000001801a00780c */ /* 0x000fe20003fc5070 */
[----:B------:R-:W-:Y:S01]  /*10f0*/  BSSY.RECONVERGENT B1, `(.L_x_531) ;  /* 0x0000034000017945 */ /* 0x000fe20003800200 */
[----:B------:R-:W-:Y:S01]  /*1100*/  IMAD.MOV.U32 R8, RZ, RZ, RZ ;  /* 0x000000ffff087224 */ /* 0x000fe200078e00ff */
[----:B------:R-:W-:Y:S02]  /*1110*/  MOV R9, R24 ;  /* 0x0000001800097202 */ /* 0x000fe40000000f00 */
[----:B------:R-:W-:-:S13]  /*1120*/  ISETP.NE.AND.EX P6, PT, RZ, RZ, PT, P6 ;  /* 0x000000ffff00720c */ /* 0x000fda0003fc5360 */
[----:B--2---:R-:W-:Y:S05]  /*1130*/  @!P6 BRA `(.L_x_532) ;  /* 0x0000000000bce947 */ /* 0x004fea0003800000 */
[----:B------:R-:W3:Y:S01]  /*1140*/  LDS R8, [R2] ;  /* 0x0000000002087984 */ /* 0x000ee20000000800 */
[----:B------:R-:W-:Y:S01]  /*1150*/  IMAD.MOV.U32 R15, RZ, RZ, 0x3bbb989d ;  /* 0x3bbb989dff0f7424 */ /* 0x000fe200078e00ff */
[----:B------:R-:W-:Y:S01]  /*1160*/  ISETP.NE.U32.AND P6, PT, R26, RZ, PT ;  /* 0x000000ff1a00720c */ /* 0x000fe20003fc5070 */
[----:B------:R-:W-:-:S03]  /*1170*/  IMAD.MOV.U32 R12, RZ, RZ, 0x437c0000 ;  /* 0x437c0000ff0c7424 */ /* 0x000fc600078e00ff */
        /* <DEDUP_REMOVED lines=8> */
[----:B------:R-:W2:Y:S02]  /*1200*/  MUFU.EX2 R8, R11 ;  /* 0x0000000b00087308 */ /* 0x000ea40000000800 */
[----:B--2---:R-:W-:Y:S01]  /*1210*/  FMUL R13, R9, R8 ;  /* 0x00000008090d7220 */ /* 0x004fe20000400000 */
[----:B------:R-:W-:-:S03]  /*1220*/  IADD3 R9, PT, PT, R24, 0x80, RZ ;  /* 0x0000008018097810 */ /* 0x000fc60007ffe0ff */
[----:B------:R-:W-:Y:S01]  /*1230*/  FADD R8, RZ, R13 ;  /* 0x0000000dff087221 */ /* 0x000fe20000000000 */
[----:B------:R2:W-:Y:S01]  /*1240*/  STS [R2], R13 ;  /* 0x0000000d02007388 */ /* 0x0005e20000000800 */
[----:B------:R-:W-:Y:S05]  /*1250*/  @!P6 BRA `(.L_x_532) ;  /* 0x000000000074e947 */ /* 0x000fea0003800000 */
[----:B0-----:R-:W0:Y:S01]  /*1260*/  LDS R10, [R2+0x200] ;  /* 0x00020000020a7984 */ /* 0x001e220000000800 */
[----:B------:R-:W-:-:S04]  /*1270*/  ISETP.NE.U32.AND P6, PT, R26, 0x80, PT ;  /* 0x000000801a00780c */ /* 0x000fc80003fc5070 */
[----:B------:R-:W-:Y:S01]  /*1280*/  ISETP.NE.AND.EX P6, PT, RZ, RZ, PT, P6 ;  /* 0x000000ffff00720c */ /* 0x000fe20003fc5360 */
[----:B0-----:R-:W-:-:S04]  /*1290*/  FADD R10, -R5, R10 ;  /* 0x0000000a050a7221 */ /* 0x001fc80000000100 */
        /* <DEDUP_REMOVED lines=20> */
[----:B------:R-:W4:Y:S02]  /*13e0*/  MUFU.EX2 R10, R11 ;  /* 0x0000000b000a7308 */ /* 0x000f240000000800 */
[----:B----4-:R-:W-:Y:S01]  /*13f0*/  FMUL R13, R9, R10 ;  /* 0x0000000a090d7220 */ /* 0x010fe20000400000 */
[----:B------:R-:W-:-:S03]  /*1400*/  IADD3 R9, PT, PT, R24, 0x180, RZ ;  /* 0x0000018018097810 */ /* 0x000fc60007ffe0ff */
[----:B------:R-:W-:Y:S01]  /*1410*/  FADD R8, R8, R13 ;  /* 0x0000000d08087221 */ /* 0x000fe20000000000 */
[----:B------:R0:W-:Y:S06]  /*1420*/  STS [R2+0x400], R13 ;  /* 0x0004000d02007388 */ /* 0x0001ec0000000800 */
.L_x_532:
[----:B------:R-:W-:Y:S05]  /*1430*/  BSYNC.RECONVERGENT B1 ;  /* 0x0000000000017941 */ /* 0x000fea0003800200 */
.L_x_531:
[----:B------:R-:W-:-:S04]  /*1440*/  ISETP.GE.U32.AND P6, PT, R23, 0x180, PT ;  /* 0x000001801700780c */ /* 0x000fc80003fc6070 */
[----:B------:R-:W-:-:S13]  /*1450*/  ISETP.GE.U32.AND.EX P6, PT, R19, RZ, PT, P6 ;  /* 0x000000ff1300720c */ /* 0x000fda0003fc6160 */
[----:B------:R-:W-:Y:S05]  /*1460*/  @!P6 BRA `(.L_x_530) ;  /* 0x0000000000e8e947 */ /* 0x000fea0003800000 */
[----:B------:R-:W-:-:S05]  /*1470*/  MOV R11, 0x400 ;  /* 0x00000400000b7802 */ /* 0x000fca0000000f00 */
[----:B------:R-:W-:-:S05]  /*1480*/  VIADD R11, R11, 0x40 ;  /* 0x000000400b0b7836 */ /* 0x000fca0000000000 */
[----:B------:R-:W-:-:S07]  /*1490*/  LEA R0, R0, R11, 0x18 ;  /* 0x0000000b00007211 */ /* 0x000fce00078ec0ff */
.L_x_533:
[C---:B0-----:R-:W-:Y:S02]  /*14a0*/  IMAD R10, R9.reuse, 0x4, R0 ;  /* 0x00000004090a7824 */ /* 0x041fe400078e0200 */
[----:B------:R-:W-:Y:S02]  /*14b0*/  HFMA2 R33, -RZ, RZ, 3.7421875, 0 ;  /* 0x437c0000ff217431 */ /* 0x000fe400000001ff */
[----:B------:R-:W-:Y:S02]  /*14c0*/  IMAD.MOV.U32 R31, RZ, RZ, 0x3bbb989d ;  /* 0x3bbb989dff1f7424 */ /* 0x000fe400078e00ff */
[----:B------:R-:W-:Y:S01]  /*14d0*/  VIADD R9, R9, 0x200 ;  /* 0x0000020009097836 */ /* 0x000fe20000000000 */
[----:B------:R-:W3:Y:S04]  /*14e0*/  LDS R12, [R10] ;  /* 0x000000000a0c7984 */ /* 0x000ee80000000800 */
[----:B-1----:R-:W0:Y:S01]  /*14f0*/  LDS R14, [R10+0x200] ;  /* 0x000200000a0e7984 */ /* 0x002e220000000800 */
[----:B------:R-:W-:-:S03]  /*1500*/  ISETP.GE.U32.AND P6, PT, R9, UR4, PT ;  /* 0x0000000409007c0c */ /* 0x000fc6000bfc6070 */
[----:B------:R-:W1:Y:S01]  /*1510*/  LDS R28, [R10+0x400] ;  /* 0x000400000a1c7984 */ /* 0x000e620000000800 */
[----:B------:R-:W-:-:S03]  /*1520*/  ISETP.GE.U32.AND.EX P6, PT, RZ, UR5, PT, P6 ;  /* 0x00000005ff007c0c */ /* 0x000fc6000bfc6160 */
[----:B------:R-:W5:Y:S01]  /*1530*/  LDS R30, [R10+0x600] ;  /* 0x000600000a1e7984 */ /* 0x000f620000000800 */
[C---:B---3--:R-:W-:Y:S01]  /*1540*/  FADD R12, -R5.reuse, R12 ;  /* 0x0000000c050c7221 */ /* 0x048fe20000000100 */
[----:B0-----:R-:W-:-:S03]  /*1550*/  FADD R14, -R5, R14 ;  /* 0x0000000e050e7221 */ /* 0x001fc60000000100 */
[-C--:B------:R-:W-:Y:S01]  /*1560*/  FFMA.SAT R11, R12, R31.reuse, 0.5 ;  /* 0x3f0000000c0b7423 */ /* 0x080fe2000000201f */
[----:B--2-4-:R-:W-:-:S03]  /*1570*/  FFMA.SAT R13, R14, R31, 0.5 ;  /* 0x3f0000000e0d7423 */ /* 0x014fc6000000201f */
[-C--:B------:R-:W-:Y:S01]  /*1580*/  FFMA.RM R11, R11, R33.reuse, 12582913 ;  /* 0x4b4000010b0b7423 */ /* 0x080fe20000004021 */
[----:B-1----:R-:W-:Y:S01]  /*1590*/  FADD R28, -R5, R28 ;  /* 0x0000001c051c7221 */ /* 0x002fe20000000100 */
[----:B------:R-:W-:Y:S02]  /*15a0*/  FFMA.RM R15, R13, R33, 12582913 ;  /* 0x4b4000010d0f7423 */ /* 0x000fe40000004021 */
[----:B------:R-:W-:Y:S01]  /*15b0*/  FADD R13, R11, -12583039 ;  /* 0xcb40007f0b0d7421 */ /* 0x000fe20000000000 */
[----:B-----5:R-:W-:Y:S01]  /*15c0*/  FADD R32, -R5, R30 ;  /* 0x0000001e05207221 */ /* 0x020fe20000000100 */
[----:B------:R-:W-:Y:S02]  /*15d0*/  IMAD.SHL.U32 R11, R11, 0x800000, RZ ;  /* 0x008000000b0b7824 */ /* 0x000fe400078e00ff */
[C---:B------:R-:W-:Y:S01]  /*15e0*/  FADD R29, R15.reuse, -12583039 ;  /* 0xcb40007f0f1d7421 */ /* 0x040fe20000000000 */
[----:B------:R-:W-:Y:S01]  /*15f0*/  FFMA R13, R12, 1.4426950216293334961, -R13 ;  /* 0x3fb8aa3b0c0d7823 */ /* 0x000fe2000000080d */
[----:B------:R-:W-:-:S02]  /*1600*/  IMAD.SHL.U32 R15, R15, 0x800000, RZ ;  /* 0x008000000f0f7824 */ /* 0x000fc400078e00ff */
[----:B------:R-:W-:Y:S01]  /*1610*/  FFMA R29, R14, 1.4426950216293334961, -R29 ;  /* 0x3fb8aa3b0e1d7823 */ /* 0x000fe2000000081d */
[----:B------:R-:W-:Y:S01]  /*1620*/  FFMA R13, R12, 1.925963033500011079e-08, R13 ;  /* 0x32a570600c0d7823 */ /* 0x000fe2000000000d */
[-C--:B------:R-:W-:Y:S02]  /*1630*/  FFMA.SAT R12, R28, R31.reuse, 0.5 ;  /* 0x3f0000001c0c7423 */ /* 0x080fe4000000201f */
[----:B------:R-:W-:Y:S01]  /*1640*/  FFMA R29, R14, 1.925963033500011079e-08, R29 ;  /* 0x32a570600e1d7823 */ /* 0x000fe2000000001d */
[----:B------:R-:W-:Y:S01]  /*1650*/  FFMA.SAT R14, R32, R31, 0.5 ;  /* 0x3f000000200e7423 */ /* 0x000fe2000000201f */
[-C--:B------:R-:W-:Y:S02]  /*1660*/  FFMA.RM R30, R12, R33.reuse, 12582913 ;  /* 0x4b4000010c1e7423 */ /* 0x080fe40000004021 */
[----:B------:R-:W0:Y:S01]  /*1670*/  MUFU.EX2 R12, R13 ;  /* 0x0000000d000c7308 */ /* 0x000e220000000800 */
[----:B------:R-:W-:Y:S01]  /*1680*/  FFMA.RM R33, R14, R33, 12582913 ;  /* 0x4b4000010e217423 */ /* 0x000fe20000004021 */
[C---:B------:R-:W-:Y:S01]  /*1690*/  FADD R31, R30.reuse, -12583039 ;  /* 0xcb40007f1e1f7421 */ /* 0x040fe20000000000 */
[----:B------:R-:W-:-:S02]  /*16a0*/  IMAD.SHL.U32 R30, R30, 0x800000, RZ ;  /* 0x008000001e1e7824 */ /* 0x000fc400078e00ff */
[C---:B------:R-:W-:Y:S01]  /*16b0*/  FADD R35, R33.reuse, -12583039 ;  /* 0xcb40007f21237421 */ /* 0x040fe20000000000 */
[----:B------:R-:W-:Y:S01]  /*16c0*/  FFMA R31, R28, 1.4426950216293334961, -R31 ;  /* 0x3fb8aa3b1c1f7823 */ /* 0x000fe2000000081f */
[----:B------:R-:W-:Y:S01]  /*16d0*/  SHF.L.U32 R33, R33, 0x17, RZ ;  /* 0x0000001721217819 */ /* 0x000fe200000006ff */
[----:B------:R-:W1:Y:S01]  /*16e0*/  MUFU.EX2 R14, R29 ;  /* 0x0000001d000e7308 */ /* 0x000e620000000800 */
[----:B------:R-:W-:Y:S01]  /*16f0*/  FFMA R35, R32, 1.4426950216293334961, -R35 ;  /* 0x3fb8aa3b20237823 */ /* 0x000fe20000000823 */
[----:B------:R-:W-:-:S03]  /*1700*/  FFMA R31, R28, 1.925963033500011079e-08, R31 ;  /* 0x32a570601c1f7823 */ /* 0x000fc6000000001f */
[----:B------:R-:W-:-:S03]  /*1710*/  FFMA R35, R32, 1.925963033500011079e-08, R35 ;  /* 0x32a5706020237823 */ /* 0x000fc60000000023 */
        /* <DEDUP_REMOVED lines=15> */
.L_x_530:
[----:B------:R-:W-:Y:S05]  /*1810*/  BSYNC.RECONVERGENT B0 ;  /* 0x0000000000007941 */ /* 0x000fea0003800200 */
.L_x_529:
[----:B--23--:R-:W-:Y:S01]  /*1820*/  IMAD.MOV.U32 R5, RZ, RZ, R8 ;  /* 0x000000ffff057224 */ /* 0x00cfe200078e0008 */
[C---:B------:R-:W-:Y:S01]  /*1830*/  ISETP.GT.AND P6, PT, R27.reuse, 0xf, PT ;  /* 0x0000000f1b00780c */ /* 0x040fe20003fc4270 */
[----:B------:R-:W2:Y:S01]  /*1840*/  LDCU.64 UR8, c[0x0][0x390] ;  /* 0x00007200ff0877ac */ /* 0x000ea20008000a00 */
[----:B------:R-:W-:Y:S02]  /*1850*/  BSSY.RECONVERGENT B0, `(.L_x_534) ;  /* 0x000016f000007945 */ /* 0x000fe40003800200 */
[----:B------:R-:W3:Y:S01]  /*1860*/  SHFL.DOWN PT, R0, R5, 0x1, 0x1f ;  /* 0x08201f0005007f89 */ /* 0x000ee200000e0000 */
[----:B------:R-:W0:Y:S01]  /*1870*/  LDCU.128 UR12, c[0x0][0x390] ;  /* 0x00007200ff0c77ac */ /* 0x000e220008000c00 */
        /* <DEDUP_REMOVED lines=10> */
[----:B------:R-:W-:Y:S01]  /*1920*/  @P4 STS [R20+0x4], R5 ;  /* 0x0000040514004388 */ /* 0x000fe20000000800 */
[----:B------:R-:W-:Y:S06]  /*1930*/  BAR.SYNC.DEFER_BLOCKING 0x0 ;  /* 0x0000000000007b1d */ /* 0x000fec0000010000 */
[----:B0-----:R-:W0:Y:S02]  /*1940*/  @!P5 LDS.128 R8, [R3+0x20] ;  /* 0x000020000308d984 */ /* 0x001e240000000c00 */
[----:B0-----:R-:W-:-:S04]  /*1950*/  @!P5 FADD R9, R5, R9 ;  /* 0x000000090509d221 */ /* 0x001fc80000000000 */
[----:B------:R-:W-:-:S04]  /*1960*/  @!P5 FADD R10, R9, R10 ;  /* 0x0000000a090ad221 */ /* 0x000fc80000000000 */
[----:B------:R-:W-:-:S05]  /*1970*/  @!P5 FADD R10, R10, R11 ;  /* 0x0000000b0a0ad221 */ /* 0x000fca0000000000 */
[----:B------:R0:W-:Y:S01]  /*1980*/  @!P5 STS [R3+0x34], R10 ;  /* 0x0000340a0300d388 */ /* 0x0001e20000000800 */
[----:B------:R-:W-:Y:S06]  /*1990*/  BAR.SYNC.DEFER_BLOCKING 0x0 ;  /* 0x0000000000007b1d */ /* 0x000fec0000010000 */
[----:B--2---:R-:W-:Y:S05]  /*19a0*/  @P0 BRA `(.L_x_535) ;  /* 0x0000001400640947 */ /* 0x004fea0003800000 */
[----:B0-----:R-:W0:Y:S01]  /*19b0*/  LDS R3, [R3+0x34] ;  /* 0x0000340003037984 */ /* 0x001e220000000800 */
[----:B------:R-:W-:Y:S01]  /*19c0*/  LEA.HI R5, R4, 0x1, RZ, 0x19 ;  /* 0x0000000104057811 */ /* 0x000fe200078fc8ff */
[----:B------:R-:W-:Y:S01]  /*19d0*/  BSSY.RECONVERGENT B3, `(.L_x_536) ;  /* 0x0000093000037945 */ /* 0x000fe20003800200 */
[----:B-1----:R-:W-:Y:S02]  /*19e0*/  IMAD.MOV.U32 R14, RZ, RZ, R24 ;  /* 0x000000ffff0e7224 */ /* 0x002fe400078e0018 */
[----:B------:R-:W-:-:S04]  /*19f0*/  LOP3.LUT R5, R5, 0x3, RZ, 0xc0, !PT ;  /* 0x0000000305057812 */ /* 0x000fc800078ec0ff */
[----:B------:R-:W-:-:S13]  /*1a00*/  ISETP.NE.AND P0, PT, R5, RZ, PT ;  /* 0x000000ff0500720c */ /* 0x000fda0003f05270 */
        /* <DEDUP_REMOVED lines=11> */
[----:B------:R-:W-:-:S07]  /*1ac0*/  MOV R12, 0x1ae0 ;  /* 0x00001ae0000c7802 */ /* 0x000fce0000000f00 */
[----:B----4-:R-:W-:Y:S05]  /*1ad0*/  CALL.REL.NOINC `($__internal_9_$__cuda_sm3x_div_rn_noftz_f32_slowpath) ;  /* 0x0000001400bc7944 */ /* 0x010fea0003c00000 */
[----:B------:R-:W-:-:S07]  /*1ae0*/  MOV R14, R0 ;  /* 0x00000000000e7202 */ /* 0x000fce0000000f00 */
.L_x_539:
[----:B------:R-:W-:Y:S05]  /*1af0*/  BSYNC.RECONVERGENT B4 ;  /* 0x0000000000047941 */ /* 0x000fea0003800200 */
.L_x_538:
        /* <DEDUP_REMOVED lines=12> */
[----:B------:R-:W-:-:S07]  /*1bc0*/  MOV R12, 0x1be0 ;  /* 0x00001be0000c7802 */ /* 0x000fce0000000f00 */
[----:B----4-:R-:W-:Y:S05]  /*1bd0*/  CALL.REL.NOINC `($__internal_9_$__cuda_sm3x_div_rn_noftz_f32_slowpath) ;  /* 0x00000014007c7944 */ /* 0x010fea0003c00000 */
[----:B------:R-:W-:-:S07]  /*1be0*/  IMAD.MOV.U32 R15, RZ, RZ, R0 ;  /* 0x000000ffff0f7224 */ /* 0x000fce00078e0000 */
.L_x_541:
[----:B------:R-:W-:Y:S05]  /*1bf0*/  BSYNC.RECONVERGENT B4 ;  /* 0x0000000000047941 */ /* 0x000fea0003800200 */
.L_x_540:
        /* <DEDUP_REMOVED lines=12> */
[----:B----4-:R-:W-:Y:S01]  /*1cc0*/  IADD3.X R13, PT, PT, RZ, R11, RZ, P0, !PT ;  /* 0x0000000bff0d7210 */ /* 0x010fe200007fe4ff */
        /* <DEDUP_REMOVED lines=20> */
[----:B------:R-:W-:Y:S05]  /*1e10*/  CALL.REL.NOINC `($__internal_9_$__cuda_sm3x_div_rn_noftz_f32_slowpath) ;  /* 0x0000001000ec7944 */ /* 0x000fea0003c00000 */
[----:B------:R-:W-:-:S07]  /*1e20*/  IMAD.MOV.U32 R14, RZ, RZ, R0 ;  /* 0x000000ffff0e7224 */ /* 0x000fce00078e0000 */
.L_x_543:
[----:B------:R-:W-:Y:S05]  /*1e30*/  BSYNC.RECONVERGENT B4 ;  /* 0x0000000000047941 */ /* 0x000fea0003800200 */
.L_x_542:
        /* <DEDUP_REMOVED lines=12> */
[----:B------:R-:W-:Y:S05]  /*1f00*/  CALL.REL.NOINC `($__internal_9_$__cuda_sm3x_div_rn_noftz_f32_slowpath) ;  /* 0x0000001000b07944 */ /* 0x000fea0003c00000 */
[----:B------:R-:W-:-:S07]  /*1f10*/  IMAD.MOV.U32 R15, RZ, RZ, R0 ;  /* 0x000000ffff0f7224 */ /* 0x000fce00078e0000 */
.L_x_545:
[----:B------:R-:W-:Y:S05]  /*1f20*/  BSYNC.RECONVERGENT B4 ;  /* 0x0000000000047941 */ /* 0x000fea0003800200 */
.L_x_544:
        /* <DEDUP_REMOVED lines=8> */
[----:B------:R-:W-:Y:S01]  /*1fb0*/  IADD3.X R13, PT, PT, RZ, R13, RZ, P0, !PT ;  /* 0x0000000dff0d7210 */ /* 0x000fe200007fe4ff */
[----:B------:R-:W-:-:S03]  /*1fc0*/  IMAD.SHL.U32 R12, R0, 0x2, RZ ;  /* 0x00000002000c7824 */ /* 0x000fc600078e00ff */
[----:B------:R-:W-:Y:S02]  /*1fd0*/  SHF.L.U64.HI R0, R0, 0x1, R13 ;  /* 0x0000000100007819 */ /* 0x000fe4000001020d */
[----:B------:R-:W-:-:S04]  /*1fe0*/  LOP3.LUT R12, R12, 0xfffffffc, RZ, 0xc0, !PT ;  /* 0xfffffffc0c0c7812 */ /* 0x000fc800078ec0ff */
[----:B0-----:R-:W-:-:S04]  /*1ff0*/  IADD3 R12, P0, PT, R12, UR4, RZ ;  /* 0x000000040c0c7c10 */ /* 0x001fc8000ff1e0ff */
[----:B------:R-:W-:Y:S02]  /*2000*/  IADD3.X R13, PT, PT, R0, UR5, RZ, P0, !PT ;  /* 0x00000005000d7c10 */ /* 0x000fe400087fe4ff */
[----:B------:R-:W-:-:S03]  /*2010*/  ISETP.NE.AND P0, PT, R5, 0x2, PT ;  /* 0x000000020500780c */ /* 0x000fc60003f05270 */
[----:B------:R2:W-:Y:S10]  /*2020*/  STG.E desc[UR6][R12.64], R15 ;  /* 0x0000000f0c007986 */ /* 0x0005f4000c101906 */
[----:B------:R-:W-:Y:S05]  /*2030*/  @!P0 BRA `(.L_x_537) ;  /* 0x0000000000b08947 */ /* 0x000fea0003800000 */
[----:B--2---:R-:W0:Y:S01]  /*2040*/  LDS R12, [R2+0x400] ;  /* 0x00040000020c7984 */ /* 0x004e220000000800 */
        /* <DEDUP_REMOVED lines=13> */
.L_x_547:
[----:B------:R-:W-:Y:S05]  /*2120*/  BSYNC.RECONVERGENT B4 ;  /* 0x0000000000047941 */ /* 0x000fea0003800200 */
.L_x_546:
        /* <DEDUP_REMOVED lines=13> */
.L_x_549:
[----:B------:R-:W-:Y:S05]  /*2200*/  BSYNC.RECONVERGENT B4 ;  /* 0x0000000000047941 */ /* 0x000fea0003800200 */
.L_x_548:
        /* <DEDUP_REMOVED lines=15> */
.L_x_537:
[----:B------:R-:W-:Y:S05]  /*2300*/  BSYNC.RECONVERGENT B3 ;  /* 0x0000000000037941 */ /* 0x000fea0003800200 */
.L_x_536:
[----:B------:R-:W-:-:S13]  /*2310*/  ISETP.GE.U32.AND P0, PT, R4, 0x180, PT ;  /* 0x000001800400780c */ /* 0x000fda0003f06070 */
[----:B------:R-:W-:Y:S05]  /*2320*/  @!P0 BRA `(.L_x_535) ;  /* 0x0000000c00048947 */ /* 0x000fea0003800000 */
.L_x_566:
[----:B------:R-:W5:Y:S01]  /*2330*/  S2UR UR5, SR_CgaCtaId ;  /* 0x00000000000579c3 */ /* 0x000f620000008800 */
[----:B------:R-:W-:Y:S01]  /*2340*/  UMOV UR4, 0x400 ;  /* 0x0000040000047882 */ /* 0x000fe20000000000 */
[----:B0-----:R-:W3:Y:S01]  /*2350*/  MUFU.RCP R0, R3 ;  /* 0x0000000300007308 */ /* 0x001ee20000001000 */
[----:B------:R-:W-:Y:S01]  /*2360*/  UIADD3 UR4, UPT, UPT, UR4, 0x40, URZ ;  /* 0x0000004004047890 */ /* 0x000fe2000fffe0ff */
[----:B------:R-:W-:Y:S01]  /*2370*/  BSSY.RECONVERGENT B3, `(.L_x_550) ;  /* 0x000000f000037945 */ /* 0x000fe20003800200 */
[----:B---3--:R-:W-:-:S04]  /*2380*/  FFMA R5, -R3, R0, 1 ;  /* 0x3f80000003057423 */ /* 0x008fc80000000100 */
        /* <DEDUP_REMOVED lines=9> */
[----:B------:R-:W-:Y:S01]  /*2420*/  IMAD.MOV.U32 R0, RZ, RZ, R8 ;  /* 0x000000ffff007224 */ /* 0x000fe200078e0008 */
[----:B-12---:R-:W-:-:S07]  /*2430*/  MOV R12, 0x2450 ;  /* 0x00002450000c7802 */ /* 0x006fce0000000f00 */
[----:B----4-:R-:W-:Y:S05]  /*2440*/  CALL.REL.NOINC `($__internal_9_$__cuda_sm3x_div_rn_noftz_f32_slowpath) ;  /* 0x0000000c00607944 */ /* 0x010fea0003c00000 */
[----:B------:R-:W-:-:S07]  /*2450*/  IMAD.MOV.U32 R30, RZ, RZ, R0 ;  /* 0x000000ffff1e7224 */ /* 0x000fce00078e0000 */
.L_x_551:
[----:B------:R-:W-:Y:S05]  /*2460*/  BSYNC.RECONVERGENT B3 ;  /* 0x0000000000037941 */ /* 0x000fea0003800200 */
.L_x_550:
[----:B------:R-:W-:Y:S01]  /*2470*/  IMAD R5, R21, 0x4, R28 ;  /* 0x0000000415057824 */ /* 0x000fe200078e021c */
[----:B------:R-:W0:Y:S01]  /*2480*/  MUFU.RCP R0, R3 ;  /* 0x0000000300007308 */ /* 0x000e220000001000 */
[----:B------:R-:W-:Y:S03]  /*2490*/  BSSY.RECONVERGENT B3, `(.L_x_552) ;  /* 0x000000d000037945 */ /* 0x000fe60003800200 */
[----:B------:R-:W3:Y:S01]  /*24a0*/  LDS R10, [R5] ;  /* 0x00000000050a7984 */ /* 0x000ee20000000800 */
[----:B0-----:R-:W-:-:S04]  /*24b0*/  FFMA R9, -R3, R0, 1 ;  /* 0x3f80000003097423 */ /* 0x001fc80000000100 */
[----:B------:R-:W-:Y:S01]  /*24c0*/  FFMA R0, R0, R9, R0 ;  /* 0x0000000900007223 */ /* 0x000fe20000000000 */
[----:B---3--:R-:W0:Y:S03]  /*24d0*/  FCHK P0, R10, R3 ;  /* 0x000000030a007302 */ /* 0x008e260000000000 */
[----:B------:R-:W-:-:S04]  /*24e0*/  FFMA R8, R0, R10, RZ ;  /* 0x0000000a00087223 */ /* 0x000fc800000000ff */
[----:B------:R-:W-:-:S04]  /*24f0*/  FFMA R9, -R3, R8, R10 ;  /* 0x0000000803097223 */ /* 0x000fc8000000010a */
[----:B------:R-:W-:Y:S01]  /*2500*/  FFMA R29, R0, R9, R8 ;  /* 0x00000009001d7223 */ /* 0x000fe20000000008 */
[----:B0-----:R-:W-:Y:S06]  /*2510*/  @!P0 BRA `(.L_x_553) ;  /* 0x0000000000108947 */ /* 0x001fec0003800000 */
[----:B------:R-:W-:Y:S02]  /*2520*/  MOV R0, R10 ;  /* 0x0000000a00007202 */ /* 0x000fe40000000f00 */
[----:B-12---:R-:W-:-:S07]  /*2530*/  MOV R12, 0x2550 ;  /* 0x00002550000c7802 */ /* 0x006fce0000000f00 */
[----:B----4-:R-:W-:Y:S05]  /*2540*/  CALL.REL.NOINC `($__internal_9_$__cuda_sm3x_div_rn_noftz_f32_slowpath) ;  /* 0x0000000c00207944 */ /* 0x010fea0003c00000 */
[----:B------:R-:W-:-:S07]  /*2550*/  IMAD.MOV.U32 R29, RZ, RZ, R0 ;  /* 0x000000ffff1d7224 */ /* 0x000fce00078e0000 */
.L_x_553:
[----:B------:R-:W-:Y:S05]  /*2560*/  BSYNC.RECONVERGENT B3 ;  /* 0x0000000000037941 */ /* 0x000fea0003800200 */
.L_x_552:
[----:B------:R-:W-:Y:S01]  /*2570*/  IMAD R9, R17, UR14, RZ ;  /* 0x0000000e11097c24 */ /* 0x000fe2000f8e02ff */
[----:B------:R-:W0:Y:S01]  /*2580*/  LDS R32, [R28+0x200] ;  /* 0x000200001c207984 */ /* 0x000e220000000800 */
[----:B------:R-:W-:Y:S01]  /*2590*/  IMAD.SHL.U32 R8, R14, 0x2, RZ ;  /* 0x000000020e087824 */ /* 0x000fe200078e00ff */
[----:B------:R-:W3:Y:S01]  /*25a0*/  MUFU.RCP R34, R3 ;  /* 0x0000000300227308 */ /* 0x000ee20000001000 */
[----:B-12---:R-:W-:Y:S01]  /*25b0*/  IMAD R15, R18, UR15, R9 ;  /* 0x0000000f120f7c24 */ /* 0x006fe2000f8e0209 */
[----:B------:R-:W-:Y:S01]  /*25c0*/  R2UR UR4, R6 ;  /* 0x00000000060472ca */ /* 0x000fe200000e0000 */
[----:B------:R-:W-:Y:S01]  /*25d0*/  IMAD.MOV.U32 R9, RZ, RZ, RZ ;  /* 0x000000ffff097224 */ /* 0x000fe200078e00ff */
[----:B------:R-:W-:Y:S01]  /*25e0*/  R2UR UR5, R7 ;  /* 0x00000000070572ca */ /* 0x000fe200000e0000 */
[----:B------:R-:W-:Y:S01]  /*25f0*/  BSSY.RECONVERGENT B3, `(.L_x_554) ;  /* 0x0000017000037945 */ /* 0x000fe20003800200 */
[----:B------:R-:W-:Y:S01]  /*2600*/  F2FP.BF16.F32.PACK_AB R29, R29, R30 ;  /* 0x0000001e1d1d723e */ /* 0x000fe200000010ff */
[----:B------:R-:W-:-:S05]  /*2610*/  IMAD.WIDE.U32 R10, R18, UR14, R8 ;  /* 0x0000000e120a7c25 */ /* 0x000fca000f8e0008 */
[----:B------:R-:W-:-:S04]  /*2620*/  IADD3 R15, PT, PT, R15, R11, RZ ;  /* 0x0000000b0f0f7210 */ /* 0x000fc80007ffe0ff */
[----:B------:R-:W-:Y:S01]  /*2630*/  LEA.HI R0, P0, R15, R10, RZ, 0x1 ;  /* 0x0000000a0f007211 */ /* 0x000fe200078108ff */
[----:B---3--:R-:W-:-:S04]  /*2640*/  FFMA R31, -R3, R34, 1 ;  /* 0x3f800000031f7423 */ /* 0x008fc80000000122 */
[----:B------:R-:W-:Y:S02]  /*2650*/  IMAD.SHL.U32 R12, R0, 0x2, RZ ;  /* 0x00000002000c7824 */ /* 0x000fe400078e00ff */
[----:B----4-:R-:W-:-:S03]  /*2660*/  IMAD.X R13, RZ, RZ, R15, P0 ;  /* 0x000000ffff0d7224 */ /* 0x010fc600000e060f */
        /* <DEDUP_REMOVED lines=13> */
[----:B------:R-:W-:Y:S05]  /*2740*/  CALL.REL.NOINC `($__internal_9_$__cuda_sm3x_div_rn_noftz_f32_slowpath) ;  /* 0x0000000800a07944 */ /* 0x000fea0003c00000 */
[----:B------:R-:W-:-:S07]  /*2750*/  MOV R30, R0 ;  /* 0x00000000001e7202 */ /* 0x000fce0000000f00 */
.L_x_555:
[----:B------:R-:W-:Y:S05]  /*2760*/  BSYNC.RECONVERGENT B3 ;  /* 0x0000000000037941 */ /* 0x000fea0003800200 */
.L_x_554:
        /* <DEDUP_REMOVED lines=14> */
.L_x_557:
[----:B------:R-:W-:Y:S05]  /*2850*/  BSYNC.RECONVERGENT B3 ;  /* 0x0000000000037941 */ /* 0x000fea0003800200 */
.L_x_556:
        /* <DEDUP_REMOVED lines=9> */
[----:B------:R-:W-:Y:S01]  /*28f0*/  SHF.L.U32 R12, R0, 0x1, RZ ;  /* 0x00000001000c7819 */ /* 0x000fe200000006ff */
[----:B------:R-:W-:-:S03]  /*2900*/  IMAD.X R11, RZ, RZ, R11, P0 ;  /* 0x000000ffff0b7224 */ /* 0x000fc600000e060b */
[----:B------:R-:W-:Y:S02]  /*2910*/  LOP3.LUT R12, R12, 0xfffffffc, RZ, 0xc0, !PT ;  /* 0xfffffffc0c0c7812 */ /* 0x000fe400078ec0ff */
[----:B------:R-:W-:Y:S01]  /*2920*/  SHF.L.U64.HI R0, R0, 0x1, R11 ;  /* 0x0000000100007819 */ /* 0x000fe2000001020b */
[----:B-1----:R-:W-:Y:S01]  /*2930*/  FFMA R11, -R3, R10, 1 ;  /* 0x3f800000030b7423 */ /* 0x002fe2000000010a */
        /* <DEDUP_REMOVED lines=11> */
[----:B------:R-:W-:Y:S05]  /*29f0*/  CALL.REL.NOINC `($__internal_9_$__cuda_sm3x_div_rn_noftz_f32_slowpath) ;  /* 0x0000000400f47944 */ /* 0x000fea0003c00000 */
[----:B------:R-:W-:-:S07]  /*2a00*/  IMAD.MOV.U32 R10, RZ, RZ, R0 ;  /* 0x000000ffff0a7224 */ /* 0x000fce00078e0000 */
.L_x_559:
[----:B------:R-:W-:Y:S05]  /*2a10*/  BSYNC.RECONVERGENT B3 ;  /* 0x0000000000037941 */ /* 0x000fea0003800200 */
.L_x_558:
        /* <DEDUP_REMOVED lines=14> */
.L_x_561:
[----:B------:R-:W-:Y:S05]  /*2b00*/  BSYNC.RECONVERGENT B3 ;  /* 0x0000000000037941 */ /* 0x000fea0003800200 */
.L_x_560:
[----:B------:R-:W-:Y:S01]  /*2b10*/  IMAD R13, R17, UR14, RZ ;  /* 0x0000000e110d7c24 */ /* 0x000fe2000f8e02ff */
[----:B------:R-:W0:Y:S01]  /*2b20*/  LDS R28, [R28+0x600] ;  /* 0x000600001c1c7984 */ /* 0x000e220000000800 */
[----:B------:R-:W-:Y:S01]  /*2b30*/  VIADD R12, R8, 0x200 ;  /* 0x00000200080c7836 */ /* 0x000fe20000000000 */
[----:B------:R-:W1:Y:S01]  /*2b40*/  MUFU.RCP R30, R3 ;  /* 0x00000003001e7308 */ /* 0x000e620000001000 */
[----:B------:R-:W-:Y:S01]  /*2b50*/  IMAD R15, R18, UR15, R13 ;  /* 0x0000000f120f7c24 */ /* 0x000fe2000f8e020d */
        /* <DEDUP_REMOVED lines=8> */
[----:B-1----:R-:W-:-:S04]  /*2be0*/  FFMA R15, -R3, R30, 1 ;  /* 0x3f800000030f7423 */ /* 0x002fc8000000011e */
        /* <DEDUP_REMOVED lines=17> */
.L_x_563:
[----:B------:R-:W-:Y:S05]  /*2d00*/  BSYNC.RECONVERGENT B3 ;  /* 0x0000000000037941 */ /* 0x000fea0003800200 */
.L_x_562:
        /* <DEDUP_REMOVED lines=14> */
.L_x_565:
[----:B------:R-:W-:Y:S05]  /*2df0*/  BSYNC.RECONVERGENT B3 ;  /* 0x0000000000037941 */ /* 0x000fea0003800200 */
.L_x_564:
        /* <DEDUP_REMOVED lines=20> */
.L_x_535:
[----:B------:R-:W-:Y:S05]  /*2f40*/  BSYNC.RECONVERGENT B0 ;  /* 0x0000000000007941 */ /* 0x000fea0003800200 */
.L_x_534:
[----:B------:R-:W5:Y:S01]  /*2f50*/  LDCU.64 UR4, c[0x0][0x3a0] ;  /* 0x00007400ff0477ac */ /* 0x000f620008000a00 */
[----:B------:R-:W-:-:S05]  /*2f60*/  IADD3 R18, P0, PT, R25, R18, RZ ;  /* 0x0000001219127210 */ /* 0x000fca0007f1e0ff */
[----:B------:R-:W-:Y:S01]  /*2f70*/  IMAD.X R17, RZ, RZ, R17, P0 ;  /* 0x000000ffff117224 */ /* 0x000fe200000e0611 */
[----:B-----5:R-:W-:-:S04]  /*2f80*/  ISETP.GE.U32.AND P0, PT, R18, UR4, PT ;  /* 0x0000000412007c0c */ /* 0x020fc8000bf06070 */
[----:B------:R-:W-:-:S13]  /*2f90*/  ISETP.GE.AND.EX P0, PT, R17, UR5, PT, P0 ;  /* 0x0000000511007c0c */ /* 0x000fda000bf06300 */
[----:B------:R-:W-:Y:S05]  /*2fa0*/  @!P0 BRA `(.L_x_567) ;  /* 0xffffffd000f08947 */ /* 0x000fea000383ffff */
[----:B------:R-:W-:Y:S05]  /*2fb0*/  EXIT ;  /* 0x000000000000794d */ /* 0x000fea0003800000 */
.L_x_527:
[----:B------:R-:W-:Y:S01]  /*2fc0*/  MOV R13, R5 ;  /* 0x00000005000d7202 */ /* 0x000fe20000000f00 */
[----:B-12---:R-:W-:Y:S01]  /*2fd0*/  IMAD.MOV.U32 R12, RZ, RZ, 0x1 ;  /* 0x00000001ff0c7424 */ /* 0x006fe200078e00ff */
[----:B0-----:R-:W-:Y:S01]  /*2fe0*/  MOV R15, 0xffffffff ;  /* 0xffffffff000f7802 */ /* 0x001fe20000000f00 */
[----:B------:R-:W-:-:S07]  /*2ff0*/  IMAD.MOV.U32 R11, RZ, RZ, 0x1f ;  /* 0x0000001fff0b7424 */ /* 0x000fce00078e00ff */
[----:B------:R-:W-:Y:S05]  /*3000*/  WARPSYNC.COLLECTIVE R15, `(.L_x_568) ;  /* 0x000000000f087348 */ /* 0x000fea0003c00000 */
[----:B------:R0:W1:Y:S02]  /*3010*/  SHFL.DOWN P6, R14, R13, R12, R11 ;  /* 0x0800000c0d0e7389 */ /* 0x00006400000c000b */
[----:B01----:R-:W-:Y:S05]  /*3020*/  ENDCOLLECTIVE ;  /* 0x000000000000791b */ /* 0x003fea0003800000 */
.L_x_568:
[----:B------:R-:W-:Y:S01]  /*3030*/  IMAD.MOV.U32 R12, RZ, RZ, 0x2 ;  /* 0x00000002ff0c7424 */ /* 0x000fe200078e00ff */
[----:B------:R-:W-:-:S05]  /*3040*/  @!P3 FMNMX R5, R14, R5, !PT ;  /* 0x000000050e05b209 */ /* 0x000fca0007800000 */
[----:B------:R-:W-:-:S07]  /*3050*/  IMAD.MOV.U32 R13, RZ, RZ, R5 ;  /* 0x000000ffff0d7224 */ /* 0x000fce00078e0005 */
[----:B------:R-:W-:Y:S05]  /*3060*/  WARPSYNC.COLLECTIVE R15, `(.L_x_569) ;  /* 0x000000000f087348 */ /* 0x000fea0003c00000 */
[----:B------:R0:W1:Y:S02]  /*3070*/  SHFL.DOWN P6, R14, R13, R12, R11 ;  /* 0x0800000c0d0e7389 */ /* 0x00006400000c000b */
[----:B01----:R-:W-:Y:S05]  /*3080*/  ENDCOLLECTIVE ;  /* 0x000000000000791b */ /* 0x003fea0003800000 */
.L_x_569:
[----:B------:R-:W-:Y:S01]  /*3090*/  IMAD.MOV.U32 R12, RZ, RZ, 0x4 ;  /* 0x00000004ff0c7424 */ /* 0x000fe200078e00ff */
[----:B------:R-:W-:-:S04]  /*30a0*/  @!P2 FMNMX R5, R5, R14, !PT ;  /* 0x0000000e0505a209 */ /* 0x000fc80007800000 */
[----:B------:R-:W-:-:S07]  /*30b0*/  MOV R13, R5 ;  /* 0x00000005000d7202 */ /* 0x000fce0000000f00 */
[----:B------:R-:W-:Y:S05]  /*30c0*/  WARPSYNC.COLLECTIVE R15, `(.L_x_570) ;  /* 0x000000000f087348 */ /* 0x000fea0003c00000 */
[----:B------:R0:W1:Y:S02]  /*30d0*/  SHFL.DOWN P6, R14, R13, R12, R11 ;  /* 0x0800000c0d0e7389 */ /* 0x00006400000c000b */
[----:B01----:R-:W-:Y:S05]  /*30e0*/  ENDCOLLECTIVE ;  /* 0x000000000000791b */ /* 0x003fea0003800000 */
.L_x_570:
[----:B------:R-:W-:Y:S01]  /*30f0*/  HFMA2 R12, -RZ, RZ, 0, 4.76837158203125e-07 ;  /* 0x00000008ff0c7431 */ /* 0x000fe200000001ff */
[----:B------:R-:W-:-:S05]  /*3100*/  @!P1 FMNMX R5, R5, R14, !PT ;  /* 0x0000000e05059209 */ /* 0x000fca0007800000 */
[----:B------:R-:W-:-:S07]  /*3110*/  IMAD.MOV.U32 R13, RZ, RZ, R5 ;  /* 0x000000ffff0d7224 */ /* 0x000fce00078e0005 */
[----:B------:R-:W-:Y:S05]  /*3120*/  WARPSYNC.COLLECTIVE R15, `(.L_x_571) ;  /* 0x000000000f087348 */ /* 0x000fea0003c00000 */
[----:B------:R0:W1:Y:S02]  /*3130*/  SHFL.DOWN P6, R14, R13, R12, R11 ;  /* 0x0800000c0d0e7389 */ /* 0x00006400000c000b */
[----:B01----:R-:W-:Y:S05]  /*3140*/  ENDCOLLECTIVE ;  /* 0x000000000000791b */ /* 0x003fea0003800000 */
.L_x_571:
[----:B------:R-:W-:Y:S01]  /*3150*/  IMAD.MOV.U32 R12, RZ, RZ, 0x10 ;  /* 0x00000010ff0c7424 */ /* 0x000fe200078e00ff */
[----:B------:R-:W-:-:S04]  /*3160*/  FMNMX R3, R5, R14, !PT ;  /* 0x0000000e05037209 */ /* 0x000fc80007800000 */
[----:B------:R-:W-:-:S05]  /*3170*/  FSEL R0, R5, R3, P4 ;  /* 0x0000000305007208 */ /* 0x000fca0002000000 */
[----:B------:R-:W-:-:S07]  /*3180*/  IMAD.MOV.U32 R13, RZ, RZ, R0 ;  /* 0x000000ffff0d7224 */ /* 0x000fce00078e0000 */
[----:B------:R-:W-:Y:S05]  /*3190*/  WARPSYNC.COLLECTIVE R15, `(.L_x_572) ;  /* 0x000000000f087348 */ /* 0x000fea0003c00000 */
[----:B------:R0:W1:Y:S02]  /*31a0*/  SHFL.DOWN P6, R14, R13, R12, R11 ;  /* 0x0800000c0d0e7389 */ /* 0x00006400000c000b */
[----:B01----:R-:W-:Y:S05]  /*31b0*/  ENDCOLLECTIVE ;  /* 0x000000000000791b */ /* 0x003fea0003800000 */
.L_x_572:
[----:B------:R-:W-:Y:S05]  /*31c0*/  BRA `(.L_x_573) ;  /* 0xffffffdc005c7947 */ /* 0x000fea000383ffff */
        .weak           $__internal_9_$__cuda_sm3x_div_rn_noftz_f32_slowpath
        .type           $__internal_9_$__cuda_sm3x_div_rn_noftz_f32_slowpath,@function
        .size           $__internal_9_$__cuda_sm3x_div_rn_noftz_f32_slowpath,(.L_x_25461 - $__internal_9_$__cuda_sm3x_div_rn_noftz_f32_slowpath)
$__internal_9_$__cuda_sm3x_div_rn_noftz_f32_slowpath:
        /* <DEDUP_REMOVED lines=35> */
.L_x_575:
        /* <DEDUP_REMOVED lines=51> */
.L_x_582:
[----:B------:R-:W-:-:S04]  /*3730*/  LOP3.LUT R0, R0, 0x80000000, RZ, 0xc0, !PT ;  /* 0x8000000000007812 */ /* 0x000fc800078ec0ff */
[----:B------:R-:W-:Y:S01]  /*3740*/  LOP3.LUT R0, R0, 0x7f800000, RZ, 0xfc, !PT ;  /* 0x7f80000000007812 */ /* 0x000fe200078efcff */
[----:B------:R-:W-:Y:S06]  /*3750*/  BRA `(.L_x_583) ;  /* 0x0000000000047947 */ /* 0x000fec0003800000 */
.L_x_581:
[----:B------:R-:W-:-:S07]  /*3760*/  LEA R0, R34, R0, 0x17 ;  /* 0x0000000022007211 */ /* 0x000fce00078eb8ff */
.L_x_583:
[----:B------:R-:W-:Y:S05]  /*3770*/  BSYNC.RECONVERGENT B2 ;  /* 0x0000000000027941 */ /* 0x000fea0003800200 */
.L_x_580:
[----:B------:R-:W-:Y:S05]  /*3780*/  BRA `(.L_x_584) ;  /* 0x0000000000207947 */ /* 0x000fea0003800000 */
.L_x_579:
[----:B------:R-:W-:-:S04]  /*3790*/  LOP3.LUT R0, R31, 0x80000000, R0, 0x48, !PT ;  /* 0x800000001f007812 */ /* 0x000fc800078e4800 */
[----:B------:R-:W-:Y:S01]  /*37a0*/  LOP3.LUT R0, R0, 0x7f800000, RZ, 0xfc, !PT ;  /* 0x7f80000000007812 */ /* 0x000fe200078efcff */
[----:B------:R-:W-:Y:S06]  /*37b0*/  BRA `(.L_x_584) ;  /* 0x0000000000147947 */ /* 0x000fec0003800000 */
.L_x_578:
[----:B------:R-:W-:Y:S01]  /*37c0*/  LOP3.LUT R0, R31, 0x80000000, R0, 0x48, !PT ;  /* 0x800000001f007812 */ /* 0x000fe200078e4800 */
[----:B------:R-:W-:Y:S06]  /*37d0*/  BRA `(.L_x_584) ;  /* 0x00000000000c7947 */ /* 0x000fec0003800000 */
.L_x_577:
[----:B------:R-:W0:Y:S01]  /*37e0*/  MUFU.RSQ R0, -QNAN ;  /* 0xffc0000000007908 */ /* 0x000e220000001400 */
[----:B------:R-:W-:Y:S05]  /*37f0*/  BRA `(.L_x_584) ;  /* 0x0000000000047947 */ /* 0x000fea0003800000 */
.L_x_576:
[----:B------:R-:W-:-:S07]  /*3800*/  FADD.FTZ R0, R0, R3 ;  /* 0x0000000300007221 */ /* 0x000fce0000010000 */
.L_x_584:
[----:B------:R-:W-:Y:S05]  /*3810*/  BSYNC.RECONVERGENT B1 ;  /* 0x0000000000017941 */ /* 0x000fea0003800200 */
.L_x_574:
[----:B------:R-:W-:-:S04]  /*3820*/  IMAD.MOV.U32 R13, RZ, RZ, 0x0 ;  /* 0x00000000ff0d7424 */ /* 0x000fc800078e00ff */
[----:B0-----:R-:W-:Y:S05]  /*3830*/  RET.REL.NODEC R12 `(_Z20SoftmaxBlockSMemImplI10DirectLoadI13__nv_bfloat16fE11DirectStoreIfS1_EfLi2ELi128EL9Algorithm0EEvT_T0_ll) ;  /* 0xffffffc40cf07950 */ /* 0x001fea0003c3ffff */
.L_x_585:
        /* <DEDUP_REMOVED lines=12> */
.L_x_25461:


//--------------------- .text._Z15SoftmaxWarpImplI10DirectLoadI13__nv_bfloat16fE11DirectStoreIfS1_EfLi1ELi32ELi32ELi1ELb1EL9Algorithm0EEvT_T0_ll --------------------------
	.section	.text._Z15SoftmaxWarpImplI10DirectLoadI13__nv_bfloat16fE11DirectStoreIfS1_EfLi1ELi32ELi32ELi1ELb1EL9Algorithm0EEvT_T0_ll,"ax",@progbits
	.align	128
        .global         _Z15SoftmaxWarpImplI10DirectLoadI13__nv_bfloat16fE11DirectStoreIfS1_EfLi1ELi32ELi32ELi1ELb1EL9Algorithm0EEvT_T0_ll
        .type           _Z15SoftmaxWarpImplI10DirectLoadI13__nv_bfloat16fE11DirectStoreIfS1_EfLi1ELi32ELi32ELi1ELb1EL9Algorithm0EEvT_T0_ll,@function
        .size           _Z15SoftmaxWarpImplI10DirectLoadI13__nv_bfloat16fE11DirectStoreIfS1_EfLi1ELi32ELi32ELi1ELb1EL9Algorithm0EEvT_T0_ll,(.L_x_25462 - _Z15SoftmaxWarpImplI10DirectLoadI13__nv_bfloat16fE11DirectStoreIfS1_EfLi1ELi32ELi32ELi1ELb1EL9Algorithm0EEvT_T0_ll)
        .other          _Z15SoftmaxWarpImplI10DirectLoadI13__nv_bfloat16fE11DirectStoreIfS1_EfLi1ELi32ELi32ELi1ELb1EL9Algorithm0EEvT_T0_ll,@"STO_CUDA_ENTRY STV_DEFAULT"
_Z15SoftmaxWarpImplI10DirectLoadI13__nv_bfloat16fE11DirectStoreIfS1_EfLi1ELi32ELi32ELi1ELb1EL9Algorithm0EEvT_T0_ll:
.text._Z15SoftmaxWarpImplI10DirectLoadI13__nv_bfloat16fE11DirectStoreIfS1_EfLi1ELi32ELi32ELi1ELb1EL9Algorithm0EEvT_T0_ll:
[----:B------:R-:W0:Y:S01]  /*0000*/  LDC R1, c[0x0][0x37c] ;  /* 0x0000df00ff017b82 */ /* 0x000e220000000800 */
[----:B------:R-:W1:Y:S01]  /*0010*/  LDCU.64 UR4, c[0x0][0x3a8] ;  /* 0x00007500ff0477ac */ /* 0x000e620008000a00 */
[----:B------:R-:W2:Y:S01]  /*0020*/  LDCU.64 UR44, c[0x0][0x3a8] ;  /* 0x00007500ff2c77ac */ /* 0x000ea20008000a00 */
[----:B------:R-:W3:Y:S01]  /*0030*/  LDCU.64 UR46, c[0x0][0x3a0] ;  /* 0x00007400ff2e77ac */ /* 0x000ee20008000a00 */
[----:B------:R-:W4:Y:S01]  /*0040*/  LDCU.128 UR40, c[0x0][0x380] ;  /* 0x00007000ff2877ac */ /* 0x000f220008000c00 */
[----:B------:R-:W0:Y:S01]  /*0050*/  LDCU.128 UR36, c[0x0][0x390] ;  /* 0x00007200ff2477ac */ /* 0x000e220008000c00 */
[----:B-1----:R-:W-:-:S04]  /*0060*/  UISETP.GE.U32.AND UP0, UPT, UR4, 0x401, UPT ;  /* 0x000004010400788c */ /* 0x002fc8000bf06070 */
[----:B------:R-:W-:-:S09]  /*0070*/  UISETP.GE.AND.EX UP0, UPT, UR5, URZ, UPT, UP0 ;  /* 0x000000ff0500728c */ /* 0x000fd2000bf06300 */
[----:B--234-:R-:W-:Y:S05]  /*0080*/  BRA.U !UP0, `(.L_x_586) ;  /* 0x0000000108407547 */ /* 0x01cfea000b800000 */
[----:B------:R-:W-:Y:S01]  /*0090*/  MOV R0, 0xef0 ;  /* 0x00000ef000007802 */ /* 0x000fe20000000f00 */
[----:B------:R-:W1:Y:S01]  /*00a0*/  LDCU.64 UR4, c[0x4][0xed8] ;  /* 0x0101db00ff0477ac */ /* 0x000e620008000a00 */
[----:B------:R-:W-:Y:S01]  /*00b0*/  HFMA2 R8, -RZ, RZ, 0, 2.133846282958984375e-05 ;  /* 0x00000166ff087431 */ /* 0x000fe200000001ff */
[----:B------:R-:W-:Y:S01]  /*00c0*/  MOV R12, 0x1 ;  /* 0x00000001000c7802 */ /* 0x000fe20000000f00 */
[----:B------:R2:W3:Y:S01]  /*00d0*/  LDC.64 R2, c[0x4][R0] ;  /* 0x0100000000027b82 */ /* 0x0004e20000000a00 */
[----:B------:R-:W4:Y:S01]  /*00e0*/  LDCU.64 UR6, c[0x4][0xee0] ;  /* 0x0101dc00ff0677ac */ /* 0x000f220008000a00 */
[----:B------:R-:W-:Y:S01]  /*00f0*/  HFMA2 R13, -RZ, RZ, 0, 0 ;  /* 0x00000000ff0d7431 */ /* 0x000fe200000001ff */
[----:B------:R-:W5:Y:S01]  /*0100*/  LDCU.64 UR8, c[0x4][0xd68] ;  /* 0x0101ad00ff0877ac */ /* 0x000f620008000a00 */
[----:B-1----:R-:W-:Y:S02]  /*0110*/  MOV R4, UR4 ;  /* 0x0000000400047c02 */ /* 0x002fe40008000f00 */
[----:B------:R-:W-:-:S02]  /*0120*/  MOV R5, UR5 ;  /* 0x0000000500057c02 */ /* 0x000fc40008000f00 */
[----:B----4-:R-:W-:Y:S02]  /*0130*/  MOV R6, UR6 ;  /* 0x0000000600067c02 */ /* 0x010fe40008000f00 */
[----:B------:R-:W-:Y:S02]  /*0140*/  MOV R7, UR7 ;  /* 0x0000000700077c02 */ /* 0x000fe40008000f00 */
[----:B-----5:R-:W-:Y:S02]  /*0150*/  MOV R10, UR8 ;  /* 0x00000008000a7c02 */ /* 0x020fe40008000f00 */
[----:B--2---:R-:W-:-:S07]  /*0160*/  MOV R11, UR9 ;  /* 0x00000009000b7c02 */ /* 0x004fce0008000f00 */
[----:B------:R-:W-:-:S07]  /*0170*/  LEPC R20, `(.L_x_586) ;  /* 0x000000001014794e */ /* 0x000fce0000000000 */
[----:B0--3--:R-:W-:Y:S05]  /*0180*/  CALL.ABS.NOINC R2 ;  /* 0x0000000002007343 */ /* 0x009fea0003c00000 */
.L_x_586:
[----:B------:R-:W1:Y:S01]  /*0190*/  S2R R45, SR_CTAID.X ;  /* 0x00000000002d7919 */ /* 0x000e620000002500 */
[----:B------:R-:W1:Y:S01]  /*01a0*/  LDCU UR4, c[0x0][0x364] ;  /* 0x00006c80ff0477ac */ /* 0x000e620008000800 */
[----:B------:R-:W1:Y:S01]  /*01b0*/  S2R R0, SR_TID.Y ;  /* 0x0000000000007919 */ /* 0x000e620000002200 */
[----:B------:R-:W2:Y:S01]  /*01c0*/  LDCU.64 UR6, c[0x0][0x3a0] ;  /* 0x00007400ff0677ac */ /* 0x000ea20008000a00 */
[----:B-1----:R-:W-:-:S05]  /*01d0*/  IMAD R45, R45, UR4, R0 ;  /* 0x000000042d2d7c24 */ /* 0x002fca000f8e0200 */
[----:B--2---:R-:W-:Y:S02]  /*01e0*/  ISETP.GE.U32.AND P0, PT, R45, UR6, PT ;  /* 0x000000062d007c0c */ /* 0x004fe4000bf06070 */
[----:B------:R-:W-:-:S04]  /*01f0*/  SHF.R.S32.HI R46, RZ, 0x1f, R45 ;  /* 0x0000001fff2e7819 */ /* 0x000fc8000001142d */
[----:B------:R-:W-:-:S13]  /*0200*/  ISETP.GE.AND.EX P0, PT, R46, UR7, PT, P0 ;  /* 0x000000072e007c0c */ /* 0x000fda000bf06300 */
[----:B0-----:R-:W-:Y:S05]  /*0210*/  @P0 EXIT ;  /* 0x000000000000094d */ /* 0x001fea0003800000 */
[----:B------:R-:W0:Y:S01]  /*0220*/  S2R R44, SR_TID.X ;  /* 0x00000000002c7919 */ /* 0x000e220000002100 */
[----:B------:R-:W1:Y:S01]  /*0230*/  LDC.64 R42, c[0x0][0x358] ;  /* 0x0000d600ff2a7b82 */ /* 0x000e620000000a00 */
[----:B------:R-:W-:Y:S01]  /*0240*/  BSSY B0, `(.L_x_587) ;  /* 0x000051b000007945 */ /* 0x000fe20003800000 */
[C---:B0-----:R-:W-:Y:S02]  /*0250*/  IADD3 R47, PT, PT, R44.reuse, 0x20, RZ ;  /* 0x000000202c2f7810 */ /* 0x041fe40007ffe0ff */
[C---:B------:R-:W-:Y:S02]  /*0260*/  IADD3 R49, PT, PT, R44.reuse, 0xc0, RZ ;  /* 0x000000c02c317810 */ /* 0x040fe40007ffe0ff */
[C---:B------:R-:W-:Y:S02]  /*0270*/  IADD3 R51, PT, PT, R44.reuse, 0xe0, RZ ;  /* 0x000000e02c337810 */ /* 0x040fe40007ffe0ff */
[C---:B------:R-:W-:Y:S02]  /*0280*/  IADD3 R52, PT, PT, R44.reuse, 0x100, RZ ;  /* 0x000001002c347810 */ /* 0x040fe40007ffe0ff */
[----:B------:R-:W-:-:S02]  /*0290*/  IADD3 R53, PT, PT, R44, 0x120, RZ ;  /* 0x000001202c357810 */ /* 0x000fc40007ffe0ff */
[C---:B------:R-:W-:Y:S02]  /*02a0*/  IADD3 R54, PT, PT, R44.reuse, 0x140, RZ ;  /* 0x000001402c367810 */ /* 0x040fe40007ffe0ff */
[C---:B------:R-:W-:Y:S02]  /*02b0*/  IADD3 R55, PT, PT, R44.reuse, 0x160, RZ ;  /* 0x000001602c377810 */ /* 0x040fe40007ffe0ff */
        /* <DEDUP_REMOVED lines=16> */
[----:B-1----:R-:W-:-:S07]  /*03c0*/  IADD3 R11, PT, PT, R44, 0x1c0, RZ ;  /* 0x000001c02c0b7810 */ /* 0x002fce0007ffe0ff */
.L_x_653:
[----:B------:R-:W-:Y:S01]  /*03d0*/  ISETP.GE.U32.AND P0, PT, R44, UR44, PT ;  /* 0x0000002c2c007c0c */ /* 0x000fe2000bf06070 */
[----:B----4-:R-:W-:Y:S01]  /*03e0*/  HFMA2 R3, -RZ, RZ, 0, 0 ;  /* 0x00000000ff037431 */ /* 0x010fe200000001ff */
[----:B------:R-:W-:Y:S01]  /*03f0*/  ISETP.GE.U32.AND P1, PT, R47, UR44, PT ;  /* 0x0000002c2f007c0c */ /* 0x000fe2000bf26070 */
[----:B------:R-:W-:Y:S01]  /*0400*/  IMAD R0, R46, UR42, RZ ;  /* 0x0000002a2e007c24 */ /* 0x000fe2000f8e02ff */
[----:B------:R-:W-:Y:S02]  /*0410*/  ISETP.GE.AND.EX P0, PT, RZ, UR45, PT, P0 ;  /* 0x0000002dff007c0c */ /* 0x000fe4000bf06300 */
[----:B------:R-:W-:Y:S02]  /*0420*/  ISETP.GE.AND.EX P1, PT, RZ, UR45, PT, P1 ;  /* 0x0000002dff007c0c */ /* 0x000fe4000bf26310 */
[----:B------:R-:W-:-:S05]  /*0430*/  MOV R2, R44 ;  /* 0x0000002c00027202 */ /* 0x000fca0000000f00 */
[----:B------:R-:W-:-:S04]  /*0440*/  IMAD.WIDE.U32 R4, R45, UR42, R2 ;  /* 0x0000002a2d047c25 */ /* 0x000fc8000f8e0002 */
[----:B------:R-:W-:Y:S01]  /*0450*/  IMAD R3, R45, UR43, R0 ;  /* 0x0000002b2d037c24 */ /* 0x000fe2000f8e0200 */
[----:B------:R-:W-:Y:S02]  /*0460*/  @!P0 R2UR UR4, R42 ;  /* 0x000000002a0482ca */ /* 0x000fe400000e0000 */
[----:B------:R-:W-:Y:S02]  /*0470*/  @!P0 R2UR UR5, R43 ;  /* 0x000000002b0582ca */ /* 0x000fe400000e0000 */
[----:B------:R-:W-:Y:S02]  /*0480*/  IADD3 R3, PT, PT, R5, R3, RZ ;  /* 0x0000000305037210 */ /* 0x000fe40007ffe0ff */
[----:B------:R-:W-:Y:S02]  /*0490*/  LEA R2, P2, R4, UR40, 0x1 ;  /* 0x0000002804027c11 */ /* 0x000fe4000f8408ff */
[----:B------:R-:W-:Y:S02]  /*04a0*/  @!P1 R2UR UR6, R42 ;  /* 0x000000002a0692ca */ /* 0x000fe400000e0000 */
[----:B------:R-:W-:-:S02]  /*04b0*/  @!P1 R2UR UR7, R43 ;  /* 0x000000002b0792ca */ /* 0x000fc400000e0000 */
[----:B------:R-:W-:-:S05]  /*04c0*/  LEA.HI.X R3, R4, UR41, R3, 0x1, P2 ;  /* 0x0000002904037c11 */ /* 0x000fca00090f0c03 */
[----:B------:R-:W2:Y:S06]  /*04d0*/  @!P0 LDG.E.U16 R5, desc[UR4][R2.64] ;  /* 0x0000000402058981 */ /* 0x000eac000c1e1500 */
[----:B------:R-:W3:Y:S01]  /*04e0*/  @!P1 LDG.E.U16 R0, desc[UR6][R2.64+0x40] ;  /* 0x0000400602009981 */ /* 0x000ee2000c1e1500 */
[----:B------:R-:W-:Y:S02]  /*04f0*/  ISETP.GE.U32.AND P3, PT, R6, UR44, PT ;  /* 0x0000002c06007c0c */ /* 0x000fe4000bf66070 */
[----:B------:R-:W-:Y:S02]  /*0500*/  ISETP.GE.U32.AND P6, PT, R7, UR44, PT ;  /* 0x0000002c07007c0c */ /* 0x000fe4000bfc6070 */
[----:B------:R-:W-:-:S02]  /*0510*/  ISETP.GE.AND.EX P3, PT, RZ, UR45, PT, P3 ;  /* 0x0000002dff007c0c */ /* 0x000fc4000bf66330 */
[----:B------:R-:W-:Y:S02]  /*0520*/  ISETP.GE.AND.EX P6, PT, RZ, UR45, PT, P6 ;  /* 0x0000002dff007c0c */ /* 0x000fe4000bfc6360 */
[----:B------:R-:W-:Y:S02]  /*0530*/  ISETP.GE.U32.AND P4, PT, R9, UR44, PT ;  /* 0x0000002c09007c0c */ /* 0x000fe4000bf86070 */
[----:B------:R-:W-:Y:S02]  /*0540*/  ISETP.GE.U32.AND P2, PT, R10, UR44, PT ;  /* 0x0000002c0a007c0c */ /* 0x000fe4000bf46070 */
[----:B------:R-:W-:Y:S02]  /*0550*/  ISETP.GE.AND.EX P4, PT, RZ, UR45, PT, P4 ;  /* 0x0000002dff007c0c */ /* 0x000fe4000bf86340 */
[----:B------:R-:W-:Y:S02]  /*0560*/  ISETP.GE.AND.EX P2, PT, RZ, UR45, PT, P2 ;  /* 0x0000002dff007c0c */ /* 0x000fe4000bf46320 */
[----:B------:R-:W-:-:S02]  /*0570*/  MOV R4, 0xff800000 ;  /* 0xff80000000047802 */ /* 0x000fc40000000f00 */
[C---:B------:R-:W-:Y:S02]  /*0580*/  @!P3 R2UR UR4, R42.reuse ;  /* 0x000000002a04b2ca */ /* 0x040fe400000e0000 */
[C---:B------:R-:W-:Y:S02]  /*0590*/  @!P3 R2UR UR5, R43.reuse ;  /* 0x000000002b05b2ca */ /* 0x040fe400000e0000 */
[C---:B------:R-:W-:Y:S02]  /*05a0*/  @!P6 R2UR UR6, R42.reuse ;  /* 0x000000002a06e2ca */ /* 0x040fe400000e0000 */
[C---:B------:R-:W-:Y:S02]  /*05b0*/  @!P6 R2UR UR7, R43.reuse ;  /* 0x000000002b07e2ca */ /* 0x040fe400000e0000 */
[----:B------:R-:W-:Y:S02]  /*05c0*/  @!P4 R2UR UR8, R42 ;  /* 0x000000002a08c2ca */ /* 0x000fe400000e0000 */
[----:B------:R-:W-:-:S02]  /*05d0*/  @!P4 R2UR UR9, R43 ;  /* 0x000000002b09c2ca */ /* 0x000fc400000e0000 */
[----:B------:R-:W-:Y:S02]  /*05e0*/  MOV R6, 0xff800000 ;  /* 0xff80000000067802 */ /* 0x000fe40000000f00 */
[----:B------:R-:W-:Y:S01]  /*05f0*/  MOV R13, 0xff800000 ;  /* 0xff800000000d7802 */ /* 0x000fe20000000f00 */
[----:B------:R-:W4:Y:S01]  /*0600*/  @!P3 LDG.E.U16 R12, desc[UR4][R2.64+0x80] ;  /* 0x00008004020cb981 */ /* 0x000f22000c1e1500 */
[----:B------:R-:W-:Y:S02]  /*0610*/  ISETP.GE.U32.AND P5, PT, R49, UR44, PT ;  /* 0x0000002c31007c0c */ /* 0x000fe4000bfa6070 */
[----:B------:R-:W-:Y:S02]  /*0620*/  @!P2 R2UR UR10, R42 ;  /* 0x000000002a0aa2ca */ /* 0x000fe400000e0000 */
[----:B------:R-:W-:Y:S02]  /*0630*/  @!P2 R2UR UR11, R43 ;  /* 0x000000002b0ba2ca */ /* 0x000fe400000e0000 */
[----:B------:R-:W-:-:S11]  /*0640*/  ISETP.GE.AND.EX P5, PT, RZ, UR45, PT, P5 ;  /* 0x0000002dff007c0c */ /* 0x000fd6000bfa6350 */
[----:B------:R-:W5:Y:S02]  /*0650*/  @!P2 LDG.E.U16 R7, desc[UR10][R2.64+0x140] ;  /* 0x0001400a0207a981 */ /* 0x000f64000c1e1500 */
[----:B------:R-:W-:Y:S02]  /*0660*/  @!P5 R2UR UR4, R42 ;  /* 0x000000002a04d2ca */ /* 0x000fe400000e0000 */
[----:B------:R-:W-:-:S13]  /*0670*/  @!P5 R2UR UR5, R43 ;  /* 0x000000002b05d2ca */ /* 0x000fda00000e0000 */
[----:B------:R-:W5:Y:S01]  /*0680*/  @!P5 LDG.E.U16 R8, desc[UR4][R2.64+0x180] ;  /* 0x000180040208d981 */ /* 0x000f62000c1e1500 */
[----:B--2---:R-:W-:-:S03]  /*0690*/  @!P0 SHF.L.U32 R4, R5, 0x10, RZ ;  /* 0x0000001005048819 */ /* 0x004fc600000006ff */
[----:B------:R-:W2:Y:S01]  /*06a0*/  @!P4 LDG.E.U16 R5, desc[UR8][R2.64+0x100] ;  /* 0x000100080205c981 */ /* 0x000ea2000c1e1500 */
[----:B------:R-:W-:Y:S02]  /*06b0*/  @!P0 FMNMX R13, R4, -INF , !PT ;  /* 0xff800000040d8809 */ /* 0x000fe40007800000 */
[----:B---3--:R-:W-:Y:S02]  /*06c0*/  @!P1 SHF.L.U32 R6, R0, 0x10, RZ ;  /* 0x0000001000069819 */ /* 0x008fe400000006ff */
[----:B------:R-:W3:Y:S02]  /*06d0*/  @!P6 LDG.E.U16 R0, desc[UR6][R2.64+0xc0] ;  /* 0x0000c0060200e981 */ /* 0x000ee4000c1e1500 */
[----:B------:R-:W-:Y:S02]  /*06e0*/  @!P1 FMNMX R13, R13, R6, !PT ;  /* 0x000000060d0d9209 */ /* 0x000fe40007800000 */
[----:B------:R-:W-:-:S04]  /*06f0*/  ISETP.GE.U32.AND P1, PT, R51, UR44, PT ;  /* 0x0000002c33007c0c */ /* 0x000fc8000bf26070 */
[----:B------:R-:W-:-:S13]  /*0700*/  ISETP.GE.AND.EX P1, PT, RZ, UR45, PT, P1 ;  /* 0x0000002dff007c0c */ /* 0x000fda000bf26310 */
[----:B------:R-:W-:Y:S02]  /*0710*/  @!P1 R2UR UR6, R42 ;  /* 0x000000002a0692ca */ /* 0x000fe400000e0000 */
[----:B------:R-:W-:-:S13]  /*0720*/  @!P1 R2UR UR7, R43 ;  /* 0x000000002b0792ca */ /* 0x000fda00000e0000 */
[----:B------:R-:W3:Y:S01]  /*0730*/  @!P1 LDG.E.U16 R9, desc[UR6][R2.64+0x1c0] ;  /* 0x0001c00602099981 */ /* 0x000ee2000c1e1500 */
[----:B------:R-:W-:Y:S02]  /*0740*/  MOV R10, 0xff800000 ;  /* 0xff800000000a7802 */ /* 0x000fe40000000f00 */
[----:B----4-:R-:W-:Y:S02]  /*0750*/  @!P3 SHF.L.U32 R10, R12, 0x10, RZ ;  /* 0x000000100c0ab819 */ /* 0x010fe400000006ff */
[----:B------:R-:W-:Y:S02]  /*0760*/  MOV R76, 0xff800000 ;  /* 0xff800000004c7802 */ /* 0x000fe40000000f00 */
[----:B------:R-:W-:Y:S02]  /*0770*/  @!P3 FMNMX R13, R13, R10, !PT ;  /* 0x0000000a0d0db209 */ /* 0x000fe40007800000 */
[----:B------:R-:W-:Y:S02]  /*0780*/  ISETP.GE.U32.AND P3, PT, R52, UR44, PT ;  /* 0x0000002c34007c0c */ /* 0x000fe4000bf66070 */
[----:B------:R-:W-:-:S02]  /*0790*/  MOV R80, 0xff800000 ;  /* 0xff80000000507802 */ /* 0x000fc40000000f00 */
[----:B------:R-:W-:Y:S02]  /*07a0*/  ISETP.GE.AND.EX P3, PT, RZ, UR45, PT, P3 ;  /* 0x0000002dff007c0c */ /* 0x000fe4000bf66330 */
[----:B------:R-:W-:Y:S01]  /*07b0*/  MOV R84, 0xff800000 ;  /* 0xff80000000547802 */ /* 0x000fe20000000f00 */
[----:B-----5:R-:W-:Y:S01]  /*07c0*/  @!P2 IMAD.U32 R84, R7, 0x10000, RZ ;  /* 0x000100000754a824 */ /* 0x020fe200078e00ff */
[----:B------:R-:W-:-:S09]  /*07d0*/  MOV R86, 0xff800000 ;  /* 0xff80000000567802 */ /* 0x000fd20000000f00 */
[----:B------:R-:W-:Y:S02]  /*07e0*/  @!P3 R2UR UR4, R42 ;  /* 0x000000002a04b2ca */ /* 0x000fe400000e0000 */
[----:B------:R-:W-:Y:S02]  /*07f0*/  @!P3 R2UR UR5, R43 ;  /* 0x000000002b05b2ca */ /* 0x000fe400000e0000 */
[----:B------:R-:W-:Y:S02]  /*0800*/  @!P5 SHF.L.U32 R86, R8, 0x10, RZ ;  /* 0x000000100856d819 */ /* 0x000fe400000006ff */
[----:B------:R-:W-:-:S09]  /*0810*/  MOV R88, 0xff800000 ;  /* 0xff80000000587802 */ /* 0x000fd20000000f00 */
[----:B------:R-:W4:Y:S01]  /*0820*/  @!P3 LDG.E.U16 R12, desc[UR4][R2.64+0x200] ;  /* 0x00020004020cb981 */ /* 0x000f22000c1e1500 */
[----:B--2---:R-:W-:Y:S02]  /*0830*/  @!P4 SHF.L.U32 R80, R5, 0x10, RZ ;  /* 0x000000100550c819 */ /* 0x004fe400000006ff */
[----:B---3--:R-:W-:-:S04]  /*0840*/  @!P6 SHF.L.U32 R76, R0, 0x10, RZ ;  /* 0x00000010004ce819 */ /* 0x008fc800000006ff */
[----:B------:R-:W-:Y:S02]  /*0850*/  @!P6 FMNMX R13, R13, R76, !PT ;  /* 0x0000004c0d0de209 */ /* 0x000fe40007800000 */
[----:B------:R-:W-:Y:S02]  /*0860*/  ISETP.GE.U32.AND P6, PT, R53, UR44, PT ;  /* 0x0000002c35007c0c */ /* 0x000fe4000bfc6070 */
[----:B------:R-:W-:Y:S02]  /*0870*/  @!P4 FMNMX R13, R13, R80, !PT ;  /* 0x000000500d0dc209 */ /* 0x000fe40007800000 */
[----:B------:R-:W-:Y:S02]  /*0880*/  ISETP.GE.AND.EX P6, PT, RZ, UR45, PT, P6 ;  /* 0x0000002dff007c0c */ /* 0x000fe4000bfc6360 */
[----:B------:R-:W-:Y:S02]  /*0890*/  ISETP.GE.U32.AND P4, PT, R54, UR44, PT ;  /* 0x0000002c36007c0c */ /* 0x000fe4000bf86070 */
[----:B------:R-:W-:-:S02]  /*08a0*/  @!P2 FMNMX R13, R13, R84, !PT ;  /* 0x000000540d0da209 */ /* 0x000fc40007800000 */
[----:B------:R-:W-:Y:S02]  /*08b0*/  ISETP.GE.U32.AND P2, PT, R55, UR44, PT ;  /* 0x0000002c37007c0c */ /* 0x000fe4000bf46070 */
[----:B------:R-:W-:Y:S02]  /*08c0*/  ISETP.GE.AND.EX P4, PT, RZ, UR45, PT, P4 ;  /* 0x0000002dff007c0c */ /* 0x000fe4000bf86340 */
[----:B------:R-:W-:-:S03]  /*08d0*/  ISETP.GE.AND.EX P2, PT, RZ, UR45, PT, P2 ;  /* 0x0000002dff007c0c */ /* 0x000fc6000bf46320 */
[----:B------:R-:W-:Y:S02]  /*08e0*/  @!P6 R2UR UR6, R42 ;  /* 0x000000002a06e2ca */ /* 0x000fe400000e0000 */
[----:B------:R-:W-:Y:S02]  /*08f0*/  @!P6 R2UR UR7, R43 ;  /* 0x000000002b07e2ca */ /* 0x000fe400000e0000 */
[----:B------:R-:W-:-:S04]  /*0900*/  @!P5 FMNMX R13, R13, R86, !PT ;  /* 0x000000560d0dd209 */ /* 0x000fc80007800000 */
[----:B------:R-:W-:Y:S02]  /*0910*/  @!P4 R2UR UR8, R42 ;  /* 0x000000002a08c2ca */ /* 0x000fe400000e0000 */
[----:B------:R-:W-:Y:S02]  /*0920*/  @!P4 R2UR UR9, R43 ;  /* 0x000000002b09c2ca */ /* 0x000fe400000e0000 */
[----:B------:R-:W-:Y:S02]  /*0930*/  ISETP.GE.U32.AND P5, PT, R56, UR44, PT ;  /* 0x0000002c38007c0c */ /* 0x000fe4000bfa6070 */
[----:B------:R-:W-:Y:S01]  /*0940*/  @!P1 SHF.L.U32 R88, R9, 0x10, RZ ;  /* 0x0000001009589819 */ /* 0x000fe200000006ff */
[----:B------:R-:W2:Y:S01]  /*0950*/  @!P6 LDG.E.U16 R0, desc[UR6][R2.64+0x240] ;  /* 0x000240060200e981 */ /* 0x000ea2000c1e1500 */
[----:B------:R-:W-:Y:S02]  /*0960*/  @!P2 R2UR UR4, R42 ;  /* 0x000000002a04a2ca */ /* 0x000fe400000e0000 */
[----:B------:R-:W-:-:S02]  /*0970*/  @!P2 R2UR UR5, R43 ;  /* 0x000000002b05a2ca */ /* 0x000fc400000e0000 */
[----:B------:R-:W-:Y:S02]  /*0980*/  @!P1 FMNMX R13, R13, R88, !PT ;  /* 0x000000580d0d9209 */ /* 0x000fe40007800000 */
[----:B------:R-:W-:Y:S01]  /*0990*/  ISETP.GE.AND.EX P5, PT, RZ, UR45, PT, P5 ;  /* 0x0000002dff007c0c */ /* 0x000fe2000bfa6350 */
[----:B------:R-:W3:Y:S01]  /*09a0*/  @!P4 LDG.E.U16 R5, desc[UR8][R2.64+0x280] ;  /* 0x000280080205c981 */ /* 0x000ee2000c1e1500 */
[----:B------:R-:W-:-:S04]  /*09b0*/  ISETP.GE.U32.AND P1, PT, R57, UR44, PT ;  /* 0x0000002c39007c0c */ /* 0x000fc8000bf26070 */
[----:B------:R-:W-:-:S03]  /*09c0*/  ISETP.GE.AND.EX P1, PT, RZ, UR45, PT, P1 ;  /* 0x0000002dff007c0c */ /* 0x000fc6000bf26310 */
[----:B------:R-:W5:Y:S04]  /*09d0*/  @!P2 LDG.E.U16 R7, desc[UR4][R2.64+0x2c0] ;  /* 0x0002c0040207a981 */ /* 0x000f68000c1e1500 */
[----:B------:R-:W-:Y:S02]  /*09e0*/  @!P5 R2UR UR6, R42 ;  /* 0x000000002a06d2ca */ /* 0x000fe400000e0000 */
[----:B------:R-:W-:-:S04]  /*09f0*/  @!P5 R2UR UR7, R43 ;  /* 0x000000002b07d2ca */ /* 0x000fc800000e0000 */
[----:B------:R-:W-:Y:S02]  /*0a00*/  @!P1 R2UR UR8, R42 ;  /* 0x000000002a0892ca */ /* 0x000fe400000e0000 */
[----:B------:R-:W-:-:S07]  /*0a10*/  @!P1 R2UR UR9, R43 ;  /* 0x000000002b0992ca */ /* 0x000fce00000e0000 */
[----:B------:R-:W5:Y:S06]  /*0a20*/  @!P5 LDG.E.U16 R8, desc[UR6][R2.64+0x300] ;  /* 0x000300060208d981 */ /* 0x000f6c000c1e1500 */
[----:B------:R-:W5:Y:S01]  /*0a30*/  @!P1 LDG.E.U16 R9, desc[UR8][R2.64+0x340] ;  /* 0x0003400802099981 */ /* 0x000f62000c1e1500 */
[----:B------:R-:W-:Y:S02]  /*0a40*/  MOV R90, 0xff800000 ;  /* 0xff800000005a7802 */ /* 0x000fe40000000f00 */
[----:B----4-:R-:W-:Y:S02]  /*0a50*/  @!P3 SHF.L.U32 R90, R12, 0x10, RZ ;  /* 0x000000100c5ab819 */ /* 0x010fe400000006ff */
[----:B------:R-:W-:-:S02]  /*0a60*/  MOV R40, 0xff800000 ;  /* 0xff80000000287802 */ /* 0x000fc40000000f00 */
[----:B------:R-:W-:Y:S02]  /*0a70*/  @!P3 FMNMX R13, R13, R90, !PT ;  /* 0x0000005a0d0db209 */ /* 0x000fe40007800000 */
[----:B------:R-:W-:Y:S02]  /*0a80*/  MOV R82, 0xff800000 ;  /* 0xff80000000527802 */ /* 0x000fe40000000f00 */
[----:B------:R-:W-:Y:S02]  /*0a90*/  ISETP.GE.U32.AND P3, PT, R11, UR44, PT ;  /* 0x0000002c0b007c0c */ /* 0x000fe4000bf66070 */
[----:B------:R-:W-:Y:S02]  /*0aa0*/  MOV R70, 0xff800000 ;  /* 0xff80000000467802 */ /* 0x000fe40000000f00 */
[----:B------:R-:W-:Y:S02]  /*0ab0*/  ISETP.GE.AND.EX P3, PT, RZ, UR45, PT, P3 ;  /* 0x0000002dff007c0c */ /* 0x000fe4000bf66330 */
[----:B------:R-:W-:-:S02]  /*0ac0*/  MOV R74, 0xff800000 ;  /* 0xff800000004a7802 */ /* 0x000fc40000000f00 */
[----:B------:R-:W-:-:S09]  /*0ad0*/  MOV R48, 0xff800000 ;  /* 0xff80000000307802 */ /* 0x000fd20000000f00 */
[----:B------:R-:W-:Y:S02]  /*0ae0*/  @!P3 R2UR UR4, R42 ;  /* 0x000000002a04b2ca */ /* 0x000fe400000e0000 */
[----:B------:R-:W-:-:S13]  /*0af0*/  @!P3 R2UR UR5, R43 ;  /* 0x000000002b05b2ca */ /* 0x000fda00000e0000 */
[----:B------:R-:W4:Y:S01]  /*0b00*/  @!P3 LDG.E.U16 R11, desc[UR4][R2.64+0x380] ;  /* 0x00038004020bb981 */ /* 0x000f22000c1e1500 */
[----:B--2---:R-:W-:Y:S02]  /*0b10*/  @!P6 SHF.L.U32 R40, R0, 0x10, RZ ;  /* 0x000000100028e819 */ /* 0x004fe400000006ff */
[----:B------:R-:W-:Y:S02]  /*0b20*/  IADD3 R0, PT, PT, R44, 0x1e0, RZ ;  /* 0x000001e02c007810 */ /* 0x000fe40007ffe0ff */
[----:B------:R-:W-:Y:S02]  /*0b30*/  @!P6 FMNMX R13, R13, R40, !PT ;  /* 0x000000280d0de209 */ /* 0x000fe40007800000 */
[----:B---3--:R-:W-:Y:S02]  /*0b40*/  @!P4 SHF.L.U32 R82, R5, 0x10, RZ ;  /* 0x000000100552c819 */ /* 0x008fe400000006ff */
[----:B------:R-:W-:Y:S02]  /*0b50*/  ISETP.GE.U32.AND P6, PT, R0, UR44, PT ;  /* 0x0000002c00007c0c */ /* 0x000fe4000bfc6070 */
[----:B------:R-:W-:-:S02]  /*0b60*/  IADD3 R0, PT, PT, R44, 0x200, RZ ;  /* 0x000002002c007810 */ /* 0x000fc40007ffe0ff */
[----:B------:R-:W-:Y:S02]  /*0b70*/  @!P4 FMNMX R13, R13, R82, !PT ;  /* 0x000000520d0dc209 */ /* 0x000fe40007800000 */
[----:B-----5:R-:W-:Y:S02]  /*0b80*/  @!P2 SHF.L.U32 R70, R7, 0x10, RZ ;  /* 0x000000100746a819 */ /* 0x020fe400000006ff */
[----:B------:R-:W-:Y:S02]  /*0b90*/  ISETP.GE.U32.AND P4, PT, R0, UR44, PT ;  /* 0x0000002c00007c0c */ /* 0x000fe4000bf86070 */
[----:B------:R-:W-:Y:S02]  /*0ba0*/  @!P2 FMNMX R13, R13, R70, !PT ;  /* 0x000000460d0da209 */ /* 0x000fe40007800000 */
[----:B------:R-:W-:Y:S02]  /*0bb0*/  IADD3 R0, PT, PT, R44, 0x220, RZ ;  /* 0x000002202c007810 */ /* 0x000fe40007ffe0ff */
[----:B------:R-:W-:-:S02]  /*0bc0*/  ISETP.GE.AND.EX P2, PT, RZ, UR45, PT, P6 ;  /* 0x0000002dff007c0c */ /* 0x000fc4000bf46360 */
[----:B------:R-:W-:Y:S02]  /*0bd0*/  ISETP.GE.AND.EX P4, PT, RZ, UR45, PT, P4 ;  /* 0x0000002dff007c0c */ /* 0x000fe4000bf86340 */
[----:B------:R-:W-:-:S04]  /*0be0*/  ISETP.GE.U32.AND P6, PT, R0, UR44, PT ;  /* 0x0000002c00007c0c */ /* 0x000fc8000bfc6070 */
[----:B------:R-:W-:Y:S02]  /*0bf0*/  ISETP.GE.AND.EX P6, PT, RZ, UR45, PT, P6 ;  /* 0x0000002dff007c0c */ /* 0x000fe4000bfc6360 */
[----:B------:R-:W-:Y:S02]  /*0c00*/  IADD3 R5, PT, PT, R44, 0x240, RZ ;  /* 0x000002402c057810 */ /* 0x000fe40007ffe0ff */
[----:B------:R-:W-:Y:S02]  /*0c10*/  @!P5 SHF.L.U32 R74, R8, 0x10, RZ ;  /* 0x00000010084ad819 */ /* 0x000fe400000006ff */
[----:B------:R-:W-:Y:S02]  /*0c20*/  @!P2 R2UR UR6, R42 ;  /* 0x000000002a06a2ca */ /* 0x000fe400000e0000 */
[----:B------:R-:W-:Y:S02]  /*0c30*/  @!P2 R2UR UR7, R43 ;  /* 0x000000002b07a2ca */ /* 0x000fe400000e0000 */
[----:B------:R-:W-:-:S02]  /*0c40*/  @!P5 FMNMX R13, R13, R74, !PT ;  /* 0x0000004a0d0dd209 */ /* 0x000fc40007800000 */
[----:B------:R-:W-:Y:S02]  /*0c50*/  @!P1 SHF.L.U32 R48, R9, 0x10, RZ ;  /* 0x0000001009309819 */ /* 0x000fe400000006ff */
[----:B------:R-:W-:Y:S02]  /*0c60*/  ISETP.GE.U32.AND P5, PT, R5, UR44, PT ;  /* 0x0000002c05007c0c */ /* 0x000fe4000bfa6070 */
[----:B------:R-:W-:Y:S02]  /*0c70*/  IADD3 R0, PT, PT, R44, 0x260, RZ ;  /* 0x000002602c007810 */ /* 0x000fe40007ffe0ff */
[----:B------:R-:W-:Y:S02]  /*0c80*/  @!P4 R2UR UR8, R42 ;  /* 0x000000002a08c2ca */ /* 0x000fe400000e0000 */
[----:B------:R-:W-:Y:S02]  /*0c90*/  @!P4 R2UR UR9, R43 ;  /* 0x000000002b09c2ca */ /* 0x000fe400000e0000 */
[----:B------:R-:W-:-:S02]  /*0ca0*/  @!P1 FMNMX R13, R13, R48, !PT ;  /* 0x000000300d0d9209 */ /* 0x000fc40007800000 */
[----:B------:R-:W-:Y:S02]  /*0cb0*/  ISETP.GE.AND.EX P5, PT, RZ, UR45, PT, P5 ;  /* 0x0000002dff007c0c */ /* 0x000fe4000bfa6350 */
[----:B------:R-:W-:Y:S02]  /*0cc0*/  ISETP.GE.U32.AND P1, PT, R0, UR44, PT ;  /* 0x0000002c00007c0c */ /* 0x000fe4000bf26070 */
[C---:B------:R-:W-:Y:S01]  /*0cd0*/  @!P6 R2UR UR10, R42.reuse ;  /* 0x000000002a0ae2ca */ /* 0x040fe200000e0000 */
[----:B------:R-:W2:Y:S01]  /*0ce0*/  @!P2 LDG.E.U16 R0, desc[UR6][R2.64+0x3c0] ;  /* 0x0003c0060200a981 */ /* 0x000ea2000c1e1500 */
[----:B------:R-:W-:Y:S02]  /*0cf0*/  @!P6 R2UR UR11, R43 ;  /* 0x000000002b0be2ca */ /* 0x000fe400000e0000 */
[----:B------:R-:W-:Y:S01]  /*0d00*/  ISETP.GE.AND.EX P1, PT, RZ, UR45, PT, P1 ;  /* 0x0000002dff007c0c */ /* 0x000fe2000bf26310 */
[----:B------:R-:W3:Y:S04]  /*0d10*/  @!P4 LDG.E.U16 R5, desc[UR8][R2.64+0x400] ;  /* 0x000400080205c981 */ /* 0x000ee8000c1e1500 */
[----:B------:R-:W-:-:S02]  /*0d20*/  @!P5 R2UR UR4, R42 ;  /* 0x000000002a04d2ca */ /* 0x000fc400000e0000 */
[----:B------:R-:W-:-:S04]  /*0d30*/  @!P5 R2UR UR5, R43 ;  /* 0x000000002b05d2ca */ /* 0x000fc800000e0000 */
[----:B------:R-:W5:Y:S02]  /*0d40*/  @!P6 LDG.E.U16 R7, desc[UR10][R2.64+0x440] ;  /* 0x0004400a0207e981 */ /* 0x000f64000c1e1500 */
[----:B------:R-:W-:Y:S02]  /*0d50*/  @!P1 R2UR UR6, R42 ;  /* 0x000000002a0692ca */ /* 0x000fe400000e0000 */
[----:B------:R-:W-:-:S05]  /*0d60*/  @!P1 R2UR UR7, R43 ;  /* 0x000000002b0792ca */ /* 0x000fca00000e0000 */
[----:B------:R-:W5:Y:S08]  /*0d70*/  @!P5 LDG.E.U16 R8, desc[UR4][R2.64+0x480] ;  /* 0x000480040208d981 */ /* 0x000f70000c1e1500 */
[----:B------:R-:W5:Y:S01]  /*0d80*/  @!P1 LDG.E.U16 R9, desc[UR6][R2.64+0x4c0] ;  /* 0x0004c00602099981 */ /* 0x000f62000c1e1500 */
[----:B------:R-:W-:Y:S02]  /*0d90*/  MOV R92, 0xff800000 ;  /* 0xff800000005c7802 */ /* 0x000fe40000000f00 */
[----:B----4-:R-:W-:-:S02]  /*0da0*/  @!P3 SHF.L.U32 R92, R11, 0x10, RZ ;  /* 0x000000100b5cb819 */ /* 0x010fc400000006ff */
[----:B------:R-:W-:Y:S02]  /*0db0*/  MOV R72, 0xff800000 ;  /* 0xff80000000487802 */ /* 0x000fe40000000f00 */
[C---:B------:R-:W-:Y:S02]  /*0dc0*/  IADD3 R11, PT, PT, R44.reuse, 0x2a0, RZ ;  /* 0x000002a02c0b7810 */ /* 0x040fe40007ffe0ff */
[----:B------:R-:W-:Y:S02]  /*0dd0*/  @!P3 FMNMX R13, R13, R92, !PT ;  /* 0x0000005c0d0db209 */ /* 0x000fe40007800000 */
[----:B------:R-:W-:Y:S02]  /*0de0*/  IADD3 R44, PT, PT, R44, 0x280, RZ ;  /* 0x000002802c2c7810 */ /* 0x000fe40007ffe0ff */
[----:B------:R-:W-:Y:S02]  /*0df0*/  MOV R78, 0xff800000 ;  /* 0xff800000004e7802 */ /* 0x000fe40000000f00 */
[----:B------:R-:W-:-:S02]  /*0e00*/  MOV R68, 0xff800000 ;  /* 0xff80000000447802 */ /* 0x000fc40000000f00 */
[----:B------:R-:W-:Y:S02]  /*0e10*/  ISETP.GE.U32.AND P3, PT, R11, UR44, PT ;  /* 0x0000002c0b007c0c */ /* 0x000fe4000bf66070 */
[----:B------:R-:W-:Y:S02]  /*0e20*/  MOV R36, 0xff800000 ;  /* 0xff80000000247802 */ /* 0x000fe40000000f00 */
[----:B------:R-:W-:Y:S02]  /*0e30*/  MOV R50, 0xff800000 ;  /* 0xff80000000327802 */ /* 0x000fe40000000f00 */
[----:B--2---:R-:W-:Y:S02]  /*0e40*/  @!P2 SHF.L.U32 R72, R0, 0x10, RZ ;  /* 0x000000100048a819 */ /* 0x004fe400000006ff */
[----:B---3--:R-:W-:Y:S02]  /*0e50*/  @!P4 SHF.L.U32 R78, R5, 0x10, RZ ;  /* 0x00000010054ec819 */ /* 0x008fe400000006ff */
[----:B------:R-:W-:-:S02]  /*0e60*/  @!P2 FMNMX R13, R13, R72, !PT ;  /* 0x000000480d0da209 */ /* 0x000fc40007800000 */
[----:B------:R-:W-:Y:S02]  /*0e70*/  ISETP.GE.U32.AND P2, PT, R44, UR44, PT ;  /* 0x0000002c2c007c0c */ /* 0x000fe4000bf46070 */
[----:B------:R-:W-:Y:S02]  /*0e80*/  @!P4 FMNMX R13, R13, R78, !PT ;  /* 0x0000004e0d0dc209 */ /* 0x000fe40007800000 */
[----:B------:R-:W-:Y:S02]  /*0e90*/  ISETP.GE.AND.EX P2, PT, RZ, UR45, PT, P2 ;  /* 0x0000002dff007c0c */ /* 0x000fe4000bf46320 */
[----:B-----5:R-:W-:Y:S02]  /*0ea0*/  @!P6 SHF.L.U32 R68, R7, 0x10, RZ ;  /* 0x000000100744e819 */ /* 0x020fe400000006ff */
[----:B------:R-:W-:Y:S02]  /*0eb0*/  ISETP.GE.U32.AND P4, PT, R58, UR44, PT ;  /* 0x0000002c3a007c0c */ /* 0x000fe4000bf86070 */
[----:B------:R-:W-:-:S02]  /*0ec0*/  @!P6 FMNMX R13, R13, R68, !PT ;  /* 0x000000440d0de209 */ /* 0x000fc40007800000 */
[----:B------:R-:W-:Y:S02]  /*0ed0*/  ISETP.GE.AND.EX P6, PT, RZ, UR45, PT, P3 ;  /* 0x0000002dff007c0c */ /* 0x000fe4000bfc6330 */
[----:B------:R-:W-:Y:S02]  /*0ee0*/  ISETP.GE.AND.EX P4, PT, RZ, UR45, PT, P4 ;  /* 0x0000002dff007c0c */ /* 0x000fe4000bf86340 */
[----:B------:R-:W-:Y:S02]  /*0ef0*/  @!P5 SHF.L.U32 R36, R8, 0x10, RZ ;  /* 0x000000100824d819 */ /* 0x000fe400000006ff */
[----:B------:R-:W-:Y:S02]  /*0f00*/  ISETP.GE.U32.AND P3, PT, R59, UR44, PT ;  /* 0x0000002c3b007c0c */ /* 0x000fe4000bf66070 */
[----:B------:R-:W-:Y:S02]  /*0f10*/  @!P2 R2UR UR4, R42 ;  /* 0x000000002a04a2ca */ /* 0x000fe400000e0000 */
[----:B------:R-:W-:-:S02]  /*0f20*/  @!P2 R2UR UR5, R43 ;  /* 0x000000002b05a2ca */ /* 0x000fc400000e0000 */
[----:B------:R-:W-:Y:S02]  /*0f30*/  @!P5 FMNMX R13, R13, R36, !PT ;  /* 0x000000240d0dd209 */ /* 0x000fe40007800000 */
[----:B------:R-:W-:Y:S02]  /*0f40*/  @!P1 SHF.L.U32 R50, R9, 0x10, RZ ;  /* 0x0000001009329819 */ /* 0x000fe400000006ff */
[----:B------:R-:W-:Y:S02]  /*0f50*/  ISETP.GE.U32.AND P5, PT, R60, UR44, PT ;  /* 0x0000002c3c007c0c */ /* 0x000fe4000bfa6070 */
[----:B------:R-:W-:Y:S02]  /*0f60*/  ISETP.GE.AND.EX P3, PT, RZ, UR45, PT, P3 ;  /* 0x0000002dff007c0c */ /* 0x000fe4000bf66330 */
[----:B------:R-:W-:Y:S02]  /*0f70*/  @!P6 R2UR UR6, R42 ;  /* 0x000000002a06e2ca */ /* 0x000fe400000e0000 */
[----:B------:R-:W-:Y:S01]  /*0f80*/  @!P6 R2UR UR7, R43 ;  /* 0x000000002b07e2ca */ /* 0x000fe200000e0000 */
[----:B------:R-:W2:Y:S01]  /*0f90*/  @!P2 LDG.E.U16 R11, desc[UR4][R2.64+0x500] ;  /* 0x00050004020ba981 */ /* 0x000ea2000c1e1500 */
[----:B------:R-:W-:-:S02]  /*0fa0*/  @!P1 FMNMX R13, R13, R50, !PT ;  /* 0x000000320d0d9209 */ /* 0x000fc40007800000 */
[----:B------:R-:W-:Y:S02]  /*0fb0*/  ISETP.GE.AND.EX P5, PT, RZ, UR45, PT, P5 ;  /* 0x0000002dff007c0c */ /* 0x000fe4000bfa6350 */
[----:B------:R-:W-:Y:S02]  /*0fc0*/  ISETP.GE.U32.AND P1, PT, R61, UR44, PT ;  /* 0x0000002c3d007c0c */ /* 0x000fe4000bf26070 */
[C---:B------:R-:W-:Y:S02]  /*0fd0*/  @!P4 R2UR UR8, R42.reuse ;  /* 0x000000002a08c2ca */ /* 0x040fe400000e0000 */
[----:B------:R-:W-:Y:S02]  /*0fe0*/  @!P4 R2UR UR9, R43 ;  /* 0x000000002b09c2ca */ /* 0x000fe400000e0000 */
[----:B------:R-:W-:Y:S01]  /*0ff0*/  ISETP.GE.AND.EX P1, PT, RZ, UR45, PT, P1 ;  /* 0x0000002dff007c0c */ /* 0x000fe2000bf26310 */
[----:B------:R-:W3:Y:S01]  /*1000*/  @!P6 LDG.E.U16 R0, desc[UR6][R2.64+0x540] ;  /* 0x000540060200e981 */ /* 0x000ee2000c1e1500 */
[----:B------:R-:W-:-:S02]  /*1010*/  @!P3 R2UR UR10, R42 ;  /* 0x000000002a0ab2ca */ /* 0x000fc400000e0000 */
[C---:B------:R-:W-:Y:S02]  /*1020*/  @!P3 R2UR UR11, R43.reuse ;  /* 0x000000002b0bb2ca */ /* 0x040fe400000e0000 */
[----:B------:R-:W-:Y:S02]  /*1030*/  @!P5 R2UR UR12, R42 ;  /* 0x000000002a0cd2ca */ /* 0x000fe400000e0000 */
[----:B------:R-:W-:-:S03]  /*1040*/  @!P5 R2UR UR13, R43 ;  /* 0x000000002b0dd2ca */ /* 0x000fc600000e0000 */
[----:B------:R-:W4:Y:S02]  /*1050*/  @!P4 LDG.E.U16 R5, desc[UR8][R2.64+0x580] ;  /* 0x000580080205c981 */ /* 0x000f24000c1e1500 */
[----:B------:R-:W-:Y:S02]  /*1060*/  @!P1 R2UR UR4, R42 ;  /* 0x000000002a0492ca */ /* 0x000fe400000e0000 */
[----:B------:R-:W-:Y:S02]  /*1070*/  @!P1 R2UR UR5, R43 ;  /* 0x000000002b0592ca */ /* 0x000fe400000e0000 */
[----:B------:R-:W5:Y:S04]  /*1080*/  @!P3 LDG.E.U16 R7, desc[UR10][R2.64+0x5c0] ;  /* 0x0005c00a0207b981 */ /* 0x000f68000c1e1500 */
[----:B------:R-:W5:Y:S07]  /*1090*/  @!P5 LDG.E.U16 R8, desc[UR12][R2.64+0x600] ;  /* 0x0006000c0208d981 */ /* 0x000f6e000c1e1500 */
[----:B------:R-:W5:Y:S01]  /*10a0*/  @!P1 LDG.E.U16 R9, desc[UR4][R2.64+0x640] ;  /* 0x0006400402099981 */ /* 0x000f62000c1e1500 */
[----:B------:R-:W-:-:S02]  /*10b0*/  MOV R38, 0xff800000 ;  /* 0xff80000000267802 */ /* 0x000fc40000000f00 */
[----:B------:R-:W-:Y:S02]  /*10c0*/  MOV R34, 0xff800000 ;  /* 0xff80000000227802 */ /* 0x000fe40000000f00 */
[----:B------:R-:W-:Y:S01]  /*10d0*/  MOV R32, 0xff800000 ;  /* 0xff80000000207802 */ /* 0x000fe20000000f00 */
[----:B------:R-:W-:Y:S01]  /*10e0*/  IMAD.MOV.U32 R28, RZ, RZ, -0x800000 ;  /* 0xff800000ff1c7424 */ /* 0x000fe200078e00ff */
[----:B------:R-:W-:Y:S02]  /*10f0*/  MOV R24, 0xff800000 ;  /* 0xff80000000187802 */ /* 0x000fe40000000f00 */
[----:B------:R-:W-:Y:S02]  /*1100*/  MOV R26, 0xff800000 ;  /* 0xff800000001a7802 */ /* 0x000fe40000000f00 */
[----:B--2---:R-:W-:-:S04]  /*1110*/  @!P2 SHF.L.U32 R38, R11, 0x10, RZ ;  /* 0x000000100b26a819 */ /* 0x004fc800000006ff */
[----:B------:R-:W-:Y:S02]  /*1120*/  @!P2 FMNMX R13, R13, R38, !PT ;  /* 0x000000260d0da209 */ /* 0x000fe40007800000 */
[----:B---3--:R-:W-:-:S04]  /*1130*/  @!P6 SHF.L.U32 R34, R0, 0x10, RZ ;  /* 0x000000100022e819 */ /* 0x008fc800000006ff */
[----:B------:R-:W-:Y:S02]  /*1140*/  @!P6 FMNMX R13, R13, R34, !PT ;  /* 0x000000220d0de209 */ /* 0x000fe40007800000 */
[----:B------:R-:W-:Y:S02]  /*1150*/  ISETP.GE.U32.AND P6, PT, R62, UR44, PT ;  /* 0x0000002c3e007c0c */ /* 0x000fe4000bfc6070 */
[----:B----4-:R-:W-:Y:S02]  /*1160*/  @!P4 SHF.L.U32 R32, R5, 0x10, RZ ;  /* 0x000000100520c819 */ /* 0x010fe400000006ff */
[----:B------:R-:W-:Y:S02]  /*1170*/  ISETP.GE.U32.AND P2, PT, R63, UR44, PT ;  /* 0x0000002c3f007c0c */ /* 0x000fe4000bf46070 */
[----:B------:R-:W-:Y:S02]  /*1180*/  @!P4 FMNMX R13, R13, R32, !PT ;  /* 0x000000200d0dc209 */ /* 0x000fe40007800000 */
[----:B------:R-:W-:-:S02]  /*1190*/  ISETP.GE.AND.EX P4, PT, RZ, UR45, PT, P6 ;  /* 0x0000002dff007c0c */ /* 0x000fc4000bf86360 */
[----:B-----5:R-:W-:Y:S02]  /*11a0*/  @!P3 SHF.L.U32 R28, R7, 0x10, RZ ;  /* 0x00000010071cb819 */ /* 0x020fe400000006ff */
[----:B------:R-:W-:Y:S02]  /*11b0*/  ISETP.GE.U32.AND P6, PT, R64, UR44, PT ;  /* 0x0000002c40007c0c */ /* 0x000fe4000bfc6070 */
[----:B------:R-:W-:Y:S02]  /*11c0*/  ISETP.GE.AND.EX P2, PT, RZ, UR45, PT, P2 ;  /* 0x0000002dff007c0c */ /* 0x000fe4000bf46320 */
[----:B------:R-:W-:Y:S02]  /*11d0*/  @!P5 SHF.L.U32 R24, R8, 0x10, RZ ;  /* 0x000000100818d819 */ /* 0x000fe400000006ff */
[----:B------:R-:W-:Y:S02]  /*11e0*/  @!P3 FMNMX R13, R13, R28, !PT ;  /* 0x0000001c0d0db209 */ /* 0x000fe40007800000 */
[----:B------:R-:W-:-:S02]  /*11f0*/  ISETP.GE.U32.AND P3, PT, R65, UR44, PT ;  /* 0x0000002c41007c0c */ /* 0x000fc4000bf66070 */
[----:B------:R-:W-:Y:S02]  /*1200*/  ISETP.GE.AND.EX P6, PT, RZ, UR45, PT, P6 ;  /* 0x0000002dff007c0c */ /* 0x000fe4000bfc6360 */
[----:B------:R-:W-:Y:S02]  /*1210*/  @!P1 SHF.L.U32 R26, R9, 0x10, RZ ;  /* 0x00000010091a9819 */ /* 0x000fe400000006ff */
[----:B------:R-:W-:Y:S02]  /*1220*/  @!P5 FMNMX R13, R13, R24, !PT ;  /* 0x000000180d0dd209 */ /* 0x000fe40007800000 */
[----:B------:R-:W-:Y:S02]  /*1230*/  ISETP.GE.U32.AND P5, PT, R66, UR44, PT ;  /* 0x0000002c42007c0c */ /* 0x000fe4000bfa6070 */
[----:B------:R-:W-:Y:S02]  /*1240*/  ISETP.GE.AND.EX P3, PT, RZ, UR45, PT, P3 ;  /* 0x0000002dff007c0c */ /* 0x000fe4000bf66330 */
[----:B------:R-:W-:-:S02]  /*1250*/  @!P4 R2UR UR4, R42 ;  /* 0x000000002a04c2ca */ /* 0x000fc400000e0000 */
[----:B------:R-:W-:Y:S02]  /*1260*/  @!P4 R2UR UR5, R43 ;  /* 0x000000002b05c2ca */ /* 0x000fe400000e0000 */
[----:B------:R-:W-:Y:S02]  /*1270*/  @!P1 FMNMX R13, R13, R26, !PT ;  /* 0x0000001a0d0d9209 */ /* 0x000fe40007800000 */
[----:B------:R-:W-:Y:S02]  /*1280*/  ISETP.GE.U32.AND P1, PT, R67, UR44, PT ;  /* 0x0000002c43007c0c */ /* 0x000fe4000bf26070 */
[----:B------:R-:W-:Y:S02]  /*1290*/  ISETP.GE.AND.EX P5, PT, RZ, UR45, PT, P5 ;  /* 0x0000002dff007c0c */ /* 0x000fe4000bfa6350 */
[----:B------:R-:W-:Y:S02]  /*12a0*/  @!P2 R2UR UR6, R42 ;  /* 0x000000002a06a2ca */ /* 0x000fe400000e0000 */
[----:B------:R-:W-:-:S02]  /*12b0*/  @!P2 R2UR UR7, R43 ;  /* 0x000000002b07a2ca */ /* 0x000fc400000e0000 */
[----:B------:R-:W-:Y:S01]  /*12c0*/  ISETP.GE.AND.EX P1, PT, RZ, UR45, PT, P1 ;  /* 0x0000002dff007c0c */ /* 0x000fe2000bf26310 */
[----:B------:R-:W2:Y:S01]  /*12d0*/  @!P4 LDG.E.U16 R11, desc[UR4][R2.64+0x680] ;  /* 0x00068004020bc981 */ /* 0x000ea2000c1e1500 */
[C---:B------:R-:W-:Y:S02]  /*12e0*/  @!P6 R2UR UR8, R42.reuse ;  /* 0x000000002a08e2ca */ /* 0x040fe400000e0000 */
[C---:B------:R-:W-:Y:S02]  /*12f0*/  @!P6 R2UR UR9, R43.reuse ;  /* 0x000000002b09e2ca */ /* 0x040fe400000e0000 */
[C---:B------:R-:W-:Y:S02]  /*1300*/  @!P3 R2UR UR10, R42.reuse ;  /* 0x000000002a0ab2ca */ /* 0x040fe400000e0000 */
[C---:B------:R-:W-:Y:S02]  /*1310*/  @!P3 R2UR UR11, R43.reuse ;  /* 0x000000002b0bb2ca */ /* 0x040fe400000e0000 */
[----:B------:R-:W-:Y:S01]  /*1320*/  @!P5 R2UR UR4, R42 ;  /* 0x000000002a04d2ca */ /* 0x000fe200000e0000 */
[----:B------:R-:W3:Y:S01]  /*1330*/  @!P2 LDG.E.U16 R0, desc[UR6][R2.64+0x6c0] ;  /* 0x0006c0060200a981 */ /* 0x000ee2000c1e1500 */
[----:B------:R-:W-:-:S02]  /*1340*/  @!P5 R2UR UR5, R43 ;  /* 0x000000002b05d2ca */ /* 0x000fc400000e0000 */
[----:B------:R-:W-:Y:S02]  /*1350*/  @!P1 R2UR UR6, R42 ;  /* 0x000000002a0692ca */ /* 0x000fe400000e0000 */
[----:B------:R-:W-:Y:S01]  /*1360*/  @!P1 R2UR UR7, R43 ;  /* 0x000000002b0792ca */ /* 0x000fe200000e0000 */
[----:B------:R-:W4:Y:S04]  /*1370*/  @!P6 LDG.E.U16 R5, desc[UR8][R2.64+0x700] ;  /* 0x000700080205e981 */ /* 0x000f28000c1e1500 */
[----:B------:R-:W5:Y:S04]  /*1380*/  @!P3 LDG.E.U16 R7, desc[UR10][R2.64+0x740] ;  /* 0x0007400a0207b981 */ /* 0x000f68000c1e1500 */
[----:B------:R-:W5:Y:S04]  /*1390*/  @!P5 LDG.E.U16 R8, desc[UR4][R2.64+0x780] ;  /* 0x000780040208d981 */ /* 0x000f68000c1e1500 */
[----:B------:R-:W5:Y:S01]  /*13a0*/  @!P1 LDG.E.U16 R9, desc[UR6][R2.64+0x7c0] ;  /* 0x0007c00602099981 */ /* 0x000f62000c1e1500 */
[----:B------:R-:W-:-:S02]  /*13b0*/  MOV R30, 0xff800000 ;  /* 0xff800000001e7802 */ /* 0x000fc40000000f00 */
[----:B------:R-:W-:Y:S01]  /*13c0*/  MOV R22, 0xff800000 ;  /* 0xff80000000167802 */ /* 0x000fe20000000f00 */
[----:B0-----:R-:W0:Y:S01]  /*13d0*/  S2R R44, SR_TID.X ;  /* 0x00000000002c7919 */ /* 0x001e220000002100 */
[----:B------:R-:W-:Y:S02]  /*13e0*/  MOV R20, 0xff800000 ;  /* 0xff80000000147802 */ /* 0x000fe40000000f00 */
[----:B------:R-:W-:Y:S02]  /*13f0*/  MOV R18, 0xff800000 ;  /* 0xff80000000127802 */ /* 0x000fe40000000f00 */
[----:B------:R-:W-:Y:S01]  /*1400*/  MOV R16, 0xff800000 ;  /* 0xff80000000107802 */ /* 0x000fe20000000f00 */
[----:B------:R-:W-:Y:S01]  /*1410*/  UMOV UR4, 0xffffffff ;  /* 0xffffffff00047882 */ /* 0x000fe20000000000 */
[----:B--2---:R-:W-:-:S04]  /*1420*/  @!P4 SHF.L.U32 R30, R11, 0x10, RZ ;  /* 0x000000100b1ec819 */ /* 0x004fc800000006ff */
[----:B------:R-:W-:Y:S02]  /*1430*/  @!P4 FMNMX R13, R13, R30, !PT ;  /* 0x0000001e0d0dc209 */ /* 0x000fe40007800000 */
[----:B---3--:R-:W-:-:S04]  /*1440*/  @!P2 SHF.L.U32 R22, R0, 0x10, RZ ;  /* 0x000000100016a819 */ /* 0x008fc800000006ff */
[----:B------:R-:W-:Y:S02]  /*1450*/  @!P2 FMNMX R13, R13, R22, !PT ;  /* 0x000000160d0da209 */ /* 0x000fe40007800000 */
[----:B----4-:R-:W-:Y:S02]  /*1460*/  @!P6 SHF.L.U32 R20, R5, 0x10, RZ ;  /* 0x000000100514e819 */ /* 0x010fe400000006ff */
[----:B-----5:R-:W-:Y:S02]  /*1470*/  @!P3 SHF.L.U32 R18, R7, 0x10, RZ ;  /* 0x000000100712b819 */ /* 0x020fe400000006ff */
[----:B------:R-:W-:Y:S02]  /*1480*/  @!P6 FMNMX R13, R13, R20, !PT ;  /* 0x000000140d0de209 */ /* 0x000fe40007800000 */
[----:B------:R-:W-:Y:S02]  /*1490*/  @!P5 SHF.L.U32 R16, R8, 0x10, RZ ;  /* 0x000000100810d819 */ /* 0x000fe400000006ff */
[----:B------:R-:W-:-:S02]  /*14a0*/  @!P3 FMNMX R13, R13, R18, !PT ;  /* 0x000000120d0db209 */ /* 0x000fc40007800000 */
[----:B------:R-:W-:Y:S02]  /*14b0*/  MOV R8, 0xff800000 ;  /* 0xff80000000087802 */ /* 0x000fe40000000f00 */
[----:B------:R-:W-:Y:S02]  /*14c0*/  @!P1 SHF.L.U32 R8, R9, 0x10, RZ ;  /* 0x0000001009089819 */ /* 0x000fe400000006ff */
[----:B------:R-:W-:-:S04]  /*14d0*/  @!P5 FMNMX R13, R13, R16, !PT ;  /* 0x000000100d0dd209 */ /* 0x000fc80007800000 */
[----:B------:R-:W-:Y:S01]  /*14e0*/  @!P1 FMNMX R13, R13, R8, !PT ;  /* 0x000000080d0d9209 */ /* 0x000fe20007800000 */
[----:B0-----:R-:W-:Y:S06]  /*14f0*/  BRA.DIV UR4, `(.L_x_588) ;  /* 0x0000003e04c47947 */ /* 0x001fec000b800000 */
[----:B------:R-:W0:Y:S01]  /*1500*/  SHFL.BFLY PT, R14, R13, 0x10, 0x1f ;  /* 0x0e001f000d0e7f89 */ /* 0x000e2200000e0000 */
[----:B------:R-:W-:Y:S02]  /*1510*/  MOV R11, 0x3bbb989d ;  /* 0x3bbb989d000b7802 */ /* 0x000fe40000000f00 */
[----:B------:R-:W-:Y:S02]  /*1520*/  MOV R12, 0x437c0000 ;  /* 0x437c0000000c7802 */ /* 0x000fe40000000f00 */
[----:B0-----:R-:W-:-:S05]  /*1530*/  FMNMX R13, R14, R13, !PT ;  /* 0x0000000d0e0d7209 */ /* 0x001fca0007800000 */
[----:B------:R-:W0:Y:S02]  /*1540*/  SHFL.BFLY PT, R14, R13, 0x8, 0x1f ;  /* 0x0d001f000d0e7f89 */ /* 0x000e2400000e0000 */
[----:B0-----:R-:W-:-:S05]  /*1550*/  FMNMX R0, R13, R14, !PT ;  /* 0x0000000e0d007209 */ /* 0x001fca0007800000 */
[----:B------:R-:W0:Y:S02]  /*1560*/  SHFL.BFLY PT, R14, R0, 0x4, 0x1f ;  /* 0x0c801f00000e7f89 */ /* 0x000e2400000e0000 */
[----:B0-----:R-:W-:-:S05]  /*1570*/  FMNMX R2, R0, R14, !PT ;  /* 0x0000000e00027209 */ /* 0x001fca0007800000 */
[----:B------:R-:W0:Y:S02]  /*1580*/  SHFL.BFLY PT, R14, R2, 0x2, 0x1f ;  /* 0x0c401f00020e7f89 */ /* 0x000e2400000e0000 */
[----:B0-----:R-:W-:-:S05]  /*1590*/  FMNMX R3, R2, R14, !PT ;  /* 0x0000000e02037209 */ /* 0x001fca0007800000 */
[----:B------:R-:W0:Y:S02]  /*15a0*/  SHFL.BFLY PT, R14, R3, 0x1, 0x1f ;  /* 0x0c201f00030e7f89 */ /* 0x000e2400000e0000 */
[----:B0-----:R-:W-:-:S05]  /*15b0*/  FMNMX R5, R3, R14, !PT ;  /* 0x0000000e03057209 */ /* 0x001fca0007800000 */
[C---:B------:R-:W-:Y:S01]  /*15c0*/  FADD R94, -R5.reuse, R4 ;  /* 0x00000004055e7221 */ /* 0x040fe20000000100 */
[C---:B------:R-:W-:Y:S01]  /*15d0*/  FADD R98, -R5.reuse, R10 ;  /* 0x0000000a05627221 */ /* 0x040fe20000000100 */
[C---:B------:R-:W-:Y:S01]  /*15e0*/  FADD R96, -R5.reuse, R6 ;  /* 0x0000000605607221 */ /* 0x040fe20000000100 */
[C---:B------:R-:W-:Y:S01]  /*15f0*/  FADD R10, -R5.reuse, R48 ;  /* 0x00000030050a7221 */ /* 0x040fe20000000100 */
[-C--:B------:R-:W-:Y:S01]  /*1600*/  FFMA.SAT R3, R94, R11.reuse, 0.5 ;  /* 0x3f0000005e037423 */ /* 0x080fe2000000200b */
[C---:B------:R-:W-:Y:S01]  /*1610*/  FADD R4, -R5.reuse, R40 ;  /* 0x0000002805047221 */ /* 0x040fe20000000100 */
[C---:B------:R-:W-:Y:S01]  /*1620*/  FADD R6, -R5.reuse, R70 ;  /* 0x0000004605067221 */ /* 0x040fe20000000100 */
[----:B------:R-:W-:Y:S01]  /*1630*/  FADD R48, -R5, R68 ;  /* 0x0000004405307221 */ /* 0x000fe20000000100 */
[-C--:B------:R-:W-:Y:S01]  /*1640*/  FFMA.RM R3, R3, R12.reuse, 12582913 ;  /* 0x4b40000103037423 */ /* 0x080fe2000000400c */
[C---:B------:R-:W-:Y:S01]  /*1650*/  FADD R100, -R5.reuse, R80 ;  /* 0x0000005005647221 */ /* 0x040fe20000000100 */
        /* <DEDUP_REMOVED lines=23> */
[----:B------:R-:W-:Y:S01]  /*17d0*/  FADD R84, -R5, R8 ;  /* 0x0000000805547221 */ /* 0x000fe20000000100 */
[C---:B------:R-:W-:Y:S01]  /*17e0*/  FADD R5, R3.reuse, -12583039 ;  /* 0xcb40007f03057421 */ /* 0x040fe20000000000 */
[-C--:B------:R-:W-:Y:S01]  /*17f0*/  FFMA.SAT R7, R96, R11.reuse, 0.5 ;  /* 0x3f00000060077423 */ /* 0x080fe2000000200b */
[----:B------:R-:W-:Y:S01]  /*1800*/  SHF.L.U32 R3, R3, 0x17, RZ ;  /* 0x0000001703037819 */ /* 0x000fe200000006ff */
[-C--:B------:R-:W-:Y:S01]  /*1810*/  FFMA.SAT R13, R98, R11.reuse, 0.5 ;  /* 0x3f000000620d7423 */ /* 0x080fe2000000200b */
[----:B------:R-:W-:Y:S01]  /*1820*/  FFMA R5, R94, 1.4426950216293334961, -R5 ;  /* 0x3fb8aa3b5e057823 */ /* 0x000fe20000000805 */
[-C--:B------:R-:W-:Y:S01]  /*1830*/  FFMA.RM R7, R7, R12.reuse, 12582913 ;  /* 0x4b40000107077423 */ /* 0x080fe2000000400c */
[-C--:B------:R-:W-:Y:S01]  /*1840*/  FFMA.SAT R15, R0, R11.reuse, 0.5 ;  /* 0x3f000000000f7423 */ /* 0x080fe2000000200b */
[-C--:B------:R-:W-:Y:S01]  /*1850*/  FFMA.RM R13, R13, R12.reuse, 12582913 ;  /* 0x4b4000010d0d7423 */ /* 0x080fe2000000400c */
[----:B------:R-:W-:Y:S01]  /*1860*/  FFMA R5, R94, 1.925963033500011079e-08, R5 ;  /* 0x32a570605e057823 */ /* 0x000fe20000000005 */
[----:B------:R-:W-:Y:S01]  /*1870*/  FADD R9, R7, -12583039 ;  /* 0xcb40007f07097421 */ /* 0x000fe20000000000 */
[-C--:B------:R-:W-:Y:S01]  /*1880*/  FFMA.RM R17, R15, R12.reuse, 12582913 ;  /* 0x4b4000010f117423 */ /* 0x080fe2000000400c */
[----:B------:R-:W-:Y:S01]  /*1890*/  FADD R15, R13, -12583039 ;  /* 0xcb40007f0d0f7421 */ /* 0x000fe20000000000 */
[----:B------:R0:W1:Y:S01]  /*18a0*/  MUFU.EX2 R8, R5 ;  /* 0x0000000500087308 */ /* 0x0000620000000800 */
[----:B------:R-:W-:Y:S01]  /*18b0*/  FFMA R9, R96, 1.4426950216293334961, -R9 ;  /* 0x3fb8aa3b60097823 */ /* 0x000fe20000000809 */
[-C--:B------:R-:W-:Y:S01]  /*18c0*/  FFMA.SAT R21, R100, R11.reuse, 0.5 ;  /* 0x3f00000064157423 */ /* 0x080fe2000000200b */
[----:B------:R-:W-:Y:S01]  /*18d0*/  FFMA R15, R98, 1.4426950216293334961, -R15 ;  /* 0x3fb8aa3b620f7823 */ /* 0x000fe2000000080f */
[----:B------:R-:W-:Y:S01]  /*18e0*/  FADD R19, R17, -12583039 ;  /* 0xcb40007f11137421 */ /* 0x000fe20000000000 */
[----:B------:R-:W-:Y:S01]  /*18f0*/  FFMA R9, R96, 1.925963033500011079e-08, R9 ;  /* 0x32a5706060097823 */ /* 0x000fe20000000009 */
[----:B------:R-:W-:Y:S01]  /*1900*/  FFMA.RM R21, R21, R12, 12582913 ;  /* 0x4b40000115157423 */ /* 0x000fe2000000400c */
[----:B------:R-:W-:Y:S01]  /*1910*/  FFMA R15, R98, 1.925963033500011079e-08, R15 ;  /* 0x32a57060620f7823 */ /* 0x000fe2000000000f */
[C---:B------:R-:W-:Y:S01]  /*1920*/  FFMA R19, R0.reuse, 1.4426950216293334961, -R19 ;  /* 0x3fb8aa3b00137823 */ /* 0x040fe20000000813 */
[----:B------:R-:W-:Y:S01]  /*1930*/  SHF.L.U32 R13, R13, 0x17, RZ ;  /* 0x000000170d0d7819 */ /* 0x000fe200000006ff */
[----:B------:R-:W-:Y:S01]  /*1940*/  FADD R23, R21, -12583039 ;  /* 0xcb40007f15177421 */ /* 0x000fe20000000000 */
[----:B------:R-:W2:Y:S01]  /*1950*/  MUFU.EX2 R9, R9 ;  /* 0x0000000900097308 */ /* 0x000ea20000000800 */
[----:B------:R-:W-:Y:S01]  /*1960*/  FFMA R19, R0, 1.925963033500011079e-08, R19 ;  /* 0x32a5706000137823 */ /* 0x000fe20000000013 */
[----:B------:R-:W-:Y:S01]  /*1970*/  SHF.L.U32 R0, R7, 0x17, RZ ;  /* 0x0000001707007819 */ /* 0x000fe200000006ff */
[----:B------:R-:W-:Y:S01]  /*1980*/  FFMA R23, R100, 1.4426950216293334961, -R23 ;  /* 0x3fb8aa3b64177823 */ /* 0x000fe20000000817 */
[-C--:B0-----:R-:W-:Y:S01]  /*1990*/  FFMA.SAT R5, R4, R11.reuse, 0.5 ;  /* 0x3f00000004057423 */ /* 0x081fe2000000200b */
[-C--:B------:R-:W-:Y:S01]  /*19a0*/  FFMA.SAT R25, R102, R11.reuse, 0.5 ;  /* 0x3f00000066197423 */ /* 0x080fe2000000200b */
[----:B-1----:R-:W-:Y:S01]  /*19b0*/  FMUL R8, R3, R8 ;  /* 0x0000000803087220 */ /* 0x002fe20000400000 */
[-C--:B------:R-:W-:Y:S01]  /*19c0*/  FFMA.SAT R3, R104, R11.reuse, 0.5 ;  /* 0x3f00000068037423 */ /* 0x080fe2000000200b */
[----:B------:R0:W1:Y:S01]  /*19d0*/  MUFU.EX2 R16, R15 ;  /* 0x0000000f00107308 */ /* 0x0000620000000800 */
[----:B------:R-:W-:Y:S01]  /*19e0*/  FFMA R23, R100, 1.925963033500011079e-08, R23 ;  /* 0x32a5706064177823 */ /* 0x000fe20000000017 */
[-C--:B------:R-:W-:Y:S01]  /*19f0*/  FFMA.RM R25, R25, R12.reuse, 12582913 ;  /* 0x4b40000119197423 */ /* 0x080fe2000000400c */
[-C--:B------:R-:W-:Y:S01]  /*1a00*/  FFMA.RM R20, R3, R12.reuse, 12582913 ;  /* 0x4b40000103147423 */ /* 0x080fe2000000400c */
[----:B------:R-:W-:Y:S01]  /*1a10*/  SHF.L.U32 R21, R21, 0x17, RZ ;  /* 0x0000001715157819 */ /* 0x000fe200000006ff */
[----:B------:R-:W-:Y:S01]  /*1a20*/  FFMA.SAT R29, R48, R11, 0.5 ;  /* 0x3f000000301d7423 */ /* 0x000fe2000000200b */
[----:B------:R-:W-:Y:S01]  /*1a30*/  FADD R27, R25, -12583039 ;  /* 0xcb40007f191b7421 */ /* 0x000fe20000000000 */
[----:B------:R-:W-:Y:S01]  /*1a40*/  FADD R3, R20, -12583039 ;  /* 0xcb40007f14037421 */ /* 0x000fe20000000000 */
[----:B------:R3:W4:Y:S01]  /*1a50*/  MUFU.EX2 R18, R23 ;  /* 0x0000001700127308 */ /* 0x0007220000000800 */
[----:B--2---:R-:W-:Y:S01]  /*1a60*/  FMUL R0, R0, R9 ;  /* 0x0000000900007220 */ /* 0x004fe20000400000 */
[-C--:B0-----:R-:W-:Y:S01]  /*1a70*/  FFMA.RM R15, R5, R12.reuse, 12582913 ;  /* 0x4b400001050f7423 */ /* 0x081fe2000000400c */
[----:B------:R-:W-:Y:S01]  /*1a80*/  FFMA R3, R104, 1.4426950216293334961, -R3 ;  /* 0x3fb8aa3b68037823 */ /* 0x000fe20000000803 */
[----:B------:R-:W-:Y:S01]  /*1a90*/  FFMA R27, R102, 1.4426950216293334961, -R27 ;  /* 0x3fb8aa3b661b7823 */ /* 0x000fe2000000081b */
[----:B------:R-:W-:Y:S01]  /*1aa0*/  SHF.L.U32 R20, R20, 0x17, RZ ;  /* 0x0000001714147819 */ /* 0x000fe200000006ff */
[----:B------:R-:W-:Y:S01]  /*1ab0*/  FADD R5, R15, -12583039 ;  /* 0xcb40007f0f057421 */ /* 0x000fe20000000000 */
[----:B------:R-:W-:Y:S01]  /*1ac0*/  FFMA R104, R104, 1.925963033500011079e-08, R3 ;  /* 0x32a5706068687823 */ /* 0x000fe20000000003 */
[-C--:B------:R-:W-:Y:S01]  /*1ad0*/  FFMA.SAT R3, R2, R11.reuse, 0.5 ;  /* 0x3f00000002037423 */ /* 0x080fe2000000200b */
[----:B------:R-:W-:Y:S01]  /*1ae0*/  FFMA R27, R102, 1.925963033500011079e-08, R27 ;  /* 0x32a57060661b7823 */ /* 0x000fe2000000001b */
[----:B------:R-:W-:Y:S01]  /*1af0*/  FFMA R5, R4, 1.4426950216293334961, -R5 ;  /* 0x3fb8aa3b04057823 */ /* 0x000fe20000000805 */
[----:B------:R-:W-:Y:S01]  /*1b00*/  MUFU.EX2 R7, R104 ;  /* 0x0000006800077308 */ /* 0x000fe20000000800 */
[-C--:B------:R-:W-:Y:S01]  /*1b10*/  FFMA.RM R22, R3, R12.reuse, 12582913 ;  /* 0x4b40000103167423 */ /* 0x080fe2000000400c */
[-C--:B---3--:R-:W-:Y:S01]  /*1b20*/  FFMA.SAT R23, R10, R11.reuse, 0.5 ;  /* 0x3f0000000a177423 */ /* 0x088fe2000000200b */
[-C--:B------:R-:W-:Y:S01]  /*1b30*/  FFMA.RM R29, R29, R12.reuse, 12582913 ;  /* 0x4b4000011d1d7423 */ /* 0x080fe2000000400c */
[-C--:B------:R-:W-:Y:S01]  /*1b40*/  FFMA.SAT R71, R36, R11.reuse, 0.5 ;  /* 0x3f00000024477423 */ /* 0x080fe2000000200b */
[----:B------:R-:W-:Y:S01]  /*1b50*/  FADD R3, R22, -12583039 ;  /* 0xcb40007f16037421 */ /* 0x000fe20000000000 */
[-C--:B------:R-:W-:Y:S01]  /*1b60*/  FFMA.RM R23, R23, R12.reuse, 12582913 ;  /* 0x4b40000117177423 */ /* 0x080fe2000000400c */
[-C--:B------:R-:W-:Y:S01]  /*1b70*/  FFMA.SAT R41, R14, R11.reuse, 0.5 ;  /* 0x3f0000000e297423 */ /* 0x080fe2000000200b */
[----:B------:R-:W-:Y:S01]  /*1b80*/  FFMA.SAT R69, R30, R11, 0.5 ;  /* 0x3f0000001e457423 */ /* 0x000fe2000000200b */
[----:B------:R-:W-:Y:S01]  /*1b90*/  FFMA R3, R2, 1.4426950216293334961, -R3 ;  /* 0x3fb8aa3b02037823 */ /* 0x000fe20000000803 */
[----:B------:R-:W-:-:S02]  /*1ba0*/  FFMA.RM R71, R71, R12, 12582913 ;  /* 0x4b40000147477423 */ /* 0x000fc4000000400c */
[----:B------:R-:W-:Y:S01]  /*1bb0*/  FFMA.RM R69, R69, R12, 12582913 ;  /* 0x4b40000145457423 */ /* 0x000fe2000000400c */
[----:B------:R-:W-:Y:S01]  /*1bc0*/  FFMA R9, R2, 1.925963033500011079e-08, R3 ;  /* 0x32a5706002097823 */ /* 0x000fe20000000003 */
[----:B------:R-:W-:Y:S01]  /*1bd0*/  FFMA.SAT R3, R86, R11, 0.5 ;  /* 0x3f00000056037423 */ /* 0x000fe2000000200b */
[----:B-1----:R-:W-:Y:S02]  /*1be0*/  FMUL R2, R13, R16 ;  /* 0x000000100d027220 */ /* 0x002fe40000400000 */
[----:B------:R0:W1:Y:S01]  /*1bf0*/  MUFU.EX2 R16, R19 ;  /* 0x0000001300107308 */ /* 0x0000620000000800 */
[----:B------:R-:W-:-:S04]  /*1c00*/  FFMA.RM R13, R3, R12, 12582913 ;  /* 0x4b400001030d7423 */ /* 0x000fc8000000400c */
[C---:B------:R-:W-:Y:S01]  /*1c10*/  FADD R3, R13.reuse, -12583039 ;  /* 0xcb40007f0d037421 */ /* 0x040fe20000000000 */
[----:B------:R-:W-:-:S03]  /*1c20*/  SHF.L.U32 R13, R13, 0x17, RZ ;  /* 0x000000170d0d7819 */ /* 0x000fc600000006ff */
[----:B------:R-:W-:Y:S01]  /*1c30*/  FFMA R3, R86, 1.4426950216293334961, -R3 ;  /* 0x3fb8aa3b56037823 */ /* 0x000fe20000000803 */
[----:B0-----:R-:W-:-:S03]  /*1c40*/  FFMA.SAT R19, R6, R11, 0.5 ;  /* 0x3f00000006137423 */ /* 0x001fc6000000200b */
[----:B------:R-:W-:Y:S01]  /*1c50*/  FFMA R86, R86, 1.925963033500011079e-08, R3 ;  /* 0x32a5706056567823 */ /* 0x000fe20000000003 */
[----:B------:R-:W-:Y:S01]  /*1c60*/  FFMA.RM R19, R19, R12, 12582913 ;  /* 0x4b40000113137423 */ /* 0x000fe2000000400c */
[----:B------:R-:W-:Y:S01]  /*1c70*/  SHF.L.U32 R3, R17, 0x17, RZ ;  /* 0x0000001711037819 */ /* 0x000fe200000006ff */
[----:B------:R-:W-:Y:S01]  /*1c80*/  FFMA R17, R4, 1.925963033500011079e-08, R5 ;  /* 0x32a5706004117823 */ /* 0x000fe20000000005 */
[----:B----4-:R-:W-:Y:S01]  /*1c90*/  FMUL R4, R21, R18 ;  /* 0x0000001215047220 */ /* 0x010fe20000400000 */
[----:B------:R-:W-:Y:S01]  /*1ca0*/  FFMA.SAT R5, R82, R11, 0.5 ;  /* 0x3f00000052057423 */ /* 0x000fe2000000200b */
[----:B------:R-:W-:Y:S01]  /*1cb0*/  FADD R21, R19, -12583039 ;  /* 0xcb40007f13157421 */ /* 0x000fe20000000000 */
[----:B-1----:R-:W-:Y:S01]  /*1cc0*/  FMUL R3, R3, R16 ;  /* 0x0000001003037220 */ /* 0x002fe20000400000 */
[----:B------:R-:W-:Y:S01]  /*1cd0*/  MUFU.EX2 R86, R86 ;  /* 0x0000005600567308 */ /* 0x000fe20000000800 */
[----:B------:R-:W-:Y:S01]  /*1ce0*/  FFMA.RM R18, R5, R12, 12582913 ;  /* 0x4b40000105127423 */ /* 0x000fe2000000400c */
[----:B------:R-:W-:-:S03]  /*1cf0*/  FFMA R21, R6, 1.4426950216293334961, -R21 ;  /* 0x3fb8aa3b06157823 */ /* 0x000fc60000000815 */
[----:B------:R-:W-:Y:S01]  /*1d00*/  FADD R5, R18, -12583039 ;  /* 0xcb40007f12057421 */ /* 0x000fe20000000000 */
[----:B------:R-:W-:Y:S01]  /*1d10*/  FFMA R21, R6, 1.925963033500011079e-08, R21 ;  /* 0x32a5706006157823 */ /* 0x000fe20000000015 */
[----:B------:R-:W-:Y:S01]  /*1d20*/  FMUL R6, R20, R7 ;  /* 0x0000000714067220 */ /* 0x000fe20000400000 */
[----:B------:R0:W1:Y:S01]  /*1d30*/  MUFU.EX2 R16, R27 ;  /* 0x0000001b00107308 */ /* 0x0000620000000800 */
[----:B------:R-:W-:Y:S01]  /*1d40*/  FFMA.SAT R7, R74, R11, 0.5 ;  /* 0x3f0000004a077423 */ /* 0x000fe2000000200b */
[----:B------:R-:W-:-:S03]  /*1d50*/  FFMA R5, R82, 1.4426950216293334961, -R5 ;  /* 0x3fb8aa3b52057823 */ /* 0x000fc60000000805 */
[-C--:B------:R-:W-:Y:S01]  /*1d60*/  FFMA.RM R20, R7, R12.reuse, 12582913 ;  /* 0x4b40000107147423 */ /* 0x080fe2000000400c */
[----:B------:R-:W-:Y:S01]  /*1d70*/  FFMA R82, R82, 1.925963033500011079e-08, R5 ;  /* 0x32a5706052527823 */ /* 0x000fe20000000005 */
[----:B------:R-:W-:Y:S01]  /*1d80*/  SHF.L.U32 R5, R25, 0x17, RZ ;  /* 0x0000001719057819 */ /* 0x000fe200000006ff */
[----:B------:R-:W2:Y:S01]  /*1d90*/  MUFU.EX2 R17, R17 ;  /* 0x0000001100117308 */ /* 0x000ea20000000800 */
[----:B------:R-:W-:Y:S01]  /*1da0*/  FADD R7, R20, -12583039 ;  /* 0xcb40007f14077421 */ /* 0x000fe20000000000 */
[----:B------:R-:W-:Y:S01]  /*1db0*/  FADD R25, R23, -12583039 ;  /* 0xcb40007f17197421 */ /* 0x000fe20000000000 */
[----:B0-----:R-:W-:Y:S02]  /*1dc0*/  FFMA.SAT R27, R40, R11, 0.5 ;  /* 0x3f000000281b7423 */ /* 0x001fe4000000200b */
[----:B------:R-:W-:Y:S01]  /*1dd0*/  FFMA R7, R74, 1.4426950216293334961, -R7 ;  /* 0x3fb8aa3b4a077823 */ /* 0x000fe20000000807 */
[----:B------:R-:W-:Y:S01]  /*1de0*/  FFMA R25, R10, 1.4426950216293334961, -R25 ;  /* 0x3fb8aa3b0a197823 */ /* 0x000fe20000000819 */
[----:B------:R-:W-:Y:S01]  /*1df0*/  FFMA.RM R27, R27, R12, 12582913 ;  /* 0x4b4000011b1b7423 */ /* 0x000fe2000000400c */
[----:B-1----:R-:W-:Y:S01]  /*1e00*/  FMUL R5, R5, R16 ;  /* 0x0000001005057220 */ /* 0x002fe20000400000 */
[----:B------:R-:W-:Y:S01]  /*1e10*/  FFMA R74, R74, 1.925963033500011079e-08, R7 ;  /* 0x32a570604a4a7823 */ /* 0x000fe20000000007 */
[----:B------:R0:W1:Y:S01]  /*1e20*/  MUFU.EX2 R16, R9 ;  /* 0x0000000900107308 */ /* 0x0000620000000800 */
[----:B------:R-:W-:Y:S01]  /*1e30*/  SHF.L.U32 R7, R22, 0x17, RZ ;  /* 0x0000001716077819 */ /* 0x000fe200000006ff */
[----:B------:R-:W-:Y:S01]  /*1e40*/  FFMA R25, R10, 1.925963033500011079e-08, R25 ;  /* 0x32a570600a197823 */ /* 0x000fe20000000019 */
[----:B------:R-:W-:Y:S01]  /*1e50*/  SHF.L.U32 R10, R15, 0x17, RZ ;  /* 0x000000170f0a7819 */ /* 0x000fe200000006ff */
[----:B------:R-:W-:-:S04]  /*1e60*/  FADD R15, R27, -12583039 ;  /* 0xcb40007f1b0f7421 */ /* 0x000fc80000000000 */
[----:B--2---:R-:W-:Y:S01]  /*1e70*/  FMUL R10, R10, R17 ;  /* 0x000000110a0a7220 */ /* 0x004fe20000400000 */
[----:B0-----:R-:W-:Y:S01]  /*1e80*/  FMUL R9, R13, R86 ;  /* 0x000000560d097220 */ /* 0x001fe20000400000 */
[-C--:B------:R-:W-:Y:S01]  /*1e90*/  FFMA.SAT R13, R76, R11.reuse, 0.5 ;  /* 0x3f0000004c0d7423 */ /* 0x080fe2000000200b */
[----:B------:R-:W-:Y:S01]  /*1ea0*/  SHF.L.U32 R17, R19, 0x17, RZ ;  /* 0x0000001713117819 */ /* 0x000fe200000006ff */
[----:B------:R-:W-:Y:S01]  /*1eb0*/  FADD R19, R29, -12583039 ;  /* 0xcb40007f1d137421 */ /* 0x000fe20000000000 */
[----:B------:R-:W-:Y:S01]  /*1ec0*/  FFMA R15, R40, 1.4426950216293334961, -R15 ;  /* 0x3fb8aa3b280f7823 */ /* 0x000fe2000000080f */
[----:B------:R-:W-:Y:S02]  /*1ed0*/  FFMA.RM R22, R13, R12, 12582913 ;  /* 0x4b4000010d167423 */ /* 0x000fe4000000400c */
[----:B------:R-:W-:Y:S01]  /*1ee0*/  FFMA R19, R48, 1.4426950216293334961, -R19 ;  /* 0x3fb8aa3b30137823 */ /* 0x000fe20000000813 */
[----:B-1----:R-:W-:Y:S01]  /*1ef0*/  FMUL R7, R7, R16 ;  /* 0x0000001007077220 */ /* 0x002fe20000400000 */
[----:B------:R-:W-:Y:S01]  /*1f00*/  FADD R13, R22, -12583039 ;  /* 0xcb40007f160d7421 */ /* 0x000fe20000000000 */
[----:B------:R-:W-:Y:S01]  /*1f10*/  SHF.L.U32 R16, R18, 0x17, RZ ;  /* 0x0000001712107819 */ /* 0x000fe200000006ff */
[----:B------:R-:W-:Y:S01]  /*1f20*/  FFMA R48, R48, 1.925963033500011079e-08, R19 ;  /* 0x32a5706030307823 */ /* 0x000fe20000000013 */
[----:B------:R0:W1:Y:S01]  /*1f30*/  MUFU.EX2 R18, R21 ;  /* 0x0000001500127308 */ /* 0x0000620000000800 */
[----:B------:R-:W-:Y:S01]  /*1f40*/  FFMA R13, R76, 1.4426950216293334961, -R13 ;  /* 0x3fb8aa3b4c0d7823 */ /* 0x000fe2000000080d */
[----:B------:R-:W-:Y:S01]  /*1f50*/  SHF.L.U32 R19, R23, 0x17, RZ ;  /* 0x0000001717137819 */ /* 0x000fe200000006ff */
[----:B------:R-:W-:Y:S01]  /*1f60*/  FFMA R15, R40, 1.925963033500011079e-08, R15 ;  /* 0x32a57060280f7823 */ /* 0x000fe2000000000f */
[----:B------:R-:W-:Y:S01]  /*1f70*/  FFMA.SAT R23, R38, R11, 0.5 ;  /* 0x3f00000026177423 */ /* 0x000fe2000000200b */
[----:B------:R-:W-:-:S03]  /*1f80*/  FFMA R76, R76, 1.925963033500011079e-08, R13 ;  /* 0x32a570604c4c7823 */ /* 0x000fc6000000000d */
[----:B------:R-:W2:Y:S01]  /*1f90*/  MUFU.EX2 R13, R82 ;  /* 0x00000052000d7308 */ /* 0x000ea20000000800 */
[----:B0-----:R-:W-:-:S04]  /*1fa0*/  FFMA.SAT R21, R50, R11, 0.5 ;  /* 0x3f00000032157423 */ /* 0x001fc8000000200b */
[----:B------:R-:W-:-:S03]  /*1fb0*/  FFMA.RM R33, R21, R12, 12582913 ;  /* 0x4b40000115217423 */ /* 0x000fc6000000400c */
[----:B------:R-:W-:Y:S01]  /*1fc0*/  MUFU.EX2 R48, R48 ;  /* 0x0000003000307308 */ /* 0x000fe20000000800 */
[----:B-1----:R-:W-:Y:S01]  /*1fd0*/  FMUL R17, R17, R18 ;  /* 0x0000001211117220 */ /* 0x002fe20000400000 */
[----:B------:R-:W-:Y:S01]  /*1fe0*/  SHF.L.U32 R18, R20, 0x17, RZ ;  /* 0x0000001714127819 */ /* 0x000fe200000006ff */
[----:B------:R-:W-:-:S04]  /*1ff0*/  FADD R21, R33, -12583039 ;  /* 0xcb40007f21157421 */ /* 0x000fc80000000000 */
[----:B------:R-:W-:Y:S01]  /*2000*/  FFMA R21, R50, 1.4426950216293334961, -R21 ;  /* 0x3fb8aa3b32157823 */ /* 0x000fe20000000815 */
[----:B------:R0:W1:Y:S01]  /*2010*/  MUFU.EX2 R20, R25 ;  /* 0x0000001900147308 */ /* 0x0000620000000800 */
[----:B--2---:R-:W-:Y:S01]  /*2020*/  FMUL R16, R16, R13 ;  /* 0x0000000d10107220 */ /* 0x004fe20000400000 */
[----:B------:R-:W-:Y:S01]  /*2030*/  FFMA.SAT R13, R78, R11, 0.5 ;  /* 0x3f0000004e0d7423 */ /* 0x000fe2000000200b */
[----:B------:R-:W-:Y:S01]  /*2040*/  FFMA R50, R50, 1.925963033500011079e-08, R21 ;  /* 0x32a5706032327823 */ /* 0x000fe20000000015 */
[----:B------:R-:W-:Y:S01]  /*2050*/  SHF.L.U32 R21, R27, 0x17, RZ ;  /* 0x000000171b157819 */ /* 0x000fe200000006ff */
[-C--:B------:R-:W-:Y:S01]  /*2060*/  FFMA.RM R27, R23, R12.reuse, 12582913 ;  /* 0x4b400001171b7423 */ /* 0x080fe2000000400c */
[----:B------:R-:W-:-:S03]  /*2070*/  FFMA.RM R24, R13, R12, 12582913 ;  /* 0x4b4000010d187423 */ /* 0x000fc6000000400c */
[----:B------:R-:W-:Y:S01]  /*2080*/  FADD R23, R27, -12583039 ;  /* 0xcb40007f1b177421 */ /* 0x000fe20000000000 */
[----:B------:R-:W-:Y:S01]  /*2090*/  FADD R13, R24, -12583039 ;  /* 0xcb40007f180d7421 */ /* 0x000fe20000000000 */
[----:B0-----:R-:W-:Y:S01]  /*20a0*/  SHF.L.U32 R25, R33, 0x17, RZ ;  /* 0x0000001721197819 */ /* 0x001fe200000006ff */
[----:B------:R-:W-:Y:S01]  /*20b0*/  FFMA.SAT R33, R28, R11, 0.5 ;  /* 0x3f0000001c217423 */ /* 0x000fe2000000200b */
[----:B------:R-:W-:Y:S01]  /*20c0*/  FFMA R23, R38, 1.4426950216293334961, -R23 ;  /* 0x3fb8aa3b26177823 */ /* 0x000fe20000000817 */
[C---:B------:R-:W-:Y:S01]  /*20d0*/  FFMA R13, R78.reuse, 1.4426950216293334961, -R13 ;  /* 0x3fb8aa3b4e0d7823 */ /* 0x040fe2000000080d */
[----:B------:R-:W0:Y:S01]  /*20e0*/  MUFU.EX2 R50, R50 ;  /* 0x0000003200327308 */ /* 0x000e220000000800 */
[----:B------:R-:W-:Y:S01]  /*20f0*/  FFMA.RM R33, R33, R12, 12582913 ;  /* 0x4b40000121217423 */ /* 0x000fe2000000400c */
[----:B-1----:R-:W-:Y:S01]  /*2100*/  FMUL R19, R19, R20 ;  /* 0x0000001413137220 */ /* 0x002fe20000400000 */
[----:B------:R-:W-:Y:S01]  /*2110*/  FFMA R78, R78, 1.925963033500011079e-08, R13 ;  /* 0x32a570604e4e7823 */ /* 0x000fe2000000000d */
[----:B------:R-:W-:Y:S01]  /*2120*/  SHF.L.U32 R20, R22, 0x17, RZ ;  /* 0x0000001716147819 */ /* 0x000fe200000006ff */
[----:B------:R-:W-:Y:S01]  /*2130*/  FFMA R38, R38, 1.925963033500011079e-08, R23 ;  /* 0x32a5706026267823 */ /* 0x000fe20000000017 */
[----:B------:R-:W-:-:S02]  /*2140*/  SHF.L.U32 R23, R29, 0x17, RZ ;  /* 0x000000171d177819 */ /* 0x000fc400000006ff */
[----:B------:R-:W1:Y:S01]  /*2150*/  MUFU.EX2 R13, R74 ;  /* 0x0000004a000d7308 */ /* 0x000e620000000800 */
[----:B------:R-:W-:Y:S02]  /*2160*/  SHF.L.U32 R27, R27, 0x17, RZ ;  /* 0x000000171b1b7819 */ /* 0x000fe400000006ff */
[----:B------:R-:W-:-:S05]  /*2170*/  FMUL R23, R23, R48 ;  /* 0x0000003017177220 */ /* 0x000fca0000400000 */
[----:B------:R2:W3:Y:S01]  /*2180*/  MUFU.EX2 R22, R15 ;  /* 0x0000000f00167308 */ /* 0x0004e20000000800 */
[----:B0-----:R-:W-:-:S07]  /*2190*/  FMUL R25, R25, R50 ;  /* 0x0000003219197220 */ /* 0x001fce0000400000 */
[----:B------:R-:W0:Y:S01]  /*21a0*/  MUFU.EX2 R38, R38 ;  /* 0x0000002600267308 */ /* 0x000e220000000800 */
[----:B-1----:R-:W-:Y:S01]  /*21b0*/  FMUL R18, R18, R13 ;  /* 0x0000000d12127220 */ /* 0x002fe20000400000 */
[-C--:B------:R-:W-:Y:S01]  /*21c0*/  FFMA.SAT R13, R72, R11.reuse, 0.5 ;  /* 0x3f000000480d7423 */ /* 0x080fe2000000200b */
[----:B--2---:R-:W-:-:S03]  /*21d0*/  FFMA.SAT R15, R68, R11, 0.5 ;  /* 0x3f000000440f7423 */ /* 0x004fc6000000200b */
[-C--:B------:R-:W-:Y:S01]  /*21e0*/  FFMA.RM R31, R13, R12.reuse, 12582913 ;  /* 0x4b4000010d1f7423 */ /* 0x080fe2000000400c */
[----:B------:R-:W-:Y:S01]  /*21f0*/  FFMA.RM R39, R15, R12, 12582913 ;  /* 0x4b4000010f277423 */ /* 0x000fe2000000400c */
[----:B---3--:R-:W-:Y:S02]  /*2200*/  FMUL R21, R21, R22 ;  /* 0x0000001615157220 */ /* 0x008fe40000400000 */
[----:B------:R-:W-:Y:S01]  /*2210*/  FADD R13, R31, -12583039 ;  /* 0xcb40007f1f0d7421 */ /* 0x000fe20000000000 */
[----:B------:R-:W-:Y:S01]  /*2220*/  SHF.L.U32 R22, R24, 0x17, RZ ;  /* 0x0000001718167819 */ /* 0x000fe200000006ff */
[----:B------:R-:W-:Y:S01]  /*2230*/  FADD R15, R39, -12583039 ;  /* 0xcb40007f270f7421 */ /* 0x000fe20000000000 */
[----:B------:R-:W-:Y:S01]  /*2240*/  SHF.L.U32 R24, R31, 0x17, RZ ;  /* 0x000000171f187819 */ /* 0x000fe200000006ff */
[----:B------:R-:W-:Y:S02]  /*2250*/  FFMA R13, R72, 1.4426950216293334961, -R13 ;  /* 0x3fb8aa3b480d7823 */ /* 0x000fe4000000080d */
[----:B------:R-:W-:Y:S01]  /*2260*/  FFMA R15, R68, 1.4426950216293334961, -R15 ;  /* 0x3fb8aa3b440f7823 */ /* 0x000fe2000000080f */
[----:B0-----:R-:W-:Y:S01]  /*2270*/  FMUL R27, R27, R38 ;  /* 0x000000261b1b7220 */ /* 0x001fe20000400000 */
[----:B------:R-:W-:-:S02]  /*2280*/  FFMA R72, R72, 1.925963033500011079e-08, R13 ;  /* 0x32a5706048487823 */ /* 0x000fc4000000000d */
[----:B------:R-:W0:Y:S01]  /*2290*/  MUFU.EX2 R13, R76 ;  /* 0x0000004c000d7308 */ /* 0x000e220000000800 */
[----:B------:R-:W-:-:S07]  /*22a0*/  FFMA R68, R68, 1.925963033500011079e-08, R15 ;  /* 0x32a5706044447823 */ /* 0x000fce000000000f */
[----:B------:R-:W-:Y:S01]  /*22b0*/  MUFU.EX2 R68, R68 ;  /* 0x0000004400447308 */ /* 0x000fe20000000800 */
[----:B0-----:R-:W-:Y:S01]  /*22c0*/  FMUL R20, R20, R13 ;  /* 0x0000000d14147220 */ /* 0x001fe20000400000 */
[----:B------:R-:W-:-:S04]  /*22d0*/  FFMA.SAT R13, R70, R11, 0.5 ;  /* 0x3f000000460d7423 */ /* 0x000fc8000000200b */
[----:B------:R-:W-:-:S04]  /*22e0*/  FFMA.RM R35, R13, R12, 12582913 ;  /* 0x4b4000010d237423 */ /* 0x000fc8000000400c */
[C---:B------:R-:W-:Y:S01]  /*22f0*/  FADD R13, R35.reuse, -12583039 ;  /* 0xcb40007f230d7421 */ /* 0x040fe20000000000 */
[----:B------:R-:W-:-:S03]  /*2300*/  IMAD.SHL.U32 R35, R35, 0x800000, RZ ;  /* 0x0080000023237824 */ /* 0x000fc600078e00ff */
[----:B------:R-:W-:-:S04]  /*2310*/  FFMA R13, R70, 1.4426950216293334961, -R13 ;  /* 0x3fb8aa3b460d7823 */ /* 0x000fc8000000080d */
[----:B------:R-:W-:Y:S02]  /*2320*/  FFMA R70, R70, 1.925963033500011079e-08, R13 ;  /* 0x32a5706046467823 */ /* 0x000fe4000000000d */
[----:B------:R-:W0:Y:S08]  /*2330*/  MUFU.EX2 R13, R78 ;  /* 0x0000004e000d7308 */ /* 0x000e300000000800 */
[----:B------:R-:W-:Y:S01]  /*2340*/  MUFU.EX2 R70, R70 ;  /* 0x0000004600467308 */ /* 0x000fe20000000800 */
[----:B0-----:R-:W-:Y:S01]  /*2350*/  FMUL R22, R22, R13 ;  /* 0x0000000d16167220 */ /* 0x001fe20000400000 */
[----:B------:R-:W-:-:S04]  /*2360*/  FFMA.SAT R13, R80, R11, 0.5 ;  /* 0x3f000000500d7423 */ /* 0x000fc8000000200b */
[----:B------:R-:W-:-:S04]  /*2370*/  FFMA.RM R37, R13, R12, 12582913 ;  /* 0x4b4000010d257423 */ /* 0x000fc8000000400c */
[----:B------:R-:W-:-:S04]  /*2380*/  FADD R13, R37, -12583039 ;  /* 0xcb40007f250d7421 */ /* 0x000fc80000000000 */
[----:B------:R-:W-:-:S04]  /*2390*/  FFMA R13, R80, 1.4426950216293334961, -R13 ;  /* 0x3fb8aa3b500d7823 */ /* 0x000fc8000000080d */
[----:B------:R-:W-:Y:S02]  /*23a0*/  FFMA R80, R80, 1.925963033500011079e-08, R13 ;  /* 0x32a5706050507823 */ /* 0x000fe4000000000d */
[----:B------:R-:W0:Y:S02]  /*23b0*/  MUFU.EX2 R13, R72 ;  /* 0x00000048000d7308 */ /* 0x000e240000000800 */
[----:B0-----:R-:W-:Y:S01]  /*23c0*/  FMUL R24, R24, R13 ;  /* 0x0000000d18187220 */ /* 0x001fe20000400000 */
[----:B------:R-:W-:-:S04]  /*23d0*/  FFMA.SAT R13, R34, R11, 0.5 ;  /* 0x3f000000220d7423 */ /* 0x000fc8000000200b */
[----:B------:R-:W-:-:S04]  /*23e0*/  FFMA.RM R13, R13, R12, 12582913 ;  /* 0x4b4000010d0d7423 */ /* 0x000fc8000000400c */
[C---:B------:R-:W-:Y:S01]  /*23f0*/  FADD R15, R13.reuse, -12583039 ;  /* 0xcb40007f0d0f7421 */ /* 0x040fe20000000000 */
[----:B------:R-:W-:-:S03]  /*2400*/  SHF.L.U32 R13, R13, 0x17, RZ ;  /* 0x000000170d0d7819 */ /* 0x000fc600000006ff */
[----:B------:R-:W-:-:S04]  /*2410*/  FFMA R15, R34, 1.4426950216293334961, -R15 ;  /* 0x3fb8aa3b220f7823 */ /* 0x000fc8000000080f */
[----:B------:R-:W-:Y:S01]  /*2420*/  FFMA R31, R34, 1.925963033500011079e-08, R15 ;  /* 0x32a57060221f7823 */ /* 0x000fe2000000000f */
[----:B------:R-:W-:Y:S01]  /*2430*/  FFMA.SAT R15, R26, R11, 0.5 ;  /* 0x3f0000001a0f7423 */ /* 0x000fe2000000200b */
[----:B------:R-:W-:-:S03]  /*2440*/  FFMA.RM R34, R41, R12, 12582913 ;  /* 0x4b40000129227423 */ /* 0x000fc6000000400c */
[----:B------:R-:W-:Y:S01]  /*2450*/  FFMA.RM R15, R15, R12, 12582913 ;  /* 0x4b4000010f0f7423 */ /* 0x000fe2000000400c */
[----:B------:R-:W-:-:S03]  /*2460*/  FADD R41, R34, -12583039 ;  /* 0xcb40007f22297421 */ /* 0x000fc60000000000 */
[C---:B------:R-:W-:Y:S01]  /*2470*/  FADD R29, R15.reuse, -12583039 ;  /* 0xcb40007f0f1d7421 */ /* 0x040fe20000000000 */
[----:B------:R-:W-:Y:S01]  /*2480*/  FFMA R41, R14, 1.4426950216293334961, -R41 ;  /* 0x3fb8aa3b0e297823 */ /* 0x000fe20000000829 */
[----:B------:R-:W-:Y:S02]  /*2490*/  SHF.L.U32 R15, R15, 0x17, RZ ;  /* 0x000000170f0f7819 */ /* 0x000fe400000006ff */
[----:B------:R-:W-:Y:S01]  /*24a0*/  FFMA R29, R26, 1.4426950216293334961, -R29 ;  /* 0x3fb8aa3b1a1d7823 */ /* 0x000fe2000000081d */
[----:B------:R-:W-:-:S03]  /*24b0*/  FFMA R41, R14, 1.925963033500011079e-08, R41 ;  /* 0x32a570600e297823 */ /* 0x000fc60000000029 */
[----:B------:R-:W-:Y:S01]  /*24c0*/  FFMA R40, R26, 1.925963033500011079e-08, R29 ;  /* 0x32a570601a287823 */ /* 0x000fe2000000001d */
[----:B------:R-:W-:Y:S01]  /*24d0*/  FADD R29, R33, -12583039 ;  /* 0xcb40007f211d7421 */ /* 0x000fe20000000000 */
[----:B------:R-:W-:Y:S01]  /*24e0*/  FMUL R26, R35, R70 ;  /* 0x00000046231a7220 */ /* 0x000fe20000400000 */
[----:B------:R-:W-:Y:S02]  /*24f0*/  MUFU.EX2 R14, R41 ;  /* 0x00000029000e7308 */ /* 0x000fe40000000800 */
[----:B------:R-:W-:-:S04]  /*2500*/  FFMA R29, R28, 1.4426950216293334961, -R29 ;  /* 0x3fb8aa3b1c1d7823 */ /* 0x000fc8000000081d */
[----:B------:R-:W-:Y:S01]  /*2510*/  FFMA R35, R28, 1.925963033500011079e-08, R29 ;  /* 0x32a570601c237823 */ /* 0x000fe2000000001d */
[----:B------:R-:W-:Y:S01]  /*2520*/  SHF.L.U32 R28, R37, 0x17, RZ ;  /* 0x00000017251c7819 */ /* 0x000fe200000006ff */
[----:B------:R-:W0:Y:S08]  /*2530*/  MUFU.EX2 R29, R80 ;  /* 0x00000050001d7308 */ /* 0x000e300000000800 */
[----:B------:R-:W-:Y:S08]  /*2540*/  MUFU.EX2 R40, R40 ;  /* 0x0000002800287308 */ /* 0x000ff00000000800 */
[----:B------:R-:W1:Y:S01]  /*2550*/  MUFU.EX2 R35, R35 ;  /* 0x0000002300237308 */ /* 0x000e620000000800 */
[----:B0-----:R-:W-:Y:S01]  /*2560*/  FMUL R28, R28, R29 ;  /* 0x0000001d1c1c7220 */ /* 0x001fe20000400000 */
[-C--:B------:R-:W-:Y:S01]  /*2570*/  FFMA.SAT R29, R32, R11.reuse, 0.5 ;  /* 0x3f000000201d7423 */ /* 0x080fe2000000200b */
[----:B------:R-:W-:-:S03]  /*2580*/  FFMA.SAT R11, R84, R11, 0.5 ;  /* 0x3f000000540b7423 */ /* 0x000fc6000000200b */
[-C--:B------:R-:W-:Y:S01]  /*2590*/  FFMA.RM R37, R29, R12.reuse, 12582913 ;  /* 0x4b4000011d257423 */ /* 0x080fe2000000400c */
[----:B------:R-:W-:Y:S01]  /*25a0*/  FFMA.RM R50, R11, R12, 12582913 ;  /* 0x4b4000010b327423 */ /* 0x000fe2000000400c */
[C---:B------:R-:W-:Y:S01]  /*25b0*/  FADD R11, R71.reuse, -12583039 ;  /* 0xcb40007f470b7421 */ /* 0x040fe20000000000 */
[----:B------:R-:W-:Y:S01]  /*25c0*/  SHF.L.U32 R71, R71, 0x17, RZ ;  /* 0x0000001747477819 */ /* 0x000fe200000006ff */
[----:B------:R-:W-:Y:S02]  /*25d0*/  FADD R29, R37, -12583039 ;  /* 0xcb40007f251d7421 */ /* 0x000fe40000000000 */
[----:B------:R-:W-:Y:S02]  /*25e0*/  FFMA R11, R36, 1.4426950216293334961, -R11 ;  /* 0x3fb8aa3b240b7823 */ /* 0x000fe4000000080b */
[----:B------:R-:W-:Y:S02]  /*25f0*/  FFMA R29, R32, 1.4426950216293334961, -R29 ;  /* 0x3fb8aa3b201d7823 */ /* 0x000fe4000000081d */
[----:B------:R-:W-:Y:S01]  /*2600*/  FFMA R48, R36, 1.925963033500011079e-08, R11 ;  /* 0x32a5706024307823 */ /* 0x000fe2000000000b */
[----:B------:R-:W-:Y:S01]  /*2610*/  FADD R11, R50, -12583039 ;  /* 0xcb40007f320b7421 */ /* 0x000fe20000000000 */
[----:B------:R-:W-:Y:S01]  /*2620*/  FFMA R38, R32, 1.925963033500011079e-08, R29 ;  /* 0x32a5706020267823 */ /* 0x000fe2000000001d */
[----:B------:R-:W-:Y:S01]  /*2630*/  SHF.L.U32 R29, R39, 0x17, RZ ;  /* 0x00000017271d7819 */ /* 0x000fe200000006ff */
[----:B------:R-:W-:Y:S01]  /*2640*/  FADD R39, R69, -12583039 ;  /* 0xcb40007f45277421 */ /* 0x000fe20000000000 */
[----:B------:R-:W-:Y:S01]  /*2650*/  FFMA R11, R84, 1.4426950216293334961, -R11 ;  /* 0x3fb8aa3b540b7823 */ /* 0x000fe2000000080b */
[----:B------:R-:W-:Y:S01]  /*2660*/  SHF.L.U32 R32, R33, 0x17, RZ ;  /* 0x0000001721207819 */ /* 0x000fe200000006ff */
[----:B------:R-:W-:Y:S01]  /*2670*/  MUFU.EX2 R48, R48 ;  /* 0x0000003000307308 */ /* 0x000fe20000000800 */
[----:B------:R-:W-:Y:S01]  /*2680*/  FFMA R39, R30, 1.4426950216293334961, -R39 ;  /* 0x3fb8aa3b1e277823 */ /* 0x000fe20000000827 */
[----:B------:R-:W-:Y:S01]  /*2690*/  FFMA R84, R84, 1.925963033500011079e-08, R11 ;  /* 0x32a5706054547823 */ /* 0x000fe2000000000b */
[----:B------:R-:W-:Y:S01]  /*26a0*/  FADD R11, RZ, R8 ;  /* 0x00000008ff0b7221 */ /* 0x000fe20000000000 */
[----:B------:R-:W-:Y:S01]  /*26b0*/  FMUL R29, R29, R68 ;  /* 0x000000441d1d7220 */ /* 0x000fe20000400000 */
[----:B------:R-:W-:Y:S01]  /*26c0*/  FFMA R39, R30, 1.925963033500011079e-08, R39 ;  /* 0x32a570601e277823 */ /* 0x000fe20000000027 */
[----:B------:R-:W-:Y:S01]  /*26d0*/  SHF.L.U32 R33, R34, 0x17, RZ ;  /* 0x0000001722217819 */ /* 0x000fe200000006ff */
[----:B------:R-:W-:Y:S01]  /*26e0*/  FADD R11, R11, R0 ;  /* 0x000000000b0b7221 */ /* 0x000fe20000000000 */
[----:B------:R0:W2:Y:S01]  /*26f0*/  MUFU.EX2 R30, R31 ;  /* 0x0000001f001e7308 */ /* 0x0000a20000000800 */
[----:B-1----:R-:W-:Y:S01]  /*2700*/  FMUL R32, R32, R35 ;  /* 0x0000002320207220 */ /* 0x002fe20000400000 */
[----:B------:R-:W-:Y:S01]  /*2710*/  SHF.L.U32 R34, R37, 0x17, RZ ;  /* 0x0000001725227819 */ /* 0x000fe200000006ff */
[----:B------:R-:W-:Y:S01]  /*2720*/  FADD R12, R11, R2 ;  /* 0x000000020b0c7221 */ /* 0x000fe20000000000 */
[----:B------:R-:W-:Y:S01]  /*2730*/  FMUL R33, R33, R14 ;  /* 0x0000000e21217220 */ /* 0x000fe20000400000 */
[----:B------:R-:W-:-:S02]  /*2740*/  SHF.L.U32 R35, R69, 0x17, RZ ;  /* 0x0000001745237819 */ /* 0x000fc400000006ff */
[----:B------:R-:W-:Y:S01]  /*2750*/  FADD R11, R12, R3 ;  /* 0x000000030c0b7221 */ /* 0x000fe20000000000 */
[----:B------:R-:W1:Y:S01]  /*2760*/  MUFU.EX2 R36, R39 ;  /* 0x0000002700247308 */ /* 0x000e620000000800 */
[----:B0-----:R-:W-:Y:S01]  /*2770*/  FMUL R31, R15, R40 ;  /* 0x000000280f1f7220 */ /* 0x001fe20000400000 */
[----:B------:R-:W-:Y:S01]  /*2780*/  SHF.L.U32 R37, R50, 0x17, RZ ;  /* 0x0000001732257819 */ /* 0x000fe200000006ff */
[----:B------:R-:W-:-:S04]  /*2790*/  FADD R12, R11, R4 ;  /* 0x000000040b0c7221 */ /* 0x000fc80000000000 */
[----:B------:R-:W-:Y:S01]  /*27a0*/  FADD R11, R12, R5 ;  /* 0x000000050c0b7221 */ /* 0x000fe20000000000 */
[----:B------:R-:W0:Y:S01]  /*27b0*/  MUFU.EX2 R84, R84 ;  /* 0x0000005400547308 */ /* 0x000e220000000800 */
[----:B--2---:R-:W-:Y:S02]  /*27c0*/  FMUL R30, R13, R30 ;  /* 0x0000001e0d1e7220 */ /* 0x004fe40000400000 */
[----:B------:R-:W-:-:S04]  /*27d0*/  FADD R12, R11, R6 ;  /* 0x000000060b0c7221 */ /* 0x000fc80000000000 */
[----:B------:R-:W-:Y:S01]  /*27e0*/  FADD R12, R12, R7 ;  /* 0x000000070c0c7221 */ /* 0x000fe20000000000 */
[----:B------:R-:W2:Y:S01]  /*27f0*/  MUFU.EX2 R13, R38 ;  /* 0x00000026000d7308 */ /* 0x000ea20000000800 */
[----:B-1----:R-:W-:Y:S01]  /*2800*/  FMUL R35, R35, R36 ;  /* 0x0000002423237220 */ /* 0x002fe20000400000 */
[----:B------:R-:W-:Y:S01]  /*2810*/  FMUL R36, R71, R48 ;  /* 0x0000003047247220 */ /* 0x000fe20000400000 */
[----:B------:R-:W-:-:S04]  /*2820*/  FADD R11, R12, R9 ;  /* 0x000000090c0b7221 */ /* 0x000fc80000000000 */
[----:B------:R-:W-:Y:S01]  /*2830*/  FADD R11, R11, R10 ;  /* 0x0000000a0b0b7221 */ /* 0x000fe20000000000 */
[----:B0-----:R-:W-:-:S03]  /*2840*/  FMUL R37, R37, R84 ;  /* 0x0000005425257220 */ /* 0x001fc60000400000 */
[----:B------:R-:W-:-:S04]  /*2850*/  FADD R12, R11, R16 ;  /* 0x000000100b0c7221 */ /* 0x000fc80000000000 */
[----:B------:R-:W-:Y:S01]  /*2860*/  FADD R11, R12, R17 ;  /* 0x000000110c0b7221 */ /* 0x000fe20000000000 */
[----:B--2---:R-:W-:-:S03]  /*2870*/  FMUL R34, R34, R13 ;  /* 0x0000000d22227220 */ /* 0x004fc60000400000 */
[----:B------:R-:W-:-:S04]  /*2880*/  FADD R12, R11, R18 ;  /* 0x000000120b0c7221 */ /* 0x000fc80000000000 */
        /* <DEDUP_REMOVED lines=18> */
[----:B------:R-:W-:-:S05]  /*29b0*/  FADD R13, R12, R37 ;  /* 0x000000250c0d7221 */ /* 0x000fca0000000000 */
[----:B------:R-:W0:Y:S02]  /*29c0*/  SHFL.BFLY PT, R14, R13, 0x10, 0x1f ;  /* 0x0e001f000d0e7f89 */ /* 0x000e2400000e0000 */
[----:B0-----:R-:W-:-:S05]  /*29d0*/  FADD R38, R13, R14 ;  /* 0x0000000e0d267221 */ /* 0x001fca0000000000 */
[----:B------:R-:W0:Y:S02]  /*29e0*/  SHFL.BFLY PT, R14, R38, 0x8, 0x1f ;  /* 0x0d001f00260e7f89 */ /* 0x000e2400000e0000 */
[----:B0-----:R-:W-:-:S05]  /*29f0*/  FADD R39, R38, R14 ;  /* 0x0000000e26277221 */ /* 0x001fca0000000000 */
[----:B------:R-:W0:Y:S02]  /*2a00*/  SHFL.BFLY PT, R14, R39, 0x4, 0x1f ;  /* 0x0c801f00270e7f89 */ /* 0x000e2400000e0000 */
[----:B0-----:R-:W-:-:S05]  /*2a10*/  FADD R40, R39, R14 ;  /* 0x0000000e27287221 */ /* 0x001fca0000000000 */
[----:B------:R-:W0:Y:S02]  /*2a20*/  SHFL.BFLY PT, R14, R40, 0x2, 0x1f ;  /* 0x0c401f00280e7f89 */ /* 0x000e2400000e0000 */
[----:B0-----:R-:W-:-:S05]  /*2a30*/  FADD R41, R40, R14 ;  /* 0x0000000e28297221 */ /* 0x001fca0000000000 */
[----:B------:R0:W1:Y:S02]  /*2a40*/  SHFL.BFLY PT, R14, R41, 0x1, 0x1f ;  /* 0x0c201f00290e7f89 */ /* 0x00006400000e0000 */
.L_x_665:
[----:B-1----:R-:W-:Y:S01]  /*2a50*/  FADD R11, R41, R14 ;  /* 0x0000000e290b7221 */ /* 0x002fe20000000000 */
[----:B------:R-:W-:Y:S03]  /*2a60*/  BSSY.RECONVERGENT B3, `(.L_x_589) ;  /* 0x000000c000037945 */ /* 0x000fe60003800200 */
[----:B------:R-:W1:Y:S08]  /*2a70*/  MUFU.RCP R12, R11 ;  /* 0x0000000b000c7308 */ /* 0x000e700000001000 */
[----:B------:R-:W2:Y:S01]  /*2a80*/  FCHK P1, R8, R11 ;  /* 0x0000000b08007302 */ /* 0x000ea20000020000 */
[----:B-1----:R-:W-:-:S04]  /*2a90*/  FFMA R13, -R11, R12, 1 ;  /* 0x3f8000000b0d7423 */ /* 0x002fc8000000010c */
[----:B------:R-:W-:-:S04]  /*2aa0*/  FFMA R13, R12, R13, R12 ;  /* 0x0000000d0c0d7223 */ /* 0x000fc8000000000c */
[----:B------:R-:W-:-:S04]  /*2ab0*/  FFMA R14, R8, R13, RZ ;  /* 0x0000000d080e7223 */ /* 0x000fc800000000ff */
[----:B------:R-:W-:-:S04]  /*2ac0*/  FFMA R12, -R11, R14, R8 ;  /* 0x0000000e0b0c7223 */ /* 0x000fc80000000108 */
[----:B------:R-:W-:Y:S01]  /*2ad0*/  FFMA R14, R13, R12, R14 ;  /* 0x0000000c0d0e7223 */ /* 0x000fe2000000000e */
[----:B--2---:R-:W-:Y:S06]  /*2ae0*/  @!P1 BRA `(.L_x_590) ;  /* 0x00000000000c9947 */ /* 0x004fec0003800000 */
[----:B------:R-:W-:-:S07]  /*2af0*/  MOV R12, 0x2b10 ;  /* 0x00002b10000c7802 */ /* 0x000fce0000000f00 */
[----:B0-----:R-:W-:Y:S05]  /*2b00*/  CALL.REL.NOINC `($__internal_10_$__cuda_sm3x_div_rn_noftz_f32_slowpath) ;  /* 0x00000040004c7944 */ /* 0x001fea0003c00000 */
[----:B------:R-:W-:-:S07]  /*2b10*/  MOV R14, R8 ;  /* 0x00000008000e7202 */ /* 0x000fce0000000f00 */
.L_x_590:
[----:B------:R-:W-:Y:S05]  /*2b20*/  BSYNC.RECONVERGENT B3 ;  /* 0x0000000000037941 */ /* 0x000fea0003800200 */
.L_x_589:
[----:B------:R-:W1:Y:S01]  /*2b30*/  MUFU.RCP R8, R11 ;  /* 0x0000000b00087308 */ /* 0x000e620000001000 */
[----:B------:R-:W-:Y:S07]  /*2b40*/  BSSY.RECONVERGENT B3, `(.L_x_591) ;  /* 0x000000c000037945 */ /* 0x000fee0003800200 */
[----:B------:R-:W2:Y:S01]  /*2b50*/  FCHK P1, R0, R11 ;  /* 0x0000000b00007302 */ /* 0x000ea20000020000 */
[----:B-1----:R-:W-:-:S04]  /*2b60*/  FFMA R13, -R11, R8, 1 ;  /* 0x3f8000000b0d7423 */ /* 0x002fc80000000108 */
[----:B------:R-:W-:-:S04]  /*2b70*/  FFMA R12, R8, R13, R8 ;  /* 0x0000000d080c7223 */ /* 0x000fc80000000008 */
[----:B------:R-:W-:-:S04]  /*2b80*/  FFMA R15, R0, R12, RZ ;  /* 0x0000000c000f7223 */ /* 0x000fc800000000ff */
[----:B------:R-:W-:-:S04]  /*2b90*/  FFMA R8, -R11, R15, R0 ;  /* 0x0000000f0b087223 */ /* 0x000fc80000000100 */
[----:B------:R-:W-:Y:S01]  /*2ba0*/  FFMA R15, R12, R8, R15 ;  /* 0x000000080c0f7223 */ /* 0x000fe2000000000f */
[----:B--2---:R-:W-:Y:S06]  /*2bb0*/  @!P1 BRA `(.L_x_592) ;  /* 0x0000000000109947 */ /* 0x004fec0003800000 */
[----:B------:R-:W-:Y:S02]  /*2bc0*/  MOV R8, R0 ;  /* 0x0000000000087202 */ /* 0x000fe40000000f00 */
[----:B------:R-:W-:-:S07]  /*2bd0*/  MOV R12, 0x2bf0 ;  /* 0x00002bf0000c7802 */ /* 0x000fce0000000f00 */
[----:B0-----:R-:W-:Y:S05]  /*2be0*/  CALL.REL.NOINC `($__internal_10_$__cuda_sm3x_div_rn_noftz_f32_slowpath) ;  /* 0x0000004000147944 */ /* 0x001fea0003c00000 */
[----:B------:R-:W-:-:S07]  /*2bf0*/  MOV R15, R8 ;  /* 0x00000008000f7202 */ /* 0x000fce0000000f00 */
.L_x_592:
[----:B------:R-:W-:Y:S05]  /*2c00*/  BSYNC.RECONVERGENT B3 ;  /* 0x0000000000037941 */ /* 0x000fea0003800200 */
.L_x_591:
        /* <DEDUP_REMOVED lines=13> */
.L_x_594:
[----:B------:R-:W-:Y:S05]  /*2ce0*/  BSYNC.RECONVERGENT B3 ;  /* 0x0000000000037941 */ /* 0x000fea0003800200 */
.L_x_593:
        /* <DEDUP_REMOVED lines=13> */
.L_x_596:
[----:B------:R-:W-:Y:S05]  /*2dc0*/  BSYNC.RECONVERGENT B3 ;  /* 0x0000000000037941 */ /* 0x000fea0003800200 */
.L_x_595:
        /* <DEDUP_REMOVED lines=13> */
.L_x_598:
[----:B------:R-:W-:Y:S05]  /*2ea0*/  BSYNC.RECONVERGENT B3 ;  /* 0x0000000000037941 */ /* 0x000fea0003800200 */
.L_x_597:
        /* <DEDUP_REMOVED lines=13> */
.L_x_600:
[----:B------:R-:W-:Y:S05]  /*2f80*/  BSYNC.RECONVERGENT B3 ;  /* 0x0000000000037941 */ /* 0x000fea0003800200 */
.L_x_599:
        /* <DEDUP_REMOVED lines=13> */
.L_x_602:
[----:B------:R-:W-:Y:S05]  /*3060*/  BSYNC.RECONVERGENT B3 ;  /* 0x0000000000037941 */ /* 0x000fea0003800200 */
.L_x_601:
        /* <DEDUP_REMOVED lines=13> */
.L_x_604:
[----:B------:R-:W-:Y:S05]  /*3140*/  BSYNC.RECONVERGENT B3 ;  /* 0x0000000000037941 */ /* 0x000fea0003800200 */
.L_x_603:
        /* <DEDUP_REMOVED lines=13> */
.L_x_606:
[----:B------:R-:W-:Y:S05]  /*3220*/  BSYNC.RECONVERGENT B3 ;  /* 0x0000000000037941 */ /* 0x000fea0003800200 */
.L_x_605:
        /* <DEDUP_REMOVED lines=13> */
.L_x_608:
[----:B------:R-:W-:Y:S05]  /*3300*/  BSYNC.RECONVERGENT B3 ;  /* 0x0000000000037941 */ /* 0x000fea0003800200 */
.L_x_607:
        /* <DEDUP_REMOVED lines=13> */
.L_x_610:
[----:B------:R-:W-:Y:S05]  /*33e0*/  BSYNC.RECONVERGENT B3 ;  /* 0x0000000000037941 */ /* 0x000fea0003800200 */
.L_x_609:
        /* <DEDUP_REMOVED lines=13> */
.L_x_612:
[----:B------:R-:W-:Y:S05]  /*34c0*/  BSYNC.RECONVERGENT B3 ;  /* 0x0000000000037941 */ /* 0x000fea0003800200 */
.L_x_611:
        /* <DEDUP_REMOVED lines=13> */
.L_x_614:
[----:B------:R-:W-:Y:S05]  /*35a0*/  BSYNC.RECONVERGENT B3 ;  /* 0x0000000000037941 */ /* 0x000fea0003800200 */
.L_x_613:
        /* <DEDUP_REMOVED lines=13> */
.L_x_616:
[----:B------:R-:W-:Y:S05]  /*3680*/  BSYNC.RECONVERGENT B3 ;  /* 0x0000000000037941 */ /* 0x000fea0003800200 */
.L_x_615:
        /* <DEDUP_REMOVED lines=13> */
.L_x_618:
[----:B------:R-:W-:Y:S05]  /*3760*/  BSYNC.RECONVERGENT B3 ;  /* 0x0000000000037941 */ /* 0x000fea0003800200 */
.L_x_617:
        /* <DEDUP_REMOVED lines=9> */
[----:B------:R-:W-:Y:S01]  /*3800*/  IMAD.MOV.U32 R8, RZ, RZ, R21 ;  /* 0x000000ffff087224 */ /* 0x000fe200078e0015 */
[----:B------:R-:W-:-:S07]  /*3810*/  MOV R12, 0x3830 ;  /* 0x00003830000c7802 */ /* 0x000fce0000000f00 */
[----:B0-----:R-:W-:Y:S05]  /*3820*/  CALL.REL.NOINC `($__internal_10_$__cuda_sm3x_div_rn_noftz_f32_slowpath) ;  /* 0x0000003400047944 */ /* 0x001fea0003c00000 */
[----:B------:R-:W-:-:S07]  /*3830*/  MOV R19, R8 ;  /* 0x0000000800137202 */ /* 0x000fce0000000f00 */
.L_x_620:
[----:B------:R-:W-:Y:S05]  /*3840*/  BSYNC.RECONVERGENT B3 ;  /* 0x0000000000037941 */ /* 0x000fea0003800200 */
.L_x_619:
        /* <DEDUP_REMOVED lines=13> */
.L_x_622:
[----:B------:R-:W-:Y:S05]  /*3920*/  BSYNC.RECONVERGENT B3 ;  /* 0x0000000000037941 */ /* 0x000fea0003800200 */
.L_x_621:
        /* <DEDUP_REMOVED lines=13> */
.L_x_624:
[----:B------:R-:W-:Y:S05]  /*3a00*/  BSYNC.RECONVERGENT B3 ;  /* 0x0000000000037941 */ /* 0x000fea0003800200 */
.L_x_623:
        /* <DEDUP_REMOVED lines=13> */
.L_x_626:
[----:B------:R-:W-:Y:S05]  /*3ae0*/  BSYNC.RECONVERGENT B3 ;  /* 0x0000000000037941 */ /* 0x000fea0003800200 */
.L_x_625:
        /* <DEDUP_REMOVED lines=13> */
.L_x_628:
[----:B------:R-:W-:Y:S05]  /*3bc0*/  BSYNC.RECONVERGENT B3 ;  /* 0x0000000000037941 */ /* 0x000fea0003800200 */
.L_x_627:
        /* <DEDUP_REMOVED lines=13> */
.L_x_630:
[----:B------:R-:W-:Y:S05]  /*3ca0*/  BSYNC.RECONVERGENT B3 ;  /* 0x0000000000037941 */ /* 0x000fea0003800200 */
.L_x_629:
        /* <DEDUP_REMOVED lines=13> */
.L_x_632:
[----:B------:R-:W-:Y:S05]  /*3d80*/  BSYNC.RECONVERGENT B3 ;  /* 0x0000000000037941 */ /* 0x000fea0003800200 */
.L_x_631:
        /* <DEDUP_REMOVED lines=13> */
.L_x_634:
[----:B------:R-:W-:Y:S05]  /*3e60*/  BSYNC.RECONVERGENT B3 ;  /* 0x0000000000037941 */ /* 0x000fea0003800200 */
.L_x_633:
        /* <DEDUP_REMOVED lines=13> */
.L_x_636:
[----:B------:R-:W-:Y:S05]  /*3f40*/  BSYNC.RECONVERGENT B3 ;  /* 0x0000000000037941 */ /* 0x000fea0003800200 */
.L_x_635:
        /* <DEDUP_REMOVED lines=13> */
.L_x_638:
[----:B------:R-:W-:Y:S05]  /*4020*/  BSYNC.RECONVERGENT B3 ;  /* 0x0000000000037941 */ /* 0x000fea0003800200 */
.L_x_637:
        /* <DEDUP_REMOVED lines=13> */
.L_x_640:
[----:B------:R-:W-:Y:S05]  /*4100*/  BSYNC.RECONVERGENT B3 ;  /* 0x0000000000037941 */ /* 0x000fea0003800200 */
.L_x_639:
        /* <DEDUP_REMOVED lines=13> */
.L_x_642:
[----:B------:R-:W-:Y:S05]  /*41e0*/  BSYNC.RECONVERGENT B3 ;  /* 0x0000000000037941 */ /* 0x000fea0003800200 */
.L_x_641:
        /* <DEDUP_REMOVED lines=13> */
.L_x_644:
[----:B------:R-:W-:Y:S05]  /*42c0*/  BSYNC.RECONVERGENT B3 ;  /* 0x0000000000037941 */ /* 0x000fea0003800200 */
.L_x_643:
        /* <DEDUP_REMOVED lines=13> */
.L_x_646:
[----:B------:R-:W-:Y:S05]  /*43a0*/  BSYNC.RECONVERGENT B3 ;  /* 0x0000000000037941 */ /* 0x000fea0003800200 */
.L_x_645:
        /* <DEDUP_REMOVED lines=13> */
.L_x_648:
[----:B------:R-:W-:Y:S05]  /*4480*/  BSYNC.RECONVERGENT B3 ;  /* 0x0000000000037941 */ /* 0x000fea0003800200 */
.L_x_647:
        /* <DEDUP_REMOVED lines=13> */
.L_x_650:
[----:B------:R-:W-:Y:S05]  /*4560*/  BSYNC.RECONVERGENT B3 ;  /* 0x0000000000037941 */ /* 0x000fea0003800200 */
.L_x_649:
        /* <DEDUP_REMOVED lines=12> */
.L_x_652:
[----:B------:R-:W-:Y:S05]  /*4630*/  BSYNC.RECONVERGENT B3 ;  /* 0x0000000000037941 */ /* 0x000fea0003800200 */
.L_x_651:
[----:B------:R-:W-:Y:S01]  /*4640*/  HFMA2 R13, -RZ, RZ, 0, 0 ;  /* 0x00000000ff0d7431 */ /* 0x000fe200000001ff */
[----:B------:R-:W-:Y:S01]  /*4650*/  ISETP.GE.U32.AND P4, PT, R51, UR44, PT ;  /* 0x0000002c33007c0c */ /* 0x000fe2000bf86070 */
[----:B------:R-:W-:Y:S01]  /*4660*/  IMAD R40, R46, UR38, RZ ;  /* 0x000000262e287c24 */ /* 0x000fe2000f8e02ff */
[----:B------:R-:W-:Y:S02]  /*4670*/  MOV R12, R44 ;  /* 0x0000002c000c7202 */ /* 0x000fe40000000f00 */
[----:B------:R-:W-:Y:S01]  /*4680*/  ISETP.GE.U32.AND P2, PT, R47, UR44, PT ;  /* 0x0000002c2f007c0c */ /* 0x000fe2000bf46070 */
[C---:B------:R-:W-:Y:S01]  /*4690*/  IMAD R11, R45.reuse, UR39, R40 ;  /* 0x000000272d0b7c24 */ /* 0x040fe2000f8e0228 */
[----:B------:R-:W-:Y:S02]  /*46a0*/  ISETP.GE.AND.EX P4, PT, RZ, UR45, PT, P4 ;  /* 0x0000002dff007c0c */ /* 0x000fe4000bf86340 */
[----:B------:R-:W-:Y:S01]  /*46b0*/  @!P0 R2UR UR4, R42 ;  /* 0x000000002a0482ca */ /* 0x000fe200000e0000 */
[----:B------:R-:W-:Y:S01]  /*46c0*/  IMAD.WIDE.U32 R36, R45, UR38, R12 ;  /* 0x000000262d247c25 */ /* 0x000fe2000f8e000c */
[----:B------:R-:W-:-:S02]  /*46d0*/  @!P0 R2UR UR5, R43 ;  /* 0x000000002b0582ca */ /* 0x000fc400000e0000 */
[----:B------:R-:W-:Y:S02]  /*46e0*/  ISETP.GE.AND.EX P2, PT, RZ, UR45, PT, P2 ;  /* 0x0000002dff007c0c */ /* 0x000fe4000bf46320 */
[----:B------:R-:W-:Y:S02]  /*46f0*/  IADD3 R11, PT, PT, R37, R11, RZ ;  /* 0x0000000b250b7210 */ /* 0x000fe40007ffe0ff */
[C---:B------:R-:W-:Y:S02]  /*4700*/  LEA R12, P5, R36.reuse, UR36, 0x1 ;  /* 0x00000024240c7c11 */ /* 0x040fe4000f8a08ff */
[----:B------:R-:W-:Y:S02]  /*4710*/  @!P0 F2FP.BF16.F32.PACK_AB R14, RZ, R14 ;  /* 0x0000000eff0e823e */ /* 0x000fe400000010ff */
[----:B------:R-:W-:Y:S02]  /*4720*/  LEA.HI.X R13, R36, UR37, R11, 0x1, P5 ;  /* 0x00000025240d7c11 */ /* 0x000fe4000a8f0c0b */
[----:B------:R-:W-:-:S02]  /*4730*/  ISETP.GE.U32.AND P1, PT, R49, UR44, PT ;  /* 0x0000002c31007c0c */ /* 0x000fc4000bf26070 */
[----:B------:R-:W-:Y:S01]  /*4740*/  ISETP.GE.U32.AND P6, PT, R53, UR44, PT ;  /* 0x0000002c35007c0c */ /* 0x000fe2000bfc6070 */
[----:B------:R-:W-:Y:S01]  /*4750*/  @!P0 STG.E.U16 desc[UR4][R12.64], R14 ;  /* 0x0000000e0c008986 */ /* 0x000fe2000c101504 */
[C---:B------:R-:W-:Y:S02]  /*4760*/  @!P4 R2UR UR8, R42.reuse ;  /* 0x000000002a08c2ca */ /* 0x040fe400000e0000 */
[C---:B------:R-:W-:Y:S02]  /*4770*/  @!P4 R2UR UR9, R43.reuse ;  /* 0x000000002b09c2ca */ /* 0x040fe400000e0000 */
[----:B------:R-:W-:Y:S02]  /*4780*/  @!P2 R2UR UR4, R42 ;  /* 0x000000002a04a2ca */ /* 0x000fe400000e0000 */
[----:B------:R-:W-:Y:S02]  /*4790*/  @!P2 R2UR UR5, R43 ;  /* 0x000000002b05a2ca */ /* 0x000fe400000e0000 */
[----:B------:R-:W-:-:S02]  /*47a0*/  ISETP.GE.AND.EX P1, PT, RZ, UR45, PT, P1 ;  /* 0x0000002dff007c0c */ /* 0x000fc4000bf26310 */
[----:B------:R-:W-:Y:S02]  /*47b0*/  ISETP.GE.AND.EX P6, PT, RZ, UR45, PT, P6 ;  /* 0x0000002dff007c0c */ /* 0x000fe4000bfc6360 */
[----:B------:R-:W-:Y:S02]  /*47c0*/  @!P4 F2FP.BF16.F32.PACK_AB R5, RZ, R5 ;  /* 0x00000005ff05c23e */ /* 0x000fe400000010ff */
[----:B------:R-:W-:Y:S02]  /*47d0*/  @!P2 F2FP.BF16.F32.PACK_AB R15, RZ, R15 ;  /* 0x0000000fff0fa23e */ /* 0x000fe400000010ff */
[----:B------:R-:W-:Y:S01]  /*47e0*/  ISETP.GE.U32.AND P3, PT, R52, UR44, PT ;  /* 0x0000002c34007c0c */ /* 0x000fe2000bf66070 */
[----:B------:R-:W-:Y:S01]  /*47f0*/  @!P4 STG.E.U16 desc[UR8][R12.64+0x1c0], R5 ;  /* 0x0001c0050c00c986 */ /* 0x000fe2000c101508 */
[----:B------:R-:W-:Y:S02]  /*4800*/  ISETP.GE.U32.AND P4, PT, R55, UR44, PT ;  /* 0x0000002c37007c0c */ /* 0x000fe4000bf86070 */
[----:B------:R-:W-:Y:S01]  /*4810*/  ISETP.GE.AND.EX P3, PT, RZ, UR45, PT, P3 ;  /* 0x0000002dff007c0c */ /* 0x000fe2000bf66330 */
[----:B------:R-:W-:Y:S01]  /*4820*/  @!P2 STG.E.U16 desc[UR4][R12.64+0x40], R15 ;  /* 0x0000400f0c00a986 */ /* 0x000fe2000c101504 */
[----:B------:R-:W-:-:S02]  /*4830*/  @!P1 R2UR UR6, R42 ;  /* 0x000000002a0692ca */ /* 0x000fc400000e0000 */
[C---:B------:R-:W-:Y:S02]  /*4840*/  @!P1 R2UR UR7, R43.reuse ;  /* 0x000000002b0792ca */ /* 0x040fe400000e0000 */
[----:B------:R-:W-:Y:S02]  /*4850*/  @!P6 R2UR UR4, R42 ;  /* 0x000000002a04e2ca */ /* 0x000fe400000e0000 */
[----:B------:R-:W-:Y:S02]  /*4860*/  @!P6 R2UR UR5, R43 ;  /* 0x000000002b05e2ca */ /* 0x000fe400000e0000 */
[----:B------:R-:W-:Y:S02]  /*4870*/  ISETP.GE.U32.AND P5, PT, R54, UR44, PT ;  /* 0x0000002c36007c0c */ /* 0x000fe4000bfa6070 */
[----:B------:R-:W-:Y:S02]  /*4880*/  ISETP.GE.AND.EX P4, PT, RZ, UR45, PT, P4 ;  /* 0x0000002dff007c0c */ /* 0x000fe4000bf86340 */
[----:B------:R-:W-:-:S02]  /*4890*/  ISETP.GE.AND.EX P5, PT, RZ, UR45, PT, P5 ;  /* 0x0000002dff007c0c */ /* 0x000fc4000bfa6350 */
[----:B------:R-:W-:Y:S02]  /*48a0*/  IADD3 R11, PT, PT, R44, 0x1e0, RZ ;  /* 0x000001e02c0b7810 */ /* 0x000fe40007ffe0ff */
[----:B------:R-:W-:Y:S02]  /*48b0*/  @!P1 F2FP.BF16.F32.PACK_AB R4, RZ, R4 ;  /* 0x00000004ff04923e */ /* 0x000fe400000010ff */
[----:B------:R-:W-:Y:S02]  /*48c0*/  @!P6 F2FP.BF16.F32.PACK_AB R7, RZ, R7 ;  /* 0x00000007ff07e23e */ /* 0x000fe400000010ff */
[----:B------:R-:W-:Y:S01]  /*48d0*/  ISETP.GE.U32.AND P0, PT, R11, UR44, PT ;  /* 0x0000002c0b007c0c */ /* 0x000fe2000bf06070 */
[----:B------:R1:W-:Y:S01]  /*48e0*/  @!P1 STG.E.U16 desc[UR6][R12.64+0x180], R4 ;  /* 0x000180040c009986 */ /* 0x0003e2000c101506 */
[----:B------:R-:W-:Y:S02]  /*48f0*/  @!P3 R2UR UR10, R42 ;  /* 0x000000002a0ab2ca */ /* 0x000fe400000e0000 */
[----:B------:R-:W-:Y:S01]  /*4900*/  @!P3 R2UR UR11, R43 ;  /* 0x000000002b0bb2ca */ /* 0x000fe200000e0000 */
[----:B------:R2:W-:Y:S01]  /*4910*/  @!P6 STG.E.U16 desc[UR4][R12.64+0x240], R7 ;  /* 0x000240070c00e986 */ /* 0x0005e2000c101504 */
[----:B------:R-:W-:-:S02]  /*4920*/  ISETP.GE.U32.AND P1, PT, R57, UR44, PT ;  /* 0x0000002c39007c0c */ /* 0x000fc4000bf26070 */
[----:B------:R-:W-:Y:S02]  /*4930*/  @!P4 R2UR UR4, R42 ;  /* 0x000000002a04c2ca */ /* 0x000fe400000e0000 */
[C---:B------:R-:W-:Y:S02]  /*4940*/  @!P4 R2UR UR5, R43.reuse ;  /* 0x000000002b05c2ca */ /* 0x040fe400000e0000 */
[----:B------:R-:W-:Y:S02]  /*4950*/  ISETP.GE.U32.AND P2, PT, R56, UR44, PT ;  /* 0x0000002c38007c0c */ /* 0x000fe4000bf46070 */
[----:B------:R-:W-:Y:S02]  /*4960*/  ISETP.GE.AND.EX P0, PT, RZ, UR45, PT, P0 ;  /* 0x0000002dff007c0c */ /* 0x000fe4000bf06300 */
[----:B------:R-:W-:Y:S02]  /*4970*/  @!P5 R2UR UR6, R42 ;  /* 0x000000002a06d2ca */ /* 0x000fe400000e0000 */
[----:B------:R-:W-:-:S02]  /*4980*/  @!P5 R2UR UR7, R43 ;  /* 0x000000002b07d2ca */ /* 0x000fc400000e0000 */
[----:B------:R-:W-:Y:S02]  /*4990*/  ISETP.GE.AND.EX P1, PT, RZ, UR45, PT, P1 ;  /* 0x0000002dff007c0c */ /* 0x000fe4000bf26310 */
[----:B------:R-:W-:Y:S02]  /*49a0*/  ISETP.GE.AND.EX P2, PT, RZ, UR45, PT, P2 ;  /* 0x0000002dff007c0c */ /* 0x000fe4000bf46320 */
[----:B------:R-:W-:Y:S02]  /*49b0*/  @!P3 F2FP.BF16.F32.PACK_AB R6, RZ, R6 ;  /* 0x00000006ff06b23e */ /* 0x000fe400000010ff */
[----:B------:R-:W-:Y:S02]  /*49c0*/  @!P4 F2FP.BF16.F32.PACK_AB R10, RZ, R10 ;  /* 0x0000000aff0ac23e */ /* 0x000fe400000010ff */
[C---:B-1----:R-:W-:Y:S01]  /*49d0*/  IADD3 R4, PT, PT, R44.reuse, 0x200, RZ ;  /* 0x000002002c047810 */ /* 0x042fe20007ffe0ff */
[----:B------:R1:W-:Y:S01]  /*49e0*/  @!P3 STG.E.U16 desc[UR10][R12.64+0x200], R6 ;  /* 0x000200060c00b986 */ /* 0x0003e2000c10150a */
[----:B------:R-:W-:-:S02]  /*49f0*/  IADD3 R5, PT, PT, R44, 0x220, RZ ;  /* 0x000002202c057810 */ /* 0x000fc40007ffe0ff */
[----:B------:R-:W-:Y:S01]  /*4a00*/  @!P5 F2FP.BF16.F32.PACK_AB R9, RZ, R9 ;  /* 0x00000009ff09d23e */ /* 0x000fe200000010ff */
[----:B------:R-:W-:Y:S01]  /*4a10*/  @!P4 STG.E.U16 desc[UR4][R12.64+0x2c0], R10 ;  /* 0x0002c00a0c00c986 */ /* 0x000fe2000c101504 */
[----:B------:R-:W-:Y:S02]  /*4a20*/  ISETP.GE.U32.AND P3, PT, R4, UR44, PT ;  /* 0x0000002c04007c0c */ /* 0x000fe4000bf66070 */
[C---:B------:R-:W-:Y:S01]  /*4a30*/  IADD3 R4, PT, PT, R44.reuse, 0x240, RZ ;  /* 0x000002402c047810 */ /* 0x040fe20007ffe0ff */
[----:B------:R3:W-:Y:S01]  /*4a40*/  @!P5 STG.E.U16 desc[UR6][R12.64+0x280], R9 ;  /* 0x000280090c00d986 */ /* 0x0007e2000c101506 */
[----:B------:R-:W-:Y:S01]  /*4a50*/  ISETP.GE.U32.AND P6, PT, R5, UR44, PT ;  /* 0x0000002c05007c0c */ /* 0x000fe2000bfc6070 */
[----:B------:R-:W-:Y:S01]  /*4a60*/  VIADD R5, R44, 0x280 ;  /* 0x000002802c057836 */ /* 0x000fe20000000000 */
[----:B------:R-:W-:Y:S02]  /*4a70*/  @!P0 R2UR UR4, R42 ;  /* 0x000000002a0482ca */ /* 0x000fe400000e0000 */
[----:B------:R-:W-:-:S02]  /*4a80*/  @!P0 R2UR UR5, R43 ;  /* 0x000000002b0582ca */ /* 0x000fc400000e0000 */
[----:B------:R-:W-:Y:S02]  /*4a90*/  @!P1 R2UR UR8, R42 ;  /* 0x000000002a0892ca */ /* 0x000fe400000e0000 */
[C---:B------:R-:W-:Y:S02]  /*4aa0*/  @!P1 R2UR UR9, R43.reuse ;  /* 0x000000002b0992ca */ /* 0x040fe400000e0000 */
[----:B------:R-:W-:Y:S02]  /*4ab0*/  ISETP.GE.U32.AND P5, PT, R4, UR44, PT ;  /* 0x0000002c04007c0c */ /* 0x000fe4000bfa6070 */
[----:B------:R-:W-:Y:S02]  /*4ac0*/  @!P2 R2UR UR6, R42 ;  /* 0x000000002a06a2ca */ /* 0x000fe400000e0000 */
[----:B------:R-:W-:Y:S02]  /*4ad0*/  @!P2 R2UR UR7, R43 ;  /* 0x000000002b07a2ca */ /* 0x000fe400000e0000 */
[----:B------:R-:W-:-:S02]  /*4ae0*/  ISETP.GE.AND.EX P6, PT, RZ, UR45, PT, P6 ;  /* 0x0000002dff007c0c */ /* 0x000fc4000bfc6360 */
[----:B------:R-:W-:Y:S02]  /*4af0*/  IADD3 R4, PT, PT, R44, 0x260, RZ ;  /* 0x000002602c047810 */ /* 0x000fe40007ffe0ff */
[----:B------:R-:W-:Y:S02]  /*4b00*/  @!P0 F2FP.BF16.F32.PACK_AB R19, RZ, R19 ;  /* 0x00000013ff13823e */ /* 0x000fe400000010ff */
[----:B------:R-:W-:Y:S02]  /*4b10*/  ISETP.GE.U32.AND P4, PT, R4, UR44, PT ;  /* 0x0000002c04007c0c */ /* 0x000fe4000bf86070 */
[----:B------:R-:W-:Y:S01]  /*4b20*/  IADD3 R4, PT, PT, R44, 0x2a0, RZ ;  /* 0x000002a02c047810 */ /* 0x000fe20007ffe0ff */
[----:B------:R4:W-:Y:S01]  /*4b30*/  @!P0 STG.E.U16 desc[UR4][R12.64+0x3c0], R19 ;  /* 0x0003c0130c008986 */ /* 0x0009e2000c101504 */
[----:B------:R-:W-:Y:S02]  /*4b40*/  @!P1 F2FP.BF16.F32.PACK_AB R18, RZ, R18 ;  /* 0x00000012ff12923e */ /* 0x000fe400000010ff */
[----:B------:R-:W-:-:S02]  /*4b50*/  @!P2 F2FP.BF16.F32.PACK_AB R16, RZ, R16 ;  /* 0x00000010ff10a23e */ /* 0x000fc400000010ff */
[----:B------:R-:W-:Y:S01]  /*4b60*/  ISETP.GE.U32.AND P0, PT, R4, UR44, PT ;  /* 0x0000002c04007c0c */ /* 0x000fe2000bf06070 */
[----:B------:R4:W-:Y:S01]  /*4b70*/  @!P1 STG.E.U16 desc[UR8][R12.64+0x340], R18 ;  /* 0x000340120c009986 */ /* 0x0009e2000c101508 */
[----:B------:R-:W-:Y:S02]  /*4b80*/  @!P6 R2UR UR8, R42 ;  /* 0x000000002a08e2ca */ /* 0x000fe400000e0000 */
[----:B------:R-:W-:Y:S01]  /*4b90*/  @!P6 R2UR UR9, R43 ;  /* 0x000000002b09e2ca */ /* 0x000fe200000e0000 */
[----:B------:R4:W-:Y:S01]  /*4ba0*/  @!P2 STG.E.U16 desc[UR6][R12.64+0x300], R16 ;  /* 0x000300100c00a986 */ /* 0x0009e2000c101506 */
[----:B------:R-:W-:Y:S02]  /*4bb0*/  ISETP.GE.U32.AND P2, PT, R5, UR44, PT ;  /* 0x0000002c05007c0c */ /* 0x000fe4000bf46070 */
[----:B------:R-:W-:Y:S02]  /*4bc0*/  ISETP.GE.AND.EX P0, PT, RZ, UR45, PT, P0 ;  /* 0x0000002dff007c0c */ /* 0x000fe4000bf06300 */
[----:B------:R-:W-:-:S02]  /*4bd0*/  ISETP.GE.AND.EX P5, PT, RZ, UR45, PT, P5 ;  /* 0x0000002dff007c0c */ /* 0x000fc4000bfa6350 */
[----:B------:R-:W-:Y:S02]  /*4be0*/  ISETP.GE.AND.EX P2, PT, RZ, UR45, PT, P2 ;  /* 0x0000002dff007c0c */ /* 0x000fe4000bf46320 */
[----:B------:R-:W-:Y:S02]  /*4bf0*/  @!P6 F2FP.BF16.F32.PACK_AB R21, RZ, R21 ;  /* 0x00000015ff15e23e */ /* 0x000fe400000010ff */
[----:B------:R-:W-:Y:S02]  /*4c00*/  ISETP.GE.AND.EX P3, PT, RZ, UR45, PT, P3 ;  /* 0x0000002dff007c0c */ /* 0x000fe4000bf66330 */
[----:B------:R-:W-:Y:S01]  /*4c10*/  ISETP.GE.U32.AND P1, PT, R58, UR44, PT ;  /* 0x0000002c3a007c0c */ /* 0x000fe2000bf26070 */
[----:B------:R4:W-:Y:S01]  /*4c20*/  @!P6 STG.E.U16 desc[UR8][R12.64+0x440], R21 ;  /* 0x000440150c00e986 */ /* 0x0009e2000c101508 */
[----:B------:R-:W-:Y:S02]  /*4c30*/  ISETP.GE.U32.AND P6, PT, R59, UR44, PT ;  /* 0x0000002c3b007c0c */ /* 0x000fe4000bfc6070 */
[----:B------:R-:W-:-:S02]  /*4c40*/  @!P0 R2UR UR10, R42 ;  /* 0x000000002a0a82ca */ /* 0x000fc400000e0000 */
[C---:B------:R-:W-:Y:S02]  /*4c50*/  @!P0 R2UR UR11, R43.reuse ;  /* 0x000000002b0b82ca */ /* 0x040fe400000e0000 */
[C---:B------:R-:W-:Y:S02]  /*4c60*/  @!P5 R2UR UR4, R42.reuse ;  /* 0x000000002a04d2ca */ /* 0x040fe400000e0000 */
[C---:B------:R-:W-:Y:S02]  /*4c70*/  @!P5 R2UR UR5, R43.reuse ;  /* 0x000000002b05d2ca */ /* 0x040fe400000e0000 */
[----:B------:R-:W-:Y:S02]  /*4c80*/  @!P2 R2UR UR8, R42 ;  /* 0x000000002a08a2ca */ /* 0x000fe400000e0000 */
[----:B------:R-:W-:Y:S02]  /*4c90*/  @!P2 R2UR UR9, R43 ;  /* 0x000000002b09a2ca */ /* 0x000fe400000e0000 */
[----:B------:R-:W-:-:S02]  /*4ca0*/  ISETP.GE.AND.EX P6, PT, RZ, UR45, PT, P6 ;  /* 0x0000002dff007c0c */ /* 0x000fc4000bfc6360 */
[----:B------:R-:W-:Y:S02]  /*4cb0*/  @!P3 R2UR UR6, R42 ;  /* 0x000000002a06b2ca */ /* 0x000fe400000e0000 */
[----:B------:R-:W-:Y:S02]  /*4cc0*/  @!P3 R2UR UR7, R43 ;  /* 0x000000002b07b2ca */ /* 0x000fe400000e0000 */
[----:B------:R-:W-:Y:S02]  /*4cd0*/  @!P0 F2FP.BF16.F32.PACK_AB R25, RZ, R25 ;  /* 0x00000019ff19823e */ /* 0x000fe400000010ff */
[----:B------:R-:W-:Y:S02]  /*4ce0*/  ISETP.GE.AND.EX P1, PT, RZ, UR45, PT, P1 ;  /* 0x0000002dff007c0c */ /* 0x000fe4000bf26310 */
[----:B------:R-:W-:Y:S01]  /*4cf0*/  ISETP.GE.AND.EX P4, PT, RZ, UR45, PT, P4 ;  /* 0x0000002dff007c0c */ /* 0x000fe2000bf86340 */
[----:B------:R4:W-:Y:S01]  /*4d00*/  @!P0 STG.E.U16 desc[UR10][R12.64+0x540], R25 ;  /* 0x000540190c008986 */ /* 0x0009e2000c10150a */
[----:B------:R-:W-:-:S02]  /*4d10*/  @!P5 F2FP.BF16.F32.PACK_AB R22, RZ, R22 ;  /* 0x00000016ff16d23e */ /* 0x000fc400000010ff */
[----:B------:R-:W-:Y:S02]  /*4d20*/  @!P2 F2FP.BF16.F32.PACK_AB R24, RZ, R24 ;  /* 0x00000018ff18a23e */ /* 0x000fe400000010ff */
[----:B------:R-:W-:Y:S01]  /*4d30*/  ISETP.GE.U32.AND P0, PT, R61, UR44, PT ;  /* 0x0000002c3d007c0c */ /* 0x000fe2000bf06070 */
[----:B------:R4:W-:Y:S01]  /*4d40*/  @!P5 STG.E.U16 desc[UR4][R12.64+0x480], R22 ;  /* 0x000480160c00d986 */ /* 0x0009e2000c101504 */
[----:B------:R-:W-:Y:S02]  /*4d50*/  @!P3 F2FP.BF16.F32.PACK_AB R20, RZ, R20 ;  /* 0x00000014ff14b23e */ /* 0x000fe400000010ff */
[----:B------:R-:W-:Y:S01]  /*4d60*/  @!P6 R2UR UR4, R42 ;  /* 0x000000002a04e2ca */ /* 0x000fe200000e0000 */
[----:B------:R4:W-:Y:S01]  /*4d70*/  @!P2 STG.E.U16 desc[UR8][R12.64+0x500], R24 ;  /* 0x000500180c00a986 */ /* 0x0009e2000c101508 */
[----:B------:R-:W-:Y:S02]  /*4d80*/  @!P6 R2UR UR5, R43 ;  /* 0x000000002b05e2ca */ /* 0x000fe400000e0000 */
[----:B------:R-:W-:Y:S01]  /*4d90*/  ISETP.GE.U32.AND P2, PT, R63, UR44, PT ;  /* 0x0000002c3f007c0c */ /* 0x000fe2000bf46070 */
[----:B------:R4:W-:Y:S01]  /*4da0*/  @!P3 STG.E.U16 desc[UR6][R12.64+0x400], R20 ;  /* 0x000400140c00b986 */ /* 0x0009e2000c101506 */
[----:B------:R-:W-:-:S02]  /*4db0*/  ISETP.GE.AND.EX P0, PT, RZ, UR45, PT, P0 ;  /* 0x0000002dff007c0c */ /* 0x000fc4000bf06300 */
[----:B------:R-:W-:Y:S02]  /*4dc0*/  ISETP.GE.U32.AND P3, PT, R60, UR44, PT ;  /* 0x0000002c3c007c0c */ /* 0x000fe4000bf66070 */
[C---:B------:R-:W-:Y:S02]  /*4dd0*/  @!P4 R2UR UR6, R42.reuse ;  /* 0x000000002a06c2ca */ /* 0x040fe400000e0000 */
[C---:B------:R-:W-:Y:S02]  /*4de0*/  @!P4 R2UR UR7, R43.reuse ;  /* 0x000000002b07c2ca */ /* 0x040fe400000e0000 */
[----:B------:R-:W-:Y:S02]  /*4df0*/  @!P1 R2UR UR12, R42 ;  /* 0x000000002a0c92ca */ /* 0x000fe400000e0000 */
[----:B------:R-:W-:Y:S02]  /*4e00*/  @!P1 R2UR UR13, R43 ;  /* 0x000000002b0d92ca */ /* 0x000fe400000e0000 */
[----:B------:R-:W-:-:S02]  /*4e10*/  ISETP.GE.AND.EX P2, PT, RZ, UR45, PT, P2 ;  /* 0x0000002dff007c0c */ /* 0x000fc4000bf46320 */
[----:B------:R-:W-:Y:S02]  /*4e20*/  @!P6 F2FP.BF16.F32.PACK_AB R26, RZ, R26 ;  /* 0x0000001aff1ae23e */ /* 0x000fe400000010ff */
[----:B------:R-:W-:Y:S02]  /*4e30*/  ISETP.GE.AND.EX P3, PT, RZ, UR45, PT, P3 ;  /* 0x0000002dff007c0c */ /* 0x000fe4000bf66330 */
[----:B------:R-:W-:Y:S01]  /*4e40*/  @!P1 F2FP.BF16.F32.PACK_AB R27, RZ, R27 ;  /* 0x0000001bff1b923e */ /* 0x000fe200000010ff */
[----:B------:R4:W-:Y:S01]  /*4e50*/  @!P6 STG.E.U16 desc[UR4][R12.64+0x5c0], R26 ;  /* 0x0005c01a0c00e986 */ /* 0x0009e2000c101504 */
[----:B------:R-:W-:Y:S02]  /*4e60*/  @!P4 F2FP.BF16.F32.PACK_AB R23, RZ, R23 ;  /* 0x00000017ff17c23e */ /* 0x000fe400000010ff */
[----:B------:R-:W-:Y:S01]  /*4e70*/  @!P0 R2UR UR4, R42 ;  /* 0x000000002a0482ca */ /* 0x000fe200000e0000 */
[----:B------:R4:W-:Y:S01]  /*4e80*/  @!P1 STG.E.U16 desc[UR12][R12.64+0x580], R27 ;  /* 0x0005801b0c009986 */ /* 0x0009e2000c10150c */
[----:B------:R-:W-:-:S02]  /*4e90*/  @!P0 R2UR UR5, R43 ;  /* 0x000000002b0582ca */ /* 0x000fc400000e0000 */
[----:B------:R-:W-:Y:S01]  /*4ea0*/  @!P2 R2UR UR8, R42 ;  /* 0x000000002a08a2ca */ /* 0x000fe200000e0000 */
[----:B------:R4:W-:Y:S01]  /*4eb0*/  @!P4 STG.E.U16 desc[UR6][R12.64+0x4c0], R23 ;  /* 0x0004c0170c00c986 */ /* 0x0009e2000c101506 */
[----:B------:R-:W-:Y:S02]  /*4ec0*/  @!P2 R2UR UR9, R43 ;  /* 0x000000002b09a2ca */ /* 0x000fe400000e0000 */
[----:B------:R-:W-:Y:S02]  /*4ed0*/  ISETP.GE.U32.AND P4, PT, R62, UR44, PT ;  /* 0x0000002c3e007c0c */ /* 0x000fe4000bf86070 */
[----:B------:R-:W-:Y:S02]  /*4ee0*/  ISETP.GE.U32.AND P1, PT, R64, UR44, PT ;  /* 0x0000002c40007c0c */ /* 0x000fe4000bf26070 */
[----:B------:R-:W-:Y:S02]  /*4ef0*/  ISETP.GE.U32.AND P5, PT, R65, UR44, PT ;  /* 0x0000002c41007c0c */ /* 0x000fe4000bfa6070 */
[----:B------:R-:W-:-:S02]  /*4f00*/  @!P3 R2UR UR6, R42 ;  /* 0x000000002a06b2ca */ /* 0x000fc400000e0000 */
[----:B------:R-:W-:Y:S02]  /*4f10*/  @!P3 R2UR UR7, R43 ;  /* 0x000000002b07b2ca */ /* 0x000fe400000e0000 */
[----:B------:R-:W-:Y:S02]  /*4f20*/  @!P0 F2FP.BF16.F32.PACK_AB R29, RZ, R29 ;  /* 0x0000001dff1d823e */ /* 0x000fe400000010ff */
[----:B------:R-:W-:Y:S02]  /*4f30*/  ISETP.GE.AND.EX P4, PT, RZ, UR45, PT, P4 ;  /* 0x0000002dff007c0c */ /* 0x000fe4000bf86340 */
[----:B------:R-:W-:Y:S01]  /*4f40*/  ISETP.GE.AND.EX P1, PT, RZ, UR45, PT, P1 ;  /* 0x0000002dff007c0c */ /* 0x000fe2000bf26310 */
[----:B------:R4:W-:Y:S01]  /*4f50*/  @!P0 STG.E.U16 desc[UR4][R12.64+0x640], R29 ;  /* 0x0006401d0c008986 */ /* 0x0009e2000c101504 */
[----:B------:R-:W-:Y:S01]  /*4f60*/  ISETP.GE.AND.EX P5, PT, RZ, UR45, PT, P5 ;  /* 0x0000002dff007c0c */ /* 0x000fe2000bfa6350 */
[----:B------:R-:W5:Y:S01]  /*4f70*/  LDCU UR4, c[0x0][0x370] ;  /* 0x00006e00ff0477ac */ /* 0x000f620008000800 */
[----:B------:R-:W-:Y:S01]  /*4f80*/  @!P2 F2FP.BF16.F32.PACK_AB R31, RZ, R31 ;  /* 0x0000001fff1fa23e */ /* 0x000fe200000010ff */
[----:B------:R-:W5:Y:S01]  /*4f90*/  LDC R4, c[0x0][0x364] ;  /* 0x0000d900ff047b82 */ /* 0x000f620000000800 */
[----:B------:R-:W-:-:S02]  /*4fa0*/  ISETP.GE.U32.AND P0, PT, R67, UR44, PT ;  /* 0x0000002c43007c0c */ /* 0x000fc4000bf06070 */
[C---:B--2---:R-:W-:Y:S01]  /*4fb0*/  IADD3 R7, PT, PT, R44.reuse, 0x60, RZ ;  /* 0x000000602c077810 */ /* 0x044fe20007ffe0ff */
[----:B------:R4:W-:Y:S01]  /*4fc0*/  @!P2 STG.E.U16 desc[UR8][R12.64+0x6c0], R31 ;  /* 0x0006c01f0c00a986 */ /* 0x0009e2000c101508 */
[----:B------:R-:W-:Y:S02]  /*4fd0*/  @!P3 F2FP.BF16.F32.PACK_AB R28, RZ, R28 ;  /* 0x0000001cff1cb23e */ /* 0x000fe400000010ff */
[----:B-1----:R-:W-:Y:S02]  /*4fe0*/  IADD3 R6, PT, PT, R44, 0x40, RZ ;  /* 0x000000402c067810 */ /* 0x002fe40007ffe0ff */
[----:B------:R-:W-:Y:S01]  /*4ff0*/  ISETP.GE.U32.AND P2, PT, R7, UR44, PT ;  /* 0x0000002c07007c0c */ /* 0x000fe2000bf46070 */
[----:B------:R4:W-:Y:S01]  /*5000*/  @!P3 STG.E.U16 desc[UR6][R12.64+0x600], R28 ;  /* 0x0006001c0c00b986 */ /* 0x0009e2000c101506 */
[----:B------:R-:W-:Y:S02]  /*5010*/  ISETP.GE.AND.EX P0, PT, RZ, UR45, PT, P0 ;  /* 0x0000002dff007c0c */ /* 0x000fe4000bf06300 */
[----:B------:R-:W-:-:S02]  /*5020*/  ISETP.GE.U32.AND P3, PT, R66, UR44, PT ;  /* 0x0000002c42007c0c */ /* 0x000fc4000bf66070 */
[----:B------:R-:W-:Y:S02]  /*5030*/  ISETP.GE.U32.AND P6, PT, R6, UR44, PT ;  /* 0x0000002c06007c0c */ /* 0x000fe4000bfc6070 */
[C---:B------:R-:W-:Y:S02]  /*5040*/  @!P4 R2UR UR6, R42.reuse ;  /* 0x000000002a06c2ca */ /* 0x040fe400000e0000 */
[C---:B------:R-:W-:Y:S02]  /*5050*/  @!P4 R2UR UR7, R43.reuse ;  /* 0x000000002b07c2ca */ /* 0x040fe400000e0000 */
[C---:B------:R-:W-:Y:S02]  /*5060*/  @!P1 R2UR UR10, R42.reuse ;  /* 0x000000002a0a92ca */ /* 0x040fe400000e0000 */
[----:B------:R-:W-:Y:S02]  /*5070*/  @!P1 R2UR UR11, R43 ;  /* 0x000000002b0b92ca */ /* 0x000fe400000e0000 */
[----:B------:R-:W-:-:S02]  /*5080*/  @!P5 R2UR UR12, R42 ;  /* 0x000000002a0cd2ca */ /* 0x000fc400000e0000 */
[----:B------:R-:W-:Y:S02]  /*5090*/  @!P5 R2UR UR13, R43 ;  /* 0x000000002b0dd2ca */ /* 0x000fe400000e0000 */
[----:B------:R-:W-:Y:S02]  /*50a0*/  ISETP.GE.AND.EX P2, PT, RZ, UR45, PT, P2 ;  /* 0x0000002dff007c0c */ /* 0x000fe4000bf46320 */
[----:B------:R-:W-:Y:S02]  /*50b0*/  ISETP.GE.AND.EX P3, PT, RZ, UR45, PT, P3 ;  /* 0x0000002dff007c0c */ /* 0x000fe4000bf66330 */
[----:B------:R-:W-:Y:S02]  /*50c0*/  ISETP.GE.AND.EX P6, PT, RZ, UR45, PT, P6 ;  /* 0x0000002dff007c0c */ /* 0x000fe4000bfc6360 */
[----:B------:R-:W-:Y:S02]  /*50d0*/  @!P4 F2FP.BF16.F32.PACK_AB R30, RZ, R30 ;  /* 0x0000001eff1ec23e */ /* 0x000fe400000010ff */
[----:B------:R-:W-:-:S02]  /*50e0*/  @!P1 F2FP.BF16.F32.PACK_AB R32, RZ, R32 ;  /* 0x00000020ff20923e */ /* 0x000fc400000010ff */
[----:B------:R-:W-:Y:S01]  /*50f0*/  @!P5 F2FP.BF16.F32.PACK_AB R33, RZ, R33 ;  /* 0x00000021ff21d23e */ /* 0x000fe200000010ff */
[----:B------:R4:W-:Y:S01]  /*5100*/  @!P4 STG.E.U16 desc[UR6][R12.64+0x680], R30 ;  /* 0x0006801e0c00c986 */ /* 0x0009e2000c101506 */
[----:B------:R-:W-:Y:S02]  /*5110*/  @!P0 R2UR UR14, R42 ;  /* 0x000000002a0e82ca */ /* 0x000fe400000e0000 */
[----:B------:R-:W-:Y:S01]  /*5120*/  @!P0 R2UR UR15, R43 ;  /* 0x000000002b0f82ca */ /* 0x000fe200000e0000 */
[----:B------:R4:W-:Y:S01]  /*5130*/  @!P1 STG.E.U16 desc[UR10][R12.64+0x700], R32 ;  /* 0x000700200c009986 */ /* 0x0009e2000c10150a */
[C---:B---3--:R-:W-:Y:S02]  /*5140*/  IADD3 R9, PT, PT, R44.reuse, 0x80, RZ ;  /* 0x000000802c097810 */ /* 0x048fe40007ffe0ff */
[C---:B------:R-:W-:Y:S01]  /*5150*/  IADD3 R10, PT, PT, R44.reuse, 0xa0, RZ ;  /* 0x000000a02c0a7810 */ /* 0x040fe20007ffe0ff */
[----:B------:R4:W-:Y:S01]  /*5160*/  @!P5 STG.E.U16 desc[UR12][R12.64+0x740], R33 ;  /* 0x000740210c00d986 */ /* 0x0009e2000c10150c */
[----:B------:R-:W-:-:S02]  /*5170*/  IADD3 R11, PT, PT, R44, 0x1c0, RZ ;  /* 0x000001c02c0b7810 */ /* 0x000fc40007ffe0ff */
[----:B------:R-:W-:Y:S02]  /*5180*/  @!P2 F2FP.BF16.F32.PACK_AB R0, RZ, R0 ;  /* 0x00000000ff00a23e */ /* 0x000fe400000010ff */
[----:B------:R-:W-:Y:S02]  /*5190*/  ISETP.GE.U32.AND P5, PT, R9, UR44, PT ;  /* 0x0000002c09007c0c */ /* 0x000fe4000bfa6070 */
[----:B------:R-:W-:Y:S02]  /*51a0*/  ISETP.GE.U32.AND P4, PT, R10, UR44, PT ;  /* 0x0000002c0a007c0c */ /* 0x000fe4000bf86070 */
[----:B------:R-:W-:Y:S02]  /*51b0*/  ISETP.GE.U32.AND P1, PT, R11, UR44, PT ;  /* 0x0000002c0b007c0c */ /* 0x000fe4000bf26070 */
[----:B------:R-:W-:Y:S02]  /*51c0*/  @!P3 R2UR UR8, R42 ;  /* 0x000000002a08b2ca */ /* 0x000fe400000e0000 */
[----:B------:R-:W-:-:S02]  /*51d0*/  @!P3 R2UR UR9, R43 ;  /* 0x000000002b09b2ca */ /* 0x000fc400000e0000 */
[----:B------:R-:W-:Y:S02]  /*51e0*/  @!P6 R2UR UR6, R42 ;  /* 0x000000002a06e2ca */ /* 0x000fe400000e0000 */
[----:B------:R-:W-:Y:S02]  /*51f0*/  @!P6 R2UR UR7, R43 ;  /* 0x000000002b07e2ca */ /* 0x000fe400000e0000 */
[----:B------:R-:W-:Y:S01]  /*5200*/  PRMT R5, R0, 0x7610, R5 ;  /* 0x0000761000057816 */ /* 0x000fe20000000005 */
[----:B-----5:R-:W-:Y:S01]  /*5210*/  IMAD R0, R4, UR4, RZ ;  /* 0x0000000404007c24 */ /* 0x020fe2000f8e02ff */
[----:B------:R-:W-:Y:S02]  /*5220*/  @!P0 F2FP.BF16.F32.PACK_AB R8, RZ, R8 ;  /* 0x00000008ff08823e */ /* 0x000fe400000010ff */
[----:B------:R-:W-:Y:S02]  /*5230*/  ISETP.GE.AND.EX P5, PT, RZ, UR45, PT, P5 ;  /* 0x0000002dff007c0c */ /* 0x000fe4000bfa6350 */
[----:B------:R-:W-:Y:S01]  /*5240*/  ISETP.GE.AND.EX P4, PT, RZ, UR45, PT, P4 ;  /* 0x0000002dff007c0c */ /* 0x000fe2000bf86340 */
[----:B------:R4:W-:Y:S01]  /*5250*/  @!P0 STG.E.U16 desc[UR14][R12.64+0x7c0], R8 ;  /* 0x0007c0080c008986 */ /* 0x0009e2000c10150e */
[----:B------:R-:W-:-:S02]  /*5260*/  ISETP.GE.AND.EX P1, PT, RZ, UR45, PT, P1 ;  /* 0x0000002dff007c0c */ /* 0x000fc4000bf26310 */
[C---:B------:R-:W-:Y:S02]  /*5270*/  IADD3 R45, P0, PT, R0.reuse, R45, RZ ;  /* 0x0000002d002d7210 */ /* 0x040fe40007f1e0ff */
[----:B------:R-:W-:Y:S02]  /*5280*/  @!P3 F2FP.BF16.F32.PACK_AB R34, RZ, R34 ;  /* 0x00000022ff22b23e */ /* 0x000fe400000010ff */
[----:B------:R-:W-:Y:S02]  /*5290*/  @!P6 F2FP.BF16.F32.PACK_AB R38, RZ, R38 ;  /* 0x00000026ff26e23e */ /* 0x000fe400000010ff */
[----:B------:R-:W-:Y:S01]  /*52a0*/  LEA.HI.X.SX32 R46, R0, R46, 0x1, P0 ;  /* 0x0000002e002e7211 */ /* 0x000fe200000f0eff */
[----:B------:R4:W-:Y:S01]  /*52b0*/  @!P3 STG.E.U16 desc[UR8][R12.64+0x780], R34 ;  /* 0x000780220c00b986 */ /* 0x0009e2000c101508 */
[----:B------:R-:W-:Y:S02]  /*52c0*/  ISETP.GE.U32.AND P0, PT, R45, UR46, PT ;  /* 0x0000002e2d007c0c */ /* 0x000fe4000bf06070 */
[----:B------:R-:W-:Y:S01]  /*52d0*/  @!P2 R2UR UR8, R42 ;  /* 0x000000002a08a2ca */ /* 0x000fe200000e0000 */
[----:B------:R4:W-:Y:S01]  /*52e0*/  @!P6 STG.E.U16 desc[UR6][R12.64+0x80], R38 ;  /* 0x000080260c00e986 */ /* 0x0009e2000c101506 */
[----:B------:R-:W-:-:S02]  /*52f0*/  @!P2 R2UR UR9, R43 ;  /* 0x000000002b09a2ca */ /* 0x000fc400000e0000 */
[C---:B------:R-:W-:Y:S02]  /*5300*/  @!P5 R2UR UR6, R42.reuse ;  /* 0x000000002a06d2ca */ /* 0x040fe400000e0000 */
[C---:B------:R-:W-:Y:S02]  /*5310*/  @!P5 R2UR UR7, R43.reuse ;  /* 0x000000002b07d2ca */ /* 0x040fe400000e0000 */
[C---:B------:R-:W-:Y:S02]  /*5320*/  @!P4 R2UR UR10, R42.reuse ;  /* 0x000000002a0ac2ca */ /* 0x040fe400000e0000 */
[C---:B------:R-:W-:Y:S02]  /*5330*/  @!P4 R2UR UR11, R43.reuse ;  /* 0x000000002b0bc2ca */ /* 0x040fe400000e0000 */
[----:B------:R-:W-:Y:S02]  /*5340*/  @!P1 R2UR UR12, R42 ;  /* 0x000000002a0c92ca */ /* 0x000fe400000e0000 */
[----:B------:R-:W-:Y:S01]  /*5350*/  @!P1 R2UR UR13, R43 ;  /* 0x000000002b0d92ca */ /* 0x000fe200000e0000 */
[----:B------:R4:W-:Y:S01]  /*5360*/  @!P2 STG.E.U16 desc[UR8][R12.64+0xc0], R5 ;  /* 0x0000c0050c00a986 */ /* 0x0009e2000c101508 */
[----:B------:R-:W-:-:S02]  /*5370*/  ISETP.GE.AND.EX P0, PT, R46, UR47, PT, P0 ;  /* 0x0000002f2e007c0c */ /* 0x000fc4000bf06300 */
[----:B------:R-:W-:Y:S02]  /*5380*/  @!P5 F2FP.BF16.F32.PACK_AB R2, RZ, R2 ;  /* 0x00000002ff02d23e */ /* 0x000fe400000010ff */
[----:B------:R-:W-:Y:S02]  /*5390*/  @!P4 F2FP.BF16.F32.PACK_AB R3, RZ, R3 ;  /* 0x00000003ff03c23e */ /* 0x000fe400000010ff */
[----:B------:R-:W-:Y:S01]  /*53a0*/  @!P1 F2FP.BF16.F32.PACK_AB R17, RZ, R17 ;  /* 0x00000011ff11923e */ /* 0x000fe200000010ff */
[----:B------:R4:W-:Y:S04]  /*53b0*/  @!P5 STG.E.U16 desc[UR6][R12.64+0x100], R2 ;  /* 0x000100020c00d986 */ /* 0x0009e8000c101506 */
[----:B------:R4:W-:Y:S04]  /*53c0*/  @!P4 STG.E.U16 desc[UR10][R12.64+0x140], R3 ;  /* 0x000140030c00c986 */ /* 0x0009e8000c10150a */
[----:B------:R4:W-:Y:S01]  /*53d0*/  @!P1 STG.E.U16 desc[UR12][R12.64+0x380], R17 ;  /* 0x000380110c009986 */ /* 0x0009e2000c10150c */
[----:B------:R-:W-:Y:S05]  /*53e0*/  @!P0 BRA `(.L_x_653) ;  /* 0xffffffac00f88947 */ /* 0x000fea000383ffff */
[----:B------:R-:W-:Y:S05]  /*53f0*/  BSYNC B0 ;  /* 0x0000000000007941 */ /* 0x000fea0003800000 */
.L_x_587:
[----:B------:R-:W-:Y:S05]  /*5400*/  EXIT ;  /* 0x000000000000794d */ /* 0x000fea0003800000 */
.L_x_588:
[----:B------:R-:W-:Y:S01]  /*5410*/  BSSY B1, `(.L_x_654) ;  /* 0x0000007000017945 */ /* 0x000fe20003800000 */
[----:B------:R-:W-:Y:S02]  /*5420*/  MOV R12, 0x10 ;  /* 0x00000010000c7802 */ /* 0x000fe40000000f00 */
[----:B------:R-:W-:Y:S02]  /*5430*/  MOV R11, 0x1f ;  /* 0x0000001f000b7802 */ /* 0x000fe40000000f00 */
[----:B------:R-:W-:-:S07]  /*5440*/  MOV R15, 0xffffffff ;  /* 0xffffffff000f7802 */ /* 0x000fce0000000f00 */
[----:B------:R-:W-:Y:S05]  /*5450*/  WARPSYNC.COLLECTIVE R15, `(.L_x_655) ;  /* 0x000000000f087348 */ /* 0x000fea0003c00000 */
[----:B------:R0:W1:Y:S02]  /*5460*/  SHFL.BFLY P6, R14, R13, R12, R11 ;  /* 0x0c00000c0d0e7389 */ /* 0x00006400000c000b */
[----:B01----:R-:W-:Y:S05]  /*5470*/  ENDCOLLECTIVE ;  /* 0x000000000000791b */ /* 0x003fea0003800000 */
.L_x_655:
[----:B------:R-:W-:Y:S05]  /*5480*/  BSYNC B1 ;  /* 0x0000000000017941 */ /* 0x000fea0003800000 */
.L_x_654:
[----:B------:R-:W-:Y:S01]  /*5490*/  HFMA2 R11, -RZ, RZ, 0, 1.847743988037109375e-06 ;  /* 0x0000001fff0b7431 */ /* 0x000fe200000001ff */
[----:B------:R-:W-:Y:S01]  /*54a0*/  FMNMX R13, R14, R13, !PT ;  /* 0x0000000d0e0d7209 */ /* 0x000fe20007800000 */
[----:B------:R-:W-:Y:S01]  /*54b0*/  HFMA2 R69, -RZ, RZ, 3.7421875, 0 ;  /* 0x437c0000ff457431 */ /* 0x000fe200000001ff */
[----:B------:R-:W-:Y:S02]  /*54c0*/  MOV R12, 0x8 ;  /* 0x00000008000c7802 */ /* 0x000fe40000000f00 */
[----:B------:R-:W-:-:S07]  /*54d0*/  MOV R15, 0xffffffff ;  /* 0xffffffff000f7802 */ /* 0x000fce0000000f00 */
[----:B------:R-:W-:Y:S05]  /*54e0*/  WARPSYNC.COLLECTIVE R15, `(.L_x_656) ;  /* 0x000000000f087348 */ /* 0x000fea0003c00000 */
[----:B------:R0:W1:Y:S02]  /*54f0*/  SHFL.BFLY P6, R14, R13, R12, R11 ;  /* 0x0c00000c0d0e7389 */ /* 0x00006400000c000b */
[----:B01----:R-:W-:Y:S05]  /*5500*/  ENDCOLLECTIVE ;  /* 0x000000000000791b */ /* 0x003fea0003800000 */
.L_x_656:
[----:B------:R-:W-:Y:S01]  /*5510*/  HFMA2 R12, -RZ, RZ, 0, 2.384185791015625e-07 ;  /* 0x00000004ff0c7431 */ /* 0x000fe200000001ff */
[----:B------:R-:W-:-:S04]  /*5520*/  FMNMX R0, R13, R14, !PT ;  /* 0x0000000e0d007209 */ /* 0x000fc80007800000 */
[----:B------:R-:W-:-:S07]  /*5530*/  MOV R13, R0 ;  /* 0x00000000000d7202 */ /* 0x000fce0000000f00 */
[----:B------:R-:W-:Y:S05]  /*5540*/  WARPSYNC.COLLECTIVE R15, `(.L_x_657) ;  /* 0x000000000f087348 */ /* 0x000fea0003c00000 */
[----:B------:R0:W1:Y:S02]  /*5550*/  SHFL.BFLY P6, R14, R13, R12, R11 ;  /* 0x0c00000c0d0e7389 */ /* 0x00006400000c000b */
[----:B01----:R-:W-:Y:S05]  /*5560*/  ENDCOLLECTIVE ;  /* 0x000000000000791b */ /* 0x003fea0003800000 */
.L_x_657:
[----:B------:R-:W-:Y:S01]  /*5570*/  HFMA2 R12, -RZ, RZ, 0, 1.1920928955078125e-07 ;  /* 0x00000002ff0c7431 */ /* 0x000fe200000001ff */
[----:B------:R-:W-:-:S04]  /*5580*/  FMNMX R2, R0, R14, !PT ;  /* 0x0000000e00027209 */ /* 0x000fc80007800000 */
[----:B------:R-:W-:-:S07]  /*5590*/  MOV R13, R2 ;  /* 0x00000002000d7202 */ /* 0x000fce0000000f00 */
[----:B------:R-:W-:Y:S05]  /*55a0*/  WARPSYNC.COLLECTIVE R15, `(.L_x_658) ;  /* 0x000000000f087348 */ /* 0x000fea0003c00000 */
[----:B------:R0:W1:Y:S02]  /*55b0*/  SHFL.BFLY P6, R14, R13, R12, R11 ;  /* 0x0c00000c0d0e7389 */ /* 0x00006400000c000b */
[----:B01----:R-:W-:Y:S05]  /*55c0*/  ENDCOLLECTIVE ;  /* 0x000000000000791b */ /* 0x003fea0003800000 */
.L_x_658:
[----:B------:R-:W-:Y:S01]  /*55d0*/  HFMA2 R12, -RZ, RZ, 0, 5.9604644775390625e-08 ;  /* 0x00000001ff0c7431 */ /* 0x000fe200000001ff */
[----:B------:R-:W-:-:S04]  /*55e0*/  FMNMX R3, R2, R14, !PT ;  /* 0x0000000e02037209 */ /* 0x000fc80007800000 */
[----:B------:R-:W-:-:S07]  /*55f0*/  MOV R13, R3 ;  /* 0x00000003000d7202 */ /* 0x000fce0000000f00 */
[----:B------:R-:W-:Y:S05]  /*5600*/  WARPSYNC.COLLECTIVE R15, `(.L_x_659) ;  /* 0x000000000f087348 */ /* 0x000fea0003c00000 */
[----:B------:R0:W1:Y:S02]  /*5610*/  SHFL.BFLY P6, R14, R13, R12, R11 ;  /* 0x0c00000c0d0e7389 */ /* 0x00006400000c000b */
[----:B01----:R-:W-:Y:S05]  /*5620*/  ENDCOLLECTIVE ;  /* 0x000000000000791b */ /* 0x003fea0003800000 */
.L_x_659:
[----:B------:R-:W-:-:S05]  /*5630*/  FMNMX R3, R3, R14, !PT ;  /* 0x0000000e03037209 */ /* 0x000fca0007800000 */
[C---:B------:R-:W-:Y:S01]  /*5640*/  FADD R25, -R3.reuse, R68 ;  /* 0x0000004403197221 */ /* 0x040fe20000000100 */
[----:B------:R-:W-:Y:S01]  /*5650*/  MOV R68, 0x3bbb989d ;  /* 0x3bbb989d00447802 */ /* 0x000fe20000000f00 */
[C---:B------:R-:W-:Y:S01]  /*5660*/  FADD R0, -R3.reuse, R4 ;  /* 0x0000000403007221 */ /* 0x040fe20000000100 */
[C---:B------:R-:W-:Y:S01]  /*5670*/  FADD R19, -R3.reuse, R48 ;  /* 0x0000003003137221 */ /* 0x040fe20000000100 */
[C---:B------:R-:W-:Y:S01]  /*5680*/  FADD R48, -R3.reuse, R8 ;  /* 0x0000000803307221 */ /* 0x040fe20000000100 */
[C---:B------:R-:W-:Y:S01]  /*5690*/  FADD R2, -R3.reuse, R6 ;  /* 0x0000000603027221 */ /* 0x040fe20000000100 */
[-C--:B------:R-:W-:Y:S01]  /*56a0*/  FFMA.SAT R8, R0, R68.reuse, 0.5 ;  /* 0x3f00000000087423 */ /* 0x080fe20000002044 */
[C---:B------:R-:W-:Y:S01]  /*56b0*/  FADD R4, -R3.reuse, R10 ;  /* 0x0000000a03047221 */ /* 0x040fe20000000100 */
[C---:B------:R-:W-:Y:S01]  /*56c0*/  FADD R12, -R3.reuse, R40 ;  /* 0x00000028030c7221 */ /* 0x040fe20000000100 */
[C---:B------:R-:W-:Y:S01]  /*56d0*/  FADD R9, -R3.reuse, R76 ;  /* 0x0000004c03097221 */ /* 0x040fe20000000100 */
[----:B------:R-:W-:Y:S01]  /*56e0*/  FFMA.RM R8, R8, R69, 12582913 ;  /* 0x4b40000108087423 */ /* 0x000fe20000004045 */
        /* <DEDUP_REMOVED lines=25> */
[----:B------:R-:W-:Y:S01]  /*5880*/  SHF.L.U32 R8, R8, 0x17, RZ ;  /* 0x0000001708087819 */ /* 0x000fe200000006ff */
[----:B------:R-:W-:-:S02]  /*5890*/  FFMA.SAT R16, R9, R68, 0.5 ;  /* 0x3f00000009107423 */ /* 0x000fc40000002044 */
[----:B------:R-:W-:Y:S02]  /*58a0*/  FFMA R3, R0, 1.4426950216293334961, -R3 ;  /* 0x3fb8aa3b00037823 */ /* 0x000fe40000000803 */
[----:B------:R-:W-:Y:S02]  /*58b0*/  FFMA.RM R16, R16, R69, 12582913 ;  /* 0x4b40000110107423 */ /* 0x000fe40000004045 */
[----:B------:R-:W-:Y:S01]  /*58c0*/  FFMA R3, R0, 1.925963033500011079e-08, R3 ;  /* 0x32a5706000037823 */ /* 0x000fe20000000003 */
[----:B------:R-:W-:Y:S01]  /*58d0*/  FFMA.SAT R0, R2, R68, 0.5 ;  /* 0x3f00000002007423 */ /* 0x000fe20000002044 */
[----:B------:R-:W-:-:S03]  /*58e0*/  FADD R18, R16, -12583039 ;  /* 0xcb40007f10127421 */ /* 0x000fc60000000000 */
[----:B------:R-:W-:Y:S01]  /*58f0*/  FFMA.RM R0, R0, R69, 12582913 ;  /* 0x4b40000100007423 */ /* 0x000fe20000004045 */
[----:B------:R-:W0:Y:S01]  /*5900*/  MUFU.EX2 R3, R3 ;  /* 0x0000000300037308 */ /* 0x000e220000000800 */
[C---:B------:R-:W-:Y:S02]  /*5910*/  FFMA R18, R9.reuse, 1.4426950216293334961, -R18 ;  /* 0x3fb8aa3b09127823 */ /* 0x040fe40000000812 */
[C---:B------:R-:W-:Y:S01]  /*5920*/  FADD R17, R0.reuse, -12583039 ;  /* 0xcb40007f00117421 */ /* 0x040fe20000000000 */
[----:B------:R-:W-:Y:S01]  /*5930*/  SHF.L.U32 R0, R0, 0x17, RZ ;  /* 0x0000001700007819 */ /* 0x000fe200000006ff */
[----:B------:R-:W-:Y:S02]  /*5940*/  FFMA R18, R9, 1.925963033500011079e-08, R18 ;  /* 0x32a5706009127823 */ /* 0x000fe40000000012 */
[----:B------:R-:W-:-:S04]  /*5950*/  FFMA R17, R2, 1.4426950216293334961, -R17 ;  /* 0x3fb8aa3b02117823 */ /* 0x000fc80000000811 */
[----:B------:R-:W-:Y:S01]  /*5960*/  FFMA R17, R2, 1.925963033500011079e-08, R17 ;  /* 0x32a5706002117823 */ /* 0x000fe20000000011 */
[----:B------:R-:W-:Y:S01]  /*5970*/  FFMA.SAT R2, R4, R68, 0.5 ;  /* 0x3f00000004027423 */ /* 0x000fe20000002044 */
[----:B------:R-:W-:Y:S03]  /*5980*/  MUFU.EX2 R18, R18 ;  /* 0x0000001200127308 */ /* 0x000fe60000000800 */
[----:B------:R-:W-:Y:S01]  /*5990*/  FFMA.RM R2, R2, R69, 12582913 ;  /* 0x4b40000102027423 */ /* 0x000fe20000004045 */
[----:B0-----:R-:W-:-:S03]  /*59a0*/  FMUL R8, R8, R3 ;  /* 0x0000000308087220 */ /* 0x001fc60000400000 */
[C---:B------:R-:W-:Y:S01]  /*59b0*/  FADD R3, R2.reuse, -12583039 ;  /* 0xcb40007f02037421 */ /* 0x040fe20000000000 */
[----:B------:R-:W-:Y:S01]  /*59c0*/  SHF.L.U32 R2, R2, 0x17, RZ ;  /* 0x0000001702027819 */ /* 0x000fe200000006ff */
[----:B------:R-:W0:Y:S02]  /*59d0*/  MUFU.EX2 R17, R17 ;  /* 0x0000001100117308 */ /* 0x000e240000000800 */
[----:B------:R-:W-:-:S04]  /*59e0*/  FFMA R3, R4, 1.4426950216293334961, -R3 ;  /* 0x3fb8aa3b04037823 */ /* 0x000fc80000000803 */
[----:B------:R-:W-:-:S04]  /*59f0*/  FFMA R4, R4, 1.925963033500011079e-08, R3 ;  /* 0x32a5706004047823 */ /* 0x000fc80000000003 */
[----:B------:R1:W2:Y:S01]  /*5a00*/  MUFU.EX2 R3, R4 ;  /* 0x0000000400037308 */ /* 0x0002a20000000800 */
[----:B0-----:R-:W-:Y:S01]  /*5a10*/  FMUL R0, R0, R17 ;  /* 0x0000001100007220 */ /* 0x001fe20000400000 */
[----:B-1----:R-:W-:-:S04]  /*5a20*/  FFMA.SAT R4, R10, R68, 0.5 ;  /* 0x3f0000000a047423 */ /* 0x002fc80000002044 */
[----:B------:R-:W-:-:S04]  /*5a30*/  FFMA.RM R4, R4, R69, 12582913 ;  /* 0x4b40000104047423 */ /* 0x000fc80000004045 */
[----:B------:R-:W-:Y:S01]  /*5a40*/  FADD R9, R4, -12583039 ;  /* 0xcb40007f04097421 */ /* 0x000fe20000000000 */
[----:B--2---:R-:W-:Y:S01]  /*5a50*/  FMUL R2, R2, R3 ;  /* 0x0000000302027220 */ /* 0x004fe20000400000 */
[----:B------:R-:W-:Y:S02]  /*5a60*/  SHF.L.U32 R3, R16, 0x17, RZ ;  /* 0x0000001710037819 */ /* 0x000fe400000006ff */
[----:B------:R-:W-:Y:S01]  /*5a70*/  FFMA R9, R10, 1.4426950216293334961, -R9 ;  /* 0x3fb8aa3b0a097823 */ /* 0x000fe20000000809 */
[----:B------:R-:W-:Y:S02]  /*5a80*/  SHF.L.U32 R4, R4, 0x17, RZ ;  /* 0x0000001704047819 */ /* 0x000fe400000006ff */
[----:B------:R-:W-:Y:S01]  /*5a90*/  FMUL R3, R3, R18 ;  /* 0x0000001203037220 */ /* 0x000fe20000400000 */
[----:B------:R-:W-:Y:S01]  /*5aa0*/  FFMA R9, R10, 1.925963033500011079e-08, R9 ;  /* 0x32a570600a097823 */ /* 0x000fe20000000009 */
[----:B------:R-:W-:-:S04]  /*5ab0*/  FFMA.SAT R10, R5, R68, 0.5 ;  /* 0x3f000000050a7423 */ /* 0x000fc80000002044 */
[----:B------:R-:W-:Y:S01]  /*5ac0*/  FFMA.RM R10, R10, R69, 12582913 ;  /* 0x4b4000010a0a7423 */ /* 0x000fe20000004045 */
[----:B------:R-:W0:Y:S03]  /*5ad0*/  MUFU.EX2 R9, R9 ;  /* 0x0000000900097308 */ /* 0x000e260000000800 */
[----:B------:R-:W-:-:S04]  /*5ae0*/  FADD R16, R10, -12583039 ;  /* 0xcb40007f0a107421 */ /* 0x000fc80000000000 */
[----:B------:R-:W-:-:S04]  /*5af0*/  FFMA R16, R5, 1.4426950216293334961, -R16 ;  /* 0x3fb8aa3b05107823 */ /* 0x000fc80000000810 */
[----:B------:R-:W-:Y:S01]  /*5b00*/  FFMA R16, R5, 1.925963033500011079e-08, R16 ;  /* 0x32a5706005107823 */ /* 0x000fe20000000010 */
[----:B------:R-:W-:Y:S01]  /*5b10*/  SHF.L.U32 R5, R10, 0x17, RZ ;  /* 0x000000170a057819 */ /* 0x000fe200000006ff */
[----:B------:R-:W-:-:S04]  /*5b20*/  FFMA.SAT R10, R6, R68, 0.5 ;  /* 0x3f000000060a7423 */ /* 0x000fc80000002044 */
[----:B------:R-:W-:Y:S01]  /*5b30*/  FFMA.RM R10, R10, R69, 12582913 ;  /* 0x4b4000010a0a7423 */ /* 0x000fe20000004045 */
[----:B0-----:R-:W-:Y:S01]  /*5b40*/  FMUL R4, R4, R9 ;  /* 0x0000000904047220 */ /* 0x001fe20000400000 */
[----:B------:R-:W0:Y:S02]  /*5b50*/  MUFU.EX2 R16, R16 ;  /* 0x0000001000107308 */ /* 0x000e240000000800 */
        /* <DEDUP_REMOVED lines=16> */
[C---:B------:R-:W-:Y:S01]  /*5c60*/  FADD R18, R10.reuse, -12583039 ;  /* 0xcb40007f0a127421 */ /* 0x040fe20000000000 */
[----:B------:R-:W-:Y:S01]  /*5c70*/  SHF.L.U32 R9, R10, 0x17, RZ ;  /* 0x000000170a097819 */ /* 0x000fe200000006ff */
[----:B------:R-:W-:Y:S02]  /*5c80*/  FFMA.SAT R10, R12, R68, 0.5 ;  /* 0x3f0000000c0a7423 */ /* 0x000fe40000002044 */
[----:B------:R-:W-:Y:S02]  /*5c90*/  FFMA R18, R11, 1.4426950216293334961, -R18 ;  /* 0x3fb8aa3b0b127823 */ /* 0x000fe40000000812 */
[----:B------:R-:W-:-:S02]  /*5ca0*/  FFMA.RM R10, R10, R69, 12582913 ;  /* 0x4b4000010a0a7423 */ /* 0x000fc40000004045 */
[----:B------:R-:W-:Y:S02]  /*5cb0*/  FFMA R18, R11, 1.925963033500011079e-08, R18 ;  /* 0x32a570600b127823 */ /* 0x000fe40000000012 */
[C---:B------:R-:W-:Y:S01]  /*5cc0*/  FADD R11, R10.reuse, -12583039 ;  /* 0xcb40007f0a0b7421 */ /* 0x040fe20000000000 */
[----:B------:R-:W-:-:S03]  /*5cd0*/  SHF.L.U32 R10, R10, 0x17, RZ ;  /* 0x000000170a0a7819 */ /* 0x000fc600000006ff */
[C---:B------:R-:W-:Y:S01]  /*5ce0*/  FFMA R11, R12.reuse, 1.4426950216293334961, -R11 ;  /* 0x3fb8aa3b0c0b7823 */ /* 0x040fe2000000080b */
[----:B0-----:R-:W-:Y:S01]  /*5cf0*/  FMUL R7, R7, R16 ;  /* 0x0000001007077220 */ /* 0x001fe20000400000 */
[----:B------:R-:W0:Y:S02]  /*5d00*/  MUFU.EX2 R18, R18 ;  /* 0x0000001200127308 */ /* 0x000e240000000800 */
[----:B------:R-:W-:Y:S01]  /*5d10*/  FFMA R11, R12, 1.925963033500011079e-08, R11 ;  /* 0x32a570600c0b7823 */ /* 0x000fe2000000000b */
[----:B------:R-:W-:-:S04]  /*5d20*/  FFMA.SAT R12, R13, R68, 0.5 ;  /* 0x3f0000000d0c7423 */ /* 0x000fc80000002044 */
[----:B------:R-:W-:Y:S01]  /*5d30*/  FFMA.RM R12, R12, R69, 12582913 ;  /* 0x4b4000010c0c7423 */ /* 0x000fe20000004045 */
[----:B------:R-:W1:Y:S03]  /*5d40*/  MUFU.EX2 R11, R11 ;  /* 0x0000000b000b7308 */ /* 0x000e660000000800 */
[C---:B------:R-:W-:Y:S01]  /*5d50*/  FADD R16, R12.reuse, -12583039 ;  /* 0xcb40007f0c107421 */ /* 0x040fe20000000000 */
[----:B------:R-:W-:-:S03]  /*5d60*/  SHF.L.U32 R12, R12, 0x17, RZ ;  /* 0x000000170c0c7819 */ /* 0x000fc600000006ff */
[----:B------:R-:W-:Y:S01]  /*5d70*/  FFMA R16, R13, 1.4426950216293334961, -R16 ;  /* 0x3fb8aa3b0d107823 */ /* 0x000fe20000000810 */
[----:B0-----:R-:W-:-:S03]  /*5d80*/  FMUL R9, R9, R18 ;  /* 0x0000001209097220 */ /* 0x001fc60000400000 */
[----:B------:R-:W-:-:S06]  /*5d90*/  FFMA R13, R13, 1.925963033500011079e-08, R16 ;  /* 0x32a570600d0d7823 */ /* 0x000fcc0000000010 */
[----:B------:R-:W0:Y:S01]  /*5da0*/  MUFU.EX2 R13, R13 ;  /* 0x0000000d000d7308 */ /* 0x000e220000000800 */
[----:B-1----:R-:W-:Y:S01]  /*5db0*/  FMUL R10, R10, R11 ;  /* 0x0000000b0a0a7220 */ /* 0x002fe20000400000 */
[----:B0-----:R-:W-:Y:S01]  /*5dc0*/  FMUL R16, R12, R13 ;  /* 0x0000000d0c107220 */ /* 0x001fe20000400000 */
[----:B------:R-:W-:-:S04]  /*5dd0*/  FFMA.SAT R12, R14, R68, 0.5 ;  /* 0x3f0000000e0c7423 */ /* 0x000fc80000002044 */
[----:B------:R-:W-:-:S04]  /*5de0*/  FFMA.RM R12, R12, R69, 12582913 ;  /* 0x4b4000010c0c7423 */ /* 0x000fc80000004045 */
[C---:B------:R-:W-:Y:S01]  /*5df0*/  FADD R11, R12.reuse, -12583039 ;  /* 0xcb40007f0c0b7421 */ /* 0x040fe20000000000 */
[----:B------:R-:W-:-:S03]  /*5e00*/  SHF.L.U32 R12, R12, 0x17, RZ ;  /* 0x000000170c0c7819 */ /* 0x000fc600000006ff */
[----:B------:R-:W-:-:S04]  /*5e10*/  FFMA R11, R14, 1.4426950216293334961, -R11 ;  /* 0x3fb8aa3b0e0b7823 */ /* 0x000fc8000000080b */
[----:B------:R-:W-:-:S06]  /*5e20*/  FFMA R11, R14, 1.925963033500011079e-08, R11 ;  /* 0x32a570600e0b7823 */ /* 0x000fcc000000000b */
        /* <DEDUP_REMOVED lines=8> */
[----:B------:R-:W-:-:S03]  /*5eb0*/  MOV R15, 0xffffffff ;  /* 0xffffffff000f7802 */ /* 0x000fc60000000f00 */
[----:B------:R-:W0:Y:S02]  /*5ec0*/  MUFU.EX2 R13, R14 ;  /* 0x0000000e000d7308 */ /* 0x000e240000000800 */
        /* <DEDUP_REMOVED lines=60> */
[----:B------:R-:W-:-:S03]  /*6290*/  IMAD.SHL.U32 R12, R12, 0x800000, RZ ;  /* 0x008000000c0c7824 */ /* 0x000fc600078e00ff */
        /* <DEDUP_REMOVED lines=76> */
[-C--:B------:R-:W-:Y:S01]  /*6760*/  FFMA.SAT R12, R41, R68.reuse, 0.5 ;  /* 0x3f000000290c7423 */ /* 0x080fe20000002044 */
[----:B------:R-:W-:-:S03]  /*6770*/  FFMA.SAT R68, R48, R68, 0.5 ;  /* 0x3f00000030447423 */ /* 0x000fc60000002044 */
[-C--:B------:R-:W-:Y:S01]  /*6780*/  FFMA.RM R12, R12, R69.reuse, 12582913 ;  /* 0x4b4000010c0c7423 */ /* 0x080fe20000004045 */
[----:B------:R-:W-:-:S03]  /*6790*/  FFMA.RM R68, R68, R69, 12582913 ;  /* 0x4b40000144447423 */ /* 0x000fc60000004045 */
[----:B------:R-:W-:Y:S01]  /*67a0*/  FADD R14, R12, -12583039 ;  /* 0xcb40007f0c0e7421 */ /* 0x000fe20000000000 */
[----:B------:R-:W-:Y:S01]  /*67b0*/  FADD R11, R68, -12583039 ;  /* 0xcb40007f440b7421 */ /* 0x000fe20000000000 */
[----:B------:R-:W-:Y:S02]  /*67c0*/  SHF.L.U32 R12, R12, 0x17, RZ ;  /* 0x000000170c0c7819 */ /* 0x000fe400000006ff */
[C---:B------:R-:W-:Y:S01]  /*67d0*/  FFMA R14, R41.reuse, 1.4426950216293334961, -R14 ;  /* 0x3fb8aa3b290e7823 */ /* 0x040fe2000000080e */
[----:B------:R-:W-:Y:S01]  /*67e0*/  FFMA R11, R48, 1.4426950216293334961, -R11 ;  /* 0x3fb8aa3b300b7823 */ /* 0x000fe2000000080b */
[----:B------:R-:W-:Y:S02]  /*67f0*/  SHF.L.U32 R37, R68, 0x17, RZ ;  /* 0x0000001744257819 */ /* 0x000fe400000006ff */
[----:B------:R-:W-:Y:S01]  /*6800*/  FFMA R14, R41, 1.925963033500011079e-08, R14 ;  /* 0x32a57060290e7823 */ /* 0x000fe2000000000e */
[----:B------:R-:W-:Y:S01]  /*6810*/  FFMA R48, R48, 1.925963033500011079e-08, R11 ;  /* 0x32a5706030307823 */ /* 0x000fe2000000000b */
[----:B------:R-:W-:-:S02]  /*6820*/  FADD R11, RZ, R8 ;  /* 0x00000008ff0b7221 */ /* 0x000fc40000000000 */
[----:B------:R-:W0:Y:S02]  /*6830*/  MUFU.EX2 R13, R14 ;  /* 0x0000000e000d7308 */ /* 0x000e240000000800 */
[----:B------:R-:W-:-:S06]  /*6840*/  FADD R11, R11, R0 ;  /* 0x000000000b0b7221 */ /* 0x000fcc0000000000 */
[----:B------:R-:W1:Y:S01]  /*6850*/  MUFU.EX2 R48, R48 ;  /* 0x0000003000307308 */ /* 0x000e620000000800 */
[----:B0-----:R-:W-:Y:S01]  /*6860*/  FMUL R36, R12, R13 ;  /* 0x0000000d0c247220 */ /* 0x001fe20000400000 */
[----:B------:R-:W-:-:S04]  /*6870*/  FADD R12, R11, R2 ;  /* 0x000000020b0c7221 */ /* 0x000fc80000000000 */
[----:B------:R-:W-:Y:S01]  /*6880*/  FADD R11, R12, R3 ;  /* 0x000000030c0b7221 */ /* 0x000fe20000000000 */
[----:B-1----:R-:W-:-:S03]  /*6890*/  FMUL R37, R37, R48 ;  /* 0x0000003025257220 */ /* 0x002fc60000400000 */
        /* <DEDUP_REMOVED lines=26> */
[----:B------:R-:W-:Y:S01]  /*6a40*/  FADD R12, R11, R36 ;  /* 0x000000240b0c7221 */ /* 0x000fe20000000000 */
[----:B------:R-:W-:-:S03]  /*6a50*/  HFMA2 R11, -RZ, RZ, 0, 1.847743988037109375e-06 ;  /* 0x0000001fff0b7431 */ /* 0x000fc600000001ff */
[----:B------:R-:W-:Y:S01]  /*6a60*/  FADD R13, R12, R37 ;  /* 0x000000250c0d7221 */ /* 0x000fe20000000000 */
[----:B------:R-:W-:-:S07]  /*6a70*/  MOV R12, 0x10 ;  /* 0x00000010000c7802 */ /* 0x000fce0000000f00 */
[----:B------:R-:W-:Y:S05]  /*6a80*/  WARPSYNC.COLLECTIVE R15, `(.L_x_660) ;  /* 0x000000000f087348 */ /* 0x000fea0003c00000 */
[----:B------:R0:W1:Y:S02]  /*6a90*/  SHFL.BFLY P6, R14, R13, R12, R11 ;  /* 0x0c00000c0d0e7389 */ /* 0x00006400000c000b */
[----:B01----:R-:W-:Y:S05]  /*6aa0*/  ENDCOLLECTIVE ;  /* 0x000000000000791b */ /* 0x003fea0003800000 */
.L_x_660:
[----:B------:R-:W-:Y:S02]  /*6ab0*/  HFMA2 R12, -RZ, RZ, 0, 4.76837158203125e-07 ;  /* 0x00000008ff0c7431 */ /* 0x000fe400000001ff */
[----:B------:R-:W-:-:S05]  /*6ac0*/  FADD R38, R13, R14 ;  /* 0x0000000e0d267221 */ /* 0x000fca0000000000 */
[----:B------:R-:W-:-:S07]  /*6ad0*/  MOV R13, R38 ;  /* 0x00000026000d7202 */ /* 0x000fce0000000f00 */
[----:B------:R-:W-:Y:S05]  /*6ae0*/  WARPSYNC.COLLECTIVE R15, `(.L_x_661) ;  /* 0x000000000f087348 */ /* 0x000fea0003c00000 */
[----:B------:R0:W1:Y:S02]  /*6af0*/  SHFL.BFLY P6, R14, R13, R12, R11 ;  /* 0x0c00000c0d0e7389 */ /* 0x00006400000c000b */
[----:B01----:R-:W-:Y:S05]  /*6b00*/  ENDCOLLECTIVE ;  /* 0x000000000000791b */ /* 0x003fea0003800000 */
.L_x_661:
[----:B------:R-:W-:Y:S02]  /*6b10*/  HFMA2 R12, -RZ, RZ, 0, 2.384185791015625e-07 ;  /* 0x00000004ff0c7431 */ /* 0x000fe400000001ff */
[----:B------:R-:W-:-:S05]  /*6b20*/  FADD R39, R38, R14 ;  /* 0x0000000e26277221 */ /* 0x000fca0000000000 */
[----:B------:R-:W-:-:S07]  /*6b30*/  MOV R13, R39 ;  /* 0x00000027000d7202 */ /* 0x000fce0000000f00 */
[----:B------:R-:W-:Y:S05]  /*6b40*/  WARPSYNC.COLLECTIVE R15, `(.L_x_662) ;  /* 0x000000000f087348 */ /* 0x000fea0003c00000 */
[----:B------:R0:W1:Y:S02]  /*6b50*/  SHFL.BFLY P6, R14, R13, R12, R11 ;  /* 0x0c00000c0d0e7389 */ /* 0x00006400000c000b */
[----:B01----:R-:W-:Y:S05]  /*6b60*/  ENDCOLLECTIVE ;  /* 0x000000000000791b */ /* 0x003fea0003800000 */
.L_x_662:
[----:B------:R-:W-:Y:S02]  /*6b70*/  HFMA2 R12, -RZ, RZ, 0, 1.1920928955078125e-07 ;  /* 0x00000002ff0c7431 */ /* 0x000fe400000001ff */
[----:B------:R-:W-:-:S05]  /*6b80*/  FADD R40, R39, R14 ;  /* 0x0000000e27287221 */ /* 0x000fca0000000000 */
[----:B------:R-:W-:-:S07]  /*6b90*/  MOV R13, R40 ;  /* 0x00000028000d7202 */ /* 0x000fce0000000f00 */
[----:B------:R-:W-:Y:S05]  /*6ba0*/  WARPSYNC.COLLECTIVE R15, `(.L_x_663) ;  /* 0x000000000f087348 */ /* 0x000fea0003c00000 */
[----:B------:R0:W1:Y:S02]  /*6bb0*/  SHFL.BFLY P6, R14, R13, R12, R11 ;  /* 0x0c00000c0d0e7389 */ /* 0x00006400000c000b */
[----:B01----:R-:W-:Y:S05]  /*6bc0*/  ENDCOLLECTIVE ;  /* 0x000000000000791b */ /* 0x003fea0003800000 */
.L_x_663:
[----:B------:R-:W-:Y:S02]  /*6bd0*/  HFMA2 R12, -RZ, RZ, 0, 5.9604644775390625e-08 ;  /* 0x00000001ff0c7431 */ /* 0x000fe400000001ff */
[----:B------:R-:W-:-:S05]  /*6be0*/  FADD R41, R40, R14 ;  /* 0x0000000e28297221 */ /* 0x000fca0000000000 */
[----:B------:R-:W-:-:S07]  /*6bf0*/  MOV R13, R41 ;  /* 0x00000029000d7202 */ /* 0x000fce0000000f00 */
[----:B------:R-:W-:Y:S05]  /*6c00*/  WARPSYNC.COLLECTIVE R15, `(.L_x_664) ;  /* 0x000000000f087348 */ /* 0x000fea0003c00000 */
[----:B------:R0:W1:Y:S02]  /*6c10*/  SHFL.BFLY P6, R14, R13, R12, R11 ;  /* 0x0c00000c0d0e7389 */ /* 0x00006400000c000b */
[----:B01----:R-:W-:Y:S05]  /*6c20*/  ENDCOLLECTIVE ;  /* 0x000000000000791b */ /* 0x003fea0003800000 */
.L_x_664:
[----:B------:R-:W-:Y:S05]  /*6c30*/  BRA `(.L_x_665) ;  /* 0xffffffbc00847947 */ /* 0x000fea000383ffff */
        .weak           $__internal_10_$__cuda_sm3x_div_rn_noftz_f32_slowpath
        .type           $__internal_10_$__cuda_sm3x_div_rn_noftz_f32_slowpath,@function
        .size           $__internal_10_$__cuda_sm3x_div_rn_noftz_f32_slowpath,(.L_x_25462 - $__internal_10_$__cuda_sm3x_div_rn_noftz_f32_slowpath)
$__internal_10_$__cuda_sm3x_div_rn_noftz_f32_slowpath:
[----:B------:R-:W-:Y:S01]  /*6c40*/  SHF.R.U32.HI R13, RZ, 0x17, R11 ;  /* 0x00000017ff0d7819 */ /* 0x000fe2000001160b */
[----:B------:R-:W-:Y:S03]  /*6c50*/  BSSY.RECONVERGENT B1, `(.L_x_666) ;  /* 0x0000063000017945 */ /* 0x000fe60003800200 */
[----:B------:R-:W-:Y:S02]  /*6c60*/  LOP3.LUT R50, R13, 0xff, RZ, 0xc0, !PT ;  /* 0x000000ff0d327812 */ /* 0x000fe400078ec0ff */
[----:B------:R-:W-:Y:S02]  /*6c70*/  SHF.R.U32.HI R13, RZ, 0x17, R8 ;  /* 0x00000017ff0d7819 */ /* 0x000fe40000011608 */
[----:B------:R-:W-:Y:S02]  /*6c80*/  IADD3 R41, PT, PT, R50, -0x1, RZ ;  /* 0xffffffff32297810 */ /* 0x000fe40007ffe0ff */
[----:B------:R-:W-:-:S02]  /*6c90*/  LOP3.LUT R48, R13, 0xff, RZ, 0xc0, !PT ;  /* 0x000000ff0d307812 */ /* 0x000fc400078ec0ff */
[----:B------:R-:W-:Y:S02]  /*6ca0*/  ISETP.GT.U32.AND P1, PT, R41, 0xfd, PT ;  /* 0x000000fd2900780c */ /* 0x000fe40003f24070 */
[----:B------:R-:W-:Y:S02]  /*6cb0*/  IADD3 R40, PT, PT, R48, -0x1, RZ ;  /* 0xffffffff30287810 */ /* 0x000fe40007ffe0ff */
[----:B------:R-:W-:Y:S02]  /*6cc0*/  MOV R13, R11 ;  /* 0x0000000b000d7202 */ /* 0x000fe40000000f00 */
        /* <DEDUP_REMOVED lines=26> */
.L_x_667:
[----:B------:R-:W-:Y:S01]  /*6e70*/  LEA R40, R50, 0xc0800000, 0x17 ;  /* 0xc080000032287811 */ /* 0x000fe200078eb8ff */
[----:B------:R-:W-:Y:S03]  /*6e80*/  BSSY.RECONVERGENT B2, `(.L_x_672) ;  /* 0x0000036000027945 */ /* 0x000fe60003800200 */
[----:B------:R-:W-:Y:S02]  /*6e90*/  IADD3 R40, PT, PT, -R40, R13, RZ ;  /* 0x0000000d28287210 */ /* 0x000fe40007ffe1ff */
[----:B------:R-:W-:Y:S02]  /*6ea0*/  IADD3 R13, PT, PT, R48, -0x7f, RZ ;  /* 0xffffff81300d7810 */ /* 0x000fe40007ffe0ff */
[----:B------:R-:W0:Y:S01]  /*6eb0*/  MUFU.RCP R41, R40 ;  /* 0x0000002800297308 */ /* 0x000e220000001000 */
[----:B------:R-:W-:Y:S02]  /*6ec0*/  FADD.FTZ R69, -R40, -RZ ;  /* 0x800000ff28457221 */ /* 0x000fe40000010100 */
[----:B------:R-:W-:-:S02]  /*6ed0*/  IMAD R8, R13, -0x800000, R8 ;  /* 0xff8000000d087824 */ /* 0x000fc400078e0208 */
[----:B0-----:R-:W-:-:S04]  /*6ee0*/  FFMA R48, R41, R69, 1 ;  /* 0x3f80000029307423 */ /* 0x001fc80000000045 */
[----:B------:R-:W-:-:S04]  /*6ef0*/  FFMA R68, R41, R48, R41 ;  /* 0x0000003029447223 */ /* 0x000fc80000000029 */
[----:B------:R-:W-:-:S04]  /*6f00*/  FFMA R41, R8, R68, RZ ;  /* 0x0000004408297223 */ /* 0x000fc800000000ff */
[----:B------:R-:W-:-:S04]  /*6f10*/  FFMA R48, R69, R41, R8 ;  /* 0x0000002945307223 */ /* 0x000fc80000000008 */
[----:B------:R-:W-:-:S04]  /*6f20*/  FFMA R41, R68, R48, R41 ;  /* 0x0000003044297223 */ /* 0x000fc80000000029 */
[----:B------:R-:W-:Y:S01]  /*6f30*/  FFMA R48, R69, R41, R8 ;  /* 0x0000002945307223 */ /* 0x000fe20000000008 */
[----:B------:R-:W-:-:S03]  /*6f40*/  IADD3 R8, PT, PT, R13, 0x7f, -R50 ;  /* 0x0000007f0d087810 */ /* 0x000fc60007ffe832 */
[----:B------:R-:W-:Y:S01]  /*6f50*/  FFMA R13, R68, R48, R41 ;  /* 0x00000030440d7223 */ /* 0x000fe20000000029 */
[----:B------:R-:W-:-:S04]  /*6f60*/  IADD3 R39, PT, PT, R8, R39, RZ ;  /* 0x0000002708277210 */ /* 0x000fc80007ffe0ff */
        /* <DEDUP_REMOVED lines=16> */
[----:B------:R-:W-:Y:S02]  /*7070*/  ISETP.NE.AND P3, PT, R50, RZ, PT ;  /* 0x000000ff3200720c */ /* 0x000fe40003f65270 */
[----:B------:R-:W-:Y:S02]  /*7080*/  LOP3.LUT R40, R40, 0x7fffff, RZ, 0xc0, !PT ;  /* 0x007fffff28287812 */ /* 0x000fe400078ec0ff */
[----:B------:R-:W-:Y:S02]  /*7090*/  FSETP.NEU.FTZ.AND P1, PT, R8, R39, PT ;  /* 0x000000270800720b */ /* 0x000fe40003f3d000 */
[----:B------:R-:W-:Y:S02]  /*70a0*/  IADD3 R39, PT, PT, R50, 0x20, RZ ;  /* 0x0000002032277810 */ /* 0x000fe40007ffe0ff */
[----:B------:R-:W-:-:S02]  /*70b0*/  LOP3.LUT R40, R40, 0x800000, RZ, 0xfc, !PT ;  /* 0x0080000028287812 */ /* 0x000fc400078efcff */
[C---:B------:R-:W-:Y:S02]  /*70c0*/  ISETP.NE.AND P2, PT, R50.reuse, RZ, PT ;  /* 0x000000ff3200720c */ /* 0x040fe40003f45270 */
[----:B------:R-:W-:Y:S02]  /*70d0*/  IADD3 R41, PT, PT, -R50, RZ, RZ ;  /* 0x000000ff32297210 */ /* 0x000fe40007ffe1ff */
[----:B------:R-:W-:Y:S02]  /*70e0*/  SHF.L.U32 R39, R40, R39, RZ ;  /* 0x0000002728277219 */ /* 0x000fe400000006ff */
        /* <DEDUP_REMOVED lines=11> */
.L_x_674:
[----:B------:R-:W-:-:S04]  /*71a0*/  LOP3.LUT R13, R13, 0x80000000, RZ, 0xc0, !PT ;  /* 0x800000000d0d7812 */ /* 0x000fc800078ec0ff */
[----:B------:R-:W-:Y:S01]  /*71b0*/  LOP3.LUT R13, R13, 0x7f800000, RZ, 0xfc, !PT ;  /* 0x7f8000000d0d7812 */ /* 0x000fe200078efcff */
[----:B------:R-:W-:Y:S06]  /*71c0*/  BRA `(.L_x_675) ;  /* 0x0000000000047947 */ /* 0x000fec0003800000 */
.L_x_673:
[----:B------:R-:W-:-:S07]  /*71d0*/  LEA R13, R39, R13, 0x17 ;  /* 0x0000000d270d7211 */ /* 0x000fce00078eb8ff */
.L_x_675:
[----:B------:R-:W-:Y:S05]  /*71e0*/  BSYNC.RECONVERGENT B2 ;  /* 0x0000000000027941 */ /* 0x000fea0003800200 */
.L_x_672:
[----:B------:R-:W-:Y:S05]  /*71f0*/  BRA `(.L_x_676) ;  /* 0x0000000000207947 */ /* 0x000fea0003800000 */
.L_x_671:
[----:B------:R-:W-:-:S04]  /*7200*/  LOP3.LUT R13, R13, 0x80000000, R8, 0x48, !PT ;  /* 0x800000000d0d7812 */ /* 0x000fc800078e4808 */
[----:B------:R-:W-:Y:S01]  /*7210*/  LOP3.LUT R13, R13, 0x7f800000, RZ, 0xfc, !PT ;  /* 0x7f8000000d0d7812 */ /* 0x000fe200078efcff */
[----:B------:R-:W-:Y:S06]  /*7220*/  BRA `(.L_x_676) ;  /* 0x0000000000147947 */ /* 0x000fec0003800000 */
.L_x_670:
[----:B------:R-:W-:Y:S01]  /*7230*/  LOP3.LUT R13, R13, 0x80000000, R8, 0x48, !PT ;  /* 0x800000000d0d7812 */ /* 0x000fe200078e4808 */
[----:B------:R-:W-:Y:S06]  /*7240*/  BRA `(.L_x_676) ;  /* 0x00000000000c7947 */ /* 0x000fec0003800000 */
.L_x_669:
[----:B------:R-:W0:Y:S01]  /*7250*/  MUFU.RSQ R13, -QNAN ;  /* 0xffc00000000d7908 */ /* 0x000e220000001400 */
[----:B------:R-:W-:Y:S05]  /*7260*/  BRA `(.L_x_676) ;  /* 0x0000000000047947 */ /* 0x000fea0003800000 */
.L_x_668:
[----:B------:R-:W-:-:S07]  /*7270*/  FADD.FTZ R13, R8, R11 ;  /* 0x0000000b080d7221 */ /* 0x000fce0000010000 */
.L_x_676:
[----:B------:R-:W-:Y:S05]  /*7280*/  BSYNC.RECONVERGENT B1 ;  /* 0x0000000000017941 */ /* 0x000fea0003800200 */
.L_x_666:
[----:B0-----:R-:W-:Y:S01]  /*7290*/  MOV R8, R13 ;  /* 0x0000000d00087202 */ /* 0x001fe20000000f00 */
[----:B------:R-:W-:-:S04]  /*72a0*/  HFMA2 R13, -RZ, RZ, 0, 0 ;  /* 0x00000000ff0d7431 */ /* 0x000fc800000001ff */
[----:B------:R-:W-:Y:S05]  /*72b0*/  RET.REL.NODEC R12 `(_Z15SoftmaxWarpImplI10DirectLoadI13__nv_bfloat16fE11DirectStoreIfS1_EfLi1ELi32ELi32ELi1ELb1EL9Algorithm0EEvT_T0_ll) ;  /* 0xffffff8c0c507950 */ /* 0x000fea0003c3ffff */
.L_x_677:
        /* <DEDUP_REMOVED lines=12> */
.L_x_25462:


//--------------------- .text._Z15SoftmaxWarpImplI10DirectLoadI13__nv_bfloat16fE11DirectStoreIfS1_EfLi1ELi32ELi32ELi1ELb0EL9Algorithm0EEvT_T0_ll --------------------------
	.section	.text._Z15SoftmaxWarpImplI10DirectLoadI13__nv_bfloat16fE11DirectStoreIfS1_EfLi1ELi32ELi32ELi1ELb0EL9Algorithm0EEvT_T0_ll,"ax",@progbits
	.align	128
        .global         _Z15SoftmaxWarpImplI10DirectLoadI13__nv_bfloat16fE11DirectStoreIfS1_EfLi1ELi32ELi32ELi1ELb0EL9Algorithm0EEvT_T0_ll
        .type           _Z15SoftmaxWarpImplI10DirectLoadI13__nv_bfloat16fE11DirectStoreIfS1_EfLi1ELi32ELi32ELi1ELb0EL9Algorithm0EEvT_T0_ll,@function
        .size           _Z15SoftmaxWarpImplI10DirectLoadI13__nv_bfloat16fE11DirectStoreIfS1_EfLi1ELi32ELi32ELi1ELb0EL9Algorithm0EEvT_T0_ll,(.L_x_25463 - _Z15SoftmaxWarpImplI10DirectLoadI13__nv_bfloat16fE11DirectStoreIfS1_EfLi1ELi32ELi32ELi1ELb0EL9Algorithm0EEvT_T0_ll)
        .other          _Z15SoftmaxWarpImplI10DirectLoadI13__nv_bfloat16fE11DirectStoreIfS1_EfLi1ELi32ELi32ELi1ELb0EL9Algorithm0EEvT_T0_ll,@"STO_CUDA_ENTRY STV_DEFAULT"
_Z15SoftmaxWarpImplI10DirectLoadI13__nv_bfloat16fE11DirectStoreIfS1_EfLi1ELi32ELi32ELi1ELb0EL9Algorithm0EEvT_T0_ll:
.text._Z15SoftmaxWarpImplI10DirectLoadI13__nv_bfloat16fE11DirectStoreIfS1_EfLi1ELi32ELi32ELi1ELb0EL9Algorithm0EEvT_T0_ll:
[----:B------:R-:W0:Y:S01]  /*0000*/  LDC R1, c[0x0][0x37c] ;  /* 0x0000df00ff017b82 */ /* 0x000e220000000800 */
[----:B------:R-:W1:Y:S01]  /*0010*/  LDCU.64 UR4, c[0x0][0x3a8] ;  /* 0x00007500ff0477ac */ /* 0x000e620008000a00 */
[----:B------:R-:W2:Y:S01]  /*0020*/  LDCU.64 UR44, c[0x0][0x3a0] ;  /* 0x00007400ff2c77ac */ /* 0x000ea20008000a00 */
[----:B------:R-:W3:Y:S01]  /*0030*/  LDCU.128 UR36, c[0x0][0x380] ;  /* 0x00007000ff2477ac */ /* 0x000ee20008000c00 */
[----:B------:R-:W4:Y:S01]  /*0040*/  LDCU.128 UR40, c[0x0][0x390] ;  /* 0x00007200ff2877ac */ /* 0x000f220008000c00 */
        /* <DEDUP_REMOVED lines=19> */
.L_x_678:
[----:B------:R-:W1:Y:S01]  /*0180*/  S2R R0, SR_TID.Y ;  /* 0x0000000000007919 */ /* 0x000e620000002200 */
[----:B------:R-:W2:Y:S01]  /*0190*/  LDCU UR4, c[0x0][0x370] ;  /* 0x00006e00ff0477ac */ /* 0x000ea20008000800 */
[----:B------:R-:W1:Y:S01]  /*01a0*/  S2UR UR5, SR_CTAID.X ;  /* 0x00000000000579c3 */ /* 0x000e620000002500 */
[----:B------:R-:W3:Y:S07]  /*01b0*/  LDCU.64 UR6, c[0x0][0x3a0] ;  /* 0x00007400ff0677ac */ /* 0x000eee0008000a00 */
[----:B------:R-:W1:Y:S02]  /*01c0*/  LDC R47, c[0x0][0x364] ;  /* 0x0000d900ff2f7b82 */ /* 0x000e640000000800 */
[----:B-1----:R-:W-:-:S02]  /*01d0*/  IMAD R45, R47, UR5, R0 ;  /* 0x000000052f2d7c24 */ /* 0x002fc4000f8e0200 */
[----:B--2---:R-:W-:-:S03]  /*01e0*/  IMAD R47, R47, UR4, RZ ;  /* 0x000000042f2f7c24 */ /* 0x004fc6000f8e02ff */
[----:B---3--:R-:W-:Y:S02]  /*01f0*/  ISETP.GE.U32.AND P0, PT, R45, UR6, PT ;  /* 0x000000062d007c0c */ /* 0x008fe4000bf06070 */
[----:B------:R-:W-:-:S04]  /*0200*/  SHF.R.S32.HI R44, RZ, 0x1f, R45 ;  /* 0x0000001fff2c7819 */ /* 0x000fc8000001142d */
[----:B------:R-:W-:-:S13]  /*0210*/  ISETP.GE.AND.EX P0, PT, R44, UR7, PT, P0 ;  /* 0x000000072c007c0c */ /* 0x000fda000bf06300 */
[----:B------:R-:W-:Y:S05]  /*0220*/  @P0 EXIT ;  /* 0x000000000000094d */ /* 0x000fea0003800000 */
[----:B------:R-:W1:Y:S01]  /*0230*/  S2R R46, SR_TID.X ;  /* 0x00000000002e7919 */ /* 0x000e620000002100 */
[----:B------:R-:W2:Y:S02]  /*0240*/  LDC.64 R38, c[0x0][0x358] ;  /* 0x0000d600ff267b82 */ /* 0x000ea40000000a00 */
.L_x_744:
[----:B-1----:R-:W-:Y:S01]  /*0250*/  HFMA2 R3, -RZ, RZ, 0, 0 ;  /* 0x00000000ff037431 */ /* 0x002fe200000001ff */
[----:B-1----:R-:W-:Y:S01]  /*0260*/  MOV R2, R46 ;  /* 0x0000002e00027202 */ /* 0x002fe20000000f00 */
[----:B------:R-:W-:Y:S01]  /*0270*/  IMAD R0, R44, UR38, RZ ;  /* 0x000000262c007c24 */ /* 0x000fe2000f8e02ff */
[C---:B--2---:R-:W-:Y:S02]  /*0280*/  R2UR UR4, R38.reuse ;  /* 0x00000000260472ca */ /* 0x044fe400000e0000 */
[C---:B------:R-:W-:Y:S02]  /*0290*/  R2UR UR5, R39.reuse ;  /* 0x00000000270572ca */ /* 0x040fe400000e0000 */
[C---:B------:R-:W-:Y:S02]  /*02a0*/  R2UR UR6, R38.reuse ;  /* 0x00000000260672ca */ /* 0x040fe400000e0000 */
[----:B------:R-:W-:Y:S01]  /*02b0*/  R2UR UR7, R39 ;  /* 0x00000000270772ca */ /* 0x000fe200000e0000 */
[----:B------:R-:W-:Y:S01]  /*02c0*/  IMAD.WIDE.U32 R4, R45, UR38, R2 ;  /* 0x000000262d047c25 */ /* 0x000fe2000f8e0002 */
[----:B------:R-:W-:-:S02]  /*02d0*/  R2UR UR8, R38 ;  /* 0x00000000260872ca */ /* 0x000fc400000e0000 */
[----:B------:R-:W-:Y:S01]  /*02e0*/  R2UR UR9, R39 ;  /* 0x00000000270972ca */ /* 0x000fe200000e0000 */
[----:B------:R-:W-:Y:S01]  /*02f0*/  IMAD R3, R45, UR39, R0 ;  /* 0x000000272d037c24 */ /* 0x000fe2000f8e0200 */
[----:B------:R-:W-:Y:S02]  /*0300*/  LEA R2, P0, R4, UR36, 0x1 ;  /* 0x0000002404027c11 */ /* 0x000fe4000f8008ff */
[----:B------:R-:W-:Y:S02]  /*0310*/  R2UR UR10, R38 ;  /* 0x00000000260a72ca */ /* 0x000fe400000e0000 */
[----:B------:R-:W-:Y:S02]  /*0320*/  IADD3 R3, PT, PT, R5, R3, RZ ;  /* 0x0000000305037210 */ /* 0x000fe40007ffe0ff */
[----:B------:R-:W-:Y:S02]  /*0330*/  R2UR UR11, R39 ;  /* 0x00000000270b72ca */ /* 0x000fe400000e0000 */
[----:B------:R-:W-:-:S02]  /*0340*/  LEA.HI.X R3, R4, UR37, R3, 0x1, P0 ;  /* 0x0000002504037c11 */ /* 0x000fc400080f0c03 */
[C---:B------:R-:W-:Y:S02]  /*0350*/  R2UR UR12, R38.reuse ;  /* 0x00000000260c72ca */ /* 0x040fe400000e0000 */
[C---:B------:R-:W-:Y:S01]  /*0360*/  R2UR UR13, R39.reuse ;  /* 0x00000000270d72ca */ /* 0x040fe200000e0000 */
[----:B------:R-:W2:Y:S01]  /*0370*/  LDG.E.U16 R4, desc[UR4][R2.64] ;  /* 0x0000000402047981 */ /* 0x000ea2000c1e1500 */
[C---:B------:R-:W-:Y:S02]  /*0380*/  R2UR UR14, R38.reuse ;  /* 0x00000000260e72ca */ /* 0x040fe400000e0000 */
[C---:B------:R-:W-:Y:S01]  /*0390*/  R2UR UR15, R39.reuse ;  /* 0x00000000270f72ca */ /* 0x040fe200000e0000 */
[----:B------:R-:W3:Y:S01]  /*03a0*/  LDG.E.U16 R5, desc[UR6][R2.64+0x40] ;  /* 0x0000400602057981 */ /* 0x000ee2000c1e1500 */
[C---:B------:R-:W-:Y:S02]  /*03b0*/  R2UR UR16, R38.reuse ;  /* 0x00000000261072ca */ /* 0x040fe400000e0000 */
[----:B------:R-:W-:Y:S01]  /*03c0*/  R2UR UR17, R39 ;  /* 0x00000000271172ca */ /* 0x000fe200000e0000 */
[----:B------:R-:W4:Y:S01]  /*03d0*/  LDG.E.U16 R56, desc[UR8][R2.64+0x80] ;  /* 0x0000800802387981 */ /* 0x000f22000c1e1500 */
[----:B------:R-:W-:-:S02]  /*03e0*/  R2UR UR18, R38 ;  /* 0x00000000261272ca */ /* 0x000fc400000e0000 */
[C---:B------:R-:W-:Y:S01]  /*03f0*/  R2UR UR19, R39.reuse ;  /* 0x00000000271372ca */ /* 0x040fe200000e0000 */
[----:B------:R-:W5:Y:S01]  /*0400*/  LDG.E.U16 R29, desc[UR10][R2.64+0xc0] ;  /* 0x0000c00a021d7981 */ /* 0x000f62000c1e1500 */
[----:B------:R-:W-:Y:S02]  /*0410*/  R2UR UR20, R38 ;  /* 0x00000000261472ca */ /* 0x000fe400000e0000 */
[----:B------:R-:W-:Y:S01]  /*0420*/  R2UR UR21, R39 ;  /* 0x00000000271572ca */ /* 0x000fe200000e0000 */
[----:B------:R-:W5:Y:S04]  /*0430*/  LDG.E.U16 R31, desc[UR12][R2.64+0x100] ;  /* 0x0001000c021f7981 */ /* 0x000f68000c1e1500 */
        /* <DEDUP_REMOVED lines=26> */
[----:B------:R1:W5:Y:S01]  /*05e0*/  LDG.E.U16 R10, desc[UR16][R2.64+0x7c0] ;  /* 0x0007c010020a7981 */ /* 0x000362000c1e1500 */
[----:B------:R-:W-:Y:S01]  /*05f0*/  UMOV UR4, 0xffffffff ;  /* 0xffffffff00047882 */ /* 0x000fe20000000000 */
[----:B--2---:R-:W-:-:S02]  /*0600*/  SHF.L.U32 R4, R4, 0x10, RZ ;  /* 0x0000001004047819 */ /* 0x004fc400000006ff */
[----:B---3--:R-:W-:Y:S02]  /*0610*/  SHF.L.U32 R5, R5, 0x10, RZ ;  /* 0x0000001005057819 */ /* 0x008fe400000006ff */
[----:B----4-:R-:W-:Y:S02]  /*0620*/  SHF.L.U32 R56, R56, 0x10, RZ ;  /* 0x0000001038387819 */ /* 0x010fe400000006ff */
[----:B------:R-:W-:Y:S02]  /*0630*/  FMNMX3 R0, R4, -INF , R5, !PT ;  /* 0xff80000004007876 */ /* 0x000fe40007800005 */
[----:B-----5:R-:W-:Y:S02]  /*0640*/  SHF.L.U32 R29, R29, 0x10, RZ ;  /* 0x000000101d1d7819 */ /* 0x020fe400000006ff */
[----:B------:R-:W-:Y:S02]  /*0650*/  SHF.L.U32 R31, R31, 0x10, RZ ;  /* 0x000000101f1f7819 */ /* 0x000fe400000006ff */
[----:B------:R-:W-:-:S02]  /*0660*/  FMNMX3 R0, R0, R56, R29, !PT ;  /* 0x0000003800007276 */ /* 0x000fc4000780001d */
[----:B------:R-:W-:Y:S02]  /*0670*/  SHF.L.U32 R6, R6, 0x10, RZ ;  /* 0x0000001006067819 */ /* 0x000fe400000006ff */
[----:B------:R-:W-:Y:S02]  /*0680*/  SHF.L.U32 R7, R7, 0x10, RZ ;  /* 0x0000001007077819 */ /* 0x000fe400000006ff */
[----:B------:R-:W-:Y:S02]  /*0690*/  FMNMX3 R0, R0, R31, R6, !PT ;  /* 0x0000001f00007276 */ /* 0x000fe40007800006 */
[----:B------:R-:W-:Y:S02]  /*06a0*/  SHF.L.U32 R8, R8, 0x10, RZ ;  /* 0x0000001008087819 */ /* 0x000fe400000006ff */
        /* <DEDUP_REMOVED lines=19> */
[----:B-1----:R-:W-:-:S02]  /*07e0*/  FMNMX3 R3, R0, R17, R18, !PT ;  /* 0x0000001100037276 */ /* 0x002fc40007800012 */
        /* <DEDUP_REMOVED lines=15> */
[----:B------:R-:W-:-:S04]  /*08e0*/  SHF.L.U32 R10, R10, 0x10, RZ ;  /* 0x000000100a0a7819 */ /* 0x000fc800000006ff */
[----:B------:R-:W-:Y:S01]  /*08f0*/  FMNMX3 R13, R3, R34, R10, !PT ;  /* 0x00000022030d7276 */ /* 0x000fe2000780000a */
[----:B------:R-:W-:Y:S06]  /*0900*/  BRA.DIV UR4, `(.L_x_679) ;  /* 0x0000003a04387947 */ /* 0x000fec000b800000 */
[----:B------:R-:W1:Y:S01]  /*0910*/  SHFL.BFLY PT, R14, R13, 0x10, 0x1f ;  /* 0x0e001f000d0e7f89 */ /* 0x000e6200000e0000 */
[----:B------:R-:W-:Y:S02]  /*0920*/  MOV R11, 0x3bbb989d ;  /* 0x3bbb989d000b7802 */ /* 0x000fe40000000f00 */
[----:B------:R-:W-:Y:S02]  /*0930*/  MOV R12, 0x437c0000 ;  /* 0x437c0000000c7802 */ /* 0x000fe40000000f00 */
[----:B-1----:R-:W-:-:S05]  /*0940*/  FMNMX R13, R13, R14, !PT ;  /* 0x0000000e0d0d7209 */ /* 0x002fca0007800000 */
[----:B------:R-:W1:Y:S02]  /*0950*/  SHFL.BFLY PT, R14, R13, 0x8, 0x1f ;  /* 0x0d001f000d0e7f89 */ /* 0x000e6400000e0000 */
[----:B-1----:R-:W-:-:S05]  /*0960*/  FMNMX R0, R13, R14, !PT ;  /* 0x0000000e0d007209 */ /* 0x002fca0007800000 */
[----:B------:R-:W1:Y:S02]  /*0970*/  SHFL.BFLY PT, R14, R0, 0x4, 0x1f ;  /* 0x0c801f00000e7f89 */ /* 0x000e6400000e0000 */
[----:B-1----:R-:W-:-:S05]  /*0980*/  FMNMX R2, R0, R14, !PT ;  /* 0x0000000e00027209 */ /* 0x002fca0007800000 */
[----:B------:R-:W1:Y:S02]  /*0990*/  SHFL.BFLY PT, R14, R2, 0x2, 0x1f ;  /* 0x0c401f00020e7f89 */ /* 0x000e6400000e0000 */
[----:B-1----:R-:W-:-:S05]  /*09a0*/  FMNMX R3, R2, R14, !PT ;  /* 0x0000000e02037209 */ /* 0x002fca0007800000 */
[----:B------:R-:W1:Y:S02]  /*09b0*/  SHFL.BFLY PT, R14, R3, 0x1, 0x1f ;  /* 0x0c201f00030e7f89 */ /* 0x000e6400000e0000 */
[----:B-1----:R-:W-:-:S05]  /*09c0*/  FMNMX R9, R3, R14, !PT ;  /* 0x0000000e03097209 */ /* 0x002fca0007800000 */
[--C-:B------:R-:W-:Y:S01]  /*09d0*/  FADD R68, R4, -R9.reuse ;  /* 0x8000000904447221 */ /* 0x100fe20000000000 */
[--C-:B------:R-:W-:Y:S01]  /*09e0*/  FADD R70, R5, -R9.reuse ;  /* 0x8000000905467221 */ /* 0x100fe20000000000 */
[--C-:B------:R-:W-:Y:S01]  /*09f0*/  FADD R72, R56, -R9.reuse ;  /* 0x8000000938487221 */ /* 0x100fe20000000000 */
[--C-:B------:R-:W-:Y:S01]  /*0a00*/  FADD R62, R7, -R9.reuse ;  /* 0x80000009073e7221 */ /* 0x100fe20000000000 */
[-C--:B------:R-:W-:Y:S01]  /*0a10*/  FFMA.SAT R3, R68, R11.reuse, 0.5 ;  /* 0x3f00000044037423 */ /* 0x080fe2000000200b */
[-C--:B------:R-:W-:Y:S01]  /*0a20*/  FFMA.SAT R13, R70, R11.reuse, 0.5 ;  /* 0x3f000000460d7423 */ /* 0x080fe2000000200b */
[--C-:B------:R-:W-:Y:S01]  /*0a30*/  FADD R4, R52, -R9.reuse ;  /* 0x8000000934047221 */ /* 0x100fe20000000000 */
[--C-:B------:R-:W-:Y:S01]  /*0a40*/  FADD R52, R19, -R9.reuse ;  /* 0x8000000913347221 */ /* 0x100fe20000000000 */
[-C--:B------:R-:W-:Y:S01]  /*0a50*/  FFMA.RM R3, R3, R12.reuse, 12582913 ;  /* 0x4b40000103037423 */ /* 0x080fe2000000400c */
[-C--:B------:R-:W-:Y:S01]  /*0a60*/  FFMA.SAT R15, R72, R11.reuse, 0.5 ;  /* 0x3f000000480f7423 */ /* 0x080fe2000000200b */
[-C--:B------:R-:W-:Y:S01]  /*0a70*/  FFMA.RM R19, R13, R12.reuse, 12582913 ;  /* 0x4b4000010d137423 */ /* 0x080fe2000000400c */
[--C-:B------:R-:W-:Y:S01]  /*0a80*/  FADD R74, R29, -R9.reuse ;  /* 0x800000091d4a7221 */ /* 0x100fe20000000000 */
[----:B------:R-:W-:Y:S01]  /*0a90*/  FADD R5, R3, -12583039 ;  /* 0xcb40007f03057421 */ /* 0x000fe20000000000 */
[--C-:B------:R-:W-:Y:S01]  /*0aa0*/  FADD R66, R6, -R9.reuse ;  /* 0x8000000906427221 */ /* 0x100fe20000000000 */
[--C-:B------:R-:W-:Y:S01]  /*0ab0*/  FADD R6, R50, -R9.reuse ;  /* 0x8000000932067221 */ /* 0x100fe20000000000 */
[----:B------:R-:W-:Y:S01]  /*0ac0*/  FADD R60, R8, -R9 ;  /* 0x80000009083c7221 */ /* 0x000fe20000000000 */
[----:B------:R-:W-:Y:S01]  /*0ad0*/  FFMA R7, R68, 1.4426950216293334961, -R5 ;  /* 0x3fb8aa3b44077823 */ /* 0x000fe20000000805 */
[-C--:B------:R-:W-:Y:S01]  /*0ae0*/  FFMA.RM R5, R15, R12.reuse, 12582913 ;  /* 0x4b4000010f057423 */ /* 0x080fe2000000400c */
[----:B------:R-:W-:Y:S01]  /*0af0*/  FADD R50, R42, -R9 ;  /* 0x800000092a327221 */ /* 0x000fe20000000000 */
[-C--:B------:R-:W-:Y:S01]  /*0b00*/  FFMA.SAT R13, R74, R11.reuse, 0.5 ;  /* 0x3f0000004a0d7423 */ /* 0x080fe2000000200b */
[----:B------:R-:W-:Y:S01]  /*0b10*/  FFMA R68, R68, 1.925963033500011079e-08, R7 ;  /* 0x32a5706044447823 */ /* 0x000fe20000000007 */
[----:B------:R-:W-:Y:S01]  /*0b20*/  FADD R7, R19, -12583039 ;  /* 0xcb40007f13077421 */ /* 0x000fe20000000000 */
[--C-:B------:R-:W-:Y:S01]  /*0b30*/  FADD R0, R54, -R9.reuse ;  /* 0x8000000936007221 */ /* 0x100fe20000000000 */
        /* <DEDUP_REMOVED lines=19> */
[----:B------:R-:W-:Y:S01]  /*0c70*/  FADD R14, R10, -R9 ;  /* 0x800000090a0e7221 */ /* 0x000fe20000000000 */
[----:B------:R-:W-:Y:S01]  /*0c80*/  FADD R9, R5, -12583039 ;  /* 0xcb40007f05097421 */ /* 0x000fe20000000000 */
[----:B------:R-:W-:Y:S01]  /*0c90*/  FFMA R7, R70, 1.4426950216293334961, -R7 ;  /* 0x3fb8aa3b46077823 */ /* 0x000fe20000000807 */
[-C--:B------:R-:W-:Y:S01]  /*0ca0*/  FFMA.RM R16, R13, R12.reuse, 12582913 ;  /* 0x4b4000010d107423 */ /* 0x080fe2000000400c */
[-C--:B------:R-:W-:Y:S01]  /*0cb0*/  FFMA.SAT R13, R66, R11.reuse, 0.5 ;  /* 0x3f000000420d7423 */ /* 0x080fe2000000200b */
[----:B------:R-:W-:Y:S01]  /*0cc0*/  FFMA R9, R72, 1.4426950216293334961, -R9 ;  /* 0x3fb8aa3b48097823 */ /* 0x000fe20000000809 */
[----:B------:R-:W-:Y:S01]  /*0cd0*/  FFMA R70, R70, 1.925963033500011079e-08, R7 ;  /* 0x32a5706046467823 */ /* 0x000fe20000000007 */
[----:B------:R-:W-:Y:S01]  /*0ce0*/  FADD R7, R16, -12583039 ;  /* 0xcb40007f10077421 */ /* 0x000fe20000000000 */
[-C--:B------:R-:W-:Y:S01]  /*0cf0*/  FFMA.SAT R15, R64, R11.reuse, 0.5 ;  /* 0x3f000000400f7423 */ /* 0x080fe2000000200b */
[----:B------:R-:W-:Y:S01]  /*0d00*/  FFMA R72, R72, 1.925963033500011079e-08, R9 ;  /* 0x32a5706048487823 */ /* 0x000fe20000000009 */
[----:B------:R-:W-:Y:S01]  /*0d10*/  SHF.L.U32 R19, R19, 0x17, RZ ;  /* 0x0000001713137819 */ /* 0x000fe200000006ff */
[C---:B------:R-:W-:Y:S01]  /*0d20*/  FFMA R9, R74.reuse, 1.4426950216293334961, -R7 ;  /* 0x3fb8aa3b4a097823 */ /* 0x040fe20000000807 */
[-C--:B------:R-:W-:Y:S01]  /*0d30*/  FFMA.RM R7, R13, R12.reuse, 12582913 ;  /* 0x4b4000010d077423 */ /* 0x080fe2000000400c */
[-C--:B------:R-:W-:Y:S01]  /*0d40*/  FFMA.RM R15, R15, R12.reuse, 12582913 ;  /* 0x4b4000010f0f7423 */ /* 0x080fe2000000400c */
[----:B------:R-:W-:Y:S01]  /*0d50*/  MUFU.EX2 R70, R70 ;  /* 0x0000004600467308 */ /* 0x000fe20000000800 */
[----:B------:R-:W-:Y:S01]  /*0d60*/  FFMA R74, R74, 1.925963033500011079e-08, R9 ;  /* 0x32a570604a4a7823 */ /* 0x000fe20000000009 */
[----:B------:R-:W-:Y:S01]  /*0d70*/  FADD R13, R7, -12583039 ;  /* 0xcb40007f070d7421 */ /* 0x000fe20000000000 */
[----:B------:R-:W-:Y:S01]  /*0d80*/  FADD R9, R15, -12583039 ;  /* 0xcb40007f0f097421 */ /* 0x000fe20000000000 */
[----:B------:R-:W-:Y:S01]  /*0d90*/  SHF.L.U32 R16, R16, 0x17, RZ ;  /* 0x0000001710107819 */ /* 0x000fe200000006ff */
[-C--:B------:R-:W-:Y:S01]  /*0da0*/  FFMA.SAT R33, R8, R11.reuse, 0.5 ;  /* 0x3f00000008217423 */ /* 0x080fe2000000200b */
[----:B------:R-:W-:Y:S01]  /*0db0*/  FFMA R13, R66, 1.4426950216293334961, -R13 ;  /* 0x3fb8aa3b420d7823 */ /* 0x000fe2000000080d */
[----:B------:R-:W-:Y:S01]  /*0dc0*/  FFMA R9, R64, 1.4426950216293334961, -R9 ;  /* 0x3fb8aa3b40097823 */ /* 0x000fe20000000809 */
[----:B------:R-:W-:Y:S01]  /*0dd0*/  MUFU.EX2 R23, R72 ;  /* 0x0000004800177308 */ /* 0x000fe20000000800 */
[----:B------:R-:W-:Y:S01]  /*0de0*/  SHF.L.U32 R7, R7, 0x17, RZ ;  /* 0x0000001707077819 */ /* 0x000fe200000006ff */
[----:B------:R-:W-:Y:S01]  /*0df0*/  FFMA R66, R66, 1.925963033500011079e-08, R13 ;  /* 0x32a5706042427823 */ /* 0x000fe2000000000d */
[-C--:B------:R-:W-:Y:S01]  /*0e00*/  FFMA.SAT R13, R62, R11.reuse, 0.5 ;  /* 0x3f0000003e0d7423 */ /* 0x080fe2000000200b */
[----:B------:R-:W-:Y:S01]  /*0e10*/  FFMA R64, R64, 1.925963033500011079e-08, R9 ;  /* 0x32a5706040407823 */ /* 0x000fe20000000009 */
[-C--:B------:R-:W-:Y:S01]  /*0e20*/  FFMA.SAT R9, R60, R11.reuse, 0.5 ;  /* 0x3f0000003c097423 */ /* 0x080fe2000000200b */
[-C--:B------:R-:W-:Y:S01]  /*0e30*/  FFMA.RM R33, R33, R12.reuse, 12582913 ;  /* 0x4b40000121217423 */ /* 0x080fe2000000400c */
[-C--:B------:R-:W-:Y:S01]  /*0e40*/  FFMA.RM R13, R13, R12.reuse, 12582913 ;  /* 0x4b4000010d0d7423 */ /* 0x080fe2000000400c */
[----:B------:R-:W-:Y:S01]  /*0e50*/  MUFU.EX2 R29, R74 ;  /* 0x0000004a001d7308 */ /* 0x000fe20000000800 */
[-C--:B------:R-:W-:Y:S01]  /*0e60*/  FFMA.RM R9, R9, R12.reuse, 12582913 ;  /* 0x4b40000109097423 */ /* 0x080fe2000000400c */
[-C--:B------:R-:W-:Y:S01]  /*0e70*/  FFMA.SAT R35, R52, R11.reuse, 0.5 ;  /* 0x3f00000034237423 */ /* 0x080fe2000000200b */
[----:B------:R-:W-:Y:S01]  /*0e80*/  FADD R17, R13, -12583039 ;  /* 0xcb40007f0d117421 */ /* 0x000fe20000000000 */
[-C--:B------:R-:W-:Y:S01]  /*0e90*/  FFMA.SAT R41, R50, R11.reuse, 0.5 ;  /* 0x3f00000032297423 */ /* 0x080fe2000000200b */
[C---:B------:R-:W-:Y:S01]  /*0ea0*/  FADD R21, R9.reuse, -12583039 ;  /* 0xcb40007f09157421 */ /* 0x040fe20000000000 */
[----:B------:R-:W-:Y:S01]  /*0eb0*/  SHF.L.U32 R9, R9, 0x17, RZ ;  /* 0x0000001709097819 */ /* 0x000fe200000006ff */
[----:B------:R-:W-:Y:S01]  /*0ec0*/  FFMA R17, R62, 1.4426950216293334961, -R17 ;  /* 0x3fb8aa3b3e117823 */ /* 0x000fe20000000811 */
[----:B------:R-:W-:Y:S01]  /*0ed0*/  MUFU.EX2 R66, R66 ;  /* 0x0000004200427308 */ /* 0x000fe20000000800 */
[----:B------:R-:W-:Y:S01]  /*0ee0*/  FFMA R21, R60, 1.4426950216293334961, -R21 ;  /* 0x3fb8aa3b3c157823 */ /* 0x000fe20000000815 */
[-C--:B------:R-:W-:Y:S01]  /*0ef0*/  FFMA.RM R35, R35, R12.reuse, 12582913 ;  /* 0x4b40000123237423 */ /* 0x080fe2000000400c */
[----:B------:R-:W-:Y:S01]  /*0f00*/  FFMA R62, R62, 1.925963033500011079e-08, R17 ;  /* 0x32a570603e3e7823 */ /* 0x000fe20000000011 */
[----:B------:R-:W-:Y:S01]  /*0f10*/  FFMA.SAT R17, R58, R11, 0.5 ;  /* 0x3f0000003a117423 */ /* 0x000fe2000000200b */
[----:B------:R-:W-:Y:S01]  /*0f20*/  FFMA R60, R60, 1.925963033500011079e-08, R21 ;  /* 0x32a570603c3c7823 */ /* 0x000fe20000000015 */
[-C--:B------:R-:W-:Y:S01]  /*0f30*/  FFMA.RM R41, R41, R12.reuse, 12582913 ;  /* 0x4b40000129297423 */ /* 0x080fe2000000400c */
[----:B------:R-:W-:Y:S01]  /*0f40*/  SHF.L.U32 R3, R3, 0x17, RZ ;  /* 0x0000001703037819 */ /* 0x000fe200000006ff */
[----:B------:R-:W-:Y:S01]  /*0f50*/  FFMA.RM R10, R17, R12, 12582913 ;  /* 0x4b400001110a7423 */ /* 0x000fe2000000400c */
[----:B------:R-:W1:Y:S03]  /*0f60*/  MUFU.EX2 R68, R68 ;  /* 0x0000004400447308 */ /* 0x000e660000000800 */
[----:B------:R-:W-:-:S04]  /*0f70*/  FADD R17, R10, -12583039 ;  /* 0xcb40007f0a117421 */ /* 0x000fc80000000000 */
[C---:B------:R-:W-:Y:S01]  /*0f80*/  FFMA R17, R58.reuse, 1.4426950216293334961, -R17 ;  /* 0x3fb8aa3b3a117823 */ /* 0x040fe20000000811 */
[----:B------:R-:W-:Y:S03]  /*0f90*/  MUFU.EX2 R60, R60 ;  /* 0x0000003c003c7308 */ /* 0x000fe60000000800 */
[----:B------:R-:W-:Y:S01]  /*0fa0*/  FFMA R58, R58, 1.925963033500011079e-08, R17 ;  /* 0x32a570603a3a7823 */ /* 0x000fe20000000011 */
[----:B------:R-:W-:-:S04]  /*0fb0*/  FFMA.SAT R17, R0, R11, 0.5 ;  /* 0x3f00000000117423 */ /* 0x000fc8000000200b */
[----:B------:R-:W-:Y:S01]  /*0fc0*/  FFMA.RM R17, R17, R12, 12582913 ;  /* 0x4b40000111117423 */ /* 0x000fe2000000400c */
[----:B------:R-:W-:Y:S01]  /*0fd0*/  MUFU.EX2 R58, R58 ;  /* 0x0000003a003a7308 */ /* 0x000fe20000000800 */
[----:B-1----:R-:W-:Y:S02]  /*0fe0*/  FMUL R3, R3, R68 ;  /* 0x0000004403037220 */ /* 0x002fe40000400000 */
[----:B------:R-:W-:-:S04]  /*0ff0*/  FADD R21, R17, -12583039 ;  /* 0xcb40007f11157421 */ /* 0x000fc80000000000 */
[C---:B------:R-:W-:Y:S01]  /*1000*/  FFMA R21, R0.reuse, 1.4426950216293334961, -R21 ;  /* 0x3fb8aa3b00157823 */ /* 0x040fe20000000815 */
[----:B------:R-:W-:Y:S03]  /*1010*/  MUFU.EX2 R64, R64 ;  /* 0x0000004000407308 */ /* 0x000fe60000000800 */
[----:B------:R-:W-:Y:S01]  /*1020*/  FFMA R27, R0, 1.925963033500011079e-08, R21 ;  /* 0x32a57060001b7823 */ /* 0x000fe20000000015 */
[----:B------:R-:W-:Y:S01]  /*1030*/  FMUL R0, R19, R70 ;  /* 0x0000004613007220 */ /* 0x000fe20000400000 */
[----:B------:R-:W-:-:S03]  /*1040*/  FFMA.SAT R19, R2, R11, 0.5 ;  /* 0x3f00000002137423 */ /* 0x000fc6000000200b */
[----:B------:R-:W-:Y:S01]  /*1050*/  MUFU.EX2 R62, R62 ;  /* 0x0000003e003e7308 */ /* 0x000fe20000000800 */
[----:B------:R-:W-:-:S04]  /*1060*/  FFMA.RM R19, R19, R12, 12582913 ;  /* 0x4b40000113137423 */ /* 0x000fc8000000400c */
[----:B------:R-:W-:-:S03]  /*1070*/  FADD R21, R19, -12583039 ;  /* 0xcb40007f13157421 */ /* 0x000fc60000000000 */
[----:B------:R-:W-:Y:S01]  /*1080*/  MUFU.EX2 R27, R27 ;  /* 0x0000001b001b7308 */ /* 0x000fe20000000800 */
[----:B------:R-:W-:-:S04]  /*1090*/  FFMA R21, R2, 1.4426950216293334961, -R21 ;  /* 0x3fb8aa3b02157823 */ /* 0x000fc80000000815 */
[----:B------:R-:W-:Y:S01]  /*10a0*/  FFMA R25, R2, 1.925963033500011079e-08, R21 ;  /* 0x32a5706002197823 */ /* 0x000fe20000000015 */
[----:B------:R-:W-:Y:S01]  /*10b0*/  FFMA.SAT R21, R4, R11, 0.5 ;  /* 0x3f00000004157423 */ /* 0x000fe2000000200b */
[----:B------:R-:W-:-:S03]  /*10c0*/  SHF.L.U32 R2, R5, 0x17, RZ ;  /* 0x0000001705027819 */ /* 0x000fc600000006ff */
[----:B------:R-:W-:Y:S01]  /*10d0*/  FFMA.RM R21, R21, R12, 12582913 ;  /* 0x4b40000115157423 */ /* 0x000fe2000000400c */
[----:B------:R-:W1:Y:S01]  /*10e0*/  MUFU.EX2 R25, R25 ;  /* 0x0000001900197308 */ /* 0x000e620000000800 */
[----:B------:R-:W-:Y:S01]  /*10f0*/  FMUL R2, R2, R23 ;  /* 0x0000001702027220 */ /* 0x000fe20000400000 */
[----:B------:R-:W-:Y:S01]  /*1100*/  FFMA.SAT R23, R56, R11, 0.5 ;  /* 0x3f00000038177423 */ /* 0x000fe2000000200b */
[----:B------:R-:W-:-:S03]  /*1110*/  FADD R5, R21, -12583039 ;  /* 0xcb40007f15057421 */ /* 0x000fc60000000000 */
[----:B------:R-:W-:Y:S01]  /*1120*/  FFMA.RM R23, R23, R12, 12582913 ;  /* 0x4b40000117177423 */ /* 0x000fe2000000400c */
[----:B------:R-:W-:-:S04]  /*1130*/  FFMA R5, R4, 1.4426950216293334961, -R5 ;  /* 0x3fb8aa3b04057823 */ /* 0x000fc80000000805 */
[----:B------:R-:W-:Y:S01]  /*1140*/  FFMA R31, R4, 1.925963033500011079e-08, R5 ;  /* 0x32a57060041f7823 */ /* 0x000fe20000000005 */
[----:B------:R-:W-:Y:S01]  /*1150*/  FADD R5, R23, -12583039 ;  /* 0xcb40007f17057421 */ /* 0x000fe20000000000 */
[----:B------:R-:W-:Y:S01]  /*1160*/  FMUL R4, R16, R29 ;  /* 0x0000001d10047220 */ /* 0x000fe20000400000 */
[----:B------:R-:W-:Y:S01]  /*1170*/  FFMA.SAT R29, R6, R11, 0.5 ;  /* 0x3f000000061d7423 */ /* 0x000fe2000000200b */
[----:B------:R-:W-:Y:S01]  /*1180*/  SHF.L.U32 R16, R19, 0x17, RZ ;  /* 0x0000001713107819 */ /* 0x000fe200000006ff */
[----:B------:R-:W-:-:S04]  /*1190*/  FFMA R5, R56, 1.4426950216293334961, -R5 ;  /* 0x3fb8aa3b38057823 */ /* 0x000fc80000000805 */
[----:B------:R-:W-:Y:S01]  /*11a0*/  FFMA R56, R56, 1.925963033500011079e-08, R5 ;  /* 0x32a5706038387823 */ /* 0x000fe20000000005 */
[----:B------:R-:W-:Y:S01]  /*11b0*/  SHF.L.U32 R5, R15, 0x17, RZ ;  /* 0x000000170f057819 */ /* 0x000fe200000006ff */
[----:B------:R-:W-:Y:S01]  /*11c0*/  FFMA.RM R15, R29, R12, 12582913 ;  /* 0x4b4000011d0f7423 */ /* 0x000fe2000000400c */
[----:B-1----:R-:W-:Y:S01]  /*11d0*/  FMUL R16, R16, R25 ;  /* 0x0000001910107220 */ /* 0x002fe20000400000 */
[----:B------:R-:W-:Y:S02]  /*11e0*/  MUFU.EX2 R19, R56 ;  /* 0x0000003800137308 */ /* 0x000fe40000000800 */
[C---:B------:R-:W-:Y:S01]  /*11f0*/  FADD R29, R15.reuse, -12583039 ;  /* 0xcb40007f0f1d7421 */ /* 0x040fe20000000000 */
[----:B------:R-:W-:Y:S01]  /*1200*/  SHF.L.U32 R15, R15, 0x17, RZ ;  /* 0x000000170f0f7819 */ /* 0x000fe200000006ff */
[----:B------:R-:W-:Y:S02]  /*1210*/  FMUL R5, R5, R64 ;  /* 0x0000004005057220 */ /* 0x000fe40000400000 */
[----:B------:R-:W-:-:S04]  /*1220*/  FFMA R29, R6, 1.4426950216293334961, -R29 ;  /* 0x3fb8aa3b061d7823 */ /* 0x000fc8000000081d */
[----:B------:R-:W-:Y:S01]  /*1230*/  FFMA R37, R6, 1.925963033500011079e-08, R29 ;  /* 0x32a5706006257823 */ /* 0x000fe2000000001d */
[----:B------:R-:W-:Y:S01]  /*1240*/  FFMA.SAT R29, R54, R11, 0.5 ;  /* 0x3f000000361d7423 */ /* 0x000fe2000000200b */
[----:B------:R-:W-:-:S03]  /*1250*/  FMUL R6, R7, R66 ;  /* 0x0000004207067220 */ /* 0x000fc60000400000 */
[----:B------:R-:W-:-:S04]  /*1260*/  FFMA.RM R29, R29, R12, 12582913 ;  /* 0x4b4000011d1d7423 */ /* 0x000fc8000000400c */
[----:B------:R-:W-:-:S04]  /*1270*/  FADD R7, R29, -12583039 ;  /* 0xcb40007f1d077421 */ /* 0x000fc80000000000 */
[----:B------:R-:W-:-:S04]  /*1280*/  FFMA R7, R54, 1.4426950216293334961, -R7 ;  /* 0x3fb8aa3b36077823 */ /* 0x000fc80000000807 */
[----:B------:R-:W-:Y:S01]  /*1290*/  FFMA R54, R54, 1.925963033500011079e-08, R7 ;  /* 0x32a5706036367823 */ /* 0x000fe20000000007 */
[----:B------:R-:W-:Y:S01]  /*12a0*/  SHF.L.U32 R7, R13, 0x17, RZ ;  /* 0x000000170d077819 */ /* 0x000fe200000006ff */
[----:B------:R-:W-:-:S04]  /*12b0*/  FADD R13, R33, -12583039 ;  /* 0xcb40007f210d7421 */ /* 0x000fc80000000000 */
[----:B------:R-:W-:Y:S01]  /*12c0*/  FFMA R13, R8, 1.4426950216293334961, -R13 ;  /* 0x3fb8aa3b080d7823 */ /* 0x000fe2000000080d */
[----:B------:R-:W-:-:S03]  /*12d0*/  FMUL R7, R7, R62 ;  /* 0x0000003e07077220 */ /* 0x000fc60000400000 */
[----:B------:R-:W-:Y:S01]  /*12e0*/  FFMA R43, R8, 1.925963033500011079e-08, R13 ;  /* 0x32a57060082b7823 */ /* 0x000fe2000000000d */
[----:B------:R-:W-:Y:S01]  /*12f0*/  FMUL R8, R9, R60 ;  /* 0x0000003c09087220 */ /* 0x000fe20000400000 */
[----:B------:R-:W-:Y:S01]  /*1300*/  FADD R9, R35, -12583039 ;  /* 0xcb40007f23097421 */ /* 0x000fe20000000000 */
[----:B------:R-:W-:Y:S01]  /*1310*/  FADD R13, R41, -12583039 ;  /* 0xcb40007f290d7421 */ /* 0x000fe20000000000 */
[----:B------:R-:W-:Y:S02]  /*1320*/  MUFU.EX2 R56, R43 ;  /* 0x0000002b00387308 */ /* 0x000fe40000000800 */
[----:B------:R-:W-:Y:S01]  /*1330*/  FFMA R9, R52, 1.4426950216293334961, -R9 ;  /* 0x3fb8aa3b34097823 */ /* 0x000fe20000000809 */
[----:B------:R-:W-:-:S03]  /*1340*/  FFMA R13, R50, 1.4426950216293334961, -R13 ;  /* 0x3fb8aa3b320d7823 */ /* 0x000fc6000000080d */
[----:B------:R-:W-:Y:S01]  /*1350*/  FFMA R52, R52, 1.925963033500011079e-08, R9 ;  /* 0x32a5706034347823 */ /* 0x000fe20000000009 */
[----:B------:R-:W-:Y:S01]  /*1360*/  SHF.L.U32 R9, R10, 0x17, RZ ;  /* 0x000000170a097819 */ /* 0x000fe200000006ff */
[----:B------:R-:W-:Y:S01]  /*1370*/  FFMA R50, R50, 1.925963033500011079e-08, R13 ;  /* 0x32a5706032327823 */ /* 0x000fe2000000000d */
[----:B------:R-:W-:Y:S01]  /*1380*/  SHF.L.U32 R10, R17, 0x17, RZ ;  /* 0x00000017110a7819 */ /* 0x000fe200000006ff */
[----:B------:R-:W-:Y:S01]  /*1390*/  FFMA.SAT R13, R48, R11, 0.5 ;  /* 0x3f000000300d7423 */ /* 0x000fe2000000200b */
[----:B------:R-:W-:Y:S01]  /*13a0*/  SHF.L.U32 R17, R21, 0x17, RZ ;  /* 0x0000001715117819 */ /* 0x000fe200000006ff */
[----:B------:R-:W-:Y:S01]  /*13b0*/  FMUL R9, R9, R58 ;  /* 0x0000003a09097220 */ /* 0x000fe20000400000 */
[----:B------:R-:W-:Y:S01]  /*13c0*/  MUFU.EX2 R21, R54 ;  /* 0x0000003600157308 */ /* 0x000fe20000000800 */
[----:B------:R-:W-:Y:S01]  /*13d0*/  FMUL R10, R10, R27 ;  /* 0x0000001b0a0a7220 */ /* 0x000fe20000400000 */
[----:B------:R-:W-:-:S04]  /*13e0*/  FFMA.RM R27, R13, R12, 12582913 ;  /* 0x4b4000010d1b7423 */ /* 0x000fc8000000400c */
[----:B------:R-:W-:Y:S02]  /*13f0*/  FADD R13, R27, -12583039 ;  /* 0xcb40007f1b0d7421 */ /* 0x000fe40000000000 */
[----:B------:R1:W2:Y:S02]  /*1400*/  MUFU.EX2 R58, R31 ;  /* 0x0000001f003a7308 */ /* 0x0002a40000000800 */
[----:B------:R-:W-:-:S04]  /*1410*/  FFMA R13, R48, 1.4426950216293334961, -R13 ;  /* 0x3fb8aa3b300d7823 */ /* 0x000fc8000000080d */
[----:B------:R-:W-:Y:S01]  /*1420*/  FFMA R49, R48, 1.925963033500011079e-08, R13 ;  /* 0x32a5706030317823 */ /* 0x000fe2000000000d */
[-C--:B------:R-:W-:Y:S01]  /*1430*/  FFMA.SAT R13, R42, R11.reuse, 0.5 ;  /* 0x3f0000002a0d7423 */ /* 0x080fe2000000200b */
[----:B------:R-:W-:Y:S01]  /*1440*/  MUFU.EX2 R50, R50 ;  /* 0x0000003200327308 */ /* 0x000fe20000000800 */
[----:B-1----:R-:W-:Y:S02]  /*1450*/  FFMA.SAT R31, R22, R11, 0.5 ;  /* 0x3f000000161f7423 */ /* 0x002fe4000000200b */
[-C--:B------:R-:W-:Y:S02]  /*1460*/  FFMA.RM R48, R13, R12.reuse, 12582913 ;  /* 0x4b4000010d307423 */ /* 0x080fe4000000400c */
[----:B------:R-:W-:Y:S02]  /*1470*/  FFMA.RM R31, R31, R12, 12582913 ;  /* 0x4b4000011f1f7423 */ /* 0x000fe4000000400c */
[----:B------:R-:W-:Y:S01]  /*1480*/  FADD R13, R48, -12583039 ;  /* 0xcb40007f300d7421 */ /* 0x000fe20000000000 */
[----:B------:R-:W-:Y:S01]  /*1490*/  MUFU.EX2 R49, R49 ;  /* 0x0000003100317308 */ /* 0x000fe20000000800 */
[----:B--2---:R-:W-:Y:S01]  /*14a0*/  FMUL R17, R17, R58 ;  /* 0x0000003a11117220 */ /* 0x004fe20000400000 */
[----:B------:R-:W-:Y:S01]  /*14b0*/  FADD R25, R31, -12583039 ;  /* 0xcb40007f1f197421 */ /* 0x000fe20000000000 */
[----:B------:R-:W-:-:S03]  /*14c0*/  FFMA R13, R42, 1.4426950216293334961, -R13 ;  /* 0x3fb8aa3b2a0d7823 */ /* 0x000fc6000000080d */
[----:B------:R-:W-:Y:S01]  /*14d0*/  FFMA R25, R22, 1.4426950216293334961, -R25 ;  /* 0x3fb8aa3b16197823 */ /* 0x000fe20000000819 */
[----:B------:R-:W-:Y:S01]  /*14e0*/  FFMA R53, R42, 1.925963033500011079e-08, R13 ;  /* 0x32a570602a357823 */ /* 0x000fe2000000000d */
[-C--:B------:R-:W-:Y:S01]  /*14f0*/  FFMA.SAT R13, R18, R11.reuse, 0.5 ;  /* 0x3f000000120d7423 */ /* 0x080fe2000000200b */
[----:B------:R-:W1:Y:S01]  /*1500*/  MUFU.EX2 R58, R37 ;  /* 0x00000025003a7308 */ /* 0x000e620000000800 */
[----:B------:R-:W-:Y:S01]  /*1510*/  FFMA R43, R22, 1.925963033500011079e-08, R25 ;  /* 0x32a57060162b7823 */ /* 0x000fe20000000019 */
[----:B------:R-:W-:Y:S01]  /*1520*/  SHF.L.U32 R22, R35, 0x17, RZ ;  /* 0x0000001723167819 */ /* 0x000fe200000006ff */
[----:B------:R-:W-:Y:S01]  /*1530*/  FFMA.RM R42, R13, R12, 12582913 ;  /* 0x4b4000010d2a7423 */ /* 0x000fe2000000400c */
[----:B------:R-:W-:-:S03]  /*1540*/  FFMA.SAT R35, R32, R11, 0.5 ;  /* 0x3f00000020237423 */ /* 0x000fc6000000200b */
[----:B------:R-:W-:Y:S01]  /*1550*/  FADD R13, R42, -12583039 ;  /* 0xcb40007f2a0d7421 */ /* 0x000fe20000000000 */
[----:B------:R-:W-:Y:S01]  /*1560*/  FFMA.RM R35, R35, R12, 12582913 ;  /* 0x4b40000123237423 */ /* 0x000fe2000000400c */
[----:B------:R-:W-:Y:S02]  /*1570*/  MUFU.EX2 R43, R43 ;  /* 0x0000002b002b7308 */ /* 0x000fe40000000800 */
[----:B------:R-:W-:-:S04]  /*1580*/  FFMA R13, R18, 1.4426950216293334961, -R13 ;  /* 0x3fb8aa3b120d7823 */ /* 0x000fc8000000080d */
[----:B------:R-:W-:Y:S01]  /*1590*/  FFMA R51, R18, 1.925963033500011079e-08, R13 ;  /* 0x32a5706012337823 */ /* 0x000fe2000000000d */
[----:B------:R-:W-:Y:S01]  /*15a0*/  FFMA.SAT R13, R40, R11, 0.5 ;  /* 0x3f000000280d7423 */ /* 0x000fe2000000200b */
[----:B------:R-:W-:-:S03]  /*15b0*/  SHF.L.U32 R18, R23, 0x17, RZ ;  /* 0x0000001717127819 */ /* 0x000fc600000006ff */
[----:B------:R-:W-:Y:S01]  /*15c0*/  FFMA.RM R13, R13, R12, 12582913 ;  /* 0x4b4000010d0d7423 */ /* 0x000fe2000000400c */
[----:B------:R-:W-:Y:S01]  /*15d0*/  MUFU.EX2 R51, R51 ;  /* 0x0000003300337308 */ /* 0x000fe20000000800 */
[----:B------:R-:W-:Y:S02]  /*15e0*/  FMUL R18, R18, R19 ;  /* 0x0000001312127220 */ /* 0x000fe40000400000 */
[C---:B------:R-:W-:Y:S01]  /*15f0*/  FADD R19, R13.reuse, -12583039 ;  /* 0xcb40007f0d137421 */ /* 0x040fe20000000000 */
[----:B------:R-:W-:-:S03]  /*1600*/  SHF.L.U32 R13, R13, 0x17, RZ ;  /* 0x000000170d0d7819 */ /* 0x000fc600000006ff */
[----:B------:R-:W-:-:S04]  /*1610*/  FFMA R19, R40, 1.4426950216293334961, -R19 ;  /* 0x3fb8aa3b28137823 */ /* 0x000fc80000000813 */
[----:B------:R-:W-:Y:S01]  /*1620*/  FFMA R40, R40, 1.925963033500011079e-08, R19 ;  /* 0x32a5706028287823 */ /* 0x000fe20000000013 */
[----:B-1----:R-:W-:Y:S01]  /*1630*/  FMUL R19, R15, R58 ;  /* 0x0000003a0f137220 */ /* 0x002fe20000400000 */
[----:B------:R-:W-:-:S04]  /*1640*/  FFMA.SAT R15, R20, R11, 0.5 ;  /* 0x3f000000140f7423 */ /* 0x000fc8000000200b */
[----:B------:R-:W-:Y:S01]  /*1650*/  FFMA.RM R15, R15, R12, 12582913 ;  /* 0x4b4000010f0f7423 */ /* 0x000fe2000000400c */
[----:B------:R-:W-:Y:S03]  /*1660*/  MUFU.EX2 R40, R40 ;  /* 0x0000002800287308 */ /* 0x000fe60000000800 */
[C---:B------:R-:W-:Y:S01]  /*1670*/  FADD R23, R15.reuse, -12583039 ;  /* 0xcb40007f0f177421 */ /* 0x040fe20000000000 */
[----:B------:R-:W-:-:S03]  /*1680*/  SHF.L.U32 R15, R15, 0x17, RZ ;  /* 0x000000170f0f7819 */ /* 0x000fc600000006ff */
[----:B------:R-:W-:-:S04]  /*1690*/  FFMA R23, R20, 1.4426950216293334961, -R23 ;  /* 0x3fb8aa3b14177823 */ /* 0x000fc80000000817 */
[----:B------:R-:W-:Y:S01]  /*16a0*/  FFMA R37, R20, 1.925963033500011079e-08, R23 ;  /* 0x32a5706014257823 */ /* 0x000fe20000000017 */
[----:B------:R-:W-:Y:S01]  /*16b0*/  FFMA.SAT R23, R36, R11, 0.5 ;  /* 0x3f00000024177423 */ /* 0x000fe2000000200b */
[----:B------:R-:W-:-:S03]  /*16c0*/  SHF.L.U32 R20, R29, 0x17, RZ ;  /* 0x000000171d147819 */ /* 0x000fc600000006ff */
[-C--:B------:R-:W-:Y:S02]  /*16d0*/  FFMA.RM R29, R23, R12.reuse, 12582913 ;  /* 0x4b400001171d7423 */ /* 0x080fe4000000400c */
[----:B------:R-:W-:Y:S01]  /*16e0*/  FMUL R20, R20, R21 ;  /* 0x0000001514147220 */ /* 0x000fe20000400000 */
[----:B------:R-:W-:Y:S01]  /*16f0*/  SHF.L.U32 R21, R33, 0x17, RZ ;  /* 0x0000001721157819 */ /* 0x000fe200000006ff */
[C---:B------:R-:W-:Y:S01]  /*1700*/  FADD R23, R29.reuse, -12583039 ;  /* 0xcb40007f1d177421 */ /* 0x040fe20000000000 */
[----:B------:R-:W-:Y:S01]  /*1710*/  FFMA.SAT R33, R24, R11, 0.5 ;  /* 0x3f00000018217423 */ /* 0x000fe2000000200b */
[----:B------:R-:W-:Y:S02]  /*1720*/  SHF.L.U32 R29, R29, 0x17, RZ ;  /* 0x000000171d1d7819 */ /* 0x000fe400000006ff */
[----:B------:R-:W-:Y:S01]  /*1730*/  FFMA R23, R36, 1.4426950216293334961, -R23 ;  /* 0x3fb8aa3b24177823 */ /* 0x000fe20000000817 */
[----:B------:R-:W-:Y:S01]  /*1740*/  FFMA.RM R33, R33, R12, 12582913 ;  /* 0x4b40000121217423 */ /* 0x000fe2000000400c */
[----:B------:R-:W-:-:S02]  /*1750*/  FMUL R21, R21, R56 ;  /* 0x0000003815157220 */ /* 0x000fc40000400000 */
[----:B------:R-:W-:Y:S01]  /*1760*/  FFMA R54, R36, 1.925963033500011079e-08, R23 ;  /* 0x32a5706024367823 */ /* 0x000fe20000000017 */
[----:B------:R-:W-:Y:S01]  /*1770*/  FADD R25, R33, -12583039 ;  /* 0xcb40007f21197421 */ /* 0x000fe20000000000 */
[----:B------:R1:W2:Y:S03]  /*1780*/  MUFU.EX2 R23, R52 ;  /* 0x0000003400177308 */ /* 0x0002a60000000800 */
[----:B------:R-:W-:-:S05]  /*1790*/  FFMA R25, R24, 1.4426950216293334961, -R25 ;  /* 0x3fb8aa3b18197823 */ /* 0x000fca0000000819 */
[----:B------:R-:W3:Y:S01]  /*17a0*/  MUFU.EX2 R36, R53 ;  /* 0x0000003500247308 */ /* 0x000ee20000000800 */
[----:B-1----:R-:W-:Y:S01]  /*17b0*/  FFMA R52, R24, 1.925963033500011079e-08, R25 ;  /* 0x32a5706018347823 */ /* 0x002fe20000000019 */
[----:B------:R-:W-:Y:S01]  /*17c0*/  FADD R25, R35, -12583039 ;  /* 0xcb40007f23197421 */ /* 0x000fe20000000000 */
[----:B------:R-:W-:Y:S02]  /*17d0*/  SHF.L.U32 R24, R27, 0x17, RZ ;  /* 0x000000171b187819 */ /* 0x000fe400000006ff */
[----:B------:R-:W-:Y:S01]  /*17e0*/  SHF.L.U32 R35, R35, 0x17, RZ ;  /* 0x0000001723237819 */ /* 0x000fe200000006ff */
[----:B------:R-:W-:Y:S02]  /*17f0*/  FFMA R25, R32, 1.4426950216293334961, -R25 ;  /* 0x3fb8aa3b20197823 */ /* 0x000fe40000000819 */
[----:B------:R-:W-:Y:S01]  /*1800*/  FMUL R24, R24, R49 ;  /* 0x0000003118187220 */ /* 0x000fe20000400000 */
[----:B--2---:R-:W-:Y:S01]  /*1810*/  FMUL R22, R22, R23 ;  /* 0x0000001716167220 */ /* 0x004fe20000400000 */
[----:B------:R-:W-:Y:S01]  /*1820*/  SHF.L.U32 R23, R41, 0x17, RZ ;  /* 0x0000001729177819 */ /* 0x000fe200000006ff */
[-C--:B------:R-:W-:Y:S01]  /*1830*/  FFMA.SAT R41, R28, R11.reuse, 0.5 ;  /* 0x3f0000001c297423 */ /* 0x080fe2000000200b */
[----:B------:R-:W-:Y:S03]  /*1840*/  MUFU.EX2 R56, R37 ;  /* 0x0000002500387308 */ /* 0x000fe60000000800 */
[----:B------:R-:W-:Y:S01]  /*1850*/  FMUL R23, R23, R50 ;  /* 0x0000003217177220 */ /* 0x000fe20000400000 */
[----:B------:R-:W-:Y:S01]  /*1860*/  FFMA R50, R32, 1.925963033500011079e-08, R25 ;  /* 0x32a5706020327823 */ /* 0x000fe20000000019 */
[----:B------:R-:W-:Y:S01]  /*1870*/  FFMA.SAT R25, R26, R11, 0.5 ;  /* 0x3f0000001a197423 */ /* 0x000fe2000000200b */
[----:B------:R-:W-:-:S02]  /*1880*/  FFMA.RM R41, R41, R12, 12582913 ;  /* 0x4b40000129297423 */ /* 0x000fc4000000400c */
[----:B------:R-:W1:Y:S01]  /*1890*/  MUFU.EX2 R54, R54 ;  /* 0x0000003600367308 */ /* 0x000e620000000800 */
[----:B------:R-:W-:Y:S01]  /*18a0*/  FFMA.RM R32, R25, R12, 12582913 ;  /* 0x4b40000119207423 */ /* 0x000fe2000000400c */
[----:B------:R-:W-:-:S03]  /*18b0*/  SHF.L.U32 R25, R48, 0x17, RZ ;  /* 0x0000001730197819 */ /* 0x000fc600000006ff */
[----:B------:R-:W-:Y:S02]  /*18c0*/  FADD R27, R32, -12583039 ;  /* 0xcb40007f201b7421 */ /* 0x000fe40000000000 */
[----:B---3--:R-:W-:Y:S01]  /*18d0*/  FMUL R25, R25, R36 ;  /* 0x0000002419197220 */ /* 0x008fe20000400000 */
[----:B------:R-:W-:Y:S01]  /*18e0*/  MUFU.EX2 R52, R52 ;  /* 0x0000003400347308 */ /* 0x000fe20000000800 */
[----:B------:R-:W-:-:S04]  /*18f0*/  FFMA R27, R26, 1.4426950216293334961, -R27 ;  /* 0x3fb8aa3b1a1b7823 */ /* 0x000fc8000000081b */
[----:B------:R-:W-:Y:S01]  /*1900*/  FFMA R48, R26, 1.925963033500011079e-08, R27 ;  /* 0x32a570601a307823 */ /* 0x000fe2000000001b */
[----:B------:R-:W-:Y:S01]  /*1910*/  FFMA.SAT R27, R30, R11, 0.5 ;  /* 0x3f0000001e1b7423 */ /* 0x000fe2000000200b */
[----:B------:R-:W-:Y:S01]  /*1920*/  SHF.L.U32 R26, R42, 0x17, RZ ;  /* 0x000000172a1a7819 */ /* 0x000fe200000006ff */
[----:B------:R-:W2:Y:S01]  /*1930*/  MUFU.EX2 R50, R50 ;  /* 0x0000003200327308 */ /* 0x000ea20000000800 */
[----:B-1----:R-:W-:Y:S01]  /*1940*/  FMUL R29, R29, R54 ;  /* 0x000000361d1d7220 */ /* 0x002fe20000400000 */
[----:B------:R-:W-:Y:S02]  /*1950*/  FFMA.RM R36, R27, R12, 12582913 ;  /* 0x4b4000011b247423 */ /* 0x000fe4000000400c */
[----:B------:R-:W-:Y:S01]  /*1960*/  FMUL R26, R26, R51 ;  /* 0x000000331a1a7220 */ /* 0x000fe20000400000 */
[----:B------:R-:W-:Y:S01]  /*1970*/  FFMA.SAT R51, R14, R11, 0.5 ;  /* 0x3f0000000e337423 */ /* 0x000fe2000000200b */
[C---:B------:R-:W-:Y:S01]  /*1980*/  FADD R27, R36.reuse, -12583039 ;  /* 0xcb40007f241b7421 */ /* 0x040fe20000000000 */
[----:B------:R-:W-:Y:S01]  /*1990*/  SHF.L.U32 R36, R36, 0x17, RZ ;  /* 0x0000001724247819 */ /* 0x000fe200000006ff */
[----:B------:R-:W1:Y:S02]  /*19a0*/  MUFU.EX2 R48, R48 ;  /* 0x0000003000307308 */ /* 0x000e640000000800 */
[----:B------:R-:W-:-:S04]  /*19b0*/  FFMA R27, R30, 1.4426950216293334961, -R27 ;  /* 0x3fb8aa3b1e1b7823 */ /* 0x000fc8000000081b */
[----:B------:R-:W-:Y:S01]  /*19c0*/  FFMA R49, R30, 1.925963033500011079e-08, R27 ;  /* 0x32a570601e317823 */ /* 0x000fe2000000001b */
[----:B------:R-:W-:-:S04]  /*19d0*/  FADD R27, R41, -12583039 ;  /* 0xcb40007f291b7421 */ /* 0x000fc80000000000 */
[C---:B------:R-:W-:Y:S01]  /*19e0*/  FFMA R27, R28.reuse, 1.4426950216293334961, -R27 ;  /* 0x3fb8aa3b1c1b7823 */ /* 0x040fe2000000081b */
[----:B------:R-:W-:Y:S03]  /*19f0*/  MUFU.EX2 R49, R49 ;  /* 0x0000003100317308 */ /* 0x000fe60000000800 */
[----:B------:R-:W-:Y:S01]  /*1a00*/  FFMA R42, R28, 1.925963033500011079e-08, R27 ;  /* 0x32a570601c2a7823 */ /* 0x000fe2000000001b */
[----:B------:R-:W-:-:S04]  /*1a10*/  FFMA.SAT R27, R34, R11, 0.5 ;  /* 0x3f000000221b7423 */ /* 0x000fc8000000200b */
[-C--:B------:R-:W-:Y:S01]  /*1a20*/  FFMA.RM R11, R27, R12.reuse, 12582913 ;  /* 0x4b4000011b0b7423 */ /* 0x080fe2000000400c */
[----:B------:R-:W-:Y:S01]  /*1a30*/  FFMA.RM R12, R51, R12, 12582913 ;  /* 0x4b400001330c7423 */ /* 0x000fe2000000400c */
[----:B------:R-:W3:Y:S02]  /*1a40*/  MUFU.EX2 R42, R42 ;  /* 0x0000002a002a7308 */ /* 0x000ee40000000800 */
[C---:B------:R-:W-:Y:S01]  /*1a50*/  FADD R27, R11.reuse, -12583039 ;  /* 0xcb40007f0b1b7421 */ /* 0x040fe20000000000 */
[----:B------:R-:W-:-:S03]  /*1a60*/  SHF.L.U32 R11, R11, 0x17, RZ ;  /* 0x000000170b0b7819 */ /* 0x000fc600000006ff */
[----:B------:R-:W-:-:S04]  /*1a70*/  FFMA R27, R34, 1.4426950216293334961, -R27 ;  /* 0x3fb8aa3b221b7823 */ /* 0x000fc8000000081b */
[----:B------:R-:W-:Y:S01]  /*1a80*/  FFMA R34, R34, 1.925963033500011079e-08, R27 ;  /* 0x32a5706022227823 */ /* 0x000fe2000000001b */
[----:B------:R-:W-:-:S04]  /*1a90*/  FADD R27, RZ, R3 ;  /* 0x00000003ff1b7221 */ /* 0x000fc80000000000 */
        /* <DEDUP_REMOVED lines=14> */
[----:B------:R-:W-:-:S03]  /*1b80*/  FMUL R27, R13, R40 ;  /* 0x000000280d1b7220 */ /* 0x000fc60000400000 */
[----:B------:R-:W-:Y:S01]  /*1b90*/  FADD R13, R28, R21 ;  /* 0x000000151c0d7221 */ /* 0x000fe20000000000 */
[----:B------:R-:W-:Y:S01]  /*1ba0*/  FMUL R28, R15, R56 ;  /* 0x000000380f1c7220 */ /* 0x000fe20000400000 */
[C---:B------:R-:W-:Y:S01]  /*1bb0*/  FADD R15, R12.reuse, -12583039 ;  /* 0xcb40007f0c0f7421 */ /* 0x040fe20000000000 */
[----:B------:R-:W-:Y:S01]  /*1bc0*/  SHF.L.U32 R12, R12, 0x17, RZ ;  /* 0x000000170c0c7819 */ /* 0x000fe200000006ff */
[----:B------:R-:W-:Y:S02]  /*1bd0*/  FADD R30, R13, R22 ;  /* 0x000000160d1e7221 */ /* 0x000fe40000000000 */
[----:B------:R-:W-:Y:S02]  /*1be0*/  FFMA R15, R14, 1.4426950216293334961, -R15 ;  /* 0x3fb8aa3b0e0f7823 */ /* 0x000fe4000000080f */
[----:B------:R-:W-:Y:S02]  /*1bf0*/  FADD R13, R30, R23 ;  /* 0x000000171e0d7221 */ /* 0x000fe40000000000 */
[----:B------:R-:W-:-:S02]  /*1c00*/  FFMA R15, R14, 1.925963033500011079e-08, R15 ;  /* 0x32a570600e0f7823 */ /* 0x000fc4000000000f */
[----:B------:R-:W-:-:S04]  /*1c10*/  FADD R30, R13, R24 ;  /* 0x000000180d1e7221 */ /* 0x000fc80000000000 */
[----:B------:R-:W-:Y:S01]  /*1c20*/  FADD R13, R30, R25 ;  /* 0x000000191e0d7221 */ /* 0x000fe20000000000 */
[----:B------:R-:W-:Y:S01]  /*1c30*/  SHF.L.U32 R30, R31, 0x17, RZ ;  /* 0x000000171f1e7819 */ /* 0x000fe200000006ff */
[----:B------:R-:W4:Y:S01]  /*1c40*/  MUFU.EX2 R15, R15 ;  /* 0x0000000f000f7308 */ /* 0x000f220000000800 */
[----:B------:R-:W-:Y:S01]  /*1c50*/  SHF.L.U32 R31, R33, 0x17, RZ ;  /* 0x00000017211f7819 */ /* 0x000fe200000006ff */
[----:B------:R-:W-:Y:S01]  /*1c60*/  FADD R40, R13, R26 ;  /* 0x0000001a0d287221 */ /* 0x000fe20000000000 */
[----:B------:R-:W-:Y:S01]  /*1c70*/  SHF.L.U32 R33, R32, 0x17, RZ ;  /* 0x0000001720217819 */ /* 0x000fe200000006ff */
[----:B------:R-:W-:Y:S01]  /*1c80*/  FMUL R30, R30, R43 ;  /* 0x0000002b1e1e7220 */ /* 0x000fe20000400000 */
[----:B--2---:R-:W-:Y:S01]  /*1c90*/  FMUL R32, R35, R50 ;  /* 0x0000003223207220 */ /* 0x004fe20000400000 */
[----:B------:R-:W-:Y:S01]  /*1ca0*/  FADD R13, R40, R27 ;  /* 0x0000001b280d7221 */ /* 0x000fe20000000000 */
[----:B------:R-:W-:Y:S01]  /*1cb0*/  FMUL R31, R31, R52 ;  /* 0x000000341f1f7220 */ /* 0x000fe20000400000 */
[----:B-1----:R-:W-:Y:S01]  /*1cc0*/  FMUL R33, R33, R48 ;  /* 0x0000003021217220 */ /* 0x002fe20000400000 */
[----:B------:R1:W2:Y:S01]  /*1cd0*/  MUFU.EX2 R52, R34 ;  /* 0x0000002200347308 */ /* 0x0002a20000000800 */
[----:B------:R-:W-:Y:S01]  /*1ce0*/  FADD R40, R13, R28 ;  /* 0x0000001c0d287221 */ /* 0x000fe20000000000 */
[----:B------:R-:W-:-:S03]  /*1cf0*/  SHF.L.U32 R35, R41, 0x17, RZ ;  /* 0x0000001729237819 */ /* 0x000fc600000006ff */
[----:B------:R-:W-:Y:S02]  /*1d00*/  FADD R13, R40, R29 ;  /* 0x0000001d280d7221 */ /* 0x000fe40000000000 */
[----:B---3--:R-:W-:Y:S01]  /*1d10*/  FMUL R35, R35, R42 ;  /* 0x0000002a23237220 */ /* 0x008fe20000400000 */
[----:B----4-:R-:W-:Y:S01]  /*1d20*/  FMUL R37, R12, R15 ;  /* 0x0000000f0c257220 */ /* 0x010fe20000400000 */
[----:B------:R-:W-:Y:S01]  /*1d30*/  FADD R40, R13, R30 ;  /* 0x0000001e0d287221 */ /* 0x000fe20000000000 */
[----:B-1----:R-:W-:-:S03]  /*1d40*/  FMUL R34, R36, R49 ;  /* 0x0000003124227220 */ /* 0x002fc60000400000 */
[----:B------:R-:W-:-:S04]  /*1d50*/  FADD R13, R40, R31 ;  /* 0x0000001f280d7221 */ /* 0x000fc80000000000 */
[----:B------:R-:W-:Y:S01]  /*1d60*/  FADD R14, R13, R32 ;  /* 0x000000200d0e7221 */ /* 0x000fe20000000000 */
[----:B--2---:R-:W-:-:S03]  /*1d70*/  FMUL R36, R11, R52 ;  /* 0x000000340b247220 */ /* 0x004fc60000400000 */
[----:B------:R-:W-:-:S04]  /*1d80*/  FADD R13, R14, R33 ;  /* 0x000000210e0d7221 */ /* 0x000fc80000000000 */
[----:B------:R-:W-:-:S04]  /*1d90*/  FADD R14, R13, R34 ;  /* 0x000000220d0e7221 */ /* 0x000fc80000000000 */
[----:B------:R-:W-:-:S04]  /*1da0*/  FADD R11, R14, R35 ;  /* 0x000000230e0b7221 */ /* 0x000fc80000000000 */
[----:B------:R-:W-:-:S04]  /*1db0*/  FADD R12, R11, R36 ;  /* 0x000000240b0c7221 */ /* 0x000fc80000000000 */
[----:B------:R-:W-:-:S05]  /*1dc0*/  FADD R13, R12, R37 ;  /* 0x000000250c0d7221 */ /* 0x000fca0000000000 */
[----:B------:R-:W1:Y:S02]  /*1dd0*/  SHFL.BFLY PT, R14, R13, 0x10, 0x1f ;  /* 0x0e001f000d0e7f89 */ /* 0x000e6400000e0000 */
[----:B-1----:R-:W-:-:S05]  /*1de0*/  FADD R40, R13, R14 ;  /* 0x0000000e0d287221 */ /* 0x002fca0000000000 */
[----:B------:R-:W1:Y:S02]  /*1df0*/  SHFL.BFLY PT, R14, R40, 0x8, 0x1f ;  /* 0x0d001f00280e7f89 */ /* 0x000e6400000e0000 */
[----:B-1----:R-:W-:-:S05]  /*1e00*/  FADD R41, R40, R14 ;  /* 0x0000000e28297221 */ /* 0x002fca0000000000 */
[----:B------:R-:W1:Y:S02]  /*1e10*/  SHFL.BFLY PT, R14, R41, 0x4, 0x1f ;  /* 0x0c801f00290e7f89 */ /* 0x000e6400000e0000 */
[----:B-1----:R-:W-:-:S05]  /*1e20*/  FADD R42, R41, R14 ;  /* 0x0000000e292a7221 */ /* 0x002fca0000000000 */
[----:B------:R-:W1:Y:S02]  /*1e30*/  SHFL.BFLY PT, R14, R42, 0x2, 0x1f ;  /* 0x0c401f002a0e7f89 */ /* 0x000e6400000e0000 */
[----:B-1----:R-:W-:-:S05]  /*1e40*/  FADD R43, R42, R14 ;  /* 0x0000000e2a2b7221 */ /* 0x002fca0000000000 */
[----:B------:R1:W2:Y:S02]  /*1e50*/  SHFL.BFLY PT, R14, R43, 0x1, 0x1f ;  /* 0x0c201f002b0e7f89 */ /* 0x0002a400000e0000 */
.L_x_756:
[----:B-12---:R-:W-:Y:S01]  /*1e60*/  FADD R43, R43, R14 ;  /* 0x0000000e2b2b7221 */ /* 0x006fe20000000000 */
        /* <DEDUP_REMOVED lines=11> */
[----:B0-----:R-:W-:Y:S05]  /*1f20*/  CALL.REL.NOINC `($__internal_11_$__cuda_sm3x_div_rn_noftz_f32_slowpath) ;  /* 0x0000003800bc7944 */ /* 0x001fea0003c00000 */
[----:B------:R-:W-:-:S07]  /*1f30*/  MOV R11, R3 ;  /* 0x00000003000b7202 */ /* 0x000fce0000000f00 */
.L_x_681:
[----:B------:R-:W-:Y:S05]  /*1f40*/  BSYNC.RECONVERGENT B2 ;  /* 0x0000000000027941 */ /* 0x000fea0003800200 */
.L_x_680:
        /* <DEDUP_REMOVED lines=10> */
[----:B------:R-:W-:Y:S02]  /*1ff0*/  MOV R12, R43 ;  /* 0x0000002b000c7202 */ /* 0x000fe40000000f00 */
[----:B------:R-:W-:-:S07]  /*2000*/  MOV R40, 0x2020 ;  /* 0x0000202000287802 */ /* 0x000fce0000000f00 */
[----:B0-----:R-:W-:Y:S05]  /*2010*/  CALL.REL.NOINC `($__internal_11_$__cuda_sm3x_div_rn_noftz_f32_slowpath) ;  /* 0x0000003800807944 */ /* 0x001fea0003c00000 */
[----:B------:R-:W-:-:S07]  /*2020*/  MOV R14, R3 ;  /* 0x00000003000e7202 */ /* 0x000fce0000000f00 */
.L_x_683:
[----:B------:R-:W-:Y:S05]  /*2030*/  BSYNC.RECONVERGENT B2 ;  /* 0x0000000000027941 */ /* 0x000fea0003800200 */
.L_x_682:
        /* <DEDUP_REMOVED lines=14> */
.L_x_685:
[----:B------:R-:W-:Y:S05]  /*2120*/  BSYNC.RECONVERGENT B2 ;  /* 0x0000000000027941 */ /* 0x000fea0003800200 */
.L_x_684:
        /* <DEDUP_REMOVED lines=14> */
.L_x_687:
[----:B------:R-:W-:Y:S05]  /*2210*/  BSYNC.RECONVERGENT B2 ;  /* 0x0000000000027941 */ /* 0x000fea0003800200 */
.L_x_686:
        /* <DEDUP_REMOVED lines=14> */
.L_x_689:
[----:B------:R-:W-:Y:S05]  /*2300*/  BSYNC.RECONVERGENT B2 ;  /* 0x0000000000027941 */ /* 0x000fea0003800200 */
.L_x_688:
        /* <DEDUP_REMOVED lines=14> */
.L_x_691:
[----:B------:R-:W-:Y:S05]  /*23f0*/  BSYNC.RECONVERGENT B2 ;  /* 0x0000000000027941 */ /* 0x000fea0003800200 */
.L_x_690:
        /* <DEDUP_REMOVED lines=14> */
.L_x_693:
[----:B------:R-:W-:Y:S05]  /*24e0*/  BSYNC.RECONVERGENT B2 ;  /* 0x0000000000027941 */ /* 0x000fea0003800200 */
.L_x_692:
        /* <DEDUP_REMOVED lines=14> */
.L_x_695:
[----:B------:R-:W-:Y:S05]  /*25d0*/  BSYNC.RECONVERGENT B2 ;  /* 0x0000000000027941 */ /* 0x000fea0003800200 */
.L_x_694:
        /* <DEDUP_REMOVED lines=14> */
.L_x_697:
[----:B------:R-:W-:Y:S05]  /*26c0*/  BSYNC.RECONVERGENT B2 ;  /* 0x0000000000027941 */ /* 0x000fea0003800200 */
.L_x_696:
        /* <DEDUP_REMOVED lines=14> */
.L_x_699:
[----:B------:R-:W-:Y:S05]  /*27b0*/  BSYNC.RECONVERGENT B2 ;  /* 0x0000000000027941 */ /* 0x000fea0003800200 */
.L_x_698:
        /* <DEDUP_REMOVED lines=14> */
.L_x_701:
[----:B------:R-:W-:Y:S05]  /*28a0*/  BSYNC.RECONVERGENT B2 ;  /* 0x0000000000027941 */ /* 0x000fea0003800200 */
.L_x_700:
        /* <DEDUP_REMOVED lines=14> */
.L_x_703:
[----:B------:R-:W-:Y:S05]  /*2990*/  BSYNC.RECONVERGENT B2 ;  /* 0x0000000000027941 */ /* 0x000fea0003800200 */
.L_x_702:
        /* <DEDUP_REMOVED lines=14> */
.L_x_705:
[----:B------:R-:W-:Y:S05]  /*2a80*/  BSYNC.RECONVERGENT B2 ;  /* 0x0000000000027941 */ /* 0x000fea0003800200 */
.L_x_704:
        /* <DEDUP_REMOVED lines=14> */
.L_x_707:
[----:B------:R-:W-:Y:S05]  /*2b70*/  BSYNC.RECONVERGENT B2 ;  /* 0x0000000000027941 */ /* 0x000fea0003800200 */
.L_x_706:
        /* <DEDUP_REMOVED lines=14> */
.L_x_709:
[----:B------:R-:W-:Y:S05]  /*2c60*/  BSYNC.RECONVERGENT B2 ;  /* 0x0000000000027941 */ /* 0x000fea0003800200 */
.L_x_708:
        /* <DEDUP_REMOVED lines=14> */
.L_x_711:
[----:B------:R-:W-:Y:S05]  /*2d50*/  BSYNC.RECONVERGENT B2 ;  /* 0x0000000000027941 */ /* 0x000fea0003800200 */
.L_x_710:
        /* <DEDUP_REMOVED lines=14> */
.L_x_713:
[----:B------:R-:W-:Y:S05]  /*2e40*/  BSYNC.RECONVERGENT B2 ;  /* 0x0000000000027941 */ /* 0x000fea0003800200 */
.L_x_712:
        /* <DEDUP_REMOVED lines=14> */
.L_x_715:
[----:B------:R-:W-:Y:S05]  /*2f30*/  BSYNC.RECONVERGENT B2 ;  /* 0x0000000000027941 */ /* 0x000fea0003800200 */
.L_x_714:
        /* <DEDUP_REMOVED lines=14> */
.L_x_717:
[----:B------:R-:W-:Y:S05]  /*3020*/  BSYNC.RECONVERGENT B2 ;  /* 0x0000000000027941 */ /* 0x000fea0003800200 */
.L_x_716:
        /* <DEDUP_REMOVED lines=14> */
.L_x_719:
[----:B------:R-:W-:Y:S05]  /*3110*/  BSYNC.RECONVERGENT B2 ;  /* 0x0000000000027941 */ /* 0x000fea0003800200 */
.L_x_718:
        /* <DEDUP_REMOVED lines=14> */
.L_x_721:
[----:B------:R-:W-:Y:S05]  /*3200*/  BSYNC.RECONVERGENT B2 ;  /* 0x0000000000027941 */ /* 0x000fea0003800200 */
.L_x_720:
        /* <DEDUP_REMOVED lines=14> */
.L_x_723:
[----:B------:R-:W-:Y:S05]  /*32f0*/  BSYNC.RECONVERGENT B2 ;  /* 0x0000000000027941 */ /* 0x000fea0003800200 */
.L_x_722:
        /* <DEDUP_REMOVED lines=14> */
.L_x_725:
[----:B------:R-:W-:Y:S05]  /*33e0*/  BSYNC.RECONVERGENT B2 ;  /* 0x0000000000027941 */ /* 0x000fea0003800200 */
.L_x_724:
        /* <DEDUP_REMOVED lines=14> */
.L_x_727:
[----:B------:R-:W-:Y:S05]  /*34d0*/  BSYNC.RECONVERGENT B2 ;  /* 0x0000000000027941 */ /* 0x000fea0003800200 */
.L_x_726:
        /* <DEDUP_REMOVED lines=14> */
.L_x_729:
[----:B------:R-:W-:Y:S05]  /*35c0*/  BSYNC.RECONVERGENT B2 ;  /* 0x0000000000027941 */ /* 0x000fea0003800200 */
.L_x_728:
        /* <DEDUP_REMOVED lines=14> */
.L_x_731:
[----:B------:R-:W-:Y:S05]  /*36b0*/  BSYNC.RECONVERGENT B2 ;  /* 0x0000000000027941 */ /* 0x000fea0003800200 */
.L_x_730:
        /* <DEDUP_REMOVED lines=14> */
.L_x_733:
[----:B------:R-:W-:Y:S05]  /*37a0*/  BSYNC.RECONVERGENT B2 ;  /* 0x0000000000027941 */ /* 0x000fea0003800200 */
.L_x_732:
        /* <DEDUP_REMOVED lines=14> */
.L_x_735:
[----:B------:R-:W-:Y:S05]  /*3890*/  BSYNC.RECONVERGENT B2 ;  /* 0x0000000000027941 */ /* 0x000fea0003800200 */
.L_x_734:
        /* <DEDUP_REMOVED lines=14> */
.L_x_737:
[----:B------:R-:W-:Y:S05]  /*3980*/  BSYNC.RECONVERGENT B2 ;  /* 0x0000000000027941 */ /* 0x000fea0003800200 */
.L_x_736:
        /* <DEDUP_REMOVED lines=14> */
.L_x_739:
[----:B------:R-:W-:Y:S05]  /*3a70*/  BSYNC.RECONVERGENT B2 ;  /* 0x0000000000027941 */ /* 0x000fea0003800200 */
.L_x_738:
        /* <DEDUP_REMOVED lines=14> */
.L_x_741:
[----:B------:R-:W-:Y:S05]  /*3b60*/  BSYNC.RECONVERGENT B2 ;  /* 0x0000000000027941 */ /* 0x000fea0003800200 */
.L_x_740:
        /* <DEDUP_REMOVED lines=13> */
.L_x_743:
[----:B------:R-:W-:Y:S05]  /*3c40*/  BSYNC.RECONVERGENT B2 ;  /* 0x0000000000027941 */ /* 0x000fea0003800200 */
.L_x_742:
[----:B------:R-:W-:Y:S01]  /*3c50*/  HFMA2 R13, -RZ, RZ, 0, 0 ;  /* 0x00000000ff0d7431 */ /* 0x000fe200000001ff */
[----:B------:R-:W-:Y:S01]  /*3c60*/  MOV R12, R46 ;  /* 0x0000002e000c7202 */ /* 0x000fe20000000f00 */
[----:B------:R-:W-:Y:S01]  /*3c70*/  IMAD R36, R44, UR42, RZ ;  /* 0x0000002a2c247c24 */ /* 0x000fe2000f8e02ff */
[C---:B------:R-:W-:Y:S02]  /*3c80*/  R2UR UR6, R38.reuse ;  /* 0x00000000260672ca */ /* 0x040fe400000e0000 */
        /* <DEDUP_REMOVED lines=12> */
[----:B------:R-:W-:Y:S02]  /*3d50*/  F2FP.BF16.F32.PACK_AB R0, R15, R0 ;  /* 0x000000000f00723e */ /* 0x000fe400000010ff */
[----:B------:R-:W-:Y:S02]  /*3d60*/  F2FP.BF16.F32.PACK_AB R2, R5, R2 ;  /* 0x000000020502723e */ /* 0x000fe400000010ff */
[----:B------:R-:W-:Y:S01]  /*3d70*/  F2FP.BF16.F32.PACK_AB R6, R9, R6 ;  /* 0x000000060906723e */ /* 0x000fe200000010ff */
[----:B------:R1:W-:Y:S01]  /*3d80*/  STG.E.U16 desc[UR8][R12.64+0x80], R0 ;  /* 0x000080000c007986 */ /* 0x0003e2000c101508 */
[----:B------:R-:W-:Y:S02]  /*3d90*/  F2FP.BF16.F32.PACK_AB R8, R41, R8 ;  /* 0x000000082908723e */ /* 0x000fe400000010ff */
[----:B------:R-:W-:Y:S01]  /*3da0*/  R2UR UR14, R38 ;  /* 0x00000000260e72ca */ /* 0x000fe200000e0000 */
[----:B------:R2:W-:Y:S01]  /*3db0*/  STG.E.U16 desc[UR6][R12.64+0x100], R2 ;  /* 0x000100020c007986 */ /* 0x0005e2000c101506 */
[----:B------:R-:W-:-:S02]  /*3dc0*/  R2UR UR15, R39 ;  /* 0x00000000270f72ca */ /* 0x000fc400000e0000 */
[----:B------:R-:W-:Y:S01]  /*3dd0*/  F2FP.BF16.F32.PACK_AB R4, R7, R4 ;  /* 0x000000040704723e */ /* 0x000fe200000010ff */
[----:B------:R3:W-:Y:S01]  /*3de0*/  STG.E.U16 desc[UR4][R12.64+0x200], R6 ;  /* 0x000200060c007986 */ /* 0x0007e2000c101504 */
[----:B------:R-:W-:Y:S02]  /*3df0*/  PRMT R5, R0, 0x7632, R5 ;  /* 0x0000763200057816 */ /* 0x000fe40000000005 */
[----:B------:R-:W-:Y:S01]  /*3e00*/  PRMT R7, R2, 0x7632, R7 ;  /* 0x0000763202077816 */ /* 0x000fe20000000007 */
[----:B------:R-:W-:Y:S01]  /*3e10*/  STG.E.U16 desc[UR8][R12.64+0x280], R8 ;  /* 0x000280080c007986 */ /* 0x000fe2000c101508 */
[----:B-1----:R-:W-:Y:S02]  /*3e20*/  PRMT R0, R6, 0x7632, R0 ;  /* 0x0000763206007816 */ /* 0x002fe40000000000 */
[----:B------:R-:W-:Y:S01]  /*3e30*/  F2FP.BF16.F32.PACK_AB R16, R19, R16 ;  /* 0x000000101310723e */ /* 0x000fe200000010ff */
[----:B------:R-:W-:Y:S01]  /*3e40*/  STG.E.U16 desc[UR4][R12.64+0xc0], R5 ;  /* 0x0000c0050c007986 */ /* 0x000fe2000c101504 */
[----:B--2---:R-:W-:-:S02]  /*3e50*/  PRMT R2, R8, 0x7632, R2 ;  /* 0x0000763208027816 */ /* 0x004fc40000000002 */
[----:B------:R-:W-:Y:S01]  /*3e60*/  F2FP.BF16.F32.PACK_AB R18, R21, R18 ;  /* 0x000000121512723e */ /* 0x000fe200000010ff */
[----:B------:R1:W-:Y:S01]  /*3e70*/  STG.E.U16 desc[UR6][R12.64+0x240], R0 ;  /* 0x000240000c007986 */ /* 0x0003e2000c101506 */
[----:B------:R-:W-:Y:S02]  /*3e80*/  F2FP.BF16.F32.PACK_AB R20, R23, R20 ;  /* 0x000000141714723e */ /* 0x000fe400000010ff */
[----:B------:R-:W-:Y:S01]  /*3e90*/  IADD3 R45, P0, PT, R47, R45, RZ ;  /* 0x0000002d2f2d7210 */ /* 0x000fe20007f1e0ff */
[----:B------:R2:W-:Y:S01]  /*3ea0*/  STG.E.U16 desc[UR10][R12.64+0x2c0], R2 ;  /* 0x0002c0020c007986 */ /* 0x0005e2000c10150a */
[----:B------:R-:W-:Y:S02]  /*3eb0*/  R2UR UR12, R38 ;  /* 0x00000000260c72ca */ /* 0x000fe400000e0000 */
[----:B------:R-:W-:Y:S01]  /*3ec0*/  R2UR UR13, R39 ;  /* 0x00000000270d72ca */ /* 0x000fe200000e0000 */
[----:B------:R-:W-:Y:S01]  /*3ed0*/  STG.E.U16 desc[UR10][R12.64+0x140], R7 ;  /* 0x000140070c007986 */ /* 0x000fe2000c10150a */
[----:B---3--:R-:W-:-:S02]  /*3ee0*/  PRMT R6, R16, 0x7632, R6 ;  /* 0x0000763210067816 */ /* 0x008fc40000000006 */
[----:B------:R-:W-:Y:S01]  /*3ef0*/  LEA.HI.X.SX32 R44, R47, R44, 0x1, P0 ;  /* 0x0000002c2f2c7211 */ /* 0x000fe200000f0eff */
[----:B------:R-:W-:Y:S01]  /*3f00*/  STG.E.U16 desc[UR4][R12.64+0x380], R16 ;  /* 0x000380100c007986 */ /* 0x000fe2000c101504 */
[----:B-1----:R-:W-:Y:S02]  /*3f10*/  PRMT R0, R18, 0x7632, R0 ;  /* 0x0000763212007816 */ /* 0x002fe40000000000 */
[----:B------:R-:W-:Y:S01]  /*3f20*/  ISETP.GE.U32.AND P0, PT, R45, UR44, PT ;  /* 0x0000002c2d007c0c */ /* 0x000fe2000bf06070 */
[----:B------:R1:W-:Y:S01]  /*3f30*/  STG.E.U16 desc[UR6][R12.64+0x3c0], R6 ;  /* 0x0003c0060c007986 */ /* 0x0003e2000c101506 */
[----:B--2---:R-:W-:Y:S02]  /*3f40*/  PRMT R2, R20, 0x7632, R2 ;  /* 0x0000763214027816 */ /* 0x004fe40000000002 */
[----:B------:R-:W-:Y:S01]  /*3f50*/  F2FP.BF16.F32.PACK_AB R22, R25, R22 ;  /* 0x000000161916723e */ /* 0x000fe200000010ff */
[----:B------:R2:W-:Y:S01]  /*3f60*/  STG.E.U16 desc[UR10][R12.64+0x440], R0 ;  /* 0x000440000c007986 */ /* 0x0005e2000c10150a */
[----:B------:R-:W-:-:S02]  /*3f70*/  F2FP.BF16.F32.PACK_AB R24, R27, R24 ;  /* 0x000000181b18723e */ /* 0x000fc400000010ff */
[----:B------:R-:W-:Y:S01]  /*3f80*/  F2FP.BF16.F32.PACK_AB R26, R29, R26 ;  /* 0x0000001a1d1a723e */ /* 0x000fe200000010ff */
[----:B------:R3:W-:Y:S01]  /*3f90*/  STG.E.U16 desc[UR14][R12.64+0x4c0], R2 ;  /* 0x0004c0020c007986 */ /* 0x0007e2000c10150e */
[----:B------:R-:W-:Y:S02]  /*3fa0*/  F2FP.BF16.F32.PACK_AB R11, R14, R11 ;  /* 0x0000000b0e0b723e */ /* 0x000fe400000010ff */
[----:B------:R-:W-:Y:S01]  /*3fb0*/  ISETP.GE.AND.EX P0, PT, R44, UR45, PT, P0 ;  /* 0x0000002d2c007c0c */ /* 0x000fe2000bf06300 */
[----:B------:R-:W-:Y:S01]  /*3fc0*/  STG.E.U16 desc[UR12][R12.64+0x180], R4 ;  /* 0x000180040c007986 */ /* 0x000fe2000c10150c */
[----:B-1----:R-:W-:Y:S02]  /*3fd0*/  PRMT R6, R22, 0x7632, R6 ;  /* 0x0000763216067816 */ /* 0x002fe40000000006 */
[----:B------:R-:W-:Y:S01]  /*3fe0*/  F2FP.BF16.F32.PACK_AB R10, R17, R10 ;  /* 0x0000000a110a723e */ /* 0x000fe200000010ff */
[----:B------:R1:W-:Y:S01]  /*3ff0*/  STG.E.U16 desc[UR4][R12.64], R11 ;  /* 0x0000000b0c007986 */ /* 0x0003e2000c101504 */
[----:B--2---:R-:W-:-:S02]  /*4000*/  PRMT R0, R24, 0x7632, R0 ;  /* 0x0000763218007816 */ /* 0x004fc40000000000 */
[----:B------:R-:W-:Y:S01]  /*4010*/  F2FP.BF16.F32.PACK_AB R28, R31, R28 ;  /* 0x0000001c1f1c723e */ /* 0x000fe200000010ff */
[----:B------:R2:W-:Y:S01]  /*4020*/  STG.E.U16 desc[UR6][R12.64+0x540], R6 ;  /* 0x000540060c007986 */ /* 0x0005e2000c101506 */
[----:B---3--:R-:W-:Y:S02]  /*4030*/  PRMT R2, R26, 0x7632, R2 ;  /* 0x000076321a027816 */ /* 0x008fe40000000002 */
[----:B------:R-:W-:Y:S01]  /*4040*/  F2FP.BF16.F32.PACK_AB R30, R33, R30 ;  /* 0x0000001e211e723e */ /* 0x000fe200000010ff */
[----:B------:R3:W-:Y:S01]  /*4050*/  STG.E.U16 desc[UR10][R12.64+0x5c0], R0 ;  /* 0x0005c0000c007986 */ /* 0x0007e2000c10150a */
[----:B------:R-:W-:Y:S02]  /*4060*/  F2FP.BF16.F32.PACK_AB R3, R3, R32 ;  /* 0x000000200303723e */ /* 0x000fe400000010ff */
[----:B------:R-:W-:Y:S01]  /*4070*/  PRMT R14, R11, 0x7632, R14 ;  /* 0x000076320b0e7816 */ /* 0x000fe2000000000e */
[----:B------:R4:W-:Y:S01]  /*4080*/  STG.E.U16 desc[UR14][R12.64+0x640], R2 ;  /* 0x000640020c007986 */ /* 0x0009e2000c10150e */
[----:B-1----:R-:W-:-:S02]  /*4090*/  PRMT R11, R4, 0x7632, R11 ;  /* 0x00007632040b7816 */ /* 0x002fc4000000000b */
[----:B------:R-:W-:Y:S01]  /*40a0*/  PRMT R4, R10, 0x7632, R4 ;  /* 0x000076320a047816 */ /* 0x000fe20000000004 */
[----:B------:R1:W-:Y:S01]  /*40b0*/  STG.E.U16 desc[UR6][R12.64+0x40], R14 ;  /* 0x0000400e0c007986 */ /* 0x0003e2000c101506 */
[----:B--2---:R-:W-:Y:S02]  /*40c0*/  PRMT R6, R28, 0x7632, R6 ;  /* 0x000076321c067816 */ /* 0x004fe40000000006 */
[----:B---3--:R-:W-:Y:S01]  /*40d0*/  PRMT R0, R30, 0x7632, R0 ;  /* 0x000076321e007816 */ /* 0x008fe20000000000 */
[----:B------:R1:W-:Y:S01]  /*40e0*/  STG.E.U16 desc[UR14][R12.64+0x1c0], R11 ;  /* 0x0001c00b0c007986 */ /* 0x0003e2000c10150e */
[----:B----4-:R-:W-:-:S03]  /*40f0*/  PRMT R2, R3, 0x7632, R2 ;  /* 0x0000763203027816 */ /* 0x010fc60000000002 */
[----:B------:R1:W-:Y:S04]  /*4100*/  STG.E.U16 desc[UR12][R12.64+0x300], R10 ;  /* 0x0003000a0c007986 */ /* 0x0003e8000c10150c */
        /* <DEDUP_REMOVED lines=11> */
[----:B------:R1:W-:Y:S01]  /*41c0*/  STG.E.U16 desc[UR14][R12.64+0x7c0], R2 ;  /* 0x0007c0020c007986 */ /* 0x0003e2000c10150e */
[----:B------:R-:W-:Y:S05]  /*41d0*/  @!P0 BRA `(.L_x_744) ;  /* 0xffffffc0001c8947 */ /* 0x000fea000383ffff */
[----:B------:R-:W-:Y:S05]  /*41e0*/  EXIT ;  /* 0x000000000000794d */ /* 0x000fea0003800000 */
.L_x_679:
[----:B------:R-:W-:Y:S01]  /*41f0*/  BSSY B0, `(.L_x_745) ;  /* 0x0000007000007945 */ /* 0x000fe20003800000 */
[----:B------:R-:W-:Y:S02]  /*4200*/  MOV R12, 0x10 ;  /* 0x00000010000c7802 */ /* 0x000fe40000000f00 */
[----:B------:R-:W-:Y:S02]  /*4210*/  MOV R11, 0x1f ;  /* 0x0000001f000b7802 */ /* 0x000fe40000000f00 */
[----:B------:R-:W-:-:S07]  /*4220*/  MOV R15, 0xffffffff ;  /* 0xffffffff000f7802 */ /* 0x000fce0000000f00 */
[----:B0-----:R-:W-:Y:S05]  /*4230*/  WARPSYNC.COLLECTIVE R15, `(.L_x_746) ;  /* 0x000000000f087348 */ /* 0x001fea0003c00000 */
[----:B------:R1:W2:Y:S02]  /*4240*/  SHFL.BFLY P6, R14, R13, R12, R11 ;  /* 0x0c00000c0d0e7389 */ /* 0x0002a400000c000b */
[----:B012---:R-:W-:Y:S05]  /*4250*/  ENDCOLLECTIVE ;  /* 0x000000000000791b */ /* 0x007fea0003800000 */
.L_x_746:
[----:B------:R-:W-:Y:S05]  /*4260*/  BSYNC B0 ;  /* 0x0000000000007941 */ /* 0x000fea0003800000 */
.L_x_745:
        /* <DEDUP_REMOVED lines=8> */
.L_x_747:
[----:B------:R-:W-:Y:S01]  /*42f0*/  HFMA2 R12, -RZ, RZ, 0, 2.384185791015625e-07 ;  /* 0x00000004ff0c7431 */ /* 0x000fe200000001ff */
[----:B------:R-:W-:-:S04]  /*4300*/  FMNMX R0, R13, R14, !PT ;  /* 0x0000000e0d007209 */ /* 0x000fc80007800000 */
[----:B------:R-:W-:-:S07]  /*4310*/  MOV R13, R0 ;  /* 0x00000000000d7202 */ /* 0x000fce0000000f00 */
[----:B------:R-:W-:Y:S05]  /*4320*/  WARPSYNC.COLLECTIVE R15, `(.L_x_748) ;  /* 0x000000000f087348 */ /* 0x000fea0003c00000 */
[----:B------:R0:W1:Y:S02]  /*4330*/  SHFL.BFLY P6, R14, R13, R12, R11 ;  /* 0x0c00000c0d0e7389 */ /* 0x00006400000c000b */
[----:B01----:R-:W-:Y:S05]  /*4340*/  ENDCOLLECTIVE ;  /* 0x000000000000791b */ /* 0x003fea0003800000 */
.L_x_748:
[----:B------:R-:W-:Y:S01]  /*4350*/  HFMA2 R12, -RZ, RZ, 0, 1.1920928955078125e-07 ;  /* 0x00000002ff0c7431 */ /* 0x000fe200000001ff */
[----:B------:R-:W-:-:S04]  /*4360*/  FMNMX R2, R0, R14, !PT ;  /* 0x0000000e00027209 */ /* 0x000fc80007800000 */
[----:B------:R-:W-:-:S07]  /*4370*/  MOV R13, R2 ;  /* 0x00000002000d7202 */ /* 0x000fce0000000f00 */
[----:B------:R-:W-:Y:S05]  /*4380*/  WARPSYNC.COLLECTIVE R15, `(.L_x_749) ;  /* 0x000000000f087348 */ /* 0x000fea0003c00000 */
[----:B------:R0:W1:Y:S02]  /*4390*/  SHFL.BFLY P6, R14, R13, R12, R11 ;  /* 0x0c00000c0d0e7389 */ /* 0x00006400000c000b */
[----:B01----:R-:W-:Y:S05]  /*43a0*/  ENDCOLLECTIVE ;  /* 0x000000000000791b */ /* 0x003fea0003800000 */
.L_x_749:
[----:B------:R-:W-:Y:S01]  /*43b0*/  HFMA2 R12, -RZ, RZ, 0, 5.9604644775390625e-08 ;  /* 0x00000001ff0c7431 */ /* 0x000fe200000001ff */
[----:B------:R-:W-:-:S04]  /*43c0*/  FMNMX R3, R2, R14, !PT ;  /* 0x0000000e02037209 */ /* 0x000fc80007800000 */
[----:B------:R-:W-:-:S07]  /*43d0*/  MOV R13, R3 ;  /* 0x00000003000d7202 */ /* 0x000fce0000000f00 */
[----:B------:R-:W-:Y:S05]  /*43e0*/  WARPSYNC.COLLECTIVE R15, `(.L_x_750) ;  /* 0x000000000f087348 */ /* 0x000fea0003c00000 */
[----:B------:R0:W1:Y:S02]  /*43f0*/  SHFL.BFLY P6, R14, R13, R12, R11 ;  /* 0x0c00000c0d0e7389 */ /* 0x00006400000c000b */
[----:B01----:R-:W-:Y:S05]  /*4400*/  ENDCOLLECTIVE ;  /* 0x000000000000791b */ /* 0x003fea0003800000 */
.L_x_750:
[----:B------:R-:W-:-:S05]  /*4410*/  FMNMX R3, R3, R14, !PT ;  /* 0x0000000e03037209 */ /* 0x000fca0007800000 */
[--C-:B------:R-:W-:Y:S01]  /*4420*/  FADD R9, R56, -R3.reuse ;  /* 0x8000000338097221 */ /* 0x100fe20000000000 */
[----:B------:R-:W-:Y:S01]  /*4430*/  MOV R56, 0x3bbb989d ;  /* 0x3bbb989d00387802 */ /* 0x000fe20000000f00 */
[--C-:B------:R-:W-:Y:S01]  /*4440*/  FADD R0, R4, -R3.reuse ;  /* 0x8000000304007221 */ /* 0x100fe20000000000 */
[--C-:B------:R-:W-:Y:S01]  /*4450*/  FADD R49, R10, -R3.reuse ;  /* 0x800000030a317221 */ /* 0x100fe20000000000 */
[--C-:B------:R-:W-:Y:S01]  /*4460*/  FADD R2, R5, -R3.reuse ;  /* 0x8000000305027221 */ /* 0x100fe20000000000 */
[--C-:B------:R-:W-:Y:S01]  /*4470*/  FADD R5, R31, -R3.reuse ;  /* 0x800000031f057221 */ /* 0x100fe20000000000 */
[-C--:B------:R-:W-:Y:S01]  /*4480*/  FFMA.SAT R10, R0, R56.reuse, 0.5 ;  /* 0x3f000000000a7423 */ /* 0x080fe20000002038 */
[--C-:B------:R-:W-:Y:S01]  /*4490*/  FADD R4, R29, -R3.reuse ;  /* 0x800000031d047221 */ /* 0x100fe20000000000 */
[--C-:B------:R-:W-:Y:S01]  /*44a0*/  FADD R6, R6, -R3.reuse ;  /* 0x8000000306067221 */ /* 0x100fe20000000000 */
[--C-:B------:R-:W-:Y:S01]  /*44b0*/  FADD R7, R7, -R3.reuse ;  /* 0x8000000307077221 */ /* 0x100fe20000000000 */
[-C--:B------:R-:W-:Y:S01]  /*44c0*/  FFMA.RM R10, R10, R51.reuse, 12582913 ;  /* 0x4b4000010a0a7423 */ /* 0x080fe20000004033 */
        /* <DEDUP_REMOVED lines=25> */
[-C--:B------:R-:W-:Y:S01]  /*4660*/  FFMA.SAT R20, R52, R56.reuse, 0.5 ;  /* 0x3f00000034147423 */ /* 0x080fe20000002038 */
[-C--:B------:R-:W-:Y:S01]  /*4670*/  FFMA.SAT R22, R50, R56.reuse, 0.5 ;  /* 0x3f00000032167423 */ /* 0x080fe20000002038 */
[-C--:B------:R-:W-:Y:S01]  /*4680*/  FFMA.SAT R24, R48, R56.reuse, 0.5 ;  /* 0x3f00000030187423 */ /* 0x080fe20000002038 */
[----:B------:R-:W-:Y:S01]  /*4690*/  FFMA R3, R0, 1.4426950216293334961, -R3 ;  /* 0x3fb8aa3b00037823 */ /* 0x000fe20000000803 */
[-C--:B------:R-:W-:Y:S01]  /*46a0*/  FFMA.RM R20, R20, R51.reuse, 12582913 ;  /* 0x4b40000114147423 */ /* 0x080fe20000004033 */
[-C--:B------:R-:W-:Y:S01]  /*46b0*/  FFMA.RM R22, R22, R51.reuse, 12582913 ;  /* 0x4b40000116167423 */ /* 0x080fe20000004033 */
[----:B------:R-:W-:Y:S01]  /*46c0*/  FFMA.RM R24, R24, R51, 12582913 ;  /* 0x4b40000118187423 */ /* 0x000fe20000004033 */
[----:B------:R-:W-:Y:S01]  /*46d0*/  FFMA R16, R0, 1.925963033500011079e-08, R3 ;  /* 0x32a5706000107823 */ /* 0x000fe20000000003 */
[-C--:B------:R-:W-:Y:S01]  /*46e0*/  FFMA.SAT R0, R2, R56.reuse, 0.5 ;  /* 0x3f00000002007423 */ /* 0x080fe20000002038 */
[----:B------:R-:W-:Y:S01]  /*46f0*/  SHF.L.U32 R3, R10, 0x17, RZ ;  /* 0x000000170a037819 */ /* 0x000fe200000006ff */
[----:B------:R-:W-:-:S02]  /*4700*/  FFMA.SAT R26, R42, R56, 0.5 ;  /* 0x3f0000002a1a7423 */ /* 0x000fc40000002038 */
[-C--:B------:R-:W-:Y:S01]  /*4710*/  FFMA.RM R0, R0, R51.reuse, 12582913 ;  /* 0x4b40000100007423 */ /* 0x080fe20000004033 */
[----:B------:R-:W0:Y:S01]  /*4720*/  MUFU.EX2 R16, R16 ;  /* 0x0000001000107308 */ /* 0x000e220000000800 */
[----:B------:R-:W-:Y:S02]  /*4730*/  FFMA.RM R26, R26, R51, 12582913 ;  /* 0x4b4000011a1a7423 */ /* 0x000fe40000004033 */
[C---:B------:R-:W-:Y:S01]  /*4740*/  FADD R17, R0.reuse, -12583039 ;  /* 0xcb40007f00117421 */ /* 0x040fe20000000000 */
[----:B------:R-:W-:-:S03]  /*4750*/  SHF.L.U32 R0, R0, 0x17, RZ ;  /* 0x0000001700007819 */ /* 0x000fc600000006ff */
[----:B------:R-:W-:-:S04]  /*4760*/  FFMA R17, R2, 1.4426950216293334961, -R17 ;  /* 0x3fb8aa3b02117823 */ /* 0x000fc80000000811 */
[----:B------:R-:W-:Y:S01]  /*4770*/  FFMA R17, R2, 1.925963033500011079e-08, R17 ;  /* 0x32a5706002117823 */ /* 0x000fe20000000011 */
[----:B------:R-:W-:-:S04]  /*4780*/  FFMA.SAT R2, R9, R56, 0.5 ;  /* 0x3f00000009027423 */ /* 0x000fc80000002038 */
[-C--:B------:R-:W-:Y:S01]  /*4790*/  FFMA.RM R2, R2, R51.reuse, 12582913 ;  /* 0x4b40000102027423 */ /* 0x080fe20000004033 */
[----:B0-----:R-:W-:Y:S01]  /*47a0*/  FMUL R3, R3, R16 ;  /* 0x0000001003037220 */ /* 0x001fe20000400000 */
[----:B------:R-:W-:Y:S01]  /*47b0*/  FFMA.SAT R16, R4, R56, 0.5 ;  /* 0x3f00000004107423 */ /* 0x000fe20000002038 */
[----:B------:R-:W0:Y:S01]  /*47c0*/  MUFU.EX2 R17, R17 ;  /* 0x0000001100117308 */ /* 0x000e220000000800 */
[C---:B------:R-:W-:Y:S01]  /*47d0*/  FADD R10, R2.reuse, -12583039 ;  /* 0xcb40007f020a7421 */ /* 0x040fe20000000000 */
[----:B------:R-:W-:Y:S01]  /*47e0*/  SHF.L.U32 R2, R2, 0x17, RZ ;  /* 0x0000001702027819 */ /* 0x000fe200000006ff */
[----:B------:R-:W-:Y:S02]  /*47f0*/  FFMA.RM R16, R16, R51, 12582913 ;  /* 0x4b40000110107423 */ /* 0x000fe40000004033 */
[----:B------:R-:W-:-:S04]  /*4800*/  FFMA R10, R9, 1.4426950216293334961, -R10 ;  /* 0x3fb8aa3b090a7823 */ /* 0x000fc8000000080a */
[----:B------:R-:W-:-:S04]  /*4810*/  FFMA R10, R9, 1.925963033500011079e-08, R10 ;  /* 0x32a57060090a7823 */ /* 0x000fc8000000000a */
[----:B------:R1:W2:Y:S01]  /*4820*/  MUFU.EX2 R9, R10 ;  /* 0x0000000a00097308 */ /* 0x0002a20000000800 */
[----:B0-----:R-:W-:Y:S01]  /*4830*/  FMUL R0, R0, R17 ;  /* 0x0000001100007220 */ /* 0x001fe20000400000 */
[----:B-1----:R-:W-:-:S04]  /*4840*/  FFMA.SAT R10, R5, R56, 0.5 ;  /* 0x3f000000050a7423 */ /* 0x002fc80000002038 */
[----:B------:R-:W-:Y:S01]  /*4850*/  FFMA.RM R10, R10, R51, 12582913 ;  /* 0x4b4000010a0a7423 */ /* 0x000fe20000004033 */
[----:B--2---:R-:W-:Y:S01]  /*4860*/  FMUL R2, R2, R9 ;  /* 0x0000000902027220 */ /* 0x004fe20000400000 */
[----:B------:R-:W-:-:S04]  /*4870*/  FADD R9, R16, -12583039 ;  /* 0xcb40007f10097421 */ /* 0x000fc80000000000 */
[----:B------:R-:W-:-:S04]  /*4880*/  FFMA R9, R4, 1.4426950216293334961, -R9 ;  /* 0x3fb8aa3b04097823 */ /* 0x000fc80000000809 */
[----:B------:R-:W-:Y:S01]  /*4890*/  FFMA R9, R4, 1.925963033500011079e-08, R9 ;  /* 0x32a5706004097823 */ /* 0x000fe20000000009 */
[----:B------:R-:W-:Y:S01]  /*48a0*/  SHF.L.U32 R4, R16, 0x17, RZ ;  /* 0x0000001710047819 */ /* 0x000fe200000006ff */
[----:B------:R-:W-:-:S04]  /*48b0*/  FADD R16, R10, -12583039 ;  /* 0xcb40007f0a107421 */ /* 0x000fc80000000000 */
[----:B------:R-:W0:Y:S01]  /*48c0*/  MUFU.EX2 R9, R9 ;  /* 0x0000000900097308 */ /* 0x000e220000000800 */
[----:B------:R-:W-:-:S04]  /*48d0*/  FFMA R16, R5, 1.4426950216293334961, -R16 ;  /* 0x3fb8aa3b05107823 */ /* 0x000fc80000000810 */
[----:B------:R-:W-:Y:S01]  /*48e0*/  FFMA R16, R5, 1.925963033500011079e-08, R16 ;  /* 0x32a5706005107823 */ /* 0x000fe20000000010 */
[----:B------:R-:W-:Y:S01]  /*48f0*/  SHF.L.U32 R5, R10, 0x17, RZ ;  /* 0x000000170a057819 */ /* 0x000fe200000006ff */
[----:B------:R-:W-:-:S04]  /*4900*/  FFMA.SAT R10, R6, R56, 0.5 ;  /* 0x3f000000060a7423 */ /* 0x000fc80000002038 */
[----:B------:R-:W-:Y:S01]  /*4910*/  FFMA.RM R10, R10, R51, 12582913 ;  /* 0x4b4000010a0a7423 */ /* 0x000fe20000004033 */
[----:B------:R-:W1:Y:S01]  /*4920*/  MUFU.EX2 R16, R16 ;  /* 0x0000001000107308 */ /* 0x000e620000000800 */
[----:B0-----:R-:W-:Y:S02]  /*4930*/  FMUL R4, R4, R9 ;  /* 0x0000000904047220 */ /* 0x001fe40000400000 */
[----:B------:R-:W-:-:S04]  /*4940*/  FADD R9, R10, -12583039 ;  /* 0xcb40007f0a097421 */ /* 0x000fc80000000000 */
[----:B------:R-:W-:-:S04]  /*4950*/  FFMA R9, R6, 1.4426950216293334961, -R9 ;  /* 0x3fb8aa3b06097823 */ /* 0x000fc80000000809 */
[----:B------:R-:W-:Y:S01]  /*4960*/  FFMA R9, R6, 1.925963033500011079e-08, R9 ;  /* 0x32a5706006097823 */ /* 0x000fe20000000009 */
[----:B------:R-:W-:Y:S01]  /*4970*/  SHF.L.U32 R6, R10, 0x17, RZ ;  /* 0x000000170a067819 */ /* 0x000fe200000006ff */
[----:B------:R-:W-:Y:S01]  /*4980*/  FFMA.SAT R10, R7, R56, 0.5 ;  /* 0x3f000000070a7423 */ /* 0x000fe20000002038 */
[----:B-1----:R-:W-:-:S03]  /*4990*/  FMUL R5, R5, R16 ;  /* 0x0000001005057220 */ /* 0x002fc60000400000 */
        /* <DEDUP_REMOVED lines=15> */
[-C--:B------:R-:W-:Y:S01]  /*4a90*/  FFMA.RM R10, R10, R51.reuse, 12582913 ;  /* 0x4b4000010a0a7423 */ /* 0x080fe20000004033 */
[----:B0-----:R-:W-:Y:S01]  /*4aa0*/  FMUL R7, R7, R16 ;  /* 0x0000001007077220 */ /* 0x001fe20000400000 */
[----:B------:R-:W0:Y:S02]  /*4ab0*/  MUFU.EX2 R17, R17 ;  /* 0x0000001100117308 */ /* 0x000e240000000800 */
[C---:B------:R-:W-:Y:S01]  /*4ac0*/  FADD R16, R10.reuse, -12583039 ;  /* 0xcb40007f0a107421 */ /* 0x040fe20000000000 */
[----:B------:R-:W-:Y:S01]  /*4ad0*/  SHF.L.U32 R9, R10, 0x17, RZ ;  /* 0x000000170a097819 */ /* 0x000fe200000006ff */
[----:B------:R-:W-:Y:S02]  /*4ae0*/  FFMA.SAT R10, R54, R56, 0.5 ;  /* 0x3f000000360a7423 */ /* 0x000fe40000002038 */
[----:B------:R-:W-:Y:S02]  /*4af0*/  FFMA R16, R27, 1.4426950216293334961, -R16 ;  /* 0x3fb8aa3b1b107823 */ /* 0x000fe40000000810 */
[----:B------:R-:W-:-:S02]  /*4b00*/  FFMA.RM R10, R10, R51, 12582913 ;  /* 0x4b4000010a0a7423 */ /* 0x000fc40000004033 */
[----:B------:R-:W-:-:S06]  /*4b10*/  FFMA R16, R27, 1.925963033500011079e-08, R16 ;  /* 0x32a570601b107823 */ /* 0x000fcc0000000010 */
[----:B------:R-:W1:Y:S01]  /*4b20*/  MUFU.EX2 R16, R16 ;  /* 0x0000001000107308 */ /* 0x000e620000000800 */
[----:B0-----:R-:W-:Y:S01]  /*4b30*/  FMUL R8, R8, R17 ;  /* 0x0000001108087220 */ /* 0x001fe20000400000 */
[C---:B------:R-:W-:Y:S01]  /*4b40*/  FADD R17, R10.reuse, -12583039 ;  /* 0xcb40007f0a117421 */ /* 0x040fe20000000000 */
[----:B------:R-:W-:-:S03]  /*4b50*/  SHF.L.U32 R10, R10, 0x17, RZ ;  /* 0x000000170a0a7819 */ /* 0x000fc600000006ff */
[----:B------:R-:W-:-:S04]  /*4b60*/  FFMA R17, R54, 1.4426950216293334961, -R17 ;  /* 0x3fb8aa3b36117823 */ /* 0x000fc80000000811 */
[----:B------:R-:W-:-:S06]  /*4b70*/  FFMA R17, R54, 1.925963033500011079e-08, R17 ;  /* 0x32a5706036117823 */ /* 0x000fcc0000000011 */
[----:B------:R-:W0:Y:S01]  /*4b80*/  MUFU.EX2 R17, R17 ;  /* 0x0000001100117308 */ /* 0x000e220000000800 */
[----:B-1----:R-:W-:Y:S01]  /*4b90*/  FMUL R9, R9, R16 ;  /* 0x0000001009097220 */ /* 0x002fe20000400000 */
[----:B------:R-:W-:-:S04]  /*4ba0*/  FFMA.SAT R16, R25, R56, 0.5 ;  /* 0x3f00000019107423 */ /* 0x000fc80000002038 */
[----:B------:R-:W-:-:S04]  /*4bb0*/  FFMA.RM R16, R16, R51, 12582913 ;  /* 0x4b40000110107423 */ /* 0x000fc80000004033 */
[C---:B------:R-:W-:Y:S01]  /*4bc0*/  FADD R18, R16.reuse, -12583039 ;  /* 0xcb40007f10127421 */ /* 0x040fe20000000000 */
[----:B------:R-:W-:-:S03]  /*4bd0*/  SHF.L.U32 R16, R16, 0x17, RZ ;  /* 0x0000001710107819 */ /* 0x000fc600000006ff */
[----:B------:R-:W-:Y:S01]  /*4be0*/  FFMA R18, R25, 1.4426950216293334961, -R18 ;  /* 0x3fb8aa3b19127823 */ /* 0x000fe20000000812 */
[----:B0-----:R-:W-:-:S03]  /*4bf0*/  FMUL R10, R10, R17 ;  /* 0x000000110a0a7220 */ /* 0x001fc60000400000 */
[----:B------:R-:W-:Y:S01]  /*4c00*/  FFMA R18, R25, 1.925963033500011079e-08, R18 ;  /* 0x32a5706019127823 */ /* 0x000fe20000000012 */
[----:B------:R-:W-:-:S03]  /*4c10*/  FADD R17, R20, -12583039 ;  /* 0xcb40007f14117421 */ /* 0x000fc60000000000 */
[----:B------:R0:W1:Y:S01]  /*4c20*/  MUFU.EX2 R19, R18 ;  /* 0x0000001200137308 */ /* 0x0000620000000800 */
[----:B------:R-:W-:-:S04]  /*4c30*/  FFMA R17, R52, 1.4426950216293334961, -R17 ;  /* 0x3fb8aa3b34117823 */ /* 0x000fc80000000811 */
[----:B------:R-:W-:Y:S01]  /*4c40*/  FFMA R52, R52, 1.925963033500011079e-08, R17 ;  /* 0x32a5706034347823 */ /* 0x000fe20000000011 */
[----:B------:R-:W-:Y:S01]  /*4c50*/  SHF.L.U32 R17, R20, 0x17, RZ ;  /* 0x0000001714117819 */ /* 0x000fe200000006ff */
[----:B0-----:R-:W-:-:S04]  /*4c60*/  FFMA.SAT R18, R23, R56, 0.5 ;  /* 0x3f00000017127423 */ /* 0x001fc80000002038 */
[----:B------:R-:W0:Y:S01]  /*4c70*/  MUFU.EX2 R52, R52 ;  /* 0x0000003400347308 */ /* 0x000e220000000800 */
[----:B------:R-:W-:-:S04]  /*4c80*/  FFMA.RM R18, R18, R51, 12582913 ;  /* 0x4b40000112127423 */ /* 0x000fc80000004033 */
[----:B------:R-:W-:Y:S01]  /*4c90*/  FADD R20, R18, -12583039 ;  /* 0xcb40007f12147421 */ /* 0x000fe20000000000 */
[----:B-1----:R-:W-:Y:S01]  /*4ca0*/  FMUL R16, R16, R19 ;  /* 0x0000001310107220 */ /* 0x002fe20000400000 */
[----:B------:R-:W-:Y:S02]  /*4cb0*/  SHF.L.U32 R18, R18, 0x17, RZ ;  /* 0x0000001712127819 */ /* 0x000fe400000006ff */
[----:B------:R-:W-:-:S04]  /*4cc0*/  FFMA R20, R23, 1.4426950216293334961, -R20 ;  /* 0x3fb8aa3b17147823 */ /* 0x000fc80000000814 */
[----:B------:R-:W-:Y:S01]  /*4cd0*/  FFMA R20, R23, 1.925963033500011079e-08, R20 ;  /* 0x32a5706017147823 */ /* 0x000fe20000000014 */
[----:B------:R-:W-:Y:S01]  /*4ce0*/  SHF.L.U32 R23, R26, 0x17, RZ ;  /* 0x000000171a177819 */ /* 0x000fe200000006ff */
[----:B0-----:R-:W-:Y:S02]  /*4cf0*/  FMUL R17, R17, R52 ;  /* 0x0000003411117220 */ /* 0x001fe40000400000 */
[----:B------:R0:W1:Y:S02]  /*4d00*/  MUFU.EX2 R19, R20 ;  /* 0x0000001400137308 */ /* 0x0000640000000800 */
[----:B0-----:R-:W-:-:S04]  /*4d10*/  FFMA.SAT R20, R21, R56, 0.5 ;  /* 0x3f00000015147423 */ /* 0x001fc80000002038 */
[----:B------:R-:W-:Y:S01]  /*4d20*/  FFMA.RM R20, R20, R51, 12582913 ;  /* 0x4b40000114147423 */ /* 0x000fe20000004033 */
[----:B-1----:R-:W-:Y:S01]  /*4d30*/  FMUL R18, R18, R19 ;  /* 0x0000001312127220 */ /* 0x002fe20000400000 */
[----:B------:R-:W-:-:S04]  /*4d40*/  FADD R19, R22, -12583039 ;  /* 0xcb40007f16137421 */ /* 0x000fc80000000000 */
[----:B------:R-:W-:-:S04]  /*4d50*/  FFMA R19, R50, 1.4426950216293334961, -R19 ;  /* 0x3fb8aa3b32137823 */ /* 0x000fc80000000813 */
[----:B------:R-:W-:Y:S01]  /*4d60*/  FFMA R50, R50, 1.925963033500011079e-08, R19 ;  /* 0x32a5706032327823 */ /* 0x000fe20000000013 */
[----:B------:R-:W-:Y:S01]  /*4d70*/  SHF.L.U32 R19, R22, 0x17, RZ ;  /* 0x0000001716137819 */ /* 0x000fe200000006ff */
[C---:B------:R-:W-:Y:S01]  /*4d80*/  FADD R22, R20.reuse, -12583039 ;  /* 0xcb40007f14167421 */ /* 0x040fe20000000000 */
[----:B------:R-:W-:-:S03]  /*4d90*/  SHF.L.U32 R20, R20, 0x17, RZ ;  /* 0x0000001714147819 */ /* 0x000fc600000006ff */
[C---:B------:R-:W-:Y:S01]  /*4da0*/  FFMA R22, R21.reuse, 1.4426950216293334961, -R22 ;  /* 0x3fb8aa3b15167823 */ /* 0x040fe20000000816 */
[----:B------:R-:W0:Y:S03]  /*4db0*/  MUFU.EX2 R50, R50 ;  /* 0x0000003200327308 */ /* 0x000e260000000800 */
[----:B------:R-:W-:-:S05]  /*4dc0*/  FFMA R22, R21, 1.925963033500011079e-08, R22 ;  /* 0x32a5706015167823 */ /* 0x000fca0000000016 */
[----:B------:R1:W2:Y:S02]  /*4dd0*/  MUFU.EX2 R21, R22 ;  /* 0x0000001600157308 */ /* 0x0002a40000000800 */
[----:B-1----:R-:W-:Y:S01]  /*4de0*/  FFMA.SAT R22, R11, R56, 0.5 ;  /* 0x3f0000000b167423 */ /* 0x002fe20000002038 */
[----:B0-----:R-:W-:-:S03]  /*4df0*/  FMUL R19, R19, R50 ;  /* 0x0000003213137220 */ /* 0x001fc60000400000 */
[----:B------:R-:W-:Y:S01]  /*4e00*/  FFMA.RM R22, R22, R51, 12582913 ;  /* 0x4b40000116167423 */ /* 0x000fe20000004033 */
[----:B--2---:R-:W-:Y:S01]  /*4e10*/  FMUL R20, R20, R21 ;  /* 0x0000001514147220 */ /* 0x004fe20000400000 */
        /* <DEDUP_REMOVED lines=12> */
[----:B------:R-:W-:-:S04]  /*4ee0*/  FFMA.RM R24, R24, R51, 12582913 ;  /* 0x4b40000118187423 */ /* 0x000fc80000004033 */
[----:B------:R-:W-:Y:S01]  /*4ef0*/  FADD R25, R24, -12583039 ;  /* 0xcb40007f18197421 */ /* 0x000fe20000000000 */
[----:B--2---:R-:W-:Y:S01]  /*4f00*/  FMUL R22, R22, R11 ;  /* 0x0000000b16167220 */ /* 0x004fe20000400000 */
[----:B------:R-:W-:Y:S01]  /*4f10*/  FADD R11, R26, -12583039 ;  /* 0xcb40007f1a0b7421 */ /* 0x000fe20000000000 */
[----:B------:R-:W-:Y:S01]  /*4f20*/  FFMA.SAT R26, R13, R56, 0.5 ;  /* 0x3f0000000d1a7423 */ /* 0x000fe20000002038 */
[----:B------:R-:W-:Y:S01]  /*4f30*/  FFMA R25, R12, 1.4426950216293334961, -R25 ;  /* 0x3fb8aa3b0c197823 */ /* 0x000fe20000000819 */
[----:B------:R-:W-:Y:S01]  /*4f40*/  SHF.L.U32 R24, R24, 0x17, RZ ;  /* 0x0000001718187819 */ /* 0x000fe200000006ff */
[----:B------:R-:W-:Y:S01]  /*4f50*/  FFMA R11, R42, 1.4426950216293334961, -R11 ;  /* 0x3fb8aa3b2a0b7823 */ /* 0x000fe2000000080b */
[----:B------:R-:W-:Y:S01]  /*4f60*/  FFMA.RM R26, R26, R51, 12582913 ;  /* 0x4b4000011a1a7423 */ /* 0x000fe20000004033 */
[----:B------:R-:W-:Y:S02]  /*4f70*/  FFMA R12, R12, 1.925963033500011079e-08, R25 ;  /* 0x32a570600c0c7823 */ /* 0x000fe40000000019 */
[----:B------:R-:W-:-:S02]  /*4f80*/  FFMA R11, R42, 1.925963033500011079e-08, R11 ;  /* 0x32a570602a0b7823 */ /* 0x000fc4000000000b */
[----:B------:R0:W1:Y:S08]  /*4f90*/  MUFU.EX2 R25, R12 ;  /* 0x0000000c00197308 */ /* 0x0000700000000800 */
[----:B------:R2:W3:Y:S01]  /*4fa0*/  MUFU.EX2 R28, R11 ;  /* 0x0000000b001c7308 */ /* 0x0004e20000000800 */
[----:B0-----:R-:W-:-:S04]  /*4fb0*/  FFMA.SAT R12, R14, R56, 0.5 ;  /* 0x3f0000000e0c7423 */ /* 0x001fc80000002038 */
[----:B------:R-:W-:-:S04]  /*4fc0*/  FFMA.RM R12, R12, R51, 12582913 ;  /* 0x4b4000010c0c7423 */ /* 0x000fc80000004033 */
[C---:B--2---:R-:W-:Y:S01]  /*4fd0*/  FADD R11, R12.reuse, -12583039 ;  /* 0xcb40007f0c0b7421 */ /* 0x044fe20000000000 */
[----:B------:R-:W-:Y:S01]  /*4fe0*/  SHF.L.U32 R12, R12, 0x17, RZ ;  /* 0x000000170c0c7819 */ /* 0x000fe200000006ff */
[----:B-1----:R-:W-:Y:S01]  /*4ff0*/  FMUL R24, R24, R25 ;  /* 0x0000001918187220 */ /* 0x002fe20000400000 */
[----:B------:R-:W-:Y:S01]  /*5000*/  SHF.L.U32 R25, R26, 0x17, RZ ;  /* 0x000000171a197819 */ /* 0x000fe200000006ff */
[----:B------:R-:W-:-:S04]  /*5010*/  FFMA R11, R14, 1.4426950216293334961, -R11 ;  /* 0x3fb8aa3b0e0b7823 */ /* 0x000fc8000000080b */
[----:B------:R-:W-:Y:S01]  /*5020*/  FFMA R11, R14, 1.925963033500011079e-08, R11 ;  /* 0x32a570600e0b7823 */ /* 0x000fe2000000000b */
[----:B---3--:R-:W-:Y:S01]  /*5030*/  FMUL R23, R23, R28 ;  /* 0x0000001c17177220 */ /* 0x008fe20000400000 */
[----:B------:R-:W-:-:S04]  /*5040*/  FADD R28, R26, -12583039 ;  /* 0xcb40007f1a1c7421 */ /* 0x000fc80000000000 */
[----:B------:R-:W0:Y:S01]  /*5050*/  MUFU.EX2 R11, R11 ;  /* 0x0000000b000b7308 */ /* 0x000e220000000800 */
[----:B------:R-:W-:-:S04]  /*5060*/  FFMA R28, R13, 1.4426950216293334961, -R28 ;  /* 0x3fb8aa3b0d1c7823 */ /* 0x000fc8000000081c */
[----:B------:R-:W-:-:S06]  /*5070*/  FFMA R28, R13, 1.925963033500011079e-08, R28 ;  /* 0x32a570600d1c7823 */ /* 0x000fcc000000001c */
[----:B------:R-:W1:Y:S01]  /*5080*/  MUFU.EX2 R28, R28 ;  /* 0x0000001c001c7308 */ /* 0x000e620000000800 */
[----:B0-----:R-:W-:Y:S01]  /*5090*/  FMUL R26, R12, R11 ;  /* 0x0000000b0c1a7220 */ /* 0x001fe20000400000 */
[----:B------:R-:W-:-:S04]  /*50a0*/  FFMA.SAT R12, R40, R56, 0.5 ;  /* 0x3f000000280c7423 */ /* 0x000fc80000002038 */
[----:B------:R-:W-:-:S04]  /*50b0*/  FFMA.RM R12, R12, R51, 12582913 ;  /* 0x4b4000010c0c7423 */ /* 0x000fc80000004033 */
[C---:B------:R-:W-:Y:S01]  /*50c0*/  FADD R13, R12.reuse, -12583039 ;  /* 0xcb40007f0c0d7421 */ /* 0x040fe20000000000 */
[----:B------:R-:W-:Y:S01]  /*50d0*/  SHF.L.U32 R12, R12, 0x17, RZ ;  /* 0x000000170c0c7819 */ /* 0x000fe200000006ff */
[----:B-1----:R-:W-:Y:S02]  /*50e0*/  FMUL R25, R25, R28 ;  /* 0x0000001c19197220 */ /* 0x002fe40000400000 */
        /* <DEDUP_REMOVED lines=29> */
[----:B------:R-:W-:Y:S01]  /*52c0*/  FFMA.SAT R12, R33, R56, 0.5 ;  /* 0x3f000000210c7423 */ /* 0x000fe20000002038 */
[----:B------:R-:W-:-:S03]  /*52d0*/  FADD R13, RZ, R3 ;  /* 0x00000003ff0d7221 */ /* 0x000fc60000000000 */
[----:B------:R-:W-:Y:S01]  /*52e0*/  FFMA.RM R12, R12, R51, 12582913 ;  /* 0x4b4000010c0c7423 */ /* 0x000fe20000004033 */
[----:B------:R-:W-:-:S03]  /*52f0*/  FADD R13, R13, R0 ;  /* 0x000000000d0d7221 */ /* 0x000fc60000000000 */
[C---:B------:R-:W-:Y:S01]  /*5300*/  FADD R34, R12.reuse, -12583039 ;  /* 0xcb40007f0c227421 */ /* 0x040fe20000000000 */
[----:B------:R-:W-:Y:S01]  /*5310*/  SHF.L.U32 R12, R12, 0x17, RZ ;  /* 0x000000170c0c7819 */ /* 0x000fe200000006ff */
[----:B------:R-:W-:Y:S02]  /*5320*/  FADD R13, R13, R2 ;  /* 0x000000020d0d7221 */ /* 0x000fe40000000000 */
        /* <DEDUP_REMOVED lines=36> */
[-C--:B------:R-:W-:Y:S01]  /*5570*/  FFMA.SAT R12, R43, R56.reuse, 0.5 ;  /* 0x3f0000002b0c7423 */ /* 0x080fe20000002038 */
[----:B------:R-:W-:-:S03]  /*5580*/  FFMA.SAT R56, R49, R56, 0.5 ;  /* 0x3f00000031387423 */ /* 0x000fc60000002038 */
[-C--:B------:R-:W-:Y:S01]  /*5590*/  FFMA.RM R12, R12, R51.reuse, 12582913 ;  /* 0x4b4000010c0c7423 */ /* 0x080fe20000004033 */
[----:B------:R-:W-:-:S03]  /*55a0*/  FFMA.RM R56, R56, R51, 12582913 ;  /* 0x4b40000138387423 */ /* 0x000fc60000004033 */
[C---:B------:R-:W-:Y:S01]  /*55b0*/  FADD R36, R12.reuse, -12583039 ;  /* 0xcb40007f0c247421 */ /* 0x040fe20000000000 */
[----:B------:R-:W-:Y:S02]  /*55c0*/  SHF.L.U32 R12, R12, 0x17, RZ ;  /* 0x000000170c0c7819 */ /* 0x000fe400000006ff */
[----:B------:R-:W-:Y:S01]  /*55d0*/  SHF.L.U32 R37, R56, 0x17, RZ ;  /* 0x0000001738257819 */ /* 0x000fe200000006ff */
[----:B------:R-:W-:-:S04]  /*55e0*/  FFMA R36, R43, 1.4426950216293334961, -R36 ;  /* 0x3fb8aa3b2b247823 */ /* 0x000fc80000000824 */
[----:B------:R-:W-:-:S06]  /*55f0*/  FFMA R43, R43, 1.925963033500011079e-08, R36 ;  /* 0x32a570602b2b7823 */ /* 0x000fcc0000000024 */
[----:B------:R-:W0:Y:S02]  /*5600*/  MUFU.EX2 R43, R43 ;  /* 0x0000002b002b7308 */ /* 0x000e240000000800 */
[----:B0-----:R-:W-:Y:S01]  /*5610*/  FMUL R36, R12, R43 ;  /* 0x0000002b0c247220 */ /* 0x001fe20000400000 */
[----:B------:R-:W-:-:S04]  /*5620*/  FADD R12, R56, -12583039 ;  /* 0xcb40007f380c7421 */ /* 0x000fc80000000000 */
[----:B------:R-:W-:-:S04]  /*5630*/  FFMA R12, R49, 1.4426950216293334961, -R12 ;  /* 0x3fb8aa3b310c7823 */ /* 0x000fc8000000080c */
[----:B------:R-:W-:Y:S01]  /*5640*/  FFMA R11, R49, 1.925963033500011079e-08, R12 ;  /* 0x32a57060310b7823 */ /* 0x000fe2000000000c */
[----:B------:R-:W-:-:S03]  /*5650*/  FADD R12, R13, R4 ;  /* 0x000000040d0c7221 */ /* 0x000fc60000000000 */
[----:B------:R0:W1:Y:S01]  /*5660*/  MUFU.EX2 R14, R11 ;  /* 0x0000000b000e7308 */ /* 0x0000620000000800 */
[----:B------:R-:W-:-:S04]  /*5670*/  FADD R13, R12, R5 ;  /* 0x000000050c0d7221 */ /* 0x000fc80000000000 */
[----:B------:R-:W-:-:S04]  /*5680*/  FADD R12, R13, R6 ;  /* 0x000000060d0c7221 */ /* 0x000fc80000000000 */
[----:B------:R-:W-:Y:S01]  /*5690*/  FADD R13, R12, R7 ;  /* 0x000000070c0d7221 */ /* 0x000fe20000000000 */
[----:B0-----:R-:W-:-:S03]  /*56a0*/  HFMA2 R11, -RZ, RZ, 0, 1.847743988037109375e-06 ;  /* 0x0000001fff0b7431 */ /* 0x001fc600000001ff */
        /* <DEDUP_REMOVED lines=26> */
[----:B------:R-:W-:-:S07]  /*5850*/  MOV R12, 0x10 ;  /* 0x00000010000c7802 */ /* 0x000fce0000000f00 */
[----:B------:R-:W-:Y:S05]  /*5860*/  WARPSYNC.COLLECTIVE R15, `(.L_x_751) ;  /* 0x000000000f087348 */ /* 0x000fea0003c00000 */
[----:B------:R0:W1:Y:S02]  /*5870*/  SHFL.BFLY P6, R14, R13, R12, R11 ;  /* 0x0c00000c0d0e7389 */ /* 0x00006400000c000b */
[----:B01----:R-:W-:Y:S05]  /*5880*/  ENDCOLLECTIVE ;  /* 0x000000000000791b */ /* 0x003fea0003800000 */
.L_x_751:
[----:B------:R-:W-:Y:S02]  /*5890*/  HFMA2 R12, -RZ, RZ, 0, 4.76837158203125e-07 ;  /* 0x00000008ff0c7431 */ /* 0x000fe400000001ff */
[----:B------:R-:W-:-:S05]  /*58a0*/  FADD R40, R13, R14 ;  /* 0x0000000e0d287221 */ /* 0x000fca0000000000 */
[----:B------:R-:W-:-:S07]  /*58b0*/  MOV R13, R40 ;  /* 0x00000028000d7202 */ /* 0x000fce0000000f00 */
[----:B------:R-:W-:Y:S05]  /*58c0*/  WARPSYNC.COLLECTIVE R15, `(.L_x_752) ;  /* 0x000000000f087348 */ /* 0x000fea0003c00000 */
[----:B------:R0:W1:Y:S02]  /*58d0*/  SHFL.BFLY P6, R14, R13, R12, R11 ;  /* 0x0c00000c0d0e7389 */ /* 0x00006400000c000b */
[----:B01----:R-:W-:Y:S05]  /*58e0*/  ENDCOLLECTIVE ;  /* 0x000000000000791b */ /* 0x003fea0003800000 */
.L_x_752:
[----:B------:R-:W-:Y:S02]  /*58f0*/  HFMA2 R12, -RZ, RZ, 0, 2.384185791015625e-07 ;  /* 0x00000004ff0c7431 */ /* 0x000fe400000001ff */
[----:B------:R-:W-:-:S05]  /*5900*/  FADD R41, R40, R14 ;  /* 0x0000000e28297221 */ /* 0x000fca0000000000 */
[----:B------:R-:W-:-:S07]  /*5910*/  MOV R13, R41 ;  /* 0x00000029000d7202 */ /* 0x000fce0000000f00 */
[----:B------:R-:W-:Y:S05]  /*5920*/  WARPSYNC.COLLECTIVE R15, `(.L_x_753) ;  /* 0x000000000f087348 */ /* 0x000fea0003c00000 */
[----:B------:R0:W1:Y:S02]  /*5930*/  SHFL.BFLY P6, R14, R13, R12, R11 ;  /* 0x0c00000c0d0e7389 */ /* 0x00006400000c000b */
[----:B01----:R-:W-:Y:S05]  /*5940*/  ENDCOLLECTIVE ;  /* 0x000000000000791b */ /* 0x003fea0003800000 */
.L_x_753:
[----:B------:R-:W-:Y:S02]  /*5950*/  HFMA2 R12, -RZ, RZ, 0, 1.1920928955078125e-07 ;  /* 0x00000002ff0c7431 */ /* 0x000fe400000001ff */
[----:B------:R-:W-:-:S05]  /*5960*/  FADD R42, R41, R14 ;  /* 0x0000000e292a7221 */ /* 0x000fca0000000000 */
[----:B------:R-:W-:-:S07]  /*5970*/  MOV R13, R42 ;  /* 0x0000002a000d7202 */ /* 0x000fce0000000f00 */
[----:B------:R-:W-:Y:S05]  /*5980*/  WARPSYNC.COLLECTIVE R15, `(.L_x_754) ;  /* 0x000000000f087348 */ /* 0x000fea0003c00000 */
[----:B------:R0:W1:Y:S02]  /*5990*/  SHFL.BFLY P6, R14, R13, R12, R11 ;  /* 0x0c00000c0d0e7389 */ /* 0x00006400000c000b */
[----:B01----:R-:W-:Y:S05]  /*59a0*/  ENDCOLLECTIVE ;  /* 0x000000000000791b */ /* 0x003fea0003800000 */
.L_x_754:
[----:B------:R-:W-:Y:S02]  /*59b0*/  HFMA2 R12, -RZ, RZ, 0, 5.9604644775390625e-08 ;  /* 0x00000001ff0c7431 */ /* 0x000fe400000001ff */
[----:B------:R-:W-:-:S05]  /*59c0*/  FADD R43, R42, R14 ;  /* 0x0000000e2a2b7221 */ /* 0x000fca0000000000 */
[----:B------:R-:W-:-:S07]  /*59d0*/  MOV R13, R43 ;  /* 0x0000002b000d7202 */ /* 0x000fce0000000f00 */
[----:B------:R-:W-:Y:S05]  /*59e0*/  WARPSYNC.COLLECTIVE R15, `(.L_x_755) ;  /* 0x000000000f087348 */ /* 0x000fea0003c00000 */
[----:B------:R0:W1:Y:S02]  /*59f0*/  SHFL.BFLY P6, R14, R13, R12, R11 ;  /* 0x0c00000c0d0e7389 */ /* 0x00006400000c000b */
[----:B01----:R-:W-:Y:S05]  /*5a00*/  ENDCOLLECTIVE ;  /* 0x000000000000791b */ /* 0x003fea0003800000 */
.L_x_755:
[----:B------:R-:W-:Y:S05]  /*5a10*/  BRA `(.L_x_756) ;  /* 0xffffffc400107947 */ /* 0x000fea000383ffff */
        .weak           $__internal_11_$__cuda_sm3x_div_rn_noftz_f32_slowpath
        .type           $__internal_11_$__cuda_sm3x_div_rn_noftz_f32_slowpath,@function
        .size           $__internal_11_$__cuda_sm3x_div_rn_noftz_f32_slowpath,(.L_x_25463 - $__internal_11_$__cuda_sm3x_div_rn_noftz_f32_slowpath)
$__internal_11_$__cuda_sm3x_div_rn_noftz_f32_slowpath:
[----:B------:R-:W-:Y:S01]  /*5a20*/  SHF.R.U32.HI R42, RZ, 0x17, R12 ;  /* 0x00000017ff2a7819 */ /* 0x000fe2000001160c */
[----:B------:R-:W-:Y:S01]  /*5a30*/  BSSY.RECONVERGENT B0, `(.L_x_757) ;  /* 0x0000062000007945 */ /* 0x000fe20003800200 */
[----:B------:R-:W-:Y:S02]  /*5a40*/  SHF.R.U32.HI R13, RZ, 0x17, R3 ;  /* 0x00000017ff0d7819 */ /* 0x000fe40000011603 */
        /* <DEDUP_REMOVED lines=31> */
.L_x_758:
        /* <DEDUP_REMOVED lines=11> */
[----:B------:R-:W-:Y:S01]  /*5cf0*/  FFMA R50, R55, R51, R42 ;  /* 0x0000003337327223 */ /* 0x000fe2000000002a */
[----:B------:R-:W-:-:S03]  /*5d00*/  IADD3 R42, PT, PT, R12, 0x7f, -R53 ;  /* 0x0000007f0c2a7810 */ /* 0x000fc60007ffe835 */
[----:B------:R-:W-:Y:S01]  /*5d10*/  FFMA R51, R48, R50, R3 ;  /* 0x0000003230337223 */ /* 0x000fe20000000003 */
[----:B------:R-:W-:-:S03]  /*5d20*/  IADD3 R42, PT, PT, R42, R13, RZ ;  /* 0x0000000d2a2a7210 */ /* 0x000fc60007ffe0ff */
        /* <DEDUP_REMOVED lines=15> */
[C---:B------:R-:W-:Y:S01]  /*5e20*/  IADD3 R49, PT, PT, R48.reuse, 0x20, RZ ;  /* 0x0000002030317810 */ /* 0x040fe20007ffe0ff */
[CCC-:B------:R-:W-:Y:S01]  /*5e30*/  FFMA.RM R13, R55.reuse, R51.reuse, R50.reuse ;  /* 0x00000033370d7223 */ /* 0x1c0fe20000004032 */
[----:B------:R-:W-:Y:S02]  /*5e40*/  ISETP.NE.AND P2, PT, R48, RZ, PT ;  /* 0x000000ff3000720c */ /* 0x000fe40003f45270 */
[----:B------:R-:W-:Y:S01]  /*5e50*/  LOP3.LUT R42, R12, 0x7fffff, RZ, 0xc0, !PT ;  /* 0x007fffff0c2a7812 */ /* 0x000fe200078ec0ff */
[----:B------:R-:W-:Y:S01]  /*5e60*/  FFMA.RP R12, R55, R51, R50 ;  /* 0x00000033370c7223 */ /* 0x000fe20000008032 */
[----:B------:R-:W-:Y:S02]  /*5e70*/  ISETP.NE.AND P1, PT, R48, RZ, PT ;  /* 0x000000ff3000720c */ /* 0x000fe40003f25270 */
        /* <DEDUP_REMOVED lines=15> */
.L_x_765:
[----:B------:R-:W-:-:S04]  /*5f70*/  LOP3.LUT R3, R3, 0x80000000, RZ, 0xc0, !PT ;  /* 0x8000000003037812 */ /* 0x000fc800078ec0ff */
[----:B------:R-:W-:Y:S01]  /*5f80*/  LOP3.LUT R3, R3, 0x7f800000, RZ, 0xfc, !PT ;  /* 0x7f80000003037812 */ /* 0x000fe200078efcff */
[----:B------:R-:W-:Y:S06]  /*5f90*/  BRA `(.L_x_766) ;  /* 0x0000000000047947 */ /* 0x000fec0003800000 */
.L_x_764:
[----:B------:R-:W-:-:S07]  /*5fa0*/  LEA R3, R42, R3, 0x17 ;  /* 0x000000032a037211 */ /* 0x000fce00078eb8ff */
.L_x_766:
[----:B------:R-:W-:Y:S05]  /*5fb0*/  BSYNC.RECONVERGENT B1 ;  /* 0x0000000000017941 */ /* 0x000fea0003800200 */
.L_x_763:
[----:B------:R-:W-:Y:S05]  /*5fc0*/  BRA `(.L_x_767) ;  /* 0x0000000000207947 */ /* 0x000fea0003800000 */
.L_x_762:
[----:B------:R-:W-:-:S04]  /*5fd0*/  LOP3.LUT R3, R12, 0x80000000, R3, 0x48, !PT ;  /* 0x800000000c037812 */ /* 0x000fc800078e4803 */
[----:B------:R-:W-:Y:S01]  /*5fe0*/  LOP3.LUT R3, R3, 0x7f800000, RZ, 0xfc, !PT ;  /* 0x7f80000003037812 */ /* 0x000fe200078efcff */
[----:B------:R-:W-:Y:S06]  /*5ff0*/  BRA `(.L_x_767) ;  /* 0x0000000000147947 */ /* 0x000fec0003800000 */
.L_x_761:
[----:B------:R-:W-:Y:S01]  /*6000*/  LOP3.LUT R3, R12, 0x80000000, R3, 0x48, !PT ;  /* 0x800000000c037812 */ /* 0x000fe200078e4803 */
[----:B------:R-:W-:Y:S06]  /*6010*/  BRA `(.L_x_767) ;  /* 0x00000000000c7947 */ /* 0x000fec0003800000 */
.L_x_760:
[----:B------:R-:W0:Y:S01]  /*6020*/  MUFU.RSQ R3, -QNAN ;  /* 0xffc0000000037908 */ /* 0x000e220000001400 */
[----:B------:R-:W-:Y:S05]  /*6030*/  BRA `(.L_x_767) ;  /* 0x0000000000047947 */ /* 0x000fea0003800000 */
.L_x_759:
[----:B------:R-:W-:-:S07]  /*6040*/  FADD.FTZ R3, R3, R12 ;  /* 0x0000000c03037221 */ /* 0x000fce0000010000 */
.L_x_767:
[----:B------:R-:W-:Y:S05]  /*6050*/  BSYNC.RECONVERGENT B0 ;  /* 0x0000000000007941 */ /* 0x000fea0003800200 */
.L_x_757:
[----:B------:R-:W-:Y:S01]  /*6060*/  HFMA2 R13, -RZ, RZ, 0, 0 ;  /* 0x00000000ff0d7431 */ /* 0x000fe200000001ff */
[----:B------:R-:W-:-:S04]  /*6070*/  MOV R12, R40 ;  /* 0x00000028000c7202 */ /* 0x000fc80000000f00 */
[----:B0-----:R-:W-:Y:S05]  /*6080*/  RET.REL.NODEC R12 `(_Z15SoftmaxWarpImplI10DirectLoadI13__nv_bfloat16fE11DirectStoreIfS1_EfLi1ELi32ELi32ELi1ELb0EL9Algorithm0EEvT_T0_ll) ;  /* 0xffffff9c0cdc7950 */ /* 0x001fea0003c3ffff */
.L_x_768:
        /* <DEDUP_REMOVED lines=15> */
.L_x_25463:


//--------------------- .text._Z15SoftmaxWarpImplI10DirectLoadI13__nv_bfloat16fE11DirectStoreIfS1_EfLi1ELi31ELi32ELi1ELb1EL9Algorithm0EEvT_T0_ll --------------------------
	.section	.text._Z15SoftmaxWarpImplI10DirectLoadI13__nv_bfloat16fE11DirectStoreIfS1_EfLi1ELi31ELi32ELi1ELb1EL9Algorithm0EEvT_T0_ll,"ax",@progbits
	.align	128
        .global         _Z15SoftmaxWarpImplI10DirectLoadI13__nv_bfloat16fE11DirectStoreIfS1_EfLi1ELi31ELi32ELi1ELb1EL9Algorithm0EEvT_T0_ll
        .type           _Z15SoftmaxWarpImplI10DirectLoadI13__nv_bfloat16fE11DirectStoreIfS1_EfLi1ELi31ELi32ELi1ELb1EL9Algorithm0EEvT_T0_ll,@function
        .size           _Z15SoftmaxWarpImplI10DirectLoadI13__nv_bfloat16fE11DirectStoreIfS1_EfLi1ELi31ELi32ELi1ELb1EL9Algorithm0EEvT_T0_ll,(.L_x_25464 - _Z15SoftmaxWarpImplI10DirectLoadI13__nv_bfloat16fE11DirectStoreIfS1_EfLi1ELi31ELi32ELi1ELb1EL9Algorithm0EEvT_T0_ll)
        .other          _Z15SoftmaxWarpImplI10DirectLoadI13__nv_bfloat16fE11DirectStoreIfS1_EfLi1ELi31ELi32ELi1ELb1EL9Algorithm0EEvT_T0_ll,@"STO_CUDA_ENTRY STV_DEFAULT"
_Z15SoftmaxWarpImplI10DirectLoadI13__nv_bfloat16fE11DirectStoreIfS1_EfLi1ELi31ELi32ELi1ELb1EL9Algorithm0EEvT_T0_ll:
.text._Z15SoftmaxWarpImplI10DirectLoadI13__nv_bfloat16fE11DirectStoreIfS1_EfLi1ELi31ELi32ELi1ELb1EL9Algorithm0EEvT_T0_ll:
        /* <DEDUP_REMOVED lines=25> */
.L_x_769:
        /* <DEDUP_REMOVED lines=36> */
[----:B-1----:R-:W-:-:S07]  /*03d0*/  IADD3 R14, PT, PT, R44, 0x140, RZ ;  /* 0x000001402c0e7810 */ /* 0x002fce0007ffe0ff */
.L_x_834:
[----:B------:R-:W-:Y:S01]  /*03e0*/  ISETP.GE.U32.AND P0, PT, R44, UR44, PT ;  /* 0x0000002c2c007c0c */ /* 0x000fe2000bf06070 */
[----:B------:R-:W-:Y:S01]  /*03f0*/  IMAD R0, R45, UR42, RZ ;  /* 0x0000002a2d007c24 */ /* 0x000fe2000f8e02ff */
[----:B------:R-:W-:Y:S02]  /*0400*/  ISETP.GE.U32.AND P2, PT, R2, UR44, PT ;  /* 0x0000002c02007c0c */ /* 0x000fe4000bf46070 */
[----:B------:R-:W-:Y:S02]  /*0410*/  ISETP.GE.AND.EX P0, PT, RZ, UR45, PT, P0 ;  /* 0x0000002dff007c0c */ /* 0x000fe4000bf06300 */
[----:B------:R-:W-:Y:S01]  /*0420*/  ISETP.GE.U32.AND P3, PT, R3, UR44, PT ;  /* 0x0000002c03007c0c */ /* 0x000fe2000bf66070 */
[----:B------:R-:W-:Y:S01]  /*0430*/  HFMA2 R3, -RZ, RZ, 0, 0 ;  /* 0x00000000ff037431 */ /* 0x000fe200000001ff */
[----:B------:R-:W-:Y:S02]  /*0440*/  ISETP.GE.AND.EX P2, PT, RZ, UR45, PT, P2 ;  /* 0x0000002dff007c0c */ /* 0x000fe4000bf46320 */
[----:B------:R-:W-:-:S02]  /*0450*/  MOV R2, R44 ;  /* 0x0000002c00027202 */ /* 0x000fc40000000f00 */
[----:B------:R-:W-:Y:S02]  /*0460*/  ISETP.GE.AND.EX P3, PT, RZ, UR45, PT, P3 ;  /* 0x0000002dff007c0c */ /* 0x000fe4000bf66330 */
[----:B------:R-:W-:Y:S02]  /*0470*/  ISETP.GE.U32.AND P1, PT, R46, UR44, PT ;  /* 0x0000002c2e007c0c */ /* 0x000fe4000bf26070 */
[----:B------:R-:W-:Y:S01]  /*0480*/  ISETP.GE.U32.AND P4, PT, R47, UR44, PT ;  /* 0x0000002c2f007c0c */ /* 0x000fe2000bf86070 */
[----:B0-----:R-:W-:Y:S01]  /*0490*/  IMAD.WIDE.U32 R4, R41, UR42, R2 ;  /* 0x0000002a29047c25 */ /* 0x001fe2000f8e0002 */
[----:B------:R-:W-:Y:S02]  /*04a0*/  @!P0 R2UR UR4, R42 ;  /* 0x000000002a0482ca */ /* 0x000fe400000e0000 */
[----:B------:R-:W-:Y:S01]  /*04b0*/  @!P0 R2UR UR5, R43 ;  /* 0x000000002b0582ca */ /* 0x000fe200000e0000 */
[----:B------:R-:W-:Y:S01]  /*04c0*/  IMAD R3, R41, UR43, R0 ;  /* 0x0000002b29037c24 */ /* 0x000fe2000f8e0200 */
[----:B------:R-:W-:-:S02]  /*04d0*/  ISETP.GE.AND.EX P1, PT, RZ, UR45, PT, P1 ;  /* 0x0000002dff007c0c */ /* 0x000fc4000bf26310 */
[----:B------:R-:W-:Y:S02]  /*04e0*/  LEA R2, P5, R4, UR40, 0x1 ;  /* 0x0000002804027c11 */ /* 0x000fe4000f8a08ff */
[----:B------:R-:W-:Y:S02]  /*04f0*/  IADD3 R3, PT, PT, R5, R3, RZ ;  /* 0x0000000305037210 */ /* 0x000fe40007ffe0ff */
[----:B------:R-:W-:Y:S02]  /*0500*/  @!P2 R2UR UR6, R42 ;  /* 0x000000002a06a2ca */ /* 0x000fe400000e0000 */
[----:B------:R-:W-:Y:S02]  /*0510*/  @!P2 R2UR UR7, R43 ;  /* 0x000000002b07a2ca */ /* 0x000fe400000e0000 */
[----:B------:R-:W-:Y:S02]  /*0520*/  LEA.HI.X R3, R4, UR41, R3, 0x1, P5 ;  /* 0x0000002904037c11 */ /* 0x000fe4000a8f0c03 */
[----:B------:R-:W-:-:S02]  /*0530*/  @!P3 R2UR UR8, R42 ;  /* 0x000000002a08b2ca */ /* 0x000fc400000e0000 */
[C---:B------:R-:W-:Y:S01]  /*0540*/  @!P3 R2UR UR9, R43.reuse ;  /* 0x000000002b09b2ca */ /* 0x040fe200000e0000 */
[----:B------:R-:W2:Y:S01]  /*0550*/  @!P0 LDG.E.U16 R13, desc[UR4][R2.64] ;  /* 0x00000004020d8981 */ /* 0x000ea2000c1e1500 */
[----:B------:R-:W-:Y:S02]  /*0560*/  ISETP.GE.AND.EX P4, PT, RZ, UR45, PT, P4 ;  /* 0x0000002dff007c0c */ /* 0x000fe4000bf86340 */
[----:B------:R-:W-:Y:S02]  /*0570*/  ISETP.GE.U32.AND P6, PT, R48, UR44, PT ;  /* 0x0000002c30007c0c */ /* 0x000fe4000bfc6070 */
[----:B------:R-:W-:Y:S01]  /*0580*/  @!P1 R2UR UR4, R42 ;  /* 0x000000002a0492ca */ /* 0x000fe200000e0000 */
[----:B------:R-:W3:Y:S01]  /*0590*/  @!P2 LDG.E.U16 R0, desc[UR6][R2.64+0x40] ;  /* 0x000040060200a981 */ /* 0x000ee2000c1e1500 */
[----:B------:R-:W-:Y:S02]  /*05a0*/  @!P1 R2UR UR5, R43 ;  /* 0x000000002b0592ca */ /* 0x000fe400000e0000 */
[----:B------:R-:W-:-:S02]  /*05b0*/  ISETP.GE.AND.EX P6, PT, RZ, UR45, PT, P6 ;  /* 0x0000002dff007c0c */ /* 0x000fc4000bfc6360 */
[----:B------:R-:W-:Y:S01]  /*05c0*/  ISETP.GE.U32.AND P5, PT, R49, UR44, PT ;  /* 0x0000002c31007c0c */ /* 0x000fe2000bfa6070 */
[----:B------:R-:W4:Y:S02]  /*05d0*/  @!P3 LDG.E.U16 R5, desc[UR8][R2.64+0x80] ;  /* 0x000080080205b981 */ /* 0x000f24000c1e1500 */
[C---:B------:R-:W-:Y:S02]  /*05e0*/  @!P4 R2UR UR6, R42.reuse ;  /* 0x000000002a06c2ca */ /* 0x040fe400000e0000 */
[----:B------:R-:W-:Y:S02]  /*05f0*/  ISETP.GE.AND.EX P5, PT, RZ, UR45, PT, P5 ;  /* 0x0000002dff007c0c */ /* 0x000fe4000bfa6350 */
[----:B------:R-:W-:Y:S02]  /*0600*/  @!P4 R2UR UR7, R43 ;  /* 0x000000002b07c2ca */ /* 0x000fe400000e0000 */
[----:B------:R-:W5:Y:S02]  /*0610*/  @!P1 LDG.E.U16 R7, desc[UR4][R2.64+0xc0] ;  /* 0x0000c00402079981 */ /* 0x000f64000c1e1500 */
[----:B------:R-:W-:-:S02]  /*0620*/  @!P6 R2UR UR8, R42 ;  /* 0x000000002a08e2ca */ /* 0x000fc400000e0000 */
[----:B------:R-:W-:-:S05]  /*0630*/  @!P6 R2UR UR9, R43 ;  /* 0x000000002b09e2ca */ /* 0x000fca00000e0000 */
[----:B------:R-:W-:Y:S02]  /*0640*/  @!P5 R2UR UR4, R42 ;  /* 0x000000002a04d2ca */ /* 0x000fe400000e0000 */
[----:B------:R-:W-:Y:S01]  /*0650*/  @!P5 R2UR UR5, R43 ;  /* 0x000000002b05d2ca */ /* 0x000fe200000e0000 */
[----:B------:R-:W5:Y:S05]  /*0660*/  @!P4 LDG.E.U16 R8, desc[UR6][R2.64+0x100] ;  /* 0x000100060208c981 */ /* 0x000f6a000c1e1500 */
[----:B------:R-:W5:Y:S07]  /*0670*/  @!P6 LDG.E.U16 R9, desc[UR8][R2.64+0x140] ;  /* 0x000140080209e981 */ /* 0x000f6e000c1e1500 */
[----:B------:R-:W5:Y:S01]  /*0680*/  @!P5 LDG.E.U16 R12, desc[UR4][R2.64+0x180] ;  /* 0x00018004020cd981 */ /* 0x000f62000c1e1500 */
[----:B------:R-:W-:-:S02]  /*0690*/  MOV R4, 0xff800000 ;  /* 0xff80000000047802 */ /* 0x000fc40000000f00 */
[----:B------:R-:W-:Y:S02]  /*06a0*/  MOV R6, 0xff800000 ;  /* 0xff80000000067802 */ /* 0x000fe40000000f00 */
[----:B------:R-:W-:Y:S02]  /*06b0*/  MOV R74, 0xff800000 ;  /* 0xff800000004a7802 */ /* 0x000fe40000000f00 */
[----:B------:R-:W-:Y:S02]  /*06c0*/  MOV R76, 0xff800000 ;  /* 0xff800000004c7802 */ /* 0x000fe40000000f00 */
[----:B------:R-:W-:Y:S02]  /*06d0*/  MOV R78, 0xff800000 ;  /* 0xff800000004e7802 */ /* 0x000fe40000000f00 */
[----:B------:R-:W-:Y:S02]  /*06e0*/  MOV R80, 0xff800000 ;  /* 0xff80000000507802 */ /* 0x000fe40000000f00 */
[----:B--2---:R-:W-:-:S02]  /*06f0*/  @!P0 SHF.L.U32 R4, R13, 0x10, RZ ;  /* 0x000000100d048819 */ /* 0x004fc400000006ff */
[----:B------:R-:W-:Y:S02]  /*0700*/  MOV R13, 0xff800000 ;  /* 0xff800000000d7802 */ /* 0x000fe40000000f00 */
[----:B------:R-:W-:Y:S02]  /*0710*/  @!P0 FMNMX R13, R4, -INF , !PT ;  /* 0xff800000040d8809 */ /* 0x000fe40007800000 */
[----:B---3--:R-:W-:-:S04]  /*0720*/  @!P2 SHF.L.U32 R6, R0, 0x10, RZ ;  /* 0x000000100006a819 */ /* 0x008fc800000006ff */
[----:B------:R-:W-:Y:S02]  /*0730*/  @!P2 FMNMX R13, R13, R6, !PT ;  /* 0x000000060d0da209 */ /* 0x000fe40007800000 */
[----:B----4-:R-:W-:-:S04]  /*0740*/  @!P3 SHF.L.U32 R74, R5, 0x10, RZ ;  /* 0x00000010054ab819 */ /* 0x010fc800000006ff */
[----:B------:R-:W-:Y:S02]  /*0750*/  @!P3 FMNMX R13, R13, R74, !PT ;  /* 0x0000004a0d0db209 */ /* 0x000fe40007800000 */
[----:B------:R-:W-:Y:S02]  /*0760*/  ISETP.GE.U32.AND P3, PT, R50, UR44, PT ;  /* 0x0000002c32007c0c */ /* 0x000fe4000bf66070 */
[----:B-----5:R-:W-:Y:S02]  /*0770*/  @!P1 SHF.L.U32 R76, R7, 0x10, RZ ;  /* 0x00000010074c9819 */ /* 0x020fe400000006ff */
[----:B------:R-:W-:Y:S02]  /*0780*/  ISETP.GE.U32.AND P2, PT, R10, UR44, PT ;  /* 0x0000002c0a007c0c */ /* 0x000fe4000bf46070 */
[----:B------:R-:W-:Y:S02]  /*0790*/  ISETP.GE.AND.EX P3, PT, RZ, UR45, PT, P3 ;  /* 0x0000002dff007c0c */ /* 0x000fe4000bf66330 */
[----:B------:R-:W-:-:S02]  /*07a0*/  @!P1 FMNMX R13, R13, R76, !PT ;  /* 0x0000004c0d0d9209 */ /* 0x000fc40007800000 */
[----:B------:R-:W-:Y:S02]  /*07b0*/  ISETP.GE.U32.AND P1, PT, R11, UR44, PT ;  /* 0x0000002c0b007c0c */ /* 0x000fe4000bf26070 */
[----:B------:R-:W-:Y:S01]  /*07c0*/  ISETP.GE.AND.EX P2, PT, RZ, UR45, PT, P2 ;  /* 0x0000002dff007c0c */ /* 0x000fe2000bf46320 */
[----:B------:R-:W-:Y:S01]  /*07d0*/  IMAD.MOV.U32 R10, RZ, RZ, -0x800000 ;  /* 0xff800000ff0a7424 */ /* 0x000fe200078e00ff */
[----:B------:R-:W-:Y:S02]  /*07e0*/  @!P4 SHF.L.U32 R10, R8, 0x10, RZ ;  /* 0x00000010080ac819 */ /* 0x000fe400000006ff */
[----:B------:R-:W-:Y:S02]  /*07f0*/  ISETP.GE.AND.EX P1, PT, RZ, UR45, PT, P1 ;  /* 0x0000002dff007c0c */ /* 0x000fe4000bf26310 */
[----:B------:R-:W-:Y:S02]  /*0800*/  @!P4 FMNMX R13, R13, R10, !PT ;  /* 0x0000000a0d0dc209 */ /* 0x000fe40007800000 */
[----:B------:R-:W-:-:S02]  /*0810*/  ISETP.GE.U32.AND P4, PT, R14, UR44, PT ;  /* 0x0000002c0e007c0c */ /* 0x000fc4000bf86070 */
[C---:B------:R-:W-:Y:S02]  /*0820*/  @!P3 R2UR UR4, R42.reuse ;  /* 0x000000002a04b2ca */ /* 0x040fe400000e0000 */
[----:B------:R-:W-:Y:S02]  /*0830*/  @!P3 R2UR UR5, R43 ;  /* 0x000000002b05b2ca */ /* 0x000fe400000e0000 */
[----:B------:R-:W-:Y:S02]  /*0840*/  @!P6 SHF.L.U32 R78, R9, 0x10, RZ ;  /* 0x00000010094ee819 */ /* 0x000fe400000006ff */
[----:B------:R-:W-:Y:S02]  /*0850*/  ISETP.GE.AND.EX P4, PT, RZ, UR45, PT, P4 ;  /* 0x0000002dff007c0c */ /* 0x000fe4000bf86340 */
[----:B------:R-:W-:Y:S02]  /*0860*/  @!P2 R2UR UR6, R42 ;  /* 0x000000002a06a2ca */ /* 0x000fe400000e0000 */
[----:B------:R-:W-:-:S02]  /*0870*/  @!P2 R2UR UR7, R43 ;  /* 0x000000002b07a2ca */ /* 0x000fc400000e0000 */
[----:B------:R-:W-:Y:S02]  /*0880*/  @!P6 FMNMX R13, R13, R78, !PT ;  /* 0x0000004e0d0de209 */ /* 0x000fe40007800000 */
[----:B------:R-:W-:Y:S01]  /*0890*/  ISETP.GE.U32.AND P6, PT, R51, UR44, PT ;  /* 0x0000002c33007c0c */ /* 0x000fe2000bfc6070 */
[----:B------:R-:W2:Y:S01]  /*08a0*/  @!P3 LDG.E.U16 R11, desc[UR4][R2.64+0x1c0] ;  /* 0x0001c004020bb981 */ /* 0x000ea2000c1e1500 */
[----:B------:R-:W-:Y:S02]  /*08b0*/  @!P5 SHF.L.U32 R80, R12, 0x10, RZ ;  /* 0x000000100c50d819 */ /* 0x000fe400000006ff */
[----:B------:R-:W-:Y:S02]  /*08c0*/  @!P1 R2UR UR8, R42 ;  /* 0x000000002a0892ca */ /* 0x000fe400000e0000 */
[----:B------:R-:W-:Y:S02]  /*08d0*/  @!P1 R2UR UR9, R43 ;  /* 0x000000002b0992ca */ /* 0x000fe400000e0000 */
[----:B------:R-:W-:Y:S01]  /*08e0*/  ISETP.GE.AND.EX P6, PT, RZ, UR45, PT, P6 ;  /* 0x0000002dff007c0c */ /* 0x000fe2000bfc6360 */
[----:B------:R-:W3:Y:S01]  /*08f0*/  @!P2 LDG.E.U16 R0, desc[UR6][R2.64+0x200] ;  /* 0x000200060200a981 */ /* 0x000ee2000c1e1500 */
[----:B------:R-:W-:-:S02]  /*0900*/  @!P5 FMNMX R13, R13, R80, !PT ;  /* 0x000000500d0dd209 */ /* 0x000fc40007800000 */
[----:B------:R-:W-:Y:S02]  /*0910*/  ISETP.GE.U32.AND P5, PT, R52, UR44, PT ;  /* 0x0000002c34007c0c */ /* 0x000fe4000bfa6070 */
[C---:B------:R-:W-:Y:S02]  /*0920*/  @!P4 R2UR UR10, R42.reuse ;  /* 0x000000002a0ac2ca */ /* 0x040fe400000e0000 */
[----:B------:R-:W-:Y:S02]  /*0930*/  ISETP.GE.AND.EX P5, PT, RZ, UR45, PT, P5 ;  /* 0x0000002dff007c0c */ /* 0x000fe4000bfa6350 */
[C---:B------:R-:W-:Y:S01]  /*0940*/  @!P4 R2UR UR11, R43.reuse ;  /* 0x000000002b0bc2ca */ /* 0x040fe200000e0000 */
[----:B------:R-:W4:Y:S02]  /*0950*/  @!P1 LDG.E.U16 R5, desc[UR8][R2.64+0x240] ;  /* 0x0002400802059981 */ /* 0x000f24000c1e1500 */
[----:B------:R-:W-:Y:S02]  /*0960*/  @!P6 R2UR UR4, R42 ;  /* 0x000000002a04e2ca */ /* 0x000fe400000e0000 */
[----:B------:R-:W-:-:S06]  /*0970*/  @!P6 R2UR UR5, R43 ;  /* 0x000000002b05e2ca */ /* 0x000fcc00000e0000 */
[----:B------:R-:W-:Y:S02]  /*0980*/  @!P5 R2UR UR6, R42 ;  /* 0x000000002a06d2ca */ /* 0x000fe400000e0000 */
[----:B------:R-:W-:Y:S01]  /*0990*/  @!P5 R2UR UR7, R43 ;  /* 0x000000002b07d2ca */ /* 0x000fe200000e0000 */
[----:B------:R-:W5:Y:S04]  /*09a0*/  @!P4 LDG.E.U16 R7, desc[UR10][R2.64+0x280] ;  /* 0x0002800a0207c981 */ /* 0x000f68000c1e1500 */
[----:B------:R-:W5:Y:S08]  /*09b0*/  @!P6 LDG.E.U16 R8, desc[UR4][R2.64+0x2c0] ;  /* 0x0002c0040208e981 */ /* 0x000f70000c1e1500 */
[----:B------:R-:W5:Y:S01]  /*09c0*/  @!P5 LDG.E.U16 R9, desc[UR6][R2.64+0x300] ;  /* 0x000300060209d981 */ /* 0x000f62000c1e1500 */
[----:B------:R-:W-:-:S02]  /*09d0*/  MOV R82, 0xff800000 ;  /* 0xff80000000527802 */ /* 0x000fc40000000f00 */
[----:B------:R-:W-:Y:S02]  /*09e0*/  MOV R84, 0xff800000 ;  /* 0xff80000000547802 */ /* 0x000fe40000000f00 */
[----:B------:R-:W-:Y:S02]  /*09f0*/  MOV R86, 0xff800000 ;  /* 0xff80000000567802 */ /* 0x000fe40000000f00 */
[----:B------:R-:W-:Y:S02]  /*0a00*/  MOV R88, 0xff800000 ;  /* 0xff80000000587802 */ /* 0x000fe40000000f00 */
[----:B------:R-:W-:Y:S02]  /*0a10*/  MOV R90, 0xff800000 ;  /* 0xff800000005a7802 */ /* 0x000fe40000000f00 */
[----:B------:R-:W-:Y:S02]  /*0a20*/  MOV R92, 0xff800000 ;  /* 0xff800000005c7802 */ /* 0x000fe40000000f00 */
[----:B--2---:R-:W-:-:S04]  /*0a30*/  @!P3 SHF.L.U32 R82, R11, 0x10, RZ ;  /* 0x000000100b52b819 */ /* 0x004fc800000006ff */
[----:B------:R-:W-:Y:S02]  /*0a40*/  @!P3 FMNMX R13, R13, R82, !PT ;  /* 0x000000520d0db209 */ /* 0x000fe40007800000 */
[----:B------:R-:W-:Y:S02]  /*0a50*/  ISETP.GE.U32.AND P3, PT, R53, UR44, PT ;  /* 0x0000002c35007c0c */ /* 0x000fe4000bf66070 */
[----:B---3--:R-:W-:Y:S02]  /*0a60*/  @!P2 SHF.L.U32 R84, R0, 0x10, RZ ;  /* 0x000000100054a819 */ /* 0x008fe400000006ff */
[----:B------:R-:W-:Y:S02]  /*0a70*/  ISETP.GE.AND.EX P3, PT, RZ, UR45, PT, P3 ;  /* 0x0000002dff007c0c */ /* 0x000fe4000bf66330 */
[----:B------:R-:W-:Y:S02]  /*0a80*/  @!P2 FMNMX R13, R13, R84, !PT ;  /* 0x000000540d0da209 */ /* 0x000fe40007800000 */
[----:B------:R-:W-:-:S02]  /*0a90*/  ISETP.GE.U32.AND P2, PT, R54, UR44, PT ;  /* 0x0000002c36007c0c */ /* 0x000fc4000bf46070 */
[----:B----4-:R-:W-:-:S04]  /*0aa0*/  @!P1 SHF.L.U32 R86, R5, 0x10, RZ ;  /* 0x0000001005569819 */ /* 0x010fc800000006ff */
[----:B------:R-:W-:Y:S02]  /*0ab0*/  @!P1 FMNMX R13, R13, R86, !PT ;  /* 0x000000560d0d9209 */ /* 0x000fe40007800000 */
[----:B------:R-:W-:Y:S02]  /*0ac0*/  ISETP.GE.AND.EX P1, PT, RZ, UR45, PT, P2 ;  /* 0x0000002dff007c0c */ /* 0x000fe4000bf26320 */
[----:B------:R-:W-:-:S04]  /*0ad0*/  ISETP.GE.U32.AND P2, PT, R55, UR44, PT ;  /* 0x0000002c37007c0c */ /* 0x000fc8000bf46070 */
[----:B------:R-:W-:Y:S02]  /*0ae0*/  ISETP.GE.AND.EX P2, PT, RZ, UR45, PT, P2 ;  /* 0x0000002dff007c0c */ /* 0x000fe4000bf46320 */
[----:B-----5:R-:W-:Y:S02]  /*0af0*/  @!P4 SHF.L.U32 R88, R7, 0x10, RZ ;  /* 0x000000100758c819 */ /* 0x020fe400000006ff */
[----:B------:R-:W-:Y:S02]  /*0b00*/  @!P3 R2UR UR4, R42 ;  /* 0x000000002a04b2ca */ /* 0x000fe400000e0000 */
[----:B------:R-:W-:Y:S02]  /*0b10*/  @!P4 FMNMX R13, R13, R88, !PT ;  /* 0x000000580d0dc209 */ /* 0x000fe40007800000 */
[----:B------:R-:W-:Y:S02]  /*0b20*/  ISETP.GE.U32.AND P4, PT, R56, UR44, PT ;  /* 0x0000002c38007c0c */ /* 0x000fe4000bf86070 */
[----:B------:R-:W-:-:S02]  /*0b30*/  @!P3 R2UR UR5, R43 ;  /* 0x000000002b05b2ca */ /* 0x000fc400000e0000 */
[----:B------:R-:W-:Y:S02]  /*0b40*/  @!P6 SHF.L.U32 R90, R8, 0x10, RZ ;  /* 0x00000010085ae819 */ /* 0x000fe400000006ff */
[----:B------:R-:W-:Y:S02]  /*0b50*/  ISETP.GE.AND.EX P4, PT, RZ, UR45, PT, P4 ;  /* 0x0000002dff007c0c */ /* 0x000fe4000bf86340 */
[----:B------:R-:W-:Y:S02]  /*0b60*/  @!P1 R2UR UR6, R42 ;  /* 0x000000002a0692ca */ /* 0x000fe400000e0000 */
[----:B------:R-:W-:Y:S02]  /*0b70*/  @!P1 R2UR UR7, R43 ;  /* 0x000000002b0792ca */ /* 0x000fe400000e0000 */
[----:B------:R-:W-:Y:S02]  /*0b80*/  @!P6 FMNMX R13, R13, R90, !PT ;  /* 0x0000005a0d0de209 */ /* 0x000fe40007800000 */
[----:B------:R-:W-:Y:S01]  /*0b90*/  ISETP.GE.U32.AND P6, PT, R57, UR44, PT ;  /* 0x0000002c39007c0c */ /* 0x000fe2000bfc6070 */
[----:B------:R-:W2:Y:S01]  /*0ba0*/  @!P3 LDG.E.U16 R11, desc[UR4][R2.64+0x340] ;  /* 0x00034004020bb981 */ /* 0x000ea2000c1e1500 */
[----:B------:R-:W-:-:S02]  /*0bb0*/  @!P5 SHF.L.U32 R92, R9, 0x10, RZ ;  /* 0x00000010095cd819 */ /* 0x000fc400000006ff */
[----:B------:R-:W-:Y:S02]  /*0bc0*/  @!P2 R2UR UR8, R42 ;  /* 0x000000002a08a2ca */ /* 0x000fe400000e0000 */
[----:B------:R-:W-:Y:S02]  /*0bd0*/  @!P2 R2UR UR9, R43 ;  /* 0x000000002b09a2ca */ /* 0x000fe400000e0000 */
[----:B------:R-:W-:Y:S01]  /*0be0*/  ISETP.GE.AND.EX P6, PT, RZ, UR45, PT, P6 ;  /* 0x0000002dff007c0c */ /* 0x000fe2000bfc6360 */
[----:B------:R-:W3:Y:S01]  /*0bf0*/  @!P1 LDG.E.U16 R0, desc[UR6][R2.64+0x380] ;  /* 0x0003800602009981 */ /* 0x000ee2000c1e1500 */
[----:B------:R-:W-:Y:S02]  /*0c00*/  @!P5 FMNMX R13, R13, R92, !PT ;  /* 0x0000005c0d0dd209 */ /* 0x000fe40007800000 */
[----:B------:R-:W-:Y:S02]  /*0c10*/  ISETP.GE.U32.AND P5, PT, R58, UR44, PT ;  /* 0x0000002c3a007c0c */ /* 0x000fe4000bfa6070 */
[----:B------:R-:W-:-:S02]  /*0c20*/  @!P4 R2UR UR10, R42 ;  /* 0x000000002a0ac2ca */ /* 0x000fc400000e0000 */
        /* <DEDUP_REMOVED lines=22> */
[----:B------:R-:W-:Y:S02]  /*0d90*/  ISETP.GE.AND.EX P1, PT, RZ, UR45, PT, P1 ;  /* 0x0000002dff007c0c */ /* 0x000fe4000bf26310 */
[----:B------:R-:W-:Y:S02]  /*0da0*/  @!P2 FMNMX R13, R13, R70, !PT ;  /* 0x000000460d0da209 */ /* 0x000fe40007800000 */
[----:B------:R-:W-:-:S04]  /*0db0*/  ISETP.GE.U32.AND P2, PT, R60, UR44, PT ;  /* 0x0000002c3c007c0c */ /* 0x000fc8000bf46070 */
[----:B------:R-:W-:Y:S02]  /*0dc0*/  ISETP.GE.AND.EX P2, PT, RZ, UR45, PT, P2 ;  /* 0x0000002dff007c0c */ /* 0x000fe4000bf46320 */
[----:B-----5:R-:W-:Y:S02]  /*0dd0*/  @!P4 SHF.L.U32 R66, R7, 0x10, RZ ;  /* 0x000000100742c819 */ /* 0x020fe400000006ff */
[----:B------:R-:W-:Y:S02]  /*0de0*/  IADD3 R11, PT, PT, R44, 0x2c0, RZ ;  /* 0x000002c02c0b7810 */ /* 0x000fe40007ffe0ff */
[----:B------:R-:W-:Y:S02]  /*0df0*/  @!P4 FMNMX R13, R13, R66, !PT ;  /* 0x000000420d0dc209 */ /* 0x000fe40007800000 */
[----:B------:R-:W-:Y:S02]  /*0e00*/  ISETP.GE.U32.AND P4, PT, R61, UR44, PT ;  /* 0x0000002c3d007c0c */ /* 0x000fe4000bf86070 */
[----:B------:R-:W-:-:S02]  /*0e10*/  @!P6 SHF.L.U32 R38, R8, 0x10, RZ ;  /* 0x000000100826e819 */ /* 0x000fc400000006ff */
[----:B------:R-:W-:Y:S02]  /*0e20*/  IADD3 R0, PT, PT, R44, 0x2e0, RZ ;  /* 0x000002e02c007810 */ /* 0x000fe40007ffe0ff */
[----:B------:R-:W-:Y:S02]  /*0e30*/  ISETP.GE.U32.AND P3, PT, R11, UR44, PT ;  /* 0x0000002c0b007c0c */ /* 0x000fe4000bf66070 */
[----:B------:R-:W-:Y:S02]  /*0e40*/  ISETP.GE.AND.EX P4, PT, RZ, UR45, PT, P4 ;  /* 0x0000002dff007c0c */ /* 0x000fe4000bf86340 */
[----:B------:R-:W-:Y:S02]  /*0e50*/  @!P1 R2UR UR4, R42 ;  /* 0x000000002a0492ca */ /* 0x000fe400000e0000 */
[----:B------:R-:W-:Y:S02]  /*0e60*/  @!P1 R2UR UR5, R43 ;  /* 0x000000002b0592ca */ /* 0x000fe400000e0000 */
[----:B------:R-:W-:-:S02]  /*0e70*/  @!P6 FMNMX R13, R13, R38, !PT ;  /* 0x000000260d0de209 */ /* 0x000fc40007800000 */
[----:B------:R-:W-:Y:S02]  /*0e80*/  ISETP.GE.U32.AND P6, PT, R0, UR44, PT ;  /* 0x0000002c00007c0c */ /* 0x000fe4000bfc6070 */
[----:B------:R-:W-:Y:S02]  /*0e90*/  @!P5 SHF.L.U32 R40, R9, 0x10, RZ ;  /* 0x000000100928d819 */ /* 0x000fe400000006ff */
[----:B------:R-:W-:Y:S02]  /*0ea0*/  IADD3 R0, PT, PT, R44, 0x300, RZ ;  /* 0x000003002c007810 */ /* 0x000fe40007ffe0ff */
[----:B------:R-:W-:Y:S02]  /*0eb0*/  ISETP.GE.AND.EX P3, PT, RZ, UR45, PT, P3 ;  /* 0x0000002dff007c0c */ /* 0x000fe4000bf66330 */
[----:B------:R-:W-:Y:S01]  /*0ec0*/  @!P2 R2UR UR6, R42 ;  /* 0x000000002a06a2ca */ /* 0x000fe200000e0000 */
[----:B------:R-:W2:Y:S01]  /*0ed0*/  @!P1 LDG.E.U16 R11, desc[UR4][R2.64+0x4c0] ;  /* 0x0004c004020b9981 */ /* 0x000ea2000c1e1500 */
[----:B------:R-:W-:-:S02]  /*0ee0*/  @!P2 R2UR UR7, R43 ;  /* 0x000000002b07a2ca */ /* 0x000fc400000e0000 */
[----:B------:R-:W-:Y:S02]  /*0ef0*/  @!P5 FMNMX R13, R13, R40, !PT ;  /* 0x000000280d0dd209 */ /* 0x000fe40007800000 */
[----:B------:R-:W-:Y:S02]  /*0f00*/  ISETP.GE.AND.EX P6, PT, RZ, UR45, PT, P6 ;  /* 0x0000002dff007c0c */ /* 0x000fe4000bfc6360 */
[----:B------:R-:W-:Y:S02]  /*0f10*/  ISETP.GE.U32.AND P5, PT, R0, UR44, PT ;  /* 0x0000002c00007c0c */ /* 0x000fe4000bfa6070 */
[C---:B------:R-:W-:Y:S02]  /*0f20*/  @!P4 R2UR UR8, R42.reuse ;  /* 0x000000002a08c2ca */ /* 0x040fe400000e0000 */
[----:B------:R-:W-:Y:S02]  /*0f30*/  ISETP.GE.AND.EX P5, PT, RZ, UR45, PT, P5 ;  /* 0x0000002dff007c0c */ /* 0x000fe4000bfa6350 */
[----:B------:R-:W-:Y:S01]  /*0f40*/  @!P4 R2UR UR9, R43 ;  /* 0x000000002b09c2ca */ /* 0x000fe200000e0000 */
[----:B------:R-:W3:Y:S01]  /*0f50*/  @!P2 LDG.E.U16 R0, desc[UR6][R2.64+0x500] ;  /* 0x000500060200a981 */ /* 0x000ee2000c1e1500 */
[----:B------:R-:W-:-:S02]  /*0f60*/  @!P3 R2UR UR4, R42 ;  /* 0x000000002a04b2ca */ /* 0x000fc400000e0000 */
[C---:B------:R-:W-:Y:S02]  /*0f70*/  @!P3 R2UR UR5, R43.reuse ;  /* 0x000000002b05b2ca */ /* 0x040fe400000e0000 */
[----:B------:R-:W-:Y:S02]  /*0f80*/  @!P6 R2UR UR10, R42 ;  /* 0x000000002a0ae2ca */ /* 0x000fe400000e0000 */
[----:B------:R-:W-:-:S03]  /*0f90*/  @!P6 R2UR UR11, R43 ;  /* 0x000000002b0be2ca */ /* 0x000fc600000e0000 */
        /* <DEDUP_REMOVED lines=8> */
[----:B------:R-:W-:Y:S01]  /*1020*/  IMAD.MOV.U32 R32, RZ, RZ, -0x800000 ;  /* 0xff800000ff207424 */ /* 0x000fe200078e00ff */
[----:B------:R-:W-:Y:S02]  /*1030*/  MOV R26, 0xff800000 ;  /* 0xff800000001a7802 */ /* 0x000fe40000000f00 */
[----:B------:R-:W-:Y:S02]  /*1040*/  MOV R22, 0xff800000 ;  /* 0xff80000000167802 */ /* 0x000fe40000000f00 */
[----:B------:R-:W-:Y:S02]  /*1050*/  MOV R28, 0xff800000 ;  /* 0xff800000001c7802 */ /* 0x000fe40000000f00 */
[----:B--2---:R-:W-:Y:S02]  /*1060*/  @!P1 SHF.L.U32 R36, R11, 0x10, RZ ;  /* 0x000000100b249819 */ /* 0x004fe400000006ff */
[----:B------:R-:W-:-:S02]  /*1070*/  IADD3 R11, PT, PT, R44, 0x340, RZ ;  /* 0x000003402c0b7810 */ /* 0x000fc40007ffe0ff */
[----:B------:R-:W-:Y:S02]  /*1080*/  @!P1 FMNMX R13, R13, R36, !PT ;  /* 0x000000240d0d9209 */ /* 0x000fe40007800000 */
[----:B------:R-:W-:Y:S02]  /*1090*/  IADD3 R44, PT, PT, R44, 0x320, RZ ;  /* 0x000003202c2c7810 */ /* 0x000fe40007ffe0ff */
[----:B---3--:R-:W-:-:S04]  /*10a0*/  @!P2 SHF.L.U32 R34, R0, 0x10, RZ ;  /* 0x000000100022a819 */ /* 0x008fc800000006ff */
[----:B------:R-:W-:Y:S02]  /*10b0*/  @!P2 FMNMX R13, R13, R34, !PT ;  /* 0x000000220d0da209 */ /* 0x000fe40007800000 */
[----:B------:R-:W-:Y:S02]  /*10c0*/  ISETP.GE.U32.AND P2, PT, R44, UR44, PT ;  /* 0x0000002c2c007c0c */ /* 0x000fe4000bf46070 */
[----:B------:R-:W-:Y:S02]  /*10d0*/  ISETP.GE.U32.AND P1, PT, R11, UR44, PT ;  /* 0x0000002c0b007c0c */ /* 0x000fe4000bf26070 */
[----:B------:R-:W-:Y:S02]  /*10e0*/  ISETP.GE.AND.EX P2, PT, RZ, UR45, PT, P2 ;  /* 0x0000002dff007c0c */ /* 0x000fe4000bf46320 */
[----:B----4-:R-:W-:Y:S02]  /*10f0*/  @!P4 SHF.L.U32 R32, R5, 0x10, RZ ;  /* 0x000000100520c819 */ /* 0x010fe400000006ff */
[----:B------:R-:W-:-:S02]  /*1100*/  ISETP.GE.AND.EX P1, PT, RZ, UR45, PT, P1 ;  /* 0x0000002dff007c0c */ /* 0x000fc4000bf26310 */
[----:B-----5:R-:W-:Y:S02]  /*1110*/  @!P3 SHF.L.U32 R26, R7, 0x10, RZ ;  /* 0x00000010071ab819 */ /* 0x020fe400000006ff */
[----:B------:R-:W-:Y:S02]  /*1120*/  @!P4 FMNMX R13, R13, R32, !PT ;  /* 0x000000200d0dc209 */ /* 0x000fe40007800000 */
[----:B------:R-:W-:Y:S02]  /*1130*/  ISETP.GE.U32.AND P4, PT, R62, UR44, PT ;  /* 0x0000002c3e007c0c */ /* 0x000fe4000bf86070 */
        /* <DEDUP_REMOVED lines=32> */
[----:B------:R-:W0:Y:S01]  /*1340*/  S2R R44, SR_TID.X ;  /* 0x00000000002c7919 */ /* 0x000e220000002100 */
        /* <DEDUP_REMOVED lines=33> */
[----:B------:R-:W-:Y:S01]  /*1560*/  FADD R79, -R73, R4 ;  /* 0x00000004494f7221 */ /* 0x000fe20000000100 */
[-C--:B------:R-:W-:Y:S01]  /*1570*/  FFMA.SAT R6, R83, R12.reuse, 0.5 ;  /* 0x3f00000053067423 */ /* 0x080fe2000000200c */
[C---:B------:R-:W-:Y:S01]  /*1580*/  FADD R85, -R73.reuse, R76 ;  /* 0x0000004c49557221 */ /* 0x040fe20000000100 */
[C---:B------:R-:W-:Y:S01]  /*1590*/  FADD R89, -R73.reuse, R78 ;  /* 0x0000004e49597221 */ /* 0x040fe20000000100 */
[C---:B------:R-:W-:Y:S01]  /*15a0*/  FADD R91, -R73.reuse, R80 ;  /* 0x00000050495b7221 */ /* 0x040fe20000000100 */
        /* <DEDUP_REMOVED lines=25> */
[----:B------:R-:W-:Y:S01]  /*1740*/  FADD R8, R10, -12583039 ;  /* 0xcb40007f0a087421 */ /* 0x000fe20000000000 */
[-C--:B------:R-:W-:Y:S01]  /*1750*/  FFMA.SAT R0, R79, R12.reuse, 0.5 ;  /* 0x3f0000004f007423 */ /* 0x080fe2000000200c */
[-C--:B------:R-:W-:Y:S01]  /*1760*/  FFMA.SAT R4, R81, R12.reuse, 0.5 ;  /* 0x3f00000051047423 */ /* 0x080fe2000000200c */
[-C--:B------:R-:W-:Y:S01]  /*1770*/  FFMA.SAT R16, R87, R12.reuse, 0.5 ;  /* 0x3f00000057107423 */ /* 0x080fe2000000200c */
[C---:B------:R-:W-:Y:S01]  /*1780*/  FFMA R8, R83.reuse, 1.4426950216293334961, -R8 ;  /* 0x3fb8aa3b53087823 */ /* 0x040fe20000000808 */
[-C--:B------:R-:W-:Y:S01]  /*1790*/  FFMA.RM R0, R0, R11.reuse, 12582913 ;  /* 0x4b40000100007423 */ /* 0x080fe2000000400b */
[-C--:B------:R-:W-:Y:S01]  /*17a0*/  FFMA.RM R4, R4, R11.reuse, 12582913 ;  /* 0x4b40000104047423 */ /* 0x080fe2000000400b */
[-C--:B------:R-:W-:Y:S01]  /*17b0*/  FFMA.RM R16, R16, R11.reuse, 12582913 ;  /* 0x4b40000110107423 */ /* 0x080fe2000000400b */
[----:B------:R-:W-:Y:S01]  /*17c0*/  FFMA R83, R83, 1.925963033500011079e-08, R8 ;  /* 0x32a5706053537823 */ /* 0x000fe20000000008 */
[-C--:B------:R-:W-:Y:S01]  /*17d0*/  FFMA.SAT R8, R85, R12.reuse, 0.5 ;  /* 0x3f00000055087423 */ /* 0x080fe2000000200c */
[C---:B------:R-:W-:Y:S01]  /*17e0*/  FADD R2, R0.reuse, -12583039 ;  /* 0xcb40007f00027421 */ /* 0x040fe20000000000 */
[----:B------:R-:W-:Y:S01]  /*17f0*/  SHF.L.U32 R0, R0, 0x17, RZ ;  /* 0x0000001700007819 */ /* 0x000fe200000006ff */
[----:B------:R-:W-:Y:S01]  /*1800*/  FADD R6, R4, -12583039 ;  /* 0xcb40007f04067421 */ /* 0x000fe20000000000 */
[-C--:B------:R-:W-:Y:S01]  /*1810*/  FFMA.RM R14, R8, R11.reuse, 12582913 ;  /* 0x4b400001080e7423 */ /* 0x080fe2000000400b */
[----:B------:R-:W-:Y:S01]  /*1820*/  FFMA R2, R79, 1.4426950216293334961, -R2 ;  /* 0x3fb8aa3b4f027823 */ /* 0x000fe20000000802 */
[----:B------:R-:W-:Y:S01]  /*1830*/  FADD R18, R16, -12583039 ;  /* 0xcb40007f10127421 */ /* 0x000fe20000000000 */
[----:B------:R-:W-:Y:S01]  /*1840*/  FFMA R6, R81, 1.4426950216293334961, -R6 ;  /* 0x3fb8aa3b51067823 */ /* 0x000fe20000000806 */
[C---:B------:R-:W-:Y:S01]  /*1850*/  FADD R8, R14.reuse, -12583039 ;  /* 0xcb40007f0e087421 */ /* 0x040fe20000000000 */
[----:B------:R-:W-:Y:S01]  /*1860*/  FFMA R2, R79, 1.925963033500011079e-08, R2 ;  /* 0x32a570604f027823 */ /* 0x000fe20000000002 */
[----:B------:R-:W-:Y:S01]  /*1870*/  SHF.L.U32 R14, R14, 0x17, RZ ;  /* 0x000000170e0e7819 */ /* 0x000fe200000006ff */
[----:B------:R-:W-:Y:S01]  /*1880*/  FFMA R6, R81, 1.925963033500011079e-08, R6 ;  /* 0x32a5706051067823 */ /* 0x000fe20000000006 */
[----:B------:R-:W-:Y:S01]  /*1890*/  FFMA R8, R85, 1.4426950216293334961, -R8 ;  /* 0x3fb8aa3b55087823 */ /* 0x000fe20000000808 */
[----:B------:R0:W1:Y:S01]  /*18a0*/  MUFU.EX2 R79, R2 ;  /* 0x00000002004f7308 */ /* 0x0000620000000800 */
[----:B------:R-:W-:Y:S01]  /*18b0*/  FFMA R18, R87, 1.4426950216293334961, -R18 ;  /* 0x3fb8aa3b57127823 */ /* 0x000fe20000000812 */
[-C--:B------:R-:W-:Y:S01]  /*18c0*/  FFMA.SAT R36, R9, R12.reuse, 0.5 ;  /* 0x3f00000009247423 */ /* 0x080fe2000000200c */
[----:B------:R-:W-:Y:S01]  /*18d0*/  FFMA R85, R85, 1.925963033500011079e-08, R8 ;  /* 0x32a5706055557823 */ /* 0x000fe20000000008 */
[----:B------:R-:W-:Y:S01]  /*18e0*/  FFMA.SAT R8, R89, R12, 0.5 ;  /* 0x3f00000059087423 */ /* 0x000fe2000000200c */
[----:B------:R-:W-:Y:S01]  /*18f0*/  FFMA R18, R87, 1.925963033500011079e-08, R18 ;  /* 0x32a5706057127823 */ /* 0x000fe20000000012 */
[----:B------:R-:W-:-:S02]  /*1900*/  FFMA.RM R36, R36, R11, 12582913 ;  /* 0x4b40000124247423 */ /* 0x000fc4000000400b */
[-C--:B------:R-:W-:Y:S01]  /*1910*/  FFMA.RM R20, R8, R11.reuse, 12582913 ;  /* 0x4b40000108147423 */ /* 0x080fe2000000400b */
[-C--:B0-----:R-:W-:Y:S01]  /*1920*/  FFMA.SAT R2, R77, R12.reuse, 0.5 ;  /* 0x3f0000004d027423 */ /* 0x081fe2000000200c */
[----:B------:R-:W-:Y:S02]  /*1930*/  MUFU.EX2 R85, R85 ;  /* 0x0000005500557308 */ /* 0x000fe40000000800 */
[----:B------:R-:W-:Y:S01]  /*1940*/  FADD R8, R20, -12583039 ;  /* 0xcb40007f14087421 */ /* 0x000fe20000000000 */
[----:B------:R-:W-:Y:S01]  /*1950*/  FFMA.RM R26, R2, R11, 12582913 ;  /* 0x4b400001021a7423 */ /* 0x000fe2000000400b */
[----:B------:R-:W-:Y:S02]  /*1960*/  SHF.L.U32 R20, R20, 0x17, RZ ;  /* 0x0000001714147819 */ /* 0x000fe400000006ff */
[C---:B------:R-:W-:Y:S01]  /*1970*/  FFMA R8, R89.reuse, 1.4426950216293334961, -R8 ;  /* 0x3fb8aa3b59087823 */ /* 0x040fe20000000808 */
[----:B------:R-:W-:Y:S01]  /*1980*/  FADD R2, R26, -12583039 ;  /* 0xcb40007f1a027421 */ /* 0x000fe20000000000 */
[----:B------:R0:W2:Y:S02]  /*1990*/  MUFU.EX2 R81, R6 ;  /* 0x0000000600517308 */ /* 0x0000a40000000800 */
[----:B------:R-:W-:Y:S01]  /*19a0*/  FFMA R89, R89, 1.925963033500011079e-08, R8 ;  /* 0x32a5706059597823 */ /* 0x000fe20000000008 */
[----:B------:R-:W-:Y:S01]  /*19b0*/  FFMA.SAT R8, R91, R12, 0.5 ;  /* 0x3f0000005b087423 */ /* 0x000fe2000000200c */
[----:B------:R-:W-:-:S03]  /*19c0*/  FFMA R2, R77, 1.4426950216293334961, -R2 ;  /* 0x3fb8aa3b4d027823 */ /* 0x000fc60000000802 */
[----:B------:R-:W-:Y:S01]  /*19d0*/  FFMA.RM R22, R8, R11, 12582913 ;  /* 0x4b40000108167423 */ /* 0x000fe2000000400b */
[----:B-1----:R-:W-:Y:S01]  /*19e0*/  FMUL R8, R0, R79 ;  /* 0x0000004f00087220 */ /* 0x002fe20000400000 */
[----:B------:R-:W-:Y:S01]  /*19f0*/  SHF.L.U32 R0, R4, 0x17, RZ ;  /* 0x0000001704007819 */ /* 0x000fe200000006ff */
[-C--:B------:R-:W-:Y:S01]  /*1a00*/  FFMA.SAT R4, R3, R12.reuse, 0.5 ;  /* 0x3f00000003047423 */ /* 0x080fe2000000200c */
[----:B------:R-:W-:Y:S01]  /*1a10*/  FFMA R28, R77, 1.925963033500011079e-08, R2 ;  /* 0x32a570604d1c7823 */ /* 0x000fe20000000002 */
[----:B------:R-:W-:Y:S01]  /*1a20*/  SHF.L.U32 R2, R10, 0x17, RZ ;  /* 0x000000170a027819 */ /* 0x000fe200000006ff */
[----:B0-----:R-:W-:Y:S01]  /*1a30*/  FFMA.SAT R6, R5, R12, 0.5 ;  /* 0x3f00000005067423 */ /* 0x001fe2000000200c */
[----:B------:R-:W-:Y:S01]  /*1a40*/  FFMA.RM R10, R4, R11, 12582913 ;  /* 0x4b400001040a7423 */ /* 0x000fe2000000400b */
[----:B------:R-:W-:Y:S01]  /*1a50*/  MUFU.EX2 R89, R89 ;  /* 0x0000005900597308 */ /* 0x000fe20000000800 */
[----:B------:R-:W-:Y:S01]  /*1a60*/  FADD R24, R22, -12583039 ;  /* 0xcb40007f16187421 */ /* 0x000fe20000000000 */
[----:B--2---:R-:W-:Y:S01]  /*1a70*/  FMUL R0, R0, R81 ;  /* 0x0000005100007220 */ /* 0x004fe20000400000 */
[----:B------:R-:W-:-:S02]  /*1a80*/  FADD R4, R10, -12583039 ;  /* 0xcb40007f0a047421 */ /* 0x000fc40000000000 */
[----:B------:R-:W-:Y:S02]  /*1a90*/  FFMA R24, R91, 1.4426950216293334961, -R24 ;  /* 0x3fb8aa3b5b187823 */ /* 0x000fe40000000818 */
[----:B------:R-:W-:Y:S01]  /*1aa0*/  FFMA R4, R3, 1.4426950216293334961, -R4 ;  /* 0x3fb8aa3b03047823 */ /* 0x000fe20000000804 */
[----:B------:R-:W0:Y:S01]  /*1ab0*/  MUFU.EX2 R77, R18 ;  /* 0x00000012004d7308 */ /* 0x000e220000000800 */
[----:B------:R-:W-:Y:S02]  /*1ac0*/  FFMA R24, R91, 1.925963033500011079e-08, R24 ;  /* 0x32a570605b187823 */ /* 0x000fe40000000018 */
[----:B------:R-:W-:Y:S01]  /*1ad0*/  FFMA R30, R3, 1.925963033500011079e-08, R4 ;  /* 0x32a57060031e7823 */ /* 0x000fe20000000004 */
[----:B------:R-:W-:Y:S01]  /*1ae0*/  FFMA.SAT R4, R75, R12, 0.5 ;  /* 0x3f0000004b047423 */ /* 0x000fe2000000200c */
[----:B------:R-:W-:-:S03]  /*1af0*/  FMUL R3, R14, R85 ;  /* 0x000000550e037220 */ /* 0x000fc60000400000 */
[----:B------:R-:W-:Y:S01]  /*1b00*/  FFMA.RM R14, R4, R11, 12582913 ;  /* 0x4b400001040e7423 */ /* 0x000fe2000000400b */
[----:B------:R-:W-:Y:S03]  /*1b10*/  MUFU.EX2 R28, R28 ;  /* 0x0000001c001c7308 */ /* 0x000fe60000000800 */
[----:B------:R-:W-:-:S04]  /*1b20*/  FADD R4, R14, -12583039 ;  /* 0xcb40007f0e047421 */ /* 0x000fc80000000000 */
[C---:B------:R-:W-:Y:S01]  /*1b30*/  FFMA R4, R75.reuse, 1.4426950216293334961, -R4 ;  /* 0x3fb8aa3b4b047823 */ /* 0x040fe20000000804 */
[----:B------:R-:W-:Y:S03]  /*1b40*/  MUFU.EX2 R30, R30 ;  /* 0x0000001e001e7308 */ /* 0x000fe60000000800 */
[----:B------:R-:W-:Y:S01]  /*1b50*/  FFMA R32, R75, 1.925963033500011079e-08, R4 ;  /* 0x32a570604b207823 */ /* 0x000fe20000000004 */
[----:B------:R-:W-:Y:S01]  /*1b60*/  SHF.L.U32 R4, R16, 0x17, RZ ;  /* 0x0000001710047819 */ /* 0x000fe200000006ff */
[----:B------:R-:W-:-:S03]  /*1b70*/  FFMA.RM R16, R6, R11, 12582913 ;  /* 0x4b40000106107423 */ /* 0x000fc6000000400b */
[----:B------:R1:W-:Y:S01]  /*1b80*/  MUFU.EX2 R75, R24 ;  /* 0x00000018004b7308 */ /* 0x0003e20000000800 */
[C---:B------:R-:W-:Y:S01]  /*1b90*/  FADD R6, R16.reuse, -12583039 ;  /* 0xcb40007f10067421 */ /* 0x040fe20000000000 */
[----:B------:R-:W-:Y:S01]  /*1ba0*/  SHF.L.U32 R16, R16, 0x17, RZ ;  /* 0x0000001710107819 */ /* 0x000fe200000006ff */
[----:B0-----:R-:W-:Y:S02]  /*1bb0*/  FMUL R4, R4, R77 ;  /* 0x0000004d04047220 */ /* 0x001fe40000400000 */
[----:B------:R-:W-:-:S03]  /*1bc0*/  FFMA R6, R5, 1.4426950216293334961, -R6 ;  /* 0x3fb8aa3b05067823 */ /* 0x000fc60000000806 */
[----:B------:R-:W0:Y:S01]  /*1bd0*/  MUFU.EX2 R83, R83 ;  /* 0x0000005300537308 */ /* 0x000e220000000800 */
[----:B------:R-:W-:Y:S01]  /*1be0*/  FFMA R18, R5, 1.925963033500011079e-08, R6 ;  /* 0x32a5706005127823 */ /* 0x000fe20000000006 */
[-C--:B------:R-:W-:Y:S01]  /*1bf0*/  FFMA.SAT R6, R7, R12.reuse, 0.5 ;  /* 0x3f00000007067423 */ /* 0x080fe2000000200c */
[----:B------:R-:W-:Y:S01]  /*1c00*/  FMUL R5, R20, R89 ;  /* 0x0000005914057220 */ /* 0x000fe20000400000 */
[----:B-1----:R-:W-:Y:S02]  /*1c10*/  FFMA.SAT R24, R17, R12, 0.5 ;  /* 0x3f00000011187423 */ /* 0x002fe4000000200c */
[-C--:B------:R-:W-:Y:S02]  /*1c20*/  FFMA.RM R20, R6, R11.reuse, 12582913 ;  /* 0x4b40000106147423 */ /* 0x080fe4000000400b */
[----:B------:R-:W-:Y:S02]  /*1c30*/  FFMA.RM R24, R24, R11, 12582913 ;  /* 0x4b40000118187423 */ /* 0x000fe4000000400b */
[----:B------:R-:W-:-:S04]  /*1c40*/  FADD R6, R20, -12583039 ;  /* 0xcb40007f14067421 */ /* 0x000fc80000000000 */
[----:B------:R-:W-:Y:S01]  /*1c50*/  FFMA R6, R7, 1.4426950216293334961, -R6 ;  /* 0x3fb8aa3b07067823 */ /* 0x000fe20000000806 */
[----:B0-----:R-:W-:-:S03]  /*1c60*/  FMUL R2, R2, R83 ;  /* 0x0000005302027220 */ /* 0x001fc60000400000 */
[----:B------:R-:W-:Y:S01]  /*1c70*/  FFMA R34, R7, 1.925963033500011079e-08, R6 ;  /* 0x32a5706007227823 */ /* 0x000fe20000000006 */
[----:B------:R-:W-:Y:S01]  /*1c80*/  SHF.L.U32 R7, R26, 0x17, RZ ;  /* 0x000000171a077819 */ /* 0x000fe200000006ff */
[----:B------:R-:W-:Y:S01]  /*1c90*/  FADD R26, R24, -12583039 ;  /* 0xcb40007f181a7421 */ /* 0x000fe20000000000 */
[----:B------:R-:W-:Y:S01]  /*1ca0*/  SHF.L.U32 R6, R22, 0x17, RZ ;  /* 0x0000001716067819 */ /* 0x000fe200000006ff */
[----:B------:R-:W-:Y:S02]  /*1cb0*/  FADD R22, R36, -12583039 ;  /* 0xcb40007f24167421 */ /* 0x000fe40000000000 */
[----:B------:R-:W-:Y:S01]  /*1cc0*/  FFMA R26, R17, 1.4426950216293334961, -R26 ;  /* 0x3fb8aa3b111a7823 */ /* 0x000fe2000000081a */
[----:B------:R-:W-:Y:S01]  /*1cd0*/  MUFU.EX2 R34, R34 ;  /* 0x0000002200227308 */ /* 0x000fe20000000800 */
[----:B------:R-:W-:Y:S01]  /*1ce0*/  FFMA R22, R9, 1.4426950216293334961, -R22 ;  /* 0x3fb8aa3b09167823 */ /* 0x000fe20000000816 */
[----:B------:R-:W-:Y:S01]  /*1cf0*/  FMUL R7, R7, R28 ;  /* 0x0000001c07077220 */ /* 0x000fe20000400000 */
[----:B------:R-:W-:Y:S01]  /*1d00*/  FFMA R26, R17, 1.925963033500011079e-08, R26 ;  /* 0x32a57060111a7823 */ /* 0x000fe2000000001a */
[-C--:B------:R-:W-:Y:S01]  /*1d10*/  FFMA.SAT R28, R19, R12.reuse, 0.5 ;  /* 0x3f000000131c7423 */ /* 0x080fe2000000200c */
[----:B------:R-:W-:Y:S01]  /*1d20*/  FFMA R22, R9, 1.925963033500011079e-08, R22 ;  /* 0x32a5706009167823 */ /* 0x000fe20000000016 */
[----:B------:R-:W-:Y:S01]  /*1d30*/  SHF.L.U32 R9, R10, 0x17, RZ ;  /* 0x000000170a097819 */ /* 0x000fe200000006ff */
[----:B------:R-:W-:Y:S01]  /*1d40*/  FMUL R6, R6, R75 ;  /* 0x0000004b06067220 */ /* 0x000fe20000400000 */
[----:B------:R0:W1:Y:S01]  /*1d50*/  MUFU.EX2 R17, R32 ;  /* 0x0000002000117308 */ /* 0x0000620000000800 */
[----:B------:R-:W-:Y:S01]  /*1d60*/  SHF.L.U32 R10, R14, 0x17, RZ ;  /* 0x000000170e0a7819 */ /* 0x000fe200000006ff */
[----:B------:R-:W-:Y:S01]  /*1d70*/  FFMA.RM R28, R28, R11, 12582913 ;  /* 0x4b4000011c1c7423 */ /* 0x000fe2000000400b */
[----:B------:R-:W-:Y:S01]  /*1d80*/  FFMA.SAT R14, R21, R12, 0.5 ;  /* 0x3f000000150e7423 */ /* 0x000fe2000000200c */
[----:B------:R-:W-:-:S02]  /*1d90*/  FMUL R9, R9, R30 ;  /* 0x0000001e09097220 */ /* 0x000fc40000400000 */
[----:B------:R-:W-:Y:S01]  /*1da0*/  FADD R38, R28, -12583039 ;  /* 0xcb40007f1c267421 */ /* 0x000fe20000000000 */
[-C--:B------:R-:W-:Y:S01]  /*1db0*/  FFMA.RM R14, R14, R11.reuse, 12582913 ;  /* 0x4b4000010e0e7423 */ /* 0x080fe2000000400b */
[----:B------:R-:W-:Y:S01]  /*1dc0*/  MUFU.EX2 R26, R26 ;  /* 0x0000001a001a7308 */ /* 0x000fe20000000800 */
[----:B0-----:R-:W-:Y:S01]  /*1dd0*/  FFMA.SAT R32, R23, R12, 0.5 ;  /* 0x3f00000017207423 */ /* 0x001fe2000000200c */
[C---:B------:R-:W-:Y:S01]  /*1de0*/  FFMA R38, R19.reuse, 1.4426950216293334961, -R38 ;  /* 0x3fb8aa3b13267823 */ /* 0x040fe20000000826 */
[C---:B------:R-:W-:Y:S01]  /*1df0*/  FADD R30, R14.reuse, -12583039 ;  /* 0xcb40007f0e1e7421 */ /* 0x040fe20000000000 */
[----:B------:R-:W-:Y:S01]  /*1e00*/  SHF.L.U32 R14, R14, 0x17, RZ ;  /* 0x000000170e0e7819 */ /* 0x000fe200000006ff */
[----:B------:R-:W-:Y:S01]  /*1e10*/  FFMA.RM R32, R32, R11, 12582913 ;  /* 0x4b40000120207423 */ /* 0x000fe2000000400b */
[----:B------:R-:W-:Y:S01]  /*1e20*/  FFMA R38, R19, 1.925963033500011079e-08, R38 ;  /* 0x32a5706013267823 */ /* 0x000fe20000000026 */
[C---:B------:R-:W-:Y:S01]  /*1e30*/  FFMA R30, R21.reuse, 1.4426950216293334961, -R30 ;  /* 0x3fb8aa3b151e7823 */ /* 0x040fe2000000081e */
[----:B------:R0:W-:Y:S01]  /*1e40*/  MUFU.EX2 R19, R22 ;  /* 0x0000001600137308 */ /* 0x0001e20000000800 */
[----:B-1----:R-:W-:Y:S01]  /*1e50*/  FMUL R10, R10, R17 ;  /* 0x000000110a0a7220 */ /* 0x002fe20000400000 */
[----:B------:R-:W-:Y:S01]  /*1e60*/  FADD R40, R32, -12583039 ;  /* 0xcb40007f20287421 */ /* 0x000fe20000000000 */
[----:B------:R-:W-:-:S03]  /*1e70*/  FFMA R30, R21, 1.925963033500011079e-08, R30 ;  /* 0x32a57060151e7823 */ /* 0x000fc6000000001e */
[----:B------:R-:W-:Y:S02]  /*1e80*/  FFMA R40, R23, 1.4426950216293334961, -R40 ;  /* 0x3fb8aa3b17287823 */ /* 0x000fe40000000828 */
[----:B------:R1:W2:Y:S01]  /*1e90*/  MUFU.EX2 R17, R18 ;  /* 0x0000001200117308 */ /* 0x0002a20000000800 */
[----:B0-----:R-:W-:Y:S01]  /*1ea0*/  FFMA.SAT R22, R39, R12, 0.5 ;  /* 0x3f00000027167423 */ /* 0x001fe2000000200c */
[----:B------:R-:W-:-:S06]  /*1eb0*/  FFMA R40, R23, 1.925963033500011079e-08, R40 ;  /* 0x32a5706017287823 */ /* 0x000fcc0000000028 */
[----:B------:R-:W0:Y:S01]  /*1ec0*/  MUFU.EX2 R21, R38 ;  /* 0x0000002600157308 */ /* 0x000e220000000800 */
[----:B-1----:R-:W-:-:S07]  /*1ed0*/  FFMA.SAT R18, R33, R12, 0.5 ;  /* 0x3f00000021127423 */ /* 0x002fce000000200c */
[----:B------:R1:W3:Y:S01]  /*1ee0*/  MUFU.EX2 R23, R30 ;  /* 0x0000001e00177308 */ /* 0x0002e20000000800 */
[----:B--2---:R-:W-:Y:S01]  /*1ef0*/  FMUL R16, R16, R17 ;  /* 0x0000001110107220 */ /* 0x004fe20000400000 */
[----:B------:R-:W-:Y:S01]  /*1f00*/  SHF.L.U32 R17, R20, 0x17, RZ ;  /* 0x0000001714117819 */ /* 0x000fe200000006ff */
[----:B------:R-:W-:-:S04]  /*1f10*/  FFMA.SAT R20, R35, R12, 0.5 ;  /* 0x3f00000023147423 */ /* 0x000fc8000000200c */
[----:B------:R-:W-:Y:S01]  /*1f20*/  FMUL R17, R17, R34 ;  /* 0x0000002211117220 */ /* 0x000fe20000400000 */
[----:B------:R-:W-:Y:S01]  /*1f30*/  FFMA.RM R34, R18, R11, 12582913 ;  /* 0x4b40000112227423 */ /* 0x000fe2000000400b */
[----:B-1----:R-:W-:-:S03]  /*1f40*/  FFMA.SAT R30, R25, R12, 0.5 ;  /* 0x3f000000191e7423 */ /* 0x002fc6000000200c */
[----:B------:R-:W-:Y:S01]  /*1f50*/  FADD R18, R34, -12583039 ;  /* 0xcb40007f22127421 */ /* 0x000fe20000000000 */
[----:B------:R-:W-:-:S03]  /*1f60*/  FFMA.RM R30, R30, R11, 12582913 ;  /* 0x4b4000011e1e7423 */ /* 0x000fc6000000400b */
[----:B------:R-:W-:-:S04]  /*1f70*/  FFMA R18, R33, 1.4426950216293334961, -R18 ;  /* 0x3fb8aa3b21127823 */ /* 0x000fc80000000812 */
[----:B------:R-:W-:Y:S01]  /*1f80*/  FFMA R33, R33, 1.925963033500011079e-08, R18 ;  /* 0x32a5706021217823 */ /* 0x000fe20000000012 */
[----:B------:R-:W-:Y:S01]  /*1f90*/  SHF.L.U32 R18, R36, 0x17, RZ ;  /* 0x0000001724127819 */ /* 0x000fe200000006ff */
[----:B------:R-:W-:-:S04]  /*1fa0*/  FFMA.RM R36, R20, R11, 12582913 ;  /* 0x4b40000114247423 */ /* 0x000fc8000000400b */
[----:B------:R-:W-:Y:S01]  /*1fb0*/  FADD R20, R36, -12583039 ;  /* 0xcb40007f24147421 */ /* 0x000fe20000000000 */
[----:B------:R-:W-:Y:S01]  /*1fc0*/  FMUL R18, R18, R19 ;  /* 0x0000001312127220 */ /* 0x000fe20000400000 */
[----:B------:R-:W-:Y:S01]  /*1fd0*/  SHF.L.U32 R19, R24, 0x17, RZ ;  /* 0x0000001718137819 */ /* 0x000fe200000006ff */
[----:B------:R-:W-:Y:S01]  /*1fe0*/  FFMA.SAT R24, R71, R12, 0.5 ;  /* 0x3f00000047187423 */ /* 0x000fe2000000200c */
[----:B------:R-:W-:-:S03]  /*1ff0*/  FFMA R20, R35, 1.4426950216293334961, -R20 ;  /* 0x3fb8aa3b23147823 */ /* 0x000fc60000000814 */
[----:B------:R-:W-:Y:S01]  /*2000*/  FMUL R19, R19, R26 ;  /* 0x0000001a13137220 */ /* 0x000fe20000400000 */
[----:B------:R-:W-:Y:S01]  /*2010*/  FFMA R35, R35, 1.925963033500011079e-08, R20 ;  /* 0x32a5706023237823 */ /* 0x000fe20000000014 */
[----:B------:R-:W-:Y:S01]  /*2020*/  FFMA.SAT R20, R37, R12, 0.5 ;  /* 0x3f00000025147423 */ /* 0x000fe2000000200c */
[----:B------:R-:W-:-:S03]  /*2030*/  FFMA.RM R66, R24, R11, 12582913 ;  /* 0x4b40000118427423 */ /* 0x000fc6000000400b */
[----:B------:R-:W-:Y:S01]  /*2040*/  FFMA.RM R26, R20, R11, 12582913 ;  /* 0x4b400001141a7423 */ /* 0x000fe2000000400b */
[----:B------:R-:W-:Y:S01]  /*2050*/  FADD R24, R66, -12583039 ;  /* 0xcb40007f42187421 */ /* 0x000fe20000000000 */
[----:B------:R-:W-:Y:S02]  /*2060*/  MUFU.EX2 R35, R35 ;  /* 0x0000002300237308 */ /* 0x000fe40000000800 */
[C---:B------:R-:W-:Y:S01]  /*2070*/  FADD R20, R26.reuse, -12583039 ;  /* 0xcb40007f1a147421 */ /* 0x040fe20000000000 */
[----:B------:R-:W-:Y:S01]  /*2080*/  FFMA R24, R71, 1.4426950216293334961, -R24 ;  /* 0x3fb8aa3b47187823 */ /* 0x000fe20000000818 */
[----:B------:R-:W-:Y:S02]  /*2090*/  SHF.L.U32 R26, R26, 0x17, RZ ;  /* 0x000000171a1a7819 */ /* 0x000fe400000006ff */
[----:B------:R-:W-:Y:S01]  /*20a0*/  FFMA R20, R37, 1.4426950216293334961, -R20 ;  /* 0x3fb8aa3b25147823 */ /* 0x000fe20000000814 */
[----:B------:R-:W-:-:S03]  /*20b0*/  FFMA R71, R71, 1.925963033500011079e-08, R24 ;  /* 0x32a5706047477823 */ /* 0x000fc60000000018 */
[----:B------:R-:W-:Y:S01]  /*20c0*/  FFMA R37, R37, 1.925963033500011079e-08, R20 ;  /* 0x32a5706025257823 */ /* 0x000fe20000000014 */
[----:B------:R-:W-:Y:S01]  /*20d0*/  SHF.L.U32 R20, R28, 0x17, RZ ;  /* 0x000000171c147819 */ /* 0x000fe200000006ff */
[----:B------:R-:W-:Y:S01]  /*20e0*/  FFMA.RM R28, R22, R11, 12582913 ;  /* 0x4b400001161c7423 */ /* 0x000fe2000000400b */
[----:B------:R-:W-:Y:S03]  /*20f0*/  MUFU.EX2 R71, R71 ;  /* 0x0000004700477308 */ /* 0x000fe60000000800 */
[----:B0-----:R-:W-:Y:S01]  /*2100*/  FMUL R20, R20, R21 ;  /* 0x0000001514147220 */ /* 0x001fe20000400000 */
[----:B---3--:R-:W-:Y:S01]  /*2110*/  FMUL R21, R14, R23 ;  /* 0x000000170e157220 */ /* 0x008fe20000400000 */
[----:B------:R-:W-:Y:S01]  /*2120*/  FFMA.SAT R14, R67, R12, 0.5 ;  /* 0x3f000000430e7423 */ /* 0x000fe2000000200c */
[----:B------:R-:W-:Y:S02]  /*2130*/  FADD R22, R28, -12583039 ;  /* 0xcb40007f1c167421 */ /* 0x000fe40000000000 */
[----:B------:R0:W1:Y:S01]  /*2140*/  MUFU.EX2 R23, R40 ;  /* 0x0000002800177308 */ /* 0x0000620000000800 */
[----:B------:R-:W-:Y:S01]  /*2150*/  FFMA.RM R38, R14, R11, 12582913 ;  /* 0x4b4000010e267423 */ /* 0x000fe2000000400b */
[----:B------:R-:W-:-:S03]  /*2160*/  FFMA R22, R39, 1.4426950216293334961, -R22 ;  /* 0x3fb8aa3b27167823 */ /* 0x000fc60000000816 */
[----:B------:R-:W-:Y:S01]  /*2170*/  FADD R14, R38, -12583039 ;  /* 0xcb40007f260e7421 */ /* 0x000fe20000000000 */
[----:B------:R-:W-:Y:S01]  /*2180*/  FFMA R39, R39, 1.925963033500011079e-08, R22 ;  /* 0x32a5706027277823 */ /* 0x000fe20000000016 */
[----:B------:R-:W-:Y:S01]  /*2190*/  SHF.L.U32 R22, R32, 0x17, RZ ;  /* 0x0000001720167819 */ /* 0x000fe200000006ff */
[----:B------:R-:W-:Y:S01]  /*21a0*/  MUFU.EX2 R37, R37 ;  /* 0x0000002500257308 */ /* 0x000fe20000000800 */
[----:B------:R-:W-:Y:S01]  /*21b0*/  FFMA R14, R67, 1.4426950216293334961, -R14 ;  /* 0x3fb8aa3b430e7823 */ /* 0x000fe2000000080e */
[C---:B------:R-:W-:Y:S01]  /*21c0*/  FADD R32, R30.reuse, -12583039 ;  /* 0xcb40007f1e207421 */ /* 0x040fe20000000000 */
[----:B0-----:R-:W-:Y:S01]  /*21d0*/  FFMA.SAT R40, R13, R12, 0.5 ;  /* 0x3f0000000d287423 */ /* 0x001fe2000000200c */
[----:B------:R-:W-:Y:S01]  /*21e0*/  SHF.L.U32 R30, R30, 0x17, RZ ;  /* 0x000000171e1e7819 */ /* 0x000fe200000006ff */
[----:B------:R-:W-:Y:S01]  /*21f0*/  FFMA R67, R67, 1.925963033500011079e-08, R14 ;  /* 0x32a5706043437823 */ /* 0x000fe2000000000e */
[----:B------:R-:W-:Y:S02]  /*2200*/  FFMA R32, R25, 1.4426950216293334961, -R32 ;  /* 0x3fb8aa3b19207823 */ /* 0x000fe40000000820 */
[----:B------:R0:W2:Y:S01]  /*2210*/  MUFU.EX2 R14, R33 ;  /* 0x00000021000e7308 */ /* 0x0000a20000000800 */
[----:B-1----:R-:W-:Y:S01]  /*2220*/  FMUL R22, R22, R23 ;  /* 0x0000001716167220 */ /* 0x002fe20000400000 */
[----:B------:R-:W-:-:S06]  /*2230*/  SHF.L.U32 R23, R34, 0x17, RZ ;  /* 0x0000001722177819 */ /* 0x000fcc00000006ff */
[----:B------:R-:W-:Y:S01]  /*2240*/  MUFU.EX2 R34, R67 ;  /* 0x0000004300227308 */ /* 0x000fe20000000800 */
[----:B0-----:R-:W-:-:S07]  /*2250*/  FFMA.RM R33, R40, R11, 12582913 ;  /* 0x4b40000128217423 */ /* 0x001fce000000400b */
[----:B------:R-:W0:Y:S01]  /*2260*/  MUFU.EX2 R39, R39 ;  /* 0x0000002700277308 */ /* 0x000e220000000800 */
[----:B--2---:R-:W-:Y:S01]  /*2270*/  FMUL R23, R23, R14 ;  /* 0x0000000e17177220 */ /* 0x004fe20000400000 */
[----:B------:R-:W-:-:S04]  /*2280*/  FFMA.SAT R14, R69, R12, 0.5 ;  /* 0x3f000000450e7423 */ /* 0x000fc8000000200c */
[----:B------:R-:W-:-:S04]  /*2290*/  FFMA.RM R14, R14, R11, 12582913 ;  /* 0x4b4000010e0e7423 */ /* 0x000fc8000000400b */
[C---:B------:R-:W-:Y:S01]  /*22a0*/  FADD R24, R14.reuse, -12583039 ;  /* 0xcb40007f0e187421 */ /* 0x040fe20000000000 */
[----:B------:R-:W-:-:S03]  /*22b0*/  SHF.L.U32 R14, R14, 0x17, RZ ;  /* 0x000000170e0e7819 */ /* 0x000fc600000006ff */
[----:B------:R-:W-:-:S04]  /*22c0*/  FFMA R24, R69, 1.4426950216293334961, -R24 ;  /* 0x3fb8aa3b45187823 */ /* 0x000fc80000000818 */
[----:B------:R-:W-:Y:S01]  /*22d0*/  FFMA R69, R69, 1.925963033500011079e-08, R24 ;  /* 0x32a5706045457823 */ /* 0x000fe20000000018 */
[----:B------:R-:W-:-:S04]  /*22e0*/  IMAD.SHL.U32 R24, R36, 0x800000, RZ ;  /* 0x0080000024187824 */ /* 0x000fc800078e00ff */
[----:B------:R-:W-:Y:S01]  /*22f0*/  FMUL R24, R24, R35 ;  /* 0x0000002318187220 */ /* 0x000fe20000400000 */
[----:B------:R-:W-:Y:S01]  /*2300*/  FFMA R35, R25, 1.925963033500011079e-08, R32 ;  /* 0x32a5706019237823 */ /* 0x000fe20000000020 */
[----:B------:R-:W-:Y:S01]  /*2310*/  FFMA.SAT R32, R27, R12, 0.5 ;  /* 0x3f0000001b207423 */ /* 0x000fe2000000200c */
[----:B------:R-:W-:Y:S01]  /*2320*/  FMUL R25, R26, R37 ;  /* 0x000000251a197220 */ /* 0x000fe20000400000 */
[----:B------:R-:W-:Y:S02]  /*2330*/  MUFU.EX2 R69, R69 ;  /* 0x0000004500457308 */ /* 0x000fe40000000800 */
[----:B------:R-:W-:-:S04]  /*2340*/  FFMA.RM R32, R32, R11, 12582913 ;  /* 0x4b40000120207423 */ /* 0x000fc8000000400b */
[----:B------:R-:W-:Y:S02]  /*2350*/  FADD R26, R32, -12583039 ;  /* 0xcb40007f201a7421 */ /* 0x000fe40000000000 */
[----:B------:R-:W1:Y:S02]  /*2360*/  MUFU.EX2 R35, R35 ;  /* 0x0000002300237308 */ /* 0x000e640000000800 */
[----:B------:R-:W-:-:S04]  /*2370*/  FFMA R26, R27, 1.4426950216293334961, -R26 ;  /* 0x3fb8aa3b1b1a7823 */ /* 0x000fc8000000081a */
[----:B------:R-:W-:Y:S01]  /*2380*/  FFMA R36, R27, 1.925963033500011079e-08, R26 ;  /* 0x32a570601b247823 */ /* 0x000fe2000000001a */
[----:B------:R-:W-:Y:S01]  /*2390*/  SHF.L.U32 R26, R28, 0x17, RZ ;  /* 0x000000171c1a7819 */ /* 0x000fe200000006ff */
[----:B------:R-:W-:Y:S01]  /*23a0*/  FADD R28, R33, -12583039 ;  /* 0xcb40007f211c7421 */ /* 0x000fe20000000000 */
[----:B------:R-:W-:Y:S01]  /*23b0*/  SHF.L.U32 R27, R38, 0x17, RZ ;  /* 0x00000017261b7819 */ /* 0x000fe200000006ff */
[----:B------:R-:W-:Y:S02]  /*23c0*/  FFMA.SAT R38, R29, R12, 0.5 ;  /* 0x3f0000001d267423 */ /* 0x000fe4000000200c */
[----:B------:R-:W-:Y:S01]  /*23d0*/  FFMA R28, R13, 1.4426950216293334961, -R28 ;  /* 0x3fb8aa3b0d1c7823 */ /* 0x000fe2000000081c */
[----:B0-----:R-:W-:Y:S01]  /*23e0*/  FMUL R26, R26, R39 ;  /* 0x000000271a1a7220 */ /* 0x001fe20000400000 */
[----:B------:R-:W-:Y:S01]  /*23f0*/  FMUL R27, R27, R34 ;  /* 0x000000221b1b7220 */ /* 0x000fe20000400000 */
[----:B------:R-:W-:Y:S01]  /*2400*/  FFMA.RM R38, R38, R11, 12582913 ;  /* 0x4b40000126267423 */ /* 0x000fe2000000400b */
[----:B------:R-:W-:Y:S01]  /*2410*/  FFMA R13, R13, 1.925963033500011079e-08, R28 ;  /* 0x32a570600d0d7823 */ /* 0x000fe2000000001c */
[----:B------:R-:W-:Y:S01]  /*2420*/  FFMA.SAT R28, R15, R12, 0.5 ;  /* 0x3f0000000f1c7423 */ /* 0x000fe2000000200c */
[----:B------:R-:W0:Y:S01]  /*2430*/  MUFU.EX2 R36, R36 ;  /* 0x0000002400247308 */ /* 0x000e220000000800 */
[----:B------:R-:W-:Y:S01]  /*2440*/  FADD R40, R38, -12583039 ;  /* 0xcb40007f26287421 */ /* 0x000fe20000000000 */
[----:B-1----:R-:W-:Y:S01]  /*2450*/  FMUL R30, R30, R35 ;  /* 0x000000231e1e7220 */ /* 0x002fe20000400000 */
[----:B------:R-:W-:-:S02]  /*2460*/  FFMA.RM R34, R28, R11, 12582913 ;  /* 0x4b4000011c227423 */ /* 0x000fc4000000400b */
[C---:B------:R-:W-:Y:S02]  /*2470*/  FFMA R40, R29.reuse, 1.4426950216293334961, -R40 ;  /* 0x3fb8aa3b1d287823 */ /* 0x040fe40000000828 */
[----:B------:R-:W-:Y:S01]  /*2480*/  FADD R28, R34, -12583039 ;  /* 0xcb40007f221c7421 */ /* 0x000fe20000000000 */
[----:B------:R-:W1:Y:S01]  /*2490*/  MUFU.EX2 R13, R13 ;  /* 0x0000000d000d7308 */ /* 0x000e620000000800 */
[----:B------:R-:W-:Y:S01]  /*24a0*/  FFMA R40, R29, 1.925963033500011079e-08, R40 ;  /* 0x32a570601d287823 */ /* 0x000fe20000000028 */
[----:B------:R-:W-:Y:S01]  /*24b0*/  FMUL R29, R14, R69 ;  /* 0x000000450e1d7220 */ /* 0x000fe20000400000 */
[----:B------:R-:W-:-:S04]  /*24c0*/  FFMA R28, R15, 1.4426950216293334961, -R28 ;  /* 0x3fb8aa3b0f1c7823 */ /* 0x000fc8000000081c */
[----:B------:R-:W-:Y:S01]  /*24d0*/  FFMA R15, R15, 1.925963033500011079e-08, R28 ;  /* 0x32a570600f0f7823 */ /* 0x000fe2000000001c */
[----:B------:R-:W-:Y:S01]  /*24e0*/  SHF.L.U32 R28, R66, 0x17, RZ ;  /* 0x00000017421c7819 */ /* 0x000fe200000006ff */
[-C--:B------:R-:W-:Y:S01]  /*24f0*/  FFMA.SAT R66, R31, R12.reuse, 0.5 ;  /* 0x3f0000001f427423 */ /* 0x080fe2000000200c */
[----:B------:R-:W-:Y:S01]  /*2500*/  FFMA.SAT R12, R73, R12, 0.5 ;  /* 0x3f000000490c7423 */ /* 0x000fe2000000200c */
[----:B------:R-:W2:Y:S02]  /*2510*/  MUFU.EX2 R14, R15 ;  /* 0x0000000f000e7308 */ /* 0x000ea40000000800 */
[-C--:B------:R-:W-:Y:S01]  /*2520*/  FFMA.RM R66, R66, R11.reuse, 12582913 ;  /* 0x4b40000142427423 */ /* 0x080fe2000000400b */
[----:B------:R-:W-:Y:S01]  /*2530*/  FFMA.RM R39, R12, R11, 12582913 ;  /* 0x4b4000010c277423 */ /* 0x000fe2000000400b */
[----:B------:R-:W-:Y:S01]  /*2540*/  FADD R11, RZ, R8 ;  /* 0x00000008ff0b7221 */ /* 0x000fe20000000000 */
[----:B------:R-:W-:Y:S01]  /*2550*/  FMUL R28, R28, R71 ;  /* 0x000000471c1c7220 */ /* 0x000fe20000400000 */
[C---:B------:R-:W-:Y:S01]  /*2560*/  FADD R12, R66.reuse, -12583039 ;  /* 0xcb40007f420c7421 */ /* 0x040fe20000000000 */
[----:B------:R-:W-:Y:S01]  /*2570*/  SHF.L.U32 R66, R66, 0x17, RZ ;  /* 0x0000001742427819 */ /* 0x000fe200000006ff */
[----:B------:R-:W-:Y:S01]  /*2580*/  FADD R11, R11, R0 ;  /* 0x000000000b0b7221 */ /* 0x000fe20000000000 */
[----:B------:R-:W3:Y:S01]  /*2590*/  MUFU.EX2 R35, R40 ;  /* 0x0000002800237308 */ /* 0x000ee20000000800 */
[----:B------:R-:W-:-:S04]  /*25a0*/  FFMA R12, R31, 1.4426950216293334961, -R12 ;  /* 0x3fb8aa3b1f0c7823 */ /* 0x000fc8000000080c */
[----:B------:R-:W-:Y:S01]  /*25b0*/  FFMA R37, R31, 1.925963033500011079e-08, R12 ;  /* 0x32a570601f257823 */ /* 0x000fe2000000000c */
[----:B------:R-:W-:Y:S01]  /*25c0*/  FADD R12, R39, -12583039 ;  /* 0xcb40007f270c7421 */ /* 0x000fe20000000000 */
[----:B------:R-:W-:Y:S02]  /*25d0*/  SHF.L.U32 R31, R32, 0x17, RZ ;  /* 0x00000017201f7819 */ /* 0x000fe400000006ff */
[----:B------:R-:W-:Y:S01]  /*25e0*/  SHF.L.U32 R32, R33, 0x17, RZ ;  /* 0x0000001721207819 */ /* 0x000fe200000006ff */
[----:B------:R-:W-:Y:S01]  /*25f0*/  FFMA R12, R73, 1.4426950216293334961, -R12 ;  /* 0x3fb8aa3b490c7823 */ /* 0x000fe2000000080c */
[----:B------:R-:W4:Y:S01]  /*2600*/  MUFU.EX2 R37, R37 ;  /* 0x0000002500257308 */ /* 0x000f220000000800 */
[----:B0-----:R-:W-:Y:S01]  /*2610*/  FMUL R31, R31, R36 ;  /* 0x000000241f1f7220 */ /* 0x001fe20000400000 */
[----:B------:R-:W-:Y:S01]  /*2620*/  SHF.L.U32 R33, R34, 0x17, RZ ;  /* 0x0000001722217819 */ /* 0x000fe200000006ff */
[----:B------:R-:W-:Y:S01]  /*2630*/  FFMA R73, R73, 1.925963033500011079e-08, R12 ;  /* 0x32a5706049497823 */ /* 0x000fe2000000000c */
[----:B------:R-:W-:Y:S01]  /*2640*/  FADD R12, R11, R2 ;  /* 0x000000020b0c7221 */ /* 0x000fe20000000000 */
[----:B-1----:R-:W-:Y:S01]  /*2650*/  FMUL R32, R32, R13 ;  /* 0x0000000d20207220 */ /* 0x002fe20000400000 */
[----:B------:R-:W-:Y:S01]  /*2660*/  SHF.L.U32 R34, R38, 0x17, RZ ;  /* 0x0000001726227819 */ /* 0x000fe200000006ff */
[----:B--2---:R-:W-:Y:S01]  /*2670*/  FMUL R33, R33, R14 ;  /* 0x0000000e21217220 */ /* 0x004fe20000400000 */
[----:B------:R-:W-:Y:S01]  /*2680*/  FADD R11, R12, R3 ;  /* 0x000000030c0b7221 */ /* 0x000fe20000000000 */
[----:B------:R-:W0:Y:S01]  /*2690*/  MUFU.EX2 R73, R73 ;  /* 0x0000004900497308 */ /* 0x000e220000000800 */
[----:B------:R-:W-:Y:S01]  /*26a0*/  SHF.L.U32 R36, R39, 0x17, RZ ;  /* 0x0000001727247819 */ /* 0x000fe200000006ff */
[----:B---3--:R-:W-:Y:S01]  /*26b0*/  FMUL R34, R34, R35 ;  /* 0x0000002322227220 */ /* 0x008fe20000400000 */
[----:B------:R-:W-:-:S04]  /*26c0*/  FADD R12, R11, R4 ;  /* 0x000000040b0c7221 */ /* 0x000fc80000000000 */
[----:B------:R-:W-:Y:S01]  /*26d0*/  FADD R11, R12, R5 ;  /* 0x000000050c0b7221 */ /* 0x000fe20000000000 */
[----:B----4-:R-:W-:-:S03]  /*26e0*/  FMUL R35, R66, R37 ;  /* 0x0000002542237220 */ /* 0x010fc60000400000 */
[----:B------:R-:W-:-:S04]  /*26f0*/  FADD R12, R11, R6 ;  /* 0x000000060b0c7221 */ /* 0x000fc80000000000 */
[----:B------:R-:W-:Y:S01]  /*2700*/  FADD R12, R12, R7 ;  /* 0x000000070c0c7221 */ /* 0x000fe20000000000 */
[----:B0-----:R-:W-:-:S03]  /*2710*/  FMUL R36, R36, R73 ;  /* 0x0000004924247220 */ /* 0x001fc60000400000 */
        /* <DEDUP_REMOVED lines=32> */
.L_x_846:
        /* <DEDUP_REMOVED lines=11> */
[----:B0-----:R-:W-:Y:S05]  /*29d0*/  CALL.REL.NOINC `($__internal_12_$__cuda_sm3x_div_rn_noftz_f32_slowpath) ;  /* 0x0000003c00d07944 */ /* 0x001fea0003c00000 */
[----:B------:R-:W-:-:S07]  /*29e0*/  MOV R14, R39 ;  /* 0x00000027000e7202 */ /* 0x000fce0000000f00 */
.L_x_773:
[----:B------:R-:W-:Y:S05]  /*29f0*/  BSYNC.RECONVERGENT B3 ;  /* 0x0000000000037941 */ /* 0x000fea0003800200 */
.L_x_772:
        /* <DEDUP_REMOVED lines=11> */
[----:B0-----:R-:W-:Y:S05]  /*2ab0*/  CALL.REL.NOINC `($__internal_12_$__cuda_sm3x_div_rn_noftz_f32_slowpath) ;  /* 0x0000003c00987944 */ /* 0x001fea0003c00000 */
[----:B------:R-:W-:-:S07]  /*2ac0*/  MOV R15, R39 ;  /* 0x00000027000f7202 */ /* 0x000fce0000000f00 */
.L_x_775:
[----:B------:R-:W-:Y:S05]  /*2ad0*/  BSYNC.RECONVERGENT B3 ;  /* 0x0000000000037941 */ /* 0x000fea0003800200 */
.L_x_774:
        /* <DEDUP_REMOVED lines=13> */
.L_x_777:
[----:B------:R-:W-:Y:S05]  /*2bb0*/  BSYNC.RECONVERGENT B3 ;  /* 0x0000000000037941 */ /* 0x000fea0003800200 */
.L_x_776:
        /* <DEDUP_REMOVED lines=13> */
.L_x_779:
[----:B------:R-:W-:Y:S05]  /*2c90*/  BSYNC.RECONVERGENT B3 ;  /* 0x0000000000037941 */ /* 0x000fea0003800200 */
.L_x_778:
        /* <DEDUP_REMOVED lines=13> */
.L_x_781:
[----:B------:R-:W-:Y:S05]  /*2d70*/  BSYNC.RECONVERGENT B3 ;  /* 0x0000000000037941 */ /* 0x000fea0003800200 */
.L_x_780:
        /* <DEDUP_REMOVED lines=13> */
.L_x_783:
[----:B------:R-:W-:Y:S05]  /*2e50*/  BSYNC.RECONVERGENT B3 ;  /* 0x0000000000037941 */ /* 0x000fea0003800200 */
.L_x_782:
        /* <DEDUP_REMOVED lines=13> */
.L_x_785:
[----:B------:R-:W-:Y:S05]  /*2f30*/  BSYNC.RECONVERGENT B3 ;  /* 0x0000000000037941 */ /* 0x000fea0003800200 */
.L_x_784:
        /* <DEDUP_REMOVED lines=13> */
.L_x_787:
[----:B------:R-:W-:Y:S05]  /*3010*/  BSYNC.RECONVERGENT B3 ;  /* 0x0000000000037941 */ /* 0x000fea0003800200 */
.L_x_786:
        /* <DEDUP_REMOVED lines=13> */
.L_x_789:
[----:B------:R-:W-:Y:S05]  /*30f0*/  BSYNC.RECONVERGENT B3 ;  /* 0x0000000000037941 */ /* 0x000fea0003800200 */
.L_x_788:
        /* <DEDUP_REMOVED lines=13> */
.L_x_791:
[----:B------:R-:W-:Y:S05]  /*31d0*/  BSYNC.RECONVERGENT B3 ;  /* 0x0000000000037941 */ /* 0x000fea0003800200 */
.L_x_790:
        /* <DEDUP_REMOVED lines=13> */
.L_x_793:
[----:B------:R-:W-:Y:S05]  /*32b0*/  BSYNC.RECONVERGENT B3 ;  /* 0x0000000000037941 */ /* 0x000fea0003800200 */
.L_x_792:
        /* <DEDUP_REMOVED lines=13> */
.L_x_795:
[----:B------:R-:W-:Y:S05]  /*3390*/  BSYNC.RECONVERGENT B3 ;  /* 0x0000000000037941 */ /* 0x000fea0003800200 */
.L_x_794:
        /* <DEDUP_REMOVED lines=13> */
.L_x_797:
[----:B------:R-:W-:Y:S05]  /*3470*/  BSYNC.RECONVERGENT B3 ;  /* 0x0000000000037941 */ /* 0x000fea0003800200 */
.L_x_796:
        /* <DEDUP_REMOVED lines=13> */
.L_x_799:
[----:B------:R-:W-:Y:S05]  /*3550*/  BSYNC.RECONVERGENT B3 ;  /* 0x0000000000037941 */ /* 0x000fea0003800200 */
.L_x_798:
        /* <DEDUP_REMOVED lines=11> */
[----:B0-----:R-:W-:Y:S05]  /*3610*/  CALL.REL.NOINC `($__internal_12_$__cuda_sm3x_div_rn_noftz_f32_slowpath) ;  /* 0x0000003000c07944 */ /* 0x001fea0003c00000 */
[----:B------:R-:W-:-:S07]  /*3620*/  MOV R18, R39 ;  /* 0x0000002700127202 */ /* 0x000fce0000000f00 */
.L_x_801:
[----:B------:R-:W-:Y:S05]  /*3630*/  BSYNC.RECONVERGENT B3 ;  /* 0x0000000000037941 */ /* 0x000fea0003800200 */
.L_x_800:
        /* <DEDUP_REMOVED lines=13> */
.L_x_803:
[----:B------:R-:W-:Y:S05]  /*3710*/  BSYNC.RECONVERGENT B3 ;  /* 0x0000000000037941 */ /* 0x000fea0003800200 */
.L_x_802:
        /* <DEDUP_REMOVED lines=13> */
.L_x_805:
[----:B------:R-:W-:Y:S05]  /*37f0*/  BSYNC.RECONVERGENT B3 ;  /* 0x0000000000037941 */ /* 0x000fea0003800200 */
.L_x_804:
        /* <DEDUP_REMOVED lines=13> */
.L_x_807:
[----:B------:R-:W-:Y:S05]  /*38d0*/  BSYNC.RECONVERGENT B3 ;  /* 0x0000000000037941 */ /* 0x000fea0003800200 */
.L_x_806:
        /* <DEDUP_REMOVED lines=13> */
.L_x_809:
[----:B------:R-:W-:Y:S05]  /*39b0*/  BSYNC.RECONVERGENT B3 ;  /* 0x0000000000037941 */ /* 0x000fea0003800200 */
.L_x_808:
        /* <DEDUP_REMOVED lines=13> */
.L_x_811:
[----:B------:R-:W-:Y:S05]  /*3a90*/  BSYNC.RECONVERGENT B3 ;  /* 0x0000000000037941 */ /* 0x000fea0003800200 */
.L_x_810:
        /* <DEDUP_REMOVED lines=13> */
.L_x_813:
[----:B------:R-:W-:Y:S05]  /*3b70*/  BSYNC.RECONVERGENT B3 ;  /* 0x0000000000037941 */ /* 0x000fea0003800200 */
.L_x_812:
        /* <DEDUP_REMOVED lines=13> */
.L_x_815:
[----:B------:R-:W-:Y:S05]  /*3c50*/  BSYNC.RECONVERGENT B3 ;  /* 0x0000000000037941 */ /* 0x000fea0003800200 */
.L_x_814:
        /* <DEDUP_REMOVED lines=13> */
.L_x_817:
[----:B------:R-:W-:Y:S05]  /*3d30*/  BSYNC.RECONVERGENT B3 ;  /* 0x0000000000037941 */ /* 0x000fea0003800200 */
.L_x_816:
        /* <DEDUP_REMOVED lines=13> */
.L_x_819:
[----:B------:R-:W-:Y:S05]  /*3e10*/  BSYNC.RECONVERGENT B3 ;  /* 0x0000000000037941 */ /* 0x000fea0003800200 */
.L_x_818:
        /* <DEDUP_REMOVED lines=13> */
.L_x_821:
[----:B------:R-:W-:Y:S05]  /*3ef0*/  BSYNC.RECONVERGENT B3 ;  /* 0x0000000000037941 */ /* 0x000fea0003800200 */
.L_x_820:
        /* <DEDUP_REMOVED lines=13> */
.L_x_823:
[----:B------:R-:W-:Y:S05]  /*3fd0*/  BSYNC.RECONVERGENT B3 ;  /* 0x0000000000037941 */ /* 0x000fea0003800200 */
.L_x_822:
        /* <DEDUP_REMOVED lines=13> */
.L_x_825:
[----:B------:R-:W-:Y:S05]  /*40b0*/  BSYNC.RECONVERGENT B3 ;  /* 0x0000000000037941 */ /* 0x000fea0003800200 */
.L_x_824:
        /* <DEDUP_REMOVED lines=13> */
.L_x_827:
[----:B------:R-:W-:Y:S05]  /*4190*/  BSYNC.RECONVERGENT B3 ;  /* 0x0000000000037941 */ /* 0x000fea0003800200 */
.L_x_826:
        /* <DEDUP_REMOVED lines=13> */
.L_x_829:
[----:B------:R-:W-:Y:S05]  /*4270*/  BSYNC.RECONVERGENT B3 ;  /* 0x0000000000037941 */ /* 0x000fea0003800200 */
.L_x_828:
        /* <DEDUP_REMOVED lines=13> */
.L_x_831:
[----:B------:R-:W-:Y:S05]  /*4350*/  BSYNC.RECONVERGENT B3 ;  /* 0x0000000000037941 */ /* 0x000fea0003800200 */
.L_x_830:
        /* <DEDUP_REMOVED lines=13> */
.L_x_833:
[----:B------:R-:W-:Y:S05]  /*4430*/  BSYNC.RECONVERGENT B3 ;  /* 0x0000000000037941 */ /* 0x000fea0003800200 */
.L_x_832:
[----:B------:R-:W-:Y:S01]  /*4440*/  HFMA2 R13, -RZ, RZ, 0, 0 ;  /* 0x00000000ff0d7431 */ /* 0x000fe200000001ff */
[----:B------:R-:W-:Y:S01]  /*4450*/  ISETP.GE.U32.AND P6, PT, R46, UR44, PT ;  /* 0x0000002c2e007c0c */ /* 0x000fe2000bfc6070 */
[----:B------:R-:W-:Y:S01]  /*4460*/  IMAD R36, R45, UR38, RZ ;  /* 0x000000262d247c24 */ /* 0x000fe2000f8e02ff */
[----:B------:R-:W-:Y:S02]  /*4470*/  ISETP.GE.U32.AND P5, PT, R47, UR44, PT ;  /* 0x0000002c2f007c0c */ /* 0x000fe4000bfa6070 */
[----:B------:R-:W-:Y:S01]  /*4480*/  ISETP.GE.U32.AND P4, PT, R48, UR44, PT ;  /* 0x0000002c30007c0c */ /* 0x000fe2000bf86070 */
[C---:B------:R-:W-:Y:S01]  /*4490*/  IMAD R11, R41.reuse, UR39, R36 ;  /* 0x00000027290b7c24 */ /* 0x040fe2000f8e0224 */
[----:B------:R-:W-:Y:S02]  /*44a0*/  MOV R12, R44 ;  /* 0x0000002c000c7202 */ /* 0x000fe40000000f00 */
[----:B------:R-:W-:Y:S02]  /*44b0*/  ISETP.GE.AND.EX P6, PT, RZ, UR45, PT, P6 ;  /* 0x0000002dff007c0c */ /* 0x000fe4000bfc6360 */
[----:B------:R-:W-:Y:S01]  /*44c0*/  ISETP.GE.AND.EX P5, PT, RZ, UR45, PT, P5 ;  /* 0x0000002dff007c0c */ /* 0x000fe2000bfa6350 */
[----:B------:R-:W-:Y:S01]  /*44d0*/  IMAD.WIDE.U32 R34, R41, UR38, R12 ;  /* 0x0000002629227c25 */ /* 0x000fe2000f8e000c */
[----:B------:R-:W-:-:S02]  /*44e0*/  ISETP.GE.AND.EX P4, PT, RZ, UR45, PT, P4 ;  /* 0x0000002dff007c0c */ /* 0x000fc4000bf86340 */
[----:B------:R-:W-:Y:S02]  /*44f0*/  @!P0 R2UR UR4, R42 ;  /* 0x000000002a0482ca */ /* 0x000fe400000e0000 */
[----:B------:R-:W-:Y:S02]  /*4500*/  IADD3 R11, PT, PT, R35, R11, RZ ;  /* 0x0000000b230b7210 */ /* 0x000fe40007ffe0ff */
[----:B------:R-:W-:Y:S02]  /*4510*/  LEA R12, P1, R34, UR36, 0x1 ;  /* 0x00000024220c7c11 */ /* 0x000fe4000f8208ff */
[----:B------:R-:W-:Y:S02]  /*4520*/  @!P0 R2UR UR5, R43 ;  /* 0x000000002b0582ca */ /* 0x000fe400000e0000 */
[----:B------:R-:W-:Y:S02]  /*4530*/  ISETP.GE.U32.AND P3, PT, R50, UR44, PT ;  /* 0x0000002c32007c0c */ /* 0x000fe4000bf66070 */
[----:B------:R-:W-:-:S02]  /*4540*/  ISETP.GE.U32.AND P2, PT, R51, UR44, PT ;  /* 0x0000002c33007c0c */ /* 0x000fc4000bf46070 */
[----:B------:R-:W-:Y:S02]  /*4550*/  LEA.HI.X R13, R34, UR37, R11, 0x1, P1 ;  /* 0x00000025220d7c11 */ /* 0x000fe400088f0c0b */
[----:B------:R-:W-:Y:S02]  /*4560*/  ISETP.GE.U32.AND P1, PT, R49, UR44, PT ;  /* 0x0000002c31007c0c */ /* 0x000fe4000bf26070 */
[C---:B------:R-:W-:Y:S02]  /*4570*/  @!P6 R2UR UR6, R42.reuse ;  /* 0x000000002a06e2ca */ /* 0x040fe400000e0000 */
[C---:B------:R-:W-:Y:S02]  /*4580*/  @!P6 R2UR UR7, R43.reuse ;  /* 0x000000002b07e2ca */ /* 0x040fe400000e0000 */
[----:B------:R-:W-:Y:S02]  /*4590*/  @!P5 R2UR UR8, R42 ;  /* 0x000000002a08d2ca */ /* 0x000fe400000e0000 */
[----:B------:R-:W-:-:S02]  /*45a0*/  @!P5 R2UR UR9, R43 ;  /* 0x000000002b09d2ca */ /* 0x000fc400000e0000 */
[----:B------:R-:W-:Y:S02]  /*45b0*/  @!P4 R2UR UR10, R42 ;  /* 0x000000002a0ac2ca */ /* 0x000fe400000e0000 */
[----:B------:R-:W-:Y:S02]  /*45c0*/  @!P4 R2UR UR11, R43 ;  /* 0x000000002b0bc2ca */ /* 0x000fe400000e0000 */
[----:B------:R-:W-:Y:S02]  /*45d0*/  ISETP.GE.AND.EX P3, PT, RZ, UR45, PT, P3 ;  /* 0x0000002dff007c0c */ /* 0x000fe4000bf66330 */
[----:B------:R-:W-:Y:S02]  /*45e0*/  ISETP.GE.AND.EX P2, PT, RZ, UR45, PT, P2 ;  /* 0x0000002dff007c0c */ /* 0x000fe4000bf46320 */
[----:B------:R-:W-:Y:S02]  /*45f0*/  ISETP.GE.AND.EX P1, PT, RZ, UR45, PT, P1 ;  /* 0x0000002dff007c0c */ /* 0x000fe4000bf26310 */
[----:B------:R-:W-:-:S02]  /*4600*/  @!P0 F2FP.BF16.F32.PACK_AB R14, RZ, R14 ;  /* 0x0000000eff0e823e */ /* 0x000fc400000010ff */
[----:B------:R-:W-:Y:S02]  /*4610*/  @!P6 F2FP.BF16.F32.PACK_AB R2, RZ, R2 ;  /* 0x00000002ff02e23e */ /* 0x000fe400000010ff */
[----:B------:R-:W-:Y:S01]  /*4620*/  @!P5 F2FP.BF16.F32.PACK_AB R3, RZ, R3 ;  /* 0x00000003ff03d23e */ /* 0x000fe200000010ff */
[----:B------:R-:W-:Y:S01]  /*4630*/  @!P0 STG.E.U16 desc[UR4][R12.64], R14 ;  /* 0x0000000e0c008986 */ /* 0x000fe2000c101504 */
[----:B------:R-:W-:Y:S02]  /*4640*/  @!P4 F2FP.BF16.F32.PACK_AB R4, RZ, R4 ;  /* 0x00000004ff04c23e */ /* 0x000fe400000010ff */
[----:B------:R-:W-:Y:S01]  /*4650*/  ISETP.GE.U32.AND P0, PT, R53, UR44, PT ;  /* 0x0000002c35007c0c */ /* 0x000fe2000bf06070 */
[----:B------:R1:W-:Y:S01]  /*4660*/  @!P6 STG.E.U16 desc[UR6][R12.64+0xc0], R2 ;  /* 0x0000c0020c00e986 */ /* 0x0003e2000c101506 */
[C---:B------:R-:W-:Y:S02]  /*4670*/  @!P3 R2UR UR6, R42.reuse ;  /* 0x000000002a06b2ca */ /* 0x040fe400000e0000 */
[----:B------:R-:W-:Y:S01]  /*4680*/  @!P3 R2UR UR7, R43 ;  /* 0x000000002b07b2ca */ /* 0x000fe200000e0000 */
[----:B------:R2:W-:Y:S01]  /*4690*/  @!P5 STG.E.U16 desc[UR8][R12.64+0x100], R3 ;  /* 0x000100030c00d986 */ /* 0x0005e2000c101508 */
[----:B------:R-:W-:-:S02]  /*46a0*/  @!P2 R2UR UR8, R42 ;  /* 0x000000002a08a2ca */ /* 0x000fc400000e0000 */
[C---:B------:R-:W-:Y:S01]  /*46b0*/  @!P2 R2UR UR9, R43.reuse ;  /* 0x000000002b09a2ca */ /* 0x040fe200000e0000 */
[----:B------:R3:W-:Y:S01]  /*46c0*/  @!P4 STG.E.U16 desc[UR10][R12.64+0x140], R4 ;  /* 0x000140040c00c986 */ /* 0x0007e2000c10150a */
[----:B------:R-:W-:Y:S02]  /*46d0*/  ISETP.GE.U32.AND P4, PT, R52, UR44, PT ;  /* 0x0000002c34007c0c */ /* 0x000fe4000bf86070 */
[----:B------:R-:W-:Y:S02]  /*46e0*/  ISETP.GE.AND.EX P0, PT, RZ, UR45, PT, P0 ;  /* 0x0000002dff007c0c */ /* 0x000fe4000bf06300 */
[----:B------:R-:W-:Y:S02]  /*46f0*/  @!P1 R2UR UR4, R42 ;  /* 0x000000002a0492ca */ /* 0x000fe400000e0000 */
[----:B------:R-:W-:Y:S02]  /*4700*/  @!P1 R2UR UR5, R43 ;  /* 0x000000002b0592ca */ /* 0x000fe400000e0000 */
[----:B------:R-:W-:-:S02]  /*4710*/  ISETP.GE.U32.AND P5, PT, R55, UR44, PT ;  /* 0x0000002c37007c0c */ /* 0x000fc4000bfa6070 */
[----:B------:R-:W-:Y:S02]  /*4720*/  ISETP.GE.AND.EX P4, PT, RZ, UR45, PT, P4 ;  /* 0x0000002dff007c0c */ /* 0x000fe4000bf86340 */
[----:B------:R-:W-:Y:S02]  /*4730*/  @!P3 F2FP.BF16.F32.PACK_AB R37, RZ, R37 ;  /* 0x00000025ff25b23e */ /* 0x000fe400000010ff */
[----:B------:R-:W-:Y:S02]  /*4740*/  @!P2 F2FP.BF16.F32.PACK_AB R10, RZ, R10 ;  /* 0x0000000aff0aa23e */ /* 0x000fe400000010ff */
[----:B------:R-:W-:Y:S01]  /*4750*/  ISETP.GE.U32.AND P6, PT, R54, UR44, PT ;  /* 0x0000002c36007c0c */ /* 0x000fe2000bfc6070 */
[----:B------:R-:W-:Y:S01]  /*4760*/  @!P3 STG.E.U16 desc[UR6][R12.64+0x1c0], R37 ;  /* 0x0001c0250c00b986 */ /* 0x000fe2000c101506 */
[----:B------:R-:W-:Y:S02]  /*4770*/  ISETP.GE.AND.EX P5, PT, RZ, UR45, PT, P5 ;  /* 0x0000002dff007c0c */ /* 0x000fe4000bfa6350 */
[----:B------:R-:W-:Y:S01]  /*4780*/  @!P1 F2FP.BF16.F32.PACK_AB R5, RZ, R5 ;  /* 0x00000005ff05923e */ /* 0x000fe200000010ff */
[----:B------:R4:W-:Y:S01]  /*4790*/  @!P2 STG.E.U16 desc[UR8][R12.64+0x2c0], R10 ;  /* 0x0002c00a0c00a986 */ /* 0x0009e2000c101508 */
[----:B------:R-:W-:-:S02]  /*47a0*/  ISETP.GE.AND.EX P6, PT, RZ, UR45, PT, P6 ;  /* 0x0000002dff007c0c */ /* 0x000fc4000bfc6360 */
[----:B------:R-:W-:Y:S01]  /*47b0*/  ISETP.GE.U32.AND P2, PT, R56, UR44, PT ;  /* 0x0000002c38007c0c */ /* 0x000fe2000bf46070 */
[----:B------:R5:W-:Y:S01]  /*47c0*/  @!P1 STG.E.U16 desc[UR4][R12.64+0x180], R5 ;  /* 0x000180050c009986 */ /* 0x000be2000c101504 */
[C---:B------:R-:W-:Y:S02]  /*47d0*/  @!P0 R2UR UR6, R42.reuse ;  /* 0x000000002a0682ca */ /* 0x040fe400000e0000 */
[C---:B------:R-:W-:Y:S02]  /*47e0*/  @!P0 R2UR UR7, R43.reuse ;  /* 0x000000002b0782ca */ /* 0x040fe400000e0000 */
[----:B------:R-:W-:Y:S02]  /*47f0*/  @!P4 R2UR UR4, R42 ;  /* 0x000000002a04c2ca */ /* 0x000fe400000e0000 */
[----:B------:R-:W-:Y:S02]  /*4800*/  @!P4 R2UR UR5, R43 ;  /* 0x000000002b05c2ca */ /* 0x000fe400000e0000 */
[----:B------:R-:W-:-:S02]  /*4810*/  ISETP.GE.AND.EX P2, PT, RZ, UR45, PT, P2 ;  /* 0x0000002dff007c0c */ /* 0x000fc4000bf46320 */
[----:B------:R-:W-:Y:S02]  /*4820*/  ISETP.GE.U32.AND P1, PT, R57, UR44, PT ;  /* 0x0000002c39007c0c */ /* 0x000fe4000bf26070 */
[----:B------:R-:W-:Y:S02]  /*4830*/  @!P5 R2UR UR10, R42 ;  /* 0x000000002a0ad2ca */ /* 0x000fe400000e0000 */
[----:B------:R-:W-:Y:S02]  /*4840*/  @!P5 R2UR UR11, R43 ;  /* 0x000000002b0bd2ca */ /* 0x000fe400000e0000 */
[----:B------:R-:W-:Y:S02]  /*4850*/  @!P0 F2FP.BF16.F32.PACK_AB R17, RZ, R17 ;  /* 0x00000011ff11823e */ /* 0x000fe400000010ff */
[----:B------:R-:W-:Y:S02]  /*4860*/  ISETP.GE.U32.AND P3, PT, R58, UR44, PT ;  /* 0x0000002c3a007c0c */ /* 0x000fe4000bf66070 */
[----:B------:R-:W-:Y:S01]  /*4870*/  @!P4 F2FP.BF16.F32.PACK_AB R16, RZ, R16 ;  /* 0x00000010ff10c23e */ /* 0x000fe200000010ff */
[----:B------:R0:W-:Y:S01]  /*4880*/  @!P0 STG.E.U16 desc[UR6][R12.64+0x340], R17 ;  /* 0x000340110c008986 */ /* 0x0001e2000c101506 */
[----:B------:R-:W-:-:S02]  /*4890*/  @!P6 R2UR UR8, R42 ;  /* 0x000000002a08e2ca */ /* 0x000fc400000e0000 */
[----:B------:R-:W-:Y:S01]  /*48a0*/  @!P6 R2UR UR9, R43 ;  /* 0x000000002b09e2ca */ /* 0x000fe200000e0000 */
[----:B------:R0:W-:Y:S01]  /*48b0*/  @!P4 STG.E.U16 desc[UR4][R12.64+0x300], R16 ;  /* 0x000300100c00c986 */ /* 0x0001e2000c101504 */
[----:B------:R-:W-:Y:S02]  /*48c0*/  ISETP.GE.AND.EX P1, PT, RZ, UR45, PT, P1 ;  /* 0x0000002dff007c0c */ /* 0x000fe4000bf26310 */
[----:B------:R-:W-:Y:S02]  /*48d0*/  ISETP.GE.AND.EX P3, PT, RZ, UR45, PT, P3 ;  /* 0x0000002dff007c0c */ /* 0x000fe4000bf66330 */
[----:B------:R-:W-:Y:S02]  /*48e0*/  ISETP.GE.U32.AND P0, PT, R59, UR44, PT ;  /* 0x0000002c3b007c0c */ /* 0x000fe4000bf06070 */
[----:B------:R-:W-:Y:S02]  /*48f0*/  @!P5 F2FP.BF16.F32.PACK_AB R19, RZ, R19 ;  /* 0x00000013ff13d23e */ /* 0x000fe400000010ff */
[----:B------:R-:W-:-:S02]  /*4900*/  @!P2 R2UR UR4, R42 ;  /* 0x000000002a04a2ca */ /* 0x000fc400000e0000 */
[C---:B------:R-:W-:Y:S01]  /*4910*/  @!P2 R2UR UR5, R43.reuse ;  /* 0x000000002b05a2ca */ /* 0x040fe200000e0000 */
[----:B------:R0:W-:Y:S01]  /*4920*/  @!P5 STG.E.U16 desc[UR10][R12.64+0x3c0], R19 ;  /* 0x0003c0130c00d986 */ /* 0x0001e2000c10150a */
[----:B------:R-:W-:Y:S02]  /*4930*/  ISETP.GE.AND.EX P0, PT, RZ, UR45, PT, P0 ;  /* 0x0000002dff007c0c */ /* 0x000fe4000bf06300 */
[----:B------:R-:W-:Y:S02]  /*4940*/  @!P6 F2FP.BF16.F32.PACK_AB R18, RZ, R18 ;  /* 0x00000012ff12e23e */ /* 0x000fe400000010ff */
[----:B------:R-:W-:Y:S02]  /*4950*/  ISETP.GE.U32.AND P5, PT, R60, UR44, PT ;  /* 0x0000002c3c007c0c */ /* 0x000fe4000bfa6070 */
[----:B------:R-:W-:Y:S01]  /*4960*/  @!P1 R2UR UR6, R42 ;  /* 0x000000002a0692ca */ /* 0x000fe200000e0000 */
[----:B------:R0:W-:Y:S01]  /*4970*/  @!P6 STG.E.U16 desc[UR8][R12.64+0x380], R18 ;  /* 0x000380120c00e986 */ /* 0x0001e2000c101508 */
[----:B------:R-:W-:-:S02]  /*4980*/  @!P1 R2UR UR7, R43 ;  /* 0x000000002b0792ca */ /* 0x000fc400000e0000 */
[----:B------:R-:W-:Y:S02]  /*4990*/  @!P2 F2FP.BF16.F32.PACK_AB R20, RZ, R20 ;  /* 0x00000014ff14a23e */ /* 0x000fe400000010ff */
[----:B------:R-:W-:Y:S02]  /*49a0*/  @!P3 R2UR UR8, R42 ;  /* 0x000000002a08b2ca */ /* 0x000fe400000e0000 */
[----:B------:R-:W-:Y:S01]  /*49b0*/  @!P3 R2UR UR9, R43 ;  /* 0x000000002b09b2ca */ /* 0x000fe200000e0000 */
[----:B------:R0:W-:Y:S01]  /*49c0*/  @!P2 STG.E.U16 desc[UR4][R12.64+0x400], R20 ;  /* 0x000400140c00a986 */ /* 0x0001e2000c101504 */
[----:B------:R-:W-:Y:S02]  /*49d0*/  ISETP.GE.AND.EX P5, PT, RZ, UR45, PT, P5 ;  /* 0x0000002dff007c0c */ /* 0x000fe4000bfa6350 */
[----:B-1----:R-:W-:Y:S02]  /*49e0*/  IADD3 R2, PT, PT, R44, 0x2c0, RZ ;  /* 0x000002c02c027810 */ /* 0x002fe40007ffe0ff */
[----:B------:R-:W-:-:S02]  /*49f0*/  ISETP.GE.U32.AND P6, PT, R61, UR44, PT ;  /* 0x0000002c3d007c0c */ /* 0x000fc4000bfc6070 */
[----:B------:R-:W-:Y:S02]  /*4a00*/  ISETP.GE.U32.AND P4, PT, R2, UR44, PT ;  /* 0x0000002c02007c0c */ /* 0x000fe4000bf86070 */
[----:B------:R-:W-:Y:S02]  /*4a10*/  IADD3 R2, PT, PT, R44, 0x2e0, RZ ;  /* 0x000002e02c027810 */ /* 0x000fe40007ffe0ff */
[----:B------:R-:W-:Y:S02]  /*4a20*/  @!P0 R2UR UR4, R42 ;  /* 0x000000002a0482ca */ /* 0x000fe400000e0000 */
[----:B------:R-:W-:Y:S02]  /*4a30*/  @!P0 R2UR UR5, R43 ;  /* 0x000000002b0582ca */ /* 0x000fe400000e0000 */
[----:B------:R-:W-:Y:S02]  /*4a40*/  @!P1 F2FP.BF16.F32.PACK_AB R21, RZ, R21 ;  /* 0x00000015ff15923e */ /* 0x000fe400000010ff */
[----:B------:R-:W-:-:S02]  /*4a50*/  @!P3 F2FP.BF16.F32.PACK_AB R22, RZ, R22 ;  /* 0x00000016ff16b23e */ /* 0x000fc400000010ff */
[----:B------:R-:W-:Y:S01]  /*4a60*/  ISETP.GE.AND.EX P6, PT, RZ, UR45, PT, P6 ;  /* 0x0000002dff007c0c */ /* 0x000fe2000bfc6360 */
[----:B------:R0:W-:Y:S01]  /*4a70*/  @!P1 STG.E.U16 desc[UR6][R12.64+0x440], R21 ;  /* 0x000440150c009986 */ /* 0x0001e2000c101506 */
[----:B------:R-:W-:Y:S01]  /*4a80*/  ISETP.GE.U32.AND P2, PT, R2, UR44, PT ;  /* 0x0000002c02007c0c */ /* 0x000fe2000bf46070 */
[C---:B------:R-:W-:Y:S01]  /*4a90*/  VIADD R2, R44.reuse, 0x320 ;  /* 0x000003202c027836 */ /* 0x040fe20000000000 */
[----:B--2---:R-:W-:Y:S01]  /*4aa0*/  IADD3 R3, PT, PT, R44, 0x300, RZ ;  /* 0x000003002c037810 */ /* 0x004fe20007ffe0ff */
[----:B------:R0:W-:Y:S01]  /*4ab0*/  @!P3 STG.E.U16 desc[UR8][R12.64+0x480], R22 ;  /* 0x000480160c00b986 */ /* 0x0001e2000c101508 */
[----:B------:R-:W-:Y:S02]  /*4ac0*/  ISETP.GE.AND.EX P4, PT, RZ, UR45, PT, P4 ;  /* 0x0000002dff007c0c */ /* 0x000fe4000bf86340 */
[----:B------:R-:W-:Y:S02]  /*4ad0*/  @!P5 R2UR UR6, R42 ;  /* 0x000000002a06d2ca */ /* 0x000fe400000e0000 */
[----:B------:R-:W-:-:S02]  /*4ae0*/  @!P5 R2UR UR7, R43 ;  /* 0x000000002b07d2ca */ /* 0x000fc400000e0000 */
[----:B------:R-:W-:Y:S02]  /*4af0*/  @!P0 F2FP.BF16.F32.PACK_AB R23, RZ, R23 ;  /* 0x00000017ff17823e */ /* 0x000fe400000010ff */
[----:B------:R-:W-:Y:S02]  /*4b00*/  ISETP.GE.AND.EX P3, PT, RZ, UR45, PT, P2 ;  /* 0x0000002dff007c0c */ /* 0x000fe4000bf66320 */
[----:B------:R-:W-:Y:S01]  /*4b10*/  ISETP.GE.U32.AND P1, PT, R3, UR44, PT ;  /* 0x0000002c03007c0c */ /* 0x000fe2000bf26070 */
[----:B------:R0:W-:Y:S01]  /*4b20*/  @!P0 STG.E.U16 desc[UR4][R12.64+0x4c0], R23 ;  /* 0x0004c0170c008986 */ /* 0x0001e2000c101504 */
[----:B------:R-:W-:Y:S02]  /*4b30*/  IADD3 R3, PT, PT, R44, 0x340, RZ ;  /* 0x000003402c037810 */ /* 0x000fe40007ffe0ff */
[----:B------:R-:W-:Y:S02]  /*4b40*/  @!P5 F2FP.BF16.F32.PACK_AB R24, RZ, R24 ;  /* 0x00000018ff18d23e */ /* 0x000fe400000010ff */
[----:B------:R-:W-:-:S02]  /*4b50*/  ISETP.GE.U32.AND P0, PT, R3, UR44, PT ;  /* 0x0000002c03007c0c */ /* 0x000fc4000bf06070 */
[----:B------:R-:W-:Y:S01]  /*4b60*/  @!P6 R2UR UR8, R42 ;  /* 0x000000002a08e2ca */ /* 0x000fe200000e0000 */
[----:B------:R0:W-:Y:S01]  /*4b70*/  @!P5 STG.E.U16 desc[UR6][R12.64+0x500], R24 ;  /* 0x000500180c00d986 */ /* 0x0001e2000c101506 */
[C---:B------:R-:W-:Y:S02]  /*4b80*/  @!P6 R2UR UR9, R43.reuse ;  /* 0x000000002b09e2ca */ /* 0x040fe400000e0000 */
[----:B------:R-:W-:Y:S02]  /*4b90*/  ISETP.GE.U32.AND P2, PT, R2, UR44, PT ;  /* 0x0000002c02007c0c */ /* 0x000fe4000bf46070 */
[----:B------:R-:W-:Y:S02]  /*4ba0*/  @!P4 R2UR UR4, R42 ;  /* 0x000000002a04c2ca */ /* 0x000fe400000e0000 */
[----:B------:R-:W-:Y:S02]  /*4bb0*/  @!P4 R2UR UR5, R43 ;  /* 0x000000002b05c2ca */ /* 0x000fe400000e0000 */
[----:B------:R-:W-:-:S02]  /*4bc0*/  ISETP.GE.AND.EX P0, PT, RZ, UR45, PT, P0 ;  /* 0x0000002dff007c0c */ /* 0x000fc4000bf06300 */
[----:B------:R-:W-:Y:S02]  /*4bd0*/  ISETP.GE.AND.EX P1, PT, RZ, UR45, PT, P1 ;  /* 0x0000002dff007c0c */ /* 0x000fe4000bf26310 */
[----:B------:R-:W-:Y:S02]  /*4be0*/  @!P3 R2UR UR6, R42 ;  /* 0x000000002a06b2ca */ /* 0x000fe400000e0000 */
[----:B------:R-:W-:Y:S02]  /*4bf0*/  @!P3 R2UR UR7, R43 ;  /* 0x000000002b07b2ca */ /* 0x000fe400000e0000 */
[----:B------:R-:W-:Y:S02]  /*4c00*/  ISETP.GE.AND.EX P2, PT, RZ, UR45, PT, P2 ;  /* 0x0000002dff007c0c */ /* 0x000fe4000bf46320 */
[----:B------:R-:W-:Y:S02]  /*4c10*/  @!P6 F2FP.BF16.F32.PACK_AB R25, RZ, R25 ;  /* 0x00000019ff19e23e */ /* 0x000fe400000010ff */
[----:B------:R-:W-:-:S02]  /*4c20*/  @!P4 F2FP.BF16.F32.PACK_AB R26, RZ, R26 ;  /* 0x0000001aff1ac23e */ /* 0x000fc400000010ff */
[----:B------:R-:W-:Y:S01]  /*4c30*/  @!P3 F2FP.BF16.F32.PACK_AB R27, RZ, R27 ;  /* 0x0000001bff1bb23e */ /* 0x000fe200000010ff */
[----:B------:R0:W-:Y:S01]  /*4c40*/  @!P6 STG.E.U16 desc[UR8][R12.64+0x540], R25 ;  /* 0x000540190c00e986 */ /* 0x0001e2000c101508 */
[C---:B------:R-:W-:Y:S02]  /*4c50*/  @!P0 R2UR UR8, R42.reuse ;  /* 0x000000002a0882ca */ /* 0x040fe400000e0000 */
[C---:B------:R-:W-:Y:S01]  /*4c60*/  @!P0 R2UR UR9, R43.reuse ;  /* 0x000000002b0982ca */ /* 0x040fe200000e0000 */
[----:B------:R0:W-:Y:S01]  /*4c70*/  @!P4 STG.E.U16 desc[UR4][R12.64+0x580], R26 ;  /* 0x0005801a0c00c986 */ /* 0x0001e2000c101504 */
[C---:B------:R-:W-:Y:S02]  /*4c80*/  @!P1 R2UR UR4, R42.reuse ;  /* 0x000000002a0492ca */ /* 0x040fe400000e0000 */
[----:B------:R-:W-:Y:S01]  /*4c90*/  @!P1 R2UR UR5, R43 ;  /* 0x000000002b0592ca */ /* 0x000fe200000e0000 */
[----:B------:R0:W-:Y:S01]  /*4ca0*/  @!P3 STG.E.U16 desc[UR6][R12.64+0x5c0], R27 ;  /* 0x0005c01b0c00b986 */ /* 0x0001e2000c101506 */
[----:B------:R-:W-:-:S02]  /*4cb0*/  @!P2 R2UR UR6, R42 ;  /* 0x000000002a06a2ca */ /* 0x000fc400000e0000 */
[----:B------:R-:W-:Y:S02]  /*4cc0*/  @!P2 R2UR UR7, R43 ;  /* 0x000000002b07a2ca */ /* 0x000fe400000e0000 */
[----:B------:R-:W-:Y:S02]  /*4cd0*/  ISETP.GE.U32.AND P5, PT, R62, UR44, PT ;  /* 0x0000002c3e007c0c */ /* 0x000fe4000bfa6070 */
[----:B------:R-:W-:Y:S02]  /*4ce0*/  ISETP.GE.U32.AND P6, PT, R63, UR44, PT ;  /* 0x0000002c3f007c0c */ /* 0x000fe4000bfc6070 */
        /* <DEDUP_REMOVED lines=8> */
[C---:B------:R-:W-:Y:S01]  /*4d70*/  IADD3 R3, PT, PT, R44.reuse, 0x40, RZ ;  /* 0x000000402c037810 */ /* 0x040fe20007ffe0ff */
[----:B------:R-:W1:Y:S01]  /*4d80*/  LDCU UR4, c[0x0][0x370] ;  /* 0x00006e00ff0477ac */ /* 0x000e620008000800 */
[----:B---3--:R-:W1:Y:S01]  /*4d90*/  LDC R4, c[0x0][0x364] ;  /* 0x0000d900ff047b82 */ /* 0x008e620000000800 */
[----:B------:R0:W-:Y:S01]  /*4da0*/  @!P2 STG.E.U16 desc[UR6][R12.64+0x640], R29 ;  /* 0x0006401d0c00a986 */ /* 0x0001e2000c101506 */
[----:B------:R-:W-:Y:S02]  /*4db0*/  IADD3 R2, PT, PT, R44, 0x20, RZ ;  /* 0x000000202c027810 */ /* 0x000fe40007ffe0ff */
[----:B------:R-:W-:-:S02]  /*4dc0*/  ISETP.GE.U32.AND P2, PT, R3, UR44, PT ;  /* 0x0000002c03007c0c */ /* 0x000fc4000bf46070 */
[----:B------:R-:W-:Y:S02]  /*4dd0*/  ISETP.GE.AND.EX P0, PT, RZ, UR45, PT, P0 ;  /* 0x0000002dff007c0c */ /* 0x000fe4000bf06300 */
[----:B------:R-:W-:Y:S02]  /*4de0*/  ISETP.GE.U32.AND P3, PT, R64, UR44, PT ;  /* 0x0000002c40007c0c */ /* 0x000fe4000bf66070 */
[----:B------:R-:W-:Y:S02]  /*4df0*/  ISETP.GE.U32.AND P6, PT, R2, UR44, PT ;  /* 0x0000002c02007c0c */ /* 0x000fe4000bfc6070 */
        /* <DEDUP_REMOVED lines=9> */
[----:B------:R-:W-:Y:S01]  /*4e90*/  @!P0 R2UR UR14, R42 ;  /* 0x000000002a0e82ca */ /* 0x000fe200000e0000 */
[----:B------:R0:W-:Y:S01]  /*4ea0*/  @!P5 STG.E.U16 desc[UR10][R12.64+0x6c0], R32 ;  /* 0x0006c0200c00d986 */ /* 0x0001e2000c10150a */
[----:B------:R-:W-:Y:S02]  /*4eb0*/  @!P0 R2UR UR15, R43 ;  /* 0x000000002b0f82ca */ /* 0x000fe400000e0000 */
[C---:B----4-:R-:W-:Y:S01]  /*4ec0*/  IADD3 R10, PT, PT, R44.reuse, 0x100, RZ ;  /* 0x000001002c0a7810 */ /* 0x050fe20007ffe0ff */
[----:B------:R0:W-:Y:S01]  /*4ed0*/  @!P4 STG.E.U16 desc[UR12][R12.64+0x700], R31 ;  /* 0x0007001f0c00c986 */ /* 0x0001e2000c10150c */
[C---:B------:R-:W-:Y:S02]  /*4ee0*/  IADD3 R11, PT, PT, R44.reuse, 0x120, RZ ;  /* 0x000001202c0b7810 */ /* 0x040fe40007ffe0ff */
[----:B------:R-:W-:Y:S02]  /*4ef0*/  IADD3 R14, PT, PT, R44, 0x140, RZ ;  /* 0x000001402c0e7810 */ /* 0x000fe40007ffe0ff */
[----:B------:R-:W-:-:S02]  /*4f00*/  @!P2 F2FP.BF16.F32.PACK_AB R0, RZ, R0 ;  /* 0x00000000ff00a23e */ /* 0x000fc400000010ff */
[----:B------:R-:W-:Y:S02]  /*4f10*/  ISETP.GE.U32.AND P5, PT, R10, UR44, PT ;  /* 0x0000002c0a007c0c */ /* 0x000fe4000bfa6070 */
[----:B------:R-:W-:Y:S02]  /*4f20*/  ISETP.GE.U32.AND P4, PT, R11, UR44, PT ;  /* 0x0000002c0b007c0c */ /* 0x000fe4000bf86070 */
[----:B------:R-:W-:Y:S02]  /*4f30*/  ISETP.GE.U32.AND P1, PT, R14, UR44, PT ;  /* 0x0000002c0e007c0c */ /* 0x000fe4000bf26070 */
[C---:B------:R-:W-:Y:S02]  /*4f40*/  @!P3 R2UR UR8, R42.reuse ;  /* 0x000000002a08b2ca */ /* 0x040fe400000e0000 */
[----:B------:R-:W-:Y:S02]  /*4f50*/  @!P3 R2UR UR9, R43 ;  /* 0x000000002b09b2ca */ /* 0x000fe400000e0000 */
[----:B------:R-:W-:-:S02]  /*4f60*/  @!P6 R2UR UR6, R42 ;  /* 0x000000002a06e2ca */ /* 0x000fc400000e0000 */
[----:B------:R-:W-:Y:S02]  /*4f70*/  @!P6 R2UR UR7, R43 ;  /* 0x000000002b07e2ca */ /* 0x000fe400000e0000 */
[----:B-----5:R-:W-:Y:S01]  /*4f80*/  PRMT R5, R0, 0x7610, R5 ;  /* 0x0000761000057816 */ /* 0x020fe20000000005 */
[----:B-1----:R-:W-:Y:S01]  /*4f90*/  IMAD R0, R4, UR4, RZ ;  /* 0x0000000404007c24 */ /* 0x002fe2000f8e02ff */
        /* <DEDUP_REMOVED lines=30> */
.L_x_770:
[----:B------:R-:W-:Y:S05]  /*5180*/  EXIT ;  /* 0x000000000000794d */ /* 0x000fea0003800000 */
.L_x_771:
[----:B------:R-:W-:Y:S01]  /*5190*/  BSSY B1, `(.L_x_835) ;  /* 0x0000007000017945 */ /* 0x000fe20003800000 */
[----:B------:R-:W-:Y:S02]  /*51a0*/  MOV R12, 0x10 ;  /* 0x00000010000c7802 */ /* 0x000fe40000000f00 */
[----:B------:R-:W-:Y:S02]  /*51b0*/  MOV R11, 0x1f ;  /* 0x0000001f000b7802 */ /* 0x000fe40000000f00 */
[----:B------:R-:W-:-:S07]  /*51c0*/  MOV R15, 0xffffffff ;  /* 0xffffffff000f7802 */ /* 0x000fce0000000f00 */
[----:B------:R-:W-:Y:S05]  /*51d0*/  WARPSYNC.COLLECTIVE R15, `(.L_x_836) ;  /* 0x000000000f087348 */ /* 0x000fea0003c00000 */
[----:B------:R0:W1:Y:S02]  /*51e0*/  SHFL.BFLY P6, R14, R13, R12, R11 ;  /* 0x0c00000c0d0e7389 */ /* 0x00006400000c000b */
[----:B01----:R-:W-:Y:S05]  /*51f0*/  ENDCOLLECTIVE ;  /* 0x000000000000791b */ /* 0x003fea0003800000 */
.L_x_836:
[----:B------:R-:W-:Y:S05]  /*5200*/  BSYNC B1 ;  /* 0x0000000000017941 */ /* 0x000fea0003800000 */
.L_x_835:
        /* <DEDUP_REMOVED lines=8> */
.L_x_837:
[----:B------:R-:W-:Y:S01]  /*5290*/  HFMA2 R12, -RZ, RZ, 0, 2.384185791015625e-07 ;  /* 0x00000004ff0c7431 */ /* 0x000fe200000001ff */
[----:B------:R-:W-:-:S04]  /*52a0*/  FMNMX R0, R13, R14, !PT ;  /* 0x0000000e0d007209 */ /* 0x000fc80007800000 */
[----:B------:R-:W-:-:S07]  /*52b0*/  MOV R13, R0 ;  /* 0x00000000000d7202 */ /* 0x000fce0000000f00 */
[----:B------:R-:W-:Y:S05]  /*52c0*/  WARPSYNC.COLLECTIVE R15, `(.L_x_838) ;  /* 0x000000000f087348 */ /* 0x000fea0003c00000 */
[----:B------:R0:W1:Y:S02]  /*52d0*/  SHFL.BFLY P6, R14, R13, R12, R11 ;  /* 0x0c00000c0d0e7389 */ /* 0x00006400000c000b */
[----:B01----:R-:W-:Y:S05]  /*52e0*/  ENDCOLLECTIVE ;  /* 0x000000000000791b */ /* 0x003fea0003800000 */
.L_x_838:
[----:B------:R-:W-:Y:S01]  /*52f0*/  HFMA2 R12, -RZ, RZ, 0, 1.1920928955078125e-07 ;  /* 0x00000002ff0c7431 */ /* 0x000fe200000001ff */
[----:B------:R-:W-:-:S04]  /*5300*/  FMNMX R2, R0, R14, !PT ;  /* 0x0000000e00027209 */ /* 0x000fc80007800000 */
[----:B------:R-:W-:-:S07]  /*5310*/  MOV R13, R2 ;  /* 0x00000002000d7202 */ /* 0x000fce0000000f00 */
[----:B------:R-:W-:Y:S05]  /*5320*/  WARPSYNC.COLLECTIVE R15, `(.L_x_839) ;  /* 0x000000000f087348 */ /* 0x000fea0003c00000 */
[----:B------:R0:W1:Y:S02]  /*5330*/  SHFL.BFLY P6, R14, R13, R12, R11 ;  /* 0x0c00000c0d0e7389 */ /* 0x00006400000c000b */
[----:B01----:R-:W-:Y:S05]  /*5340*/  ENDCOLLECTIVE ;  /* 0x000000000000791b */ /* 0x003fea0003800000 */
.L_x_839:
[----:B------:R-:W-:Y:S01]  /*5350*/  HFMA2 R12, -RZ, RZ, 0, 5.9604644775390625e-08 ;  /* 0x00000001ff0c7431 */ /* 0x000fe200000001ff */
[----:B------:R-:W-:-:S04]  /*5360*/  FMNMX R3, R2, R14, !PT ;  /* 0x0000000e02037209 */ /* 0x000fc80007800000 */
[----:B------:R-:W-:-:S07]  /*5370*/  MOV R13, R3 ;  /* 0x00000003000d7202 */ /* 0x000fce0000000f00 */
[----:B------:R-:W-:Y:S05]  /*5380*/  WARPSYNC.COLLECTIVE R15, `(.L_x_840) ;  /* 0x000000000f087348 */ /* 0x000fea0003c00000 */
[----:B------:R0:W1:Y:S02]  /*5390*/  SHFL.BFLY P6, R14, R13, R12, R11 ;  /* 0x0c00000c0d0e7389 */ /* 0x00006400000c000b */
[----:B01----:R-:W-:Y:S05]  /*53a0*/  ENDCOLLECTIVE ;  /* 0x000000000000791b */ /* 0x003fea0003800000 */
.L_x_840:
        /* <DEDUP_REMOVED lines=271> */
[C---:B------:R-:W-:Y:S01]  /*64a0*/  FADD R11, R70.reuse, -12583039 ;  /* 0xcb40007f460b7421 */ /* 0x040fe20000000000 */
[----:B------:R-:W-:Y:S02]  /*64b0*/  SHF.L.U32 R36, R70, 0x17, RZ ;  /* 0x0000001746247819 */ /* 0x000fe400000006ff */
[C---:B------:R-:W-:Y:S01]  /*64c0*/  FFMA R14, R67.reuse, 1.4426950216293334961, -R14 ;  /* 0x3fb8aa3b430e7823 */ /* 0x040fe2000000080e */
[----:B------:R-:W-:Y:S01]  /*64d0*/  FFMA R11, R68, 1.4426950216293334961, -R11 ;  /* 0x3fb8aa3b440b7823 */ /* 0x000fe2000000080b */
[----:B------:R-:W-:Y:S02]  /*64e0*/  SHF.L.U32 R12, R12, 0x17, RZ ;  /* 0x000000170c0c7819 */ /* 0x000fe400000006ff */
[----:B------:R-:W-:Y:S01]  /*64f0*/  FFMA R14, R67, 1.925963033500011079e-08, R14 ;  /* 0x32a57060430e7823 */ /* 0x000fe2000000000e */
[----:B------:R-:W-:-:S03]  /*6500*/  FFMA R68, R68, 1.925963033500011079e-08, R11 ;  /* 0x32a5706044447823 */ /* 0x000fc6000000000b */
[----:B------:R-:W0:Y:S08]  /*6510*/  MUFU.EX2 R35, R14 ;  /* 0x0000000e00237308 */ /* 0x000e300000000800 */
[----:B------:R-:W1:Y:S01]  /*6520*/  MUFU.EX2 R11, R68 ;  /* 0x00000044000b7308 */ /* 0x000e620000000800 */
[----:B0-----:R-:W-:Y:S01]  /*6530*/  FMUL R35, R12, R35 ;  /* 0x000000230c237220 */ /* 0x001fe20000400000 */
[----:B-1----:R-:W-:Y:S01]  /*6540*/  FMUL R36, R36, R11 ;  /* 0x0000000b24247220 */ /* 0x002fe20000400000 */
        /* <DEDUP_REMOVED lines=31> */
[----:B------:R-:W-:-:S03]  /*6740*/  MOV R12, 0x10 ;  /* 0x00000010000c7802 */ /* 0x000fc60000000f00 */
[----:B------:R-:W-:-:S07]  /*6750*/  FADD R13, R13, R36 ;  /* 0x000000240d0d7221 */ /* 0x000fce0000000000 */
[----:B------:R-:W-:Y:S05]  /*6760*/  WARPSYNC.COLLECTIVE R15, `(.L_x_841) ;  /* 0x000000000f087348 */ /* 0x000fea0003c00000 */
[----:B------:R0:W1:Y:S02]  /*6770*/  SHFL.BFLY P6, R14, R13, R12, R11 ;  /* 0x0c00000c0d0e7389 */ /* 0x00006400000c000b */
[----:B01----:R-:W-:Y:S05]  /*6780*/  ENDCOLLECTIVE ;  /* 0x000000000000791b */ /* 0x003fea0003800000 */
.L_x_841:
[----:B------:R-:W-:Y:S02]  /*6790*/  HFMA2 R12, -RZ, RZ, 0, 4.76837158203125e-07 ;  /* 0x00000008ff0c7431 */ /* 0x000fe400000001ff */
[----:B------:R-:W-:-:S05]  /*67a0*/  FADD R37, R13, R14 ;  /* 0x0000000e0d257221 */ /* 0x000fca0000000000 */
[----:B------:R-:W-:-:S07]  /*67b0*/  MOV R13, R37 ;  /* 0x00000025000d7202 */ /* 0x000fce0000000f00 */
[----:B------:R-:W-:Y:S05]  /*67c0*/  WARPSYNC.COLLECTIVE R15, `(.L_x_842) ;  /* 0x000000000f087348 */ /* 0x000fea0003c00000 */
[----:B------:R0:W1:Y:S02]  /*67d0*/  SHFL.BFLY P6, R14, R13, R12, R11 ;  /* 0x0c00000c0d0e7389 */ /* 0x00006400000c000b */
[----:B01----:R-:W-:Y:S05]  /*67e0*/  ENDCOLLECTIVE ;  /* 0x000000000000791b */ /* 0x003fea0003800000 */
.L_x_842:
[----:B------:R-:W-:Y:S02]  /*67f0*/  HFMA2 R12, -RZ, RZ, 0, 2.384185791015625e-07 ;  /* 0x00000004ff0c7431 */ /* 0x000fe400000001ff */
[----:B------:R-:W-:-:S05]  /*6800*/  FADD R38, R37, R14 ;  /* 0x0000000e25267221 */ /* 0x000fca0000000000 */
[----:B------:R-:W-:-:S07]  /*6810*/  MOV R13, R38 ;  /* 0x00000026000d7202 */ /* 0x000fce0000000f00 */
[----:B------:R-:W-:Y:S05]  /*6820*/  WARPSYNC.COLLECTIVE R15, `(.L_x_843) ;  /* 0x000000000f087348 */ /* 0x000fea0003c00000 */
[----:B------:R0:W1:Y:S02]  /*6830*/  SHFL.BFLY P6, R14, R13, R12, R11 ;  /* 0x0c00000c0d0e7389 */ /* 0x00006400000c000b */
[----:B01----:R-:W-:Y:S05]  /*6840*/  ENDCOLLECTIVE ;  /* 0x000000000000791b */ /* 0x003fea0003800000 */
.L_x_843:
[----:B------:R-:W-:Y:S02]  /*6850*/  HFMA2 R12, -RZ, RZ, 0, 1.1920928955078125e-07 ;  /* 0x00000002ff0c7431 */ /* 0x000fe400000001ff */
[----:B------:R-:W-:-:S05]  /*6860*/  FADD R39, R38, R14 ;  /* 0x0000000e26277221 */ /* 0x000fca0000000000 */
[----:B------:R-:W-:-:S07]  /*6870*/  MOV R13, R39 ;  /* 0x00000027000d7202 */ /* 0x000fce0000000f00 */
[----:B------:R-:W-:Y:S05]  /*6880*/  WARPSYNC.COLLECTIVE R15, `(.L_x_844) ;  /* 0x000000000f087348 */ /* 0x000fea0003c00000 */
[----:B------:R0:W1:Y:S02]  /*6890*/  SHFL.BFLY P6, R14, R13, R12, R11 ;  /* 0x0c00000c0d0e7389 */ /* 0x00006400000c000b */
[----:B01----:R-:W-:Y:S05]  /*68a0*/  ENDCOLLECTIVE ;  /* 0x000000000000791b */ /* 0x003fea0003800000 */
.L_x_844:
[----:B------:R-:W-:Y:S02]  /*68b0*/  HFMA2 R12, -RZ, RZ, 0, 5.9604644775390625e-08 ;  /* 0x00000001ff0c7431 */ /* 0x000fe400000001ff */
[----:B------:R-:W-:-:S05]  /*68c0*/  FADD R40, R39, R14 ;  /* 0x0000000e27287221 */ /* 0x000fca0000000000 */
[----:B------:R-:W-:-:S07]  /*68d0*/  MOV R13, R40 ;  /* 0x00000028000d7202 */ /* 0x000fce0000000f00 */
[----:B------:R-:W-:Y:S05]  /*68e0*/  WARPSYNC.COLLECTIVE R15, `(.L_x_845) ;  /* 0x000000000f087348 */ /* 0x000fea0003c00000 */
[----:B------:R0:W1:Y:S02]  /*68f0*/  SHFL.BFLY P6, R14, R13, R12, R11 ;  /* 0x0c00000c0d0e7389 */ /* 0x00006400000c000b */
[----:B01----:R-:W-:Y:S05]  /*6900*/  ENDCOLLECTIVE ;  /* 0x000000000000791b */ /* 0x003fea0003800000 */
.L_x_845:
[----:B------:R-:W-:Y:S05]  /*6910*/  BRA `(.L_x_846) ;  /* 0xffffffc000007947 */ /* 0x000fea000383ffff */
        .weak           $__internal_12_$__cuda_sm3x_div_rn_noftz_f32_slowpath
        .type           $__internal_12_$__cuda_sm3x_div_rn_noftz_f32_slowpath,@function
        .size           $__internal_12_$__cuda_sm3x_div_rn_noftz_f32_slowpath,(.L_x_25464 - $__internal_12_$__cuda_sm3x_div_rn_noftz_f32_slowpath)
$__internal_12_$__cuda_sm3x_div_rn_noftz_f32_slowpath:
        /* <DEDUP_REMOVED lines=35> */
.L_x_848:
[----:B------:R-:W-:Y:S01]  /*6b50*/  LEA R40, R68, 0xc0800000, 0x17 ;  /* 0xc080000044287811 */ /* 0x000fe200078eb8ff */
[----:B------:R-:W-:Y:S03]  /*6b60*/  BSSY.RECONVERGENT B2, `(.L_x_853) ;  /* 0x0000036000027945 */ /* 0x000fe60003800200 */
[----:B------:R-:W-:Y:S02]  /*6b70*/  IADD3 R40, PT, PT, -R40, R13, RZ ;  /* 0x0000000d28287210 */ /* 0x000fe40007ffe1ff */
[----:B------:R-:W-:Y:S02]  /*6b80*/  IADD3 R13, PT, PT, R66, -0x7f, RZ ;  /* 0xffffff81420d7810 */ /* 0x000fe40007ffe0ff */
[----:B------:R-:W0:Y:S01]  /*6b90*/  MUFU.RCP R39, R40 ;  /* 0x0000002800277308 */ /* 0x000e220000001000 */
[----:B------:R-:W-:Y:S02]  /*6ba0*/  FADD.FTZ R67, -R40, -RZ ;  /* 0x800000ff28437221 */ /* 0x000fe40000010100 */
[C---:B------:R-:W-:Y:S01]  /*6bb0*/  IMAD R8, R13.reuse, -0x800000, R8 ;  /* 0xff8000000d087824 */ /* 0x040fe200078e0208 */
[----:B------:R-:W-:-:S04]  /*6bc0*/  IADD3 R13, PT, PT, R13, 0x7f, -R68 ;  /* 0x0000007f0d0d7810 */ /* 0x000fc80007ffe844 */
[----:B------:R-:W-:Y:S01]  /*6bd0*/  IADD3 R13, PT, PT, R13, R38, RZ ;  /* 0x000000260d0d7210 */ /* 0x000fe20007ffe0ff */
        /* <DEDUP_REMOVED lines=23> */
[C---:B------:R-:W-:Y:S02]  /*6d50*/  ISETP.NE.AND P3, PT, R67.reuse, RZ, PT ;  /* 0x000000ff4300720c */ /* 0x040fe40003f65270 */
        /* <DEDUP_REMOVED lines=18> */
.L_x_855:
[----:B------:R-:W-:-:S04]  /*6e80*/  LOP3.LUT R39, R39, 0x80000000, RZ, 0xc0, !PT ;  /* 0x8000000027277812 */ /* 0x000fc800078ec0ff */
[----:B------:R-:W-:Y:S01]  /*6e90*/  LOP3.LUT R39, R39, 0x7f800000, RZ, 0xfc, !PT ;  /* 0x7f80000027277812 */ /* 0x000fe200078efcff */
[----:B------:R-:W-:Y:S06]  /*6ea0*/  BRA `(.L_x_856) ;  /* 0x0000000000047947 */ /* 0x000fec0003800000 */
.L_x_854:
[----:B------:R-:W-:-:S07]  /*6eb0*/  LEA R39, R13, R39, 0x17 ;  /* 0x000000270d277211 */ /* 0x000fce00078eb8ff */
.L_x_856:
[----:B------:R-:W-:Y:S05]  /*6ec0*/  BSYNC.RECONVERGENT B2 ;  /* 0x0000000000027941 */ /* 0x000fea0003800200 */
.L_x_853:
[----:B------:R-:W-:Y:S05]  /*6ed0*/  BRA `(.L_x_857) ;  /* 0x0000000000207947 */ /* 0x000fea0003800000 */
.L_x_852:
[----:B------:R-:W-:-:S04]  /*6ee0*/  LOP3.LUT R8, R13, 0x80000000, R8, 0x48, !PT ;  /* 0x800000000d087812 */ /* 0x000fc800078e4808 */
[----:B------:R-:W-:Y:S01]  /*6ef0*/  LOP3.LUT R39, R8, 0x7f800000, RZ, 0xfc, !PT ;  /* 0x7f80000008277812 */ /* 0x000fe200078efcff */
[----:B------:R-:W-:Y:S06]  /*6f00*/  BRA `(.L_x_857) ;  /* 0x0000000000147947 */ /* 0x000fec0003800000 */
.L_x_851:
[----:B------:R-:W-:Y:S01]  /*6f10*/  LOP3.LUT R39, R13, 0x80000000, R8, 0x48, !PT ;  /* 0x800000000d277812 */ /* 0x000fe200078e4808 */
[----:B------:R-:W-:Y:S06]  /*6f20*/  BRA `(.L_x_857) ;  /* 0x00000000000c7947 */ /* 0x000fec0003800000 */
.L_x_850:
[----:B------:R-:W0:Y:S01]  /*6f30*/  MUFU.RSQ R39, -QNAN ;  /* 0xffc0000000277908 */ /* 0x000e220000001400 */
[----:B------:R-:W-:Y:S05]  /*6f40*/  BRA `(.L_x_857) ;  /* 0x0000000000047947 */ /* 0x000fea0003800000 */
.L_x_849:
[----:B------:R-:W-:-:S07]  /*6f50*/  FADD.FTZ R39, R8, R11 ;  /* 0x0000000b08277221 */ /* 0x000fce0000010000 */
.L_x_857:
[----:B------:R-:W-:Y:S05]  /*6f60*/  BSYNC.RECONVERGENT B1 ;  /* 0x0000000000017941 */ /* 0x000fea0003800200 */
.L_x_847:
[----:B------:R-:W-:-:S04]  /*6f70*/  HFMA2 R13, -RZ, RZ, 0, 0 ;  /* 0x00000000ff0d7431 */ /* 0x000fc800000001ff */
[----:B0-----:R-:W-:Y:S05]  /*6f80*/  RET.REL.NODEC R12 `(_Z15SoftmaxWarpImplI10DirectLoadI13__nv_bfloat16fE11DirectStoreIfS1_EfLi1ELi31ELi32ELi1ELb1EL9Algorithm0EEvT_T0_ll) ;  /* 0xffffff900c1c7950 */ /* 0x001fea0003c3ffff */
.L_x_858:
        /* <DEDUP_REMOVED lines=15> */
.L_x_25464:


//--------------------- .text._Z15SoftmaxWarpImplI10DirectLoadI13__nv_bfloat16fE11DirectStoreIfS1_EfLi1ELi31ELi32ELi1ELb0EL9Algorithm0EEvT_T0_ll --------------------------
	.section	.text._Z15SoftmaxWarpImplI10DirectLoadI13__nv_bfloat16fE11DirectStoreIfS1_EfLi1ELi31ELi32ELi1ELb0EL9Algorithm0EEvT_T0_ll,"ax",@progbits
	.align	128
        .global         _Z15SoftmaxWarpImplI10DirectLoadI13__nv_bfloat16fE11DirectStoreIfS1_EfLi1ELi31ELi32ELi1ELb0EL9Algorithm0EEvT_T0_ll
        .type           _Z15SoftmaxWarpImplI10DirectLoadI13__nv_bfloat16fE11DirectStoreIfS1_EfLi1ELi31ELi32ELi1ELb0EL9Algorithm0EEvT_T0_ll,@function
        .size           _Z15SoftmaxWarpImplI10DirectLoadI13__nv_bfloat16fE11DirectStoreIfS1_EfLi1ELi31ELi32ELi1ELb0EL9Algorithm0EEvT_T0_ll,(.L_x_25465 - _Z15SoftmaxWarpImplI10DirectLoadI13__nv_bfloat16fE11DirectStoreIfS1_EfLi1ELi31ELi32ELi1ELb0EL9Algorithm0EEvT_T0_ll)
        .other          _Z15SoftmaxWarpImplI10DirectLoadI13__nv_bfloat16fE11DirectStoreIfS1_EfLi1ELi31ELi32ELi1ELb0EL9Algorithm0EEvT_T0_ll,@"STO_CUDA_ENTRY STV_DEFAULT"
_Z15SoftmaxWarpImplI10DirectLoadI13__nv_bfloat16fE11DirectStoreIfS1_EfLi1ELi31ELi32ELi1ELb0EL9Algorithm0EEvT_T0_ll:
.text._Z15SoftmaxWarpImplI10DirectLoadI13__nv_bfloat16fE11DirectStoreIfS1_EfLi1ELi31ELi32ELi1ELb0EL9Algorithm0EEvT_T0_ll:
        /* <DEDUP_REMOVED lines=24> */
.L_x_859:
        /* <DEDUP_REMOVED lines=13> */
.L_x_923:
[----:B------:R-:W-:Y:S01]  /*0250*/  MOV R47, RZ ;  /* 0x000000ff002f7202 */ /* 0x000fe20000000f00 */
[----:B----4-:R-:W-:Y:S01]  /*0260*/  IMAD R3, R43, UR38, RZ ;  /* 0x000000262b037c24 */ /* 0x010fe2000f8e02ff */
[----:B--2---:R-:W-:Y:S02]  /*0270*/  R2UR UR4, R38 ;  /* 0x00000000260472ca */ /* 0x004fe400000e0000 */
[C---:B------:R-:W-:Y:S01]  /*0280*/  R2UR UR5, R39.reuse ;  /* 0x00000000270572ca */ /* 0x040fe200000e0000 */
[----:B-1----:R-:W-:Y:S01]  /*0290*/  IMAD.WIDE.U32 R4, R44, UR38, R46 ;  /* 0x000000262c047c25 */ /* 0x002fe2000f8e002e */
[----:B------:R-:W-:Y:S02]  /*02a0*/  R2UR UR6, R38 ;  /* 0x00000000260672ca */ /* 0x000fe400000e0000 */
[----:B------:R-:W-:Y:S01]  /*02b0*/  R2UR UR7, R39 ;  /* 0x00000000270772ca */ /* 0x000fe200000e0000 */
[----:B------:R-:W-:Y:S01]  /*02c0*/  IMAD R3, R44, UR39, R3 ;  /* 0x000000272c037c24 */ /* 0x000fe2000f8e0203 */
[----:B------:R-:W-:-:S02]  /*02d0*/  LEA R2, P0, R4, UR36, 0x1 ;  /* 0x0000002404027c11 */ /* 0x000fc4000f8008ff */
[C---:B------:R-:W-:Y:S02]  /*02e0*/  R2UR UR8, R38.reuse ;  /* 0x00000000260872ca */ /* 0x040fe400000e0000 */
[----:B------:R-:W-:Y:S02]  /*02f0*/  IADD3 R3, PT, PT, R5, R3, RZ ;  /* 0x0000000305037210 */ /* 0x000fe40007ffe0ff */
[C---:B------:R-:W-:Y:S02]  /*0300*/  R2UR UR9, R39.reuse ;  /* 0x00000000270972ca */ /* 0x040fe400000e0000 */
[----:B------:R-:W-:Y:S02]  /*0310*/  R2UR UR10, R38 ;  /* 0x00000000260a72ca */ /* 0x000fe400000e0000 */
        /* <DEDUP_REMOVED lines=89> */
[----:B------:R-:W-:-:S04]  /*08b0*/  FMNMX3 R0, R0, R26, R31, !PT ;  /* 0x0000001a00007276 */ /* 0x000fc8000780001f */
[----:B------:R-:W-:Y:S01]  /*08c0*/  FMNMX R13, R0, R29, !PT ;  /* 0x0000001d000d7209 */ /* 0x000fe20007800000 */
[----:B------:R-:W-:Y:S06]  /*08d0*/  BRA.DIV UR4, `(.L_x_860) ;  /* 0x0000003604d07947 */ /* 0x000fec000b800000 */
[----:B------:R-:W1:Y:S01]  /*08e0*/  SHFL.BFLY PT, R14, R13, 0x10, 0x1f ;  /* 0x0e001f000d0e7f89 */ /* 0x000e6200000e0000 */
[----:B------:R-:W-:Y:S01]  /*08f0*/  HFMA2 R11, -RZ, RZ, 0.96630859375, -0.0022525787353515625 ;  /* 0x3bbb989dff0b7431 */ /* 0x000fe200000001ff */
        /* <DEDUP_REMOVED lines=19> */
[-C--:B------:R-:W-:Y:S01]  /*0a30*/  FFMA.RM R9, R9, R12.reuse, 12582913 ;  /* 0x4b40000109097423 */ /* 0x080fe2000000400c */
[--C-:B------:R-:W-:Y:S01]  /*0a40*/  FADD R6, R6, -R15.reuse ;  /* 0x8000000f06067221 */ /* 0x100fe20000000000 */
[--C-:B------:R-:W-:Y:S01]  /*0a50*/  FADD R8, R49, -R15.reuse ;  /* 0x8000000f31087221 */ /* 0x100fe20000000000 */
[----:B------:R-:W-:Y:S01]  /*0a60*/  FADD R16, R5, -12583039 ;  /* 0xcb40007f05107421 */ /* 0x000fe20000000000 */
[----:B------:R-:W-:Y:S01]  /*0a70*/  FADD R18, R9, -12583039 ;  /* 0xcb40007f09127421 */ /* 0x000fe20000000000 */
[----:B------:R-:W-:Y:S01]  /*0a80*/  SHF.L.U32 R5, R5, 0x17, RZ ;  /* 0x0000001705057819 */ /* 0x000fe200000006ff */
[--C-:B------:R-:W-:Y:S01]  /*0a90*/  FADD R42, R34, -R15.reuse ;  /* 0x8000000f222a7221 */ /* 0x100fe20000000000 */
[----:B------:R-:W-:Y:S01]  /*0aa0*/  FFMA R16, R51, 1.4426950216293334961, -R16 ;  /* 0x3fb8aa3b33107823 */ /* 0x000fe20000000810 */
[----:B------:R-:W-:Y:S01]  /*0ab0*/  FFMA R18, R7, 1.4426950216293334961, -R18 ;  /* 0x3fb8aa3b07127823 */ /* 0x000fe20000000812 */
[----:B------:R-:W-:Y:S01]  /*0ac0*/  SHF.L.U32 R9, R9, 0x17, RZ ;  /* 0x0000001709097819 */ /* 0x000fe200000006ff */
[--C-:B------:R-:W-:Y:S01]  /*0ad0*/  FADD R74, R20, -R15.reuse ;  /* 0x8000000f144a7221 */ /* 0x100fe20000000000 */
[----:B------:R-:W-:Y:S01]  /*0ae0*/  FFMA R16, R51, 1.925963033500011079e-08, R16 ;  /* 0x32a5706033107823 */ /* 0x000fe20000000010 */
[----:B------:R-:W-:Y:S01]  /*0af0*/  FFMA R18, R7, 1.925963033500011079e-08, R18 ;  /* 0x32a5706007127823 */ /* 0x000fe20000000012 */
[-C--:B------:R-:W-:Y:S01]  /*0b00*/  FFMA.SAT R7, R6, R11.reuse, 0.5 ;  /* 0x3f00000006077423 */ /* 0x080fe2000000200b */
[--C-:B------:R-:W-:Y:S01]  /*0b10*/  FADD R34, R26, -R15.reuse ;  /* 0x8000000f1a227221 */ /* 0x100fe20000000000 */
[--C-:B------:R-:W-:Y:S01]  /*0b20*/  FADD R60, R17, -R15.reuse ;  /* 0x8000000f113c7221 */ /* 0x100fe20000000000 */
[--C-:B------:R-:W-:Y:S01]  /*0b30*/  FADD R4, R4, -R15.reuse ;  /* 0x8000000f04047221 */ /* 0x100fe20000000000 */
[----:B------:R-:W1:Y:S01]  /*0b40*/  MUFU.EX2 R16, R16 ;  /* 0x0000001000107308 */ /* 0x000e620000000800 */
[-C--:B------:R-:W-:Y:S01]  /*0b50*/  FFMA.RM R7, R7, R12.reuse, 12582913 ;  /* 0x4b40000107077423 */ /* 0x080fe2000000400c */
[--C-:B------:R-:W-:Y:S01]  /*0b60*/  FADD R3, R22, -R15.reuse ;  /* 0x8000000f16037221 */ /* 0x100fe20000000000 */
[--C-:B------:R-:W-:Y:S01]  /*0b70*/  FADD R62, R19, -R15.reuse ;  /* 0x8000000f133e7221 */ /* 0x100fe20000000000 */
[-C--:B------:R-:W-:Y:S01]  /*0b80*/  FFMA.SAT R19, R4, R11.reuse, 0.5 ;  /* 0x3f00000004137423 */ /* 0x080fe2000000200b */
[--C-:B------:R-:W-:Y:S01]  /*0b90*/  FADD R36, R47, -R15.reuse ;  /* 0x8000000f2f247221 */ /* 0x100fe20000000000 */
[--C-:B------:R-:W-:Y:S01]  /*0ba0*/  FADD R64, R21, -R15.reuse ;  /* 0x8000000f15407221 */ /* 0x100fe20000000000 */
[--C-:B------:R-:W-:Y:S01]  /*0bb0*/  FADD R0, R24, -R15.reuse ;  /* 0x8000000f18007221 */ /* 0x100fe20000000000 */
[----:B------:R-:W2:Y:S01]  /*0bc0*/  MUFU.EX2 R18, R18 ;  /* 0x0000001200127308 */ /* 0x000ea20000000800 */
[----:B------:R-:W-:Y:S01]  /*0bd0*/  FFMA.RM R19, R19, R12, 12582913 ;  /* 0x4b40000113137423 */ /* 0x000fe2000000400c */
[--C-:B------:R-:W-:Y:S01]  /*0be0*/  FADD R40, R41, -R15.reuse ;  /* 0x8000000f29287221 */ /* 0x100fe20000000000 */
[--C-:B------:R-:W-:Y:S01]  /*0bf0*/  FADD R68, R23, -R15.reuse ;  /* 0x8000000f17447221 */ /* 0x100fe20000000000 */
[--C-:B------:R-:W-:Y:S01]  /*0c00*/  FADD R48, R37, -R15.reuse ;  /* 0x8000000f25307221 */ /* 0x100fe20000000000 */
[--C-:B------:R-:W-:Y:S01]  /*0c10*/  FADD R72, R25, -R15.reuse ;  /* 0x8000000f19487221 */ /* 0x100fe20000000000 */
[--C-:B------:R-:W-:Y:S01]  /*0c20*/  FADD R50, R32, -R15.reuse ;  /* 0x8000000f20327221 */ /* 0x100fe20000000000 */
[--C-:B------:R-:W-:Y:S01]  /*0c30*/  FADD R54, R30, -R15.reuse ;  /* 0x8000000f1e367221 */ /* 0x100fe20000000000 */
[--C-:B------:R-:W-:Y:S01]  /*0c40*/  FADD R52, R35, -R15.reuse ;  /* 0x8000000f23347221 */ /* 0x100fe20000000000 */
[----:B-1----:R-:W-:Y:S01]  /*0c50*/  FMUL R26, R5, R16 ;  /* 0x00000010051a7220 */ /* 0x002fe20000400000 */
[C---:B------:R-:W-:Y:S01]  /*0c60*/  FADD R5, R7.reuse, -12583039 ;  /* 0xcb40007f07057421 */ /* 0x040fe20000000000 */
[----:B------:R-:W-:Y:S01]  /*0c70*/  SHF.L.U32 R7, R7, 0x17, RZ ;  /* 0x0000001707077819 */ /* 0x000fe200000006ff */
[--C-:B------:R-:W-:Y:S01]  /*0c80*/  FADD R14, R31, -R15.reuse ;  /* 0x8000000f1f0e7221 */ /* 0x100fe20000000000 */
[----:B------:R-:W-:Y:S01]  /*0c90*/  FADD R58, R28, -R15 ;  /* 0x8000000f1c3a7221 */ /* 0x000fe20000000000 */
[----:B------:R-:W-:Y:S01]  /*0ca0*/  FFMA R5, R6, 1.4426950216293334961, -R5 ;  /* 0x3fb8aa3b06057823 */ /* 0x000fe20000000805 */
[--C-:B------:R-:W-:Y:S01]  /*0cb0*/  FADD R56, R33, -R15.reuse ;  /* 0x8000000f21387221 */ /* 0x100fe20000000000 */
[----:B------:R-:W-:Y:S01]  /*0cc0*/  FADD R10, R10, -R15 ;  /* 0x8000000f0a0a7221 */ /* 0x000fe20000000000 */
[----:B--2---:R-:W-:Y:S01]  /*0cd0*/  FMUL R20, R9, R18 ;  /* 0x0000001209147220 */ /* 0x004fe20000400000 */
[-C--:B------:R-:W-:Y:S01]  /*0ce0*/  FFMA.SAT R9, R8, R11.reuse, 0.5 ;  /* 0x3f00000008097423 */ /* 0x080fe2000000200b */
[----:B------:R-:W-:Y:S01]  /*0cf0*/  FFMA R5, R6, 1.925963033500011079e-08, R5 ;  /* 0x32a5706006057823 */ /* 0x000fe20000000005 */
[--C-:B------:R-:W-:Y:S01]  /*0d00*/  FADD R76, R27, -R15.reuse ;  /* 0x8000000f1b4c7221 */ /* 0x100fe20000000000 */
[----:B------:R-:W-:Y:S01]  /*0d10*/  FADD R15, R29, -R15 ;  /* 0x8000000f1d0f7221 */ /* 0x000fe20000000000 */
[-C--:B------:R-:W-:Y:S01]  /*0d20*/  FFMA.RM R9, R9, R12.reuse, 12582913 ;  /* 0x4b40000109097423 */ /* 0x080fe2000000400c */
[----:B------:R1:W2:Y:S01]  /*0d30*/  MUFU.EX2 R6, R5 ;  /* 0x0000000500067308 */ /* 0x0002a20000000800 */
[-C--:B------:R-:W-:Y:S01]  /*0d40*/  FFMA.SAT R33, R64, R11.reuse, 0.5 ;  /* 0x3f00000040217423 */ /* 0x080fe2000000200b */
[-C--:B------:R-:W-:Y:S01]  /*0d50*/  FFMA.SAT R35, R66, R11.reuse, 0.5 ;  /* 0x3f00000042237423 */ /* 0x080fe2000000200b */
[C---:B------:R-:W-:Y:S01]  /*0d60*/  FADD R17, R9.reuse, -12583039 ;  /* 0xcb40007f09117421 */ /* 0x040fe20000000000 */
[----:B------:R-:W-:Y:S01]  /*0d70*/  SHF.L.U32 R9, R9, 0x17, RZ ;  /* 0x0000001709097819 */ /* 0x000fe200000006ff */
[-C--:B------:R-:W-:Y:S01]  /*0d80*/  FFMA.RM R33, R33, R12.reuse, 12582913 ;  /* 0x4b40000121217423 */ /* 0x080fe2000000400c */
[-C--:B------:R-:W-:Y:S01]  /*0d90*/  FFMA.RM R35, R35, R12.reuse, 12582913 ;  /* 0x4b40000123237423 */ /* 0x080fe2000000400c */
[----:B------:R-:W-:Y:S01]  /*0da0*/  FFMA R17, R8, 1.4426950216293334961, -R17 ;  /* 0x3fb8aa3b08117823 */ /* 0x000fe20000000811 */
[-C--:B------:R-:W-:Y:S01]  /*0db0*/  FFMA.SAT R37, R68, R11.reuse, 0.5 ;  /* 0x3f00000044257423 */ /* 0x080fe2000000200b */
[-C--:B-1----:R-:W-:Y:S01]  /*0dc0*/  FFMA.SAT R5, R36, R11.reuse, 0.5 ;  /* 0x3f00000024057423 */ /* 0x082fe2000000200b */
[----:B------:R-:W-:Y:S01]  /*0dd0*/  FFMA.SAT R47, R3, R11, 0.5 ;  /* 0x3f000000032f7423 */ /* 0x000fe2000000200b */
[----:B------:R-:W-:Y:S01]  /*0de0*/  FFMA R17, R8, 1.925963033500011079e-08, R17 ;  /* 0x32a5706008117823 */ /* 0x000fe20000000011 */
[-C--:B------:R-:W-:Y:S01]  /*0df0*/  FFMA.RM R37, R37, R12.reuse, 12582913 ;  /* 0x4b40000125257423 */ /* 0x080fe2000000400c */
[-C--:B------:R-:W-:Y:S01]  /*0e00*/  FFMA.RM R5, R5, R12.reuse, 12582913 ;  /* 0x4b40000105057423 */ /* 0x080fe2000000400c */
[----:B------:R-:W-:Y:S01]  /*0e10*/  SHF.L.U32 R8, R35, 0x17, RZ ;  /* 0x0000001723087819 */ /* 0x000fe200000006ff */
[----:B------:R1:W3:Y:S01]  /*0e20*/  MUFU.EX2 R22, R17 ;  /* 0x0000001100167308 */ /* 0x0002e20000000800 */
[----:B------:R-:W-:Y:S01]  /*0e30*/  FFMA.RM R47, R47, R12, 12582913 ;  /* 0x4b4000012f2f7423 */ /* 0x000fe2000000400c */
[----:B--2---:R-:W-:Y:S01]  /*0e40*/  FMUL R21, R7, R6 ;  /* 0x0000000607157220 */ /* 0x004fe20000400000 */
[C---:B------:R-:W-:Y:S01]  /*0e50*/  FADD R7, R19.reuse, -12583039 ;  /* 0xcb40007f13077421 */ /* 0x040fe20000000000 */
[----:B------:R-:W-:-:S03]  /*0e60*/  SHF.L.U32 R19, R19, 0x17, RZ ;  /* 0x0000001713137819 */ /* 0x000fc600000006ff */
[----:B------:R-:W-:Y:S01]  /*0e70*/  FFMA R7, R4, 1.4426950216293334961, -R7 ;  /* 0x3fb8aa3b04077823 */ /* 0x000fe20000000807 */
[----:B-1----:R-:W-:-:S03]  /*0e80*/  FFMA.SAT R17, R2, R11, 0.5 ;  /* 0x3f00000002117423 */ /* 0x002fc6000000200b */
[----:B------:R-:W-:Y:S01]  /*0e90*/  FFMA R7, R4, 1.925963033500011079e-08, R7 ;  /* 0x32a5706004077823 */ /* 0x000fe20000000007 */
[----:B------:R-:W-:-:S03]  /*0ea0*/  FFMA.RM R17, R17, R12, 12582913 ;  /* 0x4b40000111117423 */ /* 0x000fc6000000400c */
[----:B------:R1:W2:Y:S01]  /*0eb0*/  MUFU.EX2 R4, R7 ;  /* 0x0000000700047308 */ /* 0x0002a20000000800 */
[----:B---3--:R-:W-:Y:S01]  /*0ec0*/  FMUL R22, R9, R22 ;  /* 0x0000001609167220 */ /* 0x008fe20000400000 */
[C---:B------:R-:W-:Y:S01]  /*0ed0*/  FADD R9, R5.reuse, -12583039 ;  /* 0xcb40007f05097421 */ /* 0x040fe20000000000 */
[----:B------:R-:W-:-:S03]  /*0ee0*/  SHF.L.U32 R5, R5, 0x17, RZ ;  /* 0x0000001705057819 */ /* 0x000fc600000006ff */
[C---:B------:R-:W-:Y:S01]  /*0ef0*/  FFMA R9, R36.reuse, 1.4426950216293334961, -R9 ;  /* 0x3fb8aa3b24097823 */ /* 0x040fe20000000809 */
[C---:B-1----:R-:W-:Y:S01]  /*0f00*/  FADD R7, R17.reuse, -12583039 ;  /* 0xcb40007f11077421 */ /* 0x042fe20000000000 */
[----:B------:R-:W-:Y:S02]  /*0f10*/  SHF.L.U32 R17, R17, 0x17, RZ ;  /* 0x0000001711117819 */ /* 0x000fe400000006ff */
[----:B------:R-:W-:Y:S01]  /*0f20*/  FFMA R9, R36, 1.925963033500011079e-08, R9 ;  /* 0x32a5706024097823 */ /* 0x000fe20000000009 */
[----:B------:R-:W-:Y:S01]  /*0f30*/  FADD R36, R47, -12583039 ;  /* 0xcb40007f2f247421 */ /* 0x000fe20000000000 */
[C---:B------:R-:W-:Y:S02]  /*0f40*/  FFMA R7, R2.reuse, 1.4426950216293334961, -R7 ;  /* 0x3fb8aa3b02077823 */ /* 0x040fe40000000807 */
[----:B------:R1:W3:Y:S01]  /*0f50*/  MUFU.EX2 R24, R9 ;  /* 0x0000000900187308 */ /* 0x0002e20000000800 */
[----:B------:R-:W-:Y:S01]  /*0f60*/  FFMA R36, R3, 1.4426950216293334961, -R36 ;  /* 0x3fb8aa3b03247823 */ /* 0x000fe20000000824 */
[----:B------:R-:W-:Y:S01]  /*0f70*/  FFMA R7, R2, 1.925963033500011079e-08, R7 ;  /* 0x32a5706002077823 */ /* 0x000fe20000000007 */
[----:B--2---:R-:W-:Y:S01]  /*0f80*/  FMUL R23, R19, R4 ;  /* 0x0000000413177220 */ /* 0x004fe20000400000 */
[----:B------:R-:W-:Y:S01]  /*0f90*/  FFMA.SAT R19, R40, R11, 0.5 ;  /* 0x3f00000028137423 */ /* 0x000fe2000000200b */
[----:B------:R-:W-:-:S03]  /*0fa0*/  FFMA R36, R3, 1.925963033500011079e-08, R36 ;  /* 0x32a5706003247823 */ /* 0x000fc60000000024 */
[----:B------:R2:W4:Y:S01]  /*0fb0*/  MUFU.EX2 R2, R7 ;  /* 0x0000000700027308 */ /* 0x0005220000000800 */
[----:B------:R-:W-:Y:S01]  /*0fc0*/  FFMA.RM R19, R19, R12, 12582913 ;  /* 0x4b40000113137423 */ /* 0x000fe2000000400c */
[----:B-1----:R-:W-:-:S04]  /*0fd0*/  FFMA.SAT R9, R42, R11, 0.5 ;  /* 0x3f0000002a097423 */ /* 0x002fc8000000200b */
[----:B------:R-:W-:Y:S01]  /*0fe0*/  FFMA.RM R9, R9, R12, 12582913 ;  /* 0x4b40000109097423 */ /* 0x000fe2000000400c */
[----:B---3--:R-:W-:Y:S01]  /*0ff0*/  FMUL R24, R5, R24 ;  /* 0x0000001805187220 */ /* 0x008fe20000400000 */
[C---:B------:R-:W-:Y:S01]  /*1000*/  FADD R5, R19.reuse, -12583039 ;  /* 0xcb40007f13057421 */ /* 0x040fe20000000000 */
[----:B--2---:R-:W-:Y:S01]  /*1010*/  FFMA.SAT R7, R48, R11, 0.5 ;  /* 0x3f00000030077423 */ /* 0x004fe2000000200b */
[----:B------:R-:W-:Y:S02]  /*1020*/  SHF.L.U32 R19, R19, 0x17, RZ ;  /* 0x0000001713137819 */ /* 0x000fe400000006ff */
[C---:B------:R-:W-:Y:S01]  /*1030*/  FFMA R5, R40.reuse, 1.4426950216293334961, -R5 ;  /* 0x3fb8aa3b28057823 */ /* 0x040fe20000000805 */
[----:B------:R-:W-:Y:S01]  /*1040*/  FFMA.RM R7, R7, R12, 12582913 ;  /* 0x4b40000107077423 */ /* 0x000fe2000000400c */
[----:B----4-:R-:W-:Y:S02]  /*1050*/  FMUL R25, R17, R2 ;  /* 0x0000000211197220 */ /* 0x010fe40000400000 */
[----:B------:R-:W-:Y:S01]  /*1060*/  FFMA R5, R40, 1.925963033500011079e-08, R5 ;  /* 0x32a5706028057823 */ /* 0x000fe20000000005 */
[C---:B------:R-:W-:Y:S01]  /*1070*/  FADD R17, R9.reuse, -12583039 ;  /* 0xcb40007f09117421 */ /* 0x040fe20000000000 */
[----:B------:R-:W-:-:S02]  /*1080*/  SHF.L.U32 R9, R9, 0x17, RZ ;  /* 0x0000001709097819 */ /* 0x000fc400000006ff */
[----:B------:R1:W2:Y:S01]  /*1090*/  MUFU.EX2 R32, R5 ;  /* 0x0000000500207308 */ /* 0x0002a20000000800 */
[----:B------:R-:W-:-:S04]  /*10a0*/  FFMA R17, R42, 1.4426950216293334961, -R17 ;  /* 0x3fb8aa3b2a117823 */ /* 0x000fc80000000811 */
[----:B------:R-:W-:Y:S01]  /*10b0*/  FFMA R17, R42, 1.925963033500011079e-08, R17 ;  /* 0x32a570602a117823 */ /* 0x000fe20000000011 */
[----:B-1----:R-:W-:-:S03]  /*10c0*/  FADD R5, R7, -12583039 ;  /* 0xcb40007f07057421 */ /* 0x002fc60000000000 */
[----:B------:R1:W3:Y:S01]  /*10d0*/  MUFU.EX2 R2, R17 ;  /* 0x0000001100027308 */ /* 0x0002e20000000800 */
[----:B------:R-:W-:Y:S01]  /*10e0*/  SHF.L.U32 R7, R7, 0x17, RZ ;  /* 0x0000001707077819 */ /* 0x000fe200000006ff */
[----:B------:R-:W-:-:S04]  /*10f0*/  FFMA R5, R48, 1.4426950216293334961, -R5 ;  /* 0x3fb8aa3b30057823 */ /* 0x000fc80000000805 */
[----:B------:R-:W-:Y:S01]  /*1100*/  FFMA R5, R48, 1.925963033500011079e-08, R5 ;  /* 0x32a5706030057823 */ /* 0x000fe20000000005 */
[----:B--2---:R-:W-:Y:S01]  /*1110*/  FMUL R32, R19, R32 ;  /* 0x0000002013207220 */ /* 0x004fe20000400000 */
[-C--:B------:R-:W-:Y:S01]  /*1120*/  FFMA.SAT R19, R50, R11.reuse, 0.5 ;  /* 0x3f00000032137423 */ /* 0x080fe2000000200b */
[-C--:B-1----:R-:W-:Y:S01]  /*1130*/  FFMA.SAT R17, R52, R11.reuse, 0.5 ;  /* 0x3f00000034117423 */ /* 0x082fe2000000200b */
[----:B------:R1:W2:Y:S02]  /*1140*/  MUFU.EX2 R30, R5 ;  /* 0x00000005001e7308 */ /* 0x0002a40000000800 */
[-C--:B------:R-:W-:Y:S01]  /*1150*/  FFMA.RM R19, R19, R12.reuse, 12582913 ;  /* 0x4b40000113137423 */ /* 0x080fe2000000400c */
[----:B------:R-:W-:Y:S01]  /*1160*/  FFMA.RM R17, R17, R12, 12582913 ;  /* 0x4b40000111117423 */ /* 0x000fe2000000400c */
[----:B---3--:R-:W-:Y:S02]  /*1170*/  FMUL R31, R9, R2 ;  /* 0x00000002091f7220 */ /* 0x008fe40000400000 */
[C---:B------:R-:W-:Y:S01]  /*1180*/  FADD R9, R19.reuse, -12583039 ;  /* 0xcb40007f13097421 */ /* 0x040fe20000000000 */
[----:B------:R-:W-:Y:S01]  /*1190*/  SHF.L.U32 R19, R19, 0x17, RZ ;  /* 0x0000001713137819 */ /* 0x000fe200000006ff */
[----:B-1----:R-:W-:-:S02]  /*11a0*/  FFMA.SAT R5, R54, R11, 0.5 ;  /* 0x3f00000036057423 */ /* 0x002fc4000000200b */
[C---:B------:R-:W-:Y:S02]  /*11b0*/  FFMA R9, R50.reuse, 1.4426950216293334961, -R9 ;  /* 0x3fb8aa3b32097823 */ /* 0x040fe40000000809 */
[----:B------:R-:W-:Y:S02]  /*11c0*/  FFMA.RM R5, R5, R12, 12582913 ;  /* 0x4b40000105057423 */ /* 0x000fe4000000400c */
[----:B------:R-:W-:Y:S01]  /*11d0*/  FFMA R9, R50, 1.925963033500011079e-08, R9 ;  /* 0x32a5706032097823 */ /* 0x000fe20000000009 */
[----:B--2---:R-:W-:Y:S01]  /*11e0*/  FMUL R30, R7, R30 ;  /* 0x0000001e071e7220 */ /* 0x004fe20000400000 */
[C---:B------:R-:W-:Y:S02]  /*11f0*/  FADD R7, R17.reuse, -12583039 ;  /* 0xcb40007f11077421 */ /* 0x040fe40000000000 */
[----:B------:R1:W2:Y:S01]  /*1200*/  MUFU.EX2 R2, R9 ;  /* 0x0000000900027308 */ /* 0x0002a20000000800 */
[----:B------:R-:W-:Y:S01]  /*1210*/  SHF.L.U32 R17, R17, 0x17, RZ ;  /* 0x0000001711117819 */ /* 0x000fe200000006ff */
[----:B------:R-:W-:-:S04]  /*1220*/  FFMA R7, R52, 1.4426950216293334961, -R7 ;  /* 0x3fb8aa3b34077823 */ /* 0x000fc80000000807 */
[----:B------:R-:W-:Y:S01]  /*1230*/  FFMA R7, R52, 1.925963033500011079e-08, R7 ;  /* 0x32a5706034077823 */ /* 0x000fe20000000007 */
[C---:B-1----:R-:W-:Y:S01]  /*1240*/  FADD R9, R5.reuse, -12583039 ;  /* 0xcb40007f05097421 */ /* 0x042fe20000000000 */
[----:B------:R-:W-:Y:S02]  /*1250*/  SHF.L.U32 R5, R5, 0x17, RZ ;  /* 0x0000001705057819 */ /* 0x000fe400000006ff */
[----:B------:R1:W3:Y:S01]  /*1260*/  MUFU.EX2 R28, R7 ;  /* 0x00000007001c7308 */ /* 0x0002e20000000800 */
        /* <DEDUP_REMOVED lines=10> */
[----:B-1----:R-:W-:Y:S01]  /*1310*/  FFMA.SAT R9, R60, R11, 0.5 ;  /* 0x3f0000003c097423 */ /* 0x002fe2000000200b */
[----:B------:R-:W-:-:S02]  /*1320*/  SHF.L.U32 R19, R19, 0x17, RZ ;  /* 0x0000001713137819 */ /* 0x000fc400000006ff */
[----:B------:R-:W-:Y:S01]  /*1330*/  FFMA R17, R56, 1.4426950216293334961, -R17 ;  /* 0x3fb8aa3b38117823 */ /* 0x000fe20000000811 */
[----:B------:R-:W-:-:S03]  /*1340*/  FFMA.RM R9, R9, R12, 12582913 ;  /* 0x4b40000109097423 */ /* 0x000fc6000000400c */
[----:B------:R-:W-:Y:S01]  /*1350*/  FFMA R17, R56, 1.925963033500011079e-08, R17 ;  /* 0x32a5706038117823 */ /* 0x000fe20000000011 */
[----:B--2---:R-:W-:Y:S01]  /*1360*/  FMUL R27, R5, R2 ;  /* 0x00000002051b7220 */ /* 0x004fe20000400000 */
[C---:B------:R-:W-:Y:S01]  /*1370*/  FADD R5, R7.reuse, -12583039 ;  /* 0xcb40007f07057421 */ /* 0x040fe20000000000 */
[----:B------:R-:W-:Y:S01]  /*1380*/  SHF.L.U32 R7, R7, 0x17, RZ ;  /* 0x0000001707077819 */ /* 0x000fe200000006ff */
[----:B------:R1:W2:Y:S02]  /*1390*/  MUFU.EX2 R4, R17 ;  /* 0x0000001100047308 */ /* 0x0002a40000000800 */
[----:B------:R-:W-:-:S04]  /*13a0*/  FFMA R5, R58, 1.4426950216293334961, -R5 ;  /* 0x3fb8aa3b3a057823 */ /* 0x000fc80000000805 */
[----:B------:R-:W-:Y:S01]  /*13b0*/  FFMA R5, R58, 1.925963033500011079e-08, R5 ;  /* 0x32a570603a057823 */ /* 0x000fe20000000005 */
[----:B-1----:R-:W-:-:S03]  /*13c0*/  FADD R17, R9, -12583039 ;  /* 0xcb40007f09117421 */ /* 0x002fc60000000000 */
[----:B------:R1:W3:Y:S01]  /*13d0*/  MUFU.EX2 R18, R5 ;  /* 0x0000000500127308 */ /* 0x0002e20000000800 */
[----:B------:R-:W-:Y:S01]  /*13e0*/  SHF.L.U32 R9, R9, 0x17, RZ ;  /* 0x0000001709097819 */ /* 0x000fe200000006ff */
[----:B------:R-:W-:-:S04]  /*13f0*/  FFMA R17, R60, 1.4426950216293334961, -R17 ;  /* 0x3fb8aa3b3c117823 */ /* 0x000fc80000000811 */
[----:B------:R-:W-:Y:S01]  /*1400*/  FFMA R60, R60, 1.925963033500011079e-08, R17 ;  /* 0x32a570603c3c7823 */ /* 0x000fe20000000011 */
[-C--:B------:R-:W-:Y:S01]  /*1410*/  FFMA.SAT R17, R62, R11.reuse, 0.5 ;  /* 0x3f0000003e117423 */ /* 0x080fe2000000200b */
[----:B-1----:R-:W-:Y:S01]  /*1420*/  FFMA.SAT R5, R10, R11, 0.5 ;  /* 0x3f0000000a057423 */ /* 0x002fe2000000200b */
[----:B--2---:R-:W-:Y:S02]  /*1430*/  FMUL R19, R19, R4 ;  /* 0x0000000413137220 */ /* 0x004fe40000400000 */
[-C--:B------:R-:W-:Y:S01]  /*1440*/  FFMA.RM R2, R17, R12.reuse, 12582913 ;  /* 0x4b40000111027423 */ /* 0x080fe2000000400c */
[----:B------:R-:W1:Y:S01]  /*1450*/  MUFU.EX2 R60, R60 ;  /* 0x0000003c003c7308 */ /* 0x000e620000000800 */
[----:B------:R-:W-:Y:S01]  /*1460*/  FFMA.RM R5, R5, R12, 12582913 ;  /* 0x4b40000105057423 */ /* 0x000fe2000000400c */
[----:B---3--:R-:W-:Y:S01]  /*1470*/  FMUL R18, R7, R18 ;  /* 0x0000001207127220 */ /* 0x008fe20000400000 */
[C---:B------:R-:W-:Y:S01]  /*1480*/  FADD R7, R2.reuse, -12583039 ;  /* 0xcb40007f02077421 */ /* 0x040fe20000000000 */
[----:B------:R-:W-:-:S03]  /*1490*/  SHF.L.U32 R2, R2, 0x17, RZ ;  /* 0x0000001702027819 */ /* 0x000fc600000006ff */
[----:B------:R-:W-:-:S04]  /*14a0*/  FFMA R7, R62, 1.4426950216293334961, -R7 ;  /* 0x3fb8aa3b3e077823 */ /* 0x000fc80000000807 */
[----:B------:R-:W-:Y:S01]  /*14b0*/  FFMA R7, R62, 1.925963033500011079e-08, R7 ;  /* 0x32a570603e077823 */ /* 0x000fe20000000007 */
[----:B-1----:R-:W-:Y:S01]  /*14c0*/  FMUL R17, R9, R60 ;  /* 0x0000003c09117220 */ /* 0x002fe20000400000 */
[----:B------:R-:W-:-:S04]  /*14d0*/  FADD R9, R5, -12583039 ;  /* 0xcb40007f05097421 */ /* 0x000fc80000000000 */
[----:B------:R-:W1:Y:S01]  /*14e0*/  MUFU.EX2 R7, R7 ;  /* 0x0000000700077308 */ /* 0x000e620000000800 */
[----:B------:R-:W-:Y:S01]  /*14f0*/  SHF.L.U32 R5, R5, 0x17, RZ ;  /* 0x0000001705057819 */ /* 0x000fe200000006ff */
[----:B------:R-:W-:-:S04]  /*1500*/  FFMA R9, R10, 1.4426950216293334961, -R9 ;  /* 0x3fb8aa3b0a097823 */ /* 0x000fc80000000809 */
[----:B------:R-:W-:-:S04]  /*1510*/  FFMA R9, R10, 1.925963033500011079e-08, R9 ;  /* 0x32a570600a097823 */ /* 0x000fc80000000009 */
[----:B------:R2:W3:Y:S01]  /*1520*/  MUFU.EX2 R10, R9 ;  /* 0x00000009000a7308 */ /* 0x0004e20000000800 */
[----:B-1----:R-:W-:Y:S01]  /*1530*/  FMUL R16, R2, R7 ;  /* 0x0000000702107220 */ /* 0x002fe20000400000 */
[C---:B------:R-:W-:Y:S01]  /*1540*/  FADD R7, R33.reuse, -12583039 ;  /* 0xcb40007f21077421 */ /* 0x040fe20000000000 */
[----:B--2---:R-:W-:Y:S01]  /*1550*/  SHF.L.U32 R9, R33, 0x17, RZ ;  /* 0x0000001721097819 */ /* 0x004fe200000006ff */
[----:B------:R-:W-:Y:S02]  /*1560*/  FADD R33, R37, -12583039 ;  /* 0xcb40007f25217421 */ /* 0x000fe40000000000 */
[----:B------:R-:W-:Y:S02]  /*1570*/  FFMA R7, R64, 1.4426950216293334961, -R7 ;  /* 0x3fb8aa3b40077823 */ /* 0x000fe40000000807 */
[----:B------:R-:W-:Y:S02]  /*1580*/  FFMA R33, R68, 1.4426950216293334961, -R33 ;  /* 0x3fb8aa3b44217823 */ /* 0x000fe40000000821 */
[----:B------:R-:W-:Y:S01]  /*1590*/  FFMA R7, R64, 1.925963033500011079e-08, R7 ;  /* 0x32a5706040077823 */ /* 0x000fe20000000007 */
[----:B---3--:R-:W-:Y:S01]  /*15a0*/  FMUL R10, R5, R10 ;  /* 0x0000000a050a7220 */ /* 0x008fe20000400000 */
[----:B------:R-:W-:-:S02]  /*15b0*/  FADD R5, R35, -12583039 ;  /* 0xcb40007f23057421 */ /* 0x000fc40000000000 */
[----:B------:R1:W2:Y:S01]  /*15c0*/  MUFU.EX2 R2, R7 ;  /* 0x0000000700027308 */ /* 0x0002a20000000800 */
[----:B------:R-:W-:Y:S01]  /*15d0*/  FFMA R33, R68, 1.925963033500011079e-08, R33 ;  /* 0x32a5706044217823 */ /* 0x000fe20000000021 */
[----:B------:R-:W-:Y:S01]  /*15e0*/  FFMA.SAT R35, R72, R11, 0.5 ;  /* 0x3f00000048237423 */ /* 0x000fe2000000200b */
[----:B------:R-:W-:-:S03]  /*15f0*/  FFMA R5, R66, 1.4426950216293334961, -R5 ;  /* 0x3fb8aa3b42057823 */ /* 0x000fc60000000805 */
[----:B------:R-:W-:Y:S01]  /*1600*/  FFMA.RM R35, R35, R12, 12582913 ;  /* 0x4b40000123237423 */ /* 0x000fe2000000400c */
[----:B------:R-:W-:Y:S01]  /*1610*/  FFMA R5, R66, 1.925963033500011079e-08, R5 ;  /* 0x32a5706042057823 */ /* 0x000fe20000000005 */
[----:B-1----:R-:W-:-:S05]  /*1620*/  FFMA.SAT R7, R70, R11, 0.5 ;  /* 0x3f00000046077423 */ /* 0x002fca000000200b */
[----:B------:R-:W1:Y:S01]  /*1630*/  MUFU.EX2 R5, R5 ;  /* 0x0000000500057308 */ /* 0x000e620000000800 */
[----:B------:R-:W-:Y:S01]  /*1640*/  FFMA.RM R4, R7, R12, 12582913 ;  /* 0x4b40000107047423 */ /* 0x000fe2000000400c */
[----:B------:R-:W-:Y:S01]  /*1650*/  SHF.L.U32 R7, R37, 0x17, RZ ;  /* 0x0000001725077819 */ /* 0x000fe200000006ff */
[----:B------:R-:W-:Y:S01]  /*1660*/  FADD R37, R35, -12583039 ;  /* 0xcb40007f23257421 */ /* 0x000fe20000000000 */
[----:B--2---:R-:W-:Y:S01]  /*1670*/  FMUL R9, R9, R2 ;  /* 0x0000000209097220 */ /* 0x004fe20000400000 */
[----:B------:R-:W-:Y:S02]  /*1680*/  SHF.L.U32 R35, R35, 0x17, RZ ;  /* 0x0000001723237819 */ /* 0x000fe400000006ff */
[C---:B------:R-:W-:Y:S01]  /*1690*/  FFMA R37, R72.reuse, 1.4426950216293334961, -R37 ;  /* 0x3fb8aa3b48257823 */ /* 0x040fe20000000825 */
[----:B------:R2:W3:Y:S03]  /*16a0*/  MUFU.EX2 R2, R33 ;  /* 0x0000002100027308 */ /* 0x0004e60000000800 */
[----:B------:R-:W-:Y:S01]  /*16b0*/  FFMA R37, R72, 1.925963033500011079e-08, R37 ;  /* 0x32a5706048257823 */ /* 0x000fe20000000025 */
[----:B-1----:R-:W-:Y:S01]  /*16c0*/  FMUL R8, R8, R5 ;  /* 0x0000000508087220 */ /* 0x002fe20000400000 */
[----:B------:R-:W-:Y:S01]  /*16d0*/  FADD R5, R4, -12583039 ;  /* 0xcb40007f04057421 */ /* 0x000fe20000000000 */
[----:B--2---:R-:W-:Y:S01]  /*16e0*/  FFMA.SAT R33, R74, R11, 0.5 ;  /* 0x3f0000004a217423 */ /* 0x004fe2000000200b */
[----:B------:R-:W-:-:S02]  /*16f0*/  SHF.L.U32 R4, R4, 0x17, RZ ;  /* 0x0000001704047819 */ /* 0x000fc400000006ff */
[C---:B------:R-:W-:Y:S01]  /*1700*/  FFMA R5, R70.reuse, 1.4426950216293334961, -R5 ;  /* 0x3fb8aa3b46057823 */ /* 0x040fe20000000805 */
[----:B------:R-:W-:Y:S01]  /*1710*/  FFMA.RM R33, R33, R12, 12582913 ;  /* 0x4b40000121217423 */ /* 0x000fe2000000400c */
[----:B---3--:R-:W-:Y:S02]  /*1720*/  FMUL R7, R7, R2 ;  /* 0x0000000207077220 */ /* 0x008fe40000400000 */
[----:B------:R-:W-:Y:S01]  /*1730*/  FFMA R5, R70, 1.925963033500011079e-08, R5 ;  /* 0x32a5706046057823 */ /* 0x000fe20000000005 */
[----:B------:R-:W-:Y:S01]  /*1740*/  MUFU.EX2 R2, R37 ;  /* 0x0000002500027308 */ /* 0x000fe20000000800 */
[----:B------:R-:W-:-:S04]  /*1750*/  FADD R41, R33, -12583039 ;  /* 0xcb40007f21297421 */ /* 0x000fc80000000000 */
[----:B------:R-:W-:-:S03]  /*1760*/  FFMA R41, R74, 1.4426950216293334961, -R41 ;  /* 0x3fb8aa3b4a297823 */ /* 0x000fc60000000829 */
[----:B------:R-:W1:Y:S01]  /*1770*/  MUFU.EX2 R5, R5 ;  /* 0x0000000500057308 */ /* 0x000e620000000800 */
[----:B------:R-:W-:-:S07]  /*1780*/  FFMA R41, R74, 1.925963033500011079e-08, R41 ;  /* 0x32a570604a297823 */ /* 0x000fce0000000029 */
[----:B------:R-:W2:Y:S01]  /*1790*/  MUFU.EX2 R41, R41 ;  /* 0x0000002900297308 */ /* 0x000ea20000000800 */
[----:B-1----:R-:W-:Y:S01]  /*17a0*/  FMUL R6, R4, R5 ;  /* 0x0000000504067220 */ /* 0x002fe20000400000 */
[----:B------:R-:W-:Y:S01]  /*17b0*/  FMUL R5, R35, R2 ;  /* 0x0000000223057220 */ /* 0x000fe20000400000 */
[----:B------:R-:W-:Y:S01]  /*17c0*/  FFMA.SAT R35, R76, R11, 0.5 ;  /* 0x3f0000004c237423 */ /* 0x000fe2000000200b */
[----:B------:R-:W-:-:S04]  /*17d0*/  SHF.L.U32 R4, R33, 0x17, RZ ;  /* 0x0000001721047819 */ /* 0x000fc800000006ff */
[----:B------:R-:W-:Y:S01]  /*17e0*/  MUFU.EX2 R33, R36 ;  /* 0x0000002400217308 */ /* 0x000fe20000000800 */
[-C--:B------:R-:W-:Y:S01]  /*17f0*/  FFMA.RM R35, R35, R12.reuse, 12582913 ;  /* 0x4b40000123237423 */ /* 0x080fe2000000400c */
[----:B--2---:R-:W-:Y:S01]  /*1800*/  FMUL R4, R4, R41 ;  /* 0x0000002904047220 */ /* 0x004fe20000400000 */
[----:B------:R-:W-:Y:S02]  /*1810*/  FFMA.SAT R41, R13, R11, 0.5 ;  /* 0x3f0000000d297423 */ /* 0x000fe4000000200b */
[C---:B------:R-:W-:Y:S01]  /*1820*/  FADD R37, R35.reuse, -12583039 ;  /* 0xcb40007f23257421 */ /* 0x040fe20000000000 */
[----:B------:R-:W-:Y:S01]  /*1830*/  SHF.L.U32 R3, R35, 0x17, RZ ;  /* 0x0000001723037819 */ /* 0x000fe200000006ff */
[----:B------:R-:W-:Y:S02]  /*1840*/  FFMA.RM R41, R41, R12, 12582913 ;  /* 0x4b40000129297423 */ /* 0x000fe4000000400c */
[----:B------:R-:W-:Y:S02]  /*1850*/  FFMA R37, R76, 1.4426950216293334961, -R37 ;  /* 0x3fb8aa3b4c257823 */ /* 0x000fe40000000825 */
[----:B------:R-:W-:-:S02]  /*1860*/  FADD R40, R41, -12583039 ;  /* 0xcb40007f29287421 */ /* 0x000fc40000000000 */
[----:B------:R-:W-:Y:S02]  /*1870*/  FFMA R37, R76, 1.925963033500011079e-08, R37 ;  /* 0x32a570604c257823 */ /* 0x000fe40000000025 */
[C---:B------:R-:W-:Y:S02]  /*1880*/  FFMA R40, R13.reuse, 1.4426950216293334961, -R40 ;  /* 0x3fb8aa3b0d287823 */ /* 0x040fe40000000828 */
[----:B------:R-:W1:Y:S02]  /*1890*/  MUFU.EX2 R2, R37 ;  /* 0x0000002500027308 */ /* 0x000e640000000800 */
[----:B------:R-:W-:Y:S01]  /*18a0*/  FFMA R40, R13, 1.925963033500011079e-08, R40 ;  /* 0x32a570600d287823 */ /* 0x000fe20000000028 */
[----:B------:R-:W-:-:S04]  /*18b0*/  FFMA.SAT R13, R0, R11, 0.5 ;  /* 0x3f000000000d7423 */ /* 0x000fc8000000200b */
[----:B------:R-:W-:-:S04]  /*18c0*/  FFMA.RM R13, R13, R12, 12582913 ;  /* 0x4b4000010d0d7423 */ /* 0x000fc8000000400c */
[C---:B------:R-:W-:Y:S01]  /*18d0*/  FADD R35, R13.reuse, -12583039 ;  /* 0xcb40007f0d237421 */ /* 0x040fe20000000000 */
[----:B------:R-:W-:-:S03]  /*18e0*/  SHF.L.U32 R13, R13, 0x17, RZ ;  /* 0x000000170d0d7819 */ /* 0x000fc600000006ff */
[C---:B------:R-:W-:Y:S01]  /*18f0*/  FFMA R35, R0.reuse, 1.4426950216293334961, -R35 ;  /* 0x3fb8aa3b00237823 */ /* 0x040fe20000000823 */
[----:B-1----:R-:W-:Y:S01]  /*1900*/  FMUL R3, R3, R2 ;  /* 0x0000000203037220 */ /* 0x002fe20000400000 */
[----:B------:R-:W-:Y:S02]  /*1910*/  SHF.L.U32 R2, R47, 0x17, RZ ;  /* 0x000000172f027819 */ /* 0x000fe400000006ff */
[----:B------:R-:W-:Y:S01]  /*1920*/  FFMA R36, R0, 1.925963033500011079e-08, R35 ;  /* 0x32a5706000247823 */ /* 0x000fe20000000023 */
[----:B------:R-:W-:Y:S01]  /*1930*/  FFMA.SAT R35, R34, R11, 0.5 ;  /* 0x3f00000022237423 */ /* 0x000fe2000000200b */
[----:B------:R-:W-:Y:S01]  /*1940*/  SHF.L.U32 R0, R41, 0x17, RZ ;  /* 0x0000001729007819 */ /* 0x000fe200000006ff */
[----:B------:R-:W-:Y:S01]  /*1950*/  FMUL R2, R2, R33 ;  /* 0x0000002102027220 */ /* 0x000fe20000400000 */
[----:B------:R-:W-:Y:S01]  /*1960*/  FFMA.SAT R41, R15, R11, 0.5 ;  /* 0x3f0000000f297423 */ /* 0x000fe2000000200b */
[----:B------:R-:W1:Y:S01]  /*1970*/  MUFU.EX2 R33, R40 ;  /* 0x0000002800217308 */ /* 0x000e620000000800 */
[----:B------:R-:W-:-:S07]  /*1980*/  FFMA.RM R35, R35, R12, 12582913 ;  /* 0x4b40000123237423 */ /* 0x000fce000000400c */
[----:B------:R-:W2:Y:S01]  /*1990*/  MUFU.EX2 R36, R36 ;  /* 0x0000002400247308 */ /* 0x000ea20000000800 */
[----:B-1----:R-:W-:Y:S01]  /*19a0*/  FMUL R0, R0, R33 ;  /* 0x0000002100007220 */ /* 0x002fe20000400000 */
[----:B------:R-:W-:-:S04]  /*19b0*/  FADD R33, R35, -12583039 ;  /* 0xcb40007f23217421 */ /* 0x000fc80000000000 */
[----:B------:R-:W-:-:S04]  /*19c0*/  FFMA R33, R34, 1.4426950216293334961, -R33 ;  /* 0x3fb8aa3b22217823 */ /* 0x000fc80000000821 */
[----:B------:R-:W-:Y:S01]  /*19d0*/  FFMA R37, R34, 1.925963033500011079e-08, R33 ;  /* 0x32a5706022257823 */ /* 0x000fe20000000021 */
[----:B------:R-:W-:Y:S01]  /*19e0*/  FFMA.SAT R33, R14, R11, 0.5 ;  /* 0x3f0000000e217423 */ /* 0x000fe2000000200b */
[----:B------:R-:W-:-:S03]  /*19f0*/  SHF.L.U32 R34, R35, 0x17, RZ ;  /* 0x0000001723227819 */ /* 0x000fc600000006ff */
[-C--:B------:R-:W-:Y:S01]  /*1a00*/  FFMA.RM R11, R33, R12.reuse, 12582913 ;  /* 0x4b400001210b7423 */ /* 0x080fe2000000400c */
[----:B------:R-:W-:Y:S01]  /*1a10*/  FFMA.RM R12, R41, R12, 12582913 ;  /* 0x4b400001290c7423 */ /* 0x000fe2000000400c */
[----:B------:R-:W1:Y:S02]  /*1a20*/  MUFU.EX2 R37, R37 ;  /* 0x0000002500257308 */ /* 0x000e640000000800 */
[C---:B------:R-:W-:Y:S01]  /*1a30*/  FADD R33, R11.reuse, -12583039 ;  /* 0xcb40007f0b217421 */ /* 0x040fe20000000000 */
[----:B------:R-:W-:-:S03]  /*1a40*/  SHF.L.U32 R11, R11, 0x17, RZ ;  /* 0x000000170b0b7819 */ /* 0x000fc600000006ff */
[----:B------:R-:W-:-:S04]  /*1a50*/  FFMA R33, R14, 1.4426950216293334961, -R33 ;  /* 0x3fb8aa3b0e217823 */ /* 0x000fc80000000821 */
[----:B------:R-:W-:Y:S01]  /*1a60*/  FFMA R40, R14, 1.925963033500011079e-08, R33 ;  /* 0x32a570600e287823 */ /* 0x000fe20000000021 */
[C---:B------:R-:W-:Y:S01]  /*1a70*/  FADD R14, R12.reuse, -12583039 ;  /* 0xcb40007f0c0e7421 */ /* 0x040fe20000000000 */
[----:B--2---:R-:W-:Y:S01]  /*1a80*/  FMUL R33, R13, R36 ;  /* 0x000000240d217220 */ /* 0x004fe20000400000 */
[----:B------:R-:W-:Y:S02]  /*1a90*/  SHF.L.U32 R36, R12, 0x17, RZ ;  /* 0x000000170c247819 */ /* 0x000fe400000006ff */
[C---:B------:R-:W-:Y:S01]  /*1aa0*/  FFMA R14, R15.reuse, 1.4426950216293334961, -R14 ;  /* 0x3fb8aa3b0f0e7823 */ /* 0x040fe2000000080e */
[----:B------:R-:W2:Y:S01]  /*1ab0*/  MUFU.EX2 R40, R40 ;  /* 0x0000002800287308 */ /* 0x000ea20000000800 */
[----:B-1----:R-:W-:Y:S02]  /*1ac0*/  FMUL R34, R34, R37 ;  /* 0x0000002522227220 */ /* 0x002fe40000400000 */
[----:B------:R-:W-:Y:S01]  /*1ad0*/  FFMA R41, R15, 1.925963033500011079e-08, R14 ;  /* 0x32a570600f297823 */ /* 0x000fe2000000000e */
[----:B------:R-:W-:-:S04]  /*1ae0*/  FADD R15, RZ, R26 ;  /* 0x0000001aff0f7221 */ /* 0x000fc80000000000 */
[----:B------:R-:W-:Y:S01]  /*1af0*/  FADD R14, R15, R20 ;  /* 0x000000140f0e7221 */ /* 0x000fe20000000000 */
[----:B------:R-:W1:Y:S03]  /*1b00*/  MUFU.EX2 R41, R41 ;  /* 0x0000002900297308 */ /* 0x000e660000000800 */
[----:B------:R-:W-:-:S04]  /*1b10*/  FADD R15, R14, R21 ;  /* 0x000000150e0f7221 */ /* 0x000fc80000000000 */
[----:B------:R-:W-:Y:S01]  /*1b20*/  FADD R14, R15, R22 ;  /* 0x000000160f0e7221 */ /* 0x000fe20000000000 */
[----:B--2---:R-:W-:-:S03]  /*1b30*/  FMUL R35, R11, R40 ;  /* 0x000000280b237220 */ /* 0x004fc60000400000 */
        /* <DEDUP_REMOVED lines=37> */
.L_x_935:
[----:B--2---:R-:W-:Y:S01]  /*1d90*/  FADD R37, R42, R14 ;  /* 0x0000000e2a257221 */ /* 0x004fe20000000000 */
[----:B------:R-:W-:Y:S03]  /*1da0*/  BSSY.RECONVERGENT B2, `(.L_x_861) ;  /* 0x000000d000027945 */ /* 0x000fe60003800200 */
[----:B------:R-:W2:Y:S08]  /*1db0*/  MUFU.RCP R12, R37 ;  /* 0x00000025000c7308 */ /* 0x000eb00000001000 */
[----:B------:R-:W3:Y:S01]  /*1dc0*/  FCHK P0, R26, R37 ;  /* 0x000000251a007302 */ /* 0x000ee20000000000 */
[----:B--2---:R-:W-:-:S04]  /*1dd0*/  FFMA R11, -R37, R12, 1 ;  /* 0x3f800000250b7423 */ /* 0x004fc8000000010c */
[----:B------:R-:W-:-:S04]  /*1de0*/  FFMA R11, R12, R11, R12 ;  /* 0x0000000b0c0b7223 */ /* 0x000fc8000000000c */
[----:B------:R-:W-:-:S04]  /*1df0*/  FFMA R12, R26, R11, RZ ;  /* 0x0000000b1a0c7223 */ /* 0x000fc800000000ff */
[----:B------:R-:W-:-:S04]  /*1e00*/  FFMA R15, -R37, R12, R26 ;  /* 0x0000000c250f7223 */ /* 0x000fc8000000011a */
[----:B------:R-:W-:Y:S01]  /*1e10*/  FFMA R15, R11, R15, R12 ;  /* 0x0000000f0b0f7223 */ /* 0x000fe2000000000c */
[----:B---3--:R-:W-:Y:S06]  /*1e20*/  @!P0 BRA `(.L_x_862) ;  /* 0x0000000000108947 */ /* 0x008fec0003800000 */
[----:B------:R-:W-:Y:S02]  /*1e30*/  MOV R11, R37 ;  /* 0x00000025000b7202 */ /* 0x000fe40000000f00 */
[----:B------:R-:W-:-:S07]  /*1e40*/  MOV R12, 0x1e60 ;  /* 0x00001e60000c7802 */ /* 0x000fce0000000f00 */
[----:B01----:R-:W-:Y:S05]  /*1e50*/  CALL.REL.NOINC `($__internal_13_$__cuda_sm3x_div_rn_noftz_f32_slowpath) ;  /* 0x0000003800547944 */ /* 0x003fea0003c00000 */
[----:B------:R-:W-:-:S07]  /*1e60*/  MOV R15, R42 ;  /* 0x0000002a000f7202 */ /* 0x000fce0000000f00 */
.L_x_862:
[----:B------:R-:W-:Y:S05]  /*1e70*/  BSYNC.RECONVERGENT B2 ;  /* 0x0000000000027941 */ /* 0x000fea0003800200 */
.L_x_861:
[----:B------:R-:W2:Y:S01]  /*1e80*/  MUFU.RCP R12, R37 ;  /* 0x00000025000c7308 */ /* 0x000ea20000001000 */
[----:B------:R-:W-:Y:S07]  /*1e90*/  BSSY.RECONVERGENT B2, `(.L_x_863) ;  /* 0x000000d000027945 */ /* 0x000fee0003800200 */
        /* <DEDUP_REMOVED lines=8> */
[----:B------:R-:W-:Y:S02]  /*1f20*/  MOV R11, R37 ;  /* 0x00000025000b7202 */ /* 0x000fe40000000f00 */
[----:B------:R-:W-:-:S07]  /*1f30*/  MOV R12, 0x1f50 ;  /* 0x00001f50000c7802 */ /* 0x000fce0000000f00 */
[----:B01----:R-:W-:Y:S05]  /*1f40*/  CALL.REL.NOINC `($__internal_13_$__cuda_sm3x_div_rn_noftz_f32_slowpath) ;  /* 0x0000003800187944 */ /* 0x003fea0003c00000 */
[----:B------:R-:W-:-:S07]  /*1f50*/  MOV R40, R42 ;  /* 0x0000002a00287202 */ /* 0x000fce0000000f00 */
.L_x_864:
[----:B------:R-:W-:Y:S05]  /*1f60*/  BSYNC.RECONVERGENT B2 ;  /* 0x0000000000027941 */ /* 0x000fea0003800200 */
.L_x_863:
        /* <DEDUP_REMOVED lines=14> */
.L_x_866:
[----:B------:R-:W-:Y:S05]  /*2050*/  BSYNC.RECONVERGENT B2 ;  /* 0x0000000000027941 */ /* 0x000fea0003800200 */
.L_x_865:
        /* <DEDUP_REMOVED lines=14> */
.L_x_868:
[----:B------:R-:W-:Y:S05]  /*2140*/  BSYNC.RECONVERGENT B2 ;  /* 0x0000000000027941 */ /* 0x000fea0003800200 */
.L_x_867:
        /* <DEDUP_REMOVED lines=14> */
.L_x_870:
[----:B------:R-:W-:Y:S05]  /*2230*/  BSYNC.RECONVERGENT B2 ;  /* 0x0000000000027941 */ /* 0x000fea0003800200 */
.L_x_869:
        /* <DEDUP_REMOVED lines=14> */
.L_x_872:
[----:B------:R-:W-:Y:S05]  /*2320*/  BSYNC.RECONVERGENT B2 ;  /* 0x0000000000027941 */ /* 0x000fea0003800200 */
.L_x_871:
        /* <DEDUP_REMOVED lines=14> */
.L_x_874:
[----:B------:R-:W-:Y:S05]  /*2410*/  BSYNC.RECONVERGENT B2 ;  /* 0x0000000000027941 */ /* 0x000fea0003800200 */
.L_x_873:
        /* <DEDUP_REMOVED lines=14> */
.L_x_876:
[----:B------:R-:W-:Y:S05]  /*2500*/  BSYNC.RECONVERGENT B2 ;  /* 0x0000000000027941 */ /* 0x000fea0003800200 */
.L_x_875:
        /* <DEDUP_REMOVED lines=14> */
.L_x_878:
[----:B------:R-:W-:Y:S05]  /*25f0*/  BSYNC.RECONVERGENT B2 ;  /* 0x0000000000027941 */ /* 0x000fea0003800200 */
.L_x_877:
        /* <DEDUP_REMOVED lines=14> */
.L_x_880:
[----:B------:R-:W-:Y:S05]  /*26e0*/  BSYNC.RECONVERGENT B2 ;  /* 0x0000000000027941 */ /* 0x000fea0003800200 */
.L_x_879:
        /* <DEDUP_REMOVED lines=14> */
.L_x_882:
[----:B------:R-:W-:Y:S05]  /*27d0*/  BSYNC.RECONVERGENT B2 ;  /* 0x0000000000027941 */ /* 0x000fea0003800200 */
.L_x_881:
        /* <DEDUP_REMOVED lines=14> */
.L_x_884:
[----:B------:R-:W-:Y:S05]  /*28c0*/  BSYNC.RECONVERGENT B2 ;  /* 0x0000000000027941 */ /* 0x000fea0003800200 */
.L_x_883:
        /* <DEDUP_REMOVED lines=14> */
.L_x_886:
[----:B------:R-:W-:Y:S05]  /*29b0*/  BSYNC.RECONVERGENT B2 ;  /* 0x0000000000027941 */ /* 0x000fea0003800200 */
.L_x_885:
        /* <DEDUP_REMOVED lines=14> */
.L_x_888:
[----:B------:R-:W-:Y:S05]  /*2aa0*/  BSYNC.RECONVERGENT B2 ;  /* 0x0000000000027941 */ /* 0x000fea0003800200 */
.L_x_887:
        /* <DEDUP_REMOVED lines=14> */
.L_x_890:
[----:B------:R-:W-:Y:S05]  /*2b90*/  BSYNC.RECONVERGENT B2 ;  /* 0x0000000000027941 */ /* 0x000fea0003800200 */
.L_x_889:
        /* <DEDUP_REMOVED lines=14> */
.L_x_892:
[----:B------:R-:W-:Y:S05]  /*2c80*/  BSYNC.RECONVERGENT B2 ;  /* 0x0000000000027941 */ /* 0x000fea0003800200 */
.L_x_891:
        /* <DEDUP_REMOVED lines=14> */
.L_x_894:
[----:B------:R-:W-:Y:S05]  /*2d70*/  BSYNC.RECONVERGENT B2 ;  /* 0x0000000000027941 */ /* 0x000fea0003800200 */
.L_x_893:
        /* <DEDUP_REMOVED lines=14> */
.L_x_896:
[----:B------:R-:W-:Y:S05]  /*2e60*/  BSYNC.RECONVERGENT B2 ;  /* 0x0000000000027941 */ /* 0x000fea0003800200 */
.L_x_895:
        /* <DEDUP_REMOVED lines=14> */
.L_x_898:
[----:B------:R-:W-:Y:S05]  /*2f50*/  BSYNC.RECONVERGENT B2 ;  /* 0x0000000000027941 */ /* 0x000fea0003800200 */
.L_x_897:
        /* <DEDUP_REMOVED lines=14> */
.L_x_900:
[----:B------:R-:W-:Y:S05]  /*3040*/  BSYNC.RECONVERGENT B2 ;  /* 0x0000000000027941 */ /* 0x000fea0003800200 */
.L_x_899:
        /* <DEDUP_REMOVED lines=14> */
.L_x_902:
[----:B------:R-:W-:Y:S05]  /*3130*/  BSYNC.RECONVERGENT B2 ;  /* 0x0000000000027941 */ /* 0x000fea0003800200 */
.L_x_901:
        /* <DEDUP_REMOVED lines=14> */
.L_x_904:
[----:B------:R-:W-:Y:S05]  /*3220*/  BSYNC.RECONVERGENT B2 ;  /* 0x0000000000027941 */ /* 0x000fea0003800200 */
.L_x_903:
        /* <DEDUP_REMOVED lines=14> */
.L_x_906:
[----:B------:R-:W-:Y:S05]  /*3310*/  BSYNC.RECONVERGENT B2 ;  /* 0x0000000000027941 */ /* 0x000fea0003800200 */
.L_x_905:
        /* <DEDUP_REMOVED lines=14> */
.L_x_908:
[----:B------:R-:W-:Y:S05]  /*3400*/  BSYNC.RECONVERGENT B2 ;  /* 0x0000000000027941 */ /* 0x000fea0003800200 */
.L_x_907:
        /* <DEDUP_REMOVED lines=14> */
.L_x_910:
[----:B------:R-:W-:Y:S05]  /*34f0*/  BSYNC.RECONVERGENT B2 ;  /* 0x0000000000027941 */ /* 0x000fea0003800200 */
.L_x_909:
        /* <DEDUP_REMOVED lines=14> */
.L_x_912:
[----:B------:R-:W-:Y:S05]  /*35e0*/  BSYNC.RECONVERGENT B2 ;  /* 0x0000000000027941 */ /* 0x000fea0003800200 */
.L_x_911:
        /* <DEDUP_REMOVED lines=14> */
.L_x_914:
[----:B------:R-:W-:Y:S05]  /*36d0*/  BSYNC.RECONVERGENT B2 ;  /* 0x0000000000027941 */ /* 0x000fea0003800200 */
.L_x_913:
        /* <DEDUP_REMOVED lines=14> */
.L_x_916:
[----:B------:R-:W-:Y:S05]  /*37c0*/  BSYNC.RECONVERGENT B2 ;  /* 0x0000000000027941 */ /* 0x000fea0003800200 */
.L_x_915:
        /* <DEDUP_REMOVED lines=14> */
.L_x_918:
[----:B------:R-:W-:Y:S05]  /*38b0*/  BSYNC.RECONVERGENT B2 ;  /* 0x0000000000027941 */ /* 0x000fea0003800200 */
.L_x_917:
        /* <DEDUP_REMOVED lines=14> */
.L_x_920:
[----:B------:R-:W-:Y:S05]  /*39a0*/  BSYNC.RECONVERGENT B2 ;  /* 0x0000000000027941 */ /* 0x000fea0003800200 */
.L_x_919:
        /* <DEDUP_REMOVED lines=14> */
.L_x_922:
[----:B------:R-:W-:Y:S05]  /*3a90*/  BSYNC.RECONVERGENT B2 ;  /* 0x0000000000027941 */ /* 0x000fea0003800200 */
.L_x_921:
[----:B------:R-:W-:Y:S01]  /*3aa0*/  HFMA2 R13, -RZ, RZ, 0, 0 ;  /* 0x00000000ff0d7431 */ /* 0x000fe200000001ff */
[----:B------:R-:W-:Y:S01]  /*3ab0*/  MOV R12, R46 ;  /* 0x0000002e000c7202 */ /* 0x000fe20000000f00 */
[----:B------:R-:W-:Y:S01]  /*3ac0*/  IMAD R33, R43, UR42, RZ ;  /* 0x0000002a2b217c24 */ /* 0x000fe2000f8e02ff */
[----:B------:R-:W-:Y:S02]  /*3ad0*/  R2UR UR6, R38 ;  /* 0x00000000260672ca */ /* 0x000fe400000e0000 */
[----:B------:R-:W-:Y:S01]  /*3ae0*/  R2UR UR7, R39 ;  /* 0x00000000270772ca */ /* 0x000fe200000e0000 */
[----:B------:R-:W-:Y:S01]  /*3af0*/  IMAD R33, R44, UR43, R33 ;  /* 0x0000002b2c217c24 */ /* 0x000fe2000f8e0221 */
[----:B------:R-:W-:Y:S02]  /*3b00*/  F2FP.BF16.F32.PACK_AB R15, R40, R15 ;  /* 0x0000000f280f723e */ /* 0x000fe400000010ff */
[----:B------:R-:W-:Y:S01]  /*3b10*/  F2FP.BF16.F32.PACK_AB R20, R23, R20 ;  /* 0x000000141714723e */ /* 0x000fe200000010ff */
[----:B------:R-:W-:Y:S01]  /*3b20*/  IMAD.WIDE.U32 R12, R44, UR42, R12 ;  /* 0x0000002a2c0c7c25 */ /* 0x000fe2000f8e000c */
[----:B------:R-:W-:-:S02]  /*3b30*/  R2UR UR10, R38 ;  /* 0x00000000260a72ca */ /* 0x000fc400000e0000 */
[----:B------:R-:W-:Y:S02]  /*3b40*/  R2UR UR11, R39 ;  /* 0x00000000270b72ca */ /* 0x000fe400000e0000 */
[----:B------:R-:W-:Y:S02]  /*3b50*/  IADD3 R13, PT, PT, R13, R33, RZ ;  /* 0x000000210d0d7210 */ /* 0x000fe40007ffe0ff */
[----:B------:R-:W-:Y:S02]  /*3b60*/  LEA R32, P0, R12, UR40, 0x1 ;  /* 0x000000280c207c11 */ /* 0x000fe4000f8008ff */
[----:B------:R-:W-:Y:S02]  /*3b70*/  R2UR UR4, R38 ;  /* 0x00000000260472ca */ /* 0x000fe400000e0000 */
[----:B------:R-:W-:Y:S02]  /*3b80*/  LEA.HI.X R33, R12, UR41, R13, 0x1, P0 ;  /* 0x000000290c217c11 */ /* 0x000fe400080f0c0d */
[----:B------:R-:W-:-:S02]  /*3b90*/  PRMT R12, R15, 0x7632, R12 ;  /* 0x000076320f0c7816 */ /* 0x000fc4000000000c */
[C---:B------:R-:W-:Y:S01]  /*3ba0*/  R2UR UR5, R39.reuse ;  /* 0x00000000270572ca */ /* 0x040fe200000e0000 */
[----:B------:R-:W-:Y:S01]  /*3bb0*/  STG.E.U16 desc[UR10][R32.64+0x100], R20 ;  /* 0x0001001420007986 */ /* 0x000fe2000c10150a */
[----:B------:R-:W-:Y:S02]  /*3bc0*/  R2UR UR8, R38 ;  /* 0x00000000260872ca */ /* 0x000fe400000e0000 */
[----:B------:R-:W-:Y:S01]  /*3bd0*/  R2UR UR9, R39 ;  /* 0x00000000270972ca */ /* 0x000fe200000e0000 */
[----:B------:R2:W-:Y:S01]  /*3be0*/  STG.E.U16 desc[UR6][R32.64+0x40], R12 ;  /* 0x0000400c20007986 */ /* 0x0005e2000c101506 */
[----:B------:R-:W-:Y:S02]  /*3bf0*/  F2FP.BF16.F32.PACK_AB R29, R29, R30 ;  /* 0x0000001e1d1d723e */ /* 0x000fe400000010ff */
[----:B------:R-:W-:Y:S02]  /*3c00*/  F2FP.BF16.F32.PACK_AB R14, R21, R14 ;  /* 0x0000000e150e723e */ /* 0x000fe400000010ff */
[----:B------:R-:W-:-:S02]  /*3c10*/  IADD3 R44, P0, PT, R45, R44, RZ ;  /* 0x0000002c2d2c7210 */ /* 0x000fc40007f1e0ff */
[----:B------:R-:W-:Y:S01]  /*3c20*/  R2UR UR12, R38 ;  /* 0x00000000260c72ca */ /* 0x000fe200000e0000 */
[----:B------:R-:W-:Y:S01]  /*3c30*/  STG.E.U16 desc[UR4][R32.64], R15 ;  /* 0x0000000f20007986 */ /* 0x000fe2000c101504 */
[----:B------:R-:W-:Y:S02]  /*3c40*/  R2UR UR13, R39 ;  /* 0x00000000270d72ca */ /* 0x000fe400000e0000 */
[----:B------:R-:W-:Y:S01]  /*3c50*/  PRMT R13, R14, 0x7632, R13 ;  /* 0x000076320e0d7816 */ /* 0x000fe2000000000d */
[----:B------:R-:W-:Y:S01]  /*3c60*/  STG.E.U16 desc[UR8][R32.64+0x80], R14 ;  /* 0x0000800e20007986 */ /* 0x000fe2000c101508 */
[----:B--2---:R-:W-:Y:S02]  /*3c70*/  PRMT R12, R20, 0x7632, R12 ;  /* 0x00007632140c7816 */ /* 0x004fe4000000000c */
[----:B------:R-:W-:Y:S01]  /*3c80*/  F2FP.BF16.F32.PACK_AB R16, R16, R17 ;  /* 0x000000111010723e */ /* 0x000fe200000010ff */
[----:B------:R2:W-:Y:S01]  /*3c90*/  STG.E.U16 desc[UR4][R32.64+0xc0], R13 ;  /* 0x0000c00d20007986 */ /* 0x0005e2000c101504 */
[----:B------:R-:W-:-:S02]  /*3ca0*/  LEA.HI.X.SX32 R43, R45, R43, 0x1, P0 ;  /* 0x0000002b2d2b7211 */ /* 0x000fc400000f0eff */
[----:B------:R-:W-:Y:S01]  /*3cb0*/  ISETP.GE.U32.AND P0, PT, R44, UR44, PT ;  /* 0x0000002c2c007c0c */ /* 0x000fe2000bf06070 */
[----:B------:R3:W-:Y:S01]  /*3cc0*/  STG.E.U16 desc[UR6][R32.64+0x140], R12 ;  /* 0x0001400c20007986 */ /* 0x0007e2000c101506 */
[----:B------:R-:W-:Y:S02]  /*3cd0*/  F2FP.BF16.F32.PACK_AB R24, R31, R24 ;  /* 0x000000181f18723e */ /* 0x000fe400000010ff */
[----:B------:R-:W-:Y:S01]  /*3ce0*/  F2FP.BF16.F32.PACK_AB R7, R7, R8 ;  /* 0x000000080707723e */ /* 0x000fe200000010ff */
[----:B------:R-:W-:Y:S01]  /*3cf0*/  STG.E.U16 desc[UR8][R32.64+0x400], R16 ;  /* 0x0004001020007986 */ /* 0x000fe2000c101508 */
[----:B------:R-:W-:Y:S02]  /*3d00*/  R2UR UR14, R38 ;  /* 0x00000000260e72ca */ /* 0x000fe400000e0000 */
[----:B------:R-:W-:Y:S01]  /*3d10*/  R2UR UR15, R39 ;  /* 0x00000000270f72ca */ /* 0x000fe200000e0000 */
[----:B------:R-:W-:Y:S01]  /*3d20*/  STG.E.U16 desc[UR4][R32.64+0x200], R24 ;  /* 0x0002001820007986 */ /* 0x000fe2000c101504 */
[----:B------:R-:W-:-:S02]  /*3d30*/  ISETP.GE.AND.EX P0, PT, R43, UR45, PT, P0 ;  /* 0x0000002d2b007c0c */ /* 0x000fc4000bf06300 */
[----:B--2---:R-:W-:Y:S01]  /*3d40*/  PRMT R13, R24, 0x7632, R13 ;  /* 0x00007632180d7816 */ /* 0x004fe2000000000d */
[----:B------:R-:W-:Y:S01]  /*3d50*/  STG.E.U16 desc[UR8][R32.64+0x280], R29 ;  /* 0x0002801d20007986 */ /* 0x000fe2000c101508 */
[----:B---3--:R-:W-:Y:S02]  /*3d60*/  PRMT R12, R29, 0x7632, R12 ;  /* 0x000076321d0c7816 */ /* 0x008fe4000000000c */
[----:B------:R-:W-:Y:S01]  /*3d70*/  F2FP.BF16.F32.PACK_AB R3, R3, R4 ;  /* 0x000000040303723e */ /* 0x000fe200000010ff */
[----:B------:R-:W-:Y:S01]  /*3d80*/  STG.E.U16 desc[UR6][R32.64+0x240], R13 ;  /* 0x0002400d20007986 */ /* 0x000fe2000c101506 */
[----:B------:R-:W-:Y:S02]  /*3d90*/  F2FP.BF16.F32.PACK_AB R22, R25, R22 ;  /* 0x000000161916723e */ /* 0x000fe400000010ff */
[----:B------:R-:W-:Y:S01]  /*3da0*/  F2FP.BF16.F32.PACK_AB R27, R27, R28 ;  /* 0x0000001c1b1b723e */ /* 0x000fe200000010ff */
[----:B------:R2:W-:Y:S01]  /*3db0*/  STG.E.U16 desc[UR10][R32.64+0x2c0], R12 ;  /* 0x0002c00c20007986 */ /* 0x0005e2000c10150a */
[----:B------:R-:W-:-:S02]  /*3dc0*/  F2FP.BF16.F32.PACK_AB R18, R18, R19 ;  /* 0x000000131212723e */ /* 0x000fc400000010ff */
[----:B------:R-:W-:Y:S01]  /*3dd0*/  F2FP.BF16.F32.PACK_AB R9, R9, R10 ;  /* 0x0000000a0909723e */ /* 0x000fe200000010ff */
[----:B------:R3:W-:Y:S01]  /*3de0*/  STG.E.U16 desc[UR12][R32.64+0x600], R3 ;  /* 0x0006000320007986 */ /* 0x0007e2000c10150c */
[----:B------:R-:W-:Y:S02]  /*3df0*/  F2FP.BF16.F32.PACK_AB R5, R5, R6 ;  /* 0x000000060505723e */ /* 0x000fe400000010ff */
[----:B------:R-:W-:Y:S01]  /*3e00*/  F2FP.BF16.F32.PACK_AB R2, R41, R2 ;  /* 0x000000022902723e */ /* 0x000fe200000010ff */
[----:B------:R-:W-:Y:S01]  /*3e10*/  STG.E.U16 desc[UR12][R32.64+0x180], R22 ;  /* 0x0001801620007986 */ /* 0x000fe2000c10150c */
[----:B------:R-:W-:Y:S02]  /*3e20*/  F2FP.BF16.F32.PACK_AB R0, R47, R0 ;  /* 0x000000002f00723e */ /* 0x000fe400000010ff */
[----:B------:R-:W-:Y:S01]  /*3e30*/  PRMT R6, R3, 0x7632, R6 ;  /* 0x0000763203067816 */ /* 0x000fe20000000006 */
[----:B------:R-:W-:Y:S01]  /*3e40*/  STG.E.U16 desc[UR12][R32.64+0x300], R27 ;  /* 0x0003001b20007986 */ /* 0x000fe2000c10150c */
[----:B--2---:R-:W-:-:S02]  /*3e50*/  PRMT R12, R16, 0x7632, R12 ;  /* 0x00007632100c7816 */ /* 0x004fc4000000000c */
[----:B------:R-:W-:Y:S01]  /*3e60*/  PRMT R16, R7, 0x7632, R16 ;  /* 0x0000763207107816 */ /* 0x000fe20000000010 */
[----:B------:R-:W-:Y:S01]  /*3e70*/  STG.E.U16 desc[UR4][R32.64+0x380], R18 ;  /* 0x0003801220007986 */ /* 0x000fe2000c101504 */
[----:B------:R-:W-:Y:S02]  /*3e80*/  PRMT R15, R22, 0x7632, R15 ;  /* 0x00007632160f7816 */ /* 0x000fe4000000000f */
[----:B------:R-:W-:Y:S01]  /*3e90*/  PRMT R14, R27, 0x7632, R14 ;  /* 0x000076321b0e7816 */ /* 0x000fe2000000000e */
[----:B------:R2:W-:Y:S01]  /*3ea0*/  STG.E.U16 desc[UR6][R32.64+0x540], R16 ;  /* 0x0005401020007986 */ /* 0x0005e2000c101506 */
[----:B------:R-:W-:Y:S02]  /*3eb0*/  PRMT R10, R18, 0x7632, R10 ;  /* 0x00007632120a7816 */ /* 0x000fe4000000000a */
[----:B------:R-:W-:Y:S01]  /*3ec0*/  PRMT R13, R9, 0x7632, R13 ;  /* 0x00007632090d7816 */ /* 0x000fe2000000000d */
[----:B------:R4:W-:Y:S01]  /*3ed0*/  STG.E.U16 desc[UR14][R32.64+0x1c0], R15 ;  /* 0x0001c00f20007986 */ /* 0x0009e2000c10150e */
[----:B------:R-:W-:-:S02]  /*3ee0*/  PRMT R4, R5, 0x7632, R4 ;  /* 0x0000763205047816 */ /* 0x000fc40000000004 */
[----:B------:R-:W-:Y:S01]  /*3ef0*/  F2FP.BF16.F32.PACK_AB R11, RZ, R11 ;  /* 0x0000000bff0b723e */ /* 0x000fe200000010ff */
[----:B------:R4:W-:Y:S01]  /*3f00*/  STG.E.U16 desc[UR14][R32.64+0x340], R14 ;  /* 0x0003400e20007986 */ /* 0x0009e2000c10150e */
[----:B---3--:R-:W-:Y:S02]  /*3f10*/  PRMT R3, R0, 0x7632, R3 ;  /* 0x0000763200037816 */ /* 0x008fe40000000003 */
[----:B--2---:R-:W-:Y:S01]  /*3f20*/  PRMT R16, R2, 0x7632, R16 ;  /* 0x0000763202107816 */ /* 0x004fe20000000010 */
        /* <DEDUP_REMOVED lines=15> */
.L_x_860:
[----:B------:R-:W-:Y:S01]  /*4020*/  HFMA2 R11, -RZ, RZ, 0, 1.847743988037109375e-06 ;  /* 0x0000001fff0b7431 */ /* 0x000fe200000001ff */
[----:B------:R-:W-:Y:S01]  /*4030*/  BSSY B0, `(.L_x_924) ;  /* 0x0000006000007945 */ /* 0x000fe20003800000 */
[----:B------:R-:W-:Y:S02]  /*4040*/  MOV R12, 0x10 ;  /* 0x00000010000c7802 */ /* 0x000fe40000000f00 */
[----:B------:R-:W-:-:S07]  /*4050*/  MOV R15, 0xffffffff ;  /* 0xffffffff000f7802 */ /* 0x000fce0000000f00 */
[----:B0-----:R-:W-:Y:S05]  /*4060*/  WARPSYNC.COLLECTIVE R15, `(.L_x_925) ;  /* 0x000000000f087348 */ /* 0x001fea0003c00000 */
[----:B------:R1:W2:Y:S02]  /*4070*/  SHFL.BFLY P6, R14, R13, R12, R11 ;  /* 0x0c00000c0d0e7389 */ /* 0x0002a400000c000b */
[----:B012---:R-:W-:Y:S05]  /*4080*/  ENDCOLLECTIVE ;  /* 0x000000000000791b */ /* 0x007fea0003800000 */
.L_x_925:
[----:B------:R-:W-:Y:S05]  /*4090*/  BSYNC B0 ;  /* 0x0000000000007941 */ /* 0x000fea0003800000 */
.L_x_924:
[----:B------:R-:W-:Y:S01]  /*40a0*/  HFMA2 R12, -RZ, RZ, 0, 4.76837158203125e-07 ;  /* 0x00000008ff0c7431 */ /* 0x000fe200000001ff */
[----:B------:R-:W-:Y:S01]  /*40b0*/  FMNMX R13, R13, R14, !PT ;  /* 0x0000000e0d0d7209 */ /* 0x000fe20007800000 */
[----:B------:R-:W-:Y:S01]  /*40c0*/  HFMA2 R56, -RZ, RZ, 3.7421875, 0 ;  /* 0x437c0000ff387431 */ /* 0x000fe200000001ff */
[----:B------:R-:W-:Y:S02]  /*40d0*/  MOV R11, 0x1f ;  /* 0x0000001f000b7802 */ /* 0x000fe40000000f00 */
[----:B------:R-:W-:Y:S02]  /*40e0*/  MOV R15, 0xffffffff ;  /* 0xffffffff000f7802 */ /* 0x000fe40000000f00 */
[----:B------:R-:W-:-:S07]  /*40f0*/  MOV R55, 0x3bbb989d ;  /* 0x3bbb989d00377802 */ /* 0x000fce0000000f00 */
[----:B------:R-:W-:Y:S05]  /*4100*/  WARPSYNC.COLLECTIVE R15, `(.L_x_926) ;  /* 0x000000000f087348 */ /* 0x000fea0003c00000 */
[----:B------:R0:W1:Y:S02]  /*4110*/  SHFL.BFLY P6, R14, R13, R12, R11 ;  /* 0x0c00000c0d0e7389 */ /* 0x00006400000c000b */
[----:B01----:R-:W-:Y:S05]  /*4120*/  ENDCOLLECTIVE ;  /* 0x000000000000791b */ /* 0x003fea0003800000 */
.L_x_926:
[----:B------:R-:W-:Y:S01]  /*4130*/  HFMA2 R12, -RZ, RZ, 0, 2.384185791015625e-07 ;  /* 0x00000004ff0c7431 */ /* 0x000fe200000001ff */
[----:B------:R-:W-:-:S04]  /*4140*/  FMNMX R0, R13, R14, !PT ;  /* 0x0000000e0d007209 */ /* 0x000fc80007800000 */
[----:B------:R-:W-:-:S07]  /*4150*/  MOV R13, R0 ;  /* 0x00000000000d7202 */ /* 0x000fce0000000f00 */
[----:B------:R-:W-:Y:S05]  /*4160*/  WARPSYNC.COLLECTIVE R15, `(.L_x_927) ;  /* 0x000000000f087348 */ /* 0x000fea0003c00000 */
[----:B------:R0:W1:Y:S02]  /*4170*/  SHFL.BFLY P6, R14, R13, R12, R11 ;  /* 0x0c00000c0d0e7389 */ /* 0x00006400000c000b */
[----:B01----:R-:W-:Y:S05]  /*4180*/  ENDCOLLECTIVE ;  /* 0x000000000000791b */ /* 0x003fea0003800000 */
.L_x_927:
[----:B------:R-:W-:Y:S01]  /*4190*/  HFMA2 R12, -RZ, RZ, 0, 1.1920928955078125e-07 ;  /* 0x00000002ff0c7431 */ /* 0x000fe200000001ff */
[----:B------:R-:W-:-:S04]  /*41a0*/  FMNMX R2, R0, R14, !PT ;  /* 0x0000000e00027209 */ /* 0x000fc80007800000 */
[----:B------:R-:W-:-:S07]  /*41b0*/  MOV R13, R2 ;  /* 0x00000002000d7202 */ /* 0x000fce0000000f00 */
[----:B------:R-:W-:Y:S05]  /*41c0*/  WARPSYNC.COLLECTIVE R15, `(.L_x_928) ;  /* 0x000000000f087348 */ /* 0x000fea0003c00000 */
[----:B------:R0:W1:Y:S02]  /*41d0*/  SHFL.BFLY P6, R14, R13, R12, R11 ;  /* 0x0c00000c0d0e7389 */ /* 0x00006400000c000b */
[----:B01----:R-:W-:Y:S05]  /*41e0*/  ENDCOLLECTIVE ;  /* 0x000000000000791b */ /* 0x003fea0003800000 */
.L_x_928:
[----:B------:R-:W-:Y:S01]  /*41f0*/  HFMA2 R12, -RZ, RZ, 0, 5.9604644775390625e-08 ;  /* 0x00000001ff0c7431 */ /* 0x000fe200000001ff */
[----:B------:R-:W-:-:S04]  /*4200*/  FMNMX R3, R2, R14, !PT ;  /* 0x0000000e02037209 */ /* 0x000fc80007800000 */
[----:B------:R-:W-:-:S07]  /*4210*/  MOV R13, R3 ;  /* 0x00000003000d7202 */ /* 0x000fce0000000f00 */
[----:B------:R-:W-:Y:S05]  /*4220*/  WARPSYNC.COLLECTIVE R15, `(.L_x_929) ;  /* 0x000000000f087348 */ /* 0x000fea0003c00000 */
[----:B------:R0:W1:Y:S02]  /*4230*/  SHFL.BFLY P6, R14, R13, R12, R11 ;  /* 0x0c00000c0d0e7389 */ /* 0x00006400000c000b */
[----:B01----:R-:W-:Y:S05]  /*4240*/  ENDCOLLECTIVE ;  /* 0x000000000000791b */ /* 0x003fea0003800000 */
.L_x_929:
[----:B------:R-:W-:-:S05]  /*4250*/  FMNMX R14, R3, R14, !PT ;  /* 0x0000000e030e7209 */ /* 0x000fca0007800000 */
        /* <DEDUP_REMOVED lines=8> */
[----:B------:R-:W-:Y:S01]  /*42e0*/  FFMA.RM R9, R9, R56, 12582913 ;  /* 0x4b40000109097423 */ /* 0x000fe20000004038 */
[--C-:B------:R-:W-:Y:S01]  /*42f0*/  FADD R2, R49, -R14.reuse ;  /* 0x8000000e31027221 */ /* 0x100fe20000000000 */
[--C-:B------:R-:W-:Y:S01]  /*4300*/  FADD R36, R21, -R14.reuse ;  /* 0x8000000e15247221 */ /* 0x100fe20000000000 */
[--C-:B------:R-:W-:Y:S01]  /*4310*/  FADD R50, R22, -R14.reuse ;  /* 0x8000000e16327221 */ /* 0x100fe20000000000 */
[C---:B------:R-:W-:Y:S01]  /*4320*/  FADD R19, R9.reuse, -12583039 ;  /* 0xcb40007f09137421 */ /* 0x040fe20000000000 */
[----:B------:R-:W-:Y:S01]  /*4330*/  SHF.L.U32 R9, R9, 0x17, RZ ;  /* 0x0000001709097819 */ /* 0x000fe200000006ff */
[--C-:B------:R-:W-:Y:S01]  /*4340*/  FADD R3, R4, -R14.reuse ;  /* 0x8000000e04037221 */ /* 0x100fe20000000000 */
[--C-:B------:R-:W-:Y:S01]  /*4350*/  FADD R4, R47, -R14.reuse ;  /* 0x8000000e2f047221 */ /* 0x100fe20000000000 */
[----:B------:R-:W-:Y:S01]  /*4360*/  FFMA R19, R8, 1.4426950216293334961, -R19 ;  /* 0x3fb8aa3b08137823 */ /* 0x000fe20000000813 */
[--C-:B------:R-:W-:Y:S01]  /*4370*/  FADD R6, R41, -R14.reuse ;  /* 0x8000000e29067221 */ /* 0x100fe20000000000 */
[--C-:B------:R-:W-:Y:S01]  /*4380*/  FADD R41, R23, -R14.reuse ;  /* 0x8000000e17297221 */ /* 0x100fe20000000000 */
[--C-:B------:R-:W-:Y:S01]  /*4390*/  FADD R52, R24, -R14.reuse ;  /* 0x8000000e18347221 */ /* 0x100fe20000000000 */
[----:B------:R-:W-:Y:S01]  /*43a0*/  FFMA R19, R8, 1.925963033500011079e-08, R19 ;  /* 0x32a5706008137823 */ /* 0x000fe20000000013 */
[--C-:B------:R-:W-:Y:S01]  /*43b0*/  FADD R5, R5, -R14.reuse ;  /* 0x8000000e05057221 */ /* 0x100fe20000000000 */
[--C-:B------:R-:W-:Y:S01]  /*43c0*/  FADD R47, R25, -R14.reuse ;  /* 0x8000000e192f7221 */ /* 0x100fe20000000000 */
[--C-:B------:R-:W-:Y:S01]  /*43d0*/  FADD R11, R32, -R14.reuse ;  /* 0x8000000e200b7221 */ /* 0x100fe20000000000 */
[----:B------:R-:W0:Y:S01]  /*43e0*/  MUFU.EX2 R26, R19 ;  /* 0x00000013001a7308 */ /* 0x000e220000000800 */
        /* <DEDUP_REMOVED lines=13> */
[----:B0-----:R-:W-:Y:S01]  /*44c0*/  FMUL R26, R9, R26 ;  /* 0x0000001a091a7220 */ /* 0x001fe20000400000 */
[----:B------:R-:W-:-:S04]  /*44d0*/  FFMA.SAT R9, R7, R55, 0.5 ;  /* 0x3f00000007097423 */ /* 0x000fc80000002037 */
[----:B------:R-:W-:-:S04]  /*44e0*/  FFMA.RM R9, R9, R56, 12582913 ;  /* 0x4b40000109097423 */ /* 0x000fc80000004038 */
[C---:B------:R-:W-:Y:S01]  /*44f0*/  FADD R8, R9.reuse, -12583039 ;  /* 0xcb40007f09087421 */ /* 0x040fe20000000000 */
[----:B------:R-:W-:-:S03]  /*4500*/  SHF.L.U32 R9, R9, 0x17, RZ ;  /* 0x0000001709097819 */ /* 0x000fc600000006ff */
[----:B------:R-:W-:-:S04]  /*4510*/  FFMA R8, R7, 1.4426950216293334961, -R8 ;  /* 0x3fb8aa3b07087823 */ /* 0x000fc80000000808 */
[----:B------:R-:W-:Y:S01]  /*4520*/  FFMA R8, R7, 1.925963033500011079e-08, R8 ;  /* 0x32a5706007087823 */ /* 0x000fe20000000008 */
[----:B------:R-:W-:-:S04]  /*4530*/  FFMA.SAT R7, R0, R55, 0.5 ;  /* 0x3f00000000077423 */ /* 0x000fc80000002037 */
[----:B------:R-:W-:Y:S01]  /*4540*/  FFMA.RM R7, R7, R56, 12582913 ;  /* 0x4b40000107077423 */ /* 0x000fe20000004038 */
[----:B------:R-:W0:Y:S02]  /*4550*/  MUFU.EX2 R8, R8 ;  /* 0x0000000800087308 */ /* 0x000e240000000800 */
[----:B0-----:R-:W-:Y:S01]  /*4560*/  FMUL R20, R9, R8 ;  /* 0x0000000809147220 */ /* 0x001fe20000400000 */
        /* <DEDUP_REMOVED lines=116> */
[----:B------:R-:W-:-:S05]  /*4cb0*/  MOV R15, 0xffffffff ;  /* 0xffffffff000f7802 */ /* 0x000fca0000000f00 */
        /* <DEDUP_REMOVED lines=56> */
[----:B------:R0:W1:Y:S02]  /*5040*/  MUFU.EX2 R4, R11 ;  /* 0x0000000b00047308 */ /* 0x0000640000000800 */
[----:B0-----:R-:W-:-:S04]  /*5050*/  FFMA.SAT R11, R50, R55, 0.5 ;  /* 0x3f000000320b7423 */ /* 0x001fc80000002037 */
[----:B------:R-:W-:Y:S01]  /*5060*/  FFMA.RM R11, R11, R56, 12582913 ;  /* 0x4b4000010b0b7423 */ /* 0x000fe20000004038 */
[----:B-1----:R-:W-:Y:S01]  /*5070*/  FMUL R4, R3, R4 ;  /* 0x0000000403047220 */ /* 0x002fe20000400000 */
[-C--:B------:R-:W-:Y:S02]  /*5080*/  FFMA.SAT R3, R49, R55.reuse, 0.5 ;  /* 0x3f00000031037423 */ /* 0x080fe40000002037 */
[C---:B------:R-:W-:Y:S01]  /*5090*/  FADD R13, R11.reuse, -12583039 ;  /* 0xcb40007f0b0d7421 */ /* 0x040fe20000000000 */
[----:B------:R-:W-:Y:S01]  /*50a0*/  SHF.L.U32 R2, R11, 0x17, RZ ;  /* 0x000000170b027819 */ /* 0x000fe200000006ff */
[----:B------:R-:W-:Y:S01]  /*50b0*/  FFMA.SAT R11, R51, R55, 0.5 ;  /* 0x3f000000330b7423 */ /* 0x000fe20000002037 */
[-C--:B------:R-:W-:Y:S01]  /*50c0*/  FFMA.RM R3, R3, R56.reuse, 12582913 ;  /* 0x4b40000103037423 */ /* 0x080fe20000004038 */
[C---:B------:R-:W-:Y:S02]  /*50d0*/  FFMA R13, R50.reuse, 1.4426950216293334961, -R13 ;  /* 0x3fb8aa3b320d7823 */ /* 0x040fe4000000080d */
[----:B------:R-:W-:Y:S01]  /*50e0*/  FFMA.RM R11, R11, R56, 12582913 ;  /* 0x4b4000010b0b7423 */ /* 0x000fe20000004038 */
[C---:B------:R-:W-:Y:S01]  /*50f0*/  FADD R0, R3.reuse, -12583039 ;  /* 0xcb40007f03007421 */ /* 0x040fe20000000000 */
[----:B------:R-:W-:Y:S01]  /*5100*/  SHF.L.U32 R3, R3, 0x17, RZ ;  /* 0x0000001703037819 */ /* 0x000fe200000006ff */
[----:B------:R-:W-:-:S02]  /*5110*/  FFMA R13, R50, 1.925963033500011079e-08, R13 ;  /* 0x32a57060320d7823 */ /* 0x000fc4000000000d */
[----:B------:R-:W-:-:S04]  /*5120*/  FFMA R0, R49, 1.4426950216293334961, -R0 ;  /* 0x3fb8aa3b31007823 */ /* 0x000fc80000000800 */
[----:B------:R-:W-:Y:S01]  /*5130*/  FFMA R0, R49, 1.925963033500011079e-08, R0 ;  /* 0x32a5706031007823 */ /* 0x000fe20000000000 */
[----:B------:R-:W0:Y:S08]  /*5140*/  MUFU.EX2 R13, R13 ;  /* 0x0000000d000d7308 */ /* 0x000e300000000800 */
[----:B------:R-:W1:Y:S01]  /*5150*/  MUFU.EX2 R0, R0 ;  /* 0x0000000000007308 */ /* 0x000e620000000800 */
[----:B0-----:R-:W-:Y:S01]  /*5160*/  FMUL R2, R2, R13 ;  /* 0x0000000d02027220 */ /* 0x001fe20000400000 */
[----:B-1----:R-:W-:Y:S01]  /*5170*/  FMUL R3, R3, R0 ;  /* 0x0000000003037220 */ /* 0x002fe20000400000 */
[----:B------:R-:W-:-:S04]  /*5180*/  FADD R0, R11, -12583039 ;  /* 0xcb40007f0b007421 */ /* 0x000fc80000000000 */
[----:B------:R-:W-:-:S04]  /*5190*/  FFMA R0, R51, 1.4426950216293334961, -R0 ;  /* 0x3fb8aa3b33007823 */ /* 0x000fc80000000800 */
[----:B------:R-:W-:Y:S01]  /*51a0*/  FFMA R51, R51, 1.925963033500011079e-08, R0 ;  /* 0x32a5706033337823 */ /* 0x000fe20000000000 */
[----:B------:R-:W-:Y:S01]  /*51b0*/  SHF.L.U32 R0, R11, 0x17, RZ ;  /* 0x000000170b007819 */ /* 0x000fe200000006ff */
[----:B------:R-:W-:-:S04]  /*51c0*/  FFMA.SAT R11, R52, R55, 0.5 ;  /* 0x3f000000340b7423 */ /* 0x000fc80000002037 */
[----:B------:R-:W-:Y:S01]  /*51d0*/  FFMA.RM R11, R11, R56, 12582913 ;  /* 0x4b4000010b0b7423 */ /* 0x000fe20000004038 */
[----:B------:R-:W0:Y:S03]  /*51e0*/  MUFU.EX2 R51, R51 ;  /* 0x0000003300337308 */ /* 0x000e260000000800 */
[C---:B------:R-:W-:Y:S01]  /*51f0*/  FADD R13, R11.reuse, -12583039 ;  /* 0xcb40007f0b0d7421 */ /* 0x040fe20000000000 */
[----:B------:R-:W-:-:S03]  /*5200*/  SHF.L.U32 R11, R11, 0x17, RZ ;  /* 0x000000170b0b7819 */ /* 0x000fc600000006ff */
[----:B------:R-:W-:-:S04]  /*5210*/  FFMA R13, R52, 1.4426950216293334961, -R13 ;  /* 0x3fb8aa3b340d7823 */ /* 0x000fc8000000080d */
[----:B------:R-:W-:-:S04]  /*5220*/  FFMA R13, R52, 1.925963033500011079e-08, R13 ;  /* 0x32a57060340d7823 */ /* 0x000fc8000000000d */
[----:B------:R-:W1:Y:S01]  /*5230*/  MUFU.EX2 R12, R13 ;  /* 0x0000000d000c7308 */ /* 0x000e620000000800 */
[----:B0-----:R-:W-:Y:S01]  /*5240*/  FMUL R0, R0, R51 ;  /* 0x0000003300007220 */ /* 0x001fe20000400000 */
[----:B-1----:R-:W-:Y:S01]  /*5250*/  FMUL R33, R11, R12 ;  /* 0x0000000c0b217220 */ /* 0x002fe20000400000 */
        /* <DEDUP_REMOVED lines=12> */
[C---:B------:R-:W-:Y:S01]  /*5320*/  FADD R13, R11.reuse, -12583039 ;  /* 0xcb40007f0b0d7421 */ /* 0x040fe20000000000 */
[----:B------:R-:W-:-:S03]  /*5330*/  SHF.L.U32 R11, R11, 0x17, RZ ;  /* 0x000000170b0b7819 */ /* 0x000fc600000006ff */
[----:B------:R-:W-:-:S04]  /*5340*/  FFMA R13, R54, 1.4426950216293334961, -R13 ;  /* 0x3fb8aa3b360d7823 */ /* 0x000fc8000000080d */
[----:B------:R-:W-:-:S04]  /*5350*/  FFMA R13, R54, 1.925963033500011079e-08, R13 ;  /* 0x32a57060360d7823 */ /* 0x000fc8000000000d */
        /* <DEDUP_REMOVED lines=44> */
.L_x_930:
[----:B------:R-:W-:Y:S02]  /*5620*/  HFMA2 R12, -RZ, RZ, 0, 4.76837158203125e-07 ;  /* 0x00000008ff0c7431 */ /* 0x000fe400000001ff */
[----:B------:R-:W-:-:S05]  /*5630*/  FADD R37, R13, R14 ;  /* 0x0000000e0d257221 */ /* 0x000fca0000000000 */
[----:B------:R-:W-:-:S07]  /*5640*/  MOV R13, R37 ;  /* 0x00000025000d7202 */ /* 0x000fce0000000f00 */
[----:B------:R-:W-:Y:S05]  /*5650*/  WARPSYNC.COLLECTIVE R15, `(.L_x_931) ;  /* 0x000000000f087348 */ /* 0x000fea0003c00000 */
[----:B------:R0:W1:Y:S02]  /*5660*/  SHFL.BFLY P6, R14, R13, R12, R11 ;  /* 0x0c00000c0d0e7389 */ /* 0x00006400000c000b */
[----:B01----:R-:W-:Y:S05]  /*5670*/  ENDCOLLECTIVE ;  /* 0x000000000000791b */ /* 0x003fea0003800000 */
.L_x_931:
[----:B------:R-:W-:Y:S02]  /*5680*/  HFMA2 R12, -RZ, RZ, 0, 2.384185791015625e-07 ;  /* 0x00000004ff0c7431 */ /* 0x000fe400000001ff */
[----:B------:R-:W-:-:S05]  /*5690*/  FADD R40, R37, R14 ;  /* 0x0000000e25287221 */ /* 0x000fca0000000000 */
[----:B------:R-:W-:-:S07]  /*56a0*/  MOV R13, R40 ;  /* 0x00000028000d7202 */ /* 0x000fce0000000f00 */
[----:B------:R-:W-:Y:S05]  /*56b0*/  WARPSYNC.COLLECTIVE R15, `(.L_x_932) ;  /* 0x000000000f087348 */ /* 0x000fea0003c00000 */
[----:B------:R0:W1:Y:S02]  /*56c0*/  SHFL.BFLY P6, R14, R13, R12, R11 ;  /* 0x0c00000c0d0e7389 */ /* 0x00006400000c000b */
[----:B01----:R-:W-:Y:S05]  /*56d0*/  ENDCOLLECTIVE ;  /* 0x000000000000791b */ /* 0x003fea0003800000 */
.L_x_932:
[----:B------:R-:W-:Y:S02]  /*56e0*/  HFMA2 R12, -RZ, RZ, 0, 1.1920928955078125e-07 ;  /* 0x00000002ff0c7431 */ /* 0x000fe400000001ff */
[----:B------:R-:W-:-:S05]  /*56f0*/  FADD R41, R40, R14 ;  /* 0x0000000e28297221 */ /* 0x000fca0000000000 */
[----:B------:R-:W-:-:S07]  /*5700*/  MOV R13, R41 ;  /* 0x00000029000d7202 */ /* 0x000fce0000000f00 */
[----:B------:R-:W-:Y:S05]  /*5710*/  WARPSYNC.COLLECTIVE R15, `(.L_x_933) ;  /* 0x000000000f087348 */ /* 0x000fea0003c00000 */
[----:B------:R0:W1:Y:S02]  /*5720*/  SHFL.BFLY P6, R14, R13, R12, R11 ;  /* 0x0c00000c0d0e7389 */ /* 0x00006400000c000b */
[----:B01----:R-:W-:Y:S05]  /*5730*/  ENDCOLLECTIVE ;  /* 0x000000000000791b */ /* 0x003fea0003800000 */
.L_x_933:
[----:B------:R-:W-:Y:S02]  /*5740*/  HFMA2 R12, -RZ, RZ, 0, 5.9604644775390625e-08 ;  /* 0x00000001ff0c7431 */ /* 0x000fe400000001ff */
[----:B------:R-:W-:-:S05]  /*5750*/  FADD R42, R41, R14 ;  /* 0x0000000e292a7221 */ /* 0x000fca0000000000 */
[----:B------:R-:W-:-:S07]  /*5760*/  MOV R13, R42 ;  /* 0x0000002a000d7202 */ /* 0x000fce0000000f00 */
[----:B------:R-:W-:Y:S05]  /*5770*/  WARPSYNC.COLLECTIVE R15, `(.L_x_934) ;  /* 0x000000000f087348 */ /* 0x000fea0003c00000 */
[----:B------:R0:W1:Y:S02]  /*5780*/  SHFL.BFLY P6, R14, R13, R12, R11 ;  /* 0x0c00000c0d0e7389 */ /* 0x00006400000c000b */
[----:B01----:R-:W-:Y:S05]  /*5790*/  ENDCOLLECTIVE ;  /* 0x000000000000791b */ /* 0x003fea0003800000 */
.L_x_934:
[----:B------:R-:W-:Y:S05]  /*57a0*/  BRA `(.L_x_935) ;  /* 0xffffffc400787947 */ /* 0x000fea000383ffff */
        .weak           $__internal_13_$__cuda_sm3x_div_rn_noftz_f32_slowpath
        .type           $__internal_13_$__cuda_sm3x_div_rn_noftz_f32_slowpath,@function
        .size           $__internal_13_$__cuda_sm3x_div_rn_noftz_f32_slowpath,(.L_x_25465 - $__internal_13_$__cuda_sm3x_div_rn_noftz_f32_slowpath)
$__internal_13_$__cuda_sm3x_div_rn_noftz_f32_slowpath:
        /* <DEDUP_REMOVED lines=27> */
[----:B------:R-:W-:Y:S02]  /*5960*/  IADD3 R13, PT, PT, R48, -0x1, RZ ;  /* 0xffffffff300d7810 */ /* 0x000fe40007ffe0ff */
[----:B------:R-:W-:Y:S02]  /*5970*/  ISETP.GE.AND P1, PT, R49, RZ, PT ;  /* 0x000000ff3100720c */ /* 0x000fe40003f26270 */
[----:B------:R-:W-:-:S11]  /*5980*/  ISETP.GE.AND P0, PT, R13, RZ, PT ;  /* 0x000000ff0d00720c */ /* 0x000fd60003f06270 */
[----:B------:R-:W-:Y:S02]  /*5990*/  @!P1 FFMA R11, R11, 1.84467440737095516160e+19, RZ ;  /* 0x5f8000000b0b9823 */ /* 0x000fe400000000ff */
[----:B------:R-:W-:Y:S01]  /*59a0*/  @P0 MOV R13, RZ ;  /* 0x000000ff000d0202 */ /* 0x000fe20000000f00 */
[----:B------:R-:W-:Y:S01]  /*59b0*/  @!P0 FFMA R26, R26, 1.84467440737095516160e+19, RZ ;  /* 0x5f8000001a1a8823 */ /* 0x000fe200000000ff */
[----:B------:R-:W-:-:S04]  /*59c0*/  @!P0 MOV R13, 0xffffffc0 ;  /* 0xffffffc0000d8802 */ /* 0x000fc80000000f00 */
[----:B------:R-:W-:-:S07]  /*59d0*/  @!P1 IADD3 R13, PT, PT, R13, 0x40, RZ ;  /* 0x000000400d0d9810 */ /* 0x000fce0007ffe0ff */
.L_x_937:
[----:B------:R-:W-:Y:S01]  /*59e0*/  IADD3 R49, PT, PT, R48, -0x7f, RZ ;  /* 0xffffff8130317810 */ /* 0x000fe20007ffe0ff */
[----:B------:R-:W-:Y:S01]  /*59f0*/  BSSY.RECONVERGENT B1, `(.L_x_942) ;  /* 0x0000036000017945 */ /* 0x000fe20003800200 */
[----:B------:R-:W-:-:S04]  /*5a00*/  LEA R48, R42, 0xc0800000, 0x17 ;  /* 0xc08000002a307811 */ /* 0x000fc800078eb8ff */
        /* <DEDUP_REMOVED lines=26> */
[CCC-:B------:R-:W-:Y:S01]  /*5bb0*/  FFMA.RP R13, R26.reuse, R48.reuse, R49.reuse ;  /* 0x000000301a0d7223 */ /* 0x1c0fe20000008031 */
[CCC-:B------:R-:W-:Y:S01]  /*5bc0*/  FFMA.RM R50, R26.reuse, R48.reuse, R49.reuse ;  /* 0x000000301a327223 */ /* 0x1c0fe20000004031 */
[----:B------:R-:W-:Y:S01]  /*5bd0*/  FFMA.RZ R26, R26, R48, R49 ;  /* 0x000000301a1a7223 */ /* 0x000fe2000000c031 */
[C---:B------:R-:W-:Y:S02]  /*5be0*/  ISETP.NE.AND P2, PT, R11.reuse, RZ, PT ;  /* 0x000000ff0b00720c */ /* 0x040fe40003f45270 */
[----:B------:R-:W-:Y:S02]  /*5bf0*/  ISETP.NE.AND P1, PT, R11, RZ, PT ;  /* 0x000000ff0b00720c */ /* 0x000fe40003f25270 */
[----:B------:R-:W-:Y:S02]  /*5c00*/  LOP3.LUT R26, R26, 0x7fffff, RZ, 0xc0, !PT ;  /* 0x007fffff1a1a7812 */ /* 0x000fe400078ec0ff */
[----:B------:R-:W-:Y:S02]  /*5c10*/  FSETP.NEU.FTZ.AND P0, PT, R13, R50, PT ;  /* 0x000000320d00720b */ /* 0x000fe40003f1d000 */
[----:B------:R-:W-:-:S02]  /*5c20*/  LOP3.LUT R26, R26, 0x800000, RZ, 0xfc, !PT ;  /* 0x008000001a1a7812 */ /* 0x000fc400078efcff */
[C---:B------:R-:W-:Y:S02]  /*5c30*/  IADD3 R13, PT, PT, R11.reuse, 0x20, RZ ;  /* 0x000000200b0d7810 */ /* 0x040fe40007ffe0ff */
        /* <DEDUP_REMOVED lines=13> */
.L_x_944:
[----:B------:R-:W-:-:S04]  /*5d10*/  LOP3.LUT R42, R42, 0x80000000, RZ, 0xc0, !PT ;  /* 0x800000002a2a7812 */ /* 0x000fc800078ec0ff */
[----:B------:R-:W-:Y:S01]  /*5d20*/  LOP3.LUT R42, R42, 0x7f800000, RZ, 0xfc, !PT ;  /* 0x7f8000002a2a7812 */ /* 0x000fe200078efcff */
[----:B------:R-:W-:Y:S06]  /*5d30*/  BRA `(.L_x_945) ;  /* 0x0000000000047947 */ /* 0x000fec0003800000 */
.L_x_943:
[----:B------:R-:W-:-:S07]  /*5d40*/  LEA R42, R13, R42, 0x17 ;  /* 0x0000002a0d2a7211 */ /* 0x000fce00078eb8ff */
.L_x_945:
[----:B------:R-:W-:Y:S05]  /*5d50*/  BSYNC.RECONVERGENT B1 ;  /* 0x0000000000017941 */ /* 0x000fea0003800200 */
.L_x_942:
[----:B------:R-:W-:Y:S05]  /*5d60*/  BRA `(.L_x_946) ;  /* 0x0000000000207947 */ /* 0x000fea0003800000 */
.L_x_941:
[----:B------:R-:W-:-:S04]  /*5d70*/  LOP3.LUT R11, R11, 0x80000000, R26, 0x48, !PT ;  /* 0x800000000b0b7812 */ /* 0x000fc800078e481a */
[----:B------:R-:W-:Y:S01]  /*5d80*/  LOP3.LUT R42, R11, 0x7f800000, RZ, 0xfc, !PT ;  /* 0x7f8000000b2a7812 */ /* 0x000fe200078efcff */
[----:B------:R-:W-:Y:S06]  /*5d90*/  BRA `(.L_x_946) ;  /* 0x0000000000147947 */ /* 0x000fec0003800000 */
.L_x_940:
[----:B------:R-:W-:Y:S01]  /*5da0*/  LOP3.LUT R42, R11, 0x80000000, R26, 0x48, !PT ;  /* 0x800000000b2a7812 */ /* 0x000fe200078e481a */
[----:B------:R-:W-:Y:S06]  /*5db0*/  BRA `(.L_x_946) ;  /* 0x00000000000c7947 */ /* 0x000fec0003800000 */
.L_x_939:
[----:B------:R-:W0:Y:S01]  /*5dc0*/  MUFU.RSQ R42, -QNAN ;  /* 0xffc00000002a7908 */ /* 0x000e220000001400 */
[----:B------:R-:W-:Y:S05]  /*5dd0*/  BRA `(.L_x_946) ;  /* 0x0000000000047947 */ /* 0x000fea0003800000 */
.L_x_938:
[----:B------:R-:W-:-:S07]  /*5de0*/  FADD.FTZ R42, R26, R11 ;  /* 0x0000000b1a2a7221 */ /* 0x000fce0000010000 */
.L_x_946:
[----:B------:R-:W-:Y:S05]  /*5df0*/  BSYNC.RECONVERGENT B0 ;  /* 0x0000000000007941 */ /* 0x000fea0003800200 */
.L_x_936:
[----:B------:R-:W-:-:S04]  /*5e00*/  HFMA2 R13, -RZ, RZ, 0, 0 ;  /* 0x00000000ff0d7431 */ /* 0x000fc800000001ff */
[----:B0-----:R-:W-:Y:S05]  /*5e10*/  RET.REL.NODEC R12 `(_Z15SoftmaxWarpImplI10DirectLoadI13__nv_bfloat16fE11DirectStoreIfS1_EfLi1ELi31ELi32ELi1ELb0EL9Algorithm0EEvT_T0_ll) ;  /* 0xffffffa00c787950 */ /* 0x001fea0003c3ffff */
.L_x_947:
        /* <DEDUP_REMOVED lines=14> */
.L_x_25465:


//--------------------- .text._Z15SoftmaxWarpImplI10DirectLoadI13__nv_bfloat16fE11DirectStoreIfS1_EfLi1ELi30ELi32ELi1ELb1EL9Algorithm0EEvT_T0_ll --------------------------
	.section	.text._Z15SoftmaxWarpImplI10DirectLoadI13__nv_bfloat16fE11DirectStoreIfS1_EfLi1ELi30ELi32ELi1ELb1EL9Algorithm0EEvT_T0_ll,"ax",@progbits
	.align	128
        .global         _Z15SoftmaxWarpImplI10DirectLoadI13__nv_bfloat16fE11DirectStoreIfS1_EfLi1ELi30ELi32ELi1ELb1EL9Algorithm0EEvT_T0_ll
        .type           _Z15SoftmaxWarpImplI10DirectLoadI13__nv_bfloat16fE11DirectStoreIfS1_EfLi1ELi30ELi32ELi1ELb1EL9Algorithm0EEvT_T0_ll,@function
        .size           _Z15SoftmaxWarpImplI10DirectLoadI13__nv_bfloat16fE11DirectStoreIfS1_EfLi1ELi30ELi32ELi1ELb1EL9Algorithm0EEvT_T0_ll,(.L_x_25466 - _Z15SoftmaxWarpImplI10DirectLoadI13__nv_bfloat16fE11DirectStoreIfS1_EfLi1ELi30ELi32ELi1ELb1EL9Algorithm0EEvT_T0_ll)
        .other          _Z15SoftmaxWarpImplI10DirectLoadI13__nv_bfloat16fE11DirectStoreIfS1_EfLi1ELi30ELi32ELi1ELb1EL9Algorithm0EEvT_T0_ll,@"STO_CUDA_ENTRY STV_DEFAULT"
_Z15SoftmaxWarpImplI10DirectLoadI13__nv_bfloat16fE11DirectStoreIfS1_EfLi1ELi30ELi32ELi1ELb1EL9Algorithm0EEvT_T0_ll:
.text._Z15SoftmaxWarpImplI10DirectLoadI13__nv_bfloat16fE11DirectStoreIfS1_EfLi1ELi30ELi32ELi1ELb1EL9Algorithm0EEvT_T0_ll:
        /* <DEDUP_REMOVED lines=25> */
.L_x_948:
        /* <DEDUP_REMOVED lines=37> */
.L_x_1011:
[----:B------:R-:W-:Y:S01]  /*03e0*/  ISETP.GE.U32.AND P0, PT, R42, UR44, PT ;  /* 0x0000002c2a007c0c */ /* 0x000fe2000bf06070 */
[----:B------:R-:W-:Y:S01]  /*03f0*/  HFMA2 R3, -RZ, RZ, 0, 0 ;  /* 0x00000000ff037431 */ /* 0x000fe200000001ff */
[----:B------:R-:W-:Y:S01]  /*0400*/  ISETP.GE.U32.AND P1, PT, R0, UR44, PT ;  /* 0x0000002c00007c0c */ /* 0x000fe2000bf26070 */
[----:B------:R-:W-:Y:S01]  /*0410*/  IMAD R0, R44, UR42, RZ ;  /* 0x0000002a2c007c24 */ /* 0x000fe2000f8e02ff */
[----:B------:R-:W-:Y:S02]  /*0420*/  ISETP.GE.AND.EX P0, PT, RZ, UR45, PT, P0 ;  /* 0x0000002dff007c0c */ /* 0x000fe4000bf06300 */
[----:B------:R-:W-:Y:S02]  /*0430*/  ISETP.GE.U32.AND P2, PT, R45, UR44, PT ;  /* 0x0000002c2d007c0c */ /* 0x000fe4000bf46070 */
[----:B------:R-:W-:Y:S02]  /*0440*/  ISETP.GE.AND.EX P1, PT, RZ, UR45, PT, P1 ;  /* 0x0000002dff007c0c */ /* 0x000fe4000bf26310 */
[----:B------:R-:W-:-:S02]  /*0450*/  MOV R2, R42 ;  /* 0x0000002a00027202 */ /* 0x000fc40000000f00 */
[----:B------:R-:W-:Y:S02]  /*0460*/  ISETP.GE.AND.EX P2, PT, RZ, UR45, PT, P2 ;  /* 0x0000002dff007c0c */ /* 0x000fe4000bf46320 */
[----:B------:R-:W-:Y:S01]  /*0470*/  ISETP.GE.U32.AND P5, PT, R47, UR44, PT ;  /* 0x0000002c2f007c0c */ /* 0x000fe2000bfa6070 */
[----:B-1----:R-:W-:Y:S01]  /*0480*/  IMAD.WIDE.U32 R4, R43, UR42, R2 ;  /* 0x0000002a2b047c25 */ /* 0x002fe2000f8e0002 */
[----:B------:R-:W-:Y:S02]  /*0490*/  ISETP.GE.U32.AND P4, PT, R49, UR44, PT ;  /* 0x0000002c31007c0c */ /* 0x000fe4000bf86070 */
[----:B------:R-:W-:Y:S01]  /*04a0*/  @!P0 R2UR UR4, R40 ;  /* 0x00000000280482ca */ /* 0x000fe200000e0000 */
[----:B------:R-:W-:Y:S01]  /*04b0*/  IMAD R3, R43, UR43, R0 ;  /* 0x0000002b2b037c24 */ /* 0x000fe2000f8e0200 */
[----:B------:R-:W-:Y:S02]  /*04c0*/  @!P0 R2UR UR5, R41 ;  /* 0x00000000290582ca */ /* 0x000fe400000e0000 */
[----:B------:R-:W-:-:S02]  /*04d0*/  LEA R2, P3, R4, UR40, 0x1 ;  /* 0x0000002804027c11 */ /* 0x000fc4000f8608ff */
[----:B------:R-:W-:Y:S02]  /*04e0*/  IADD3 R3, PT, PT, R5, R3, RZ ;  /* 0x0000000305037210 */ /* 0x000fe40007ffe0ff */
[----:B------:R-:W-:Y:S02]  /*04f0*/  @!P1 R2UR UR6, R40 ;  /* 0x00000000280692ca */ /* 0x000fe400000e0000 */
[----:B------:R-:W-:Y:S02]  /*0500*/  @!P1 R2UR UR7, R41 ;  /* 0x00000000290792ca */ /* 0x000fe400000e0000 */
[----:B------:R-:W-:Y:S02]  /*0510*/  ISETP.GE.AND.EX P5, PT, RZ, UR45, PT, P5 ;  /* 0x0000002dff007c0c */ /* 0x000fe4000bfa6350 */
[----:B------:R-:W-:Y:S02]  /*0520*/  LEA.HI.X R3, R4, UR41, R3, 0x1, P3 ;  /* 0x0000002904037c11 */ /* 0x000fe400098f0c03 */
[----:B------:R-:W-:-:S02]  /*0530*/  @!P2 R2UR UR8, R40 ;  /* 0x000000002808a2ca */ /* 0x000fc400000e0000 */
[----:B------:R-:W-:Y:S01]  /*0540*/  @!P2 R2UR UR9, R41 ;  /* 0x000000002909a2ca */ /* 0x000fe200000e0000 */
[----:B------:R-:W2:Y:S01]  /*0550*/  @!P0 LDG.E.U16 R6, desc[UR4][R2.64] ;  /* 0x0000000402068981 */ /* 0x000ea2000c1e1500 */
[----:B------:R-:W-:Y:S02]  /*0560*/  ISETP.GE.AND.EX P4, PT, RZ, UR45, PT, P4 ;  /* 0x0000002dff007c0c */ /* 0x000fe4000bf86340 */
[----:B------:R-:W-:Y:S01]  /*0570*/  ISETP.GE.U32.AND P6, PT, R51, UR44, PT ;  /* 0x0000002c33007c0c */ /* 0x000fe2000bfc6070 */
[----:B------:R-:W3:Y:S02]  /*0580*/  @!P1 LDG.E.U16 R0, desc[UR6][R2.64+0x40] ;  /* 0x0000400602009981 */ /* 0x000ee4000c1e1500 */
[----:B------:R-:W-:Y:S02]  /*0590*/  @!P5 R2UR UR10, R40 ;  /* 0x00000000280ad2ca */ /* 0x000fe400000e0000 */
[----:B------:R-:W-:Y:S02]  /*05a0*/  @!P5 R2UR UR11, R41 ;  /* 0x00000000290bd2ca */ /* 0x000fe400000e0000 */
[----:B------:R-:W-:-:S02]  /*05b0*/  ISETP.GE.AND.EX P6, PT, RZ, UR45, PT, P6 ;  /* 0x0000002dff007c0c */ /* 0x000fc4000bfc6360 */
[----:B------:R-:W4:Y:S02]  /*05c0*/  @!P2 LDG.E.U16 R5, desc[UR8][R2.64+0x80] ;  /* 0x000080080205a981 */ /* 0x000f24000c1e1500 */
[----:B------:R-:W-:Y:S02]  /*05d0*/  @!P4 R2UR UR4, R40 ;  /* 0x000000002804c2ca */ /* 0x000fe400000e0000 */
[----:B------:R-:W-:-:S05]  /*05e0*/  @!P4 R2UR UR5, R41 ;  /* 0x000000002905c2ca */ /* 0x000fca00000e0000 */
[----:B------:R-:W5:Y:S02]  /*05f0*/  @!P5 LDG.E.U16 R7, desc[UR10][R2.64+0xc0] ;  /* 0x0000c00a0207d981 */ /* 0x000f64000c1e1500 */
[----:B------:R-:W-:Y:S02]  /*0600*/  @!P6 R2UR UR6, R40 ;  /* 0x000000002806e2ca */ /* 0x000fe400000e0000 */
[----:B------:R-:W-:-:S04]  /*0610*/  @!P6 R2UR UR7, R41 ;  /* 0x000000002907e2ca */ /* 0x000fc800000e0000 */
[----:B------:R-:W5:Y:S09]  /*0620*/  @!P4 LDG.E.U16 R8, desc[UR4][R2.64+0x100] ;  /* 0x000100040208c981 */ /* 0x000f72000c1e1500 */
[----:B------:R-:W5:Y:S01]  /*0630*/  @!P6 LDG.E.U16 R11, desc[UR6][R2.64+0x140] ;  /* 0x00014006020be981 */ /* 0x000f62000c1e1500 */
[----:B------:R-:W-:-:S02]  /*0640*/  MOV R4, 0xff800000 ;  /* 0xff80000000047802 */ /* 0x000fc40000000f00 */
[----:B------:R-:W-:Y:S02]  /*0650*/  MOV R13, 0xff800000 ;  /* 0xff800000000d7802 */ /* 0x000fe40000000f00 */
[----:B------:R-:W-:Y:S02]  /*0660*/  MOV R10, 0xff800000 ;  /* 0xff800000000a7802 */ /* 0x000fe40000000f00 */
[----:B------:R-:W-:-:S04]  /*0670*/  ISETP.GE.U32.AND P3, PT, R9, UR44, PT ;  /* 0x0000002c09007c0c */ /* 0x000fc8000bf66070 */
[----:B------:R-:W-:Y:S02]  /*0680*/  ISETP.GE.AND.EX P3, PT, RZ, UR45, PT, P3 ;  /* 0x0000002dff007c0c */ /* 0x000fe4000bf66330 */
[----:B------:R-:W-:Y:S02]  /*0690*/  MOV R32, 0xff800000 ;  /* 0xff80000000207802 */ /* 0x000fe40000000f00 */
[----:B------:R-:W-:Y:S02]  /*06a0*/  MOV R34, 0xff800000 ;  /* 0xff80000000227802 */ /* 0x000fe40000000f00 */
[----:B------:R-:W-:-:S07]  /*06b0*/  MOV R36, 0xff800000 ;  /* 0xff80000000247802 */ /* 0x000fce0000000f00 */
[----:B------:R-:W-:Y:S02]  /*06c0*/  @!P3 R2UR UR4, R40 ;  /* 0x000000002804b2ca */ /* 0x000fe400000e0000 */
[----:B------:R-:W-:Y:S01]  /*06d0*/  @!P3 R2UR UR5, R41 ;  /* 0x000000002905b2ca */ /* 0x000fe200000e0000 */
[----:B--2---:R-:W-:Y:S01]  /*06e0*/  @!P0 IMAD.U32 R4, R6, 0x10000, RZ ;  /* 0x0001000006048824 */ /* 0x004fe200078e00ff */
[----:B------:R-:W-:Y:S02]  /*06f0*/  MOV R6, 0xff800000 ;  /* 0xff80000000067802 */ /* 0x000fe40000000f00 */
[----:B---3--:R-:W-:Y:S02]  /*0700*/  @!P1 SHF.L.U32 R6, R0, 0x10, RZ ;  /* 0x0000001000069819 */ /* 0x008fe400000006ff */
[----:B------:R-:W-:-:S04]  /*0710*/  @!P0 FMNMX R13, R4, -INF , !PT ;  /* 0xff800000040d8809 */ /* 0x000fc80007800000 */
[----:B------:R-:W-:Y:S02]  /*0720*/  @!P1 FMNMX R13, R13, R6, !PT ;  /* 0x000000060d0d9209 */ /* 0x000fe40007800000 */
[----:B----4-:R-:W-:-:S04]  /*0730*/  @!P2 SHF.L.U32 R10, R5, 0x10, RZ ;  /* 0x00000010050aa819 */ /* 0x010fc800000006ff */
[----:B------:R-:W-:Y:S02]  /*0740*/  @!P2 FMNMX R13, R13, R10, !PT ;  /* 0x0000000a0d0da209 */ /* 0x000fe40007800000 */
[----:B------:R-:W-:Y:S02]  /*0750*/  ISETP.GE.U32.AND P2, PT, R12, UR44, PT ;  /* 0x0000002c0c007c0c */ /* 0x000fe4000bf46070 */
[----:B------:R-:W-:Y:S02]  /*0760*/  ISETP.GE.U32.AND P1, PT, R14, UR44, PT ;  /* 0x0000002c0e007c0c */ /* 0x000fe4000bf26070 */
[----:B------:R-:W-:Y:S02]  /*0770*/  ISETP.GE.AND.EX P2, PT, RZ, UR45, PT, P2 ;  /* 0x0000002dff007c0c */ /* 0x000fe4000bf46320 */
[----:B-----5:R-:W-:Y:S02]  /*0780*/  @!P5 SHF.L.U32 R32, R7, 0x10, RZ ;  /* 0x000000100720d819 */ /* 0x020fe400000006ff */
[----:B------:R-:W-:-:S02]  /*0790*/  ISETP.GE.AND.EX P1, PT, RZ, UR45, PT, P1 ;  /* 0x0000002dff007c0c */ /* 0x000fc4000bf26310 */
[----:B------:R-:W-:Y:S02]  /*07a0*/  @!P5 FMNMX R13, R13, R32, !PT ;  /* 0x000000200d0dd209 */ /* 0x000fe40007800000 */
[----:B------:R-:W-:Y:S02]  /*07b0*/  @!P4 SHF.L.U32 R34, R8, 0x10, RZ ;  /* 0x000000100822c819 */ /* 0x000fe400000006ff */
[----:B------:R-:W-:Y:S02]  /*07c0*/  ISETP.GE.U32.AND P5, PT, R15, UR44, PT ;  /* 0x0000002c0f007c0c */ /* 0x000fe4000bfa6070 */
[----:B------:R-:W-:Y:S02]  /*07d0*/  @!P4 FMNMX R13, R13, R34, !PT ;  /* 0x000000220d0dc209 */ /* 0x000fe40007800000 */
[----:B------:R-:W-:Y:S02]  /*07e0*/  ISETP.GE.AND.EX P5, PT, RZ, UR45, PT, P5 ;  /* 0x0000002dff007c0c */ /* 0x000fe4000bfa6350 */
[----:B------:R-:W-:-:S02]  /*07f0*/  ISETP.GE.U32.AND P4, PT, R53, UR44, PT ;  /* 0x0000002c35007c0c */ /* 0x000fc4000bf86070 */
[C---:B------:R-:W-:Y:S02]  /*0800*/  @!P2 R2UR UR6, R40.reuse ;  /* 0x000000002806a2ca */ /* 0x040fe400000e0000 */
[----:B------:R-:W-:Y:S02]  /*0810*/  @!P2 R2UR UR7, R41 ;  /* 0x000000002907a2ca */ /* 0x000fe400000e0000 */
[----:B------:R-:W-:Y:S02]  /*0820*/  @!P6 SHF.L.U32 R36, R11, 0x10, RZ ;  /* 0x000000100b24e819 */ /* 0x000fe400000006ff */
[----:B------:R-:W-:Y:S01]  /*0830*/  ISETP.GE.AND.EX P4, PT, RZ, UR45, PT, P4 ;  /* 0x0000002dff007c0c */ /* 0x000fe2000bf86340 */
[----:B------:R-:W2:Y:S01]  /*0840*/  @!P3 LDG.E.U16 R11, desc[UR4][R2.64+0x180] ;  /* 0x00018004020bb981 */ /* 0x000ea2000c1e1500 */
[----:B------:R-:W-:Y:S02]  /*0850*/  @!P1 R2UR UR8, R40 ;  /* 0x00000000280892ca */ /* 0x000fe400000e0000 */
[----:B------:R-:W-:-:S02]  /*0860*/  @!P1 R2UR UR9, R41 ;  /* 0x00000000290992ca */ /* 0x000fc400000e0000 */
[----:B------:R-:W-:Y:S02]  /*0870*/  @!P6 FMNMX R13, R13, R36, !PT ;  /* 0x000000240d0de209 */ /* 0x000fe40007800000 */
[----:B------:R-:W-:Y:S01]  /*0880*/  ISETP.GE.U32.AND P6, PT, R55, UR44, PT ;  /* 0x0000002c37007c0c */ /* 0x000fe2000bfc6070 */
[----:B------:R-:W3:Y:S01]  /*0890*/  @!P2 LDG.E.U16 R0, desc[UR6][R2.64+0x1c0] ;  /* 0x0001c0060200a981 */ /* 0x000ee2000c1e1500 */
[C---:B------:R-:W-:Y:S02]  /*08a0*/  @!P5 R2UR UR10, R40.reuse ;  /* 0x00000000280ad2ca */ /* 0x040fe400000e0000 */
[----:B------:R-:W-:Y:S02]  /*08b0*/  ISETP.GE.AND.EX P6, PT, RZ, UR45, PT, P6 ;  /* 0x0000002dff007c0c */ /* 0x000fe4000bfc6360 */
[C---:B------:R-:W-:Y:S02]  /*08c0*/  @!P5 R2UR UR11, R41.reuse ;  /* 0x00000000290bd2ca */ /* 0x040fe400000e0000 */
[----:B------:R-:W-:Y:S01]  /*08d0*/  @!P4 R2UR UR12, R40 ;  /* 0x00000000280cc2ca */ /* 0x000fe200000e0000 */
[----:B------:R-:W4:Y:S01]  /*08e0*/  @!P1 LDG.E.U16 R5, desc[UR8][R2.64+0x200] ;  /* 0x0002000802059981 */ /* 0x000f22000c1e1500 */
[----:B------:R-:W-:-:S07]  /*08f0*/  @!P4 R2UR UR13, R41 ;  /* 0x00000000290dc2ca */ /* 0x000fce00000e0000 */
        /* <DEDUP_REMOVED lines=21> */
[----:B------:R-:W-:Y:S02]  /*0a50*/  ISETP.GE.U32.AND P2, PT, R60, UR44, PT ;  /* 0x0000002c3c007c0c */ /* 0x000fe4000bf46070 */
[----:B-----5:R-:W-:Y:S02]  /*0a60*/  @!P5 SHF.L.U32 R74, R7, 0x10, RZ ;  /* 0x00000010074ad819 */ /* 0x020fe400000006ff */
[----:B------:R-:W-:Y:S02]  /*0a70*/  ISETP.GE.AND.EX P2, PT, RZ, UR45, PT, P2 ;  /* 0x0000002dff007c0c */ /* 0x000fe4000bf46320 */
[----:B------:R-:W-:-:S02]  /*0a80*/  @!P4 SHF.L.U32 R54, R8, 0x10, RZ ;  /* 0x000000100836c819 */ /* 0x000fc400000006ff */
[----:B------:R-:W-:Y:S02]  /*0a90*/  @!P5 FMNMX R13, R13, R74, !PT ;  /* 0x0000004a0d0dd209 */ /* 0x000fe40007800000 */
[----:B------:R-:W-:Y:S02]  /*0aa0*/  ISETP.GE.U32.AND P5, PT, R61, UR44, PT ;  /* 0x0000002c3d007c0c */ /* 0x000fe4000bfa6070 */
[----:B------:R-:W-:Y:S02]  /*0ab0*/  @!P3 R2UR UR4, R40 ;  /* 0x000000002804b2ca */ /* 0x000fe400000e0000 */
[----:B------:R-:W-:Y:S02]  /*0ac0*/  @!P3 R2UR UR5, R41 ;  /* 0x000000002905b2ca */ /* 0x000fe400000e0000 */
[----:B------:R-:W-:Y:S02]  /*0ad0*/  @!P4 FMNMX R13, R13, R54, !PT ;  /* 0x000000360d0dc209 */ /* 0x000fe40007800000 */
[----:B------:R-:W-:-:S02]  /*0ae0*/  ISETP.GE.AND.EX P4, PT, RZ, UR45, PT, P5 ;  /* 0x0000002dff007c0c */ /* 0x000fc4000bf86350 */
[----:B------:R-:W-:Y:S02]  /*0af0*/  ISETP.GE.U32.AND P5, PT, R62, UR44, PT ;  /* 0x0000002c3e007c0c */ /* 0x000fe4000bfa6070 */
[C---:B------:R-:W-:Y:S02]  /*0b00*/  @!P1 R2UR UR6, R40.reuse ;  /* 0x00000000280692ca */ /* 0x040fe400000e0000 */
[----:B------:R-:W-:Y:S02]  /*0b10*/  @!P1 R2UR UR7, R41 ;  /* 0x00000000290792ca */ /* 0x000fe400000e0000 */
[----:B------:R-:W-:Y:S01]  /*0b20*/  @!P6 SHF.L.U32 R56, R9, 0x10, RZ ;  /* 0x000000100938e819 */ /* 0x000fe200000006ff */
[----:B------:R-:W2:Y:S01]  /*0b30*/  @!P3 LDG.E.U16 R11, desc[UR4][R2.64+0x300] ;  /* 0x00030004020bb981 */ /* 0x000ea2000c1e1500 */
[----:B------:R-:W-:Y:S02]  /*0b40*/  ISETP.GE.AND.EX P5, PT, RZ, UR45, PT, P5 ;  /* 0x0000002dff007c0c */ /* 0x000fe4000bfa6350 */
[----:B------:R-:W-:-:S02]  /*0b50*/  @!P2 R2UR UR8, R40 ;  /* 0x000000002808a2ca */ /* 0x000fc400000e0000 */
[----:B------:R-:W-:Y:S02]  /*0b60*/  @!P2 R2UR UR9, R41 ;  /* 0x000000002909a2ca */ /* 0x000fe400000e0000 */
[----:B------:R-:W-:Y:S02]  /*0b70*/  @!P6 FMNMX R13, R13, R56, !PT ;  /* 0x000000380d0de209 */ /* 0x000fe40007800000 */
[----:B------:R-:W-:Y:S01]  /*0b80*/  ISETP.GE.U32.AND P6, PT, R63, UR44, PT ;  /* 0x0000002c3f007c0c */ /* 0x000fe2000bfc6070 */
[----:B------:R-:W3:Y:S01]  /*0b90*/  @!P1 LDG.E.U16 R0, desc[UR6][R2.64+0x340] ;  /* 0x0003400602009981 */ /* 0x000ee2000c1e1500 */
[----:B------:R-:W-:Y:S02]  /*0ba0*/  @!P4 R2UR UR10, R40 ;  /* 0x00000000280ac2ca */ /* 0x000fe400000e0000 */
[----:B------:R-:W-:Y:S02]  /*0bb0*/  ISETP.GE.AND.EX P6, PT, RZ, UR45, PT, P6 ;  /* 0x0000002dff007c0c */ /* 0x000fe4000bfc6360 */
[----:B------:R-:W-:-:S02]  /*0bc0*/  @!P4 R2UR UR11, R41 ;  /* 0x00000000290bc2ca */ /* 0x000fc400000e0000 */
        /* <DEDUP_REMOVED lines=12> */
[----:B------:R-:W-:Y:S01]  /*0c90*/  MOV R84, 0xff800000 ;  /* 0xff80000000547802 */ /* 0x000fe20000000f00 */
[----:B------:R-:W-:Y:S01]  /*0ca0*/  IMAD.MOV.U32 R48, RZ, RZ, -0x800000 ;  /* 0xff800000ff307424 */ /* 0x000fe200078e00ff */
        /* <DEDUP_REMOVED lines=11> */
[----:B------:R-:W-:Y:S02]  /*0d60*/  @!P5 SHF.L.U32 R84, R8, 0x10, RZ ;  /* 0x000000100854d819 */ /* 0x000fe400000006ff */
[----:B------:R-:W-:Y:S02]  /*0d70*/  @!P4 FMNMX R13, R13, R82, !PT ;  /* 0x000000520d0dc209 */ /* 0x000fe40007800000 */
[----:B------:R-:W-:Y:S02]  /*0d80*/  ISETP.GE.U32.AND P4, PT, R66, UR44, PT ;  /* 0x0000002c42007c0c */ /* 0x000fe4000bf86070 */
[----:B------:R-:W-:-:S02]  /*0d90*/  @!P5 FMNMX R13, R13, R84, !PT ;  /* 0x000000540d0dd209 */ /* 0x000fc40007800000 */
[----:B------:R-:W-:Y:S02]  /*0da0*/  IADD3 R11, PT, PT, R42, 0x2c0, RZ ;  /* 0x000002c02a0b7810 */ /* 0x000fe40007ffe0ff */
[----:B------:R-:W-:Y:S02]  /*0db0*/  ISETP.GE.U32.AND P5, PT, R67, UR44, PT ;  /* 0x0000002c43007c0c */ /* 0x000fe4000bfa6070 */
[----:B------:R-:W-:Y:S02]  /*0dc0*/  ISETP.GE.AND.EX P4, PT, RZ, UR45, PT, P4 ;  /* 0x0000002dff007c0c */ /* 0x000fe4000bf86340 */
[----:B------:R-:W-:Y:S02]  /*0dd0*/  @!P1 R2UR UR4, R40 ;  /* 0x00000000280492ca */ /* 0x000fe400000e0000 */
[----:B------:R-:W-:Y:S02]  /*0de0*/  @!P1 R2UR UR5, R41 ;  /* 0x00000000290592ca */ /* 0x000fe400000e0000 */
[----:B------:R-:W-:-:S02]  /*0df0*/  @!P6 SHF.L.U32 R48, R9, 0x10, RZ ;  /* 0x000000100930e819 */ /* 0x000fc400000006ff */
[----:B------:R-:W-:Y:S02]  /*0e00*/  ISETP.GE.U32.AND P3, PT, R11, UR44, PT ;  /* 0x0000002c0b007c0c */ /* 0x000fe4000bf66070 */
[----:B------:R-:W-:Y:S02]  /*0e10*/  IADD3 R0, PT, PT, R42, 0x2e0, RZ ;  /* 0x000002e02a007810 */ /* 0x000fe40007ffe0ff */
        /* <DEDUP_REMOVED lines=28> */
[C---:B------:R-:W-:Y:S02]  /*0fe0*/  IADD3 R11, PT, PT, R42.reuse, 0x320, RZ ;  /* 0x000003202a0b7810 */ /* 0x040fe40007ffe0ff */
        /* <DEDUP_REMOVED lines=46> */
[----:B------:R-:W-:Y:S01]  /*12d0*/  MOV R20, 0xff800000 ;  /* 0xff80000000147802 */ /* 0x000fe20000000f00 */
[----:B------:R-:W-:Y:S01]  /*12e0*/  UMOV UR4, 0xffffffff ;  /* 0xffffffff00047882 */ /* 0x000fe20000000000 */
[----:B------:R-:W-:Y:S02]  /*12f0*/  MOV R16, 0xff800000 ;  /* 0xff80000000107802 */ /* 0x000fe40000000f00 */
[----:B--2---:R-:W-:-:S04]  /*1300*/  @!P2 SHF.L.U32 R30, R8, 0x10, RZ ;  /* 0x00000010081ea819 */ /* 0x004fc800000006ff */
[----:B------:R-:W-:Y:S02]  /*1310*/  @!P2 FMNMX R13, R13, R30, !PT ;  /* 0x0000001e0d0da209 */ /* 0x000fe40007800000 */
[----:B---3--:R-:W-:-:S04]  /*1320*/  @!P1 SHF.L.U32 R24, R0, 0x10, RZ ;  /* 0x0000001000189819 */ /* 0x008fc800000006ff */
[----:B------:R-:W-:Y:S02]  /*1330*/  @!P1 FMNMX R13, R13, R24, !PT ;  /* 0x000000180d0d9209 */ /* 0x000fe40007800000 */
[----:B----4-:R-:W-:Y:S02]  /*1340*/  @!P4 SHF.L.U32 R18, R5, 0x10, RZ ;  /* 0x000000100512c819 */ /* 0x010fe400000006ff */
[----:B-----5:R-:W-:Y:S02]  /*1350*/  @!P5 SHF.L.U32 R20, R7, 0x10, RZ ;  /* 0x000000100714d819 */ /* 0x020fe400000006ff */
[----:B------:R-:W-:Y:S02]  /*1360*/  @!P4 FMNMX R13, R13, R18, !PT ;  /* 0x000000120d0dc209 */ /* 0x000fe40007800000 */
[----:B------:R-:W-:Y:S02]  /*1370*/  MOV R8, 0xff800000 ;  /* 0xff80000000087802 */ /* 0x000fe40000000f00 */
[----:B------:R-:W-:-:S02]  /*1380*/  @!P3 SHF.L.U32 R8, R9, 0x10, RZ ;  /* 0x000000100908b819 */ /* 0x000fc400000006ff */
[----:B------:R-:W-:Y:S02]  /*1390*/  @!P5 FMNMX R13, R13, R20, !PT ;  /* 0x000000140d0dd209 */ /* 0x000fe40007800000 */
        /* <DEDUP_REMOVED lines=55> */
[----:B------:R-:W-:Y:S01]  /*1710*/  SHF.L.U32 R3, R3, 0x17, RZ ;  /* 0x0000001703037819 */ /* 0x000fe200000006ff */
[----:B------:R-:W-:Y:S01]  /*1720*/  FFMA R5, R86, 1.925963033500011079e-08, R5 ;  /* 0x32a5706056057823 */ /* 0x000fe20000000005 */
[----:B------:R-:W-:Y:S01]  /*1730*/  FADD R9, R7, -12583039 ;  /* 0xcb40007f07097421 */ /* 0x000fe20000000000 */
[-C--:B------:R-:W-:Y:S01]  /*1740*/  FFMA.RM R29, R29, R12.reuse, 12582913 ;  /* 0x4b4000011d1d7423 */ /* 0x080fe2000000400c */
[----:B------:R-:W-:Y:S01]  /*1750*/  FADD R17, R16, -12583039 ;  /* 0xcb40007f10117421 */ /* 0x000fe20000000000 */
[----:B------:R-:W0:Y:S01]  /*1760*/  MUFU.EX2 R8, R5 ;  /* 0x0000000500087308 */ /* 0x000e220000000800 */
[----:B------:R-:W-:Y:S01]  /*1770*/  FFMA R9, R88, 1.4426950216293334961, -R9 ;  /* 0x3fb8aa3b58097823 */ /* 0x000fe20000000809 */
[-C--:B------:R-:W-:Y:S01]  /*1780*/  FFMA.SAT R13, R90, R11.reuse, 0.5 ;  /* 0x3f0000005a0d7423 */ /* 0x080fe2000000200b */
[----:B------:R-:W-:Y:S01]  /*1790*/  FFMA R17, R0, 1.4426950216293334961, -R17 ;  /* 0x3fb8aa3b00117823 */ /* 0x000fe20000000811 */
[-C--:B------:R-:W-:Y:S01]  /*17a0*/  FFMA.SAT R19, R92, R11.reuse, 0.5 ;  /* 0x3f0000005c137423 */ /* 0x080fe2000000200b */
[----:B------:R-:W-:Y:S01]  /*17b0*/  FFMA R9, R88, 1.925963033500011079e-08, R9 ;  /* 0x32a5706058097823 */ /* 0x000fe20000000009 */
[-C--:B------:R-:W-:Y:S01]  /*17c0*/  FFMA.RM R13, R13, R12.reuse, 12582913 ;  /* 0x4b4000010d0d7423 */ /* 0x080fe2000000400c */
[----:B------:R-:W-:Y:S01]  /*17d0*/  FFMA R17, R0, 1.925963033500011079e-08, R17 ;  /* 0x32a5706000117823 */ /* 0x000fe20000000011 */
[----:B------:R-:W-:Y:S01]  /*17e0*/  SHF.L.U32 R0, R7, 0x17, RZ ;  /* 0x0000001707007819 */ /* 0x000fe200000006ff */
[-C--:B------:R-:W-:Y:S01]  /*17f0*/  FFMA.SAT R21, R94, R11.reuse, 0.5 ;  /* 0x3f0000005e157423 */ /* 0x080fe2000000200b */
[----:B------:R-:W-:Y:S01]  /*1800*/  FADD R15, R13, -12583039 ;  /* 0xcb40007f0d0f7421 */ /* 0x000fe20000000000 */
[----:B------:R-:W1:Y:S01]  /*1810*/  MUFU.EX2 R9, R9 ;  /* 0x0000000900097308 */ /* 0x000e620000000800 */
[-C--:B------:R-:W-:Y:S01]  /*1820*/  FFMA.RM R19, R19, R12.reuse, 12582913 ;  /* 0x4b40000113137423 */ /* 0x080fe2000000400c */
[----:B------:R-:W-:Y:S01]  /*1830*/  FFMA.RM R20, R21, R12, 12582913 ;  /* 0x4b40000115147423 */ /* 0x000fe2000000400c */
[----:B------:R-:W-:Y:S01]  /*1840*/  FFMA R15, R90, 1.4426950216293334961, -R15 ;  /* 0x3fb8aa3b5a0f7823 */ /* 0x000fe2000000080f */
[-C--:B------:R-:W-:Y:S01]  /*1850*/  FFMA.SAT R25, R96, R11.reuse, 0.5 ;  /* 0x3f00000060197423 */ /* 0x080fe2000000200b */
[----:B------:R-:W-:Y:S01]  /*1860*/  FADD R21, R19, -12583039 ;  /* 0xcb40007f13157421 */ /* 0x000fe20000000000 */
[----:B0-----:R-:W-:Y:S01]  /*1870*/  FMUL R8, R3, R8 ;  /* 0x0000000803087220 */ /* 0x001fe20000400000 */
[----:B------:R-:W-:Y:S01]  /*1880*/  FADD R3, R29, -12583039 ;  /* 0xcb40007f1d037421 */ /* 0x000fe20000000000 */
[----:B------:R-:W0:Y:S01]  /*1890*/  MUFU.EX2 R18, R17 ;  /* 0x0000001100127308 */ /* 0x000e220000000800 */
[----:B------:R-:W-:Y:S01]  /*18a0*/  FFMA R21, R92, 1.4426950216293334961, -R21 ;  /* 0x3fb8aa3b5c157823 */ /* 0x000fe20000000815 */
[----:B------:R-:W-:Y:S01]  /*18b0*/  FADD R23, R20, -12583039 ;  /* 0xcb40007f14177421 */ /* 0x000fe20000000000 */
[----:B------:R-:W-:Y:S01]  /*18c0*/  FFMA R3, R98, 1.4426950216293334961, -R3 ;  /* 0x3fb8aa3b62037823 */ /* 0x000fe20000000803 */
[----:B------:R-:W-:Y:S01]  /*18d0*/  FFMA R15, R90, 1.925963033500011079e-08, R15 ;  /* 0x32a570605a0f7823 */ /* 0x000fe2000000000f */
[----:B------:R-:W-:Y:S01]  /*18e0*/  FFMA R21, R92, 1.925963033500011079e-08, R21 ;  /* 0x32a570605c157823 */ /* 0x000fe20000000015 */
[-C--:B------:R-:W-:Y:S01]  /*18f0*/  FFMA.RM R25, R25, R12.reuse, 12582913 ;  /* 0x4b40000119197423 */ /* 0x080fe2000000400c */
[----:B------:R-:W-:Y:S01]  /*1900*/  FFMA R98, R98, 1.925963033500011079e-08, R3 ;  /* 0x32a5706062627823 */ /* 0x000fe20000000003 */
[----:B------:R-:W-:Y:S01]  /*1910*/  FFMA.SAT R3, R2, R11, 0.5 ;  /* 0x3f00000002037423 */ /* 0x000fe2000000200b */
[----:B-1----:R-:W-:Y:S01]  /*1920*/  FMUL R0, R0, R9 ;  /* 0x0000000900007220 */ /* 0x002fe20000400000 */
[----:B------:R-:W-:Y:S01]  /*1930*/  FADD R27, R25, -12583039 ;  /* 0xcb40007f191b7421 */ /* 0x000fe20000000000 */
[----:B------:R-:W-:Y:S01]  /*1940*/  MUFU.EX2 R21, R21 ;  /* 0x0000001500157308 */ /* 0x000fe20000000800 */
[----:B------:R-:W-:Y:S01]  /*1950*/  FFMA.RM R9, R3, R12, 12582913 ;  /* 0x4b40000103097423 */ /* 0x000fe2000000400c */
[----:B------:R-:W-:Y:S01]  /*1960*/  FFMA R23, R94, 1.4426950216293334961, -R23 ;  /* 0x3fb8aa3b5e177823 */ /* 0x000fe20000000817 */
[----:B------:R-:W-:-:S02]  /*1970*/  FFMA R27, R96, 1.4426950216293334961, -R27 ;  /* 0x3fb8aa3b601b7823 */ /* 0x000fc4000000081b */
[C---:B------:R-:W-:Y:S01]  /*1980*/  FADD R3, R9.reuse, -12583039 ;  /* 0xcb40007f09037421 */ /* 0x040fe20000000000 */
[----:B------:R-:W-:Y:S01]  /*1990*/  FFMA R23, R94, 1.925963033500011079e-08, R23 ;  /* 0x32a570605e177823 */ /* 0x000fe20000000017 */
[----:B------:R-:W-:Y:S01]  /*19a0*/  FFMA R27, R96, 1.925963033500011079e-08, R27 ;  /* 0x32a57060601b7823 */ /* 0x000fe2000000001b */
[----:B------:R-:W1:Y:S01]  /*19b0*/  MUFU.EX2 R15, R15 ;  /* 0x0000000f000f7308 */ /* 0x000e620000000800 */
[----:B------:R-:W-:Y:S01]  /*19c0*/  FFMA R3, R2, 1.4426950216293334961, -R3 ;  /* 0x3fb8aa3b02037823 */ /* 0x000fe20000000803 */
[----:B------:R-:W-:-:S03]  /*19d0*/  SHF.L.U32 R9, R9, 0x17, RZ ;  /* 0x0000001709097819 */ /* 0x000fc600000006ff */
[----:B------:R-:W-:Y:S01]  /*19e0*/  FFMA R24, R2, 1.925963033500011079e-08, R3 ;  /* 0x32a5706002187823 */ /* 0x000fe20000000003 */
[----:B------:R-:W-:Y:S01]  /*19f0*/  FFMA.SAT R3, R74, R11, 0.5 ;  /* 0x3f0000004a037423 */ /* 0x000fe2000000200b */
[----:B------:R-:W-:Y:S01]  /*1a00*/  IMAD.SHL.U32 R2, R13, 0x800000, RZ ;  /* 0x008000000d027824 */ /* 0x000fe200078e00ff */
[----:B------:R-:W-:Y:S02]  /*1a10*/  MUFU.EX2 R27, R27 ;  /* 0x0000001b001b7308 */ /* 0x000fe40000000800 */
[----:B------:R-:W-:Y:S01]  /*1a20*/  FFMA.RM R13, R3, R12, 12582913 ;  /* 0x4b400001030d7423 */ /* 0x000fe2000000400c */
[----:B------:R-:W-:-:S03]  /*1a30*/  SHF.L.U32 R3, R16, 0x17, RZ ;  /* 0x0000001710037819 */ /* 0x000fc600000006ff */
[----:B------:R-:W-:Y:S02]  /*1a40*/  FADD R5, R13, -12583039 ;  /* 0xcb40007f0d057421 */ /* 0x000fe40000000000 */
[----:B0-----:R-:W-:Y:S01]  /*1a50*/  FMUL R3, R3, R18 ;  /* 0x0000001203037220 */ /* 0x001fe20000400000 */
[----:B------:R-:W-:Y:S01]  /*1a60*/  MUFU.EX2 R16, R23 ;  /* 0x0000001700107308 */ /* 0x000fe20000000800 */
[----:B------:R-:W-:Y:S01]  /*1a70*/  FFMA R5, R74, 1.4426950216293334961, -R5 ;  /* 0x3fb8aa3b4a057823 */ /* 0x000fe20000000805 */
[----:B-1----:R-:W-:-:S03]  /*1a80*/  FMUL R2, R2, R15 ;  /* 0x0000000f02027220 */ /* 0x002fc60000400000 */
[----:B------:R-:W-:Y:S01]  /*1a90*/  FFMA R74, R74, 1.925963033500011079e-08, R5 ;  /* 0x32a570604a4a7823 */ /* 0x000fe20000000005 */
[----:B------:R-:W-:Y:S02]  /*1aa0*/  FFMA.SAT R5, R4, R11, 0.5 ;  /* 0x3f00000004057423 */ /* 0x000fe4000000200b */
[----:B------:R-:W0:Y:S02]  /*1ab0*/  MUFU.EX2 R24, R24 ;  /* 0x0000001800187308 */ /* 0x000e240000000800 */
[----:B------:R-:W-:-:S04]  /*1ac0*/  FFMA.RM R17, R5, R12, 12582913 ;  /* 0x4b40000105117423 */ /* 0x000fc8000000400c */
[----:B------:R-:W-:Y:S02]  /*1ad0*/  FADD R5, R17, -12583039 ;  /* 0xcb40007f11057421 */ /* 0x000fe40000000000 */
[----:B------:R-:W-:Y:S02]  /*1ae0*/  MUFU.EX2 R98, R98 ;  /* 0x0000006200627308 */ /* 0x000fe40000000800 */
[----:B------:R-:W-:-:S04]  /*1af0*/  FFMA R5, R4, 1.4426950216293334961, -R5 ;  /* 0x3fb8aa3b04057823 */ /* 0x000fc80000000805 */
[----:B------:R-:W-:Y:S01]  /*1b00*/  FFMA R18, R4, 1.925963033500011079e-08, R5 ;  /* 0x32a5706004127823 */ /* 0x000fe20000000005 */
[----:B------:R-:W-:Y:S01]  /*1b10*/  FFMA.SAT R5, R6, R11, 0.5 ;  /* 0x3f00000006057423 */ /* 0x000fe2000000200b */
[----:B------:R-:W-:Y:S01]  /*1b20*/  SHF.L.U32 R4, R19, 0x17, RZ ;  /* 0x0000001713047819 */ /* 0x000fe200000006ff */
[----:B0-----:R-:W-:Y:S02]  /*1b30*/  FMUL R9, R9, R24 ;  /* 0x0000001809097220 */ /* 0x001fe40000400000 */
[----:B------:R-:W-:Y:S01]  /*1b40*/  FFMA.RM R19, R5, R12, 12582913 ;  /* 0x4b40000105137423 */ /* 0x000fe2000000400c */
[----:B------:R-:W-:Y:S01]  /*1b50*/  SHF.L.U32 R5, R20, 0x17, RZ ;  /* 0x0000001714057819 */ /* 0x000fe200000006ff */
[----:B------:R-:W-:Y:S02]  /*1b60*/  FMUL R4, R4, R21 ;  /* 0x0000001504047220 */ /* 0x000fe40000400000 */
[----:B------:R-:W-:Y:S02]  /*1b70*/  FADD R7, R19, -12583039 ;  /* 0xcb40007f13077421 */ /* 0x000fe40000000000 */
[----:B------:R-:W-:Y:S01]  /*1b80*/  FMUL R5, R5, R16 ;  /* 0x0000001005057220 */ /* 0x000fe20000400000 */
[----:B------:R-:W-:Y:S01]  /*1b90*/  SHF.L.U32 R16, R17, 0x17, RZ ;  /* 0x0000001711107819 */ /* 0x000fe200000006ff */
[----:B------:R-:W-:Y:S01]  /*1ba0*/  FFMA R7, R6, 1.4426950216293334961, -R7 ;  /* 0x3fb8aa3b06077823 */ /* 0x000fe20000000807 */
[----:B------:R-:W-:-:S03]  /*1bb0*/  SHF.L.U32 R17, R19, 0x17, RZ ;  /* 0x0000001713117819 */ /* 0x000fc600000006ff */
[----:B------:R-:W-:Y:S01]  /*1bc0*/  FFMA R20, R6, 1.925963033500011079e-08, R7 ;  /* 0x32a5706006147823 */ /* 0x000fe20000000007 */
[----:B------:R-:W-:Y:S01]  /*1bd0*/  FFMA.SAT R7, R50, R11, 0.5 ;  /* 0x3f00000032077423 */ /* 0x000fe2000000200b */
[----:B------:R-:W-:-:S03]  /*1be0*/  SHF.L.U32 R6, R25, 0x17, RZ ;  /* 0x0000001719067819 */ /* 0x000fc600000006ff */
[----:B------:R-:W-:Y:S01]  /*1bf0*/  FFMA.RM R21, R7, R12, 12582913 ;  /* 0x4b40000107157423 */ /* 0x000fe2000000400c */
[----:B------:R-:W0:Y:S01]  /*1c00*/  MUFU.EX2 R20, R20 ;  /* 0x0000001400147308 */ /* 0x000e220000000800 */
[----:B------:R-:W-:Y:S02]  /*1c10*/  FMUL R6, R6, R27 ;  /* 0x0000001b06067220 */ /* 0x000fe40000400000 */
[----:B------:R-:W-:-:S04]  /*1c20*/  FADD R7, R21, -12583039 ;  /* 0xcb40007f15077421 */ /* 0x000fc80000000000 */
[----:B------:R-:W-:-:S04]  /*1c30*/  FFMA R7, R50, 1.4426950216293334961, -R7 ;  /* 0x3fb8aa3b32077823 */ /* 0x000fc80000000807 */
[----:B------:R-:W-:Y:S01]  /*1c40*/  FFMA R50, R50, 1.925963033500011079e-08, R7 ;  /* 0x32a5706032327823 */ /* 0x000fe20000000007 */
[----:B------:R-:W-:-:S04]  /*1c50*/  FFMA.SAT R7, R10, R11, 0.5 ;  /* 0x3f0000000a077423 */ /* 0x000fc8000000200b */
[----:B------:R-:W-:Y:S01]  /*1c60*/  FFMA.RM R23, R7, R12, 12582913 ;  /* 0x4b40000107177423 */ /* 0x000fe2000000400c */
[----:B------:R-:W-:Y:S01]  /*1c70*/  SHF.L.U32 R7, R29, 0x17, RZ ;  /* 0x000000171d077819 */ /* 0x000fe200000006ff */
[----:B------:R-:W-:Y:S01]  /*1c80*/  FFMA.SAT R29, R46, R11, 0.5 ;  /* 0x3f0000002e1d7423 */ /* 0x000fe2000000200b */
[----:B0-----:R-:W-:Y:S01]  /*1c90*/  FMUL R17, R17, R20 ;  /* 0x0000001411117220 */ /* 0x001fe20000400000 */
[C---:B------:R-:W-:Y:S01]  /*1ca0*/  FADD R15, R23.reuse, -12583039 ;  /* 0xcb40007f170f7421 */ /* 0x040fe20000000000 */
[----:B------:R-:W-:Y:S01]  /*1cb0*/  SHF.L.U32 R19, R23, 0x17, RZ ;  /* 0x0000001717137819 */ /* 0x000fe200000006ff */
[----:B------:R-:W-:Y:S01]  /*1cc0*/  FFMA.RM R29, R29, R12, 12582913 ;  /* 0x4b4000011d1d7423 */ /* 0x000fe2000000400c */
[----:B------:R-:W-:Y:S01]  /*1cd0*/  FMUL R7, R7, R98 ;  /* 0x0000006207077220 */ /* 0x000fe20000400000 */
[----:B------:R-:W-:Y:S02]  /*1ce0*/  FFMA R15, R10, 1.4426950216293334961, -R15 ;  /* 0x3fb8aa3b0a0f7823 */ /* 0x000fe4000000080f */
[----:B------:R-:W-:-:S02]  /*1cf0*/  FADD R31, R29, -12583039 ;  /* 0xcb40007f1d1f7421 */ /* 0x000fc40000000000 */
[----:B------:R-:W-:Y:S01]  /*1d00*/  FFMA R25, R10, 1.925963033500011079e-08, R15 ;  /* 0x32a570600a197823 */ /* 0x000fe2000000000f */
[-C--:B------:R-:W-:Y:S01]  /*1d10*/  FFMA.SAT R15, R54, R11.reuse, 0.5 ;  /* 0x3f000000360f7423 */ /* 0x080fe2000000200b */
[----:B------:R-:W-:Y:S01]  /*1d20*/  SHF.L.U32 R10, R13, 0x17, RZ ;  /* 0x000000170d0a7819 */ /* 0x000fe200000006ff */
[----:B------:R-:W-:Y:S01]  /*1d30*/  FFMA.SAT R13, R56, R11, 0.5 ;  /* 0x3f000000380d7423 */ /* 0x000fe2000000200b */
[C---:B------:R-:W-:Y:S01]  /*1d40*/  FFMA R31, R46.reuse, 1.4426950216293334961, -R31 ;  /* 0x3fb8aa3b2e1f7823 */ /* 0x040fe2000000081f */
[-C--:B------:R-:W-:Y:S01]  /*1d50*/  FFMA.RM R27, R15, R12.reuse, 12582913 ;  /* 0x4b4000010f1b7423 */ /* 0x080fe2000000400c */
[----:B------:R-:W0:Y:S01]  /*1d60*/  MUFU.EX2 R20, R25 ;  /* 0x0000001900147308 */ /* 0x000e220000000800 */
[----:B------:R-:W-:Y:S01]  /*1d70*/  FFMA.RM R33, R13, R12, 12582913 ;  /* 0x4b4000010d217423 */ /* 0x000fe2000000400c */
[----:B------:R-:W-:Y:S01]  /*1d80*/  FFMA R31, R46, 1.925963033500011079e-08, R31 ;  /* 0x32a570602e1f7823 */ /* 0x000fe2000000001f */
[----:B------:R-:W-:-:S04]  /*1d90*/  FADD R15, R27, -12583039 ;  /* 0xcb40007f1b0f7421 */ /* 0x000fc80000000000 */
[C---:B------:R-:W-:Y:S01]  /*1da0*/  FFMA R15, R54.reuse, 1.4426950216293334961, -R15 ;  /* 0x3fb8aa3b360f7823 */ /* 0x040fe2000000080f */
[----:B------:R1:W2:Y:S03]  /*1db0*/  MUFU.EX2 R13, R18 ;  /* 0x00000012000d7308 */ /* 0x0002a60000000800 */
[----:B------:R-:W-:-:S05]  /*1dc0*/  FFMA R54, R54, 1.925963033500011079e-08, R15 ;  /* 0x32a5706036367823 */ /* 0x000fca000000000f */
[----:B------:R-:W3:Y:S01]  /*1dd0*/  MUFU.EX2 R15, R74 ;  /* 0x0000004a000f7308 */ /* 0x000ee20000000800 */
[----:B-1----:R-:W-:Y:S01]  /*1de0*/  SHF.L.U32 R18, R21, 0x17, RZ ;  /* 0x0000001715127819 */ /* 0x002fe200000006ff */
[----:B0-----:R-:W-:Y:S01]  /*1df0*/  FMUL R19, R19, R20 ;  /* 0x0000001413137220 */ /* 0x001fe20000400000 */
[----:B------:R-:W-:Y:S02]  /*1e00*/  SHF.L.U32 R20, R27, 0x17, RZ ;  /* 0x000000171b147819 */ /* 0x000fe400000006ff */
[----:B------:R-:W-:Y:S01]  /*1e10*/  SHF.L.U32 R21, R29, 0x17, RZ ;  /* 0x000000171d157819 */ /* 0x000fe200000006ff */
[----:B------:R-:W-:Y:S02]  /*1e20*/  FFMA.SAT R29, R32, R11, 0.5 ;  /* 0x3f000000201d7423 */ /* 0x000fe4000000200b */
[----:B------:R0:W1:Y:S01]  /*1e30*/  MUFU.EX2 R24, R31 ;  /* 0x0000001f00187308 */ /* 0x0000620000000800 */
[----:B--2---:R-:W-:Y:S01]  /*1e40*/  FMUL R16, R16, R13 ;  /* 0x0000000d10107220 */ /* 0x004fe20000400000 */
[----:B------:R-:W-:Y:S01]  /*1e50*/  FFMA.RM R29, R29, R12, 12582913 ;  /* 0x4b4000011d1d7423 */ /* 0x000fe2000000400c */
[----:B---3--:R-:W-:Y:S01]  /*1e60*/  FMUL R10, R10, R15 ;  /* 0x0000000f0a0a7220 */ /* 0x008fe20000400000 */
[----:B------:R-:W-:Y:S01]  /*1e70*/  FADD R15, R33, -12583039 ;  /* 0xcb40007f210f7421 */ /* 0x000fe20000000000 */
[----:B0-----:R-:W-:-:S03]  /*1e80*/  FFMA.SAT R31, R30, R11, 0.5 ;  /* 0x3f0000001e1f7423 */ /* 0x001fc6000000200b */
[C---:B------:R-:W-:Y:S01]  /*1e90*/  FFMA R15, R56.reuse, 1.4426950216293334961, -R15 ;  /* 0x3fb8aa3b380f7823 */ /* 0x040fe2000000080f */
[----:B------:R-:W-:Y:S01]  /*1ea0*/  FFMA.RM R31, R31, R12, 12582913 ;  /* 0x4b4000011f1f7423 */ /* 0x000fe2000000400c */
[----:B-1----:R-:W-:Y:S02]  /*1eb0*/  FMUL R21, R21, R24 ;  /* 0x0000001815157220 */ /* 0x002fe40000400000 */
[----:B------:R-:W-:Y:S01]  /*1ec0*/  FFMA R56, R56, 1.925963033500011079e-08, R15 ;  /* 0x32a5706038387823 */ /* 0x000fe2000000000f */
[----:B------:R-:W-:Y:S01]  /*1ed0*/  FFMA.SAT R15, R48, R11, 0.5 ;  /* 0x3f000000300f7423 */ /* 0x000fe2000000200b */
[----:B------:R-:W-:Y:S02]  /*1ee0*/  FADD R27, R31, -12583039 ;  /* 0xcb40007f1f1b7421 */ /* 0x000fe40000000000 */
[----:B------:R-:W-:Y:S01]  /*1ef0*/  MUFU.EX2 R23, R56 ;  /* 0x0000003800177308 */ /* 0x000fe20000000800 */
[----:B------:R-:W-:Y:S01]  /*1f00*/  FFMA.RM R35, R15, R12, 12582913 ;  /* 0x4b4000010f237423 */ /* 0x000fe2000000400c */
[----:B------:R-:W-:-:S03]  /*1f10*/  FFMA R27, R30, 1.4426950216293334961, -R27 ;  /* 0x3fb8aa3b1e1b7823 */ /* 0x000fc6000000081b */
[----:B------:R-:W-:Y:S01]  /*1f20*/  FADD R13, R35, -12583039 ;  /* 0xcb40007f230d7421 */ /* 0x000fe20000000000 */
[----:B------:R-:W-:Y:S01]  /*1f30*/  FFMA R30, R30, 1.925963033500011079e-08, R27 ;  /* 0x32a570601e1e7823 */ /* 0x000fe2000000001b */
[----:B------:R-:W-:Y:S02]  /*1f40*/  FFMA.SAT R27, R28, R11, 0.5 ;  /* 0x3f0000001c1b7423 */ /* 0x000fe4000000200b */
[----:B------:R-:W-:-:S04]  /*1f50*/  FFMA R13, R48, 1.4426950216293334961, -R13 ;  /* 0x3fb8aa3b300d7823 */ /* 0x000fc8000000080d */
[----:B------:R-:W-:Y:S01]  /*1f60*/  FFMA R48, R48, 1.925963033500011079e-08, R13 ;  /* 0x32a5706030307823 */ /* 0x000fe2000000000d */
[----:B------:R-:W-:-:S04]  /*1f70*/  FFMA.SAT R13, R58, R11, 0.5 ;  /* 0x3f0000003a0d7423 */ /* 0x000fc8000000200b */
[----:B------:R-:W-:Y:S01]  /*1f80*/  FFMA.RM R37, R13, R12, 12582913 ;  /* 0x4b4000010d257423 */ /* 0x000fe2000000400c */
[----:B------:R-:W-:Y:S03]  /*1f90*/  MUFU.EX2 R48, R48 ;  /* 0x0000003000307308 */ /* 0x000fe60000000800 */
[C---:B------:R-:W-:Y:S01]  /*1fa0*/  FADD R15, R37.reuse, -12583039 ;  /* 0xcb40007f250f7421 */ /* 0x040fe20000000000 */
[----:B------:R-:W-:-:S03]  /*1fb0*/  SHF.L.U32 R24, R37, 0x17, RZ ;  /* 0x0000001725187819 */ /* 0x000fc600000006ff */
[C---:B------:R-:W-:Y:S01]  /*1fc0*/  FFMA R15, R58.reuse, 1.4426950216293334961, -R15 ;  /* 0x3fb8aa3b3a0f7823 */ /* 0x040fe2000000080f */
[----:B------:R-:W0:Y:S03]  /*1fd0*/  MUFU.EX2 R13, R50 ;  /* 0x00000032000d7308 */ /* 0x000e260000000800 */
[----:B------:R-:W-:Y:S01]  /*1fe0*/  FFMA R58, R58, 1.925963033500011079e-08, R15 ;  /* 0x32a570603a3a7823 */ /* 0x000fe2000000000f */
[----:B------:R-:W-:-:S04]  /*1ff0*/  FFMA.SAT R15, R52, R11, 0.5 ;  /* 0x3f000000340f7423 */ /* 0x000fc8000000200b */
[----:B------:R-:W-:Y:S02]  /*2000*/  FFMA.RM R39, R15, R12, 12582913 ;  /* 0x4b4000010f277423 */ /* 0x000fe4000000400c */
[----:B------:R-:W1:Y:S01]  /*2010*/  MUFU.EX2 R15, R54 ;  /* 0x00000036000f7308 */ /* 0x000e620000000800 */
[----:B0-----:R-:W-:Y:S01]  /*2020*/  FMUL R18, R18, R13 ;  /* 0x0000000d12127220 */ /* 0x001fe20000400000 */
[----:B------:R-:W-:-:S04]  /*2030*/  FADD R13, R39, -12583039 ;  /* 0xcb40007f270d7421 */ /* 0x000fc80000000000 */
[----:B------:R-:W-:-:S04]  /*2040*/  FFMA R13, R52, 1.4426950216293334961, -R13 ;  /* 0x3fb8aa3b340d7823 */ /* 0x000fc8000000080d */
[----:B------:R-:W-:Y:S01]  /*2050*/  FFMA R52, R52, 1.925963033500011079e-08, R13 ;  /* 0x32a5706034347823 */ /* 0x000fe2000000000d */
[----:B------:R-:W-:Y:S01]  /*2060*/  FFMA.SAT R13, R72, R11, 0.5 ;  /* 0x3f000000480d7423 */ /* 0x000fe2000000200b */
[----:B-1----:R-:W-:-:S03]  /*2070*/  FMUL R20, R20, R15 ;  /* 0x0000000f14147220 */ /* 0x002fc60000400000 */
[----:B------:R-:W-:Y:S01]  /*2080*/  FFMA.RM R46, R13, R12, 12582913 ;  /* 0x4b4000010d2e7423 */ /* 0x000fe2000000400c */
[----:B------:R-:W-:Y:S03]  /*2090*/  MUFU.EX2 R52, R52 ;  /* 0x0000003400347308 */ /* 0x000fe60000000800 */
[----:B------:R-:W-:-:S04]  /*20a0*/  FADD R13, R46, -12583039 ;  /* 0xcb40007f2e0d7421 */ /* 0x000fc80000000000 */
[----:B------:R-:W-:-:S04]  /*20b0*/  FFMA R13, R72, 1.4426950216293334961, -R13 ;  /* 0x3fb8aa3b480d7823 */ /* 0x000fc8000000080d */
[----:B------:R-:W-:Y:S01]  /*20c0*/  FFMA R72, R72, 1.925963033500011079e-08, R13 ;  /* 0x32a5706048487823 */ /* 0x000fe2000000000d */
        /* <DEDUP_REMOVED lines=8> */
[----:B------:R-:W-:Y:S03]  /*2150*/  MUFU.EX2 R38, R38 ;  /* 0x0000002600267308 */ /* 0x000fe60000000800 */
[C---:B------:R-:W-:Y:S01]  /*2160*/  FADD R25, R15.reuse, -12583039 ;  /* 0xcb40007f0f197421 */ /* 0x040fe20000000000 */
[----:B------:R-:W-:-:S03]  /*2170*/  SHF.L.U32 R15, R15, 0x17, RZ ;  /* 0x000000170f0f7819 */ /* 0x000fc600000006ff */
[----:B------:R-:W-:-:S04]  /*2180*/  FFMA R25, R22, 1.4426950216293334961, -R25 ;  /* 0x3fb8aa3b16197823 */ /* 0x000fc80000000819 */
[----:B------:R-:W-:Y:S01]  /*2190*/  FFMA R50, R22, 1.925963033500011079e-08, R25 ;  /* 0x32a5706016327823 */ /* 0x000fe20000000019 */
[----:B------:R-:W-:Y:S01]  /*21a0*/  FADD R25, R29, -12583039 ;  /* 0xcb40007f1d197421 */ /* 0x000fe20000000000 */
[----:B------:R-:W-:Y:S01]  /*21b0*/  SHF.L.U32 R22, R33, 0x17, RZ ;  /* 0x0000001721167819 */ /* 0x000fe200000006ff */
[----:B------:R-:W-:Y:S01]  /*21c0*/  FFMA.SAT R33, R26, R11, 0.5 ;  /* 0x3f0000001a217423 */ /* 0x000fe2000000200b */
[----:B------:R-:W-:Y:S01]  /*21d0*/  SHF.L.U32 R29, R29, 0x17, RZ ;  /* 0x000000171d1d7819 */ /* 0x000fe200000006ff */
[----:B------:R-:W-:Y:S01]  /*21e0*/  FFMA R25, R32, 1.4426950216293334961, -R25 ;  /* 0x3fb8aa3b20197823 */ /* 0x000fe20000000819 */
[----:B------:R-:W-:Y:S01]  /*21f0*/  MUFU.EX2 R50, R50 ;  /* 0x0000003200327308 */ /* 0x000fe20000000800 */
[----:B------:R-:W-:Y:S01]  /*2200*/  FMUL R22, R22, R23 ;  /* 0x0000001716167220 */ /* 0x000fe20000400000 */
[----:B------:R-:W-:Y:S01]  /*2210*/  SHF.L.U32 R23, R35, 0x17, RZ ;  /* 0x0000001723177819 */ /* 0x000fe200000006ff */
[----:B------:R-:W-:Y:S01]  /*2220*/  FFMA R35, R32, 1.925963033500011079e-08, R25 ;  /* 0x32a5706020237823 */ /* 0x000fe20000000019 */
[-C--:B------:R-:W-:Y:S01]  /*2230*/  FFMA.RM R32, R27, R12.reuse, 12582913 ;  /* 0x4b4000011b207423 */ /* 0x080fe2000000400c */
[----:B------:R-:W-:-:S02]  /*2240*/  FFMA.RM R33, R33, R12, 12582913 ;  /* 0x4b40000121217423 */ /* 0x000fc4000000400c */
[----:B------:R-:W-:Y:S01]  /*2250*/  FMUL R23, R23, R48 ;  /* 0x0000003017177220 */ /* 0x000fe20000400000 */
[----:B------:R-:W0:Y:S01]  /*2260*/  MUFU.EX2 R25, R58 ;  /* 0x0000003a00197308 */ /* 0x000e220000000800 */
[----:B------:R-:W-:Y:S01]  /*2270*/  FADD R27, R32, -12583039 ;  /* 0xcb40007f201b7421 */ /* 0x000fe20000000000 */
[----:B------:R-:W-:-:S03]  /*2280*/  FADD R37, R33, -12583039 ;  /* 0xcb40007f21257421 */ /* 0x000fc60000000000 */
[----:B------:R-:W-:Y:S01]  /*2290*/  FFMA R27, R28, 1.4426950216293334961, -R27 ;  /* 0x3fb8aa3b1c1b7823 */ /* 0x000fe2000000081b */
[----:B------:R-:W-:-:S04]  /*22a0*/  FFMA R37, R26, 1.4426950216293334961, -R37 ;  /* 0x3fb8aa3b1a257823 */ /* 0x000fc80000000825 */
[----:B------:R-:W-:Y:S01]  /*22b0*/  FFMA R48, R26, 1.925963033500011079e-08, R37 ;  /* 0x32a570601a307823 */ /* 0x000fe20000000025 */
[----:B------:R-:W-:Y:S01]  /*22c0*/  FFMA.SAT R37, R14, R11, 0.5 ;  /* 0x3f0000000e257423 */ /* 0x000fe2000000200b */
[----:B------:R-:W-:-:S03]  /*22d0*/  SHF.L.U32 R26, R46, 0x17, RZ ;  /* 0x000000172e1a7819 */ /* 0x000fc600000006ff */
[----:B------:R-:W-:Y:S01]  /*22e0*/  FFMA.RM R46, R37, R12, 12582913 ;  /* 0x4b400001252e7423 */ /* 0x000fe2000000400c */
[----:B0-----:R-:W-:Y:S01]  /*22f0*/  FMUL R24, R24, R25 ;  /* 0x0000001918187220 */ /* 0x001fe20000400000 */
[----:B------:R-:W-:Y:S01]  /*2300*/  SHF.L.U32 R25, R39, 0x17, RZ ;  /* 0x0000001727197819 */ /* 0x000fe200000006ff */
[----:B------:R-:W-:Y:S01]  /*2310*/  FFMA R39, R28, 1.925963033500011079e-08, R27 ;  /* 0x32a570601c277823 */ /* 0x000fe2000000001b */
[----:B------:R0:W1:Y:S01]  /*2320*/  MUFU.EX2 R37, R30 ;  /* 0x0000001e00257308 */ /* 0x0000620000000800 */
[----:B------:R-:W-:Y:S02]  /*2330*/  FMUL R28, R15, R50 ;  /* 0x000000320f1c7220 */ /* 0x000fe40000400000 */
[----:B------:R-:W-:-:S05]  /*2340*/  FMUL R25, R25, R52 ;  /* 0x0000003419197220 */ /* 0x000fca0000400000 */
[----:B------:R-:W2:Y:S01]  /*2350*/  MUFU.EX2 R27, R72 ;  /* 0x00000048001b7308 */ /* 0x000ea20000000800 */
[----:B0-----:R-:W-:Y:S02]  /*2360*/  SHF.L.U32 R30, R31, 0x17, RZ ;  /* 0x000000171f1e7819 */ /* 0x001fe400000006ff */
[----:B------:R-:W-:Y:S02]  /*2370*/  SHF.L.U32 R31, R32, 0x17, RZ ;  /* 0x00000017201f7819 */ /* 0x000fe400000006ff */
[----:B------:R-:W-:Y:S02]  /*2380*/  SHF.L.U32 R32, R33, 0x17, RZ ;  /* 0x0000001721207819 */ /* 0x000fe400000006ff */
[----:B------:R-:W-:Y:S01]  /*2390*/  SHF.L.U32 R33, R46, 0x17, RZ ;  /* 0x000000172e217819 */ /* 0x000fe200000006ff */
[----:B-1----:R-:W-:Y:S01]  /*23a0*/  FMUL R30, R30, R37 ;  /* 0x000000251e1e7220 */ /* 0x002fe20000400000 */
[----:B--2---:R-:W-:Y:S01]  /*23b0*/  FMUL R26, R26, R27 ;  /* 0x0000001b1a1a7220 */ /* 0x004fe20000400000 */
[----:B------:R-:W-:-:S04]  /*23c0*/  FADD R27, R46, -12583039 ;  /* 0xcb40007f2e1b7421 */ /* 0x000fc80000000000 */
[----:B------:R-:W-:-:S04]  /*23d0*/  FFMA R27, R14, 1.4426950216293334961, -R27 ;  /* 0x3fb8aa3b0e1b7823 */ /* 0x000fc8000000081b */
[----:B------:R-:W-:Y:S01]  /*23e0*/  FFMA R52, R14, 1.925963033500011079e-08, R27 ;  /* 0x32a570600e347823 */ /* 0x000fe2000000001b */
[-C--:B------:R-:W-:Y:S01]  /*23f0*/  FFMA.SAT R27, R34, R11.reuse, 0.5 ;  /* 0x3f000000221b7423 */ /* 0x080fe2000000200b */
[----:B------:R-:W-:Y:S01]  /*2400*/  FFMA.SAT R11, R36, R11, 0.5 ;  /* 0x3f000000240b7423 */ /* 0x000fe2000000200b */
[----:B------:R0:W1:Y:S02]  /*2410*/  MUFU.EX2 R14, R35 ;  /* 0x00000023000e7308 */ /* 0x0000640000000800 */
[-C--:B------:R-:W-:Y:S01]  /*2420*/  FFMA.RM R54, R27, R12.reuse, 12582913 ;  /* 0x4b4000011b367423 */ /* 0x080fe2000000400c */
[----:B------:R-:W-:Y:S01]  /*2430*/  FFMA.RM R58, R11, R12, 12582913 ;  /* 0x4b4000010b3a7423 */ /* 0x000fe2000000400c */
[----:B------:R-:W-:Y:S02]  /*2440*/  FMUL R27, R13, R38 ;  /* 0x000000260d1b7220 */ /* 0x000fe40000400000 */
[----:B------:R-:W-:Y:S02]  /*2450*/  FADD R11, R54, -12583039 ;  /* 0xcb40007f360b7421 */ /* 0x000fe40000000000 */
[----:B------:R-:W2:Y:S01]  /*2460*/  MUFU.EX2 R13, R48 ;  /* 0x00000030000d7308 */ /* 0x000ea20000000800 */
[----:B0-----:R-:W-:Y:S01]  /*2470*/  SHF.L.U32 R35, R58, 0x17, RZ ;  /* 0x000000173a237819 */ /* 0x001fe200000006ff */
[----:B------:R-:W-:-:S04]  /*2480*/  FFMA R11, R34, 1.4426950216293334961, -R11 ;  /* 0x3fb8aa3b220b7823 */ /* 0x000fc8000000080b */
[----:B------:R-:W-:Y:S01]  /*2490*/  FFMA R56, R34, 1.925963033500011079e-08, R11 ;  /* 0x32a5706022387823 */ /* 0x000fe2000000000b */
[----:B------:R-:W-:Y:S01]  /*24a0*/  FADD R11, R58, -12583039 ;  /* 0xcb40007f3a0b7421 */ /* 0x000fe20000000000 */
[----:B------:R-:W0:Y:S01]  /*24b0*/  MUFU.EX2 R34, R39 ;  /* 0x0000002700227308 */ /* 0x000e220000000800 */
[----:B-1----:R-:W-:Y:S02]  /*24c0*/  FMUL R29, R29, R14 ;  /* 0x0000000e1d1d7220 */ /* 0x002fe40000400000 */
[----:B------:R-:W-:-:S04]  /*24d0*/  FFMA R11, R36, 1.4426950216293334961, -R11 ;  /* 0x3fb8aa3b240b7823 */ /* 0x000fc8000000080b */
[----:B------:R-:W-:Y:S01]  /*24e0*/  FFMA R36, R36, 1.925963033500011079e-08, R11 ;  /* 0x32a5706024247823 */ /* 0x000fe2000000000b */
[----:B------:R-:W-:Y:S01]  /*24f0*/  FADD R11, RZ, R8 ;  /* 0x00000008ff0b7221 */ /* 0x000fe20000000000 */
[----:B------:R-:W1:Y:S01]  /*2500*/  MUFU.EX2 R52, R52 ;  /* 0x0000003400347308 */ /* 0x000e620000000800 */
[----:B--2---:R-:W-:Y:S02]  /*2510*/  FMUL R32, R32, R13 ;  /* 0x0000000d20207220 */ /* 0x004fe40000400000 */
[----:B------:R-:W-:-:S04]  /*2520*/  FADD R11, R11, R0 ;  /* 0x000000000b0b7221 */ /* 0x000fc80000000000 */
[----:B------:R-:W-:Y:S01]  /*2530*/  FADD R12, R11, R2 ;  /* 0x000000020b0c7221 */ /* 0x000fe20000000000 */
[----:B------:R-:W2:Y:S01]  /*2540*/  MUFU.EX2 R15, R56 ;  /* 0x00000038000f7308 */ /* 0x000ea20000000800 */
[----:B0-----:R-:W-:Y:S01]  /*2550*/  FMUL R31, R31, R34 ;  /* 0x000000221f1f7220 */ /* 0x001fe20000400000 */
[----:B------:R-:W-:Y:S01]  /*2560*/  SHF.L.U32 R34, R54, 0x17, RZ ;  /* 0x0000001736227819 */ /* 0x000fe200000006ff */
[----:B------:R-:W-:-:S04]  /*2570*/  FADD R11, R12, R3 ;  /* 0x000000030c0b7221 */ /* 0x000fc80000000000 */
[----:B------:R-:W-:Y:S01]  /*2580*/  FADD R12, R11, R4 ;  /* 0x000000040b0c7221 */ /* 0x000fe20000000000 */
[----:B------:R-:W0:Y:S01]  /*2590*/  MUFU.EX2 R36, R36 ;  /* 0x0000002400247308 */ /* 0x000e220000000800 */
[----:B-1----:R-:W-:Y:S02]  /*25a0*/  FMUL R33, R33, R52 ;  /* 0x0000003421217220 */ /* 0x002fe40000400000 */
[----:B------:R-:W-:-:S04]  /*25b0*/  FADD R11, R12, R5 ;  /* 0x000000050c0b7221 */ /* 0x000fc80000000000 */
[----:B------:R-:W-:Y:S01]  /*25c0*/  FADD R12, R11, R6 ;  /* 0x000000060b0c7221 */ /* 0x000fe20000000000 */
[----:B--2---:R-:W-:-:S03]  /*25d0*/  FMUL R34, R34, R15 ;  /* 0x0000000f22227220 */ /* 0x004fc60000400000 */
        /* <DEDUP_REMOVED lines=33> */
.L_x_1023:
        /* <DEDUP_REMOVED lines=11> */
[----:B0-----:R-:W-:Y:S05]  /*28a0*/  CALL.REL.NOINC `($__internal_14_$__cuda_sm3x_div_rn_noftz_f32_slowpath) ;  /* 0x0000003c00507944 */ /* 0x001fea0003c00000 */
[----:B------:R-:W-:-:S07]  /*28b0*/  MOV R14, R39 ;  /* 0x00000027000e7202 */ /* 0x000fce0000000f00 */
.L_x_952:
[----:B------:R-:W-:Y:S05]  /*28c0*/  BSYNC.RECONVERGENT B3 ;  /* 0x0000000000037941 */ /* 0x000fea0003800200 */
.L_x_951:
        /* <DEDUP_REMOVED lines=11> */
[----:B0-----:R-:W-:Y:S05]  /*2980*/  CALL.REL.NOINC `($__internal_14_$__cuda_sm3x_div_rn_noftz_f32_slowpath) ;  /* 0x0000003c00187944 */ /* 0x001fea0003c00000 */
[----:B------:R-:W-:-:S07]  /*2990*/  MOV R15, R39 ;  /* 0x00000027000f7202 */ /* 0x000fce0000000f00 */
.L_x_954:
[----:B------:R-:W-:Y:S05]  /*29a0*/  BSYNC.RECONVERGENT B3 ;  /* 0x0000000000037941 */ /* 0x000fea0003800200 */
.L_x_953:
        /* <DEDUP_REMOVED lines=13> */
.L_x_956:
[----:B------:R-:W-:Y:S05]  /*2a80*/  BSYNC.RECONVERGENT B3 ;  /* 0x0000000000037941 */ /* 0x000fea0003800200 */
.L_x_955:
        /* <DEDUP_REMOVED lines=12> */
[----:B------:R-:W-:-:S07]  /*2b50*/  IMAD.MOV.U32 R2, RZ, RZ, R39 ;  /* 0x000000ffff027224 */ /* 0x000fce00078e0027 */
.L_x_958:
[----:B------:R-:W-:Y:S05]  /*2b60*/  BSYNC.RECONVERGENT B3 ;  /* 0x0000000000037941 */ /* 0x000fea0003800200 */
.L_x_957:
        /* <DEDUP_REMOVED lines=13> */
.L_x_960:
[----:B------:R-:W-:Y:S05]  /*2c40*/  BSYNC.RECONVERGENT B3 ;  /* 0x0000000000037941 */ /* 0x000fea0003800200 */
.L_x_959:
        /* <DEDUP_REMOVED lines=13> */
.L_x_962:
[----:B------:R-:W-:Y:S05]  /*2d20*/  BSYNC.RECONVERGENT B3 ;  /* 0x0000000000037941 */ /* 0x000fea0003800200 */
.L_x_961:
        /* <DEDUP_REMOVED lines=13> */
.L_x_964:
[----:B------:R-:W-:Y:S05]  /*2e00*/  BSYNC.RECONVERGENT B3 ;  /* 0x0000000000037941 */ /* 0x000fea0003800200 */
.L_x_963:
        /* <DEDUP_REMOVED lines=13> */
.L_x_966:
[----:B------:R-:W-:Y:S05]  /*2ee0*/  BSYNC.RECONVERGENT B3 ;  /* 0x0000000000037941 */ /* 0x000fea0003800200 */
.L_x_965:
        /* <DEDUP_REMOVED lines=13> */
.L_x_968:
[----:B------:R-:W-:Y:S05]  /*2fc0*/  BSYNC.RECONVERGENT B3 ;  /* 0x0000000000037941 */ /* 0x000fea0003800200 */
.L_x_967:
        /* <DEDUP_REMOVED lines=13> */
.L_x_970:
[----:B------:R-:W-:Y:S05]  /*30a0*/  BSYNC.RECONVERGENT B3 ;  /* 0x0000000000037941 */ /* 0x000fea0003800200 */
.L_x_969:
        /* <DEDUP_REMOVED lines=13> */
.L_x_972:
[----:B------:R-:W-:Y:S05]  /*3180*/  BSYNC.RECONVERGENT B3 ;  /* 0x0000000000037941 */ /* 0x000fea0003800200 */
.L_x_971:
        /* <DEDUP_REMOVED lines=13> */
.L_x_974:
[----:B------:R-:W-:Y:S05]  /*3260*/  BSYNC.RECONVERGENT B3 ;  /* 0x0000000000037941 */ /* 0x000fea0003800200 */
.L_x_973:
        /* <DEDUP_REMOVED lines=13> */
.L_x_976:
[----:B------:R-:W-:Y:S05]  /*3340*/  BSYNC.RECONVERGENT B3 ;  /* 0x0000000000037941 */ /* 0x000fea0003800200 */
.L_x_975:
        /* <DEDUP_REMOVED lines=13> */
.L_x_978:
[----:B------:R-:W-:Y:S05]  /*3420*/  BSYNC.RECONVERGENT B3 ;  /* 0x0000000000037941 */ /* 0x000fea0003800200 */
.L_x_977:
        /* <DEDUP_REMOVED lines=13> */
.L_x_980:
[----:B------:R-:W-:Y:S05]  /*3500*/  BSYNC.RECONVERGENT B3 ;  /* 0x0000000000037941 */ /* 0x000fea0003800200 */
.L_x_979:
        /* <DEDUP_REMOVED lines=13> */
.L_x_982:
[----:B------:R-:W-:Y:S05]  /*35e0*/  BSYNC.RECONVERGENT B3 ;  /* 0x0000000000037941 */ /* 0x000fea0003800200 */
.L_x_981:
        /* <DEDUP_REMOVED lines=13> */
.L_x_984:
[----:B------:R-:W-:Y:S05]  /*36c0*/  BSYNC.RECONVERGENT B3 ;  /* 0x0000000000037941 */ /* 0x000fea0003800200 */
.L_x_983:
        /* <DEDUP_REMOVED lines=13> */
.L_x_986:
[----:B------:R-:W-:Y:S05]  /*37a0*/  BSYNC.RECONVERGENT B3 ;  /* 0x0000000000037941 */ /* 0x000fea0003800200 */
.L_x_985:
        /* <DEDUP_REMOVED lines=13> */
.L_x_988:
[----:B------:R-:W-:Y:S05]  /*3880*/  BSYNC.RECONVERGENT B3 ;  /* 0x0000000000037941 */ /* 0x000fea0003800200 */
.L_x_987:
        /* <DEDUP_REMOVED lines=13> */
.L_x_990:
[----:B------:R-:W-:Y:S05]  /*3960*/  BSYNC.RECONVERGENT B3 ;  /* 0x0000000000037941 */ /* 0x000fea0003800200 */
.L_x_989:
        /* <DEDUP_REMOVED lines=13> */
.L_x_992:
[----:B------:R-:W-:Y:S05]  /*3a40*/  BSYNC.RECONVERGENT B3 ;  /* 0x0000000000037941 */ /* 0x000fea0003800200 */
.L_x_991:
        /* <DEDUP_REMOVED lines=13> */
.L_x_994:
[----:B------:R-:W-:Y:S05]  /*3b20*/  BSYNC.RECONVERGENT B3 ;  /* 0x0000000000037941 */ /* 0x000fea0003800200 */
.L_x_993:
        /* <DEDUP_REMOVED lines=13> */
.L_x_996:
[----:B------:R-:W-:Y:S05]  /*3c00*/  BSYNC.RECONVERGENT B3 ;  /* 0x0000000000037941 */ /* 0x000fea0003800200 */
.L_x_995:
        /* <DEDUP_REMOVED lines=13> */
.L_x_998:
[----:B------:R-:W-:Y:S05]  /*3ce0*/  BSYNC.RECONVERGENT B3 ;  /* 0x0000000000037941 */ /* 0x000fea0003800200 */
.L_x_997:
        /* <DEDUP_REMOVED lines=13> */
.L_x_1000:
[----:B------:R-:W-:Y:S05]  /*3dc0*/  BSYNC.RECONVERGENT B3 ;  /* 0x0000000000037941 */ /* 0x000fea0003800200 */
.L_x_999:
        /* <DEDUP_REMOVED lines=13> */
.L_x_1002:
[----:B------:R-:W-:Y:S05]  /*3ea0*/  BSYNC.RECONVERGENT B3 ;  /* 0x0000000000037941 */ /* 0x000fea0003800200 */
.L_x_1001:
        /* <DEDUP_REMOVED lines=13> */
.L_x_1004:
[----:B------:R-:W-:Y:S05]  /*3f80*/  BSYNC.RECONVERGENT B3 ;  /* 0x0000000000037941 */ /* 0x000fea0003800200 */
.L_x_1003:
        /* <DEDUP_REMOVED lines=13> */
.L_x_1006:
[----:B------:R-:W-:Y:S05]  /*4060*/  BSYNC.RECONVERGENT B3 ;  /* 0x0000000000037941 */ /* 0x000fea0003800200 */
.L_x_1005:
        /* <DEDUP_REMOVED lines=13> */
.L_x_1008:
[----:B------:R-:W-:Y:S05]  /*4140*/  BSYNC.RECONVERGENT B3 ;  /* 0x0000000000037941 */ /* 0x000fea0003800200 */
.L_x_1007:
        /* <DEDUP_REMOVED lines=13> */
.L_x_1010:
[----:B------:R-:W-:Y:S05]  /*4220*/  BSYNC.RECONVERGENT B3 ;  /* 0x0000000000037941 */ /* 0x000fea0003800200 */
.L_x_1009:
[----:B------:R-:W-:Y:S01]  /*4230*/  HFMA2 R11, -RZ, RZ, 0, 0 ;  /* 0x00000000ff0b7431 */ /* 0x000fe200000001ff */
[----:B------:R-:W-:Y:S01]  /*4240*/  MOV R10, R42 ;  /* 0x0000002a000a7202 */ /* 0x000fe20000000f00 */
[----:B------:R-:W-:Y:S01]  /*4250*/  IMAD R34, R44, UR38, RZ ;  /* 0x000000262c227c24 */ /* 0x000fe2000f8e02ff */
[----:B------:R-:W-:Y:S02]  /*4260*/  ISETP.GE.U32.AND P5, PT, R47, UR44, PT ;  /* 0x0000002c2f007c0c */ /* 0x000fe4000bfa6070 */
[----:B------:R-:W-:Y:S02]  /*4270*/  ISETP.GE.U32.AND P4, PT, R45, UR44, PT ;  /* 0x0000002c2d007c0c */ /* 0x000fe4000bf86070 */
[----:B------:R-:W-:Y:S02]  /*4280*/  ISETP.GE.AND.EX P5, PT, RZ, UR45, PT, P5 ;  /* 0x0000002dff007c0c */ /* 0x000fe4000bfa6350 */
[----:B------:R-:W-:Y:S01]  /*4290*/  ISETP.GE.AND.EX P4, PT, RZ, UR45, PT, P4 ;  /* 0x0000002dff007c0c */ /* 0x000fe2000bf86340 */
[----:B------:R-:W-:Y:S01]  /*42a0*/  IMAD.WIDE.U32 R12, R43, UR38, R10 ;  /* 0x000000262b0c7c25 */ /* 0x000fe2000f8e000a */
[----:B------:R-:W-:-:S02]  /*42b0*/  @!P0 R2UR UR4, R40 ;  /* 0x00000000280482ca */ /* 0x000fc400000e0000 */
[----:B------:R-:W-:Y:S01]  /*42c0*/  @!P0 R2UR UR5, R41 ;  /* 0x00000000290582ca */ /* 0x000fe200000e0000 */
[----:B------:R-:W-:Y:S01]  /*42d0*/  IMAD R11, R43, UR39, R34 ;  /* 0x000000272b0b7c24 */ /* 0x000fe2000f8e0222 */
[C---:B------:R-:W-:Y:S02]  /*42e0*/  LEA R10, P1, R12.reuse, UR36, 0x1 ;  /* 0x000000240c0a7c11 */ /* 0x040fe4000f8208ff */
[----:B------:R-:W-:Y:S02]  /*42f0*/  ISETP.GE.U32.AND P3, PT, R53, UR44, PT ;  /* 0x0000002c35007c0c */ /* 0x000fe4000bf66070 */
[----:B------:R-:W-:Y:S02]  /*4300*/  IADD3 R11, PT, PT, R13, R11, RZ ;  /* 0x0000000b0d0b7210 */ /* 0x000fe40007ffe0ff */
[----:B------:R-:W-:Y:S02]  /*4310*/  ISETP.GE.U32.AND P2, PT, R49, UR44, PT ;  /* 0x0000002c31007c0c */ /* 0x000fe4000bf46070 */
[----:B------:R-:W-:-:S02]  /*4320*/  LEA.HI.X R11, R12, UR37, R11, 0x1, P1 ;  /* 0x000000250c0b7c11 */ /* 0x000fc400088f0c0b */
[----:B------:R-:W-:Y:S02]  /*4330*/  ISETP.GE.U32.AND P1, PT, R51, UR44, PT ;  /* 0x0000002c33007c0c */ /* 0x000fe4000bf26070 */
[C---:B------:R-:W-:Y:S02]  /*4340*/  @!P5 R2UR UR8, R40.reuse ;  /* 0x000000002808d2ca */ /* 0x040fe400000e0000 */
[C---:B------:R-:W-:Y:S02]  /*4350*/  @!P5 R2UR UR9, R41.reuse ;  /* 0x000000002909d2ca */ /* 0x040fe400000e0000 */
[----:B------:R-:W-:Y:S02]  /*4360*/  @!P4 R2UR UR6, R40 ;  /* 0x000000002806c2ca */ /* 0x000fe400000e0000 */
[----:B------:R-:W-:Y:S02]  /*4370*/  @!P4 R2UR UR7, R41 ;  /* 0x000000002907c2ca */ /* 0x000fe400000e0000 */
[----:B------:R-:W-:-:S02]  /*4380*/  ISETP.GE.AND.EX P3, PT, RZ, UR45, PT, P3 ;  /* 0x0000002dff007c0c */ /* 0x000fc4000bf66330 */
[----:B------:R-:W-:Y:S02]  /*4390*/  ISETP.GE.AND.EX P1, PT, RZ, UR45, PT, P1 ;  /* 0x0000002dff007c0c */ /* 0x000fe4000bf26310 */
[----:B------:R-:W-:Y:S02]  /*43a0*/  ISETP.GE.AND.EX P2, PT, RZ, UR45, PT, P2 ;  /* 0x0000002dff007c0c */ /* 0x000fe4000bf46320 */
[----:B------:R-:W-:Y:S02]  /*43b0*/  @!P0 F2FP.BF16.F32.PACK_AB R14, RZ, R14 ;  /* 0x0000000eff0e823e */ /* 0x000fe400000010ff */
[----:B------:R-:W-:Y:S02]  /*43c0*/  @!P5 F2FP.BF16.F32.PACK_AB R2, RZ, R2 ;  /* 0x00000002ff02d23e */ /* 0x000fe400000010ff */
[----:B------:R-:W-:Y:S01]  /*43d0*/  @!P4 F2FP.BF16.F32.PACK_AB R0, RZ, R0 ;  /* 0x00000000ff00c23e */ /* 0x000fe200000010ff */
[----:B------:R-:W-:Y:S01]  /*43e0*/  @!P0 STG.E.U16 desc[UR4][R10.64], R14 ;  /* 0x0000000e0a008986 */ /* 0x000fe2000c101504 */
[----:B------:R-:W-:-:S02]  /*43f0*/  ISETP.GE.U32.AND P0, PT, R60, UR44, PT ;  /* 0x0000002c3c007c0c */ /* 0x000fc4000bf06070 */
[----:B------:R-:W-:Y:S01]  /*4400*/  ISETP.GE.U32.AND P6, PT, R55, UR44, PT ;  /* 0x0000002c37007c0c */ /* 0x000fe2000bfc6070 */
[----:B------:R-:W-:Y:S01]  /*4410*/  @!P5 STG.E.U16 desc[UR8][R10.64+0xc0], R2 ;  /* 0x0000c0020a00d986 */ /* 0x000fe2000c101508 */
[C---:B------:R-:W-:Y:S02]  /*4420*/  @!P3 R2UR UR8, R40.reuse ;  /* 0x000000002808b2ca */ /* 0x040fe400000e0000 */
[----:B------:R-:W-:Y:S01]  /*4430*/  @!P3 R2UR UR9, R41 ;  /* 0x000000002909b2ca */ /* 0x000fe200000e0000 */
[----:B------:R1:W-:Y:S01]  /*4440*/  @!P4 STG.E.U16 desc[UR6][R10.64+0x80], R0 ;  /* 0x000080000a00c986 */ /* 0x0003e2000c101506 */
[----:B------:R-:W-:Y:S02]  /*4450*/  ISETP.GE.U32.AND P4, PT, R59, UR44, PT ;  /* 0x0000002c3b007c0c */ /* 0x000fe4000bf86070 */
[----:B------:R-:W-:Y:S02]  /*4460*/  @!P1 R2UR UR6, R40 ;  /* 0x00000000280692ca */ /* 0x000fe400000e0000 */
[----:B------:R-:W-:-:S02]  /*4470*/  @!P1 R2UR UR7, R41 ;  /* 0x00000000290792ca */ /* 0x000fc400000e0000 */
[----:B------:R-:W-:Y:S02]  /*4480*/  ISETP.GE.AND.EX P0, PT, RZ, UR45, PT, P0 ;  /* 0x0000002dff007c0c */ /* 0x000fe4000bf06300 */
[----:B------:R-:W-:Y:S02]  /*4490*/  @!P2 R2UR UR4, R40 ;  /* 0x000000002804a2ca */ /* 0x000fe400000e0000 */
[----:B------:R-:W-:Y:S02]  /*44a0*/  @!P2 R2UR UR5, R41 ;  /* 0x000000002905a2ca */ /* 0x000fe400000e0000 */
[----:B------:R-:W-:Y:S02]  /*44b0*/  ISETP.GE.AND.EX P6, PT, RZ, UR45, PT, P6 ;  /* 0x0000002dff007c0c */ /* 0x000fe4000bfc6360 */
[----:B------:R-:W-:Y:S02]  /*44c0*/  ISETP.GE.AND.EX P4, PT, RZ, UR45, PT, P4 ;  /* 0x0000002dff007c0c */ /* 0x000fe4000bf86340 */
[----:B------:R-:W-:-:S02]  /*44d0*/  @!P3 F2FP.BF16.F32.PACK_AB R9, RZ, R9 ;  /* 0x00000009ff09b23e */ /* 0x000fc400000010ff */
[----:B------:R-:W-:Y:S02]  /*44e0*/  @!P1 F2FP.BF16.F32.PACK_AB R36, RZ, R36 ;  /* 0x00000024ff24923e */ /* 0x000fe400000010ff */
[----:B------:R-:W-:Y:S01]  /*44f0*/  @!P2 F2FP.BF16.F32.PACK_AB R3, RZ, R3 ;  /* 0x00000003ff03a23e */ /* 0x000fe200000010ff */
[----:B------:R-:W-:Y:S01]  /*4500*/  @!P3 STG.E.U16 desc[UR8][R10.64+0x280], R9 ;  /* 0x000280090a00b986 */ /* 0x000fe2000c101508 */
[----:B------:R-:W-:Y:S02]  /*4510*/  ISETP.GE.U32.AND P5, PT, R57, UR44, PT ;  /* 0x0000002c39007c0c */ /* 0x000fe4000bfa6070 */
[----:B------:R-:W-:Y:S01]  /*4520*/  ISETP.GE.U32.AND P3, PT, R61, UR44, PT ;  /* 0x0000002c3d007c0c */ /* 0x000fe2000bf66070 */
[----:B------:R-:W-:Y:S01]  /*4530*/  @!P1 STG.E.U16 desc[UR6][R10.64+0x140], R36 ;  /* 0x000140240a009986 */ /* 0x000fe2000c101506 */
[----:B------:R-:W-:Y:S02]  /*4540*/  @!P0 R2UR UR10, R40 ;  /* 0x00000000280a82ca */ /* 0x000fe400000e0000 */
[----:B------:R-:W-:Y:S01]  /*4550*/  @!P0 R2UR UR11, R41 ;  /* 0x00000000290b82ca */ /* 0x000fe200000e0000 */
[----:B------:R2:W-:Y:S01]  /*4560*/  @!P2 STG.E.U16 desc[UR4][R10.64+0x100], R3 ;  /* 0x000100030a00a986 */ /* 0x0005e2000c101504 */
[----:B------:R-:W-:-:S02]  /*4570*/  ISETP.GE.U32.AND P1, PT, R63, UR44, PT ;  /* 0x0000002c3f007c0c */ /* 0x000fc4000bf26070 */
[----:B------:R-:W-:Y:S02]  /*4580*/  ISETP.GE.AND.EX P5, PT, RZ, UR45, PT, P5 ;  /* 0x0000002dff007c0c */ /* 0x000fe4000bfa6350 */
        /* <DEDUP_REMOVED lines=8> */
[----:B------:R-:W-:Y:S01]  /*4610*/  @!P4 F2FP.BF16.F32.PACK_AB R18, RZ, R18 ;  /* 0x00000012ff12c23e */ /* 0x000fe200000010ff */
[----:B------:R-:W-:Y:S01]  /*4620*/  @!P0 STG.E.U16 desc[UR10][R10.64+0x380], R19 ;  /* 0x000380130a008986 */ /* 0x000fe2000c10150a */
[----:B------:R-:W-:Y:S02]  /*4630*/  ISETP.GE.U32.AND P2, PT, R62, UR44, PT ;  /* 0x0000002c3e007c0c */ /* 0x000fe4000bf46070 */
[----:B------:R-:W-:Y:S01]  /*4640*/  ISETP.GE.U32.AND P0, PT, R64, UR44, PT ;  /* 0x0000002c40007c0c */ /* 0x000fe2000bf06070 */
[----:B------:R-:W-:Y:S01]  /*4650*/  @!P6 STG.E.U16 desc[UR4][R10.64+0x2c0], R16 ;  /* 0x0002c0100a00e986 */ /* 0x000fe2000c101504 */
[----:B------:R-:W-:-:S02]  /*4660*/  @!P5 R2UR UR6, R40 ;  /* 0x000000002806d2ca */ /* 0x000fc400000e0000 */
[C---:B------:R-:W-:Y:S01]  /*4670*/  @!P5 R2UR UR7, R41.reuse ;  /* 0x000000002907d2ca */ /* 0x040fe200000e0000 */
[----:B------:R-:W-:Y:S01]  /*4680*/  @!P4 STG.E.U16 desc[UR8][R10.64+0x340], R18 ;  /* 0x000340120a00c986 */ /* 0x000fe2000c101508 */
[----:B------:R-:W-:Y:S02]  /*4690*/  ISETP.GE.AND.EX P2, PT, RZ, UR45, PT, P2 ;  /* 0x0000002dff007c0c */ /* 0x000fe4000bf46320 */
[C---:B------:R-:W-:Y:S02]  /*46a0*/  @!P3 R2UR UR4, R40.reuse ;  /* 0x000000002804b2ca */ /* 0x040fe400000e0000 */
[C---:B------:R-:W-:Y:S02]  /*46b0*/  @!P3 R2UR UR5, R41.reuse ;  /* 0x000000002905b2ca */ /* 0x040fe400000e0000 */
[----:B------:R-:W-:Y:S02]  /*46c0*/  @!P1 R2UR UR8, R40 ;  /* 0x00000000280892ca */ /* 0x000fe400000e0000 */
[----:B------:R-:W-:-:S02]  /*46d0*/  @!P1 R2UR UR9, R41 ;  /* 0x00000000290992ca */ /* 0x000fc400000e0000 */
[----:B------:R-:W-:Y:S02]  /*46e0*/  ISETP.GE.AND.EX P0, PT, RZ, UR45, PT, P0 ;  /* 0x0000002dff007c0c */ /* 0x000fe4000bf06300 */
[----:B------:R-:W-:Y:S02]  /*46f0*/  @!P5 F2FP.BF16.F32.PACK_AB R17, RZ, R17 ;  /* 0x00000011ff11d23e */ /* 0x000fe400000010ff */
[----:B------:R-:W-:Y:S02]  /*4700*/  @!P3 F2FP.BF16.F32.PACK_AB R20, RZ, R20 ;  /* 0x00000014ff14b23e */ /* 0x000fe400000010ff */
[----:B------:R-:W-:Y:S01]  /*4710*/  @!P1 F2FP.BF16.F32.PACK_AB R22, RZ, R22 ;  /* 0x00000016ff16923e */ /* 0x000fe200000010ff */
[----:B------:R-:W-:Y:S01]  /*4720*/  @!P5 STG.E.U16 desc[UR6][R10.64+0x300], R17 ;  /* 0x000300110a00d986 */ /* 0x000fe2000c101506 */
[----:B------:R-:W-:Y:S02]  /*4730*/  ISETP.GE.U32.AND P4, PT, R65, UR44, PT ;  /* 0x0000002c41007c0c */ /* 0x000fe4000bf86070 */
[----:B------:R-:W-:Y:S01]  /*4740*/  @!P2 R2UR UR6, R40 ;  /* 0x000000002806a2ca */ /* 0x000fe200000e0000 */
[----:B------:R-:W-:Y:S01]  /*4750*/  @!P3 STG.E.U16 desc[UR4][R10.64+0x3c0], R20 ;  /* 0x0003c0140a00b986 */ /* 0x000fe2000c101504 */
[----:B------:R-:W-:-:S02]  /*4760*/  @!P2 R2UR UR7, R41 ;  /* 0x000000002907a2ca */ /* 0x000fc400000e0000 */
[----:B------:R-:W-:Y:S01]  /*4770*/  ISETP.GE.AND.EX P4, PT, RZ, UR45, PT, P4 ;  /* 0x0000002dff007c0c */ /* 0x000fe2000bf86340 */
[----:B------:R-:W-:Y:S01]  /*4780*/  @!P1 STG.E.U16 desc[UR8][R10.64+0x440], R22 ;  /* 0x000440160a009986 */ /* 0x000fe2000c101508 */
[----:B------:R-:W-:Y:S02]  /*4790*/  ISETP.GE.U32.AND P5, PT, R66, UR44, PT ;  /* 0x0000002c42007c0c */ /* 0x000fe4000bfa6070 */
[----:B------:R-:W-:Y:S02]  /*47a0*/  @!P0 R2UR UR4, R40 ;  /* 0x00000000280482ca */ /* 0x000fe400000e0000 */
[----:B------:R-:W-:Y:S02]  /*47b0*/  @!P0 R2UR UR5, R41 ;  /* 0x00000000290582ca */ /* 0x000fe400000e0000 */
[----:B------:R-:W-:Y:S02]  /*47c0*/  ISETP.GE.U32.AND P1, PT, R67, UR44, PT ;  /* 0x0000002c43007c0c */ /* 0x000fe4000bf26070 */
[----:B------:R-:W-:-:S02]  /*47d0*/  ISETP.GE.AND.EX P5, PT, RZ, UR45, PT, P5 ;  /* 0x0000002dff007c0c */ /* 0x000fc4000bfa6350 */
[C---:B-1----:R-:W-:Y:S02]  /*47e0*/  IADD3 R0, PT, PT, R42.reuse, 0x2c0, RZ ;  /* 0x000002c02a007810 */ /* 0x042fe40007ffe0ff */
[----:B------:R-:W-:Y:S02]  /*47f0*/  IADD3 R2, PT, PT, R42, 0x2e0, RZ ;  /* 0x000002e02a027810 */ /* 0x000fe40007ffe0ff */
[----:B------:R-:W-:Y:S02]  /*4800*/  ISETP.GE.AND.EX P1, PT, RZ, UR45, PT, P1 ;  /* 0x0000002dff007c0c */ /* 0x000fe4000bf26310 */
[----:B------:R-:W-:Y:S02]  /*4810*/  @!P2 F2FP.BF16.F32.PACK_AB R21, RZ, R21 ;  /* 0x00000015ff15a23e */ /* 0x000fe400000010ff */
[----:B------:R-:W-:Y:S02]  /*4820*/  @!P0 F2FP.BF16.F32.PACK_AB R23, RZ, R23 ;  /* 0x00000017ff17823e */ /* 0x000fe400000010ff */
[----:B------:R-:W-:Y:S01]  /*4830*/  ISETP.GE.U32.AND P6, PT, R0, UR44, PT ;  /* 0x0000002c00007c0c */ /* 0x000fe2000bfc6070 */
[----:B------:R-:W-:Y:S01]  /*4840*/  @!P2 STG.E.U16 desc[UR6][R10.64+0x400], R21 ;  /* 0x000400150a00a986 */ /* 0x000fe2000c101506 */
[----:B------:R-:W-:-:S02]  /*4850*/  ISETP.GE.U32.AND P3, PT, R2, UR44, PT ;  /* 0x0000002c02007c0c */ /* 0x000fc4000bf66070 */
[----:B------:R-:W-:Y:S01]  /*4860*/  IADD3 R2, PT, PT, R42, 0x320, RZ ;  /* 0x000003202a027810 */ /* 0x000fe20007ffe0ff */
[----:B------:R-:W-:Y:S01]  /*4870*/  @!P0 STG.E.U16 desc[UR4][R10.64+0x480], R23 ;  /* 0x000480170a008986 */ /* 0x000fe2000c101504 */
[----:B------:R-:W-:Y:S02]  /*4880*/  @!P4 R2UR UR6, R40 ;  /* 0x000000002806c2ca */ /* 0x000fe400000e0000 */
[----:B------:R-:W-:Y:S02]  /*4890*/  @!P4 R2UR UR7, R41 ;  /* 0x000000002907c2ca */ /* 0x000fe400000e0000 */
[----:B------:R-:W-:Y:S02]  /*48a0*/  ISETP.GE.AND.EX P6, PT, RZ, UR45, PT, P6 ;  /* 0x0000002dff007c0c */ /* 0x000fe4000bfc6360 */
[----:B------:R-:W-:Y:S02]  /*48b0*/  ISETP.GE.U32.AND P0, PT, R2, UR44, PT ;  /* 0x0000002c02007c0c */ /* 0x000fe4000bf06070 */
[----:B------:R-:W-:-:S02]  /*48c0*/  @!P5 R2UR UR8, R40 ;  /* 0x000000002808d2ca */ /* 0x000fc400000e0000 */
[C---:B------:R-:W-:Y:S02]  /*48d0*/  @!P5 R2UR UR9, R41.reuse ;  /* 0x000000002909d2ca */ /* 0x040fe400000e0000 */
[----:B------:R-:W-:Y:S02]  /*48e0*/  @!P1 R2UR UR4, R40 ;  /* 0x00000000280492ca */ /* 0x000fe400000e0000 */
[----:B------:R-:W-:Y:S02]  /*48f0*/  @!P1 R2UR UR5, R41 ;  /* 0x00000000290592ca */ /* 0x000fe400000e0000 */
[----:B------:R-:W-:Y:S02]  /*4900*/  ISETP.GE.AND.EX P0, PT, RZ, UR45, PT, P0 ;  /* 0x0000002dff007c0c */ /* 0x000fe4000bf06300 */
[----:B------:R-:W-:Y:S02]  /*4910*/  ISETP.GE.AND.EX P3, PT, RZ, UR45, PT, P3 ;  /* 0x0000002dff007c0c */ /* 0x000fe4000bf66330 */
[----:B------:R-:W-:-:S02]  /*4920*/  @!P4 F2FP.BF16.F32.PACK_AB R24, RZ, R24 ;  /* 0x00000018ff18c23e */ /* 0x000fc400000010ff */
[----:B------:R-:W-:Y:S02]  /*4930*/  IADD3 R0, PT, PT, R42, 0x300, RZ ;  /* 0x000003002a007810 */ /* 0x000fe40007ffe0ff */
[----:B------:R-:W-:Y:S01]  /*4940*/  @!P5 F2FP.BF16.F32.PACK_AB R25, RZ, R25 ;  /* 0x00000019ff19d23e */ /* 0x000fe200000010ff */
[----:B------:R-:W-:Y:S01]  /*4950*/  @!P4 STG.E.U16 desc[UR6][R10.64+0x4c0], R24 ;  /* 0x0004c0180a00c986 */ /* 0x000fe2000c101506 */
[----:B------:R-:W-:Y:S02]  /*4960*/  ISETP.GE.U32.AND P2, PT, R0, UR44, PT ;  /* 0x0000002c00007c0c */ /* 0x000fe4000bf46070 */
[----:B------:R-:W-:Y:S01]  /*4970*/  @!P1 F2FP.BF16.F32.PACK_AB R26, RZ, R26 ;  /* 0x0000001aff1a923e */ /* 0x000fe200000010ff */
[----:B------:R-:W-:Y:S01]  /*4980*/  @!P5 STG.E.U16 desc[UR8][R10.64+0x500], R25 ;  /* 0x000500190a00d986 */ /* 0x000fe2000c101508 */
[----:B------:R-:W-:Y:S02]  /*4990*/  @!P6 R2UR UR6, R40 ;  /* 0x000000002806e2ca */ /* 0x000fe400000e0000 */
[----:B------:R-:W-:Y:S01]  /*49a0*/  @!P6 R2UR UR7, R41 ;  /* 0x000000002907e2ca */ /* 0x000fe200000e0000 */
[----:B------:R-:W-:Y:S01]  /*49b0*/  @!P1 STG.E.U16 desc[UR4][R10.64+0x540], R26 ;  /* 0x0005401a0a009986 */ /* 0x000fe2000c101504 */
[----:B------:R-:W-:-:S02]  /*49c0*/  ISETP.GE.AND.EX P2, PT, RZ, UR45, PT, P2 ;  /* 0x0000002dff007c0c */ /* 0x000fc4000bf46320 */
[C---:B------:R-:W-:Y:S02]  /*49d0*/  @!P0 R2UR UR8, R40.reuse ;  /* 0x00000000280882ca */ /* 0x040fe400000e0000 */
[C---:B------:R-:W-:Y:S02]  /*49e0*/  @!P0 R2UR UR9, R41.reuse ;  /* 0x00000000290982ca */ /* 0x040fe400000e0000 */
[----:B------:R-:W-:Y:S02]  /*49f0*/  @!P3 R2UR UR4, R40 ;  /* 0x000000002804b2ca */ /* 0x000fe400000e0000 */
[----:B------:R-:W-:Y:S02]  /*4a00*/  @!P3 R2UR UR5, R41 ;  /* 0x000000002905b2ca */ /* 0x000fe400000e0000 */
[----:B------:R-:W-:Y:S02]  /*4a10*/  @!P6 F2FP.BF16.F32.PACK_AB R27, RZ, R27 ;  /* 0x0000001bff1be23e */ /* 0x000fe400000010ff */
[----:B------:R-:W-:-:S02]  /*4a20*/  ISETP.GE.U32.AND P4, PT, R68, UR44, PT ;  /* 0x0000002c44007c0c */ /* 0x000fc4000bf86070 */
[----:B------:R-:W-:Y:S01]  /*4a30*/  ISETP.GE.U32.AND P5, PT, R69, UR44, PT ;  /* 0x0000002c45007c0c */ /* 0x000fe2000bfa6070 */
[----:B------:R-:W-:Y:S01]  /*4a40*/  @!P6 STG.E.U16 desc[UR6][R10.64+0x580], R27 ;  /* 0x0005801b0a00e986 */ /* 0x000fe2000c101506 */
[----:B------:R-:W-:Y:S02]  /*4a50*/  IADD3 R0, PT, PT, R42, 0x20, RZ ;  /* 0x000000202a007810 */ /* 0x000fe40007ffe0ff */
[----:B------:R-:W-:Y:S02]  /*4a60*/  @!P0 F2FP.BF16.F32.PACK_AB R30, RZ, R30 ;  /* 0x0000001eff1e823e */ /* 0x000fe400000010ff */
[----:B------:R-:W-:Y:S02]  /*4a70*/  ISETP.GE.AND.EX P4, PT, RZ, UR45, PT, P4 ;  /* 0x0000002dff007c0c */ /* 0x000fe4000bf86340 */
[----:B------:R-:W-:Y:S01]  /*4a80*/  ISETP.GE.AND.EX P1, PT, RZ, UR45, PT, P5 ;  /* 0x0000002dff007c0c */ /* 0x000fe2000bf26350 */
[----:B------:R-:W-:Y:S01]  /*4a90*/  @!P0 STG.E.U16 desc[UR8][R10.64+0x640], R30 ;  /* 0x0006401e0a008986 */ /* 0x000fe2000c101508 */
[----:B------:R-:W-:-:S02]  /*4aa0*/  @!P3 F2FP.BF16.F32.PACK_AB R28, RZ, R28 ;  /* 0x0000001cff1cb23e */ /* 0x000fc400000010ff */
[----:B------:R-:W-:Y:S02]  /*4ab0*/  ISETP.GE.U32.AND P6, PT, R0, UR44, PT ;  /* 0x0000002c00007c0c */ /* 0x000fe4000bfc6070 */
[----:B------:R-:W-:Y:S01]  /*4ac0*/  @!P2 R2UR UR6, R40 ;  /* 0x000000002806a2ca */ /* 0x000fe200000e0000 */
[----:B------:R-:W-:Y:S01]  /*4ad0*/  @!P3 STG.E.U16 desc[UR4][R10.64+0x5c0], R28 ;  /* 0x0005c01c0a00b986 */ /* 0x000fe2000c101504 */
[----:B------:R-:W-:Y:S01]  /*4ae0*/  @!P2 R2UR UR7, R41 ;  /* 0x000000002907a2ca */ /* 0x000fe200000e0000 */
[----:B------:R-:W1:Y:S01]  /*4af0*/  LDCU UR4, c[0x0][0x370] ;  /* 0x00006e00ff0477ac */ /* 0x000e620008000800 */
[----:B------:R-:W-:Y:S01]  /*4b00*/  ISETP.GE.AND.EX P6, PT, RZ, UR45, PT, P6 ;  /* 0x0000002dff007c0c */ /* 0x000fe2000bfc6360 */
[----:B--2---:R-:W1:Y:S01]  /*4b10*/  LDC R3, c[0x0][0x364] ;  /* 0x0000d900ff037b82 */ /* 0x004e620000000800 */
[----:B------:R-:W-:Y:S02]  /*4b20*/  ISETP.GE.U32.AND P0, PT, R71, UR44, PT ;  /* 0x0000002c47007c0c */ /* 0x000fe4000bf06070 */
[----:B------:R-:W-:-:S02]  /*4b30*/  @!P2 F2FP.BF16.F32.PACK_AB R29, RZ, R29 ;  /* 0x0000001dff1da23e */ /* 0x000fc400000010ff */
[----:B------:R-:W-:Y:S02]  /*4b40*/  ISETP.GE.AND.EX P0, PT, RZ, UR45, PT, P0 ;  /* 0x0000002dff007c0c */ /* 0x000fe4000bf06300 */
[----:B------:R-:W-:Y:S02]  /*4b50*/  ISETP.GE.U32.AND P5, PT, R70, UR44, PT ;  /* 0x0000002c46007c0c */ /* 0x000fe4000bfa6070 */
[C---:B------:R-:W-:Y:S01]  /*4b60*/  @!P4 R2UR UR10, R40.reuse ;  /* 0x00000000280ac2ca */ /* 0x040fe200000e0000 */
[----:B------:R-:W-:Y:S01]  /*4b70*/  @!P2 STG.E.U16 desc[UR6][R10.64+0x600], R29 ;  /* 0x0006001d0a00a986 */ /* 0x000fe2000c101506 */
[C---:B------:R-:W-:Y:S02]  /*4b80*/  @!P4 R2UR UR11, R41.reuse ;  /* 0x00000000290bc2ca */ /* 0x040fe400000e0000 */
[----:B------:R-:W-:Y:S02]  /*4b90*/  @!P1 R2UR UR12, R40 ;  /* 0x00000000280c92ca */ /* 0x000fe400000e0000 */
[----:B------:R-:W-:-:S02]  /*4ba0*/  @!P1 R2UR UR13, R41 ;  /* 0x00000000290d92ca */ /* 0x000fc400000e0000 */
[----:B------:R-:W-:Y:S02]  /*4bb0*/  ISETP.GE.AND.EX P5, PT, RZ, UR45, PT, P5 ;  /* 0x0000002dff007c0c */ /* 0x000fe4000bfa6350 */
[C---:B------:R-:W-:Y:S02]  /*4bc0*/  @!P6 R2UR UR6, R40.reuse ;  /* 0x000000002806e2ca */ /* 0x040fe400000e0000 */
[----:B------:R-:W-:Y:S02]  /*4bd0*/  @!P6 R2UR UR7, R41 ;  /* 0x000000002907e2ca */ /* 0x000fe400000e0000 */
[----:B------:R-:W-:Y:S02]  /*4be0*/  @!P4 F2FP.BF16.F32.PACK_AB R37, RZ, R37 ;  /* 0x00000025ff25c23e */ /* 0x000fe400000010ff */
[----:B------:R-:W-:Y:S02]  /*4bf0*/  @!P1 F2FP.BF16.F32.PACK_AB R31, RZ, R31 ;  /* 0x0000001fff1f923e */ /* 0x000fe400000010ff */
[----:B------:R-:W-:Y:S01]  /*4c00*/  @!P6 F2FP.BF16.F32.PACK_AB R2, RZ, R15 ;  /* 0x0000000fff02e23e */ /* 0x000fe200000010ff */
[----:B------:R-:W-:Y:S01]  /*4c10*/  @!P4 STG.E.U16 desc[UR10][R10.64+0x680], R37 ;  /* 0x000680250a00c986 */ /* 0x000fe2000c10150a */
[----:B------:R-:W-:-:S02]  /*4c20*/  @!P0 R2UR UR14, R40 ;  /* 0x00000000280e82ca */ /* 0x000fc400000e0000 */
[----:B------:R-:W-:Y:S01]  /*4c30*/  @!P0 R2UR UR15, R41 ;  /* 0x00000000290f82ca */ /* 0x000fe200000e0000 */
[----:B------:R-:W-:Y:S01]  /*4c40*/  @!P1 STG.E.U16 desc[UR12][R10.64+0x6c0], R31 ;  /* 0x0006c01f0a009986 */ /* 0x000fe2000c10150c */
[C---:B------:R-:W-:Y:S02]  /*4c50*/  IADD3 R9, PT, PT, R42.reuse, 0xc0, RZ ;  /* 0x000000c02a097810 */ /* 0x040fe40007ffe0ff */
[C---:B------:R-:W-:Y:S01]  /*4c60*/  IADD3 R12, PT, PT, R42.reuse, 0xe0, RZ ;  /* 0x000000e02a0c7810 */ /* 0x040fe20007ffe0ff */
[----:B------:R1:W-:Y:S01]  /*4c70*/  @!P6 STG.E.U16 desc[UR6][R10.64+0x40], R2 ;  /* 0x000040020a00e986 */ /* 0x0003e2000c101506 */
[C---:B------:R-:W-:Y:S02]  /*4c80*/  IADD3 R14, PT, PT, R42.reuse, 0x100, RZ ;  /* 0x000001002a0e7810 */ /* 0x040fe40007ffe0ff */
[----:B------:R-:W-:Y:S02]  /*4c90*/  IADD3 R15, PT, PT, R42, 0x120, RZ ;  /* 0x000001202a0f7810 */ /* 0x000fe40007ffe0ff */
[----:B------:R-:W-:-:S02]  /*4ca0*/  ISETP.GE.U32.AND P2, PT, R9, UR44, PT ;  /* 0x0000002c09007c0c */ /* 0x000fc4000bf46070 */
[----:B------:R-:W-:Y:S02]  /*4cb0*/  ISETP.GE.U32.AND P4, PT, R12, UR44, PT ;  /* 0x0000002c0c007c0c */ /* 0x000fe4000bf86070 */
[----:B------:R-:W-:Y:S02]  /*4cc0*/  ISETP.GE.U32.AND P3, PT, R14, UR44, PT ;  /* 0x0000002c0e007c0c */ /* 0x000fe4000bf66070 */
[----:B------:R-:W-:Y:S01]  /*4cd0*/  ISETP.GE.U32.AND P1, PT, R15, UR44, PT ;  /* 0x0000002c0f007c0c */ /* 0x000fe2000bf26070 */
[----:B-1----:R-:W-:Y:S01]  /*4ce0*/  IMAD R2, R3, UR4, RZ ;  /* 0x0000000403027c24 */ /* 0x002fe2000f8e02ff */
[----:B------:R-:W-:Y:S02]  /*4cf0*/  @!P5 R2UR UR8, R40 ;  /* 0x000000002808d2ca */ /* 0x000fe400000e0000 */
[----:B------:R-:W-:Y:S02]  /*4d00*/  @!P5 R2UR UR9, R41 ;  /* 0x000000002909d2ca */ /* 0x000fe400000e0000 */
[----:B------:R-:W-:-:S02]  /*4d10*/  @!P0 F2FP.BF16.F32.PACK_AB R8, RZ, R8 ;  /* 0x00000008ff08823e */ /* 0x000fc400000010ff */
[----:B------:R-:W-:Y:S02]  /*4d20*/  ISETP.GE.AND.EX P2, PT, RZ, UR45, PT, P2 ;  /* 0x0000002dff007c0c */ /* 0x000fe4000bf46320 */
[----:B------:R-:W-:Y:S01]  /*4d30*/  ISETP.GE.AND.EX P4, PT, RZ, UR45, PT, P4 ;  /* 0x0000002dff007c0c */ /* 0x000fe2000bf86340 */
[----:B------:R1:W-:Y:S01]  /*4d40*/  @!P0 STG.E.U16 desc[UR14][R10.64+0x740], R8 ;  /* 0x000740080a008986 */ /* 0x0003e2000c10150e */
[----:B------:R-:W-:Y:S02]  /*4d50*/  ISETP.GE.AND.EX P3, PT, RZ, UR45, PT, P3 ;  /* 0x0000002dff007c0c */ /* 0x000fe4000bf66330 */
[----:B------:R-:W-:Y:S02]  /*4d60*/  ISETP.GE.AND.EX P1, PT, RZ, UR45, PT, P1 ;  /* 0x0000002dff007c0c */ /* 0x000fe4000bf26310 */
[----:B------:R-:W-:Y:S02]  /*4d70*/  IADD3 R43, P0, PT, R2, R43, RZ ;  /* 0x0000002b022b7210 */ /* 0x000fe40007f1e0ff */
[----:B------:R-:W-:-:S02]  /*4d80*/  @!P5 F2FP.BF16.F32.PACK_AB R32, RZ, R32 ;  /* 0x00000020ff20d23e */ /* 0x000fc400000010ff */
[----:B------:R-:W-:Y:S02]  /*4d90*/  LEA.HI.X.SX32 R44, R2, R44, 0x1, P0 ;  /* 0x0000002c022c7211 */ /* 0x000fe400000f0eff */
[----:B------:R-:W-:Y:S01]  /*4da0*/  ISETP.GE.U32.AND P0, PT, R43, UR46, PT ;  /* 0x0000002e2b007c0c */ /* 0x000fe2000bf06070 */
[----:B------:R1:W-:Y:S01]  /*4db0*/  @!P5 STG.E.U16 desc[UR8][R10.64+0x700], R32 ;  /* 0x000700200a00d986 */ /* 0x0003e2000c101508 */
[C---:B------:R-:W-:Y:S02]  /*4dc0*/  @!P2 R2UR UR8, R40.reuse ;  /* 0x000000002808a2ca */ /* 0x040fe400000e0000 */
[C---:B------:R-:W-:Y:S02]  /*4dd0*/  @!P2 R2UR UR9, R41.reuse ;  /* 0x000000002909a2ca */ /* 0x040fe400000e0000 */
[----:B------:R-:W-:Y:S02]  /*4de0*/  @!P4 R2UR UR6, R40 ;  /* 0x000000002806c2ca */ /* 0x000fe400000e0000 */
[----:B------:R-:W-:-:S02]  /*4df0*/  @!P4 R2UR UR7, R41 ;  /* 0x000000002907c2ca */ /* 0x000fc400000e0000 */
[C---:B------:R-:W-:Y:S02]  /*4e00*/  @!P3 R2UR UR10, R40.reuse ;  /* 0x00000000280ab2ca */ /* 0x040fe400000e0000 */
[C---:B------:R-:W-:Y:S02]  /*4e10*/  @!P3 R2UR UR11, R41.reuse ;  /* 0x00000000290bb2ca */ /* 0x040fe400000e0000 */
[----:B------:R-:W-:Y:S02]  /*4e20*/  @!P1 R2UR UR12, R40 ;  /* 0x00000000280c92ca */ /* 0x000fe400000e0000 */
[----:B------:R-:W-:Y:S02]  /*4e30*/  @!P1 R2UR UR13, R41 ;  /* 0x00000000290d92ca */ /* 0x000fe400000e0000 */
[----:B------:R-:W-:Y:S02]  /*4e40*/  ISETP.GE.AND.EX P0, PT, R44, UR47, PT, P0 ;  /* 0x0000002f2c007c0c */ /* 0x000fe4000bf06300 */
[----:B------:R-:W-:-:S02]  /*4e50*/  @!P2 F2FP.BF16.F32.PACK_AB R4, RZ, R4 ;  /* 0x00000004ff04a23e */ /* 0x000fc400000010ff */
[----:B------:R-:W-:Y:S02]  /*4e60*/  @!P4 F2FP.BF16.F32.PACK_AB R5, RZ, R5 ;  /* 0x00000005ff05c23e */ /* 0x000fe400000010ff */
[----:B------:R-:W-:Y:S01]  /*4e70*/  @!P3 F2FP.BF16.F32.PACK_AB R6, RZ, R6 ;  /* 0x00000006ff06b23e */ /* 0x000fe200000010ff */
[----:B------:R1:W-:Y:S01]  /*4e80*/  @!P2 STG.E.U16 desc[UR8][R10.64+0x180], R4 ;  /* 0x000180040a00a986 */ /* 0x0003e2000c101508 */
[----:B------:R-:W-:-:S03]  /*4e90*/  @!P1 F2FP.BF16.F32.PACK_AB R7, RZ, R7 ;  /* 0x00000007ff07923e */ /* 0x000fc600000010ff */
[----:B------:R1:W-:Y:S04]  /*4ea0*/  @!P4 STG.E.U16 desc[UR6][R10.64+0x1c0], R5 ;  /* 0x0001c0050a00c986 */ /* 0x0003e8000c101506 */
[----:B------:R1:W-:Y:S04]  /*4eb0*/  @!P3 STG.E.U16 desc[UR10][R10.64+0x200], R6 ;  /* 0x000200060a00b986 */ /* 0x0003e8000c10150a */
[----:B------:R1:W-:Y:S01]  /*4ec0*/  @!P1 STG.E.U16 desc[UR12][R10.64+0x240], R7 ;  /* 0x000240070a009986 */ /* 0x0003e2000c10150c */
[----:B------:R-:W-:Y:S05]  /*4ed0*/  @!P0 BRA `(.L_x_1011) ;  /* 0xffffffb400408947 */ /* 0x000fea000383ffff */
[----:B------:R-:W-:Y:S05]  /*4ee0*/  BSYNC B0 ;  /* 0x0000000000007941 */ /* 0x000fea0003800000 */
.L_x_949:
[----:B------:R-:W-:Y:S05]  /*4ef0*/  EXIT ;  /* 0x000000000000794d */ /* 0x000fea0003800000 */
.L_x_950:
[----:B------:R-:W-:Y:S01]  /*4f00*/  BSSY B1, `(.L_x_1012) ;  /* 0x0000007000017945 */ /* 0x000fe20003800000 */
[----:B------:R-:W-:Y:S02]  /*4f10*/  MOV R12, 0x10 ;  /* 0x00000010000c7802 */ /* 0x000fe40000000f00 */
[----:B------:R-:W-:Y:S02]  /*4f20*/  MOV R11, 0x1f ;  /* 0x0000001f000b7802 */ /* 0x000fe40000000f00 */
[----:B------:R-:W-:-:S07]  /*4f30*/  MOV R15, 0xffffffff ;  /* 0xffffffff000f7802 */ /* 0x000fce0000000f00 */
[----:B------:R-:W-:Y:S05]  /*4f40*/  WARPSYNC.COLLECTIVE R15, `(.L_x_1013) ;  /* 0x000000000f087348 */ /* 0x000fea0003c00000 */
[----:B------:R0:W1:Y:S02]  /*4f50*/  SHFL.BFLY P6, R14, R13, R12, R11 ;  /* 0x0c00000c0d0e7389 */ /* 0x00006400000c000b */
[----:B01----:R-:W-:Y:S05]  /*4f60*/  ENDCOLLECTIVE ;  /* 0x000000000000791b */ /* 0x003fea0003800000 */
.L_x_1013:
[----:B------:R-:W-:Y:S05]  /*4f70*/  BSYNC B1 ;  /* 0x0000000000017941 */ /* 0x000fea0003800000 */
.L_x_1012:
[----:B------:R-:W-:Y:S01]  /*4f80*/  FMNMX R13, R14, R13, !PT ;  /* 0x0000000d0e0d7209 */ /* 0x000fe20007800000 */
[----:B------:R-:W-:Y:S01]  /*4f90*/  IMAD.MOV.U32 R12, RZ, RZ, 0x8 ;  /* 0x00000008ff0c7424 */ /* 0x000fe200078e00ff */
[----:B------:R-:W-:Y:S01]  /*4fa0*/  MOV R11, 0x1f ;  /* 0x0000001f000b7802 */ /* 0x000fe20000000f00 */
[----:B------:R-:W-:Y:S01]  /*4fb0*/  HFMA2 R39, -RZ, RZ, 3.7421875, 0 ;  /* 0x437c0000ff277431 */ /* 0x000fe200000001ff */
[----:B------:R-:W-:-:S07]  /*4fc0*/  MOV R15, 0xffffffff ;  /* 0xffffffff000f7802 */ /* 0x000fce0000000f00 */
[----:B------:R-:W-:Y:S05]  /*4fd0*/  WARPSYNC.COLLECTIVE R15, `(.L_x_1014) ;  /* 0x000000000f087348 */ /* 0x000fea0003c00000 */
[----:B------:R0:W1:Y:S02]  /*4fe0*/  SHFL.BFLY P6, R14, R13, R12, R11 ;  /* 0x0c00000c0d0e7389 */ /* 0x00006400000c000b */
[----:B01----:R-:W-:Y:S05]  /*4ff0*/  ENDCOLLECTIVE ;  /* 0x000000000000791b */ /* 0x003fea0003800000 */
.L_x_1014:
[----:B------:R-:W-:Y:S01]  /*5000*/  HFMA2 R12, -RZ, RZ, 0, 2.384185791015625e-07 ;  /* 0x00000004ff0c7431 */ /* 0x000fe200000001ff */
[----:B------:R-:W-:-:S04]  /*5010*/  FMNMX R0, R13, R14, !PT ;  /* 0x0000000e0d007209 */ /* 0x000fc80007800000 */
[----:B------:R-:W-:-:S07]  /*5020*/  MOV R13, R0 ;  /* 0x00000000000d7202 */ /* 0x000fce0000000f00 */
[----:B------:R-:W-:Y:S05]  /*5030*/  WARPSYNC.COLLECTIVE R15, `(.L_x_1015) ;  /* 0x000000000f087348 */ /* 0x000fea0003c00000 */
[----:B------:R0:W1:Y:S02]  /*5040*/  SHFL.BFLY P6, R14, R13, R12, R11 ;  /* 0x0c00000c0d0e7389 */ /* 0x00006400000c000b */
[----:B01----:R-:W-:Y:S05]  /*5050*/  ENDCOLLECTIVE ;  /* 0x000000000000791b */ /* 0x003fea0003800000 */
.L_x_1015:
[----:B------:R-:W-:Y:S01]  /*5060*/  HFMA2 R12, -RZ, RZ, 0, 1.1920928955078125e-07 ;  /* 0x00000002ff0c7431 */ /* 0x000fe200000001ff */
[----:B------:R-:W-:-:S04]  /*5070*/  FMNMX R2, R0, R14, !PT ;  /* 0x0000000e00027209 */ /* 0x000fc80007800000 */
[----:B------:R-:W-:-:S07]  /*5080*/  MOV R13, R2 ;  /* 0x00000002000d7202 */ /* 0x000fce0000000f00 */
[----:B------:R-:W-:Y:S05]  /*5090*/  WARPSYNC.COLLECTIVE R15, `(.L_x_1016) ;  /* 0x000000000f087348 */ /* 0x000fea0003c00000 */
[----:B------:R0:W1:Y:S02]  /*50a0*/  SHFL.BFLY P6, R14, R13, R12, R11 ;  /* 0x0c00000c0d0e7389 */ /* 0x00006400000c000b */
[----:B01----:R-:W-:Y:S05]  /*50b0*/  ENDCOLLECTIVE ;  /* 0x000000000000791b */ /* 0x003fea0003800000 */
.L_x_1016:
[----:B------:R-:W-:Y:S01]  /*50c0*/  HFMA2 R12, -RZ, RZ, 0, 5.9604644775390625e-08 ;  /* 0x00000001ff0c7431 */ /* 0x000fe200000001ff */
[----:B------:R-:W-:-:S04]  /*50d0*/  FMNMX R3, R2, R14, !PT ;  /* 0x0000000e02037209 */ /* 0x000fc80007800000 */
[----:B------:R-:W-:-:S07]  /*50e0*/  MOV R13, R3 ;  /* 0x00000003000d7202 */ /* 0x000fce0000000f00 */
[----:B------:R-:W-:Y:S05]  /*50f0*/  WARPSYNC.COLLECTIVE R15, `(.L_x_1017) ;  /* 0x000000000f087348 */ /* 0x000fea0003c00000 */
[----:B------:R0:W1:Y:S02]  /*5100*/  SHFL.BFLY P6, R14, R13, R12, R11 ;  /* 0x0c00000c0d0e7389 */ /* 0x00006400000c000b */
[----:B01----:R-:W-:Y:S05]  /*5110*/  ENDCOLLECTIVE ;  /* 0x000000000000791b */ /* 0x003fea0003800000 */
.L_x_1017:
[----:B------:R-:W-:-:S05]  /*5120*/  FMNMX R3, R3, R14, !PT ;  /* 0x0000000e03037209 */ /* 0x000fca0007800000 */
[C---:B------:R-:W-:Y:S01]  /*5130*/  FADD R2, -R3.reuse, R6 ;  /* 0x0000000603027221 */ /* 0x040fe20000000100 */
        /* <DEDUP_REMOVED lines=263> */
[----:B------:R-:W-:-:S04]  /*61b0*/  FFMA R36, R36, 1.925963033500011079e-08, R11 ;  /* 0x32a5706024247823 */ /* 0x000fc8000000000b */
[----:B------:R-:W0:Y:S02]  /*61c0*/  MUFU.EX2 R11, R36 ;  /* 0x00000024000b7308 */ /* 0x000e240000000800 */
[----:B0-----:R-:W-:Y:S01]  /*61d0*/  FMUL R34, R12, R11 ;  /* 0x0000000b0c227220 */ /* 0x001fe20000400000 */
[----:B------:R-:W-:Y:S01]  /*61e0*/  FADD R12, R38, -12583039 ;  /* 0xcb40007f260c7421 */ /* 0x000fe20000000000 */
[----:B------:R-:W-:-:S03]  /*61f0*/  FADD R11, RZ, R8 ;  /* 0x00000008ff0b7221 */ /* 0x000fc60000000000 */
[----:B------:R-:W-:Y:S01]  /*6200*/  FFMA R12, R37, 1.4426950216293334961, -R12 ;  /* 0x3fb8aa3b250c7823 */ /* 0x000fe2000000080c */
[----:B------:R-:W-:-:S03]  /*6210*/  FADD R11, R11, R0 ;  /* 0x000000000b0b7221 */ /* 0x000fc60000000000 */
[----:B------:R-:W-:-:S04]  /*6220*/  FFMA R37, R37, 1.925963033500011079e-08, R12 ;  /* 0x32a5706025257823 */ /* 0x000fc8000000000c */
[----:B------:R-:W0:Y:S02]  /*6230*/  MUFU.EX2 R12, R37 ;  /* 0x00000025000c7308 */ /* 0x000e240000000800 */
[----:B0-----:R-:W-:Y:S01]  /*6240*/  FMUL R35, R35, R12 ;  /* 0x0000000c23237220 */ /* 0x001fe20000400000 */
        /* <DEDUP_REMOVED lines=33> */
.L_x_1018:
[----:B------:R-:W-:Y:S02]  /*6460*/  HFMA2 R12, -RZ, RZ, 0, 4.76837158203125e-07 ;  /* 0x00000008ff0c7431 */ /* 0x000fe400000001ff */
[----:B------:R-:W-:-:S05]  /*6470*/  FADD R36, R13, R14 ;  /* 0x0000000e0d247221 */ /* 0x000fca0000000000 */
[----:B------:R-:W-:-:S07]  /*6480*/  MOV R13, R36 ;  /* 0x00000024000d7202 */ /* 0x000fce0000000f00 */
[----:B------:R-:W-:Y:S05]  /*6490*/  WARPSYNC.COLLECTIVE R15, `(.L_x_1019) ;  /* 0x000000000f087348 */ /* 0x000fea0003c00000 */
[----:B------:R0:W1:Y:S02]  /*64a0*/  SHFL.BFLY P6, R14, R13, R12, R11 ;  /* 0x0c00000c0d0e7389 */ /* 0x00006400000c000b */
[----:B01----:R-:W-:Y:S05]  /*64b0*/  ENDCOLLECTIVE ;  /* 0x000000000000791b */ /* 0x003fea0003800000 */
.L_x_1019:
[----:B------:R-:W-:Y:S02]  /*64c0*/  HFMA2 R12, -RZ, RZ, 0, 2.384185791015625e-07 ;  /* 0x00000004ff0c7431 */ /* 0x000fe400000001ff */
[----:B------:R-:W-:-:S05]  /*64d0*/  FADD R37, R36, R14 ;  /* 0x0000000e24257221 */ /* 0x000fca0000000000 */
[----:B------:R-:W-:-:S07]  /*64e0*/  MOV R13, R37 ;  /* 0x00000025000d7202 */ /* 0x000fce0000000f00 */
[----:B------:R-:W-:Y:S05]  /*64f0*/  WARPSYNC.COLLECTIVE R15, `(.L_x_1020) ;  /* 0x000000000f087348 */ /* 0x000fea0003c00000 */
[----:B------:R0:W1:Y:S02]  /*6500*/  SHFL.BFLY P6, R14, R13, R12, R11 ;  /* 0x0c00000c0d0e7389 */ /* 0x00006400000c000b */
[----:B01----:R-:W-:Y:S05]  /*6510*/  ENDCOLLECTIVE ;  /* 0x000000000000791b */ /* 0x003fea0003800000 */
.L_x_1020:
[----:B------:R-:W-:Y:S02]  /*6520*/  HFMA2 R12, -RZ, RZ, 0, 1.1920928955078125e-07 ;  /* 0x00000002ff0c7431 */ /* 0x000fe400000001ff */
[----:B------:R-:W-:-:S05]  /*6530*/  FADD R38, R37, R14 ;  /* 0x0000000e25267221 */ /* 0x000fca0000000000 */
[----:B------:R-:W-:-:S07]  /*6540*/  MOV R13, R38 ;  /* 0x00000026000d7202 */ /* 0x000fce0000000f00 */
[----:B------:R-:W-:Y:S05]  /*6550*/  WARPSYNC.COLLECTIVE R15, `(.L_x_1021) ;  /* 0x000000000f087348 */ /* 0x000fea0003c00000 */
[----:B------:R0:W1:Y:S02]  /*6560*/  SHFL.BFLY P6, R14, R13, R12, R11 ;  /* 0x0c00000c0d0e7389 */ /* 0x00006400000c000b */
[----:B01----:R-:W-:Y:S05]  /*6570*/  ENDCOLLECTIVE ;  /* 0x000000000000791b */ /* 0x003fea0003800000 */
.L_x_1021:
[----:B------:R-:W-:Y:S02]  /*6580*/  HFMA2 R12, -RZ, RZ, 0, 5.9604644775390625e-08 ;  /* 0x00000001ff0c7431 */ /* 0x000fe400000001ff */
[----:B------:R-:W-:-:S05]  /*6590*/  FADD R39, R38, R14 ;  /* 0x0000000e26277221 */ /* 0x000fca0000000000 */
[----:B------:R-:W-:-:S07]  /*65a0*/  MOV R13, R39 ;  /* 0x00000027000d7202 */ /* 0x000fce0000000f00 */
[----:B------:R-:W-:Y:S05]  /*65b0*/  WARPSYNC.COLLECTIVE R15, `(.L_x_1022) ;  /* 0x000000000f087348 */ /* 0x000fea0003c00000 */
[----:B------:R0:W1:Y:S02]  /*65c0*/  SHFL.BFLY P6, R14, R13, R12, R11 ;  /* 0x0c00000c0d0e7389 */ /* 0x00006400000c000b */
[----:B01----:R-:W-:Y:S05]  /*65d0*/  ENDCOLLECTIVE ;  /* 0x000000000000791b */ /* 0x003fea0003800000 */
.L_x_1022:
[----:B------:R-:W-:Y:S05]  /*65e0*/  BRA `(.L_x_1023) ;  /* 0xffffffc000807947 */ /* 0x000fea000383ffff */
        .weak           $__internal_14_$__cuda_sm3x_div_rn_noftz_f32_slowpath
        .type           $__internal_14_$__cuda_sm3x_div_rn_noftz_f32_slowpath,@function
        .size           $__internal_14_$__cuda_sm3x_div_rn_noftz_f32_slowpath,(.L_x_25466 - $__internal_14_$__cuda_sm3x_div_rn_noftz_f32_slowpath)
$__internal_14_$__cuda_sm3x_div_rn_noftz_f32_slowpath:
        /* <DEDUP_REMOVED lines=35> */
.L_x_1025:
        /* <DEDUP_REMOVED lines=30> */
[----:B------:R-:W-:Y:S01]  /*6a00*/  IADD3 R73, PT, PT, R46, 0x20, RZ ;  /* 0x000000202e497810 */ /* 0x000fe20007ffe0ff */
[CCC-:B------:R-:W-:Y:S01]  /*6a10*/  FFMA.RP R8, R52.reuse, R48.reuse, R75.reuse ;  /* 0x0000003034087223 */ /* 0x1c0fe2000000804b */
[----:B------:R-:W-:Y:S01]  /*6a20*/  FFMA.RM R13, R52, R48, R75 ;  /* 0x00000030340d7223 */ /* 0x000fe2000000404b */
        /* <DEDUP_REMOVED lines=18> */
.L_x_1032:
[----:B------:R-:W-:-:S04]  /*6b50*/  LOP3.LUT R39, R39, 0x80000000, RZ, 0xc0, !PT ;  /* 0x8000000027277812 */ /* 0x000fc800078ec0ff */
[----:B------:R-:W-:Y:S01]  /*6b60*/  LOP3.LUT R39, R39, 0x7f800000, RZ, 0xfc, !PT ;  /* 0x7f80000027277812 */ /* 0x000fe200078efcff */
[----:B------:R-:W-:Y:S06]  /*6b70*/  BRA `(.L_x_1033) ;  /* 0x0000000000047947 */ /* 0x000fec0003800000 */
.L_x_1031:
[----:B------:R-:W-:-:S07]  /*6b80*/  LEA R39, R13, R39, 0x17 ;  /* 0x000000270d277211 */ /* 0x000fce00078eb8ff */
.L_x_1033:
[----:B------:R-:W-:Y:S05]  /*6b90*/  BSYNC.RECONVERGENT B2 ;  /* 0x0000000000027941 */ /* 0x000fea0003800200 */
.L_x_1030:
[----:B------:R-:W-:Y:S05]  /*6ba0*/  BRA `(.L_x_1034) ;  /* 0x0000000000207947 */ /* 0x000fea0003800000 */
.L_x_1029:
[----:B------:R-:W-:-:S04]  /*6bb0*/  LOP3.LUT R8, R13, 0x80000000, R8, 0x48, !PT ;  /* 0x800000000d087812 */ /* 0x000fc800078e4808 */
[----:B------:R-:W-:Y:S01]  /*6bc0*/  LOP3.LUT R39, R8, 0x7f800000, RZ, 0xfc, !PT ;  /* 0x7f80000008277812 */ /* 0x000fe200078efcff */
[----:B------:R-:W-:Y:S06]  /*6bd0*/  BRA `(.L_x_1034) ;  /* 0x0000000000147947 */ /* 0x000fec0003800000 */
.L_x_1028:
[----:B------:R-:W-:Y:S01]  /*6be0*/  LOP3.LUT R39, R13, 0x80000000, R8, 0x48, !PT ;  /* 0x800000000d277812 */ /* 0x000fe200078e4808 */
[----:B------:R-:W-:Y:S06]  /*6bf0*/  BRA `(.L_x_1034) ;  /* 0x00000000000c7947 */ /* 0x000fec0003800000 */
.L_x_1027:
[----:B------:R-:W0:Y:S01]  /*6c00*/  MUFU.RSQ R39, -QNAN ;  /* 0xffc0000000277908 */ /* 0x000e220000001400 */
[----:B------:R-:W-:Y:S05]  /*6c10*/  BRA `(.L_x_1034) ;  /* 0x0000000000047947 */ /* 0x000fea0003800000 */
.L_x_1026:
[----:B------:R-:W-:-:S07]  /*6c20*/  FADD.FTZ R39, R8, R11 ;  /* 0x0000000b08277221 */ /* 0x000fce0000010000 */
.L_x_1034:
[----:B------:R-:W-:Y:S05]  /*6c30*/  BSYNC.RECONVERGENT B1 ;  /* 0x0000000000017941 */ /* 0x000fea0003800200 */
.L_x_1024:
[----:B------:R-:W-:-:S04]  /*6c40*/  HFMA2 R13, -RZ, RZ, 0, 0 ;  /* 0x00000000ff0d7431 */ /* 0x000fc800000001ff */
[----:B0-----:R-:W-:Y:S05]  /*6c50*/  RET.REL.NODEC R12 `(_Z15SoftmaxWarpImplI10DirectLoadI13__nv_bfloat16fE11DirectStoreIfS1_EfLi1ELi30ELi32ELi1ELb1EL9Algorithm0EEvT_T0_ll) ;  /* 0xffffff900ce87950 */ /* 0x001fea0003c3ffff */
.L_x_1035:
        /* <DEDUP_REMOVED lines=10> */
.L_x_25466:


//--------------------- .text._Z15SoftmaxWarpImplI10DirectLoadI13__nv_bfloat16fE11DirectStoreIfS1_EfLi1ELi30ELi32ELi1ELb0EL9Algorithm0EEvT_T0_ll --------------------------
	.section	.text._Z15SoftmaxWarpImplI10DirectLoadI13__nv_bfloat16fE11DirectStoreIfS1_EfLi1ELi30ELi32ELi1ELb0EL9Algorithm0EEvT_T0_ll,"ax",@progbits
	.align	128
        .global         _Z15SoftmaxWarpImplI10DirectLoadI13__nv_bfloat16fE11DirectStoreIfS1_EfLi1ELi30ELi32ELi1ELb0EL9Algorithm0EEvT_T0_ll
        .type           _Z15SoftmaxWarpImplI10DirectLoadI13__nv_bfloat16fE11DirectStoreIfS1_EfLi1ELi30ELi32ELi1ELb0EL9Algorithm0EEvT_T0_ll,@function
        .size           _Z15SoftmaxWarpImplI10DirectLoadI13__nv_bfloat16fE11DirectStoreIfS1_EfLi1ELi30ELi32ELi1ELb0EL9Algorithm0EEvT_T0_ll,(.L_x_25467 - _Z15SoftmaxWarpImplI10DirectLoadI13__nv_bfloat16fE11DirectStoreIfS1_EfLi1ELi30ELi32ELi1ELb0EL9Algorithm0EEvT_T0_ll)
        .other          _Z15SoftmaxWarpImplI10DirectLoadI13__nv_bfloat16fE11DirectStoreIfS1_EfLi1ELi30ELi32ELi1ELb0EL9Algorithm0EEvT_T0_ll,@"STO_CUDA_ENTRY STV_DEFAULT"
_Z15SoftmaxWarpImplI10DirectLoadI13__nv_bfloat16fE11DirectStoreIfS1_EfLi1ELi30ELi32ELi1ELb0EL9Algorithm0EEvT_T0_ll:
.text._Z15SoftmaxWarpImplI10DirectLoadI13__nv_bfloat16fE11DirectStoreIfS1_EfLi1ELi30ELi32ELi1ELb0EL9Algorithm0EEvT_T0_ll:
        /* <DEDUP_REMOVED lines=24> */
.L_x_1036:
        /* <DEDUP_REMOVED lines=13> */
.L_x_1098:
        /* <DEDUP_REMOVED lines=100> */
[----:B------:R-:W-:-:S04]  /*0890*/  SHF.L.U32 R10, R10, 0x10, RZ ;  /* 0x000000100a0a7819 */ /* 0x000fc800000006ff */
[----:B------:R-:W-:Y:S01]  /*08a0*/  FMNMX3 R13, R0, R9, R10, !PT ;  /* 0x00000009000d7276 */ /* 0x000fe2000780000a */
[----:B------:R-:W-:Y:S06]  /*08b0*/  BRA.DIV UR4, `(.L_x_1037) ;  /* 0x0000003604607947 */ /* 0x000fec000b800000 */
[----:B------:R-:W1:Y:S01]  /*08c0*/  SHFL.BFLY PT, R14, R13, 0x10, 0x1f ;  /* 0x0e001f000d0e7f89 */ /* 0x000e6200000e0000 */
[----:B------:R-:W-:Y:S02]  /*08d0*/  MOV R11, 0x3bbb989d ;  /* 0x3bbb989d000b7802 */ /* 0x000fe40000000f00 */
[----:B-1----:R-:W-:-:S05]  /*08e0*/  FMNMX R13, R13, R14, !PT ;  /* 0x0000000e0d0d7209 */ /* 0x002fca0007800000 */
[----:B------:R-:W1:Y:S02]  /*08f0*/  SHFL.BFLY PT, R14, R13, 0x8, 0x1f ;  /* 0x0d001f000d0e7f89 */ /* 0x000e6400000e0000 */
[----:B-1----:R-:W-:Y:S02]  /*0900*/  FMNMX R0, R13, R14, !PT ;  /* 0x0000000e0d007209 */ /* 0x002fe40007800000 */
[----:B------:R-:W-:-:S03]  /*0910*/  MOV R13, 0x437c0000 ;  /* 0x437c0000000d7802 */ /* 0x000fc60000000f00 */
        /* <DEDUP_REMOVED lines=13> */
[----:B------:R-:W-:Y:S01]  /*09f0*/  FFMA.SAT R16, R76, R11, 0.5 ;  /* 0x3f0000004c107423 */ /* 0x000fe2000000200b */
[-C--:B------:R-:W-:Y:S01]  /*0a00*/  FFMA.RM R0, R0, R13.reuse, 12582913 ;  /* 0x4b40000100007423 */ /* 0x080fe2000000400d */
[-C--:B------:R-:W-:Y:S01]  /*0a10*/  FFMA.RM R3, R2, R13.reuse, 12582913 ;  /* 0x4b40000102037423 */ /* 0x080fe2000000400d */
[--C-:B------:R-:W-:Y:S01]  /*0a20*/  FADD R52, R32, -R15.reuse ;  /* 0x8000000f20347221 */ /* 0x100fe20000000000 */
[----:B------:R-:W-:Y:S01]  /*0a30*/  FFMA.RM R16, R16, R13, 12582913 ;  /* 0x4b40000110107423 */ /* 0x000fe2000000400d */
[----:B------:R-:W-:Y:S01]  /*0a40*/  FADD R2, R0, -12583039 ;  /* 0xcb40007f00027421 */ /* 0x000fe20000000000 */
[--C-:B------:R-:W-:Y:S01]  /*0a50*/  FADD R32, R10, -R15.reuse ;  /* 0x8000000f0a207221 */ /* 0x100fe20000000000 */
[--C-:B------:R-:W-:Y:S01]  /*0a60*/  FADD R38, R4, -R15.reuse ;  /* 0x8000000f04267221 */ /* 0x100fe20000000000 */
[----:B------:R-:W-:Y:S01]  /*0a70*/  FADD R10, R3, -12583039 ;  /* 0xcb40007f030a7421 */ /* 0x000fe20000000000 */
[----:B------:R-:W-:Y:S01]  /*0a80*/  FFMA R2, R7, 1.4426950216293334961, -R2 ;  /* 0x3fb8aa3b07027823 */ /* 0x000fe20000000802 */
[--C-:B------:R-:W-:Y:S01]  /*0a90*/  FADD R4, R5, -R15.reuse ;  /* 0x8000000f05047221 */ /* 0x100fe20000000000 */
[--C-:B------:R-:W-:Y:S01]  /*0aa0*/  FADD R8, R41, -R15.reuse ;  /* 0x8000000f29087221 */ /* 0x100fe20000000000 */
[----:B------:R-:W-:Y:S01]  /*0ab0*/  FADD R5, R16, -12583039 ;  /* 0xcb40007f10057421 */ /* 0x000fe20000000000 */
[----:B------:R-:W-:Y:S01]  /*0ac0*/  FFMA R2, R7, 1.925963033500011079e-08, R2 ;  /* 0x32a5706007027823 */ /* 0x000fe20000000002 */
[C---:B------:R-:W-:Y:S01]  /*0ad0*/  FFMA R10, R47.reuse, 1.4426950216293334961, -R10 ;  /* 0x3fb8aa3b2f0a7823 */ /* 0x040fe2000000080a */
[----:B------:R-:W-:Y:S01]  /*0ae0*/  FADD R62, R18, -R15 ;  /* 0x8000000f123e7221 */ /* 0x000fe20000000000 */
[----:B------:R-:W-:Y:S01]  /*0af0*/  FFMA R5, R76, 1.4426950216293334961, -R5 ;  /* 0x3fb8aa3b4c057823 */ /* 0x000fe20000000805 */
[----:B------:R1:W2:Y:S01]  /*0b00*/  MUFU.EX2 R7, R2 ;  /* 0x0000000200077308 */ /* 0x0002a20000000800 */
[----:B------:R-:W-:Y:S01]  /*0b10*/  FFMA.SAT R18, R8, R11, 0.5 ;  /* 0x3f00000008127423 */ /* 0x000fe2000000200b */
[----:B------:R-:W-:Y:S01]  /*0b20*/  FFMA R10, R47, 1.925963033500011079e-08, R10 ;  /* 0x32a570602f0a7823 */ /* 0x000fe2000000000a */
[----:B------:R-:W-:Y:S01]  /*0b30*/  FFMA R76, R76, 1.925963033500011079e-08, R5 ;  /* 0x32a570604c4c7823 */ /* 0x000fe20000000005 */
[--C-:B------:R-:W-:Y:S01]  /*0b40*/  FADD R12, R9, -R15.reuse ;  /* 0x8000000f090c7221 */ /* 0x100fe20000000000 */
[----:B------:R-:W-:Y:S01]  /*0b50*/  FFMA.RM R18, R18, R13, 12582913 ;  /* 0x4b40000112127423 */ /* 0x000fe2000000400d */
[----:B------:R-:W-:Y:S01]  /*0b60*/  SHF.L.U32 R0, R0, 0x17, RZ ;  /* 0x0000001700007819 */ /* 0x000fe200000006ff */
[--C-:B------:R-:W-:Y:S01]  /*0b70*/  FADD R14, R17, -R15.reuse ;  /* 0x8000000f110e7221 */ /* 0x100fe20000000000 */
[----:B------:R3:W4:Y:S01]  /*0b80*/  MUFU.EX2 R5, R10 ;  /* 0x0000000a00057308 */ /* 0x0007220000000800 */
[----:B------:R-:W-:Y:S01]  /*0b90*/  FADD R9, R18, -12583039 ;  /* 0xcb40007f12097421 */ /* 0x000fe20000000000 */
[----:B-1----:R-:W-:Y:S01]  /*0ba0*/  FFMA.SAT R2, R38, R11, 0.5 ;  /* 0x3f00000026027423 */ /* 0x002fe2000000200b */
[--C-:B------:R-:W-:Y:S01]  /*0bb0*/  FADD R40, R6, -R15.reuse ;  /* 0x8000000f06287221 */ /* 0x100fe20000000000 */
[----:B------:R-:W-:Y:S01]  /*0bc0*/  FADD R48, R34, -R15 ;  /* 0x8000000f22307221 */ /* 0x000fe20000000000 */
[----:B------:R-:W-:Y:S01]  /*0bd0*/  FFMA R9, R8, 1.4426950216293334961, -R9 ;  /* 0x3fb8aa3b08097823 */ /* 0x000fe20000000809 */
[--C-:B------:R-:W-:Y:S01]  /*0be0*/  FADD R58, R28, -R15.reuse ;  /* 0x8000000f1c3a7221 */ /* 0x100fe20000000000 */
[--C-:B------:R-:W-:Y:S01]  /*0bf0*/  FADD R60, R26, -R15.reuse ;  /* 0x8000000f1a3c7221 */ /* 0x100fe20000000000 */
[----:B------:R-:W-:Y:S01]  /*0c00*/  FADD R6, R39, -R15 ;  /* 0x8000000f27067221 */ /* 0x000fe20000000000 */
[----:B--2---:R-:W-:Y:S01]  /*0c10*/  FMUL R7, R0, R7 ;  /* 0x0000000700077220 */ /* 0x004fe20000400000 */
[----:B------:R-:W-:Y:S01]  /*0c20*/  SHF.L.U32 R0, R3, 0x17, RZ ;  /* 0x0000001703007819 */ /* 0x000fe200000006ff */
[----:B------:R-:W-:Y:S01]  /*0c30*/  FFMA R9, R8, 1.925963033500011079e-08, R9 ;  /* 0x32a5706008097823 */ /* 0x000fe20000000009 */
[----:B------:R-:W1:Y:S01]  /*0c40*/  MUFU.EX2 R3, R76 ;  /* 0x0000004c00037308 */ /* 0x000e620000000800 */
[----:B---3--:R-:W-:Y:S01]  /*0c50*/  FFMA.SAT R10, R4, R11, 0.5 ;  /* 0x3f000000040a7423 */ /* 0x008fe2000000200b */
[--C-:B------:R-:W-:Y:S01]  /*0c60*/  FADD R46, R35, -R15.reuse ;  /* 0x8000000f232e7221 */ /* 0x100fe20000000000 */
[--C-:B------:R-:W-:Y:S01]  /*0c70*/  FADD R50, R33, -R15.reuse ;  /* 0x8000000f21327221 */ /* 0x100fe20000000000 */
[--C-:B------:R-:W-:Y:S01]  /*0c80*/  FADD R54, R31, -R15.reuse ;  /* 0x8000000f1f367221 */ /* 0x100fe20000000000 */
[----:B------:R-:W-:Y:S01]  /*0c90*/  FFMA.RM R10, R10, R13, 12582913 ;  /* 0x4b4000010a0a7423 */ /* 0x000fe2000000400d */
[----:B----4-:R-:W-:Y:S01]  /*0ca0*/  FMUL R0, R0, R5 ;  /* 0x0000000500007220 */ /* 0x010fe20000400000 */
[----:B------:R-:W-:Y:S01]  /*0cb0*/  FFMA.RM R5, R2, R13, 12582913 ;  /* 0x4b40000102057423 */ /* 0x000fe2000000400d */
[----:B------:R-:W2:Y:S01]  /*0cc0*/  MUFU.EX2 R8, R9 ;  /* 0x0000000900087308 */ /* 0x000ea20000000800 */
[----:B------:R-:W-:Y:S01]  /*0cd0*/  SHF.L.U32 R2, R16, 0x17, RZ ;  /* 0x0000001710027819 */ /* 0x000fe200000006ff */
        /* <DEDUP_REMOVED lines=12> */
[----:B-1----:R-:W-:Y:S01]  /*0da0*/  FMUL R2, R2, R3 ;  /* 0x0000000302027220 */ /* 0x002fe20000400000 */
[----:B------:R-:W-:Y:S01]  /*0db0*/  SHF.L.U32 R3, R18, 0x17, RZ ;  /* 0x0000001712037819 */ /* 0x000fe200000006ff */
[----:B------:R-:W-:Y:S01]  /*0dc0*/  FFMA R15, R38, 1.4426950216293334961, -R15 ;  /* 0x3fb8aa3b260f7823 */ /* 0x000fe2000000080f */
[-C--:B------:R-:W-:Y:S01]  /*0dd0*/  FFMA.SAT R16, R6, R11.reuse, 0.5 ;  /* 0x3f00000006107423 */ /* 0x080fe2000000200b */
[----:B------:R-:W-:Y:S01]  /*0de0*/  FFMA R17, R4, 1.925963033500011079e-08, R17 ;  /* 0x32a5706004117823 */ /* 0x000fe20000000011 */
[----:B------:R-:W-:Y:S01]  /*0df0*/  FFMA.SAT R4, R40, R11, 0.5 ;  /* 0x3f00000028047423 */ /* 0x000fe2000000200b */
[----:B------:R-:W-:Y:S01]  /*0e00*/  FFMA R15, R38, 1.925963033500011079e-08, R15 ;  /* 0x32a57060260f7823 */ /* 0x000fe2000000000f */
[-C--:B------:R-:W-:Y:S01]  /*0e10*/  FFMA.RM R16, R16, R13.reuse, 12582913 ;  /* 0x4b40000110107423 */ /* 0x080fe2000000400d */
[----:B--2---:R-:W-:Y:S01]  /*0e20*/  FMUL R3, R3, R8 ;  /* 0x0000000803037220 */ /* 0x004fe20000400000 */
[----:B------:R-:W-:Y:S01]  /*0e30*/  FFMA.RM R9, R4, R13, 12582913 ;  /* 0x4b40000104097423 */ /* 0x000fe2000000400d */
[----:B------:R-:W1:Y:S01]  /*0e40*/  MUFU.EX2 R8, R17 ;  /* 0x0000001100087308 */ /* 0x000e620000000800 */
[----:B------:R-:W-:Y:S01]  /*0e50*/  FADD R21, R16, -12583039 ;  /* 0xcb40007f10157421 */ /* 0x000fe20000000000 */
[----:B------:R-:W-:Y:S01]  /*0e60*/  SHF.L.U32 R4, R5, 0x17, RZ ;  /* 0x0000001705047819 */ /* 0x000fe200000006ff */
[----:B------:R-:W-:Y:S01]  /*0e70*/  FADD R19, R9, -12583039 ;  /* 0xcb40007f09137421 */ /* 0x000fe20000000000 */
[----:B------:R-:W-:Y:S01]  /*0e80*/  SHF.L.U32 R5, R10, 0x17, RZ ;  /* 0x000000170a057819 */ /* 0x000fe200000006ff */
[----:B------:R-:W-:Y:S01]  /*0e90*/  FFMA R21, R6, 1.4426950216293334961, -R21 ;  /* 0x3fb8aa3b06157823 */ /* 0x000fe20000000815 */
[-C--:B------:R-:W-:Y:S01]  /*0ea0*/  FFMA.SAT R10, R46, R11.reuse, 0.5 ;  /* 0x3f0000002e0a7423 */ /* 0x080fe2000000200b */
[----:B------:R-:W-:Y:S01]  /*0eb0*/  FFMA R19, R40, 1.4426950216293334961, -R19 ;  /* 0x3fb8aa3b28137823 */ /* 0x000fe20000000813 */
[----:B------:R-:W2:Y:S01]  /*0ec0*/  MUFU.EX2 R15, R15 ;  /* 0x0000000f000f7308 */ /* 0x000ea20000000800 */
[----:B------:R-:W-:Y:S01]  /*0ed0*/  FFMA R21, R6, 1.925963033500011079e-08, R21 ;  /* 0x32a5706006157823 */ /* 0x000fe20000000015 */
[----:B------:R-:W-:Y:S01]  /*0ee0*/  FFMA.SAT R6, R48, R11, 0.5 ;  /* 0x3f00000030067423 */ /* 0x000fe2000000200b */
[----:B------:R-:W-:Y:S01]  /*0ef0*/  FFMA R19, R40, 1.925963033500011079e-08, R19 ;  /* 0x32a5706028137823 */ /* 0x000fe20000000013 */
[----:B------:R-:W-:Y:S01]  /*0f00*/  FFMA.RM R10, R10, R13, 12582913 ;  /* 0x4b4000010a0a7423 */ /* 0x000fe2000000400d */
[----:B------:R-:W-:Y:S01]  /*0f10*/  SHF.L.U32 R16, R16, 0x17, RZ ;  /* 0x0000001710107819 */ /* 0x000fe200000006ff */
[-C--:B------:R-:W-:Y:S01]  /*0f20*/  FFMA.SAT R22, R54, R11.reuse, 0.5 ;  /* 0x3f00000036167423 */ /* 0x080fe2000000200b */
[----:B------:R-:W-:Y:S01]  /*0f30*/  FFMA.SAT R38, R72, R11, 0.5 ;  /* 0x3f00000048267423 */ /* 0x000fe2000000200b */
[----:B------:R-:W3:Y:S01]  /*0f40*/  MUFU.EX2 R21, R21 ;  /* 0x0000001500157308 */ /* 0x000ee20000000800 */
[----:B-1----:R-:W-:Y:S01]  /*0f50*/  FMUL R5, R5, R8 ;  /* 0x0000000805057220 */ /* 0x002fe20000400000 */
[-C--:B------:R-:W-:Y:S01]  /*0f60*/  FFMA.RM R8, R6, R13.reuse, 12582913 ;  /* 0x4b40000106087423 */ /* 0x080fe2000000400d */
[----:B------:R-:W-:Y:S01]  /*0f70*/  SHF.L.U32 R6, R9, 0x17, RZ ;  /* 0x0000001709067819 */ /* 0x000fe200000006ff */
[C---:B------:R-:W-:Y:S01]  /*0f80*/  FADD R9, R10.reuse, -12583039 ;  /* 0xcb40007f0a097421 */ /* 0x040fe20000000000 */
[----:B------:R-:W-:Y:S01]  /*0f90*/  SHF.L.U32 R10, R10, 0x17, RZ ;  /* 0x000000170a0a7819 */ /* 0x000fe200000006ff */
[-C--:B------:R-:W-:Y:S01]  /*0fa0*/  FFMA.RM R22, R22, R13.reuse, 12582913 ;  /* 0x4b40000116167423 */ /* 0x080fe2000000400d */
[----:B------:R-:W-:Y:S01]  /*0fb0*/  FFMA.RM R38, R38, R13, 12582913 ;  /* 0x4b40000126267423 */ /* 0x000fe2000000400d */
[----:B------:R-:W1:Y:S01]  /*0fc0*/  MUFU.EX2 R19, R19 ;  /* 0x0000001300137308 */ /* 0x000e620000000800 */
[----:B--2---:R-:W-:Y:S01]  /*0fd0*/  FMUL R4, R4, R15 ;  /* 0x0000000f04047220 */ /* 0x004fe20000400000 */
[----:B------:R-:W-:Y:S01]  /*0fe0*/  FADD R15, R8, -12583039 ;  /* 0xcb40007f080f7421 */ /* 0x000fe20000000000 */
[----:B------:R-:W-:Y:S01]  /*0ff0*/  FFMA R9, R46, 1.4426950216293334961, -R9 ;  /* 0x3fb8aa3b2e097823 */ /* 0x000fe20000000809 */
[----:B------:R-:W-:Y:S01]  /*1000*/  SHF.L.U32 R8, R8, 0x17, RZ ;  /* 0x0000001708087819 */ /* 0x000fe200000006ff */
[-C--:B------:R-:W-:Y:S01]  /*1010*/  FFMA.SAT R40, R70, R11.reuse, 0.5 ;  /* 0x3f00000046287423 */ /* 0x080fe2000000200b */
[----:B------:R-:W-:Y:S01]  /*1020*/  FFMA R15, R48, 1.4426950216293334961, -R15 ;  /* 0x3fb8aa3b300f7823 */ /* 0x000fe2000000080f */
[----:B------:R-:W-:Y:S01]  /*1030*/  FFMA R9, R46, 1.925963033500011079e-08, R9 ;  /* 0x32a570602e097823 */ /* 0x000fe20000000009 */
[----:B------:R-:W-:Y:S01]  /*1040*/  FFMA.SAT R46, R34, R11, 0.5 ;  /* 0x3f000000222e7423 */ /* 0x000fe2000000200b */
[----:B---3--:R-:W-:Y:S01]  /*1050*/  FMUL R18, R16, R21 ;  /* 0x0000001510127220 */ /* 0x008fe20000400000 */
[----:B------:R-:W-:Y:S01]  /*1060*/  FFMA R15, R48, 1.925963033500011079e-08, R15 ;  /* 0x32a57060300f7823 */ /* 0x000fe2000000000f */
[----:B------:R-:W-:Y:S01]  /*1070*/  FFMA.SAT R16, R52, R11, 0.5 ;  /* 0x3f00000034107423 */ /* 0x000fe2000000200b */
[----:B------:R-:W-:Y:S01]  /*1080*/  FFMA.RM R40, R40, R13, 12582913 ;  /* 0x4b40000128287423 */ /* 0x000fe2000000400d */
[----:B------:R-:W2:Y:S01]  /*1090*/  MUFU.EX2 R9, R9 ;  /* 0x0000000900097308 */ /* 0x000ea20000000800 */
[----:B-1----:R-:W-:Y:S01]  /*10a0*/  FMUL R6, R6, R19 ;  /* 0x0000001306067220 */ /* 0x002fe20000400000 */
[----:B------:R-:W-:Y:S01]  /*10b0*/  FFMA.RM R19, R16, R13, 12582913 ;  /* 0x4b40000110137423 */ /* 0x000fe2000000400d */
[----:B------:R-:W-:-:S05]  /*10c0*/  FFMA.SAT R16, R50, R11, 0.5 ;  /* 0x3f00000032107423 */ /* 0x000fca000000200b */
[----:B------:R-:W1:Y:S01]  /*10d0*/  MUFU.EX2 R15, R15 ;  /* 0x0000000f000f7308 */ /* 0x000e620000000800 */
[----:B------:R-:W-:Y:S01]  /*10e0*/  FADD R17, R19, -12583039 ;  /* 0xcb40007f13117421 */ /* 0x000fe20000000000 */
[----:B------:R-:W-:-:S03]  /*10f0*/  FFMA.RM R20, R16, R13, 12582913 ;  /* 0x4b40000110147423 */ /* 0x000fc6000000400d */
[----:B------:R-:W-:Y:S01]  /*1100*/  FFMA R17, R52, 1.4426950216293334961, -R17 ;  /* 0x3fb8aa3b34117823 */ /* 0x000fe20000000811 */
[----:B------:R-:W-:-:S03]  /*1110*/  FADD R21, R20, -12583039 ;  /* 0xcb40007f14157421 */ /* 0x000fc60000000000 */
[----:B------:R-:W-:Y:S01]  /*1120*/  FFMA R52, R52, 1.925963033500011079e-08, R17 ;  /* 0x32a5706034347823 */ /* 0x000fe20000000011 */
[----:B------:R-:W-:Y:S01]  /*1130*/  FFMA R21, R50, 1.4426950216293334961, -R21 ;  /* 0x3fb8aa3b32157823 */ /* 0x000fe20000000815 */
[----:B--2---:R-:W-:Y:S01]  /*1140*/  FMUL R16, R10, R9 ;  /* 0x000000090a107220 */ /* 0x004fe20000400000 */
[----:B------:R-:W-:Y:S01]  /*1150*/  SHF.L.U32 R10, R19, 0x17, RZ ;  /* 0x00000017130a7819 */ /* 0x000fe200000006ff */
[----:B------:R-:W2:Y:S01]  /*1160*/  MUFU.EX2 R9, R52 ;  /* 0x0000003400097308 */ /* 0x000ea20000000800 */
[----:B------:R-:W-:Y:S01]  /*1170*/  FFMA R21, R50, 1.925963033500011079e-08, R21 ;  /* 0x32a5706032157823 */ /* 0x000fe20000000015 */
[----:B------:R-:W-:Y:S01]  /*1180*/  FADD R19, R22, -12583039 ;  /* 0xcb40007f16137421 */ /* 0x000fe20000000000 */
[----:B-1----:R-:W-:Y:S01]  /*1190*/  FMUL R17, R8, R15 ;  /* 0x0000000f08117220 */ /* 0x002fe20000400000 */
[----:B------:R-:W-:Y:S02]  /*11a0*/  FFMA.SAT R8, R56, R11, 0.5 ;  /* 0x3f00000038087423 */ /* 0x000fe4000000200b */
[----:B------:R-:W-:-:S02]  /*11b0*/  FFMA R19, R54, 1.4426950216293334961, -R19 ;  /* 0x3fb8aa3b36137823 */ /* 0x000fc40000000813 */
[----:B------:R-:W-:Y:S02]  /*11c0*/  FFMA.RM R15, R8, R13, 12582913 ;  /* 0x4b400001080f7423 */ /* 0x000fe4000000400d */
[----:B------:R-:W-:Y:S01]  /*11d0*/  FFMA R19, R54, 1.925963033500011079e-08, R19 ;  /* 0x32a5706036137823 */ /* 0x000fe20000000013 */
[----:B------:R-:W1:Y:S01]  /*11e0*/  MUFU.EX2 R8, R21 ;  /* 0x0000001500087308 */ /* 0x000e620000000800 */
[----:B------:R-:W-:-:S04]  /*11f0*/  FADD R23, R15, -12583039 ;  /* 0xcb40007f0f177421 */ /* 0x000fc80000000000 */
[----:B------:R-:W-:Y:S01]  /*1200*/  FFMA R23, R56, 1.4426950216293334961, -R23 ;  /* 0x3fb8aa3b38177823 */ /* 0x000fe20000000817 */
[----:B--2---:R-:W-:Y:S01]  /*1210*/  FMUL R10, R10, R9 ;  /* 0x000000090a0a7220 */ /* 0x004fe20000400000 */
[----:B------:R-:W-:Y:S01]  /*1220*/  SHF.L.U32 R9, R20, 0x17, RZ ;  /* 0x0000001714097819 */ /* 0x000fe200000006ff */
[-C--:B------:R-:W-:Y:S01]  /*1230*/  FFMA.SAT R20, R28, R11.reuse, 0.5 ;  /* 0x3f0000001c147423 */ /* 0x080fe2000000200b */
[----:B------:R-:W-:Y:S01]  /*1240*/  FFMA R23, R56, 1.925963033500011079e-08, R23 ;  /* 0x32a5706038177823 */ /* 0x000fe20000000017 */
[----:B------:R-:W2:Y:S02]  /*1250*/  MUFU.EX2 R19, R19 ;  /* 0x0000001300137308 */ /* 0x000ea40000000800 */
[----:B-1----:R-:W-:Y:S01]  /*1260*/  FMUL R9, R9, R8 ;  /* 0x0000000809097220 */ /* 0x002fe20000400000 */
[----:B------:R-:W-:-:S05]  /*1270*/  FFMA.SAT R8, R58, R11, 0.5 ;  /* 0x3f0000003a087423 */ /* 0x000fca000000200b */
[----:B------:R-:W1:Y:S01]  /*1280*/  MUFU.EX2 R23, R23 ;  /* 0x0000001700177308 */ /* 0x000e620000000800 */
[-C--:B------:R-:W-:Y:S01]  /*1290*/  FFMA.RM R21, R8, R13.reuse, 12582913 ;  /* 0x4b40000108157423 */ /* 0x080fe2000000400d */
[----:B------:R-:W-:Y:S01]  /*12a0*/  SHF.L.U32 R8, R15, 0x17, RZ ;  /* 0x000000170f087819 */ /* 0x000fe200000006ff */
[----:B------:R-:W-:Y:S01]  /*12b0*/  FFMA.RM R15, R20, R13, 12582913 ;  /* 0x4b400001140f7423 */ /* 0x000fe2000000400d */
[----:B------:R-:W-:Y:S01]  /*12c0*/  SHF.L.U32 R20, R22, 0x17, RZ ;  /* 0x0000001716147819 */ /* 0x000fe200000006ff */
[----:B------:R-:W-:Y:S01]  /*12d0*/  FADD R25, R21, -12583039 ;  /* 0xcb40007f15197421 */ /* 0x000fe20000000000 */
[----:B------:R-:W-:Y:S01]  /*12e0*/  FFMA.SAT R22, R60, R11, 0.5 ;  /* 0x3f0000003c167423 */ /* 0x000fe2000000200b */
[C---:B------:R-:W-:Y:S01]  /*12f0*/  FADD R27, R15.reuse, -12583039 ;  /* 0xcb40007f0f1b7421 */ /* 0x040fe20000000000 */
[----:B------:R-:W-:Y:S01]  /*1300*/  SHF.L.U32 R15, R15, 0x17, RZ ;  /* 0x000000170f0f7819 */ /* 0x000fe200000006ff */
[----:B------:R-:W-:Y:S01]  /*1310*/  FFMA R25, R58, 1.4426950216293334961, -R25 ;  /* 0x3fb8aa3b3a197823 */ /* 0x000fe20000000819 */
[----:B--2---:R-:W-:Y:S01]  /*1320*/  FMUL R20, R20, R19 ;  /* 0x0000001314147220 */ /* 0x004fe20000400000 */
[----:B------:R-:W-:-:S02]  /*1330*/  FFMA R27, R28, 1.4426950216293334961, -R27 ;  /* 0x3fb8aa3b1c1b7823 */ /* 0x000fc4000000081b */
[----:B------:R-:W-:Y:S02]  /*1340*/  FFMA R25, R58, 1.925963033500011079e-08, R25 ;  /* 0x32a570603a197823 */ /* 0x000fe40000000019 */
[----:B------:R-:W-:Y:S01]  /*1350*/  FFMA R27, R28, 1.925963033500011079e-08, R27 ;  /* 0x32a570601c1b7823 */ /* 0x000fe2000000001b */
[----:B-1----:R-:W-:Y:S01]  /*1360*/  FMUL R8, R8, R23 ;  /* 0x0000001708087220 */ /* 0x002fe20000400000 */
[----:B------:R-:W-:Y:S01]  /*1370*/  FFMA.RM R23, R22, R13, 12582913 ;  /* 0x4b40000116177423 */ /* 0x000fe2000000400d */
[----:B------:R-:W-:Y:S01]  /*1380*/  FFMA.SAT R28, R26, R11, 0.5 ;  /* 0x3f0000001a1c7423 */ /* 0x000fe2000000200b */
[----:B------:R-:W1:Y:S02]  /*1390*/  MUFU.EX2 R22, R25 ;  /* 0x0000001900167308 */ /* 0x000e640000000800 */
[----:B------:R-:W-:Y:S01]  /*13a0*/  FADD R19, R23, -12583039 ;  /* 0xcb40007f17137421 */ /* 0x000fe20000000000 */
[----:B------:R-:W-:-:S03]  /*13b0*/  FFMA.RM R28, R28, R13, 12582913 ;  /* 0x4b4000011c1c7423 */ /* 0x000fc6000000400d */
[C---:B------:R-:W-:Y:S02]  /*13c0*/  FFMA R19, R60.reuse, 1.4426950216293334961, -R19 ;  /* 0x3fb8aa3b3c137823 */ /* 0x040fe40000000813 */
[----:B------:R-:W2:Y:S02]  /*13d0*/  MUFU.EX2 R24, R27 ;  /* 0x0000001b00187308 */ /* 0x000ea40000000800 */
[----:B------:R-:W-:Y:S01]  /*13e0*/  FFMA R60, R60, 1.925963033500011079e-08, R19 ;  /* 0x32a570603c3c7823 */ /* 0x000fe20000000013 */
[----:B------:R-:W-:Y:S01]  /*13f0*/  SHF.L.U32 R19, R21, 0x17, RZ ;  /* 0x0000001715137819 */ /* 0x000fe200000006ff */
[----:B------:R-:W-:-:S04]  /*1400*/  FADD R21, R28, -12583039 ;  /* 0xcb40007f1c157421 */ /* 0x000fc80000000000 */
[C---:B------:R-:W-:Y:S01]  /*1410*/  FFMA R21, R26.reuse, 1.4426950216293334961, -R21 ;  /* 0x3fb8aa3b1a157823 */ /* 0x040fe20000000815 */
[----:B-1----:R-:W-:Y:S01]  /*1420*/  FMUL R19, R19, R22 ;  /* 0x0000001613137220 */ /* 0x002fe20000400000 */
[----:B------:R-:W1:Y:S02]  /*1430*/  MUFU.EX2 R60, R60 ;  /* 0x0000003c003c7308 */ /* 0x000e640000000800 */
[----:B------:R-:W-:Y:S01]  /*1440*/  FFMA R26, R26, 1.925963033500011079e-08, R21 ;  /* 0x32a570601a1a7823 */ /* 0x000fe20000000015 */
[----:B------:R-:W-:Y:S01]  /*1450*/  SHF.L.U32 R21, R23, 0x17, RZ ;  /* 0x0000001717157819 */ /* 0x000fe200000006ff */
[----:B--2---:R-:W-:Y:S01]  /*1460*/  FMUL R22, R15, R24 ;  /* 0x000000180f167220 */ /* 0x004fe20000400000 */
[----:B------:R-:W-:-:S04]  /*1470*/  FFMA.SAT R24, R64, R11, 0.5 ;  /* 0x3f00000040187423 */ /* 0x000fc8000000200b */
[----:B------:R-:W-:Y:S01]  /*1480*/  FFMA.RM R25, R24, R13, 12582913 ;  /* 0x4b40000118197423 */ /* 0x000fe2000000400d */
[----:B------:R-:W-:-:S03]  /*1490*/  FFMA.SAT R24, R62, R11, 0.5 ;  /* 0x3f0000003e187423 */ /* 0x000fc6000000200b */
[----:B------:R-:W-:Y:S01]  /*14a0*/  FADD R15, R25, -12583039 ;  /* 0xcb40007f190f7421 */ /* 0x000fe20000000000 */
[----:B------:R-:W-:Y:S01]  /*14b0*/  FFMA.RM R27, R24, R13, 12582913 ;  /* 0x4b400001181b7423 */ /* 0x000fe2000000400d */
[----:B------:R-:W-:Y:S01]  /*14c0*/  SHF.L.U32 R24, R28, 0x17, RZ ;  /* 0x000000171c187819 */ /* 0x000fe200000006ff */
[----:B------:R-:W-:Y:S01]  /*14d0*/  FFMA.SAT R28, R68, R11, 0.5 ;  /* 0x3f000000441c7423 */ /* 0x000fe2000000200b */
[----:B------:R-:W-:Y:S01]  /*14e0*/  FFMA R15, R64, 1.4426950216293334961, -R15 ;  /* 0x3fb8aa3b400f7823 */ /* 0x000fe2000000080f */
[----:B------:R-:W-:Y:S01]  /*14f0*/  FADD R23, R27, -12583039 ;  /* 0xcb40007f1b177421 */ /* 0x000fe20000000000 */
[----:B-1----:R-:W-:Y:S01]  /*1500*/  FMUL R21, R21, R60 ;  /* 0x0000003c15157220 */ /* 0x002fe20000400000 */
[----:B------:R-:W-:Y:S01]  /*1510*/  FFMA.RM R28, R28, R13, 12582913 ;  /* 0x4b4000011c1c7423 */ /* 0x000fe2000000400d */
[----:B------:R-:W-:Y:S01]  /*1520*/  FFMA R64, R64, 1.925963033500011079e-08, R15 ;  /* 0x32a5706040407823 */ /* 0x000fe2000000000f */
[C---:B------:R-:W-:Y:S01]  /*1530*/  FFMA R23, R62.reuse, 1.4426950216293334961, -R23 ;  /* 0x3fb8aa3b3e177823 */ /* 0x040fe20000000817 */
[----:B------:R1:W2:Y:S03]  /*1540*/  MUFU.EX2 R15, R26 ;  /* 0x0000001a000f7308 */ /* 0x0002a60000000800 */
[----:B------:R-:W-:Y:S01]  /*1550*/  FFMA R62, R62, 1.925963033500011079e-08, R23 ;  /* 0x32a570603e3e7823 */ /* 0x000fe20000000017 */
[----:B------:R-:W-:-:S04]  /*1560*/  SHF.L.U32 R23, R25, 0x17, RZ ;  /* 0x0000001719177819 */ /* 0x000fc800000006ff */
[----:B------:R-:W3:Y:S01]  /*1570*/  MUFU.EX2 R64, R64 ;  /* 0x0000004000407308 */ /* 0x000ee20000000800 */
[----:B-1----:R-:W-:-:S04]  /*1580*/  FFMA.SAT R26, R66, R11, 0.5 ;  /* 0x3f000000421a7423 */ /* 0x002fc8000000200b */
[----:B------:R-:W-:Y:S01]  /*1590*/  FFMA.RM R29, R26, R13, 12582913 ;  /* 0x4b4000011a1d7423 */ /* 0x000fe2000000400d */
[----:B------:R-:W-:Y:S01]  /*15a0*/  SHF.L.U32 R26, R27, 0x17, RZ ;  /* 0x000000171b1a7819 */ /* 0x000fe200000006ff */
[----:B--2---:R-:W-:Y:S01]  /*15b0*/  FMUL R24, R24, R15 ;  /* 0x0000000f18187220 */ /* 0x004fe20000400000 */
[----:B------:R-:W-:Y:S01]  /*15c0*/  FADD R15, R28, -12583039 ;  /* 0xcb40007f1c0f7421 */ /* 0x000fe20000000000 */
[C---:B------:R-:W-:Y:S01]  /*15d0*/  FADD R25, R29.reuse, -12583039 ;  /* 0xcb40007f1d197421 */ /* 0x040fe20000000000 */
[----:B------:R-:W-:Y:S02]  /*15e0*/  SHF.L.U32 R27, R29, 0x17, RZ ;  /* 0x000000171d1b7819 */ /* 0x000fe400000006ff */
[----:B------:R-:W-:Y:S01]  /*15f0*/  FFMA R15, R68, 1.4426950216293334961, -R15 ;  /* 0x3fb8aa3b440f7823 */ /* 0x000fe2000000080f */
[----:B------:R-:W-:Y:S01]  /*1600*/  FFMA R25, R66, 1.4426950216293334961, -R25 ;  /* 0x3fb8aa3b42197823 */ /* 0x000fe20000000819 */
[----:B---3--:R-:W-:Y:S02]  /*1610*/  FMUL R23, R23, R64 ;  /* 0x0000004017177220 */ /* 0x008fe40000400000 */
[----:B------:R-:W-:Y:S01]  /*1620*/  FFMA R68, R68, 1.925963033500011079e-08, R15 ;  /* 0x32a5706044447823 */ /* 0x000fe2000000000f */
[----:B------:R-:W-:Y:S01]  /*1630*/  FFMA R66, R66, 1.925963033500011079e-08, R25 ;  /* 0x32a5706042427823 */ /* 0x000fe20000000019 */
[----:B------:R-:W1:Y:S01]  /*1640*/  MUFU.EX2 R15, R62 ;  /* 0x0000003e000f7308 */ /* 0x000e620000000800 */
[----:B------:R-:W-:Y:S01]  /*1650*/  SHF.L.U32 R25, R28, 0x17, RZ ;  /* 0x000000171c197819 */ /* 0x000fe200000006ff */
[----:B------:R-:W-:-:S04]  /*1660*/  FFMA.SAT R28, R74, R11, 0.5 ;  /* 0x3f0000004a1c7423 */ /* 0x000fc8000000200b */
[----:B------:R-:W-:Y:S01]  /*1670*/  FFMA.RM R31, R28, R13, 12582913 ;  /* 0x4b4000011c1f7423 */ /* 0x000fe2000000400d */
[----:B------:R-:W-:Y:S01]  /*1680*/  SHF.L.U32 R28, R38, 0x17, RZ ;  /* 0x00000017261c7819 */ /* 0x000fe200000006ff */
[----:B------:R-:W2:Y:S08]  /*1690*/  MUFU.EX2 R68, R68 ;  /* 0x0000004400447308 */ /* 0x000eb00000000800 */
[----:B------:R-:W3:Y:S01]  /*16a0*/  MUFU.EX2 R66, R66 ;  /* 0x0000004200427308 */ /* 0x000ee20000000800 */
[----:B-1----:R-:W-:Y:S01]  /*16b0*/  FMUL R26, R26, R15 ;  /* 0x0000000f1a1a7220 */ /* 0x002fe20000400000 */
[----:B------:R-:W-:-:S04]  /*16c0*/  FADD R15, R38, -12583039 ;  /* 0xcb40007f260f7421 */ /* 0x000fc80000000000 */
[----:B------:R-:W-:Y:S01]  /*16d0*/  FFMA R15, R72, 1.4426950216293334961, -R15 ;  /* 0x3fb8aa3b480f7823 */ /* 0x000fe2000000080f */
[----:B--2---:R-:W-:-:S03]  /*16e0*/  FMUL R25, R25, R68 ;  /* 0x0000004419197220 */ /* 0x004fc60000400000 */
[----:B------:R-:W-:Y:S01]  /*16f0*/  FFMA R72, R72, 1.925963033500011079e-08, R15 ;  /* 0x32a5706048487823 */ /* 0x000fe2000000000f */
[----:B------:R-:W-:-:S03]  /*1700*/  FADD R15, R40, -12583039 ;  /* 0xcb40007f280f7421 */ /* 0x000fc60000000000 */
[----:B------:R-:W1:Y:S01]  /*1710*/  MUFU.EX2 R29, R72 ;  /* 0x00000048001d7308 */ /* 0x000e620000000800 */
[----:B------:R-:W-:Y:S01]  /*1720*/  FFMA R15, R70, 1.4426950216293334961, -R15 ;  /* 0x3fb8aa3b460f7823 */ /* 0x000fe2000000080f */
[----:B---3--:R-:W-:-:S03]  /*1730*/  FMUL R27, R27, R66 ;  /* 0x000000421b1b7220 */ /* 0x008fc60000400000 */
[----:B------:R-:W-:Y:S01]  /*1740*/  FFMA R70, R70, 1.925963033500011079e-08, R15 ;  /* 0x32a5706046467823 */ /* 0x000fe2000000000f */
[----:B------:R-:W-:-:S04]  /*1750*/  FADD R15, R31, -12583039 ;  /* 0xcb40007f1f0f7421 */ /* 0x000fc80000000000 */
[C---:B------:R-:W-:Y:S01]  /*1760*/  FFMA R15, R74.reuse, 1.4426950216293334961, -R15 ;  /* 0x3fb8aa3b4a0f7823 */ /* 0x040fe2000000080f */
[----:B------:R-:W2:Y:S03]  /*1770*/  MUFU.EX2 R70, R70 ;  /* 0x0000004600467308 */ /* 0x000ea60000000800 */
[----:B------:R-:W-:Y:S01]  /*1780*/  FFMA R74, R74, 1.925963033500011079e-08, R15 ;  /* 0x32a570604a4a7823 */ /* 0x000fe2000000000f */
[----:B------:R-:W-:Y:S01]  /*1790*/  FFMA.RM R15, R46, R13, 12582913 ;  /* 0x4b4000012e0f7423 */ /* 0x000fe2000000400d */
[----:B-1----:R-:W-:Y:S01]  /*17a0*/  FMUL R28, R28, R29 ;  /* 0x0000001d1c1c7220 */ /* 0x002fe20000400000 */
[----:B------:R-:W-:Y:S02]  /*17b0*/  SHF.L.U32 R29, R40, 0x17, RZ ;  /* 0x00000017281d7819 */ /* 0x000fe400000006ff */
[C---:B------:R-:W-:Y:S01]  /*17c0*/  FADD R33, R15.reuse, -12583039 ;  /* 0xcb40007f0f217421 */ /* 0x040fe20000000000 */
[----:B------:R-:W1:Y:S01]  /*17d0*/  MUFU.EX2 R39, R74 ;  /* 0x0000004a00277308 */ /* 0x000e620000000800 */
[----:B------:R-:W-:Y:S01]  /*17e0*/  FFMA.SAT R40, R32, R11, 0.5 ;  /* 0x3f00000020287423 */ /* 0x000fe2000000200b */
[----:B------:R-:W-:Y:S01]  /*17f0*/  SHF.L.U32 R15, R15, 0x17, RZ ;  /* 0x000000170f0f7819 */ /* 0x000fe200000006ff */
[----:B------:R-:W-:-:S04]  /*1800*/  FFMA R33, R34, 1.4426950216293334961, -R33 ;  /* 0x3fb8aa3b22217823 */ /* 0x000fc80000000821 */
[----:B------:R-:W-:Y:S01]  /*1810*/  FFMA R35, R34, 1.925963033500011079e-08, R33 ;  /* 0x32a5706022237823 */ /* 0x000fe20000000021 */
[----:B------:R-:W-:Y:S01]  /*1820*/  FFMA.SAT R34, R30, R11, 0.5 ;  /* 0x3f0000001e227423 */ /* 0x000fe2000000200b */
[----:B--2---:R-:W-:-:S03]  /*1830*/  FMUL R29, R29, R70 ;  /* 0x000000461d1d7220 */ /* 0x004fc60000400000 */
[----:B------:R-:W-:Y:S01]  /*1840*/  FFMA.RM R33, R34, R13, 12582913 ;  /* 0x4b40000122217423 */ /* 0x000fe2000000400d */
[----:B------:R-:W-:-:S03]  /*1850*/  FFMA.SAT R34, R14, R11, 0.5 ;  /* 0x3f0000000e227423 */ /* 0x000fc6000000200b */
[----:B------:R-:W-:Y:S01]  /*1860*/  FADD R41, R33, -12583039 ;  /* 0xcb40007f21297421 */ /* 0x000fe20000000000 */
[----:B------:R-:W-:-:S03]  /*1870*/  FFMA.RM R34, R34, R13, 12582913 ;  /* 0x4b40000122227423 */ /* 0x000fc6000000400d */
[----:B------:R-:W-:-:S04]  /*1880*/  FFMA R41, R30, 1.4426950216293334961, -R41 ;  /* 0x3fb8aa3b1e297823 */ /* 0x000fc80000000829 */
[----:B------:R-:W-:Y:S01]  /*1890*/  FFMA R41, R30, 1.925963033500011079e-08, R41 ;  /* 0x32a570601e297823 */ /* 0x000fe20000000029 */
[----:B------:R-:W-:Y:S01]  /*18a0*/  SHF.L.U32 R30, R31, 0x17, RZ ;  /* 0x000000171f1e7819 */ /* 0x000fe200000006ff */
[----:B------:R-:W-:-:S04]  /*18b0*/  FADD R31, R34, -12583039 ;  /* 0xcb40007f221f7421 */ /* 0x000fc80000000000 */
[----:B------:R-:W-:Y:S01]  /*18c0*/  FFMA R31, R14, 1.4426950216293334961, -R31 ;  /* 0x3fb8aa3b0e1f7823 */ /* 0x000fe2000000081f */
[----:B-1----:R-:W-:Y:S01]  /*18d0*/  FMUL R30, R30, R39 ;  /* 0x000000271e1e7220 */ /* 0x002fe20000400000 */
[----:B------:R-:W1:Y:S02]  /*18e0*/  MUFU.EX2 R41, R41 ;  /* 0x0000002900297308 */ /* 0x000e640000000800 */
[----:B------:R-:W-:Y:S01]  /*18f0*/  FFMA R38, R14, 1.925963033500011079e-08, R31 ;  /* 0x32a570600e267823 */ /* 0x000fe2000000001f */
[----:B------:R-:W-:-:S04]  /*1900*/  FFMA.SAT R14, R12, R11, 0.5 ;  /* 0x3f0000000c0e7423 */ /* 0x000fc8000000200b */
[-C--:B------:R-:W-:Y:S01]  /*1910*/  FFMA.RM R11, R14, R13.reuse, 12582913 ;  /* 0x4b4000010e0b7423 */ /* 0x080fe2000000400d */
[----:B------:R-:W-:Y:S01]  /*1920*/  FFMA.RM R13, R40, R13, 12582913 ;  /* 0x4b400001280d7423 */ /* 0x000fe2000000400d */
[----:B------:R-:W-:Y:S02]  /*1930*/  MUFU.EX2 R14, R35 ;  /* 0x00000023000e7308 */ /* 0x000fe40000000800 */
[C---:B------:R-:W-:Y:S01]  /*1940*/  FADD R31, R11.reuse, -12583039 ;  /* 0xcb40007f0b1f7421 */ /* 0x040fe20000000000 */
[----:B------:R-:W-:-:S03]  /*1950*/  SHF.L.U32 R11, R11, 0x17, RZ ;  /* 0x000000170b0b7819 */ /* 0x000fc600000006ff */
[C---:B------:R-:W-:Y:S02]  /*1960*/  FFMA R31, R12.reuse, 1.4426950216293334961, -R31 ;  /* 0x3fb8aa3b0c1f7823 */ /* 0x040fe4000000081f */
[----:B------:R-:W2:Y:S02]  /*1970*/  MUFU.EX2 R38, R38 ;  /* 0x0000002600267308 */ /* 0x000ea40000000800 */
[----:B------:R-:W-:Y:S01]  /*1980*/  FFMA R39, R12, 1.925963033500011079e-08, R31 ;  /* 0x32a570600c277823 */ /* 0x000fe2000000001f */
[C---:B------:R-:W-:Y:S01]  /*1990*/  FADD R31, R13.reuse, -12583039 ;  /* 0xcb40007f0d1f7421 */ /* 0x040fe20000000000 */
[----:B------:R-:W-:-:S03]  /*19a0*/  SHF.L.U32 R13, R13, 0x17, RZ ;  /* 0x000000170d0d7819 */ /* 0x000fc600000006ff */
[----:B------:R-:W-:-:S04]  /*19b0*/  FFMA R31, R32, 1.4426950216293334961, -R31 ;  /* 0x3fb8aa3b201f7823 */ /* 0x000fc8000000081f */
[----:B------:R-:W-:Y:S01]  /*19c0*/  FFMA R40, R32, 1.925963033500011079e-08, R31 ;  /* 0x32a5706020287823 */ /* 0x000fe2000000001f */
[----:B------:R-:W-:Y:S01]  /*19d0*/  FADD R31, RZ, R7 ;  /* 0x00000007ff1f7221 */ /* 0x000fe20000000000 */
[----:B------:R-:W-:Y:S02]  /*19e0*/  SHF.L.U32 R32, R33, 0x17, RZ ;  /* 0x0000001721207819 */ /* 0x000fe400000006ff */
[----:B------:R-:W-:Y:S01]  /*19f0*/  SHF.L.U32 R33, R34, 0x17, RZ ;  /* 0x0000001722217819 */ /* 0x000fe200000006ff */
[----:B------:R-:W-:Y:S01]  /*1a00*/  FADD R31, R31, R0 ;  /* 0x000000001f1f7221 */ /* 0x000fe20000000000 */
[----:B------:R-:W3:Y:S01]  /*1a10*/  MUFU.EX2 R40, R40 ;  /* 0x0000002800287308 */ /* 0x000ee20000000800 */
[----:B-1----:R-:W-:Y:S02]  /*1a20*/  FMUL R32, R32, R41 ;  /* 0x0000002920207220 */ /* 0x002fe40000400000 */
[----:B------:R-:W-:Y:S01]  /*1a30*/  FADD R12, R31, R2 ;  /* 0x000000021f0c7221 */ /* 0x000fe20000000000 */
[----:B--2---:R-:W-:-:S03]  /*1a40*/  FMUL R33, R33, R38 ;  /* 0x0000002621217220 */ /* 0x004fc60000400000 */
[----:B------:R-:W-:-:S04]  /*1a50*/  FADD R31, R12, R3 ;  /* 0x000000030c1f7221 */ /* 0x000fc80000000000 */
[----:B------:R-:W-:-:S04]  /*1a60*/  FADD R12, R31, R4 ;  /* 0x000000041f0c7221 */ /* 0x000fc80000000000 */
[----:B------:R-:W-:Y:S01]  /*1a70*/  FADD R31, R12, R5 ;  /* 0x000000050c1f7221 */ /* 0x000fe20000000000 */
[----:B---3--:R-:W-:-:S03]  /*1a80*/  FMUL R34, R13, R40 ;  /* 0x000000280d227220 */ /* 0x008fc60000400000 */
        /* <DEDUP_REMOVED lines=14> */
[----:B------:R-:W-:Y:S02]  /*1b70*/  FMUL R31, R15, R14 ;  /* 0x0000000e0f1f7220 */ /* 0x000fe40000400000 */
[----:B------:R-:W1:Y:S01]  /*1b80*/  MUFU.EX2 R14, R39 ;  /* 0x00000027000e7308 */ /* 0x000e620000000800 */
[----:B------:R-:W-:-:S04]  /*1b90*/  FADD R12, R12, R25 ;  /* 0x000000190c0c7221 */ /* 0x000fc80000000000 */
[----:B------:R-:W-:-:S04]  /*1ba0*/  FADD R15, R12, R27 ;  /* 0x0000001b0c0f7221 */ /* 0x000fc80000000000 */
[----:B------:R-:W-:-:S04]  /*1bb0*/  FADD R12, R15, R28 ;  /* 0x0000001c0f0c7221 */ /* 0x000fc80000000000 */
[----:B------:R-:W-:-:S04]  /*1bc0*/  FADD R15, R12, R29 ;  /* 0x0000001d0c0f7221 */ /* 0x000fc80000000000 */
[----:B------:R-:W-:Y:S01]  /*1bd0*/  FADD R12, R15, R30 ;  /* 0x0000001e0f0c7221 */ /* 0x000fe20000000000 */
[----:B-1----:R-:W-:-:S03]  /*1be0*/  FMUL R35, R11, R14 ;  /* 0x0000000e0b237220 */ /* 0x002fc60000400000 */
        /* <DEDUP_REMOVED lines=14> */
.L_x_1110:
        /* <DEDUP_REMOVED lines=12> */
[----:B0-----:R-:W-:Y:S05]  /*1d90*/  CALL.REL.NOINC `($__internal_15_$__cuda_sm3x_div_rn_noftz_f32_slowpath) ;  /* 0x0000003400e47944 */ /* 0x001fea0003c00000 */
[----:B------:R-:W-:-:S07]  /*1da0*/  MOV R11, R7 ;  /* 0x00000007000b7202 */ /* 0x000fce0000000f00 */
.L_x_1039:
[----:B------:R-:W-:Y:S05]  /*1db0*/  BSYNC.RECONVERGENT B2 ;  /* 0x0000000000027941 */ /* 0x000fea0003800200 */
.L_x_1038:
        /* <DEDUP_REMOVED lines=12> */
[----:B0-----:R-:W-:Y:S05]  /*1e80*/  CALL.REL.NOINC `($__internal_15_$__cuda_sm3x_div_rn_noftz_f32_slowpath) ;  /* 0x0000003400a87944 */ /* 0x001fea0003c00000 */
[----:B------:R-:W-:-:S07]  /*1e90*/  MOV R14, R7 ;  /* 0x00000007000e7202 */ /* 0x000fce0000000f00 */
.L_x_1041:
[----:B------:R-:W-:Y:S05]  /*1ea0*/  BSYNC.RECONVERGENT B2 ;  /* 0x0000000000027941 */ /* 0x000fea0003800200 */
.L_x_1040:
        /* <DEDUP_REMOVED lines=14> */
.L_x_1043:
[----:B------:R-:W-:Y:S05]  /*1f90*/  BSYNC.RECONVERGENT B2 ;  /* 0x0000000000027941 */ /* 0x000fea0003800200 */
.L_x_1042:
        /* <DEDUP_REMOVED lines=14> */
.L_x_1045:
[----:B------:R-:W-:Y:S05]  /*2080*/  BSYNC.RECONVERGENT B2 ;  /* 0x0000000000027941 */ /* 0x000fea0003800200 */
.L_x_1044:
        /* <DEDUP_REMOVED lines=14> */
.L_x_1047:
[----:B------:R-:W-:Y:S05]  /*2170*/  BSYNC.RECONVERGENT B2 ;  /* 0x0000000000027941 */ /* 0x000fea0003800200 */
.L_x_1046:
        /* <DEDUP_REMOVED lines=14> */
.L_x_1049:
[----:B------:R-:W-:Y:S05]  /*2260*/  BSYNC.RECONVERGENT B2 ;  /* 0x0000000000027941 */ /* 0x000fea0003800200 */
.L_x_1048:
        /* <DEDUP_REMOVED lines=14> */
.L_x_1051:
[----:B------:R-:W-:Y:S05]  /*2350*/  BSYNC.RECONVERGENT B2 ;  /* 0x0000000000027941 */ /* 0x000fea0003800200 */
.L_x_1050:
        /* <DEDUP_REMOVED lines=14> */
.L_x_1053:
[----:B------:R-:W-:Y:S05]  /*2440*/  BSYNC.RECONVERGENT B2 ;  /* 0x0000000000027941 */ /* 0x000fea0003800200 */
.L_x_1052:
        /* <DEDUP_REMOVED lines=14> */
.L_x_1055:
[----:B------:R-:W-:Y:S05]  /*2530*/  BSYNC.RECONVERGENT B2 ;  /* 0x0000000000027941 */ /* 0x000fea0003800200 */
.L_x_1054:
        /* <DEDUP_REMOVED lines=14> */
.L_x_1057:
[----:B------:R-:W-:Y:S05]  /*2620*/  BSYNC.RECONVERGENT B2 ;  /* 0x0000000000027941 */ /* 0x000fea0003800200 */
.L_x_1056:
        /* <DEDUP_REMOVED lines=14> */
.L_x_1059:
[----:B------:R-:W-:Y:S05]  /*2710*/  BSYNC.RECONVERGENT B2 ;  /* 0x0000000000027941 */ /* 0x000fea0003800200 */
.L_x_1058:
        /* <DEDUP_REMOVED lines=14> */
.L_x_1061:
[----:B------:R-:W-:Y:S05]  /*2800*/  BSYNC.RECONVERGENT B2 ;  /* 0x0000000000027941 */ /* 0x000fea0003800200 */
.L_x_1060:
        /* <DEDUP_REMOVED lines=14> */
.L_x_1063:
[----:B------:R-:W-:Y:S05]  /*28f0*/  BSYNC.RECONVERGENT B2 ;  /* 0x0000000000027941 */ /* 0x000fea0003800200 */
.L_x_1062:
        /* <DEDUP_REMOVED lines=14> */
.L_x_1065:
[----:B------:R-:W-:Y:S05]  /*29e0*/  BSYNC.RECONVERGENT B2 ;  /* 0x0000000000027941 */ /* 0x000fea0003800200 */
.L_x_1064:
        /* <DEDUP_REMOVED lines=14> */
.L_x_1067:
[----:B------:R-:W-:Y:S05]  /*2ad0*/  BSYNC.RECONVERGENT B2 ;  /* 0x0000000000027941 */ /* 0x000fea0003800200 */
.L_x_1066:
        /* <DEDUP_REMOVED lines=14> */
.L_x_1069:
[----:B------:R-:W-:Y:S05]  /*2bc0*/  BSYNC.RECONVERGENT B2 ;  /* 0x0000000000027941 */ /* 0x000fea0003800200 */
.L_x_1068:
        /* <DEDUP_REMOVED lines=14> */
.L_x_1071:
[----:B------:R-:W-:Y:S05]  /*2cb0*/  BSYNC.RECONVERGENT B2 ;  /* 0x0000000000027941 */ /* 0x000fea0003800200 */
.L_x_1070:
        /* <DEDUP_REMOVED lines=14> */
.L_x_1073:
[----:B------:R-:W-:Y:S05]  /*2da0*/  BSYNC.RECONVERGENT B2 ;  /* 0x0000000000027941 */ /* 0x000fea0003800200 */
.L_x_1072:
        /* <DEDUP_REMOVED lines=14> */
.L_x_1075:
[----:B------:R-:W-:Y:S05]  /*2e90*/  BSYNC.RECONVERGENT B2 ;  /* 0x0000000000027941 */ /* 0x000fea0003800200 */
.L_x_1074:
        /* <DEDUP_REMOVED lines=14> */
.L_x_1077:
[----:B------:R-:W-:Y:S05]  /*2f80*/  BSYNC.RECONVERGENT B2 ;  /* 0x0000000000027941 */ /* 0x000fea0003800200 */
.L_x_1076:
        /* <DEDUP_REMOVED lines=14> */
.L_x_1079:
[----:B------:R-:W-:Y:S05]  /*3070*/  BSYNC.RECONVERGENT B2 ;  /* 0x0000000000027941 */ /* 0x000fea0003800200 */
.L_x_1078:
        /* <DEDUP_REMOVED lines=14> */
.L_x_1081:
[----:B------:R-:W-:Y:S05]  /*3160*/  BSYNC.RECONVERGENT B2 ;  /* 0x0000000000027941 */ /* 0x000fea0003800200 */
.L_x_1080:
        /* <DEDUP_REMOVED lines=14> */
.L_x_1083:
[----:B------:R-:W-:Y:S05]  /*3250*/  BSYNC.RECONVERGENT B2 ;  /* 0x0000000000027941 */ /* 0x000fea0003800200 */
.L_x_1082:
        /* <DEDUP_REMOVED lines=14> */
.L_x_1085:
[----:B------:R-:W-:Y:S05]  /*3340*/  BSYNC.RECONVERGENT B2 ;  /* 0x0000000000027941 */ /* 0x000fea0003800200 */
.L_x_1084:
        /* <DEDUP_REMOVED lines=14> */
.L_x_1087:
[----:B------:R-:W-:Y:S05]  /*3430*/  BSYNC.RECONVERGENT B2 ;  /* 0x0000000000027941 */ /* 0x000fea0003800200 */
.L_x_1086:
        /* <DEDUP_REMOVED lines=14> */
.L_x_1089:
[----:B------:R-:W-:Y:S05]  /*3520*/  BSYNC.RECONVERGENT B2 ;  /* 0x0000000000027941 */ /* 0x000fea0003800200 */
.L_x_1088:
        /* <DEDUP_REMOVED lines=14> */
.L_x_1091:
[----:B------:R-:W-:Y:S05]  /*3610*/  BSYNC.RECONVERGENT B2 ;  /* 0x0000000000027941 */ /* 0x000fea0003800200 */
.L_x_1090:
        /* <DEDUP_REMOVED lines=14> */
.L_x_1093:
[----:B------:R-:W-:Y:S05]  /*3700*/  BSYNC.RECONVERGENT B2 ;  /* 0x0000000000027941 */ /* 0x000fea0003800200 */
.L_x_1092:
        /* <DEDUP_REMOVED lines=14> */
.L_x_1095:
[----:B------:R-:W-:Y:S05]  /*37f0*/  BSYNC.RECONVERGENT B2 ;  /* 0x0000000000027941 */ /* 0x000fea0003800200 */
.L_x_1094:
        /* <DEDUP_REMOVED lines=13> */
.L_x_1097:
[----:B------:R-:W-:Y:S05]  /*38d0*/  BSYNC.RECONVERGENT B2 ;  /* 0x0000000000027941 */ /* 0x000fea0003800200 */
.L_x_1096:
        /* <DEDUP_REMOVED lines=21> */
[----:B------:R-:W-:Y:S01]  /*3a30*/  F2FP.BF16.F32.PACK_AB R11, R14, R11 ;  /* 0x0000000b0e0b723e */ /* 0x000fe200000010ff */
[----:B------:R2:W-:Y:S01]  /*3a40*/  STG.E.U16 desc[UR12][R12.64+0x100], R2 ;  /* 0x000100020c007986 */ /* 0x0005e2000c10150c */
[----:B------:R-:W-:-:S02]  /*3a50*/  R2UR UR14, R36 ;  /* 0x00000000240e72ca */ /* 0x000fc400000e0000 */
[----:B------:R-:W-:Y:S01]  /*3a60*/  R2UR UR15, R37 ;  /* 0x00000000250f72ca */ /* 0x000fe200000e0000 */
[----:B------:R3:W-:Y:S01]  /*3a70*/  STG.E.U16 desc[UR8][R12.64+0x200], R6 ;  /* 0x000200060c007986 */ /* 0x0007e2000c101508 */
[----:B------:R-:W-:Y:S02]  /*3a80*/  PRMT R14, R0, 0x7632, R14 ;  /* 0x00007632000e7816 */ /* 0x000fe4000000000e */
[----:B------:R-:W-:Y:S02]  /*3a90*/  PRMT R15, R2, 0x7632, R15 ;  /* 0x00007632020f7816 */ /* 0x000fe4000000000f */
[----:B-1----:R-:W-:Y:S01]  /*3aa0*/  PRMT R0, R4, 0x7632, R0 ;  /* 0x0000763204007816 */ /* 0x002fe20000000000 */
[----:B------:R-:W-:Y:S01]  /*3ab0*/  STG.E.U16 desc[UR10][R12.64+0xc0], R14 ;  /* 0x0000c00e0c007986 */ /* 0x000fe2000c10150a */
[----:B------:R-:W-:Y:S02]  /*3ac0*/  F2FP.BF16.F32.PACK_AB R8, R8, R9 ;  /* 0x000000090808723e */ /* 0x000fe400000010ff */
[----:B--2---:R-:W-:Y:S01]  /*3ad0*/  PRMT R2, R6, 0x7632, R2 ;  /* 0x0000763206027816 */ /* 0x004fe20000000002 */
[----:B------:R1:W-:Y:S01]  /*3ae0*/  STG.E.U16 desc[UR6][R12.64+0x1c0], R0 ;  /* 0x0001c0000c007986 */ /* 0x0003e2000c101506 */
[----:B------:R-:W-:-:S02]  /*3af0*/  F2FP.BF16.F32.PACK_AB R16, R19, R16 ;  /* 0x000000101310723e */ /* 0x000fc400000010ff */
[----:B------:R-:W-:Y:S01]  /*3b00*/  F2FP.BF16.F32.PACK_AB R18, R21, R18 ;  /* 0x000000121512723e */ /* 0x000fe200000010ff */
[----:B------:R2:W-:Y:S01]  /*3b10*/  STG.E.U16 desc[UR10][R12.64+0x240], R2 ;  /* 0x000240020c007986 */ /* 0x0005e2000c10150a */
[C---:B------:R-:W-:Y:S02]  /*3b20*/  IADD3 R43, P0, PT, R45.reuse, R43, RZ ;  /* 0x0000002b2d2b7210 */ /* 0x040fe40007f1e0ff */
[----:B---3--:R-:W-:Y:S01]  /*3b30*/  PRMT R6, R8, 0x7632, R6 ;  /* 0x0000763208067816 */ /* 0x008fe20000000006 */
[----:B------:R-:W-:Y:S01]  /*3b40*/  STG.E.U16 desc[UR14][R12.64+0x140], R15 ;  /* 0x0001400f0c007986 */ /* 0x000fe2000c10150e */
[----:B------:R-:W-:Y:S02]  /*3b50*/  LEA.HI.X.SX32 R42, R45, R42, 0x1, P0 ;  /* 0x0000002a2d2a7211 */ /* 0x000fe400000f0eff */
[----:B------:R-:W-:Y:S01]  /*3b60*/  ISETP.GE.U32.AND P0, PT, R43, UR44, PT ;  /* 0x0000002c2b007c0c */ /* 0x000fe2000bf06070 */
[----:B------:R3:W-:Y:S01]  /*3b70*/  STG.E.U16 desc[UR6][R12.64+0x340], R6 ;  /* 0x000340060c007986 */ /* 0x0007e2000c101506 */
[----:B-1----:R-:W-:-:S02]  /*3b80*/  PRMT R0, R16, 0x7632, R0 ;  /* 0x0000763210007816 */ /* 0x002fc40000000000 */
[----:B------:R-:W-:Y:S01]  /*3b90*/  F2FP.BF16.F32.PACK_AB R20, R23, R20 ;  /* 0x000000141714723e */ /* 0x000fe200000010ff */
[----:B------:R-:W-:Y:S01]  /*3ba0*/  STG.E.U16 desc[UR8][R12.64+0x380], R16 ;  /* 0x000380100c007986 */ /* 0x000fe2000c101508 */
[----:B--2---:R-:W-:Y:S02]  /*3bb0*/  PRMT R2, R18, 0x7632, R2 ;  /* 0x0000763212027816 */ /* 0x004fe40000000002 */
[----:B------:R-:W-:Y:S01]  /*3bc0*/  F2FP.BF16.F32.PACK_AB R22, R25, R22 ;  /* 0x000000161916723e */ /* 0x000fe200000010ff */
[----:B------:R1:W-:Y:S01]  /*3bd0*/  STG.E.U16 desc[UR10][R12.64+0x3c0], R0 ;  /* 0x0003c0000c007986 */ /* 0x0003e2000c10150a */
[----:B------:R-:W-:Y:S02]  /*3be0*/  F2FP.BF16.F32.PACK_AB R24, R27, R24 ;  /* 0x000000181b18723e */ /* 0x000fe400000010ff */
[----:B------:R-:W-:Y:S01]  /*3bf0*/  R2UR UR4, R36 ;  /* 0x00000000240472ca */ /* 0x000fe200000e0000 */
[----:B------:R2:W-:Y:S01]  /*3c00*/  STG.E.U16 desc[UR14][R12.64+0x440], R2 ;  /* 0x000440020c007986 */ /* 0x0005e2000c10150e */
[----:B------:R-:W-:-:S02]  /*3c10*/  R2UR UR5, R37 ;  /* 0x00000000250572ca */ /* 0x000fc400000e0000 */
[----:B------:R-:W-:Y:S01]  /*3c20*/  ISETP.GE.AND.EX P0, PT, R42, UR45, PT, P0 ;  /* 0x0000002d2a007c0c */ /* 0x000fe2000bf06300 */
[----:B------:R-:W-:Y:S01]  /*3c30*/  STG.E.U16 desc[UR12][R12.64+0x400], R18 ;  /* 0x000400120c007986 */ /* 0x000fe2000c10150c */
[----:B------:R-:W-:Y:S02]  /*3c40*/  PRMT R3, R11, 0x7632, R3 ;  /* 0x000076320b037816 */ /* 0x000fe40000000003 */
[----:B---3--:R-:W-:Y:S01]  /*3c50*/  PRMT R6, R20, 0x7632, R6 ;  /* 0x0000763214067816 */ /* 0x008fe20000000006 */
[----:B------:R-:W-:Y:S01]  /*3c60*/  STG.E.U16 desc[UR8][R12.64+0x500], R22 ;  /* 0x000500160c007986 */ /* 0x000fe2000c101508 */
[----:B-1----:R-:W-:Y:S02]  /*3c70*/  PRMT R0, R22, 0x7632, R0 ;  /* 0x0000763216007816 */ /* 0x002fe40000000000 */
[----:B------:R-:W-:Y:S01]  /*3c80*/  F2FP.BF16.F32.PACK_AB R10, R10, R39 ;  /* 0x000000270a0a723e */ /* 0x000fe200000010ff */
[----:B------:R1:W-:Y:S01]  /*3c90*/  STG.E.U16 desc[UR6][R12.64+0x40], R3 ;  /* 0x000040030c007986 */ /* 0x0003e2000c101506 */
[----:B--2---:R-:W-:-:S02]  /*3ca0*/  PRMT R2, R24, 0x7632, R2 ;  /* 0x0000763218027816 */ /* 0x004fc40000000002 */
[----:B------:R-:W-:Y:S01]  /*3cb0*/  F2FP.BF16.F32.PACK_AB R26, R29, R26 ;  /* 0x0000001a1d1a723e */ /* 0x000fe200000010ff */
[----:B------:R2:W-:Y:S01]  /*3cc0*/  STG.E.U16 desc[UR6][R12.64+0x4c0], R6 ;  /* 0x0004c0060c007986 */ /* 0x0005e2000c101506 */
[----:B------:R-:W-:Y:S02]  /*3cd0*/  F2FP.BF16.F32.PACK_AB R28, R31, R28 ;  /* 0x0000001c1f1c723e */ /* 0x000fe400000010ff */
[----:B------:R-:W-:Y:S01]  /*3ce0*/  F2FP.BF16.F32.PACK_AB R7, R7, R30 ;  /* 0x0000001e0707723e */ /* 0x000fe200000010ff */
[----:B------:R3:W-:Y:S04]  /*3cf0*/  STG.E.U16 desc[UR10][R12.64+0x540], R0 ;  /* 0x000540000c007986 */ /* 0x0007e8000c10150a */
[----:B------:R4:W-:Y:S01]  /*3d00*/  STG.E.U16 desc[UR14][R12.64+0x5c0], R2 ;  /* 0x0005c0020c007986 */ /* 0x0009e2000c10150e */
[----:B-1----:R-:W-:-:S02]  /*3d10*/  PRMT R3, R10, 0x7632, R3 ;  /* 0x000076320a037816 */ /* 0x002fc40000000003 */
[----:B--2---:R-:W-:Y:S01]  /*3d20*/  PRMT R6, R26, 0x7632, R6 ;  /* 0x000076321a067816 */ /* 0x004fe20000000006 */
[----:B------:R1:W-:Y:S01]  /*3d30*/  STG.E.U16 desc[UR4][R12.64], R11 ;  /* 0x0000000b0c007986 */ /* 0x0003e2000c101504 */
[----:B---3--:R-:W-:-:S03]  /*3d40*/  PRMT R0, R28, 0x7632, R0 ;  /* 0x000076321c007816 */ /* 0x008fc60000000000 */
        /* <DEDUP_REMOVED lines=15> */
.L_x_1037:
[----:B------:R-:W-:Y:S01]  /*3e40*/  BSSY B0, `(.L_x_1099) ;  /* 0x0000007000007945 */ /* 0x000fe20003800000 */
[----:B------:R-:W-:Y:S02]  /*3e50*/  MOV R12, 0x10 ;  /* 0x00000010000c7802 */ /* 0x000fe40000000f00 */
[----:B------:R-:W-:Y:S02]  /*3e60*/  MOV R11, 0x1f ;  /* 0x0000001f000b7802 */ /* 0x000fe40000000f00 */
[----:B------:R-:W-:-:S07]  /*3e70*/  MOV R15, 0xffffffff ;  /* 0xffffffff000f7802 */ /* 0x000fce0000000f00 */
[----:B0-----:R-:W-:Y:S05]  /*3e80*/  WARPSYNC.COLLECTIVE R15, `(.L_x_1100) ;  /* 0x000000000f087348 */ /* 0x001fea0003c00000 */
[----:B------:R1:W2:Y:S02]  /*3e90*/  SHFL.BFLY P6, R14, R13, R12, R11 ;  /* 0x0c00000c0d0e7389 */ /* 0x0002a400000c000b */
[----:B012---:R-:W-:Y:S05]  /*3ea0*/  ENDCOLLECTIVE ;  /* 0x000000000000791b */ /* 0x007fea0003800000 */
.L_x_1100:
[----:B------:R-:W-:Y:S05]  /*3eb0*/  BSYNC B0 ;  /* 0x0000000000007941 */ /* 0x000fea0003800000 */
.L_x_1099:
[----:B------:R-:W-:Y:S01]  /*3ec0*/  HFMA2 R11, -RZ, RZ, 0, 1.847743988037109375e-06 ;  /* 0x0000001fff0b7431 */ /* 0x000fe200000001ff */
        /* <DEDUP_REMOVED lines=8> */
.L_x_1101:
[----:B------:R-:W-:Y:S01]  /*3f50*/  HFMA2 R12, -RZ, RZ, 0, 2.384185791015625e-07 ;  /* 0x00000004ff0c7431 */ /* 0x000fe200000001ff */
[----:B------:R-:W-:-:S04]  /*3f60*/  FMNMX R0, R13, R14, !PT ;  /* 0x0000000e0d007209 */ /* 0x000fc80007800000 */
[----:B------:R-:W-:-:S07]  /*3f70*/  MOV R13, R0 ;  /* 0x00000000000d7202 */ /* 0x000fce0000000f00 */
[----:B------:R-:W-:Y:S05]  /*3f80*/  WARPSYNC.COLLECTIVE R15, `(.L_x_1102) ;  /* 0x000000000f087348 */ /* 0x000fea0003c00000 */
[----:B------:R0:W1:Y:S02]  /*3f90*/  SHFL.BFLY P6, R14, R13, R12, R11 ;  /* 0x0c00000c0d0e7389 */ /* 0x00006400000c000b */
[----:B01----:R-:W-:Y:S05]  /*3fa0*/  ENDCOLLECTIVE ;  /* 0x000000000000791b */ /* 0x003fea0003800000 */
.L_x_1102:
[----:B------:R-:W-:Y:S01]  /*3fb0*/  HFMA2 R12, -RZ, RZ, 0, 1.1920928955078125e-07 ;  /* 0x00000002ff0c7431 */ /* 0x000fe200000001ff */
[----:B------:R-:W-:-:S04]  /*3fc0*/  FMNMX R2, R0, R14, !PT ;  /* 0x0000000e00027209 */ /* 0x000fc80007800000 */
[----:B------:R-:W-:-:S07]  /*3fd0*/  MOV R13, R2 ;  /* 0x00000002000d7202 */ /* 0x000fce0000000f00 */
[----:B------:R-:W-:Y:S05]  /*3fe0*/  WARPSYNC.COLLECTIVE R15, `(.L_x_1103) ;  /* 0x000000000f087348 */ /* 0x000fea0003c00000 */
[----:B------:R0:W1:Y:S02]  /*3ff0*/  SHFL.BFLY P6, R14, R13, R12, R11 ;  /* 0x0c00000c0d0e7389 */ /* 0x00006400000c000b */
[----:B01----:R-:W-:Y:S05]  /*4000*/  ENDCOLLECTIVE ;  /* 0x000000000000791b */ /* 0x003fea0003800000 */
.L_x_1103:
[----:B------:R-:W-:Y:S01]  /*4010*/  HFMA2 R12, -RZ, RZ, 0, 5.9604644775390625e-08 ;  /* 0x00000001ff0c7431 */ /* 0x000fe200000001ff */
[----:B------:R-:W-:-:S04]  /*4020*/  FMNMX R3, R2, R14, !PT ;  /* 0x0000000e02037209 */ /* 0x000fc80007800000 */
[----:B------:R-:W-:-:S07]  /*4030*/  MOV R13, R3 ;  /* 0x00000003000d7202 */ /* 0x000fce0000000f00 */
[----:B------:R-:W-:Y:S05]  /*4040*/  WARPSYNC.COLLECTIVE R15, `(.L_x_1104) ;  /* 0x000000000f087348 */ /* 0x000fea0003c00000 */
[----:B------:R0:W1:Y:S02]  /*4050*/  SHFL.BFLY P6, R14, R13, R12, R11 ;  /* 0x0c00000c0d0e7389 */ /* 0x00006400000c000b */
[----:B01----:R-:W-:Y:S05]  /*4060*/  ENDCOLLECTIVE ;  /* 0x000000000000791b */ /* 0x003fea0003800000 */
.L_x_1104:
        /* <DEDUP_REMOVED lines=35> */
[----:B------:R-:W-:-:S02]  /*42a0*/  FFMA.SAT R25, R27, R49, 0.5 ;  /* 0x3f0000001b197423 */ /* 0x000fc40000002031 */
[----:B------:R-:W-:Y:S01]  /*42b0*/  FFMA R10, R7, 1.4426950216293334961, -R10 ;  /* 0x3fb8aa3b070a7823 */ /* 0x000fe2000000080a */
[-C--:B------:R-:W-:Y:S01]  /*42c0*/  FFMA.RM R23, R23, R50.reuse, 12582913 ;  /* 0x4b40000117177423 */ /* 0x080fe20000004032 */
[----:B------:R-:W-:Y:S02]  /*42d0*/  FFMA.RM R25, R25, R50, 12582913 ;  /* 0x4b40000119197423 */ /* 0x000fe40000004032 */
[----:B------:R-:W-:Y:S01]  /*42e0*/  FFMA R10, R7, 1.925963033500011079e-08, R10 ;  /* 0x32a57060070a7823 */ /* 0x000fe2000000000a */
[----:B------:R-:W-:Y:S01]  /*42f0*/  SHF.L.U32 R7, R9, 0x17, RZ ;  /* 0x0000001709077819 */ /* 0x000fe200000006ff */
        /* <DEDUP_REMOVED lines=31> */
[----:B------:R-:W-:-:S04]  /*44f0*/  FFMA.SAT R9, R5, R49, 0.5 ;  /* 0x3f00000005097423 */ /* 0x000fc80000002031 */
[----:B------:R-:W-:Y:S01]  /*4500*/  FFMA.RM R9, R9, R50, 12582913 ;  /* 0x4b40000109097423 */ /* 0x000fe20000004032 */
[----:B-1----:R-:W-:Y:S01]  /*4510*/  FMUL R3, R3, R10 ;  /* 0x0000000a03037220 */ /* 0x002fe20000400000 */
        /* <DEDUP_REMOVED lines=17> */
[C---:B------:R-:W-:Y:S01]  /*4630*/  FADD R19, R9.reuse, -12583039 ;  /* 0xcb40007f09137421 */ /* 0x040fe20000000000 */
[----:B------:R-:W-:-:S03]  /*4640*/  SHF.L.U32 R9, R9, 0x17, RZ ;  /* 0x0000001709097819 */ /* 0x000fc600000006ff */
[----:B------:R-:W-:-:S04]  /*4650*/  FFMA R19, R8, 1.4426950216293334961, -R19 ;  /* 0x3fb8aa3b08137823 */ /* 0x000fc80000000813 */
[----:B------:R-:W-:-:S04]  /*4660*/  FFMA R19, R8, 1.925963033500011079e-08, R19 ;  /* 0x32a5706008137823 */ /* 0x000fc80000000013 */
        /* <DEDUP_REMOVED lines=29> */
[----:B------:R-:W-:Y:S02]  /*4840*/  FFMA.SAT R9, R33, R49, 0.5 ;  /* 0x3f00000021097423 */ /* 0x000fe40000002031 */
[----:B------:R-:W-:Y:S02]  /*4850*/  FADD R21, R19, -12583039 ;  /* 0xcb40007f13157421 */ /* 0x000fe40000000000 */
[----:B------:R-:W-:Y:S02]  /*4860*/  FFMA.RM R9, R9, R50, 12582913 ;  /* 0x4b40000109097423 */ /* 0x000fe40000004032 */
[C---:B------:R-:W-:Y:S02]  /*4870*/  FFMA R21, R30.reuse, 1.4426950216293334961, -R21 ;  /* 0x3fb8aa3b1e157823 */ /* 0x040fe40000000815 */
[C---:B------:R-:W-:Y:S01]  /*4880*/  FADD R8, R9.reuse, -12583039 ;  /* 0xcb40007f09087421 */ /* 0x040fe20000000000 */
[----:B------:R-:W-:Y:S01]  /*4890*/  SHF.L.U32 R9, R9, 0x17, RZ ;  /* 0x0000001709097819 */ /* 0x000fe200000006ff */
[----:B------:R-:W-:-:S02]  /*48a0*/  FFMA R21, R30, 1.925963033500011079e-08, R21 ;  /* 0x32a570601e157823 */ /* 0x000fc40000000015 */
[----:B------:R-:W-:-:S04]  /*48b0*/  FFMA R8, R33, 1.4426950216293334961, -R8 ;  /* 0x3fb8aa3b21087823 */ /* 0x000fc80000000808 */
[----:B------:R-:W-:Y:S01]  /*48c0*/  FFMA R33, R33, 1.925963033500011079e-08, R8 ;  /* 0x32a5706021217823 */ /* 0x000fe20000000008 */
[----:B------:R-:W-:Y:S08]  /*48d0*/  MUFU.EX2 R21, R21 ;  /* 0x0000001500157308 */ /* 0x000ff00000000800 */
[----:B------:R-:W0:Y:S02]  /*48e0*/  MUFU.EX2 R8, R33 ;  /* 0x0000002100087308 */ /* 0x000e240000000800 */
[----:B0-----:R-:W-:Y:S01]  /*48f0*/  FMUL R9, R9, R8 ;  /* 0x0000000809097220 */ /* 0x001fe20000400000 */
[----:B------:R-:W-:Y:S01]  /*4900*/  SHF.L.U32 R8, R19, 0x17, RZ ;  /* 0x0000001713087819 */ /* 0x000fe200000006ff */
[----:B------:R-:W-:-:S04]  /*4910*/  FFMA.SAT R19, R31, R49, 0.5 ;  /* 0x3f0000001f137423 */ /* 0x000fc80000002031 */
[----:B------:R-:W-:Y:S01]  /*4920*/  FFMA.RM R19, R19, R50, 12582913 ;  /* 0x4b40000113137423 */ /* 0x000fe20000004032 */
[----:B------:R-:W-:-:S03]  /*4930*/  FMUL R8, R8, R21 ;  /* 0x0000001508087220 */ /* 0x000fc60000400000 */
        /* <DEDUP_REMOVED lines=30> */
[----:B------:R-:W-:Y:S02]  /*4b20*/  FADD R24, R25, -12583039 ;  /* 0xcb40007f19187421 */ /* 0x000fe40000000000 */
[C---:B------:R-:W-:Y:S01]  /*4b30*/  FADD R26, R23.reuse, -12583039 ;  /* 0xcb40007f171a7421 */ /* 0x040fe20000000000 */
[----:B------:R-:W-:Y:S01]  /*4b40*/  SHF.L.U32 R23, R23, 0x17, RZ ;  /* 0x0000001717177819 */ /* 0x000fe200000006ff */
[----:B------:R-:W-:Y:S02]  /*4b50*/  FFMA R24, R27, 1.4426950216293334961, -R24 ;  /* 0x3fb8aa3b1b187823 */ /* 0x000fe40000000818 */
[----:B------:R-:W-:Y:S02]  /*4b60*/  FFMA R26, R11, 1.4426950216293334961, -R26 ;  /* 0x3fb8aa3b0b1a7823 */ /* 0x000fe4000000081a */
[----:B------:R-:W-:Y:S01]  /*4b70*/  FFMA R27, R27, 1.925963033500011079e-08, R24 ;  /* 0x32a570601b1b7823 */ /* 0x000fe20000000018 */
[----:B------:R-:W-:Y:S01]  /*4b80*/  SHF.L.U32 R24, R25, 0x17, RZ ;  /* 0x0000001719187819 */ /* 0x000fe200000006ff */
[----:B------:R-:W-:Y:S01]  /*4b90*/  FFMA.SAT R25, R12, R49, 0.5 ;  /* 0x3f0000000c197423 */ /* 0x000fe20000002031 */
[----:B------:R-:W-:-:S03]  /*4ba0*/  FFMA R11, R11, 1.925963033500011079e-08, R26 ;  /* 0x32a570600b0b7823 */ /* 0x000fc6000000001a */
[----:B------:R-:W0:Y:S01]  /*4bb0*/  MUFU.EX2 R27, R27 ;  /* 0x0000001b001b7308 */ /* 0x000e220000000800 */
[----:B------:R-:W-:-:S07]  /*4bc0*/  FFMA.RM R25, R25, R50, 12582913 ;  /* 0x4b40000119197423 */ /* 0x000fce0000004032 */
[----:B------:R1:W2:Y:S01]  /*4bd0*/  MUFU.EX2 R26, R11 ;  /* 0x0000000b001a7308 */ /* 0x0002a20000000800 */
[----:B0-----:R-:W-:Y:S01]  /*4be0*/  FMUL R24, R24, R27 ;  /* 0x0000001b18187220 */ /* 0x001fe20000400000 */
[----:B------:R-:W-:Y:S01]  /*4bf0*/  FADD R27, R25, -12583039 ;  /* 0xcb40007f191b7421 */ /* 0x000fe20000000000 */
[----:B-1----:R-:W-:Y:S01]  /*4c00*/  FFMA.SAT R11, R13, R49, 0.5 ;  /* 0x3f0000000d0b7423 */ /* 0x002fe20000002031 */
[----:B------:R-:W-:Y:S02]  /*4c10*/  SHF.L.U32 R25, R25, 0x17, RZ ;  /* 0x0000001719197819 */ /* 0x000fe400000006ff */
[C---:B------:R-:W-:Y:S01]  /*4c20*/  FFMA R27, R12.reuse, 1.4426950216293334961, -R27 ;  /* 0x3fb8aa3b0c1b7823 */ /* 0x040fe2000000081b */
[----:B------:R-:W-:Y:S01]  /*4c30*/  FFMA.RM R11, R11, R50, 12582913 ;  /* 0x4b4000010b0b7423 */ /* 0x000fe20000004032 */
[----:B--2---:R-:W-:Y:S02]  /*4c40*/  FMUL R23, R23, R26 ;  /* 0x0000001a17177220 */ /* 0x004fe40000400000 */
[----:B------:R-:W-:Y:S01]  /*4c50*/  FFMA R27, R12, 1.925963033500011079e-08, R27 ;  /* 0x32a570600c1b7823 */ /* 0x000fe2000000001b */
[C---:B------:R-:W-:Y:S01]  /*4c60*/  FADD R12, R11.reuse, -12583039 ;  /* 0xcb40007f0b0c7421 */ /* 0x040fe20000000000 */
[----:B------:R-:W-:-:S02]  /*4c70*/  SHF.L.U32 R11, R11, 0x17, RZ ;  /* 0x000000170b0b7819 */ /* 0x000fc400000006ff */
[----:B------:R-:W0:Y:S01]  /*4c80*/  MUFU.EX2 R26, R27 ;  /* 0x0000001b001a7308 */ /* 0x000e220000000800 */
[----:B------:R-:W-:-:S04]  /*4c90*/  FFMA R12, R13, 1.4426950216293334961, -R12 ;  /* 0x3fb8aa3b0d0c7823 */ /* 0x000fc8000000080c */
[----:B------:R-:W-:-:S06]  /*4ca0*/  FFMA R12, R13, 1.925963033500011079e-08, R12 ;  /* 0x32a570600d0c7823 */ /* 0x000fcc000000000c */
        /* <DEDUP_REMOVED lines=8> */
[----:B------:R-:W-:-:S04]  /*4d30*/  FFMA R15, R15, 1.925963033500011079e-08, R28 ;  /* 0x32a570600f0f7823 */ /* 0x000fc8000000001c */
[----:B------:R0:W1:Y:S02]  /*4d40*/  MUFU.EX2 R28, R15 ;  /* 0x0000000f001c7308 */ /* 0x0000640000000800 */
[----:B0-----:R-:W-:Y:S01]  /*4d50*/  MOV R15, 0xffffffff ;  /* 0xffffffff000f7802 */ /* 0x001fe20000000f00 */
[----:B-1----:R-:W-:Y:S01]  /*4d60*/  FMUL R27, R11, R28 ;  /* 0x0000001c0b1b7220 */ /* 0x002fe20000400000 */
        /* <DEDUP_REMOVED lines=92> */
[----:B------:R-:W-:-:S04]  /*5330*/  FADD R12, R12, R33 ;  /* 0x000000210c0c7221 */ /* 0x000fc80000000000 */
[----:B------:R-:W-:Y:S01]  /*5340*/  FADD R13, R12, R35 ;  /* 0x000000230c0d7221 */ /* 0x000fe20000000000 */
[----:B------:R-:W-:-:S03]  /*5350*/  MOV R12, 0x10 ;  /* 0x00000010000c7802 */ /* 0x000fc60000000f00 */
[----:B------:R-:W-:-:S07]  /*5360*/  FADD R13, R13, R34 ;  /* 0x000000220d0d7221 */ /* 0x000fce0000000000 */
[----:B------:R-:W-:Y:S05]  /*5370*/  WARPSYNC.COLLECTIVE R15, `(.L_x_1105) ;  /* 0x000000000f087348 */ /* 0x000fea0003c00000 */
[----:B------:R0:W1:Y:S02]  /*5380*/  SHFL.BFLY P6, R14, R13, R12, R11 ;  /* 0x0c00000c0d0e7389 */ /* 0x00006400000c000b */
[----:B01----:R-:W-:Y:S05]  /*5390*/  ENDCOLLECTIVE ;  /* 0x000000000000791b */ /* 0x003fea0003800000 */
.L_x_1105:
[----:B------:R-:W-:Y:S02]  /*53a0*/  HFMA2 R12, -RZ, RZ, 0, 4.76837158203125e-07 ;  /* 0x00000008ff0c7431 */ /* 0x000fe400000001ff */
[----:B------:R-:W-:-:S05]  /*53b0*/  FADD R38, R13, R14 ;  /* 0x0000000e0d267221 */ /* 0x000fca0000000000 */
[----:B------:R-:W-:-:S07]  /*53c0*/  MOV R13, R38 ;  /* 0x00000026000d7202 */ /* 0x000fce0000000f00 */
[----:B------:R-:W-:Y:S05]  /*53d0*/  WARPSYNC.COLLECTIVE R15, `(.L_x_1106) ;  /* 0x000000000f087348 */ /* 0x000fea0003c00000 */
[----:B------:R0:W1:Y:S02]  /*53e0*/  SHFL.BFLY P6, R14, R13, R12, R11 ;  /* 0x0c00000c0d0e7389 */ /* 0x00006400000c000b */
[----:B01----:R-:W-:Y:S05]  /*53f0*/  ENDCOLLECTIVE ;  /* 0x000000000000791b */ /* 0x003fea0003800000 */
.L_x_1106:
[----:B------:R-:W-:Y:S02]  /*5400*/  HFMA2 R12, -RZ, RZ, 0, 2.384185791015625e-07 ;  /* 0x00000004ff0c7431 */ /* 0x000fe400000001ff */
[----:B------:R-:W-:-:S05]  /*5410*/  FADD R39, R38, R14 ;  /* 0x0000000e26277221 */ /* 0x000fca0000000000 */
[----:B------:R-:W-:-:S07]  /*5420*/  MOV R13, R39 ;  /* 0x00000027000d7202 */ /* 0x000fce0000000f00 */
[----:B------:R-:W-:Y:S05]  /*5430*/  WARPSYNC.COLLECTIVE R15, `(.L_x_1107) ;  /* 0x000000000f087348 */ /* 0x000fea0003c00000 */
[----:B------:R0:W1:Y:S02]  /*5440*/  SHFL.BFLY P6, R14, R13, R12, R11 ;  /* 0x0c00000c0d0e7389 */ /* 0x00006400000c000b */
[----:B01----:R-:W-:Y:S05]  /*5450*/  ENDCOLLECTIVE ;  /* 0x000000000000791b */ /* 0x003fea0003800000 */
.L_x_1107:
[----:B------:R-:W-:Y:S02]  /*5460*/  HFMA2 R12, -RZ, RZ, 0, 1.1920928955078125e-07 ;  /* 0x00000002ff0c7431 */ /* 0x000fe400000001ff */
[----:B------:R-:W-:-:S05]  /*5470*/  FADD R40, R39, R14 ;  /* 0x0000000e27287221 */ /* 0x000fca0000000000 */
[----:B------:R-:W-:-:S07]  /*5480*/  MOV R13, R40 ;  /* 0x00000028000d7202 */ /* 0x000fce0000000f00 */
[----:B------:R-:W-:Y:S05]  /*5490*/  WARPSYNC.COLLECTIVE R15, `(.L_x_1108) ;  /* 0x000000000f087348 */ /* 0x000fea0003c00000 */
[----:B------:R0:W1:Y:S02]  /*54a0*/  SHFL.BFLY P6, R14, R13, R12, R11 ;  /* 0x0c00000c0d0e7389 */ /* 0x00006400000c000b */
[----:B01----:R-:W-:Y:S05]  /*54b0*/  ENDCOLLECTIVE ;  /* 0x000000000000791b */ /* 0x003fea0003800000 */
.L_x_1108:
[----:B------:R-:W-:Y:S02]  /*54c0*/  HFMA2 R12, -RZ, RZ, 0, 5.9604644775390625e-08 ;  /* 0x00000001ff0c7431 */ /* 0x000fe400000001ff */
[----:B------:R-:W-:-:S05]  /*54d0*/  FADD R41, R40, R14 ;  /* 0x0000000e28297221 */ /* 0x000fca0000000000 */
[----:B------:R-:W-:-:S07]  /*54e0*/  MOV R13, R41 ;  /* 0x00000029000d7202 */ /* 0x000fce0000000f00 */
[----:B------:R-:W-:Y:S05]  /*54f0*/  WARPSYNC.COLLECTIVE R15, `(.L_x_1109) ;  /* 0x000000000f087348 */ /* 0x000fea0003c00000 */
[----:B------:R0:W1:Y:S02]  /*5500*/  SHFL.BFLY P6, R14, R13, R12, R11 ;  /* 0x0c00000c0d0e7389 */ /* 0x00006400000c000b */
[----:B01----:R-:W-:Y:S05]  /*5510*/  ENDCOLLECTIVE ;  /* 0x000000000000791b */ /* 0x003fea0003800000 */
.L_x_1109:
[----:B------:R-:W-:Y:S05]  /*5520*/  BRA `(.L_x_1110) ;  /* 0xffffffc400e87947 */ /* 0x000fea000383ffff */
        .weak           $__internal_15_$__cuda_sm3x_div_rn_noftz_f32_slowpath
        .type           $__internal_15_$__cuda_sm3x_div_rn_noftz_f32_slowpath,@function
        .size           $__internal_15_$__cuda_sm3x_div_rn_noftz_f32_slowpath,(.L_x_25467 - $__internal_15_$__cuda_sm3x_div_rn_noftz_f32_slowpath)
$__internal_15_$__cuda_sm3x_div_rn_noftz_f32_slowpath:
        /* <DEDUP_REMOVED lines=34> */
.L_x_1112:
[----:B------:R-:W-:Y:S01]  /*5750*/  LEA R47, R40, 0xc0800000, 0x17 ;  /* 0xc0800000282f7811 */ /* 0x000fe200078eb8ff */
[----:B------:R-:W-:Y:S01]  /*5760*/  BSSY.RECONVERGENT B1, `(.L_x_1117) ;  /* 0x0000036000017945 */ /* 0x000fe20003800200 */
[----:B------:R-:W-:Y:S02]  /*5770*/  IADD3 R46, PT, PT, R46, -0x7f, RZ ;  /* 0xffffff812e2e7810 */ /* 0x000fe40007ffe0ff */
[----:B------:R-:W-:-:S03]  /*5780*/  IADD3 R47, PT, PT, -R47, R12, RZ ;  /* 0x0000000c2f2f7210 */ /* 0x000fc60007ffe1ff */
[C---:B------:R-:W-:Y:S01]  /*5790*/  IMAD R7, R46.reuse, -0x800000, R7 ;  /* 0xff8000002e077824 */ /* 0x040fe200078e0207 */
[----:B------:R-:W0:Y:S01]  /*57a0*/  MUFU.RCP R49, R47 ;  /* 0x0000002f00317308 */ /* 0x000e220000001000 */
[----:B------:R-:W-:Y:S01]  /*57b0*/  FADD.FTZ R12, -R47, -RZ ;  /* 0x800000ff2f0c7221 */ /* 0x000fe20000010100 */
        /* <DEDUP_REMOVED lines=25> */
[C---:B------:R-:W-:Y:S02]  /*5950*/  IADD3 R40, PT, PT, R12.reuse, 0x20, RZ ;  /* 0x000000200c287810 */ /* 0x040fe40007ffe0ff */
[C---:B------:R-:W-:Y:S02]  /*5960*/  ISETP.NE.AND P2, PT, R12.reuse, RZ, PT ;  /* 0x000000ff0c00720c */ /* 0x040fe40003f45270 */
[----:B------:R-:W-:Y:S02]  /*5970*/  LOP3.LUT R13, R13, 0x7fffff, RZ, 0xc0, !PT ;  /* 0x007fffff0d0d7812 */ /* 0x000fe400078ec0ff */
[----:B------:R-:W-:Y:S02]  /*5980*/  ISETP.NE.AND P1, PT, R12, RZ, PT ;  /* 0x000000ff0c00720c */ /* 0x000fe40003f25270 */
[----:B------:R-:W-:-:S02]  /*5990*/  LOP3.LUT R13, R13, 0x800000, RZ, 0xfc, !PT ;  /* 0x008000000d0d7812 */ /* 0x000fc400078efcff */
[----:B------:R-:W-:Y:S02]  /*59a0*/  IADD3 R12, PT, PT, -R12, RZ, RZ ;  /* 0x000000ff0c0c7210 */ /* 0x000fe40007ffe1ff */
[----:B------:R-:W-:Y:S02]  /*59b0*/  SHF.L.U32 R40, R13, R40, RZ ;  /* 0x000000280d287219 */ /* 0x000fe400000006ff */
[----:B------:R-:W-:Y:S02]  /*59c0*/  FSETP.NEU.FTZ.AND P0, PT, R46, R47, PT ;  /* 0x0000002f2e00720b */ /* 0x000fe40003f1d000 */
[----:B------:R-:W-:Y:S02]  /*59d0*/  ISETP.NE.AND P1, PT, R40, RZ, P1 ;  /* 0x000000ff2800720c */ /* 0x000fe40000f25270 */
[----:B------:R-:W-:Y:S02]  /*59e0*/  SEL R12, R12, RZ, P2 ;  /* 0x000000ff0c0c7207 */ /* 0x000fe40001000000 */
[----:B------:R-:W-:-:S02]  /*59f0*/  PLOP3.LUT P0, PT, P0, P1, PT, 0xf8, 0x8f ;  /* 0x00000000008f781c */ /* 0x000fc40000703f70 */
[----:B------:R-:W-:Y:S02]  /*5a00*/  SHF.R.U32.HI R12, RZ, R12, R13 ;  /* 0x0000000cff0c7219 */ /* 0x000fe4000001160d */
[----:B------:R-:W-:Y:S02]  /*5a10*/  SEL R13, RZ, 0x1, !P0 ;  /* 0x00000001ff0d7807 */ /* 0x000fe40004000000 */
[----:B------:R-:W-:-:S04]  /*5a20*/  SHF.R.U32.HI R40, RZ, 0x1, R12 ;  /* 0x00000001ff287819 */ /* 0x000fc8000001160c */
[----:B------:R-:W-:-:S04]  /*5a30*/  LOP3.LUT R13, R13, 0x1, R40, 0xf8, !PT ;  /* 0x000000010d0d7812 */ /* 0x000fc800078ef828 */
[----:B------:R-:W-:-:S04]  /*5a40*/  LOP3.LUT R13, R13, R12, RZ, 0xc0, !PT ;  /* 0x0000000c0d0d7212 */ /* 0x000fc800078ec0ff */
[----:B------:R-:W-:-:S04]  /*5a50*/  IADD3 R40, PT, PT, R40, R13, RZ ;  /* 0x0000000d28287210 */ /* 0x000fc80007ffe0ff */
[----:B------:R-:W-:Y:S01]  /*5a60*/  LOP3.LUT R7, R40, R7, RZ, 0xfc, !PT ;  /* 0x0000000728077212 */ /* 0x000fe200078efcff */
[----:B------:R-:W-:Y:S06]  /*5a70*/  BRA `(.L_x_1120) ;  /* 0x0000000000107947 */ /* 0x000fec0003800000 */
.L_x_1119:
[----:B------:R-:W-:-:S04]  /*5a80*/  LOP3.LUT R7, R7, 0x80000000, RZ, 0xc0, !PT ;  /* 0x8000000007077812 */ /* 0x000fc800078ec0ff */
[----:B------:R-:W-:Y:S01]  /*5a90*/  LOP3.LUT R7, R7, 0x7f800000, RZ, 0xfc, !PT ;  /* 0x7f80000007077812 */ /* 0x000fe200078efcff */
[----:B------:R-:W-:Y:S06]  /*5aa0*/  BRA `(.L_x_1120) ;  /* 0x0000000000047947 */ /* 0x000fec0003800000 */
.L_x_1118:
[----:B------:R-:W-:-:S07]  /*5ab0*/  LEA R7, R46, R7, 0x17 ;  /* 0x000000072e077211 */ /* 0x000fce00078eb8ff */
.L_x_1120:
[----:B------:R-:W-:Y:S05]  /*5ac0*/  BSYNC.RECONVERGENT B1 ;  /* 0x0000000000017941 */ /* 0x000fea0003800200 */
.L_x_1117:
[----:B------:R-:W-:Y:S05]  /*5ad0*/  BRA `(.L_x_1121) ;  /* 0x0000000000207947 */ /* 0x000fea0003800000 */
.L_x_1116:
[----:B------:R-:W-:-:S04]  /*5ae0*/  LOP3.LUT R7, R12, 0x80000000, R7, 0x48, !PT ;  /* 0x800000000c077812 */ /* 0x000fc800078e4807 */
[----:B------:R-:W-:Y:S01]  /*5af0*/  LOP3.LUT R7, R7, 0x7f800000, RZ, 0xfc, !PT ;  /* 0x7f80000007077812 */ /* 0x000fe200078efcff */
[----:B------:R-:W-:Y:S06]  /*5b00*/  BRA `(.L_x_1121) ;  /* 0x0000000000147947 */ /* 0x000fec0003800000 */
.L_x_1115:
[----:B------:R-:W-:Y:S01]  /*5b10*/  LOP3.LUT R7, R12, 0x80000000, R7, 0x48, !PT ;  /* 0x800000000c077812 */ /* 0x000fe200078e4807 */
[----:B------:R-:W-:Y:S06]  /*5b20*/  BRA `(.L_x_1121) ;  /* 0x00000000000c7947 */ /* 0x000fec0003800000 */
.L_x_1114:
[----:B------:R-:W0:Y:S01]  /*5b30*/  MUFU.RSQ R7, -QNAN ;  /* 0xffc0000000077908 */ /* 0x000e220000001400 */
[----:B------:R-:W-:Y:S05]  /*5b40*/  BRA `(.L_x_1121) ;  /* 0x0000000000047947 */ /* 0x000fea0003800000 */
.L_x_1113:
[----:B------:R-:W-:-:S07]  /*5b50*/  FADD.FTZ R7, R7, R12 ;  /* 0x0000000c07077221 */ /* 0x000fce0000010000 */
.L_x_1121:
[----:B------:R-:W-:Y:S05]  /*5b60*/  BSYNC.RECONVERGENT B0 ;  /* 0x0000000000007941 */ /* 0x000fea0003800200 */
.L_x_1111:
[----:B------:R-:W-:Y:S01]  /*5b70*/  HFMA2 R13, -RZ, RZ, 0, 0 ;  /* 0x00000000ff0d7431 */ /* 0x000fe200000001ff */
[----:B------:R-:W-:-:S04]  /*5b80*/  MOV R12, R38 ;  /* 0x00000026000c7202 */ /* 0x000fc80000000f00 */
[----:B0-----:R-:W-:Y:S05]  /*5b90*/  RET.REL.NODEC R12 `(_Z15SoftmaxWarpImplI10DirectLoadI13__nv_bfloat16fE11DirectStoreIfS1_EfLi1ELi30ELi32ELi1ELb0EL9Algorithm0EEvT_T0_ll) ;  /* 0xffffffa40c187950 */ /* 0x001fea0003c3ffff */
.L_x_1122:
        /* <DEDUP_REMOVED lines=14> */
.L_x_25467:


//--------------------- .text._Z15SoftmaxWarpImplI10DirectLoadI13__nv_bfloat16fE11DirectStoreIfS1_EfLi1ELi29ELi32ELi1ELb1EL9Algorithm0EEvT_T0_ll --------------------------
	.section	.text._Z15SoftmaxWarpImplI10DirectLoadI13__nv_bfloat16fE11DirectStoreIfS1_EfLi1ELi29ELi32ELi1ELb1EL9Algorithm0EEvT_T0_ll,"ax",@progbits
	.align	128
        .global         _Z15SoftmaxWarpImplI10DirectLoadI13__nv_bfloat16fE11DirectStoreIfS1_EfLi1ELi29ELi32ELi1ELb1EL9Algorithm0EEvT_T0_ll
        .type           _Z15SoftmaxWarpImplI10DirectLoadI13__nv_bfloat16fE11DirectStoreIfS1_EfLi1ELi29ELi32ELi1ELb1EL9Algorithm0EEvT_T0_ll,@function
        .size           _Z15SoftmaxWarpImplI10DirectLoadI13__nv_bfloat16fE11DirectStoreIfS1_EfLi1ELi29ELi32ELi1ELb1EL9Algorithm0EEvT_T0_ll,(.L_x_25468 - _Z15SoftmaxWarpImplI10DirectLoadI13__nv_bfloat16fE11DirectStoreIfS1_EfLi1ELi29ELi32ELi1ELb1EL9Algorithm0EEvT_T0_ll)
        .other          _Z15SoftmaxWarpImplI10DirectLoadI13__nv_bfloat16fE11DirectStoreIfS1_EfLi1ELi29ELi32ELi1ELb1EL9Algorithm0EEvT_T0_ll,@"STO_CUDA_ENTRY STV_DEFAULT"
_Z15SoftmaxWarpImplI10DirectLoadI13__nv_bfloat16fE11DirectStoreIfS1_EfLi1ELi29ELi32ELi1ELb1EL9Algorithm0EEvT_T0_ll:
.text._Z15SoftmaxWarpImplI10DirectLoadI13__nv_bfloat16fE11DirectStoreIfS1_EfLi1ELi29ELi32ELi1ELb1EL9Algorithm0EEvT_T0_ll:
        /* <DEDUP_REMOVED lines=25> */
.L_x_1123:
        /* <DEDUP_REMOVED lines=12> */
[C---:B0-----:R-:W-:Y:S01]  /*0250*/  IADD3 R44, PT, PT, R42.reuse, 0x40, RZ ;  /* 0x000000402a2c7810 */ /* 0x041fe20007ffe0ff */
[C---:B------:R-:W-:Y:S01]  /*0260*/  VIADD R11, R42.reuse, 0x120 ;  /* 0x000001202a0b7836 */ /* 0x040fe20000000000 */
        /* <DEDUP_REMOVED lines=24> */
.L_x_1184:
[----:B------:R-:W-:Y:S01]  /*03f0*/  ISETP.GE.U32.AND P0, PT, R42, UR44, PT ;  /* 0x0000002c2a007c0c */ /* 0x000fe2000bf06070 */
[----:B------:R-:W-:Y:S01]  /*0400*/  HFMA2 R3, -RZ, RZ, 0, 0 ;  /* 0x00000000ff037431 */ /* 0x000fe200000001ff */
[----:B------:R-:W-:Y:S01]  /*0410*/  ISETP.GE.U32.AND P5, PT, R2, UR44, PT ;  /* 0x0000002c02007c0c */ /* 0x000fe2000bfa6070 */
[----:B------:R-:W-:Y:S01]  /*0420*/  IMAD R6, R43, UR42, RZ ;  /* 0x0000002a2b067c24 */ /* 0x000fe2000f8e02ff */
[----:B------:R-:W-:Y:S02]  /*0430*/  ISETP.GE.AND.EX P0, PT, RZ, UR45, PT, P0 ;  /* 0x0000002dff007c0c */ /* 0x000fe4000bf06300 */
[----:B------:R-:W-:Y:S02]  /*0440*/  ISETP.GE.AND.EX P5, PT, RZ, UR45, PT, P5 ;  /* 0x0000002dff007c0c */ /* 0x000fe4000bfa6350 */
[----:B------:R-:W-:Y:S02]  /*0450*/  MOV R2, R42 ;  /* 0x0000002a00027202 */ /* 0x000fe40000000f00 */
[----:B------:R-:W-:-:S02]  /*0460*/  ISETP.GE.U32.AND P2, PT, R44, UR44, PT ;  /* 0x0000002c2c007c0c */ /* 0x000fc4000bf46070 */
[----:B------:R-:W-:Y:S01]  /*0470*/  ISETP.GE.U32.AND P3, PT, R45, UR44, PT ;  /* 0x0000002c2d007c0c */ /* 0x000fe2000bf66070 */
[C---:B----4-:R-:W-:Y:S01]  /*0480*/  IMAD.WIDE.U32 R4, R41.reuse, UR42, R2 ;  /* 0x0000002a29047c25 */ /* 0x050fe2000f8e0002 */
[----:B------:R-:W-:Y:S02]  /*0490*/  ISETP.GE.AND.EX P2, PT, RZ, UR45, PT, P2 ;  /* 0x0000002dff007c0c */ /* 0x000fe4000bf46320 */
[----:B------:R-:W-:Y:S01]  /*04a0*/  ISETP.GE.AND.EX P3, PT, RZ, UR45, PT, P3 ;  /* 0x0000002dff007c0c */ /* 0x000fe2000bf66330 */
[----:B------:R-:W-:Y:S01]  /*04b0*/  IMAD R3, R41, UR43, R6 ;  /* 0x0000002b29037c24 */ /* 0x000fe2000f8e0206 */
[----:B------:R-:W-:Y:S02]  /*04c0*/  @!P0 R2UR UR4, R36 ;  /* 0x00000000240482ca */ /* 0x000fe400000e0000 */
[----:B------:R-:W-:Y:S02]  /*04d0*/  @!P0 R2UR UR5, R37 ;  /* 0x00000000250582ca */ /* 0x000fe400000e0000 */
[----:B------:R-:W-:-:S02]  /*04e0*/  ISETP.GE.U32.AND P4, PT, R46, UR44, PT ;  /* 0x0000002c2e007c0c */ /* 0x000fc4000bf86070 */
[----:B------:R-:W-:Y:S02]  /*04f0*/  @!P5 R2UR UR6, R36 ;  /* 0x000000002406d2ca */ /* 0x000fe400000e0000 */
[----:B------:R-:W-:Y:S02]  /*0500*/  @!P5 R2UR UR7, R37 ;  /* 0x000000002507d2ca */ /* 0x000fe400000e0000 */
[----:B------:R-:W-:Y:S02]  /*0510*/  IADD3 R3, PT, PT, R5, R3, RZ ;  /* 0x0000000305037210 */ /* 0x000fe40007ffe0ff */
[C---:B------:R-:W-:Y:S02]  /*0520*/  LEA R2, P1, R4.reuse, UR40, 0x1 ;  /* 0x0000002804027c11 */ /* 0x040fe4000f8208ff */
[----:B------:R-:W-:Y:S02]  /*0530*/  ISETP.GE.AND.EX P4, PT, RZ, UR45, PT, P4 ;  /* 0x0000002dff007c0c */ /* 0x000fe4000bf86340 */
[----:B------:R-:W-:-:S02]  /*0540*/  LEA.HI.X R3, R4, UR41, R3, 0x1, P1 ;  /* 0x0000002904037c11 */ /* 0x000fc400088f0c03 */
[C---:B------:R-:W-:Y:S02]  /*0550*/  @!P2 R2UR UR8, R36.reuse ;  /* 0x000000002408a2ca */ /* 0x040fe400000e0000 */
[C---:B------:R-:W-:Y:S01]  /*0560*/  @!P2 R2UR UR9, R37.reuse ;  /* 0x000000002509a2ca */ /* 0x040fe200000e0000 */
[----:B------:R-:W2:Y:S01]  /*0570*/  @!P0 LDG.E.U16 R12, desc[UR4][R2.64] ;  /* 0x00000004020c8981 */ /* 0x000ea2000c1e1500 */
[C---:B------:R-:W-:Y:S02]  /*0580*/  @!P3 R2UR UR10, R36.reuse ;  /* 0x00000000240ab2ca */ /* 0x040fe400000e0000 */
[C---:B------:R-:W-:Y:S01]  /*0590*/  @!P3 R2UR UR11, R37.reuse ;  /* 0x00000000250bb2ca */ /* 0x040fe200000e0000 */
[----:B------:R-:W3:Y:S02]  /*05a0*/  @!P5 LDG.E.U16 R4, desc[UR6][R2.64+0x40] ;  /* 0x000040060204d981 */ /* 0x000ee4000c1e1500 */
[----:B------:R-:W-:Y:S02]  /*05b0*/  @!P4 R2UR UR4, R36 ;  /* 0x000000002404c2ca */ /* 0x000fe400000e0000 */
[----:B------:R-:W-:-:S04]  /*05c0*/  @!P4 R2UR UR5, R37 ;  /* 0x000000002505c2ca */ /* 0x000fc800000e0000 */
[----:B------:R-:W4:Y:S04]  /*05d0*/  @!P2 LDG.E.U16 R6, desc[UR8][R2.64+0x80] ;  /* 0x000080080206a981 */ /* 0x000f28000c1e1500 */
[----:B------:R-:W5:Y:S05]  /*05e0*/  @!P3 LDG.E.U16 R8, desc[UR10][R2.64+0xc0] ;  /* 0x0000c00a0208b981 */ /* 0x000f6a000c1e1500 */
[----:B------:R-:W5:Y:S01]  /*05f0*/  @!P4 LDG.E.U16 R9, desc[UR4][R2.64+0x100] ;  /* 0x000100040209c981 */ /* 0x000f62000c1e1500 */
[----:B------:R-:W-:-:S02]  /*0600*/  MOV R65, 0xff800000 ;  /* 0xff80000000417802 */ /* 0x000fc40000000f00 */
[----:B------:R-:W-:Y:S02]  /*0610*/  ISETP.GE.U32.AND P6, PT, R47, UR44, PT ;  /* 0x0000002c2f007c0c */ /* 0x000fe4000bfc6070 */
[----:B------:R-:W-:Y:S02]  /*0620*/  MOV R39, 0xff800000 ;  /* 0xff80000000277802 */ /* 0x000fe40000000f00 */
[----:B------:R-:W-:Y:S02]  /*0630*/  MOV R13, 0xff800000 ;  /* 0xff800000000d7802 */ /* 0x000fe40000000f00 */
[----:B------:R-:W-:Y:S02]  /*0640*/  ISETP.GE.U32.AND P1, PT, R48, UR44, PT ;  /* 0x0000002c30007c0c */ /* 0x000fe4000bf26070 */
[----:B------:R-:W-:Y:S02]  /*0650*/  ISETP.GE.AND.EX P6, PT, RZ, UR45, PT, P6 ;  /* 0x0000002dff007c0c */ /* 0x000fe4000bfc6360 */
[----:B------:R-:W-:-:S02]  /*0660*/  ISETP.GE.AND.EX P1, PT, RZ, UR45, PT, P1 ;  /* 0x0000002dff007c0c */ /* 0x000fc4000bf26310 */
[----:B------:R-:W-:Y:S02]  /*0670*/  MOV R5, 0xff800000 ;  /* 0xff80000000057802 */ /* 0x000fe40000000f00 */
[----:B------:R-:W-:-:S07]  /*0680*/  MOV R34, 0xff800000 ;  /* 0xff80000000227802 */ /* 0x000fce0000000f00 */
[C---:B------:R-:W-:Y:S02]  /*0690*/  @!P6 R2UR UR4, R36.reuse ;  /* 0x000000002404e2ca */ /* 0x040fe400000e0000 */
[C---:B------:R-:W-:Y:S02]  /*06a0*/  @!P6 R2UR UR5, R37.reuse ;  /* 0x000000002505e2ca */ /* 0x040fe400000e0000 */
[----:B------:R-:W-:Y:S02]  /*06b0*/  @!P1 R2UR UR6, R36 ;  /* 0x00000000240692ca */ /* 0x000fe400000e0000 */
[----:B------:R-:W-:Y:S02]  /*06c0*/  @!P1 R2UR UR7, R37 ;  /* 0x00000000250792ca */ /* 0x000fe400000e0000 */
[----:B--2---:R-:W-:Y:S02]  /*06d0*/  @!P0 SHF.L.U32 R65, R12, 0x10, RZ ;  /* 0x000000100c418819 */ /* 0x004fe400000006ff */
[----:B---3--:R-:W-:-:S02]  /*06e0*/  @!P5 SHF.L.U32 R39, R4, 0x10, RZ ;  /* 0x000000100427d819 */ /* 0x008fc400000006ff */
[----:B------:R-:W-:-:S07]  /*06f0*/  @!P0 FMNMX R13, R65, -INF , !PT ;  /* 0xff800000410d8809 */ /* 0x000fce0007800000 */
[----:B------:R-:W2:Y:S01]  /*0700*/  @!P1 LDG.E.U16 R4, desc[UR6][R2.64+0x180] ;  /* 0x0001800602049981 */ /* 0x000ea2000c1e1500 */
[----:B------:R-:W-:Y:S02]  /*0710*/  @!P5 FMNMX R13, R13, R39, !PT ;  /* 0x000000270d0dd209 */ /* 0x000fe40007800000 */
[----:B------:R-:W-:Y:S02]  /*0720*/  ISETP.GE.U32.AND P5, PT, R49, UR44, PT ;  /* 0x0000002c31007c0c */ /* 0x000fe4000bfa6070 */
[----:B----4-:R-:W-:Y:S02]  /*0730*/  @!P2 SHF.L.U32 R5, R6, 0x10, RZ ;  /* 0x000000100605a819 */ /* 0x010fe400000006ff */
[----:B------:R-:W-:Y:S02]  /*0740*/  ISETP.GE.AND.EX P5, PT, RZ, UR45, PT, P5 ;  /* 0x0000002dff007c0c */ /* 0x000fe4000bfa6350 */
[----:B------:R-:W-:Y:S02]  /*0750*/  MOV R6, 0xff800000 ;  /* 0xff80000000067802 */ /* 0x000fe40000000f00 */
[----:B-----5:R-:W-:-:S02]  /*0760*/  @!P3 SHF.L.U32 R6, R8, 0x10, RZ ;  /* 0x000000100806b819 */ /* 0x020fc400000006ff */
[----:B------:R-:W-:Y:S01]  /*0770*/  @!P2 FMNMX R13, R13, R5, !PT ;  /* 0x000000050d0da209 */ /* 0x000fe20007800000 */
[----:B------:R-:W3:Y:S01]  /*0780*/  @!P6 LDG.E.U16 R8, desc[UR4][R2.64+0x140] ;  /* 0x000140040208e981 */ /* 0x000ee2000c1e1500 */
[----:B------:R-:W-:Y:S02]  /*0790*/  ISETP.GE.U32.AND P2, PT, R7, UR44, PT ;  /* 0x0000002c07007c0c */ /* 0x000fe4000bf46070 */
[----:B------:R-:W-:Y:S02]  /*07a0*/  @!P3 FMNMX R13, R13, R6, !PT ;  /* 0x000000060d0db209 */ /* 0x000fe40007800000 */
[----:B------:R-:W-:Y:S02]  /*07b0*/  @!P4 SHF.L.U32 R34, R9, 0x10, RZ ;  /* 0x000000100922c819 */ /* 0x000fe400000006ff */
[----:B------:R-:W-:Y:S02]  /*07c0*/  ISETP.GE.U32.AND P3, PT, R11, UR44, PT ;  /* 0x0000002c0b007c0c */ /* 0x000fe4000bf66070 */
[----:B------:R-:W-:-:S02]  /*07d0*/  ISETP.GE.AND.EX P2, PT, RZ, UR45, PT, P2 ;  /* 0x0000002dff007c0c */ /* 0x000fc4000bf46320 */
[----:B------:R-:W-:Y:S02]  /*07e0*/  @!P4 FMNMX R13, R13, R34, !PT ;  /* 0x000000220d0dc209 */ /* 0x000fe40007800000 */
[----:B------:R-:W-:Y:S02]  /*07f0*/  ISETP.GE.AND.EX P3, PT, RZ, UR45, PT, P3 ;  /* 0x0000002dff007c0c */ /* 0x000fe4000bf66330 */
[----:B------:R-:W-:Y:S02]  /*0800*/  ISETP.GE.U32.AND P4, PT, R50, UR44, PT ;  /* 0x0000002c32007c0c */ /* 0x000fe4000bf86070 */
[----:B------:R-:W-:Y:S02]  /*0810*/  @!P5 R2UR UR8, R36 ;  /* 0x000000002408d2ca */ /* 0x000fe400000e0000 */
[----:B------:R-:W-:Y:S02]  /*0820*/  @!P5 R2UR UR9, R37 ;  /* 0x000000002509d2ca */ /* 0x000fe400000e0000 */
[----:B------:R-:W-:-:S02]  /*0830*/  ISETP.GE.AND.EX P4, PT, RZ, UR45, PT, P4 ;  /* 0x0000002dff007c0c */ /* 0x000fc4000bf86340 */
[C---:B------:R-:W-:Y:S02]  /*0840*/  @!P2 R2UR UR4, R36.reuse ;  /* 0x000000002404a2ca */ /* 0x040fe400000e0000 */
        /* <DEDUP_REMOVED lines=11> */
[----:B------:R-:W-:Y:S02]  /*0900*/  MOV R33, 0xff800000 ;  /* 0xff80000000217802 */ /* 0x000fe40000000f00 */
[----:B------:R-:W-:Y:S02]  /*0910*/  MOV R38, 0xff800000 ;  /* 0xff80000000267802 */ /* 0x000fe40000000f00 */
[----:B------:R-:W-:Y:S02]  /*0920*/  MOV R32, 0xff800000 ;  /* 0xff80000000207802 */ /* 0x000fe40000000f00 */
[----:B--2---:R-:W-:Y:S02]  /*0930*/  @!P1 SHF.L.U32 R7, R4, 0x10, RZ ;  /* 0x0000001004079819 */ /* 0x004fe400000006ff */
[----:B---3--:R-:W-:-:S04]  /*0940*/  @!P6 SHF.L.U32 R35, R8, 0x10, RZ ;  /* 0x000000100823e819 */ /* 0x008fc800000006ff */
[----:B------:R-:W-:Y:S02]  /*0950*/  @!P6 FMNMX R13, R13, R35, !PT ;  /* 0x000000230d0de209 */ /* 0x000fe40007800000 */
[----:B------:R-:W-:Y:S02]  /*0960*/  ISETP.GE.U32.AND P6, PT, R51, UR44, PT ;  /* 0x0000002c33007c0c */ /* 0x000fe4000bfc6070 */
[----:B------:R-:W-:Y:S02]  /*0970*/  MOV R8, 0xff800000 ;  /* 0xff80000000087802 */ /* 0x000fe40000000f00 */
[----:B------:R-:W-:Y:S02]  /*0980*/  @!P1 FMNMX R13, R13, R7, !PT ;  /* 0x000000070d0d9209 */ /* 0x000fe40007800000 */
[----:B------:R-:W-:Y:S02]  /*0990*/  ISETP.GE.U32.AND P1, PT, R52, UR44, PT ;  /* 0x0000002c34007c0c */ /* 0x000fe4000bf26070 */
[----:B------:R-:W-:-:S02]  /*09a0*/  ISETP.GE.AND.EX P6, PT, RZ, UR45, PT, P6 ;  /* 0x0000002dff007c0c */ /* 0x000fc4000bfc6360 */
[----:B------:R-:W-:Y:S02]  /*09b0*/  ISETP.GE.AND.EX P1, PT, RZ, UR45, PT, P1 ;  /* 0x0000002dff007c0c */ /* 0x000fe4000bf26310 */
[----:B----4-:R-:W-:-:S04]  /*09c0*/  @!P5 SHF.L.U32 R8, R9, 0x10, RZ ;  /* 0x000000100908d819 */ /* 0x010fc800000006ff */
[----:B------:R-:W-:Y:S02]  /*09d0*/  @!P5 FMNMX R13, R13, R8, !PT ;  /* 0x000000080d0dd209 */ /* 0x000fe40007800000 */
[----:B------:R-:W-:Y:S02]  /*09e0*/  ISETP.GE.U32.AND P5, PT, R53, UR44, PT ;  /* 0x0000002c35007c0c */ /* 0x000fe4000bfa6070 */
[----:B-----5:R-:W-:Y:S02]  /*09f0*/  @!P2 SHF.L.U32 R33, R11, 0x10, RZ ;  /* 0x000000100b21a819 */ /* 0x020fe400000006ff */
[----:B------:R-:W-:Y:S02]  /*0a00*/  ISETP.GE.AND.EX P5, PT, RZ, UR45, PT, P5 ;  /* 0x0000002dff007c0c */ /* 0x000fe4000bfa6350 */
[----:B------:R-:W-:Y:S02]  /*0a10*/  @!P3 SHF.L.U32 R38, R12, 0x10, RZ ;  /* 0x000000100c26b819 */ /* 0x000fe400000006ff */
[----:B------:R-:W-:-:S02]  /*0a20*/  @!P2 FMNMX R13, R13, R33, !PT ;  /* 0x000000210d0da209 */ /* 0x000fc40007800000 */
[----:B------:R-:W-:Y:S02]  /*0a30*/  ISETP.GE.U32.AND P2, PT, R54, UR44, PT ;  /* 0x0000002c36007c0c */ /* 0x000fe4000bf46070 */
[----:B------:R-:W-:Y:S02]  /*0a40*/  @!P6 R2UR UR4, R36 ;  /* 0x000000002404e2ca */ /* 0x000fe400000e0000 */
[----:B------:R-:W-:Y:S02]  /*0a50*/  @!P6 R2UR UR5, R37 ;  /* 0x000000002505e2ca */ /* 0x000fe400000e0000 */
[----:B------:R-:W-:Y:S02]  /*0a60*/  @!P3 FMNMX R13, R13, R38, !PT ;  /* 0x000000260d0db209 */ /* 0x000fe40007800000 */
[----:B------:R-:W-:Y:S02]  /*0a70*/  @!P4 SHF.L.U32 R32, R14, 0x10, RZ ;  /* 0x000000100e20c819 */ /* 0x000fe400000006ff */
[----:B------:R-:W-:-:S02]  /*0a80*/  ISETP.GE.U32.AND P3, PT, R55, UR44, PT ;  /* 0x0000002c37007c0c */ /* 0x000fc4000bf66070 */
[----:B------:R-:W-:Y:S02]  /*0a90*/  ISETP.GE.AND.EX P2, PT, RZ, UR45, PT, P2 ;  /* 0x0000002dff007c0c */ /* 0x000fe4000bf46320 */
[----:B------:R-:W-:Y:S02]  /*0aa0*/  @!P1 R2UR UR6, R36 ;  /* 0x00000000240692ca */ /* 0x000fe400000e0000 */
[----:B------:R-:W-:Y:S01]  /*0ab0*/  @!P1 R2UR UR7, R37 ;  /* 0x00000000250792ca */ /* 0x000fe200000e0000 */
[----:B------:R-:W2:Y:S01]  /*0ac0*/  @!P6 LDG.E.U16 R15, desc[UR4][R2.64+0x2c0] ;  /* 0x0002c004020fe981 */ /* 0x000ea2000c1e1500 */
[----:B------:R-:W-:Y:S02]  /*0ad0*/  @!P4 FMNMX R13, R13, R32, !PT ;  /* 0x000000200d0dc209 */ /* 0x000fe40007800000 */
[----:B------:R-:W-:Y:S02]  /*0ae0*/  ISETP.GE.AND.EX P3, PT, RZ, UR45, PT, P3 ;  /* 0x0000002dff007c0c */ /* 0x000fe4000bf66330 */
[----:B------:R-:W-:-:S02]  /*0af0*/  ISETP.GE.U32.AND P4, PT, R56, UR44, PT ;  /* 0x0000002c38007c0c */ /* 0x000fc4000bf86070 */
[C---:B------:R-:W-:Y:S02]  /*0b00*/  @!P5 R2UR UR8, R36.reuse ;  /* 0x000000002408d2ca */ /* 0x040fe400000e0000 */
[C---:B------:R-:W-:Y:S02]  /*0b10*/  @!P5 R2UR UR9, R37.reuse ;  /* 0x000000002509d2ca */ /* 0x040fe400000e0000 */
[----:B------:R-:W-:Y:S01]  /*0b20*/  ISETP.GE.AND.EX P4, PT, RZ, UR45, PT, P4 ;  /* 0x0000002dff007c0c */ /* 0x000fe2000bf86340 */
[----:B------:R-:W3:Y:S01]  /*0b30*/  @!P1 LDG.E.U16 R4, desc[UR6][R2.64+0x300] ;  /* 0x0003000602049981 */ /* 0x000ee2000c1e1500 */
[C---:B------:R-:W-:Y:S02]  /*0b40*/  @!P2 R2UR UR4, R36.reuse ;  /* 0x000000002404a2ca */ /* 0x040fe400000e0000 */
[----:B------:R-:W-:Y:S02]  /*0b50*/  @!P2 R2UR UR5, R37 ;  /* 0x000000002505a2ca */ /* 0x000fe400000e0000 */
[----:B------:R-:W-:-:S02]  /*0b60*/  @!P3 R2UR UR6, R36 ;  /* 0x000000002406b2ca */ /* 0x000fc400000e0000 */
[----:B------:R-:W-:-:S03]  /*0b70*/  @!P3 R2UR UR7, R37 ;  /* 0x000000002507b2ca */ /* 0x000fc600000e0000 */
[----:B------:R-:W4:Y:S02]  /*0b80*/  @!P5 LDG.E.U16 R9, desc[UR8][R2.64+0x340] ;  /* 0x000340080209d981 */ /* 0x000f24000c1e1500 */
[----:B------:R-:W-:Y:S02]  /*0b90*/  @!P4 R2UR UR8, R36 ;  /* 0x000000002408c2ca */ /* 0x000fe400000e0000 */
[----:B------:R-:W-:Y:S02]  /*0ba0*/  @!P4 R2UR UR9, R37 ;  /* 0x000000002509c2ca */ /* 0x000fe400000e0000 */
[----:B------:R-:W5:Y:S04]  /*0bb0*/  @!P2 LDG.E.U16 R11, desc[UR4][R2.64+0x380] ;  /* 0x00038004020ba981 */ /* 0x000f68000c1e1500 */
[----:B------:R-:W5:Y:S07]  /*0bc0*/  @!P3 LDG.E.U16 R12, desc[UR6][R2.64+0x3c0] ;  /* 0x0003c006020cb981 */ /* 0x000f6e000c1e1500 */
[----:B------:R-:W5:Y:S01]  /*0bd0*/  @!P4 LDG.E.U16 R14, desc[UR8][R2.64+0x400] ;  /* 0x00040008020ec981 */ /* 0x000f62000c1e1500 */
[----:B------:R-:W-:Y:S01]  /*0be0*/  IMAD.MOV.U32 R31, RZ, RZ, -0x800000 ;  /* 0xff800000ff1f7424 */ /* 0x000fe200078e00ff */
[----:B------:R-:W-:-:S02]  /*0bf0*/  MOV R30, 0xff800000 ;  /* 0xff800000001e7802 */ /* 0x000fc40000000f00 */
        /* <DEDUP_REMOVED lines=11> */
[----:B----4-:R-:W-:Y:S02]  /*0cb0*/  @!P5 SHF.L.U32 R29, R9, 0x10, RZ ;  /* 0x00000010091dd819 */ /* 0x010fe400000006ff */
[----:B------:R-:W-:Y:S02]  /*0cc0*/  ISETP.GE.AND.EX P1, PT, RZ, UR45, PT, P1 ;  /* 0x0000002dff007c0c */ /* 0x000fe4000bf26310 */
[----:B------:R-:W-:Y:S02]  /*0cd0*/  @!P5 FMNMX R13, R13, R29, !PT ;  /* 0x0000001d0d0dd209 */ /* 0x000fe40007800000 */
[----:B------:R-:W-:Y:S02]  /*0ce0*/  ISETP.GE.U32.AND P5, PT, R59, UR44, PT ;  /* 0x0000002c3b007c0c */ /* 0x000fe4000bfa6070 */
[----:B-----5:R-:W-:Y:S02]  /*0cf0*/  @!P2 SHF.L.U32 R28, R11, 0x10, RZ ;  /* 0x000000100b1ca819 */ /* 0x020fe400000006ff */
[----:B------:R-:W-:-:S02]  /*0d00*/  ISETP.GE.AND.EX P5, PT, RZ, UR45, PT, P5 ;  /* 0x0000002dff007c0c */ /* 0x000fc4000bfa6350 */
[----:B------:R-:W-:Y:S02]  /*0d10*/  @!P3 SHF.L.U32 R27, R12, 0x10, RZ ;  /* 0x000000100c1bb819 */ /* 0x000fe400000006ff */
[----:B------:R-:W-:Y:S02]  /*0d20*/  @!P2 FMNMX R13, R13, R28, !PT ;  /* 0x0000001c0d0da209 */ /* 0x000fe40007800000 */
[----:B------:R-:W-:Y:S02]  /*0d30*/  ISETP.GE.U32.AND P2, PT, R60, UR44, PT ;  /* 0x0000002c3c007c0c */ /* 0x000fe4000bf46070 */
[----:B------:R-:W-:Y:S02]  /*0d40*/  @!P6 R2UR UR4, R36 ;  /* 0x000000002404e2ca */ /* 0x000fe400000e0000 */
[----:B------:R-:W-:Y:S02]  /*0d50*/  @!P6 R2UR UR5, R37 ;  /* 0x000000002505e2ca */ /* 0x000fe400000e0000 */
[----:B------:R-:W-:-:S02]  /*0d60*/  @!P4 SHF.L.U32 R26, R14, 0x10, RZ ;  /* 0x000000100e1ac819 */ /* 0x000fc400000006ff */
[----:B------:R-:W-:Y:S02]  /*0d70*/  @!P3 FMNMX R13, R13, R27, !PT ;  /* 0x0000001b0d0db209 */ /* 0x000fe40007800000 */
[----:B------:R-:W-:Y:S02]  /*0d80*/  ISETP.GE.U32.AND P3, PT, R61, UR44, PT ;  /* 0x0000002c3d007c0c */ /* 0x000fe4000bf66070 */
[----:B------:R-:W-:Y:S02]  /*0d90*/  ISETP.GE.AND.EX P2, PT, RZ, UR45, PT, P2 ;  /* 0x0000002dff007c0c */ /* 0x000fe4000bf46320 */
[----:B------:R-:W-:Y:S02]  /*0da0*/  @!P1 R2UR UR6, R36 ;  /* 0x00000000240692ca */ /* 0x000fe400000e0000 */
[----:B------:R-:W-:Y:S01]  /*0db0*/  @!P1 R2UR UR7, R37 ;  /* 0x00000000250792ca */ /* 0x000fe200000e0000 */
[----:B------:R-:W2:Y:S01]  /*0dc0*/  @!P6 LDG.E.U16 R14, desc[UR4][R2.64+0x440] ;  /* 0x00044004020ee981 */ /* 0x000ea2000c1e1500 */
[----:B------:R-:W-:-:S02]  /*0dd0*/  @!P4 FMNMX R13, R13, R26, !PT ;  /* 0x0000001a0d0dc209 */ /* 0x000fc40007800000 */
[----:B------:R-:W-:Y:S02]  /*0de0*/  ISETP.GE.U32.AND P4, PT, R10, UR44, PT ;  /* 0x0000002c0a007c0c */ /* 0x000fe4000bf86070 */
[----:B------:R-:W-:Y:S02]  /*0df0*/  ISETP.GE.AND.EX P3, PT, RZ, UR45, PT, P3 ;  /* 0x0000002dff007c0c */ /* 0x000fe4000bf66330 */
[C---:B------:R-:W-:Y:S02]  /*0e00*/  @!P5 R2UR UR8, R36.reuse ;  /* 0x000000002408d2ca */ /* 0x040fe400000e0000 */
[----:B------:R-:W-:Y:S02]  /*0e10*/  @!P5 R2UR UR9, R37 ;  /* 0x000000002509d2ca */ /* 0x000fe400000e0000 */
[----:B------:R-:W-:Y:S01]  /*0e20*/  ISETP.GE.AND.EX P4, PT, RZ, UR45, PT, P4 ;  /* 0x0000002dff007c0c */ /* 0x000fe2000bf86340 */
[----:B------:R-:W3:Y:S01]  /*0e30*/  @!P1 LDG.E.U16 R4, desc[UR6][R2.64+0x480] ;  /* 0x0004800602049981 */ /* 0x000ee2000c1e1500 */
[----:B------:R-:W-:-:S02]  /*0e40*/  @!P2 R2UR UR4, R36 ;  /* 0x000000002404a2ca */ /* 0x000fc400000e0000 */
[----:B------:R-:W-:-:S03]  /*0e50*/  @!P2 R2UR UR5, R37 ;  /* 0x000000002505a2ca */ /* 0x000fc600000e0000 */
[C---:B------:R-:W-:Y:S02]  /*0e60*/  @!P3 R2UR UR6, R36.reuse ;  /* 0x000000002406b2ca */ /* 0x040fe400000e0000 */
[C---:B------:R-:W-:Y:S02]  /*0e70*/  @!P3 R2UR UR7, R37.reuse ;  /* 0x000000002507b2ca */ /* 0x040fe400000e0000 */
[----:B------:R-:W4:Y:S02]  /*0e80*/  @!P5 LDG.E.U16 R9, desc[UR8][R2.64+0x4c0] ;  /* 0x0004c0080209d981 */ /* 0x000f24000c1e1500 */
[----:B------:R-:W-:Y:S02]  /*0e90*/  @!P4 R2UR UR8, R36 ;  /* 0x000000002408c2ca */ /* 0x000fe400000e0000 */
[----:B------:R-:W-:Y:S02]  /*0ea0*/  @!P4 R2UR UR9, R37 ;  /* 0x000000002509c2ca */ /* 0x000fe400000e0000 */
[----:B------:R-:W5:Y:S05]  /*0eb0*/  @!P2 LDG.E.U16 R10, desc[UR4][R2.64+0x500] ;  /* 0x00050004020aa981 */ /* 0x000f6a000c1e1500 */
[----:B------:R-:W5:Y:S06]  /*0ec0*/  @!P3 LDG.E.U16 R11, desc[UR6][R2.64+0x540] ;  /* 0x00054006020bb981 */ /* 0x000f6c000c1e1500 */
        /* <DEDUP_REMOVED lines=10> */
[----:B------:R-:W-:Y:S02]  /*0f70*/  IADD3 R0, PT, PT, R42, 0x320, RZ ;  /* 0x000003202a007810 */ /* 0x000fe40007ffe0ff */
[----:B---3--:R-:W-:Y:S02]  /*0f80*/  @!P1 SHF.L.U32 R24, R4, 0x10, RZ ;  /* 0x0000001004189819 */ /* 0x008fe400000006ff */
[----:B------:R-:W-:Y:S02]  /*0f90*/  IADD3 R42, PT, PT, R42, 0x300, RZ ;  /* 0x000003002a2a7810 */ /* 0x000fe40007ffe0ff */
[----:B------:R-:W-:-:S02]  /*0fa0*/  @!P1 FMNMX R13, R13, R24, !PT ;  /* 0x000000180d0d9209 */ /* 0x000fc40007800000 */
[----:B----4-:R-:W-:Y:S02]  /*0fb0*/  @!P5 SHF.L.U32 R23, R9, 0x10, RZ ;  /* 0x000000100917d819 */ /* 0x010fe400000006ff */
[----:B------:R-:W-:Y:S02]  /*0fc0*/  ISETP.GE.AND.EX P6, PT, RZ, UR45, PT, P6 ;  /* 0x0000002dff007c0c */ /* 0x000fe4000bfc6360 */
[----:B------:R-:W-:Y:S02]  /*0fd0*/  @!P5 FMNMX R13, R13, R23, !PT ;  /* 0x000000170d0dd209 */ /* 0x000fe40007800000 */
[----:B------:R-:W-:Y:S02]  /*0fe0*/  ISETP.GE.U32.AND P5, PT, R42, UR44, PT ;  /* 0x0000002c2a007c0c */ /* 0x000fe4000bfa6070 */
[----:B-----5:R-:W-:Y:S02]  /*0ff0*/  @!P2 SHF.L.U32 R22, R10, 0x10, RZ ;  /* 0x000000100a16a819 */ /* 0x020fe400000006ff */
[----:B------:R-:W-:-:S02]  /*1000*/  ISETP.GE.U32.AND P1, PT, R0, UR44, PT ;  /* 0x0000002c00007c0c */ /* 0x000fc4000bf26070 */
[----:B------:R-:W-:Y:S02]  /*1010*/  ISETP.GE.AND.EX P5, PT, RZ, UR45, PT, P5 ;  /* 0x0000002dff007c0c */ /* 0x000fe4000bfa6350 */
[----:B------:R-:W-:Y:S02]  /*1020*/  @!P3 SHF.L.U32 R20, R11, 0x10, RZ ;  /* 0x000000100b14b819 */ /* 0x000fe400000006ff */
[----:B------:R-:W-:Y:S02]  /*1030*/  @!P2 FMNMX R13, R13, R22, !PT ;  /* 0x000000160d0da209 */ /* 0x000fe40007800000 */
[----:B------:R-:W-:Y:S02]  /*1040*/  ISETP.GE.U32.AND P2, PT, R62, UR44, PT ;  /* 0x0000002c3e007c0c */ /* 0x000fe4000bf46070 */
[----:B------:R-:W-:Y:S02]  /*1050*/  ISETP.GE.AND.EX P1, PT, RZ, UR45, PT, P1 ;  /* 0x0000002dff007c0c */ /* 0x000fe4000bf26310 */
[----:B------:R-:W-:-:S02]  /*1060*/  @!P4 SHF.L.U32 R18, R12, 0x10, RZ ;  /* 0x000000100c12c819 */ /* 0x000fc400000006ff */
[----:B------:R-:W-:Y:S02]  /*1070*/  @!P3 FMNMX R13, R13, R20, !PT ;  /* 0x000000140d0db209 */ /* 0x000fe40007800000 */
[----:B------:R-:W-:Y:S02]  /*1080*/  ISETP.GE.U32.AND P3, PT, R63, UR44, PT ;  /* 0x0000002c3f007c0c */ /* 0x000fe4000bf66070 */
[----:B------:R-:W-:Y:S02]  /*1090*/  ISETP.GE.AND.EX P2, PT, RZ, UR45, PT, P2 ;  /* 0x0000002dff007c0c */ /* 0x000fe4000bf46320 */
[----:B------:R-:W-:Y:S02]  /*10a0*/  @!P6 R2UR UR4, R36 ;  /* 0x000000002404e2ca */ /* 0x000fe400000e0000 */
[----:B------:R-:W-:Y:S02]  /*10b0*/  @!P6 R2UR UR5, R37 ;  /* 0x000000002505e2ca */ /* 0x000fe400000e0000 */
[----:B------:R-:W-:-:S02]  /*10c0*/  @!P4 FMNMX R13, R13, R18, !PT ;  /* 0x000000120d0dc209 */ /* 0x000fc40007800000 */
[----:B------:R-:W-:Y:S02]  /*10d0*/  ISETP.GE.U32.AND P4, PT, R64, UR44, PT ;  /* 0x0000002c40007c0c */ /* 0x000fe4000bf86070 */
[----:B------:R-:W-:Y:S02]  /*10e0*/  ISETP.GE.AND.EX P3, PT, RZ, UR45, PT, P3 ;  /* 0x0000002dff007c0c */ /* 0x000fe4000bf66330 */
[C---:B------:R-:W-:Y:S02]  /*10f0*/  @!P5 R2UR UR6, R36.reuse ;  /* 0x000000002406d2ca */ /* 0x040fe400000e0000 */
[----:B------:R-:W-:Y:S02]  /*1100*/  @!P5 R2UR UR7, R37 ;  /* 0x000000002507d2ca */ /* 0x000fe400000e0000 */
[----:B------:R-:W-:Y:S01]  /*1110*/  ISETP.GE.AND.EX P4, PT, RZ, UR45, PT, P4 ;  /* 0x0000002dff007c0c */ /* 0x000fe2000bf86340 */
[----:B------:R-:W2:Y:S01]  /*1120*/  @!P6 LDG.E.U16 R10, desc[UR4][R2.64+0x5c0] ;  /* 0x0005c004020ae981 */ /* 0x000ea2000c1e1500 */
[----:B------:R-:W-:-:S02]  /*1130*/  @!P1 R2UR UR8, R36 ;  /* 0x00000000240892ca */ /* 0x000fc400000e0000 */
[C---:B------:R-:W-:Y:S02]  /*1140*/  @!P1 R2UR UR9, R37.reuse ;  /* 0x00000000250992ca */ /* 0x040fe400000e0000 */
[C---:B------:R-:W-:Y:S02]  /*1150*/  @!P2 R2UR UR10, R36.reuse ;  /* 0x00000000240aa2ca */ /* 0x040fe400000e0000 */
[C---:B------:R-:W-:Y:S02]  /*1160*/  @!P2 R2UR UR11, R37.reuse ;  /* 0x00000000250ba2ca */ /* 0x040fe400000e0000 */
[C---:B------:R-:W-:Y:S01]  /*1170*/  @!P3 R2UR UR4, R36.reuse ;  /* 0x000000002404b2ca */ /* 0x040fe200000e0000 */
[----:B------:R-:W3:Y:S01]  /*1180*/  @!P5 LDG.E.U16 R0, desc[UR6][R2.64+0x600] ;  /* 0x000600060200d981 */ /* 0x000ee2000c1e1500 */
[----:B------:R-:W-:Y:S02]  /*1190*/  @!P3 R2UR UR5, R37 ;  /* 0x000000002505b2ca */ /* 0x000fe400000e0000 */
[----:B------:R-:W-:-:S02]  /*11a0*/  @!P4 R2UR UR6, R36 ;  /* 0x000000002406c2ca */ /* 0x000fc400000e0000 */
        /* <DEDUP_REMOVED lines=8> */
[----:B------:R-:W-:Y:S01]  /*1230*/  IMAD.MOV.U32 R17, RZ, RZ, -0x800000 ;  /* 0xff800000ff117424 */ /* 0x000fe200078e00ff */
        /* <DEDUP_REMOVED lines=34> */
[-C--:B------:R-:W-:Y:S01]  /*1460*/  FFMA.SAT R13, R88, R11.reuse, 0.5 ;  /* 0x3f000000580d7423 */ /* 0x080fe2000000200b */
[-C--:B------:R-:W-:Y:S01]  /*1470*/  FFMA.SAT R7, R90, R11.reuse, 0.5 ;  /* 0x3f0000005a077423 */ /* 0x080fe2000000200b */
[C---:B------:R-:W-:Y:S01]  /*1480*/  FADD R86, -R80.reuse, R6 ;  /* 0x0000000650567221 */ /* 0x040fe20000000100 */
[-C--:B------:R-:W-:Y:S01]  /*1490*/  FFMA.RM R15, R15, R12.reuse, 12582913 ;  /* 0x4b4000010f0f7423 */ /* 0x080fe2000000400c */
[-C--:B------:R-:W-:Y:S01]  /*14a0*/  FFMA.RM R13, R13, R12.reuse, 12582913 ;  /* 0x4b4000010d0d7423 */ /* 0x080fe2000000400c */
[C---:B------:R-:W-:Y:S01]  /*14b0*/  FADD R84, -R80.reuse, R34 ;  /* 0x0000002250547221 */ /* 0x040fe20000000100 */
[C---:B------:R-:W-:Y:S01]  /*14c0*/  FADD R78, -R80.reuse, R10 ;  /* 0x0000000a504e7221 */ /* 0x040fe20000000100 */
[----:B------:R-:W-:Y:S01]  /*14d0*/  FADD R3, R15, -12583039 ;  /* 0xcb40007f0f037421 */ /* 0x000fe20000000000 */
[C---:B------:R-:W-:Y:S01]  /*14e0*/  FADD R0, -R80.reuse, R8 ;  /* 0x0000000850007221 */ /* 0x040fe20000000100 */
[C---:B------:R-:W-:Y:S01]  /*14f0*/  FADD R6, -R80.reuse, R32 ;  /* 0x0000002050067221 */ /* 0x040fe20000000100 */
[----:B------:R-:W-:Y:S01]  /*1500*/  FADD R8, -R80, R30 ;  /* 0x0000001e50087221 */ /* 0x000fe20000000100 */
[----:B------:R-:W-:Y:S01]  /*1510*/  FFMA R5, R92, 1.4426950216293334961, -R3 ;  /* 0x3fb8aa3b5c057823 */ /* 0x000fe20000000803 */
[-C--:B------:R-:W-:Y:S01]  /*1520*/  FFMA.RM R3, R7, R12.reuse, 12582913 ;  /* 0x4b40000107037423 */ /* 0x080fe2000000400c */
[C---:B------:R-:W-:Y:S01]  /*1530*/  FADD R34, -R80.reuse, R28 ;  /* 0x0000001c50227221 */ /* 0x040fe20000000100 */
[----:B------:R-:W-:Y:S01]  /*1540*/  FADD R40, -R80, R26 ;  /* 0x0000001a50287221 */ /* 0x000fe20000000100 */
[----:B------:R-:W-:Y:S01]  /*1550*/  FFMA R92, R92, 1.925963033500011079e-08, R5 ;  /* 0x32a570605c5c7823 */ /* 0x000fe20000000005 */
[----:B------:R-:W-:Y:S01]  /*1560*/  FADD R5, R13, -12583039 ;  /* 0xcb40007f0d057421 */ /* 0x000fe20000000000 */
[----:B------:R-:W-:Y:S01]  /*1570*/  FADD R7, R3, -12583039 ;  /* 0xcb40007f03077421 */ /* 0x000fe20000000000 */
[C---:B------:R-:W-:Y:S01]  /*1580*/  FADD R68, -R80.reuse, R24 ;  /* 0x0000001850447221 */ /* 0x040fe20000000100 */
[----:B------:R-:W-:Y:S01]  /*1590*/  FADD R4, -R80, R35 ;  /* 0x0000002350047221 */ /* 0x000fe20000000100 */
[----:B------:R-:W-:Y:S01]  /*15a0*/  FFMA R5, R88, 1.4426950216293334961, -R5 ;  /* 0x3fb8aa3b58057823 */ /* 0x000fe20000000805 */
[----:B------:R-:W-:Y:S01]  /*15b0*/  FFMA R7, R90, 1.4426950216293334961, -R7 ;  /* 0x3fb8aa3b5a077823 */ /* 0x000fe20000000807 */
[C---:B------:R-:W-:Y:S01]  /*15c0*/  FADD R2, -R80.reuse, R33 ;  /* 0x0000002150027221 */ /* 0x040fe20000000100 */
[----:B------:R-:W-:Y:S01]  /*15d0*/  FADD R38, -R80, R38 ;  /* 0x0000002650267221 */ /* 0x000fe20000000100 */
[----:B------:R-:W-:Y:S01]  /*15e0*/  FFMA R88, R88, 1.925963033500011079e-08, R5 ;  /* 0x32a5706058587823 */ /* 0x000fe20000000005 */
[----:B------:R-:W-:Y:S01]  /*15f0*/  FFMA R90, R90, 1.925963033500011079e-08, R7 ;  /* 0x32a570605a5a7823 */ /* 0x000fe20000000007 */
[-C--:B------:R-:W-:Y:S01]  /*1600*/  FFMA.SAT R5, R86, R11.reuse, 0.5 ;  /* 0x3f00000056057423 */ /* 0x080fe2000000200b */
[-C--:B------:R-:W-:Y:S01]  /*1610*/  FFMA.SAT R7, R84, R11.reuse, 0.5 ;  /* 0x3f00000054077423 */ /* 0x080fe2000000200b */
[C---:B------:R-:W-:Y:S01]  /*1620*/  FADD R66, -R80.reuse, R31 ;  /* 0x0000001f50427221 */ /* 0x040fe20000000100 */
[C---:B------:R-:W-:Y:S01]  /*1630*/  FADD R70, -R80.reuse, R29 ;  /* 0x0000001d50467221 */ /* 0x040fe20000000100 */
[-C--:B------:R-:W-:Y:S01]  /*1640*/  FFMA.RM R10, R5, R12.reuse, 12582913 ;  /* 0x4b400001050a7423 */ /* 0x080fe2000000400c */
        /* <DEDUP_REMOVED lines=13> */
[----:B------:R-:W-:Y:S01]  /*1720*/  FADD R7, R10, -12583039 ;  /* 0xcb40007f0a077421 */ /* 0x000fe20000000000 */
[-C--:B------:R-:W-:Y:S01]  /*1730*/  FFMA.SAT R21, R82, R11.reuse, 0.5 ;  /* 0x3f00000052157423 */ /* 0x080fe2000000200b */
[----:B------:R-:W0:Y:S01]  /*1740*/  MUFU.EX2 R17, R92 ;  /* 0x0000005c00117308 */ /* 0x000e220000000800 */
[----:B------:R-:W-:Y:S01]  /*1750*/  FFMA R9, R84, 1.4426950216293334961, -R9 ;  /* 0x3fb8aa3b54097823 */ /* 0x000fe20000000809 */
[----:B------:R-:W-:Y:S01]  /*1760*/  FFMA R7, R86, 1.4426950216293334961, -R7 ;  /* 0x3fb8aa3b56077823 */ /* 0x000fe20000000807 */
[----:B------:R-:W-:Y:S01]  /*1770*/  SHF.L.U32 R3, R3, 0x17, RZ ;  /* 0x0000001703037819 */ /* 0x000fe200000006ff */
[-C--:B------:R-:W-:Y:S01]  /*1780*/  FFMA.SAT R33, R40, R11.reuse, 0.5 ;  /* 0x3f00000028217423 */ /* 0x080fe2000000200b */
[----:B------:R-:W-:Y:S01]  /*1790*/  FFMA R84, R84, 1.925963033500011079e-08, R9 ;  /* 0x32a5706054547823 */ /* 0x000fe20000000009 */
[-C--:B------:R-:W-:Y:S01]  /*17a0*/  FFMA.SAT R9, R4, R11.reuse, 0.5 ;  /* 0x3f00000004097423 */ /* 0x080fe2000000200b */
[----:B------:R-:W-:Y:S01]  /*17b0*/  FFMA R86, R86, 1.925963033500011079e-08, R7 ;  /* 0x32a5706056567823 */ /* 0x000fe20000000007 */
[----:B------:R-:W-:Y:S01]  /*17c0*/  MUFU.EX2 R90, R90 ;  /* 0x0000005a005a7308 */ /* 0x000fe20000000800 */
[-C--:B------:R-:W-:Y:S01]  /*17d0*/  FFMA.RM R33, R33, R12.reuse, 12582913 ;  /* 0x4b40000121217423 */ /* 0x080fe2000000400c */
[-C--:B------:R-:W-:Y:S01]  /*17e0*/  FFMA.RM R9, R9, R12.reuse, 12582913 ;  /* 0x4b40000109097423 */ /* 0x080fe2000000400c */
[-C--:B------:R-:W-:Y:S01]  /*17f0*/  FFMA.SAT R35, R68, R11.reuse, 0.5 ;  /* 0x3f00000044237423 */ /* 0x080fe2000000200b */
[-C--:B------:R-:W-:Y:S01]  /*1800*/  FFMA.SAT R67, R80, R11.reuse, 0.5 ;  /* 0x3f00000050437423 */ /* 0x080fe2000000200b */
[----:B------:R-:W-:Y:S01]  /*1810*/  SHF.L.U32 R5, R5, 0x17, RZ ;  /* 0x0000001705057819 */ /* 0x000fe200000006ff */
[----:B------:R-:W-:Y:S01]  /*1820*/  FADD R7, R9, -12583039 ;  /* 0xcb40007f09077421 */ /* 0x000fe20000000000 */
[-C--:B------:R-:W-:Y:S01]  /*1830*/  FFMA.RM R35, R35, R12.reuse, 12582913 ;  /* 0x4b40000123237423 */ /* 0x080fe2000000400c */
[----:B------:R-:W-:Y:S02]  /*1840*/  MUFU.EX2 R86, R86 ;  /* 0x0000005600567308 */ /* 0x000fe40000000800 */
[----:B------:R-:W-:Y:S01]  /*1850*/  FFMA R19, R4, 1.4426950216293334961, -R7 ;  /* 0x3fb8aa3b04137823 */ /* 0x000fe20000000807 */
[----:B------:R-:W-:Y:S01]  /*1860*/  FFMA.RM R7, R21, R12, 12582913 ;  /* 0x4b40000115077423 */ /* 0x000fe2000000400c */
[----:B------:R-:W-:-:S02]  /*1870*/  FFMA.SAT R21, R2, R11, 0.5 ;  /* 0x3f00000002157423 */ /* 0x000fc4000000200b */
[----:B------:R-:W-:Y:S01]  /*1880*/  FFMA R16, R4, 1.925963033500011079e-08, R19 ;  /* 0x32a5706004107823 */ /* 0x000fe20000000013 */
[----:B------:R-:W-:Y:S01]  /*1890*/  FADD R19, R7, -12583039 ;  /* 0xcb40007f07137421 */ /* 0x000fe20000000000 */
[----:B------:R-:W-:Y:S01]  /*18a0*/  SHF.L.U32 R4, R15, 0x17, RZ ;  /* 0x000000170f047819 */ /* 0x000fe200000006ff */
[----:B------:R-:W-:Y:S01]  /*18b0*/  FFMA.SAT R15, R0, R11, 0.5 ;  /* 0x3f000000000f7423 */ /* 0x000fe2000000200b */
[----:B------:R-:W-:Y:S01]  /*18c0*/  MUFU.EX2 R27, R16 ;  /* 0x00000010001b7308 */ /* 0x000fe20000000800 */
[----:B------:R-:W-:Y:S01]  /*18d0*/  FFMA R19, R82, 1.4426950216293334961, -R19 ;  /* 0x3fb8aa3b52137823 */ /* 0x000fe20000000813 */
[----:B------:R-:W-:Y:S01]  /*18e0*/  SHF.L.U32 R7, R7, 0x17, RZ ;  /* 0x0000001707077819 */ /* 0x000fe200000006ff */
[----:B------:R-:W-:Y:S01]  /*18f0*/  FFMA.RM R15, R15, R12, 12582913 ;  /* 0x4b4000010f0f7423 */ /* 0x000fe2000000400c */
[----:B0-----:R-:W-:Y:S01]  /*1900*/  FMUL R4, R4, R17 ;  /* 0x0000001104047220 */ /* 0x001fe20000400000 */
[----:B------:R-:W-:Y:S02]  /*1910*/  FFMA R82, R82, 1.925963033500011079e-08, R19 ;  /* 0x32a5706052527823 */ /* 0x000fe40000000013 */
[----:B------:R-:W-:Y:S01]  /*1920*/  FADD R17, R15, -12583039 ;  /* 0xcb40007f0f117421 */ /* 0x000fe20000000000 */
[----:B------:R-:W0:Y:S03]  /*1930*/  MUFU.EX2 R19, R88 ;  /* 0x0000005800137308 */ /* 0x000e260000000800 */
[----:B------:R-:W-:-:S04]  /*1940*/  FFMA R17, R0, 1.4426950216293334961, -R17 ;  /* 0x3fb8aa3b00117823 */ /* 0x000fc80000000811 */
[----:B------:R-:W-:Y:S01]  /*1950*/  FFMA R17, R0, 1.925963033500011079e-08, R17 ;  /* 0x32a5706000117823 */ /* 0x000fe20000000011 */
[----:B------:R-:W-:Y:S01]  /*1960*/  SHF.L.U32 R0, R13, 0x17, RZ ;  /* 0x000000170d007819 */ /* 0x000fe200000006ff */
[----:B------:R-:W-:Y:S01]  /*1970*/  FFMA.RM R13, R21, R12, 12582913 ;  /* 0x4b400001150d7423 */ /* 0x000fe2000000400c */
[----:B------:R-:W1:Y:S03]  /*1980*/  MUFU.EX2 R84, R84 ;  /* 0x0000005400547308 */ /* 0x000e660000000800 */
[----:B0-----:R-:W-:Y:S01]  /*1990*/  FMUL R0, R0, R19 ;  /* 0x0000001300007220 */ /* 0x001fe20000400000 */
[----:B------:R-:W-:-:S04]  /*19a0*/  FADD R19, R13, -12583039 ;  /* 0xcb40007f0d137421 */ /* 0x000fc80000000000 */
[----:B------:R-:W-:Y:S01]  /*19b0*/  MUFU.EX2 R17, R17 ;  /* 0x0000001100117308 */ /* 0x000fe20000000800 */
[----:B------:R-:W-:-:S04]  /*19c0*/  FFMA R19, R2, 1.4426950216293334961, -R19 ;  /* 0x3fb8aa3b02137823 */ /* 0x000fc80000000813 */
[----:B------:R-:W-:Y:S01]  /*19d0*/  FFMA R20, R2, 1.925963033500011079e-08, R19 ;  /* 0x32a5706002147823 */ /* 0x000fe20000000013 */
[-C--:B------:R-:W-:Y:S01]  /*19e0*/  FFMA.SAT R19, R6, R11.reuse, 0.5 ;  /* 0x3f00000006137423 */ /* 0x080fe2000000200b */
[----:B------:R-:W-:Y:S01]  /*19f0*/  FMUL R2, R3, R90 ;  /* 0x0000005a03027220 */ /* 0x000fe20000400000 */
[----:B------:R-:W-:Y:S01]  /*1a00*/  FFMA.SAT R3, R38, R11, 0.5 ;  /* 0x3f00000026037423 */ /* 0x000fe2000000200b */
[----:B------:R-:W0:Y:S01]  /*1a10*/  MUFU.EX2 R82, R82 ;  /* 0x0000005200527308 */ /* 0x000e220000000800 */
[----:B------:R-:W-:Y:S01]  /*1a20*/  FFMA.RM R19, R19, R12, 12582913 ;  /* 0x4b40000113137423 */ /* 0x000fe2000000400c */
[----:B-1----:R-:W-:Y:S01]  /*1a30*/  FMUL R5, R5, R84 ;  /* 0x0000005405057220 */ /* 0x002fe20000400000 */
[----:B------:R-:W-:Y:S02]  /*1a40*/  FFMA.RM R18, R3, R12, 12582913 ;  /* 0x4b40000103127423 */ /* 0x000fe4000000400c */
[C---:B------:R-:W-:Y:S01]  /*1a50*/  FADD R21, R19.reuse, -12583039 ;  /* 0xcb40007f13157421 */ /* 0x040fe20000000000 */
[----:B------:R-:W-:Y:S01]  /*1a60*/  SHF.L.U32 R16, R19, 0x17, RZ ;  /* 0x0000001713107819 */ /* 0x000fe200000006ff */
[----:B------:R-:W-:Y:S01]  /*1a70*/  FADD R3, R18, -12583039 ;  /* 0xcb40007f12037421 */ /* 0x000fe20000000000 */
[----:B------:R-:W-:Y:S01]  /*1a80*/  MUFU.EX2 R20, R20 ;  /* 0x0000001400147308 */ /* 0x000fe20000000800 */
[----:B------:R-:W-:-:S02]  /*1a90*/  FFMA R21, R6, 1.4426950216293334961, -R21 ;  /* 0x3fb8aa3b06157823 */ /* 0x000fc40000000815 */
[----:B------:R-:W-:Y:S02]  /*1aa0*/  FFMA R3, R38, 1.4426950216293334961, -R3 ;  /* 0x3fb8aa3b26037823 */ /* 0x000fe40000000803 */
[----:B------:R-:W-:Y:S01]  /*1ab0*/  FFMA R25, R6, 1.925963033500011079e-08, R21 ;  /* 0x32a5706006197823 */ /* 0x000fe20000000015 */
[----:B------:R-:W-:Y:S01]  /*1ac0*/  FFMA.SAT R21, R66, R11, 0.5 ;  /* 0x3f00000042157423 */ /* 0x000fe2000000200b */
[----:B------:R-:W-:Y:S01]  /*1ad0*/  SHF.L.U32 R6, R9, 0x17, RZ ;  /* 0x0000001709067819 */ /* 0x000fe200000006ff */
[----:B------:R-:W-:Y:S01]  /*1ae0*/  FFMA R38, R38, 1.925963033500011079e-08, R3 ;  /* 0x32a5706026267823 */ /* 0x000fe20000000003 */
[----:B------:R-:W-:Y:S01]  /*1af0*/  SHF.L.U32 R3, R10, 0x17, RZ ;  /* 0x000000170a037819 */ /* 0x000fe200000006ff */
[----:B------:R-:W-:Y:S01]  /*1b00*/  FFMA.RM R21, R21, R12, 12582913 ;  /* 0x4b40000115157423 */ /* 0x000fe2000000400c */
[----:B------:R-:W-:Y:S01]  /*1b10*/  SHF.L.U32 R10, R18, 0x17, RZ ;  /* 0x00000017120a7819 */ /* 0x000fe200000006ff */
[----:B------:R-:W-:Y:S01]  /*1b20*/  FMUL R6, R6, R27 ;  /* 0x0000001b06067220 */ /* 0x000fe20000400000 */
[----:B------:R-:W-:Y:S01]  /*1b30*/  FFMA.SAT R27, R70, R11, 0.5 ;  /* 0x3f000000461b7423 */ /* 0x000fe2000000200b */
[----:B------:R-:W-:Y:S01]  /*1b40*/  FADD R23, R21, -12583039 ;  /* 0xcb40007f15177421 */ /* 0x000fe20000000000 */
[----:B------:R-:W1:Y:S01]  /*1b50*/  MUFU.EX2 R25, R25 ;  /* 0x0000001900197308 */ /* 0x000e620000000800 */
[----:B------:R-:W-:Y:S01]  /*1b60*/  FMUL R3, R3, R86 ;  /* 0x0000005603037220 */ /* 0x000fe20000400000 */
[----:B------:R-:W-:Y:S01]  /*1b70*/  FFMA.RM R27, R27, R12, 12582913 ;  /* 0x4b4000011b1b7423 */ /* 0x000fe2000000400c */
[----:B------:R-:W-:Y:S01]  /*1b80*/  FFMA R23, R66, 1.4426950216293334961, -R23 ;  /* 0x3fb8aa3b42177823 */ /* 0x000fe20000000817 */
[----:B0-----:R-:W-:-:S03]  /*1b90*/  FMUL R7, R7, R82 ;  /* 0x0000005207077220 */ /* 0x001fc60000400000 */
[----:B------:R-:W-:Y:S01]  /*1ba0*/  FFMA R66, R66, 1.925963033500011079e-08, R23 ;  /* 0x32a5706042427823 */ /* 0x000fe20000000017 */
[----:B------:R-:W-:Y:S01]  /*1bb0*/  FFMA.SAT R23, R8, R11, 0.5 ;  /* 0x3f00000008177423 */ /* 0x000fe2000000200b */
[----:B------:R-:W-:-:S03]  /*1bc0*/  SHF.L.U32 R19, R27, 0x17, RZ ;  /* 0x000000171b137819 */ /* 0x000fc600000006ff */
[----:B------:R-:W-:Y:S01]  /*1bd0*/  FFMA.RM R23, R23, R12, 12582913 ;  /* 0x4b40000117177423 */ /* 0x000fe2000000400c */
[----:B------:R-:W-:Y:S03]  /*1be0*/  MUFU.EX2 R66, R66 ;  /* 0x0000004200427308 */ /* 0x000fe60000000800 */
[C---:B------:R-:W-:Y:S01]  /*1bf0*/  FADD R9, R23.reuse, -12583039 ;  /* 0xcb40007f17097421 */ /* 0x040fe20000000000 */
[----:B-1----:R-:W-:Y:S01]  /*1c00*/  FMUL R16, R16, R25 ;  /* 0x0000001910107220 */ /* 0x002fe20000400000 */
[----:B------:R-:W-:Y:S02]  /*1c10*/  SHF.L.U32 R18, R23, 0x17, RZ ;  /* 0x0000001717127819 */ /* 0x000fe400000006ff */
[----:B------:R-:W-:-:S04]  /*1c20*/  FFMA R9, R8, 1.4426950216293334961, -R9 ;  /* 0x3fb8aa3b08097823 */ /* 0x000fc80000000809 */
[----:B------:R-:W-:Y:S01]  /*1c30*/  FFMA R29, R8, 1.925963033500011079e-08, R9 ;  /* 0x32a57060081d7823 */ /* 0x000fe20000000009 */
[----:B------:R-:W-:Y:S01]  /*1c40*/  FADD R9, R27, -12583039 ;  /* 0xcb40007f1b097421 */ /* 0x000fe20000000000 */
[----:B------:R-:W-:Y:S01]  /*1c50*/  SHF.L.U32 R8, R15, 0x17, RZ ;  /* 0x000000170f087819 */ /* 0x000fe200000006ff */
[----:B------:R-:W-:Y:S02]  /*1c60*/  FFMA.SAT R27, R14, R11, 0.5 ;  /* 0x3f0000000e1b7423 */ /* 0x000fe4000000200b */
[----:B------:R-:W-:Y:S01]  /*1c70*/  FFMA R9, R70, 1.4426950216293334961, -R9 ;  /* 0x3fb8aa3b46097823 */ /* 0x000fe20000000809 */
[----:B------:R-:W0:Y:S01]  /*1c80*/  MUFU.EX2 R29, R29 ;  /* 0x0000001d001d7308 */ /* 0x000e220000000800 */
[----:B------:R-:W-:Y:S01]  /*1c90*/  FMUL R8, R8, R17 ;  /* 0x0000001108087220 */ /* 0x000fe20000400000 */
[----:B------:R-:W-:Y:S01]  /*1ca0*/  FFMA.RM R27, R27, R12, 12582913 ;  /* 0x4b4000011b1b7423 */ /* 0x000fe2000000400c */
[----:B------:R-:W-:Y:S01]  /*1cb0*/  FFMA R70, R70, 1.925963033500011079e-08, R9 ;  /* 0x32a5706046467823 */ /* 0x000fe20000000009 */
[----:B------:R-:W-:-:S04]  /*1cc0*/  FFMA.SAT R9, R34, R11, 0.5 ;  /* 0x3f00000022097423 */ /* 0x000fc8000000200b */
[----:B------:R-:W-:Y:S01]  /*1cd0*/  FFMA.RM R15, R9, R12, 12582913 ;  /* 0x4b400001090f7423 */ /* 0x000fe2000000400c */
[----:B------:R-:W-:Y:S01]  /*1ce0*/  SHF.L.U32 R9, R13, 0x17, RZ ;  /* 0x000000170d097819 */ /* 0x000fe200000006ff */
[----:B------:R-:W1:Y:S02]  /*1cf0*/  MUFU.EX2 R70, R70 ;  /* 0x0000004600467308 */ /* 0x000e640000000800 */
[C---:B------:R-:W-:Y:S01]  /*1d00*/  FADD R31, R15.reuse, -12583039 ;  /* 0xcb40007f0f1f7421 */ /* 0x040fe20000000000 */
[----:B------:R-:W-:Y:S01]  /*1d10*/  SHF.L.U32 R15, R15, 0x17, RZ ;  /* 0x000000170f0f7819 */ /* 0x000fe200000006ff */
[----:B------:R-:W-:Y:S02]  /*1d20*/  FMUL R9, R9, R20 ;  /* 0x0000001409097220 */ /* 0x000fe40000400000 */
[----:B------:R-:W-:Y:S01]  /*1d30*/  FFMA R31, R34, 1.4426950216293334961, -R31 ;  /* 0x3fb8aa3b221f7823 */ /* 0x000fe2000000081f */
[----:B0-----:R-:W-:Y:S01]  /*1d40*/  FMUL R18, R18, R29 ;  /* 0x0000001d12127220 */ /* 0x001fe20000400000 */
[----:B------:R-:W0:Y:S02]  /*1d50*/  MUFU.EX2 R13, R38 ;  /* 0x00000026000d7308 */ /* 0x000e240000000800 */
[----:B------:R-:W-:Y:S01]  /*1d60*/  FFMA R34, R34, 1.925963033500011079e-08, R31 ;  /* 0x32a5706022227823 */ /* 0x000fe2000000001f */
[----:B------:R-:W-:-:S04]  /*1d70*/  FFMA.SAT R31, R72, R11, 0.5 ;  /* 0x3f000000481f7423 */ /* 0x000fc8000000200b */
[----:B------:R-:W-:Y:S01]  /*1d80*/  FFMA.RM R31, R31, R12, 12582913 ;  /* 0x4b4000011f1f7423 */ /* 0x000fe2000000400c */
[----:B------:R-:W2:Y:S01]  /*1d90*/  MUFU.EX2 R34, R34 ;  /* 0x0000002200227308 */ /* 0x000ea20000000800 */
[----:B-1----:R-:W-:Y:S02]  /*1da0*/  FMUL R19, R19, R70 ;  /* 0x0000004613137220 */ /* 0x002fe40000400000 */
[----:B------:R-:W-:-:S04]  /*1db0*/  FADD R17, R31, -12583039 ;  /* 0xcb40007f1f117421 */ /* 0x000fc80000000000 */
[----:B------:R-:W-:Y:S01]  /*1dc0*/  FFMA R17, R72, 1.4426950216293334961, -R17 ;  /* 0x3fb8aa3b48117823 */ /* 0x000fe20000000811 */
[----:B0-----:R-:W-:Y:S01]  /*1dd0*/  FMUL R10, R10, R13 ;  /* 0x0000000d0a0a7220 */ /* 0x001fe20000400000 */
[----:B------:R-:W-:Y:S02]  /*1de0*/  FADD R13, R33, -12583039 ;  /* 0xcb40007f210d7421 */ /* 0x000fe40000000000 */
[----:B------:R-:W-:Y:S01]  /*1df0*/  FFMA R72, R72, 1.925963033500011079e-08, R17 ;  /* 0x32a5706048487823 */ /* 0x000fe20000000011 */
[----:B------:R-:W-:Y:S01]  /*1e00*/  SHF.L.U32 R17, R21, 0x17, RZ ;  /* 0x0000001715117819 */ /* 0x000fe200000006ff */
[----:B------:R-:W-:Y:S01]  /*1e10*/  FFMA R13, R40, 1.4426950216293334961, -R13 ;  /* 0x3fb8aa3b280d7823 */ /* 0x000fe2000000080d */
[----:B--2---:R-:W-:-:S03]  /*1e20*/  FMUL R20, R15, R34 ;  /* 0x000000220f147220 */ /* 0x004fc60000400000 */
[----:B------:R-:W-:Y:S01]  /*1e30*/  FFMA R40, R40, 1.925963033500011079e-08, R13 ;  /* 0x32a5706028287823 */ /* 0x000fe2000000000d */
[-C--:B------:R-:W-:Y:S01]  /*1e40*/  FFMA.SAT R13, R74, R11.reuse, 0.5 ;  /* 0x3f0000004a0d7423 */ /* 0x080fe2000000200b */
[----:B------:R-:W-:Y:S01]  /*1e50*/  FFMA.SAT R15, R32, R11, 0.5 ;  /* 0x3f000000200f7423 */ /* 0x000fe2000000200b */
[----:B------:R-:W-:Y:S01]  /*1e60*/  MUFU.EX2 R72, R72 ;  /* 0x0000004800487308 */ /* 0x000fe20000000800 */
[----:B------:R-:W-:Y:S01]  /*1e70*/  FMUL R17, R17, R66 ;  /* 0x0000004211117220 */ /* 0x000fe20000400000 */
[-C--:B------:R-:W-:Y:S01]  /*1e80*/  FFMA.RM R25, R13, R12.reuse, 12582913 ;  /* 0x4b4000010d197423 */ /* 0x080fe2000000400c */
[----:B------:R-:W-:-:S03]  /*1e90*/  FFMA.RM R15, R15, R12, 12582913 ;  /* 0x4b4000010f0f7423 */ /* 0x000fc6000000400c */
[----:B------:R-:W-:Y:S02]  /*1ea0*/  FADD R13, R25, -12583039 ;  /* 0xcb40007f190d7421 */ /* 0x000fe40000000000 */
[----:B------:R-:W0:Y:S02]  /*1eb0*/  MUFU.EX2 R23, R40 ;  /* 0x0000002800177308 */ /* 0x000e240000000800 */
[----:B------:R-:W-:-:S04]  /*1ec0*/  FFMA R13, R74, 1.4426950216293334961, -R13 ;  /* 0x3fb8aa3b4a0d7823 */ /* 0x000fc8000000080d */
[----:B------:R-:W-:Y:S01]  /*1ed0*/  FFMA R74, R74, 1.925963033500011079e-08, R13 ;  /* 0x32a570604a4a7823 */ /* 0x000fe2000000000d */
[C---:B------:R-:W-:Y:S01]  /*1ee0*/  FADD R13, R35.reuse, -12583039 ;  /* 0xcb40007f230d7421 */ /* 0x040fe20000000000 */
[----:B------:R-:W-:-:S03]  /*1ef0*/  SHF.L.U32 R35, R35, 0x17, RZ ;  /* 0x0000001723237819 */ /* 0x000fc600000006ff */
[C---:B------:R-:W-:Y:S01]  /*1f00*/  FFMA R13, R68.reuse, 1.4426950216293334961, -R13 ;  /* 0x3fb8aa3b440d7823 */ /* 0x040fe2000000080d */
[----:B------:R-:W1:Y:S03]  /*1f10*/  MUFU.EX2 R74, R74 ;  /* 0x0000004a004a7308 */ /* 0x000e660000000800 */
[----:B------:R-:W-:Y:S01]  /*1f20*/  FFMA R68, R68, 1.925963033500011079e-08, R13 ;  /* 0x32a5706044447823 */ /* 0x000fe2000000000d */
[----:B------:R-:W-:-:S04]  /*1f30*/  FFMA.SAT R13, R76, R11, 0.5 ;  /* 0x3f0000004c0d7423 */ /* 0x000fc8000000200b */
[----:B------:R-:W-:Y:S01]  /*1f40*/  FFMA.RM R38, R13, R12, 12582913 ;  /* 0x4b4000010d267423 */ /* 0x000fe2000000400c */
[----:B------:R-:W2:Y:S03]  /*1f50*/  MUFU.EX2 R68, R68 ;  /* 0x0000004400447308 */ /* 0x000ea60000000800 */
[----:B------:R-:W-:-:S04]  /*1f60*/  FADD R13, R38, -12583039 ;  /* 0xcb40007f260d7421 */ /* 0x000fc80000000000 */
[----:B------:R-:W-:-:S04]  /*1f70*/  FFMA R13, R76, 1.4426950216293334961, -R13 ;  /* 0x3fb8aa3b4c0d7823 */ /* 0x000fc8000000080d */
[----:B------:R-:W-:Y:S01]  /*1f80*/  FFMA R76, R76, 1.925963033500011079e-08, R13 ;  /* 0x32a570604c4c7823 */ /* 0x000fe2000000000d */
[----:B------:R-:W-:-:S04]  /*1f90*/  FFMA.SAT R13, R22, R11, 0.5 ;  /* 0x3f000000160d7423 */ /* 0x000fc8000000200b */
[----:B------:R-:W-:Y:S01]  /*1fa0*/  FFMA.RM R13, R13, R12, 12582913 ;  /* 0x4b4000010d0d7423 */ /* 0x000fe2000000400c */
[----:B------:R-:W-:Y:S03]  /*1fb0*/  MUFU.EX2 R76, R76 ;  /* 0x0000004c004c7308 */ /* 0x000fe60000000800 */
[----:B------:R-:W-:-:S04]  /*1fc0*/  FADD R21, R13, -12583039 ;  /* 0xcb40007f0d157421 */ /* 0x000fc80000000000 */
[----:B------:R-:W-:-:S04]  /*1fd0*/  FFMA R21, R22, 1.4426950216293334961, -R21 ;  /* 0x3fb8aa3b16157823 */ /* 0x000fc80000000815 */
[----:B------:R-:W-:Y:S01]  /*1fe0*/  FFMA R29, R22, 1.925963033500011079e-08, R21 ;  /* 0x32a57060161d7823 */ /* 0x000fe20000000015 */
[----:B------:R-:W-:Y:S01]  /*1ff0*/  FADD R21, R15, -12583039 ;  /* 0xcb40007f0f157421 */ /* 0x000fe20000000000 */
[----:B------:R-:W-:Y:S01]  /*2000*/  SHF.L.U32 R22, R33, 0x17, RZ ;  /* 0x0000001721167819 */ /* 0x000fe200000006ff */
[----:B------:R-:W-:Y:S01]  /*2010*/  FFMA.SAT R33, R24, R11, 0.5 ;  /* 0x3f00000018217423 */ /* 0x000fe2000000200b */
[----:B------:R-:W-:Y:S01]  /*2020*/  SHF.L.U32 R15, R15, 0x17, RZ ;  /* 0x000000170f0f7819 */ /* 0x000fe200000006ff */
[----:B------:R-:W-:Y:S02]  /*2030*/  FFMA R21, R32, 1.4426950216293334961, -R21 ;  /* 0x3fb8aa3b20157823 */ /* 0x000fe40000000815 */
[----:B0-----:R-:W-:Y:S01]  /*2040*/  FMUL R22, R22, R23 ;  /* 0x0000001716167220 */ /* 0x001fe20000400000 */
[----:B------:R-:W-:Y:S01]  /*2050*/  FFMA.SAT R23, R30, R11, 0.5 ;  /* 0x3f0000001e177423 */ /* 0x000fe2000000200b */
[----:B------:R-:W-:Y:S01]  /*2060*/  FFMA R32, R32, 1.925963033500011079e-08, R21 ;  /* 0x32a5706020207823 */ /* 0x000fe20000000015 */
[----:B------:R-:W-:Y:S01]  /*2070*/  SHF.L.U32 R21, R31, 0x17, RZ ;  /* 0x000000171f157819 */ /* 0x000fe200000006ff */
[C---:B------:R-:W-:Y:S01]  /*2080*/  FADD R31, R27.reuse, -12583039 ;  /* 0xcb40007f1b1f7421 */ /* 0x040fe20000000000 */
[----:B------:R-:W-:-:S03]  /*2090*/  SHF.L.U32 R27, R27, 0x17, RZ ;  /* 0x000000171b1b7819 */ /* 0x000fc600000006ff */
[C---:B------:R-:W-:Y:S01]  /*20a0*/  FFMA R31, R14.reuse, 1.4426950216293334961, -R31 ;  /* 0x3fb8aa3b0e1f7823 */ /* 0x040fe2000000081f */
[----:B------:R-:W-:Y:S01]  /*20b0*/  MUFU.EX2 R32, R32 ;  /* 0x0000002000207308 */ /* 0x000fe20000000800 */
[----:B------:R-:W-:Y:S02]  /*20c0*/  FMUL R21, R21, R72 ;  /* 0x0000004815157220 */ /* 0x000fe40000400000 */
[----:B------:R-:W-:Y:S01]  /*20d0*/  FFMA R31, R14, 1.925963033500011079e-08, R31 ;  /* 0x32a570600e1f7823 */ /* 0x000fe2000000001f */
[----:B------:R-:W-:-:S04]  /*20e0*/  FFMA.RM R14, R23, R12, 12582913 ;  /* 0x4b400001170e7423 */ /* 0x000fc8000000400c */
[C---:B------:R-:W-:Y:S01]  /*20f0*/  FADD R23, R14.reuse, -12583039 ;  /* 0xcb40007f0e177421 */ /* 0x040fe20000000000 */
[----:B------:R-:W-:Y:S01]  /*2100*/  MUFU.EX2 R66, R31 ;  /* 0x0000001f00427308 */ /* 0x000fe20000000800 */
[----:B------:R-:W-:Y:S02]  /*2110*/  SHF.L.U32 R14, R14, 0x17, RZ ;  /* 0x000000170e0e7819 */ /* 0x000fe400000006ff */
[----:B------:R-:W-:-:S04]  /*2120*/  FFMA R23, R30, 1.4426950216293334961, -R23 ;  /* 0x3fb8aa3b1e177823 */ /* 0x000fc80000000817 */
[----:B------:R-:W-:Y:S01]  /*2130*/  FFMA R39, R30, 1.925963033500011079e-08, R23 ;  /* 0x32a570601e277823 */ /* 0x000fe20000000017 */
[----:B------:R-:W-:Y:S01]  /*2140*/  FFMA.RM R30, R33, R12, 12582913 ;  /* 0x4b400001211e7423 */ /* 0x000fe2000000400c */
[----:B------:R-:W-:Y:S01]  /*2150*/  SHF.L.U32 R23, R25, 0x17, RZ ;  /* 0x0000001719177819 */ /* 0x000fe200000006ff */
[----:B------:R-:W-:Y:S02]  /*2160*/  FFMA.SAT R33, R26, R11, 0.5 ;  /* 0x3f0000001a217423 */ /* 0x000fe4000000200b */
[C---:B------:R-:W-:Y:S01]  /*2170*/  FADD R25, R30.reuse, -12583039 ;  /* 0xcb40007f1e197421 */ /* 0x040fe20000000000 */
[----:B------:R-:W0:Y:S01]  /*2180*/  MUFU.EX2 R39, R39 ;  /* 0x0000002700277308 */ /* 0x000e220000000800 */
[----:B-1----:R-:W-:Y:S01]  /*2190*/  FMUL R23, R23, R74 ;  /* 0x0000004a17177220 */ /* 0x002fe20000400000 */
[----:B------:R-:W-:Y:S01]  /*21a0*/  SHF.L.U32 R30, R30, 0x17, RZ ;  /* 0x000000171e1e7819 */ /* 0x000fe200000006ff */
[----:B------:R-:W-:-:S04]  /*21b0*/  FFMA R25, R24, 1.4426950216293334961, -R25 ;  /* 0x3fb8aa3b18197823 */ /* 0x000fc80000000819 */
[----:B------:R-:W-:Y:S01]  /*21c0*/  FFMA R40, R24, 1.925963033500011079e-08, R25 ;  /* 0x32a5706018287823 */ /* 0x000fe20000000019 */
[----:B--2---:R-:W-:Y:S01]  /*21d0*/  FMUL R24, R35, R68 ;  /* 0x0000004423187220 */ /* 0x004fe20000400000 */
[----:B------:R-:W-:-:S04]  /*21e0*/  FFMA.SAT R35, R28, R11, 0.5 ;  /* 0x3f0000001c237423 */ /* 0x000fc8000000200b */
[----:B------:R-:W-:-:S04]  /*21f0*/  FFMA.RM R35, R35, R12, 12582913 ;  /* 0x4b40000123237423 */ /* 0x000fc8000000400c */
[----:B------:R-:W-:Y:S01]  /*2200*/  FADD R25, R35, -12583039 ;  /* 0xcb40007f23197421 */ /* 0x000fe20000000000 */
[----:B0-----:R-:W-:-:S03]  /*2210*/  FMUL R31, R14, R39 ;  /* 0x000000270e1f7220 */ /* 0x001fc60000400000 */
[----:B------:R-:W-:-:S04]  /*2220*/  FFMA R25, R28, 1.4426950216293334961, -R25 ;  /* 0x3fb8aa3b1c197823 */ /* 0x000fc80000000819 */
[----:B------:R-:W-:Y:S01]  /*2230*/  FFMA R65, R28, 1.925963033500011079e-08, R25 ;  /* 0x32a570601c417823 */ /* 0x000fe20000000019 */
[----:B------:R-:W-:Y:S01]  /*2240*/  FFMA.RM R28, R33, R12, 12582913 ;  /* 0x4b400001211c7423 */ /* 0x000fe2000000400c */
[----:B------:R-:W-:Y:S02]  /*2250*/  IMAD.SHL.U32 R25, R38, 0x800000, RZ ;  /* 0x0080000026197824 */ /* 0x000fe400078e00ff */
[----:B------:R-:W-:Y:S01]  /*2260*/  MUFU.EX2 R38, R29 ;  /* 0x0000001d00267308 */ /* 0x000fe20000000800 */
[C---:B------:R-:W-:Y:S01]  /*2270*/  FADD R33, R28.reuse, -12583039 ;  /* 0xcb40007f1c217421 */ /* 0x040fe20000000000 */
[----:B------:R-:W-:Y:S01]  /*2280*/  FMUL R25, R25, R76 ;  /* 0x0000004c19197220 */ /* 0x000fe20000400000 */
[----:B------:R-:W-:Y:S02]  /*2290*/  SHF.L.U32 R28, R28, 0x17, RZ ;  /* 0x000000171c1c7819 */ /* 0x000fe400000006ff */
[----:B------:R-:W-:-:S03]  /*22a0*/  FFMA R33, R26, 1.4426950216293334961, -R33 ;  /* 0x3fb8aa3b1a217823 */ /* 0x000fc60000000821 */
[----:B------:R-:W0:Y:S01]  /*22b0*/  MUFU.EX2 R29, R40 ;  /* 0x00000028001d7308 */ /* 0x000e220000000800 */
[----:B------:R-:W-:Y:S01]  /*22c0*/  FFMA R26, R26, 1.925963033500011079e-08, R33 ;  /* 0x32a570601a1a7823 */ /* 0x000fe20000000021 */
[----:B------:R-:W-:-:S04]  /*22d0*/  FFMA.SAT R33, R78, R11, 0.5 ;  /* 0x3f0000004e217423 */ /* 0x000fc8000000200b */
[-C--:B------:R-:W-:Y:S01]  /*22e0*/  FFMA.RM R11, R33, R12.reuse, 12582913 ;  /* 0x4b400001210b7423 */ /* 0x080fe2000000400c */
[----:B------:R-:W-:Y:S01]  /*22f0*/  FFMA.RM R12, R67, R12, 12582913 ;  /* 0x4b400001430c7423 */ /* 0x000fe2000000400c */
[----:B------:R-:W1:Y:S02]  /*2300*/  MUFU.EX2 R68, R65 ;  /* 0x0000004100447308 */ /* 0x000e640000000800 */
[----:B------:R-:W-:-:S04]  /*2310*/  FADD R33, R11, -12583039 ;  /* 0xcb40007f0b217421 */ /* 0x000fc80000000000 */
[----:B------:R-:W-:Y:S01]  /*2320*/  FFMA R33, R78, 1.4426950216293334961, -R33 ;  /* 0x3fb8aa3b4e217823 */ /* 0x000fe20000000821 */
[----:B0-----:R-:W-:-:S03]  /*2330*/  FMUL R30, R30, R29 ;  /* 0x0000001d1e1e7220 */ /* 0x001fc60000400000 */
[----:B------:R-:W-:Y:S01]  /*2340*/  FFMA R78, R78, 1.925963033500011079e-08, R33 ;  /* 0x32a570604e4e7823 */ /* 0x000fe20000000021 */
[----:B------:R-:W-:Y:S01]  /*2350*/  FADD R33, R12, -12583039 ;  /* 0xcb40007f0c217421 */ /* 0x000fe20000000000 */
[----:B------:R-:W-:-:S03]  /*2360*/  SHF.L.U32 R29, R35, 0x17, RZ ;  /* 0x00000017231d7819 */ /* 0x000fc600000006ff */
[C---:B------:R-:W-:Y:S01]  /*2370*/  FFMA R33, R80.reuse, 1.4426950216293334961, -R33 ;  /* 0x3fb8aa3b50217823 */ /* 0x040fe20000000821 */
[----:B------:R-:W-:Y:S01]  /*2380*/  MUFU.EX2 R78, R78 ;  /* 0x0000004e004e7308 */ /* 0x000fe20000000800 */
[----:B-1----:R-:W-:Y:S02]  /*2390*/  FMUL R29, R29, R68 ;  /* 0x000000441d1d7220 */ /* 0x002fe40000400000 */
[----:B------:R-:W-:Y:S01]  /*23a0*/  FFMA R80, R80, 1.925963033500011079e-08, R33 ;  /* 0x32a5706050507823 */ /* 0x000fe20000000021 */
[----:B------:R-:W-:-:S04]  /*23b0*/  FADD R33, RZ, R4 ;  /* 0x00000004ff217221 */ /* 0x000fc80000000000 */
[----:B------:R-:W-:Y:S01]  /*23c0*/  FADD R33, R33, R0 ;  /* 0x0000000021217221 */ /* 0x000fe20000000000 */
[----:B------:R-:W0:Y:S03]  /*23d0*/  MUFU.EX2 R35, R80 ;  /* 0x0000005000237308 */ /* 0x000e260000000800 */
        /* <DEDUP_REMOVED lines=11> */
[----:B------:R-:W-:-:S03]  /*2490*/  SHF.L.U32 R33, R13, 0x17, RZ ;  /* 0x000000170d217819 */ /* 0x000fc600000006ff */
[----:B------:R-:W-:Y:S02]  /*24a0*/  FADD R13, R34, R19 ;  /* 0x00000013220d7221 */ /* 0x000fe40000000000 */
[----:B------:R-:W-:Y:S01]  /*24b0*/  FMUL R34, R33, R38 ;  /* 0x0000002621227220 */ /* 0x000fe20000400000 */
[----:B------:R-:W-:Y:S01]  /*24c0*/  FMUL R33, R15, R32 ;  /* 0x000000200f217220 */ /* 0x000fe20000400000 */
[----:B------:R-:W-:Y:S01]  /*24d0*/  FADD R38, R13, R20 ;  /* 0x000000140d267221 */ /* 0x000fe20000000000 */
[----:B------:R1:W2:Y:S03]  /*24e0*/  MUFU.EX2 R15, R26 ;  /* 0x0000001a000f7308 */ /* 0x0002a60000000800 */
[----:B------:R-:W-:-:S04]  /*24f0*/  FADD R13, R38, R21 ;  /* 0x00000015260d7221 */ /* 0x000fc80000000000 */
[----:B------:R-:W-:Y:S01]  /*2500*/  FADD R32, R13, R22 ;  /* 0x000000160d207221 */ /* 0x000fe20000000000 */
[----:B-1----:R-:W-:-:S03]  /*2510*/  SHF.L.U32 R26, R12, 0x17, RZ ;  /* 0x000000170c1a7819 */ /* 0x002fc600000006ff */
[----:B------:R-:W-:Y:S01]  /*2520*/  FADD R13, R32, R23 ;  /* 0x00000017200d7221 */ /* 0x000fe20000000000 */
[----:B------:R-:W-:Y:S01]  /*2530*/  FMUL R32, R27, R66 ;  /* 0x000000421b207220 */ /* 0x000fe20000400000 */
[----:B------:R-:W-:Y:S01]  /*2540*/  SHF.L.U32 R27, R11, 0x17, RZ ;  /* 0x000000170b1b7819 */ /* 0x000fe200000006ff */
[----:B0-----:R-:W-:Y:S01]  /*2550*/  FMUL R26, R26, R35 ;  /* 0x000000231a1a7220 */ /* 0x001fe20000400000 */
[----:B------:R-:W-:Y:S01]  /*2560*/  FADD R38, R13, R24 ;  /* 0x000000180d267221 */ /* 0x000fe20000000000 */
[----:B--2---:R-:W-:Y:S02]  /*2570*/  FMUL R28, R28, R15 ;  /* 0x0000000f1c1c7220 */ /* 0x004fe40000400000 */
[----:B------:R-:W-:Y:S01]  /*2580*/  FMUL R27, R27, R78 ;  /* 0x0000004e1b1b7220 */ /* 0x000fe20000400000 */
        /* <DEDUP_REMOVED lines=19> */
.L_x_1196:
        /* <DEDUP_REMOVED lines=11> */
[----:B0-----:R-:W-:Y:S05]  /*2770*/  CALL.REL.NOINC `($__internal_16_$__cuda_sm3x_div_rn_noftz_f32_slowpath) ;  /* 0x0000003800d07944 */ /* 0x001fea0003c00000 */
[----:B------:R-:W-:-:S07]  /*2780*/  MOV R14, R4 ;  /* 0x00000004000e7202 */ /* 0x000fce0000000f00 */
.L_x_1127:
[----:B------:R-:W-:Y:S05]  /*2790*/  BSYNC.RECONVERGENT B3 ;  /* 0x0000000000037941 */ /* 0x000fea0003800200 */
.L_x_1126:
        /* <DEDUP_REMOVED lines=11> */
[----:B0-----:R-:W-:Y:S05]  /*2850*/  CALL.REL.NOINC `($__internal_16_$__cuda_sm3x_div_rn_noftz_f32_slowpath) ;  /* 0x0000003800987944 */ /* 0x001fea0003c00000 */
[----:B------:R-:W-:-:S07]  /*2860*/  MOV R15, R4 ;  /* 0x00000004000f7202 */ /* 0x000fce0000000f00 */
.L_x_1129:
[----:B------:R-:W-:Y:S05]  /*2870*/  BSYNC.RECONVERGENT B3 ;  /* 0x0000000000037941 */ /* 0x000fea0003800200 */
.L_x_1128:
        /* <DEDUP_REMOVED lines=13> */
.L_x_1131:
[----:B------:R-:W-:Y:S05]  /*2950*/  BSYNC.RECONVERGENT B3 ;  /* 0x0000000000037941 */ /* 0x000fea0003800200 */
.L_x_1130:
        /* <DEDUP_REMOVED lines=13> */
.L_x_1133:
[----:B------:R-:W-:Y:S05]  /*2a30*/  BSYNC.RECONVERGENT B3 ;  /* 0x0000000000037941 */ /* 0x000fea0003800200 */
.L_x_1132:
        /* <DEDUP_REMOVED lines=13> */
.L_x_1135:
[----:B------:R-:W-:Y:S05]  /*2b10*/  BSYNC.RECONVERGENT B3 ;  /* 0x0000000000037941 */ /* 0x000fea0003800200 */
.L_x_1134:
        /* <DEDUP_REMOVED lines=13> */
.L_x_1137:
[----:B------:R-:W-:Y:S05]  /*2bf0*/  BSYNC.RECONVERGENT B3 ;  /* 0x0000000000037941 */ /* 0x000fea0003800200 */
.L_x_1136:
        /* <DEDUP_REMOVED lines=13> */
.L_x_1139:
[----:B------:R-:W-:Y:S05]  /*2cd0*/  BSYNC.RECONVERGENT B3 ;  /* 0x0000000000037941 */ /* 0x000fea0003800200 */
.L_x_1138:
        /* <DEDUP_REMOVED lines=13> */
.L_x_1141:
[----:B------:R-:W-:Y:S05]  /*2db0*/  BSYNC.RECONVERGENT B3 ;  /* 0x0000000000037941 */ /* 0x000fea0003800200 */
.L_x_1140:
        /* <DEDUP_REMOVED lines=13> */
.L_x_1143:
[----:B------:R-:W-:Y:S05]  /*2e90*/  BSYNC.RECONVERGENT B3 ;  /* 0x0000000000037941 */ /* 0x000fea0003800200 */
.L_x_1142:
        /* <DEDUP_REMOVED lines=13> */
.L_x_1145:
[----:B------:R-:W-:Y:S05]  /*2f70*/  BSYNC.RECONVERGENT B3 ;  /* 0x0000000000037941 */ /* 0x000fea0003800200 */
.L_x_1144:
        /* <DEDUP_REMOVED lines=12> */
[----:B------:R-:W-:-:S07]  /*3040*/  IMAD.MOV.U32 R10, RZ, RZ, R4 ;  /* 0x000000ffff0a7224 */ /* 0x000fce00078e0004 */
.L_x_1147:
[----:B------:R-:W-:Y:S05]  /*3050*/  BSYNC.RECONVERGENT B3 ;  /* 0x0000000000037941 */ /* 0x000fea0003800200 */
.L_x_1146:
        /* <DEDUP_REMOVED lines=13> */
.L_x_1149:
[----:B------:R-:W-:Y:S05]  /*3130*/  BSYNC.RECONVERGENT B3 ;  /* 0x0000000000037941 */ /* 0x000fea0003800200 */
.L_x_1148:
        /* <DEDUP_REMOVED lines=13> */
.L_x_1151:
[----:B------:R-:W-:Y:S05]  /*3210*/  BSYNC.RECONVERGENT B3 ;  /* 0x0000000000037941 */ /* 0x000fea0003800200 */
.L_x_1150:
        /* <DEDUP_REMOVED lines=13> */
.L_x_1153:
[----:B------:R-:W-:Y:S05]  /*32f0*/  BSYNC.RECONVERGENT B3 ;  /* 0x0000000000037941 */ /* 0x000fea0003800200 */
.L_x_1152:
        /* <DEDUP_REMOVED lines=13> */
.L_x_1155:
[----:B------:R-:W-:Y:S05]  /*33d0*/  BSYNC.RECONVERGENT B3 ;  /* 0x0000000000037941 */ /* 0x000fea0003800200 */
.L_x_1154:
        /* <DEDUP_REMOVED lines=13> */
.L_x_1157:
[----:B------:R-:W-:Y:S05]  /*34b0*/  BSYNC.RECONVERGENT B3 ;  /* 0x0000000000037941 */ /* 0x000fea0003800200 */
.L_x_1156:
        /* <DEDUP_REMOVED lines=13> */
.L_x_1159:
[----:B------:R-:W-:Y:S05]  /*3590*/  BSYNC.RECONVERGENT B3 ;  /* 0x0000000000037941 */ /* 0x000fea0003800200 */
.L_x_1158:
        /* <DEDUP_REMOVED lines=13> */
.L_x_1161:
[----:B------:R-:W-:Y:S05]  /*3670*/  BSYNC.RECONVERGENT B3 ;  /* 0x0000000000037941 */ /* 0x000fea0003800200 */
.L_x_1160:
        /* <DEDUP_REMOVED lines=13> */
.L_x_1163:
[----:B------:R-:W-:Y:S05]  /*3750*/  BSYNC.RECONVERGENT B3 ;  /* 0x0000000000037941 */ /* 0x000fea0003800200 */
.L_x_1162:
        /* <DEDUP_REMOVED lines=13> */
.L_x_1165:
[----:B------:R-:W-:Y:S05]  /*3830*/  BSYNC.RECONVERGENT B3 ;  /* 0x0000000000037941 */ /* 0x000fea0003800200 */
.L_x_1164:
        /* <DEDUP_REMOVED lines=13> */
.L_x_1167:
[----:B------:R-:W-:Y:S05]  /*3910*/  BSYNC.RECONVERGENT B3 ;  /* 0x0000000000037941 */ /* 0x000fea0003800200 */
.L_x_1166:
        /* <DEDUP_REMOVED lines=13> */
.L_x_1169:
[----:B------:R-:W-:Y:S05]  /*39f0*/  BSYNC.RECONVERGENT B3 ;  /* 0x0000000000037941 */ /* 0x000fea0003800200 */
.L_x_1168:
        /* <DEDUP_REMOVED lines=13> */
.L_x_1171:
[----:B------:R-:W-:Y:S05]  /*3ad0*/  BSYNC.RECONVERGENT B3 ;  /* 0x0000000000037941 */ /* 0x000fea0003800200 */
.L_x_1170:
        /* <DEDUP_REMOVED lines=13> */
.L_x_1173:
[----:B------:R-:W-:Y:S05]  /*3bb0*/  BSYNC.RECONVERGENT B3 ;  /* 0x0000000000037941 */ /* 0x000fea0003800200 */
.L_x_1172:
        /* <DEDUP_REMOVED lines=13> */
.L_x_1175:
[----:B------:R-:W-:Y:S05]  /*3c90*/  BSYNC.RECONVERGENT B3 ;  /* 0x0000000000037941 */ /* 0x000fea0003800200 */
.L_x_1174:
        /* <DEDUP_REMOVED lines=13> */
.L_x_1177:
[----:B------:R-:W-:Y:S05]  /*3d70*/  BSYNC.RECONVERGENT B3 ;  /* 0x0000000000037941 */ /* 0x000fea0003800200 */
.L_x_1176:
        /* <DEDUP_REMOVED lines=13> */
.L_x_1179:
[----:B------:R-:W-:Y:S05]  /*3e50*/  BSYNC.RECONVERGENT B3 ;  /* 0x0000000000037941 */ /* 0x000fea0003800200 */
.L_x_1178:
        /* <DEDUP_REMOVED lines=13> */
.L_x_1181:
[----:B------:R-:W-:Y:S05]  /*3f30*/  BSYNC.RECONVERGENT B3 ;  /* 0x0000000000037941 */ /* 0x000fea0003800200 */
.L_x_1180:
        /* <DEDUP_REMOVED lines=13> */
.L_x_1183:
[----:B------:R-:W-:Y:S05]  /*4010*/  BSYNC.RECONVERGENT B3 ;  /* 0x0000000000037941 */ /* 0x000fea0003800200 */
.L_x_1182:
[----:B------:R-:W-:Y:S01]  /*4020*/  HFMA2 R3, -RZ, RZ, 0, 0 ;  /* 0x00000000ff037431 */ /* 0x000fe200000001ff */
[----:B------:R-:W-:Y:S01]  /*4030*/  MOV R2, R42 ;  /* 0x0000002a00027202 */ /* 0x000fe20000000f00 */
[----:B------:R-:W-:Y:S01]  /*4040*/  IMAD R4, R43, UR38, RZ ;  /* 0x000000262b047c24 */ /* 0x000fe2000f8e02ff */
[----:B------:R-:W-:Y:S02]  /*4050*/  ISETP.GE.U32.AND P2, PT, R44, UR44, PT ;  /* 0x0000002c2c007c0c */ /* 0x000fe4000bf46070 */
[----:B------:R-:W-:Y:S01]  /*4060*/  @!P0 R2UR UR4, R36 ;  /* 0x00000000240482ca */ /* 0x000fe200000e0000 */
[----:B------:R-:W-:Y:S01]  /*4070*/  IMAD R5, R41, UR39, R4 ;  /* 0x0000002729057c24 */ /* 0x000fe2000f8e0204 */
[----:B------:R-:W-:Y:S02]  /*4080*/  @!P0 R2UR UR5, R37 ;  /* 0x00000000250582ca */ /* 0x000fe400000e0000 */
[----:B------:R-:W-:Y:S01]  /*4090*/  ISETP.GE.U32.AND P1, PT, R45, UR44, PT ;  /* 0x0000002c2d007c0c */ /* 0x000fe2000bf26070 */
[----:B------:R-:W-:Y:S01]  /*40a0*/  IMAD.WIDE.U32 R2, R41, UR38, R2 ;  /* 0x0000002629027c25 */ /* 0x000fe2000f8e0002 */
[----:B------:R-:W-:-:S02]  /*40b0*/  ISETP.GE.U32.AND P3, PT, R46, UR44, PT ;  /* 0x0000002c2e007c0c */ /* 0x000fc4000bf66070 */
[----:B------:R-:W-:Y:S02]  /*40c0*/  ISETP.GE.AND.EX P2, PT, RZ, UR45, PT, P2 ;  /* 0x0000002dff007c0c */ /* 0x000fe4000bf46320 */
[----:B------:R-:W-:Y:S02]  /*40d0*/  IADD3 R3, PT, PT, R3, R5, RZ ;  /* 0x0000000503037210 */ /* 0x000fe40007ffe0ff */
[----:B------:R-:W-:Y:S02]  /*40e0*/  LEA R4, P4, R2, UR36, 0x1 ;  /* 0x0000002402047c11 */ /* 0x000fe4000f8808ff */
[----:B------:R-:W-:Y:S02]  /*40f0*/  ISETP.GE.AND.EX P1, PT, RZ, UR45, PT, P1 ;  /* 0x0000002dff007c0c */ /* 0x000fe4000bf26310 */
[----:B------:R-:W-:Y:S02]  /*4100*/  ISETP.GE.AND.EX P3, PT, RZ, UR45, PT, P3 ;  /* 0x0000002dff007c0c */ /* 0x000fe4000bf66330 */
[----:B------:R-:W-:-:S02]  /*4110*/  @!P0 F2FP.BF16.F32.PACK_AB R14, RZ, R14 ;  /* 0x0000000eff0e823e */ /* 0x000fc400000010ff */
[----:B------:R-:W-:Y:S02]  /*4120*/  LEA.HI.X R5, R2, UR37, R3, 0x1, P4 ;  /* 0x0000002502057c11 */ /* 0x000fe4000a0f0c03 */
[----:B------:R-:W-:Y:S02]  /*4130*/  ISETP.GE.U32.AND P6, PT, R47, UR44, PT ;  /* 0x0000002c2f007c0c */ /* 0x000fe4000bfc6070 */
[----:B------:R-:W-:Y:S01]  /*4140*/  ISETP.GE.U32.AND P5, PT, R48, UR44, PT ;  /* 0x0000002c30007c0c */ /* 0x000fe2000bfa6070 */
[----:B------:R-:W-:Y:S01]  /*4150*/  @!P0 STG.E.U16 desc[UR4][R4.64], R14 ;  /* 0x0000000e04008986 */ /* 0x000fe2000c101504 */
[----:B------:R-:W-:Y:S02]  /*4160*/  ISETP.GE.U32.AND P0, PT, R50, UR44, PT ;  /* 0x0000002c32007c0c */ /* 0x000fe4000bf06070 */
[----:B------:R-:W-:Y:S02]  /*4170*/  @!P2 R2UR UR4, R36 ;  /* 0x000000002404a2ca */ /* 0x000fe400000e0000 */
[----:B------:R-:W-:-:S02]  /*4180*/  @!P2 R2UR UR5, R37 ;  /* 0x000000002505a2ca */ /* 0x000fc400000e0000 */
        /* <DEDUP_REMOVED lines=10> */
[----:B------:R1:W-:Y:S01]  /*4230*/  @!P2 STG.E.U16 desc[UR4][R4.64+0x80], R0 ;  /* 0x000080000400a986 */ /* 0x0003e2000c101504 */
[----:B------:R-:W-:Y:S02]  /*4240*/  ISETP.GE.U32.AND P2, PT, R52, UR44, PT ;  /* 0x0000002c34007c0c */ /* 0x000fe4000bf46070 */
[----:B------:R-:W-:Y:S01]  /*4250*/  @!P0 R2UR UR10, R36 ;  /* 0x00000000240a82ca */ /* 0x000fe200000e0000 */
[----:B------:R-:W-:Y:S01]  /*4260*/  @!P1 STG.E.U16 desc[UR6][R4.64+0xc0], R35 ;  /* 0x0000c02304009986 */ /* 0x000fe2000c101506 */
[----:B------:R-:W-:-:S02]  /*4270*/  @!P0 R2UR UR11, R37 ;  /* 0x00000000250b82ca */ /* 0x000fc400000e0000 */
[C---:B------:R-:W-:Y:S01]  /*4280*/  @!P6 R2UR UR4, R36.reuse ;  /* 0x000000002404e2ca */ /* 0x040fe200000e0000 */
[----:B------:R-:W-:Y:S01]  /*4290*/  @!P3 STG.E.U16 desc[UR8][R4.64+0x100], R38 ;  /* 0x000100260400b986 */ /* 0x000fe2000c101508 */
[----:B------:R-:W-:Y:S02]  /*42a0*/  ISETP.GE.U32.AND P3, PT, R51, UR44, PT ;  /* 0x0000002c33007c0c */ /* 0x000fe4000bf66070 */
[C---:B------:R-:W-:Y:S02]  /*42b0*/  @!P6 R2UR UR5, R37.reuse ;  /* 0x000000002505e2ca */ /* 0x040fe400000e0000 */
[----:B------:R-:W-:Y:S02]  /*42c0*/  @!P5 R2UR UR6, R36 ;  /* 0x000000002406d2ca */ /* 0x000fe400000e0000 */
[----:B------:R-:W-:Y:S02]  /*42d0*/  @!P5 R2UR UR7, R37 ;  /* 0x000000002507d2ca */ /* 0x000fe400000e0000 */
[----:B------:R-:W-:-:S02]  /*42e0*/  ISETP.GE.AND.EX P2, PT, RZ, UR45, PT, P2 ;  /* 0x0000002dff007c0c */ /* 0x000fc4000bf46320 */
[----:B------:R-:W-:Y:S02]  /*42f0*/  ISETP.GE.U32.AND P4, PT, R49, UR44, PT ;  /* 0x0000002c31007c0c */ /* 0x000fe4000bf86070 */
[----:B------:R-:W-:Y:S02]  /*4300*/  ISETP.GE.AND.EX P3, PT, RZ, UR45, PT, P3 ;  /* 0x0000002dff007c0c */ /* 0x000fe4000bf66330 */
[----:B------:R-:W-:Y:S02]  /*4310*/  @!P0 F2FP.BF16.F32.PACK_AB R10, RZ, R10 ;  /* 0x0000000aff0a823e */ /* 0x000fe400000010ff */
[----:B------:R-:W-:Y:S02]  /*4320*/  ISETP.GE.AND.EX P4, PT, RZ, UR45, PT, P4 ;  /* 0x0000002dff007c0c */ /* 0x000fe4000bf86340 */
[----:B------:R-:W-:Y:S01]  /*4330*/  @!P6 F2FP.BF16.F32.PACK_AB R39, RZ, R39 ;  /* 0x00000027ff27e23e */ /* 0x000fe200000010ff */
[----:B------:R-:W-:Y:S01]  /*4340*/  @!P0 STG.E.U16 desc[UR10][R4.64+0x280], R10 ;  /* 0x0002800a04008986 */ /* 0x000fe2000c10150a */
[----:B------:R-:W-:-:S02]  /*4350*/  @!P5 F2FP.BF16.F32.PACK_AB R6, RZ, R6 ;  /* 0x00000006ff06d23e */ /* 0x000fc400000010ff */
[----:B------:R-:W-:Y:S01]  /*4360*/  ISETP.GE.U32.AND P0, PT, R57, UR44, PT ;  /* 0x0000002c39007c0c */ /* 0x000fe2000bf06070 */
[----:B------:R-:W-:Y:S01]  /*4370*/  @!P6 STG.E.U16 desc[UR4][R4.64+0x140], R39 ;  /* 0x000140270400e986 */ /* 0x000fe2000c101504 */
[----:B------:R-:W-:Y:S02]  /*4380*/  ISETP.GE.U32.AND P6, PT, R54, UR44, PT ;  /* 0x0000002c36007c0c */ /* 0x000fe4000bfc6070 */
[----:B------:R-:W-:Y:S01]  /*4390*/  ISETP.GE.AND.EX P0, PT, RZ, UR45, PT, P0 ;  /* 0x0000002dff007c0c */ /* 0x000fe2000bf06300 */
[----:B------:R2:W-:Y:S01]  /*43a0*/  @!P5 STG.E.U16 desc[UR6][R4.64+0x180], R6 ;  /* 0x000180060400d986 */ /* 0x0005e2000c101506 */
[C---:B------:R-:W-:Y:S02]  /*43b0*/  @!P2 R2UR UR6, R36.reuse ;  /* 0x000000002406a2ca */ /* 0x040fe400000e0000 */
[----:B------:R-:W-:Y:S02]  /*43c0*/  @!P2 R2UR UR7, R37 ;  /* 0x000000002507a2ca */ /* 0x000fe400000e0000 */
[----:B------:R-:W-:-:S02]  /*43d0*/  @!P3 R2UR UR4, R36 ;  /* 0x000000002404b2ca */ /* 0x000fc400000e0000 */
[----:B------:R-:W-:Y:S02]  /*43e0*/  @!P3 R2UR UR5, R37 ;  /* 0x000000002505b2ca */ /* 0x000fe400000e0000 */
[----:B------:R-:W-:Y:S02]  /*43f0*/  ISETP.GE.AND.EX P6, PT, RZ, UR45, PT, P6 ;  /* 0x0000002dff007c0c */ /* 0x000fe4000bfc6360 */
[----:B------:R-:W-:Y:S02]  /*4400*/  ISETP.GE.U32.AND P1, PT, R53, UR44, PT ;  /* 0x0000002c35007c0c */ /* 0x000fe4000bf26070 */
[----:B------:R-:W-:Y:S02]  /*4410*/  @!P4 R2UR UR8, R36 ;  /* 0x000000002408c2ca */ /* 0x000fe400000e0000 */
[----:B------:R-:W-:Y:S02]  /*4420*/  @!P4 R2UR UR9, R37 ;  /* 0x000000002509c2ca */ /* 0x000fe400000e0000 */
[----:B------:R-:W-:-:S02]  /*4430*/  @!P2 F2FP.BF16.F32.PACK_AB R17, RZ, R17 ;  /* 0x00000011ff11a23e */ /* 0x000fc400000010ff */
[----:B------:R-:W-:Y:S02]  /*4440*/  ISETP.GE.AND.EX P1, PT, RZ, UR45, PT, P1 ;  /* 0x0000002dff007c0c */ /* 0x000fe4000bf26310 */
[----:B------:R-:W-:Y:S01]  /*4450*/  @!P3 F2FP.BF16.F32.PACK_AB R16, RZ, R16 ;  /* 0x00000010ff10b23e */ /* 0x000fe200000010ff */
[----:B------:R-:W-:Y:S01]  /*4460*/  @!P2 STG.E.U16 desc[UR6][R4.64+0x300], R17 ;  /* 0x000300110400a986 */ /* 0x000fe2000c101506 */
[----:B------:R-:W-:Y:S02]  /*4470*/  @!P4 F2FP.BF16.F32.PACK_AB R7, RZ, R7 ;  /* 0x00000007ff07c23e */ /* 0x000fe400000010ff */
[----:B------:R-:W-:Y:S01]  /*4480*/  ISETP.GE.U32.AND P2, PT, R58, UR44, PT ;  /* 0x0000002c3a007c0c */ /* 0x000fe2000bf46070 */
[----:B------:R-:W-:Y:S01]  /*4490*/  @!P3 STG.E.U16 desc[UR4][R4.64+0x2c0], R16 ;  /* 0x0002c0100400b986 */ /* 0x000fe2000c101504 */
[C---:B------:R-:W-:Y:S02]  /*44a0*/  @!P0 R2UR UR10, R36.reuse ;  /* 0x00000000240a82ca */ /* 0x040fe400000e0000 */
[----:B------:R-:W-:Y:S01]  /*44b0*/  @!P0 R2UR UR11, R37 ;  /* 0x00000000250b82ca */ /* 0x000fe200000e0000 */
[----:B------:R3:W-:Y:S01]  /*44c0*/  @!P4 STG.E.U16 desc[UR8][R4.64+0x1c0], R7 ;  /* 0x0001c0070400c986 */ /* 0x0007e2000c101508 */
[----:B------:R-:W-:-:S02]  /*44d0*/  @!P6 R2UR UR4, R36 ;  /* 0x000000002404e2ca */ /* 0x000fc400000e0000 */
[----:B------:R-:W-:Y:S02]  /*44e0*/  @!P6 R2UR UR5, R37 ;  /* 0x000000002505e2ca */ /* 0x000fe400000e0000 */
[----:B------:R-:W-:Y:S02]  /*44f0*/  ISETP.GE.AND.EX P2, PT, RZ, UR45, PT, P2 ;  /* 0x0000002dff007c0c */ /* 0x000fe4000bf46320 */
[----:B------:R-:W-:Y:S02]  /*4500*/  ISETP.GE.U32.AND P5, PT, R55, UR44, PT ;  /* 0x0000002c37007c0c */ /* 0x000fe4000bfa6070 */
[----:B------:R-:W-:Y:S02]  /*4510*/  ISETP.GE.U32.AND P4, PT, R56, UR44, PT ;  /* 0x0000002c38007c0c */ /* 0x000fe4000bf86070 */
[----:B------:R-:W-:Y:S02]  /*4520*/  @!P1 R2UR UR8, R36 ;  /* 0x00000000240892ca */ /* 0x000fe400000e0000 */
[----:B------:R-:W-:-:S02]  /*4530*/  @!P1 R2UR UR9, R37 ;  /* 0x00000000250992ca */ /* 0x000fc400000e0000 */
[----:B------:R-:W-:Y:S02]  /*4540*/  @!P0 F2FP.BF16.F32.PACK_AB R22, RZ, R22 ;  /* 0x00000016ff16823e */ /* 0x000fe400000010ff */
[----:B------:R-:W-:Y:S02]  /*4550*/  ISETP.GE.AND.EX P5, PT, RZ, UR45, PT, P5 ;  /* 0x0000002dff007c0c */ /* 0x000fe4000bfa6350 */
[----:B------:R-:W-:Y:S01]  /*4560*/  ISETP.GE.AND.EX P4, PT, RZ, UR45, PT, P4 ;  /* 0x0000002dff007c0c */ /* 0x000fe2000bf86340 */
[----:B------:R4:W-:Y:S01]  /*4570*/  @!P0 STG.E.U16 desc[UR10][R4.64+0x440], R22 ;  /* 0x0004401604008986 */ /* 0x0009e2000c10150a */
        /* <DEDUP_REMOVED lines=8> */
[----:B------:R-:W-:Y:S02]  /*4600*/  ISETP.GE.U32.AND P3, PT, R59, UR44, PT ;  /* 0x0000002c3b007c0c */ /* 0x000fe4000bf66070 */
[C---:B------:R-:W-:Y:S02]  /*4610*/  @!P5 R2UR UR6, R36.reuse ;  /* 0x000000002406d2ca */ /* 0x040fe400000e0000 */
[----:B------:R-:W-:Y:S02]  /*4620*/  @!P5 R2UR UR7, R37 ;  /* 0x000000002507d2ca */ /* 0x000fe400000e0000 */
[----:B------:R-:W-:-:S02]  /*4630*/  @!P4 R2UR UR8, R36 ;  /* 0x000000002408c2ca */ /* 0x000fc400000e0000 */
[----:B------:R-:W-:Y:S02]  /*4640*/  @!P4 R2UR UR9, R37 ;  /* 0x000000002509c2ca */ /* 0x000fe400000e0000 */
[----:B------:R-:W-:Y:S02]  /*4650*/  @!P2 F2FP.BF16.F32.PACK_AB R23, RZ, R23 ;  /* 0x00000017ff17a23e */ /* 0x000fe400000010ff */
[----:B------:R-:W-:Y:S02]  /*4660*/  ISETP.GE.AND.EX P3, PT, RZ, UR45, PT, P3 ;  /* 0x0000002dff007c0c */ /* 0x000fe4000bf66330 */
[----:B-1----:R-:W-:Y:S01]  /*4670*/  IADD3 R0, PT, PT, R42, 0x300, RZ ;  /* 0x000003002a007810 */ /* 0x002fe20007ffe0ff */
        /* <DEDUP_REMOVED lines=8> */
[----:B------:R-:W-:Y:S02]  /*4700*/  IADD3 R0, PT, PT, R42, 0x320, RZ ;  /* 0x000003202a007810 */ /* 0x000fe40007ffe0ff */
[----:B------:R-:W-:Y:S02]  /*4710*/  ISETP.GE.AND.EX P6, PT, RZ, UR45, PT, P1 ;  /* 0x0000002dff007c0c */ /* 0x000fe4000bfc6310 */
[----:B------:R-:W-:-:S02]  /*4720*/  ISETP.GE.U32.AND P4, PT, R61, UR44, PT ;  /* 0x0000002c3d007c0c */ /* 0x000fc4000bf86070 */
[----:B------:R-:W-:Y:S02]  /*4730*/  ISETP.GE.U32.AND P5, PT, R62, UR44, PT ;  /* 0x0000002c3e007c0c */ /* 0x000fe4000bfa6070 */
[----:B------:R-:W-:Y:S02]  /*4740*/  ISETP.GE.U32.AND P1, PT, R0, UR44, PT ;  /* 0x0000002c00007c0c */ /* 0x000fe4000bf26070 */
[----:B------:R-:W-:Y:S02]  /*4750*/  @!P3 R2UR UR6, R36 ;  /* 0x000000002406b2ca */ /* 0x000fe400000e0000 */
[----:B------:R-:W-:Y:S02]  /*4760*/  @!P3 R2UR UR7, R37 ;  /* 0x000000002507b2ca */ /* 0x000fe400000e0000 */
[----:B------:R-:W-:Y:S02]  /*4770*/  @!P0 F2FP.BF16.F32.PACK_AB R25, RZ, R25 ;  /* 0x00000019ff19823e */ /* 0x000fe400000010ff */
[----:B------:R-:W-:-:S02]  /*4780*/  ISETP.GE.AND.EX P4, PT, RZ, UR45, PT, P4 ;  /* 0x0000002dff007c0c */ /* 0x000fc4000bf86340 */
[----:B------:R-:W-:Y:S01]  /*4790*/  ISETP.GE.AND.EX P5, PT, RZ, UR45, PT, P5 ;  /* 0x0000002dff007c0c */ /* 0x000fe2000bfa6350 */
[----:B------:R4:W-:Y:S01]  /*47a0*/  @!P0 STG.E.U16 desc[UR4][R4.64+0x500], R25 ;  /* 0x0005001904008986 */ /* 0x0009e2000c101504 */
[----:B------:R-:W-:Y:S01]  /*47b0*/  ISETP.GE.AND.EX P1, PT, RZ, UR45, PT, P1 ;  /* 0x0000002dff007c0c */ /* 0x000fe2000bf26310 */
[----:B------:R-:W1:Y:S01]  /*47c0*/  LDCU UR4, c[0x0][0x370] ;  /* 0x00006e00ff0477ac */ /* 0x000e620008000800 */
[----:B------:R-:W-:Y:S01]  /*47d0*/  ISETP.GE.U32.AND P0, PT, R64, UR44, PT ;  /* 0x0000002c40007c0c */ /* 0x000fe2000bf06070 */
[----:B--2---:R-:W1:Y:S01]  /*47e0*/  LDC R6, c[0x0][0x364] ;  /* 0x0000d900ff067b82 */ /* 0x004e620000000800 */
[----:B------:R-:W-:Y:S02]  /*47f0*/  @!P3 F2FP.BF16.F32.PACK_AB R24, RZ, R24 ;  /* 0x00000018ff18b23e */ /* 0x000fe400000010ff */
[----:B------:R-:W-:Y:S02]  /*4800*/  IADD3 R2, PT, PT, R42, 0x20, RZ ;  /* 0x000000202a027810 */ /* 0x000fe40007ffe0ff */
[----:B------:R-:W-:Y:S01]  /*4810*/  ISETP.GE.AND.EX P0, PT, RZ, UR45, PT, P0 ;  /* 0x0000002dff007c0c */ /* 0x000fe2000bf06300 */
[----:B------:R4:W-:Y:S01]  /*4820*/  @!P3 STG.E.U16 desc[UR6][R4.64+0x4c0], R24 ;  /* 0x0004c0180400b986 */ /* 0x0009e2000c101506 */
[----:B------:R-:W-:-:S02]  /*4830*/  ISETP.GE.U32.AND P2, PT, R63, UR44, PT ;  /* 0x0000002c3f007c0c */ /* 0x000fc4000bf46070 */
[----:B------:R-:W-:Y:S02]  /*4840*/  ISETP.GE.U32.AND P3, PT, R2, UR44, PT ;  /* 0x0000002c02007c0c */ /* 0x000fe4000bf66070 */
[C---:B------:R-:W-:Y:S02]  /*4850*/  @!P4 R2UR UR6, R36.reuse ;  /* 0x000000002406c2ca */ /* 0x040fe400000e0000 */
[C---:B------:R-:W-:Y:S02]  /*4860*/  @!P4 R2UR UR7, R37.reuse ;  /* 0x000000002507c2ca */ /* 0x040fe400000e0000 */
[C---:B------:R-:W-:Y:S02]  /*4870*/  @!P6 R2UR UR8, R36.reuse ;  /* 0x000000002408e2ca */ /* 0x040fe400000e0000 */
[----:B------:R-:W-:Y:S02]  /*4880*/  @!P6 R2UR UR9, R37 ;  /* 0x000000002509e2ca */ /* 0x000fe400000e0000 */
[----:B------:R-:W-:-:S02]  /*4890*/  @!P1 R2UR UR10, R36 ;  /* 0x00000000240a92ca */ /* 0x000fc400000e0000 */
[C---:B------:R-:W-:Y:S02]  /*48a0*/  @!P1 R2UR UR11, R37.reuse ;  /* 0x00000000250b92ca */ /* 0x040fe400000e0000 */
[----:B------:R-:W-:Y:S01]  /*48b0*/  @!P5 R2UR UR12, R36 ;  /* 0x00000000240cd2ca */ /* 0x000fe200000e0000 */
[----:B-1----:R-:W-:Y:S01]  /*48c0*/  IMAD R6, R6, UR4, RZ ;  /* 0x0000000406067c24 */ /* 0x002fe2000f8e02ff */
[----:B------:R-:W-:Y:S02]  /*48d0*/  @!P5 R2UR UR13, R37 ;  /* 0x00000000250dd2ca */ /* 0x000fe400000e0000 */
[----:B------:R-:W-:Y:S02]  /*48e0*/  ISETP.GE.AND.EX P2, PT, RZ, UR45, PT, P2 ;  /* 0x0000002dff007c0c */ /* 0x000fe4000bf46320 */
[----:B------:R-:W-:Y:S02]  /*48f0*/  ISETP.GE.AND.EX P3, PT, RZ, UR45, PT, P3 ;  /* 0x0000002dff007c0c */ /* 0x000fe4000bf66330 */
[----:B------:R-:W-:-:S02]  /*4900*/  @!P4 F2FP.BF16.F32.PACK_AB R34, RZ, R34 ;  /* 0x00000022ff22c23e */ /* 0x000fc400000010ff */
[----:B------:R-:W-:Y:S02]  /*4910*/  @!P5 F2FP.BF16.F32.PACK_AB R29, RZ, R29 ;  /* 0x0000001dff1dd23e */ /* 0x000fe400000010ff */
[----:B------:R-:W-:Y:S01]  /*4920*/  @!P6 F2FP.BF16.F32.PACK_AB R31, RZ, R31 ;  /* 0x0000001fff1fe23e */ /* 0x000fe200000010ff */
[----:B------:R4:W-:Y:S01]  /*4930*/  @!P4 STG.E.U16 desc[UR6][R4.64+0x540], R34 ;  /* 0x000540220400c986 */ /* 0x0009e2000c101506 */
[----:B------:R-:W-:Y:S02]  /*4940*/  @!P1 F2FP.BF16.F32.PACK_AB R30, RZ, R30 ;  /* 0x0000001eff1e923e */ /* 0x000fe400000010ff */
[----:B------:R-:W-:Y:S01]  /*4950*/  @!P0 R2UR UR14, R36 ;  /* 0x00000000240e82ca */ /* 0x000fe200000e0000 */
[----:B------:R4:W-:Y:S01]  /*4960*/  @!P6 STG.E.U16 desc[UR8][R4.64+0x600], R31 ;  /* 0x0006001f0400e986 */ /* 0x0009e2000c101508 */
[----:B------:R-:W-:Y:S02]  /*4970*/  @!P0 R2UR UR15, R37 ;  /* 0x00000000250f82ca */ /* 0x000fe400000e0000 */
[C---:B---3--:R-:W-:Y:S01]  /*4980*/  IADD3 R7, PT, PT, R42.reuse, 0x100, RZ ;  /* 0x000001002a077810 */ /* 0x048fe20007ffe0ff */
[----:B------:R4:W-:Y:S01]  /*4990*/  @!P1 STG.E.U16 desc[UR10][R4.64+0x640], R30 ;  /* 0x0006401e04009986 */ /* 0x0009e2000c10150a */
[----:B------:R-:W-:-:S02]  /*49a0*/  IADD3 R11, PT, PT, R42, 0x120, RZ ;  /* 0x000001202a0b7810 */ /* 0x000fc40007ffe0ff */
[C---:B------:R-:W-:Y:S01]  /*49b0*/  IADD3 R10, PT, PT, R42.reuse, 0x2c0, RZ ;  /* 0x000002c02a0a7810 */ /* 0x040fe20007ffe0ff */
[----:B------:R4:W-:Y:S01]  /*49c0*/  @!P5 STG.E.U16 desc[UR12][R4.64+0x680], R29 ;  /* 0x0006801d0400d986 */ /* 0x0009e2000c10150c */
[----:B------:R-:W-:Y:S02]  /*49d0*/  IADD3 R0, PT, PT, R42, 0x2e0, RZ ;  /* 0x000002e02a007810 */ /* 0x000fe40007ffe0ff */
[----:B------:R-:W-:Y:S02]  /*49e0*/  ISETP.GE.U32.AND P4, PT, R7, UR44, PT ;  /* 0x0000002c07007c0c */ /* 0x000fe4000bf86070 */
[----:B------:R-:W-:Y:S02]  /*49f0*/  ISETP.GE.U32.AND P6, PT, R11, UR44, PT ;  /* 0x0000002c0b007c0c */ /* 0x000fe4000bfc6070 */
[----:B------:R-:W-:Y:S02]  /*4a00*/  ISETP.GE.U32.AND P5, PT, R10, UR44, PT ;  /* 0x0000002c0a007c0c */ /* 0x000fe4000bfa6070 */
[----:B------:R-:W-:-:S02]  /*4a10*/  ISETP.GE.U32.AND P1, PT, R0, UR44, PT ;  /* 0x0000002c00007c0c */ /* 0x000fc4000bf26070 */
[C---:B------:R-:W-:Y:S02]  /*4a20*/  @!P2 R2UR UR8, R36.reuse ;  /* 0x000000002408a2ca */ /* 0x040fe400000e0000 */
[C---:B------:R-:W-:Y:S02]  /*4a30*/  @!P2 R2UR UR9, R37.reuse ;  /* 0x000000002509a2ca */ /* 0x040fe400000e0000 */
[----:B------:R-:W-:Y:S02]  /*4a40*/  @!P3 R2UR UR6, R36 ;  /* 0x000000002406b2ca */ /* 0x000fe400000e0000 */
[----:B------:R-:W-:Y:S02]  /*4a50*/  @!P3 R2UR UR7, R37 ;  /* 0x000000002507b2ca */ /* 0x000fe400000e0000 */
[----:B------:R-:W-:Y:S02]  /*4a60*/  @!P0 F2FP.BF16.F32.PACK_AB R12, RZ, R12 ;  /* 0x0000000cff0c823e */ /* 0x000fe400000010ff */
[----:B------:R-:W-:-:S02]  /*4a70*/  ISETP.GE.AND.EX P4, PT, RZ, UR45, PT, P4 ;  /* 0x0000002dff007c0c */ /* 0x000fc4000bf86340 */
[----:B------:R-:W-:Y:S01]  /*4a80*/  ISETP.GE.AND.EX P6, PT, RZ, UR45, PT, P6 ;  /* 0x0000002dff007c0c */ /* 0x000fe2000bfc6360 */
[----:B------:R4:W-:Y:S01]  /*4a90*/  @!P0 STG.E.U16 desc[UR14][R4.64+0x700], R12 ;  /* 0x0007000c04008986 */ /* 0x0009e2000c10150e */
[----:B------:R-:W-:Y:S02]  /*4aa0*/  ISETP.GE.AND.EX P5, PT, RZ, UR45, PT, P5 ;  /* 0x0000002dff007c0c */ /* 0x000fe4000bfa6350 */
[----:B------:R-:W-:Y:S02]  /*4ab0*/  ISETP.GE.AND.EX P1, PT, RZ, UR45, PT, P1 ;  /* 0x0000002dff007c0c */ /* 0x000fe4000bf26310 */
[----:B------:R-:W-:Y:S02]  /*4ac0*/  IADD3 R41, P0, PT, R6, R41, RZ ;  /* 0x0000002906297210 */ /* 0x000fe40007f1e0ff */
[----:B------:R-:W-:Y:S02]  /*4ad0*/  @!P2 F2FP.BF16.F32.PACK_AB R28, RZ, R28 ;  /* 0x0000001cff1ca23e */ /* 0x000fe400000010ff */
[----:B------:R-:W-:-:S02]  /*4ae0*/  @!P3 F2FP.BF16.F32.PACK_AB R15, RZ, R15 ;  /* 0x0000000fff0fb23e */ /* 0x000fc400000010ff */
[----:B------:R-:W-:Y:S01]  /*4af0*/  LEA.HI.X.SX32 R43, R6, R43, 0x1, P0 ;  /* 0x0000002b062b7211 */ /* 0x000fe200000f0eff */
[----:B------:R4:W-:Y:S01]  /*4b00*/  @!P2 STG.E.U16 desc[UR8][R4.64+0x6c0], R28 ;  /* 0x0006c01c0400a986 */ /* 0x0009e2000c101508 */
[----:B------:R-:W-:Y:S02]  /*4b10*/  ISETP.GE.U32.AND P0, PT, R41, UR46, PT ;  /* 0x0000002e29007c0c */ /* 0x000fe4000bf06070 */
[C---:B------:R-:W-:Y:S01]  /*4b20*/  @!P4 R2UR UR8, R36.reuse ;  /* 0x000000002408c2ca */ /* 0x040fe200000e0000 */
[----:B------:R4:W-:Y:S01]  /*4b30*/  @!P3 STG.E.U16 desc[UR6][R4.64+0x40], R15 ;  /* 0x0000400f0400b986 */ /* 0x0009e2000c101506 */
        /* <DEDUP_REMOVED lines=18> */
.L_x_1124:
[----:B------:R-:W-:Y:S05]  /*4c60*/  EXIT ;  /* 0x000000000000794d */ /* 0x000fea0003800000 */
.L_x_1125:
[----:B------:R-:W-:Y:S01]  /*4c70*/  BSSY B1, `(.L_x_1185) ;  /* 0x0000007000017945 */ /* 0x000fe20003800000 */
[----:B------:R-:W-:Y:S02]  /*4c80*/  MOV R12, 0x10 ;  /* 0x00000010000c7802 */ /* 0x000fe40000000f00 */
[----:B------:R-:W-:Y:S02]  /*4c90*/  MOV R11, 0x1f ;  /* 0x0000001f000b7802 */ /* 0x000fe40000000f00 */
[----:B------:R-:W-:-:S07]  /*4ca0*/  MOV R15, 0xffffffff ;  /* 0xffffffff000f7802 */ /* 0x000fce0000000f00 */
[----:B------:R-:W-:Y:S05]  /*4cb0*/  WARPSYNC.COLLECTIVE R15, `(.L_x_1186) ;  /* 0x000000000f087348 */ /* 0x000fea0003c00000 */
[----:B------:R0:W1:Y:S02]  /*4cc0*/  SHFL.BFLY P6, R14, R13, R12, R11 ;  /* 0x0c00000c0d0e7389 */ /* 0x00006400000c000b */
[----:B01----:R-:W-:Y:S05]  /*4cd0*/  ENDCOLLECTIVE ;  /* 0x000000000000791b */ /* 0x003fea0003800000 */
.L_x_1186:
[----:B------:R-:W-:Y:S05]  /*4ce0*/  BSYNC B1 ;  /* 0x0000000000017941 */ /* 0x000fea0003800000 */
.L_x_1185:
[----:B------:R-:W-:Y:S01]  /*4cf0*/  HFMA2 R11, -RZ, RZ, 0, 1.847743988037109375e-06 ;  /* 0x0000001fff0b7431 */ /* 0x000fe200000001ff */
[----:B------:R-:W-:Y:S01]  /*4d00*/  FMNMX R13, R14, R13, !PT ;  /* 0x0000000d0e0d7209 */ /* 0x000fe20007800000 */
[----:B------:R-:W-:Y:S01]  /*4d10*/  IMAD.MOV.U32 R68, RZ, RZ, 0x437c0000 ;  /* 0x437c0000ff447424 */ /* 0x000fe200078e00ff */
[----:B------:R-:W-:Y:S02]  /*4d20*/  MOV R12, 0x8 ;  /* 0x00000008000c7802 */ /* 0x000fe40000000f00 */
[----:B------:R-:W-:Y:S02]  /*4d30*/  MOV R15, 0xffffffff ;  /* 0xffffffff000f7802 */ /* 0x000fe40000000f00 */
[----:B------:R-:W-:-:S07]  /*4d40*/  MOV R67, 0x3bbb989d ;  /* 0x3bbb989d00437802 */ /* 0x000fce0000000f00 */
[----:B------:R-:W-:Y:S05]  /*4d50*/  WARPSYNC.COLLECTIVE R15, `(.L_x_1187) ;  /* 0x000000000f087348 */ /* 0x000fea0003c00000 */
[----:B------:R0:W1:Y:S02]  /*4d60*/  SHFL.BFLY P6, R14, R13, R12, R11 ;  /* 0x0c00000c0d0e7389 */ /* 0x00006400000c000b */
[----:B01----:R-:W-:Y:S05]  /*4d70*/  ENDCOLLECTIVE ;  /* 0x000000000000791b */ /* 0x003fea0003800000 */
.L_x_1187:
[----:B------:R-:W-:Y:S01]  /*4d80*/  HFMA2 R12, -RZ, RZ, 0, 2.384185791015625e-07 ;  /* 0x00000004ff0c7431 */ /* 0x000fe200000001ff */
[----:B------:R-:W-:-:S04]  /*4d90*/  FMNMX R0, R13, R14, !PT ;  /* 0x0000000e0d007209 */ /* 0x000fc80007800000 */
[----:B------:R-:W-:-:S07]  /*4da0*/  MOV R13, R0 ;  /* 0x00000000000d7202 */ /* 0x000fce0000000f00 */
[----:B------:R-:W-:Y:S05]  /*4db0*/  WARPSYNC.COLLECTIVE R15, `(.L_x_1188) ;  /* 0x000000000f087348 */ /* 0x000fea0003c00000 */
[----:B------:R0:W1:Y:S02]  /*4dc0*/  SHFL.BFLY P6, R14, R13, R12, R11 ;  /* 0x0c00000c0d0e7389 */ /* 0x00006400000c000b */
[----:B01----:R-:W-:Y:S05]  /*4dd0*/  ENDCOLLECTIVE ;  /* 0x000000000000791b */ /* 0x003fea0003800000 */
.L_x_1188:
[----:B------:R-:W-:Y:S01]  /*4de0*/  HFMA2 R12, -RZ, RZ, 0, 1.1920928955078125e-07 ;  /* 0x00000002ff0c7431 */ /* 0x000fe200000001ff */
[----:B------:R-:W-:-:S04]  /*4df0*/  FMNMX R2, R0, R14, !PT ;  /* 0x0000000e00027209 */ /* 0x000fc80007800000 */
[----:B------:R-:W-:-:S07]  /*4e00*/  MOV R13, R2 ;  /* 0x00000002000d7202 */ /* 0x000fce0000000f00 */
[----:B------:R-:W-:Y:S05]  /*4e10*/  WARPSYNC.COLLECTIVE R15, `(.L_x_1189) ;  /* 0x000000000f087348 */ /* 0x000fea0003c00000 */
[----:B------:R0:W1:Y:S02]  /*4e20*/  SHFL.BFLY P6, R14, R13, R12, R11 ;  /* 0x0c00000c0d0e7389 */ /* 0x00006400000c000b */
[----:B01----:R-:W-:Y:S05]  /*4e30*/  ENDCOLLECTIVE ;  /* 0x000000000000791b */ /* 0x003fea0003800000 */
.L_x_1189:
[----:B------:R-:W-:Y:S01]  /*4e40*/  HFMA2 R12, -RZ, RZ, 0, 5.9604644775390625e-08 ;  /* 0x00000001ff0c7431 */ /* 0x000fe200000001ff */
[----:B------:R-:W-:-:S04]  /*4e50*/  FMNMX R3, R2, R14, !PT ;  /* 0x0000000e02037209 */ /* 0x000fc80007800000 */
[----:B------:R-:W-:-:S07]  /*4e60*/  MOV R13, R3 ;  /* 0x00000003000d7202 */ /* 0x000fce0000000f00 */
[----:B------:R-:W-:Y:S05]  /*4e70*/  WARPSYNC.COLLECTIVE R15, `(.L_x_1190) ;  /* 0x000000000f087348 */ /* 0x000fea0003c00000 */
[----:B------:R0:W1:Y:S02]  /*4e80*/  SHFL.BFLY P6, R14, R13, R12, R11 ;  /* 0x0c00000c0d0e7389 */ /* 0x00006400000c000b */
[----:B01----:R-:W-:Y:S05]  /*4e90*/  ENDCOLLECTIVE ;  /* 0x000000000000791b */ /* 0x003fea0003800000 */
.L_x_1190:
[----:B------:R-:W-:-:S05]  /*4ea0*/  FMNMX R14, R3, R14, !PT ;  /* 0x0000000e030e7209 */ /* 0x000fca0007800000 */
        /* <DEDUP_REMOVED lines=29> */
[----:B------:R-:W-:-:S04]  /*5080*/  FFMA.SAT R9, R4, R67, 0.5 ;  /* 0x3f00000004097423 */ /* 0x000fc80000002043 */
[----:B------:R-:W-:-:S04]  /*5090*/  FFMA.RM R9, R9, R68, 12582913 ;  /* 0x4b40000109097423 */ /* 0x000fc80000004044 */
[----:B------:R-:W-:-:S04]  /*50a0*/  FADD R17, R9, -12583039 ;  /* 0xcb40007f09117421 */ /* 0x000fc80000000000 */
[----:B------:R-:W-:-:S04]  /*50b0*/  FFMA R17, R4, 1.4426950216293334961, -R17 ;  /* 0x3fb8aa3b04117823 */ /* 0x000fc80000000811 */
        /* <DEDUP_REMOVED lines=62> */
[----:B------:R-:W-:-:S03]  /*54a0*/  SHF.L.U32 R9, R9, 0x17, RZ ;  /* 0x0000001709097819 */ /* 0x000fc600000006ff */
[----:B------:R-:W-:-:S04]  /*54b0*/  FFMA R10, R33, 1.4426950216293334961, -R10 ;  /* 0x3fb8aa3b210a7823 */ /* 0x000fc8000000080a */
[----:B------:R-:W-:-:S04]  /*54c0*/  FFMA R33, R33, 1.925963033500011079e-08, R10 ;  /* 0x32a5706021217823 */ /* 0x000fc8000000000a */
[----:B------:R-:W1:Y:S01]  /*54d0*/  MUFU.EX2 R10, R33 ;  /* 0x00000021000a7308 */ /* 0x000e620000000800 */
[----:B0-----:R-:W-:Y:S01]  /*54e0*/  FMUL R8, R8, R17 ;  /* 0x0000001108087220 */ /* 0x001fe20000400000 */
[----:B------:R-:W-:-:S04]  /*54f0*/  FFMA.SAT R17, R38, R67, 0.5 ;  /* 0x3f00000026117423 */ /* 0x000fc80000002043 */
[----:B------:R-:W-:-:S04]  /*5500*/  FFMA.RM R17, R17, R68, 12582913 ;  /* 0x4b40000111117423 */ /* 0x000fc80000004044 */
[----:B------:R-:W-:-:S04]  /*5510*/  FADD R19, R17, -12583039 ;  /* 0xcb40007f11137421 */ /* 0x000fc80000000000 */
[----:B------:R-:W-:Y:S01]  /*5520*/  FFMA R19, R38, 1.4426950216293334961, -R19 ;  /* 0x3fb8aa3b26137823 */ /* 0x000fe20000000813 */
[----:B-1----:R-:W-:Y:S01]  /*5530*/  FMUL R9, R9, R10 ;  /* 0x0000000a09097220 */ /* 0x002fe20000400000 */
[----:B------:R-:W-:Y:S01]  /*5540*/  SHF.L.U32 R10, R17, 0x17, RZ ;  /* 0x00000017110a7819 */ /* 0x000fe200000006ff */
[----:B------:R-:W-:Y:S01]  /*5550*/  FFMA.SAT R17, R32, R67, 0.5 ;  /* 0x3f00000020117423 */ /* 0x000fe20000002043 */
[----:B------:R-:W-:-:S03]  /*5560*/  FFMA R19, R38, 1.925963033500011079e-08, R19 ;  /* 0x32a5706026137823 */ /* 0x000fc60000000013 */
[----:B------:R-:W-:-:S03]  /*5570*/  FFMA.RM R17, R17, R68, 12582913 ;  /* 0x4b40000111117423 */ /* 0x000fc60000004044 */
[----:B------:R-:W0:Y:S01]  /*5580*/  MUFU.EX2 R19, R19 ;  /* 0x0000001300137308 */ /* 0x000e220000000800 */
[C---:B------:R-:W-:Y:S01]  /*5590*/  FADD R21, R17.reuse, -12583039 ;  /* 0xcb40007f11157421 */ /* 0x040fe20000000000 */
[----:B------:R-:W-:Y:S01]  /*55a0*/  SHF.L.U32 R16, R17, 0x17, RZ ;  /* 0x0000001711107819 */ /* 0x000fe200000006ff */
[----:B------:R-:W-:Y:S02]  /*55b0*/  FFMA.SAT R17, R31, R67, 0.5 ;  /* 0x3f0000001f117423 */ /* 0x000fe40000002043 */
[C---:B------:R-:W-:Y:S02]  /*55c0*/  FFMA R21, R32.reuse, 1.4426950216293334961, -R21 ;  /* 0x3fb8aa3b20157823 */ /* 0x040fe40000000815 */
[----:B------:R-:W-:Y:S02]  /*55d0*/  FFMA.RM R17, R17, R68, 12582913 ;  /* 0x4b40000111117423 */ /* 0x000fe40000004044 */
[----:B------:R-:W-:Y:S02]  /*55e0*/  FFMA R21, R32, 1.925963033500011079e-08, R21 ;  /* 0x32a5706020157823 */ /* 0x000fe40000000015 */
[C---:B------:R-:W-:Y:S01]  /*55f0*/  FADD R18, R17.reuse, -12583039 ;  /* 0xcb40007f11127421 */ /* 0x040fe20000000000 */
[----:B------:R-:W-:-:S03]  /*5600*/  SHF.L.U32 R17, R17, 0x17, RZ ;  /* 0x0000001711117819 */ /* 0x000fc600000006ff */
[C---:B------:R-:W-:Y:S01]  /*5610*/  FFMA R18, R31.reuse, 1.4426950216293334961, -R18 ;  /* 0x3fb8aa3b1f127823 */ /* 0x040fe20000000812 */
[----:B------:R-:W1:Y:S01]  /*5620*/  MUFU.EX2 R21, R21 ;  /* 0x0000001500157308 */ /* 0x000e620000000800 */
[----:B0-----:R-:W-:Y:S01]  /*5630*/  FMUL R10, R10, R19 ;  /* 0x000000130a0a7220 */ /* 0x001fe20000400000 */
[----:B------:R-:W-:Y:S01]  /*5640*/  FFMA.SAT R19, R30, R67, 0.5 ;  /* 0x3f0000001e137423 */ /* 0x000fe20000002043 */
[----:B------:R-:W-:-:S03]  /*5650*/  FFMA R31, R31, 1.925963033500011079e-08, R18 ;  /* 0x32a570601f1f7823 */ /* 0x000fc60000000012 */
[----:B------:R-:W-:Y:S02]  /*5660*/  FFMA.RM R19, R19, R68, 12582913 ;  /* 0x4b40000113137423 */ /* 0x000fe40000004044 */
[----:B------:R-:W0:Y:S01]  /*5670*/  MUFU.EX2 R18, R31 ;  /* 0x0000001f00127308 */ /* 0x000e220000000800 */
[----:B-1----:R-:W-:Y:S01]  /*5680*/  FMUL R16, R16, R21 ;  /* 0x0000001510107220 */ /* 0x002fe20000400000 */
[----:B------:R-:W-:-:S04]  /*5690*/  FADD R21, R19, -12583039 ;  /* 0xcb40007f13157421 */ /* 0x000fc80000000000 */
[C---:B------:R-:W-:Y:S01]  /*56a0*/  FFMA R21, R30.reuse, 1.4426950216293334961, -R21 ;  /* 0x3fb8aa3b1e157823 */ /* 0x040fe20000000815 */
[----:B0-----:R-:W-:Y:S01]  /*56b0*/  FMUL R17, R17, R18 ;  /* 0x0000001211117220 */ /* 0x001fe20000400000 */
[----:B------:R-:W-:Y:S01]  /*56c0*/  SHF.L.U32 R18, R19, 0x17, RZ ;  /* 0x0000001713127819 */ /* 0x000fe200000006ff */
[----:B------:R-:W-:Y:S01]  /*56d0*/  FFMA.SAT R19, R29, R67, 0.5 ;  /* 0x3f0000001d137423 */ /* 0x000fe20000002043 */
[----:B------:R-:W-:-:S03]  /*56e0*/  FFMA R21, R30, 1.925963033500011079e-08, R21 ;  /* 0x32a570601e157823 */ /* 0x000fc60000000015 */
[----:B------:R-:W-:-:S03]  /*56f0*/  FFMA.RM R19, R19, R68, 12582913 ;  /* 0x4b40000113137423 */ /* 0x000fc60000004044 */
[----:B------:R-:W0:Y:S01]  /*5700*/  MUFU.EX2 R21, R21 ;  /* 0x0000001500157308 */ /* 0x000e220000000800 */
        /* <DEDUP_REMOVED lines=8> */
[----:B------:R-:W-:Y:S01]  /*5790*/  FADD R23, R21, -12583039 ;  /* 0xcb40007f15177421 */ /* 0x000fe20000000000 */
[----:B-1----:R-:W-:Y:S01]  /*57a0*/  FMUL R19, R19, R20 ;  /* 0x0000001413137220 */ /* 0x002fe20000400000 */
[----:B------:R-:W-:Y:S01]  /*57b0*/  SHF.L.U32 R20, R21, 0x17, RZ ;  /* 0x0000001715147819 */ /* 0x000fe200000006ff */
[----:B------:R-:W-:Y:S01]  /*57c0*/  FFMA.SAT R21, R27, R67, 0.5 ;  /* 0x3f0000001b157423 */ /* 0x000fe20000002043 */
[----:B------:R-:W-:-:S03]  /*57d0*/  FFMA R23, R28, 1.4426950216293334961, -R23 ;  /* 0x3fb8aa3b1c177823 */ /* 0x000fc60000000817 */
[----:B------:R-:W-:Y:S01]  /*57e0*/  FFMA.RM R21, R21, R68, 12582913 ;  /* 0x4b40000115157423 */ /* 0x000fe20000004044 */
[----:B------:R-:W-:-:S03]  /*57f0*/  FFMA R23, R28, 1.925963033500011079e-08, R23 ;  /* 0x32a570601c177823 */ /* 0x000fc60000000017 */
[C---:B------:R-:W-:Y:S01]  /*5800*/  FADD R22, R21.reuse, -12583039 ;  /* 0xcb40007f15167421 */ /* 0x040fe20000000000 */
[----:B------:R-:W-:Y:S02]  /*5810*/  SHF.L.U32 R21, R21, 0x17, RZ ;  /* 0x0000001715157819 */ /* 0x000fe400000006ff */
[----:B------:R-:W0:Y:S01]  /*5820*/  MUFU.EX2 R23, R23 ;  /* 0x0000001700177308 */ /* 0x000e220000000800 */
[----:B------:R-:W-:-:S04]  /*5830*/  FFMA R22, R27, 1.4426950216293334961, -R22 ;  /* 0x3fb8aa3b1b167823 */ /* 0x000fc80000000816 */
[----:B------:R-:W-:-:S04]  /*5840*/  FFMA R27, R27, 1.925963033500011079e-08, R22 ;  /* 0x32a570601b1b7823 */ /* 0x000fc80000000016 */
[----:B------:R-:W1:Y:S01]  /*5850*/  MUFU.EX2 R22, R27 ;  /* 0x0000001b00167308 */ /* 0x000e620000000800 */
[----:B0-----:R-:W-:Y:S01]  /*5860*/  FMUL R20, R20, R23 ;  /* 0x0000001714147220 */ /* 0x001fe20000400000 */
[----:B------:R-:W-:-:S04]  /*5870*/  FFMA.SAT R23, R26, R67, 0.5 ;  /* 0x3f0000001a177423 */ /* 0x000fc80000002043 */
[----:B------:R-:W-:Y:S01]  /*5880*/  FFMA.RM R23, R23, R68, 12582913 ;  /* 0x4b40000117177423 */ /* 0x000fe20000004044 */
[----:B-1----:R-:W-:-:S03]  /*5890*/  FMUL R21, R21, R22 ;  /* 0x0000001615157220 */ /* 0x002fc60000400000 */
        /* <DEDUP_REMOVED lines=9> */
[----:B------:R-:W0:Y:S03]  /*5930*/  MUFU.EX2 R29, R29 ;  /* 0x0000001d001d7308 */ /* 0x000e260000000800 */
[----:B------:R-:W-:Y:S01]  /*5940*/  FFMA R26, R25, 1.925963033500011079e-08, R26 ;  /* 0x32a57060191a7823 */ /* 0x000fe2000000001a */
[----:B------:R-:W-:-:S04]  /*5950*/  FFMA.SAT R25, R24, R67, 0.5 ;  /* 0x3f00000018197423 */ /* 0x000fc80000002043 */
[----:B------:R-:W-:Y:S01]  /*5960*/  FFMA.RM R25, R25, R68, 12582913 ;  /* 0x4b40000119197423 */ /* 0x000fe20000004044 */
[----:B------:R-:W1:Y:S03]  /*5970*/  MUFU.EX2 R26, R26 ;  /* 0x0000001a001a7308 */ /* 0x000e660000000800 */
[----:B------:R-:W-:-:S04]  /*5980*/  FADD R27, R25, -12583039 ;  /* 0xcb40007f191b7421 */ /* 0x000fc80000000000 */
[----:B------:R-:W-:Y:S01]  /*5990*/  FFMA R27, R24, 1.4426950216293334961, -R27 ;  /* 0x3fb8aa3b181b7823 */ /* 0x000fe2000000081b */
[----:B0-----:R-:W-:-:S03]  /*59a0*/  FMUL R22, R22, R29 ;  /* 0x0000001d16167220 */ /* 0x001fc60000400000 */
[----:B------:R-:W-:Y:S01]  /*59b0*/  FFMA R27, R24, 1.925963033500011079e-08, R27 ;  /* 0x32a57060181b7823 */ /* 0x000fe2000000001b */
[----:B------:R-:W-:Y:S01]  /*59c0*/  SHF.L.U32 R24, R25, 0x17, RZ ;  /* 0x0000001719187819 */ /* 0x000fe200000006ff */
[----:B------:R-:W-:-:S04]  /*59d0*/  FFMA.SAT R25, R11, R67, 0.5 ;  /* 0x3f0000000b197423 */ /* 0x000fc80000002043 */
[----:B------:R-:W-:Y:S01]  /*59e0*/  FFMA.RM R25, R25, R68, 12582913 ;  /* 0x4b40000119197423 */ /* 0x000fe20000004044 */
[----:B-1----:R-:W-:Y:S01]  /*59f0*/  FMUL R23, R23, R26 ;  /* 0x0000001a17177220 */ /* 0x002fe20000400000 */
[----:B------:R-:W0:Y:S02]  /*5a00*/  MUFU.EX2 R27, R27 ;  /* 0x0000001b001b7308 */ /* 0x000e240000000800 */
[C---:B------:R-:W-:Y:S01]  /*5a10*/  FADD R26, R25.reuse, -12583039 ;  /* 0xcb40007f191a7421 */ /* 0x040fe20000000000 */
[----:B------:R-:W-:-:S03]  /*5a20*/  SHF.L.U32 R25, R25, 0x17, RZ ;  /* 0x0000001719197819 */ /* 0x000fc600000006ff */
[----:B------:R-:W-:-:S04]  /*5a30*/  FFMA R26, R11, 1.4426950216293334961, -R26 ;  /* 0x3fb8aa3b0b1a7823 */ /* 0x000fc8000000081a */
[----:B------:R-:W-:Y:S01]  /*5a40*/  FFMA R26, R11, 1.925963033500011079e-08, R26 ;  /* 0x32a570600b1a7823 */ /* 0x000fe2000000001a */
        /* <DEDUP_REMOVED lines=105> */
[----:B------:R-:W-:-:S03]  /*60e0*/  IMAD.MOV.U32 R12, RZ, RZ, 0x10 ;  /* 0x00000010ff0c7424 */ /* 0x000fc600078e00ff */
[----:B------:R-:W-:-:S07]  /*60f0*/  FADD R13, R13, R26 ;  /* 0x0000001a0d0d7221 */ /* 0x000fce0000000000 */
[----:B------:R-:W-:Y:S05]  /*6100*/  WARPSYNC.COLLECTIVE R15, `(.L_x_1191) ;  /* 0x000000000f087348 */ /* 0x000fea0003c00000 */
[----:B------:R0:W1:Y:S02]  /*6110*/  SHFL.BFLY P6, R14, R13, R12, R11 ;  /* 0x0c00000c0d0e7389 */ /* 0x00006400000c000b */
[----:B01----:R-:W-:Y:S05]  /*6120*/  ENDCOLLECTIVE ;  /* 0x000000000000791b */ /* 0x003fea0003800000 */
.L_x_1191:
[----:B------:R-:W-:Y:S02]  /*6130*/  HFMA2 R12, -RZ, RZ, 0, 4.76837158203125e-07 ;  /* 0x00000008ff0c7431 */ /* 0x000fe400000001ff */
[----:B------:R-:W-:-:S05]  /*6140*/  FADD R35, R13, R14 ;  /* 0x0000000e0d237221 */ /* 0x000fca0000000000 */
[----:B------:R-:W-:-:S07]  /*6150*/  MOV R13, R35 ;  /* 0x00000023000d7202 */ /* 0x000fce0000000f00 */
[----:B------:R-:W-:Y:S05]  /*6160*/  WARPSYNC.COLLECTIVE R15, `(.L_x_1192) ;  /* 0x000000000f087348 */ /* 0x000fea0003c00000 */
[----:B------:R0:W1:Y:S02]  /*6170*/  SHFL.BFLY P6, R14, R13, R12, R11 ;  /* 0x0c00000c0d0e7389 */ /* 0x00006400000c000b */
[----:B01----:R-:W-:Y:S05]  /*6180*/  ENDCOLLECTIVE ;  /* 0x000000000000791b */ /* 0x003fea0003800000 */
.L_x_1192:
[----:B------:R-:W-:Y:S02]  /*6190*/  HFMA2 R12, -RZ, RZ, 0, 2.384185791015625e-07 ;  /* 0x00000004ff0c7431 */ /* 0x000fe400000001ff */
[----:B------:R-:W-:-:S05]  /*61a0*/  FADD R38, R35, R14 ;  /* 0x0000000e23267221 */ /* 0x000fca0000000000 */
[----:B------:R-:W-:-:S07]  /*61b0*/  MOV R13, R38 ;  /* 0x00000026000d7202 */ /* 0x000fce0000000f00 */
[----:B------:R-:W-:Y:S05]  /*61c0*/  WARPSYNC.COLLECTIVE R15, `(.L_x_1193) ;  /* 0x000000000f087348 */ /* 0x000fea0003c00000 */
[----:B------:R0:W1:Y:S02]  /*61d0*/  SHFL.BFLY P6, R14, R13, R12, R11 ;  /* 0x0c00000c0d0e7389 */ /* 0x00006400000c000b */
[----:B01----:R-:W-:Y:S05]  /*61e0*/  ENDCOLLECTIVE ;  /* 0x000000000000791b */ /* 0x003fea0003800000 */
.L_x_1193:
[----:B------:R-:W-:Y:S02]  /*61f0*/  HFMA2 R12, -RZ, RZ, 0, 1.1920928955078125e-07 ;  /* 0x00000002ff0c7431 */ /* 0x000fe400000001ff */
[----:B------:R-:W-:-:S05]  /*6200*/  FADD R39, R38, R14 ;  /* 0x0000000e26277221 */ /* 0x000fca0000000000 */
[----:B------:R-:W-:-:S07]  /*6210*/  MOV R13, R39 ;  /* 0x00000027000d7202 */ /* 0x000fce0000000f00 */
[----:B------:R-:W-:Y:S05]  /*6220*/  WARPSYNC.COLLECTIVE R15, `(.L_x_1194) ;  /* 0x000000000f087348 */ /* 0x000fea0003c00000 */
[----:B------:R0:W1:Y:S02]  /*6230*/  SHFL.BFLY P6, R14, R13, R12, R11 ;  /* 0x0c00000c0d0e7389 */ /* 0x00006400000c000b */
[----:B01----:R-:W-:Y:S05]  /*6240*/  ENDCOLLECTIVE ;  /* 0x000000000000791b */ /* 0x003fea0003800000 */
.L_x_1194:
[----:B------:R-:W-:Y:S02]  /*6250*/  HFMA2 R12, -RZ, RZ, 0, 5.9604644775390625e-08 ;  /* 0x00000001ff0c7431 */ /* 0x000fe400000001ff */
[----:B------:R-:W-:-:S05]  /*6260*/  FADD R40, R39, R14 ;  /* 0x0000000e27287221 */ /* 0x000fca0000000000 */
[----:B------:R-:W-:-:S07]  /*6270*/  MOV R13, R40 ;  /* 0x00000028000d7202 */ /* 0x000fce0000000f00 */
[----:B------:R-:W-:Y:S05]  /*6280*/  WARPSYNC.COLLECTIVE R15, `(.L_x_1195) ;  /* 0x000000000f087348 */ /* 0x000fea0003c00000 */
[----:B------:R0:W1:Y:S02]  /*6290*/  SHFL.BFLY P6, R14, R13, R12, R11 ;  /* 0x0c00000c0d0e7389 */ /* 0x00006400000c000b */
[----:B01----:R-:W-:Y:S05]  /*62a0*/  ENDCOLLECTIVE ;  /* 0x000000000000791b */ /* 0x003fea0003800000 */
.L_x_1195:
[----:B------:R-:W-:Y:S05]  /*62b0*/  BRA `(.L_x_1196) ;  /* 0xffffffc400007947 */ /* 0x000fea000383ffff */
        .weak           $__internal_16_$__cuda_sm3x_div_rn_noftz_f32_slowpath
        .type           $__internal_16_$__cuda_sm3x_div_rn_noftz_f32_slowpath,@function
        .size           $__internal_16_$__cuda_sm3x_div_rn_noftz_f32_slowpath,(.L_x_25468 - $__internal_16_$__cuda_sm3x_div_rn_noftz_f32_slowpath)
$__internal_16_$__cuda_sm3x_div_rn_noftz_f32_slowpath:
[----:B------:R-:W-:Y:S01]  /*62c0*/  SHF.R.U32.HI R13, RZ, 0x17, R11 ;  /* 0x00000017ff0d7819 */ /* 0x000fe2000001160b */
[----:B------:R-:W-:Y:S01]  /*62d0*/  BSSY.RECONVERGENT B1, `(.L_x_1197) ;  /* 0x0000065000017945 */ /* 0x000fe20003800200 */
[----:B------:R-:W-:Y:S02]  /*62e0*/  SHF.R.U32.HI R65, RZ, 0x17, R4 ;  /* 0x00000017ff417819 */ /* 0x000fe40000011604 */
[----:B------:R-:W-:Y:S02]  /*62f0*/  LOP3.LUT R13, R13, 0xff, RZ, 0xc0, !PT ;  /* 0x000000ff0d0d7812 */ /* 0x000fe400078ec0ff */
[----:B------:R-:W-:Y:S02]  /*6300*/  LOP3.LUT R65, R65, 0xff, RZ, 0xc0, !PT ;  /* 0x000000ff41417812 */ /* 0x000fe400078ec0ff */
[----:B------:R-:W-:Y:S02]  /*6310*/  IADD3 R40, PT, PT, R13, -0x1, RZ ;  /* 0xffffffff0d287810 */ /* 0x000fe40007ffe0ff */
[----:B------:R-:W-:-:S02]  /*6320*/  MOV R67, R11 ;  /* 0x0000000b00437202 */ /* 0x000fc40000000f00 */
[----:B------:R-:W-:Y:S02]  /*6330*/  ISETP.GT.U32.AND P1, PT, R40, 0xfd, PT ;  /* 0x000000fd2800780c */ /* 0x000fe40003f24070 */
[----:B------:R-:W-:-:S04]  /*6340*/  IADD3 R40, PT, PT, R65, -0x1, RZ ;  /* 0xffffffff41287810 */ /* 0x000fc80007ffe0ff */
        /* <DEDUP_REMOVED lines=19> */
[----:B------:R-:W-:-:S04]  /*6480*/  IADD3 R40, PT, PT, R65, -0x1, RZ ;  /* 0xffffffff41287810 */ /* 0x000fc80007ffe0ff */
[----:B------:R-:W-:Y:S02]  /*6490*/  ISETP.GE.AND P1, PT, R40, RZ, PT ;  /* 0x000000ff2800720c */ /* 0x000fe40003f26270 */
[----:B------:R-:W-:-:S04]  /*64a0*/  IADD3 R40, PT, PT, R13, -0x1, RZ ;  /* 0xffffffff0d287810 */ /* 0x000fc80007ffe0ff */
[----:B------:R-:W-:-:S07]  /*64b0*/  ISETP.GE.AND P2, PT, R40, RZ, PT ;  /* 0x000000ff2800720c */ /* 0x000fce0003f46270 */
[----:B------:R-:W-:Y:S01]  /*64c0*/  @P1 MOV R40, RZ ;  /* 0x000000ff00281202 */ /* 0x000fe20000000f00 */
[----:B------:R-:W-:Y:S01]  /*64d0*/  @!P1 FFMA R4, R4, 1.84467440737095516160e+19, RZ ;  /* 0x5f80000004049823 */ /* 0x000fe200000000ff */
[----:B------:R-:W-:-:S04]  /*64e0*/  @!P1 MOV R40, 0xffffffc0 ;  /* 0xffffffc000289802 */ /* 0x000fc80000000f00 */
[----:B------:R-:W-:Y:S01]  /*64f0*/  @!P2 FFMA R67, R11, 1.84467440737095516160e+19, RZ ;  /* 0x5f8000000b43a823 */ /* 0x000fe200000000ff */
[----:B------:R-:W-:-:S07]  /*6500*/  @!P2 IADD3 R40, PT, PT, R40, 0x40, RZ ;  /* 0x000000402828a810 */ /* 0x000fce0007ffe0ff */
.L_x_1198:
[----:B------:R-:W-:Y:S01]  /*6510*/  LEA R66, R13, 0xc0800000, 0x17 ;  /* 0xc08000000d427811 */ /* 0x000fe200078eb8ff */
[----:B------:R-:W-:Y:S01]  /*6520*/  BSSY.RECONVERGENT B2, `(.L_x_1203) ;  /* 0x0000036000027945 */ /* 0x000fe20003800200 */
[----:B------:R-:W-:Y:S02]  /*6530*/  IADD3 R68, PT, PT, R65, -0x7f, RZ ;  /* 0xffffff8141447810 */ /* 0x000fe40007ffe0ff */
[----:B------:R-:W-:Y:S02]  /*6540*/  IADD3 R69, PT, PT, -R66, R67, RZ ;  /* 0x0000004342457210 */ /* 0x000fe40007ffe1ff */
[C---:B------:R-:W-:Y:S01]  /*6550*/  IADD3 R13, PT, PT, R68.reuse, 0x7f, -R13 ;  /* 0x0000007f440d7810 */ /* 0x040fe20007ffe80d */
[----:B------:R-:W-:Y:S01]  /*6560*/  IMAD R4, R68, -0x800000, R4 ;  /* 0xff80000044047824 */ /* 0x000fe200078e0204 */
        /* <DEDUP_REMOVED lines=26> */
[C---:B------:R-:W-:Y:S02]  /*6710*/  IADD3 R67, PT, PT, R13.reuse, 0x20, RZ ;  /* 0x000000200d437810 */ /* 0x040fe40007ffe0ff */
[----:B------:R-:W-:Y:S02]  /*6720*/  LOP3.LUT R68, R68, 0x7fffff, RZ, 0xc0, !PT ;  /* 0x007fffff44447812 */ /* 0x000fe400078ec0ff */
[C---:B------:R-:W-:Y:S02]  /*6730*/  ISETP.NE.AND P3, PT, R13.reuse, RZ, PT ;  /* 0x000000ff0d00720c */ /* 0x040fe40003f65270 */
[----:B------:R-:W-:Y:S02]  /*6740*/  LOP3.LUT R68, R68, 0x800000, RZ, 0xfc, !PT ;  /* 0x0080000044447812 */ /* 0x000fe400078efcff */
[----:B------:R-:W-:-:S02]  /*6750*/  ISETP.NE.AND P2, PT, R13, RZ, PT ;  /* 0x000000ff0d00720c */ /* 0x000fc40003f45270 */
        /* <DEDUP_REMOVED lines=14> */
.L_x_1205:
[----:B------:R-:W-:-:S04]  /*6840*/  LOP3.LUT R4, R4, 0x80000000, RZ, 0xc0, !PT ;  /* 0x8000000004047812 */ /* 0x000fc800078ec0ff */
[----:B------:R-:W-:Y:S01]  /*6850*/  LOP3.LUT R4, R4, 0x7f800000, RZ, 0xfc, !PT ;  /* 0x7f80000004047812 */ /* 0x000fe200078efcff */
[----:B------:R-:W-:Y:S06]  /*6860*/  BRA `(.L_x_1206) ;  /* 0x0000000000047947 */ /* 0x000fec0003800000 */
.L_x_1204:
[----:B------:R-:W-:-:S07]  /*6870*/  LEA R4, R40, R4, 0x17 ;  /* 0x0000000428047211 */ /* 0x000fce00078eb8ff */
.L_x_1206:
[----:B------:R-:W-:Y:S05]  /*6880*/  BSYNC.RECONVERGENT B2 ;  /* 0x0000000000027941 */ /* 0x000fea0003800200 */
.L_x_1203:
[----:B------:R-:W-:Y:S05]  /*6890*/  BRA `(.L_x_1207) ;  /* 0x0000000000207947 */ /* 0x000fea0003800000 */
.L_x_1202:
[----:B------:R-:W-:-:S04]  /*68a0*/  LOP3.LUT R4, R67, 0x80000000, R4, 0x48, !PT ;  /* 0x8000000043047812 */ /* 0x000fc800078e4804 */
[----:B------:R-:W-:Y:S01]  /*68b0*/  LOP3.LUT R4, R4, 0x7f800000, RZ, 0xfc, !PT ;  /* 0x7f80000004047812 */ /* 0x000fe200078efcff */
[----:B------:R-:W-:Y:S06]  /*68c0*/  BRA `(.L_x_1207) ;  /* 0x0000000000147947 */ /* 0x000fec0003800000 */
.L_x_1201:
[----:B------:R-:W-:Y:S01]  /*68d0*/  LOP3.LUT R4, R67, 0x80000000, R4, 0x48, !PT ;  /* 0x8000000043047812 */ /* 0x000fe200078e4804 */
[----:B------:R-:W-:Y:S06]  /*68e0*/  BRA `(.L_x_1207) ;  /* 0x00000000000c7947 */ /* 0x000fec0003800000 */
.L_x_1200:
[----:B------:R-:W0:Y:S01]  /*68f0*/  MUFU.RSQ R4, -QNAN ;  /* 0xffc0000000047908 */ /* 0x000e220000001400 */
[----:B------:R-:W-:Y:S05]  /*6900*/  BRA `(.L_x_1207) ;  /* 0x0000000000047947 */ /* 0x000fea0003800000 */
.L_x_1199:
[----:B------:R-:W-:-:S07]  /*6910*/  FADD.FTZ R4, R4, R11 ;  /* 0x0000000b04047221 */ /* 0x000fce0000010000 */
.L_x_1207:
[----:B------:R-:W-:Y:S05]  /*6920*/  BSYNC.RECONVERGENT B1 ;  /* 0x0000000000017941 */ /* 0x000fea0003800200 */
.L_x_1197:
[----:B------:R-:W-:-:S04]  /*6930*/  HFMA2 R13, -RZ, RZ, 0, 0 ;  /* 0x00000000ff0d7431 */ /* 0x000fc800000001ff */
[----:B0-----:R-:W-:Y:S05]  /*6940*/  RET.REL.NODEC R12 `(_Z15SoftmaxWarpImplI10DirectLoadI13__nv_bfloat16fE11DirectStoreIfS1_EfLi1ELi29ELi32ELi1ELb1EL9Algorithm0EEvT_T0_ll) ;  /* 0xffffff940cac7950 */ /* 0x001fea0003c3ffff */
.L_x_1208:
        /* <DEDUP_REMOVED lines=11> */
.L_x_25468:


//--------------------- .text._Z15SoftmaxWarpImplI10DirectLoadI13__nv_bfloat16fE11DirectStoreIfS1_EfLi1ELi29ELi32ELi1ELb0EL9Algorithm0EEvT_T0_ll --------------------------
	.section	.text._Z15SoftmaxWarpImplI10DirectLoadI13__nv_bfloat16fE11DirectStoreIfS1_EfLi1ELi29ELi32ELi1ELb0EL9Algorithm0EEvT_T0_ll,"ax",@progbits
	.align	128
        .global         _Z15SoftmaxWarpImplI10DirectLoadI13__nv_bfloat16fE11DirectStoreIfS1_EfLi1ELi29ELi32ELi1ELb0EL9Algorithm0EEvT_T0_ll
        .type           _Z15SoftmaxWarpImplI10DirectLoadI13__nv_bfloat16fE11DirectStoreIfS1_EfLi1ELi29ELi32ELi1ELb0EL9Algorithm0EEvT_T0_ll,@function
        .size           _Z15SoftmaxWarpImplI10DirectLoadI13__nv_bfloat16fE11DirectStoreIfS1_EfLi1ELi29ELi32ELi1ELb0EL9Algorithm0EEvT_T0_ll,(.L_x_25469 - _Z15SoftmaxWarpImplI10DirectLoadI13__nv_bfloat16fE11DirectStoreIfS1_EfLi1ELi29ELi32ELi1ELb0EL9Algorithm0EEvT_T0_ll)
        .other          _Z15SoftmaxWarpImplI10DirectLoadI13__nv_bfloat16fE11DirectStoreIfS1_EfLi1ELi29ELi32ELi1ELb0EL9Algorithm0EEvT_T0_ll,@"STO_CUDA_ENTRY STV_DEFAULT"
_Z15SoftmaxWarpImplI10DirectLoadI13__nv_bfloat16fE11DirectStoreIfS1_EfLi1ELi29ELi32ELi1ELb0EL9Algorithm0EEvT_T0_ll:
.text._Z15SoftmaxWarpImplI10DirectLoadI13__nv_bfloat16fE11DirectStoreIfS1_EfLi1ELi29ELi32ELi1ELb0EL9Algorithm0EEvT_T0_ll:
        /* <DEDUP_REMOVED lines=24> */
.L_x_1209:
        /* <DEDUP_REMOVED lines=13> */
.L_x_1269:
        /* <DEDUP_REMOVED lines=121> */
[-C--:B------:R-:W-:Y:S01]  /*09e0*/  FFMA.SAT R7, R72, R11.reuse, 0.5 ;  /* 0x3f00000048077423 */ /* 0x080fe2000000200b */
[--C-:B------:R-:W-:Y:S01]  /*09f0*/  FADD R4, R4, -R74.reuse ;  /* 0x8000004a04047221 */ /* 0x100fe20000000000 */
[-C--:B------:R-:W-:Y:S01]  /*0a00*/  FFMA.SAT R9, R70, R11.reuse, 0.5 ;  /* 0x3f00000046097423 */ /* 0x080fe2000000200b */
[----:B------:R-:W-:Y:S01]  /*0a10*/  FADD R5, R3, -12583039 ;  /* 0xcb40007f03057421 */ /* 0x000fe20000000000 */
[-C--:B------:R-:W-:Y:S01]  /*0a20*/  FFMA.RM R7, R7, R12.reuse, 12582913 ;  /* 0x4b40000107077423 */ /* 0x080fe2000000400c */
[--C-:B------:R-:W-:Y:S01]  /*0a30*/  FADD R0, R47, -R74.reuse ;  /* 0x8000004a2f007221 */ /* 0x100fe20000000000 */
[--C-:B------:R-:W-:Y:S01]  /*0a40*/  FADD R34, R10, -R74.reuse ;  /* 0x8000004a0a227221 */ /* 0x100fe20000000000 */
[----:B------:R-:W-:Y:S01]  /*0a50*/  FFMA R5, R76, 1.4426950216293334961, -R5 ;  /* 0x3fb8aa3b4c057823 */ /* 0x000fe20000000805 */
[--C-:B------:R-:W-:Y:S01]  /*0a60*/  FADD R14, R19, -R74.reuse ;  /* 0x8000004a130e7221 */ /* 0x100fe20000000000 */
[-C--:B------:R-:W-:Y:S01]  /*0a70*/  FFMA.RM R10, R9, R12.reuse, 12582913 ;  /* 0x4b400001090a7423 */ /* 0x080fe2000000400c */
[-C--:B------:R-:W-:Y:S01]  /*0a80*/  FFMA.SAT R19, R4, R11.reuse, 0.5 ;  /* 0x3f00000004137423 */ /* 0x080fe2000000200b */
[----:B------:R-:W-:Y:S01]  /*0a90*/  FFMA R5, R76, 1.925963033500011079e-08, R5 ;  /* 0x32a570604c057823 */ /* 0x000fe20000000005 */
[----:B------:R-:W-:Y:S01]  /*0aa0*/  FADD R9, R7, -12583039 ;  /* 0xcb40007f07097421 */ /* 0x000fe20000000000 */
[----:B------:R-:W-:Y:S01]  /*0ab0*/  SHF.L.U32 R3, R3, 0x17, RZ ;  /* 0x0000001703037819 */ /* 0x000fe200000006ff */
[-C--:B------:R-:W-:Y:S01]  /*0ac0*/  FFMA.SAT R15, R0, R11.reuse, 0.5 ;  /* 0x3f000000000f7423 */ /* 0x080fe2000000200b */
[----:B------:R-:W1:Y:S01]  /*0ad0*/  MUFU.EX2 R6, R5 ;  /* 0x0000000500067308 */ /* 0x000e620000000800 */
[-C--:B------:R-:W-:Y:S01]  /*0ae0*/  FFMA.RM R19, R19, R12.reuse, 12582913 ;  /* 0x4b40000113137423 */ /* 0x080fe2000000400c */
[----:B------:R-:W-:Y:S01]  /*0af0*/  FFMA R9, R72, 1.4426950216293334961, -R9 ;  /* 0x3fb8aa3b48097823 */ /* 0x000fe20000000809 */
[----:B------:R-:W-:Y:S01]  /*0b00*/  FFMA.RM R15, R15, R12, 12582913 ;  /* 0x4b4000010f0f7423 */ /* 0x000fe2000000400c */
[--C-:B------:R-:W-:Y:S01]  /*0b10*/  FADD R32, R17, -R74.reuse ;  /* 0x8000004a11207221 */ /* 0x100fe20000000000 */
[----:B------:R-:W-:Y:S01]  /*0b20*/  FADD R13, R10, -12583039 ;  /* 0xcb40007f0a0d7421 */ /* 0x000fe20000000000 */
[----:B------:R-:W-:Y:S01]  /*0b30*/  FFMA R9, R72, 1.925963033500011079e-08, R9 ;  /* 0x32a5706048097823 */ /* 0x000fe20000000009 */
[----:B------:R-:W-:Y:S01]  /*0b40*/  FADD R17, R15, -12583039 ;  /* 0xcb40007f0f117421 */ /* 0x000fe20000000000 */
[--C-:B------:R-:W-:Y:S01]  /*0b50*/  FADD R40, R28, -R74.reuse ;  /* 0x8000004a1c287221 */ /* 0x100fe20000000000 */
[----:B------:R-:W-:Y:S01]  /*0b60*/  FFMA R13, R70, 1.4426950216293334961, -R13 ;  /* 0x3fb8aa3b460d7823 */ /* 0x000fe2000000080d */
[--C-:B------:R-:W-:Y:S01]  /*0b70*/  FADD R28, R21, -R74.reuse ;  /* 0x8000004a151c7221 */ /* 0x100fe20000000000 */
[----:B------:R-:W-:Y:S01]  /*0b80*/  FFMA R17, R0, 1.4426950216293334961, -R17 ;  /* 0x3fb8aa3b00117823 */ /* 0x000fe20000000811 */
[----:B------:R-:W2:Y:S01]  /*0b90*/  MUFU.EX2 R9, R9 ;  /* 0x0000000900097308 */ /* 0x000ea20000000800 */
[----:B------:R-:W-:Y:S01]  /*0ba0*/  FFMA R13, R70, 1.925963033500011079e-08, R13 ;  /* 0x32a57060460d7823 */ /* 0x000fe2000000000d */
[--C-:B------:R-:W-:Y:S01]  /*0bb0*/  FADD R46, R45, -R74.reuse ;  /* 0x8000004a2d2e7221 */ /* 0x100fe20000000000 */
[----:B------:R-:W-:Y:S01]  /*0bc0*/  FFMA R17, R0, 1.925963033500011079e-08, R17 ;  /* 0x32a5706000117823 */ /* 0x000fe20000000011 */
[----:B------:R-:W-:Y:S01]  /*0bd0*/  SHF.L.U32 R0, R7, 0x17, RZ ;  /* 0x0000001707007819 */ /* 0x000fe200000006ff */
[----:B-1----:R-:W-:Y:S01]  /*0be0*/  FMUL R6, R3, R6 ;  /* 0x0000000603067220 */ /* 0x002fe20000400000 */
[----:B------:R-:W-:Y:S01]  /*0bf0*/  FADD R3, R19, -12583039 ;  /* 0xcb40007f13037421 */ /* 0x000fe20000000000 */
[--C-:B------:R-:W-:Y:S01]  /*0c00*/  FADD R50, R39, -R74.reuse ;  /* 0x8000004a27327221 */ /* 0x100fe20000000000 */
[----:B------:R-:W1:Y:S01]  /*0c10*/  MUFU.EX2 R13, R13 ;  /* 0x0000000d000d7308 */ /* 0x000e620000000800 */
[--C-:B------:R-:W-:Y:S01]  /*0c20*/  FADD R66, R16, -R74.reuse ;  /* 0x8000004a10427221 */ /* 0x100fe20000000000 */
[----:B------:R-:W-:Y:S01]  /*0c30*/  FFMA R3, R4, 1.4426950216293334961, -R3 ;  /* 0x3fb8aa3b04037823 */ /* 0x000fe20000000803 */
[--C-:B------:R-:W-:Y:S01]  /*0c40*/  FADD R64, R18, -R74.reuse ;  /* 0x8000004a12407221 */ /* 0x100fe20000000000 */
[--C-:B------:R-:W-:Y:S01]  /*0c50*/  FADD R52, R35, -R74.reuse ;  /* 0x8000004a23347221 */ /* 0x100fe20000000000 */
[--C-:B------:R-:W-:Y:S01]  /*0c60*/  FADD R26, R26, -R74.reuse ;  /* 0x8000004a1a1a7221 */ /* 0x100fe20000000000 */
[----:B------:R-:W-:Y:S01]  /*0c70*/  FFMA R5, R4, 1.925963033500011079e-08, R3 ;  /* 0x32a5706004057823 */ /* 0x000fe20000000003 */
[----:B------:R-:W-:Y:S01]  /*0c80*/  FFMA.SAT R3, R2, R11, 0.5 ;  /* 0x3f00000002037423 */ /* 0x000fe2000000200b */
[----:B------:R3:W4:Y:S01]  /*0c90*/  MUFU.EX2 R4, R17 ;  /* 0x0000001100047308 */ /* 0x0007220000000800 */
[----:B--2---:R-:W-:Y:S01]  /*0ca0*/  FMUL R0, R0, R9 ;  /* 0x0000000900007220 */ /* 0x004fe20000400000 */
[--C-:B------:R-:W-:Y:S01]  /*0cb0*/  FADD R54, R33, -R74.reuse ;  /* 0x8000004a21367221 */ /* 0x100fe20000000000 */
[-C--:B------:R-:W-:Y:S01]  /*0cc0*/  FFMA.RM R7, R3, R12.reuse, 12582913 ;  /* 0x4b40000103077423 */ /* 0x080fe2000000400c */
[--C-:B------:R-:W-:Y:S01]  /*0cd0*/  FADD R24, R24, -R74.reuse ;  /* 0x8000004a18187221 */ /* 0x100fe20000000000 */
[--C-:B------:R-:W-:Y:S01]  /*0ce0*/  FADD R48, R20, -R74.reuse ;  /* 0x8000004a14307221 */ /* 0x100fe20000000000 */
[--C-:B------:R-:W-:Y:S01]  /*0cf0*/  FADD R58, R31, -R74.reuse ;  /* 0x8000004a1f3a7221 */ /* 0x100fe20000000000 */
[C---:B------:R-:W-:Y:S01]  /*0d00*/  FADD R3, R7.reuse, -12583039 ;  /* 0xcb40007f07037421 */ /* 0x040fe20000000000 */
[----:B------:R-:W2:Y:S01]  /*0d10*/  MUFU.EX2 R5, R5 ;  /* 0x0000000500057308 */ /* 0x000ea20000000800 */
[----:B------:R-:W-:Y:S01]  /*0d20*/  SHF.L.U32 R7, R7, 0x17, RZ ;  /* 0x0000001707077819 */ /* 0x000fe200000006ff */
[-C--:B---3--:R-:W-:Y:S01]  /*0d30*/  FFMA.SAT R17, R38, R11.reuse, 0.5 ;  /* 0x3f00000026117423 */ /* 0x088fe2000000200b */
[----:B------:R-:W-:Y:S01]  /*0d40*/  FFMA R3, R2, 1.4426950216293334961, -R3 ;  /* 0x3fb8aa3b02037823 */ /* 0x000fe20000000803 */
[--C-:B------:R-:W-:Y:S01]  /*0d50*/  FADD R22, R22, -R74.reuse ;  /* 0x8000004a16167221 */ /* 0x100fe20000000000 */
[--C-:B------:R-:W-:Y:S01]  /*0d60*/  FADD R68, R25, -R74.reuse ;  /* 0x8000004a19447221 */ /* 0x100fe20000000000 */
[-C--:B------:R-:W-:Y:S01]  /*0d70*/  FFMA.RM R17, R17, R12.reuse, 12582913 ;  /* 0x4b40000111117423 */ /* 0x080fe2000000400c */
[----:B------:R-:W-:Y:S01]  /*0d80*/  FFMA R9, R2, 1.925963033500011079e-08, R3 ;  /* 0x32a5706002097823 */ /* 0x000fe20000000003 */
[-C--:B------:R-:W-:Y:S01]  /*0d90*/  FFMA.SAT R3, R8, R11.reuse, 0.5 ;  /* 0x3f00000008037423 */ /* 0x080fe2000000200b */
[----:B------:R-:W-:Y:S01]  /*0da0*/  SHF.L.U32 R2, R10, 0x17, RZ ;  /* 0x000000170a027819 */ /* 0x000fe200000006ff */
[----:B------:R-:W-:Y:S01]  /*0db0*/  FFMA.SAT R25, R22, R11, 0.5 ;  /* 0x3f00000016197423 */ /* 0x000fe2000000200b */
[--C-:B------:R-:W-:Y:S01]  /*0dc0*/  FADD R60, R29, -R74.reuse ;  /* 0x8000004a1d3c7221 */ /* 0x100fe20000000000 */
[-C--:B------:R-:W-:Y:S01]  /*0dd0*/  FFMA.RM R10, R3, R12.reuse, 12582913 ;  /* 0x4b400001030a7423 */ /* 0x080fe2000000400c */
[----:B------:R-:W-:Y:S01]  /*0de0*/  SHF.L.U32 R3, R15, 0x17, RZ ;  /* 0x000000170f037819 */ /* 0x000fe200000006ff */
[----:B-1----:R-:W-:Y:S01]  /*0df0*/  FMUL R2, R2, R13 ;  /* 0x0000000d02027220 */ /* 0x002fe20000400000 */
[----:B------:R-:W-:Y:S01]  /*0e00*/  FFMA.SAT R13, R46, R11, 0.5 ;  /* 0x3f0000002e0d7423 */ /* 0x000fe2000000200b */
[----:B------:R-:W-:Y:S01]  /*0e10*/  FADD R21, R10, -12583039 ;  /* 0xcb40007f0a157421 */ /* 0x000fe20000000000 */
[----:B------:R-:W-:Y:S01]  /*0e20*/  FFMA.RM R25, R25, R12, 12582913 ;  /* 0x4b40000119197423 */ /* 0x000fe2000000400c */
[----:B----4-:R-:W-:Y:S01]  /*0e30*/  FMUL R3, R3, R4 ;  /* 0x0000000403037220 */ /* 0x010fe20000400000 */
[----:B------:R-:W-:Y:S01]  /*0e40*/  FFMA.RM R13, R13, R12, 12582913 ;  /* 0x4b4000010d0d7423 */ /* 0x000fe2000000400c */
[C---:B------:R-:W-:Y:S01]  /*0e50*/  FFMA R21, R8.reuse, 1.4426950216293334961, -R21 ;  /* 0x3fb8aa3b08157823 */ /* 0x040fe20000000815 */
[----:B------:R-:W-:Y:S01]  /*0e60*/  SHF.L.U32 R4, R19, 0x17, RZ ;  /* 0x0000001713047819 */ /* 0x000fe200000006ff */
[----:B------:R-:W-:Y:S01]  /*0e70*/  FADD R19, R17, -12583039 ;  /* 0xcb40007f11137421 */ /* 0x000fe20000000000 */
[----:B------:R-:W-:Y:S01]  /*0e80*/  FADD R15, R13, -12583039 ;  /* 0xcb40007f0d0f7421 */ /* 0x000fe20000000000 */
[----:B------:R-:W-:Y:S01]  /*0e90*/  FFMA R21, R8, 1.925963033500011079e-08, R21 ;  /* 0x32a5706008157823 */ /* 0x000fe20000000015 */
[--C-:B------:R-:W-:Y:S01]  /*0ea0*/  FADD R56, R27, -R74.reuse ;  /* 0x8000004a1b387221 */ /* 0x100fe20000000000 */
[----:B------:R1:W3:Y:S01]  /*0eb0*/  MUFU.EX2 R8, R9 ;  /* 0x0000000900087308 */ /* 0x0002e20000000800 */
[----:B--2---:R-:W-:Y:S01]  /*0ec0*/  FMUL R4, R4, R5 ;  /* 0x0000000504047220 */ /* 0x004fe20000400000 */
[----:B------:R-:W-:Y:S01]  /*0ed0*/  FFMA R15, R46, 1.4426950216293334961, -R15 ;  /* 0x3fb8aa3b2e0f7823 */ /* 0x000fe2000000080f */
[----:B------:R-:W-:Y:S01]  /*0ee0*/  FFMA R19, R38, 1.4426950216293334961, -R19 ;  /* 0x3fb8aa3b26137823 */ /* 0x000fe20000000813 */
[----:B------:R-:W-:-:S02]  /*0ef0*/  FADD R62, R23, -R74 ;  /* 0x8000004a173e7221 */ /* 0x000fc40000000000 */
[----:B------:R-:W-:Y:S01]  /*0f00*/  FFMA R15, R46, 1.925963033500011079e-08, R15 ;  /* 0x32a570602e0f7823 */ /* 0x000fe2000000000f */
[----:B------:R-:W-:Y:S01]  /*0f10*/  FFMA R19, R38, 1.925963033500011079e-08, R19 ;  /* 0x32a5706026137823 */ /* 0x000fe20000000013 */
[----:B-1----:R-:W-:-:S04]  /*0f20*/  FFMA.SAT R9, R40, R11, 0.5 ;  /* 0x3f00000028097423 */ /* 0x002fc8000000200b */
[----:B------:R-:W-:Y:S01]  /*0f30*/  MUFU.EX2 R15, R15 ;  /* 0x0000000f000f7308 */ /* 0x000fe20000000800 */
[----:B------:R-:W-:Y:S01]  /*0f40*/  FFMA.RM R18, R9, R12, 12582913 ;  /* 0x4b40000109127423 */ /* 0x000fe2000000400c */
[----:B---3--:R-:W-:Y:S01]  /*0f50*/  FMUL R5, R7, R8 ;  /* 0x0000000807057220 */ /* 0x008fe20000400000 */
[----:B------:R-:W-:Y:S02]  /*0f60*/  FFMA.SAT R7, R50, R11, 0.5 ;  /* 0x3f00000032077423 */ /* 0x000fe4000000200b */
[----:B------:R-:W-:-:S03]  /*0f70*/  FADD R9, R18, -12583039 ;  /* 0xcb40007f12097421 */ /* 0x000fc60000000000 */
[----:B------:R1:W2:Y:S01]  /*0f80*/  MUFU.EX2 R8, R21 ;  /* 0x0000001500087308 */ /* 0x0002a20000000800 */
[----:B------:R-:W-:Y:S01]  /*0f90*/  FFMA.RM R16, R7, R12, 12582913 ;  /* 0x4b40000107107423 */ /* 0x000fe2000000400c */
[----:B------:R-:W-:-:S03]  /*0fa0*/  FFMA R9, R40, 1.4426950216293334961, -R9 ;  /* 0x3fb8aa3b28097823 */ /* 0x000fc60000000809 */
[----:B------:R-:W-:Y:S01]  /*0fb0*/  FADD R7, R16, -12583039 ;  /* 0xcb40007f10077421 */ /* 0x000fe20000000000 */
[----:B------:R-:W-:Y:S01]  /*0fc0*/  FFMA R40, R40, 1.925963033500011079e-08, R9 ;  /* 0x32a5706028287823 */ /* 0x000fe20000000009 */
[-C--:B------:R-:W-:Y:S01]  /*0fd0*/  FFMA.SAT R9, R52, R11.reuse, 0.5 ;  /* 0x3f00000034097423 */ /* 0x080fe2000000200b */
[----:B-1----:R-:W-:Y:S01]  /*0fe0*/  FFMA.SAT R21, R26, R11, 0.5 ;  /* 0x3f0000001a157423 */ /* 0x002fe2000000200b */
[----:B------:R-:W-:-:S03]  /*0ff0*/  FFMA R7, R50, 1.4426950216293334961, -R7 ;  /* 0x3fb8aa3b32077823 */ /* 0x000fc60000000807 */
[----:B------:R-:W-:Y:S01]  /*1000*/  FFMA.RM R21, R21, R12, 12582913 ;  /* 0x4b40000115157423 */ /* 0x000fe2000000400c */
[----:B------:R-:W-:Y:S01]  /*1010*/  FFMA R50, R50, 1.925963033500011079e-08, R7 ;  /* 0x32a5706032327823 */ /* 0x000fe20000000007 */
[----:B------:R-:W-:Y:S02]  /*1020*/  SHF.L.U32 R7, R10, 0x17, RZ ;  /* 0x000000170a077819 */ /* 0x000fe400000006ff */
[----:B------:R-:W1:Y:S03]  /*1030*/  MUFU.EX2 R10, R19 ;  /* 0x00000013000a7308 */ /* 0x000e660000000800 */
[----:B--2---:R-:W-:Y:S01]  /*1040*/  FMUL R7, R7, R8 ;  /* 0x0000000807077220 */ /* 0x004fe20000400000 */
[----:B------:R-:W-:-:S04]  /*1050*/  SHF.L.U32 R8, R13, 0x17, RZ ;  /* 0x000000170d087819 */ /* 0x000fc800000006ff */
[----:B------:R-:W2:Y:S01]  /*1060*/  MUFU.EX2 R13, R50 ;  /* 0x00000032000d7308 */ /* 0x000ea20000000800 */
[----:B------:R-:W-:Y:S01]  /*1070*/  FMUL R8, R8, R15 ;  /* 0x0000000f08087220 */ /* 0x000fe20000400000 */
[----:B------:R-:W-:-:S04]  /*1080*/  FFMA.RM R15, R9, R12, 12582913 ;  /* 0x4b400001090f7423 */ /* 0x000fc8000000400c */
[C---:B------:R-:W-:Y:S01]  /*1090*/  FADD R9, R15.reuse, -12583039 ;  /* 0xcb40007f0f097421 */ /* 0x040fe20000000000 */
[----:B------:R-:W-:-:S03]  /*10a0*/  SHF.L.U32 R15, R15, 0x17, RZ ;  /* 0x000000170f0f7819 */ /* 0x000fc600000006ff */
[----:B------:R-:W-:-:S04]  /*10b0*/  FFMA R9, R52, 1.4426950216293334961, -R9 ;  /* 0x3fb8aa3b34097823 */ /* 0x000fc80000000809 */
[----:B------:R-:W-:Y:S01]  /*10c0*/  FFMA R52, R52, 1.925963033500011079e-08, R9 ;  /* 0x32a5706034347823 */ /* 0x000fe20000000009 */
[----:B------:R-:W-:Y:S01]  /*10d0*/  SHF.L.U32 R9, R17, 0x17, RZ ;  /* 0x0000001711097819 */ /* 0x000fe200000006ff */
[----:B------:R-:W-:-:S04]  /*10e0*/  FADD R17, R21, -12583039 ;  /* 0xcb40007f15117421 */ /* 0x000fc80000000000 */
[----:B-1----:R-:W-:Y:S01]  /*10f0*/  FMUL R9, R9, R10 ;  /* 0x0000000a09097220 */ /* 0x002fe20000400000 */
[----:B------:R-:W-:Y:S01]  /*1100*/  SHF.L.U32 R10, R16, 0x17, RZ ;  /* 0x00000017100a7819 */ /* 0x000fe200000006ff */
[----:B------:R-:W-:Y:S01]  /*1110*/  FFMA R17, R26, 1.4426950216293334961, -R17 ;  /* 0x3fb8aa3b1a117823 */ /* 0x000fe20000000811 */
[----:B------:R-:W-:Y:S01]  /*1120*/  SHF.L.U32 R16, R18, 0x17, RZ ;  /* 0x0000001712107819 */ /* 0x000fe200000006ff */
[----:B------:R-:W1:Y:S01]  /*1130*/  MUFU.EX2 R52, R52 ;  /* 0x0000003400347308 */ /* 0x000e620000000800 */
[----:B------:R-:W-:Y:S01]  /*1140*/  SHF.L.U32 R18, R21, 0x17, RZ ;  /* 0x0000001715127819 */ /* 0x000fe200000006ff */
[----:B--2---:R-:W-:Y:S01]  /*1150*/  FMUL R10, R10, R13 ;  /* 0x0000000d0a0a7220 */ /* 0x004fe20000400000 */
[----:B------:R-:W-:Y:S01]  /*1160*/  FFMA.SAT R13, R54, R11, 0.5 ;  /* 0x3f000000360d7423 */ /* 0x000fe2000000200b */
[----:B------:R-:W-:-:S03]  /*1170*/  FFMA R26, R26, 1.925963033500011079e-08, R17 ;  /* 0x32a570601a1a7823 */ /* 0x000fc60000000011 */
[----:B------:R-:W-:Y:S02]  /*1180*/  FFMA.RM R19, R13, R12, 12582913 ;  /* 0x4b4000010d137423 */ /* 0x000fe4000000400c */
[----:B------:R-:W2:Y:S02]  /*1190*/  MUFU.EX2 R13, R40 ;  /* 0x00000028000d7308 */ /* 0x000ea40000000800 */
[C---:B------:R-:W-:Y:S01]  /*11a0*/  FADD R17, R19.reuse, -12583039 ;  /* 0xcb40007f13117421 */ /* 0x040fe20000000000 */
[----:B------:R-:W-:-:S03]  /*11b0*/  SHF.L.U32 R19, R19, 0x17, RZ ;  /* 0x0000001713137819 */ /* 0x000fc600000006ff */
[----:B------:R-:W-:-:S04]  /*11c0*/  FFMA R17, R54, 1.4426950216293334961, -R17 ;  /* 0x3fb8aa3b36117823 */ /* 0x000fc80000000811 */
[----:B------:R-:W-:Y:S01]  /*11d0*/  FFMA R54, R54, 1.925963033500011079e-08, R17 ;  /* 0x32a5706036367823 */ /* 0x000fe20000000011 */
[----:B------:R-:W-:-:S04]  /*11e0*/  FFMA.SAT R17, R24, R11, 0.5 ;  /* 0x3f00000018117423 */ /* 0x000fc8000000200b */
[----:B------:R-:W-:Y:S01]  /*11f0*/  FFMA.RM R20, R17, R12, 12582913 ;  /* 0x4b40000111147423 */ /* 0x000fe2000000400c */
[----:B-1----:R-:W-:Y:S01]  /*1200*/  FMUL R17, R15, R52 ;  /* 0x000000340f117220 */ /* 0x002fe20000400000 */
[----:B--2---:R-:W-:Y:S01]  /*1210*/  FMUL R16, R16, R13 ;  /* 0x0000000d10107220 */ /* 0x004fe20000400000 */
[----:B------:R-:W1:Y:S01]  /*1220*/  MUFU.EX2 R54, R54 ;  /* 0x0000003600367308 */ /* 0x000e620000000800 */
[C---:B------:R-:W-:Y:S01]  /*1230*/  FADD R13, R20.reuse, -12583039 ;  /* 0xcb40007f140d7421 */ /* 0x040fe20000000000 */
[----:B------:R-:W-:-:S03]  /*1240*/  SHF.L.U32 R20, R20, 0x17, RZ ;  /* 0x0000001714147819 */ /* 0x000fc600000006ff */
[----:B------:R-:W-:-:S04]  /*1250*/  FFMA R13, R24, 1.4426950216293334961, -R13 ;  /* 0x3fb8aa3b180d7823 */ /* 0x000fc8000000080d */
[----:B------:R-:W-:Y:S01]  /*1260*/  FFMA R24, R24, 1.925963033500011079e-08, R13 ;  /* 0x32a5706018187823 */ /* 0x000fe2000000000d */
[----:B------:R-:W-:-:S04]  /*1270*/  FFMA.SAT R13, R58, R11, 0.5 ;  /* 0x3f0000003a0d7423 */ /* 0x000fc8000000200b */
[----:B------:R-:W-:Y:S02]  /*1280*/  FFMA.RM R15, R13, R12, 12582913 ;  /* 0x4b4000010d0f7423 */ /* 0x000fe4000000400c */
[----:B------:R-:W2:Y:S01]  /*1290*/  MUFU.EX2 R13, R26 ;  /* 0x0000001a000d7308 */ /* 0x000ea20000000800 */
[----:B-1----:R-:W-:Y:S01]  /*12a0*/  FMUL R19, R19, R54 ;  /* 0x0000003613137220 */ /* 0x002fe20000400000 */
[C---:B------:R-:W-:Y:S01]  /*12b0*/  FADD R23, R15.reuse, -12583039 ;  /* 0xcb40007f0f177421 */ /* 0x040fe20000000000 */
[----:B------:R-:W-:-:S03]  /*12c0*/  SHF.L.U32 R15, R15, 0x17, RZ ;  /* 0x000000170f0f7819 */ /* 0x000fc600000006ff */
[----:B------:R-:W-:-:S04]  /*12d0*/  FFMA R23, R58, 1.4426950216293334961, -R23 ;  /* 0x3fb8aa3b3a177823 */ /* 0x000fc80000000817 */
[----:B------:R-:W-:Y:S01]  /*12e0*/  FFMA R23, R58, 1.925963033500011079e-08, R23 ;  /* 0x32a570603a177823 */ /* 0x000fe20000000017 */
[----:B--2---:R-:W-:Y:S01]  /*12f0*/  FMUL R18, R18, R13 ;  /* 0x0000000d12127220 */ /* 0x004fe20000400000 */
[----:B------:R-:W-:-:S04]  /*1300*/  FADD R13, R25, -12583039 ;  /* 0xcb40007f190d7421 */ /* 0x000fc80000000000 */
[----:B------:R-:W-:-:S04]  /*1310*/  FFMA R13, R22, 1.4426950216293334961, -R13 ;  /* 0x3fb8aa3b160d7823 */ /* 0x000fc8000000080d */
[----:B------:R-:W-:Y:S01]  /*1320*/  FFMA R26, R22, 1.925963033500011079e-08, R13 ;  /* 0x32a57060161a7823 */ /* 0x000fe2000000000d */
[----:B------:R-:W-:Y:S01]  /*1330*/  FFMA.SAT R13, R60, R11, 0.5 ;  /* 0x3f0000003c0d7423 */ /* 0x000fe2000000200b */
[----:B------:R-:W1:Y:S03]  /*1340*/  MUFU.EX2 R22, R23 ;  /* 0x0000001700167308 */ /* 0x000e660000000800 */
[----:B------:R-:W-:-:S04]  /*1350*/  FFMA.RM R27, R13, R12, 12582913 ;  /* 0x4b4000010d1b7423 */ /* 0x000fc8000000400c */
[----:B------:R-:W-:Y:S01]  /*1360*/  FADD R21, R27, -12583039 ;  /* 0xcb40007f1b157421 */ /* 0x000fe20000000000 */
[----:B------:R-:W2:Y:S03]  /*1370*/  MUFU.EX2 R13, R24 ;  /* 0x00000018000d7308 */ /* 0x000ea60000000800 */
[----:B------:R-:W-:-:S04]  /*1380*/  FFMA R21, R60, 1.4426950216293334961, -R21 ;  /* 0x3fb8aa3b3c157823 */ /* 0x000fc80000000815 */
[----:B------:R-:W-:Y:S01]  /*1390*/  FFMA R60, R60, 1.925963033500011079e-08, R21 ;  /* 0x32a570603c3c7823 */ /* 0x000fe20000000015 */
[----:B------:R-:W-:-:S04]  /*13a0*/  FFMA.SAT R21, R48, R11, 0.5 ;  /* 0x3f00000030157423 */ /* 0x000fc8000000200b */
[----:B------:R-:W-:Y:S01]  /*13b0*/  FFMA.RM R29, R21, R12, 12582913 ;  /* 0x4b400001151d7423 */ /* 0x000fe2000000400c */
[----:B-1----:R-:W-:Y:S01]  /*13c0*/  FMUL R21, R15, R22 ;  /* 0x000000160f157220 */ /* 0x002fe20000400000 */
[----:B------:R-:W-:Y:S01]  /*13d0*/  SHF.L.U32 R22, R25, 0x17, RZ ;  /* 0x0000001719167819 */ /* 0x000fe200000006ff */
[----:B------:R-:W-:Y:S01]  /*13e0*/  MUFU.EX2 R60, R60 ;  /* 0x0000003c003c7308 */ /* 0x000fe20000000800 */
[----:B--2---:R-:W-:Y:S01]  /*13f0*/  FMUL R20, R20, R13 ;  /* 0x0000000d14147220 */ /* 0x004fe20000400000 */
[C---:B------:R-:W-:Y:S01]  /*1400*/  FADD R13, R29.reuse, -12583039 ;  /* 0xcb40007f1d0d7421 */ /* 0x040fe20000000000 */
[----:B------:R-:W-:-:S03]  /*1410*/  SHF.L.U32 R24, R29, 0x17, RZ ;  /* 0x000000171d187819 */ /* 0x000fc600000006ff */
[----:B------:R-:W-:-:S04]  /*1420*/  FFMA R13, R48, 1.4426950216293334961, -R13 ;  /* 0x3fb8aa3b300d7823 */ /* 0x000fc8000000080d */
[----:B------:R-:W-:Y:S01]  /*1430*/  FFMA R48, R48, 1.925963033500011079e-08, R13 ;  /* 0x32a5706030307823 */ /* 0x000fe2000000000d */
[----:B------:R-:W-:-:S04]  /*1440*/  FFMA.SAT R13, R56, R11, 0.5 ;  /* 0x3f000000380d7423 */ /* 0x000fc8000000200b */
[----:B------:R-:W-:Y:S02]  /*1450*/  FFMA.RM R15, R13, R12, 12582913 ;  /* 0x4b4000010d0f7423 */ /* 0x000fe4000000400c */
[----:B------:R-:W1:Y:S02]  /*1460*/  MUFU.EX2 R13, R26 ;  /* 0x0000001a000d7308 */ /* 0x000e640000000800 */
[C---:B------:R-:W-:Y:S01]  /*1470*/  FADD R23, R15.reuse, -12583039 ;  /* 0xcb40007f0f177421 */ /* 0x040fe20000000000 */
[----:B------:R-:W-:-:S03]  /*1480*/  SHF.L.U32 R15, R15, 0x17, RZ ;  /* 0x000000170f0f7819 */ /* 0x000fc600000006ff */
[----:B------:R-:W-:-:S04]  /*1490*/  FFMA R23, R56, 1.4426950216293334961, -R23 ;  /* 0x3fb8aa3b38177823 */ /* 0x000fc80000000817 */
[----:B------:R-:W-:Y:S01]  /*14a0*/  FFMA R56, R56, 1.925963033500011079e-08, R23 ;  /* 0x32a5706038387823 */ /* 0x000fe20000000017 */
[----:B------:R-:W-:-:S04]  /*14b0*/  FFMA.SAT R23, R64, R11, 0.5 ;  /* 0x3f00000040177423 */ /* 0x000fc8000000200b */
[----:B------:R-:W-:Y:S01]  /*14c0*/  FFMA.RM R31, R23, R12, 12582913 ;  /* 0x4b400001171f7423 */ /* 0x000fe2000000400c */
[----:B------:R-:W-:Y:S01]  /*14d0*/  MUFU.EX2 R56, R56 ;  /* 0x0000003800387308 */ /* 0x000fe20000000800 */
[----:B-1----:R-:W-:Y:S01]  /*14e0*/  FMUL R22, R22, R13 ;  /* 0x0000000d16167220 */ /* 0x002fe20000400000 */
[----:B------:R-:W-:Y:S01]  /*14f0*/  SHF.L.U32 R23, R27, 0x17, RZ ;  /* 0x000000171b177819 */ /* 0x000fe200000006ff */
[C---:B------:R-:W-:Y:S01]  /*1500*/  FADD R13, R31.reuse, -12583039 ;  /* 0xcb40007f1f0d7421 */ /* 0x040fe20000000000 */
[----:B------:R-:W-:-:S03]  /*1510*/  SHF.L.U32 R26, R31, 0x17, RZ ;  /* 0x000000171f1a7819 */ /* 0x000fc600000006ff */
[----:B------:R-:W-:Y:S01]  /*1520*/  FFMA R13, R64, 1.4426950216293334961, -R13 ;  /* 0x3fb8aa3b400d7823 */ /* 0x000fe2000000080d */
[----:B------:R-:W-:-:S03]  /*1530*/  FMUL R23, R23, R60 ;  /* 0x0000003c17177220 */ /* 0x000fc60000400000 */
[----:B------:R-:W-:Y:S01]  /*1540*/  FFMA R64, R64, 1.925963033500011079e-08, R13 ;  /* 0x32a5706040407823 */ /* 0x000fe2000000000d */
[----:B------:R-:W-:-:S03]  /*1550*/  FFMA.SAT R13, R68, R11, 0.5 ;  /* 0x3f000000440d7423 */ /* 0x000fc6000000200b */
[----:B------:R-:W1:Y:S01]  /*1560*/  MUFU.EX2 R27, R64 ;  /* 0x00000040001b7308 */ /* 0x000e620000000800 */
[----:B------:R-:W-:-:S04]  /*1570*/  FFMA.RM R33, R13, R12, 12582913 ;  /* 0x4b4000010d217423 */ /* 0x000fc8000000400c */
[----:B------:R-:W-:-:S03]  /*1580*/  FADD R25, R33, -12583039 ;  /* 0xcb40007f21197421 */ /* 0x000fc60000000000 */
[----:B------:R-:W2:Y:S01]  /*1590*/  MUFU.EX2 R13, R48 ;  /* 0x00000030000d7308 */ /* 0x000ea20000000800 */
[----:B------:R-:W-:-:S04]  /*15a0*/  FFMA R25, R68, 1.4426950216293334961, -R25 ;  /* 0x3fb8aa3b44197823 */ /* 0x000fc80000000819 */
[----:B------:R-:W-:Y:S01]  /*15b0*/  FFMA R68, R68, 1.925963033500011079e-08, R25 ;  /* 0x32a5706044447823 */ /* 0x000fe20000000019 */
[----:B------:R-:W-:Y:S01]  /*15c0*/  FFMA.SAT R25, R66, R11, 0.5 ;  /* 0x3f00000042197423 */ /* 0x000fe2000000200b */
[----:B-1----:R-:W-:-:S03]  /*15d0*/  FMUL R26, R26, R27 ;  /* 0x0000001b1a1a7220 */ /* 0x002fc60000400000 */
[----:B------:R-:W-:Y:S01]  /*15e0*/  FFMA.RM R29, R25, R12, 12582913 ;  /* 0x4b400001191d7423 */ /* 0x000fe2000000400c */
[----:B------:R-:W-:Y:S01]  /*15f0*/  FMUL R25, R15, R56 ;  /* 0x000000380f197220 */ /* 0x000fe20000400000 */
[----:B------:R-:W-:Y:S01]  /*1600*/  SHF.L.U32 R27, R33, 0x17, RZ ;  /* 0x00000017211b7819 */ /* 0x000fe200000006ff */
[----:B------:R-:W1:Y:S01]  /*1610*/  MUFU.EX2 R68, R68 ;  /* 0x0000004400447308 */ /* 0x000e620000000800 */
[----:B--2---:R-:W-:Y:S01]  /*1620*/  FMUL R24, R24, R13 ;  /* 0x0000000d18187220 */ /* 0x004fe20000400000 */
[----:B------:R-:W-:-:S04]  /*1630*/  FADD R13, R29, -12583039 ;  /* 0xcb40007f1d0d7421 */ /* 0x000fc80000000000 */
[----:B------:R-:W-:-:S04]  /*1640*/  FFMA R13, R66, 1.4426950216293334961, -R13 ;  /* 0x3fb8aa3b420d7823 */ /* 0x000fc8000000080d */
[----:B------:R-:W-:Y:S01]  /*1650*/  FFMA R66, R66, 1.925963033500011079e-08, R13 ;  /* 0x32a5706042427823 */ /* 0x000fe2000000000d */
[----:B------:R-:W-:-:S03]  /*1660*/  FFMA.SAT R13, R62, R11, 0.5 ;  /* 0x3f0000003e0d7423 */ /* 0x000fc6000000200b */
[----:B------:R-:W2:Y:S01]  /*1670*/  MUFU.EX2 R39, R66 ;  /* 0x0000004200277308 */ /* 0x000ea20000000800 */
[----:B------:R-:W-:Y:S01]  /*1680*/  FFMA.RM R13, R13, R12, 12582913 ;  /* 0x4b4000010d0d7423 */ /* 0x000fe2000000400c */
[----:B-1----:R-:W-:-:S03]  /*1690*/  FMUL R27, R27, R68 ;  /* 0x000000441b1b7220 */ /* 0x002fc60000400000 */
[----:B------:R-:W-:-:S04]  /*16a0*/  FADD R15, R13, -12583039 ;  /* 0xcb40007f0d0f7421 */ /* 0x000fc80000000000 */
        /* <DEDUP_REMOVED lines=9> */
[----:B------:R-:W-:-:S04]  /*1740*/  FFMA.SAT R31, R28, R11, 0.5 ;  /* 0x3f0000001c1f7423 */ /* 0x000fc8000000200b */
[----:B------:R-:W-:Y:S01]  /*1750*/  FFMA.RM R31, R31, R12, 12582913 ;  /* 0x4b4000011f1f7423 */ /* 0x000fe2000000400c */
[----:B------:R-:W1:Y:S03]  /*1760*/  MUFU.EX2 R34, R34 ;  /* 0x0000002200227308 */ /* 0x000e660000000800 */
[C---:B------:R-:W-:Y:S01]  /*1770*/  FADD R33, R31.reuse, -12583039 ;  /* 0xcb40007f1f217421 */ /* 0x040fe20000000000 */
[----:B------:R-:W-:-:S03]  /*1780*/  SHF.L.U32 R31, R31, 0x17, RZ ;  /* 0x000000171f1f7819 */ /* 0x000fc600000006ff */
[----:B------:R-:W-:-:S04]  /*1790*/  FFMA R33, R28, 1.4426950216293334961, -R33 ;  /* 0x3fb8aa3b1c217823 */ /* 0x000fc80000000821 */
[----:B------:R-:W-:Y:S01]  /*17a0*/  FFMA R35, R28, 1.925963033500011079e-08, R33 ;  /* 0x32a570601c237823 */ /* 0x000fe20000000021 */
[----:B------:R-:W-:Y:S01]  /*17b0*/  FFMA.SAT R33, R30, R11, 0.5 ;  /* 0x3f0000001e217423 */ /* 0x000fe2000000200b */
[----:B------:R-:W-:-:S03]  /*17c0*/  SHF.L.U32 R28, R29, 0x17, RZ ;  /* 0x000000171d1c7819 */ /* 0x000fc600000006ff */
[----:B------:R-:W-:Y:S02]  /*17d0*/  FFMA.RM R33, R33, R12, 12582913 ;  /* 0x4b40000121217423 */ /* 0x000fe4000000400c */
[----:B--2---:R-:W-:Y:S01]  /*17e0*/  FMUL R28, R28, R39 ;  /* 0x000000271c1c7220 */ /* 0x004fe20000400000 */
[----:B------:R-:W-:Y:S01]  /*17f0*/  FFMA.SAT R39, R32, R11, 0.5 ;  /* 0x3f00000020277423 */ /* 0x000fe2000000200b */
[----:B------:R-:W-:-:S04]  /*1800*/  FADD R29, R33, -12583039 ;  /* 0xcb40007f211d7421 */ /* 0x000fc80000000000 */
[----:B------:R-:W-:-:S04]  /*1810*/  FFMA R29, R30, 1.4426950216293334961, -R29 ;  /* 0x3fb8aa3b1e1d7823 */ /* 0x000fc8000000081d */
[----:B------:R-:W-:Y:S01]  /*1820*/  FFMA R38, R30, 1.925963033500011079e-08, R29 ;  /* 0x32a570601e267823 */ /* 0x000fe2000000001d */
[----:B------:R-:W-:Y:S01]  /*1830*/  FFMA.SAT R29, R14, R11, 0.5 ;  /* 0x3f0000000e1d7423 */ /* 0x000fe2000000200b */
[----:B-1----:R-:W-:-:S03]  /*1840*/  FMUL R30, R15, R34 ;  /* 0x000000220f1e7220 */ /* 0x002fc60000400000 */
[-C--:B------:R-:W-:Y:S01]  /*1850*/  FFMA.RM R11, R29, R12.reuse, 12582913 ;  /* 0x4b4000011d0b7423 */ /* 0x080fe2000000400c */
[----:B------:R-:W-:Y:S02]  /*1860*/  FFMA.RM R12, R39, R12, 12582913 ;  /* 0x4b400001270c7423 */ /* 0x000fe4000000400c */
[----:B------:R-:W-:Y:S01]  /*1870*/  MUFU.EX2 R39, R38 ;  /* 0x0000002600277308 */ /* 0x000fe20000000800 */
[C---:B------:R-:W-:Y:S01]  /*1880*/  FADD R29, R11.reuse, -12583039 ;  /* 0xcb40007f0b1d7421 */ /* 0x040fe20000000000 */
[----:B------:R-:W-:-:S03]  /*1890*/  SHF.L.U32 R34, R11, 0x17, RZ ;  /* 0x000000170b227819 */ /* 0x000fc600000006ff */
[----:B------:R-:W-:-:S04]  /*18a0*/  FFMA R29, R14, 1.4426950216293334961, -R29 ;  /* 0x3fb8aa3b0e1d7823 */ /* 0x000fc8000000081d */
[----:B------:R-:W-:Y:S01]  /*18b0*/  FFMA R40, R14, 1.925963033500011079e-08, R29 ;  /* 0x32a570600e287823 */ /* 0x000fe2000000001d */
[C---:B------:R-:W-:Y:S01]  /*18c0*/  FADD R29, R12.reuse, -12583039 ;  /* 0xcb40007f0c1d7421 */ /* 0x040fe20000000000 */
[----:B------:R-:W-:Y:S02]  /*18d0*/  SHF.L.U32 R12, R12, 0x17, RZ ;  /* 0x000000170c0c7819 */ /* 0x000fe400000006ff */
[----:B------:R-:W1:Y:S01]  /*18e0*/  MUFU.EX2 R15, R40 ;  /* 0x00000028000f7308 */ /* 0x000e620000000800 */
[----:B------:R-:W-:-:S04]  /*18f0*/  FFMA R29, R32, 1.4426950216293334961, -R29 ;  /* 0x3fb8aa3b201d7823 */ /* 0x000fc8000000081d */
[----:B------:R-:W-:Y:S01]  /*1900*/  FFMA R45, R32, 1.925963033500011079e-08, R29 ;  /* 0x32a57060202d7823 */ /* 0x000fe2000000001d */
[----:B------:R-:W-:Y:S02]  /*1910*/  FADD R29, RZ, R6 ;  /* 0x00000006ff1d7221 */ /* 0x000fe40000000000 */
[----:B------:R-:W2:Y:S02]  /*1920*/  MUFU.EX2 R32, R35 ;  /* 0x0000002300207308 */ /* 0x000ea40000000800 */
[----:B------:R-:W-:-:S04]  /*1930*/  FADD R29, R29, R0 ;  /* 0x000000001d1d7221 */ /* 0x000fc80000000000 */
[----:B------:R-:W-:Y:S02]  /*1940*/  FADD R14, R29, R2 ;  /* 0x000000021d0e7221 */ /* 0x000fe40000000000 */
[----:B------:R-:W3:Y:S01]  /*1950*/  MUFU.EX2 R45, R45 ;  /* 0x0000002d002d7308 */ /* 0x000ee20000000800 */
[----:B-1----:R-:W-:Y:S01]  /*1960*/  FMUL R34, R34, R15 ;  /* 0x0000000f22227220 */ /* 0x002fe20000400000 */
[----:B------:R-:W-:-:S04]  /*1970*/  FADD R29, R14, R3 ;  /* 0x000000030e1d7221 */ /* 0x000fc80000000000 */
[----:B------:R-:W-:Y:S01]  /*1980*/  FADD R14, R29, R4 ;  /* 0x000000041d0e7221 */ /* 0x000fe20000000000 */
[----:B--2---:R-:W-:-:S03]  /*1990*/  FMUL R31, R31, R32 ;  /* 0x000000201f1f7220 */ /* 0x004fc60000400000 */
[----:B------:R-:W-:Y:S01]  /*19a0*/  FADD R14, R14, R5 ;  /* 0x000000050e0e7221 */ /* 0x000fe20000000000 */
[----:B------:R-:W-:-:S03]  /*19b0*/  SHF.L.U32 R32, R33, 0x17, RZ ;  /* 0x0000001721207819 */ /* 0x000fc600000006ff */
[----:B------:R-:W-:Y:S02]  /*19c0*/  FADD R29, R14, R7 ;  /* 0x000000070e1d7221 */ /* 0x000fe40000000000 */
[----:B------:R-:W-:Y:S01]  /*19d0*/  FMUL R32, R32, R39 ;  /* 0x0000002720207220 */ /* 0x000fe20000400000 */
[----:B---3--:R-:W-:Y:S01]  /*19e0*/  FMUL R33, R12, R45 ;  /* 0x0000002d0c217220 */ /* 0x008fe20000400000 */
        /* <DEDUP_REMOVED lines=12> */
[----:B------:R-:W-:Y:S02]  /*1ab0*/  FMUL R29, R29, R62 ;  /* 0x0000003e1d1d7220 */ /* 0x000fe40000400000 */
        /* <DEDUP_REMOVED lines=20> */
.L_x_1281:
        /* <DEDUP_REMOVED lines=10> */
[----:B------:R-:W-:-:S07]  /*1ca0*/  MOV R12, 0x1cc0 ;  /* 0x00001cc0000c7802 */ /* 0x000fce0000000f00 */
[----:B01----:R-:W-:Y:S05]  /*1cb0*/  CALL.REL.NOINC `($__internal_17_$__cuda_sm3x_div_rn_noftz_f32_slowpath) ;  /* 0x0000003400047944 */ /* 0x003fea0003c00000 */
[----:B------:R-:W-:-:S07]  /*1cc0*/  MOV R14, R6 ;  /* 0x00000006000e7202 */ /* 0x000fce0000000f00 */
.L_x_1212:
[----:B------:R-:W-:Y:S05]  /*1cd0*/  BSYNC.RECONVERGENT B2 ;  /* 0x0000000000027941 */ /* 0x000fea0003800200 */
.L_x_1211:
        /* <DEDUP_REMOVED lines=11> */
[----:B01----:R-:W-:Y:S05]  /*1d90*/  CALL.REL.NOINC `($__internal_17_$__cuda_sm3x_div_rn_noftz_f32_slowpath) ;  /* 0x0000003000cc7944 */ /* 0x003fea0003c00000 */
[----:B------:R-:W-:-:S07]  /*1da0*/  MOV R15, R6 ;  /* 0x00000006000f7202 */ /* 0x000fce0000000f00 */
.L_x_1214:
[----:B------:R-:W-:Y:S05]  /*1db0*/  BSYNC.RECONVERGENT B2 ;  /* 0x0000000000027941 */ /* 0x000fea0003800200 */
.L_x_1213:
        /* <DEDUP_REMOVED lines=13> */
.L_x_1216:
[----:B------:R-:W-:Y:S05]  /*1e90*/  BSYNC.RECONVERGENT B2 ;  /* 0x0000000000027941 */ /* 0x000fea0003800200 */
.L_x_1215:
        /* <DEDUP_REMOVED lines=13> */
.L_x_1218:
[----:B------:R-:W-:Y:S05]  /*1f70*/  BSYNC.RECONVERGENT B2 ;  /* 0x0000000000027941 */ /* 0x000fea0003800200 */
.L_x_1217:
        /* <DEDUP_REMOVED lines=13> */
.L_x_1220:
[----:B------:R-:W-:Y:S05]  /*2050*/  BSYNC.RECONVERGENT B2 ;  /* 0x0000000000027941 */ /* 0x000fea0003800200 */
.L_x_1219:
        /* <DEDUP_REMOVED lines=13> */
.L_x_1222:
[----:B------:R-:W-:Y:S05]  /*2130*/  BSYNC.RECONVERGENT B2 ;  /* 0x0000000000027941 */ /* 0x000fea0003800200 */
.L_x_1221:
        /* <DEDUP_REMOVED lines=13> */
.L_x_1224:
[----:B------:R-:W-:Y:S05]  /*2210*/  BSYNC.RECONVERGENT B2 ;  /* 0x0000000000027941 */ /* 0x000fea0003800200 */
.L_x_1223:
        /* <DEDUP_REMOVED lines=13> */
.L_x_1226:
[----:B------:R-:W-:Y:S05]  /*22f0*/  BSYNC.RECONVERGENT B2 ;  /* 0x0000000000027941 */ /* 0x000fea0003800200 */
.L_x_1225:
        /* <DEDUP_REMOVED lines=13> */
.L_x_1228:
[----:B------:R-:W-:Y:S05]  /*23d0*/  BSYNC.RECONVERGENT B2 ;  /* 0x0000000000027941 */ /* 0x000fea0003800200 */
.L_x_1227:
        /* <DEDUP_REMOVED lines=13> */
.L_x_1230:
[----:B------:R-:W-:Y:S05]  /*24b0*/  BSYNC.RECONVERGENT B2 ;  /* 0x0000000000027941 */ /* 0x000fea0003800200 */
.L_x_1229:
        /* <DEDUP_REMOVED lines=13> */
.L_x_1232:
[----:B------:R-:W-:Y:S05]  /*2590*/  BSYNC.RECONVERGENT B2 ;  /* 0x0000000000027941 */ /* 0x000fea0003800200 */
.L_x_1231:
        /* <DEDUP_REMOVED lines=13> */
.L_x_1234:
[----:B------:R-:W-:Y:S05]  /*2670*/  BSYNC.RECONVERGENT B2 ;  /* 0x0000000000027941 */ /* 0x000fea0003800200 */
.L_x_1233:
        /* <DEDUP_REMOVED lines=13> */
.L_x_1236:
[----:B------:R-:W-:Y:S05]  /*2750*/  BSYNC.RECONVERGENT B2 ;  /* 0x0000000000027941 */ /* 0x000fea0003800200 */
.L_x_1235:
        /* <DEDUP_REMOVED lines=13> */
.L_x_1238:
[----:B------:R-:W-:Y:S05]  /*2830*/  BSYNC.RECONVERGENT B2 ;  /* 0x0000000000027941 */ /* 0x000fea0003800200 */
.L_x_1237:
        /* <DEDUP_REMOVED lines=13> */
.L_x_1240:
[----:B------:R-:W-:Y:S05]  /*2910*/  BSYNC.RECONVERGENT B2 ;  /* 0x0000000000027941 */ /* 0x000fea0003800200 */
.L_x_1239:
        /* <DEDUP_REMOVED lines=13> */
.L_x_1242:
[----:B------:R-:W-:Y:S05]  /*29f0*/  BSYNC.RECONVERGENT B2 ;  /* 0x0000000000027941 */ /* 0x000fea0003800200 */
.L_x_1241:
        /* <DEDUP_REMOVED lines=13> */
.L_x_1244:
[----:B------:R-:W-:Y:S05]  /*2ad0*/  BSYNC.RECONVERGENT B2 ;  /* 0x0000000000027941 */ /* 0x000fea0003800200 */
.L_x_1243:
        /* <DEDUP_REMOVED lines=13> */
.L_x_1246:
[----:B------:R-:W-:Y:S05]  /*2bb0*/  BSYNC.RECONVERGENT B2 ;  /* 0x0000000000027941 */ /* 0x000fea0003800200 */
.L_x_1245:
        /* <DEDUP_REMOVED lines=13> */
.L_x_1248:
[----:B------:R-:W-:Y:S05]  /*2c90*/  BSYNC.RECONVERGENT B2 ;  /* 0x0000000000027941 */ /* 0x000fea0003800200 */
.L_x_1247:
        /* <DEDUP_REMOVED lines=13> */
.L_x_1250:
[----:B------:R-:W-:Y:S05]  /*2d70*/  BSYNC.RECONVERGENT B2 ;  /* 0x0000000000027941 */ /* 0x000fea0003800200 */
.L_x_1249:
        /* <DEDUP_REMOVED lines=13> */
.L_x_1252:
[----:B------:R-:W-:Y:S05]  /*2e50*/  BSYNC.RECONVERGENT B2 ;  /* 0x0000000000027941 */ /* 0x000fea0003800200 */
.L_x_1251:
        /* <DEDUP_REMOVED lines=13> */
.L_x_1254:
[----:B------:R-:W-:Y:S05]  /*2f30*/  BSYNC.RECONVERGENT B2 ;  /* 0x0000000000027941 */ /* 0x000fea0003800200 */
.L_x_1253:
        /* <DEDUP_REMOVED lines=13> */
.L_x_1256:
[----:B------:R-:W-:Y:S05]  /*3010*/  BSYNC.RECONVERGENT B2 ;  /* 0x0000000000027941 */ /* 0x000fea0003800200 */
.L_x_1255:
        /* <DEDUP_REMOVED lines=13> */
.L_x_1258:
[----:B------:R-:W-:Y:S05]  /*30f0*/  BSYNC.RECONVERGENT B2 ;  /* 0x0000000000027941 */ /* 0x000fea0003800200 */
.L_x_1257:
        /* <DEDUP_REMOVED lines=13> */
.L_x_1260:
[----:B------:R-:W-:Y:S05]  /*31d0*/  BSYNC.RECONVERGENT B2 ;  /* 0x0000000000027941 */ /* 0x000fea0003800200 */
.L_x_1259:
        /* <DEDUP_REMOVED lines=13> */
.L_x_1262:
[----:B------:R-:W-:Y:S05]  /*32b0*/  BSYNC.RECONVERGENT B2 ;  /* 0x0000000000027941 */ /* 0x000fea0003800200 */
.L_x_1261:
        /* <DEDUP_REMOVED lines=13> */
.L_x_1264:
[----:B------:R-:W-:Y:S05]  /*3390*/  BSYNC.RECONVERGENT B2 ;  /* 0x0000000000027941 */ /* 0x000fea0003800200 */
.L_x_1263:
        /* <DEDUP_REMOVED lines=13> */
.L_x_1266:
[----:B------:R-:W-:Y:S05]  /*3470*/  BSYNC.RECONVERGENT B2 ;  /* 0x0000000000027941 */ /* 0x000fea0003800200 */
.L_x_1265:
        /* <DEDUP_REMOVED lines=12> */
.L_x_1268:
[----:B------:R-:W-:Y:S05]  /*3540*/  BSYNC.RECONVERGENT B2 ;  /* 0x0000000000027941 */ /* 0x000fea0003800200 */
.L_x_1267:
[----:B------:R-:W-:Y:S02]  /*3550*/  HFMA2 R45, -RZ, RZ, 0, 0 ;  /* 0x00000000ff2d7431 */ /* 0x000fe400000001ff */
[----:B------:R-:W-:Y:S01]  /*3560*/  IMAD R11, R41, UR42, RZ ;  /* 0x0000002a290b7c24 */ /* 0x000fe2000f8e02ff */
[----:B------:R-:W-:Y:S02]  /*3570*/  R2UR UR8, R36 ;  /* 0x00000000240872ca */ /* 0x000fe400000e0000 */
[C---:B------:R-:W-:Y:S01]  /*3580*/  R2UR UR9, R37.reuse ;  /* 0x00000000250972ca */ /* 0x040fe200000e0000 */
[----:B------:R-:W-:Y:S01]  /*3590*/  IMAD R11, R42, UR43, R11 ;  /* 0x0000002b2a0b7c24 */ /* 0x000fe2000f8e020b */
[----:B------:R-:W-:Y:S02]  /*35a0*/  R2UR UR12, R36 ;  /* 0x00000000240c72ca */ /* 0x000fe400000e0000 */
[----:B------:R-:W-:Y:S01]  /*35b0*/  R2UR UR13, R37 ;  /* 0x00000000250d72ca */ /* 0x000fe200000e0000 */
[----:B------:R-:W-:Y:S01]  /*35c0*/  IMAD.WIDE.U32 R32, R42, UR42, R44 ;  /* 0x0000002a2a207c25 */ /* 0x000fe2000f8e002c */
[----:B------:R-:W-:-:S02]  /*35d0*/  R2UR UR6, R36 ;  /* 0x00000000240672ca */ /* 0x000fc400000e0000 */
[----:B------:R-:W-:Y:S02]  /*35e0*/  R2UR UR7, R37 ;  /* 0x00000000250772ca */ /* 0x000fe400000e0000 */
[----:B------:R-:W-:Y:S02]  /*35f0*/  IADD3 R11, PT, PT, R33, R11, RZ ;  /* 0x0000000b210b7210 */ /* 0x000fe40007ffe0ff */
[----:B------:R-:W-:Y:S02]  /*3600*/  LEA R12, P0, R32, UR40, 0x1 ;  /* 0x00000028200c7c11 */ /* 0x000fe4000f8008ff */
[----:B------:R-:W-:Y:S02]  /*3610*/  R2UR UR10, R36 ;  /* 0x00000000240a72ca */ /* 0x000fe400000e0000 */
        /* <DEDUP_REMOVED lines=11> */
[----:B------:R-:W-:Y:S01]  /*36d0*/  STG.E.U16 desc[UR8][R12.64+0x200], R5 ;  /* 0x000200050c007986 */ /* 0x000fe2000c101508 */
[----:B------:R-:W-:Y:S02]  /*36e0*/  PRMT R15, R0, 0x7632, R15 ;  /* 0x00007632000f7816 */ /* 0x000fe4000000000f */
[----:B------:R-:W-:Y:S02]  /*36f0*/  PRMT R31, R2, 0x7632, R31 ;  /* 0x00007632021f7816 */ /* 0x000fe4000000001f */
[----:B--2---:R-:W-:Y:S01]  /*3700*/  PRMT R0, R3, 0x7632, R0 ;  /* 0x0000763203007816 */ /* 0x004fe20000000000 */
[----:B------:R-:W-:Y:S01]  /*3710*/  STG.E.U16 desc[UR10][R12.64+0xc0], R15 ;  /* 0x0000c00f0c007986 */ /* 0x000fe2000c10150a */
[----:B------:R-:W-:Y:S02]  /*3720*/  F2FP.BF16.F32.PACK_AB R9, R16, R9 ;  /* 0x000000091009723e */ /* 0x000fe400000010ff */
[----:B---3--:R-:W-:Y:S01]  /*3730*/  PRMT R2, R5, 0x7632, R2 ;  /* 0x0000763205027816 */ /* 0x008fe20000000002 */
[----:B------:R2:W-:Y:S01]  /*3740*/  STG.E.U16 desc[UR6][R12.64+0x1c0], R0 ;  /* 0x0001c0000c007986 */ /* 0x0005e2000c101506 */
[----:B------:R-:W-:-:S02]  /*3750*/  F2FP.BF16.F32.PACK_AB R17, R18, R17 ;  /* 0x000000111211723e */ /* 0x000fc400000010ff */
[----:B------:R-:W-:Y:S01]  /*3760*/  IADD3 R42, P0, PT, R43, R42, RZ ;  /* 0x0000002a2b2a7210 */ /* 0x000fe20007f1e0ff */
[----:B------:R3:W-:Y:S01]  /*3770*/  STG.E.U16 desc[UR10][R12.64+0x240], R2 ;  /* 0x000240020c007986 */ /* 0x0007e2000c10150a */
[----:B------:R-:W-:Y:S02]  /*3780*/  R2UR UR14, R36 ;  /* 0x00000000240e72ca */ /* 0x000fe400000e0000 */
[----:B------:R-:W-:Y:S01]  /*3790*/  R2UR UR15, R37 ;  /* 0x00000000250f72ca */ /* 0x000fe200000e0000 */
[----:B------:R4:W-:Y:S01]  /*37a0*/  STG.E.U16 desc[UR4][R12.64+0x180], R3 ;  /* 0x000180030c007986 */ /* 0x0009e2000c101504 */
[----:B------:R-:W-:Y:S02]  /*37b0*/  LEA.HI.X.SX32 R41, R43, R41, 0x1, P0 ;  /* 0x000000292b297211 */ /* 0x000fe400000f0eff */
[----:B------:R-:W-:Y:S01]  /*37c0*/  ISETP.GE.U32.AND P0, PT, R42, UR44, PT ;  /* 0x0000002c2a007c0c */ /* 0x000fe2000bf06070 */
[----:B------:R-:W-:Y:S01]  /*37d0*/  STG.E.U16 desc[UR4][R12.64], R14 ;  /* 0x0000000e0c007986 */ /* 0x000fe2000c101504 */
[----:B--2---:R-:W-:-:S02]  /*37e0*/  PRMT R0, R9, 0x7632, R0 ;  /* 0x0000763209007816 */ /* 0x004fc40000000000 */
[----:B------:R-:W-:Y:S01]  /*37f0*/  F2FP.BF16.F32.PACK_AB R19, R20, R19 ;  /* 0x000000131413723e */ /* 0x000fe200000010ff */
[----:B------:R-:W-:Y:S01]  /*3800*/  STG.E.U16 desc[UR4][R12.64+0x300], R9 ;  /* 0x000300090c007986 */ /* 0x000fe2000c101504 */
[----:B---3--:R-:W-:Y:S02]  /*3810*/  PRMT R2, R17, 0x7632, R2 ;  /* 0x0000763211027816 */ /* 0x008fe40000000002 */
[----:B------:R-:W-:Y:S01]  /*3820*/  F2FP.BF16.F32.PACK_AB R21, R22, R21 ;  /* 0x000000151615723e */ /* 0x000fe200000010ff */
[----:B------:R2:W-:Y:S01]  /*3830*/  STG.E.U16 desc[UR6][R12.64+0x340], R0 ;  /* 0x000340000c007986 */ /* 0x0005e2000c101506 */
[----:B------:R-:W-:Y:S02]  /*3840*/  F2FP.BF16.F32.PACK_AB R23, R24, R23 ;  /* 0x000000171817723e */ /* 0x000fe400000010ff */
[----:B------:R-:W-:Y:S01]  /*3850*/  ISETP.GE.AND.EX P0, PT, R41, UR45, PT, P0 ;  /* 0x0000002d29007c0c */ /* 0x000fe2000bf06300 */
[----:B------:R3:W-:Y:S01]  /*3860*/  STG.E.U16 desc[UR10][R12.64+0x3c0], R2 ;  /* 0x0003c0020c007986 */ /* 0x0007e2000c10150a */
[----:B----4-:R-:W-:-:S02]  /*3870*/  PRMT R3, R19, 0x7632, R3 ;  /* 0x0000763213037816 */ /* 0x010fc40000000003 */
[----:B------:R-:W-:Y:S01]  /*3880*/  F2FP.BF16.F32.PACK_AB R7, R10, R7 ;  /* 0x000000070a07723e */ /* 0x000fe200000010ff */
[----:B------:R-:W-:Y:S01]  /*3890*/  STG.E.U16 desc[UR14][R12.64+0x140], R31 ;  /* 0x0001401f0c007986 */ /* 0x000fe2000c10150e */
[----:B------:R-:W-:Y:S02]  /*38a0*/  F2FP.BF16.F32.PACK_AB R25, R26, R25 ;  /* 0x000000191a19723e */ /* 0x000fe400000010ff */
[----:B------:R-:W-:Y:S01]  /*38b0*/  F2FP.BF16.F32.PACK_AB R27, R28, R27 ;  /* 0x0000001b1c1b723e */ /* 0x000fe200000010ff */
[----:B------:R4:W-:Y:S01]  /*38c0*/  STG.E.U16 desc[UR14][R12.64+0x440], R3 ;  /* 0x000440030c007986 */ /* 0x0009e2000c10150e */
[----:B--2---:R-:W-:Y:S02]  /*38d0*/  PRMT R0, R21, 0x7632, R0 ;  /* 0x0000763215007816 */ /* 0x004fe40000000000 */
[----:B------:R-:W-:Y:S01]  /*38e0*/  F2FP.BF16.F32.PACK_AB R29, R30, R29 ;  /* 0x0000001d1e1d723e */ /* 0x000fe200000010ff */
[----:B------:R-:W-:Y:S01]  /*38f0*/  STG.E.U16 desc[UR12][R12.64+0x280], R7 ;  /* 0x000280070c007986 */ /* 0x000fe2000c10150c */
[----:B---3--:R-:W-:-:S02]  /*3900*/  PRMT R2, R23, 0x7632, R2 ;  /* 0x0000763217027816 */ /* 0x008fc40000000002 */
[----:B------:R-:W-:Y:S01]  /*3910*/  PRMT R11, R14, 0x7632, R11 ;  /* 0x000076320e0b7816 */ /* 0x000fe2000000000b */
[----:B------:R2:W-:Y:S01]  /*3920*/  STG.E.U16 desc[UR6][R12.64+0x4c0], R0 ;  /* 0x0004c0000c007986 */ /* 0x0005e2000c101506 */
[----:B------:R-:W-:Y:S02]  /*3930*/  PRMT R4, R7, 0x7632, R4 ;  /* 0x0000763207047816 */ /* 0x000fe40000000004 */
[----:B------:R-:W-:Y:S01]  /*3940*/  F2FP.BF16.F32.PACK_AB R6, RZ, R6 ;  /* 0x00000006ff06723e */ /* 0x000fe200000010ff */
[----:B------:R3:W-:Y:S01]  /*3950*/  STG.E.U16 desc[UR10][R12.64+0x540], R2 ;  /* 0x000540020c007986 */ /* 0x0007e2000c10150a */
[----:B----4-:R-:W-:-:S03]  /*3960*/  PRMT R3, R25, 0x7632, R3 ;  /* 0x0000763219037816 */ /* 0x010fc60000000003 */
[----:B------:R4:W-:Y:S01]  /*3970*/  STG.E.U16 desc[UR6][R12.64+0x40], R11 ;  /* 0x0000400b0c007986 */ /* 0x0009e2000c101506 */
[----:B--2---:R-:W-:-:S03]  /*3980*/  PRMT R0, R27, 0x7632, R0 ;  /* 0x000076321b007816 */ /* 0x004fc60000000000 */
[----:B------:R4:W-:Y:S01]  /*3990*/  STG.E.U16 desc[UR14][R12.64+0x2c0], R4 ;  /* 0x0002c0040c007986 */ /* 0x0009e2000c10150e */
[----:B---3--:R-:W-:-:S03]  /*39a0*/  PRMT R2, R29, 0x7632, R2 ;  /* 0x000076321d027816 */ /* 0x008fc60000000002 */
        /* <DEDUP_REMOVED lines=13> */
.L_x_1210:
[----:B------:R-:W-:Y:S01]  /*3a80*/  HFMA2 R11, -RZ, RZ, 0, 1.847743988037109375e-06 ;  /* 0x0000001fff0b7431 */ /* 0x000fe200000001ff */
[----:B------:R-:W-:Y:S01]  /*3a90*/  BSSY B0, `(.L_x_1270) ;  /* 0x0000006000007945 */ /* 0x000fe20003800000 */
[----:B------:R-:W-:Y:S02]  /*3aa0*/  MOV R12, 0x10 ;  /* 0x00000010000c7802 */ /* 0x000fe40000000f00 */
[----:B------:R-:W-:-:S07]  /*3ab0*/  MOV R15, 0xffffffff ;  /* 0xffffffff000f7802 */ /* 0x000fce0000000f00 */
[----:B0-----:R-:W-:Y:S05]  /*3ac0*/  WARPSYNC.COLLECTIVE R15, `(.L_x_1271) ;  /* 0x000000000f087348 */ /* 0x001fea0003c00000 */
[----:B------:R1:W2:Y:S02]  /*3ad0*/  SHFL.BFLY P6, R14, R13, R12, R11 ;  /* 0x0c00000c0d0e7389 */ /* 0x0002a400000c000b */
[----:B012---:R-:W-:Y:S05]  /*3ae0*/  ENDCOLLECTIVE ;  /* 0x000000000000791b */ /* 0x007fea0003800000 */
.L_x_1271:
[----:B------:R-:W-:Y:S05]  /*3af0*/  BSYNC B0 ;  /* 0x0000000000007941 */ /* 0x000fea0003800000 */
.L_x_1270:
[----:B------:R-:W-:Y:S01]  /*3b00*/  HFMA2 R12, -RZ, RZ, 0, 4.76837158203125e-07 ;  /* 0x00000008ff0c7431 */ /* 0x000fe200000001ff */
[----:B------:R-:W-:Y:S01]  /*3b10*/  FMNMX R13, R13, R14, !PT ;  /* 0x0000000e0d0d7209 */ /* 0x000fe20007800000 */
[----:B------:R-:W-:Y:S01]  /*3b20*/  HFMA2 R46, -RZ, RZ, 3.7421875, 0 ;  /* 0x437c0000ff2e7431 */ /* 0x000fe200000001ff */
[----:B------:R-:W-:Y:S02]  /*3b30*/  MOV R11, 0x1f ;  /* 0x0000001f000b7802 */ /* 0x000fe40000000f00 */
[----:B------:R-:W-:-:S07]  /*3b40*/  MOV R15, 0xffffffff ;  /* 0xffffffff000f7802 */ /* 0x000fce0000000f00 */
[----:B------:R-:W-:Y:S05]  /*3b50*/  WARPSYNC.COLLECTIVE R15, `(.L_x_1272) ;  /* 0x000000000f087348 */ /* 0x000fea0003c00000 */
[----:B------:R0:W1:Y:S02]  /*3b60*/  SHFL.BFLY P6, R14, R13, R12, R11 ;  /* 0x0c00000c0d0e7389 */ /* 0x00006400000c000b */
[----:B01----:R-:W-:Y:S05]  /*3b70*/  ENDCOLLECTIVE ;  /* 0x000000000000791b */ /* 0x003fea0003800000 */
.L_x_1272:
[----:B------:R-:W-:Y:S01]  /*3b80*/  HFMA2 R12, -RZ, RZ, 0, 2.384185791015625e-07 ;  /* 0x00000004ff0c7431 */ /* 0x000fe200000001ff */
[----:B------:R-:W-:-:S04]  /*3b90*/  FMNMX R0, R13, R14, !PT ;  /* 0x0000000e0d007209 */ /* 0x000fc80007800000 */
[----:B------:R-:W-:-:S07]  /*3ba0*/  MOV R13, R0 ;  /* 0x00000000000d7202 */ /* 0x000fce0000000f00 */
[----:B------:R-:W-:Y:S05]  /*3bb0*/  WARPSYNC.COLLECTIVE R15, `(.L_x_1273) ;  /* 0x000000000f087348 */ /* 0x000fea0003c00000 */
[----:B------:R0:W1:Y:S02]  /*3bc0*/  SHFL.BFLY P6, R14, R13, R12, R11 ;  /* 0x0c00000c0d0e7389 */ /* 0x00006400000c000b */
[----:B01----:R-:W-:Y:S05]  /*3bd0*/  ENDCOLLECTIVE ;  /* 0x000000000000791b */ /* 0x003fea0003800000 */
.L_x_1273:
[----:B------:R-:W-:Y:S01]  /*3be0*/  HFMA2 R12, -RZ, RZ, 0, 1.1920928955078125e-07 ;  /* 0x00000002ff0c7431 */ /* 0x000fe200000001ff */
[----:B------:R-:W-:-:S04]  /*3bf0*/  FMNMX R2, R0, R14, !PT ;  /* 0x0000000e00027209 */ /* 0x000fc80007800000 */
[----:B------:R-:W-:-:S07]  /*3c00*/  MOV R13, R2 ;  /* 0x00000002000d7202 */ /* 0x000fce0000000f00 */
[----:B------:R-:W-:Y:S05]  /*3c10*/  WARPSYNC.COLLECTIVE R15, `(.L_x_1274) ;  /* 0x000000000f087348 */ /* 0x000fea0003c00000 */
[----:B------:R0:W1:Y:S02]  /*3c20*/  SHFL.BFLY P6, R14, R13, R12, R11 ;  /* 0x0c00000c0d0e7389 */ /* 0x00006400000c000b */
[----:B01----:R-:W-:Y:S05]  /*3c30*/  ENDCOLLECTIVE ;  /* 0x000000000000791b */ /* 0x003fea0003800000 */
.L_x_1274:
[----:B------:R-:W-:Y:S01]  /*3c40*/  HFMA2 R12, -RZ, RZ, 0, 5.9604644775390625e-08 ;  /* 0x00000001ff0c7431 */ /* 0x000fe200000001ff */
[----:B------:R-:W-:-:S04]  /*3c50*/  FMNMX R3, R2, R14, !PT ;  /* 0x0000000e02037209 */ /* 0x000fc80007800000 */
[----:B------:R-:W-:-:S07]  /*3c60*/  MOV R13, R3 ;  /* 0x00000003000d7202 */ /* 0x000fce0000000f00 */
[----:B------:R-:W-:Y:S05]  /*3c70*/  WARPSYNC.COLLECTIVE R15, `(.L_x_1275) ;  /* 0x000000000f087348 */ /* 0x000fea0003c00000 */
[----:B------:R0:W1:Y:S02]  /*3c80*/  SHFL.BFLY P6, R14, R13, R12, R11 ;  /* 0x0c00000c0d0e7389 */ /* 0x00006400000c000b */
[----:B01----:R-:W-:Y:S05]  /*3c90*/  ENDCOLLECTIVE ;  /* 0x000000000000791b */ /* 0x003fea0003800000 */
.L_x_1275:
[----:B------:R-:W-:-:S05]  /*3ca0*/  FMNMX R14, R3, R14, !PT ;  /* 0x0000000e030e7209 */ /* 0x000fca0007800000 */
[--C-:B------:R-:W-:Y:S01]  /*3cb0*/  FADD R3, R47, -R14.reuse ;  /* 0x8000000e2f037221 */ /* 0x100fe20000000000 */
[----:B------:R-:W-:Y:S01]  /*3cc0*/  MOV R47, 0x3bbb989d ;  /* 0x3bbb989d002f7802 */ /* 0x000fe20000000f00 */
        /* <DEDUP_REMOVED lines=28> */
[----:B------:R-:W-:-:S04]  /*3e90*/  FFMA.SAT R17, R0, R47, 0.5 ;  /* 0x3f00000000117423 */ /* 0x000fc8000000202f */
[----:B------:R-:W-:-:S04]  /*3ea0*/  FFMA.RM R17, R17, R46, 12582913 ;  /* 0x4b40000111117423 */ /* 0x000fc8000000402e */
[C---:B------:R-:W-:Y:S01]  /*3eb0*/  FADD R19, R17.reuse, -12583039 ;  /* 0xcb40007f11137421 */ /* 0x040fe20000000000 */
[----:B------:R-:W-:Y:S01]  /*3ec0*/  SHF.L.U32 R6, R17, 0x17, RZ ;  /* 0x0000001711067819 */ /* 0x000fe200000006ff */
[----:B------:R-:W-:Y:S02]  /*3ed0*/  FFMA.SAT R17, R9, R47, 0.5 ;  /* 0x3f00000009117423 */ /* 0x000fe4000000202f */
[C---:B------:R-:W-:Y:S02]  /*3ee0*/  FFMA R19, R0.reuse, 1.4426950216293334961, -R19 ;  /* 0x3fb8aa3b00137823 */ /* 0x040fe40000000813 */
[----:B------:R-:W-:Y:S02]  /*3ef0*/  FFMA.RM R17, R17, R46, 12582913 ;  /* 0x4b40000111117423 */ /* 0x000fe4000000402e */
[----:B------:R-:W-:Y:S02]  /*3f00*/  FFMA R19, R0, 1.925963033500011079e-08, R19 ;  /* 0x32a5706000137823 */ /* 0x000fe40000000013 */
[----:B------:R-:W-:-:S04]  /*3f10*/  FADD R0, R17, -12583039 ;  /* 0xcb40007f11007421 */ /* 0x000fc80000000000 */
[C---:B------:R-:W-:Y:S01]  /*3f20*/  FFMA R0, R9.reuse, 1.4426950216293334961, -R0 ;  /* 0x3fb8aa3b09007823 */ /* 0x040fe20000000800 */
[----:B------:R-:W0:Y:S03]  /*3f30*/  MUFU.EX2 R19, R19 ;  /* 0x0000001300137308 */ /* 0x000e260000000800 */
[----:B------:R-:W-:Y:S01]  /*3f40*/  FFMA R9, R9, 1.925963033500011079e-08, R0 ;  /* 0x32a5706009097823 */ /* 0x000fe20000000000 */
[----:B------:R-:W-:Y:S01]  /*3f50*/  SHF.L.U32 R0, R17, 0x17, RZ ;  /* 0x0000001711007819 */ /* 0x000fe200000006ff */
[----:B------:R-:W-:-:S04]  /*3f60*/  FFMA.SAT R17, R2, R47, 0.5 ;  /* 0x3f00000002117423 */ /* 0x000fc8000000202f */
[----:B------:R-:W1:Y:S01]  /*3f70*/  MUFU.EX2 R9, R9 ;  /* 0x0000000900097308 */ /* 0x000e620000000800 */
[----:B------:R-:W-:Y:S01]  /*3f80*/  FFMA.RM R17, R17, R46, 12582913 ;  /* 0x4b40000111117423 */ /* 0x000fe2000000402e */
[----:B0-----:R-:W-:-:S03]  /*3f90*/  FMUL R6, R6, R19 ;  /* 0x0000001306067220 */ /* 0x001fc60000400000 */
[----:B------:R-:W-:-:S04]  /*3fa0*/  FADD R19, R17, -12583039 ;  /* 0xcb40007f11137421 */ /* 0x000fc80000000000 */
[----:B------:R-:W-:Y:S01]  /*3fb0*/  FFMA R19, R2, 1.4426950216293334961, -R19 ;  /* 0x3fb8aa3b02137823 */ /* 0x000fe20000000813 */
[----:B-1----:R-:W-:Y:S01]  /*3fc0*/  FMUL R0, R0, R9 ;  /* 0x0000000900007220 */ /* 0x002fe20000400000 */
[----:B------:R-:W-:Y:S02]  /*3fd0*/  FFMA.SAT R9, R3, R47, 0.5 ;  /* 0x3f00000003097423 */ /* 0x000fe4000000202f */
[----:B------:R-:W-:Y:S01]  /*3fe0*/  FFMA R19, R2, 1.925963033500011079e-08, R19 ;  /* 0x32a5706002137823 */ /* 0x000fe20000000013 */
[----:B------:R-:W-:Y:S01]  /*3ff0*/  SHF.L.U32 R2, R17, 0x17, RZ ;  /* 0x0000001711027819 */ /* 0x000fe200000006ff */
[----:B------:R-:W-:-:S04]  /*4000*/  FFMA.RM R9, R9, R46, 12582913 ;  /* 0x4b40000109097423 */ /* 0x000fc8000000402e */
[----:B------:R-:W0:Y:S01]  /*4010*/  MUFU.EX2 R19, R19 ;  /* 0x0000001300137308 */ /* 0x000e220000000800 */
        /* <DEDUP_REMOVED lines=46> */
[----:B------:R-:W-:-:S04]  /*4300*/  FFMA.SAT R17, R39, R47, 0.5 ;  /* 0x3f00000027117423 */ /* 0x000fc8000000202f */
[----:B------:R-:W-:Y:S01]  /*4310*/  FFMA.RM R17, R17, R46, 12582913 ;  /* 0x4b40000111117423 */ /* 0x000fe2000000402e */
[----:B0-----:R-:W-:-:S03]  /*4320*/  FMUL R9, R9, R10 ;  /* 0x0000000a09097220 */ /* 0x001fc60000400000 */
[----:B------:R-:W-:-:S04]  /*4330*/  FADD R10, R17, -12583039 ;  /* 0xcb40007f110a7421 */ /* 0x000fc80000000000 */
[----:B------:R-:W-:-:S04]  /*4340*/  FFMA R10, R39, 1.4426950216293334961, -R10 ;  /* 0x3fb8aa3b270a7823 */ /* 0x000fc8000000080a */
[----:B------:R-:W-:Y:S01]  /*4350*/  FFMA R39, R39, 1.925963033500011079e-08, R10 ;  /* 0x32a5706027277823 */ /* 0x000fe2000000000a */
[----:B------:R-:W-:Y:S01]  /*4360*/  SHF.L.U32 R10, R17, 0x17, RZ ;  /* 0x00000017110a7819 */ /* 0x000fe200000006ff */
[----:B------:R-:W-:-:S04]  /*4370*/  FFMA.SAT R17, R28, R47, 0.5 ;  /* 0x3f0000001c117423 */ /* 0x000fc8000000202f */
[-C--:B------:R-:W-:Y:S01]  /*4380*/  FFMA.RM R17, R17, R46.reuse, 12582913 ;  /* 0x4b40000111117423 */ /* 0x080fe2000000402e */
[----:B------:R-:W0:Y:S03]  /*4390*/  MUFU.EX2 R39, R39 ;  /* 0x0000002700277308 */ /* 0x000e260000000800 */
        /* <DEDUP_REMOVED lines=8> */
[----:B------:R-:W1:Y:S01]  /*4420*/  MUFU.EX2 R19, R19 ;  /* 0x0000001300137308 */ /* 0x000e620000000800 */
[----:B------:R-:W-:Y:S01]  /*4430*/  FFMA R18, R35, 1.4426950216293334961, -R18 ;  /* 0x3fb8aa3b23127823 */ /* 0x000fe20000000812 */
[----:B0-----:R-:W-:-:S03]  /*4440*/  FMUL R10, R10, R39 ;  /* 0x000000270a0a7220 */ /* 0x001fc60000400000 */
[----:B------:R-:W-:-:S04]  /*4450*/  FFMA R35, R35, 1.925963033500011079e-08, R18 ;  /* 0x32a5706023237823 */ /* 0x000fc80000000012 */
[----:B------:R-:W0:Y:S01]  /*4460*/  MUFU.EX2 R18, R35 ;  /* 0x0000002300127308 */ /* 0x000e220000000800 */
[----:B-1----:R-:W-:Y:S01]  /*4470*/  FMUL R16, R16, R19 ;  /* 0x0000001310107220 */ /* 0x002fe20000400000 */
[----:B------:R-:W-:-:S04]  /*4480*/  FFMA.SAT R19, R26, R47, 0.5 ;  /* 0x3f0000001a137423 */ /* 0x000fc8000000202f */
[----:B------:R-:W-:-:S04]  /*4490*/  FFMA.RM R19, R19, R46, 12582913 ;  /* 0x4b40000113137423 */ /* 0x000fc8000000402e */
[----:B------:R-:W-:Y:S01]  /*44a0*/  FADD R21, R19, -12583039 ;  /* 0xcb40007f13157421 */ /* 0x000fe20000000000 */
[----:B0-----:R-:W-:Y:S01]  /*44b0*/  FMUL R17, R17, R18 ;  /* 0x0000001211117220 */ /* 0x001fe20000400000 */
        /* <DEDUP_REMOVED lines=25> */
[----:B------:R-:W-:-:S06]  /*4650*/  FFMA R24, R31, 1.925963033500011079e-08, R24 ;  /* 0x32a570601f187823 */ /* 0x000fcc0000000018 */
[----:B------:R-:W1:Y:S01]  /*4660*/  MUFU.EX2 R24, R24 ;  /* 0x0000001800187308 */ /* 0x000e620000000800 */
[----:B0-----:R-:W-:Y:S01]  /*4670*/  FMUL R20, R20, R23 ;  /* 0x0000001714147220 */ /* 0x001fe20000400000 */
[----:B------:R-:W-:-:S04]  /*4680*/  FFMA.SAT R23, R22, R47, 0.5 ;  /* 0x3f00000016177423 */ /* 0x000fc8000000202f */
[----:B------:R-:W-:-:S04]  /*4690*/  FFMA.RM R23, R23, R46, 12582913 ;  /* 0x4b40000117177423 */ /* 0x000fc8000000402e */
[----:B------:R-:W-:Y:S01]  /*46a0*/  FADD R25, R23, -12583039 ;  /* 0xcb40007f17197421 */ /* 0x000fe20000000000 */
[----:B-1----:R-:W-:-:S03]  /*46b0*/  FMUL R21, R21, R24 ;  /* 0x0000001815157220 */ /* 0x002fc60000400000 */
        /* <DEDUP_REMOVED lines=12> */
[----:B------:R-:W-:-:S04]  /*4780*/  FFMA.SAT R25, R11, R47, 0.5 ;  /* 0x3f0000000b197423 */ /* 0x000fc8000000202f */
[----:B------:R-:W-:Y:S01]  /*4790*/  FFMA.RM R25, R25, R46, 12582913 ;  /* 0x4b40000119197423 */ /* 0x000fe2000000402e */
[----:B-1----:R-:W-:-:S03]  /*47a0*/  FMUL R23, R23, R24 ;  /* 0x0000001817177220 */ /* 0x002fc60000400000 */
[----:B------:R-:W-:-:S04]  /*47b0*/  FADD R24, R25, -12583039 ;  /* 0xcb40007f19187421 */ /* 0x000fc80000000000 */
[----:B------:R-:W-:-:S04]  /*47c0*/  FFMA R24, R11, 1.4426950216293334961, -R24 ;  /* 0x3fb8aa3b0b187823 */ /* 0x000fc80000000818 */
[----:B------:R-:W-:Y:S01]  /*47d0*/  FFMA R11, R11, 1.925963033500011079e-08, R24 ;  /* 0x32a570600b0b7823 */ /* 0x000fe20000000018 */
[----:B------:R-:W-:Y:S01]  /*47e0*/  SHF.L.U32 R24, R25, 0x17, RZ ;  /* 0x0000001719187819 */ /* 0x000fe200000006ff */
[----:B------:R-:W-:-:S04]  /*47f0*/  FFMA.SAT R25, R27, R47, 0.5 ;  /* 0x3f0000001b197423 */ /* 0x000fc8000000202f */
[----:B------:R-:W0:Y:S01]  /*4800*/  MUFU.EX2 R11, R11 ;  /* 0x0000000b000b7308 */ /* 0x000e220000000800 */
[----:B------:R-:W-:-:S04]  /*4810*/  FFMA.RM R25, R25, R46, 12582913 ;  /* 0x4b40000119197423 */ /* 0x000fc8000000402e */
[C---:B------:R-:W-:Y:S01]  /*4820*/  FADD R26, R25.reuse, -12583039 ;  /* 0xcb40007f191a7421 */ /* 0x040fe20000000000 */
[----:B------:R-:W-:-:S03]  /*4830*/  SHF.L.U32 R25, R25, 0x17, RZ ;  /* 0x0000001719197819 */ /* 0x000fc600000006ff */
[----:B------:R-:W-:-:S04]  /*4840*/  FFMA R26, R27, 1.4426950216293334961, -R26 ;  /* 0x3fb8aa3b1b1a7823 */ /* 0x000fc8000000081a */
[----:B------:R-:W-:Y:S01]  /*4850*/  FFMA R27, R27, 1.925963033500011079e-08, R26 ;  /* 0x32a570601b1b7823 */ /* 0x000fe2000000001a */
[----:B0-----:R-:W-:Y:S01]  /*4860*/  FMUL R24, R24, R11 ;  /* 0x0000000b18187220 */ /* 0x001fe20000400000 */
[----:B------:R-:W-:Y:S02]  /*4870*/  FFMA.SAT R11, R12, R47, 0.5 ;  /* 0x3f0000000c0b7423 */ /* 0x000fe4000000202f */
[----:B------:R-:W0:Y:S02]  /*4880*/  MUFU.EX2 R26, R27 ;  /* 0x0000001b001a7308 */ /* 0x000e240000000800 */
[----:B------:R-:W-:-:S04]  /*4890*/  FFMA.RM R11, R11, R46, 12582913 ;  /* 0x4b4000010b0b7423 */ /* 0x000fc8000000402e */
[C---:B------:R-:W-:Y:S01]  /*48a0*/  FADD R29, R11.reuse, -12583039 ;  /* 0xcb40007f0b1d7421 */ /* 0x040fe20000000000 */
[----:B------:R-:W-:-:S03]  /*48b0*/  SHF.L.U32 R11, R11, 0x17, RZ ;  /* 0x000000170b0b7819 */ /* 0x000fc600000006ff */
[----:B------:R-:W-:-:S04]  /*48c0*/  FFMA R29, R12, 1.4426950216293334961, -R29 ;  /* 0x3fb8aa3b0c1d7823 */ /* 0x000fc8000000081d */
[----:B------:R-:W-:Y:S01]  /*48d0*/  FFMA R29, R12, 1.925963033500011079e-08, R29 ;  /* 0x32a570600c1d7823 */ /* 0x000fe2000000001d */
[----:B0-----:R-:W-:-:S03]  /*48e0*/  FMUL R25, R25, R26 ;  /* 0x0000001a19197220 */ /* 0x001fc60000400000 */
        /* <DEDUP_REMOVED lines=65> */
[----:B------:R-:W-:-:S04]  /*4d00*/  FADD R11, RZ, R6 ;  /* 0x00000006ff0b7221 */ /* 0x000fc80000000000 */
[----:B------:R-:W-:Y:S01]  /*4d10*/  FADD R11, R11, R0 ;  /* 0x000000000b0b7221 */ /* 0x000fe20000000000 */
[----:B------:R-:W0:Y:S03]  /*4d20*/  MUFU.EX2 R14, R14 ;  /* 0x0000000e000e7308 */ /* 0x000e260000000800 */
[----:B------:R-:W-:-:S04]  /*4d30*/  FADD R12, R11, R2 ;  /* 0x000000020b0c7221 */ /* 0x000fc80000000000 */
[----:B------:R-:W-:-:S04]  /*4d40*/  FADD R11, R12, R3 ;  /* 0x000000030c0b7221 */ /* 0x000fc80000000000 */
        /* <DEDUP_REMOVED lines=31> */
.L_x_1276:
[----:B------:R-:W-:Y:S02]  /*4f40*/  HFMA2 R12, -RZ, RZ, 0, 4.76837158203125e-07 ;  /* 0x00000008ff0c7431 */ /* 0x000fe400000001ff */
[----:B------:R-:W-:-:S05]  /*4f50*/  FADD R35, R13, R14 ;  /* 0x0000000e0d237221 */ /* 0x000fca0000000000 */
[----:B------:R-:W-:-:S07]  /*4f60*/  MOV R13, R35 ;  /* 0x00000023000d7202 */ /* 0x000fce0000000f00 */
[----:B------:R-:W-:Y:S05]  /*4f70*/  WARPSYNC.COLLECTIVE R15, `(.L_x_1277) ;  /* 0x000000000f087348 */ /* 0x000fea0003c00000 */
[----:B------:R0:W1:Y:S02]  /*4f80*/  SHFL.BFLY P6, R14, R13, R12, R11 ;  /* 0x0c00000c0d0e7389 */ /* 0x00006400000c000b */
[----:B01----:R-:W-:Y:S05]  /*4f90*/  ENDCOLLECTIVE ;  /* 0x000000000000791b */ /* 0x003fea0003800000 */
.L_x_1277:
[----:B------:R-:W-:Y:S02]  /*4fa0*/  HFMA2 R12, -RZ, RZ, 0, 2.384185791015625e-07 ;  /* 0x00000004ff0c7431 */ /* 0x000fe400000001ff */
[----:B------:R-:W-:-:S05]  /*4fb0*/  FADD R38, R35, R14 ;  /* 0x0000000e23267221 */ /* 0x000fca0000000000 */
[----:B------:R-:W-:-:S07]  /*4fc0*/  MOV R13, R38 ;  /* 0x00000026000d7202 */ /* 0x000fce0000000f00 */
[----:B------:R-:W-:Y:S05]  /*4fd0*/  WARPSYNC.COLLECTIVE R15, `(.L_x_1278) ;  /* 0x000000000f087348 */ /* 0x000fea0003c00000 */
[----:B------:R0:W1:Y:S02]  /*4fe0*/  SHFL.BFLY P6, R14, R13, R12, R11 ;  /* 0x0c00000c0d0e7389 */ /* 0x00006400000c000b */
[----:B01----:R-:W-:Y:S05]  /*4ff0*/  ENDCOLLECTIVE ;  /* 0x000000000000791b */ /* 0x003fea0003800000 */
.L_x_1278:
[----:B------:R-:W-:Y:S02]  /*5000*/  HFMA2 R12, -RZ, RZ, 0, 1.1920928955078125e-07 ;  /* 0x00000002ff0c7431 */ /* 0x000fe400000001ff */
[----:B------:R-:W-:-:S05]  /*5010*/  FADD R39, R38, R14 ;  /* 0x0000000e26277221 */ /* 0x000fca0000000000 */
[----:B------:R-:W-:-:S07]  /*5020*/  MOV R13, R39 ;  /* 0x00000027000d7202 */ /* 0x000fce0000000f00 */
[----:B------:R-:W-:Y:S05]  /*5030*/  WARPSYNC.COLLECTIVE R15, `(.L_x_1279) ;  /* 0x000000000f087348 */ /* 0x000fea0003c00000 */
[----:B------:R0:W1:Y:S02]  /*5040*/  SHFL.BFLY P6, R14, R13, R12, R11 ;  /* 0x0c00000c0d0e7389 */ /* 0x00006400000c000b */
[----:B01----:R-:W-:Y:S05]  /*5050*/  ENDCOLLECTIVE ;  /* 0x000000000000791b */ /* 0x003fea0003800000 */
.L_x_1279:
[----:B------:R-:W-:Y:S02]  /*5060*/  HFMA2 R12, -RZ, RZ, 0, 5.9604644775390625e-08 ;  /* 0x00000001ff0c7431 */ /* 0x000fe400000001ff */
[----:B------:R-:W-:-:S05]  /*5070*/  FADD R40, R39, R14 ;  /* 0x0000000e27287221 */ /* 0x000fca0000000000 */
[----:B------:R-:W-:-:S07]  /*5080*/  MOV R13, R40 ;  /* 0x00000028000d7202 */ /* 0x000fce0000000f00 */
[----:B------:R-:W-:Y:S05]  /*5090*/  WARPSYNC.COLLECTIVE R15, `(.L_x_1280) ;  /* 0x000000000f087348 */ /* 0x000fea0003c00000 */
[----:B------:R0:W1:Y:S02]  /*50a0*/  SHFL.BFLY P6, R14, R13, R12, R11 ;  /* 0x0c00000c0d0e7389 */ /* 0x00006400000c000b */
[----:B01----:R-:W-:Y:S05]  /*50b0*/  ENDCOLLECTIVE ;  /* 0x000000000000791b */ /* 0x003fea0003800000 */
.L_x_1280:
[----:B------:R-:W-:Y:S05]  /*50c0*/  BRA `(.L_x_1281) ;  /* 0xffffffc800cc7947 */ /* 0x000fea000383ffff */
        .weak           $__internal_17_$__cuda_sm3x_div_rn_noftz_f32_slowpath
        .type           $__internal_17_$__cuda_sm3x_div_rn_noftz_f32_slowpath,@function
        .size           $__internal_17_$__cuda_sm3x_div_rn_noftz_f32_slowpath,(.L_x_25469 - $__internal_17_$__cuda_sm3x_div_rn_noftz_f32_slowpath)
$__internal_17_$__cuda_sm3x_div_rn_noftz_f32_slowpath:
[----:B------:R-:W-:Y:S01]  /*50d0*/  SHF.R.U32.HI R38, RZ, 0x17, R11 ;  /* 0x00000017ff267819 */ /* 0x000fe2000001160b */
[----:B------:R-:W-:Y:S01]  /*50e0*/  BSSY.RECONVERGENT B0, `(.L_x_1282) ;  /* 0x0000063000007945 */ /* 0x000fe20003800200 */
[----:B------:R-:W-:Y:S02]  /*50f0*/  SHF.R.U32.HI R13, RZ, 0x17, R6 ;  /* 0x00000017ff0d7819 */ /* 0x000fe40000011606 */
[----:B------:R-:W-:Y:S02]  /*5100*/  LOP3.LUT R38, R38, 0xff, RZ, 0xc0, !PT ;  /* 0x000000ff26267812 */ /* 0x000fe400078ec0ff */
[----:B------:R-:W-:Y:S02]  /*5110*/  LOP3.LUT R49, R13, 0xff, RZ, 0xc0, !PT ;  /* 0x000000ff0d317812 */ /* 0x000fe400078ec0ff */
[----:B------:R-:W-:Y:S02]  /*5120*/  IADD3 R46, PT, PT, R38, -0x1, RZ ;  /* 0xffffffff262e7810 */ /* 0x000fe40007ffe0ff */
[----:B------:R-:W-:-:S02]  /*5130*/  IADD3 R40, PT, PT, R49, -0x1, RZ ;  /* 0xffffffff31287810 */ /* 0x000fc40007ffe0ff */
[----:B------:R-:W-:Y:S02]  /*5140*/  ISETP.GT.U32.AND P0, PT, R46, 0xfd, PT ;  /* 0x000000fd2e00780c */ /* 0x000fe40003f04070 */
        /* <DEDUP_REMOVED lines=27> */
.L_x_1283:
        /* <DEDUP_REMOVED lines=51> */
.L_x_1290:
[----:B------:R-:W-:-:S04]  /*5630*/  LOP3.LUT R6, R6, 0x80000000, RZ, 0xc0, !PT ;  /* 0x8000000006067812 */ /* 0x000fc800078ec0ff */
[----:B------:R-:W-:Y:S01]  /*5640*/  LOP3.LUT R6, R6, 0x7f800000, RZ, 0xfc, !PT ;  /* 0x7f80000006067812 */ /* 0x000fe200078efcff */
[----:B------:R-:W-:Y:S06]  /*5650*/  BRA `(.L_x_1291) ;  /* 0x0000000000047947 */ /* 0x000fec0003800000 */
.L_x_1289:
[----:B------:R-:W-:-:S07]  /*5660*/  LEA R6, R48, R6, 0x17 ;  /* 0x0000000630067211 */ /* 0x000fce00078eb8ff */
.L_x_1291:
[----:B------:R-:W-:Y:S05]  /*5670*/  BSYNC.RECONVERGENT B1 ;  /* 0x0000000000017941 */ /* 0x000fea0003800200 */
.L_x_1288:
[----:B------:R-:W-:Y:S05]  /*5680*/  BRA `(.L_x_1292) ;  /* 0x0000000000207947 */ /* 0x000fea0003800000 */
.L_x_1287:
[----:B------:R-:W-:-:S04]  /*5690*/  LOP3.LUT R6, R45, 0x80000000, R6, 0x48, !PT ;  /* 0x800000002d067812 */ /* 0x000fc800078e4806 */
[----:B------:R-:W-:Y:S01]  /*56a0*/  LOP3.LUT R6, R6, 0x7f800000, RZ, 0xfc, !PT ;  /* 0x7f80000006067812 */ /* 0x000fe200078efcff */
[----:B------:R-:W-:Y:S06]  /*56b0*/  BRA `(.L_x_1292) ;  /* 0x0000000000147947 */ /* 0x000fec0003800000 */
.L_x_1286:
[----:B------:R-:W-:Y:S01]  /*56c0*/  LOP3.LUT R6, R45, 0x80000000, R6, 0x48, !PT ;  /* 0x800000002d067812 */ /* 0x000fe200078e4806 */
[----:B------:R-:W-:Y:S06]  /*56d0*/  BRA `(.L_x_1292) ;  /* 0x00000000000c7947 */ /* 0x000fec0003800000 */
.L_x_1285:
[----:B------:R-:W0:Y:S01]  /*56e0*/  MUFU.RSQ R6, -QNAN ;  /* 0xffc0000000067908 */ /* 0x000e220000001400 */
[----:B------:R-:W-:Y:S05]  /*56f0*/  BRA `(.L_x_1292) ;  /* 0x0000000000047947 */ /* 0x000fea0003800000 */
.L_x_1284:
[----:B------:R-:W-:-:S07]  /*5700*/  FADD.FTZ R6, R6, R11 ;  /* 0x0000000b06067221 */ /* 0x000fce0000010000 */
.L_x_1292:
[----:B------:R-:W-:Y:S05]  /*5710*/  BSYNC.RECONVERGENT B0 ;  /* 0x0000000000007941 */ /* 0x000fea0003800200 */
.L_x_1282:
[----:B------:R-:W-:-:S04]  /*5720*/  HFMA2 R13, -RZ, RZ, 0, 0 ;  /* 0x00000000ff0d7431 */ /* 0x000fc800000001ff */
[----:B0-----:R-:W-:Y:S05]  /*5730*/  RET.REL.NODEC R12 `(_Z15SoftmaxWarpImplI10DirectLoadI13__nv_bfloat16fE11DirectStoreIfS1_EfLi1ELi29ELi32ELi1ELb0EL9Algorithm0EEvT_T0_ll) ;  /* 0xffffffa80c307950 */ /* 0x001fea0003c3ffff */
.L_x_1293:
        /* <DEDUP_REMOVED lines=12> */
.L_x_25469:


//--------------------- .text._Z15SoftmaxWarpImplI10DirectLoadI13__nv_bfloat16fE11DirectStoreIfS1_EfLi1ELi28ELi32ELi1ELb1EL9Algorithm0EEvT_T0_ll --------------------------
	.section	.text._Z15SoftmaxWarpImplI10DirectLoadI13__nv_bfloat16fE11DirectStoreIfS1_EfLi1ELi28ELi32ELi1ELb1EL9Algorithm0EEvT_T0_ll,"ax",@progbits
	.align	128
        .global         _Z15SoftmaxWarpImplI10DirectLoadI13__nv_bfloat16fE11DirectStoreIfS1_EfLi1ELi28ELi32ELi1ELb1EL9Algorithm0EEvT_T0_ll
        .type           _Z15SoftmaxWarpImplI10DirectLoadI13__nv_bfloat16fE11DirectStoreIfS1_EfLi1ELi28ELi32ELi1ELb1EL9Algorithm0EEvT_T0_ll,@function
        .size           _Z15SoftmaxWarpImplI10DirectLoadI13__nv_bfloat16fE11DirectStoreIfS1_EfLi1ELi28ELi32ELi1ELb1EL9Algorithm0EEvT_T0_ll,(.L_x_25470 - _Z15SoftmaxWarpImplI10DirectLoadI13__nv_bfloat16fE11DirectStoreIfS1_EfLi1ELi28ELi32ELi1ELb1EL9Algorithm0EEvT_T0_ll)
        .other          _Z15SoftmaxWarpImplI10DirectLoadI13__nv_bfloat16fE11DirectStoreIfS1_EfLi1ELi28ELi32ELi1ELb1EL9Algorithm0EEvT_T0_ll,@"STO_CUDA_ENTRY STV_DEFAULT"
_Z15SoftmaxWarpImplI10DirectLoadI13__nv_bfloat16fE11DirectStoreIfS1_EfLi1ELi28ELi32ELi1ELb1EL9Algorithm0EEvT_T0_ll:
.text._Z15SoftmaxWarpImplI10DirectLoadI13__nv_bfloat16fE11DirectStoreIfS1_EfLi1ELi28ELi32ELi1ELb1EL9Algorithm0EEvT_T0_ll:
        /* <DEDUP_REMOVED lines=25> */
.L_x_1294:
        /* <DEDUP_REMOVED lines=14> */
[C---:B------:R-:W-:Y:S01]  /*0270*/  IADD3 R62, PT, PT, R42.reuse, 0x60, RZ ;  /* 0x000000602a3e7810 */ /* 0x040fe20007ffe0ff */
[C---:B------:R-:W-:Y:S01]  /*0280*/  VIADD R48, R42.reuse, 0x260 ;  /* 0x000002602a307836 */ /* 0x040fe20000000000 */
        /* <DEDUP_REMOVED lines=22> */
.L_x_1353:
[----:B------:R-:W-:Y:S01]  /*03f0*/  ISETP.GE.U32.AND P0, PT, R42, UR44, PT ;  /* 0x0000002c2a007c0c */ /* 0x000fe2000bf06070 */
[----:B------:R-:W-:Y:S01]  /*0400*/  IMAD.MOV.U32 R3, RZ, RZ, RZ ;  /* 0x000000ffff037224 */ /* 0x000fe200078e00ff */
[----:B------:R-:W-:Y:S01]  /*0410*/  ISETP.GE.U32.AND P1, PT, R2, UR44, PT ;  /* 0x0000002c02007c0c */ /* 0x000fe2000bf26070 */
[----:B---3--:R-:W-:Y:S01]  /*0420*/  IMAD R8, R40, UR42, RZ ;  /* 0x0000002a28087c24 */ /* 0x008fe2000f8e02ff */
[----:B------:R-:W-:Y:S02]  /*0430*/  ISETP.GE.AND.EX P0, PT, RZ, UR45, PT, P0 ;  /* 0x0000002dff007c0c */ /* 0x000fe4000bf06300 */
[----:B------:R-:W-:Y:S02]  /*0440*/  ISETP.GE.AND.EX P1, PT, RZ, UR45, PT, P1 ;  /* 0x0000002dff007c0c */ /* 0x000fe4000bf26310 */
[----:B------:R-:W-:Y:S02]  /*0450*/  MOV R2, R42 ;  /* 0x0000002a00027202 */ /* 0x000fe40000000f00 */
[----:B------:R-:W-:-:S02]  /*0460*/  ISETP.GE.U32.AND P2, PT, R63, UR44, PT ;  /* 0x0000002c3f007c0c */ /* 0x000fc4000bf46070 */
[----:B------:R-:W-:Y:S01]  /*0470*/  ISETP.GE.U32.AND P3, PT, R62, UR44, PT ;  /* 0x0000002c3e007c0c */ /* 0x000fe2000bf66070 */
[C---:B------:R-:W-:Y:S01]  /*0480*/  IMAD.WIDE.U32 R4, R41.reuse, UR42, R2 ;  /* 0x0000002a29047c25 */ /* 0x040fe2000f8e0002 */
[----:B------:R-:W-:Y:S02]  /*0490*/  ISETP.GE.AND.EX P2, PT, RZ, UR45, PT, P2 ;  /* 0x0000002dff007c0c */ /* 0x000fe4000bf46320 */
[----:B------:R-:W-:Y:S01]  /*04a0*/  ISETP.GE.AND.EX P3, PT, RZ, UR45, PT, P3 ;  /* 0x0000002dff007c0c */ /* 0x000fe2000bf66330 */
[----:B------:R-:W-:Y:S01]  /*04b0*/  IMAD R3, R41, UR43, R8 ;  /* 0x0000002b29037c24 */ /* 0x000fe2000f8e0208 */
[C---:B------:R-:W-:Y:S02]  /*04c0*/  @!P0 R2UR UR4, R34.reuse ;  /* 0x00000000220482ca */ /* 0x040fe400000e0000 */
[----:B------:R-:W-:Y:S02]  /*04d0*/  @!P0 R2UR UR5, R35 ;  /* 0x00000000230582ca */ /* 0x000fe400000e0000 */
[----:B------:R-:W-:-:S02]  /*04e0*/  @!P1 R2UR UR6, R34 ;  /* 0x00000000220692ca */ /* 0x000fc400000e0000 */
[----:B------:R-:W-:Y:S02]  /*04f0*/  @!P1 R2UR UR7, R35 ;  /* 0x00000000230792ca */ /* 0x000fe400000e0000 */
[----:B------:R-:W-:Y:S02]  /*0500*/  IADD3 R3, PT, PT, R5, R3, RZ ;  /* 0x0000000305037210 */ /* 0x000fe40007ffe0ff */
[----:B------:R-:W-:Y:S02]  /*0510*/  LEA R2, P4, R4, UR40, 0x1 ;  /* 0x0000002804027c11 */ /* 0x000fe4000f8808ff */
[----:B------:R-:W-:Y:S02]  /*0520*/  @!P2 R2UR UR8, R34 ;  /* 0x000000002208a2ca */ /* 0x000fe400000e0000 */
[----:B------:R-:W-:Y:S02]  /*0530*/  LEA.HI.X R3, R4, UR41, R3, 0x1, P4 ;  /* 0x0000002904037c11 */ /* 0x000fe4000a0f0c03 */
[----:B------:R-:W-:-:S03]  /*0540*/  @!P2 R2UR UR9, R35 ;  /* 0x000000002309a2ca */ /* 0x000fc600000e0000 */
[----:B------:R-:W2:Y:S01]  /*0550*/  @!P0 LDG.E.U16 R11, desc[UR4][R2.64] ;  /* 0x00000004020b8981 */ /* 0x000ea2000c1e1500 */
[----:B------:R-:W-:-:S03]  /*0560*/  @!P3 R2UR UR4, R34 ;  /* 0x000000002204b2ca */ /* 0x000fc600000e0000 */
[----:B------:R-:W3:Y:S01]  /*0570*/  @!P1 LDG.E.U16 R4, desc[UR6][R2.64+0x40] ;  /* 0x0000400602049981 */ /* 0x000ee2000c1e1500 */
[----:B------:R-:W-:-:S05]  /*0580*/  @!P3 R2UR UR5, R35 ;  /* 0x000000002305b2ca */ /* 0x000fca00000e0000 */
[----:B------:R-:W4:Y:S08]  /*0590*/  @!P2 LDG.E.U16 R8, desc[UR8][R2.64+0x80] ;  /* 0x000080080208a981 */ /* 0x000f30000c1e1500 */
[----:B------:R-:W5:Y:S01]  /*05a0*/  @!P3 LDG.E.U16 R9, desc[UR4][R2.64+0xc0] ;  /* 0x0000c0040209b981 */ /* 0x000f62000c1e1500 */
[----:B------:R-:W-:Y:S02]  /*05b0*/  ISETP.GE.U32.AND P4, PT, R61, UR44, PT ;  /* 0x0000002c3d007c0c */ /* 0x000fe4000bf86070 */
[----:B------:R-:W-:-:S02]  /*05c0*/  ISETP.GE.U32.AND P6, PT, R60, UR44, PT ;  /* 0x0000002c3c007c0c */ /* 0x000fc4000bfc6070 */
[----:B------:R-:W-:Y:S02]  /*05d0*/  ISETP.GE.AND.EX P4, PT, RZ, UR45, PT, P4 ;  /* 0x0000002dff007c0c */ /* 0x000fe4000bf86340 */
[----:B------:R-:W-:Y:S02]  /*05e0*/  MOV R5, 0xff800000 ;  /* 0xff80000000057802 */ /* 0x000fe40000000f00 */
[----:B------:R-:W-:Y:S02]  /*05f0*/  ISETP.GE.AND.EX P6, PT, RZ, UR45, PT, P6 ;  /* 0x0000002dff007c0c */ /* 0x000fe4000bfc6360 */
[----:B------:R-:W-:Y:S02]  /*0600*/  MOV R37, 0xff800000 ;  /* 0xff80000000257802 */ /* 0x000fe40000000f00 */
[----:B------:R-:W-:Y:S02]  /*0610*/  MOV R13, 0xff800000 ;  /* 0xff800000000d7802 */ /* 0x000fe40000000f00 */
[----:B------:R-:W-:-:S02]  /*0620*/  ISETP.GE.U32.AND P5, PT, R59, UR44, PT ;  /* 0x0000002c3b007c0c */ /* 0x000fc4000bfa6070 */
[----:B------:R-:W-:Y:S02]  /*0630*/  MOV R33, 0xff800000 ;  /* 0xff80000000217802 */ /* 0x000fe40000000f00 */
[----:B------:R-:W-:Y:S02]  /*0640*/  ISETP.GE.AND.EX P5, PT, RZ, UR45, PT, P5 ;  /* 0x0000002dff007c0c */ /* 0x000fe4000bfa6350 */
[C---:B------:R-:W-:Y:S02]  /*0650*/  @!P4 R2UR UR4, R34.reuse ;  /* 0x000000002204c2ca */ /* 0x040fe400000e0000 */
[C---:B------:R-:W-:Y:S02]  /*0660*/  @!P4 R2UR UR5, R35.reuse ;  /* 0x000000002305c2ca */ /* 0x040fe400000e0000 */
[----:B------:R-:W-:Y:S02]  /*0670*/  @!P6 R2UR UR6, R34 ;  /* 0x000000002206e2ca */ /* 0x000fe400000e0000 */
[----:B------:R-:W-:-:S05]  /*0680*/  @!P6 R2UR UR7, R35 ;  /* 0x000000002307e2ca */ /* 0x000fca00000e0000 */
[----:B------:R-:W-:Y:S02]  /*0690*/  @!P5 R2UR UR8, R34 ;  /* 0x000000002208d2ca */ /* 0x000fe400000e0000 */
[----:B------:R-:W-:Y:S02]  /*06a0*/  @!P5 R2UR UR9, R35 ;  /* 0x000000002309d2ca */ /* 0x000fe400000e0000 */
[----:B--2---:R-:W-:Y:S02]  /*06b0*/  @!P0 SHF.L.U32 R5, R11, 0x10, RZ ;  /* 0x000000100b058819 */ /* 0x004fe400000006ff */
[----:B---3--:R-:W-:Y:S02]  /*06c0*/  @!P1 SHF.L.U32 R37, R4, 0x10, RZ ;  /* 0x0000001004259819 */ /* 0x008fe400000006ff */
[----:B------:R-:W-:Y:S02]  /*06d0*/  @!P0 FMNMX R13, R5, -INF , !PT ;  /* 0xff800000050d8809 */ /* 0x000fe40007800000 */
[----:B------:R-:W-:-:S02]  /*06e0*/  MOV R4, 0xff800000 ;  /* 0xff80000000047802 */ /* 0x000fc40000000f00 */
[----:B------:R-:W-:Y:S02]  /*06f0*/  @!P1 FMNMX R13, R13, R37, !PT ;  /* 0x000000250d0d9209 */ /* 0x000fe40007800000 */
[----:B------:R-:W-:Y:S02]  /*0700*/  ISETP.GE.U32.AND P1, PT, R58, UR44, PT ;  /* 0x0000002c3a007c0c */ /* 0x000fe4000bf26070 */
[----:B----4-:R-:W-:Y:S02]  /*0710*/  @!P2 SHF.L.U32 R4, R8, 0x10, RZ ;  /* 0x000000100804a819 */ /* 0x010fe400000006ff */
[----:B------:R-:W-:Y:S01]  /*0720*/  ISETP.GE.AND.EX P1, PT, RZ, UR45, PT, P1 ;  /* 0x0000002dff007c0c */ /* 0x000fe2000bf26310 */
[----:B------:R-:W2:Y:S01]  /*0730*/  @!P4 LDG.E.U16 R8, desc[UR4][R2.64+0x100] ;  /* 0x000100040208c981 */ /* 0x000ea2000c1e1500 */
[----:B------:R-:W-:Y:S02]  /*0740*/  @!P2 FMNMX R13, R13, R4, !PT ;  /* 0x000000040d0da209 */ /* 0x000fe40007800000 */
[----:B-----5:R-:W-:-:S02]  /*0750*/  @!P3 SHF.L.U32 R33, R9, 0x10, RZ ;  /* 0x000000100921b819 */ /* 0x020fc400000006ff */
[----:B------:R-:W-:Y:S01]  /*0760*/  ISETP.GE.U32.AND P2, PT, R6, UR44, PT ;  /* 0x0000002c06007c0c */ /* 0x000fe2000bf46070 */
[----:B------:R-:W3:Y:S01]  /*0770*/  @!P5 LDG.E.U16 R9, desc[UR8][R2.64+0x180] ;  /* 0x000180080209d981 */ /* 0x000ee2000c1e1500 */
[----:B------:R-:W-:Y:S02]  /*0780*/  @!P3 FMNMX R13, R13, R33, !PT ;  /* 0x000000210d0db209 */ /* 0x000fe40007800000 */
[----:B------:R-:W-:Y:S02]  /*0790*/  ISETP.GE.AND.EX P2, PT, RZ, UR45, PT, P2 ;  /* 0x0000002dff007c0c */ /* 0x000fe4000bf46320 */
[----:B------:R-:W-:Y:S02]  /*07a0*/  ISETP.GE.U32.AND P3, PT, R7, UR44, PT ;  /* 0x0000002c07007c0c */ /* 0x000fe4000bf66070 */
[----:B------:R-:W-:Y:S01]  /*07b0*/  @!P1 R2UR UR10, R34 ;  /* 0x00000000220a92ca */ /* 0x000fe200000e0000 */
[----:B------:R-:W4:Y:S01]  /*07c0*/  @!P6 LDG.E.U16 R7, desc[UR6][R2.64+0x140] ;  /* 0x000140060207e981 */ /* 0x000f22000c1e1500 */
[----:B------:R-:W-:-:S02]  /*07d0*/  @!P1 R2UR UR11, R35 ;  /* 0x00000000230b92ca */ /* 0x000fc400000e0000 */
[----:B------:R-:W-:-:S05]  /*07e0*/  ISETP.GE.AND.EX P3, PT, RZ, UR45, PT, P3 ;  /* 0x0000002dff007c0c */ /* 0x000fca000bf66330 */
[----:B------:R-:W-:Y:S02]  /*07f0*/  @!P2 R2UR UR4, R34 ;  /* 0x000000002204a2ca */ /* 0x000fe400000e0000 */
[----:B------:R-:W-:-:S04]  /*0800*/  @!P2 R2UR UR5, R35 ;  /* 0x000000002305a2ca */ /* 0x000fc800000e0000 */
[----:B------:R-:W5:Y:S02]  /*0810*/  @!P1 LDG.E.U16 R11, desc[UR10][R2.64+0x1c0] ;  /* 0x0001c00a020b9981 */ /* 0x000f64000c1e1500 */
[----:B------:R-:W-:Y:S02]  /*0820*/  @!P3 R2UR UR6, R34 ;  /* 0x000000002206b2ca */ /* 0x000fe400000e0000 */
[----:B------:R-:W-:-:S05]  /*0830*/  @!P3 R2UR UR7, R35 ;  /* 0x000000002307b2ca */ /* 0x000fca00000e0000 */
[----:B------:R-:W5:Y:S08]  /*0840*/  @!P2 LDG.E.U16 R12, desc[UR4][R2.64+0x200] ;  /* 0x00020004020ca981 */ /* 0x000f70000c1e1500 */
[----:B------:R-:W5:Y:S01]  /*0850*/  @!P3 LDG.E.U16 R14, desc[UR6][R2.64+0x240] ;  /* 0x00024006020eb981 */ /* 0x000f62000c1e1500 */
[----:B------:R-:W-:Y:S01]  /*0860*/  MOV R36, 0xff800000 ;  /* 0xff80000000247802 */ /* 0x000fe20000000f00 */
[----:B------:R-:W-:Y:S01]  /*0870*/  IMAD.MOV.U32 R6, RZ, RZ, -0x800000 ;  /* 0xff800000ff067424 */ /* 0x000fe200078e00ff */
[----:B------:R-:W-:-:S02]  /*0880*/  MOV R32, 0xff800000 ;  /* 0xff80000000207802 */ /* 0x000fc40000000f00 */
[----:B------:R-:W-:Y:S02]  /*0890*/  MOV R31, 0xff800000 ;  /* 0xff800000001f7802 */ /* 0x000fe40000000f00 */
[----:B--2---:R-:W-:-:S04]  /*08a0*/  @!P4 SHF.L.U32 R36, R8, 0x10, RZ ;  /* 0x000000100824c819 */ /* 0x004fc800000006ff */
[----:B------:R-:W-:Y:S02]  /*08b0*/  @!P4 FMNMX R13, R13, R36, !PT ;  /* 0x000000240d0dc209 */ /* 0x000fe40007800000 */
[----:B----4-:R-:W-:-:S04]  /*08c0*/  @!P6 SHF.L.U32 R6, R7, 0x10, RZ ;  /* 0x000000100706e819 */ /* 0x010fc800000006ff */
[----:B------:R-:W-:Y:S02]  /*08d0*/  @!P6 FMNMX R13, R13, R6, !PT ;  /* 0x000000060d0de209 */ /* 0x000fe40007800000 */
[----:B------:R-:W-:Y:S02]  /*08e0*/  ISETP.GE.U32.AND P6, PT, R57, UR44, PT ;  /* 0x0000002c39007c0c */ /* 0x000fe4000bfc6070 */
[----:B------:R-:W-:Y:S02]  /*08f0*/  MOV R7, 0xff800000 ;  /* 0xff80000000077802 */ /* 0x000fe40000000f00 */
[----:B---3--:R-:W-:Y:S02]  /*0900*/  @!P5 SHF.L.U32 R7, R9, 0x10, RZ ;  /* 0x000000100907d819 */ /* 0x008fe400000006ff */
[----:B------:R-:W-:Y:S02]  /*0910*/  ISETP.GE.U32.AND P4, PT, R56, UR44, PT ;  /* 0x0000002c38007c0c */ /* 0x000fe4000bf86070 */
[----:B------:R-:W-:-:S02]  /*0920*/  ISETP.GE.AND.EX P6, PT, RZ, UR45, PT, P6 ;  /* 0x0000002dff007c0c */ /* 0x000fc4000bfc6360 */
[----:B------:R-:W-:Y:S02]  /*0930*/  MOV R8, 0xff800000 ;  /* 0xff80000000087802 */ /* 0x000fe40000000f00 */
[----:B-----5:R-:W-:Y:S02]  /*0940*/  @!P1 SHF.L.U32 R8, R11, 0x10, RZ ;  /* 0x000000100b089819 */ /* 0x020fe400000006ff */
[----:B------:R-:W-:Y:S02]  /*0950*/  @!P5 FMNMX R13, R13, R7, !PT ;  /* 0x000000070d0dd209 */ /* 0x000fe40007800000 */
[----:B------:R-:W-:Y:S02]  /*0960*/  ISETP.GE.U32.AND P5, PT, R55, UR44, PT ;  /* 0x0000002c37007c0c */ /* 0x000fe4000bfa6070 */
[----:B------:R-:W-:Y:S02]  /*0970*/  ISETP.GE.AND.EX P4, PT, RZ, UR45, PT, P4 ;  /* 0x0000002dff007c0c */ /* 0x000fe4000bf86340 */
[----:B------:R-:W-:-:S02]  /*0980*/  @!P1 FMNMX R13, R13, R8, !PT ;  /* 0x000000080d0d9209 */ /* 0x000fc40007800000 */
[----:B------:R-:W-:Y:S02]  /*0990*/  ISETP.GE.U32.AND P1, PT, R54, UR44, PT ;  /* 0x0000002c36007c0c */ /* 0x000fe4000bf26070 */
[----:B------:R-:W-:Y:S02]  /*09a0*/  ISETP.GE.AND.EX P5, PT, RZ, UR45, PT, P5 ;  /* 0x0000002dff007c0c */ /* 0x000fe4000bfa6350 */
[----:B------:R-:W-:Y:S02]  /*09b0*/  ISETP.GE.AND.EX P1, PT, RZ, UR45, PT, P1 ;  /* 0x0000002dff007c0c */ /* 0x000fe4000bf26310 */
[----:B------:R-:W-:Y:S02]  /*09c0*/  @!P6 R2UR UR4, R34 ;  /* 0x000000002204e2ca */ /* 0x000fe400000e0000 */
[----:B------:R-:W-:Y:S02]  /*09d0*/  @!P6 R2UR UR5, R35 ;  /* 0x000000002305e2ca */ /* 0x000fe400000e0000 */
[----:B------:R-:W-:-:S02]  /*09e0*/  @!P2 SHF.L.U32 R32, R12, 0x10, RZ ;  /* 0x000000100c20a819 */ /* 0x000fc400000006ff */
[----:B------:R-:W-:Y:S02]  /*09f0*/  @!P4 R2UR UR6, R34 ;  /* 0x000000002206c2ca */ /* 0x000fe400000e0000 */
[----:B------:R-:W-:Y:S02]  /*0a00*/  @!P4 R2UR UR7, R35 ;  /* 0x000000002307c2ca */ /* 0x000fe400000e0000 */
[----:B------:R-:W-:Y:S02]  /*0a10*/  @!P2 FMNMX R13, R13, R32, !PT ;  /* 0x000000200d0da209 */ /* 0x000fe40007800000 */
[----:B------:R-:W-:Y:S02]  /*0a20*/  @!P3 SHF.L.U32 R31, R14, 0x10, RZ ;  /* 0x000000100e1fb819 */ /* 0x000fe400000006ff */
[----:B------:R-:W-:Y:S01]  /*0a30*/  ISETP.GE.U32.AND P2, PT, R53, UR44, PT ;  /* 0x0000002c35007c0c */ /* 0x000fe2000bf46070 */
[----:B------:R-:W2:Y:S01]  /*0a40*/  @!P6 LDG.E.U16 R16, desc[UR4][R2.64+0x280] ;  /* 0x000280040210e981 */ /* 0x000ea2000c1e1500 */
[----:B------:R-:W-:-:S02]  /*0a50*/  @!P5 R2UR UR8, R34 ;  /* 0x000000002208d2ca */ /* 0x000fc400000e0000 */
[----:B------:R-:W-:Y:S02]  /*0a60*/  @!P5 R2UR UR9, R35 ;  /* 0x000000002309d2ca */ /* 0x000fe400000e0000 */
[----:B------:R-:W-:Y:S01]  /*0a70*/  @!P3 FMNMX R13, R13, R31, !PT ;  /* 0x0000001f0d0db209 */ /* 0x000fe20007800000 */
[----:B------:R-:W3:Y:S01]  /*0a80*/  @!P4 LDG.E.U16 R9, desc[UR6][R2.64+0x2c0] ;  /* 0x0002c0060209c981 */ /* 0x000ee2000c1e1500 */
[----:B------:R-:W-:Y:S02]  /*0a90*/  ISETP.GE.AND.EX P2, PT, RZ, UR45, PT, P2 ;  /* 0x0000002dff007c0c */ /* 0x000fe4000bf46320 */
[----:B------:R-:W-:Y:S02]  /*0aa0*/  ISETP.GE.U32.AND P3, PT, R52, UR44, PT ;  /* 0x0000002c34007c0c */ /* 0x000fe4000bf66070 */
[----:B------:R-:W-:Y:S02]  /*0ab0*/  @!P1 R2UR UR10, R34 ;  /* 0x00000000220a92ca */ /* 0x000fe400000e0000 */
[----:B------:R-:W-:-:S02]  /*0ac0*/  @!P1 R2UR UR11, R35 ;  /* 0x00000000230b92ca */ /* 0x000fc400000e0000 */
[----:B------:R-:W-:Y:S01]  /*0ad0*/  ISETP.GE.AND.EX P3, PT, RZ, UR45, PT, P3 ;  /* 0x0000002dff007c0c */ /* 0x000fe2000bf66330 */
[----:B------:R-:W4:Y:S04]  /*0ae0*/  @!P5 LDG.E.U16 R11, desc[UR8][R2.64+0x300] ;  /* 0x00030008020bd981 */ /* 0x000f28000c1e1500 */
        /* <DEDUP_REMOVED lines=11> */
[----:B------:R-:W-:Y:S02]  /*0ba0*/  MOV R27, 0xff800000 ;  /* 0xff800000001b7802 */ /* 0x000fe40000000f00 */
[----:B------:R-:W-:Y:S02]  /*0bb0*/  MOV R26, 0xff800000 ;  /* 0xff800000001a7802 */ /* 0x000fe40000000f00 */
[----:B--2---:R-:W-:-:S04]  /*0bc0*/  @!P6 SHF.L.U32 R30, R16, 0x10, RZ ;  /* 0x00000010101ee819 */ /* 0x004fc800000006ff */
[----:B------:R-:W-:Y:S02]  /*0bd0*/  @!P6 FMNMX R13, R13, R30, !PT ;  /* 0x0000001e0d0de209 */ /* 0x000fe40007800000 */
[----:B---3--:R-:W-:Y:S02]  /*0be0*/  @!P4 SHF.L.U32 R29, R9, 0x10, RZ ;  /* 0x00000010091dc819 */ /* 0x008fe400000006ff */
[----:B------:R-:W-:Y:S02]  /*0bf0*/  ISETP.GE.U32.AND P6, PT, R51, UR44, PT ;  /* 0x0000002c33007c0c */ /* 0x000fe4000bfc6070 */
[----:B------:R-:W-:Y:S02]  /*0c00*/  @!P4 FMNMX R13, R13, R29, !PT ;  /* 0x0000001d0d0dc209 */ /* 0x000fe40007800000 */
[----:B------:R-:W-:Y:S02]  /*0c10*/  ISETP.GE.U32.AND P4, PT, R50, UR44, PT ;  /* 0x0000002c32007c0c */ /* 0x000fe4000bf86070 */
[----:B------:R-:W-:-:S02]  /*0c20*/  ISETP.GE.AND.EX P6, PT, RZ, UR45, PT, P6 ;  /* 0x0000002dff007c0c */ /* 0x000fc4000bfc6360 */
[----:B----4-:R-:W-:Y:S02]  /*0c30*/  @!P5 SHF.L.U32 R71, R11, 0x10, RZ ;  /* 0x000000100b47d819 */ /* 0x010fe400000006ff */
[----:B------:R-:W-:Y:S02]  /*0c40*/  ISETP.GE.AND.EX P4, PT, RZ, UR45, PT, P4 ;  /* 0x0000002dff007c0c */ /* 0x000fe4000bf86340 */
[----:B------:R-:W-:Y:S02]  /*0c50*/  @!P5 FMNMX R13, R13, R71, !PT ;  /* 0x000000470d0dd209 */ /* 0x000fe40007800000 */
[----:B------:R-:W-:Y:S02]  /*0c60*/  ISETP.GE.U32.AND P5, PT, R49, UR44, PT ;  /* 0x0000002c31007c0c */ /* 0x000fe4000bfa6070 */
[----:B-----5:R-:W-:-:S04]  /*0c70*/  @!P1 SHF.L.U32 R28, R12, 0x10, RZ ;  /* 0x000000100c1c9819 */ /* 0x020fc800000006ff */
[----:B------:R-:W-:Y:S02]  /*0c80*/  @!P1 FMNMX R13, R13, R28, !PT ;  /* 0x0000001c0d0d9209 */ /* 0x000fe40007800000 */
[----:B------:R-:W-:Y:S02]  /*0c90*/  ISETP.GE.AND.EX P1, PT, RZ, UR45, PT, P5 ;  /* 0x0000002dff007c0c */ /* 0x000fe4000bf26350 */
[----:B------:R-:W-:Y:S02]  /*0ca0*/  @!P6 R2UR UR4, R34 ;  /* 0x000000002204e2ca */ /* 0x000fe400000e0000 */
[----:B------:R-:W-:Y:S02]  /*0cb0*/  @!P6 R2UR UR5, R35 ;  /* 0x000000002305e2ca */ /* 0x000fe400000e0000 */
[----:B------:R-:W-:Y:S02]  /*0cc0*/  @!P2 SHF.L.U32 R27, R14, 0x10, RZ ;  /* 0x000000100e1ba819 */ /* 0x000fe400000006ff */
[----:B------:R-:W-:-:S02]  /*0cd0*/  ISETP.GE.U32.AND P5, PT, R48, UR44, PT ;  /* 0x0000002c30007c0c */ /* 0x000fc4000bfa6070 */
[----:B------:R-:W-:Y:S02]  /*0ce0*/  @!P4 R2UR UR6, R34 ;  /* 0x000000002206c2ca */ /* 0x000fe400000e0000 */
[----:B------:R-:W-:Y:S02]  /*0cf0*/  @!P4 R2UR UR7, R35 ;  /* 0x000000002307c2ca */ /* 0x000fe400000e0000 */
[----:B------:R-:W-:Y:S02]  /*0d00*/  @!P2 FMNMX R13, R13, R27, !PT ;  /* 0x0000001b0d0da209 */ /* 0x000fe40007800000 */
[----:B------:R-:W-:Y:S01]  /*0d10*/  @!P3 SHF.L.U32 R26, R15, 0x10, RZ ;  /* 0x000000100f1ab819 */ /* 0x000fe200000006ff */
[----:B------:R-:W2:Y:S01]  /*0d20*/  @!P6 LDG.E.U16 R16, desc[UR4][R2.64+0x400] ;  /* 0x000400040210e981 */ /* 0x000ea2000c1e1500 */
[----:B------:R-:W-:Y:S02]  /*0d30*/  ISETP.GE.U32.AND P2, PT, R47, UR44, PT ;  /* 0x0000002c2f007c0c */ /* 0x000fe4000bf46070 */
[----:B------:R-:W-:-:S02]  /*0d40*/  ISETP.GE.AND.EX P5, PT, RZ, UR45, PT, P5 ;  /* 0x0000002dff007c0c */ /* 0x000fc4000bfa6350 */
[----:B------:R-:W-:Y:S02]  /*0d50*/  @!P1 R2UR UR8, R34 ;  /* 0x00000000220892ca */ /* 0x000fe400000e0000 */
[----:B------:R-:W-:Y:S01]  /*0d60*/  @!P1 R2UR UR9, R35 ;  /* 0x00000000230992ca */ /* 0x000fe200000e0000 */
[----:B------:R-:W3:Y:S01]  /*0d70*/  @!P4 LDG.E.U16 R9, desc[UR6][R2.64+0x440] ;  /* 0x000440060209c981 */ /* 0x000ee2000c1e1500 */
[----:B------:R-:W-:Y:S02]  /*0d80*/  @!P3 FMNMX R13, R13, R26, !PT ;  /* 0x0000001a0d0db209 */ /* 0x000fe40007800000 */
[----:B------:R-:W-:Y:S02]  /*0d90*/  ISETP.GE.AND.EX P2, PT, RZ, UR45, PT, P2 ;  /* 0x0000002dff007c0c */ /* 0x000fe4000bf46320 */
[----:B------:R-:W-:-:S04]  /*0da0*/  ISETP.GE.U32.AND P3, PT, R46, UR44, PT ;  /* 0x0000002c2e007c0c */ /* 0x000fc8000bf66070 */
[----:B------:R-:W-:Y:S02]  /*0db0*/  ISETP.GE.AND.EX P3, PT, RZ, UR45, PT, P3 ;  /* 0x0000002dff007c0c */ /* 0x000fe4000bf66330 */
[----:B------:R-:W-:Y:S01]  /*0dc0*/  @!P5 R2UR UR10, R34 ;  /* 0x00000000220ad2ca */ /* 0x000fe200000e0000 */
[----:B------:R-:W4:Y:S01]  /*0dd0*/  @!P1 LDG.E.U16 R11, desc[UR8][R2.64+0x480] ;  /* 0x00048008020b9981 */ /* 0x000f22000c1e1500 */
[----:B------:R-:W-:-:S03]  /*0de0*/  @!P5 R2UR UR11, R35 ;  /* 0x00000000230bd2ca */ /* 0x000fc600000e0000 */
[----:B------:R-:W-:Y:S02]  /*0df0*/  @!P2 R2UR UR4, R34 ;  /* 0x000000002204a2ca */ /* 0x000fe400000e0000 */
[----:B------:R-:W-:-:S04]  /*0e00*/  @!P2 R2UR UR5, R35 ;  /* 0x000000002305a2ca */ /* 0x000fc800000e0000 */
[----:B------:R-:W-:Y:S02]  /*0e10*/  @!P3 R2UR UR6, R34 ;  /* 0x000000002206b2ca */ /* 0x000fe400000e0000 */
[----:B------:R-:W-:Y:S02]  /*0e20*/  @!P3 R2UR UR7, R35 ;  /* 0x000000002307b2ca */ /* 0x000fe400000e0000 */
[----:B------:R-:W5:Y:S05]  /*0e30*/  @!P5 LDG.E.U16 R12, desc[UR10][R2.64+0x4c0] ;  /* 0x0004c00a020cd981 */ /* 0x000f6a000c1e1500 */
[----:B------:R-:W5:Y:S06]  /*0e40*/  @!P2 LDG.E.U16 R14, desc[UR4][R2.64+0x500] ;  /* 0x00050004020ea981 */ /* 0x000f6c000c1e1500 */
[----:B------:R-:W5:Y:S01]  /*0e50*/  @!P3 LDG.E.U16 R15, desc[UR6][R2.64+0x540] ;  /* 0x00054006020fb981 */ /* 0x000f62000c1e1500 */
[----:B------:R-:W-:Y:S01]  /*0e60*/  MOV R25, 0xff800000 ;  /* 0xff80000000197802 */ /* 0x000fe20000000f00 */
[----:B------:R-:W-:Y:S01]  /*0e70*/  IMAD.MOV.U32 R24, RZ, RZ, -0x800000 ;  /* 0xff800000ff187424 */ /* 0x000fe200078e00ff */
[----:B------:R-:W-:-:S02]  /*0e80*/  MOV R23, 0xff800000 ;  /* 0xff80000000177802 */ /* 0x000fc40000000f00 */
[----:B------:R-:W-:Y:S02]  /*0e90*/  MOV R22, 0xff800000 ;  /* 0xff80000000167802 */ /* 0x000fe40000000f00 */
[----:B------:R-:W-:Y:S02]  /*0ea0*/  IADD3 R42, PT, PT, R42, 0x320, RZ ;  /* 0x000003202a2a7810 */ /* 0x000fe40007ffe0ff */
[----:B------:R-:W-:Y:S02]  /*0eb0*/  MOV R20, 0xff800000 ;  /* 0xff80000000147802 */ /* 0x000fe40000000f00 */
[----:B------:R-:W-:Y:S02]  /*0ec0*/  MOV R19, 0xff800000 ;  /* 0xff80000000137802 */ /* 0x000fe40000000f00 */
[----:B--2---:R-:W-:-:S04]  /*0ed0*/  @!P6 SHF.L.U32 R25, R16, 0x10, RZ ;  /* 0x000000101019e819 */ /* 0x004fc800000006ff */
[----:B------:R-:W-:Y:S02]  /*0ee0*/  @!P6 FMNMX R13, R13, R25, !PT ;  /* 0x000000190d0de209 */ /* 0x000fe40007800000 */
[----:B---3--:R-:W-:-:S04]  /*0ef0*/  @!P4 SHF.L.U32 R24, R9, 0x10, RZ ;  /* 0x000000100918c819 */ /* 0x008fc800000006ff */
[----:B------:R-:W-:Y:S02]  /*0f00*/  @!P4 FMNMX R13, R13, R24, !PT ;  /* 0x000000180d0dc209 */ /* 0x000fe40007800000 */
[----:B----4-:R-:W-:-:S04]  /*0f10*/  @!P1 SHF.L.U32 R23, R11, 0x10, RZ ;  /* 0x000000100b179819 */ /* 0x010fc800000006ff */
[----:B------:R-:W-:Y:S02]  /*0f20*/  @!P1 FMNMX R13, R13, R23, !PT ;  /* 0x000000170d0d9209 */ /* 0x000fe40007800000 */
[----:B------:R-:W-:Y:S02]  /*0f30*/  ISETP.GE.U32.AND P1, PT, R45, UR44, PT ;  /* 0x0000002c2d007c0c */ /* 0x000fe4000bf26070 */
[----:B------:R-:W-:Y:S02]  /*0f40*/  ISETP.GE.U32.AND P6, PT, R0, UR44, PT ;  /* 0x0000002c00007c0c */ /* 0x000fe4000bfc6070 */
[----:B------:R-:W-:Y:S02]  /*0f50*/  ISETP.GE.AND.EX P1, PT, RZ, UR45, PT, P1 ;  /* 0x0000002dff007c0c */ /* 0x000fe4000bf26310 */
[----:B------:R-:W-:Y:S02]  /*0f60*/  ISETP.GE.U32.AND P4, PT, R10, UR44, PT ;  /* 0x0000002c0a007c0c */ /* 0x000fe4000bf86070 */
[----:B-----5:R-:W-:-:S02]  /*0f70*/  @!P5 SHF.L.U32 R22, R12, 0x10, RZ ;  /* 0x000000100c16d819 */ /* 0x020fc400000006ff */
[----:B------:R-:W-:Y:S02]  /*0f80*/  ISETP.GE.AND.EX P6, PT, RZ, UR45, PT, P6 ;  /* 0x0000002dff007c0c */ /* 0x000fe4000bfc6360 */
[----:B------:R-:W-:Y:S02]  /*0f90*/  @!P5 FMNMX R13, R13, R22, !PT ;  /* 0x000000160d0dd209 */ /* 0x000fe40007800000 */
[----:B------:R-:W-:Y:S02]  /*0fa0*/  @!P2 SHF.L.U32 R20, R14, 0x10, RZ ;  /* 0x000000100e14a819 */ /* 0x000fe400000006ff */
        /* <DEDUP_REMOVED lines=28> */
[----:B------:R-:W-:Y:S01]  /*1170*/  IMAD.MOV.U32 R21, RZ, RZ, -0x800000 ;  /* 0xff800000ff157424 */ /* 0x000fe200078e00ff */
[----:B------:R-:W-:Y:S01]  /*1180*/  MOV R18, 0xff800000 ;  /* 0xff80000000127802 */ /* 0x000fe20000000f00 */
[----:B------:R-:W0:Y:S01]  /*1190*/  S2R R42, SR_TID.X ;  /* 0x00000000002a7919 */ /* 0x000e220000002100 */
[----:B------:R-:W-:-:S02]  /*11a0*/  MOV R17, 0xff800000 ;  /* 0xff80000000117802 */ /* 0x000fc40000000f00 */
        /* <DEDUP_REMOVED lines=18> */
[----:B------:R-:W-:Y:S02]  /*12d0*/  HFMA2 R11, -RZ, RZ, 3.7421875, 0 ;  /* 0x437c0000ff0b7431 */ /* 0x000fe400000001ff */
[----:B------:R-:W-:Y:S01]  /*12e0*/  IMAD.MOV.U32 R12, RZ, RZ, 0x3bbb989d ;  /* 0x3bbb989dff0c7424 */ /* 0x000fe200078e00ff */
        /* <DEDUP_REMOVED lines=14> */
[-C--:B------:R-:W-:Y:S01]  /*13d0*/  FFMA.SAT R6, R85, R12.reuse, 0.5 ;  /* 0x3f00000055067423 */ /* 0x080fe2000000200c */
[C---:B------:R-:W-:Y:S01]  /*13e0*/  FADD R5, -R14.reuse, R8 ;  /* 0x000000080e057221 */ /* 0x040fe20000000100 */
[----:B------:R-:W-:Y:S01]  /*13f0*/  FADD R89, -R14, R33 ;  /* 0x000000210e597221 */ /* 0x000fe20000000100 */
[-C--:B------:R-:W-:Y:S01]  /*1400*/  FFMA.RM R0, R0, R11.reuse, 12582913 ;  /* 0x4b40000100007423 */ /* 0x080fe2000000400b */
[-C--:B------:R-:W-:Y:S01]  /*1410*/  FFMA.SAT R8, R87, R12.reuse, 0.5 ;  /* 0x3f00000057087423 */ /* 0x080fe2000000200c */
[C---:B------:R-:W-:Y:S01]  /*1420*/  FADD R75, -R14.reuse, R31 ;  /* 0x0000001f0e4b7221 */ /* 0x040fe20000000100 */
[----:B------:R-:W-:Y:S01]  /*1430*/  FADD R69, -R14, R27 ;  /* 0x0000001b0e457221 */ /* 0x000fe20000000100 */
[----:B------:R-:W-:Y:S01]  /*1440*/  FADD R2, R0, -12583039 ;  /* 0xcb40007f00027421 */ /* 0x000fe20000000000 */
[C---:B------:R-:W-:Y:S01]  /*1450*/  FADD R27, -R14.reuse, R17 ;  /* 0x000000110e1b7221 */ /* 0x040fe20000000100 */
[----:B------:R-:W-:Y:S01]  /*1460*/  FADD R31, -R14, R10 ;  /* 0x0000000a0e1f7221 */ /* 0x000fe20000000100 */
[-C--:B------:R-:W-:Y:S01]  /*1470*/  FFMA.SAT R10, R89, R12.reuse, 0.5 ;  /* 0x3f000000590a7423 */ /* 0x080fe2000000200c */
[C---:B------:R-:W-:Y:S01]  /*1480*/  FFMA R4, R91.reuse, 1.4426950216293334961, -R2 ;  /* 0x3fb8aa3b5b047823 */ /* 0x040fe20000000802 */
[-C--:B------:R-:W-:Y:S01]  /*1490*/  FFMA.RM R2, R6, R11.reuse, 12582913 ;  /* 0x4b40000106027423 */ /* 0x080fe2000000400b */
[-C--:B------:R-:W-:Y:S01]  /*14a0*/  FFMA.RM R17, R8, R11.reuse, 12582913 ;  /* 0x4b40000108117423 */ /* 0x080fe2000000400b */
[----:B------:R-:W-:Y:S01]  /*14b0*/  FADD R81, -R14, R36 ;  /* 0x000000240e517221 */ /* 0x000fe20000000100 */
[----:B------:R-:W-:Y:S01]  /*14c0*/  FFMA R91, R91, 1.925963033500011079e-08, R4 ;  /* 0x32a570605b5b7823 */ /* 0x000fe20000000004 */
[----:B------:R-:W-:Y:S01]  /*14d0*/  FADD R4, R2, -12583039 ;  /* 0xcb40007f02047421 */ /* 0x000fe20000000000 */
[C---:B------:R-:W-:Y:S01]  /*14e0*/  FADD R37, -R14.reuse, R23 ;  /* 0x000000170e257221 */ /* 0x040fe20000000100 */
[----:B------:R-:W-:Y:S01]  /*14f0*/  FADD R23, -R14, R18 ;  /* 0x000000120e177221 */ /* 0x000fe20000000100 */
[-C--:B------:R-:W-:Y:S01]  /*1500*/  FFMA.SAT R18, R81, R12.reuse, 0.5 ;  /* 0x3f00000051127423 */ /* 0x080fe2000000200c */
[C---:B------:R-:W-:Y:S01]  /*1510*/  FFMA R6, R85.reuse, 1.4426950216293334961, -R4 ;  /* 0x3fb8aa3b55067823 */ /* 0x040fe20000000804 */
[-C--:B------:R-:W-:Y:S01]  /*1520*/  FFMA.RM R4, R10, R11.reuse, 12582913 ;  /* 0x4b4000010a047423 */ /* 0x080fe2000000400b */
[----:B------:R-:W-:Y:S01]  /*1530*/  FADD R79, -R14, R7 ;  /* 0x000000070e4f7221 */ /* 0x000fe20000000100 */
[-C--:B------:R-:W-:Y:S01]  /*1540*/  FFMA.RM R18, R18, R11.reuse, 12582913 ;  /* 0x4b40000112127423 */ /* 0x080fe2000000400b */
[----:B------:R-:W-:Y:S01]  /*1550*/  FFMA R85, R85, 1.925963033500011079e-08, R6 ;  /* 0x32a5706055557823 */ /* 0x000fe20000000006 */
[----:B------:R-:W-:Y:S01]  /*1560*/  FADD R6, R17, -12583039 ;  /* 0xcb40007f11067421 */ /* 0x000fe20000000000 */
[----:B------:R-:W-:Y:S01]  /*1570*/  FADD R8, R4, -12583039 ;  /* 0xcb40007f04087421 */ /* 0x000fe20000000000 */
[C---:B------:R-:W-:Y:S01]  /*1580*/  FADD R7, -R14.reuse, R29 ;  /* 0x0000001d0e077221 */ /* 0x040fe20000000100 */
[C---:B------:R-:W-:Y:S01]  /*1590*/  FADD R73, -R14.reuse, R25 ;  /* 0x000000190e497221 */ /* 0x040fe20000000100 */
[----:B------:R-:W-:Y:S01]  /*15a0*/  FFMA R6, R87, 1.4426950216293334961, -R6 ;  /* 0x3fb8aa3b57067823 */ /* 0x000fe20000000806 */
[----:B------:R-:W-:Y:S01]  /*15b0*/  FFMA R8, R89, 1.4426950216293334961, -R8 ;  /* 0x3fb8aa3b59087823 */ /* 0x000fe20000000808 */
[C---:B------:R-:W-:Y:S01]  /*15c0*/  FADD R77, -R14.reuse, R32 ;  /* 0x000000200e4d7221 */ /* 0x040fe20000000100 */
[C---:B------:R-:W-:Y:S01]  /*15d0*/  FADD R3, -R14.reuse, R30 ;  /* 0x0000001e0e037221 */ /* 0x040fe20000000100 */
[----:B------:R-:W-:Y:S01]  /*15e0*/  FFMA R87, R87, 1.925963033500011079e-08, R6 ;  /* 0x32a5706057577823 */ /* 0x000fe20000000006 */
[-C--:B------:R-:W-:Y:S01]  /*15f0*/  FFMA.SAT R6, R83, R12.reuse, 0.5 ;  /* 0x3f00000053067423 */ /* 0x080fe2000000200c */
[----:B------:R-:W-:Y:S01]  /*1600*/  FFMA R89, R89, 1.925963033500011079e-08, R8 ;  /* 0x32a5706059597823 */ /* 0x000fe20000000008 */
        /* <DEDUP_REMOVED lines=10> */
[-C--:B------:R-:W-:Y:S01]  /*16b0*/  FFMA.RM R6, R6, R11.reuse, 12582913 ;  /* 0x4b40000106067423 */ /* 0x080fe2000000400b */
[----:B------:R-:W-:Y:S01]  /*16c0*/  FADD R8, R18, -12583039 ;  /* 0xcb40007f12087421 */ /* 0x000fe20000000000 */
[-C--:B------:R-:W-:Y:S01]  /*16d0*/  FFMA.SAT R14, R79, R12.reuse, 0.5 ;  /* 0x3f0000004f0e7423 */ /* 0x080fe2000000200c */
[-C--:B------:R-:W-:Y:S01]  /*16e0*/  FFMA.SAT R16, R5, R12.reuse, 0.5 ;  /* 0x3f00000005107423 */ /* 0x080fe2000000200c */
[----:B------:R-:W-:Y:S01]  /*16f0*/  FADD R10, R6, -12583039 ;  /* 0xcb40007f060a7421 */ /* 0x000fe20000000000 */
[----:B------:R-:W-:Y:S01]  /*1700*/  FFMA R8, R81, 1.4426950216293334961, -R8 ;  /* 0x3fb8aa3b51087823 */ /* 0x000fe20000000808 */
[-C--:B------:R-:W-:Y:S01]  /*1710*/  FFMA.RM R14, R14, R11.reuse, 12582913 ;  /* 0x4b4000010e0e7423 */ /* 0x080fe2000000400b */
[----:B------:R-:W0:Y:S01]  /*1720*/  MUFU.EX2 R91, R91 ;  /* 0x0000005b005b7308 */ /* 0x000e220000000800 */
[----:B------:R-:W-:Y:S01]  /*1730*/  FFMA R10, R83, 1.4426950216293334961, -R10 ;  /* 0x3fb8aa3b530a7823 */ /* 0x000fe2000000080a */
[----:B------:R-:W-:Y:S01]  /*1740*/  FFMA R81, R81, 1.925963033500011079e-08, R8 ;  /* 0x32a5706051517823 */ /* 0x000fe20000000008 */
[----:B------:R-:W-:Y:S01]  /*1750*/  FADD R8, R14, -12583039 ;  /* 0xcb40007f0e087421 */ /* 0x000fe20000000000 */
[----:B------:R-:W-:Y:S01]  /*1760*/  SHF.L.U32 R0, R0, 0x17, RZ ;  /* 0x0000001700007819 */ /* 0x000fe200000006ff */
[----:B------:R-:W-:Y:S01]  /*1770*/  FFMA R83, R83, 1.925963033500011079e-08, R10 ;  /* 0x32a5706053537823 */ /* 0x000fe2000000000a */
        /* <DEDUP_REMOVED lines=8> */
[-C--:B------:R-:W-:Y:S01]  /*1800*/  FFMA.SAT R36, R73, R12.reuse, 0.5 ;  /* 0x3f00000049247423 */ /* 0x080fe2000000200c */
[----:B------:R-:W-:Y:S01]  /*1810*/  MUFU.EX2 R26, R79 ;  /* 0x0000004f001a7308 */ /* 0x000fe20000000800 */
[----:B------:R-:W-:Y:S01]  /*1820*/  FFMA R10, R5, 1.4426950216293334961, -R10 ;  /* 0x3fb8aa3b050a7823 */ /* 0x000fe2000000080a */
[-C--:B------:R-:W-:Y:S01]  /*1830*/  FFMA.SAT R38, R67, R12.reuse, 0.5 ;  /* 0x3f00000043267423 */ /* 0x080fe2000000200c */
[----:B------:R-:W-:Y:S01]  /*1840*/  FFMA.RM R36, R36, R11, 12582913 ;  /* 0x4b40000124247423 */ /* 0x000fe2000000400b */
[-C--:B------:R-:W-:Y:S01]  /*1850*/  FFMA.SAT R32, R65, R12.reuse, 0.5 ;  /* 0x3f00000041207423 */ /* 0x080fe2000000200c */
[----:B------:R-:W-:Y:S01]  /*1860*/  FFMA R16, R5, 1.925963033500011079e-08, R10 ;  /* 0x32a5706005107823 */ /* 0x000fe2000000000a */
[-C--:B------:R-:W-:Y:S01]  /*1870*/  FFMA.SAT R10, R75, R12.reuse, 0.5 ;  /* 0x3f0000004b0a7423 */ /* 0x080fe2000000200c */
[----:B0-----:R-:W-:Y:S01]  /*1880*/  FMUL R5, R0, R91 ;  /* 0x0000005b00057220 */ /* 0x001fe20000400000 */
[-C--:B------:R-:W-:Y:S01]  /*1890*/  FFMA.SAT R0, R77, R12.reuse, 0.5 ;  /* 0x3f0000004d007423 */ /* 0x080fe2000000200c */
[-C--:B------:R-:W-:Y:S01]  /*18a0*/  FFMA.RM R38, R38, R11.reuse, 12582913 ;  /* 0x4b40000126267423 */ /* 0x080fe2000000400b */
[-C--:B------:R-:W-:Y:S01]  /*18b0*/  FFMA.RM R10, R10, R11.reuse, 12582913 ;  /* 0x4b4000010a0a7423 */ /* 0x080fe2000000400b */
[-C--:B------:R-:W-:Y:S01]  /*18c0*/  FFMA.RM R32, R32, R11.reuse, 12582913 ;  /* 0x4b40000120207423 */ /* 0x080fe2000000400b */
[----:B------:R-:W-:Y:S01]  /*18d0*/  FFMA.RM R9, R0, R11, 12582913 ;  /* 0x4b40000100097423 */ /* 0x000fe2000000400b */
[----:B------:R0:W1:Y:S01]  /*18e0*/  MUFU.EX2 R79, R16 ;  /* 0x00000010004f7308 */ /* 0x0000620000000800 */
[----:B------:R-:W-:Y:S01]  /*18f0*/  FADD R20, R10, -12583039 ;  /* 0xcb40007f0a147421 */ /* 0x000fe20000000000 */
[-C--:B------:R-:W-:Y:S01]  /*1900*/  FFMA.SAT R70, R33, R12.reuse, 0.5 ;  /* 0x3f00000021467423 */ /* 0x080fe2000000200c */
[C---:B------:R-:W-:Y:S01]  /*1910*/  FADD R0, R9.reuse, -12583039 ;  /* 0xcb40007f09007421 */ /* 0x040fe20000000000 */
[----:B------:R-:W-:Y:S01]  /*1920*/  SHF.L.U32 R9, R9, 0x17, RZ ;  /* 0x0000001709097819 */ /* 0x000fe200000006ff */
[----:B------:R-:W-:Y:S01]  /*1930*/  FFMA R20, R75, 1.4426950216293334961, -R20 ;  /* 0x3fb8aa3b4b147823 */ /* 0x000fe20000000814 */
[----:B------:R-:W-:Y:S01]  /*1940*/  SHF.L.U32 R6, R6, 0x17, RZ ;  /* 0x0000001706067819 */ /* 0x000fe200000006ff */
[----:B------:R-:W-:Y:S01]  /*1950*/  FFMA R0, R77, 1.4426950216293334961, -R0 ;  /* 0x3fb8aa3b4d007823 */ /* 0x000fe20000000800 */
[----:B------:R-:W2:Y:S01]  /*1960*/  MUFU.EX2 R85, R85 ;  /* 0x0000005500557308 */ /* 0x000ea20000000800 */
[----:B------:R-:W-:Y:S01]  /*1970*/  FFMA R75, R75, 1.925963033500011079e-08, R20 ;  /* 0x32a570604b4b7823 */ /* 0x000fe20000000014 */
[----:B------:R-:W-:Y:S01]  /*1980*/  FFMA.SAT R20, R3, R12, 0.5 ;  /* 0x3f00000003147423 */ /* 0x000fe2000000200c */
[----:B------:R-:W-:Y:S01]  /*1990*/  FFMA R77, R77, 1.925963033500011079e-08, R0 ;  /* 0x32a570604d4d7823 */ /* 0x000fe20000000000 */
[----:B------:R-:W-:-:S02]  /*19a0*/  SHF.L.U32 R0, R2, 0x17, RZ ;  /* 0x0000001702007819 */ /* 0x000fc400000006ff */
[----:B------:R-:W-:Y:S01]  /*19b0*/  SHF.L.U32 R2, R17, 0x17, RZ ;  /* 0x0000001711027819 */ /* 0x000fe200000006ff */
[----:B------:R-:W-:Y:S01]  /*19c0*/  FFMA.RM R17, R20, R11, 12582913 ;  /* 0x4b40000114117423 */ /* 0x000fe2000000400b */
[----:B------:R-:W3:Y:S01]  /*19d0*/  MUFU.EX2 R87, R87 ;  /* 0x0000005700577308 */ /* 0x000ee20000000800 */
[----:B------:R-:W-:Y:S02]  /*19e0*/  SHF.L.U32 R8, R8, 0x17, RZ ;  /* 0x0000001708087819 */ /* 0x000fe400000006ff */
[C---:B------:R-:W-:Y:S01]  /*19f0*/  FADD R22, R17.reuse, -12583039 ;  /* 0xcb40007f11167421 */ /* 0x040fe20000000000 */
[----:B0-----:R-:W-:Y:S01]  /*1a00*/  IMAD.SHL.U32 R16, R17, 0x800000, RZ ;  /* 0x0080000011107824 */ /* 0x001fe200078e00ff */
[----:B------:R-:W-:Y:S01]  /*1a10*/  SHF.L.U32 R17, R19, 0x17, RZ ;  /* 0x0000001713117819 */ /* 0x000fe200000006ff */
[----:B-1----:R-:W-:Y:S01]  /*1a20*/  FMUL R8, R8, R79 ;  /* 0x0000004f08087220 */ /* 0x002fe20000400000 */
[C---:B------:R-:W-:Y:S01]  /*1a30*/  FFMA R22, R3.reuse, 1.4426950216293334961, -R22 ;  /* 0x3fb8aa3b03167823 */ /* 0x040fe20000000816 */
[----:B------:R-:W0:Y:S01]  /*1a40*/  MUFU.EX2 R20, R89 ;  /* 0x0000005900147308 */ /* 0x000e220000000800 */
[----:B--2---:R-:W-:Y:S01]  /*1a50*/  FMUL R0, R0, R85 ;  /* 0x0000005500007220 */ /* 0x004fe20000400000 */
[----:B------:R-:W-:Y:S01]  /*1a60*/  SHF.L.U32 R10, R10, 0x17, RZ ;  /* 0x000000170a0a7819 */ /* 0x000fe200000006ff */
[----:B------:R-:W-:Y:S01]  /*1a70*/  FFMA R22, R3, 1.925963033500011079e-08, R22 ;  /* 0x32a5706003167823 */ /* 0x000fe20000000016 */
[----:B------:R-:W-:-:S02]  /*1a80*/  SHF.L.U32 R3, R4, 0x17, RZ ;  /* 0x0000001704037819 */ /* 0x000fc400000006ff */
[----:B------:R-:W-:Y:S01]  /*1a90*/  SHF.L.U32 R4, R18, 0x17, RZ ;  /* 0x0000001712047819 */ /* 0x000fe200000006ff */
[----:B------:R-:W-:Y:S01]  /*1aa0*/  FFMA.SAT R18, R71, R12, 0.5 ;  /* 0x3f00000047127423 */ /* 0x000fe2000000200c */
[----:B------:R-:W1:Y:S01]  /*1ab0*/  MUFU.EX2 R81, R81 ;  /* 0x0000005100517308 */ /* 0x000e620000000800 */
[----:B---3--:R-:W-:Y:S02]  /*1ac0*/  FMUL R2, R2, R87 ;  /* 0x0000005702027220 */ /* 0x008fe40000400000 */
[----:B------:R-:W-:-:S05]  /*1ad0*/  FFMA.RM R18, R18, R11, 12582913 ;  /* 0x4b40000112127423 */ /* 0x000fca000000400b */
[----:B------:R-:W2:Y:S01]  /*1ae0*/  MUFU.EX2 R83, R83 ;  /* 0x0000005300537308 */ /* 0x000ea20000000800 */
[----:B0-----:R-:W-:Y:S01]  /*1af0*/  FMUL R3, R3, R20 ;  /* 0x0000001403037220 */ /* 0x001fe20000400000 */
[----:B------:R-:W-:-:S04]  /*1b00*/  FADD R20, R19, -12583039 ;  /* 0xcb40007f13147421 */ /* 0x000fc80000000000 */
[C---:B------:R-:W-:Y:S02]  /*1b10*/  FFMA R20, R7.reuse, 1.4426950216293334961, -R20 ;  /* 0x3fb8aa3b07147823 */ /* 0x040fe40000000814 */
[----:B------:R-:W0:Y:S01]  /*1b20*/  MUFU.EX2 R75, R75 ;  /* 0x0000004b004b7308 */ /* 0x000e220000000800 */
[----:B-1----:R-:W-:Y:S01]  /*1b30*/  FMUL R4, R4, R81 ;  /* 0x0000005104047220 */ /* 0x002fe20000400000 */
[----:B------:R-:W-:Y:S01]  /*1b40*/  FFMA R24, R7, 1.925963033500011079e-08, R20 ;  /* 0x32a5706007187823 */ /* 0x000fe20000000014 */
[----:B------:R-:W-:Y:S01]  /*1b50*/  SHF.L.U32 R7, R14, 0x17, RZ ;  /* 0x000000170e077819 */ /* 0x000fe200000006ff */
[----:B------:R-:W-:Y:S01]  /*1b60*/  FADD R14, R30, -12583039 ;  /* 0xcb40007f1e0e7421 */ /* 0x000fe20000000000 */
[C---:B------:R-:W-:Y:S01]  /*1b70*/  FADD R20, R18.reuse, -12583039 ;  /* 0xcb40007f12147421 */ /* 0x040fe20000000000 */
[----:B------:R-:W-:Y:S02]  /*1b80*/  SHF.L.U32 R18, R18, 0x17, RZ ;  /* 0x0000001712127819 */ /* 0x000fe400000006ff */
[----:B------:R-:W-:Y:S01]  /*1b90*/  FFMA R14, R69, 1.4426950216293334961, -R14 ;  /* 0x3fb8aa3b450e7823 */ /* 0x000fe2000000080e */
[----:B------:R-:W-:Y:S01]  /*1ba0*/  FMUL R7, R7, R26 ;  /* 0x0000001a07077220 */ /* 0x000fe20000400000 */
[----:B------:R-:W-:Y:S01]  /*1bb0*/  FADD R26, R32, -12583039 ;  /* 0xcb40007f201a7421 */ /* 0x000fe20000000000 */
[----:B------:R-:W-:Y:S01]  /*1bc0*/  FFMA R20, R71, 1.4426950216293334961, -R20 ;  /* 0x3fb8aa3b47147823 */ /* 0x000fe20000000814 */
[----:B------:R-:W-:Y:S01]  /*1bd0*/  FFMA R69, R69, 1.925963033500011079e-08, R14 ;  /* 0x32a5706045457823 */ /* 0x000fe2000000000e */
[----:B------:R-:W1:Y:S01]  /*1be0*/  MUFU.EX2 R24, R24 ;  /* 0x0000001800187308 */ /* 0x000e620000000800 */
[----:B------:R-:W-:Y:S01]  /*1bf0*/  FFMA R26, R65, 1.4426950216293334961, -R26 ;  /* 0x3fb8aa3b411a7823 */ /* 0x000fe2000000081a */
[----:B------:R-:W-:Y:S01]  /*1c00*/  FFMA R71, R71, 1.925963033500011079e-08, R20 ;  /* 0x32a5706047477823 */ /* 0x000fe20000000014 */
[-C--:B------:R-:W-:Y:S01]  /*1c10*/  FFMA.SAT R20, R39, R12.reuse, 0.5 ;  /* 0x3f00000027147423 */ /* 0x080fe2000000200c */
[----:B--2---:R-:W-:Y:S01]  /*1c20*/  FMUL R6, R6, R83 ;  /* 0x0000005306067220 */ /* 0x004fe20000400000 */
[----:B------:R-:W-:Y:S01]  /*1c30*/  FFMA R65, R65, 1.925963033500011079e-08, R26 ;  /* 0x32a5706041417823 */ /* 0x000fe2000000001a */
[----:B------:R-:W-:Y:S01]  /*1c40*/  FFMA.SAT R26, R13, R12, 0.5 ;  /* 0x3f0000000d1a7423 */ /* 0x000fe2000000200c */
[----:B------:R-:W-:Y:S01]  /*1c50*/  FFMA.RM R20, R20, R11, 12582913 ;  /* 0x4b40000114147423 */ /* 0x000fe2000000400b */
[----:B------:R-:W2:Y:S01]  /*1c60*/  MUFU.EX2 R14, R77 ;  /* 0x0000004d000e7308 */ /* 0x000ea20000000800 */
[----:B0-----:R-:W-:Y:S01]  /*1c70*/  FMUL R10, R10, R75 ;  /* 0x0000004b0a0a7220 */ /* 0x001fe20000400000 */
[----:B------:R-:W-:Y:S01]  /*1c80*/  FFMA.RM R26, R26, R11, 12582913 ;  /* 0x4b4000011a1a7423 */ /* 0x000fe2000000400b */
[C---:B------:R-:W-:Y:S01]  /*1c90*/  FADD R28, R20.reuse, -12583039 ;  /* 0xcb40007f141c7421 */ /* 0x040fe20000000000 */
[----:B------:R-:W-:-:S02]  /*1ca0*/  SHF.L.U32 R19, R20, 0x17, RZ ;  /* 0x0000001714137819 */ /* 0x000fc400000006ff */
[----:B------:R-:W-:Y:S01]  /*1cb0*/  SHF.L.U32 R20, R30, 0x17, RZ ;  /* 0x000000171e147819 */ /* 0x000fe200000006ff */
[----:B------:R-:W-:Y:S01]  /*1cc0*/  FFMA R28, R39, 1.4426950216293334961, -R28 ;  /* 0x3fb8aa3b271c7823 */ /* 0x000fe2000000081c */
[----:B------:R-:W0:Y:S01]  /*1cd0*/  MUFU.EX2 R77, R22 ;  /* 0x00000016004d7308 */ /* 0x000e220000000800 */
[----:B-1----:R-:W-:Y:S01]  /*1ce0*/  FMUL R17, R17, R24 ;  /* 0x0000001811117220 */ /* 0x002fe20000400000 */
[-C--:B------:R-:W-:Y:S01]  /*1cf0*/  FFMA.SAT R30, R23, R12.reuse, 0.5 ;  /* 0x3f000000171e7423 */ /* 0x080fe2000000200c */
[----:B------:R-:W-:Y:S01]  /*1d00*/  FFMA R39, R39, 1.925963033500011079e-08, R28 ;  /* 0x32a5706027277823 */ /* 0x000fe2000000001c */
[----:B------:R-:W-:Y:S02]  /*1d10*/  FFMA.SAT R28, R15, R12, 0.5 ;  /* 0x3f0000000f1c7423 */ /* 0x000fe4000000200c */
[-C--:B------:R-:W-:Y:S02]  /*1d20*/  FFMA.RM R30, R30, R11.reuse, 12582913 ;  /* 0x4b4000011e1e7423 */ /* 0x080fe4000000400b */
[----:B------:R-:W-:Y:S01]  /*1d30*/  FFMA.RM R28, R28, R11, 12582913 ;  /* 0x4b4000011c1c7423 */ /* 0x000fe2000000400b */
[----:B--2---:R-:W-:Y:S01]  /*1d40*/  FMUL R9, R9, R14 ;  /* 0x0000000e09097220 */ /* 0x004fe20000400000 */
[----:B------:R-:W-:Y:S01]  /*1d50*/  FADD R14, R36, -12583039 ;  /* 0xcb40007f240e7421 */ /* 0x000fe20000000000 */
[----:B------:R-:W1:Y:S03]  /*1d60*/  MUFU.EX2 R71, R71 ;  /* 0x0000004700477308 */ /* 0x000e660000000800 */
[----:B------:R-:W-:Y:S01]  /*1d70*/  FFMA R14, R73, 1.4426950216293334961, -R14 ;  /* 0x3fb8aa3b490e7823 */ /* 0x000fe2000000080e */
[----:B0-----:R-:W-:-:S03]  /*1d80*/  FMUL R16, R16, R77 ;  /* 0x0000004d10107220 */ /* 0x001fc60000400000 */
[----:B------:R-:W-:Y:S01]  /*1d90*/  FFMA R73, R73, 1.925963033500011079e-08, R14 ;  /* 0x32a5706049497823 */ /* 0x000fe2000000000e */
[----:B------:R-:W-:Y:S01]  /*1da0*/  FADD R14, R38, -12583039 ;  /* 0xcb40007f260e7421 */ /* 0x000fe20000000000 */
[----:B------:R-:W0:Y:S03]  /*1db0*/  MUFU.EX2 R69, R69 ;  /* 0x0000004500457308 */ /* 0x000e260000000800 */
[----:B------:R-:W-:-:S04]  /*1dc0*/  FFMA R14, R67, 1.4426950216293334961, -R14 ;  /* 0x3fb8aa3b430e7823 */ /* 0x000fc8000000080e */
[----:B------:R-:W-:Y:S01]  /*1dd0*/  FFMA R67, R67, 1.925963033500011079e-08, R14 ;  /* 0x32a5706043437823 */ /* 0x000fe2000000000e */
[----:B------:R-:W-:Y:S01]  /*1de0*/  FFMA.SAT R14, R37, R12, 0.5 ;  /* 0x3f000000250e7423 */ /* 0x000fe2000000200c */
[----:B------:R-:W-:Y:S01]  /*1df0*/  MUFU.EX2 R73, R73 ;  /* 0x0000004900497308 */ /* 0x000fe20000000800 */
[----:B-1----:R-:W-:Y:S02]  /*1e00*/  FMUL R18, R18, R71 ;  /* 0x0000004712127220 */ /* 0x002fe40000400000 */
[----:B------:R-:W-:-:S04]  /*1e10*/  FFMA.RM R14, R14, R11, 12582913 ;  /* 0x4b4000010e0e7423 */ /* 0x000fc8000000400b */
[----:B------:R-:W-:Y:S01]  /*1e20*/  FADD R22, R14, -12583039 ;  /* 0xcb40007f0e167421 */ /* 0x000fe20000000000 */
[----:B0-----:R-:W-:-:S03]  /*1e30*/  FMUL R20, R20, R69 ;  /* 0x0000004514147220 */ /* 0x001fc60000400000 */
[----:B------:R-:W-:-:S04]  /*1e40*/  FFMA R22, R37, 1.4426950216293334961, -R22 ;  /* 0x3fb8aa3b25167823 */ /* 0x000fc80000000816 */
[----:B------:R-:W-:Y:S01]  /*1e50*/  FFMA R37, R37, 1.925963033500011079e-08, R22 ;  /* 0x32a5706025257823 */ /* 0x000fe20000000016 */
[C---:B------:R-:W-:Y:S01]  /*1e60*/  FADD R22, R26.reuse, -12583039 ;  /* 0xcb40007f1a167421 */ /* 0x040fe20000000000 */
[----:B------:R-:W-:-:S03]  /*1e70*/  SHF.L.U32 R26, R26, 0x17, RZ ;  /* 0x000000171a1a7819 */ /* 0x000fc600000006ff */
[C---:B------:R-:W-:Y:S01]  /*1e80*/  FFMA R22, R13.reuse, 1.4426950216293334961, -R22 ;  /* 0x3fb8aa3b0d167823 */ /* 0x040fe20000000816 */
[----:B------:R-:W-:Y:S03]  /*1e90*/  MUFU.EX2 R37, R37 ;  /* 0x0000002500257308 */ /* 0x000fe60000000800 */
[----:B------:R-:W-:Y:S01]  /*1ea0*/  FFMA R64, R13, 1.925963033500011079e-08, R22 ;  /* 0x32a570600d407823 */ /* 0x000fe20000000016 */
[----:B------:R-:W-:-:S04]  /*1eb0*/  FFMA.SAT R22, R29, R12, 0.5 ;  /* 0x3f0000001d167423 */ /* 0x000fc8000000200c */
[----:B------:R-:W-:Y:S02]  /*1ec0*/  FFMA.RM R13, R22, R11, 12582913 ;  /* 0x4b400001160d7423 */ /* 0x000fe4000000400b */
[----:B------:R-:W0:Y:S02]  /*1ed0*/  MUFU.EX2 R22, R39 ;  /* 0x0000002700167308 */ /* 0x000e240000000800 */
[C---:B------:R-:W-:Y:S01]  /*1ee0*/  FADD R24, R13.reuse, -12583039 ;  /* 0xcb40007f0d187421 */ /* 0x040fe20000000000 */
[----:B------:R-:W-:-:S03]  /*1ef0*/  SHF.L.U32 R13, R13, 0x17, RZ ;  /* 0x000000170d0d7819 */ /* 0x000fc600000006ff */
[----:B------:R-:W-:-:S04]  /*1f00*/  FFMA R24, R29, 1.4426950216293334961, -R24 ;  /* 0x3fb8aa3b1d187823 */ /* 0x000fc80000000818 */
[----:B------:R-:W-:Y:S01]  /*1f10*/  FFMA R29, R29, 1.925963033500011079e-08, R24 ;  /* 0x32a570601d1d7823 */ /* 0x000fe20000000018 */
[----:B0-----:R-:W-:Y:S01]  /*1f20*/  FMUL R19, R19, R22 ;  /* 0x0000001613137220 */ /* 0x001fe20000400000 */
[----:B------:R-:W-:-:S04]  /*1f30*/  FADD R22, R28, -12583039 ;  /* 0xcb40007f1c167421 */ /* 0x000fc80000000000 */
[----:B------:R-:W-:-:S04]  /*1f40*/  FFMA R22, R15, 1.4426950216293334961, -R22 ;  /* 0x3fb8aa3b0f167823 */ /* 0x000fc80000000816 */
[----:B------:R-:W-:Y:S01]  /*1f50*/  FFMA R39, R15, 1.925963033500011079e-08, R22 ;  /* 0x32a570600f277823 */ /* 0x000fe20000000016 */
[----:B------:R-:W-:-:S03]  /*1f60*/  FFMA.SAT R22, R21, R12, 0.5 ;  /* 0x3f00000015167423 */ /* 0x000fc6000000200c */
[----:B------:R-:W-:Y:S01]  /*1f70*/  MUFU.EX2 R72, R39 ;  /* 0x0000002700487308 */ /* 0x000fe20000000800 */
[----:B------:R-:W-:-:S04]  /*1f80*/  FFMA.RM R15, R22, R11, 12582913 ;  /* 0x4b400001160f7423 */ /* 0x000fc8000000400b */
[C---:B------:R-:W-:Y:S01]  /*1f90*/  FADD R24, R15.reuse, -12583039 ;  /* 0xcb40007f0f187421 */ /* 0x040fe20000000000 */
[----:B------:R-:W-:Y:S02]  /*1fa0*/  IMAD.SHL.U32 R15, R15, 0x800000, RZ ;  /* 0x008000000f0f7824 */ /* 0x000fe400078e00ff */
[----:B------:R0:W1:Y:S01]  /*1fb0*/  MUFU.EX2 R22, R65 ;  /* 0x0000004100167308 */ /* 0x0000620000000800 */
[----:B------:R-:W-:-:S04]  /*1fc0*/  FFMA R24, R21, 1.4426950216293334961, -R24 ;  /* 0x3fb8aa3b15187823 */ /* 0x000fc80000000818 */
[----:B------:R-:W-:Y:S01]  /*1fd0*/  FFMA R66, R21, 1.925963033500011079e-08, R24 ;  /* 0x32a5706015427823 */ /* 0x000fe20000000018 */
[----:B------:R-:W-:Y:S01]  /*1fe0*/  FADD R24, R30, -12583039 ;  /* 0xcb40007f1e187421 */ /* 0x000fe20000000000 */
[----:B------:R-:W-:Y:S01]  /*1ff0*/  SHF.L.U32 R21, R32, 0x17, RZ ;  /* 0x0000001720157819 */ /* 0x000fe200000006ff */
[----:B------:R-:W-:Y:S02]  /*2000*/  FFMA.SAT R32, R27, R12, 0.5 ;  /* 0x3f0000001b207423 */ /* 0x000fe4000000200c */
[C---:B------:R-:W-:Y:S01]  /*2010*/  FFMA R24, R23.reuse, 1.4426950216293334961, -R24 ;  /* 0x3fb8aa3b17187823 */ /* 0x040fe20000000818 */
[----:B------:R-:W-:Y:S01]  /*2020*/  MUFU.EX2 R66, R66 ;  /* 0x0000004200427308 */ /* 0x000fe20000000800 */
[----:B------:R-:W-:Y:S02]  /*2030*/  FFMA.RM R32, R32, R11, 12582913 ;  /* 0x4b40000120207423 */ /* 0x000fe4000000400b */
[----:B0-----:R-:W-:Y:S01]  /*2040*/  FFMA R65, R23, 1.925963033500011079e-08, R24 ;  /* 0x32a5706017417823 */ /* 0x001fe20000000018 */
[----:B------:R-:W-:Y:S01]  /*2050*/  SHF.L.U32 R23, R38, 0x17, RZ ;  /* 0x0000001726177819 */ /* 0x000fe200000006ff */
[----:B-1----:R-:W-:Y:S01]  /*2060*/  FMUL R21, R21, R22 ;  /* 0x0000001615157220 */ /* 0x002fe20000400000 */
[----:B------:R-:W-:-:S02]  /*2070*/  SHF.L.U32 R22, R36, 0x17, RZ ;  /* 0x0000001724167819 */ /* 0x000fc400000006ff */
[----:B------:R-:W0:Y:S01]  /*2080*/  MUFU.EX2 R24, R67 ;  /* 0x0000004300187308 */ /* 0x000e220000000800 */
[----:B------:R-:W-:Y:S02]  /*2090*/  FADD R36, R32, -12583039 ;  /* 0xcb40007f20247421 */ /* 0x000fe40000000000 */
[----:B------:R-:W-:Y:S02]  /*20a0*/  FMUL R22, R22, R73 ;  /* 0x0000004916167220 */ /* 0x000fe40000400000 */
[----:B------:R-:W-:-:S04]  /*20b0*/  FFMA R36, R27, 1.4426950216293334961, -R36 ;  /* 0x3fb8aa3b1b247823 */ /* 0x000fc80000000824 */
[----:B------:R-:W-:Y:S01]  /*20c0*/  FFMA R68, R27, 1.925963033500011079e-08, R36 ;  /* 0x32a570601b447823 */ /* 0x000fe20000000024 */
[----:B------:R-:W-:Y:S01]  /*20d0*/  FFMA.SAT R36, R25, R12, 0.5 ;  /* 0x3f00000019247423 */ /* 0x000fe2000000200c */
[----:B------:R-:W-:Y:S03]  /*20e0*/  MUFU.EX2 R27, R64 ;  /* 0x00000040001b7308 */ /* 0x000fe60000000800 */
[----:B------:R-:W-:Y:S01]  /*20f0*/  FFMA.RM R36, R36, R11, 12582913 ;  /* 0x4b40000124247423 */ /* 0x000fe2000000400b */
[----:B0-----:R-:W-:-:S03]  /*2100*/  FMUL R23, R23, R24 ;  /* 0x0000001817177220 */ /* 0x001fc60000400000 */
[C---:B------:R-:W-:Y:S01]  /*2110*/  FADD R24, R36.reuse, -12583039 ;  /* 0xcb40007f24187421 */ /* 0x040fe20000000000 */
[----:B------:R-:W0:Y:S01]  /*2120*/  MUFU.EX2 R64, R65 ;  /* 0x0000004100407308 */ /* 0x000e220000000800 */
[----:B------:R-:W-:Y:S02]  /*2130*/  SHF.L.U32 R36, R36, 0x17, RZ ;  /* 0x0000001724247819 */ /* 0x000fe400000006ff */
[----:B------:R-:W-:-:S04]  /*2140*/  FFMA R24, R25, 1.4426950216293334961, -R24 ;  /* 0x3fb8aa3b19187823 */ /* 0x000fc80000000818 */
[----:B------:R-:W-:Y:S01]  /*2150*/  FFMA R38, R25, 1.925963033500011079e-08, R24 ;  /* 0x32a5706019267823 */ /* 0x000fe20000000018 */
[----:B------:R-:W-:Y:S01]  /*2160*/  FFMA.SAT R24, R31, R12, 0.5 ;  /* 0x3f0000001f187423 */ /* 0x000fe2000000200c */
[----:B------:R-:W-:-:S03]  /*2170*/  FADD R25, RZ, R5 ;  /* 0x00000005ff197221 */ /* 0x000fc60000000000 */
[-C--:B------:R-:W-:Y:S01]  /*2180*/  FFMA.RM R12, R24, R11.reuse, 12582913 ;  /* 0x4b400001180c7423 */ /* 0x080fe2000000400b */
[----:B------:R-:W-:Y:S01]  /*2190*/  FFMA.RM R11, R70, R11, 12582913 ;  /* 0x4b400001460b7423 */ /* 0x000fe2000000400b */
[----:B------:R-:W-:Y:S01]  /*21a0*/  FADD R25, R25, R0 ;  /* 0x0000000019197221 */ /* 0x000fe20000000000 */
[----:B------:R1:W-:Y:S01]  /*21b0*/  MUFU.EX2 R70, R29 ;  /* 0x0000001d00467308 */ /* 0x0003e20000000800 */
[----:B------:R-:W-:-:S04]  /*21c0*/  FADD R24, R12, -12583039 ;  /* 0xcb40007f0c187421 */ /* 0x000fc80000000000 */
[----:B------:R-:W-:-:S04]  /*21d0*/  FFMA R24, R31, 1.4426950216293334961, -R24 ;  /* 0x3fb8aa3b1f187823 */ /* 0x000fc80000000818 */
[----:B------:R-:W-:Y:S01]  /*21e0*/  FFMA R31, R31, 1.925963033500011079e-08, R24 ;  /* 0x32a570601f1f7823 */ /* 0x000fe20000000018 */
[----:B------:R-:W-:Y:S01]  /*21f0*/  FADD R24, R11, -12583039 ;  /* 0xcb40007f0b187421 */ /* 0x000fe20000000000 */
[----:B-1----:R-:W-:Y:S02]  /*2200*/  SHF.L.U32 R29, R30, 0x17, RZ ;  /* 0x000000171e1d7819 */ /* 0x002fe400000006ff */
[----:B------:R-:W-:Y:S01]  /*2210*/  SHF.L.U32 R30, R32, 0x17, RZ ;  /* 0x00000017201e7819 */ /* 0x000fe200000006ff */
[----:B------:R-:W-:Y:S01]  /*2220*/  FFMA R24, R33, 1.4426950216293334961, -R24 ;  /* 0x3fb8aa3b21187823 */ /* 0x000fe20000000818 */
[----:B------:R-:W-:Y:S01]  /*2230*/  SHF.L.U32 R11, R11, 0x17, RZ ;  /* 0x000000170b0b7819 */ /* 0x000fe200000006ff */
[----:B0-----:R-:W-:Y:S02]  /*2240*/  FMUL R29, R29, R64 ;  /* 0x000000401d1d7220 */ /* 0x001fe40000400000 */
[----:B------:R-:W-:Y:S01]  /*2250*/  FFMA R67, R33, 1.925963033500011079e-08, R24 ;  /* 0x32a5706021437823 */ /* 0x000fe20000000018 */
[----:B------:R-:W-:Y:S01]  /*2260*/  FADD R24, R25, R2 ;  /* 0x0000000219187221 */ /* 0x000fe20000000000 */
[----:B------:R-:W0:Y:S03]  /*2270*/  MUFU.EX2 R33, R68 ;  /* 0x0000004400217308 */ /* 0x000e260000000800 */
[----:B------:R-:W-:-:S04]  /*2280*/  FADD R25, R24, R3 ;  /* 0x0000000318197221 */ /* 0x000fc80000000000 */
[----:B------:R-:W-:Y:S01]  /*2290*/  FADD R25, R25, R4 ;  /* 0x0000000419197221 */ /* 0x000fe20000000000 */
[----:B------:R-:W1:Y:S03]  /*22a0*/  MUFU.EX2 R32, R67 ;  /* 0x0000004300207308 */ /* 0x000e660000000800 */
[----:B------:R-:W-:-:S04]  /*22b0*/  FADD R24, R25, R6 ;  /* 0x0000000619187221 */ /* 0x000fc80000000000 */
[----:B------:R-:W-:Y:S01]  /*22c0*/  FADD R25, R24, R7 ;  /* 0x0000000718197221 */ /* 0x000fe20000000000 */
[----:B0-----:R-:W-:Y:S01]  /*22d0*/  FMUL R30, R30, R33 ;  /* 0x000000211e1e7220 */ /* 0x001fe20000400000 */
[----:B------:R-:W-:Y:S02]  /*22e0*/  SHF.L.U32 R33, R12, 0x17, RZ ;  /* 0x000000170c217819 */ /* 0x000fe400000006ff */
[----:B------:R-:W-:-:S04]  /*22f0*/  FADD R24, R25, R8 ;  /* 0x0000000819187221 */ /* 0x000fc80000000000 */
[----:B------:R-:W-:Y:S01]  /*2300*/  FADD R25, R24, R9 ;  /* 0x0000000918197221 */ /* 0x000fe20000000000 */
[----:B------:R-:W-:Y:S01]  /*2310*/  SHF.L.U32 R24, R14, 0x17, RZ ;  /* 0x000000170e187819 */ /* 0x000fe200000006ff */
[----:B-1----:R-:W-:Y:S02]  /*2320*/  FMUL R32, R11, R32 ;  /* 0x000000200b207220 */ /* 0x002fe40000400000 */
[----:B------:R-:W-:Y:S02]  /*2330*/  FADD R25, R25, R10 ;  /* 0x0000000a19197221 */ /* 0x000fe40000000000 */
[----:B------:R-:W-:Y:S02]  /*2340*/  FMUL R24, R24, R37 ;  /* 0x0000002518187220 */ /* 0x000fe40000400000 */
[----:B------:R-:W-:Y:S01]  /*2350*/  FADD R14, R25, R16 ;  /* 0x00000010190e7221 */ /* 0x000fe20000000000 */
[----:B------:R-:W0:Y:S03]  /*2360*/  MUFU.EX2 R37, R38 ;  /* 0x0000002600257308 */ /* 0x000e260000000800 */
[----:B------:R-:W-:-:S04]  /*2370*/  FADD R25, R14, R17 ;  /* 0x000000110e197221 */ /* 0x000fc80000000000 */
[----:B------:R-:W-:Y:S01]  /*2380*/  FADD R14, R25, R18 ;  /* 0x00000012190e7221 */ /* 0x000fe20000000000 */
[----:B------:R-:W-:Y:S01]  /*2390*/  FMUL R25, R26, R27 ;  /* 0x0000001b1a197220 */ /* 0x000fe20000400000 */
[----:B------:R-:W-:Y:S02]  /*23a0*/  FMUL R26, R13, R70 ;  /* 0x000000460d1a7220 */ /* 0x000fe40000400000 */
[----:B------:R-:W-:-:S04]  /*23b0*/  FADD R27, R14, R19 ;  /* 0x000000130e1b7221 */ /* 0x000fc80000000000 */
[----:B------:R-:W-:Y:S01]  /*23c0*/  FADD R14, R27, R20 ;  /* 0x000000141b0e7221 */ /* 0x000fe20000000000 */
[----:B------:R-:W-:Y:S01]  /*23d0*/  SHF.L.U32 R27, R28, 0x17, RZ ;  /* 0x000000171c1b7819 */ /* 0x000fe200000006ff */
[----:B------:R-:W-:Y:S02]  /*23e0*/  FMUL R28, R15, R66 ;  /* 0x000000420f1c7220 */ /* 0x000fe40000400000 */
[----:B------:R-:W-:Y:S01]  /*23f0*/  FADD R13, R14, R21 ;  /* 0x000000150e0d7221 */ /* 0x000fe20000000000 */
[----:B------:R0:W1:Y:S01]  /*2400*/  MUFU.EX2 R66, R31 ;  /* 0x0000001f00427308 */ /* 0x0000620000000800 */
[----:B------:R-:W-:Y:S02]  /*2410*/  FMUL R27, R27, R72 ;  /* 0x000000481b1b7220 */ /* 0x000fe40000400000 */
[----:B------:R-:W-:-:S04]  /*2420*/  FADD R14, R13, R22 ;  /* 0x000000160d0e7221 */ /* 0x000fc80000000000 */
[----:B------:R-:W-:Y:S01]  /*2430*/  FADD R13, R14, R23 ;  /* 0x000000170e0d7221 */ /* 0x000fe20000000000 */
[----:B0-----:R-:W-:-:S03]  /*2440*/  FMUL R31, R36, R37 ;  /* 0x00000025241f7220 */ /* 0x001fc60000400000 */
        /* <DEDUP_REMOVED lines=20> */
.L_x_1365:
[----:B01----:R-:W-:Y:S01]  /*2590*/  FADD R39, R39, R14 ;  /* 0x0000000e27277221 */ /* 0x003fe20000000000 */
[----:B------:R-:W-:Y:S03]  /*25a0*/  BSSY.RECONVERGENT B3, `(.L_x_1297) ;  /* 0x000000d000037945 */ /* 0x000fe60003800200 */
[----:B------:R-:W0:Y:S08]  /*25b0*/  MUFU.RCP R12, R39 ;  /* 0x00000027000c7308 */ /* 0x000e300000001000 */
[----:B------:R-:W1:Y:S01]  /*25c0*/  FCHK P1, R5, R39 ;  /* 0x0000002705007302 */ /* 0x000e620000020000 */
[----:B0-----:R-:W-:-:S04]  /*25d0*/  FFMA R11, -R39, R12, 1 ;  /* 0x3f800000270b7423 */ /* 0x001fc8000000010c */
[----:B------:R-:W-:-:S04]  /*25e0*/  FFMA R12, R12, R11, R12 ;  /* 0x0000000b0c0c7223 */ /* 0x000fc8000000000c */
[----:B------:R-:W-:-:S04]  /*25f0*/  FFMA R37, R5, R12, RZ ;  /* 0x0000000c05257223 */ /* 0x000fc800000000ff */
[----:B------:R-:W-:-:S04]  /*2600*/  FFMA R11, -R39, R37, R5 ;  /* 0x00000025270b7223 */ /* 0x000fc80000000105 */
[----:B------:R-:W-:Y:S01]  /*2610*/  FFMA R37, R12, R11, R37 ;  /* 0x0000000b0c257223 */ /* 0x000fe20000000025 */
[----:B-1----:R-:W-:Y:S06]  /*2620*/  @!P1 BRA `(.L_x_1298) ;  /* 0x0000000000109947 */ /* 0x002fec0003800000 */
[----:B------:R-:W-:Y:S02]  /*2630*/  MOV R12, R39 ;  /* 0x00000027000c7202 */ /* 0x000fe40000000f00 */
[----:B------:R-:W-:-:S07]  /*2640*/  MOV R64, 0x2660 ;  /* 0x0000266000407802 */ /* 0x000fce0000000f00 */
[----:B------:R-:W-:Y:S05]  /*2650*/  CALL.REL.NOINC `($__internal_18_$__cuda_sm3x_div_rn_noftz_f32_slowpath) ;  /* 0x0000003800c07944 */ /* 0x000fea0003c00000 */
[----:B------:R-:W-:-:S07]  /*2660*/  MOV R37, R5 ;  /* 0x0000000500257202 */ /* 0x000fce0000000f00 */
.L_x_1298:
[----:B------:R-:W-:Y:S05]  /*2670*/  BSYNC.RECONVERGENT B3 ;  /* 0x0000000000037941 */ /* 0x000fea0003800200 */
.L_x_1297:
[----:B------:R-:W0:Y:S01]  /*2680*/  MUFU.RCP R12, R39 ;  /* 0x00000027000c7308 */ /* 0x000e220000001000 */
[----:B------:R-:W-:Y:S07]  /*2690*/  BSSY.RECONVERGENT B3, `(.L_x_1299) ;  /* 0x000000d000037945 */ /* 0x000fee0003800200 */
        /* <DEDUP_REMOVED lines=8> */
[----:B------:R-:W-:Y:S02]  /*2720*/  MOV R12, R39 ;  /* 0x00000027000c7202 */ /* 0x000fe40000000f00 */
[----:B------:R-:W-:-:S07]  /*2730*/  MOV R64, 0x2750 ;  /* 0x0000275000407802 */ /* 0x000fce0000000f00 */
[----:B------:R-:W-:Y:S05]  /*2740*/  CALL.REL.NOINC `($__internal_18_$__cuda_sm3x_div_rn_noftz_f32_slowpath) ;  /* 0x0000003800847944 */ /* 0x000fea0003c00000 */
[----:B------:R-:W-:-:S07]  /*2750*/  MOV R11, R5 ;  /* 0x00000005000b7202 */ /* 0x000fce0000000f00 */
.L_x_1300:
[----:B------:R-:W-:Y:S05]  /*2760*/  BSYNC.RECONVERGENT B3 ;  /* 0x0000000000037941 */ /* 0x000fea0003800200 */
.L_x_1299:
        /* <DEDUP_REMOVED lines=9> */
[----:B------:R-:W-:Y:S01]  /*2800*/  MOV R5, R2 ;  /* 0x0000000200057202 */ /* 0x000fe20000000f00 */
[----:B------:R-:W-:Y:S01]  /*2810*/  IMAD.MOV.U32 R12, RZ, RZ, R39 ;  /* 0x000000ffff0c7224 */ /* 0x000fe200078e0027 */
[----:B------:R-:W-:-:S07]  /*2820*/  MOV R64, 0x2840 ;  /* 0x0000284000407802 */ /* 0x000fce0000000f00 */
[----:B------:R-:W-:Y:S05]  /*2830*/  CALL.REL.NOINC `($__internal_18_$__cuda_sm3x_div_rn_noftz_f32_slowpath) ;  /* 0x0000003800487944 */ /* 0x000fea0003c00000 */
[----:B------:R-:W-:-:S07]  /*2840*/  MOV R0, R5 ;  /* 0x0000000500007202 */ /* 0x000fce0000000f00 */
.L_x_1302:
[----:B------:R-:W-:Y:S05]  /*2850*/  BSYNC.RECONVERGENT B3 ;  /* 0x0000000000037941 */ /* 0x000fea0003800200 */
.L_x_1301:
        /* <DEDUP_REMOVED lines=14> */
.L_x_1304:
[----:B------:R-:W-:Y:S05]  /*2940*/  BSYNC.RECONVERGENT B3 ;  /* 0x0000000000037941 */ /* 0x000fea0003800200 */
.L_x_1303:
        /* <DEDUP_REMOVED lines=14> */
.L_x_1306:
[----:B------:R-:W-:Y:S05]  /*2a30*/  BSYNC.RECONVERGENT B3 ;  /* 0x0000000000037941 */ /* 0x000fea0003800200 */
.L_x_1305:
        /* <DEDUP_REMOVED lines=14> */
.L_x_1308:
[----:B------:R-:W-:Y:S05]  /*2b20*/  BSYNC.RECONVERGENT B3 ;  /* 0x0000000000037941 */ /* 0x000fea0003800200 */
.L_x_1307:
        /* <DEDUP_REMOVED lines=13> */
[----:B------:R-:W-:-:S07]  /*2c00*/  IMAD.MOV.U32 R6, RZ, RZ, R5 ;  /* 0x000000ffff067224 */ /* 0x000fce00078e0005 */
.L_x_1310:
[----:B------:R-:W-:Y:S05]  /*2c10*/  BSYNC.RECONVERGENT B3 ;  /* 0x0000000000037941 */ /* 0x000fea0003800200 */
.L_x_1309:
        /* <DEDUP_REMOVED lines=14> */
.L_x_1312:
[----:B------:R-:W-:Y:S05]  /*2d00*/  BSYNC.RECONVERGENT B3 ;  /* 0x0000000000037941 */ /* 0x000fea0003800200 */
.L_x_1311:
        /* <DEDUP_REMOVED lines=14> */
.L_x_1314:
[----:B------:R-:W-:Y:S05]  /*2df0*/  BSYNC.RECONVERGENT B3 ;  /* 0x0000000000037941 */ /* 0x000fea0003800200 */
.L_x_1313:
        /* <DEDUP_REMOVED lines=14> */
.L_x_1316:
[----:B------:R-:W-:Y:S05]  /*2ee0*/  BSYNC.RECONVERGENT B3 ;  /* 0x0000000000037941 */ /* 0x000fea0003800200 */
.L_x_1315:
        /* <DEDUP_REMOVED lines=14> */
.L_x_1318:
[----:B------:R-:W-:Y:S05]  /*2fd0*/  BSYNC.RECONVERGENT B3 ;  /* 0x0000000000037941 */ /* 0x000fea0003800200 */
.L_x_1317:
        /* <DEDUP_REMOVED lines=9> */
[----:B------:R-:W-:Y:S01]  /*3070*/  IMAD.MOV.U32 R5, RZ, RZ, R17 ;  /* 0x000000ffff057224 */ /* 0x000fe200078e0011 */
[----:B------:R-:W-:Y:S02]  /*3080*/  MOV R12, R39 ;  /* 0x00000027000c7202 */ /* 0x000fe40000000f00 */
[----:B------:R-:W-:-:S07]  /*3090*/  MOV R64, 0x30b0 ;  /* 0x000030b000407802 */ /* 0x000fce0000000f00 */
[----:B------:R-:W-:Y:S05]  /*30a0*/  CALL.REL.NOINC `($__internal_18_$__cuda_sm3x_div_rn_noftz_f32_slowpath) ;  /* 0x00000030002c7944 */ /* 0x000fea0003c00000 */
[----:B------:R-:W-:-:S07]  /*30b0*/  MOV R16, R5 ;  /* 0x0000000500107202 */ /* 0x000fce0000000f00 */
.L_x_1320:
[----:B------:R-:W-:Y:S05]  /*30c0*/  BSYNC.RECONVERGENT B3 ;  /* 0x0000000000037941 */ /* 0x000fea0003800200 */
.L_x_1319:
        /* <DEDUP_REMOVED lines=14> */
.L_x_1322:
[----:B------:R-:W-:Y:S05]  /*31b0*/  BSYNC.RECONVERGENT B3 ;  /* 0x0000000000037941 */ /* 0x000fea0003800200 */
.L_x_1321:
        /* <DEDUP_REMOVED lines=14> */
.L_x_1324:
[----:B------:R-:W-:Y:S05]  /*32a0*/  BSYNC.RECONVERGENT B3 ;  /* 0x0000000000037941 */ /* 0x000fea0003800200 */
.L_x_1323:
        /* <DEDUP_REMOVED lines=14> */
.L_x_1326:
[----:B------:R-:W-:Y:S05]  /*3390*/  BSYNC.RECONVERGENT B3 ;  /* 0x0000000000037941 */ /* 0x000fea0003800200 */
.L_x_1325:
        /* <DEDUP_REMOVED lines=14> */
.L_x_1328:
[----:B------:R-:W-:Y:S05]  /*3480*/  BSYNC.RECONVERGENT B3 ;  /* 0x0000000000037941 */ /* 0x000fea0003800200 */
.L_x_1327:
        /* <DEDUP_REMOVED lines=14> */
.L_x_1330:
[----:B------:R-:W-:Y:S05]  /*3570*/  BSYNC.RECONVERGENT B3 ;  /* 0x0000000000037941 */ /* 0x000fea0003800200 */
.L_x_1329:
        /* <DEDUP_REMOVED lines=14> */
.L_x_1332:
[----:B------:R-:W-:Y:S05]  /*3660*/  BSYNC.RECONVERGENT B3 ;  /* 0x0000000000037941 */ /* 0x000fea0003800200 */
.L_x_1331:
        /* <DEDUP_REMOVED lines=14> */
.L_x_1334:
[----:B------:R-:W-:Y:S05]  /*3750*/  BSYNC.RECONVERGENT B3 ;  /* 0x0000000000037941 */ /* 0x000fea0003800200 */
.L_x_1333:
        /* <DEDUP_REMOVED lines=14> */
.L_x_1336:
[----:B------:R-:W-:Y:S05]  /*3840*/  BSYNC.RECONVERGENT B3 ;  /* 0x0000000000037941 */ /* 0x000fea0003800200 */
.L_x_1335:
        /* <DEDUP_REMOVED lines=14> */
.L_x_1338:
[----:B------:R-:W-:Y:S05]  /*3930*/  BSYNC.RECONVERGENT B3 ;  /* 0x0000000000037941 */ /* 0x000fea0003800200 */
.L_x_1337:
        /* <DEDUP_REMOVED lines=14> */
.L_x_1340:
[----:B------:R-:W-:Y:S05]  /*3a20*/  BSYNC.RECONVERGENT B3 ;  /* 0x0000000000037941 */ /* 0x000fea0003800200 */
.L_x_1339:
        /* <DEDUP_REMOVED lines=14> */
.L_x_1342:
[----:B------:R-:W-:Y:S05]  /*3b10*/  BSYNC.RECONVERGENT B3 ;  /* 0x0000000000037941 */ /* 0x000fea0003800200 */
.L_x_1341:
        /* <DEDUP_REMOVED lines=14> */
.L_x_1344:
[----:B------:R-:W-:Y:S05]  /*3c00*/  BSYNC.RECONVERGENT B3 ;  /* 0x0000000000037941 */ /* 0x000fea0003800200 */
.L_x_1343:
        /* <DEDUP_REMOVED lines=14> */
.L_x_1346:
[----:B------:R-:W-:Y:S05]  /*3cf0*/  BSYNC.RECONVERGENT B3 ;  /* 0x0000000000037941 */ /* 0x000fea0003800200 */
.L_x_1345:
        /* <DEDUP_REMOVED lines=14> */
.L_x_1348:
[----:B------:R-:W-:Y:S05]  /*3de0*/  BSYNC.RECONVERGENT B3 ;  /* 0x0000000000037941 */ /* 0x000fea0003800200 */
.L_x_1347:
        /* <DEDUP_REMOVED lines=14> */
.L_x_1350:
[----:B------:R-:W-:Y:S05]  /*3ed0*/  BSYNC.RECONVERGENT B3 ;  /* 0x0000000000037941 */ /* 0x000fea0003800200 */
.L_x_1349:
        /* <DEDUP_REMOVED lines=14> */
.L_x_1352:
[----:B------:R-:W-:Y:S05]  /*3fc0*/  BSYNC.RECONVERGENT B3 ;  /* 0x0000000000037941 */ /* 0x000fea0003800200 */
.L_x_1351:
[----:B------:R-:W-:Y:S01]  /*3fd0*/  MOV R2, R42 ;  /* 0x0000002a00027202 */ /* 0x000fe20000000f00 */
[----:B------:R-:W-:Y:S01]  /*3fe0*/  IMAD R4, R40, UR38, RZ ;  /* 0x0000002628047c24 */ /* 0x000fe2000f8e02ff */
[----:B------:R-:W-:Y:S01]  /*3ff0*/  ISETP.GE.U32.AND P5, PT, R63, UR44, PT ;  /* 0x0000002c3f007c0c */ /* 0x000fe2000bfa6070 */
[----:B------:R-:W-:Y:S01]  /*4000*/  IMAD.MOV.U32 R3, RZ, RZ, RZ ;  /* 0x000000ffff037224 */ /* 0x000fe200078e00ff */
[----:B------:R-:W-:Y:S01]  /*4010*/  @!P0 R2UR UR4, R34 ;  /* 0x00000000220482ca */ /* 0x000fe200000e0000 */
[C---:B------:R-:W-:Y:S01]  /*4020*/  IMAD R5, R41.reuse, UR39, R4 ;  /* 0x0000002729057c24 */ /* 0x040fe2000f8e0204 */
[----:B------:R-:W-:Y:S01]  /*4030*/  ISETP.GE.AND.EX P5, PT, RZ, UR45, PT, P5 ;  /* 0x0000002dff007c0c */ /* 0x000fe2000bfa6350 */
[----:B------:R-:W-:Y:S01]  /*4040*/  IMAD.WIDE.U32 R2, R41, UR38, R2 ;  /* 0x0000002629027c25 */ /* 0x000fe2000f8e0002 */
[----:B------:R-:W-:Y:S02]  /*4050*/  @!P0 R2UR UR5, R35 ;  /* 0x00000000230582ca */ /* 0x000fe400000e0000 */
[----:B------:R-:W-:-:S02]  /*4060*/  ISETP.GE.U32.AND P3, PT, R61, UR44, PT ;  /* 0x0000002c3d007c0c */ /* 0x000fc4000bf66070 */
[----:B------:R-:W-:Y:S02]  /*4070*/  IADD3 R3, PT, PT, R3, R5, RZ ;  /* 0x0000000503037210 */ /* 0x000fe40007ffe0ff */
[----:B------:R-:W-:Y:S02]  /*4080*/  LEA R4, P1, R2, UR36, 0x1 ;  /* 0x0000002402047c11 */ /* 0x000fe4000f8208ff */
[----:B------:R-:W-:Y:S02]  /*4090*/  ISETP.GE.U32.AND P2, PT, R60, UR44, PT ;  /* 0x0000002c3c007c0c */ /* 0x000fe4000bf46070 */
[----:B------:R-:W-:Y:S02]  /*40a0*/  LEA.HI.X R5, R2, UR37, R3, 0x1, P1 ;  /* 0x0000002502057c11 */ /* 0x000fe400088f0c03 */
[----:B------:R-:W-:Y:S02]  /*40b0*/  ISETP.GE.U32.AND P1, PT, R59, UR44, PT ;  /* 0x0000002c3b007c0c */ /* 0x000fe4000bf26070 */
[----:B------:R-:W-:-:S02]  /*40c0*/  ISETP.GE.U32.AND P4, PT, R62, UR44, PT ;  /* 0x0000002c3e007c0c */ /* 0x000fc4000bf86070 */
[----:B------:R-:W-:Y:S02]  /*40d0*/  ISETP.GE.AND.EX P1, PT, RZ, UR45, PT, P1 ;  /* 0x0000002dff007c0c */ /* 0x000fe4000bf26310 */
[----:B------:R-:W-:Y:S02]  /*40e0*/  @!P5 R2UR UR6, R34 ;  /* 0x000000002206d2ca */ /* 0x000fe400000e0000 */
[----:B------:R-:W-:Y:S02]  /*40f0*/  @!P5 R2UR UR7, R35 ;  /* 0x000000002307d2ca */ /* 0x000fe400000e0000 */
[----:B------:R-:W-:Y:S02]  /*4100*/  ISETP.GE.AND.EX P3, PT, RZ, UR45, PT, P3 ;  /* 0x0000002dff007c0c */ /* 0x000fe4000bf66330 */
[----:B------:R-:W-:Y:S02]  /*4110*/  ISETP.GE.AND.EX P2, PT, RZ, UR45, PT, P2 ;  /* 0x0000002dff007c0c */ /* 0x000fe4000bf46320 */
[----:B------:R-:W-:-:S02]  /*4120*/  ISETP.GE.AND.EX P4, PT, RZ, UR45, PT, P4 ;  /* 0x0000002dff007c0c */ /* 0x000fc4000bf86340 */
[----:B------:R-:W-:Y:S02]  /*4130*/  @!P0 F2FP.BF16.F32.PACK_AB R37, RZ, R37 ;  /* 0x00000025ff25823e */ /* 0x000fe400000010ff */
[----:B------:R-:W-:Y:S02]  /*4140*/  @!P5 F2FP.BF16.F32.PACK_AB R0, RZ, R0 ;  /* 0x00000000ff00d23e */ /* 0x000fe400000010ff */
[----:B------:R-:W-:Y:S01]  /*4150*/  ISETP.GE.U32.AND P6, PT, R56, UR44, PT ;  /* 0x0000002c38007c0c */ /* 0x000fe2000bfc6070 */
[----:B------:R-:W-:Y:S01]  /*4160*/  @!P0 STG.E.U16 desc[UR4][R4.64], R37 ;  /* 0x0000002504008986 */ /* 0x000fe2000c101504 */
[----:B------:R-:W-:Y:S02]  /*4170*/  ISETP.GE.U32.AND P0, PT, R57, UR44, PT ;  /* 0x0000002c39007c0c */ /* 0x000fe4000bf06070 */
[----:B------:R-:W-:Y:S01]  /*4180*/  @!P1 R2UR UR10, R34 ;  /* 0x00000000220a92ca */ /* 0x000fe200000e0000 */
[----:B------:R0:W-:Y:S01]  /*4190*/  @!P5 STG.E.U16 desc[UR6][R4.64+0x80], R0 ;  /* 0x000080000400d986 */ /* 0x0001e2000c101506 */
[----:B------:R-:W-:-:S02]  /*41a0*/  @!P1 R2UR UR11, R35 ;  /* 0x00000000230b92ca */ /* 0x000fc400000e0000 */
[----:B------:R-:W-:Y:S02]  /*41b0*/  ISETP.GE.U32.AND P5, PT, R58, UR44, PT ;  /* 0x0000002c3a007c0c */ /* 0x000fe4000bfa6070 */
[C---:B------:R-:W-:Y:S02]  /*41c0*/  @!P3 R2UR UR6, R34.reuse ;  /* 0x000000002206b2ca */ /* 0x040fe400000e0000 */
[C---:B------:R-:W-:Y:S02]  /*41d0*/  @!P3 R2UR UR7, R35.reuse ;  /* 0x000000002307b2ca */ /* 0x040fe400000e0000 */
        /* <DEDUP_REMOVED lines=11> */
[----:B------:R-:W-:Y:S02]  /*4290*/  @!P4 F2FP.BF16.F32.PACK_AB R14, RZ, R14 ;  /* 0x0000000eff0ec23e */ /* 0x000fe400000010ff */
[----:B------:R-:W-:Y:S01]  /*42a0*/  ISETP.GE.U32.AND P1, PT, R54, UR44, PT ;  /* 0x0000002c36007c0c */ /* 0x000fe2000bf26070 */
[----:B------:R-:W-:Y:S01]  /*42b0*/  @!P3 STG.E.U16 desc[UR6][R4.64+0x100], R15 ;  /* 0x0001000f0400b986 */ /* 0x000fe2000c101506 */
[----:B------:R-:W-:Y:S02]  /*42c0*/  @!P0 R2UR UR6, R34 ;  /* 0x00000000220682ca */ /* 0x000fe400000e0000 */
[----:B------:R-:W-:Y:S01]  /*42d0*/  @!P0 R2UR UR7, R35 ;  /* 0x00000000230782ca */ /* 0x000fe200000e0000 */
[----:B------:R-:W-:Y:S01]  /*42e0*/  @!P2 STG.E.U16 desc[UR8][R4.64+0x140], R36 ;  /* 0x000140240400a986 */ /* 0x000fe2000c101508 */
[----:B------:R-:W-:-:S02]  /*42f0*/  ISETP.GE.U32.AND P2, PT, R55, UR44, PT ;  /* 0x0000002c37007c0c */ /* 0x000fc4000bf46070 */
[C---:B------:R-:W-:Y:S01]  /*4300*/  @!P6 R2UR UR8, R34.reuse ;  /* 0x000000002208e2ca */ /* 0x040fe200000e0000 */
[----:B------:R-:W-:Y:S01]  /*4310*/  @!P4 STG.E.U16 desc[UR4][R4.64+0xc0], R14 ;  /* 0x0000c00e0400c986 */ /* 0x000fe2000c101504 */
[C---:B------:R-:W-:Y:S02]  /*4320*/  @!P6 R2UR UR9, R35.reuse ;  /* 0x000000002309e2ca */ /* 0x040fe400000e0000 */
[----:B------:R-:W-:Y:S02]  /*4330*/  ISETP.GE.AND.EX P1, PT, RZ, UR45, PT, P1 ;  /* 0x0000002dff007c0c */ /* 0x000fe4000bf26310 */
[----:B------:R-:W-:Y:S02]  /*4340*/  @!P5 R2UR UR4, R34 ;  /* 0x000000002204d2ca */ /* 0x000fe400000e0000 */
[----:B------:R-:W-:Y:S02]  /*4350*/  @!P5 R2UR UR5, R35 ;  /* 0x000000002305d2ca */ /* 0x000fe400000e0000 */
[----:B------:R-:W-:-:S02]  /*4360*/  ISETP.GE.AND.EX P2, PT, RZ, UR45, PT, P2 ;  /* 0x0000002dff007c0c */ /* 0x000fc4000bf46320 */
[----:B------:R-:W-:Y:S02]  /*4370*/  @!P0 F2FP.BF16.F32.PACK_AB R10, RZ, R10 ;  /* 0x0000000aff0a823e */ /* 0x000fe400000010ff */
[----:B------:R-:W-:Y:S02]  /*4380*/  @!P6 F2FP.BF16.F32.PACK_AB R16, RZ, R16 ;  /* 0x00000010ff10e23e */ /* 0x000fe400000010ff */
[----:B------:R-:W-:Y:S01]  /*4390*/  @!P5 F2FP.BF16.F32.PACK_AB R7, RZ, R7 ;  /* 0x00000007ff07d23e */ /* 0x000fe200000010ff */
[----:B------:R-:W-:Y:S01]  /*43a0*/  @!P0 STG.E.U16 desc[UR6][R4.64+0x280], R10 ;  /* 0x0002800a04008986 */ /* 0x000fe2000c101506 */
[----:B------:R-:W-:Y:S02]  /*43b0*/  ISETP.GE.U32.AND P3, PT, R52, UR44, PT ;  /* 0x0000002c34007c0c */ /* 0x000fe4000bf66070 */
[----:B------:R-:W-:Y:S01]  /*43c0*/  @!P1 R2UR UR6, R34 ;  /* 0x00000000220692ca */ /* 0x000fe200000e0000 */
[----:B------:R-:W-:Y:S01]  /*43d0*/  @!P6 STG.E.U16 desc[UR8][R4.64+0x2c0], R16 ;  /* 0x0002c0100400e986 */ /* 0x000fe2000c101508 */
[----:B------:R-:W-:-:S02]  /*43e0*/  ISETP.GE.U32.AND P6, PT, R50, UR44, PT ;  /* 0x0000002c32007c0c */ /* 0x000fc4000bfc6070 */
[C---:B------:R-:W-:Y:S01]  /*43f0*/  @!P1 R2UR UR7, R35.reuse ;  /* 0x00000000230792ca */ /* 0x040fe200000e0000 */
[----:B------:R2:W-:Y:S01]  /*4400*/  @!P5 STG.E.U16 desc[UR4][R4.64+0x1c0], R7 ;  /* 0x0001c0070400d986 */ /* 0x0005e2000c101504 */
[----:B------:R-:W-:Y:S02]  /*4410*/  ISETP.GE.AND.EX P3, PT, RZ, UR45, PT, P3 ;  /* 0x0000002dff007c0c */ /* 0x000fe4000bf66330 */
[----:B------:R-:W-:Y:S02]  /*4420*/  @!P2 R2UR UR4, R34 ;  /* 0x000000002204a2ca */ /* 0x000fe400000e0000 */
[----:B------:R-:W-:Y:S02]  /*4430*/  @!P2 R2UR UR5, R35 ;  /* 0x000000002305a2ca */ /* 0x000fe400000e0000 */
[----:B------:R-:W-:Y:S02]  /*4440*/  ISETP.GE.U32.AND P4, PT, R53, UR44, PT ;  /* 0x0000002c35007c0c */ /* 0x000fe4000bf86070 */
[----:B------:R-:W-:-:S02]  /*4450*/  ISETP.GE.U32.AND P5, PT, R51, UR44, PT ;  /* 0x0000002c33007c0c */ /* 0x000fc4000bfa6070 */
[----:B------:R-:W-:Y:S02]  /*4460*/  ISETP.GE.AND.EX P6, PT, RZ, UR45, PT, P6 ;  /* 0x0000002dff007c0c */ /* 0x000fe4000bfc6360 */
[----:B------:R-:W-:Y:S02]  /*4470*/  ISETP.GE.AND.EX P4, PT, RZ, UR45, PT, P4 ;  /* 0x0000002dff007c0c */ /* 0x000fe4000bf86340 */
[----:B------:R-:W-:Y:S02]  /*4480*/  ISETP.GE.AND.EX P5, PT, RZ, UR45, PT, P5 ;  /* 0x0000002dff007c0c */ /* 0x000fe4000bfa6350 */
[----:B------:R-:W-:Y:S02]  /*4490*/  @!P1 F2FP.BF16.F32.PACK_AB R18, RZ, R18 ;  /* 0x00000012ff12923e */ /* 0x000fe400000010ff */
[----:B------:R-:W-:Y:S02]  /*44a0*/  @!P2 F2FP.BF16.F32.PACK_AB R17, RZ, R17 ;  /* 0x00000011ff11a23e */ /* 0x000fe400000010ff */
[----:B------:R-:W-:Y:S01]  /*44b0*/  ISETP.GE.U32.AND P0, PT, R49, UR44, PT ;  /* 0x0000002c31007c0c */ /* 0x000fe2000bf06070 */
[----:B------:R3:W-:Y:S01]  /*44c0*/  @!P1 STG.E.U16 desc[UR6][R4.64+0x340], R18 ;  /* 0x0003401204009986 */ /* 0x0007e2000c101506 */
[----:B------:R-:W-:-:S02]  /*44d0*/  ISETP.GE.U32.AND P1, PT, R48, UR44, PT ;  /* 0x0000002c30007c0c */ /* 0x000fc4000bf26070 */
[C---:B------:R-:W-:Y:S01]  /*44e0*/  @!P3 R2UR UR10, R34.reuse ;  /* 0x00000000220ab2ca */ /* 0x040fe200000e0000 */
[----:B------:R3:W-:Y:S01]  /*44f0*/  @!P2 STG.E.U16 desc[UR4][R4.64+0x300], R17 ;  /* 0x000300110400a986 */ /* 0x0007e2000c101504 */
[C---:B------:R-:W-:Y:S02]  /*4500*/  @!P3 R2UR UR11, R35.reuse ;  /* 0x00000000230bb2ca */ /* 0x040fe400000e0000 */
[----:B------:R-:W-:Y:S02]  /*4510*/  ISETP.GE.AND.EX P0, PT, RZ, UR45, PT, P0 ;  /* 0x0000002dff007c0c */ /* 0x000fe4000bf06300 */
[----:B------:R-:W-:Y:S02]  /*4520*/  @!P6 R2UR UR4, R34 ;  /* 0x000000002204e2ca */ /* 0x000fe400000e0000 */
[----:B------:R-:W-:Y:S02]  /*4530*/  @!P6 R2UR UR5, R35 ;  /* 0x000000002305e2ca */ /* 0x000fe400000e0000 */
[----:B------:R-:W-:-:S02]  /*4540*/  ISETP.GE.AND.EX P1, PT, RZ, UR45, PT, P1 ;  /* 0x0000002dff007c0c */ /* 0x000fc4000bf26310 */
[C---:B------:R-:W-:Y:S02]  /*4550*/  @!P4 R2UR UR8, R34.reuse ;  /* 0x000000002208c2ca */ /* 0x040fe400000e0000 */
[C---:B------:R-:W-:Y:S02]  /*4560*/  @!P4 R2UR UR9, R35.reuse ;  /* 0x000000002309c2ca */ /* 0x040fe400000e0000 */
[----:B------:R-:W-:Y:S02]  /*4570*/  @!P5 R2UR UR12, R34 ;  /* 0x00000000220cd2ca */ /* 0x000fe400000e0000 */
[----:B------:R-:W-:Y:S02]  /*4580*/  @!P5 R2UR UR13, R35 ;  /* 0x00000000230dd2ca */ /* 0x000fe400000e0000 */
[----:B------:R-:W-:Y:S02]  /*4590*/  @!P3 F2FP.BF16.F32.PACK_AB R20, RZ, R20 ;  /* 0x00000014ff14b23e */ /* 0x000fe400000010ff */
[----:B------:R-:W-:-:S02]  /*45a0*/  @!P6 F2FP.BF16.F32.PACK_AB R22, RZ, R22 ;  /* 0x00000016ff16e23e */ /* 0x000fc400000010ff */
[----:B------:R-:W-:Y:S01]  /*45b0*/  @!P4 F2FP.BF16.F32.PACK_AB R19, RZ, R19 ;  /* 0x00000013ff13c23e */ /* 0x000fe200000010ff */
[----:B------:R3:W-:Y:S01]  /*45c0*/  @!P3 STG.E.U16 desc[UR10][R4.64+0x3c0], R20 ;  /* 0x0003c0140400b986 */ /* 0x0007e2000c10150a */
[----:B------:R-:W-:Y:S02]  /*45d0*/  @!P5 F2FP.BF16.F32.PACK_AB R21, RZ, R21 ;  /* 0x00000015ff15d23e */ /* 0x000fe400000010ff */
[----:B------:R-:W-:Y:S01]  /*45e0*/  ISETP.GE.U32.AND P3, PT, R46, UR44, PT ;  /* 0x0000002c2e007c0c */ /* 0x000fe2000bf66070 */
[----:B------:R3:W-:Y:S01]  /*45f0*/  @!P6 STG.E.U16 desc[UR4][R4.64+0x440], R22 ;  /* 0x000440160400e986 */ /* 0x0007e2000c101504 */
[----:B------:R-:W-:Y:S02]  /*4600*/  @!P0 R2UR UR6, R34 ;  /* 0x00000000220682ca */ /* 0x000fe400000e0000 */
[----:B------:R-:W-:Y:S01]  /*4610*/  @!P0 R2UR UR7, R35 ;  /* 0x00000000230782ca */ /* 0x000fe200000e0000 */
[----:B------:R3:W-:Y:S01]  /*4620*/  @!P4 STG.E.U16 desc[UR8][R4.64+0x380], R19 ;  /* 0x000380130400c986 */ /* 0x0007e2000c101508 */
[----:B0-----:R-:W-:-:S02]  /*4630*/  IADD3 R0, PT, PT, R42, 0x320, RZ ;  /* 0x000003202a007810 */ /* 0x001fc40007ffe0ff */
[----:B------:R-:W-:Y:S01]  /*4640*/  @!P1 R2UR UR4, R34 ;  /* 0x00000000220492ca */ /* 0x000fe200000e0000 */
[----:B------:R3:W-:Y:S01]  /*4650*/  @!P5 STG.E.U16 desc[UR12][R4.64+0x400], R21 ;  /* 0x000400150400d986 */ /* 0x0007e2000c10150c */
[----:B------:R-:W-:Y:S02]  /*4660*/  @!P1 R2UR UR5, R35 ;  /* 0x00000000230592ca */ /* 0x000fe400000e0000 */
[----:B------:R-:W-:Y:S02]  /*4670*/  ISETP.GE.AND.EX P3, PT, RZ, UR45, PT, P3 ;  /* 0x0000002dff007c0c */ /* 0x000fe4000bf66330 */
[----:B------:R-:W-:Y:S02]  /*4680*/  ISETP.GE.U32.AND P4, PT, R47, UR44, PT ;  /* 0x0000002c2f007c0c */ /* 0x000fe4000bf86070 */
[----:B------:R-:W-:Y:S02]  /*4690*/  ISETP.GE.U32.AND P2, PT, R45, UR44, PT ;  /* 0x0000002c2d007c0c */ /* 0x000fe4000bf46070 */
[----:B------:R-:W-:-:S02]  /*46a0*/  ISETP.GE.U32.AND P5, PT, R0, UR44, PT ;  /* 0x0000002c00007c0c */ /* 0x000fc4000bfa6070 */
[----:B------:R-:W-:Y:S02]  /*46b0*/  @!P0 F2FP.BF16.F32.PACK_AB R23, RZ, R23 ;  /* 0x00000017ff17823e */ /* 0x000fe400000010ff */
[----:B------:R-:W-:Y:S02]  /*46c0*/  ISETP.GE.AND.EX P4, PT, RZ, UR45, PT, P4 ;  /* 0x0000002dff007c0c */ /* 0x000fe4000bf86340 */
[----:B------:R-:W-:Y:S01]  /*46d0*/  ISETP.GE.AND.EX P2, PT, RZ, UR45, PT, P2 ;  /* 0x0000002dff007c0c */ /* 0x000fe2000bf46320 */
[----:B------:R3:W-:Y:S01]  /*46e0*/  @!P0 STG.E.U16 desc[UR6][R4.64+0x480], R23 ;  /* 0x0004801704008986 */ /* 0x0007e2000c101506 */
[----:B------:R-:W-:Y:S02]  /*46f0*/  ISETP.GE.AND.EX P5, PT, RZ, UR45, PT, P5 ;  /* 0x0000002dff007c0c */ /* 0x000fe4000bfa6350 */
[----:B------:R-:W-:Y:S02]  /*4700*/  @!P1 F2FP.BF16.F32.PACK_AB R24, RZ, R24 ;  /* 0x00000018ff18923e */ /* 0x000fe400000010ff */
[----:B------:R-:W-:-:S02]  /*4710*/  ISETP.GE.U32.AND P0, PT, R44, UR44, PT ;  /* 0x0000002c2c007c0c */ /* 0x000fc4000bf06070 */
[----:B------:R-:W-:Y:S01]  /*4720*/  @!P3 R2UR UR8, R34 ;  /* 0x000000002208b2ca */ /* 0x000fe200000e0000 */
[----:B------:R3:W-:Y:S01]  /*4730*/  @!P1 STG.E.U16 desc[UR4][R4.64+0x4c0], R24 ;  /* 0x0004c01804009986 */ /* 0x0007e2000c101504 */
[----:B------:R-:W0:Y:S01]  /*4740*/  LDCU UR4, c[0x0][0x370] ;  /* 0x00006e00ff0477ac */ /* 0x000e220008000800 */
[----:B------:R-:W0:Y:S01]  /*4750*/  LDC R3, c[0x0][0x364] ;  /* 0x0000d900ff037b82 */ /* 0x000e220000000800 */
[----:B------:R-:W-:Y:S02]  /*4760*/  @!P3 R2UR UR9, R35 ;  /* 0x000000002309b2ca */ /* 0x000fe400000e0000 */
[----:B------:R-:W-:Y:S02]  /*4770*/  IADD3 R2, PT, PT, R42, 0x20, RZ ;  /* 0x000000202a027810 */ /* 0x000fe40007ffe0ff */
[----:B------:R-:W-:Y:S02]  /*4780*/  ISETP.GE.AND.EX P0, PT, RZ, UR45, PT, P0 ;  /* 0x0000002dff007c0c */ /* 0x000fe4000bf06300 */
[----:B------:R-:W-:-:S02]  /*4790*/  ISETP.GE.U32.AND P6, PT, R2, UR44, PT ;  /* 0x0000002c02007c0c */ /* 0x000fc4000bfc6070 */
[C---:B------:R-:W-:Y:S02]  /*47a0*/  @!P4 R2UR UR6, R34.reuse ;  /* 0x000000002206c2ca */ /* 0x040fe400000e0000 */
[C---:B------:R-:W-:Y:S02]  /*47b0*/  @!P4 R2UR UR7, R35.reuse ;  /* 0x000000002307c2ca */ /* 0x040fe400000e0000 */
[C---:B------:R-:W-:Y:S02]  /*47c0*/  @!P2 R2UR UR10, R34.reuse ;  /* 0x00000000220aa2ca */ /* 0x040fe400000e0000 */
[C---:B------:R-:W-:Y:S02]  /*47d0*/  @!P2 R2UR UR11, R35.reuse ;  /* 0x00000000230ba2ca */ /* 0x040fe400000e0000 */
[----:B------:R-:W-:Y:S02]  /*47e0*/  @!P5 R2UR UR12, R34 ;  /* 0x00000000220cd2ca */ /* 0x000fe400000e0000 */
[----:B------:R-:W-:-:S02]  /*47f0*/  @!P5 R2UR UR13, R35 ;  /* 0x00000000230dd2ca */ /* 0x000fc400000e0000 */
[----:B------:R-:W-:Y:S02]  /*4800*/  @!P3 F2FP.BF16.F32.PACK_AB R26, RZ, R26 ;  /* 0x0000001aff1ab23e */ /* 0x000fe400000010ff */
[----:B------:R-:W-:Y:S01]  /*4810*/  ISETP.GE.AND.EX P6, PT, RZ, UR45, PT, P6 ;  /* 0x0000002dff007c0c */ /* 0x000fe2000bfc6360 */
[----:B0-----:R-:W-:Y:S01]  /*4820*/  IMAD R3, R3, UR4, RZ ;  /* 0x0000000403037c24 */ /* 0x001fe2000f8e02ff */
[----:B------:R-:W-:Y:S01]  /*4830*/  @!P4 F2FP.BF16.F32.PACK_AB R25, RZ, R25 ;  /* 0x00000019ff19c23e */ /* 0x000fe200000010ff */
[----:B------:R3:W-:Y:S01]  /*4840*/  @!P3 STG.E.U16 desc[UR8][R4.64+0x540], R26 ;  /* 0x0005401a0400b986 */ /* 0x0007e2000c101508 */
[----:B------:R-:W-:Y:S02]  /*4850*/  @!P2 F2FP.BF16.F32.PACK_AB R65, RZ, R65 ;  /* 0x00000041ff41a23e */ /* 0x000fe400000010ff */
[----:B------:R-:W-:Y:S01]  /*4860*/  @!P5 F2FP.BF16.F32.PACK_AB R29, RZ, R29 ;  /* 0x0000001dff1dd23e */ /* 0x000fe200000010ff */
[----:B------:R3:W-:Y:S01]  /*4870*/  @!P4 STG.E.U16 desc[UR6][R4.64+0x500], R25 ;  /* 0x000500190400c986 */ /* 0x0007e2000c101506 */
[----:B------:R-:W-:-:S02]  /*4880*/  @!P0 R2UR UR8, R34 ;  /* 0x00000000220882ca */ /* 0x000fc400000e0000 */
[----:B------:R-:W-:Y:S01]  /*4890*/  @!P0 R2UR UR9, R35 ;  /* 0x00000000230982ca */ /* 0x000fe200000e0000 */
[----:B------:R3:W-:Y:S01]  /*48a0*/  @!P2 STG.E.U16 desc[UR10][R4.64+0x580], R65 ;  /* 0x000580410400a986 */ /* 0x0007e2000c10150a */
[C---:B-1----:R-:W-:Y:S02]  /*48b0*/  IADD3 R6, PT, PT, R42.reuse, 0x100, RZ ;  /* 0x000001002a067810 */ /* 0x042fe40007ffe0ff */
[C---:B--2---:R-:W-:Y:S01]  /*48c0*/  IADD3 R7, PT, PT, R42.reuse, 0x120, RZ ;  /* 0x000001202a077810 */ /* 0x044fe20007ffe0ff */
[----:B------:R3:W-:Y:S01]  /*48d0*/  @!P5 STG.E.U16 desc[UR12][R4.64+0x640], R29 ;  /* 0x0006401d0400d986 */ /* 0x0007e2000c10150c */
[C---:B------:R-:W-:Y:S02]  /*48e0*/  IADD3 R0, PT, PT, R42.reuse, 0x2e0, RZ ;  /* 0x000002e02a007810 */ /* 0x040fe40007ffe0ff */
[----:B------:R-:W-:Y:S02]  /*48f0*/  IADD3 R10, PT, PT, R42, 0x300, RZ ;  /* 0x000003002a0a7810 */ /* 0x000fe40007ffe0ff */
[----:B------:R-:W-:-:S02]  /*4900*/  ISETP.GE.U32.AND P1, PT, R43, UR44, PT ;  /* 0x0000002c2b007c0c */ /* 0x000fc4000bf26070 */
[----:B------:R-:W-:Y:S02]  /*4910*/  ISETP.GE.U32.AND P3, PT, R6, UR44, PT ;  /* 0x0000002c06007c0c */ /* 0x000fe4000bf66070 */
[----:B------:R-:W-:Y:S02]  /*4920*/  ISETP.GE.U32.AND P5, PT, R7, UR44, PT ;  /* 0x0000002c07007c0c */ /* 0x000fe4000bfa6070 */
[----:B------:R-:W-:Y:S02]  /*4930*/  ISETP.GE.U32.AND P4, PT, R0, UR44, PT ;  /* 0x0000002c00007c0c */ /* 0x000fe4000bf86070 */
[----:B------:R-:W-:Y:S02]  /*4940*/  ISETP.GE.U32.AND P2, PT, R10, UR44, PT ;  /* 0x0000002c0a007c0c */ /* 0x000fe4000bf46070 */
[----:B------:R-:W-:Y:S02]  /*4950*/  @!P0 F2FP.BF16.F32.PACK_AB R30, RZ, R30 ;  /* 0x0000001eff1e823e */ /* 0x000fe400000010ff */
[----:B------:R-:W-:-:S02]  /*4960*/  @!P6 R2UR UR6, R34 ;  /* 0x000000002206e2ca */ /* 0x000fc400000e0000 */
[----:B------:R-:W-:Y:S01]  /*4970*/  @!P6 R2UR UR7, R35 ;  /* 0x000000002307e2ca */ /* 0x000fe200000e0000 */
[----:B------:R3:W-:Y:S01]  /*4980*/  @!P0 STG.E.U16 desc[UR8][R4.64+0x680], R30 ;  /* 0x0006801e04008986 */ /* 0x0007e2000c101508 */
[----:B------:R-:W-:Y:S02]  /*4990*/  ISETP.GE.AND.EX P3, PT, RZ, UR45, PT, P3 ;  /* 0x0000002dff007c0c */ /* 0x000fe4000bf66330 */
[----:B------:R-:W-:Y:S02]  /*49a0*/  ISETP.GE.AND.EX P1, PT, RZ, UR45, PT, P1 ;  /* 0x0000002dff007c0c */ /* 0x000fe4000bf26310 */
[----:B------:R-:W-:Y:S02]  /*49b0*/  ISETP.GE.AND.EX P5, PT, RZ, UR45, PT, P5 ;  /* 0x0000002dff007c0c */ /* 0x000fe4000bfa6350 */
[----:B------:R-:W-:Y:S02]  /*49c0*/  ISETP.GE.AND.EX P4, PT, RZ, UR45, PT, P4 ;  /* 0x0000002dff007c0c */ /* 0x000fe4000bf86340 */
[----:B------:R-:W-:-:S02]  /*49d0*/  ISETP.GE.AND.EX P2, PT, RZ, UR45, PT, P2 ;  /* 0x0000002dff007c0c */ /* 0x000fc4000bf46320 */
[C---:B------:R-:W-:Y:S02]  /*49e0*/  IADD3 R41, P0, PT, R3.reuse, R41, RZ ;  /* 0x0000002903297210 */ /* 0x040fe40007f1e0ff */
[----:B------:R-:W-:Y:S02]  /*49f0*/  @!P6 F2FP.BF16.F32.PACK_AB R11, RZ, R11 ;  /* 0x0000000bff0be23e */ /* 0x000fe400000010ff */
[----:B------:R-:W-:Y:S02]  /*4a00*/  LEA.HI.X.SX32 R40, R3, R40, 0x1, P0 ;  /* 0x0000002803287211 */ /* 0x000fe400000f0eff */
[----:B------:R-:W-:Y:S01]  /*4a10*/  ISETP.GE.U32.AND P0, PT, R41, UR46, PT ;  /* 0x0000002e29007c0c */ /* 0x000fe2000bf06070 */
[----:B------:R3:W-:Y:S01]  /*4a20*/  @!P6 STG.E.U16 desc[UR6][R4.64+0x40], R11 ;  /* 0x0000400b0400e986 */ /* 0x0007e2000c101506 */
[----:B------:R-:W-:Y:S02]  /*4a30*/  @!P3 R2UR UR8, R34 ;  /* 0x000000002208b2ca */ /* 0x000fe400000e0000 */
[----:B------:R-:W-:-:S02]  /*4a40*/  @!P3 R2UR UR9, R35 ;  /* 0x000000002309b2ca */ /* 0x000fc400000e0000 */
[C---:B------:R-:W-:Y:S02]  /*4a50*/  @!P5 R2UR UR6, R34.reuse ;  /* 0x000000002206d2ca */ /* 0x040fe400000e0000 */
[C---:B------:R-:W-:Y:S02]  /*4a60*/  @!P5 R2UR UR7, R35.reuse ;  /* 0x000000002307d2ca */ /* 0x040fe400000e0000 */
[C---:B------:R-:W-:Y:S02]  /*4a70*/  @!P1 R2UR UR14, R34.reuse ;  /* 0x00000000220e92ca */ /* 0x040fe400000e0000 */
[C---:B------:R-:W-:Y:S02]  /*4a80*/  @!P1 R2UR UR15, R35.reuse ;  /* 0x00000000230f92ca */ /* 0x040fe400000e0000 */
[----:B------:R-:W-:Y:S02]  /*4a90*/  @!P4 R2UR UR10, R34 ;  /* 0x00000000220ac2ca */ /* 0x000fe400000e0000 */
[----:B------:R-:W-:-:S02]  /*4aa0*/  @!P4 R2UR UR11, R35 ;  /* 0x00000000230bc2ca */ /* 0x000fc400000e0000 */
[----:B------:R-:W-:Y:S02]  /*4ab0*/  @!P2 R2UR UR12, R34 ;  /* 0x00000000220ca2ca */ /* 0x000fe400000e0000 */
[----:B------:R-:W-:Y:S02]  /*4ac0*/  @!P2 R2UR UR13, R35 ;  /* 0x00000000230da2ca */ /* 0x000fe400000e0000 */
[----:B------:R-:W-:Y:S02]  /*4ad0*/  ISETP.GE.AND.EX P0, PT, R40, UR47, PT, P0 ;  /* 0x0000002f28007c0c */ /* 0x000fe4000bf06300 */
[----:B------:R-:W-:Y:S02]  /*4ae0*/  @!P3 F2FP.BF16.F32.PACK_AB R8, RZ, R8 ;  /* 0x00000008ff08b23e */ /* 0x000fe400000010ff */
[----:B------:R-:W-:Y:S02]  /*4af0*/  @!P5 F2FP.BF16.F32.PACK_AB R9, RZ, R9 ;  /* 0x00000009ff09d23e */ /* 0x000fe400000010ff */
[----:B------:R-:W-:Y:S01]  /*4b00*/  @!P1 F2FP.BF16.F32.PACK_AB R12, RZ, R12 ;  /* 0x0000000cff0c923e */ /* 0x000fe200000010ff */
[----:B------:R3:W-:Y:S01]  /*4b10*/  @!P3 STG.E.U16 desc[UR8][R4.64+0x200], R8 ;  /* 0x000200080400b986 */ /* 0x0007e2000c101508 */
[----:B------:R-:W-:-:S02]  /*4b20*/  @!P4 F2FP.BF16.F32.PACK_AB R27, RZ, R27 ;  /* 0x0000001bff1bc23e */ /* 0x000fc400000010ff */
[----:B------:R-:W-:Y:S01]  /*4b30*/  @!P2 F2FP.BF16.F32.PACK_AB R28, RZ, R28 ;  /* 0x0000001cff1ca23e */ /* 0x000fe200000010ff */
[----:B------:R3:W-:Y:S04]  /*4b40*/  @!P5 STG.E.U16 desc[UR6][R4.64+0x240], R9 ;  /* 0x000240090400d986 */ /* 0x0007e8000c101506 */
[----:B------:R3:W-:Y:S04]  /*4b50*/  @!P4 STG.E.U16 desc[UR10][R4.64+0x5c0], R27 ;  /* 0x0005c01b0400c986 */ /* 0x0007e8000c10150a */
[----:B------:R3:W-:Y:S04]  /*4b60*/  @!P2 STG.E.U16 desc[UR12][R4.64+0x600], R28 ;  /* 0x0006001c0400a986 */ /* 0x0007e8000c10150c */
[----:B------:R3:W-:Y:S01]  /*4b70*/  @!P1 STG.E.U16 desc[UR14][R4.64+0x6c0], R12 ;  /* 0x0006c00c04009986 */ /* 0x0007e2000c10150e */
[----:B------:R-:W-:Y:S05]  /*4b80*/  @!P0 BRA `(.L_x_1353) ;  /* 0xffffffb800188947 */ /* 0x000fea000383ffff */
[----:B------:R-:W-:Y:S05]  /*4b90*/  BSYNC B0 ;  /* 0x0000000000007941 */ /* 0x000fea0003800000 */
.L_x_1295:
[----:B------:R-:W-:Y:S05]  /*4ba0*/  EXIT ;  /* 0x000000000000794d */ /* 0x000fea0003800000 */
.L_x_1296:
[----:B------:R-:W-:Y:S01]  /*4bb0*/  HFMA2 R12, -RZ, RZ, 0, 9.5367431640625e-07 ;  /* 0x00000010ff0c7431 */ /* 0x000fe200000001ff */
[----:B------:R-:W-:Y:S01]  /*4bc0*/  BSSY B1, `(.L_x_1354) ;  /* 0x0000006000017945 */ /* 0x000fe20003800000 */
[----:B------:R-:W-:Y:S02]  /*4bd0*/  MOV R11, 0x1f ;  /* 0x0000001f000b7802 */ /* 0x000fe40000000f00 */
[----:B------:R-:W-:-:S07]  /*4be0*/  MOV R15, 0xffffffff ;  /* 0xffffffff000f7802 */ /* 0x000fce0000000f00 */
[----:B------:R-:W-:Y:S05]  /*4bf0*/  WARPSYNC.COLLECTIVE R15, `(.L_x_1355) ;  /* 0x000000000f087348 */ /* 0x000fea0003c00000 */
[----:B------:R0:W1:Y:S02]  /*4c00*/  SHFL.BFLY P6, R14, R13, R12, R11 ;  /* 0x0c00000c0d0e7389 */ /* 0x00006400000c000b */
[----:B01----:R-:W-:Y:S05]  /*4c10*/  ENDCOLLECTIVE ;  /* 0x000000000000791b */ /* 0x003fea0003800000 */
.L_x_1355:
[----:B------:R-:W-:Y:S05]  /*4c20*/  BSYNC B1 ;  /* 0x0000000000017941 */ /* 0x000fea0003800000 */
.L_x_1354:
[----:B------:R-:W-:Y:S01]  /*4c30*/  HFMA2 R12, -RZ, RZ, 0, 4.76837158203125e-07 ;  /* 0x00000008ff0c7431 */ /* 0x000fe200000001ff */
[----:B------:R-:W-:Y:S01]  /*4c40*/  FMNMX R13, R14, R13, !PT ;  /* 0x0000000d0e0d7209 */ /* 0x000fe20007800000 */
[----:B------:R-:W-:Y:S01]  /*4c50*/  IMAD.MOV.U32 R15, RZ, RZ, -0x1 ;  /* 0xffffffffff0f7424 */ /* 0x000fe200078e00ff */
[----:B------:R-:W-:Y:S01]  /*4c60*/  MOV R11, 0x1f ;  /* 0x0000001f000b7802 */ /* 0x000fe20000000f00 */
[----:B------:R-:W-:Y:S01]  /*4c70*/  HFMA2 R65, -RZ, RZ, 3.7421875, 0 ;  /* 0x437c0000ff417431 */ /* 0x000fe200000001ff */
[----:B------:R-:W-:-:S07]  /*4c80*/  MOV R64, 0x3bbb989d ;  /* 0x3bbb989d00407802 */ /* 0x000fce0000000f00 */
[----:B------:R-:W-:Y:S05]  /*4c90*/  WARPSYNC.COLLECTIVE R15, `(.L_x_1356) ;  /* 0x000000000f087348 */ /* 0x000fea0003c00000 */
[----:B------:R0:W1:Y:S02]  /*4ca0*/  SHFL.BFLY P6, R14, R13, R12, R11 ;  /* 0x0c00000c0d0e7389 */ /* 0x00006400000c000b */
[----:B01----:R-:W-:Y:S05]  /*4cb0*/  ENDCOLLECTIVE ;  /* 0x000000000000791b */ /* 0x003fea0003800000 */
.L_x_1356:
[----:B------:R-:W-:Y:S01]  /*4cc0*/  HFMA2 R12, -RZ, RZ, 0, 2.384185791015625e-07 ;  /* 0x00000004ff0c7431 */ /* 0x000fe200000001ff */
[----:B------:R-:W-:-:S04]  /*4cd0*/  FMNMX R0, R13, R14, !PT ;  /* 0x0000000e0d007209 */ /* 0x000fc80007800000 */
[----:B------:R-:W-:-:S07]  /*4ce0*/  MOV R13, R0 ;  /* 0x00000000000d7202 */ /* 0x000fce0000000f00 */
[----:B------:R-:W-:Y:S05]  /*4cf0*/  WARPSYNC.COLLECTIVE R15, `(.L_x_1357) ;  /* 0x000000000f087348 */ /* 0x000fea0003c00000 */
[----:B------:R0:W1:Y:S02]  /*4d00*/  SHFL.BFLY P6, R14, R13, R12, R11 ;  /* 0x0c00000c0d0e7389 */ /* 0x00006400000c000b */
[----:B01----:R-:W-:Y:S05]  /*4d10*/  ENDCOLLECTIVE ;  /* 0x000000000000791b */ /* 0x003fea0003800000 */
.L_x_1357:
[----:B------:R-:W-:Y:S01]  /*4d20*/  HFMA2 R12, -RZ, RZ, 0, 1.1920928955078125e-07 ;  /* 0x00000002ff0c7431 */ /* 0x000fe200000001ff */
[----:B------:R-:W-:-:S04]  /*4d30*/  FMNMX R2, R0, R14, !PT ;  /* 0x0000000e00027209 */ /* 0x000fc80007800000 */
[----:B------:R-:W-:-:S07]  /*4d40*/  MOV R13, R2 ;  /* 0x00000002000d7202 */ /* 0x000fce0000000f00 */
[----:B------:R-:W-:Y:S05]  /*4d50*/  WARPSYNC.COLLECTIVE R15, `(.L_x_1358) ;  /* 0x000000000f087348 */ /* 0x000fea0003c00000 */
[----:B------:R0:W1:Y:S02]  /*4d60*/  SHFL.BFLY P6, R14, R13, R12, R11 ;  /* 0x0c00000c0d0e7389 */ /* 0x00006400000c000b */
[----:B01----:R-:W-:Y:S05]  /*4d70*/  ENDCOLLECTIVE ;  /* 0x000000000000791b */ /* 0x003fea0003800000 */
.L_x_1358:
[----:B------:R-:W-:Y:S01]  /*4d80*/  HFMA2 R12, -RZ, RZ, 0, 5.9604644775390625e-08 ;  /* 0x00000001ff0c7431 */ /* 0x000fe200000001ff */
[----:B------:R-:W-:-:S04]  /*4d90*/  FMNMX R3, R2, R14, !PT ;  /* 0x0000000e02037209 */ /* 0x000fc80007800000 */
[----:B------:R-:W-:-:S07]  /*4da0*/  MOV R13, R3 ;  /* 0x00000003000d7202 */ /* 0x000fce0000000f00 */
[----:B------:R-:W-:Y:S05]  /*4db0*/  WARPSYNC.COLLECTIVE R15, `(.L_x_1359) ;  /* 0x000000000f087348 */ /* 0x000fea0003c00000 */
[----:B------:R0:W1:Y:S02]  /*4dc0*/  SHFL.BFLY P6, R14, R13, R12, R11 ;  /* 0x0c00000c0d0e7389 */ /* 0x00006400000c000b */
[----:B01----:R-:W-:Y:S05]  /*4dd0*/  ENDCOLLECTIVE ;  /* 0x000000000000791b */ /* 0x003fea0003800000 */
.L_x_1359:
[----:B------:R-:W-:-:S05]  /*4de0*/  FMNMX R14, R3, R14, !PT ;  /* 0x0000000e030e7209 */ /* 0x000fca0007800000 */
[C---:B------:R-:W-:Y:S01]  /*4df0*/  FADD R5, -R14.reuse, R5 ;  /* 0x000000050e057221 */ /* 0x040fe20000000100 */
[C---:B------:R-:W-:Y:S01]  /*4e00*/  FADD R39, -R14.reuse, R10 ;  /* 0x0000000a0e277221 */ /* 0x040fe20000000100 */
[C---:B------:R-:W-:Y:S01]  /*4e10*/  FADD R38, -R14.reuse, R16 ;  /* 0x000000100e267221 */ /* 0x040fe20000000100 */
[C---:B------:R-:W-:Y:S01]  /*4e20*/  FADD R0, -R14.reuse, R37 ;  /* 0x000000250e007221 */ /* 0x040fe20000000100 */
[CC--:B------:R-:W-:Y:S01]  /*4e30*/  FFMA.SAT R10, R5.reuse, R64.reuse, 0.5 ;  /* 0x3f000000050a7423 */ /* 0x0c0fe20000002040 */
[C---:B------:R-:W-:Y:S01]  /*4e40*/  FADD R2, -R14.reuse, R4 ;  /* 0x000000040e027221 */ /* 0x040fe20000000100 */
[C---:B------:R-:W-:Y:S01]  /*4e50*/  FADD R3, -R14.reuse, R33 ;  /* 0x000000210e037221 */ /* 0x040fe20000000100 */
[----:B------:R-:W-:Y:S01]  /*4e60*/  FADD R4, -R14, R36 ;  /* 0x000000240e047221 */ /* 0x000fe20000000100 */
[-C--:B------:R-:W-:Y:S01]  /*4e70*/  FFMA.RM R10, R10, R65.reuse, 12582913 ;  /* 0x4b4000010a0a7423 */ /* 0x080fe20000004041 */
[C---:B------:R-:W-:Y:S01]  /*4e80*/  FADD R6, -R14.reuse, R6 ;  /* 0x000000060e067221 */ /* 0x040fe20000000100 */
[C---:B------:R-:W-:Y:S01]  /*4e90*/  FADD R7, -R14.reuse, R7 ;  /* 0x000000070e077221 */ /* 0x040fe20000000100 */
[----:B------:R-:W-:Y:S01]  /*4ea0*/  FADD R8, -R14, R8 ;  /* 0x000000080e087221 */ /* 0x000fe20000000100 */
[----:B------:R-:W-:Y:S01]  /*4eb0*/  FADD R16, R10, -12583039 ;  /* 0xcb40007f0a107421 */ /* 0x000fe20000000000 */
[C---:B------:R-:W-:Y:S01]  /*4ec0*/  FADD R32, -R14.reuse, R32 ;  /* 0x000000200e207221 */ /* 0x040fe20000000100 */
[C---:B------:R-:W-:Y:S01]  /*4ed0*/  FADD R31, -R14.reuse, R31 ;  /* 0x0000001f0e1f7221 */ /* 0x040fe20000000100 */
[C---:B------:R-:W-:Y:S01]  /*4ee0*/  FADD R30, -R14.reuse, R30 ;  /* 0x0000001e0e1e7221 */ /* 0x040fe20000000100 */
[C---:B------:R-:W-:Y:S01]  /*4ef0*/  FFMA R16, R5.reuse, 1.4426950216293334961, -R16 ;  /* 0x3fb8aa3b05107823 */ /* 0x040fe20000000810 */
[C---:B------:R-:W-:Y:S01]  /*4f00*/  FADD R29, -R14.reuse, R29 ;  /* 0x0000001d0e1d7221 */ /* 0x040fe20000000100 */
[C---:B------:R-:W-:Y:S01]  /*4f10*/  FADD R71, -R14.reuse, R71 ;  /* 0x000000470e477221 */ /* 0x040fe20000000100 */
[----:B------:R-:W-:Y:S01]  /*4f20*/  FADD R28, -R14, R28 ;  /* 0x0000001c0e1c7221 */ /* 0x000fe20000000100 */
[----:B------:R-:W-:Y:S01]  /*4f30*/  FFMA R16, R5, 1.925963033500011079e-08, R16 ;  /* 0x32a5706005107823 */ /* 0x000fe20000000010 */
[----:B------:R-:W-:Y:S01]  /*4f40*/  SHF.L.U32 R5, R10, 0x17, RZ ;  /* 0x000000170a057819 */ /* 0x000fe200000006ff */
[-C--:B------:R-:W-:Y:S01]  /*4f50*/  FFMA.SAT R10, R0, R64.reuse, 0.5 ;  /* 0x3f000000000a7423 */ /* 0x080fe20000002040 */
[C---:B------:R-:W-:Y:S01]  /*4f60*/  FADD R27, -R14.reuse, R27 ;  /* 0x0000001b0e1b7221 */ /* 0x040fe20000000100 */
[C---:B------:R-:W-:Y:S01]  /*4f70*/  FADD R26, -R14.reuse, R26 ;  /* 0x0000001a0e1a7221 */ /* 0x040fe20000000100 */
[----:B------:R-:W-:Y:S01]  /*4f80*/  FADD R25, -R14, R25 ;  /* 0x000000190e197221 */ /* 0x000fe20000000100 */
        /* <DEDUP_REMOVED lines=11> */
[----:B------:R-:W0:Y:S01]  /*5040*/  MUFU.EX2 R16, R16 ;  /* 0x0000001000107308 */ /* 0x000e220000000800 */
[----:B------:R-:W-:-:S02]  /*5050*/  FFMA.SAT R18, R29, R64, 0.5 ;  /* 0x3f0000001d127423 */ /* 0x000fc40000002040 */
[----:B------:R-:W-:Y:S02]  /*5060*/  FFMA R9, R0, 1.4426950216293334961, -R9 ;  /* 0x3fb8aa3b00097823 */ /* 0x000fe40000000809 */
[----:B------:R-:W-:Y:S02]  /*5070*/  FFMA.RM R18, R18, R65, 12582913 ;  /* 0x4b40000112127423 */ /* 0x000fe40000004041 */
[----:B------:R-:W-:Y:S01]  /*5080*/  FFMA R9, R0, 1.925963033500011079e-08, R9 ;  /* 0x32a5706000097823 */ /* 0x000fe20000000009 */
[----:B------:R-:W-:Y:S01]  /*5090*/  SHF.L.U32 R0, R10, 0x17, RZ ;  /* 0x000000170a007819 */ /* 0x000fe200000006ff */
[----:B------:R-:W-:Y:S01]  /*50a0*/  FFMA.SAT R10, R2, R64, 0.5 ;  /* 0x3f000000020a7423 */ /* 0x000fe20000002040 */
[----:B------:R-:W-:-:S03]  /*50b0*/  FADD R20, R18, -12583039 ;  /* 0xcb40007f12147421 */ /* 0x000fc60000000000 */
[----:B------:R-:W-:Y:S01]  /*50c0*/  FFMA.RM R10, R10, R65, 12582913 ;  /* 0x4b4000010a0a7423 */ /* 0x000fe20000004041 */
[----:B------:R-:W1:Y:S01]  /*50d0*/  MUFU.EX2 R9, R9 ;  /* 0x0000000900097308 */ /* 0x000e620000000800 */
[----:B------:R-:W-:Y:S02]  /*50e0*/  FFMA R20, R29, 1.4426950216293334961, -R20 ;  /* 0x3fb8aa3b1d147823 */ /* 0x000fe40000000814 */
[----:B------:R-:W-:Y:S01]  /*50f0*/  FADD R17, R10, -12583039 ;  /* 0xcb40007f0a117421 */ /* 0x000fe20000000000 */
[----:B0-----:R-:W-:Y:S01]  /*5100*/  FMUL R5, R5, R16 ;  /* 0x0000001005057220 */ /* 0x001fe20000400000 */
[----:B------:R-:W-:Y:S02]  /*5110*/  FFMA R20, R29, 1.925963033500011079e-08, R20 ;  /* 0x32a570601d147823 */ /* 0x000fe40000000014 */
[----:B------:R-:W-:-:S04]  /*5120*/  FFMA R17, R2, 1.4426950216293334961, -R17 ;  /* 0x3fb8aa3b02117823 */ /* 0x000fc80000000811 */
[----:B------:R-:W-:Y:S01]  /*5130*/  FFMA R17, R2, 1.925963033500011079e-08, R17 ;  /* 0x32a5706002117823 */ /* 0x000fe20000000011 */
[----:B------:R-:W-:Y:S01]  /*5140*/  SHF.L.U32 R2, R10, 0x17, RZ ;  /* 0x000000170a027819 */ /* 0x000fe200000006ff */
[----:B------:R-:W-:Y:S01]  /*5150*/  FFMA.SAT R10, R3, R64, 0.5 ;  /* 0x3f000000030a7423 */ /* 0x000fe20000002040 */
[----:B------:R-:W-:Y:S03]  /*5160*/  MUFU.EX2 R20, R20 ;  /* 0x0000001400147308 */ /* 0x000fe60000000800 */
[----:B------:R-:W-:Y:S01]  /*5170*/  FFMA.RM R10, R10, R65, 12582913 ;  /* 0x4b4000010a0a7423 */ /* 0x000fe20000004041 */
[----:B-1----:R-:W-:-:S03]  /*5180*/  FMUL R0, R0, R9 ;  /* 0x0000000900007220 */ /* 0x002fc60000400000 */
[----:B------:R-:W-:Y:S01]  /*5190*/  FADD R16, R10, -12583039 ;  /* 0xcb40007f0a107421 */ /* 0x000fe20000000000 */
[----:B------:R-:W0:Y:S03]  /*51a0*/  MUFU.EX2 R17, R17 ;  /* 0x0000001100117308 */ /* 0x000e260000000800 */
[----:B------:R-:W-:-:S04]  /*51b0*/  FFMA R16, R3, 1.4426950216293334961, -R16 ;  /* 0x3fb8aa3b03107823 */ /* 0x000fc80000000810 */
[----:B------:R-:W-:Y:S01]  /*51c0*/  FFMA R16, R3, 1.925963033500011079e-08, R16 ;  /* 0x32a5706003107823 */ /* 0x000fe20000000010 */
[----:B------:R-:W-:Y:S01]  /*51d0*/  SHF.L.U32 R3, R10, 0x17, RZ ;  /* 0x000000170a037819 */ /* 0x000fe200000006ff */
[----:B------:R-:W-:-:S04]  /*51e0*/  FFMA.SAT R10, R4, R64, 0.5 ;  /* 0x3f000000040a7423 */ /* 0x000fc80000002040 */
[----:B------:R-:W-:Y:S01]  /*51f0*/  FFMA.RM R10, R10, R65, 12582913 ;  /* 0x4b4000010a0a7423 */ /* 0x000fe20000004041 */
[----:B------:R-:W1:Y:S03]  /*5200*/  MUFU.EX2 R16, R16 ;  /* 0x0000001000107308 */ /* 0x000e660000000800 */
[----:B------:R-:W-:Y:S01]  /*5210*/  FADD R9, R10, -12583039 ;  /* 0xcb40007f0a097421 */ /* 0x000fe20000000000 */
[----:B0-----:R-:W-:-:S03]  /*5220*/  FMUL R2, R2, R17 ;  /* 0x0000001102027220 */ /* 0x001fc60000400000 */
[----:B------:R-:W-:-:S04]  /*5230*/  FFMA R9, R4, 1.4426950216293334961, -R9 ;  /* 0x3fb8aa3b04097823 */ /* 0x000fc80000000809 */
[----:B------:R-:W-:Y:S01]  /*5240*/  FFMA R9, R4, 1.925963033500011079e-08, R9 ;  /* 0x32a5706004097823 */ /* 0x000fe20000000009 */
[----:B------:R-:W-:Y:S02]  /*5250*/  IMAD.SHL.U32 R4, R10, 0x800000, RZ ;  /* 0x008000000a047824 */ /* 0x000fe400078e00ff */
        /* <DEDUP_REMOVED lines=51> */
[----:B------:R-:W-:Y:S01]  /*5590*/  SHF.L.U32 R17, R18, 0x17, RZ ;  /* 0x0000001712117819 */ /* 0x000fe200000006ff */
[----:B------:R-:W-:-:S04]  /*55a0*/  FFMA.SAT R18, R71, R64, 0.5 ;  /* 0x3f00000047127423 */ /* 0x000fc80000002040 */
[-C--:B------:R-:W-:Y:S01]  /*55b0*/  FFMA.RM R18, R18, R65.reuse, 12582913 ;  /* 0x4b40000112127423 */ /* 0x080fe20000004041 */
[----:B------:R-:W-:Y:S01]  /*55c0*/  FMUL R17, R17, R20 ;  /* 0x0000001411117220 */ /* 0x000fe20000400000 */
[----:B------:R-:W-:Y:S02]  /*55d0*/  FFMA.SAT R20, R28, R64, 0.5 ;  /* 0x3f0000001c147423 */ /* 0x000fe40000002040 */
[C---:B------:R-:W-:Y:S01]  /*55e0*/  FADD R22, R18.reuse, -12583039 ;  /* 0xcb40007f12167421 */ /* 0x040fe20000000000 */
[----:B------:R-:W-:Y:S01]  /*55f0*/  SHF.L.U32 R18, R18, 0x17, RZ ;  /* 0x0000001712127819 */ /* 0x000fe200000006ff */
[----:B------:R-:W-:Y:S02]  /*5600*/  FFMA.RM R20, R20, R65, 12582913 ;  /* 0x4b40000114147423 */ /* 0x000fe40000004041 */
[----:B------:R-:W-:-:S04]  /*5610*/  FFMA R22, R71, 1.4426950216293334961, -R22 ;  /* 0x3fb8aa3b47167823 */ /* 0x000fc80000000816 */
[----:B------:R-:W-:-:S04]  /*5620*/  FFMA R22, R71, 1.925963033500011079e-08, R22 ;  /* 0x32a5706047167823 */ /* 0x000fc80000000016 */
[----:B------:R-:W0:Y:S02]  /*5630*/  MUFU.EX2 R19, R22 ;  /* 0x0000001600137308 */ /* 0x000e240000000800 */
[----:B0-----:R-:W-:Y:S01]  /*5640*/  FMUL R18, R18, R19 ;  /* 0x0000001312127220 */ /* 0x001fe20000400000 */
        /* <DEDUP_REMOVED lines=11> */
[----:B------:R1:W2:Y:S01]  /*5700*/  MUFU.EX2 R21, R22 ;  /* 0x0000001600157308 */ /* 0x0002a20000000800 */
[----:B0-----:R-:W-:Y:S01]  /*5710*/  FMUL R19, R19, R28 ;  /* 0x0000001c13137220 */ /* 0x001fe20000400000 */
[----:B------:R-:W-:-:S04]  /*5720*/  FFMA.SAT R28, R26, R64, 0.5 ;  /* 0x3f0000001a1c7423 */ /* 0x000fc80000002040 */
[----:B------:R-:W-:Y:S01]  /*5730*/  FFMA.RM R28, R28, R65, 12582913 ;  /* 0x4b4000011c1c7423 */ /* 0x000fe20000004041 */
[----:B-1----:R-:W-:-:S04]  /*5740*/  FFMA.SAT R22, R25, R64, 0.5 ;  /* 0x3f00000019167423 */ /* 0x002fc80000002040 */
        /* <DEDUP_REMOVED lines=8> */
[----:B------:R-:W0:Y:S01]  /*57d0*/  MUFU.EX2 R26, R26 ;  /* 0x0000001a001a7308 */ /* 0x000e220000000800 */
[----:B------:R-:W-:-:S04]  /*57e0*/  FFMA R28, R25, 1.4426950216293334961, -R28 ;  /* 0x3fb8aa3b191c7823 */ /* 0x000fc8000000081c */
[----:B------:R-:W-:-:S04]  /*57f0*/  FFMA R28, R25, 1.925963033500011079e-08, R28 ;  /* 0x32a57060191c7823 */ /* 0x000fc8000000001c */
[----:B------:R1:W2:Y:S01]  /*5800*/  MUFU.EX2 R23, R28 ;  /* 0x0000001c00177308 */ /* 0x0002a20000000800 */
[----:B0-----:R-:W-:Y:S01]  /*5810*/  FMUL R21, R21, R26 ;  /* 0x0000001a15157220 */ /* 0x001fe20000400000 */
[-C--:B------:R-:W-:Y:S01]  /*5820*/  FFMA.SAT R26, R24, R64.reuse, 0.5 ;  /* 0x3f000000181a7423 */ /* 0x080fe20000002040 */
[----:B-1----:R-:W-:-:S03]  /*5830*/  FFMA.SAT R28, R12, R64, 0.5 ;  /* 0x3f0000000c1c7423 */ /* 0x002fc60000002040 */
[-C--:B------:R-:W-:Y:S01]  /*5840*/  FFMA.RM R26, R26, R65.reuse, 12582913 ;  /* 0x4b4000011a1a7423 */ /* 0x080fe20000004041 */
[----:B------:R-:W-:Y:S01]  /*5850*/  FFMA.RM R28, R28, R65, 12582913 ;  /* 0x4b4000011c1c7423 */ /* 0x000fe20000004041 */
[----:B--2---:R-:W-:Y:S02]  /*5860*/  FMUL R22, R22, R23 ;  /* 0x0000001716167220 */ /* 0x004fe40000400000 */
[----:B------:R-:W-:-:S04]  /*5870*/  FADD R23, R26, -12583039 ;  /* 0xcb40007f1a177421 */ /* 0x000fc80000000000 */
[----:B------:R-:W-:-:S04]  /*5880*/  FFMA R23, R24, 1.4426950216293334961, -R23 ;  /* 0x3fb8aa3b18177823 */ /* 0x000fc80000000817 */
[----:B------:R-:W-:Y:S01]  /*5890*/  FFMA R25, R24, 1.925963033500011079e-08, R23 ;  /* 0x32a5706018197823 */ /* 0x000fe20000000017 */
[----:B------:R-:W-:-:S03]  /*58a0*/  IMAD.SHL.U32 R23, R26, 0x800000, RZ ;  /* 0x008000001a177824 */ /* 0x000fc600078e00ff */
[----:B------:R0:W1:Y:S02]  /*58b0*/  MUFU.EX2 R24, R25 ;  /* 0x0000001900187308 */ /* 0x0000640000000800 */
[----:B0-----:R-:W-:Y:S01]  /*58c0*/  SHF.L.U32 R25, R28, 0x17, RZ ;  /* 0x000000171c197819 */ /* 0x001fe200000006ff */
        /* <DEDUP_REMOVED lines=9> */
[----:B------:R-:W-:-:S04]  /*5960*/  FADD R11, R28, -12583039 ;  /* 0xcb40007f1c0b7421 */ /* 0x000fc80000000000 */
        /* <DEDUP_REMOVED lines=20> */
[----:B------:R-:W-:Y:S01]  /*5ab0*/  FFMA.SAT R12, R33, R64, 0.5 ;  /* 0x3f000000210c7423 */ /* 0x000fe20000002040 */
[----:B------:R-:W-:-:S03]  /*5ac0*/  IMAD.MOV.U32 R15, RZ, RZ, -0x1 ;  /* 0xffffffffff0f7424 */ /* 0x000fc600078e00ff */
        /* <DEDUP_REMOVED lines=38> */
[----:B------:R-:W-:Y:S01]  /*5d30*/  FFMA R32, R39, 1.4426950216293334961, -R32 ;  /* 0x3fb8aa3b27207823 */ /* 0x000fe20000000820 */
[----:B------:R-:W-:-:S03]  /*5d40*/  FFMA R11, R14, 1.4426950216293334961, -R11 ;  /* 0x3fb8aa3b0e0b7823 */ /* 0x000fc6000000080b */
[----:B------:R-:W-:Y:S01]  /*5d50*/  FFMA R39, R39, 1.925963033500011079e-08, R32 ;  /* 0x32a5706027277823 */ /* 0x000fe20000000020 */
[----:B------:R-:W-:Y:S01]  /*5d60*/  FFMA R14, R14, 1.925963033500011079e-08, R11 ;  /* 0x32a570600e0e7823 */ /* 0x000fe2000000000b */
[----:B------:R-:W-:-:S03]  /*5d70*/  SHF.L.U32 R32, R64, 0x17, RZ ;  /* 0x0000001740207819 */ /* 0x000fc600000006ff */
[----:B------:R-:W0:Y:S08]  /*5d80*/  MUFU.EX2 R11, R14 ;  /* 0x0000000e000b7308 */ /* 0x000e300000000800 */
[----:B------:R-:W1:Y:S01]  /*5d90*/  MUFU.EX2 R39, R39 ;  /* 0x0000002700277308 */ /* 0x000e620000000800 */
[----:B0-----:R-:W-:Y:S01]  /*5da0*/  FMUL R32, R32, R11 ;  /* 0x0000000b20207220 */ /* 0x001fe20000400000 */
[----:B------:R-:W-:-:S04]  /*5db0*/  FADD R11, RZ, R5 ;  /* 0x00000005ff0b7221 */ /* 0x000fc80000000000 */
        /* <DEDUP_REMOVED lines=33> */
.L_x_1360:
[----:B------:R-:W-:Y:S02]  /*5fd0*/  HFMA2 R12, -RZ, RZ, 0, 4.76837158203125e-07 ;  /* 0x00000008ff0c7431 */ /* 0x000fe400000001ff */
[----:B------:R-:W-:-:S05]  /*5fe0*/  FADD R36, R13, R14 ;  /* 0x0000000e0d247221 */ /* 0x000fca0000000000 */
[----:B------:R-:W-:-:S07]  /*5ff0*/  MOV R13, R36 ;  /* 0x00000024000d7202 */ /* 0x000fce0000000f00 */
[----:B------:R-:W-:Y:S05]  /*6000*/  WARPSYNC.COLLECTIVE R15, `(.L_x_1361) ;  /* 0x000000000f087348 */ /* 0x000fea0003c00000 */
[----:B------:R0:W1:Y:S02]  /*6010*/  SHFL.BFLY P6, R14, R13, R12, R11 ;  /* 0x0c00000c0d0e7389 */ /* 0x00006400000c000b */
[----:B01----:R-:W-:Y:S05]  /*6020*/  ENDCOLLECTIVE ;  /* 0x000000000000791b */ /* 0x003fea0003800000 */
.L_x_1361:
[----:B------:R-:W-:Y:S02]  /*6030*/  HFMA2 R12, -RZ, RZ, 0, 2.384185791015625e-07 ;  /* 0x00000004ff0c7431 */ /* 0x000fe400000001ff */
[----:B------:R-:W-:-:S05]  /*6040*/  FADD R37, R36, R14 ;  /* 0x0000000e24257221 */ /* 0x000fca0000000000 */
[----:B------:R-:W-:-:S07]  /*6050*/  MOV R13, R37 ;  /* 0x00000025000d7202 */ /* 0x000fce0000000f00 */
[----:B------:R-:W-:Y:S05]  /*6060*/  WARPSYNC.COLLECTIVE R15, `(.L_x_1362) ;  /* 0x000000000f087348 */ /* 0x000fea0003c00000 */
[----:B------:R0:W1:Y:S02]  /*6070*/  SHFL.BFLY P6, R14, R13, R12, R11 ;  /* 0x0c00000c0d0e7389 */ /* 0x00006400000c000b */
[----:B01----:R-:W-:Y:S05]  /*6080*/  ENDCOLLECTIVE ;  /* 0x000000000000791b */ /* 0x003fea0003800000 */
.L_x_1362:
[----:B------:R-:W-:Y:S02]  /*6090*/  HFMA2 R12, -RZ, RZ, 0, 1.1920928955078125e-07 ;  /* 0x00000002ff0c7431 */ /* 0x000fe400000001ff */
[----:B------:R-:W-:-:S05]  /*60a0*/  FADD R38, R37, R14 ;  /* 0x0000000e25267221 */ /* 0x000fca0000000000 */
[----:B------:R-:W-:-:S07]  /*60b0*/  MOV R13, R38 ;  /* 0x00000026000d7202 */ /* 0x000fce0000000f00 */
[----:B------:R-:W-:Y:S05]  /*60c0*/  WARPSYNC.COLLECTIVE R15, `(.L_x_1363) ;  /* 0x000000000f087348 */ /* 0x000fea0003c00000 */
[----:B------:R0:W1:Y:S02]  /*60d0*/  SHFL.BFLY P6, R14, R13, R12, R11 ;  /* 0x0c00000c0d0e7389 */ /* 0x00006400000c000b */
[----:B01----:R-:W-:Y:S05]  /*60e0*/  ENDCOLLECTIVE ;  /* 0x000000000000791b */ /* 0x003fea0003800000 */
.L_x_1363:
[----:B------:R-:W-:Y:S02]  /*60f0*/  HFMA2 R12, -RZ, RZ, 0, 5.9604644775390625e-08 ;  /* 0x00000001ff0c7431 */ /* 0x000fe400000001ff */
[----:B------:R-:W-:-:S05]  /*6100*/  FADD R39, R38, R14 ;  /* 0x0000000e26277221 */ /* 0x000fca0000000000 */
[----:B------:R-:W-:-:S07]  /*6110*/  MOV R13, R39 ;  /* 0x00000027000d7202 */ /* 0x000fce0000000f00 */
[----:B------:R-:W-:Y:S05]  /*6120*/  WARPSYNC.COLLECTIVE R15, `(.L_x_1364) ;  /* 0x000000000f087348 */ /* 0x000fea0003c00000 */
[----:B------:R0:W1:Y:S02]  /*6130*/  SHFL.BFLY P6, R14, R13, R12, R11 ;  /* 0x0c00000c0d0e7389 */ /* 0x00006400000c000b */
[----:B01----:R-:W-:Y:S05]  /*6140*/  ENDCOLLECTIVE ;  /* 0x000000000000791b */ /* 0x003fea0003800000 */
.L_x_1364:
[----:B------:R-:W-:Y:S05]  /*6150*/  BRA `(.L_x_1365) ;  /* 0xffffffc4000c7947 */ /* 0x000fea000383ffff */
        .weak           $__internal_18_$__cuda_sm3x_div_rn_noftz_f32_slowpath
        .type           $__internal_18_$__cuda_sm3x_div_rn_noftz_f32_slowpath,@function
        .size           $__internal_18_$__cuda_sm3x_div_rn_noftz_f32_slowpath,(.L_x_25470 - $__internal_18_$__cuda_sm3x_div_rn_noftz_f32_slowpath)
$__internal_18_$__cuda_sm3x_div_rn_noftz_f32_slowpath:
        /* <DEDUP_REMOVED lines=34> */
.L_x_1367:
        /* <DEDUP_REMOVED lines=35> */
[----:B------:R-:W-:Y:S02]  /*65b0*/  IADD3 R67, PT, PT, R38, 0x20, RZ ;  /* 0x0000002026437810 */ /* 0x000fe40007ffe0ff */
        /* <DEDUP_REMOVED lines=15> */
.L_x_1374:
[----:B------:R-:W-:-:S04]  /*66b0*/  LOP3.LUT R5, R5, 0x80000000, RZ, 0xc0, !PT ;  /* 0x8000000005057812 */ /* 0x000fc800078ec0ff */
[----:B------:R-:W-:Y:S01]  /*66c0*/  LOP3.LUT R5, R5, 0x7f800000, RZ, 0xfc, !PT ;  /* 0x7f80000005057812 */ /* 0x000fe200078efcff */
[----:B------:R-:W-:Y:S06]  /*66d0*/  BRA `(.L_x_1375) ;  /* 0x0000000000047947 */ /* 0x000fec0003800000 */
.L_x_1373:
[----:B------:R-:W-:-:S07]  /*66e0*/  LEA R5, R66, R5, 0x17 ;  /* 0x0000000542057211 */ /* 0x000fce00078eb8ff */
.L_x_1375:
[----:B------:R-:W-:Y:S05]  /*66f0*/  BSYNC.RECONVERGENT B2 ;  /* 0x0000000000027941 */ /* 0x000fea0003800200 */
.L_x_1372:
[----:B------:R-:W-:Y:S05]  /*6700*/  BRA `(.L_x_1376) ;  /* 0x0000000000207947 */ /* 0x000fea0003800000 */
.L_x_1371:
[----:B------:R-:W-:-:S04]  /*6710*/  LOP3.LUT R5, R12, 0x80000000, R5, 0x48, !PT ;  /* 0x800000000c057812 */ /* 0x000fc800078e4805 */
[----:B------:R-:W-:Y:S01]  /*6720*/  LOP3.LUT R5, R5, 0x7f800000, RZ, 0xfc, !PT ;  /* 0x7f80000005057812 */ /* 0x000fe200078efcff */
[----:B------:R-:W-:Y:S06]  /*6730*/  BRA `(.L_x_1376) ;  /* 0x0000000000147947 */ /* 0x000fec0003800000 */
.L_x_1370:
[----:B------:R-:W-:Y:S01]  /*6740*/  LOP3.LUT R5, R12, 0x80000000, R5, 0x48, !PT ;  /* 0x800000000c057812 */ /* 0x000fe200078e4805 */
[----:B------:R-:W-:Y:S06]  /*6750*/  BRA `(.L_x_1376) ;  /* 0x00000000000c7947 */ /* 0x000fec0003800000 */
.L_x_1369:
[----:B------:R-:W0:Y:S01]  /*6760*/  MUFU.RSQ R5, -QNAN ;  /* 0xffc0000000057908 */ /* 0x000e220000001400 */
[----:B------:R-:W-:Y:S05]  /*6770*/  BRA `(.L_x_1376) ;  /* 0x0000000000047947 */ /* 0x000fea0003800000 */
.L_x_1368:
[----:B------:R-:W-:-:S07]  /*6780*/  FADD.FTZ R5, R5, R12 ;  /* 0x0000000c05057221 */ /* 0x000fce0000010000 */
.L_x_1376:
[----:B------:R-:W-:Y:S05]  /*6790*/  BSYNC.RECONVERGENT B1 ;  /* 0x0000000000017941 */ /* 0x000fea0003800200 */
.L_x_1366:
[----:B------:R-:W-:Y:S01]  /*67a0*/  HFMA2 R13, -RZ, RZ, 0, 0 ;  /* 0x00000000ff0d7431 */ /* 0x000fe200000001ff */
[----:B------:R-:W-:-:S04]  /*67b0*/  MOV R12, R64 ;  /* 0x00000040000c7202 */ /* 0x000fc80000000f00 */
[----:B0-----:R-:W-:Y:S05]  /*67c0*/  RET.REL.NODEC R12 `(_Z15SoftmaxWarpImplI10DirectLoadI13__nv_bfloat16fE11DirectStoreIfS1_EfLi1ELi28ELi32ELi1ELb1EL9Algorithm0EEvT_T0_ll) ;  /* 0xffffff980c0c7950 */ /* 0x001fea0003c3ffff */
.L_x_1377:
        /* <DEDUP_REMOVED lines=11> */
.L_x_25470:


//--------------------- .text._Z15SoftmaxWarpImplI10DirectLoadI13__nv_bfloat16fE11DirectStoreIfS1_EfLi1ELi28ELi32ELi1ELb0EL9Algorithm0EEvT_T0_ll --------------------------
	.section	.text._Z15SoftmaxWarpImplI10DirectLoadI13__nv_bfloat16fE11DirectStoreIfS1_EfLi1ELi28ELi32ELi1ELb0EL9Algorithm0EEvT_T0_ll,"ax",@progbits
	.align	128
        .global         _Z15SoftmaxWarpImplI10DirectLoadI13__nv_bfloat16fE11DirectStoreIfS1_EfLi1ELi28ELi32ELi1ELb0EL9Algorithm0EEvT_T0_ll
        .type           _Z15SoftmaxWarpImplI10DirectLoadI13__nv_bfloat16fE11DirectStoreIfS1_EfLi1ELi28ELi32ELi1ELb0EL9Algorithm0EEvT_T0_ll,@function
        .size           _Z15SoftmaxWarpImplI10DirectLoadI13__nv_bfloat16fE11DirectStoreIfS1_EfLi1ELi28ELi32ELi1ELb0EL9Algorithm0EEvT_T0_ll,(.L_x_25471 - _Z15SoftmaxWarpImplI10DirectLoadI13__nv_bfloat16fE11DirectStoreIfS1_EfLi1ELi28ELi32ELi1ELb0EL9Algorithm0EEvT_T0_ll)
        .other          _Z15SoftmaxWarpImplI10DirectLoadI13__nv_bfloat16fE11DirectStoreIfS1_EfLi1ELi28ELi32ELi1ELb0EL9Algorithm0EEvT_T0_ll,@"STO_CUDA_ENTRY STV_DEFAULT"
_Z15SoftmaxWarpImplI10DirectLoadI13__nv_bfloat16fE11DirectStoreIfS1_EfLi1ELi28ELi32ELi1ELb0EL9Algorithm0EEvT_T0_ll:
.text._Z15SoftmaxWarpImplI10DirectLoadI13__nv_bfloat16fE11DirectStoreIfS1_EfLi1ELi28ELi32ELi1ELb0EL9Algorithm0EEvT_T0_ll:
        /* <DEDUP_REMOVED lines=24> */
.L_x_1378:
        /* <DEDUP_REMOVED lines=13> */
.L_x_1436:
[----:B---3--:R-:W-:Y:S01]  /*0250*/  HFMA2 R3, -RZ, RZ, 0, 0 ;  /* 0x00000000ff037431 */ /* 0x008fe200000001ff */
        /* <DEDUP_REMOVED lines=123> */
[-C--:B------:R-:W-:Y:S01]  /*0a10*/  FFMA.SAT R21, R2, R11.reuse, 0.5 ;  /* 0x3f00000002157423 */ /* 0x080fe2000000200b */
[----:B------:R-:W-:Y:S01]  /*0a20*/  SHF.L.U32 R3, R3, 0x17, RZ ;  /* 0x0000001703037819 */ /* 0x000fe200000006ff */
[----:B------:R-:W-:Y:S01]  /*0a30*/  FFMA R5, R70, 1.4426950216293334961, -R5 ;  /* 0x3fb8aa3b46057823 */ /* 0x000fe20000000805 */
[----:B------:R-:W-:Y:S01]  /*0a40*/  FFMA R9, R72, 1.4426950216293334961, -R9 ;  /* 0x3fb8aa3b48097823 */ /* 0x000fe20000000809 */
[-C--:B------:R-:W-:Y:S01]  /*0a50*/  FFMA.RM R21, R21, R12.reuse, 12582913 ;  /* 0x4b40000115157423 */ /* 0x080fe2000000400c */
[--C-:B------:R-:W-:Y:S01]  /*0a60*/  FADD R14, R6, -R68.reuse ;  /* 0x80000044060e7221 */ /* 0x100fe20000000000 */
[----:B------:R-:W-:Y:S01]  /*0a70*/  FFMA R70, R70, 1.925963033500011079e-08, R5 ;  /* 0x32a5706046467823 */ /* 0x000fe20000000005 */
[----:B------:R-:W-:Y:S01]  /*0a80*/  FFMA R9, R72, 1.925963033500011079e-08, R9 ;  /* 0x32a5706048097823 */ /* 0x000fe20000000009 */
[----:B------:R-:W-:Y:S01]  /*0a90*/  SHF.L.U32 R7, R7, 0x17, RZ ;  /* 0x0000001707077819 */ /* 0x000fe200000006ff */
[--C-:B------:R-:W-:Y:S01]  /*0aa0*/  FADD R50, R24, -R68.reuse ;  /* 0x8000004418327221 */ /* 0x100fe20000000000 */
[--C-:B------:R-:W-:Y:S01]  /*0ab0*/  FADD R24, R16, -R68.reuse ;  /* 0x8000004410187221 */ /* 0x100fe20000000000 */
[----:B------:R-:W-:Y:S01]  /*0ac0*/  MUFU.EX2 R10, R9 ;  /* 0x00000009000a7308 */ /* 0x000fe20000000800 */
[-C--:B------:R-:W-:Y:S01]  /*0ad0*/  FFMA.SAT R5, R64, R11.reuse, 0.5 ;  /* 0x3f00000040057423 */ /* 0x080fe2000000200b */
[--C-:B------:R-:W-:Y:S01]  /*0ae0*/  FADD R66, R45, -R68.reuse ;  /* 0x800000442d427221 */ /* 0x100fe20000000000 */
[--C-:B------:R-:W-:Y:S01]  /*0af0*/  FADD R60, R39, -R68.reuse ;  /* 0x80000044273c7221 */ /* 0x100fe20000000000 */
[--C-:B------:R-:W-:Y:S01]  /*0b00*/  FADD R46, R22, -R68.reuse ;  /* 0x80000044162e7221 */ /* 0x100fe20000000000 */
[-C--:B------:R-:W-:Y:S01]  /*0b10*/  FFMA.RM R13, R5, R12.reuse, 12582913 ;  /* 0x4b400001050d7423 */ /* 0x080fe2000000400c */
[-C--:B------:R-:W-:Y:S01]  /*0b20*/  FFMA.SAT R15, R66, R11.reuse, 0.5 ;  /* 0x3f000000420f7423 */ /* 0x080fe2000000200b */
[--C-:B------:R-:W-:Y:S01]  /*0b30*/  FADD R22, R18, -R68.reuse ;  /* 0x8000004412167221 */ /* 0x100fe20000000000 */
[----:B------:R-:W1:Y:S01]  /*0b40*/  MUFU.EX2 R70, R70 ;  /* 0x0000004600467308 */ /* 0x000e620000000800 */
[----:B------:R-:W-:Y:S01]  /*0b50*/  FADD R5, R13, -12583039 ;  /* 0xcb40007f0d057421 */ /* 0x000fe20000000000 */
[-C--:B------:R-:W-:Y:S01]  /*0b60*/  FFMA.RM R15, R15, R12.reuse, 12582913 ;  /* 0x4b4000010f0f7423 */ /* 0x080fe2000000400c */
[--C-:B------:R-:W-:Y:S01]  /*0b70*/  FADD R62, R4, -R68.reuse ;  /* 0x80000044043e7221 */ /* 0x100fe20000000000 */
[--C-:B------:R-:W-:Y:S01]  /*0b80*/  FADD R4, R30, -R68.reuse ;  /* 0x800000441e047221 */ /* 0x100fe20000000000 */
[C---:B------:R-:W-:Y:S01]  /*0b90*/  FFMA R5, R64.reuse, 1.4426950216293334961, -R5 ;  /* 0x3fb8aa3b40057823 */ /* 0x040fe20000000805 */
[--C-:B------:R-:W-:Y:S01]  /*0ba0*/  FADD R30, R17, -R68.reuse ;  /* 0x80000044111e7221 */ /* 0x100fe20000000000 */
[--C-:B------:R-:W-:Y:S01]  /*0bb0*/  FADD R36, R23, -R68.reuse ;  /* 0x8000004417247221 */ /* 0x100fe20000000000 */
[----:B------:R-:W-:Y:S01]  /*0bc0*/  FADD R17, R15, -12583039 ;  /* 0xcb40007f0f117421 */ /* 0x000fe20000000000 */
[----:B------:R-:W-:Y:S01]  /*0bd0*/  FFMA R64, R64, 1.925963033500011079e-08, R5 ;  /* 0x32a5706040407823 */ /* 0x000fe20000000005 */
[--C-:B------:R-:W-:Y:S01]  /*0be0*/  FADD R58, R37, -R68.reuse ;  /* 0x80000044253a7221 */ /* 0x100fe20000000000 */
[-C--:B------:R-:W-:Y:S01]  /*0bf0*/  FFMA.SAT R5, R62, R11.reuse, 0.5 ;  /* 0x3f0000003e057423 */ /* 0x080fe2000000200b */
[----:B------:R-:W-:Y:S01]  /*0c00*/  FFMA R17, R66, 1.4426950216293334961, -R17 ;  /* 0x3fb8aa3b42117823 */ /* 0x000fe20000000811 */
[--C-:B------:R-:W-:Y:S01]  /*0c10*/  FADD R56, R28, -R68.reuse ;  /* 0x800000441c387221 */ /* 0x100fe20000000000 */
[--C-:B------:R-:W-:Y:S01]  /*0c20*/  FADD R28, R19, -R68.reuse ;  /* 0x80000044131c7221 */ /* 0x100fe20000000000 */
[----:B------:R-:W-:Y:S01]  /*0c30*/  FFMA.RM R5, R5, R12, 12582913 ;  /* 0x4b40000105057423 */ /* 0x000fe2000000400c */
[----:B------:R-:W-:Y:S01]  /*0c40*/  FFMA R17, R66, 1.925963033500011079e-08, R17 ;  /* 0x32a5706042117823 */ /* 0x000fe20000000011 */
[----:B-1----:R-:W-:Y:S01]  /*0c50*/  FMUL R6, R3, R70 ;  /* 0x0000004603067220 */ /* 0x002fe20000400000 */
[----:B------:R-:W-:Y:S01]  /*0c60*/  FADD R3, R21, -12583039 ;  /* 0xcb40007f15037421 */ /* 0x000fe20000000000 */
[----:B------:R-:W-:Y:S01]  /*0c70*/  FADD R19, R5, -12583039 ;  /* 0xcb40007f05137421 */ /* 0x000fe20000000000 */
[--C-:B------:R-:W-:Y:S01]  /*0c80*/  FADD R8, R33, -R68.reuse ;  /* 0x8000004421087221 */ /* 0x100fe20000000000 */
[--C-:B------:R-:W-:Y:S01]  /*0c90*/  FADD R52, R31, -R68.reuse ;  /* 0x800000441f347221 */ /* 0x100fe20000000000 */
[----:B------:R-:W-:Y:S01]  /*0ca0*/  FFMA R3, R2, 1.4426950216293334961, -R3 ;  /* 0x3fb8aa3b02037823 */ /* 0x000fe20000000803 */
[----:B------:R-:W-:Y:S01]  /*0cb0*/  FFMA R19, R62, 1.4426950216293334961, -R19 ;  /* 0x3fb8aa3b3e137823 */ /* 0x000fe20000000813 */
[--C-:B------:R-:W-:Y:S01]  /*0cc0*/  FADD R48, R29, -R68.reuse ;  /* 0x800000441d307221 */ /* 0x100fe20000000000 */
[--C-:B------:R-:W-:Y:S01]  /*0cd0*/  FADD R44, R27, -R68.reuse ;  /* 0x800000441b2c7221 */ /* 0x100fe20000000000 */
[----:B------:R-:W-:Y:S01]  /*0ce0*/  FFMA R16, R2, 1.925963033500011079e-08, R3 ;  /* 0x32a5706002107823 */ /* 0x000fe20000000003 */
[----:B------:R-:W-:Y:S01]  /*0cf0*/  FMUL R2, R7, R10 ;  /* 0x0000000a07027220 */ /* 0x000fe20000400000 */
[----:B------:R-:W-:Y:S01]  /*0d00*/  FFMA.SAT R7, R0, R11, 0.5 ;  /* 0x3f00000000077423 */ /* 0x000fe2000000200b */
[----:B------:R-:W1:Y:S01]  /*0d10*/  MUFU.EX2 R3, R64 ;  /* 0x0000004000037308 */ /* 0x000e620000000800 */
[----:B------:R-:W-:Y:S01]  /*0d20*/  FFMA R19, R62, 1.925963033500011079e-08, R19 ;  /* 0x32a570603e137823 */ /* 0x000fe20000000013 */
[--C-:B------:R-:W-:Y:S01]  /*0d30*/  FADD R20, R20, -R68.reuse ;  /* 0x8000004414147221 */ /* 0x100fe20000000000 */
[----:B------:R-:W-:Y:S01]  /*0d40*/  FFMA.RM R7, R7, R12, 12582913 ;  /* 0x4b40000107077423 */ /* 0x000fe2000000400c */
[----:B------:R-:W-:-:S02]  /*0d50*/  FADD R38, R25, -R68 ;  /* 0x8000004419267221 */ /* 0x000fc40000000000 */
[----:B------:R-:W-:Y:S01]  /*0d60*/  FFMA.SAT R25, R20, R11, 0.5 ;  /* 0x3f00000014197423 */ /* 0x000fe2000000200b */
[C---:B------:R-:W-:Y:S01]  /*0d70*/  FADD R9, R7.reuse, -12583039 ;  /* 0xcb40007f07097421 */ /* 0x040fe20000000000 */
[----:B------:R-:W2:Y:S01]  /*0d80*/  MUFU.EX2 R10, R17 ;  /* 0x00000011000a7308 */ /* 0x000ea20000000800 */
[----:B------:R-:W-:Y:S01]  /*0d90*/  SHF.L.U32 R7, R7, 0x17, RZ ;  /* 0x0000001707077819 */ /* 0x000fe200000006ff */
[----:B------:R-:W-:Y:S01]  /*0da0*/  FFMA.RM R25, R25, R12, 12582913 ;  /* 0x4b40000119197423 */ /* 0x000fe2000000400c */
[----:B------:R-:W-:-:S04]  /*0db0*/  FFMA R9, R0, 1.4426950216293334961, -R9 ;  /* 0x3fb8aa3b00097823 */ /* 0x000fc80000000809 */
[----:B------:R-:W-:Y:S01]  /*0dc0*/  FFMA R18, R0, 1.925963033500011079e-08, R9 ;  /* 0x32a5706000127823 */ /* 0x000fe20000000009 */
[----:B------:R-:W-:Y:S01]  /*0dd0*/  FFMA.SAT R9, R60, R11, 0.5 ;  /* 0x3f0000003c097423 */ /* 0x000fe2000000200b */
[----:B------:R-:W-:Y:S01]  /*0de0*/  SHF.L.U32 R0, R13, 0x17, RZ ;  /* 0x000000170d007819 */ /* 0x000fe200000006ff */
[----:B------:R-:W-:Y:S02]  /*0df0*/  MUFU.EX2 R19, R19 ;  /* 0x0000001300137308 */ /* 0x000fe40000000800 */
[----:B------:R-:W-:Y:S02]  /*0e00*/  FFMA.RM R23, R9, R12, 12582913 ;  /* 0x4b40000109177423 */ /* 0x000fe4000000400c */
[----:B-1----:R-:W-:Y:S01]  /*0e10*/  FMUL R0, R0, R3 ;  /* 0x0000000300007220 */ /* 0x002fe20000400000 */
[----:B------:R-:W-:Y:S01]  /*0e20*/  SHF.L.U32 R3, R15, 0x17, RZ ;  /* 0x000000170f037819 */ /* 0x000fe200000006ff */
[C---:B------:R-:W-:Y:S01]  /*0e30*/  FADD R9, R23.reuse, -12583039 ;  /* 0xcb40007f17097421 */ /* 0x040fe20000000000 */
[----:B------:R-:W-:Y:S01]  /*0e40*/  SHF.L.U32 R23, R23, 0x17, RZ ;  /* 0x0000001717177819 */ /* 0x000fe200000006ff */
[----:B------:R-:W1:Y:S02]  /*0e50*/  MUFU.EX2 R18, R18 ;  /* 0x0000001200127308 */ /* 0x000e640000000800 */
[----:B------:R-:W-:Y:S01]  /*0e60*/  FFMA R9, R60, 1.4426950216293334961, -R9 ;  /* 0x3fb8aa3b3c097823 */ /* 0x000fe20000000809 */
[----:B--2---:R-:W-:-:S03]  /*0e70*/  FMUL R3, R3, R10 ;  /* 0x0000000a03037220 */ /* 0x004fc60000400000 */
[----:B------:R-:W-:Y:S01]  /*0e80*/  FFMA R60, R60, 1.925963033500011079e-08, R9 ;  /* 0x32a570603c3c7823 */ /* 0x000fe20000000009 */
[----:B------:R-:W-:Y:S01]  /*0e90*/  FFMA.SAT R9, R4, R11, 0.5 ;  /* 0x3f00000004097423 */ /* 0x000fe2000000200b */
[----:B------:R-:W2:Y:S03]  /*0ea0*/  MUFU.EX2 R16, R16 ;  /* 0x0000001000107308 */ /* 0x000ea60000000800 */
[----:B------:R-:W-:-:S04]  /*0eb0*/  FFMA.RM R9, R9, R12, 12582913 ;  /* 0x4b40000109097423 */ /* 0x000fc8000000400c */
[----:B------:R-:W-:Y:S01]  /*0ec0*/  FADD R13, R9, -12583039 ;  /* 0xcb40007f090d7421 */ /* 0x000fe20000000000 */
[----:B------:R-:W-:Y:S01]  /*0ed0*/  MUFU.EX2 R60, R60 ;  /* 0x0000003c003c7308 */ /* 0x000fe20000000800 */
[----:B-1----:R-:W-:Y:S01]  /*0ee0*/  FMUL R7, R7, R18 ;  /* 0x0000001207077220 */ /* 0x002fe20000400000 */
[----:B------:R-:W-:Y:S01]  /*0ef0*/  SHF.L.U32 R9, R9, 0x17, RZ ;  /* 0x0000001709097819 */ /* 0x000fe200000006ff */
[----:B------:R-:W-:-:S04]  /*0f00*/  FFMA R13, R4, 1.4426950216293334961, -R13 ;  /* 0x3fb8aa3b040d7823 */ /* 0x000fc8000000080d */
[----:B------:R-:W-:Y:S01]  /*0f10*/  FFMA R10, R4, 1.925963033500011079e-08, R13 ;  /* 0x32a57060040a7823 */ /* 0x000fe2000000000d */
[----:B------:R-:W-:Y:S01]  /*0f20*/  FFMA.SAT R13, R58, R11, 0.5 ;  /* 0x3f0000003a0d7423 */ /* 0x000fe2000000200b */
[----:B------:R-:W-:Y:S02]  /*0f30*/  SHF.L.U32 R4, R5, 0x17, RZ ;  /* 0x0000001705047819 */ /* 0x000fe400000006ff */
[----:B------:R-:W-:Y:S01]  /*0f40*/  SHF.L.U32 R5, R21, 0x17, RZ ;  /* 0x0000001715057819 */ /* 0x000fe200000006ff */
[----:B------:R-:W-:Y:S01]  /*0f50*/  FFMA.RM R17, R13, R12, 12582913 ;  /* 0x4b4000010d117423 */ /* 0x000fe2000000400c */
[----:B------:R-:W1:Y:S01]  /*0f60*/  MUFU.EX2 R10, R10 ;  /* 0x0000000a000a7308 */ /* 0x000e620000000800 */
[----:B------:R-:W-:Y:S02]  /*0f70*/  FMUL R4, R4, R19 ;  /* 0x0000001304047220 */ /* 0x000fe40000400000 */
[C---:B------:R-:W-:Y:S01]  /*0f80*/  FADD R13, R17.reuse, -12583039 ;  /* 0xcb40007f110d7421 */ /* 0x040fe20000000000 */
[----:B------:R-:W-:Y:S01]  /*0f90*/  SHF.L.U32 R17, R17, 0x17, RZ ;  /* 0x0000001711117819 */ /* 0x000fe200000006ff */
[----:B--2---:R-:W-:-:S02]  /*0fa0*/  FMUL R5, R5, R16 ;  /* 0x0000001005057220 */ /* 0x004fc40000400000 */
[----:B------:R-:W-:-:S04]  /*0fb0*/  FFMA R13, R58, 1.4426950216293334961, -R13 ;  /* 0x3fb8aa3b3a0d7823 */ /* 0x000fc8000000080d */
[----:B------:R-:W-:Y:S01]  /*0fc0*/  FFMA R58, R58, 1.925963033500011079e-08, R13 ;  /* 0x32a570603a3a7823 */ /* 0x000fe2000000000d */
[----:B------:R-:W-:-:S04]  /*0fd0*/  FFMA.SAT R13, R56, R11, 0.5 ;  /* 0x3f000000380d7423 */ /* 0x000fc8000000200b */
[----:B------:R-:W-:Y:S01]  /*0fe0*/  FFMA.RM R13, R13, R12, 12582913 ;  /* 0x4b4000010d0d7423 */ /* 0x000fe2000000400c */
[----:B------:R-:W2:Y:S01]  /*0ff0*/  MUFU.EX2 R58, R58 ;  /* 0x0000003a003a7308 */ /* 0x000ea20000000800 */
[----:B-1----:R-:W-:Y:S02]  /*1000*/  FMUL R9, R9, R10 ;  /* 0x0000000a09097220 */ /* 0x002fe40000400000 */
[C---:B------:R-:W-:Y:S01]  /*1010*/  FADD R15, R13.reuse, -12583039 ;  /* 0xcb40007f0d0f7421 */ /* 0x040fe20000000000 */
[----:B------:R-:W-:-:S03]  /*1020*/  SHF.L.U32 R13, R13, 0x17, RZ ;  /* 0x000000170d0d7819 */ /* 0x000fc600000006ff */
[----:B------:R-:W-:-:S04]  /*1030*/  FFMA R15, R56, 1.4426950216293334961, -R15 ;  /* 0x3fb8aa3b380f7823 */ /* 0x000fc8000000080f */
[----:B------:R-:W-:Y:S01]  /*1040*/  FFMA R56, R56, 1.925963033500011079e-08, R15 ;  /* 0x32a5706038387823 */ /* 0x000fe2000000000f */
[----:B------:R-:W-:-:S04]  /*1050*/  FFMA.SAT R15, R8, R11, 0.5 ;  /* 0x3f000000080f7423 */ /* 0x000fc8000000200b */
[----:B------:R-:W-:Y:S01]  /*1060*/  FFMA.RM R19, R15, R12, 12582913 ;  /* 0x4b4000010f137423 */ /* 0x000fe2000000400c */
[----:B--2---:R-:W-:Y:S01]  /*1070*/  FMUL R10, R17, R58 ;  /* 0x0000003a110a7220 */ /* 0x004fe20000400000 */
[----:B------:R-:W1:Y:S02]  /*1080*/  MUFU.EX2 R56, R56 ;  /* 0x0000003800387308 */ /* 0x000e640000000800 */
[----:B------:R-:W-:-:S04]  /*1090*/  FADD R15, R19, -12583039 ;  /* 0xcb40007f130f7421 */ /* 0x000fc80000000000 */
[----:B------:R-:W-:-:S04]  /*10a0*/  FFMA R15, R8, 1.4426950216293334961, -R15 ;  /* 0x3fb8aa3b080f7823 */ /* 0x000fc8000000080f */
[----:B------:R-:W-:Y:S01]  /*10b0*/  FFMA R18, R8, 1.925963033500011079e-08, R15 ;  /* 0x32a5706008127823 */ /* 0x000fe2000000000f */
[----:B------:R-:W-:Y:S01]  /*10c0*/  FFMA.SAT R15, R54, R11, 0.5 ;  /* 0x3f000000360f7423 */ /* 0x000fe2000000200b */
[----:B------:R-:W-:-:S03]  /*10d0*/  FMUL R8, R23, R60 ;  /* 0x0000003c17087220 */ /* 0x000fc60000400000 */
        /* <DEDUP_REMOVED lines=9> */
[----:B------:R-:W1:Y:S03]  /*1170*/  MUFU.EX2 R54, R54 ;  /* 0x0000003600367308 */ /* 0x000e660000000800 */
[----:B------:R-:W-:-:S04]  /*1180*/  FADD R21, R23, -12583039 ;  /* 0xcb40007f17157421 */ /* 0x000fc80000000000 */
[----:B------:R-:W-:-:S04]  /*1190*/  FFMA R21, R52, 1.4426950216293334961, -R21 ;  /* 0x3fb8aa3b34157823 */ /* 0x000fc80000000815 */
[----:B------:R-:W-:Y:S01]  /*11a0*/  FFMA R52, R52, 1.925963033500011079e-08, R21 ;  /* 0x32a5706034347823 */ /* 0x000fe20000000015 */
[----:B------:R-:W-:-:S04]  /*11b0*/  FFMA.SAT R21, R50, R11, 0.5 ;  /* 0x3f00000032157423 */ /* 0x000fc8000000200b */
[----:B------:R-:W-:Y:S01]  /*11c0*/  FFMA.RM R21, R21, R12, 12582913 ;  /* 0x4b40000115157423 */ /* 0x000fe2000000400c */
[----:B------:R-:W3:Y:S03]  /*11d0*/  MUFU.EX2 R52, R52 ;  /* 0x0000003400347308 */ /* 0x000ee60000000800 */
[----:B------:R-:W-:-:S04]  /*11e0*/  FADD R17, R21, -12583039 ;  /* 0xcb40007f15117421 */ /* 0x000fc80000000000 */
[----:B------:R-:W-:-:S04]  /*11f0*/  FFMA R17, R50, 1.4426950216293334961, -R17 ;  /* 0x3fb8aa3b32117823 */ /* 0x000fc80000000811 */
[----:B------:R-:W-:Y:S01]  /*1200*/  FFMA R50, R50, 1.925963033500011079e-08, R17 ;  /* 0x32a5706032327823 */ /* 0x000fe20000000011 */
[----:B------:R-:W-:-:S04]  /*1210*/  FFMA.SAT R17, R48, R11, 0.5 ;  /* 0x3f00000030117423 */ /* 0x000fc8000000200b */
[----:B------:R-:W-:Y:S01]  /*1220*/  FFMA.RM R27, R17, R12, 12582913 ;  /* 0x4b400001111b7423 */ /* 0x000fe2000000400c */
[----:B------:R-:W-:-:S03]  /*1230*/  SHF.L.U32 R17, R19, 0x17, RZ ;  /* 0x0000001713117819 */ /* 0x000fc600000006ff */
[----:B------:R-:W-:Y:S02]  /*1240*/  FADD R13, R27, -12583039 ;  /* 0xcb40007f1b0d7421 */ /* 0x000fe40000000000 */
[----:B--2---:R-:W-:Y:S01]  /*1250*/  FMUL R17, R17, R18 ;  /* 0x0000001211117220 */ /* 0x004fe20000400000 */
[----:B-1----:R-:W-:Y:S01]  /*1260*/  FMUL R18, R15, R54 ;  /* 0x000000360f127220 */ /* 0x002fe20000400000 */
        /* <DEDUP_REMOVED lines=10> */
[----:B------:R-:W-:Y:S01]  /*1310*/  SHF.L.U32 R19, R23, 0x17, RZ ;  /* 0x0000001717137819 */ /* 0x000fe200000006ff */
[----:B------:R-:W-:Y:S02]  /*1320*/  FADD R23, R25, -12583039 ;  /* 0xcb40007f19177421 */ /* 0x000fe40000000000 */
[----:B------:R-:W-:Y:S02]  /*1330*/  FADD R15, R29, -12583039 ;  /* 0xcb40007f1d0f7421 */ /* 0x000fe40000000000 */
[----:B------:R-:W-:Y:S01]  /*1340*/  FFMA R23, R20, 1.4426950216293334961, -R23 ;  /* 0x3fb8aa3b14177823 */ /* 0x000fe20000000817 */
[----:B---3--:R-:W-:Y:S01]  /*1350*/  FMUL R19, R19, R52 ;  /* 0x0000003413137220 */ /* 0x008fe20000400000 */
[----:B------:R-:W-:Y:S02]  /*1360*/  FFMA R15, R44, 1.4426950216293334961, -R15 ;  /* 0x3fb8aa3b2c0f7823 */ /* 0x000fe4000000080f */
[----:B------:R-:W-:Y:S01]  /*1370*/  FFMA R31, R20, 1.925963033500011079e-08, R23 ;  /* 0x32a57060141f7823 */ /* 0x000fe20000000017 */
[-C--:B------:R-:W-:Y:S01]  /*1380*/  FFMA.SAT R23, R38, R11.reuse, 0.5 ;  /* 0x3f00000026177423 */ /* 0x080fe2000000200b */
[----:B------:R-:W-:Y:S01]  /*1390*/  FFMA R44, R44, 1.925963033500011079e-08, R15 ;  /* 0x32a570602c2c7823 */ /* 0x000fe2000000000f */
[----:B------:R-:W-:Y:S01]  /*13a0*/  SHF.L.U32 R20, R21, 0x17, RZ ;  /* 0x0000001715147819 */ /* 0x000fe200000006ff */
[----:B------:R-:W2:Y:S01]  /*13b0*/  MUFU.EX2 R15, R50 ;  /* 0x00000032000f7308 */ /* 0x000ea20000000800 */
[----:B------:R-:W-:Y:S01]  /*13c0*/  FFMA.RM R37, R23, R12, 12582913 ;  /* 0x4b40000117257423 */ /* 0x000fe2000000400c */
[----:B------:R-:W-:Y:S01]  /*13d0*/  SHF.L.U32 R21, R27, 0x17, RZ ;  /* 0x000000171b157819 */ /* 0x000fe200000006ff */
[----:B------:R-:W-:-:S04]  /*13e0*/  FFMA.SAT R27, R22, R11, 0.5 ;  /* 0x3f000000161b7423 */ /* 0x000fc8000000200b */
[----:B------:R-:W-:Y:S01]  /*13f0*/  FFMA.RM R27, R27, R12, 12582913 ;  /* 0x4b4000011b1b7423 */ /* 0x000fe2000000400c */
[----:B------:R-:W-:Y:S01]  /*1400*/  MUFU.EX2 R31, R31 ;  /* 0x0000001f001f7308 */ /* 0x000fe20000000800 */
[----:B-1----:R-:W-:Y:S02]  /*1410*/  FMUL R21, R21, R48 ;  /* 0x0000003015157220 */ /* 0x002fe40000400000 */
[----:B------:R-:W-:-:S04]  /*1420*/  FADD R23, R27, -12583039 ;  /* 0xcb40007f1b177421 */ /* 0x000fc80000000000 */
[----:B------:R-:W-:Y:S01]  /*1430*/  FFMA R23, R22, 1.4426950216293334961, -R23 ;  /* 0x3fb8aa3b16177823 */ /* 0x000fe20000000817 */
[----:B------:R-:W1:Y:S01]  /*1440*/  MUFU.EX2 R44, R44 ;  /* 0x0000002c002c7308 */ /* 0x000e620000000800 */
[----:B--2---:R-:W-:Y:S01]  /*1450*/  FMUL R20, R20, R15 ;  /* 0x0000000f14147220 */ /* 0x004fe20000400000 */
[----:B------:R-:W-:Y:S01]  /*1460*/  FADD R15, R37, -12583039 ;  /* 0xcb40007f250f7421 */ /* 0x000fe20000000000 */
[----:B------:R-:W-:Y:S01]  /*1470*/  FFMA R39, R22, 1.925963033500011079e-08, R23 ;  /* 0x32a5706016277823 */ /* 0x000fe20000000017 */
[----:B------:R-:W-:Y:S01]  /*1480*/  FFMA.SAT R23, R36, R11, 0.5 ;  /* 0x3f00000024177423 */ /* 0x000fe2000000200b */
[----:B------:R-:W-:Y:S01]  /*1490*/  SHF.L.U32 R22, R13, 0x17, RZ ;  /* 0x000000170d167819 */ /* 0x000fe200000006ff */
[C---:B------:R-:W-:Y:S02]  /*14a0*/  FFMA R15, R38.reuse, 1.4426950216293334961, -R15 ;  /* 0x3fb8aa3b260f7823 */ /* 0x040fe4000000080f */
[----:B------:R-:W-:Y:S01]  /*14b0*/  FFMA.RM R13, R23, R12, 12582913 ;  /* 0x4b400001170d7423 */ /* 0x000fe2000000400c */
[----:B------:R-:W-:Y:S01]  /*14c0*/  SHF.L.U32 R23, R29, 0x17, RZ ;  /* 0x000000171d177819 */ /* 0x000fe200000006ff */
[----:B------:R-:W-:Y:S01]  /*14d0*/  FFMA R38, R38, 1.925963033500011079e-08, R15 ;  /* 0x32a5706026267823 */ /* 0x000fe2000000000f */
[----:B------:R-:W-:Y:S03]  /*14e0*/  MUFU.EX2 R39, R39 ;  /* 0x0000002700277308 */ /* 0x000fe60000000800 */
[----:B-1----:R-:W-:-:S05]  /*14f0*/  FMUL R23, R23, R44 ;  /* 0x0000002c17177220 */ /* 0x002fca0000400000 */
[----:B------:R-:W1:Y:S08]  /*1500*/  MUFU.EX2 R15, R46 ;  /* 0x0000002e000f7308 */ /* 0x000e700000000800 */
[----:B------:R-:W2:Y:S01]  /*1510*/  MUFU.EX2 R38, R38 ;  /* 0x0000002600267308 */ /* 0x000ea20000000800 */
[----:B-1----:R-:W-:Y:S01]  /*1520*/  FMUL R22, R22, R15 ;  /* 0x0000000f16167220 */ /* 0x002fe20000400000 */
        /* <DEDUP_REMOVED lines=11> */
[----:B------:R-:W-:Y:S01]  /*15e0*/  SHF.L.U32 R24, R25, 0x17, RZ ;  /* 0x0000001719187819 */ /* 0x000fe200000006ff */
[----:B------:R-:W-:Y:S01]  /*15f0*/  FFMA.SAT R29, R32, R11, 0.5 ;  /* 0x3f000000201d7423 */ /* 0x000fe2000000200b */
[----:B------:R-:W-:-:S03]  /*1600*/  SHF.L.U32 R25, R37, 0x17, RZ ;  /* 0x0000001725197819 */ /* 0x000fc600000006ff */
[----:B------:R-:W-:Y:S01]  /*1610*/  FFMA.RM R29, R29, R12, 12582913 ;  /* 0x4b4000011d1d7423 */ /* 0x000fe2000000400c */
[----:B------:R-:W-:Y:S01]  /*1620*/  FMUL R24, R24, R31 ;  /* 0x0000001f18187220 */ /* 0x000fe20000400000 */
[----:B------:R-:W-:Y:S01]  /*1630*/  FFMA.SAT R31, R26, R11, 0.5 ;  /* 0x3f0000001a1f7423 */ /* 0x000fe2000000200b */
[----:B--2---:R-:W-:Y:S01]  /*1640*/  FMUL R25, R25, R38 ;  /* 0x0000002619197220 */ /* 0x004fe20000400000 */
[C---:B------:R-:W-:Y:S01]  /*1650*/  FADD R45, R29.reuse, -12583039 ;  /* 0xcb40007f1d2d7421 */ /* 0x040fe20000000000 */
[----:B------:R-:W-:Y:S01]  /*1660*/  SHF.L.U32 R29, R29, 0x17, RZ ;  /* 0x000000171d1d7819 */ /* 0x000fe200000006ff */
[----:B------:R-:W-:Y:S02]  /*1670*/  FFMA.RM R31, R31, R12, 12582913 ;  /* 0x4b4000011f1f7423 */ /* 0x000fe4000000400c */
[----:B------:R-:W-:Y:S02]  /*1680*/  FFMA R37, R32, 1.4426950216293334961, -R45 ;  /* 0x3fb8aa3b20257823 */ /* 0x000fe4000000082d */
[----:B------:R-:W-:-:S02]  /*1690*/  FADD R45, R31, -12583039 ;  /* 0xcb40007f1f2d7421 */ /* 0x000fc40000000000 */
[----:B------:R-:W-:Y:S02]  /*16a0*/  FFMA R37, R32, 1.925963033500011079e-08, R37 ;  /* 0x32a5706020257823 */ /* 0x000fe40000000025 */
[----:B------:R-:W-:-:S04]  /*16b0*/  FFMA R45, R26, 1.4426950216293334961, -R45 ;  /* 0x3fb8aa3b1a2d7823 */ /* 0x000fc8000000082d */
[----:B------:R-:W-:Y:S01]  /*16c0*/  FFMA R38, R26, 1.925963033500011079e-08, R45 ;  /* 0x32a570601a267823 */ /* 0x000fe2000000002d */
[----:B------:R-:W-:Y:S01]  /*16d0*/  FFMA.SAT R45, R28, R11, 0.5 ;  /* 0x3f0000001c2d7423 */ /* 0x000fe2000000200b */
[----:B------:R-:W-:-:S03]  /*16e0*/  SHF.L.U32 R26, R27, 0x17, RZ ;  /* 0x000000171b1a7819 */ /* 0x000fc600000006ff */
[----:B------:R-:W-:Y:S02]  /*16f0*/  FFMA.RM R32, R45, R12, 12582913 ;  /* 0x4b4000012d207423 */ /* 0x000fe4000000400c */
[----:B------:R-:W-:Y:S01]  /*1700*/  FMUL R26, R26, R39 ;  /* 0x000000271a1a7220 */ /* 0x000fe20000400000 */
[----:B------:R-:W-:Y:S01]  /*1710*/  FFMA.SAT R39, R30, R11, 0.5 ;  /* 0x3f0000001e277423 */ /* 0x000fe2000000200b */
[----:B------:R-:W-:-:S04]  /*1720*/  FADD R27, R32, -12583039 ;  /* 0xcb40007f201b7421 */ /* 0x000fc80000000000 */
[----:B------:R-:W-:-:S04]  /*1730*/  FFMA R27, R28, 1.4426950216293334961, -R27 ;  /* 0x3fb8aa3b1c1b7823 */ /* 0x000fc8000000081b */
[----:B------:R-:W-:Y:S01]  /*1740*/  FFMA R44, R28, 1.925963033500011079e-08, R27 ;  /* 0x32a570601c2c7823 */ /* 0x000fe2000000001b */
[----:B------:R-:W-:Y:S01]  /*1750*/  FFMA.SAT R27, R14, R11, 0.5 ;  /* 0x3f0000000e1b7423 */ /* 0x000fe2000000200b */
[----:B------:R-:W1:Y:S03]  /*1760*/  MUFU.EX2 R28, R33 ;  /* 0x00000021001c7308 */ /* 0x000e660000000800 */
[-C--:B------:R-:W-:Y:S01]  /*1770*/  FFMA.RM R11, R27, R12.reuse, 12582913 ;  /* 0x4b4000011b0b7423 */ /* 0x080fe2000000400c */
[----:B------:R-:W-:-:S03]  /*1780*/  FFMA.RM R12, R39, R12, 12582913 ;  /* 0x4b400001270c7423 */ /* 0x000fc6000000400c */
[C---:B------:R-:W-:Y:S01]  /*1790*/  FADD R27, R11.reuse, -12583039 ;  /* 0xcb40007f0b1b7421 */ /* 0x040fe20000000000 */
[----:B------:R-:W-:Y:S01]  /*17a0*/  MUFU.EX2 R39, R38 ;  /* 0x0000002600277308 */ /* 0x000fe20000000800 */
[----:B------:R-:W-:Y:S02]  /*17b0*/  SHF.L.U32 R11, R11, 0x17, RZ ;  /* 0x000000170b0b7819 */ /* 0x000fe400000006ff */
[----:B------:R-:W-:-:S04]  /*17c0*/  FFMA R27, R14, 1.4426950216293334961, -R27 ;  /* 0x3fb8aa3b0e1b7823 */ /* 0x000fc8000000081b */
[----:B------:R-:W-:Y:S01]  /*17d0*/  FFMA R45, R14, 1.925963033500011079e-08, R27 ;  /* 0x32a570600e2d7823 */ /* 0x000fe2000000001b */
[C---:B------:R-:W-:Y:S01]  /*17e0*/  FADD R27, R12.reuse, -12583039 ;  /* 0xcb40007f0c1b7421 */ /* 0x040fe20000000000 */
[----:B------:R-:W-:Y:S01]  /*17f0*/  MUFU.EX2 R44, R44 ;  /* 0x0000002c002c7308 */ /* 0x000fe20000000800 */
[----:B-1----:R-:W-:Y:S01]  /*1800*/  FMUL R28, R15, R28 ;  /* 0x0000001c0f1c7220 */ /* 0x002fe20000400000 */
[----:B------:R-:W-:Y:S01]  /*1810*/  SHF.L.U32 R12, R12, 0x17, RZ ;  /* 0x000000170c0c7819 */ /* 0x000fe200000006ff */
[----:B------:R-:W-:-:S04]  /*1820*/  FFMA R27, R30, 1.4426950216293334961, -R27 ;  /* 0x3fb8aa3b1e1b7823 */ /* 0x000fc8000000081b */
[----:B------:R-:W-:Y:S01]  /*1830*/  FFMA R46, R30, 1.925963033500011079e-08, R27 ;  /* 0x32a570601e2e7823 */ /* 0x000fe2000000001b */
[----:B------:R-:W-:Y:S01]  /*1840*/  FADD R27, RZ, R6 ;  /* 0x00000006ff1b7221 */ /* 0x000fe20000000000 */
[----:B------:R-:W1:Y:S03]  /*1850*/  MUFU.EX2 R30, R37 ;  /* 0x00000025001e7308 */ /* 0x000e660000000800 */
[----:B------:R-:W-:-:S04]  /*1860*/  FADD R27, R27, R2 ;  /* 0x000000021b1b7221 */ /* 0x000fc80000000000 */
[----:B------:R-:W-:Y:S01]  /*1870*/  FADD R14, R27, R0 ;  /* 0x000000001b0e7221 */ /* 0x000fe20000000000 */
[----:B------:R-:W2:Y:S03]  /*1880*/  MUFU.EX2 R15, R46 ;  /* 0x0000002e000f7308 */ /* 0x000ea60000000800 */
[----:B------:R-:W-:-:S04]  /*1890*/  FADD R27, R14, R3 ;  /* 0x000000030e1b7221 */ /* 0x000fc80000000000 */
[----:B------:R-:W-:Y:S01]  /*18a0*/  FADD R14, R27, R4 ;  /* 0x000000041b0e7221 */ /* 0x000fe20000000000 */
[----:B-1----:R-:W-:Y:S01]  /*18b0*/  FMUL R29, R29, R30 ;  /* 0x0000001e1d1d7220 */ /* 0x002fe20000400000 */
[----:B------:R-:W-:Y:S02]  /*18c0*/  SHF.L.U32 R30, R31, 0x17, RZ ;  /* 0x000000171f1e7819 */ /* 0x000fe400000006ff */
[----:B------:R-:W-:Y:S01]  /*18d0*/  FADD R14, R14, R5 ;  /* 0x000000050e0e7221 */ /* 0x000fe20000000000 */
[----:B------:R-:W-:-:S03]  /*18e0*/  SHF.L.U32 R31, R32, 0x17, RZ ;  /* 0x00000017201f7819 */ /* 0x000fc600000006ff */
[----:B------:R-:W-:Y:S01]  /*18f0*/  FADD R27, R14, R7 ;  /* 0x000000070e1b7221 */ /* 0x000fe20000000000 */
[----:B------:R-:W-:Y:S01]  /*1900*/  FMUL R30, R30, R39 ;  /* 0x000000271e1e7220 */ /* 0x000fe20000400000 */
[----:B------:R-:W-:Y:S01]  /*1910*/  FMUL R31, R31, R44 ;  /* 0x0000002c1f1f7220 */ /* 0x000fe20000400000 */
[----:B--2---:R-:W-:Y:S01]  /*1920*/  FMUL R32, R12, R15 ;  /* 0x0000000f0c207220 */ /* 0x004fe20000400000 */
        /* <DEDUP_REMOVED lines=33> */
.L_x_1448:
        /* <DEDUP_REMOVED lines=11> */
[----:B01----:R-:W-:Y:S05]  /*1bf0*/  CALL.REL.NOINC `($__internal_19_$__cuda_sm3x_div_rn_noftz_f32_slowpath) ;  /* 0x0000003000a47944 */ /* 0x003fea0003c00000 */
[----:B------:R-:W-:-:S07]  /*1c00*/  MOV R14, R6 ;  /* 0x00000006000e7202 */ /* 0x000fce0000000f00 */
.L_x_1381:
[----:B------:R-:W-:Y:S05]  /*1c10*/  BSYNC.RECONVERGENT B2 ;  /* 0x0000000000027941 */ /* 0x000fea0003800200 */
.L_x_1380:
        /* <DEDUP_REMOVED lines=11> */
[----:B01----:R-:W-:Y:S05]  /*1cd0*/  CALL.REL.NOINC `($__internal_19_$__cuda_sm3x_div_rn_noftz_f32_slowpath) ;  /* 0x00000030006c7944 */ /* 0x003fea0003c00000 */
[----:B------:R-:W-:-:S07]  /*1ce0*/  MOV R15, R6 ;  /* 0x00000006000f7202 */ /* 0x000fce0000000f00 */
.L_x_1383:
[----:B------:R-:W-:Y:S05]  /*1cf0*/  BSYNC.RECONVERGENT B2 ;  /* 0x0000000000027941 */ /* 0x000fea0003800200 */
.L_x_1382:
        /* <DEDUP_REMOVED lines=13> */
.L_x_1385:
[----:B------:R-:W-:Y:S05]  /*1dd0*/  BSYNC.RECONVERGENT B2 ;  /* 0x0000000000027941 */ /* 0x000fea0003800200 */
.L_x_1384:
        /* <DEDUP_REMOVED lines=13> */
.L_x_1387:
[----:B------:R-:W-:Y:S05]  /*1eb0*/  BSYNC.RECONVERGENT B2 ;  /* 0x0000000000027941 */ /* 0x000fea0003800200 */
.L_x_1386:
        /* <DEDUP_REMOVED lines=13> */
.L_x_1389:
[----:B------:R-:W-:Y:S05]  /*1f90*/  BSYNC.RECONVERGENT B2 ;  /* 0x0000000000027941 */ /* 0x000fea0003800200 */
.L_x_1388:
        /* <DEDUP_REMOVED lines=13> */
.L_x_1391:
[----:B------:R-:W-:Y:S05]  /*2070*/  BSYNC.RECONVERGENT B2 ;  /* 0x0000000000027941 */ /* 0x000fea0003800200 */
.L_x_1390:
        /* <DEDUP_REMOVED lines=13> */
.L_x_1393:
[----:B------:R-:W-:Y:S05]  /*2150*/  BSYNC.RECONVERGENT B2 ;  /* 0x0000000000027941 */ /* 0x000fea0003800200 */
.L_x_1392:
        /* <DEDUP_REMOVED lines=13> */
.L_x_1395:
[----:B------:R-:W-:Y:S05]  /*2230*/  BSYNC.RECONVERGENT B2 ;  /* 0x0000000000027941 */ /* 0x000fea0003800200 */
.L_x_1394:
        /* <DEDUP_REMOVED lines=13> */
.L_x_1397:
[----:B------:R-:W-:Y:S05]  /*2310*/  BSYNC.RECONVERGENT B2 ;  /* 0x0000000000027941 */ /* 0x000fea0003800200 */
.L_x_1396:
        /* <DEDUP_REMOVED lines=13> */
.L_x_1399:
[----:B------:R-:W-:Y:S05]  /*23f0*/  BSYNC.RECONVERGENT B2 ;  /* 0x0000000000027941 */ /* 0x000fea0003800200 */
.L_x_1398:
        /* <DEDUP_REMOVED lines=13> */
.L_x_1401:
[----:B------:R-:W-:Y:S05]  /*24d0*/  BSYNC.RECONVERGENT B2 ;  /* 0x0000000000027941 */ /* 0x000fea0003800200 */
.L_x_1400:
[----:B------:R-:W2:Y:S01]  /*24e0*/  MUFU.RCP R6, R11 ;  /* 0x0000000b00067308 */ /* 0x000ea20000001000 */
[----:B------:R-:W-:Y:S07]  /*24f0*/  BSSY.RECONVERGENT B2, `(.L_x_1402) ;  /* 0x000000c000027945 */ /* 0x000fee0003800200 */
[----:B------:R-:W3:Y:S01]  /*2500*/  FCHK P0, R17, R11 ;  /* 0x0000000b11007302 */ /* 0x000ee20000000000 */
[----:B--2---:R-:W-:-:S04]  /*2510*/  FFMA R13, -R11, R6, 1 ;  /* 0x3f8000000b0d7423 */ /* 0x004fc80000000106 */
[----:B-1----:R-:W-:-:S04]  /*2520*/  FFMA R39, R6, R13, R6 ;  /* 0x0000000d06277223 */ /* 0x002fc80000000006 */
[----:B------:R-:W-:-:S04]  /*2530*/  FFMA R10, R17, R39, RZ ;  /* 0x00000027110a7223 */ /* 0x000fc800000000ff */
[----:B------:R-:W-:-:S04]  /*2540*/  FFMA R13, -R11, R10, R17 ;  /* 0x0000000a0b0d7223 */ /* 0x000fc80000000111 */
[----:B------:R-:W-:Y:S01]  /*2550*/  FFMA R10, R39, R13, R10 ;  /* 0x0000000d270a7223 */ /* 0x000fe2000000000a */
[----:B---3--:R-:W-:Y:S06]  /*2560*/  @!P0 BRA `(.L_x_1403) ;  /* 0x0000000000108947 */ /* 0x008fec0003800000 */
[----:B------:R-:W-:Y:S02]  /*2570*/  MOV R6, R17 ;  /* 0x0000001100067202 */ /* 0x000fe40000000f00 */
[----:B------:R-:W-:-:S07]  /*2580*/  MOV R12, 0x25a0 ;  /* 0x000025a0000c7802 */ /* 0x000fce0000000f00 */
[----:B0-----:R-:W-:Y:S05]  /*2590*/  CALL.REL.NOINC `($__internal_19_$__cuda_sm3x_div_rn_noftz_f32_slowpath) ;  /* 0x00000028003c7944 */ /* 0x001fea0003c00000 */
[----:B------:R-:W-:-:S07]  /*25a0*/  MOV R10, R6 ;  /* 0x00000006000a7202 */ /* 0x000fce0000000f00 */
.L_x_1403:
[----:B------:R-:W-:Y:S05]  /*25b0*/  BSYNC.RECONVERGENT B2 ;  /* 0x0000000000027941 */ /* 0x000fea0003800200 */
.L_x_1402:
        /* <DEDUP_REMOVED lines=11> */
[----:B0-----:R-:W-:Y:S05]  /*2670*/  CALL.REL.NOINC `($__internal_19_$__cuda_sm3x_div_rn_noftz_f32_slowpath) ;  /* 0x0000002800047944 */ /* 0x001fea0003c00000 */
[----:B------:R-:W-:-:S07]  /*2680*/  MOV R16, R6 ;  /* 0x0000000600107202 */ /* 0x000fce0000000f00 */
.L_x_1405:
[----:B------:R-:W-:Y:S05]  /*2690*/  BSYNC.RECONVERGENT B2 ;  /* 0x0000000000027941 */ /* 0x000fea0003800200 */
.L_x_1404:
        /* <DEDUP_REMOVED lines=13> */
.L_x_1407:
[----:B------:R-:W-:Y:S05]  /*2770*/  BSYNC.RECONVERGENT B2 ;  /* 0x0000000000027941 */ /* 0x000fea0003800200 */
.L_x_1406:
        /* <DEDUP_REMOVED lines=13> */
.L_x_1409:
[----:B------:R-:W-:Y:S05]  /*2850*/  BSYNC.RECONVERGENT B2 ;  /* 0x0000000000027941 */ /* 0x000fea0003800200 */
.L_x_1408:
        /* <DEDUP_REMOVED lines=13> */
.L_x_1411:
[----:B------:R-:W-:Y:S05]  /*2930*/  BSYNC.RECONVERGENT B2 ;  /* 0x0000000000027941 */ /* 0x000fea0003800200 */
.L_x_1410:
        /* <DEDUP_REMOVED lines=13> */
.L_x_1413:
[----:B------:R-:W-:Y:S05]  /*2a10*/  BSYNC.RECONVERGENT B2 ;  /* 0x0000000000027941 */ /* 0x000fea0003800200 */
.L_x_1412:
        /* <DEDUP_REMOVED lines=13> */
.L_x_1415:
[----:B------:R-:W-:Y:S05]  /*2af0*/  BSYNC.RECONVERGENT B2 ;  /* 0x0000000000027941 */ /* 0x000fea0003800200 */
.L_x_1414:
        /* <DEDUP_REMOVED lines=13> */
.L_x_1417:
[----:B------:R-:W-:Y:S05]  /*2bd0*/  BSYNC.RECONVERGENT B2 ;  /* 0x0000000000027941 */ /* 0x000fea0003800200 */
.L_x_1416:
        /* <DEDUP_REMOVED lines=13> */
.L_x_1419:
[----:B------:R-:W-:Y:S05]  /*2cb0*/  BSYNC.RECONVERGENT B2 ;  /* 0x0000000000027941 */ /* 0x000fea0003800200 */
.L_x_1418:
        /* <DEDUP_REMOVED lines=13> */
.L_x_1421:
[----:B------:R-:W-:Y:S05]  /*2d90*/  BSYNC.RECONVERGENT B2 ;  /* 0x0000000000027941 */ /* 0x000fea0003800200 */
.L_x_1420:
        /* <DEDUP_REMOVED lines=13> */
.L_x_1423:
[----:B------:R-:W-:Y:S05]  /*2e70*/  BSYNC.RECONVERGENT B2 ;  /* 0x0000000000027941 */ /* 0x000fea0003800200 */
.L_x_1422:
        /* <DEDUP_REMOVED lines=13> */
.L_x_1425:
[----:B------:R-:W-:Y:S05]  /*2f50*/  BSYNC.RECONVERGENT B2 ;  /* 0x0000000000027941 */ /* 0x000fea0003800200 */
.L_x_1424:
        /* <DEDUP_REMOVED lines=13> */
.L_x_1427:
[----:B------:R-:W-:Y:S05]  /*3030*/  BSYNC.RECONVERGENT B2 ;  /* 0x0000000000027941 */ /* 0x000fea0003800200 */
.L_x_1426:
        /* <DEDUP_REMOVED lines=13> */
.L_x_1429:
[----:B------:R-:W-:Y:S05]  /*3110*/  BSYNC.RECONVERGENT B2 ;  /* 0x0000000000027941 */ /* 0x000fea0003800200 */
.L_x_1428:
        /* <DEDUP_REMOVED lines=13> */
.L_x_1431:
[----:B------:R-:W-:Y:S05]  /*31f0*/  BSYNC.RECONVERGENT B2 ;  /* 0x0000000000027941 */ /* 0x000fea0003800200 */
.L_x_1430:
        /* <DEDUP_REMOVED lines=13> */
.L_x_1433:
[----:B------:R-:W-:Y:S05]  /*32d0*/  BSYNC.RECONVERGENT B2 ;  /* 0x0000000000027941 */ /* 0x000fea0003800200 */
.L_x_1432:
        /* <DEDUP_REMOVED lines=13> */
.L_x_1435:
[----:B------:R-:W-:Y:S05]  /*33b0*/  BSYNC.RECONVERGENT B2 ;  /* 0x0000000000027941 */ /* 0x000fea0003800200 */
.L_x_1434:
[----:B------:R-:W-:Y:S01]  /*33c0*/  HFMA2 R13, -RZ, RZ, 0, 0 ;  /* 0x00000000ff0d7431 */ /* 0x000fe200000001ff */
[----:B------:R-:W-:Y:S01]  /*33d0*/  MOV R12, R42 ;  /* 0x0000002a000c7202 */ /* 0x000fe20000000f00 */
[----:B------:R-:W-:Y:S01]  /*33e0*/  IMAD R6, R40, UR42, RZ ;  /* 0x0000002a28067c24 */ /* 0x000fe2000f8e02ff */
[C---:B------:R-:W-:Y:S02]  /*33f0*/  R2UR UR6, R34.reuse ;  /* 0x00000000220672ca */ /* 0x040fe400000e0000 */
[----:B------:R-:W-:Y:S01]  /*3400*/  R2UR UR7, R35 ;  /* 0x00000000230772ca */ /* 0x000fe200000e0000 */
[----:B------:R-:W-:Y:S01]  /*3410*/  IMAD R11, R41, UR43, R6 ;  /* 0x0000002b290b7c24 */ /* 0x000fe2000f8e0206 */
[----:B------:R-:W-:Y:S02]  /*3420*/  R2UR UR8, R34 ;  /* 0x00000000220872ca */ /* 0x000fe400000e0000 */
[----:B------:R-:W-:Y:S01]  /*3430*/  R2UR UR9, R35 ;  /* 0x00000000230972ca */ /* 0x000fe200000e0000 */
[----:B------:R-:W-:Y:S01]  /*3440*/  IMAD.WIDE.U32 R32, R41, UR42, R12 ;  /* 0x0000002a29207c25 */ /* 0x000fe2000f8e000c */
[----:B------:R-:W-:-:S02]  /*3450*/  F2FP.BF16.F32.PACK_AB R14, R15, R14 ;  /* 0x0000000e0f0e723e */ /* 0x000fc400000010ff */
[----:B------:R-:W-:Y:S02]  /*3460*/  R2UR UR4, R34 ;  /* 0x00000000220472ca */ /* 0x000fe400000e0000 */
[----:B------:R-:W-:Y:S02]  /*3470*/  IADD3 R11, PT, PT, R33, R11, RZ ;  /* 0x0000000b210b7210 */ /* 0x000fe40007ffe0ff */
[----:B------:R-:W-:Y:S02]  /*3480*/  LEA R12, P0, R32, UR40, 0x1 ;  /* 0x00000028200c7c11 */ /* 0x000fe4000f8008ff */
[C---:B------:R-:W-:Y:S02]  /*3490*/  R2UR UR5, R35.reuse ;  /* 0x00000000230572ca */ /* 0x040fe400000e0000 */
[----:B------:R-:W-:Y:S02]  /*34a0*/  R2UR UR10, R34 ;  /* 0x00000000220a72ca */ /* 0x000fe400000e0000 */
[----:B------:R-:W-:-:S02]  /*34b0*/  R2UR UR11, R35 ;  /* 0x00000000230b72ca */ /* 0x000fc400000e0000 */
[----:B------:R-:W-:Y:S02]  /*34c0*/  F2FP.BF16.F32.PACK_AB R2, R37, R2 ;  /* 0x000000022502723e */ /* 0x000fe400000010ff */
[----:B------:R-:W-:Y:S02]  /*34d0*/  LEA.HI.X R13, R32, UR41, R11, 0x1, P0 ;  /* 0x00000029200d7c11 */ /* 0x000fe400080f0c0b */
[----:B------:R-:W-:Y:S02]  /*34e0*/  PRMT R6, R14, 0x7632, R6 ;  /* 0x000076320e067816 */ /* 0x000fe40000000006 */
[----:B------:R-:W-:Y:S01]  /*34f0*/  F2FP.BF16.F32.PACK_AB R0, R3, R0 ;  /* 0x000000000300723e */ /* 0x000fe200000010ff */
[----:B------:R1:W-:Y:S01]  /*3500*/  STG.E.U16 desc[UR8][R12.64+0x80], R2 ;  /* 0x000080020c007986 */ /* 0x0003e2000c101508 */
[----:B------:R-:W-:Y:S02]  /*3510*/  F2FP.BF16.F32.PACK_AB R4, R5, R4 ;  /* 0x000000040504723e */ /* 0x000fe400000010ff */
[----:B------:R-:W-:Y:S01]  /*3520*/  R2UR UR14, R34 ;  /* 0x00000000220e72ca */ /* 0x000fe200000e0000 */
[----:B------:R2:W-:Y:S01]  /*3530*/  STG.E.U16 desc[UR6][R12.64+0x40], R6 ;  /* 0x000040060c007986 */ /* 0x0005e2000c101506 */
[----:B------:R-:W-:-:S02]  /*3540*/  R2UR UR15, R35 ;  /* 0x00000000230f72ca */ /* 0x000fc400000e0000 */
[----:B------:R-:W-:Y:S01]  /*3550*/  PRMT R11, R2, 0x7632, R11 ;  /* 0x00007632020b7816 */ /* 0x000fe2000000000b */
[----:B------:R3:W-:Y:S01]  /*3560*/  STG.E.U16 desc[UR4][R12.64+0x100], R0 ;  /* 0x000100000c007986 */ /* 0x0007e2000c101504 */
[----:B------:R-:W-:Y:S02]  /*3570*/  F2FP.BF16.F32.PACK_AB R9, R10, R9 ;  /* 0x000000090a09723e */ /* 0x000fe400000010ff */
[----:B------:R-:W-:Y:S01]  /*3580*/  F2FP.BF16.F32.PACK_AB R16, R17, R16 ;  /* 0x000000101110723e */ /* 0x000fe200000010ff */
[----:B------:R-:W-:Y:S01]  /*3590*/  STG.E.U16 desc[UR4][R12.64], R14 ;  /* 0x0000000e0c007986 */ /* 0x000fe2000c101504 */
[----:B-1----:R-:W-:Y:S02]  /*35a0*/  PRMT R2, R4, 0x7632, R2 ;  /* 0x0000763204027816 */ /* 0x002fe40000000002 */
[----:B------:R-:W-:Y:S01]  /*35b0*/  F2FP.BF16.F32.PACK_AB R18, R19, R18 ;  /* 0x000000121312723e */ /* 0x000fe200000010ff */
[----:B------:R-:W-:Y:S01]  /*35c0*/  STG.E.U16 desc[UR10][R12.64+0xc0], R11 ;  /* 0x0000c00b0c007986 */ /* 0x000fe2000c10150a */
[----:B--2---:R-:W-:-:S02]  /*35d0*/  PRMT R6, R0, 0x7632, R6 ;  /* 0x0000763200067816 */ /* 0x004fc40000000006 */
[C---:B------:R-:W-:Y:S01]  /*35e0*/  IADD3 R41, P0, PT, R43.reuse, R41, RZ ;  /* 0x000000292b297210 */ /* 0x040fe20007f1e0ff */
[----:B------:R1:W-:Y:S01]  /*35f0*/  STG.E.U16 desc[UR10][R12.64+0x1c0], R2 ;  /* 0x0001c0020c007986 */ /* 0x0003e2000c10150a */
[----:B---3--:R-:W-:Y:S02]  /*3600*/  PRMT R0, R16, 0x7632, R0 ;  /* 0x0000763210007816 */ /* 0x008fe40000000000 */
[----:B------:R-:W-:Y:S01]  /*3610*/  LEA.HI.X.SX32 R40, R43, R40, 0x1, P0 ;  /* 0x000000282b287211 */ /* 0x000fe200000f0eff */
[----:B------:R2:W-:Y:S01]  /*3620*/  STG.E.U16 desc[UR6][R12.64+0x140], R6 ;  /* 0x000140060c007986 */ /* 0x0005e2000c101506 */
[----:B------:R-:W-:Y:S02]  /*3630*/  ISETP.GE.U32.AND P0, PT, R41, UR44, PT ;  /* 0x0000002c29007c0c */ /* 0x000fe4000bf06070 */
[----:B------:R-:W-:Y:S01]  /*3640*/  F2FP.BF16.F32.PACK_AB R20, R21, R20 ;  /* 0x000000141514723e */ /* 0x000fe200000010ff */
[----:B------:R3:W-:Y:S01]  /*3650*/  STG.E.U16 desc[UR10][R12.64+0x340], R0 ;  /* 0x000340000c007986 */ /* 0x0007e2000c10150a */
[----:B------:R-:W-:-:S02]  /*3660*/  F2FP.BF16.F32.PACK_AB R22, R23, R22 ;  /* 0x000000161716723e */ /* 0x000fc400000010ff */
[----:B------:R-:W-:Y:S01]  /*3670*/  F2FP.BF16.F32.PACK_AB R24, R25, R24 ;  /* 0x000000181918723e */ /* 0x000fe200000010ff */
[----:B------:R-:W-:Y:S01]  /*3680*/  STG.E.U16 desc[UR8][R12.64+0x180], R4 ;  /* 0x000180040c007986 */ /* 0x000fe2000c101508 */
[----:B-1----:R-:W-:Y:S02]  /*3690*/  PRMT R2, R18, 0x7632, R2 ;  /* 0x0000763212027816 */ /* 0x002fe40000000002 */
[----:B------:R-:W-:Y:S01]  /*36a0*/  R2UR UR12, R34 ;  /* 0x00000000220c72ca */ /* 0x000fe200000e0000 */
[----:B------:R-:W-:Y:S01]  /*36b0*/  STG.E.U16 desc[UR4][R12.64+0x280], R9 ;  /* 0x000280090c007986 */ /* 0x000fe2000c101504 */
[----:B--2---:R-:W-:Y:S02]  /*36c0*/  PRMT R6, R9, 0x7632, R6 ;  /* 0x0000763209067816 */ /* 0x004fe40000000006 */
[----:B------:R-:W-:Y:S01]  /*36d0*/  R2UR UR13, R35 ;  /* 0x00000000230d72ca */ /* 0x000fe200000e0000 */
[----:B------:R1:W-:Y:S01]  /*36e0*/  STG.E.U16 desc[UR14][R12.64+0x3c0], R2 ;  /* 0x0003c0020c007986 */ /* 0x0003e2000c10150e */
[----:B------:R-:W-:-:S02]  /*36f0*/  ISETP.GE.AND.EX P0, PT, R40, UR45, PT, P0 ;  /* 0x0000002d28007c0c */ /* 0x000fc4000bf06300 */
[----:B---3--:R-:W-:Y:S01]  /*3700*/  PRMT R0, R22, 0x7632, R0 ;  /* 0x0000763216007816 */ /* 0x008fe20000000000 */
[----:B------:R2:W-:Y:S01]  /*3710*/  STG.E.U16 desc[UR6][R12.64+0x2c0], R6 ;  /* 0x0002c0060c007986 */ /* 0x0005e2000c101506 */
[----:B------:R-:W-:Y:S02]  /*3720*/  F2FP.BF16.F32.PACK_AB R7, R8, R7 ;  /* 0x000000070807723e */ /* 0x000fe400000010ff */
[----:B------:R-:W-:Y:S01]  /*3730*/  F2FP.BF16.F32.PACK_AB R26, R27, R26 ;  /* 0x0000001a1b1a723e */ /* 0x000fe200000010ff */
[----:B------:R3:W-:Y:S01]  /*3740*/  STG.E.U16 desc[UR10][R12.64+0x4c0], R0 ;  /* 0x0004c0000c007986 */ /* 0x0007e2000c10150a */
[----:B------:R-:W-:Y:S02]  /*3750*/  F2FP.BF16.F32.PACK_AB R28, R29, R28 ;  /* 0x0000001c1d1c723e */ /* 0x000fe400000010ff */
[----:B------:R-:W-:Y:S01]  /*3760*/  F2FP.BF16.F32.PACK_AB R30, R31, R30 ;  /* 0x0000001e1f1e723e */ /* 0x000fe200000010ff */
[----:B------:R-:W-:Y:S01]  /*3770*/  STG.E.U16 desc[UR12][R12.64+0x200], R7 ;  /* 0x000200070c007986 */ /* 0x000fe2000c10150c */
[----:B-1----:R-:W-:-:S02]  /*3780*/  PRMT R2, R24, 0x7632, R2 ;  /* 0x0000763218027816 */ /* 0x002fc40000000002 */
[----:B------:R-:W-:Y:S01]  /*3790*/  PRMT R3, R7, 0x7632, R3 ;  /* 0x0000763207037816 */ /* 0x000fe20000000003 */
[----:B------:R-:W-:Y:S01]  /*37a0*/  STG.E.U16 desc[UR8][R12.64+0x300], R16 ;  /* 0x000300100c007986 */ /* 0x000fe2000c101508 */
[----:B--2---:R-:W-:-:S03]  /*37b0*/  PRMT R6, R20, 0x7632, R6 ;  /* 0x0000763214067816 */ /* 0x004fc60000000006 */
[----:B------:R1:W-:Y:S01]  /*37c0*/  STG.E.U16 desc[UR14][R12.64+0x540], R2 ;  /* 0x000540020c007986 */ /* 0x0003e2000c10150e */
[----:B---3--:R-:W-:-:S03]  /*37d0*/  PRMT R0, R28, 0x7632, R0 ;  /* 0x000076321c007816 */ /* 0x008fc60000000000 */
[----:B------:R2:W-:Y:S04]  /*37e0*/  STG.E.U16 desc[UR6][R12.64+0x440], R6 ;  /* 0x000440060c007986 */ /* 0x0005e8000c101506 */
[----:B------:R3:W-:Y:S01]  /*37f0*/  STG.E.U16 desc[UR14][R12.64+0x240], R3 ;  /* 0x000240030c007986 */ /* 0x0007e2000c10150e */
[----:B-1----:R-:W-:-:S03]  /*3800*/  PRMT R2, R30, 0x7632, R2 ;  /* 0x000076321e027816 */ /* 0x002fc60000000002 */
[----:B------:R3:W-:Y:S01]  /*3810*/  STG.E.U16 desc[UR12][R12.64+0x380], R18 ;  /* 0x000380120c007986 */ /* 0x0007e2000c10150c */
[----:B--2---:R-:W-:-:S03]  /*3820*/  PRMT R6, R26, 0x7632, R6 ;  /* 0x000076321a067816 */ /* 0x004fc60000000006 */
        /* <DEDUP_REMOVED lines=11> */
.L_x_1379:
[----:B------:R-:W-:Y:S01]  /*38e0*/  BSSY B0, `(.L_x_1437) ;  /* 0x0000007000007945 */ /* 0x000fe20003800000 */
[----:B------:R-:W-:Y:S02]  /*38f0*/  MOV R12, 0x10 ;  /* 0x00000010000c7802 */ /* 0x000fe40000000f00 */
[----:B------:R-:W-:Y:S02]  /*3900*/  MOV R11, 0x1f ;  /* 0x0000001f000b7802 */ /* 0x000fe40000000f00 */
[----:B------:R-:W-:-:S07]  /*3910*/  MOV R15, 0xffffffff ;  /* 0xffffffff000f7802 */ /* 0x000fce0000000f00 */
[----:B0-----:R-:W-:Y:S05]  /*3920*/  WARPSYNC.COLLECTIVE R15, `(.L_x_1438) ;  /* 0x000000000f087348 */ /* 0x001fea0003c00000 */
[----:B------:R1:W2:Y:S02]  /*3930*/  SHFL.BFLY P6, R14, R13, R12, R11 ;  /* 0x0c00000c0d0e7389 */ /* 0x0002a400000c000b */
[----:B012---:R-:W-:Y:S05]  /*3940*/  ENDCOLLECTIVE ;  /* 0x000000000000791b */ /* 0x007fea0003800000 */
.L_x_1438:
[----:B------:R-:W-:Y:S05]  /*3950*/  BSYNC B0 ;  /* 0x0000000000007941 */ /* 0x000fea0003800000 */
.L_x_1437:
[----:B------:R-:W-:Y:S01]  /*3960*/  HFMA2 R11, -RZ, RZ, 0, 1.847743988037109375e-06 ;  /* 0x0000001fff0b7431 */ /* 0x000fe200000001ff */
[----:B------:R-:W-:Y:S02]  /*3970*/  FMNMX R13, R13, R14, !PT ;  /* 0x0000000e0d0d7209 */ /* 0x000fe40007800000 */
[----:B------:R-:W-:Y:S02]  /*3980*/  MOV R12, 0x8 ;  /* 0x00000008000c7802 */ /* 0x000fe40000000f00 */
[----:B------:R-:W-:Y:S02]  /*3990*/  MOV R15, 0xffffffff ;  /* 0xffffffff000f7802 */ /* 0x000fe40000000f00 */
[----:B------:R-:W-:-:S07]  /*39a0*/  MOV R44, 0x3bbb989d ;  /* 0x3bbb989d002c7802 */ /* 0x000fce0000000f00 */
[----:B------:R-:W-:Y:S05]  /*39b0*/  WARPSYNC.COLLECTIVE R15, `(.L_x_1439) ;  /* 0x000000000f087348 */ /* 0x000fea0003c00000 */
[----:B------:R0:W1:Y:S02]  /*39c0*/  SHFL.BFLY P6, R14, R13, R12, R11 ;  /* 0x0c00000c0d0e7389 */ /* 0x00006400000c000b */
[----:B01----:R-:W-:Y:S05]  /*39d0*/  ENDCOLLECTIVE ;  /* 0x000000000000791b */ /* 0x003fea0003800000 */
.L_x_1439:
[----:B------:R-:W-:Y:S01]  /*39e0*/  HFMA2 R12, -RZ, RZ, 0, 2.384185791015625e-07 ;  /* 0x00000004ff0c7431 */ /* 0x000fe200000001ff */
[----:B------:R-:W-:-:S04]  /*39f0*/  FMNMX R0, R13, R14, !PT ;  /* 0x0000000e0d007209 */ /* 0x000fc80007800000 */
[----:B------:R-:W-:-:S07]  /*3a00*/  MOV R13, R0 ;  /* 0x00000000000d7202 */ /* 0x000fce0000000f00 */
[----:B------:R-:W-:Y:S05]  /*3a10*/  WARPSYNC.COLLECTIVE R15, `(.L_x_1440) ;  /* 0x000000000f087348 */ /* 0x000fea0003c00000 */
[----:B------:R0:W1:Y:S02]  /*3a20*/  SHFL.BFLY P6, R14, R13, R12, R11 ;  /* 0x0c00000c0d0e7389 */ /* 0x00006400000c000b */
[----:B01----:R-:W-:Y:S05]  /*3a30*/  ENDCOLLECTIVE ;  /* 0x000000000000791b */ /* 0x003fea0003800000 */
.L_x_1440:
[----:B------:R-:W-:Y:S01]  /*3a40*/  HFMA2 R12, -RZ, RZ, 0, 1.1920928955078125e-07 ;  /* 0x00000002ff0c7431 */ /* 0x000fe200000001ff */
[----:B------:R-:W-:-:S04]  /*3a50*/  FMNMX R2, R0, R14, !PT ;  /* 0x0000000e00027209 */ /* 0x000fc80007800000 */
[----:B------:R-:W-:-:S07]  /*3a60*/  MOV R13, R2 ;  /* 0x00000002000d7202 */ /* 0x000fce0000000f00 */
[----:B------:R-:W-:Y:S05]  /*3a70*/  WARPSYNC.COLLECTIVE R15, `(.L_x_1441) ;  /* 0x000000000f087348 */ /* 0x000fea0003c00000 */
[----:B------:R0:W1:Y:S02]  /*3a80*/  SHFL.BFLY P6, R14, R13, R12, R11 ;  /* 0x0c00000c0d0e7389 */ /* 0x00006400000c000b */
[----:B01----:R-:W-:Y:S05]  /*3a90*/  ENDCOLLECTIVE ;  /* 0x000000000000791b */ /* 0x003fea0003800000 */
.L_x_1441:
[----:B------:R-:W-:Y:S01]  /*3aa0*/  HFMA2 R12, -RZ, RZ, 0, 5.9604644775390625e-08 ;  /* 0x00000001ff0c7431 */ /* 0x000fe200000001ff */
[----:B------:R-:W-:-:S04]  /*3ab0*/  FMNMX R3, R2, R14, !PT ;  /* 0x0000000e02037209 */ /* 0x000fc80007800000 */
[----:B------:R-:W-:-:S07]  /*3ac0*/  MOV R13, R3 ;  /* 0x00000003000d7202 */ /* 0x000fce0000000f00 */
[----:B------:R-:W-:Y:S05]  /*3ad0*/  WARPSYNC.COLLECTIVE R15, `(.L_x_1442) ;  /* 0x000000000f087348 */ /* 0x000fea0003c00000 */
[----:B------:R0:W1:Y:S02]  /*3ae0*/  SHFL.BFLY P6, R14, R13, R12, R11 ;  /* 0x0c00000c0d0e7389 */ /* 0x00006400000c000b */
[----:B01----:R-:W-:Y:S05]  /*3af0*/  ENDCOLLECTIVE ;  /* 0x000000000000791b */ /* 0x003fea0003800000 */
.L_x_1442:
[----:B------:R-:W-:-:S05]  /*3b00*/  FMNMX R14, R3, R14, !PT ;  /* 0x0000000e030e7209 */ /* 0x000fca0007800000 */
[--C-:B------:R-:W-:Y:S01]  /*3b10*/  FADD R3, R45, -R14.reuse ;  /* 0x8000000e2d037221 */ /* 0x100fe20000000000 */
[----:B------:R-:W-:Y:S02]  /*3b20*/  HFMA2 R45, -RZ, RZ, 3.7421875, 0 ;  /* 0x437c0000ff2d7431 */ /* 0x000fe400000001ff */
        /* <DEDUP_REMOVED lines=30> */
[----:B------:R-:W-:Y:S01]  /*3d10*/  FFMA.SAT R16, R0, R44, 0.5 ;  /* 0x3f00000000107423 */ /* 0x000fe2000000202c */
[----:B------:R-:W-:-:S02]  /*3d20*/  SHF.L.U32 R6, R6, 0x17, RZ ;  /* 0x0000001706067819 */ /* 0x000fc400000006ff */
[----:B------:R-:W-:Y:S01]  /*3d30*/  FFMA R17, R2, 1.4426950216293334961, -R17 ;  /* 0x3fb8aa3b02117823 */ /* 0x000fe20000000811 */
[----:B------:R-:W-:-:S03]  /*3d40*/  FFMA.RM R16, R16, R45, 12582913 ;  /* 0x4b40000110107423 */ /* 0x000fc6000000402d */
[----:B------:R-:W-:Y:S01]  /*3d50*/  FFMA R17, R2, 1.925963033500011079e-08, R17 ;  /* 0x32a5706002117823 */ /* 0x000fe20000000011 */
        /* <DEDUP_REMOVED lines=53> */
[----:B------:R-:W-:Y:S02]  /*40b0*/  FFMA.SAT R10, R30, R44, 0.5 ;  /* 0x3f0000001e0a7423 */ /* 0x000fe4000000202c */
[----:B------:R-:W1:Y:S02]  /*40c0*/  MUFU.EX2 R9, R16 ;  /* 0x0000001000097308 */ /* 0x000e640000000800 */
[----:B------:R-:W-:Y:S01]  /*40d0*/  FFMA.RM R10, R10, R45, 12582913 ;  /* 0x4b4000010a0a7423 */ /* 0x000fe2000000402d */
[----:B0-----:R-:W-:Y:S01]  /*40e0*/  FMUL R7, R7, R18 ;  /* 0x0000001207077220 */ /* 0x001fe20000400000 */
[----:B------:R-:W-:-:S04]  /*40f0*/  FFMA.SAT R18, R33, R44, 0.5 ;  /* 0x3f00000021127423 */ /* 0x000fc8000000202c */
[----:B------:R-:W-:-:S04]  /*4100*/  FFMA.RM R18, R18, R45, 12582913 ;  /* 0x4b40000112127423 */ /* 0x000fc8000000402d */
[----:B------:R-:W-:-:S04]  /*4110*/  FADD R20, R18, -12583039 ;  /* 0xcb40007f12147421 */ /* 0x000fc80000000000 */
[C---:B------:R-:W-:Y:S01]  /*4120*/  FFMA R20, R33.reuse, 1.4426950216293334961, -R20 ;  /* 0x3fb8aa3b21147823 */ /* 0x040fe20000000814 */
[----:B-1----:R-:W-:Y:S01]  /*4130*/  FMUL R8, R8, R9 ;  /* 0x0000000908087220 */ /* 0x002fe20000400000 */
[----:B------:R-:W-:Y:S02]  /*4140*/  FADD R9, R10, -12583039 ;  /* 0xcb40007f0a097421 */ /* 0x000fe40000000000 */
[----:B------:R-:W-:Y:S02]  /*4150*/  FFMA R20, R33, 1.925963033500011079e-08, R20 ;  /* 0x32a5706021147823 */ /* 0x000fe40000000014 */
[----:B------:R-:W-:-:S04]  /*4160*/  FFMA R9, R30, 1.4426950216293334961, -R9 ;  /* 0x3fb8aa3b1e097823 */ /* 0x000fc80000000809 */
[----:B------:R-:W-:Y:S01]  /*4170*/  FFMA R30, R30, 1.925963033500011079e-08, R9 ;  /* 0x32a570601e1e7823 */ /* 0x000fe20000000009 */
[----:B------:R-:W-:Y:S01]  /*4180*/  SHF.L.U32 R9, R10, 0x17, RZ ;  /* 0x000000170a097819 */ /* 0x000fe200000006ff */
[----:B------:R-:W-:Y:S01]  /*4190*/  FFMA.SAT R10, R37, R44, 0.5 ;  /* 0x3f000000250a7423 */ /* 0x000fe2000000202c */
[----:B------:R-:W-:Y:S03]  /*41a0*/  MUFU.EX2 R20, R20 ;  /* 0x0000001400147308 */ /* 0x000fe60000000800 */
[----:B------:R-:W-:-:S04]  /*41b0*/  FFMA.RM R10, R10, R45, 12582913 ;  /* 0x4b4000010a0a7423 */ /* 0x000fc8000000402d */
[C---:B------:R-:W-:Y:S01]  /*41c0*/  FADD R16, R10.reuse, -12583039 ;  /* 0xcb40007f0a107421 */ /* 0x040fe20000000000 */
[----:B------:R-:W0:Y:S01]  /*41d0*/  MUFU.EX2 R30, R30 ;  /* 0x0000001e001e7308 */ /* 0x000e220000000800 */
[----:B------:R-:W-:Y:S02]  /*41e0*/  SHF.L.U32 R10, R10, 0x17, RZ ;  /* 0x000000170a0a7819 */ /* 0x000fe400000006ff */
[----:B------:R-:W-:-:S04]  /*41f0*/  FFMA R16, R37, 1.4426950216293334961, -R16 ;  /* 0x3fb8aa3b25107823 */ /* 0x000fc80000000810 */
[----:B------:R-:W-:Y:S01]  /*4200*/  FFMA R37, R37, 1.925963033500011079e-08, R16 ;  /* 0x32a5706025257823 */ /* 0x000fe20000000010 */
[----:B------:R-:W-:-:S04]  /*4210*/  FFMA.SAT R16, R28, R44, 0.5 ;  /* 0x3f0000001c107423 */ /* 0x000fc8000000202c */
[----:B------:R-:W-:Y:S01]  /*4220*/  FFMA.RM R16, R16, R45, 12582913 ;  /* 0x4b40000110107423 */ /* 0x000fe2000000402d */
[----:B------:R-:W1:Y:S03]  /*4230*/  MUFU.EX2 R37, R37 ;  /* 0x0000002500257308 */ /* 0x000e660000000800 */
[C---:B------:R-:W-:Y:S01]  /*4240*/  FADD R17, R16.reuse, -12583039 ;  /* 0xcb40007f10117421 */ /* 0x040fe20000000000 */
[----:B------:R-:W-:Y:S01]  /*4250*/  SHF.L.U32 R16, R16, 0x17, RZ ;  /* 0x0000001710107819 */ /* 0x000fe200000006ff */
[----:B0-----:R-:W-:Y:S02]  /*4260*/  FMUL R9, R9, R30 ;  /* 0x0000001e09097220 */ /* 0x001fe40000400000 */
        /* <DEDUP_REMOVED lines=17> */
[----:B------:R0:W1:Y:S02]  /*4380*/  MUFU.EX2 R19, R26 ;  /* 0x0000001a00137308 */ /* 0x0000640000000800 */
[----:B------:R-:W-:-:S06]  /*4390*/  FFMA R28, R31, 1.925963033500011079e-08, R28 ;  /* 0x32a570601f1c7823 */ /* 0x000fcc000000001c */
[----:B------:R-:W2:Y:S01]  /*43a0*/  MUFU.EX2 R28, R28 ;  /* 0x0000001c001c7308 */ /* 0x000ea20000000800 */
[----:B0-----:R-:W-:-:S04]  /*43b0*/  FFMA.SAT R26, R29, R44, 0.5 ;  /* 0x3f0000001d1a7423 */ /* 0x001fc8000000202c */
[----:B------:R-:W-:Y:S01]  /*43c0*/  FFMA.RM R26, R26, R45, 12582913 ;  /* 0x4b4000011a1a7423 */ /* 0x000fe2000000402d */
[----:B-1----:R-:W-:Y:S01]  /*43d0*/  FMUL R18, R18, R19 ;  /* 0x0000001312127220 */ /* 0x002fe20000400000 */
[----:B------:R-:W-:Y:S01]  /*43e0*/  SHF.L.U32 R19, R20, 0x17, RZ ;  /* 0x0000001714137819 */ /* 0x000fe200000006ff */
[----:B------:R-:W-:-:S04]  /*43f0*/  FFMA.SAT R20, R24, R44, 0.5 ;  /* 0x3f00000018147423 */ /* 0x000fc8000000202c */
[----:B------:R-:W-:Y:S01]  /*4400*/  FFMA.RM R20, R20, R45, 12582913 ;  /* 0x4b40000114147423 */ /* 0x000fe2000000402d */
[----:B--2---:R-:W-:Y:S01]  /*4410*/  FMUL R19, R19, R28 ;  /* 0x0000001c13137220 */ /* 0x004fe20000400000 */
[----:B------:R-:W-:Y:S02]  /*4420*/  FADD R28, R26, -12583039 ;  /* 0xcb40007f1a1c7421 */ /* 0x000fe40000000000 */
[C---:B------:R-:W-:Y:S01]  /*4430*/  FADD R21, R20.reuse, -12583039 ;  /* 0xcb40007f14157421 */ /* 0x040fe20000000000 */
[----:B------:R-:W-:Y:S01]  /*4440*/  SHF.L.U32 R20, R20, 0x17, RZ ;  /* 0x0000001714147819 */ /* 0x000fe200000006ff */
[C---:B------:R-:W-:Y:S02]  /*4450*/  FFMA R28, R29.reuse, 1.4426950216293334961, -R28 ;  /* 0x3fb8aa3b1d1c7823 */ /* 0x040fe4000000081c */
[----:B------:R-:W-:Y:S02]  /*4460*/  FFMA R21, R24, 1.4426950216293334961, -R21 ;  /* 0x3fb8aa3b18157823 */ /* 0x000fe40000000815 */
[----:B------:R-:W-:-:S02]  /*4470*/  FFMA R28, R29, 1.925963033500011079e-08, R28 ;  /* 0x32a570601d1c7823 */ /* 0x000fc4000000001c */
[----:B------:R-:W-:-:S04]  /*4480*/  FFMA R24, R24, 1.925963033500011079e-08, R21 ;  /* 0x32a5706018187823 */ /* 0x000fc80000000015 */
[----:B------:R0:W1:Y:S08]  /*4490*/  MUFU.EX2 R21, R24 ;  /* 0x0000001800157308 */ /* 0x0000700000000800 */
[----:B------:R-:W2:Y:S01]  /*44a0*/  MUFU.EX2 R28, R28 ;  /* 0x0000001c001c7308 */ /* 0x000ea20000000800 */
[----:B0-----:R-:W-:-:S04]  /*44b0*/  FFMA.SAT R24, R22, R44, 0.5 ;  /* 0x3f00000016187423 */ /* 0x001fc8000000202c */
[----:B------:R-:W-:-:S04]  /*44c0*/  FFMA.RM R24, R24, R45, 12582913 ;  /* 0x4b40000118187423 */ /* 0x000fc8000000402d */
[----:B------:R-:W-:Y:S01]  /*44d0*/  FADD R23, R24, -12583039 ;  /* 0xcb40007f18177421 */ /* 0x000fe20000000000 */
[----:B-1----:R-:W-:Y:S01]  /*44e0*/  FMUL R20, R20, R21 ;  /* 0x0000001514147220 */ /* 0x002fe20000400000 */
[----:B------:R-:W-:Y:S02]  /*44f0*/  SHF.L.U32 R21, R26, 0x17, RZ ;  /* 0x000000171a157819 */ /* 0x000fe400000006ff */
[----:B------:R-:W-:-:S04]  /*4500*/  FFMA R23, R22, 1.4426950216293334961, -R23 ;  /* 0x3fb8aa3b16177823 */ /* 0x000fc80000000817 */
[----:B------:R-:W-:Y:S01]  /*4510*/  FFMA R26, R22, 1.925963033500011079e-08, R23 ;  /* 0x32a57060161a7823 */ /* 0x000fe20000000017 */
[----:B------:R-:W-:Y:S01]  /*4520*/  SHF.L.U32 R22, R24, 0x17, RZ ;  /* 0x0000001718167819 */ /* 0x000fe200000006ff */
[----:B------:R-:W-:Y:S01]  /*4530*/  FFMA.SAT R24, R27, R44, 0.5 ;  /* 0x3f0000001b187423 */ /* 0x000fe2000000202c */
[----:B--2---:R-:W-:Y:S01]  /*4540*/  FMUL R21, R21, R28 ;  /* 0x0000001c15157220 */ /* 0x004fe20000400000 */
[----:B------:R-:W0:Y:S02]  /*4550*/  MUFU.EX2 R23, R26 ;  /* 0x0000001a00177308 */ /* 0x000e240000000800 */
[----:B------:R-:W-:-:S04]  /*4560*/  FFMA.RM R24, R24, R45, 12582913 ;  /* 0x4b40000118187423 */ /* 0x000fc8000000402d */
[----:B------:R-:W-:-:S04]  /*4570*/  FADD R28, R24, -12583039 ;  /* 0xcb40007f181c7421 */ /* 0x000fc80000000000 */
[----:B------:R-:W-:-:S04]  /*4580*/  FFMA R28, R27, 1.4426950216293334961, -R28 ;  /* 0x3fb8aa3b1b1c7823 */ /* 0x000fc8000000081c */
[----:B------:R-:W-:Y:S01]  /*4590*/  FFMA R28, R27, 1.925963033500011079e-08, R28 ;  /* 0x32a570601b1c7823 */ /* 0x000fe2000000001c */
[----:B0-----:R-:W-:Y:S01]  /*45a0*/  FMUL R22, R22, R23 ;  /* 0x0000001716167220 */ /* 0x001fe20000400000 */
[----:B------:R-:W-:Y:S01]  /*45b0*/  SHF.L.U32 R23, R24, 0x17, RZ ;  /* 0x0000001718177819 */ /* 0x000fe200000006ff */
[----:B------:R-:W-:-:S03]  /*45c0*/  FFMA.SAT R24, R11, R44, 0.5 ;  /* 0x3f0000000b187423 */ /* 0x000fc6000000202c */
        /* <DEDUP_REMOVED lines=8> */
[----:B------:R0:W1:Y:S02]  /*4650*/  MUFU.EX2 R11, R26 ;  /* 0x0000001a000b7308 */ /* 0x0000640000000800 */
[----:B------:R-:W-:-:S04]  /*4660*/  FFMA.RM R28, R28, R45, 12582913 ;  /* 0x4b4000011c1c7423 */ /* 0x000fc8000000402d */
[----:B------:R-:W-:Y:S01]  /*4670*/  FADD R30, R28, -12583039 ;  /* 0xcb40007f1c1e7421 */ /* 0x000fe20000000000 */
[----:B0-----:R-:W-:-:S03]  /*4680*/  FFMA.SAT R26, R12, R44, 0.5 ;  /* 0x3f0000000c1a7423 */ /* 0x001fc6000000202c */
[----:B------:R-:W-:Y:S01]  /*4690*/  FFMA R30, R25, 1.4426950216293334961, -R30 ;  /* 0x3fb8aa3b191e7823 */ /* 0x000fe2000000081e */
[----:B------:R-:W-:-:S03]  /*46a0*/  FFMA.RM R26, R26, R45, 12582913 ;  /* 0x4b4000011a1a7423 */ /* 0x000fc6000000402d */
[----:B------:R-:W-:Y:S01]  /*46b0*/  FFMA R30, R25, 1.925963033500011079e-08, R30 ;  /* 0x32a57060191e7823 */ /* 0x000fe2000000001e */
[----:B------:R-:W-:Y:S01]  /*46c0*/  SHF.L.U32 R25, R28, 0x17, RZ ;  /* 0x000000171c197819 */ /* 0x000fe200000006ff */
[----:B-1----:R-:W-:Y:S01]  /*46d0*/  FMUL R24, R24, R11 ;  /* 0x0000000b18187220 */ /* 0x002fe20000400000 */
[C---:B------:R-:W-:Y:S01]  /*46e0*/  FADD R11, R26.reuse, -12583039 ;  /* 0xcb40007f1a0b7421 */ /* 0x040fe20000000000 */
[----:B------:R-:W-:Y:S02]  /*46f0*/  SHF.L.U32 R26, R26, 0x17, RZ ;  /* 0x000000171a1a7819 */ /* 0x000fe400000006ff */
[----:B------:R-:W0:Y:S01]  /*4700*/  MUFU.EX2 R30, R30 ;  /* 0x0000001e001e7308 */ /* 0x000e220000000800 */
        /* <DEDUP_REMOVED lines=22> */
[----:B------:R-:W-:-:S03]  /*4870*/  MOV R15, 0xffffffff ;  /* 0xffffffff000f7802 */ /* 0x000fc60000000f00 */
        /* <DEDUP_REMOVED lines=72> */
.L_x_1443:
[----:B------:R-:W-:Y:S02]  /*4d00*/  HFMA2 R12, -RZ, RZ, 0, 4.76837158203125e-07 ;  /* 0x00000008ff0c7431 */ /* 0x000fe400000001ff */
[----:B------:R-:W-:-:S05]  /*4d10*/  FADD R36, R13, R14 ;  /* 0x0000000e0d247221 */ /* 0x000fca0000000000 */
[----:B------:R-:W-:-:S07]  /*4d20*/  MOV R13, R36 ;  /* 0x00000024000d7202 */ /* 0x000fce0000000f00 */
[----:B------:R-:W-:Y:S05]  /*4d30*/  WARPSYNC.COLLECTIVE R15, `(.L_x_1444) ;  /* 0x000000000f087348 */ /* 0x000fea0003c00000 */
[----:B------:R0:W1:Y:S02]  /*4d40*/  SHFL.BFLY P6, R14, R13, R12, R11 ;  /* 0x0c00000c0d0e7389 */ /* 0x00006400000c000b */
[----:B01----:R-:W-:Y:S05]  /*4d50*/  ENDCOLLECTIVE ;  /* 0x000000000000791b */ /* 0x003fea0003800000 */
.L_x_1444:
[----:B------:R-:W-:Y:S02]  /*4d60*/  HFMA2 R12, -RZ, RZ, 0, 2.384185791015625e-07 ;  /* 0x00000004ff0c7431 */ /* 0x000fe400000001ff */
[----:B------:R-:W-:-:S05]  /*4d70*/  FADD R37, R36, R14 ;  /* 0x0000000e24257221 */ /* 0x000fca0000000000 */
[----:B------:R-:W-:-:S07]  /*4d80*/  MOV R13, R37 ;  /* 0x00000025000d7202 */ /* 0x000fce0000000f00 */
[----:B------:R-:W-:Y:S05]  /*4d90*/  WARPSYNC.COLLECTIVE R15, `(.L_x_1445) ;  /* 0x000000000f087348 */ /* 0x000fea0003c00000 */
[----:B------:R0:W1:Y:S02]  /*4da0*/  SHFL.BFLY P6, R14, R13, R12, R11 ;  /* 0x0c00000c0d0e7389 */ /* 0x00006400000c000b */
[----:B01----:R-:W-:Y:S05]  /*4db0*/  ENDCOLLECTIVE ;  /* 0x000000000000791b */ /* 0x003fea0003800000 */
.L_x_1445:
[----:B------:R-:W-:Y:S02]  /*4dc0*/  HFMA2 R12, -RZ, RZ, 0, 1.1920928955078125e-07 ;  /* 0x00000002ff0c7431 */ /* 0x000fe400000001ff */
[----:B------:R-:W-:-:S05]  /*4dd0*/  FADD R38, R37, R14 ;  /* 0x0000000e25267221 */ /* 0x000fca0000000000 */
[----:B------:R-:W-:-:S07]  /*4de0*/  MOV R13, R38 ;  /* 0x00000026000d7202 */ /* 0x000fce0000000f00 */
[----:B------:R-:W-:Y:S05]  /*4df0*/  WARPSYNC.COLLECTIVE R15, `(.L_x_1446) ;  /* 0x000000000f087348 */ /* 0x000fea0003c00000 */
[----:B------:R0:W1:Y:S02]  /*4e00*/  SHFL.BFLY P6, R14, R13, R12, R11 ;  /* 0x0c00000c0d0e7389 */ /* 0x00006400000c000b */
[----:B01----:R-:W-:Y:S05]  /*4e10*/  ENDCOLLECTIVE ;  /* 0x000000000000791b */ /* 0x003fea0003800000 */
.L_x_1446:
[----:B------:R-:W-:Y:S02]  /*4e20*/  HFMA2 R12, -RZ, RZ, 0, 5.9604644775390625e-08 ;  /* 0x00000001ff0c7431 */ /* 0x000fe400000001ff */
[----:B------:R-:W-:-:S05]  /*4e30*/  FADD R39, R38, R14 ;  /* 0x0000000e26277221 */ /* 0x000fca0000000000 */
[----:B------:R-:W-:-:S07]  /*4e40*/  MOV R13, R39 ;  /* 0x00000027000d7202 */ /* 0x000fce0000000f00 */
[----:B------:R-:W-:Y:S05]  /*4e50*/  WARPSYNC.COLLECTIVE R15, `(.L_x_1447) ;  /* 0x000000000f087348 */ /* 0x000fea0003c00000 */
[----:B------:R0:W1:Y:S02]  /*4e60*/  SHFL.BFLY P6, R14, R13, R12, R11 ;  /* 0x0c00000c0d0e7389 */ /* 0x00006400000c000b */
[----:B01----:R-:W-:Y:S05]  /*4e70*/  ENDCOLLECTIVE ;  /* 0x000000000000791b */ /* 0x003fea0003800000 */
.L_x_1447:
[----:B------:R-:W-:Y:S05]  /*4e80*/  BRA `(.L_x_1448) ;  /* 0xffffffcc002c7947 */ /* 0x000fea000383ffff */
        .weak           $__internal_19_$__cuda_sm3x_div_rn_noftz_f32_slowpath
        .type           $__internal_19_$__cuda_sm3x_div_rn_noftz_f32_slowpath,@function
        .size           $__internal_19_$__cuda_sm3x_div_rn_noftz_f32_slowpath,(.L_x_25471 - $__internal_19_$__cuda_sm3x_div_rn_noftz_f32_slowpath)
$__internal_19_$__cuda_sm3x_div_rn_noftz_f32_slowpath:
        /* <DEDUP_REMOVED lines=35> */
.L_x_1450:
        /* <DEDUP_REMOVED lines=32> */
[----:B------:R-:W-:Y:S02]  /*52c0*/  IADD3 R39, PT, PT, R44, 0x20, RZ ;  /* 0x000000202c277810 */ /* 0x000fe40007ffe0ff */
[----:B------:R-:W-:Y:S02]  /*52d0*/  LOP3.LUT R36, R36, 0x7fffff, RZ, 0xc0, !PT ;  /* 0x007fffff24247812 */ /* 0x000fe400078ec0ff */
[----:B------:R-:W-:Y:S02]  /*52e0*/  ISETP.NE.AND P2, PT, R44, RZ, PT ;  /* 0x000000ff2c00720c */ /* 0x000fe40003f45270 */
        /* <DEDUP_REMOVED lines=16> */
.L_x_1457:
[----:B------:R-:W-:-:S04]  /*53f0*/  LOP3.LUT R6, R6, 0x80000000, RZ, 0xc0, !PT ;  /* 0x8000000006067812 */ /* 0x000fc800078ec0ff */
[----:B------:R-:W-:Y:S01]  /*5400*/  LOP3.LUT R6, R6, 0x7f800000, RZ, 0xfc, !PT ;  /* 0x7f80000006067812 */ /* 0x000fe200078efcff */
[----:B------:R-:W-:Y:S06]  /*5410*/  BRA `(.L_x_1458) ;  /* 0x0000000000047947 */ /* 0x000fec0003800000 */
.L_x_1456:
[----:B------:R-:W-:-:S07]  /*5420*/  LEA R6, R36, R6, 0x17 ;  /* 0x0000000624067211 */ /* 0x000fce00078eb8ff */
.L_x_1458:
[----:B------:R-:W-:Y:S05]  /*5430*/  BSYNC.RECONVERGENT B1 ;  /* 0x0000000000017941 */ /* 0x000fea0003800200 */
.L_x_1455:
[----:B------:R-:W-:Y:S05]  /*5440*/  BRA `(.L_x_1459) ;  /* 0x0000000000207947 */ /* 0x000fea0003800000 */
.L_x_1454:
[----:B------:R-:W-:-:S04]  /*5450*/  LOP3.LUT R6, R39, 0x80000000, R6, 0x48, !PT ;  /* 0x8000000027067812 */ /* 0x000fc800078e4806 */
[----:B------:R-:W-:Y:S01]  /*5460*/  LOP3.LUT R6, R6, 0x7f800000, RZ, 0xfc, !PT ;  /* 0x7f80000006067812 */ /* 0x000fe200078efcff */
[----:B------:R-:W-:Y:S06]  /*5470*/  BRA `(.L_x_1459) ;  /* 0x0000000000147947 */ /* 0x000fec0003800000 */
.L_x_1453:
[----:B------:R-:W-:Y:S01]  /*5480*/  LOP3.LUT R6, R39, 0x80000000, R6, 0x48, !PT ;  /* 0x8000000027067812 */ /* 0x000fe200078e4806 */
[----:B------:R-:W-:Y:S06]  /*5490*/  BRA `(.L_x_1459) ;  /* 0x00000000000c7947 */ /* 0x000fec0003800000 */
.L_x_1452:
[----:B------:R-:W0:Y:S01]  /*54a0*/  MUFU.RSQ R6, -QNAN ;  /* 0xffc0000000067908 */ /* 0x000e220000001400 */
[----:B------:R-:W-:Y:S05]  /*54b0*/  BRA `(.L_x_1459) ;  /* 0x0000000000047947 */ /* 0x000fea0003800000 */
.L_x_1451:
[----:B------:R-:W-:-:S07]  /*54c0*/  FADD.FTZ R6, R6, R11 ;  /* 0x0000000b06067221 */ /* 0x000fce0000010000 */
.L_x_1459:
[----:B------:R-:W-:Y:S05]  /*54d0*/  BSYNC.RECONVERGENT B0 ;  /* 0x0000000000007941 */ /* 0x000fea0003800200 */
.L_x_1449:
[----:B------:R-:W-:-:S04]  /*54e0*/  HFMA2 R13, -RZ, RZ, 0, 0 ;  /* 0x00000000ff0d7431 */ /* 0x000fc800000001ff */
[----:B0-----:R-:W-:Y:S05]  /*54f0*/  RET.REL.NODEC R12 `(_Z15SoftmaxWarpImplI10DirectLoadI13__nv_bfloat16fE11DirectStoreIfS1_EfLi1ELi28ELi32ELi1ELb0EL9Algorithm0EEvT_T0_ll) ;  /* 0xffffffa80cc07950 */ /* 0x001fea0003c3ffff */
.L_x_1460:
        /* <DEDUP_REMOVED lines=16> */
.L_x_25471:


//--------------------- .text._Z15SoftmaxWarpImplI10DirectLoadI13__nv_bfloat16fE11DirectStoreIfS1_EfLi1ELi27ELi32ELi1ELb1EL9Algorithm0EEvT_T0_ll --------------------------
	.section	.text._Z15SoftmaxWarpImplI10DirectLoadI13__nv_bfloat16fE11DirectStoreIfS1_EfLi1ELi27ELi32ELi1ELb1EL9Algorithm0EEvT_T0_ll,"ax",@progbits
	.align	128
        .global         _Z15SoftmaxWarpImplI10DirectLoadI13__nv_bfloat16fE11DirectStoreIfS1_EfLi1ELi27ELi32ELi1ELb1EL9Algorithm0EEvT_T0_ll
        .type           _Z15SoftmaxWarpImplI10DirectLoadI13__nv_bfloat16fE11DirectStoreIfS1_EfLi1ELi27ELi32ELi1ELb1EL9Algorithm0EEvT_T0_ll,@function
        .size           _Z15SoftmaxWarpImplI10DirectLoadI13__nv_bfloat16fE11DirectStoreIfS1_EfLi1ELi27ELi32ELi1ELb1EL9Algorithm0EEvT_T0_ll,(.L_x_25472 - _Z15SoftmaxWarpImplI10DirectLoadI13__nv_bfloat16fE11DirectStoreIfS1_EfLi1ELi27ELi32ELi1ELb1EL9Algorithm0EEvT_T0_ll)
        .other          _Z15SoftmaxWarpImplI10DirectLoadI13__nv_bfloat16fE11DirectStoreIfS1_EfLi1ELi27ELi32ELi1ELb1EL9Algorithm0EEvT_T0_ll,@"STO_CUDA_ENTRY STV_DEFAULT"
_Z15SoftmaxWarpImplI10DirectLoadI13__nv_bfloat16fE11DirectStoreIfS1_EfLi1ELi27ELi32ELi1ELb1EL9Algorithm0EEvT_T0_ll:
.text._Z15SoftmaxWarpImplI10DirectLoadI13__nv_bfloat16fE11DirectStoreIfS1_EfLi1ELi27ELi32ELi1ELb1EL9Algorithm0EEvT_T0_ll:
        /* <DEDUP_REMOVED lines=25> */
.L_x_1461:
        /* <DEDUP_REMOVED lines=10> */
[----:B------:R-:W1:Y:S01]  /*0230*/  LDC R43, c[0x0][0x370] ;  /* 0x0000dc00ff2b7b82 */ /* 0x000e620000000800 */
[----:B------:R-:W-:Y:S07]  /*0240*/  BSSY B0, `(.L_x_1462) ;  /* 0x0000466000007945 */ /* 0x000fee0003800000 */
[----:B------:R-:W2:Y:S01]  /*0250*/  LDC.64 R38, c[0x0][0x358] ;  /* 0x0000d600ff267b82 */ /* 0x000ea20000000a00 */
[C---:B0-----:R-:W-:Y:S01]  /*0260*/  IADD3 R45, PT, PT, R40.reuse, 0x40, RZ ;  /* 0x00000040282d7810 */ /* 0x041fe20007ffe0ff */
[C---:B------:R-:W-:Y:S01]  /*0270*/  VIADD R51, R40.reuse, 0xa0 ;  /* 0x000000a028337836 */ /* 0x040fe20000000000 */
[C---:B------:R-:W-:Y:S01]  /*0280*/  IADD3 R47, PT, PT, R40.reuse, 0x60, RZ ;  /* 0x00000060282f7810 */ /* 0x040fe20007ffe0ff */
[C---:B------:R-:W-:Y:S01]  /*0290*/  VIADD R63, R40.reuse, 0x240 ;  /* 0x00000240283f7836 */ /* 0x040fe20000000000 */
        /* <DEDUP_REMOVED lines=21> */
[----:B-12---:R-:W-:-:S07]  /*03f0*/  IADD3 R73, PT, PT, R40, 0x320, RZ ;  /* 0x0000032028497810 */ /* 0x006fce0007ffe0ff */
.L_x_1518:
[----:B------:R-:W-:Y:S01]  /*0400*/  ISETP.GE.U32.AND P0, PT, R40, UR44, PT ;  /* 0x0000002c28007c0c */ /* 0x000fe2000bf06070 */
[----:B------:R-:W-:Y:S01]  /*0410*/  IMAD.MOV.U32 R3, RZ, RZ, RZ ;  /* 0x000000ffff037224 */ /* 0x000fe200078e00ff */
[----:B------:R-:W-:Y:S01]  /*0420*/  ISETP.GE.U32.AND P3, PT, R70, UR44, PT ;  /* 0x0000002c46007c0c */ /* 0x000fe2000bf66070 */
[----:B------:R-:W-:Y:S01]  /*0430*/  IMAD R0, R41, UR42, RZ ;  /* 0x0000002a29007c24 */ /* 0x000fe2000f8e02ff */
[----:B------:R-:W-:Y:S02]  /*0440*/  ISETP.GE.AND.EX P0, PT, RZ, UR45, PT, P0 ;  /* 0x0000002dff007c0c */ /* 0x000fe4000bf06300 */
[----:B------:R-:W-:Y:S02]  /*0450*/  ISETP.GE.AND.EX P3, PT, RZ, UR45, PT, P3 ;  /* 0x0000002dff007c0c */ /* 0x000fe4000bf66330 */
[----:B------:R-:W-:Y:S02]  /*0460*/  ISETP.GE.U32.AND P4, PT, R45, UR44, PT ;  /* 0x0000002c2d007c0c */ /* 0x000fe4000bf86070 */
[----:B------:R-:W-:-:S02]  /*0470*/  MOV R2, R40 ;  /* 0x0000002800027202 */ /* 0x000fc40000000f00 */
[----:B------:R-:W-:-:S03]  /*0480*/  ISETP.GE.AND.EX P4, PT, RZ, UR45, PT, P4 ;  /* 0x0000002dff007c0c */ /* 0x000fc6000bf86340 */
[C---:B--2---:R-:W-:Y:S02]  /*0490*/  IMAD.WIDE.U32 R4, R37.reuse, UR42, R2 ;  /* 0x0000002a25047c25 */ /* 0x044fe4000f8e0002 */
[----:B------:R-:W-:Y:S02]  /*04a0*/  @!P0 R2UR UR4, R38 ;  /* 0x00000000260482ca */ /* 0x000fe400000e0000 */
[----:B------:R-:W-:Y:S01]  /*04b0*/  IMAD R3, R37, UR43, R0 ;  /* 0x0000002b25037c24 */ /* 0x000fe2000f8e0200 */
[----:B------:R-:W-:Y:S02]  /*04c0*/  @!P0 R2UR UR5, R39 ;  /* 0x00000000270582ca */ /* 0x000fe400000e0000 */
[----:B------:R-:W-:Y:S02]  /*04d0*/  LEA R2, P1, R4, UR40, 0x1 ;  /* 0x0000002804027c11 */ /* 0x000fe4000f8208ff */
[----:B------:R-:W-:Y:S02]  /*04e0*/  IADD3 R3, PT, PT, R5, R3, RZ ;  /* 0x0000000305037210 */ /* 0x000fe40007ffe0ff */
[----:B------:R-:W-:-:S02]  /*04f0*/  @!P3 R2UR UR6, R38 ;  /* 0x000000002606b2ca */ /* 0x000fc400000e0000 */
[C---:B------:R-:W-:Y:S02]  /*0500*/  @!P3 R2UR UR7, R39.reuse ;  /* 0x000000002707b2ca */ /* 0x040fe400000e0000 */
[----:B------:R-:W-:Y:S02]  /*0510*/  LEA.HI.X R3, R4, UR41, R3, 0x1, P1 ;  /* 0x0000002904037c11 */ /* 0x000fe400088f0c03 */
[----:B------:R-:W-:Y:S02]  /*0520*/  @!P4 R2UR UR8, R38 ;  /* 0x000000002608c2ca */ /* 0x000fe400000e0000 */
[----:B------:R-:W-:Y:S01]  /*0530*/  @!P4 R2UR UR9, R39 ;  /* 0x000000002709c2ca */ /* 0x000fe200000e0000 */
[----:B------:R-:W2:Y:S06]  /*0540*/  @!P0 LDG.E.U16 R6, desc[UR4][R2.64] ;  /* 0x0000000402068981 */ /* 0x000eac000c1e1500 */
[----:B------:R-:W3:Y:S06]  /*0550*/  @!P3 LDG.E.U16 R0, desc[UR6][R2.64+0x40] ;  /* 0x000040060200b981 */ /* 0x000eec000c1e1500 */
[----:B------:R-:W4:Y:S01]  /*0560*/  @!P4 LDG.E.U16 R5, desc[UR8][R2.64+0x80] ;  /* 0x000080080205c981 */ /* 0x000f22000c1e1500 */
[----:B------:R-:W-:-:S02]  /*0570*/  ISETP.GE.U32.AND P5, PT, R47, UR44, PT ;  /* 0x0000002c2f007c0c */ /* 0x000fc4000bfa6070 */
[----:B------:R-:W-:Y:S02]  /*0580*/  ISETP.GE.U32.AND P6, PT, R49, UR44, PT ;  /* 0x0000002c31007c0c */ /* 0x000fe4000bfc6070 */
[----:B------:R-:W-:Y:S02]  /*0590*/  ISETP.GE.AND.EX P5, PT, RZ, UR45, PT, P5 ;  /* 0x0000002dff007c0c */ /* 0x000fe4000bfa6350 */
[----:B------:R-:W-:Y:S02]  /*05a0*/  ISETP.GE.AND.EX P6, PT, RZ, UR45, PT, P6 ;  /* 0x0000002dff007c0c */ /* 0x000fe4000bfc6360 */
[----:B------:R-:W-:Y:S02]  /*05b0*/  MOV R4, 0xff800000 ;  /* 0xff80000000047802 */ /* 0x000fe40000000f00 */
[----:B------:R-:W-:Y:S02]  /*05c0*/  ISETP.GE.U32.AND P1, PT, R51, UR44, PT ;  /* 0x0000002c33007c0c */ /* 0x000fe4000bf26070 */
[----:B------:R-:W-:-:S02]  /*05d0*/  MOV R13, 0xff800000 ;  /* 0xff800000000d7802 */ /* 0x000fc40000000f00 */
[----:B------:R-:W-:Y:S02]  /*05e0*/  ISETP.GE.AND.EX P1, PT, RZ, UR45, PT, P1 ;  /* 0x0000002dff007c0c */ /* 0x000fe4000bf26310 */
[----:B------:R-:W-:Y:S02]  /*05f0*/  ISETP.GE.U32.AND P2, PT, R52, UR44, PT ;  /* 0x0000002c34007c0c */ /* 0x000fe4000bf46070 */
[----:B------:R-:W-:Y:S02]  /*0600*/  MOV R8, 0xff800000 ;  /* 0xff80000000087802 */ /* 0x000fe40000000f00 */
[----:B------:R-:W-:Y:S02]  /*0610*/  @!P5 R2UR UR4, R38 ;  /* 0x000000002604d2ca */ /* 0x000fe400000e0000 */
[----:B------:R-:W-:Y:S02]  /*0620*/  @!P5 R2UR UR5, R39 ;  /* 0x000000002705d2ca */ /* 0x000fe400000e0000 */
[----:B------:R-:W-:-:S02]  /*0630*/  ISETP.GE.AND.EX P2, PT, RZ, UR45, PT, P2 ;  /* 0x0000002dff007c0c */ /* 0x000fc4000bf46320 */
[C---:B------:R-:W-:Y:S02]  /*0640*/  @!P6 R2UR UR6, R38.reuse ;  /* 0x000000002606e2ca */ /* 0x040fe400000e0000 */
[C---:B------:R-:W-:Y:S02]  /*0650*/  @!P6 R2UR UR7, R39.reuse ;  /* 0x000000002707e2ca */ /* 0x040fe400000e0000 */
[----:B------:R-:W-:Y:S02]  /*0660*/  @!P1 R2UR UR8, R38 ;  /* 0x00000000260892ca */ /* 0x000fe400000e0000 */
[----:B------:R-:W-:-:S03]  /*0670*/  @!P1 R2UR UR9, R39 ;  /* 0x00000000270992ca */ /* 0x000fc600000e0000 */
[----:B------:R-:W5:Y:S02]  /*0680*/  @!P5 LDG.E.U16 R11, desc[UR4][R2.64+0xc0] ;  /* 0x0000c004020bd981 */ /* 0x000f64000c1e1500 */
[----:B------:R-:W-:Y:S02]  /*0690*/  @!P2 R2UR UR10, R38 ;  /* 0x00000000260aa2ca */ /* 0x000fe400000e0000 */
[----:B------:R-:W-:-:S13]  /*06a0*/  @!P2 R2UR UR11, R39 ;  /* 0x00000000270ba2ca */ /* 0x000fda00000e0000 */
[----:B------:R-:W5:Y:S01]  /*06b0*/  @!P2 LDG.E.U16 R7, desc[UR10][R2.64+0x180] ;  /* 0x0001800a0207a981 */ /* 0x000f62000c1e1500 */
[----:B--2---:R-:W-:Y:S02]  /*06c0*/  @!P0 SHF.L.U32 R4, R6, 0x10, RZ ;  /* 0x0000001006048819 */ /* 0x004fe400000006ff */
[----:B------:R-:W-:Y:S02]  /*06d0*/  MOV R6, 0xff800000 ;  /* 0xff80000000067802 */ /* 0x000fe40000000f00 */
[----:B------:R-:W-:Y:S02]  /*06e0*/  @!P0 FMNMX R13, R4, -INF , !PT ;  /* 0xff800000040d8809 */ /* 0x000fe40007800000 */
[----:B---3--:R-:W-:Y:S02]  /*06f0*/  @!P3 SHF.L.U32 R6, R0, 0x10, RZ ;  /* 0x000000100006b819 */ /* 0x008fe400000006ff */
[----:B------:R-:W2:Y:S02]  /*0700*/  @!P6 LDG.E.U16 R0, desc[UR6][R2.64+0x100] ;  /* 0x000100060200e981 */ /* 0x000ea4000c1e1500 */
[----:B------:R-:W-:-:S02]  /*0710*/  @!P3 FMNMX R13, R13, R6, !PT ;  /* 0x000000060d0db209 */ /* 0x000fc40007800000 */
[----:B----4-:R-:W-:Y:S02]  /*0720*/  @!P4 SHF.L.U32 R8, R5, 0x10, RZ ;  /* 0x000000100508c819 */ /* 0x010fe400000006ff */
[----:B------:R-:W-:Y:S01]  /*0730*/  ISETP.GE.U32.AND P3, PT, R53, UR44, PT ;  /* 0x0000002c35007c0c */ /* 0x000fe2000bf66070 */
[----:B------:R-:W3:Y:S01]  /*0740*/  @!P1 LDG.E.U16 R5, desc[UR8][R2.64+0x140] ;  /* 0x0001400802059981 */ /* 0x000ee2000c1e1500 */
[----:B------:R-:W-:Y:S02]  /*0750*/  @!P4 FMNMX R13, R13, R8, !PT ;  /* 0x000000080d0dc209 */ /* 0x000fe40007800000 */
[----:B------:R-:W-:Y:S02]  /*0760*/  ISETP.GE.U32.AND P4, PT, R54, UR44, PT ;  /* 0x0000002c36007c0c */ /* 0x000fe4000bf86070 */
[----:B------:R-:W-:Y:S02]  /*0770*/  ISETP.GE.AND.EX P3, PT, RZ, UR45, PT, P3 ;  /* 0x0000002dff007c0c */ /* 0x000fe4000bf66330 */
[----:B------:R-:W-:-:S11]  /*0780*/  ISETP.GE.AND.EX P4, PT, RZ, UR45, PT, P4 ;  /* 0x0000002dff007c0c */ /* 0x000fd6000bf86340 */
[C---:B------:R-:W-:Y:S02]  /*0790*/  @!P3 R2UR UR4, R38.reuse ;  /* 0x000000002604b2ca */ /* 0x040fe400000e0000 */
[C---:B------:R-:W-:Y:S02]  /*07a0*/  @!P3 R2UR UR5, R39.reuse ;  /* 0x000000002705b2ca */ /* 0x040fe400000e0000 */
[----:B------:R-:W-:Y:S02]  /*07b0*/  @!P4 R2UR UR6, R38 ;  /* 0x000000002606c2ca */ /* 0x000fe400000e0000 */
[----:B------:R-:W-:-:S09]  /*07c0*/  @!P4 R2UR UR7, R39 ;  /* 0x000000002707c2ca */ /* 0x000fd200000e0000 */
[----:B------:R-:W4:Y:S04]  /*07d0*/  @!P3 LDG.E.U16 R9, desc[UR4][R2.64+0x1c0] ;  /* 0x0001c0040209b981 */ /* 0x000f28000c1e1500 */
[----:B------:R-:W4:Y:S01]  /*07e0*/  @!P4 LDG.E.U16 R10, desc[UR6][R2.64+0x200] ;  /* 0x00020006020ac981 */ /* 0x000f22000c1e1500 */
[----:B------:R-:W-:Y:S02]  /*07f0*/  MOV R30, 0xff800000 ;  /* 0xff800000001e7802 */ /* 0x000fe40000000f00 */
[----:B-----5:R-:W-:Y:S02]  /*0800*/  @!P5 SHF.L.U32 R30, R11, 0x10, RZ ;  /* 0x000000100b1ed819 */ /* 0x020fe400000006ff */
[----:B------:R-:W-:Y:S02]  /*0810*/  MOV R32, 0xff800000 ;  /* 0xff80000000207802 */ /* 0x000fe40000000f00 */
[----:B------:R-:W-:-:S02]  /*0820*/  @!P5 FMNMX R13, R13, R30, !PT ;  /* 0x0000001e0d0dd209 */ /* 0x000fc40007800000 */
[----:B------:R-:W-:Y:S01]  /*0830*/  ISETP.GE.U32.AND P5, PT, R71, UR44, PT ;  /* 0x0000002c47007c0c */ /* 0x000fe2000bfa6070 */
[----:B------:R-:W-:-:S03]  /*0840*/  IMAD.MOV.U32 R34, RZ, RZ, -0x800000 ;  /* 0xff800000ff227424 */ /* 0x000fc600078e00ff */
[----:B------:R-:W-:Y:S02]  /*0850*/  ISETP.GE.AND.EX P5, PT, RZ, UR45, PT, P5 ;  /* 0x0000002dff007c0c */ /* 0x000fe4000bfa6350 */
[----:B0-----:R-:W-:Y:S02]  /*0860*/  MOV R36, 0xff800000 ;  /* 0xff80000000247802 */ /* 0x001fe40000000f00 */
[----:B------:R-:W-:Y:S02]  /*0870*/  @!P2 SHF.L.U32 R36, R7, 0x10, RZ ;  /* 0x000000100724a819 */ /* 0x000fe400000006ff */
[----:B------:R-:W-:Y:S02]  /*0880*/  MOV R42, 0xff800000 ;  /* 0xff800000002a7802 */ /* 0x000fe40000000f00 */
[----:B------:R-:W-:-:S05]  /*0890*/  MOV R44, 0xff800000 ;  /* 0xff800000002c7802 */ /* 0x000fca0000000f00 */
[----:B------:R-:W-:Y:S02]  /*08a0*/  @!P5 R2UR UR4, R38 ;  /* 0x000000002604d2ca */ /* 0x000fe400000e0000 */
[----:B------:R-:W-:-:S13]  /*08b0*/  @!P5 R2UR UR5, R39 ;  /* 0x000000002705d2ca */ /* 0x000fda00000e0000 */
[----:B------:R-:W5:Y:S01]  /*08c0*/  @!P5 LDG.E.U16 R11, desc[UR4][R2.64+0x240] ;  /* 0x00024004020bd981 */ /* 0x000f62000c1e1500 */
[----:B--2---:R-:W-:-:S04]  /*08d0*/  @!P6 SHF.L.U32 R32, R0, 0x10, RZ ;  /* 0x000000100020e819 */ /* 0x004fc800000006ff */
[----:B------:R-:W-:Y:S02]  /*08e0*/  @!P6 FMNMX R13, R13, R32, !PT ;  /* 0x000000200d0de209 */ /* 0x000fe40007800000 */
[----:B------:R-:W-:Y:S02]  /*08f0*/  ISETP.GE.U32.AND P6, PT, R55, UR44, PT ;  /* 0x0000002c37007c0c */ /* 0x000fe4000bfc6070 */
[----:B---3--:R-:W-:Y:S02]  /*0900*/  @!P1 SHF.L.U32 R34, R5, 0x10, RZ ;  /* 0x0000001005229819 */ /* 0x008fe400000006ff */
[----:B------:R-:W-:Y:S02]  /*0910*/  ISETP.GE.AND.EX P6, PT, RZ, UR45, PT, P6 ;  /* 0x0000002dff007c0c */ /* 0x000fe4000bfc6360 */
[----:B------:R-:W-:Y:S02]  /*0920*/  @!P1 FMNMX R13, R13, R34, !PT ;  /* 0x000000220d0d9209 */ /* 0x000fe40007800000 */
[----:B------:R-:W-:-:S02]  /*0930*/  ISETP.GE.U32.AND P1, PT, R56, UR44, PT ;  /* 0x0000002c38007c0c */ /* 0x000fc4000bf26070 */
[----:B------:R-:W-:Y:S02]  /*0940*/  @!P2 FMNMX R13, R13, R36, !PT ;  /* 0x000000240d0da209 */ /* 0x000fe40007800000 */
[----:B------:R-:W-:Y:S02]  /*0950*/  ISETP.GE.AND.EX P1, PT, RZ, UR45, PT, P1 ;  /* 0x0000002dff007c0c */ /* 0x000fe4000bf26310 */
[----:B------:R-:W-:-:S04]  /*0960*/  ISETP.GE.U32.AND P2, PT, R57, UR44, PT ;  /* 0x0000002c39007c0c */ /* 0x000fc8000bf46070 */
[----:B------:R-:W-:Y:S02]  /*0970*/  ISETP.GE.AND.EX P2, PT, RZ, UR45, PT, P2 ;  /* 0x0000002dff007c0c */ /* 0x000fe4000bf46320 */
[----:B------:R-:W-:Y:S02]  /*0980*/  @!P6 R2UR UR6, R38 ;  /* 0x000000002606e2ca */ /* 0x000fe400000e0000 */
[----:B------:R-:W-:Y:S02]  /*0990*/  @!P6 R2UR UR7, R39 ;  /* 0x000000002707e2ca */ /* 0x000fe400000e0000 */
[----:B----4-:R-:W-:-:S11]  /*09a0*/  @!P3 SHF.L.U32 R42, R9, 0x10, RZ ;  /* 0x00000010092ab819 */ /* 0x010fd600000006ff */
[----:B------:R-:W2:Y:S01]  /*09b0*/  @!P6 LDG.E.U16 R0, desc[UR6][R2.64+0x280] ;  /* 0x000280060200e981 */ /* 0x000ea2000c1e1500 */
[----:B------:R-:W-:Y:S02]  /*09c0*/  @!P4 SHF.L.U32 R44, R10, 0x10, RZ ;  /* 0x000000100a2cc819 */ /* 0x000fe400000006ff */
[----:B------:R-:W-:Y:S02]  /*09d0*/  @!P3 FMNMX R13, R13, R42, !PT ;  /* 0x0000002a0d0db209 */ /* 0x000fe40007800000 */
[----:B------:R-:W-:Y:S02]  /*09e0*/  ISETP.GE.U32.AND P3, PT, R58, UR44, PT ;  /* 0x0000002c3a007c0c */ /* 0x000fe4000bf66070 */
[----:B------:R-:W-:Y:S02]  /*09f0*/  @!P4 FMNMX R13, R13, R44, !PT ;  /* 0x0000002c0d0dc209 */ /* 0x000fe40007800000 */
[----:B------:R-:W-:Y:S02]  /*0a00*/  ISETP.GE.U32.AND P4, PT, R59, UR44, PT ;  /* 0x0000002c3b007c0c */ /* 0x000fe4000bf86070 */
[----:B------:R-:W-:-:S02]  /*0a10*/  ISETP.GE.AND.EX P3, PT, RZ, UR45, PT, P3 ;  /* 0x0000002dff007c0c */ /* 0x000fc4000bf66330 */
[C---:B------:R-:W-:Y:S02]  /*0a20*/  @!P1 R2UR UR8, R38.reuse ;  /* 0x00000000260892ca */ /* 0x040fe400000e0000 */
[C---:B------:R-:W-:Y:S02]  /*0a30*/  @!P1 R2UR UR9, R39.reuse ;  /* 0x00000000270992ca */ /* 0x040fe400000e0000 */
[----:B------:R-:W-:Y:S02]  /*0a40*/  ISETP.GE.AND.EX P4, PT, RZ, UR45, PT, P4 ;  /* 0x0000002dff007c0c */ /* 0x000fe4000bf86340 */
[----:B------:R-:W-:Y:S02]  /*0a50*/  @!P2 R2UR UR4, R38 ;  /* 0x000000002604a2ca */ /* 0x000fe400000e0000 */
[----:B------:R-:W-:-:S03]  /*0a60*/  @!P2 R2UR UR5, R39 ;  /* 0x000000002705a2ca */ /* 0x000fc600000e0000 */
[C---:B------:R-:W-:Y:S02]  /*0a70*/  @!P3 R2UR UR6, R38.reuse ;  /* 0x000000002606b2ca */ /* 0x040fe400000e0000 */
[C---:B------:R-:W-:Y:S02]  /*0a80*/  @!P3 R2UR UR7, R39.reuse ;  /* 0x000000002707b2ca */ /* 0x040fe400000e0000 */
[----:B------:R-:W3:Y:S02]  /*0a90*/  @!P1 LDG.E.U16 R5, desc[UR8][R2.64+0x2c0] ;  /* 0x0002c00802059981 */ /* 0x000ee4000c1e1500 */
[----:B------:R-:W-:Y:S02]  /*0aa0*/  @!P4 R2UR UR8, R38 ;  /* 0x000000002608c2ca */ /* 0x000fe400000e0000 */
[----:B------:R-:W-:Y:S02]  /*0ab0*/  @!P4 R2UR UR9, R39 ;  /* 0x000000002709c2ca */ /* 0x000fe400000e0000 */
[----:B------:R-:W4:Y:S05]  /*0ac0*/  @!P2 LDG.E.U16 R7, desc[UR4][R2.64+0x300] ;  /* 0x000300040207a981 */ /* 0x000f2a000c1e1500 */
[----:B------:R-:W4:Y:S06]  /*0ad0*/  @!P3 LDG.E.U16 R9, desc[UR6][R2.64+0x340] ;  /* 0x000340060209b981 */ /* 0x000f2c000c1e1500 */
[----:B------:R-:W4:Y:S01]  /*0ae0*/  @!P4 LDG.E.U16 R10, desc[UR8][R2.64+0x380] ;  /* 0x00038008020ac981 */ /* 0x000f22000c1e1500 */
[----:B------:R-:W-:-:S02]  /*0af0*/  MOV R46, 0xff800000 ;  /* 0xff800000002e7802 */ /* 0x000fc40000000f00 */
[----:B-----5:R-:W-:Y:S02]  /*0b00*/  @!P5 SHF.L.U32 R46, R11, 0x10, RZ ;  /* 0x000000100b2ed819 */ /* 0x020fe400000006ff */
[----:B------:R-:W-:Y:S02]  /*0b10*/  MOV R50, 0xff800000 ;  /* 0xff80000000327802 */ /* 0x000fe40000000f00 */
[----:B------:R-:W-:Y:S02]  /*0b20*/  @!P5 FMNMX R13, R13, R46, !PT ;  /* 0x0000002e0d0dd209 */ /* 0x000fe40007800000 */
[----:B------:R-:W-:Y:S01]  /*0b30*/  ISETP.GE.U32.AND P5, PT, R60, UR44, PT ;  /* 0x0000002c3c007c0c */ /* 0x000fe2000bfa6070 */
[----:B------:R-:W-:-:S03]  /*0b40*/  IMAD.MOV.U32 R74, RZ, RZ, -0x800000 ;  /* 0xff800000ff4a7424 */ /* 0x000fc600078e00ff */
[----:B------:R-:W-:Y:S02]  /*0b50*/  ISETP.GE.AND.EX P5, PT, RZ, UR45, PT, P5 ;  /* 0x0000002dff007c0c */ /* 0x000fe4000bfa6350 */
[----:B------:R-:W-:Y:S02]  /*0b60*/  MOV R76, 0xff800000 ;  /* 0xff800000004c7802 */ /* 0x000fe40000000f00 */
[----:B------:R-:W-:Y:S02]  /*0b70*/  MOV R78, 0xff800000 ;  /* 0xff800000004e7802 */ /* 0x000fe40000000f00 */
[----:B------:R-:W-:-:S07]  /*0b80*/  MOV R80, 0xff800000 ;  /* 0xff80000000507802 */ /* 0x000fce0000000f00 */
[----:B------:R-:W-:Y:S02]  /*0b90*/  @!P5 R2UR UR4, R38 ;  /* 0x000000002604d2ca */ /* 0x000fe400000e0000 */
[----:B------:R-:W-:-:S13]  /*0ba0*/  @!P5 R2UR UR5, R39 ;  /* 0x000000002705d2ca */ /* 0x000fda00000e0000 */
[----:B------:R-:W5:Y:S01]  /*0bb0*/  @!P5 LDG.E.U16 R11, desc[UR4][R2.64+0x3c0] ;  /* 0x0003c004020bd981 */ /* 0x000f62000c1e1500 */
[----:B--2---:R-:W-:-:S04]  /*0bc0*/  @!P6 SHF.L.U32 R50, R0, 0x10, RZ ;  /* 0x000000100032e819 */ /* 0x004fc800000006ff */
[----:B------:R-:W-:Y:S02]  /*0bd0*/  @!P6 FMNMX R13, R13, R50, !PT ;  /* 0x000000320d0de209 */ /* 0x000fe40007800000 */
[----:B------:R-:W-:-:S04]  /*0be0*/  ISETP.GE.U32.AND P6, PT, R61, UR44, PT ;  /* 0x0000002c3d007c0c */ /* 0x000fc8000bfc6070 */
[----:B------:R-:W-:Y:S02]  /*0bf0*/  ISETP.GE.AND.EX P6, PT, RZ, UR45, PT, P6 ;  /* 0x0000002dff007c0c */ /* 0x000fe4000bfc6360 */
[----:B---3--:R-:W-:-:S04]  /*0c00*/  @!P1 SHF.L.U32 R74, R5, 0x10, RZ ;  /* 0x00000010054a9819 */ /* 0x008fc800000006ff */
[----:B------:R-:W-:Y:S02]  /*0c10*/  @!P1 FMNMX R13, R13, R74, !PT ;  /* 0x0000004a0d0d9209 */ /* 0x000fe40007800000 */
[----:B------:R-:W-:Y:S02]  /*0c20*/  ISETP.GE.U32.AND P1, PT, R62, UR44, PT ;  /* 0x0000002c3e007c0c */ /* 0x000fe4000bf26070 */
[----:B----4-:R-:W-:Y:S02]  /*0c30*/  @!P2 SHF.L.U32 R76, R7, 0x10, RZ ;  /* 0x00000010074ca819 */ /* 0x010fe400000006ff */
[----:B------:R-:W-:Y:S02]  /*0c40*/  ISETP.GE.AND.EX P1, PT, RZ, UR45, PT, P1 ;  /* 0x0000002dff007c0c */ /* 0x000fe4000bf26310 */
[----:B------:R-:W-:Y:S02]  /*0c50*/  @!P2 FMNMX R13, R13, R76, !PT ;  /* 0x0000004c0d0da209 */ /* 0x000fe40007800000 */
[----:B------:R-:W-:-:S02]  /*0c60*/  @!P3 SHF.L.U32 R78, R9, 0x10, RZ ;  /* 0x00000010094eb819 */ /* 0x000fc400000006ff */
[----:B------:R-:W-:Y:S02]  /*0c70*/  ISETP.GE.U32.AND P2, PT, R63, UR44, PT ;  /* 0x0000002c3f007c0c */ /* 0x000fe4000bf46070 */
[----:B------:R-:W-:Y:S02]  /*0c80*/  @!P4 SHF.L.U32 R80, R10, 0x10, RZ ;  /* 0x000000100a50c819 */ /* 0x000fe400000006ff */
[----:B------:R-:W-:Y:S02]  /*0c90*/  @!P3 FMNMX R13, R13, R78, !PT ;  /* 0x0000004e0d0db209 */ /* 0x000fe40007800000 */
[----:B------:R-:W-:Y:S02]  /*0ca0*/  ISETP.GE.AND.EX P2, PT, RZ, UR45, PT, P2 ;  /* 0x0000002dff007c0c */ /* 0x000fe4000bf46320 */
[----:B------:R-:W-:Y:S02]  /*0cb0*/  ISETP.GE.U32.AND P3, PT, R64, UR44, PT ;  /* 0x0000002c40007c0c */ /* 0x000fe4000bf66070 */
        /* <DEDUP_REMOVED lines=23> */
[----:B------:R-:W-:Y:S02]  /*0e30*/  ISETP.GE.U32.AND P5, PT, R66, UR44, PT ;  /* 0x0000002c42007c0c */ /* 0x000fe4000bfa6070 */
[----:B------:R-:W-:Y:S02]  /*0e40*/  MOV R86, 0xff800000 ;  /* 0xff80000000567802 */ /* 0x000fe40000000f00 */
[----:B------:R-:W-:-:S02]  /*0e50*/  ISETP.GE.AND.EX P5, PT, RZ, UR45, PT, P5 ;  /* 0x0000002dff007c0c */ /* 0x000fc4000bfa6350 */
[----:B------:R-:W-:Y:S02]  /*0e60*/  MOV R48, 0xff800000 ;  /* 0xff80000000307802 */ /* 0x000fe40000000f00 */
[----:B------:R-:W-:Y:S02]  /*0e70*/  MOV R28, 0xff800000 ;  /* 0xff800000001c7802 */ /* 0x000fe40000000f00 */
[----:B------:R-:W-:-:S07]  /*0e80*/  MOV R24, 0xff800000 ;  /* 0xff80000000187802 */ /* 0x000fce0000000f00 */
[----:B------:R-:W-:Y:S02]  /*0e90*/  @!P5 R2UR UR4, R38 ;  /* 0x000000002604d2ca */ /* 0x000fe400000e0000 */
[----:B------:R-:W-:Y:S01]  /*0ea0*/  @!P5 R2UR UR5, R39 ;  /* 0x000000002705d2ca */ /* 0x000fe200000e0000 */
[----:B--2---:R-:W-:-:S05]  /*0eb0*/  @!P6 IMAD.U32 R84, R0, 0x10000, RZ ;  /* 0x000100000054e824 */ /* 0x004fca00078e00ff */
        /* <DEDUP_REMOVED lines=9> */
[----:B------:R-:W-:Y:S02]  /*0f50*/  @!P3 SHF.L.U32 R28, R9, 0x10, RZ ;  /* 0x00000010091cb819 */ /* 0x000fe400000006ff */
[----:B------:R-:W-:Y:S02]  /*0f60*/  ISETP.GE.U32.AND P2, PT, R72, UR44, PT ;  /* 0x0000002c48007c0c */ /* 0x000fe4000bf46070 */
[----:B------:R-:W-:-:S02]  /*0f70*/  @!P4 SHF.L.U32 R24, R10, 0x10, RZ ;  /* 0x000000100a18c819 */ /* 0x000fc400000006ff */
[----:B------:R-:W-:Y:S01]  /*0f80*/  @!P3 FMNMX R13, R13, R28, !PT ;  /* 0x0000001c0d0db209 */ /* 0x000fe20007800000 */
[----:B------:R-:W2:Y:S01]  /*0f90*/  @!P5 LDG.E.U16 R10, desc[UR4][R2.64+0x540] ;  /* 0x00054004020ad981 */ /* 0x000ea2000c1e1500 */
[----:B------:R-:W-:Y:S02]  /*0fa0*/  ISETP.GE.AND.EX P2, PT, RZ, UR45, PT, P2 ;  /* 0x0000002dff007c0c */ /* 0x000fe4000bf46320 */
[----:B------:R-:W-:Y:S02]  /*0fb0*/  ISETP.GE.U32.AND P3, PT, R73, UR44, PT ;  /* 0x0000002c49007c0c */ /* 0x000fe4000bf66070 */
        /* <DEDUP_REMOVED lines=23> */
[----:B------:R-:W-:Y:S01]  /*1130*/  MOV R16, 0xff800000 ;  /* 0xff80000000107802 */ /* 0x000fe20000000f00 */
[----:B------:R-:W-:Y:S01]  /*1140*/  UMOV UR4, 0xffffffff ;  /* 0xffffffff00047882 */ /* 0x000fe20000000000 */
[----:B--2---:R-:W-:-:S04]  /*1150*/  @!P5 SHF.L.U32 R26, R10, 0x10, RZ ;  /* 0x000000100a1ad819 */ /* 0x004fc800000006ff */
[----:B------:R-:W-:Y:S01]  /*1160*/  @!P5 FMNMX R13, R13, R26, !PT ;  /* 0x0000001a0d0dd209 */ /* 0x000fe20007800000 */
[----:B---3--:R-:W-:-:S05]  /*1170*/  @!P6 IMAD.U32 R22, R0, 0x10000, RZ ;  /* 0x000100000016e824 */ /* 0x008fca00078e00ff */
[----:B------:R-:W-:Y:S02]  /*1180*/  @!P6 FMNMX R13, R13, R22, !PT ;  /* 0x000000160d0de209 */ /* 0x000fe40007800000 */
[----:B----4-:R-:W-:-:S04]  /*1190*/  @!P1 SHF.L.U32 R20, R5, 0x10, RZ ;  /* 0x0000001005149819 */ /* 0x010fc800000006ff */
[----:B------:R-:W-:Y:S02]  /*11a0*/  @!P1 FMNMX R13, R13, R20, !PT ;  /* 0x000000140d0d9209 */ /* 0x000fe40007800000 */
[----:B-----5:R-:W-:-:S04]  /*11b0*/  @!P2 SHF.L.U32 R18, R7, 0x10, RZ ;  /* 0x000000100712a819 */ /* 0x020fc800000006ff */
[----:B------:R-:W-:Y:S02]  /*11c0*/  @!P2 FMNMX R13, R13, R18, !PT ;  /* 0x000000120d0da209 */ /* 0x000fe40007800000 */
[----:B------:R-:W-:Y:S02]  /*11d0*/  @!P3 SHF.L.U32 R16, R9, 0x10, RZ ;  /* 0x000000100910b819 */ /* 0x000fe400000006ff */
[----:B------:R-:W-:Y:S02]  /*11e0*/  MOV R10, 0xff800000 ;  /* 0xff800000000a7802 */ /* 0x000fe40000000f00 */
[----:B------:R-:W-:Y:S02]  /*11f0*/  @!P3 FMNMX R13, R13, R16, !PT ;  /* 0x000000100d0db209 */ /* 0x000fe40007800000 */
[----:B------:R-:W-:-:S04]  /*1200*/  @!P4 SHF.L.U32 R10, R11, 0x10, RZ ;  /* 0x000000100b0ac819 */ /* 0x000fc800000006ff */
[----:B------:R-:W-:Y:S01]  /*1210*/  @!P4 FMNMX R13, R13, R10, !PT ;  /* 0x0000000a0d0dc209 */ /* 0x000fe20007800000 */
[----:B------:R-:W-:Y:S06]  /*1220*/  BRA.DIV UR4, `(.L_x_1463) ;  /* 0x0000003604a47947 */ /* 0x000fec000b800000 */
[----:B------:R-:W0:Y:S01]  /*1230*/  SHFL.BFLY PT, R14, R13, 0x10, 0x1f ;  /* 0x0e001f000d0e7f89 */ /* 0x000e2200000e0000 */
[----:B------:R-:W-:Y:S01]  /*1240*/  HFMA2 R11, -RZ, RZ, 0.96630859375, -0.0022525787353515625 ;  /* 0x3bbb989dff0b7431 */ /* 0x000fe200000001ff */
        /* <DEDUP_REMOVED lines=20> */
[-C--:B------:R-:W-:Y:S01]  /*1390*/  FFMA.SAT R13, R92, R11.reuse, 0.5 ;  /* 0x3f0000005c0d7423 */ /* 0x080fe2000000200b */
[----:B------:R-:W-:Y:S01]  /*13a0*/  FADD R96, -R5, R32 ;  /* 0x0000002005607221 */ /* 0x000fe20000000100 */
[C---:B------:R-:W-:Y:S01]  /*13b0*/  FADD R7, R3.reuse, -12583039 ;  /* 0xcb40007f03077421 */ /* 0x040fe20000000000 */
[----:B------:R-:W-:Y:S01]  /*13c0*/  SHF.L.U32 R3, R3, 0x17, RZ ;  /* 0x0000001703037819 */ /* 0x000fe200000006ff */
[C---:B------:R-:W-:Y:S01]  /*13d0*/  FADD R4, -R5.reuse, R36 ;  /* 0x0000002405047221 */ /* 0x040fe20000000100 */
[C---:B------:R-:W-:Y:S01]  /*13e0*/  FADD R8, -R5.reuse, R42 ;  /* 0x0000002a05087221 */ /* 0x040fe20000000100 */
[C---:B------:R-:W-:Y:S01]  /*13f0*/  FFMA R7, R88.reuse, 1.4426950216293334961, -R7 ;  /* 0x3fb8aa3b58077823 */ /* 0x040fe20000000807 */
[C---:B------:R-:W-:Y:S01]  /*1400*/  FADD R34, -R5.reuse, R74 ;  /* 0x0000004a05227221 */ /* 0x040fe20000000100 */
[C---:B------:R-:W-:Y:S01]  /*1410*/  FADD R6, -R5.reuse, R44 ;  /* 0x0000002c05067221 */ /* 0x040fe20000000100 */
[C---:B------:R-:W-:Y:S01]  /*1420*/  FADD R14, -R5.reuse, R50 ;  /* 0x00000032050e7221 */ /* 0x040fe20000000100 */
[----:B------:R-:W-:Y:S01]  /*1430*/  FFMA R7, R88, 1.925963033500011079e-08, R7 ;  /* 0x32a5706058077823 */ /* 0x000fe20000000007 */
[C---:B------:R-:W-:Y:S01]  /*1440*/  FADD R32, -R5.reuse, R76 ;  /* 0x0000004c05207221 */ /* 0x040fe20000000100 */
[C---:B------:R-:W-:Y:S01]  /*1450*/  FADD R42, -R5.reuse, R78 ;  /* 0x0000004e052a7221 */ /* 0x040fe20000000100 */
[C---:B------:R-:W-:Y:S01]  /*1460*/  FADD R36, -R5.reuse, R80 ;  /* 0x0000005005247221 */ /* 0x040fe20000000100 */
[----:B------:R-:W0:Y:S01]  /*1470*/  MUFU.EX2 R10, R7 ;  /* 0x00000007000a7308 */ /* 0x000e220000000800 */
        /* <DEDUP_REMOVED lines=10> */
[-C--:B------:R-:W-:Y:S01]  /*1520*/  FFMA.SAT R5, R90, R11.reuse, 0.5 ;  /* 0x3f0000005a057423 */ /* 0x080fe2000000200b */
[-C--:B------:R-:W-:Y:S01]  /*1530*/  FFMA.RM R13, R13, R12.reuse, 12582913 ;  /* 0x4b4000010d0d7423 */ /* 0x080fe2000000400c */
[-C--:B------:R-:W-:Y:S01]  /*1540*/  FFMA.SAT R17, R96, R11.reuse, 0.5 ;  /* 0x3f00000060117423 */ /* 0x080fe2000000200b */
[-C--:B------:R-:W-:Y:S01]  /*1550*/  FFMA.SAT R19, R6, R11.reuse, 0.5 ;  /* 0x3f00000006137423 */ /* 0x080fe2000000200b */
[----:B------:R-:W-:Y:S01]  /*1560*/  FFMA.RM R5, R5, R12, 12582913 ;  /* 0x4b40000105057423 */ /* 0x000fe2000000400c */
[----:B------:R-:W-:Y:S01]  /*1570*/  FADD R15, R13, -12583039 ;  /* 0xcb40007f0d0f7421 */ /* 0x000fe20000000000 */
[----:B0-----:R-:W-:Y:S01]  /*1580*/  FMUL R10, R3, R10 ;  /* 0x0000000a030a7220 */ /* 0x001fe20000400000 */
[-C--:B------:R-:W-:Y:S01]  /*1590*/  FFMA.SAT R3, R94, R11.reuse, 0.5 ;  /* 0x3f0000005e037423 */ /* 0x080fe2000000200b */
[-C--:B------:R-:W-:Y:S01]  /*15a0*/  FFMA.RM R17, R17, R12.reuse, 12582913 ;  /* 0x4b40000111117423 */ /* 0x080fe2000000400c */
[----:B------:R-:W-:Y:S01]  /*15b0*/  FADD R9, R5, -12583039 ;  /* 0xcb40007f05097421 */ /* 0x000fe20000000000 */
[----:B------:R-:W-:Y:S01]  /*15c0*/  FFMA R15, R92, 1.4426950216293334961, -R15 ;  /* 0x3fb8aa3b5c0f7823 */ /* 0x000fe2000000080f */
[-C--:B------:R-:W-:Y:S01]  /*15d0*/  FFMA.RM R7, R3, R12.reuse, 12582913 ;  /* 0x4b40000103077423 */ /* 0x080fe2000000400c */
[----:B------:R-:W-:Y:S01]  /*15e0*/  SHF.L.U32 R2, R13, 0x17, RZ ;  /* 0x000000170d027819 */ /* 0x000fe200000006ff */
[----:B------:R-:W-:Y:S01]  /*15f0*/  FFMA R9, R90, 1.4426950216293334961, -R9 ;  /* 0x3fb8aa3b5a097823 */ /* 0x000fe20000000809 */
[----:B------:R-:W-:Y:S01]  /*1600*/  FFMA R15, R92, 1.925963033500011079e-08, R15 ;  /* 0x32a570605c0f7823 */ /* 0x000fe2000000000f */
[----:B------:R-:W-:Y:S01]  /*1610*/  FADD R3, R7, -12583039 ;  /* 0xcb40007f07037421 */ /* 0x000fe20000000000 */
[-C--:B------:R-:W-:Y:S01]  /*1620*/  FFMA.RM R19, R19, R12.reuse, 12582913 ;  /* 0x4b40000113137423 */ /* 0x080fe2000000400c */
[----:B------:R-:W-:Y:S01]  /*1630*/  FFMA R9, R90, 1.925963033500011079e-08, R9 ;  /* 0x32a570605a097823 */ /* 0x000fe20000000009 */
[-C--:B------:R-:W-:Y:S01]  /*1640*/  FFMA.SAT R21, R32, R11.reuse, 0.5 ;  /* 0x3f00000020157423 */ /* 0x080fe2000000200b */
[----:B------:R-:W-:Y:S01]  /*1650*/  FFMA R3, R94, 1.4426950216293334961, -R3 ;  /* 0x3fb8aa3b5e037823 */ /* 0x000fe20000000803 */
[----:B------:R-:W0:Y:S01]  /*1660*/  MUFU.EX2 R15, R15 ;  /* 0x0000000f000f7308 */ /* 0x000e220000000800 */
[----:B------:R-:W-:Y:S01]  /*1670*/  FFMA.SAT R23, R36, R11, 0.5 ;  /* 0x3f00000024177423 */ /* 0x000fe2000000200b */
[----:B------:R-:W-:Y:S01]  /*1680*/  FFMA.RM R21, R21, R12, 12582913 ;  /* 0x4b40000115157423 */ /* 0x000fe2000000400c */
[----:B------:R-:W-:Y:S01]  /*1690*/  FFMA R94, R94, 1.925963033500011079e-08, R3 ;  /* 0x32a570605e5e7823 */ /* 0x000fe20000000003 */
[----:B------:R-:W-:-:S02]  /*16a0*/  IMAD.SHL.U32 R3, R5, 0x800000, RZ ;  /* 0x0080000005037824 */ /* 0x000fc400078e00ff */
[C---:B------:R-:W-:Y:S01]  /*16b0*/  FADD R5, R17.reuse, -12583039 ;  /* 0xcb40007f11057421 */ /* 0x040fe20000000000 */
[----:B------:R-:W-:Y:S01]  /*16c0*/  SHF.L.U32 R17, R17, 0x17, RZ ;  /* 0x0000001711117819 */ /* 0x000fe200000006ff */
[-C--:B------:R-:W-:Y:S01]  /*16d0*/  FFMA.RM R23, R23, R12.reuse, 12582913 ;  /* 0x4b40000117177423 */ /* 0x080fe2000000400c */
[----:B------:R1:W2:Y:S01]  /*16e0*/  MUFU.EX2 R0, R9 ;  /* 0x0000000900007308 */ /* 0x0002a20000000800 */
[----:B------:R-:W-:Y:S01]  /*16f0*/  FFMA R5, R96, 1.4426950216293334961, -R5 ;  /* 0x3fb8aa3b60057823 */ /* 0x000fe20000000805 */
[-C--:B------:R-:W-:Y:S02]  /*1700*/  FFMA.SAT R33, R78, R11.reuse, 0.5 ;  /* 0x3f0000004e217423 */ /* 0x080fe4000000200b */
[----:B------:R-:W-:Y:S01]  /*1710*/  SHF.L.U32 R20, R23, 0x17, RZ ;  /* 0x0000001717147819 */ /* 0x000fe200000006ff */
[----:B------:R-:W-:Y:S01]  /*1720*/  FFMA R96, R96, 1.925963033500011079e-08, R5 ;  /* 0x32a5706060607823 */ /* 0x000fe20000000005 */
[----:B------:R-:W-:Y:S01]  /*1730*/  FFMA.SAT R5, R98, R11, 0.5 ;  /* 0x3f00000062057423 */ /* 0x000fe2000000200b */
[----:B------:R-:W-:Y:S01]  /*1740*/  FFMA.RM R33, R33, R12, 12582913 ;  /* 0x4b40000121217423 */ /* 0x000fe2000000400c */
[----:B0-----:R-:W-:-:S02]  /*1750*/  FMUL R2, R2, R15 ;  /* 0x0000000f02027220 */ /* 0x001fc40000400000 */
[-C--:B-1----:R-:W-:Y:S01]  /*1760*/  FFMA.RM R9, R5, R12.reuse, 12582913 ;  /* 0x4b40000105097423 */ /* 0x082fe2000000400c */
[----:B------:R-:W-:Y:S01]  /*1770*/  FFMA.SAT R15, R4, R11, 0.5 ;  /* 0x3f000000040f7423 */ /* 0x000fe2000000200b */
[----:B------:R-:W0:Y:S02]  /*1780*/  MUFU.EX2 R5, R94 ;  /* 0x0000005e00057308 */ /* 0x000e240000000800 */
[----:B------:R-:W-:Y:S01]  /*1790*/  FADD R13, R9, -12583039 ;  /* 0xcb40007f090d7421 */ /* 0x000fe20000000000 */
[----:B------:R-:W-:Y:S01]  /*17a0*/  FFMA.RM R15, R15, R12, 12582913 ;  /* 0x4b4000010f0f7423 */ /* 0x000fe2000000400c */
[----:B--2---:R-:W-:Y:S01]  /*17b0*/  FMUL R3, R3, R0 ;  /* 0x0000000003037220 */ /* 0x004fe20000400000 */
[----:B------:R-:W-:Y:S01]  /*17c0*/  SHF.L.U32 R0, R7, 0x17, RZ ;  /* 0x0000001707007819 */ /* 0x000fe200000006ff */
[C---:B------:R-:W-:Y:S02]  /*17d0*/  FFMA R13, R98.reuse, 1.4426950216293334961, -R13 ;  /* 0x3fb8aa3b620d7823 */ /* 0x040fe4000000080d */
[----:B------:R-:W1:Y:S02]  /*17e0*/  MUFU.EX2 R96, R96 ;  /* 0x0000006000607308 */ /* 0x000e640000000800 */
[----:B------:R-:W-:-:S06]  /*17f0*/  FFMA R13, R98, 1.925963033500011079e-08, R13 ;  /* 0x32a57060620d7823 */ /* 0x000fcc000000000d */
[----:B------:R2:W3:Y:S01]  /*1800*/  MUFU.EX2 R16, R13 ;  /* 0x0000000d00107308 */ /* 0x0004e20000000800 */
[----:B0-----:R-:W-:Y:S01]  /*1810*/  FMUL R0, R0, R5 ;  /* 0x0000000500007220 */ /* 0x001fe20000400000 */
[C---:B------:R-:W-:Y:S01]  /*1820*/  FADD R5, R15.reuse, -12583039 ;  /* 0xcb40007f0f057421 */ /* 0x040fe20000000000 */
[----:B------:R-:W-:-:S03]  /*1830*/  SHF.L.U32 R15, R15, 0x17, RZ ;  /* 0x000000170f0f7819 */ /* 0x000fc600000006ff */
[----:B------:R-:W-:Y:S01]  /*1840*/  FFMA R5, R4, 1.4426950216293334961, -R5 ;  /* 0x3fb8aa3b04057823 */ /* 0x000fe20000000805 */
[----:B--2---:R-:W-:-:S03]  /*1850*/  FFMA.SAT R13, R30, R11, 0.5 ;  /* 0x3f0000001e0d7423 */ /* 0x004fc6000000200b */
[----:B------:R-:W-:Y:S01]  /*1860*/  FFMA R7, R4, 1.925963033500011079e-08, R5 ;  /* 0x32a5706004077823 */ /* 0x000fe20000000005 */
[----:B------:R-:W-:Y:S01]  /*1870*/  FFMA.SAT R5, R8, R11, 0.5 ;  /* 0x3f00000008057423 */ /* 0x000fe2000000200b */
[----:B-1----:R-:W-:Y:S01]  /*1880*/  FMUL R4, R17, R96 ;  /* 0x0000006011047220 */ /* 0x002fe20000400000 */
[-C--:B------:R-:W-:Y:S02]  /*1890*/  FFMA.RM R13, R13, R12.reuse, 12582913 ;  /* 0x4b4000010d0d7423 */ /* 0x080fe4000000400c */
[----:B------:R-:W-:-:S04]  /*18a0*/  FFMA.RM R17, R5, R12, 12582913 ;  /* 0x4b40000105117423 */ /* 0x000fc8000000400c */
[----:B------:R-:W-:-:S04]  /*18b0*/  FADD R5, R17, -12583039 ;  /* 0xcb40007f11057421 */ /* 0x000fc80000000000 */
[----:B------:R-:W-:-:S04]  /*18c0*/  FFMA R5, R8, 1.4426950216293334961, -R5 ;  /* 0x3fb8aa3b08057823 */ /* 0x000fc80000000805 */
[----:B------:R-:W-:Y:S01]  /*18d0*/  FFMA R18, R8, 1.925963033500011079e-08, R5 ;  /* 0x32a5706008127823 */ /* 0x000fe20000000005 */
[----:B------:R-:W-:Y:S01]  /*18e0*/  SHF.L.U32 R5, R9, 0x17, RZ ;  /* 0x0000001709057819 */ /* 0x000fe200000006ff */
[----:B------:R0:W1:Y:S01]  /*18f0*/  MUFU.EX2 R8, R7 ;  /* 0x0000000700087308 */ /* 0x0000620000000800 */
[----:B------:R-:W-:-:S03]  /*1900*/  FADD R9, R19, -12583039 ;  /* 0xcb40007f13097421 */ /* 0x000fc60000000000 */
[----:B---3--:R-:W-:Y:S01]  /*1910*/  FMUL R5, R5, R16 ;  /* 0x0000001005057220 */ /* 0x008fe20000400000 */
[----:B------:R-:W-:-:S03]  /*1920*/  FFMA R9, R6, 1.4426950216293334961, -R9 ;  /* 0x3fb8aa3b06097823 */ /* 0x000fc60000000809 */
[----:B------:R-:W2:Y:S01]  /*1930*/  MUFU.EX2 R18, R18 ;  /* 0x0000001200127308 */ /* 0x000ea20000000800 */
[----:B------:R-:W-:Y:S01]  /*1940*/  FFMA R9, R6, 1.925963033500011079e-08, R9 ;  /* 0x32a5706006097823 */ /* 0x000fe20000000009 */
[----:B0-----:R-:W-:-:S04]  /*1950*/  FADD R7, R13, -12583039 ;  /* 0xcb40007f0d077421 */ /* 0x001fc80000000000 */
[----:B------:R-:W-:Y:S02]  /*1960*/  FFMA R7, R30, 1.4426950216293334961, -R7 ;  /* 0x3fb8aa3b1e077823 */ /* 0x000fe40000000807 */
[----:B------:R-:W0:Y:S01]  /*1970*/  MUFU.EX2 R9, R9 ;  /* 0x0000000900097308 */ /* 0x000e220000000800 */
[----:B-1----:R-:W-:Y:S01]  /*1980*/  FMUL R6, R15, R8 ;  /* 0x000000080f067220 */ /* 0x002fe20000400000 */
[-C--:B------:R-:W-:Y:S01]  /*1990*/  FFMA.SAT R15, R14, R11.reuse, 0.5 ;  /* 0x3f0000000e0f7423 */ /* 0x080fe2000000200b */
[----:B------:R-:W-:Y:S01]  /*19a0*/  FFMA R30, R30, 1.925963033500011079e-08, R7 ;  /* 0x32a570601e1e7823 */ /* 0x000fe20000000007 */
[----:B------:R-:W-:Y:S02]  /*19b0*/  SHF.L.U32 R7, R17, 0x17, RZ ;  /* 0x0000001711077819 */ /* 0x000fe400000006ff */
[----:B------:R-:W-:Y:S01]  /*19c0*/  FFMA.RM R15, R15, R12, 12582913 ;  /* 0x4b4000010f0f7423 */ /* 0x000fe2000000400c */
[----:B------:R-:W-:Y:S01]  /*19d0*/  SHF.L.U32 R8, R19, 0x17, RZ ;  /* 0x0000001713087819 */ /* 0x000fe200000006ff */
[----:B------:R-:W-:Y:S01]  /*19e0*/  FFMA.SAT R19, R34, R11, 0.5 ;  /* 0x3f00000022137423 */ /* 0x000fe2000000200b */
[----:B--2---:R-:W-:Y:S01]  /*19f0*/  FMUL R7, R7, R18 ;  /* 0x0000001207077220 */ /* 0x004fe20000400000 */
[C---:B------:R-:W-:Y:S01]  /*1a00*/  FADD R17, R15.reuse, -12583039 ;  /* 0xcb40007f0f117421 */ /* 0x040fe20000000000 */
[----:B------:R-:W-:Y:S01]  /*1a10*/  SHF.L.U32 R15, R15, 0x17, RZ ;  /* 0x000000170f0f7819 */ /* 0x000fe200000006ff */
[----:B------:R-:W-:Y:S01]  /*1a20*/  FFMA.RM R19, R19, R12, 12582913 ;  /* 0x4b40000113137423 */ /* 0x000fe2000000400c */
[----:B------:R-:W-:Y:S01]  /*1a30*/  SHF.L.U32 R18, R21, 0x17, RZ ;  /* 0x0000001715127819 */ /* 0x000fe200000006ff */
[----:B------:R-:W-:Y:S01]  /*1a40*/  FFMA R17, R14, 1.4426950216293334961, -R17 ;  /* 0x3fb8aa3b0e117823 */ /* 0x000fe20000000811 */
[----:B------:R-:W1:Y:S01]  /*1a50*/  MUFU.EX2 R30, R30 ;  /* 0x0000001e001e7308 */ /* 0x000e620000000800 */
[----:B0-----:R-:W-:-:S02]  /*1a60*/  FMUL R8, R8, R9 ;  /* 0x0000000908087220 */ /* 0x001fc40000400000 */
[----:B------:R-:W-:Y:S01]  /*1a70*/  FFMA R17, R14, 1.925963033500011079e-08, R17 ;  /* 0x32a570600e117823 */ /* 0x000fe20000000011 */
[----:B------:R-:W-:-:S04]  /*1a80*/  FADD R9, R19, -12583039 ;  /* 0xcb40007f13097421 */ /* 0x000fc80000000000 */
[----:B------:R-:W0:Y:S01]  /*1a90*/  MUFU.EX2 R16, R17 ;  /* 0x0000001100107308 */ /* 0x000e220000000800 */
[----:B------:R-:W-:-:S04]  /*1aa0*/  FFMA R9, R34, 1.4426950216293334961, -R9 ;  /* 0x3fb8aa3b22097823 */ /* 0x000fc80000000809 */
[----:B------:R-:W-:Y:S01]  /*1ab0*/  FFMA R34, R34, 1.925963033500011079e-08, R9 ;  /* 0x32a5706022227823 */ /* 0x000fe20000000009 */
[----:B------:R-:W-:Y:S01]  /*1ac0*/  SHF.L.U32 R9, R13, 0x17, RZ ;  /* 0x000000170d097819 */ /* 0x000fe200000006ff */
[----:B------:R-:W-:-:S04]  /*1ad0*/  FADD R13, R21, -12583039 ;  /* 0xcb40007f150d7421 */ /* 0x000fc80000000000 */
[C---:B------:R-:W-:Y:S01]  /*1ae0*/  FFMA R13, R32.reuse, 1.4426950216293334961, -R13 ;  /* 0x3fb8aa3b200d7823 */ /* 0x040fe2000000080d */
[----:B-1----:R-:W-:Y:S01]  /*1af0*/  FMUL R9, R9, R30 ;  /* 0x0000001e09097220 */ /* 0x002fe20000400000 */
[----:B------:R-:W-:Y:S02]  /*1b00*/  MUFU.EX2 R34, R34 ;  /* 0x0000002200227308 */ /* 0x000fe40000000800 */
[----:B------:R-:W-:Y:S01]  /*1b10*/  FFMA R13, R32, 1.925963033500011079e-08, R13 ;  /* 0x32a57060200d7823 */ /* 0x000fe2000000000d */
[----:B0-----:R-:W-:Y:S01]  /*1b20*/  FMUL R16, R15, R16 ;  /* 0x000000100f107220 */ /* 0x001fe20000400000 */
[----:B------:R-:W-:-:S04]  /*1b30*/  FFMA.SAT R15, R42, R11, 0.5 ;  /* 0x3f0000002a0f7423 */ /* 0x000fc8000000200b */
[----:B------:R-:W0:Y:S01]  /*1b40*/  MUFU.EX2 R13, R13 ;  /* 0x0000000d000d7308 */ /* 0x000e220000000800 */
[----:B------:R-:W-:-:S04]  /*1b50*/  FFMA.RM R15, R15, R12, 12582913 ;  /* 0x4b4000010f0f7423 */ /* 0x000fc8000000400c */
[C---:B------:R-:W-:Y:S01]  /*1b60*/  FADD R17, R15.reuse, -12583039 ;  /* 0xcb40007f0f117421 */ /* 0x040fe20000000000 */
[----:B------:R-:W-:-:S03]  /*1b70*/  IMAD.SHL.U32 R15, R15, 0x800000, RZ ;  /* 0x008000000f0f7824 */ /* 0x000fc600078e00ff */
[----:B------:R-:W-:-:S04]  /*1b80*/  FFMA R17, R42, 1.4426950216293334961, -R17 ;  /* 0x3fb8aa3b2a117823 */ /* 0x000fc80000000811 */
[----:B------:R-:W-:Y:S01]  /*1b90*/  FFMA R42, R42, 1.925963033500011079e-08, R17 ;  /* 0x32a570602a2a7823 */ /* 0x000fe20000000011 */
[----:B------:R-:W-:Y:S01]  /*1ba0*/  SHF.L.U32 R17, R19, 0x17, RZ ;  /* 0x0000001713117819 */ /* 0x000fe200000006ff */
[----:B------:R-:W-:Y:S01]  /*1bb0*/  FADD R19, R23, -12583039 ;  /* 0xcb40007f17137421 */ /* 0x000fe20000000000 */
[----:B0-----:R-:W-:-:S03]  /*1bc0*/  FMUL R18, R18, R13 ;  /* 0x0000000d12127220 */ /* 0x001fc60000400000 */
[C---:B------:R-:W-:Y:S01]  /*1bd0*/  FFMA R19, R36.reuse, 1.4426950216293334961, -R19 ;  /* 0x3fb8aa3b24137823 */ /* 0x040fe20000000813 */
[----:B------:R-:W0:Y:S01]  /*1be0*/  MUFU.EX2 R42, R42 ;  /* 0x0000002a002a7308 */ /* 0x000e220000000800 */
[----:B------:R-:W-:Y:S02]  /*1bf0*/  FMUL R17, R17, R34 ;  /* 0x0000002211117220 */ /* 0x000fe40000400000 */
[----:B------:R-:W-:Y:S01]  /*1c00*/  FFMA R36, R36, 1.925963033500011079e-08, R19 ;  /* 0x32a5706024247823 */ /* 0x000fe20000000013 */
[----:B------:R-:W-:-:S04]  /*1c10*/  FFMA.SAT R19, R46, R11, 0.5 ;  /* 0x3f0000002e137423 */ /* 0x000fc8000000200b */
[----:B------:R-:W-:Y:S01]  /*1c20*/  FFMA.RM R14, R19, R12, 12582913 ;  /* 0x4b400001130e7423 */ /* 0x000fe2000000400c */
[----:B------:R-:W-:-:S03]  /*1c30*/  FFMA.SAT R19, R44, R11, 0.5 ;  /* 0x3f0000002c137423 */ /* 0x000fc6000000200b */
[C---:B------:R-:W-:Y:S01]  /*1c40*/  FADD R13, R14.reuse, -12583039 ;  /* 0xcb40007f0e0d7421 */ /* 0x040fe20000000000 */
[----:B------:R-:W-:Y:S01]  /*1c50*/  FFMA.RM R22, R19, R12, 12582913 ;  /* 0x4b40000113167423 */ /* 0x000fe2000000400c */
[----:B------:R-:W-:Y:S02]  /*1c60*/  SHF.L.U32 R14, R14, 0x17, RZ ;  /* 0x000000170e0e7819 */ /* 0x000fe400000006ff */
[----:B------:R-:W-:Y:S01]  /*1c70*/  FFMA R13, R46, 1.4426950216293334961, -R13 ;  /* 0x3fb8aa3b2e0d7823 */ /* 0x000fe2000000080d */
[----:B0-----:R-:W-:Y:S01]  /*1c80*/  FMUL R19, R15, R42 ;  /* 0x0000002a0f137220 */ /* 0x001fe20000400000 */
[C---:B------:R-:W-:Y:S01]  /*1c90*/  FADD R15, R22.reuse, -12583039 ;  /* 0xcb40007f160f7421 */ /* 0x040fe20000000000 */
[----:B------:R-:W-:Y:S01]  /*1ca0*/  SHF.L.U32 R22, R22, 0x17, RZ ;  /* 0x0000001716167819 */ /* 0x000fe200000006ff */
[----:B------:R-:W-:Y:S02]  /*1cb0*/  FFMA R46, R46, 1.925963033500011079e-08, R13 ;  /* 0x32a570602e2e7823 */ /* 0x000fe4000000000d */
[----:B------:R-:W0:Y:S01]  /*1cc0*/  MUFU.EX2 R13, R36 ;  /* 0x00000024000d7308 */ /* 0x000e220000000800 */
[----:B------:R-:W-:-:S04]  /*1cd0*/  FFMA R15, R44, 1.4426950216293334961, -R15 ;  /* 0x3fb8aa3b2c0f7823 */ /* 0x000fc8000000080f */
[----:B------:R-:W-:-:S03]  /*1ce0*/  FFMA R15, R44, 1.925963033500011079e-08, R15 ;  /* 0x32a570602c0f7823 */ /* 0x000fc6000000000f */
[----:B------:R-:W1:Y:S08]  /*1cf0*/  MUFU.EX2 R21, R46 ;  /* 0x0000002e00157308 */ /* 0x000e700000000800 */
[----:B------:R-:W2:Y:S01]  /*1d00*/  MUFU.EX2 R15, R15 ;  /* 0x0000000f000f7308 */ /* 0x000ea20000000800 */
[----:B0-----:R-:W-:Y:S01]  /*1d10*/  FMUL R20, R20, R13 ;  /* 0x0000000d14147220 */ /* 0x001fe20000400000 */
[----:B------:R-:W-:-:S04]  /*1d20*/  FFMA.SAT R13, R50, R11, 0.5 ;  /* 0x3f000000320d7423 */ /* 0x000fc8000000200b */
[----:B------:R-:W-:Y:S01]  /*1d30*/  FFMA.RM R13, R13, R12, 12582913 ;  /* 0x4b4000010d0d7423 */ /* 0x000fe2000000400c */
[----:B-1----:R-:W-:-:S03]  /*1d40*/  FMUL R21, R14, R21 ;  /* 0x000000150e157220 */ /* 0x002fc60000400000 */
[C---:B------:R-:W-:Y:S01]  /*1d50*/  FADD R23, R13.reuse, -12583039 ;  /* 0xcb40007f0d177421 */ /* 0x040fe20000000000 */
[----:B------:R-:W-:-:S03]  /*1d60*/  SHF.L.U32 R13, R13, 0x17, RZ ;  /* 0x000000170d0d7819 */ /* 0x000fc600000006ff */
[----:B------:R-:W-:Y:S01]  /*1d70*/  FFMA R23, R50, 1.4426950216293334961, -R23 ;  /* 0x3fb8aa3b32177823 */ /* 0x000fe20000000817 */
[----:B--2---:R-:W-:-:S03]  /*1d80*/  FMUL R22, R22, R15 ;  /* 0x0000000f16167220 */ /* 0x004fc60000400000 */
[----:B------:R-:W-:Y:S01]  /*1d90*/  FFMA R50, R50, 1.925963033500011079e-08, R23 ;  /* 0x32a5706032327823 */ /* 0x000fe20000000017 */
[----:B------:R-:W-:-:S04]  /*1da0*/  FFMA.SAT R23, R48, R11, 0.5 ;  /* 0x3f00000030177423 */ /* 0x000fc8000000200b */
[----:B------:R-:W-:Y:S01]  /*1db0*/  FFMA.RM R25, R23, R12, 12582913 ;  /* 0x4b40000117197423 */ /* 0x000fe2000000400c */
[----:B------:R-:W0:Y:S03]  /*1dc0*/  MUFU.EX2 R50, R50 ;  /* 0x0000003200327308 */ /* 0x000e260000000800 */
[C---:B------:R-:W-:Y:S01]  /*1dd0*/  FADD R23, R25.reuse, -12583039 ;  /* 0xcb40007f19177421 */ /* 0x040fe20000000000 */
[----:B------:R-:W-:-:S03]  /*1de0*/  SHF.L.U32 R25, R25, 0x17, RZ ;  /* 0x0000001719197819 */ /* 0x000fc600000006ff */
[----:B------:R-:W-:-:S04]  /*1df0*/  FFMA R23, R48, 1.4426950216293334961, -R23 ;  /* 0x3fb8aa3b30177823 */ /* 0x000fc80000000817 */
[----:B------:R-:W-:Y:S01]  /*1e00*/  FFMA R48, R48, 1.925963033500011079e-08, R23 ;  /* 0x32a5706030307823 */ /* 0x000fe20000000017 */
[----:B------:R-:W-:-:S04]  /*1e10*/  FFMA.SAT R23, R28, R11, 0.5 ;  /* 0x3f0000001c177423 */ /* 0x000fc8000000200b */
[-C--:B------:R-:W-:Y:S01]  /*1e20*/  FFMA.RM R14, R23, R12.reuse, 12582913 ;  /* 0x4b400001170e7423 */ /* 0x080fe2000000400c */
[----:B------:R-:W1:Y:S01]  /*1e30*/  MUFU.EX2 R48, R48 ;  /* 0x0000003000307308 */ /* 0x000e620000000800 */
[----:B------:R-:W-:Y:S02]  /*1e40*/  FFMA.SAT R23, R24, R11, 0.5 ;  /* 0x3f00000018177423 */ /* 0x000fe4000000200b */
[C---:B------:R-:W-:Y:S01]  /*1e50*/  FADD R15, R14.reuse, -12583039 ;  /* 0xcb40007f0e0f7421 */ /* 0x040fe20000000000 */
[----:B------:R-:W-:Y:S01]  /*1e60*/  SHF.L.U32 R14, R14, 0x17, RZ ;  /* 0x000000170e0e7819 */ /* 0x000fe200000006ff */
[----:B------:R-:W-:Y:S01]  /*1e70*/  FFMA.RM R27, R23, R12, 12582913 ;  /* 0x4b400001171b7423 */ /* 0x000fe2000000400c */
[----:B0-----:R-:W-:Y:S01]  /*1e80*/  FMUL R23, R13, R50 ;  /* 0x000000320d177220 */ /* 0x001fe20000400000 */
[C---:B------:R-:W-:Y:S02]  /*1e90*/  FFMA R15, R28.reuse, 1.4426950216293334961, -R15 ;  /* 0x3fb8aa3b1c0f7823 */ /* 0x040fe4000000080f */
[C---:B------:R-:W-:Y:S01]  /*1ea0*/  FADD R13, R27.reuse, -12583039 ;  /* 0xcb40007f1b0d7421 */ /* 0x040fe20000000000 */
[----:B------:R-:W-:Y:S01]  /*1eb0*/  SHF.L.U32 R27, R27, 0x17, RZ ;  /* 0x000000171b1b7819 */ /* 0x000fe200000006ff */
[----:B------:R-:W-:-:S02]  /*1ec0*/  FFMA R15, R28, 1.925963033500011079e-08, R15 ;  /* 0x32a570601c0f7823 */ /* 0x000fc4000000000f */
[----:B------:R-:W-:-:S04]  /*1ed0*/  FFMA R13, R24, 1.4426950216293334961, -R13 ;  /* 0x3fb8aa3b180d7823 */ /* 0x000fc8000000080d */
[----:B------:R-:W-:Y:S01]  /*1ee0*/  FFMA R13, R24, 1.925963033500011079e-08, R13 ;  /* 0x32a57060180d7823 */ /* 0x000fe2000000000d */
[----:B-1----:R-:W-:Y:S01]  /*1ef0*/  FMUL R24, R25, R48 ;  /* 0x0000003019187220 */ /* 0x002fe20000400000 */
[----:B------:R-:W-:Y:S01]  /*1f00*/  FFMA.SAT R25, R74, R11, 0.5 ;  /* 0x3f0000004a197423 */ /* 0x000fe2000000200b */
[----:B------:R-:W0:Y:S03]  /*1f10*/  MUFU.EX2 R15, R15 ;  /* 0x0000000f000f7308 */ /* 0x000e260000000800 */
[----:B------:R-:W-:-:S04]  /*1f20*/  FFMA.RM R29, R25, R12, 12582913 ;  /* 0x4b400001191d7423 */ /* 0x000fc8000000400c */
[----:B------:R-:W-:Y:S01]  /*1f30*/  FADD R25, R29, -12583039 ;  /* 0xcb40007f1d197421 */ /* 0x000fe20000000000 */
[----:B------:R1:W2:Y:S03]  /*1f40*/  MUFU.EX2 R28, R13 ;  /* 0x0000000d001c7308 */ /* 0x0002a60000000800 */
[----:B------:R-:W-:-:S04]  /*1f50*/  FFMA R25, R74, 1.4426950216293334961, -R25 ;  /* 0x3fb8aa3b4a197823 */ /* 0x000fc80000000819 */
[----:B------:R-:W-:Y:S01]  /*1f60*/  FFMA R74, R74, 1.925963033500011079e-08, R25 ;  /* 0x32a570604a4a7823 */ /* 0x000fe20000000019 */
[----:B------:R-:W-:-:S04]  /*1f70*/  FFMA.SAT R25, R26, R11, 0.5 ;  /* 0x3f0000001a197423 */ /* 0x000fc8000000200b */
[-C--:B------:R-:W-:Y:S01]  /*1f80*/  FFMA.RM R30, R25, R12.reuse, 12582913 ;  /* 0x4b400001191e7423 */ /* 0x080fe2000000400c */
[----:B0-----:R-:W-:Y:S01]  /*1f90*/  FMUL R25, R14, R15 ;  /* 0x0000000f0e197220 */ /* 0x001fe20000400000 */
[-C--:B------:R-:W-:Y:S01]  /*1fa0*/  FFMA.SAT R15, R76, R11.reuse, 0.5 ;  /* 0x3f0000004c0f7423 */ /* 0x080fe2000000200b */
[----:B------:R-:W0:Y:S01]  /*1fb0*/  MUFU.EX2 R74, R74 ;  /* 0x0000004a004a7308 */ /* 0x000e220000000800 */
[----:B------:R-:W-:Y:S02]  /*1fc0*/  FADD R31, R30, -12583039 ;  /* 0xcb40007f1e1f7421 */ /* 0x000fe40000000000 */
[----:B------:R-:W-:Y:S02]  /*1fd0*/  FFMA.RM R15, R15, R12, 12582913 ;  /* 0x4b4000010f0f7423 */ /* 0x000fe4000000400c */
[C---:B------:R-:W-:Y:S02]  /*1fe0*/  FFMA R31, R26.reuse, 1.4426950216293334961, -R31 ;  /* 0x3fb8aa3b1a1f7823 */ /* 0x040fe4000000081f */
[C---:B-1----:R-:W-:Y:S01]  /*1ff0*/  FADD R13, R15.reuse, -12583039 ;  /* 0xcb40007f0f0d7421 */ /* 0x042fe20000000000 */
[----:B------:R-:W-:Y:S01]  /*2000*/  SHF.L.U32 R15, R15, 0x17, RZ ;  /* 0x000000170f0f7819 */ /* 0x000fe200000006ff */
[----:B------:R-:W-:Y:S01]  /*2010*/  FFMA R31, R26, 1.925963033500011079e-08, R31 ;  /* 0x32a570601a1f7823 */ /* 0x000fe2000000001f */
[----:B--2---:R-:W-:Y:S01]  /*2020*/  FMUL R26, R27, R28 ;  /* 0x0000001c1b1a7220 */ /* 0x004fe20000400000 */
[----:B------:R-:W-:Y:S01]  /*2030*/  SHF.L.U32 R27, R29, 0x17, RZ ;  /* 0x000000171d1b7819 */ /* 0x000fe200000006ff */
[----:B------:R-:W-:Y:S01]  /*2040*/  FADD R29, R33, -12583039 ;  /* 0xcb40007f211d7421 */ /* 0x000fe20000000000 */
[----:B------:R-:W-:Y:S01]  /*2050*/  FFMA R13, R76, 1.4426950216293334961, -R13 ;  /* 0x3fb8aa3b4c0d7823 */ /* 0x000fe2000000080d */
[----:B------:R-:W-:Y:S01]  /*2060*/  SHF.L.U32 R28, R30, 0x17, RZ ;  /* 0x000000171e1c7819 */ /* 0x000fe200000006ff */
[----:B------:R-:W1:Y:S01]  /*2070*/  MUFU.EX2 R31, R31 ;  /* 0x0000001f001f7308 */ /* 0x000e620000000800 */
[----:B------:R-:W-:Y:S01]  /*2080*/  FFMA R29, R78, 1.4426950216293334961, -R29 ;  /* 0x3fb8aa3b4e1d7823 */ /* 0x000fe2000000081d */
[----:B------:R-:W-:Y:S01]  /*2090*/  FFMA R13, R76, 1.925963033500011079e-08, R13 ;  /* 0x32a570604c0d7823 */ /* 0x000fe2000000000d */
[----:B0-----:R-:W-:Y:S01]  /*20a0*/  FMUL R27, R27, R74 ;  /* 0x0000004a1b1b7220 */ /* 0x001fe20000400000 */
[----:B------:R-:W-:Y:S01]  /*20b0*/  SHF.L.U32 R30, R33, 0x17, RZ ;  /* 0x00000017211e7819 */ /* 0x000fe200000006ff */
[----:B------:R-:W-:Y:S01]  /*20c0*/  FFMA R78, R78, 1.925963033500011079e-08, R29 ;  /* 0x32a570604e4e7823 */ /* 0x000fe2000000001d */
[-C--:B------:R-:W-:Y:S01]  /*20d0*/  FFMA.SAT R29, R80, R11.reuse, 0.5 ;  /* 0x3f000000501d7423 */ /* 0x080fe2000000200b */
[----:B------:R-:W-:Y:S01]  /*20e0*/  FFMA.SAT R11, R82, R11, 0.5 ;  /* 0x3f000000520b7423 */ /* 0x000fe2000000200b */
[----:B------:R-:W0:Y:S02]  /*20f0*/  MUFU.EX2 R14, R13 ;  /* 0x0000000d000e7308 */ /* 0x000e240000000800 */
[-C--:B------:R-:W-:Y:S01]  /*2100*/  FFMA.RM R32, R29, R12.reuse, 12582913 ;  /* 0x4b4000011d207423 */ /* 0x080fe2000000400c */
[----:B------:R-:W-:Y:S01]  /*2110*/  FFMA.RM R34, R11, R12, 12582913 ;  /* 0x4b4000010b227423 */ /* 0x000fe2000000400c */
[----:B------:R-:W-:-:S02]  /*2120*/  FADD R12, RZ, R10 ;  /* 0x0000000aff0c7221 */ /* 0x000fc40000000000 */
[----:B------:R-:W-:Y:S02]  /*2130*/  FADD R11, R32, -12583039 ;  /* 0xcb40007f200b7421 */ /* 0x000fe40000000000 */
[----:B------:R-:W2:Y:S01]  /*2140*/  MUFU.EX2 R35, R78 ;  /* 0x0000004e00237308 */ /* 0x000ea20000000800 */
[----:B-1----:R-:W-:Y:S01]  /*2150*/  FMUL R28, R28, R31 ;  /* 0x0000001f1c1c7220 */ /* 0x002fe20000400000 */
[----:B------:R-:W-:Y:S01]  /*2160*/  FFMA R11, R80, 1.4426950216293334961, -R11 ;  /* 0x3fb8aa3b500b7823 */ /* 0x000fe2000000080b */
[----:B------:R-:W-:Y:S01]  /*2170*/  IMAD.SHL.U32 R31, R32, 0x800000, RZ ;  /* 0x00800000201f7824 */ /* 0x000fe200078e00ff */
[----:B------:R-:W-:Y:S02]  /*2180*/  SHF.L.U32 R32, R34, 0x17, RZ ;  /* 0x0000001722207819 */ /* 0x000fe400000006ff */
[----:B------:R-:W-:Y:S01]  /*2190*/  FFMA R80, R80, 1.925963033500011079e-08, R11 ;  /* 0x32a5706050507823 */ /* 0x000fe2000000000b */
[----:B------:R-:W-:Y:S01]  /*21a0*/  FADD R11, R34, -12583039 ;  /* 0xcb40007f220b7421 */ /* 0x000fe20000000000 */
[----:B0-----:R-:W-:-:S03]  /*21b0*/  FMUL R29, R15, R14 ;  /* 0x0000000e0f1d7220 */ /* 0x001fc60000400000 */
[C---:B------:R-:W-:Y:S01]  /*21c0*/  FFMA R11, R82.reuse, 1.4426950216293334961, -R11 ;  /* 0x3fb8aa3b520b7823 */ /* 0x040fe2000000080b */
[----:B------:R-:W0:Y:S03]  /*21d0*/  MUFU.EX2 R80, R80 ;  /* 0x0000005000507308 */ /* 0x000e260000000800 */
[----:B------:R-:W-:Y:S01]  /*21e0*/  FFMA R82, R82, 1.925963033500011079e-08, R11 ;  /* 0x32a5706052527823 */ /* 0x000fe2000000000b */
[----:B------:R-:W-:Y:S01]  /*21f0*/  FADD R11, R12, R3 ;  /* 0x000000030c0b7221 */ /* 0x000fe20000000000 */
[----:B--2---:R-:W-:-:S03]  /*2200*/  FMUL R30, R30, R35 ;  /* 0x000000231e1e7220 */ /* 0x004fc60000400000 */
[----:B------:R-:W-:Y:S01]  /*2210*/  FADD R11, R11, R2 ;  /* 0x000000020b0b7221 */ /* 0x000fe20000000000 */
[----:B------:R-:W1:Y:S03]  /*2220*/  MUFU.EX2 R13, R82 ;  /* 0x00000052000d7308 */ /* 0x000e660000000800 */
        /* <DEDUP_REMOVED lines=35> */
.L_x_1530:
        /* <DEDUP_REMOVED lines=12> */
[----:B0-----:R-:W-:Y:S05]  /*2520*/  CALL.REL.NOINC `($__internal_20_$__cuda_sm3x_div_rn_noftz_f32_slowpath) ;  /* 0x0000003800287944 */ /* 0x001fea0003c00000 */
[----:B------:R-:W-:-:S07]  /*2530*/  MOV R12, R34 ;  /* 0x00000022000c7202 */ /* 0x000fce0000000f00 */
.L_x_1465:
[----:B------:R-:W-:Y:S05]  /*2540*/  BSYNC.RECONVERGENT B3 ;  /* 0x0000000000037941 */ /* 0x000fea0003800200 */
.L_x_1464:
        /* <DEDUP_REMOVED lines=12> */
[----:B0-----:R-:W-:Y:S05]  /*2610*/  CALL.REL.NOINC `($__internal_20_$__cuda_sm3x_div_rn_noftz_f32_slowpath) ;  /* 0x0000003400ec7944 */ /* 0x001fea0003c00000 */
[----:B------:R-:W-:-:S07]  /*2620*/  MOV R14, R34 ;  /* 0x00000022000e7202 */ /* 0x000fce0000000f00 */
.L_x_1467:
[----:B------:R-:W-:Y:S05]  /*2630*/  BSYNC.RECONVERGENT B3 ;  /* 0x0000000000037941 */ /* 0x000fea0003800200 */
.L_x_1466:
        /* <DEDUP_REMOVED lines=14> */
.L_x_1469:
[----:B------:R-:W-:Y:S05]  /*2720*/  BSYNC.RECONVERGENT B3 ;  /* 0x0000000000037941 */ /* 0x000fea0003800200 */
.L_x_1468:
        /* <DEDUP_REMOVED lines=13> */
[----:B------:R-:W-:-:S07]  /*2800*/  IMAD.MOV.U32 R2, RZ, RZ, R34 ;  /* 0x000000ffff027224 */ /* 0x000fce00078e0022 */
.L_x_1471:
[----:B------:R-:W-:Y:S05]  /*2810*/  BSYNC.RECONVERGENT B3 ;  /* 0x0000000000037941 */ /* 0x000fea0003800200 */
.L_x_1470:
        /* <DEDUP_REMOVED lines=14> */
.L_x_1473:
[----:B------:R-:W-:Y:S05]  /*2900*/  BSYNC.RECONVERGENT B3 ;  /* 0x0000000000037941 */ /* 0x000fea0003800200 */
.L_x_1472:
        /* <DEDUP_REMOVED lines=14> */
.L_x_1475:
[----:B------:R-:W-:Y:S05]  /*29f0*/  BSYNC.RECONVERGENT B3 ;  /* 0x0000000000037941 */ /* 0x000fea0003800200 */
.L_x_1474:
        /* <DEDUP_REMOVED lines=14> */
.L_x_1477:
[----:B------:R-:W-:Y:S05]  /*2ae0*/  BSYNC.RECONVERGENT B3 ;  /* 0x0000000000037941 */ /* 0x000fea0003800200 */
.L_x_1476:
        /* <DEDUP_REMOVED lines=14> */
.L_x_1479:
[----:B------:R-:W-:Y:S05]  /*2bd0*/  BSYNC.RECONVERGENT B3 ;  /* 0x0000000000037941 */ /* 0x000fea0003800200 */
.L_x_1478:
        /* <DEDUP_REMOVED lines=10> */
[----:B------:R-:W-:Y:S02]  /*2c80*/  MOV R11, R13 ;  /* 0x0000000d000b7202 */ /* 0x000fe40000000f00 */
[----:B------:R-:W-:-:S07]  /*2c90*/  MOV R33, 0x2cb0 ;  /* 0x00002cb000217802 */ /* 0x000fce0000000f00 */
[----:B0-----:R-:W-:Y:S05]  /*2ca0*/  CALL.REL.NOINC `($__internal_20_$__cuda_sm3x_div_rn_noftz_f32_slowpath) ;  /* 0x0000003000487944 */ /* 0x001fea0003c00000 */
[----:B------:R-:W-:-:S07]  /*2cb0*/  MOV R7, R34 ;  /* 0x0000002200077202 */ /* 0x000fce0000000f00 */
.L_x_1481:
[----:B------:R-:W-:Y:S05]  /*2cc0*/  BSYNC.RECONVERGENT B3 ;  /* 0x0000000000037941 */ /* 0x000fea0003800200 */
.L_x_1480:
        /* <DEDUP_REMOVED lines=14> */
.L_x_1483:
[----:B------:R-:W-:Y:S05]  /*2db0*/  BSYNC.RECONVERGENT B3 ;  /* 0x0000000000037941 */ /* 0x000fea0003800200 */
.L_x_1482:
        /* <DEDUP_REMOVED lines=14> */
.L_x_1485:
[----:B------:R-:W-:Y:S05]  /*2ea0*/  BSYNC.RECONVERGENT B3 ;  /* 0x0000000000037941 */ /* 0x000fea0003800200 */
.L_x_1484:
        /* <DEDUP_REMOVED lines=14> */
.L_x_1487:
[----:B------:R-:W-:Y:S05]  /*2f90*/  BSYNC.RECONVERGENT B3 ;  /* 0x0000000000037941 */ /* 0x000fea0003800200 */
.L_x_1486:
        /* <DEDUP_REMOVED lines=9> */
[----:B------:R-:W-:Y:S01]  /*3030*/  MOV R10, R18 ;  /* 0x00000012000a7202 */ /* 0x000fe20000000f00 */
[----:B------:R-:W-:Y:S01]  /*3040*/  IMAD.MOV.U32 R11, RZ, RZ, R13 ;  /* 0x000000ffff0b7224 */ /* 0x000fe200078e000d */
[----:B------:R-:W-:-:S07]  /*3050*/  MOV R33, 0x3070 ;  /* 0x0000307000217802 */ /* 0x000fce0000000f00 */
[----:B0-----:R-:W-:Y:S05]  /*3060*/  CALL.REL.NOINC `($__internal_20_$__cuda_sm3x_div_rn_noftz_f32_slowpath) ;  /* 0x0000002c00587944 */ /* 0x001fea0003c00000 */
[----:B------:R-:W-:-:S07]  /*3070*/  MOV R16, R34 ;  /* 0x0000002200107202 */ /* 0x000fce0000000f00 */
.L_x_1489:
[----:B------:R-:W-:Y:S05]  /*3080*/  BSYNC.RECONVERGENT B3 ;  /* 0x0000000000037941 */ /* 0x000fea0003800200 */
.L_x_1488:
        /* <DEDUP_REMOVED lines=14> */
.L_x_1491:
[----:B------:R-:W-:Y:S05]  /*3170*/  BSYNC.RECONVERGENT B3 ;  /* 0x0000000000037941 */ /* 0x000fea0003800200 */
.L_x_1490:
        /* <DEDUP_REMOVED lines=14> */
.L_x_1493:
[----:B------:R-:W-:Y:S05]  /*3260*/  BSYNC.RECONVERGENT B3 ;  /* 0x0000000000037941 */ /* 0x000fea0003800200 */
.L_x_1492:
        /* <DEDUP_REMOVED lines=14> */
.L_x_1495:
[----:B------:R-:W-:Y:S05]  /*3350*/  BSYNC.RECONVERGENT B3 ;  /* 0x0000000000037941 */ /* 0x000fea0003800200 */
.L_x_1494:
        /* <DEDUP_REMOVED lines=14> */
.L_x_1497:
[----:B------:R-:W-:Y:S05]  /*3440*/  BSYNC.RECONVERGENT B3 ;  /* 0x0000000000037941 */ /* 0x000fea0003800200 */
.L_x_1496:
        /* <DEDUP_REMOVED lines=14> */
.L_x_1499:
[----:B------:R-:W-:Y:S05]  /*3530*/  BSYNC.RECONVERGENT B3 ;  /* 0x0000000000037941 */ /* 0x000fea0003800200 */
.L_x_1498:
        /* <DEDUP_REMOVED lines=14> */
.L_x_1501:
[----:B------:R-:W-:Y:S05]  /*3620*/  BSYNC.RECONVERGENT B3 ;  /* 0x0000000000037941 */ /* 0x000fea0003800200 */
.L_x_1500:
        /* <DEDUP_REMOVED lines=14> */
.L_x_1503:
[----:B------:R-:W-:Y:S05]  /*3710*/  BSYNC.RECONVERGENT B3 ;  /* 0x0000000000037941 */ /* 0x000fea0003800200 */
.L_x_1502:
        /* <DEDUP_REMOVED lines=14> */
.L_x_1505:
[----:B------:R-:W-:Y:S05]  /*3800*/  BSYNC.RECONVERGENT B3 ;  /* 0x0000000000037941 */ /* 0x000fea0003800200 */
.L_x_1504:
        /* <DEDUP_REMOVED lines=14> */
.L_x_1507:
[----:B------:R-:W-:Y:S05]  /*38f0*/  BSYNC.RECONVERGENT B3 ;  /* 0x0000000000037941 */ /* 0x000fea0003800200 */
.L_x_1506:
        /* <DEDUP_REMOVED lines=14> */
.L_x_1509:
[----:B------:R-:W-:Y:S05]  /*39e0*/  BSYNC.RECONVERGENT B3 ;  /* 0x0000000000037941 */ /* 0x000fea0003800200 */
.L_x_1508:
        /* <DEDUP_REMOVED lines=14> */
.L_x_1511:
[----:B------:R-:W-:Y:S05]  /*3ad0*/  BSYNC.RECONVERGENT B3 ;  /* 0x0000000000037941 */ /* 0x000fea0003800200 */
.L_x_1510:
        /* <DEDUP_REMOVED lines=14> */
.L_x_1513:
[----:B------:R-:W-:Y:S05]  /*3bc0*/  BSYNC.RECONVERGENT B3 ;  /* 0x0000000000037941 */ /* 0x000fea0003800200 */
.L_x_1512:
        /* <DEDUP_REMOVED lines=14> */
.L_x_1515:
[----:B------:R-:W-:Y:S05]  /*3cb0*/  BSYNC.RECONVERGENT B3 ;  /* 0x0000000000037941 */ /* 0x000fea0003800200 */
.L_x_1514:
        /* <DEDUP_REMOVED lines=14> */
.L_x_1517:
[----:B------:R-:W-:Y:S05]  /*3da0*/  BSYNC.RECONVERGENT B3 ;  /* 0x0000000000037941 */ /* 0x000fea0003800200 */
.L_x_1516:
[----:B------:R-:W-:Y:S01]  /*3db0*/  HFMA2 R11, -RZ, RZ, 0, 0 ;  /* 0x00000000ff0b7431 */ /* 0x000fe200000001ff */
[----:B------:R-:W-:Y:S01]  /*3dc0*/  MOV R10, R40 ;  /* 0x00000028000a7202 */ /* 0x000fe20000000f00 */
[----:B------:R-:W-:Y:S01]  /*3dd0*/  IMAD R32, R41, UR38, RZ ;  /* 0x0000002629207c24 */ /* 0x000fe2000f8e02ff */
[----:B------:R-:W-:Y:S02]  /*3de0*/  ISETP.GE.U32.AND P4, PT, R70, UR44, PT ;  /* 0x0000002c46007c0c */ /* 0x000fe4000bf86070 */
[----:B------:R-:W-:Y:S02]  /*3df0*/  ISETP.GE.U32.AND P3, PT, R45, UR44, PT ;  /* 0x0000002c2d007c0c */ /* 0x000fe4000bf66070 */
[----:B------:R-:W-:Y:S02]  /*3e00*/  ISETP.GE.U32.AND P2, PT, R47, UR44, PT ;  /* 0x0000002c2f007c0c */ /* 0x000fe4000bf46070 */
[----:B------:R-:W-:Y:S01]  /*3e10*/  @!P0 R2UR UR4, R38 ;  /* 0x00000000260482ca */ /* 0x000fe200000e0000 */
[----:B------:R-:W-:Y:S01]  /*3e20*/  IMAD.WIDE.U32 R30, R37, UR38, R10 ;  /* 0x00000026251e7c25 */ /* 0x000fe2000f8e000a */
[----:B------:R-:W-:-:S02]  /*3e30*/  @!P0 R2UR UR5, R39 ;  /* 0x00000000270582ca */ /* 0x000fc400000e0000 */
[----:B------:R-:W-:Y:S01]  /*3e40*/  ISETP.GE.AND.EX P4, PT, RZ, UR45, PT, P4 ;  /* 0x0000002dff007c0c */ /* 0x000fe2000bf86340 */
[----:B------:R-:W-:Y:S01]  /*3e50*/  IMAD R11, R37, UR39, R32 ;  /* 0x00000027250b7c24 */ /* 0x000fe2000f8e0220 */
[C---:B------:R-:W-:Y:S02]  /*3e60*/  LEA R10, P1, R30.reuse, UR36, 0x1 ;  /* 0x000000241e0a7c11 */ /* 0x040fe4000f8208ff */
[----:B------:R-:W-:Y:S02]  /*3e70*/  ISETP.GE.AND.EX P3, PT, RZ, UR45, PT, P3 ;  /* 0x0000002dff007c0c */ /* 0x000fe4000bf66330 */
[----:B------:R-:W-:Y:S02]  /*3e80*/  IADD3 R11, PT, PT, R31, R11, RZ ;  /* 0x0000000b1f0b7210 */ /* 0x000fe40007ffe0ff */
[----:B------:R-:W-:Y:S02]  /*3e90*/  ISETP.GE.AND.EX P2, PT, RZ, UR45, PT, P2 ;  /* 0x0000002dff007c0c */ /* 0x000fe4000bf46320 */
[----:B------:R-:W-:-:S02]  /*3ea0*/  LEA.HI.X R11, R30, UR37, R11, 0x1, P1 ;  /* 0x000000251e0b7c11 */ /* 0x000fc400088f0c0b */
[----:B------:R-:W-:Y:S02]  /*3eb0*/  ISETP.GE.U32.AND P1, PT, R49, UR44, PT ;  /* 0x0000002c31007c0c */ /* 0x000fe4000bf26070 */
[----:B------:R-:W-:Y:S02]  /*3ec0*/  @!P0 F2FP.BF16.F32.PACK_AB R12, RZ, R12 ;  /* 0x0000000cff0c823e */ /* 0x000fe400000010ff */
[----:B------:R-:W-:Y:S02]  /*3ed0*/  ISETP.GE.AND.EX P1, PT, RZ, UR45, PT, P1 ;  /* 0x0000002dff007c0c */ /* 0x000fe4000bf26310 */
[----:B------:R-:W-:Y:S01]  /*3ee0*/  ISETP.GE.U32.AND P5, PT, R51, UR44, PT ;  /* 0x0000002c33007c0c */ /* 0x000fe2000bfa6070 */
[----:B------:R-:W-:Y:S01]  /*3ef0*/  @!P0 STG.E.U16 desc[UR4][R10.64], R12 ;  /* 0x0000000c0a008986 */ /* 0x000fe2000c101504 */
        /* <DEDUP_REMOVED lines=10> */
[----:B------:R-:W-:Y:S02]  /*3fa0*/  ISETP.GE.AND.EX P5, PT, RZ, UR45, PT, P5 ;  /* 0x0000002dff007c0c */ /* 0x000fe4000bfa6350 */
[----:B------:R-:W-:Y:S02]  /*3fb0*/  @!P4 F2FP.BF16.F32.PACK_AB R14, RZ, R14 ;  /* 0x0000000eff0ec23e */ /* 0x000fe400000010ff */
[----:B------:R-:W-:Y:S02]  /*3fc0*/  @!P3 F2FP.BF16.F32.PACK_AB R3, RZ, R3 ;  /* 0x00000003ff03b23e */ /* 0x000fe400000010ff */
[----:B------:R-:W-:Y:S01]  /*3fd0*/  @!P2 F2FP.BF16.F32.PACK_AB R2, RZ, R2 ;  /* 0x00000002ff02a23e */ /* 0x000fe200000010ff */
[----:B------:R-:W-:Y:S01]  /*3fe0*/  @!P4 STG.E.U16 desc[UR4][R10.64+0x40], R14 ;  /* 0x0000400e0a00c986 */ /* 0x000fe2000c101504 */
[----:B------:R-:W-:-:S02]  /*3ff0*/  @!P1 F2FP.BF16.F32.PACK_AB R0, RZ, R0 ;  /* 0x00000000ff00923e */ /* 0x000fc400000010ff */
[----:B------:R-:W-:Y:S01]  /*4000*/  ISETP.GE.U32.AND P4, PT, R71, UR44, PT ;  /* 0x0000002c47007c0c */ /* 0x000fe2000bf86070 */
[----:B------:R-:W-:Y:S01]  /*4010*/  @!P3 STG.E.U16 desc[UR6][R10.64+0x80], R3 ;  /* 0x000080030a00b986 */ /* 0x000fe2000c101506 */
[----:B------:R-:W-:Y:S02]  /*4020*/  @!P0 R2UR UR6, R38 ;  /* 0x00000000260682ca */ /* 0x000fe400000e0000 */
[----:B------:R-:W-:Y:S01]  /*4030*/  @!P0 R2UR UR7, R39 ;  /* 0x00000000270782ca */ /* 0x000fe200000e0000 */
[----:B------:R-:W-:Y:S01]  /*4040*/  @!P2 STG.E.U16 desc[UR8][R10.64+0xc0], R2 ;  /* 0x0000c0020a00a986 */ /* 0x000fe2000c101508 */
[----:B------:R-:W-:Y:S02]  /*4050*/  ISETP.GE.U32.AND P2, PT, R56, UR44, PT ;  /* 0x0000002c38007c0c */ /* 0x000fe4000bf46070 */
[----:B------:R-:W-:Y:S01]  /*4060*/  @!P5 R2UR UR4, R38 ;  /* 0x000000002604d2ca */ /* 0x000fe200000e0000 */
[----:B------:R1:W-:Y:S01]  /*4070*/  @!P1 STG.E.U16 desc[UR10][R10.64+0x100], R0 ;  /* 0x000100000a009986 */ /* 0x0003e2000c10150a */
[----:B------:R-:W-:-:S02]  /*4080*/  ISETP.GE.U32.AND P1, PT, R54, UR44, PT ;  /* 0x0000002c36007c0c */ /* 0x000fc4000bf26070 */
[----:B------:R-:W-:Y:S02]  /*4090*/  @!P5 R2UR UR5, R39 ;  /* 0x000000002705d2ca */ /* 0x000fe400000e0000 */
[----:B------:R-:W-:Y:S02]  /*40a0*/  ISETP.GE.AND.EX P4, PT, RZ, UR45, PT, P4 ;  /* 0x0000002dff007c0c */ /* 0x000fe4000bf86340 */
[----:B------:R-:W-:Y:S02]  /*40b0*/  ISETP.GE.AND.EX P2, PT, RZ, UR45, PT, P2 ;  /* 0x0000002dff007c0c */ /* 0x000fe4000bf46320 */
[----:B------:R-:W-:Y:S02]  /*40c0*/  ISETP.GE.AND.EX P1, PT, RZ, UR45, PT, P1 ;  /* 0x0000002dff007c0c */ /* 0x000fe4000bf26310 */
[----:B------:R-:W-:Y:S02]  /*40d0*/  @!P0 F2FP.BF16.F32.PACK_AB R5, RZ, R5 ;  /* 0x00000005ff05823e */ /* 0x000fe400000010ff */
[----:B------:R-:W-:-:S02]  /*40e0*/  @!P5 F2FP.BF16.F32.PACK_AB R4, RZ, R4 ;  /* 0x00000004ff04d23e */ /* 0x000fc400000010ff */
[----:B------:R-:W-:Y:S01]  /*40f0*/  ISETP.GE.U32.AND P6, PT, R53, UR44, PT ;  /* 0x0000002c35007c0c */ /* 0x000fe2000bfc6070 */
[----:B------:R2:W-:Y:S01]  /*4100*/  @!P0 STG.E.U16 desc[UR6][R10.64+0x180], R5 ;  /* 0x000180050a008986 */ /* 0x0005e2000c101506 */
[----:B------:R-:W-:Y:S02]  /*4110*/  ISETP.GE.U32.AND P0, PT, R58, UR44, PT ;  /* 0x0000002c3a007c0c */ /* 0x000fe4000bf06070 */
[C---:B------:R-:W-:Y:S01]  /*4120*/  @!P4 R2UR UR6, R38.reuse ;  /* 0x000000002606c2ca */ /* 0x040fe200000e0000 */
[----:B------:R2:W-:Y:S01]  /*4130*/  @!P5 STG.E.U16 desc[UR4][R10.64+0x140], R4 ;  /* 0x000140040a00d986 */ /* 0x0005e2000c101504 */
[----:B------:R-:W-:Y:S02]  /*4140*/  ISETP.GE.U32.AND P5, PT, R57, UR44, PT ;  /* 0x0000002c39007c0c */ /* 0x000fe4000bfa6070 */
[----:B------:R-:W-:Y:S02]  /*4150*/  @!P4 R2UR UR7, R39 ;  /* 0x000000002707c2ca */ /* 0x000fe400000e0000 */
[----:B------:R-:W-:-:S02]  /*4160*/  @!P2 R2UR UR10, R38 ;  /* 0x00000000260aa2ca */ /* 0x000fc400000e0000 */
[C---:B------:R-:W-:Y:S02]  /*4170*/  @!P2 R2UR UR11, R39.reuse ;  /* 0x00000000270ba2ca */ /* 0x040fe400000e0000 */
[----:B------:R-:W-:Y:S02]  /*4180*/  ISETP.GE.AND.EX P6, PT, RZ, UR45, PT, P6 ;  /* 0x0000002dff007c0c */ /* 0x000fe4000bfc6360 */
[----:B------:R-:W-:Y:S02]  /*4190*/  ISETP.GE.AND.EX P0, PT, RZ, UR45, PT, P0 ;  /* 0x0000002dff007c0c */ /* 0x000fe4000bf06300 */
[----:B------:R-:W-:Y:S02]  /*41a0*/  @!P1 R2UR UR4, R38 ;  /* 0x00000000260492ca */ /* 0x000fe400000e0000 */
[----:B------:R-:W-:Y:S02]  /*41b0*/  @!P1 R2UR UR5, R39 ;  /* 0x00000000270592ca */ /* 0x000fe400000e0000 */
[----:B------:R-:W-:-:S02]  /*41c0*/  ISETP.GE.AND.EX P5, PT, RZ, UR45, PT, P5 ;  /* 0x0000002dff007c0c */ /* 0x000fc4000bfa6350 */
[----:B------:R-:W-:Y:S02]  /*41d0*/  @!P4 F2FP.BF16.F32.PACK_AB R8, RZ, R8 ;  /* 0x00000008ff08c23e */ /* 0x000fe400000010ff */
[----:B------:R-:W-:Y:S02]  /*41e0*/  @!P2 F2FP.BF16.F32.PACK_AB R15, RZ, R15 ;  /* 0x0000000fff0fa23e */ /* 0x000fe400000010ff */
[----:B------:R-:W-:Y:S01]  /*41f0*/  ISETP.GE.U32.AND P3, PT, R55, UR44, PT ;  /* 0x0000002c37007c0c */ /* 0x000fe2000bf66070 */
[----:B------:R2:W-:Y:S01]  /*4200*/  @!P4 STG.E.U16 desc[UR6][R10.64+0x240], R8 ;  /* 0x000240080a00c986 */ /* 0x0005e2000c101506 */
[----:B------:R-:W-:Y:S02]  /*4210*/  @!P1 F2FP.BF16.F32.PACK_AB R7, RZ, R7 ;  /* 0x00000007ff07923e */ /* 0x000fe400000010ff */
[----:B------:R-:W-:Y:S01]  /*4220*/  @!P6 R2UR UR8, R38 ;  /* 0x000000002608e2ca */ /* 0x000fe200000e0000 */
[----:B------:R2:W-:Y:S01]  /*4230*/  @!P2 STG.E.U16 desc[UR10][R10.64+0x2c0], R15 ;  /* 0x0002c00f0a00a986 */ /* 0x0005e2000c10150a */
[----:B------:R-:W-:-:S02]  /*4240*/  @!P6 R2UR UR9, R39 ;  /* 0x000000002709e2ca */ /* 0x000fc400000e0000 */
[----:B------:R-:W-:Y:S01]  /*4250*/  ISETP.GE.U32.AND P2, PT, R60, UR44, PT ;  /* 0x0000002c3c007c0c */ /* 0x000fe2000bf46070 */
[----:B------:R2:W-:Y:S01]  /*4260*/  @!P1 STG.E.U16 desc[UR4][R10.64+0x200], R7 ;  /* 0x000200070a009986 */ /* 0x0005e2000c101504 */
[C---:B------:R-:W-:Y:S02]  /*4270*/  @!P0 R2UR UR6, R38.reuse ;  /* 0x00000000260682ca */ /* 0x040fe400000e0000 */
[C---:B------:R-:W-:Y:S02]  /*4280*/  @!P0 R2UR UR7, R39.reuse ;  /* 0x00000000270782ca */ /* 0x040fe400000e0000 */
[----:B------:R-:W-:Y:S02]  /*4290*/  ISETP.GE.AND.EX P3, PT, RZ, UR45, PT, P3 ;  /* 0x0000002dff007c0c */ /* 0x000fe4000bf66330 */
[----:B------:R-:W-:Y:S02]  /*42a0*/  @!P5 R2UR UR4, R38 ;  /* 0x000000002604d2ca */ /* 0x000fe400000e0000 */
[----:B------:R-:W-:-:S02]  /*42b0*/  @!P5 R2UR UR5, R39 ;  /* 0x000000002705d2ca */ /* 0x000fc400000e0000 */
[----:B------:R-:W-:Y:S02]  /*42c0*/  ISETP.GE.AND.EX P2, PT, RZ, UR45, PT, P2 ;  /* 0x0000002dff007c0c */ /* 0x000fe4000bf46320 */
[----:B------:R-:W-:Y:S02]  /*42d0*/  @!P6 F2FP.BF16.F32.PACK_AB R6, RZ, R6 ;  /* 0x00000006ff06e23e */ /* 0x000fe400000010ff */
[----:B------:R-:W-:Y:S02]  /*42e0*/  @!P0 F2FP.BF16.F32.PACK_AB R17, RZ, R17 ;  /* 0x00000011ff11823e */ /* 0x000fe400000010ff */
[----:B------:R-:W-:Y:S01]  /*42f0*/  @!P5 F2FP.BF16.F32.PACK_AB R16, RZ, R16 ;  /* 0x00000010ff10d23e */ /* 0x000fe200000010ff */
[----:B------:R2:W-:Y:S01]  /*4300*/  @!P6 STG.E.U16 desc[UR8][R10.64+0x1c0], R6 ;  /* 0x0001c0060a00e986 */ /* 0x0005e2000c101508 */
[----:B------:R-:W-:Y:S02]  /*4310*/  ISETP.GE.U32.AND P6, PT, R59, UR44, PT ;  /* 0x0000002c3b007c0c */ /* 0x000fe4000bfc6070 */
[----:B------:R-:W-:Y:S01]  /*4320*/  @!P3 R2UR UR8, R38 ;  /* 0x000000002608b2ca */ /* 0x000fe200000e0000 */
[----:B------:R2:W-:Y:S01]  /*4330*/  @!P0 STG.E.U16 desc[UR6][R10.64+0x340], R17 ;  /* 0x000340110a008986 */ /* 0x0005e2000c101506 */
[----:B------:R-:W-:-:S02]  /*4340*/  @!P3 R2UR UR9, R39 ;  /* 0x000000002709b2ca */ /* 0x000fc400000e0000 */
[----:B------:R-:W-:Y:S01]  /*4350*/  ISETP.GE.U32.AND P0, PT, R65, UR44, PT ;  /* 0x0000002c41007c0c */ /* 0x000fe2000bf06070 */
[----:B------:R2:W-:Y:S01]  /*4360*/  @!P5 STG.E.U16 desc[UR4][R10.64+0x300], R16 ;  /* 0x000300100a00d986 */ /* 0x0005e2000c101504 */
[----:B------:R-:W-:Y:S02]  /*4370*/  @!P2 R2UR UR4, R38 ;  /* 0x000000002604a2ca */ /* 0x000fe400000e0000 */
[----:B------:R-:W-:Y:S02]  /*4380*/  @!P2 R2UR UR5, R39 ;  /* 0x000000002705a2ca */ /* 0x000fe400000e0000 */
[----:B------:R-:W-:Y:S02]  /*4390*/  ISETP.GE.AND.EX P6, PT, RZ, UR45, PT, P6 ;  /* 0x0000002dff007c0c */ /* 0x000fe4000bfc6360 */
[----:B------:R-:W-:Y:S02]  /*43a0*/  ISETP.GE.AND.EX P0, PT, RZ, UR45, PT, P0 ;  /* 0x0000002dff007c0c */ /* 0x000fe4000bf06300 */
[----:B------:R-:W-:-:S02]  /*43b0*/  @!P3 F2FP.BF16.F32.PACK_AB R9, RZ, R9 ;  /* 0x00000009ff09b23e */ /* 0x000fc400000010ff */
[----:B------:R-:W-:Y:S02]  /*43c0*/  @!P2 F2FP.BF16.F32.PACK_AB R19, RZ, R19 ;  /* 0x00000013ff13a23e */ /* 0x000fe400000010ff */
[----:B------:R-:W-:Y:S01]  /*43d0*/  ISETP.GE.U32.AND P1, PT, R61, UR44, PT ;  /* 0x0000002c3d007c0c */ /* 0x000fe2000bf26070 */
[----:B------:R2:W-:Y:S01]  /*43e0*/  @!P3 STG.E.U16 desc[UR8][R10.64+0x280], R9 ;  /* 0x000280090a00b986 */ /* 0x0005e2000c101508 */
[----:B------:R-:W-:Y:S02]  /*43f0*/  ISETP.GE.U32.AND P4, PT, R62, UR44, PT ;  /* 0x0000002c3e007c0c */ /* 0x000fe4000bf86070 */
[----:B------:R-:W-:Y:S01]  /*4400*/  ISETP.GE.U32.AND P3, PT, R63, UR44, PT ;  /* 0x0000002c3f007c0c */ /* 0x000fe2000bf66070 */
[----:B------:R2:W-:Y:S01]  /*4410*/  @!P2 STG.E.U16 desc[UR4][R10.64+0x3c0], R19 ;  /* 0x0003c0130a00a986 */ /* 0x0005e2000c101504 */
[----:B------:R-:W-:Y:S02]  /*4420*/  ISETP.GE.U32.AND P5, PT, R64, UR44, PT ;  /* 0x0000002c40007c0c */ /* 0x000fe4000bfa6070 */
[----:B------:R-:W-:-:S02]  /*4430*/  @!P6 R2UR UR8, R38 ;  /* 0x000000002608e2ca */ /* 0x000fc400000e0000 */
[C---:B------:R-:W-:Y:S02]  /*4440*/  @!P6 R2UR UR9, R39.reuse ;  /* 0x000000002709e2ca */ /* 0x040fe400000e0000 */
[----:B------:R-:W-:Y:S02]  /*4450*/  @!P0 R2UR UR4, R38 ;  /* 0x00000000260482ca */ /* 0x000fe400000e0000 */
[----:B------:R-:W-:Y:S02]  /*4460*/  @!P0 R2UR UR5, R39 ;  /* 0x00000000270582ca */ /* 0x000fe400000e0000 */
[----:B------:R-:W-:Y:S02]  /*4470*/  ISETP.GE.AND.EX P1, PT, RZ, UR45, PT, P1 ;  /* 0x0000002dff007c0c */ /* 0x000fe4000bf26310 */
[----:B------:R-:W-:Y:S02]  /*4480*/  ISETP.GE.AND.EX P4, PT, RZ, UR45, PT, P4 ;  /* 0x0000002dff007c0c */ /* 0x000fe4000bf86340 */
[----:B------:R-:W-:-:S02]  /*4490*/  ISETP.GE.AND.EX P3, PT, RZ, UR45, PT, P3 ;  /* 0x0000002dff007c0c */ /* 0x000fc4000bf66330 */
[----:B------:R-:W-:Y:S02]  /*44a0*/  ISETP.GE.AND.EX P5, PT, RZ, UR45, PT, P5 ;  /* 0x0000002dff007c0c */ /* 0x000fe4000bfa6350 */
[----:B------:R-:W-:Y:S02]  /*44b0*/  @!P6 F2FP.BF16.F32.PACK_AB R18, RZ, R18 ;  /* 0x00000012ff12e23e */ /* 0x000fe400000010ff */
[----:B------:R-:W-:Y:S02]  /*44c0*/  @!P0 F2FP.BF16.F32.PACK_AB R24, RZ, R24 ;  /* 0x00000018ff18823e */ /* 0x000fe400000010ff */
[----:B------:R-:W-:Y:S01]  /*44d0*/  ISETP.GE.U32.AND P2, PT, R68, UR44, PT ;  /* 0x0000002c44007c0c */ /* 0x000fe2000bf46070 */
[----:B------:R2:W-:Y:S01]  /*44e0*/  @!P6 STG.E.U16 desc[UR8][R10.64+0x380], R18 ;  /* 0x000380120a00e986 */ /* 0x0005e2000c101508 */
[----:B------:R-:W-:Y:S02]  /*44f0*/  ISETP.GE.U32.AND P6, PT, R66, UR44, PT ;  /* 0x0000002c42007c0c */ /* 0x000fe4000bfc6070 */
[C---:B------:R-:W-:Y:S01]  /*4500*/  @!P1 R2UR UR6, R38.reuse ;  /* 0x00000000260692ca */ /* 0x040fe200000e0000 */
[----:B------:R2:W-:Y:S01]  /*4510*/  @!P0 STG.E.U16 desc[UR4][R10.64+0x500], R24 ;  /* 0x000500180a008986 */ /* 0x0005e2000c101504 */
[----:B------:R-:W-:Y:S01]  /*4520*/  @!P1 R2UR UR7, R39 ;  /* 0x00000000270792ca */ /* 0x000fe200000e0000 */
[----:B------:R-:W1:Y:S01]  /*4530*/  LDCU UR4, c[0x0][0x364] ;  /* 0x00006c80ff0477ac */ /* 0x000e620008000800 */
[----:B------:R-:W-:-:S02]  /*4540*/  @!P4 R2UR UR8, R38 ;  /* 0x000000002608c2ca */ /* 0x000fc400000e0000 */
[C---:B------:R-:W-:Y:S02]  /*4550*/  @!P4 R2UR UR9, R39.reuse ;  /* 0x000000002709c2ca */ /* 0x040fe400000e0000 */
[C---:B------:R-:W-:Y:S02]  /*4560*/  @!P3 R2UR UR10, R38.reuse ;  /* 0x00000000260ab2ca */ /* 0x040fe400000e0000 */
[C---:B------:R-:W-:Y:S02]  /*4570*/  @!P3 R2UR UR11, R39.reuse ;  /* 0x00000000270bb2ca */ /* 0x040fe400000e0000 */
[----:B------:R-:W-:Y:S02]  /*4580*/  @!P5 R2UR UR12, R38 ;  /* 0x00000000260cd2ca */ /* 0x000fe400000e0000 */
[----:B------:R-:W-:Y:S02]  /*4590*/  @!P5 R2UR UR13, R39 ;  /* 0x00000000270dd2ca */ /* 0x000fe400000e0000 */
[----:B------:R-:W-:-:S02]  /*45a0*/  ISETP.GE.AND.EX P6, PT, RZ, UR45, PT, P6 ;  /* 0x0000002dff007c0c */ /* 0x000fc4000bfc6360 */
[----:B------:R-:W-:Y:S02]  /*45b0*/  @!P1 F2FP.BF16.F32.PACK_AB R20, RZ, R20 ;  /* 0x00000014ff14923e */ /* 0x000fe400000010ff */
[----:B------:R-:W-:Y:S01]  /*45c0*/  @!P4 F2FP.BF16.F32.PACK_AB R21, RZ, R21 ;  /* 0x00000015ff15c23e */ /* 0x000fe200000010ff */
[----:B-1----:R-:W-:Y:S01]  /*45d0*/  IMAD R0, R43, UR4, RZ ;  /* 0x000000042b007c24 */ /* 0x002fe2000f8e02ff */
[----:B------:R-:W-:Y:S01]  /*45e0*/  @!P3 F2FP.BF16.F32.PACK_AB R22, RZ, R22 ;  /* 0x00000016ff16b23e */ /* 0x000fe200000010ff */
[----:B------:R2:W-:Y:S01]  /*45f0*/  @!P1 STG.E.U16 desc[UR6][R10.64+0x400], R20 ;  /* 0x000400140a009986 */ /* 0x0005e2000c101506 */
[----:B------:R-:W-:Y:S02]  /*4600*/  @!P5 F2FP.BF16.F32.PACK_AB R23, RZ, R23 ;  /* 0x00000017ff17d23e */ /* 0x000fe400000010ff */
[----:B------:R-:W-:Y:S01]  /*4610*/  ISETP.GE.U32.AND P1, PT, R69, UR44, PT ;  /* 0x0000002c45007c0c */ /* 0x000fe2000bf26070 */
[----:B------:R2:W-:Y:S01]  /*4620*/  @!P4 STG.E.U16 desc[UR8][R10.64+0x440], R21 ;  /* 0x000440150a00c986 */ /* 0x0005e2000c101508 */
[----:B------:R-:W-:-:S02]  /*4630*/  ISETP.GE.U32.AND P4, PT, R73, UR44, PT ;  /* 0x0000002c49007c0c */ /* 0x000fc4000bf86070 */
[----:B------:R-:W-:Y:S01]  /*4640*/  @!P6 R2UR UR6, R38 ;  /* 0x000000002606e2ca */ /* 0x000fe200000e0000 */
[----:B------:R2:W-:Y:S01]  /*4650*/  @!P3 STG.E.U16 desc[UR10][R10.64+0x480], R22 ;  /* 0x000480160a00b986 */ /* 0x0005e2000c10150a */
[----:B------:R-:W-:Y:S02]  /*4660*/  ISETP.GE.U32.AND P3, PT, R67, UR44, PT ;  /* 0x0000002c43007c0c */ /* 0x000fe4000bf66070 */
[----:B------:R-:W-:Y:S01]  /*4670*/  @!P6 R2UR UR7, R39 ;  /* 0x000000002707e2ca */ /* 0x000fe200000e0000 */
[----:B------:R2:W-:Y:S01]  /*4680*/  @!P5 STG.E.U16 desc[UR12][R10.64+0x4c0], R23 ;  /* 0x0004c0170a00d986 */ /* 0x0005e2000c10150c */
[----:B------:R-:W-:Y:S02]  /*4690*/  ISETP.GE.U32.AND P5, PT, R72, UR44, PT ;  /* 0x0000002c48007c0c */ /* 0x000fe4000bfa6070 */
[----:B------:R-:W-:Y:S02]  /*46a0*/  ISETP.GE.AND.EX P3, PT, RZ, UR45, PT, P3 ;  /* 0x0000002dff007c0c */ /* 0x000fe4000bf66330 */
[----:B------:R-:W-:-:S02]  /*46b0*/  ISETP.GE.AND.EX P2, PT, RZ, UR45, PT, P2 ;  /* 0x0000002dff007c0c */ /* 0x000fc4000bf46320 */
[----:B------:R-:W-:Y:S02]  /*46c0*/  ISETP.GE.AND.EX P5, PT, RZ, UR45, PT, P5 ;  /* 0x0000002dff007c0c */ /* 0x000fe4000bfa6350 */
[----:B------:R-:W-:Y:S02]  /*46d0*/  ISETP.GE.AND.EX P4, PT, RZ, UR45, PT, P4 ;  /* 0x0000002dff007c0c */ /* 0x000fe4000bf86340 */
[----:B------:R-:W-:Y:S02]  /*46e0*/  ISETP.GE.AND.EX P1, PT, RZ, UR45, PT, P1 ;  /* 0x0000002dff007c0c */ /* 0x000fe4000bf26310 */
[C---:B------:R-:W-:Y:S02]  /*46f0*/  IADD3 R37, P0, PT, R0.reuse, R37, RZ ;  /* 0x0000002500257210 */ /* 0x040fe40007f1e0ff */
[----:B------:R-:W-:Y:S02]  /*4700*/  @!P6 F2FP.BF16.F32.PACK_AB R25, RZ, R25 ;  /* 0x00000019ff19e23e */ /* 0x000fe400000010ff */
[----:B------:R-:W-:-:S02]  /*4710*/  LEA.HI.X.SX32 R41, R0, R41, 0x1, P0 ;  /* 0x0000002900297211 */ /* 0x000fc400000f0eff */
[----:B------:R-:W-:Y:S01]  /*4720*/  ISETP.GE.U32.AND P0, PT, R37, UR46, PT ;  /* 0x0000002e25007c0c */ /* 0x000fe2000bf06070 */
[----:B------:R2:W-:Y:S01]  /*4730*/  @!P6 STG.E.U16 desc[UR6][R10.64+0x540], R25 ;  /* 0x000540190a00e986 */ /* 0x0005e2000c101506 */
[C---:B------:R-:W-:Y:S02]  /*4740*/  @!P3 R2UR UR8, R38.reuse ;  /* 0x000000002608b2ca */ /* 0x040fe400000e0000 */
[C---:B------:R-:W-:Y:S02]  /*4750*/  @!P3 R2UR UR9, R39.reuse ;  /* 0x000000002709b2ca */ /* 0x040fe400000e0000 */
[C---:B------:R-:W-:Y:S02]  /*4760*/  @!P2 R2UR UR6, R38.reuse ;  /* 0x000000002606a2ca */ /* 0x040fe400000e0000 */
[----:B------:R-:W-:Y:S02]  /*4770*/  @!P2 R2UR UR7, R39 ;  /* 0x000000002707a2ca */ /* 0x000fe400000e0000 */
[----:B------:R-:W-:-:S02]  /*4780*/  @!P5 R2UR UR10, R38 ;  /* 0x00000000260ad2ca */ /* 0x000fc400000e0000 */
[C---:B------:R-:W-:Y:S02]  /*4790*/  @!P5 R2UR UR11, R39.reuse ;  /* 0x00000000270bd2ca */ /* 0x040fe400000e0000 */
[C---:B------:R-:W-:Y:S02]  /*47a0*/  @!P4 R2UR UR12, R38.reuse ;  /* 0x00000000260cc2ca */ /* 0x040fe400000e0000 */
[C---:B------:R-:W-:Y:S02]  /*47b0*/  @!P4 R2UR UR13, R39.reuse ;  /* 0x00000000270dc2ca */ /* 0x040fe400000e0000 */
[----:B------:R-:W-:Y:S02]  /*47c0*/  @!P1 R2UR UR14, R38 ;  /* 0x00000000260e92ca */ /* 0x000fe400000e0000 */
[----:B------:R-:W-:Y:S02]  /*47d0*/  @!P1 R2UR UR15, R39 ;  /* 0x00000000270f92ca */ /* 0x000fe400000e0000 */
[----:B------:R-:W-:-:S02]  /*47e0*/  ISETP.GE.AND.EX P0, PT, R41, UR47, PT, P0 ;  /* 0x0000002f29007c0c */ /* 0x000fc4000bf06300 */
[----:B------:R-:W-:Y:S02]  /*47f0*/  @!P3 F2FP.BF16.F32.PACK_AB R26, RZ, R26 ;  /* 0x0000001aff1ab23e */ /* 0x000fe400000010ff */
[----:B------:R-:W-:Y:S02]  /*4800*/  @!P2 F2FP.BF16.F32.PACK_AB R27, RZ, R27 ;  /* 0x0000001bff1ba23e */ /* 0x000fe400000010ff */
[----:B------:R-:W-:Y:S01]  /*4810*/  @!P5 F2FP.BF16.F32.PACK_AB R28, RZ, R28 ;  /* 0x0000001cff1cd23e */ /* 0x000fe200000010ff */
[----:B------:R2:W-:Y:S01]  /*4820*/  @!P3 STG.E.U16 desc[UR8][R10.64+0x580], R26 ;  /* 0x0005801a0a00b986 */ /* 0x0005e2000c101508 */
[----:B------:R-:W-:Y:S02]  /*4830*/  @!P4 F2FP.BF16.F32.PACK_AB R29, RZ, R29 ;  /* 0x0000001dff1dc23e */ /* 0x000fe400000010ff */
[----:B------:R-:W-:Y:S01]  /*4840*/  @!P1 F2FP.BF16.F32.PACK_AB R33, RZ, R33 ;  /* 0x00000021ff21923e */ /* 0x000fe200000010ff */
[----:B------:R2:W-:Y:S04]  /*4850*/  @!P2 STG.E.U16 desc[UR6][R10.64+0x5c0], R27 ;  /* 0x0005c01b0a00a986 */ /* 0x0005e8000c101506 */
[----:B------:R2:W-:Y:S04]  /*4860*/  @!P5 STG.E.U16 desc[UR10][R10.64+0x600], R28 ;  /* 0x0006001c0a00d986 */ /* 0x0005e8000c10150a */
[----:B------:R2:W-:Y:S04]  /*4870*/  @!P4 STG.E.U16 desc[UR12][R10.64+0x640], R29 ;  /* 0x0006401d0a00c986 */ /* 0x0005e8000c10150c */
[----:B------:R2:W-:Y:S01]  /*4880*/  @!P1 STG.E.U16 desc[UR14][R10.64+0x680], R33 ;  /* 0x000680210a009986 */ /* 0x0005e2000c10150e */
[----:B------:R-:W-:Y:S05]  /*4890*/  @!P0 BRA `(.L_x_1518) ;  /* 0xffffffb800d88947 */ /* 0x000fea000383ffff */
[----:B------:R-:W-:Y:S05]  /*48a0*/  BSYNC B0 ;  /* 0x0000000000007941 */ /* 0x000fea0003800000 */
.L_x_1462:
[----:B------:R-:W-:Y:S05]  /*48b0*/  EXIT ;  /* 0x000000000000794d */ /* 0x000fea0003800000 */
.L_x_1463:
[----:B------:R-:W-:Y:S01]  /*48c0*/  HFMA2 R11, -RZ, RZ, 0, 1.847743988037109375e-06 ;  /* 0x0000001fff0b7431 */ /* 0x000fe200000001ff */
[----:B------:R-:W-:Y:S01]  /*48d0*/  BSSY B1, `(.L_x_1519) ;  /* 0x0000006000017945 */ /* 0x000fe20003800000 */
[----:B------:R-:W-:Y:S02]  /*48e0*/  MOV R12, 0x10 ;  /* 0x00000010000c7802 */ /* 0x000fe40000000f00 */
[----:B------:R-:W-:-:S07]  /*48f0*/  MOV R15, 0xffffffff ;  /* 0xffffffff000f7802 */ /* 0x000fce0000000f00 */
[----:B------:R-:W-:Y:S05]  /*4900*/  WARPSYNC.COLLECTIVE R15, `(.L_x_1520) ;  /* 0x000000000f087348 */ /* 0x000fea0003c00000 */
[----:B------:R0:W1:Y:S02]  /*4910*/  SHFL.BFLY P6, R14, R13, R12, R11 ;  /* 0x0c00000c0d0e7389 */ /* 0x00006400000c000b */
[----:B01----:R-:W-:Y:S05]  /*4920*/  ENDCOLLECTIVE ;  /* 0x000000000000791b */ /* 0x003fea0003800000 */
.L_x_1520:
[----:B------:R-:W-:Y:S05]  /*4930*/  BSYNC B1 ;  /* 0x0000000000017941 */ /* 0x000fea0003800000 */
.L_x_1519:
[----:B------:R-:W-:Y:S01]  /*4940*/  HFMA2 R12, -RZ, RZ, 0, 4.76837158203125e-07 ;  /* 0x00000008ff0c7431 */ /* 0x000fe200000001ff */
[----:B------:R-:W-:Y:S01]  /*4950*/  FMNMX R13, R14, R13, !PT ;  /* 0x0000000d0e0d7209 */ /* 0x000fe20007800000 */
[----:B------:R-:W-:Y:S01]  /*4960*/  IMAD.MOV.U32 R15, RZ, RZ, -0x1 ;  /* 0xffffffffff0f7424 */ /* 0x000fe200078e00ff */
[----:B------:R-:W-:-:S07]  /*4970*/  MOV R11, 0x1f ;  /* 0x0000001f000b7802 */ /* 0x000fce0000000f00 */
[----:B------:R-:W-:Y:S05]  /*4980*/  WARPSYNC.COLLECTIVE R15, `(.L_x_1521) ;  /* 0x000000000f087348 */ /* 0x000fea0003c00000 */
[----:B------:R0:W1:Y:S02]  /*4990*/  SHFL.BFLY P6, R14, R13, R12, R11 ;  /* 0x0c00000c0d0e7389 */ /* 0x00006400000c000b */
[----:B01----:R-:W-:Y:S05]  /*49a0*/  ENDCOLLECTIVE ;  /* 0x000000000000791b */ /* 0x003fea0003800000 */
.L_x_1521:
[----:B------:R-:W-:Y:S01]  /*49b0*/  HFMA2 R12, -RZ, RZ, 0, 2.384185791015625e-07 ;  /* 0x00000004ff0c7431 */ /* 0x000fe200000001ff */
[----:B------:R-:W-:-:S04]  /*49c0*/  FMNMX R0, R13, R14, !PT ;  /* 0x0000000e0d007209 */ /* 0x000fc80007800000 */
[----:B------:R-:W-:-:S07]  /*49d0*/  MOV R13, R0 ;  /* 0x00000000000d7202 */ /* 0x000fce0000000f00 */
[----:B------:R-:W-:Y:S05]  /*49e0*/  WARPSYNC.COLLECTIVE R15, `(.L_x_1522) ;  /* 0x000000000f087348 */ /* 0x000fea0003c00000 */
[----:B------:R0:W1:Y:S02]  /*49f0*/  SHFL.BFLY P6, R14, R13, R12, R11 ;  /* 0x0c00000c0d0e7389 */ /* 0x00006400000c000b */
[----:B01----:R-:W-:Y:S05]  /*4a00*/  ENDCOLLECTIVE ;  /* 0x000000000000791b */ /* 0x003fea0003800000 */
.L_x_1522:
[----:B------:R-:W-:Y:S01]  /*4a10*/  HFMA2 R12, -RZ, RZ, 0, 1.1920928955078125e-07 ;  /* 0x00000002ff0c7431 */ /* 0x000fe200000001ff */
[----:B------:R-:W-:-:S04]  /*4a20*/  FMNMX R2, R0, R14, !PT ;  /* 0x0000000e00027209 */ /* 0x000fc80007800000 */
[----:B------:R-:W-:-:S07]  /*4a30*/  MOV R13, R2 ;  /* 0x00000002000d7202 */ /* 0x000fce0000000f00 */
[----:B------:R-:W-:Y:S05]  /*4a40*/  WARPSYNC.COLLECTIVE R15, `(.L_x_1523) ;  /* 0x000000000f087348 */ /* 0x000fea0003c00000 */
[----:B------:R0:W1:Y:S02]  /*4a50*/  SHFL.BFLY P6, R14, R13, R12, R11 ;  /* 0x0c00000c0d0e7389 */ /* 0x00006400000c000b */
[----:B01----:R-:W-:Y:S05]  /*4a60*/  ENDCOLLECTIVE ;  /* 0x000000000000791b */ /* 0x003fea0003800000 */
.L_x_1523:
[----:B------:R-:W-:Y:S01]  /*4a70*/  HFMA2 R12, -RZ, RZ, 0, 5.9604644775390625e-08 ;  /* 0x00000001ff0c7431 */ /* 0x000fe200000001ff */
[----:B------:R-:W-:-:S04]  /*4a80*/  FMNMX R3, R2, R14, !PT ;  /* 0x0000000e02037209 */ /* 0x000fc80007800000 */
[----:B------:R-:W-:-:S07]  /*4a90*/  MOV R13, R3 ;  /* 0x00000003000d7202 */ /* 0x000fce0000000f00 */
[----:B------:R-:W-:Y:S05]  /*4aa0*/  WARPSYNC.COLLECTIVE R15, `(.L_x_1524) ;  /* 0x000000000f087348 */ /* 0x000fea0003c00000 */
[----:B------:R0:W1:Y:S02]  /*4ab0*/  SHFL.BFLY P6, R14, R13, R12, R11 ;  /* 0x0c00000c0d0e7389 */ /* 0x00006400000c000b */
[----:B01----:R-:W-:Y:S05]  /*4ac0*/  ENDCOLLECTIVE ;  /* 0x000000000000791b */ /* 0x003fea0003800000 */
.L_x_1524:
[----:B------:R-:W-:-:S05]  /*4ad0*/  FMNMX R3, R3, R14, !PT ;  /* 0x0000000e03037209 */ /* 0x000fca0007800000 */
[C---:B------:R-:W-:Y:S01]  /*4ae0*/  FADD R11, -R3.reuse, R44 ;  /* 0x0000002c030b7221 */ /* 0x040fe20000000100 */
[C---:B------:R-:W-:Y:S01]  /*4af0*/  FADD R7, -R3.reuse, R42 ;  /* 0x0000002a03077221 */ /* 0x040fe20000000100 */
[----:B------:R-:W-:Y:S01]  /*4b00*/  HFMA2 R44, -RZ, RZ, 3.7421875, 0 ;  /* 0x437c0000ff2c7431 */ /* 0x000fe200000001ff */
[----:B------:R-:W-:Y:S01]  /*4b10*/  MOV R42, 0x3bbb989d ;  /* 0x3bbb989d002a7802 */ /* 0x000fe20000000f00 */
        /* <DEDUP_REMOVED lines=44> */
[----:B------:R-:W-:Y:S01]  /*4de0*/  SHF.L.U32 R2, R17, 0x17, RZ ;  /* 0x0000001711027819 */ /* 0x000fe200000006ff */
[----:B------:R-:W-:Y:S01]  /*4df0*/  FFMA.SAT R17, R8, R42, 0.5 ;  /* 0x3f00000008117423 */ /* 0x000fe2000000202a */
[----:B------:R-:W0:Y:S03]  /*4e00*/  MUFU.EX2 R77, R77 ;  /* 0x0000004d004d7308 */ /* 0x000e260000000800 */
[----:B------:R-:W-:-:S05]  /*4e10*/  FFMA.RM R17, R17, R44, 12582913 ;  /* 0x4b40000111117423 */ /* 0x000fca000000402c */
[----:B------:R1:W2:Y:S02]  /*4e20*/  MUFU.EX2 R0, R75 ;  /* 0x0000004b00007308 */ /* 0x0002a40000000800 */
[----:B-1----:R-:W-:Y:S01]  /*4e30*/  FADD R75, R17, -12583039 ;  /* 0xcb40007f114b7421 */ /* 0x002fe20000000000 */
[----:B0-----:R-:W-:-:S03]  /*4e40*/  FMUL R2, R2, R77 ;  /* 0x0000004d02027220 */ /* 0x001fc60000400000 */
[C---:B------:R-:W-:Y:S01]  /*4e50*/  FFMA R75, R8.reuse, 1.4426950216293334961, -R75 ;  /* 0x3fb8aa3b084b7823 */ /* 0x040fe2000000084b */
[----:B--2---:R-:W-:Y:S01]  /*4e60*/  FMUL R3, R3, R0 ;  /* 0x0000000003037220 */ /* 0x004fe20000400000 */
[----:B------:R-:W-:Y:S01]  /*4e70*/  SHF.L.U32 R0, R17, 0x17, RZ ;  /* 0x0000001711007819 */ /* 0x000fe200000006ff */
[----:B------:R-:W-:Y:S01]  /*4e80*/  FFMA.SAT R17, R9, R42, 0.5 ;  /* 0x3f00000009117423 */ /* 0x000fe2000000202a */
[----:B------:R-:W-:-:S03]  /*4e90*/  FFMA R75, R8, 1.925963033500011079e-08, R75 ;  /* 0x32a57060084b7823 */ /* 0x000fc6000000004b */
[----:B------:R-:W-:-:S03]  /*4ea0*/  FFMA.RM R17, R17, R44, 12582913 ;  /* 0x4b40000111117423 */ /* 0x000fc6000000402c */
[----:B------:R-:W0:Y:S01]  /*4eb0*/  MUFU.EX2 R75, R75 ;  /* 0x0000004b004b7308 */ /* 0x000e220000000800 */
[----:B------:R-:W-:-:S04]  /*4ec0*/  FADD R4, R17, -12583039 ;  /* 0xcb40007f11047421 */ /* 0x000fc80000000000 */
[----:B------:R-:W-:-:S04]  /*4ed0*/  FFMA R4, R9, 1.4426950216293334961, -R4 ;  /* 0x3fb8aa3b09047823 */ /* 0x000fc80000000804 */
[----:B------:R-:W-:Y:S01]  /*4ee0*/  FFMA R9, R9, 1.925963033500011079e-08, R4 ;  /* 0x32a5706009097823 */ /* 0x000fe20000000004 */
[----:B------:R-:W-:Y:S02]  /*4ef0*/  IMAD.SHL.U32 R4, R17, 0x800000, RZ ;  /* 0x0080000011047824 */ /* 0x000fe400078e00ff */
[----:B------:R-:W-:-:S03]  /*4f00*/  FFMA.SAT R17, R5, R42, 0.5 ;  /* 0x3f00000005117423 */ /* 0x000fc6000000202a */
[----:B------:R-:W1:Y:S01]  /*4f10*/  MUFU.EX2 R9, R9 ;  /* 0x0000000900097308 */ /* 0x000e620000000800 */
[----:B------:R-:W-:Y:S01]  /*4f20*/  FFMA.RM R17, R17, R44, 12582913 ;  /* 0x4b40000111117423 */ /* 0x000fe2000000402c */
[----:B0-----:R-:W-:-:S03]  /*4f30*/  FMUL R0, R0, R75 ;  /* 0x0000004b00007220 */ /* 0x001fc60000400000 */
[----:B------:R-:W-:-:S04]  /*4f40*/  FADD R8, R17, -12583039 ;  /* 0xcb40007f11087421 */ /* 0x000fc80000000000 */
[----:B------:R-:W-:-:S04]  /*4f50*/  FFMA R8, R5, 1.4426950216293334961, -R8 ;  /* 0x3fb8aa3b05087823 */ /* 0x000fc80000000808 */
[----:B------:R-:W-:Y:S01]  /*4f60*/  FFMA R8, R5, 1.925963033500011079e-08, R8 ;  /* 0x32a5706005087823 */ /* 0x000fe20000000008 */
[----:B------:R-:W-:Y:S01]  /*4f70*/  SHF.L.U32 R5, R17, 0x17, RZ ;  /* 0x0000001711057819 */ /* 0x000fe200000006ff */
[----:B-1----:R-:W-:Y:S01]  /*4f80*/  FMUL R4, R4, R9 ;  /* 0x0000000904047220 */ /* 0x002fe20000400000 */
[----:B------:R-:W-:-:S03]  /*4f90*/  FFMA.SAT R9, R6, R42, 0.5 ;  /* 0x3f00000006097423 */ /* 0x000fc6000000202a */
[----:B------:R-:W0:Y:S01]  /*4fa0*/  MUFU.EX2 R8, R8 ;  /* 0x0000000800087308 */ /* 0x000e220000000800 */
[----:B------:R-:W-:-:S04]  /*4fb0*/  FFMA.RM R9, R9, R44, 12582913 ;  /* 0x4b40000109097423 */ /* 0x000fc8000000402c */
[----:B------:R-:W-:-:S04]  /*4fc0*/  FADD R17, R9, -12583039 ;  /* 0xcb40007f09117421 */ /* 0x000fc80000000000 */
[----:B------:R-:W-:-:S04]  /*4fd0*/  FFMA R17, R6, 1.4426950216293334961, -R17 ;  /* 0x3fb8aa3b06117823 */ /* 0x000fc80000000811 */
[----:B------:R-:W-:Y:S01]  /*4fe0*/  FFMA R17, R6, 1.925963033500011079e-08, R17 ;  /* 0x32a5706006117823 */ /* 0x000fe20000000011 */
[----:B------:R-:W-:Y:S01]  /*4ff0*/  SHF.L.U32 R6, R9, 0x17, RZ ;  /* 0x0000001709067819 */ /* 0x000fe200000006ff */
[----:B------:R-:W-:Y:S01]  /*5000*/  FFMA.SAT R9, R7, R42, 0.5 ;  /* 0x3f00000007097423 */ /* 0x000fe2000000202a */
[----:B0-----:R-:W-:-:S03]  /*5010*/  FMUL R5, R5, R8 ;  /* 0x0000000805057220 */ /* 0x001fc60000400000 */
        /* <DEDUP_REMOVED lines=155> */
[C---:B------:R-:W-:Y:S01]  /*59d0*/  FADD R11, R15.reuse, -12583039 ;  /* 0xcb40007f0f0b7421 */ /* 0x040fe20000000000 */
[----:B------:R-:W-:Y:S01]  /*59e0*/  FADD R12, RZ, R10 ;  /* 0x0000000aff0c7221 */ /* 0x000fe20000000000 */
[----:B------:R-:W-:Y:S02]  /*59f0*/  SHF.L.U32 R15, R15, 0x17, RZ ;  /* 0x000000170f0f7819 */ /* 0x000fe400000006ff */
[----:B------:R-:W-:-:S04]  /*5a00*/  FFMA R11, R36, 1.4426950216293334961, -R11 ;  /* 0x3fb8aa3b240b7823 */ /* 0x000fc8000000080b */
[----:B------:R-:W-:Y:S01]  /*5a10*/  FFMA R36, R36, 1.925963033500011079e-08, R11 ;  /* 0x32a5706024247823 */ /* 0x000fe2000000000b */
[----:B------:R-:W-:-:S04]  /*5a20*/  FADD R11, R12, R3 ;  /* 0x000000030c0b7221 */ /* 0x000fc80000000000 */
[----:B------:R-:W-:Y:S01]  /*5a30*/  FADD R11, R11, R2 ;  /* 0x000000020b0b7221 */ /* 0x000fe20000000000 */
[----:B------:R-:W0:Y:S03]  /*5a40*/  MUFU.EX2 R36, R36 ;  /* 0x0000002400247308 */ /* 0x000e260000000800 */
[----:B------:R-:W-:-:S04]  /*5a50*/  FADD R11, R11, R0 ;  /* 0x000000000b0b7221 */ /* 0x000fc80000000000 */
[----:B------:R-:W-:-:S04]  /*5a60*/  FADD R12, R11, R4 ;  /* 0x000000040b0c7221 */ /* 0x000fc80000000000 */
[----:B------:R-:W-:-:S04]  /*5a70*/  FADD R11, R12, R5 ;  /* 0x000000050c0b7221 */ /* 0x000fc80000000000 */
[----:B------:R-:W-:Y:S01]  /*5a80*/  FADD R12, R11, R6 ;  /* 0x000000060b0c7221 */ /* 0x000fe20000000000 */
[----:B0-----:R-:W-:Y:S01]  /*5a90*/  FMUL R32, R15, R36 ;  /* 0x000000240f207220 */ /* 0x001fe20000400000 */
[----:B------:R-:W-:Y:S02]  /*5aa0*/  MOV R15, 0xffffffff ;  /* 0xffffffff000f7802 */ /* 0x000fe40000000f00 */
        /* <DEDUP_REMOVED lines=25> */
.L_x_1525:
[----:B------:R-:W-:Y:S02]  /*5c40*/  HFMA2 R12, -RZ, RZ, 0, 4.76837158203125e-07 ;  /* 0x00000008ff0c7431 */ /* 0x000fe400000001ff */
[----:B------:R-:W-:-:S04]  /*5c50*/  FADD R33, R13, R14 ;  /* 0x0000000e0d217221 */ /* 0x000fc80000000000 */
[----:B------:R-:W-:-:S07]  /*5c60*/  IMAD.MOV.U32 R13, RZ, RZ, R33 ;  /* 0x000000ffff0d7224 */ /* 0x000fce00078e0021 */
[----:B------:R-:W-:Y:S05]  /*5c70*/  WARPSYNC.COLLECTIVE R15, `(.L_x_1526) ;  /* 0x000000000f087348 */ /* 0x000fea0003c00000 */
[----:B------:R0:W1:Y:S02]  /*5c80*/  SHFL.BFLY P6, R14, R13, R12, R11 ;  /* 0x0c00000c0d0e7389 */ /* 0x00006400000c000b */
[----:B01----:R-:W-:Y:S05]  /*5c90*/  ENDCOLLECTIVE ;  /* 0x000000000000791b */ /* 0x003fea0003800000 */
.L_x_1526:
[----:B------:R-:W-:Y:S02]  /*5ca0*/  HFMA2 R12, -RZ, RZ, 0, 2.384185791015625e-07 ;  /* 0x00000004ff0c7431 */ /* 0x000fe400000001ff */
[----:B------:R-:W-:-:S05]  /*5cb0*/  FADD R34, R33, R14 ;  /* 0x0000000e21227221 */ /* 0x000fca0000000000 */
[----:B------:R-:W-:-:S07]  /*5cc0*/  MOV R13, R34 ;  /* 0x00000022000d7202 */ /* 0x000fce0000000f00 */
[----:B------:R-:W-:Y:S05]  /*5cd0*/  WARPSYNC.COLLECTIVE R15, `(.L_x_1527) ;  /* 0x000000000f087348 */ /* 0x000fea0003c00000 */
[----:B------:R0:W1:Y:S02]  /*5ce0*/  SHFL.BFLY P6, R14, R13, R12, R11 ;  /* 0x0c00000c0d0e7389 */ /* 0x00006400000c000b */
[----:B01----:R-:W-:Y:S05]  /*5cf0*/  ENDCOLLECTIVE ;  /* 0x000000000000791b */ /* 0x003fea0003800000 */
.L_x_1527:
[----:B------:R-:W-:Y:S02]  /*5d00*/  HFMA2 R12, -RZ, RZ, 0, 1.1920928955078125e-07 ;  /* 0x00000002ff0c7431 */ /* 0x000fe400000001ff */
[----:B------:R-:W-:-:S05]  /*5d10*/  FADD R35, R34, R14 ;  /* 0x0000000e22237221 */ /* 0x000fca0000000000 */
[----:B------:R-:W-:-:S07]  /*5d20*/  MOV R13, R35 ;  /* 0x00000023000d7202 */ /* 0x000fce0000000f00 */
[----:B------:R-:W-:Y:S05]  /*5d30*/  WARPSYNC.COLLECTIVE R15, `(.L_x_1528) ;  /* 0x000000000f087348 */ /* 0x000fea0003c00000 */
[----:B------:R0:W1:Y:S02]  /*5d40*/  SHFL.BFLY P6, R14, R13, R12, R11 ;  /* 0x0c00000c0d0e7389 */ /* 0x00006400000c000b */
[----:B01----:R-:W-:Y:S05]  /*5d50*/  ENDCOLLECTIVE ;  /* 0x000000000000791b */ /* 0x003fea0003800000 */
.L_x_1528:
[----:B------:R-:W-:Y:S02]  /*5d60*/  HFMA2 R12, -RZ, RZ, 0, 5.9604644775390625e-08 ;  /* 0x00000001ff0c7431 */ /* 0x000fe400000001ff */
[----:B------:R-:W-:-:S05]  /*5d70*/  FADD R36, R35, R14 ;  /* 0x0000000e23247221 */ /* 0x000fca0000000000 */
[----:B------:R-:W-:-:S07]  /*5d80*/  MOV R13, R36 ;  /* 0x00000024000d7202 */ /* 0x000fce0000000f00 */
[----:B------:R-:W-:Y:S05]  /*5d90*/  WARPSYNC.COLLECTIVE R15, `(.L_x_1529) ;  /* 0x000000000f087348 */ /* 0x000fea0003c00000 */
[----:B------:R0:W1:Y:S02]  /*5da0*/  SHFL.BFLY P6, R14, R13, R12, R11 ;  /* 0x0c00000c0d0e7389 */ /* 0x00006400000c000b */
[----:B01----:R-:W-:Y:S05]  /*5db0*/  ENDCOLLECTIVE ;  /* 0x000000000000791b */ /* 0x003fea0003800000 */
.L_x_1529:
[----:B------:R-:W-:Y:S05]  /*5dc0*/  BRA `(.L_x_1530) ;  /* 0xffffffc400a47947 */ /* 0x000fea000383ffff */
        .weak           $__internal_20_$__cuda_sm3x_div_rn_noftz_f32_slowpath
        .type           $__internal_20_$__cuda_sm3x_div_rn_noftz_f32_slowpath,@function
        .size           $__internal_20_$__cuda_sm3x_div_rn_noftz_f32_slowpath,(.L_x_25472 - $__internal_20_$__cuda_sm3x_div_rn_noftz_f32_slowpath)
$__internal_20_$__cuda_sm3x_div_rn_noftz_f32_slowpath:
[----:B------:R-:W-:Y:S01]  /*5dd0*/  SHF.R.U32.HI R34, RZ, 0x17, R11 ;  /* 0x00000017ff227819 */ /* 0x000fe2000001160b */
[----:B------:R-:W-:Y:S03]  /*5de0*/  BSSY.RECONVERGENT B1, `(.L_x_1531) ;  /* 0x0000062000017945 */ /* 0x000fe60003800200 */
[----:B------:R-:W-:Y:S02]  /*5df0*/  LOP3.LUT R44, R34, 0xff, RZ, 0xc0, !PT ;  /* 0x000000ff222c7812 */ /* 0x000fe400078ec0ff */
[----:B------:R-:W-:Y:S02]  /*5e00*/  SHF.R.U32.HI R34, RZ, 0x17, R10 ;  /* 0x00000017ff227819 */ /* 0x000fe4000001160a */
[----:B------:R-:W-:Y:S02]  /*5e10*/  IADD3 R36, PT, PT, R44, -0x1, RZ ;  /* 0xffffffff2c247810 */ /* 0x000fe40007ffe0ff */
[----:B------:R-:W-:-:S02]  /*5e20*/  LOP3.LUT R42, R34, 0xff, RZ, 0xc0, !PT ;  /* 0x000000ff222a7812 */ /* 0x000fc400078ec0ff */
        /* <DEDUP_REMOVED lines=26> */
[----:B------:R-:W-:-:S04]  /*5fd0*/  @!P2 FFMA R11, R11, 1.84467440737095516160e+19, RZ ;  /* 0x5f8000000b0ba823 */ /* 0x000fc800000000ff */
[----:B------:R-:W-:-:S07]  /*5fe0*/  @!P2 VIADD R34, R34, 0x40 ;  /* 0x000000402222a836 */ /* 0x000fce0000000000 */
.L_x_1532:
[----:B------:R-:W-:Y:S01]  /*5ff0*/  LEA R36, R44, 0xc0800000, 0x17 ;  /* 0xc08000002c247811 */ /* 0x000fe200078eb8ff */
[----:B------:R-:W-:Y:S03]  /*6000*/  BSSY.RECONVERGENT B2, `(.L_x_1537) ;  /* 0x0000036000027945 */ /* 0x000fe60003800200 */
[----:B------:R-:W-:Y:S02]  /*6010*/  IADD3 R36, PT, PT, -R36, R11, RZ ;  /* 0x0000000b24247210 */ /* 0x000fe40007ffe1ff */
[----:B------:R-:W-:Y:S02]  /*6020*/  IADD3 R11, PT, PT, R42, -0x7f, RZ ;  /* 0xffffff812a0b7810 */ /* 0x000fe40007ffe0ff */
[----:B------:R-:W0:Y:S01]  /*6030*/  MUFU.RCP R35, R36 ;  /* 0x0000002400237308 */ /* 0x000e220000001000 */
[----:B------:R-:W-:Y:S02]  /*6040*/  FADD.FTZ R75, -R36, -RZ ;  /* 0x800000ff244b7221 */ /* 0x000fe40000010100 */
[C---:B------:R-:W-:Y:S01]  /*6050*/  IMAD R10, R11.reuse, -0x800000, R10 ;  /* 0xff8000000b0a7824 */ /* 0x040fe200078e020a */
[----:B------:R-:W-:Y:S01]  /*6060*/  IADD3 R11, PT, PT, R11, 0x7f, -R44 ;  /* 0x0000007f0b0b7810 */ /* 0x000fe20007ffe82c */
[----:B0-----:R-:W-:-:S04]  /*6070*/  FFMA R42, R35, R75, 1 ;  /* 0x3f800000232a7423 */ /* 0x001fc8000000004b */
[----:B------:R-:W-:Y:S01]  /*6080*/  FFMA R42, R35, R42, R35 ;  /* 0x0000002a232a7223 */ /* 0x000fe20000000023 */
[----:B------:R-:W-:-:S03]  /*6090*/  IADD3 R35, PT, PT, R11, R34, RZ ;  /* 0x000000220b237210 */ /* 0x000fc60007ffe0ff */
        /* <DEDUP_REMOVED lines=28> */
[----:B------:R-:W-:-:S04]  /*6260*/  SHF.L.U32 R35, R34, R35, RZ ;  /* 0x0000002322237219 */ /* 0x000fc800000006ff */
[----:B------:R-:W-:Y:S02]  /*6270*/  ISETP.NE.AND P2, PT, R35, RZ, P2 ;  /* 0x000000ff2300720c */ /* 0x000fe40001745270 */
[----:B------:R-:W-:Y:S02]  /*6280*/  SEL R35, R10, RZ, P3 ;  /* 0x000000ff0a237207 */ /* 0x000fe40001800000 */
[----:B------:R-:W-:Y:S02]  /*6290*/  PLOP3.LUT P1, PT, P1, P2, PT, 0xf8, 0x8f ;  /* 0x00000000008f781c */ /* 0x000fe40000f25f70 */
        /* <DEDUP_REMOVED lines=8> */
.L_x_1539:
[----:B------:R-:W-:-:S04]  /*6320*/  LOP3.LUT R11, R11, 0x80000000, RZ, 0xc0, !PT ;  /* 0x800000000b0b7812 */ /* 0x000fc800078ec0ff */
[----:B------:R-:W-:Y:S01]  /*6330*/  LOP3.LUT R11, R11, 0x7f800000, RZ, 0xfc, !PT ;  /* 0x7f8000000b0b7812 */ /* 0x000fe200078efcff */
[----:B------:R-:W-:Y:S06]  /*6340*/  BRA `(.L_x_1540) ;  /* 0x0000000000047947 */ /* 0x000fec0003800000 */
.L_x_1538:
[----:B------:R-:W-:-:S07]  /*6350*/  LEA R11, R35, R11, 0x17 ;  /* 0x0000000b230b7211 */ /* 0x000fce00078eb8ff */
.L_x_1540:
[----:B------:R-:W-:Y:S05]  /*6360*/  BSYNC.RECONVERGENT B2 ;  /* 0x0000000000027941 */ /* 0x000fea0003800200 */
.L_x_1537:
[----:B------:R-:W-:Y:S05]  /*6370*/  BRA `(.L_x_1541) ;  /* 0x0000000000207947 */ /* 0x000fea0003800000 */
.L_x_1536:
[----:B------:R-:W-:-:S04]  /*6380*/  LOP3.LUT R11, R11, 0x80000000, R10, 0x48, !PT ;  /* 0x800000000b0b7812 */ /* 0x000fc800078e480a */
[----:B------:R-:W-:Y:S01]  /*6390*/  LOP3.LUT R11, R11, 0x7f800000, RZ, 0xfc, !PT ;  /* 0x7f8000000b0b7812 */ /* 0x000fe200078efcff */
[----:B------:R-:W-:Y:S06]  /*63a0*/  BRA `(.L_x_1541) ;  /* 0x0000000000147947 */ /* 0x000fec0003800000 */
.L_x_1535:
[----:B------:R-:W-:Y:S01]  /*63b0*/  LOP3.LUT R11, R11, 0x80000000, R10, 0x48, !PT ;  /* 0x800000000b0b7812 */ /* 0x000fe200078e480a */
[----:B------:R-:W-:Y:S06]  /*63c0*/  BRA `(.L_x_1541) ;  /* 0x00000000000c7947 */ /* 0x000fec0003800000 */
.L_x_1534:
[----:B------:R-:W0:Y:S01]  /*63d0*/  MUFU.RSQ R11, -QNAN ;  /* 0xffc00000000b7908 */ /* 0x000e220000001400 */
[----:B------:R-:W-:Y:S05]  /*63e0*/  BRA `(.L_x_1541) ;  /* 0x0000000000047947 */ /* 0x000fea0003800000 */
.L_x_1533:
[----:B------:R-:W-:-:S07]  /*63f0*/  FADD.FTZ R11, R10, R11 ;  /* 0x0000000b0a0b7221 */ /* 0x000fce0000010000 */
.L_x_1541:
[----:B------:R-:W-:Y:S05]  /*6400*/  BSYNC.RECONVERGENT B1 ;  /* 0x0000000000017941 */ /* 0x000fea0003800200 */
.L_x_1531:
[----:B0-----:R-:W-:Y:S01]  /*6410*/  MOV R34, R11 ;  /* 0x0000000b00227202 */ /* 0x001fe20000000f00 */
[----:B------:R-:W-:Y:S01]  /*6420*/  HFMA2 R11, -RZ, RZ, 0, 0 ;  /* 0x00000000ff0b7431 */ /* 0x000fe200000001ff */
[----:B------:R-:W-:-:S04]  /*6430*/  MOV R10, R33 ;  /* 0x00000021000a7202 */ /* 0x000fc80000000f00 */
[----:B------:R-:W-:Y:S05]  /*6440*/  RET.REL.NODEC R10 `(_Z15SoftmaxWarpImplI10DirectLoadI13__nv_bfloat16fE11DirectStoreIfS1_EfLi1ELi27ELi32ELi1ELb1EL9Algorithm0EEvT_T0_ll) ;  /* 0xffffff980aec7950 */ /* 0x000fea0003c3ffff */
.L_x_1542:
        /* <DEDUP_REMOVED lines=11> */
.L_x_25472:


//--------------------- .text._Z15SoftmaxWarpImplI10DirectLoadI13__nv_bfloat16fE11DirectStoreIfS1_EfLi1ELi27ELi32ELi1ELb0EL9Algorithm0EEvT_T0_ll --------------------------
	.section	.text._Z15SoftmaxWarpImplI10DirectLoadI13__nv_bfloat16fE11DirectStoreIfS1_EfLi1ELi27ELi32ELi1ELb0EL9Algorithm0EEvT_T0_ll,"ax",@progbits
	.align	128
        .global         _Z15SoftmaxWarpImplI10DirectLoadI13__nv_bfloat16fE11DirectStoreIfS1_EfLi1ELi27ELi32ELi1ELb0EL9Algorithm0EEvT_T0_ll
        .type           _Z15SoftmaxWarpImplI10DirectLoadI13__nv_bfloat16fE11DirectStoreIfS1_EfLi1ELi27ELi32ELi1ELb0EL9Algorithm0EEvT_T0_ll,@function
        .size           _Z15SoftmaxWarpImplI10DirectLoadI13__nv_bfloat16fE11DirectStoreIfS1_EfLi1ELi27ELi32ELi1ELb0EL9Algorithm0EEvT_T0_ll,(.L_x_25473 - _Z15SoftmaxWarpImplI10DirectLoadI13__nv_bfloat16fE11DirectStoreIfS1_EfLi1ELi27ELi32ELi1ELb0EL9Algorithm0EEvT_T0_ll)
        .other          _Z15SoftmaxWarpImplI10DirectLoadI13__nv_bfloat16fE11DirectStoreIfS1_EfLi1ELi27ELi32ELi1ELb0EL9Algorithm0EEvT_T0_ll,@"STO_CUDA_ENTRY STV_DEFAULT"
_Z15SoftmaxWarpImplI10DirectLoadI13__nv_bfloat16fE11DirectStoreIfS1_EfLi1ELi27ELi32ELi1ELb0EL9Algorithm0EEvT_T0_ll:
.text._Z15SoftmaxWarpImplI10DirectLoadI13__nv_bfloat16fE11DirectStoreIfS1_EfLi1ELi27ELi32ELi1ELb0EL9Algorithm0EEvT_T0_ll:
        /* <DEDUP_REMOVED lines=24> */
.L_x_1543:
        /* <DEDUP_REMOVED lines=13> */
.L_x_1599:
[----:B------:R-:W-:Y:S01]  /*0250*/  MOV R41, RZ ;  /* 0x000000ff00297202 */ /* 0x000fe20000000f00 */
[----:B------:R-:W-:Y:S01]  /*0260*/  IMAD R3, R44, UR38, RZ ;  /* 0x000000262c037c24 */ /* 0x000fe2000f8e02ff */
        /* <DEDUP_REMOVED lines=143> */
[----:B------:R-:W-:Y:S01]  /*0b60*/  FADD R7, R15, -12583039 ;  /* 0xcb40007f0f077421 */ /* 0x000fe20000000000 */
[----:B------:R-:W-:Y:S01]  /*0b70*/  FADD R9, R3, -12583039 ;  /* 0xcb40007f03097421 */ /* 0x000fe20000000000 */
[----:B------:R-:W-:Y:S01]  /*0b80*/  SHF.L.U32 R15, R15, 0x17, RZ ;  /* 0x000000170f0f7819 */ /* 0x000fe200000006ff */
[-C--:B------:R-:W-:Y:S01]  /*0b90*/  FFMA.SAT R33, R36, R11.reuse, 0.5 ;  /* 0x3f00000024217423 */ /* 0x080fe2000000200b */
[----:B------:R-:W-:Y:S01]  /*0ba0*/  FFMA R7, R62, 1.4426950216293334961, -R7 ;  /* 0x3fb8aa3b3e077823 */ /* 0x000fe20000000807 */
[----:B------:R-:W-:Y:S01]  /*0bb0*/  FFMA R9, R66, 1.4426950216293334961, -R9 ;  /* 0x3fb8aa3b42097823 */ /* 0x000fe20000000809 */
[----:B------:R-:W1:Y:S01]  /*0bc0*/  MUFU.EX2 R68, R68 ;  /* 0x0000004400447308 */ /* 0x000e620000000800 */
[-C--:B------:R-:W-:Y:S01]  /*0bd0*/  FFMA.RM R33, R33, R12.reuse, 12582913 ;  /* 0x4b40000121217423 */ /* 0x080fe2000000400c */
[----:B------:R-:W-:Y:S01]  /*0be0*/  FFMA R62, R62, 1.925963033500011079e-08, R7 ;  /* 0x32a570603e3e7823 */ /* 0x000fe20000000007 */
[-C--:B------:R-:W-:Y:S01]  /*0bf0*/  FFMA.SAT R7, R60, R11.reuse, 0.5 ;  /* 0x3f0000003c077423 */ /* 0x080fe2000000200b */
[----:B------:R-:W-:Y:S01]  /*0c00*/  FFMA R66, R66, 1.925963033500011079e-08, R9 ;  /* 0x32a5706042427823 */ /* 0x000fe20000000009 */
[----:B------:R-:W-:Y:S01]  /*0c10*/  FFMA.SAT R9, R64, R11, 0.5 ;  /* 0x3f00000040097423 */ /* 0x000fe2000000200b */
[----:B------:R-:W-:Y:S01]  /*0c20*/  SHF.L.U32 R5, R5, 0x17, RZ ;  /* 0x0000001705057819 */ /* 0x000fe200000006ff */
[-C--:B------:R-:W-:Y:S01]  /*0c30*/  FFMA.RM R10, R7, R12.reuse, 12582913 ;  /* 0x4b400001070a7423 */ /* 0x080fe2000000400c */
[----:B------:R-:W2:Y:S01]  /*0c40*/  MUFU.EX2 R62, R62 ;  /* 0x0000003e003e7308 */ /* 0x000ea20000000800 */
[----:B------:R-:W-:-:S02]  /*0c50*/  FFMA.RM R7, R9, R12, 12582913 ;  /* 0x4b40000109077423 */ /* 0x000fc4000000400c */
[----:B------:R-:W-:Y:S02]  /*0c60*/  FADD R9, R10, -12583039 ;  /* 0xcb40007f0a097421 */ /* 0x000fe40000000000 */
[----:B------:R-:W-:Y:S02]  /*0c70*/  FADD R13, R7, -12583039 ;  /* 0xcb40007f070d7421 */ /* 0x000fe40000000000 */
[----:B------:R-:W-:Y:S01]  /*0c80*/  FFMA R9, R60, 1.4426950216293334961, -R9 ;  /* 0x3fb8aa3b3c097823 */ /* 0x000fe20000000809 */
[----:B------:R-:W3:Y:S01]  /*0c90*/  MUFU.EX2 R19, R66 ;  /* 0x0000004200137308 */ /* 0x000ee20000000800 */
[----:B------:R-:W-:Y:S01]  /*0ca0*/  FFMA R13, R64, 1.4426950216293334961, -R13 ;  /* 0x3fb8aa3b400d7823 */ /* 0x000fe2000000080d */
[----:B-1----:R-:W-:Y:S01]  /*0cb0*/  FMUL R5, R5, R68 ;  /* 0x0000004405057220 */ /* 0x002fe20000400000 */
[----:B------:R-:W-:Y:S01]  /*0cc0*/  FFMA R60, R60, 1.925963033500011079e-08, R9 ;  /* 0x32a570603c3c7823 */ /* 0x000fe20000000009 */
[----:B------:R-:W-:Y:S01]  /*0cd0*/  FFMA.SAT R9, R58, R11, 0.5 ;  /* 0x3f0000003a097423 */ /* 0x000fe2000000200b */
[----:B------:R-:W-:-:S03]  /*0ce0*/  FFMA R64, R64, 1.925963033500011079e-08, R13 ;  /* 0x32a5706040407823 */ /* 0x000fc6000000000d */
[----:B------:R-:W-:Y:S01]  /*0cf0*/  FFMA.RM R9, R9, R12, 12582913 ;  /* 0x4b40000109097423 */ /* 0x000fe2000000400c */
[----:B------:R-:W1:Y:S03]  /*0d00*/  MUFU.EX2 R60, R60 ;  /* 0x0000003c003c7308 */ /* 0x000e660000000800 */
[C---:B------:R-:W-:Y:S01]  /*0d10*/  FADD R13, R9.reuse, -12583039 ;  /* 0xcb40007f090d7421 */ /* 0x040fe20000000000 */
[----:B------:R-:W-:-:S03]  /*0d20*/  SHF.L.U32 R9, R9, 0x17, RZ ;  /* 0x0000001709097819 */ /* 0x000fc600000006ff */
        /* <DEDUP_REMOVED lines=8> */
[----:B--2---:R-:W-:Y:S01]  /*0db0*/  FMUL R0, R15, R62 ;  /* 0x0000003e0f007220 */ /* 0x004fe20000400000 */
[----:B------:R-:W-:-:S04]  /*0dc0*/  FFMA.SAT R15, R2, R11, 0.5 ;  /* 0x3f000000020f7423 */ /* 0x000fc8000000200b */
[----:B------:R-:W-:-:S04]  /*0dd0*/  FFMA.RM R15, R15, R12, 12582913 ;  /* 0x4b4000010f0f7423 */ /* 0x000fc8000000400c */
[C---:B------:R-:W-:Y:S01]  /*0de0*/  FADD R21, R15.reuse, -12583039 ;  /* 0xcb40007f0f157421 */ /* 0x040fe20000000000 */
[----:B------:R-:W-:-:S03]  /*0df0*/  SHF.L.U32 R15, R15, 0x17, RZ ;  /* 0x000000170f0f7819 */ /* 0x000fc600000006ff */
[----:B------:R-:W-:-:S04]  /*0e00*/  FFMA R21, R2, 1.4426950216293334961, -R21 ;  /* 0x3fb8aa3b02157823 */ /* 0x000fc80000000815 */
[----:B------:R-:W-:Y:S01]  /*0e10*/  FFMA R18, R2, 1.925963033500011079e-08, R21 ;  /* 0x32a5706002127823 */ /* 0x000fe20000000015 */
[----:B------:R-:W-:Y:S01]  /*0e20*/  FFMA.SAT R21, R56, R11, 0.5 ;  /* 0x3f00000038157423 */ /* 0x000fe2000000200b */
[----:B------:R-:W-:Y:S02]  /*0e30*/  SHF.L.U32 R2, R3, 0x17, RZ ;  /* 0x0000001703027819 */ /* 0x000fe400000006ff */
[----:B------:R-:W-:Y:S01]  /*0e40*/  SHF.L.U32 R3, R10, 0x17, RZ ;  /* 0x000000170a037819 */ /* 0x000fe200000006ff */
[----:B------:R-:W-:Y:S01]  /*0e50*/  FFMA.RM R16, R21, R12, 12582913 ;  /* 0x4b40000115107423 */ /* 0x000fe2000000400c */
[----:B------:R-:W-:Y:S01]  /*0e60*/  MUFU.EX2 R18, R18 ;  /* 0x0000001200127308 */ /* 0x000fe20000000800 */
[----:B---3--:R-:W-:Y:S02]  /*0e70*/  FMUL R2, R2, R19 ;  /* 0x0000001302027220 */ /* 0x008fe40000400000 */
[----:B------:R-:W-:Y:S01]  /*0e80*/  FADD R19, R16, -12583039 ;  /* 0xcb40007f10137421 */ /* 0x000fe20000000000 */
[----:B-1----:R-:W-:-:S03]  /*0e90*/  FMUL R3, R3, R60 ;  /* 0x0000003c03037220 */ /* 0x002fc60000400000 */
[C---:B------:R-:W-:Y:S01]  /*0ea0*/  FFMA R19, R56.reuse, 1.4426950216293334961, -R19 ;  /* 0x3fb8aa3b38137823 */ /* 0x040fe20000000813 */
[----:B------:R-:W1:Y:S03]  /*0eb0*/  MUFU.EX2 R21, R64 ;  /* 0x0000004000157308 */ /* 0x000e660000000800 */
        /* <DEDUP_REMOVED lines=10> */
[----:B------:R-:W-:Y:S01]  /*0f60*/  FFMA.RM R19, R19, R12, 12582913 ;  /* 0x4b40000113137423 */ /* 0x000fe2000000400c */
[----:B------:R-:W2:Y:S01]  /*0f70*/  MUFU.EX2 R23, R23 ;  /* 0x0000001700177308 */ /* 0x000ea20000000800 */
[----:B-1----:R-:W-:Y:S01]  /*0f80*/  FMUL R4, R4, R21 ;  /* 0x0000001504047220 */ /* 0x002fe20000400000 */
        /* <DEDUP_REMOVED lines=8> */
[----:B------:R1:W3:Y:S01]  /*1010*/  MUFU.EX2 R58, R17 ;  /* 0x00000011003a7308 */ /* 0x0002e20000000800 */
[----:B------:R-:W-:Y:S01]  /*1020*/  FFMA R7, R48, 1.4426950216293334961, -R7 ;  /* 0x3fb8aa3b30077823 */ /* 0x000fe20000000807 */
[----:B--2---:R-:W-:-:S03]  /*1030*/  FMUL R10, R10, R23 ;  /* 0x000000170a0a7220 */ /* 0x004fc60000400000 */
[----:B------:R-:W-:Y:S01]  /*1040*/  FFMA R48, R48, 1.925963033500011079e-08, R7 ;  /* 0x32a5706030307823 */ /* 0x000fe20000000007 */
[----:B------:R-:W-:Y:S01]  /*1050*/  SHF.L.U32 R7, R13, 0x17, RZ ;  /* 0x000000170d077819 */ /* 0x000fe200000006ff */
[----:B------:R-:W-:Y:S01]  /*1060*/  FFMA.RM R13, R9, R12, 12582913 ;  /* 0x4b400001090d7423 */ /* 0x000fe2000000400c */
[----:B------:R-:W-:Y:S01]  /*1070*/  MUFU.EX2 R25, R25 ;  /* 0x0000001900197308 */ /* 0x000fe20000000800 */
[----:B-1----:R-:W-:Y:S02]  /*1080*/  FADD R17, R27, -12583039 ;  /* 0xcb40007f1b117421 */ /* 0x002fe40000000000 */
[C---:B------:R-:W-:Y:S01]  /*1090*/  FADD R9, R13.reuse, -12583039 ;  /* 0xcb40007f0d097421 */ /* 0x040fe20000000000 */
[----:B------:R-:W-:Y:S01]  /*10a0*/  SHF.L.U32 R13, R13, 0x17, RZ ;  /* 0x000000170d0d7819 */ /* 0x000fe200000006ff */
[----:B------:R-:W-:Y:S02]  /*10b0*/  FFMA R17, R30, 1.4426950216293334961, -R17 ;  /* 0x3fb8aa3b1e117823 */ /* 0x000fe40000000811 */
[----:B------:R-:W-:Y:S01]  /*10c0*/  FFMA R9, R8, 1.4426950216293334961, -R9 ;  /* 0x3fb8aa3b08097823 */ /* 0x000fe20000000809 */
[----:B------:R-:W-:Y:S01]  /*10d0*/  MUFU.EX2 R48, R48 ;  /* 0x0000003000307308 */ /* 0x000fe20000000800 */
[----:B------:R-:W-:Y:S01]  /*10e0*/  FFMA R31, R30, 1.925963033500011079e-08, R17 ;  /* 0x32a570601e1f7823 */ /* 0x000fe20000000011 */
[-C--:B------:R-:W-:Y:S01]  /*10f0*/  FFMA.SAT R17, R52, R11.reuse, 0.5 ;  /* 0x3f00000034117423 */ /* 0x080fe2000000200b */
[----:B------:R-:W-:Y:S01]  /*1100*/  FFMA R29, R8, 1.925963033500011079e-08, R9 ;  /* 0x32a57060081d7823 */ /* 0x000fe20000000009 */
[----:B------:R-:W-:Y:S01]  /*1110*/  FMUL R8, R15, R18 ;  /* 0x000000120f087220 */ /* 0x000fe20000400000 */
[----:B------:R-:W-:Y:S01]  /*1120*/  FFMA.SAT R15, R46, R11, 0.5 ;  /* 0x3f0000002e0f7423 */ /* 0x000fe2000000200b */
[----:B------:R-:W-:Y:S01]  /*1130*/  FFMA.RM R23, R17, R12, 12582913 ;  /* 0x4b40000111177423 */ /* 0x000fe2000000400c */
[----:B---3--:R-:W-:Y:S01]  /*1140*/  FMUL R7, R7, R58 ;  /* 0x0000003a07077220 */ /* 0x008fe20000400000 */
[----:B------:R1:W2:Y:S01]  /*1150*/  MUFU.EX2 R18, R29 ;  /* 0x0000001d00127308 */ /* 0x0002a20000000800 */
[----:B------:R-:W-:Y:S01]  /*1160*/  FFMA.RM R15, R15, R12, 12582913 ;  /* 0x4b4000010f0f7423 */ /* 0x000fe2000000400c */
[----:B------:R-:W-:-:S03]  /*1170*/  FADD R17, R23, -12583039 ;  /* 0xcb40007f17117421 */ /* 0x000fc60000000000 */
[C---:B------:R-:W-:Y:S01]  /*1180*/  FADD R9, R15.reuse, -12583039 ;  /* 0xcb40007f0f097421 */ /* 0x040fe20000000000 */
[----:B------:R-:W-:Y:S01]  /*1190*/  FFMA R17, R52, 1.4426950216293334961, -R17 ;  /* 0x3fb8aa3b34117823 */ /* 0x000fe20000000811 */
[----:B------:R-:W-:Y:S01]  /*11a0*/  SHF.L.U32 R15, R15, 0x17, RZ ;  /* 0x000000170f0f7819 */ /* 0x000fe200000006ff */
[----:B------:R-:W-:Y:S01]  /*11b0*/  MUFU.EX2 R31, R31 ;  /* 0x0000001f001f7308 */ /* 0x000fe20000000800 */
[----:B------:R-:W-:Y:S01]  /*11c0*/  FFMA R9, R46, 1.4426950216293334961, -R9 ;  /* 0x3fb8aa3b2e097823 */ /* 0x000fe20000000809 */
[----:B------:R-:W-:Y:S01]  /*11d0*/  FFMA R52, R52, 1.925963033500011079e-08, R17 ;  /* 0x32a5706034347823 */ /* 0x000fe20000000011 */
[-C--:B------:R-:W-:Y:S01]  /*11e0*/  FFMA.SAT R17, R32, R11.reuse, 0.5 ;  /* 0x3f00000020117423 */ /* 0x080fe2000000200b */
[----:B-1----:R-:W-:Y:S01]  /*11f0*/  FFMA.SAT R29, R24, R11, 0.5 ;  /* 0x3f000000181d7423 */ /* 0x002fe2000000200b */
[----:B------:R-:W-:Y:S01]  /*1200*/  FFMA R46, R46, 1.925963033500011079e-08, R9 ;  /* 0x32a570602e2e7823 */ /* 0x000fe20000000009 */
[----:B------:R-:W-:Y:S01]  /*1210*/  SHF.L.U32 R9, R16, 0x17, RZ ;  /* 0x0000001710097819 */ /* 0x000fe200000006ff */
[----:B------:R-:W-:Y:S01]  /*1220*/  FFMA.RM R30, R17, R12, 12582913 ;  /* 0x4b400001111e7423 */ /* 0x000fe2000000400c */
[----:B------:R-:W-:Y:S01]  /*1230*/  SHF.L.U32 R16, R19, 0x17, RZ ;  /* 0x0000001713107819 */ /* 0x000fe200000006ff */
[----:B--2---:R-:W-:Y:S01]  /*1240*/  FMUL R18, R13, R18 ;  /* 0x000000120d127220 */ /* 0x004fe20000400000 */
[----:B------:R-:W-:Y:S01]  /*1250*/  FADD R13, R33, -12583039 ;  /* 0xcb40007f210d7421 */ /* 0x000fe20000000000 */
[----:B------:R-:W-:Y:S01]  /*1260*/  FADD R19, R30, -12583039 ;  /* 0xcb40007f1e137421 */ /* 0x000fe20000000000 */
[----:B------:R-:W1:Y:S01]  /*1270*/  MUFU.EX2 R46, R46 ;  /* 0x0000002e002e7308 */ /* 0x000e620000000800 */
[----:B------:R-:W-:Y:S01]  /*1280*/  FMUL R16, R16, R25 ;  /* 0x0000001910107220 */ /* 0x000fe20000400000 */
[----:B------:R-:W-:Y:S01]  /*1290*/  FFMA R13, R36, 1.4426950216293334961, -R13 ;  /* 0x3fb8aa3b240d7823 */ /* 0x000fe2000000080d */
[----:B------:R-:W-:Y:S01]  /*12a0*/  FFMA R19, R32, 1.4426950216293334961, -R19 ;  /* 0x3fb8aa3b20137823 */ /* 0x000fe20000000813 */
[----:B------:R-:W-:Y:S01]  /*12b0*/  SHF.L.U32 R17, R21, 0x17, RZ ;  /* 0x0000001715117819 */ /* 0x000fe200000006ff */
[-C--:B------:R-:W-:Y:S01]  /*12c0*/  FFMA.RM R29, R29, R12.reuse, 12582913 ;  /* 0x4b4000011d1d7423 */ /* 0x080fe2000000400c */
[----:B------:R-:W-:Y:S01]  /*12d0*/  FFMA R36, R36, 1.925963033500011079e-08, R13 ;  /* 0x32a5706024247823 */ /* 0x000fe2000000000d */
[----:B------:R-:W-:Y:S01]  /*12e0*/  FFMA R37, R32, 1.925963033500011079e-08, R19 ;  /* 0x32a5706020257823 */ /* 0x000fe20000000013 */
[-C--:B------:R-:W-:Y:S01]  /*12f0*/  FFMA.SAT R19, R38, R11.reuse, 0.5 ;  /* 0x3f00000026137423 */ /* 0x080fe2000000200b */
[-C--:B------:R-:W-:Y:S01]  /*1300*/  FFMA.SAT R13, R20, R11.reuse, 0.5 ;  /* 0x3f000000140d7423 */ /* 0x080fe2000000200b */
[----:B------:R-:W-:Y:S01]  /*1310*/  SHF.L.U32 R21, R23, 0x17, RZ ;  /* 0x0000001717157819 */ /* 0x000fe200000006ff */
[----:B------:R-:W-:Y:S01]  /*1320*/  FFMA.SAT R23, R22, R11, 0.5 ;  /* 0x3f00000016177423 */ /* 0x000fe2000000200b */
[-C--:B------:R-:W-:Y:S01]  /*1330*/  FFMA.RM R32, R19, R12.reuse, 12582913 ;  /* 0x4b40000113207423 */ /* 0x080fe2000000400c */
[----:B------:R-:W-:Y:S01]  /*1340*/  FFMA.RM R13, R13, R12, 12582913 ;  /* 0x4b4000010d0d7423 */ /* 0x000fe2000000400c */
[----:B------:R-:W-:Y:S01]  /*1350*/  MUFU.EX2 R37, R37 ;  /* 0x0000002500257308 */ /* 0x000fe20000000800 */
[----:B------:R-:W-:Y:S01]  /*1360*/  FADD R41, R29, -12583039 ;  /* 0xcb40007f1d297421 */ /* 0x000fe20000000000 */
[----:B------:R-:W-:Y:S01]  /*1370*/  FADD R19, R32, -12583039 ;  /* 0xcb40007f20137421 */ /* 0x000fe20000000000 */
[----:B------:R-:W-:Y:S01]  /*1380*/  FMUL R9, R9, R56 ;  /* 0x0000003809097220 */ /* 0x000fe20000400000 */
[----:B------:R-:W-:-:S02]  /*1390*/  FMUL R17, R17, R48 ;  /* 0x0000003011117220 */ /* 0x000fc40000400000 */
[C---:B------:R-:W-:Y:S02]  /*13a0*/  FFMA R19, R38.reuse, 1.4426950216293334961, -R19 ;  /* 0x3fb8aa3b26137823 */ /* 0x040fe40000000813 */
[----:B------:R-:W2:Y:S02]  /*13b0*/  MUFU.EX2 R52, R52 ;  /* 0x0000003400347308 */ /* 0x000ea40000000800 */
[----:B------:R-:W-:Y:S01]  /*13c0*/  FFMA R38, R38, 1.925963033500011079e-08, R19 ;  /* 0x32a5706026267823 */ /* 0x000fe20000000013 */
[----:B-1----:R-:W-:Y:S01]  /*13d0*/  FMUL R19, R15, R46 ;  /* 0x0000002e0f137220 */ /* 0x002fe20000400000 */
[----:B------:R-:W-:-:S04]  /*13e0*/  FADD R15, R13, -12583039 ;  /* 0xcb40007f0d0f7421 */ /* 0x000fc80000000000 */
[C---:B------:R-:W-:Y:S01]  /*13f0*/  FFMA R15, R20.reuse, 1.4426950216293334961, -R15 ;  /* 0x3fb8aa3b140f7823 */ /* 0x040fe2000000080f */
[----:B------:R-:W1:Y:S03]  /*1400*/  MUFU.EX2 R38, R38 ;  /* 0x0000002600267308 */ /* 0x000e660000000800 */
[----:B------:R-:W-:Y:S01]  /*1410*/  FFMA R25, R20, 1.925963033500011079e-08, R15 ;  /* 0x32a5706014197823 */ /* 0x000fe2000000000f */
[----:B------:R-:W-:Y:S01]  /*1420*/  FFMA.SAT R15, R14, R11, 0.5 ;  /* 0x3f0000000e0f7423 */ /* 0x000fe2000000200b */
[----:B------:R-:W-:-:S03]  /*1430*/  SHF.L.U32 R20, R27, 0x17, RZ ;  /* 0x000000171b147819 */ /* 0x000fc600000006ff */
[----:B------:R-:W-:Y:S01]  /*1440*/  FFMA.RM R15, R15, R12, 12582913 ;  /* 0x4b4000010f0f7423 */ /* 0x000fe2000000400c */
[----:B------:R-:W3:Y:S01]  /*1450*/  MUFU.EX2 R25, R25 ;  /* 0x0000001900197308 */ /* 0x000ee20000000800 */
[----:B------:R-:W-:Y:S01]  /*1460*/  FMUL R20, R20, R31 ;  /* 0x0000001f14147220 */ /* 0x000fe20000400000 */
[----:B--2---:R-:W-:Y:S01]  /*1470*/  FMUL R21, R21, R52 ;  /* 0x0000003415157220 */ /* 0x004fe20000400000 */
[C---:B------:R-:W-:Y:S01]  /*1480*/  FADD R27, R15.reuse, -12583039 ;  /* 0xcb40007f0f1b7421 */ /* 0x040fe20000000000 */
[----:B------:R-:W-:-:S03]  /*1490*/  SHF.L.U32 R15, R15, 0x17, RZ ;  /* 0x000000170f0f7819 */ /* 0x000fc600000006ff */
[----:B------:R-:W-:-:S04]  /*14a0*/  FFMA R27, R14, 1.4426950216293334961, -R27 ;  /* 0x3fb8aa3b0e1b7823 */ /* 0x000fc8000000081b */
[----:B------:R-:W-:Y:S01]  /*14b0*/  FFMA R27, R14, 1.925963033500011079e-08, R27 ;  /* 0x32a570600e1b7823 */ /* 0x000fe2000000001b */
[----:B------:R-:W-:-:S04]  /*14c0*/  FFMA.RM R14, R23, R12, 12582913 ;  /* 0x4b400001170e7423 */ /* 0x000fc8000000400c */
[----:B------:R-:W-:-:S04]  /*14d0*/  FADD R23, R14, -12583039 ;  /* 0xcb40007f0e177421 */ /* 0x000fc80000000000 */
[----:B------:R-:W-:-:S04]  /*14e0*/  FFMA R23, R22, 1.4426950216293334961, -R23 ;  /* 0x3fb8aa3b16177823 */ /* 0x000fc80000000817 */
[----:B------:R-:W-:Y:S01]  /*14f0*/  FFMA R31, R22, 1.925963033500011079e-08, R23 ;  /* 0x32a57060161f7823 */ /* 0x000fe20000000017 */
[----:B------:R-:W-:Y:S02]  /*1500*/  SHF.L.U32 R22, R30, 0x17, RZ ;  /* 0x000000171e167819 */ /* 0x000fe400000006ff */
[----:B------:R-:W-:Y:S01]  /*1510*/  SHF.L.U32 R23, R32, 0x17, RZ ;  /* 0x0000001720177819 */ /* 0x000fe200000006ff */
[----:B------:R-:W-:Y:S02]  /*1520*/  MUFU.EX2 R46, R31 ;  /* 0x0000001f002e7308 */ /* 0x000fe40000000800 */
[----:B------:R-:W-:Y:S01]  /*1530*/  FMUL R22, R22, R37 ;  /* 0x0000002516167220 */ /* 0x000fe20000400000 */
[----:B------:R-:W-:Y:S01]  /*1540*/  FFMA R37, R24, 1.4426950216293334961, -R41 ;  /* 0x3fb8aa3b18257823 */ /* 0x000fe20000000829 */
[----:B------:R-:W-:Y:S01]  /*1550*/  FFMA.SAT R41, R28, R11, 0.5 ;  /* 0x3f0000001c297423 */ /* 0x000fe2000000200b */
[----:B-1----:R-:W-:Y:S02]  /*1560*/  FMUL R23, R23, R38 ;  /* 0x0000002617177220 */ /* 0x002fe40000400000 */
[----:B------:R-:W-:Y:S01]  /*1570*/  FFMA R37, R24, 1.925963033500011079e-08, R37 ;  /* 0x32a5706018257823 */ /* 0x000fe20000000025 */
[----:B------:R-:W-:Y:S01]  /*1580*/  FFMA.RM R30, R41, R12, 12582913 ;  /* 0x4b400001291e7423 */ /* 0x000fe2000000400c */
[----:B------:R-:W-:Y:S01]  /*1590*/  SHF.L.U32 R24, R33, 0x17, RZ ;  /* 0x0000001721187819 */ /* 0x000fe200000006ff */
[----:B------:R1:W2:Y:S02]  /*15a0*/  MUFU.EX2 R41, R36 ;  /* 0x0000002400297308 */ /* 0x0002a40000000800 */
[----:B------:R-:W-:-:S04]  /*15b0*/  FADD R43, R30, -12583039 ;  /* 0xcb40007f1e2b7421 */ /* 0x000fc80000000000 */
[C---:B------:R-:W-:Y:S02]  /*15c0*/  FFMA R43, R28.reuse, 1.4426950216293334961, -R43 ;  /* 0x3fb8aa3b1c2b7823 */ /* 0x040fe4000000082b */
[----:B------:R4:W-:Y:S01]  /*15d0*/  MUFU.EX2 R38, R27 ;  /* 0x0000001b00267308 */ /* 0x0009e20000000800 */
[----:B-1----:R-:W-:Y:S01]  /*15e0*/  SHF.L.U32 R36, R13, 0x17, RZ ;  /* 0x000000170d247819 */ /* 0x002fe200000006ff */
[----:B------:R-:W-:Y:S01]  /*15f0*/  FFMA R28, R28, 1.925963033500011079e-08, R43 ;  /* 0x32a570601c1c7823 */ /* 0x000fe2000000002b */
[----:B------:R-:W-:-:S03]  /*1600*/  FFMA.SAT R43, R26, R11, 0.5 ;  /* 0x3f0000001a2b7423 */ /* 0x000fc6000000200b */
[----:B---3--:R-:W-:Y:S01]  /*1610*/  FMUL R25, R36, R25 ;  /* 0x0000001924197220 */ /* 0x008fe20000400000 */
[-C--:B------:R-:W-:Y:S01]  /*1620*/  FFMA.RM R32, R43, R12.reuse, 12582913 ;  /* 0x4b4000012b207423 */ /* 0x080fe2000000400c */
[----:B------:R-:W-:Y:S01]  /*1630*/  FFMA.SAT R43, R54, R11, 0.5 ;  /* 0x3f000000362b7423 */ /* 0x000fe2000000200b */
[----:B--2---:R-:W-:Y:S01]  /*1640*/  FMUL R24, R24, R41 ;  /* 0x0000002918187220 */ /* 0x004fe20000400000 */
[----:B------:R-:W-:Y:S01]  /*1650*/  FFMA.SAT R41, R50, R11, 0.5 ;  /* 0x3f00000032297423 */ /* 0x000fe2000000200b */
[----:B------:R-:W-:Y:S01]  /*1660*/  FADD R33, R32, -12583039 ;  /* 0xcb40007f20217421 */ /* 0x000fe20000000000 */
[----:B------:R-:W1:Y:S01]  /*1670*/  MUFU.EX2 R37, R37 ;  /* 0x0000002500257308 */ /* 0x000e620000000800 */
[----:B----4-:R-:W-:Y:S01]  /*1680*/  SHF.L.U32 R27, R14, 0x17, RZ ;  /* 0x000000170e1b7819 */ /* 0x010fe200000006ff */
[-C--:B------:R-:W-:Y:S01]  /*1690*/  FFMA.RM R11, R41, R12.reuse, 12582913 ;  /* 0x4b400001290b7423 */ /* 0x080fe2000000400c */
[----:B------:R-:W-:Y:S01]  /*16a0*/  FFMA.RM R12, R43, R12, 12582913 ;  /* 0x4b4000012b0c7423 */ /* 0x000fe2000000400c */
[----:B------:R-:W-:-:S02]  /*16b0*/  FFMA R33, R26, 1.4426950216293334961, -R33 ;  /* 0x3fb8aa3b1a217823 */ /* 0x000fc40000000821 */
[----:B------:R-:W-:Y:S01]  /*16c0*/  FADD R41, R11, -12583039 ;  /* 0xcb40007f0b297421 */ /* 0x000fe20000000000 */
[----:B------:R-:W-:Y:S01]  /*16d0*/  FMUL R27, R27, R46 ;  /* 0x0000002e1b1b7220 */ /* 0x000fe20000400000 */
[----:B------:R-:W-:Y:S01]  /*16e0*/  FFMA R33, R26, 1.925963033500011079e-08, R33 ;  /* 0x32a570601a217823 */ /* 0x000fe20000000021 */
[----:B------:R2:W3:Y:S01]  /*16f0*/  MUFU.EX2 R48, R28 ;  /* 0x0000001c00307308 */ /* 0x0004e20000000800 */
[----:B------:R-:W-:Y:S01]  /*1700*/  FFMA R41, R50, 1.4426950216293334961, -R41 ;  /* 0x3fb8aa3b32297823 */ /* 0x000fe20000000829 */
[----:B------:R-:W-:-:S03]  /*1710*/  SHF.L.U32 R31, R11, 0x17, RZ ;  /* 0x000000170b1f7819 */ /* 0x000fc600000006ff */
[----:B------:R-:W-:Y:S01]  /*1720*/  FFMA R50, R50, 1.925963033500011079e-08, R41 ;  /* 0x32a5706032327823 */ /* 0x000fe20000000029 */
[----:B------:R-:W-:Y:S02]  /*1730*/  FADD R41, R12, -12583039 ;  /* 0xcb40007f0c297421 */ /* 0x000fe40000000000 */
[----:B------:R-:W4:Y:S01]  /*1740*/  MUFU.EX2 R33, R33 ;  /* 0x0000002100217308 */ /* 0x000f220000000800 */
[----:B--2---:R-:W-:Y:S01]  /*1750*/  SHF.L.U32 R28, R29, 0x17, RZ ;  /* 0x000000171d1c7819 */ /* 0x004fe200000006ff */
[----:B------:R-:W-:Y:S01]  /*1760*/  FFMA R41, R54, 1.4426950216293334961, -R41 ;  /* 0x3fb8aa3b36297823 */ /* 0x000fe20000000829 */
[----:B------:R-:W-:Y:S02]  /*1770*/  SHF.L.U32 R29, R30, 0x17, RZ ;  /* 0x000000171e1d7819 */ /* 0x000fe400000006ff */
[----:B------:R-:W-:Y:S01]  /*1780*/  SHF.L.U32 R30, R32, 0x17, RZ ;  /* 0x00000017201e7819 */ /* 0x000fe200000006ff */
[----:B------:R-:W-:Y:S01]  /*1790*/  FFMA R54, R54, 1.925963033500011079e-08, R41 ;  /* 0x32a5706036367823 */ /* 0x000fe20000000029 */
[----:B------:R-:W-:Y:S01]  /*17a0*/  FADD R41, RZ, R5 ;  /* 0x00000005ff297221 */ /* 0x000fe20000000000 */
[----:B------:R-:W2:Y:S01]  /*17b0*/  MUFU.EX2 R50, R50 ;  /* 0x0000003200327308 */ /* 0x000ea20000000800 */
[----:B-1----:R-:W-:Y:S01]  /*17c0*/  FMUL R28, R28, R37 ;  /* 0x000000251c1c7220 */ /* 0x002fe20000400000 */
[----:B---3--:R-:W-:Y:S01]  /*17d0*/  FMUL R29, R29, R48 ;  /* 0x000000301d1d7220 */ /* 0x008fe20000400000 */
[----:B------:R-:W-:Y:S01]  /*17e0*/  FADD R41, R41, R0 ;  /* 0x0000000029297221 */ /* 0x000fe20000000000 */
[----:B------:R-:W-:-:S03]  /*17f0*/  SHF.L.U32 R32, R12, 0x17, RZ ;  /* 0x000000170c207819 */ /* 0x000fc600000006ff */
[----:B------:R-:W-:Y:S01]  /*1800*/  FADD R26, R41, R2 ;  /* 0x00000002291a7221 */ /* 0x000fe20000000000 */
[----:B----4-:R-:W-:-:S03]  /*1810*/  FMUL R30, R30, R33 ;  /* 0x000000211e1e7220 */ /* 0x010fc60000400000 */
        /* <DEDUP_REMOVED lines=37> */
.L_x_1611:
        /* <DEDUP_REMOVED lines=12> */
[----:B01----:R-:W-:Y:S05]  /*1b30*/  CALL.REL.NOINC `($__internal_21_$__cuda_sm3x_div_rn_noftz_f32_slowpath) ;  /* 0x00000030009c7944 */ /* 0x003fea0003c00000 */
[----:B------:R-:W-:-:S07]  /*1b40*/  MOV R11, R5 ;  /* 0x00000005000b7202 */ /* 0x000fce0000000f00 */
.L_x_1546:
[----:B------:R-:W-:Y:S05]  /*1b50*/  BSYNC.RECONVERGENT B2 ;  /* 0x0000000000027941 */ /* 0x000fea0003800200 */
.L_x_1545:
        /* <DEDUP_REMOVED lines=12> */
[----:B01----:R-:W-:Y:S05]  /*1c20*/  CALL.REL.NOINC `($__internal_21_$__cuda_sm3x_div_rn_noftz_f32_slowpath) ;  /* 0x0000003000607944 */ /* 0x003fea0003c00000 */
[----:B------:R-:W-:-:S07]  /*1c30*/  MOV R14, R5 ;  /* 0x00000005000e7202 */ /* 0x000fce0000000f00 */
.L_x_1548:
[----:B------:R-:W-:Y:S05]  /*1c40*/  BSYNC.RECONVERGENT B2 ;  /* 0x0000000000027941 */ /* 0x000fea0003800200 */
.L_x_1547:
        /* <DEDUP_REMOVED lines=14> */
.L_x_1550:
[----:B------:R-:W-:Y:S05]  /*1d30*/  BSYNC.RECONVERGENT B2 ;  /* 0x0000000000027941 */ /* 0x000fea0003800200 */
.L_x_1549:
        /* <DEDUP_REMOVED lines=14> */
.L_x_1552:
[----:B------:R-:W-:Y:S05]  /*1e20*/  BSYNC.RECONVERGENT B2 ;  /* 0x0000000000027941 */ /* 0x000fea0003800200 */
.L_x_1551:
        /* <DEDUP_REMOVED lines=14> */
.L_x_1554:
[----:B------:R-:W-:Y:S05]  /*1f10*/  BSYNC.RECONVERGENT B2 ;  /* 0x0000000000027941 */ /* 0x000fea0003800200 */
.L_x_1553:
        /* <DEDUP_REMOVED lines=14> */
.L_x_1556:
[----:B------:R-:W-:Y:S05]  /*2000*/  BSYNC.RECONVERGENT B2 ;  /* 0x0000000000027941 */ /* 0x000fea0003800200 */
.L_x_1555:
        /* <DEDUP_REMOVED lines=14> */
.L_x_1558:
[----:B------:R-:W-:Y:S05]  /*20f0*/  BSYNC.RECONVERGENT B2 ;  /* 0x0000000000027941 */ /* 0x000fea0003800200 */
.L_x_1557:
        /* <DEDUP_REMOVED lines=14> */
.L_x_1560:
[----:B------:R-:W-:Y:S05]  /*21e0*/  BSYNC.RECONVERGENT B2 ;  /* 0x0000000000027941 */ /* 0x000fea0003800200 */
.L_x_1559:
        /* <DEDUP_REMOVED lines=14> */
.L_x_1562:
[----:B------:R-:W-:Y:S05]  /*22d0*/  BSYNC.RECONVERGENT B2 ;  /* 0x0000000000027941 */ /* 0x000fea0003800200 */
.L_x_1561:
        /* <DEDUP_REMOVED lines=14> */
.L_x_1564:
[----:B------:R-:W-:Y:S05]  /*23c0*/  BSYNC.RECONVERGENT B2 ;  /* 0x0000000000027941 */ /* 0x000fea0003800200 */
.L_x_1563:
        /* <DEDUP_REMOVED lines=14> */
.L_x_1566:
[----:B------:R-:W-:Y:S05]  /*24b0*/  BSYNC.RECONVERGENT B2 ;  /* 0x0000000000027941 */ /* 0x000fea0003800200 */
.L_x_1565:
        /* <DEDUP_REMOVED lines=14> */
.L_x_1568:
[----:B------:R-:W-:Y:S05]  /*25a0*/  BSYNC.RECONVERGENT B2 ;  /* 0x0000000000027941 */ /* 0x000fea0003800200 */
.L_x_1567:
        /* <DEDUP_REMOVED lines=14> */
.L_x_1570:
[----:B------:R-:W-:Y:S05]  /*2690*/  BSYNC.RECONVERGENT B2 ;  /* 0x0000000000027941 */ /* 0x000fea0003800200 */
.L_x_1569:
        /* <DEDUP_REMOVED lines=14> */
.L_x_1572:
[----:B------:R-:W-:Y:S05]  /*2780*/  BSYNC.RECONVERGENT B2 ;  /* 0x0000000000027941 */ /* 0x000fea0003800200 */
.L_x_1571:
        /* <DEDUP_REMOVED lines=14> */
.L_x_1574:
[----:B------:R-:W-:Y:S05]  /*2870*/  BSYNC.RECONVERGENT B2 ;  /* 0x0000000000027941 */ /* 0x000fea0003800200 */
.L_x_1573:
        /* <DEDUP_REMOVED lines=14> */
.L_x_1576:
[----:B------:R-:W-:Y:S05]  /*2960*/  BSYNC.RECONVERGENT B2 ;  /* 0x0000000000027941 */ /* 0x000fea0003800200 */
.L_x_1575:
        /* <DEDUP_REMOVED lines=14> */
.L_x_1578:
[----:B------:R-:W-:Y:S05]  /*2a50*/  BSYNC.RECONVERGENT B2 ;  /* 0x0000000000027941 */ /* 0x000fea0003800200 */
.L_x_1577:
        /* <DEDUP_REMOVED lines=14> */
.L_x_1580:
[----:B------:R-:W-:Y:S05]  /*2b40*/  BSYNC.RECONVERGENT B2 ;  /* 0x0000000000027941 */ /* 0x000fea0003800200 */
.L_x_1579:
        /* <DEDUP_REMOVED lines=14> */
.L_x_1582:
[----:B------:R-:W-:Y:S05]  /*2c30*/  BSYNC.RECONVERGENT B2 ;  /* 0x0000000000027941 */ /* 0x000fea0003800200 */
.L_x_1581:
        /* <DEDUP_REMOVED lines=14> */
.L_x_1584:
[----:B------:R-:W-:Y:S05]  /*2d20*/  BSYNC.RECONVERGENT B2 ;  /* 0x0000000000027941 */ /* 0x000fea0003800200 */
.L_x_1583:
        /* <DEDUP_REMOVED lines=14> */
.L_x_1586:
[----:B------:R-:W-:Y:S05]  /*2e10*/  BSYNC.RECONVERGENT B2 ;  /* 0x0000000000027941 */ /* 0x000fea0003800200 */
.L_x_1585:
        /* <DEDUP_REMOVED lines=14> */
.L_x_1588:
[----:B------:R-:W-:Y:S05]  /*2f00*/  BSYNC.RECONVERGENT B2 ;  /* 0x0000000000027941 */ /* 0x000fea0003800200 */
.L_x_1587:
        /* <DEDUP_REMOVED lines=14> */
.L_x_1590:
[----:B------:R-:W-:Y:S05]  /*2ff0*/  BSYNC.RECONVERGENT B2 ;  /* 0x0000000000027941 */ /* 0x000fea0003800200 */
.L_x_1589:
        /* <DEDUP_REMOVED lines=14> */
.L_x_1592:
[----:B------:R-:W-:Y:S05]  /*30e0*/  BSYNC.RECONVERGENT B2 ;  /* 0x0000000000027941 */ /* 0x000fea0003800200 */
.L_x_1591:
        /* <DEDUP_REMOVED lines=14> */
.L_x_1594:
[----:B------:R-:W-:Y:S05]  /*31d0*/  BSYNC.RECONVERGENT B2 ;  /* 0x0000000000027941 */ /* 0x000fea0003800200 */
.L_x_1593:
        /* <DEDUP_REMOVED lines=14> */
.L_x_1596:
[----:B------:R-:W-:Y:S05]  /*32c0*/  BSYNC.RECONVERGENT B2 ;  /* 0x0000000000027941 */ /* 0x000fea0003800200 */
.L_x_1595:
        /* <DEDUP_REMOVED lines=13> */
.L_x_1598:
[----:B------:R-:W-:Y:S05]  /*33a0*/  BSYNC.RECONVERGENT B2 ;  /* 0x0000000000027941 */ /* 0x000fea0003800200 */
.L_x_1597:
        /* <DEDUP_REMOVED lines=11> */
[C---:B------:R-:W-:Y:S02]  /*3460*/  LEA R12, P0, R26.reuse, UR40, 0x1 ;  /* 0x000000281a0c7c11 */ /* 0x040fe4000f8008ff */
[----:B------:R-:W-:Y:S02]  /*3470*/  F2FP.BF16.F32.PACK_AB R0, R15, R0 ;  /* 0x000000000f00723e */ /* 0x000fe400000010ff */
[----:B------:R-:W-:Y:S02]  /*3480*/  LEA.HI.X R13, R26, UR41, R13, 0x1, P0 ;  /* 0x000000291a0d7c11 */ /* 0x000fe400080f0c0d */
[----:B------:R-:W-:-:S02]  /*3490*/  F2FP.BF16.F32.PACK_AB R4, R7, R4 ;  /* 0x000000040704723e */ /* 0x000fc400000010ff */
[C---:B------:R-:W-:Y:S01]  /*34a0*/  R2UR UR4, R34.reuse ;  /* 0x00000000220472ca */ /* 0x040fe200000e0000 */
[----:B------:R2:W-:Y:S01]  /*34b0*/  STG.E.U16 desc[UR8][R12.64+0x80], R0 ;  /* 0x000080000c007986 */ /* 0x0005e2000c101508 */
[C---:B------:R-:W-:Y:S02]  /*34c0*/  R2UR UR5, R35.reuse ;  /* 0x00000000230572ca */ /* 0x040fe400000e0000 */
[----:B------:R-:W-:Y:S01]  /*34d0*/  R2UR UR6, R34 ;  /* 0x00000000220672ca */ /* 0x000fe200000e0000 */
[----:B------:R-:W-:Y:S01]  /*34e0*/  STG.E.U16 desc[UR8][R12.64+0x180], R4 ;  /* 0x000180040c007986 */ /* 0x000fe2000c101508 */
[----:B------:R-:W-:Y:S02]  /*34f0*/  R2UR UR7, R35 ;  /* 0x00000000230772ca */ /* 0x000fe400000e0000 */
[----:B------:R-:W-:Y:S02]  /*3500*/  PRMT R15, R0, 0x7632, R15 ;  /* 0x00007632000f7816 */ /* 0x000fe4000000000f */
[----:B------:R-:W-:-:S02]  /*3510*/  F2FP.BF16.F32.PACK_AB R6, R9, R6 ;  /* 0x000000060906723e */ /* 0x000fc400000010ff */
[----:B------:R-:W-:Y:S01]  /*3520*/  F2FP.BF16.F32.PACK_AB R8, R43, R8 ;  /* 0x000000082b08723e */ /* 0x000fe200000010ff */
[----:B------:R-:W-:Y:S01]  /*3530*/  STG.E.U16 desc[UR10][R12.64+0xc0], R15 ;  /* 0x0000c00f0c007986 */ /* 0x000fe2000c10150a */
[----:B--2---:R-:W-:Y:S02]  /*3540*/  PRMT R0, R4, 0x7632, R0 ;  /* 0x0000763204007816 */ /* 0x004fe40000000000 */
[----:B------:R-:W-:Y:S01]  /*3550*/  F2FP.BF16.F32.PACK_AB R10, R17, R10 ;  /* 0x0000000a110a723e */ /* 0x000fe200000010ff */
[----:B------:R2:W-:Y:S01]  /*3560*/  STG.E.U16 desc[UR12][R12.64+0x200], R6 ;  /* 0x000200060c007986 */ /* 0x0005e2000c10150c */
[----:B------:R-:W-:Y:S02]  /*3570*/  IADD3 R42, P0, PT, R39, R42, RZ ;  /* 0x0000002a272a7210 */ /* 0x000fe40007f1e0ff */
[----:B------:R-:W-:Y:S01]  /*3580*/  R2UR UR14, R34 ;  /* 0x00000000220e72ca */ /* 0x000fe200000e0000 */
[----:B------:R3:W-:Y:S01]  /*3590*/  STG.E.U16 desc[UR10][R12.64+0x1c0], R0 ;  /* 0x0001c0000c007986 */ /* 0x0007e2000c10150a */
[----:B------:R-:W-:-:S02]  /*35a0*/  R2UR UR15, R35 ;  /* 0x00000000230f72ca */ /* 0x000fc400000e0000 */
[----:B------:R-:W-:Y:S01]  /*35b0*/  PRMT R7, R6, 0x7632, R7 ;  /* 0x0000763206077816 */ /* 0x000fe20000000007 */
[----:B------:R-:W-:Y:S01]  /*35c0*/  STG.E.U16 desc[UR4][R12.64+0x280], R8 ;  /* 0x000280080c007986 */ /* 0x000fe2000c101504 */
[----:B------:R-:W-:Y:S02]  /*35d0*/  F2FP.BF16.F32.PACK_AB R2, R3, R2 ;  /* 0x000000020302723e */ /* 0x000fe400000010ff */
[----:B------:R-:W-:Y:S01]  /*35e0*/  LEA.HI.X.SX32 R44, R39, R44, 0x1, P0 ;  /* 0x0000002c272c7211 */ /* 0x000fe200000f0eff */
[----:B------:R-:W-:Y:S01]  /*35f0*/  STG.E.U16 desc[UR8][R12.64+0x300], R10 ;  /* 0x0003000a0c007986 */ /* 0x000fe2000c101508 */
[----:B--2---:R-:W-:Y:S02]  /*3600*/  PRMT R6, R8, 0x7632, R6 ;  /* 0x0000763208067816 */ /* 0x004fe40000000006 */
[----:B------:R-:W-:Y:S01]  /*3610*/  ISETP.GE.U32.AND P0, PT, R42, UR44, PT ;  /* 0x0000002c2a007c0c */ /* 0x000fe2000bf06070 */
[----:B------:R2:W-:Y:S01]  /*3620*/  STG.E.U16 desc[UR4][R12.64+0x100], R2 ;  /* 0x000100020c007986 */ /* 0x0005e2000c101504 */
[----:B---3--:R-:W-:-:S02]  /*3630*/  PRMT R0, R10, 0x7632, R0 ;  /* 0x000076320a007816 */ /* 0x008fc40000000000 */
[----:B------:R-:W-:Y:S01]  /*3640*/  F2FP.BF16.F32.PACK_AB R16, R16, R19 ;  /* 0x000000131010723e */ /* 0x000fe200000010ff */
[----:B------:R3:W-:Y:S01]  /*3650*/  STG.E.U16 desc[UR6][R12.64+0x2c0], R6 ;  /* 0x0002c0060c007986 */ /* 0x0007e2000c101506 */
[----:B------:R-:W-:Y:S02]  /*3660*/  F2FP.BF16.F32.PACK_AB R18, R21, R18 ;  /* 0x000000121512723e */ /* 0x000fe400000010ff */
[----:B------:R-:W-:Y:S01]  /*3670*/  F2FP.BF16.F32.PACK_AB R20, R23, R20 ;  /* 0x000000141714723e */ /* 0x000fe200000010ff */
[----:B------:R4:W-:Y:S01]  /*3680*/  STG.E.U16 desc[UR10][R12.64+0x340], R0 ;  /* 0x000340000c007986 */ /* 0x0009e2000c10150a */
[----:B------:R-:W-:Y:S02]  /*3690*/  PRMT R3, R2, 0x7632, R3 ;  /* 0x0000763202037816 */ /* 0x000fe40000000003 */
[----:B------:R-:W-:Y:S01]  /*36a0*/  ISETP.GE.AND.EX P0, PT, R44, UR45, PT, P0 ;  /* 0x0000002d2c007c0c */ /* 0x000fe2000bf06300 */
[----:B------:R-:W-:Y:S01]  /*36b0*/  STG.E.U16 desc[UR14][R12.64+0x240], R7 ;  /* 0x000240070c007986 */ /* 0x000fe2000c10150e */
[----:B--2---:R-:W-:-:S02]  /*36c0*/  PRMT R2, R16, 0x7632, R2 ;  /* 0x0000763210027816 */ /* 0x004fc40000000002 */
[----:B------:R-:W-:Y:S01]  /*36d0*/  F2FP.BF16.F32.PACK_AB R11, R14, R11 ;  /* 0x0000000b0e0b723e */ /* 0x000fe200000010ff */
[----:B------:R-:W-:Y:S01]  /*36e0*/  STG.E.U16 desc[UR6][R12.64+0x140], R3 ;  /* 0x000140030c007986 */ /* 0x000fe2000c101506 */
[----:B---3--:R-:W-:Y:S02]  /*36f0*/  PRMT R6, R18, 0x7632, R6 ;  /* 0x0000763212067816 */ /* 0x008fe40000000006 */
[----:B------:R-:W-:Y:S01]  /*3700*/  F2FP.BF16.F32.PACK_AB R22, R25, R22 ;  /* 0x000000161916723e */ /* 0x000fe200000010ff */
[----:B------:R2:W-:Y:S01]  /*3710*/  STG.E.U16 desc[UR14][R12.64+0x3c0], R2 ;  /* 0x0003c0020c007986 */ /* 0x0005e2000c10150e */
[----:B----4-:R-:W-:Y:S02]  /*3720*/  PRMT R0, R20, 0x7632, R0 ;  /* 0x0000763214007816 */ /* 0x010fe40000000000 */
[----:B------:R-:W-:Y:S01]  /*3730*/  F2FP.BF16.F32.PACK_AB R24, R45, R24 ;  /* 0x000000182d18723e */ /* 0x000fe200000010ff */
[----:B------:R3:W-:Y:S01]  /*3740*/  STG.E.U16 desc[UR6][R12.64+0x440], R6 ;  /* 0x000440060c007986 */ /* 0x0007e2000c101506 */
[----:B------:R-:W-:-:S02]  /*3750*/  F2FP.BF16.F32.PACK_AB R28, R29, R28 ;  /* 0x0000001c1d1c723e */ /* 0x000fc400000010ff */
[----:B------:R-:W-:Y:S01]  /*3760*/  PRMT R14, R11, 0x7632, R14 ;  /* 0x000076320b0e7816 */ /* 0x000fe2000000000e */
[----:B------:R4:W-:Y:S01]  /*3770*/  STG.E.U16 desc[UR10][R12.64+0x4c0], R0 ;  /* 0x0004c0000c007986 */ /* 0x0009e2000c10150a */
[----:B------:R-:W-:Y:S02]  /*3780*/  F2FP.BF16.F32.PACK_AB R5, RZ, R5 ;  /* 0x00000005ff05723e */ /* 0x000fe400000010ff */
        /* <DEDUP_REMOVED lines=17> */
.L_x_1544:
[----:B------:R-:W-:Y:S01]  /*38a0*/  HFMA2 R11, -RZ, RZ, 0, 1.847743988037109375e-06 ;  /* 0x0000001fff0b7431 */ /* 0x000fe200000001ff */
[----:B------:R-:W-:Y:S01]  /*38b0*/  BSSY B0, `(.L_x_1600) ;  /* 0x0000006000007945 */ /* 0x000fe20003800000 */
[----:B------:R-:W-:Y:S02]  /*38c0*/  MOV R12, 0x10 ;  /* 0x00000010000c7802 */ /* 0x000fe40000000f00 */
[----:B------:R-:W-:-:S07]  /*38d0*/  MOV R15, 0xffffffff ;  /* 0xffffffff000f7802 */ /* 0x000fce0000000f00 */
[----:B0-----:R-:W-:Y:S05]  /*38e0*/  WARPSYNC.COLLECTIVE R15, `(.L_x_1601) ;  /* 0x000000000f087348 */ /* 0x001fea0003c00000 */
[----:B------:R1:W2:Y:S02]  /*38f0*/  SHFL.BFLY P6, R14, R13, R12, R11 ;  /* 0x0c00000c0d0e7389 */ /* 0x0002a400000c000b */
[----:B012---:R-:W-:Y:S05]  /*3900*/  ENDCOLLECTIVE ;  /* 0x000000000000791b */ /* 0x007fea0003800000 */
.L_x_1601:
[----:B------:R-:W-:Y:S05]  /*3910*/  BSYNC B0 ;  /* 0x0000000000007941 */ /* 0x000fea0003800000 */
.L_x_1600:
[----:B------:R-:W-:Y:S01]  /*3920*/  HFMA2 R12, -RZ, RZ, 0, 4.76837158203125e-07 ;  /* 0x00000008ff0c7431 */ /* 0x000fe200000001ff */
[----:B------:R-:W-:Y:S02]  /*3930*/  FMNMX R13, R13, R14, !PT ;  /* 0x0000000e0d0d7209 */ /* 0x000fe40007800000 */
[----:B------:R-:W-:Y:S02]  /*3940*/  MOV R11, 0x1f ;  /* 0x0000001f000b7802 */ /* 0x000fe40000000f00 */
[----:B------:R-:W-:-:S07]  /*3950*/  MOV R15, 0xffffffff ;  /* 0xffffffff000f7802 */ /* 0x000fce0000000f00 */
[----:B------:R-:W-:Y:S05]  /*3960*/  WARPSYNC.COLLECTIVE R15, `(.L_x_1602) ;  /* 0x000000000f087348 */ /* 0x000fea0003c00000 */
[----:B------:R0:W1:Y:S02]  /*3970*/  SHFL.BFLY P6, R14, R13, R12, R11 ;  /* 0x0c00000c0d0e7389 */ /* 0x00006400000c000b */
[----:B01----:R-:W-:Y:S05]  /*3980*/  ENDCOLLECTIVE ;  /* 0x000000000000791b */ /* 0x003fea0003800000 */
.L_x_1602:
[----:B------:R-:W-:Y:S01]  /*3990*/  HFMA2 R12, -RZ, RZ, 0, 2.384185791015625e-07 ;  /* 0x00000004ff0c7431 */ /* 0x000fe200000001ff */
[----:B------:R-:W-:-:S04]  /*39a0*/  FMNMX R0, R13, R14, !PT ;  /* 0x0000000e0d007209 */ /* 0x000fc80007800000 */
[----:B------:R-:W-:-:S07]  /*39b0*/  MOV R13, R0 ;  /* 0x00000000000d7202 */ /* 0x000fce0000000f00 */
[----:B------:R-:W-:Y:S05]  /*39c0*/  WARPSYNC.COLLECTIVE R15, `(.L_x_1603) ;  /* 0x000000000f087348 */ /* 0x000fea0003c00000 */
[----:B------:R0:W1:Y:S02]  /*39d0*/  SHFL.BFLY P6, R14, R13, R12, R11 ;  /* 0x0c00000c0d0e7389 */ /* 0x00006400000c000b */
[----:B01----:R-:W-:Y:S05]  /*39e0*/  ENDCOLLECTIVE ;  /* 0x000000000000791b */ /* 0x003fea0003800000 */
.L_x_1603:
[----:B------:R-:W-:Y:S01]  /*39f0*/  HFMA2 R12, -RZ, RZ, 0, 1.1920928955078125e-07 ;  /* 0x00000002ff0c7431 */ /* 0x000fe200000001ff */
[----:B------:R-:W-:-:S04]  /*3a00*/  FMNMX R2, R0, R14, !PT ;  /* 0x0000000e00027209 */ /* 0x000fc80007800000 */
[----:B------:R-:W-:-:S07]  /*3a10*/  MOV R13, R2 ;  /* 0x00000002000d7202 */ /* 0x000fce0000000f00 */
[----:B------:R-:W-:Y:S05]  /*3a20*/  WARPSYNC.COLLECTIVE R15, `(.L_x_1604) ;  /* 0x000000000f087348 */ /* 0x000fea0003c00000 */
[----:B------:R0:W1:Y:S02]  /*3a30*/  SHFL.BFLY P6, R14, R13, R12, R11 ;  /* 0x0c00000c0d0e7389 */ /* 0x00006400000c000b */
[----:B01----:R-:W-:Y:S05]  /*3a40*/  ENDCOLLECTIVE ;  /* 0x000000000000791b */ /* 0x003fea0003800000 */
.L_x_1604:
[----:B------:R-:W-:Y:S01]  /*3a50*/  HFMA2 R12, -RZ, RZ, 0, 5.9604644775390625e-08 ;  /* 0x00000001ff0c7431 */ /* 0x000fe200000001ff */
[----:B------:R-:W-:-:S04]  /*3a60*/  FMNMX R3, R2, R14, !PT ;  /* 0x0000000e02037209 */ /* 0x000fc80007800000 */
[----:B------:R-:W-:-:S07]  /*3a70*/  MOV R13, R3 ;  /* 0x00000003000d7202 */ /* 0x000fce0000000f00 */
[----:B------:R-:W-:Y:S05]  /*3a80*/  WARPSYNC.COLLECTIVE R15, `(.L_x_1605) ;  /* 0x000000000f087348 */ /* 0x000fea0003c00000 */
[----:B------:R0:W1:Y:S02]  /*3a90*/  SHFL.BFLY P6, R14, R13, R12, R11 ;  /* 0x0c00000c0d0e7389 */ /* 0x00006400000c000b */
[----:B01----:R-:W-:Y:S05]  /*3aa0*/  ENDCOLLECTIVE ;  /* 0x000000000000791b */ /* 0x003fea0003800000 */
.L_x_1605:
[----:B------:R-:W-:-:S05]  /*3ab0*/  FMNMX R14, R3, R14, !PT ;  /* 0x0000000e030e7209 */ /* 0x000fca0007800000 */
[--C-:B------:R-:W-:Y:S01]  /*3ac0*/  FADD R0, R43, -R14.reuse ;  /* 0x8000000e2b007221 */ /* 0x100fe20000000000 */
[--C-:B------:R-:W-:Y:S01]  /*3ad0*/  FADD R3, R41, -R14.reuse ;  /* 0x8000000e29037221 */ /* 0x100fe20000000000 */
[----:B------:R-:W-:Y:S02]  /*3ae0*/  HFMA2 R43, -RZ, RZ, 3.7421875, 0 ;  /* 0x437c0000ff2b7431 */ /* 0x000fe400000001ff */
[--C-:B------:R-:W-:Y:S01]  /*3af0*/  FADD R2, R6, -R14.reuse ;  /* 0x8000000e06027221 */ /* 0x100fe20000000000 */
[----:B------:R-:W-:Y:S01]  /*3b00*/  MOV R41, 0x3bbb989d ;  /* 0x3bbb989d00297802 */ /* 0x000fe20000000f00 */
[--C-:B------:R-:W-:Y:S01]  /*3b10*/  FADD R5, R5, -R14.reuse ;  /* 0x8000000e05057221 */ /* 0x100fe20000000000 */
[--C-:B------:R-:W-:Y:S01]  /*3b20*/  FADD R6, R7, -R14.reuse ;  /* 0x8000000e07067221 */ /* 0x100fe20000000000 */
[--C-:B------:R-:W-:Y:S01]  /*3b30*/  FADD R7, R8, -R14.reuse ;  /* 0x8000000e08077221 */ /* 0x100fe20000000000 */
[--C-:B------:R-:W-:Y:S01]  /*3b40*/  FADD R8, R37, -R14.reuse ;  /* 0x8000000e25087221 */ /* 0x100fe20000000000 */
[--C-:B------:R-:W-:Y:S01]  /*3b50*/  FADD R37, R10, -R14.reuse ;  /* 0x8000000e0a257221 */ /* 0x100fe20000000000 */
[----:B------:R-:W-:Y:S01]  /*3b60*/  FFMA.SAT R10, R5, R41, 0.5 ;  /* 0x3f000000050a7423 */ /* 0x000fe20000002029 */
[--C-:B------:R-:W-:Y:S01]  /*3b70*/  FADD R32, R16, -R14.reuse ;  /* 0x8000000e10207221 */ /* 0x100fe20000000000 */
[--C-:B------:R-:W-:Y:S01]  /*3b80*/  FADD R4, R4, -R14.reuse ;  /* 0x8000000e04047221 */ /* 0x100fe20000000000 */
[--C-:B------:R-:W-:Y:S01]  /*3b90*/  FADD R30, R30, -R14.reuse ;  /* 0x8000000e1e1e7221 */ /* 0x100fe20000000000 */
[----:B------:R-:W-:Y:S01]  /*3ba0*/  FFMA.RM R10, R10, R43, 12582913 ;  /* 0x4b4000010a0a7423 */ /* 0x000fe2000000402b */
[--C-:B------:R-:W-:Y:S01]  /*3bb0*/  FADD R33, R33, -R14.reuse ;  /* 0x8000000e21217221 */ /* 0x100fe20000000000 */
[--C-:B------:R-:W-:Y:S01]  /*3bc0*/  FADD R28, R28, -R14.reuse ;  /* 0x8000000e1c1c7221 */ /* 0x100fe20000000000 */
[--C-:B------:R-:W-:Y:S01]  /*3bd0*/  FADD R31, R31, -R14.reuse ;  /* 0x8000000e1f1f7221 */ /* 0x100fe20000000000 */
[----:B------:R-:W-:Y:S01]  /*3be0*/  FADD R16, R10, -12583039 ;  /* 0xcb40007f0a107421 */ /* 0x000fe20000000000 */
[--C-:B------:R-:W-:Y:S01]  /*3bf0*/  FADD R26, R26, -R14.reuse ;  /* 0x8000000e1a1a7221 */ /* 0x100fe20000000000 */
[--C-:B------:R-:W-:Y:S01]  /*3c00*/  FADD R29, R29, -R14.reuse ;  /* 0x8000000e1d1d7221 */ /* 0x100fe20000000000 */
[----:B------:R-:W-:Y:S01]  /*3c10*/  FADD R24, R24, -R14 ;  /* 0x8000000e18187221 */ /* 0x000fe20000000000 */
[----:B------:R-:W-:Y:S01]  /*3c20*/  FFMA R16, R5, 1.4426950216293334961, -R16 ;  /* 0x3fb8aa3b05107823 */ /* 0x000fe20000000810 */
[--C-:B------:R-:W-:Y:S01]  /*3c30*/  FADD R27, R27, -R14.reuse ;  /* 0x8000000e1b1b7221 */ /* 0x100fe20000000000 */
[--C-:B------:R-:W-:Y:S01]  /*3c40*/  FADD R22, R22, -R14.reuse ;  /* 0x8000000e16167221 */ /* 0x100fe20000000000 */
[----:B------:R-:W-:Y:S01]  /*3c50*/  FADD R25, R25, -R14 ;  /* 0x8000000e19197221 */ /* 0x000fe20000000000 */
[----:B------:R-:W-:Y:S01]  /*3c60*/  FFMA R16, R5, 1.925963033500011079e-08, R16 ;  /* 0x32a5706005107823 */ /* 0x000fe20000000010 */
[----:B------:R-:W-:Y:S01]  /*3c70*/  SHF.L.U32 R5, R10, 0x17, RZ ;  /* 0x000000170a057819 */ /* 0x000fe200000006ff */
        /* <DEDUP_REMOVED lines=8> */
[----:B------:R-:W-:Y:S01]  /*3d00*/  FADD R14, R9, -R14 ;  /* 0x8000000e090e7221 */ /* 0x000fe20000000000 */
        /* <DEDUP_REMOVED lines=88> */
[----:B------:R-:W-:Y:S01]  /*4290*/  FFMA.RM R18, R18, R43, 12582913 ;  /* 0x4b40000112127423 */ /* 0x000fe2000000402b */
        /* <DEDUP_REMOVED lines=55> */
[----:B------:R-:W-:-:S05]  /*4610*/  FFMA.RM R28, R28, R43, 12582913 ;  /* 0x4b4000011c1c7423 */ /* 0x000fca000000402b */
[----:B------:R-:W-:Y:S01]  /*4620*/  SHF.L.U32 R25, R28, 0x17, RZ ;  /* 0x000000171c197819 */ /* 0x000fe200000006ff */
        /* <DEDUP_REMOVED lines=55> */
[C---:B------:R-:W-:Y:S01]  /*49a0*/  FADD R11, R32.reuse, -12583039 ;  /* 0xcb40007f200b7421 */ /* 0x040fe20000000000 */
[----:B------:R-:W-:Y:S02]  /*49b0*/  SHF.L.U32 R32, R32, 0x17, RZ ;  /* 0x0000001720207819 */ /* 0x000fe400000006ff */
[----:B------:R-:W0:Y:S01]  /*49c0*/  MUFU.EX2 R31, R38 ;  /* 0x00000026001f7308 */ /* 0x000e220000000800 */
[----:B------:R-:W-:-:S04]  /*49d0*/  FFMA R11, R14, 1.4426950216293334961, -R11 ;  /* 0x3fb8aa3b0e0b7823 */ /* 0x000fc8000000080b */
[----:B------:R-:W-:-:S04]  /*49e0*/  FFMA R14, R14, 1.925963033500011079e-08, R11 ;  /* 0x32a570600e0e7823 */ /* 0x000fc8000000000b */
        /* <DEDUP_REMOVED lines=35> */
.L_x_1606:
[----:B------:R-:W-:Y:S02]  /*4c20*/  HFMA2 R12, -RZ, RZ, 0, 4.76837158203125e-07 ;  /* 0x00000008ff0c7431 */ /* 0x000fe400000001ff */
[----:B------:R-:W-:-:S05]  /*4c30*/  FADD R33, R13, R14 ;  /* 0x0000000e0d217221 */ /* 0x000fca0000000000 */
[----:B------:R-:W-:-:S07]  /*4c40*/  MOV R13, R33 ;  /* 0x00000021000d7202 */ /* 0x000fce0000000f00 */
[----:B------:R-:W-:Y:S05]  /*4c50*/  WARPSYNC.COLLECTIVE R15, `(.L_x_1607) ;  /* 0x000000000f087348 */ /* 0x000fea0003c00000 */
[----:B------:R0:W1:Y:S02]  /*4c60*/  SHFL.BFLY P6, R14, R13, R12, R11 ;  /* 0x0c00000c0d0e7389 */ /* 0x00006400000c000b */
[----:B01----:R-:W-:Y:S05]  /*4c70*/  ENDCOLLECTIVE ;  /* 0x000000000000791b */ /* 0x003fea0003800000 */
.L_x_1607:
[----:B------:R-:W-:Y:S02]  /*4c80*/  HFMA2 R12, -RZ, RZ, 0, 2.384185791015625e-07 ;  /* 0x00000004ff0c7431 */ /* 0x000fe400000001ff */
[----:B------:R-:W-:-:S05]  /*4c90*/  FADD R36, R33, R14 ;  /* 0x0000000e21247221 */ /* 0x000fca0000000000 */
[----:B------:R-:W-:-:S07]  /*4ca0*/  MOV R13, R36 ;  /* 0x00000024000d7202 */ /* 0x000fce0000000f00 */
[----:B------:R-:W-:Y:S05]  /*4cb0*/  WARPSYNC.COLLECTIVE R15, `(.L_x_1608) ;  /* 0x000000000f087348 */ /* 0x000fea0003c00000 */
[----:B------:R0:W1:Y:S02]  /*4cc0*/  SHFL.BFLY P6, R14, R13, R12, R11 ;  /* 0x0c00000c0d0e7389 */ /* 0x00006400000c000b */
[----:B01----:R-:W-:Y:S05]  /*4cd0*/  ENDCOLLECTIVE ;  /* 0x000000000000791b */ /* 0x003fea0003800000 */
.L_x_1608:
[----:B------:R-:W-:Y:S02]  /*4ce0*/  HFMA2 R12, -RZ, RZ, 0, 1.1920928955078125e-07 ;  /* 0x00000002ff0c7431 */ /* 0x000fe400000001ff */
[----:B------:R-:W-:-:S05]  /*4cf0*/  FADD R37, R36, R14 ;  /* 0x0000000e24257221 */ /* 0x000fca0000000000 */
[----:B------:R-:W-:-:S07]  /*4d00*/  MOV R13, R37 ;  /* 0x00000025000d7202 */ /* 0x000fce0000000f00 */
[----:B------:R-:W-:Y:S05]  /*4d10*/  WARPSYNC.COLLECTIVE R15, `(.L_x_1609) ;  /* 0x000000000f087348 */ /* 0x000fea0003c00000 */
[----:B------:R0:W1:Y:S02]  /*4d20*/  SHFL.BFLY P6, R14, R13, R12, R11 ;  /* 0x0c00000c0d0e7389 */ /* 0x00006400000c000b */
[----:B01----:R-:W-:Y:S05]  /*4d30*/  ENDCOLLECTIVE ;  /* 0x000000000000791b */ /* 0x003fea0003800000 */
.L_x_1609:
[----:B------:R-:W-:Y:S02]  /*4d40*/  HFMA2 R12, -RZ, RZ, 0, 5.9604644775390625e-08 ;  /* 0x00000001ff0c7431 */ /* 0x000fe400000001ff */
[----:B------:R-:W-:-:S05]  /*4d50*/  FADD R38, R37, R14 ;  /* 0x0000000e25267221 */ /* 0x000fca0000000000 */
[----:B------:R-:W-:-:S07]  /*4d60*/  MOV R13, R38 ;  /* 0x00000026000d7202 */ /* 0x000fce0000000f00 */
[----:B------:R-:W-:Y:S05]  /*4d70*/  WARPSYNC.COLLECTIVE R15, `(.L_x_1610) ;  /* 0x000000000f087348 */ /* 0x000fea0003c00000 */
[----:B------:R0:W1:Y:S02]  /*4d80*/  SHFL.BFLY P6, R14, R13, R12, R11 ;  /* 0x0c00000c0d0e7389 */ /* 0x00006400000c000b */
[----:B01----:R-:W-:Y:S05]  /*4d90*/  ENDCOLLECTIVE ;  /* 0x000000000000791b */ /* 0x003fea0003800000 */
.L_x_1610:
[----:B------:R-:W-:Y:S05]  /*4da0*/  BRA `(.L_x_1611) ;  /* 0xffffffcc00307947 */ /* 0x000fea000383ffff */
        .weak           $__internal_21_$__cuda_sm3x_div_rn_noftz_f32_slowpath
        .type           $__internal_21_$__cuda_sm3x_div_rn_noftz_f32_slowpath,@function
        .size           $__internal_21_$__cuda_sm3x_div_rn_noftz_f32_slowpath,(.L_x_25473 - $__internal_21_$__cuda_sm3x_div_rn_noftz_f32_slowpath)
$__internal_21_$__cuda_sm3x_div_rn_noftz_f32_slowpath:
        /* <DEDUP_REMOVED lines=35> */
.L_x_1613:
        /* <DEDUP_REMOVED lines=51> */
.L_x_1620:
[----:B------:R-:W-:-:S04]  /*5310*/  LOP3.LUT R5, R5, 0x80000000, RZ, 0xc0, !PT ;  /* 0x8000000005057812 */ /* 0x000fc800078ec0ff */
[----:B------:R-:W-:Y:S01]  /*5320*/  LOP3.LUT R5, R5, 0x7f800000, RZ, 0xfc, !PT ;  /* 0x7f80000005057812 */ /* 0x000fe200078efcff */
[----:B------:R-:W-:Y:S06]  /*5330*/  BRA `(.L_x_1621) ;  /* 0x0000000000047947 */ /* 0x000fec0003800000 */
.L_x_1619:
[----:B------:R-:W-:-:S07]  /*5340*/  LEA R5, R38, R5, 0x17 ;  /* 0x0000000526057211 */ /* 0x000fce00078eb8ff */
.L_x_1621:
[----:B------:R-:W-:Y:S05]  /*5350*/  BSYNC.RECONVERGENT B1 ;  /* 0x0000000000017941 */ /* 0x000fea0003800200 */
.L_x_1618:
[----:B------:R-:W-:Y:S05]  /*5360*/  BRA `(.L_x_1622) ;  /* 0x0000000000207947 */ /* 0x000fea0003800000 */
.L_x_1617:
[----:B------:R-:W-:-:S04]  /*5370*/  LOP3.LUT R5, R12, 0x80000000, R5, 0x48, !PT ;  /* 0x800000000c057812 */ /* 0x000fc800078e4805 */
[----:B------:R-:W-:Y:S01]  /*5380*/  LOP3.LUT R5, R5, 0x7f800000, RZ, 0xfc, !PT ;  /* 0x7f80000005057812 */ /* 0x000fe200078efcff */
[----:B------:R-:W-:Y:S06]  /*5390*/  BRA `(.L_x_1622) ;  /* 0x0000000000147947 */ /* 0x000fec0003800000 */
.L_x_1616:
[----:B------:R-:W-:Y:S01]  /*53a0*/  LOP3.LUT R5, R12, 0x80000000, R5, 0x48, !PT ;  /* 0x800000000c057812 */ /* 0x000fe200078e4805 */
[----:B------:R-:W-:Y:S06]  /*53b0*/  BRA `(.L_x_1622) ;  /* 0x00000000000c7947 */ /* 0x000fec0003800000 */
.L_x_1615:
[----:B------:R-:W0:Y:S01]  /*53c0*/  MUFU.RSQ R5, -QNAN ;  /* 0xffc0000000057908 */ /* 0x000e220000001400 */
[----:B------:R-:W-:Y:S05]  /*53d0*/  BRA `(.L_x_1622) ;  /* 0x0000000000047947 */ /* 0x000fea0003800000 */
.L_x_1614:
[----:B------:R-:W-:-:S07]  /*53e0*/  FADD.FTZ R5, R5, R12 ;  /* 0x0000000c05057221 */ /* 0x000fce0000010000 */
.L_x_1622:
[----:B------:R-:W-:Y:S05]  /*53f0*/  BSYNC.RECONVERGENT B0 ;  /* 0x0000000000007941 */ /* 0x000fea0003800200 */
.L_x_1612:
[----:B------:R-:W-:Y:S01]  /*5400*/  HFMA2 R13, -RZ, RZ, 0, 0 ;  /* 0x00000000ff0d7431 */ /* 0x000fe200000001ff */
[----:B------:R-:W-:-:S04]  /*5410*/  MOV R12, R36 ;  /* 0x00000024000c7202 */ /* 0x000fc80000000f00 */
[----:B0-----:R-:W-:Y:S05]  /*5420*/  RET.REL.NODEC R12 `(_Z15SoftmaxWarpImplI10DirectLoadI13__nv_bfloat16fE11DirectStoreIfS1_EfLi1ELi27ELi32ELi1ELb0EL9Algorithm0EEvT_T0_ll) ;  /* 0xffffffa80cf47950 */ /* 0x001fea0003c3ffff */
.L_x_1623:
        /* <DEDUP_REMOVED lines=13> */
.L_x_25473:


//--------------------- .text._Z15SoftmaxWarpImplI10DirectLoadI13__nv_bfloat16fE11DirectStoreIfS1_EfLi1ELi26ELi32ELi1ELb1EL9Algorithm0EEvT_T0_ll --------------------------
	.section	.text._Z15SoftmaxWarpImplI10DirectLoadI13__nv_bfloat16fE11DirectStoreIfS1_EfLi1ELi26ELi32ELi1ELb1EL9Algorithm0EEvT_T0_ll,"ax",@progbits
	.align	128
        .global         _Z15SoftmaxWarpImplI10DirectLoadI13__nv_bfloat16fE11DirectStoreIfS1_EfLi1ELi26ELi32ELi1ELb1EL9Algorithm0EEvT_T0_ll
        .type           _Z15SoftmaxWarpImplI10DirectLoadI13__nv_bfloat16fE11DirectStoreIfS1_EfLi1ELi26ELi32ELi1ELb1EL9Algorithm0EEvT_T0_ll,@function
        .size           _Z15SoftmaxWarpImplI10DirectLoadI13__nv_bfloat16fE11DirectStoreIfS1_EfLi1ELi26ELi32ELi1ELb1EL9Algorithm0EEvT_T0_ll,(.L_x_25474 - _Z15SoftmaxWarpImplI10DirectLoadI13__nv_bfloat16fE11DirectStoreIfS1_EfLi1ELi26ELi32ELi1ELb1EL9Algorithm0EEvT_T0_ll)
        .other          _Z15SoftmaxWarpImplI10DirectLoadI13__nv_bfloat16fE11DirectStoreIfS1_EfLi1ELi26ELi32ELi1ELb1EL9Algorithm0EEvT_T0_ll,@"STO_CUDA_ENTRY STV_DEFAULT"
_Z15SoftmaxWarpImplI10DirectLoadI13__nv_bfloat16fE11DirectStoreIfS1_EfLi1ELi26ELi32ELi1ELb1EL9Algorithm0EEvT_T0_ll:
.text._Z15SoftmaxWarpImplI10DirectLoadI13__nv_bfloat16fE11DirectStoreIfS1_EfLi1ELi26ELi32ELi1ELb1EL9Algorithm0EEvT_T0_ll:
        /* <DEDUP_REMOVED lines=25> */
.L_x_1624:
[----:B------:R-:W1:Y:S01]  /*0190*/  S2R R41, SR_TID.Y ;  /* 0x0000000000297919 */ /* 0x000e620000002200 */
[----:B------:R-:W1:Y:S01]  /*01a0*/  S2UR UR4, SR_CTAID.X ;  /* 0x00000000000479c3 */ /* 0x000e620000002500 */
[----:B------:R-:W2:Y:S07]  /*01b0*/  LDCU.64 UR6, c[0x0][0x3a0] ;  /* 0x00007400ff0677ac */ /* 0x000eae0008000a00 */
[----:B------:R-:W1:Y:S02]  /*01c0*/  LDC R38, c[0x0][0x364] ;  /* 0x0000d900ff267b82 */ /* 0x000e640000000800 */
[----:B-1----:R-:W-:-:S05]  /*01d0*/  IMAD R41, R38, UR4, R41 ;  /* 0x0000000426297c24 */ /* 0x002fca000f8e0229 */
[----:B--2---:R-:W-:Y:S02]  /*01e0*/  ISETP.GE.U32.AND P0, PT, R41, UR6, PT ;  /* 0x0000000629007c0c */ /* 0x004fe4000bf06070 */
[----:B------:R-:W-:-:S04]  /*01f0*/  SHF.R.S32.HI R39, RZ, 0x1f, R41 ;  /* 0x0000001fff277819 */ /* 0x000fc80000011429 */
[----:B------:R-:W-:-:S13]  /*0200*/  ISETP.GE.AND.EX P0, PT, R39, UR7, PT, P0 ;  /* 0x0000000727007c0c */ /* 0x000fda000bf06300 */
[----:B0-----:R-:W-:Y:S05]  /*0210*/  @P0 EXIT ;  /* 0x000000000000094d */ /* 0x001fea0003800000 */
[----:B------:R-:W0:Y:S01]  /*0220*/  S2R R40, SR_TID.X ;  /* 0x0000000000287919 */ /* 0x000e220000002100 */
[----:B------:R-:W1:Y:S01]  /*0230*/  LDC.64 R32, c[0x0][0x358] ;  /* 0x0000d600ff207b82 */ /* 0x000e620000000a00 */
[----:B------:R-:W2:Y:S01]  /*0240*/  LDCU UR4, c[0x0][0x370] ;  /* 0x00006e00ff0477ac */ /* 0x000ea20008000800 */
[----:B------:R-:W-:Y:S01]  /*0250*/  BSSY B0, `(.L_x_1625) ;  /* 0x000043b000007945 */ /* 0x000fe20003800000 */
[----:B--2---:R-:W-:Y:S01]  /*0260*/  IMAD R38, R38, UR4, RZ ;  /* 0x0000000426267c24 */ /* 0x004fe2000f8e02ff */
[C---:B0-----:R-:W-:Y:S01]  /*0270*/  IADD3 R66, PT, PT, R40.reuse, 0x40, RZ ;  /* 0x0000004028427810 */ /* 0x041fe20007ffe0ff */
[C---:B------:R-:W-:Y:S01]  /*0280*/  VIADD R64, R40.reuse, 0x80 ;  /* 0x0000008028407836 */ /* 0x040fe20000000000 */
[C---:B------:R-:W-:Y:S01]  /*0290*/  IADD3 R65, PT, PT, R40.reuse, 0x60, RZ ;  /* 0x0000006028417810 */ /* 0x040fe20007ffe0ff */
        /* <DEDUP_REMOVED lines=21> */
[----:B-1----:R-:W-:-:S07]  /*03f0*/  IADD3 R43, PT, PT, R40, 0x120, RZ ;  /* 0x00000120282b7810 */ /* 0x002fce0007ffe0ff */
.L_x_1679:
[----:B------:R-:W-:Y:S01]  /*0400*/  ISETP.GE.U32.AND P0, PT, R40, UR44, PT ;  /* 0x0000002c28007c0c */ /* 0x000fe2000bf06070 */
[----:B------:R-:W-:Y:S01]  /*0410*/  HFMA2 R3, -RZ, RZ, 0, 0 ;  /* 0x00000000ff037431 */ /* 0x000fe200000001ff */
[----:B------:R-:W-:Y:S01]  /*0420*/  ISETP.GE.U32.AND P3, PT, R44, UR44, PT ;  /* 0x0000002c2c007c0c */ /* 0x000fe2000bf66070 */
[----:B0-----:R-:W-:Y:S01]  /*0430*/  IMAD R0, R39, UR42, RZ ;  /* 0x0000002a27007c24 */ /* 0x001fe2000f8e02ff */
[----:B------:R-:W-:Y:S02]  /*0440*/  ISETP.GE.AND.EX P0, PT, RZ, UR45, PT, P0 ;  /* 0x0000002dff007c0c */ /* 0x000fe4000bf06300 */
[----:B------:R-:W-:Y:S02]  /*0450*/  ISETP.GE.AND.EX P3, PT, RZ, UR45, PT, P3 ;  /* 0x0000002dff007c0c */ /* 0x000fe4000bf66330 */
[----:B------:R-:W-:-:S05]  /*0460*/  MOV R2, R40 ;  /* 0x0000002800027202 */ /* 0x000fca0000000f00 */
[----:B------:R-:W-:-:S04]  /*0470*/  IMAD.WIDE.U32 R4, R41, UR42, R2 ;  /* 0x0000002a29047c25 */ /* 0x000fc8000f8e0002 */
[----:B------:R-:W-:Y:S01]  /*0480*/  IMAD R3, R41, UR43, R0 ;  /* 0x0000002b29037c24 */ /* 0x000fe2000f8e0200 */
[C---:B------:R-:W-:Y:S02]  /*0490*/  @!P0 R2UR UR4, R32.reuse ;  /* 0x00000000200482ca */ /* 0x040fe400000e0000 */
[----:B------:R-:W-:Y:S02]  /*04a0*/  @!P0 R2UR UR5, R33 ;  /* 0x00000000210582ca */ /* 0x000fe400000e0000 */
[----:B------:R-:W-:Y:S02]  /*04b0*/  IADD3 R3, PT, PT, R5, R3, RZ ;  /* 0x0000000305037210 */ /* 0x000fe40007ffe0ff */
[----:B------:R-:W-:Y:S02]  /*04c0*/  @!P3 R2UR UR6, R32 ;  /* 0x000000002006b2ca */ /* 0x000fe400000e0000 */
[----:B------:R-:W-:Y:S02]  /*04d0*/  @!P3 R2UR UR7, R33 ;  /* 0x000000002107b2ca */ /* 0x000fe400000e0000 */
[----:B------:R-:W-:-:S04]  /*04e0*/  LEA R2, P1, R4, UR40, 0x1 ;  /* 0x0000002804027c11 */ /* 0x000fc8000f8208ff */
[----:B------:R-:W-:-:S05]  /*04f0*/  LEA.HI.X R3, R4, UR41, R3, 0x1, P1 ;  /* 0x0000002904037c11 */ /* 0x000fca00088f0c03 */
[----:B------:R-:W2:Y:S04]  /*0500*/  @!P0 LDG.E.U16 R4, desc[UR4][R2.64] ;  /* 0x0000000402048981 */ /* 0x000ea8000c1e1500 */
[----:B------:R-:W3:Y:S01]  /*0510*/  @!P3 LDG.E.U16 R0, desc[UR6][R2.64+0x40] ;  /* 0x000040060200b981 */ /* 0x000ee2000c1e1500 */
[----:B------:R-:W-:Y:S02]  /*0520*/  ISETP.GE.U32.AND P4, PT, R66, UR44, PT ;  /* 0x0000002c42007c0c */ /* 0x000fe4000bf86070 */
[----:B------:R-:W-:Y:S02]  /*0530*/  ISETP.GE.U32.AND P5, PT, R65, UR44, PT ;  /* 0x0000002c41007c0c */ /* 0x000fe4000bfa6070 */
[----:B------:R-:W-:Y:S02]  /*0540*/  ISETP.GE.AND.EX P4, PT, RZ, UR45, PT, P4 ;  /* 0x0000002dff007c0c */ /* 0x000fe4000bf86340 */
[----:B------:R-:W-:-:S02]  /*0550*/  ISETP.GE.U32.AND P6, PT, R64, UR44, PT ;  /* 0x0000002c40007c0c */ /* 0x000fc4000bfc6070 */
[----:B------:R-:W-:Y:S02]  /*0560*/  ISETP.GE.AND.EX P5, PT, RZ, UR45, PT, P5 ;  /* 0x0000002dff007c0c */ /* 0x000fe4000bfa6350 */
[----:B------:R-:W-:Y:S02]  /*0570*/  ISETP.GE.AND.EX P6, PT, RZ, UR45, PT, P6 ;  /* 0x0000002dff007c0c */ /* 0x000fe4000bfc6360 */
[----:B------:R-:W-:Y:S02]  /*0580*/  ISETP.GE.U32.AND P2, PT, R63, UR44, PT ;  /* 0x0000002c3f007c0c */ /* 0x000fe4000bf46070 */
[----:B------:R-:W-:Y:S02]  /*0590*/  MOV R37, 0xff800000 ;  /* 0xff80000000257802 */ /* 0x000fe40000000f00 */
[----:B------:R-:W-:Y:S02]  /*05a0*/  ISETP.GE.AND.EX P2, PT, RZ, UR45, PT, P2 ;  /* 0x0000002dff007c0c */ /* 0x000fe4000bf46320 */
[----:B------:R-:W-:-:S02]  /*05b0*/  @!P4 R2UR UR4, R32 ;  /* 0x000000002004c2ca */ /* 0x000fc400000e0000 */
[C---:B------:R-:W-:Y:S02]  /*05c0*/  @!P4 R2UR UR5, R33.reuse ;  /* 0x000000002105c2ca */ /* 0x040fe400000e0000 */
[C---:B------:R-:W-:Y:S02]  /*05d0*/  @!P5 R2UR UR6, R32.reuse ;  /* 0x000000002006d2ca */ /* 0x040fe400000e0000 */
[C---:B------:R-:W-:Y:S02]  /*05e0*/  @!P5 R2UR UR7, R33.reuse ;  /* 0x000000002107d2ca */ /* 0x040fe400000e0000 */
[----:B------:R-:W-:Y:S02]  /*05f0*/  @!P6 R2UR UR8, R32 ;  /* 0x000000002008e2ca */ /* 0x000fe400000e0000 */
[----:B------:R-:W-:Y:S02]  /*0600*/  @!P6 R2UR UR9, R33 ;  /* 0x000000002109e2ca */ /* 0x000fe400000e0000 */
[----:B------:R-:W-:-:S02]  /*0610*/  MOV R35, 0xff800000 ;  /* 0xff80000000237802 */ /* 0x000fc40000000f00 */
[----:B------:R-:W-:Y:S02]  /*0620*/  MOV R13, 0xff800000 ;  /* 0xff800000000d7802 */ /* 0x000fe40000000f00 */
[----:B------:R-:W-:Y:S02]  /*0630*/  ISETP.GE.U32.AND P1, PT, R62, UR44, PT ;  /* 0x0000002c3e007c0c */ /* 0x000fe4000bf26070 */
[----:B------:R-:W-:Y:S02]  /*0640*/  @!P2 R2UR UR10, R32 ;  /* 0x00000000200aa2ca */ /* 0x000fe400000e0000 */
[----:B------:R-:W-:Y:S02]  /*0650*/  @!P2 R2UR UR11, R33 ;  /* 0x00000000210ba2ca */ /* 0x000fe400000e0000 */
[----:B------:R-:W-:Y:S01]  /*0660*/  ISETP.GE.AND.EX P1, PT, RZ, UR45, PT, P1 ;  /* 0x0000002dff007c0c */ /* 0x000fe2000bf26310 */
[----:B------:R-:W4:Y:S10]  /*0670*/  @!P6 LDG.E.U16 R6, desc[UR8][R2.64+0x100] ;  /* 0x000100080206e981 */ /* 0x000f34000c1e1500 */
[----:B------:R-:W5:Y:S01]  /*0680*/  @!P2 LDG.E.U16 R7, desc[UR10][R2.64+0x140] ;  /* 0x0001400a0207a981 */ /* 0x000f62000c1e1500 */
[----:B--2---:R-:W-:-:S03]  /*0690*/  @!P0 SHF.L.U32 R37, R4, 0x10, RZ ;  /* 0x0000001004258819 */ /* 0x004fc600000006ff */
[----:B------:R-:W2:Y:S01]  /*06a0*/  @!P4 LDG.E.U16 R4, desc[UR4][R2.64+0x80] ;  /* 0x000080040204c981 */ /* 0x000ea2000c1e1500 */
[----:B---3--:R-:W-:Y:S02]  /*06b0*/  @!P3 SHF.L.U32 R35, R0, 0x10, RZ ;  /* 0x000000100023b819 */ /* 0x008fe400000006ff */
[----:B------:R-:W-:Y:S01]  /*06c0*/  @!P0 FMNMX R13, R37, -INF , !PT ;  /* 0xff800000250d8809 */ /* 0x000fe20007800000 */
[----:B------:R-:W3:Y:S03]  /*06d0*/  @!P5 LDG.E.U16 R0, desc[UR6][R2.64+0xc0] ;  /* 0x0000c0060200d981 */ /* 0x000ee6000c1e1500 */
[----:B------:R-:W-:Y:S02]  /*06e0*/  @!P3 FMNMX R13, R13, R35, !PT ;  /* 0x000000230d0db209 */ /* 0x000fe40007800000 */
[----:B------:R-:W-:-:S04]  /*06f0*/  ISETP.GE.U32.AND P3, PT, R61, UR44, PT ;  /* 0x0000002c3d007c0c */ /* 0x000fc8000bf66070 */
[----:B------:R-:W-:Y:S02]  /*0700*/  ISETP.GE.AND.EX P3, PT, RZ, UR45, PT, P3 ;  /* 0x0000002dff007c0c */ /* 0x000fe4000bf66330 */
[----:B------:R-:W-:Y:S02]  /*0710*/  @!P1 R2UR UR4, R32 ;  /* 0x00000000200492ca */ /* 0x000fe400000e0000 */
[----:B------:R-:W-:-:S09]  /*0720*/  @!P1 R2UR UR5, R33 ;  /* 0x00000000210592ca */ /* 0x000fd200000e0000 */
[----:B------:R-:W-:Y:S02]  /*0730*/  @!P3 R2UR UR6, R32 ;  /* 0x000000002006b2ca */ /* 0x000fe400000e0000 */
[----:B------:R-:W-:Y:S02]  /*0740*/  @!P3 R2UR UR7, R33 ;  /* 0x000000002107b2ca */ /* 0x000fe400000e0000 */
[----:B------:R-:W4:Y:S11]  /*0750*/  @!P1 LDG.E.U16 R8, desc[UR4][R2.64+0x180] ;  /* 0x0001800402089981 */ /* 0x000f36000c1e1500 */
[----:B------:R-:W4:Y:S01]  /*0760*/  @!P3 LDG.E.U16 R9, desc[UR6][R2.64+0x1c0] ;  /* 0x0001c0060209b981 */ /* 0x000f22000c1e1500 */
[----:B------:R-:W-:-:S02]  /*0770*/  MOV R36, 0xff800000 ;  /* 0xff80000000247802 */ /* 0x000fc40000000f00 */
[----:B------:R-:W-:Y:S02]  /*0780*/  MOV R34, 0xff800000 ;  /* 0xff80000000227802 */ /* 0x000fe40000000f00 */
[----:B------:R-:W-:Y:S02]  /*0790*/  MOV R5, 0xff800000 ;  /* 0xff80000000057802 */ /* 0x000fe40000000f00 */
[----:B-----5:R-:W-:Y:S02]  /*07a0*/  @!P2 SHF.L.U32 R5, R7, 0x10, RZ ;  /* 0x000000100705a819 */ /* 0x020fe400000006ff */
[----:B------:R-:W-:Y:S01]  /*07b0*/  MOV R7, 0xff800000 ;  /* 0xff80000000077802 */ /* 0x000fe20000000f00 */
[----:B--2---:R-:W-:Y:S01]  /*07c0*/  @!P4 IMAD.U32 R36, R4, 0x10000, RZ ;  /* 0x000100000424c824 */ /* 0x004fe200078e00ff */
[----:B------:R-:W-:Y:S02]  /*07d0*/  MOV R4, 0xff800000 ;  /* 0xff80000000047802 */ /* 0x000fe40000000f00 */
[----:B---3--:R-:W-:-:S02]  /*07e0*/  @!P5 SHF.L.U32 R34, R0, 0x10, RZ ;  /* 0x000000100022d819 */ /* 0x008fc400000006ff */
[----:B------:R-:W-:Y:S02]  /*07f0*/  @!P4 FMNMX R13, R13, R36, !PT ;  /* 0x000000240d0dc209 */ /* 0x000fe40007800000 */
[----:B----4-:R-:W-:Y:S02]  /*0800*/  @!P6 SHF.L.U32 R4, R6, 0x10, RZ ;  /* 0x000000100604e819 */ /* 0x010fe400000006ff */
[----:B------:R-:W-:Y:S02]  /*0810*/  @!P5 FMNMX R13, R13, R34, !PT ;  /* 0x000000220d0dd209 */ /* 0x000fe40007800000 */
[----:B------:R-:W-:Y:S02]  /*0820*/  ISETP.GE.U32.AND P5, PT, R60, UR44, PT ;  /* 0x0000002c3c007c0c */ /* 0x000fe4000bfa6070 */
[----:B------:R-:W-:Y:S02]  /*0830*/  @!P6 FMNMX R13, R13, R4, !PT ;  /* 0x000000040d0de209 */ /* 0x000fe40007800000 */
[----:B------:R-:W-:-:S02]  /*0840*/  ISETP.GE.U32.AND P6, PT, R43, UR44, PT ;  /* 0x0000002c2b007c0c */ /* 0x000fc4000bfc6070 */
[----:B------:R-:W-:Y:S02]  /*0850*/  ISETP.GE.AND.EX P5, PT, RZ, UR45, PT, P5 ;  /* 0x0000002dff007c0c */ /* 0x000fe4000bfa6350 */
[----:B------:R-:W-:Y:S02]  /*0860*/  ISETP.GE.AND.EX P6, PT, RZ, UR45, PT, P6 ;  /* 0x0000002dff007c0c */ /* 0x000fe4000bfc6360 */
[----:B------:R-:W-:Y:S02]  /*0870*/  ISETP.GE.U32.AND P4, PT, R59, UR44, PT ;  /* 0x0000002c3b007c0c */ /* 0x000fe4000bf86070 */
[----:B------:R-:W-:Y:S02]  /*0880*/  @!P2 FMNMX R13, R13, R5, !PT ;  /* 0x000000050d0da209 */ /* 0x000fe40007800000 */
[----:B------:R-:W-:Y:S02]  /*0890*/  ISETP.GE.U32.AND P2, PT, R58, UR44, PT ;  /* 0x0000002c3a007c0c */ /* 0x000fe4000bf46070 */
[----:B------:R-:W-:-:S02]  /*08a0*/  ISETP.GE.AND.EX P4, PT, RZ, UR45, PT, P4 ;  /* 0x0000002dff007c0c */ /* 0x000fc4000bf86340 */
[----:B------:R-:W-:Y:S02]  /*08b0*/  ISETP.GE.AND.EX P2, PT, RZ, UR45, PT, P2 ;  /* 0x0000002dff007c0c */ /* 0x000fe4000bf46320 */
[C---:B------:R-:W-:Y:S02]  /*08c0*/  @!P5 R2UR UR4, R32.reuse ;  /* 0x000000002004d2ca */ /* 0x040fe400000e0000 */
[C---:B------:R-:W-:Y:S02]  /*08d0*/  @!P5 R2UR UR5, R33.reuse ;  /* 0x000000002105d2ca */ /* 0x040fe400000e0000 */
[----:B------:R-:W-:Y:S02]  /*08e0*/  MOV R6, 0xff800000 ;  /* 0xff80000000067802 */ /* 0x000fe40000000f00 */
[----:B------:R-:W-:Y:S02]  /*08f0*/  @!P6 R2UR UR6, R32 ;  /* 0x000000002006e2ca */ /* 0x000fe400000e0000 */
[----:B------:R-:W-:-:S02]  /*0900*/  @!P6 R2UR UR7, R33 ;  /* 0x000000002107e2ca */ /* 0x000fc400000e0000 */
[----:B------:R-:W-:Y:S02]  /*0910*/  @!P1 SHF.L.U32 R6, R8, 0x10, RZ ;  /* 0x0000001008069819 */ /* 0x000fe400000006ff */
[C---:B------:R-:W-:Y:S02]  /*0920*/  @!P4 R2UR UR8, R32.reuse ;  /* 0x000000002008c2ca */ /* 0x040fe400000e0000 */
[----:B------:R-:W-:Y:S01]  /*0930*/  @!P4 R2UR UR9, R33 ;  /* 0x000000002109c2ca */ /* 0x000fe200000e0000 */
[----:B------:R-:W2:Y:S01]  /*0940*/  @!P5 LDG.E.U16 R12, desc[UR4][R2.64+0x200] ;  /* 0x00020004020cd981 */ /* 0x000ea2000c1e1500 */
[----:B------:R-:W-:Y:S02]  /*0950*/  @!P1 FMNMX R13, R13, R6, !PT ;  /* 0x000000060d0d9209 */ /* 0x000fe40007800000 */
[----:B------:R-:W-:Y:S02]  /*0960*/  @!P3 SHF.L.U32 R7, R9, 0x10, RZ ;  /* 0x000000100907b819 */ /* 0x000fe400000006ff */
[----:B------:R-:W-:Y:S01]  /*0970*/  ISETP.GE.U32.AND P1, PT, R57, UR44, PT ;  /* 0x0000002c39007c0c */ /* 0x000fe2000bf26070 */
[----:B------:R-:W3:Y:S01]  /*0980*/  @!P6 LDG.E.U16 R0, desc[UR6][R2.64+0x240] ;  /* 0x000240060200e981 */ /* 0x000ee2000c1e1500 */
[----:B------:R-:W-:-:S02]  /*0990*/  @!P2 R2UR UR10, R32 ;  /* 0x00000000200aa2ca */ /* 0x000fc400000e0000 */
[----:B------:R-:W-:Y:S02]  /*09a0*/  @!P2 R2UR UR11, R33 ;  /* 0x00000000210ba2ca */ /* 0x000fe400000e0000 */
[----:B------:R-:W-:Y:S01]  /*09b0*/  @!P3 FMNMX R13, R13, R7, !PT ;  /* 0x000000070d0db209 */ /* 0x000fe20007800000 */
[----:B------:R-:W4:Y:S01]  /*09c0*/  @!P4 LDG.E.U16 R8, desc[UR8][R2.64+0x280] ;  /* 0x000280080208c981 */ /* 0x000f22000c1e1500 */
[----:B------:R-:W-:Y:S02]  /*09d0*/  ISETP.GE.AND.EX P1, PT, RZ, UR45, PT, P1 ;  /* 0x0000002dff007c0c */ /* 0x000fe4000bf26310 */
        /* <DEDUP_REMOVED lines=9> */
[----:B------:R-:W-:Y:S01]  /*0a70*/  MOV R31, 0xff800000 ;  /* 0xff800000001f7802 */ /* 0x000fe20000000f00 */
[----:B------:R-:W-:Y:S01]  /*0a80*/  IMAD.MOV.U32 R30, RZ, RZ, -0x800000 ;  /* 0xff800000ff1e7424 */ /* 0x000fe200078e00ff */
[----:B------:R-:W-:Y:S02]  /*0a90*/  MOV R29, 0xff800000 ;  /* 0xff800000001d7802 */ /* 0x000fe40000000f00 */
[----:B------:R-:W-:-:S02]  /*0aa0*/  MOV R28, 0xff800000 ;  /* 0xff800000001c7802 */ /* 0x000fc40000000f00 */
[----:B------:R-:W-:Y:S02]  /*0ab0*/  MOV R27, 0xff800000 ;  /* 0xff800000001b7802 */ /* 0x000fe40000000f00 */
[----:B------:R-:W-:Y:S02]  /*0ac0*/  MOV R26, 0xff800000 ;  /* 0xff800000001a7802 */ /* 0x000fe40000000f00 */
[----:B--2---:R-:W-:-:S04]  /*0ad0*/  @!P5 SHF.L.U32 R31, R12, 0x10, RZ ;  /* 0x000000100c1fd819 */ /* 0x004fc800000006ff */
[----:B------:R-:W-:Y:S02]  /*0ae0*/  @!P5 FMNMX R13, R13, R31, !PT ;  /* 0x0000001f0d0dd209 */ /* 0x000fe40007800000 */
[----:B---3--:R-:W-:-:S04]  /*0af0*/  @!P6 SHF.L.U32 R30, R0, 0x10, RZ ;  /* 0x00000010001ee819 */ /* 0x008fc800000006ff */
[----:B------:R-:W-:Y:S02]  /*0b00*/  @!P6 FMNMX R13, R13, R30, !PT ;  /* 0x0000001e0d0de209 */ /* 0x000fe40007800000 */
[----:B----4-:R-:W-:Y:S02]  /*0b10*/  @!P4 SHF.L.U32 R29, R8, 0x10, RZ ;  /* 0x00000010081dc819 */ /* 0x010fe400000006ff */
[----:B------:R-:W-:Y:S02]  /*0b20*/  ISETP.GE.U32.AND P5, PT, R55, UR44, PT ;  /* 0x0000002c37007c0c */ /* 0x000fe4000bfa6070 */
[----:B------:R-:W-:Y:S02]  /*0b30*/  @!P4 FMNMX R13, R13, R29, !PT ;  /* 0x0000001d0d0dc209 */ /* 0x000fe40007800000 */
[----:B-----5:R-:W-:Y:S02]  /*0b40*/  @!P2 SHF.L.U32 R28, R9, 0x10, RZ ;  /* 0x00000010091ca819 */ /* 0x020fe400000006ff */
[----:B------:R-:W-:-:S02]  /*0b50*/  ISETP.GE.U32.AND P4, PT, R54, UR44, PT ;  /* 0x0000002c36007c0c */ /* 0x000fc4000bf86070 */
[----:B------:R-:W-:Y:S02]  /*0b60*/  @!P2 FMNMX R13, R13, R28, !PT ;  /* 0x0000001c0d0da209 */ /* 0x000fe40007800000 */
[----:B------:R-:W-:Y:S02]  /*0b70*/  ISETP.GE.AND.EX P2, PT, RZ, UR45, PT, P5 ;  /* 0x0000002dff007c0c */ /* 0x000fe4000bf46350 */
[----:B------:R-:W-:Y:S02]  /*0b80*/  ISETP.GE.AND.EX P4, PT, RZ, UR45, PT, P4 ;  /* 0x0000002dff007c0c */ /* 0x000fe4000bf86340 */
[----:B------:R-:W-:Y:S02]  /*0b90*/  ISETP.GE.U32.AND P6, PT, R53, UR44, PT ;  /* 0x0000002c35007c0c */ /* 0x000fe4000bfc6070 */
[----:B------:R-:W-:Y:S02]  /*0ba0*/  ISETP.GE.U32.AND P5, PT, R52, UR44, PT ;  /* 0x0000002c34007c0c */ /* 0x000fe4000bfa6070 */
[----:B------:R-:W-:-:S02]  /*0bb0*/  ISETP.GE.AND.EX P6, PT, RZ, UR45, PT, P6 ;  /* 0x0000002dff007c0c */ /* 0x000fc4000bfc6360 */
[----:B------:R-:W-:-:S03]  /*0bc0*/  @!P1 SHF.L.U32 R27, R10, 0x10, RZ ;  /* 0x000000100a1b9819 */ /* 0x000fc600000006ff */
[----:B------:R-:W-:Y:S02]  /*0bd0*/  @!P2 R2UR UR4, R32 ;  /* 0x000000002004a2ca */ /* 0x000fe400000e0000 */
[----:B------:R-:W-:Y:S02]  /*0be0*/  @!P2 R2UR UR5, R33 ;  /* 0x000000002105a2ca */ /* 0x000fe400000e0000 */
[----:B------:R-:W-:Y:S02]  /*0bf0*/  @!P1 FMNMX R13, R13, R27, !PT ;  /* 0x0000001b0d0d9209 */ /* 0x000fe40007800000 */
[----:B------:R-:W-:Y:S02]  /*0c00*/  @!P3 SHF.L.U32 R26, R11, 0x10, RZ ;  /* 0x000000100b1ab819 */ /* 0x000fe400000006ff */
[----:B------:R-:W-:Y:S02]  /*0c10*/  ISETP.GE.U32.AND P1, PT, R51, UR44, PT ;  /* 0x0000002c33007c0c */ /* 0x000fe4000bf26070 */
[----:B------:R-:W-:-:S02]  /*0c20*/  ISETP.GE.AND.EX P5, PT, RZ, UR45, PT, P5 ;  /* 0x0000002dff007c0c */ /* 0x000fc4000bfa6350 */
[----:B------:R-:W-:Y:S02]  /*0c30*/  @!P4 R2UR UR6, R32 ;  /* 0x000000002006c2ca */ /* 0x000fe400000e0000 */
[----:B------:R-:W-:Y:S01]  /*0c40*/  @!P4 R2UR UR7, R33 ;  /* 0x000000002107c2ca */ /* 0x000fe200000e0000 */
[----:B------:R-:W2:Y:S01]  /*0c50*/  @!P2 LDG.E.U16 R12, desc[UR4][R2.64+0x380] ;  /* 0x00038004020ca981 */ /* 0x000ea2000c1e1500 */
[----:B------:R-:W-:Y:S02]  /*0c60*/  @!P3 FMNMX R13, R13, R26, !PT ;  /* 0x0000001a0d0db209 */ /* 0x000fe40007800000 */
[----:B------:R-:W-:Y:S02]  /*0c70*/  ISETP.GE.U32.AND P3, PT, R50, UR44, PT ;  /* 0x0000002c32007c0c */ /* 0x000fe4000bf66070 */
[----:B------:R-:W-:Y:S02]  /*0c80*/  ISETP.GE.AND.EX P1, PT, RZ, UR45, PT, P1 ;  /* 0x0000002dff007c0c */ /* 0x000fe4000bf26310 */
[----:B------:R-:W-:-:S02]  /*0c90*/  ISETP.GE.AND.EX P3, PT, RZ, UR45, PT, P3 ;  /* 0x0000002dff007c0c */ /* 0x000fc4000bf66330 */
[C---:B------:R-:W-:Y:S02]  /*0ca0*/  @!P6 R2UR UR8, R32.reuse ;  /* 0x000000002008e2ca */ /* 0x040fe400000e0000 */
[C---:B------:R-:W-:Y:S01]  /*0cb0*/  @!P6 R2UR UR9, R33.reuse ;  /* 0x000000002109e2ca */ /* 0x040fe200000e0000 */
[----:B------:R-:W3:Y:S01]  /*0cc0*/  @!P4 LDG.E.U16 R0, desc[UR6][R2.64+0x3c0] ;  /* 0x0003c0060200c981 */ /* 0x000ee2000c1e1500 */
[----:B------:R-:W-:Y:S02]  /*0cd0*/  @!P5 R2UR UR10, R32 ;  /* 0x00000000200ad2ca */ /* 0x000fe400000e0000 */
[----:B------:R-:W-:-:S03]  /*0ce0*/  @!P5 R2UR UR11, R33 ;  /* 0x00000000210bd2ca */ /* 0x000fc600000e0000 */
[C---:B------:R-:W-:Y:S02]  /*0cf0*/  @!P1 R2UR UR12, R32.reuse ;  /* 0x00000000200c92ca */ /* 0x040fe400000e0000 */
[C---:B------:R-:W-:Y:S02]  /*0d00*/  @!P1 R2UR UR13, R33.reuse ;  /* 0x00000000210d92ca */ /* 0x040fe400000e0000 */
[----:B------:R-:W-:Y:S02]  /*0d10*/  @!P3 R2UR UR4, R32 ;  /* 0x000000002004b2ca */ /* 0x000fe400000e0000 */
[----:B------:R-:W-:Y:S01]  /*0d20*/  @!P3 R2UR UR5, R33 ;  /* 0x000000002105b2ca */ /* 0x000fe200000e0000 */
[----:B------:R-:W4:Y:S04]  /*0d30*/  @!P6 LDG.E.U16 R8, desc[UR8][R2.64+0x400] ;  /* 0x000400080208e981 */ /* 0x000f28000c1e1500 */
[----:B------:R-:W5:Y:S04]  /*0d40*/  @!P5 LDG.E.U16 R9, desc[UR10][R2.64+0x440] ;  /* 0x0004400a0209d981 */ /* 0x000f68000c1e1500 */
[----:B------:R-:W5:Y:S04]  /*0d50*/  @!P1 LDG.E.U16 R10, desc[UR12][R2.64+0x480] ;  /* 0x0004800c020a9981 */ /* 0x000f68000c1e1500 */
        /* <DEDUP_REMOVED lines=22> */
[----:B------:R-:W-:Y:S01]  /*0ec0*/  ISETP.GE.AND.EX P6, PT, RZ, UR45, PT, P6 ;  /* 0x0000002dff007c0c */ /* 0x000fe2000bfc6360 */
[----:B------:R-:W-:Y:S01]  /*0ed0*/  @!P3 IMAD.U32 R18, R11, 0x10000, RZ ;  /* 0x000100000b12b824 */ /* 0x000fe200078e00ff */
[----:B------:R-:W-:Y:S02]  /*0ee0*/  @!P1 FMNMX R13, R13, R20, !PT ;  /* 0x000000140d0d9209 */ /* 0x000fe40007800000 */
[----:B------:R-:W-:Y:S02]  /*0ef0*/  ISETP.GE.U32.AND P1, PT, R45, UR44, PT ;  /* 0x0000002c2d007c0c */ /* 0x000fe4000bf26070 */
[----:B------:R-:W-:Y:S02]  /*0f00*/  ISETP.GE.AND.EX P5, PT, RZ, UR45, PT, P5 ;  /* 0x0000002dff007c0c */ /* 0x000fe4000bfa6350 */
[----:B------:R-:W-:Y:S02]  /*0f10*/  @!P4 R2UR UR4, R32 ;  /* 0x000000002004c2ca */ /* 0x000fe400000e0000 */
[----:B------:R-:W-:-:S02]  /*0f20*/  @!P4 R2UR UR5, R33 ;  /* 0x000000002105c2ca */ /* 0x000fc400000e0000 */
[----:B------:R-:W-:Y:S02]  /*0f30*/  @!P3 FMNMX R13, R13, R18, !PT ;  /* 0x000000120d0db209 */ /* 0x000fe40007800000 */
        /* <DEDUP_REMOVED lines=33> */
[----:B------:R-:W-:Y:S01]  /*1150*/  @!P5 FMNMX R13, R13, R16, !PT ;  /* 0x000000100d0dd209 */ /* 0x000fe20007800000 */
[----:B------:R-:W-:Y:S01]  /*1160*/  IMAD.MOV.U32 R9, RZ, RZ, -0x800000 ;  /* 0xff800000ff097424 */ /* 0x000fe200078e00ff */
[----:B------:R-:W-:Y:S02]  /*1170*/  @!P3 SHF.L.U32 R9, R12, 0x10, RZ ;  /* 0x000000100c09b819 */ /* 0x000fe400000006ff */
[----:B------:R-:W-:-:S04]  /*1180*/  @!P1 FMNMX R13, R13, R10, !PT ;  /* 0x0000000a0d0d9209 */ /* 0x000fc80007800000 */
[----:B------:R-:W-:Y:S01]  /*1190*/  @!P3 FMNMX R13, R13, R9, !PT ;  /* 0x000000090d0db209 */ /* 0x000fe20007800000 */
[----:B------:R-:W-:Y:S06]  /*11a0*/  BRA.DIV UR4, `(.L_x_1626) ;  /* 0x00000036041c7947 */ /* 0x000fec000b800000 */
[----:B------:R-:W0:Y:S01]  /*11b0*/  SHFL.BFLY PT, R14, R13, 0x10, 0x1f ;  /* 0x0e001f000d0e7f89 */ /* 0x000e2200000e0000 */
[----:B------:R-:W-:Y:S02]  /*11c0*/  MOV R11, 0x3bbb989d ;  /* 0x3bbb989d000b7802 */ /* 0x000fe40000000f00 */
[----:B0-----:R-:W-:-:S05]  /*11d0*/  FMNMX R13, R14, R13, !PT ;  /* 0x0000000d0e0d7209 */ /* 0x001fca0007800000 */
[----:B------:R-:W0:Y:S02]  /*11e0*/  SHFL.BFLY PT, R14, R13, 0x8, 0x1f ;  /* 0x0d001f000d0e7f89 */ /* 0x000e2400000e0000 */
[----:B0-----:R-:W-:Y:S02]  /*11f0*/  FMNMX R0, R13, R14, !PT ;  /* 0x0000000e0d007209 */ /* 0x001fe40007800000 */
[----:B------:R-:W-:-:S03]  /*1200*/  MOV R13, 0x437c0000 ;  /* 0x437c0000000d7802 */ /* 0x000fc60000000f00 */
        /* <DEDUP_REMOVED lines=10> */
[C---:B------:R-:W-:Y:S01]  /*12b0*/  FADD R26, -R15.reuse, R10 ;  /* 0x0000000a0f1a7221 */ /* 0x040fe20000000100 */
[-C--:B------:R-:W-:Y:S01]  /*12c0*/  FFMA.SAT R10, R86, R11.reuse, 0.5 ;  /* 0x3f000000560a7423 */ /* 0x080fe2000000200b */
[----:B------:R-:W-:Y:S01]  /*12d0*/  FFMA.SAT R16, R88, R11, 0.5 ;  /* 0x3f00000058107423 */ /* 0x000fe2000000200b */
[C---:B------:R-:W-:Y:S01]  /*12e0*/  FADD R82, -R15.reuse, R36 ;  /* 0x000000240f527221 */ /* 0x040fe20000000100 */
[C---:B------:R-:W-:Y:S01]  /*12f0*/  FADD R84, -R15.reuse, R34 ;  /* 0x000000220f547221 */ /* 0x040fe20000000100 */
[-C--:B------:R-:W-:Y:S01]  /*1300*/  FFMA.RM R10, R10, R13.reuse, 12582913 ;  /* 0x4b4000010a0a7423 */ /* 0x080fe2000000400d */
[----:B------:R-:W-:Y:S01]  /*1310*/  FFMA.RM R16, R16, R13, 12582913 ;  /* 0x4b40000110107423 */ /* 0x000fe2000000400d */
[C---:B------:R-:W-:Y:S01]  /*1320*/  FADD R0, -R15.reuse, R5 ;  /* 0x000000050f007221 */ /* 0x040fe20000000100 */
[C---:B------:R-:W-:Y:S01]  /*1330*/  FADD R34, -R15.reuse, R20 ;  /* 0x000000140f227221 */ /* 0x040fe20000000100 */
[C---:B------:R-:W-:Y:S01]  /*1340*/  FADD R20, -R15.reuse, R18 ;  /* 0x000000120f147221 */ /* 0x040fe20000000100 */
[----:B------:R-:W-:Y:S01]  /*1350*/  FADD R3, R10, -12583039 ;  /* 0xcb40007f0a037421 */ /* 0x000fe20000000000 */
[----:B------:R-:W-:Y:S01]  /*1360*/  FADD R5, R16, -12583039 ;  /* 0xcb40007f10057421 */ /* 0x000fe20000000000 */
[-C--:B------:R-:W-:Y:S01]  /*1370*/  FFMA.SAT R18, R82, R11.reuse, 0.5 ;  /* 0x3f00000052127423 */ /* 0x080fe2000000200b */
[----:B------:R-:W-:Y:S01]  /*1380*/  FADD R78, -R15, R7 ;  /* 0x000000070f4e7221 */ /* 0x000fe20000000100 */
[----:B------:R-:W-:Y:S01]  /*1390*/  FFMA R3, R86, 1.4426950216293334961, -R3 ;  /* 0x3fb8aa3b56037823 */ /* 0x000fe20000000803 */
[----:B------:R-:W-:Y:S01]  /*13a0*/  FFMA R5, R88, 1.4426950216293334961, -R5 ;  /* 0x3fb8aa3b58057823 */ /* 0x000fe20000000805 */
[----:B------:R-:W-:Y:S01]  /*13b0*/  FFMA.SAT R90, R84, R11, 0.5 ;  /* 0x3f000000545a7423 */ /* 0x000fe2000000200b */
[-C--:B------:R-:W-:Y:S01]  /*13c0*/  FFMA.RM R7, R18, R13.reuse, 12582913 ;  /* 0x4b40000112077423 */ /* 0x080fe2000000400d */
[----:B------:R-:W-:Y:S01]  /*13d0*/  FFMA R86, R86, 1.925963033500011079e-08, R3 ;  /* 0x32a5706056567823 */ /* 0x000fe20000000003 */
[----:B------:R-:W-:Y:S01]  /*13e0*/  FFMA R88, R88, 1.925963033500011079e-08, R5 ;  /* 0x32a5706058587823 */ /* 0x000fe20000000005 */
[----:B------:R-:W-:Y:S01]  /*13f0*/  FFMA.RM R3, R90, R13, 12582913 ;  /* 0x4b4000015a037423 */ /* 0x000fe2000000400d */
[----:B------:R-:W-:Y:S01]  /*1400*/  FADD R5, R7, -12583039 ;  /* 0xcb40007f07057421 */ /* 0x000fe20000000000 */
[C---:B------:R-:W-:Y:S01]  /*1410*/  FADD R80, -R15.reuse, R4 ;  /* 0x000000040f507221 */ /* 0x040fe20000000100 */
[C---:B------:R-:W-:Y:S01]  /*1420*/  FADD R74, -R15.reuse, R28 ;  /* 0x0000001c0f4a7221 */ /* 0x040fe20000000100 */
[----:B------:R-:W-:Y:S01]  /*1430*/  FADD R28, -R15, R9 ;  /* 0x000000090f1c7221 */ /* 0x000fe20000000100 */
[----:B------:R-:W-:Y:S01]  /*1440*/  FADD R9, R3, -12583039 ;  /* 0xcb40007f03097421 */ /* 0x000fe20000000000 */
[----:B------:R-:W-:Y:S01]  /*1450*/  FFMA R5, R82, 1.4426950216293334961, -R5 ;  /* 0x3fb8aa3b52057823 */ /* 0x000fe20000000805 */
[----:B------:R-:W-:Y:S01]  /*1460*/  FFMA.SAT R18, R80, R11, 0.5 ;  /* 0x3f00000050127423 */ /* 0x000fe2000000200b */
[C---:B------:R-:W-:Y:S01]  /*1470*/  FADD R4, -R15.reuse, R31 ;  /* 0x0000001f0f047221 */ /* 0x040fe20000000100 */
[----:B------:R-:W-:Y:S01]  /*1480*/  FFMA R9, R84, 1.4426950216293334961, -R9 ;  /* 0x3fb8aa3b54097823 */ /* 0x000fe20000000809 */
[----:B------:R-:W-:Y:S01]  /*1490*/  FFMA R82, R82, 1.925963033500011079e-08, R5 ;  /* 0x32a5706052527823 */ /* 0x000fe20000000005 */
[----:B------:R-:W-:Y:S01]  /*14a0*/  FFMA.RM R5, R18, R13, 12582913 ;  /* 0x4b40000112057423 */ /* 0x000fe2000000400d */
[----:B------:R-:W0:Y:S01]  /*14b0*/  MUFU.EX2 R31, R86 ;  /* 0x00000056001f7308 */ /* 0x000e220000000800 */
[----:B------:R-:W-:Y:S01]  /*14c0*/  FFMA R84, R84, 1.925963033500011079e-08, R9 ;  /* 0x32a5706054547823 */ /* 0x000fe20000000009 */
[----:B------:R-:W-:Y:S01]  /*14d0*/  FADD R76, -R15, R30 ;  /* 0x0000001e0f4c7221 */ /* 0x000fe20000000100 */
[----:B------:R-:W-:Y:S01]  /*14e0*/  FADD R9, R5, -12583039 ;  /* 0xcb40007f05097421 */ /* 0x000fe20000000000 */
        /* <DEDUP_REMOVED lines=10> */
[----:B------:R-:W-:Y:S01]  /*1590*/  FFMA R9, R80, 1.4426950216293334961, -R9 ;  /* 0x3fb8aa3b50097823 */ /* 0x000fe20000000809 */
[----:B------:R-:W1:Y:S01]  /*15a0*/  MUFU.EX2 R15, R88 ;  /* 0x00000058000f7308 */ /* 0x000e620000000800 */
[----:B------:R-:W-:Y:S01]  /*15b0*/  FFMA.SAT R18, R0, R11, 0.5 ;  /* 0x3f00000000127423 */ /* 0x000fe2000000200b */
[----:B------:R-:W-:Y:S01]  /*15c0*/  SHF.L.U32 R10, R10, 0x17, RZ ;  /* 0x000000170a0a7819 */ /* 0x000fe200000006ff */
[----:B------:R-:W-:Y:S01]  /*15d0*/  FFMA R80, R80, 1.925963033500011079e-08, R9 ;  /* 0x32a5706050507823 */ /* 0x000fe20000000009 */
[----:B------:R-:W-:Y:S01]  /*15e0*/  SHF.L.U32 R16, R16, 0x17, RZ ;  /* 0x0000001710107819 */ /* 0x000fe200000006ff */
[----:B------:R-:W-:Y:S01]  /*15f0*/  FFMA.RM R9, R18, R13, 12582913 ;  /* 0x4b40000112097423 */ /* 0x000fe2000000400d */
[----:B------:R-:W-:Y:S01]  /*1600*/  FFMA.SAT R18, R76, R11, 0.5 ;  /* 0x3f0000004c127423 */ /* 0x000fe2000000200b */
[----:B0-----:R-:W-:Y:S01]  /*1610*/  FMUL R31, R10, R31 ;  /* 0x0000001f0a1f7220 */ /* 0x001fe20000400000 */
[----:B------:R-:W-:Y:S01]  /*1620*/  FFMA.SAT R10, R2, R11, 0.5 ;  /* 0x3f000000020a7423 */ /* 0x000fe2000000200b */
[----:B------:R-:W-:Y:S01]  /*1630*/  FADD R17, R9, -12583039 ;  /* 0xcb40007f09117421 */ /* 0x000fe20000000000 */
[-C--:B------:R-:W-:Y:S01]  /*1640*/  FFMA.RM R18, R18, R13.reuse, 12582913 ;  /* 0x4b40000112127423 */ /* 0x080fe2000000400d */
[----:B------:R-:W0:Y:S01]  /*1650*/  MUFU.EX2 R84, R84 ;  /* 0x0000005400547308 */ /* 0x000e220000000800 */
[----:B------:R-:W-:Y:S01]  /*1660*/  FFMA.RM R10, R10, R13, 12582913 ;  /* 0x4b4000010a0a7423 */ /* 0x000fe2000000400d */
[----:B------:R-:W-:Y:S01]  /*1670*/  FFMA R17, R0, 1.4426950216293334961, -R17 ;  /* 0x3fb8aa3b00117823 */ /* 0x000fe20000000811 */
[----:B------:R-:W-:-:S03]  /*1680*/  SHF.L.U32 R3, R3, 0x17, RZ ;  /* 0x0000001703037819 */ /* 0x000fc600000006ff */
[----:B------:R-:W-:Y:S01]  /*1690*/  FFMA R19, R0, 1.925963033500011079e-08, R17 ;  /* 0x32a5706000137823 */ /* 0x000fe20000000011 */
[----:B-1----:R-:W-:Y:S01]  /*16a0*/  FMUL R0, R16, R15 ;  /* 0x0000000f10007220 */ /* 0x002fe20000400000 */
[----:B------:R-:W-:Y:S01]  /*16b0*/  FADD R17, R10, -12583039 ;  /* 0xcb40007f0a117421 */ /* 0x000fe20000000000 */
[----:B------:R-:W1:Y:S01]  /*16c0*/  MUFU.EX2 R15, R82 ;  /* 0x00000052000f7308 */ /* 0x000e620000000800 */
[----:B------:R-:W-:Y:S02]  /*16d0*/  FFMA.SAT R16, R78, R11, 0.5 ;  /* 0x3f0000004e107423 */ /* 0x000fe4000000200b */
[----:B------:R-:W-:-:S04]  /*16e0*/  FFMA R17, R2, 1.4426950216293334961, -R17 ;  /* 0x3fb8aa3b02117823 */ /* 0x000fc80000000811 */
[----:B------:R-:W-:Y:S01]  /*16f0*/  FFMA R21, R2, 1.925963033500011079e-08, R17 ;  /* 0x32a5706002157823 */ /* 0x000fe20000000011 */
[----:B------:R-:W-:Y:S01]  /*1700*/  SHF.L.U32 R2, R7, 0x17, RZ ;  /* 0x0000001707027819 */ /* 0x000fe200000006ff */
[----:B------:R-:W-:Y:S01]  /*1710*/  FFMA.RM R7, R16, R13, 12582913 ;  /* 0x4b40000110077423 */ /* 0x000fe2000000400d */
[----:B------:R-:W-:Y:S01]  /*1720*/  FFMA.SAT R16, R4, R11, 0.5 ;  /* 0x3f00000004107423 */ /* 0x000fe2000000200b */
[----:B------:R-:W2:Y:S01]  /*1730*/  MUFU.EX2 R17, R80 ;  /* 0x0000005000117308 */ /* 0x000ea20000000800 */
[----:B0-----:R-:W-:Y:S01]  /*1740*/  FMUL R3, R3, R84 ;  /* 0x0000005403037220 */ /* 0x001fe20000400000 */
[----:B-1----:R-:W-:Y:S01]  /*1750*/  FMUL R2, R2, R15 ;  /* 0x0000000f02027220 */ /* 0x002fe20000400000 */
[----:B------:R-:W-:-:S05]  /*1760*/  FADD R15, R7, -12583039 ;  /* 0xcb40007f070f7421 */ /* 0x000fca0000000000 */
[----:B------:R-:W-:Y:S01]  /*1770*/  MUFU.EX2 R21, R21 ;  /* 0x0000001500157308 */ /* 0x000fe20000000800 */
[----:B------:R-:W-:Y:S02]  /*1780*/  IMAD.SHL.U32 R7, R7, 0x800000, RZ ;  /* 0x0080000007077824 */ /* 0x000fe400078e00ff */
[----:B------:R-:W-:-:S04]  /*1790*/  FFMA R15, R78, 1.4426950216293334961, -R15 ;  /* 0x3fb8aa3b4e0f7823 */ /* 0x000fc8000000080f */
[----:B------:R-:W-:Y:S01]  /*17a0*/  FFMA R78, R78, 1.925963033500011079e-08, R15 ;  /* 0x32a570604e4e7823 */ /* 0x000fe2000000000f */
[----:B------:R-:W-:Y:S02]  /*17b0*/  FFMA.RM R15, R16, R13, 12582913 ;  /* 0x4b400001100f7423 */ /* 0x000fe4000000400d */
[----:B------:R-:W0:Y:S02]  /*17c0*/  MUFU.EX2 R16, R19 ;  /* 0x0000001300107308 */ /* 0x000e240000000800 */
[----:B------:R-:W-:-:S04]  /*17d0*/  FADD R23, R15, -12583039 ;  /* 0xcb40007f0f177421 */ /* 0x000fc80000000000 */
[C---:B------:R-:W-:Y:S02]  /*17e0*/  FFMA R23, R4.reuse, 1.4426950216293334961, -R23 ;  /* 0x3fb8aa3b04177823 */ /* 0x040fe40000000817 */
[----:B------:R-:W-:Y:S02]  /*17f0*/  MUFU.EX2 R78, R78 ;  /* 0x0000004e004e7308 */ /* 0x000fe40000000800 */
[----:B------:R-:W-:Y:S01]  /*1800*/  FFMA R23, R4, 1.925963033500011079e-08, R23 ;  /* 0x32a5706004177823 */ /* 0x000fe20000000017 */
[----:B------:R-:W-:Y:S02]  /*1810*/  SHF.L.U32 R4, R5, 0x17, RZ ;  /* 0x0000001705047819 */ /* 0x000fe400000006ff */
[----:B------:R-:W-:-:S03]  /*1820*/  SHF.L.U32 R5, R9, 0x17, RZ ;  /* 0x0000001709057819 */ /* 0x000fc600000006ff */
[----:B--2---:R-:W-:Y:S01]  /*1830*/  FMUL R4, R4, R17 ;  /* 0x0000001104047220 */ /* 0x004fe20000400000 */
[----:B------:R-:W-:Y:S01]  /*1840*/  FADD R17, R18, -12583039 ;  /* 0xcb40007f12117421 */ /* 0x000fe20000000000 */
[----:B0-----:R-:W-:Y:S01]  /*1850*/  FMUL R5, R5, R16 ;  /* 0x0000001005057220 */ /* 0x001fe20000400000 */
[----:B------:R-:W-:Y:S01]  /*1860*/  FFMA.SAT R16, R6, R11, 0.5 ;  /* 0x3f00000006107423 */ /* 0x000fe2000000200b */
[----:B------:R-:W0:Y:S01]  /*1870*/  MUFU.EX2 R23, R23 ;  /* 0x0000001700177308 */ /* 0x000e220000000800 */
[----:B------:R-:W-:Y:S02]  /*1880*/  FFMA R17, R76, 1.4426950216293334961, -R17 ;  /* 0x3fb8aa3b4c117823 */ /* 0x000fe40000000811 */
[----:B------:R-:W-:Y:S01]  /*1890*/  FFMA.RM R9, R16, R13, 12582913 ;  /* 0x4b40000110097423 */ /* 0x000fe2000000400d */
[----:B------:R-:W-:Y:S01]  /*18a0*/  FFMA.SAT R16, R74, R11, 0.5 ;  /* 0x3f0000004a107423 */ /* 0x000fe2000000200b */
[----:B------:R-:W-:Y:S02]  /*18b0*/  FFMA R76, R76, 1.925963033500011079e-08, R17 ;  /* 0x32a570604c4c7823 */ /* 0x000fe40000000011 */
[----:B------:R-:W-:Y:S01]  /*18c0*/  FADD R17, R9, -12583039 ;  /* 0xcb40007f09117421 */ /* 0x000fe20000000000 */
[----:B------:R-:W-:Y:S01]  /*18d0*/  FFMA.RM R19, R16, R13, 12582913 ;  /* 0x4b40000110137423 */ /* 0x000fe2000000400d */
[----:B------:R-:W-:-:S02]  /*18e0*/  SHF.L.U32 R16, R15, 0x17, RZ ;  /* 0x000000170f107819 */ /* 0x000fc400000006ff */
[----:B------:R-:W-:Y:S01]  /*18f0*/  FFMA R17, R6, 1.4426950216293334961, -R17 ;  /* 0x3fb8aa3b06117823 */ /* 0x000fe20000000811 */
[----:B------:R-:W-:-:S03]  /*1900*/  SHF.L.U32 R9, R9, 0x17, RZ ;  /* 0x0000001709097819 */ /* 0x000fc600000006ff */
[----:B------:R-:W-:Y:S01]  /*1910*/  FFMA R25, R6, 1.925963033500011079e-08, R17 ;  /* 0x32a5706006197823 */ /* 0x000fe20000000011 */
[C---:B------:R-:W-:Y:S01]  /*1920*/  FADD R17, R19.reuse, -12583039 ;  /* 0xcb40007f13117421 */ /* 0x040fe20000000000 */
[----:B------:R-:W-:Y:S01]  /*1930*/  SHF.L.U32 R6, R10, 0x17, RZ ;  /* 0x000000170a067819 */ /* 0x000fe200000006ff */
[----:B------:R-:W-:Y:S01]  /*1940*/  FFMA.SAT R10, R72, R11, 0.5 ;  /* 0x3f000000480a7423 */ /* 0x000fe2000000200b */
[----:B0-----:R-:W-:Y:S01]  /*1950*/  FMUL R16, R16, R23 ;  /* 0x0000001710107220 */ /* 0x001fe20000400000 */
[----:B------:R-:W-:Y:S01]  /*1960*/  FFMA R17, R74, 1.4426950216293334961, -R17 ;  /* 0x3fb8aa3b4a117823 */ /* 0x000fe20000000811 */
[----:B------:R-:W-:Y:S01]  /*1970*/  SHF.L.U32 R19, R19, 0x17, RZ ;  /* 0x0000001713137819 */ /* 0x000fe200000006ff */
[----:B------:R-:W-:Y:S02]  /*1980*/  FMUL R6, R6, R21 ;  /* 0x0000001506067220 */ /* 0x000fe40000400000 */
[----:B------:R-:W-:Y:S01]  /*1990*/  FFMA R74, R74, 1.925963033500011079e-08, R17 ;  /* 0x32a570604a4a7823 */ /* 0x000fe20000000011 */
[----:B------:R-:W-:Y:S01]  /*19a0*/  FMUL R17, R7, R78 ;  /* 0x0000004e07117220 */ /* 0x000fe20000400000 */
[----:B------:R-:W-:Y:S01]  /*19b0*/  FFMA.RM R7, R10, R13, 12582913 ;  /* 0x4b4000010a077423 */ /* 0x000fe2000000400d */
[----:B------:R-:W-:-:S03]  /*19c0*/  FFMA.SAT R10, R70, R11, 0.5 ;  /* 0x3f000000460a7423 */ /* 0x000fc6000000200b */
[----:B------:R-:W-:Y:S01]  /*19d0*/  FADD R21, R7, -12583039 ;  /* 0xcb40007f07157421 */ /* 0x000fe20000000000 */
[----:B------:R-:W-:Y:S01]  /*19e0*/  FFMA.RM R15, R10, R13, 12582913 ;  /* 0x4b4000010a0f7423 */ /* 0x000fe2000000400d */
[----:B------:R-:W-:Y:S01]  /*19f0*/  SHF.L.U32 R10, R18, 0x17, RZ ;  /* 0x00000017120a7819 */ /* 0x000fe200000006ff */
[----:B------:R-:W-:Y:S01]  /*1a00*/  FFMA.SAT R18, R68, R11, 0.5 ;  /* 0x3f00000044127423 */ /* 0x000fe2000000200b */
[C---:B------:R-:W-:Y:S01]  /*1a10*/  FFMA R21, R72.reuse, 1.4426950216293334961, -R21 ;  /* 0x3fb8aa3b48157823 */ /* 0x040fe20000000815 */
[C---:B------:R-:W-:Y:S01]  /*1a20*/  FADD R27, R15.reuse, -12583039 ;  /* 0xcb40007f0f1b7421 */ /* 0x040fe20000000000 */
[----:B------:R-:W-:Y:S01]  /*1a30*/  MUFU.EX2 R74, R74 ;  /* 0x0000004a004a7308 */ /* 0x000fe20000000800 */
[----:B------:R-:W-:Y:S01]  /*1a40*/  SHF.L.U32 R15, R15, 0x17, RZ ;  /* 0x000000170f0f7819 */ /* 0x000fe200000006ff */
[----:B------:R-:W-:Y:S01]  /*1a50*/  FFMA R72, R72, 1.925963033500011079e-08, R21 ;  /* 0x32a5706048487823 */ /* 0x000fe20000000015 */
[----:B------:R-:W-:Y:S01]  /*1a60*/  FFMA R27, R70, 1.4426950216293334961, -R27 ;  /* 0x3fb8aa3b461b7823 */ /* 0x000fe2000000081b */
[----:B------:R-:W-:-:S03]  /*1a70*/  SHF.L.U32 R7, R7, 0x17, RZ ;  /* 0x0000001707077819 */ /* 0x000fc600000006ff */
[----:B------:R-:W-:Y:S01]  /*1a80*/  FFMA R70, R70, 1.925963033500011079e-08, R27 ;  /* 0x32a5706046467823 */ /* 0x000fe2000000001b */
[----:B------:R0:W1:Y:S08]  /*1a90*/  MUFU.EX2 R21, R76 ;  /* 0x0000004c00157308 */ /* 0x0000700000000800 */
[----:B------:R-:W-:Y:S01]  /*1aa0*/  MUFU.EX2 R70, R70 ;  /* 0x0000004600467308 */ /* 0x000fe20000000800 */
[----:B0-----:R-:W-:-:S07]  /*1ab0*/  FFMA.SAT R76, R8, R11, 0.5 ;  /* 0x3f000000084c7423 */ /* 0x001fce000000200b */
[----:B------:R-:W0:Y:S01]  /*1ac0*/  MUFU.EX2 R72, R72 ;  /* 0x0000004800487308 */ /* 0x000e220000000800 */
[----:B-1----:R-:W-:Y:S01]  /*1ad0*/  FMUL R10, R10, R21 ;  /* 0x000000150a0a7220 */ /* 0x002fe20000400000 */
[----:B------:R-:W-:-:S04]  /*1ae0*/  FFMA.RM R21, R18, R13, 12582913 ;  /* 0x4b40000112157423 */ /* 0x000fc8000000400d */
[----:B------:R-:W-:Y:S02]  /*1af0*/  FADD R23, R21, -12583039 ;  /* 0xcb40007f15177421 */ /* 0x000fe40000000000 */
[----:B------:R-:W1:Y:S02]  /*1b00*/  MUFU.EX2 R18, R25 ;  /* 0x0000001900127308 */ /* 0x000e640000000800 */
[----:B------:R-:W-:-:S04]  /*1b10*/  FFMA R23, R68, 1.4426950216293334961, -R23 ;  /* 0x3fb8aa3b44177823 */ /* 0x000fc80000000817 */
[----:B------:R-:W-:Y:S01]  /*1b20*/  FFMA R68, R68, 1.925963033500011079e-08, R23 ;  /* 0x32a5706044447823 */ /* 0x000fe20000000017 */
[----:B------:R-:W-:Y:S01]  /*1b30*/  FFMA.RM R23, R76, R13, 12582913 ;  /* 0x4b4000014c177423 */ /* 0x000fe2000000400d */
[----:B0-----:R-:W-:-:S03]  /*1b40*/  FMUL R7, R7, R72 ;  /* 0x0000004807077220 */ /* 0x001fc60000400000 */
[C---:B------:R-:W-:Y:S01]  /*1b50*/  FADD R27, R23.reuse, -12583039 ;  /* 0xcb40007f171b7421 */ /* 0x040fe20000000000 */
[----:B------:R-:W-:Y:S01]  /*1b60*/  SHF.L.U32 R23, R23, 0x17, RZ ;  /* 0x0000001717177819 */ /* 0x000fe200000006ff */
[----:B------:R-:W0:Y:S02]  /*1b70*/  MUFU.EX2 R68, R68 ;  /* 0x0000004400447308 */ /* 0x000e240000000800 */
[----:B------:R-:W-:Y:S01]  /*1b80*/  FFMA R27, R8, 1.4426950216293334961, -R27 ;  /* 0x3fb8aa3b081b7823 */ /* 0x000fe2000000081b */
[----:B-1----:R-:W-:Y:S01]  /*1b90*/  FMUL R9, R9, R18 ;  /* 0x0000001209097220 */ /* 0x002fe20000400000 */
[----:B------:R-:W-:Y:S02]  /*1ba0*/  FFMA.SAT R18, R36, R11, 0.5 ;  /* 0x3f00000024127423 */ /* 0x000fe4000000200b */
[----:B------:R-:W-:Y:S01]  /*1bb0*/  FFMA R25, R8, 1.925963033500011079e-08, R27 ;  /* 0x32a5706008197823 */ /* 0x000fe2000000001b */
[----:B------:R-:W-:Y:S01]  /*1bc0*/  FMUL R8, R19, R74 ;  /* 0x0000004a13087220 */ /* 0x000fe20000400000 */
[----:B------:R-:W-:Y:S01]  /*1bd0*/  FFMA.RM R27, R18, R13, 12582913 ;  /* 0x4b400001121b7423 */ /* 0x000fe2000000400d */
[----:B------:R-:W-:-:S03]  /*1be0*/  FFMA.SAT R18, R30, R11, 0.5 ;  /* 0x3f0000001e127423 */ /* 0x000fc6000000200b */
[----:B------:R-:W-:Y:S01]  /*1bf0*/  FADD R19, R27, -12583039 ;  /* 0xcb40007f1b137421 */ /* 0x000fe20000000000 */
[----:B------:R-:W-:Y:S01]  /*1c00*/  FFMA.RM R35, R18, R13, 12582913 ;  /* 0x4b40000112237423 */ /* 0x000fe2000000400d */
[----:B------:R-:W-:Y:S01]  /*1c10*/  FMUL R18, R15, R70 ;  /* 0x000000460f127220 */ /* 0x000fe20000400000 */
[----:B------:R-:W-:Y:S01]  /*1c20*/  FFMA.SAT R70, R20, R11, 0.5 ;  /* 0x3f00000014467423 */ /* 0x000fe2000000200b */
[----:B------:R-:W-:-:S04]  /*1c30*/  FFMA R19, R36, 1.4426950216293334961, -R19 ;  /* 0x3fb8aa3b24137823 */ /* 0x000fc80000000813 */
[----:B------:R-:W-:Y:S01]  /*1c40*/  FFMA R36, R36, 1.925963033500011079e-08, R19 ;  /* 0x32a5706024247823 */ /* 0x000fe20000000013 */
[----:B------:R-:W-:-:S04]  /*1c50*/  FADD R19, R35, -12583039 ;  /* 0xcb40007f23137421 */ /* 0x000fc80000000000 */
[C---:B------:R-:W-:Y:S01]  /*1c60*/  FFMA R19, R30.reuse, 1.4426950216293334961, -R19 ;  /* 0x3fb8aa3b1e137823 */ /* 0x040fe20000000813 */
[----:B------:R-:W-:Y:S03]  /*1c70*/  MUFU.EX2 R36, R36 ;  /* 0x0000002400247308 */ /* 0x000fe60000000800 */
[----:B------:R-:W-:Y:S01]  /*1c80*/  FFMA R37, R30, 1.925963033500011079e-08, R19 ;  /* 0x32a570601e257823 */ /* 0x000fe20000000013 */
[----:B------:R-:W-:Y:S01]  /*1c90*/  FFMA.SAT R30, R34, R11, 0.5 ;  /* 0x3f000000221e7423 */ /* 0x000fe2000000200b */
[----:B------:R-:W-:-:S03]  /*1ca0*/  SHF.L.U32 R19, R21, 0x17, RZ ;  /* 0x0000001715137819 */ /* 0x000fc600000006ff */
[----:B------:R-:W-:Y:S01]  /*1cb0*/  FFMA.RM R30, R30, R13, 12582913 ;  /* 0x4b4000011e1e7423 */ /* 0x000fe2000000400d */
[----:B------:R-:W-:Y:S01]  /*1cc0*/  MUFU.EX2 R37, R37 ;  /* 0x0000002500257308 */ /* 0x000fe20000000800 */
[----:B0-----:R-:W-:Y:S02]  /*1cd0*/  FMUL R19, R19, R68 ;  /* 0x0000004413137220 */ /* 0x001fe40000400000 */
[----:B------:R-:W-:-:S04]  /*1ce0*/  FADD R15, R30, -12583039 ;  /* 0xcb40007f1e0f7421 */ /* 0x000fc80000000000 */
[----:B------:R-:W-:-:S04]  /*1cf0*/  FFMA R15, R34, 1.4426950216293334961, -R15 ;  /* 0x3fb8aa3b220f7823 */ /* 0x000fc8000000080f */
[----:B------:R-:W-:Y:S01]  /*1d00*/  FFMA R69, R34, 1.925963033500011079e-08, R15 ;  /* 0x32a5706022457823 */ /* 0x000fe2000000000f */
[----:B------:R-:W-:Y:S01]  /*1d10*/  FFMA.RM R15, R70, R13, 12582913 ;  /* 0x4b400001460f7423 */ /* 0x000fe2000000400d */
[----:B------:R-:W0:Y:S03]  /*1d20*/  MUFU.EX2 R34, R25 ;  /* 0x0000001900227308 */ /* 0x000e260000000800 */
[----:B------:R-:W-:-:S04]  /*1d30*/  FADD R21, R15, -12583039 ;  /* 0xcb40007f0f157421 */ /* 0x000fc80000000000 */
[----:B------:R-:W-:-:S04]  /*1d40*/  FFMA R21, R20, 1.4426950216293334961, -R21 ;  /* 0x3fb8aa3b14157823 */ /* 0x000fc80000000815 */
[----:B------:R-:W-:Y:S01]  /*1d50*/  FFMA R29, R20, 1.925963033500011079e-08, R21 ;  /* 0x32a57060141d7823 */ /* 0x000fe20000000015 */
[----:B0-----:R-:W-:Y:S01]  /*1d60*/  FMUL R20, R23, R34 ;  /* 0x0000002217147220 */ /* 0x001fe20000400000 */
[----:B------:R-:W-:-:S04]  /*1d70*/  FFMA.SAT R34, R22, R11, 0.5 ;  /* 0x3f00000016227423 */ /* 0x000fc8000000200b */
[----:B------:R-:W-:Y:S01]  /*1d80*/  MUFU.EX2 R29, R29 ;  /* 0x0000001d001d7308 */ /* 0x000fe20000000800 */
[----:B------:R-:W-:-:S04]  /*1d90*/  FFMA.RM R25, R34, R13, 12582913 ;  /* 0x4b40000122197423 */ /* 0x000fc8000000400d */
[C---:B------:R-:W-:Y:S01]  /*1da0*/  FADD R21, R25.reuse, -12583039 ;  /* 0xcb40007f19157421 */ /* 0x040fe20000000000 */
[----:B------:R-:W-:-:S03]  /*1db0*/  SHF.L.U32 R25, R25, 0x17, RZ ;  /* 0x0000001719197819 */ /* 0x000fc600000006ff */
[----:B------:R-:W-:-:S04]  /*1dc0*/  FFMA R21, R22, 1.4426950216293334961, -R21 ;  /* 0x3fb8aa3b16157823 */ /* 0x000fc80000000815 */
[----:B------:R-:W-:Y:S01]  /*1dd0*/  FFMA R34, R22, 1.925963033500011079e-08, R21 ;  /* 0x32a5706016227823 */ /* 0x000fe20000000015 */
[----:B------:R-:W-:Y:S01]  /*1de0*/  FFMA.SAT R22, R12, R11, 0.5 ;  /* 0x3f0000000c167423 */ /* 0x000fe2000000200b */
[----:B------:R-:W-:-:S03]  /*1df0*/  SHF.L.U32 R21, R27, 0x17, RZ ;  /* 0x000000171b157819 */ /* 0x000fc600000006ff */
[----:B------:R-:W-:Y:S01]  /*1e00*/  FFMA.RM R27, R22, R13, 12582913 ;  /* 0x4b400001161b7423 */ /* 0x000fe2000000400d */
[----:B------:R-:W-:Y:S01]  /*1e10*/  SHF.L.U32 R22, R35, 0x17, RZ ;  /* 0x0000001723167819 */ /* 0x000fe200000006ff */
[----:B------:R-:W-:Y:S01]  /*1e20*/  FMUL R21, R21, R36 ;  /* 0x0000002415157220 */ /* 0x000fe20000400000 */
[----:B------:R-:W-:Y:S01]  /*1e30*/  MUFU.EX2 R34, R34 ;  /* 0x0000002200227308 */ /* 0x000fe20000000800 */
[C---:B------:R-:W-:Y:S01]  /*1e40*/  FADD R23, R27.reuse, -12583039 ;  /* 0xcb40007f1b177421 */ /* 0x040fe20000000000 */
[----:B------:R-:W-:Y:S01]  /*1e50*/  SHF.L.U32 R27, R27, 0x17, RZ ;  /* 0x000000171b1b7819 */ /* 0x000fe200000006ff */
[----:B------:R-:W-:Y:S02]  /*1e60*/  FMUL R22, R22, R37 ;  /* 0x0000002516167220 */ /* 0x000fe40000400000 */
[----:B------:R-:W-:-:S03]  /*1e70*/  FFMA R23, R12, 1.4426950216293334961, -R23 ;  /* 0x3fb8aa3b0c177823 */ /* 0x000fc60000000817 */
[----:B------:R-:W0:Y:S01]  /*1e80*/  MUFU.EX2 R36, R69 ;  /* 0x0000004500247308 */ /* 0x000e220000000800 */
[----:B------:R-:W-:Y:S01]  /*1e90*/  FFMA R35, R12, 1.925963033500011079e-08, R23 ;  /* 0x32a570600c237823 */ /* 0x000fe20000000017 */
[----:B------:R-:W-:-:S04]  /*1ea0*/  FFMA.SAT R12, R24, R11, 0.5 ;  /* 0x3f000000180c7423 */ /* 0x000fc8000000200b */
[----:B------:R-:W-:-:S04]  /*1eb0*/  FFMA.RM R12, R12, R13, 12582913 ;  /* 0x4b4000010c0c7423 */ /* 0x000fc8000000400d */
[C---:B------:R-:W-:Y:S01]  /*1ec0*/  FADD R23, R12.reuse, -12583039 ;  /* 0xcb40007f0c177421 */ /* 0x040fe20000000000 */
[----:B------:R-:W-:-:S03]  /*1ed0*/  SHF.L.U32 R12, R12, 0x17, RZ ;  /* 0x000000170c0c7819 */ /* 0x000fc600000006ff */
[----:B------:R-:W-:-:S04]  /*1ee0*/  FFMA R23, R24, 1.4426950216293334961, -R23 ;  /* 0x3fb8aa3b18177823 */ /* 0x000fc80000000817 */
[----:B------:R-:W-:Y:S01]  /*1ef0*/  FFMA R37, R24, 1.925963033500011079e-08, R23 ;  /* 0x32a5706018257823 */ /* 0x000fe20000000017 */
[-C--:B------:R-:W-:Y:S01]  /*1f00*/  FFMA.SAT R24, R14, R11.reuse, 0.5 ;  /* 0x3f0000000e187423 */ /* 0x080fe2000000200b */
[----:B------:R-:W-:Y:S01]  /*1f10*/  SHF.L.U32 R23, R30, 0x17, RZ ;  /* 0x000000171e177819 */ /* 0x000fe200000006ff */
[----:B------:R-:W-:Y:S02]  /*1f20*/  FFMA.SAT R30, R28, R11, 0.5 ;  /* 0x3f0000001c1e7423 */ /* 0x000fe4000000200b */
[----:B------:R-:W-:Y:S01]  /*1f30*/  FFMA.RM R24, R24, R13, 12582913 ;  /* 0x4b40000118187423 */ /* 0x000fe2000000400d */
[----:B------:R-:W-:Y:S01]  /*1f40*/  MUFU.EX2 R37, R37 ;  /* 0x0000002500257308 */ /* 0x000fe20000000800 */
[----:B0-----:R-:W-:Y:S02]  /*1f50*/  FMUL R23, R23, R36 ;  /* 0x0000002417177220 */ /* 0x001fe40000400000 */
[C---:B------:R-:W-:Y:S01]  /*1f60*/  FADD R67, R24.reuse, -12583039 ;  /* 0xcb40007f18437421 */ /* 0x040fe20000000000 */
[----:B------:R-:W-:-:S03]  /*1f70*/  SHF.L.U32 R24, R24, 0x17, RZ ;  /* 0x0000001718187819 */ /* 0x000fc600000006ff */
[----:B------:R-:W-:-:S04]  /*1f80*/  FFMA R67, R14, 1.4426950216293334961, -R67 ;  /* 0x3fb8aa3b0e437823 */ /* 0x000fc80000000843 */
[----:B------:R-:W-:Y:S01]  /*1f90*/  FFMA R67, R14, 1.925963033500011079e-08, R67 ;  /* 0x32a570600e437823 */ /* 0x000fe20000000043 */
[----:B------:R-:W-:-:S04]  /*1fa0*/  FFMA.SAT R14, R26, R11, 0.5 ;  /* 0x3f0000001a0e7423 */ /* 0x000fc8000000200b */
[-C--:B------:R-:W-:Y:S01]  /*1fb0*/  FFMA.RM R11, R14, R13.reuse, 12582913 ;  /* 0x4b4000010e0b7423 */ /* 0x080fe2000000400d */
[----:B------:R-:W-:Y:S01]  /*1fc0*/  FFMA.RM R13, R30, R13, 12582913 ;  /* 0x4b4000011e0d7423 */ /* 0x000fe2000000400d */
[----:B------:R-:W-:Y:S01]  /*1fd0*/  IMAD.SHL.U32 R30, R15, 0x800000, RZ ;  /* 0x008000000f1e7824 */ /* 0x000fe200078e00ff */
[----:B------:R-:W-:Y:S01]  /*1fe0*/  MUFU.EX2 R67, R67 ;  /* 0x0000004300437308 */ /* 0x000fe20000000800 */
[----:B------:R-:W-:Y:S02]  /*1ff0*/  FADD R69, R11, -12583039 ;  /* 0xcb40007f0b457421 */ /* 0x000fe40000000000 */
[----:B------:R-:W-:Y:S01]  /*2000*/  FMUL R30, R30, R29 ;  /* 0x0000001d1e1e7220 */ /* 0x000fe20000400000 */
[----:B------:R-:W-:Y:S01]  /*2010*/  FMUL R29, R25, R34 ;  /* 0x00000022191d7220 */ /* 0x000fe20000400000 */
[----:B------:R-:W-:Y:S01]  /*2020*/  FFMA R69, R26, 1.4426950216293334961, -R69 ;  /* 0x3fb8aa3b1a457823 */ /* 0x000fe20000000845 */
[----:B------:R-:W-:-:S03]  /*2030*/  SHF.L.U32 R25, R11, 0x17, RZ ;  /* 0x000000170b197819 */ /* 0x000fc600000006ff */
[----:B------:R-:W-:Y:S01]  /*2040*/  FFMA R36, R26, 1.925963033500011079e-08, R69 ;  /* 0x32a570601a247823 */ /* 0x000fe20000000045 */
[C---:B------:R-:W-:Y:S01]  /*2050*/  FADD R69, R13.reuse, -12583039 ;  /* 0xcb40007f0d457421 */ /* 0x040fe20000000000 */
[----:B------:R-:W-:-:S03]  /*2060*/  SHF.L.U32 R13, R13, 0x17, RZ ;  /* 0x000000170d0d7819 */ /* 0x000fc600000006ff */
[C---:B------:R-:W-:Y:S01]  /*2070*/  FFMA R69, R28.reuse, 1.4426950216293334961, -R69 ;  /* 0x3fb8aa3b1c457823 */ /* 0x040fe20000000845 */
[----:B------:R-:W0:Y:S03]  /*2080*/  MUFU.EX2 R36, R36 ;  /* 0x0000002400247308 */ /* 0x000e260000000800 */
[----:B------:R-:W-:Y:S01]  /*2090*/  FFMA R14, R28, 1.925963033500011079e-08, R69 ;  /* 0x32a570601c0e7823 */ /* 0x000fe20000000045 */
[----:B------:R-:W-:-:S04]  /*20a0*/  FADD R69, RZ, R31 ;  /* 0x0000001fff457221 */ /* 0x000fc80000000000 */
[----:B------:R-:W-:Y:S01]  /*20b0*/  FADD R69, R69, R0 ;  /* 0x0000000045457221 */ /* 0x000fe20000000000 */
[----:B------:R-:W1:Y:S03]  /*20c0*/  MUFU.EX2 R28, R35 ;  /* 0x00000023001c7308 */ /* 0x000e660000000800 */
[----:B------:R-:W-:-:S04]  /*20d0*/  FADD R26, R69, R2 ;  /* 0x00000002451a7221 */ /* 0x000fc80000000000 */
[----:B------:R-:W-:Y:S01]  /*20e0*/  FADD R69, R26, R3 ;  /* 0x000000031a457221 */ /* 0x000fe20000000000 */
[----:B------:R-:W2:Y:S01]  /*20f0*/  MUFU.EX2 R14, R14 ;  /* 0x0000000e000e7308 */ /* 0x000ea20000000800 */
[----:B0-----:R-:W-:Y:S02]  /*2100*/  FMUL R25, R25, R36 ;  /* 0x0000002419197220 */ /* 0x001fe40000400000 */
[----:B------:R-:W-:-:S04]  /*2110*/  FADD R26, R69, R4 ;  /* 0x00000004451a7221 */ /* 0x000fc80000000000 */
[----:B------:R-:W-:Y:S01]  /*2120*/  FADD R69, R26, R5 ;  /* 0x000000051a457221 */ /* 0x000fe20000000000 */
[----:B-1----:R-:W-:Y:S01]  /*2130*/  FMUL R28, R27, R28 ;  /* 0x0000001c1b1c7220 */ /* 0x002fe20000400000 */
        /* <DEDUP_REMOVED lines=14> */
[----:B------:R-:W-:Y:S01]  /*2220*/  FMUL R26, R24, R67 ;  /* 0x00000043181a7220 */ /* 0x000fe20000400000 */
[----:B--2---:R-:W-:Y:S02]  /*2230*/  FMUL R24, R13, R14 ;  /* 0x0000000e0d187220 */ /* 0x004fe40000400000 */
        /* <DEDUP_REMOVED lines=16> */
.L_x_1691:
        /* <DEDUP_REMOVED lines=12> */
[----:B0-----:R-:W-:Y:S05]  /*2400*/  CALL.REL.NOINC `($__internal_22_$__cuda_sm3x_div_rn_noftz_f32_slowpath) ;  /* 0x0000003400a07944 */ /* 0x001fea0003c00000 */
[----:B------:R-:W-:-:S07]  /*2410*/  MOV R14, R11 ;  /* 0x0000000b000e7202 */ /* 0x000fce0000000f00 */
.L_x_1628:
[----:B------:R-:W-:Y:S05]  /*2420*/  BSYNC.RECONVERGENT B3 ;  /* 0x0000000000037941 */ /* 0x000fea0003800200 */
.L_x_1627:
        /* <DEDUP_REMOVED lines=12> */
[----:B0-----:R-:W-:Y:S05]  /*24f0*/  CALL.REL.NOINC `($__internal_22_$__cuda_sm3x_div_rn_noftz_f32_slowpath) ;  /* 0x0000003400647944 */ /* 0x001fea0003c00000 */
[----:B------:R-:W-:-:S07]  /*2500*/  MOV R15, R11 ;  /* 0x0000000b000f7202 */ /* 0x000fce0000000f00 */
.L_x_1630:
[----:B------:R-:W-:Y:S05]  /*2510*/  BSYNC.RECONVERGENT B3 ;  /* 0x0000000000037941 */ /* 0x000fea0003800200 */
.L_x_1629:
        /* <DEDUP_REMOVED lines=12> */
[----:B0-----:R-:W-:Y:S05]  /*25e0*/  CALL.REL.NOINC `($__internal_22_$__cuda_sm3x_div_rn_noftz_f32_slowpath) ;  /* 0x0000003400287944 */ /* 0x001fea0003c00000 */
[----:B------:R-:W-:-:S07]  /*25f0*/  MOV R0, R11 ;  /* 0x0000000b00007202 */ /* 0x000fce0000000f00 */
.L_x_1632:
[----:B------:R-:W-:Y:S05]  /*2600*/  BSYNC.RECONVERGENT B3 ;  /* 0x0000000000037941 */ /* 0x000fea0003800200 */
.L_x_1631:
        /* <DEDUP_REMOVED lines=14> */
.L_x_1634:
[----:B------:R-:W-:Y:S05]  /*26f0*/  BSYNC.RECONVERGENT B3 ;  /* 0x0000000000037941 */ /* 0x000fea0003800200 */
.L_x_1633:
        /* <DEDUP_REMOVED lines=14> */
.L_x_1636:
[----:B------:R-:W-:Y:S05]  /*27e0*/  BSYNC.RECONVERGENT B3 ;  /* 0x0000000000037941 */ /* 0x000fea0003800200 */
.L_x_1635:
        /* <DEDUP_REMOVED lines=14> */
.L_x_1638:
[----:B------:R-:W-:Y:S05]  /*28d0*/  BSYNC.RECONVERGENT B3 ;  /* 0x0000000000037941 */ /* 0x000fea0003800200 */
.L_x_1637:
[----:B------:R-:W1:Y:S01]  /*28e0*/  MUFU.RCP R2, R67 ;  /* 0x0000004300027308 */ /* 0x000e620000001000 */
[----:B------:R-:W-:Y:S07]  /*28f0*/  BSSY.RECONVERGENT B3, `(.L_x_1639) ;  /* 0x000000d000037945 */ /* 0x000fee0003800200 */
[----:B------:R-:W2:Y:S01]  /*2900*/  FCHK P1, R6, R67 ;  /* 0x0000004306007302 */ /* 0x000ea20000020000 */
[----:B-1----:R-:W-:-:S04]  /*2910*/  FFMA R3, -R67, R2, 1 ;  /* 0x3f80000043037423 */ /* 0x002fc80000000102 */
[----:B------:R-:W-:-:S04]  /*2920*/  FFMA R4, R2, R3, R2 ;  /* 0x0000000302047223 */ /* 0x000fc80000000002 */
[----:B0-----:R-:W-:-:S04]  /*2930*/  FFMA R37, R6, R4, RZ ;  /* 0x0000000406257223 */ /* 0x001fc800000000ff */
[----:B------:R-:W-:-:S04]  /*2940*/  FFMA R2, -R67, R37, R6 ;  /* 0x0000002543027223 */ /* 0x000fc80000000106 */
[----:B------:R-:W-:Y:S01]  /*2950*/  FFMA R37, R4, R2, R37 ;  /* 0x0000000204257223 */ /* 0x000fe20000000025 */
[----:B--2---:R-:W-:Y:S06]  /*2960*/  @!P1 BRA `(.L_x_1640) ;  /* 0x0000000000149947 */ /* 0x004fec0003800000 */
[----:B------:R-:W-:Y:S01]  /*2970*/  IMAD.MOV.U32 R31, RZ, RZ, R6 ;  /* 0x000000ffff1f7224 */ /* 0x000fe200078e0006 */
[----:B------:R-:W-:Y:S02]  /*2980*/  MOV R12, R67 ;  /* 0x00000043000c7202 */ /* 0x000fe40000000f00 */
[----:B------:R-:W-:-:S07]  /*2990*/  MOV R69, 0x29b0 ;  /* 0x000029b000457802 */ /* 0x000fce0000000f00 */
[----:B------:R-:W-:Y:S05]  /*29a0*/  CALL.REL.NOINC `($__internal_22_$__cuda_sm3x_div_rn_noftz_f32_slowpath) ;  /* 0x0000003000387944 */ /* 0x000fea0003c00000 */
[----:B------:R-:W-:-:S07]  /*29b0*/  MOV R37, R11 ;  /* 0x0000000b00257202 */ /* 0x000fce0000000f00 */
.L_x_1640:
[----:B------:R-:W-:Y:S05]  /*29c0*/  BSYNC.RECONVERGENT B3 ;  /* 0x0000000000037941 */ /* 0x000fea0003800200 */
.L_x_1639:
        /* <DEDUP_REMOVED lines=12> */
[----:B------:R-:W-:Y:S05]  /*2a90*/  CALL.REL.NOINC `($__internal_22_$__cuda_sm3x_div_rn_noftz_f32_slowpath) ;  /* 0x0000002c00fc7944 */ /* 0x000fea0003c00000 */
[----:B------:R-:W-:-:S07]  /*2aa0*/  MOV R6, R11 ;  /* 0x0000000b00067202 */ /* 0x000fce0000000f00 */
.L_x_1642:
[----:B------:R-:W-:Y:S05]  /*2ab0*/  BSYNC.RECONVERGENT B3 ;  /* 0x0000000000037941 */ /* 0x000fea0003800200 */
.L_x_1641:
        /* <DEDUP_REMOVED lines=14> */
.L_x_1644:
[----:B------:R-:W-:Y:S05]  /*2ba0*/  BSYNC.RECONVERGENT B3 ;  /* 0x0000000000037941 */ /* 0x000fea0003800200 */
.L_x_1643:
        /* <DEDUP_REMOVED lines=14> */
.L_x_1646:
[----:B------:R-:W-:Y:S05]  /*2c90*/  BSYNC.RECONVERGENT B3 ;  /* 0x0000000000037941 */ /* 0x000fea0003800200 */
.L_x_1645:
        /* <DEDUP_REMOVED lines=12> */
[----:B------:R-:W-:Y:S05]  /*2d60*/  CALL.REL.NOINC `($__internal_22_$__cuda_sm3x_div_rn_noftz_f32_slowpath) ;  /* 0x0000002c00487944 */ /* 0x000fea0003c00000 */
[----:B------:R-:W-:-:S07]  /*2d70*/  MOV R10, R11 ;  /* 0x0000000b000a7202 */ /* 0x000fce0000000f00 */
.L_x_1648:
[----:B------:R-:W-:Y:S05]  /*2d80*/  BSYNC.RECONVERGENT B3 ;  /* 0x0000000000037941 */ /* 0x000fea0003800200 */
.L_x_1647:
        /* <DEDUP_REMOVED lines=14> */
.L_x_1650:
[----:B------:R-:W-:Y:S05]  /*2e70*/  BSYNC.RECONVERGENT B3 ;  /* 0x0000000000037941 */ /* 0x000fea0003800200 */
.L_x_1649:
        /* <DEDUP_REMOVED lines=14> */
.L_x_1652:
[----:B------:R-:W-:Y:S05]  /*2f60*/  BSYNC.RECONVERGENT B3 ;  /* 0x0000000000037941 */ /* 0x000fea0003800200 */
.L_x_1651:
        /* <DEDUP_REMOVED lines=14> */
.L_x_1654:
[----:B------:R-:W-:Y:S05]  /*3050*/  BSYNC.RECONVERGENT B3 ;  /* 0x0000000000037941 */ /* 0x000fea0003800200 */
.L_x_1653:
        /* <DEDUP_REMOVED lines=14> */
.L_x_1656:
[----:B------:R-:W-:Y:S05]  /*3140*/  BSYNC.RECONVERGENT B3 ;  /* 0x0000000000037941 */ /* 0x000fea0003800200 */
.L_x_1655:
        /* <DEDUP_REMOVED lines=14> */
.L_x_1658:
[----:B------:R-:W-:Y:S05]  /*3230*/  BSYNC.RECONVERGENT B3 ;  /* 0x0000000000037941 */ /* 0x000fea0003800200 */
.L_x_1657:
        /* <DEDUP_REMOVED lines=14> */
.L_x_1660:
[----:B------:R-:W-:Y:S05]  /*3320*/  BSYNC.RECONVERGENT B3 ;  /* 0x0000000000037941 */ /* 0x000fea0003800200 */
.L_x_1659:
        /* <DEDUP_REMOVED lines=14> */
.L_x_1662:
[----:B------:R-:W-:Y:S05]  /*3410*/  BSYNC.RECONVERGENT B3 ;  /* 0x0000000000037941 */ /* 0x000fea0003800200 */
.L_x_1661:
        /* <DEDUP_REMOVED lines=14> */
.L_x_1664:
[----:B------:R-:W-:Y:S05]  /*3500*/  BSYNC.RECONVERGENT B3 ;  /* 0x0000000000037941 */ /* 0x000fea0003800200 */
.L_x_1663:
        /* <DEDUP_REMOVED lines=14> */
.L_x_1666:
[----:B------:R-:W-:Y:S05]  /*35f0*/  BSYNC.RECONVERGENT B3 ;  /* 0x0000000000037941 */ /* 0x000fea0003800200 */
.L_x_1665:
        /* <DEDUP_REMOVED lines=14> */
.L_x_1668:
[----:B------:R-:W-:Y:S05]  /*36e0*/  BSYNC.RECONVERGENT B3 ;  /* 0x0000000000037941 */ /* 0x000fea0003800200 */
.L_x_1667:
        /* <DEDUP_REMOVED lines=14> */
.L_x_1670:
[----:B------:R-:W-:Y:S05]  /*37d0*/  BSYNC.RECONVERGENT B3 ;  /* 0x0000000000037941 */ /* 0x000fea0003800200 */
.L_x_1669:
        /* <DEDUP_REMOVED lines=14> */
.L_x_1672:
[----:B------:R-:W-:Y:S05]  /*38c0*/  BSYNC.RECONVERGENT B3 ;  /* 0x0000000000037941 */ /* 0x000fea0003800200 */
.L_x_1671:
        /* <DEDUP_REMOVED lines=14> */
.L_x_1674:
[----:B------:R-:W-:Y:S05]  /*39b0*/  BSYNC.RECONVERGENT B3 ;  /* 0x0000000000037941 */ /* 0x000fea0003800200 */
.L_x_1673:
        /* <DEDUP_REMOVED lines=14> */
.L_x_1676:
[----:B------:R-:W-:Y:S05]  /*3aa0*/  BSYNC.RECONVERGENT B3 ;  /* 0x0000000000037941 */ /* 0x000fea0003800200 */
.L_x_1675:
        /* <DEDUP_REMOVED lines=13> */
.L_x_1678:
[----:B------:R-:W-:Y:S05]  /*3b80*/  BSYNC.RECONVERGENT B3 ;  /* 0x0000000000037941 */ /* 0x000fea0003800200 */
.L_x_1677:
        /* <DEDUP_REMOVED lines=11> */
[C---:B------:R-:W-:Y:S02]  /*3c40*/  LEA R4, P1, R2.reuse, UR36, 0x1 ;  /* 0x0000002402047c11 */ /* 0x040fe4000f8208ff */
[----:B------:R-:W-:Y:S02]  /*3c50*/  ISETP.GE.AND.EX P2, PT, RZ, UR45, PT, P2 ;  /* 0x0000002dff007c0c */ /* 0x000fe4000bf46320 */
[----:B------:R-:W-:Y:S02]  /*3c60*/  LEA.HI.X R5, R2, UR37, R3, 0x1, P1 ;  /* 0x0000002502057c11 */ /* 0x000fe400088f0c03 */
[----:B------:R-:W-:Y:S02]  /*3c70*/  ISETP.GE.U32.AND P1, PT, R63, UR44, PT ;  /* 0x0000002c3f007c0c */ /* 0x000fe4000bf26070 */
[----:B------:R-:W-:-:S02]  /*3c80*/  @!P6 R2UR UR6, R32 ;  /* 0x000000002006e2ca */ /* 0x000fc400000e0000 */
[----:B------:R-:W-:Y:S02]  /*3c90*/  @!P6 R2UR UR7, R33 ;  /* 0x000000002107e2ca */ /* 0x000fe400000e0000 */
[----:B------:R-:W-:Y:S02]  /*3ca0*/  ISETP.GE.AND.EX P1, PT, RZ, UR45, PT, P1 ;  /* 0x0000002dff007c0c */ /* 0x000fe4000bf26310 */
[----:B------:R-:W-:Y:S02]  /*3cb0*/  ISETP.GE.U32.AND P5, PT, R66, UR44, PT ;  /* 0x0000002c42007c0c */ /* 0x000fe4000bfa6070 */
[----:B------:R-:W-:Y:S02]  /*3cc0*/  ISETP.GE.U32.AND P4, PT, R65, UR44, PT ;  /* 0x0000002c41007c0c */ /* 0x000fe4000bf86070 */
[----:B------:R-:W-:Y:S02]  /*3cd0*/  @!P0 F2FP.BF16.F32.PACK_AB R14, RZ, R14 ;  /* 0x0000000eff0e823e */ /* 0x000fe400000010ff */
[----:B------:R-:W-:-:S02]  /*3ce0*/  ISETP.GE.AND.EX P5, PT, RZ, UR45, PT, P5 ;  /* 0x0000002dff007c0c */ /* 0x000fc4000bfa6350 */
[----:B------:R-:W-:Y:S01]  /*3cf0*/  ISETP.GE.AND.EX P4, PT, RZ, UR45, PT, P4 ;  /* 0x0000002dff007c0c */ /* 0x000fe2000bf86340 */
[----:B------:R0:W-:Y:S01]  /*3d00*/  @!P0 STG.E.U16 desc[UR4][R4.64], R14 ;  /* 0x0000000e04008986 */ /* 0x0001e2000c101504 */
[----:B------:R-:W-:Y:S02]  /*3d10*/  @!P6 F2FP.BF16.F32.PACK_AB R15, RZ, R15 ;  /* 0x0000000fff0fe23e */ /* 0x000fe400000010ff */
[----:B------:R-:W-:Y:S02]  /*3d20*/  ISETP.GE.U32.AND P0, PT, R61, UR44, PT ;  /* 0x0000002c3d007c0c */ /* 0x000fe4000bf06070 */
[----:B------:R-:W-:Y:S01]  /*3d30*/  @!P2 R2UR UR4, R32 ;  /* 0x000000002004a2ca */ /* 0x000fe200000e0000 */
[----:B------:R0:W-:Y:S01]  /*3d40*/  @!P6 STG.E.U16 desc[UR6][R4.64+0x40], R15 ;  /* 0x0000400f0400e986 */ /* 0x0001e2000c101506 */
[----:B------:R-:W-:Y:S02]  /*3d50*/  ISETP.GE.U32.AND P6, PT, R60, UR44, PT ;  /* 0x0000002c3c007c0c */ /* 0x000fe4000bfc6070 */
[----:B------:R-:W-:-:S02]  /*3d60*/  @!P2 R2UR UR5, R33 ;  /* 0x000000002105a2ca */ /* 0x000fc400000e0000 */
[----:B------:R-:W-:Y:S02]  /*3d70*/  @!P1 R2UR UR6, R32 ;  /* 0x00000000200692ca */ /* 0x000fe400000e0000 */
[----:B------:R-:W-:Y:S02]  /*3d80*/  @!P1 R2UR UR7, R33 ;  /* 0x00000000210792ca */ /* 0x000fe400000e0000 */
[----:B------:R-:W-:Y:S02]  /*3d90*/  ISETP.GE.AND.EX P0, PT, RZ, UR45, PT, P0 ;  /* 0x0000002dff007c0c */ /* 0x000fe4000bf06300 */
[----:B------:R-:W-:Y:S02]  /*3da0*/  ISETP.GE.AND.EX P6, PT, RZ, UR45, PT, P6 ;  /* 0x0000002dff007c0c */ /* 0x000fe4000bfc6360 */
[----:B------:R-:W-:Y:S02]  /*3db0*/  ISETP.GE.U32.AND P3, PT, R62, UR44, PT ;  /* 0x0000002c3e007c0c */ /* 0x000fe4000bf66070 */
[----:B------:R-:W-:-:S02]  /*3dc0*/  @!P5 R2UR UR8, R32 ;  /* 0x000000002008d2ca */ /* 0x000fc400000e0000 */
[C---:B------:R-:W-:Y:S02]  /*3dd0*/  @!P5 R2UR UR9, R33.reuse ;  /* 0x000000002109d2ca */ /* 0x040fe400000e0000 */
[----:B------:R-:W-:Y:S02]  /*3de0*/  @!P4 R2UR UR10, R32 ;  /* 0x00000000200ac2ca */ /* 0x000fe400000e0000 */
[----:B------:R-:W-:Y:S02]  /*3df0*/  @!P4 R2UR UR11, R33 ;  /* 0x00000000210bc2ca */ /* 0x000fe400000e0000 */
[----:B------:R-:W-:Y:S02]  /*3e00*/  @!P2 F2FP.BF16.F32.PACK_AB R35, RZ, R35 ;  /* 0x00000023ff23a23e */ /* 0x000fe400000010ff */
[----:B------:R-:W-:Y:S02]  /*3e10*/  @!P1 F2FP.BF16.F32.PACK_AB R36, RZ, R36 ;  /* 0x00000024ff24923e */ /* 0x000fe400000010ff */
[----:B------:R-:W-:Y:S01]  /*3e20*/  ISETP.GE.AND.EX P3, PT, RZ, UR45, PT, P3 ;  /* 0x0000002dff007c0c */ /* 0x000fe2000bf66330 */
[----:B------:R0:W-:Y:S01]  /*3e30*/  @!P2 STG.E.U16 desc[UR4][R4.64+0x100], R35 ;  /* 0x000100230400a986 */ /* 0x0001e2000c101504 */
[----:B------:R-:W-:-:S02]  /*3e40*/  @!P5 F2FP.BF16.F32.PACK_AB R0, RZ, R0 ;  /* 0x00000000ff00d23e */ /* 0x000fc400000010ff */
[----:B------:R-:W-:Y:S01]  /*3e50*/  @!P4 F2FP.BF16.F32.PACK_AB R34, RZ, R34 ;  /* 0x00000022ff22c23e */ /* 0x000fe200000010ff */
[----:B------:R0:W-:Y:S01]  /*3e60*/  @!P1 STG.E.U16 desc[UR6][R4.64+0x140], R36 ;  /* 0x0001402404009986 */ /* 0x0001e2000c101506 */
[----:B------:R-:W-:Y:S02]  /*3e70*/  ISETP.GE.U32.AND P2, PT, R58, UR44, PT ;  /* 0x0000002c3a007c0c */ /* 0x000fe4000bf46070 */
[----:B------:R-:W-:Y:S01]  /*3e80*/  ISETP.GE.U32.AND P1, PT, R57, UR44, PT ;  /* 0x0000002c39007c0c */ /* 0x000fe2000bf26070 */
[----:B------:R0:W-:Y:S01]  /*3e90*/  @!P5 STG.E.U16 desc[UR8][R4.64+0x80], R0 ;  /* 0x000080000400d986 */ /* 0x0001e2000c101508 */
[C---:B------:R-:W-:Y:S02]  /*3ea0*/  @!P0 R2UR UR4, R32.reuse ;  /* 0x00000000200482ca */ /* 0x040fe400000e0000 */
[----:B------:R-:W-:Y:S01]  /*3eb0*/  @!P0 R2UR UR5, R33 ;  /* 0x00000000210582ca */ /* 0x000fe200000e0000 */
[----:B------:R0:W-:Y:S01]  /*3ec0*/  @!P4 STG.E.U16 desc[UR10][R4.64+0xc0], R34 ;  /* 0x0000c0220400c986 */ /* 0x0001e2000c10150a */
[----:B------:R-:W-:-:S02]  /*3ed0*/  @!P6 R2UR UR6, R32 ;  /* 0x000000002006e2ca */ /* 0x000fc400000e0000 */
[----:B------:R-:W-:Y:S02]  /*3ee0*/  @!P6 R2UR UR7, R33 ;  /* 0x000000002107e2ca */ /* 0x000fe400000e0000 */
[----:B------:R-:W-:Y:S02]  /*3ef0*/  ISETP.GE.AND.EX P2, PT, RZ, UR45, PT, P2 ;  /* 0x0000002dff007c0c */ /* 0x000fe4000bf46320 */
[----:B------:R-:W-:Y:S02]  /*3f00*/  ISETP.GE.AND.EX P1, PT, RZ, UR45, PT, P1 ;  /* 0x0000002dff007c0c */ /* 0x000fe4000bf26310 */
        /* <DEDUP_REMOVED lines=8> */
[----:B------:R-:W-:Y:S02]  /*3f90*/  @!P6 F2FP.BF16.F32.PACK_AB R17, RZ, R17 ;  /* 0x00000011ff11e23e */ /* 0x000fe400000010ff */
[----:B------:R-:W-:-:S02]  /*3fa0*/  ISETP.GE.U32.AND P0, PT, R54, UR44, PT ;  /* 0x0000002c36007c0c */ /* 0x000fc4000bf06070 */
[----:B------:R-:W-:Y:S01]  /*3fb0*/  @!P3 F2FP.BF16.F32.PACK_AB R37, RZ, R37 ;  /* 0x00000025ff25b23e */ /* 0x000fe200000010ff */
[----:B------:R0:W-:Y:S01]  /*3fc0*/  @!P6 STG.E.U16 desc[UR6][R4.64+0x200], R17 ;  /* 0x000200110400e986 */ /* 0x0001e2000c101506 */
[C---:B------:R-:W-:Y:S02]  /*3fd0*/  @!P2 R2UR UR4, R32.reuse ;  /* 0x000000002004a2ca */ /* 0x040fe400000e0000 */
[C---:B------:R-:W-:Y:S01]  /*3fe0*/  @!P2 R2UR UR5, R33.reuse ;  /* 0x000000002105a2ca */ /* 0x040fe200000e0000 */
[----:B------:R0:W-:Y:S01]  /*3ff0*/  @!P3 STG.E.U16 desc[UR8][R4.64+0x180], R37 ;  /* 0x000180250400b986 */ /* 0x0001e2000c101508 */
[----:B------:R-:W-:Y:S02]  /*4000*/  @!P1 R2UR UR6, R32 ;  /* 0x00000000200692ca */ /* 0x000fe400000e0000 */
[----:B------:R-:W-:Y:S02]  /*4010*/  @!P1 R2UR UR7, R33 ;  /* 0x00000000210792ca */ /* 0x000fe400000e0000 */
[----:B------:R-:W-:-:S02]  /*4020*/  ISETP.GE.AND.EX P0, PT, RZ, UR45, PT, P0 ;  /* 0x0000002dff007c0c */ /* 0x000fc4000bf06300 */
[----:B------:R-:W-:Y:S02]  /*4030*/  ISETP.GE.U32.AND P3, PT, R56, UR44, PT ;  /* 0x0000002c38007c0c */ /* 0x000fe4000bf66070 */
[C---:B------:R-:W-:Y:S02]  /*4040*/  @!P5 R2UR UR8, R32.reuse ;  /* 0x000000002008d2ca */ /* 0x040fe400000e0000 */
[C---:B------:R-:W-:Y:S02]  /*4050*/  @!P5 R2UR UR9, R33.reuse ;  /* 0x000000002109d2ca */ /* 0x040fe400000e0000 */
[----:B------:R-:W-:Y:S02]  /*4060*/  @!P4 R2UR UR10, R32 ;  /* 0x00000000200ac2ca */ /* 0x000fe400000e0000 */
[----:B------:R-:W-:Y:S02]  /*4070*/  @!P4 R2UR UR11, R33 ;  /* 0x00000000210bc2ca */ /* 0x000fe400000e0000 */
[----:B------:R-:W-:-:S02]  /*4080*/  @!P2 F2FP.BF16.F32.PACK_AB R9, RZ, R9 ;  /* 0x00000009ff09a23e */ /* 0x000fc400000010ff */
[----:B------:R-:W-:Y:S02]  /*4090*/  @!P1 F2FP.BF16.F32.PACK_AB R8, RZ, R8 ;  /* 0x00000008ff08923e */ /* 0x000fe400000010ff */
[----:B------:R-:W-:Y:S01]  /*40a0*/  ISETP.GE.AND.EX P3, PT, RZ, UR45, PT, P3 ;  /* 0x0000002dff007c0c */ /* 0x000fe2000bf66330 */
[----:B------:R0:W-:Y:S01]  /*40b0*/  @!P2 STG.E.U16 desc[UR4][R4.64+0x2c0], R9 ;  /* 0x0002c0090400a986 */ /* 0x0001e2000c101504 */
[----:B------:R-:W-:Y:S02]  /*40c0*/  @!P5 F2FP.BF16.F32.PACK_AB R16, RZ, R16 ;  /* 0x00000010ff10d23e */ /* 0x000fe400000010ff */
[----:B------:R-:W-:Y:S01]  /*40d0*/  @!P4 F2FP.BF16.F32.PACK_AB R10, RZ, R10 ;  /* 0x0000000aff0ac23e */ /* 0x000fe200000010ff */
[----:B------:R0:W-:Y:S01]  /*40e0*/  @!P1 STG.E.U16 desc[UR6][R4.64+0x300], R8 ;  /* 0x0003000804009986 */ /* 0x0001e2000c101506 */
[----:B------:R-:W-:Y:S02]  /*40f0*/  ISETP.GE.U32.AND P2, PT, R51, UR44, PT ;  /* 0x0000002c33007c0c */ /* 0x000fe4000bf46070 */
[----:B------:R-:W-:Y:S01]  /*4100*/  @!P0 R2UR UR6, R32 ;  /* 0x00000000200682ca */ /* 0x000fe200000e0000 */
[----:B------:R0:W-:Y:S01]  /*4110*/  @!P5 STG.E.U16 desc[UR8][R4.64+0x240], R16 ;  /* 0x000240100400d986 */ /* 0x0001e2000c101508 */
[----:B------:R-:W-:-:S02]  /*4120*/  @!P0 R2UR UR7, R33 ;  /* 0x00000000210782ca */ /* 0x000fc400000e0000 */
[----:B------:R-:W-:Y:S01]  /*4130*/  ISETP.GE.AND.EX P2, PT, RZ, UR45, PT, P2 ;  /* 0x0000002dff007c0c */ /* 0x000fe2000bf46320 */
[----:B------:R0:W-:Y:S01]  /*4140*/  @!P4 STG.E.U16 desc[UR10][R4.64+0x280], R10 ;  /* 0x0002800a0400c986 */ /* 0x0001e2000c10150a */
[----:B------:R-:W-:Y:S02]  /*4150*/  ISETP.GE.U32.AND P4, PT, R55, UR44, PT ;  /* 0x0000002c37007c0c */ /* 0x000fe4000bf86070 */
        /* <DEDUP_REMOVED lines=8> */
[----:B------:R-:W-:Y:S02]  /*41e0*/  ISETP.GE.AND.EX P5, PT, RZ, UR45, PT, P5 ;  /* 0x0000002dff007c0c */ /* 0x000fe4000bfa6350 */
[----:B------:R-:W-:Y:S02]  /*41f0*/  ISETP.GE.U32.AND P0, PT, R42, UR44, PT ;  /* 0x0000002c2a007c0c */ /* 0x000fe4000bf06070 */
[----:B------:R-:W-:-:S02]  /*4200*/  @!P3 F2FP.BF16.F32.PACK_AB R7, RZ, R7 ;  /* 0x00000007ff07b23e */ /* 0x000fc400000010ff */
[----:B------:R-:W-:Y:S02]  /*4210*/  @!P2 R2UR UR12, R32 ;  /* 0x00000000200ca2ca */ /* 0x000fe400000e0000 */
[----:B------:R-:W-:Y:S01]  /*4220*/  @!P2 R2UR UR13, R33 ;  /* 0x00000000210da2ca */ /* 0x000fe200000e0000 */
[----:B------:R0:W-:Y:S01]  /*4230*/  @!P3 STG.E.U16 desc[UR8][R4.64+0x340], R7 ;  /* 0x000340070400b986 */ /* 0x0001e2000c101508 */
[----:B------:R-:W-:Y:S02]  /*4240*/  ISETP.GE.AND.EX P0, PT, RZ, UR45, PT, P0 ;  /* 0x0000002dff007c0c */ /* 0x000fe4000bf06300 */
[----:B------:R-:W-:Y:S02]  /*4250*/  ISETP.GE.U32.AND P1, PT, R50, UR44, PT ;  /* 0x0000002c32007c0c */ /* 0x000fe4000bf26070 */
[----:B------:R-:W-:Y:S02]  /*4260*/  ISETP.GE.U32.AND P3, PT, R49, UR44, PT ;  /* 0x0000002c31007c0c */ /* 0x000fe4000bf66070 */
[----:B------:R-:W-:-:S02]  /*4270*/  @!P4 R2UR UR4, R32 ;  /* 0x000000002004c2ca */ /* 0x000fc400000e0000 */
[C---:B------:R-:W-:Y:S02]  /*4280*/  @!P4 R2UR UR5, R33.reuse ;  /* 0x000000002105c2ca */ /* 0x040fe400000e0000 */
[C---:B------:R-:W-:Y:S02]  /*4290*/  @!P6 R2UR UR8, R32.reuse ;  /* 0x000000002008e2ca */ /* 0x040fe400000e0000 */
[C---:B------:R-:W-:Y:S02]  /*42a0*/  @!P6 R2UR UR9, R33.reuse ;  /* 0x000000002109e2ca */ /* 0x040fe400000e0000 */
[----:B------:R-:W-:Y:S02]  /*42b0*/  @!P5 R2UR UR10, R32 ;  /* 0x00000000200ad2ca */ /* 0x000fe400000e0000 */
[----:B------:R-:W-:Y:S02]  /*42c0*/  @!P5 R2UR UR11, R33 ;  /* 0x00000000210bd2ca */ /* 0x000fe400000e0000 */
[----:B------:R-:W-:-:S02]  /*42d0*/  @!P2 F2FP.BF16.F32.PACK_AB R22, RZ, R22 ;  /* 0x00000016ff16a23e */ /* 0x000fc400000010ff */
[----:B------:R-:W-:Y:S02]  /*42e0*/  ISETP.GE.AND.EX P1, PT, RZ, UR45, PT, P1 ;  /* 0x0000002dff007c0c */ /* 0x000fe4000bf26310 */
[----:B------:R-:W-:Y:S01]  /*42f0*/  ISETP.GE.AND.EX P3, PT, RZ, UR45, PT, P3 ;  /* 0x0000002dff007c0c */ /* 0x000fe2000bf66330 */
[----:B------:R0:W-:Y:S01]  /*4300*/  @!P2 STG.E.U16 desc[UR12][R4.64+0x480], R22 ;  /* 0x000480160400a986 */ /* 0x0001e2000c10150c */
[----:B------:R-:W-:Y:S02]  /*4310*/  @!P4 F2FP.BF16.F32.PACK_AB R18, RZ, R18 ;  /* 0x00000012ff12c23e */ /* 0x000fe400000010ff */
[----:B------:R-:W-:Y:S02]  /*4320*/  @!P6 F2FP.BF16.F32.PACK_AB R20, RZ, R20 ;  /* 0x00000014ff14e23e */ /* 0x000fe400000010ff */
[----:B------:R-:W-:Y:S01]  /*4330*/  @!P5 F2FP.BF16.F32.PACK_AB R21, RZ, R21 ;  /* 0x00000015ff15d23e */ /* 0x000fe200000010ff */
[----:B------:R0:W-:Y:S01]  /*4340*/  @!P4 STG.E.U16 desc[UR4][R4.64+0x380], R18 ;  /* 0x000380120400c986 */ /* 0x0001e2000c101504 */
[----:B------:R-:W-:-:S02]  /*4350*/  @!P0 R2UR UR12, R32 ;  /* 0x00000000200c82ca */ /* 0x000fc400000e0000 */
[----:B------:R-:W-:Y:S01]  /*4360*/  @!P0 R2UR UR13, R33 ;  /* 0x00000000210d82ca */ /* 0x000fe200000e0000 */
[----:B------:R0:W-:Y:S01]  /*4370*/  @!P6 STG.E.U16 desc[UR8][R4.64+0x400], R20 ;  /* 0x000400140400e986 */ /* 0x0001e2000c101508 */
[----:B------:R-:W-:Y:S02]  /*4380*/  ISETP.GE.U32.AND P4, PT, R48, UR44, PT ;  /* 0x0000002c30007c0c */ /* 0x000fe4000bf86070 */
[----:B------:R-:W-:Y:S01]  /*4390*/  ISETP.GE.U32.AND P2, PT, R47, UR44, PT ;  /* 0x0000002c2f007c0c */ /* 0x000fe2000bf46070 */
[----:B------:R0:W-:Y:S01]  /*43a0*/  @!P5 STG.E.U16 desc[UR10][R4.64+0x440], R21 ;  /* 0x000440150400d986 */ /* 0x0001e2000c10150a */
[----:B------:R-:W-:Y:S02]  /*43b0*/  ISETP.GE.U32.AND P6, PT, R46, UR44, PT ;  /* 0x0000002c2e007c0c */ /* 0x000fe4000bfc6070 */
[----:B------:R-:W-:Y:S02]  /*43c0*/  ISETP.GE.U32.AND P5, PT, R45, UR44, PT ;  /* 0x0000002c2d007c0c */ /* 0x000fe4000bfa6070 */
[----:B------:R-:W-:-:S02]  /*43d0*/  @!P1 R2UR UR4, R32 ;  /* 0x00000000200492ca */ /* 0x000fc400000e0000 */
[C---:B------:R-:W-:Y:S02]  /*43e0*/  @!P1 R2UR UR5, R33.reuse ;  /* 0x00000000210592ca */ /* 0x040fe400000e0000 */
[----:B------:R-:W-:Y:S02]  /*43f0*/  @!P3 R2UR UR6, R32 ;  /* 0x000000002006b2ca */ /* 0x000fe400000e0000 */
[----:B------:R-:W-:Y:S02]  /*4400*/  @!P3 R2UR UR7, R33 ;  /* 0x000000002107b2ca */ /* 0x000fe400000e0000 */
[----:B------:R-:W-:Y:S02]  /*4410*/  @!P0 F2FP.BF16.F32.PACK_AB R11, RZ, R11 ;  /* 0x0000000bff0b823e */ /* 0x000fe400000010ff */
[----:B------:R-:W-:Y:S02]  /*4420*/  ISETP.GE.AND.EX P4, PT, RZ, UR45, PT, P4 ;  /* 0x0000002dff007c0c */ /* 0x000fe4000bf86340 */
[----:B------:R-:W-:Y:S01]  /*4430*/  ISETP.GE.AND.EX P2, PT, RZ, UR45, PT, P2 ;  /* 0x0000002dff007c0c */ /* 0x000fe2000bf46320 */
[----:B------:R0:W-:Y:S01]  /*4440*/  @!P0 STG.E.U16 desc[UR12][R4.64+0x640], R11 ;  /* 0x0006400b04008986 */ /* 0x0001e2000c10150c */
[----:B------:R-:W-:-:S02]  /*4450*/  ISETP.GE.AND.EX P6, PT, RZ, UR45, PT, P6 ;  /* 0x0000002dff007c0c */ /* 0x000fc4000bfc6360 */
[----:B------:R-:W-:Y:S02]  /*4460*/  ISETP.GE.AND.EX P5, PT, RZ, UR45, PT, P5 ;  /* 0x0000002dff007c0c */ /* 0x000fe4000bfa6350 */
[C---:B------:R-:W-:Y:S02]  /*4470*/  IADD3 R41, P0, PT, R38.reuse, R41, RZ ;  /* 0x0000002926297210 */ /* 0x040fe40007f1e0ff */
[----:B------:R-:W-:Y:S02]  /*4480*/  @!P1 F2FP.BF16.F32.PACK_AB R23, RZ, R23 ;  /* 0x00000017ff17923e */ /* 0x000fe400000010ff */
[----:B------:R-:W-:Y:S02]  /*4490*/  @!P3 F2FP.BF16.F32.PACK_AB R30, RZ, R30 ;  /* 0x0000001eff1eb23e */ /* 0x000fe400000010ff */
[----:B------:R-:W-:Y:S01]  /*44a0*/  LEA.HI.X.SX32 R39, R38, R39, 0x1, P0 ;  /* 0x0000002726277211 */ /* 0x000fe200000f0eff */
[----:B------:R0:W-:Y:S01]  /*44b0*/  @!P1 STG.E.U16 desc[UR4][R4.64+0x4c0], R23 ;  /* 0x0004c01704009986 */ /* 0x0001e2000c101504 */
[----:B------:R-:W-:-:S02]  /*44c0*/  ISETP.GE.U32.AND P0, PT, R41, UR46, PT ;  /* 0x0000002e29007c0c */ /* 0x000fc4000bf06070 */
[C---:B------:R-:W-:Y:S01]  /*44d0*/  @!P4 R2UR UR4, R32.reuse ;  /* 0x000000002004c2ca */ /* 0x040fe200000e0000 */
[----:B------:R0:W-:Y:S01]  /*44e0*/  @!P3 STG.E.U16 desc[UR6][R4.64+0x500], R30 ;  /* 0x0005001e0400b986 */ /* 0x0001e2000c101506 */
        /* <DEDUP_REMOVED lines=18> */
.L_x_1625:
[----:B------:R-:W-:Y:S05]  /*4610*/  EXIT ;  /* 0x000000000000794d */ /* 0x000fea0003800000 */
.L_x_1626:
[----:B------:R-:W-:Y:S01]  /*4620*/  BSSY B1, `(.L_x_1680) ;  /* 0x0000007000017945 */ /* 0x000fe20003800000 */
[----:B------:R-:W-:Y:S02]  /*4630*/  MOV R12, 0x10 ;  /* 0x00000010000c7802 */ /* 0x000fe40000000f00 */
[----:B------:R-:W-:Y:S02]  /*4640*/  MOV R11, 0x1f ;  /* 0x0000001f000b7802 */ /* 0x000fe40000000f00 */
[----:B------:R-:W-:-:S07]  /*4650*/  MOV R15, 0xffffffff ;  /* 0xffffffff000f7802 */ /* 0x000fce0000000f00 */
[----:B------:R-:W-:Y:S05]  /*4660*/  WARPSYNC.COLLECTIVE R15, `(.L_x_1681) ;  /* 0x000000000f087348 */ /* 0x000fea0003c00000 */
[----:B------:R0:W1:Y:S02]  /*4670*/  SHFL.BFLY P6, R14, R13, R12, R11 ;  /* 0x0c00000c0d0e7389 */ /* 0x00006400000c000b */
[----:B01----:R-:W-:Y:S05]  /*4680*/  ENDCOLLECTIVE ;  /* 0x000000000000791b */ /* 0x003fea0003800000 */
.L_x_1681:
[----:B------:R-:W-:Y:S05]  /*4690*/  BSYNC B1 ;  /* 0x0000000000017941 */ /* 0x000fea0003800000 */
.L_x_1680:
[----:B------:R-:W-:Y:S01]  /*46a0*/  HFMA2 R12, -RZ, RZ, 0, 4.76837158203125e-07 ;  /* 0x00000008ff0c7431 */ /* 0x000fe200000001ff */
[----:B------:R-:W-:Y:S01]  /*46b0*/  FMNMX R13, R14, R13, !PT ;  /* 0x0000000d0e0d7209 */ /* 0x000fe20007800000 */
[----:B------:R-:W-:Y:S01]  /*46c0*/  HFMA2 R67, -RZ, RZ, 0.96630859375, -0.0022525787353515625 ;  /* 0x3bbb989dff437431 */ /* 0x000fe200000001ff */
[----:B------:R-:W-:Y:S02]  /*46d0*/  MOV R11, 0x1f ;  /* 0x0000001f000b7802 */ /* 0x000fe40000000f00 */
[----:B------:R-:W-:Y:S02]  /*46e0*/  MOV R15, 0xffffffff ;  /* 0xffffffff000f7802 */ /* 0x000fe40000000f00 */
[----:B------:R-:W-:-:S07]  /*46f0*/  MOV R68, 0x437c0000 ;  /* 0x437c000000447802 */ /* 0x000fce0000000f00 */
[----:B------:R-:W-:Y:S05]  /*4700*/  WARPSYNC.COLLECTIVE R15, `(.L_x_1682) ;  /* 0x000000000f087348 */ /* 0x000fea0003c00000 */
[----:B------:R0:W1:Y:S02]  /*4710*/  SHFL.BFLY P6, R14, R13, R12, R11 ;  /* 0x0c00000c0d0e7389 */ /* 0x00006400000c000b */
[----:B01----:R-:W-:Y:S05]  /*4720*/  ENDCOLLECTIVE ;  /* 0x000000000000791b */ /* 0x003fea0003800000 */
.L_x_1682:
[----:B------:R-:W-:Y:S01]  /*4730*/  HFMA2 R12, -RZ, RZ, 0, 2.384185791015625e-07 ;  /* 0x00000004ff0c7431 */ /* 0x000fe200000001ff */
[----:B------:R-:W-:-:S04]  /*4740*/  FMNMX R0, R13, R14, !PT ;  /* 0x0000000e0d007209 */ /* 0x000fc80007800000 */
[----:B------:R-:W-:-:S07]  /*4750*/  MOV R13, R0 ;  /* 0x00000000000d7202 */ /* 0x000fce0000000f00 */
[----:B------:R-:W-:Y:S05]  /*4760*/  WARPSYNC.COLLECTIVE R15, `(.L_x_1683) ;  /* 0x000000000f087348 */ /* 0x000fea0003c00000 */
[----:B------:R0:W1:Y:S02]  /*4770*/  SHFL.BFLY P6, R14, R13, R12, R11 ;  /* 0x0c00000c0d0e7389 */ /* 0x00006400000c000b */
[----:B01----:R-:W-:Y:S05]  /*4780*/  ENDCOLLECTIVE ;  /* 0x000000000000791b */ /* 0x003fea0003800000 */
.L_x_1683:
[----:B------:R-:W-:Y:S01]  /*4790*/  HFMA2 R12, -RZ, RZ, 0, 1.1920928955078125e-07 ;  /* 0x00000002ff0c7431 */ /* 0x000fe200000001ff */
[----:B------:R-:W-:-:S04]  /*47a0*/  FMNMX R2, R0, R14, !PT ;  /* 0x0000000e00027209 */ /* 0x000fc80007800000 */
[----:B------:R-:W-:-:S07]  /*47b0*/  MOV R13, R2 ;  /* 0x00000002000d7202 */ /* 0x000fce0000000f00 */
[----:B------:R-:W-:Y:S05]  /*47c0*/  WARPSYNC.COLLECTIVE R15, `(.L_x_1684) ;  /* 0x000000000f087348 */ /* 0x000fea0003c00000 */
[----:B------:R0:W1:Y:S02]  /*47d0*/  SHFL.BFLY P6, R14, R13, R12, R11 ;  /* 0x0c00000c0d0e7389 */ /* 0x00006400000c000b */
[----:B01----:R-:W-:Y:S05]  /*47e0*/  ENDCOLLECTIVE ;  /* 0x000000000000791b */ /* 0x003fea0003800000 */
.L_x_1684:
[----:B------:R-:W-:Y:S02]  /*47f0*/  MOV R12, 0x1 ;  /* 0x00000001000c7802 */ /* 0x000fe40000000f00 */
[----:B------:R-:W-:-:S05]  /*4800*/  FMNMX R3, R2, R14, !PT ;  /* 0x0000000e02037209 */ /* 0x000fca0007800000 */
[----:B------:R-:W-:-:S07]  /*4810*/  IMAD.MOV.U32 R13, RZ, RZ, R3 ;  /* 0x000000ffff0d7224 */ /* 0x000fce00078e0003 */
[----:B------:R-:W-:Y:S05]  /*4820*/  WARPSYNC.COLLECTIVE R15, `(.L_x_1685) ;  /* 0x000000000f087348 */ /* 0x000fea0003c00000 */
[----:B------:R0:W1:Y:S02]  /*4830*/  SHFL.BFLY P6, R14, R13, R12, R11 ;  /* 0x0c00000c0d0e7389 */ /* 0x00006400000c000b */
[----:B01----:R-:W-:Y:S05]  /*4840*/  ENDCOLLECTIVE ;  /* 0x000000000000791b */ /* 0x003fea0003800000 */
.L_x_1685:
        /* <DEDUP_REMOVED lines=83> */
[----:B0-----:R-:W-:-:S03]  /*4d80*/  FMUL R5, R5, R8 ;  /* 0x0000000805057220 */ /* 0x001fc60000400000 */
[C---:B------:R-:W-:Y:S01]  /*4d90*/  FADD R8, R9.reuse, -12583039 ;  /* 0xcb40007f09087421 */ /* 0x040fe20000000000 */
[----:B------:R-:W-:-:S03]  /*4da0*/  SHF.L.U32 R9, R9, 0x17, RZ ;  /* 0x0000001709097819 */ /* 0x000fc600000006ff */
[----:B------:R-:W-:-:S04]  /*4db0*/  FFMA R8, R7, 1.4426950216293334961, -R8 ;  /* 0x3fb8aa3b07087823 */ /* 0x000fc80000000808 */
[----:B------:R-:W-:Y:S01]  /*4dc0*/  FFMA R8, R7, 1.925963033500011079e-08, R8 ;  /* 0x32a5706007087823 */ /* 0x000fe20000000008 */
[----:B------:R-:W-:Y:S01]  /*4dd0*/  FFMA.SAT R7, R11, R67, 0.5 ;  /* 0x3f0000000b077423 */ /* 0x000fe20000002043 */
[----:B-1----:R-:W-:-:S03]  /*4de0*/  FMUL R6, R6, R17 ;  /* 0x0000001106067220 */ /* 0x002fc60000400000 */
[----:B------:R-:W-:Y:S01]  /*4df0*/  FFMA.RM R7, R7, R68, 12582913 ;  /* 0x4b40000107077423 */ /* 0x000fe20000004044 */
[----:B------:R-:W0:Y:S03]  /*4e00*/  MUFU.EX2 R8, R8 ;  /* 0x0000000800087308 */ /* 0x000e260000000800 */
[C---:B------:R-:W-:Y:S01]  /*4e10*/  FADD R10, R7.reuse, -12583039 ;  /* 0xcb40007f070a7421 */ /* 0x040fe20000000000 */
[----:B------:R-:W-:-:S03]  /*4e20*/  IMAD.SHL.U32 R7, R7, 0x800000, RZ ;  /* 0x0080000007077824 */ /* 0x000fc600078e00ff */
        /* <DEDUP_REMOVED lines=32> */
[C---:B------:R-:W-:Y:S01]  /*5030*/  FADD R19, R11.reuse, -12583039 ;  /* 0xcb40007f0b137421 */ /* 0x040fe20000000000 */
[----:B------:R-:W-:Y:S01]  /*5040*/  SHF.L.U32 R11, R11, 0x17, RZ ;  /* 0x000000170b0b7819 */ /* 0x000fe200000006ff */
[----:B------:R-:W-:Y:S02]  /*5050*/  FFMA.RM R7, R7, R68, 12582913 ;  /* 0x4b40000107077423 */ /* 0x000fe40000004044 */
[----:B------:R-:W-:Y:S02]  /*5060*/  FFMA R19, R26, 1.4426950216293334961, -R19 ;  /* 0x3fb8aa3b1a137823 */ /* 0x000fe40000000813 */
[----:B------:R-:W-:-:S02]  /*5070*/  FADD R18, R7, -12583039 ;  /* 0xcb40007f07127421 */ /* 0x000fc40000000000 */
[----:B------:R-:W-:Y:S01]  /*5080*/  FFMA R26, R26, 1.925963033500011079e-08, R19 ;  /* 0x32a570601a1a7823 */ /* 0x000fe20000000013 */
[----:B------:R-:W-:Y:S01]  /*5090*/  SHF.L.U32 R7, R7, 0x17, RZ ;  /* 0x0000001707077819 */ /* 0x000fe200000006ff */
[----:B------:R-:W-:-:S04]  /*50a0*/  FFMA R18, R27, 1.4426950216293334961, -R18 ;  /* 0x3fb8aa3b1b127823 */ /* 0x000fc80000000812 */
[----:B------:R-:W-:Y:S01]  /*50b0*/  MUFU.EX2 R26, R26 ;  /* 0x0000001a001a7308 */ /* 0x000fe20000000800 */
[----:B------:R-:W-:-:S07]  /*50c0*/  FFMA R27, R27, 1.925963033500011079e-08, R18 ;  /* 0x32a570601b1b7823 */ /* 0x000fce0000000012 */
[----:B------:R-:W0:Y:S02]  /*50d0*/  MUFU.EX2 R18, R27 ;  /* 0x0000001b00127308 */ /* 0x000e240000000800 */
[----:B0-----:R-:W-:Y:S01]  /*50e0*/  FMUL R7, R7, R18 ;  /* 0x0000001207077220 */ /* 0x001fe20000400000 */
[----:B------:R-:W-:Y:S01]  /*50f0*/  FMUL R18, R11, R26 ;  /* 0x0000001a0b127220 */ /* 0x000fe20000400000 */
        /* <DEDUP_REMOVED lines=121> */
[----:B------:R-:W-:-:S03]  /*5890*/  MOV R11, 0x1f ;  /* 0x0000001f000b7802 */ /* 0x000fc60000000f00 */
[----:B------:R-:W-:Y:S01]  /*58a0*/  FADD R13, R12, R25 ;  /* 0x000000190c0d7221 */ /* 0x000fe20000000000 */
[----:B------:R-:W-:-:S03]  /*58b0*/  HFMA2 R12, -RZ, RZ, 0, 9.5367431640625e-07 ;  /* 0x00000010ff0c7431 */ /* 0x000fc600000001ff */
[----:B------:R-:W-:-:S07]  /*58c0*/  FADD R13, R13, R24 ;  /* 0x000000180d0d7221 */ /* 0x000fce0000000000 */
[----:B------:R-:W-:Y:S05]  /*58d0*/  WARPSYNC.COLLECTIVE R15, `(.L_x_1686) ;  /* 0x000000000f087348 */ /* 0x000fea0003c00000 */
[----:B------:R0:W1:Y:S02]  /*58e0*/  SHFL.BFLY P6, R14, R13, R12, R11 ;  /* 0x0c00000c0d0e7389 */ /* 0x00006400000c000b */
[----:B01----:R-:W-:Y:S05]  /*58f0*/  ENDCOLLECTIVE ;  /* 0x000000000000791b */ /* 0x003fea0003800000 */
.L_x_1686:
[----:B------:R-:W-:Y:S02]  /*5900*/  HFMA2 R12, -RZ, RZ, 0, 4.76837158203125e-07 ;  /* 0x00000008ff0c7431 */ /* 0x000fe400000001ff */
[----:B------:R-:W-:-:S05]  /*5910*/  FADD R34, R13, R14 ;  /* 0x0000000e0d227221 */ /* 0x000fca0000000000 */
[----:B------:R-:W-:-:S07]  /*5920*/  MOV R13, R34 ;  /* 0x00000022000d7202 */ /* 0x000fce0000000f00 */
[----:B------:R-:W-:Y:S05]  /*5930*/  WARPSYNC.COLLECTIVE R15, `(.L_x_1687) ;  /* 0x000000000f087348 */ /* 0x000fea0003c00000 */
[----:B------:R0:W1:Y:S02]  /*5940*/  SHFL.BFLY P6, R14, R13, R12, R11 ;  /* 0x0c00000c0d0e7389 */ /* 0x00006400000c000b */
[----:B01----:R-:W-:Y:S05]  /*5950*/  ENDCOLLECTIVE ;  /* 0x000000000000791b */ /* 0x003fea0003800000 */
.L_x_1687:
[----:B------:R-:W-:Y:S02]  /*5960*/  IMAD.MOV.U32 R12, RZ, RZ, 0x4 ;  /* 0x00000004ff0c7424 */ /* 0x000fe400078e00ff */
[----:B------:R-:W-:-:S05]  /*5970*/  FADD R35, R34, R14 ;  /* 0x0000000e22237221 */ /* 0x000fca0000000000 */
[----:B------:R-:W-:-:S07]  /*5980*/  MOV R13, R35 ;  /* 0x00000023000d7202 */ /* 0x000fce0000000f00 */
[----:B------:R-:W-:Y:S05]  /*5990*/  WARPSYNC.COLLECTIVE R15, `(.L_x_1688) ;  /* 0x000000000f087348 */ /* 0x000fea0003c00000 */
[----:B------:R0:W1:Y:S02]  /*59a0*/  SHFL.BFLY P6, R14, R13, R12, R11 ;  /* 0x0c00000c0d0e7389 */ /* 0x00006400000c000b */
[----:B01----:R-:W-:Y:S05]  /*59b0*/  ENDCOLLECTIVE ;  /* 0x000000000000791b */ /* 0x003fea0003800000 */
.L_x_1688:
[----:B------:R-:W-:Y:S02]  /*59c0*/  HFMA2 R12, -RZ, RZ, 0, 1.1920928955078125e-07 ;  /* 0x00000002ff0c7431 */ /* 0x000fe400000001ff */
[----:B------:R-:W-:-:S05]  /*59d0*/  FADD R36, R35, R14 ;  /* 0x0000000e23247221 */ /* 0x000fca0000000000 */
[----:B------:R-:W-:-:S07]  /*59e0*/  MOV R13, R36 ;  /* 0x00000024000d7202 */ /* 0x000fce0000000f00 */
[----:B------:R-:W-:Y:S05]  /*59f0*/  WARPSYNC.COLLECTIVE R15, `(.L_x_1689) ;  /* 0x000000000f087348 */ /* 0x000fea0003c00000 */
[----:B------:R0:W1:Y:S02]  /*5a00*/  SHFL.BFLY P6, R14, R13, R12, R11 ;  /* 0x0c00000c0d0e7389 */ /* 0x00006400000c000b */
[----:B01----:R-:W-:Y:S05]  /*5a10*/  ENDCOLLECTIVE ;  /* 0x000000000000791b */ /* 0x003fea0003800000 */
.L_x_1689:
[----:B------:R-:W-:Y:S02]  /*5a20*/  HFMA2 R12, -RZ, RZ, 0, 5.9604644775390625e-08 ;  /* 0x00000001ff0c7431 */ /* 0x000fe400000001ff */
[----:B------:R-:W-:-:S05]  /*5a30*/  FADD R37, R36, R14 ;  /* 0x0000000e24257221 */ /* 0x000fca0000000000 */
[----:B------:R-:W-:-:S07]  /*5a40*/  MOV R13, R37 ;  /* 0x00000025000d7202 */ /* 0x000fce0000000f00 */
[----:B------:R-:W-:Y:S05]  /*5a50*/  WARPSYNC.COLLECTIVE R15, `(.L_x_1690) ;  /* 0x000000000f087348 */ /* 0x000fea0003c00000 */
[----:B------:R0:W1:Y:S02]  /*5a60*/  SHFL.BFLY P6, R14, R13, R12, R11 ;  /* 0x0c00000c0d0e7389 */ /* 0x00006400000c000b */
[----:B01----:R-:W-:Y:S05]  /*5a70*/  ENDCOLLECTIVE ;  /* 0x000000000000791b */ /* 0x003fea0003800000 */
.L_x_1690:
[----:B------:R-:W-:Y:S05]  /*5a80*/  BRA `(.L_x_1691) ;  /* 0xffffffc8002c7947 */ /* 0x000fea000383ffff */
        .weak           $__internal_22_$__cuda_sm3x_div_rn_noftz_f32_slowpath
        .type           $__internal_22_$__cuda_sm3x_div_rn_noftz_f32_slowpath,@function
        .size           $__internal_22_$__cuda_sm3x_div_rn_noftz_f32_slowpath,(.L_x_25474 - $__internal_22_$__cuda_sm3x_div_rn_noftz_f32_slowpath)
$__internal_22_$__cuda_sm3x_div_rn_noftz_f32_slowpath:
        /* <DEDUP_REMOVED lines=35> */
.L_x_1693:
[----:B------:R-:W-:Y:S01]  /*5cc0*/  LEA R71, R68, 0xc0800000, 0x17 ;  /* 0xc080000044477811 */ /* 0x000fe200078eb8ff */
[----:B------:R-:W-:Y:S04]  /*5cd0*/  BSSY.RECONVERGENT B2, `(.L_x_1698) ;  /* 0x0000036000027945 */ /* 0x000fe80003800200 */
[----:B------:R-:W-:Y:S01]  /*5ce0*/  IMAD.IADD R72, R12, 0x1, -R71 ;  /* 0x000000010c487824 */ /* 0x000fe200078e0a47 */
[----:B------:R-:W-:-:S03]  /*5cf0*/  IADD3 R71, PT, PT, R11, -0x7f, RZ ;  /* 0xffffff810b477810 */ /* 0x000fc60007ffe0ff */
[----:B------:R-:W0:Y:S01]  /*5d00*/  MUFU.RCP R73, R72 ;  /* 0x0000004800497308 */ /* 0x000e220000001000 */
[----:B------:R-:W-:Y:S01]  /*5d10*/  FADD.FTZ R70, -R72, -RZ ;  /* 0x800000ff48467221 */ /* 0x000fe20000010100 */
[C---:B------:R-:W-:Y:S01]  /*5d20*/  IMAD R11, R71.reuse, -0x800000, R31 ;  /* 0xff800000470b7824 */ /* 0x040fe200078e021f */
[----:B------:R-:W-:Y:S02]  /*5d30*/  IADD3 R68, PT, PT, R71, 0x7f, -R68 ;  /* 0x0000007f47447810 */ /* 0x000fe40007ffe844 */
[----:B0-----:R-:W-:-:S04]  /*5d40*/  FFMA R12, R73, R70, 1 ;  /* 0x3f800000490c7423 */ /* 0x001fc80000000046 */
[----:B------:R-:W-:-:S04]  /*5d50*/  FFMA R12, R73, R12, R73 ;  /* 0x0000000c490c7223 */ /* 0x000fc80000000049 */
[----:B------:R-:W-:-:S04]  /*5d60*/  FFMA R31, R11, R12, RZ ;  /* 0x0000000c0b1f7223 */ /* 0x000fc800000000ff */
[----:B------:R-:W-:-:S04]  /*5d70*/  FFMA R73, R70, R31, R11 ;  /* 0x0000001f46497223 */ /* 0x000fc8000000000b */
[----:B------:R-:W-:-:S04]  /*5d80*/  FFMA R31, R12, R73, R31 ;  /* 0x000000490c1f7223 */ /* 0x000fc8000000001f */
        /* <DEDUP_REMOVED lines=38> */
.L_x_1700:
[----:B------:R-:W-:-:S04]  /*5ff0*/  LOP3.LUT R13, R13, 0x80000000, RZ, 0xc0, !PT ;  /* 0x800000000d0d7812 */ /* 0x000fc800078ec0ff */
[----:B------:R-:W-:Y:S01]  /*6000*/  LOP3.LUT R13, R13, 0x7f800000, RZ, 0xfc, !PT ;  /* 0x7f8000000d0d7812 */ /* 0x000fe200078efcff */
[----:B------:R-:W-:Y:S06]  /*6010*/  BRA `(.L_x_1701) ;  /* 0x0000000000047947 */ /* 0x000fec0003800000 */
.L_x_1699:
[----:B------:R-:W-:-:S07]  /*6020*/  LEA R13, R70, R13, 0x17 ;  /* 0x0000000d460d7211 */ /* 0x000fce00078eb8ff */
.L_x_1701:
[----:B------:R-:W-:Y:S05]  /*6030*/  BSYNC.RECONVERGENT B2 ;  /* 0x0000000000027941 */ /* 0x000fea0003800200 */
.L_x_1698:
[----:B------:R-:W-:Y:S05]  /*6040*/  BRA `(.L_x_1702) ;  /* 0x0000000000207947 */ /* 0x000fea0003800000 */
.L_x_1697:
[----:B------:R-:W-:-:S04]  /*6050*/  LOP3.LUT R12, R12, 0x80000000, R31, 0x48, !PT ;  /* 0x800000000c0c7812 */ /* 0x000fc800078e481f */
[----:B------:R-:W-:Y:S01]  /*6060*/  LOP3.LUT R13, R12, 0x7f800000, RZ, 0xfc, !PT ;  /* 0x7f8000000c0d7812 */ /* 0x000fe200078efcff */
[----:B------:R-:W-:Y:S06]  /*6070*/  BRA `(.L_x_1702) ;  /* 0x0000000000147947 */ /* 0x000fec0003800000 */
.L_x_1696:
[----:B------:R-:W-:Y:S01]  /*6080*/  LOP3.LUT R13, R12, 0x80000000, R31, 0x48, !PT ;  /* 0x800000000c0d7812 */ /* 0x000fe200078e481f */
[----:B------:R-:W-:Y:S06]  /*6090*/  BRA `(.L_x_1702) ;  /* 0x00000000000c7947 */ /* 0x000fec0003800000 */
.L_x_1695:
[----:B------:R-:W0:Y:S01]  /*60a0*/  MUFU.RSQ R13, -QNAN ;  /* 0xffc00000000d7908 */ /* 0x000e220000001400 */
[----:B------:R-:W-:Y:S05]  /*60b0*/  BRA `(.L_x_1702) ;  /* 0x0000000000047947 */ /* 0x000fea0003800000 */
.L_x_1694:
[----:B------:R-:W-:-:S07]  /*60c0*/  FADD.FTZ R13, R31, R12 ;  /* 0x0000000c1f0d7221 */ /* 0x000fce0000010000 */
.L_x_1702:
[----:B------:R-:W-:Y:S05]  /*60d0*/  BSYNC.RECONVERGENT B1 ;  /* 0x0000000000017941 */ /* 0x000fea0003800200 */
.L_x_1692:
[----:B0-----:R-:W-:Y:S01]  /*60e0*/  MOV R11, R13 ;  /* 0x0000000d000b7202 */ /* 0x001fe20000000f00 */
[----:B------:R-:W-:Y:S01]  /*60f0*/  HFMA2 R13, -RZ, RZ, 0, 0 ;  /* 0x00000000ff0d7431 */ /* 0x000fe200000001ff */
[----:B------:R-:W-:-:S04]  /*6100*/  MOV R12, R69 ;  /* 0x00000045000c7202 */ /* 0x000fc80000000f00 */
[----:B------:R-:W-:Y:S05]  /*6110*/  RET.REL.NODEC R12 `(_Z15SoftmaxWarpImplI10DirectLoadI13__nv_bfloat16fE11DirectStoreIfS1_EfLi1ELi26ELi32ELi1ELb1EL9Algorithm0EEvT_T0_ll) ;  /* 0xffffff9c0cb87950 */ /* 0x000fea0003c3ffff */
.L_x_1703:
        /* <DEDUP_REMOVED lines=14> */
.L_x_25474:


//--------------------- .text._Z15SoftmaxWarpImplI10DirectLoadI13__nv_bfloat16fE11DirectStoreIfS1_EfLi1ELi26ELi32ELi1ELb0EL9Algorithm0EEvT_T0_ll --------------------------
	.section	.text._Z15SoftmaxWarpImplI10DirectLoadI13__nv_bfloat16fE11DirectStoreIfS1_EfLi1ELi26ELi32ELi1ELb0EL9Algorithm0EEvT_T0_ll,"ax",@progbits
	.align	128
        .global         _Z15SoftmaxWarpImplI10DirectLoadI13__nv_bfloat16fE11DirectStoreIfS1_EfLi1ELi26ELi32ELi1ELb0EL9Algorithm0EEvT_T0_ll
        .type           _Z15SoftmaxWarpImplI10DirectLoadI13__nv_bfloat16fE11DirectStoreIfS1_EfLi1ELi26ELi32ELi1ELb0EL9Algorithm0EEvT_T0_ll,@function
        .size           _Z15SoftmaxWarpImplI10DirectLoadI13__nv_bfloat16fE11DirectStoreIfS1_EfLi1ELi26ELi32ELi1ELb0EL9Algorithm0EEvT_T0_ll,(.L_x_25475 - _Z15SoftmaxWarpImplI10DirectLoadI13__nv_bfloat16fE11DirectStoreIfS1_EfLi1ELi26ELi32ELi1ELb0EL9Algorithm0EEvT_T0_ll)
        .other          _Z15SoftmaxWarpImplI10DirectLoadI13__nv_bfloat16fE11DirectStoreIfS1_EfLi1ELi26ELi32ELi1ELb0EL9Algorithm0EEvT_T0_ll,@"STO_CUDA_ENTRY STV_DEFAULT"
_Z15SoftmaxWarpImplI10DirectLoadI13__nv_bfloat16fE11DirectStoreIfS1_EfLi1ELi26ELi32ELi1ELb0EL9Algorithm0EEvT_T0_ll:
.text._Z15SoftmaxWarpImplI10DirectLoadI13__nv_bfloat16fE11DirectStoreIfS1_EfLi1ELi26ELi32ELi1ELb0EL9Algorithm0EEvT_T0_ll:
        /* <DEDUP_REMOVED lines=24> */
.L_x_1704:
        /* <DEDUP_REMOVED lines=13> */
.L_x_1758:
[----:B----4-:R-:W-:Y:S01]  /*0250*/  HFMA2 R3, -RZ, RZ, 0, 0 ;  /* 0x00000000ff037431 */ /* 0x010fe200000001ff */
        /* <DEDUP_REMOVED lines=110> */
[-C--:B------:R-:W-:Y:S01]  /*0940*/  FFMA.SAT R7, R62, R11.reuse, 0.5 ;  /* 0x3f0000003e077423 */ /* 0x080fe2000000200b */
[--C-:B------:R-:W-:Y:S01]  /*0950*/  FADD R60, R6, -R48.reuse ;  /* 0x80000030063c7221 */ /* 0x100fe20000000000 */
[-C--:B------:R-:W-:Y:S01]  /*0960*/  FFMA.RM R3, R3, R12.reuse, 12582913 ;  /* 0x4b40000103037423 */ /* 0x080fe2000000400c */
[-C--:B------:R-:W-:Y:S01]  /*0970*/  FFMA.RM R13, R13, R12.reuse, 12582913 ;  /* 0x4b4000010d0d7423 */ /* 0x080fe2000000400c */
[--C-:B------:R-:W-:Y:S01]  /*0980*/  FADD R56, R4, -R48.reuse ;  /* 0x8000003004387221 */ /* 0x100fe20000000000 */
[--C-:B------:R-:W-:Y:S01]  /*0990*/  FADD R2, R28, -R48.reuse ;  /* 0x800000301c027221 */ /* 0x100fe20000000000 */
[----:B------:R-:W-:Y:S01]  /*09a0*/  FADD R5, R3, -12583039 ;  /* 0xcb40007f03057421 */ /* 0x000fe20000000000 */
[-C--:B------:R-:W-:Y:S01]  /*09b0*/  FFMA.RM R7, R7, R12.reuse, 12582913 ;  /* 0x4b40000107077423 */ /* 0x080fe2000000400c */
[--C-:B------:R-:W-:Y:S01]  /*09c0*/  FADD R4, R26, -R48.reuse ;  /* 0x800000301a047221 */ /* 0x100fe20000000000 */
[--C-:B------:R-:W-:Y:S01]  /*09d0*/  FADD R44, R24, -R48.reuse ;  /* 0x80000030182c7221 */ /* 0x100fe20000000000 */
[----:B------:R-:W-:Y:S01]  /*09e0*/  FFMA R5, R64, 1.4426950216293334961, -R5 ;  /* 0x3fb8aa3b40057823 */ /* 0x000fe20000000805 */
        /* <DEDUP_REMOVED lines=16> */
[----:B------:R-:W-:Y:S01]  /*0af0*/  FFMA R64, R64, 1.925963033500011079e-08, R5 ;  /* 0x32a5706040407823 */ /* 0x000fe20000000005 */
[----:B------:R-:W-:Y:S01]  /*0b00*/  FADD R48, R9, -R48 ;  /* 0x8000003009307221 */ /* 0x000fe20000000000 */
[----:B------:R-:W-:Y:S01]  /*0b10*/  FADD R5, R13, -12583039 ;  /* 0xcb40007f0d057421 */ /* 0x000fe20000000000 */
[-C--:B------:R-:W-:Y:S01]  /*0b20*/  FFMA.SAT R15, R60, R11.reuse, 0.5 ;  /* 0x3f0000003c0f7423 */ /* 0x080fe2000000200b */
[----:B------:R-:W-:Y:S01]  /*0b30*/  FADD R9, R7, -12583039 ;  /* 0xcb40007f07097421 */ /* 0x000fe20000000000 */
[-C--:B------:R-:W-:Y:S01]  /*0b40*/  FFMA.SAT R17, R0, R11.reuse, 0.5 ;  /* 0x3f00000000117423 */ /* 0x080fe2000000200b */
[----:B------:R-:W-:Y:S01]  /*0b50*/  FFMA R5, R58, 1.4426950216293334961, -R5 ;  /* 0x3fb8aa3b3a057823 */ /* 0x000fe20000000805 */
[-C--:B------:R-:W-:Y:S01]  /*0b60*/  FFMA.RM R15, R15, R12.reuse, 12582913 ;  /* 0x4b4000010f0f7423 */ /* 0x080fe2000000400c */
[----:B------:R-:W-:Y:S01]  /*0b70*/  FFMA R9, R62, 1.4426950216293334961, -R9 ;  /* 0x3fb8aa3b3e097823 */ /* 0x000fe20000000809 */
[----:B------:R-:W1:Y:S01]  /*0b80*/  MUFU.EX2 R64, R64 ;  /* 0x0000004000407308 */ /* 0x000e620000000800 */
[----:B------:R-:W-:Y:S01]  /*0b90*/  FFMA R58, R58, 1.925963033500011079e-08, R5 ;  /* 0x32a570603a3a7823 */ /* 0x000fe20000000005 */
[----:B------:R-:W-:Y:S01]  /*0ba0*/  FADD R5, R15, -12583039 ;  /* 0xcb40007f0f057421 */ /* 0x000fe20000000000 */
[----:B------:R-:W-:Y:S01]  /*0bb0*/  FFMA R62, R62, 1.925963033500011079e-08, R9 ;  /* 0x32a570603e3e7823 */ /* 0x000fe20000000009 */
[-C--:B------:R-:W-:Y:S01]  /*0bc0*/  FFMA.SAT R9, R54, R11.reuse, 0.5 ;  /* 0x3f00000036097423 */ /* 0x080fe2000000200b */
[----:B------:R-:W-:Y:S01]  /*0bd0*/  SHF.L.U32 R3, R3, 0x17, RZ ;  /* 0x0000001703037819 */ /* 0x000fe200000006ff */
[C---:B------:R-:W-:Y:S01]  /*0be0*/  FFMA R5, R60.reuse, 1.4426950216293334961, -R5 ;  /* 0x3fb8aa3b3c057823 */ /* 0x040fe20000000805 */
[-C--:B------:R-:W-:Y:S01]  /*0bf0*/  FFMA.RM R17, R17, R12.reuse, 12582913 ;  /* 0x4b40000111117423 */ /* 0x080fe2000000400c */
[-C--:B------:R-:W-:Y:S01]  /*0c00*/  FFMA.RM R10, R9, R12.reuse, 12582913 ;  /* 0x4b400001090a7423 */ /* 0x080fe2000000400c */
[----:B------:R-:W2:Y:S01]  /*0c10*/  MUFU.EX2 R58, R58 ;  /* 0x0000003a003a7308 */ /* 0x000ea20000000800 */
[----:B------:R-:W-:Y:S01]  /*0c20*/  FFMA R60, R60, 1.925963033500011079e-08, R5 ;  /* 0x32a570603c3c7823 */ /* 0x000fe20000000005 */
[-C--:B------:R-:W-:Y:S01]  /*0c30*/  FFMA.SAT R5, R56, R11.reuse, 0.5 ;  /* 0x3f00000038057423 */ /* 0x080fe2000000200b */
[----:B------:R-:W-:Y:S01]  /*0c40*/  FADD R9, R10, -12583039 ;  /* 0xcb40007f0a097421 */ /* 0x000fe20000000000 */
[----:B------:R-:W-:Y:S01]  /*0c50*/  SHF.L.U32 R13, R13, 0x17, RZ ;  /* 0x000000170d0d7819 */ /* 0x000fe200000006ff */
[-C--:B------:R-:W-:Y:S01]  /*0c60*/  FFMA.SAT R23, R50, R11.reuse, 0.5 ;  /* 0x3f00000032177423 */ /* 0x080fe2000000200b */
[-C--:B------:R-:W-:Y:S01]  /*0c70*/  FFMA.RM R16, R5, R12.reuse, 12582913 ;  /* 0x4b40000105107423 */ /* 0x080fe2000000400c */
[----:B------:R-:W-:Y:S01]  /*0c80*/  FFMA R9, R54, 1.4426950216293334961, -R9 ;  /* 0x3fb8aa3b36097823 */ /* 0x000fe20000000809 */
[----:B------:R-:W-:Y:S01]  /*0c90*/  SHF.L.U32 R10, R10, 0x17, RZ ;  /* 0x000000170a0a7819 */ /* 0x000fe200000006ff */
[-C--:B------:R-:W-:Y:S01]  /*0ca0*/  FFMA.SAT R29, R8, R11.reuse, 0.5 ;  /* 0x3f000000081d7423 */ /* 0x080fe2000000200b */
[----:B------:R-:W-:Y:S01]  /*0cb0*/  FADD R5, R16, -12583039 ;  /* 0xcb40007f10057421 */ /* 0x000fe20000000000 */
[----:B------:R-:W-:Y:S01]  /*0cc0*/  FFMA R54, R54, 1.925963033500011079e-08, R9 ;  /* 0x32a5706036367823 */ /* 0x000fe20000000009 */
[-C--:B------:R-:W-:Y:S01]  /*0cd0*/  FFMA.SAT R9, R52, R11.reuse, 0.5 ;  /* 0x3f00000034097423 */ /* 0x080fe2000000200b */
[-C--:B------:R-:W-:Y:S01]  /*0ce0*/  FFMA.RM R29, R29, R12.reuse, 12582913 ;  /* 0x4b4000011d1d7423 */ /* 0x080fe2000000400c */
[----:B------:R-:W-:Y:S01]  /*0cf0*/  FFMA R5, R56, 1.4426950216293334961, -R5 ;  /* 0x3fb8aa3b38057823 */ /* 0x000fe20000000805 */
[----:B------:R-:W-:Y:S01]  /*0d00*/  MUFU.EX2 R25, R54 ;  /* 0x0000003600197308 */ /* 0x000fe20000000800 */
[----:B------:R-:W-:Y:S01]  /*0d10*/  FFMA.RM R9, R9, R12, 12582913 ;  /* 0x4b40000109097423 */ /* 0x000fe2000000400c */
[----:B------:R-:W-:Y:S01]  /*0d20*/  FFMA.SAT R35, R36, R11, 0.5 ;  /* 0x3f00000024237423 */ /* 0x000fe2000000200b */
[----:B------:R-:W-:-:S02]  /*0d30*/  FFMA R56, R56, 1.925963033500011079e-08, R5 ;  /* 0x32a5706038387823 */ /* 0x000fc40000000005 */
[----:B------:R-:W-:Y:S01]  /*0d40*/  FADD R5, R9, -12583039 ;  /* 0xcb40007f09057421 */ /* 0x000fe20000000000 */
[----:B------:R-:W-:Y:S02]  /*0d50*/  FFMA.RM R35, R35, R12, 12582913 ;  /* 0x4b40000123237423 */ /* 0x000fe4000000400c */
[----:B------:R-:W-:Y:S01]  /*0d60*/  MUFU.EX2 R62, R62 ;  /* 0x0000003e003e7308 */ /* 0x000fe20000000800 */
[----:B------:R-:W-:-:S04]  /*0d70*/  FFMA R5, R52, 1.4426950216293334961, -R5 ;  /* 0x3fb8aa3b34057823 */ /* 0x000fc80000000805 */
[----:B------:R-:W-:Y:S01]  /*0d80*/  FFMA R52, R52, 1.925963033500011079e-08, R5 ;  /* 0x32a5706034347823 */ /* 0x000fe20000000005 */
[----:B-1----:R-:W-:Y:S01]  /*0d90*/  FMUL R5, R3, R64 ;  /* 0x0000004003057220 */ /* 0x002fe20000400000 */
[C---:B------:R-:W-:Y:S01]  /*0da0*/  FADD R3, R17.reuse, -12583039 ;  /* 0xcb40007f11037421 */ /* 0x040fe20000000000 */
[----:B------:R-:W-:-:S03]  /*0db0*/  SHF.L.U32 R17, R17, 0x17, RZ ;  /* 0x0000001711117819 */ /* 0x000fc600000006ff */
[C---:B------:R-:W-:Y:S01]  /*0dc0*/  FFMA R3, R0.reuse, 1.4426950216293334961, -R3 ;  /* 0x3fb8aa3b00037823 */ /* 0x040fe20000000803 */
[----:B------:R-:W-:Y:S03]  /*0dd0*/  MUFU.EX2 R52, R52 ;  /* 0x0000003400347308 */ /* 0x000fe60000000800 */
[----:B------:R-:W-:Y:S01]  /*0de0*/  FFMA R21, R0, 1.925963033500011079e-08, R3 ;  /* 0x32a5706000157823 */ /* 0x000fe20000000003 */
[----:B--2---:R-:W-:Y:S01]  /*0df0*/  FMUL R0, R13, R58 ;  /* 0x0000003a0d007220 */ /* 0x004fe20000400000 */
[----:B------:R-:W-:-:S03]  /*0e00*/  FFMA.SAT R13, R2, R11, 0.5 ;  /* 0x3f000000020d7423 */ /* 0x000fc6000000200b */
[----:B------:R-:W1:Y:S01]  /*0e10*/  MUFU.EX2 R3, R60 ;  /* 0x0000003c00037308 */ /* 0x000e620000000800 */
[----:B------:R-:W-:-:S04]  /*0e20*/  FFMA.RM R13, R13, R12, 12582913 ;  /* 0x4b4000010d0d7423 */ /* 0x000fc8000000400c */
[----:B------:R-:W-:-:S04]  /*0e30*/  FADD R19, R13, -12583039 ;  /* 0xcb40007f0d137421 */ /* 0x000fc80000000000 */
[----:B------:R-:W-:-:S04]  /*0e40*/  FFMA R19, R2, 1.4426950216293334961, -R19 ;  /* 0x3fb8aa3b02137823 */ /* 0x000fc80000000813 */
[----:B------:R-:W-:Y:S01]  /*0e50*/  FFMA R19, R2, 1.925963033500011079e-08, R19 ;  /* 0x32a5706002137823 */ /* 0x000fe20000000013 */
[----:B------:R-:W-:Y:S01]  /*0e60*/  SHF.L.U32 R2, R15, 0x17, RZ ;  /* 0x000000170f027819 */ /* 0x000fe200000006ff */
[----:B------:R-:W-:-:S04]  /*0e70*/  FFMA.RM R15, R23, R12, 12582913 ;  /* 0x4b400001170f7423 */ /* 0x000fc8000000400c */
[----:B-1----:R-:W-:Y:S01]  /*0e80*/  FMUL R2, R2, R3 ;  /* 0x0000000302027220 */ /* 0x002fe20000400000 */
[----:B------:R-:W-:Y:S01]  /*0e90*/  FADD R23, R15, -12583039 ;  /* 0xcb40007f0f177421 */ /* 0x000fe20000000000 */
[----:B------:R-:W-:Y:S01]  /*0ea0*/  SHF.L.U32 R3, R7, 0x17, RZ ;  /* 0x0000001707037819 */ /* 0x000fe200000006ff */
[----:B------:R-:W-:Y:S02]  /*0eb0*/  FFMA.SAT R7, R4, R11, 0.5 ;  /* 0x3f00000004077423 */ /* 0x000fe4000000200b */
[C---:B------:R-:W-:Y:S02]  /*0ec0*/  FFMA R23, R50.reuse, 1.4426950216293334961, -R23 ;  /* 0x3fb8aa3b32177823 */ /* 0x040fe40000000817 */
[----:B------:R-:W-:Y:S01]  /*0ed0*/  FFMA.RM R18, R7, R12, 12582913 ;  /* 0x4b40000107127423 */ /* 0x000fe2000000400c */
[----:B------:R-:W-:Y:S01]  /*0ee0*/  FMUL R3, R3, R62 ;  /* 0x0000003e03037220 */ /* 0x000fe20000400000 */
[----:B------:R-:W-:Y:S01]  /*0ef0*/  FFMA R50, R50, 1.925963033500011079e-08, R23 ;  /* 0x32a5706032327823 */ /* 0x000fe20000000017 */
[----:B------:R-:W1:Y:S01]  /*0f00*/  MUFU.EX2 R7, R56 ;  /* 0x0000003800077308 */ /* 0x000e620000000800 */
[----:B------:R-:W-:-:S04]  /*0f10*/  FADD R23, R18, -12583039 ;  /* 0xcb40007f12177421 */ /* 0x000fc80000000000 */
[----:B------:R-:W-:-:S04]  /*0f20*/  FFMA R23, R4, 1.4426950216293334961, -R23 ;  /* 0x3fb8aa3b04177823 */ /* 0x000fc80000000817 */
[----:B------:R-:W-:Y:S01]  /*0f30*/  FFMA R27, R4, 1.925963033500011079e-08, R23 ;  /* 0x32a57060041b7823 */ /* 0x000fe20000000017 */
[----:B------:R-:W-:Y:S01]  /*0f40*/  FFMA.SAT R23, R6, R11, 0.5 ;  /* 0x3f00000006177423 */ /* 0x000fe2000000200b */
[----:B------:R-:W-:Y:S02]  /*0f50*/  SHF.L.U32 R4, R16, 0x17, RZ ;  /* 0x0000001710047819 */ /* 0x000fe400000006ff */
[----:B------:R-:W-:Y:S01]  /*0f60*/  SHF.L.U32 R16, R18, 0x17, RZ ;  /* 0x0000001712107819 */ /* 0x000fe200000006ff */
[----:B------:R-:W-:Y:S01]  /*0f70*/  FFMA.RM R23, R23, R12, 12582913 ;  /* 0x4b40000117177423 */ /* 0x000fe2000000400c */
[----:B------:R-:W2:Y:S01]  /*0f80*/  MUFU.EX2 R27, R27 ;  /* 0x0000001b001b7308 */ /* 0x000ea20000000800 */
[----:B-1----:R-:W-:Y:S02]  /*0f90*/  FMUL R4, R4, R7 ;  /* 0x0000000704047220 */ /* 0x002fe40000400000 */
[----:B------:R-:W-:-:S04]  /*0fa0*/  FADD R7, R23, -12583039 ;  /* 0xcb40007f17077421 */ /* 0x000fc80000000000 */
[----:B------:R-:W-:-:S04]  /*0fb0*/  FFMA R7, R6, 1.4426950216293334961, -R7 ;  /* 0x3fb8aa3b06077823 */ /* 0x000fc80000000807 */
[----:B------:R-:W-:Y:S01]  /*0fc0*/  FFMA R31, R6, 1.925963033500011079e-08, R7 ;  /* 0x32a57060061f7823 */ /* 0x000fe20000000007 */
[----:B------:R-:W-:Y:S01]  /*0fd0*/  FMUL R6, R10, R25 ;  /* 0x000000190a067220 */ /* 0x000fe20000400000 */
[----:B------:R-:W-:Y:S01]  /*0fe0*/  FFMA.SAT R25, R42, R11, 0.5 ;  /* 0x3f0000002a197423 */ /* 0x000fe2000000200b */
[----:B------:R-:W1:Y:S03]  /*0ff0*/  MUFU.EX2 R10, R21 ;  /* 0x00000015000a7308 */ /* 0x000e660000000800 */
[----:B------:R-:W-:Y:S01]  /*1000*/  FFMA.RM R25, R25, R12, 12582913 ;  /* 0x4b40000119197423 */ /* 0x000fe2000000400c */
[----:B--2---:R-:W-:-:S03]  /*1010*/  FMUL R16, R16, R27 ;  /* 0x0000001b10107220 */ /* 0x004fc60000400000 */
[C---:B------:R-:W-:Y:S01]  /*1020*/  FADD R7, R25.reuse, -12583039 ;  /* 0xcb40007f19077421 */ /* 0x040fe20000000000 */
[----:B------:R-:W-:-:S03]  /*1030*/  SHF.L.U32 R18, R25, 0x17, RZ ;  /* 0x0000001719127819 */ /* 0x000fc600000006ff */
[----:B------:R-:W-:-:S04]  /*1040*/  FFMA R7, R42, 1.4426950216293334961, -R7 ;  /* 0x3fb8aa3b2a077823 */ /* 0x000fc80000000807 */
[----:B------:R-:W-:Y:S01]  /*1050*/  FFMA R42, R42, 1.925963033500011079e-08, R7 ;  /* 0x32a570602a2a7823 */ /* 0x000fe20000000007 */
[----:B------:R-:W-:Y:S01]  /*1060*/  SHF.L.U32 R7, R9, 0x17, RZ ;  /* 0x0000001709077819 */ /* 0x000fe200000006ff */
[----:B------:R-:W-:-:S04]  /*1070*/  FADD R9, R29, -12583039 ;  /* 0xcb40007f1d097421 */ /* 0x000fc80000000000 */
[----:B------:R-:W-:Y:S01]  /*1080*/  FFMA R9, R8, 1.4426950216293334961, -R9 ;  /* 0x3fb8aa3b08097823 */ /* 0x000fe20000000809 */
[----:B------:R-:W-:-:S03]  /*1090*/  FMUL R7, R7, R52 ;  /* 0x0000003407077220 */ /* 0x000fc60000400000 */
[----:B------:R-:W-:Y:S01]  /*10a0*/  FFMA R37, R8, 1.925963033500011079e-08, R9 ;  /* 0x32a5706008257823 */ /* 0x000fe20000000009 */
[----:B------:R-:W-:Y:S01]  /*10b0*/  FFMA.SAT R9, R44, R11, 0.5 ;  /* 0x3f0000002c097423 */ /* 0x000fe2000000200b */
[----:B-1----:R-:W-:Y:S02]  /*10c0*/  FMUL R8, R17, R10 ;  /* 0x0000000a11087220 */ /* 0x002fe40000400000 */
[----:B------:R-:W1:Y:S01]  /*10d0*/  MUFU.EX2 R10, R19 ;  /* 0x00000013000a7308 */ /* 0x000e620000000800 */
[----:B------:R-:W-:-:S04]  /*10e0*/  FFMA.RM R21, R9, R12, 12582913 ;  /* 0x4b40000109157423 */ /* 0x000fc8000000400c */
[----:B------:R-:W-:-:S03]  /*10f0*/  FADD R9, R21, -12583039 ;  /* 0xcb40007f15097421 */ /* 0x000fc60000000000 */
[----:B------:R-:W2:Y:S01]  /*1100*/  MUFU.EX2 R17, R50 ;  /* 0x0000003200117308 */ /* 0x000ea20000000800 */
[----:B------:R-:W-:-:S04]  /*1110*/  FFMA R9, R44, 1.4426950216293334961, -R9 ;  /* 0x3fb8aa3b2c097823 */ /* 0x000fc80000000809 */
[----:B------:R-:W-:Y:S01]  /*1120*/  FFMA R44, R44, 1.925963033500011079e-08, R9 ;  /* 0x32a570602c2c7823 */ /* 0x000fe20000000009 */
[----:B------:R-:W-:Y:S01]  /*1130*/  SHF.L.U32 R9, R13, 0x17, RZ ;  /* 0x000000170d097819 */ /* 0x000fe200000006ff */
[----:B------:R-:W-:Y:S01]  /*1140*/  FADD R13, R35, -12583039 ;  /* 0xcb40007f230d7421 */ /* 0x000fe20000000000 */
[----:B------:R-:W3:Y:S03]  /*1150*/  MUFU.EX2 R19, R42 ;  /* 0x0000002a00137308 */ /* 0x000ee60000000800 */
[C---:B------:R-:W-:Y:S01]  /*1160*/  FFMA R13, R36.reuse, 1.4426950216293334961, -R13 ;  /* 0x3fb8aa3b240d7823 */ /* 0x040fe2000000080d */
[----:B-1----:R-:W-:Y:S01]  /*1170*/  FMUL R9, R9, R10 ;  /* 0x0000000a09097220 */ /* 0x002fe20000400000 */
[----:B------:R-:W-:Y:S02]  /*1180*/  SHF.L.U32 R10, R15, 0x17, RZ ;  /* 0x000000170f0a7819 */ /* 0x000fe400000006ff */
[----:B------:R-:W-:Y:S01]  /*1190*/  FFMA R43, R36, 1.925963033500011079e-08, R13 ;  /* 0x32a57060242b7823 */ /* 0x000fe2000000000d */
[----:B------:R-:W-:Y:S01]  /*11a0*/  FFMA.SAT R13, R46, R11, 0.5 ;  /* 0x3f0000002e0d7423 */ /* 0x000fe2000000200b */
[----:B------:R-:W1:Y:S01]  /*11b0*/  MUFU.EX2 R50, R31 ;  /* 0x0000001f00327308 */ /* 0x000e620000000800 */
[----:B--2---:R-:W-:Y:S01]  /*11c0*/  FMUL R10, R10, R17 ;  /* 0x000000110a0a7220 */ /* 0x004fe20000400000 */
[----:B------:R-:W-:Y:S01]  /*11d0*/  SHF.L.U32 R17, R23, 0x17, RZ ;  /* 0x0000001717117819 */ /* 0x000fe200000006ff */
[----:B------:R-:W-:-:S04]  /*11e0*/  FFMA.RM R36, R13, R12, 12582913 ;  /* 0x4b4000010d247423 */ /* 0x000fc8000000400c */
[----:B------:R-:W-:Y:S01]  /*11f0*/  FADD R13, R36, -12583039 ;  /* 0xcb40007f240d7421 */ /* 0x000fe20000000000 */
[----:B------:R-:W-:Y:S01]  /*1200*/  MUFU.EX2 R31, R44 ;  /* 0x0000002c001f7308 */ /* 0x000fe20000000800 */
[----:B---3--:R-:W-:Y:S01]  /*1210*/  FMUL R18, R18, R19 ;  /* 0x0000001312127220 */ /* 0x008fe20000400000 */
[----:B------:R-:W-:Y:S01]  /*1220*/  SHF.L.U32 R19, R29, 0x17, RZ ;  /* 0x000000171d137819 */ /* 0x000fe200000006ff */
[----:B------:R-:W-:-:S04]  /*1230*/  FFMA R13, R46, 1.4426950216293334961, -R13 ;  /* 0x3fb8aa3b2e0d7823 */ /* 0x000fc8000000080d */
[----:B------:R-:W-:Y:S01]  /*1240*/  FFMA R46, R46, 1.925963033500011079e-08, R13 ;  /* 0x32a570602e2e7823 */ /* 0x000fe2000000000d */
[----:B------:R-:W-:Y:S01]  /*1250*/  FFMA.SAT R13, R30, R11, 0.5 ;  /* 0x3f0000001e0d7423 */ /* 0x000fe2000000200b */
[----:B-1----:R-:W-:Y:S02]  /*1260*/  FMUL R17, R17, R50 ;  /* 0x0000003211117220 */ /* 0x002fe40000400000 */
[----:B------:R-:W1:Y:S01]  /*1270*/  MUFU.EX2 R50, R37 ;  /* 0x0000002500327308 */ /* 0x000e620000000800 */
[----:B------:R-:W-:-:S04]  /*1280*/  FFMA.RM R13, R13, R12, 12582913 ;  /* 0x4b4000010d0d7423 */ /* 0x000fc8000000400c */
[C---:B------:R-:W-:Y:S01]  /*1290*/  FADD R15, R13.reuse, -12583039 ;  /* 0xcb40007f0d0f7421 */ /* 0x040fe20000000000 */
[----:B------:R-:W-:-:S03]  /*12a0*/  SHF.L.U32 R13, R13, 0x17, RZ ;  /* 0x000000170d0d7819 */ /* 0x000fc600000006ff */
[----:B------:R-:W-:-:S04]  /*12b0*/  FFMA R15, R30, 1.4426950216293334961, -R15 ;  /* 0x3fb8aa3b1e0f7823 */ /* 0x000fc8000000080f */
[----:B------:R-:W-:Y:S01]  /*12c0*/  FFMA R30, R30, 1.925963033500011079e-08, R15 ;  /* 0x32a570601e1e7823 */ /* 0x000fe2000000000f */
[----:B------:R-:W-:Y:S01]  /*12d0*/  FFMA.SAT R15, R28, R11, 0.5 ;  /* 0x3f0000001c0f7423 */ /* 0x000fe2000000200b */
[----:B-1----:R-:W-:-:S03]  /*12e0*/  FMUL R19, R19, R50 ;  /* 0x0000003213137220 */ /* 0x002fc60000400000 */
[----:B------:R-:W-:Y:S01]  /*12f0*/  FFMA.RM R15, R15, R12, 12582913 ;  /* 0x4b4000010f0f7423 */ /* 0x000fe2000000400c */
[----:B------:R1:W2:Y:S03]  /*1300*/  MUFU.EX2 R50, R43 ;  /* 0x0000002b00327308 */ /* 0x0002a60000000800 */
[C---:B------:R-:W-:Y:S01]  /*1310*/  FADD R23, R15.reuse, -12583039 ;  /* 0xcb40007f0f177421 */ /* 0x040fe20000000000 */
[----:B------:R-:W-:-:S03]  /*1320*/  SHF.L.U32 R15, R15, 0x17, RZ ;  /* 0x000000170f0f7819 */ /* 0x000fc600000006ff */
[----:B------:R-:W-:Y:S01]  /*1330*/  FFMA R23, R28, 1.4426950216293334961, -R23 ;  /* 0x3fb8aa3b1c177823 */ /* 0x000fe20000000817 */
[----:B------:R-:W-:Y:S01]  /*1340*/  MUFU.EX2 R30, R30 ;  /* 0x0000001e001e7308 */ /* 0x000fe20000000800 */
[-C--:B-1----:R-:W-:Y:S02]  /*1350*/  FFMA.SAT R43, R24, R11.reuse, 0.5 ;  /* 0x3f000000182b7423 */ /* 0x082fe4000000200b */
        /* <DEDUP_REMOVED lines=9> */
[----:B------:R-:W-:-:S04]  /*13f0*/  FFMA.RM R14, R25, R12, 12582913 ;  /* 0x4b400001190e7423 */ /* 0x000fc8000000400c */
[----:B------:R-:W-:-:S04]  /*1400*/  FADD R25, R14, -12583039 ;  /* 0xcb40007f0e197421 */ /* 0x000fc80000000000 */
[----:B------:R-:W-:-:S04]  /*1410*/  FFMA R25, R20, 1.4426950216293334961, -R25 ;  /* 0x3fb8aa3b14197823 */ /* 0x000fc80000000819 */
[----:B------:R-:W-:Y:S01]  /*1420*/  FFMA R29, R20, 1.925963033500011079e-08, R25 ;  /* 0x32a57060141d7823 */ /* 0x000fe20000000019 */
[-C--:B------:R-:W-:Y:S01]  /*1430*/  FFMA.SAT R25, R22, R11.reuse, 0.5 ;  /* 0x3f00000016197423 */ /* 0x080fe2000000200b */
[----:B------:R-:W-:Y:S02]  /*1440*/  SHF.L.U32 R20, R21, 0x17, RZ ;  /* 0x0000001715147819 */ /* 0x000fe400000006ff */
[----:B------:R-:W-:Y:S01]  /*1450*/  SHF.L.U32 R21, R35, 0x17, RZ ;  /* 0x0000001723157819 */ /* 0x000fe200000006ff */
[-C--:B------:R-:W-:Y:S01]  /*1460*/  FFMA.RM R25, R25, R12.reuse, 12582913 ;  /* 0x4b40000119197423 */ /* 0x080fe2000000400c */
[----:B------:R-:W-:Y:S01]  /*1470*/  FFMA.SAT R35, R26, R11, 0.5 ;  /* 0x3f0000001a237423 */ /* 0x000fe2000000200b */
[----:B------:R-:W-:Y:S02]  /*1480*/  FMUL R20, R20, R31 ;  /* 0x0000001f14147220 */ /* 0x000fe40000400000 */
[----:B------:R-:W-:Y:S01]  /*1490*/  FADD R31, R25, -12583039 ;  /* 0xcb40007f191f7421 */ /* 0x000fe20000000000 */
[----:B------:R-:W-:Y:S01]  /*14a0*/  FFMA.RM R35, R35, R12, 12582913 ;  /* 0x4b40000123237423 */ /* 0x000fe2000000400c */
[----:B--2---:R-:W-:Y:S01]  /*14b0*/  FMUL R21, R21, R50 ;  /* 0x0000003215157220 */ /* 0x004fe20000400000 */
[----:B------:R-:W-:Y:S01]  /*14c0*/  SHF.L.U32 R25, R25, 0x17, RZ ;  /* 0x0000001719197819 */ /* 0x000fe200000006ff */
[----:B------:R-:W-:Y:S01]  /*14d0*/  FFMA R31, R22, 1.4426950216293334961, -R31 ;  /* 0x3fb8aa3b161f7823 */ /* 0x000fe2000000081f */
[C---:B------:R-:W-:Y:S01]  /*14e0*/  FADD R37, R35.reuse, -12583039 ;  /* 0xcb40007f23257421 */ /* 0x040fe20000000000 */
[----:B------:R-:W-:-:S02]  /*14f0*/  SHF.L.U32 R35, R35, 0x17, RZ ;  /* 0x0000001723237819 */ /* 0x000fc400000006ff */
[----:B------:R-:W-:Y:S01]  /*1500*/  FFMA R42, R22, 1.925963033500011079e-08, R31 ;  /* 0x32a57060162a7823 */ /* 0x000fe2000000001f */
[----:B------:R-:W-:Y:S01]  /*1510*/  FFMA R37, R26, 1.4426950216293334961, -R37 ;  /* 0x3fb8aa3b1a257823 */ /* 0x000fe20000000825 */
[----:B------:R-:W1:Y:S01]  /*1520*/  MUFU.EX2 R31, R46 ;  /* 0x0000002e001f7308 */ /* 0x000e620000000800 */
[----:B------:R-:W-:Y:S02]  /*1530*/  SHF.L.U32 R22, R36, 0x17, RZ ;  /* 0x0000001724167819 */ /* 0x000fe400000006ff */
[----:B------:R-:W-:Y:S01]  /*1540*/  FFMA R37, R26, 1.925963033500011079e-08, R37 ;  /* 0x32a570601a257823 */ /* 0x000fe20000000025 */
[----:B------:R-:W-:Y:S01]  /*1550*/  FFMA.RM R26, R43, R12, 12582913 ;  /* 0x4b4000012b1a7423 */ /* 0x000fe2000000400c */
[----:B------:R-:W-:-:S03]  /*1560*/  FFMA.SAT R43, R48, R11, 0.5 ;  /* 0x3f000000302b7423 */ /* 0x000fc6000000200b */
[----:B------:R-:W-:Y:S08]  /*1570*/  MUFU.EX2 R46, R27 ;  /* 0x0000001b002e7308 */ /* 0x000ff00000000800 */
[----:B------:R-:W2:Y:S01]  /*1580*/  MUFU.EX2 R42, R42 ;  /* 0x0000002a002a7308 */ /* 0x000ea20000000800 */
[----:B-1----:R-:W-:Y:S01]  /*1590*/  FMUL R22, R22, R31 ;  /* 0x0000001f16167220 */ /* 0x002fe20000400000 */
[----:B------:R-:W-:-:S04]  /*15a0*/  FADD R31, R26, -12583039 ;  /* 0xcb40007f1a1f7421 */ /* 0x000fc80000000000 */
[----:B------:R-:W-:-:S04]  /*15b0*/  FFMA R31, R24, 1.4426950216293334961, -R31 ;  /* 0x3fb8aa3b181f7823 */ /* 0x000fc8000000081f */
[----:B------:R-:W-:Y:S01]  /*15c0*/  FFMA R24, R24, 1.925963033500011079e-08, R31 ;  /* 0x32a5706018187823 */ /* 0x000fe2000000001f */
[----:B------:R-:W-:-:S04]  /*15d0*/  FFMA.SAT R31, R34, R11, 0.5 ;  /* 0x3f000000221f7423 */ /* 0x000fc8000000200b */
[-C--:B------:R-:W-:Y:S01]  /*15e0*/  FFMA.RM R11, R31, R12.reuse, 12582913 ;  /* 0x4b4000011f0b7423 */ /* 0x080fe2000000400c */
[----:B------:R-:W-:Y:S01]  /*15f0*/  FFMA.RM R12, R43, R12, 12582913 ;  /* 0x4b4000012b0c7423 */ /* 0x000fe2000000400c */
[----:B------:R-:W1:Y:S01]  /*1600*/  MUFU.EX2 R24, R24 ;  /* 0x0000001800187308 */ /* 0x000e620000000800 */
[----:B--2---:R-:W-:Y:S01]  /*1610*/  FMUL R27, R25, R42 ;  /* 0x0000002a191b7220 */ /* 0x004fe20000400000 */
[C---:B------:R-:W-:Y:S01]  /*1620*/  FADD R31, R11.reuse, -12583039 ;  /* 0xcb40007f0b1f7421 */ /* 0x040fe20000000000 */
[----:B------:R-:W-:Y:S02]  /*1630*/  SHF.L.U32 R25, R26, 0x17, RZ ;  /* 0x000000171a197819 */ /* 0x000fe400000006ff */
[----:B------:R-:W-:Y:S01]  /*1640*/  SHF.L.U32 R11, R11, 0x17, RZ ;  /* 0x000000170b0b7819 */ /* 0x000fe200000006ff */
[C---:B------:R-:W-:Y:S02]  /*1650*/  FFMA R31, R34.reuse, 1.4426950216293334961, -R31 ;  /* 0x3fb8aa3b221f7823 */ /* 0x040fe4000000081f */
[----:B------:R2:W-:Y:S02]  /*1660*/  MUFU.EX2 R43, R29 ;  /* 0x0000001d002b7308 */ /* 0x0005e40000000800 */
[----:B------:R-:W-:Y:S01]  /*1670*/  FFMA R34, R34, 1.925963033500011079e-08, R31 ;  /* 0x32a5706022227823 */ /* 0x000fe2000000001f */
[C---:B------:R-:W-:Y:S01]  /*1680*/  FADD R31, R12.reuse, -12583039 ;  /* 0xcb40007f0c1f7421 */ /* 0x040fe20000000000 */
[----:B------:R-:W-:-:S03]  /*1690*/  SHF.L.U32 R12, R12, 0x17, RZ ;  /* 0x000000170c0c7819 */ /* 0x000fc600000006ff */
[C---:B------:R-:W-:Y:S01]  /*16a0*/  FFMA R31, R48.reuse, 1.4426950216293334961, -R31 ;  /* 0x3fb8aa3b301f7823 */ /* 0x040fe2000000081f */
[----:B------:R-:W3:Y:S01]  /*16b0*/  MUFU.EX2 R34, R34 ;  /* 0x0000002200227308 */ /* 0x000ee20000000800 */
[----:B--2---:R-:W-:Y:S01]  /*16c0*/  FMUL R29, R23, R46 ;  /* 0x0000002e171d7220 */ /* 0x004fe20000400000 */
[----:B-1----:R-:W-:Y:S01]  /*16d0*/  FMUL R25, R25, R24 ;  /* 0x0000001819197220 */ /* 0x002fe20000400000 */
[----:B------:R-:W-:Y:S01]  /*16e0*/  FFMA R48, R48, 1.925963033500011079e-08, R31 ;  /* 0x32a5706030307823 */ /* 0x000fe2000000001f */
[----:B------:R-:W-:-:S04]  /*16f0*/  FADD R31, RZ, R5 ;  /* 0x00000005ff1f7221 */ /* 0x000fc80000000000 */
[----:B------:R-:W-:Y:S01]  /*1700*/  FADD R31, R31, R0 ;  /* 0x000000001f1f7221 */ /* 0x000fe20000000000 */
[----:B------:R-:W1:Y:S03]  /*1710*/  MUFU.EX2 R23, R48 ;  /* 0x0000003000177308 */ /* 0x000e660000000800 */
[----:B------:R-:W-:-:S04]  /*1720*/  FADD R36, R31, R2 ;  /* 0x000000021f247221 */ /* 0x000fc80000000000 */
[----:B------:R-:W-:Y:S01]  /*1730*/  FADD R31, R36, R3 ;  /* 0x00000003241f7221 */ /* 0x000fe20000000000 */
[----:B---3--:R-:W-:-:S03]  /*1740*/  FMUL R24, R11, R34 ;  /* 0x000000220b187220 */ /* 0x008fc60000400000 */
        /* <DEDUP_REMOVED lines=8> */
[----:B------:R-:W-:Y:S02]  /*17d0*/  FADD R31, R36, R17 ;  /* 0x00000011241f7221 */ /* 0x000fe40000000000 */
[----:B------:R-:W1:Y:S02]  /*17e0*/  MUFU.EX2 R36, R37 ;  /* 0x0000002500247308 */ /* 0x000e640000000800 */
[----:B------:R-:W-:Y:S01]  /*17f0*/  FADD R28, R31, R18 ;  /* 0x000000121f1c7221 */ /* 0x000fe20000000000 */
[----:B------:R-:W-:Y:S01]  /*1800*/  FMUL R31, R13, R30 ;  /* 0x0000001e0d1f7220 */ /* 0x000fe20000400000 */
[----:B------:R-:W-:Y:S02]  /*1810*/  FMUL R30, R15, R44 ;  /* 0x0000002c0f1e7220 */ /* 0x000fe40000400000 */
[----:B------:R-:W-:-:S04]  /*1820*/  FADD R13, R28, R19 ;  /* 0x000000131c0d7221 */ /* 0x000fc80000000000 */
[----:B------:R-:W-:-:S04]  /*1830*/  FADD R28, R13, R20 ;  /* 0x000000140d1c7221 */ /* 0x000fc80000000000 */
[----:B------:R-:W-:Y:S01]  /*1840*/  FADD R13, R28, R21 ;  /* 0x000000151c0d7221 */ /* 0x000fe20000000000 */
[----:B-1----:R-:W-:-:S03]  /*1850*/  FMUL R26, R35, R36 ;  /* 0x00000024231a7220 */ /* 0x002fc60000400000 */
        /* <DEDUP_REMOVED lines=21> */
.L_x_1770:
        /* <DEDUP_REMOVED lines=12> */
[----:B0-----:R-:W-:Y:S05]  /*1a70*/  CALL.REL.NOINC `($__internal_23_$__cuda_sm3x_div_rn_noftz_f32_slowpath) ;  /* 0x0000003000387944 */ /* 0x001fea0003c00000 */
[----:B------:R-:W-:-:S07]  /*1a80*/  MOV R11, R5 ;  /* 0x00000005000b7202 */ /* 0x000fce0000000f00 */
.L_x_1707:
[----:B------:R-:W-:Y:S05]  /*1a90*/  BSYNC.RECONVERGENT B2 ;  /* 0x0000000000027941 */ /* 0x000fea0003800200 */
.L_x_1706:
        /* <DEDUP_REMOVED lines=12> */
[----:B0-----:R-:W-:Y:S05]  /*1b60*/  CALL.REL.NOINC `($__internal_23_$__cuda_sm3x_div_rn_noftz_f32_slowpath) ;  /* 0x0000002c00fc7944 */ /* 0x001fea0003c00000 */
[----:B------:R-:W-:-:S07]  /*1b70*/  MOV R14, R5 ;  /* 0x00000005000e7202 */ /* 0x000fce0000000f00 */
.L_x_1709:
[----:B------:R-:W-:Y:S05]  /*1b80*/  BSYNC.RECONVERGENT B2 ;  /* 0x0000000000027941 */ /* 0x000fea0003800200 */
.L_x_1708:
        /* <DEDUP_REMOVED lines=14> */
.L_x_1711:
[----:B------:R-:W-:Y:S05]  /*1c70*/  BSYNC.RECONVERGENT B2 ;  /* 0x0000000000027941 */ /* 0x000fea0003800200 */
.L_x_1710:
        /* <DEDUP_REMOVED lines=14> */
.L_x_1713:
[----:B------:R-:W-:Y:S05]  /*1d60*/  BSYNC.RECONVERGENT B2 ;  /* 0x0000000000027941 */ /* 0x000fea0003800200 */
.L_x_1712:
        /* <DEDUP_REMOVED lines=14> */
.L_x_1715:
[----:B------:R-:W-:Y:S05]  /*1e50*/  BSYNC.RECONVERGENT B2 ;  /* 0x0000000000027941 */ /* 0x000fea0003800200 */
.L_x_1714:
        /* <DEDUP_REMOVED lines=14> */
.L_x_1717:
[----:B------:R-:W-:Y:S05]  /*1f40*/  BSYNC.RECONVERGENT B2 ;  /* 0x0000000000027941 */ /* 0x000fea0003800200 */
.L_x_1716:
        /* <DEDUP_REMOVED lines=14> */
.L_x_1719:
[----:B------:R-:W-:Y:S05]  /*2030*/  BSYNC.RECONVERGENT B2 ;  /* 0x0000000000027941 */ /* 0x000fea0003800200 */
.L_x_1718:
        /* <DEDUP_REMOVED lines=14> */
.L_x_1721:
[----:B------:R-:W-:Y:S05]  /*2120*/  BSYNC.RECONVERGENT B2 ;  /* 0x0000000000027941 */ /* 0x000fea0003800200 */
.L_x_1720:
        /* <DEDUP_REMOVED lines=14> */
.L_x_1723:
[----:B------:R-:W-:Y:S05]  /*2210*/  BSYNC.RECONVERGENT B2 ;  /* 0x0000000000027941 */ /* 0x000fea0003800200 */
.L_x_1722:
        /* <DEDUP_REMOVED lines=14> */
.L_x_1725:
[----:B------:R-:W-:Y:S05]  /*2300*/  BSYNC.RECONVERGENT B2 ;  /* 0x0000000000027941 */ /* 0x000fea0003800200 */
.L_x_1724:
        /* <DEDUP_REMOVED lines=14> */
.L_x_1727:
[----:B------:R-:W-:Y:S05]  /*23f0*/  BSYNC.RECONVERGENT B2 ;  /* 0x0000000000027941 */ /* 0x000fea0003800200 */
.L_x_1726:
        /* <DEDUP_REMOVED lines=14> */
.L_x_1729:
[----:B------:R-:W-:Y:S05]  /*24e0*/  BSYNC.RECONVERGENT B2 ;  /* 0x0000000000027941 */ /* 0x000fea0003800200 */
.L_x_1728:
        /* <DEDUP_REMOVED lines=14> */
.L_x_1731:
[----:B------:R-:W-:Y:S05]  /*25d0*/  BSYNC.RECONVERGENT B2 ;  /* 0x0000000000027941 */ /* 0x000fea0003800200 */
.L_x_1730:
        /* <DEDUP_REMOVED lines=14> */
.L_x_1733:
[----:B------:R-:W-:Y:S05]  /*26c0*/  BSYNC.RECONVERGENT B2 ;  /* 0x0000000000027941 */ /* 0x000fea0003800200 */
.L_x_1732:
        /* <DEDUP_REMOVED lines=14> */
.L_x_1735:
[----:B------:R-:W-:Y:S05]  /*27b0*/  BSYNC.RECONVERGENT B2 ;  /* 0x0000000000027941 */ /* 0x000fea0003800200 */
.L_x_1734:
        /* <DEDUP_REMOVED lines=14> */
.L_x_1737:
[----:B------:R-:W-:Y:S05]  /*28a0*/  BSYNC.RECONVERGENT B2 ;  /* 0x0000000000027941 */ /* 0x000fea0003800200 */
.L_x_1736:
        /* <DEDUP_REMOVED lines=14> */
.L_x_1739:
[----:B------:R-:W-:Y:S05]  /*2990*/  BSYNC.RECONVERGENT B2 ;  /* 0x0000000000027941 */ /* 0x000fea0003800200 */
.L_x_1738:
        /* <DEDUP_REMOVED lines=14> */
.L_x_1741:
[----:B------:R-:W-:Y:S05]  /*2a80*/  BSYNC.RECONVERGENT B2 ;  /* 0x0000000000027941 */ /* 0x000fea0003800200 */
.L_x_1740:
        /* <DEDUP_REMOVED lines=14> */
.L_x_1743:
[----:B------:R-:W-:Y:S05]  /*2b70*/  BSYNC.RECONVERGENT B2 ;  /* 0x0000000000027941 */ /* 0x000fea0003800200 */
.L_x_1742:
        /* <DEDUP_REMOVED lines=14> */
.L_x_1745:
[----:B------:R-:W-:Y:S05]  /*2c60*/  BSYNC.RECONVERGENT B2 ;  /* 0x0000000000027941 */ /* 0x000fea0003800200 */
.L_x_1744:
        /* <DEDUP_REMOVED lines=14> */
.L_x_1747:
[----:B------:R-:W-:Y:S05]  /*2d50*/  BSYNC.RECONVERGENT B2 ;  /* 0x0000000000027941 */ /* 0x000fea0003800200 */
.L_x_1746:
        /* <DEDUP_REMOVED lines=14> */
.L_x_1749:
[----:B------:R-:W-:Y:S05]  /*2e40*/  BSYNC.RECONVERGENT B2 ;  /* 0x0000000000027941 */ /* 0x000fea0003800200 */
.L_x_1748:
        /* <DEDUP_REMOVED lines=14> */
.L_x_1751:
[----:B------:R-:W-:Y:S05]  /*2f30*/  BSYNC.RECONVERGENT B2 ;  /* 0x0000000000027941 */ /* 0x000fea0003800200 */
.L_x_1750:
        /* <DEDUP_REMOVED lines=14> */
.L_x_1753:
[----:B------:R-:W-:Y:S05]  /*3020*/  BSYNC.RECONVERGENT B2 ;  /* 0x0000000000027941 */ /* 0x000fea0003800200 */
.L_x_1752:
        /* <DEDUP_REMOVED lines=14> */
.L_x_1755:
[----:B------:R-:W-:Y:S05]  /*3110*/  BSYNC.RECONVERGENT B2 ;  /* 0x0000000000027941 */ /* 0x000fea0003800200 */
.L_x_1754:
        /* <DEDUP_REMOVED lines=14> */
.L_x_1757:
[----:B------:R-:W-:Y:S05]  /*3200*/  BSYNC.RECONVERGENT B2 ;  /* 0x0000000000027941 */ /* 0x000fea0003800200 */
.L_x_1756:
[----:B------:R-:W-:Y:S01]  /*3210*/  HFMA2 R13, -RZ, RZ, 0, 0 ;  /* 0x00000000ff0d7431 */ /* 0x000fe200000001ff */
[----:B------:R-:W-:Y:S01]  /*3220*/  MOV R12, R40 ;  /* 0x00000028000c7202 */ /* 0x000fe20000000f00 */
[----:B------:R-:W-:Y:S01]  /*3230*/  IMAD R28, R41, UR42, RZ ;  /* 0x0000002a291c7c24 */ /* 0x000fe2000f8e02ff */
[C---:B------:R-:W-:Y:S02]  /*3240*/  R2UR UR6, R32.reuse ;  /* 0x00000000200672ca */ /* 0x040fe400000e0000 */
[----:B------:R-:W-:Y:S01]  /*3250*/  R2UR UR7, R33 ;  /* 0x00000000210772ca */ /* 0x000fe200000e0000 */
[----:B------:R-:W-:Y:S01]  /*3260*/  IMAD R5, R39, UR43, R28 ;  /* 0x0000002b27057c24 */ /* 0x000fe2000f8e021c */
[C---:B------:R-:W-:Y:S02]  /*3270*/  R2UR UR4, R32.reuse ;  /* 0x00000000200472ca */ /* 0x040fe400000e0000 */
[----:B------:R-:W-:Y:S01]  /*3280*/  R2UR UR5, R33 ;  /* 0x00000000210572ca */ /* 0x000fe200000e0000 */
[----:B------:R-:W-:Y:S01]  /*3290*/  IMAD.WIDE.U32 R34, R39, UR42, R12 ;  /* 0x0000002a27227c25 */ /* 0x000fe2000f8e000c */
[----:B------:R-:W-:-:S02]  /*32a0*/  R2UR UR8, R32 ;  /* 0x00000000200872ca */ /* 0x000fc400000e0000 */
[----:B------:R-:W-:Y:S02]  /*32b0*/  R2UR UR9, R33 ;  /* 0x00000000210972ca */ /* 0x000fe400000e0000 */
[----:B------:R-:W-:Y:S02]  /*32c0*/  IADD3 R5, PT, PT, R35, R5, RZ ;  /* 0x0000000523057210 */ /* 0x000fe40007ffe0ff */
[----:B------:R-:W-:Y:S02]  /*32d0*/  LEA R12, P0, R34, UR40, 0x1 ;  /* 0x00000028220c7c11 */ /* 0x000fe4000f8008ff */
[----:B------:R-:W-:Y:S02]  /*32e0*/  F2FP.BF16.F32.PACK_AB R11, R14, R11 ;  /* 0x0000000b0e0b723e */ /* 0x000fe400000010ff */
[----:B------:R-:W-:Y:S02]  /*32f0*/  LEA.HI.X R13, R34, UR41, R5, 0x1, P0 ;  /* 0x00000029220d7c11 */ /* 0x000fe400080f0c05 */
[----:B------:R-:W-:-:S02]  /*3300*/  R2UR UR10, R32 ;  /* 0x00000000200a72ca */ /* 0x000fc400000e0000 */
[----:B------:R-:W-:Y:S01]  /*3310*/  R2UR UR11, R33 ;  /* 0x00000000210b72ca */ /* 0x000fe200000e0000 */
[----:B------:R-:W-:Y:S01]  /*3320*/  STG.E.U16 desc[UR4][R12.64], R11 ;  /* 0x0000000b0c007986 */ /* 0x000fe2000c101504 */
[----:B------:R-:W-:Y:S02]  /*3330*/  PRMT R5, R11, 0x7632, R5 ;  /* 0x000076320b057816 */ /* 0x000fe40000000005 */
[----:B------:R-:W-:Y:S02]  /*3340*/  F2FP.BF16.F32.PACK_AB R0, R15, R0 ;  /* 0x000000000f00723e */ /* 0x000fe400000010ff */
[----:B------:R-:W-:Y:S01]  /*3350*/  F2FP.BF16.F32.PACK_AB R2, R3, R2 ;  /* 0x000000020302723e */ /* 0x000fe200000010ff */
[----:B------:R1:W-:Y:S01]  /*3360*/  STG.E.U16 desc[UR6][R12.64+0x40], R5 ;  /* 0x000040050c007986 */ /* 0x0003e2000c101506 */
[----:B------:R-:W-:Y:S02]  /*3370*/  F2FP.BF16.F32.PACK_AB R6, R7, R6 ;  /* 0x000000060706723e */ /* 0x000fe400000010ff */
[----:B------:R-:W-:Y:S01]  /*3380*/  F2FP.BF16.F32.PACK_AB R8, R9, R8 ;  /* 0x000000080908723e */ /* 0x000fe200000010ff */
[----:B------:R2:W-:Y:S01]  /*3390*/  STG.E.U16 desc[UR4][R12.64+0x80], R0 ;  /* 0x000080000c007986 */ /* 0x0005e2000c101504 */
[----:B------:R-:W-:-:S02]  /*33a0*/  IADD3 R39, P0, PT, R38, R39, RZ ;  /* 0x0000002726277210 */ /* 0x000fc40007f1e0ff */
[----:B------:R-:W-:Y:S01]  /*33b0*/  R2UR UR14, R32 ;  /* 0x00000000200e72ca */ /* 0x000fe200000e0000 */
[----:B------:R3:W-:Y:S01]  /*33c0*/  STG.E.U16 desc[UR8][R12.64+0x100], R2 ;  /* 0x000100020c007986 */ /* 0x0007e2000c101508 */
[----:B------:R-:W-:Y:S02]  /*33d0*/  R2UR UR15, R33 ;  /* 0x00000000210f72ca */ /* 0x000fe400000e0000 */
[----:B------:R-:W-:Y:S01]  /*33e0*/  PRMT R3, R0, 0x7632, R3 ;  /* 0x0000763200037816 */ /* 0x000fe20000000003 */
[----:B------:R4:W-:Y:S01]  /*33f0*/  STG.E.U16 desc[UR4][R12.64+0x200], R6 ;  /* 0x000200060c007986 */ /* 0x0009e2000c101504 */
[----:B-1----:R-:W-:Y:S02]  /*3400*/  PRMT R5, R2, 0x7632, R5 ;  /* 0x0000763202057816 */ /* 0x002fe40000000005 */
[----:B------:R-:W-:Y:S01]  /*3410*/  LEA.HI.X.SX32 R41, R38, R41, 0x1, P0 ;  /* 0x0000002926297211 */ /* 0x000fe200000f0eff */
[----:B------:R-:W-:Y:S01]  /*3420*/  STG.E.U16 desc[UR6][R12.64+0xc0], R3 ;  /* 0x0000c0030c007986 */ /* 0x000fe2000c101506 */
[----:B--2---:R-:W-:-:S02]  /*3430*/  PRMT R0, R6, 0x7632, R0 ;  /* 0x0000763206007816 */ /* 0x004fc40000000000 */
[----:B------:R-:W-:Y:S01]  /*3440*/  ISETP.GE.U32.AND P0, PT, R39, UR44, PT ;  /* 0x0000002c27007c0c */ /* 0x000fe2000bf06070 */
[----:B------:R-:W-:Y:S01]  /*3450*/  STG.E.U16 desc[UR10][R12.64+0x140], R5 ;  /* 0x000140050c007986 */ /* 0x000fe2000c10150a */
[----:B---3--:R-:W-:Y:S02]  /*3460*/  PRMT R2, R8, 0x7632, R2 ;  /* 0x0000763208027816 */ /* 0x008fe40000000002 */
[----:B------:R-:W-:Y:S01]  /*3470*/  F2FP.BF16.F32.PACK_AB R16, R19, R16 ;  /* 0x000000101310723e */ /* 0x000fe200000010ff */
[----:B------:R1:W-:Y:S01]  /*3480*/  STG.E.U16 desc[UR6][R12.64+0x240], R0 ;  /* 0x000240000c007986 */ /* 0x0003e2000c101506 */
[----:B------:R-:W-:Y:S02]  /*3490*/  F2FP.BF16.F32.PACK_AB R18, R21, R18 ;  /* 0x000000121512723e */ /* 0x000fe400000010ff */
[----:B------:R-:W-:Y:S01]  /*34a0*/  F2FP.BF16.F32.PACK_AB R20, R31, R20 ;  /* 0x000000141f14723e */ /* 0x000fe200000010ff */
[----:B------:R2:W-:Y:S01]  /*34b0*/  STG.E.U16 desc[UR10][R12.64+0x2c0], R2 ;  /* 0x0002c0020c007986 */ /* 0x0005e2000c10150a */
[----:B------:R-:W-:-:S02]  /*34c0*/  R2UR UR12, R32 ;  /* 0x00000000200c72ca */ /* 0x000fc400000e0000 */
[----:B------:R-:W-:Y:S01]  /*34d0*/  R2UR UR13, R33 ;  /* 0x00000000210d72ca */ /* 0x000fe200000e0000 */
[----:B------:R-:W-:Y:S01]  /*34e0*/  STG.E.U16 desc[UR8][R12.64+0x280], R8 ;  /* 0x000280080c007986 */ /* 0x000fe2000c101508 */
[----:B------:R-:W-:Y:S02]  /*34f0*/  ISETP.GE.AND.EX P0, PT, R41, UR45, PT, P0 ;  /* 0x0000002d29007c0c */ /* 0x000fe4000bf06300 */
[----:B----4-:R-:W-:Y:S01]  /*3500*/  PRMT R6, R16, 0x7632, R6 ;  /* 0x0000763210067816 */ /* 0x010fe20000000006 */
        /* <DEDUP_REMOVED lines=9> */
[----:B------:R3:W-:Y:S01]  /*35a0*/  STG.E.U16 desc[UR14][R12.64+0x4c0], R2 ;  /* 0x0004c0020c007986 */ /* 0x0007e2000c10150e */
[----:B------:R-:W-:Y:S02]  /*35b0*/  F2FP.BF16.F32.PACK_AB R24, R24, R25 ;  /* 0x000000191818723e */ /* 0x000fe400000010ff */
[----:B------:R-:W-:Y:S01]  /*35c0*/  PRMT R11, R4, 0x7632, R11 ;  /* 0x00007632040b7816 */ /* 0x000fe2000000000b */
[----:B------:R4:W-:Y:S01]  /*35d0*/  STG.E.U16 desc[UR12][R12.64+0x180], R4 ;  /* 0x000180040c007986 */ /* 0x0009e2000c10150c */
[----:B------:R-:W-:-:S02]  /*35e0*/  PRMT R3, R10, 0x7632, R3 ;  /* 0x000076320a037816 */ /* 0x000fc40000000003 */
[----:B-1----:R-:W-:Y:S01]  /*35f0*/  PRMT R6, R22, 0x7632, R6 ;  /* 0x0000763216067816 */ /* 0x002fe20000000006 */
[----:B------:R4:W-:Y:S01]  /*3600*/  STG.E.U16 desc[UR14][R12.64+0x1c0], R11 ;  /* 0x0001c00b0c007986 */ /* 0x0009e2000c10150e */
[----:B--2---:R-:W-:Y:S02]  /*3610*/  PRMT R0, R26, 0x7632, R0 ;  /* 0x000076321a007816 */ /* 0x004fe40000000000 */
[----:B---3--:R-:W-:Y:S01]  /*3620*/  PRMT R2, R24, 0x7632, R2 ;  /* 0x0000763218027816 */ /* 0x008fe20000000002 */
        /* <DEDUP_REMOVED lines=12> */
.L_x_1705:
[----:B------:R-:W-:Y:S01]  /*36f0*/  BSSY B0, `(.L_x_1759) ;  /* 0x0000007000007945 */ /* 0x000fe20003800000 */
[----:B------:R-:W-:Y:S02]  /*3700*/  MOV R12, 0x10 ;  /* 0x00000010000c7802 */ /* 0x000fe40000000f00 */
[----:B------:R-:W-:Y:S02]  /*3710*/  MOV R11, 0x1f ;  /* 0x0000001f000b7802 */ /* 0x000fe40000000f00 */
[----:B------:R-:W-:-:S07]  /*3720*/  MOV R15, 0xffffffff ;  /* 0xffffffff000f7802 */ /* 0x000fce0000000f00 */
[----:B0-----:R-:W-:Y:S05]  /*3730*/  WARPSYNC.COLLECTIVE R15, `(.L_x_1760) ;  /* 0x000000000f087348 */ /* 0x001fea0003c00000 */
[----:B------:R1:W2:Y:S02]  /*3740*/  SHFL.BFLY P6, R14, R13, R12, R11 ;  /* 0x0c00000c0d0e7389 */ /* 0x0002a400000c000b */
[----:B012---:R-:W-:Y:S05]  /*3750*/  ENDCOLLECTIVE ;  /* 0x000000000000791b */ /* 0x007fea0003800000 */
.L_x_1760:
[----:B------:R-:W-:Y:S05]  /*3760*/  BSYNC B0 ;  /* 0x0000000000007941 */ /* 0x000fea0003800000 */
.L_x_1759:
[----:B------:R-:W-:Y:S01]  /*3770*/  HFMA2 R11, -RZ, RZ, 0, 1.847743988037109375e-06 ;  /* 0x0000001fff0b7431 */ /* 0x000fe200000001ff */
[----:B------:R-:W-:Y:S02]  /*3780*/  FMNMX R13, R13, R14, !PT ;  /* 0x0000000e0d0d7209 */ /* 0x000fe40007800000 */
[----:B------:R-:W-:Y:S02]  /*3790*/  MOV R12, 0x8 ;  /* 0x00000008000c7802 */ /* 0x000fe40000000f00 */
[----:B------:R-:W-:-:S07]  /*37a0*/  MOV R15, 0xffffffff ;  /* 0xffffffff000f7802 */ /* 0x000fce0000000f00 */
[----:B------:R-:W-:Y:S05]  /*37b0*/  WARPSYNC.COLLECTIVE R15, `(.L_x_1761) ;  /* 0x000000000f087348 */ /* 0x000fea0003c00000 */
[----:B------:R0:W1:Y:S02]  /*37c0*/  SHFL.BFLY P6, R14, R13, R12, R11 ;  /* 0x0c00000c0d0e7389 */ /* 0x00006400000c000b */
[----:B01----:R-:W-:Y:S05]  /*37d0*/  ENDCOLLECTIVE ;  /* 0x000000000000791b */ /* 0x003fea0003800000 */
.L_x_1761:
[----:B------:R-:W-:Y:S01]  /*37e0*/  HFMA2 R12, -RZ, RZ, 0, 2.384185791015625e-07 ;  /* 0x00000004ff0c7431 */ /* 0x000fe200000001ff */
[----:B------:R-:W-:-:S04]  /*37f0*/  FMNMX R0, R13, R14, !PT ;  /* 0x0000000e0d007209 */ /* 0x000fc80007800000 */
[----:B------:R-:W-:-:S07]  /*3800*/  MOV R13, R0 ;  /* 0x00000000000d7202 */ /* 0x000fce0000000f00 */
[----:B------:R-:W-:Y:S05]  /*3810*/  WARPSYNC.COLLECTIVE R15, `(.L_x_1762) ;  /* 0x000000000f087348 */ /* 0x000fea0003c00000 */
[----:B------:R0:W1:Y:S02]  /*3820*/  SHFL.BFLY P6, R14, R13, R12, R11 ;  /* 0x0c00000c0d0e7389 */ /* 0x00006400000c000b */
[----:B01----:R-:W-:Y:S05]  /*3830*/  ENDCOLLECTIVE ;  /* 0x000000000000791b */ /* 0x003fea0003800000 */
.L_x_1762:
[----:B------:R-:W-:Y:S01]  /*3840*/  HFMA2 R12, -RZ, RZ, 0, 1.1920928955078125e-07 ;  /* 0x00000002ff0c7431 */ /* 0x000fe200000001ff */
[----:B------:R-:W-:-:S04]  /*3850*/  FMNMX R2, R0, R14, !PT ;  /* 0x0000000e00027209 */ /* 0x000fc80007800000 */
[----:B------:R-:W-:-:S07]  /*3860*/  MOV R13, R2 ;  /* 0x00000002000d7202 */ /* 0x000fce0000000f00 */
[----:B------:R-:W-:Y:S05]  /*3870*/  WARPSYNC.COLLECTIVE R15, `(.L_x_1763) ;  /* 0x000000000f087348 */ /* 0x000fea0003c00000 */
[----:B------:R0:W1:Y:S02]  /*3880*/  SHFL.BFLY P6, R14, R13, R12, R11 ;  /* 0x0c00000c0d0e7389 */ /* 0x00006400000c000b */
[----:B01----:R-:W-:Y:S05]  /*3890*/  ENDCOLLECTIVE ;  /* 0x000000000000791b */ /* 0x003fea0003800000 */
.L_x_1763:
[----:B------:R-:W-:Y:S01]  /*38a0*/  HFMA2 R12, -RZ, RZ, 0, 5.9604644775390625e-08 ;  /* 0x00000001ff0c7431 */ /* 0x000fe200000001ff */
[----:B------:R-:W-:-:S04]  /*38b0*/  FMNMX R3, R2, R14, !PT ;  /* 0x0000000e02037209 */ /* 0x000fc80007800000 */
[----:B------:R-:W-:-:S07]  /*38c0*/  MOV R13, R3 ;  /* 0x00000003000d7202 */ /* 0x000fce0000000f00 */
[----:B------:R-:W-:Y:S05]  /*38d0*/  WARPSYNC.COLLECTIVE R15, `(.L_x_1764) ;  /* 0x000000000f087348 */ /* 0x000fea0003c00000 */
[----:B------:R0:W1:Y:S02]  /*38e0*/  SHFL.BFLY P6, R14, R13, R12, R11 ;  /* 0x0c00000c0d0e7389 */ /* 0x00006400000c000b */
[----:B01----:R-:W-:Y:S05]  /*38f0*/  ENDCOLLECTIVE ;  /* 0x000000000000791b */ /* 0x003fea0003800000 */
.L_x_1764:
[----:B------:R-:W-:-:S05]  /*3900*/  FMNMX R14, R3, R14, !PT ;  /* 0x0000000e030e7209 */ /* 0x000fca0007800000 */
[--C-:B------:R-:W-:Y:S01]  /*3910*/  FADD R2, R6, -R14.reuse ;  /* 0x8000000e06027221 */ /* 0x100fe20000000000 */
[--C-:B------:R-:W-:Y:S01]  /*3920*/  FADD R3, R43, -R14.reuse ;  /* 0x8000000e2b037221 */ /* 0x100fe20000000000 */
[--C-:B------:R-:W-:Y:S01]  /*3930*/  FADD R6, R37, -R14.reuse ;  /* 0x8000000e25067221 */ /* 0x100fe20000000000 */
[----:B------:R-:W-:Y:S01]  /*3940*/  HFMA2 R43, -RZ, RZ, 3.7421875, 0 ;  /* 0x437c0000ff2b7431 */ /* 0x000fe200000001ff */
[----:B------:R-:W-:Y:S01]  /*3950*/  MOV R37, 0x3bbb989d ;  /* 0x3bbb989d00257802 */ /* 0x000fe20000000f00 */
        /* <DEDUP_REMOVED lines=129> */
[----:B------:R-:W0:Y:S02]  /*4170*/  MUFU.EX2 R19, R42 ;  /* 0x0000002a00137308 */ /* 0x000e240000000800 */
[----:B------:R-:W-:-:S06]  /*4180*/  FFMA R26, R27, 1.925963033500011079e-08, R26 ;  /* 0x32a570601b1a7823 */ /* 0x000fcc000000001a */
[----:B------:R-:W1:Y:S01]  /*4190*/  MUFU.EX2 R26, R26 ;  /* 0x0000001a001a7308 */ /* 0x000e620000000800 */
[----:B0-----:R-:W-:Y:S01]  /*41a0*/  FMUL R18, R18, R19 ;  /* 0x0000001312127220 */ /* 0x001fe20000400000 */
[----:B------:R-:W-:Y:S01]  /*41b0*/  SHF.L.U32 R19, R20, 0x17, RZ ;  /* 0x0000001714137819 */ /* 0x000fe200000006ff */
[----:B------:R-:W-:-:S04]  /*41c0*/  FFMA.SAT R20, R24, R37, 0.5 ;  /* 0x3f00000018147423 */ /* 0x000fc80000002025 */
        /* <DEDUP_REMOVED lines=11> */
[----:B------:R-:W-:Y:S01]  /*4280*/  FFMA R28, R25, 1.925963033500011079e-08, R28 ;  /* 0x32a57060191c7823 */ /* 0x000fe2000000001c */
[----:B0-----:R-:W-:-:S05]  /*4290*/  FFMA.SAT R24, R22, R37, 0.5 ;  /* 0x3f00000016187423 */ /* 0x001fca0000002025 */
        /* <DEDUP_REMOVED lines=9> */
[----:B0-----:R-:W-:-:S03]  /*4330*/  FMUL R21, R21, R28 ;  /* 0x0000001c15157220 */ /* 0x001fc60000400000 */
        /* <DEDUP_REMOVED lines=50> */
[----:B------:R-:W0:Y:S04]  /*4660*/  MUFU.EX2 R11, R11 ;  /* 0x0000000b000b7308 */ /* 0x000e280000000800 */
[----:B------:R-:W-:Y:S01]  /*4670*/  SHF.L.U32 R23, R34, 0x17, RZ ;  /* 0x0000001722177819 */ /* 0x000fe200000006ff */
        /* <DEDUP_REMOVED lines=53> */
.L_x_1765:
[----:B------:R-:W-:Y:S02]  /*49d0*/  HFMA2 R12, -RZ, RZ, 0, 4.76837158203125e-07 ;  /* 0x00000008ff0c7431 */ /* 0x000fe400000001ff */
[----:B------:R-:W-:-:S05]  /*49e0*/  FADD R34, R13, R14 ;  /* 0x0000000e0d227221 */ /* 0x000fca0000000000 */
[----:B------:R-:W-:-:S07]  /*49f0*/  MOV R13, R34 ;  /* 0x00000022000d7202 */ /* 0x000fce0000000f00 */
[----:B------:R-:W-:Y:S05]  /*4a00*/  WARPSYNC.COLLECTIVE R15, `(.L_x_1766) ;  /* 0x000000000f087348 */ /* 0x000fea0003c00000 */
[----:B------:R0:W1:Y:S02]  /*4a10*/  SHFL.BFLY P6, R14, R13, R12, R11 ;  /* 0x0c00000c0d0e7389 */ /* 0x00006400000c000b */
[----:B01----:R-:W-:Y:S05]  /*4a20*/  ENDCOLLECTIVE ;  /* 0x000000000000791b */ /* 0x003fea0003800000 */
.L_x_1766:
[----:B------:R-:W-:Y:S02]  /*4a30*/  HFMA2 R12, -RZ, RZ, 0, 2.384185791015625e-07 ;  /* 0x00000004ff0c7431 */ /* 0x000fe400000001ff */
[----:B------:R-:W-:-:S05]  /*4a40*/  FADD R35, R34, R14 ;  /* 0x0000000e22237221 */ /* 0x000fca0000000000 */
[----:B------:R-:W-:-:S07]  /*4a50*/  MOV R13, R35 ;  /* 0x00000023000d7202 */ /* 0x000fce0000000f00 */
[----:B------:R-:W-:Y:S05]  /*4a60*/  WARPSYNC.COLLECTIVE R15, `(.L_x_1767) ;  /* 0x000000000f087348 */ /* 0x000fea0003c00000 */
[----:B------:R0:W1:Y:S02]  /*4a70*/  SHFL.BFLY P6, R14, R13, R12, R11 ;  /* 0x0c00000c0d0e7389 */ /* 0x00006400000c000b */
[----:B01----:R-:W-:Y:S05]  /*4a80*/  ENDCOLLECTIVE ;  /* 0x000000000000791b */ /* 0x003fea0003800000 */
.L_x_1767:
[----:B------:R-:W-:Y:S02]  /*4a90*/  HFMA2 R12, -RZ, RZ, 0, 1.1920928955078125e-07 ;  /* 0x00000002ff0c7431 */ /* 0x000fe400000001ff */
[----:B------:R-:W-:-:S05]  /*4aa0*/  FADD R36, R35, R14 ;  /* 0x0000000e23247221 */ /* 0x000fca0000000000 */
[----:B------:R-:W-:-:S07]  /*4ab0*/  MOV R13, R36 ;  /* 0x00000024000d7202 */ /* 0x000fce0000000f00 */
[----:B------:R-:W-:Y:S05]  /*4ac0*/  WARPSYNC.COLLECTIVE R15, `(.L_x_1768) ;  /* 0x000000000f087348 */ /* 0x000fea0003c00000 */
[----:B------:R0:W1:Y:S02]  /*4ad0*/  SHFL.BFLY P6, R14, R13, R12, R11 ;  /* 0x0c00000c0d0e7389 */ /* 0x00006400000c000b */
[----:B01----:R-:W-:Y:S05]  /*4ae0*/  ENDCOLLECTIVE ;  /* 0x000000000000791b */ /* 0x003fea0003800000 */
.L_x_1768:
[----:B------:R-:W-:Y:S02]  /*4af0*/  HFMA2 R12, -RZ, RZ, 0, 5.9604644775390625e-08 ;  /* 0x00000001ff0c7431 */ /* 0x000fe400000001ff */
[----:B------:R-:W-:-:S05]  /*4b00*/  FADD R37, R36, R14 ;  /* 0x0000000e24257221 */ /* 0x000fca0000000000 */
[----:B------:R-:W-:-:S07]  /*4b10*/  MOV R13, R37 ;  /* 0x00000025000d7202 */ /* 0x000fce0000000f00 */
[----:B------:R-:W-:Y:S05]  /*4b20*/  WARPSYNC.COLLECTIVE R15, `(.L_x_1769) ;  /* 0x000000000f087348 */ /* 0x000fea0003c00000 */
[----:B------:R0:W1:Y:S02]  /*4b30*/  SHFL.BFLY P6, R14, R13, R12, R11 ;  /* 0x0c00000c0d0e7389 */ /* 0x00006400000c000b */
[----:B01----:R-:W-:Y:S05]  /*4b40*/  ENDCOLLECTIVE ;  /* 0x000000000000791b */ /* 0x003fea0003800000 */
.L_x_1769:
[----:B------:R-:W-:Y:S05]  /*4b50*/  BRA `(.L_x_1770) ;  /* 0xffffffcc00947947 */ /* 0x000fea000383ffff */
        .weak           $__internal_23_$__cuda_sm3x_div_rn_noftz_f32_slowpath
        .type           $__internal_23_$__cuda_sm3x_div_rn_noftz_f32_slowpath,@function
        .size           $__internal_23_$__cuda_sm3x_div_rn_noftz_f32_slowpath,(.L_x_25475 - $__internal_23_$__cuda_sm3x_div_rn_noftz_f32_slowpath)
$__internal_23_$__cuda_sm3x_div_rn_noftz_f32_slowpath:
        /* <DEDUP_REMOVED lines=34> */
.L_x_1772:
[----:B------:R-:W-:Y:S01]  /*4d80*/  LEA R47, R34, 0xc0800000, 0x17 ;  /* 0xc0800000222f7811 */ /* 0x000fe200078eb8ff */
[----:B------:R-:W-:Y:S01]  /*4d90*/  BSSY.RECONVERGENT B1, `(.L_x_1777) ;  /* 0x0000036000017945 */ /* 0x000fe20003800200 */
[----:B------:R-:W-:Y:S02]  /*4da0*/  IADD3 R45, PT, PT, R45, -0x7f, RZ ;  /* 0xffffff812d2d7810 */ /* 0x000fe40007ffe0ff */
[----:B------:R-:W-:-:S03]  /*4db0*/  IADD3 R42, PT, PT, -R47, R12, RZ ;  /* 0x0000000c2f2a7210 */ /* 0x000fc60007ffe1ff */
[C---:B------:R-:W-:Y:S01]  /*4dc0*/  IMAD R5, R45.reuse, -0x800000, R5 ;  /* 0xff8000002d057824 */ /* 0x040fe200078e0205 */
[----:B------:R0:W1:Y:S01]  /*4dd0*/  MUFU.RCP R47, R42 ;  /* 0x0000002a002f7308 */ /* 0x0000620000001000 */
[----:B------:R-:W-:Y:S01]  /*4de0*/  FADD.FTZ R36, -R42, -RZ ;  /* 0x800000ff2a247221 */ /* 0x000fe20000010100 */
[----:B0-----:R-:W-:-:S04]  /*4df0*/  IADD3 R42, PT, PT, R45, 0x7f, -R34 ;  /* 0x0000007f2d2a7810 */ /* 0x001fc80007ffe822 */
[----:B------:R-:W-:Y:S01]  /*4e00*/  IADD3 R42, PT, PT, R42, R13, RZ ;  /* 0x0000000d2a2a7210 */ /* 0x000fe20007ffe0ff */
[----:B-1----:R-:W-:-:S04]  /*4e10*/  FFMA R12, R47, R36, 1 ;  /* 0x3f8000002f0c7423 */ /* 0x002fc80000000024 */
        /* <DEDUP_REMOVED lines=41> */
.L_x_1779:
[----:B------:R-:W-:-:S04]  /*50b0*/  LOP3.LUT R5, R5, 0x80000000, RZ, 0xc0, !PT ;  /* 0x8000000005057812 */ /* 0x000fc800078ec0ff */
[----:B------:R-:W-:Y:S01]  /*50c0*/  LOP3.LUT R5, R5, 0x7f800000, RZ, 0xfc, !PT ;  /* 0x7f80000005057812 */ /* 0x000fe200078efcff */
[----:B------:R-:W-:Y:S06]  /*50d0*/  BRA `(.L_x_1780) ;  /* 0x0000000000047947 */ /* 0x000fec0003800000 */
.L_x_1778:
[----:B------:R-:W-:-:S07]  /*50e0*/  LEA R5, R42, R5, 0x17 ;  /* 0x000000052a057211 */ /* 0x000fce00078eb8ff */
.L_x_1780:
[----:B------:R-:W-:Y:S05]  /*50f0*/  BSYNC.RECONVERGENT B1 ;  /* 0x0000000000017941 */ /* 0x000fea0003800200 */
.L_x_1777:
[----:B------:R-:W-:Y:S05]  /*5100*/  BRA `(.L_x_1781) ;  /* 0x0000000000207947 */ /* 0x000fea0003800000 */
.L_x_1776:
[----:B------:R-:W-:-:S04]  /*5110*/  LOP3.LUT R5, R12, 0x80000000, R5, 0x48, !PT ;  /* 0x800000000c057812 */ /* 0x000fc800078e4805 */
[----:B------:R-:W-:Y:S01]  /*5120*/  LOP3.LUT R5, R5, 0x7f800000, RZ, 0xfc, !PT ;  /* 0x7f80000005057812 */ /* 0x000fe200078efcff */
[----:B------:R-:W-:Y:S06]  /*5130*/  BRA `(.L_x_1781) ;  /* 0x0000000000147947 */ /* 0x000fec0003800000 */
.L_x_1775:
[----:B------:R-:W-:Y:S01]  /*5140*/  LOP3.LUT R5, R12, 0x80000000, R5, 0x48, !PT ;  /* 0x800000000c057812 */ /* 0x000fe200078e4805 */
[----:B------:R-:W-:Y:S06]  /*5150*/  BRA `(.L_x_1781) ;  /* 0x00000000000c7947 */ /* 0x000fec0003800000 */
.L_x_1774:
[----:B------:R-:W0:Y:S01]  /*5160*/  MUFU.RSQ R5, -QNAN ;  /* 0xffc0000000057908 */ /* 0x000e220000001400 */
[----:B------:R-:W-:Y:S05]  /*5170*/  BRA `(.L_x_1781) ;  /* 0x0000000000047947 */ /* 0x000fea0003800000 */
.L_x_1773:
[----:B------:R-:W-:-:S07]  /*5180*/  FADD.FTZ R5, R5, R12 ;  /* 0x0000000c05057221 */ /* 0x000fce0000010000 */
.L_x_1781:
[----:B------:R-:W-:Y:S05]  /*5190*/  BSYNC.RECONVERGENT B0 ;  /* 0x0000000000007941 */ /* 0x000fea0003800200 */
.L_x_1771:
[----:B------:R-:W-:Y:S01]  /*51a0*/  HFMA2 R13, -RZ, RZ, 0, 0 ;  /* 0x00000000ff0d7431 */ /* 0x000fe200000001ff */
[----:B------:R-:W-:-:S04]  /*51b0*/  MOV R12, R35 ;  /* 0x00000023000c7202 */ /* 0x000fc80000000f00 */
[----:B0-----:R-:W-:Y:S05]  /*51c0*/  RET.REL.NODEC R12 `(_Z15SoftmaxWarpImplI10DirectLoadI13__nv_bfloat16fE11DirectStoreIfS1_EfLi1ELi26ELi32ELi1ELb0EL9Algorithm0EEvT_T0_ll) ;  /* 0xffffffac0c8c7950 */ /* 0x001fea0003c3ffff */
.L_x_1782:
        /* <DEDUP_REMOVED lines=11> */
.L_x_25475:


//--------------------- .text._Z15SoftmaxWarpImplI10DirectLoadI13__nv_bfloat16fE11DirectStoreIfS1_EfLi1ELi25ELi32ELi1ELb1EL9Algorithm0EEvT_T0_ll --------------------------
	.section	.text._Z15SoftmaxWarpImplI10DirectLoadI13__nv_bfloat16fE11DirectStoreIfS1_EfLi1ELi25ELi32ELi1ELb1EL9Algorithm0EEvT_T0_ll,"ax",@progbits
	.align	128
        .global         _Z15SoftmaxWarpImplI10DirectLoadI13__nv_bfloat16fE11DirectStoreIfS1_EfLi1ELi25ELi32ELi1ELb1EL9Algorithm0EEvT_T0_ll
        .type           _Z15SoftmaxWarpImplI10DirectLoadI13__nv_bfloat16fE11DirectStoreIfS1_EfLi1ELi25ELi32ELi1ELb1EL9Algorithm0EEvT_T0_ll,@function
        .size           _Z15SoftmaxWarpImplI10DirectLoadI13__nv_bfloat16fE11DirectStoreIfS1_EfLi1ELi25ELi32ELi1ELb1EL9Algorithm0EEvT_T0_ll,(.L_x_25476 - _Z15SoftmaxWarpImplI10DirectLoadI13__nv_bfloat16fE11DirectStoreIfS1_EfLi1ELi25ELi32ELi1ELb1EL9Algorithm0EEvT_T0_ll)
        .other          _Z15SoftmaxWarpImplI10DirectLoadI13__nv_bfloat16fE11DirectStoreIfS1_EfLi1ELi25ELi32ELi1ELb1EL9Algorithm0EEvT_T0_ll,@"STO_CUDA_ENTRY STV_DEFAULT"
_Z15SoftmaxWarpImplI10DirectLoadI13__nv_bfloat16fE11DirectStoreIfS1_EfLi1ELi25ELi32ELi1ELb1EL9Algorithm0EEvT_T0_ll:
.text._Z15SoftmaxWarpImplI10DirectLoadI13__nv_bfloat16fE11DirectStoreIfS1_EfLi1ELi25ELi32ELi1ELb1EL9Algorithm0EEvT_T0_ll:
        /* <DEDUP_REMOVED lines=25> */
.L_x_1783:
        /* <DEDUP_REMOVED lines=37> */
[----:B-1----:R-:W-:-:S07]  /*03e0*/  IADD3 R63, PT, PT, R38, 0x300, RZ ;  /* 0x00000300263f7810 */ /* 0x002fce0007ffe0ff */
.L_x_1836:
[----:B------:R-:W-:Y:S01]  /*03f0*/  ISETP.GE.U32.AND P0, PT, R38, UR44, PT ;  /* 0x0000002c26007c0c */ /* 0x000fe2000bf06070 */
[----:B------:R-:W-:Y:S01]  /*0400*/  HFMA2 R3, -RZ, RZ, 0, 0 ;  /* 0x00000000ff037431 */ /* 0x000fe200000001ff */
[----:B------:R-:W-:Y:S01]  /*0410*/  ISETP.GE.U32.AND P4, PT, R64, UR44, PT ;  /* 0x0000002c40007c0c */ /* 0x000fe2000bf86070 */
[----:B-1----:R-:W-:Y:S01]  /*0420*/  IMAD R0, R39, UR42, RZ ;  /* 0x0000002a27007c24 */ /* 0x002fe2000f8e02ff */
[----:B------:R-:W-:Y:S02]  /*0430*/  ISETP.GE.AND.EX P0, PT, RZ, UR45, PT, P0 ;  /* 0x0000002dff007c0c */ /* 0x000fe4000bf06300 */
[----:B------:R-:W-:Y:S02]  /*0440*/  ISETP.GE.U32.AND P5, PT, R41, UR44, PT ;  /* 0x0000002c29007c0c */ /* 0x000fe4000bfa6070 */
[----:B------:R-:W-:Y:S02]  /*0450*/  ISETP.GE.AND.EX P4, PT, RZ, UR45, PT, P4 ;  /* 0x0000002dff007c0c */ /* 0x000fe4000bf86340 */
[----:B------:R-:W-:-:S02]  /*0460*/  MOV R2, R38 ;  /* 0x0000002600027202 */ /* 0x000fc40000000f00 */
[----:B------:R-:W-:Y:S02]  /*0470*/  ISETP.GE.U32.AND P6, PT, R42, UR44, PT ;  /* 0x0000002c2a007c0c */ /* 0x000fe4000bfc6070 */
[----:B------:R-:W-:Y:S01]  /*0480*/  ISETP.GE.AND.EX P5, PT, RZ, UR45, PT, P5 ;  /* 0x0000002dff007c0c */ /* 0x000fe2000bfa6350 */
[C---:B------:R-:W-:Y:S01]  /*0490*/  IMAD.WIDE.U32 R4, R37.reuse, UR42, R2 ;  /* 0x0000002a25047c25 */ /* 0x040fe2000f8e0002 */
[----:B------:R-:W-:Y:S02]  /*04a0*/  ISETP.GE.AND.EX P6, PT, RZ, UR45, PT, P6 ;  /* 0x0000002dff007c0c */ /* 0x000fe4000bfc6360 */
[----:B------:R-:W-:Y:S01]  /*04b0*/  @!P0 R2UR UR4, R32 ;  /* 0x00000000200482ca */ /* 0x000fe200000e0000 */
[----:B------:R-:W-:Y:S01]  /*04c0*/  IMAD R3, R37, UR43, R0 ;  /* 0x0000002b25037c24 */ /* 0x000fe2000f8e0200 */
[----:B------:R-:W-:Y:S02]  /*04d0*/  @!P0 R2UR UR5, R33 ;  /* 0x00000000210582ca */ /* 0x000fe400000e0000 */
[----:B------:R-:W-:-:S02]  /*04e0*/  ISETP.GE.U32.AND P2, PT, R43, UR44, PT ;  /* 0x0000002c2b007c0c */ /* 0x000fc4000bf46070 */
[----:B------:R-:W-:Y:S02]  /*04f0*/  IADD3 R3, PT, PT, R5, R3, RZ ;  /* 0x0000000305037210 */ /* 0x000fe40007ffe0ff */
[----:B------:R-:W-:Y:S02]  /*0500*/  LEA R2, P3, R4, UR40, 0x1 ;  /* 0x0000002804027c11 */ /* 0x000fe4000f8608ff */
[----:B------:R-:W-:Y:S02]  /*0510*/  @!P4 R2UR UR6, R32 ;  /* 0x000000002006c2ca */ /* 0x000fe400000e0000 */
[----:B------:R-:W-:Y:S02]  /*0520*/  @!P4 R2UR UR7, R33 ;  /* 0x000000002107c2ca */ /* 0x000fe400000e0000 */
[----:B------:R-:W-:Y:S02]  /*0530*/  ISETP.GE.AND.EX P2, PT, RZ, UR45, PT, P2 ;  /* 0x0000002dff007c0c */ /* 0x000fe4000bf46320 */
[----:B------:R-:W-:-:S02]  /*0540*/  LEA.HI.X R3, R4, UR41, R3, 0x1, P3 ;  /* 0x0000002904037c11 */ /* 0x000fc400098f0c03 */
[C---:B------:R-:W-:Y:S02]  /*0550*/  @!P5 R2UR UR8, R32.reuse ;  /* 0x000000002008d2ca */ /* 0x040fe400000e0000 */
[C---:B------:R-:W-:Y:S01]  /*0560*/  @!P5 R2UR UR9, R33.reuse ;  /* 0x000000002109d2ca */ /* 0x040fe200000e0000 */
[----:B------:R-:W2:Y:S01]  /*0570*/  @!P0 LDG.E.U16 R9, desc[UR4][R2.64] ;  /* 0x0000000402098981 */ /* 0x000ea2000c1e1500 */
[----:B------:R-:W-:Y:S02]  /*0580*/  @!P6 R2UR UR10, R32 ;  /* 0x00000000200ae2ca */ /* 0x000fe400000e0000 */
[----:B------:R-:W-:Y:S01]  /*0590*/  @!P6 R2UR UR11, R33 ;  /* 0x00000000210be2ca */ /* 0x000fe200000e0000 */
[----:B------:R-:W3:Y:S01]  /*05a0*/  @!P4 LDG.E.U16 R0, desc[UR6][R2.64+0x40] ;  /* 0x000040060200c981 */ /* 0x000ee2000c1e1500 */
[----:B------:R-:W-:Y:S02]  /*05b0*/  ISETP.GE.U32.AND P1, PT, R44, UR44, PT ;  /* 0x0000002c2c007c0c */ /* 0x000fe4000bf26070 */
[----:B------:R-:W-:-:S02]  /*05c0*/  @!P2 R2UR UR4, R32 ;  /* 0x000000002004a2ca */ /* 0x000fc400000e0000 */
[----:B------:R-:W-:Y:S02]  /*05d0*/  @!P2 R2UR UR5, R33 ;  /* 0x000000002105a2ca */ /* 0x000fe400000e0000 */
[----:B------:R-:W-:Y:S01]  /*05e0*/  ISETP.GE.AND.EX P1, PT, RZ, UR45, PT, P1 ;  /* 0x0000002dff007c0c */ /* 0x000fe2000bf26310 */
[----:B------:R-:W4:Y:S01]  /*05f0*/  @!P5 LDG.E.U16 R4, desc[UR8][R2.64+0x80] ;  /* 0x000080080204d981 */ /* 0x000f22000c1e1500 */
[----:B------:R-:W-:-:S03]  /*0600*/  ISETP.GE.U32.AND P3, PT, R45, UR44, PT ;  /* 0x0000002c2d007c0c */ /* 0x000fc6000bf66070 */
[----:B------:R-:W5:Y:S01]  /*0610*/  @!P6 LDG.E.U16 R5, desc[UR10][R2.64+0xc0] ;  /* 0x0000c00a0205e981 */ /* 0x000f62000c1e1500 */
[----:B------:R-:W-:-:S05]  /*0620*/  ISETP.GE.AND.EX P3, PT, RZ, UR45, PT, P3 ;  /* 0x0000002dff007c0c */ /* 0x000fca000bf66330 */
[----:B------:R-:W5:Y:S02]  /*0630*/  @!P2 LDG.E.U16 R6, desc[UR4][R2.64+0x100] ;  /* 0x000100040206a981 */ /* 0x000f64000c1e1500 */
[----:B------:R-:W-:Y:S02]  /*0640*/  @!P1 R2UR UR6, R32 ;  /* 0x00000000200692ca */ /* 0x000fe400000e0000 */
[----:B------:R-:W-:-:S04]  /*0650*/  @!P1 R2UR UR7, R33 ;  /* 0x00000000210792ca */ /* 0x000fc800000e0000 */
[----:B------:R-:W-:Y:S02]  /*0660*/  @!P3 R2UR UR4, R32 ;  /* 0x000000002004b2ca */ /* 0x000fe400000e0000 */
[----:B------:R-:W-:-:S07]  /*0670*/  @!P3 R2UR UR5, R33 ;  /* 0x000000002105b2ca */ /* 0x000fce00000e0000 */
[----:B------:R-:W5:Y:S06]  /*0680*/  @!P1 LDG.E.U16 R7, desc[UR6][R2.64+0x140] ;  /* 0x0001400602079981 */ /* 0x000f6c000c1e1500 */
[----:B------:R-:W5:Y:S01]  /*0690*/  @!P3 LDG.E.U16 R8, desc[UR4][R2.64+0x180] ;  /* 0x000180040208b981 */ /* 0x000f62000c1e1500 */
[----:B------:R-:W-:Y:S02]  /*06a0*/  MOV R35, 0xff800000 ;  /* 0xff80000000237802 */ /* 0x000fe40000000f00 */
[----:B------:R-:W-:Y:S02]  /*06b0*/  MOV R13, 0xff800000 ;  /* 0xff800000000d7802 */ /* 0x000fe40000000f00 */
[----:B------:R-:W-:Y:S01]  /*06c0*/  MOV R30, 0xff800000 ;  /* 0xff800000001e7802 */ /* 0x000fe20000000f00 */
[----:B------:R-:W-:Y:S01]  /*06d0*/  IMAD.MOV.U32 R31, RZ, RZ, -0x800000 ;  /* 0xff800000ff1f7424 */ /* 0x000fe200078e00ff */
[----:B--2---:R-:W-:-:S02]  /*06e0*/  @!P0 SHF.L.U32 R35, R9, 0x10, RZ ;  /* 0x0000001009238819 */ /* 0x004fc400000006ff */
[----:B------:R-:W-:Y:S02]  /*06f0*/  MOV R9, 0xff800000 ;  /* 0xff80000000097802 */ /* 0x000fe40000000f00 */
[----:B---3--:R-:W-:Y:S02]  /*0700*/  @!P4 SHF.L.U32 R9, R0, 0x10, RZ ;  /* 0x000000100009c819 */ /* 0x008fe400000006ff */
[----:B------:R-:W-:-:S04]  /*0710*/  @!P0 FMNMX R13, R35, -INF , !PT ;  /* 0xff800000230d8809 */ /* 0x000fc80007800000 */
[----:B------:R-:W-:Y:S02]  /*0720*/  @!P4 FMNMX R13, R13, R9, !PT ;  /* 0x000000090d0dc209 */ /* 0x000fe40007800000 */
[----:B----4-:R-:W-:Y:S02]  /*0730*/  @!P5 SHF.L.U32 R30, R4, 0x10, RZ ;  /* 0x00000010041ed819 */ /* 0x010fe400000006ff */
[----:B-----5:R-:W-:Y:S02]  /*0740*/  @!P6 SHF.L.U32 R31, R5, 0x10, RZ ;  /* 0x00000010051fe819 */ /* 0x020fe400000006ff */
[----:B------:R-:W-:Y:S02]  /*0750*/  @!P5 FMNMX R13, R13, R30, !PT ;  /* 0x0000001e0d0dd209 */ /* 0x000fe40007800000 */
[----:B------:R-:W-:Y:S02]  /*0760*/  ISETP.GE.U32.AND P5, PT, R46, UR44, PT ;  /* 0x0000002c2e007c0c */ /* 0x000fe4000bfa6070 */
[----:B------:R-:W-:-:S02]  /*0770*/  @!P6 FMNMX R13, R13, R31, !PT ;  /* 0x0000001f0d0de209 */ /* 0x000fc40007800000 */
[----:B------:R-:W-:Y:S02]  /*0780*/  ISETP.GE.U32.AND P6, PT, R47, UR44, PT ;  /* 0x0000002c2f007c0c */ /* 0x000fe4000bfc6070 */
[----:B------:R-:W-:Y:S02]  /*0790*/  ISETP.GE.AND.EX P5, PT, RZ, UR45, PT, P5 ;  /* 0x0000002dff007c0c */ /* 0x000fe4000bfa6350 */
[----:B------:R-:W-:Y:S02]  /*07a0*/  MOV R4, 0xff800000 ;  /* 0xff80000000047802 */ /* 0x000fe40000000f00 */
[----:B------:R-:W-:Y:S02]  /*07b0*/  @!P2 SHF.L.U32 R4, R6, 0x10, RZ ;  /* 0x000000100604a819 */ /* 0x000fe400000006ff */
[----:B------:R-:W-:Y:S02]  /*07c0*/  ISETP.GE.AND.EX P6, PT, RZ, UR45, PT, P6 ;  /* 0x0000002dff007c0c */ /* 0x000fe4000bfc6360 */
[----:B------:R-:W-:-:S02]  /*07d0*/  ISETP.GE.U32.AND P4, PT, R48, UR44, PT ;  /* 0x0000002c30007c0c */ /* 0x000fc4000bf86070 */
[----:B------:R-:W-:Y:S02]  /*07e0*/  @!P2 FMNMX R13, R13, R4, !PT ;  /* 0x000000040d0da209 */ /* 0x000fe40007800000 */
[----:B------:R-:W-:Y:S02]  /*07f0*/  ISETP.GE.U32.AND P2, PT, R49, UR44, PT ;  /* 0x0000002c31007c0c */ /* 0x000fe4000bf46070 */
[----:B------:R-:W-:Y:S02]  /*0800*/  ISETP.GE.AND.EX P4, PT, RZ, UR45, PT, P4 ;  /* 0x0000002dff007c0c */ /* 0x000fe4000bf86340 */
[----:B------:R-:W-:Y:S02]  /*0810*/  ISETP.GE.AND.EX P2, PT, RZ, UR45, PT, P2 ;  /* 0x0000002dff007c0c */ /* 0x000fe4000bf46320 */
[----:B------:R-:W-:Y:S02]  /*0820*/  @!P5 R2UR UR4, R32 ;  /* 0x000000002004d2ca */ /* 0x000fe400000e0000 */
[----:B------:R-:W-:-:S02]  /*0830*/  @!P5 R2UR UR5, R33 ;  /* 0x000000002105d2ca */ /* 0x000fc400000e0000 */
[C---:B------:R-:W-:Y:S02]  /*0840*/  @!P6 R2UR UR6, R32.reuse ;  /* 0x000000002006e2ca */ /* 0x040fe400000e0000 */
[----:B------:R-:W-:Y:S02]  /*0850*/  @!P6 R2UR UR7, R33 ;  /* 0x000000002107e2ca */ /* 0x000fe400000e0000 */
[----:B------:R-:W-:Y:S02]  /*0860*/  MOV R6, 0xff800000 ;  /* 0xff80000000067802 */ /* 0x000fe40000000f00 */
[----:B------:R-:W-:Y:S02]  /*0870*/  @!P1 SHF.L.U32 R6, R7, 0x10, RZ ;  /* 0x0000001007069819 */ /* 0x000fe400000006ff */
[----:B------:R-:W-:Y:S02]  /*0880*/  @!P4 R2UR UR8, R32 ;  /* 0x000000002008c2ca */ /* 0x000fe400000e0000 */
[----:B------:R-:W-:Y:S01]  /*0890*/  @!P4 R2UR UR9, R33 ;  /* 0x000000002109c2ca */ /* 0x000fe200000e0000 */
[----:B------:R-:W2:Y:S01]  /*08a0*/  @!P5 LDG.E.U16 R14, desc[UR4][R2.64+0x1c0] ;  /* 0x0001c004020ed981 */ /* 0x000ea2000c1e1500 */
[----:B------:R-:W-:-:S02]  /*08b0*/  MOV R7, 0xff800000 ;  /* 0xff80000000077802 */ /* 0x000fc40000000f00 */
[----:B------:R-:W-:Y:S01]  /*08c0*/  @!P1 FMNMX R13, R13, R6, !PT ;  /* 0x000000060d0d9209 */ /* 0x000fe20007800000 */
[----:B------:R-:W3:Y:S01]  /*08d0*/  @!P6 LDG.E.U16 R0, desc[UR6][R2.64+0x200] ;  /* 0x000200060200e981 */ /* 0x000ee2000c1e1500 */
[----:B------:R-:W-:Y:S02]  /*08e0*/  @!P3 SHF.L.U32 R7, R8, 0x10, RZ ;  /* 0x000000100807b819 */ /* 0x000fe400000006ff */
[----:B------:R-:W-:Y:S02]  /*08f0*/  ISETP.GE.U32.AND P1, PT, R50, UR44, PT ;  /* 0x0000002c32007c0c */ /* 0x000fe4000bf26070 */
[----:B------:R-:W-:Y:S02]  /*0900*/  @!P2 R2UR UR10, R32 ;  /* 0x00000000200aa2ca */ /* 0x000fe400000e0000 */
[----:B------:R-:W-:Y:S01]  /*0910*/  @!P2 R2UR UR11, R33 ;  /* 0x00000000210ba2ca */ /* 0x000fe200000e0000 */
[----:B------:R-:W4:Y:S01]  /*0920*/  @!P4 LDG.E.U16 R5, desc[UR8][R2.64+0x240] ;  /* 0x000240080205c981 */ /* 0x000f22000c1e1500 */
[----:B------:R-:W-:-:S02]  /*0930*/  @!P3 FMNMX R13, R13, R7, !PT ;  /* 0x000000070d0db209 */ /* 0x000fc40007800000 */
        /* <DEDUP_REMOVED lines=12> */
[----:B------:R-:W-:-:S02]  /*0a00*/  MOV R28, 0xff800000 ;  /* 0xff800000001c7802 */ /* 0x000fc40000000f00 */
[----:B------:R-:W-:Y:S02]  /*0a10*/  MOV R27, 0xff800000 ;  /* 0xff800000001b7802 */ /* 0x000fe40000000f00 */
[----:B------:R-:W-:Y:S02]  /*0a20*/  MOV R69, 0xff800000 ;  /* 0xff80000000457802 */ /* 0x000fe40000000f00 */
[----:B------:R-:W-:Y:S02]  /*0a30*/  MOV R26, 0xff800000 ;  /* 0xff800000001a7802 */ /* 0x000fe40000000f00 */
[----:B--2---:R-:W-:Y:S01]  /*0a40*/  @!P5 SHF.L.U32 R8, R14, 0x10, RZ ;  /* 0x000000100e08d819 */ /* 0x004fe200000006ff */
[----:B---3--:R-:W-:-:S03]  /*0a50*/  @!P6 IMAD.U32 R29, R0, 0x10000, RZ ;  /* 0x00010000001de824 */ /* 0x008fc600078e00ff */
[----:B------:R-:W-:-:S04]  /*0a60*/  @!P5 FMNMX R13, R13, R8, !PT ;  /* 0x000000080d0dd209 */ /* 0x000fc80007800000 */
[----:B------:R-:W-:Y:S02]  /*0a70*/  @!P6 FMNMX R13, R13, R29, !PT ;  /* 0x0000001d0d0de209 */ /* 0x000fe40007800000 */
[----:B----4-:R-:W-:Y:S02]  /*0a80*/  @!P4 SHF.L.U32 R28, R5, 0x10, RZ ;  /* 0x00000010051cc819 */ /* 0x010fe400000006ff */
[----:B------:R-:W-:Y:S02]  /*0a90*/  ISETP.GE.U32.AND P5, PT, R52, UR44, PT ;  /* 0x0000002c34007c0c */ /* 0x000fe4000bfa6070 */
[----:B------:R-:W-:Y:S02]  /*0aa0*/  @!P4 FMNMX R13, R13, R28, !PT ;  /* 0x0000001c0d0dc209 */ /* 0x000fe40007800000 */
[----:B------:R-:W-:Y:S02]  /*0ab0*/  ISETP.GE.U32.AND P4, PT, R53, UR44, PT ;  /* 0x0000002c35007c0c */ /* 0x000fe4000bf86070 */
[----:B-----5:R-:W-:-:S04]  /*0ac0*/  @!P2 SHF.L.U32 R27, R10, 0x10, RZ ;  /* 0x000000100a1ba819 */ /* 0x020fc800000006ff */
        /* <DEDUP_REMOVED lines=13> */
[C---:B------:R-:W-:Y:S02]  /*0ba0*/  @!P4 R2UR UR6, R32.reuse ;  /* 0x000000002006c2ca */ /* 0x040fe400000e0000 */
[----:B------:R-:W-:Y:S01]  /*0bb0*/  @!P4 R2UR UR7, R33 ;  /* 0x000000002107c2ca */ /* 0x000fe200000e0000 */
[----:B------:R-:W2:Y:S01]  /*0bc0*/  @!P2 LDG.E.U16 R14, desc[UR4][R2.64+0x340] ;  /* 0x00034004020ea981 */ /* 0x000ea2000c1e1500 */
[----:B------:R-:W-:Y:S02]  /*0bd0*/  @!P3 FMNMX R13, R13, R26, !PT ;  /* 0x0000001a0d0db209 */ /* 0x000fe40007800000 */
[----:B------:R-:W-:Y:S02]  /*0be0*/  ISETP.GE.AND.EX P1, PT, RZ, UR45, PT, P1 ;  /* 0x0000002dff007c0c */ /* 0x000fe4000bf26310 */
[----:B------:R-:W-:Y:S02]  /*0bf0*/  ISETP.GE.U32.AND P3, PT, R57, UR44, PT ;  /* 0x0000002c39007c0c */ /* 0x000fe4000bf66070 */
[----:B------:R-:W-:-:S02]  /*0c00*/  @!P6 R2UR UR8, R32 ;  /* 0x000000002008e2ca */ /* 0x000fc400000e0000 */
[----:B------:R-:W-:Y:S02]  /*0c10*/  ISETP.GE.AND.EX P3, PT, RZ, UR45, PT, P3 ;  /* 0x0000002dff007c0c */ /* 0x000fe4000bf66330 */
[C---:B------:R-:W-:Y:S01]  /*0c20*/  @!P6 R2UR UR9, R33.reuse ;  /* 0x000000002109e2ca */ /* 0x040fe200000e0000 */
[----:B------:R-:W3:Y:S01]  /*0c30*/  @!P4 LDG.E.U16 R0, desc[UR6][R2.64+0x380] ;  /* 0x000380060200c981 */ /* 0x000ee2000c1e1500 */
[C---:B------:R-:W-:Y:S02]  /*0c40*/  @!P5 R2UR UR10, R32.reuse ;  /* 0x00000000200ad2ca */ /* 0x040fe400000e0000 */
        /* <DEDUP_REMOVED lines=14> */
[----:B------:R-:W-:Y:S01]  /*0d30*/  MOV R18, 0xff800000 ;  /* 0xff80000000127802 */ /* 0x000fe20000000f00 */
[----:B--2---:R-:W-:-:S05]  /*0d40*/  @!P2 IMAD.U32 R25, R14, 0x10000, RZ ;  /* 0x000100000e19a824 */ /* 0x004fca00078e00ff */
        /* <DEDUP_REMOVED lines=41> */
[----:B------:R-:W-:Y:S01]  /*0fe0*/  MOV R21, 0xff800000 ;  /* 0xff80000000157802 */ /* 0x000fe20000000f00 */
[----:B------:R-:W-:Y:S01]  /*0ff0*/  IMAD.MOV.U32 R19, RZ, RZ, -0x800000 ;  /* 0xff800000ff137424 */ /* 0x000fe200078e00ff */
        /* <DEDUP_REMOVED lines=19> */
[----:B------:R-:W-:Y:S01]  /*1130*/  IMAD.MOV.U32 R12, RZ, RZ, 0x3bbb989d ;  /* 0x3bbb989dff0c7424 */ /* 0x000fe200078e00ff */
        /* <DEDUP_REMOVED lines=16> */
[-C--:B------:R-:W-:Y:S01]  /*1240*/  FFMA.SAT R6, R85, R12.reuse, 0.5 ;  /* 0x3f00000055067423 */ /* 0x080fe2000000200c */
[----:B------:R-:W-:Y:S01]  /*1250*/  FADD R81, -R34, R4 ;  /* 0x0000000422517221 */ /* 0x000fe20000000100 */
[-C--:B------:R-:W-:Y:S01]  /*1260*/  FFMA.RM R14, R14, R11.reuse, 12582913 ;  /* 0x4b4000010e0e7423 */ /* 0x080fe2000000400b */
[C---:B------:R-:W-:Y:S01]  /*1270*/  FADD R83, -R34.reuse, R31 ;  /* 0x0000001f22537221 */ /* 0x040fe20000000100 */
[C---:B------:R-:W-:Y:S01]  /*1280*/  FADD R31, -R34.reuse, R10 ;  /* 0x0000000a221f7221 */ /* 0x040fe20000000100 */
[----:B------:R-:W-:Y:S01]  /*1290*/  FADD R65, -R34, R23 ;  /* 0x0000001722417221 */ /* 0x000fe20000000100 */
[----:B------:R-:W-:Y:S01]  /*12a0*/  FADD R0, R14, -12583039 ;  /* 0xcb40007f0e007421 */ /* 0x000fe20000000000 */
[-C--:B------:R-:W-:Y:S01]  /*12b0*/  FFMA.SAT R10, R83, R12.reuse, 0.5 ;  /* 0x3f000000530a7423 */ /* 0x080fe2000000200c */
[C---:B------:R-:W-:Y:S01]  /*12c0*/  FADD R23, -R34.reuse, R16 ;  /* 0x0000001022177221 */ /* 0x040fe20000000100 */
[----:B------:R-:W-:Y:S01]  /*12d0*/  FADD R75, -R34, R8 ;  /* 0x00000008224b7221 */ /* 0x000fe20000000100 */
[C---:B------:R-:W-:Y:S01]  /*12e0*/  FFMA R4, R89.reuse, 1.4426950216293334961, -R0 ;  /* 0x3fb8aa3b59047823 */ /* 0x040fe20000000800 */
[-C--:B------:R-:W-:Y:S01]  /*12f0*/  FFMA.RM R0, R2, R11.reuse, 12582913 ;  /* 0x4b40000102007423 */ /* 0x080fe2000000400b */
[-C--:B------:R-:W-:Y:S01]  /*1300*/  FFMA.RM R2, R6, R11.reuse, 12582913 ;  /* 0x4b40000106027423 */ /* 0x080fe2000000400b */
[-C--:B------:R-:W-:Y:S01]  /*1310*/  FFMA.RM R10, R10, R11.reuse, 12582913 ;  /* 0x4b4000010a0a7423 */ /* 0x080fe2000000400b */
[----:B------:R-:W-:Y:S01]  /*1320*/  FFMA R89, R89, 1.925963033500011079e-08, R4 ;  /* 0x32a5706059597823 */ /* 0x000fe20000000004 */
[----:B------:R-:W-:Y:S01]  /*1330*/  FADD R4, R0, -12583039 ;  /* 0xcb40007f00047421 */ /* 0x000fe20000000000 */
[----:B------:R-:W-:Y:S01]  /*1340*/  FADD R6, R2, -12583039 ;  /* 0xcb40007f02067421 */ /* 0x000fe20000000000 */
[----:B------:R-:W-:Y:S01]  /*1350*/  FADD R67, -R34, R5 ;  /* 0x0000000522437221 */ /* 0x000fe20000000100 */
[----:B------:R-:W0:Y:S01]  /*1360*/  MUFU.EX2 R16, R89 ;  /* 0x0000005900107308 */ /* 0x000e220000000800 */
[----:B------:R-:W-:Y:S01]  /*1370*/  FFMA R4, R87, 1.4426950216293334961, -R4 ;  /* 0x3fb8aa3b57047823 */ /* 0x000fe20000000804 */
[----:B------:R-:W-:Y:S01]  /*1380*/  FFMA R6, R85, 1.4426950216293334961, -R6 ;  /* 0x3fb8aa3b55067823 */ /* 0x000fe20000000806 */
[----:B------:R-:W-:Y:S01]  /*1390*/  SHF.L.U32 R5, R14, 0x17, RZ ;  /* 0x000000170e057819 */ /* 0x000fe200000006ff */
[-C--:B------:R-:W-:Y:S01]  /*13a0*/  FFMA.SAT R14, R75, R12.reuse, 0.5 ;  /* 0x3f0000004b0e7423 */ /* 0x080fe2000000200c */
[----:B------:R-:W-:Y:S01]  /*13b0*/  FFMA R87, R87, 1.925963033500011079e-08, R4 ;  /* 0x32a5706057577823 */ /* 0x000fe20000000004 */
[----:B------:R-:W-:Y:S01]  /*13c0*/  FFMA R85, R85, 1.925963033500011079e-08, R6 ;  /* 0x32a5706055557823 */ /* 0x000fe20000000006 */
[-C--:B------:R-:W-:Y:S01]  /*13d0*/  FFMA.SAT R4, R81, R12.reuse, 0.5 ;  /* 0x3f00000051047423 */ /* 0x080fe2000000200c */
[----:B------:R-:W-:Y:S01]  /*13e0*/  FADD R6, R10, -12583039 ;  /* 0xcb40007f0a067421 */ /* 0x000fe20000000000 */
[----:B------:R-:W-:Y:S01]  /*13f0*/  FADD R77, -R34, R7 ;  /* 0x00000007224d7221 */ /* 0x000fe20000000100 */
[-C--:B------:R-:W-:Y:S01]  /*1400*/  FFMA.RM R14, R14, R11.reuse, 12582913 ;  /* 0x4b4000010e0e7423 */ /* 0x080fe2000000400b */
[-C--:B------:R-:W-:Y:S01]  /*1410*/  FFMA.RM R4, R4, R11.reuse, 12582913 ;  /* 0x4b40000104047423 */ /* 0x080fe2000000400b */
[C---:B------:R-:W-:Y:S01]  /*1420*/  FFMA R6, R83.reuse, 1.4426950216293334961, -R6 ;  /* 0x3fb8aa3b53067823 */ /* 0x040fe20000000806 */
[C---:B------:R-:W-:Y:S01]  /*1430*/  FADD R71, -R34.reuse, R27 ;  /* 0x0000001b22477221 */ /* 0x040fe20000000100 */
[----:B------:R-:W-:Y:S01]  /*1440*/  FADD R27, -R34, R20 ;  /* 0x00000014221b7221 */ /* 0x000fe20000000100 */
[----:B------:R-:W-:Y:S01]  /*1450*/  FADD R8, R4, -12583039 ;  /* 0xcb40007f04087421 */ /* 0x000fe20000000000 */
[----:B------:R-:W-:Y:S01]  /*1460*/  FFMA R83, R83, 1.925963033500011079e-08, R6 ;  /* 0x32a5706053537823 */ /* 0x000fe20000000006 */
[----:B------:R-:W-:Y:S01]  /*1470*/  FFMA.SAT R6, R79, R12, 0.5 ;  /* 0x3f0000004f067423 */ /* 0x000fe2000000200c */
[----:B0-----:R-:W-:Y:S01]  /*1480*/  FMUL R5, R5, R16 ;  /* 0x0000001005057220 */ /* 0x001fe20000400000 */
[----:B------:R-:W-:Y:S01]  /*1490*/  FFMA R8, R81, 1.4426950216293334961, -R8 ;  /* 0x3fb8aa3b51087823 */ /* 0x000fe20000000808 */
[-C--:B------:R-:W-:Y:S01]  /*14a0*/  FFMA.SAT R20, R77, R12.reuse, 0.5 ;  /* 0x3f0000004d147423 */ /* 0x080fe2000000200c */
[-C--:B------:R-:W-:Y:S01]  /*14b0*/  FFMA.RM R6, R6, R11.reuse, 12582913 ;  /* 0x4b40000106067423 */ /* 0x080fe2000000400b */
[----:B------:R-:W-:Y:S01]  /*14c0*/  FADD R16, R14, -12583039 ;  /* 0xcb40007f0e107421 */ /* 0x000fe20000000000 */
[----:B------:R-:W-:Y:S01]  /*14d0*/  FFMA R81, R81, 1.925963033500011079e-08, R8 ;  /* 0x32a5706051517823 */ /* 0x000fe20000000008 */
[----:B------:R-:W-:Y:S01]  /*14e0*/  FADD R13, -R34, R18 ;  /* 0x00000012220d7221 */ /* 0x000fe20000000100 */
[----:B------:R-:W-:Y:S01]  /*14f0*/  FADD R8, R6, -12583039 ;  /* 0xcb40007f06087421 */ /* 0x000fe20000000000 */
[----:B------:R-:W-:Y:S01]  /*1500*/  FFMA R16, R75, 1.4426950216293334961, -R16 ;  /* 0x3fb8aa3b4b107823 */ /* 0x000fe20000000810 */
[C---:B------:R-:W-:Y:S01]  /*1510*/  FADD R73, -R34.reuse, R29 ;  /* 0x0000001d22497221 */ /* 0x040fe20000000100 */
[----:B------:R-:W-:Y:S01]  /*1520*/  FADD R3, -R34, R28 ;  /* 0x0000001c22037221 */ /* 0x000fe20000000100 */
[----:B------:R-:W-:Y:S01]  /*1530*/  FFMA R18, R79, 1.4426950216293334961, -R8 ;  /* 0x3fb8aa3b4f127823 */ /* 0x000fe20000000808 */
[-C--:B------:R-:W-:Y:S01]  /*1540*/  FFMA.RM R8, R20, R11.reuse, 12582913 ;  /* 0x4b40000114087423 */ /* 0x080fe2000000400b */
[----:B------:R-:W-:Y:S01]  /*1550*/  FFMA R75, R75, 1.925963033500011079e-08, R16 ;  /* 0x32a570604b4b7823 */ /* 0x000fe20000000010 */
[-C--:B------:R-:W-:Y:S01]  /*1560*/  FFMA.SAT R16, R73, R12.reuse, 0.5 ;  /* 0x3f00000049107423 */ /* 0x080fe2000000200c */
[----:B------:R-:W-:Y:S01]  /*1570*/  FFMA R79, R79, 1.925963033500011079e-08, R18 ;  /* 0x32a570604f4f7823 */ /* 0x000fe20000000012 */
[----:B------:R-:W-:Y:S01]  /*1580*/  FADD R18, R8, -12583039 ;  /* 0xcb40007f08127421 */ /* 0x000fe20000000000 */
[----:B------:R-:W-:Y:S01]  /*1590*/  FADD R35, -R34, R25 ;  /* 0x0000001922237221 */ /* 0x000fe20000000100 */
[-C--:B------:R-:W-:Y:S01]  /*15a0*/  FFMA.RM R16, R16, R11.reuse, 12582913 ;  /* 0x4b40000110107423 */ /* 0x080fe2000000400b */
[C---:B------:R-:W-:Y:S01]  /*15b0*/  FADD R25, -R34.reuse, R21 ;  /* 0x0000001522197221 */ /* 0x040fe20000000100 */
[C---:B------:R-:W-:Y:S01]  /*15c0*/  FFMA R18, R77.reuse, 1.4426950216293334961, -R18 ;  /* 0x3fb8aa3b4d127823 */ /* 0x040fe20000000812 */
[C---:B------:R-:W-:Y:S01]  /*15d0*/  FADD R21, -R34.reuse, R17 ;  /* 0x0000001122157221 */ /* 0x040fe20000000100 */
[----:B------:R-:W0:Y:S01]  /*15e0*/  MUFU.EX2 R20, R83 ;  /* 0x0000005300147308 */ /* 0x000e220000000800 */
[----:B------:R-:W-:Y:S01]  /*15f0*/  FADD R15, -R34, R19 ;  /* 0x00000013220f7221 */ /* 0x000fe20000000100 */
[----:B------:R-:W-:Y:S01]  /*1600*/  FFMA R77, R77, 1.925963033500011079e-08, R18 ;  /* 0x32a570604d4d7823 */ /* 0x000fe20000000012 */
[----:B------:R-:W-:Y:S01]  /*1610*/  FADD R18, R16, -12583039 ;  /* 0xcb40007f10127421 */ /* 0x000fe20000000000 */
[C---:B------:R-:W-:Y:S01]  /*1620*/  FADD R69, -R34.reuse, R69 ;  /* 0x0000004522457221 */ /* 0x040fe20000000100 */
[C---:B------:R-:W-:Y:S01]  /*1630*/  FADD R7, -R34.reuse, R26 ;  /* 0x0000001a22077221 */ /* 0x040fe20000000100 */
[----:B------:R-:W-:Y:S01]  /*1640*/  FADD R29, -R34, R22 ;  /* 0x00000016221d7221 */ /* 0x000fe20000000100 */
[----:B------:R-:W-:Y:S01]  /*1650*/  FFMA R18, R73, 1.4426950216293334961, -R18 ;  /* 0x3fb8aa3b49127823 */ /* 0x000fe20000000812 */
[----:B------:R-:W-:Y:S01]  /*1660*/  MUFU.EX2 R77, R77 ;  /* 0x0000004d004d7308 */ /* 0x000fe20000000800 */
[-C--:B------:R-:W-:Y:S01]  /*1670*/  FFMA.SAT R22, R7, R12.reuse, 0.5 ;  /* 0x3f00000007167423 */ /* 0x080fe2000000200c */
[-C--:B------:R-:W-:Y:S01]  /*1680*/  FFMA.SAT R28, R35, R12.reuse, 0.5 ;  /* 0x3f000000231c7423 */ /* 0x080fe2000000200c */
[----:B------:R-:W-:Y:S01]  /*1690*/  FFMA R73, R73, 1.925963033500011079e-08, R18 ;  /* 0x32a5706049497823 */ /* 0x000fe20000000012 */
[-C--:B------:R-:W-:Y:S01]  /*16a0*/  FFMA.SAT R18, R3, R12.reuse, 0.5 ;  /* 0x3f00000003127423 */ /* 0x080fe2000000200c */
[-C--:B------:R-:W-:Y:S01]  /*16b0*/  FFMA.RM R22, R22, R11.reuse, 12582913 ;  /* 0x4b40000116167423 */ /* 0x080fe2000000400b */
[----:B------:R-:W-:Y:S01]  /*16c0*/  SHF.L.U32 R8, R8, 0x17, RZ ;  /* 0x0000001708087819 */ /* 0x000fe200000006ff */
[-C--:B------:R-:W-:Y:S01]  /*16d0*/  FFMA.RM R28, R28, R11.reuse, 12582913 ;  /* 0x4b4000011c1c7423 */ /* 0x080fe2000000400b */
[-C--:B------:R-:W-:Y:S01]  /*16e0*/  FFMA.RM R17, R18, R11.reuse, 12582913 ;  /* 0x4b40000112117423 */ /* 0x080fe2000000400b */
[----:B------:R-:W-:Y:S01]  /*16f0*/  FADD R9, -R34, R24 ;  /* 0x0000001822097221 */ /* 0x000fe20000000100 */
[----:B------:R-:W-:Y:S01]  /*1700*/  MUFU.EX2 R73, R73 ;  /* 0x0000004900497308 */ /* 0x000fe20000000800 */
[-C--:B------:R-:W-:Y:S01]  /*1710*/  FFMA.SAT R66, R65, R12.reuse, 0.5 ;  /* 0x3f00000041427423 */ /* 0x080fe2000000200c */
[----:B------:R-:W-:Y:S01]  /*1720*/  FADD R18, R17, -12583039 ;  /* 0xcb40007f11127421 */ /* 0x000fe20000000000 */
[-C--:B------:R-:W-:Y:S01]  /*1730*/  FFMA.SAT R30, R9, R12.reuse, 0.5 ;  /* 0x3f000000091e7423 */ /* 0x080fe2000000200c */
[----:B------:R-:W-:Y:S01]  /*1740*/  SHF.L.U32 R16, R16, 0x17, RZ ;  /* 0x0000001710107819 */ /* 0x000fe200000006ff */
[-C--:B------:R-:W-:Y:S01]  /*1750*/  FFMA.RM R66, R66, R11.reuse, 12582913 ;  /* 0x4b40000142427423 */ /* 0x080fe2000000400b */
[C---:B------:R-:W-:Y:S01]  /*1760*/  FFMA R18, R3.reuse, 1.4426950216293334961, -R18 ;  /* 0x3fb8aa3b03127823 */ /* 0x040fe20000000812 */
[----:B------:R-:W-:Y:S01]  /*1770*/  FFMA.RM R30, R30, R11, 12582913 ;  /* 0x4b4000011e1e7423 */ /* 0x000fe2000000400b */
[----:B------:R-:W1:Y:S01]  /*1780*/  MUFU.EX2 R87, R87 ;  /* 0x0000005700577308 */ /* 0x000e620000000800 */
[----:B------:R-:W-:Y:S01]  /*1790*/  SHF.L.U32 R0, R0, 0x17, RZ ;  /* 0x0000001700007819 */ /* 0x000fe200000006ff */
[----:B------:R-:W-:Y:S01]  /*17a0*/  FFMA R19, R3, 1.925963033500011079e-08, R18 ;  /* 0x32a5706003137823 */ /* 0x000fe20000000012 */
[----:B------:R-:W-:Y:S01]  /*17b0*/  FFMA.SAT R18, R71, R12, 0.5 ;  /* 0x3f00000047127423 */ /* 0x000fe2000000200c */
[----:B------:R-:W-:-:S02]  /*17c0*/  SHF.L.U32 R3, R10, 0x17, RZ ;  /* 0x000000170a037819 */ /* 0x000fc400000006ff */
[----:B------:R-:W-:Y:S01]  /*17d0*/  SHF.L.U32 R2, R2, 0x17, RZ ;  /* 0x0000001702027819 */ /* 0x000fe200000006ff */
[-C--:B------:R-:W-:Y:S01]  /*17e0*/  FFMA.RM R18, R18, R11.reuse, 12582913 ;  /* 0x4b40000112127423 */ /* 0x080fe2000000400b */
[----:B------:R-:W-:Y:S01]  /*17f0*/  MUFU.EX2 R19, R19 ;  /* 0x0000001300137308 */ /* 0x000fe20000000800 */
[----:B0-----:R-:W-:Y:S01]  /*1800*/  FMUL R3, R3, R20 ;  /* 0x0000001403037220 */ /* 0x001fe20000400000 */
[----:B------:R-:W-:Y:S01]  /*1810*/  FFMA.SAT R20, R69, R12, 0.5 ;  /* 0x3f00000045147423 */ /* 0x000fe2000000200c */
[----:B------:R-:W-:Y:S01]  /*1820*/  FADD R10, R18, -12583039 ;  /* 0xcb40007f120a7421 */ /* 0x000fe20000000000 */
[----:B------:R-:W-:Y:S02]  /*1830*/  SHF.L.U32 R4, R4, 0x17, RZ ;  /* 0x0000001704047819 */ /* 0x000fe400000006ff */
[----:B------:R-:W-:Y:S01]  /*1840*/  FFMA.RM R20, R20, R11, 12582913 ;  /* 0x4b40000114147423 */ /* 0x000fe2000000400b */
[C---:B------:R-:W-:Y:S01]  /*1850*/  FFMA R10, R71.reuse, 1.4426950216293334961, -R10 ;  /* 0x3fb8aa3b470a7823 */ /* 0x040fe2000000080a */
[----:B------:R-:W0:Y:S01]  /*1860*/  MUFU.EX2 R85, R85 ;  /* 0x0000005500557308 */ /* 0x000e220000000800 */
[----:B-1----:R-:W-:Y:S01]  /*1870*/  FMUL R0, R0, R87 ;  /* 0x0000005700007220 */ /* 0x002fe20000400000 */
[----:B------:R-:W-:Y:S01]  /*1880*/  SHF.L.U32 R6, R6, 0x17, RZ ;  /* 0x0000001706067819 */ /* 0x000fe200000006ff */
[----:B------:R-:W-:Y:S01]  /*1890*/  FFMA R71, R71, 1.925963033500011079e-08, R10 ;  /* 0x32a5706047477823 */ /* 0x000fe2000000000a */
[----:B------:R-:W-:-:S04]  /*18a0*/  FADD R10, R20, -12583039 ;  /* 0xcb40007f140a7421 */ /* 0x000fc80000000000 */
[C---:B------:R-:W-:Y:S01]  /*18b0*/  FFMA R10, R69.reuse, 1.4426950216293334961, -R10 ;  /* 0x3fb8aa3b450a7823 */ /* 0x040fe2000000080a */
[----:B------:R-:W1:Y:S03]  /*18c0*/  MUFU.EX2 R81, R81 ;  /* 0x0000005100517308 */ /* 0x000e660000000800 */
[----:B------:R-:W-:Y:S01]  /*18d0*/  FFMA R69, R69, 1.925963033500011079e-08, R10 ;  /* 0x32a5706045457823 */ /* 0x000fe2000000000a */
[----:B------:R-:W-:-:S04]  /*18e0*/  FADD R10, R22, -12583039 ;  /* 0xcb40007f160a7421 */ /* 0x000fc80000000000 */
[C---:B------:R-:W-:Y:S01]  /*18f0*/  FFMA R10, R7.reuse, 1.4426950216293334961, -R10 ;  /* 0x3fb8aa3b070a7823 */ /* 0x040fe2000000080a */
[----:B------:R-:W2:Y:S01]  /*1900*/  MUFU.EX2 R79, R79 ;  /* 0x0000004f004f7308 */ /* 0x000ea20000000800 */
[----:B0-----:R-:W-:Y:S02]  /*1910*/  FMUL R2, R2, R85 ;  /* 0x0000005502027220 */ /* 0x001fe40000400000 */
[----:B------:R-:W-:Y:S01]  /*1920*/  FFMA R34, R7, 1.925963033500011079e-08, R10 ;  /* 0x32a5706007227823 */ /* 0x000fe2000000000a */
[----:B------:R-:W-:Y:S01]  /*1930*/  FMUL R7, R8, R77 ;  /* 0x0000004d08077220 */ /* 0x000fe20000400000 */
[----:B------:R-:W-:Y:S01]  /*1940*/  FADD R8, R28, -12583039 ;  /* 0xcb40007f1c087421 */ /* 0x000fe20000000000 */
[----:B------:R-:W-:Y:S02]  /*1950*/  FADD R10, R30, -12583039 ;  /* 0xcb40007f1e0a7421 */ /* 0x000fe40000000000 */
[----:B------:R-:W0:Y:S01]  /*1960*/  MUFU.EX2 R75, R75 ;  /* 0x0000004b004b7308 */ /* 0x000e220000000800 */
[----:B------:R-:W-:Y:S01]  /*1970*/  FFMA R8, R35, 1.4426950216293334961, -R8 ;  /* 0x3fb8aa3b23087823 */ /* 0x000fe20000000808 */
[----:B------:R-:W-:Y:S01]  /*1980*/  FFMA R10, R9, 1.4426950216293334961, -R10 ;  /* 0x3fb8aa3b090a7823 */ /* 0x000fe2000000080a */
[----:B-1----:R-:W-:-:S02]  /*1990*/  FMUL R4, R4, R81 ;  /* 0x0000005104047220 */ /* 0x002fc40000400000 */
[----:B------:R-:W-:Y:S01]  /*19a0*/  FFMA R35, R35, 1.925963033500011079e-08, R8 ;  /* 0x32a5706023237823 */ /* 0x000fe20000000008 */
[----:B------:R-:W-:Y:S01]  /*19b0*/  SHF.L.U32 R8, R14, 0x17, RZ ;  /* 0x000000170e087819 */ /* 0x000fe200000006ff */
[----:B------:R-:W-:Y:S01]  /*19c0*/  FFMA.SAT R14, R29, R12, 0.5 ;  /* 0x3f0000001d0e7423 */ /* 0x000fe2000000200c */
[----:B------:R-:W-:Y:S01]  /*19d0*/  FFMA R68, R9, 1.925963033500011079e-08, R10 ;  /* 0x32a5706009447823 */ /* 0x000fe2000000000a */
[----:B------:R-:W-:Y:S01]  /*19e0*/  FADD R10, R66, -12583039 ;  /* 0xcb40007f420a7421 */ /* 0x000fe20000000000 */
[----:B------:R-:W-:Y:S01]  /*19f0*/  FMUL R9, R16, R73 ;  /* 0x0000004910097220 */ /* 0x000fe20000400000 */
[----:B------:R-:W-:Y:S01]  /*1a00*/  FFMA.RM R14, R14, R11, 12582913 ;  /* 0x4b4000010e0e7423 */ /* 0x000fe2000000400b */
[----:B------:R-:W-:Y:S01]  /*1a10*/  SHF.L.U32 R16, R18, 0x17, RZ ;  /* 0x0000001712107819 */ /* 0x000fe200000006ff */
[C---:B------:R-:W-:Y:S01]  /*1a20*/  FFMA R10, R65.reuse, 1.4426950216293334961, -R10 ;  /* 0x3fb8aa3b410a7823 */ /* 0x040fe2000000080a */
[----:B------:R-:W1:Y:S01]  /*1a30*/  MUFU.EX2 R18, R69 ;  /* 0x0000004500127308 */ /* 0x000e620000000800 */
[----:B------:R-:W-:Y:S01]  /*1a40*/  FADD R24, R14, -12583039 ;  /* 0xcb40007f0e187421 */ /* 0x000fe20000000000 */
[----:B--2---:R-:W-:Y:S01]  /*1a50*/  FMUL R6, R6, R79 ;  /* 0x0000004f06067220 */ /* 0x004fe20000400000 */
[----:B------:R-:W-:Y:S01]  /*1a60*/  FFMA R65, R65, 1.925963033500011079e-08, R10 ;  /* 0x32a5706041417823 */ /* 0x000fe2000000000a */
[----:B------:R-:W-:-:S02]  /*1a70*/  IMAD.SHL.U32 R10, R17, 0x800000, RZ ;  /* 0x00800000110a7824 */ /* 0x000fc400078e00ff */
[C---:B------:R-:W-:Y:S01]  /*1a80*/  FFMA R24, R29.reuse, 1.4426950216293334961, -R24 ;  /* 0x3fb8aa3b1d187823 */ /* 0x040fe20000000818 */
[----:B------:R-:W-:Y:S01]  /*1a90*/  SHF.L.U32 R17, R20, 0x17, RZ ;  /* 0x0000001714117819 */ /* 0x000fe200000006ff */
[----:B0-----:R-:W-:Y:S01]  /*1aa0*/  FMUL R8, R8, R75 ;  /* 0x0000004b08087220 */ /* 0x001fe20000400000 */
[----:B------:R-:W-:Y:S01]  /*1ab0*/  FMUL R10, R10, R19 ;  /* 0x000000130a0a7220 */ /* 0x000fe20000400000 */
[----:B------:R-:W-:Y:S01]  /*1ac0*/  FFMA R29, R29, 1.925963033500011079e-08, R24 ;  /* 0x32a570601d1d7823 */ /* 0x000fe20000000018 */
[----:B------:R-:W-:Y:S01]  /*1ad0*/  FFMA.SAT R24, R27, R12, 0.5 ;  /* 0x3f0000001b187423 */ /* 0x000fe2000000200c */
[----:B------:R-:W0:Y:S01]  /*1ae0*/  MUFU.EX2 R19, R34 ;  /* 0x0000002200137308 */ /* 0x000e220000000800 */
[----:B------:R-:W-:Y:S02]  /*1af0*/  SHF.L.U32 R14, R14, 0x17, RZ ;  /* 0x000000170e0e7819 */ /* 0x000fe400000006ff */
[----:B------:R-:W-:Y:S01]  /*1b00*/  FFMA.RM R24, R24, R11, 12582913 ;  /* 0x4b40000118187423 */ /* 0x000fe2000000400b */
[----:B-1----:R-:W-:-:S03]  /*1b10*/  FMUL R17, R17, R18 ;  /* 0x0000001211117220 */ /* 0x002fc60000400000 */
[----:B------:R-:W-:Y:S01]  /*1b20*/  FADD R26, R24, -12583039 ;  /* 0xcb40007f181a7421 */ /* 0x000fe20000000000 */
[----:B------:R-:W-:Y:S01]  /*1b30*/  SHF.L.U32 R18, R22, 0x17, RZ ;  /* 0x0000001716127819 */ /* 0x000fe200000006ff */
[----:B------:R-:W1:Y:S02]  /*1b40*/  MUFU.EX2 R71, R71 ;  /* 0x0000004700477308 */ /* 0x000e640000000800 */
[----:B------:R-:W-:-:S04]  /*1b50*/  FFMA R26, R27, 1.4426950216293334961, -R26 ;  /* 0x3fb8aa3b1b1a7823 */ /* 0x000fc8000000081a */
[----:B------:R-:W-:Y:S01]  /*1b60*/  FFMA R36, R27, 1.925963033500011079e-08, R26 ;  /* 0x32a570601b247823 */ /* 0x000fe2000000001a */
[----:B------:R-:W-:Y:S01]  /*1b70*/  FFMA.SAT R26, R13, R12, 0.5 ;  /* 0x3f0000000d1a7423 */ /* 0x000fe2000000200c */
[----:B0-----:R-:W-:Y:S01]  /*1b80*/  FMUL R18, R18, R19 ;  /* 0x0000001312127220 */ /* 0x001fe20000400000 */
[----:B------:R-:W-:Y:S01]  /*1b90*/  SHF.L.U32 R19, R28, 0x17, RZ ;  /* 0x000000171c137819 */ /* 0x000fe200000006ff */
[----:B------:R-:W-:Y:S01]  /*1ba0*/  MUFU.EX2 R29, R29 ;  /* 0x0000001d001d7308 */ /* 0x000fe20000000800 */
[----:B------:R-:W-:-:S04]  /*1bb0*/  FFMA.RM R26, R26, R11, 12582913 ;  /* 0x4b4000011a1a7423 */ /* 0x000fc8000000400b */
[----:B------:R-:W-:Y:S01]  /*1bc0*/  FADD R20, R26, -12583039 ;  /* 0xcb40007f1a147421 */ /* 0x000fe20000000000 */
[----:B-1----:R-:W-:Y:S02]  /*1bd0*/  FMUL R16, R16, R71 ;  /* 0x0000004710107220 */ /* 0x002fe40000400000 */
[----:B------:R-:W-:Y:S01]  /*1be0*/  MUFU.EX2 R36, R36 ;  /* 0x0000002400247308 */ /* 0x000fe20000000800 */
[----:B------:R-:W-:-:S04]  /*1bf0*/  FFMA R20, R13, 1.4426950216293334961, -R20 ;  /* 0x3fb8aa3b0d147823 */ /* 0x000fc80000000814 */
[----:B------:R-:W-:Y:S01]  /*1c00*/  FFMA R69, R13, 1.925963033500011079e-08, R20 ;  /* 0x32a570600d457823 */ /* 0x000fe20000000014 */
[----:B------:R-:W-:Y:S02]  /*1c10*/  FFMA.SAT R20, R25, R12, 0.5 ;  /* 0x3f00000019147423 */ /* 0x000fe4000000200c */
[----:B------:R-:W-:Y:S02]  /*1c20*/  MUFU.EX2 R71, R68 ;  /* 0x0000004400477308 */ /* 0x000fe40000000800 */
[----:B------:R-:W-:-:S04]  /*1c30*/  FFMA.RM R13, R20, R11, 12582913 ;  /* 0x4b400001140d7423 */ /* 0x000fc8000000400b */
[----:B------:R-:W-:Y:S02]  /*1c40*/  FADD R22, R13, -12583039 ;  /* 0xcb40007f0d167421 */ /* 0x000fe40000000000 */
[----:B------:R-:W0:Y:S02]  /*1c50*/  MUFU.EX2 R20, R35 ;  /* 0x0000002300147308 */ /* 0x000e240000000800 */
[----:B------:R-:W-:-:S04]  /*1c60*/  FFMA R22, R25, 1.4426950216293334961, -R22 ;  /* 0x3fb8aa3b19167823 */ /* 0x000fc80000000816 */
[----:B------:R-:W-:Y:S01]  /*1c70*/  FFMA R25, R25, 1.925963033500011079e-08, R22 ;  /* 0x32a5706019197823 */ /* 0x000fe20000000016 */
[----:B------:R-:W-:Y:S01]  /*1c80*/  FFMA.SAT R22, R15, R12, 0.5 ;  /* 0x3f0000000f167423 */ /* 0x000fe2000000200c */
[----:B------:R-:W-:Y:S03]  /*1c90*/  MUFU.EX2 R69, R69 ;  /* 0x0000004500457308 */ /* 0x000fe60000000800 */
[----:B------:R-:W-:-:S04]  /*1ca0*/  FFMA.RM R27, R22, R11, 12582913 ;  /* 0x4b400001161b7423 */ /* 0x000fc8000000400b */
[----:B------:R-:W-:Y:S01]  /*1cb0*/  FADD R22, R27, -12583039 ;  /* 0xcb40007f1b167421 */ /* 0x000fe20000000000 */
[----:B0-----:R-:W-:Y:S01]  /*1cc0*/  FMUL R19, R19, R20 ;  /* 0x0000001413137220 */ /* 0x001fe20000400000 */
[----:B------:R-:W-:Y:S02]  /*1cd0*/  SHF.L.U32 R20, R30, 0x17, RZ ;  /* 0x000000171e147819 */ /* 0x000fe400000006ff */
[----:B------:R-:W-:-:S04]  /*1ce0*/  FFMA R22, R15, 1.4426950216293334961, -R22 ;  /* 0x3fb8aa3b0f167823 */ /* 0x000fc80000000816 */
[----:B------:R-:W-:Y:S01]  /*1cf0*/  FFMA R35, R15, 1.925963033500011079e-08, R22 ;  /* 0x32a570600f237823 */ /* 0x000fe20000000016 */
[----:B------:R-:W-:Y:S01]  /*1d00*/  FFMA.SAT R22, R21, R12, 0.5 ;  /* 0x3f00000015167423 */ /* 0x000fe2000000200c */
[----:B------:R-:W-:-:S03]  /*1d10*/  FMUL R20, R20, R71 ;  /* 0x0000004714147220 */ /* 0x000fc60000400000 */
[----:B------:R-:W-:Y:S01]  /*1d20*/  FFMA.RM R15, R22, R11, 12582913 ;  /* 0x4b400001160f7423 */ /* 0x000fe2000000400b */
[----:B------:R-:W-:Y:S03]  /*1d30*/  MUFU.EX2 R35, R35 ;  /* 0x0000002300237308 */ /* 0x000fe60000000800 */
[C---:B------:R-:W-:Y:S01]  /*1d40*/  FADD R28, R15.reuse, -12583039 ;  /* 0xcb40007f0f1c7421 */ /* 0x040fe20000000000 */
[----:B------:R-:W-:-:S03]  /*1d50*/  SHF.L.U32 R15, R15, 0x17, RZ ;  /* 0x000000170f0f7819 */ /* 0x000fc600000006ff */
[C---:B------:R-:W-:Y:S01]  /*1d60*/  FFMA R28, R21.reuse, 1.4426950216293334961, -R28 ;  /* 0x3fb8aa3b151c7823 */ /* 0x040fe2000000081c */
[----:B------:R-:W0:Y:S03]  /*1d70*/  MUFU.EX2 R22, R65 ;  /* 0x0000004100167308 */ /* 0x000e260000000800 */
[----:B------:R-:W-:Y:S01]  /*1d80*/  FFMA R34, R21, 1.925963033500011079e-08, R28 ;  /* 0x32a5706015227823 */ /* 0x000fe2000000001c */
[-C--:B------:R-:W-:Y:S01]  /*1d90*/  FFMA.SAT R28, R23, R12.reuse, 0.5 ;  /* 0x3f000000171c7423 */ /* 0x080fe2000000200c */
[----:B------:R-:W-:Y:S01]  /*1da0*/  SHF.L.U32 R21, R66, 0x17, RZ ;  /* 0x0000001742157819 */ /* 0x000fe200000006ff */
[----:B------:R-:W-:Y:S02]  /*1db0*/  FFMA.SAT R66, R67, R12, 0.5 ;  /* 0x3f00000043427423 */ /* 0x000fe4000000200c */
[----:B------:R-:W-:Y:S01]  /*1dc0*/  FFMA.RM R28, R28, R11, 12582913 ;  /* 0x4b4000011c1c7423 */ /* 0x000fe2000000400b */
[----:B------:R-:W1:Y:S01]  /*1dd0*/  MUFU.EX2 R34, R34 ;  /* 0x0000002200227308 */ /* 0x000e620000000800 */
[----:B0-----:R-:W-:-:S02]  /*1de0*/  FMUL R21, R21, R22 ;  /* 0x0000001615157220 */ /* 0x001fc40000400000 */
[C---:B------:R-:W-:Y:S01]  /*1df0*/  FADD R22, R28.reuse, -12583039 ;  /* 0xcb40007f1c167421 */ /* 0x040fe20000000000 */
[----:B------:R-:W-:-:S03]  /*1e00*/  SHF.L.U32 R28, R28, 0x17, RZ ;  /* 0x000000171c1c7819 */ /* 0x000fc600000006ff */
        /* <DEDUP_REMOVED lines=8> */
[C---:B------:R-:W-:Y:S01]  /*1e90*/  FADD R22, R12.reuse, -12583039 ;  /* 0xcb40007f0c167421 */ /* 0x040fe20000000000 */
[----:B------:R-:W-:-:S03]  /*1ea0*/  SHF.L.U32 R12, R12, 0x17, RZ ;  /* 0x000000170c0c7819 */ /* 0x000fc600000006ff */
[----:B------:R-:W-:-:S04]  /*1eb0*/  FFMA R22, R31, 1.4426950216293334961, -R22 ;  /* 0x3fb8aa3b1f167823 */ /* 0x000fc80000000816 */
[----:B------:R-:W-:Y:S01]  /*1ec0*/  FFMA R31, R31, 1.925963033500011079e-08, R22 ;  /* 0x32a570601f1f7823 */ /* 0x000fe20000000016 */
[C---:B------:R-:W-:Y:S01]  /*1ed0*/  FADD R22, R11.reuse, -12583039 ;  /* 0xcb40007f0b167421 */ /* 0x040fe20000000000 */
[----:B------:R-:W-:-:S03]  /*1ee0*/  SHF.L.U32 R11, R11, 0x17, RZ ;  /* 0x000000170b0b7819 */ /* 0x000fc600000006ff */
[C---:B------:R-:W-:Y:S01]  /*1ef0*/  FFMA R22, R67.reuse, 1.4426950216293334961, -R22 ;  /* 0x3fb8aa3b43167823 */ /* 0x040fe20000000816 */
[----:B------:R-:W2:Y:S03]  /*1f00*/  MUFU.EX2 R31, R31 ;  /* 0x0000001f001f7308 */ /* 0x000ea60000000800 */
[----:B------:R-:W-:Y:S01]  /*1f10*/  FFMA R67, R67, 1.925963033500011079e-08, R22 ;  /* 0x32a5706043437823 */ /* 0x000fe20000000016 */
        /* <DEDUP_REMOVED lines=8> */
[----:B------:R-:W-:-:S04]  /*1fa0*/  FADD R23, R23, R10 ;  /* 0x0000000a17177221 */ /* 0x000fc80000000000 */
[----:B------:R-:W-:Y:S01]  /*1fb0*/  FADD R14, R23, R16 ;  /* 0x00000010170e7221 */ /* 0x000fe20000000000 */
[----:B------:R-:W-:Y:S02]  /*1fc0*/  SHF.L.U32 R23, R24, 0x17, RZ ;  /* 0x0000001718177819 */ /* 0x000fe400000006ff */
[----:B------:R-:W-:Y:S01]  /*1fd0*/  SHF.L.U32 R24, R26, 0x17, RZ ;  /* 0x000000171a187819 */ /* 0x000fe200000006ff */
[----:B------:R-:W-:Y:S01]  /*1fe0*/  FADD R29, R14, R17 ;  /* 0x000000110e1d7221 */ /* 0x000fe20000000000 */
[----:B------:R-:W-:Y:S02]  /*1ff0*/  IMAD.SHL.U32 R26, R27, 0x800000, RZ ;  /* 0x008000001b1a7824 */ /* 0x000fe400078e00ff */
[----:B------:R-:W-:Y:S01]  /*2000*/  FMUL R23, R23, R36 ;  /* 0x0000002417177220 */ /* 0x000fe20000400000 */
[----:B-1----:R-:W-:Y:S01]  /*2010*/  FMUL R27, R15, R34 ;  /* 0x000000220f1b7220 */ /* 0x002fe20000400000 */
[----:B------:R-:W-:Y:S01]  /*2020*/  FADD R14, R29, R18 ;  /* 0x000000121d0e7221 */ /* 0x000fe20000000000 */
[----:B------:R-:W-:Y:S01]  /*2030*/  FMUL R24, R24, R69 ;  /* 0x0000004518187220 */ /* 0x000fe20000400000 */
[----:B------:R2:W1:Y:S01]  /*2040*/  MUFU.EX2 R29, R30 ;  /* 0x0000001e001d7308 */ /* 0x0004620000000800 */
[----:B------:R-:W-:Y:S01]  /*2050*/  FMUL R26, R26, R35 ;  /* 0x000000231a1a7220 */ /* 0x000fe20000400000 */
[----:B0-----:R-:W-:-:S04]  /*2060*/  FADD R25, R14, R19 ;  /* 0x000000130e197221 */ /* 0x001fc80000000000 */
[----:B------:R-:W-:Y:S01]  /*2070*/  FADD R14, R25, R20 ;  /* 0x00000014190e7221 */ /* 0x000fe20000000000 */
[----:B------:R-:W-:Y:S01]  /*2080*/  SHF.L.U32 R25, R13, 0x17, RZ ;  /* 0x000000170d197819 */ /* 0x000fe200000006ff */
[----:B------:R-:W0:Y:S01]  /*2090*/  MUFU.EX2 R36, R67 ;  /* 0x0000004300247308 */ /* 0x000e220000000800 */
[----:B--2---:R-:W-:Y:S01]  /*20a0*/  FMUL R30, R12, R31 ;  /* 0x0000001f0c1e7220 */ /* 0x004fe20000400000 */
[----:B------:R-:W-:Y:S02]  /*20b0*/  FADD R13, R14, R21 ;  /* 0x000000150e0d7221 */ /* 0x000fe40000000000 */
[----:B------:R-:W-:Y:S02]  /*20c0*/  FMUL R25, R25, R66 ;  /* 0x0000004219197220 */ /* 0x000fe40000400000 */
[----:B------:R-:W-:Y:S01]  /*20d0*/  FADD R14, R13, R22 ;  /* 0x000000160d0e7221 */ /* 0x000fe20000000000 */
[----:B-1----:R-:W-:-:S03]  /*20e0*/  FMUL R28, R28, R29 ;  /* 0x0000001d1c1c7220 */ /* 0x002fc60000400000 */
        /* <DEDUP_REMOVED lines=18> */
.L_x_1848:
        /* <DEDUP_REMOVED lines=11> */
[----:B0-----:R-:W-:-:S07]  /*22c0*/  MOV R36, 0x22e0 ;  /* 0x000022e000247802 */ /* 0x001fce0000000f00 */
[----:B------:R-:W-:Y:S05]  /*22d0*/  CALL.REL.NOINC `($__internal_24_$__cuda_sm3x_div_rn_noftz_f32_slowpath) ;  /* 0x0000003400287944 */ /* 0x000fea0003c00000 */
[----:B------:R-:W-:-:S07]  /*22e0*/  MOV R11, R5 ;  /* 0x00000005000b7202 */ /* 0x000fce0000000f00 */
.L_x_1787:
[----:B------:R-:W-:Y:S05]  /*22f0*/  BSYNC.RECONVERGENT B3 ;  /* 0x0000000000037941 */ /* 0x000fea0003800200 */
.L_x_1786:
        /* <DEDUP_REMOVED lines=11> */
[----:B0-----:R-:W-:-:S07]  /*23b0*/  MOV R36, 0x23d0 ;  /* 0x000023d000247802 */ /* 0x001fce0000000f00 */
[----:B------:R-:W-:Y:S05]  /*23c0*/  CALL.REL.NOINC `($__internal_24_$__cuda_sm3x_div_rn_noftz_f32_slowpath) ;  /* 0x0000003000ec7944 */ /* 0x000fea0003c00000 */
[----:B------:R-:W-:-:S07]  /*23d0*/  MOV R14, R5 ;  /* 0x00000005000e7202 */ /* 0x000fce0000000f00 */
.L_x_1789:
[----:B------:R-:W-:Y:S05]  /*23e0*/  BSYNC.RECONVERGENT B3 ;  /* 0x0000000000037941 */ /* 0x000fea0003800200 */
.L_x_1788:
        /* <DEDUP_REMOVED lines=11> */
[----:B0-----:R-:W-:-:S07]  /*24a0*/  MOV R36, 0x24c0 ;  /* 0x000024c000247802 */ /* 0x001fce0000000f00 */
[----:B------:R-:W-:Y:S05]  /*24b0*/  CALL.REL.NOINC `($__internal_24_$__cuda_sm3x_div_rn_noftz_f32_slowpath) ;  /* 0x0000003000b07944 */ /* 0x000fea0003c00000 */
[----:B------:R-:W-:-:S07]  /*24c0*/  MOV R0, R5 ;  /* 0x0000000500007202 */ /* 0x000fce0000000f00 */
.L_x_1791:
[----:B------:R-:W-:Y:S05]  /*24d0*/  BSYNC.RECONVERGENT B3 ;  /* 0x0000000000037941 */ /* 0x000fea0003800200 */
.L_x_1790:
        /* <DEDUP_REMOVED lines=14> */
.L_x_1793:
[----:B------:R-:W-:Y:S05]  /*25c0*/  BSYNC.RECONVERGENT B3 ;  /* 0x0000000000037941 */ /* 0x000fea0003800200 */
.L_x_1792:
        /* <DEDUP_REMOVED lines=14> */
.L_x_1795:
[----:B------:R-:W-:Y:S05]  /*26b0*/  BSYNC.RECONVERGENT B3 ;  /* 0x0000000000037941 */ /* 0x000fea0003800200 */
.L_x_1794:
        /* <DEDUP_REMOVED lines=14> */
.L_x_1797:
[----:B------:R-:W-:Y:S05]  /*27a0*/  BSYNC.RECONVERGENT B3 ;  /* 0x0000000000037941 */ /* 0x000fea0003800200 */
.L_x_1796:
        /* <DEDUP_REMOVED lines=11> */
[----:B0-----:R-:W-:-:S07]  /*2860*/  MOV R36, 0x2880 ;  /* 0x0000288000247802 */ /* 0x001fce0000000f00 */
[----:B------:R-:W-:Y:S05]  /*2870*/  CALL.REL.NOINC `($__internal_24_$__cuda_sm3x_div_rn_noftz_f32_slowpath) ;  /* 0x0000002c00c07944 */ /* 0x000fea0003c00000 */
[----:B------:R-:W-:-:S07]  /*2880*/  MOV R6, R5 ;  /* 0x0000000500067202 */ /* 0x000fce0000000f00 */
.L_x_1799:
[----:B------:R-:W-:Y:S05]  /*2890*/  BSYNC.RECONVERGENT B3 ;  /* 0x0000000000037941 */ /* 0x000fea0003800200 */
.L_x_1798:
        /* <DEDUP_REMOVED lines=14> */
.L_x_1801:
[----:B------:R-:W-:Y:S05]  /*2980*/  BSYNC.RECONVERGENT B3 ;  /* 0x0000000000037941 */ /* 0x000fea0003800200 */
.L_x_1800:
        /* <DEDUP_REMOVED lines=14> */
.L_x_1803:
[----:B------:R-:W-:Y:S05]  /*2a70*/  BSYNC.RECONVERGENT B3 ;  /* 0x0000000000037941 */ /* 0x000fea0003800200 */
.L_x_1802:
        /* <DEDUP_REMOVED lines=13> */
[----:B------:R-:W-:-:S07]  /*2b50*/  IMAD.MOV.U32 R9, RZ, RZ, R5 ;  /* 0x000000ffff097224 */ /* 0x000fce00078e0005 */
.L_x_1805:
[----:B------:R-:W-:Y:S05]  /*2b60*/  BSYNC.RECONVERGENT B3 ;  /* 0x0000000000037941 */ /* 0x000fea0003800200 */
.L_x_1804:
        /* <DEDUP_REMOVED lines=14> */
.L_x_1807:
[----:B------:R-:W-:Y:S05]  /*2c50*/  BSYNC.RECONVERGENT B3 ;  /* 0x0000000000037941 */ /* 0x000fea0003800200 */
.L_x_1806:
        /* <DEDUP_REMOVED lines=14> */
.L_x_1809:
[----:B------:R-:W-:Y:S05]  /*2d40*/  BSYNC.RECONVERGENT B3 ;  /* 0x0000000000037941 */ /* 0x000fea0003800200 */
.L_x_1808:
        /* <DEDUP_REMOVED lines=14> */
.L_x_1811:
[----:B------:R-:W-:Y:S05]  /*2e30*/  BSYNC.RECONVERGENT B3 ;  /* 0x0000000000037941 */ /* 0x000fea0003800200 */
.L_x_1810:
        /* <DEDUP_REMOVED lines=14> */
.L_x_1813:
[----:B------:R-:W-:Y:S05]  /*2f20*/  BSYNC.RECONVERGENT B3 ;  /* 0x0000000000037941 */ /* 0x000fea0003800200 */
.L_x_1812:
        /* <DEDUP_REMOVED lines=14> */
.L_x_1815:
[----:B------:R-:W-:Y:S05]  /*3010*/  BSYNC.RECONVERGENT B3 ;  /* 0x0000000000037941 */ /* 0x000fea0003800200 */
.L_x_1814:
        /* <DEDUP_REMOVED lines=14> */
.L_x_1817:
[----:B------:R-:W-:Y:S05]  /*3100*/  BSYNC.RECONVERGENT B3 ;  /* 0x0000000000037941 */ /* 0x000fea0003800200 */
.L_x_1816:
        /* <DEDUP_REMOVED lines=14> */
.L_x_1819:
[----:B------:R-:W-:Y:S05]  /*31f0*/  BSYNC.RECONVERGENT B3 ;  /* 0x0000000000037941 */ /* 0x000fea0003800200 */
.L_x_1818:
        /* <DEDUP_REMOVED lines=14> */
.L_x_1821:
[----:B------:R-:W-:Y:S05]  /*32e0*/  BSYNC.RECONVERGENT B3 ;  /* 0x0000000000037941 */ /* 0x000fea0003800200 */
.L_x_1820:
        /* <DEDUP_REMOVED lines=14> */
.L_x_1823:
[----:B------:R-:W-:Y:S05]  /*33d0*/  BSYNC.RECONVERGENT B3 ;  /* 0x0000000000037941 */ /* 0x000fea0003800200 */
.L_x_1822:
        /* <DEDUP_REMOVED lines=14> */
.L_x_1825:
[----:B------:R-:W-:Y:S05]  /*34c0*/  BSYNC.RECONVERGENT B3 ;  /* 0x0000000000037941 */ /* 0x000fea0003800200 */
.L_x_1824:
        /* <DEDUP_REMOVED lines=14> */
.L_x_1827:
[----:B------:R-:W-:Y:S05]  /*35b0*/  BSYNC.RECONVERGENT B3 ;  /* 0x0000000000037941 */ /* 0x000fea0003800200 */
.L_x_1826:
        /* <DEDUP_REMOVED lines=14> */
.L_x_1829:
[----:B------:R-:W-:Y:S05]  /*36a0*/  BSYNC.RECONVERGENT B3 ;  /* 0x0000000000037941 */ /* 0x000fea0003800200 */
.L_x_1828:
        /* <DEDUP_REMOVED lines=14> */
.L_x_1831:
[----:B------:R-:W-:Y:S05]  /*3790*/  BSYNC.RECONVERGENT B3 ;  /* 0x0000000000037941 */ /* 0x000fea0003800200 */
.L_x_1830:
        /* <DEDUP_REMOVED lines=14> */
.L_x_1833:
[----:B------:R-:W-:Y:S05]  /*3880*/  BSYNC.RECONVERGENT B3 ;  /* 0x0000000000037941 */ /* 0x000fea0003800200 */
.L_x_1832:
        /* <DEDUP_REMOVED lines=14> */
.L_x_1835:
[----:B------:R-:W-:Y:S05]  /*3970*/  BSYNC.RECONVERGENT B3 ;  /* 0x0000000000037941 */ /* 0x000fea0003800200 */
.L_x_1834:
[----:B------:R-:W-:Y:S01]  /*3980*/  HFMA2 R3, -RZ, RZ, 0, 0 ;  /* 0x00000000ff037431 */ /* 0x000fe200000001ff */
[----:B------:R-:W-:Y:S01]  /*3990*/  MOV R2, R38 ;  /* 0x0000002600027202 */ /* 0x000fe20000000f00 */
[----:B------:R-:W-:Y:S01]  /*39a0*/  IMAD R4, R39, UR38, RZ ;  /* 0x0000002627047c24 */ /* 0x000fe2000f8e02ff */
[----:B------:R-:W-:Y:S02]  /*39b0*/  ISETP.GE.U32.AND P4, PT, R64, UR44, PT ;  /* 0x0000002c40007c0c */ /* 0x000fe4000bf86070 */
[----:B------:R-:W-:Y:S01]  /*39c0*/  @!P0 R2UR UR4, R32 ;  /* 0x00000000200482ca */ /* 0x000fe200000e0000 */
[----:B------:R-:W-:Y:S01]  /*39d0*/  IMAD R5, R37, UR39, R4 ;  /* 0x0000002725057c24 */ /* 0x000fe2000f8e0204 */
[----:B------:R-:W-:Y:S02]  /*39e0*/  ISETP.GE.AND.EX P4, PT, RZ, UR45, PT, P4 ;  /* 0x0000002dff007c0c */ /* 0x000fe4000bf86340 */
[----:B------:R-:W-:Y:S01]  /*39f0*/  @!P0 R2UR UR5, R33 ;  /* 0x00000000210582ca */ /* 0x000fe200000e0000 */
[----:B------:R-:W-:Y:S01]  /*3a00*/  IMAD.WIDE.U32 R2, R37, UR38, R2 ;  /* 0x0000002625027c25 */ /* 0x000fe2000f8e0002 */
[----:B------:R-:W-:-:S02]  /*3a10*/  ISETP.GE.U32.AND P2, PT, R42, UR44, PT ;  /* 0x0000002c2a007c0c */ /* 0x000fc4000bf46070 */
[----:B------:R-:W-:Y:S02]  /*3a20*/  ISETP.GE.U32.AND P5, PT, R41, UR44, PT ;  /* 0x0000002c29007c0c */ /* 0x000fe4000bfa6070 */
[----:B------:R-:W-:Y:S02]  /*3a30*/  IADD3 R3, PT, PT, R3, R5, RZ ;  /* 0x0000000503037210 */ /* 0x000fe40007ffe0ff */
[C---:B------:R-:W-:Y:S02]  /*3a40*/  LEA R4, P1, R2.reuse, UR36, 0x1 ;  /* 0x0000002402047c11 */ /* 0x040fe4000f8208ff */
[----:B------:R-:W-:Y:S02]  /*3a50*/  ISETP.GE.AND.EX P2, PT, RZ, UR45, PT, P2 ;  /* 0x0000002dff007c0c */ /* 0x000fe4000bf46320 */
[----:B------:R-:W-:Y:S02]  /*3a60*/  LEA.HI.X R5, R2, UR37, R3, 0x1, P1 ;  /* 0x0000002502057c11 */ /* 0x000fe400088f0c03 */
[----:B------:R-:W-:-:S02]  /*3a70*/  ISETP.GE.U32.AND P1, PT, R43, UR44, PT ;  /* 0x0000002c2b007c0c */ /* 0x000fc4000bf26070 */
[----:B------:R-:W-:Y:S02]  /*3a80*/  @!P4 R2UR UR6, R32 ;  /* 0x000000002006c2ca */ /* 0x000fe400000e0000 */
[----:B------:R-:W-:Y:S02]  /*3a90*/  @!P4 R2UR UR7, R33 ;  /* 0x000000002107c2ca */ /* 0x000fe400000e0000 */
[----:B------:R-:W-:Y:S02]  /*3aa0*/  ISETP.GE.AND.EX P1, PT, RZ, UR45, PT, P1 ;  /* 0x0000002dff007c0c */ /* 0x000fe4000bf26310 */
[----:B------:R-:W-:Y:S02]  /*3ab0*/  @!P0 F2FP.BF16.F32.PACK_AB R11, RZ, R11 ;  /* 0x0000000bff0b823e */ /* 0x000fe400000010ff */
[----:B------:R-:W-:Y:S02]  /*3ac0*/  ISETP.GE.AND.EX P5, PT, RZ, UR45, PT, P5 ;  /* 0x0000002dff007c0c */ /* 0x000fe4000bfa6350 */
[----:B------:R-:W-:Y:S01]  /*3ad0*/  @!P4 F2FP.BF16.F32.PACK_AB R14, RZ, R14 ;  /* 0x0000000eff0ec23e */ /* 0x000fe200000010ff */
[----:B------:R1:W-:Y:S01]  /*3ae0*/  @!P0 STG.E.U16 desc[UR4][R4.64], R11 ;  /* 0x0000000b04008986 */ /* 0x0003e2000c101504 */
[----:B------:R-:W-:-:S02]  /*3af0*/  ISETP.GE.U32.AND P0, PT, R45, UR44, PT ;  /* 0x0000002c2d007c0c */ /* 0x000fc4000bf06070 */
[----:B------:R-:W-:Y:S01]  /*3b00*/  ISETP.GE.U32.AND P6, PT, R46, UR44, PT ;  /* 0x0000002c2e007c0c */ /* 0x000fe2000bfc6070 */
[----:B------:R1:W-:Y:S01]  /*3b10*/  @!P4 STG.E.U16 desc[UR6][R4.64+0x40], R14 ;  /* 0x0000400e0400c986 */ /* 0x0003e2000c101506 */
[C---:B------:R-:W-:Y:S02]  /*3b20*/  @!P2 R2UR UR4, R32.reuse ;  /* 0x000000002004a2ca */ /* 0x040fe400000e0000 */
[C---:B------:R-:W-:Y:S02]  /*3b30*/  @!P2 R2UR UR5, R33.reuse ;  /* 0x000000002105a2ca */ /* 0x040fe400000e0000 */
[----:B------:R-:W-:Y:S02]  /*3b40*/  @!P1 R2UR UR6, R32 ;  /* 0x00000000200692ca */ /* 0x000fe400000e0000 */
[----:B------:R-:W-:Y:S02]  /*3b50*/  @!P1 R2UR UR7, R33 ;  /* 0x00000000210792ca */ /* 0x000fe400000e0000 */
[----:B------:R-:W-:-:S02]  /*3b60*/  ISETP.GE.AND.EX P0, PT, RZ, UR45, PT, P0 ;  /* 0x0000002dff007c0c */ /* 0x000fc4000bf06300 */
[----:B------:R-:W-:Y:S02]  /*3b70*/  ISETP.GE.AND.EX P6, PT, RZ, UR45, PT, P6 ;  /* 0x0000002dff007c0c */ /* 0x000fe4000bfc6360 */
[----:B------:R-:W-:Y:S02]  /*3b80*/  ISETP.GE.U32.AND P3, PT, R44, UR44, PT ;  /* 0x0000002c2c007c0c */ /* 0x000fe4000bf66070 */
[----:B------:R-:W-:Y:S02]  /*3b90*/  @!P5 R2UR UR8, R32 ;  /* 0x000000002008d2ca */ /* 0x000fe400000e0000 */
[----:B------:R-:W-:Y:S02]  /*3ba0*/  @!P5 R2UR UR9, R33 ;  /* 0x000000002109d2ca */ /* 0x000fe400000e0000 */
[----:B------:R-:W-:Y:S02]  /*3bb0*/  @!P2 F2FP.BF16.F32.PACK_AB R15, RZ, R15 ;  /* 0x0000000fff0fa23e */ /* 0x000fe400000010ff */
[----:B------:R-:W-:-:S02]  /*3bc0*/  @!P1 F2FP.BF16.F32.PACK_AB R31, RZ, R31 ;  /* 0x0000001fff1f923e */ /* 0x000fc400000010ff */
[----:B------:R-:W-:Y:S01]  /*3bd0*/  ISETP.GE.AND.EX P3, PT, RZ, UR45, PT, P3 ;  /* 0x0000002dff007c0c */ /* 0x000fe2000bf66330 */
[----:B------:R1:W-:Y:S01]  /*3be0*/  @!P2 STG.E.U16 desc[UR4][R4.64+0xc0], R15 ;  /* 0x0000c00f0400a986 */ /* 0x0003e2000c101504 */
[----:B------:R-:W-:Y:S02]  /*3bf0*/  @!P5 F2FP.BF16.F32.PACK_AB R0, RZ, R0 ;  /* 0x00000000ff00d23e */ /* 0x000fe400000010ff */
[----:B------:R-:W-:Y:S01]  /*3c00*/  ISETP.GE.U32.AND P2, PT, R49, UR44, PT ;  /* 0x0000002c31007c0c */ /* 0x000fe2000bf46070 */
[----:B------:R1:W-:Y:S01]  /*3c10*/  @!P1 STG.E.U16 desc[UR6][R4.64+0x100], R31 ;  /* 0x0001001f04009986 */ /* 0x0003e2000c101506 */
[----:B------:R-:W-:Y:S02]  /*3c20*/  ISETP.GE.U32.AND P1, PT, R50, UR44, PT ;  /* 0x0000002c32007c0c */ /* 0x000fe4000bf26070 */
[----:B------:R-:W-:Y:S01]  /*3c30*/  @!P0 R2UR UR4, R32 ;  /* 0x00000000200482ca */ /* 0x000fe200000e0000 */
[----:B------:R1:W-:Y:S01]  /*3c40*/  @!P5 STG.E.U16 desc[UR8][R4.64+0x80], R0 ;  /* 0x000080000400d986 */ /* 0x0003e2000c101508 */
[----:B------:R-:W-:-:S02]  /*3c50*/  @!P0 R2UR UR5, R33 ;  /* 0x00000000210582ca */ /* 0x000fc400000e0000 */
[----:B------:R-:W-:Y:S02]  /*3c60*/  @!P6 R2UR UR6, R32 ;  /* 0x000000002006e2ca */ /* 0x000fe400000e0000 */
[----:B------:R-:W-:Y:S02]  /*3c70*/  @!P6 R2UR UR7, R33 ;  /* 0x000000002107e2ca */ /* 0x000fe400000e0000 */
[----:B------:R-:W-:Y:S02]  /*3c80*/  ISETP.GE.AND.EX P2, PT, RZ, UR45, PT, P2 ;  /* 0x0000002dff007c0c */ /* 0x000fe4000bf46320 */
[----:B------:R-:W-:Y:S02]  /*3c90*/  ISETP.GE.AND.EX P1, PT, RZ, UR45, PT, P1 ;  /* 0x0000002dff007c0c */ /* 0x000fe4000bf26310 */
[----:B------:R-:W-:Y:S02]  /*3ca0*/  ISETP.GE.U32.AND P5, PT, R47, UR44, PT ;  /* 0x0000002c2f007c0c */ /* 0x000fe4000bfa6070 */
[----:B------:R-:W-:-:S02]  /*3cb0*/  ISETP.GE.U32.AND P4, PT, R48, UR44, PT ;  /* 0x0000002c30007c0c */ /* 0x000fc4000bf86070 */
[----:B------:R-:W-:Y:S02]  /*3cc0*/  @!P3 R2UR UR8, R32 ;  /* 0x000000002008b2ca */ /* 0x000fe400000e0000 */
[----:B------:R-:W-:Y:S02]  /*3cd0*/  @!P3 R2UR UR9, R33 ;  /* 0x000000002109b2ca */ /* 0x000fe400000e0000 */
[----:B------:R-:W-:Y:S02]  /*3ce0*/  @!P0 F2FP.BF16.F32.PACK_AB R6, RZ, R6 ;  /* 0x00000006ff06823e */ /* 0x000fe400000010ff */
[----:B------:R-:W-:Y:S02]  /*3cf0*/  ISETP.GE.AND.EX P5, PT, RZ, UR45, PT, P5 ;  /* 0x0000002dff007c0c */ /* 0x000fe4000bfa6350 */
[----:B------:R-:W-:Y:S01]  /*3d00*/  ISETP.GE.AND.EX P4, PT, RZ, UR45, PT, P4 ;  /* 0x0000002dff007c0c */ /* 0x000fe2000bf86340 */
[----:B------:R1:W-:Y:S01]  /*3d10*/  @!P0 STG.E.U16 desc[UR4][R4.64+0x180], R6 ;  /* 0x0001800604008986 */ /* 0x0003e2000c101504 */
[----:B------:R-:W-:-:S02]  /*3d20*/  @!P6 F2FP.BF16.F32.PACK_AB R7, RZ, R7 ;  /* 0x00000007ff07e23e */ /* 0x000fc400000010ff */
[----:B------:R-:W-:Y:S02]  /*3d30*/  ISETP.GE.U32.AND P0, PT, R53, UR44, PT ;  /* 0x0000002c35007c0c */ /* 0x000fe4000bf06070 */
[----:B------:R-:W-:Y:S01]  /*3d40*/  @!P3 F2FP.BF16.F32.PACK_AB R34, RZ, R34 ;  /* 0x00000022ff22b23e */ /* 0x000fe200000010ff */
[----:B------:R1:W-:Y:S01]  /*3d50*/  @!P6 STG.E.U16 desc[UR6][R4.64+0x1c0], R7 ;  /* 0x0001c0070400e986 */ /* 0x0003e2000c101506 */
[C---:B------:R-:W-:Y:S02]  /*3d60*/  @!P2 R2UR UR4, R32.reuse ;  /* 0x000000002004a2ca */ /* 0x040fe400000e0000 */
[C---:B------:R-:W-:Y:S01]  /*3d70*/  @!P2 R2UR UR5, R33.reuse ;  /* 0x000000002105a2ca */ /* 0x040fe200000e0000 */
[----:B------:R1:W-:Y:S01]  /*3d80*/  @!P3 STG.E.U16 desc[UR8][R4.64+0x140], R34 ;  /* 0x000140220400b986 */ /* 0x0003e2000c101508 */
[----:B------:R-:W-:Y:S02]  /*3d90*/  @!P1 R2UR UR6, R32 ;  /* 0x00000000200692ca */ /* 0x000fe400000e0000 */
[----:B------:R-:W-:-:S02]  /*3da0*/  @!P1 R2UR UR7, R33 ;  /* 0x00000000210792ca */ /* 0x000fc400000e0000 */
[----:B------:R-:W-:Y:S02]  /*3db0*/  ISETP.GE.AND.EX P0, PT, RZ, UR45, PT, P0 ;  /* 0x0000002dff007c0c */ /* 0x000fe4000bf06300 */
[----:B------:R-:W-:Y:S02]  /*3dc0*/  ISETP.GE.U32.AND P3, PT, R51, UR44, PT ;  /* 0x0000002c33007c0c */ /* 0x000fe4000bf66070 */
[C---:B------:R-:W-:Y:S02]  /*3dd0*/  @!P5 R2UR UR8, R32.reuse ;  /* 0x000000002008d2ca */ /* 0x040fe400000e0000 */
[C---:B------:R-:W-:Y:S02]  /*3de0*/  @!P5 R2UR UR9, R33.reuse ;  /* 0x000000002109d2ca */ /* 0x040fe400000e0000 */
[----:B------:R-:W-:Y:S02]  /*3df0*/  @!P4 R2UR UR10, R32 ;  /* 0x00000000200ac2ca */ /* 0x000fe400000e0000 */
[----:B------:R-:W-:-:S02]  /*3e00*/  @!P4 R2UR UR11, R33 ;  /* 0x00000000210bc2ca */ /* 0x000fc400000e0000 */
[----:B------:R-:W-:Y:S02]  /*3e10*/  @!P2 F2FP.BF16.F32.PACK_AB R10, RZ, R10 ;  /* 0x0000000aff0aa23e */ /* 0x000fe400000010ff */
[----:B------:R-:W-:Y:S02]  /*3e20*/  @!P1 F2FP.BF16.F32.PACK_AB R16, RZ, R16 ;  /* 0x00000010ff10923e */ /* 0x000fe400000010ff */
[----:B------:R-:W-:Y:S01]  /*3e30*/  ISETP.GE.AND.EX P3, PT, RZ, UR45, PT, P3 ;  /* 0x0000002dff007c0c */ /* 0x000fe2000bf66330 */
[----:B------:R1:W-:Y:S01]  /*3e40*/  @!P2 STG.E.U16 desc[UR4][R4.64+0x280], R10 ;  /* 0x0002800a0400a986 */ /* 0x0003e2000c101504 */
[----:B------:R-:W-:Y:S02]  /*3e50*/  @!P5 F2FP.BF16.F32.PACK_AB R8, RZ, R8 ;  /* 0x00000008ff08d23e */ /* 0x000fe400000010ff */
[----:B------:R-:W-:Y:S01]  /*3e60*/  @!P4 F2FP.BF16.F32.PACK_AB R9, RZ, R9 ;  /* 0x00000009ff09c23e */ /* 0x000fe200000010ff */
[----:B------:R1:W-:Y:S01]  /*3e70*/  @!P1 STG.E.U16 desc[UR6][R4.64+0x2c0], R16 ;  /* 0x0002c01004009986 */ /* 0x0003e2000c101506 */
[----:B------:R-:W-:-:S02]  /*3e80*/  ISETP.GE.U32.AND P2, PT, R56, UR44, PT ;  /* 0x0000002c38007c0c */ /* 0x000fc4000bf46070 */
[----:B------:R-:W-:Y:S01]  /*3e90*/  @!P0 R2UR UR6, R32 ;  /* 0x00000000200682ca */ /* 0x000fe200000e0000 */
[----:B------:R1:W-:Y:S01]  /*3ea0*/  @!P5 STG.E.U16 desc[UR8][R4.64+0x200], R8 ;  /* 0x000200080400d986 */ /* 0x0003e2000c101508 */
[----:B------:R-:W-:Y:S02]  /*3eb0*/  @!P0 R2UR UR7, R33 ;  /* 0x00000000210782ca */ /* 0x000fe400000e0000 */
[----:B------:R-:W-:Y:S01]  /*3ec0*/  ISETP.GE.AND.EX P2, PT, RZ, UR45, PT, P2 ;  /* 0x0000002dff007c0c */ /* 0x000fe2000bf46320 */
[----:B------:R1:W-:Y:S01]  /*3ed0*/  @!P4 STG.E.U16 desc[UR10][R4.64+0x240], R9 ;  /* 0x000240090400c986 */ /* 0x0003e2000c10150a */
[----:B------:R-:W-:Y:S02]  /*3ee0*/  ISETP.GE.U32.AND P4, PT, R52, UR44, PT ;  /* 0x0000002c34007c0c */ /* 0x000fe4000bf86070 */
        /* <DEDUP_REMOVED lines=8> */
[----:B------:R-:W-:-:S02]  /*3f70*/  ISETP.GE.AND.EX P5, PT, RZ, UR45, PT, P5 ;  /* 0x0000002dff007c0c */ /* 0x000fc4000bfa6350 */
[----:B------:R-:W-:Y:S02]  /*3f80*/  ISETP.GE.U32.AND P0, PT, R63, UR44, PT ;  /* 0x0000002c3f007c0c */ /* 0x000fe4000bf06070 */
[----:B------:R-:W-:Y:S02]  /*3f90*/  @!P3 F2FP.BF16.F32.PACK_AB R17, RZ, R17 ;  /* 0x00000011ff11b23e */ /* 0x000fe400000010ff */
[----:B------:R-:W-:Y:S02]  /*3fa0*/  @!P2 R2UR UR12, R32 ;  /* 0x00000000200ca2ca */ /* 0x000fe400000e0000 */
[----:B------:R-:W-:Y:S01]  /*3fb0*/  @!P2 R2UR UR13, R33 ;  /* 0x00000000210da2ca */ /* 0x000fe200000e0000 */
        /* <DEDUP_REMOVED lines=10> */
[----:B------:R-:W-:Y:S02]  /*4060*/  @!P2 F2FP.BF16.F32.PACK_AB R22, RZ, R22 ;  /* 0x00000016ff16a23e */ /* 0x000fe400000010ff */
[----:B------:R-:W-:Y:S02]  /*4070*/  ISETP.GE.AND.EX P1, PT, RZ, UR45, PT, P1 ;  /* 0x0000002dff007c0c */ /* 0x000fe4000bf26310 */
[----:B------:R-:W-:Y:S01]  /*4080*/  ISETP.GE.AND.EX P3, PT, RZ, UR45, PT, P3 ;  /* 0x0000002dff007c0c */ /* 0x000fe2000bf66330 */
[----:B------:R1:W-:Y:S01]  /*4090*/  @!P2 STG.E.U16 desc[UR12][R4.64+0x440], R22 ;  /* 0x000440160400a986 */ /* 0x0003e2000c10150c */
[----:B------:R-:W-:Y:S02]  /*40a0*/  @!P4 F2FP.BF16.F32.PACK_AB R18, RZ, R18 ;  /* 0x00000012ff12c23e */ /* 0x000fe400000010ff */
[----:B------:R-:W-:-:S02]  /*40b0*/  @!P6 F2FP.BF16.F32.PACK_AB R20, RZ, R20 ;  /* 0x00000014ff14e23e */ /* 0x000fc400000010ff */
[----:B------:R-:W-:Y:S01]  /*40c0*/  @!P5 F2FP.BF16.F32.PACK_AB R21, RZ, R21 ;  /* 0x00000015ff15d23e */ /* 0x000fe200000010ff */
[----:B------:R1:W-:Y:S01]  /*40d0*/  @!P4 STG.E.U16 desc[UR4][R4.64+0x340], R18 ;  /* 0x000340120400c986 */ /* 0x0003e2000c101504 */
[----:B------:R-:W-:Y:S02]  /*40e0*/  @!P0 R2UR UR12, R32 ;  /* 0x00000000200c82ca */ /* 0x000fe400000e0000 */
[----:B------:R-:W-:Y:S01]  /*40f0*/  @!P0 R2UR UR13, R33 ;  /* 0x00000000210d82ca */ /* 0x000fe200000e0000 */
[----:B------:R1:W-:Y:S01]  /*4100*/  @!P6 STG.E.U16 desc[UR8][R4.64+0x3c0], R20 ;  /* 0x0003c0140400e986 */ /* 0x0003e2000c101508 */
[----:B------:R-:W-:Y:S02]  /*4110*/  ISETP.GE.U32.AND P4, PT, R59, UR44, PT ;  /* 0x0000002c3b007c0c */ /* 0x000fe4000bf86070 */
[----:B------:R-:W-:Y:S01]  /*4120*/  ISETP.GE.U32.AND P2, PT, R60, UR44, PT ;  /* 0x0000002c3c007c0c */ /* 0x000fe2000bf46070 */
[----:B------:R1:W-:Y:S01]  /*4130*/  @!P5 STG.E.U16 desc[UR10][R4.64+0x400], R21 ;  /* 0x000400150400d986 */ /* 0x0003e2000c10150a */
[----:B------:R-:W-:-:S02]  /*4140*/  ISETP.GE.U32.AND P6, PT, R61, UR44, PT ;  /* 0x0000002c3d007c0c */ /* 0x000fc4000bfc6070 */
[----:B------:R-:W-:Y:S02]  /*4150*/  ISETP.GE.U32.AND P5, PT, R62, UR44, PT ;  /* 0x0000002c3e007c0c */ /* 0x000fe4000bfa6070 */
        /* <DEDUP_REMOVED lines=12> */
[----:B------:R-:W-:Y:S02]  /*4220*/  @!P3 F2FP.BF16.F32.PACK_AB R24, RZ, R24 ;  /* 0x00000018ff18b23e */ /* 0x000fe400000010ff */
[----:B------:R-:W-:Y:S01]  /*4230*/  LEA.HI.X.SX32 R39, R40, R39, 0x1, P0 ;  /* 0x0000002728277211 */ /* 0x000fe200000f0eff */
[----:B------:R1:W-:Y:S01]  /*4240*/  @!P1 STG.E.U16 desc[UR4][R4.64+0x480], R23 ;  /* 0x0004801704009986 */ /* 0x0003e2000c101504 */
[----:B------:R-:W-:Y:S02]  /*4250*/  ISETP.GE.U32.AND P0, PT, R37, UR46, PT ;  /* 0x0000002e25007c0c */ /* 0x000fe4000bf06070 */
[C---:B------:R-:W-:Y:S01]  /*4260*/  @!P4 R2UR UR4, R32.reuse ;  /* 0x000000002004c2ca */ /* 0x040fe200000e0000 */
[----:B------:R1:W-:Y:S01]  /*4270*/  @!P3 STG.E.U16 desc[UR6][R4.64+0x4c0], R24 ;  /* 0x0004c0180400b986 */ /* 0x0003e2000c101506 */
        /* <DEDUP_REMOVED lines=18> */
.L_x_1784:
[----:B------:R-:W-:Y:S05]  /*43a0*/  EXIT ;  /* 0x000000000000794d */ /* 0x000fea0003800000 */
.L_x_1785:
[----:B------:R-:W-:Y:S01]  /*43b0*/  BSSY B1, `(.L_x_1837) ;  /* 0x0000007000017945 */ /* 0x000fe20003800000 */
[----:B------:R-:W-:Y:S02]  /*43c0*/  MOV R12, 0x10 ;  /* 0x00000010000c7802 */ /* 0x000fe40000000f00 */
[----:B------:R-:W-:Y:S02]  /*43d0*/  MOV R11, 0x1f ;  /* 0x0000001f000b7802 */ /* 0x000fe40000000f00 */
[----:B------:R-:W-:-:S07]  /*43e0*/  MOV R15, 0xffffffff ;  /* 0xffffffff000f7802 */ /* 0x000fce0000000f00 */
[----:B------:R-:W-:Y:S05]  /*43f0*/  WARPSYNC.COLLECTIVE R15, `(.L_x_1838) ;  /* 0x000000000f087348 */ /* 0x000fea0003c00000 */
[----:B------:R0:W1:Y:S02]  /*4400*/  SHFL.BFLY P6, R14, R13, R12, R11 ;  /* 0x0c00000c0d0e7389 */ /* 0x00006400000c000b */
[----:B01----:R-:W-:Y:S05]  /*4410*/  ENDCOLLECTIVE ;  /* 0x000000000000791b */ /* 0x003fea0003800000 */
.L_x_1838:
[----:B------:R-:W-:Y:S05]  /*4420*/  BSYNC B1 ;  /* 0x0000000000017941 */ /* 0x000fea0003800000 */
.L_x_1837:
        /* <DEDUP_REMOVED lines=8> */
.L_x_1839:
[----:B------:R-:W-:Y:S01]  /*44b0*/  IMAD.MOV.U32 R12, RZ, RZ, 0x4 ;  /* 0x00000004ff0c7424 */ /* 0x000fe200078e00ff */
[----:B------:R-:W-:-:S04]  /*44c0*/  FMNMX R0, R13, R14, !PT ;  /* 0x0000000e0d007209 */ /* 0x000fc80007800000 */
[----:B------:R-:W-:-:S07]  /*44d0*/  MOV R13, R0 ;  /* 0x00000000000d7202 */ /* 0x000fce0000000f00 */
[----:B------:R-:W-:Y:S05]  /*44e0*/  WARPSYNC.COLLECTIVE R15, `(.L_x_1840) ;  /* 0x000000000f087348 */ /* 0x000fea0003c00000 */
[----:B------:R0:W1:Y:S02]  /*44f0*/  SHFL.BFLY P6, R14, R13, R12, R11 ;  /* 0x0c00000c0d0e7389 */ /* 0x00006400000c000b */
[----:B01----:R-:W-:Y:S05]  /*4500*/  ENDCOLLECTIVE ;  /* 0x000000000000791b */ /* 0x003fea0003800000 */
.L_x_1840:
[----:B------:R-:W-:Y:S01]  /*4510*/  HFMA2 R12, -RZ, RZ, 0, 1.1920928955078125e-07 ;  /* 0x00000002ff0c7431 */ /* 0x000fe200000001ff */
[----:B------:R-:W-:-:S04]  /*4520*/  FMNMX R2, R0, R14, !PT ;  /* 0x0000000e00027209 */ /* 0x000fc80007800000 */
[----:B------:R-:W-:-:S07]  /*4530*/  MOV R13, R2 ;  /* 0x00000002000d7202 */ /* 0x000fce0000000f00 */
[----:B------:R-:W-:Y:S05]  /*4540*/  WARPSYNC.COLLECTIVE R15, `(.L_x_1841) ;  /* 0x000000000f087348 */ /* 0x000fea0003c00000 */
[----:B------:R0:W1:Y:S02]  /*4550*/  SHFL.BFLY P6, R14, R13, R12, R11 ;  /* 0x0c00000c0d0e7389 */ /* 0x00006400000c000b */
[----:B01----:R-:W-:Y:S05]  /*4560*/  ENDCOLLECTIVE ;  /* 0x000000000000791b */ /* 0x003fea0003800000 */
.L_x_1841:
[----:B------:R-:W-:Y:S01]  /*4570*/  HFMA2 R12, -RZ, RZ, 0, 5.9604644775390625e-08 ;  /* 0x00000001ff0c7431 */ /* 0x000fe200000001ff */
[----:B------:R-:W-:-:S04]  /*4580*/  FMNMX R3, R2, R14, !PT ;  /* 0x0000000e02037209 */ /* 0x000fc80007800000 */
[----:B------:R-:W-:-:S07]  /*4590*/  MOV R13, R3 ;  /* 0x00000003000d7202 */ /* 0x000fce0000000f00 */
[----:B------:R-:W-:Y:S05]  /*45a0*/  WARPSYNC.COLLECTIVE R15, `(.L_x_1842) ;  /* 0x000000000f087348 */ /* 0x000fea0003c00000 */
[----:B------:R0:W1:Y:S02]  /*45b0*/  SHFL.BFLY P6, R14, R13, R12, R11 ;  /* 0x0c00000c0d0e7389 */ /* 0x00006400000c000b */
[----:B01----:R-:W-:Y:S05]  /*45c0*/  ENDCOLLECTIVE ;  /* 0x000000000000791b */ /* 0x003fea0003800000 */
.L_x_1842:
[----:B------:R-:W-:-:S05]  /*45d0*/  FMNMX R14, R3, R14, !PT ;  /* 0x0000000e030e7209 */ /* 0x000fca0007800000 */
[C---:B------:R-:W-:Y:S01]  /*45e0*/  FADD R0, -R14.reuse, R35 ;  /* 0x000000230e007221 */ /* 0x040fe20000000100 */
        /* <DEDUP_REMOVED lines=45> */
[----:B------:R-:W-:-:S05]  /*48c0*/  SHF.L.U32 R2, R17, 0x17, RZ ;  /* 0x0000001711027819 */ /* 0x000fca00000006ff */
        /* <DEDUP_REMOVED lines=23> */
[----:B------:R-:W-:Y:S02]  /*4a40*/  IMAD.SHL.U32 R6, R9, 0x800000, RZ ;  /* 0x0080000009067824 */ /* 0x000fe400078e00ff */
        /* <DEDUP_REMOVED lines=29> */
[C---:B------:R-:W-:Y:S01]  /*4c20*/  FFMA R19, R28.reuse, 1.4426950216293334961, -R19 ;  /* 0x3fb8aa3b1c137823 */ /* 0x040fe20000000813 */
[----:B-1----:R-:W-:Y:S01]  /*4c30*/  FMUL R9, R9, R10 ;  /* 0x0000000a09097220 */ /* 0x002fe20000400000 */
        /* <DEDUP_REMOVED lines=8> */
[----:B------:R-:W-:Y:S01]  /*4cc0*/  SHF.L.U32 R16, R17, 0x17, RZ ;  /* 0x0000001711107819 */ /* 0x000fe200000006ff */
[----:B------:R-:W-:-:S04]  /*4cd0*/  FFMA.SAT R17, R69, R35, 0.5 ;  /* 0x3f00000045117423 */ /* 0x000fc80000002023 */
[-C--:B------:R-:W-:Y:S01]  /*4ce0*/  FFMA.RM R17, R17, R36.reuse, 12582913 ;  /* 0x4b40000111117423 */ /* 0x080fe20000004024 */
[----:B------:R-:W1:Y:S01]  /*4cf0*/  MUFU.EX2 R27, R27 ;  /* 0x0000001b001b7308 */ /* 0x000e620000000800 */
[----:B0-----:R-:W-:Y:S01]  /*4d00*/  FMUL R10, R10, R19 ;  /* 0x000000130a0a7220 */ /* 0x001fe20000400000 */
[----:B------:R-:W-:Y:S01]  /*4d10*/  FFMA.SAT R19, R26, R35, 0.5 ;  /* 0x3f0000001a137423 */ /* 0x000fe20000002023 */
[C---:B------:R-:W-:Y:S01]  /*4d20*/  FADD R18, R17.reuse, -12583039 ;  /* 0xcb40007f11127421 */ /* 0x040fe20000000000 */
[----:B------:R-:W-:Y:S02]  /*4d30*/  SHF.L.U32 R17, R17, 0x17, RZ ;  /* 0x0000001711117819 */ /* 0x000fe400000006ff */
[----:B------:R-:W-:Y:S01]  /*4d40*/  FFMA.RM R19, R19, R36, 12582913 ;  /* 0x4b40000113137423 */ /* 0x000fe20000004024 */
[----:B------:R-:W-:-:S03]  /*4d50*/  FFMA R18, R69, 1.4426950216293334961, -R18 ;  /* 0x3fb8aa3b45127823 */ /* 0x000fc60000000812 */
[----:B------:R-:W-:Y:S01]  /*4d60*/  FADD R21, R19, -12583039 ;  /* 0xcb40007f13157421 */ /* 0x000fe20000000000 */
[----:B------:R-:W-:-:S03]  /*4d70*/  FFMA R69, R69, 1.925963033500011079e-08, R18 ;  /* 0x32a5706045457823 */ /* 0x000fc60000000012 */
[----:B------:R-:W-:Y:S01]  /*4d80*/  FFMA R21, R26, 1.4426950216293334961, -R21 ;  /* 0x3fb8aa3b1a157823 */ /* 0x000fe20000000815 */
[----:B------:R-:W0:Y:S01]  /*4d90*/  MUFU.EX2 R18, R69 ;  /* 0x0000004500127308 */ /* 0x000e220000000800 */
[----:B-1----:R-:W-:Y:S02]  /*4da0*/  FMUL R16, R16, R27 ;  /* 0x0000001b10107220 */ /* 0x002fe40000400000 */
[----:B------:R-:W-:-:S06]  /*4db0*/  FFMA R21, R26, 1.925963033500011079e-08, R21 ;  /* 0x32a570601a157823 */ /* 0x000fcc0000000015 */
[----:B------:R-:W1:Y:S01]  /*4dc0*/  MUFU.EX2 R21, R21 ;  /* 0x0000001500157308 */ /* 0x000e620000000800 */
[----:B0-----:R-:W-:Y:S01]  /*4dd0*/  FMUL R17, R17, R18 ;  /* 0x0000001211117220 */ /* 0x001fe20000400000 */
[----:B------:R-:W-:Y:S01]  /*4de0*/  SHF.L.U32 R18, R19, 0x17, RZ ;  /* 0x0000001713127819 */ /* 0x000fe200000006ff */
[----:B------:R-:W-:-:S04]  /*4df0*/  FFMA.SAT R19, R25, R35, 0.5 ;  /* 0x3f00000019137423 */ /* 0x000fc80000002023 */
[----:B------:R-:W-:Y:S01]  /*4e00*/  FFMA.RM R19, R19, R36, 12582913 ;  /* 0x4b40000113137423 */ /* 0x000fe20000004024 */
[----:B-1----:R-:W-:-:S03]  /*4e10*/  FMUL R18, R18, R21 ;  /* 0x0000001512127220 */ /* 0x002fc60000400000 */
[C---:B------:R-:W-:Y:S01]  /*4e20*/  FADD R20, R19.reuse, -12583039 ;  /* 0xcb40007f13147421 */ /* 0x040fe20000000000 */
[----:B------:R-:W-:Y:S01]  /*4e30*/  FFMA.SAT R21, R24, R35, 0.5 ;  /* 0x3f00000018157423 */ /* 0x000fe20000002023 */
[----:B------:R-:W-:Y:S02]  /*4e40*/  SHF.L.U32 R19, R19, 0x17, RZ ;  /* 0x0000001713137819 */ /* 0x000fe400000006ff */
[----:B------:R-:W-:Y:S01]  /*4e50*/  FFMA R20, R25, 1.4426950216293334961, -R20 ;  /* 0x3fb8aa3b19147823 */ /* 0x000fe20000000814 */
[----:B------:R-:W-:-:S03]  /*4e60*/  FFMA.RM R21, R21, R36, 12582913 ;  /* 0x4b40000115157423 */ /* 0x000fc60000004024 */
[----:B------:R-:W-:Y:S01]  /*4e70*/  FFMA R25, R25, 1.925963033500011079e-08, R20 ;  /* 0x32a5706019197823 */ /* 0x000fe20000000014 */
[----:B------:R-:W-:-:S03]  /*4e80*/  FADD R27, R21, -12583039 ;  /* 0xcb40007f151b7421 */ /* 0x000fc60000000000 */
[----:B------:R-:W0:Y:S01]  /*4e90*/  MUFU.EX2 R20, R25 ;  /* 0x0000001900147308 */ /* 0x000e220000000800 */
[----:B------:R-:W-:-:S04]  /*4ea0*/  FFMA R27, R24, 1.4426950216293334961, -R27 ;  /* 0x3fb8aa3b181b7823 */ /* 0x000fc8000000081b */
[----:B------:R-:W-:-:S06]  /*4eb0*/  FFMA R27, R24, 1.925963033500011079e-08, R27 ;  /* 0x32a57060181b7823 */ /* 0x000fcc000000001b */
[----:B------:R-:W1:Y:S01]  /*4ec0*/  MUFU.EX2 R27, R27 ;  /* 0x0000001b001b7308 */ /* 0x000e620000000800 */
[----:B0-----:R-:W-:Y:S01]  /*4ed0*/  FMUL R19, R19, R20 ;  /* 0x0000001413137220 */ /* 0x001fe20000400000 */
[----:B------:R-:W-:Y:S01]  /*4ee0*/  SHF.L.U32 R20, R21, 0x17, RZ ;  /* 0x0000001715147819 */ /* 0x000fe200000006ff */
[----:B------:R-:W-:-:S04]  /*4ef0*/  FFMA.SAT R21, R23, R35, 0.5 ;  /* 0x3f00000017157423 */ /* 0x000fc80000002023 */
[----:B------:R-:W-:-:S04]  /*4f00*/  FFMA.RM R21, R21, R36, 12582913 ;  /* 0x4b40000115157423 */ /* 0x000fc80000004024 */
[C---:B------:R-:W-:Y:S01]  /*4f10*/  FADD R24, R21.reuse, -12583039 ;  /* 0xcb40007f15187421 */ /* 0x040fe20000000000 */
[----:B------:R-:W-:Y:S01]  /*4f20*/  SHF.L.U32 R21, R21, 0x17, RZ ;  /* 0x0000001715157819 */ /* 0x000fe200000006ff */
[----:B-1----:R-:W-:Y:S02]  /*4f30*/  FMUL R20, R20, R27 ;  /* 0x0000001b14147220 */ /* 0x002fe40000400000 */
[----:B------:R-:W-:-:S04]  /*4f40*/  FFMA R24, R23, 1.4426950216293334961, -R24 ;  /* 0x3fb8aa3b17187823 */ /* 0x000fc80000000818 */
        /* <DEDUP_REMOVED lines=9> */
[----:B------:R-:W1:Y:S01]  /*4fe0*/  MUFU.EX2 R25, R25 ;  /* 0x0000001900197308 */ /* 0x000e620000000800 */
[----:B------:R-:W-:Y:S01]  /*4ff0*/  FFMA.RM R23, R23, R36, 12582913 ;  /* 0x4b40000117177423 */ /* 0x000fe20000004024 */
[----:B0-----:R-:W-:-:S03]  /*5000*/  FMUL R21, R21, R24 ;  /* 0x0000001815157220 */ /* 0x001fc60000400000 */
[C---:B------:R-:W-:Y:S01]  /*5010*/  FADD R24, R23.reuse, -12583039 ;  /* 0xcb40007f17187421 */ /* 0x040fe20000000000 */
[----:B------:R-:W-:-:S03]  /*5020*/  IMAD.SHL.U32 R23, R23, 0x800000, RZ ;  /* 0x0080000017177824 */ /* 0x000fc600078e00ff */
[----:B------:R-:W-:-:S04]  /*5030*/  FFMA R24, R11, 1.4426950216293334961, -R24 ;  /* 0x3fb8aa3b0b187823 */ /* 0x000fc80000000818 */
[----:B------:R-:W-:Y:S01]  /*5040*/  FFMA R11, R11, 1.925963033500011079e-08, R24 ;  /* 0x32a570600b0b7823 */ /* 0x000fe20000000018 */
[----:B-1----:R-:W-:Y:S01]  /*5050*/  FMUL R22, R22, R25 ;  /* 0x0000001916167220 */ /* 0x002fe20000400000 */
        /* <DEDUP_REMOVED lines=8> */
[C---:B------:R-:W-:Y:S01]  /*50e0*/  FADD R12, R11.reuse, -12583039 ;  /* 0xcb40007f0b0c7421 */ /* 0x040fe20000000000 */
[----:B------:R-:W-:Y:S01]  /*50f0*/  SHF.L.U32 R11, R11, 0x17, RZ ;  /* 0x000000170b0b7819 */ /* 0x000fe200000006ff */
[----:B-1----:R-:W-:Y:S01]  /*5100*/  FMUL R23, R23, R24 ;  /* 0x0000001817177220 */ /* 0x002fe20000400000 */
[----:B------:R-:W-:Y:S01]  /*5110*/  SHF.L.U32 R24, R25, 0x17, RZ ;  /* 0x0000001719187819 */ /* 0x000fe200000006ff */
[C---:B------:R-:W-:Y:S01]  /*5120*/  FFMA R12, R13.reuse, 1.4426950216293334961, -R12 ;  /* 0x3fb8aa3b0d0c7823 */ /* 0x040fe2000000080c */
[----:B------:R-:W0:Y:S03]  /*5130*/  MUFU.EX2 R27, R27 ;  /* 0x0000001b001b7308 */ /* 0x000e260000000800 */
        /* <DEDUP_REMOVED lines=75> */
.L_x_1843:
[----:B------:R-:W-:Y:S02]  /*55f0*/  IMAD.MOV.U32 R12, RZ, RZ, 0x8 ;  /* 0x00000008ff0c7424 */ /* 0x000fe400078e00ff */
[----:B------:R-:W-:-:S05]  /*5600*/  FADD R31, R13, R14 ;  /* 0x0000000e0d1f7221 */ /* 0x000fca0000000000 */
[----:B------:R-:W-:-:S07]  /*5610*/  MOV R13, R31 ;  /* 0x0000001f000d7202 */ /* 0x000fce0000000f00 */
[----:B------:R-:W-:Y:S05]  /*5620*/  WARPSYNC.COLLECTIVE R15, `(.L_x_1844) ;  /* 0x000000000f087348 */ /* 0x000fea0003c00000 */
[----:B------:R0:W1:Y:S02]  /*5630*/  SHFL.BFLY P6, R14, R13, R12, R11 ;  /* 0x0c00000c0d0e7389 */ /* 0x00006400000c000b */
[----:B01----:R-:W-:Y:S05]  /*5640*/  ENDCOLLECTIVE ;  /* 0x000000000000791b */ /* 0x003fea0003800000 */
.L_x_1844:
[----:B------:R-:W-:Y:S02]  /*5650*/  HFMA2 R12, -RZ, RZ, 0, 2.384185791015625e-07 ;  /* 0x00000004ff0c7431 */ /* 0x000fe400000001ff */
[----:B------:R-:W-:-:S05]  /*5660*/  FADD R34, R31, R14 ;  /* 0x0000000e1f227221 */ /* 0x000fca0000000000 */
[----:B------:R-:W-:-:S07]  /*5670*/  MOV R13, R34 ;  /* 0x00000022000d7202 */ /* 0x000fce0000000f00 */
[----:B------:R-:W-:Y:S05]  /*5680*/  WARPSYNC.COLLECTIVE R15, `(.L_x_1845) ;  /* 0x000000000f087348 */ /* 0x000fea0003c00000 */
[----:B------:R0:W1:Y:S02]  /*5690*/  SHFL.BFLY P6, R14, R13, R12, R11 ;  /* 0x0c00000c0d0e7389 */ /* 0x00006400000c000b */
[----:B01----:R-:W-:Y:S05]  /*56a0*/  ENDCOLLECTIVE ;  /* 0x000000000000791b */ /* 0x003fea0003800000 */
.L_x_1845:
[----:B------:R-:W-:Y:S02]  /*56b0*/  HFMA2 R12, -RZ, RZ, 0, 1.1920928955078125e-07 ;  /* 0x00000002ff0c7431 */ /* 0x000fe400000001ff */
[----:B------:R-:W-:-:S05]  /*56c0*/  FADD R35, R34, R14 ;  /* 0x0000000e22237221 */ /* 0x000fca0000000000 */
[----:B------:R-:W-:-:S07]  /*56d0*/  MOV R13, R35 ;  /* 0x00000023000d7202 */ /* 0x000fce0000000f00 */
[----:B------:R-:W-:Y:S05]  /*56e0*/  WARPSYNC.COLLECTIVE R15, `(.L_x_1846) ;  /* 0x000000000f087348 */ /* 0x000fea0003c00000 */
[----:B------:R0:W1:Y:S02]  /*56f0*/  SHFL.BFLY P6, R14, R13, R12, R11 ;  /* 0x0c00000c0d0e7389 */ /* 0x00006400000c000b */
[----:B01----:R-:W-:Y:S05]  /*5700*/  ENDCOLLECTIVE ;  /* 0x000000000000791b */ /* 0x003fea0003800000 */
.L_x_1846:
[----:B------:R-:W-:Y:S02]  /*5710*/  HFMA2 R12, -RZ, RZ, 0, 5.9604644775390625e-08 ;  /* 0x00000001ff0c7431 */ /* 0x000fe400000001ff */
[----:B------:R-:W-:-:S05]  /*5720*/  FADD R36, R35, R14 ;  /* 0x0000000e23247221 */ /* 0x000fca0000000000 */
[----:B------:R-:W-:-:S07]  /*5730*/  MOV R13, R36 ;  /* 0x00000024000d7202 */ /* 0x000fce0000000f00 */
[----:B------:R-:W-:Y:S05]  /*5740*/  WARPSYNC.COLLECTIVE R15, `(.L_x_1847) ;  /* 0x000000000f087348 */ /* 0x000fea0003c00000 */
[----:B------:R0:W1:Y:S02]  /*5750*/  SHFL.BFLY P6, R14, R13, R12, R11 ;  /* 0x0c00000c0d0e7389 */ /* 0x00006400000c000b */
[----:B01----:R-:W-:Y:S05]  /*5760*/  ENDCOLLECTIVE ;  /* 0x000000000000791b */ /* 0x003fea0003800000 */
.L_x_1847:
[----:B------:R-:W-:Y:S05]  /*5770*/  BRA `(.L_x_1848) ;  /* 0xffffffc800a47947 */ /* 0x000fea000383ffff */
        .weak           $__internal_24_$__cuda_sm3x_div_rn_noftz_f32_slowpath
        .type           $__internal_24_$__cuda_sm3x_div_rn_noftz_f32_slowpath,@function
        .size           $__internal_24_$__cuda_sm3x_div_rn_noftz_f32_slowpath,(.L_x_25476 - $__internal_24_$__cuda_sm3x_div_rn_noftz_f32_slowpath)
$__internal_24_$__cuda_sm3x_div_rn_noftz_f32_slowpath:
        /* <DEDUP_REMOVED lines=34> */
.L_x_1850:
        /* <DEDUP_REMOVED lines=51> */
.L_x_1857:
[----:B------:R-:W-:-:S04]  /*5cd0*/  LOP3.LUT R5, R5, 0x80000000, RZ, 0xc0, !PT ;  /* 0x8000000005057812 */ /* 0x000fc800078ec0ff */
[----:B------:R-:W-:Y:S01]  /*5ce0*/  LOP3.LUT R5, R5, 0x7f800000, RZ, 0xfc, !PT ;  /* 0x7f80000005057812 */ /* 0x000fe200078efcff */
[----:B------:R-:W-:Y:S06]  /*5cf0*/  BRA `(.L_x_1858) ;  /* 0x0000000000047947 */ /* 0x000fec0003800000 */
.L_x_1856:
[----:B------:R-:W-:-:S07]  /*5d00*/  LEA R5, R68, R5, 0x17 ;  /* 0x0000000544057211 */ /* 0x000fce00078eb8ff */
.L_x_1858:
[----:B------:R-:W-:Y:S05]  /*5d10*/  BSYNC.RECONVERGENT B2 ;  /* 0x0000000000027941 */ /* 0x000fea0003800200 */
.L_x_1855:
[----:B------:R-:W-:Y:S05]  /*5d20*/  BRA `(.L_x_1859) ;  /* 0x0000000000207947 */ /* 0x000fea0003800000 */
.L_x_1854:
[----:B------:R-:W-:-:S04]  /*5d30*/  LOP3.LUT R5, R12, 0x80000000, R5, 0x48, !PT ;  /* 0x800000000c057812 */ /* 0x000fc800078e4805 */
[----:B------:R-:W-:Y:S01]  /*5d40*/  LOP3.LUT R5, R5, 0x7f800000, RZ, 0xfc, !PT ;  /* 0x7f80000005057812 */ /* 0x000fe200078efcff */
[----:B------:R-:W-:Y:S06]  /*5d50*/  BRA `(.L_x_1859) ;  /* 0x0000000000147947 */ /* 0x000fec0003800000 */
.L_x_1853:
[----:B------:R-:W-:Y:S01]  /*5d60*/  LOP3.LUT R5, R12, 0x80000000, R5, 0x48, !PT ;  /* 0x800000000c057812 */ /* 0x000fe200078e4805 */
[----:B------:R-:W-:Y:S06]  /*5d70*/  BRA `(.L_x_1859) ;  /* 0x00000000000c7947 */ /* 0x000fec0003800000 */
.L_x_1852:
[----:B------:R-:W0:Y:S01]  /*5d80*/  MUFU.RSQ R5, -QNAN ;  /* 0xffc0000000057908 */ /* 0x000e220000001400 */
[----:B------:R-:W-:Y:S05]  /*5d90*/  BRA `(.L_x_1859) ;  /* 0x0000000000047947 */ /* 0x000fea0003800000 */
.L_x_1851:
[----:B------:R-:W-:-:S07]  /*5da0*/  FADD.FTZ R5, R5, R12 ;  /* 0x0000000c05057221 */ /* 0x000fce0000010000 */
.L_x_1859:
[----:B------:R-:W-:Y:S05]  /*5db0*/  BSYNC.RECONVERGENT B1 ;  /* 0x0000000000017941 */ /* 0x000fea0003800200 */
.L_x_1849:
[----:B------:R-:W-:Y:S01]  /*5dc0*/  HFMA2 R13, -RZ, RZ, 0, 0 ;  /* 0x00000000ff0d7431 */ /* 0x000fe200000001ff */
[----:B------:R-:W-:-:S04]  /*5dd0*/  MOV R12, R36 ;  /* 0x00000024000c7202 */ /* 0x000fc80000000f00 */
[----:B0-----:R-:W-:Y:S05]  /*5de0*/  RET.REL.NODEC R12 `(_Z15SoftmaxWarpImplI10DirectLoadI13__nv_bfloat16fE11DirectStoreIfS1_EfLi1ELi25ELi32ELi1ELb1EL9Algorithm0EEvT_T0_ll) ;  /* 0xffffffa00c847950 */ /* 0x001fea0003c3ffff */
.L_x_1860:
        /* <DEDUP_REMOVED lines=9> */
.L_x_25476:


//--------------------- .text._Z15SoftmaxWarpImplI10DirectLoadI13__nv_bfloat16fE11DirectStoreIfS1_EfLi1ELi25ELi32ELi1ELb0EL9Algorithm0EEvT_T0_ll --------------------------
	.section	.text._Z15SoftmaxWarpImplI10DirectLoadI13__nv_bfloat16fE11DirectStoreIfS1_EfLi1ELi25ELi32ELi1ELb0EL9Algorithm0EEvT_T0_ll,"ax",@progbits
	.align	128
        .global         _Z15SoftmaxWarpImplI10DirectLoadI13__nv_bfloat16fE11DirectStoreIfS1_EfLi1ELi25ELi32ELi1ELb0EL9Algorithm0EEvT_T0_ll
        .type           _Z15SoftmaxWarpImplI10DirectLoadI13__nv_bfloat16fE11DirectStoreIfS1_EfLi1ELi25ELi32ELi1ELb0EL9Algorithm0EEvT_T0_ll,@function
        .size           _Z15SoftmaxWarpImplI10DirectLoadI13__nv_bfloat16fE11DirectStoreIfS1_EfLi1ELi25ELi32ELi1ELb0EL9Algorithm0EEvT_T0_ll,(.L_x_25477 - _Z15SoftmaxWarpImplI10DirectLoadI13__nv_bfloat16fE11DirectStoreIfS1_EfLi1ELi25ELi32ELi1ELb0EL9Algorithm0EEvT_T0_ll)
        .other          _Z15SoftmaxWarpImplI10DirectLoadI13__nv_bfloat16fE11DirectStoreIfS1_EfLi1ELi25ELi32ELi1ELb0EL9Algorithm0EEvT_T0_ll,@"STO_CUDA_ENTRY STV_DEFAULT"
_Z15SoftmaxWarpImplI10DirectLoadI13__nv_bfloat16fE11DirectStoreIfS1_EfLi1ELi25ELi32ELi1ELb0EL9Algorithm0EEvT_T0_ll:
.text._Z15SoftmaxWarpImplI10DirectLoadI13__nv_bfloat16fE11DirectStoreIfS1_EfLi1ELi25ELi32ELi1ELb0EL9Algorithm0EEvT_T0_ll:
        /* <DEDUP_REMOVED lines=24> */
.L_x_1861:
        /* <DEDUP_REMOVED lines=13> */
.L_x_1913:
[----:B------:R-:W-:Y:S01]  /*0250*/  MOV R39, RZ ;  /* 0x000000ff00277202 */ /* 0x000fe20000000f00 */
[----:B--2---:R-:W-:Y:S01]  /*0260*/  IMAD R3, R42, UR38, RZ ;  /* 0x000000262a037c24 */ /* 0x004fe2000f8e02ff */
        /* <DEDUP_REMOVED lines=114> */
[--C-:B------:R-:W-:Y:S01]  /*0990*/  FADD R28, R21, -R14.reuse ;  /* 0x8000000e151c7221 */ /* 0x100fe20000000000 */
[-C--:B------:R-:W-:Y:S01]  /*09a0*/  FFMA.SAT R13, R58, R11.reuse, 0.5 ;  /* 0x3f0000003a0d7423 */ /* 0x080fe2000000200b */
[----:B------:R-:W-:Y:S01]  /*09b0*/  FFMA R9, R62, 1.4426950216293334961, -R9 ;  /* 0x3fb8aa3b3e097823 */ /* 0x000fe20000000809 */
[----:B------:R-:W-:Y:S01]  /*09c0*/  FFMA R7, R60, 1.4426950216293334961, -R3 ;  /* 0x3fb8aa3b3c077823 */ /* 0x000fe20000000803 */
[-C--:B------:R-:W-:Y:S01]  /*09d0*/  FFMA.SAT R21, R0, R11.reuse, 0.5 ;  /* 0x3f00000000157423 */ /* 0x080fe2000000200b */
[--C-:B------:R-:W-:Y:S01]  /*09e0*/  FADD R6, R22, -R14.reuse ;  /* 0x8000000e16067221 */ /* 0x100fe20000000000 */
[----:B------:R-:W-:Y:S01]  /*09f0*/  FFMA R62, R62, 1.925963033500011079e-08, R9 ;  /* 0x32a570603e3e7823 */ /* 0x000fe20000000009 */
[----:B------:R-:W-:Y:S01]  /*0a00*/  FFMA R60, R60, 1.925963033500011079e-08, R7 ;  /* 0x32a570603c3c7823 */ /* 0x000fe20000000007 */
[-C--:B------:R-:W-:Y:S01]  /*0a10*/  FFMA.SAT R7, R54, R11.reuse, 0.5 ;  /* 0x3f00000036077423 */ /* 0x080fe2000000200b */
[--C-:B------:R-:W-:Y:S01]  /*0a20*/  FADD R22, R10, -R14.reuse ;  /* 0x8000000e0a167221 */ /* 0x100fe20000000000 */
[-C--:B------:R-:W-:Y:S01]  /*0a30*/  FFMA.RM R3, R13, R12.reuse, 12582913 ;  /* 0x4b4000010d037423 */ /* 0x080fe2000000400c */
[--C-:B------:R-:W-:Y:S01]  /*0a40*/  FADD R56, R41, -R14.reuse ;  /* 0x8000000e29387221 */ /* 0x100fe20000000000 */
[----:B------:R-:W1:Y:S01]  /*0a50*/  MUFU.EX2 R62, R62 ;  /* 0x0000003e003e7308 */ /* 0x000e620000000800 */
[--C-:B------:R-:W-:Y:S01]  /*0a60*/  FADD R46, R24, -R14.reuse ;  /* 0x8000000e182e7221 */ /* 0x100fe20000000000 */
[-C--:B------:R-:W-:Y:S01]  /*0a70*/  FFMA.RM R7, R7, R12.reuse, 12582913 ;  /* 0x4b40000107077423 */ /* 0x080fe2000000400c */
        /* <DEDUP_REMOVED lines=15> */
[----:B------:R-:W-:Y:S01]  /*0b70*/  FADD R9, R7, -12583039 ;  /* 0xcb40007f07097421 */ /* 0x000fe20000000000 */
[----:B------:R-:W-:Y:S01]  /*0b80*/  FADD R21, R10, -12583039 ;  /* 0xcb40007f0a157421 */ /* 0x000fe20000000000 */
[-C--:B------:R-:W-:Y:S01]  /*0b90*/  FFMA.SAT R13, R52, R11.reuse, 0.5 ;  /* 0x3f000000340d7423 */ /* 0x080fe2000000200b */
[----:B------:R-:W-:Y:S01]  /*0ba0*/  FFMA R5, R58, 1.4426950216293334961, -R5 ;  /* 0x3fb8aa3b3a057823 */ /* 0x000fe20000000805 */
[-C--:B------:R-:W-:Y:S01]  /*0bb0*/  FFMA.RM R17, R17, R12.reuse, 12582913 ;  /* 0x4b40000111117423 */ /* 0x080fe2000000400c */
[----:B------:R-:W-:Y:S01]  /*0bc0*/  FFMA R9, R54, 1.4426950216293334961, -R9 ;  /* 0x3fb8aa3b36097823 */ /* 0x000fe20000000809 */
[----:B------:R-:W-:Y:S01]  /*0bd0*/  SHF.L.U32 R15, R15, 0x17, RZ ;  /* 0x000000170f0f7819 */ /* 0x000fe200000006ff */
[----:B------:R-:W-:Y:S01]  /*0be0*/  FFMA R21, R0, 1.4426950216293334961, -R21 ;  /* 0x3fb8aa3b00157823 */ /* 0x000fe20000000815 */
[----:B------:R-:W-:Y:S01]  /*0bf0*/  FFMA.RM R13, R13, R12, 12582913 ;  /* 0x4b4000010d0d7423 */ /* 0x000fe2000000400c */
[----:B------:R-:W-:Y:S01]  /*0c00*/  FFMA R58, R58, 1.925963033500011079e-08, R5 ;  /* 0x32a570603a3a7823 */ /* 0x000fe20000000005 */
[----:B------:R-:W-:Y:S01]  /*0c10*/  FADD R5, R17, -12583039 ;  /* 0xcb40007f11057421 */ /* 0x000fe20000000000 */
[----:B------:R-:W-:Y:S01]  /*0c20*/  FFMA R54, R54, 1.925963033500011079e-08, R9 ;  /* 0x32a5706036367823 */ /* 0x000fe20000000009 */
[----:B------:R-:W-:Y:S01]  /*0c30*/  FFMA R21, R0, 1.925963033500011079e-08, R21 ;  /* 0x32a5706000157823 */ /* 0x000fe20000000015 */
[-C--:B------:R-:W-:Y:S01]  /*0c40*/  FFMA.SAT R19, R50, R11.reuse, 0.5 ;  /* 0x3f00000032137423 */ /* 0x080fe2000000200b */
[----:B------:R-:W-:Y:S01]  /*0c50*/  FADD R9, R13, -12583039 ;  /* 0xcb40007f0d097421 */ /* 0x000fe20000000000 */
[----:B-1----:R-:W-:Y:S01]  /*0c60*/  FMUL R0, R15, R62 ;  /* 0x0000003e0f007220 */ /* 0x002fe20000400000 */
[-C--:B------:R-:W-:Y:S01]  /*0c70*/  FFMA.SAT R15, R2, R11.reuse, 0.5 ;  /* 0x3f000000020f7423 */ /* 0x080fe2000000200b */
[----:B------:R-:W-:Y:S01]  /*0c80*/  FFMA R5, R56, 1.4426950216293334961, -R5 ;  /* 0x3fb8aa3b38057823 */ /* 0x000fe20000000805 */
[-C--:B------:R-:W-:Y:S01]  /*0c90*/  FFMA.RM R19, R19, R12.reuse, 12582913 ;  /* 0x4b40000113137423 */ /* 0x080fe2000000400c */
[----:B------:R-:W-:Y:S01]  /*0ca0*/  FFMA R9, R52, 1.4426950216293334961, -R9 ;  /* 0x3fb8aa3b34097823 */ /* 0x000fe20000000809 */
[-C--:B------:R-:W-:Y:S01]  /*0cb0*/  FFMA.RM R15, R15, R12.reuse, 12582913 ;  /* 0x4b4000010f0f7423 */ /* 0x080fe2000000400c */
[----:B------:R-:W-:Y:S01]  /*0cc0*/  FFMA R56, R56, 1.925963033500011079e-08, R5 ;  /* 0x32a5706038387823 */ /* 0x000fe20000000005 */
[----:B------:R-:W-:Y:S01]  /*0cd0*/  FADD R5, R19, -12583039 ;  /* 0xcb40007f13057421 */ /* 0x000fe20000000000 */
[----:B------:R-:W-:Y:S01]  /*0ce0*/  FFMA R52, R52, 1.925963033500011079e-08, R9 ;  /* 0x32a5706034347823 */ /* 0x000fe20000000009 */
[-C--:B------:R-:W-:Y:S01]  /*0cf0*/  FFMA.SAT R9, R48, R11.reuse, 0.5 ;  /* 0x3f00000030097423 */ /* 0x080fe2000000200b */
[----:B------:R-:W-:Y:S01]  /*0d00*/  FADD R25, R15, -12583039 ;  /* 0xcb40007f0f197421 */ /* 0x000fe20000000000 */
[----:B------:R-:W-:Y:S01]  /*0d10*/  FFMA R5, R50, 1.4426950216293334961, -R5 ;  /* 0x3fb8aa3b32057823 */ /* 0x000fe20000000805 */
[----:B------:R-:W1:Y:S01]  /*0d20*/  MUFU.EX2 R23, R58 ;  /* 0x0000003a00177308 */ /* 0x000e620000000800 */
[-C--:B------:R-:W-:Y:S01]  /*0d30*/  FFMA.RM R9, R9, R12.reuse, 12582913 ;  /* 0x4b40000109097423 */ /* 0x080fe2000000400c */
[----:B------:R-:W-:Y:S01]  /*0d40*/  FFMA R25, R2, 1.4426950216293334961, -R25 ;  /* 0x3fb8aa3b02197823 */ /* 0x000fe20000000819 */
[----:B------:R-:W-:Y:S01]  /*0d50*/  FFMA R50, R50, 1.925963033500011079e-08, R5 ;  /* 0x32a5706032327823 */ /* 0x000fe20000000005 */
[----:B------:R-:W-:Y:S01]  /*0d60*/  SHF.L.U32 R19, R19, 0x17, RZ ;  /* 0x0000001713137819 */ /* 0x000fe200000006ff */
[----:B------:R-:W-:Y:S01]  /*0d70*/  FADD R5, R9, -12583039 ;  /* 0xcb40007f09057421 */ /* 0x000fe20000000000 */
[----:B------:R-:W-:Y:S01]  /*0d80*/  FFMA R27, R2, 1.925963033500011079e-08, R25 ;  /* 0x32a57060021b7823 */ /* 0x000fe20000000019 */
[----:B------:R-:W-:Y:S01]  /*0d90*/  SHF.L.U32 R2, R3, 0x17, RZ ;  /* 0x0000001703027819 */ /* 0x000fe200000006ff */
[-C--:B------:R-:W-:Y:S01]  /*0da0*/  FFMA.SAT R25, R46, R11.reuse, 0.5 ;  /* 0x3f0000002e197423 */ /* 0x080fe2000000200b */
[----:B------:R-:W-:Y:S01]  /*0db0*/  SHF.L.U32 R3, R17, 0x17, RZ ;  /* 0x0000001711037819 */ /* 0x000fe200000006ff */
[-C--:B------:R-:W-:Y:S01]  /*0dc0*/  FFMA.SAT R17, R4, R11.reuse, 0.5 ;  /* 0x3f00000004117423 */ /* 0x080fe2000000200b */
[----:B------:R-:W-:Y:S01]  /*0dd0*/  FFMA R5, R48, 1.4426950216293334961, -R5 ;  /* 0x3fb8aa3b30057823 */ /* 0x000fe20000000805 */
[----:B------:R-:W2:Y:S01]  /*0de0*/  MUFU.EX2 R50, R50 ;  /* 0x0000003200327308 */ /* 0x000ea20000000800 */
[----:B------:R-:W-:Y:S01]  /*0df0*/  FFMA.SAT R31, R44, R11, 0.5 ;  /* 0x3f0000002c1f7423 */ /* 0x000fe2000000200b */
[-C--:B------:R-:W-:Y:S01]  /*0e00*/  FFMA.RM R17, R17, R12.reuse, 12582913 ;  /* 0x4b40000111117423 */ /* 0x080fe2000000400c */
[----:B------:R-:W-:Y:S01]  /*0e10*/  FFMA R48, R48, 1.925963033500011079e-08, R5 ;  /* 0x32a5706030307823 */ /* 0x000fe20000000005 */
[----:B------:R-:W-:Y:S01]  /*0e20*/  SHF.L.U32 R5, R16, 0x17, RZ ;  /* 0x0000001710057819 */ /* 0x000fe200000006ff */
[-C--:B------:R-:W-:Y:S01]  /*0e30*/  FFMA.RM R16, R25, R12.reuse, 12582913 ;  /* 0x4b40000119107423 */ /* 0x080fe2000000400c */
[----:B------:R-:W-:Y:S01]  /*0e40*/  FADD R25, R17, -12583039 ;  /* 0xcb40007f11197421 */ /* 0x000fe20000000000 */
[----:B-1----:R-:W-:Y:S01]  /*0e50*/  FMUL R2, R2, R23 ;  /* 0x0000001702027220 */ /* 0x002fe20000400000 */
[-C--:B------:R-:W-:Y:S01]  /*0e60*/  FFMA.RM R31, R31, R12.reuse, 12582913 ;  /* 0x4b4000011f1f7423 */ /* 0x080fe2000000400c */
[----:B------:R-:W-:Y:S01]  /*0e70*/  FADD R23, R16, -12583039 ;  /* 0xcb40007f10177421 */ /* 0x000fe20000000000 */
[----:B------:R-:W-:Y:S01]  /*0e80*/  FFMA R25, R4, 1.4426950216293334961, -R25 ;  /* 0x3fb8aa3b04197823 */ /* 0x000fe20000000819 */
[----:B------:R-:W-:Y:S01]  /*0e90*/  MUFU.EX2 R27, R27 ;  /* 0x0000001b001b7308 */ /* 0x000fe20000000800 */
[----:B------:R-:W-:Y:S01]  /*0ea0*/  SHF.L.U32 R16, R16, 0x17, RZ ;  /* 0x0000001710107819 */ /* 0x000fe200000006ff */
[----:B------:R-:W-:Y:S01]  /*0eb0*/  FFMA R23, R46, 1.4426950216293334961, -R23 ;  /* 0x3fb8aa3b2e177823 */ /* 0x000fe20000000817 */
[----:B------:R-:W-:Y:S01]  /*0ec0*/  FFMA R29, R4, 1.925963033500011079e-08, R25 ;  /* 0x32a57060041d7823 */ /* 0x000fe20000000019 */
[----:B------:R-:W-:Y:S01]  /*0ed0*/  FFMA.SAT R25, R6, R11, 0.5 ;  /* 0x3f00000006197423 */ /* 0x000fe2000000200b */
[----:B------:R-:W-:Y:S01]  /*0ee0*/  SHF.L.U32 R4, R7, 0x17, RZ ;  /* 0x0000001707047819 */ /* 0x000fe200000006ff */
[----:B------:R-:W-:Y:S01]  /*0ef0*/  FFMA R46, R46, 1.925963033500011079e-08, R23 ;  /* 0x32a570602e2e7823 */ /* 0x000fe20000000017 */
[----:B------:R-:W-:Y:S01]  /*0f00*/  SHF.L.U32 R17, R17, 0x17, RZ ;  /* 0x0000001711117819 */ /* 0x000fe200000006ff */
[----:B------:R-:W-:Y:S01]  /*0f10*/  FFMA.RM R25, R25, R12, 12582913 ;  /* 0x4b40000119197423 */ /* 0x000fe2000000400c */
[----:B------:R-:W1:Y:S03]  /*0f20*/  MUFU.EX2 R23, R54 ;  /* 0x0000003600177308 */ /* 0x000e660000000800 */
[----:B------:R-:W-:-:S04]  /*0f30*/  FADD R7, R25, -12583039 ;  /* 0xcb40007f19077421 */ /* 0x000fc80000000000 */
[C---:B------:R-:W-:Y:S01]  /*0f40*/  FFMA R7, R6.reuse, 1.4426950216293334961, -R7 ;  /* 0x3fb8aa3b06077823 */ /* 0x040fe20000000807 */
[----:B------:R-:W3:Y:S03]  /*0f50*/  MUFU.EX2 R60, R60 ;  /* 0x0000003c003c7308 */ /* 0x000ee60000000800 */
[----:B------:R-:W-:Y:S01]  /*0f60*/  FFMA R35, R6, 1.925963033500011079e-08, R7 ;  /* 0x32a5706006237823 */ /* 0x000fe20000000007 */
[----:B--2---:R-:W-:Y:S01]  /*0f70*/  FMUL R6, R19, R50 ;  /* 0x0000003213067220 */ /* 0x004fe20000400000 */
[----:B------:R-:W-:-:S03]  /*0f80*/  FFMA.SAT R19, R8, R11, 0.5 ;  /* 0x3f00000008137423 */ /* 0x000fc6000000200b */
[----:B------:R-:W2:Y:S01]  /*0f90*/  MUFU.EX2 R56, R56 ;  /* 0x0000003800387308 */ /* 0x000ea20000000800 */
[----:B------:R-:W-:Y:S01]  /*0fa0*/  FFMA.RM R19, R19, R12, 12582913 ;  /* 0x4b40000113137423 */ /* 0x000fe2000000400c */
[----:B-1----:R-:W-:-:S03]  /*0fb0*/  FMUL R4, R4, R23 ;  /* 0x0000001704047220 */ /* 0x002fc60000400000 */
[C---:B------:R-:W-:Y:S01]  /*0fc0*/  FADD R7, R19.reuse, -12583039 ;  /* 0xcb40007f13077421 */ /* 0x040fe20000000000 */
[----:B------:R-:W-:Y:S02]  /*0fd0*/  SHF.L.U32 R19, R19, 0x17, RZ ;  /* 0x0000001713137819 */ /* 0x000fe400000006ff */
[----:B------:R-:W1:Y:S01]  /*0fe0*/  MUFU.EX2 R23, R48 ;  /* 0x0000003000177308 */ /* 0x000e620000000800 */
[----:B------:R-:W-:Y:S01]  /*0ff0*/  FFMA R7, R8, 1.4426950216293334961, -R7 ;  /* 0x3fb8aa3b08077823 */ /* 0x000fe20000000807 */
[----:B---3--:R-:W-:-:S03]  /*1000*/  FMUL R5, R5, R60 ;  /* 0x0000003c05057220 */ /* 0x008fc60000400000 */
[----:B------:R-:W-:Y:S01]  /*1010*/  FFMA R39, R8, 1.925963033500011079e-08, R7 ;  /* 0x32a5706008277823 */ /* 0x000fe20000000007 */
[----:B------:R-:W-:Y:S01]  /*1020*/  SHF.L.U32 R7, R13, 0x17, RZ ;  /* 0x000000170d077819 */ /* 0x000fe200000006ff */
[----:B------:R-:W-:Y:S01]  /*1030*/  FADD R13, R31, -12583039 ;  /* 0xcb40007f1f0d7421 */ /* 0x000fe20000000000 */
[----:B------:R-:W-:Y:S01]  /*1040*/  SHF.L.U32 R8, R9, 0x17, RZ ;  /* 0x0000001709087819 */ /* 0x000fe200000006ff */
[----:B------:R-:W-:Y:S01]  /*1050*/  MUFU.EX2 R48, R21 ;  /* 0x0000001500307308 */ /* 0x000fe20000000800 */
[----:B--2---:R-:W-:Y:S01]  /*1060*/  FMUL R3, R3, R56 ;  /* 0x0000003803037220 */ /* 0x004fe20000400000 */
[----:B------:R-:W-:-:S04]  /*1070*/  FFMA R13, R44, 1.4426950216293334961, -R13 ;  /* 0x3fb8aa3b2c0d7823 */ /* 0x000fc8000000080d */
[----:B------:R-:W-:Y:S01]  /*1080*/  FFMA R44, R44, 1.925963033500011079e-08, R13 ;  /* 0x32a570602c2c7823 */ /* 0x000fe2000000000d */
[----:B------:R-:W-:Y:S01]  /*1090*/  FFMA.SAT R13, R36, R11, 0.5 ;  /* 0x3f000000240d7423 */ /* 0x000fe2000000200b */
[----:B-1----:R-:W-:Y:S01]  /*10a0*/  FMUL R8, R8, R23 ;  /* 0x0000001708087220 */ /* 0x002fe20000400000 */
[----:B------:R-:W-:Y:S01]  /*10b0*/  FFMA.SAT R23, R30, R11, 0.5 ;  /* 0x3f0000001e177423 */ /* 0x000fe2000000200b */
[----:B------:R-:W1:Y:S01]  /*10c0*/  MUFU.EX2 R21, R46 ;  /* 0x0000002e00157308 */ /* 0x000e620000000800 */
[-C--:B------:R-:W-:Y:S02]  /*10d0*/  FFMA.RM R13, R13, R12.reuse, 12582913 ;  /* 0x4b4000010d0d7423 */ /* 0x080fe4000000400c */
[----:B------:R-:W-:Y:S02]  /*10e0*/  FFMA.RM R23, R23, R12, 12582913 ;  /* 0x4b40000117177423 */ /* 0x000fe4000000400c */
[----:B------:R-:W-:Y:S02]  /*10f0*/  FADD R9, R13, -12583039 ;  /* 0xcb40007f0d097421 */ /* 0x000fe40000000000 */
[C---:B------:R-:W-:Y:S01]  /*1100*/  FADD R41, R23.reuse, -12583039 ;  /* 0xcb40007f17297421 */ /* 0x040fe20000000000 */
[----:B------:R-:W-:Y:S01]  /*1110*/  MUFU.EX2 R35, R35 ;  /* 0x0000002300237308 */ /* 0x000fe20000000800 */
[----:B------:R-:W-:Y:S01]  /*1120*/  FFMA R9, R36, 1.4426950216293334961, -R9 ;  /* 0x3fb8aa3b24097823 */ /* 0x000fe20000000809 */
[----:B------:R-:W-:Y:S01]  /*1130*/  SHF.L.U32 R23, R23, 0x17, RZ ;  /* 0x0000001717177819 */ /* 0x000fe200000006ff */
[----:B------:R-:W-:-:S02]  /*1140*/  FFMA R41, R30, 1.4426950216293334961, -R41 ;  /* 0x3fb8aa3b1e297823 */ /* 0x000fc40000000829 */
[----:B------:R-:W-:Y:S01]  /*1150*/  FFMA R36, R36, 1.925963033500011079e-08, R9 ;  /* 0x32a5706024247823 */ /* 0x000fe20000000009 */
[----:B------:R-:W-:Y:S01]  /*1160*/  SHF.L.U32 R9, R10, 0x17, RZ ;  /* 0x000000170a097819 */ /* 0x000fe200000006ff */
[----:B------:R-:W-:Y:S01]  /*1170*/  FFMA R30, R30, 1.925963033500011079e-08, R41 ;  /* 0x32a570601e1e7823 */ /* 0x000fe20000000029 */
[----:B------:R-:W-:Y:S01]  /*1180*/  SHF.L.U32 R10, R15, 0x17, RZ ;  /* 0x000000170f0a7819 */ /* 0x000fe200000006ff */
[----:B------:R-:W-:Y:S01]  /*1190*/  FFMA.SAT R15, R26, R11, 0.5 ;  /* 0x3f0000001a0f7423 */ /* 0x000fe2000000200b */
[----:B-1----:R-:W-:Y:S01]  /*11a0*/  FMUL R16, R16, R21 ;  /* 0x0000001510107220 */ /* 0x002fe20000400000 */
[----:B------:R-:W-:Y:S01]  /*11b0*/  FMUL R9, R9, R48 ;  /* 0x0000003009097220 */ /* 0x000fe20000400000 */
[----:B------:R-:W1:Y:S01]  /*11c0*/  MUFU.EX2 R52, R52 ;  /* 0x0000003400347308 */ /* 0x000e620000000800 */
[----:B------:R-:W-:Y:S01]  /*11d0*/  FFMA.RM R15, R15, R12, 12582913 ;  /* 0x4b4000010f0f7423 */ /* 0x000fe2000000400c */
[----:B------:R-:W-:-:S03]  /*11e0*/  FMUL R10, R10, R27 ;  /* 0x0000001b0a0a7220 */ /* 0x000fc60000400000 */
[C---:B------:R-:W-:Y:S01]  /*11f0*/  FADD R27, R15.reuse, -12583039 ;  /* 0xcb40007f0f1b7421 */ /* 0x040fe20000000000 */
[----:B------:R-:W-:Y:S02]  /*1200*/  SHF.L.U32 R15, R15, 0x17, RZ ;  /* 0x000000170f0f7819 */ /* 0x000fe400000006ff */
[----:B------:R-:W2:Y:S01]  /*1210*/  MUFU.EX2 R48, R29 ;  /* 0x0000001d00307308 */ /* 0x000ea20000000800 */
[----:B------:R-:W-:-:S04]  /*1220*/  FFMA R27, R26, 1.4426950216293334961, -R27 ;  /* 0x3fb8aa3b1a1b7823 */ /* 0x000fc8000000081b */
[----:B------:R-:W-:Y:S01]  /*1230*/  FFMA R41, R26, 1.925963033500011079e-08, R27 ;  /* 0x32a570601a297823 */ /* 0x000fe2000000001b */
[-C--:B------:R-:W-:Y:S02]  /*1240*/  FFMA.SAT R27, R18, R11.reuse, 0.5 ;  /* 0x3f000000121b7423 */ /* 0x080fe4000000200b */
[----:B------:R-:W-:Y:S01]  /*1250*/  MUFU.EX2 R30, R30 ;  /* 0x0000001e001e7308 */ /* 0x000fe20000000800 */
[----:B-1----:R-:W-:Y:S01]  /*1260*/  FMUL R7, R7, R52 ;  /* 0x0000003407077220 */ /* 0x002fe20000400000 */
[----:B------:R-:W-:Y:S01]  /*1270*/  FFMA.RM R26, R27, R12, 12582913 ;  /* 0x4b4000011b1a7423 */ /* 0x000fe2000000400c */
[----:B------:R-:W-:-:S03]  /*1280*/  FFMA.SAT R27, R28, R11, 0.5 ;  /* 0x3f0000001c1b7423 */ /* 0x000fc6000000200b */
[C---:B------:R-:W-:Y:S01]  /*1290*/  FADD R21, R26.reuse, -12583039 ;  /* 0xcb40007f1a157421 */ /* 0x040fe20000000000 */
[----:B------:R-:W-:Y:S01]  /*12a0*/  FFMA.RM R27, R27, R12, 12582913 ;  /* 0x4b4000011b1b7423 */ /* 0x000fe2000000400c */
[----:B------:R-:W-:Y:S01]  /*12b0*/  SHF.L.U32 R26, R26, 0x17, RZ ;  /* 0x000000171a1a7819 */ /* 0x000fe200000006ff */
[----:B--2---:R-:W-:Y:S01]  /*12c0*/  FMUL R17, R17, R48 ;  /* 0x0000003011117220 */ /* 0x004fe20000400000 */
[----:B------:R-:W-:-:S04]  /*12d0*/  FFMA R21, R18, 1.4426950216293334961, -R21 ;  /* 0x3fb8aa3b12157823 */ /* 0x000fc80000000815 */
[----:B------:R-:W-:Y:S01]  /*12e0*/  FFMA R43, R18, 1.925963033500011079e-08, R21 ;  /* 0x32a57060122b7823 */ /* 0x000fe20000000015 */
[----:B------:R-:W-:Y:S01]  /*12f0*/  FADD R21, R27, -12583039 ;  /* 0xcb40007f1b157421 */ /* 0x000fe20000000000 */
[----:B------:R-:W-:Y:S02]  /*1300*/  SHF.L.U32 R18, R25, 0x17, RZ ;  /* 0x0000001719127819 */ /* 0x000fe400000006ff */
[----:B------:R-:W-:Y:S01]  /*1310*/  SHF.L.U32 R27, R27, 0x17, RZ ;  /* 0x000000171b1b7819 */ /* 0x000fe200000006ff */
[----:B------:R-:W-:Y:S01]  /*1320*/  FFMA R21, R28, 1.4426950216293334961, -R21 ;  /* 0x3fb8aa3b1c157823 */ /* 0x000fe20000000815 */
[----:B------:R-:W-:Y:S01]  /*1330*/  MUFU.EX2 R43, R43 ;  /* 0x0000002b002b7308 */ /* 0x000fe20000000800 */
[----:B------:R-:W-:Y:S02]  /*1340*/  FMUL R18, R18, R35 ;  /* 0x0000002312127220 */ /* 0x000fe40000400000 */
[----:B------:R-:W-:Y:S01]  /*1350*/  FFMA R45, R28, 1.925963033500011079e-08, R21 ;  /* 0x32a570601c2d7823 */ /* 0x000fe20000000015 */
[----:B------:R-:W-:-:S04]  /*1360*/  FFMA.SAT R21, R20, R11, 0.5 ;  /* 0x3f00000014157423 */ /* 0x000fc8000000200b */
[----:B------:R1:W2:Y:S01]  /*1370*/  MUFU.EX2 R28, R39 ;  /* 0x00000027001c7308 */ /* 0x0002a20000000800 */
[----:B------:R-:W-:-:S04]  /*1380*/  FFMA.RM R25, R21, R12, 12582913 ;  /* 0x4b40000115197423 */ /* 0x000fc8000000400c */
[----:B------:R-:W-:-:S04]  /*1390*/  FADD R21, R25, -12583039 ;  /* 0xcb40007f19157421 */ /* 0x000fc80000000000 */
[----:B------:R-:W-:Y:S01]  /*13a0*/  FFMA R21, R20, 1.4426950216293334961, -R21 ;  /* 0x3fb8aa3b14157823 */ /* 0x000fe20000000815 */
[----:B-1----:R-:W-:-:S03]  /*13b0*/  FFMA.SAT R39, R14, R11, 0.5 ;  /* 0x3f0000000e277423 */ /* 0x002fc6000000200b */
[----:B------:R-:W-:Y:S01]  /*13c0*/  FFMA R46, R20, 1.925963033500011079e-08, R21 ;  /* 0x32a57060142e7823 */ /* 0x000fe20000000015 */
[----:B------:R-:W-:Y:S01]  /*13d0*/  FFMA.SAT R21, R24, R11, 0.5 ;  /* 0x3f00000018157423 */ /* 0x000fe2000000200b */
[----:B------:R-:W-:Y:S01]  /*13e0*/  SHF.L.U32 R20, R31, 0x17, RZ ;  /* 0x000000171f147819 */ /* 0x000fe200000006ff */
[----:B--2---:R-:W-:Y:S02]  /*13f0*/  FMUL R19, R19, R28 ;  /* 0x0000001c13137220 */ /* 0x004fe40000400000 */
[----:B------:R-:W-:Y:S02]  /*1400*/  FFMA.RM R28, R21, R12, 12582913 ;  /* 0x4b400001151c7423 */ /* 0x000fe4000000400c */
[----:B------:R-:W1:Y:S02]  /*1410*/  MUFU.EX2 R21, R44 ;  /* 0x0000002c00157308 */ /* 0x000e640000000800 */
[----:B------:R-:W-:-:S04]  /*1420*/  FADD R29, R28, -12583039 ;  /* 0xcb40007f1c1d7421 */ /* 0x000fc80000000000 */
[C---:B------:R-:W-:Y:S02]  /*1430*/  FFMA R29, R24.reuse, 1.4426950216293334961, -R29 ;  /* 0x3fb8aa3b181d7823 */ /* 0x040fe4000000081d */
[----:B------:R-:W-:Y:S02]  /*1440*/  MUFU.EX2 R44, R41 ;  /* 0x00000029002c7308 */ /* 0x000fe40000000800 */
[----:B------:R-:W-:Y:S01]  /*1450*/  FFMA R35, R24, 1.925963033500011079e-08, R29 ;  /* 0x32a5706018237823 */ /* 0x000fe2000000001d */
[----:B------:R-:W-:-:S04]  /*1460*/  FFMA.SAT R29, R22, R11, 0.5 ;  /* 0x3f000000161d7423 */ /* 0x000fc8000000200b */
[----:B------:R-:W-:Y:S01]  /*1470*/  FFMA.RM R29, R29, R12, 12582913 ;  /* 0x4b4000011d1d7423 */ /* 0x000fe2000000400c */
[----:B-1----:R-:W-:-:S03]  /*1480*/  FMUL R20, R20, R21 ;  /* 0x0000001514147220 */ /* 0x002fc60000400000 */
[----:B------:R-:W-:-:S04]  /*1490*/  FADD R21, R29, -12583039 ;  /* 0xcb40007f1d157421 */ /* 0x000fc80000000000 */
[----:B------:R-:W-:-:S04]  /*14a0*/  FFMA R21, R22, 1.4426950216293334961, -R21 ;  /* 0x3fb8aa3b16157823 */ /* 0x000fc80000000815 */
[----:B------:R-:W-:Y:S01]  /*14b0*/  FFMA R31, R22, 1.925963033500011079e-08, R21 ;  /* 0x32a57060161f7823 */ /* 0x000fe20000000015 */
[----:B------:R-:W-:-:S04]  /*14c0*/  FFMA.SAT R21, R34, R11, 0.5 ;  /* 0x3f00000022157423 */ /* 0x000fc8000000200b */
[-C--:B------:R-:W-:Y:S01]  /*14d0*/  FFMA.RM R11, R21, R12.reuse, 12582913 ;  /* 0x4b400001150b7423 */ /* 0x080fe2000000400c */
[----:B------:R-:W-:Y:S01]  /*14e0*/  FFMA.RM R12, R39, R12, 12582913 ;  /* 0x4b400001270c7423 */ /* 0x000fe2000000400c */
[----:B------:R-:W-:Y:S02]  /*14f0*/  MUFU.EX2 R31, R31 ;  /* 0x0000001f001f7308 */ /* 0x000fe40000000800 */
[----:B------:R-:W-:-:S04]  /*1500*/  FADD R21, R11, -12583039 ;  /* 0xcb40007f0b157421 */ /* 0x000fc80000000000 */
[C---:B------:R-:W-:Y:S02]  /*1510*/  FFMA R21, R34.reuse, 1.4426950216293334961, -R21 ;  /* 0x3fb8aa3b22157823 */ /* 0x040fe40000000815 */
[----:B------:R-:W1:Y:S02]  /*1520*/  MUFU.EX2 R39, R36 ;  /* 0x0000002400277308 */ /* 0x000e640000000800 */
[----:B------:R-:W-:Y:S01]  /*1530*/  FFMA R34, R34, 1.925963033500011079e-08, R21 ;  /* 0x32a5706022227823 */ /* 0x000fe20000000015 */
[----:B------:R-:W-:-:S04]  /*1540*/  FADD R21, RZ, R5 ;  /* 0x00000005ff157221 */ /* 0x000fc80000000000 */
[----:B------:R-:W-:Y:S01]  /*1550*/  FADD R21, R21, R0 ;  /* 0x0000000015157221 */ /* 0x000fe20000000000 */
[----:B------:R-:W2:Y:S03]  /*1560*/  MUFU.EX2 R36, R45 ;  /* 0x0000002d00247308 */ /* 0x000ea60000000800 */
[----:B------:R-:W-:-:S04]  /*1570*/  FADD R22, R21, R2 ;  /* 0x0000000215167221 */ /* 0x000fc80000000000 */
[----:B------:R-:W-:Y:S01]  /*1580*/  FADD R21, R22, R3 ;  /* 0x0000000316157221 */ /* 0x000fe20000000000 */
[----:B------:R-:W-:Y:S03]  /*1590*/  MUFU.EX2 R34, R34 ;  /* 0x0000002200227308 */ /* 0x000fe60000000800 */
[----:B------:R-:W-:-:S04]  /*15a0*/  FADD R21, R21, R4 ;  /* 0x0000000415157221 */ /* 0x000fc80000000000 */
[----:B------:R-:W-:-:S04]  /*15b0*/  FADD R22, R21, R6 ;  /* 0x0000000615167221 */ /* 0x000fc80000000000 */
[----:B------:R-:W-:-:S04]  /*15c0*/  FADD R21, R22, R7 ;  /* 0x0000000716157221 */ /* 0x000fc80000000000 */
[----:B------:R-:W-:-:S04]  /*15d0*/  FADD R22, R21, R8 ;  /* 0x0000000815167221 */ /* 0x000fc80000000000 */
[----:B------:R-:W-:Y:S01]  /*15e0*/  FADD R21, R22, R9 ;  /* 0x0000000916157221 */ /* 0x000fe20000000000 */
[----:B------:R-:W-:-:S03]  /*15f0*/  SHF.L.U32 R22, R13, 0x17, RZ ;  /* 0x000000170d167819 */ /* 0x000fc600000006ff */
[----:B------:R-:W-:Y:S02]  /*1600*/  FADD R13, R21, R10 ;  /* 0x0000000a150d7221 */ /* 0x000fe40000000000 */
[----:B-1----:R-:W-:Y:S02]  /*1610*/  FMUL R21, R22, R39 ;  /* 0x0000002716157220 */ /* 0x002fe40000400000 */
[----:B------:R-:W-:Y:S01]  /*1620*/  FADD R22, R13, R16 ;  /* 0x000000100d167221 */ /* 0x000fe20000000000 */
[----:B------:R-:W1:Y:S03]  /*1630*/  MUFU.EX2 R39, R46 ;  /* 0x0000002e00277308 */ /* 0x000e660000000800 */
[----:B------:R-:W-:Y:S01]  /*1640*/  FADD R13, R22, R17 ;  /* 0x00000011160d7221 */ /* 0x000fe20000000000 */
[----:B------:R-:W-:Y:S01]  /*1650*/  FMUL R22, R23, R30 ;  /* 0x0000001e17167220 */ /* 0x000fe20000400000 */
[----:B------:R-:W-:Y:S01]  /*1660*/  FMUL R23, R15, R44 ;  /* 0x0000002c0f177220 */ /* 0x000fe20000400000 */
[----:B------:R-:W-:Y:S01]  /*1670*/  FADD R15, R12, -12583039 ;  /* 0xcb40007f0c0f7421 */ /* 0x000fe20000000000 */
[----:B------:R-:W-:Y:S01]  /*1680*/  FADD R24, R13, R18 ;  /* 0x000000120d187221 */ /* 0x000fe20000000000 */
[----:B------:R-:W3:Y:S02]  /*1690*/  MUFU.EX2 R30, R35 ;  /* 0x00000023001e7308 */ /* 0x000ee40000000800 */
[----:B------:R-:W-:Y:S01]  /*16a0*/  FFMA R15, R14, 1.4426950216293334961, -R15 ;  /* 0x3fb8aa3b0e0f7823 */ /* 0x000fe2000000080f */
[----:B------:R-:W-:-:S03]  /*16b0*/  FADD R13, R24, R19 ;  /* 0x00000013180d7221 */ /* 0x000fc60000000000 */
[----:B------:R-:W-:Y:S01]  /*16c0*/  FFMA R15, R14, 1.925963033500011079e-08, R15 ;  /* 0x32a570600e0f7823 */ /* 0x000fe2000000000f */
[----:B------:R-:W-:-:S04]  /*16d0*/  FADD R24, R13, R20 ;  /* 0x000000140d187221 */ /* 0x000fc80000000000 */
[----:B------:R-:W-:Y:S01]  /*16e0*/  FADD R13, R24, R21 ;  /* 0x00000015180d7221 */ /* 0x000fe20000000000 */
[----:B------:R-:W-:Y:S01]  /*16f0*/  FMUL R24, R26, R43 ;  /* 0x0000002b1a187220 */ /* 0x000fe20000400000 */
[----:B------:R-:W4:Y:S02]  /*1700*/  MUFU.EX2 R15, R15 ;  /* 0x0000000f000f7308 */ /* 0x000f240000000800 */
[----:B------:R-:W-:-:S04]  /*1710*/  FADD R26, R13, R22 ;  /* 0x000000160d1a7221 */ /* 0x000fc80000000000 */
[----:B------:R-:W-:Y:S01]  /*1720*/  FADD R13, R26, R23 ;  /* 0x000000171a0d7221 */ /* 0x000fe20000000000 */
[----:B------:R-:W-:Y:S01]  /*1730*/  SHF.L.U32 R26, R25, 0x17, RZ ;  /* 0x00000017191a7819 */ /* 0x000fe200000006ff */
[----:B--2---:R-:W-:Y:S01]  /*1740*/  FMUL R25, R27, R36 ;  /* 0x000000241b197220 */ /* 0x004fe20000400000 */
[----:B------:R-:W-:Y:S01]  /*1750*/  SHF.L.U32 R27, R28, 0x17, RZ ;  /* 0x000000171c1b7819 */ /* 0x000fe200000006ff */
[----:B------:R-:W-:Y:S01]  /*1760*/  FADD R14, R13, R24 ;  /* 0x000000180d0e7221 */ /* 0x000fe20000000000 */
[----:B------:R-:W-:Y:S01]  /*1770*/  SHF.L.U32 R28, R29, 0x17, RZ ;  /* 0x000000171d1c7819 */ /* 0x000fe200000006ff */
[----:B-1----:R-:W-:Y:S01]  /*1780*/  FMUL R26, R26, R39 ;  /* 0x000000271a1a7220 */ /* 0x002fe20000400000 */
[----:B------:R-:W-:Y:S01]  /*1790*/  SHF.L.U32 R29, R11, 0x17, RZ ;  /* 0x000000170b1d7819 */ /* 0x000fe200000006ff */
[----:B------:R-:W-:Y:S01]  /*17a0*/  FADD R13, R14, R25 ;  /* 0x000000190e0d7221 */ /* 0x000fe20000000000 */
[----:B---3--:R-:W-:Y:S01]  /*17b0*/  FMUL R27, R27, R30 ;  /* 0x0000001e1b1b7220 */ /* 0x008fe20000400000 */
[----:B------:R-:W-:Y:S01]  /*17c0*/  FMUL R28, R28, R31 ;  /* 0x0000001f1c1c7220 */ /* 0x000fe20000400000 */
[----:B------:R-:W-:Y:S01]  /*17d0*/  SHF.L.U32 R30, R12, 0x17, RZ ;  /* 0x000000170c1e7819 */ /* 0x000fe200000006ff */
[----:B------:R-:W-:Y:S01]  /*17e0*/  FADD R14, R13, R26 ;  /* 0x0000001a0d0e7221 */ /* 0x000fe20000000000 */
[----:B------:R-:W-:-:S03]  /*17f0*/  FMUL R29, R29, R34 ;  /* 0x000000221d1d7220 */ /* 0x000fc60000400000 */
[----:B------:R-:W-:Y:S01]  /*1800*/  FADD R11, R14, R27 ;  /* 0x0000001b0e0b7221 */ /* 0x000fe20000000000 */
[----:B----4-:R-:W-:-:S03]  /*1810*/  FMUL R30, R30, R15 ;  /* 0x0000000f1e1e7220 */ /* 0x010fc60000400000 */
        /* <DEDUP_REMOVED lines=12> */
.L_x_1925:
        /* <DEDUP_REMOVED lines=12> */
[----:B01----:R-:W-:Y:S05]  /*19a0*/  CALL.REL.NOINC `($__internal_25_$__cuda_sm3x_div_rn_noftz_f32_slowpath) ;  /* 0x0000002c00c47944 */ /* 0x003fea0003c00000 */
[----:B------:R-:W-:-:S07]  /*19b0*/  MOV R11, R5 ;  /* 0x00000005000b7202 */ /* 0x000fce0000000f00 */
.L_x_1864:
[----:B------:R-:W-:Y:S05]  /*19c0*/  BSYNC.RECONVERGENT B2 ;  /* 0x0000000000027941 */ /* 0x000fea0003800200 */
.L_x_1863:
        /* <DEDUP_REMOVED lines=12> */
[----:B01----:R-:W-:Y:S05]  /*1a90*/  CALL.REL.NOINC `($__internal_25_$__cuda_sm3x_div_rn_noftz_f32_slowpath) ;  /* 0x0000002c00887944 */ /* 0x003fea0003c00000 */
[----:B------:R-:W-:-:S07]  /*1aa0*/  MOV R14, R5 ;  /* 0x00000005000e7202 */ /* 0x000fce0000000f00 */
.L_x_1866:
[----:B------:R-:W-:Y:S05]  /*1ab0*/  BSYNC.RECONVERGENT B2 ;  /* 0x0000000000027941 */ /* 0x000fea0003800200 */
.L_x_1865:
        /* <DEDUP_REMOVED lines=14> */
.L_x_1868:
[----:B------:R-:W-:Y:S05]  /*1ba0*/  BSYNC.RECONVERGENT B2 ;  /* 0x0000000000027941 */ /* 0x000fea0003800200 */
.L_x_1867:
        /* <DEDUP_REMOVED lines=14> */
.L_x_1870:
[----:B------:R-:W-:Y:S05]  /*1c90*/  BSYNC.RECONVERGENT B2 ;  /* 0x0000000000027941 */ /* 0x000fea0003800200 */
.L_x_1869:
        /* <DEDUP_REMOVED lines=14> */
.L_x_1872:
[----:B------:R-:W-:Y:S05]  /*1d80*/  BSYNC.RECONVERGENT B2 ;  /* 0x0000000000027941 */ /* 0x000fea0003800200 */
.L_x_1871:
        /* <DEDUP_REMOVED lines=14> */
.L_x_1874:
[----:B------:R-:W-:Y:S05]  /*1e70*/  BSYNC.RECONVERGENT B2 ;  /* 0x0000000000027941 */ /* 0x000fea0003800200 */
.L_x_1873:
        /* <DEDUP_REMOVED lines=14> */
.L_x_1876:
[----:B------:R-:W-:Y:S05]  /*1f60*/  BSYNC.RECONVERGENT B2 ;  /* 0x0000000000027941 */ /* 0x000fea0003800200 */
.L_x_1875:
        /* <DEDUP_REMOVED lines=14> */
.L_x_1878:
[----:B------:R-:W-:Y:S05]  /*2050*/  BSYNC.RECONVERGENT B2 ;  /* 0x0000000000027941 */ /* 0x000fea0003800200 */
.L_x_1877:
        /* <DEDUP_REMOVED lines=14> */
.L_x_1880:
[----:B------:R-:W-:Y:S05]  /*2140*/  BSYNC.RECONVERGENT B2 ;  /* 0x0000000000027941 */ /* 0x000fea0003800200 */
.L_x_1879:
        /* <DEDUP_REMOVED lines=14> */
.L_x_1882:
[----:B------:R-:W-:Y:S05]  /*2230*/  BSYNC.RECONVERGENT B2 ;  /* 0x0000000000027941 */ /* 0x000fea0003800200 */
.L_x_1881:
        /* <DEDUP_REMOVED lines=14> */
.L_x_1884:
[----:B------:R-:W-:Y:S05]  /*2320*/  BSYNC.RECONVERGENT B2 ;  /* 0x0000000000027941 */ /* 0x000fea0003800200 */
.L_x_1883:
        /* <DEDUP_REMOVED lines=14> */
.L_x_1886:
[----:B------:R-:W-:Y:S05]  /*2410*/  BSYNC.RECONVERGENT B2 ;  /* 0x0000000000027941 */ /* 0x000fea0003800200 */
.L_x_1885:
        /* <DEDUP_REMOVED lines=14> */
.L_x_1888:
[----:B------:R-:W-:Y:S05]  /*2500*/  BSYNC.RECONVERGENT B2 ;  /* 0x0000000000027941 */ /* 0x000fea0003800200 */
.L_x_1887:
        /* <DEDUP_REMOVED lines=14> */
.L_x_1890:
[----:B------:R-:W-:Y:S05]  /*25f0*/  BSYNC.RECONVERGENT B2 ;  /* 0x0000000000027941 */ /* 0x000fea0003800200 */
.L_x_1889:
        /* <DEDUP_REMOVED lines=14> */
.L_x_1892:
[----:B------:R-:W-:Y:S05]  /*26e0*/  BSYNC.RECONVERGENT B2 ;  /* 0x0000000000027941 */ /* 0x000fea0003800200 */
.L_x_1891:
        /* <DEDUP_REMOVED lines=14> */
.L_x_1894:
[----:B------:R-:W-:Y:S05]  /*27d0*/  BSYNC.RECONVERGENT B2 ;  /* 0x0000000000027941 */ /* 0x000fea0003800200 */
.L_x_1893:
        /* <DEDUP_REMOVED lines=14> */
.L_x_1896:
[----:B------:R-:W-:Y:S05]  /*28c0*/  BSYNC.RECONVERGENT B2 ;  /* 0x0000000000027941 */ /* 0x000fea0003800200 */
.L_x_1895:
        /* <DEDUP_REMOVED lines=14> */
.L_x_1898:
[----:B------:R-:W-:Y:S05]  /*29b0*/  BSYNC.RECONVERGENT B2 ;  /* 0x0000000000027941 */ /* 0x000fea0003800200 */
.L_x_1897:
        /* <DEDUP_REMOVED lines=14> */
.L_x_1900:
[----:B------:R-:W-:Y:S05]  /*2aa0*/  BSYNC.RECONVERGENT B2 ;  /* 0x0000000000027941 */ /* 0x000fea0003800200 */
.L_x_1899:
        /* <DEDUP_REMOVED lines=14> */
.L_x_1902:
[----:B------:R-:W-:Y:S05]  /*2b90*/  BSYNC.RECONVERGENT B2 ;  /* 0x0000000000027941 */ /* 0x000fea0003800200 */
.L_x_1901:
        /* <DEDUP_REMOVED lines=14> */
.L_x_1904:
[----:B------:R-:W-:Y:S05]  /*2c80*/  BSYNC.RECONVERGENT B2 ;  /* 0x0000000000027941 */ /* 0x000fea0003800200 */
.L_x_1903:
        /* <DEDUP_REMOVED lines=14> */
.L_x_1906:
[----:B------:R-:W-:Y:S05]  /*2d70*/  BSYNC.RECONVERGENT B2 ;  /* 0x0000000000027941 */ /* 0x000fea0003800200 */
.L_x_1905:
        /* <DEDUP_REMOVED lines=14> */
.L_x_1908:
[----:B------:R-:W-:Y:S05]  /*2e60*/  BSYNC.RECONVERGENT B2 ;  /* 0x0000000000027941 */ /* 0x000fea0003800200 */
.L_x_1907:
        /* <DEDUP_REMOVED lines=14> */
.L_x_1910:
[----:B------:R-:W-:Y:S05]  /*2f50*/  BSYNC.RECONVERGENT B2 ;  /* 0x0000000000027941 */ /* 0x000fea0003800200 */
.L_x_1909:
        /* <DEDUP_REMOVED lines=13> */
.L_x_1912:
[----:B------:R-:W-:Y:S05]  /*3030*/  BSYNC.RECONVERGENT B2 ;  /* 0x0000000000027941 */ /* 0x000fea0003800200 */
.L_x_1911:
        /* <DEDUP_REMOVED lines=8> */
[----:B------:R-:W-:-:S02]  /*30c0*/  F2FP.BF16.F32.PACK_AB R0, R15, R0 ;  /* 0x000000000f00723e */ /* 0x000fc400000010ff */
[----:B------:R-:W-:Y:S02]  /*30d0*/  F2FP.BF16.F32.PACK_AB R6, R7, R6 ;  /* 0x000000060706723e */ /* 0x000fe400000010ff */
[----:B------:R-:W-:Y:S02]  /*30e0*/  IADD3 R13, PT, PT, R29, R13, RZ ;  /* 0x0000000d1d0d7210 */ /* 0x000fe40007ffe0ff */
[----:B------:R-:W-:Y:S02]  /*30f0*/  LEA R12, P0, R28, UR40, 0x1 ;  /* 0x000000281c0c7c11 */ /* 0x000fe4000f8008ff */
[----:B------:R-:W-:Y:S02]  /*3100*/  R2UR UR6, R32 ;  /* 0x00000000200672ca */ /* 0x000fe400000e0000 */
[----:B------:R-:W-:Y:S02]  /*3110*/  LEA.HI.X R13, R28, UR41, R13, 0x1, P0 ;  /* 0x000000291c0d7c11 */ /* 0x000fe400080f0c0d */
[----:B------:R-:W-:-:S02]  /*3120*/  IADD3 R40, P0, PT, R37, R40, RZ ;  /* 0x0000002825287210 */ /* 0x000fc40007f1e0ff */
[C---:B------:R-:W-:Y:S01]  /*3130*/  R2UR UR7, R33.reuse ;  /* 0x00000000210772ca */ /* 0x040fe200000e0000 */
[----:B------:R2:W-:Y:S01]  /*3140*/  STG.E.U16 desc[UR8][R12.64+0x80], R0 ;  /* 0x000080000c007986 */ /* 0x0005e2000c101508 */
[----:B------:R-:W-:Y:S02]  /*3150*/  R2UR UR10, R32 ;  /* 0x00000000200a72ca */ /* 0x000fe400000e0000 */
[----:B------:R-:W-:Y:S01]  /*3160*/  R2UR UR11, R33 ;  /* 0x00000000210b72ca */ /* 0x000fe200000e0000 */
[----:B------:R-:W-:Y:S01]  /*3170*/  STG.E.U16 desc[UR8][R12.64+0x200], R6 ;  /* 0x000200060c007986 */ /* 0x000fe2000c101508 */
[----:B------:R-:W-:Y:S02]  /*3180*/  PRMT R15, R0, 0x7632, R15 ;  /* 0x00007632000f7816 */ /* 0x000fe4000000000f */
[----:B------:R-:W-:Y:S02]  /*3190*/  F2FP.BF16.F32.PACK_AB R2, R3, R2 ;  /* 0x000000020302723e */ /* 0x000fe400000010ff */
[----:B------:R-:W-:-:S02]  /*31a0*/  LEA.HI.X.SX32 R42, R37, R42, 0x1, P0 ;  /* 0x0000002a252a7211 */ /* 0x000fc400000f0eff */
[----:B------:R-:W-:Y:S01]  /*31b0*/  ISETP.GE.U32.AND P0, PT, R40, UR44, PT ;  /* 0x0000002c28007c0c */ /* 0x000fe2000bf06070 */
[----:B------:R3:W-:Y:S01]  /*31c0*/  STG.E.U16 desc[UR4][R12.64+0x100], R2 ;  /* 0x000100020c007986 */ /* 0x0007e2000c101504 */
[----:B--2---:R-:W-:Y:S02]  /*31d0*/  PRMT R0, R6, 0x7632, R0 ;  /* 0x0000763206007816 */ /* 0x004fe40000000000 */
[----:B------:R-:W-:Y:S01]  /*31e0*/  F2FP.BF16.F32.PACK_AB R8, R9, R8 ;  /* 0x000000080908723e */ /* 0x000fe200000010ff */
[----:B------:R-:W-:Y:S01]  /*31f0*/  STG.E.U16 desc[UR10][R12.64+0xc0], R15 ;  /* 0x0000c00f0c007986 */ /* 0x000fe2000c10150a */
[----:B------:R-:W-:Y:S02]  /*3200*/  F2FP.BF16.F32.PACK_AB R16, R19, R16 ;  /* 0x000000101310723e */ /* 0x000fe400000010ff */
[----:B------:R-:W-:Y:S01]  /*3210*/  F2FP.BF16.F32.PACK_AB R18, R21, R18 ;  /* 0x000000121512723e */ /* 0x000fe200000010ff */
[----:B------:R2:W-:Y:S01]  /*3220*/  STG.E.U16 desc[UR4][R12.64+0x240], R0 ;  /* 0x000240000c007986 */ /* 0x0005e2000c101504 */
[----:B------:R-:W-:-:S02]  /*3230*/  R2UR UR12, R32 ;  /* 0x00000000200c72ca */ /* 0x000fc400000e0000 */
[C---:B------:R-:W-:Y:S01]  /*3240*/  R2UR UR13, R33.reuse ;  /* 0x00000000210d72ca */ /* 0x040fe200000e0000 */
[----:B------:R-:W-:Y:S01]  /*3250*/  STG.E.U16 desc[UR6][R12.64+0x280], R8 ;  /* 0x000280080c007986 */ /* 0x000fe2000c101506 */
[----:B------:R-:W-:Y:S02]  /*3260*/  R2UR UR14, R32 ;  /* 0x00000000200e72ca */ /* 0x000fe400000e0000 */
[----:B------:R-:W-:Y:S01]  /*3270*/  R2UR UR15, R33 ;  /* 0x00000000210f72ca */ /* 0x000fe200000e0000 */
[----:B------:R-:W-:Y:S01]  /*3280*/  STG.E.U16 desc[UR4][R12.64+0x380], R16 ;  /* 0x000380100c007986 */ /* 0x000fe2000c101504 */
[----:B------:R-:W-:Y:S02]  /*3290*/  PRMT R3, R2, 0x7632, R3 ;  /* 0x0000763202037816 */ /* 0x000fe40000000003 */
[----:B------:R-:W-:Y:S01]  /*32a0*/  ISETP.GE.AND.EX P0, PT, R42, UR45, PT, P0 ;  /* 0x0000002d2a007c0c */ /* 0x000fe2000bf06300 */
[----:B------:R-:W-:Y:S01]  /*32b0*/  STG.E.U16 desc[UR8][R12.64+0x400], R18 ;  /* 0x000400120c007986 */ /* 0x000fe2000c101508 */
[----:B------:R-:W-:-:S02]  /*32c0*/  F2FP.BF16.F32.PACK_AB R11, R14, R11 ;  /* 0x0000000b0e0b723e */ /* 0x000fc400000010ff */
[----:B---3--:R-:W-:Y:S01]  /*32d0*/  PRMT R2, R8, 0x7632, R2 ;  /* 0x0000763208027816 */ /* 0x008fe20000000002 */
[----:B------:R-:W-:Y:S01]  /*32e0*/  STG.E.U16 desc[UR6][R12.64+0x140], R3 ;  /* 0x000140030c007986 */ /* 0x000fe2000c101506 */
[----:B------:R-:W-:Y:S02]  /*32f0*/  PRMT R6, R16, 0x7632, R6 ;  /* 0x0000763210067816 */ /* 0x000fe40000000006 */
[----:B--2---:R-:W-:Y:S01]  /*3300*/  PRMT R0, R18, 0x7632, R0 ;  /* 0x0000763212007816 */ /* 0x004fe20000000000 */
[----:B------:R2:W-:Y:S01]  /*3310*/  STG.E.U16 desc[UR4][R12.64], R11 ;  /* 0x0000000b0c007986 */ /* 0x0005e2000c101504 */
[----:B------:R-:W-:Y:S02]  /*3320*/  F2FP.BF16.F32.PACK_AB R4, R4, R35 ;  /* 0x000000230404723e */ /* 0x000fe400000010ff */
[----:B------:R-:W-:Y:S01]  /*3330*/  F2FP.BF16.F32.PACK_AB R10, R17, R10 ;  /* 0x0000000a110a723e */ /* 0x000fe200000010ff */
[----:B------:R3:W-:Y:S01]  /*3340*/  STG.E.U16 desc[UR10][R12.64+0x2c0], R2 ;  /* 0x0002c0020c007986 */ /* 0x0007e2000c10150a */
[----:B------:R-:W-:-:S02]  /*3350*/  F2FP.BF16.F32.PACK_AB R20, R23, R20 ;  /* 0x000000141714723e */ /* 0x000fc400000010ff */
[----:B------:R-:W-:Y:S01]  /*3360*/  F2FP.BF16.F32.PACK_AB R22, R25, R22 ;  /* 0x000000161916723e */ /* 0x000fe200000010ff */
[----:B------:R4:W-:Y:S01]  /*3370*/  STG.E.U16 desc[UR6][R12.64+0x3c0], R6 ;  /* 0x0003c0060c007986 */ /* 0x0009e2000c101506 */
[----:B------:R-:W-:Y:S02]  /*3380*/  F2FP.BF16.F32.PACK_AB R24, R27, R24 ;  /* 0x000000181b18723e */ /* 0x000fe400000010ff */
[----:B------:R-:W-:Y:S01]  /*3390*/  PRMT R14, R11, 0x7632, R14 ;  /* 0x000076320b0e7816 */ /* 0x000fe2000000000e */
[----:B------:R5:W-:Y:S01]  /*33a0*/  STG.E.U16 desc[UR10][R12.64+0x440], R0 ;  /* 0x000440000c007986 */ /* 0x000be2000c10150a */
[----:B--2---:R-:W-:Y:S02]  /*33b0*/  PRMT R11, R4, 0x7632, R11 ;  /* 0x00007632040b7816 */ /* 0x004fe4000000000b */
[----:B------:R-:W-:Y:S01]  /*33c0*/  PRMT R3, R10, 0x7632, R3 ;  /* 0x000076320a037816 */ /* 0x000fe20000000003 */
[----:B------:R2:W-:Y:S01]  /*33d0*/  STG.E.U16 desc[UR6][R12.64+0x40], R14 ;  /* 0x0000400e0c007986 */ /* 0x0005e2000c101506 */
[----:B---3--:R-:W-:-:S02]  /*33e0*/  PRMT R2, R20, 0x7632, R2 ;  /* 0x0000763214027816 */ /* 0x008fc40000000002 */
[----:B------:R-:W-:Y:S01]  /*33f0*/  F2FP.BF16.F32.PACK_AB R5, RZ, R5 ;  /* 0x00000005ff05723e */ /* 0x000fe200000010ff */
[----:B------:R2:W-:Y:S01]  /*3400*/  STG.E.U16 desc[UR12][R12.64+0x180], R4 ;  /* 0x000180040c007986 */ /* 0x0005e2000c10150c */
[----:B----4-:R-:W-:Y:S02]  /*3410*/  PRMT R6, R22, 0x7632, R6 ;  /* 0x0000763216067816 */ /* 0x010fe40000000006 */
[----:B-----5:R-:W-:Y:S01]  /*3420*/  PRMT R0, R24, 0x7632, R0 ;  /* 0x0000763218007816 */ /* 0x020fe20000000000 */
        /* <DEDUP_REMOVED lines=12> */
.L_x_1862:
[----:B------:R-:W-:Y:S01]  /*34f0*/  HFMA2 R11, -RZ, RZ, 0, 1.847743988037109375e-06 ;  /* 0x0000001fff0b7431 */ /* 0x000fe200000001ff */
[----:B------:R-:W-:Y:S01]  /*3500*/  BSSY B0, `(.L_x_1914) ;  /* 0x0000006000007945 */ /* 0x000fe20003800000 */
[----:B------:R-:W-:Y:S02]  /*3510*/  MOV R12, 0x10 ;  /* 0x00000010000c7802 */ /* 0x000fe40000000f00 */
[----:B------:R-:W-:-:S07]  /*3520*/  MOV R15, 0xffffffff ;  /* 0xffffffff000f7802 */ /* 0x000fce0000000f00 */
[----:B0-----:R-:W-:Y:S05]  /*3530*/  WARPSYNC.COLLECTIVE R15, `(.L_x_1915) ;  /* 0x000000000f087348 */ /* 0x001fea0003c00000 */
[----:B------:R1:W2:Y:S02]  /*3540*/  SHFL.BFLY P6, R14, R13, R12, R11 ;  /* 0x0c00000c0d0e7389 */ /* 0x0002a400000c000b */
[----:B012---:R-:W-:Y:S05]  /*3550*/  ENDCOLLECTIVE ;  /* 0x000000000000791b */ /* 0x007fea0003800000 */
.L_x_1915:
[----:B------:R-:W-:Y:S05]  /*3560*/  BSYNC B0 ;  /* 0x0000000000007941 */ /* 0x000fea0003800000 */
.L_x_1914:
        /* <DEDUP_REMOVED lines=8> */
.L_x_1916:
[----:B------:R-:W-:Y:S01]  /*35f0*/  HFMA2 R12, -RZ, RZ, 0, 2.384185791015625e-07 ;  /* 0x00000004ff0c7431 */ /* 0x000fe200000001ff */
[----:B------:R-:W-:-:S04]  /*3600*/  FMNMX R0, R13, R14, !PT ;  /* 0x0000000e0d007209 */ /* 0x000fc80007800000 */
[----:B------:R-:W-:-:S07]  /*3610*/  MOV R13, R0 ;  /* 0x00000000000d7202 */ /* 0x000fce0000000f00 */
[----:B------:R-:W-:Y:S05]  /*3620*/  WARPSYNC.COLLECTIVE R15, `(.L_x_1917) ;  /* 0x000000000f087348 */ /* 0x000fea0003c00000 */
[----:B------:R0:W1:Y:S02]  /*3630*/  SHFL.BFLY P6, R14, R13, R12, R11 ;  /* 0x0c00000c0d0e7389 */ /* 0x00006400000c000b */
[----:B01----:R-:W-:Y:S05]  /*3640*/  ENDCOLLECTIVE ;  /* 0x000000000000791b */ /* 0x003fea0003800000 */
.L_x_1917:
[----:B------:R-:W-:Y:S01]  /*3650*/  HFMA2 R12, -RZ, RZ, 0, 1.1920928955078125e-07 ;  /* 0x00000002ff0c7431 */ /* 0x000fe200000001ff */
[----:B------:R-:W-:-:S04]  /*3660*/  FMNMX R2, R0, R14, !PT ;  /* 0x0000000e00027209 */ /* 0x000fc80007800000 */
[----:B------:R-:W-:-:S07]  /*3670*/  MOV R13, R2 ;  /* 0x00000002000d7202 */ /* 0x000fce0000000f00 */
[----:B------:R-:W-:Y:S05]  /*3680*/  WARPSYNC.COLLECTIVE R15, `(.L_x_1918) ;  /* 0x000000000f087348 */ /* 0x000fea0003c00000 */
[----:B------:R0:W1:Y:S02]  /*3690*/  SHFL.BFLY P6, R14, R13, R12, R11 ;  /* 0x0c00000c0d0e7389 */ /* 0x00006400000c000b */
[----:B01----:R-:W-:Y:S05]  /*36a0*/  ENDCOLLECTIVE ;  /* 0x000000000000791b */ /* 0x003fea0003800000 */
.L_x_1918:
[----:B------:R-:W-:Y:S01]  /*36b0*/  HFMA2 R12, -RZ, RZ, 0, 5.9604644775390625e-08 ;  /* 0x00000001ff0c7431 */ /* 0x000fe200000001ff */
[----:B------:R-:W-:-:S04]  /*36c0*/  FMNMX R3, R2, R14, !PT ;  /* 0x0000000e02037209 */ /* 0x000fc80007800000 */
[----:B------:R-:W-:-:S07]  /*36d0*/  MOV R13, R3 ;  /* 0x00000003000d7202 */ /* 0x000fce0000000f00 */
[----:B------:R-:W-:Y:S05]  /*36e0*/  WARPSYNC.COLLECTIVE R15, `(.L_x_1919) ;  /* 0x000000000f087348 */ /* 0x000fea0003c00000 */
[----:B------:R0:W1:Y:S02]  /*36f0*/  SHFL.BFLY P6, R14, R13, R12, R11 ;  /* 0x0c00000c0d0e7389 */ /* 0x00006400000c000b */
[----:B01----:R-:W-:Y:S05]  /*3700*/  ENDCOLLECTIVE ;  /* 0x000000000000791b */ /* 0x003fea0003800000 */
.L_x_1919:
[----:B------:R-:W-:-:S05]  /*3710*/  FMNMX R14, R3, R14, !PT ;  /* 0x0000000e030e7209 */ /* 0x000fca0007800000 */
[--C-:B------:R-:W-:Y:S01]  /*3720*/  FADD R0, R8, -R14.reuse ;  /* 0x8000000e08007221 */ /* 0x100fe20000000000 */
        /* <DEDUP_REMOVED lines=88> */
[----:B------:R-:W0:Y:S01]  /*3cb0*/  MUFU.EX2 R17, R17 ;  /* 0x0000001100117308 */ /* 0x000e220000000800 */
[----:B-1----:R-:W-:Y:S02]  /*3cc0*/  FMUL R7, R7, R10 ;  /* 0x0000000a07077220 */ /* 0x002fe40000400000 */
        /* <DEDUP_REMOVED lines=68> */
[----:B------:R-:W-:Y:S02]  /*4110*/  FADD R24, R25, -12583039 ;  /* 0xcb40007f19187421 */ /* 0x000fe40000000000 */
[----:B------:R-:W-:Y:S02]  /*4120*/  FFMA R22, R11, 1.4426950216293334961, -R22 ;  /* 0x3fb8aa3b0b167823 */ /* 0x000fe40000000816 */
[----:B------:R-:W-:Y:S02]  /*4130*/  FFMA R24, R23, 1.4426950216293334961, -R24 ;  /* 0x3fb8aa3b17187823 */ /* 0x000fe40000000818 */
[----:B------:R-:W-:Y:S01]  /*4140*/  FFMA R11, R11, 1.925963033500011079e-08, R22 ;  /* 0x32a570600b0b7823 */ /* 0x000fe20000000016 */
[----:B------:R-:W-:Y:S01]  /*4150*/  SHF.L.U32 R22, R27, 0x17, RZ ;  /* 0x000000171b167819 */ /* 0x000fe200000006ff */
[----:B------:R-:W-:Y:S01]  /*4160*/  FFMA R26, R23, 1.925963033500011079e-08, R24 ;  /* 0x32a57060171a7823 */ /* 0x000fe20000000018 */
[----:B------:R-:W-:-:S03]  /*4170*/  SHF.L.U32 R23, R25, 0x17, RZ ;  /* 0x0000001719177819 */ /* 0x000fc600000006ff */
[----:B------:R-:W0:Y:S08]  /*4180*/  MUFU.EX2 R11, R11 ;  /* 0x0000000b000b7308 */ /* 0x000e300000000800 */
[----:B------:R-:W1:Y:S01]  /*4190*/  MUFU.EX2 R26, R26 ;  /* 0x0000001a001a7308 */ /* 0x000e620000000800 */
[----:B0-----:R-:W-:Y:S01]  /*41a0*/  FMUL R22, R22, R11 ;  /* 0x0000000b16167220 */ /* 0x001fe20000400000 */
[----:B------:R-:W-:-:S04]  /*41b0*/  FFMA.SAT R11, R12, R35, 0.5 ;  /* 0x3f0000000c0b7423 */ /* 0x000fc80000002023 */
[----:B------:R-:W-:Y:S01]  /*41c0*/  FFMA.RM R11, R11, R36, 12582913 ;  /* 0x4b4000010b0b7423 */ /* 0x000fe20000004024 */
[----:B-1----:R-:W-:-:S03]  /*41d0*/  FMUL R23, R23, R26 ;  /* 0x0000001a17177220 */ /* 0x002fc60000400000 */
        /* <DEDUP_REMOVED lines=55> */
[----:B0-----:R-:W-:Y:S01]  /*4550*/  FMUL R29, R11, R34 ;  /* 0x000000220b1d7220 */ /* 0x001fe20000400000 */
[----:B------:R-:W-:Y:S02]  /*4560*/  FADD R11, R35, -12583039 ;  /* 0xcb40007f230b7421 */ /* 0x000fe40000000000 */
[----:B------:R-:W-:Y:S02]  /*4570*/  FADD R13, R12, R7 ;  /* 0x000000070c0d7221 */ /* 0x000fe40000000000 */
[C---:B------:R-:W-:Y:S02]  /*4580*/  FFMA R11, R14.reuse, 1.4426950216293334961, -R11 ;  /* 0x3fb8aa3b0e0b7823 */ /* 0x040fe4000000080b */
[----:B------:R-:W-:Y:S02]  /*4590*/  FADD R12, R13, R8 ;  /* 0x000000080d0c7221 */ /* 0x000fe40000000000 */
[----:B------:R-:W-:-:S02]  /*45a0*/  FFMA R11, R14, 1.925963033500011079e-08, R11 ;  /* 0x32a570600e0b7823 */ /* 0x000fc4000000000b */
        /* <DEDUP_REMOVED lines=8> */
[----:B------:R-:W-:Y:S02]  /*4630*/  HFMA2 R11, -RZ, RZ, 0, 1.847743988037109375e-06 ;  /* 0x0000001fff0b7431 */ /* 0x000fe400000001ff */
        /* <DEDUP_REMOVED lines=11> */
[----:B------:R-:W-:-:S07]  /*46f0*/  FADD R13, R13, R30 ;  /* 0x0000001e0d0d7221 */ /* 0x000fce0000000000 */
[----:B------:R-:W-:Y:S05]  /*4700*/  WARPSYNC.COLLECTIVE R15, `(.L_x_1920) ;  /* 0x000000000f087348 */ /* 0x000fea0003c00000 */
[----:B------:R0:W1:Y:S02]  /*4710*/  SHFL.BFLY P6, R14, R13, R12, R11 ;  /* 0x0c00000c0d0e7389 */ /* 0x00006400000c000b */
[----:B01----:R-:W-:Y:S05]  /*4720*/  ENDCOLLECTIVE ;  /* 0x000000000000791b */ /* 0x003fea0003800000 */
.L_x_1920:
[----:B------:R-:W-:Y:S02]  /*4730*/  HFMA2 R12, -RZ, RZ, 0, 4.76837158203125e-07 ;  /* 0x00000008ff0c7431 */ /* 0x000fe400000001ff */
[----:B------:R-:W-:-:S05]  /*4740*/  FADD R31, R13, R14 ;  /* 0x0000000e0d1f7221 */ /* 0x000fca0000000000 */
[----:B------:R-:W-:-:S07]  /*4750*/  MOV R13, R31 ;  /* 0x0000001f000d7202 */ /* 0x000fce0000000f00 */
[----:B------:R-:W-:Y:S05]  /*4760*/  WARPSYNC.COLLECTIVE R15, `(.L_x_1921) ;  /* 0x000000000f087348 */ /* 0x000fea0003c00000 */
[----:B------:R0:W1:Y:S02]  /*4770*/  SHFL.BFLY P6, R14, R13, R12, R11 ;  /* 0x0c00000c0d0e7389 */ /* 0x00006400000c000b */
[----:B01----:R-:W-:Y:S05]  /*4780*/  ENDCOLLECTIVE ;  /* 0x000000000000791b */ /* 0x003fea0003800000 */
.L_x_1921:
[----:B------:R-:W-:Y:S02]  /*4790*/  HFMA2 R12, -RZ, RZ, 0, 2.384185791015625e-07 ;  /* 0x00000004ff0c7431 */ /* 0x000fe400000001ff */
[----:B------:R-:W-:-:S05]  /*47a0*/  FADD R34, R31, R14 ;  /* 0x0000000e1f227221 */ /* 0x000fca0000000000 */
[----:B------:R-:W-:-:S07]  /*47b0*/  MOV R13, R34 ;  /* 0x00000022000d7202 */ /* 0x000fce0000000f00 */
[----:B------:R-:W-:Y:S05]  /*47c0*/  WARPSYNC.COLLECTIVE R15, `(.L_x_1922) ;  /* 0x000000000f087348 */ /* 0x000fea0003c00000 */
[----:B------:R0:W1:Y:S02]  /*47d0*/  SHFL.BFLY P6, R14, R13, R12, R11 ;  /* 0x0c00000c0d0e7389 */ /* 0x00006400000c000b */
[----:B01----:R-:W-:Y:S05]  /*47e0*/  ENDCOLLECTIVE ;  /* 0x000000000000791b */ /* 0x003fea0003800000 */
.L_x_1922:
[----:B------:R-:W-:Y:S02]  /*47f0*/  HFMA2 R12, -RZ, RZ, 0, 1.1920928955078125e-07 ;  /* 0x00000002ff0c7431 */ /* 0x000fe400000001ff */
[----:B------:R-:W-:-:S05]  /*4800*/  FADD R35, R34, R14 ;  /* 0x0000000e22237221 */ /* 0x000fca0000000000 */
[----:B------:R-:W-:-:S07]  /*4810*/  MOV R13, R35 ;  /* 0x00000023000d7202 */ /* 0x000fce0000000f00 */
[----:B------:R-:W-:Y:S05]  /*4820*/  WARPSYNC.COLLECTIVE R15, `(.L_x_1923) ;  /* 0x000000000f087348 */ /* 0x000fea0003c00000 */
[----:B------:R0:W1:Y:S02]  /*4830*/  SHFL.BFLY P6, R14, R13, R12, R11 ;  /* 0x0c00000c0d0e7389 */ /* 0x00006400000c000b */
[----:B01----:R-:W-:Y:S05]  /*4840*/  ENDCOLLECTIVE ;  /* 0x000000000000791b */ /* 0x003fea0003800000 */
.L_x_1923:
[----:B------:R-:W-:Y:S02]  /*4850*/  HFMA2 R12, -RZ, RZ, 0, 5.9604644775390625e-08 ;  /* 0x00000001ff0c7431 */ /* 0x000fe400000001ff */
[----:B------:R-:W-:-:S05]  /*4860*/  FADD R36, R35, R14 ;  /* 0x0000000e23247221 */ /* 0x000fca0000000000 */
[----:B------:R-:W-:-:S07]  /*4870*/  MOV R13, R36 ;  /* 0x00000024000d7202 */ /* 0x000fce0000000f00 */
[----:B------:R-:W-:Y:S05]  /*4880*/  WARPSYNC.COLLECTIVE R15, `(.L_x_1924) ;  /* 0x000000000f087348 */ /* 0x000fea0003c00000 */
[----:B------:R0:W1:Y:S02]  /*4890*/  SHFL.BFLY P6, R14, R13, R12, R11 ;  /* 0x0c00000c0d0e7389 */ /* 0x00006400000c000b */
[----:B01----:R-:W-:Y:S05]  /*48a0*/  ENDCOLLECTIVE ;  /* 0x000000000000791b */ /* 0x003fea0003800000 */
.L_x_1924:
[----:B------:R-:W-:Y:S05]  /*48b0*/  BRA `(.L_x_1925) ;  /* 0xffffffd000087947 */ /* 0x000fea000383ffff */
        .weak           $__internal_25_$__cuda_sm3x_div_rn_noftz_f32_slowpath
        .type           $__internal_25_$__cuda_sm3x_div_rn_noftz_f32_slowpath,@function
        .size           $__internal_25_$__cuda_sm3x_div_rn_noftz_f32_slowpath,(.L_x_25477 - $__internal_25_$__cuda_sm3x_div_rn_noftz_f32_slowpath)
$__internal_25_$__cuda_sm3x_div_rn_noftz_f32_slowpath:
        /* <DEDUP_REMOVED lines=34> */
.L_x_1927:
[----:B------:R-:W-:Y:S01]  /*4ae0*/  LEA R39, R13, 0xc0800000, 0x17 ;  /* 0xc08000000d277811 */ /* 0x000fe200078eb8ff */
[----:B------:R-:W-:Y:S03]  /*4af0*/  BSSY.RECONVERGENT B1, `(.L_x_1932) ;  /* 0x0000036000017945 */ /* 0x000fe60003800200 */
[----:B------:R-:W-:Y:S02]  /*4b00*/  IADD3 R41, PT, PT, -R39, R12, RZ ;  /* 0x0000000c27297210 */ /* 0x000fe40007ffe1ff */
[----:B------:R-:W-:Y:S02]  /*4b10*/  IADD3 R12, PT, PT, R43, -0x7f, RZ ;  /* 0xffffff812b0c7810 */ /* 0x000fe40007ffe0ff */
[----:B------:R-:W0:Y:S01]  /*4b20*/  MUFU.RCP R44, R41 ;  /* 0x00000029002c7308 */ /* 0x000e220000001000 */
[----:B------:R-:W-:Y:S01]  /*4b30*/  FADD.FTZ R46, -R41, -RZ ;  /* 0x800000ff292e7221 */ /* 0x000fe20000010100 */
[C---:B------:R-:W-:Y:S01]  /*4b40*/  IADD3 R13, PT, PT, R12.reuse, 0x7f, -R13 ;  /* 0x0000007f0c0d7810 */ /* 0x040fe20007ffe80d */
[----:B------:R-:W-:-:S03]  /*4b50*/  IMAD R5, R12, -0x800000, R5 ;  /* 0xff8000000c057824 */ /* 0x000fc600078e0205 */
        /* <DEDUP_REMOVED lines=23> */
[C---:B------:R-:W-:Y:S02]  /*4cd0*/  ISETP.NE.AND P2, PT, R41.reuse, RZ, PT ;  /* 0x000000ff2900720c */ /* 0x040fe40003f45270 */
        /* <DEDUP_REMOVED lines=19> */
.L_x_1934:
[----:B------:R-:W-:-:S04]  /*4e10*/  LOP3.LUT R5, R5, 0x80000000, RZ, 0xc0, !PT ;  /* 0x8000000005057812 */ /* 0x000fc800078ec0ff */
[----:B------:R-:W-:Y:S01]  /*4e20*/  LOP3.LUT R5, R5, 0x7f800000, RZ, 0xfc, !PT ;  /* 0x7f80000005057812 */ /* 0x000fe200078efcff */
[----:B------:R-:W-:Y:S06]  /*4e30*/  BRA `(.L_x_1935) ;  /* 0x0000000000047947 */ /* 0x000fec0003800000 */
.L_x_1933:
[----:B------:R-:W-:-:S07]  /*4e40*/  LEA R5, R13, R5, 0x17 ;  /* 0x000000050d057211 */ /* 0x000fce00078eb8ff */
.L_x_1935:
[----:B------:R-:W-:Y:S05]  /*4e50*/  BSYNC.RECONVERGENT B1 ;  /* 0x0000000000017941 */ /* 0x000fea0003800200 */
.L_x_1932:
[----:B------:R-:W-:Y:S05]  /*4e60*/  BRA `(.L_x_1936) ;  /* 0x0000000000207947 */ /* 0x000fea0003800000 */
.L_x_1931:
[----:B------:R-:W-:-:S04]  /*4e70*/  LOP3.LUT R5, R12, 0x80000000, R5, 0x48, !PT ;  /* 0x800000000c057812 */ /* 0x000fc800078e4805 */
[----:B------:R-:W-:Y:S01]  /*4e80*/  LOP3.LUT R5, R5, 0x7f800000, RZ, 0xfc, !PT ;  /* 0x7f80000005057812 */ /* 0x000fe200078efcff */
[----:B------:R-:W-:Y:S06]  /*4e90*/  BRA `(.L_x_1936) ;  /* 0x0000000000147947 */ /* 0x000fec0003800000 */
.L_x_1930:
[----:B------:R-:W-:Y:S01]  /*4ea0*/  LOP3.LUT R5, R12, 0x80000000, R5, 0x48, !PT ;  /* 0x800000000c057812 */ /* 0x000fe200078e4805 */
[----:B------:R-:W-:Y:S06]  /*4eb0*/  BRA `(.L_x_1936) ;  /* 0x00000000000c7947 */ /* 0x000fec0003800000 */
.L_x_1929:
[----:B------:R-:W0:Y:S01]  /*4ec0*/  MUFU.RSQ R5, -QNAN ;  /* 0xffc0000000057908 */ /* 0x000e220000001400 */
[----:B------:R-:W-:Y:S05]  /*4ed0*/  BRA `(.L_x_1936) ;  /* 0x0000000000047947 */ /* 0x000fea0003800000 */
.L_x_1928:
[----:B------:R-:W-:-:S07]  /*4ee0*/  FADD.FTZ R5, R5, R12 ;  /* 0x0000000c05057221 */ /* 0x000fce0000010000 */
.L_x_1936:
[----:B------:R-:W-:Y:S05]  /*4ef0*/  BSYNC.RECONVERGENT B0 ;  /* 0x0000000000007941 */ /* 0x000fea0003800200 */
.L_x_1926:
[----:B------:R-:W-:Y:S01]  /*4f00*/  HFMA2 R13, -RZ, RZ, 0, 0 ;  /* 0x00000000ff0d7431 */ /* 0x000fe200000001ff */
[----:B------:R-:W-:-:S04]  /*4f10*/  MOV R12, R34 ;  /* 0x00000022000c7202 */ /* 0x000fc80000000f00 */
[----:B0-----:R-:W-:Y:S05]  /*4f20*/  RET.REL.NODEC R12 `(_Z15SoftmaxWarpImplI10DirectLoadI13__nv_bfloat16fE11DirectStoreIfS1_EfLi1ELi25ELi32ELi1ELb0EL9Algorithm0EEvT_T0_ll) ;  /* 0xffffffb00c347950 */ /* 0x001fea0003c3ffff */
.L_x_1937:
        /* <DEDUP_REMOVED lines=13> */
.L_x_25477:


//--------------------- .text._Z15SoftmaxWarpImplI10DirectLoadI13__nv_bfloat16fE11DirectStoreIfS1_EfLi1ELi24ELi32ELi1ELb1EL9Algorithm0EEvT_T0_ll --------------------------
	.section	.text._Z15SoftmaxWarpImplI10DirectLoadI13__nv_bfloat16fE11DirectStoreIfS1_EfLi1ELi24ELi32ELi1ELb1EL9Algorithm0EEvT_T0_ll,"ax",@progbits
	.align	128
        .global         _Z15SoftmaxWarpImplI10DirectLoadI13__nv_bfloat16fE11DirectStoreIfS1_EfLi1ELi24ELi32ELi1ELb1EL9Algorithm0EEvT_T0_ll
        .type           _Z15SoftmaxWarpImplI10DirectLoadI13__nv_bfloat16fE11DirectStoreIfS1_EfLi1ELi24ELi32ELi1ELb1EL9Algorithm0EEvT_T0_ll,@function
        .size           _Z15SoftmaxWarpImplI10DirectLoadI13__nv_bfloat16fE11DirectStoreIfS1_EfLi1ELi24ELi32ELi1ELb1EL9Algorithm0EEvT_T0_ll,(.L_x_25478 - _Z15SoftmaxWarpImplI10DirectLoadI13__nv_bfloat16fE11DirectStoreIfS1_EfLi1ELi24ELi32ELi1ELb1EL9Algorithm0EEvT_T0_ll)
        .other          _Z15SoftmaxWarpImplI10DirectLoadI13__nv_bfloat16fE11DirectStoreIfS1_EfLi1ELi24ELi32ELi1ELb1EL9Algorithm0EEvT_T0_ll,@"STO_CUDA_ENTRY STV_DEFAULT"
_Z15SoftmaxWarpImplI10DirectLoadI13__nv_bfloat16fE11DirectStoreIfS1_EfLi1ELi24ELi32ELi1ELb1EL9Algorithm0EEvT_T0_ll:
.text._Z15SoftmaxWarpImplI10DirectLoadI13__nv_bfloat16fE11DirectStoreIfS1_EfLi1ELi24ELi32ELi1ELb1EL9Algorithm0EEvT_T0_ll:
        /* <DEDUP_REMOVED lines=25> */
.L_x_1938:
        /* <DEDUP_REMOVED lines=37> */
.L_x_1989:
        /* <DEDUP_REMOVED lines=15> */
[----:B------:R-:W-:-:S02]  /*04d0*/  LEA R2, P3, R4, UR40, 0x1 ;  /* 0x0000002804027c11 */ /* 0x000fc4000f8608ff */
[----:B------:R-:W-:Y:S02]  /*04e0*/  IADD3 R3, PT, PT, R5, R3, RZ ;  /* 0x0000000305037210 */ /* 0x000fe40007ffe0ff */
[----:B------:R-:W-:Y:S02]  /*04f0*/  @!P1 R2UR UR6, R30 ;  /* 0x000000001e0692ca */ /* 0x000fe400000e0000 */
[C---:B------:R-:W-:Y:S02]  /*0500*/  @!P1 R2UR UR7, R31.reuse ;  /* 0x000000001f0792ca */ /* 0x040fe400000e0000 */
[----:B------:R-:W-:Y:S02]  /*0510*/  LEA.HI.X R3, R4, UR41, R3, 0x1, P3 ;  /* 0x0000002904037c11 */ /* 0x000fe400098f0c03 */
[C---:B------:R-:W-:Y:S02]  /*0520*/  @!P2 R2UR UR8, R30.reuse ;  /* 0x000000001e08a2ca */ /* 0x040fe400000e0000 */
[----:B------:R-:W-:Y:S01]  /*0530*/  @!P2 R2UR UR9, R31 ;  /* 0x000000001f09a2ca */ /* 0x000fe200000e0000 */
[----:B------:R-:W2:Y:S01]  /*0540*/  @!P0 LDG.E.U16 R5, desc[UR4][R2.64] ;  /* 0x0000000402058981 */ /* 0x000ea2000c1e1500 */
[----:B------:R-:W-:-:S02]  /*0550*/  @!P6 R2UR UR10, R30 ;  /* 0x000000001e0ae2ca */ /* 0x000fc400000e0000 */
[----:B------:R-:W-:Y:S02]  /*0560*/  @!P6 R2UR UR11, R31 ;  /* 0x000000001f0be2ca */ /* 0x000fe400000e0000 */
[----:B------:R-:W-:Y:S01]  /*0570*/  ISETP.GE.U32.AND P5, PT, R43, UR44, PT ;  /* 0x0000002c2b007c0c */ /* 0x000fe2000bfa6070 */
[----:B------:R-:W3:Y:S01]  /*0580*/  @!P1 LDG.E.U16 R0, desc[UR6][R2.64+0x40] ;  /* 0x0000400602009981 */ /* 0x000ee2000c1e1500 */
[----:B------:R-:W-:Y:S02]  /*0590*/  ISETP.GE.U32.AND P3, PT, R44, UR44, PT ;  /* 0x0000002c2c007c0c */ /* 0x000fe4000bf66070 */
[----:B------:R-:W-:-:S03]  /*05a0*/  ISETP.GE.AND.EX P5, PT, RZ, UR45, PT, P5 ;  /* 0x0000002dff007c0c */ /* 0x000fc6000bfa6350 */
[----:B------:R-:W4:Y:S01]  /*05b0*/  @!P2 LDG.E.U16 R4, desc[UR8][R2.64+0x80] ;  /* 0x000080080204a981 */ /* 0x000f22000c1e1500 */
[----:B------:R-:W-:-:S03]  /*05c0*/  ISETP.GE.AND.EX P3, PT, RZ, UR45, PT, P3 ;  /* 0x0000002dff007c0c */ /* 0x000fc6000bf66330 */
[----:B------:R-:W5:Y:S06]  /*05d0*/  @!P6 LDG.E.U16 R6, desc[UR10][R2.64+0xc0] ;  /* 0x0000c00a0206e981 */ /* 0x000f6c000c1e1500 */
[C---:B------:R-:W-:Y:S02]  /*05e0*/  @!P5 R2UR UR4, R30.reuse ;  /* 0x000000001e04d2ca */ /* 0x040fe400000e0000 */
[----:B------:R-:W-:Y:S02]  /*05f0*/  @!P5 R2UR UR5, R31 ;  /* 0x000000001f05d2ca */ /* 0x000fe400000e0000 */
[----:B------:R-:W-:-:S02]  /*0600*/  @!P3 R2UR UR6, R30 ;  /* 0x000000001e06b2ca */ /* 0x000fc400000e0000 */
[----:B------:R-:W-:-:S09]  /*0610*/  @!P3 R2UR UR7, R31 ;  /* 0x000000001f07b2ca */ /* 0x000fd200000e0000 */
[----:B------:R-:W5:Y:S04]  /*0620*/  @!P5 LDG.E.U16 R7, desc[UR4][R2.64+0x100] ;  /* 0x000100040207d981 */ /* 0x000f68000c1e1500 */
[----:B------:R-:W5:Y:S01]  /*0630*/  @!P3 LDG.E.U16 R8, desc[UR6][R2.64+0x140] ;  /* 0x000140060208b981 */ /* 0x000f62000c1e1500 */
[----:B0-----:R-:W-:Y:S02]  /*0640*/  MOV R35, 0xff800000 ;  /* 0xff80000000237802 */ /* 0x001fe40000000f00 */
[----:B------:R-:W-:Y:S02]  /*0650*/  MOV R9, 0xff800000 ;  /* 0xff80000000097802 */ /* 0x000fe40000000f00 */
[----:B------:R-:W-:Y:S02]  /*0660*/  MOV R13, 0xff800000 ;  /* 0xff800000000d7802 */ /* 0x000fe40000000f00 */
[----:B------:R-:W-:-:S02]  /*0670*/  MOV R33, 0xff800000 ;  /* 0xff80000000217802 */ /* 0x000fc40000000f00 */
[----:B------:R-:W-:-:S04]  /*0680*/  ISETP.GE.U32.AND P4, PT, R45, UR44, PT ;  /* 0x0000002c2d007c0c */ /* 0x000fc8000bf86070 */
[----:B------:R-:W-:Y:S02]  /*0690*/  ISETP.GE.AND.EX P4, PT, RZ, UR45, PT, P4 ;  /* 0x0000002dff007c0c */ /* 0x000fe4000bf86340 */
[----:B------:R-:W-:-:S11]  /*06a0*/  MOV R32, 0xff800000 ;  /* 0xff80000000207802 */ /* 0x000fd60000000f00 */
[----:B------:R-:W-:Y:S02]  /*06b0*/  @!P4 R2UR UR4, R30 ;  /* 0x000000001e04c2ca */ /* 0x000fe400000e0000 */
[----:B------:R-:W-:-:S13]  /*06c0*/  @!P4 R2UR UR5, R31 ;  /* 0x000000001f05c2ca */ /* 0x000fda00000e0000 */
[----:B------:R-:W5:Y:S01]  /*06d0*/  @!P4 LDG.E.U16 R14, desc[UR4][R2.64+0x180] ;  /* 0x00018004020ec981 */ /* 0x000f62000c1e1500 */
[----:B--2---:R-:W-:-:S05]  /*06e0*/  @!P0 IMAD.U32 R35, R5, 0x10000, RZ ;  /* 0x0001000005238824 */ /* 0x004fca00078e00ff */
[----:B------:R-:W-:Y:S02]  /*06f0*/  @!P0 FMNMX R13, R35, -INF , !PT ;  /* 0xff800000230d8809 */ /* 0x000fe40007800000 */
[----:B---3--:R-:W-:-:S04]  /*0700*/  @!P1 SHF.L.U32 R9, R0, 0x10, RZ ;  /* 0x0000001000099819 */ /* 0x008fc800000006ff */
[----:B------:R-:W-:Y:S02]  /*0710*/  @!P1 FMNMX R13, R13, R9, !PT ;  /* 0x000000090d0d9209 */ /* 0x000fe40007800000 */
[----:B----4-:R-:W-:Y:S02]  /*0720*/  @!P2 SHF.L.U32 R33, R4, 0x10, RZ ;  /* 0x000000100421a819 */ /* 0x010fe400000006ff */
[----:B------:R-:W-:Y:S02]  /*0730*/  MOV R5, 0xff800000 ;  /* 0xff80000000057802 */ /* 0x000fe40000000f00 */
[----:B-----5:R-:W-:Y:S02]  /*0740*/  @!P6 SHF.L.U32 R5, R6, 0x10, RZ ;  /* 0x000000100605e819 */ /* 0x020fe400000006ff */
[----:B------:R-:W-:Y:S02]  /*0750*/  @!P2 FMNMX R13, R13, R33, !PT ;  /* 0x000000210d0da209 */ /* 0x000fe40007800000 */
[----:B------:R-:W-:-:S02]  /*0760*/  ISETP.GE.U32.AND P1, PT, R46, UR44, PT ;  /* 0x0000002c2e007c0c */ /* 0x000fc4000bf26070 */
[----:B------:R-:W-:Y:S02]  /*0770*/  @!P6 FMNMX R13, R13, R5, !PT ;  /* 0x000000050d0de209 */ /* 0x000fe40007800000 */
[----:B------:R-:W-:Y:S02]  /*0780*/  ISETP.GE.AND.EX P6, PT, RZ, UR45, PT, P1 ;  /* 0x0000002dff007c0c */ /* 0x000fe4000bfc6310 */
[----:B------:R-:W-:Y:S02]  /*0790*/  ISETP.GE.U32.AND P1, PT, R47, UR44, PT ;  /* 0x0000002c2f007c0c */ /* 0x000fe4000bf26070 */
[----:B------:R-:W-:Y:S02]  /*07a0*/  ISETP.GE.U32.AND P2, PT, R48, UR44, PT ;  /* 0x0000002c30007c0c */ /* 0x000fe4000bf46070 */
[----:B------:R-:W-:Y:S02]  /*07b0*/  ISETP.GE.AND.EX P1, PT, RZ, UR45, PT, P1 ;  /* 0x0000002dff007c0c */ /* 0x000fe4000bf26310 */
[----:B------:R-:W-:-:S05]  /*07c0*/  ISETP.GE.AND.EX P2, PT, RZ, UR45, PT, P2 ;  /* 0x0000002dff007c0c */ /* 0x000fca000bf46320 */
[C---:B------:R-:W-:Y:S02]  /*07d0*/  @!P6 R2UR UR6, R30.reuse ;  /* 0x000000001e06e2ca */ /* 0x040fe400000e0000 */
[----:B------:R-:W-:Y:S02]  /*07e0*/  @!P6 R2UR UR7, R31 ;  /* 0x000000001f07e2ca */ /* 0x000fe400000e0000 */
[----:B------:R-:W-:Y:S02]  /*07f0*/  @!P5 SHF.L.U32 R32, R7, 0x10, RZ ;  /* 0x000000100720d819 */ /* 0x000fe400000006ff */
[----:B------:R-:W-:Y:S02]  /*0800*/  @!P1 R2UR UR8, R30 ;  /* 0x000000001e0892ca */ /* 0x000fe400000e0000 */
[----:B------:R-:W-:Y:S02]  /*0810*/  @!P1 R2UR UR9, R31 ;  /* 0x000000001f0992ca */ /* 0x000fe400000e0000 */
[----:B------:R-:W-:-:S02]  /*0820*/  MOV R6, 0xff800000 ;  /* 0xff80000000067802 */ /* 0x000fc40000000f00 */
[----:B------:R-:W-:Y:S02]  /*0830*/  @!P5 FMNMX R13, R13, R32, !PT ;  /* 0x000000200d0dd209 */ /* 0x000fe40007800000 */
[----:B------:R-:W-:Y:S01]  /*0840*/  @!P3 SHF.L.U32 R6, R8, 0x10, RZ ;  /* 0x000000100806b819 */ /* 0x000fe200000006ff */
[----:B------:R-:W2:Y:S01]  /*0850*/  @!P6 LDG.E.U16 R0, desc[UR6][R2.64+0x1c0] ;  /* 0x0001c0060200e981 */ /* 0x000ea2000c1e1500 */
[----:B------:R-:W-:Y:S02]  /*0860*/  ISETP.GE.U32.AND P5, PT, R49, UR44, PT ;  /* 0x0000002c31007c0c */ /* 0x000fe4000bfa6070 */
[----:B------:R-:W-:Y:S02]  /*0870*/  @!P2 R2UR UR10, R30 ;  /* 0x000000001e0aa2ca */ /* 0x000fe400000e0000 */
[----:B------:R-:W-:Y:S01]  /*0880*/  @!P2 R2UR UR11, R31 ;  /* 0x000000001f0ba2ca */ /* 0x000fe200000e0000 */
[----:B------:R-:W3:Y:S01]  /*0890*/  @!P1 LDG.E.U16 R4, desc[UR8][R2.64+0x200] ;  /* 0x0002000802049981 */ /* 0x000ee2000c1e1500 */
[----:B------:R-:W-:-:S02]  /*08a0*/  @!P3 FMNMX R13, R13, R6, !PT ;  /* 0x000000060d0db209 */ /* 0x000fc40007800000 */
[----:B------:R-:W-:Y:S02]  /*08b0*/  ISETP.GE.AND.EX P5, PT, RZ, UR45, PT, P5 ;  /* 0x0000002dff007c0c */ /* 0x000fe4000bfa6350 */
[----:B------:R-:W-:-:S04]  /*08c0*/  ISETP.GE.U32.AND P3, PT, R50, UR44, PT ;  /* 0x0000002c32007c0c */ /* 0x000fc8000bf66070 */
[----:B------:R-:W-:-:S03]  /*08d0*/  ISETP.GE.AND.EX P3, PT, RZ, UR45, PT, P3 ;  /* 0x0000002dff007c0c */ /* 0x000fc6000bf66330 */
[----:B------:R-:W4:Y:S04]  /*08e0*/  @!P2 LDG.E.U16 R10, desc[UR10][R2.64+0x240] ;  /* 0x0002400a020aa981 */ /* 0x000f28000c1e1500 */
[----:B------:R-:W-:Y:S02]  /*08f0*/  @!P5 R2UR UR12, R30 ;  /* 0x000000001e0cd2ca */ /* 0x000fe400000e0000 */
[----:B------:R-:W-:-:S04]  /*0900*/  @!P5 R2UR UR13, R31 ;  /* 0x000000001f0dd2ca */ /* 0x000fc800000e0000 */
[----:B------:R-:W-:Y:S02]  /*0910*/  @!P3 R2UR UR4, R30 ;  /* 0x000000001e04b2ca */ /* 0x000fe400000e0000 */
[----:B------:R-:W-:-:S07]  /*0920*/  @!P3 R2UR UR5, R31 ;  /* 0x000000001f05b2ca */ /* 0x000fce00000e0000 */
[----:B------:R-:W5:Y:S06]  /*0930*/  @!P5 LDG.E.U16 R11, desc[UR12][R2.64+0x280] ;  /* 0x0002800c020bd981 */ /* 0x000f6c000c1e1500 */
[----:B------:R-:W5:Y:S01]  /*0940*/  @!P3 LDG.E.U16 R12, desc[UR4][R2.64+0x2c0] ;  /* 0x0002c004020cb981 */ /* 0x000f62000c1e1500 */
[----:B------:R-:W-:Y:S02]  /*0950*/  MOV R7, 0xff800000 ;  /* 0xff80000000077802 */ /* 0x000fe40000000f00 */
[----:B------:R-:W-:Y:S02]  /*0960*/  @!P4 SHF.L.U32 R7, R14, 0x10, RZ ;  /* 0x000000100e07c819 */ /* 0x000fe400000006ff */
[----:B------:R-:W-:-:S02]  /*0970*/  MOV R8, 0xff800000 ;  /* 0xff80000000087802 */ /* 0x000fc40000000f00 */
[----:B------:R-:W-:Y:S02]  /*0980*/  @!P4 FMNMX R13, R13, R7, !PT ;  /* 0x000000070d0dc209 */ /* 0x000fe40007800000 */
[----:B------:R-:W-:Y:S02]  /*0990*/  MOV R29, 0xff800000 ;  /* 0xff800000001d7802 */ /* 0x000fe40000000f00 */
[----:B------:R-:W-:Y:S02]  /*09a0*/  MOV R28, 0xff800000 ;  /* 0xff800000001c7802 */ /* 0x000fe40000000f00 */
[----:B------:R-:W-:-:S04]  /*09b0*/  ISETP.GE.U32.AND P4, PT, R52, UR44, PT ;  /* 0x0000002c34007c0c */ /* 0x000fc8000bf86070 */
[----:B------:R-:W-:Y:S02]  /*09c0*/  ISETP.GE.AND.EX P4, PT, RZ, UR45, PT, P4 ;  /* 0x0000002dff007c0c */ /* 0x000fe4000bf86340 */
[----:B------:R-:W-:Y:S02]  /*09d0*/  MOV R26, 0xff800000 ;  /* 0xff800000001a7802 */ /* 0x000fe40000000f00 */
[----:B------:R-:W-:-:S09]  /*09e0*/  MOV R27, 0xff800000 ;  /* 0xff800000001b7802 */ /* 0x000fd20000000f00 */
[----:B------:R-:W-:Y:S02]  /*09f0*/  @!P4 R2UR UR6, R30 ;  /* 0x000000001e06c2ca */ /* 0x000fe400000e0000 */
[----:B------:R-:W-:Y:S02]  /*0a00*/  @!P4 R2UR UR7, R31 ;  /* 0x000000001f07c2ca */ /* 0x000fe400000e0000 */
[----:B--2---:R-:W-:-:S11]  /*0a10*/  @!P6 SHF.L.U32 R8, R0, 0x10, RZ ;  /* 0x000000100008e819 */ /* 0x004fd600000006ff */
[----:B------:R-:W2:Y:S01]  /*0a20*/  @!P4 LDG.E.U16 R0, desc[UR6][R2.64+0x340] ;  /* 0x000340060200c981 */ /* 0x000ea2000c1e1500 */
[----:B------:R-:W-:Y:S01]  /*0a30*/  @!P6 FMNMX R13, R13, R8, !PT ;  /* 0x000000080d0de209 */ /* 0x000fe20007800000 */
[----:B---3--:R-:W-:Y:S01]  /*0a40*/  @!P1 IMAD.U32 R29, R4, 0x10000, RZ ;  /* 0x00010000041d9824 */ /* 0x008fe200078e00ff */
[----:B------:R-:W-:-:S04]  /*0a50*/  ISETP.GE.U32.AND P6, PT, R51, UR44, PT ;  /* 0x0000002c33007c0c */ /* 0x000fc8000bfc6070 */
[----:B------:R-:W-:Y:S02]  /*0a60*/  @!P1 FMNMX R13, R13, R29, !PT ;  /* 0x0000001d0d0d9209 */ /* 0x000fe40007800000 */
[----:B----4-:R-:W-:-:S04]  /*0a70*/  @!P2 SHF.L.U32 R28, R10, 0x10, RZ ;  /* 0x000000100a1ca819 */ /* 0x010fc800000006ff */
[----:B------:R-:W-:Y:S02]  /*0a80*/  @!P2 FMNMX R13, R13, R28, !PT ;  /* 0x0000001c0d0da209 */ /* 0x000fe40007800000 */
[----:B------:R-:W-:Y:S02]  /*0a90*/  ISETP.GE.AND.EX P2, PT, RZ, UR45, PT, P6 ;  /* 0x0000002dff007c0c */ /* 0x000fe4000bf46360 */
[----:B------:R-:W-:-:S04]  /*0aa0*/  ISETP.GE.U32.AND P1, PT, R53, UR44, PT ;  /* 0x0000002c35007c0c */ /* 0x000fc8000bf26070 */
[----:B------:R-:W-:Y:S02]  /*0ab0*/  ISETP.GE.AND.EX P1, PT, RZ, UR45, PT, P1 ;  /* 0x0000002dff007c0c */ /* 0x000fe4000bf26310 */
[----:B------:R-:W-:Y:S02]  /*0ac0*/  ISETP.GE.U32.AND P6, PT, R54, UR44, PT ;  /* 0x0000002c36007c0c */ /* 0x000fe4000bfc6070 */
[----:B-----5:R-:W-:-:S03]  /*0ad0*/  @!P5 SHF.L.U32 R26, R11, 0x10, RZ ;  /* 0x000000100b1ad819 */ /* 0x020fc600000006ff */
[----:B------:R-:W-:Y:S02]  /*0ae0*/  @!P2 R2UR UR4, R30 ;  /* 0x000000001e04a2ca */ /* 0x000fe400000e0000 */
[----:B------:R-:W-:Y:S02]  /*0af0*/  @!P2 R2UR UR5, R31 ;  /* 0x000000001f05a2ca */ /* 0x000fe400000e0000 */
[----:B------:R-:W-:Y:S02]  /*0b00*/  @!P5 FMNMX R13, R13, R26, !PT ;  /* 0x0000001a0d0dd209 */ /* 0x000fe40007800000 */
[----:B------:R-:W-:Y:S02]  /*0b10*/  @!P3 SHF.L.U32 R27, R12, 0x10, RZ ;  /* 0x000000100c1bb819 */ /* 0x000fe400000006ff */
[----:B------:R-:W-:Y:S02]  /*0b20*/  ISETP.GE.U32.AND P5, PT, R55, UR44, PT ;  /* 0x0000002c37007c0c */ /* 0x000fe4000bfa6070 */
[----:B------:R-:W-:-:S02]  /*0b30*/  ISETP.GE.AND.EX P6, PT, RZ, UR45, PT, P6 ;  /* 0x0000002dff007c0c */ /* 0x000fc4000bfc6360 */
[----:B------:R-:W-:Y:S02]  /*0b40*/  @!P3 FMNMX R13, R13, R27, !PT ;  /* 0x0000001b0d0db209 */ /* 0x000fe40007800000 */
[----:B------:R-:W-:Y:S01]  /*0b50*/  ISETP.GE.AND.EX P5, PT, RZ, UR45, PT, P5 ;  /* 0x0000002dff007c0c */ /* 0x000fe2000bfa6350 */
[----:B------:R-:W3:Y:S01]  /*0b60*/  @!P2 LDG.E.U16 R14, desc[UR4][R2.64+0x300] ;  /* 0x00030004020ea981 */ /* 0x000ee2000c1e1500 */
        /* <DEDUP_REMOVED lines=21> */
[----:B---3--:R-:W-:-:S04]  /*0cc0*/  @!P2 SHF.L.U32 R25, R14, 0x10, RZ ;  /* 0x000000100e19a819 */ /* 0x008fc800000006ff */
[----:B------:R-:W-:-:S04]  /*0cd0*/  @!P2 FMNMX R13, R13, R25, !PT ;  /* 0x000000190d0da209 */ /* 0x000fc80007800000 */
[----:B------:R-:W-:Y:S02]  /*0ce0*/  @!P4 FMNMX R13, R13, R24, !PT ;  /* 0x000000180d0dc209 */ /* 0x000fe40007800000 */
[----:B------:R-:W-:Y:S02]  /*0cf0*/  ISETP.GE.U32.AND P4, PT, R57, UR44, PT ;  /* 0x0000002c39007c0c */ /* 0x000fe4000bf86070 */
[----:B------:R-:W-:Y:S02]  /*0d00*/  ISETP.GE.U32.AND P2, PT, R58, UR44, PT ;  /* 0x0000002c3a007c0c */ /* 0x000fe4000bf46070 */
[----:B----4-:R-:W-:-:S04]  /*0d10*/  @!P1 SHF.L.U32 R23, R4, 0x10, RZ ;  /* 0x0000001004179819 */ /* 0x010fc800000006ff */
[----:B------:R-:W-:Y:S02]  /*0d20*/  @!P1 FMNMX R13, R13, R23, !PT ;  /* 0x000000170d0d9209 */ /* 0x000fe40007800000 */
[----:B------:R-:W-:Y:S02]  /*0d30*/  ISETP.GE.AND.EX P1, PT, RZ, UR45, PT, P4 ;  /* 0x0000002dff007c0c */ /* 0x000fe4000bf26340 */
[----:B-----5:R-:W-:Y:S02]  /*0d40*/  @!P6 SHF.L.U32 R22, R10, 0x10, RZ ;  /* 0x000000100a16e819 */ /* 0x020fe400000006ff */
[----:B------:R-:W-:Y:S02]  /*0d50*/  ISETP.GE.U32.AND P4, PT, R59, UR44, PT ;  /* 0x0000002c3b007c0c */ /* 0x000fe4000bf86070 */
[----:B------:R-:W-:Y:S02]  /*0d60*/  ISETP.GE.AND.EX P2, PT, RZ, UR45, PT, P2 ;  /* 0x0000002dff007c0c */ /* 0x000fe4000bf46320 */
[----:B------:R-:W-:-:S02]  /*0d70*/  @!P5 SHF.L.U32 R20, R11, 0x10, RZ ;  /* 0x000000100b14d819 */ /* 0x000fc400000006ff */
[----:B------:R-:W-:Y:S02]  /*0d80*/  @!P6 FMNMX R13, R13, R22, !PT ;  /* 0x000000160d0de209 */ /* 0x000fe40007800000 */
[----:B------:R-:W-:Y:S02]  /*0d90*/  ISETP.GE.U32.AND P6, PT, R60, UR44, PT ;  /* 0x0000002c3c007c0c */ /* 0x000fe4000bfc6070 */
[----:B------:R-:W-:Y:S02]  /*0da0*/  ISETP.GE.AND.EX P4, PT, RZ, UR45, PT, P4 ;  /* 0x0000002dff007c0c */ /* 0x000fe4000bf86340 */
[----:B------:R-:W-:Y:S02]  /*0db0*/  @!P3 SHF.L.U32 R18, R12, 0x10, RZ ;  /* 0x000000100c12b819 */ /* 0x000fe400000006ff */
[----:B------:R-:W-:Y:S02]  /*0dc0*/  @!P5 FMNMX R13, R13, R20, !PT ;  /* 0x000000140d0dd209 */ /* 0x000fe40007800000 */
[----:B------:R-:W-:-:S02]  /*0dd0*/  ISETP.GE.U32.AND P5, PT, R61, UR44, PT ;  /* 0x0000002c3d007c0c */ /* 0x000fc4000bfa6070 */
[----:B------:R-:W-:Y:S02]  /*0de0*/  ISETP.GE.AND.EX P6, PT, RZ, UR45, PT, P6 ;  /* 0x0000002dff007c0c */ /* 0x000fe4000bfc6360 */
[----:B------:R-:W-:Y:S02]  /*0df0*/  @!P1 R2UR UR4, R30 ;  /* 0x000000001e0492ca */ /* 0x000fe400000e0000 */
[----:B------:R-:W-:Y:S02]  /*0e00*/  @!P1 R2UR UR5, R31 ;  /* 0x000000001f0592ca */ /* 0x000fe400000e0000 */
[----:B------:R-:W-:Y:S02]  /*0e10*/  @!P3 FMNMX R13, R13, R18, !PT ;  /* 0x000000120d0db209 */ /* 0x000fe40007800000 */
[----:B------:R-:W-:Y:S02]  /*0e20*/  ISETP.GE.U32.AND P3, PT, R62, UR44, PT ;  /* 0x0000002c3e007c0c */ /* 0x000fe4000bf66070 */
[----:B------:R-:W-:-:S02]  /*0e30*/  ISETP.GE.AND.EX P5, PT, RZ, UR45, PT, P5 ;  /* 0x0000002dff007c0c */ /* 0x000fc4000bfa6350 */
[C---:B------:R-:W-:Y:S02]  /*0e40*/  @!P2 R2UR UR6, R30.reuse ;  /* 0x000000001e06a2ca */ /* 0x040fe400000e0000 */
[C---:B------:R-:W-:Y:S02]  /*0e50*/  @!P2 R2UR UR7, R31.reuse ;  /* 0x000000001f07a2ca */ /* 0x040fe400000e0000 */
[----:B------:R-:W-:Y:S01]  /*0e60*/  ISETP.GE.AND.EX P3, PT, RZ, UR45, PT, P3 ;  /* 0x0000002dff007c0c */ /* 0x000fe2000bf66330 */
[----:B------:R-:W2:Y:S01]  /*0e70*/  @!P1 LDG.E.U16 R10, desc[UR4][R2.64+0x480] ;  /* 0x00048004020a9981 */ /* 0x000ea2000c1e1500 */
[C---:B------:R-:W-:Y:S02]  /*0e80*/  @!P4 R2UR UR8, R30.reuse ;  /* 0x000000001e08c2ca */ /* 0x040fe400000e0000 */
[----:B------:R-:W-:Y:S02]  /*0e90*/  @!P4 R2UR UR9, R31 ;  /* 0x000000001f09c2ca */ /* 0x000fe400000e0000 */
[----:B------:R-:W-:-:S02]  /*0ea0*/  @!P6 R2UR UR10, R30 ;  /* 0x000000001e0ae2ca */ /* 0x000fc400000e0000 */
[C---:B------:R-:W-:Y:S02]  /*0eb0*/  @!P6 R2UR UR11, R31.reuse ;  /* 0x000000001f0be2ca */ /* 0x040fe400000e0000 */
[C---:B------:R-:W-:Y:S01]  /*0ec0*/  @!P5 R2UR UR4, R30.reuse ;  /* 0x000000001e04d2ca */ /* 0x040fe200000e0000 */
[----:B------:R-:W3:Y:S01]  /*0ed0*/  @!P2 LDG.E.U16 R0, desc[UR6][R2.64+0x4c0] ;  /* 0x0004c0060200a981 */ /* 0x000ee2000c1e1500 */
[C---:B------:R-:W-:Y:S02]  /*0ee0*/  @!P5 R2UR UR5, R31.reuse ;  /* 0x000000001f05d2ca */ /* 0x040fe400000e0000 */
        /* <DEDUP_REMOVED lines=11> */
[----:B--2---:R-:W-:-:S05]  /*0fa0*/  @!P1 IMAD.U32 R21, R10, 0x10000, RZ ;  /* 0x000100000a159824 */ /* 0x004fca00078e00ff */
        /* <DEDUP_REMOVED lines=13> */
[----:B------:R-:W-:Y:S06]  /*1080*/  BRA.DIV UR4, `(.L_x_1940) ;  /* 0x0000002e04c87947 */ /* 0x000fec000b800000 */
        /* <DEDUP_REMOVED lines=21> */
[-C--:B------:R-:W-:Y:S01]  /*11e0*/  FFMA.RM R14, R14, R11.reuse, 12582913 ;  /* 0x4b4000010e0e7423 */ /* 0x080fe2000000400b */
[-C--:B------:R-:W-:Y:S01]  /*11f0*/  FFMA.SAT R6, R77, R12.reuse, 0.5 ;  /* 0x3f0000004d067423 */ /* 0x080fe2000000200c */
[----:B------:R-:W-:Y:S01]  /*1200*/  FADD R65, -R34, R29 ;  /* 0x0000001d22417221 */ /* 0x000fe20000000100 */
[----:B------:R-:W-:Y:S01]  /*1210*/  FADD R2, R0, -12583039 ;  /* 0xcb40007f00027421 */ /* 0x000fe20000000000 */
[-C--:B------:R-:W-:Y:S01]  /*1220*/  FFMA.SAT R8, R75, R12.reuse, 0.5 ;  /* 0x3f0000004b087423 */ /* 0x080fe2000000200c */
[C---:B------:R-:W-:Y:S01]  /*1230*/  FADD R29, -R34.reuse, R4 ;  /* 0x00000004221d7221 */ /* 0x040fe20000000100 */
[C---:B------:R-:W-:Y:S01]  /*1240*/  FADD R9, -R34.reuse, R20 ;  /* 0x0000001422097221 */ /* 0x040fe20000000100 */
[----:B------:R-:W-:Y:S01]  /*1250*/  FFMA R2, R79, 1.4426950216293334961, -R2 ;  /* 0x3fb8aa3b4f027823 */ /* 0x000fe20000000802 */
[-C--:B------:R-:W-:Y:S01]  /*1260*/  FFMA.SAT R20, R71, R12.reuse, 0.5 ;  /* 0x3f00000047147423 */ /* 0x080fe2000000200c */
[C---:B------:R-:W-:Y:S01]  /*1270*/  FADD R73, -R34.reuse, R32 ;  /* 0x0000002022497221 */ /* 0x040fe20000000100 */
[----:B------:R-:W-:Y:S01]  /*1280*/  FADD R5, -R34, R25 ;  /* 0x0000001922057221 */ /* 0x000fe20000000100 */
[----:B------:R-:W-:Y:S01]  /*1290*/  FFMA R79, R79, 1.925963033500011079e-08, R2 ;  /* 0x32a570604f4f7823 */ /* 0x000fe20000000002 */
[----:B------:R-:W-:Y:S01]  /*12a0*/  FADD R2, R14, -12583039 ;  /* 0xcb40007f0e027421 */ /* 0x000fe20000000000 */
[-C--:B------:R-:W-:Y:S01]  /*12b0*/  FFMA.RM R20, R20, R11.reuse, 12582913 ;  /* 0x4b40000114147423 */ /* 0x080fe2000000400b */
[----:B------:R-:W-:Y:S01]  /*12c0*/  FADD R25, -R34, R22 ;  /* 0x0000001622197221 */ /* 0x000fe20000000100 */
        /* <DEDUP_REMOVED lines=13> */
[----:B------:R-:W-:Y:S01]  /*13a0*/  FADD R27, -R34, R10 ;  /* 0x0000000a221b7221 */ /* 0x000fe20000000100 */
[----:B------:R-:W-:Y:S01]  /*13b0*/  FFMA R77, R77, 1.925963033500011079e-08, R4 ;  /* 0x32a570604d4d7823 */ /* 0x000fe20000000004 */
[----:B------:R-:W-:Y:S01]  /*13c0*/  FFMA R75, R75, 1.925963033500011079e-08, R8 ;  /* 0x32a570604b4b7823 */ /* 0x000fe20000000008 */
[----:B------:R-:W-:Y:S01]  /*13d0*/  FADD R8, R20, -12583039 ;  /* 0xcb40007f14087421 */ /* 0x000fe20000000000 */
[----:B------:R-:W-:Y:S01]  /*13e0*/  FADD R4, R22, -12583039 ;  /* 0xcb40007f16047421 */ /* 0x000fe20000000000 */
[C---:B------:R-:W-:Y:S01]  /*13f0*/  FADD R7, -R34.reuse, R23 ;  /* 0x0000001722077221 */ /* 0x040fe20000000100 */
[C---:B------:R-:W-:Y:S01]  /*1400*/  FADD R15, -R34.reuse, R16 ;  /* 0x00000010220f7221 */ /* 0x040fe20000000100 */
[----:B------:R-:W-:Y:S01]  /*1410*/  FFMA R8, R71, 1.4426950216293334961, -R8 ;  /* 0x3fb8aa3b47087823 */ /* 0x000fe20000000808 */
[----:B------:R-:W-:Y:S01]  /*1420*/  FFMA R4, R73, 1.4426950216293334961, -R4 ;  /* 0x3fb8aa3b49047823 */ /* 0x000fe20000000804 */
[----:B------:R-:W-:Y:S01]  /*1430*/  FADD R23, -R34, R17 ;  /* 0x0000001122177221 */ /* 0x000fe20000000100 */
[-C--:B------:R-:W-:Y:S01]  /*1440*/  FFMA.SAT R16, R63, R12.reuse, 0.5 ;  /* 0x3f0000003f107423 */ /* 0x080fe2000000200c */
[----:B------:R-:W-:Y:S01]  /*1450*/  FFMA R71, R71, 1.925963033500011079e-08, R8 ;  /* 0x32a5706047477823 */ /* 0x000fe20000000008 */
[-C--:B------:R-:W-:Y:S01]  /*1460*/  FFMA.SAT R8, R67, R12.reuse, 0.5 ;  /* 0x3f00000043087423 */ /* 0x080fe2000000200c */
[----:B------:R-:W-:Y:S01]  /*1470*/  FFMA R73, R73, 1.925963033500011079e-08, R4 ;  /* 0x32a5706049497823 */ /* 0x000fe20000000004 */
[-C--:B------:R-:W-:Y:S01]  /*1480*/  FFMA.SAT R4, R69, R12.reuse, 0.5 ;  /* 0x3f00000045047423 */ /* 0x080fe2000000200c */
[-C--:B------:R-:W-:Y:S01]  /*1490*/  FFMA.RM R16, R16, R11.reuse, 12582913 ;  /* 0x4b40000110107423 */ /* 0x080fe2000000400b */
[-C--:B------:R-:W-:Y:S01]  /*14a0*/  FFMA.RM R8, R8, R11.reuse, 12582913 ;  /* 0x4b40000108087423 */ /* 0x080fe2000000400b */
[----:B------:R-:W0:Y:S01]  /*14b0*/  MUFU.EX2 R79, R79 ;  /* 0x0000004f004f7308 */ /* 0x000e220000000800 */
[-C--:B------:R-:W-:Y:S01]  /*14c0*/  FFMA.RM R17, R4, R11.reuse, 12582913 ;  /* 0x4b40000104117423 */ /* 0x080fe2000000400b */
[----:B------:R-:W-:Y:S01]  /*14d0*/  FADD R13, -R34, R18 ;  /* 0x00000012220d7221 */ /* 0x000fe20000000100 */
[----:B------:R-:W-:Y:S01]  /*14e0*/  FADD R10, R8, -12583039 ;  /* 0xcb40007f080a7421 */ /* 0x000fe20000000000 */
[----:B------:R-:W-:Y:S01]  /*14f0*/  FADD R18, R16, -12583039 ;  /* 0xcb40007f10127421 */ /* 0x000fe20000000000 */
[----:B------:R-:W-:Y:S01]  /*1500*/  FADD R4, R17, -12583039 ;  /* 0xcb40007f11047421 */ /* 0x000fe20000000000 */
[----:B------:R-:W-:Y:S01]  /*1510*/  FADD R35, -R34, R26 ;  /* 0x0000001a22237221 */ /* 0x000fe20000000100 */
[----:B------:R-:W-:Y:S01]  /*1520*/  FFMA R10, R67, 1.4426950216293334961, -R10 ;  /* 0x3fb8aa3b430a7823 */ /* 0x000fe2000000080a */
[----:B------:R-:W-:Y:S01]  /*1530*/  FFMA R18, R63, 1.4426950216293334961, -R18 ;  /* 0x3fb8aa3b3f127823 */ /* 0x000fe20000000812 */
[----:B------:R-:W-:Y:S01]  /*1540*/  FFMA R4, R69, 1.4426950216293334961, -R4 ;  /* 0x3fb8aa3b45047823 */ /* 0x000fe20000000804 */
[----:B------:R-:W-:Y:S01]  /*1550*/  SHF.L.U32 R0, R0, 0x17, RZ ;  /* 0x0000001700007819 */ /* 0x000fe200000006ff */
[----:B------:R-:W-:Y:S01]  /*1560*/  FFMA R67, R67, 1.925963033500011079e-08, R10 ;  /* 0x32a5706043437823 */ /* 0x000fe2000000000a */
[-C--:B------:R-:W-:Y:S01]  /*1570*/  FFMA.SAT R10, R65, R12.reuse, 0.5 ;  /* 0x3f000000410a7423 */ /* 0x080fe2000000200c */
[----:B------:R-:W-:Y:S01]  /*1580*/  FFMA R69, R69, 1.925963033500011079e-08, R4 ;  /* 0x32a5706045457823 */ /* 0x000fe20000000004 */
[----:B------:R-:W-:Y:S01]  /*1590*/  FFMA R63, R63, 1.925963033500011079e-08, R18 ;  /* 0x32a570603f3f7823 */ /* 0x000fe20000000012 */
[-C--:B------:R-:W-:Y:S01]  /*15a0*/  FFMA.SAT R18, R35, R12.reuse, 0.5 ;  /* 0x3f00000023127423 */ /* 0x080fe2000000200c */
[-C--:B------:R-:W-:Y:S01]  /*15b0*/  FFMA.RM R10, R10, R11.reuse, 12582913 ;  /* 0x4b4000010a0a7423 */ /* 0x080fe2000000400b */
[----:B------:R-:W-:Y:S01]  /*15c0*/  FADD R33, -R34, R24 ;  /* 0x0000001822217221 */ /* 0x000fe20000000100 */
[----:B------:R-:W1:Y:S01]  /*15d0*/  MUFU.EX2 R75, R75 ;  /* 0x0000004b004b7308 */ /* 0x000e620000000800 */
[-C--:B------:R-:W-:Y:S01]  /*15e0*/  FFMA.RM R18, R18, R11.reuse, 12582913 ;  /* 0x4b40000112127423 */ /* 0x080fe2000000400b */
[----:B------:R-:W-:Y:S01]  /*15f0*/  FADD R4, R10, -12583039 ;  /* 0xcb40007f0a047421 */ /* 0x000fe20000000000 */
[-C--:B------:R-:W-:Y:S01]  /*1600*/  FFMA.SAT R24, R3, R12.reuse, 0.5 ;  /* 0x3f00000003187423 */ /* 0x080fe2000000200c */
[----:B------:R-:W-:Y:S01]  /*1610*/  FFMA.SAT R26, R5, R12, 0.5 ;  /* 0x3f000000051a7423 */ /* 0x000fe2000000200c */
[----:B------:R-:W-:Y:S01]  /*1620*/  SHF.L.U32 R6, R6, 0x17, RZ ;  /* 0x0000001706067819 */ /* 0x000fe200000006ff */
[C---:B------:R-:W-:Y:S01]  /*1630*/  FFMA R4, R65.reuse, 1.4426950216293334961, -R4 ;  /* 0x3fb8aa3b41047823 */ /* 0x040fe20000000804 */
[-C--:B------:R-:W-:Y:S01]  /*1640*/  FFMA.RM R24, R24, R11.reuse, 12582913 ;  /* 0x4b40000118187423 */ /* 0x080fe2000000400b */
[----:B------:R-:W-:Y:S01]  /*1650*/  FFMA.RM R26, R26, R11, 12582913 ;  /* 0x4b4000011a1a7423 */ /* 0x000fe2000000400b */
[----:B------:R-:W-:Y:S01]  /*1660*/  MUFU.EX2 R64, R69 ;  /* 0x0000004500407308 */ /* 0x000fe20000000800 */
[----:B------:R-:W-:Y:S01]  /*1670*/  FFMA R65, R65, 1.925963033500011079e-08, R4 ;  /* 0x32a5706041417823 */ /* 0x000fe20000000004 */
[----:B0-----:R-:W-:Y:S01]  /*1680*/  FMUL R4, R0, R79 ;  /* 0x0000004f00047220 */ /* 0x001fe20000400000 */
[----:B------:R-:W-:Y:S01]  /*1690*/  SHF.L.U32 R0, R14, 0x17, RZ ;  /* 0x000000170e007819 */ /* 0x000fe200000006ff */
[----:B------:R-:W-:Y:S01]  /*16a0*/  FADD R14, R18, -12583039 ;  /* 0xcb40007f120e7421 */ /* 0x000fe20000000000 */
[C---:B------:R-:W-:Y:S01]  /*16b0*/  FADD R21, -R34.reuse, R21 ;  /* 0x0000001522157221 */ /* 0x040fe20000000100 */
[----:B------:R-:W-:Y:S01]  /*16c0*/  FADD R19, -R34, R19 ;  /* 0x0000001322137221 */ /* 0x000fe20000000100 */
[----:B------:R-:W-:-:S02]  /*16d0*/  IMAD.SHL.U32 R8, R8, 0x800000, RZ ;  /* 0x0080000008087824 */ /* 0x000fc400078e00ff */
[----:B------:R-:W-:Y:S01]  /*16e0*/  FFMA R14, R35, 1.4426950216293334961, -R14 ;  /* 0x3fb8aa3b230e7823 */ /* 0x000fe2000000080e */
[----:B------:R-:W0:Y:S01]  /*16f0*/  MUFU.EX2 R67, R67 ;  /* 0x0000004300437308 */ /* 0x000e220000000800 */
[----:B------:R-:W-:Y:S01]  /*1700*/  FFMA.SAT R70, R19, R12, 0.5 ;  /* 0x3f00000013467423 */ /* 0x000fe2000000200c */
[----:B------:R-:W-:Y:S01]  /*1710*/  SHF.L.U32 R2, R2, 0x17, RZ ;  /* 0x0000001702027819 */ /* 0x000fe200000006ff */
[----:B------:R-:W-:Y:S01]  /*1720*/  FFMA R35, R35, 1.925963033500011079e-08, R14 ;  /* 0x32a5706023237823 */ /* 0x000fe2000000000e */
[----:B------:R-:W-:-:S04]  /*1730*/  FADD R14, R24, -12583039 ;  /* 0xcb40007f180e7421 */ /* 0x000fc80000000000 */
[C---:B------:R-:W-:Y:S01]  /*1740*/  FFMA R14, R3.reuse, 1.4426950216293334961, -R14 ;  /* 0x3fb8aa3b030e7823 */ /* 0x040fe2000000080e */
[----:B------:R-:W-:Y:S03]  /*1750*/  MUFU.EX2 R68, R65 ;  /* 0x0000004100447308 */ /* 0x000fe60000000800 */
[----:B------:R-:W-:Y:S01]  /*1760*/  FFMA R32, R3, 1.925963033500011079e-08, R14 ;  /* 0x32a5706003207823 */ /* 0x000fe2000000000e */
[----:B-1----:R-:W-:Y:S01]  /*1770*/  FMUL R3, R6, R75 ;  /* 0x0000004b06037220 */ /* 0x002fe20000400000 */
[----:B------:R-:W-:-:S03]  /*1780*/  FADD R14, R26, -12583039 ;  /* 0xcb40007f1a0e7421 */ /* 0x000fc60000000000 */
[----:B------:R-:W1:Y:S01]  /*1790*/  MUFU.EX2 R6, R73 ;  /* 0x0000004900067308 */ /* 0x000e620000000800 */
[----:B------:R-:W-:Y:S01]  /*17a0*/  FFMA R14, R5, 1.4426950216293334961, -R14 ;  /* 0x3fb8aa3b050e7823 */ /* 0x000fe2000000080e */
[----:B0-----:R-:W-:-:S03]  /*17b0*/  FMUL R8, R8, R67 ;  /* 0x0000004308087220 */ /* 0x001fc60000400000 */
[----:B------:R-:W-:Y:S01]  /*17c0*/  FFMA R28, R5, 1.925963033500011079e-08, R14 ;  /* 0x32a57060051c7823 */ /* 0x000fe2000000000e */
[----:B------:R-:W-:Y:S01]  /*17d0*/  FFMA.SAT R14, R33, R12, 0.5 ;  /* 0x3f000000210e7423 */ /* 0x000fe2000000200c */
[----:B------:R-:W-:Y:S01]  /*17e0*/  SHF.L.U32 R5, R22, 0x17, RZ ;  /* 0x0000001716057819 */ /* 0x000fe200000006ff */
[----:B------:R-:W-:Y:S02]  /*17f0*/  MUFU.EX2 R63, R63 ;  /* 0x0000003f003f7308 */ /* 0x000fe40000000800 */
[----:B------:R-:W-:-:S04]  /*1800*/  FFMA.RM R14, R14, R11, 12582913 ;  /* 0x4b4000010e0e7423 */ /* 0x000fc8000000400b */
[C---:B------:R-:W-:Y:S01]  /*1810*/  FADD R22, R14.reuse, -12583039 ;  /* 0xcb40007f0e167421 */ /* 0x040fe20000000000 */
[----:B------:R-:W-:Y:S01]  /*1820*/  SHF.L.U32 R14, R14, 0x17, RZ ;  /* 0x000000170e0e7819 */ /* 0x000fe200000006ff */
[----:B------:R-:W0:Y:S01]  /*1830*/  MUFU.EX2 R32, R32 ;  /* 0x0000002000207308 */ /* 0x000e220000000800 */
[----:B-1----:R-:W-:Y:S01]  /*1840*/  FMUL R5, R5, R6 ;  /* 0x0000000605057220 */ /* 0x002fe20000400000 */
[----:B------:R-:W-:Y:S01]  /*1850*/  SHF.L.U32 R6, R20, 0x17, RZ ;  /* 0x0000001714067819 */ /* 0x000fe200000006ff */
[----:B------:R-:W-:Y:S01]  /*1860*/  FFMA.SAT R20, R7, R12, 0.5 ;  /* 0x3f00000007147423 */ /* 0x000fe2000000200c */
[----:B------:R-:W-:-:S03]  /*1870*/  FFMA R22, R33, 1.4426950216293334961, -R22 ;  /* 0x3fb8aa3b21167823 */ /* 0x000fc60000000816 */
[----:B------:R-:W-:Y:S01]  /*1880*/  FFMA.RM R20, R20, R11, 12582913 ;  /* 0x4b40000114147423 */ /* 0x000fe2000000400b */
[----:B------:R-:W-:Y:S01]  /*1890*/  FFMA R33, R33, 1.925963033500011079e-08, R22 ;  /* 0x32a5706021217823 */ /* 0x000fe20000000016 */
[----:B------:R-:W-:Y:S02]  /*18a0*/  MUFU.EX2 R35, R35 ;  /* 0x0000002300237308 */ /* 0x000fe40000000800 */
[C---:B------:R-:W-:Y:S01]  /*18b0*/  FADD R22, R20.reuse, -12583039 ;  /* 0xcb40007f14167421 */ /* 0x040fe20000000000 */
[----:B------:R-:W-:-:S03]  /*18c0*/  SHF.L.U32 R20, R20, 0x17, RZ ;  /* 0x0000001714147819 */ /* 0x000fc600000006ff */
[C---:B------:R-:W-:Y:S02]  /*18d0*/  FFMA R22, R7.reuse, 1.4426950216293334961, -R22 ;  /* 0x3fb8aa3b07167823 */ /* 0x040fe40000000816 */
[----:B------:R-:W1:Y:S02]  /*18e0*/  MUFU.EX2 R81, R81 ;  /* 0x0000005100517308 */ /* 0x000e640000000800 */
[----:B------:R-:W-:Y:S01]  /*18f0*/  FFMA R34, R7, 1.925963033500011079e-08, R22 ;  /* 0x32a5706007227823 */ /* 0x000fe20000000016 */
[----:B------:R-:W-:Y:S01]  /*1900*/  FFMA.SAT R22, R25, R12, 0.5 ;  /* 0x3f00000019167423 */ /* 0x000fe2000000200c */
[----:B------:R-:W-:Y:S02]  /*1910*/  SHF.L.U32 R7, R17, 0x17, RZ ;  /* 0x0000001711077819 */ /* 0x000fe400000006ff */
[----:B------:R-:W-:Y:S01]  /*1920*/  SHF.L.U32 R17, R24, 0x17, RZ ;  /* 0x0000001718117819 */ /* 0x000fe200000006ff */
[----:B------:R-:W-:Y:S01]  /*1930*/  FFMA.RM R22, R22, R11, 12582913 ;  /* 0x4b40000116167423 */ /* 0x000fe2000000400b */
[----:B------:R-:W2:Y:S01]  /*1940*/  MUFU.EX2 R77, R77 ;  /* 0x0000004d004d7308 */ /* 0x000ea20000000800 */
[----:B------:R-:W-:-:S02]  /*1950*/  FMUL R7, R7, R64 ;  /* 0x0000004007077220 */ /* 0x000fc40000400000 */
[C---:B------:R-:W-:Y:S01]  /*1960*/  FADD R64, R22.reuse, -12583039 ;  /* 0xcb40007f16407421 */ /* 0x040fe20000000000 */
[----:B0-----:R-:W-:Y:S01]  /*1970*/  FMUL R17, R17, R32 ;  /* 0x0000002011117220 */ /* 0x001fe20000400000 */
[----:B------:R-:W-:Y:S02]  /*1980*/  SHF.L.U32 R22, R22, 0x17, RZ ;  /* 0x0000001716167819 */ /* 0x000fe400000006ff */
[C---:B------:R-:W-:Y:S01]  /*1990*/  FFMA R64, R25.reuse, 1.4426950216293334961, -R64 ;  /* 0x3fb8aa3b19407823 */ /* 0x040fe20000000840 */
[----:B------:R-:W0:Y:S01]  /*19a0*/  MUFU.EX2 R71, R71 ;  /* 0x0000004700477308 */ /* 0x000e220000000800 */
[----:B-1----:R-:W-:Y:S02]  /*19b0*/  FMUL R0, R0, R81 ;  /* 0x0000005100007220 */ /* 0x002fe40000400000 */
[----:B------:R-:W-:Y:S01]  /*19c0*/  FFMA R66, R25, 1.925963033500011079e-08, R64 ;  /* 0x32a5706019427823 */ /* 0x000fe20000000040 */
[----:B------:R-:W-:-:S04]  /*19d0*/  FFMA.SAT R64, R9, R12, 0.5 ;  /* 0x3f00000009407423 */ /* 0x000fc8000000200c */
[----:B------:R-:W-:Y:S01]  /*19e0*/  FFMA.RM R25, R64, R11, 12582913 ;  /* 0x4b40000140197423 */ /* 0x000fe2000000400b */
[----:B--2---:R-:W-:Y:S01]  /*19f0*/  FMUL R2, R2, R77 ;  /* 0x0000004d02027220 */ /* 0x004fe20000400000 */
[----:B------:R-:W-:Y:S02]  /*1a00*/  MUFU.EX2 R33, R33 ;  /* 0x0000002100217308 */ /* 0x000fe40000000800 */
[----:B------:R-:W-:-:S04]  /*1a10*/  FADD R64, R25, -12583039 ;  /* 0xcb40007f19407421 */ /* 0x000fc80000000000 */
[----:B------:R-:W-:Y:S01]  /*1a20*/  FFMA R64, R9, 1.4426950216293334961, -R64 ;  /* 0x3fb8aa3b09407823 */ /* 0x000fe20000000840 */
[----:B0-----:R-:W-:-:S03]  /*1a30*/  FMUL R6, R6, R71 ;  /* 0x0000004706067220 */ /* 0x001fc60000400000 */
[----:B------:R-:W-:Y:S01]  /*1a40*/  FFMA R67, R9, 1.925963033500011079e-08, R64 ;  /* 0x32a5706009437823 */ /* 0x000fe20000000040 */
[-C--:B------:R-:W-:Y:S01]  /*1a50*/  FFMA.SAT R64, R13, R12.reuse, 0.5 ;  /* 0x3f0000000d407423 */ /* 0x080fe2000000200c */
[----:B------:R-:W-:Y:S02]  /*1a60*/  SHF.L.U32 R9, R10, 0x17, RZ ;  /* 0x000000170a097819 */ /* 0x000fe400000006ff */
[----:B------:R-:W-:Y:S01]  /*1a70*/  SHF.L.U32 R10, R16, 0x17, RZ ;  /* 0x00000017100a7819 */ /* 0x000fe200000006ff */
[----:B------:R-:W-:Y:S01]  /*1a80*/  FFMA.RM R64, R64, R11, 12582913 ;  /* 0x4b40000140407423 */ /* 0x000fe2000000400b */
[----:B------:R-:W-:Y:S01]  /*1a90*/  FFMA.SAT R16, R21, R12, 0.5 ;  /* 0x3f00000015107423 */ /* 0x000fe2000000200c */
[----:B------:R-:W-:Y:S01]  /*1aa0*/  FMUL R9, R9, R68 ;  /* 0x0000004409097220 */ /* 0x000fe20000400000 */
[----:B------:R-:W-:Y:S01]  /*1ab0*/  MUFU.EX2 R67, R67 ;  /* 0x0000004300437308 */ /* 0x000fe20000000800 */
[----:B------:R-:W-:Y:S01]  /*1ac0*/  FADD R68, R64, -12583039 ;  /* 0xcb40007f40447421 */ /* 0x000fe20000000000 */
[----:B------:R-:W-:Y:S01]  /*1ad0*/  FMUL R10, R10, R63 ;  /* 0x0000003f0a0a7220 */ /* 0x000fe20000400000 */
[----:B------:R-:W-:Y:S01]  /*1ae0*/  FFMA.RM R63, R70, R11, 12582913 ;  /* 0x4b400001463f7423 */ /* 0x000fe2000000400b */
[----:B------:R-:W-:Y:S01]  /*1af0*/  FFMA.SAT R70, R15, R12, 0.5 ;  /* 0x3f0000000f467423 */ /* 0x000fe2000000200c */
[----:B------:R-:W-:Y:S01]  /*1b00*/  FFMA R68, R13, 1.4426950216293334961, -R68 ;  /* 0x3fb8aa3b0d447823 */ /* 0x000fe20000000844 */
[----:B------:R-:W-:-:S03]  /*1b10*/  SHF.L.U32 R64, R64, 0x17, RZ ;  /* 0x0000001740407819 */ /* 0x000fc600000006ff */
[----:B------:R-:W-:Y:S01]  /*1b20*/  FFMA R65, R13, 1.925963033500011079e-08, R68 ;  /* 0x32a570600d417823 */ /* 0x000fe20000000044 */
[----:B------:R-:W-:-:S04]  /*1b30*/  FFMA.RM R13, R16, R11, 12582913 ;  /* 0x4b400001100d7423 */ /* 0x000fc8000000400b */
[C---:B------:R-:W-:Y:S01]  /*1b40*/  FADD R16, R13.reuse, -12583039 ;  /* 0xcb40007f0d107421 */ /* 0x040fe20000000000 */
[----:B------:R-:W-:Y:S01]  /*1b50*/  MUFU.EX2 R65, R65 ;  /* 0x0000004100417308 */ /* 0x000fe20000000800 */
[----:B------:R-:W-:Y:S02]  /*1b60*/  SHF.L.U32 R13, R13, 0x17, RZ ;  /* 0x000000170d0d7819 */ /* 0x000fe400000006ff */
[----:B------:R-:W-:-:S04]  /*1b70*/  FFMA R16, R21, 1.4426950216293334961, -R16 ;  /* 0x3fb8aa3b15107823 */ /* 0x000fc80000000810 */
[----:B------:R-:W-:Y:S01]  /*1b80*/  FFMA R68, R21, 1.925963033500011079e-08, R16 ;  /* 0x32a5706015447823 */ /* 0x000fe20000000010 */
[----:B------:R-:W-:Y:S01]  /*1b90*/  SHF.L.U32 R16, R18, 0x17, RZ ;  /* 0x0000001712107819 */ /* 0x000fe200000006ff */
[----:B------:R-:W-:-:S04]  /*1ba0*/  FADD R18, R63, -12583039 ;  /* 0xcb40007f3f127421 */ /* 0x000fc80000000000 */
[C---:B------:R-:W-:Y:S01]  /*1bb0*/  FFMA R18, R19.reuse, 1.4426950216293334961, -R18 ;  /* 0x3fb8aa3b13127823 */ /* 0x040fe20000000812 */
[----:B------:R-:W-:Y:S01]  /*1bc0*/  FMUL R16, R16, R35 ;  /* 0x0000002310107220 */ /* 0x000fe20000400000 */
[----:B------:R-:W-:Y:S02]  /*1bd0*/  MUFU.EX2 R68, R68 ;  /* 0x0000004400447308 */ /* 0x000fe40000000800 */
[----:B------:R-:W-:Y:S01]  /*1be0*/  FFMA R24, R19, 1.925963033500011079e-08, R18 ;  /* 0x32a5706013187823 */ /* 0x000fe20000000012 */
[----:B------:R-:W-:-:S04]  /*1bf0*/  FFMA.SAT R18, R23, R12, 0.5 ;  /* 0x3f00000017127423 */ /* 0x000fc8000000200c */
[----:B------:R-:W-:Y:S01]  /*1c00*/  FFMA.RM R32, R18, R11, 12582913 ;  /* 0x4b40000112207423 */ /* 0x000fe2000000400b */
[----:B------:R0:W1:Y:S03]  /*1c10*/  MUFU.EX2 R19, R28 ;  /* 0x0000001c00137308 */ /* 0x0000660000000800 */
[C---:B------:R-:W-:Y:S01]  /*1c20*/  FADD R18, R32.reuse, -12583039 ;  /* 0xcb40007f20127421 */ /* 0x040fe20000000000 */
[----:B------:R-:W-:-:S03]  /*1c30*/  SHF.L.U32 R32, R32, 0x17, RZ ;  /* 0x0000001720207819 */ /* 0x000fc600000006ff */
[----:B------:R-:W-:Y:S01]  /*1c40*/  FFMA R18, R23, 1.4426950216293334961, -R18 ;  /* 0x3fb8aa3b17127823 */ /* 0x000fe20000000812 */
[----:B0-----:R-:W-:-:S03]  /*1c50*/  FFMA.SAT R28, R27, R12, 0.5 ;  /* 0x3f0000001b1c7423 */ /* 0x001fc6000000200c */
[----:B------:R-:W-:Y:S01]  /*1c60*/  FFMA R35, R23, 1.925963033500011079e-08, R18 ;  /* 0x32a5706017237823 */ /* 0x000fe20000000012 */
[----:B------:R-:W-:Y:S01]  /*1c70*/  SHF.L.U32 R18, R26, 0x17, RZ ;  /* 0x000000171a127819 */ /* 0x000fe200000006ff */
[----:B------:R-:W-:Y:S01]  /*1c80*/  FFMA.RM R26, R70, R11, 12582913 ;  /* 0x4b400001461a7423 */ /* 0x000fe2000000400b */
[----:B------:R-:W0:Y:S03]  /*1c90*/  MUFU.EX2 R23, R34 ;  /* 0x0000002200177308 */ /* 0x000e260000000800 */
[----:B------:R-:W-:Y:S01]  /*1ca0*/  FADD R70, R26, -12583039 ;  /* 0xcb40007f1a467421 */ /* 0x000fe20000000000 */
[----:B-1----:R-:W-:Y:S01]  /*1cb0*/  FMUL R18, R18, R19 ;  /* 0x0000001312127220 */ /* 0x002fe20000400000 */
[----:B------:R-:W-:Y:S02]  /*1cc0*/  FADD R19, RZ, R4 ;  /* 0x00000004ff137221 */ /* 0x000fe40000000000 */
[----:B------:R-:W-:Y:S01]  /*1cd0*/  FFMA R70, R15, 1.4426950216293334961, -R70 ;  /* 0x3fb8aa3b0f467823 */ /* 0x000fe20000000846 */
[----:B------:R1:W-:Y:S01]  /*1ce0*/  MUFU.EX2 R34, R24 ;  /* 0x0000001800227308 */ /* 0x0003e20000000800 */
[----:B------:R-:W-:-:S02]  /*1cf0*/  FADD R19, R19, R0 ;  /* 0x0000000013137221 */ /* 0x000fc40000000000 */
[----:B------:R-:W-:Y:S01]  /*1d00*/  FFMA R15, R15, 1.925963033500011079e-08, R70 ;  /* 0x32a570600f0f7823 */ /* 0x000fe20000000046 */
[----:B------:R-:W-:Y:S01]  /*1d10*/  FFMA.SAT R70, R29, R12, 0.5 ;  /* 0x3f0000001d467423 */ /* 0x000fe2000000200c */
[----:B------:R-:W-:-:S03]  /*1d20*/  FFMA.RM R12, R28, R11, 12582913 ;  /* 0x4b4000011c0c7423 */ /* 0x000fc6000000400b */
[----:B------:R-:W-:Y:S01]  /*1d30*/  FFMA.RM R11, R70, R11, 12582913 ;  /* 0x4b400001460b7423 */ /* 0x000fe2000000400b */
[----:B------:R-:W-:Y:S01]  /*1d40*/  FADD R70, R19, R2 ;  /* 0x0000000213467221 */ /* 0x000fe20000000000 */
[----:B------:R-:W-:Y:S01]  /*1d50*/  FADD R28, R12, -12583039 ;  /* 0xcb40007f0c1c7421 */ /* 0x000fe20000000000 */
[----:B0-----:R-:W-:Y:S01]  /*1d60*/  FMUL R20, R20, R23 ;  /* 0x0000001714147220 */ /* 0x001fe20000400000 */
[----:B------:R-:W-:Y:S01]  /*1d70*/  MUFU.EX2 R35, R35 ;  /* 0x0000002300237308 */ /* 0x000fe20000000800 */
[----:B------:R-:W-:Y:S01]  /*1d80*/  FADD R70, R70, R3 ;  /* 0x0000000346467221 */ /* 0x000fe20000000000 */
[----:B------:R-:W-:Y:S01]  /*1d90*/  FFMA R28, R27, 1.4426950216293334961, -R28 ;  /* 0x3fb8aa3b1b1c7823 */ /* 0x000fe2000000081c */
[----:B-1----:R-:W-:Y:S02]  /*1da0*/  FMUL R24, R13, R68 ;  /* 0x000000440d187220 */ /* 0x002fe40000400000 */
[----:B------:R-:W-:Y:S01]  /*1db0*/  FADD R19, R70, R5 ;  /* 0x0000000546137221 */ /* 0x000fe20000000000 */
[----:B------:R-:W-:Y:S01]  /*1dc0*/  FFMA R27, R27, 1.925963033500011079e-08, R28 ;  /* 0x32a570601b1b7823 */ /* 0x000fe2000000001c */
[C---:B------:R-:W-:Y:S01]  /*1dd0*/  FADD R28, R11.reuse, -12583039 ;  /* 0xcb40007f0b1c7421 */ /* 0x040fe20000000000 */
[----:B------:R-:W-:Y:S01]  /*1de0*/  SHF.L.U32 R11, R11, 0x17, RZ ;  /* 0x000000170b0b7819 */ /* 0x000fe200000006ff */
[----:B------:R-:W-:Y:S01]  /*1df0*/  FADD R70, R19, R6 ;  /* 0x0000000613467221 */ /* 0x000fe20000000000 */
[----:B------:R-:W-:Y:S01]  /*1e00*/  FMUL R19, R14, R33 ;  /* 0x000000210e137220 */ /* 0x000fe20000400000 */
[----:B------:R-:W-:-:S02]  /*1e10*/  FFMA R28, R29, 1.4426950216293334961, -R28 ;  /* 0x3fb8aa3b1d1c7823 */ /* 0x000fc4000000081c */
[----:B------:R-:W-:Y:S02]  /*1e20*/  FADD R21, R70, R7 ;  /* 0x0000000746157221 */ /* 0x000fe40000000000 */
[----:B------:R-:W-:Y:S02]  /*1e30*/  FFMA R28, R29, 1.925963033500011079e-08, R28 ;  /* 0x32a570601d1c7823 */ /* 0x000fe4000000001c */
[----:B------:R-:W-:Y:S01]  /*1e40*/  FADD R14, R21, R8 ;  /* 0x00000008150e7221 */ /* 0x000fe20000000000 */
[----:B------:R-:W0:Y:S03]  /*1e50*/  MUFU.EX2 R29, R66 ;  /* 0x00000042001d7308 */ /* 0x000e260000000800 */
[----:B------:R-:W-:-:S04]  /*1e60*/  FADD R21, R14, R9 ;  /* 0x000000090e157221 */ /* 0x000fc80000000000 */
[----:B------:R-:W-:Y:S01]  /*1e70*/  FADD R21, R21, R10 ;  /* 0x0000000a15157221 */ /* 0x000fe20000000000 */
[----:B------:R1:W-:Y:S03]  /*1e80*/  MUFU.EX2 R66, R15 ;  /* 0x0000000f00427308 */ /* 0x0003e60000000800 */
[----:B------:R-:W-:-:S04]  /*1e90*/  FADD R14, R21, R16 ;  /* 0x00000010150e7221 */ /* 0x000fc80000000000 */
[----:B------:R-:W-:Y:S01]  /*1ea0*/  FADD R23, R14, R17 ;  /* 0x000000110e177221 */ /* 0x000fe20000000000 */
[----:B------:R-:W2:Y:S01]  /*1eb0*/  MUFU.EX2 R28, R28 ;  /* 0x0000001c001c7308 */ /* 0x000ea20000000800 */
[----:B0-----:R-:W-:Y:S01]  /*1ec0*/  FMUL R21, R22, R29 ;  /* 0x0000001d16157220 */ /* 0x001fe20000400000 */
[----:B------:R-:W-:Y:S01]  /*1ed0*/  SHF.L.U32 R22, R25, 0x17, RZ ;  /* 0x0000001719167819 */ /* 0x000fe200000006ff */
[----:B------:R-:W-:Y:S01]  /*1ee0*/  FADD R14, R23, R18 ;  /* 0x00000012170e7221 */ /* 0x000fe20000000000 */
[----:B-1----:R-:W-:Y:S01]  /*1ef0*/  SHF.L.U32 R15, R26, 0x17, RZ ;  /* 0x000000171a0f7819 */ /* 0x002fe200000006ff */
[----:B------:R-:W-:Y:S01]  /*1f00*/  FMUL R26, R32, R35 ;  /* 0x00000023201a7220 */ /* 0x000fe20000400000 */
[----:B------:R-:W-:Y:S01]  /*1f10*/  SHF.L.U32 R29, R12, 0x17, RZ ;  /* 0x000000170c1d7819 */ /* 0x000fe200000006ff */
[----:B------:R-:W-:Y:S01]  /*1f20*/  FADD R23, R14, R19 ;  /* 0x000000130e177221 */ /* 0x000fe20000000000 */
[----:B------:R-:W-:-:S03]  /*1f30*/  FMUL R22, R22, R67 ;  /* 0x0000004316167220 */ /* 0x000fc60000400000 */
[----:B------:R-:W-:Y:S01]  /*1f40*/  FADD R14, R23, R20 ;  /* 0x00000014170e7221 */ /* 0x000fe20000000000 */
[----:B------:R-:W-:Y:S02]  /*1f50*/  FMUL R23, R64, R65 ;  /* 0x0000004140177220 */ /* 0x000fe40000400000 */
[----:B------:R0:W1:Y:S01]  /*1f60*/  MUFU.EX2 R64, R27 ;  /* 0x0000001b00407308 */ /* 0x0000620000000800 */
[----:B------:R-:W-:Y:S01]  /*1f70*/  FADD R25, R14, R21 ;  /* 0x000000150e197221 */ /* 0x000fe20000000000 */
[----:B--2---:R-:W-:-:S03]  /*1f80*/  FMUL R28, R11, R28 ;  /* 0x0000001c0b1c7220 */ /* 0x004fc60000400000 */
[----:B------:R-:W-:Y:S01]  /*1f90*/  FADD R14, R25, R22 ;  /* 0x00000016190e7221 */ /* 0x000fe20000000000 */
[----:B------:R-:W-:-:S03]  /*1fa0*/  SHF.L.U32 R25, R63, 0x17, RZ ;  /* 0x000000173f197819 */ /* 0x000fc600000006ff */
[----:B------:R-:W-:Y:S01]  /*1fb0*/  FADD R13, R14, R23 ;  /* 0x000000170e0d7221 */ /* 0x000fe20000000000 */
[----:B0-----:R-:W-:Y:S01]  /*1fc0*/  FMUL R27, R15, R66 ;  /* 0x000000420f1b7220 */ /* 0x001fe20000400000 */
[----:B------:R-:W-:Y:S02]  /*1fd0*/  FMUL R25, R25, R34 ;  /* 0x0000002219197220 */ /* 0x000fe40000400000 */
[----:B------:R-:W-:-:S04]  /*1fe0*/  FADD R14, R13, R24 ;  /* 0x000000180d0e7221 */ /* 0x000fc80000000000 */
[----:B------:R-:W-:Y:S01]  /*1ff0*/  FADD R13, R14, R25 ;  /* 0x000000190e0d7221 */ /* 0x000fe20000000000 */
[----:B-1----:R-:W-:-:S03]  /*2000*/  FMUL R29, R29, R64 ;  /* 0x000000401d1d7220 */ /* 0x002fc60000400000 */
        /* <DEDUP_REMOVED lines=13> */
.L_x_2001:
        /* <DEDUP_REMOVED lines=11> */
[----:B0-----:R-:W-:Y:S05]  /*2190*/  CALL.REL.NOINC `($__internal_26_$__cuda_sm3x_div_rn_noftz_f32_slowpath) ;  /* 0x0000003000507944 */ /* 0x001fea0003c00000 */
[----:B------:R-:W-:-:S07]  /*21a0*/  MOV R15, R4 ;  /* 0x00000004000f7202 */ /* 0x000fce0000000f00 */
.L_x_1942:
[----:B------:R-:W-:Y:S05]  /*21b0*/  BSYNC.RECONVERGENT B3 ;  /* 0x0000000000037941 */ /* 0x000fea0003800200 */
.L_x_1941:
        /* <DEDUP_REMOVED lines=11> */
[----:B0-----:R-:W-:Y:S05]  /*2270*/  CALL.REL.NOINC `($__internal_26_$__cuda_sm3x_div_rn_noftz_f32_slowpath) ;  /* 0x0000003000187944 */ /* 0x001fea0003c00000 */
[----:B------:R-:W-:-:S07]  /*2280*/  IMAD.MOV.U32 R14, RZ, RZ, R4 ;  /* 0x000000ffff0e7224 */ /* 0x000fce00078e0004 */
.L_x_1944:
[----:B------:R-:W-:Y:S05]  /*2290*/  BSYNC.RECONVERGENT B3 ;  /* 0x0000000000037941 */ /* 0x000fea0003800200 */
.L_x_1943:
        /* <DEDUP_REMOVED lines=12> */
[----:B------:R-:W-:-:S07]  /*2360*/  MOV R0, R4 ;  /* 0x0000000400007202 */ /* 0x000fce0000000f00 */
.L_x_1946:
[----:B------:R-:W-:Y:S05]  /*2370*/  BSYNC.RECONVERGENT B3 ;  /* 0x0000000000037941 */ /* 0x000fea0003800200 */
.L_x_1945:
        /* <DEDUP_REMOVED lines=13> */
.L_x_1948:
[----:B------:R-:W-:Y:S05]  /*2450*/  BSYNC.RECONVERGENT B3 ;  /* 0x0000000000037941 */ /* 0x000fea0003800200 */
.L_x_1947:
        /* <DEDUP_REMOVED lines=13> */
.L_x_1950:
[----:B------:R-:W-:Y:S05]  /*2530*/  BSYNC.RECONVERGENT B3 ;  /* 0x0000000000037941 */ /* 0x000fea0003800200 */
.L_x_1949:
        /* <DEDUP_REMOVED lines=13> */
.L_x_1952:
[----:B------:R-:W-:Y:S05]  /*2610*/  BSYNC.RECONVERGENT B3 ;  /* 0x0000000000037941 */ /* 0x000fea0003800200 */
.L_x_1951:
        /* <DEDUP_REMOVED lines=13> */
.L_x_1954:
[----:B------:R-:W-:Y:S05]  /*26f0*/  BSYNC.RECONVERGENT B3 ;  /* 0x0000000000037941 */ /* 0x000fea0003800200 */
.L_x_1953:
        /* <DEDUP_REMOVED lines=13> */
.L_x_1956:
[----:B------:R-:W-:Y:S05]  /*27d0*/  BSYNC.RECONVERGENT B3 ;  /* 0x0000000000037941 */ /* 0x000fea0003800200 */
.L_x_1955:
        /* <DEDUP_REMOVED lines=13> */
.L_x_1958:
[----:B------:R-:W-:Y:S05]  /*28b0*/  BSYNC.RECONVERGENT B3 ;  /* 0x0000000000037941 */ /* 0x000fea0003800200 */
.L_x_1957:
        /* <DEDUP_REMOVED lines=13> */
.L_x_1960:
[----:B------:R-:W-:Y:S05]  /*2990*/  BSYNC.RECONVERGENT B3 ;  /* 0x0000000000037941 */ /* 0x000fea0003800200 */
.L_x_1959:
        /* <DEDUP_REMOVED lines=13> */
.L_x_1962:
[----:B------:R-:W-:Y:S05]  /*2a70*/  BSYNC.RECONVERGENT B3 ;  /* 0x0000000000037941 */ /* 0x000fea0003800200 */
.L_x_1961:
        /* <DEDUP_REMOVED lines=11> */
[----:B0-----:R-:W-:Y:S05]  /*2b30*/  CALL.REL.NOINC `($__internal_26_$__cuda_sm3x_div_rn_noftz_f32_slowpath) ;  /* 0x0000002400e87944 */ /* 0x001fea0003c00000 */
[----:B------:R-:W-:-:S07]  /*2b40*/  MOV R16, R4 ;  /* 0x0000000400107202 */ /* 0x000fce0000000f00 */
.L_x_1964:
[----:B------:R-:W-:Y:S05]  /*2b50*/  BSYNC.RECONVERGENT B3 ;  /* 0x0000000000037941 */ /* 0x000fea0003800200 */
.L_x_1963:
        /* <DEDUP_REMOVED lines=13> */
.L_x_1966:
[----:B------:R-:W-:Y:S05]  /*2c30*/  BSYNC.RECONVERGENT B3 ;  /* 0x0000000000037941 */ /* 0x000fea0003800200 */
.L_x_1965:
        /* <DEDUP_REMOVED lines=13> */
.L_x_1968:
[----:B------:R-:W-:Y:S05]  /*2d10*/  BSYNC.RECONVERGENT B3 ;  /* 0x0000000000037941 */ /* 0x000fea0003800200 */
.L_x_1967:
        /* <DEDUP_REMOVED lines=13> */
.L_x_1970:
[----:B------:R-:W-:Y:S05]  /*2df0*/  BSYNC.RECONVERGENT B3 ;  /* 0x0000000000037941 */ /* 0x000fea0003800200 */
.L_x_1969:
        /* <DEDUP_REMOVED lines=13> */
.L_x_1972:
[----:B------:R-:W-:Y:S05]  /*2ed0*/  BSYNC.RECONVERGENT B3 ;  /* 0x0000000000037941 */ /* 0x000fea0003800200 */
.L_x_1971:
        /* <DEDUP_REMOVED lines=13> */
.L_x_1974:
[----:B------:R-:W-:Y:S05]  /*2fb0*/  BSYNC.RECONVERGENT B3 ;  /* 0x0000000000037941 */ /* 0x000fea0003800200 */
.L_x_1973:
        /* <DEDUP_REMOVED lines=13> */
.L_x_1976:
[----:B------:R-:W-:Y:S05]  /*3090*/  BSYNC.RECONVERGENT B3 ;  /* 0x0000000000037941 */ /* 0x000fea0003800200 */
.L_x_1975:
        /* <DEDUP_REMOVED lines=13> */
.L_x_1978:
[----:B------:R-:W-:Y:S05]  /*3170*/  BSYNC.RECONVERGENT B3 ;  /* 0x0000000000037941 */ /* 0x000fea0003800200 */
.L_x_1977:
        /* <DEDUP_REMOVED lines=13> */
.L_x_1980:
[----:B------:R-:W-:Y:S05]  /*3250*/  BSYNC.RECONVERGENT B3 ;  /* 0x0000000000037941 */ /* 0x000fea0003800200 */
.L_x_1979:
        /* <DEDUP_REMOVED lines=13> */
.L_x_1982:
[----:B------:R-:W-:Y:S05]  /*3330*/  BSYNC.RECONVERGENT B3 ;  /* 0x0000000000037941 */ /* 0x000fea0003800200 */
.L_x_1981:
        /* <DEDUP_REMOVED lines=13> */
.L_x_1984:
[----:B------:R-:W-:Y:S05]  /*3410*/  BSYNC.RECONVERGENT B3 ;  /* 0x0000000000037941 */ /* 0x000fea0003800200 */
.L_x_1983:
        /* <DEDUP_REMOVED lines=13> */
.L_x_1986:
[----:B------:R-:W-:Y:S05]  /*34f0*/  BSYNC.RECONVERGENT B3 ;  /* 0x0000000000037941 */ /* 0x000fea0003800200 */
.L_x_1985:
        /* <DEDUP_REMOVED lines=13> */
.L_x_1988:
[----:B------:R-:W-:Y:S05]  /*35d0*/  BSYNC.RECONVERGENT B3 ;  /* 0x0000000000037941 */ /* 0x000fea0003800200 */
.L_x_1987:
[----:B------:R-:W-:Y:S01]  /*35e0*/  ISETP.GE.U32.AND P4, PT, R40, UR44, PT ;  /* 0x0000002c28007c0c */ /* 0x000fe2000bf86070 */
[----:B------:R-:W-:Y:S01]  /*35f0*/  HFMA2 R3, -RZ, RZ, 0, 0 ;  /* 0x00000000ff037431 */ /* 0x000fe200000001ff */
[----:B------:R-:W-:Y:S01]  /*3600*/  MOV R2, R36 ;  /* 0x0000002400027202 */ /* 0x000fe20000000f00 */
[----:B------:R-:W-:Y:S01]  /*3610*/  IMAD R4, R38, UR38, RZ ;  /* 0x0000002626047c24 */ /* 0x000fe2000f8e02ff */
[----:B------:R-:W-:Y:S02]  /*3620*/  ISETP.GE.AND.EX P4, PT, RZ, UR45, PT, P4 ;  /* 0x0000002dff007c0c */ /* 0x000fe4000bf86340 */
[----:B------:R-:W-:Y:S01]  /*3630*/  ISETP.GE.U32.AND P2, PT, R41, UR44, PT ;  /* 0x0000002c29007c0c */ /* 0x000fe2000bf46070 */
[----:B------:R-:W-:Y:S01]  /*3640*/  IMAD R5, R37, UR39, R4 ;  /* 0x0000002725057c24 */ /* 0x000fe2000f8e0204 */
[----:B------:R-:W-:Y:S02]  /*3650*/  @!P0 R2UR UR4, R30 ;  /* 0x000000001e0482ca */ /* 0x000fe400000e0000 */
[----:B------:R-:W-:Y:S01]  /*3660*/  @!P0 R2UR UR5, R31 ;  /* 0x000000001f0582ca */ /* 0x000fe200000e0000 */
[----:B------:R-:W-:Y:S01]  /*3670*/  IMAD.WIDE.U32 R2, R37, UR38, R2 ;  /* 0x0000002625027c25 */ /* 0x000fe2000f8e0002 */
[----:B------:R-:W-:-:S02]  /*3680*/  ISETP.GE.U32.AND P1, PT, R42, UR44, PT ;  /* 0x0000002c2a007c0c */ /* 0x000fc4000bf26070 */
[----:B------:R-:W-:Y:S02]  /*3690*/  ISETP.GE.AND.EX P2, PT, RZ, UR45, PT, P2 ;  /* 0x0000002dff007c0c */ /* 0x000fe4000bf46320 */
[----:B------:R-:W-:Y:S02]  /*36a0*/  IADD3 R3, PT, PT, R3, R5, RZ ;  /* 0x0000000503037210 */ /* 0x000fe40007ffe0ff */
[----:B------:R-:W-:Y:S02]  /*36b0*/  @!P4 R2UR UR6, R30 ;  /* 0x000000001e06c2ca */ /* 0x000fe400000e0000 */
[----:B------:R-:W-:Y:S02]  /*36c0*/  @!P4 R2UR UR7, R31 ;  /* 0x000000001f07c2ca */ /* 0x000fe400000e0000 */
[----:B------:R-:W-:Y:S02]  /*36d0*/  LEA R4, P5, R2, UR36, 0x1 ;  /* 0x0000002402047c11 */ /* 0x000fe4000f8a08ff */
[----:B------:R-:W-:-:S02]  /*36e0*/  ISETP.GE.AND.EX P1, PT, RZ, UR45, PT, P1 ;  /* 0x0000002dff007c0c */ /* 0x000fc4000bf26310 */
[----:B------:R-:W-:Y:S02]  /*36f0*/  @!P0 F2FP.BF16.F32.PACK_AB R15, RZ, R15 ;  /* 0x0000000fff0f823e */ /* 0x000fe400000010ff */
[----:B------:R-:W-:Y:S02]  /*3700*/  LEA.HI.X R5, R2, UR37, R3, 0x1, P5 ;  /* 0x0000002502057c11 */ /* 0x000fe4000a8f0c03 */
        /* <DEDUP_REMOVED lines=12> */
[----:B------:R-:W-:-:S02]  /*37d0*/  @!P2 F2FP.BF16.F32.PACK_AB R0, RZ, R0 ;  /* 0x00000000ff00a23e */ /* 0x000fc400000010ff */
[----:B------:R-:W-:Y:S02]  /*37e0*/  @!P1 F2FP.BF16.F32.PACK_AB R32, RZ, R32 ;  /* 0x00000020ff20923e */ /* 0x000fe400000010ff */
[----:B------:R-:W-:Y:S01]  /*37f0*/  ISETP.GE.AND.EX P3, PT, RZ, UR45, PT, P3 ;  /* 0x0000002dff007c0c */ /* 0x000fe2000bf66330 */
[----:B------:R1:W-:Y:S01]  /*3800*/  @!P2 STG.E.U16 desc[UR4][R4.64+0x80], R0 ;  /* 0x000080000400a986 */ /* 0x0003e2000c101504 */
        /* <DEDUP_REMOVED lines=121> */
.L_x_1939:
[----:B------:R-:W-:Y:S05]  /*3fa0*/  EXIT ;  /* 0x000000000000794d */ /* 0x000fea0003800000 */
.L_x_1940:
[----:B------:R-:W-:Y:S01]  /*3fb0*/  BSSY B1, `(.L_x_1990) ;  /* 0x0000007000017945 */ /* 0x000fe20003800000 */
[----:B------:R-:W-:Y:S02]  /*3fc0*/  MOV R12, 0x10 ;  /* 0x00000010000c7802 */ /* 0x000fe40000000f00 */
[----:B------:R-:W-:Y:S02]  /*3fd0*/  MOV R11, 0x1f ;  /* 0x0000001f000b7802 */ /* 0x000fe40000000f00 */
[----:B------:R-:W-:-:S07]  /*3fe0*/  MOV R15, 0xffffffff ;  /* 0xffffffff000f7802 */ /* 0x000fce0000000f00 */
[----:B------:R-:W-:Y:S05]  /*3ff0*/  WARPSYNC.COLLECTIVE R15, `(.L_x_1991) ;  /* 0x000000000f087348 */ /* 0x000fea0003c00000 */
[----:B------:R0:W1:Y:S02]  /*4000*/  SHFL.BFLY P6, R14, R13, R12, R11 ;  /* 0x0c00000c0d0e7389 */ /* 0x00006400000c000b */
[----:B01----:R-:W-:Y:S05]  /*4010*/  ENDCOLLECTIVE ;  /* 0x000000000000791b */ /* 0x003fea0003800000 */
.L_x_1991:
[----:B------:R-:W-:Y:S05]  /*4020*/  BSYNC B1 ;  /* 0x0000000000017941 */ /* 0x000fea0003800000 */
.L_x_1990:
        /* <DEDUP_REMOVED lines=8> */
.L_x_1992:
[----:B------:R-:W-:Y:S01]  /*40b0*/  HFMA2 R12, -RZ, RZ, 0, 2.384185791015625e-07 ;  /* 0x00000004ff0c7431 */ /* 0x000fe200000001ff */
[----:B------:R-:W-:-:S04]  /*40c0*/  FMNMX R0, R13, R14, !PT ;  /* 0x0000000e0d007209 */ /* 0x000fc80007800000 */
[----:B------:R-:W-:-:S07]  /*40d0*/  MOV R13, R0 ;  /* 0x00000000000d7202 */ /* 0x000fce0000000f00 */
[----:B------:R-:W-:Y:S05]  /*40e0*/  WARPSYNC.COLLECTIVE R15, `(.L_x_1993) ;  /* 0x000000000f087348 */ /* 0x000fea0003c00000 */
[----:B------:R0:W1:Y:S02]  /*40f0*/  SHFL.BFLY P6, R14, R13, R12, R11 ;  /* 0x0c00000c0d0e7389 */ /* 0x00006400000c000b */
[----:B01----:R-:W-:Y:S05]  /*4100*/  ENDCOLLECTIVE ;  /* 0x000000000000791b */ /* 0x003fea0003800000 */
.L_x_1993:
[----:B------:R-:W-:Y:S01]  /*4110*/  IMAD.MOV.U32 R12, RZ, RZ, 0x2 ;  /* 0x00000002ff0c7424 */ /* 0x000fe200078e00ff */
[----:B------:R-:W-:-:S04]  /*4120*/  FMNMX R2, R0, R14, !PT ;  /* 0x0000000e00027209 */ /* 0x000fc80007800000 */
[----:B------:R-:W-:-:S07]  /*4130*/  MOV R13, R2 ;  /* 0x00000002000d7202 */ /* 0x000fce0000000f00 */
[----:B------:R-:W-:Y:S05]  /*4140*/  WARPSYNC.COLLECTIVE R15, `(.L_x_1994) ;  /* 0x000000000f087348 */ /* 0x000fea0003c00000 */
[----:B------:R0:W1:Y:S02]  /*4150*/  SHFL.BFLY P6, R14, R13, R12, R11 ;  /* 0x0c00000c0d0e7389 */ /* 0x00006400000c000b */
[----:B01----:R-:W-:Y:S05]  /*4160*/  ENDCOLLECTIVE ;  /* 0x000000000000791b */ /* 0x003fea0003800000 */
.L_x_1994:
[----:B------:R-:W-:Y:S01]  /*4170*/  HFMA2 R12, -RZ, RZ, 0, 5.9604644775390625e-08 ;  /* 0x00000001ff0c7431 */ /* 0x000fe200000001ff */
[----:B------:R-:W-:-:S04]  /*4180*/  FMNMX R3, R2, R14, !PT ;  /* 0x0000000e02037209 */ /* 0x000fc80007800000 */
[----:B------:R-:W-:-:S07]  /*4190*/  MOV R13, R3 ;  /* 0x00000003000d7202 */ /* 0x000fce0000000f00 */
[----:B------:R-:W-:Y:S05]  /*41a0*/  WARPSYNC.COLLECTIVE R15, `(.L_x_1995) ;  /* 0x000000000f087348 */ /* 0x000fea0003c00000 */
[----:B------:R0:W1:Y:S02]  /*41b0*/  SHFL.BFLY P6, R14, R13, R12, R11 ;  /* 0x0c00000c0d0e7389 */ /* 0x00006400000c000b */
[----:B01----:R-:W-:Y:S05]  /*41c0*/  ENDCOLLECTIVE ;  /* 0x000000000000791b */ /* 0x003fea0003800000 */
.L_x_1995:
        /* <DEDUP_REMOVED lines=51> */
[C---:B------:R-:W-:Y:S01]  /*4500*/  FFMA R16, R3.reuse, 1.4426950216293334961, -R16 ;  /* 0x3fb8aa3b03107823 */ /* 0x040fe20000000810 */
[----:B------:R-:W0:Y:S03]  /*4510*/  MUFU.EX2 R9, R9 ;  /* 0x0000000900097308 */ /* 0x000e260000000800 */
[----:B------:R-:W-:Y:S01]  /*4520*/  FFMA R16, R3, 1.925963033500011079e-08, R16 ;  /* 0x32a5706003107823 */ /* 0x000fe20000000010 */
[----:B------:R-:W-:Y:S01]  /*4530*/  SHF.L.U32 R3, R10, 0x17, RZ ;  /* 0x000000170a037819 */ /* 0x000fe200000006ff */
        /* <DEDUP_REMOVED lines=19> */
[----:B0-----:R-:W-:Y:S01]  /*4670*/  FMUL R5, R5, R18 ;  /* 0x0000001205057220 */ /* 0x001fe20000400000 */
[----:B------:R-:W-:Y:S01]  /*4680*/  FFMA.SAT R18, R27, R35, 0.5 ;  /* 0x3f0000001b127423 */ /* 0x000fe20000002023 */
[----:B------:R-:W-:-:S03]  /*4690*/  FADD R16, R10, -12583039 ;  /* 0xcb40007f0a107421 */ /* 0x000fc60000000000 */
[----:B------:R-:W-:Y:S01]  /*46a0*/  FFMA.RM R18, R18, R63, 12582913 ;  /* 0x4b40000112127423 */ /* 0x000fe2000000403f */
[----:B------:R-:W-:-:S03]  /*46b0*/  FFMA R16, R7, 1.4426950216293334961, -R16 ;  /* 0x3fb8aa3b07107823 */ /* 0x000fc60000000810 */
[----:B------:R-:W-:Y:S01]  /*46c0*/  FADD R20, R18, -12583039 ;  /* 0xcb40007f12147421 */ /* 0x000fe20000000000 */
[----:B------:R-:W-:Y:S01]  /*46d0*/  FFMA R16, R7, 1.925963033500011079e-08, R16 ;  /* 0x32a5706007107823 */ /* 0x000fe20000000010 */
[----:B------:R-:W-:Y:S01]  /*46e0*/  SHF.L.U32 R7, R10, 0x17, RZ ;  /* 0x000000170a077819 */ /* 0x000fe200000006ff */
[----:B------:R-:W-:Y:S01]  /*46f0*/  FFMA.SAT R10, R8, R35, 0.5 ;  /* 0x3f000000080a7423 */ /* 0x000fe20000002023 */
[----:B------:R-:W-:-:S03]  /*4700*/  FFMA R20, R27, 1.4426950216293334961, -R20 ;  /* 0x3fb8aa3b1b147823 */ /* 0x000fc60000000814 */
[----:B------:R-:W-:Y:S01]  /*4710*/  FFMA.RM R10, R10, R63, 12582913 ;  /* 0x4b4000010a0a7423 */ /* 0x000fe2000000403f */
[----:B-1----:R-:W-:Y:S01]  /*4720*/  FMUL R6, R6, R9 ;  /* 0x0000000906067220 */ /* 0x002fe20000400000 */
[----:B------:R-:W0:Y:S01]  /*4730*/  MUFU.EX2 R16, R16 ;  /* 0x0000001000107308 */ /* 0x000e220000000800 */
[----:B------:R-:W-:Y:S01]  /*4740*/  FFMA R20, R27, 1.925963033500011079e-08, R20 ;  /* 0x32a570601b147823 */ /* 0x000fe20000000014 */
[----:B------:R-:W-:-:S04]  /*4750*/  FADD R9, R10, -12583039 ;  /* 0xcb40007f0a097421 */ /* 0x000fc80000000000 */
[C---:B------:R-:W-:Y:S02]  /*4760*/  FFMA R9, R8.reuse, 1.4426950216293334961, -R9 ;  /* 0x3fb8aa3b08097823 */ /* 0x040fe40000000809 */
[----:B------:R-:W-:Y:S02]  /*4770*/  MUFU.EX2 R20, R20 ;  /* 0x0000001400147308 */ /* 0x000fe40000000800 */
        /* <DEDUP_REMOVED lines=27> */
[----:B------:R-:W-:Y:S01]  /*4930*/  SHF.L.U32 R17, R18, 0x17, RZ ;  /* 0x0000001712117819 */ /* 0x000fe200000006ff */
[----:B------:R-:W-:-:S04]  /*4940*/  FFMA.SAT R18, R25, R35, 0.5 ;  /* 0x3f00000019127423 */ /* 0x000fc80000002023 */
[----:B------:R-:W0:Y:S01]  /*4950*/  MUFU.EX2 R19, R19 ;  /* 0x0000001300137308 */ /* 0x000e220000000800 */
[----:B------:R-:W-:Y:S01]  /*4960*/  FFMA.RM R18, R18, R63, 12582913 ;  /* 0x4b40000112127423 */ /* 0x000fe2000000403f */
[----:B------:R-:W-:Y:S01]  /*4970*/  FMUL R17, R17, R20 ;  /* 0x0000001411117220 */ /* 0x000fe20000400000 */
[----:B------:R-:W-:Y:S02]  /*4980*/  FFMA.SAT R20, R24, R35, 0.5 ;  /* 0x3f00000018147423 */ /* 0x000fe40000002023 */
[C---:B------:R-:W-:Y:S01]  /*4990*/  FADD R26, R18.reuse, -12583039 ;  /* 0xcb40007f121a7421 */ /* 0x040fe20000000000 */
[----:B------:R-:W-:Y:S01]  /*49a0*/  SHF.L.U32 R18, R18, 0x17, RZ ;  /* 0x0000001712127819 */ /* 0x000fe200000006ff */
[----:B------:R-:W-:Y:S02]  /*49b0*/  FFMA.RM R20, R20, R63, 12582913 ;  /* 0x4b40000114147423 */ /* 0x000fe4000000403f */
[----:B------:R-:W-:-:S04]  /*49c0*/  FFMA R26, R25, 1.4426950216293334961, -R26 ;  /* 0x3fb8aa3b191a7823 */ /* 0x000fc8000000081a */
[----:B------:R-:W-:Y:S01]  /*49d0*/  FFMA R26, R25, 1.925963033500011079e-08, R26 ;  /* 0x32a57060191a7823 */ /* 0x000fe2000000001a */
[----:B0-----:R-:W-:-:S03]  /*49e0*/  FMUL R16, R16, R19 ;  /* 0x0000001310107220 */ /* 0x001fc60000400000 */
        /* <DEDUP_REMOVED lines=10> */
[----:B------:R-:W-:-:S03]  /*4a90*/  IMAD.SHL.U32 R20, R20, 0x800000, RZ ;  /* 0x0080000014147824 */ /* 0x000fc600078e00ff */
        /* <DEDUP_REMOVED lines=12> */
[----:B------:R-:W-:-:S03]  /*4b60*/  SHF.L.U32 R21, R24, 0x17, RZ ;  /* 0x0000001718157819 */ /* 0x000fc600000006ff */
        /* <DEDUP_REMOVED lines=57> */
[----:B------:R-:W-:Y:S01]  /*4f00*/  FFMA R34, R34, 1.925963033500011079e-08, R11 ;  /* 0x32a5706022227823 */ /* 0x000fe2000000000b */
[----:B------:R-:W-:-:S03]  /*4f10*/  FADD R11, R32, -12583039 ;  /* 0xcb40007f200b7421 */ /* 0x000fc60000000000 */
        /* <DEDUP_REMOVED lines=35> */
.L_x_1996:
[----:B------:R-:W-:Y:S02]  /*5150*/  HFMA2 R12, -RZ, RZ, 0, 4.76837158203125e-07 ;  /* 0x00000008ff0c7431 */ /* 0x000fe400000001ff */
[----:B------:R-:W-:-:S05]  /*5160*/  FADD R32, R13, R14 ;  /* 0x0000000e0d207221 */ /* 0x000fca0000000000 */
[----:B------:R-:W-:-:S07]  /*5170*/  MOV R13, R32 ;  /* 0x00000020000d7202 */ /* 0x000fce0000000f00 */
[----:B------:R-:W-:Y:S05]  /*5180*/  WARPSYNC.COLLECTIVE R15, `(.L_x_1997) ;  /* 0x000000000f087348 */ /* 0x000fea0003c00000 */
[----:B------:R0:W1:Y:S02]  /*5190*/  SHFL.BFLY P6, R14, R13, R12, R11 ;  /* 0x0c00000c0d0e7389 */ /* 0x00006400000c000b */
[----:B01----:R-:W-:Y:S05]  /*51a0*/  ENDCOLLECTIVE ;  /* 0x000000000000791b */ /* 0x003fea0003800000 */
.L_x_1997:
[----:B------:R-:W-:Y:S02]  /*51b0*/  HFMA2 R12, -RZ, RZ, 0, 2.384185791015625e-07 ;  /* 0x00000004ff0c7431 */ /* 0x000fe400000001ff */
[----:B------:R-:W-:-:S05]  /*51c0*/  FADD R33, R32, R14 ;  /* 0x0000000e20217221 */ /* 0x000fca0000000000 */
[----:B------:R-:W-:-:S07]  /*51d0*/  MOV R13, R33 ;  /* 0x00000021000d7202 */ /* 0x000fce0000000f00 */
[----:B------:R-:W-:Y:S05]  /*51e0*/  WARPSYNC.COLLECTIVE R15, `(.L_x_1998) ;  /* 0x000000000f087348 */ /* 0x000fea0003c00000 */
[----:B------:R0:W1:Y:S02]  /*51f0*/  SHFL.BFLY P6, R14, R13, R12, R11 ;  /* 0x0c00000c0d0e7389 */ /* 0x00006400000c000b */
[----:B01----:R-:W-:Y:S05]  /*5200*/  ENDCOLLECTIVE ;  /* 0x000000000000791b */ /* 0x003fea0003800000 */
.L_x_1998:
[----:B------:R-:W-:Y:S02]  /*5210*/  HFMA2 R12, -RZ, RZ, 0, 1.1920928955078125e-07 ;  /* 0x00000002ff0c7431 */ /* 0x000fe400000001ff */
[----:B------:R-:W-:-:S05]  /*5220*/  FADD R34, R33, R14 ;  /* 0x0000000e21227221 */ /* 0x000fca0000000000 */
[----:B------:R-:W-:-:S07]  /*5230*/  MOV R13, R34 ;  /* 0x00000022000d7202 */ /* 0x000fce0000000f00 */
[----:B------:R-:W-:Y:S05]  /*5240*/  WARPSYNC.COLLECTIVE R15, `(.L_x_1999) ;  /* 0x000000000f087348 */ /* 0x000fea0003c00000 */
[----:B------:R0:W1:Y:S02]  /*5250*/  SHFL.BFLY P6, R14, R13, R12, R11 ;  /* 0x0c00000c0d0e7389 */ /* 0x00006400000c000b */
[----:B01----:R-:W-:Y:S05]  /*5260*/  ENDCOLLECTIVE ;  /* 0x000000000000791b */ /* 0x003fea0003800000 */
.L_x_1999:
[----:B------:R-:W-:Y:S01]  /*5270*/  MOV R12, 0x1 ;  /* 0x00000001000c7802 */ /* 0x000fe20000000f00 */
[----:B------:R-:W-:-:S04]  /*5280*/  FADD R35, R34, R14 ;  /* 0x0000000e22237221 */ /* 0x000fc80000000000 */
[----:B------:R-:W-:-:S07]  /*5290*/  IMAD.MOV.U32 R13, RZ, RZ, R35 ;  /* 0x000000ffff0d7224 */ /* 0x000fce00078e0023 */
[----:B------:R-:W-:Y:S05]  /*52a0*/  WARPSYNC.COLLECTIVE R15, `(.L_x_2000) ;  /* 0x000000000f087348 */ /* 0x000fea0003c00000 */
[----:B------:R0:W1:Y:S02]  /*52b0*/  SHFL.BFLY P6, R14, R13, R12, R11 ;  /* 0x0c00000c0d0e7389 */ /* 0x00006400000c000b */
[----:B01----:R-:W-:Y:S05]  /*52c0*/  ENDCOLLECTIVE ;  /* 0x000000000000791b */ /* 0x003fea0003800000 */
.L_x_2000:
[----:B------:R-:W-:Y:S05]  /*52d0*/  BRA `(.L_x_2001) ;  /* 0xffffffcc00807947 */ /* 0x000fea000383ffff */
        .weak           $__internal_26_$__cuda_sm3x_div_rn_noftz_f32_slowpath
        .type           $__internal_26_$__cuda_sm3x_div_rn_noftz_f32_slowpath,@function
        .size           $__internal_26_$__cuda_sm3x_div_rn_noftz_f32_slowpath,(.L_x_25478 - $__internal_26_$__cuda_sm3x_div_rn_noftz_f32_slowpath)
$__internal_26_$__cuda_sm3x_div_rn_noftz_f32_slowpath:
        /* <DEDUP_REMOVED lines=35> */
.L_x_2003:
        /* <DEDUP_REMOVED lines=51> */
.L_x_2010:
[----:B------:R-:W-:-:S04]  /*5840*/  LOP3.LUT R4, R4, 0x80000000, RZ, 0xc0, !PT ;  /* 0x8000000004047812 */ /* 0x000fc800078ec0ff */
[----:B------:R-:W-:Y:S01]  /*5850*/  LOP3.LUT R4, R4, 0x7f800000, RZ, 0xfc, !PT ;  /* 0x7f80000004047812 */ /* 0x000fe200078efcff */
[----:B------:R-:W-:Y:S06]  /*5860*/  BRA `(.L_x_2011) ;  /* 0x0000000000047947 */ /* 0x000fec0003800000 */
.L_x_2009:
[----:B------:R-:W-:-:S07]  /*5870*/  LEA R4, R66, R4, 0x17 ;  /* 0x0000000442047211 */ /* 0x000fce00078eb8ff */
.L_x_2011:
[----:B------:R-:W-:Y:S05]  /*5880*/  BSYNC.RECONVERGENT B2 ;  /* 0x0000000000027941 */ /* 0x000fea0003800200 */
.L_x_2008:
[----:B------:R-:W-:Y:S05]  /*5890*/  BRA `(.L_x_2012) ;  /* 0x0000000000207947 */ /* 0x000fea0003800000 */
.L_x_2007:
[----:B------:R-:W-:-:S04]  /*58a0*/  LOP3.LUT R4, R63, 0x80000000, R4, 0x48, !PT ;  /* 0x800000003f047812 */ /* 0x000fc800078e4804 */
[----:B------:R-:W-:Y:S01]  /*58b0*/  LOP3.LUT R4, R4, 0x7f800000, RZ, 0xfc, !PT ;  /* 0x7f80000004047812 */ /* 0x000fe200078efcff */
[----:B------:R-:W-:Y:S06]  /*58c0*/  BRA `(.L_x_2012) ;  /* 0x0000000000147947 */ /* 0x000fec0003800000 */
.L_x_2006:
[----:B------:R-:W-:Y:S01]  /*58d0*/  LOP3.LUT R4, R63, 0x80000000, R4, 0x48, !PT ;  /* 0x800000003f047812 */ /* 0x000fe200078e4804 */
[----:B------:R-:W-:Y:S06]  /*58e0*/  BRA `(.L_x_2012) ;  /* 0x00000000000c7947 */ /* 0x000fec0003800000 */
.L_x_2005:
[----:B------:R-:W0:Y:S01]  /*58f0*/  MUFU.RSQ R4, -QNAN ;  /* 0xffc0000000047908 */ /* 0x000e220000001400 */
[----:B------:R-:W-:Y:S05]  /*5900*/  BRA `(.L_x_2012) ;  /* 0x0000000000047947 */ /* 0x000fea0003800000 */
.L_x_2004:
[----:B------:R-:W-:-:S07]  /*5910*/  FADD.FTZ R4, R4, R11 ;  /* 0x0000000b04047221 */ /* 0x000fce0000010000 */
.L_x_2012:
[----:B------:R-:W-:Y:S05]  /*5920*/  BSYNC.RECONVERGENT B1 ;  /* 0x0000000000017941 */ /* 0x000fea0003800200 */
.L_x_2002:
[----:B------:R-:W-:-:S04]  /*5930*/  HFMA2 R13, -RZ, RZ, 0, 0 ;  /* 0x00000000ff0d7431 */ /* 0x000fc800000001ff */
[----:B0-----:R-:W-:Y:S05]  /*5940*/  RET.REL.NODEC R12 `(_Z15SoftmaxWarpImplI10DirectLoadI13__nv_bfloat16fE11DirectStoreIfS1_EfLi1ELi24ELi32ELi1ELb1EL9Algorithm0EEvT_T0_ll) ;  /* 0xffffffa40cac7950 */ /* 0x001fea0003c3ffff */
.L_x_2013:
        /* <DEDUP_REMOVED lines=11> */
.L_x_25478:


//--------------------- .text._Z15SoftmaxWarpImplI10DirectLoadI13__nv_bfloat16fE11DirectStoreIfS1_EfLi1ELi24ELi32ELi1ELb0EL9Algorithm0EEvT_T0_ll --------------------------
	.section	.text._Z15SoftmaxWarpImplI10DirectLoadI13__nv_bfloat16fE11DirectStoreIfS1_EfLi1ELi24ELi32ELi1ELb0EL9Algorithm0EEvT_T0_ll,"ax",@progbits
	.align	128
        .global         _Z15SoftmaxWarpImplI10DirectLoadI13__nv_bfloat16fE11DirectStoreIfS1_EfLi1ELi24ELi32ELi1ELb0EL9Algorithm0EEvT_T0_ll
        .type           _Z15SoftmaxWarpImplI10DirectLoadI13__nv_bfloat16fE11DirectStoreIfS1_EfLi1ELi24ELi32ELi1ELb0EL9Algorithm0EEvT_T0_ll,@function
        .size           _Z15SoftmaxWarpImplI10DirectLoadI13__nv_bfloat16fE11DirectStoreIfS1_EfLi1ELi24ELi32ELi1ELb0EL9Algorithm0EEvT_T0_ll,(.L_x_25479 - _Z15SoftmaxWarpImplI10DirectLoadI13__nv_bfloat16fE11DirectStoreIfS1_EfLi1ELi24ELi32ELi1ELb0EL9Algorithm0EEvT_T0_ll)
        .other          _Z15SoftmaxWarpImplI10DirectLoadI13__nv_bfloat16fE11DirectStoreIfS1_EfLi1ELi24ELi32ELi1ELb0EL9Algorithm0EEvT_T0_ll,@"STO_CUDA_ENTRY STV_DEFAULT"
_Z15SoftmaxWarpImplI10DirectLoadI13__nv_bfloat16fE11DirectStoreIfS1_EfLi1ELi24ELi32ELi1ELb0EL9Algorithm0EEvT_T0_ll:
.text._Z15SoftmaxWarpImplI10DirectLoadI13__nv_bfloat16fE11DirectStoreIfS1_EfLi1ELi24ELi32ELi1ELb0EL9Algorithm0EEvT_T0_ll:
        /* <DEDUP_REMOVED lines=24> */
.L_x_2014:
        /* <DEDUP_REMOVED lines=13> */
.L_x_2064:
        /* <DEDUP_REMOVED lines=137> */
[-C--:B------:R-:W-:Y:S01]  /*0ae0*/  FFMA.SAT R19, R50, R11.reuse, 0.5 ;  /* 0x3f00000032137423 */ /* 0x080fe2000000200b */
[----:B------:R-:W-:Y:S01]  /*0af0*/  FADD R9, R3, -12583039 ;  /* 0xcb40007f03097421 */ /* 0x000fe20000000000 */
[----:B------:R-:W-:Y:S01]  /*0b00*/  FFMA R7, R56, 1.4426950216293334961, -R7 ;  /* 0x3fb8aa3b38077823 */ /* 0x000fe20000000807 */
[----:B------:R-:W-:Y:S01]  /*0b10*/  FFMA R5, R48, 1.4426950216293334961, -R5 ;  /* 0x3fb8aa3b30057823 */ /* 0x000fe20000000805 */
[-C--:B------:R-:W-:Y:S01]  /*0b20*/  FFMA.RM R19, R19, R12.reuse, 12582913 ;  /* 0x4b40000113137423 */ /* 0x080fe2000000400c */
[----:B------:R-:W-:Y:S01]  /*0b30*/  FFMA R9, R54, 1.4426950216293334961, -R9 ;  /* 0x3fb8aa3b36097823 */ /* 0x000fe20000000809 */
[----:B------:R-:W-:Y:S01]  /*0b40*/  FFMA R56, R56, 1.925963033500011079e-08, R7 ;  /* 0x32a5706038387823 */ /* 0x000fe20000000007 */
[----:B------:R-:W-:Y:S01]  /*0b50*/  FFMA R48, R48, 1.925963033500011079e-08, R5 ;  /* 0x32a5706030307823 */ /* 0x000fe20000000005 */
[-C--:B------:R-:W-:Y:S01]  /*0b60*/  FFMA.SAT R7, R52, R11.reuse, 0.5 ;  /* 0x3f00000034077423 */ /* 0x080fe2000000200b */
[----:B------:R-:W-:Y:S01]  /*0b70*/  FADD R5, R19, -12583039 ;  /* 0xcb40007f13057421 */ /* 0x000fe20000000000 */
[----:B------:R-:W-:Y:S01]  /*0b80*/  FFMA R54, R54, 1.925963033500011079e-08, R9 ;  /* 0x32a5706036367823 */ /* 0x000fe20000000009 */
[-C--:B------:R-:W-:Y:S01]  /*0b90*/  FFMA.SAT R17, R46, R11.reuse, 0.5 ;  /* 0x3f0000002e117423 */ /* 0x080fe2000000200b */
[-C--:B------:R-:W-:Y:S01]  /*0ba0*/  FFMA.RM R7, R7, R12.reuse, 12582913 ;  /* 0x4b40000107077423 */ /* 0x080fe2000000400c */
[C---:B------:R-:W-:Y:S01]  /*0bb0*/  FFMA R5, R50.reuse, 1.4426950216293334961, -R5 ;  /* 0x3fb8aa3b32057823 */ /* 0x040fe20000000805 */
[----:B------:R-:W1:Y:S01]  /*0bc0*/  MUFU.EX2 R21, R56 ;  /* 0x0000003800157308 */ /* 0x000e620000000800 */
[-C--:B------:R-:W-:Y:S01]  /*0bd0*/  FFMA.RM R17, R17, R12.reuse, 12582913 ;  /* 0x4b40000111117423 */ /* 0x080fe2000000400c */
[----:B------:R-:W-:Y:S01]  /*0be0*/  FADD R9, R7, -12583039 ;  /* 0xcb40007f07097421 */ /* 0x000fe20000000000 */
[----:B------:R-:W-:Y:S01]  /*0bf0*/  FFMA R50, R50, 1.925963033500011079e-08, R5 ;  /* 0x32a5706032327823 */ /* 0x000fe20000000005 */
[-C--:B------:R-:W-:Y:S01]  /*0c00*/  FFMA.SAT R5, R44, R11.reuse, 0.5 ;  /* 0x3f0000002c057423 */ /* 0x080fe2000000200b */
[-C--:B------:R-:W-:Y:S01]  /*0c10*/  FFMA.SAT R23, R0, R11.reuse, 0.5 ;  /* 0x3f00000000177423 */ /* 0x080fe2000000200b */
[----:B------:R-:W-:Y:S01]  /*0c20*/  FFMA R9, R52, 1.4426950216293334961, -R9 ;  /* 0x3fb8aa3b34097823 */ /* 0x000fe20000000809 */
[----:B------:R-:W-:Y:S01]  /*0c30*/  SHF.L.U32 R16, R16, 0x17, RZ ;  /* 0x0000001710107819 */ /* 0x000fe200000006ff */
[-C--:B------:R-:W-:Y:S01]  /*0c40*/  FFMA.RM R10, R5, R12.reuse, 12582913 ;  /* 0x4b400001050a7423 */ /* 0x080fe2000000400c */
[----:B------:R-:W-:Y:S01]  /*0c50*/  FADD R5, R17, -12583039 ;  /* 0xcb40007f11057421 */ /* 0x000fe20000000000 */
[----:B------:R-:W-:Y:S01]  /*0c60*/  FFMA R52, R52, 1.925963033500011079e-08, R9 ;  /* 0x32a5706034347823 */ /* 0x000fe20000000009 */
[-C--:B------:R-:W-:Y:S01]  /*0c70*/  FFMA.SAT R27, R4, R11.reuse, 0.5 ;  /* 0x3f000000041b7423 */ /* 0x080fe2000000200b */
[----:B------:R-:W-:Y:S01]  /*0c80*/  FADD R9, R10, -12583039 ;  /* 0xcb40007f0a097421 */ /* 0x000fe20000000000 */
[----:B------:R-:W-:Y:S01]  /*0c90*/  FFMA R5, R46, 1.4426950216293334961, -R5 ;  /* 0x3fb8aa3b2e057823 */ /* 0x000fe20000000805 */
[----:B------:R-:W-:Y:S01]  /*0ca0*/  SHF.L.U32 R7, R7, 0x17, RZ ;  /* 0x0000001707077819 */ /* 0x000fe200000006ff */
[-C--:B------:R-:W-:Y:S01]  /*0cb0*/  FFMA.RM R27, R27, R12.reuse, 12582913 ;  /* 0x4b4000011b1b7423 */ /* 0x080fe2000000400c */
[----:B------:R-:W-:Y:S01]  /*0cc0*/  FFMA R9, R44, 1.4426950216293334961, -R9 ;  /* 0x3fb8aa3b2c097823 */ /* 0x000fe20000000809 */
[----:B------:R-:W-:Y:S01]  /*0cd0*/  FFMA R46, R46, 1.925963033500011079e-08, R5 ;  /* 0x32a570602e2e7823 */ /* 0x000fe20000000005 */
[----:B------:R-:W-:Y:S01]  /*0ce0*/  MUFU.EX2 R52, R52 ;  /* 0x0000003400347308 */ /* 0x000fe20000000800 */
[-C--:B------:R-:W-:Y:S01]  /*0cf0*/  FFMA.SAT R33, R8, R11.reuse, 0.5 ;  /* 0x3f00000008217423 */ /* 0x080fe2000000200b */
[----:B------:R-:W-:Y:S01]  /*0d00*/  FFMA R44, R44, 1.925963033500011079e-08, R9 ;  /* 0x32a570602c2c7823 */ /* 0x000fe20000000009 */
[-C--:B------:R-:W-:Y:S01]  /*0d10*/  FFMA.SAT R9, R42, R11.reuse, 0.5 ;  /* 0x3f0000002a097423 */ /* 0x080fe2000000200b */
[----:B------:R-:W-:Y:S01]  /*0d20*/  SHF.L.U32 R10, R10, 0x17, RZ ;  /* 0x000000170a0a7819 */ /* 0x000fe200000006ff */
[-C--:B------:R-:W-:Y:S01]  /*0d30*/  FFMA.RM R33, R33, R12.reuse, 12582913 ;  /* 0x4b40000121217423 */ /* 0x080fe2000000400c */
[----:B------:R-:W-:Y:S01]  /*0d40*/  FFMA.SAT R47, R22, R11, 0.5 ;  /* 0x3f000000162f7423 */ /* 0x000fe2000000200b */
[----:B------:R-:W-:Y:S01]  /*0d50*/  FFMA.RM R9, R9, R12, 12582913 ;  /* 0x4b40000109097423 */ /* 0x000fe2000000400c */
[----:B------:R-:W-:Y:S03]  /*0d60*/  MUFU.EX2 R45, R44 ;  /* 0x0000002c002d7308 */ /* 0x000fe60000000800 */
[C---:B------:R-:W-:Y:S01]  /*0d70*/  FADD R5, R9.reuse, -12583039 ;  /* 0xcb40007f09057421 */ /* 0x040fe20000000000 */
[----:B------:R-:W-:-:S03]  /*0d80*/  SHF.L.U32 R9, R9, 0x17, RZ ;  /* 0x0000001709097819 */ /* 0x000fc600000006ff */
[C---:B------:R-:W-:Y:S01]  /*0d90*/  FFMA R5, R42.reuse, 1.4426950216293334961, -R5 ;  /* 0x3fb8aa3b2a057823 */ /* 0x040fe20000000805 */
[----:B------:R-:W2:Y:S03]  /*0da0*/  MUFU.EX2 R58, R58 ;  /* 0x0000003a003a7308 */ /* 0x000ea60000000800 */
[----:B------:R-:W-:Y:S01]  /*0db0*/  FFMA R42, R42, 1.925963033500011079e-08, R5 ;  /* 0x32a570602a2a7823 */ /* 0x000fe20000000005 */
[----:B------:R-:W-:Y:S01]  /*0dc0*/  SHF.L.U32 R5, R15, 0x17, RZ ;  /* 0x000000170f057819 */ /* 0x000fe200000006ff */
[----:B------:R-:W-:-:S03]  /*0dd0*/  FFMA.RM R15, R23, R12, 12582913 ;  /* 0x4b400001170f7423 */ /* 0x000fc6000000400c */
[----:B------:R-:W-:Y:S01]  /*0de0*/  MUFU.EX2 R48, R48 ;  /* 0x0000003000307308 */ /* 0x000fe20000000800 */
[----:B------:R-:W-:-:S04]  /*0df0*/  FADD R23, R15, -12583039 ;  /* 0xcb40007f0f177421 */ /* 0x000fc80000000000 */
[----:B------:R-:W-:-:S03]  /*0e00*/  FFMA R23, R0, 1.4426950216293334961, -R23 ;  /* 0x3fb8aa3b00177823 */ /* 0x000fc60000000817 */
[----:B------:R-:W3:Y:S01]  /*0e10*/  MUFU.EX2 R42, R42 ;  /* 0x0000002a002a7308 */ /* 0x000ee20000000800 */
[----:B------:R-:W-:Y:S01]  /*0e20*/  FFMA R29, R0, 1.925963033500011079e-08, R23 ;  /* 0x32a57060001d7823 */ /* 0x000fe20000000017 */
[----:B-1----:R-:W-:Y:S01]  /*0e30*/  FMUL R0, R16, R21 ;  /* 0x0000001510007220 */ /* 0x002fe20000400000 */
[----:B------:R-:W-:Y:S01]  /*0e40*/  FFMA.SAT R21, R2, R11, 0.5 ;  /* 0x3f00000002157423 */ /* 0x000fe2000000200b */
[----:B--2---:R-:W-:-:S03]  /*0e50*/  FMUL R5, R5, R58 ;  /* 0x0000003a05057220 */ /* 0x004fc60000400000 */
[----:B------:R-:W-:Y:S01]  /*0e60*/  FFMA.RM R16, R21, R12, 12582913 ;  /* 0x4b40000115107423 */ /* 0x000fe2000000400c */
[----:B------:R-:W-:Y:S03]  /*0e70*/  MUFU.EX2 R29, R29 ;  /* 0x0000001d001d7308 */ /* 0x000fe60000000800 */
[C---:B------:R-:W-:Y:S01]  /*0e80*/  FADD R23, R16.reuse, -12583039 ;  /* 0xcb40007f10177421 */ /* 0x040fe20000000000 */
[----:B------:R-:W-:-:S03]  /*0e90*/  SHF.L.U32 R16, R16, 0x17, RZ ;  /* 0x0000001710107819 */ /* 0x000fc600000006ff */
[C---:B------:R-:W-:Y:S01]  /*0ea0*/  FFMA R23, R2.reuse, 1.4426950216293334961, -R23 ;  /* 0x3fb8aa3b02177823 */ /* 0x040fe20000000817 */
[----:B------:R-:W1:Y:S01]  /*0eb0*/  MUFU.EX2 R21, R54 ;  /* 0x0000003600157308 */ /* 0x000e620000000800 */
[----:B---3--:R-:W-:Y:S02]  /*0ec0*/  FMUL R9, R9, R42 ;  /* 0x0000002a09097220 */ /* 0x008fe40000400000 */
[----:B------:R-:W-:Y:S01]  /*0ed0*/  FFMA R25, R2, 1.925963033500011079e-08, R23 ;  /* 0x32a5706002197823 */ /* 0x000fe20000000017 */
[----:B------:R-:W-:Y:S01]  /*0ee0*/  FFMA.SAT R23, R40, R11, 0.5 ;  /* 0x3f00000028177423 */ /* 0x000fe2000000200b */
[----:B------:R-:W-:Y:S02]  /*0ef0*/  SHF.L.U32 R2, R3, 0x17, RZ ;  /* 0x0000001703027819 */ /* 0x000fe400000006ff */
[----:B------:R-:W-:Y:S01]  /*0f00*/  SHF.L.U32 R3, R13, 0x17, RZ ;  /* 0x000000170d037819 */ /* 0x000fe200000006ff */
[----:B------:R-:W-:Y:S01]  /*0f10*/  FFMA.RM R23, R23, R12, 12582913 ;  /* 0x4b40000117177423 */ /* 0x000fe2000000400c */
[----:B------:R-:W-:Y:S01]  /*0f20*/  FADD R13, R27, -12583039 ;  /* 0xcb40007f1b0d7421 */ /* 0x000fe20000000000 */
[----:B------:R-:W2:Y:S02]  /*0f30*/  MUFU.EX2 R25, R25 ;  /* 0x0000001900197308 */ /* 0x000ea40000000800 */
[----:B------:R-:W-:Y:S01]  /*0f40*/  FMUL R3, R3, R48 ;  /* 0x0000003003037220 */ /* 0x000fe20000400000 */
[----:B------:R-:W-:Y:S01]  /*0f50*/  FFMA R13, R4, 1.4426950216293334961, -R13 ;  /* 0x3fb8aa3b040d7823 */ /* 0x000fe2000000080d */
[----:B-1----:R-:W-:Y:S01]  /*0f60*/  FMUL R2, R2, R21 ;  /* 0x0000001502027220 */ /* 0x002fe20000400000 */
[----:B------:R-:W-:-:S02]  /*0f70*/  FADD R21, R23, -12583039 ;  /* 0xcb40007f17157421 */ /* 0x000fc40000000000 */
[----:B------:R-:W-:Y:S01]  /*0f80*/  FFMA R35, R4, 1.925963033500011079e-08, R13 ;  /* 0x32a5706004237823 */ /* 0x000fe2000000000d */
[----:B------:R-:W-:Y:S01]  /*0f90*/  FFMA.SAT R13, R6, R11, 0.5 ;  /* 0x3f000000060d7423 */ /* 0x000fe2000000200b */
[----:B------:R-:W-:Y:S01]  /*0fa0*/  SHF.L.U32 R4, R19, 0x17, RZ ;  /* 0x0000001713047819 */ /* 0x000fe200000006ff */
[C---:B------:R-:W-:Y:S01]  /*0fb0*/  FFMA R21, R40.reuse, 1.4426950216293334961, -R21 ;  /* 0x3fb8aa3b28157823 */ /* 0x040fe20000000815 */
[----:B------:R-:W-:Y:S01]  /*0fc0*/  MUFU.EX2 R46, R46 ;  /* 0x0000002e002e7308 */ /* 0x000fe20000000800 */
[----:B------:R-:W-:Y:S02]  /*0fd0*/  FFMA.RM R13, R13, R12, 12582913 ;  /* 0x4b4000010d0d7423 */ /* 0x000fe4000000400c */
[----:B------:R-:W-:Y:S01]  /*0fe0*/  FFMA R40, R40, 1.925963033500011079e-08, R21 ;  /* 0x32a5706028287823 */ /* 0x000fe20000000015 */
[----:B--2---:R-:W-:Y:S01]  /*0ff0*/  FMUL R16, R16, R25 ;  /* 0x0000001910107220 */ /* 0x004fe20000400000 */
[----:B------:R-:W-:Y:S01]  /*1000*/  FADD R19, R13, -12583039 ;  /* 0xcb40007f0d137421 */ /* 0x000fe20000000000 */
[----:B------:R-:W-:-:S02]  /*1010*/  FFMA.SAT R25, R26, R11, 0.5 ;  /* 0x3f0000001a197423 */ /* 0x000fc4000000200b */
[----:B------:R-:W1:Y:S01]  /*1020*/  MUFU.EX2 R21, R50 ;  /* 0x0000003200157308 */ /* 0x000e620000000800 */
[----:B------:R-:W-:Y:S01]  /*1030*/  FFMA R19, R6, 1.4426950216293334961, -R19 ;  /* 0x3fb8aa3b06137823 */ /* 0x000fe20000000813 */
[----:B------:R-:W-:-:S03]  /*1040*/  FFMA.RM R25, R25, R12, 12582913 ;  /* 0x4b40000119197423 */ /* 0x000fc6000000400c */
[----:B------:R-:W-:Y:S01]  /*1050*/  FFMA R19, R6, 1.925963033500011079e-08, R19 ;  /* 0x32a5706006137823 */ /* 0x000fe20000000013 */
[----:B------:R-:W-:Y:S02]  /*1060*/  FMUL R6, R7, R52 ;  /* 0x0000003407067220 */ /* 0x000fe40000400000 */
[----:B------:R-:W-:Y:S08]  /*1070*/  MUFU.EX2 R35, R35 ;  /* 0x0000002300237308 */ /* 0x000ff00000000800 */
[----:B------:R-:W2:Y:S01]  /*1080*/  MUFU.EX2 R40, R40 ;  /* 0x0000002800287308 */ /* 0x000ea20000000800 */
[----:B-1----:R-:W-:Y:S01]  /*1090*/  FMUL R4, R4, R21 ;  /* 0x0000001504047220 */ /* 0x002fe20000400000 */
[----:B------:R-:W-:-:S04]  /*10a0*/  FFMA.SAT R21, R34, R11, 0.5 ;  /* 0x3f00000022157423 */ /* 0x000fc8000000200b */
[----:B------:R-:W-:-:S04]  /*10b0*/  FFMA.RM R21, R21, R12, 12582913 ;  /* 0x4b40000115157423 */ /* 0x000fc8000000400c */
        /* <DEDUP_REMOVED lines=10> */
[----:B------:R-:W-:Y:S01]  /*1160*/  FMUL R8, R10, R45 ;  /* 0x0000002d0a087220 */ /* 0x000fe20000400000 */
[----:B------:R-:W-:Y:S01]  /*1170*/  SHF.L.U32 R10, R15, 0x17, RZ ;  /* 0x000000170f0a7819 */ /* 0x000fe200000006ff */
[----:B------:R-:W-:Y:S01]  /*1180*/  FFMA.SAT R15, R28, R11, 0.5 ;  /* 0x3f0000001c0f7423 */ /* 0x000fe2000000200b */
[-C--:B------:R-:W-:Y:S01]  /*1190*/  FFMA.RM R34, R17, R12.reuse, 12582913 ;  /* 0x4b40000111227423 */ /* 0x080fe2000000400c */
[----:B------:R-:W-:Y:S02]  /*11a0*/  MUFU.EX2 R46, R43 ;  /* 0x0000002b002e7308 */ /* 0x000fe40000000800 */
[----:B------:R-:W-:Y:S01]  /*11b0*/  FFMA.RM R15, R15, R12, 12582913 ;  /* 0x4b4000010f0f7423 */ /* 0x000fe2000000400c */
[----:B------:R-:W-:Y:S01]  /*11c0*/  FADD R17, R34, -12583039 ;  /* 0xcb40007f22117421 */ /* 0x000fe20000000000 */
[----:B------:R-:W-:Y:S01]  /*11d0*/  FMUL R10, R10, R29 ;  /* 0x0000001d0a0a7220 */ /* 0x000fe20000400000 */
[----:B------:R-:W-:-:S02]  /*11e0*/  SHF.L.U32 R34, R34, 0x17, RZ ;  /* 0x0000001722227819 */ /* 0x000fc400000006ff */
        /* <DEDUP_REMOVED lines=8> */
[C---:B------:R-:W-:Y:S01]  /*1270*/  FADD R17, R15.reuse, -12583039 ;  /* 0xcb40007f0f117421 */ /* 0x040fe20000000000 */
[----:B------:R-:W-:-:S03]  /*1280*/  SHF.L.U32 R15, R15, 0x17, RZ ;  /* 0x000000170f0f7819 */ /* 0x000fc600000006ff */
[----:B------:R-:W-:-:S04]  /*1290*/  FFMA R17, R28, 1.4426950216293334961, -R17 ;  /* 0x3fb8aa3b1c117823 */ /* 0x000fc80000000811 */
[----:B------:R-:W-:Y:S01]  /*12a0*/  FFMA R29, R28, 1.925963033500011079e-08, R17 ;  /* 0x32a570601c1d7823 */ /* 0x000fe20000000011 */
[----:B------:R-:W-:-:S03]  /*12b0*/  FFMA.SAT R17, R18, R11, 0.5 ;  /* 0x3f00000012117423 */ /* 0x000fc6000000200b */
[----:B------:R1:W-:Y:S01]  /*12c0*/  MUFU.EX2 R48, R29 ;  /* 0x0000001d00307308 */ /* 0x0003e20000000800 */
[----:B------:R-:W-:Y:S01]  /*12d0*/  FFMA.RM R28, R17, R12, 12582913 ;  /* 0x4b400001111c7423 */ /* 0x000fe2000000400c */
[----:B------:R-:W-:Y:S01]  /*12e0*/  SHF.L.U32 R17, R23, 0x17, RZ ;  /* 0x0000001717117819 */ /* 0x000fe200000006ff */
[----:B------:R-:W-:Y:S02]  /*12f0*/  FADD R23, R25, -12583039 ;  /* 0xcb40007f19177421 */ /* 0x000fe40000000000 */
[C---:B------:R-:W-:Y:S01]  /*1300*/  FADD R45, R28.reuse, -12583039 ;  /* 0xcb40007f1c2d7421 */ /* 0x040fe20000000000 */
[----:B------:R-:W-:Y:S01]  /*1310*/  SHF.L.U32 R28, R28, 0x17, RZ ;  /* 0x000000171c1c7819 */ /* 0x000fe200000006ff */
[----:B------:R-:W-:Y:S01]  /*1320*/  FFMA R23, R26, 1.4426950216293334961, -R23 ;  /* 0x3fb8aa3b1a177823 */ /* 0x000fe20000000817 */
[----:B--2---:R-:W-:Y:S01]  /*1330*/  FMUL R17, R17, R40 ;  /* 0x0000002811117220 */ /* 0x004fe20000400000 */
[----:B------:R-:W-:Y:S01]  /*1340*/  FFMA R45, R18, 1.4426950216293334961, -R45 ;  /* 0x3fb8aa3b122d7823 */ /* 0x000fe2000000082d */
[----:B------:R-:W-:Y:S01]  /*1350*/  MUFU.EX2 R40, R41 ;  /* 0x0000002900287308 */ /* 0x000fe20000000800 */
[----:B------:R-:W-:Y:S01]  /*1360*/  FFMA R23, R26, 1.925963033500011079e-08, R23 ;  /* 0x32a570601a177823 */ /* 0x000fe20000000017 */
[----:B------:R-:W-:Y:S01]  /*1370*/  FFMA.RM R26, R47, R12, 12582913 ;  /* 0x4b4000012f1a7423 */ /* 0x000fe2000000400c */
[----:B------:R-:W-:Y:S01]  /*1380*/  FFMA R45, R18, 1.925963033500011079e-08, R45 ;  /* 0x32a57060122d7823 */ /* 0x000fe2000000002d */
[----:B------:R-:W-:Y:S01]  /*1390*/  SHF.L.U32 R18, R27, 0x17, RZ ;  /* 0x000000171b127819 */ /* 0x000fe200000006ff */
[----:B------:R-:W-:Y:S01]  /*13a0*/  FFMA.SAT R47, R14, R11, 0.5 ;  /* 0x3f0000000e2f7423 */ /* 0x000fe2000000200b */
[----:B------:R-:W-:-:S03]  /*13b0*/  FADD R27, R26, -12583039 ;  /* 0xcb40007f1a1b7421 */ /* 0x000fc60000000000 */
[----:B------:R-:W-:Y:S01]  /*13c0*/  FMUL R18, R18, R35 ;  /* 0x0000002312127220 */ /* 0x000fe20000400000 */
[----:B------:R-:W-:Y:S01]  /*13d0*/  FFMA.SAT R35, R32, R11, 0.5 ;  /* 0x3f00000020237423 */ /* 0x000fe2000000200b */
[C---:B------:R-:W-:Y:S01]  /*13e0*/  FFMA R27, R22.reuse, 1.4426950216293334961, -R27 ;  /* 0x3fb8aa3b161b7823 */ /* 0x040fe2000000081b */
[----:B------:R-:W-:Y:S02]  /*13f0*/  MUFU.EX2 R45, R45 ;  /* 0x0000002d002d7308 */ /* 0x000fe40000000800 */
[-C--:B------:R-:W-:Y:S01]  /*1400*/  FFMA.RM R11, R35, R12.reuse, 12582913 ;  /* 0x4b400001230b7423 */ /* 0x080fe2000000400c */
[----:B------:R-:W-:Y:S01]  /*1410*/  FFMA R27, R22, 1.925963033500011079e-08, R27 ;  /* 0x32a57060161b7823 */ /* 0x000fe2000000001b */
[----:B------:R-:W-:Y:S02]  /*1420*/  FFMA.RM R12, R47, R12, 12582913 ;  /* 0x4b4000012f0c7423 */ /* 0x000fe4000000400c */
[C---:B------:R-:W-:Y:S01]  /*1430*/  FADD R35, R11.reuse, -12583039 ;  /* 0xcb40007f0b237421 */ /* 0x040fe20000000000 */
[----:B------:R-:W-:Y:S01]  /*1440*/  SHF.L.U32 R11, R11, 0x17, RZ ;  /* 0x000000170b0b7819 */ /* 0x000fe200000006ff */
[----:B------:R2:W3:Y:S01]  /*1450*/  MUFU.EX2 R22, R19 ;  /* 0x0000001300167308 */ /* 0x0004e20000000800 */
[----:B-1----:R-:W-:Y:S01]  /*1460*/  FADD R29, R12, -12583039 ;  /* 0xcb40007f0c1d7421 */ /* 0x002fe20000000000 */
[----:B------:R-:W-:Y:S01]  /*1470*/  FFMA R35, R32, 1.4426950216293334961, -R35 ;  /* 0x3fb8aa3b20237823 */ /* 0x000fe20000000823 */
[----:B------:R-:W-:-:S02]  /*1480*/  SHF.L.U32 R12, R12, 0x17, RZ ;  /* 0x000000170c0c7819 */ /* 0x000fc400000006ff */
[----:B------:R-:W-:Y:S01]  /*1490*/  FFMA R29, R14, 1.4426950216293334961, -R29 ;  /* 0x3fb8aa3b0e1d7823 */ /* 0x000fe2000000081d */
[----:B------:R-:W-:Y:S01]  /*14a0*/  FFMA R32, R32, 1.925963033500011079e-08, R35 ;  /* 0x32a5706020207823 */ /* 0x000fe20000000023 */
[----:B------:R-:W-:Y:S01]  /*14b0*/  FADD R35, RZ, R5 ;  /* 0x00000005ff237221 */ /* 0x000fe20000000000 */
[----:B------:R-:W-:Y:S01]  /*14c0*/  MUFU.EX2 R47, R44 ;  /* 0x0000002c002f7308 */ /* 0x000fe20000000800 */
[----:B--2---:R-:W-:Y:S02]  /*14d0*/  SHF.L.U32 R19, R13, 0x17, RZ ;  /* 0x000000170d137819 */ /* 0x004fe400000006ff */
[----:B------:R-:W-:-:S04]  /*14e0*/  FADD R35, R35, R0 ;  /* 0x0000000023237221 */ /* 0x000fc80000000000 */
[----:B------:R-:W-:Y:S01]  /*14f0*/  FADD R20, R35, R2 ;  /* 0x0000000223147221 */ /* 0x000fe20000000000 */
[----:B------:R-:W1:Y:S01]  /*1500*/  MUFU.EX2 R32, R32 ;  /* 0x0000002000207308 */ /* 0x000e620000000800 */
[----:B---3--:R-:W-:Y:S02]  /*1510*/  FMUL R19, R19, R22 ;  /* 0x0000001613137220 */ /* 0x008fe40000400000 */
[----:B------:R-:W-:-:S04]  /*1520*/  FADD R35, R20, R3 ;  /* 0x0000000314237221 */ /* 0x000fc80000000000 */
[----:B------:R-:W-:-:S04]  /*1530*/  FADD R35, R35, R4 ;  /* 0x0000000423237221 */ /* 0x000fc80000000000 */
[----:B------:R-:W-:Y:S02]  /*1540*/  FADD R20, R35, R6 ;  /* 0x0000000623147221 */ /* 0x000fe40000000000 */
[----:B------:R-:W2:Y:S02]  /*1550*/  MUFU.EX2 R35, R42 ;  /* 0x0000002a00237308 */ /* 0x000ea40000000800 */
[----:B------:R-:W-:-:S04]  /*1560*/  FADD R13, R20, R7 ;  /* 0x00000007140d7221 */ /* 0x000fc80000000000 */
[----:B------:R-:W-:Y:S02]  /*1570*/  FADD R20, R13, R8 ;  /* 0x000000080d147221 */ /* 0x000fe40000000000 */
[----:B------:R3:W4:Y:S02]  /*1580*/  MUFU.EX2 R42, R27 ;  /* 0x0000001b002a7308 */ /* 0x0007240000000800 */
[----:B------:R-:W-:Y:S01]  /*1590*/  FADD R13, R20, R9 ;  /* 0x00000009140d7221 */ /* 0x000fe20000000000 */
[----:B------:R-:W-:Y:S01]  /*15a0*/  FMUL R20, R21, R40 ;  /* 0x0000002815147220 */ /* 0x000fe20000400000 */
[----:B------:R-:W-:Y:S01]  /*15b0*/  SHF.L.U32 R21, R33, 0x17, RZ ;  /* 0x0000001721157819 */ /* 0x000fe200000006ff */
[----:B------:R-:W-:Y:S01]  /*15c0*/  FFMA R33, R14, 1.925963033500011079e-08, R29 ;  /* 0x32a570600e217823 */ /* 0x000fe2000000001d */
[----:B------:R-:W-:Y:S01]  /*15d0*/  FADD R13, R13, R10 ;  /* 0x0000000a0d0d7221 */ /* 0x000fe20000000000 */
[----:B-1----:R-:W-:Y:S01]  /*15e0*/  FMUL R29, R11, R32 ;  /* 0x000000200b1d7220 */ /* 0x002fe20000400000 */
[----:B------:R2:W1:Y:S01]  /*15f0*/  MUFU.EX2 R40, R23 ;  /* 0x0000001700287308 */ /* 0x0004620000000800 */
[----:B------:R-:W-:Y:S01]  /*1600*/  FMUL R21, R21, R46 ;  /* 0x0000002e15157220 */ /* 0x000fe20000400000 */
[----:B------:R-:W-:Y:S01]  /*1610*/  FADD R22, R13, R16 ;  /* 0x000000100d167221 */ /* 0x000fe20000000000 */
[----:B---3--:R-:W-:-:S03]  /*1620*/  SHF.L.U32 R27, R26, 0x17, RZ ;  /* 0x000000171a1b7819 */ /* 0x008fc600000006ff */
[----:B------:R-:W-:Y:S02]  /*1630*/  FADD R13, R22, R17 ;  /* 0x00000011160d7221 */ /* 0x000fe40000000000 */
[----:B------:R-:W3:Y:S01]  /*1640*/  MUFU.EX2 R33, R33 ;  /* 0x0000002100217308 */ /* 0x000ee20000000800 */
[----:B--2---:R-:W-:Y:S01]  /*1650*/  FMUL R23, R24, R35 ;  /* 0x0000002318177220 */ /* 0x004fe20000400000 */
[----:B------:R-:W-:Y:S01]  /*1660*/  FADD R22, R13, R18 ;  /* 0x000000120d167221 */ /* 0x000fe20000000000 */
[----:B------:R-:W-:Y:S01]  /*1670*/  FMUL R24, R15, R48 ;  /* 0x000000300f187220 */ /* 0x000fe20000400000 */
[----:B------:R-:W-:Y:S01]  /*1680*/  SHF.L.U32 R15, R25, 0x17, RZ ;  /* 0x00000017190f7819 */ /* 0x000fe200000006ff */
[----:B------:R-:W-:Y:S01]  /*1690*/  FMUL R25, R28, R45 ;  /* 0x0000002d1c197220 */ /* 0x000fe20000400000 */
[----:B------:R-:W-:Y:S01]  /*16a0*/  FADD R13, R22, R19 ;  /* 0x00000013160d7221 */ /* 0x000fe20000000000 */
[----:B------:R-:W-:Y:S01]  /*16b0*/  FMUL R22, R34, R47 ;  /* 0x0000002f22167220 */ /* 0x000fe20000400000 */
[----:B----4-:R-:W-:Y:S01]  /*16c0*/  FMUL R27, R27, R42 ;  /* 0x0000002a1b1b7220 */ /* 0x010fe20000400000 */
[----:B-1----:R-:W-:Y:S01]  /*16d0*/  FMUL R26, R15, R40 ;  /* 0x000000280f1a7220 */ /* 0x002fe20000400000 */
        /* <DEDUP_REMOVED lines=20> */
.L_x_2076:
        /* <DEDUP_REMOVED lines=12> */
[----:B0-----:R-:W-:Y:S05]  /*18e0*/  CALL.REL.NOINC `($__internal_27_$__cuda_sm3x_div_rn_noftz_f32_slowpath) ;  /* 0x0000002c005c7944 */ /* 0x001fea0003c00000 */
[----:B------:R-:W-:-:S07]  /*18f0*/  MOV R11, R5 ;  /* 0x00000005000b7202 */ /* 0x000fce0000000f00 */
.L_x_2017:
[----:B------:R-:W-:Y:S05]  /*1900*/  BSYNC.RECONVERGENT B2 ;  /* 0x0000000000027941 */ /* 0x000fea0003800200 */
.L_x_2016:
        /* <DEDUP_REMOVED lines=12> */
[----:B0-----:R-:W-:Y:S05]  /*19d0*/  CALL.REL.NOINC `($__internal_27_$__cuda_sm3x_div_rn_noftz_f32_slowpath) ;  /* 0x0000002c00207944 */ /* 0x001fea0003c00000 */
[----:B------:R-:W-:-:S07]  /*19e0*/  MOV R14, R5 ;  /* 0x00000005000e7202 */ /* 0x000fce0000000f00 */
.L_x_2019:
[----:B------:R-:W-:Y:S05]  /*19f0*/  BSYNC.RECONVERGENT B2 ;  /* 0x0000000000027941 */ /* 0x000fea0003800200 */
.L_x_2018:
        /* <DEDUP_REMOVED lines=14> */
.L_x_2021:
[----:B------:R-:W-:Y:S05]  /*1ae0*/  BSYNC.RECONVERGENT B2 ;  /* 0x0000000000027941 */ /* 0x000fea0003800200 */
.L_x_2020:
        /* <DEDUP_REMOVED lines=14> */
.L_x_2023:
[----:B------:R-:W-:Y:S05]  /*1bd0*/  BSYNC.RECONVERGENT B2 ;  /* 0x0000000000027941 */ /* 0x000fea0003800200 */
.L_x_2022:
        /* <DEDUP_REMOVED lines=14> */
.L_x_2025:
[----:B------:R-:W-:Y:S05]  /*1cc0*/  BSYNC.RECONVERGENT B2 ;  /* 0x0000000000027941 */ /* 0x000fea0003800200 */
.L_x_2024:
        /* <DEDUP_REMOVED lines=14> */
.L_x_2027:
[----:B------:R-:W-:Y:S05]  /*1db0*/  BSYNC.RECONVERGENT B2 ;  /* 0x0000000000027941 */ /* 0x000fea0003800200 */
.L_x_2026:
        /* <DEDUP_REMOVED lines=14> */
.L_x_2029:
[----:B------:R-:W-:Y:S05]  /*1ea0*/  BSYNC.RECONVERGENT B2 ;  /* 0x0000000000027941 */ /* 0x000fea0003800200 */
.L_x_2028:
        /* <DEDUP_REMOVED lines=14> */
.L_x_2031:
[----:B------:R-:W-:Y:S05]  /*1f90*/  BSYNC.RECONVERGENT B2 ;  /* 0x0000000000027941 */ /* 0x000fea0003800200 */
.L_x_2030:
        /* <DEDUP_REMOVED lines=14> */
.L_x_2033:
[----:B------:R-:W-:Y:S05]  /*2080*/  BSYNC.RECONVERGENT B2 ;  /* 0x0000000000027941 */ /* 0x000fea0003800200 */
.L_x_2032:
        /* <DEDUP_REMOVED lines=14> */
.L_x_2035:
[----:B------:R-:W-:Y:S05]  /*2170*/  BSYNC.RECONVERGENT B2 ;  /* 0x0000000000027941 */ /* 0x000fea0003800200 */
.L_x_2034:
        /* <DEDUP_REMOVED lines=14> */
.L_x_2037:
[----:B------:R-:W-:Y:S05]  /*2260*/  BSYNC.RECONVERGENT B2 ;  /* 0x0000000000027941 */ /* 0x000fea0003800200 */
.L_x_2036:
        /* <DEDUP_REMOVED lines=14> */
.L_x_2039:
[----:B------:R-:W-:Y:S05]  /*2350*/  BSYNC.RECONVERGENT B2 ;  /* 0x0000000000027941 */ /* 0x000fea0003800200 */
.L_x_2038:
        /* <DEDUP_REMOVED lines=14> */
.L_x_2041:
[----:B------:R-:W-:Y:S05]  /*2440*/  BSYNC.RECONVERGENT B2 ;  /* 0x0000000000027941 */ /* 0x000fea0003800200 */
.L_x_2040:
        /* <DEDUP_REMOVED lines=14> */
.L_x_2043:
[----:B------:R-:W-:Y:S05]  /*2530*/  BSYNC.RECONVERGENT B2 ;  /* 0x0000000000027941 */ /* 0x000fea0003800200 */
.L_x_2042:
        /* <DEDUP_REMOVED lines=14> */
.L_x_2045:
[----:B------:R-:W-:Y:S05]  /*2620*/  BSYNC.RECONVERGENT B2 ;  /* 0x0000000000027941 */ /* 0x000fea0003800200 */
.L_x_2044:
        /* <DEDUP_REMOVED lines=14> */
.L_x_2047:
[----:B------:R-:W-:Y:S05]  /*2710*/  BSYNC.RECONVERGENT B2 ;  /* 0x0000000000027941 */ /* 0x000fea0003800200 */
.L_x_2046:
        /* <DEDUP_REMOVED lines=14> */
.L_x_2049:
[----:B------:R-:W-:Y:S05]  /*2800*/  BSYNC.RECONVERGENT B2 ;  /* 0x0000000000027941 */ /* 0x000fea0003800200 */
.L_x_2048:
        /* <DEDUP_REMOVED lines=14> */
.L_x_2051:
[----:B------:R-:W-:Y:S05]  /*28f0*/  BSYNC.RECONVERGENT B2 ;  /* 0x0000000000027941 */ /* 0x000fea0003800200 */
.L_x_2050:
        /* <DEDUP_REMOVED lines=14> */
.L_x_2053:
[----:B------:R-:W-:Y:S05]  /*29e0*/  BSYNC.RECONVERGENT B2 ;  /* 0x0000000000027941 */ /* 0x000fea0003800200 */
.L_x_2052:
        /* <DEDUP_REMOVED lines=14> */
.L_x_2055:
[----:B------:R-:W-:Y:S05]  /*2ad0*/  BSYNC.RECONVERGENT B2 ;  /* 0x0000000000027941 */ /* 0x000fea0003800200 */
.L_x_2054:
        /* <DEDUP_REMOVED lines=14> */
.L_x_2057:
[----:B------:R-:W-:Y:S05]  /*2bc0*/  BSYNC.RECONVERGENT B2 ;  /* 0x0000000000027941 */ /* 0x000fea0003800200 */
.L_x_2056:
        /* <DEDUP_REMOVED lines=14> */
.L_x_2059:
[----:B------:R-:W-:Y:S05]  /*2cb0*/  BSYNC.RECONVERGENT B2 ;  /* 0x0000000000027941 */ /* 0x000fea0003800200 */
.L_x_2058:
        /* <DEDUP_REMOVED lines=14> */
.L_x_2061:
[----:B------:R-:W-:Y:S05]  /*2da0*/  BSYNC.RECONVERGENT B2 ;  /* 0x0000000000027941 */ /* 0x000fea0003800200 */
.L_x_2060:
        /* <DEDUP_REMOVED lines=13> */
.L_x_2063:
[----:B------:R-:W-:Y:S05]  /*2e80*/  BSYNC.RECONVERGENT B2 ;  /* 0x0000000000027941 */ /* 0x000fea0003800200 */
.L_x_2062:
        /* <DEDUP_REMOVED lines=15> */
[----:B------:R-:W-:-:S02]  /*2f80*/  F2FP.BF16.F32.PACK_AB R2, R3, R2 ;  /* 0x000000020302723e */ /* 0x000fc400000010ff */
[----:B------:R-:W-:Y:S02]  /*2f90*/  LEA.HI.X R13, R26, UR41, R13, 0x1, P0 ;  /* 0x000000291a0d7c11 */ /* 0x000fe400080f0c0d */
[----:B------:R-:W-:Y:S02]  /*2fa0*/  F2FP.BF16.F32.PACK_AB R0, R0, R15 ;  /* 0x0000000f0000723e */ /* 0x000fe400000010ff */
[----:B------:R-:W-:Y:S01]  /*2fb0*/  F2FP.BF16.F32.PACK_AB R4, R7, R4 ;  /* 0x000000040704723e */ /* 0x000fe200000010ff */
[----:B------:R1:W-:Y:S01]  /*2fc0*/  STG.E.U16 desc[UR12][R12.64+0x100], R2 ;  /* 0x000100020c007986 */ /* 0x0003e2000c10150c */
[----:B------:R-:W-:Y:S02]  /*2fd0*/  F2FP.BF16.F32.PACK_AB R6, R9, R6 ;  /* 0x000000060906723e */ /* 0x000fe400000010ff */
[----:B------:R-:W-:Y:S01]  /*2fe0*/  IADD3 R37, P0, PT, R39, R37, RZ ;  /* 0x0000002527257210 */ /* 0x000fe20007f1e0ff */
[----:B------:R2:W-:Y:S01]  /*2ff0*/  STG.E.U16 desc[UR8][R12.64+0x80], R0 ;  /* 0x000080000c007986 */ /* 0x0005e2000c101508 */
[----:B------:R-:W-:-:S02]  /*3000*/  F2FP.BF16.F32.PACK_AB R11, R14, R11 ;  /* 0x0000000b0e0b723e */ /* 0x000fc400000010ff */
[----:B------:R-:W-:Y:S01]  /*3010*/  R2UR UR14, R30 ;  /* 0x000000001e0e72ca */ /* 0x000fe200000e0000 */
[----:B------:R3:W-:Y:S01]  /*3020*/  STG.E.U16 desc[UR8][R12.64+0x200], R6 ;  /* 0x000200060c007986 */ /* 0x0007e2000c101508 */
[----:B------:R-:W-:Y:S02]  /*3030*/  R2UR UR15, R31 ;  /* 0x000000001f0f72ca */ /* 0x000fe400000e0000 */
[----:B------:R-:W-:Y:S02]  /*3040*/  PRMT R14, R0, 0x7632, R14 ;  /* 0x00007632000e7816 */ /* 0x000fe4000000000e */
[----:B------:R-:W-:Y:S02]  /*3050*/  PRMT R15, R2, 0x7632, R15 ;  /* 0x00007632020f7816 */ /* 0x000fe4000000000f */
[----:B-1----:R-:W-:Y:S01]  /*3060*/  PRMT R2, R6, 0x7632, R2 ;  /* 0x0000763206027816 */ /* 0x002fe20000000002 */
[----:B------:R-:W-:Y:S01]  /*3070*/  STG.E.U16 desc[UR10][R12.64+0xc0], R14 ;  /* 0x0000c00e0c007986 */ /* 0x000fe2000c10150a */
[----:B--2---:R-:W-:-:S02]  /*3080*/  PRMT R0, R4, 0x7632, R0 ;  /* 0x0000763204007816 */ /* 0x004fc40000000000 */
[----:B------:R-:W-:Y:S01]  /*3090*/  LEA.HI.X.SX32 R36, R39, R36, 0x1, P0 ;  /* 0x0000002427247211 */ /* 0x000fe200000f0eff */
[----:B------:R-:W-:Y:S01]  /*30a0*/  STG.E.U16 desc[UR10][R12.64+0x240], R2 ;  /* 0x000240020c007986 */ /* 0x000fe2000c10150a */
[----:B------:R-:W-:Y:S02]  /*30b0*/  ISETP.GE.U32.AND P0, PT, R37, UR44, PT ;  /* 0x0000002c25007c0c */ /* 0x000fe4000bf06070 */
[----:B------:R-:W-:Y:S01]  /*30c0*/  F2FP.BF16.F32.PACK_AB R10, R17, R10 ;  /* 0x0000000a110a723e */ /* 0x000fe200000010ff */
[----:B------:R1:W-:Y:S01]  /*30d0*/  STG.E.U16 desc[UR6][R12.64+0x1c0], R0 ;  /* 0x0001c0000c007986 */ /* 0x0003e2000c101506 */
[----:B------:R-:W-:Y:S02]  /*30e0*/  F2FP.BF16.F32.PACK_AB R16, R19, R16 ;  /* 0x000000101310723e */ /* 0x000fe400000010ff */
[----:B------:R-:W-:Y:S01]  /*30f0*/  F2FP.BF16.F32.PACK_AB R18, R21, R18 ;  /* 0x000000121512723e */ /* 0x000fe200000010ff */
[----:B------:R-:W-:Y:S01]  /*3100*/  STG.E.U16 desc[UR14][R12.64+0x140], R15 ;  /* 0x0001400f0c007986 */ /* 0x000fe2000c10150e */
[----:B------:R-:W-:-:S02]  /*3110*/  R2UR UR4, R30 ;  /* 0x000000001e0472ca */ /* 0x000fc400000e0000 */
[----:B------:R-:W-:Y:S01]  /*3120*/  R2UR UR5, R31 ;  /* 0x000000001f0572ca */ /* 0x000fe200000e0000 */
[----:B------:R-:W-:Y:S01]  /*3130*/  STG.E.U16 desc[UR8][R12.64+0x380], R16 ;  /* 0x000380100c007986 */ /* 0x000fe2000c101508 */
[----:B------:R-:W-:Y:S02]  /*3140*/  ISETP.GE.AND.EX P0, PT, R36, UR45, PT, P0 ;  /* 0x0000002d24007c0c */ /* 0x000fe4000bf06300 */
[----:B------:R-:W-:Y:S01]  /*3150*/  PRMT R3, R11, 0x7632, R3 ;  /* 0x000076320b037816 */ /* 0x000fe20000000003 */
[----:B------:R-:W-:Y:S01]  /*3160*/  STG.E.U16 desc[UR12][R12.64+0x400], R18 ;  /* 0x000400120c007986 */ /* 0x000fe2000c10150c */
[----:B---3--:R-:W-:Y:S02]  /*3170*/  PRMT R6, R10, 0x7632, R6 ;  /* 0x000076320a067816 */ /* 0x008fe40000000006 */
[----:B-1----:R-:W-:Y:S01]  /*3180*/  PRMT R0, R16, 0x7632, R0 ;  /* 0x0000763210007816 */ /* 0x002fe20000000000 */
[----:B------:R1:W-:Y:S01]  /*3190*/  STG.E.U16 desc[UR6][R12.64+0x40], R3 ;  /* 0x000040030c007986 */ /* 0x0003e2000c101506 */
[----:B------:R-:W-:-:S02]  /*31a0*/  PRMT R2, R18, 0x7632, R2 ;  /* 0x0000763212027816 */ /* 0x000fc40000000002 */
[----:B------:R-:W-:Y:S01]  /*31b0*/  F2FP.BF16.F32.PACK_AB R8, R33, R8 ;  /* 0x000000082108723e */ /* 0x000fe200000010ff */
[----:B------:R2:W-:Y:S01]  /*31c0*/  STG.E.U16 desc[UR6][R12.64+0x340], R6 ;  /* 0x000340060c007986 */ /* 0x0005e2000c101506 */
[----:B------:R-:W-:Y:S02]  /*31d0*/  F2FP.BF16.F32.PACK_AB R20, R23, R20 ;  /* 0x000000141714723e */ /* 0x000fe400000010ff */
[----:B------:R-:W-:Y:S01]  /*31e0*/  F2FP.BF16.F32.PACK_AB R22, R25, R22 ;  /* 0x000000161916723e */ /* 0x000fe200000010ff */
[----:B------:R3:W-:Y:S01]  /*31f0*/  STG.E.U16 desc[UR10][R12.64+0x3c0], R0 ;  /* 0x0003c0000c007986 */ /* 0x0007e2000c10150a */
[----:B------:R-:W-:-:S03]  /*3200*/  F2FP.BF16.F32.PACK_AB R5, R5, R24 ;  /* 0x000000180505723e */ /* 0x000fc600000010ff */
[----:B------:R4:W-:Y:S01]  /*3210*/  STG.E.U16 desc[UR14][R12.64+0x440], R2 ;  /* 0x000440020c007986 */ /* 0x0009e2000c10150e */
[----:B-1----:R-:W-:Y:S02]  /*3220*/  PRMT R3, R8, 0x7632, R3 ;  /* 0x0000763208037816 */ /* 0x002fe40000000003 */
        /* <DEDUP_REMOVED lines=16> */
.L_x_2015:
[----:B------:R-:W-:Y:S01]  /*3330*/  BSSY B0, `(.L_x_2065) ;  /* 0x0000007000007945 */ /* 0x000fe20003800000 */
[----:B------:R-:W-:Y:S02]  /*3340*/  MOV R12, 0x10 ;  /* 0x00000010000c7802 */ /* 0x000fe40000000f00 */
[----:B------:R-:W-:Y:S02]  /*3350*/  MOV R11, 0x1f ;  /* 0x0000001f000b7802 */ /* 0x000fe40000000f00 */
[----:B------:R-:W-:-:S07]  /*3360*/  MOV R15, 0xffffffff ;  /* 0xffffffff000f7802 */ /* 0x000fce0000000f00 */
[----:B0-----:R-:W-:Y:S05]  /*3370*/  WARPSYNC.COLLECTIVE R15, `(.L_x_2066) ;  /* 0x000000000f087348 */ /* 0x001fea0003c00000 */
[----:B------:R1:W2:Y:S02]  /*3380*/  SHFL.BFLY P6, R14, R13, R12, R11 ;  /* 0x0c00000c0d0e7389 */ /* 0x0002a400000c000b */
[----:B012---:R-:W-:Y:S05]  /*3390*/  ENDCOLLECTIVE ;  /* 0x000000000000791b */ /* 0x007fea0003800000 */
.L_x_2066:
[----:B------:R-:W-:Y:S05]  /*33a0*/  BSYNC B0 ;  /* 0x0000000000007941 */ /* 0x000fea0003800000 */
.L_x_2065:
        /* <DEDUP_REMOVED lines=8> */
.L_x_2067:
[----:B------:R-:W-:Y:S01]  /*3430*/  HFMA2 R12, -RZ, RZ, 0, 2.384185791015625e-07 ;  /* 0x00000004ff0c7431 */ /* 0x000fe200000001ff */
[----:B------:R-:W-:-:S04]  /*3440*/  FMNMX R0, R13, R14, !PT ;  /* 0x0000000e0d007209 */ /* 0x000fc80007800000 */
[----:B------:R-:W-:-:S07]  /*3450*/  MOV R13, R0 ;  /* 0x00000000000d7202 */ /* 0x000fce0000000f00 */
[----:B------:R-:W-:Y:S05]  /*3460*/  WARPSYNC.COLLECTIVE R15, `(.L_x_2068) ;  /* 0x000000000f087348 */ /* 0x000fea0003c00000 */
[----:B------:R0:W1:Y:S02]  /*3470*/  SHFL.BFLY P6, R14, R13, R12, R11 ;  /* 0x0c00000c0d0e7389 */ /* 0x00006400000c000b */
[----:B01----:R-:W-:Y:S05]  /*3480*/  ENDCOLLECTIVE ;  /* 0x000000000000791b */ /* 0x003fea0003800000 */
.L_x_2068:
[----:B------:R-:W-:Y:S01]  /*3490*/  HFMA2 R12, -RZ, RZ, 0, 1.1920928955078125e-07 ;  /* 0x00000002ff0c7431 */ /* 0x000fe200000001ff */
[----:B------:R-:W-:-:S04]  /*34a0*/  FMNMX R2, R0, R14, !PT ;  /* 0x0000000e00027209 */ /* 0x000fc80007800000 */
[----:B------:R-:W-:-:S07]  /*34b0*/  MOV R13, R2 ;  /* 0x00000002000d7202 */ /* 0x000fce0000000f00 */
[----:B------:R-:W-:Y:S05]  /*34c0*/  WARPSYNC.COLLECTIVE R15, `(.L_x_2069) ;  /* 0x000000000f087348 */ /* 0x000fea0003c00000 */
[----:B------:R0:W1:Y:S02]  /*34d0*/  SHFL.BFLY P6, R14, R13, R12, R11 ;  /* 0x0c00000c0d0e7389 */ /* 0x00006400000c000b */
[----:B01----:R-:W-:Y:S05]  /*34e0*/  ENDCOLLECTIVE ;  /* 0x000000000000791b */ /* 0x003fea0003800000 */
.L_x_2069:
[----:B------:R-:W-:Y:S01]  /*34f0*/  HFMA2 R12, -RZ, RZ, 0, 5.9604644775390625e-08 ;  /* 0x00000001ff0c7431 */ /* 0x000fe200000001ff */
[----:B------:R-:W-:-:S04]  /*3500*/  FMNMX R3, R2, R14, !PT ;  /* 0x0000000e02037209 */ /* 0x000fc80007800000 */
[----:B------:R-:W-:-:S07]  /*3510*/  MOV R13, R3 ;  /* 0x00000003000d7202 */ /* 0x000fce0000000f00 */
[----:B------:R-:W-:Y:S05]  /*3520*/  WARPSYNC.COLLECTIVE R15, `(.L_x_2070) ;  /* 0x000000000f087348 */ /* 0x000fea0003c00000 */
[----:B------:R0:W1:Y:S02]  /*3530*/  SHFL.BFLY P6, R14, R13, R12, R11 ;  /* 0x0c00000c0d0e7389 */ /* 0x00006400000c000b */
[----:B01----:R-:W-:Y:S05]  /*3540*/  ENDCOLLECTIVE ;  /* 0x000000000000791b */ /* 0x003fea0003800000 */
.L_x_2070:
[----:B------:R-:W-:-:S05]  /*3550*/  FMNMX R14, R3, R14, !PT ;  /* 0x0000000e030e7209 */ /* 0x000fca0007800000 */
[--C-:B------:R-:W-:Y:S01]  /*3560*/  FADD R2, R6, -R14.reuse ;  /* 0x8000000e06027221 */ /* 0x100fe20000000000 */
        /* <DEDUP_REMOVED lines=209> */
[----:B------:R-:W-:-:S04]  /*4280*/  FADD R11, R35, -12583039 ;  /* 0xcb40007f230b7421 */ /* 0x000fc80000000000 */
        /* <DEDUP_REMOVED lines=8> */
[----:B0-----:R-:W-:-:S03]  /*4310*/  FMUL R29, R13, R34 ;  /* 0x000000220d1d7220 */ /* 0x001fc60000400000 */
[----:B------:R-:W-:-:S04]  /*4320*/  FADD R11, R11, R4 ;  /* 0x000000040b0b7221 */ /* 0x000fc80000000000 */
[----:B------:R-:W-:Y:S01]  /*4330*/  FADD R12, R11, R6 ;  /* 0x000000060b0c7221 */ /* 0x000fe20000000000 */
[----:B-1----:R-:W-:Y:S01]  /*4340*/  FMUL R28, R28, R15 ;  /* 0x0000000f1c1c7220 */ /* 0x002fe20000400000 */
        /* <DEDUP_REMOVED lines=24> */
.L_x_2071:
[----:B------:R-:W-:Y:S02]  /*44d0*/  HFMA2 R12, -RZ, RZ, 0, 4.76837158203125e-07 ;  /* 0x00000008ff0c7431 */ /* 0x000fe400000001ff */
[----:B------:R-:W-:-:S05]  /*44e0*/  FADD R32, R13, R14 ;  /* 0x0000000e0d207221 */ /* 0x000fca0000000000 */
[----:B------:R-:W-:-:S07]  /*44f0*/  MOV R13, R32 ;  /* 0x00000020000d7202 */ /* 0x000fce0000000f00 */
[----:B------:R-:W-:Y:S05]  /*4500*/  WARPSYNC.COLLECTIVE R15, `(.L_x_2072) ;  /* 0x000000000f087348 */ /* 0x000fea0003c00000 */
[----:B------:R0:W1:Y:S02]  /*4510*/  SHFL.BFLY P6, R14, R13, R12, R11 ;  /* 0x0c00000c0d0e7389 */ /* 0x00006400000c000b */
[----:B01----:R-:W-:Y:S05]  /*4520*/  ENDCOLLECTIVE ;  /* 0x000000000000791b */ /* 0x003fea0003800000 */
.L_x_2072:
[----:B------:R-:W-:Y:S02]  /*4530*/  HFMA2 R12, -RZ, RZ, 0, 2.384185791015625e-07 ;  /* 0x00000004ff0c7431 */ /* 0x000fe400000001ff */
[----:B------:R-:W-:-:S05]  /*4540*/  FADD R33, R32, R14 ;  /* 0x0000000e20217221 */ /* 0x000fca0000000000 */
[----:B------:R-:W-:-:S07]  /*4550*/  MOV R13, R33 ;  /* 0x00000021000d7202 */ /* 0x000fce0000000f00 */
[----:B------:R-:W-:Y:S05]  /*4560*/  WARPSYNC.COLLECTIVE R15, `(.L_x_2073) ;  /* 0x000000000f087348 */ /* 0x000fea0003c00000 */
[----:B------:R0:W1:Y:S02]  /*4570*/  SHFL.BFLY P6, R14, R13, R12, R11 ;  /* 0x0c00000c0d0e7389 */ /* 0x00006400000c000b */
[----:B01----:R-:W-:Y:S05]  /*4580*/  ENDCOLLECTIVE ;  /* 0x000000000000791b */ /* 0x003fea0003800000 */
.L_x_2073:
[----:B------:R-:W-:Y:S02]  /*4590*/  HFMA2 R12, -RZ, RZ, 0, 1.1920928955078125e-07 ;  /* 0x00000002ff0c7431 */ /* 0x000fe400000001ff */
[----:B------:R-:W-:-:S05]  /*45a0*/  FADD R34, R33, R14 ;  /* 0x0000000e21227221 */ /* 0x000fca0000000000 */
[----:B------:R-:W-:-:S07]  /*45b0*/  MOV R13, R34 ;  /* 0x00000022000d7202 */ /* 0x000fce0000000f00 */
[----:B------:R-:W-:Y:S05]  /*45c0*/  WARPSYNC.COLLECTIVE R15, `(.L_x_2074) ;  /* 0x000000000f087348 */ /* 0x000fea0003c00000 */
[----:B------:R0:W1:Y:S02]  /*45d0*/  SHFL.BFLY P6, R14, R13, R12, R11 ;  /* 0x0c00000c0d0e7389 */ /* 0x00006400000c000b */
[----:B01----:R-:W-:Y:S05]  /*45e0*/  ENDCOLLECTIVE ;  /* 0x000000000000791b */ /* 0x003fea0003800000 */
.L_x_2074:
[----:B------:R-:W-:Y:S02]  /*45f0*/  HFMA2 R12, -RZ, RZ, 0, 5.9604644775390625e-08 ;  /* 0x00000001ff0c7431 */ /* 0x000fe400000001ff */
[----:B------:R-:W-:-:S05]  /*4600*/  FADD R35, R34, R14 ;  /* 0x0000000e22237221 */ /* 0x000fca0000000000 */
[----:B------:R-:W-:-:S07]  /*4610*/  MOV R13, R35 ;  /* 0x00000023000d7202 */ /* 0x000fce0000000f00 */
[----:B------:R-:W-:Y:S05]  /*4620*/  WARPSYNC.COLLECTIVE R15, `(.L_x_2075) ;  /* 0x000000000f087348 */ /* 0x000fea0003c00000 */
[----:B------:R0:W1:Y:S02]  /*4630*/  SHFL.BFLY P6, R14, R13, R12, R11 ;  /* 0x0c00000c0d0e7389 */ /* 0x00006400000c000b */
[----:B01----:R-:W-:Y:S05]  /*4640*/  ENDCOLLECTIVE ;  /* 0x000000000000791b */ /* 0x003fea0003800000 */
.L_x_2075:
[----:B------:R-:W-:Y:S05]  /*4650*/  BRA `(.L_x_2076) ;  /* 0xffffffd000707947 */ /* 0x000fea000383ffff */
        .weak           $__internal_27_$__cuda_sm3x_div_rn_noftz_f32_slowpath
        .type           $__internal_27_$__cuda_sm3x_div_rn_noftz_f32_slowpath,@function
        .size           $__internal_27_$__cuda_sm3x_div_rn_noftz_f32_slowpath,(.L_x_25479 - $__internal_27_$__cuda_sm3x_div_rn_noftz_f32_slowpath)
$__internal_27_$__cuda_sm3x_div_rn_noftz_f32_slowpath:
        /* <DEDUP_REMOVED lines=34> */
.L_x_2078:
        /* <DEDUP_REMOVED lines=51> */
.L_x_2085:
[----:B------:R-:W-:-:S04]  /*4bb0*/  LOP3.LUT R5, R5, 0x80000000, RZ, 0xc0, !PT ;  /* 0x8000000005057812 */ /* 0x000fc800078ec0ff */
[----:B------:R-:W-:Y:S01]  /*4bc0*/  LOP3.LUT R5, R5, 0x7f800000, RZ, 0xfc, !PT ;  /* 0x7f80000005057812 */ /* 0x000fe200078efcff */
[----:B------:R-:W-:Y:S06]  /*4bd0*/  BRA `(.L_x_2086) ;  /* 0x0000000000047947 */ /* 0x000fec0003800000 */
.L_x_2084:
[----:B------:R-:W-:-:S07]  /*4be0*/  LEA R5, R34, R5, 0x17 ;  /* 0x0000000522057211 */ /* 0x000fce00078eb8ff */
.L_x_2086:
[----:B------:R-:W-:Y:S05]  /*4bf0*/  BSYNC.RECONVERGENT B1 ;  /* 0x0000000000017941 */ /* 0x000fea0003800200 */
.L_x_2083:
[----:B------:R-:W-:Y:S05]  /*4c00*/  BRA `(.L_x_2087) ;  /* 0x0000000000207947 */ /* 0x000fea0003800000 */
.L_x_2082:
[----:B------:R-:W-:-:S04]  /*4c10*/  LOP3.LUT R5, R12, 0x80000000, R5, 0x48, !PT ;  /* 0x800000000c057812 */ /* 0x000fc800078e4805 */
[----:B------:R-:W-:Y:S01]  /*4c20*/  LOP3.LUT R5, R5, 0x7f800000, RZ, 0xfc, !PT ;  /* 0x7f80000005057812 */ /* 0x000fe200078efcff */
[----:B------:R-:W-:Y:S06]  /*4c30*/  BRA `(.L_x_2087) ;  /* 0x0000000000147947 */ /* 0x000fec0003800000 */
.L_x_2081:
[----:B------:R-:W-:Y:S01]  /*4c40*/  LOP3.LUT R5, R12, 0x80000000, R5, 0x48, !PT ;  /* 0x800000000c057812 */ /* 0x000fe200078e4805 */
[----:B------:R-:W-:Y:S06]  /*4c50*/  BRA `(.L_x_2087) ;  /* 0x00000000000c7947 */ /* 0x000fec0003800000 */
.L_x_2080:
[----:B------:R-:W0:Y:S01]  /*4c60*/  MUFU.RSQ R5, -QNAN ;  /* 0xffc0000000057908 */ /* 0x000e220000001400 */
[----:B------:R-:W-:Y:S05]  /*4c70*/  BRA `(.L_x_2087) ;  /* 0x0000000000047947 */ /* 0x000fea0003800000 */
.L_x_2079:
[----:B------:R-:W-:-:S07]  /*4c80*/  FADD.FTZ R5, R5, R12 ;  /* 0x0000000c05057221 */ /* 0x000fce0000010000 */
.L_x_2087:
[----:B------:R-:W-:Y:S05]  /*4c90*/  BSYNC.RECONVERGENT B0 ;  /* 0x0000000000007941 */ /* 0x000fea0003800200 */
.L_x_2077:
[----:B------:R-:W-:Y:S01]  /*4ca0*/  HFMA2 R13, -RZ, RZ, 0, 0 ;  /* 0x00000000ff0d7431 */ /* 0x000fe200000001ff */
[----:B------:R-:W-:-:S04]  /*4cb0*/  MOV R12, R32 ;  /* 0x00000020000c7202 */ /* 0x000fc80000000f00 */
[----:B0-----:R-:W-:Y:S05]  /*4cc0*/  RET.REL.NODEC R12 `(_Z15SoftmaxWarpImplI10DirectLoadI13__nv_bfloat16fE11DirectStoreIfS1_EfLi1ELi24ELi32ELi1ELb0EL9Algorithm0EEvT_T0_ll) ;  /* 0xffffffb00ccc7950 */ /* 0x001fea0003c3ffff */
.L_x_2088:
        /* <DEDUP_REMOVED lines=11> */
.L_x_25479:


//--------------------- .text._Z15SoftmaxWarpImplI10DirectLoadI13__nv_bfloat16fE11DirectStoreIfS1_EfLi1ELi23ELi32ELi1ELb1EL9Algorithm0EEvT_T0_ll --------------------------
	.section	.text._Z15SoftmaxWarpImplI10DirectLoadI13__nv_bfloat16fE11DirectStoreIfS1_EfLi1ELi23ELi32ELi1ELb1EL9Algorithm0EEvT_T0_ll,"ax",@progbits
	.align	128
        .global         _Z15SoftmaxWarpImplI10DirectLoadI13__nv_bfloat16fE11DirectStoreIfS1_EfLi1ELi23ELi32ELi1ELb1EL9Algorithm0EEvT_T0_ll
        .type           _Z15SoftmaxWarpImplI10DirectLoadI13__nv_bfloat16fE11DirectStoreIfS1_EfLi1ELi23ELi32ELi1ELb1EL9Algorithm0EEvT_T0_ll,@function
        .size           _Z15SoftmaxWarpImplI10DirectLoadI13__nv_bfloat16fE11DirectStoreIfS1_EfLi1ELi23ELi32ELi1ELb1EL9Algorithm0EEvT_T0_ll,(.L_x_25480 - _Z15SoftmaxWarpImplI10DirectLoadI13__nv_bfloat16fE11DirectStoreIfS1_EfLi1ELi23ELi32ELi1ELb1EL9Algorithm0EEvT_T0_ll)
        .other          _Z15SoftmaxWarpImplI10DirectLoadI13__nv_bfloat16fE11DirectStoreIfS1_EfLi1ELi23ELi32ELi1ELb1EL9Algorithm0EEvT_T0_ll,@"STO_CUDA_ENTRY STV_DEFAULT"
_Z15SoftmaxWarpImplI10DirectLoadI13__nv_bfloat16fE11DirectStoreIfS1_EfLi1ELi23ELi32ELi1ELb1EL9Algorithm0EEvT_T0_ll:
.text._Z15SoftmaxWarpImplI10DirectLoadI13__nv_bfloat16fE11DirectStoreIfS1_EfLi1ELi23ELi32ELi1ELb1EL9Algorithm0EEvT_T0_ll:
        /* <DEDUP_REMOVED lines=25> */
.L_x_2089:
        /* <DEDUP_REMOVED lines=10> */
[----:B0-----:R-:W-:Y:S05]  /*0230*/  @P0 EXIT ;  /* 0x000000000000094d */ /* 0x001fea0003800000 */
[----:B------:R-:W0:Y:S01]  /*0240*/  S2R R36, SR_TID.X ;  /* 0x0000000000247919 */ /* 0x000e220000002100 */
[----:B------:R-:W1:Y:S01]  /*0250*/  LDC.64 R30, c[0x0][0x358] ;  /* 0x0000d600ff1e7b82 */ /* 0x000e620000000a00 */
[----:B------:R-:W-:Y:S01]  /*0260*/  BSSY B0, `(.L_x_2090) ;  /* 0x00003c3000007945 */ /* 0x000fe20003800000 */
[C---:B0-----:R-:W-:Y:S01]  /*0270*/  VIADD R39, R36.reuse, 0x20 ;  /* 0x0000002024277836 */ /* 0x041fe20000000000 */
[C---:B------:R-:W-:Y:S01]  /*0280*/  IADD3 R41, PT, PT, R36.reuse, 0x40, RZ ;  /* 0x0000004024297810 */ /* 0x040fe20007ffe0ff */
[C---:B------:R-:W-:Y:S01]  /*0290*/  VIADD R49, R36.reuse, 0x140 ;  /* 0x0000014024317836 */ /* 0x040fe20000000000 */
[C---:B------:R-:W-:Y:S01]  /*02a0*/  IADD3 R42, PT, PT, R36.reuse, 0x60, RZ ;  /* 0x00000060242a7810 */ /* 0x040fe20007ffe0ff */
[C---:B------:R-:W-:Y:S01]  /*02b0*/  VIADD R58, R36.reuse, 0x260 ;  /* 0x00000260243a7836 */ /* 0x040fe20000000000 */
        /* <DEDUP_REMOVED lines=16> */
[----:B-1----:R-:W-:-:S07]  /*03c0*/  IADD3 R37, PT, PT, R36, 0x2c0, RZ ;  /* 0x000002c024257810 */ /* 0x002fce0007ffe0ff */
.L_x_2138:
        /* <DEDUP_REMOVED lines=8> */
[----:B------:R-:W-:Y:S02]  /*0450*/  ISETP.GE.AND.EX P1, PT, RZ, UR45, PT, P1 ;  /* 0x0000002dff007c0c */ /* 0x000fe4000bf26310 */
[----:B------:R-:W-:Y:S01]  /*0460*/  ISETP.GE.U32.AND P5, PT, R42, UR44, PT ;  /* 0x0000002c2a007c0c */ /* 0x000fe2000bfa6070 */
[----:B------:R-:W-:Y:S02]  /*0470*/  IMAD.WIDE.U32 R4, R40, UR42, R2 ;  /* 0x0000002a28047c25 */ /* 0x000fe4000f8e0002 */
[----:B------:R-:W-:Y:S02]  /*0480*/  @!P0 R2UR UR4, R30 ;  /* 0x000000001e0482ca */ /* 0x000fe400000e0000 */
[----:B------:R-:W-:Y:S01]  /*0490*/  IMAD R3, R40, UR43, R7 ;  /* 0x0000002b28037c24 */ /* 0x000fe2000f8e0207 */
[----:B------:R-:W-:Y:S02]  /*04a0*/  @!P0 R2UR UR5, R31 ;  /* 0x000000001f0582ca */ /* 0x000fe400000e0000 */
[----:B------:R-:W-:-:S02]  /*04b0*/  LEA R2, P3, R4, UR40, 0x1 ;  /* 0x0000002804027c11 */ /* 0x000fc4000f8608ff */
[----:B------:R-:W-:Y:S02]  /*04c0*/  IADD3 R3, PT, PT, R5, R3, RZ ;  /* 0x0000000305037210 */ /* 0x000fe40007ffe0ff */
[----:B------:R-:W-:Y:S02]  /*04d0*/  @!P2 R2UR UR6, R30 ;  /* 0x000000001e06a2ca */ /* 0x000fe400000e0000 */
[C---:B------:R-:W-:Y:S02]  /*04e0*/  @!P2 R2UR UR7, R31.reuse ;  /* 0x000000001f07a2ca */ /* 0x040fe400000e0000 */
[----:B------:R-:W-:Y:S02]  /*04f0*/  LEA.HI.X R3, R4, UR41, R3, 0x1, P3 ;  /* 0x0000002904037c11 */ /* 0x000fe400098f0c03 */
[----:B------:R-:W-:Y:S02]  /*0500*/  @!P1 R2UR UR8, R30 ;  /* 0x000000001e0892ca */ /* 0x000fe400000e0000 */
[----:B------:R-:W-:Y:S01]  /*0510*/  @!P1 R2UR UR9, R31 ;  /* 0x000000001f0992ca */ /* 0x000fe200000e0000 */
[----:B------:R-:W2:Y:S01]  /*0520*/  @!P0 LDG.E.U16 R4, desc[UR4][R2.64] ;  /* 0x0000000402048981 */ /* 0x000ea2000c1e1500 */
[----:B------:R-:W-:-:S02]  /*0530*/  ISETP.GE.AND.EX P5, PT, RZ, UR45, PT, P5 ;  /* 0x0000002dff007c0c */ /* 0x000fc4000bfa6350 */
[----:B------:R-:W-:-:S03]  /*0540*/  ISETP.GE.U32.AND P3, PT, R43, UR44, PT ;  /* 0x0000002c2b007c0c */ /* 0x000fc6000bf66070 */
[----:B------:R-:W3:Y:S01]  /*0550*/  @!P2 LDG.E.U16 R0, desc[UR6][R2.64+0x40] ;  /* 0x000040060200a981 */ /* 0x000ee2000c1e1500 */
[----:B------:R-:W-:-:S05]  /*0560*/  ISETP.GE.AND.EX P3, PT, RZ, UR45, PT, P3 ;  /* 0x0000002dff007c0c */ /* 0x000fca000bf66330 */
[----:B------:R-:W4:Y:S02]  /*0570*/  @!P1 LDG.E.U16 R5, desc[UR8][R2.64+0x80] ;  /* 0x0000800802059981 */ /* 0x000f24000c1e1500 */
        /* <DEDUP_REMOVED lines=9> */
[----:B------:R-:W-:-:S02]  /*0610*/  ISETP.GE.U32.AND P4, PT, R44, UR44, PT ;  /* 0x0000002c2c007c0c */ /* 0x000fc4000bf86070 */
[----:B------:R-:W-:Y:S02]  /*0620*/  ISETP.GE.U32.AND P6, PT, R45, UR44, PT ;  /* 0x0000002c2d007c0c */ /* 0x000fe4000bfc6070 */
[----:B------:R-:W-:Y:S02]  /*0630*/  ISETP.GE.AND.EX P4, PT, RZ, UR45, PT, P4 ;  /* 0x0000002dff007c0c */ /* 0x000fe4000bf86340 */
[----:B------:R-:W-:Y:S02]  /*0640*/  ISETP.GE.AND.EX P6, PT, RZ, UR45, PT, P6 ;  /* 0x0000002dff007c0c */ /* 0x000fe4000bfc6360 */
[----:B------:R-:W-:-:S09]  /*0650*/  MOV R74, 0xff800000 ;  /* 0xff800000004a7802 */ /* 0x000fd20000000f00 */
[C---:B------:R-:W-:Y:S02]  /*0660*/  @!P4 R2UR UR4, R30.reuse ;  /* 0x000000001e04c2ca */ /* 0x040fe400000e0000 */
[C---:B------:R-:W-:Y:S02]  /*0670*/  @!P4 R2UR UR5, R31.reuse ;  /* 0x000000001f05c2ca */ /* 0x040fe400000e0000 */
[----:B------:R-:W-:Y:S02]  /*0680*/  @!P6 R2UR UR6, R30 ;  /* 0x000000001e06e2ca */ /* 0x000fe400000e0000 */
[----:B------:R-:W-:Y:S02]  /*0690*/  @!P6 R2UR UR7, R31 ;  /* 0x000000001f07e2ca */ /* 0x000fe400000e0000 */
[----:B------:R-:W-:-:S07]  /*06a0*/  MOV R76, 0xff800000 ;  /* 0xff800000004c7802 */ /* 0x000fce0000000f00 */
[----:B------:R-:W5:Y:S01]  /*06b0*/  @!P4 LDG.E.U16 R8, desc[UR4][R2.64+0x140] ;  /* 0x000140040208c981 */ /* 0x000f62000c1e1500 */
[----:B--2---:R-:W-:-:S04]  /*06c0*/  @!P0 SHF.L.U32 R80, R4, 0x10, RZ ;  /* 0x0000001004508819 */ /* 0x004fc800000006ff */
[----:B------:R-:W-:Y:S02]  /*06d0*/  @!P0 FMNMX R13, R80, -INF , !PT ;  /* 0xff800000500d8809 */ /* 0x000fe40007800000 */
[----:B---3--:R-:W-:Y:S02]  /*06e0*/  @!P2 SHF.L.U32 R78, R0, 0x10, RZ ;  /* 0x00000010004ea819 */ /* 0x008fe400000006ff */
[----:B------:R-:W-:Y:S01]  /*06f0*/  MOV R4, 0xff800000 ;  /* 0xff80000000047802 */ /* 0x000fe20000000f00 */
[----:B------:R-:W2:Y:S01]  /*0700*/  @!P6 LDG.E.U16 R0, desc[UR6][R2.64+0x180] ;  /* 0x000180060200e981 */ /* 0x000ea2000c1e1500 */
[----:B------:R-:W-:Y:S02]  /*0710*/  @!P2 FMNMX R13, R13, R78, !PT ;  /* 0x0000004e0d0da209 */ /* 0x000fe40007800000 */
[----:B----4-:R-:W-:-:S04]  /*0720*/  @!P1 SHF.L.U32 R4, R5, 0x10, RZ ;  /* 0x0000001005049819 */ /* 0x010fc800000006ff */
[----:B------:R-:W-:Y:S02]  /*0730*/  @!P1 FMNMX R13, R13, R4, !PT ;  /* 0x000000040d0d9209 */ /* 0x000fe40007800000 */
[----:B------:R-:W-:Y:S02]  /*0740*/  ISETP.GE.U32.AND P1, PT, R46, UR44, PT ;  /* 0x0000002c2e007c0c */ /* 0x000fe4000bf26070 */
[----:B------:R-:W-:Y:S02]  /*0750*/  ISETP.GE.U32.AND P2, PT, R47, UR44, PT ;  /* 0x0000002c2f007c0c */ /* 0x000fe4000bf46070 */
[----:B------:R-:W-:Y:S02]  /*0760*/  ISETP.GE.AND.EX P1, PT, RZ, UR45, PT, P1 ;  /* 0x0000002dff007c0c */ /* 0x000fe4000bf26310 */
[----:B------:R-:W-:Y:S02]  /*0770*/  ISETP.GE.AND.EX P2, PT, RZ, UR45, PT, P2 ;  /* 0x0000002dff007c0c */ /* 0x000fe4000bf46320 */
[----:B-----5:R-:W-:-:S04]  /*0780*/  @!P5 SHF.L.U32 R74, R6, 0x10, RZ ;  /* 0x00000010064ad819 */ /* 0x020fc800000006ff */
[----:B------:R-:W-:-:S05]  /*0790*/  @!P5 FMNMX R13, R13, R74, !PT ;  /* 0x0000004a0d0dd209 */ /* 0x000fca0007800000 */
[----:B------:R-:W-:Y:S02]  /*07a0*/  @!P1 R2UR UR8, R30 ;  /* 0x000000001e0892ca */ /* 0x000fe400000e0000 */
[----:B------:R-:W-:Y:S02]  /*07b0*/  @!P1 R2UR UR9, R31 ;  /* 0x000000001f0992ca */ /* 0x000fe400000e0000 */
[----:B------:R-:W-:Y:S02]  /*07c0*/  ISETP.GE.U32.AND P5, PT, R48, UR44, PT ;  /* 0x0000002c30007c0c */ /* 0x000fe4000bfa6070 */
[----:B------:R-:W-:Y:S02]  /*07d0*/  @!P3 SHF.L.U32 R76, R7, 0x10, RZ ;  /* 0x00000010074cb819 */ /* 0x000fe400000006ff */
[----:B------:R-:W-:Y:S02]  /*07e0*/  @!P2 R2UR UR10, R30 ;  /* 0x000000001e0aa2ca */ /* 0x000fe400000e0000 */
[----:B------:R-:W-:-:S02]  /*07f0*/  @!P2 R2UR UR11, R31 ;  /* 0x000000001f0ba2ca */ /* 0x000fc400000e0000 */
[----:B------:R-:W-:Y:S02]  /*0800*/  ISETP.GE.AND.EX P5, PT, RZ, UR45, PT, P5 ;  /* 0x0000002dff007c0c */ /* 0x000fe4000bfa6350 */
[----:B------:R-:W-:Y:S01]  /*0810*/  @!P3 FMNMX R13, R13, R76, !PT ;  /* 0x0000004c0d0db209 */ /* 0x000fe20007800000 */
[----:B------:R-:W3:Y:S01]  /*0820*/  @!P1 LDG.E.U16 R5, desc[UR8][R2.64+0x1c0] ;  /* 0x0001c00802059981 */ /* 0x000ee2000c1e1500 */
[----:B------:R-:W-:-:S04]  /*0830*/  ISETP.GE.U32.AND P3, PT, R49, UR44, PT ;  /* 0x0000002c31007c0c */ /* 0x000fc8000bf66070 */
[----:B------:R-:W-:-:S03]  /*0840*/  ISETP.GE.AND.EX P3, PT, RZ, UR45, PT, P3 ;  /* 0x0000002dff007c0c */ /* 0x000fc6000bf66330 */
[----:B------:R-:W4:Y:S02]  /*0850*/  @!P2 LDG.E.U16 R7, desc[UR10][R2.64+0x200] ;  /* 0x0002000a0207a981 */ /* 0x000f24000c1e1500 */
[----:B------:R-:W-:Y:S02]  /*0860*/  @!P5 R2UR UR12, R30 ;  /* 0x000000001e0cd2ca */ /* 0x000fe400000e0000 */
[----:B------:R-:W-:-:S06]  /*0870*/  @!P5 R2UR UR13, R31 ;  /* 0x000000001f0dd2ca */ /* 0x000fcc00000e0000 */
[----:B------:R-:W-:Y:S02]  /*0880*/  @!P3 R2UR UR4, R30 ;  /* 0x000000001e04b2ca */ /* 0x000fe400000e0000 */
[----:B------:R-:W-:-:S05]  /*0890*/  @!P3 R2UR UR5, R31 ;  /* 0x000000001f05b2ca */ /* 0x000fca00000e0000 */
[----:B------:R-:W5:Y:S08]  /*08a0*/  @!P5 LDG.E.U16 R9, desc[UR12][R2.64+0x240] ;  /* 0x0002400c0209d981 */ /* 0x000f70000c1e1500 */
[----:B------:R-:W5:Y:S01]  /*08b0*/  @!P3 LDG.E.U16 R10, desc[UR4][R2.64+0x280] ;  /* 0x00028004020ab981 */ /* 0x000f62000c1e1500 */
[----:B------:R-:W-:Y:S01]  /*08c0*/  IMAD.MOV.U32 R6, RZ, RZ, -0x800000 ;  /* 0xff800000ff067424 */ /* 0x000fe200078e00ff */
[----:B------:R-:W-:-:S02]  /*08d0*/  @!P4 SHF.L.U32 R6, R8, 0x10, RZ ;  /* 0x000000100806c819 */ /* 0x000fc400000006ff */
[----:B------:R-:W-:Y:S02]  /*08e0*/  MOV R72, 0xff800000 ;  /* 0xff80000000487802 */ /* 0x000fe40000000f00 */
        /* <DEDUP_REMOVED lines=11> */
[----:B------:R-:W-:Y:S02]  /*09a0*/  @!P6 FMNMX R13, R13, R72, !PT ;  /* 0x000000480d0de209 */ /* 0x000fe40007800000 */
[----:B------:R-:W-:Y:S02]  /*09b0*/  ISETP.GE.U32.AND P6, PT, R50, UR44, PT ;  /* 0x0000002c32007c0c */ /* 0x000fe4000bfc6070 */
[----:B---3--:R-:W-:-:S04]  /*09c0*/  @!P1 SHF.L.U32 R8, R5, 0x10, RZ ;  /* 0x0000001005089819 */ /* 0x008fc800000006ff */
[----:B------:R-:W-:Y:S02]  /*09d0*/  @!P1 FMNMX R13, R13, R8, !PT ;  /* 0x000000080d0d9209 */ /* 0x000fe40007800000 */
[----:B----4-:R-:W-:-:S04]  /*09e0*/  @!P2 SHF.L.U32 R70, R7, 0x10, RZ ;  /* 0x000000100746a819 */ /* 0x010fc800000006ff */
[----:B------:R-:W-:Y:S02]  /*09f0*/  @!P2 FMNMX R13, R13, R70, !PT ;  /* 0x000000460d0da209 */ /* 0x000fe40007800000 */
[----:B------:R-:W-:Y:S02]  /*0a00*/  ISETP.GE.AND.EX P2, PT, RZ, UR45, PT, P6 ;  /* 0x0000002dff007c0c */ /* 0x000fe4000bf46360 */
[----:B------:R-:W-:-:S04]  /*0a10*/  ISETP.GE.U32.AND P1, PT, R52, UR44, PT ;  /* 0x0000002c34007c0c */ /* 0x000fc8000bf26070 */
[----:B------:R-:W-:Y:S02]  /*0a20*/  ISETP.GE.AND.EX P1, PT, RZ, UR45, PT, P1 ;  /* 0x0000002dff007c0c */ /* 0x000fe4000bf26310 */
[----:B------:R-:W-:Y:S01]  /*0a30*/  ISETP.GE.U32.AND P6, PT, R53, UR44, PT ;  /* 0x0000002c35007c0c */ /* 0x000fe2000bfc6070 */
[----:B-----5:R-:W-:-:S04]  /*0a40*/  @!P5 IMAD.U32 R66, R9, 0x10000, RZ ;  /* 0x000100000942d824 */ /* 0x020fc800078e00ff */
        /* <DEDUP_REMOVED lines=25> */
[----:B0-----:R-:W-:Y:S02]  /*0be0*/  MOV R34, 0xff800000 ;  /* 0xff80000000227802 */ /* 0x001fe40000000f00 */
[----:B------:R-:W-:Y:S01]  /*0bf0*/  MOV R32, 0xff800000 ;  /* 0xff80000000207802 */ /* 0x000fe20000000f00 */
[----:B------:R-:W-:Y:S01]  /*0c00*/  IMAD.MOV.U32 R26, RZ, RZ, -0x800000 ;  /* 0xff800000ff1a7424 */ /* 0x000fe200078e00ff */
[----:B------:R-:W-:Y:S02]  /*0c10*/  MOV R22, 0xff800000 ;  /* 0xff80000000167802 */ /* 0x000fe40000000f00 */
[----:B--2---:R-:W-:Y:S02]  /*0c20*/  @!P4 SHF.L.U32 R62, R0, 0x10, RZ ;  /* 0x00000010003ec819 */ /* 0x004fe400000006ff */
        /* <DEDUP_REMOVED lines=60> */
[----:B------:R-:W-:Y:S06]  /*0ff0*/  BRA.DIV UR4, `(.L_x_2091) ;  /* 0x0000002e04ac7947 */ /* 0x000fec000b800000 */
[----:B------:R-:W0:Y:S01]  /*1000*/  SHFL.BFLY PT, R14, R13, 0x10, 0x1f ;  /* 0x0e001f000d0e7f89 */ /* 0x000e2200000e0000 */
[----:B------:R-:W-:Y:S01]  /*1010*/  MOV R12, 0x3bbb989d ;  /* 0x3bbb989d000c7802 */ /* 0x000fe20000000f00 */
        /* <DEDUP_REMOVED lines=21> */
[-C--:B------:R-:W-:Y:S01]  /*1170*/  FFMA.RM R8, R6, R11.reuse, 12582913 ;  /* 0x4b40000106087423 */ /* 0x080fe2000000400b */
[----:B------:R-:W-:Y:S01]  /*1180*/  FADD R2, R0, -12583039 ;  /* 0xcb40007f00027421 */ /* 0x000fe20000000000 */
[----:B------:R-:W-:Y:S01]  /*1190*/  FADD R6, R4, -12583039 ;  /* 0xcb40007f04067421 */ /* 0x000fe20000000000 */
[----:B------:R-:W-:Y:S01]  /*11a0*/  FADD R15, -R25, R18 ;  /* 0x00000012190f7221 */ /* 0x000fe20000000100 */
[-C--:B------:R-:W-:Y:S01]  /*11b0*/  FFMA.SAT R18, R71, R12.reuse, 0.5 ;  /* 0x3f00000047127423 */ /* 0x080fe2000000200c */
[----:B------:R-:W-:Y:S01]  /*11c0*/  FFMA R2, R73, 1.4426950216293334961, -R2 ;  /* 0x3fb8aa3b49027823 */ /* 0x000fe20000000802 */
[----:B------:R-:W-:Y:S01]  /*11d0*/  FFMA R6, R75, 1.4426950216293334961, -R6 ;  /* 0x3fb8aa3b4b067823 */ /* 0x000fe20000000806 */
[C---:B------:R-:W-:Y:S01]  /*11e0*/  FADD R79, -R25.reuse, R74 ;  /* 0x0000004a194f7221 */ /* 0x040fe20000000100 */
[----:B------:R-:W-:Y:S01]  /*11f0*/  FADD R5, -R25, R72 ;  /* 0x0000004819057221 */ /* 0x000fe20000000100 */
[----:B------:R-:W-:Y:S01]  /*1200*/  FFMA R2, R73, 1.925963033500011079e-08, R2 ;  /* 0x32a5706049027823 */ /* 0x000fe20000000002 */
[C---:B------:R-:W-:Y:S01]  /*1210*/  FADD R9, -R25.reuse, R70 ;  /* 0x0000004619097221 */ /* 0x040fe20000000100 */
[C---:B------:R-:W-:Y:S01]  /*1220*/  FADD R17, -R25.reuse, R66 ;  /* 0x0000004219117221 */ /* 0x040fe20000000100 */
[C---:B------:R-:W-:Y:S01]  /*1230*/  FADD R19, -R25.reuse, R68 ;  /* 0x0000004419137221 */ /* 0x040fe20000000100 */
[----:B------:R0:W1:Y:S01]  /*1240*/  MUFU.EX2 R3, R2 ;  /* 0x0000000200037308 */ /* 0x0000620000000800 */
        /* <DEDUP_REMOVED lines=11> */
[----:B------:R-:W-:Y:S01]  /*1300*/  FFMA.RM R18, R18, R11, 12582913 ;  /* 0x4b40000112127423 */ /* 0x000fe2000000400b */
[----:B------:R-:W-:Y:S01]  /*1310*/  FADD R10, R8, -12583039 ;  /* 0xcb40007f080a7421 */ /* 0x000fe20000000000 */
[----:B------:R-:W-:Y:S01]  /*1320*/  FFMA R6, R75, 1.925963033500011079e-08, R6 ;  /* 0x32a570604b067823 */ /* 0x000fe20000000006 */
[-C--:B0-----:R-:W-:Y:S01]  /*1330*/  FFMA.SAT R2, R65, R12.reuse, 0.5 ;  /* 0x3f00000041027423 */ /* 0x081fe2000000200c */
[----:B------:R-:W-:Y:S01]  /*1340*/  FADD R20, R18, -12583039 ;  /* 0xcb40007f12147421 */ /* 0x000fe20000000000 */
[----:B------:R-:W-:Y:S01]  /*1350*/  FFMA R10, R77, 1.4426950216293334961, -R10 ;  /* 0x3fb8aa3b4d0a7823 */ /* 0x000fe2000000080a */
[----:B------:R0:W2:Y:S01]  /*1360*/  MUFU.EX2 R73, R6 ;  /* 0x0000000600497308 */ /* 0x0000a20000000800 */
[----:B------:R-:W-:Y:S01]  /*1370*/  SHF.L.U32 R0, R0, 0x17, RZ ;  /* 0x0000001700007819 */ /* 0x000fe200000006ff */
[----:B------:R-:W-:Y:S01]  /*1380*/  FFMA R20, R71, 1.4426950216293334961, -R20 ;  /* 0x3fb8aa3b47147823 */ /* 0x000fe20000000814 */
[----:B------:R-:W-:Y:S01]  /*1390*/  FFMA R10, R77, 1.925963033500011079e-08, R10 ;  /* 0x32a570604d0a7823 */ /* 0x000fe2000000000a */
[-C--:B------:R-:W-:Y:S01]  /*13a0*/  FFMA.SAT R14, R79, R12.reuse, 0.5 ;  /* 0x3f0000004f0e7423 */ /* 0x080fe2000000200c */
[-C--:B------:R-:W-:Y:S01]  /*13b0*/  FFMA.SAT R26, R19, R12.reuse, 0.5 ;  /* 0x3f000000131a7423 */ /* 0x080fe2000000200c */
[----:B------:R-:W-:Y:S01]  /*13c0*/  FFMA R20, R71, 1.925963033500011079e-08, R20 ;  /* 0x32a5706047147823 */ /* 0x000fe20000000014 */
[----:B-1----:R-:W-:Y:S01]  /*13d0*/  FMUL R3, R0, R3 ;  /* 0x0000000300037220 */ /* 0x002fe20000400000 */
[----:B------:R1:W-:Y:S01]  /*13e0*/  MUFU.EX2 R71, R10 ;  /* 0x0000000a00477308 */ /* 0x0003e20000000800 */
[-C--:B0-----:R-:W-:Y:S01]  /*13f0*/  FFMA.RM R6, R2, R11.reuse, 12582913 ;  /* 0x4b40000102067423 */ /* 0x081fe2000000400b */
[----:B------:R-:W-:Y:S01]  /*1400*/  SHF.L.U32 R0, R4, 0x17, RZ ;  /* 0x0000001704007819 */ /* 0x000fe200000006ff */
[-C--:B------:R-:W-:Y:S01]  /*1410*/  FFMA.RM R14, R14, R11.reuse, 12582913 ;  /* 0x4b4000010e0e7423 */ /* 0x080fe2000000400b */
[-C--:B------:R-:W-:Y:S01]  /*1420*/  FFMA.SAT R4, R5, R12.reuse, 0.5 ;  /* 0x3f00000005047423 */ /* 0x080fe2000000200c */
[C---:B------:R-:W-:Y:S01]  /*1430*/  FADD R2, R6.reuse, -12583039 ;  /* 0xcb40007f06027421 */ /* 0x040fe20000000000 */
[----:B------:R-:W-:Y:S01]  /*1440*/  SHF.L.U32 R6, R6, 0x17, RZ ;  /* 0x0000001706067819 */ /* 0x000fe200000006ff */
[----:B------:R-:W-:Y:S01]  /*1450*/  FADD R16, R14, -12583039 ;  /* 0xcb40007f0e107421 */ /* 0x000fe20000000000 */
[----:B------:R-:W0:Y:S01]  /*1460*/  MUFU.EX2 R20, R20 ;  /* 0x0000001400147308 */ /* 0x000e220000000800 */
[----:B------:R-:W-:Y:S01]  /*1470*/  FFMA R2, R65, 1.4426950216293334961, -R2 ;  /* 0x3fb8aa3b41027823 */ /* 0x000fe20000000802 */
[-C--:B-1----:R-:W-:Y:S01]  /*1480*/  FFMA.SAT R10, R7, R12.reuse, 0.5 ;  /* 0x3f000000070a7423 */ /* 0x082fe2000000200c */
[----:B------:R-:W-:Y:S01]  /*1490*/  FFMA R16, R79, 1.4426950216293334961, -R16 ;  /* 0x3fb8aa3b4f107823 */ /* 0x000fe20000000810 */
[-C--:B------:R-:W-:Y:S01]  /*14a0*/  FFMA.RM R26, R26, R11.reuse, 12582913 ;  /* 0x4b4000011a1a7423 */ /* 0x080fe2000000400b */
[----:B------:R-:W-:Y:S01]  /*14b0*/  FFMA R22, R65, 1.925963033500011079e-08, R2 ;  /* 0x32a5706041167823 */ /* 0x000fe20000000002 */
[-C--:B------:R-:W-:Y:S01]  /*14c0*/  FFMA.RM R10, R10, R11.reuse, 12582913 ;  /* 0x4b4000010a0a7423 */ /* 0x080fe2000000400b */
[----:B------:R-:W-:Y:S01]  /*14d0*/  SHF.L.U32 R2, R8, 0x17, RZ ;  /* 0x0000001708027819 */ /* 0x000fe200000006ff */
[----:B------:R-:W-:Y:S01]  /*14e0*/  FFMA.RM R8, R4, R11, 12582913 ;  /* 0x4b40000104087423 */ /* 0x000fe2000000400b */
[----:B------:R-:W-:Y:S01]  /*14f0*/  SHF.L.U32 R4, R14, 0x17, RZ ;  /* 0x000000170e047819 */ /* 0x000fe200000006ff */
[----:B------:R-:W-:Y:S01]  /*1500*/  FADD R14, R10, -12583039 ;  /* 0xcb40007f0a0e7421 */ /* 0x000fe20000000000 */
[----:B------:R-:W-:Y:S01]  /*1510*/  FFMA R16, R79, 1.925963033500011079e-08, R16 ;  /* 0x32a570604f107823 */ /* 0x000fe20000000010 */
[----:B------:R-:W-:Y:S01]  /*1520*/  FADD R24, R8, -12583039 ;  /* 0xcb40007f08187421 */ /* 0x000fe20000000000 */
[----:B------:R-:W-:Y:S01]  /*1530*/  FADD R28, R26, -12583039 ;  /* 0xcb40007f1a1c7421 */ /* 0x000fe20000000000 */
[----:B------:R-:W-:Y:S01]  /*1540*/  FFMA R14, R7, 1.4426950216293334961, -R14 ;  /* 0x3fb8aa3b070e7823 */ /* 0x000fe2000000080e */
[----:B------:R1:W3:Y:S01]  /*1550*/  MUFU.EX2 R65, R16 ;  /* 0x0000001000417308 */ /* 0x0002e20000000800 */
[----:B------:R-:W-:Y:S01]  /*1560*/  FFMA R24, R5, 1.4426950216293334961, -R24 ;  /* 0x3fb8aa3b05187823 */ /* 0x000fe20000000818 */
[----:B------:R-:W-:Y:S01]  /*1570*/  FFMA R28, R19, 1.4426950216293334961, -R28 ;  /* 0x3fb8aa3b131c7823 */ /* 0x000fe2000000081c */
[----:B------:R-:W-:Y:S01]  /*1580*/  FFMA R14, R7, 1.925963033500011079e-08, R14 ;  /* 0x32a57060070e7823 */ /* 0x000fe2000000000e */
[-C--:B------:R-:W-:Y:S01]  /*1590*/  FFMA.SAT R34, R25, R12.reuse, 0.5 ;  /* 0x3f00000019227423 */ /* 0x080fe2000000200c */
[----:B------:R-:W-:Y:S01]  /*15a0*/  FFMA R24, R5, 1.925963033500011079e-08, R24 ;  /* 0x32a5706005187823 */ /* 0x000fe20000000018 */
[----:B------:R-:W-:Y:S01]  /*15b0*/  SHF.L.U32 R5, R18, 0x17, RZ ;  /* 0x0000001712057819 */ /* 0x000fe200000006ff */
[----:B------:R-:W-:Y:S01]  /*15c0*/  FFMA R28, R19, 1.925963033500011079e-08, R28 ;  /* 0x32a57060131c7823 */ /* 0x000fe2000000001c */
[----:B------:R4:W5:Y:S01]  /*15d0*/  MUFU.EX2 R7, R22 ;  /* 0x0000001600077308 */ /* 0x0009620000000800 */
[----:B-1----:R-:W-:Y:S01]  /*15e0*/  FFMA.SAT R16, R9, R12, 0.5 ;  /* 0x3f00000009107423 */ /* 0x002fe2000000200c */
[----:B--2---:R-:W-:Y:S01]  /*15f0*/  FMUL R0, R0, R73 ;  /* 0x0000004900007220 */ /* 0x004fe20000400000 */
[----:B0-----:R-:W-:Y:S01]  /*1600*/  FMUL R5, R5, R20 ;  /* 0x0000001405057220 */ /* 0x001fe20000400000 */
[----:B------:R-:W-:Y:S01]  /*1610*/  FFMA.SAT R20, R17, R12, 0.5 ;  /* 0x3f00000011147423 */ /* 0x000fe2000000200c */
[----:B------:R-:W-:Y:S01]  /*1620*/  FFMA.RM R16, R16, R11, 12582913 ;  /* 0x4b40000110107423 */ /* 0x000fe2000000400b */
[----:B------:R-:W-:-:S02]  /*1630*/  FMUL R2, R2, R71 ;  /* 0x0000004702027220 */ /* 0x000fc40000400000 */
[----:B------:R-:W-:Y:S01]  /*1640*/  FFMA.RM R20, R20, R11, 12582913 ;  /* 0x4b40000114147423 */ /* 0x000fe2000000400b */
[----:B------:R-:W-:Y:S01]  /*1650*/  FADD R18, R16, -12583039 ;  /* 0xcb40007f10127421 */ /* 0x000fe20000000000 */
[----:B------:R-:W0:Y:S01]  /*1660*/  MUFU.EX2 R24, R24 ;  /* 0x0000001800187308 */ /* 0x000e220000000800 */
[----:B---3--:R-:W-:Y:S01]  /*1670*/  FMUL R4, R4, R65 ;  /* 0x0000004104047220 */ /* 0x008fe20000400000 */
[----:B----4-:R-:W-:Y:S01]  /*1680*/  FADD R22, R20, -12583039 ;  /* 0xcb40007f14167421 */ /* 0x010fe20000000000 */
[----:B------:R-:W-:-:S03]  /*1690*/  FFMA R18, R9, 1.4426950216293334961, -R18 ;  /* 0x3fb8aa3b09127823 */ /* 0x000fc60000000812 */
[----:B------:R-:W-:Y:S01]  /*16a0*/  FFMA R22, R17, 1.4426950216293334961, -R22 ;  /* 0x3fb8aa3b11167823 */ /* 0x000fe20000000816 */
[----:B-----5:R-:W-:Y:S01]  /*16b0*/  FMUL R6, R6, R7 ;  /* 0x0000000706067220 */ /* 0x020fe20000400000 */
[----:B------:R-:W-:Y:S01]  /*16c0*/  SHF.L.U32 R7, R8, 0x17, RZ ;  /* 0x0000001708077819 */ /* 0x000fe200000006ff */
[----:B------:R-:W-:Y:S01]  /*16d0*/  FFMA R18, R9, 1.925963033500011079e-08, R18 ;  /* 0x32a5706009127823 */ /* 0x000fe20000000012 */
[----:B------:R-:W-:Y:S01]  /*16e0*/  SHF.L.U32 R8, R10, 0x17, RZ ;  /* 0x000000170a087819 */ /* 0x000fe200000006ff */
[----:B------:R-:W-:Y:S01]  /*16f0*/  FFMA.SAT R10, R27, R12, 0.5 ;  /* 0x3f0000001b0a7423 */ /* 0x000fe2000000200c */
[----:B------:R1:W2:Y:S01]  /*1700*/  MUFU.EX2 R9, R14 ;  /* 0x0000000e00097308 */ /* 0x0002a20000000800 */
[----:B------:R-:W-:Y:S01]  /*1710*/  FFMA R22, R17, 1.925963033500011079e-08, R22 ;  /* 0x32a5706011167823 */ /* 0x000fe20000000016 */
[----:B0-----:R-:W-:Y:S01]  /*1720*/  FMUL R7, R7, R24 ;  /* 0x0000001807077220 */ /* 0x001fe20000400000 */
[----:B------:R-:W-:-:S05]  /*1730*/  FFMA.SAT R24, R67, R12, 0.5 ;  /* 0x3f00000043187423 */ /* 0x000fca000000200c */
[----:B------:R-:W0:Y:S01]  /*1740*/  MUFU.EX2 R17, R22 ;  /* 0x0000001600117308 */ /* 0x000e220000000800 */
[----:B-1----:R-:W-:-:S04]  /*1750*/  FFMA.RM R14, R10, R11, 12582913 ;  /* 0x4b4000010a0e7423 */ /* 0x002fc8000000400b */
[C---:B------:R-:W-:Y:S01]  /*1760*/  FADD R10, R14.reuse, -12583039 ;  /* 0xcb40007f0e0a7421 */ /* 0x040fe20000000000 */
[----:B------:R-:W-:Y:S02]  /*1770*/  SHF.L.U32 R14, R14, 0x17, RZ ;  /* 0x000000170e0e7819 */ /* 0x000fe400000006ff */
[----:B------:R-:W1:Y:S01]  /*1780*/  MUFU.EX2 R18, R18 ;  /* 0x0000001200127308 */ /* 0x000e620000000800 */
[C---:B------:R-:W-:Y:S01]  /*1790*/  FFMA R10, R27.reuse, 1.4426950216293334961, -R10 ;  /* 0x3fb8aa3b1b0a7823 */ /* 0x040fe2000000080a */
[----:B--2---:R-:W-:Y:S01]  /*17a0*/  FMUL R8, R8, R9 ;  /* 0x0000000908087220 */ /* 0x004fe20000400000 */
[----:B------:R-:W-:Y:S02]  /*17b0*/  SHF.L.U32 R9, R16, 0x17, RZ ;  /* 0x0000001710097819 */ /* 0x000fe400000006ff */
[----:B------:R-:W-:Y:S01]  /*17c0*/  FFMA R27, R27, 1.925963033500011079e-08, R10 ;  /* 0x32a570601b1b7823 */ /* 0x000fe2000000000a */
[----:B------:R-:W-:-:S04]  /*17d0*/  FFMA.SAT R10, R29, R12, 0.5 ;  /* 0x3f0000001d0a7423 */ /* 0x000fc8000000200c */
[----:B------:R-:W-:Y:S01]  /*17e0*/  FFMA.RM R19, R10, R11, 12582913 ;  /* 0x4b4000010a137423 */ /* 0x000fe2000000400b */
[----:B------:R-:W-:Y:S01]  /*17f0*/  IMAD.SHL.U32 R10, R20, 0x800000, RZ ;  /* 0x00800000140a7824 */ /* 0x000fe200078e00ff */
[----:B------:R-:W-:Y:S02]  /*1800*/  MUFU.EX2 R27, R27 ;  /* 0x0000001b001b7308 */ /* 0x000fe40000000800 */
[----:B------:R-:W-:Y:S01]  /*1810*/  FADD R16, R19, -12583039 ;  /* 0xcb40007f13107421 */ /* 0x000fe20000000000 */
[----:B0-----:R-:W-:Y:S01]  /*1820*/  FMUL R10, R10, R17 ;  /* 0x000000110a0a7220 */ /* 0x001fe20000400000 */
[----:B-1----:R-:W-:Y:S02]  /*1830*/  FMUL R9, R9, R18 ;  /* 0x0000001209097220 */ /* 0x002fe40000400000 */
[----:B------:R-:W-:Y:S01]  /*1840*/  FFMA R16, R29, 1.4426950216293334961, -R16 ;  /* 0x3fb8aa3b1d107823 */ /* 0x000fe20000000810 */
[-C--:B------:R-:W-:Y:S01]  /*1850*/  FFMA.SAT R18, R61, R12.reuse, 0.5 ;  /* 0x3f0000003d127423 */ /* 0x080fe2000000200c */
[----:B------:R0:W1:Y:S02]  /*1860*/  MUFU.EX2 R17, R28 ;  /* 0x0000001c00117308 */ /* 0x0000640000000800 */
[----:B------:R-:W-:Y:S01]  /*1870*/  FFMA R29, R29, 1.925963033500011079e-08, R16 ;  /* 0x32a570601d1d7823 */ /* 0x000fe20000000010 */
[----:B------:R-:W-:Y:S01]  /*1880*/  FFMA.SAT R16, R33, R12, 0.5 ;  /* 0x3f00000021107423 */ /* 0x000fe2000000200c */
[----:B------:R-:W-:-:S03]  /*1890*/  FFMA.RM R22, R18, R11, 12582913 ;  /* 0x4b40000112167423 */ /* 0x000fc6000000400b */
[----:B------:R-:W-:Y:S01]  /*18a0*/  FFMA.RM R20, R16, R11, 12582913 ;  /* 0x4b40000110147423 */ /* 0x000fe2000000400b */
[----:B------:R-:W-:Y:S01]  /*18b0*/  FADD R18, R22, -12583039 ;  /* 0xcb40007f16127421 */ /* 0x000fe20000000000 */
[----:B------:R-:W2:Y:S01]  /*18c0*/  MUFU.EX2 R29, R29 ;  /* 0x0000001d001d7308 */ /* 0x000ea20000000800 */
[----:B0-----:R-:W-:Y:S01]  /*18d0*/  FFMA.SAT R28, R15, R12, 0.5 ;  /* 0x3f0000000f1c7423 */ /* 0x001fe2000000200c */
[----:B------:R-:W-:Y:S01]  /*18e0*/  FADD R16, R20, -12583039 ;  /* 0xcb40007f14107421 */ /* 0x000fe20000000000 */
[----:B------:R-:W-:-:S03]  /*18f0*/  FFMA R18, R61, 1.4426950216293334961, -R18 ;  /* 0x3fb8aa3b3d127823 */ /* 0x000fc60000000812 */
[----:B------:R-:W-:Y:S01]  /*1900*/  FFMA R16, R33, 1.4426950216293334961, -R16 ;  /* 0x3fb8aa3b21107823 */ /* 0x000fe20000000810 */
[----:B------:R-:W-:Y:S01]  /*1910*/  FFMA R61, R61, 1.925963033500011079e-08, R18 ;  /* 0x32a570603d3d7823 */ /* 0x000fe20000000012 */
[----:B------:R-:W-:Y:S02]  /*1920*/  SHF.L.U32 R18, R19, 0x17, RZ ;  /* 0x0000001713127819 */ /* 0x000fe400000006ff */
[----:B------:R-:W-:Y:S01]  /*1930*/  FFMA R33, R33, 1.925963033500011079e-08, R16 ;  /* 0x32a5706021217823 */ /* 0x000fe20000000010 */
[----:B------:R-:W-:Y:S02]  /*1940*/  SHF.L.U32 R16, R26, 0x17, RZ ;  /* 0x000000171a107819 */ /* 0x000fe400000006ff */
[----:B------:R-:W-:Y:S01]  /*1950*/  SHF.L.U32 R19, R20, 0x17, RZ ;  /* 0x0000001714137819 */ /* 0x000fe200000006ff */
[----:B------:R-:W-:Y:S02]  /*1960*/  MUFU.EX2 R61, R61 ;  /* 0x0000003d003d7308 */ /* 0x000fe40000000800 */
[----:B-1----:R-:W-:Y:S01]  /*1970*/  FMUL R16, R16, R17 ;  /* 0x0000001110107220 */ /* 0x002fe20000400000 */
[----:B------:R-:W-:Y:S01]  /*1980*/  FMUL R17, R14, R27 ;  /* 0x0000001b0e117220 */ /* 0x000fe20000400000 */
[----:B------:R-:W-:Y:S01]  /*1990*/  FFMA.SAT R14, R69, R12, 0.5 ;  /* 0x3f000000450e7423 */ /* 0x000fe2000000200c */
[----:B------:R-:W-:Y:S01]  /*19a0*/  FFMA.RM R27, R24, R11, 12582913 ;  /* 0x4b400001181b7423 */ /* 0x000fe2000000400b */
[----:B--2---:R-:W-:-:S02]  /*19b0*/  FMUL R18, R18, R29 ;  /* 0x0000001d12127220 */ /* 0x004fc40000400000 */
[----:B------:R-:W-:Y:S01]  /*19c0*/  FFMA.RM R26, R14, R11, 12582913 ;  /* 0x4b4000010e1a7423 */ /* 0x000fe2000000400b */
[----:B------:R-:W-:-:S03]  /*19d0*/  FADD R24, R27, -12583039 ;  /* 0xcb40007f1b187421 */ /* 0x000fc60000000000 */
[C---:B------:R-:W-:Y:S01]  /*19e0*/  FADD R14, R26.reuse, -12583039 ;  /* 0xcb40007f1a0e7421 */ /* 0x040fe20000000000 */
[----:B------:R-:W-:Y:S01]  /*19f0*/  FFMA R24, R67, 1.4426950216293334961, -R24 ;  /* 0x3fb8aa3b43187823 */ /* 0x000fe20000000818 */
[----:B------:R-:W-:Y:S02]  /*1a00*/  SHF.L.U32 R26, R26, 0x17, RZ ;  /* 0x000000171a1a7819 */ /* 0x000fe400000006ff */
[----:B------:R-:W-:Y:S01]  /*1a10*/  FFMA R14, R69, 1.4426950216293334961, -R14 ;  /* 0x3fb8aa3b450e7823 */ /* 0x000fe2000000080e */
[----:B------:R-:W-:Y:S01]  /*1a20*/  FFMA R67, R67, 1.925963033500011079e-08, R24 ;  /* 0x32a5706043437823 */ /* 0x000fe20000000018 */
[----:B------:R-:W-:Y:S02]  /*1a30*/  FFMA.SAT R24, R21, R12, 0.5 ;  /* 0x3f00000015187423 */ /* 0x000fe4000000200c */
[----:B------:R-:W-:Y:S02]  /*1a40*/  FFMA R69, R69, 1.925963033500011079e-08, R14 ;  /* 0x32a5706045457823 */ /* 0x000fe4000000000e */
[----:B------:R-:W0:Y:S01]  /*1a50*/  MUFU.EX2 R14, R33 ;  /* 0x00000021000e7308 */ /* 0x000e220000000800 */
[----:B------:R-:W-:-:S07]  /*1a60*/  FFMA.RM R24, R24, R11, 12582913 ;  /* 0x4b40000118187423 */ /* 0x000fce000000400b */
[----:B------:R-:W1:Y:S08]  /*1a70*/  MUFU.EX2 R69, R69 ;  /* 0x0000004500457308 */ /* 0x000e700000000800 */
[----:B------:R-:W-:Y:S01]  /*1a80*/  MUFU.EX2 R67, R67 ;  /* 0x0000004300437308 */ /* 0x000fe20000000800 */
[----:B0-----:R-:W-:Y:S01]  /*1a90*/  FMUL R19, R19, R14 ;  /* 0x0000000e13137220 */ /* 0x001fe20000400000 */
[----:B------:R-:W-:-:S04]  /*1aa0*/  FFMA.SAT R14, R63, R12, 0.5 ;  /* 0x3f0000003f0e7423 */ /* 0x000fc8000000200c */
[----:B------:R-:W-:-:S04]  /*1ab0*/  FFMA.RM R14, R14, R11, 12582913 ;  /* 0x4b4000010e0e7423 */ /* 0x000fc8000000400b */
[C---:B------:R-:W-:Y:S01]  /*1ac0*/  FADD R20, R14.reuse, -12583039 ;  /* 0xcb40007f0e147421 */ /* 0x040fe20000000000 */
[----:B------:R-:W-:-:S03]  /*1ad0*/  SHF.L.U32 R14, R14, 0x17, RZ ;  /* 0x000000170e0e7819 */ /* 0x000fc600000006ff */
[----:B------:R-:W-:-:S04]  /*1ae0*/  FFMA R20, R63, 1.4426950216293334961, -R20 ;  /* 0x3fb8aa3b3f147823 */ /* 0x000fc80000000814 */
[----:B------:R-:W-:Y:S01]  /*1af0*/  FFMA R63, R63, 1.925963033500011079e-08, R20 ;  /* 0x32a570603f3f7823 */ /* 0x000fe20000000014 */
[----:B------:R-:W-:Y:S01]  /*1b00*/  SHF.L.U32 R20, R22, 0x17, RZ ;  /* 0x0000001716147819 */ /* 0x000fe200000006ff */
[C---:B------:R-:W-:Y:S01]  /*1b10*/  FADD R22, R24.reuse, -12583039 ;  /* 0xcb40007f18167421 */ /* 0x040fe20000000000 */
[----:B------:R-:W-:-:S03]  /*1b20*/  SHF.L.U32 R24, R24, 0x17, RZ ;  /* 0x0000001718187819 */ /* 0x000fc600000006ff */
[C---:B------:R-:W-:Y:S01]  /*1b30*/  FFMA R22, R21.reuse, 1.4426950216293334961, -R22 ;  /* 0x3fb8aa3b15167823 */ /* 0x040fe20000000816 */
[----:B------:R-:W0:Y:S01]  /*1b40*/  MUFU.EX2 R63, R63 ;  /* 0x0000003f003f7308 */ /* 0x000e220000000800 */
[----:B------:R-:W-:Y:S02]  /*1b50*/  FMUL R20, R20, R61 ;  /* 0x0000003d14147220 */ /* 0x000fe40000400000 */
[----:B------:R-:W-:Y:S01]  /*1b60*/  FFMA R29, R21, 1.925963033500011079e-08, R22 ;  /* 0x32a57060151d7823 */ /* 0x000fe20000000016 */
[----:B-1----:R-:W-:Y:S01]  /*1b70*/  FMUL R21, R26, R69 ;  /* 0x000000451a157220 */ /* 0x002fe20000400000 */
[----:B------:R-:W-:-:S04]  /*1b80*/  FFMA.SAT R26, R23, R12, 0.5 ;  /* 0x3f000000171a7423 */ /* 0x000fc8000000200c */
[----:B------:R-:W-:Y:S01]  /*1b90*/  FFMA.RM R26, R26, R11, 12582913 ;  /* 0x4b4000011a1a7423 */ /* 0x000fe2000000400b */
[----:B------:R-:W1:Y:S03]  /*1ba0*/  MUFU.EX2 R29, R29 ;  /* 0x0000001d001d7308 */ /* 0x000e660000000800 */
[----:B------:R-:W-:-:S04]  /*1bb0*/  FADD R22, R26, -12583039 ;  /* 0xcb40007f1a167421 */ /* 0x000fc80000000000 */
[----:B------:R-:W-:-:S04]  /*1bc0*/  FFMA R22, R23, 1.4426950216293334961, -R22 ;  /* 0x3fb8aa3b17167823 */ /* 0x000fc80000000816 */
[----:B------:R-:W-:Y:S01]  /*1bd0*/  FFMA R32, R23, 1.925963033500011079e-08, R22 ;  /* 0x32a5706017207823 */ /* 0x000fe20000000016 */
[----:B------:R-:W-:Y:S01]  /*1be0*/  SHF.L.U32 R22, R27, 0x17, RZ ;  /* 0x000000171b167819 */ /* 0x000fe200000006ff */
[----:B------:R-:W-:Y:S01]  /*1bf0*/  FFMA.RM R27, R28, R11, 12582913 ;  /* 0x4b4000011c1b7423 */ /* 0x000fe2000000400b */
[----:B0-----:R-:W-:-:S03]  /*1c00*/  FMUL R23, R14, R63 ;  /* 0x0000003f0e177220 */ /* 0x001fc60000400000 */
[----:B------:R-:W-:Y:S01]  /*1c10*/  FADD R28, R27, -12583039 ;  /* 0xcb40007f1b1c7421 */ /* 0x000fe20000000000 */
[----:B------:R-:W0:Y:S01]  /*1c20*/  MUFU.EX2 R32, R32 ;  /* 0x0000002000207308 */ /* 0x000e220000000800 */
[----:B------:R-:W-:Y:S01]  /*1c30*/  FMUL R22, R22, R67 ;  /* 0x0000004316167220 */ /* 0x000fe20000400000 */
[----:B-1----:R-:W-:Y:S01]  /*1c40*/  FMUL R24, R24, R29 ;  /* 0x0000001d18187220 */ /* 0x002fe20000400000 */
[----:B------:R-:W-:-:S04]  /*1c50*/  FFMA R28, R15, 1.4426950216293334961, -R28 ;  /* 0x3fb8aa3b0f1c7823 */ /* 0x000fc8000000081c */
[----:B------:R-:W-:Y:S01]  /*1c60*/  FFMA R15, R15, 1.925963033500011079e-08, R28 ;  /* 0x32a570600f0f7823 */ /* 0x000fe2000000001c */
[----:B------:R-:W-:-:S04]  /*1c70*/  FFMA.SAT R28, R13, R12, 0.5 ;  /* 0x3f0000000d1c7423 */ /* 0x000fc8000000200c */
[-C--:B------:R-:W-:Y:S01]  /*1c80*/  FFMA.RM R12, R28, R11.reuse, 12582913 ;  /* 0x4b4000011c0c7423 */ /* 0x080fe2000000400b */
[----:B------:R-:W-:Y:S01]  /*1c90*/  FFMA.RM R11, R34, R11, 12582913 ;  /* 0x4b400001220b7423 */ /* 0x000fe2000000400b */
[----:B------:R-:W1:Y:S02]  /*1ca0*/  MUFU.EX2 R15, R15 ;  /* 0x0000000f000f7308 */ /* 0x000e640000000800 */
[C---:B------:R-:W-:Y:S01]  /*1cb0*/  FADD R28, R12.reuse, -12583039 ;  /* 0xcb40007f0c1c7421 */ /* 0x040fe20000000000 */
[----:B------:R-:W-:-:S03]  /*1cc0*/  SHF.L.U32 R12, R12, 0x17, RZ ;  /* 0x000000170c0c7819 */ /* 0x000fc600000006ff */
[----:B------:R-:W-:-:S04]  /*1cd0*/  FFMA R28, R13, 1.4426950216293334961, -R28 ;  /* 0x3fb8aa3b0d1c7823 */ /* 0x000fc8000000081c */
[----:B------:R-:W-:Y:S01]  /*1ce0*/  FFMA R33, R13, 1.925963033500011079e-08, R28 ;  /* 0x32a570600d217823 */ /* 0x000fe2000000001c */
[----:B------:R-:W-:Y:S01]  /*1cf0*/  FADD R13, RZ, R3 ;  /* 0x00000003ff0d7221 */ /* 0x000fe20000000000 */
[C---:B------:R-:W-:Y:S01]  /*1d00*/  FADD R28, R11.reuse, -12583039 ;  /* 0xcb40007f0b1c7421 */ /* 0x040fe20000000000 */
[----:B------:R-:W-:Y:S02]  /*1d10*/  SHF.L.U32 R11, R11, 0x17, RZ ;  /* 0x000000170b0b7819 */ /* 0x000fe400000006ff */
[----:B------:R-:W-:Y:S01]  /*1d20*/  FADD R13, R13, R0 ;  /* 0x000000000d0d7221 */ /* 0x000fe20000000000 */
[----:B------:R-:W-:Y:S01]  /*1d30*/  FFMA R28, R25, 1.4426950216293334961, -R28 ;  /* 0x3fb8aa3b191c7823 */ /* 0x000fe2000000081c */
[----:B------:R-:W-:Y:S02]  /*1d40*/  MUFU.EX2 R33, R33 ;  /* 0x0000002100217308 */ /* 0x000fe40000000800 */
[----:B------:R-:W-:Y:S01]  /*1d50*/  FADD R13, R13, R2 ;  /* 0x000000020d0d7221 */ /* 0x000fe20000000000 */
[----:B------:R-:W-:Y:S01]  /*1d60*/  FFMA R34, R25, 1.925963033500011079e-08, R28 ;  /* 0x32a5706019227823 */ /* 0x000fe2000000001c */
[----:B------:R-:W-:Y:S01]  /*1d70*/  IMAD.SHL.U32 R25, R26, 0x800000, RZ ;  /* 0x008000001a197824 */ /* 0x000fe200078e00ff */
[----:B------:R-:W-:Y:S01]  /*1d80*/  SHF.L.U32 R26, R27, 0x17, RZ ;  /* 0x000000171b1a7819 */ /* 0x000fe200000006ff */
[----:B------:R-:W-:-:S02]  /*1d90*/  FADD R28, R13, R4 ;  /* 0x000000040d1c7221 */ /* 0x000fc40000000000 */
[----:B0-----:R-:W-:Y:S01]  /*1da0*/  FMUL R25, R25, R32 ;  /* 0x0000002019197220 */ /* 0x001fe20000400000 */
[----:B------:R-:W0:Y:S01]  /*1db0*/  MUFU.EX2 R34, R34 ;  /* 0x0000002200227308 */ /* 0x000e220000000800 */
[----:B------:R-:W-:Y:S01]  /*1dc0*/  FADD R13, R28, R5 ;  /* 0x000000051c0d7221 */ /* 0x000fe20000000000 */
[----:B-1----:R-:W-:-:S03]  /*1dd0*/  FMUL R26, R26, R15 ;  /* 0x0000000f1a1a7220 */ /* 0x002fc60000400000 */
[----:B------:R-:W-:-:S04]  /*1de0*/  FADD R28, R13, R6 ;  /* 0x000000060d1c7221 */ /* 0x000fc80000000000 */
[----:B------:R-:W-:-:S04]  /*1df0*/  FADD R13, R28, R7 ;  /* 0x000000071c0d7221 */ /* 0x000fc80000000000 */
[----:B------:R-:W-:-:S04]  /*1e00*/  FADD R28, R13, R8 ;  /* 0x000000080d1c7221 */ /* 0x000fc80000000000 */
[----:B------:R-:W-:Y:S01]  /*1e10*/  FADD R13, R28, R9 ;  /* 0x000000091c0d7221 */ /* 0x000fe20000000000 */
[----:B0-----:R-:W-:-:S03]  /*1e20*/  FMUL R27, R11, R34 ;  /* 0x000000220b1b7220 */ /* 0x001fc60000400000 */
[----:B------:R-:W-:-:S04]  /*1e30*/  FADD R13, R13, R10 ;  /* 0x0000000a0d0d7221 */ /* 0x000fc80000000000 */
[----:B------:R-:W-:-:S04]  /*1e40*/  FADD R28, R13, R16 ;  /* 0x000000100d1c7221 */ /* 0x000fc80000000000 */
[----:B------:R-:W-:Y:S01]  /*1e50*/  FADD R13, R28, R17 ;  /* 0x000000111c0d7221 */ /* 0x000fe20000000000 */
[----:B------:R-:W-:-:S03]  /*1e60*/  FMUL R28, R12, R33 ;  /* 0x000000210c1c7220 */ /* 0x000fc60000400000 */
        /* <DEDUP_REMOVED lines=20> */
.L_x_2150:
        /* <DEDUP_REMOVED lines=12> */
[----:B------:R-:W-:Y:S05]  /*2070*/  CALL.REL.NOINC `($__internal_28_$__cuda_sm3x_div_rn_noftz_f32_slowpath) ;  /* 0x0000003000307944 */ /* 0x000fea0003c00000 */
[----:B------:R-:W-:-:S07]  /*2080*/  MOV R14, R3 ;  /* 0x00000003000e7202 */ /* 0x000fce0000000f00 */
.L_x_2093:
[----:B------:R-:W-:Y:S05]  /*2090*/  BSYNC.RECONVERGENT B3 ;  /* 0x0000000000037941 */ /* 0x000fea0003800200 */
.L_x_2092:
        /* <DEDUP_REMOVED lines=12> */
[----:B------:R-:W-:Y:S05]  /*2160*/  CALL.REL.NOINC `($__internal_28_$__cuda_sm3x_div_rn_noftz_f32_slowpath) ;  /* 0x0000002c00f47944 */ /* 0x000fea0003c00000 */
[----:B------:R-:W-:-:S07]  /*2170*/  MOV R15, R3 ;  /* 0x00000003000f7202 */ /* 0x000fce0000000f00 */
.L_x_2095:
[----:B------:R-:W-:Y:S05]  /*2180*/  BSYNC.RECONVERGENT B3 ;  /* 0x0000000000037941 */ /* 0x000fea0003800200 */
.L_x_2094:
        /* <DEDUP_REMOVED lines=12> */
[----:B------:R-:W-:Y:S05]  /*2250*/  CALL.REL.NOINC `($__internal_28_$__cuda_sm3x_div_rn_noftz_f32_slowpath) ;  /* 0x0000002c00b87944 */ /* 0x000fea0003c00000 */
[----:B------:R-:W-:-:S07]  /*2260*/  MOV R0, R3 ;  /* 0x0000000300007202 */ /* 0x000fce0000000f00 */
.L_x_2097:
[----:B------:R-:W-:Y:S05]  /*2270*/  BSYNC.RECONVERGENT B3 ;  /* 0x0000000000037941 */ /* 0x000fea0003800200 */
.L_x_2096:
        /* <DEDUP_REMOVED lines=14> */
.L_x_2099:
[----:B------:R-:W-:Y:S05]  /*2360*/  BSYNC.RECONVERGENT B3 ;  /* 0x0000000000037941 */ /* 0x000fea0003800200 */
.L_x_2098:
        /* <DEDUP_REMOVED lines=14> */
.L_x_2101:
[----:B------:R-:W-:Y:S05]  /*2450*/  BSYNC.RECONVERGENT B3 ;  /* 0x0000000000037941 */ /* 0x000fea0003800200 */
.L_x_2100:
        /* <DEDUP_REMOVED lines=13> */
[----:B------:R-:W-:-:S07]  /*2530*/  IMAD.MOV.U32 R33, RZ, RZ, R3 ;  /* 0x000000ffff217224 */ /* 0x000fce00078e0003 */
.L_x_2103:
[----:B------:R-:W-:Y:S05]  /*2540*/  BSYNC.RECONVERGENT B3 ;  /* 0x0000000000037941 */ /* 0x000fea0003800200 */
.L_x_2102:
        /* <DEDUP_REMOVED lines=14> */
.L_x_2105:
[----:B------:R-:W-:Y:S05]  /*2630*/  BSYNC.RECONVERGENT B3 ;  /* 0x0000000000037941 */ /* 0x000fea0003800200 */
.L_x_2104:
        /* <DEDUP_REMOVED lines=14> */
.L_x_2107:
[----:B------:R-:W-:Y:S05]  /*2720*/  BSYNC.RECONVERGENT B3 ;  /* 0x0000000000037941 */ /* 0x000fea0003800200 */
.L_x_2106:
        /* <DEDUP_REMOVED lines=14> */
.L_x_2109:
[----:B------:R-:W-:Y:S05]  /*2810*/  BSYNC.RECONVERGENT B3 ;  /* 0x0000000000037941 */ /* 0x000fea0003800200 */
.L_x_2108:
        /* <DEDUP_REMOVED lines=12> */
[----:B------:R-:W-:Y:S05]  /*28e0*/  CALL.REL.NOINC `($__internal_28_$__cuda_sm3x_div_rn_noftz_f32_slowpath) ;  /* 0x0000002800147944 */ /* 0x000fea0003c00000 */
[----:B------:R-:W-:-:S07]  /*28f0*/  MOV R9, R3 ;  /* 0x0000000300097202 */ /* 0x000fce0000000f00 */
.L_x_2111:
[----:B------:R-:W-:Y:S05]  /*2900*/  BSYNC.RECONVERGENT B3 ;  /* 0x0000000000037941 */ /* 0x000fea0003800200 */
.L_x_2110:
        /* <DEDUP_REMOVED lines=14> */
.L_x_2113:
[----:B------:R-:W-:Y:S05]  /*29f0*/  BSYNC.RECONVERGENT B3 ;  /* 0x0000000000037941 */ /* 0x000fea0003800200 */
.L_x_2112:
        /* <DEDUP_REMOVED lines=14> */
.L_x_2115:
[----:B------:R-:W-:Y:S05]  /*2ae0*/  BSYNC.RECONVERGENT B3 ;  /* 0x0000000000037941 */ /* 0x000fea0003800200 */
.L_x_2114:
        /* <DEDUP_REMOVED lines=14> */
.L_x_2117:
[----:B------:R-:W-:Y:S05]  /*2bd0*/  BSYNC.RECONVERGENT B3 ;  /* 0x0000000000037941 */ /* 0x000fea0003800200 */
.L_x_2116:
        /* <DEDUP_REMOVED lines=14> */
.L_x_2119:
[----:B------:R-:W-:Y:S05]  /*2cc0*/  BSYNC.RECONVERGENT B3 ;  /* 0x0000000000037941 */ /* 0x000fea0003800200 */
.L_x_2118:
        /* <DEDUP_REMOVED lines=14> */
.L_x_2121:
[----:B------:R-:W-:Y:S05]  /*2db0*/  BSYNC.RECONVERGENT B3 ;  /* 0x0000000000037941 */ /* 0x000fea0003800200 */
.L_x_2120:
        /* <DEDUP_REMOVED lines=14> */
.L_x_2123:
[----:B------:R-:W-:Y:S05]  /*2ea0*/  BSYNC.RECONVERGENT B3 ;  /* 0x0000000000037941 */ /* 0x000fea0003800200 */
.L_x_2122:
        /* <DEDUP_REMOVED lines=14> */
.L_x_2125:
[----:B------:R-:W-:Y:S05]  /*2f90*/  BSYNC.RECONVERGENT B3 ;  /* 0x0000000000037941 */ /* 0x000fea0003800200 */
.L_x_2124:
        /* <DEDUP_REMOVED lines=14> */
.L_x_2127:
[----:B------:R-:W-:Y:S05]  /*3080*/  BSYNC.RECONVERGENT B3 ;  /* 0x0000000000037941 */ /* 0x000fea0003800200 */
.L_x_2126:
        /* <DEDUP_REMOVED lines=14> */
.L_x_2129:
[----:B------:R-:W-:Y:S05]  /*3170*/  BSYNC.RECONVERGENT B3 ;  /* 0x0000000000037941 */ /* 0x000fea0003800200 */
.L_x_2128:
        /* <DEDUP_REMOVED lines=14> */
.L_x_2131:
[----:B------:R-:W-:Y:S05]  /*3260*/  BSYNC.RECONVERGENT B3 ;  /* 0x0000000000037941 */ /* 0x000fea0003800200 */
.L_x_2130:
        /* <DEDUP_REMOVED lines=14> */
.L_x_2133:
[----:B------:R-:W-:Y:S05]  /*3350*/  BSYNC.RECONVERGENT B3 ;  /* 0x0000000000037941 */ /* 0x000fea0003800200 */
.L_x_2132:
        /* <DEDUP_REMOVED lines=14> */
.L_x_2135:
[----:B------:R-:W-:Y:S05]  /*3440*/  BSYNC.RECONVERGENT B3 ;  /* 0x0000000000037941 */ /* 0x000fea0003800200 */
.L_x_2134:
        /* <DEDUP_REMOVED lines=14> */
.L_x_2137:
[----:B------:R-:W-:Y:S05]  /*3530*/  BSYNC.RECONVERGENT B3 ;  /* 0x0000000000037941 */ /* 0x000fea0003800200 */
.L_x_2136:
[----:B------:R-:W-:Y:S01]  /*3540*/  HFMA2 R3, -RZ, RZ, 0, 0 ;  /* 0x00000000ff037431 */ /* 0x000fe200000001ff */
[----:B------:R-:W-:Y:S01]  /*3550*/  MOV R2, R36 ;  /* 0x0000002400027202 */ /* 0x000fe20000000f00 */
[----:B------:R-:W-:Y:S01]  /*3560*/  IMAD R5, R38, UR38, RZ ;  /* 0x0000002626057c24 */ /* 0x000fe2000f8e02ff */
[----:B------:R-:W-:Y:S02]  /*3570*/  ISETP.GE.U32.AND P2, PT, R39, UR44, PT ;  /* 0x0000002c27007c0c */ /* 0x000fe4000bf46070 */
[----:B------:R-:W-:Y:S01]  /*3580*/  ISETP.GE.U32.AND P1, PT, R41, UR44, PT ;  /* 0x0000002c29007c0c */ /* 0x000fe2000bf26070 */
[----:B------:R-:W-:Y:S01]  /*3590*/  IMAD R5, R40, UR39, R5 ;  /* 0x0000002728057c24 */ /* 0x000fe2000f8e0205 */
[----:B------:R-:W-:Y:S02]  /*35a0*/  @!P0 R2UR UR4, R30 ;  /* 0x000000001e0482ca */ /* 0x000fe400000e0000 */
[----:B------:R-:W-:Y:S01]  /*35b0*/  @!P0 R2UR UR5, R31 ;  /* 0x000000001f0582ca */ /* 0x000fe200000e0000 */
[----:B------:R-:W-:Y:S01]  /*35c0*/  IMAD.WIDE.U32 R2, R40, UR38, R2 ;  /* 0x0000002628027c25 */ /* 0x000fe2000f8e0002 */
[----:B------:R-:W-:-:S02]  /*35d0*/  ISETP.GE.AND.EX P2, PT, RZ, UR45, PT, P2 ;  /* 0x0000002dff007c0c */ /* 0x000fc4000bf46320 */
[----:B------:R-:W-:Y:S02]  /*35e0*/  ISETP.GE.AND.EX P1, PT, RZ, UR45, PT, P1 ;  /* 0x0000002dff007c0c */ /* 0x000fe4000bf26310 */
[----:B------:R-:W-:Y:S02]  /*35f0*/  IADD3 R3, PT, PT, R3, R5, RZ ;  /* 0x0000000503037210 */ /* 0x000fe40007ffe0ff */
[C---:B------:R-:W-:Y:S02]  /*3600*/  LEA R4, P4, R2.reuse, UR36, 0x1 ;  /* 0x0000002402047c11 */ /* 0x040fe4000f8808ff */
[----:B------:R-:W-:Y:S02]  /*3610*/  @!P0 F2FP.BF16.F32.PACK_AB R14, RZ, R14 ;  /* 0x0000000eff0e823e */ /* 0x000fe400000010ff */
[----:B------:R-:W-:Y:S02]  /*3620*/  LEA.HI.X R5, R2, UR37, R3, 0x1, P4 ;  /* 0x0000002502057c11 */ /* 0x000fe4000a0f0c03 */
[----:B------:R-:W-:-:S02]  /*3630*/  ISETP.GE.U32.AND P6, PT, R44, UR44, PT ;  /* 0x0000002c2c007c0c */ /* 0x000fc4000bfc6070 */
[----:B------:R-:W-:Y:S01]  /*3640*/  ISETP.GE.U32.AND P3, PT, R42, UR44, PT ;  /* 0x0000002c2a007c0c */ /* 0x000fe2000bf66070 */
[----:B------:R1:W-:Y:S01]  /*3650*/  @!P0 STG.E.U16 desc[UR4][R4.64], R14 ;  /* 0x0000000e04008986 */ /* 0x0003e2000c101504 */
[----:B------:R-:W-:Y:S02]  /*3660*/  ISETP.GE.U32.AND P0, PT, R43, UR44, PT ;  /* 0x0000002c2b007c0c */ /* 0x000fe4000bf06070 */
[C---:B------:R-:W-:Y:S02]  /*3670*/  @!P2 R2UR UR4, R30.reuse ;  /* 0x000000001e04a2ca */ /* 0x040fe400000e0000 */
[C---:B------:R-:W-:Y:S02]  /*3680*/  @!P2 R2UR UR5, R31.reuse ;  /* 0x000000001f05a2ca */ /* 0x040fe400000e0000 */
[----:B------:R-:W-:Y:S02]  /*3690*/  @!P1 R2UR UR6, R30 ;  /* 0x000000001e0692ca */ /* 0x000fe400000e0000 */
[----:B------:R-:W-:-:S02]  /*36a0*/  @!P1 R2UR UR7, R31 ;  /* 0x000000001f0792ca */ /* 0x000fc400000e0000 */
[----:B------:R-:W-:Y:S02]  /*36b0*/  ISETP.GE.AND.EX P0, PT, RZ, UR45, PT, P0 ;  /* 0x0000002dff007c0c */ /* 0x000fe4000bf06300 */
[----:B------:R-:W-:Y:S02]  /*36c0*/  ISETP.GE.AND.EX P6, PT, RZ, UR45, PT, P6 ;  /* 0x0000002dff007c0c */ /* 0x000fe4000bfc6360 */
[----:B------:R-:W-:Y:S02]  /*36d0*/  @!P2 F2FP.BF16.F32.PACK_AB R15, RZ, R15 ;  /* 0x0000000fff0fa23e */ /* 0x000fe400000010ff */
[----:B------:R-:W-:Y:S02]  /*36e0*/  @!P1 F2FP.BF16.F32.PACK_AB R0, RZ, R0 ;  /* 0x00000000ff00923e */ /* 0x000fe400000010ff */
[----:B------:R-:W-:Y:S01]  /*36f0*/  ISETP.GE.AND.EX P3, PT, RZ, UR45, PT, P3 ;  /* 0x0000002dff007c0c */ /* 0x000fe2000bf66330 */
[----:B------:R1:W-:Y:S01]  /*3700*/  @!P2 STG.E.U16 desc[UR4][R4.64+0x40], R15 ;  /* 0x0000400f0400a986 */ /* 0x0003e2000c101504 */
        /* <DEDUP_REMOVED lines=10> */
[----:B------:R-:W-:Y:S02]  /*37b0*/  ISETP.GE.U32.AND P4, PT, R46, UR44, PT ;  /* 0x0000002c2e007c0c */ /* 0x000fe4000bf86070 */
[----:B------:R-:W-:Y:S02]  /*37c0*/  @!P3 R2UR UR8, R30 ;  /* 0x000000001e08b2ca */ /* 0x000fe400000e0000 */
[----:B------:R-:W-:Y:S02]  /*37d0*/  @!P3 R2UR UR9, R31 ;  /* 0x000000001f09b2ca */ /* 0x000fe400000e0000 */
[----:B------:R-:W-:-:S02]  /*37e0*/  @!P0 F2FP.BF16.F32.PACK_AB R32, RZ, R32 ;  /* 0x00000020ff20823e */ /* 0x000fc400000010ff */
        /* <DEDUP_REMOVED lines=8> */
[C---:B------:R-:W-:Y:S01]  /*3870*/  @!P2 R2UR UR5, R31.reuse ;  /* 0x000000001f05a2ca */ /* 0x040fe200000e0000 */
[----:B------:R1:W-:Y:S01]  /*3880*/  @!P3 STG.E.U16 desc[UR8][R4.64+0xc0], R29 ;  /* 0x0000c01d0400b986 */ /* 0x0003e2000c101508 */
[C---:B------:R-:W-:Y:S02]  /*3890*/  @!P1 R2UR UR6, R30.reuse ;  /* 0x000000001e0692ca */ /* 0x040fe400000e0000 */
[----:B------:R-:W-:Y:S02]  /*38a0*/  @!P1 R2UR UR7, R31 ;  /* 0x000000001f0792ca */ /* 0x000fe400000e0000 */
        /* <DEDUP_REMOVED lines=14> */
[----:B------:R-:W-:Y:S01]  /*3990*/  @!P0 R2UR UR6, R30 ;  /* 0x000000001e0682ca */ /* 0x000fe200000e0000 */
[----:B------:R1:W-:Y:S01]  /*39a0*/  @!P5 STG.E.U16 desc[UR8][R4.64+0x180], R6 ;  /* 0x000180060400d986 */ /* 0x0003e2000c101508 */
[----:B------:R-:W-:Y:S02]  /*39b0*/  @!P0 R2UR UR7, R31 ;  /* 0x000000001f0782ca */ /* 0x000fe400000e0000 */
[----:B------:R-:W-:Y:S01]  /*39c0*/  ISETP.GE.AND.EX P2, PT, RZ, UR45, PT, P2 ;  /* 0x0000002dff007c0c */ /* 0x000fe2000bf46320 */
[----:B------:R1:W-:Y:S01]  /*39d0*/  @!P4 STG.E.U16 desc[UR10][R4.64+0x1c0], R7 ;  /* 0x0001c0070400c986 */ /* 0x0003e2000c10150a */
        /* <DEDUP_REMOVED lines=9> */
[----:B------:R-:W-:Y:S02]  /*3a70*/  ISETP.GE.AND.EX P5, PT, RZ, UR45, PT, P5 ;  /* 0x0000002dff007c0c */ /* 0x000fe4000bfa6350 */
[----:B------:R-:W-:Y:S02]  /*3a80*/  ISETP.GE.U32.AND P0, PT, R37, UR44, PT ;  /* 0x0000002c25007c0c */ /* 0x000fe4000bf06070 */
[----:B------:R-:W-:Y:S02]  /*3a90*/  @!P3 F2FP.BF16.F32.PACK_AB R10, RZ, R10 ;  /* 0x0000000aff0ab23e */ /* 0x000fe400000010ff */
[----:B------:R-:W-:Y:S02]  /*3aa0*/  @!P2 R2UR UR12, R30 ;  /* 0x000000001e0ca2ca */ /* 0x000fe400000e0000 */
[----:B------:R-:W-:Y:S01]  /*3ab0*/  @!P2 R2UR UR13, R31 ;  /* 0x000000001f0da2ca */ /* 0x000fe200000e0000 */
[----:B------:R1:W-:Y:S01]  /*3ac0*/  @!P3 STG.E.U16 desc[UR8][R4.64+0x280], R10 ;  /* 0x0002800a0400b986 */ /* 0x0003e2000c101508 */
[----:B------:R-:W-:-:S02]  /*3ad0*/  ISETP.GE.AND.EX P0, PT, RZ, UR45, PT, P0 ;  /* 0x0000002dff007c0c */ /* 0x000fc4000bf06300 */
[----:B------:R-:W-:Y:S02]  /*3ae0*/  ISETP.GE.U32.AND P1, PT, R55, UR44, PT ;  /* 0x0000002c37007c0c */ /* 0x000fe4000bf26070 */
[----:B------:R-:W-:Y:S02]  /*3af0*/  ISETP.GE.U32.AND P3, PT, R56, UR44, PT ;  /* 0x0000002c38007c0c */ /* 0x000fe4000bf66070 */
[C---:B------:R-:W-:Y:S02]  /*3b00*/  @!P4 R2UR UR4, R30.reuse ;  /* 0x000000001e04c2ca */ /* 0x040fe400000e0000 */
[C---:B------:R-:W-:Y:S02]  /*3b10*/  @!P4 R2UR UR5, R31.reuse ;  /* 0x000000001f05c2ca */ /* 0x040fe400000e0000 */
[----:B------:R-:W-:Y:S02]  /*3b20*/  @!P6 R2UR UR8, R30 ;  /* 0x000000001e08e2ca */ /* 0x000fe400000e0000 */
[----:B------:R-:W-:-:S02]  /*3b30*/  @!P6 R2UR UR9, R31 ;  /* 0x000000001f09e2ca */ /* 0x000fc400000e0000 */
        /* <DEDUP_REMOVED lines=54> */
.L_x_2090:
[----:B------:R-:W-:Y:S05]  /*3ea0*/  EXIT ;  /* 0x000000000000794d */ /* 0x000fea0003800000 */
.L_x_2091:
[----:B------:R-:W-:Y:S01]  /*3eb0*/  BSSY B1, `(.L_x_2139) ;  /* 0x0000007000017945 */ /* 0x000fe20003800000 */
[----:B------:R-:W-:Y:S02]  /*3ec0*/  MOV R12, 0x10 ;  /* 0x00000010000c7802 */ /* 0x000fe40000000f00 */
[----:B------:R-:W-:Y:S02]  /*3ed0*/  MOV R11, 0x1f ;  /* 0x0000001f000b7802 */ /* 0x000fe40000000f00 */
[----:B------:R-:W-:-:S07]  /*3ee0*/  MOV R15, 0xffffffff ;  /* 0xffffffff000f7802 */ /* 0x000fce0000000f00 */
[----:B------:R-:W-:Y:S05]  /*3ef0*/  WARPSYNC.COLLECTIVE R15, `(.L_x_2140) ;  /* 0x000000000f087348 */ /* 0x000fea0003c00000 */
[----:B------:R0:W1:Y:S02]  /*3f00*/  SHFL.BFLY P6, R14, R13, R12, R11 ;  /* 0x0c00000c0d0e7389 */ /* 0x00006400000c000b */
[----:B01----:R-:W-:Y:S05]  /*3f10*/  ENDCOLLECTIVE ;  /* 0x000000000000791b */ /* 0x003fea0003800000 */
.L_x_2140:
[----:B------:R-:W-:Y:S05]  /*3f20*/  BSYNC B1 ;  /* 0x0000000000017941 */ /* 0x000fea0003800000 */
.L_x_2139:
[----:B------:R-:W-:Y:S01]  /*3f30*/  HFMA2 R11, -RZ, RZ, 0, 1.847743988037109375e-06 ;  /* 0x0000001fff0b7431 */ /* 0x000fe200000001ff */
[----:B------:R-:W-:Y:S01]  /*3f40*/  FMNMX R13, R14, R13, !PT ;  /* 0x0000000d0e0d7209 */ /* 0x000fe20007800000 */
[----:B------:R-:W-:Y:S01]  /*3f50*/  IMAD.MOV.U32 R15, RZ, RZ, -0x1 ;  /* 0xffffffffff0f7424 */ /* 0x000fe200078e00ff */
[----:B------:R-:W-:Y:S01]  /*3f60*/  MOV R12, 0x8 ;  /* 0x00000008000c7802 */ /* 0x000fe20000000f00 */
[----:B------:R-:W-:-:S07]  /*3f70*/  HFMA2 R27, -RZ, RZ, 3.7421875, 0 ;  /* 0x437c0000ff1b7431 */ /* 0x000fce00000001ff */
[----:B------:R-:W-:Y:S05]  /*3f80*/  WARPSYNC.COLLECTIVE R15, `(.L_x_2141) ;  /* 0x000000000f087348 */ /* 0x000fea0003c00000 */
[----:B------:R0:W1:Y:S02]  /*3f90*/  SHFL.BFLY P6, R14, R13, R12, R11 ;  /* 0x0c00000c0d0e7389 */ /* 0x00006400000c000b */
[----:B01----:R-:W-:Y:S05]  /*3fa0*/  ENDCOLLECTIVE ;  /* 0x000000000000791b */ /* 0x003fea0003800000 */
.L_x_2141:
[----:B------:R-:W-:Y:S01]  /*3fb0*/  HFMA2 R12, -RZ, RZ, 0, 2.384185791015625e-07 ;  /* 0x00000004ff0c7431 */ /* 0x000fe200000001ff */
[----:B------:R-:W-:-:S04]  /*3fc0*/  FMNMX R0, R13, R14, !PT ;  /* 0x0000000e0d007209 */ /* 0x000fc80007800000 */
[----:B------:R-:W-:-:S07]  /*3fd0*/  MOV R13, R0 ;  /* 0x00000000000d7202 */ /* 0x000fce0000000f00 */
[----:B------:R-:W-:Y:S05]  /*3fe0*/  WARPSYNC.COLLECTIVE R15, `(.L_x_2142) ;  /* 0x000000000f087348 */ /* 0x000fea0003c00000 */
[----:B------:R0:W1:Y:S02]  /*3ff0*/  SHFL.BFLY P6, R14, R13, R12, R11 ;  /* 0x0c00000c0d0e7389 */ /* 0x00006400000c000b */
[----:B01----:R-:W-:Y:S05]  /*4000*/  ENDCOLLECTIVE ;  /* 0x000000000000791b */ /* 0x003fea0003800000 */
.L_x_2142:
[----:B------:R-:W-:Y:S01]  /*4010*/  HFMA2 R12, -RZ, RZ, 0, 1.1920928955078125e-07 ;  /* 0x00000002ff0c7431 */ /* 0x000fe200000001ff */
[----:B------:R-:W-:-:S04]  /*4020*/  FMNMX R2, R0, R14, !PT ;  /* 0x0000000e00027209 */ /* 0x000fc80007800000 */
[----:B------:R-:W-:-:S07]  /*4030*/  MOV R13, R2 ;  /* 0x00000002000d7202 */ /* 0x000fce0000000f00 */
[----:B------:R-:W-:Y:S05]  /*4040*/  WARPSYNC.COLLECTIVE R15, `(.L_x_2143) ;  /* 0x000000000f087348 */ /* 0x000fea0003c00000 */
[----:B------:R0:W1:Y:S02]  /*4050*/  SHFL.BFLY P6, R14, R13, R12, R11 ;  /* 0x0c00000c0d0e7389 */ /* 0x00006400000c000b */
[----:B01----:R-:W-:Y:S05]  /*4060*/  ENDCOLLECTIVE ;  /* 0x000000000000791b */ /* 0x003fea0003800000 */
.L_x_2143:
[----:B------:R-:W-:Y:S01]  /*4070*/  HFMA2 R12, -RZ, RZ, 0, 5.9604644775390625e-08 ;  /* 0x00000001ff0c7431 */ /* 0x000fe200000001ff */
[----:B------:R-:W-:-:S04]  /*4080*/  FMNMX R3, R2, R14, !PT ;  /* 0x0000000e02037209 */ /* 0x000fc80007800000 */
[----:B------:R-:W-:-:S07]  /*4090*/  MOV R13, R3 ;  /* 0x00000003000d7202 */ /* 0x000fce0000000f00 */
[----:B------:R-:W-:Y:S05]  /*40a0*/  WARPSYNC.COLLECTIVE R15, `(.L_x_2144) ;  /* 0x000000000f087348 */ /* 0x000fea0003c00000 */
[----:B------:R0:W1:Y:S02]  /*40b0*/  SHFL.BFLY P6, R14, R13, R12, R11 ;  /* 0x0c00000c0d0e7389 */ /* 0x00006400000c000b */
[----:B01----:R-:W-:Y:S05]  /*40c0*/  ENDCOLLECTIVE ;  /* 0x000000000000791b */ /* 0x003fea0003800000 */
.L_x_2144:
[----:B------:R-:W-:Y:S02]  /*40d0*/  MOV R15, 0x3bbb989d ;  /* 0x3bbb989d000f7802 */ /* 0x000fe40000000f00 */
[----:B------:R-:W-:-:S05]  /*40e0*/  FMNMX R3, R3, R14, !PT ;  /* 0x0000000e03037209 */ /* 0x000fca0007800000 */
[C---:B------:R-:W-:Y:S01]  /*40f0*/  FADD R0, -R3.reuse, R80 ;  /* 0x0000005003007221 */ /* 0x040fe20000000100 */
[C---:B------:R-:W-:Y:S01]  /*4100*/  FADD R14, -R3.reuse, R10 ;  /* 0x0000000a030e7221 */ /* 0x040fe20000000100 */
[C---:B------:R-:W-:Y:S01]  /*4110*/  FADD R2, -R3.reuse, R4 ;  /* 0x0000000403027221 */ /* 0x040fe20000000100 */
[C---:B------:R-:W-:Y:S01]  /*4120*/  FADD R9, -R3.reuse, R78 ;  /* 0x0000004e03097221 */ /* 0x040fe20000000100 */
[----:B------:R-:W-:Y:S01]  /*4130*/  FFMA.SAT R10, R0, R15, 0.5 ;  /* 0x3f000000000a7423 */ /* 0x000fe2000000200f */
        /* <DEDUP_REMOVED lines=22> */
[----:B------:R-:W-:-:S02]  /*42a0*/  FFMA.SAT R20, R34, R15, 0.5 ;  /* 0x3f00000022147423 */ /* 0x000fc4000000200f */
[----:B------:R-:W-:Y:S01]  /*42b0*/  FFMA R3, R0, 1.4426950216293334961, -R3 ;  /* 0x3fb8aa3b00037823 */ /* 0x000fe20000000803 */
[-C--:B------:R-:W-:Y:S01]  /*42c0*/  FFMA.RM R18, R18, R27.reuse, 12582913 ;  /* 0x4b40000112127423 */ /* 0x080fe2000000401b */
[----:B------:R-:W-:Y:S02]  /*42d0*/  FFMA.RM R20, R20, R27, 12582913 ;  /* 0x4b40000114147423 */ /* 0x000fe4000000401b */
[----:B------:R-:W-:Y:S01]  /*42e0*/  FFMA R16, R0, 1.925963033500011079e-08, R3 ;  /* 0x32a5706000107823 */ /* 0x000fe20000000003 */
[----:B------:R-:W-:Y:S01]  /*42f0*/  FFMA.SAT R0, R9, R15, 0.5 ;  /* 0x3f00000009007423 */ /* 0x000fe2000000200f */
[----:B------:R-:W-:-:S03]  /*4300*/  SHF.L.U32 R3, R10, 0x17, RZ ;  /* 0x000000170a037819 */ /* 0x000fc600000006ff */
        /* <DEDUP_REMOVED lines=11> */
[----:B------:R-:W-:-:S04]  /*43c0*/  FFMA.RM R10, R10, R27, 12582913 ;  /* 0x4b4000010a0a7423 */ /* 0x000fc8000000401b */
[----:B------:R-:W-:Y:S01]  /*43d0*/  FADD R17, R10, -12583039 ;  /* 0xcb40007f0a117421 */ /* 0x000fe20000000000 */
[----:B--2---:R-:W-:Y:S01]  /*43e0*/  FMUL R0, R0, R9 ;  /* 0x0000000900007220 */ /* 0x004fe20000400000 */
[----:B------:R-:W-:Y:S02]  /*43f0*/  FADD R9, R16, -12583039 ;  /* 0xcb40007f10097421 */ /* 0x000fe40000000000 */
[----:B------:R-:W-:Y:S02]  /*4400*/  FFMA R17, R4, 1.4426950216293334961, -R17 ;  /* 0x3fb8aa3b04117823 */ /* 0x000fe40000000811 */
[----:B------:R-:W-:Y:S02]  /*4410*/  FFMA R9, R2, 1.4426950216293334961, -R9 ;  /* 0x3fb8aa3b02097823 */ /* 0x000fe40000000809 */
[----:B------:R-:W-:Y:S01]  /*4420*/  FFMA R17, R4, 1.925963033500011079e-08, R17 ;  /* 0x32a5706004117823 */ /* 0x000fe20000000011 */
[----:B------:R-:W-:Y:S01]  /*4430*/  SHF.L.U32 R4, R10, 0x17, RZ ;  /* 0x000000170a047819 */ /* 0x000fe200000006ff */
[----:B------:R-:W-:Y:S01]  /*4440*/  FFMA.SAT R10, R5, R15, 0.5 ;  /* 0x3f000000050a7423 */ /* 0x000fe2000000200f */
[----:B------:R-:W-:Y:S01]  /*4450*/  FFMA R9, R2, 1.925963033500011079e-08, R9 ;  /* 0x32a5706002097823 */ /* 0x000fe20000000009 */
[----:B------:R-:W-:-:S02]  /*4460*/  SHF.L.U32 R2, R16, 0x17, RZ ;  /* 0x0000001710027819 */ /* 0x000fc400000006ff */
[----:B------:R-:W-:Y:S01]  /*4470*/  FFMA.RM R10, R10, R27, 12582913 ;  /* 0x4b4000010a0a7423 */ /* 0x000fe2000000401b */
[----:B------:R-:W0:Y:S03]  /*4480*/  MUFU.EX2 R17, R17 ;  /* 0x0000001100117308 */ /* 0x000e260000000800 */
[----:B------:R-:W-:-:S04]  /*4490*/  FADD R16, R10, -12583039 ;  /* 0xcb40007f0a107421 */ /* 0x000fc80000000000 */
[C---:B------:R-:W-:Y:S01]  /*44a0*/  FFMA R16, R5.reuse, 1.4426950216293334961, -R16 ;  /* 0x3fb8aa3b05107823 */ /* 0x040fe20000000810 */
[----:B------:R-:W1:Y:S03]  /*44b0*/  MUFU.EX2 R9, R9 ;  /* 0x0000000900097308 */ /* 0x000e660000000800 */
[----:B------:R-:W-:Y:S01]  /*44c0*/  FFMA R16, R5, 1.925963033500011079e-08, R16 ;  /* 0x32a5706005107823 */ /* 0x000fe20000000010 */
[----:B------:R-:W-:Y:S01]  /*44d0*/  SHF.L.U32 R5, R10, 0x17, RZ ;  /* 0x000000170a057819 */ /* 0x000fe200000006ff */
[----:B------:R-:W-:-:S04]  /*44e0*/  FFMA.SAT R10, R6, R15, 0.5 ;  /* 0x3f000000060a7423 */ /* 0x000fc8000000200f */
[----:B------:R-:W-:Y:S01]  /*44f0*/  FFMA.RM R10, R10, R27, 12582913 ;  /* 0x4b4000010a0a7423 */ /* 0x000fe2000000401b */
[----:B------:R-:W2:Y:S01]  /*4500*/  MUFU.EX2 R16, R16 ;  /* 0x0000001000107308 */ /* 0x000ea20000000800 */
[----:B0-----:R-:W-:Y:S01]  /*4510*/  FMUL R4, R4, R17 ;  /* 0x0000001104047220 */ /* 0x001fe20000400000 */
[----:B-1----:R-:W-:Y:S01]  /*4520*/  FMUL R2, R2, R9 ;  /* 0x0000000902027220 */ /* 0x002fe20000400000 */
[----:B------:R-:W-:-:S04]  /*4530*/  FADD R9, R10, -12583039 ;  /* 0xcb40007f0a097421 */ /* 0x000fc80000000000 */
[----:B------:R-:W-:-:S04]  /*4540*/  FFMA R9, R6, 1.4426950216293334961, -R9 ;  /* 0x3fb8aa3b06097823 */ /* 0x000fc80000000809 */
[----:B------:R-:W-:Y:S01]  /*4550*/  FFMA R9, R6, 1.925963033500011079e-08, R9 ;  /* 0x32a5706006097823 */ /* 0x000fe20000000009 */
[----:B------:R-:W-:Y:S01]  /*4560*/  SHF.L.U32 R6, R10, 0x17, RZ ;  /* 0x000000170a067819 */ /* 0x000fe200000006ff */
[----:B------:R-:W-:Y:S01]  /*4570*/  FFMA.SAT R10, R7, R15, 0.5 ;  /* 0x3f000000070a7423 */ /* 0x000fe2000000200f */
[----:B--2---:R-:W-:-:S03]  /*4580*/  FMUL R5, R5, R16 ;  /* 0x0000001005057220 */ /* 0x004fc60000400000 */
        /* <DEDUP_REMOVED lines=26> */
[----:B------:R-:W-:Y:S01]  /*4730*/  FFMA R19, R68, 1.4426950216293334961, -R19 ;  /* 0x3fb8aa3b44137823 */ /* 0x000fe20000000813 */
[----:B------:R-:W-:Y:S02]  /*4740*/  SHF.L.U32 R16, R16, 0x17, RZ ;  /* 0x0000001710107819 */ /* 0x000fe400000006ff */
[----:B------:R-:W-:Y:S01]  /*4750*/  FFMA.RM R10, R10, R27, 12582913 ;  /* 0x4b4000010a0a7423 */ /* 0x000fe2000000401b */
[----:B-1----:R-:W-:Y:S01]  /*4760*/  FMUL R8, R8, R17 ;  /* 0x0000001108087220 */ /* 0x002fe20000400000 */
[----:B------:R-:W-:Y:S01]  /*4770*/  FFMA R19, R68, 1.925963033500011079e-08, R19 ;  /* 0x32a5706044137823 */ /* 0x000fe20000000013 */
[----:B------:R-:W0:Y:S01]  /*4780*/  MUFU.EX2 R70, R70 ;  /* 0x0000004600467308 */ /* 0x000e220000000800 */
[C---:B------:R-:W-:Y:S01]  /*4790*/  FADD R17, R10.reuse, -12583039 ;  /* 0xcb40007f0a117421 */ /* 0x040fe20000000000 */
[----:B------:R-:W-:-:S03]  /*47a0*/  SHF.L.U32 R10, R10, 0x17, RZ ;  /* 0x000000170a0a7819 */ /* 0x000fc600000006ff */
[----:B------:R-:W-:-:S03]  /*47b0*/  FFMA R17, R66, 1.4426950216293334961, -R17 ;  /* 0x3fb8aa3b42117823 */ /* 0x000fc60000000811 */
[----:B------:R-:W1:Y:S01]  /*47c0*/  MUFU.EX2 R19, R19 ;  /* 0x0000001300137308 */ /* 0x000e620000000800 */
[----:B------:R-:W-:-:S07]  /*47d0*/  FFMA R17, R66, 1.925963033500011079e-08, R17 ;  /* 0x32a5706042117823 */ /* 0x000fce0000000011 */
[----:B------:R-:W2:Y:S01]  /*47e0*/  MUFU.EX2 R17, R17 ;  /* 0x0000001100117308 */ /* 0x000ea20000000800 */
[----:B0-----:R-:W-:Y:S01]  /*47f0*/  FMUL R9, R9, R70 ;  /* 0x0000004609097220 */ /* 0x001fe20000400000 */
[----:B-1----:R-:W-:Y:S01]  /*4800*/  FMUL R16, R16, R19 ;  /* 0x0000001310107220 */ /* 0x002fe20000400000 */
[----:B--2---:R-:W-:Y:S01]  /*4810*/  FMUL R10, R10, R17 ;  /* 0x000000110a0a7220 */ /* 0x004fe20000400000 */
[----:B------:R-:W-:-:S04]  /*4820*/  FADD R17, R18, -12583039 ;  /* 0xcb40007f12117421 */ /* 0x000fc80000000000 */
[----:B------:R-:W-:-:S04]  /*4830*/  FFMA R17, R64, 1.4426950216293334961, -R17 ;  /* 0x3fb8aa3b40117823 */ /* 0x000fc80000000811 */
[----:B------:R-:W-:Y:S01]  /*4840*/  FFMA R64, R64, 1.925963033500011079e-08, R17 ;  /* 0x32a5706040407823 */ /* 0x000fe20000000011 */
[----:B------:R-:W-:Y:S02]  /*4850*/  IMAD.SHL.U32 R17, R18, 0x800000, RZ ;  /* 0x0080000012117824 */ /* 0x000fe400078e00ff */
        /* <DEDUP_REMOVED lines=68> */
[----:B------:R-:W-:Y:S01]  /*4ca0*/  FFMA R11, R12, 1.925963033500011079e-08, R11 ;  /* 0x32a570600c0b7823 */ /* 0x000fe2000000000b */
[----:B------:R-:W-:-:S04]  /*4cb0*/  FFMA.SAT R12, R13, R15, 0.5 ;  /* 0x3f0000000d0c7423 */ /* 0x000fc8000000200f */
[----:B------:R-:W-:Y:S01]  /*4cc0*/  FFMA.RM R12, R12, R27, 12582913 ;  /* 0x4b4000010c0c7423 */ /* 0x000fe2000000401b */
[----:B------:R-:W0:Y:S01]  /*4cd0*/  MUFU.EX2 R11, R11 ;  /* 0x0000000b000b7308 */ /* 0x000e220000000800 */
[----:B-1----:R-:W-:Y:S01]  /*4ce0*/  FMUL R25, R25, R28 ;  /* 0x0000001c19197220 */ /* 0x002fe20000400000 */
[----:B------:R-:W-:Y:S01]  /*4cf0*/  FFMA.SAT R28, R14, R15, 0.5 ;  /* 0x3f0000000e1c7423 */ /* 0x000fe2000000200f */
[----:B------:R-:W-:-:S03]  /*4d00*/  MOV R15, 0xffffffff ;  /* 0xffffffff000f7802 */ /* 0x000fc60000000f00 */
[----:B------:R-:W-:Y:S01]  /*4d10*/  FFMA.RM R27, R28, R27, 12582913 ;  /* 0x4b4000011c1b7423 */ /* 0x000fe2000000401b */
[C---:B------:R-:W-:Y:S01]  /*4d20*/  FADD R28, R12.reuse, -12583039 ;  /* 0xcb40007f0c1c7421 */ /* 0x040fe20000000000 */
[----:B------:R-:W-:-:S03]  /*4d30*/  IMAD.SHL.U32 R12, R12, 0x800000, RZ ;  /* 0x008000000c0c7824 */ /* 0x000fc600078e00ff */
[----:B------:R-:W-:Y:S01]  /*4d40*/  FFMA R28, R13, 1.4426950216293334961, -R28 ;  /* 0x3fb8aa3b0d1c7823 */ /* 0x000fe2000000081c */
[----:B0-----:R-:W-:Y:S01]  /*4d50*/  FMUL R26, R26, R11 ;  /* 0x0000000b1a1a7220 */ /* 0x001fe20000400000 */
[C---:B------:R-:W-:Y:S01]  /*4d60*/  FADD R11, R27.reuse, -12583039 ;  /* 0xcb40007f1b0b7421 */ /* 0x040fe20000000000 */
[----:B------:R-:W-:Y:S01]  /*4d70*/  SHF.L.U32 R27, R27, 0x17, RZ ;  /* 0x000000171b1b7819 */ /* 0x000fe200000006ff */
[----:B------:R-:W-:Y:S02]  /*4d80*/  FFMA R13, R13, 1.925963033500011079e-08, R28 ;  /* 0x32a570600d0d7823 */ /* 0x000fe4000000001c */
[----:B------:R-:W-:-:S04]  /*4d90*/  FFMA R11, R14, 1.4426950216293334961, -R11 ;  /* 0x3fb8aa3b0e0b7823 */ /* 0x000fc8000000080b */
[----:B------:R-:W0:Y:S01]  /*4da0*/  MUFU.EX2 R13, R13 ;  /* 0x0000000d000d7308 */ /* 0x000e220000000800 */
[----:B------:R-:W-:Y:S01]  /*4db0*/  FFMA R14, R14, 1.925963033500011079e-08, R11 ;  /* 0x32a570600e0e7823 */ /* 0x000fe2000000000b */
[----:B------:R-:W-:-:S04]  /*4dc0*/  FADD R11, RZ, R3 ;  /* 0x00000003ff0b7221 */ /* 0x000fc80000000000 */
[----:B------:R-:W-:Y:S02]  /*4dd0*/  FADD R11, R11, R0 ;  /* 0x000000000b0b7221 */ /* 0x000fe40000000000 */
[----:B------:R-:W1:Y:S02]  /*4de0*/  MUFU.EX2 R14, R14 ;  /* 0x0000000e000e7308 */ /* 0x000e640000000800 */
        /* <DEDUP_REMOVED lines=28> */
.L_x_2145:
[----:B------:R-:W-:Y:S02]  /*4fb0*/  HFMA2 R12, -RZ, RZ, 0, 4.76837158203125e-07 ;  /* 0x00000008ff0c7431 */ /* 0x000fe400000001ff */
[----:B------:R-:W-:-:S05]  /*4fc0*/  FADD R29, R13, R14 ;  /* 0x0000000e0d1d7221 */ /* 0x000fca0000000000 */
[----:B------:R-:W-:-:S07]  /*4fd0*/  MOV R13, R29 ;  /* 0x0000001d000d7202 */ /* 0x000fce0000000f00 */
[----:B------:R-:W-:Y:S05]  /*4fe0*/  WARPSYNC.COLLECTIVE R15, `(.L_x_2146) ;  /* 0x000000000f087348 */ /* 0x000fea0003c00000 */
[----:B------:R0:W1:Y:S02]  /*4ff0*/  SHFL.BFLY P6, R14, R13, R12, R11 ;  /* 0x0c00000c0d0e7389 */ /* 0x00006400000c000b */
[----:B01----:R-:W-:Y:S05]  /*5000*/  ENDCOLLECTIVE ;  /* 0x000000000000791b */ /* 0x003fea0003800000 */
.L_x_2146:
[----:B------:R-:W-:Y:S02]  /*5010*/  HFMA2 R12, -RZ, RZ, 0, 2.384185791015625e-07 ;  /* 0x00000004ff0c7431 */ /* 0x000fe400000001ff */
[----:B------:R-:W-:-:S05]  /*5020*/  FADD R32, R29, R14 ;  /* 0x0000000e1d207221 */ /* 0x000fca0000000000 */
[----:B------:R-:W-:-:S07]  /*5030*/  MOV R13, R32 ;  /* 0x00000020000d7202 */ /* 0x000fce0000000f00 */
[----:B------:R-:W-:Y:S05]  /*5040*/  WARPSYNC.COLLECTIVE R15, `(.L_x_2147) ;  /* 0x000000000f087348 */ /* 0x000fea0003c00000 */
[----:B------:R0:W1:Y:S02]  /*5050*/  SHFL.BFLY P6, R14, R13, R12, R11 ;  /* 0x0c00000c0d0e7389 */ /* 0x00006400000c000b */
[----:B01----:R-:W-:Y:S05]  /*5060*/  ENDCOLLECTIVE ;  /* 0x000000000000791b */ /* 0x003fea0003800000 */
.L_x_2147:
[----:B------:R-:W-:Y:S02]  /*5070*/  IMAD.MOV.U32 R12, RZ, RZ, 0x2 ;  /* 0x00000002ff0c7424 */ /* 0x000fe400078e00ff */
[----:B------:R-:W-:-:S05]  /*5080*/  FADD R33, R32, R14 ;  /* 0x0000000e20217221 */ /* 0x000fca0000000000 */
[----:B------:R-:W-:-:S07]  /*5090*/  MOV R13, R33 ;  /* 0x00000021000d7202 */ /* 0x000fce0000000f00 */
[----:B------:R-:W-:Y:S05]  /*50a0*/  WARPSYNC.COLLECTIVE R15, `(.L_x_2148) ;  /* 0x000000000f087348 */ /* 0x000fea0003c00000 */
[----:B------:R0:W1:Y:S02]  /*50b0*/  SHFL.BFLY P6, R14, R13, R12, R11 ;  /* 0x0c00000c0d0e7389 */ /* 0x00006400000c000b */
[----:B01----:R-:W-:Y:S05]  /*50c0*/  ENDCOLLECTIVE ;  /* 0x000000000000791b */ /* 0x003fea0003800000 */
.L_x_2148:
[----:B------:R-:W-:Y:S02]  /*50d0*/  HFMA2 R12, -RZ, RZ, 0, 5.9604644775390625e-08 ;  /* 0x00000001ff0c7431 */ /* 0x000fe400000001ff */
[----:B------:R-:W-:-:S05]  /*50e0*/  FADD R34, R33, R14 ;  /* 0x0000000e21227221 */ /* 0x000fca0000000000 */
[----:B------:R-:W-:-:S07]  /*50f0*/  MOV R13, R34 ;  /* 0x00000022000d7202 */ /* 0x000fce0000000f00 */
[----:B------:R-:W-:Y:S05]  /*5100*/  WARPSYNC.COLLECTIVE R15, `(.L_x_2149) ;  /* 0x000000000f087348 */ /* 0x000fea0003c00000 */
[----:B------:R0:W1:Y:S02]  /*5110*/  SHFL.BFLY P6, R14, R13, R12, R11 ;  /* 0x0c00000c0d0e7389 */ /* 0x00006400000c000b */
[----:B01----:R-:W-:Y:S05]  /*5120*/  ENDCOLLECTIVE ;  /* 0x000000000000791b */ /* 0x003fea0003800000 */
.L_x_2149:
[----:B------:R-:W-:Y:S05]  /*5130*/  BRA `(.L_x_2150) ;  /* 0xffffffcc009c7947 */ /* 0x000fea000383ffff */
        .weak           $__internal_28_$__cuda_sm3x_div_rn_noftz_f32_slowpath
        .type           $__internal_28_$__cuda_sm3x_div_rn_noftz_f32_slowpath,@function
        .size           $__internal_28_$__cuda_sm3x_div_rn_noftz_f32_slowpath,(.L_x_25480 - $__internal_28_$__cuda_sm3x_div_rn_noftz_f32_slowpath)
$__internal_28_$__cuda_sm3x_div_rn_noftz_f32_slowpath:
        /* <DEDUP_REMOVED lines=34> */
.L_x_2152:
        /* <DEDUP_REMOVED lines=51> */
.L_x_2159:
[----:B------:R-:W-:-:S04]  /*5690*/  LOP3.LUT R3, R3, 0x80000000, RZ, 0xc0, !PT ;  /* 0x8000000003037812 */ /* 0x000fc800078ec0ff */
[----:B------:R-:W-:Y:S01]  /*56a0*/  LOP3.LUT R3, R3, 0x7f800000, RZ, 0xfc, !PT ;  /* 0x7f80000003037812 */ /* 0x000fe200078efcff */
[----:B------:R-:W-:Y:S06]  /*56b0*/  BRA `(.L_x_2160) ;  /* 0x0000000000047947 */ /* 0x000fec0003800000 */
.L_x_2158:
[----:B------:R-:W-:-:S07]  /*56c0*/  LEA R3, R66, R3, 0x17 ;  /* 0x0000000342037211 */ /* 0x000fce00078eb8ff */
.L_x_2160:
[----:B------:R-:W-:Y:S05]  /*56d0*/  BSYNC.RECONVERGENT B2 ;  /* 0x0000000000027941 */ /* 0x000fea0003800200 */
.L_x_2157:
[----:B------:R-:W-:Y:S05]  /*56e0*/  BRA `(.L_x_2161) ;  /* 0x0000000000207947 */ /* 0x000fea0003800000 */
.L_x_2156:
[----:B------:R-:W-:-:S04]  /*56f0*/  LOP3.LUT R3, R12, 0x80000000, R3, 0x48, !PT ;  /* 0x800000000c037812 */ /* 0x000fc800078e4803 */
[----:B------:R-:W-:Y:S01]  /*5700*/  LOP3.LUT R3, R3, 0x7f800000, RZ, 0xfc, !PT ;  /* 0x7f80000003037812 */ /* 0x000fe200078efcff */
[----:B------:R-:W-:Y:S06]  /*5710*/  BRA `(.L_x_2161) ;  /* 0x0000000000147947 */ /* 0x000fec0003800000 */
.L_x_2155:
[----:B------:R-:W-:Y:S01]  /*5720*/  LOP3.LUT R3, R12, 0x80000000, R3, 0x48, !PT ;  /* 0x800000000c037812 */ /* 0x000fe200078e4803 */
[----:B------:R-:W-:Y:S06]  /*5730*/  BRA `(.L_x_2161) ;  /* 0x00000000000c7947 */ /* 0x000fec0003800000 */
.L_x_2154:
[----:B------:R-:W0:Y:S01]  /*5740*/  MUFU.RSQ R3, -QNAN ;  /* 0xffc0000000037908 */ /* 0x000e220000001400 */
[----:B------:R-:W-:Y:S05]  /*5750*/  BRA `(.L_x_2161) ;  /* 0x0000000000047947 */ /* 0x000fea0003800000 */
.L_x_2153:
[----:B------:R-:W-:-:S07]  /*5760*/  FADD.FTZ R3, R3, R12 ;  /* 0x0000000c03037221 */ /* 0x000fce0000010000 */
.L_x_2161:
[----:B------:R-:W-:Y:S05]  /*5770*/  BSYNC.RECONVERGENT B1 ;  /* 0x0000000000017941 */ /* 0x000fea0003800200 */
.L_x_2151:
[----:B------:R-:W-:Y:S01]  /*5780*/  HFMA2 R13, -RZ, RZ, 0, 0 ;  /* 0x00000000ff0d7431 */ /* 0x000fe200000001ff */
[----:B------:R-:W-:-:S04]  /*5790*/  MOV R12, R34 ;  /* 0x00000022000c7202 */ /* 0x000fc80000000f00 */
[----:B0-----:R-:W-:Y:S05]  /*57a0*/  RET.REL.NODEC R12 `(_Z15SoftmaxWarpImplI10DirectLoadI13__nv_bfloat16fE11DirectStoreIfS1_EfLi1ELi23ELi32ELi1ELb1EL9Algorithm0EEvT_T0_ll) ;  /* 0xffffffa80c147950 */ /* 0x001fea0003c3ffff */
.L_x_2162:
        /* <DEDUP_REMOVED lines=13> */
.L_x_25480:


//--------------------- .text._Z15SoftmaxWarpImplI10DirectLoadI13__nv_bfloat16fE11DirectStoreIfS1_EfLi1ELi23ELi32ELi1ELb0EL9Algorithm0EEvT_T0_ll --------------------------
	.section	.text._Z15SoftmaxWarpImplI10DirectLoadI13__nv_bfloat16fE11DirectStoreIfS1_EfLi1ELi23ELi32ELi1ELb0EL9Algorithm0EEvT_T0_ll,"ax",@progbits
	.align	128
        .global         _Z15SoftmaxWarpImplI10DirectLoadI13__nv_bfloat16fE11DirectStoreIfS1_EfLi1ELi23ELi32ELi1ELb0EL9Algorithm0EEvT_T0_ll
        .type           _Z15SoftmaxWarpImplI10DirectLoadI13__nv_bfloat16fE11DirectStoreIfS1_EfLi1ELi23ELi32ELi1ELb0EL9Algorithm0EEvT_T0_ll,@function
        .size           _Z15SoftmaxWarpImplI10DirectLoadI13__nv_bfloat16fE11DirectStoreIfS1_EfLi1ELi23ELi32ELi1ELb0EL9Algorithm0EEvT_T0_ll,(.L_x_25481 - _Z15SoftmaxWarpImplI10DirectLoadI13__nv_bfloat16fE11DirectStoreIfS1_EfLi1ELi23ELi32ELi1ELb0EL9Algorithm0EEvT_T0_ll)
        .other          _Z15SoftmaxWarpImplI10DirectLoadI13__nv_bfloat16fE11DirectStoreIfS1_EfLi1ELi23ELi32ELi1ELb0EL9Algorithm0EEvT_T0_ll,@"STO_CUDA_ENTRY STV_DEFAULT"
_Z15SoftmaxWarpImplI10DirectLoadI13__nv_bfloat16fE11DirectStoreIfS1_EfLi1ELi23ELi32ELi1ELb0EL9Algorithm0EEvT_T0_ll:
.text._Z15SoftmaxWarpImplI10DirectLoadI13__nv_bfloat16fE11DirectStoreIfS1_EfLi1ELi23ELi32ELi1ELb0EL9Algorithm0EEvT_T0_ll:
        /* <DEDUP_REMOVED lines=24> */
.L_x_2163:
        /* <DEDUP_REMOVED lines=13> */
.L_x_2211:
[----:B--2---:R-:W-:Y:S01]  /*0250*/  HFMA2 R3, -RZ, RZ, 0, 0 ;  /* 0x00000000ff037431 */ /* 0x004fe200000001ff */
        /* <DEDUP_REMOVED lines=112> */
[----:B------:R-:W-:Y:S01]  /*0960*/  FADD R4, R4, -R60 ;  /* 0x8000003c04047221 */ /* 0x000fe20000000000 */
[----:B------:R-:W-:Y:S01]  /*0970*/  FFMA R10, R15, 1.4426950216293334961, -R10 ;  /* 0x3fb8aa3b0f0a7823 */ /* 0x000fe2000000080a */
[C---:B------:R-:W-:Y:S01]  /*0980*/  FFMA R7, R28.reuse, 1.4426950216293334961, -R7 ;  /* 0x3fb8aa3b1c077823 */ /* 0x040fe20000000807 */
[--C-:B------:R-:W-:Y:S01]  /*0990*/  FADD R0, R39, -R60.reuse ;  /* 0x8000003c27007221 */ /* 0x100fe20000000000 */
[----:B------:R-:W-:Y:S01]  /*09a0*/  FADD R32, R33, -R60 ;  /* 0x8000003c21207221 */ /* 0x000fe20000000000 */
[----:B------:R-:W-:Y:S01]  /*09b0*/  FFMA R10, R15, 1.925963033500011079e-08, R10 ;  /* 0x32a570600f0a7823 */ /* 0x000fe2000000000a */
[----:B------:R-:W-:Y:S01]  /*09c0*/  FFMA R7, R28, 1.925963033500011079e-08, R7 ;  /* 0x32a570601c077823 */ /* 0x000fe20000000007 */
[--C-:B------:R-:W-:Y:S01]  /*09d0*/  FADD R38, R26, -R60.reuse ;  /* 0x8000003c1a267221 */ /* 0x100fe20000000000 */
[--C-:B------:R-:W-:Y:S01]  /*09e0*/  FADD R40, R29, -R60.reuse ;  /* 0x8000003c1d287221 */ /* 0x100fe20000000000 */
[--C-:B------:R-:W-:Y:S01]  /*09f0*/  FADD R42, R24, -R60.reuse ;  /* 0x8000003c182a7221 */ /* 0x100fe20000000000 */
[--C-:B------:R-:W-:Y:S01]  /*0a00*/  FADD R44, R27, -R60.reuse ;  /* 0x8000003c1b2c7221 */ /* 0x100fe20000000000 */
[----:B------:R-:W1:Y:S01]  /*0a10*/  MUFU.EX2 R10, R10 ;  /* 0x0000000a000a7308 */ /* 0x000e620000000800 */
[--C-:B------:R-:W-:Y:S01]  /*0a20*/  FADD R46, R22, -R60.reuse ;  /* 0x8000003c162e7221 */ /* 0x100fe20000000000 */
[--C-:B------:R-:W-:Y:S01]  /*0a30*/  FADD R48, R19, -R60.reuse ;  /* 0x8000003c13307221 */ /* 0x100fe20000000000 */
[--C-:B------:R-:W-:Y:S01]  /*0a40*/  FADD R50, R17, -R60.reuse ;  /* 0x8000003c11327221 */ /* 0x100fe20000000000 */
[--C-:B------:R-:W-:Y:S01]  /*0a50*/  FADD R54, R21, -R60.reuse ;  /* 0x8000003c15367221 */ /* 0x100fe20000000000 */
[--C-:B------:R-:W-:Y:S01]  /*0a60*/  FADD R20, R23, -R60.reuse ;  /* 0x8000003c17147221 */ /* 0x100fe20000000000 */
[--C-:B------:R-:W-:Y:S01]  /*0a70*/  FADD R18, R25, -R60.reuse ;  /* 0x8000003c19127221 */ /* 0x100fe20000000000 */
[----:B------:R-:W-:Y:S01]  /*0a80*/  FADD R60, R9, -R60 ;  /* 0x8000003c093c7221 */ /* 0x000fe20000000000 */
[----:B------:R2:W3:Y:S01]  /*0a90*/  MUFU.EX2 R16, R7 ;  /* 0x0000000700107308 */ /* 0x0004e20000000800 */
[-C--:B------:R-:W-:Y:S01]  /*0aa0*/  FFMA.SAT R9, R6, R11.reuse, 0.5 ;  /* 0x3f00000006097423 */ /* 0x080fe2000000200b */
[----:B------:R-:W-:Y:S01]  /*0ab0*/  SHF.L.U32 R3, R3, 0x17, RZ ;  /* 0x0000001703037819 */ /* 0x000fe200000006ff */
[-C--:B------:R-:W-:Y:S01]  /*0ac0*/  FFMA.SAT R13, R8, R11.reuse, 0.5 ;  /* 0x3f000000080d7423 */ /* 0x080fe2000000200b */
[----:B------:R-:W-:Y:S01]  /*0ad0*/  SHF.L.U32 R5, R5, 0x17, RZ ;  /* 0x0000001705057819 */ /* 0x000fe200000006ff */
[-C--:B------:R-:W-:Y:S01]  /*0ae0*/  FFMA.RM R9, R9, R12.reuse, 12582913 ;  /* 0x4b40000109097423 */ /* 0x080fe2000000400c */
[-C--:B------:R-:W-:Y:S01]  /*0af0*/  FFMA.SAT R19, R56, R11.reuse, 0.5 ;  /* 0x3f00000038137423 */ /* 0x080fe2000000200b */
[----:B------:R-:W-:Y:S01]  /*0b00*/  FFMA.RM R13, R13, R12, 12582913 ;  /* 0x4b4000010d0d7423 */ /* 0x000fe2000000400c */
[-C--:B------:R-:W-:Y:S01]  /*0b10*/  FFMA.SAT R29, R58, R11.reuse, 0.5 ;  /* 0x3f0000003a1d7423 */ /* 0x080fe2000000200b */
[----:B-1----:R-:W-:Y:S01]  /*0b20*/  FMUL R28, R3, R10 ;  /* 0x0000000a031c7220 */ /* 0x002fe20000400000 */
[C---:B------:R-:W-:Y:S01]  /*0b30*/  FADD R3, R9.reuse, -12583039 ;  /* 0xcb40007f09037421 */ /* 0x040fe20000000000 */
[----:B--2---:R-:W-:Y:S01]  /*0b40*/  FFMA.SAT R7, R4, R11, 0.5 ;  /* 0x3f00000004077423 */ /* 0x004fe2000000200b */
[----:B------:R-:W-:Y:S01]  /*0b50*/  SHF.L.U32 R9, R9, 0x17, RZ ;  /* 0x0000001709097819 */ /* 0x000fe200000006ff */
[-C--:B------:R-:W-:Y:S01]  /*0b60*/  FFMA.RM R19, R19, R12.reuse, 12582913 ;  /* 0x4b40000113137423 */ /* 0x080fe2000000400c */
[C---:B------:R-:W-:Y:S01]  /*0b70*/  FFMA R3, R6.reuse, 1.4426950216293334961, -R3 ;  /* 0x3fb8aa3b06037823 */ /* 0x040fe20000000803 */
[-C--:B------:R-:W-:Y:S01]  /*0b80*/  FFMA.RM R7, R7, R12.reuse, 12582913 ;  /* 0x4b40000107077423 */ /* 0x080fe2000000400c */
[----:B------:R-:W-:Y:S01]  /*0b90*/  FFMA.RM R29, R29, R12, 12582913 ;  /* 0x4b4000011d1d7423 */ /* 0x000fe2000000400c */
[----:B---3--:R-:W-:Y:S01]  /*0ba0*/  FMUL R27, R5, R16 ;  /* 0x00000010051b7220 */ /* 0x008fe20000400000 */
[----:B------:R-:W-:Y:S01]  /*0bb0*/  FFMA R3, R6, 1.925963033500011079e-08, R3 ;  /* 0x32a5706006037823 */ /* 0x000fe20000000003 */
[C---:B------:R-:W-:Y:S01]  /*0bc0*/  FADD R5, R13.reuse, -12583039 ;  /* 0xcb40007f0d057421 */ /* 0x040fe20000000000 */
[----:B------:R-:W-:-:S02]  /*0bd0*/  SHF.L.U32 R13, R13, 0x17, RZ ;  /* 0x000000170d0d7819 */ /* 0x000fc400000006ff */
[----:B------:R1:W2:Y:S01]  /*0be0*/  MUFU.EX2 R26, R3 ;  /* 0x00000003001a7308 */ /* 0x0002a20000000800 */
[----:B------:R-:W-:-:S04]  /*0bf0*/  FFMA R5, R8, 1.4426950216293334961, -R5 ;  /* 0x3fb8aa3b08057823 */ /* 0x000fc80000000805 */
[----:B------:R-:W-:-:S04]  /*0c00*/  FFMA R5, R8, 1.925963033500011079e-08, R5 ;  /* 0x32a5706008057823 */ /* 0x000fc80000000005 */
[----:B------:R3:W4:Y:S01]  /*0c10*/  MUFU.EX2 R6, R5 ;  /* 0x0000000500067308 */ /* 0x0007220000000800 */
[C---:B-1----:R-:W-:Y:S01]  /*0c20*/  FADD R3, R7.reuse, -12583039 ;  /* 0xcb40007f07037421 */ /* 0x042fe20000000000 */
[----:B------:R-:W-:-:S03]  /*0c30*/  SHF.L.U32 R7, R7, 0x17, RZ ;  /* 0x0000001707077819 */ /* 0x000fc600000006ff */
[----:B------:R-:W-:Y:S01]  /*0c40*/  FFMA R3, R4, 1.4426950216293334961, -R3 ;  /* 0x3fb8aa3b04037823 */ /* 0x000fe20000000803 */
[----:B--2---:R-:W-:Y:S01]  /*0c50*/  FMUL R26, R9, R26 ;  /* 0x0000001a091a7220 */ /* 0x004fe20000400000 */
[-C--:B------:R-:W-:Y:S02]  /*0c60*/  FFMA.SAT R9, R0, R11.reuse, 0.5 ;  /* 0x3f00000000097423 */ /* 0x080fe4000000200b */
[----:B------:R-:W-:Y:S01]  /*0c70*/  FFMA R3, R4, 1.925963033500011079e-08, R3 ;  /* 0x32a5706004037823 */ /* 0x000fe20000000003 */
[----:B---3--:R-:W-:Y:S01]  /*0c80*/  FFMA.SAT R5, R2, R11, 0.5 ;  /* 0x3f00000002057423 */ /* 0x008fe2000000200b */
[-C--:B------:R-:W-:Y:S02]  /*0c90*/  FFMA.RM R9, R9, R12.reuse, 12582913 ;  /* 0x4b40000109097423 */ /* 0x080fe4000000400c */
[----:B------:R1:W2:Y:S01]  /*0ca0*/  MUFU.EX2 R24, R3 ;  /* 0x0000000300187308 */ /* 0x0002a20000000800 */
[----:B------:R-:W-:Y:S01]  /*0cb0*/  FFMA.RM R5, R5, R12, 12582913 ;  /* 0x4b40000105057423 */ /* 0x000fe2000000400c */
[----:B----4-:R-:W-:Y:S01]  /*0cc0*/  FMUL R25, R13, R6 ;  /* 0x000000060d197220 */ /* 0x010fe20000400000 */
[C---:B------:R-:W-:Y:S01]  /*0cd0*/  FADD R13, R9.reuse, -12583039 ;  /* 0xcb40007f090d7421 */ /* 0x040fe20000000000 */
[----:B------:R-:W-:-:S03]  /*0ce0*/  SHF.L.U32 R9, R9, 0x17, RZ ;  /* 0x0000001709097819 */ /* 0x000fc600000006ff */
[----:B------:R-:W-:Y:S01]  /*0cf0*/  FFMA R13, R0, 1.4426950216293334961, -R13 ;  /* 0x3fb8aa3b000d7823 */ /* 0x000fe2000000080d */
[----:B-1----:R-:W-:-:S03]  /*0d00*/  FFMA.SAT R3, R32, R11, 0.5 ;  /* 0x3f00000020037423 */ /* 0x002fc6000000200b */
[----:B------:R-:W-:Y:S01]  /*0d10*/  FFMA R13, R0, 1.925963033500011079e-08, R13 ;  /* 0x32a57060000d7823 */ /* 0x000fe2000000000d */
[----:B------:R-:W-:-:S03]  /*0d20*/  FFMA.RM R3, R3, R12, 12582913 ;  /* 0x4b40000103037423 */ /* 0x000fc6000000400c */
[----:B------:R1:W3:Y:S01]  /*0d30*/  MUFU.EX2 R0, R13 ;  /* 0x0000000d00007308 */ /* 0x0002e20000000800 */
        /* <DEDUP_REMOVED lines=31> */
[----:B------:R-:W-:-:S03]  /*0f30*/  FFMA R5, R42, 1.4426950216293334961, -R5 ;  /* 0x3fb8aa3b2a057823 */ /* 0x000fc60000000805 */
[----:B------:R1:W3:Y:S01]  /*0f40*/  MUFU.EX2 R10, R3 ;  /* 0x00000003000a7308 */ /* 0x0002e20000000800 */
[----:B--2---:R-:W-:Y:S01]  /*0f50*/  FMUL R16, R13, R16 ;  /* 0x000000100d107220 */ /* 0x004fe20000400000 */
[----:B------:R-:W-:Y:S01]  /*0f60*/  FFMA.SAT R13, R44, R11, 0.5 ;  /* 0x3f0000002c0d7423 */ /* 0x000fe2000000200b */
[----:B------:R-:W-:-:S03]  /*0f70*/  FFMA R5, R42, 1.925963033500011079e-08, R5 ;  /* 0x32a570602a057823 */ /* 0x000fc60000000005 */
[-C--:B------:R-:W-:Y:S02]  /*0f80*/  FFMA.RM R13, R13, R12.reuse, 12582913 ;  /* 0x4b4000010d0d7423 */ /* 0x080fe4000000400c */
[----:B------:R2:W4:Y:S01]  /*0f90*/  MUFU.EX2 R0, R5 ;  /* 0x0000000500007308 */ /* 0x0005220000000800 */
[-C--:B-1----:R-:W-:Y:S02]  /*0fa0*/  FFMA.SAT R3, R46, R11.reuse, 0.5 ;  /* 0x3f0000002e037423 */ /* 0x082fe4000000200b */
[----:B------:R-:W-:Y:S02]  /*0fb0*/  SHF.L.U32 R8, R13, 0x17, RZ ;  /* 0x000000170d087819 */ /* 0x000fe400000006ff */
[----:B------:R-:W-:Y:S01]  /*0fc0*/  FFMA.RM R3, R3, R12, 12582913 ;  /* 0x4b40000103037423 */ /* 0x000fe2000000400c */
[----:B---3--:R-:W-:Y:S01]  /*0fd0*/  FMUL R10, R7, R10 ;  /* 0x0000000a070a7220 */ /* 0x008fe20000400000 */
[----:B------:R-:W-:Y:S02]  /*0fe0*/  FADD R7, R13, -12583039 ;  /* 0xcb40007f0d077421 */ /* 0x000fe40000000000 */
[C---:B------:R-:W-:Y:S01]  /*0ff0*/  FADD R15, R3.reuse, -12583039 ;  /* 0xcb40007f030f7421 */ /* 0x040fe20000000000 */
[-C--:B--2---:R-:W-:Y:S01]  /*1000*/  FFMA.SAT R5, R48, R11.reuse, 0.5 ;  /* 0x3f00000030057423 */ /* 0x084fe2000000200b */
[----:B------:R-:W-:Y:S01]  /*1010*/  SHF.L.U32 R3, R3, 0x17, RZ ;  /* 0x0000001703037819 */ /* 0x000fe200000006ff */
[----:B------:R-:W-:Y:S01]  /*1020*/  FFMA R7, R44, 1.4426950216293334961, -R7 ;  /* 0x3fb8aa3b2c077823 */ /* 0x000fe20000000807 */
[----:B------:R-:W-:Y:S01]  /*1030*/  FFMA R15, R46, 1.4426950216293334961, -R15 ;  /* 0x3fb8aa3b2e0f7823 */ /* 0x000fe2000000080f */
[----:B------:R-:W-:Y:S01]  /*1040*/  FFMA.RM R5, R5, R12, 12582913 ;  /* 0x4b40000105057423 */ /* 0x000fe2000000400c */
[----:B----4-:R-:W-:Y:S01]  /*1050*/  FMUL R9, R9, R0 ;  /* 0x0000000009097220 */ /* 0x010fe20000400000 */
[----:B------:R-:W-:Y:S01]  /*1060*/  FFMA R7, R44, 1.925963033500011079e-08, R7 ;  /* 0x32a570602c077823 */ /* 0x000fe20000000007 */
[----:B------:R-:W-:Y:S01]  /*1070*/  FFMA R15, R46, 1.925963033500011079e-08, R15 ;  /* 0x32a570602e0f7823 */ /* 0x000fe2000000000f */
[----:B------:R-:W-:-:S03]  /*1080*/  FFMA.SAT R13, R52, R11, 0.5 ;  /* 0x3f000000340d7423 */ /* 0x000fc6000000200b */
[----:B------:R1:W-:Y:S01]  /*1090*/  MUFU.EX2 R0, R15 ;  /* 0x0000000f00007308 */ /* 0x0003e20000000800 */
[----:B------:R-:W-:-:S05]  /*10a0*/  FFMA.RM R13, R13, R12, 12582913 ;  /* 0x4b4000010d0d7423 */ /* 0x000fca000000400c */
[----:B------:R-:W-:Y:S02]  /*10b0*/  SHF.L.U32 R4, R13, 0x17, RZ ;  /* 0x000000170d047819 */ /* 0x000fe400000006ff */
[----:B------:R-:W2:Y:S01]  /*10c0*/  MUFU.EX2 R7, R7 ;  /* 0x0000000700077308 */ /* 0x000ea20000000800 */
[----:B-1----:R-:W-:-:S04]  /*10d0*/  FFMA.SAT R15, R54, R11, 0.5 ;  /* 0x3f000000360f7423 */ /* 0x002fc8000000200b */
[----:B------:R-:W-:-:S04]  /*10e0*/  FFMA.RM R15, R15, R12, 12582913 ;  /* 0x4b4000010f0f7423 */ /* 0x000fc8000000400c */
[----:B------:R-:W-:-:S04]  /*10f0*/  FADD R17, R15, -12583039 ;  /* 0xcb40007f0f117421 */ /* 0x000fc80000000000 */
[----:B------:R-:W-:Y:S01]  /*1100*/  FFMA R17, R54, 1.4426950216293334961, -R17 ;  /* 0x3fb8aa3b36117823 */ /* 0x000fe20000000811 */
[----:B--2---:R-:W-:Y:S01]  /*1110*/  FMUL R8, R8, R7 ;  /* 0x0000000708087220 */ /* 0x004fe20000400000 */
[C---:B------:R-:W-:Y:S01]  /*1120*/  FADD R7, R5.reuse, -12583039 ;  /* 0xcb40007f05077421 */ /* 0x040fe20000000000 */
[----:B------:R-:W-:Y:S01]  /*1130*/  SHF.L.U32 R5, R5, 0x17, RZ ;  /* 0x0000001705057819 */ /* 0x000fe200000006ff */
[----:B------:R-:W-:Y:S02]  /*1140*/  FFMA R17, R54, 1.925963033500011079e-08, R17 ;  /* 0x32a5706036117823 */ /* 0x000fe40000000011 */
[----:B------:R-:W-:-:S04]  /*1150*/  FFMA R7, R48, 1.4426950216293334961, -R7 ;  /* 0x3fb8aa3b30077823 */ /* 0x000fc80000000807 */
[----:B------:R-:W-:Y:S01]  /*1160*/  FFMA R48, R48, 1.925963033500011079e-08, R7 ;  /* 0x32a5706030307823 */ /* 0x000fe20000000007 */
[----:B------:R-:W-:-:S04]  /*1170*/  FFMA.SAT R7, R50, R11, 0.5 ;  /* 0x3f00000032077423 */ /* 0x000fc8000000200b */
[----:B------:R-:W-:Y:S01]  /*1180*/  FFMA.RM R2, R7, R12, 12582913 ;  /* 0x4b40000107027423 */ /* 0x000fe2000000400c */
[----:B------:R-:W-:Y:S01]  /*1190*/  FMUL R7, R3, R0 ;  /* 0x0000000003077220 */ /* 0x000fe20000400000 */
[----:B------:R-:W1:Y:S02]  /*11a0*/  MUFU.EX2 R48, R48 ;  /* 0x0000003000307308 */ /* 0x000e640000000800 */
[C---:B------:R-:W-:Y:S01]  /*11b0*/  FADD R3, R2.reuse, -12583039 ;  /* 0xcb40007f02037421 */ /* 0x040fe20000000000 */
[----:B------:R-:W-:-:S03]  /*11c0*/  SHF.L.U32 R2, R2, 0x17, RZ ;  /* 0x0000001702027819 */ /* 0x000fc600000006ff */
[C---:B------:R-:W-:Y:S02]  /*11d0*/  FFMA R3, R50.reuse, 1.4426950216293334961, -R3 ;  /* 0x3fb8aa3b32037823 */ /* 0x040fe40000000803 */
[----:B------:R-:W-:Y:S02]  /*11e0*/  MUFU.EX2 R0, R17 ;  /* 0x0000001100007308 */ /* 0x000fe40000000800 */
[----:B------:R-:W-:-:S06]  /*11f0*/  FFMA R3, R50, 1.925963033500011079e-08, R3 ;  /* 0x32a5706032037823 */ /* 0x000fcc0000000003 */
[----:B------:R-:W2:Y:S01]  /*1200*/  MUFU.EX2 R3, R3 ;  /* 0x0000000300037308 */ /* 0x000ea20000000800 */
[----:B-1----:R-:W-:Y:S01]  /*1210*/  FMUL R6, R5, R48 ;  /* 0x0000003005067220 */ /* 0x002fe20000400000 */
[----:B------:R-:W-:-:S04]  /*1220*/  FADD R5, R13, -12583039 ;  /* 0xcb40007f0d057421 */ /* 0x000fc80000000000 */
[----:B------:R-:W-:-:S04]  /*1230*/  FFMA R5, R52, 1.4426950216293334961, -R5 ;  /* 0x3fb8aa3b34057823 */ /* 0x000fc80000000805 */
[----:B------:R-:W-:Y:S01]  /*1240*/  FFMA R52, R52, 1.925963033500011079e-08, R5 ;  /* 0x32a5706034347823 */ /* 0x000fe20000000005 */
[----:B--2---:R-:W-:Y:S01]  /*1250*/  FMUL R5, R2, R3 ;  /* 0x0000000302057220 */ /* 0x004fe20000400000 */
[C---:B------:R-:W-:Y:S02]  /*1260*/  SHF.L.U32 R2, R19.reuse, 0x17, RZ ;  /* 0x0000001713027819 */ /* 0x040fe400000006ff */
[----:B------:R-:W1:Y:S02]  /*1270*/  MUFU.EX2 R3, R52 ;  /* 0x0000003400037308 */ /* 0x000e640000000800 */
[----:B-1----:R-:W-:Y:S01]  /*1280*/  FMUL R4, R4, R3 ;  /* 0x0000000304047220 */ /* 0x002fe20000400000 */
[----:B------:R-:W-:-:S04]  /*1290*/  FADD R3, R19, -12583039 ;  /* 0xcb40007f13037421 */ /* 0x000fc80000000000 */
[----:B------:R-:W-:-:S04]  /*12a0*/  FFMA R3, R56, 1.4426950216293334961, -R3 ;  /* 0x3fb8aa3b38037823 */ /* 0x000fc80000000803 */
[----:B------:R-:W-:Y:S01]  /*12b0*/  FFMA R56, R56, 1.925963033500011079e-08, R3 ;  /* 0x32a5706038387823 */ /* 0x000fe20000000003 */
[----:B------:R-:W-:Y:S01]  /*12c0*/  SHF.L.U32 R3, R15, 0x17, RZ ;  /* 0x000000170f037819 */ /* 0x000fe200000006ff */
[----:B------:R-:W-:Y:S02]  /*12d0*/  FADD R15, R29, -12583039 ;  /* 0xcb40007f1d0f7421 */ /* 0x000fe40000000000 */
[----:B------:R-:W1:Y:S02]  /*12e0*/  MUFU.EX2 R13, R56 ;  /* 0x00000038000d7308 */ /* 0x000e640000000800 */
[----:B------:R-:W-:Y:S01]  /*12f0*/  FFMA R15, R58, 1.4426950216293334961, -R15 ;  /* 0x3fb8aa3b3a0f7823 */ /* 0x000fe2000000080f */
[----:B------:R-:W-:Y:S01]  /*1300*/  FMUL R3, R3, R0 ;  /* 0x0000000003037220 */ /* 0x000fe20000400000 */
[----:B------:R-:W-:Y:S01]  /*1310*/  SHF.L.U32 R0, R29, 0x17, RZ ;  /* 0x000000171d007819 */ /* 0x000fe200000006ff */
[----:B------:R-:W-:Y:S01]  /*1320*/  FFMA.SAT R29, R60, R11, 0.5 ;  /* 0x3f0000003c1d7423 */ /* 0x000fe2000000200b */
[----:B------:R-:W-:-:S04]  /*1330*/  FFMA R58, R58, 1.925963033500011079e-08, R15 ;  /* 0x32a570603a3a7823 */ /* 0x000fc8000000000f */
[----:B------:R-:W2:Y:S01]  /*1340*/  MUFU.EX2 R17, R58 ;  /* 0x0000003a00117308 */ /* 0x000ea20000000800 */
[----:B-1----:R-:W-:Y:S01]  /*1350*/  FMUL R2, R2, R13 ;  /* 0x0000000d02027220 */ /* 0x002fe20000400000 */
[----:B------:R-:W-:-:S04]  /*1360*/  FFMA.SAT R13, R20, R11, 0.5 ;  /* 0x3f000000140d7423 */ /* 0x000fc8000000200b */
[----:B------:R-:W-:-:S04]  /*1370*/  FFMA.RM R13, R13, R12, 12582913 ;  /* 0x4b4000010d0d7423 */ /* 0x000fc8000000400c */
[C---:B------:R-:W-:Y:S01]  /*1380*/  FADD R15, R13.reuse, -12583039 ;  /* 0xcb40007f0d0f7421 */ /* 0x040fe20000000000 */
[----:B--2---:R-:W-:Y:S01]  /*1390*/  FMUL R0, R0, R17 ;  /* 0x0000001100007220 */ /* 0x004fe20000400000 */
[----:B------:R-:W-:Y:S02]  /*13a0*/  SHF.L.U32 R13, R13, 0x17, RZ ;  /* 0x000000170d0d7819 */ /* 0x000fe400000006ff */
[----:B------:R-:W-:-:S04]  /*13b0*/  FFMA R15, R20, 1.4426950216293334961, -R15 ;  /* 0x3fb8aa3b140f7823 */ /* 0x000fc8000000080f */
[----:B------:R-:W-:Y:S01]  /*13c0*/  FFMA R19, R20, 1.925963033500011079e-08, R15 ;  /* 0x32a5706014137823 */ /* 0x000fe2000000000f */
[----:B------:R-:W-:-:S03]  /*13d0*/  FFMA.SAT R15, R18, R11, 0.5 ;  /* 0x3f000000120f7423 */ /* 0x000fc6000000200b */
        /* <DEDUP_REMOVED lines=16> */
[----:B------:R-:W-:Y:S01]  /*14e0*/  FADD R14, RZ, R28 ;  /* 0x0000001cff0e7221 */ /* 0x000fe20000000000 */
[----:B------:R-:W-:Y:S01]  /*14f0*/  SHF.L.U32 R12, R12, 0x17, RZ ;  /* 0x000000170c0c7819 */ /* 0x000fe200000006ff */
[----:B------:R-:W2:Y:S01]  /*1500*/  MUFU.EX2 R32, R29 ;  /* 0x0000001d00207308 */ /* 0x000ea20000000800 */
[----:B------:R-:W-:Y:S01]  /*1510*/  FFMA R17, R60, 1.4426950216293334961, -R17 ;  /* 0x3fb8aa3b3c117823 */ /* 0x000fe20000000811 */
[----:B-1----:R-:W-:-:S03]  /*1520*/  FMUL R19, R15, R18 ;  /* 0x000000120f137220 */ /* 0x002fc60000400000 */
[----:B------:R-:W-:Y:S01]  /*1530*/  FFMA R60, R60, 1.925963033500011079e-08, R17 ;  /* 0x32a570603c3c7823 */ /* 0x000fe20000000011 */
[----:B------:R-:W-:-:S04]  /*1540*/  FADD R17, R14, R27 ;  /* 0x0000001b0e117221 */ /* 0x000fc80000000000 */
        /* <DEDUP_REMOVED lines=12> */
[----:B------:R-:W-:Y:S02]  /*1610*/  FADD R14, R17, R6 ;  /* 0x00000006110e7221 */ /* 0x000fe40000000000 */
[----:B------:R-:W1:Y:S02]  /*1620*/  MUFU.EX2 R17, R60 ;  /* 0x0000003c00117308 */ /* 0x000e640000000800 */
        /* <DEDUP_REMOVED lines=19> */
.L_x_2223:
        /* <DEDUP_REMOVED lines=12> */
[----:B01----:R-:W-:Y:S05]  /*1820*/  CALL.REL.NOINC `($__internal_29_$__cuda_sm3x_div_rn_noftz_f32_slowpath) ;  /* 0x0000002800f47944 */ /* 0x003fea0003c00000 */
[----:B------:R-:W-:-:S07]  /*1830*/  MOV R14, R32 ;  /* 0x00000020000e7202 */ /* 0x000fce0000000f00 */
.L_x_2166:
[----:B------:R-:W-:Y:S05]  /*1840*/  BSYNC.RECONVERGENT B2 ;  /* 0x0000000000027941 */ /* 0x000fea0003800200 */
.L_x_2165:
        /* <DEDUP_REMOVED lines=12> */
[----:B01----:R-:W-:Y:S05]  /*1910*/  CALL.REL.NOINC `($__internal_29_$__cuda_sm3x_div_rn_noftz_f32_slowpath) ;  /* 0x0000002800b87944 */ /* 0x003fea0003c00000 */
[----:B------:R-:W-:-:S07]  /*1920*/  MOV R15, R32 ;  /* 0x00000020000f7202 */ /* 0x000fce0000000f00 */
.L_x_2168:
[----:B------:R-:W-:Y:S05]  /*1930*/  BSYNC.RECONVERGENT B2 ;  /* 0x0000000000027941 */ /* 0x000fea0003800200 */
.L_x_2167:
        /* <DEDUP_REMOVED lines=14> */
.L_x_2170:
[----:B------:R-:W-:Y:S05]  /*1a20*/  BSYNC.RECONVERGENT B2 ;  /* 0x0000000000027941 */ /* 0x000fea0003800200 */
.L_x_2169:
        /* <DEDUP_REMOVED lines=14> */
.L_x_2172:
[----:B------:R-:W-:Y:S05]  /*1b10*/  BSYNC.RECONVERGENT B2 ;  /* 0x0000000000027941 */ /* 0x000fea0003800200 */
.L_x_2171:
        /* <DEDUP_REMOVED lines=14> */
.L_x_2174:
[----:B------:R-:W-:Y:S05]  /*1c00*/  BSYNC.RECONVERGENT B2 ;  /* 0x0000000000027941 */ /* 0x000fea0003800200 */
.L_x_2173:
        /* <DEDUP_REMOVED lines=14> */
.L_x_2176:
[----:B------:R-:W-:Y:S05]  /*1cf0*/  BSYNC.RECONVERGENT B2 ;  /* 0x0000000000027941 */ /* 0x000fea0003800200 */
.L_x_2175:
        /* <DEDUP_REMOVED lines=14> */
.L_x_2178:
[----:B------:R-:W-:Y:S05]  /*1de0*/  BSYNC.RECONVERGENT B2 ;  /* 0x0000000000027941 */ /* 0x000fea0003800200 */
.L_x_2177:
        /* <DEDUP_REMOVED lines=14> */
.L_x_2180:
[----:B------:R-:W-:Y:S05]  /*1ed0*/  BSYNC.RECONVERGENT B2 ;  /* 0x0000000000027941 */ /* 0x000fea0003800200 */
.L_x_2179:
        /* <DEDUP_REMOVED lines=14> */
.L_x_2182:
[----:B------:R-:W-:Y:S05]  /*1fc0*/  BSYNC.RECONVERGENT B2 ;  /* 0x0000000000027941 */ /* 0x000fea0003800200 */
.L_x_2181:
        /* <DEDUP_REMOVED lines=14> */
.L_x_2184:
[----:B------:R-:W-:Y:S05]  /*20b0*/  BSYNC.RECONVERGENT B2 ;  /* 0x0000000000027941 */ /* 0x000fea0003800200 */
.L_x_2183:
        /* <DEDUP_REMOVED lines=14> */
.L_x_2186:
[----:B------:R-:W-:Y:S05]  /*21a0*/  BSYNC.RECONVERGENT B2 ;  /* 0x0000000000027941 */ /* 0x000fea0003800200 */
.L_x_2185:
        /* <DEDUP_REMOVED lines=14> */
.L_x_2188:
[----:B------:R-:W-:Y:S05]  /*2290*/  BSYNC.RECONVERGENT B2 ;  /* 0x0000000000027941 */ /* 0x000fea0003800200 */
.L_x_2187:
        /* <DEDUP_REMOVED lines=14> */
.L_x_2190:
[----:B------:R-:W-:Y:S05]  /*2380*/  BSYNC.RECONVERGENT B2 ;  /* 0x0000000000027941 */ /* 0x000fea0003800200 */
.L_x_2189:
        /* <DEDUP_REMOVED lines=14> */
.L_x_2192:
[----:B------:R-:W-:Y:S05]  /*2470*/  BSYNC.RECONVERGENT B2 ;  /* 0x0000000000027941 */ /* 0x000fea0003800200 */
.L_x_2191:
        /* <DEDUP_REMOVED lines=14> */
.L_x_2194:
[----:B------:R-:W-:Y:S05]  /*2560*/  BSYNC.RECONVERGENT B2 ;  /* 0x0000000000027941 */ /* 0x000fea0003800200 */
.L_x_2193:
        /* <DEDUP_REMOVED lines=14> */
.L_x_2196:
[----:B------:R-:W-:Y:S05]  /*2650*/  BSYNC.RECONVERGENT B2 ;  /* 0x0000000000027941 */ /* 0x000fea0003800200 */
.L_x_2195:
        /* <DEDUP_REMOVED lines=14> */
.L_x_2198:
[----:B------:R-:W-:Y:S05]  /*2740*/  BSYNC.RECONVERGENT B2 ;  /* 0x0000000000027941 */ /* 0x000fea0003800200 */
.L_x_2197:
        /* <DEDUP_REMOVED lines=14> */
.L_x_2200:
[----:B------:R-:W-:Y:S05]  /*2830*/  BSYNC.RECONVERGENT B2 ;  /* 0x0000000000027941 */ /* 0x000fea0003800200 */
.L_x_2199:
        /* <DEDUP_REMOVED lines=14> */
.L_x_2202:
[----:B------:R-:W-:Y:S05]  /*2920*/  BSYNC.RECONVERGENT B2 ;  /* 0x0000000000027941 */ /* 0x000fea0003800200 */
.L_x_2201:
        /* <DEDUP_REMOVED lines=14> */
.L_x_2204:
[----:B------:R-:W-:Y:S05]  /*2a10*/  BSYNC.RECONVERGENT B2 ;  /* 0x0000000000027941 */ /* 0x000fea0003800200 */
.L_x_2203:
        /* <DEDUP_REMOVED lines=14> */
.L_x_2206:
[----:B------:R-:W-:Y:S05]  /*2b00*/  BSYNC.RECONVERGENT B2 ;  /* 0x0000000000027941 */ /* 0x000fea0003800200 */
.L_x_2205:
        /* <DEDUP_REMOVED lines=14> */
.L_x_2208:
[----:B------:R-:W-:Y:S05]  /*2bf0*/  BSYNC.RECONVERGENT B2 ;  /* 0x0000000000027941 */ /* 0x000fea0003800200 */
.L_x_2207:
        /* <DEDUP_REMOVED lines=14> */
.L_x_2210:
[----:B------:R-:W-:Y:S05]  /*2ce0*/  BSYNC.RECONVERGENT B2 ;  /* 0x0000000000027941 */ /* 0x000fea0003800200 */
.L_x_2209:
        /* <DEDUP_REMOVED lines=11> */
[C---:B------:R-:W-:Y:S02]  /*2da0*/  LEA R12, P0, R28.reuse, UR40, 0x1 ;  /* 0x000000281c0c7c11 */ /* 0x040fe4000f8008ff */
[----:B------:R-:W-:Y:S02]  /*2db0*/  F2FP.BF16.F32.PACK_AB R14, R15, R14 ;  /* 0x0000000e0f0e723e */ /* 0x000fe400000010ff */
[----:B------:R-:W-:Y:S02]  /*2dc0*/  IADD3 R13, PT, PT, R29, R13, RZ ;  /* 0x0000000d1d0d7210 */ /* 0x000fe40007ffe0ff */
[----:B------:R-:W-:Y:S02]  /*2dd0*/  F2FP.BF16.F32.PACK_AB R7, R7, R8 ;  /* 0x000000080707723e */ /* 0x000fe400000010ff */
[----:B------:R-:W-:-:S02]  /*2de0*/  LEA.HI.X R13, R28, UR41, R13, 0x1, P0 ;  /* 0x000000291c0d7c11 */ /* 0x000fc400080f0c0d */
[C---:B------:R-:W-:Y:S02]  /*2df0*/  IADD3 R35, P0, PT, R37.reuse, R35, RZ ;  /* 0x0000002325237210 */ /* 0x040fe40007f1e0ff */
[C---:B------:R-:W-:Y:S01]  /*2e00*/  R2UR UR8, R30.reuse ;  /* 0x000000001e0872ca */ /* 0x040fe200000e0000 */
[----:B------:R2:W-:Y:S01]  /*2e10*/  STG.E.U16 desc[UR4][R12.64], R14 ;  /* 0x0000000e0c007986 */ /* 0x0005e2000c101504 */
[----:B------:R-:W-:Y:S02]  /*2e20*/  LEA.HI.X.SX32 R34, R37, R34, 0x1, P0 ;  /* 0x0000002225227211 */ /* 0x000fe400000f0eff */
[----:B------:R-:W-:Y:S01]  /*2e30*/  ISETP.GE.U32.AND P0, PT, R35, UR44, PT ;  /* 0x0000002c23007c0c */ /* 0x000fe2000bf06070 */
[----:B------:R-:W-:Y:S01]  /*2e40*/  STG.E.U16 desc[UR4][R12.64+0x300], R7 ;  /* 0x000300070c007986 */ /* 0x000fe2000c101504 */
[----:B------:R-:W-:Y:S02]  /*2e50*/  R2UR UR9, R31 ;  /* 0x000000001f0972ca */ /* 0x000fe400000e0000 */
[----:B------:R-:W-:-:S02]  /*2e60*/  R2UR UR10, R30 ;  /* 0x000000001e0a72ca */ /* 0x000fc400000e0000 */
[C---:B------:R-:W-:Y:S02]  /*2e70*/  R2UR UR11, R31.reuse ;  /* 0x000000001f0b72ca */ /* 0x040fe400000e0000 */
[----:B------:R-:W-:Y:S02]  /*2e80*/  R2UR UR14, R30 ;  /* 0x000000001e0e72ca */ /* 0x000fe400000e0000 */
[----:B------:R-:W-:Y:S02]  /*2e90*/  R2UR UR15, R31 ;  /* 0x000000001f0f72ca */ /* 0x000fe400000e0000 */
[----:B------:R-:W-:Y:S02]  /*2ea0*/  F2FP.BF16.F32.PACK_AB R5, R5, R6 ;  /* 0x000000060505723e */ /* 0x000fe400000010ff */
[----:B------:R-:W-:Y:S02]  /*2eb0*/  ISETP.GE.AND.EX P0, PT, R34, UR45, PT, P0 ;  /* 0x0000002d22007c0c */ /* 0x000fe4000bf06300 */
[----:B------:R-:W-:Y:S01]  /*2ec0*/  PRMT R15, R14, 0x7632, R15 ;  /* 0x000076320e0f7816 */ /* 0x000fe2000000000f */
[----:B------:R-:W-:Y:S01]  /*2ed0*/  STG.E.U16 desc[UR8][R12.64+0x380], R5 ;  /* 0x000380050c007986 */ /* 0x000fe2000c101508 */
[----:B------:R-:W-:-:S02]  /*2ee0*/  F2FP.BF16.F32.PACK_AB R3, R3, R4 ;  /* 0x000000040303723e */ /* 0x000fc400000010ff */
[----:B------:R-:W-:Y:S01]  /*2ef0*/  PRMT R6, R7, 0x7632, R6 ;  /* 0x0000763207067816 */ /* 0x000fe20000000006 */
[----:B------:R3:W-:Y:S01]  /*2f00*/  STG.E.U16 desc[UR6][R12.64+0x40], R15 ;  /* 0x0000400f0c007986 */ /* 0x0007e2000c101506 */
[----:B------:R-:W-:Y:S02]  /*2f10*/  F2FP.BF16.F32.PACK_AB R26, R26, R27 ;  /* 0x0000001b1a1a723e */ /* 0x000fe400000010ff */
[----:B------:R-:W-:Y:S01]  /*2f20*/  F2FP.BF16.F32.PACK_AB R24, R24, R25 ;  /* 0x000000191818723e */ /* 0x000fe200000010ff */
        /* <DEDUP_REMOVED lines=10> */
[----:B------:R-:W-:Y:S02]  /*2fd0*/  PRMT R17, R26, 0x7632, R17 ;  /* 0x000076321a117816 */ /* 0x000fe40000000011 */
[----:B------:R-:W-:Y:S01]  /*2fe0*/  PRMT R18, R24, 0x7632, R18 ;  /* 0x0000763218127816 */ /* 0x000fe20000000012 */
[----:B------:R0:W-:Y:S01]  /*2ff0*/  STG.E.U16 desc[UR4][R12.64+0x180], R22 ;  /* 0x000180160c007986 */ /* 0x0001e2000c101504 */
[----:B------:R-:W-:-:S02]  /*3000*/  PRMT R10, R22, 0x7632, R10 ;  /* 0x00007632160a7816 */ /* 0x000fc4000000000a */
[----:B--2---:R-:W-:Y:S01]  /*3010*/  PRMT R14, R16, 0x7632, R14 ;  /* 0x00007632100e7816 */ /* 0x004fe2000000000e */
[----:B------:R2:W-:Y:S01]  /*3020*/  STG.E.U16 desc[UR10][R12.64+0xc0], R17 ;  /* 0x0000c0110c007986 */ /* 0x0005e2000c10150a */
[----:B---3--:R-:W-:Y:S02]  /*3030*/  PRMT R15, R9, 0x7632, R15 ;  /* 0x00007632090f7816 */ /* 0x008fe4000000000f */
[----:B------:R-:W-:Y:S01]  /*3040*/  PRMT R4, R5, 0x7632, R4 ;  /* 0x0000763205047816 */ /* 0x000fe20000000004 */
[----:B------:R2:W-:Y:S01]  /*3050*/  STG.E.U16 desc[UR14][R12.64+0x140], R18 ;  /* 0x000140120c007986 */ /* 0x0005e2000c10150e */
[----:B------:R-:W-:Y:S02]  /*3060*/  F2FP.BF16.F32.PACK_AB R11, RZ, R11 ;  /* 0x0000000bff0b723e */ /* 0x000fe400000010ff */
[----:B----4-:R-:W-:Y:S01]  /*3070*/  PRMT R6, R2, 0x7632, R6 ;  /* 0x0000763202067816 */ /* 0x010fe20000000006 */
[----:B------:R2:W-:Y:S01]  /*3080*/  STG.E.U16 desc[UR6][R12.64+0x1c0], R10 ;  /* 0x0001c00a0c007986 */ /* 0x0005e2000c101506 */
[----:B-----5:R-:W-:-:S03]  /*3090*/  PRMT R3, R0, 0x7632, R3 ;  /* 0x0000763200037816 */ /* 0x020fc60000000003 */
        /* <DEDUP_REMOVED lines=11> */
[----:B0-----:R-:W-:Y:S05]  /*3150*/  @!P0 BRA `(.L_x_2211) ;  /* 0xffffffd0003c8947 */ /* 0x001fea000383ffff */
[----:B------:R-:W-:Y:S05]  /*3160*/  EXIT ;  /* 0x000000000000794d */ /* 0x000fea0003800000 */
.L_x_2164:
[----:B------:R-:W-:Y:S01]  /*3170*/  BSSY B0, `(.L_x_2212) ;  /* 0x0000007000007945 */ /* 0x000fe20003800000 */
[----:B------:R-:W-:Y:S02]  /*3180*/  MOV R12, 0x10 ;  /* 0x00000010000c7802 */ /* 0x000fe40000000f00 */
[----:B------:R-:W-:Y:S02]  /*3190*/  MOV R11, 0x1f ;  /* 0x0000001f000b7802 */ /* 0x000fe40000000f00 */
[----:B------:R-:W-:-:S07]  /*31a0*/  MOV R15, 0xffffffff ;  /* 0xffffffff000f7802 */ /* 0x000fce0000000f00 */
[----:B0-----:R-:W-:Y:S05]  /*31b0*/  WARPSYNC.COLLECTIVE R15, `(.L_x_2213) ;  /* 0x000000000f087348 */ /* 0x001fea0003c00000 */
[----:B------:R1:W2:Y:S02]  /*31c0*/  SHFL.BFLY P6, R14, R13, R12, R11 ;  /* 0x0c00000c0d0e7389 */ /* 0x0002a400000c000b */
[----:B012---:R-:W-:Y:S05]  /*31d0*/  ENDCOLLECTIVE ;  /* 0x000000000000791b */ /* 0x007fea0003800000 */
.L_x_2213:
[----:B------:R-:W-:Y:S05]  /*31e0*/  BSYNC B0 ;  /* 0x0000000000007941 */ /* 0x000fea0003800000 */
.L_x_2212:
        /* <DEDUP_REMOVED lines=8> */
.L_x_2214:
[----:B------:R-:W-:Y:S01]  /*3270*/  HFMA2 R12, -RZ, RZ, 0, 2.384185791015625e-07 ;  /* 0x00000004ff0c7431 */ /* 0x000fe200000001ff */
[----:B------:R-:W-:-:S04]  /*3280*/  FMNMX R0, R13, R14, !PT ;  /* 0x0000000e0d007209 */ /* 0x000fc80007800000 */
[----:B------:R-:W-:-:S07]  /*3290*/  MOV R13, R0 ;  /* 0x00000000000d7202 */ /* 0x000fce0000000f00 */
[----:B------:R-:W-:Y:S05]  /*32a0*/  WARPSYNC.COLLECTIVE R15, `(.L_x_2215) ;  /* 0x000000000f087348 */ /* 0x000fea0003c00000 */
[----:B------:R0:W1:Y:S02]  /*32b0*/  SHFL.BFLY P6, R14, R13, R12, R11 ;  /* 0x0c00000c0d0e7389 */ /* 0x00006400000c000b */
[----:B01----:R-:W-:Y:S05]  /*32c0*/  ENDCOLLECTIVE ;  /* 0x000000000000791b */ /* 0x003fea0003800000 */
.L_x_2215:
[----:B------:R-:W-:Y:S01]  /*32d0*/  HFMA2 R12, -RZ, RZ, 0, 1.1920928955078125e-07 ;  /* 0x00000002ff0c7431 */ /* 0x000fe200000001ff */
[----:B------:R-:W-:-:S04]  /*32e0*/  FMNMX R2, R0, R14, !PT ;  /* 0x0000000e00027209 */ /* 0x000fc80007800000 */
[----:B------:R-:W-:-:S07]  /*32f0*/  MOV R13, R2 ;  /* 0x00000002000d7202 */ /* 0x000fce0000000f00 */
[----:B------:R-:W-:Y:S05]  /*3300*/  WARPSYNC.COLLECTIVE R15, `(.L_x_2216) ;  /* 0x000000000f087348 */ /* 0x000fea0003c00000 */
[----:B------:R0:W1:Y:S02]  /*3310*/  SHFL.BFLY P6, R14, R13, R12, R11 ;  /* 0x0c00000c0d0e7389 */ /* 0x00006400000c000b */
[----:B01----:R-:W-:Y:S05]  /*3320*/  ENDCOLLECTIVE ;  /* 0x000000000000791b */ /* 0x003fea0003800000 */
.L_x_2216:
[----:B------:R-:W-:Y:S01]  /*3330*/  HFMA2 R12, -RZ, RZ, 0, 5.9604644775390625e-08 ;  /* 0x00000001ff0c7431 */ /* 0x000fe200000001ff */
[----:B------:R-:W-:-:S04]  /*3340*/  FMNMX R3, R2, R14, !PT ;  /* 0x0000000e02037209 */ /* 0x000fc80007800000 */
[----:B------:R-:W-:-:S07]  /*3350*/  MOV R13, R3 ;  /* 0x00000003000d7202 */ /* 0x000fce0000000f00 */
[----:B------:R-:W-:Y:S05]  /*3360*/  WARPSYNC.COLLECTIVE R15, `(.L_x_2217) ;  /* 0x000000000f087348 */ /* 0x000fea0003c00000 */
[----:B------:R0:W1:Y:S02]  /*3370*/  SHFL.BFLY P6, R14, R13, R12, R11 ;  /* 0x0c00000c0d0e7389 */ /* 0x00006400000c000b */
[----:B01----:R-:W-:Y:S05]  /*3380*/  ENDCOLLECTIVE ;  /* 0x000000000000791b */ /* 0x003fea0003800000 */
.L_x_2217:
        /* <DEDUP_REMOVED lines=155> */
[----:B------:R-:W-:-:S03]  /*3d40*/  FFMA.SAT R3, R32, R41, 0.5 ;  /* 0x3f00000020037423 */ /* 0x000fc60000002029 */
[----:B------:R-:W-:Y:S01]  /*3d50*/  SHF.L.U32 R2, R11, 0x17, RZ ;  /* 0x000000170b027819 */ /* 0x000fe200000006ff */
[----:B------:R-:W-:-:S04]  /*3d60*/  FFMA.RM R3, R3, R42, 12582913 ;  /* 0x4b40000103037423 */ /* 0x000fc8000000402a */
[C---:B------:R-:W-:Y:S01]  /*3d70*/  FADD R13, R3.reuse, -12583039 ;  /* 0xcb40007f030d7421 */ /* 0x040fe20000000000 */
[----:B------:R-:W-:-:S03]  /*3d80*/  SHF.L.U32 R3, R3, 0x17, RZ ;  /* 0x0000001703037819 */ /* 0x000fc600000006ff */
[----:B------:R-:W-:-:S04]  /*3d90*/  FFMA R13, R32, 1.4426950216293334961, -R13 ;  /* 0x3fb8aa3b200d7823 */ /* 0x000fc8000000080d */
[----:B------:R-:W-:-:S04]  /*3da0*/  FFMA R13, R32, 1.925963033500011079e-08, R13 ;  /* 0x32a57060200d7823 */ /* 0x000fc8000000000d */
[----:B------:R-:W0:Y:S02]  /*3db0*/  MUFU.EX2 R0, R13 ;  /* 0x0000000d00007308 */ /* 0x000e240000000800 */
[----:B0-----:R-:W-:Y:S01]  /*3dc0*/  FMUL R3, R3, R0 ;  /* 0x0000000003037220 */ /* 0x001fe20000400000 */
[----:B------:R-:W-:Y:S01]  /*3dd0*/  FADD R0, R11, -12583039 ;  /* 0xcb40007f0b007421 */ /* 0x000fe20000000000 */
[----:B------:R-:W-:-:S03]  /*3de0*/  FFMA.SAT R11, R20, R41, 0.5 ;  /* 0x3f000000140b7423 */ /* 0x000fc60000002029 */
[----:B------:R-:W-:Y:S01]  /*3df0*/  FFMA R0, R33, 1.4426950216293334961, -R0 ;  /* 0x3fb8aa3b21007823 */ /* 0x000fe20000000800 */
[----:B------:R-:W-:-:S03]  /*3e00*/  FFMA.RM R11, R11, R42, 12582913 ;  /* 0x4b4000010b0b7423 */ /* 0x000fc6000000402a */
[----:B------:R-:W-:Y:S01]  /*3e10*/  FFMA R33, R33, 1.925963033500011079e-08, R0 ;  /* 0x32a5706021217823 */ /* 0x000fe20000000000 */
[C---:B------:R-:W-:Y:S01]  /*3e20*/  FADD R13, R11.reuse, -12583039 ;  /* 0xcb40007f0b0d7421 */ /* 0x040fe20000000000 */
[----:B------:R-:W-:Y:S01]  /*3e30*/  SHF.L.U32 R0, R11, 0x17, RZ ;  /* 0x000000170b007819 */ /* 0x000fe200000006ff */
[----:B------:R-:W-:Y:S02]  /*3e40*/  FFMA.SAT R11, R38, R41, 0.5 ;  /* 0x3f000000260b7423 */ /* 0x000fe40000002029 */
[C---:B------:R-:W-:Y:S01]  /*3e50*/  FFMA R13, R20.reuse, 1.4426950216293334961, -R13 ;  /* 0x3fb8aa3b140d7823 */ /* 0x040fe2000000080d */
[----:B------:R-:W0:Y:S01]  /*3e60*/  MUFU.EX2 R33, R33 ;  /* 0x0000002100217308 */ /* 0x000e220000000800 */
[----:B------:R-:W-:Y:S02]  /*3e70*/  FFMA.RM R11, R11, R42, 12582913 ;  /* 0x4b4000010b0b7423 */ /* 0x000fe4000000402a */
[----:B------:R-:W-:Y:S02]  /*3e80*/  FFMA R13, R20, 1.925963033500011079e-08, R13 ;  /* 0x32a57060140d7823 */ /* 0x000fe4000000000d */
[C---:B------:R-:W-:Y:S01]  /*3e90*/  FADD R15, R11.reuse, -12583039 ;  /* 0xcb40007f0b0f7421 */ /* 0x040fe20000000000 */
[----:B------:R-:W-:-:S03]  /*3ea0*/  SHF.L.U32 R11, R11, 0x17, RZ ;  /* 0x000000170b0b7819 */ /* 0x000fc600000006ff */
[C---:B------:R-:W-:Y:S01]  /*3eb0*/  FFMA R15, R38.reuse, 1.4426950216293334961, -R15 ;  /* 0x3fb8aa3b260f7823 */ /* 0x040fe2000000080f */
[----:B------:R-:W1:Y:S03]  /*3ec0*/  MUFU.EX2 R13, R13 ;  /* 0x0000000d000d7308 */ /* 0x000e660000000800 */
[----:B------:R-:W-:Y:S01]  /*3ed0*/  FFMA R15, R38, 1.925963033500011079e-08, R15 ;  /* 0x32a57060260f7823 */ /* 0x000fe2000000000f */
[----:B0-----:R-:W-:-:S04]  /*3ee0*/  FMUL R2, R2, R33 ;  /* 0x0000002102027220 */ /* 0x001fc80000400000 */
[----:B------:R0:W2:Y:S01]  /*3ef0*/  MUFU.EX2 R20, R15 ;  /* 0x0000000f00147308 */ /* 0x0000a20000000800 */
[----:B-1----:R-:W-:Y:S01]  /*3f00*/  FMUL R0, R0, R13 ;  /* 0x0000000d00007220 */ /* 0x002fe20000400000 */
[----:B0-----:R-:W-:Y:S01]  /*3f10*/  MOV R15, 0xffffffff ;  /* 0xffffffff000f7802 */ /* 0x001fe20000000f00 */
[----:B--2---:R-:W-:Y:S01]  /*3f20*/  FMUL R20, R11, R20 ;  /* 0x000000140b147220 */ /* 0x004fe20000400000 */
        /* <DEDUP_REMOVED lines=9> */
[----:B------:R-:W-:Y:S01]  /*3fc0*/  FFMA.SAT R41, R14, R41, 0.5 ;  /* 0x3f0000000e297423 */ /* 0x000fe20000002029 */
[----:B------:R-:W-:Y:S02]  /*3fd0*/  FADD R12, RZ, R28 ;  /* 0x0000001cff0c7221 */ /* 0x000fe40000000000 */
        /* <DEDUP_REMOVED lines=41> */
.L_x_2218:
[----:B------:R-:W-:Y:S02]  /*4270*/  HFMA2 R12, -RZ, RZ, 0, 4.76837158203125e-07 ;  /* 0x00000008ff0c7431 */ /* 0x000fe400000001ff */
[----:B------:R-:W-:-:S05]  /*4280*/  FADD R29, R13, R14 ;  /* 0x0000000e0d1d7221 */ /* 0x000fca0000000000 */
[----:B------:R-:W-:-:S07]  /*4290*/  MOV R13, R29 ;  /* 0x0000001d000d7202 */ /* 0x000fce0000000f00 */
[----:B------:R-:W-:Y:S05]  /*42a0*/  WARPSYNC.COLLECTIVE R15, `(.L_x_2219) ;  /* 0x000000000f087348 */ /* 0x000fea0003c00000 */
[----:B------:R0:W1:Y:S02]  /*42b0*/  SHFL.BFLY P6, R14, R13, R12, R11 ;  /* 0x0c00000c0d0e7389 */ /* 0x00006400000c000b */
[----:B01----:R-:W-:Y:S05]  /*42c0*/  ENDCOLLECTIVE ;  /* 0x000000000000791b */ /* 0x003fea0003800000 */
.L_x_2219:
[----:B------:R-:W-:Y:S02]  /*42d0*/  HFMA2 R12, -RZ, RZ, 0, 2.384185791015625e-07 ;  /* 0x00000004ff0c7431 */ /* 0x000fe400000001ff */
[----:B------:R-:W-:-:S05]  /*42e0*/  FADD R32, R29, R14 ;  /* 0x0000000e1d207221 */ /* 0x000fca0000000000 */
[----:B------:R-:W-:-:S07]  /*42f0*/  MOV R13, R32 ;  /* 0x00000020000d7202 */ /* 0x000fce0000000f00 */
[----:B------:R-:W-:Y:S05]  /*4300*/  WARPSYNC.COLLECTIVE R15, `(.L_x_2220) ;  /* 0x000000000f087348 */ /* 0x000fea0003c00000 */
[----:B------:R0:W1:Y:S02]  /*4310*/  SHFL.BFLY P6, R14, R13, R12, R11 ;  /* 0x0c00000c0d0e7389 */ /* 0x00006400000c000b */
[----:B01----:R-:W-:Y:S05]  /*4320*/  ENDCOLLECTIVE ;  /* 0x000000000000791b */ /* 0x003fea0003800000 */
.L_x_2220:
[----:B------:R-:W-:Y:S02]  /*4330*/  HFMA2 R12, -RZ, RZ, 0, 1.1920928955078125e-07 ;  /* 0x00000002ff0c7431 */ /* 0x000fe400000001ff */
[----:B------:R-:W-:-:S05]  /*4340*/  FADD R33, R32, R14 ;  /* 0x0000000e20217221 */ /* 0x000fca0000000000 */
[----:B------:R-:W-:-:S07]  /*4350*/  MOV R13, R33 ;  /* 0x00000021000d7202 */ /* 0x000fce0000000f00 */
[----:B------:R-:W-:Y:S05]  /*4360*/  WARPSYNC.COLLECTIVE R15, `(.L_x_2221) ;  /* 0x000000000f087348 */ /* 0x000fea0003c00000 */
[----:B------:R0:W1:Y:S02]  /*4370*/  SHFL.BFLY P6, R14, R13, R12, R11 ;  /* 0x0c00000c0d0e7389 */ /* 0x00006400000c000b */
[----:B01----:R-:W-:Y:S05]  /*4380*/  ENDCOLLECTIVE ;  /* 0x000000000000791b */ /* 0x003fea0003800000 */
.L_x_2221:
[----:B------:R-:W-:Y:S02]  /*4390*/  HFMA2 R12, -RZ, RZ, 0, 5.9604644775390625e-08 ;  /* 0x00000001ff0c7431 */ /* 0x000fe400000001ff */
[----:B------:R-:W-:-:S05]  /*43a0*/  FADD R38, R33, R14 ;  /* 0x0000000e21267221 */ /* 0x000fca0000000000 */
[----:B------:R-:W-:-:S07]  /*43b0*/  MOV R13, R38 ;  /* 0x00000026000d7202 */ /* 0x000fce0000000f00 */
[----:B------:R-:W-:Y:S05]  /*43c0*/  WARPSYNC.COLLECTIVE R15, `(.L_x_2222) ;  /* 0x000000000f087348 */ /* 0x000fea0003c00000 */
[----:B------:R0:W1:Y:S02]  /*43d0*/  SHFL.BFLY P6, R14, R13, R12, R11 ;  /* 0x0c00000c0d0e7389 */ /* 0x00006400000c000b */
[----:B01----:R-:W-:Y:S05]  /*43e0*/  ENDCOLLECTIVE ;  /* 0x000000000000791b */ /* 0x003fea0003800000 */
.L_x_2222:
[----:B------:R-:W-:Y:S05]  /*43f0*/  BRA `(.L_x_2223) ;  /* 0xffffffd000d87947 */ /* 0x000fea000383ffff */
        .weak           $__internal_29_$__cuda_sm3x_div_rn_noftz_f32_slowpath
        .type           $__internal_29_$__cuda_sm3x_div_rn_noftz_f32_slowpath,@function
        .size           $__internal_29_$__cuda_sm3x_div_rn_noftz_f32_slowpath,(.L_x_25481 - $__internal_29_$__cuda_sm3x_div_rn_noftz_f32_slowpath)
$__internal_29_$__cuda_sm3x_div_rn_noftz_f32_slowpath:
        /* <DEDUP_REMOVED lines=35> */
.L_x_2225:
        /* <DEDUP_REMOVED lines=51> */
.L_x_2232:
[----:B------:R-:W-:-:S04]  /*4960*/  LOP3.LUT R32, R32, 0x80000000, RZ, 0xc0, !PT ;  /* 0x8000000020207812 */ /* 0x000fc800078ec0ff */
[----:B------:R-:W-:Y:S01]  /*4970*/  LOP3.LUT R32, R32, 0x7f800000, RZ, 0xfc, !PT ;  /* 0x7f80000020207812 */ /* 0x000fe200078efcff */
[----:B------:R-:W-:Y:S06]  /*4980*/  BRA `(.L_x_2233) ;  /* 0x0000000000047947 */ /* 0x000fec0003800000 */
.L_x_2231:
[----:B------:R-:W-:-:S07]  /*4990*/  LEA R32, R13, R32, 0x17 ;  /* 0x000000200d207211 */ /* 0x000fce00078eb8ff */
.L_x_2233:
[----:B------:R-:W-:Y:S05]  /*49a0*/  BSYNC.RECONVERGENT B1 ;  /* 0x0000000000017941 */ /* 0x000fea0003800200 */
.L_x_2230:
[----:B------:R-:W-:Y:S05]  /*49b0*/  BRA `(.L_x_2234) ;  /* 0x0000000000207947 */ /* 0x000fea0003800000 */
.L_x_2229:
[----:B------:R-:W-:-:S04]  /*49c0*/  LOP3.LUT R11, R11, 0x80000000, R28, 0x48, !PT ;  /* 0x800000000b0b7812 */ /* 0x000fc800078e481c */
[----:B------:R-:W-:Y:S01]  /*49d0*/  LOP3.LUT R32, R11, 0x7f800000, RZ, 0xfc, !PT ;  /* 0x7f8000000b207812 */ /* 0x000fe200078efcff */
[----:B------:R-:W-:Y:S06]  /*49e0*/  BRA `(.L_x_2234) ;  /* 0x0000000000147947 */ /* 0x000fec0003800000 */
.L_x_2228:
[----:B------:R-:W-:Y:S01]  /*49f0*/  LOP3.LUT R32, R11, 0x80000000, R28, 0x48, !PT ;  /* 0x800000000b207812 */ /* 0x000fe200078e481c */
[----:B------:R-:W-:Y:S06]  /*4a00*/  BRA `(.L_x_2234) ;  /* 0x00000000000c7947 */ /* 0x000fec0003800000 */
.L_x_2227:
[----:B------:R-:W0:Y:S01]  /*4a10*/  MUFU.RSQ R32, -QNAN ;  /* 0xffc0000000207908 */ /* 0x000e220000001400 */
[----:B------:R-:W-:Y:S05]  /*4a20*/  BRA `(.L_x_2234) ;  /* 0x0000000000047947 */ /* 0x000fea0003800000 */
.L_x_2226:
[----:B------:R-:W-:-:S07]  /*4a30*/  FADD.FTZ R32, R28, R11 ;  /* 0x0000000b1c207221 */ /* 0x000fce0000010000 */
.L_x_2234:
[----:B------:R-:W-:Y:S05]  /*4a40*/  BSYNC.RECONVERGENT B0 ;  /* 0x0000000000007941 */ /* 0x000fea0003800200 */
.L_x_2224:
[----:B------:R-:W-:-:S04]  /*4a50*/  HFMA2 R13, -RZ, RZ, 0, 0 ;  /* 0x00000000ff0d7431 */ /* 0x000fc800000001ff */
[----:B0-----:R-:W-:Y:S05]  /*4a60*/  RET.REL.NODEC R12 `(_Z15SoftmaxWarpImplI10DirectLoadI13__nv_bfloat16fE11DirectStoreIfS1_EfLi1ELi23ELi32ELi1ELb0EL9Algorithm0EEvT_T0_ll) ;  /* 0xffffffb40c647950 */ /* 0x001fea0003c3ffff */
.L_x_2235:
        /* <DEDUP_REMOVED lines=9> */
.L_x_25481:


//--------------------- .text._Z15SoftmaxWarpImplI10DirectLoadI13__nv_bfloat16fE11DirectStoreIfS1_EfLi1ELi22ELi32ELi1ELb1EL9Algorithm0EEvT_T0_ll --------------------------
	.section	.text._Z15SoftmaxWarpImplI10DirectLoadI13__nv_bfloat16fE11DirectStoreIfS1_EfLi1ELi22ELi32ELi1ELb1EL9Algorithm0EEvT_T0_ll,"ax",@progbits
	.align	128
        .global         _Z15SoftmaxWarpImplI10DirectLoadI13__nv_bfloat16fE11DirectStoreIfS1_EfLi1ELi22ELi32ELi1ELb1EL9Algorithm0EEvT_T0_ll
        .type           _Z15SoftmaxWarpImplI10DirectLoadI13__nv_bfloat16fE11DirectStoreIfS1_EfLi1ELi22ELi32ELi1ELb1EL9Algorithm0EEvT_T0_ll,@function
        .size           _Z15SoftmaxWarpImplI10DirectLoadI13__nv_bfloat16fE11DirectStoreIfS1_EfLi1ELi22ELi32ELi1ELb1EL9Algorithm0EEvT_T0_ll,(.L_x_25482 - _Z15SoftmaxWarpImplI10DirectLoadI13__nv_bfloat16fE11DirectStoreIfS1_EfLi1ELi22ELi32ELi1ELb1EL9Algorithm0EEvT_T0_ll)
        .other          _Z15SoftmaxWarpImplI10DirectLoadI13__nv_bfloat16fE11DirectStoreIfS1_EfLi1ELi22ELi32ELi1ELb1EL9Algorithm0EEvT_T0_ll,@"STO_CUDA_ENTRY STV_DEFAULT"
_Z15SoftmaxWarpImplI10DirectLoadI13__nv_bfloat16fE11DirectStoreIfS1_EfLi1ELi22ELi32ELi1ELb1EL9Algorithm0EEvT_T0_ll:
.text._Z15SoftmaxWarpImplI10DirectLoadI13__nv_bfloat16fE11DirectStoreIfS1_EfLi1ELi22ELi32ELi1ELb1EL9Algorithm0EEvT_T0_ll:
        /* <DEDUP_REMOVED lines=15> */
[----:B------:R-:W-:Y:S01]  /*00f0*/  IMAD.MOV.U32 R13, RZ, RZ, RZ ;  /* 0x000000ffff0d7224 */ /* 0x000fe200078e00ff */
        /* <DEDUP_REMOVED lines=9> */
.L_x_2236:
        /* <DEDUP_REMOVED lines=35> */
.L_x_2283:
[----:B------:R-:W-:Y:S01]  /*03c0*/  ISETP.GE.U32.AND P0, PT, R36, UR44, PT ;  /* 0x0000002c24007c0c */ /* 0x000fe2000bf06070 */
[----:B------:R-:W-:Y:S01]  /*03d0*/  HFMA2 R3, -RZ, RZ, 0, 0 ;  /* 0x00000000ff037431 */ /* 0x000fe200000001ff */
[----:B------:R-:W-:Y:S01]  /*03e0*/  ISETP.GE.U32.AND P1, PT, R39, UR44, PT ;  /* 0x0000002c27007c0c */ /* 0x000fe2000bf26070 */
[----:B0-----:R-:W-:Y:S01]  /*03f0*/  IMAD R0, R35, UR42, RZ ;  /* 0x0000002a23007c24 */ /* 0x001fe2000f8e02ff */
        /* <DEDUP_REMOVED lines=9> */
[----:B------:R-:W-:Y:S02]  /*0490*/  @!P0 R2UR UR4, R30 ;  /* 0x000000001e0482ca */ /* 0x000fe400000e0000 */
[----:B------:R-:W-:Y:S02]  /*04a0*/  @!P0 R2UR UR5, R31 ;  /* 0x000000001f0582ca */ /* 0x000fe400000e0000 */
[----:B------:R-:W-:-:S02]  /*04b0*/  IADD3 R3, PT, PT, R5, R3, RZ ;  /* 0x0000000305037210 */ /* 0x000fc40007ffe0ff */
[----:B------:R-:W-:Y:S02]  /*04c0*/  LEA R2, P2, R4, UR40, 0x1 ;  /* 0x0000002804027c11 */ /* 0x000fe4000f8408ff */
[----:B------:R-:W-:Y:S02]  /*04d0*/  @!P1 R2UR UR6, R30 ;  /* 0x000000001e0692ca */ /* 0x000fe400000e0000 */
[C---:B------:R-:W-:Y:S02]  /*04e0*/  @!P1 R2UR UR7, R31.reuse ;  /* 0x000000001f0792ca */ /* 0x040fe400000e0000 */
[----:B------:R-:W-:Y:S02]  /*04f0*/  LEA.HI.X R3, R4, UR41, R3, 0x1, P2 ;  /* 0x0000002904037c11 */ /* 0x000fe400090f0c03 */
[C---:B------:R-:W-:Y:S02]  /*0500*/  @!P5 R2UR UR8, R30.reuse ;  /* 0x000000001e08d2ca */ /* 0x040fe400000e0000 */
[----:B------:R-:W-:Y:S01]  /*0510*/  @!P5 R2UR UR9, R31 ;  /* 0x000000001f09d2ca */ /* 0x000fe200000e0000 */
[----:B------:R-:W2:Y:S06]  /*0520*/  @!P0 LDG.E.U16 R6, desc[UR4][R2.64] ;  /* 0x0000000402068981 */ /* 0x000eac000c1e1500 */
[----:B------:R-:W3:Y:S01]  /*0530*/  @!P1 LDG.E.U16 R0, desc[UR6][R2.64+0x40] ;  /* 0x0000400602009981 */ /* 0x000ee2000c1e1500 */
[----:B------:R-:W-:-:S02]  /*0540*/  @!P3 R2UR UR4, R30 ;  /* 0x000000001e04b2ca */ /* 0x000fc400000e0000 */
[----:B------:R-:W-:-:S03]  /*0550*/  @!P3 R2UR UR5, R31 ;  /* 0x000000001f05b2ca */ /* 0x000fc600000e0000 */
[----:B------:R-:W4:Y:S10]  /*0560*/  @!P5 LDG.E.U16 R4, desc[UR8][R2.64+0x80] ;  /* 0x000080080204d981 */ /* 0x000f34000c1e1500 */
[----:B------:R-:W5:Y:S01]  /*0570*/  @!P3 LDG.E.U16 R5, desc[UR4][R2.64+0xc0] ;  /* 0x0000c0040205b981 */ /* 0x000f62000c1e1500 */
[----:B------:R-:W-:-:S02]  /*0580*/  MOV R78, 0xff800000 ;  /* 0xff800000004e7802 */ /* 0x000fc40000000f00 */
[----:B------:R-:W-:Y:S02]  /*0590*/  ISETP.GE.U32.AND P4, PT, R42, UR44, PT ;  /* 0x0000002c2a007c0c */ /* 0x000fe4000bf86070 */
[----:B------:R-:W-:Y:S02]  /*05a0*/  MOV R74, 0xff800000 ;  /* 0xff800000004a7802 */ /* 0x000fe40000000f00 */
[----:B------:R-:W-:Y:S02]  /*05b0*/  MOV R13, 0xff800000 ;  /* 0xff800000000d7802 */ /* 0x000fe40000000f00 */
[----:B------:R-:W-:Y:S02]  /*05c0*/  ISETP.GE.AND.EX P4, PT, RZ, UR45, PT, P4 ;  /* 0x0000002dff007c0c */ /* 0x000fe4000bf86340 */
[----:B------:R-:W-:Y:S02]  /*05d0*/  ISETP.GE.U32.AND P6, PT, R43, UR44, PT ;  /* 0x0000002c2b007c0c */ /* 0x000fe4000bfc6070 */
[----:B------:R-:W-:-:S02]  /*05e0*/  ISETP.GE.U32.AND P2, PT, R45, UR44, PT ;  /* 0x0000002c2d007c0c */ /* 0x000fc4000bf46070 */
[----:B------:R-:W-:Y:S02]  /*05f0*/  ISETP.GE.AND.EX P6, PT, RZ, UR45, PT, P6 ;  /* 0x0000002dff007c0c */ /* 0x000fe4000bfc6360 */
[----:B------:R-:W-:Y:S02]  /*0600*/  ISETP.GE.AND.EX P2, PT, RZ, UR45, PT, P2 ;  /* 0x0000002dff007c0c */ /* 0x000fe4000bf46320 */
[----:B------:R-:W-:-:S03]  /*0610*/  MOV R76, 0xff800000 ;  /* 0xff800000004c7802 */ /* 0x000fc60000000f00 */
[----:B------:R-:W-:Y:S02]  /*0620*/  @!P4 R2UR UR4, R30 ;  /* 0x000000001e04c2ca */ /* 0x000fe400000e0000 */
[----:B------:R-:W-:-:S04]  /*0630*/  @!P4 R2UR UR5, R31 ;  /* 0x000000001f05c2ca */ /* 0x000fc800000e0000 */
[C---:B------:R-:W-:Y:S02]  /*0640*/  @!P6 R2UR UR6, R30.reuse ;  /* 0x000000001e06e2ca */ /* 0x040fe400000e0000 */
[C---:B------:R-:W-:Y:S02]  /*0650*/  @!P6 R2UR UR7, R31.reuse ;  /* 0x000000001f07e2ca */ /* 0x040fe400000e0000 */
[----:B------:R-:W-:Y:S02]  /*0660*/  @!P2 R2UR UR10, R30 ;  /* 0x000000001e0aa2ca */ /* 0x000fe400000e0000 */
[----:B------:R-:W-:-:S03]  /*0670*/  @!P2 R2UR UR11, R31 ;  /* 0x000000001f0ba2ca */ /* 0x000fc600000e0000 */
[----:B------:R-:W5:Y:S10]  /*0680*/  @!P4 LDG.E.U16 R8, desc[UR4][R2.64+0x100] ;  /* 0x000100040208c981 */ /* 0x000f74000c1e1500 */
[----:B------:R-:W5:Y:S01]  /*0690*/  @!P2 LDG.E.U16 R7, desc[UR10][R2.64+0x1c0] ;  /* 0x0001c00a0207a981 */ /* 0x000f62000c1e1500 */
[----:B--2---:R-:W-:-:S05]  /*06a0*/  @!P0 IMAD.U32 R78, R6, 0x10000, RZ ;  /* 0x00010000064e8824 */ /* 0x004fca00078e00ff */
[----:B------:R-:W-:Y:S02]  /*06b0*/  @!P0 FMNMX R13, R78, -INF , !PT ;  /* 0xff8000004e0d8809 */ /* 0x000fe40007800000 */
[----:B---3--:R-:W-:Y:S02]  /*06c0*/  @!P1 SHF.L.U32 R74, R0, 0x10, RZ ;  /* 0x00000010004a9819 */ /* 0x008fe400000006ff */
[----:B------:R-:W2:Y:S02]  /*06d0*/  @!P6 LDG.E.U16 R0, desc[UR6][R2.64+0x140] ;  /* 0x000140060200e981 */ /* 0x000ea4000c1e1500 */
[----:B------:R-:W-:Y:S02]  /*06e0*/  @!P1 FMNMX R13, R13, R74, !PT ;  /* 0x0000004a0d0d9209 */ /* 0x000fe40007800000 */
[----:B------:R-:W-:Y:S02]  /*06f0*/  ISETP.GE.U32.AND P1, PT, R44, UR44, PT ;  /* 0x0000002c2c007c0c */ /* 0x000fe4000bf26070 */
[----:B----4-:R-:W-:-:S02]  /*0700*/  @!P5 SHF.L.U32 R76, R4, 0x10, RZ ;  /* 0x00000010044cd819 */ /* 0x010fc400000006ff */
[----:B------:R-:W-:Y:S02]  /*0710*/  ISETP.GE.AND.EX P1, PT, RZ, UR45, PT, P1 ;  /* 0x0000002dff007c0c */ /* 0x000fe4000bf26310 */
[----:B------:R-:W-:Y:S02]  /*0720*/  MOV R4, 0xff800000 ;  /* 0xff80000000047802 */ /* 0x000fe40000000f00 */
[----:B------:R-:W-:Y:S02]  /*0730*/  @!P5 FMNMX R13, R13, R76, !PT ;  /* 0x0000004c0d0dd209 */ /* 0x000fe40007800000 */
[----:B-----5:R-:W-:Y:S02]  /*0740*/  @!P3 SHF.L.U32 R4, R5, 0x10, RZ ;  /* 0x000000100504b819 */ /* 0x020fe400000006ff */
[----:B------:R-:W-:Y:S02]  /*0750*/  ISETP.GE.U32.AND P5, PT, R46, UR44, PT ;  /* 0x0000002c2e007c0c */ /* 0x000fe4000bfa6070 */
[----:B------:R-:W-:-:S02]  /*0760*/  @!P3 FMNMX R13, R13, R4, !PT ;  /* 0x000000040d0db209 */ /* 0x000fc40007800000 */
[----:B------:R-:W-:Y:S02]  /*0770*/  ISETP.GE.U32.AND P3, PT, R47, UR44, PT ;  /* 0x0000002c2f007c0c */ /* 0x000fe4000bf66070 */
[----:B------:R-:W-:Y:S02]  /*0780*/  @!P1 R2UR UR8, R30 ;  /* 0x000000001e0892ca */ /* 0x000fe400000e0000 */
[----:B------:R-:W-:Y:S02]  /*0790*/  @!P1 R2UR UR9, R31 ;  /* 0x000000001f0992ca */ /* 0x000fe400000e0000 */
[----:B------:R-:W-:Y:S02]  /*07a0*/  ISETP.GE.AND.EX P5, PT, RZ, UR45, PT, P5 ;  /* 0x0000002dff007c0c */ /* 0x000fe4000bfa6350 */
[----:B------:R-:W-:-:S09]  /*07b0*/  ISETP.GE.AND.EX P3, PT, RZ, UR45, PT, P3 ;  /* 0x0000002dff007c0c */ /* 0x000fd2000bf66330 */
[----:B------:R-:W3:Y:S02]  /*07c0*/  @!P1 LDG.E.U16 R5, desc[UR8][R2.64+0x180] ;  /* 0x0001800802059981 */ /* 0x000ee4000c1e1500 */
[C---:B------:R-:W-:Y:S02]  /*07d0*/  @!P5 R2UR UR12, R30.reuse ;  /* 0x000000001e0cd2ca */ /* 0x040fe400000e0000 */
[C---:B------:R-:W-:Y:S02]  /*07e0*/  @!P5 R2UR UR13, R31.reuse ;  /* 0x000000001f0dd2ca */ /* 0x040fe400000e0000 */
[----:B------:R-:W-:Y:S02]  /*07f0*/  @!P3 R2UR UR4, R30 ;  /* 0x000000001e04b2ca */ /* 0x000fe400000e0000 */
[----:B------:R-:W-:-:S09]  /*0800*/  @!P3 R2UR UR5, R31 ;  /* 0x000000001f05b2ca */ /* 0x000fd200000e0000 */
[----:B------:R-:W4:Y:S04]  /*0810*/  @!P5 LDG.E.U16 R9, desc[UR12][R2.64+0x200] ;  /* 0x0002000c0209d981 */ /* 0x000f28000c1e1500 */
[----:B------:R-:W5:Y:S01]  /*0820*/  @!P3 LDG.E.U16 R10, desc[UR4][R2.64+0x240] ;  /* 0x00024004020ab981 */ /* 0x000f62000c1e1500 */
[----:B------:R-:W-:Y:S01]  /*0830*/  MOV R72, 0xff800000 ;  /* 0xff80000000487802 */ /* 0x000fe20000000f00 */
[----:B------:R-:W-:Y:S01]  /*0840*/  @!P4 IMAD.U32 R72, R8, 0x10000, RZ ;  /* 0x000100000848c824 */ /* 0x000fe200078e00ff */
[----:B------:R-:W-:-:S04]  /*0850*/  MOV R6, 0xff800000 ;  /* 0xff80000000067802 */ /* 0x000fc80000000f00 */
[----:B------:R-:W-:Y:S02]  /*0860*/  @!P4 FMNMX R13, R13, R72, !PT ;  /* 0x000000480d0dc209 */ /* 0x000fe40007800000 */
[----:B------:R-:W-:Y:S02]  /*0870*/  MOV R70, 0xff800000 ;  /* 0xff80000000467802 */ /* 0x000fe40000000f00 */
[----:B------:R-:W-:Y:S02]  /*0880*/  MOV R8, 0xff800000 ;  /* 0xff80000000087802 */ /* 0x000fe40000000f00 */
[----:B------:R-:W-:Y:S02]  /*0890*/  @!P2 SHF.L.U32 R8, R7, 0x10, RZ ;  /* 0x000000100708a819 */ /* 0x000fe400000006ff */
        /* <DEDUP_REMOVED lines=11> */
[----:B------:R-:W-:-:S04]  /*0950*/  @!P1 FMNMX R13, R13, R70, !PT ;  /* 0x000000460d0d9209 */ /* 0x000fc80007800000 */
[----:B------:R-:W-:Y:S02]  /*0960*/  @!P2 FMNMX R13, R13, R8, !PT ;  /* 0x000000080d0da209 */ /* 0x000fe40007800000 */
[----:B------:R-:W-:Y:S02]  /*0970*/  ISETP.GE.AND.EX P2, PT, RZ, UR45, PT, P6 ;  /* 0x0000002dff007c0c */ /* 0x000fe4000bf46360 */
[----:B------:R-:W-:-:S04]  /*0980*/  ISETP.GE.U32.AND P1, PT, R50, UR44, PT ;  /* 0x0000002c32007c0c */ /* 0x000fc8000bf26070 */
[----:B------:R-:W-:Y:S02]  /*0990*/  ISETP.GE.AND.EX P1, PT, RZ, UR45, PT, P1 ;  /* 0x0000002dff007c0c */ /* 0x000fe4000bf26310 */
[----:B----4-:R-:W-:Y:S02]  /*09a0*/  @!P5 SHF.L.U32 R64, R9, 0x10, RZ ;  /* 0x000000100940d819 */ /* 0x010fe400000006ff */
[----:B------:R-:W-:Y:S01]  /*09b0*/  ISETP.GE.U32.AND P6, PT, R51, UR44, PT ;  /* 0x0000002c33007c0c */ /* 0x000fe2000bfc6070 */
[----:B-----5:R-:W-:Y:S02]  /*09c0*/  @!P3 IMAD.U32 R68, R10, 0x10000, RZ ;  /* 0x000100000a44b824 */ /* 0x020fe400078e00ff */
[----:B------:R-:W-:Y:S02]  /*09d0*/  @!P2 R2UR UR4, R30 ;  /* 0x000000001e04a2ca */ /* 0x000fe400000e0000 */
[----:B------:R-:W-:Y:S02]  /*09e0*/  @!P2 R2UR UR5, R31 ;  /* 0x000000001f05a2ca */ /* 0x000fe400000e0000 */
[----:B------:R-:W-:-:S02]  /*09f0*/  @!P5 FMNMX R13, R13, R64, !PT ;  /* 0x000000400d0dd209 */ /* 0x000fc40007800000 */
[----:B------:R-:W-:Y:S02]  /*0a00*/  ISETP.GE.AND.EX P6, PT, RZ, UR45, PT, P6 ;  /* 0x0000002dff007c0c */ /* 0x000fe4000bfc6360 */
[----:B------:R-:W-:Y:S02]  /*0a10*/  ISETP.GE.U32.AND P5, PT, R52, UR44, PT ;  /* 0x0000002c34007c0c */ /* 0x000fe4000bfa6070 */
[----:B------:R-:W-:Y:S02]  /*0a20*/  @!P3 FMNMX R13, R13, R68, !PT ;  /* 0x000000440d0db209 */ /* 0x000fe40007800000 */
[----:B------:R-:W-:Y:S02]  /*0a30*/  ISETP.GE.AND.EX P5, PT, RZ, UR45, PT, P5 ;  /* 0x0000002dff007c0c */ /* 0x000fe4000bfa6350 */
[----:B------:R-:W-:Y:S01]  /*0a40*/  ISETP.GE.U32.AND P3, PT, R53, UR44, PT ;  /* 0x0000002c35007c0c */ /* 0x000fe2000bf66070 */
[----:B------:R-:W3:Y:S01]  /*0a50*/  @!P2 LDG.E.U16 R11, desc[UR4][R2.64+0x280] ;  /* 0x00028004020ba981 */ /* 0x000ee2000c1e1500 */
[----:B------:R-:W-:-:S02]  /*0a60*/  @!P1 R2UR UR8, R30 ;  /* 0x000000001e0892ca */ /* 0x000fc400000e0000 */
[C---:B------:R-:W-:Y:S02]  /*0a70*/  @!P1 R2UR UR9, R31.reuse ;  /* 0x000000001f0992ca */ /* 0x040fe400000e0000 */
[----:B------:R-:W-:Y:S02]  /*0a80*/  ISETP.GE.AND.EX P3, PT, RZ, UR45, PT, P3 ;  /* 0x0000002dff007c0c */ /* 0x000fe4000bf66330 */
        /* <DEDUP_REMOVED lines=21> */
[----:B----4-:R-:W-:Y:S02]  /*0be0*/  @!P1 SHF.L.U32 R60, R5, 0x10, RZ ;  /* 0x00000010053c9819 */ /* 0x010fe400000006ff */
[----:B------:R-:W-:Y:S02]  /*0bf0*/  ISETP.GE.U32.AND P2, PT, R55, UR44, PT ;  /* 0x0000002c37007c0c */ /* 0x000fe4000bf46070 */
[----:B------:R-:W-:Y:S02]  /*0c00*/  @!P1 FMNMX R13, R13, R60, !PT ;  /* 0x0000003c0d0d9209 */ /* 0x000fe40007800000 */
[----:B------:R-:W-:Y:S01]  /*0c10*/  ISETP.GE.AND.EX P1, PT, RZ, UR45, PT, P4 ;  /* 0x0000002dff007c0c */ /* 0x000fe2000bf26340 */
[----:B-----5:R-:W-:Y:S01]  /*0c20*/  @!P6 IMAD.U32 R32, R7, 0x10000, RZ ;  /* 0x000100000720e824 */ /* 0x020fe200078e00ff */
[----:B------:R-:W-:-:S02]  /*0c30*/  ISETP.GE.U32.AND P4, PT, R56, UR44, PT ;  /* 0x0000002c38007c0c */ /* 0x000fc4000bf86070 */
[----:B------:R-:W-:Y:S02]  /*0c40*/  ISETP.GE.AND.EX P2, PT, RZ, UR45, PT, P2 ;  /* 0x0000002dff007c0c */ /* 0x000fe4000bf46320 */
[----:B------:R-:W-:Y:S02]  /*0c50*/  @!P5 SHF.L.U32 R28, R9, 0x10, RZ ;  /* 0x00000010091cd819 */ /* 0x000fe400000006ff */
[----:B------:R-:W-:Y:S02]  /*0c60*/  @!P6 FMNMX R13, R13, R32, !PT ;  /* 0x000000200d0de209 */ /* 0x000fe40007800000 */
[----:B------:R-:W-:Y:S02]  /*0c70*/  ISETP.GE.AND.EX P4, PT, RZ, UR45, PT, P4 ;  /* 0x0000002dff007c0c */ /* 0x000fe4000bf86340 */
[----:B------:R-:W-:Y:S02]  /*0c80*/  ISETP.GE.U32.AND P6, PT, R57, UR44, PT ;  /* 0x0000002c39007c0c */ /* 0x000fe4000bfc6070 */
        /* <DEDUP_REMOVED lines=33> */
[----:B------:R-:W-:Y:S02]  /*0ea0*/  @!P1 FMNMX R13, R13, R26, !PT ;  /* 0x0000001a0d0d9209 */ /* 0x000fe40007800000 */
[----:B---3--:R-:W-:-:S04]  /*0eb0*/  @!P2 SHF.L.U32 R22, R0, 0x10, RZ ;  /* 0x000000100016a819 */ /* 0x008fc800000006ff */
[----:B------:R-:W-:Y:S01]  /*0ec0*/  @!P2 FMNMX R13, R13, R22, !PT ;  /* 0x000000160d0da209 */ /* 0x000fe20007800000 */
[----:B----4-:R-:W-:Y:S01]  /*0ed0*/  @!P4 IMAD.U32 R20, R5, 0x10000, RZ ;  /* 0x000100000514c824 */ /* 0x010fe200078e00ff */
[----:B-----5:R-:W-:-:S04]  /*0ee0*/  @!P6 SHF.L.U32 R18, R7, 0x10, RZ ;  /* 0x000000100712e819 */ /* 0x020fc800000006ff */
[----:B------:R-:W-:Y:S02]  /*0ef0*/  @!P4 FMNMX R13, R13, R20, !PT ;  /* 0x000000140d0dc209 */ /* 0x000fe40007800000 */
[----:B------:R-:W-:Y:S02]  /*0f00*/  @!P5 SHF.L.U32 R16, R9, 0x10, RZ ;  /* 0x000000100910d819 */ /* 0x000fe400000006ff */
        /* <DEDUP_REMOVED lines=24> */
[C---:B------:R-:W-:Y:S01]  /*1090*/  FADD R21, -R23.reuse, R16 ;  /* 0x0000001017157221 */ /* 0x040fe20000000100 */
[C---:B------:R-:W-:Y:S01]  /*10a0*/  FADD R61, -R23.reuse, R8 ;  /* 0x00000008173d7221 */ /* 0x040fe20000000100 */
[-C--:B------:R-:W-:Y:S01]  /*10b0*/  FFMA.RM R14, R2, R11.reuse, 12582913 ;  /* 0x4b400001020e7423 */ /* 0x080fe2000000400b */
[C---:B------:R-:W-:Y:S01]  /*10c0*/  FADD R69, -R23.reuse, R78 ;  /* 0x0000004e17457221 */ /* 0x040fe20000000100 */
[C---:B------:R-:W-:Y:S01]  /*10d0*/  FADD R67, -R23.reuse, R72 ;  /* 0x0000004817437221 */ /* 0x040fe20000000100 */
[----:B------:R-:W-:Y:S01]  /*10e0*/  FADD R13, -R23, R18 ;  /* 0x00000012170d7221 */ /* 0x000fe20000000100 */
[----:B------:R-:W-:Y:S01]  /*10f0*/  FADD R4, R14, -12583039 ;  /* 0xcb40007f0e047421 */ /* 0x000fe20000000000 */
[-C--:B------:R-:W-:Y:S01]  /*1100*/  FFMA.SAT R0, R69, R12.reuse, 0.5 ;  /* 0x3f00000045007423 */ /* 0x080fe2000000200c */
[-C--:B------:R-:W-:Y:S01]  /*1110*/  FFMA.SAT R18, R65, R12.reuse, 0.5 ;  /* 0x3f00000041127423 */ /* 0x080fe2000000200c */
[----:B------:R-:W-:Y:S01]  /*1120*/  FADD R63, -R23, R70 ;  /* 0x00000046173f7221 */ /* 0x000fe20000000100 */
[----:B------:R-:W-:Y:S01]  /*1130*/  FFMA R4, R71, 1.4426950216293334961, -R4 ;  /* 0x3fb8aa3b47047823 */ /* 0x000fe20000000804 */
[-C--:B------:R-:W-:Y:S01]  /*1140*/  FFMA.RM R0, R0, R11.reuse, 12582913 ;  /* 0x4b40000100007423 */ /* 0x080fe2000000400b */
[C---:B------:R-:W-:Y:S01]  /*1150*/  FADD R59, -R23.reuse, R64 ;  /* 0x00000040173b7221 */ /* 0x040fe20000000100 */
[----:B------:R-:W-:Y:S01]  /*1160*/  FADD R5, -R23, R68 ;  /* 0x0000004417057221 */ /* 0x000fe20000000100 */
[----:B------:R-:W-:Y:S01]  /*1170*/  FFMA R71, R71, 1.925963033500011079e-08, R4 ;  /* 0x32a5706047477823 */ /* 0x000fe20000000004 */
[-C--:B------:R-:W-:Y:S01]  /*1180*/  FFMA.SAT R4, R73, R12.reuse, 0.5 ;  /* 0x3f00000049047423 */ /* 0x080fe2000000200c */
[----:B------:R-:W-:Y:S01]  /*1190*/  FADD R2, R0, -12583039 ;  /* 0xcb40007f00027421 */ /* 0x000fe20000000000 */
[C---:B------:R-:W-:Y:S01]  /*11a0*/  FADD R33, -R23.reuse, R66 ;  /* 0x0000004217217221 */ /* 0x040fe20000000100 */
[----:B------:R-:W-:Y:S01]  /*11b0*/  FADD R7, -R23, R62 ;  /* 0x0000003e17077221 */ /* 0x000fe20000000100 */
[-C--:B------:R-:W-:Y:S01]  /*11c0*/  FFMA.RM R16, R4, R11.reuse, 12582913 ;  /* 0x4b40000104107423 */ /* 0x080fe2000000400b */
[-C--:B------:R-:W-:Y:S01]  /*11d0*/  FFMA.RM R4, R6, R11.reuse, 12582913 ;  /* 0x4b40000106047423 */ /* 0x080fe2000000400b */
[----:B------:R-:W-:Y:S01]  /*11e0*/  FFMA R2, R69, 1.4426950216293334961, -R2 ;  /* 0x3fb8aa3b45027823 */ /* 0x000fe20000000802 */
[C---:B------:R-:W-:Y:S01]  /*11f0*/  FADD R29, -R23.reuse, R60 ;  /* 0x0000003c171d7221 */ /* 0x040fe20000000100 */
        /* <DEDUP_REMOVED lines=10> */
[----:B------:R-:W-:Y:S01]  /*12a0*/  FFMA.SAT R8, R67, R12, 0.5 ;  /* 0x3f00000043087423 */ /* 0x000fe2000000200c */
[C---:B------:R-:W-:Y:S01]  /*12b0*/  FADD R19, -R23.reuse, R22 ;  /* 0x0000001617137221 */ /* 0x040fe20000000100 */
[C---:B------:R-:W-:Y:S01]  /*12c0*/  FADD R15, -R23.reuse, R20 ;  /* 0x00000014170f7221 */ /* 0x040fe20000000100 */
[----:B------:R-:W-:Y:S01]  /*12d0*/  FADD R23, -R23, R10 ;  /* 0x0000000a17177221 */ /* 0x000fe20000000100 */
[----:B------:R-:W-:Y:S01]  /*12e0*/  FFMA.RM R8, R8, R11, 12582913 ;  /* 0x4b40000108087423 */ /* 0x000fe2000000400b */
[----:B------:R-:W-:Y:S01]  /*12f0*/  FFMA R2, R69, 1.925963033500011079e-08, R2 ;  /* 0x32a5706045027823 */ /* 0x000fe20000000002 */
[----:B------:R-:W-:-:S02]  /*1300*/  IMAD.SHL.U32 R0, R0, 0x800000, RZ ;  /* 0x0080000000007824 */ /* 0x000fc400078e00ff */
[-C--:B------:R-:W-:Y:S01]  /*1310*/  FFMA.SAT R22, R7, R12.reuse, 0.5 ;  /* 0x3f00000007167423 */ /* 0x080fe2000000200c */
[C---:B------:R-:W-:Y:S01]  /*1320*/  FADD R6, R8.reuse, -12583039 ;  /* 0xcb40007f08067421 */ /* 0x040fe20000000000 */
[----:B------:R0:W1:Y:S01]  /*1330*/  MUFU.EX2 R3, R2 ;  /* 0x0000000200037308 */ /* 0x0000620000000800 */
[----:B------:R-:W-:Y:S01]  /*1340*/  SHF.L.U32 R8, R8, 0x17, RZ ;  /* 0x0000001708087819 */ /* 0x000fe200000006ff */
[-C--:B------:R-:W-:Y:S01]  /*1350*/  FFMA.RM R22, R22, R11.reuse, 12582913 ;  /* 0x4b40000116167423 */ /* 0x080fe2000000400b */
[----:B------:R-:W-:Y:S01]  /*1360*/  FFMA R10, R67, 1.4426950216293334961, -R6 ;  /* 0x3fb8aa3b430a7823 */ /* 0x000fe20000000806 */
[-C--:B------:R-:W-:Y:S01]  /*1370*/  FFMA.RM R6, R18, R11.reuse, 12582913 ;  /* 0x4b40000112067423 */ /* 0x080fe2000000400b */
[-C--:B------:R-:W-:Y:S01]  /*1380*/  FFMA.SAT R24, R29, R12.reuse, 0.5 ;  /* 0x3f0000001d187423 */ /* 0x080fe2000000200c */
[-C--:B------:R-:W-:Y:S01]  /*1390*/  FFMA.SAT R28, R9, R12.reuse, 0.5 ;  /* 0x3f000000091c7423 */ /* 0x080fe2000000200c */
[----:B------:R-:W-:Y:S01]  /*13a0*/  FFMA R67, R67, 1.925963033500011079e-08, R10 ;  /* 0x32a5706043437823 */ /* 0x000fe2000000000a */
[----:B------:R-:W-:Y:S01]  /*13b0*/  FADD R10, R6, -12583039 ;  /* 0xcb40007f060a7421 */ /* 0x000fe20000000000 */
[-C--:B0-----:R-:W-:Y:S01]  /*13c0*/  FFMA.SAT R2, R61, R12.reuse, 0.5 ;  /* 0x3f0000003d027423 */ /* 0x081fe2000000200c */
[-C--:B------:R-:W-:Y:S01]  /*13d0*/  FFMA.RM R24, R24, R11.reuse, 12582913 ;  /* 0x4b40000118187423 */ /* 0x080fe2000000400b */
[----:B------:R-:W-:Y:S01]  /*13e0*/  FFMA.RM R28, R28, R11, 12582913 ;  /* 0x4b4000011c1c7423 */ /* 0x000fe2000000400b */
[----:B------:R-:W-:Y:S01]  /*13f0*/  FFMA R10, R65, 1.4426950216293334961, -R10 ;  /* 0x3fb8aa3b410a7823 */ /* 0x000fe2000000080a */
[----:B------:R-:W-:Y:S01]  /*1400*/  MUFU.EX2 R67, R67 ;  /* 0x0000004300437308 */ /* 0x000fe20000000800 */
[-C--:B------:R-:W-:Y:S01]  /*1410*/  FFMA.SAT R26, R25, R12.reuse, 0.5 ;  /* 0x3f000000191a7423 */ /* 0x080fe2000000200c */
[----:B------:R-:W-:Y:S01]  /*1420*/  SHF.L.U32 R4, R4, 0x17, RZ ;  /* 0x0000001704047819 */ /* 0x000fe200000006ff */
[----:B------:R-:W-:Y:S01]  /*1430*/  FFMA R65, R65, 1.925963033500011079e-08, R10 ;  /* 0x32a5706041417823 */ /* 0x000fe2000000000a */
[----:B------:R-:W-:Y:S01]  /*1440*/  FFMA.SAT R10, R63, R12, 0.5 ;  /* 0x3f0000003f0a7423 */ /* 0x000fe2000000200c */
[----:B-1----:R-:W-:Y:S01]  /*1450*/  FMUL R3, R0, R3 ;  /* 0x0000000300037220 */ /* 0x002fe20000400000 */
[-C--:B------:R-:W-:Y:S01]  /*1460*/  FFMA.RM R26, R26, R11.reuse, 12582913 ;  /* 0x4b4000011a1a7423 */ /* 0x080fe2000000400b */
[----:B------:R-:W-:Y:S01]  /*1470*/  SHF.L.U32 R6, R6, 0x17, RZ ;  /* 0x0000001706067819 */ /* 0x000fe200000006ff */
[----:B------:R-:W-:Y:S01]  /*1480*/  FFMA.RM R10, R10, R11, 12582913 ;  /* 0x4b4000010a0a7423 */ /* 0x000fe2000000400b */
[----:B------:R-:W0:Y:S03]  /*1490*/  MUFU.EX2 R71, R71 ;  /* 0x0000004700477308 */ /* 0x000e260000000800 */
[C---:B------:R-:W-:Y:S01]  /*14a0*/  FADD R0, R10.reuse, -12583039 ;  /* 0xcb40007f0a007421 */ /* 0x040fe20000000000 */
[----:B------:R-:W-:-:S03]  /*14b0*/  SHF.L.U32 R10, R10, 0x17, RZ ;  /* 0x000000170a0a7819 */ /* 0x000fc600000006ff */
[C---:B------:R-:W-:Y:S01]  /*14c0*/  FFMA R0, R63.reuse, 1.4426950216293334961, -R0 ;  /* 0x3fb8aa3b3f007823 */ /* 0x040fe20000000800 */
[----:B------:R-:W1:Y:S03]  /*14d0*/  MUFU.EX2 R73, R73 ;  /* 0x0000004900497308 */ /* 0x000e660000000800 */
[----:B------:R-:W-:Y:S01]  /*14e0*/  FFMA R63, R63, 1.925963033500011079e-08, R0 ;  /* 0x32a570603f3f7823 */ /* 0x000fe20000000000 */
[----:B------:R-:W-:Y:S01]  /*14f0*/  SHF.L.U32 R0, R14, 0x17, RZ ;  /* 0x000000170e007819 */ /* 0x000fe200000006ff */
[----:B------:R-:W-:Y:S01]  /*1500*/  FFMA.RM R14, R2, R11, 12582913 ;  /* 0x4b400001020e7423 */ /* 0x000fe2000000400b */
[----:B------:R-:W-:Y:S01]  /*1510*/  SHF.L.U32 R2, R16, 0x17, RZ ;  /* 0x0000001710027819 */ /* 0x000fe200000006ff */
[----:B------:R-:W-:Y:S01]  /*1520*/  FFMA.SAT R16, R59, R12, 0.5 ;  /* 0x3f0000003b107423 */ /* 0x000fe2000000200c */
[----:B------:R-:W2:Y:S01]  /*1530*/  MUFU.EX2 R75, R75 ;  /* 0x0000004b004b7308 */ /* 0x000ea20000000800 */
[----:B------:R-:W-:Y:S01]  /*1540*/  FADD R18, R14, -12583039 ;  /* 0xcb40007f0e127421 */ /* 0x000fe20000000000 */
[----:B0-----:R-:W-:Y:S01]  /*1550*/  FMUL R0, R0, R71 ;  /* 0x0000004700007220 */ /* 0x001fe20000400000 */
[----:B------:R-:W-:-:S02]  /*1560*/  FFMA.RM R16, R16, R11, 12582913 ;  /* 0x4b40000110107423 */ /* 0x000fc4000000400b */
[----:B------:R-:W-:-:S03]  /*1570*/  FFMA R18, R61, 1.4426950216293334961, -R18 ;  /* 0x3fb8aa3b3d127823 */ /* 0x000fc60000000812 */
[----:B------:R-:W-:Y:S01]  /*1580*/  MUFU.EX2 R63, R63 ;  /* 0x0000003f003f7308 */ /* 0x000fe20000000800 */
[----:B------:R-:W-:Y:S01]  /*1590*/  FFMA R61, R61, 1.925963033500011079e-08, R18 ;  /* 0x32a570603d3d7823 */ /* 0x000fe20000000012 */
[C---:B------:R-:W-:Y:S01]  /*15a0*/  FADD R18, R16.reuse, -12583039 ;  /* 0xcb40007f10127421 */ /* 0x040fe20000000000 */
[----:B------:R-:W-:Y:S01]  /*15b0*/  SHF.L.U32 R16, R16, 0x17, RZ ;  /* 0x0000001710107819 */ /* 0x000fe200000006ff */
[----:B-1----:R-:W-:Y:S02]  /*15c0*/  FMUL R2, R2, R73 ;  /* 0x0000004902027220 */ /* 0x002fe40000400000 */
[C---:B------:R-:W-:Y:S02]  /*15d0*/  FFMA R18, R59.reuse, 1.4426950216293334961, -R18 ;  /* 0x3fb8aa3b3b127823 */ /* 0x040fe40000000812 */
[----:B------:R-:W-:Y:S01]  /*15e0*/  MUFU.EX2 R61, R61 ;  /* 0x0000003d003d7308 */ /* 0x000fe20000000800 */
[----:B--2---:R-:W-:Y:S01]  /*15f0*/  FMUL R4, R4, R75 ;  /* 0x0000004b04047220 */ /* 0x004fe20000400000 */
[----:B------:R-:W-:Y:S01]  /*1600*/  FFMA R59, R59, 1.925963033500011079e-08, R18 ;  /* 0x32a570603b3b7823 */ /* 0x000fe20000000012 */
[----:B------:R-:W-:-:S04]  /*1610*/  FFMA.SAT R18, R5, R12, 0.5 ;  /* 0x3f00000005127423 */ /* 0x000fc8000000200c */
[----:B------:R-:W-:Y:S01]  /*1620*/  FFMA.RM R18, R18, R11, 12582913 ;  /* 0x4b40000112127423 */ /* 0x000fe2000000400b */
[----:B------:R-:W-:Y:S03]  /*1630*/  MUFU.EX2 R59, R59 ;  /* 0x0000003b003b7308 */ /* 0x000fe60000000800 */
[----:B------:R-:W-:-:S04]  /*1640*/  FADD R20, R18, -12583039 ;  /* 0xcb40007f12147421 */ /* 0x000fc80000000000 */
[C---:B------:R-:W-:Y:S01]  /*1650*/  FFMA R20, R5.reuse, 1.4426950216293334961, -R20 ;  /* 0x3fb8aa3b05147823 */ /* 0x040fe20000000814 */
[----:B------:R-:W0:Y:S03]  /*1660*/  MUFU.EX2 R65, R65 ;  /* 0x0000004100417308 */ /* 0x000e260000000800 */
[----:B------:R-:W-:Y:S01]  /*1670*/  FFMA R32, R5, 1.925963033500011079e-08, R20 ;  /* 0x32a5706005207823 */ /* 0x000fe20000000014 */
[----:B------:R-:W-:Y:S01]  /*1680*/  FFMA.SAT R20, R33, R12, 0.5 ;  /* 0x3f00000021147423 */ /* 0x000fe2000000200c */
[----:B------:R-:W-:-:S03]  /*1690*/  FMUL R5, R8, R67 ;  /* 0x0000004308057220 */ /* 0x000fc60000400000 */
[----:B------:R-:W-:-:S04]  /*16a0*/  FFMA.RM R20, R20, R11, 12582913 ;  /* 0x4b40000114147423 */ /* 0x000fc8000000400b */
[----:B------:R-:W-:-:S04]  /*16b0*/  FADD R8, R20, -12583039 ;  /* 0xcb40007f14087421 */ /* 0x000fc80000000000 */
[----:B------:R-:W-:Y:S01]  /*16c0*/  FFMA R8, R33, 1.4426950216293334961, -R8 ;  /* 0x3fb8aa3b21087823 */ /* 0x000fe20000000808 */
[----:B0-----:R-:W-:-:S03]  /*16d0*/  FMUL R6, R6, R65 ;  /* 0x0000004106067220 */ /* 0x001fc60000400000 */
[----:B------:R-:W-:Y:S01]  /*16e0*/  FFMA R33, R33, 1.925963033500011079e-08, R8 ;  /* 0x32a5706021217823 */ /* 0x000fe20000000008 */
[----:B------:R-:W-:-:S04]  /*16f0*/  FADD R8, R22, -12583039 ;  /* 0xcb40007f16087421 */ /* 0x000fc80000000000 */
[C---:B------:R-:W-:Y:S01]  /*1700*/  FFMA R8, R7.reuse, 1.4426950216293334961, -R8 ;  /* 0x3fb8aa3b07087823 */ /* 0x040fe20000000808 */
[----:B------:R-:W0:Y:S03]  /*1710*/  MUFU.EX2 R33, R33 ;  /* 0x0000002100217308 */ /* 0x000e260000000800 */
[----:B------:R-:W-:Y:S01]  /*1720*/  FFMA R60, R7, 1.925963033500011079e-08, R8 ;  /* 0x32a57060073c7823 */ /* 0x000fe20000000008 */
[----:B------:R-:W-:Y:S01]  /*1730*/  FADD R8, R24, -12583039 ;  /* 0xcb40007f18087421 */ /* 0x000fe20000000000 */
[----:B------:R-:W-:Y:S01]  /*1740*/  FMUL R7, R10, R63 ;  /* 0x0000003f0a077220 */ /* 0x000fe20000400000 */
[----:B------:R-:W-:Y:S02]  /*1750*/  FADD R10, R28, -12583039 ;  /* 0xcb40007f1c0a7421 */ /* 0x000fe40000000000 */
[----:B------:R-:W-:Y:S01]  /*1760*/  FFMA R8, R29, 1.4426950216293334961, -R8 ;  /* 0x3fb8aa3b1d087823 */ /* 0x000fe20000000808 */
[----:B------:R-:W-:Y:S01]  /*1770*/  MUFU.EX2 R60, R60 ;  /* 0x0000003c003c7308 */ /* 0x000fe20000000800 */
[----:B------:R-:W-:-:S02]  /*1780*/  FFMA R10, R9, 1.4426950216293334961, -R10 ;  /* 0x3fb8aa3b090a7823 */ /* 0x000fc4000000080a */
[----:B------:R-:W-:Y:S01]  /*1790*/  FFMA R62, R29, 1.925963033500011079e-08, R8 ;  /* 0x32a570601d3e7823 */ /* 0x000fe20000000008 */
[----:B------:R-:W-:Y:S01]  /*17a0*/  SHF.L.U32 R8, R14, 0x17, RZ ;  /* 0x000000170e087819 */ /* 0x000fe200000006ff */
[----:B------:R-:W-:-:S03]  /*17b0*/  FFMA.SAT R14, R27, R12, 0.5 ;  /* 0x3f0000001b0e7423 */ /* 0x000fc6000000200c */
[----:B------:R-:W1:Y:S01]  /*17c0*/  MUFU.EX2 R29, R32 ;  /* 0x00000020001d7308 */ /* 0x000e620000000800 */
[----:B------:R-:W-:Y:S01]  /*17d0*/  FFMA.RM R14, R14, R11, 12582913 ;  /* 0x4b4000010e0e7423 */ /* 0x000fe2000000400b */
[----:B------:R-:W-:Y:S01]  /*17e0*/  FMUL R8, R8, R61 ;  /* 0x0000003d08087220 */ /* 0x000fe20000400000 */
[----:B------:R-:W-:Y:S01]  /*17f0*/  FFMA R61, R9, 1.925963033500011079e-08, R10 ;  /* 0x32a57060093d7823 */ /* 0x000fe2000000000a */
[----:B------:R-:W-:Y:S01]  /*1800*/  FMUL R9, R16, R59 ;  /* 0x0000003b10097220 */ /* 0x000fe20000400000 */
[----:B------:R-:W-:Y:S01]  /*1810*/  FADD R10, R14, -12583039 ;  /* 0xcb40007f0e0a7421 */ /* 0x000fe20000000000 */
[----:B------:R-:W-:Y:S01]  /*1820*/  SHF.L.U32 R16, R20, 0x17, RZ ;  /* 0x0000001714107819 */ /* 0x000fe200000006ff */
[----:B------:R-:W-:Y:S01]  /*1830*/  FFMA.SAT R20, R17, R12, 0.5 ;  /* 0x3f00000011147423 */ /* 0x000fe2000000200c */
[----:B------:R-:W-:Y:S01]  /*1840*/  SHF.L.U32 R14, R14, 0x17, RZ ;  /* 0x000000170e0e7819 */ /* 0x000fe200000006ff */
[C---:B------:R-:W-:Y:S02]  /*1850*/  FFMA R10, R27.reuse, 1.4426950216293334961, -R10 ;  /* 0x3fb8aa3b1b0a7823 */ /* 0x040fe4000000080a */
[----:B------:R-:W-:Y:S01]  /*1860*/  FFMA.RM R20, R20, R11, 12582913 ;  /* 0x4b40000114147423 */ /* 0x000fe2000000400b */
[----:B0-----:R-:W-:Y:S01]  /*1870*/  FMUL R16, R16, R33 ;  /* 0x0000002110107220 */ /* 0x001fe20000400000 */
[----:B------:R-:W-:Y:S01]  /*1880*/  FFMA R27, R27, 1.925963033500011079e-08, R10 ;  /* 0x32a570601b1b7823 */ /* 0x000fe2000000000a */
[----:B------:R-:W-:-:S02]  /*1890*/  IMAD.SHL.U32 R10, R18, 0x800000, RZ ;  /* 0x00800000120a7824 */ /* 0x000fc400078e00ff */
[----:B------:R-:W-:Y:S01]  /*18a0*/  FADD R18, R26, -12583039 ;  /* 0xcb40007f1a127421 */ /* 0x000fe20000000000 */
[----:B------:R0:W2:Y:S01]  /*18b0*/  MUFU.EX2 R33, R62 ;  /* 0x0000003e00217308 */ /* 0x0000a20000000800 */
[----:B-1----:R-:W-:Y:S02]  /*18c0*/  FMUL R10, R10, R29 ;  /* 0x0000001d0a0a7220 */ /* 0x002fe40000400000 */
[----:B------:R-:W-:-:S04]  /*18d0*/  FFMA R18, R25, 1.4426950216293334961, -R18 ;  /* 0x3fb8aa3b19127823 */ /* 0x000fc80000000812 */
[----:B------:R-:W-:Y:S01]  /*18e0*/  FFMA R29, R25, 1.925963033500011079e-08, R18 ;  /* 0x32a57060191d7823 */ /* 0x000fe20000000012 */
[C---:B------:R-:W-:Y:S01]  /*18f0*/  FADD R18, R20.reuse, -12583039 ;  /* 0xcb40007f14127421 */ /* 0x040fe20000000000 */
[----:B0-----:R-:W-:Y:S01]  /*1900*/  FFMA.SAT R62, R13, R12, 0.5 ;  /* 0x3f0000000d3e7423 */ /* 0x001fe2000000200c */
[----:B------:R-:W-:Y:S01]  /*1910*/  MUFU.EX2 R27, R27 ;  /* 0x0000001b001b7308 */ /* 0x000fe20000000800 */
[----:B------:R-:W-:Y:S01]  /*1920*/  SHF.L.U32 R20, R20, 0x17, RZ ;  /* 0x0000001714147819 */ /* 0x000fe200000006ff */
[----:B------:R-:W-:-:S04]  /*1930*/  FFMA R18, R17, 1.4426950216293334961, -R18 ;  /* 0x3fb8aa3b11127823 */ /* 0x000fc80000000812 */
[----:B------:R-:W-:Y:S01]  /*1940*/  FFMA R32, R17, 1.925963033500011079e-08, R18 ;  /* 0x32a5706011207823 */ /* 0x000fe20000000012 */
[-C--:B------:R-:W-:Y:S01]  /*1950*/  FFMA.SAT R18, R19, R12.reuse, 0.5 ;  /* 0x3f00000013127423 */ /* 0x080fe2000000200c */
[----:B------:R-:W-:Y:S01]  /*1960*/  SHF.L.U32 R17, R22, 0x17, RZ ;  /* 0x0000001716117819 */ /* 0x000fe200000006ff */
[----:B------:R-:W-:Y:S02]  /*1970*/  MUFU.EX2 R29, R29 ;  /* 0x0000001d001d7308 */ /* 0x000fe40000000800 */
[-C--:B------:R-:W-:Y:S01]  /*1980*/  FFMA.RM R25, R18, R11.reuse, 12582913 ;  /* 0x4b40000112197423 */ /* 0x080fe2000000400b */
[----:B------:R-:W-:Y:S01]  /*1990*/  SHF.L.U32 R18, R24, 0x17, RZ ;  /* 0x0000001718127819 */ /* 0x000fe200000006ff */
[----:B------:R-:W-:Y:S01]  /*19a0*/  FFMA.SAT R24, R15, R12, 0.5 ;  /* 0x3f0000000f187423 */ /* 0x000fe2000000200c */
[----:B------:R-:W-:Y:S01]  /*19b0*/  FMUL R17, R17, R60 ;  /* 0x0000003c11117220 */ /* 0x000fe20000400000 */
[----:B------:R-:W-:Y:S02]  /*19c0*/  FADD R22, R25, -12583039 ;  /* 0xcb40007f19167421 */ /* 0x000fe40000000000 */
[----:B------:R-:W-:Y:S01]  /*19d0*/  FFMA.RM R24, R24, R11, 12582913 ;  /* 0x4b40000118187423 */ /* 0x000fe2000000400b */
[----:B--2---:R-:W-:Y:S01]  /*19e0*/  FMUL R18, R18, R33 ;  /* 0x0000002112127220 */ /* 0x004fe20000400000 */
[----:B------:R-:W-:-:S02]  /*19f0*/  FFMA R22, R19, 1.4426950216293334961, -R22 ;  /* 0x3fb8aa3b13167823 */ /* 0x000fc40000000816 */
[C---:B------:R-:W-:Y:S01]  /*1a00*/  FADD R60, R24.reuse, -12583039 ;  /* 0xcb40007f183c7421 */ /* 0x040fe20000000000 */
[----:B------:R-:W-:Y:S02]  /*1a10*/  IMAD.SHL.U32 R24, R24, 0x800000, RZ ;  /* 0x0080000018187824 */ /* 0x000fe400078e00ff */
[----:B------:R-:W-:Y:S01]  /*1a20*/  FFMA R59, R19, 1.925963033500011079e-08, R22 ;  /* 0x32a57060133b7823 */ /* 0x000fe20000000016 */
[----:B------:R-:W-:Y:S01]  /*1a30*/  SHF.L.U32 R19, R28, 0x17, RZ ;  /* 0x000000171c137819 */ /* 0x000fe200000006ff */
[----:B------:R-:W0:Y:S01]  /*1a40*/  MUFU.EX2 R22, R61 ;  /* 0x0000003d00167308 */ /* 0x000e220000000800 */
[----:B------:R-:W-:-:S04]  /*1a50*/  FFMA R60, R15, 1.4426950216293334961, -R60 ;  /* 0x3fb8aa3b0f3c7823 */ /* 0x000fc8000000083c */
[----:B------:R-:W-:Y:S01]  /*1a60*/  FFMA R60, R15, 1.925963033500011079e-08, R60 ;  /* 0x32a570600f3c7823 */ /* 0x000fe2000000003c */
[----:B------:R-:W-:Y:S01]  /*1a70*/  FFMA.RM R15, R62, R11, 12582913 ;  /* 0x4b4000013e0f7423 */ /* 0x000fe2000000400b */
[----:B------:R-:W-:Y:S01]  /*1a80*/  FFMA.SAT R62, R23, R12, 0.5 ;  /* 0x3f000000173e7423 */ /* 0x000fe2000000200c */
[----:B------:R-:W-:Y:S01]  /*1a90*/  MUFU.EX2 R59, R59 ;  /* 0x0000003b003b7308 */ /* 0x000fe20000000800 */
[----:B0-----:R-:W-:Y:S01]  /*1aa0*/  FMUL R19, R19, R22 ;  /* 0x0000001613137220 */ /* 0x001fe20000400000 */
        /* <DEDUP_REMOVED lines=9> */
[----:B------:R-:W-:Y:S01]  /*1b40*/  MUFU.EX2 R28, R28 ;  /* 0x0000001c001c7308 */ /* 0x000fe20000000800 */
[----:B------:R-:W-:Y:S02]  /*1b50*/  FADD R22, R12, -12583039 ;  /* 0xcb40007f0c167421 */ /* 0x000fe40000000000 */
[----:B------:R-:W-:Y:S02]  /*1b60*/  FADD R13, R13, R2 ;  /* 0x000000020d0d7221 */ /* 0x000fe40000000000 */
[----:B------:R-:W-:-:S04]  /*1b70*/  FFMA R22, R21, 1.4426950216293334961, -R22 ;  /* 0x3fb8aa3b15167823 */ /* 0x000fc80000000816 */
[----:B------:R-:W-:Y:S01]  /*1b80*/  FFMA R33, R21, 1.925963033500011079e-08, R22 ;  /* 0x32a5706015217823 */ /* 0x000fe20000000016 */
[----:B------:R-:W-:Y:S01]  /*1b90*/  FADD R22, R11, -12583039 ;  /* 0xcb40007f0b167421 */ /* 0x000fe20000000000 */
[----:B------:R-:W0:Y:S03]  /*1ba0*/  MUFU.EX2 R21, R32 ;  /* 0x0000002000157308 */ /* 0x000e260000000800 */
[----:B------:R-:W-:-:S04]  /*1bb0*/  FFMA R22, R23, 1.4426950216293334961, -R22 ;  /* 0x3fb8aa3b17167823 */ /* 0x000fc80000000816 */
[----:B------:R-:W-:Y:S01]  /*1bc0*/  FFMA R61, R23, 1.925963033500011079e-08, R22 ;  /* 0x32a57060173d7823 */ /* 0x000fe20000000016 */
[----:B------:R-:W-:Y:S01]  /*1bd0*/  FADD R22, R13, R4 ;  /* 0x000000040d167221 */ /* 0x000fe20000000000 */
[----:B------:R-:W-:Y:S01]  /*1be0*/  FMUL R23, R14, R27 ;  /* 0x0000001b0e177220 */ /* 0x000fe20000400000 */
[----:B------:R-:W-:Y:S02]  /*1bf0*/  MUFU.EX2 R33, R33 ;  /* 0x0000002100217308 */ /* 0x000fe40000000800 */
[----:B------:R-:W-:-:S04]  /*1c00*/  FADD R13, R22, R5 ;  /* 0x00000005160d7221 */ /* 0x000fc80000000000 */
[----:B------:R-:W-:Y:S01]  /*1c10*/  FADD R22, R13, R6 ;  /* 0x000000060d167221 */ /* 0x000fe20000000000 */
[----:B0-----:R-:W-:Y:S01]  /*1c20*/  FMUL R21, R20, R21 ;  /* 0x0000001514157220 */ /* 0x001fe20000400000 */
[----:B------:R-:W0:Y:S01]  /*1c30*/  MUFU.EX2 R27, R60 ;  /* 0x0000003c001b7308 */ /* 0x000e220000000800 */
[----:B------:R-:W-:Y:S01]  /*1c40*/  SHF.L.U32 R20, R25, 0x17, RZ ;  /* 0x0000001719147819 */ /* 0x000fe200000006ff */
[----:B------:R-:W-:Y:S01]  /*1c50*/  FADD R13, R22, R7 ;  /* 0x00000007160d7221 */ /* 0x000fe20000000000 */
[----:B------:R-:W-:-:S03]  /*1c60*/  FMUL R25, R15, R28 ;  /* 0x0000001c0f197220 */ /* 0x000fc60000400000 */
[----:B------:R-:W-:Y:S01]  /*1c70*/  FADD R22, R13, R8 ;  /* 0x000000080d167221 */ /* 0x000fe20000000000 */
[----:B------:R-:W-:Y:S01]  /*1c80*/  FMUL R20, R20, R59 ;  /* 0x0000003b14147220 */ /* 0x000fe20000400000 */
[----:B------:R-:W1:Y:S02]  /*1c90*/  MUFU.EX2 R32, R61 ;  /* 0x0000003d00207308 */ /* 0x000e640000000800 */
[----:B------:R-:W-:Y:S01]  /*1ca0*/  FADD R13, R22, R9 ;  /* 0x00000009160d7221 */ /* 0x000fe20000000000 */
[----:B------:R-:W-:Y:S02]  /*1cb0*/  SHF.L.U32 R22, R26, 0x17, RZ ;  /* 0x000000171a167819 */ /* 0x000fe400000006ff */
[----:B------:R-:W-:Y:S01]  /*1cc0*/  SHF.L.U32 R26, R12, 0x17, RZ ;  /* 0x000000170c1a7819 */ /* 0x000fe200000006ff */
[----:B------:R-:W-:Y:S02]  /*1cd0*/  FADD R13, R13, R10 ;  /* 0x0000000a0d0d7221 */ /* 0x000fe40000000000 */
[----:B------:R-:W-:Y:S01]  /*1ce0*/  FMUL R22, R22, R29 ;  /* 0x0000001d16167220 */ /* 0x000fe20000400000 */
[----:B0-----:R-:W-:Y:S01]  /*1cf0*/  FMUL R24, R24, R27 ;  /* 0x0000001b18187220 */ /* 0x001fe20000400000 */
[----:B------:R-:W-:Y:S01]  /*1d00*/  FADD R14, R13, R16 ;  /* 0x000000100d0e7221 */ /* 0x000fe20000000000 */
[----:B------:R-:W-:Y:S01]  /*1d10*/  SHF.L.U32 R27, R11, 0x17, RZ ;  /* 0x000000170b1b7819 */ /* 0x000fe200000006ff */
[----:B------:R-:W-:-:S02]  /*1d20*/  FMUL R26, R26, R33 ;  /* 0x000000211a1a7220 */ /* 0x000fc40000400000 */
[----:B------:R-:W-:Y:S02]  /*1d30*/  FADD R13, R14, R17 ;  /* 0x000000110e0d7221 */ /* 0x000fe40000000000 */
[----:B-1----:R-:W-:Y:S02]  /*1d40*/  FMUL R27, R27, R32 ;  /* 0x000000201b1b7220 */ /* 0x002fe40000400000 */
        /* <DEDUP_REMOVED lines=19> */
.L_x_2295:
        /* <DEDUP_REMOVED lines=12> */
[----:B------:R-:W-:Y:S05]  /*1f40*/  CALL.REL.NOINC `($__internal_30_$__cuda_sm3x_div_rn_noftz_f32_slowpath) ;  /* 0x0000002c00b47944 */ /* 0x000fea0003c00000 */
[----:B------:R-:W-:-:S07]  /*1f50*/  MOV R11, R3 ;  /* 0x00000003000b7202 */ /* 0x000fce0000000f00 */
.L_x_2240:
[----:B------:R-:W-:Y:S05]  /*1f60*/  BSYNC.RECONVERGENT B3 ;  /* 0x0000000000037941 */ /* 0x000fea0003800200 */
.L_x_2239:
        /* <DEDUP_REMOVED lines=12> */
[----:B------:R-:W-:Y:S05]  /*2030*/  CALL.REL.NOINC `($__internal_30_$__cuda_sm3x_div_rn_noftz_f32_slowpath) ;  /* 0x0000002c00787944 */ /* 0x000fea0003c00000 */
[----:B------:R-:W-:-:S07]  /*2040*/  MOV R14, R3 ;  /* 0x00000003000e7202 */ /* 0x000fce0000000f00 */
.L_x_2242:
[----:B------:R-:W-:Y:S05]  /*2050*/  BSYNC.RECONVERGENT B3 ;  /* 0x0000000000037941 */ /* 0x000fea0003800200 */
.L_x_2241:
        /* <DEDUP_REMOVED lines=12> */
[----:B------:R-:W-:Y:S05]  /*2120*/  CALL.REL.NOINC `($__internal_30_$__cuda_sm3x_div_rn_noftz_f32_slowpath) ;  /* 0x0000002c003c7944 */ /* 0x000fea0003c00000 */
[----:B------:R-:W-:-:S07]  /*2130*/  MOV R0, R3 ;  /* 0x0000000300007202 */ /* 0x000fce0000000f00 */
.L_x_2244:
[----:B------:R-:W-:Y:S05]  /*2140*/  BSYNC.RECONVERGENT B3 ;  /* 0x0000000000037941 */ /* 0x000fea0003800200 */
.L_x_2243:
        /* <DEDUP_REMOVED lines=14> */
.L_x_2246:
[----:B------:R-:W-:Y:S05]  /*2230*/  BSYNC.RECONVERGENT B3 ;  /* 0x0000000000037941 */ /* 0x000fea0003800200 */
.L_x_2245:
        /* <DEDUP_REMOVED lines=14> */
.L_x_2248:
[----:B------:R-:W-:Y:S05]  /*2320*/  BSYNC.RECONVERGENT B3 ;  /* 0x0000000000037941 */ /* 0x000fea0003800200 */
.L_x_2247:
        /* <DEDUP_REMOVED lines=14> */
.L_x_2250:
[----:B------:R-:W-:Y:S05]  /*2410*/  BSYNC.RECONVERGENT B3 ;  /* 0x0000000000037941 */ /* 0x000fea0003800200 */
.L_x_2249:
        /* <DEDUP_REMOVED lines=14> */
.L_x_2252:
[----:B------:R-:W-:Y:S05]  /*2500*/  BSYNC.RECONVERGENT B3 ;  /* 0x0000000000037941 */ /* 0x000fea0003800200 */
.L_x_2251:
        /* <DEDUP_REMOVED lines=14> */
.L_x_2254:
[----:B------:R-:W-:Y:S05]  /*25f0*/  BSYNC.RECONVERGENT B3 ;  /* 0x0000000000037941 */ /* 0x000fea0003800200 */
.L_x_2253:
        /* <DEDUP_REMOVED lines=14> */
.L_x_2256:
[----:B------:R-:W-:Y:S05]  /*26e0*/  BSYNC.RECONVERGENT B3 ;  /* 0x0000000000037941 */ /* 0x000fea0003800200 */
.L_x_2255:
        /* <DEDUP_REMOVED lines=14> */
.L_x_2258:
[----:B------:R-:W-:Y:S05]  /*27d0*/  BSYNC.RECONVERGENT B3 ;  /* 0x0000000000037941 */ /* 0x000fea0003800200 */
.L_x_2257:
        /* <DEDUP_REMOVED lines=14> */
.L_x_2260:
[----:B------:R-:W-:Y:S05]  /*28c0*/  BSYNC.RECONVERGENT B3 ;  /* 0x0000000000037941 */ /* 0x000fea0003800200 */
.L_x_2259:
        /* <DEDUP_REMOVED lines=14> */
.L_x_2262:
[----:B------:R-:W-:Y:S05]  /*29b0*/  BSYNC.RECONVERGENT B3 ;  /* 0x0000000000037941 */ /* 0x000fea0003800200 */
.L_x_2261:
        /* <DEDUP_REMOVED lines=14> */
.L_x_2264:
[----:B------:R-:W-:Y:S05]  /*2aa0*/  BSYNC.RECONVERGENT B3 ;  /* 0x0000000000037941 */ /* 0x000fea0003800200 */
.L_x_2263:
        /* <DEDUP_REMOVED lines=14> */
.L_x_2266:
[----:B------:R-:W-:Y:S05]  /*2b90*/  BSYNC.RECONVERGENT B3 ;  /* 0x0000000000037941 */ /* 0x000fea0003800200 */
.L_x_2265:
        /* <DEDUP_REMOVED lines=14> */
.L_x_2268:
[----:B------:R-:W-:Y:S05]  /*2c80*/  BSYNC.RECONVERGENT B3 ;  /* 0x0000000000037941 */ /* 0x000fea0003800200 */
.L_x_2267:
        /* <DEDUP_REMOVED lines=14> */
.L_x_2270:
[----:B------:R-:W-:Y:S05]  /*2d70*/  BSYNC.RECONVERGENT B3 ;  /* 0x0000000000037941 */ /* 0x000fea0003800200 */
.L_x_2269:
        /* <DEDUP_REMOVED lines=14> */
.L_x_2272:
[----:B------:R-:W-:Y:S05]  /*2e60*/  BSYNC.RECONVERGENT B3 ;  /* 0x0000000000037941 */ /* 0x000fea0003800200 */
.L_x_2271:
        /* <DEDUP_REMOVED lines=14> */
.L_x_2274:
[----:B------:R-:W-:Y:S05]  /*2f50*/  BSYNC.RECONVERGENT B3 ;  /* 0x0000000000037941 */ /* 0x000fea0003800200 */
.L_x_2273:
        /* <DEDUP_REMOVED lines=14> */
.L_x_2276:
[----:B------:R-:W-:Y:S05]  /*3040*/  BSYNC.RECONVERGENT B3 ;  /* 0x0000000000037941 */ /* 0x000fea0003800200 */
.L_x_2275:
        /* <DEDUP_REMOVED lines=14> */
.L_x_2278:
[----:B------:R-:W-:Y:S05]  /*3130*/  BSYNC.RECONVERGENT B3 ;  /* 0x0000000000037941 */ /* 0x000fea0003800200 */
.L_x_2277:
        /* <DEDUP_REMOVED lines=14> */
.L_x_2280:
[----:B------:R-:W-:Y:S05]  /*3220*/  BSYNC.RECONVERGENT B3 ;  /* 0x0000000000037941 */ /* 0x000fea0003800200 */
.L_x_2279:
        /* <DEDUP_REMOVED lines=14> */
.L_x_2282:
[----:B------:R-:W-:Y:S05]  /*3310*/  BSYNC.RECONVERGENT B3 ;  /* 0x0000000000037941 */ /* 0x000fea0003800200 */
.L_x_2281:
[----:B------:R-:W-:Y:S01]  /*3320*/  ISETP.GE.U32.AND P5, PT, R39, UR44, PT ;  /* 0x0000002c27007c0c */ /* 0x000fe2000bfa6070 */
[----:B------:R-:W-:Y:S01]  /*3330*/  HFMA2 R3, -RZ, RZ, 0, 0 ;  /* 0x00000000ff037431 */ /* 0x000fe200000001ff */
[----:B------:R-:W-:Y:S01]  /*3340*/  MOV R2, R36 ;  /* 0x0000002400027202 */ /* 0x000fe20000000f00 */
[----:B------:R-:W-:Y:S01]  /*3350*/  IMAD R4, R35, UR38, RZ ;  /* 0x0000002623047c24 */ /* 0x000fe2000f8e02ff */
[----:B------:R-:W-:Y:S02]  /*3360*/  ISETP.GE.AND.EX P5, PT, RZ, UR45, PT, P5 ;  /* 0x0000002dff007c0c */ /* 0x000fe4000bfa6350 */
[----:B------:R-:W-:Y:S01]  /*3370*/  ISETP.GE.U32.AND P6, PT, R40, UR44, PT ;  /* 0x0000002c28007c0c */ /* 0x000fe2000bfc6070 */
[----:B------:R-:W-:Y:S01]  /*3380*/  IMAD R5, R37, UR39, R4 ;  /* 0x0000002725057c24 */ /* 0x000fe2000f8e0204 */
[----:B------:R-:W-:Y:S02]  /*3390*/  ISETP.GE.U32.AND P4, PT, R41, UR44, PT ;  /* 0x0000002c29007c0c */ /* 0x000fe4000bf86070 */
[----:B------:R-:W-:Y:S01]  /*33a0*/  ISETP.GE.AND.EX P6, PT, RZ, UR45, PT, P6 ;  /* 0x0000002dff007c0c */ /* 0x000fe2000bfc6360 */
[----:B------:R-:W-:Y:S01]  /*33b0*/  IMAD.WIDE.U32 R2, R37, UR38, R2 ;  /* 0x0000002625027c25 */ /* 0x000fe2000f8e0002 */
[----:B------:R-:W-:-:S02]  /*33c0*/  @!P0 R2UR UR4, R30 ;  /* 0x000000001e0482ca */ /* 0x000fc400000e0000 */
[----:B------:R-:W-:Y:S02]  /*33d0*/  @!P0 R2UR UR5, R31 ;  /* 0x000000001f0582ca */ /* 0x000fe400000e0000 */
[----:B------:R-:W-:Y:S02]  /*33e0*/  IADD3 R3, PT, PT, R3, R5, RZ ;  /* 0x0000000503037210 */ /* 0x000fe40007ffe0ff */
[----:B------:R-:W-:Y:S02]  /*33f0*/  @!P5 R2UR UR6, R30 ;  /* 0x000000001e06d2ca */ /* 0x000fe400000e0000 */
[----:B------:R-:W-:Y:S02]  /*3400*/  @!P5 R2UR UR7, R31 ;  /* 0x000000001f07d2ca */ /* 0x000fe400000e0000 */
[----:B------:R-:W-:Y:S02]  /*3410*/  LEA R4, P1, R2, UR36, 0x1 ;  /* 0x0000002402047c11 */ /* 0x000fe4000f8208ff */
[----:B------:R-:W-:-:S02]  /*3420*/  ISETP.GE.AND.EX P4, PT, RZ, UR45, PT, P4 ;  /* 0x0000002dff007c0c */ /* 0x000fc4000bf86340 */
[----:B------:R-:W-:Y:S02]  /*3430*/  LEA.HI.X R5, R2, UR37, R3, 0x1, P1 ;  /* 0x0000002502057c11 */ /* 0x000fe400088f0c03 */
[----:B------:R-:W-:Y:S02]  /*3440*/  @!P5 F2FP.BF16.F32.PACK_AB R14, RZ, R14 ;  /* 0x0000000eff0ed23e */ /* 0x000fe400000010ff */
[----:B------:R-:W-:Y:S02]  /*3450*/  ISETP.GE.U32.AND P3, PT, R42, UR44, PT ;  /* 0x0000002c2a007c0c */ /* 0x000fe4000bf66070 */
[----:B------:R-:W-:Y:S01]  /*3460*/  ISETP.GE.U32.AND P2, PT, R43, UR44, PT ;  /* 0x0000002c2b007c0c */ /* 0x000fe2000bf46070 */
[----:B------:R0:W-:Y:S01]  /*3470*/  @!P5 STG.E.U16 desc[UR6][R4.64+0x40], R14 ;  /* 0x0000400e0400d986 */ /* 0x0001e2000c101506 */
[----:B------:R-:W-:Y:S02]  /*3480*/  @!P0 F2FP.BF16.F32.PACK_AB R11, RZ, R11 ;  /* 0x0000000bff0b823e */ /* 0x000fe400000010ff */
[----:B------:R-:W-:-:S02]  /*3490*/  @!P6 R2UR UR8, R30 ;  /* 0x000000001e08e2ca */ /* 0x000fc400000e0000 */
[----:B------:R-:W-:Y:S01]  /*34a0*/  @!P6 R2UR UR9, R31 ;  /* 0x000000001f09e2ca */ /* 0x000fe200000e0000 */
[----:B------:R0:W-:Y:S01]  /*34b0*/  @!P0 STG.E.U16 desc[UR4][R4.64], R11 ;  /* 0x0000000b04008986 */ /* 0x0001e2000c101504 */
[----:B------:R-:W-:Y:S02]  /*34c0*/  ISETP.GE.AND.EX P3, PT, RZ, UR45, PT, P3 ;  /* 0x0000002dff007c0c */ /* 0x000fe4000bf66330 */
[----:B------:R-:W-:Y:S02]  /*34d0*/  ISETP.GE.AND.EX P2, PT, RZ, UR45, PT, P2 ;  /* 0x0000002dff007c0c */ /* 0x000fe4000bf46320 */
[----:B------:R-:W-:Y:S02]  /*34e0*/  ISETP.GE.U32.AND P1, PT, R44, UR44, PT ;  /* 0x0000002c2c007c0c */ /* 0x000fe4000bf26070 */
[----:B------:R-:W-:Y:S02]  /*34f0*/  ISETP.GE.U32.AND P5, PT, R45, UR44, PT ;  /* 0x0000002c2d007c0c */ /* 0x000fe4000bfa6070 */
[----:B------:R-:W-:-:S02]  /*3500*/  @!P4 R2UR UR4, R30 ;  /* 0x000000001e04c2ca */ /* 0x000fc400000e0000 */
[----:B------:R-:W-:Y:S02]  /*3510*/  @!P4 R2UR UR5, R31 ;  /* 0x000000001f05c2ca */ /* 0x000fe400000e0000 */
[----:B------:R-:W-:Y:S02]  /*3520*/  ISETP.GE.AND.EX P1, PT, RZ, UR45, PT, P1 ;  /* 0x0000002dff007c0c */ /* 0x000fe4000bf26310 */
[----:B------:R-:W-:Y:S02]  /*3530*/  ISETP.GE.AND.EX P5, PT, RZ, UR45, PT, P5 ;  /* 0x0000002dff007c0c */ /* 0x000fe4000bfa6350 */
        /* <DEDUP_REMOVED lines=31> */
[----:B------:R-:W-:Y:S02]  /*3730*/  ISETP.GE.U32.AND P5, PT, R52, UR44, PT ;  /* 0x0000002c34007c0c */ /* 0x000fe4000bfa6070 */
[----:B------:R-:W-:Y:S02]  /*3740*/  @!P0 F2FP.BF16.F32.PACK_AB R8, RZ, R8 ;  /* 0x00000008ff08823e */ /* 0x000fe400000010ff */
[----:B------:R-:W-:Y:S02]  /*3750*/  @!P6 R2UR UR8, R30 ;  /* 0x000000001e08e2ca */ /* 0x000fe400000e0000 */
[----:B------:R-:W-:Y:S01]  /*3760*/  @!P6 R2UR UR9, R31 ;  /* 0x000000001f09e2ca */ /* 0x000fe200000e0000 */
[----:B------:R0:W-:Y:S01]  /*3770*/  @!P0 STG.E.U16 desc[UR6][R4.64+0x200], R8 ;  /* 0x0002000804008986 */ /* 0x0001e2000c101506 */
[----:B------:R-:W-:-:S02]  /*3780*/  ISETP.GE.AND.EX P1, PT, RZ, UR45, PT, P1 ;  /* 0x0000002dff007c0c */ /* 0x000fc4000bf26310 */
[----:B------:R-:W-:Y:S02]  /*3790*/  ISETP.GE.AND.EX P4, PT, RZ, UR45, PT, P4 ;  /* 0x0000002dff007c0c */ /* 0x000fe4000bf86340 */
        /* <DEDUP_REMOVED lines=8> */
[----:B------:R-:W-:Y:S02]  /*3820*/  ISETP.GE.U32.AND P6, PT, R54, UR44, PT ;  /* 0x0000002c36007c0c */ /* 0x000fe4000bfc6070 */
        /* <DEDUP_REMOVED lines=10> */
[----:B------:R-:W-:Y:S01]  /*38d0*/  @!P1 F2FP.BF16.F32.PACK_AB R16, RZ, R16 ;  /* 0x00000010ff10923e */ /* 0x000fe200000010ff */
[----:B------:R0:W-:Y:S01]  /*38e0*/  @!P2 STG.E.U16 desc[UR4][R4.64+0x280], R10 ;  /* 0x0002800a0400a986 */ /* 0x0001e2000c101504 */
[----:B------:R-:W-:Y:S02]  /*38f0*/  @!P4 F2FP.BF16.F32.PACK_AB R17, RZ, R17 ;  /* 0x00000011ff11c23e */ /* 0x000fe400000010ff */
[----:B------:R-:W-:Y:S01]  /*3900*/  @!P3 F2FP.BF16.F32.PACK_AB R18, RZ, R18 ;  /* 0x00000012ff12b23e */ /* 0x000fe200000010ff */
[----:B------:R0:W-:Y:S01]  /*3910*/  @!P1 STG.E.U16 desc[UR6][R4.64+0x2c0], R16 ;  /* 0x0002c01004009986 */ /* 0x0001e2000c101506 */
[----:B------:R-:W-:Y:S02]  /*3920*/  @!P5 F2FP.BF16.F32.PACK_AB R19, RZ, R19 ;  /* 0x00000013ff13d23e */ /* 0x000fe400000010ff */
[----:B------:R-:W-:Y:S01]  /*3930*/  @!P0 R2UR UR4, R30 ;  /* 0x000000001e0482ca */ /* 0x000fe200000e0000 */
[----:B------:R0:W-:Y:S01]  /*3940*/  @!P4 STG.E.U16 desc[UR8][R4.64+0x300], R17 ;  /* 0x000300110400c986 */ /* 0x0001e2000c101508 */
[----:B------:R-:W-:-:S02]  /*3950*/  @!P0 R2UR UR5, R31 ;  /* 0x000000001f0582ca */ /* 0x000fc400000e0000 */
[----:B------:R-:W-:Y:S01]  /*3960*/  ISETP.GE.U32.AND P2, PT, R56, UR44, PT ;  /* 0x0000002c38007c0c */ /* 0x000fe2000bf46070 */
[----:B------:R0:W-:Y:S01]  /*3970*/  @!P3 STG.E.U16 desc[UR10][R4.64+0x340], R18 ;  /* 0x000340120400b986 */ /* 0x0001e2000c10150a */
[----:B------:R-:W-:Y:S02]  /*3980*/  ISETP.GE.U32.AND P3, PT, R55, UR44, PT ;  /* 0x0000002c37007c0c */ /* 0x000fe4000bf66070 */
[----:B------:R-:W-:Y:S01]  /*3990*/  ISETP.GE.U32.AND P4, PT, R58, UR44, PT ;  /* 0x0000002c3a007c0c */ /* 0x000fe2000bf86070 */
[----:B------:R0:W-:Y:S01]  /*39a0*/  @!P5 STG.E.U16 desc[UR12][R4.64+0x380], R19 ;  /* 0x000380130400d986 */ /* 0x0001e2000c10150c */
[----:B------:R-:W-:Y:S02]  /*39b0*/  ISETP.GE.U32.AND P5, PT, R57, UR44, PT ;  /* 0x0000002c39007c0c */ /* 0x000fe4000bfa6070 */
[----:B------:R-:W-:Y:S02]  /*39c0*/  ISETP.GE.U32.AND P1, PT, R38, UR44, PT ;  /* 0x0000002c26007c0c */ /* 0x000fe4000bf26070 */
[----:B------:R-:W-:-:S02]  /*39d0*/  @!P0 F2FP.BF16.F32.PACK_AB R23, RZ, R23 ;  /* 0x00000017ff17823e */ /* 0x000fc400000010ff */
[----:B------:R-:W-:Y:S02]  /*39e0*/  @!P6 R2UR UR6, R30 ;  /* 0x000000001e06e2ca */ /* 0x000fe400000e0000 */
[----:B------:R-:W-:Y:S01]  /*39f0*/  @!P6 R2UR UR7, R31 ;  /* 0x000000001f07e2ca */ /* 0x000fe200000e0000 */
[----:B------:R0:W-:Y:S01]  /*3a00*/  @!P0 STG.E.U16 desc[UR4][R4.64+0x3c0], R23 ;  /* 0x0003c01704008986 */ /* 0x0001e2000c101504 */
[----:B------:R-:W-:Y:S02]  /*3a10*/  ISETP.GE.AND.EX P3, PT, RZ, UR45, PT, P3 ;  /* 0x0000002dff007c0c */ /* 0x000fe4000bf66330 */
[----:B------:R-:W-:Y:S02]  /*3a20*/  ISETP.GE.AND.EX P2, PT, RZ, UR45, PT, P2 ;  /* 0x0000002dff007c0c */ /* 0x000fe4000bf46320 */
[----:B------:R-:W-:Y:S02]  /*3a30*/  ISETP.GE.AND.EX P5, PT, RZ, UR45, PT, P5 ;  /* 0x0000002dff007c0c */ /* 0x000fe4000bfa6350 */
[----:B------:R-:W-:-:S02]  /*3a40*/  ISETP.GE.AND.EX P4, PT, RZ, UR45, PT, P4 ;  /* 0x0000002dff007c0c */ /* 0x000fc4000bf86340 */
[----:B------:R-:W-:Y:S02]  /*3a50*/  ISETP.GE.AND.EX P1, PT, RZ, UR45, PT, P1 ;  /* 0x0000002dff007c0c */ /* 0x000fe4000bf26310 */
[C---:B------:R-:W-:Y:S02]  /*3a60*/  IADD3 R37, P0, PT, R34.reuse, R37, RZ ;  /* 0x0000002522257210 */ /* 0x040fe40007f1e0ff */
[----:B------:R-:W-:Y:S02]  /*3a70*/  @!P6 F2FP.BF16.F32.PACK_AB R22, RZ, R22 ;  /* 0x00000016ff16e23e */ /* 0x000fe400000010ff */
[----:B------:R-:W-:Y:S02]  /*3a80*/  LEA.HI.X.SX32 R35, R34, R35, 0x1, P0 ;  /* 0x0000002322237211 */ /* 0x000fe400000f0eff */
[----:B------:R-:W-:Y:S01]  /*3a90*/  ISETP.GE.U32.AND P0, PT, R37, UR46, PT ;  /* 0x0000002e25007c0c */ /* 0x000fe2000bf06070 */
[----:B------:R0:W-:Y:S01]  /*3aa0*/  @!P6 STG.E.U16 desc[UR6][R4.64+0x400], R22 ;  /* 0x000400160400e986 */ /* 0x0001e2000c101506 */
[----:B------:R-:W-:-:S02]  /*3ab0*/  @!P3 R2UR UR4, R30 ;  /* 0x000000001e04b2ca */ /* 0x000fc400000e0000 */
[C---:B------:R-:W-:Y:S02]  /*3ac0*/  @!P3 R2UR UR5, R31.reuse ;  /* 0x000000001f05b2ca */ /* 0x040fe400000e0000 */
[C---:B------:R-:W-:Y:S02]  /*3ad0*/  @!P2 R2UR UR6, R30.reuse ;  /* 0x000000001e06a2ca */ /* 0x040fe400000e0000 */
[C---:B------:R-:W-:Y:S02]  /*3ae0*/  @!P2 R2UR UR7, R31.reuse ;  /* 0x000000001f07a2ca */ /* 0x040fe400000e0000 */
[C---:B------:R-:W-:Y:S02]  /*3af0*/  @!P5 R2UR UR8, R30.reuse ;  /* 0x000000001e08d2ca */ /* 0x040fe400000e0000 */
[----:B------:R-:W-:Y:S02]  /*3b00*/  @!P5 R2UR UR9, R31 ;  /* 0x000000001f09d2ca */ /* 0x000fe400000e0000 */
[----:B------:R-:W-:-:S02]  /*3b10*/  @!P4 R2UR UR10, R30 ;  /* 0x000000001e0ac2ca */ /* 0x000fc400000e0000 */
[C---:B------:R-:W-:Y:S02]  /*3b20*/  @!P4 R2UR UR11, R31.reuse ;  /* 0x000000001f0bc2ca */ /* 0x040fe400000e0000 */
[----:B------:R-:W-:Y:S02]  /*3b30*/  @!P1 R2UR UR12, R30 ;  /* 0x000000001e0c92ca */ /* 0x000fe400000e0000 */
[----:B------:R-:W-:Y:S02]  /*3b40*/  @!P1 R2UR UR13, R31 ;  /* 0x000000001f0d92ca */ /* 0x000fe400000e0000 */
[----:B------:R-:W-:Y:S02]  /*3b50*/  ISETP.GE.AND.EX P0, PT, R35, UR47, PT, P0 ;  /* 0x0000002f23007c0c */ /* 0x000fe4000bf06300 */
[----:B------:R-:W-:Y:S02]  /*3b60*/  @!P3 F2FP.BF16.F32.PACK_AB R21, RZ, R21 ;  /* 0x00000015ff15b23e */ /* 0x000fe400000010ff */
[----:B------:R-:W-:-:S02]  /*3b70*/  @!P2 F2FP.BF16.F32.PACK_AB R20, RZ, R20 ;  /* 0x00000014ff14a23e */ /* 0x000fc400000010ff */
        /* <DEDUP_REMOVED lines=10> */
.L_x_2237:
[----:B------:R-:W-:Y:S05]  /*3c20*/  EXIT ;  /* 0x000000000000794d */ /* 0x000fea0003800000 */
.L_x_2238:
[----:B------:R-:W-:Y:S01]  /*3c30*/  BSSY B1, `(.L_x_2284) ;  /* 0x0000007000017945 */ /* 0x000fe20003800000 */
[----:B------:R-:W-:Y:S01]  /*3c40*/  IMAD.MOV.U32 R12, RZ, RZ, 0x10 ;  /* 0x00000010ff0c7424 */ /* 0x000fe200078e00ff */
[----:B------:R-:W-:Y:S02]  /*3c50*/  MOV R11, 0x1f ;  /* 0x0000001f000b7802 */ /* 0x000fe40000000f00 */
[----:B------:R-:W-:-:S07]  /*3c60*/  MOV R15, 0xffffffff ;  /* 0xffffffff000f7802 */ /* 0x000fce0000000f00 */
[----:B------:R-:W-:Y:S05]  /*3c70*/  WARPSYNC.COLLECTIVE R15, `(.L_x_2285) ;  /* 0x000000000f087348 */ /* 0x000fea0003c00000 */
[----:B------:R0:W1:Y:S02]  /*3c80*/  SHFL.BFLY P6, R14, R13, R12, R11 ;  /* 0x0c00000c0d0e7389 */ /* 0x00006400000c000b */
[----:B01----:R-:W-:Y:S05]  /*3c90*/  ENDCOLLECTIVE ;  /* 0x000000000000791b */ /* 0x003fea0003800000 */
.L_x_2285:
[----:B------:R-:W-:Y:S05]  /*3ca0*/  BSYNC B1 ;  /* 0x0000000000017941 */ /* 0x000fea0003800000 */
.L_x_2284:
        /* <DEDUP_REMOVED lines=9> */
.L_x_2286:
[----:B------:R-:W-:Y:S01]  /*3d40*/  HFMA2 R12, -RZ, RZ, 0, 2.384185791015625e-07 ;  /* 0x00000004ff0c7431 */ /* 0x000fe200000001ff */
[----:B------:R-:W-:-:S04]  /*3d50*/  FMNMX R0, R13, R14, !PT ;  /* 0x0000000e0d007209 */ /* 0x000fc80007800000 */
[----:B------:R-:W-:-:S07]  /*3d60*/  MOV R13, R0 ;  /* 0x00000000000d7202 */ /* 0x000fce0000000f00 */
[----:B------:R-:W-:Y:S05]  /*3d70*/  WARPSYNC.COLLECTIVE R15, `(.L_x_2287) ;  /* 0x000000000f087348 */ /* 0x000fea0003c00000 */
[----:B------:R0:W1:Y:S02]  /*3d80*/  SHFL.BFLY P6, R14, R13, R12, R11 ;  /* 0x0c00000c0d0e7389 */ /* 0x00006400000c000b */
[----:B01----:R-:W-:Y:S05]  /*3d90*/  ENDCOLLECTIVE ;  /* 0x000000000000791b */ /* 0x003fea0003800000 */
.L_x_2287:
[----:B------:R-:W-:Y:S01]  /*3da0*/  IMAD.MOV.U32 R12, RZ, RZ, 0x2 ;  /* 0x00000002ff0c7424 */ /* 0x000fe200078e00ff */
[----:B------:R-:W-:-:S04]  /*3db0*/  FMNMX R2, R0, R14, !PT ;  /* 0x0000000e00027209 */ /* 0x000fc80007800000 */
[----:B------:R-:W-:-:S07]  /*3dc0*/  MOV R13, R2 ;  /* 0x00000002000d7202 */ /* 0x000fce0000000f00 */
[----:B------:R-:W-:Y:S05]  /*3dd0*/  WARPSYNC.COLLECTIVE R15, `(.L_x_2288) ;  /* 0x000000000f087348 */ /* 0x000fea0003c00000 */
[----:B------:R0:W1:Y:S02]  /*3de0*/  SHFL.BFLY P6, R14, R13, R12, R11 ;  /* 0x0c00000c0d0e7389 */ /* 0x00006400000c000b */
[----:B01----:R-:W-:Y:S05]  /*3df0*/  ENDCOLLECTIVE ;  /* 0x000000000000791b */ /* 0x003fea0003800000 */
.L_x_2288:
[----:B------:R-:W-:Y:S01]  /*3e00*/  HFMA2 R12, -RZ, RZ, 0, 5.9604644775390625e-08 ;  /* 0x00000001ff0c7431 */ /* 0x000fe200000001ff */
[----:B------:R-:W-:-:S04]  /*3e10*/  FMNMX R3, R2, R14, !PT ;  /* 0x0000000e02037209 */ /* 0x000fc80007800000 */
[----:B------:R-:W-:-:S07]  /*3e20*/  MOV R13, R3 ;  /* 0x00000003000d7202 */ /* 0x000fce0000000f00 */
[----:B------:R-:W-:Y:S05]  /*3e30*/  WARPSYNC.COLLECTIVE R15, `(.L_x_2289) ;  /* 0x000000000f087348 */ /* 0x000fea0003c00000 */
[----:B------:R0:W1:Y:S02]  /*3e40*/  SHFL.BFLY P6, R14, R13, R12, R11 ;  /* 0x0c00000c0d0e7389 */ /* 0x00006400000c000b */
[----:B01----:R-:W-:Y:S05]  /*3e50*/  ENDCOLLECTIVE ;  /* 0x000000000000791b */ /* 0x003fea0003800000 */
.L_x_2289:
        /* <DEDUP_REMOVED lines=37> */
[----:B------:R-:W-:-:S03]  /*40b0*/  SHF.L.U32 R0, R0, 0x17, RZ ;  /* 0x0000001700007819 */ /* 0x000fc600000006ff */
[----:B------:R-:W-:-:S04]  /*40c0*/  FFMA R17, R2, 1.4426950216293334961, -R17 ;  /* 0x3fb8aa3b02117823 */ /* 0x000fc80000000811 */
[----:B------:R-:W-:Y:S01]  /*40d0*/  FFMA R17, R2, 1.925963033500011079e-08, R17 ;  /* 0x32a5706002117823 */ /* 0x000fe20000000011 */
[----:B------:R-:W-:-:S04]  /*40e0*/  FFMA.SAT R2, R9, R27, 0.5 ;  /* 0x3f00000009027423 */ /* 0x000fc8000000201b */
[----:B------:R-:W-:Y:S01]  /*40f0*/  FFMA.RM R2, R2, R29, 12582913 ;  /* 0x4b40000102027423 */ /* 0x000fe2000000401d */
        /* <DEDUP_REMOVED lines=21> */
[----:B------:R-:W-:Y:S02]  /*4250*/  IMAD.SHL.U32 R5, R10, 0x800000, RZ ;  /* 0x008000000a057824 */ /* 0x000fe400078e00ff */
        /* <DEDUP_REMOVED lines=106> */
[----:B------:R-:W-:Y:S01]  /*4900*/  FFMA.SAT R24, R12, R27, 0.5 ;  /* 0x3f0000000c187423 */ /* 0x000fe2000000201b */
[----:B------:R-:W-:Y:S03]  /*4910*/  MUFU.EX2 R28, R28 ;  /* 0x0000001c001c7308 */ /* 0x000fe60000000800 */
[----:B------:R-:W-:-:S04]  /*4920*/  FFMA.RM R24, R24, R29, 12582913 ;  /* 0x4b40000118187423 */ /* 0x000fc8000000401d */
[C---:B------:R-:W-:Y:S01]  /*4930*/  FADD R25, R24.reuse, -12583039 ;  /* 0xcb40007f18197421 */ /* 0x040fe20000000000 */
[----:B------:R-:W0:Y:S01]  /*4940*/  MUFU.EX2 R11, R11 ;  /* 0x0000000b000b7308 */ /* 0x000e220000000800 */
[----:B------:R-:W-:Y:S02]  /*4950*/  SHF.L.U32 R24, R24, 0x17, RZ ;  /* 0x0000001718187819 */ /* 0x000fe400000006ff */
        /* <DEDUP_REMOVED lines=8> */
[----:B------:R-:W-:Y:S01]  /*49e0*/  SHF.L.U32 R25, R26, 0x17, RZ ;  /* 0x000000171a197819 */ /* 0x000fe200000006ff */
[----:B------:R-:W-:Y:S01]  /*49f0*/  FFMA.SAT R26, R15, R27, 0.5 ;  /* 0x3f0000000f1a7423 */ /* 0x000fe2000000201b */
[----:B------:R-:W-:Y:S01]  /*4a00*/  FFMA R11, R14, 1.4426950216293334961, -R11 ;  /* 0x3fb8aa3b0e0b7823 */ /* 0x000fe2000000080b */
[----:B------:R-:W-:Y:S02]  /*4a10*/  SHF.L.U32 R12, R12, 0x17, RZ ;  /* 0x000000170c0c7819 */ /* 0x000fe400000006ff */
[----:B------:R-:W-:Y:S01]  /*4a20*/  FFMA.RM R29, R26, R29, 12582913 ;  /* 0x4b4000011a1d7423 */ /* 0x000fe2000000401d */
[----:B------:R-:W-:Y:S01]  /*4a30*/  FFMA R14, R14, 1.925963033500011079e-08, R11 ;  /* 0x32a570600e0e7823 */ /* 0x000fe2000000000b */
[----:B------:R-:W-:-:S03]  /*4a40*/  FMUL R25, R25, R28 ;  /* 0x0000001c19197220 */ /* 0x000fc60000400000 */
[----:B------:R-:W0:Y:S01]  /*4a50*/  MUFU.EX2 R11, R14 ;  /* 0x0000000e000b7308 */ /* 0x000e220000000800 */
[C---:B------:R-:W-:Y:S01]  /*4a60*/  SHF.L.U32 R27, R29.reuse, 0x17, RZ ;  /* 0x000000171d1b7819 */ /* 0x040fe200000006ff */
[----:B0-----:R-:W-:Y:S01]  /*4a70*/  FMUL R26, R12, R11 ;  /* 0x0000000b0c1a7220 */ /* 0x001fe20000400000 */
[----:B------:R-:W-:Y:S01]  /*4a80*/  FADD R12, R29, -12583039 ;  /* 0xcb40007f1d0c7421 */ /* 0x000fe20000000000 */
[----:B------:R-:W-:-:S03]  /*4a90*/  FADD R11, RZ, R3 ;  /* 0x00000003ff0b7221 */ /* 0x000fc60000000000 */
[----:B------:R-:W-:Y:S01]  /*4aa0*/  FFMA R12, R15, 1.4426950216293334961, -R12 ;  /* 0x3fb8aa3b0f0c7823 */ /* 0x000fe2000000080c */
[----:B------:R-:W-:-:S03]  /*4ab0*/  FADD R11, R11, R0 ;  /* 0x000000000b0b7221 */ /* 0x000fc60000000000 */
[----:B------:R-:W-:Y:S01]  /*4ac0*/  FFMA R15, R15, 1.925963033500011079e-08, R12 ;  /* 0x32a570600f0f7823 */ /* 0x000fe2000000000c */
[----:B------:R-:W-:-:S03]  /*4ad0*/  FADD R11, R11, R2 ;  /* 0x000000020b0b7221 */ /* 0x000fc60000000000 */
[----:B------:R0:W1:Y:S02]  /*4ae0*/  MUFU.EX2 R12, R15 ;  /* 0x0000000f000c7308 */ /* 0x0000640000000800 */
[----:B0-----:R-:W-:Y:S01]  /*4af0*/  MOV R15, 0xffffffff ;  /* 0xffffffff000f7802 */ /* 0x001fe20000000f00 */
[----:B-1----:R-:W-:Y:S01]  /*4b00*/  FMUL R27, R27, R12 ;  /* 0x0000000c1b1b7220 */ /* 0x002fe20000400000 */
        /* <DEDUP_REMOVED lines=20> */
[----:B------:R-:W-:-:S07]  /*4c50*/  IMAD.MOV.U32 R12, RZ, RZ, 0x10 ;  /* 0x00000010ff0c7424 */ /* 0x000fce00078e00ff */
[----:B------:R-:W-:Y:S05]  /*4c60*/  WARPSYNC.COLLECTIVE R15, `(.L_x_2290) ;  /* 0x000000000f087348 */ /* 0x000fea0003c00000 */
[----:B------:R0:W1:Y:S02]  /*4c70*/  SHFL.BFLY P6, R14, R13, R12, R11 ;  /* 0x0c00000c0d0e7389 */ /* 0x00006400000c000b */
[----:B01----:R-:W-:Y:S05]  /*4c80*/  ENDCOLLECTIVE ;  /* 0x000000000000791b */ /* 0x003fea0003800000 */
.L_x_2290:
[----:B------:R-:W-:Y:S02]  /*4c90*/  HFMA2 R12, -RZ, RZ, 0, 4.76837158203125e-07 ;  /* 0x00000008ff0c7431 */ /* 0x000fe400000001ff */
[----:B------:R-:W-:-:S05]  /*4ca0*/  FADD R28, R13, R14 ;  /* 0x0000000e0d1c7221 */ /* 0x000fca0000000000 */
[----:B------:R-:W-:-:S07]  /*4cb0*/  MOV R13, R28 ;  /* 0x0000001c000d7202 */ /* 0x000fce0000000f00 */
[----:B------:R-:W-:Y:S05]  /*4cc0*/  WARPSYNC.COLLECTIVE R15, `(.L_x_2291) ;  /* 0x000000000f087348 */ /* 0x000fea0003c00000 */
[----:B------:R0:W1:Y:S02]  /*4cd0*/  SHFL.BFLY P6, R14, R13, R12, R11 ;  /* 0x0c00000c0d0e7389 */ /* 0x00006400000c000b */
[----:B01----:R-:W-:Y:S05]  /*4ce0*/  ENDCOLLECTIVE ;  /* 0x000000000000791b */ /* 0x003fea0003800000 */
.L_x_2291:
[----:B------:R-:W-:Y:S02]  /*4cf0*/  HFMA2 R12, -RZ, RZ, 0, 2.384185791015625e-07 ;  /* 0x00000004ff0c7431 */ /* 0x000fe400000001ff */
[----:B------:R-:W-:-:S05]  /*4d00*/  FADD R29, R28, R14 ;  /* 0x0000000e1c1d7221 */ /* 0x000fca0000000000 */
[----:B------:R-:W-:-:S07]  /*4d10*/  MOV R13, R29 ;  /* 0x0000001d000d7202 */ /* 0x000fce0000000f00 */
[----:B------:R-:W-:Y:S05]  /*4d20*/  WARPSYNC.COLLECTIVE R15, `(.L_x_2292) ;  /* 0x000000000f087348 */ /* 0x000fea0003c00000 */
[----:B------:R0:W1:Y:S02]  /*4d30*/  SHFL.BFLY P6, R14, R13, R12, R11 ;  /* 0x0c00000c0d0e7389 */ /* 0x00006400000c000b */
[----:B01----:R-:W-:Y:S05]  /*4d40*/  ENDCOLLECTIVE ;  /* 0x000000000000791b */ /* 0x003fea0003800000 */
.L_x_2292:
[----:B------:R-:W-:Y:S02]  /*4d50*/  HFMA2 R12, -RZ, RZ, 0, 1.1920928955078125e-07 ;  /* 0x00000002ff0c7431 */ /* 0x000fe400000001ff */
[----:B------:R-:W-:-:S05]  /*4d60*/  FADD R32, R29, R14 ;  /* 0x0000000e1d207221 */ /* 0x000fca0000000000 */
[----:B------:R-:W-:-:S07]  /*4d70*/  MOV R13, R32 ;  /* 0x00000020000d7202 */ /* 0x000fce0000000f00 */
[----:B------:R-:W-:Y:S05]  /*4d80*/  WARPSYNC.COLLECTIVE R15, `(.L_x_2293) ;  /* 0x000000000f087348 */ /* 0x000fea0003c00000 */
[----:B------:R0:W1:Y:S02]  /*4d90*/  SHFL.BFLY P6, R14, R13, R12, R11 ;  /* 0x0c00000c0d0e7389 */ /* 0x00006400000c000b */
[----:B01----:R-:W-:Y:S05]  /*4da0*/  ENDCOLLECTIVE ;  /* 0x000000000000791b */ /* 0x003fea0003800000 */
.L_x_2293:
[----:B------:R-:W-:Y:S01]  /*4db0*/  MOV R12, 0x1 ;  /* 0x00000001000c7802 */ /* 0x000fe20000000f00 */
[----:B------:R-:W-:-:S04]  /*4dc0*/  FADD R33, R32, R14 ;  /* 0x0000000e20217221 */ /* 0x000fc80000000000 */
[----:B------:R-:W-:-:S07]  /*4dd0*/  IMAD.MOV.U32 R13, RZ, RZ, R33 ;  /* 0x000000ffff0d7224 */ /* 0x000fce00078e0021 */
[----:B------:R-:W-:Y:S05]  /*4de0*/  WARPSYNC.COLLECTIVE R15, `(.L_x_2294) ;  /* 0x000000000f087348 */ /* 0x000fea0003c00000 */
[----:B------:R0:W1:Y:S02]  /*4df0*/  SHFL.BFLY P6, R14, R13, R12, R11 ;  /* 0x0c00000c0d0e7389 */ /* 0x00006400000c000b */
[----:B01----:R-:W-:Y:S05]  /*4e00*/  ENDCOLLECTIVE ;  /* 0x000000000000791b */ /* 0x003fea0003800000 */
.L_x_2294:
[----:B------:R-:W-:Y:S05]  /*4e10*/  BRA `(.L_x_2295) ;  /* 0xffffffd000187947 */ /* 0x000fea000383ffff */
        .weak           $__internal_30_$__cuda_sm3x_div_rn_noftz_f32_slowpath
        .type           $__internal_30_$__cuda_sm3x_div_rn_noftz_f32_slowpath,@function
        .size           $__internal_30_$__cuda_sm3x_div_rn_noftz_f32_slowpath,(.L_x_25482 - $__internal_30_$__cuda_sm3x_div_rn_noftz_f32_slowpath)
$__internal_30_$__cuda_sm3x_div_rn_noftz_f32_slowpath:
        /* <DEDUP_REMOVED lines=34> */
.L_x_2297:
[----:B------:R-:W-:Y:S01]  /*5040*/  LEA R59, R63, 0xc0800000, 0x17 ;  /* 0xc08000003f3b7811 */ /* 0x000fe200078eb8ff */
[----:B------:R-:W-:Y:S03]  /*5050*/  BSSY.RECONVERGENT B2, `(.L_x_2302) ;  /* 0x0000036000027945 */ /* 0x000fe60003800200 */
[----:B------:R-:W-:Y:S01]  /*5060*/  IADD3 R59, PT, PT, -R59, R12, RZ ;  /* 0x0000000c3b3b7210 */ /* 0x000fe20007ffe1ff */
[----:B------:R-:W-:-:S03]  /*5070*/  VIADD R12, R61, 0xffffff81 ;  /* 0xffffff813d0c7836 */ /* 0x000fc60000000000 */
[----:B------:R-:W0:Y:S01]  /*5080*/  MUFU.RCP R60, R59 ;  /* 0x0000003b003c7308 */ /* 0x000e220000001000 */
[----:B------:R-:W-:Y:S01]  /*5090*/  FADD.FTZ R62, -R59, -RZ ;  /* 0x800000ff3b3e7221 */ /* 0x000fe20000010100 */
        /* <DEDUP_REMOVED lines=45> */
.L_x_2304:
[----:B------:R-:W-:-:S04]  /*5370*/  LOP3.LUT R3, R3, 0x80000000, RZ, 0xc0, !PT ;  /* 0x8000000003037812 */ /* 0x000fc800078ec0ff */
[----:B------:R-:W-:Y:S01]  /*5380*/  LOP3.LUT R3, R3, 0x7f800000, RZ, 0xfc, !PT ;  /* 0x7f80000003037812 */ /* 0x000fe200078efcff */
[----:B------:R-:W-:Y:S06]  /*5390*/  BRA `(.L_x_2305) ;  /* 0x0000000000047947 */ /* 0x000fec0003800000 */
.L_x_2303:
[----:B------:R-:W-:-:S07]  /*53a0*/  LEA R3, R13, R3, 0x17 ;  /* 0x000000030d037211 */ /* 0x000fce00078eb8ff */
.L_x_2305:
[----:B------:R-:W-:Y:S05]  /*53b0*/  BSYNC.RECONVERGENT B2 ;  /* 0x0000000000027941 */ /* 0x000fea0003800200 */
.L_x_2302:
[----:B------:R-:W-:Y:S05]  /*53c0*/  BRA `(.L_x_2306) ;  /* 0x0000000000207947 */ /* 0x000fea0003800000 */
.L_x_2301:
[----:B------:R-:W-:-:S04]  /*53d0*/  LOP3.LUT R3, R12, 0x80000000, R3, 0x48, !PT ;  /* 0x800000000c037812 */ /* 0x000fc800078e4803 */
[----:B------:R-:W-:Y:S01]  /*53e0*/  LOP3.LUT R3, R3, 0x7f800000, RZ, 0xfc, !PT ;  /* 0x7f80000003037812 */ /* 0x000fe200078efcff */
[----:B------:R-:W-:Y:S06]  /*53f0*/  BRA `(.L_x_2306) ;  /* 0x0000000000147947 */ /* 0x000fec0003800000 */
.L_x_2300:
[----:B------:R-:W-:Y:S01]  /*5400*/  LOP3.LUT R3, R12, 0x80000000, R3, 0x48, !PT ;  /* 0x800000000c037812 */ /* 0x000fe200078e4803 */
[----:B------:R-:W-:Y:S06]  /*5410*/  BRA `(.L_x_2306) ;  /* 0x00000000000c7947 */ /* 0x000fec0003800000 */
.L_x_2299:
[----:B------:R-:W0:Y:S01]  /*5420*/  MUFU.RSQ R3, -QNAN ;  /* 0xffc0000000037908 */ /* 0x000e220000001400 */
[----:B------:R-:W-:Y:S05]  /*5430*/  BRA `(.L_x_2306) ;  /* 0x0000000000047947 */ /* 0x000fea0003800000 */
.L_x_2298:
[----:B------:R-:W-:-:S07]  /*5440*/  FADD.FTZ R3, R3, R12 ;  /* 0x0000000c03037221 */ /* 0x000fce0000010000 */
.L_x_2306:
[----:B------:R-:W-:Y:S05]  /*5450*/  BSYNC.RECONVERGENT B1 ;  /* 0x0000000000017941 */ /* 0x000fea0003800200 */
.L_x_2296:
[----:B------:R-:W-:Y:S01]  /*5460*/  HFMA2 R13, -RZ, RZ, 0, 0 ;  /* 0x00000000ff0d7431 */ /* 0x000fe200000001ff */
[----:B------:R-:W-:-:S04]  /*5470*/  MOV R12, R32 ;  /* 0x00000020000c7202 */ /* 0x000fc80000000f00 */
[----:B0-----:R-:W-:Y:S05]  /*5480*/  RET.REL.NODEC R12 `(_Z15SoftmaxWarpImplI10DirectLoadI13__nv_bfloat16fE11DirectStoreIfS1_EfLi1ELi22ELi32ELi1ELb1EL9Algorithm0EEvT_T0_ll) ;  /* 0xffffffa80cdc7950 */ /* 0x001fea0003c3ffff */
.L_x_2307:
        /* <DEDUP_REMOVED lines=15> */
.L_x_25482:


//--------------------- .text._Z15SoftmaxWarpImplI10DirectLoadI13__nv_bfloat16fE11DirectStoreIfS1_EfLi1ELi22ELi32ELi1ELb0EL9Algorithm0EEvT_T0_ll --------------------------
	.section	.text._Z15SoftmaxWarpImplI10DirectLoadI13__nv_bfloat16fE11DirectStoreIfS1_EfLi1ELi22ELi32ELi1ELb0EL9Algorithm0EEvT_T0_ll,"ax",@progbits
	.align	128
        .global         _Z15SoftmaxWarpImplI10DirectLoadI13__nv_bfloat16fE11DirectStoreIfS1_EfLi1ELi22ELi32ELi1ELb0EL9Algorithm0EEvT_T0_ll
        .type           _Z15SoftmaxWarpImplI10DirectLoadI13__nv_bfloat16fE11DirectStoreIfS1_EfLi1ELi22ELi32ELi1ELb0EL9Algorithm0EEvT_T0_ll,@function
        .size           _Z15SoftmaxWarpImplI10DirectLoadI13__nv_bfloat16fE11DirectStoreIfS1_EfLi1ELi22ELi32ELi1ELb0EL9Algorithm0EEvT_T0_ll,(.L_x_25483 - _Z15SoftmaxWarpImplI10DirectLoadI13__nv_bfloat16fE11DirectStoreIfS1_EfLi1ELi22ELi32ELi1ELb0EL9Algorithm0EEvT_T0_ll)
        .other          _Z15SoftmaxWarpImplI10DirectLoadI13__nv_bfloat16fE11DirectStoreIfS1_EfLi1ELi22ELi32ELi1ELb0EL9Algorithm0EEvT_T0_ll,@"STO_CUDA_ENTRY STV_DEFAULT"
_Z15SoftmaxWarpImplI10DirectLoadI13__nv_bfloat16fE11DirectStoreIfS1_EfLi1ELi22ELi32ELi1ELb0EL9Algorithm0EEvT_T0_ll:
.text._Z15SoftmaxWarpImplI10DirectLoadI13__nv_bfloat16fE11DirectStoreIfS1_EfLi1ELi22ELi32ELi1ELb0EL9Algorithm0EEvT_T0_ll:
        /* <DEDUP_REMOVED lines=24> */
.L_x_2308:
        /* <DEDUP_REMOVED lines=13> */
.L_x_2354:
        /* <DEDUP_REMOVED lines=97> */
[----:B------:R-:W-:Y:S01]  /*0860*/  MOV R10, 0x437c0000 ;  /* 0x437c0000000a7802 */ /* 0x000fe20000000f00 */
[--C-:B------:R-:W-:Y:S01]  /*0870*/  FADD R59, R7, -R14.reuse ;  /* 0x8000000e073b7221 */ /* 0x100fe20000000000 */
[-C--:B------:R-:W-:Y:S01]  /*0880*/  FFMA.SAT R21, R61, R8.reuse, 0.5 ;  /* 0x3f0000003d157423 */ /* 0x080fe20000002008 */
[--C-:B------:R-:W-:Y:S01]  /*0890*/  FADD R49, R19, -R14.reuse ;  /* 0x8000000e13317221 */ /* 0x100fe20000000000 */
[--C-:B------:R-:W-:Y:S01]  /*08a0*/  FADD R57, R32, -R14.reuse ;  /* 0x8000000e20397221 */ /* 0x100fe20000000000 */
[----:B------:R-:W-:Y:S01]  /*08b0*/  FFMA.SAT R19, R59, R8, 0.5 ;  /* 0x3f0000003b137423 */ /* 0x000fe20000002008 */
[----:B------:R-:W-:Y:S01]  /*08c0*/  FFMA.RM R21, R21, R10, 12582913 ;  /* 0x4b40000115157423 */ /* 0x000fe2000000400a */
[----:B------:R-:W-:Y:S01]  /*08d0*/  FADD R55, R23, -R14 ;  /* 0x8000000e17377221 */ /* 0x000fe20000000000 */
[----:B------:R-:W-:Y:S01]  /*08e0*/  FFMA.SAT R23, R57, R8, 0.5 ;  /* 0x3f00000039177423 */ /* 0x000fe20000002008 */
[-C--:B------:R-:W-:Y:S01]  /*08f0*/  FFMA.RM R19, R19, R10.reuse, 12582913 ;  /* 0x4b40000113137423 */ /* 0x080fe2000000400a */
[C---:B------:R-:W-:Y:S01]  /*0900*/  FADD R2, R21.reuse, -12583039 ;  /* 0xcb40007f15027421 */ /* 0x040fe20000000000 */
[----:B------:R-:W-:Y:S01]  /*0910*/  SHF.L.U32 R21, R21, 0x17, RZ ;  /* 0x0000001715157819 */ /* 0x000fe200000006ff */
[----:B------:R-:W-:Y:S01]  /*0920*/  FFMA.RM R23, R23, R10, 12582913 ;  /* 0x4b40000117177423 */ /* 0x000fe2000000400a */
[----:B------:R-:W-:Y:S01]  /*0930*/  FADD R0, R19, -12583039 ;  /* 0xcb40007f13007421 */ /* 0x000fe20000000000 */
[----:B------:R-:W-:Y:S01]  /*0940*/  FFMA R2, R61, 1.4426950216293334961, -R2 ;  /* 0x3fb8aa3b3d027823 */ /* 0x000fe20000000802 */
[--C-:B------:R-:W-:Y:S01]  /*0950*/  FADD R7, R4, -R14.reuse ;  /* 0x8000000e04077221 */ /* 0x100fe20000000000 */
[----:B------:R-:W-:Y:S01]  /*0960*/  FADD R5, R5, -R14 ;  /* 0x8000000e05057221 */ /* 0x000fe20000000000 */
[----:B------:R-:W-:Y:S01]  /*0970*/  FFMA R0, R59, 1.4426950216293334961, -R0 ;  /* 0x3fb8aa3b3b007823 */ /* 0x000fe20000000800 */
[----:B------:R-:W-:Y:S01]  /*0980*/  FFMA R2, R61, 1.925963033500011079e-08, R2 ;  /* 0x32a570603d027823 */ /* 0x000fe20000000002 */
[----:B------:R-:W-:Y:S01]  /*0990*/  FADD R33, R33, -R14 ;  /* 0x8000000e21217221 */ /* 0x000fe20000000000 */
[----:B------:R-:W-:Y:S01]  /*09a0*/  FADD R4, R23, -12583039 ;  /* 0xcb40007f17047421 */ /* 0x000fe20000000000 */
[----:B------:R-:W-:Y:S01]  /*09b0*/  FFMA R0, R59, 1.925963033500011079e-08, R0 ;  /* 0x32a570603b007823 */ /* 0x000fe20000000000 */
[--C-:B------:R-:W-:Y:S01]  /*09c0*/  FADD R41, R26, -R14.reuse ;  /* 0x8000000e1a297221 */ /* 0x100fe20000000000 */
[----:B------:R-:W-:Y:S01]  /*09d0*/  SHF.L.U32 R19, R19, 0x17, RZ ;  /* 0x0000001713137819 */ /* 0x000fe200000006ff */
[----:B------:R-:W1:Y:S01]  /*09e0*/  MUFU.EX2 R2, R2 ;  /* 0x0000000200027308 */ /* 0x000e620000000800 */
[----:B------:R-:W-:Y:S01]  /*09f0*/  FADD R43, R25, -R14 ;  /* 0x8000000e192b7221 */ /* 0x000fe20000000000 */
[----:B------:R-:W-:Y:S01]  /*0a00*/  FFMA R4, R57, 1.4426950216293334961, -R4 ;  /* 0x3fb8aa3b39047823 */ /* 0x000fe20000000804 */
[----:B------:R-:W-:Y:S01]  /*0a10*/  FFMA.SAT R25, R33, R8, 0.5 ;  /* 0x3f00000021197423 */ /* 0x000fe20000002008 */
[--C-:B------:R-:W-:Y:S01]  /*0a20*/  FADD R3, R27, -R14.reuse ;  /* 0x8000000e1b037221 */ /* 0x100fe20000000000 */
[----:B------:R-:W-:Y:S01]  /*0a30*/  FADD R39, R6, -R14 ;  /* 0x8000000e06277221 */ /* 0x000fe20000000000 */
[----:B------:R-:W-:Y:S01]  /*0a40*/  FFMA R4, R57, 1.925963033500011079e-08, R4 ;  /* 0x32a5706039047823 */ /* 0x000fe20000000004 */
[----:B------:R-:W-:Y:S01]  /*0a50*/  FFMA.RM R6, R25, R10, 12582913 ;  /* 0x4b40000119067423 */ /* 0x000fe2000000400a */
[----:B------:R-:W2:Y:S01]  /*0a60*/  MUFU.EX2 R0, R0 ;  /* 0x0000000000007308 */ /* 0x000ea20000000800 */
[----:B------:R-:W-:Y:S01]  /*0a70*/  SHF.L.U32 R23, R23, 0x17, RZ ;  /* 0x0000001717177819 */ /* 0x000fe200000006ff */
[--C-:B------:R-:W-:Y:S01]  /*0a80*/  FADD R31, R31, -R14.reuse ;  /* 0x8000000e1f1f7221 */ /* 0x100fe20000000000 */
[C---:B------:R-:W-:Y:S01]  /*0a90*/  FADD R12, R6.reuse, -12583039 ;  /* 0xcb40007f060c7421 */ /* 0x040fe20000000000 */
[----:B------:R-:W-:Y:S01]  /*0aa0*/  SHF.L.U32 R6, R6, 0x17, RZ ;  /* 0x0000001706067819 */ /* 0x000fe200000006ff */
[--C-:B------:R-:W-:Y:S01]  /*0ab0*/  FADD R45, R24, -R14.reuse ;  /* 0x8000000e182d7221 */ /* 0x100fe20000000000 */
[----:B------:R-:W-:Y:S01]  /*0ac0*/  FADD R15, R22, -R14 ;  /* 0x8000000e160f7221 */ /* 0x000fe20000000000 */
[----:B------:R-:W-:Y:S01]  /*0ad0*/  FFMA R12, R33, 1.4426950216293334961, -R12 ;  /* 0x3fb8aa3b210c7823 */ /* 0x000fe2000000080c */
[----:B------:R-:W3:Y:S01]  /*0ae0*/  MUFU.EX2 R4, R4 ;  /* 0x0000000400047308 */ /* 0x000ee20000000800 */
[----:B-1----:R-:W-:Y:S01]  /*0af0*/  FMUL R26, R21, R2 ;  /* 0x00000002151a7220 */ /* 0x002fe20000400000 */
[----:B------:R-:W-:Y:S01]  /*0b00*/  FFMA.SAT R21, R5, R8, 0.5 ;  /* 0x3f00000005157423 */ /* 0x000fe20000002008 */
[----:B------:R-:W-:Y:S01]  /*0b10*/  FFMA R12, R33, 1.925963033500011079e-08, R12 ;  /* 0x32a57060210c7823 */ /* 0x000fe2000000000c */
[--C-:B------:R-:W-:Y:S01]  /*0b20*/  FADD R47, R18, -R14.reuse ;  /* 0x8000000e122f7221 */ /* 0x100fe20000000000 */
[--C-:B------:R-:W-:Y:S01]  /*0b30*/  FADD R51, R20, -R14.reuse ;  /* 0x8000000e14337221 */ /* 0x100fe20000000000 */
[----:B------:R-:W-:Y:S01]  /*0b40*/  FFMA.RM R21, R21, R10, 12582913 ;  /* 0x4b40000115157423 */ /* 0x000fe2000000400a */
[--C-:B------:R-:W-:Y:S01]  /*0b50*/  FADD R13, R16, -R14.reuse ;  /* 0x8000000e100d7221 */ /* 0x100fe20000000000 */
[--C-:B------:R-:W-:Y:S01]  /*0b60*/  FADD R17, R17, -R14.reuse ;  /* 0x8000000e11117221 */ /* 0x100fe20000000000 */
[----:B--2---:R-:W-:Y:S01]  /*0b70*/  FMUL R27, R19, R0 ;  /* 0x00000000131b7220 */ /* 0x004fe20000400000 */
[----:B------:R-:W-:Y:S01]  /*0b80*/  FFMA.SAT R19, R7, R8, 0.5 ;  /* 0x3f00000007137423 */ /* 0x000fe20000002008 */
[C---:B------:R-:W-:Y:S01]  /*0b90*/  FADD R2, R21.reuse, -12583039 ;  /* 0xcb40007f15027421 */ /* 0x040fe20000000000 */
[----:B------:R-:W-:Y:S01]  /*0ba0*/  SHF.L.U32 R21, R21, 0x17, RZ ;  /* 0x0000001715157819 */ /* 0x000fe200000006ff */
[----:B------:R-:W-:Y:S01]  /*0bb0*/  FADD R9, R9, -R14 ;  /* 0x8000000e09097221 */ /* 0x000fe20000000000 */
[----:B------:R-:W-:Y:S01]  /*0bc0*/  FFMA.RM R19, R19, R10, 12582913 ;  /* 0x4b40000113137423 */ /* 0x000fe2000000400a */
[----:B------:R-:W-:Y:S01]  /*0bd0*/  FFMA R2, R5, 1.4426950216293334961, -R2 ;  /* 0x3fb8aa3b05027823 */ /* 0x000fe20000000802 */
[----:B---3--:R-:W-:-:S02]  /*0be0*/  FMUL R25, R23, R4 ;  /* 0x0000000417197220 */ /* 0x008fc40000400000 */
[----:B------:R-:W-:Y:S01]  /*0bf0*/  FADD R0, R19, -12583039 ;  /* 0xcb40007f13007421 */ /* 0x000fe20000000000 */
[----:B------:R-:W-:Y:S01]  /*0c00*/  FFMA R2, R5, 1.925963033500011079e-08, R2 ;  /* 0x32a5706005027823 */ /* 0x000fe20000000002 */
[----:B------:R-:W-:Y:S01]  /*0c10*/  FFMA.SAT R5, R39, R8, 0.5 ;  /* 0x3f00000027057423 */ /* 0x000fe20000002008 */
[----:B------:R-:W-:Y:S01]  /*0c20*/  SHF.L.U32 R19, R19, 0x17, RZ ;  /* 0x0000001713137819 */ /* 0x000fe200000006ff */
[----:B------:R-:W-:Y:S02]  /*0c30*/  FFMA R0, R7, 1.4426950216293334961, -R0 ;  /* 0x3fb8aa3b07007823 */ /* 0x000fe40000000800 */
[----:B------:R-:W-:Y:S01]  /*0c40*/  FFMA.RM R5, R5, R10, 12582913 ;  /* 0x4b40000105057423 */ /* 0x000fe2000000400a */
[----:B------:R-:W1:Y:S01]  /*0c50*/  MUFU.EX2 R2, R2 ;  /* 0x0000000200027308 */ /* 0x000e620000000800 */
[----:B------:R-:W-:Y:S02]  /*0c60*/  FFMA R0, R7, 1.925963033500011079e-08, R0 ;  /* 0x32a5706007007823 */ /* 0x000fe40000000000 */
[C---:B------:R-:W-:Y:S01]  /*0c70*/  FADD R4, R5.reuse, -12583039 ;  /* 0xcb40007f05047421 */ /* 0x040fe20000000000 */
[----:B------:R-:W-:-:S03]  /*0c80*/  SHF.L.U32 R5, R5, 0x17, RZ ;  /* 0x0000001705057819 */ /* 0x000fc600000006ff */
[C---:B------:R-:W-:Y:S01]  /*0c90*/  FFMA R4, R39.reuse, 1.4426950216293334961, -R4 ;  /* 0x3fb8aa3b27047823 */ /* 0x040fe20000000804 */
[----:B------:R-:W2:Y:S03]  /*0ca0*/  MUFU.EX2 R7, R12 ;  /* 0x0000000c00077308 */ /* 0x000ea60000000800 */
[----:B------:R-:W-:-:S05]  /*0cb0*/  FFMA R4, R39, 1.925963033500011079e-08, R4 ;  /* 0x32a5706027047823 */ /* 0x000fca0000000004 */
[----:B------:R-:W3:Y:S01]  /*0cc0*/  MUFU.EX2 R0, R0 ;  /* 0x0000000000007308 */ /* 0x000ee20000000800 */
[----:B-1----:R-:W-:Y:S01]  /*0cd0*/  FMUL R22, R21, R2 ;  /* 0x0000000215167220 */ /* 0x002fe20000400000 */
[----:B------:R-:W-:-:S04]  /*0ce0*/  FFMA.SAT R21, R3, R8, 0.5 ;  /* 0x3f00000003157423 */ /* 0x000fc80000002008 */
[----:B------:R-:W-:Y:S02]  /*0cf0*/  FFMA.RM R2, R21, R10, 12582913 ;  /* 0x4b40000115027423 */ /* 0x000fe4000000400a */
[----:B------:R-:W1:Y:S01]  /*0d00*/  MUFU.EX2 R4, R4 ;  /* 0x0000000400047308 */ /* 0x000e620000000800 */
[----:B--2---:R-:W-:Y:S01]  /*0d10*/  FMUL R24, R6, R7 ;  /* 0x0000000706187220 */ /* 0x004fe20000400000 */
[----:B------:R-:W-:Y:S01]  /*0d20*/  FFMA.SAT R7, R31, R8, 0.5 ;  /* 0x3f0000001f077423 */ /* 0x000fe20000002008 */
[C---:B------:R-:W-:Y:S01]  /*0d30*/  FADD R12, R2.reuse, -12583039 ;  /* 0xcb40007f020c7421 */ /* 0x040fe20000000000 */
[----:B------:R-:W-:Y:S02]  /*0d40*/  SHF.L.U32 R2, R2, 0x17, RZ ;  /* 0x0000001702027819 */ /* 0x000fe400000006ff */
[----:B------:R-:W-:Y:S01]  /*0d50*/  FFMA.RM R7, R7, R10, 12582913 ;  /* 0x4b40000107077423 */ /* 0x000fe2000000400a */
[----:B------:R-:W-:Y:S01]  /*0d60*/  FFMA R12, R3, 1.4426950216293334961, -R12 ;  /* 0x3fb8aa3b030c7823 */ /* 0x000fe2000000080c */
[----:B---3--:R-:W-:-:S02]  /*0d70*/  FMUL R23, R19, R0 ;  /* 0x0000000013177220 */ /* 0x008fc40000400000 */
[----:B------:R-:W-:Y:S01]  /*0d80*/  FADD R6, R7, -12583039 ;  /* 0xcb40007f07067421 */ /* 0x000fe20000000000 */
[-C--:B------:R-:W-:Y:S01]  /*0d90*/  FFMA.SAT R19, R41, R8.reuse, 0.5 ;  /* 0x3f00000029137423 */ /* 0x080fe20000002008 */
[----:B------:R-:W-:Y:S01]  /*0da0*/  FFMA R12, R3, 1.925963033500011079e-08, R12 ;  /* 0x32a57060030c7823 */ /* 0x000fe2000000000c */
[----:B------:R-:W-:Y:S01]  /*0db0*/  FFMA.SAT R3, R45, R8, 0.5 ;  /* 0x3f0000002d037423 */ /* 0x000fe20000002008 */
[----:B------:R-:W-:Y:S01]  /*0dc0*/  FFMA R6, R31, 1.4426950216293334961, -R6 ;  /* 0x3fb8aa3b1f067823 */ /* 0x000fe20000000806 */
[----:B------:R-:W-:Y:S01]  /*0dd0*/  FFMA.RM R19, R19, R10, 12582913 ;  /* 0x4b40000113137423 */ /* 0x000fe2000000400a */
[----:B------:R-:W-:Y:S01]  /*0de0*/  SHF.L.U32 R7, R7, 0x17, RZ ;  /* 0x0000001707077819 */ /* 0x000fe200000006ff */
[----:B-1----:R-:W-:Y:S01]  /*0df0*/  FMUL R21, R5, R4 ;  /* 0x0000000405157220 */ /* 0x002fe20000400000 */
[----:B------:R-:W-:Y:S01]  /*0e00*/  FFMA R6, R31, 1.925963033500011079e-08, R6 ;  /* 0x32a570601f067823 */ /* 0x000fe20000000006 */
[----:B------:R-:W-:Y:S01]  /*0e10*/  FADD R0, R19, -12583039 ;  /* 0xcb40007f13007421 */ /* 0x000fe20000000000 */
[----:B------:R-:W-:Y:S01]  /*0e20*/  FFMA.SAT R5, R43, R8, 0.5 ;  /* 0x3f0000002b057423 */ /* 0x000fe20000002008 */
[-C--:B------:R-:W-:Y:S01]  /*0e30*/  FFMA.RM R4, R3, R10.reuse, 12582913 ;  /* 0x4b40000103047423 */ /* 0x080fe2000000400a */
[----:B------:R-:W-:Y:S01]  /*0e40*/  SHF.L.U32 R19, R19, 0x17, RZ ;  /* 0x0000001713137819 */ /* 0x000fe200000006ff */
[----:B------:R-:W-:Y:S01]  /*0e50*/  FFMA R0, R41, 1.4426950216293334961, -R0 ;  /* 0x3fb8aa3b29007823 */ /* 0x000fe20000000800 */
[----:B------:R-:W1:Y:S01]  /*0e60*/  MUFU.EX2 R6, R6 ;  /* 0x0000000600067308 */ /* 0x000e620000000800 */
[----:B------:R-:W-:Y:S01]  /*0e70*/  FFMA.RM R5, R5, R10, 12582913 ;  /* 0x4b40000105057423 */ /* 0x000fe2000000400a */
[----:B------:R-:W-:Y:S01]  /*0e80*/  FFMA.SAT R31, R47, R8, 0.5 ;  /* 0x3f0000002f1f7423 */ /* 0x000fe20000002008 */
[----:B------:R-:W-:-:S02]  /*0e90*/  FFMA R0, R41, 1.925963033500011079e-08, R0 ;  /* 0x32a5706029007823 */ /* 0x000fc40000000000 */
[C---:B------:R-:W-:Y:S01]  /*0ea0*/  FADD R14, R5.reuse, -12583039 ;  /* 0xcb40007f050e7421 */ /* 0x040fe20000000000 */
[----:B------:R-:W-:Y:S01]  /*0eb0*/  SHF.L.U32 R5, R5, 0x17, RZ ;  /* 0x0000001705057819 */ /* 0x000fe200000006ff */
[----:B------:R-:W-:Y:S01]  /*0ec0*/  FFMA.RM R31, R31, R10, 12582913 ;  /* 0x4b4000011f1f7423 */ /* 0x000fe2000000400a */
[----:B------:R-:W2:Y:S01]  /*0ed0*/  MUFU.EX2 R3, R12 ;  /* 0x0000000c00037308 */ /* 0x000ea20000000800 */
[----:B------:R-:W-:-:S04]  /*0ee0*/  FFMA R14, R43, 1.4426950216293334961, -R14 ;  /* 0x3fb8aa3b2b0e7823 */ /* 0x000fc8000000080e */
[----:B------:R-:W-:-:S03]  /*0ef0*/  FFMA R14, R43, 1.925963033500011079e-08, R14 ;  /* 0x32a570602b0e7823 */ /* 0x000fc6000000000e */
[----:B------:R-:W3:Y:S01]  /*0f00*/  MUFU.EX2 R0, R0 ;  /* 0x0000000000007308 */ /* 0x000ee20000000800 */
[----:B-1----:R-:W-:Y:S01]  /*0f10*/  FMUL R20, R7, R6 ;  /* 0x0000000607147220 */ /* 0x002fe20000400000 */
[C---:B------:R-:W-:Y:S01]  /*0f20*/  FADD R6, R4.reuse, -12583039 ;  /* 0xcb40007f04067421 */ /* 0x040fe20000000000 */
[----:B------:R-:W-:-:S03]  /*0f30*/  SHF.L.U32 R4, R4, 0x17, RZ ;  /* 0x0000001704047819 */ /* 0x000fc600000006ff */
[----:B------:R-:W-:Y:S02]  /*0f40*/  FFMA R6, R45, 1.4426950216293334961, -R6 ;  /* 0x3fb8aa3b2d067823 */ /* 0x000fe40000000806 */
[----:B------:R-:W1:Y:S01]  /*0f50*/  MUFU.EX2 R14, R14 ;  /* 0x0000000e000e7308 */ /* 0x000e620000000800 */
[----:B--2---:R-:W-:Y:S01]  /*0f60*/  FMUL R18, R2, R3 ;  /* 0x0000000302127220 */ /* 0x004fe20000400000 */
[----:B------:R-:W-:Y:S01]  /*0f70*/  FFMA.SAT R3, R49, R8, 0.5 ;  /* 0x3f00000031037423 */ /* 0x000fe20000002008 */
[----:B------:R-:W-:Y:S01]  /*0f80*/  FFMA R6, R45, 1.925963033500011079e-08, R6 ;  /* 0x32a570602d067823 */ /* 0x000fe20000000006 */
[----:B------:R-:W-:Y:S02]  /*0f90*/  FADD R2, R31, -12583039 ;  /* 0xcb40007f1f027421 */ /* 0x000fe40000000000 */
[----:B------:R-:W-:Y:S02]  /*0fa0*/  FFMA.RM R3, R3, R10, 12582913 ;  /* 0x4b40000103037423 */ /* 0x000fe4000000400a */
[----:B------:R1:W2:Y:S01]  /*0fb0*/  MUFU.EX2 R7, R6 ;  /* 0x0000000600077308 */ /* 0x0002a20000000800 */
[----:B---3--:R-:W-:Y:S01]  /*0fc0*/  FMUL R19, R19, R0 ;  /* 0x0000000013137220 */ /* 0x008fe20000400000 */
[C---:B------:R-:W-:Y:S01]  /*0fd0*/  FADD R0, R3.reuse, -12583039 ;  /* 0xcb40007f03007421 */ /* 0x040fe20000000000 */
[----:B------:R-:W-:Y:S01]  /*0fe0*/  SHF.L.U32 R3, R3, 0x17, RZ ;  /* 0x0000001703037819 */ /* 0x000fe200000006ff */
[----:B------:R-:W-:-:S02]  /*0ff0*/  FFMA R2, R47, 1.4426950216293334961, -R2 ;  /* 0x3fb8aa3b2f027823 */ /* 0x000fc40000000802 */
[----:B------:R-:W-:Y:S02]  /*1000*/  FFMA R0, R49, 1.4426950216293334961, -R0 ;  /* 0x3fb8aa3b31007823 */ /* 0x000fe40000000800 */
[----:B------:R-:W-:Y:S01]  /*1010*/  FFMA R2, R47, 1.925963033500011079e-08, R2 ;  /* 0x32a570602f027823 */ /* 0x000fe20000000002 */
[----:B-1----:R-:W-:Y:S01]  /*1020*/  FMUL R6, R5, R14 ;  /* 0x0000000e05067220 */ /* 0x002fe20000400000 */
[----:B------:R-:W-:Y:S01]  /*1030*/  FFMA R0, R49, 1.925963033500011079e-08, R0 ;  /* 0x32a5706031007823 */ /* 0x000fe20000000000 */
[----:B------:R-:W-:Y:S01]  /*1040*/  FFMA.SAT R5, R53, R8, 0.5 ;  /* 0x3f00000035057423 */ /* 0x000fe20000002008 */
[----:B------:R-:W1:Y:S03]  /*1050*/  MUFU.EX2 R33, R2 ;  /* 0x0000000200217308 */ /* 0x000e660000000800 */
[----:B------:R-:W-:Y:S01]  /*1060*/  FFMA.RM R12, R5, R10, 12582913 ;  /* 0x4b400001050c7423 */ /* 0x000fe2000000400a */
[----:B------:R-:W-:Y:S01]  /*1070*/  FFMA.SAT R5, R51, R8, 0.5 ;  /* 0x3f00000033057423 */ /* 0x000fe20000002008 */
[----:B--2---:R-:W-:-:S02]  /*1080*/  FMUL R7, R4, R7 ;  /* 0x0000000704077220 */ /* 0x004fc40000400000 */
[----:B------:R-:W-:Y:S01]  /*1090*/  FADD R4, R12, -12583039 ;  /* 0xcb40007f0c047421 */ /* 0x000fe20000000000 */
[----:B------:R-:W2:Y:S01]  /*10a0*/  MUFU.EX2 R0, R0 ;  /* 0x0000000000007308 */ /* 0x000ea20000000800 */
[----:B------:R-:W-:Y:S02]  /*10b0*/  FFMA.RM R14, R5, R10, 12582913 ;  /* 0x4b400001050e7423 */ /* 0x000fe4000000400a */
[C---:B------:R-:W-:Y:S02]  /*10c0*/  FFMA R4, R53.reuse, 1.4426950216293334961, -R4 ;  /* 0x3fb8aa3b35047823 */ /* 0x040fe40000000804 */
[----:B------:R-:W-:Y:S02]  /*10d0*/  FADD R16, R14, -12583039 ;  /* 0xcb40007f0e107421 */ /* 0x000fe40000000000 */
[----:B------:R-:W-:Y:S01]  /*10e0*/  FFMA R53, R53, 1.925963033500011079e-08, R4 ;  /* 0x32a5706035357823 */ /* 0x000fe20000000004 */
[----:B------:R-:W-:Y:S01]  /*10f0*/  SHF.L.U32 R4, R31, 0x17, RZ ;  /* 0x000000171f047819 */ /* 0x000fe200000006ff */
[----:B------:R-:W-:Y:S01]  /*1100*/  FFMA.SAT R31, R15, R8, 0.5 ;  /* 0x3f0000000f1f7423 */ /* 0x000fe20000002008 */
[----:B------:R-:W-:-:S03]  /*1110*/  FFMA R16, R51, 1.4426950216293334961, -R16 ;  /* 0x3fb8aa3b33107823 */ /* 0x000fc60000000810 */
[----:B-1----:R-:W-:Y:S01]  /*1120*/  FMUL R4, R4, R33 ;  /* 0x0000002104047220 */ /* 0x002fe20000400000 */
[----:B------:R-:W-:Y:S01]  /*1130*/  FFMA R51, R51, 1.925963033500011079e-08, R16 ;  /* 0x32a5706033337823 */ /* 0x000fe20000000010 */
[----:B--2---:R-:W-:Y:S01]  /*1140*/  FMUL R5, R3, R0 ;  /* 0x0000000003057220 */ /* 0x004fe20000400000 */
[----:B------:R-:W-:Y:S01]  /*1150*/  FFMA.SAT R3, R55, R8, 0.5 ;  /* 0x3f00000037037423 */ /* 0x000fe20000002008 */
[----:B------:R-:W1:Y:S03]  /*1160*/  MUFU.EX2 R0, R53 ;  /* 0x0000003500007308 */ /* 0x000e660000000800 */
[-C--:B------:R-:W-:Y:S01]  /*1170*/  FFMA.RM R30, R3, R10.reuse, 12582913 ;  /* 0x4b400001031e7423 */ /* 0x080fe2000000400a */
[----:B------:R-:W-:Y:S01]  /*1180*/  SHF.L.U32 R3, R12, 0x17, RZ ;  /* 0x000000170c037819 */ /* 0x000fe200000006ff */
[----:B------:R-:W-:Y:S02]  /*1190*/  FFMA.RM R12, R31, R10, 12582913 ;  /* 0x4b4000011f0c7423 */ /* 0x000fe4000000400a */
[----:B------:R-:W-:Y:S01]  /*11a0*/  FADD R2, R30, -12583039 ;  /* 0xcb40007f1e027421 */ /* 0x000fe20000000000 */
[----:B------:R-:W2:Y:S03]  /*11b0*/  MUFU.EX2 R51, R51 ;  /* 0x0000003300337308 */ /* 0x000ea60000000800 */
[----:B------:R-:W-:-:S04]  /*11c0*/  FFMA R2, R55, 1.4426950216293334961, -R2 ;  /* 0x3fb8aa3b37027823 */ /* 0x000fc80000000802 */
[----:B------:R-:W-:Y:S01]  /*11d0*/  FFMA R55, R55, 1.925963033500011079e-08, R2 ;  /* 0x32a5706037377823 */ /* 0x000fe20000000002 */
[----:B------:R-:W-:Y:S01]  /*11e0*/  SHF.L.U32 R2, R14, 0x17, RZ ;  /* 0x000000170e027819 */ /* 0x000fe200000006ff */
[----:B-1----:R-:W-:Y:S01]  /*11f0*/  FMUL R3, R3, R0 ;  /* 0x0000000003037220 */ /* 0x002fe20000400000 */
[C---:B------:R-:W-:Y:S01]  /*1200*/  FADD R0, R12.reuse, -12583039 ;  /* 0xcb40007f0c007421 */ /* 0x040fe20000000000 */
[----:B------:R-:W-:Y:S02]  /*1210*/  SHF.L.U32 R12, R12, 0x17, RZ ;  /* 0x000000170c0c7819 */ /* 0x000fe400000006ff */
[----:B------:R-:W1:Y:S01]  /*1220*/  MUFU.EX2 R55, R55 ;  /* 0x0000003700377308 */ /* 0x000e620000000800 */
[----:B------:R-:W-:Y:S01]  /*1230*/  FFMA R0, R15, 1.4426950216293334961, -R0 ;  /* 0x3fb8aa3b0f007823 */ /* 0x000fe20000000800 */
[----:B--2---:R-:W-:-:S03]  /*1240*/  FMUL R2, R2, R51 ;  /* 0x0000003302027220 */ /* 0x004fc60000400000 */
[----:B------:R-:W-:Y:S01]  /*1250*/  FFMA R16, R15, 1.925963033500011079e-08, R0 ;  /* 0x32a570600f107823 */ /* 0x000fe20000000000 */
[----:B------:R-:W-:-:S04]  /*1260*/  FFMA.SAT R15, R13, R8, 0.5 ;  /* 0x3f0000000d0f7423 */ /* 0x000fc80000002008 */
[----:B------:R-:W-:Y:S01]  /*1270*/  FFMA.RM R14, R15, R10, 12582913 ;  /* 0x4b4000010f0e7423 */ /* 0x000fe2000000400a */
[----:B------:R-:W-:-:S03]  /*1280*/  FFMA.SAT R15, R11, R8, 0.5 ;  /* 0x3f0000000b0f7423 */ /* 0x000fc60000002008 */
[C---:B------:R-:W-:Y:S01]  /*1290*/  FADD R0, R14.reuse, -12583039 ;  /* 0xcb40007f0e007421 */ /* 0x040fe20000000000 */
[----:B------:R-:W-:Y:S01]  /*12a0*/  FFMA.RM R15, R15, R10, 12582913 ;  /* 0x4b4000010f0f7423 */ /* 0x000fe2000000400a */
[----:B------:R-:W-:Y:S02]  /*12b0*/  SHF.L.U32 R14, R14, 0x17, RZ ;  /* 0x000000170e0e7819 */ /* 0x000fe400000006ff */
[----:B------:R-:W-:-:S04]  /*12c0*/  FFMA R0, R13, 1.4426950216293334961, -R0 ;  /* 0x3fb8aa3b0d007823 */ /* 0x000fc80000000800 */
[----:B------:R-:W-:Y:S01]  /*12d0*/  FFMA R31, R13, 1.925963033500011079e-08, R0 ;  /* 0x32a570600d1f7823 */ /* 0x000fe20000000000 */
[----:B------:R-:W-:Y:S01]  /*12e0*/  FFMA.SAT R13, R17, R8, 0.5 ;  /* 0x3f000000110d7423 */ /* 0x000fe20000002008 */
[----:B------:R-:W-:-:S03]  /*12f0*/  SHF.L.U32 R0, R30, 0x17, RZ ;  /* 0x000000171e007819 */ /* 0x000fc600000006ff */
[----:B------:R-:W-:Y:S01]  /*1300*/  FFMA.RM R13, R13, R10, 12582913 ;  /* 0x4b4000010d0d7423 */ /* 0x000fe2000000400a */
[----:B------:R-:W2:Y:S01]  /*1310*/  MUFU.EX2 R31, R31 ;  /* 0x0000001f001f7308 */ /* 0x000ea20000000800 */
[----:B-1----:R-:W-:Y:S02]  /*1320*/  FMUL R0, R0, R55 ;  /* 0x0000003700007220 */ /* 0x002fe40000400000 */
[----:B------:R-:W-:-:S04]  /*1330*/  FADD R30, R13, -12583039 ;  /* 0xcb40007f0d1e7421 */ /* 0x000fc80000000000 */
[----:B------:R-:W-:-:S04]  /*1340*/  FFMA R30, R17, 1.4426950216293334961, -R30 ;  /* 0x3fb8aa3b111e7823 */ /* 0x000fc8000000081e */
[----:B------:R-:W-:Y:S01]  /*1350*/  FFMA R30, R17, 1.925963033500011079e-08, R30 ;  /* 0x32a57060111e7823 */ /* 0x000fe2000000001e */
[----:B------:R-:W-:-:S04]  /*1360*/  FFMA.SAT R17, R9, R8, 0.5 ;  /* 0x3f00000009117423 */ /* 0x000fc80000002008 */
[----:B------:R-:W-:Y:S01]  /*1370*/  FFMA.RM R8, R17, R10, 12582913 ;  /* 0x4b40000111087423 */ /* 0x000fe2000000400a */
[C---:B------:R-:W-:Y:S01]  /*1380*/  FADD R10, R15.reuse, -12583039 ;  /* 0xcb40007f0f0a7421 */ /* 0x040fe20000000000 */
[----:B------:R2:W1:Y:S01]  /*1390*/  MUFU.EX2 R17, R16 ;  /* 0x0000001000117308 */ /* 0x0004620000000800 */
[----:B------:R-:W-:Y:S02]  /*13a0*/  SHF.L.U32 R15, R15, 0x17, RZ ;  /* 0x000000170f0f7819 */ /* 0x000fe400000006ff */
[----:B------:R-:W-:-:S04]  /*13b0*/  FFMA R10, R11, 1.4426950216293334961, -R10 ;  /* 0x3fb8aa3b0b0a7823 */ /* 0x000fc8000000080a */
[----:B------:R-:W-:Y:S01]  /*13c0*/  FFMA R32, R11, 1.925963033500011079e-08, R10 ;  /* 0x32a570600b207823 */ /* 0x000fe2000000000a */
[----:B------:R-:W-:Y:S01]  /*13d0*/  FADD R10, R8, -12583039 ;  /* 0xcb40007f080a7421 */ /* 0x000fe20000000000 */
[----:B------:R-:W-:Y:S01]  /*13e0*/  MUFU.EX2 R11, R30 ;  /* 0x0000001e000b7308 */ /* 0x000fe20000000800 */
[----:B--2---:R-:W-:Y:S01]  /*13f0*/  FMUL R16, R14, R31 ;  /* 0x0000001f0e107220 */ /* 0x004fe20000400000 */
[----:B------:R-:W-:Y:S01]  /*1400*/  SHF.L.U32 R8, R8, 0x17, RZ ;  /* 0x0000001708087819 */ /* 0x000fe200000006ff */
[----:B------:R-:W-:-:S04]  /*1410*/  FFMA R10, R9, 1.4426950216293334961, -R10 ;  /* 0x3fb8aa3b090a7823 */ /* 0x000fc8000000080a */
[----:B------:R-:W-:Y:S01]  /*1420*/  FFMA R33, R9, 1.925963033500011079e-08, R10 ;  /* 0x32a5706009217823 */ /* 0x000fe2000000000a */
[----:B------:R-:W-:Y:S01]  /*1430*/  FADD R9, RZ, R27 ;  /* 0x0000001bff097221 */ /* 0x000fe20000000000 */
[----:B------:R-:W-:Y:S01]  /*1440*/  MUFU.EX2 R32, R32 ;  /* 0x0000002000207308 */ /* 0x000fe20000000800 */
[----:B-1----:R-:W-:Y:S02]  /*1450*/  FMUL R17, R12, R17 ;  /* 0x000000110c117220 */ /* 0x002fe40000400000 */
[----:B------:R-:W-:-:S04]  /*1460*/  FADD R10, R9, R26 ;  /* 0x0000001a090a7221 */ /* 0x000fc80000000000 */
[----:B------:R-:W-:Y:S01]  /*1470*/  FADD R9, R10, R25 ;  /* 0x000000190a097221 */ /* 0x000fe20000000000 */
[----:B------:R-:W1:Y:S03]  /*1480*/  MUFU.EX2 R33, R33 ;  /* 0x0000002100217308 */ /* 0x000e660000000800 */
        /* <DEDUP_REMOVED lines=18> */
[----:B------:R-:W-:Y:S01]  /*15b0*/  FADD R11, R9, R16 ;  /* 0x00000010090b7221 */ /* 0x000fe20000000000 */
[----:B------:R-:W-:-:S03]  /*15c0*/  FMUL R9, R15, R32 ;  /* 0x000000200f097220 */ /* 0x000fc60000400000 */
        /* <DEDUP_REMOVED lines=12> */
.L_x_2366:
        /* <DEDUP_REMOVED lines=12> */
[----:B0-----:R-:W-:Y:S05]  /*1750*/  CALL.REL.NOINC `($__internal_31_$__cuda_sm3x_div_rn_noftz_f32_slowpath) ;  /* 0x0000002800847944 */ /* 0x001fea0003c00000 */
[----:B------:R-:W-:-:S07]  /*1760*/  MOV R14, R11 ;  /* 0x0000000b000e7202 */ /* 0x000fce0000000f00 */
.L_x_2311:
[----:B------:R-:W-:Y:S05]  /*1770*/  BSYNC.RECONVERGENT B2 ;  /* 0x0000000000027941 */ /* 0x000fea0003800200 */
.L_x_2310:
        /* <DEDUP_REMOVED lines=12> */
[----:B0-----:R-:W-:Y:S05]  /*1840*/  CALL.REL.NOINC `($__internal_31_$__cuda_sm3x_div_rn_noftz_f32_slowpath) ;  /* 0x0000002800487944 */ /* 0x001fea0003c00000 */
[----:B------:R-:W-:-:S07]  /*1850*/  MOV R15, R11 ;  /* 0x0000000b000f7202 */ /* 0x000fce0000000f00 */
.L_x_2313:
[----:B------:R-:W-:Y:S05]  /*1860*/  BSYNC.RECONVERGENT B2 ;  /* 0x0000000000027941 */ /* 0x000fea0003800200 */
.L_x_2312:
        /* <DEDUP_REMOVED lines=14> */
.L_x_2315:
[----:B------:R-:W-:Y:S05]  /*1950*/  BSYNC.RECONVERGENT B2 ;  /* 0x0000000000027941 */ /* 0x000fea0003800200 */
.L_x_2314:
        /* <DEDUP_REMOVED lines=14> */
.L_x_2317:
[----:B------:R-:W-:Y:S05]  /*1a40*/  BSYNC.RECONVERGENT B2 ;  /* 0x0000000000027941 */ /* 0x000fea0003800200 */
.L_x_2316:
        /* <DEDUP_REMOVED lines=14> */
.L_x_2319:
[----:B------:R-:W-:Y:S05]  /*1b30*/  BSYNC.RECONVERGENT B2 ;  /* 0x0000000000027941 */ /* 0x000fea0003800200 */
.L_x_2318:
        /* <DEDUP_REMOVED lines=14> */
.L_x_2321:
[----:B------:R-:W-:Y:S05]  /*1c20*/  BSYNC.RECONVERGENT B2 ;  /* 0x0000000000027941 */ /* 0x000fea0003800200 */
.L_x_2320:
        /* <DEDUP_REMOVED lines=14> */
.L_x_2323:
[----:B------:R-:W-:Y:S05]  /*1d10*/  BSYNC.RECONVERGENT B2 ;  /* 0x0000000000027941 */ /* 0x000fea0003800200 */
.L_x_2322:
        /* <DEDUP_REMOVED lines=14> */
.L_x_2325:
[----:B------:R-:W-:Y:S05]  /*1e00*/  BSYNC.RECONVERGENT B2 ;  /* 0x0000000000027941 */ /* 0x000fea0003800200 */
.L_x_2324:
        /* <DEDUP_REMOVED lines=14> */
.L_x_2327:
[----:B------:R-:W-:Y:S05]  /*1ef0*/  BSYNC.RECONVERGENT B2 ;  /* 0x0000000000027941 */ /* 0x000fea0003800200 */
.L_x_2326:
        /* <DEDUP_REMOVED lines=14> */
.L_x_2329:
[----:B------:R-:W-:Y:S05]  /*1fe0*/  BSYNC.RECONVERGENT B2 ;  /* 0x0000000000027941 */ /* 0x000fea0003800200 */
.L_x_2328:
        /* <DEDUP_REMOVED lines=14> */
.L_x_2331:
[----:B------:R-:W-:Y:S05]  /*20d0*/  BSYNC.RECONVERGENT B2 ;  /* 0x0000000000027941 */ /* 0x000fea0003800200 */
.L_x_2330:
        /* <DEDUP_REMOVED lines=14> */
.L_x_2333:
[----:B------:R-:W-:Y:S05]  /*21c0*/  BSYNC.RECONVERGENT B2 ;  /* 0x0000000000027941 */ /* 0x000fea0003800200 */
.L_x_2332:
        /* <DEDUP_REMOVED lines=14> */
.L_x_2335:
[----:B------:R-:W-:Y:S05]  /*22b0*/  BSYNC.RECONVERGENT B2 ;  /* 0x0000000000027941 */ /* 0x000fea0003800200 */
.L_x_2334:
        /* <DEDUP_REMOVED lines=14> */
.L_x_2337:
[----:B------:R-:W-:Y:S05]  /*23a0*/  BSYNC.RECONVERGENT B2 ;  /* 0x0000000000027941 */ /* 0x000fea0003800200 */
.L_x_2336:
        /* <DEDUP_REMOVED lines=14> */
.L_x_2339:
[----:B------:R-:W-:Y:S05]  /*2490*/  BSYNC.RECONVERGENT B2 ;  /* 0x0000000000027941 */ /* 0x000fea0003800200 */
.L_x_2338:
        /* <DEDUP_REMOVED lines=14> */
.L_x_2341:
[----:B------:R-:W-:Y:S05]  /*2580*/  BSYNC.RECONVERGENT B2 ;  /* 0x0000000000027941 */ /* 0x000fea0003800200 */
.L_x_2340:
        /* <DEDUP_REMOVED lines=14> */
.L_x_2343:
[----:B------:R-:W-:Y:S05]  /*2670*/  BSYNC.RECONVERGENT B2 ;  /* 0x0000000000027941 */ /* 0x000fea0003800200 */
.L_x_2342:
        /* <DEDUP_REMOVED lines=14> */
.L_x_2345:
[----:B------:R-:W-:Y:S05]  /*2760*/  BSYNC.RECONVERGENT B2 ;  /* 0x0000000000027941 */ /* 0x000fea0003800200 */
.L_x_2344:
        /* <DEDUP_REMOVED lines=14> */
.L_x_2347:
[----:B------:R-:W-:Y:S05]  /*2850*/  BSYNC.RECONVERGENT B2 ;  /* 0x0000000000027941 */ /* 0x000fea0003800200 */
.L_x_2346:
        /* <DEDUP_REMOVED lines=14> */
.L_x_2349:
[----:B------:R-:W-:Y:S05]  /*2940*/  BSYNC.RECONVERGENT B2 ;  /* 0x0000000000027941 */ /* 0x000fea0003800200 */
.L_x_2348:
        /* <DEDUP_REMOVED lines=14> */
.L_x_2351:
[----:B------:R-:W-:Y:S05]  /*2a30*/  BSYNC.RECONVERGENT B2 ;  /* 0x0000000000027941 */ /* 0x000fea0003800200 */
.L_x_2350:
        /* <DEDUP_REMOVED lines=13> */
.L_x_2353:
[----:B------:R-:W-:Y:S05]  /*2b10*/  BSYNC.RECONVERGENT B2 ;  /* 0x0000000000027941 */ /* 0x000fea0003800200 */
.L_x_2352:
[----:B------:R-:W-:Y:S01]  /*2b20*/  HFMA2 R9, -RZ, RZ, 0, 0 ;  /* 0x00000000ff097431 */ /* 0x000fe200000001ff */
[----:B------:R-:W-:Y:S01]  /*2b30*/  MOV R8, R36 ;  /* 0x0000002400087202 */ /* 0x000fe20000000f00 */
[----:B------:R-:W-:Y:S01]  /*2b40*/  IMAD R16, R34, UR42, RZ ;  /* 0x0000002a22107c24 */ /* 0x000fe2000f8e02ff */
[C---:B------:R-:W-:Y:S02]  /*2b50*/  R2UR UR6, R28.reuse ;  /* 0x000000001c0672ca */ /* 0x040fe400000e0000 */
[----:B------:R-:W-:Y:S02]  /*2b60*/  R2UR UR7, R29 ;  /* 0x000000001d0772ca */ /* 0x000fe400000e0000 */
[----:B------:R-:W-:Y:S02]  /*2b70*/  F2FP.BF16.F32.PACK_AB R14, R15, R14 ;  /* 0x0000000e0f0e723e */ /* 0x000fe400000010ff */
        /* <DEDUP_REMOVED lines=10> */
[----:B------:R-:W-:Y:S02]  /*2c20*/  IADD3 R35, P0, PT, R37, R35, RZ ;  /* 0x0000002325237210 */ /* 0x000fe40007f1e0ff */
[C---:B------:R-:W-:Y:S01]  /*2c30*/  R2UR UR11, R29.reuse ;  /* 0x000000001d0b72ca */ /* 0x040fe200000e0000 */
[----:B------:R-:W-:Y:S01]  /*2c40*/  STG.E.U16 desc[UR4][R8.64], R14 ;  /* 0x0000000e08007986 */ /* 0x000fe2000c101504 */
[----:B------:R-:W-:Y:S02]  /*2c50*/  R2UR UR12, R28 ;  /* 0x000000001c0c72ca */ /* 0x000fe400000e0000 */
[----:B------:R-:W-:Y:S02]  /*2c60*/  R2UR UR13, R29 ;  /* 0x000000001d0d72ca */ /* 0x000fe400000e0000 */
[----:B------:R-:W-:Y:S02]  /*2c70*/  PRMT R12, R14, 0x7632, R12 ;  /* 0x000076320e0c7816 */ /* 0x000fe4000000000c */
[----:B------:R-:W-:-:S02]  /*2c80*/  LEA.HI.X.SX32 R34, R37, R34, 0x1, P0 ;  /* 0x0000002225227211 */ /* 0x000fc400000f0eff */
[----:B------:R-:W-:Y:S01]  /*2c90*/  ISETP.GE.U32.AND P0, PT, R35, UR44, PT ;  /* 0x0000002c23007c0c */ /* 0x000fe2000bf06070 */
[----:B------:R1:W-:Y:S01]  /*2ca0*/  STG.E.U16 desc[UR6][R8.64+0x40], R12 ;  /* 0x0000400c08007986 */ /* 0x0003e2000c101506 */
[----:B------:R-:W-:Y:S02]  /*2cb0*/  F2FP.BF16.F32.PACK_AB R25, R25, R26 ;  /* 0x0000001a1919723e */ /* 0x000fe400000010ff */
[----:B------:R-:W-:Y:S02]  /*2cc0*/  F2FP.BF16.F32.PACK_AB R23, R23, R24 ;  /* 0x000000181717723e */ /* 0x000fe400000010ff */
[----:B------:R-:W-:Y:S01]  /*2cd0*/  F2FP.BF16.F32.PACK_AB R5, R5, R6 ;  /* 0x000000060505723e */ /* 0x000fe200000010ff */
[----:B------:R-:W-:Y:S01]  /*2ce0*/  STG.E.U16 desc[UR8][R8.64+0x80], R25 ;  /* 0x0000801908007986 */ /* 0x000fe2000c101508 */
[----:B------:R-:W-:Y:S02]  /*2cf0*/  R2UR UR14, R28 ;  /* 0x000000001c0e72ca */ /* 0x000fe400000e0000 */
[----:B------:R-:W-:Y:S01]  /*2d00*/  R2UR UR15, R29 ;  /* 0x000000001d0f72ca */ /* 0x000fe200000e0000 */
[----:B------:R-:W-:Y:S01]  /*2d10*/  STG.E.U16 desc[UR8][R8.64+0x300], R5 ;  /* 0x0003000508007986 */ /* 0x000fe2000c101508 */
[----:B------:R-:W-:-:S02]  /*2d20*/  F2FP.BF16.F32.PACK_AB R3, R3, R4 ;  /* 0x000000040303723e */ /* 0x000fc400000010ff */
[----:B------:R-:W-:Y:S01]  /*2d30*/  ISETP.GE.AND.EX P0, PT, R34, UR45, PT, P0 ;  /* 0x0000002d22007c0c */ /* 0x000fe2000bf06300 */
[----:B------:R-:W-:Y:S01]  /*2d40*/  STG.E.U16 desc[UR4][R8.64+0x100], R23 ;  /* 0x0001001708007986 */ /* 0x000fe2000c101504 */
[----:B------:R-:W-:Y:S02]  /*2d50*/  PRMT R13, R25, 0x7632, R13 ;  /* 0x00007632190d7816 */ /* 0x000fe4000000000d */
[----:B-1----:R-:W-:Y:S01]  /*2d60*/  PRMT R12, R23, 0x7632, R12 ;  /* 0x00007632170c7816 */ /* 0x002fe2000000000c */
[----:B------:R-:W-:Y:S01]  /*2d70*/  STG.E.U16 desc[UR12][R8.64+0x380], R3 ;  /* 0x0003800308007986 */ /* 0x000fe2000c10150c */
[----:B------:R-:W-:Y:S02]  /*2d80*/  PRMT R4, R5, 0x7632, R4 ;  /* 0x0000763205047816 */ /* 0x000fe40000000004 */
[----:B------:R-:W-:Y:S01]  /*2d90*/  F2FP.BF16.F32.PACK_AB R21, R21, R22 ;  /* 0x000000161515723e */ /* 0x000fe200000010ff */
[----:B------:R1:W-:Y:S01]  /*2da0*/  STG.E.U16 desc[UR10][R8.64+0xc0], R13 ;  /* 0x0000c00d08007986 */ /* 0x0003e2000c10150a */
[----:B------:R-:W-:-:S02]  /*2db0*/  F2FP.BF16.F32.PACK_AB R19, R19, R20 ;  /* 0x000000141313723e */ /* 0x000fc400000010ff */
        /* <DEDUP_REMOVED lines=12> */
[----:B------:R-:W-:Y:S01]  /*2e80*/  PRMT R3, R0, 0x7632, R3 ;  /* 0x0000763200037816 */ /* 0x000fe20000000003 */
[----:B------:R4:W-:Y:S01]  /*2e90*/  STG.E.U16 desc[UR10][R8.64+0x1c0], R13 ;  /* 0x0001c00d08007986 */ /* 0x0009e2000c10150a */
[----:B---3--:R-:W-:Y:S02]  /*2ea0*/  PRMT R4, R2, 0x7632, R4 ;  /* 0x0000763202047816 */ /* 0x008fe40000000004 */
[----:B------:R-:W-:Y:S01]  /*2eb0*/  PRMT R5, R10, 0x7632, R5 ;  /* 0x000076320a057816 */ /* 0x000fe20000000005 */
        /* <DEDUP_REMOVED lines=12> */
.L_x_2309:
[----:B------:R-:W-:Y:S01]  /*2f80*/  BSSY B0, `(.L_x_2355) ;  /* 0x0000007000007945 */ /* 0x000fe20003800000 */
[----:B------:R-:W-:Y:S02]  /*2f90*/  MOV R12, 0x10 ;  /* 0x00000010000c7802 */ /* 0x000fe40000000f00 */
[----:B------:R-:W-:Y:S02]  /*2fa0*/  MOV R11, 0x1f ;  /* 0x0000001f000b7802 */ /* 0x000fe40000000f00 */
[----:B------:R-:W-:-:S07]  /*2fb0*/  MOV R15, 0xffffffff ;  /* 0xffffffff000f7802 */ /* 0x000fce0000000f00 */
[----:B0-----:R-:W-:Y:S05]  /*2fc0*/  WARPSYNC.COLLECTIVE R15, `(.L_x_2356) ;  /* 0x000000000f087348 */ /* 0x001fea0003c00000 */
[----:B------:R1:W2:Y:S02]  /*2fd0*/  SHFL.BFLY P6, R14, R13, R12, R11 ;  /* 0x0c00000c0d0e7389 */ /* 0x0002a400000c000b */
[----:B012---:R-:W-:Y:S05]  /*2fe0*/  ENDCOLLECTIVE ;  /* 0x000000000000791b */ /* 0x007fea0003800000 */
.L_x_2356:
[----:B------:R-:W-:Y:S05]  /*2ff0*/  BSYNC B0 ;  /* 0x0000000000007941 */ /* 0x000fea0003800000 */
.L_x_2355:
        /* <DEDUP_REMOVED lines=8> */
.L_x_2357:
[----:B------:R-:W-:Y:S01]  /*3080*/  HFMA2 R12, -RZ, RZ, 0, 2.384185791015625e-07 ;  /* 0x00000004ff0c7431 */ /* 0x000fe200000001ff */
[----:B------:R-:W-:-:S04]  /*3090*/  FMNMX R0, R13, R14, !PT ;  /* 0x0000000e0d007209 */ /* 0x000fc80007800000 */
[----:B------:R-:W-:-:S07]  /*30a0*/  MOV R13, R0 ;  /* 0x00000000000d7202 */ /* 0x000fce0000000f00 */
[----:B------:R-:W-:Y:S05]  /*30b0*/  WARPSYNC.COLLECTIVE R15, `(.L_x_2358) ;  /* 0x000000000f087348 */ /* 0x000fea0003c00000 */
[----:B------:R0:W1:Y:S02]  /*30c0*/  SHFL.BFLY P6, R14, R13, R12, R11 ;  /* 0x0c00000c0d0e7389 */ /* 0x00006400000c000b */
[----:B01----:R-:W-:Y:S05]  /*30d0*/  ENDCOLLECTIVE ;  /* 0x000000000000791b */ /* 0x003fea0003800000 */
.L_x_2358:
[----:B------:R-:W-:Y:S01]  /*30e0*/  HFMA2 R12, -RZ, RZ, 0, 1.1920928955078125e-07 ;  /* 0x00000002ff0c7431 */ /* 0x000fe200000001ff */
[----:B------:R-:W-:-:S04]  /*30f0*/  FMNMX R2, R0, R14, !PT ;  /* 0x0000000e00027209 */ /* 0x000fc80007800000 */
[----:B------:R-:W-:-:S07]  /*3100*/  MOV R13, R2 ;  /* 0x00000002000d7202 */ /* 0x000fce0000000f00 */
[----:B------:R-:W-:Y:S05]  /*3110*/  WARPSYNC.COLLECTIVE R15, `(.L_x_2359) ;  /* 0x000000000f087348 */ /* 0x000fea0003c00000 */
[----:B------:R0:W1:Y:S02]  /*3120*/  SHFL.BFLY P6, R14, R13, R12, R11 ;  /* 0x0c00000c0d0e7389 */ /* 0x00006400000c000b */
[----:B01----:R-:W-:Y:S05]  /*3130*/  ENDCOLLECTIVE ;  /* 0x000000000000791b */ /* 0x003fea0003800000 */
.L_x_2359:
[----:B------:R-:W-:Y:S01]  /*3140*/  HFMA2 R12, -RZ, RZ, 0, 5.9604644775390625e-08 ;  /* 0x00000001ff0c7431 */ /* 0x000fe200000001ff */
[----:B------:R-:W-:-:S04]  /*3150*/  FMNMX R3, R2, R14, !PT ;  /* 0x0000000e02037209 */ /* 0x000fc80007800000 */
[----:B------:R-:W-:-:S07]  /*3160*/  MOV R13, R3 ;  /* 0x00000003000d7202 */ /* 0x000fce0000000f00 */
[----:B------:R-:W-:Y:S05]  /*3170*/  WARPSYNC.COLLECTIVE R15, `(.L_x_2360) ;  /* 0x000000000f087348 */ /* 0x000fea0003c00000 */
[----:B------:R0:W1:Y:S02]  /*3180*/  SHFL.BFLY P6, R14, R13, R12, R11 ;  /* 0x0c00000c0d0e7389 */ /* 0x00006400000c000b */
[----:B01----:R-:W-:Y:S05]  /*3190*/  ENDCOLLECTIVE ;  /* 0x000000000000791b */ /* 0x003fea0003800000 */
.L_x_2360:
[----:B------:R-:W-:-:S05]  /*31a0*/  FMNMX R14, R3, R14, !PT ;  /* 0x0000000e030e7209 */ /* 0x000fca0007800000 */
        /* <DEDUP_REMOVED lines=22> */
[----:B------:R-:W-:-:S05]  /*3310*/  MOV R9, 0x3bbb989d ;  /* 0x3bbb989d00097802 */ /* 0x000fca0000000f00 */
        /* <DEDUP_REMOVED lines=115> */
[----:B------:R-:W-:-:S03]  /*3a50*/  FADD R0, R13, -12583039 ;  /* 0xcb40007f0d007421 */ /* 0x000fc60000000000 */
[----:B------:R-:W-:Y:S01]  /*3a60*/  FFMA.RM R3, R3, R42, 12582913 ;  /* 0x4b40000103037423 */ /* 0x000fe2000000402a */
[----:B------:R-:W-:-:S03]  /*3a70*/  FFMA R0, R33, 1.4426950216293334961, -R0 ;  /* 0x3fb8aa3b21007823 */ /* 0x000fc60000000800 */
[C---:B------:R-:W-:Y:S01]  /*3a80*/  FADD R11, R3.reuse, -12583039 ;  /* 0xcb40007f030b7421 */ /* 0x040fe20000000000 */
[----:B------:R-:W-:Y:S01]  /*3a90*/  SHF.L.U32 R3, R3, 0x17, RZ ;  /* 0x0000001703037819 */ /* 0x000fe200000006ff */
[----:B------:R-:W-:Y:S02]  /*3aa0*/  FFMA R33, R33, 1.925963033500011079e-08, R0 ;  /* 0x32a5706021217823 */ /* 0x000fe40000000000 */
[----:B------:R-:W-:-:S04]  /*3ab0*/  FFMA R11, R32, 1.4426950216293334961, -R11 ;  /* 0x3fb8aa3b200b7823 */ /* 0x000fc8000000080b */
[----:B------:R-:W-:Y:S01]  /*3ac0*/  FFMA R11, R32, 1.925963033500011079e-08, R11 ;  /* 0x32a57060200b7823 */ /* 0x000fe2000000000b */
[----:B------:R-:W-:Y:S08]  /*3ad0*/  MUFU.EX2 R33, R33 ;  /* 0x0000002100217308 */ /* 0x000ff00000000800 */
[----:B------:R0:W1:Y:S02]  /*3ae0*/  MUFU.EX2 R2, R11 ;  /* 0x0000000b00027308 */ /* 0x0000640000000800 */
[----:B0-----:R-:W-:-:S04]  /*3af0*/  FFMA.SAT R11, R38, R9, 0.5 ;  /* 0x3f000000260b7423 */ /* 0x001fc80000002009 */
[----:B------:R-:W-:Y:S01]  /*3b00*/  FFMA.RM R11, R11, R42, 12582913 ;  /* 0x4b4000010b0b7423 */ /* 0x000fe2000000402a */
[----:B-1----:R-:W-:Y:S01]  /*3b10*/  FMUL R3, R3, R2 ;  /* 0x0000000203037220 */ /* 0x002fe20000400000 */
[----:B------:R-:W-:Y:S02]  /*3b20*/  SHF.L.U32 R2, R13, 0x17, RZ ;  /* 0x000000170d027819 */ /* 0x000fe400000006ff */
[C---:B------:R-:W-:Y:S01]  /*3b30*/  FADD R13, R11.reuse, -12583039 ;  /* 0xcb40007f0b0d7421 */ /* 0x040fe20000000000 */
[----:B------:R-:W-:Y:S01]  /*3b40*/  SHF.L.U32 R0, R11, 0x17, RZ ;  /* 0x000000170b007819 */ /* 0x000fe200000006ff */
[----:B------:R-:W-:Y:S02]  /*3b50*/  FFMA.SAT R11, R39, R9, 0.5 ;  /* 0x3f000000270b7423 */ /* 0x000fe40000002009 */
[----:B------:R-:W-:Y:S01]  /*3b60*/  FFMA R13, R38, 1.4426950216293334961, -R13 ;  /* 0x3fb8aa3b260d7823 */ /* 0x000fe2000000080d */
[----:B------:R-:W-:Y:S01]  /*3b70*/  FMUL R2, R2, R33 ;  /* 0x0000002102027220 */ /* 0x000fe20000400000 */
[----:B------:R-:W-:-:S02]  /*3b80*/  FFMA.RM R11, R11, R42, 12582913 ;  /* 0x4b4000010b0b7423 */ /* 0x000fc4000000402a */
[----:B------:R-:W-:Y:S02]  /*3b90*/  FFMA R13, R38, 1.925963033500011079e-08, R13 ;  /* 0x32a57060260d7823 */ /* 0x000fe4000000000d */
[C---:B------:R-:W-:Y:S01]  /*3ba0*/  FADD R8, R11.reuse, -12583039 ;  /* 0xcb40007f0b087421 */ /* 0x040fe20000000000 */
[----:B------:R-:W-:-:S03]  /*3bb0*/  SHF.L.U32 R11, R11, 0x17, RZ ;  /* 0x000000170b0b7819 */ /* 0x000fc600000006ff */
        /* <DEDUP_REMOVED lines=17> */
[----:B------:R-:W-:Y:S01]  /*3cd0*/  SHF.L.U32 R10, R11, 0x17, RZ ;  /* 0x000000170b0a7819 */ /* 0x000fe200000006ff */
[-C--:B------:R-:W-:Y:S01]  /*3ce0*/  FFMA.SAT R11, R41, R9.reuse, 0.5 ;  /* 0x3f000000290b7423 */ /* 0x080fe20000002009 */
[----:B------:R-:W-:Y:S01]  /*3cf0*/  FFMA.SAT R9, R14, R9, 0.5 ;  /* 0x3f0000000e097423 */ /* 0x000fe20000002009 */
[C---:B------:R-:W-:Y:S02]  /*3d00*/  FFMA R15, R40.reuse, 1.4426950216293334961, -R15 ;  /* 0x3fb8aa3b280f7823 */ /* 0x040fe4000000080f */
[-C--:B------:R-:W-:Y:S01]  /*3d10*/  FFMA.RM R11, R11, R42.reuse, 12582913 ;  /* 0x4b4000010b0b7423 */ /* 0x080fe2000000402a */
[----:B------:R-:W-:Y:S01]  /*3d20*/  FFMA.RM R42, R9, R42, 12582913 ;  /* 0x4b400001092a7423 */ /* 0x000fe2000000402a */
[----:B------:R-:W-:Y:S02]  /*3d30*/  FFMA R15, R40, 1.925963033500011079e-08, R15 ;  /* 0x32a57060280f7823 */ /* 0x000fe4000000000f */
[C---:B------:R-:W-:Y:S01]  /*3d40*/  FADD R8, R11.reuse, -12583039 ;  /* 0xcb40007f0b087421 */ /* 0x040fe20000000000 */
[----:B------:R-:W-:Y:S01]  /*3d50*/  SHF.L.U32 R9, R11, 0x17, RZ ;  /* 0x000000170b097819 */ /* 0x000fe200000006ff */
[----:B------:R-:W-:-:S02]  /*3d60*/  FADD R11, R42, -12583039 ;  /* 0xcb40007f2a0b7421 */ /* 0x000fc40000000000 */
[C---:B------:R-:W-:Y:S01]  /*3d70*/  FFMA R8, R41.reuse, 1.4426950216293334961, -R8 ;  /* 0x3fb8aa3b29087823 */ /* 0x040fe20000000808 */
[----:B------:R-:W0:Y:S01]  /*3d80*/  MUFU.EX2 R15, R15 ;  /* 0x0000000f000f7308 */ /* 0x000e220000000800 */
[C---:B------:R-:W-:Y:S02]  /*3d90*/  FFMA R11, R14.reuse, 1.4426950216293334961, -R11 ;  /* 0x3fb8aa3b0e0b7823 */ /* 0x040fe4000000080b */
[----:B------:R-:W-:Y:S02]  /*3da0*/  FFMA R41, R41, 1.925963033500011079e-08, R8 ;  /* 0x32a5706029297823 */ /* 0x000fe40000000008 */
[----:B------:R-:W-:-:S03]  /*3db0*/  FFMA R14, R14, 1.925963033500011079e-08, R11 ;  /* 0x32a570600e0e7823 */ /* 0x000fc6000000000b */
[----:B------:R-:W1:Y:S08]  /*3dc0*/  MUFU.EX2 R8, R41 ;  /* 0x0000002900087308 */ /* 0x000e700000000800 */
[----:B------:R-:W2:Y:S01]  /*3dd0*/  MUFU.EX2 R11, R14 ;  /* 0x0000000e000b7308 */ /* 0x000ea20000000800 */
[----:B0-----:R-:W-:Y:S01]  /*3de0*/  FMUL R10, R10, R15 ;  /* 0x0000000f0a0a7220 */ /* 0x001fe20000400000 */
[----:B------:R-:W-:Y:S01]  /*3df0*/  MOV R15, 0xffffffff ;  /* 0xffffffff000f7802 */ /* 0x000fe20000000f00 */
[----:B-1----:R-:W-:Y:S01]  /*3e00*/  FMUL R9, R9, R8 ;  /* 0x0000000809097220 */ /* 0x002fe20000400000 */
[----:B------:R-:W-:-:S05]  /*3e10*/  SHF.L.U32 R8, R42, 0x17, RZ ;  /* 0x000000172a087819 */ /* 0x000fca00000006ff */
[----:B--2---:R-:W-:Y:S01]  /*3e20*/  FMUL R8, R8, R11 ;  /* 0x0000000b08087220 */ /* 0x004fe20000400000 */
        /* <DEDUP_REMOVED lines=27> */
.L_x_2361:
[----:B------:R-:W-:Y:S02]  /*3fe0*/  HFMA2 R12, -RZ, RZ, 0, 4.76837158203125e-07 ;  /* 0x00000008ff0c7431 */ /* 0x000fe400000001ff */
[----:B------:R-:W-:-:S05]  /*3ff0*/  FADD R30, R13, R14 ;  /* 0x0000000e0d1e7221 */ /* 0x000fca0000000000 */
[----:B------:R-:W-:-:S07]  /*4000*/  MOV R13, R30 ;  /* 0x0000001e000d7202 */ /* 0x000fce0000000f00 */
[----:B------:R-:W-:Y:S05]  /*4010*/  WARPSYNC.COLLECTIVE R15, `(.L_x_2362) ;  /* 0x000000000f087348 */ /* 0x000fea0003c00000 */
[----:B------:R0:W1:Y:S02]  /*4020*/  SHFL.BFLY P6, R14, R13, R12, R11 ;  /* 0x0c00000c0d0e7389 */ /* 0x00006400000c000b */
[----:B01----:R-:W-:Y:S05]  /*4030*/  ENDCOLLECTIVE ;  /* 0x000000000000791b */ /* 0x003fea0003800000 */
.L_x_2362:
[----:B------:R-:W-:Y:S02]  /*4040*/  HFMA2 R12, -RZ, RZ, 0, 2.384185791015625e-07 ;  /* 0x00000004ff0c7431 */ /* 0x000fe400000001ff */
[----:B------:R-:W-:-:S05]  /*4050*/  FADD R31, R30, R14 ;  /* 0x0000000e1e1f7221 */ /* 0x000fca0000000000 */
[----:B------:R-:W-:-:S07]  /*4060*/  MOV R13, R31 ;  /* 0x0000001f000d7202 */ /* 0x000fce0000000f00 */
[----:B------:R-:W-:Y:S05]  /*4070*/  WARPSYNC.COLLECTIVE R15, `(.L_x_2363) ;  /* 0x000000000f087348 */ /* 0x000fea0003c00000 */
[----:B------:R0:W1:Y:S02]  /*4080*/  SHFL.BFLY P6, R14, R13, R12, R11 ;  /* 0x0c00000c0d0e7389 */ /* 0x00006400000c000b */
[----:B01----:R-:W-:Y:S05]  /*4090*/  ENDCOLLECTIVE ;  /* 0x000000000000791b */ /* 0x003fea0003800000 */
.L_x_2363:
[----:B------:R-:W-:Y:S02]  /*40a0*/  HFMA2 R12, -RZ, RZ, 0, 1.1920928955078125e-07 ;  /* 0x00000002ff0c7431 */ /* 0x000fe400000001ff */
[----:B------:R-:W-:-:S05]  /*40b0*/  FADD R32, R31, R14 ;  /* 0x0000000e1f207221 */ /* 0x000fca0000000000 */
[----:B------:R-:W-:-:S07]  /*40c0*/  MOV R13, R32 ;  /* 0x00000020000d7202 */ /* 0x000fce0000000f00 */
[----:B------:R-:W-:Y:S05]  /*40d0*/  WARPSYNC.COLLECTIVE R15, `(.L_x_2364) ;  /* 0x000000000f087348 */ /* 0x000fea0003c00000 */
[----:B------:R0:W1:Y:S02]  /*40e0*/  SHFL.BFLY P6, R14, R13, R12, R11 ;  /* 0x0c00000c0d0e7389 */ /* 0x00006400000c000b */
[----:B01----:R-:W-:Y:S05]  /*40f0*/  ENDCOLLECTIVE ;  /* 0x000000000000791b */ /* 0x003fea0003800000 */
.L_x_2364:
[----:B------:R-:W-:Y:S02]  /*4100*/  HFMA2 R12, -RZ, RZ, 0, 5.9604644775390625e-08 ;  /* 0x00000001ff0c7431 */ /* 0x000fe400000001ff */
[----:B------:R-:W-:-:S05]  /*4110*/  FADD R33, R32, R14 ;  /* 0x0000000e20217221 */ /* 0x000fca0000000000 */
[----:B------:R-:W-:-:S07]  /*4120*/  MOV R13, R33 ;  /* 0x00000021000d7202 */ /* 0x000fce0000000f00 */
[----:B------:R-:W-:Y:S05]  /*4130*/  WARPSYNC.COLLECTIVE R15, `(.L_x_2365) ;  /* 0x000000000f087348 */ /* 0x000fea0003c00000 */
[----:B------:R0:W1:Y:S02]  /*4140*/  SHFL.BFLY P6, R14, R13, R12, R11 ;  /* 0x0c00000c0d0e7389 */ /* 0x00006400000c000b */
[----:B01----:R-:W-:Y:S05]  /*4150*/  ENDCOLLECTIVE ;  /* 0x000000000000791b */ /* 0x003fea0003800000 */
.L_x_2365:
[----:B------:R-:W-:Y:S05]  /*4160*/  BRA `(.L_x_2366) ;  /* 0xffffffd400487947 */ /* 0x000fea000383ffff */
        .weak           $__internal_31_$__cuda_sm3x_div_rn_noftz_f32_slowpath
        .type           $__internal_31_$__cuda_sm3x_div_rn_noftz_f32_slowpath,@function
        .size           $__internal_31_$__cuda_sm3x_div_rn_noftz_f32_slowpath,(.L_x_25483 - $__internal_31_$__cuda_sm3x_div_rn_noftz_f32_slowpath)
$__internal_31_$__cuda_sm3x_div_rn_noftz_f32_slowpath:
        /* <DEDUP_REMOVED lines=34> */
.L_x_2368:
        /* <DEDUP_REMOVED lines=51> */
.L_x_2375:
[----:B------:R-:W-:-:S04]  /*46c0*/  LOP3.LUT R11, R11, 0x80000000, RZ, 0xc0, !PT ;  /* 0x800000000b0b7812 */ /* 0x000fc800078ec0ff */
[----:B------:R-:W-:Y:S01]  /*46d0*/  LOP3.LUT R11, R11, 0x7f800000, RZ, 0xfc, !PT ;  /* 0x7f8000000b0b7812 */ /* 0x000fe200078efcff */
[----:B------:R-:W-:Y:S06]  /*46e0*/  BRA `(.L_x_2376) ;  /* 0x0000000000047947 */ /* 0x000fec0003800000 */
.L_x_2374:
[----:B------:R-:W-:-:S07]  /*46f0*/  LEA R11, R38, R11, 0x17 ;  /* 0x0000000b260b7211 */ /* 0x000fce00078eb8ff */
.L_x_2376:
[----:B------:R-:W-:Y:S05]  /*4700*/  BSYNC.RECONVERGENT B1 ;  /* 0x0000000000017941 */ /* 0x000fea0003800200 */
.L_x_2373:
[----:B------:R-:W-:Y:S05]  /*4710*/  BRA `(.L_x_2377) ;  /* 0x0000000000207947 */ /* 0x000fea0003800000 */
.L_x_2372:
[----:B------:R-:W-:-:S04]  /*4720*/  LOP3.LUT R11, R12, 0x80000000, R27, 0x48, !PT ;  /* 0x800000000c0b7812 */ /* 0x000fc800078e481b */
[----:B------:R-:W-:Y:S01]  /*4730*/  LOP3.LUT R11, R11, 0x7f800000, RZ, 0xfc, !PT ;  /* 0x7f8000000b0b7812 */ /* 0x000fe200078efcff */
[----:B------:R-:W-:Y:S06]  /*4740*/  BRA `(.L_x_2377) ;  /* 0x0000000000147947 */ /* 0x000fec0003800000 */
.L_x_2371:
[----:B------:R-:W-:Y:S01]  /*4750*/  LOP3.LUT R11, R12, 0x80000000, R27, 0x48, !PT ;  /* 0x800000000c0b7812 */ /* 0x000fe200078e481b */
[----:B------:R-:W-:Y:S06]  /*4760*/  BRA `(.L_x_2377) ;  /* 0x00000000000c7947 */ /* 0x000fec0003800000 */
.L_x_2370:
[----:B------:R-:W0:Y:S01]  /*4770*/  MUFU.RSQ R11, -QNAN ;  /* 0xffc00000000b7908 */ /* 0x000e220000001400 */
[----:B------:R-:W-:Y:S05]  /*4780*/  BRA `(.L_x_2377) ;  /* 0x0000000000047947 */ /* 0x000fea0003800000 */
.L_x_2369:
[----:B------:R-:W-:-:S07]  /*4790*/  FADD.FTZ R11, R27, R12 ;  /* 0x0000000c1b0b7221 */ /* 0x000fce0000010000 */
.L_x_2377:
[----:B------:R-:W-:Y:S05]  /*47a0*/  BSYNC.RECONVERGENT B0 ;  /* 0x0000000000007941 */ /* 0x000fea0003800200 */
.L_x_2367:
[----:B------:R-:W-:Y:S01]  /*47b0*/  HFMA2 R13, -RZ, RZ, 0, 0 ;  /* 0x00000000ff0d7431 */ /* 0x000fe200000001ff */
[----:B------:R-:W-:-:S04]  /*47c0*/  MOV R12, R30 ;  /* 0x0000001e000c7202 */ /* 0x000fc80000000f00 */
[----:B0-----:R-:W-:Y:S05]  /*47d0*/  RET.REL.NODEC R12 `(_Z15SoftmaxWarpImplI10DirectLoadI13__nv_bfloat16fE11DirectStoreIfS1_EfLi1ELi22ELi32ELi1ELb0EL9Algorithm0EEvT_T0_ll) ;  /* 0xffffffb80c087950 */ /* 0x001fea0003c3ffff */
.L_x_2378:
        /* <DEDUP_REMOVED lines=10> */
.L_x_25483:


//--------------------- .text._Z15SoftmaxWarpImplI10DirectLoadI13__nv_bfloat16fE11DirectStoreIfS1_EfLi1ELi21ELi32ELi1ELb1EL9Algorithm0EEvT_T0_ll --------------------------
	.section	.text._Z15SoftmaxWarpImplI10DirectLoadI13__nv_bfloat16fE11DirectStoreIfS1_EfLi1ELi21ELi32ELi1ELb1EL9Algorithm0EEvT_T0_ll,"ax",@progbits
	.align	128
        .global         _Z15SoftmaxWarpImplI10DirectLoadI13__nv_bfloat16fE11DirectStoreIfS1_EfLi1ELi21ELi32ELi1ELb1EL9Algorithm0EEvT_T0_ll
        .type           _Z15SoftmaxWarpImplI10DirectLoadI13__nv_bfloat16fE11DirectStoreIfS1_EfLi1ELi21ELi32ELi1ELb1EL9Algorithm0EEvT_T0_ll,@function
        .size           _Z15SoftmaxWarpImplI10DirectLoadI13__nv_bfloat16fE11DirectStoreIfS1_EfLi1ELi21ELi32ELi1ELb1EL9Algorithm0EEvT_T0_ll,(.L_x_25484 - _Z15SoftmaxWarpImplI10DirectLoadI13__nv_bfloat16fE11DirectStoreIfS1_EfLi1ELi21ELi32ELi1ELb1EL9Algorithm0EEvT_T0_ll)
        .other          _Z15SoftmaxWarpImplI10DirectLoadI13__nv_bfloat16fE11DirectStoreIfS1_EfLi1ELi21ELi32ELi1ELb1EL9Algorithm0EEvT_T0_ll,@"STO_CUDA_ENTRY STV_DEFAULT"
_Z15SoftmaxWarpImplI10DirectLoadI13__nv_bfloat16fE11DirectStoreIfS1_EfLi1ELi21ELi32ELi1ELb1EL9Algorithm0EEvT_T0_ll:
.text._Z15SoftmaxWarpImplI10DirectLoadI13__nv_bfloat16fE11DirectStoreIfS1_EfLi1ELi21ELi32ELi1ELb1EL9Algorithm0EEvT_T0_ll:
        /* <DEDUP_REMOVED lines=11> */
[----:B------:R-:W-:Y:S02]  /*00b0*/  HFMA2 R8, -RZ, RZ, 0, 2.133846282958984375e-05 ;  /* 0x00000166ff087431 */ /* 0x000fe400000001ff */
[----:B------:R-:W-:Y:S01]  /*00c0*/  IMAD.MOV.U32 R12, RZ, RZ, 0x1 ;  /* 0x00000001ff0c7424 */ /* 0x000fe200078e00ff */
[----:B------:R2:W3:Y:S01]  /*00d0*/  LDC.64 R2, c[0x4][R0] ;  /* 0x0100000000027b82 */ /* 0x0004e20000000a00 */
[----:B------:R-:W4:Y:S01]  /*00e0*/  LDCU.64 UR6, c[0x4][0xee0] ;  /* 0x0101dc00ff0677ac */ /* 0x000f220008000a00 */
[----:B------:R-:W-:Y:S01]  /*00f0*/  MOV R13, RZ ;  /* 0x000000ff000d7202 */ /* 0x000fe20000000f00 */
        /* <DEDUP_REMOVED lines=9> */
.L_x_2379:
        /* <DEDUP_REMOVED lines=34> */
.L_x_2424:
[----:B------:R-:W-:Y:S01]  /*03b0*/  ISETP.GE.U32.AND P0, PT, R32, UR44, PT ;  /* 0x0000002c20007c0c */ /* 0x000fe2000bf06070 */
[----:B------:R-:W-:Y:S01]  /*03c0*/  HFMA2 R3, -RZ, RZ, 0, 0 ;  /* 0x00000000ff037431 */ /* 0x000fe200000001ff */
[----:B------:R-:W-:Y:S01]  /*03d0*/  ISETP.GE.U32.AND P4, PT, R53, UR44, PT ;  /* 0x0000002c35007c0c */ /* 0x000fe2000bf86070 */
[----:B-1----:R-:W-:Y:S01]  /*03e0*/  IMAD R0, R30, UR42, RZ ;  /* 0x0000002a1e007c24 */ /* 0x002fe2000f8e02ff */
[----:B------:R-:W-:Y:S02]  /*03f0*/  ISETP.GE.AND.EX P0, PT, RZ, UR45, PT, P0 ;  /* 0x0000002dff007c0c */ /* 0x000fe4000bf06300 */
[----:B------:R-:W-:Y:S02]  /*0400*/  MOV R2, R32 ;  /* 0x0000002000027202 */ /* 0x000fe40000000f00 */
[----:B------:R-:W-:Y:S02]  /*0410*/  ISETP.GE.AND.EX P4, PT, RZ, UR45, PT, P4 ;  /* 0x0000002dff007c0c */ /* 0x000fe4000bf86340 */
[----:B------:R-:W-:Y:S01]  /*0420*/  ISETP.GE.U32.AND P2, PT, R52, UR44, PT ;  /* 0x0000002c34007c0c */ /* 0x000fe2000bf46070 */
[----:B------:R-:W-:-:S03]  /*0430*/  IMAD.WIDE.U32 R4, R31, UR42, R2 ;  /* 0x0000002a1f047c25 */ /* 0x000fc6000f8e0002 */
[----:B------:R-:W-:Y:S01]  /*0440*/  ISETP.GE.AND.EX P2, PT, RZ, UR45, PT, P2 ;  /* 0x0000002dff007c0c */ /* 0x000fe2000bf46320 */
[----:B------:R-:W-:Y:S01]  /*0450*/  IMAD R3, R31, UR43, R0 ;  /* 0x0000002b1f037c24 */ /* 0x000fe2000f8e0200 */
[----:B------:R-:W-:Y:S02]  /*0460*/  LEA R2, P1, R4, UR40, 0x1 ;  /* 0x0000002804027c11 */ /* 0x000fe4000f8208ff */
[C---:B------:R-:W-:Y:S01]  /*0470*/  @!P0 R2UR UR4, R28.reuse ;  /* 0x000000001c0482ca */ /* 0x040fe200000e0000 */
[----:B------:R-:W-:Y:S01]  /*0480*/  IMAD.IADD R3, R5, 0x1, R3 ;  /* 0x0000000105037824 */ /* 0x000fe200078e0203 */
[----:B------:R-:W-:Y:S02]  /*0490*/  @!P0 R2UR UR5, R29 ;  /* 0x000000001d0582ca */ /* 0x000fe400000e0000 */
[----:B------:R-:W-:Y:S02]  /*04a0*/  @!P4 R2UR UR6, R28 ;  /* 0x000000001c06c2ca */ /* 0x000fe400000e0000 */
[----:B------:R-:W-:-:S02]  /*04b0*/  LEA.HI.X R3, R4, UR41, R3, 0x1, P1 ;  /* 0x0000002904037c11 */ /* 0x000fc400088f0c03 */
[----:B------:R-:W-:-:S07]  /*04c0*/  @!P4 R2UR UR7, R29 ;  /* 0x000000001d07c2ca */ /* 0x000fce00000e0000 */
[----:B------:R-:W2:Y:S01]  /*04d0*/  @!P0 LDG.E.U16 R5, desc[UR4][R2.64] ;  /* 0x0000000402058981 */ /* 0x000ea2000c1e1500 */
[----:B------:R-:W-:Y:S02]  /*04e0*/  @!P2 R2UR UR4, R28 ;  /* 0x000000001c04a2ca */ /* 0x000fe400000e0000 */
[----:B------:R-:W-:-:S03]  /*04f0*/  @!P2 R2UR UR5, R29 ;  /* 0x000000001d05a2ca */ /* 0x000fc600000e0000 */
[----:B------:R-:W3:Y:S10]  /*0500*/  @!P4 LDG.E.U16 R0, desc[UR6][R2.64+0x40] ;  /* 0x000040060200c981 */ /* 0x000ef4000c1e1500 */
[----:B------:R-:W4:Y:S01]  /*0510*/  @!P2 LDG.E.U16 R4, desc[UR4][R2.64+0x80] ;  /* 0x000080040204a981 */ /* 0x000f22000c1e1500 */
[----:B------:R-:W-:-:S02]  /*0520*/  ISETP.GE.U32.AND P5, PT, R51, UR44, PT ;  /* 0x0000002c33007c0c */ /* 0x000fc4000bfa6070 */
[----:B------:R-:W-:Y:S02]  /*0530*/  ISETP.GE.U32.AND P6, PT, R50, UR44, PT ;  /* 0x0000002c32007c0c */ /* 0x000fe4000bfc6070 */
[----:B------:R-:W-:Y:S02]  /*0540*/  ISETP.GE.AND.EX P5, PT, RZ, UR45, PT, P5 ;  /* 0x0000002dff007c0c */ /* 0x000fe4000bfa6350 */
[----:B------:R-:W-:Y:S02]  /*0550*/  ISETP.GE.AND.EX P6, PT, RZ, UR45, PT, P6 ;  /* 0x0000002dff007c0c */ /* 0x000fe4000bfc6360 */
[----:B------:R-:W-:Y:S02]  /*0560*/  ISETP.GE.U32.AND P3, PT, R49, UR44, PT ;  /* 0x0000002c31007c0c */ /* 0x000fe4000bf66070 */
[----:B------:R-:W-:Y:S02]  /*0570*/  ISETP.GE.U32.AND P1, PT, R48, UR44, PT ;  /* 0x0000002c30007c0c */ /* 0x000fe4000bf26070 */
[----:B------:R-:W-:-:S02]  /*0580*/  ISETP.GE.AND.EX P3, PT, RZ, UR45, PT, P3 ;  /* 0x0000002dff007c0c */ /* 0x000fc4000bf66330 */
[----:B------:R-:W-:Y:S02]  /*0590*/  ISETP.GE.AND.EX P1, PT, RZ, UR45, PT, P1 ;  /* 0x0000002dff007c0c */ /* 0x000fe4000bf26310 */
[----:B------:R-:W-:Y:S02]  /*05a0*/  MOV R57, 0xff800000 ;  /* 0xff80000000397802 */ /* 0x000fe40000000f00 */
[C---:B------:R-:W-:Y:S02]  /*05b0*/  @!P5 R2UR UR4, R28.reuse ;  /* 0x000000001c04d2ca */ /* 0x040fe400000e0000 */
[C---:B------:R-:W-:Y:S02]  /*05c0*/  @!P5 R2UR UR5, R29.reuse ;  /* 0x000000001d05d2ca */ /* 0x040fe400000e0000 */
[----:B------:R-:W-:Y:S02]  /*05d0*/  @!P6 R2UR UR6, R28 ;  /* 0x000000001c06e2ca */ /* 0x000fe400000e0000 */
[----:B------:R-:W-:-:S02]  /*05e0*/  @!P6 R2UR UR7, R29 ;  /* 0x000000001d07e2ca */ /* 0x000fc400000e0000 */
[----:B------:R-:W-:Y:S02]  /*05f0*/  MOV R55, 0xff800000 ;  /* 0xff80000000377802 */ /* 0x000fe40000000f00 */
[----:B------:R-:W-:Y:S02]  /*0600*/  MOV R13, 0xff800000 ;  /* 0xff800000000d7802 */ /* 0x000fe40000000f00 */
[C---:B------:R-:W-:Y:S02]  /*0610*/  @!P3 R2UR UR8, R28.reuse ;  /* 0x000000001c08b2ca */ /* 0x040fe400000e0000 */
[----:B------:R-:W-:Y:S01]  /*0620*/  @!P3 R2UR UR9, R29 ;  /* 0x000000001d09b2ca */ /* 0x000fe200000e0000 */
[----:B------:R-:W5:Y:S01]  /*0630*/  @!P5 LDG.E.U16 R7, desc[UR4][R2.64+0xc0] ;  /* 0x0000c0040207d981 */ /* 0x000f62000c1e1500 */
[----:B------:R-:W-:Y:S02]  /*0640*/  MOV R54, 0xff800000 ;  /* 0xff80000000367802 */ /* 0x000fe40000000f00 */
[----:B------:R-:W-:-:S02]  /*0650*/  @!P1 R2UR UR10, R28 ;  /* 0x000000001c0a92ca */ /* 0x000fc400000e0000 */
[----:B------:R-:W-:Y:S02]  /*0660*/  @!P1 R2UR UR11, R29 ;  /* 0x000000001d0b92ca */ /* 0x000fe400000e0000 */
[----:B--2---:R-:W-:-:S11]  /*0670*/  @!P0 SHF.L.U32 R57, R5, 0x10, RZ ;  /* 0x0000001005398819 */ /* 0x004fd600000006ff */
[----:B------:R-:W2:Y:S01]  /*0680*/  @!P1 LDG.E.U16 R5, desc[UR10][R2.64+0x180] ;  /* 0x0001800a02059981 */ /* 0x000ea2000c1e1500 */
[----:B------:R-:W-:Y:S02]  /*0690*/  @!P0 FMNMX R13, R57, -INF , !PT ;  /* 0xff800000390d8809 */ /* 0x000fe40007800000 */
[----:B---3--:R-:W-:Y:S02]  /*06a0*/  @!P4 SHF.L.U32 R55, R0, 0x10, RZ ;  /* 0x000000100037c819 */ /* 0x008fe400000006ff */
[----:B------:R-:W3:Y:S02]  /*06b0*/  @!P6 LDG.E.U16 R0, desc[UR6][R2.64+0x100] ;  /* 0x000100060200e981 */ /* 0x000ee4000c1e1500 */
[----:B------:R-:W-:Y:S02]  /*06c0*/  @!P4 FMNMX R13, R13, R55, !PT ;  /* 0x000000370d0dc209 */ /* 0x000fe40007800000 */
[----:B------:R-:W-:Y:S02]  /*06d0*/  ISETP.GE.U32.AND P4, PT, R47, UR44, PT ;  /* 0x0000002c2f007c0c */ /* 0x000fe4000bf86070 */
[----:B----4-:R-:W-:-:S02]  /*06e0*/  @!P2 SHF.L.U32 R54, R4, 0x10, RZ ;  /* 0x000000100436a819 */ /* 0x010fc400000006ff */
[----:B------:R-:W-:Y:S01]  /*06f0*/  ISETP.GE.AND.EX P4, PT, RZ, UR45, PT, P4 ;  /* 0x0000002dff007c0c */ /* 0x000fe2000bf86340 */
[----:B------:R-:W4:Y:S01]  /*0700*/  @!P3 LDG.E.U16 R4, desc[UR8][R2.64+0x140] ;  /* 0x000140080204b981 */ /* 0x000f22000c1e1500 */
[----:B------:R-:W-:Y:S02]  /*0710*/  @!P2 FMNMX R13, R13, R54, !PT ;  /* 0x000000360d0da209 */ /* 0x000fe40007800000 */
[----:B------:R-:W-:-:S04]  /*0720*/  ISETP.GE.U32.AND P2, PT, R46, UR44, PT ;  /* 0x0000002c2e007c0c */ /* 0x000fc8000bf46070 */
[----:B------:R-:W-:-:S05]  /*0730*/  ISETP.GE.AND.EX P2, PT, RZ, UR45, PT, P2 ;  /* 0x0000002dff007c0c */ /* 0x000fca000bf46320 */
[----:B------:R-:W-:Y:S02]  /*0740*/  @!P4 R2UR UR12, R28 ;  /* 0x000000001c0cc2ca */ /* 0x000fe400000e0000 */
[----:B------:R-:W-:-:S06]  /*0750*/  @!P4 R2UR UR13, R29 ;  /* 0x000000001d0dc2ca */ /* 0x000fcc00000e0000 */
[----:B------:R-:W-:Y:S02]  /*0760*/  @!P2 R2UR UR4, R28 ;  /* 0x000000001c04a2ca */ /* 0x000fe400000e0000 */
[----:B------:R-:W-:-:S05]  /*0770*/  @!P2 R2UR UR5, R29 ;  /* 0x000000001d05a2ca */ /* 0x000fca00000e0000 */
[----:B------:R-:W4:Y:S08]  /*0780*/  @!P4 LDG.E.U16 R9, desc[UR12][R2.64+0x1c0] ;  /* 0x0001c00c0209c981 */ /* 0x000f30000c1e1500 */
[----:B------:R-:W4:Y:S01]  /*0790*/  @!P2 LDG.E.U16 R11, desc[UR4][R2.64+0x200] ;  /* 0x00020004020ba981 */ /* 0x000f22000c1e1500 */
[----:B------:R-:W-:Y:S01]  /*07a0*/  IMAD.MOV.U32 R27, RZ, RZ, -0x800000 ;  /* 0xff800000ff1b7424 */ /* 0x000fe200078e00ff */
[----:B-----5:R-:W-:-:S02]  /*07b0*/  @!P5 SHF.L.U32 R27, R7, 0x10, RZ ;  /* 0x00000010071bd819 */ /* 0x020fc400000006ff */
[----:B------:R-:W-:Y:S02]  /*07c0*/  MOV R6, 0xff800000 ;  /* 0xff80000000067802 */ /* 0x000fe40000000f00 */
[----:B------:R-:W-:Y:S02]  /*07d0*/  @!P5 FMNMX R13, R13, R27, !PT ;  /* 0x0000001b0d0dd209 */ /* 0x000fe40007800000 */
[----:B------:R-:W-:Y:S02]  /*07e0*/  MOV R7, 0xff800000 ;  /* 0xff80000000077802 */ /* 0x000fe40000000f00 */
[----:B------:R-:W-:Y:S02]  /*07f0*/  MOV R8, 0xff800000 ;  /* 0xff80000000087802 */ /* 0x000fe40000000f00 */
[----:B------:R-:W-:Y:S02]  /*0800*/  ISETP.GE.U32.AND P5, PT, R43, UR44, PT ;  /* 0x0000002c2b007c0c */ /* 0x000fe4000bfa6070 */
[----:B------:R-:W-:-:S02]  /*0810*/  MOV R10, 0xff800000 ;  /* 0xff800000000a7802 */ /* 0x000fc40000000f00 */
[----:B------:R-:W-:Y:S02]  /*0820*/  ISETP.GE.AND.EX P5, PT, RZ, UR45, PT, P5 ;  /* 0x0000002dff007c0c */ /* 0x000fe4000bfa6350 */
[----:B------:R-:W-:-:S11]  /*0830*/  MOV R26, 0xff800000 ;  /* 0xff800000001a7802 */ /* 0x000fd60000000f00 */
[----:B------:R-:W-:Y:S02]  /*0840*/  @!P5 R2UR UR8, R28 ;  /* 0x000000001c08d2ca */ /* 0x000fe400000e0000 */
[----:B------:R-:W-:Y:S02]  /*0850*/  @!P5 R2UR UR9, R29 ;  /* 0x000000001d09d2ca */ /* 0x000fe400000e0000 */
[----:B---3--:R-:W-:Y:S01]  /*0860*/  @!P6 SHF.L.U32 R6, R0, 0x10, RZ ;  /* 0x000000100006e819 */ /* 0x008fe200000006ff */
[----:B--2---:R-:W-:-:S03]  /*0870*/  @!P1 IMAD.U32 R8, R5, 0x10000, RZ ;  /* 0x0001000005089824 */ /* 0x004fc600078e00ff */
[----:B------:R-:W-:Y:S02]  /*0880*/  @!P6 FMNMX R13, R13, R6, !PT ;  /* 0x000000060d0de209 */ /* 0x000fe40007800000 */
[----:B------:R-:W-:Y:S02]  /*0890*/  ISETP.GE.U32.AND P6, PT, R45, UR44, PT ;  /* 0x0000002c2d007c0c */ /* 0x000fe4000bfc6070 */
[----:B----4-:R-:W-:-:S03]  /*08a0*/  @!P3 SHF.L.U32 R7, R4, 0x10, RZ ;  /* 0x000000100407b819 */ /* 0x010fc600000006ff */
[----:B------:R-:W2:Y:S01]  /*08b0*/  @!P5 LDG.E.U16 R4, desc[UR8][R2.64+0x2c0] ;  /* 0x0002c0080204d981 */ /* 0x000ea2000c1e1500 */
[----:B------:R-:W-:Y:S02]  /*08c0*/  @!P3 FMNMX R13, R13, R7, !PT ;  /* 0x000000070d0db209 */ /* 0x000fe40007800000 */
[----:B------:R-:W-:Y:S02]  /*08d0*/  ISETP.GE.U32.AND P3, PT, R44, UR44, PT ;  /* 0x0000002c2c007c0c */ /* 0x000fe4000bf66070 */
[----:B------:R-:W-:Y:S02]  /*08e0*/  @!P1 FMNMX R13, R13, R8, !PT ;  /* 0x000000080d0d9209 */ /* 0x000fe40007800000 */
[----:B------:R-:W-:Y:S02]  /*08f0*/  ISETP.GE.AND.EX P1, PT, RZ, UR45, PT, P6 ;  /* 0x0000002dff007c0c */ /* 0x000fe4000bf26360 */
[----:B------:R-:W-:Y:S02]  /*0900*/  ISETP.GE.AND.EX P3, PT, RZ, UR45, PT, P3 ;  /* 0x0000002dff007c0c */ /* 0x000fe4000bf66330 */
[----:B------:R-:W-:-:S04]  /*0910*/  ISETP.GE.U32.AND P6, PT, R42, UR44, PT ;  /* 0x0000002c2a007c0c */ /* 0x000fc8000bfc6070 */
[----:B------:R-:W-:-:S05]  /*0920*/  ISETP.GE.AND.EX P6, PT, RZ, UR45, PT, P6 ;  /* 0x0000002dff007c0c */ /* 0x000fca000bfc6360 */
[C---:B------:R-:W-:Y:S02]  /*0930*/  @!P1 R2UR UR4, R28.reuse ;  /* 0x000000001c0492ca */ /* 0x040fe400000e0000 */
[----:B------:R-:W-:Y:S02]  /*0940*/  @!P1 R2UR UR5, R29 ;  /* 0x000000001d0592ca */ /* 0x000fe400000e0000 */
[----:B------:R-:W-:Y:S02]  /*0950*/  @!P4 SHF.L.U32 R10, R9, 0x10, RZ ;  /* 0x00000010090ac819 */ /* 0x000fe400000006ff */
[----:B------:R-:W-:Y:S02]  /*0960*/  @!P3 R2UR UR6, R28 ;  /* 0x000000001c06b2ca */ /* 0x000fe400000e0000 */
[----:B------:R-:W-:Y:S02]  /*0970*/  @!P4 FMNMX R13, R13, R10, !PT ;  /* 0x0000000a0d0dc209 */ /* 0x000fe40007800000 */
[----:B------:R-:W-:-:S02]  /*0980*/  ISETP.GE.U32.AND P4, PT, R41, UR44, PT ;  /* 0x0000002c29007c0c */ /* 0x000fc4000bf86070 */
[----:B------:R-:W-:Y:S02]  /*0990*/  @!P2 SHF.L.U32 R26, R11, 0x10, RZ ;  /* 0x000000100b1aa819 */ /* 0x000fe400000006ff */
        /* <DEDUP_REMOVED lines=23> */
[----:B---3--:R-:W-:-:S04]  /*0b10*/  @!P1 SHF.L.U32 R25, R12, 0x10, RZ ;  /* 0x000000100c199819 */ /* 0x008fc800000006ff */
[----:B------:R-:W-:Y:S02]  /*0b20*/  @!P1 FMNMX R13, R13, R25, !PT ;  /* 0x000000190d0d9209 */ /* 0x000fe40007800000 */
[----:B----4-:R-:W-:-:S04]  /*0b30*/  @!P3 SHF.L.U32 R24, R0, 0x10, RZ ;  /* 0x000000100018b819 */ /* 0x010fc800000006ff */
[----:B------:R-:W-:Y:S02]  /*0b40*/  @!P3 FMNMX R13, R13, R24, !PT ;  /* 0x000000180d0db209 */ /* 0x000fe40007800000 */
[----:B------:R-:W-:Y:S02]  /*0b50*/  ISETP.GE.U32.AND P3, PT, R39, UR44, PT ;  /* 0x0000002c27007c0c */ /* 0x000fe4000bf66070 */
[----:B------:R-:W-:Y:S02]  /*0b60*/  ISETP.GE.U32.AND P1, PT, R38, UR44, PT ;  /* 0x0000002c26007c0c */ /* 0x000fe4000bf26070 */
[----:B------:R-:W-:Y:S02]  /*0b70*/  ISETP.GE.AND.EX P3, PT, RZ, UR45, PT, P3 ;  /* 0x0000002dff007c0c */ /* 0x000fe4000bf66330 */
[----:B------:R-:W-:Y:S02]  /*0b80*/  @!P5 FMNMX R13, R13, R23, !PT ;  /* 0x000000170d0dd209 */ /* 0x000fe40007800000 */
[----:B-----5:R-:W-:-:S02]  /*0b90*/  @!P6 SHF.L.U32 R22, R5, 0x10, RZ ;  /* 0x000000100516e819 */ /* 0x020fc400000006ff */
[----:B------:R-:W-:Y:S02]  /*0ba0*/  ISETP.GE.U32.AND P5, PT, R37, UR44, PT ;  /* 0x0000002c25007c0c */ /* 0x000fe4000bfa6070 */
[----:B------:R-:W-:Y:S02]  /*0bb0*/  ISETP.GE.AND.EX P1, PT, RZ, UR45, PT, P1 ;  /* 0x0000002dff007c0c */ /* 0x000fe4000bf26310 */
[----:B------:R-:W-:Y:S02]  /*0bc0*/  @!P6 FMNMX R13, R13, R22, !PT ;  /* 0x000000160d0de209 */ /* 0x000fe40007800000 */
[----:B------:R-:W-:Y:S02]  /*0bd0*/  @!P4 SHF.L.U32 R20, R9, 0x10, RZ ;  /* 0x000000100914c819 */ /* 0x000fe400000006ff */
[----:B------:R-:W-:Y:S02]  /*0be0*/  ISETP.GE.U32.AND P6, PT, R36, UR44, PT ;  /* 0x0000002c24007c0c */ /* 0x000fe4000bfc6070 */
[----:B------:R-:W-:-:S02]  /*0bf0*/  ISETP.GE.AND.EX P5, PT, RZ, UR45, PT, P5 ;  /* 0x0000002dff007c0c */ /* 0x000fc4000bfa6350 */
[----:B------:R-:W-:Y:S02]  /*0c00*/  @!P2 SHF.L.U32 R18, R11, 0x10, RZ ;  /* 0x000000100b12a819 */ /* 0x000fe400000006ff */
[----:B------:R-:W-:Y:S02]  /*0c10*/  @!P4 FMNMX R13, R13, R20, !PT ;  /* 0x000000140d0dc209 */ /* 0x000fe40007800000 */
[----:B------:R-:W-:Y:S02]  /*0c20*/  ISETP.GE.AND.EX P6, PT, RZ, UR45, PT, P6 ;  /* 0x0000002dff007c0c */ /* 0x000fe4000bfc6360 */
[----:B------:R-:W-:Y:S02]  /*0c30*/  ISETP.GE.U32.AND P4, PT, R35, UR44, PT ;  /* 0x0000002c23007c0c */ /* 0x000fe4000bf86070 */
        /* <DEDUP_REMOVED lines=25> */
[----:B------:R-:W-:Y:S01]  /*0dd0*/  MOV R16, 0xff800000 ;  /* 0xff80000000107802 */ /* 0x000fe20000000f00 */
[----:B------:R-:W-:Y:S01]  /*0de0*/  UMOV UR4, 0xffffffff ;  /* 0xffffffff00047882 */ /* 0x000fe20000000000 */
[----:B--2---:R-:W-:-:S04]  /*0df0*/  @!P3 SHF.L.U32 R21, R9, 0x10, RZ ;  /* 0x000000100915b819 */ /* 0x004fc800000006ff */
[----:B------:R-:W-:Y:S02]  /*0e00*/  @!P3 FMNMX R13, R13, R21, !PT ;  /* 0x000000150d0db209 */ /* 0x000fe40007800000 */
[----:B---3--:R-:W-:-:S04]  /*0e10*/  @!P1 SHF.L.U32 R19, R0, 0x10, RZ ;  /* 0x0000001000139819 */ /* 0x008fc800000006ff */
[----:B------:R-:W-:Y:S02]  /*0e20*/  @!P1 FMNMX R13, R13, R19, !PT ;  /* 0x000000130d0d9209 */ /* 0x000fe40007800000 */
[----:B----4-:R-:W-:Y:S01]  /*0e30*/  @!P5 SHF.L.U32 R17, R4, 0x10, RZ ;  /* 0x000000100411d819 */ /* 0x010fe200000006ff */
[----:B-----5:R-:W-:-:S03]  /*0e40*/  @!P6 IMAD.U32 R16, R5, 0x10000, RZ ;  /* 0x000100000510e824 */ /* 0x020fc600078e00ff */
[----:B------:R-:W-:Y:S02]  /*0e50*/  @!P5 FMNMX R13, R13, R17, !PT ;  /* 0x000000110d0dd209 */ /* 0x000fe40007800000 */
[----:B------:R-:W-:Y:S02]  /*0e60*/  MOV R9, 0xff800000 ;  /* 0xff80000000097802 */ /* 0x000fe40000000f00 */
[----:B------:R-:W-:Y:S02]  /*0e70*/  @!P4 SHF.L.U32 R9, R11, 0x10, RZ ;  /* 0x000000100b09c819 */ /* 0x000fe400000006ff */
[----:B------:R-:W-:Y:S02]  /*0e80*/  @!P6 FMNMX R13, R13, R16, !PT ;  /* 0x000000100d0de209 */ /* 0x000fe40007800000 */
[----:B------:R-:W-:Y:S02]  /*0e90*/  MOV R5, 0xff800000 ;  /* 0xff80000000057802 */ /* 0x000fe40000000f00 */
[----:B------:R-:W-:-:S02]  /*0ea0*/  @!P2 SHF.L.U32 R5, R12, 0x10, RZ ;  /* 0x000000100c05a819 */ /* 0x000fc400000006ff */
        /* <DEDUP_REMOVED lines=21> */
[----:B------:R-:W-:Y:S01]  /*1000*/  FADD R65, -R14, R8 ;  /* 0x000000080e417221 */ /* 0x000fe20000000100 */
[-C--:B------:R-:W-:Y:S01]  /*1010*/  FFMA.SAT R8, R69, R12.reuse, 0.5 ;  /* 0x3f00000045087423 */ /* 0x080fe2000000200c */
[-C--:B------:R-:W-:Y:S01]  /*1020*/  FFMA.RM R10, R10, R11.reuse, 12582913 ;  /* 0x4b4000010a0a7423 */ /* 0x080fe2000000400b */
[-C--:B------:R-:W-:Y:S01]  /*1030*/  FFMA.RM R2, R2, R11.reuse, 12582913 ;  /* 0x4b40000102027423 */ /* 0x080fe2000000400b */
[C---:B------:R-:W-:Y:S01]  /*1040*/  FADD R67, -R14.reuse, R6 ;  /* 0x000000060e437221 */ /* 0x040fe20000000100 */
[----:B------:R-:W-:Y:S01]  /*1050*/  FADD R71, -R14, R27 ;  /* 0x0000001b0e477221 */ /* 0x000fe20000000100 */
[----:B------:R-:W-:Y:S01]  /*1060*/  FADD R0, R10, -12583039 ;  /* 0xcb40007f0a007421 */ /* 0x000fe20000000000 */
[----:B------:R-:W-:Y:S01]  /*1070*/  FADD R4, R2, -12583039 ;  /* 0xcb40007f02047421 */ /* 0x000fe20000000000 */
[C---:B------:R-:W-:Y:S01]  /*1080*/  FADD R63, -R14.reuse, R7 ;  /* 0x000000070e3f7221 */ /* 0x040fe20000000100 */
[----:B------:R-:W-:Y:S01]  /*1090*/  FADD R57, -R14, R25 ;  /* 0x000000190e397221 */ /* 0x000fe20000000100 */
[----:B------:R-:W-:Y:S01]  /*10a0*/  FFMA R0, R75, 1.4426950216293334961, -R0 ;  /* 0x3fb8aa3b4b007823 */ /* 0x000fe20000000800 */
[----:B------:R-:W-:Y:S01]  /*10b0*/  FFMA R6, R73, 1.4426950216293334961, -R4 ;  /* 0x3fb8aa3b49067823 */ /* 0x000fe20000000804 */
[-C--:B------:R-:W-:Y:S01]  /*10c0*/  FFMA.RM R4, R8, R11.reuse, 12582913 ;  /* 0x4b40000108047423 */ /* 0x080fe2000000400b */
[C---:B------:R-:W-:Y:S01]  /*10d0*/  FADD R55, -R14.reuse, R23 ;  /* 0x000000170e377221 */ /* 0x040fe20000000100 */
        /* <DEDUP_REMOVED lines=24> */
[----:B------:R-:W-:Y:S01]  /*1260*/  SHF.L.U32 R9, R10, 0x17, RZ ;  /* 0x000000170a097819 */ /* 0x000fe200000006ff */
[----:B------:R-:W-:Y:S01]  /*1270*/  FFMA R6, R71, 1.4426950216293334961, -R6 ;  /* 0x3fb8aa3b47067823 */ /* 0x000fe20000000806 */
[----:B------:R-:W0:Y:S01]  /*1280*/  MUFU.EX2 R73, R73 ;  /* 0x0000004900497308 */ /* 0x000e220000000800 */
[----:B------:R-:W-:Y:S01]  /*1290*/  FFMA R8, R67, 1.4426950216293334961, -R8 ;  /* 0x3fb8aa3b43087823 */ /* 0x000fe20000000808 */
[----:B------:R-:W-:Y:S01]  /*12a0*/  SHF.L.U32 R2, R2, 0x17, RZ ;  /* 0x0000001702027819 */ /* 0x000fe200000006ff */
[----:B------:R-:W-:Y:S01]  /*12b0*/  FFMA R71, R71, 1.925963033500011079e-08, R6 ;  /* 0x32a5706047477823 */ /* 0x000fe20000000006 */
[-C--:B------:R-:W-:Y:S01]  /*12c0*/  FFMA.SAT R6, R65, R12.reuse, 0.5 ;  /* 0x3f00000041067423 */ /* 0x080fe2000000200c */
[----:B------:R-:W-:Y:S01]  /*12d0*/  FFMA R67, R67, 1.925963033500011079e-08, R8 ;  /* 0x32a5706043437823 */ /* 0x000fe20000000008 */
[----:B------:R-:W-:Y:S01]  /*12e0*/  FADD R8, R22, -12583039 ;  /* 0xcb40007f16087421 */ /* 0x000fe20000000000 */
[----:B------:R-:W-:Y:S01]  /*12f0*/  SHF.L.U32 R14, R14, 0x17, RZ ;  /* 0x000000170e0e7819 */ /* 0x000fe200000006ff */
[----:B------:R-:W-:Y:S01]  /*1300*/  FFMA.RM R6, R6, R11, 12582913 ;  /* 0x4b40000106067423 */ /* 0x000fe2000000400b */
[----:B------:R-:W-:Y:S01]  /*1310*/  MUFU.EX2 R71, R71 ;  /* 0x0000004700477308 */ /* 0x000fe20000000800 */
[----:B------:R-:W-:Y:S01]  /*1320*/  FFMA R8, R63, 1.4426950216293334961, -R8 ;  /* 0x3fb8aa3b3f087823 */ /* 0x000fe20000000808 */
[-C--:B------:R-:W-:Y:S01]  /*1330*/  FFMA.SAT R20, R27, R12.reuse, 0.5 ;  /* 0x3f0000001b147423 */ /* 0x080fe2000000200c */
[----:B------:R-:W-:Y:S01]  /*1340*/  FADD R16, R6, -12583039 ;  /* 0xcb40007f06107421 */ /* 0x000fe20000000000 */
[----:B------:R-:W-:Y:S01]  /*1350*/  SHF.L.U32 R0, R0, 0x17, RZ ;  /* 0x0000001700007819 */ /* 0x000fe200000006ff */
[----:B------:R-:W-:Y:S01]  /*1360*/  FFMA R63, R63, 1.925963033500011079e-08, R8 ;  /* 0x32a570603f3f7823 */ /* 0x000fe20000000008 */
[-C--:B------:R-:W-:Y:S01]  /*1370*/  FFMA.SAT R8, R61, R12.reuse, 0.5 ;  /* 0x3f0000003d087423 */ /* 0x080fe2000000200c */
[C---:B------:R-:W-:Y:S01]  /*1380*/  FFMA R16, R65.reuse, 1.4426950216293334961, -R16 ;  /* 0x3fb8aa3b41107823 */ /* 0x040fe20000000810 */
[----:B0-----:R-:W-:Y:S01]  /*1390*/  FMUL R5, R2, R73 ;  /* 0x0000004902057220 */ /* 0x001fe20000400000 */
[----:B------:R-:W-:Y:S01]  /*13a0*/  MUFU.EX2 R67, R67 ;  /* 0x0000004300437308 */ /* 0x000fe20000000800 */
[-C--:B------:R-:W-:Y:S01]  /*13b0*/  FFMA.RM R8, R8, R11.reuse, 12582913 ;  /* 0x4b40000108087423 */ /* 0x080fe2000000400b */
[----:B------:R-:W-:Y:S01]  /*13c0*/  FFMA R65, R65, 1.925963033500011079e-08, R16 ;  /* 0x32a5706041417823 */ /* 0x000fe20000000010 */
[----:B------:R-:W-:Y:S01]  /*13d0*/  FFMA.RM R20, R20, R11, 12582913 ;  /* 0x4b40000114147423 */ /* 0x000fe2000000400b */
[----:B------:R-:W-:Y:S01]  /*13e0*/  FFMA.SAT R62, R19, R12, 0.5 ;  /* 0x3f000000133e7423 */ /* 0x000fe2000000200c */
[C---:B------:R-:W-:Y:S01]  /*13f0*/  FADD R18, R8.reuse, -12583039 ;  /* 0xcb40007f08127421 */ /* 0x040fe20000000000 */
[----:B------:R-:W-:Y:S01]  /*1400*/  SHF.L.U32 R8, R8, 0x17, RZ ;  /* 0x0000001708087819 */ /* 0x000fe200000006ff */
[----:B------:R-:W-:Y:S01]  /*1410*/  FADD R24, R20, -12583039 ;  /* 0xcb40007f14187421 */ /* 0x000fe20000000000 */
[----:B------:R-:W0:Y:S01]  /*1420*/  MUFU.EX2 R16, R75 ;  /* 0x0000004b00107308 */ /* 0x000e220000000800 */
[----:B------:R-:W-:Y:S01]  /*1430*/  FFMA R18, R61, 1.4426950216293334961, -R18 ;  /* 0x3fb8aa3b3d127823 */ /* 0x000fe20000000812 */
[----:B------:R-:W-:-:S02]  /*1440*/  IMAD.SHL.U32 R4, R4, 0x800000, RZ ;  /* 0x0080000004047824 */ /* 0x000fc400078e00ff */
[----:B------:R-:W-:Y:S01]  /*1450*/  FFMA R24, R27, 1.4426950216293334961, -R24 ;  /* 0x3fb8aa3b1b187823 */ /* 0x000fe20000000818 */
[----:B------:R-:W-:Y:S01]  /*1460*/  SHF.L.U32 R6, R6, 0x17, RZ ;  /* 0x0000001706067819 */ /* 0x000fe200000006ff */
[----:B------:R-:W-:Y:S01]  /*1470*/  FFMA R61, R61, 1.925963033500011079e-08, R18 ;  /* 0x32a570603d3d7823 */ /* 0x000fe20000000012 */
[-C--:B------:R-:W-:Y:S01]  /*1480*/  FFMA.SAT R18, R59, R12.reuse, 0.5 ;  /* 0x3f0000003b127423 */ /* 0x080fe2000000200c */
[----:B------:R-:W-:Y:S01]  /*1490*/  FFMA R54, R27, 1.925963033500011079e-08, R24 ;  /* 0x32a570601b367823 */ /* 0x000fe20000000018 */
[----:B------:R-:W1:Y:S02]  /*14a0*/  MUFU.EX2 R69, R69 ;  /* 0x0000004500457308 */ /* 0x000e640000000800 */
[----:B------:R-:W-:Y:S01]  /*14b0*/  FFMA.RM R10, R18, R11, 12582913 ;  /* 0x4b400001120a7423 */ /* 0x000fe2000000400b */
[----:B------:R-:W-:-:S04]  /*14c0*/  FFMA.SAT R18, R3, R12, 0.5 ;  /* 0x3f00000003127423 */ /* 0x000fc8000000200c */
[----:B------:R-:W-:Y:S01]  /*14d0*/  FFMA.RM R18, R18, R11, 12582913 ;  /* 0x4b40000112127423 */ /* 0x000fe2000000400b */
[----:B------:R-:W-:Y:S01]  /*14e0*/  MUFU.EX2 R61, R61 ;  /* 0x0000003d003d7308 */ /* 0x000fe20000000800 */
[----:B0-----:R-:W-:Y:S01]  /*14f0*/  FMUL R9, R9, R16 ;  /* 0x0000001009097220 */ /* 0x001fe20000400000 */
[----:B------:R-:W-:-:S04]  /*1500*/  FADD R16, R10, -12583039 ;  /* 0xcb40007f0a107421 */ /* 0x000fc80000000000 */
[C---:B------:R-:W-:Y:S02]  /*1510*/  FFMA R16, R59.reuse, 1.4426950216293334961, -R16 ;  /* 0x3fb8aa3b3b107823 */ /* 0x040fe40000000810 */
[----:B------:R-:W-:Y:S01]  /*1520*/  MUFU.EX2 R63, R63 ;  /* 0x0000003f003f7308 */ /* 0x000fe20000000800 */
[----:B-1----:R-:W-:Y:S01]  /*1530*/  FMUL R4, R4, R69 ;  /* 0x0000004504047220 */ /* 0x002fe20000400000 */
        /* <DEDUP_REMOVED lines=8> */
[----:B------:R-:W-:-:S04]  /*15c0*/  FADD R2, R18, -12583039 ;  /* 0xcb40007f12027421 */ /* 0x000fc80000000000 */
[C---:B------:R-:W-:Y:S01]  /*15d0*/  FFMA R2, R3.reuse, 1.4426950216293334961, -R2 ;  /* 0x3fb8aa3b03027823 */ /* 0x040fe20000000802 */
[----:B------:R-:W1:Y:S03]  /*15e0*/  MUFU.EX2 R57, R57 ;  /* 0x0000003900397308 */ /* 0x000e660000000800 */
[----:B------:R-:W-:Y:S01]  /*15f0*/  FFMA R26, R3, 1.925963033500011079e-08, R2 ;  /* 0x32a57060031a7823 */ /* 0x000fe20000000002 */
[----:B------:R-:W-:Y:S01]  /*1600*/  FMUL R3, R14, R71 ;  /* 0x000000470e037220 */ /* 0x000fe20000400000 */
[----:B------:R-:W-:Y:S01]  /*1610*/  FFMA.SAT R14, R55, R12, 0.5 ;  /* 0x3f000000370e7423 */ /* 0x000fe2000000200c */
[----:B0-----:R-:W-:-:S03]  /*1620*/  FMUL R6, R6, R65 ;  /* 0x0000004106067220 */ /* 0x001fc60000400000 */
[----:B------:R-:W-:-:S04]  /*1630*/  FFMA.RM R14, R14, R11, 12582913 ;  /* 0x4b4000010e0e7423 */ /* 0x000fc8000000400b */
[C---:B------:R-:W-:Y:S01]  /*1640*/  FADD R2, R14.reuse, -12583039 ;  /* 0xcb40007f0e027421 */ /* 0x040fe20000000000 */
[----:B------:R-:W-:-:S03]  /*1650*/  SHF.L.U32 R14, R14, 0x17, RZ ;  /* 0x000000170e0e7819 */ /* 0x000fc600000006ff */
[----:B------:R-:W-:-:S04]  /*1660*/  FFMA R2, R55, 1.4426950216293334961, -R2 ;  /* 0x3fb8aa3b37027823 */ /* 0x000fc80000000802 */
[----:B------:R-:W-:Y:S01]  /*1670*/  FFMA R55, R55, 1.925963033500011079e-08, R2 ;  /* 0x32a5706037377823 */ /* 0x000fe20000000002 */
[----:B------:R-:W-:Y:S01]  /*1680*/  FMUL R2, R0, R67 ;  /* 0x0000004300027220 */ /* 0x000fe20000400000 */
[----:B------:R-:W-:Y:S01]  /*1690*/  SHF.L.U32 R0, R22, 0x17, RZ ;  /* 0x0000001716007819 */ /* 0x000fe200000006ff */
[----:B------:R-:W-:-:S03]  /*16a0*/  FFMA.SAT R22, R23, R12, 0.5 ;  /* 0x3f00000017167423 */ /* 0x000fc6000000200c */
[----:B------:R-:W-:Y:S01]  /*16b0*/  MUFU.EX2 R55, R55 ;  /* 0x0000003700377308 */ /* 0x000fe20000000800 */
[----:B------:R-:W-:Y:S01]  /*16c0*/  FFMA.RM R22, R22, R11, 12582913 ;  /* 0x4b40000116167423 */ /* 0x000fe2000000400b */
[----:B------:R-:W-:-:S03]  /*16d0*/  FMUL R0, R0, R63 ;  /* 0x0000003f00007220 */ /* 0x000fc60000400000 */
[C---:B------:R-:W-:Y:S01]  /*16e0*/  FADD R24, R22.reuse, -12583039 ;  /* 0xcb40007f16187421 */ /* 0x040fe20000000000 */
[----:B------:R-:W-:Y:S02]  /*16f0*/  SHF.L.U32 R22, R22, 0x17, RZ ;  /* 0x0000001716167819 */ /* 0x000fe400000006ff */
[----:B------:R-:W-:Y:S01]  /*1700*/  MUFU.EX2 R63, R54 ;  /* 0x00000036003f7308 */ /* 0x000fe20000000800 */
[----:B------:R-:W-:-:S04]  /*1710*/  FFMA R24, R23, 1.4426950216293334961, -R24 ;  /* 0x3fb8aa3b17187823 */ /* 0x000fc80000000818 */
[----:B------:R-:W-:Y:S01]  /*1720*/  FFMA R56, R23, 1.925963033500011079e-08, R24 ;  /* 0x32a5706017387823 */ /* 0x000fe20000000018 */
[----:B------:R-:W-:-:S03]  /*1730*/  FFMA.SAT R24, R7, R12, 0.5 ;  /* 0x3f00000007187423 */ /* 0x000fc6000000200c */
[----:B------:R-:W-:Y:S01]  /*1740*/  MUFU.EX2 R65, R56 ;  /* 0x0000003800417308 */ /* 0x000fe20000000800 */
[----:B------:R-:W-:-:S04]  /*1750*/  FFMA.RM R23, R24, R11, 12582913 ;  /* 0x4b40000118177423 */ /* 0x000fc8000000400b */
[----:B------:R-:W-:-:S04]  /*1760*/  FADD R24, R23, -12583039 ;  /* 0xcb40007f17187421 */ /* 0x000fc80000000000 */
[----:B------:R-:W-:-:S04]  /*1770*/  FFMA R24, R7, 1.4426950216293334961, -R24 ;  /* 0x3fb8aa3b07187823 */ /* 0x000fc80000000818 */
[----:B------:R-:W-:Y:S01]  /*1780*/  FFMA R58, R7, 1.925963033500011079e-08, R24 ;  /* 0x32a57060073a7823 */ /* 0x000fe20000000018 */
[----:B------:R-:W-:Y:S01]  /*1790*/  FFMA.SAT R24, R21, R12, 0.5 ;  /* 0x3f00000015187423 */ /* 0x000fe2000000200c */
[----:B------:R-:W-:-:S03]  /*17a0*/  FMUL R7, R8, R61 ;  /* 0x0000003d08077220 */ /* 0x000fc60000400000 */
[----:B------:R-:W-:Y:S01]  /*17b0*/  FFMA.RM R24, R24, R11, 12582913 ;  /* 0x4b40000118187423 */ /* 0x000fe2000000400b */
[----:B------:R-:W-:Y:S03]  /*17c0*/  MUFU.EX2 R58, R58 ;  /* 0x0000003a003a7308 */ /* 0x000fe60000000800 */
[----:B------:R-:W-:-:S04]  /*17d0*/  FADD R8, R24, -12583039 ;  /* 0xcb40007f18087421 */ /* 0x000fc80000000000 */
[----:B------:R-:W-:-:S04]  /*17e0*/  FFMA R8, R21, 1.4426950216293334961, -R8 ;  /* 0x3fb8aa3b15087823 */ /* 0x000fc80000000808 */
[----:B------:R-:W-:Y:S01]  /*17f0*/  FFMA R60, R21, 1.925963033500011079e-08, R8 ;  /* 0x32a57060153c7823 */ /* 0x000fe20000000008 */
[----:B------:R-:W-:Y:S01]  /*1800*/  FFMA.RM R21, R62, R11, 12582913 ;  /* 0x4b4000013e157423 */ /* 0x000fe2000000400b */
[----:B------:R-:W-:Y:S02]  /*1810*/  SHF.L.U32 R8, R10, 0x17, RZ ;  /* 0x000000170a087819 */ /* 0x000fe400000006ff */
[----:B------:R-:W-:Y:S01]  /*1820*/  SHF.L.U32 R10, R16, 0x17, RZ ;  /* 0x00000017100a7819 */ /* 0x000fe200000006ff */
[----:B------:R-:W-:Y:S01]  /*1830*/  FFMA.SAT R16, R17, R12, 0.5 ;  /* 0x3f00000011107423 */ /* 0x000fe2000000200c */
[----:B------:R-:W-:Y:S01]  /*1840*/  FADD R62, R21, -12583039 ;  /* 0xcb40007f153e7421 */ /* 0x000fe20000000000 */
[----:B------:R-:W-:Y:S01]  /*1850*/  FMUL R8, R8, R59 ;  /* 0x0000003b08087220 */ /* 0x000fe20000400000 */
[----:B------:R-:W-:Y:S01]  /*1860*/  MUFU.EX2 R60, R60 ;  /* 0x0000003c003c7308 */ /* 0x000fe20000000800 */
[----:B------:R-:W-:Y:S01]  /*1870*/  FFMA.RM R27, R16, R11, 12582913 ;  /* 0x4b400001101b7423 */ /* 0x000fe2000000400b */
[----:B------:R-:W-:Y:S01]  /*1880*/  FFMA R62, R19, 1.4426950216293334961, -R62 ;  /* 0x3fb8aa3b133e7823 */ /* 0x000fe2000000083e */
[----:B-1----:R-:W-:-:S02]  /*1890*/  FMUL R10, R10, R57 ;  /* 0x000000390a0a7220 */ /* 0x002fc40000400000 */
[----:B------:R-:W-:Y:S01]  /*18a0*/  FADD R16, R27, -12583039 ;  /* 0xcb40007f1b107421 */ /* 0x000fe20000000000 */
[----:B------:R-:W-:Y:S01]  /*18b0*/  FFMA R61, R19, 1.925963033500011079e-08, R62 ;  /* 0x32a57060133d7823 */ /* 0x000fe2000000003e */
[-C--:B------:R-:W-:Y:S01]  /*18c0*/  FFMA.SAT R62, R13, R12.reuse, 0.5 ;  /* 0x3f0000000d3e7423 */ /* 0x080fe2000000200c */
[----:B------:R0:W1:Y:S01]  /*18d0*/  MUFU.EX2 R19, R26 ;  /* 0x0000001a00137308 */ /* 0x0000620000000800 */
[C---:B------:R-:W-:Y:S02]  /*18e0*/  FFMA R16, R17.reuse, 1.4426950216293334961, -R16 ;  /* 0x3fb8aa3b11107823 */ /* 0x040fe40000000810 */
[----:B------:R-:W-:Y:S02]  /*18f0*/  FFMA.RM R57, R62, R11, 12582913 ;  /* 0x4b4000013e397423 */ /* 0x000fe4000000400b */
[----:B------:R-:W-:Y:S01]  /*1900*/  FFMA R59, R17, 1.925963033500011079e-08, R16 ;  /* 0x32a57060113b7823 */ /* 0x000fe20000000010 */
[----:B------:R-:W-:Y:S02]  /*1910*/  IMAD.SHL.U32 R16, R18, 0x800000, RZ ;  /* 0x0080000012107824 */ /* 0x000fe400078e00ff */
[----:B------:R-:W-:Y:S01]  /*1920*/  FADD R18, R57, -12583039 ;  /* 0xcb40007f39127421 */ /* 0x000fe20000000000 */
[----:B------:R-:W-:Y:S01]  /*1930*/  MUFU.EX2 R61, R61 ;  /* 0x0000003d003d7308 */ /* 0x000fe20000000800 */
[----:B0-----:R-:W-:-:S02]  /*1940*/  FFMA.SAT R26, R25, R12, 0.5 ;  /* 0x3f000000191a7423 */ /* 0x001fc4000000200c */
[----:B------:R-:W-:-:S04]  /*1950*/  FFMA R18, R13, 1.4426950216293334961, -R18 ;  /* 0x3fb8aa3b0d127823 */ /* 0x000fc80000000812 */
[----:B------:R-:W-:Y:S01]  /*1960*/  FFMA R13, R13, 1.925963033500011079e-08, R18 ;  /* 0x32a570600d0d7823 */ /* 0x000fe20000000012 */
[----:B------:R-:W-:Y:S01]  /*1970*/  FFMA.SAT R18, R15, R12, 0.5 ;  /* 0x3f0000000f127423 */ /* 0x000fe2000000200c */
[----:B-1----:R-:W-:Y:S01]  /*1980*/  FMUL R16, R16, R19 ;  /* 0x0000001310107220 */ /* 0x002fe20000400000 */
[----:B------:R-:W0:Y:S02]  /*1990*/  MUFU.EX2 R59, R59 ;  /* 0x0000003b003b7308 */ /* 0x000e240000000800 */
[-C--:B------:R-:W-:Y:S01]  /*19a0*/  FFMA.RM R12, R18, R11.reuse, 12582913 ;  /* 0x4b400001120c7423 */ /* 0x080fe2000000400b */
[----:B------:R-:W-:-:S03]  /*19b0*/  FFMA.RM R11, R26, R11, 12582913 ;  /* 0x4b4000011a0b7423 */ /* 0x000fc6000000400b */
[----:B------:R-:W-:-:S04]  /*19c0*/  FADD R18, R12, -12583039 ;  /* 0xcb40007f0c127421 */ /* 0x000fc80000000000 */
[----:B------:R-:W-:-:S04]  /*19d0*/  FFMA R18, R15, 1.4426950216293334961, -R18 ;  /* 0x3fb8aa3b0f127823 */ /* 0x000fc80000000812 */
[----:B------:R-:W-:Y:S01]  /*19e0*/  FFMA R15, R15, 1.925963033500011079e-08, R18 ;  /* 0x32a570600f0f7823 */ /* 0x000fe20000000012 */
[----:B------:R-:W-:-:S04]  /*19f0*/  FADD R18, R11, -12583039 ;  /* 0xcb40007f0b127421 */ /* 0x000fc80000000000 */
[C---:B------:R-:W-:Y:S01]  /*1a00*/  FFMA R18, R25.reuse, 1.4426950216293334961, -R18 ;  /* 0x3fb8aa3b19127823 */ /* 0x040fe20000000812 */
[----:B------:R-:W-:Y:S03]  /*1a10*/  MUFU.EX2 R15, R15 ;  /* 0x0000000f000f7308 */ /* 0x000fe60000000800 */
[----:B------:R-:W-:Y:S01]  /*1a20*/  FFMA R62, R25, 1.925963033500011079e-08, R18 ;  /* 0x32a57060193e7823 */ /* 0x000fe20000000012 */
[----:B------:R-:W-:-:S04]  /*1a30*/  FADD R18, RZ, R9 ;  /* 0x00000009ff127221 */ /* 0x000fc80000000000 */
[----:B------:R-:W-:Y:S01]  /*1a40*/  FADD R17, R18, R5 ;  /* 0x0000000512117221 */ /* 0x000fe20000000000 */
[----:B------:R-:W1:Y:S03]  /*1a50*/  MUFU.EX2 R62, R62 ;  /* 0x0000003e003e7308 */ /* 0x000e660000000800 */
[----:B------:R-:W-:-:S04]  /*1a60*/  FADD R18, R17, R4 ;  /* 0x0000000411127221 */ /* 0x000fc80000000000 */
[----:B------:R-:W-:Y:S01]  /*1a70*/  FADD R17, R18, R3 ;  /* 0x0000000312117221 */ /* 0x000fe20000000000 */
[----:B------:R-:W-:-:S03]  /*1a80*/  SHF.L.U32 R18, R20, 0x17, RZ ;  /* 0x0000001714127819 */ /* 0x000fc600000006ff */
[----:B------:R-:W-:Y:S02]  /*1a90*/  FADD R17, R17, R2 ;  /* 0x0000000211117221 */ /* 0x000fe40000000000 */
[----:B------:R-:W-:Y:S02]  /*1aa0*/  FMUL R18, R18, R63 ;  /* 0x0000003f12127220 */ /* 0x000fe40000400000 */
[----:B------:R-:W-:Y:S01]  /*1ab0*/  FADD R19, R17, R0 ;  /* 0x0000000011137221 */ /* 0x000fe20000000000 */
[----:B------:R-:W-:-:S03]  /*1ac0*/  FMUL R17, R14, R55 ;  /* 0x000000370e117220 */ /* 0x000fc60000400000 */
[----:B------:R-:W-:-:S04]  /*1ad0*/  FADD R14, R19, R6 ;  /* 0x00000006130e7221 */ /* 0x000fc80000000000 */
[----:B------:R-:W-:-:S04]  /*1ae0*/  FADD R19, R14, R7 ;  /* 0x000000070e137221 */ /* 0x000fc80000000000 */
[----:B------:R-:W-:-:S04]  /*1af0*/  FADD R19, R19, R8 ;  /* 0x0000000813137221 */ /* 0x000fc80000000000 */
[----:B------:R-:W-:Y:S01]  /*1b00*/  FADD R25, R19, R10 ;  /* 0x0000000a13197221 */ /* 0x000fe20000000000 */
[----:B------:R-:W-:Y:S02]  /*1b10*/  FMUL R19, R22, R65 ;  /* 0x0000004116137220 */ /* 0x000fe40000400000 */
[----:B------:R2:W3:Y:S01]  /*1b20*/  MUFU.EX2 R22, R13 ;  /* 0x0000000d00167308 */ /* 0x0004e20000000800 */
[----:B------:R-:W-:Y:S01]  /*1b30*/  FADD R14, R25, R16 ;  /* 0x00000010190e7221 */ /* 0x000fe20000000000 */
[----:B------:R-:W-:-:S03]  /*1b40*/  SHF.L.U32 R25, R23, 0x17, RZ ;  /* 0x0000001717197819 */ /* 0x000fc600000006ff */
[----:B------:R-:W-:Y:S02]  /*1b50*/  FADD R23, R14, R17 ;  /* 0x000000110e177221 */ /* 0x000fe40000000000 */
[----:B------:R-:W-:Y:S01]  /*1b60*/  FMUL R20, R25, R58 ;  /* 0x0000003a19147220 */ /* 0x000fe20000400000 */
[----:B------:R-:W-:Y:S01]  /*1b70*/  SHF.L.U32 R25, R24, 0x17, RZ ;  /* 0x0000001718197819 */ /* 0x000fe200000006ff */
[----:B------:R-:W-:Y:S01]  /*1b80*/  FADD R14, R23, R18 ;  /* 0x00000012170e7221 */ /* 0x000fe20000000000 */
[----:B------:R-:W-:-:S03]  /*1b90*/  SHF.L.U32 R24, R27, 0x17, RZ ;  /* 0x000000171b187819 */ /* 0x000fc600000006ff */
[----:B------:R-:W-:Y:S01]  /*1ba0*/  FADD R23, R14, R19 ;  /* 0x000000130e177221 */ /* 0x000fe20000000000 */
[----:B------:R-:W-:Y:S01]  /*1bb0*/  SHF.L.U32 R14, R21, 0x17, RZ ;  /* 0x00000017150e7819 */ /* 0x000fe200000006ff */
[----:B------:R-:W-:Y:S01]  /*1bc0*/  FMUL R26, R25, R60 ;  /* 0x0000003c191a7220 */ /* 0x000fe20000400000 */
[----:B0-----:R-:W-:Y:S01]  /*1bd0*/  FMUL R24, R24, R59 ;  /* 0x0000003b18187220 */ /* 0x001fe20000400000 */
[----:B------:R-:W-:Y:S01]  /*1be0*/  FADD R23, R23, R20 ;  /* 0x0000001417177221 */ /* 0x000fe20000000000 */
[----:B------:R-:W-:Y:S01]  /*1bf0*/  SHF.L.U32 R21, R11, 0x17, RZ ;  /* 0x000000170b157819 */ /* 0x000fe200000006ff */
[----:B------:R-:W-:Y:S02]  /*1c00*/  FMUL R25, R14, R61 ;  /* 0x0000003d0e197220 */ /* 0x000fe40000400000 */
[----:B------:R-:W-:Y:S01]  /*1c10*/  FADD R14, R23, R26 ;  /* 0x0000001a170e7221 */ /* 0x000fe20000000000 */
[----:B------:R-:W-:Y:S02]  /*1c20*/  IMAD.SHL.U32 R23, R57, 0x800000, RZ ;  /* 0x0080000039177824 */ /* 0x000fe400078e00ff */
[----:B-1----:R-:W-:Y:S01]  /*1c30*/  FMUL R21, R21, R62 ;  /* 0x0000003e15157220 */ /* 0x002fe20000400000 */
[----:B--2---:R-:W-:Y:S01]  /*1c40*/  FADD R13, R14, R25 ;  /* 0x000000190e0d7221 */ /* 0x004fe20000000000 */
[----:B------:R-:W-:Y:S01]  /*1c50*/  SHF.L.U32 R14, R12, 0x17, RZ ;  /* 0x000000170c0e7819 */ /* 0x000fe200000006ff */
[----:B---3--:R-:W-:-:S02]  /*1c60*/  FMUL R23, R23, R22 ;  /* 0x0000001617177220 */ /* 0x008fc40000400000 */
[----:B------:R-:W-:Y:S02]  /*1c70*/  FADD R12, R13, R24 ;  /* 0x000000180d0c7221 */ /* 0x000fe40000000000 */
[----:B------:R-:W-:Y:S02]  /*1c80*/  FMUL R22, R14, R15 ;  /* 0x0000000f0e167220 */ /* 0x000fe40000400000 */
        /* <DEDUP_REMOVED lines=12> */
.L_x_2436:
        /* <DEDUP_REMOVED lines=12> */
[----:B------:R-:W-:Y:S05]  /*1e10*/  CALL.REL.NOINC `($__internal_32_$__cuda_sm3x_div_rn_noftz_f32_slowpath) ;  /* 0x0000002c00347944 */ /* 0x000fea0003c00000 */
[----:B------:R-:W-:-:S07]  /*1e20*/  MOV R55, R9 ;  /* 0x0000000900377202 */ /* 0x000fce0000000f00 */
.L_x_2383:
[----:B------:R-:W-:Y:S05]  /*1e30*/  BSYNC.RECONVERGENT B3 ;  /* 0x0000000000037941 */ /* 0x000fea0003800200 */
.L_x_2382:
        /* <DEDUP_REMOVED lines=12> */
[----:B------:R-:W-:Y:S05]  /*1f00*/  CALL.REL.NOINC `($__internal_32_$__cuda_sm3x_div_rn_noftz_f32_slowpath) ;  /* 0x0000002800f87944 */ /* 0x000fea0003c00000 */
[----:B------:R-:W-:-:S07]  /*1f10*/  MOV R11, R9 ;  /* 0x00000009000b7202 */ /* 0x000fce0000000f00 */
.L_x_2385:
[----:B------:R-:W-:Y:S05]  /*1f20*/  BSYNC.RECONVERGENT B3 ;  /* 0x0000000000037941 */ /* 0x000fea0003800200 */
.L_x_2384:
        /* <DEDUP_REMOVED lines=12> */
[----:B------:R-:W-:Y:S05]  /*1ff0*/  CALL.REL.NOINC `($__internal_32_$__cuda_sm3x_div_rn_noftz_f32_slowpath) ;  /* 0x0000002800bc7944 */ /* 0x000fea0003c00000 */
[----:B------:R-:W-:-:S07]  /*2000*/  MOV R14, R9 ;  /* 0x00000009000e7202 */ /* 0x000fce0000000f00 */
.L_x_2387:
[----:B------:R-:W-:Y:S05]  /*2010*/  BSYNC.RECONVERGENT B3 ;  /* 0x0000000000037941 */ /* 0x000fea0003800200 */
.L_x_2386:
        /* <DEDUP_REMOVED lines=14> */
.L_x_2389:
[----:B------:R-:W-:Y:S05]  /*2100*/  BSYNC.RECONVERGENT B3 ;  /* 0x0000000000037941 */ /* 0x000fea0003800200 */
.L_x_2388:
        /* <DEDUP_REMOVED lines=13> */
[----:B------:R-:W-:-:S07]  /*21e0*/  IMAD.MOV.U32 R27, RZ, RZ, R9 ;  /* 0x000000ffff1b7224 */ /* 0x000fce00078e0009 */
.L_x_2391:
[----:B------:R-:W-:Y:S05]  /*21f0*/  BSYNC.RECONVERGENT B3 ;  /* 0x0000000000037941 */ /* 0x000fea0003800200 */
.L_x_2390:
        /* <DEDUP_REMOVED lines=14> */
.L_x_2393:
[----:B------:R-:W-:Y:S05]  /*22e0*/  BSYNC.RECONVERGENT B3 ;  /* 0x0000000000037941 */ /* 0x000fea0003800200 */
.L_x_2392:
        /* <DEDUP_REMOVED lines=14> */
.L_x_2395:
[----:B------:R-:W-:Y:S05]  /*23d0*/  BSYNC.RECONVERGENT B3 ;  /* 0x0000000000037941 */ /* 0x000fea0003800200 */
.L_x_2394:
        /* <DEDUP_REMOVED lines=12> */
[----:B------:R-:W-:Y:S05]  /*24a0*/  CALL.REL.NOINC `($__internal_32_$__cuda_sm3x_div_rn_noftz_f32_slowpath) ;  /* 0x0000002400907944 */ /* 0x000fea0003c00000 */
[----:B------:R-:W-:-:S07]  /*24b0*/  MOV R6, R9 ;  /* 0x0000000900067202 */ /* 0x000fce0000000f00 */
.L_x_2397:
[----:B------:R-:W-:Y:S05]  /*24c0*/  BSYNC.RECONVERGENT B3 ;  /* 0x0000000000037941 */ /* 0x000fea0003800200 */
.L_x_2396:
        /* <DEDUP_REMOVED lines=14> */
.L_x_2399:
[----:B------:R-:W-:Y:S05]  /*25b0*/  BSYNC.RECONVERGENT B3 ;  /* 0x0000000000037941 */ /* 0x000fea0003800200 */
.L_x_2398:
        /* <DEDUP_REMOVED lines=14> */
.L_x_2401:
[----:B------:R-:W-:Y:S05]  /*26a0*/  BSYNC.RECONVERGENT B3 ;  /* 0x0000000000037941 */ /* 0x000fea0003800200 */
.L_x_2400:
        /* <DEDUP_REMOVED lines=14> */
.L_x_2403:
[----:B------:R-:W-:Y:S05]  /*2790*/  BSYNC.RECONVERGENT B3 ;  /* 0x0000000000037941 */ /* 0x000fea0003800200 */
.L_x_2402:
        /* <DEDUP_REMOVED lines=14> */
.L_x_2405:
[----:B------:R-:W-:Y:S05]  /*2880*/  BSYNC.RECONVERGENT B3 ;  /* 0x0000000000037941 */ /* 0x000fea0003800200 */
.L_x_2404:
        /* <DEDUP_REMOVED lines=14> */
.L_x_2407:
[----:B------:R-:W-:Y:S05]  /*2970*/  BSYNC.RECONVERGENT B3 ;  /* 0x0000000000037941 */ /* 0x000fea0003800200 */
.L_x_2406:
        /* <DEDUP_REMOVED lines=14> */
.L_x_2409:
[----:B------:R-:W-:Y:S05]  /*2a60*/  BSYNC.RECONVERGENT B3 ;  /* 0x0000000000037941 */ /* 0x000fea0003800200 */
.L_x_2408:
        /* <DEDUP_REMOVED lines=14> */
.L_x_2411:
[----:B------:R-:W-:Y:S05]  /*2b50*/  BSYNC.RECONVERGENT B3 ;  /* 0x0000000000037941 */ /* 0x000fea0003800200 */
.L_x_2410:
        /* <DEDUP_REMOVED lines=14> */
.L_x_2413:
[----:B------:R-:W-:Y:S05]  /*2c40*/  BSYNC.RECONVERGENT B3 ;  /* 0x0000000000037941 */ /* 0x000fea0003800200 */
.L_x_2412:
        /* <DEDUP_REMOVED lines=14> */
.L_x_2415:
[----:B------:R-:W-:Y:S05]  /*2d30*/  BSYNC.RECONVERGENT B3 ;  /* 0x0000000000037941 */ /* 0x000fea0003800200 */
.L_x_2414:
        /* <DEDUP_REMOVED lines=14> */
.L_x_2417:
[----:B------:R-:W-:Y:S05]  /*2e20*/  BSYNC.RECONVERGENT B3 ;  /* 0x0000000000037941 */ /* 0x000fea0003800200 */
.L_x_2416:
        /* <DEDUP_REMOVED lines=14> */
.L_x_2419:
[----:B------:R-:W-:Y:S05]  /*2f10*/  BSYNC.RECONVERGENT B3 ;  /* 0x0000000000037941 */ /* 0x000fea0003800200 */
.L_x_2418:
        /* <DEDUP_REMOVED lines=14> */
.L_x_2421:
[----:B------:R-:W-:Y:S05]  /*3000*/  BSYNC.RECONVERGENT B3 ;  /* 0x0000000000037941 */ /* 0x000fea0003800200 */
.L_x_2420:
        /* <DEDUP_REMOVED lines=13> */
.L_x_2423:
[----:B------:R-:W-:Y:S05]  /*30e0*/  BSYNC.RECONVERGENT B3 ;  /* 0x0000000000037941 */ /* 0x000fea0003800200 */
.L_x_2422:
[----:B------:R-:W-:Y:S01]  /*30f0*/  ISETP.GE.U32.AND P5, PT, R53, UR44, PT ;  /* 0x0000002c35007c0c */ /* 0x000fe2000bfa6070 */
[----:B------:R-:W-:Y:S02]  /*3100*/  HFMA2 R3, -RZ, RZ, 0, 0 ;  /* 0x00000000ff037431 */ /* 0x000fe400000001ff */
[----:B------:R-:W-:Y:S01]  /*3110*/  IMAD R4, R30, UR38, RZ ;  /* 0x000000261e047c24 */ /* 0x000fe2000f8e02ff */
[----:B------:R-:W-:Y:S01]  /*3120*/  ISETP.GE.U32.AND P4, PT, R52, UR44, PT ;  /* 0x0000002c34007c0c */ /* 0x000fe2000bf86070 */
[----:B------:R-:W-:Y:S01]  /*3130*/  IMAD.MOV.U32 R2, RZ, RZ, R32 ;  /* 0x000000ffff027224 */ /* 0x000fe200078e0020 */
[----:B------:R-:W-:Y:S01]  /*3140*/  ISETP.GE.AND.EX P5, PT, RZ, UR45, PT, P5 ;  /* 0x0000002dff007c0c */ /* 0x000fe2000bfa6350 */
[----:B------:R-:W-:Y:S01]  /*3150*/  IMAD R5, R31, UR39, R4 ;  /* 0x000000271f057c24 */ /* 0x000fe2000f8e0204 */
[----:B------:R-:W-:Y:S02]  /*3160*/  @!P0 R2UR UR4, R28 ;  /* 0x000000001c0482ca */ /* 0x000fe400000e0000 */
[----:B------:R-:W-:Y:S01]  /*3170*/  @!P0 R2UR UR5, R29 ;  /* 0x000000001d0582ca */ /* 0x000fe200000e0000 */
[----:B------:R-:W-:Y:S01]  /*3180*/  IMAD.WIDE.U32 R2, R31, UR38, R2 ;  /* 0x000000261f027c25 */ /* 0x000fe2000f8e0002 */
[----:B------:R-:W-:-:S02]  /*3190*/  ISETP.GE.AND.EX P4, PT, RZ, UR45, PT, P4 ;  /* 0x0000002dff007c0c */ /* 0x000fc4000bf86340 */
[----:B------:R-:W-:Y:S02]  /*31a0*/  ISETP.GE.U32.AND P3, PT, R51, UR44, PT ;  /* 0x0000002c33007c0c */ /* 0x000fe4000bf66070 */
[----:B------:R-:W-:-:S03]  /*31b0*/  IADD3 R3, PT, PT, R3, R5, RZ ;  /* 0x0000000503037210 */ /* 0x000fc60007ffe0ff */
[----:B------:R-:W-:Y:S02]  /*31c0*/  @!P5 R2UR UR6, R28 ;  /* 0x000000001c06d2ca */ /* 0x000fe400000e0000 */
[----:B------:R-:W-:Y:S02]  /*31d0*/  @!P5 R2UR UR7, R29 ;  /* 0x000000001d07d2ca */ /* 0x000fe400000e0000 */
[C---:B------:R-:W-:Y:S02]  /*31e0*/  LEA R4, P1, R2.reuse, UR36, 0x1 ;  /* 0x0000002402047c11 */ /* 0x040fe4000f8208ff */
[----:B------:R-:W-:Y:S02]  /*31f0*/  @!P5 F2FP.BF16.F32.PACK_AB R11, RZ, R11 ;  /* 0x0000000bff0bd23e */ /* 0x000fe400000010ff */
[----:B------:R-:W-:Y:S02]  /*3200*/  LEA.HI.X R5, R2, UR37, R3, 0x1, P1 ;  /* 0x0000002502057c11 */ /* 0x000fe400088f0c03 */
[----:B------:R-:W-:-:S02]  /*3210*/  ISETP.GE.U32.AND P2, PT, R50, UR44, PT ;  /* 0x0000002c32007c0c */ /* 0x000fc4000bf46070 */
[----:B------:R-:W-:Y:S02]  /*3220*/  @!P0 F2FP.BF16.F32.PACK_AB R55, RZ, R55 ;  /* 0x00000037ff37823e */ /* 0x000fe400000010ff */
[----:B------:R-:W-:Y:S01]  /*3230*/  ISETP.GE.AND.EX P3, PT, RZ, UR45, PT, P3 ;  /* 0x0000002dff007c0c */ /* 0x000fe2000bf66330 */
[----:B------:R1:W-:Y:S01]  /*3240*/  @!P5 STG.E.U16 desc[UR6][R4.64+0x40], R11 ;  /* 0x0000400b0400d986 */ /* 0x0003e2000c101506 */
[----:B------:R-:W-:Y:S02]  /*3250*/  ISETP.GE.AND.EX P2, PT, RZ, UR45, PT, P2 ;  /* 0x0000002dff007c0c */ /* 0x000fe4000bf46320 */
[----:B------:R-:W-:Y:S01]  /*3260*/  ISETP.GE.U32.AND P1, PT, R49, UR44, PT ;  /* 0x0000002c31007c0c */ /* 0x000fe2000bf26070 */
[----:B------:R1:W-:Y:S01]  /*3270*/  @!P0 STG.E.U16 desc[UR4][R4.64], R55 ;  /* 0x0000003704008986 */ /* 0x0003e2000c101504 */
[----:B------:R-:W-:Y:S02]  /*3280*/  ISETP.GE.U32.AND P5, PT, R48, UR44, PT ;  /* 0x0000002c30007c0c */ /* 0x000fe4000bfa6070 */
[----:B------:R-:W-:-:S02]  /*3290*/  @!P4 R2UR UR4, R28 ;  /* 0x000000001c04c2ca */ /* 0x000fc400000e0000 */
[----:B------:R-:W-:Y:S02]  /*32a0*/  @!P4 R2UR UR5, R29 ;  /* 0x000000001d05c2ca */ /* 0x000fe400000e0000 */
[----:B------:R-:W-:Y:S02]  /*32b0*/  ISETP.GE.AND.EX P1, PT, RZ, UR45, PT, P1 ;  /* 0x0000002dff007c0c */ /* 0x000fe4000bf26310 */
[----:B------:R-:W-:Y:S02]  /*32c0*/  ISETP.GE.AND.EX P5, PT, RZ, UR45, PT, P5 ;  /* 0x0000002dff007c0c */ /* 0x000fe4000bfa6350 */
[----:B------:R-:W-:Y:S02]  /*32d0*/  ISETP.GE.U32.AND P0, PT, R47, UR44, PT ;  /* 0x0000002c2f007c0c */ /* 0x000fe4000bf06070 */
[----:B------:R-:W-:Y:S02]  /*32e0*/  @!P4 F2FP.BF16.F32.PACK_AB R14, RZ, R14 ;  /* 0x0000000eff0ec23e */ /* 0x000fe400000010ff */
[----:B------:R-:W-:-:S02]  /*32f0*/  @!P3 R2UR UR6, R28 ;  /* 0x000000001c06b2ca */ /* 0x000fc400000e0000 */
[C---:B------:R-:W-:Y:S01]  /*3300*/  @!P3 R2UR UR7, R29.reuse ;  /* 0x000000001d07b2ca */ /* 0x040fe200000e0000 */
[----:B------:R1:W-:Y:S01]  /*3310*/  @!P4 STG.E.U16 desc[UR4][R4.64+0x80], R14 ;  /* 0x0000800e0400c986 */ /* 0x0003e2000c101504 */
        /* <DEDUP_REMOVED lines=103> */
.L_x_2380:
[----:B------:R-:W-:Y:S05]  /*3990*/  EXIT ;  /* 0x000000000000794d */ /* 0x000fea0003800000 */
.L_x_2381:
[----:B------:R-:W-:Y:S01]  /*39a0*/  BSSY B1, `(.L_x_2425) ;  /* 0x0000007000017945 */ /* 0x000fe20003800000 */
[----:B------:R-:W-:Y:S02]  /*39b0*/  MOV R12, 0x10 ;  /* 0x00000010000c7802 */ /* 0x000fe40000000f00 */
[----:B------:R-:W-:Y:S02]  /*39c0*/  MOV R11, 0x1f ;  /* 0x0000001f000b7802 */ /* 0x000fe40000000f00 */
[----:B------:R-:W-:-:S07]  /*39d0*/  MOV R15, 0xffffffff ;  /* 0xffffffff000f7802 */ /* 0x000fce0000000f00 */
[----:B------:R-:W-:Y:S05]  /*39e0*/  WARPSYNC.COLLECTIVE R15, `(.L_x_2426) ;  /* 0x000000000f087348 */ /* 0x000fea0003c00000 */
[----:B------:R0:W1:Y:S02]  /*39f0*/  SHFL.BFLY P6, R14, R13, R12, R11 ;  /* 0x0c00000c0d0e7389 */ /* 0x00006400000c000b */
[----:B01----:R-:W-:Y:S05]  /*3a00*/  ENDCOLLECTIVE ;  /* 0x000000000000791b */ /* 0x003fea0003800000 */
.L_x_2426:
[----:B------:R-:W-:Y:S05]  /*3a10*/  BSYNC B1 ;  /* 0x0000000000017941 */ /* 0x000fea0003800000 */
.L_x_2425:
[----:B------:R-:W-:Y:S01]  /*3a20*/  HFMA2 R11, -RZ, RZ, 0, 1.847743988037109375e-06 ;  /* 0x0000001fff0b7431 */ /* 0x000fe200000001ff */
[----:B------:R-:W-:Y:S01]  /*3a30*/  FMNMX R13, R14, R13, !PT ;  /* 0x0000000d0e0d7209 */ /* 0x000fe20007800000 */
[----:B------:R-:W-:Y:S01]  /*3a40*/  IMAD.MOV.U32 R15, RZ, RZ, -0x1 ;  /* 0xffffffffff0f7424 */ /* 0x000fe200078e00ff */
[----:B------:R-:W-:-:S07]  /*3a50*/  MOV R12, 0x8 ;  /* 0x00000008000c7802 */ /* 0x000fce0000000f00 */
[----:B------:R-:W-:Y:S05]  /*3a60*/  WARPSYNC.COLLECTIVE R15, `(.L_x_2427) ;  /* 0x000000000f087348 */ /* 0x000fea0003c00000 */
[----:B------:R0:W1:Y:S02]  /*3a70*/  SHFL.BFLY P6, R14, R13, R12, R11 ;  /* 0x0c00000c0d0e7389 */ /* 0x00006400000c000b */
[----:B01----:R-:W-:Y:S05]  /*3a80*/  ENDCOLLECTIVE ;  /* 0x000000000000791b */ /* 0x003fea0003800000 */
.L_x_2427:
[----:B------:R-:W-:Y:S01]  /*3a90*/  HFMA2 R12, -RZ, RZ, 0, 2.384185791015625e-07 ;  /* 0x00000004ff0c7431 */ /* 0x000fe200000001ff */
[----:B------:R-:W-:-:S04]  /*3aa0*/  FMNMX R0, R13, R14, !PT ;  /* 0x0000000e0d007209 */ /* 0x000fc80007800000 */
[----:B------:R-:W-:-:S07]  /*3ab0*/  MOV R13, R0 ;  /* 0x00000000000d7202 */ /* 0x000fce0000000f00 */
[----:B------:R-:W-:Y:S05]  /*3ac0*/  WARPSYNC.COLLECTIVE R15, `(.L_x_2428) ;  /* 0x000000000f087348 */ /* 0x000fea0003c00000 */
[----:B------:R0:W1:Y:S02]  /*3ad0*/  SHFL.BFLY P6, R14, R13, R12, R11 ;  /* 0x0c00000c0d0e7389 */ /* 0x00006400000c000b */
[----:B01----:R-:W-:Y:S05]  /*3ae0*/  ENDCOLLECTIVE ;  /* 0x000000000000791b */ /* 0x003fea0003800000 */
.L_x_2428:
[----:B------:R-:W-:Y:S01]  /*3af0*/  HFMA2 R12, -RZ, RZ, 0, 1.1920928955078125e-07 ;  /* 0x00000002ff0c7431 */ /* 0x000fe200000001ff */
[----:B------:R-:W-:-:S04]  /*3b00*/  FMNMX R2, R0, R14, !PT ;  /* 0x0000000e00027209 */ /* 0x000fc80007800000 */
[----:B------:R-:W-:-:S07]  /*3b10*/  MOV R13, R2 ;  /* 0x00000002000d7202 */ /* 0x000fce0000000f00 */
[----:B------:R-:W-:Y:S05]  /*3b20*/  WARPSYNC.COLLECTIVE R15, `(.L_x_2429) ;  /* 0x000000000f087348 */ /* 0x000fea0003c00000 */
[----:B------:R0:W1:Y:S02]  /*3b30*/  SHFL.BFLY P6, R14, R13, R12, R11 ;  /* 0x0c00000c0d0e7389 */ /* 0x00006400000c000b */
[----:B01----:R-:W-:Y:S05]  /*3b40*/  ENDCOLLECTIVE ;  /* 0x000000000000791b */ /* 0x003fea0003800000 */
.L_x_2429:
[----:B------:R-:W-:Y:S01]  /*3b50*/  HFMA2 R12, -RZ, RZ, 0, 5.9604644775390625e-08 ;  /* 0x00000001ff0c7431 */ /* 0x000fe200000001ff */
[----:B------:R-:W-:-:S04]  /*3b60*/  FMNMX R3, R2, R14, !PT ;  /* 0x0000000e02037209 */ /* 0x000fc80007800000 */
[----:B------:R-:W-:-:S07]  /*3b70*/  MOV R13, R3 ;  /* 0x00000003000d7202 */ /* 0x000fce0000000f00 */
[----:B------:R-:W-:Y:S05]  /*3b80*/  WARPSYNC.COLLECTIVE R15, `(.L_x_2430) ;  /* 0x000000000f087348 */ /* 0x000fea0003c00000 */
[----:B------:R0:W1:Y:S02]  /*3b90*/  SHFL.BFLY P6, R14, R13, R12, R11 ;  /* 0x0c00000c0d0e7389 */ /* 0x00006400000c000b */
[----:B01----:R-:W-:Y:S05]  /*3ba0*/  ENDCOLLECTIVE ;  /* 0x000000000000791b */ /* 0x003fea0003800000 */
.L_x_2430:
        /* <DEDUP_REMOVED lines=23> */
[----:B------:R-:W-:-:S02]  /*3d20*/  IMAD.MOV.U32 R54, RZ, RZ, 0x437c0000 ;  /* 0x437c0000ff367424 */ /* 0x000fc400078e00ff */
        /* <DEDUP_REMOVED lines=70> */
[----:B------:R-:W-:Y:S01]  /*4190*/  FADD R10, R17, -12583039 ;  /* 0xcb40007f110a7421 */ /* 0x000fe20000000000 */
[----:B-1----:R-:W-:Y:S01]  /*41a0*/  FMUL R7, R7, R8 ;  /* 0x0000000807077220 */ /* 0x002fe20000400000 */
[----:B------:R-:W-:Y:S02]  /*41b0*/  SHF.L.U32 R8, R19, 0x17, RZ ;  /* 0x0000001713087819 */ /* 0x000fe400000006ff */
[C---:B------:R-:W-:Y:S01]  /*41c0*/  FFMA R10, R25.reuse, 1.4426950216293334961, -R10 ;  /* 0x3fb8aa3b190a7823 */ /* 0x040fe2000000080a */
[----:B------:R-:W0:Y:S03]  /*41d0*/  MUFU.EX2 R57, R57 ;  /* 0x0000003900397308 */ /* 0x000e260000000800 */
[----:B------:R-:W-:Y:S01]  /*41e0*/  FFMA R25, R25, 1.925963033500011079e-08, R10 ;  /* 0x32a5706019197823 */ /* 0x000fe2000000000a */
[----:B------:R-:W-:Y:S01]  /*41f0*/  SHF.L.U32 R10, R17, 0x17, RZ ;  /* 0x00000017110a7819 */ /* 0x000fe200000006ff */
[----:B------:R-:W-:-:S04]  /*4200*/  FFMA.SAT R17, R24, R55, 0.5 ;  /* 0x3f00000018117423 */ /* 0x000fc80000002037 */
[-C--:B------:R-:W-:Y:S01]  /*4210*/  FFMA.RM R17, R17, R54.reuse, 12582913 ;  /* 0x4b40000111117423 */ /* 0x080fe20000004036 */
[----:B------:R-:W1:Y:S03]  /*4220*/  MUFU.EX2 R25, R25 ;  /* 0x0000001900197308 */ /* 0x000e660000000800 */
[C---:B------:R-:W-:Y:S01]  /*4230*/  FADD R19, R17.reuse, -12583039 ;  /* 0xcb40007f11137421 */ /* 0x040fe20000000000 */
[----:B------:R-:W-:Y:S01]  /*4240*/  SHF.L.U32 R16, R17, 0x17, RZ ;  /* 0x0000001711107819 */ /* 0x000fe200000006ff */
[----:B------:R-:W-:Y:S02]  /*4250*/  FFMA.SAT R17, R23, R55, 0.5 ;  /* 0x3f00000017117423 */ /* 0x000fe40000002037 */
[----:B------:R-:W-:Y:S01]  /*4260*/  FFMA R19, R24, 1.4426950216293334961, -R19 ;  /* 0x3fb8aa3b18137823 */ /* 0x000fe20000000813 */
[----:B0-----:R-:W-:Y:S01]  /*4270*/  FMUL R8, R8, R57 ;  /* 0x0000003908087220 */ /* 0x001fe20000400000 */
[----:B------:R-:W-:-:S02]  /*4280*/  FFMA.RM R17, R17, R54, 12582913 ;  /* 0x4b40000111117423 */ /* 0x000fc40000004036 */
[----:B------:R-:W-:Y:S02]  /*4290*/  FFMA R19, R24, 1.925963033500011079e-08, R19 ;  /* 0x32a5706018137823 */ /* 0x000fe40000000013 */
[C---:B------:R-:W-:Y:S01]  /*42a0*/  FADD R18, R17.reuse, -12583039 ;  /* 0xcb40007f11127421 */ /* 0x040fe20000000000 */
[----:B------:R-:W-:-:S03]  /*42b0*/  SHF.L.U32 R17, R17, 0x17, RZ ;  /* 0x0000001711117819 */ /* 0x000fc600000006ff */
[----:B------:R-:W0:Y:S01]  /*42c0*/  MUFU.EX2 R19, R19 ;  /* 0x0000001300137308 */ /* 0x000e220000000800 */
[----:B------:R-:W-:Y:S01]  /*42d0*/  FFMA R18, R23, 1.4426950216293334961, -R18 ;  /* 0x3fb8aa3b17127823 */ /* 0x000fe20000000812 */
[----:B-1----:R-:W-:-:S03]  /*42e0*/  FMUL R10, R10, R25 ;  /* 0x000000190a0a7220 */ /* 0x002fc60000400000 */
        /* <DEDUP_REMOVED lines=24> */
[----:B------:R-:W-:Y:S01]  /*4470*/  FADD R20, R25, -12583039 ;  /* 0xcb40007f19147421 */ /* 0x000fe20000000000 */
[C---:B------:R-:W-:Y:S01]  /*4480*/  FADD R22, R23.reuse, -12583039 ;  /* 0xcb40007f17167421 */ /* 0x040fe20000000000 */
[----:B------:R-:W-:Y:S02]  /*4490*/  SHF.L.U32 R23, R23, 0x17, RZ ;  /* 0x0000001717177819 */ /* 0x000fe400000006ff */
[----:B------:R-:W-:Y:S01]  /*44a0*/  FFMA R20, R11, 1.4426950216293334961, -R20 ;  /* 0x3fb8aa3b0b147823 */ /* 0x000fe20000000814 */
[----:B------:R-:W-:-:S03]  /*44b0*/  FFMA R22, R21, 1.4426950216293334961, -R22 ;  /* 0x3fb8aa3b15167823 */ /* 0x000fc60000000816 */
[----:B------:R-:W-:Y:S01]  /*44c0*/  FFMA R11, R11, 1.925963033500011079e-08, R20 ;  /* 0x32a570600b0b7823 */ /* 0x000fe20000000014 */
[----:B------:R-:W-:Y:S01]  /*44d0*/  SHF.L.U32 R20, R25, 0x17, RZ ;  /* 0x0000001719147819 */ /* 0x000fe200000006ff */
[----:B------:R-:W-:-:S04]  /*44e0*/  FFMA R22, R21, 1.925963033500011079e-08, R22 ;  /* 0x32a5706015167823 */ /* 0x000fc80000000016 */
[----:B------:R-:W0:Y:S08]  /*44f0*/  MUFU.EX2 R11, R11 ;  /* 0x0000000b000b7308 */ /* 0x000e300000000800 */
[----:B------:R-:W1:Y:S01]  /*4500*/  MUFU.EX2 R22, R22 ;  /* 0x0000001600167308 */ /* 0x000e620000000800 */
[----:B0-----:R-:W-:Y:S01]  /*4510*/  FMUL R20, R20, R11 ;  /* 0x0000000b14147220 */ /* 0x001fe20000400000 */
[----:B------:R-:W-:-:S04]  /*4520*/  FFMA.SAT R11, R12, R55, 0.5 ;  /* 0x3f0000000c0b7423 */ /* 0x000fc80000002037 */
[----:B------:R-:W-:Y:S01]  /*4530*/  FFMA.RM R11, R11, R54, 12582913 ;  /* 0x4b4000010b0b7423 */ /* 0x000fe20000004036 */
[----:B-1----:R-:W-:-:S03]  /*4540*/  FMUL R26, R23, R22 ;  /* 0x00000016171a7220 */ /* 0x002fc60000400000 */
[C---:B------:R-:W-:Y:S01]  /*4550*/  FADD R21, R11.reuse, -12583039 ;  /* 0xcb40007f0b157421 */ /* 0x040fe20000000000 */
[----:B------:R-:W-:-:S03]  /*4560*/  IMAD.SHL.U32 R11, R11, 0x800000, RZ ;  /* 0x008000000b0b7824 */ /* 0x000fc600078e00ff */
        /* <DEDUP_REMOVED lines=59> */
[----:B------:R-:W-:-:S07]  /*4920*/  HFMA2 R12, -RZ, RZ, 0, 9.5367431640625e-07 ;  /* 0x00000010ff0c7431 */ /* 0x000fce00000001ff */
[----:B------:R-:W-:Y:S05]  /*4930*/  WARPSYNC.COLLECTIVE R15, `(.L_x_2431) ;  /* 0x000000000f087348 */ /* 0x000fea0003c00000 */
[----:B------:R0:W1:Y:S02]  /*4940*/  SHFL.BFLY P6, R14, R13, R12, R11 ;  /* 0x0c00000c0d0e7389 */ /* 0x00006400000c000b */
[----:B01----:R-:W-:Y:S05]  /*4950*/  ENDCOLLECTIVE ;  /* 0x000000000000791b */ /* 0x003fea0003800000 */
.L_x_2431:
[----:B------:R-:W-:Y:S02]  /*4960*/  IMAD.MOV.U32 R12, RZ, RZ, 0x8 ;  /* 0x00000008ff0c7424 */ /* 0x000fe400078e00ff */
[----:B------:R-:W-:-:S05]  /*4970*/  FADD R27, R13, R14 ;  /* 0x0000000e0d1b7221 */ /* 0x000fca0000000000 */
[----:B------:R-:W-:-:S07]  /*4980*/  MOV R13, R27 ;  /* 0x0000001b000d7202 */ /* 0x000fce0000000f00 */
[----:B------:R-:W-:Y:S05]  /*4990*/  WARPSYNC.COLLECTIVE R15, `(.L_x_2432) ;  /* 0x000000000f087348 */ /* 0x000fea0003c00000 */
[----:B------:R0:W1:Y:S02]  /*49a0*/  SHFL.BFLY P6, R14, R13, R12, R11 ;  /* 0x0c00000c0d0e7389 */ /* 0x00006400000c000b */
[----:B01----:R-:W-:Y:S05]  /*49b0*/  ENDCOLLECTIVE ;  /* 0x000000000000791b */ /* 0x003fea0003800000 */
.L_x_2432:
[----:B------:R-:W-:Y:S02]  /*49c0*/  HFMA2 R12, -RZ, RZ, 0, 2.384185791015625e-07 ;  /* 0x00000004ff0c7431 */ /* 0x000fe400000001ff */
[----:B------:R-:W-:-:S05]  /*49d0*/  FADD R54, R27, R14 ;  /* 0x0000000e1b367221 */ /* 0x000fca0000000000 */
[----:B------:R-:W-:-:S07]  /*49e0*/  MOV R13, R54 ;  /* 0x00000036000d7202 */ /* 0x000fce0000000f00 */
[----:B------:R-:W-:Y:S05]  /*49f0*/  WARPSYNC.COLLECTIVE R15, `(.L_x_2433) ;  /* 0x000000000f087348 */ /* 0x000fea0003c00000 */
[----:B------:R0:W1:Y:S02]  /*4a00*/  SHFL.BFLY P6, R14, R13, R12, R11 ;  /* 0x0c00000c0d0e7389 */ /* 0x00006400000c000b */
[----:B01----:R-:W-:Y:S05]  /*4a10*/  ENDCOLLECTIVE ;  /* 0x000000000000791b */ /* 0x003fea0003800000 */
.L_x_2433:
[----:B------:R-:W-:Y:S02]  /*4a20*/  HFMA2 R12, -RZ, RZ, 0, 1.1920928955078125e-07 ;  /* 0x00000002ff0c7431 */ /* 0x000fe400000001ff */
[----:B------:R-:W-:-:S05]  /*4a30*/  FADD R55, R54, R14 ;  /* 0x0000000e36377221 */ /* 0x000fca0000000000 */
[----:B------:R-:W-:-:S07]  /*4a40*/  MOV R13, R55 ;  /* 0x00000037000d7202 */ /* 0x000fce0000000f00 */
[----:B------:R-:W-:Y:S05]  /*4a50*/  WARPSYNC.COLLECTIVE R15, `(.L_x_2434) ;  /* 0x000000000f087348 */ /* 0x000fea0003c00000 */
[----:B------:R0:W1:Y:S02]  /*4a60*/  SHFL.BFLY P6, R14, R13, R12, R11 ;  /* 0x0c00000c0d0e7389 */ /* 0x00006400000c000b */
[----:B01----:R-:W-:Y:S05]  /*4a70*/  ENDCOLLECTIVE ;  /* 0x000000000000791b */ /* 0x003fea0003800000 */
.L_x_2434:
[----:B------:R-:W-:Y:S02]  /*4a80*/  HFMA2 R12, -RZ, RZ, 0, 5.9604644775390625e-08 ;  /* 0x00000001ff0c7431 */ /* 0x000fe400000001ff */
[----:B------:R-:W-:-:S05]  /*4a90*/  FADD R56, R55, R14 ;  /* 0x0000000e37387221 */ /* 0x000fca0000000000 */
[----:B------:R-:W-:-:S07]  /*4aa0*/  MOV R13, R56 ;  /* 0x00000038000d7202 */ /* 0x000fce0000000f00 */
[----:B------:R-:W-:Y:S05]  /*4ab0*/  WARPSYNC.COLLECTIVE R15, `(.L_x_2435) ;  /* 0x000000000f087348 */ /* 0x000fea0003c00000 */
[----:B------:R0:W1:Y:S02]  /*4ac0*/  SHFL.BFLY P6, R14, R13, R12, R11 ;  /* 0x0c00000c0d0e7389 */ /* 0x00006400000c000b */
[----:B01----:R-:W-:Y:S05]  /*4ad0*/  ENDCOLLECTIVE ;  /* 0x000000000000791b */ /* 0x003fea0003800000 */
.L_x_2435:
[----:B------:R-:W-:Y:S05]  /*4ae0*/  BRA `(.L_x_2436) ;  /* 0xffffffd000987947 */ /* 0x000fea000383ffff */
        .weak           $__internal_32_$__cuda_sm3x_div_rn_noftz_f32_slowpath
        .type           $__internal_32_$__cuda_sm3x_div_rn_noftz_f32_slowpath,@function
        .size           $__internal_32_$__cuda_sm3x_div_rn_noftz_f32_slowpath,(.L_x_25484 - $__internal_32_$__cuda_sm3x_div_rn_noftz_f32_slowpath)
$__internal_32_$__cuda_sm3x_div_rn_noftz_f32_slowpath:
        /* <DEDUP_REMOVED lines=36> */
.L_x_2438:
        /* <DEDUP_REMOVED lines=51> */
.L_x_2445:
[----:B------:R-:W-:-:S04]  /*5060*/  LOP3.LUT R12, R12, 0x80000000, RZ, 0xc0, !PT ;  /* 0x800000000c0c7812 */ /* 0x000fc800078ec0ff */
[----:B------:R-:W-:Y:S01]  /*5070*/  LOP3.LUT R12, R12, 0x7f800000, RZ, 0xfc, !PT ;  /* 0x7f8000000c0c7812 */ /* 0x000fe200078efcff */
[----:B------:R-:W-:Y:S06]  /*5080*/  BRA `(.L_x_2446) ;  /* 0x0000000000047947 */ /* 0x000fec0003800000 */
.L_x_2444:
[----:B------:R-:W-:-:S07]  /*5090*/  LEA R12, R61, R12, 0x17 ;  /* 0x0000000c3d0c7211 */ /* 0x000fce00078eb8ff */
.L_x_2446:
[----:B------:R-:W-:Y:S05]  /*50a0*/  BSYNC.RECONVERGENT B2 ;  /* 0x0000000000027941 */ /* 0x000fea0003800200 */
.L_x_2443:
[----:B------:R-:W-:Y:S05]  /*50b0*/  BRA `(.L_x_2447) ;  /* 0x0000000000207947 */ /* 0x000fea0003800000 */
.L_x_2442:
[----:B------:R-:W-:-:S04]  /*50c0*/  LOP3.LUT R12, R12, 0x80000000, R9, 0x48, !PT ;  /* 0x800000000c0c7812 */ /* 0x000fc800078e4809 */
[----:B------:R-:W-:Y:S01]  /*50d0*/  LOP3.LUT R12, R12, 0x7f800000, RZ, 0xfc, !PT ;  /* 0x7f8000000c0c7812 */ /* 0x000fe200078efcff */
[----:B------:R-:W-:Y:S06]  /*50e0*/  BRA `(.L_x_2447) ;  /* 0x0000000000147947 */ /* 0x000fec0003800000 */
.L_x_2441:
[----:B------:R-:W-:Y:S01]  /*50f0*/  LOP3.LUT R12, R12, 0x80000000, R9, 0x48, !PT ;  /* 0x800000000c0c7812 */ /* 0x000fe200078e4809 */
[----:B------:R-:W-:Y:S06]  /*5100*/  BRA `(.L_x_2447) ;  /* 0x00000000000c7947 */ /* 0x000fec0003800000 */
.L_x_2440:
[----:B------:R-:W0:Y:S01]  /*5110*/  MUFU.RSQ R12, -QNAN ;  /* 0xffc00000000c7908 */ /* 0x000e220000001400 */
[----:B------:R-:W-:Y:S05]  /*5120*/  BRA `(.L_x_2447) ;  /* 0x0000000000047947 */ /* 0x000fea0003800000 */
.L_x_2439:
[----:B------:R-:W-:-:S07]  /*5130*/  FADD.FTZ R12, R9, R12 ;  /* 0x0000000c090c7221 */ /* 0x000fce0000010000 */
.L_x_2447:
[----:B------:R-:W-:Y:S05]  /*5140*/  BSYNC.RECONVERGENT B1 ;  /* 0x0000000000017941 */ /* 0x000fea0003800200 */
.L_x_2437:
[----:B------:R-:W-:Y:S01]  /*5150*/  HFMA2 R13, -RZ, RZ, 0, 0 ;  /* 0x00000000ff0d7431 */ /* 0x000fe200000001ff */
[----:B0-----:R-:W-:Y:S02]  /*5160*/  MOV R9, R12 ;  /* 0x0000000c00097202 */ /* 0x001fe40000000f00 */
[----:B------:R-:W-:-:S04]  /*5170*/  MOV R12, R56 ;  /* 0x00000038000c7202 */ /* 0x000fc80000000f00 */
[----:B------:R-:W-:Y:S05]  /*5180*/  RET.REL.NODEC R12 `(_Z15SoftmaxWarpImplI10DirectLoadI13__nv_bfloat16fE11DirectStoreIfS1_EfLi1ELi21ELi32ELi1ELb1EL9Algorithm0EEvT_T0_ll) ;  /* 0xffffffac0c9c7950 */ /* 0x000fea0003c3ffff */
.L_x_2448:
        /* <DEDUP_REMOVED lines=15> */
.L_x_25484:


//--------------------- .text._Z15SoftmaxWarpImplI10DirectLoadI13__nv_bfloat16fE11DirectStoreIfS1_EfLi1ELi21ELi32ELi1ELb0EL9Algorithm0EEvT_T0_ll --------------------------
	.section	.text._Z15SoftmaxWarpImplI10DirectLoadI13__nv_bfloat16fE11DirectStoreIfS1_EfLi1ELi21ELi32ELi1ELb0EL9Algorithm0EEvT_T0_ll,"ax",@progbits
	.align	128
        .global         _Z15SoftmaxWarpImplI10DirectLoadI13__nv_bfloat16fE11DirectStoreIfS1_EfLi1ELi21ELi32ELi1ELb0EL9Algorithm0EEvT_T0_ll
        .type           _Z15SoftmaxWarpImplI10DirectLoadI13__nv_bfloat16fE11DirectStoreIfS1_EfLi1ELi21ELi32ELi1ELb0EL9Algorithm0EEvT_T0_ll,@function
        .size           _Z15SoftmaxWarpImplI10DirectLoadI13__nv_bfloat16fE11DirectStoreIfS1_EfLi1ELi21ELi32ELi1ELb0EL9Algorithm0EEvT_T0_ll,(.L_x_25485 - _Z15SoftmaxWarpImplI10DirectLoadI13__nv_bfloat16fE11DirectStoreIfS1_EfLi1ELi21ELi32ELi1ELb0EL9Algorithm0EEvT_T0_ll)
        .other          _Z15SoftmaxWarpImplI10DirectLoadI13__nv_bfloat16fE11DirectStoreIfS1_EfLi1ELi21ELi32ELi1ELb0EL9Algorithm0EEvT_T0_ll,@"STO_CUDA_ENTRY STV_DEFAULT"
_Z15SoftmaxWarpImplI10DirectLoadI13__nv_bfloat16fE11DirectStoreIfS1_EfLi1ELi21ELi32ELi1ELb0EL9Algorithm0EEvT_T0_ll:
.text._Z15SoftmaxWarpImplI10DirectLoadI13__nv_bfloat16fE11DirectStoreIfS1_EfLi1ELi21ELi32ELi1ELb0EL9Algorithm0EEvT_T0_ll:
        /* <DEDUP_REMOVED lines=24> */
.L_x_2449:
        /* <DEDUP_REMOVED lines=13> */
.L_x_2493:
[----:B------:R-:W-:Y:S01]  /*0250*/  MOV R35, RZ ;  /* 0x000000ff00237202 */ /* 0x000fe20000000f00 */
[----:B------:R-:W-:Y:S01]  /*0260*/  IMAD R3, R38, UR38, RZ ;  /* 0x0000002626037c24 */ /* 0x000fe2000f8e02ff */
[----:B--2---:R-:W-:Y:S02]  /*0270*/  R2UR UR4, R28 ;  /* 0x000000001c0472ca */ /* 0x004fe400000e0000 */
[C---:B------:R-:W-:Y:S01]  /*0280*/  R2UR UR5, R29.reuse ;  /* 0x000000001d0572ca */ /* 0x040fe200000e0000 */
[----:B-1-3--:R-:W-:Y:S01]  /*0290*/  IMAD.WIDE.U32 R4, R36, UR38, R34 ;  /* 0x0000002624047c25 */ /* 0x00afe2000f8e0022 */
        /* <DEDUP_REMOVED lines=94> */
[-C--:B------:R-:W-:Y:S01]  /*0880*/  FFMA.SAT R7, R52, R11.reuse, 0.5 ;  /* 0x3f00000034077423 */ /* 0x080fe2000000200b */
[-C--:B------:R-:W-:Y:S01]  /*0890*/  FFMA.RM R5, R3, R12.reuse, 12582913 ;  /* 0x4b40000103057423 */ /* 0x080fe2000000400c */
[--C-:B------:R-:W-:Y:S01]  /*08a0*/  FADD R50, R35, -R56.reuse ;  /* 0x8000003823327221 */ /* 0x100fe20000000000 */
[--C-:B------:R-:W-:Y:S01]  /*08b0*/  FADD R26, R10, -R56.reuse ;  /* 0x800000380a1a7221 */ /* 0x100fe20000000000 */
[--C-:B------:R-:W-:Y:S01]  /*08c0*/  FADD R48, R24, -R56.reuse ;  /* 0x8000003818307221 */ /* 0x100fe20000000000 */
[----:B------:R-:W-:Y:S01]  /*08d0*/  FADD R3, R5, -12583039 ;  /* 0xcb40007f05037421 */ /* 0x000fe20000000000 */
[--C-:B------:R-:W-:Y:S01]  /*08e0*/  FADD R46, R9, -R56.reuse ;  /* 0x80000038092e7221 */ /* 0x100fe20000000000 */
[----:B------:R-:W-:Y:S01]  /*08f0*/  SHF.L.U32 R5, R5, 0x17, RZ ;  /* 0x0000001705057819 */ /* 0x000fe200000006ff */
[--C-:B------:R-:W-:Y:S01]  /*0900*/  FADD R24, R17, -R56.reuse ;  /* 0x8000003811187221 */ /* 0x100fe20000000000 */
[----:B------:R-:W-:Y:S01]  /*0910*/  FFMA R3, R58, 1.4426950216293334961, -R3 ;  /* 0x3fb8aa3b3a037823 */ /* 0x000fe20000000803 */
[--C-:B------:R-:W-:Y:S01]  /*0920*/  FADD R2, R8, -R56.reuse ;  /* 0x8000003808027221 */ /* 0x100fe20000000000 */
[--C-:B------:R-:W-:Y:S01]  /*0930*/  FADD R30, R16, -R56.reuse ;  /* 0x80000038101e7221 */ /* 0x100fe20000000000 */
[--C-:B------:R-:W-:Y:S01]  /*0940*/  FADD R14, R19, -R56.reuse ;  /* 0x80000038130e7221 */ /* 0x100fe20000000000 */
[----:B------:R-:W-:Y:S01]  /*0950*/  FFMA R58, R58, 1.925963033500011079e-08, R3 ;  /* 0x32a570603a3a7823 */ /* 0x000fe20000000003 */
[-C--:B------:R-:W-:Y:S01]  /*0960*/  FFMA.SAT R3, R54, R11.reuse, 0.5 ;  /* 0x3f00000036037423 */ /* 0x080fe2000000200b */
[--C-:B------:R-:W-:Y:S01]  /*0970*/  FADD R8, R20, -R56.reuse ;  /* 0x8000003814087221 */ /* 0x100fe20000000000 */
[--C-:B------:R-:W-:Y:S01]  /*0980*/  FADD R44, R31, -R56.reuse ;  /* 0x800000381f2c7221 */ /* 0x100fe20000000000 */
[--C-:B------:R-:W-:Y:S01]  /*0990*/  FADD R20, R21, -R56.reuse ;  /* 0x8000003815147221 */ /* 0x100fe20000000000 */
[-C--:B------:R-:W-:Y:S01]  /*09a0*/  FFMA.RM R6, R3, R12.reuse, 12582913 ;  /* 0x4b40000103067423 */ /* 0x080fe2000000400c */
[-C--:B------:R-:W-:Y:S01]  /*09b0*/  FFMA.RM R3, R7, R12.reuse, 12582913 ;  /* 0x4b40000107037423 */ /* 0x080fe2000000400c */
[----:B------:R-:W1:Y:S01]  /*09c0*/  MUFU.EX2 R58, R58 ;  /* 0x0000003a003a7308 */ /* 0x000e620000000800 */
[-C--:B------:R-:W-:Y:S01]  /*09d0*/  FFMA.SAT R21, R0, R11.reuse, 0.5 ;  /* 0x3f00000000157423 */ /* 0x080fe2000000200b */
[C---:B------:R-:W-:Y:S01]  /*09e0*/  FADD R7, R6.reuse, -12583039 ;  /* 0xcb40007f06077421 */ /* 0x040fe20000000000 */
        /* <DEDUP_REMOVED lines=8> */
[----:B------:R-:W-:Y:S01]  /*0a70*/  FFMA.SAT R7, R50, R11, 0.5 ;  /* 0x3f00000032077423 */ /* 0x000fe2000000200b */
[----:B------:R-:W-:Y:S01]  /*0a80*/  FFMA R52, R52, 1.925963033500011079e-08, R9 ;  /* 0x32a5706034347823 */ /* 0x000fe20000000009 */
[--C-:B------:R-:W-:Y:S01]  /*0a90*/  FADD R18, R23, -R56.reuse ;  /* 0x8000003817127221 */ /* 0x100fe20000000000 */
[----:B------:R-:W2:Y:S01]  /*0aa0*/  MUFU.EX2 R9, R54 ;  /* 0x0000003600097308 */ /* 0x000ea20000000800 */
[----:B------:R-:W-:Y:S01]  /*0ab0*/  FFMA.RM R10, R7, R12, 12582913 ;  /* 0x4b400001070a7423 */ /* 0x000fe2000000400c */
[----:B------:R-:W-:Y:S01]  /*0ac0*/  FADD R40, R27, -R56 ;  /* 0x800000381b287221 */ /* 0x000fe20000000000 */
[----:B-1----:R-:W-:-:S02]  /*0ad0*/  FMUL R17, R5, R58 ;  /* 0x0000003a05117220 */ /* 0x002fc40000400000 */
[----:B------:R-:W-:-:S03]  /*0ae0*/  FADD R7, R10, -12583039 ;  /* 0xcb40007f0a077421 */ /* 0x000fc60000000000 */
[----:B------:R-:W1:Y:S01]  /*0af0*/  MUFU.EX2 R52, R52 ;  /* 0x0000003400347308 */ /* 0x000e620000000800 */
[----:B------:R-:W-:-:S04]  /*0b00*/  FFMA R7, R50, 1.4426950216293334961, -R7 ;  /* 0x3fb8aa3b32077823 */ /* 0x000fc80000000807 */
[----:B------:R-:W-:Y:S01]  /*0b10*/  FFMA R50, R50, 1.925963033500011079e-08, R7 ;  /* 0x32a5706032327823 */ /* 0x000fe20000000007 */
[----:B------:R-:W-:-:S03]  /*0b20*/  FFMA.SAT R7, R48, R11, 0.5 ;  /* 0x3f00000030077423 */ /* 0x000fc6000000200b */
[----:B------:R-:W3:Y:S01]  /*0b30*/  MUFU.EX2 R13, R50 ;  /* 0x00000032000d7308 */ /* 0x000ee20000000800 */
[-C--:B------:R-:W-:Y:S01]  /*0b40*/  FFMA.RM R7, R7, R12.reuse, 12582913 ;  /* 0x4b40000107077423 */ /* 0x080fe2000000400c */
[----:B--2---:R-:W-:Y:S01]  /*0b50*/  FMUL R6, R6, R9 ;  /* 0x0000000906067220 */ /* 0x004fe20000400000 */
[----:B------:R-:W-:Y:S02]  /*0b60*/  FFMA.SAT R9, R2, R11, 0.5 ;  /* 0x3f00000002097423 */ /* 0x000fe4000000200b */
[----:B------:R-:W-:Y:S02]  /*0b70*/  FADD R5, R7, -12583039 ;  /* 0xcb40007f07057421 */ /* 0x000fe40000000000 */
[----:B------:R-:W-:Y:S02]  /*0b80*/  FFMA.RM R9, R9, R12, 12582913 ;  /* 0x4b40000109097423 */ /* 0x000fe4000000400c */
        /* <DEDUP_REMOVED lines=8> */
[----:B-1----:R-:W-:Y:S01]  /*0c10*/  FMUL R5, R3, R52 ;  /* 0x0000003403057220 */ /* 0x002fe20000400000 */
[----:B------:R-:W-:Y:S01]  /*0c20*/  FADD R3, R9, -12583039 ;  /* 0xcb40007f09037421 */ /* 0x000fe20000000000 */
[----:B------:R-:W-:-:S03]  /*0c30*/  SHF.L.U32 R4, R10, 0x17, RZ ;  /* 0x000000170a047819 */ /* 0x000fc600000006ff */
[----:B------:R-:W-:Y:S02]  /*0c40*/  FFMA R3, R2, 1.4426950216293334961, -R3 ;  /* 0x3fb8aa3b02037823 */ /* 0x000fe40000000803 */
[----:B---3--:R-:W-:Y:S02]  /*0c50*/  FMUL R4, R4, R13 ;  /* 0x0000000d04047220 */ /* 0x008fe40000400000 */
[----:B------:R-:W-:Y:S01]  /*0c60*/  FFMA R10, R2, 1.925963033500011079e-08, R3 ;  /* 0x32a57060020a7823 */ /* 0x000fe20000000003 */
[----:B------:R1:W2:Y:S01]  /*0c70*/  MUFU.EX2 R13, R16 ;  /* 0x00000010000d7308 */ /* 0x0002a20000000800 */
[----:B------:R-:W-:Y:S01]  /*0c80*/  FFMA.SAT R3, R46, R11, 0.5 ;  /* 0x3f0000002e037423 */ /* 0x000fe2000000200b */
[----:B------:R-:W-:-:S03]  /*0c90*/  SHF.L.U32 R2, R15, 0x17, RZ ;  /* 0x000000170f027819 */ /* 0x000fc600000006ff */
[----:B------:R-:W-:-:S03]  /*0ca0*/  FFMA.RM R19, R3, R12, 12582913 ;  /* 0x4b40000103137423 */ /* 0x000fc6000000400c */
[----:B------:R-:W3:Y:S01]  /*0cb0*/  MUFU.EX2 R15, R10 ;  /* 0x0000000a000f7308 */ /* 0x000ee20000000800 */
[C---:B------:R-:W-:Y:S01]  /*0cc0*/  FADD R3, R19.reuse, -12583039 ;  /* 0xcb40007f13037421 */ /* 0x040fe20000000000 */
[----:B-1----:R-:W-:-:S03]  /*0cd0*/  SHF.L.U32 R16, R19, 0x17, RZ ;  /* 0x0000001713107819 */ /* 0x002fc600000006ff */
[----:B------:R-:W-:-:S04]  /*0ce0*/  FFMA R3, R46, 1.4426950216293334961, -R3 ;  /* 0x3fb8aa3b2e037823 */ /* 0x000fc80000000803 */
[----:B------:R-:W-:Y:S01]  /*0cf0*/  FFMA R46, R46, 1.925963033500011079e-08, R3 ;  /* 0x32a570602e2e7823 */ /* 0x000fe20000000003 */
[----:B--2---:R-:W-:Y:S01]  /*0d00*/  FMUL R2, R2, R13 ;  /* 0x0000000d02027220 */ /* 0x004fe20000400000 */
[----:B------:R-:W-:Y:S01]  /*0d10*/  SHF.L.U32 R3, R7, 0x17, RZ ;  /* 0x0000001707037819 */ /* 0x000fe200000006ff */
[----:B------:R-:W-:Y:S01]  /*0d20*/  FFMA.SAT R13, R44, R11, 0.5 ;  /* 0x3f0000002c0d7423 */ /* 0x000fe2000000200b */
[----:B------:R-:W-:-:S03]  /*0d30*/  FFMA.RM R7, R21, R12, 12582913 ;  /* 0x4b40000115077423 */ /* 0x000fc6000000400c */
[----:B------:R-:W-:Y:S01]  /*0d40*/  FFMA.RM R25, R13, R12, 12582913 ;  /* 0x4b4000010d197423 */ /* 0x000fe2000000400c */
[C---:B------:R-:W-:Y:S01]  /*0d50*/  FADD R21, R7.reuse, -12583039 ;  /* 0xcb40007f07157421 */ /* 0x040fe20000000000 */
[----:B------:R-:W-:Y:S01]  /*0d60*/  SHF.L.U32 R7, R7, 0x17, RZ ;  /* 0x0000001707077819 */ /* 0x000fe200000006ff */
[----:B------:R-:W-:Y:S01]  /*0d70*/  FMUL R3, R3, R48 ;  /* 0x0000003003037220 */ /* 0x000fe20000400000 */
[----:B------:R-:W-:Y:S01]  /*0d80*/  FADD R13, R25, -12583039 ;  /* 0xcb40007f190d7421 */ /* 0x000fe20000000000 */
[----:B------:R-:W-:-:S03]  /*0d90*/  FFMA R21, R0, 1.4426950216293334961, -R21 ;  /* 0x3fb8aa3b00157823 */ /* 0x000fc60000000815 */
[----:B------:R-:W-:Y:S01]  /*0da0*/  FFMA R13, R44, 1.4426950216293334961, -R13 ;  /* 0x3fb8aa3b2c0d7823 */ /* 0x000fe2000000080d */
[----:B------:R-:W-:Y:S01]  /*0db0*/  FFMA R23, R0, 1.925963033500011079e-08, R21 ;  /* 0x32a5706000177823 */ /* 0x000fe20000000015 */
[----:B------:R-:W-:Y:S01]  /*0dc0*/  SHF.L.U32 R0, R9, 0x17, RZ ;  /* 0x0000001709007819 */ /* 0x000fe200000006ff */
[----:B------:R-:W1:Y:S01]  /*0dd0*/  MUFU.EX2 R21, R46 ;  /* 0x0000002e00157308 */ /* 0x000e620000000800 */
[----:B------:R-:W-:Y:S01]  /*0de0*/  FFMA R44, R44, 1.925963033500011079e-08, R13 ;  /* 0x32a570602c2c7823 */ /* 0x000fe2000000000d */
[----:B------:R-:W-:Y:S02]  /*0df0*/  FFMA.SAT R13, R8, R11, 0.5 ;  /* 0x3f000000080d7423 */ /* 0x000fe4000000200b */
[----:B---3--:R-:W-:Y:S01]  /*0e00*/  FMUL R0, R0, R15 ;  /* 0x0000000f00007220 */ /* 0x008fe20000400000 */
[----:B------:R-:W-:Y:S01]  /*0e10*/  FFMA.SAT R15, R32, R11, 0.5 ;  /* 0x3f000000200f7423 */ /* 0x000fe2000000200b */
[-C--:B------:R-:W-:Y:S02]  /*0e20*/  FFMA.RM R13, R13, R12.reuse, 12582913 ;  /* 0x4b4000010d0d7423 */ /* 0x080fe4000000400c */
[----:B------:R-:W2:Y:S01]  /*0e30*/  MUFU.EX2 R10, R23 ;  /* 0x00000017000a7308 */ /* 0x000ea20000000800 */
[----:B------:R-:W-:Y:S01]  /*0e40*/  FFMA.RM R15, R15, R12, 12582913 ;  /* 0x4b4000010f0f7423 */ /* 0x000fe2000000400c */
[----:B------:R-:W-:-:S04]  /*0e50*/  FADD R9, R13, -12583039 ;  /* 0xcb40007f0d097421 */ /* 0x000fc80000000000 */
[----:B------:R-:W-:Y:S02]  /*0e60*/  FFMA R9, R8, 1.4426950216293334961, -R9 ;  /* 0x3fb8aa3b08097823 */ /* 0x000fe40000000809 */
[----:B------:R-:W-:Y:S01]  /*0e70*/  MUFU.EX2 R44, R44 ;  /* 0x0000002c002c7308 */ /* 0x000fe20000000800 */
[----:B-1----:R-:W-:Y:S01]  /*0e80*/  FMUL R16, R16, R21 ;  /* 0x0000001510107220 */ /* 0x002fe20000400000 */
[----:B------:R-:W-:Y:S01]  /*0e90*/  FFMA R19, R8, 1.925963033500011079e-08, R9 ;  /* 0x32a5706008137823 */ /* 0x000fe20000000009 */
[-C--:B------:R-:W-:Y:S01]  /*0ea0*/  FFMA.SAT R21, R30, R11.reuse, 0.5 ;  /* 0x3f0000001e157423 */ /* 0x080fe2000000200b */
[----:B------:R-:W-:Y:S01]  /*0eb0*/  FFMA.SAT R9, R40, R11, 0.5 ;  /* 0x3f00000028097423 */ /* 0x000fe2000000200b */
[----:B------:R-:W-:Y:S02]  /*0ec0*/  SHF.L.U32 R8, R13, 0x17, RZ ;  /* 0x000000170d087819 */ /* 0x000fe400000006ff */
[----:B------:R-:W-:Y:S01]  /*0ed0*/  FFMA.RM R21, R21, R12, 12582913 ;  /* 0x4b40000115157423 */ /* 0x000fe2000000400c */
[----:B------:R-:W1:Y:S01]  /*0ee0*/  MUFU.EX2 R19, R19 ;  /* 0x0000001300137308 */ /* 0x000e620000000800 */
[----:B--2---:R-:W-:Y:S01]  /*0ef0*/  FMUL R10, R7, R10 ;  /* 0x0000000a070a7220 */ /* 0x004fe20000400000 */
[----:B------:R-:W-:Y:S01]  /*0f00*/  FADD R7, R15, -12583039 ;  /* 0xcb40007f0f077421 */ /* 0x000fe20000000000 */
[----:B------:R-:W-:Y:S01]  /*0f10*/  FADD R13, R21, -12583039 ;  /* 0xcb40007f150d7421 */ /* 0x000fe20000000000 */
[----:B------:R-:W-:-:S02]  /*0f20*/  FFMA.RM R27, R9, R12, 12582913 ;  /* 0x4b400001091b7423 */ /* 0x000fc4000000400c */
[----:B------:R-:W-:Y:S01]  /*0f30*/  FFMA R7, R32, 1.4426950216293334961, -R7 ;  /* 0x3fb8aa3b20077823 */ /* 0x000fe20000000807 */
[----:B------:R-:W-:Y:S01]  /*0f40*/  FFMA R13, R30, 1.4426950216293334961, -R13 ;  /* 0x3fb8aa3b1e0d7823 */ /* 0x000fe2000000080d */
[----:B------:R-:W-:Y:S02]  /*0f50*/  FADD R9, R27, -12583039 ;  /* 0xcb40007f1b097421 */ /* 0x000fe40000000000 */
[----:B------:R-:W-:Y:S01]  /*0f60*/  FFMA R32, R32, 1.925963033500011079e-08, R7 ;  /* 0x32a5706020207823 */ /* 0x000fe20000000007 */
[-C--:B------:R-:W-:Y:S01]  /*0f70*/  FFMA.SAT R7, R42, R11.reuse, 0.5 ;  /* 0x3f0000002a077423 */ /* 0x080fe2000000200b */
[----:B------:R-:W-:Y:S01]  /*0f80*/  FFMA R31, R30, 1.925963033500011079e-08, R13 ;  /* 0x32a570601e1f7823 */ /* 0x000fe2000000000d */
[----:B------:R-:W-:Y:S01]  /*0f90*/  FFMA.SAT R13, R18, R11, 0.5 ;  /* 0x3f000000120d7423 */ /* 0x000fe2000000200b */
[C---:B------:R-:W-:Y:S01]  /*0fa0*/  FFMA R9, R40.reuse, 1.4426950216293334961, -R9 ;  /* 0x3fb8aa3b28097823 */ /* 0x040fe20000000809 */
[-C--:B------:R-:W-:Y:S02]  /*0fb0*/  FFMA.RM R23, R7, R12.reuse, 12582913 ;  /* 0x4b40000107177423 */ /* 0x080fe4000000400c */
[----:B------:R-:W-:Y:S01]  /*0fc0*/  FFMA.RM R13, R13, R12, 12582913 ;  /* 0x4b4000010d0d7423 */ /* 0x000fe2000000400c */
[----:B------:R-:W-:Y:S01]  /*0fd0*/  FFMA R40, R40, 1.925963033500011079e-08, R9 ;  /* 0x32a5706028287823 */ /* 0x000fe20000000009 */
[----:B------:R-:W-:Y:S01]  /*0fe0*/  FADD R7, R23, -12583039 ;  /* 0xcb40007f17077421 */ /* 0x000fe20000000000 */
[----:B-1----:R-:W-:Y:S01]  /*0ff0*/  FMUL R8, R8, R19 ;  /* 0x0000001308087220 */ /* 0x002fe20000400000 */
[----:B------:R-:W-:Y:S01]  /*1000*/  SHF.L.U32 R9, R25, 0x17, RZ ;  /* 0x0000001719097819 */ /* 0x000fe200000006ff */
[----:B------:R-:W1:Y:S01]  /*1010*/  MUFU.EX2 R19, R32 ;  /* 0x0000002000137308 */ /* 0x000e620000000800 */
[----:B------:R-:W-:Y:S01]  /*1020*/  FADD R25, R13, -12583039 ;  /* 0xcb40007f0d197421 */ /* 0x000fe20000000000 */
[----:B------:R-:W-:-:S02]  /*1030*/  FFMA R7, R42, 1.4426950216293334961, -R7 ;  /* 0x3fb8aa3b2a077823 */ /* 0x000fc40000000807 */
[----:B------:R-:W-:Y:S01]  /*1040*/  FMUL R9, R9, R44 ;  /* 0x0000002c09097220 */ /* 0x000fe20000400000 */
[----:B------:R-:W-:Y:S01]  /*1050*/  FFMA R25, R18, 1.4426950216293334961, -R25 ;  /* 0x3fb8aa3b12197823 */ /* 0x000fe20000000819 */
[----:B------:R-:W-:Y:S01]  /*1060*/  FFMA R42, R42, 1.925963033500011079e-08, R7 ;  /* 0x32a570602a2a7823 */ /* 0x000fe20000000007 */
[----:B------:R-:W-:Y:S01]  /*1070*/  SHF.L.U32 R7, R27, 0x17, RZ ;  /* 0x000000171b077819 */ /* 0x000fe200000006ff */
[----:B------:R-:W-:Y:S01]  /*1080*/  MUFU.EX2 R31, R31 ;  /* 0x0000001f001f7308 */ /* 0x000fe20000000800 */
[----:B------:R-:W-:Y:S01]  /*1090*/  FFMA R27, R18, 1.925963033500011079e-08, R25 ;  /* 0x32a57060121b7823 */ /* 0x000fe20000000019 */
[----:B------:R-:W-:Y:S01]  /*10a0*/  FFMA.SAT R25, R26, R11, 0.5 ;  /* 0x3f0000001a197423 */ /* 0x000fe2000000200b */
[----:B------:R-:W-:-:S03]  /*10b0*/  SHF.L.U32 R18, R15, 0x17, RZ ;  /* 0x000000170f127819 */ /* 0x000fc600000006ff */
[-C--:B------:R-:W-:Y:S02]  /*10c0*/  FFMA.RM R15, R25, R12.reuse, 12582913 ;  /* 0x4b400001190f7423 */ /* 0x080fe4000000400c */
[----:B------:R-:W2:Y:S01]  /*10d0*/  MUFU.EX2 R40, R40 ;  /* 0x0000002800287308 */ /* 0x000ea20000000800 */
[----:B-1----:R-:W-:Y:S01]  /*10e0*/  FMUL R18, R18, R19 ;  /* 0x0000001312127220 */ /* 0x002fe20000400000 */
[----:B------:R-:W-:Y:S01]  /*10f0*/  FADD R25, R15, -12583039 ;  /* 0xcb40007f0f197421 */ /* 0x000fe20000000000 */
[----:B------:R-:W-:Y:S01]  /*1100*/  SHF.L.U32 R19, R23, 0x17, RZ ;  /* 0x0000001717137819 */ /* 0x000fe200000006ff */
[----:B------:R-:W-:Y:S01]  /*1110*/  FFMA.SAT R23, R20, R11, 0.5 ;  /* 0x3f00000014177423 */ /* 0x000fe2000000200b */
[----:B------:R-:W-:Y:S01]  /*1120*/  SHF.L.U32 R15, R15, 0x17, RZ ;  /* 0x000000170f0f7819 */ /* 0x000fe200000006ff */
[C---:B------:R-:W-:Y:S02]  /*1130*/  FFMA R25, R26.reuse, 1.4426950216293334961, -R25 ;  /* 0x3fb8aa3b1a197823 */ /* 0x040fe40000000819 */
[----:B------:R-:W-:Y:S01]  /*1140*/  FFMA.RM R23, R23, R12, 12582913 ;  /* 0x4b40000117177423 */ /* 0x000fe2000000400c */
[----:B------:R-:W1:Y:S01]  /*1150*/  MUFU.EX2 R42, R42 ;  /* 0x0000002a002a7308 */ /* 0x000e620000000800 */
[----:B------:R-:W-:-:S02]  /*1160*/  FFMA R26, R26, 1.925963033500011079e-08, R25 ;  /* 0x32a570601a1a7823 */ /* 0x000fc40000000019 */
[C---:B------:R-:W-:Y:S01]  /*1170*/  FADD R25, R23.reuse, -12583039 ;  /* 0xcb40007f17197421 */ /* 0x040fe20000000000 */
[----:B------:R-:W-:-:S03]  /*1180*/  SHF.L.U32 R23, R23, 0x17, RZ ;  /* 0x0000001717177819 */ /* 0x000fc600000006ff */
[C---:B------:R-:W-:Y:S01]  /*1190*/  FFMA R25, R20.reuse, 1.4426950216293334961, -R25 ;  /* 0x3fb8aa3b14197823 */ /* 0x040fe20000000819 */
[----:B--2---:R-:W-:Y:S01]  /*11a0*/  FMUL R7, R7, R40 ;  /* 0x0000002807077220 */ /* 0x004fe20000400000 */
[----:B------:R-:W-:Y:S02]  /*11b0*/  MUFU.EX2 R26, R26 ;  /* 0x0000001a001a7308 */ /* 0x000fe40000000800 */
[----:B------:R-:W-:Y:S01]  /*11c0*/  FFMA R30, R20, 1.925963033500011079e-08, R25 ;  /* 0x32a57060141e7823 */ /* 0x000fe20000000019 */
[----:B------:R-:W-:Y:S01]  /*11d0*/  FFMA.SAT R25, R22, R11, 0.5 ;  /* 0x3f00000016197423 */ /* 0x000fe2000000200b */
[----:B------:R-:W-:-:S03]  /*11e0*/  SHF.L.U32 R20, R21, 0x17, RZ ;  /* 0x0000001715147819 */ /* 0x000fc600000006ff */
[----:B------:R-:W-:Y:S01]  /*11f0*/  FFMA.RM R25, R25, R12, 12582913 ;  /* 0x4b40000119197423 */ /* 0x000fe2000000400c */
[----:B------:R-:W2:Y:S01]  /*1200*/  MUFU.EX2 R30, R30 ;  /* 0x0000001e001e7308 */ /* 0x000ea20000000800 */
[----:B------:R-:W-:Y:S01]  /*1210*/  FMUL R20, R20, R31 ;  /* 0x0000001f14147220 */ /* 0x000fe20000400000 */
[----:B------:R-:W-:Y:S01]  /*1220*/  FFMA.SAT R31, R24, R11, 0.5 ;  /* 0x3f000000181f7423 */ /* 0x000fe2000000200b */
[----:B------:R-:W-:Y:S01]  /*1230*/  FADD R21, R25, -12583039 ;  /* 0xcb40007f19157421 */ /* 0x000fe20000000000 */
[----:B-1----:R-:W-:-:S03]  /*1240*/  FMUL R19, R19, R42 ;  /* 0x0000002a13137220 */ /* 0x002fc60000400000 */
[----:B------:R-:W-:-:S04]  /*1250*/  FFMA R21, R22, 1.4426950216293334961, -R21 ;  /* 0x3fb8aa3b16157823 */ /* 0x000fc80000000815 */
[----:B------:R-:W-:Y:S01]  /*1260*/  FFMA R32, R22, 1.925963033500011079e-08, R21 ;  /* 0x32a5706016207823 */ /* 0x000fe20000000015 */
[C---:B------:R-:W-:Y:S01]  /*1270*/  FFMA.SAT R21, R14.reuse, R11, 0.5 ;  /* 0x3f0000000e157423 */ /* 0x040fe2000000200b */
[----:B------:R-:W-:Y:S03]  /*1280*/  MUFU.EX2 R22, R27 ;  /* 0x0000001b00167308 */ /* 0x000fe60000000800 */
[-C--:B------:R-:W-:Y:S01]  /*1290*/  FFMA.RM R11, R21, R12.reuse, 12582913 ;  /* 0x4b400001150b7423 */ /* 0x080fe2000000400c */
[----:B------:R-:W-:Y:S01]  /*12a0*/  FFMA.RM R12, R31, R12, 12582913 ;  /* 0x4b4000011f0c7423 */ /* 0x000fe2000000400c */
[----:B--2---:R-:W-:Y:S02]  /*12b0*/  FMUL R23, R23, R30 ;  /* 0x0000001e17177220 */ /* 0x004fe40000400000 */
[----:B------:R-:W-:Y:S01]  /*12c0*/  FADD R21, R11, -12583039 ;  /* 0xcb40007f0b157421 */ /* 0x000fe20000000000 */
[----:B------:R-:W1:Y:S03]  /*12d0*/  MUFU.EX2 R27, R32 ;  /* 0x00000020001b7308 */ /* 0x000e660000000800 */
[----:B------:R-:W-:-:S04]  /*12e0*/  FFMA R21, R14, 1.4426950216293334961, -R21 ;  /* 0x3fb8aa3b0e157823 */ /* 0x000fc80000000815 */
[----:B------:R-:W-:Y:S01]  /*12f0*/  FFMA R31, R14, 1.925963033500011079e-08, R21 ;  /* 0x32a570600e1f7823 */ /* 0x000fe20000000015 */
[C---:B------:R-:W-:Y:S01]  /*1300*/  FADD R21, R12.reuse, -12583039 ;  /* 0xcb40007f0c157421 */ /* 0x040fe20000000000 */
[----:B------:R-:W-:-:S03]  /*1310*/  SHF.L.U32 R12, R12, 0x17, RZ ;  /* 0x000000170c0c7819 */ /* 0x000fc600000006ff */
[C---:B------:R-:W-:Y:S01]  /*1320*/  FFMA R21, R24.reuse, 1.4426950216293334961, -R21 ;  /* 0x3fb8aa3b18157823 */ /* 0x040fe20000000815 */
[----:B------:R-:W-:Y:S03]  /*1330*/  MUFU.EX2 R31, R31 ;  /* 0x0000001f001f7308 */ /* 0x000fe60000000800 */
[----:B------:R-:W-:Y:S01]  /*1340*/  FFMA R35, R24, 1.925963033500011079e-08, R21 ;  /* 0x32a5706018237823 */ /* 0x000fe20000000015 */
[----:B------:R-:W-:Y:S01]  /*1350*/  FADD R21, RZ, R17 ;  /* 0x00000011ff157221 */ /* 0x000fe20000000000 */
[----:B------:R-:W-:-:S03]  /*1360*/  SHF.L.U32 R24, R25, 0x17, RZ ;  /* 0x0000001719187819 */ /* 0x000fc600000006ff */
[----:B------:R-:W-:Y:S01]  /*1370*/  FADD R14, R21, R6 ;  /* 0x00000006150e7221 */ /* 0x000fe20000000000 */
[----:B------:R-:W2:Y:S01]  /*1380*/  MUFU.EX2 R35, R35 ;  /* 0x0000002300237308 */ /* 0x000ea20000000800 */
[----:B-1----:R-:W-:Y:S02]  /*1390*/  FMUL R24, R24, R27 ;  /* 0x0000001b18187220 */ /* 0x002fe40000400000 */
[----:B------:R-:W-:-:S04]  /*13a0*/  FADD R21, R14, R5 ;  /* 0x000000050e157221 */ /* 0x000fc80000000000 */
[----:B------:R-:W-:-:S04]  /*13b0*/  FADD R14, R21, R4 ;  /* 0x00000004150e7221 */ /* 0x000fc80000000000 */
[----:B------:R-:W-:-:S04]  /*13c0*/  FADD R21, R14, R3 ;  /* 0x000000030e157221 */ /* 0x000fc80000000000 */
[----:B------:R-:W-:Y:S01]  /*13d0*/  FADD R21, R21, R2 ;  /* 0x0000000215157221 */ /* 0x000fe20000000000 */
[----:B--2---:R-:W-:-:S03]  /*13e0*/  FMUL R25, R12, R35 ;  /* 0x000000230c197220 */ /* 0x004fc60000400000 */
        /* <DEDUP_REMOVED lines=29> */
.L_x_2505:
        /* <DEDUP_REMOVED lines=12> */
[----:B01----:R-:W-:Y:S05]  /*1680*/  CALL.REL.NOINC `($__internal_33_$__cuda_sm3x_div_rn_noftz_f32_slowpath) ;  /* 0x0000002800187944 */ /* 0x003fea0003c00000 */
[----:B------:R-:W-:-:S07]  /*1690*/  MOV R14, R11 ;  /* 0x0000000b000e7202 */ /* 0x000fce0000000f00 */
.L_x_2452:
[----:B------:R-:W-:Y:S05]  /*16a0*/  BSYNC.RECONVERGENT B2 ;  /* 0x0000000000027941 */ /* 0x000fea0003800200 */
.L_x_2451:
        /* <DEDUP_REMOVED lines=12> */
[----:B01----:R-:W-:Y:S05]  /*1770*/  CALL.REL.NOINC `($__internal_33_$__cuda_sm3x_div_rn_noftz_f32_slowpath) ;  /* 0x0000002400dc7944 */ /* 0x003fea0003c00000 */
[----:B------:R-:W-:-:S07]  /*1780*/  MOV R15, R11 ;  /* 0x0000000b000f7202 */ /* 0x000fce0000000f00 */
.L_x_2454:
[----:B------:R-:W-:Y:S05]  /*1790*/  BSYNC.RECONVERGENT B2 ;  /* 0x0000000000027941 */ /* 0x000fea0003800200 */
.L_x_2453:
        /* <DEDUP_REMOVED lines=14> */
.L_x_2456:
[----:B------:R-:W-:Y:S05]  /*1880*/  BSYNC.RECONVERGENT B2 ;  /* 0x0000000000027941 */ /* 0x000fea0003800200 */
.L_x_2455:
        /* <DEDUP_REMOVED lines=14> */
.L_x_2458:
[----:B------:R-:W-:Y:S05]  /*1970*/  BSYNC.RECONVERGENT B2 ;  /* 0x0000000000027941 */ /* 0x000fea0003800200 */
.L_x_2457:
        /* <DEDUP_REMOVED lines=14> */
.L_x_2460:
[----:B------:R-:W-:Y:S05]  /*1a60*/  BSYNC.RECONVERGENT B2 ;  /* 0x0000000000027941 */ /* 0x000fea0003800200 */
.L_x_2459:
        /* <DEDUP_REMOVED lines=14> */
.L_x_2462:
[----:B------:R-:W-:Y:S05]  /*1b50*/  BSYNC.RECONVERGENT B2 ;  /* 0x0000000000027941 */ /* 0x000fea0003800200 */
.L_x_2461:
        /* <DEDUP_REMOVED lines=14> */
.L_x_2464:
[----:B------:R-:W-:Y:S05]  /*1c40*/  BSYNC.RECONVERGENT B2 ;  /* 0x0000000000027941 */ /* 0x000fea0003800200 */
.L_x_2463:
        /* <DEDUP_REMOVED lines=14> */
.L_x_2466:
[----:B------:R-:W-:Y:S05]  /*1d30*/  BSYNC.RECONVERGENT B2 ;  /* 0x0000000000027941 */ /* 0x000fea0003800200 */
.L_x_2465:
        /* <DEDUP_REMOVED lines=14> */
.L_x_2468:
[----:B------:R-:W-:Y:S05]  /*1e20*/  BSYNC.RECONVERGENT B2 ;  /* 0x0000000000027941 */ /* 0x000fea0003800200 */
.L_x_2467:
        /* <DEDUP_REMOVED lines=14> */
.L_x_2470:
[----:B------:R-:W-:Y:S05]  /*1f10*/  BSYNC.RECONVERGENT B2 ;  /* 0x0000000000027941 */ /* 0x000fea0003800200 */
.L_x_2469:
        /* <DEDUP_REMOVED lines=14> */
.L_x_2472:
[----:B------:R-:W-:Y:S05]  /*2000*/  BSYNC.RECONVERGENT B2 ;  /* 0x0000000000027941 */ /* 0x000fea0003800200 */
.L_x_2471:
        /* <DEDUP_REMOVED lines=14> */
.L_x_2474:
[----:B------:R-:W-:Y:S05]  /*20f0*/  BSYNC.RECONVERGENT B2 ;  /* 0x0000000000027941 */ /* 0x000fea0003800200 */
.L_x_2473:
        /* <DEDUP_REMOVED lines=14> */
.L_x_2476:
[----:B------:R-:W-:Y:S05]  /*21e0*/  BSYNC.RECONVERGENT B2 ;  /* 0x0000000000027941 */ /* 0x000fea0003800200 */
.L_x_2475:
        /* <DEDUP_REMOVED lines=14> */
.L_x_2478:
[----:B------:R-:W-:Y:S05]  /*22d0*/  BSYNC.RECONVERGENT B2 ;  /* 0x0000000000027941 */ /* 0x000fea0003800200 */
.L_x_2477:
        /* <DEDUP_REMOVED lines=14> */
.L_x_2480:
[----:B------:R-:W-:Y:S05]  /*23c0*/  BSYNC.RECONVERGENT B2 ;  /* 0x0000000000027941 */ /* 0x000fea0003800200 */
.L_x_2479:
        /* <DEDUP_REMOVED lines=14> */
.L_x_2482:
[----:B------:R-:W-:Y:S05]  /*24b0*/  BSYNC.RECONVERGENT B2 ;  /* 0x0000000000027941 */ /* 0x000fea0003800200 */
.L_x_2481:
        /* <DEDUP_REMOVED lines=14> */
.L_x_2484:
[----:B------:R-:W-:Y:S05]  /*25a0*/  BSYNC.RECONVERGENT B2 ;  /* 0x0000000000027941 */ /* 0x000fea0003800200 */
.L_x_2483:
        /* <DEDUP_REMOVED lines=14> */
.L_x_2486:
[----:B------:R-:W-:Y:S05]  /*2690*/  BSYNC.RECONVERGENT B2 ;  /* 0x0000000000027941 */ /* 0x000fea0003800200 */
.L_x_2485:
        /* <DEDUP_REMOVED lines=14> */
.L_x_2488:
[----:B------:R-:W-:Y:S05]  /*2780*/  BSYNC.RECONVERGENT B2 ;  /* 0x0000000000027941 */ /* 0x000fea0003800200 */
.L_x_2487:
        /* <DEDUP_REMOVED lines=14> */
.L_x_2490:
[----:B------:R-:W-:Y:S05]  /*2870*/  BSYNC.RECONVERGENT B2 ;  /* 0x0000000000027941 */ /* 0x000fea0003800200 */
.L_x_2489:
        /* <DEDUP_REMOVED lines=13> */
.L_x_2492:
[----:B------:R-:W-:Y:S05]  /*2950*/  BSYNC.RECONVERGENT B2 ;  /* 0x0000000000027941 */ /* 0x000fea0003800200 */
.L_x_2491:
        /* <DEDUP_REMOVED lines=15> */
[----:B------:R-:W-:-:S02]  /*2a50*/  R2UR UR11, R29 ;  /* 0x000000001d0b72ca */ /* 0x000fc400000e0000 */
[----:B------:R-:W-:Y:S02]  /*2a60*/  F2FP.BF16.F32.PACK_AB R5, R5, R6 ;  /* 0x000000060505723e */ /* 0x000fe400000010ff */
[----:B------:R-:W-:Y:S02]  /*2a70*/  LEA.HI.X R13, R24, UR41, R13, 0x1, P0 ;  /* 0x00000029180d7c11 */ /* 0x000fe400080f0c0d */
[----:B------:R-:W-:Y:S02]  /*2a80*/  PRMT R6, R14, 0x7632, R6 ;  /* 0x000076320e067816 */ /* 0x000fe40000000006 */
[----:B------:R-:W-:Y:S01]  /*2a90*/  F2FP.BF16.F32.PACK_AB R3, R3, R4 ;  /* 0x000000040303723e */ /* 0x000fe200000010ff */
[----:B------:R-:W-:Y:S01]  /*2aa0*/  STG.E.U16 desc[UR8][R12.64+0x80], R5 ;  /* 0x000080050c007986 */ /* 0x000fe2000c101508 */
[----:B------:R-:W-:Y:S02]  /*2ab0*/  IADD3 R36, P0, PT, R33, R36, RZ ;  /* 0x0000002421247210 */ /* 0x000fe40007f1e0ff */
        /* <DEDUP_REMOVED lines=11> */
[----:B--2---:R-:W-:-:S02]  /*2b70*/  PRMT R6, R3, 0x7632, R6 ;  /* 0x0000763203067816 */ /* 0x004fc40000000006 */
[----:B------:R-:W-:Y:S01]  /*2b80*/  PRMT R15, R5, 0x7632, R15 ;  /* 0x00007632050f7816 */ /* 0x000fe2000000000f */
[----:B------:R-:W-:Y:S01]  /*2b90*/  STG.E.U16 desc[UR8][R12.64+0x300], R7 ;  /* 0x000300070c007986 */ /* 0x000fe2000c101508 */
[----:B------:R-:W-:Y:S02]  /*2ba0*/  R2UR UR14, R28 ;  /* 0x000000001c0e72ca */ /* 0x000fe400000e0000 */
[----:B------:R-:W-:Y:S01]  /*2bb0*/  R2UR UR15, R29 ;  /* 0x000000001d0f72ca */ /* 0x000fe200000e0000 */
[----:B------:R2:W-:Y:S01]  /*2bc0*/  STG.E.U16 desc[UR4][R12.64+0x140], R6 ;  /* 0x000140060c007986 */ /* 0x0005e2000c101504 */
[----:B------:R-:W-:Y:S02]  /*2bd0*/  PRMT R5, R0, 0x7632, R5 ;  /* 0x0000763200057816 */ /* 0x000fe40000000005 */
[----:B------:R-:W-:Y:S01]  /*2be0*/  ISETP.GE.AND.EX P0, PT, R38, UR45, PT, P0 ;  /* 0x0000002d26007c0c */ /* 0x000fe2000bf06300 */
[----:B------:R-:W-:Y:S01]  /*2bf0*/  STG.E.U16 desc[UR10][R12.64+0xc0], R15 ;  /* 0x0000c00f0c007986 */ /* 0x000fe2000c10150a */
[----:B------:R-:W-:-:S02]  /*2c00*/  F2FP.BF16.F32.PACK_AB R2, R31, R2 ;  /* 0x000000021f02723e */ /* 0x000fc400000010ff */
[----:B---3--:R-:W-:Y:S01]  /*2c10*/  PRMT R0, R7, 0x7632, R0 ;  /* 0x0000763207007816 */ /* 0x008fe20000000000 */
[----:B------:R-:W-:Y:S01]  /*2c20*/  STG.E.U16 desc[UR12][R12.64+0x100], R3 ;  /* 0x000100030c007986 */ /* 0x000fe2000c10150c */
[----:B------:R-:W-:Y:S02]  /*2c30*/  F2FP.BF16.F32.PACK_AB R16, R19, R16 ;  /* 0x000000101310723e */ /* 0x000fe400000010ff */
[----:B------:R-:W-:Y:S01]  /*2c40*/  F2FP.BF16.F32.PACK_AB R18, R21, R18 ;  /* 0x000000121512723e */ /* 0x000fe200000010ff */
[----:B------:R3:W-:Y:S01]  /*2c50*/  STG.E.U16 desc[UR6][R12.64+0x180], R2 ;  /* 0x000180020c007986 */ /* 0x0007e2000c101506 */
[----:B--2---:R-:W-:Y:S02]  /*2c60*/  PRMT R6, R8, 0x7632, R6 ;  /* 0x0000763208067816 */ /* 0x004fe40000000006 */
[----:B------:R-:W-:Y:S01]  /*2c70*/  F2FP.BF16.F32.PACK_AB R20, R23, R20 ;  /* 0x000000141714723e */ /* 0x000fe200000010ff */
[----:B------:R2:W-:Y:S01]  /*2c80*/  STG.E.U16 desc[UR10][R12.64+0x340], R0 ;  /* 0x000340000c007986 */ /* 0x0005e2000c10150a */
[----:B------:R-:W-:-:S02]  /*2c90*/  PRMT R4, R2, 0x7632, R4 ;  /* 0x0000763202047816 */ /* 0x000fc40000000004 */
[----:B------:R-:W-:Y:S01]  /*2ca0*/  F2FP.BF16.F32.PACK_AB R11, RZ, R11 ;  /* 0x0000000bff0b723e */ /* 0x000fe200000010ff */
[----:B------:R4:W-:Y:S01]  /*2cb0*/  STG.E.U16 desc[UR6][R12.64+0x2c0], R6 ;  /* 0x0002c0060c007986 */ /* 0x0009e2000c101506 */
[----:B---3--:R-:W-:-:S03]  /*2cc0*/  PRMT R2, R16, 0x7632, R2 ;  /* 0x0000763210027816 */ /* 0x008fc60000000002 */
[----:B------:R3:W-:Y:S01]  /*2cd0*/  STG.E.U16 desc[UR8][R12.64+0x1c0], R4 ;  /* 0x0001c0040c007986 */ /* 0x0007e2000c101508 */
[----:B--2---:R-:W-:-:S03]  /*2ce0*/  PRMT R0, R20, 0x7632, R0 ;  /* 0x0000763214007816 */ /* 0x004fc60000000000 */
        /* <DEDUP_REMOVED lines=11> */
.L_x_2450:
[----:B------:R-:W-:Y:S01]  /*2da0*/  HFMA2 R11, -RZ, RZ, 0, 1.847743988037109375e-06 ;  /* 0x0000001fff0b7431 */ /* 0x000fe200000001ff */
[----:B------:R-:W-:Y:S01]  /*2db0*/  BSSY B0, `(.L_x_2494) ;  /* 0x0000006000007945 */ /* 0x000fe20003800000 */
[----:B------:R-:W-:Y:S02]  /*2dc0*/  MOV R12, 0x10 ;  /* 0x00000010000c7802 */ /* 0x000fe40000000f00 */
[----:B------:R-:W-:-:S07]  /*2dd0*/  MOV R15, 0xffffffff ;  /* 0xffffffff000f7802 */ /* 0x000fce0000000f00 */
[----:B0-----:R-:W-:Y:S05]  /*2de0*/  WARPSYNC.COLLECTIVE R15, `(.L_x_2495) ;  /* 0x000000000f087348 */ /* 0x001fea0003c00000 */
[----:B------:R1:W2:Y:S02]  /*2df0*/  SHFL.BFLY P6, R14, R13, R12, R11 ;  /* 0x0c00000c0d0e7389 */ /* 0x0002a400000c000b */
[----:B012---:R-:W-:Y:S05]  /*2e00*/  ENDCOLLECTIVE ;  /* 0x000000000000791b */ /* 0x007fea0003800000 */
.L_x_2495:
[----:B------:R-:W-:Y:S05]  /*2e10*/  BSYNC B0 ;  /* 0x0000000000007941 */ /* 0x000fea0003800000 */
.L_x_2494:
        /* <DEDUP_REMOVED lines=8> */
.L_x_2496:
[----:B------:R-:W-:Y:S01]  /*2ea0*/  HFMA2 R12, -RZ, RZ, 0, 2.384185791015625e-07 ;  /* 0x00000004ff0c7431 */ /* 0x000fe200000001ff */
[----:B------:R-:W-:-:S04]  /*2eb0*/  FMNMX R0, R13, R14, !PT ;  /* 0x0000000e0d007209 */ /* 0x000fc80007800000 */
[----:B------:R-:W-:-:S07]  /*2ec0*/  MOV R13, R0 ;  /* 0x00000000000d7202 */ /* 0x000fce0000000f00 */
[----:B------:R-:W-:Y:S05]  /*2ed0*/  WARPSYNC.COLLECTIVE R15, `(.L_x_2497) ;  /* 0x000000000f087348 */ /* 0x000fea0003c00000 */
[----:B------:R0:W1:Y:S02]  /*2ee0*/  SHFL.BFLY P6, R14, R13, R12, R11 ;  /* 0x0c00000c0d0e7389 */ /* 0x00006400000c000b */
[----:B01----:R-:W-:Y:S05]  /*2ef0*/  ENDCOLLECTIVE ;  /* 0x000000000000791b */ /* 0x003fea0003800000 */
.L_x_2497:
[----:B------:R-:W-:Y:S01]  /*2f00*/  HFMA2 R12, -RZ, RZ, 0, 1.1920928955078125e-07 ;  /* 0x00000002ff0c7431 */ /* 0x000fe200000001ff */
[----:B------:R-:W-:-:S04]  /*2f10*/  FMNMX R2, R0, R14, !PT ;  /* 0x0000000e00027209 */ /* 0x000fc80007800000 */
[----:B------:R-:W-:-:S07]  /*2f20*/  MOV R13, R2 ;  /* 0x00000002000d7202 */ /* 0x000fce0000000f00 */
[----:B------:R-:W-:Y:S05]  /*2f30*/  WARPSYNC.COLLECTIVE R15, `(.L_x_2498) ;  /* 0x000000000f087348 */ /* 0x000fea0003c00000 */
[----:B------:R0:W1:Y:S02]  /*2f40*/  SHFL.BFLY P6, R14, R13, R12, R11 ;  /* 0x0c00000c0d0e7389 */ /* 0x00006400000c000b */
[----:B01----:R-:W-:Y:S05]  /*2f50*/  ENDCOLLECTIVE ;  /* 0x000000000000791b */ /* 0x003fea0003800000 */
.L_x_2498:
[----:B------:R-:W-:Y:S01]  /*2f60*/  HFMA2 R12, -RZ, RZ, 0, 5.9604644775390625e-08 ;  /* 0x00000001ff0c7431 */ /* 0x000fe200000001ff */
[----:B------:R-:W-:-:S04]  /*2f70*/  FMNMX R3, R2, R14, !PT ;  /* 0x0000000e02037209 */ /* 0x000fc80007800000 */
[----:B------:R-:W-:-:S07]  /*2f80*/  MOV R13, R3 ;  /* 0x00000003000d7202 */ /* 0x000fce0000000f00 */
[----:B------:R-:W-:Y:S05]  /*2f90*/  WARPSYNC.COLLECTIVE R15, `(.L_x_2499) ;  /* 0x000000000f087348 */ /* 0x000fea0003c00000 */
[----:B------:R0:W1:Y:S02]  /*2fa0*/  SHFL.BFLY P6, R14, R13, R12, R11 ;  /* 0x0c00000c0d0e7389 */ /* 0x00006400000c000b */
[----:B01----:R-:W-:Y:S05]  /*2fb0*/  ENDCOLLECTIVE ;  /* 0x000000000000791b */ /* 0x003fea0003800000 */
.L_x_2499:
        /* <DEDUP_REMOVED lines=39> */
[----:B------:R-:W-:-:S03]  /*3230*/  FADD R35, R21, -12583039 ;  /* 0xcb40007f15237421 */ /* 0x000fc60000000000 */
[----:B------:R0:W1:Y:S01]  /*3240*/  MUFU.EX2 R5, R4 ;  /* 0x0000000400057308 */ /* 0x0000620000000800 */
[----:B------:R-:W-:-:S04]  /*3250*/  FFMA R35, R2, 1.4426950216293334961, -R35 ;  /* 0x3fb8aa3b02237823 */ /* 0x000fc80000000823 */
[----:B------:R-:W-:Y:S01]  /*3260*/  FFMA R35, R2, 1.925963033500011079e-08, R35 ;  /* 0x32a5706002237823 */ /* 0x000fe20000000023 */
[----:B0-----:R-:W-:-:S05]  /*3270*/  SHF.L.U32 R4, R21, 0x17, RZ ;  /* 0x0000001715047819 */ /* 0x001fca00000006ff */
[----:B------:R-:W0:Y:S01]  /*3280*/  MUFU.EX2 R35, R35 ;  /* 0x0000002300237308 */ /* 0x000e220000000800 */
[----:B-1----:R-:W-:Y:S01]  /*3290*/  FMUL R6, R6, R5 ;  /* 0x0000000506067220 */ /* 0x002fe20000400000 */
[----:B------:R-:W-:-:S04]  /*32a0*/  FFMA.SAT R5, R0, R30, 0.5 ;  /* 0x3f00000000057423 */ /* 0x000fc8000000201e */
[----:B------:R-:W-:-:S04]  /*32b0*/  FFMA.RM R5, R5, R32, 12582913 ;  /* 0x4b40000105057423 */ /* 0x000fc80000004020 */
[C---:B------:R-:W-:Y:S01]  /*32c0*/  FADD R19, R5.reuse, -12583039 ;  /* 0xcb40007f05137421 */ /* 0x040fe20000000000 */
[----:B------:R-:W-:Y:S01]  /*32d0*/  SHF.L.U32 R5, R5, 0x17, RZ ;  /* 0x0000001705057819 */ /* 0x000fe200000006ff */
[----:B0-----:R-:W-:Y:S02]  /*32e0*/  FMUL R4, R4, R35 ;  /* 0x0000002304047220 */ /* 0x001fe40000400000 */
[----:B------:R-:W-:-:S04]  /*32f0*/  FFMA R19, R0, 1.4426950216293334961, -R19 ;  /* 0x3fb8aa3b00137823 */ /* 0x000fc80000000813 */
[----:B------:R-:W-:-:S04]  /*3300*/  FFMA R19, R0, 1.925963033500011079e-08, R19 ;  /* 0x32a5706000137823 */ /* 0x000fc80000000013 */
[----:B------:R0:W1:Y:S02]  /*3310*/  MUFU.EX2 R0, R19 ;  /* 0x0000001300007308 */ /* 0x0000640000000800 */
[----:B0-----:R-:W-:-:S04]  /*3320*/  FFMA.SAT R19, R3, R30, 0.5 ;  /* 0x3f00000003137423 */ /* 0x001fc8000000201e */
        /* <DEDUP_REMOVED lines=18> */
[----:B------:R-:W-:-:S03]  /*3450*/  SHF.L.U32 R0, R19, 0x17, RZ ;  /* 0x0000001713007819 */ /* 0x000fc600000006ff */
[----:B------:R-:W-:-:S04]  /*3460*/  FFMA R21, R8, 1.4426950216293334961, -R21 ;  /* 0x3fb8aa3b08157823 */ /* 0x000fc80000000815 */
[----:B------:R-:W-:Y:S01]  /*3470*/  FFMA R21, R8, 1.925963033500011079e-08, R21 ;  /* 0x32a5706008157823 */ /* 0x000fe20000000015 */
[----:B-1----:R-:W-:Y:S01]  /*3480*/  FMUL R2, R2, R7 ;  /* 0x0000000702027220 */ /* 0x002fe20000400000 */
[----:B------:R-:W-:-:S04]  /*3490*/  FFMA.SAT R7, R9, R30, 0.5 ;  /* 0x3f00000009077423 */ /* 0x000fc8000000201e */
[----:B------:R-:W0:Y:S01]  /*34a0*/  MUFU.EX2 R21, R21 ;  /* 0x0000001500157308 */ /* 0x000e220000000800 */
[----:B------:R-:W-:-:S04]  /*34b0*/  FFMA.RM R7, R7, R32, 12582913 ;  /* 0x4b40000107077423 */ /* 0x000fc80000004020 */
[C---:B------:R-:W-:Y:S01]  /*34c0*/  FADD R8, R7.reuse, -12583039 ;  /* 0xcb40007f07087421 */ /* 0x040fe20000000000 */
[----:B------:R-:W-:-:S03]  /*34d0*/  SHF.L.U32 R7, R7, 0x17, RZ ;  /* 0x0000001707077819 */ /* 0x000fc600000006ff */
[----:B------:R-:W-:-:S04]  /*34e0*/  FFMA R8, R9, 1.4426950216293334961, -R8 ;  /* 0x3fb8aa3b09087823 */ /* 0x000fc80000000808 */
[----:B------:R-:W-:Y:S01]  /*34f0*/  FFMA R8, R9, 1.925963033500011079e-08, R8 ;  /* 0x32a5706009087823 */ /* 0x000fe20000000008 */
[----:B0-----:R-:W-:-:S05]  /*3500*/  FMUL R0, R0, R21 ;  /* 0x0000001500007220 */ /* 0x001fca0000400000 */
        /* <DEDUP_REMOVED lines=31> */
[----:B------:R-:W-:Y:S02]  /*3700*/  FFMA R21, R18, 1.4426950216293334961, -R21 ;  /* 0x3fb8aa3b12157823 */ /* 0x000fe40000000815 */
[----:B------:R-:W-:-:S02]  /*3710*/  FADD R20, R7, -12583039 ;  /* 0xcb40007f07147421 */ /* 0x000fc40000000000 */
[----:B------:R-:W-:Y:S01]  /*3720*/  FFMA R21, R18, 1.925963033500011079e-08, R21 ;  /* 0x32a5706012157823 */ /* 0x000fe20000000015 */
[----:B------:R-:W-:Y:S01]  /*3730*/  SHF.L.U32 R18, R19, 0x17, RZ ;  /* 0x0000001713127819 */ /* 0x000fe200000006ff */
[----:B------:R-:W-:Y:S01]  /*3740*/  FFMA.SAT R19, R25, R30, 0.5 ;  /* 0x3f00000019137423 */ /* 0x000fe2000000201e */
[----:B------:R-:W-:Y:S01]  /*3750*/  FFMA R20, R27, 1.4426950216293334961, -R20 ;  /* 0x3fb8aa3b1b147823 */ /* 0x000fe20000000814 */
[----:B------:R-:W-:Y:S02]  /*3760*/  SHF.L.U32 R7, R7, 0x17, RZ ;  /* 0x0000001707077819 */ /* 0x000fe400000006ff */
[----:B------:R-:W-:Y:S01]  /*3770*/  FFMA.RM R19, R19, R32, 12582913 ;  /* 0x4b40000113137423 */ /* 0x000fe20000004020 */
[----:B------:R-:W-:Y:S01]  /*3780*/  FFMA R20, R27, 1.925963033500011079e-08, R20 ;  /* 0x32a570601b147823 */ /* 0x000fe20000000014 */
[----:B------:R-:W0:Y:S08]  /*3790*/  MUFU.EX2 R21, R21 ;  /* 0x0000001500157308 */ /* 0x000e300000000800 */
[----:B------:R-:W1:Y:S01]  /*37a0*/  MUFU.EX2 R20, R20 ;  /* 0x0000001400147308 */ /* 0x000e620000000800 */
[----:B0-----:R-:W-:Y:S01]  /*37b0*/  FMUL R18, R18, R21 ;  /* 0x0000001512127220 */ /* 0x001fe20000400000 */
[----:B------:R-:W-:-:S04]  /*37c0*/  FFMA.SAT R21, R11, R30, 0.5 ;  /* 0x3f0000000b157423 */ /* 0x000fc8000000201e */
[----:B------:R-:W-:Y:S01]  /*37d0*/  FFMA.RM R21, R21, R32, 12582913 ;  /* 0x4b40000115157423 */ /* 0x000fe20000004020 */
[----:B-1----:R-:W-:Y:S01]  /*37e0*/  FMUL R7, R7, R20 ;  /* 0x0000001407077220 */ /* 0x002fe20000400000 */
        /* <DEDUP_REMOVED lines=34> */
[----:B------:R-:W-:-:S05]  /*3a10*/  FFMA.SAT R13, R14, R30, 0.5 ;  /* 0x3f0000000e0d7423 */ /* 0x000fca000000201e */
        /* <DEDUP_REMOVED lines=52> */
.L_x_2500:
[----:B------:R-:W-:Y:S02]  /*3d60*/  HFMA2 R12, -RZ, RZ, 0, 4.76837158203125e-07 ;  /* 0x00000008ff0c7431 */ /* 0x000fe400000001ff */
[----:B------:R-:W-:-:S05]  /*3d70*/  FADD R27, R13, R14 ;  /* 0x0000000e0d1b7221 */ /* 0x000fca0000000000 */
[----:B------:R-:W-:-:S07]  /*3d80*/  MOV R13, R27 ;  /* 0x0000001b000d7202 */ /* 0x000fce0000000f00 */
[----:B------:R-:W-:Y:S05]  /*3d90*/  WARPSYNC.COLLECTIVE R15, `(.L_x_2501) ;  /* 0x000000000f087348 */ /* 0x000fea0003c00000 */
[----:B------:R0:W1:Y:S02]  /*3da0*/  SHFL.BFLY P6, R14, R13, R12, R11 ;  /* 0x0c00000c0d0e7389 */ /* 0x00006400000c000b */
[----:B01----:R-:W-:Y:S05]  /*3db0*/  ENDCOLLECTIVE ;  /* 0x000000000000791b */ /* 0x003fea0003800000 */
.L_x_2501:
[----:B------:R-:W-:Y:S02]  /*3dc0*/  HFMA2 R12, -RZ, RZ, 0, 2.384185791015625e-07 ;  /* 0x00000004ff0c7431 */ /* 0x000fe400000001ff */
[----:B------:R-:W-:-:S05]  /*3dd0*/  FADD R30, R27, R14 ;  /* 0x0000000e1b1e7221 */ /* 0x000fca0000000000 */
[----:B------:R-:W-:-:S07]  /*3de0*/  MOV R13, R30 ;  /* 0x0000001e000d7202 */ /* 0x000fce0000000f00 */
[----:B------:R-:W-:Y:S05]  /*3df0*/  WARPSYNC.COLLECTIVE R15, `(.L_x_2502) ;  /* 0x000000000f087348 */ /* 0x000fea0003c00000 */
[----:B------:R0:W1:Y:S02]  /*3e00*/  SHFL.BFLY P6, R14, R13, R12, R11 ;  /* 0x0c00000c0d0e7389 */ /* 0x00006400000c000b */
[----:B01----:R-:W-:Y:S05]  /*3e10*/  ENDCOLLECTIVE ;  /* 0x000000000000791b */ /* 0x003fea0003800000 */
.L_x_2502:
[----:B------:R-:W-:Y:S02]  /*3e20*/  HFMA2 R12, -RZ, RZ, 0, 1.1920928955078125e-07 ;  /* 0x00000002ff0c7431 */ /* 0x000fe400000001ff */
[----:B------:R-:W-:-:S05]  /*3e30*/  FADD R31, R30, R14 ;  /* 0x0000000e1e1f7221 */ /* 0x000fca0000000000 */
[----:B------:R-:W-:-:S07]  /*3e40*/  MOV R13, R31 ;  /* 0x0000001f000d7202 */ /* 0x000fce0000000f00 */
[----:B------:R-:W-:Y:S05]  /*3e50*/  WARPSYNC.COLLECTIVE R15, `(.L_x_2503) ;  /* 0x000000000f087348 */ /* 0x000fea0003c00000 */
[----:B------:R0:W1:Y:S02]  /*3e60*/  SHFL.BFLY P6, R14, R13, R12, R11 ;  /* 0x0c00000c0d0e7389 */ /* 0x00006400000c000b */
[----:B01----:R-:W-:Y:S05]  /*3e70*/  ENDCOLLECTIVE ;  /* 0x000000000000791b */ /* 0x003fea0003800000 */
.L_x_2503:
[----:B------:R-:W-:Y:S02]  /*3e80*/  HFMA2 R12, -RZ, RZ, 0, 5.9604644775390625e-08 ;  /* 0x00000001ff0c7431 */ /* 0x000fe400000001ff */
[----:B------:R-:W-:-:S05]  /*3e90*/  FADD R32, R31, R14 ;  /* 0x0000000e1f207221 */ /* 0x000fca0000000000 */
[----:B------:R-:W-:-:S07]  /*3ea0*/  MOV R13, R32 ;  /* 0x00000020000d7202 */ /* 0x000fce0000000f00 */
[----:B------:R-:W-:Y:S05]  /*3eb0*/  WARPSYNC.COLLECTIVE R15, `(.L_x_2504) ;  /* 0x000000000f087348 */ /* 0x000fea0003c00000 */
[----:B------:R0:W1:Y:S02]  /*3ec0*/  SHFL.BFLY P6, R14, R13, R12, R11 ;  /* 0x0c00000c0d0e7389 */ /* 0x00006400000c000b */
[----:B01----:R-:W-:Y:S05]  /*3ed0*/  ENDCOLLECTIVE ;  /* 0x000000000000791b */ /* 0x003fea0003800000 */
.L_x_2504:
[----:B------:R-:W-:Y:S05]  /*3ee0*/  BRA `(.L_x_2505) ;  /* 0xffffffd400b47947 */ /* 0x000fea000383ffff */
        .weak           $__internal_33_$__cuda_sm3x_div_rn_noftz_f32_slowpath
        .type           $__internal_33_$__cuda_sm3x_div_rn_noftz_f32_slowpath,@function
        .size           $__internal_33_$__cuda_sm3x_div_rn_noftz_f32_slowpath,(.L_x_25485 - $__internal_33_$__cuda_sm3x_div_rn_noftz_f32_slowpath)
$__internal_33_$__cuda_sm3x_div_rn_noftz_f32_slowpath:
        /* <DEDUP_REMOVED lines=34> */
.L_x_2507:
[----:B------:R-:W-:Y:S01]  /*4110*/  LEA R11, R32, 0xc0800000, 0x17 ;  /* 0xc0800000200b7811 */ /* 0x000fe200078eb8ff */
[----:B------:R-:W-:Y:S01]  /*4120*/  BSSY.RECONVERGENT B1, `(.L_x_2512) ;  /* 0x0000036000017945 */ /* 0x000fe20003800200 */
[----:B------:R-:W-:Y:S02]  /*4130*/  IADD3 R37, PT, PT, R37, -0x7f, RZ ;  /* 0xffffff8125257810 */ /* 0x000fe40007ffe0ff */
[----:B------:R-:W-:Y:S02]  /*4140*/  IADD3 R39, PT, PT, -R11, R12, RZ ;  /* 0x0000000c0b277210 */ /* 0x000fe40007ffe1ff */
[----:B------:R-:W-:Y:S02]  /*4150*/  IADD3 R42, PT, PT, R37, 0x7f, -R32 ;  /* 0x0000007f252a7810 */ /* 0x000fe40007ffe820 */
[----:B------:R-:W0:Y:S01]  /*4160*/  MUFU.RCP R11, R39 ;  /* 0x00000027000b7308 */ /* 0x000e220000001000 */
[----:B------:R-:W-:Y:S01]  /*4170*/  FADD.FTZ R40, -R39, -RZ ;  /* 0x800000ff27287221 */ /* 0x000fe20000010100 */
[----:B------:R-:W-:-:S03]  /*4180*/  IADD3 R42, PT, PT, R42, R13, RZ ;  /* 0x0000000d2a2a7210 */ /* 0x000fc60007ffe0ff */
[----:B0-----:R-:W-:-:S04]  /*4190*/  FFMA R12, R11, R40, 1 ;  /* 0x3f8000000b0c7423 */ /* 0x001fc80000000028 */
[----:B------:R-:W-:Y:S01]  /*41a0*/  FFMA R12, R11, R12, R11 ;  /* 0x0000000c0b0c7223 */ /* 0x000fe2000000000b */
[----:B------:R-:W-:-:S04]  /*41b0*/  IMAD R11, R37, -0x800000, R17 ;  /* 0xff800000250b7824 */ /* 0x000fc800078e0211 */
        /* <DEDUP_REMOVED lines=40> */
.L_x_2514:
[----:B------:R-:W-:-:S04]  /*4440*/  LOP3.LUT R11, R11, 0x80000000, RZ, 0xc0, !PT ;  /* 0x800000000b0b7812 */ /* 0x000fc800078ec0ff */
[----:B------:R-:W-:Y:S01]  /*4450*/  LOP3.LUT R11, R11, 0x7f800000, RZ, 0xfc, !PT ;  /* 0x7f8000000b0b7812 */ /* 0x000fe200078efcff */
[----:B------:R-:W-:Y:S06]  /*4460*/  BRA `(.L_x_2515) ;  /* 0x0000000000047947 */ /* 0x000fec0003800000 */
.L_x_2513:
[----:B------:R-:W-:-:S07]  /*4470*/  LEA R11, R42, R11, 0x17 ;  /* 0x0000000b2a0b7211 */ /* 0x000fce00078eb8ff */
.L_x_2515:
[----:B------:R-:W-:Y:S05]  /*4480*/  BSYNC.RECONVERGENT B1 ;  /* 0x0000000000017941 */ /* 0x000fea0003800200 */
.L_x_2512:
[----:B------:R-:W-:Y:S05]  /*4490*/  BRA `(.L_x_2516) ;  /* 0x0000000000207947 */ /* 0x000fea0003800000 */
.L_x_2511:
[----:B------:R-:W-:-:S04]  /*44a0*/  LOP3.LUT R11, R12, 0x80000000, R17, 0x48, !PT ;  /* 0x800000000c0b7812 */ /* 0x000fc800078e4811 */
[----:B------:R-:W-:Y:S01]  /*44b0*/  LOP3.LUT R11, R11, 0x7f800000, RZ, 0xfc, !PT ;  /* 0x7f8000000b0b7812 */ /* 0x000fe200078efcff */
[----:B------:R-:W-:Y:S06]  /*44c0*/  BRA `(.L_x_2516) ;  /* 0x0000000000147947 */ /* 0x000fec0003800000 */
.L_x_2510:
[----:B------:R-:W-:Y:S01]  /*44d0*/  LOP3.LUT R11, R12, 0x80000000, R17, 0x48, !PT ;  /* 0x800000000c0b7812 */ /* 0x000fe200078e4811 */
[----:B------:R-:W-:Y:S06]  /*44e0*/  BRA `(.L_x_2516) ;  /* 0x00000000000c7947 */ /* 0x000fec0003800000 */
.L_x_2509:
[----:B------:R-:W0:Y:S01]  /*44f0*/  MUFU.RSQ R11, -QNAN ;  /* 0xffc00000000b7908 */ /* 0x000e220000001400 */
[----:B------:R-:W-:Y:S05]  /*4500*/  BRA `(.L_x_2516) ;  /* 0x0000000000047947 */ /* 0x000fea0003800000 */
.L_x_2508:
[----:B------:R-:W-:-:S07]  /*4510*/  FADD.FTZ R11, R17, R12 ;  /* 0x0000000c110b7221 */ /* 0x000fce0000010000 */
.L_x_2516:
[----:B------:R-:W-:Y:S05]  /*4520*/  BSYNC.RECONVERGENT B0 ;  /* 0x0000000000007941 */ /* 0x000fea0003800200 */
.L_x_2506:
[----:B------:R-:W-:Y:S01]  /*4530*/  HFMA2 R13, -RZ, RZ, 0, 0 ;  /* 0x00000000ff0d7431 */ /* 0x000fe200000001ff */
[----:B------:R-:W-:-:S04]  /*4540*/  MOV R12, R30 ;  /* 0x0000001e000c7202 */ /* 0x000fc80000000f00 */
[----:B0-----:R-:W-:Y:S05]  /*4550*/  RET.REL.NODEC R12 `(_Z15SoftmaxWarpImplI10DirectLoadI13__nv_bfloat16fE11DirectStoreIfS1_EfLi1ELi21ELi32ELi1ELb0EL9Algorithm0EEvT_T0_ll) ;  /* 0xffffffb80ca87950 */ /* 0x001fea0003c3ffff */
.L_x_2517:
        /* <DEDUP_REMOVED lines=10> */
.L_x_25485:


//--------------------- .text._Z15SoftmaxWarpImplI10DirectLoadI13__nv_bfloat16fE11DirectStoreIfS1_EfLi1ELi20ELi32ELi1ELb1EL9Algorithm0EEvT_T0_ll --------------------------
	.section	.text._Z15SoftmaxWarpImplI10DirectLoadI13__nv_bfloat16fE11DirectStoreIfS1_EfLi1ELi20ELi32ELi1ELb1EL9Algorithm0EEvT_T0_ll,"ax",@progbits
	.align	128
        .global         _Z15SoftmaxWarpImplI10DirectLoadI13__nv_bfloat16fE11DirectStoreIfS1_EfLi1ELi20ELi32ELi1ELb1EL9Algorithm0EEvT_T0_ll
        .type           _Z15SoftmaxWarpImplI10DirectLoadI13__nv_bfloat16fE11DirectStoreIfS1_EfLi1ELi20ELi32ELi1ELb1EL9Algorithm0EEvT_T0_ll,@function
        .size           _Z15SoftmaxWarpImplI10DirectLoadI13__nv_bfloat16fE11DirectStoreIfS1_EfLi1ELi20ELi32ELi1ELb1EL9Algorithm0EEvT_T0_ll,(.L_x_25486 - _Z15SoftmaxWarpImplI10DirectLoadI13__nv_bfloat16fE11DirectStoreIfS1_EfLi1ELi20ELi32ELi1ELb1EL9Algorithm0EEvT_T0_ll)
        .other          _Z15SoftmaxWarpImplI10DirectLoadI13__nv_bfloat16fE11DirectStoreIfS1_EfLi1ELi20ELi32ELi1ELb1EL9Algorithm0EEvT_T0_ll,@"STO_CUDA_ENTRY STV_DEFAULT"
_Z15SoftmaxWarpImplI10DirectLoadI13__nv_bfloat16fE11DirectStoreIfS1_EfLi1ELi20ELi32ELi1ELb1EL9Algorithm0EEvT_T0_ll:
.text._Z15SoftmaxWarpImplI10DirectLoadI13__nv_bfloat16fE11DirectStoreIfS1_EfLi1ELi20ELi32ELi1ELb1EL9Algorithm0EEvT_T0_ll:
        /* <DEDUP_REMOVED lines=25> */
.L_x_2518:
        /* <DEDUP_REMOVED lines=33> */
.L_x_2561:
[----:B------:R-:W-:Y:S01]  /*03a0*/  ISETP.GE.U32.AND P0, PT, R36, UR44, PT ;  /* 0x0000002c24007c0c */ /* 0x000fe2000bf06070 */
[----:B------:R-:W-:Y:S01]  /*03b0*/  HFMA2 R3, -RZ, RZ, 0, 0 ;  /* 0x00000000ff037431 */ /* 0x000fe200000001ff */
[----:B------:R-:W-:Y:S01]  /*03c0*/  ISETP.GE.U32.AND P2, PT, R35, UR44, PT ;  /* 0x0000002c23007c0c */ /* 0x000fe2000bf46070 */
[----:B-1----:R-:W-:Y:S01]  /*03d0*/  IMAD R7, R32, UR42, RZ ;  /* 0x0000002a20077c24 */ /* 0x002fe2000f8e02ff */
        /* <DEDUP_REMOVED lines=17> */
[----:B------:R-:W-:Y:S02]  /*04f0*/  ISETP.GE.U32.AND P3, PT, R51, UR44, PT ;  /* 0x0000002c33007c0c */ /* 0x000fe4000bf66070 */
[----:B------:R-:W-:Y:S02]  /*0500*/  ISETP.GE.AND.EX P5, PT, RZ, UR45, PT, P5 ;  /* 0x0000002dff007c0c */ /* 0x000fe4000bfa6350 */
[----:B------:R-:W-:Y:S02]  /*0510*/  ISETP.GE.AND.EX P3, PT, RZ, UR45, PT, P3 ;  /* 0x0000002dff007c0c */ /* 0x000fe4000bf66330 */
[----:B------:R-:W-:Y:S02]  /*0520*/  ISETP.GE.U32.AND P1, PT, R50, UR44, PT ;  /* 0x0000002c32007c0c */ /* 0x000fe4000bf26070 */
[----:B------:R-:W-:Y:S02]  /*0530*/  MOV R55, 0xff800000 ;  /* 0xff80000000377802 */ /* 0x000fe40000000f00 */
[----:B------:R-:W-:-:S02]  /*0540*/  ISETP.GE.AND.EX P1, PT, RZ, UR45, PT, P1 ;  /* 0x0000002dff007c0c */ /* 0x000fc4000bf26310 */
        /* <DEDUP_REMOVED lines=17> */
[----:B--2---:R-:W-:-:S03]  /*0660*/  @!P0 IMAD.U32 R55, R4, 0x10000, RZ ;  /* 0x0001000004378824 */ /* 0x004fc600078e00ff */
[----:B------:R-:W2:Y:S02]  /*0670*/  @!P3 LDG.E.U16 R4, desc[UR8][R2.64+0x100] ;  /* 0x000100080204b981 */ /* 0x000ea4000c1e1500 */
        /* <DEDUP_REMOVED lines=13> */
[----:B------:R-:W-:Y:S02]  /*0750*/  MOV R5, 0xff800000 ;  /* 0xff80000000057802 */ /* 0x000fe40000000f00 */
[----:B------:R-:W-:-:S02]  /*0760*/  MOV R6, 0xff800000 ;  /* 0xff80000000067802 */ /* 0x000fc40000000f00 */
[----:B-----5:R-:W-:Y:S02]  /*0770*/  @!P1 SHF.L.U32 R6, R8, 0x10, RZ ;  /* 0x0000001008069819 */ /* 0x020fe400000006ff */
[----:B------:R-:W-:Y:S02]  /*0780*/  ISETP.GE.U32.AND P4, PT, R46, UR44, PT ;  /* 0x0000002c2e007c0c */ /* 0x000fe4000bf86070 */
[----:B------:R-:W-:Y:S02]  /*0790*/  MOV R7, 0xff800000 ;  /* 0xff80000000077802 */ /* 0x000fe40000000f00 */
[----:B------:R-:W-:Y:S02]  /*07a0*/  ISETP.GE.AND.EX P4, PT, RZ, UR45, PT, P4 ;  /* 0x0000002dff007c0c */ /* 0x000fe4000bf86340 */
[----:B------:R-:W-:Y:S02]  /*07b0*/  MOV R8, 0xff800000 ;  /* 0xff80000000087802 */ /* 0x000fe40000000f00 */
[----:B------:R-:W-:-:S09]  /*07c0*/  @!P6 SHF.L.U32 R7, R9, 0x10, RZ ;  /* 0x000000100907e819 */ /* 0x000fd200000006ff */
[----:B------:R-:W-:Y:S02]  /*07d0*/  @!P4 R2UR UR8, R26 ;  /* 0x000000001a08c2ca */ /* 0x000fe400000e0000 */
[----:B------:R-:W-:Y:S01]  /*07e0*/  @!P4 R2UR UR9, R27 ;  /* 0x000000001b09c2ca */ /* 0x000fe200000e0000 */
[----:B--2---:R-:W-:-:S12]  /*07f0*/  @!P3 IMAD.U32 R5, R4, 0x10000, RZ ;  /* 0x000100000405b824 */ /* 0x004fd800078e00ff */
[----:B------:R-:W2:Y:S01]  /*0800*/  @!P4 LDG.E.U16 R4, desc[UR8][R2.64+0x280] ;  /* 0x000280080204c981 */ /* 0x000ea2000c1e1500 */
[----:B---3--:R-:W-:-:S04]  /*0810*/  @!P5 SHF.L.U32 R28, R0, 0x10, RZ ;  /* 0x00000010001cd819 */ /* 0x008fc800000006ff */
[----:B------:R-:W-:Y:S02]  /*0820*/  @!P5 FMNMX R13, R13, R28, !PT ;  /* 0x0000001c0d0dd209 */ /* 0x000fe40007800000 */
[----:B------:R-:W-:Y:S02]  /*0830*/  ISETP.GE.U32.AND P5, PT, R47, UR44, PT ;  /* 0x0000002c2f007c0c */ /* 0x000fe4000bfa6070 */
[----:B------:R-:W-:Y:S02]  /*0840*/  @!P3 FMNMX R13, R13, R5, !PT ;  /* 0x000000050d0db209 */ /* 0x000fe40007800000 */
[----:B------:R-:W-:Y:S02]  /*0850*/  ISETP.GE.U32.AND P3, PT, R33, UR44, PT ;  /* 0x0000002c21007c0c */ /* 0x000fe4000bf66070 */
[----:B------:R-:W-:Y:S02]  /*0860*/  @!P1 FMNMX R13, R13, R6, !PT ;  /* 0x000000060d0d9209 */ /* 0x000fe40007800000 */
[----:B------:R-:W-:-:S02]  /*0870*/  ISETP.GE.AND.EX P1, PT, RZ, UR45, PT, P5 ;  /* 0x0000002dff007c0c */ /* 0x000fc4000bf26350 */
[----:B------:R-:W-:Y:S02]  /*0880*/  ISETP.GE.AND.EX P3, PT, RZ, UR45, PT, P3 ;  /* 0x0000002dff007c0c */ /* 0x000fe4000bf66330 */
[----:B------:R-:W-:Y:S02]  /*0890*/  ISETP.GE.U32.AND P5, PT, R45, UR44, PT ;  /* 0x0000002c2d007c0c */ /* 0x000fe4000bfa6070 */
[----:B------:R-:W-:Y:S02]  /*08a0*/  @!P6 FMNMX R13, R13, R7, !PT ;  /* 0x000000070d0de209 */ /* 0x000fe40007800000 */
[----:B------:R-:W-:Y:S02]  /*08b0*/  ISETP.GE.U32.AND P6, PT, R44, UR44, PT ;  /* 0x0000002c2c007c0c */ /* 0x000fe4000bfc6070 */
[----:B------:R-:W-:-:S03]  /*08c0*/  ISETP.GE.AND.EX P5, PT, RZ, UR45, PT, P5 ;  /* 0x0000002dff007c0c */ /* 0x000fc6000bfa6350 */
[C---:B------:R-:W-:Y:S02]  /*08d0*/  @!P1 R2UR UR4, R26.reuse ;  /* 0x000000001a0492ca */ /* 0x040fe400000e0000 */
[C---:B------:R-:W-:Y:S02]  /*08e0*/  @!P1 R2UR UR5, R27.reuse ;  /* 0x000000001b0592ca */ /* 0x040fe400000e0000 */
[----:B------:R-:W-:Y:S02]  /*08f0*/  @!P3 R2UR UR6, R26 ;  /* 0x000000001a06b2ca */ /* 0x000fe400000e0000 */
[----:B------:R-:W-:Y:S02]  /*0900*/  @!P3 R2UR UR7, R27 ;  /* 0x000000001b07b2ca */ /* 0x000fe400000e0000 */
[----:B------:R-:W-:Y:S02]  /*0910*/  @!P2 SHF.L.U32 R8, R10, 0x10, RZ ;  /* 0x000000100a08a819 */ /* 0x000fe400000006ff */
[----:B------:R-:W-:-:S02]  /*0920*/  ISETP.GE.AND.EX P6, PT, RZ, UR45, PT, P6 ;  /* 0x0000002dff007c0c */ /* 0x000fc4000bfc6360 */
[----:B------:R-:W-:Y:S02]  /*0930*/  @!P2 FMNMX R13, R13, R8, !PT ;  /* 0x000000080d0da209 */ /* 0x000fe40007800000 */
[----:B------:R-:W-:Y:S01]  /*0940*/  ISETP.GE.U32.AND P2, PT, R43, UR44, PT ;  /* 0x0000002c2b007c0c */ /* 0x000fe2000bf46070 */
[----:B------:R-:W3:Y:S03]  /*0950*/  @!P1 LDG.E.U16 R12, desc[UR4][R2.64+0x200] ;  /* 0x00020004020c9981 */ /* 0x000ee6000c1e1500 */
[----:B------:R-:W-:Y:S01]  /*0960*/  ISETP.GE.AND.EX P2, PT, RZ, UR45, PT, P2 ;  /* 0x0000002dff007c0c */ /* 0x000fe2000bf46320 */
[----:B------:R-:W4:Y:S01]  /*0970*/  @!P3 LDG.E.U16 R0, desc[UR6][R2.64+0x240] ;  /* 0x000240060200b981 */ /* 0x000f22000c1e1500 */
[----:B------:R-:W-:Y:S02]  /*0980*/  @!P5 R2UR UR10, R26 ;  /* 0x000000001a0ad2ca */ /* 0x000fe400000e0000 */
[----:B------:R-:W-:-:S02]  /*0990*/  @!P5 R2UR UR11, R27 ;  /* 0x000000001b0bd2ca */ /* 0x000fc400000e0000 */
[----:B------:R-:W-:Y:S02]  /*09a0*/  @!P6 R2UR UR12, R26 ;  /* 0x000000001a0ce2ca */ /* 0x000fe400000e0000 */
[----:B------:R-:W-:-:S05]  /*09b0*/  @!P6 R2UR UR13, R27 ;  /* 0x000000001b0de2ca */ /* 0x000fca00000e0000 */
        /* <DEDUP_REMOVED lines=8> */
[----:B------:R-:W-:Y:S01]  /*0a40*/  MOV R22, 0xff800000 ;  /* 0xff80000000167802 */ /* 0x000fe20000000f00 */
[----:B------:R-:W-:Y:S01]  /*0a50*/  IMAD.MOV.U32 R20, RZ, RZ, -0x800000 ;  /* 0xff800000ff147424 */ /* 0x000fe200078e00ff */
[----:B------:R-:W-:Y:S02]  /*0a60*/  MOV R18, 0xff800000 ;  /* 0xff80000000127802 */ /* 0x000fe40000000f00 */
[----:B--2---:R-:W-:Y:S02]  /*0a70*/  @!P4 SHF.L.U32 R23, R4, 0x10, RZ ;  /* 0x000000100417c819 */ /* 0x004fe400000006ff */
[----:B---3--:R-:W-:-:S02]  /*0a80*/  @!P1 SHF.L.U32 R25, R12, 0x10, RZ ;  /* 0x000000100c199819 */ /* 0x008fc400000006ff */
[----:B----4-:R-:W-:Y:S02]  /*0a90*/  @!P3 SHF.L.U32 R24, R0, 0x10, RZ ;  /* 0x000000100018b819 */ /* 0x010fe400000006ff */
[----:B------:R-:W-:-:S04]  /*0aa0*/  @!P1 FMNMX R13, R13, R25, !PT ;  /* 0x000000190d0d9209 */ /* 0x000fc80007800000 */
        /* <DEDUP_REMOVED lines=8> */
[----:B------:R-:W-:Y:S02]  /*0b30*/  @!P6 SHF.L.U32 R20, R10, 0x10, RZ ;  /* 0x000000100a14e819 */ /* 0x000fe400000006ff */
[----:B------:R-:W-:Y:S02]  /*0b40*/  @!P5 FMNMX R13, R13, R22, !PT ;  /* 0x000000160d0dd209 */ /* 0x000fe40007800000 */
[----:B------:R-:W-:Y:S02]  /*0b50*/  ISETP.GE.AND.EX P4, PT, RZ, UR45, PT, P4 ;  /* 0x0000002dff007c0c */ /* 0x000fe4000bf86340 */
[----:B------:R-:W-:-:S02]  /*0b60*/  ISETP.GE.U32.AND P5, PT, R39, UR44, PT ;  /* 0x0000002c27007c0c */ /* 0x000fc4000bfa6070 */
[----:B------:R-:W-:Y:S02]  /*0b70*/  @!P2 SHF.L.U32 R18, R11, 0x10, RZ ;  /* 0x000000100b12a819 */ /* 0x000fe400000006ff */
        /* <DEDUP_REMOVED lines=35> */
[----:B------:R-:W-:Y:S02]  /*0db0*/  MOV R10, 0xff800000 ;  /* 0xff800000000a7802 */ /* 0x000fe40000000f00 */
        /* <DEDUP_REMOVED lines=47> */
[----:B------:R-:W-:Y:S01]  /*10b0*/  FADD R9, R25, -12583039 ;  /* 0xcb40007f19097421 */ /* 0x000fe20000000000 */
        /* <DEDUP_REMOVED lines=8> */
[----:B------:R-:W-:Y:S01]  /*1140*/  FADD R7, R3, -12583039 ;  /* 0xcb40007f03077421 */ /* 0x000fe20000000000 */
[-C--:B------:R-:W-:Y:S01]  /*1150*/  FFMA.SAT R29, R28, R11.reuse, 0.5 ;  /* 0x3f0000001c1d7423 */ /* 0x080fe2000000200b */
[-C--:B------:R-:W-:Y:S01]  /*1160*/  FFMA.SAT R9, R56, R11.reuse, 0.5 ;  /* 0x3f00000038097423 */ /* 0x080fe2000000200b */
[----:B------:R-:W-:Y:S01]  /*1170*/  FFMA R13, R60, 1.4426950216293334961, -R13 ;  /* 0x3fb8aa3b3c0d7823 */ /* 0x000fe2000000080d */
[----:B------:R-:W-:Y:S01]  /*1180*/  FFMA R59, R58, 1.4426950216293334961, -R7 ;  /* 0x3fb8aa3b3a3b7823 */ /* 0x000fe20000000807 */
[-C--:B------:R-:W-:Y:S01]  /*1190*/  FFMA.RM R29, R29, R12.reuse, 12582913 ;  /* 0x4b4000011d1d7423 */ /* 0x080fe2000000400c */
[-C--:B------:R-:W-:Y:S01]  /*11a0*/  FFMA.RM R7, R9, R12.reuse, 12582913 ;  /* 0x4b40000109077423 */ /* 0x080fe2000000400c */
[----:B------:R-:W-:Y:S01]  /*11b0*/  FFMA R60, R60, 1.925963033500011079e-08, R13 ;  /* 0x32a570603c3c7823 */ /* 0x000fe2000000000d */
[----:B------:R-:W-:Y:S01]  /*11c0*/  FFMA R59, R58, 1.925963033500011079e-08, R59 ;  /* 0x32a570603a3b7823 */ /* 0x000fe2000000003b */
[----:B------:R-:W-:Y:S01]  /*11d0*/  FADD R9, R29, -12583039 ;  /* 0xcb40007f1d097421 */ /* 0x000fe20000000000 */
[----:B------:R-:W-:Y:S01]  /*11e0*/  FADD R13, R7, -12583039 ;  /* 0xcb40007f070d7421 */ /* 0x000fe20000000000 */
[----:B------:R-:W0:Y:S01]  /*11f0*/  MUFU.EX2 R55, R64 ;  /* 0x0000004000377308 */ /* 0x000e220000000800 */
[-C--:B------:R-:W-:Y:S01]  /*1200*/  FFMA.SAT R19, R24, R11.reuse, 0.5 ;  /* 0x3f00000018137423 */ /* 0x080fe2000000200b */
[----:B------:R-:W-:Y:S01]  /*1210*/  FFMA R9, R28, 1.4426950216293334961, -R9 ;  /* 0x3fb8aa3b1c097823 */ /* 0x000fe20000000809 */
[----:B------:R-:W-:Y:S01]  /*1220*/  FFMA R13, R56, 1.4426950216293334961, -R13 ;  /* 0x3fb8aa3b380d7823 */ /* 0x000fe2000000080d */
[----:B------:R-:W-:Y:S01]  /*1230*/  IMAD.SHL.U32 R5, R5, 0x800000, RZ ;  /* 0x0080000005057824 */ /* 0x000fe200078e00ff */
[----:B------:R-:W-:Y:S01]  /*1240*/  SHF.L.U32 R3, R3, 0x17, RZ ;  /* 0x0000001703037819 */ /* 0x000fe200000006ff */
[----:B------:R-:W-:Y:S01]  /*1250*/  FFMA R58, R28, 1.925963033500011079e-08, R9 ;  /* 0x32a570601c3a7823 */ /* 0x000fe20000000009 */
[----:B------:R-:W-:Y:S01]  /*1260*/  FFMA R56, R56, 1.925963033500011079e-08, R13 ;  /* 0x32a5706038387823 */ /* 0x000fe2000000000d */
[-C--:B------:R-:W-:Y:S01]  /*1270*/  FFMA.SAT R9, R54, R11.reuse, 0.5 ;  /* 0x3f00000036097423 */ /* 0x080fe2000000200b */
[-C--:B------:R-:W-:Y:S01]  /*1280*/  FFMA.SAT R13, R30, R11.reuse, 0.5 ;  /* 0x3f0000001e0d7423 */ /* 0x080fe2000000200b */
[----:B------:R-:W-:Y:S01]  /*1290*/  MUFU.EX2 R60, R60 ;  /* 0x0000003c003c7308 */ /* 0x000fe20000000800 */
[----:B------:R-:W-:Y:S01]  /*12a0*/  FFMA.SAT R63, R14, R11, 0.5 ;  /* 0x3f0000000e3f7423 */ /* 0x000fe2000000200b */
[-C--:B------:R-:W-:Y:S01]  /*12b0*/  FFMA.RM R28, R9, R12.reuse, 12582913 ;  /* 0x4b400001091c7423 */ /* 0x080fe2000000400c */
[----:B------:R-:W-:-:S03]  /*12c0*/  FFMA.RM R9, R13, R12, 12582913 ;  /* 0x4b4000010d097423 */ /* 0x000fc6000000400c */
[----:B------:R-:W-:Y:S01]  /*12d0*/  FADD R13, R28, -12583039 ;  /* 0xcb40007f1c0d7421 */ /* 0x000fe20000000000 */
[----:B------:R-:W-:Y:S01]  /*12e0*/  FADD R15, R9, -12583039 ;  /* 0xcb40007f090f7421 */ /* 0x000fe20000000000 */
[----:B------:R-:W-:Y:S02]  /*12f0*/  MUFU.EX2 R58, R58 ;  /* 0x0000003a003a7308 */ /* 0x000fe40000000800 */
[----:B------:R-:W-:Y:S01]  /*1300*/  FFMA R13, R54, 1.4426950216293334961, -R13 ;  /* 0x3fb8aa3b360d7823 */ /* 0x000fe2000000080d */
[----:B------:R-:W-:-:S03]  /*1310*/  FFMA R15, R30, 1.4426950216293334961, -R15 ;  /* 0x3fb8aa3b1e0f7823 */ /* 0x000fc6000000080f */
[----:B------:R-:W-:Y:S01]  /*1320*/  FFMA R54, R54, 1.925963033500011079e-08, R13 ;  /* 0x32a5706036367823 */ /* 0x000fe2000000000d */
[----:B------:R-:W-:Y:S01]  /*1330*/  FFMA R23, R30, 1.925963033500011079e-08, R15 ;  /* 0x32a570601e177823 */ /* 0x000fe2000000000f */
[----:B------:R-:W-:-:S04]  /*1340*/  FFMA.SAT R15, R4, R11, 0.5 ;  /* 0x3f000000040f7423 */ /* 0x000fc8000000200b */
[----:B------:R-:W-:Y:S01]  /*1350*/  FFMA.RM R15, R15, R12, 12582913 ;  /* 0x4b4000010f0f7423 */ /* 0x000fe2000000400c */
[----:B------:R-:W-:Y:S03]  /*1360*/  MUFU.EX2 R54, R54 ;  /* 0x0000003600367308 */ /* 0x000fe60000000800 */
[----:B------:R-:W-:-:S04]  /*1370*/  FADD R13, R15, -12583039 ;  /* 0xcb40007f0f0d7421 */ /* 0x000fc80000000000 */
[C---:B------:R-:W-:Y:S01]  /*1380*/  FFMA R21, R4.reuse, 1.4426950216293334961, -R13 ;  /* 0x3fb8aa3b04157823 */ /* 0x040fe2000000080d */
[----:B------:R-:W-:Y:S01]  /*1390*/  FFMA.RM R13, R19, R12, 12582913 ;  /* 0x4b400001130d7423 */ /* 0x000fe2000000400c */
[----:B------:R-:W-:Y:S02]  /*13a0*/  MUFU.EX2 R23, R23 ;  /* 0x0000001700177308 */ /* 0x000fe40000000800 */
[----:B------:R-:W-:Y:S01]  /*13b0*/  FFMA R21, R4, 1.925963033500011079e-08, R21 ;  /* 0x32a5706004157823 */ /* 0x000fe20000000015 */
[----:B------:R-:W-:Y:S01]  /*13c0*/  SHF.L.U32 R4, R17, 0x17, RZ ;  /* 0x0000001711047819 */ /* 0x000fe200000006ff */
[----:B------:R-:W-:Y:S01]  /*13d0*/  FFMA.SAT R17, R0, R11, 0.5 ;  /* 0x3f00000000117423 */ /* 0x000fe2000000200b */
[----:B------:R-:W-:-:S03]  /*13e0*/  FADD R19, R13, -12583039 ;  /* 0xcb40007f0d137421 */ /* 0x000fc60000000000 */
[----:B------:R-:W-:Y:S01]  /*13f0*/  FFMA.RM R17, R17, R12, 12582913 ;  /* 0x4b40000111117423 */ /* 0x000fe2000000400c */
[----:B0-----:R-:W-:Y:S01]  /*1400*/  FMUL R4, R4, R55 ;  /* 0x0000003704047220 */ /* 0x001fe20000400000 */
[C---:B------:R-:W-:Y:S01]  /*1410*/  FFMA R19, R24.reuse, 1.4426950216293334961, -R19 ;  /* 0x3fb8aa3b18137823 */ /* 0x040fe20000000813 */
[----:B------:R-:W0:Y:S01]  /*1420*/  MUFU.EX2 R55, R62 ;  /* 0x0000003e00377308 */ /* 0x000e220000000800 */
[C---:B------:R-:W-:Y:S01]  /*1430*/  FADD R57, R17.reuse, -12583039 ;  /* 0xcb40007f11397421 */ /* 0x040fe20000000000 */
[----:B------:R-:W-:Y:S01]  /*1440*/  SHF.L.U32 R17, R17, 0x17, RZ ;  /* 0x0000001711117819 */ /* 0x000fe200000006ff */
[----:B------:R-:W-:Y:S02]  /*1450*/  FFMA R19, R24, 1.925963033500011079e-08, R19 ;  /* 0x32a5706018137823 */ /* 0x000fe40000000013 */
[----:B------:R-:W-:-:S04]  /*1460*/  FFMA R57, R0, 1.4426950216293334961, -R57 ;  /* 0x3fb8aa3b00397823 */ /* 0x000fc80000000839 */
[----:B------:R-:W-:Y:S01]  /*1470*/  FFMA R30, R0, 1.925963033500011079e-08, R57 ;  /* 0x32a57060001e7823 */ /* 0x000fe20000000039 */
[----:B------:R-:W-:Y:S01]  /*1480*/  FFMA.SAT R57, R2, R11, 0.5 ;  /* 0x3f00000002397423 */ /* 0x000fe2000000200b */
[----:B------:R-:W-:-:S03]  /*1490*/  SHF.L.U32 R0, R25, 0x17, RZ ;  /* 0x0000001719007819 */ /* 0x000fc600000006ff */
[----:B------:R-:W-:Y:S01]  /*14a0*/  FFMA.RM R24, R57, R12, 12582913 ;  /* 0x4b40000139187423 */ /* 0x000fe2000000400c */
[----:B------:R-:W-:Y:S01]  /*14b0*/  MUFU.EX2 R30, R30 ;  /* 0x0000001e001e7308 */ /* 0x000fe20000000800 */
[----:B0-----:R-:W-:Y:S02]  /*14c0*/  FMUL R0, R0, R55 ;  /* 0x0000003700007220 */ /* 0x001fe40000400000 */
[C---:B------:R-:W-:Y:S01]  /*14d0*/  FADD R25, R24.reuse, -12583039 ;  /* 0xcb40007f18197421 */ /* 0x040fe20000000000 */
[----:B------:R-:W-:-:S03]  /*14e0*/  SHF.L.U32 R24, R24, 0x17, RZ ;  /* 0x0000001718187819 */ /* 0x000fc600000006ff */
[----:B------:R-:W-:-:S04]  /*14f0*/  FFMA R25, R2, 1.4426950216293334961, -R25 ;  /* 0x3fb8aa3b02197823 */ /* 0x000fc80000000819 */
[----:B------:R-:W-:Y:S01]  /*1500*/  FFMA R55, R2, 1.925963033500011079e-08, R25 ;  /* 0x32a5706002377823 */ /* 0x000fe20000000019 */
[----:B------:R-:W-:Y:S01]  /*1510*/  FFMA.SAT R25, R22, R11, 0.5 ;  /* 0x3f00000016197423 */ /* 0x000fe2000000200b */
[----:B------:R-:W-:Y:S02]  /*1520*/  FMUL R2, R5, R60 ;  /* 0x0000003c05027220 */ /* 0x000fe40000400000 */
[----:B------:R-:W0:Y:S01]  /*1530*/  MUFU.EX2 R60, R59 ;  /* 0x0000003b003c7308 */ /* 0x000e220000000800 */
[----:B------:R-:W-:-:S04]  /*1540*/  FFMA.RM R25, R25, R12, 12582913 ;  /* 0x4b40000119197423 */ /* 0x000fc8000000400c */
[----:B------:R-:W-:-:S03]  /*1550*/  FADD R5, R25, -12583039 ;  /* 0xcb40007f19057421 */ /* 0x000fc60000000000 */
[----:B------:R-:W-:Y:S01]  /*1560*/  MUFU.EX2 R55, R55 ;  /* 0x0000003700377308 */ /* 0x000fe20000000800 */
[----:B------:R-:W-:-:S04]  /*1570*/  FFMA R5, R22, 1.4426950216293334961, -R5 ;  /* 0x3fb8aa3b16057823 */ /* 0x000fc80000000805 */
[----:B------:R-:W-:Y:S01]  /*1580*/  FFMA R57, R22, 1.925963033500011079e-08, R5 ;  /* 0x32a5706016397823 */ /* 0x000fe20000000005 */
[----:B------:R-:W-:Y:S01]  /*1590*/  FFMA.SAT R5, R20, R11, 0.5 ;  /* 0x3f00000014057423 */ /* 0x000fe2000000200b */
[----:B0-----:R-:W-:-:S03]  /*15a0*/  FMUL R3, R3, R60 ;  /* 0x0000003c03037220 */ /* 0x001fc60000400000 */
[----:B------:R-:W-:Y:S01]  /*15b0*/  FFMA.RM R22, R5, R12, 12582913 ;  /* 0x4b40000105167423 */ /* 0x000fe2000000400c */
[----:B------:R-:W-:Y:S01]  /*15c0*/  SHF.L.U32 R5, R29, 0x17, RZ ;  /* 0x000000171d057819 */ /* 0x000fe200000006ff */
[----:B------:R-:W-:Y:S01]  /*15d0*/  FFMA.SAT R29, R6, R11, 0.5 ;  /* 0x3f000000061d7423 */ /* 0x000fe2000000200b */
[----:B------:R-:W-:Y:S01]  /*15e0*/  MUFU.EX2 R57, R57 ;  /* 0x0000003900397308 */ /* 0x000fe20000000800 */
[C---:B------:R-:W-:Y:S01]  /*15f0*/  FADD R61, R22.reuse, -12583039 ;  /* 0xcb40007f163d7421 */ /* 0x040fe20000000000 */
[----:B------:R-:W-:Y:S02]  /*1600*/  IMAD.SHL.U32 R22, R22, 0x800000, RZ ;  /* 0x0080000016167824 */ /* 0x000fe400078e00ff */
[----:B------:R-:W-:Y:S01]  /*1610*/  FMUL R5, R5, R58 ;  /* 0x0000003a05057220 */ /* 0x000fe20000400000 */
[----:B------:R-:W-:-:S03]  /*1620*/  FFMA R59, R20, 1.4426950216293334961, -R61 ;  /* 0x3fb8aa3b143b7823 */ /* 0x000fc6000000083d */
[----:B------:R-:W0:Y:S01]  /*1630*/  MUFU.EX2 R61, R56 ;  /* 0x00000038003d7308 */ /* 0x000e220000000800 */
[----:B------:R-:W-:Y:S01]  /*1640*/  FFMA R59, R20, 1.925963033500011079e-08, R59 ;  /* 0x32a57060143b7823 */ /* 0x000fe2000000003b */
[----:B------:R-:W-:-:S04]  /*1650*/  FFMA.RM R20, R29, R12, 12582913 ;  /* 0x4b4000011d147423 */ /* 0x000fc8000000400c */
[----:B------:R-:W-:Y:S02]  /*1660*/  FADD R29, R20, -12583039 ;  /* 0xcb40007f141d7421 */ /* 0x000fe40000000000 */
[----:B------:R-:W-:Y:S02]  /*1670*/  MUFU.EX2 R59, R59 ;  /* 0x0000003b003b7308 */ /* 0x000fe40000000800 */
[----:B------:R-:W-:-:S04]  /*1680*/  FFMA R29, R6, 1.4426950216293334961, -R29 ;  /* 0x3fb8aa3b061d7823 */ /* 0x000fc8000000081d */
[----:B------:R-:W-:Y:S01]  /*1690*/  FFMA R58, R6, 1.925963033500011079e-08, R29 ;  /* 0x32a57060063a7823 */ /* 0x000fe2000000001d */
[----:B------:R-:W-:Y:S01]  /*16a0*/  FFMA.SAT R29, R18, R11, 0.5 ;  /* 0x3f000000121d7423 */ /* 0x000fe2000000200b */
[----:B------:R-:W-:Y:S02]  /*16b0*/  SHF.L.U32 R6, R7, 0x17, RZ ;  /* 0x0000001707067819 */ /* 0x000fe400000006ff */
[----:B------:R-:W-:Y:S01]  /*16c0*/  SHF.L.U32 R7, R28, 0x17, RZ ;  /* 0x000000171c077819 */ /* 0x000fe200000006ff */
[----:B------:R-:W-:Y:S01]  /*16d0*/  FFMA.RM R29, R29, R12, 12582913 ;  /* 0x4b4000011d1d7423 */ /* 0x000fe2000000400c */
[----:B------:R-:W-:Y:S01]  /*16e0*/  MUFU.EX2 R58, R58 ;  /* 0x0000003a003a7308 */ /* 0x000fe20000000800 */
[----:B0-----:R-:W-:Y:S02]  /*16f0*/  FMUL R6, R6, R61 ;  /* 0x0000003d06067220 */ /* 0x001fe40000400000 */
[----:B------:R-:W-:Y:S01]  /*1700*/  FADD R61, R29, -12583039 ;  /* 0xcb40007f1d3d7421 */ /* 0x000fe20000000000 */
[----:B------:R-:W-:-:S03]  /*1710*/  FMUL R7, R7, R54 ;  /* 0x0000003607077220 */ /* 0x000fc60000400000 */
[----:B------:R-:W-:-:S04]  /*1720*/  FFMA R61, R18, 1.4426950216293334961, -R61 ;  /* 0x3fb8aa3b123d7823 */ /* 0x000fc8000000083d */
[----:B------:R-:W-:Y:S01]  /*1730*/  FFMA R60, R18, 1.925963033500011079e-08, R61 ;  /* 0x32a57060123c7823 */ /* 0x000fe2000000003d */
[----:B------:R-:W-:Y:S01]  /*1740*/  FFMA.SAT R61, R8, R11, 0.5 ;  /* 0x3f000000083d7423 */ /* 0x000fe2000000200b */
[----:B------:R-:W0:Y:S03]  /*1750*/  MUFU.EX2 R18, R21 ;  /* 0x0000001500127308 */ /* 0x000e260000000800 */
[----:B------:R-:W-:-:S04]  /*1760*/  FFMA.RM R28, R61, R12, 12582913 ;  /* 0x4b4000013d1c7423 */ /* 0x000fc8000000400c */
[----:B------:R-:W-:Y:S01]  /*1770*/  FADD R61, R28, -12583039 ;  /* 0xcb40007f1c3d7421 */ /* 0x000fe20000000000 */
[----:B------:R-:W-:Y:S03]  /*1780*/  MUFU.EX2 R60, R60 ;  /* 0x0000003c003c7308 */ /* 0x000fe60000000800 */
[----:B------:R-:W-:-:S04]  /*1790*/  FFMA R61, R8, 1.4426950216293334961, -R61 ;  /* 0x3fb8aa3b083d7823 */ /* 0x000fc8000000083d */
[----:B------:R-:W-:Y:S01]  /*17a0*/  FFMA R56, R8, 1.925963033500011079e-08, R61 ;  /* 0x32a5706008387823 */ /* 0x000fe2000000003d */
[----:B------:R-:W-:Y:S01]  /*17b0*/  FFMA.SAT R61, R16, R11, 0.5 ;  /* 0x3f000000103d7423 */ /* 0x000fe2000000200b */
[----:B------:R-:W-:-:S03]  /*17c0*/  SHF.L.U32 R8, R9, 0x17, RZ ;  /* 0x0000001709087819 */ /* 0x000fc600000006ff */
[----:B------:R-:W-:Y:S02]  /*17d0*/  FFMA.RM R54, R61, R12, 12582913 ;  /* 0x4b4000013d367423 */ /* 0x000fe4000000400c */
[----:B------:R-:W-:Y:S01]  /*17e0*/  FMUL R8, R8, R23 ;  /* 0x0000001708087220 */ /* 0x000fe20000400000 */
[----:B------:R1:W2:Y:S01]  /*17f0*/  MUFU.EX2 R61, R19 ;  /* 0x00000013003d7308 */ /* 0x0002a20000000800 */
[----:B------:R-:W-:-:S04]  /*1800*/  FADD R9, R54, -12583039 ;  /* 0xcb40007f36097421 */ /* 0x000fc80000000000 */
[----:B------:R-:W-:-:S04]  /*1810*/  FFMA R9, R16, 1.4426950216293334961, -R9 ;  /* 0x3fb8aa3b10097823 */ /* 0x000fc80000000809 */
[----:B------:R-:W-:Y:S01]  /*1820*/  FFMA R23, R16, 1.925963033500011079e-08, R9 ;  /* 0x32a5706010177823 */ /* 0x000fe20000000009 */
[----:B------:R-:W-:Y:S01]  /*1830*/  FFMA.SAT R9, R10, R11, 0.5 ;  /* 0x3f0000000a097423 */ /* 0x000fe2000000200b */
[----:B-1----:R-:W-:-:S03]  /*1840*/  FADD R19, RZ, R4 ;  /* 0x00000004ff137221 */ /* 0x002fc60000000000 */
[-C--:B------:R-:W-:Y:S01]  /*1850*/  FFMA.RM R11, R9, R12.reuse, 12582913 ;  /* 0x4b400001090b7423 */ /* 0x080fe2000000400c */
[----:B------:R-:W-:Y:S01]  /*1860*/  FADD R19, R19, R0 ;  /* 0x0000000013137221 */ /* 0x000fe20000000000 */
[----:B------:R-:W-:Y:S01]  /*1870*/  SHF.L.U32 R9, R15, 0x17, RZ ;  /* 0x000000170f097819 */ /* 0x000fe200000006ff */
[----:B------:R-:W-:Y:S01]  /*1880*/  FFMA.RM R12, R63, R12, 12582913 ;  /* 0x4b4000013f0c7423 */ /* 0x000fe2000000400c */
[----:B------:R-:W-:Y:S01]  /*1890*/  FADD R21, R11, -12583039 ;  /* 0xcb40007f0b157421 */ /* 0x000fe20000000000 */
[----:B------:R-:W-:Y:S01]  /*18a0*/  FADD R16, R19, R2 ;  /* 0x0000000213107221 */ /* 0x000fe20000000000 */
[----:B------:R-:W-:Y:S01]  /*18b0*/  SHF.L.U32 R11, R11, 0x17, RZ ;  /* 0x000000170b0b7819 */ /* 0x000fe200000006ff */
[----:B0-----:R-:W-:Y:S01]  /*18c0*/  FMUL R9, R9, R18 ;  /* 0x0000001209097220 */ /* 0x001fe20000400000 */
[----:B------:R-:W-:Y:S01]  /*18d0*/  FFMA R15, R10, 1.4426950216293334961, -R21 ;  /* 0x3fb8aa3b0a0f7823 */ /* 0x000fe20000000815 */
[----:B------:R-:W-:Y:S01]  /*18e0*/  FADD R16, R16, R3 ;  /* 0x0000000310107221 */ /* 0x000fe20000000000 */
[----:B------:R-:W-:Y:S01]  /*18f0*/  FADD R19, R12, -12583039 ;  /* 0xcb40007f0c137421 */ /* 0x000fe20000000000 */
[----:B------:R-:W-:Y:S01]  /*1900*/  SHF.L.U32 R21, R20, 0x17, RZ ;  /* 0x0000001714157819 */ /* 0x000fe200000006ff */
[----:B------:R-:W-:Y:S01]  /*1910*/  FFMA R15, R10, 1.925963033500011079e-08, R15 ;  /* 0x32a570600a0f7823 */ /* 0x000fe2000000000f */
[----:B------:R-:W-:Y:S01]  /*1920*/  SHF.L.U32 R10, R13, 0x17, RZ ;  /* 0x000000170d0a7819 */ /* 0x000fe200000006ff */
[----:B------:R-:W-:Y:S01]  /*1930*/  FADD R13, R16, R5 ;  /* 0x00000005100d7221 */ /* 0x000fe20000000000 */
[----:B------:R-:W-:Y:S01]  /*1940*/  FMUL R16, R17, R30 ;  /* 0x0000001e11107220 */ /* 0x000fe20000400000 */
[----:B------:R-:W-:Y:S01]  /*1950*/  FMUL R17, R24, R55 ;  /* 0x0000003718117220 */ /* 0x000fe20000400000 */
[----:B------:R0:W-:Y:S01]  /*1960*/  MUFU.EX2 R30, R23 ;  /* 0x00000017001e7308 */ /* 0x0001e20000000800 */
[----:B------:R-:W-:Y:S01]  /*1970*/  FADD R18, R13, R6 ;  /* 0x000000060d127221 */ /* 0x000fe20000000000 */
[----:B--2---:R-:W-:Y:S01]  /*1980*/  FMUL R10, R10, R61 ;  /* 0x0000003d0a0a7220 */ /* 0x004fe20000400000 */
[----:B------:R-:W-:-:S02]  /*1990*/  SHF.L.U32 R12, R12, 0x17, RZ ;  /* 0x000000170c0c7819 */ /* 0x000fc400000006ff */
[----:B------:R-:W-:-:S03]  /*19a0*/  FADD R13, R18, R7 ;  /* 0x00000007120d7221 */ /* 0x000fc60000000000 */
[----:B------:R-:W1:Y:S01]  /*19b0*/  MUFU.EX2 R55, R56 ;  /* 0x0000003800377308 */ /* 0x000e620000000800 */
[----:B------:R-:W-:Y:S01]  /*19c0*/  FADD R18, R13, R8 ;  /* 0x000000080d127221 */ /* 0x000fe20000000000 */
[----:B0-----:R-:W-:-:S03]  /*19d0*/  SHF.L.U32 R23, R29, 0x17, RZ ;  /* 0x000000171d177819 */ /* 0x001fc600000006ff */
[----:B------:R-:W-:Y:S01]  /*19e0*/  FADD R13, R18, R9 ;  /* 0x00000009120d7221 */ /* 0x000fe20000000000 */
[----:B------:R-:W-:Y:S01]  /*19f0*/  SHF.L.U32 R18, R25, 0x17, RZ ;  /* 0x0000001719127819 */ /* 0x000fe200000006ff */
[----:B------:R-:W-:Y:S01]  /*1a00*/  FFMA R25, R14, 1.4426950216293334961, -R19 ;  /* 0x3fb8aa3b0e197823 */ /* 0x000fe20000000813 */
[----:B------:R-:W-:Y:S01]  /*1a10*/  FMUL R19, R22, R59 ;  /* 0x0000003b16137220 */ /* 0x000fe20000400000 */
[----:B------:R-:W-:Y:S01]  /*1a20*/  FADD R13, R13, R10 ;  /* 0x0000000a0d0d7221 */ /* 0x000fe20000000000 */
[----:B------:R-:W0:Y:S01]  /*1a30*/  MUFU.EX2 R56, R15 ;  /* 0x0000000f00387308 */ /* 0x000e220000000800 */
[----:B------:R-:W-:Y:S01]  /*1a40*/  FMUL R18, R18, R57 ;  /* 0x0000003912127220 */ /* 0x000fe20000400000 */
[----:B------:R-:W-:Y:S01]  /*1a50*/  FFMA R25, R14, 1.925963033500011079e-08, R25 ;  /* 0x32a570600e197823 */ /* 0x000fe20000000019 */
[----:B------:R-:W-:Y:S01]  /*1a60*/  FADD R24, R13, R16 ;  /* 0x000000100d187221 */ /* 0x000fe20000000000 */
[----:B------:R-:W-:Y:S01]  /*1a70*/  SHF.L.U32 R22, R28, 0x17, RZ ;  /* 0x000000171c167819 */ /* 0x000fe200000006ff */
[----:B------:R-:W-:-:S02]  /*1a80*/  FMUL R23, R23, R60 ;  /* 0x0000003c17177220 */ /* 0x000fc40000400000 */
[----:B------:R-:W-:Y:S01]  /*1a90*/  FADD R13, R24, R17 ;  /* 0x00000011180d7221 */ /* 0x000fe20000000000 */
[----:B------:R-:W-:Y:S01]  /*1aa0*/  FMUL R24, R21, R58 ;  /* 0x0000003a15187220 */ /* 0x000fe20000400000 */
[----:B------:R-:W2:Y:S01]  /*1ab0*/  MUFU.EX2 R25, R25 ;  /* 0x0000001900197308 */ /* 0x000ea20000000800 */
[----:B------:R-:W-:Y:S01]  /*1ac0*/  SHF.L.U32 R21, R54, 0x17, RZ ;  /* 0x0000001736157819 */ /* 0x000fe200000006ff */
[----:B------:R-:W-:Y:S01]  /*1ad0*/  FADD R20, R13, R18 ;  /* 0x000000120d147221 */ /* 0x000fe20000000000 */
[----:B-1----:R-:W-:-:S03]  /*1ae0*/  FMUL R22, R22, R55 ;  /* 0x0000003716167220 */ /* 0x002fc60000400000 */
[----:B------:R-:W-:Y:S01]  /*1af0*/  FADD R13, R20, R19 ;  /* 0x00000013140d7221 */ /* 0x000fe20000000000 */
[----:B------:R-:W-:Y:S01]  /*1b00*/  FMUL R21, R21, R30 ;  /* 0x0000001e15157220 */ /* 0x000fe20000400000 */
[----:B0-----:R-:W-:Y:S02]  /*1b10*/  FMUL R20, R11, R56 ;  /* 0x000000380b147220 */ /* 0x001fe40000400000 */
[----:B------:R-:W-:-:S04]  /*1b20*/  FADD R14, R13, R24 ;  /* 0x000000180d0e7221 */ /* 0x000fc80000000000 */
[----:B------:R-:W-:Y:S01]  /*1b30*/  FADD R13, R14, R23 ;  /* 0x000000170e0d7221 */ /* 0x000fe20000000000 */
[----:B--2---:R-:W-:-:S03]  /*1b40*/  FMUL R25, R12, R25 ;  /* 0x000000190c197220 */ /* 0x004fc60000400000 */
        /* <DEDUP_REMOVED lines=13> */
.L_x_2573:
        /* <DEDUP_REMOVED lines=11> */
[----:B0-----:R-:W-:Y:S05]  /*1cd0*/  CALL.REL.NOINC `($__internal_34_$__cuda_sm3x_div_rn_noftz_f32_slowpath) ;  /* 0x0000002800707944 */ /* 0x001fea0003c00000 */
[----:B------:R-:W-:-:S07]  /*1ce0*/  MOV R14, R4 ;  /* 0x00000004000e7202 */ /* 0x000fce0000000f00 */
.L_x_2522:
[----:B------:R-:W-:Y:S05]  /*1cf0*/  BSYNC.RECONVERGENT B3 ;  /* 0x0000000000037941 */ /* 0x000fea0003800200 */
.L_x_2521:
        /* <DEDUP_REMOVED lines=11> */
[----:B0-----:R-:W-:Y:S05]  /*1db0*/  CALL.REL.NOINC `($__internal_34_$__cuda_sm3x_div_rn_noftz_f32_slowpath) ;  /* 0x0000002800387944 */ /* 0x001fea0003c00000 */
[----:B------:R-:W-:-:S07]  /*1dc0*/  MOV R15, R4 ;  /* 0x00000004000f7202 */ /* 0x000fce0000000f00 */
.L_x_2524:
[----:B------:R-:W-:Y:S05]  /*1dd0*/  BSYNC.RECONVERGENT B3 ;  /* 0x0000000000037941 */ /* 0x000fea0003800200 */
.L_x_2523:
        /* <DEDUP_REMOVED lines=12> */
[----:B------:R-:W-:-:S07]  /*1ea0*/  IMAD.MOV.U32 R0, RZ, RZ, R4 ;  /* 0x000000ffff007224 */ /* 0x000fce00078e0004 */
.L_x_2526:
[----:B------:R-:W-:Y:S05]  /*1eb0*/  BSYNC.RECONVERGENT B3 ;  /* 0x0000000000037941 */ /* 0x000fea0003800200 */
.L_x_2525:
        /* <DEDUP_REMOVED lines=13> */
.L_x_2528:
[----:B------:R-:W-:Y:S05]  /*1f90*/  BSYNC.RECONVERGENT B3 ;  /* 0x0000000000037941 */ /* 0x000fea0003800200 */
.L_x_2527:
        /* <DEDUP_REMOVED lines=13> */
.L_x_2530:
[----:B------:R-:W-:Y:S05]  /*2070*/  BSYNC.RECONVERGENT B3 ;  /* 0x0000000000037941 */ /* 0x000fea0003800200 */
.L_x_2529:
        /* <DEDUP_REMOVED lines=13> */
.L_x_2532:
[----:B------:R-:W-:Y:S05]  /*2150*/  BSYNC.RECONVERGENT B3 ;  /* 0x0000000000037941 */ /* 0x000fea0003800200 */
.L_x_2531:
        /* <DEDUP_REMOVED lines=13> */
.L_x_2534:
[----:B------:R-:W-:Y:S05]  /*2230*/  BSYNC.RECONVERGENT B3 ;  /* 0x0000000000037941 */ /* 0x000fea0003800200 */
.L_x_2533:
        /* <DEDUP_REMOVED lines=13> */
.L_x_2536:
[----:B------:R-:W-:Y:S05]  /*2310*/  BSYNC.RECONVERGENT B3 ;  /* 0x0000000000037941 */ /* 0x000fea0003800200 */
.L_x_2535:
        /* <DEDUP_REMOVED lines=11> */
[----:B0-----:R-:W-:Y:S05]  /*23d0*/  CALL.REL.NOINC `($__internal_34_$__cuda_sm3x_div_rn_noftz_f32_slowpath) ;  /* 0x0000002000b07944 */ /* 0x001fea0003c00000 */
[----:B------:R-:W-:-:S07]  /*23e0*/  MOV R8, R4 ;  /* 0x0000000400087202 */ /* 0x000fce0000000f00 */
.L_x_2538:
[----:B------:R-:W-:Y:S05]  /*23f0*/  BSYNC.RECONVERGENT B3 ;  /* 0x0000000000037941 */ /* 0x000fea0003800200 */
.L_x_2537:
        /* <DEDUP_REMOVED lines=13> */
.L_x_2540:
[----:B------:R-:W-:Y:S05]  /*24d0*/  BSYNC.RECONVERGENT B3 ;  /* 0x0000000000037941 */ /* 0x000fea0003800200 */
.L_x_2539:
        /* <DEDUP_REMOVED lines=13> */
.L_x_2542:
[----:B------:R-:W-:Y:S05]  /*25b0*/  BSYNC.RECONVERGENT B3 ;  /* 0x0000000000037941 */ /* 0x000fea0003800200 */
.L_x_2541:
        /* <DEDUP_REMOVED lines=13> */
.L_x_2544:
[----:B------:R-:W-:Y:S05]  /*2690*/  BSYNC.RECONVERGENT B3 ;  /* 0x0000000000037941 */ /* 0x000fea0003800200 */
.L_x_2543:
        /* <DEDUP_REMOVED lines=13> */
.L_x_2546:
[----:B------:R-:W-:Y:S05]  /*2770*/  BSYNC.RECONVERGENT B3 ;  /* 0x0000000000037941 */ /* 0x000fea0003800200 */
.L_x_2545:
        /* <DEDUP_REMOVED lines=13> */
.L_x_2548:
[----:B------:R-:W-:Y:S05]  /*2850*/  BSYNC.RECONVERGENT B3 ;  /* 0x0000000000037941 */ /* 0x000fea0003800200 */
.L_x_2547:
        /* <DEDUP_REMOVED lines=13> */
.L_x_2550:
[----:B------:R-:W-:Y:S05]  /*2930*/  BSYNC.RECONVERGENT B3 ;  /* 0x0000000000037941 */ /* 0x000fea0003800200 */
.L_x_2549:
        /* <DEDUP_REMOVED lines=13> */
.L_x_2552:
[----:B------:R-:W-:Y:S05]  /*2a10*/  BSYNC.RECONVERGENT B3 ;  /* 0x0000000000037941 */ /* 0x000fea0003800200 */
.L_x_2551:
        /* <DEDUP_REMOVED lines=13> */
.L_x_2554:
[----:B------:R-:W-:Y:S05]  /*2af0*/  BSYNC.RECONVERGENT B3 ;  /* 0x0000000000037941 */ /* 0x000fea0003800200 */
.L_x_2553:
        /* <DEDUP_REMOVED lines=13> */
.L_x_2556:
[----:B------:R-:W-:Y:S05]  /*2bd0*/  BSYNC.RECONVERGENT B3 ;  /* 0x0000000000037941 */ /* 0x000fea0003800200 */
.L_x_2555:
        /* <DEDUP_REMOVED lines=13> */
.L_x_2558:
[----:B------:R-:W-:Y:S05]  /*2cb0*/  BSYNC.RECONVERGENT B3 ;  /* 0x0000000000037941 */ /* 0x000fea0003800200 */
.L_x_2557:
        /* <DEDUP_REMOVED lines=13> */
.L_x_2560:
[----:B------:R-:W-:Y:S05]  /*2d90*/  BSYNC.RECONVERGENT B3 ;  /* 0x0000000000037941 */ /* 0x000fea0003800200 */
.L_x_2559:
[----:B------:R-:W-:Y:S01]  /*2da0*/  HFMA2 R3, -RZ, RZ, 0, 0 ;  /* 0x00000000ff037431 */ /* 0x000fe200000001ff */
[----:B------:R-:W-:Y:S01]  /*2db0*/  MOV R2, R36 ;  /* 0x0000002400027202 */ /* 0x000fe20000000f00 */
[----:B------:R-:W-:Y:S01]  /*2dc0*/  IMAD R5, R32, UR38, RZ ;  /* 0x0000002620057c24 */ /* 0x000fe2000f8e02ff */
[----:B------:R-:W-:Y:S02]  /*2dd0*/  ISETP.GE.U32.AND P4, PT, R35, UR44, PT ;  /* 0x0000002c23007c0c */ /* 0x000fe4000bf86070 */
[----:B------:R-:W-:Y:S01]  /*2de0*/  @!P0 R2UR UR4, R26 ;  /* 0x000000001a0482ca */ /* 0x000fe200000e0000 */
[C---:B------:R-:W-:Y:S01]  /*2df0*/  IMAD R5, R34.reuse, UR39, R5 ;  /* 0x0000002722057c24 */ /* 0x040fe2000f8e0205 */
[----:B------:R-:W-:Y:S02]  /*2e00*/  @!P0 R2UR UR5, R27 ;  /* 0x000000001b0582ca */ /* 0x000fe400000e0000 */
[----:B------:R-:W-:Y:S01]  /*2e10*/  ISETP.GE.AND.EX P4, PT, RZ, UR45, PT, P4 ;  /* 0x0000002dff007c0c */ /* 0x000fe2000bf86340 */
[----:B------:R-:W-:Y:S01]  /*2e20*/  IMAD.WIDE.U32 R2, R34, UR38, R2 ;  /* 0x0000002622027c25 */ /* 0x000fe2000f8e0002 */
[----:B------:R-:W-:-:S02]  /*2e30*/  ISETP.GE.U32.AND P3, PT, R53, UR44, PT ;  /* 0x0000002c35007c0c */ /* 0x000fc4000bf66070 */
[----:B------:R-:W-:Y:S02]  /*2e40*/  ISETP.GE.U32.AND P2, PT, R52, UR44, PT ;  /* 0x0000002c34007c0c */ /* 0x000fe4000bf46070 */
[----:B------:R-:W-:Y:S02]  /*2e50*/  IADD3 R3, PT, PT, R3, R5, RZ ;  /* 0x0000000503037210 */ /* 0x000fe40007ffe0ff */
[C---:B------:R-:W-:Y:S02]  /*2e60*/  LEA R4, P5, R2.reuse, UR36, 0x1 ;  /* 0x0000002402047c11 */ /* 0x040fe4000f8a08ff */
[----:B------:R-:W-:Y:S02]  /*2e70*/  @!P0 F2FP.BF16.F32.PACK_AB R14, RZ, R14 ;  /* 0x0000000eff0e823e */ /* 0x000fe400000010ff */
[----:B------:R-:W-:Y:S02]  /*2e80*/  LEA.HI.X R5, R2, UR37, R3, 0x1, P5 ;  /* 0x0000002502057c11 */ /* 0x000fe4000a8f0c03 */
[----:B------:R-:W-:-:S02]  /*2e90*/  ISETP.GE.AND.EX P3, PT, RZ, UR45, PT, P3 ;  /* 0x0000002dff007c0c */ /* 0x000fc4000bf66330 */
[----:B------:R-:W-:Y:S01]  /*2ea0*/  ISETP.GE.AND.EX P2, PT, RZ, UR45, PT, P2 ;  /* 0x0000002dff007c0c */ /* 0x000fe2000bf46320 */
[----:B------:R1:W-:Y:S01]  /*2eb0*/  @!P0 STG.E.U16 desc[UR4][R4.64], R14 ;  /* 0x0000000e04008986 */ /* 0x0003e2000c101504 */
[----:B------:R-:W-:Y:S02]  /*2ec0*/  ISETP.GE.U32.AND P1, PT, R51, UR44, PT ;  /* 0x0000002c33007c0c */ /* 0x000fe4000bf26070 */
[----:B------:R-:W-:Y:S02]  /*2ed0*/  ISETP.GE.U32.AND P5, PT, R50, UR44, PT ;  /* 0x0000002c32007c0c */ /* 0x000fe4000bfa6070 */
[----:B------:R-:W-:Y:S02]  /*2ee0*/  @!P4 R2UR UR4, R26 ;  /* 0x000000001a04c2ca */ /* 0x000fe400000e0000 */
[----:B------:R-:W-:Y:S02]  /*2ef0*/  @!P4 R2UR UR5, R27 ;  /* 0x000000001b05c2ca */ /* 0x000fe400000e0000 */
[----:B------:R-:W-:-:S02]  /*2f00*/  ISETP.GE.AND.EX P1, PT, RZ, UR45, PT, P1 ;  /* 0x0000002dff007c0c */ /* 0x000fc4000bf26310 */
[----:B------:R-:W-:Y:S02]  /*2f10*/  ISETP.GE.AND.EX P5, PT, RZ, UR45, PT, P5 ;  /* 0x0000002dff007c0c */ /* 0x000fe4000bfa6350 */
[----:B------:R-:W-:Y:S02]  /*2f20*/  ISETP.GE.U32.AND P0, PT, R49, UR44, PT ;  /* 0x0000002c31007c0c */ /* 0x000fe4000bf06070 */
[----:B------:R-:W-:Y:S02]  /*2f30*/  @!P4 F2FP.BF16.F32.PACK_AB R15, RZ, R15 ;  /* 0x0000000fff0fc23e */ /* 0x000fe400000010ff */
[C---:B------:R-:W-:Y:S02]  /*2f40*/  @!P3 R2UR UR6, R26.reuse ;  /* 0x000000001a06b2ca */ /* 0x040fe400000e0000 */
[----:B------:R-:W-:Y:S01]  /*2f50*/  @!P3 R2UR UR7, R27 ;  /* 0x000000001b07b2ca */ /* 0x000fe200000e0000 */
[----:B------:R1:W-:Y:S01]  /*2f60*/  @!P4 STG.E.U16 desc[UR4][R4.64+0x40], R15 ;  /* 0x0000400f0400c986 */ /* 0x0003e2000c101504 */
[----:B------:R-:W-:-:S02]  /*2f70*/  @!P2 R2UR UR8, R26 ;  /* 0x000000001a08a2ca */ /* 0x000fc400000e0000 */
[C---:B------:R-:W-:Y:S02]  /*2f80*/  @!P2 R2UR UR9, R27.reuse ;  /* 0x000000001b09a2ca */ /* 0x040fe400000e0000 */
[----:B------:R-:W-:Y:S02]  /*2f90*/  ISETP.GE.AND.EX P0, PT, RZ, UR45, PT, P0 ;  /* 0x0000002dff007c0c */ /* 0x000fe4000bf06300 */
[----:B------:R-:W-:Y:S02]  /*2fa0*/  ISETP.GE.U32.AND P6, PT, R48, UR44, PT ;  /* 0x0000002c30007c0c */ /* 0x000fe4000bfc6070 */
[C---:B------:R-:W-:Y:S02]  /*2fb0*/  @!P1 R2UR UR10, R26.reuse ;  /* 0x000000001a0a92ca */ /* 0x040fe400000e0000 */
[----:B------:R-:W-:Y:S02]  /*2fc0*/  @!P1 R2UR UR11, R27 ;  /* 0x000000001b0b92ca */ /* 0x000fe400000e0000 */
[----:B------:R-:W-:-:S02]  /*2fd0*/  @!P5 R2UR UR4, R26 ;  /* 0x000000001a04d2ca */ /* 0x000fc400000e0000 */
[----:B------:R-:W-:Y:S02]  /*2fe0*/  @!P5 R2UR UR5, R27 ;  /* 0x000000001b05d2ca */ /* 0x000fe400000e0000 */
        /* <DEDUP_REMOVED lines=16> */
[----:B------:R-:W-:Y:S02]  /*30f0*/  ISETP.GE.U32.AND P5, PT, R44, UR44, PT ;  /* 0x0000002c2c007c0c */ /* 0x000fe4000bfa6070 */
[----:B------:R-:W-:Y:S02]  /*3100*/  @!P0 F2FP.BF16.F32.PACK_AB R6, RZ, R6 ;  /* 0x00000006ff06823e */ /* 0x000fe400000010ff */
[----:B------:R-:W-:Y:S02]  /*3110*/  @!P6 R2UR UR8, R26 ;  /* 0x000000001a08e2ca */ /* 0x000fe400000e0000 */
[----:B------:R-:W-:Y:S01]  /*3120*/  @!P6 R2UR UR9, R27 ;  /* 0x000000001b09e2ca */ /* 0x000fe200000e0000 */
[----:B------:R1:W-:Y:S01]  /*3130*/  @!P0 STG.E.U16 desc[UR6][R4.64+0x180], R6 ;  /* 0x0001800604008986 */ /* 0x0003e2000c101506 */
[----:B------:R-:W-:Y:S02]  /*3140*/  ISETP.GE.AND.EX P1, PT, RZ, UR45, PT, P1 ;  /* 0x0000002dff007c0c */ /* 0x000fe4000bf26310 */
[----:B------:R-:W-:-:S02]  /*3150*/  ISETP.GE.AND.EX P4, PT, RZ, UR45, PT, P4 ;  /* 0x0000002dff007c0c */ /* 0x000fc4000bf86340 */
[----:B------:R-:W-:Y:S02]  /*3160*/  ISETP.GE.AND.EX P3, PT, RZ, UR45, PT, P3 ;  /* 0x0000002dff007c0c */ /* 0x000fe4000bf66330 */
        /* <DEDUP_REMOVED lines=16> */
[----:B------:R-:W-:Y:S02]  /*3270*/  @!P2 F2FP.BF16.F32.PACK_AB R8, RZ, R8 ;  /* 0x00000008ff08a23e */ /* 0x000fe400000010ff */
[----:B------:R-:W-:Y:S02]  /*3280*/  ISETP.GE.AND.EX P6, PT, RZ, UR45, PT, P6 ;  /* 0x0000002dff007c0c */ /* 0x000fe4000bfc6360 */
[----:B------:R-:W-:Y:S01]  /*3290*/  @!P1 F2FP.BF16.F32.PACK_AB R9, RZ, R9 ;  /* 0x00000009ff09923e */ /* 0x000fe200000010ff */
[----:B------:R1:W-:Y:S01]  /*32a0*/  @!P2 STG.E.U16 desc[UR4][R4.64+0x200], R8 ;  /* 0x000200080400a986 */ /* 0x0003e2000c101504 */
[----:B------:R-:W-:-:S02]  /*32b0*/  @!P4 F2FP.BF16.F32.PACK_AB R10, RZ, R10 ;  /* 0x0000000aff0ac23e */ /* 0x000fc400000010ff */
[----:B------:R-:W-:Y:S01]  /*32c0*/  @!P3 F2FP.BF16.F32.PACK_AB R16, RZ, R16 ;  /* 0x00000010ff10b23e */ /* 0x000fe200000010ff */
[----:B------:R1:W-:Y:S01]  /*32d0*/  @!P1 STG.E.U16 desc[UR6][R4.64+0x240], R9 ;  /* 0x0002400904009986 */ /* 0x0003e2000c101506 */
[----:B------:R-:W-:Y:S02]  /*32e0*/  @!P5 F2FP.BF16.F32.PACK_AB R17, RZ, R17 ;  /* 0x00000011ff11d23e */ /* 0x000fe400000010ff */
[----:B------:R-:W-:Y:S01]  /*32f0*/  @!P0 R2UR UR4, R26 ;  /* 0x000000001a0482ca */ /* 0x000fe200000e0000 */
[----:B------:R1:W-:Y:S01]  /*3300*/  @!P4 STG.E.U16 desc[UR8][R4.64+0x280], R10 ;  /* 0x0002800a0400c986 */ /* 0x0003e2000c101508 */
[----:B------:R-:W-:Y:S02]  /*3310*/  @!P0 R2UR UR5, R27 ;  /* 0x000000001b0582ca */ /* 0x000fe400000e0000 */
[----:B------:R-:W-:Y:S01]  /*3320*/  ISETP.GE.U32.AND P2, PT, R40, UR44, PT ;  /* 0x0000002c28007c0c */ /* 0x000fe2000bf46070 */
[----:B------:R1:W-:Y:S01]  /*3330*/  @!P3 STG.E.U16 desc[UR10][R4.64+0x2c0], R16 ;  /* 0x0002c0100400b986 */ /* 0x0003e2000c10150a */
[----:B------:R-:W-:-:S02]  /*3340*/  ISETP.GE.U32.AND P3, PT, R41, UR44, PT ;  /* 0x0000002c29007c0c */ /* 0x000fc4000bf66070 */
[----:B------:R-:W-:Y:S01]  /*3350*/  ISETP.GE.U32.AND P4, PT, R38, UR44, PT ;  /* 0x0000002c26007c0c */ /* 0x000fe2000bf86070 */
[----:B------:R1:W-:Y:S01]  /*3360*/  @!P5 STG.E.U16 desc[UR12][R4.64+0x300], R17 ;  /* 0x000300110400d986 */ /* 0x0003e2000c10150c */
        /* <DEDUP_REMOVED lines=26> */
[----:B------:R-:W-:Y:S02]  /*3510*/  ISETP.GE.AND.EX P0, PT, R32, UR47, PT, P0 ;  /* 0x0000002f20007c0c */ /* 0x000fe4000bf06300 */
        /* <DEDUP_REMOVED lines=12> */
.L_x_2519:
[----:B------:R-:W-:Y:S05]  /*35e0*/  EXIT ;  /* 0x000000000000794d */ /* 0x000fea0003800000 */
.L_x_2520:
[----:B------:R-:W-:Y:S01]  /*35f0*/  BSSY B1, `(.L_x_2562) ;  /* 0x0000007000017945 */ /* 0x000fe20003800000 */
[----:B------:R-:W-:Y:S02]  /*3600*/  MOV R12, 0x10 ;  /* 0x00000010000c7802 */ /* 0x000fe40000000f00 */
[----:B------:R-:W-:Y:S02]  /*3610*/  MOV R11, 0x1f ;  /* 0x0000001f000b7802 */ /* 0x000fe40000000f00 */
[----:B------:R-:W-:-:S07]  /*3620*/  MOV R15, 0xffffffff ;  /* 0xffffffff000f7802 */ /* 0x000fce0000000f00 */
[----:B------:R-:W-:Y:S05]  /*3630*/  WARPSYNC.COLLECTIVE R15, `(.L_x_2563) ;  /* 0x000000000f087348 */ /* 0x000fea0003c00000 */
[----:B------:R0:W1:Y:S02]  /*3640*/  SHFL.BFLY P6, R14, R13, R12, R11 ;  /* 0x0c00000c0d0e7389 */ /* 0x00006400000c000b */
[----:B01----:R-:W-:Y:S05]  /*3650*/  ENDCOLLECTIVE ;  /* 0x000000000000791b */ /* 0x003fea0003800000 */
.L_x_2563:
[----:B------:R-:W-:Y:S05]  /*3660*/  BSYNC B1 ;  /* 0x0000000000017941 */ /* 0x000fea0003800000 */
.L_x_2562:
[----:B------:R-:W-:Y:S01]  /*3670*/  HFMA2 R11, -RZ, RZ, 0, 1.847743988037109375e-06 ;  /* 0x0000001fff0b7431 */ /* 0x000fe200000001ff */
[----:B------:R-:W-:Y:S02]  /*3680*/  FMNMX R13, R14, R13, !PT ;  /* 0x0000000d0e0d7209 */ /* 0x000fe40007800000 */
[----:B------:R-:W-:Y:S02]  /*3690*/  MOV R12, 0x8 ;  /* 0x00000008000c7802 */ /* 0x000fe40000000f00 */
[----:B------:R-:W-:-:S07]  /*36a0*/  MOV R15, 0xffffffff ;  /* 0xffffffff000f7802 */ /* 0x000fce0000000f00 */
[----:B------:R-:W-:Y:S05]  /*36b0*/  WARPSYNC.COLLECTIVE R15, `(.L_x_2564) ;  /* 0x000000000f087348 */ /* 0x000fea0003c00000 */
[----:B------:R0:W1:Y:S02]  /*36c0*/  SHFL.BFLY P6, R14, R13, R12, R11 ;  /* 0x0c00000c0d0e7389 */ /* 0x00006400000c000b */
[----:B01----:R-:W-:Y:S05]  /*36d0*/  ENDCOLLECTIVE ;  /* 0x000000000000791b */ /* 0x003fea0003800000 */
.L_x_2564:
[----:B------:R-:W-:Y:S01]  /*36e0*/  HFMA2 R12, -RZ, RZ, 0, 2.384185791015625e-07 ;  /* 0x00000004ff0c7431 */ /* 0x000fe200000001ff */
[----:B------:R-:W-:-:S05]  /*36f0*/  FMNMX R0, R13, R14, !PT ;  /* 0x0000000e0d007209 */ /* 0x000fca0007800000 */
[----:B------:R-:W-:-:S07]  /*3700*/  IMAD.MOV.U32 R13, RZ, RZ, R0 ;  /* 0x000000ffff0d7224 */ /* 0x000fce00078e0000 */
[----:B------:R-:W-:Y:S05]  /*3710*/  WARPSYNC.COLLECTIVE R15, `(.L_x_2565) ;  /* 0x000000000f087348 */ /* 0x000fea0003c00000 */
[----:B------:R0:W1:Y:S02]  /*3720*/  SHFL.BFLY P6, R14, R13, R12, R11 ;  /* 0x0c00000c0d0e7389 */ /* 0x00006400000c000b */
[----:B01----:R-:W-:Y:S05]  /*3730*/  ENDCOLLECTIVE ;  /* 0x000000000000791b */ /* 0x003fea0003800000 */
.L_x_2565:
[----:B------:R-:W-:Y:S01]  /*3740*/  HFMA2 R12, -RZ, RZ, 0, 1.1920928955078125e-07 ;  /* 0x00000002ff0c7431 */ /* 0x000fe200000001ff */
[----:B------:R-:W-:-:S04]  /*3750*/  FMNMX R2, R0, R14, !PT ;  /* 0x0000000e00027209 */ /* 0x000fc80007800000 */
[----:B------:R-:W-:-:S07]  /*3760*/  MOV R13, R2 ;  /* 0x00000002000d7202 */ /* 0x000fce0000000f00 */
[----:B------:R-:W-:Y:S05]  /*3770*/  WARPSYNC.COLLECTIVE R15, `(.L_x_2566) ;  /* 0x000000000f087348 */ /* 0x000fea0003c00000 */
[----:B------:R0:W1:Y:S02]  /*3780*/  SHFL.BFLY P6, R14, R13, R12, R11 ;  /* 0x0c00000c0d0e7389 */ /* 0x00006400000c000b */
[----:B01----:R-:W-:Y:S05]  /*3790*/  ENDCOLLECTIVE ;  /* 0x000000000000791b */ /* 0x003fea0003800000 */
.L_x_2566:
[----:B------:R-:W-:Y:S01]  /*37a0*/  HFMA2 R12, -RZ, RZ, 0, 5.9604644775390625e-08 ;  /* 0x00000001ff0c7431 */ /* 0x000fe200000001ff */
[----:B------:R-:W-:-:S04]  /*37b0*/  FMNMX R3, R2, R14, !PT ;  /* 0x0000000e02037209 */ /* 0x000fc80007800000 */
[----:B------:R-:W-:-:S07]  /*37c0*/  MOV R13, R3 ;  /* 0x00000003000d7202 */ /* 0x000fce0000000f00 */
[----:B------:R-:W-:Y:S05]  /*37d0*/  WARPSYNC.COLLECTIVE R15, `(.L_x_2567) ;  /* 0x000000000f087348 */ /* 0x000fea0003c00000 */
[----:B------:R0:W1:Y:S02]  /*37e0*/  SHFL.BFLY P6, R14, R13, R12, R11 ;  /* 0x0c00000c0d0e7389 */ /* 0x00006400000c000b */
[----:B01----:R-:W-:Y:S05]  /*37f0*/  ENDCOLLECTIVE ;  /* 0x000000000000791b */ /* 0x003fea0003800000 */
.L_x_2567:
        /* <DEDUP_REMOVED lines=128> */
[----:B------:R-:W-:Y:S01]  /*4000*/  FFMA R20, R11, 1.4426950216293334961, -R20 ;  /* 0x3fb8aa3b0b147823 */ /* 0x000fe20000000814 */
[----:B------:R-:W-:Y:S01]  /*4010*/  SHF.L.U32 R19, R19, 0x17, RZ ;  /* 0x0000001713137819 */ /* 0x000fe200000006ff */
[----:B------:R-:W0:Y:S02]  /*4020*/  MUFU.EX2 R25, R25 ;  /* 0x0000001900197308 */ /* 0x000e240000000800 */
[----:B------:R-:W-:Y:S01]  /*4030*/  FFMA R20, R11, 1.925963033500011079e-08, R20 ;  /* 0x32a570600b147823 */ /* 0x000fe20000000014 */
[----:B------:R-:W-:-:S04]  /*4040*/  FFMA.SAT R11, R21, R29, 0.5 ;  /* 0x3f000000150b7423 */ /* 0x000fc8000000201d */
[----:B------:R-:W-:Y:S01]  /*4050*/  FFMA.RM R11, R11, R30, 12582913 ;  /* 0x4b4000010b0b7423 */ /* 0x000fe2000000401e */
[----:B------:R-:W1:Y:S03]  /*4060*/  MUFU.EX2 R20, R20 ;  /* 0x0000001400147308 */ /* 0x000e660000000800 */
[C---:B------:R-:W-:Y:S01]  /*4070*/  FADD R22, R11.reuse, -12583039 ;  /* 0xcb40007f0b167421 */ /* 0x040fe20000000000 */
[----:B------:R-:W-:-:S03]  /*4080*/  IMAD.SHL.U32 R11, R11, 0x800000, RZ ;  /* 0x008000000b0b7824 */ /* 0x000fc600078e00ff */
        /* <DEDUP_REMOVED lines=53> */
[----:B------:R-:W-:Y:S02]  /*43e0*/  FADD R13, R12, R9 ;  /* 0x000000090c0d7221 */ /* 0x000fe40000000000 */
[----:B------:R0:W1:Y:S02]  /*43f0*/  MUFU.EX2 R14, R11 ;  /* 0x0000000b000e7308 */ /* 0x0000640000000800 */
        /* <DEDUP_REMOVED lines=17> */
.L_x_2568:
[----:B------:R-:W-:Y:S02]  /*4510*/  HFMA2 R12, -RZ, RZ, 0, 4.76837158203125e-07 ;  /* 0x00000008ff0c7431 */ /* 0x000fe400000001ff */
[----:B------:R-:W-:-:S05]  /*4520*/  FADD R28, R13, R14 ;  /* 0x0000000e0d1c7221 */ /* 0x000fca0000000000 */
[----:B------:R-:W-:-:S07]  /*4530*/  MOV R13, R28 ;  /* 0x0000001c000d7202 */ /* 0x000fce0000000f00 */
[----:B------:R-:W-:Y:S05]  /*4540*/  WARPSYNC.COLLECTIVE R15, `(.L_x_2569) ;  /* 0x000000000f087348 */ /* 0x000fea0003c00000 */
[----:B------:R0:W1:Y:S02]  /*4550*/  SHFL.BFLY P6, R14, R13, R12, R11 ;  /* 0x0c00000c0d0e7389 */ /* 0x00006400000c000b */
[----:B01----:R-:W-:Y:S05]  /*4560*/  ENDCOLLECTIVE ;  /* 0x000000000000791b */ /* 0x003fea0003800000 */
.L_x_2569:
[----:B------:R-:W-:Y:S01]  /*4570*/  MOV R12, 0x4 ;  /* 0x00000004000c7802 */ /* 0x000fe20000000f00 */
[----:B------:R-:W-:-:S04]  /*4580*/  FADD R29, R28, R14 ;  /* 0x0000000e1c1d7221 */ /* 0x000fc80000000000 */
[----:B------:R-:W-:-:S07]  /*4590*/  IMAD.MOV.U32 R13, RZ, RZ, R29 ;  /* 0x000000ffff0d7224 */ /* 0x000fce00078e001d */
[----:B------:R-:W-:Y:S05]  /*45a0*/  WARPSYNC.COLLECTIVE R15, `(.L_x_2570) ;  /* 0x000000000f087348 */ /* 0x000fea0003c00000 */
[----:B------:R0:W1:Y:S02]  /*45b0*/  SHFL.BFLY P6, R14, R13, R12, R11 ;  /* 0x0c00000c0d0e7389 */ /* 0x00006400000c000b */
[----:B01----:R-:W-:Y:S05]  /*45c0*/  ENDCOLLECTIVE ;  /* 0x000000000000791b */ /* 0x003fea0003800000 */
.L_x_2570:
[----:B------:R-:W-:Y:S02]  /*45d0*/  HFMA2 R12, -RZ, RZ, 0, 1.1920928955078125e-07 ;  /* 0x00000002ff0c7431 */ /* 0x000fe400000001ff */
[----:B------:R-:W-:-:S05]  /*45e0*/  FADD R30, R29, R14 ;  /* 0x0000000e1d1e7221 */ /* 0x000fca0000000000 */
[----:B------:R-:W-:-:S07]  /*45f0*/  MOV R13, R30 ;  /* 0x0000001e000d7202 */ /* 0x000fce0000000f00 */
[----:B------:R-:W-:Y:S05]  /*4600*/  WARPSYNC.COLLECTIVE R15, `(.L_x_2571) ;  /* 0x000000000f087348 */ /* 0x000fea0003c00000 */
[----:B------:R0:W1:Y:S02]  /*4610*/  SHFL.BFLY P6, R14, R13, R12, R11 ;  /* 0x0c00000c0d0e7389 */ /* 0x00006400000c000b */
[----:B01----:R-:W-:Y:S05]  /*4620*/  ENDCOLLECTIVE ;  /* 0x000000000000791b */ /* 0x003fea0003800000 */
.L_x_2571:
[----:B------:R-:W-:Y:S02]  /*4630*/  HFMA2 R12, -RZ, RZ, 0, 5.9604644775390625e-08 ;  /* 0x00000001ff0c7431 */ /* 0x000fe400000001ff */
[----:B------:R-:W-:-:S05]  /*4640*/  FADD R54, R30, R14 ;  /* 0x0000000e1e367221 */ /* 0x000fca0000000000 */
[----:B------:R-:W-:-:S07]  /*4650*/  MOV R13, R54 ;  /* 0x00000036000d7202 */ /* 0x000fce0000000f00 */
[----:B------:R-:W-:Y:S05]  /*4660*/  WARPSYNC.COLLECTIVE R15, `(.L_x_2572) ;  /* 0x000000000f087348 */ /* 0x000fea0003c00000 */
[----:B------:R0:W1:Y:S02]  /*4670*/  SHFL.BFLY P6, R14, R13, R12, R11 ;  /* 0x0c00000c0d0e7389 */ /* 0x00006400000c000b */
[----:B01----:R-:W-:Y:S05]  /*4680*/  ENDCOLLECTIVE ;  /* 0x000000000000791b */ /* 0x003fea0003800000 */
.L_x_2572:
[----:B------:R-:W-:Y:S05]  /*4690*/  BRA `(.L_x_2573) ;  /* 0xffffffd400607947 */ /* 0x000fea000383ffff */
        .weak           $__internal_34_$__cuda_sm3x_div_rn_noftz_f32_slowpath
        .type           $__internal_34_$__cuda_sm3x_div_rn_noftz_f32_slowpath,@function
        .size           $__internal_34_$__cuda_sm3x_div_rn_noftz_f32_slowpath,(.L_x_25486 - $__internal_34_$__cuda_sm3x_div_rn_noftz_f32_slowpath)
$__internal_34_$__cuda_sm3x_div_rn_noftz_f32_slowpath:
        /* <DEDUP_REMOVED lines=35> */
.L_x_2575:
        /* <DEDUP_REMOVED lines=51> */
.L_x_2582:
[----:B------:R-:W-:-:S04]  /*4c00*/  LOP3.LUT R4, R4, 0x80000000, RZ, 0xc0, !PT ;  /* 0x8000000004047812 */ /* 0x000fc800078ec0ff */
[----:B------:R-:W-:Y:S01]  /*4c10*/  LOP3.LUT R4, R4, 0x7f800000, RZ, 0xfc, !PT ;  /* 0x7f80000004047812 */ /* 0x000fe200078efcff */
[----:B------:R-:W-:Y:S06]  /*4c20*/  BRA `(.L_x_2583) ;  /* 0x0000000000047947 */ /* 0x000fec0003800000 */
.L_x_2581:
[----:B------:R-:W-:-:S07]  /*4c30*/  LEA R4, R59, R4, 0x17 ;  /* 0x000000043b047211 */ /* 0x000fce00078eb8ff */
.L_x_2583:
[----:B------:R-:W-:Y:S05]  /*4c40*/  BSYNC.RECONVERGENT B2 ;  /* 0x0000000000027941 */ /* 0x000fea0003800200 */
.L_x_2580:
[----:B------:R-:W-:Y:S05]  /*4c50*/  BRA `(.L_x_2584) ;  /* 0x0000000000207947 */ /* 0x000fea0003800000 */
.L_x_2579:
[----:B------:R-:W-:-:S04]  /*4c60*/  LOP3.LUT R4, R55, 0x80000000, R4, 0x48, !PT ;  /* 0x8000000037047812 */ /* 0x000fc800078e4804 */
[----:B------:R-:W-:Y:S01]  /*4c70*/  LOP3.LUT R4, R4, 0x7f800000, RZ, 0xfc, !PT ;  /* 0x7f80000004047812 */ /* 0x000fe200078efcff */
[----:B------:R-:W-:Y:S06]  /*4c80*/  BRA `(.L_x_2584) ;  /* 0x0000000000147947 */ /* 0x000fec0003800000 */
.L_x_2578:
[----:B------:R-:W-:Y:S01]  /*4c90*/  LOP3.LUT R4, R55, 0x80000000, R4, 0x48, !PT ;  /* 0x8000000037047812 */ /* 0x000fe200078e4804 */
[----:B------:R-:W-:Y:S06]  /*4ca0*/  BRA `(.L_x_2584) ;  /* 0x00000000000c7947 */ /* 0x000fec0003800000 */
.L_x_2577:
[----:B------:R-:W0:Y:S01]  /*4cb0*/  MUFU.RSQ R4, -QNAN ;  /* 0xffc0000000047908 */ /* 0x000e220000001400 */
[----:B------:R-:W-:Y:S05]  /*4cc0*/  BRA `(.L_x_2584) ;  /* 0x0000000000047947 */ /* 0x000fea0003800000 */
.L_x_2576:
[----:B------:R-:W-:-:S07]  /*4cd0*/  FADD.FTZ R4, R4, R11 ;  /* 0x0000000b04047221 */ /* 0x000fce0000010000 */
.L_x_2584:
[----:B------:R-:W-:Y:S05]  /*4ce0*/  BSYNC.RECONVERGENT B1 ;  /* 0x0000000000017941 */ /* 0x000fea0003800200 */
.L_x_2574:
[----:B------:R-:W-:-:S04]  /*4cf0*/  HFMA2 R13, -RZ, RZ, 0, 0 ;  /* 0x00000000ff0d7431 */ /* 0x000fc800000001ff */
[----:B0-----:R-:W-:Y:S05]  /*4d00*/  RET.REL.NODEC R12 `(_Z15SoftmaxWarpImplI10DirectLoadI13__nv_bfloat16fE11DirectStoreIfS1_EfLi1ELi20ELi32ELi1ELb1EL9Algorithm0EEvT_T0_ll) ;  /* 0xffffffb00cbc7950 */ /* 0x001fea0003c3ffff */
.L_x_2585:
        /* <DEDUP_REMOVED lines=15> */
.L_x_25486:


//--------------------- .text._Z15SoftmaxWarpImplI10DirectLoadI13__nv_bfloat16fE11DirectStoreIfS1_EfLi1ELi20ELi32ELi1ELb0EL9Algorithm0EEvT_T0_ll --------------------------
	.section	.text._Z15SoftmaxWarpImplI10DirectLoadI13__nv_bfloat16fE11DirectStoreIfS1_EfLi1ELi20ELi32ELi1ELb0EL9Algorithm0EEvT_T0_ll,"ax",@progbits
	.align	128
        .global         _Z15SoftmaxWarpImplI10DirectLoadI13__nv_bfloat16fE11DirectStoreIfS1_EfLi1ELi20ELi32ELi1ELb0EL9Algorithm0EEvT_T0_ll
        .type           _Z15SoftmaxWarpImplI10DirectLoadI13__nv_bfloat16fE11DirectStoreIfS1_EfLi1ELi20ELi32ELi1ELb0EL9Algorithm0EEvT_T0_ll,@function
        .size           _Z15SoftmaxWarpImplI10DirectLoadI13__nv_bfloat16fE11DirectStoreIfS1_EfLi1ELi20ELi32ELi1ELb0EL9Algorithm0EEvT_T0_ll,(.L_x_25487 - _Z15SoftmaxWarpImplI10DirectLoadI13__nv_bfloat16fE11DirectStoreIfS1_EfLi1ELi20ELi32ELi1ELb0EL9Algorithm0EEvT_T0_ll)
        .other          _Z15SoftmaxWarpImplI10DirectLoadI13__nv_bfloat16fE11DirectStoreIfS1_EfLi1ELi20ELi32ELi1ELb0EL9Algorithm0EEvT_T0_ll,@"STO_CUDA_ENTRY STV_DEFAULT"
_Z15SoftmaxWarpImplI10DirectLoadI13__nv_bfloat16fE11DirectStoreIfS1_EfLi1ELi20ELi32ELi1ELb0EL9Algorithm0EEvT_T0_ll:
.text._Z15SoftmaxWarpImplI10DirectLoadI13__nv_bfloat16fE11DirectStoreIfS1_EfLi1ELi20ELi32ELi1ELb0EL9Algorithm0EEvT_T0_ll:
        /* <DEDUP_REMOVED lines=24> */
.L_x_2586:
        /* <DEDUP_REMOVED lines=13> */
.L_x_2628:
        /* <DEDUP_REMOVED lines=101> */
[-C--:B------:R-:W-:Y:S01]  /*08a0*/  FFMA.SAT R9, R46, R11.reuse, 0.5 ;  /* 0x3f0000002e097423 */ /* 0x080fe2000000200b */
[----:B------:R-:W-:Y:S01]  /*08b0*/  FADD R3, R13, -12583039 ;  /* 0xcb40007f0d037421 */ /* 0x000fe20000000000 */
[----:B------:R-:W-:Y:S01]  /*08c0*/  FADD R5, R15, -12583039 ;  /* 0xcb40007f0f057421 */ /* 0x000fe20000000000 */
[--C-:B------:R-:W-:Y:S01]  /*08d0*/  FADD R42, R4, -R48.reuse ;  /* 0x80000030042a7221 */ /* 0x100fe20000000000 */
[-C--:B------:R-:W-:Y:S01]  /*08e0*/  FFMA.RM R9, R9, R12.reuse, 12582913 ;  /* 0x4b40000109097423 */ /* 0x080fe2000000400c */
[----:B------:R-:W-:Y:S01]  /*08f0*/  FFMA R3, R50, 1.4426950216293334961, -R3 ;  /* 0x3fb8aa3b32037823 */ /* 0x000fe20000000803 */
[----:B------:R-:W-:Y:S01]  /*0900*/  FFMA R5, R52, 1.4426950216293334961, -R5 ;  /* 0x3fb8aa3b34057823 */ /* 0x000fe20000000805 */
[--C-:B------:R-:W-:Y:S01]  /*0910*/  FADD R0, R31, -R48.reuse ;  /* 0x800000301f007221 */ /* 0x100fe20000000000 */
[--C-:B------:R-:W-:Y:S01]  /*0920*/  FADD R36, R20, -R48.reuse ;  /* 0x8000003014247221 */ /* 0x100fe20000000000 */
[----:B------:R-:W-:Y:S01]  /*0930*/  FFMA R50, R50, 1.925963033500011079e-08, R3 ;  /* 0x32a5706032327823 */ /* 0x000fe20000000003 */
[-C--:B------:R-:W-:Y:S01]  /*0940*/  FFMA.SAT R3, R44, R11.reuse, 0.5 ;  /* 0x3f0000002c037423 */ /* 0x080fe2000000200b */
[----:B------:R-:W-:Y:S01]  /*0950*/  FFMA R52, R52, 1.925963033500011079e-08, R5 ;  /* 0x32a5706034347823 */ /* 0x000fe20000000005 */
[----:B------:R-:W-:Y:S01]  /*0960*/  FADD R5, R9, -12583039 ;  /* 0xcb40007f09057421 */ /* 0x000fe20000000000 */
[--C-:B------:R-:W-:Y:S01]  /*0970*/  FADD R20, R17, -R48.reuse ;  /* 0x8000003011147221 */ /* 0x100fe20000000000 */
[-C--:B------:R-:W-:Y:S01]  /*0980*/  FFMA.RM R3, R3, R12.reuse, 12582913 ;  /* 0x4b40000103037423 */ /* 0x080fe2000000400c */
[-C--:B------:R-:W-:Y:S01]  /*0990*/  FFMA.SAT R17, R0, R11.reuse, 0.5 ;  /* 0x3f00000000117423 */ /* 0x080fe2000000200b */
[----:B------:R-:W-:Y:S01]  /*09a0*/  FFMA R5, R46, 1.4426950216293334961, -R5 ;  /* 0x3fb8aa3b2e057823 */ /* 0x000fe20000000805 */
[--C-:B------:R-:W-:Y:S01]  /*09b0*/  FADD R14, R10, -R48.reuse ;  /* 0x800000300a0e7221 */ /* 0x100fe20000000000 */
[----:B------:R-:W-:Y:S01]  /*09c0*/  FADD R7, R3, -12583039 ;  /* 0xcb40007f03077421 */ /* 0x000fe20000000000 */
[-C--:B------:R-:W-:Y:S01]  /*09d0*/  FFMA.RM R10, R17, R12.reuse, 12582913 ;  /* 0x4b400001110a7423 */ /* 0x080fe2000000400c */
[----:B------:R-:W-:Y:S01]  /*09e0*/  FFMA R46, R46, 1.925963033500011079e-08, R5 ;  /* 0x32a570602e2e7823 */ /* 0x000fe20000000005 */
[----:B------:R-:W1:Y:S01]  /*09f0*/  MUFU.EX2 R52, R52 ;  /* 0x0000003400347308 */ /* 0x000e620000000800 */
[----:B------:R-:W-:Y:S01]  /*0a00*/  FFMA R7, R44, 1.4426950216293334961, -R7 ;  /* 0x3fb8aa3b2c077823 */ /* 0x000fe20000000807 */
[--C-:B------:R-:W-:Y:S01]  /*0a10*/  FADD R4, R24, -R48.reuse ;  /* 0x8000003018047221 */ /* 0x100fe20000000000 */
[--C-:B------:R-:W-:Y:S01]  /*0a20*/  FADD R24, R19, -R48.reuse ;  /* 0x8000003013187221 */ /* 0x100fe20000000000 */
[----:B------:R-:W-:Y:S01]  /*0a30*/  SHF.L.U32 R15, R15, 0x17, RZ ;  /* 0x000000170f0f7819 */ /* 0x000fe200000006ff */
[----:B------:R-:W-:Y:S01]  /*0a40*/  FFMA R44, R44, 1.925963033500011079e-08, R7 ;  /* 0x32a570602c2c7823 */ /* 0x000fe20000000007 */
[----:B------:R-:W-:Y:S01]  /*0a50*/  FFMA.SAT R7, R42, R11, 0.5 ;  /* 0x3f0000002a077423 */ /* 0x000fe2000000200b */
[--C-:B------:R-:W-:Y:S01]  /*0a60*/  FADD R40, R29, -R48.reuse ;  /* 0x800000301d287221 */ /* 0x100fe20000000000 */
[--C-:B------:R-:W-:Y:S01]  /*0a70*/  FADD R30, R21, -R48.reuse ;  /* 0x80000030151e7221 */ /* 0x100fe20000000000 */
[--C-:B------:R-:W-:Y:S01]  /*0a80*/  FADD R8, R23, -R48.reuse ;  /* 0x8000003017087221 */ /* 0x100fe20000000000 */
[----:B------:R-:W-:Y:S01]  /*0a90*/  FFMA.RM R7, R7, R12, 12582913 ;  /* 0x4b40000107077423 */ /* 0x000fe2000000400c */
[--C-:B------:R-:W-:Y:S01]  /*0aa0*/  FADD R6, R25, -R48.reuse ;  /* 0x8000003019067221 */ /* 0x100fe20000000000 */
[--C-:B------:R-:W-:Y:S01]  /*0ab0*/  FADD R28, R18, -R48.reuse ;  /* 0x80000030121c7221 */ /* 0x100fe20000000000 */
[----:B------:R-:W-:Y:S01]  /*0ac0*/  FADD R18, R16, -R48 ;  /* 0x8000003010127221 */ /* 0x000fe20000000000 */
[----:B------:R-:W-:Y:S01]  /*0ad0*/  FADD R5, R7, -12583039 ;  /* 0xcb40007f07057421 */ /* 0x000fe20000000000 */
[----:B------:R-:W2:Y:S01]  /*0ae0*/  MUFU.EX2 R50, R50 ;  /* 0x0000003200327308 */ /* 0x000ea20000000800 */
[----:B------:R-:W-:-:S02]  /*0af0*/  SHF.L.U32 R3, R3, 0x17, RZ ;  /* 0x0000001703037819 */ /* 0x000fc400000006ff */
[----:B------:R-:W-:-:S04]  /*0b00*/  FFMA R5, R42, 1.4426950216293334961, -R5 ;  /* 0x3fb8aa3b2a057823 */ /* 0x000fc80000000805 */
[----:B------:R-:W-:Y:S01]  /*0b10*/  FFMA R42, R42, 1.925963033500011079e-08, R5 ;  /* 0x32a570602a2a7823 */ /* 0x000fe20000000005 */
[----:B------:R-:W-:Y:S01]  /*0b20*/  SHF.L.U32 R5, R13, 0x17, RZ ;  /* 0x000000170d057819 */ /* 0x000fe200000006ff */
[C---:B------:R-:W-:Y:S01]  /*0b30*/  FADD R13, R10.reuse, -12583039 ;  /* 0xcb40007f0a0d7421 */ /* 0x040fe20000000000 */
[----:B------:R-:W-:Y:S01]  /*0b40*/  SHF.L.U32 R10, R10, 0x17, RZ ;  /* 0x000000170a0a7819 */ /* 0x000fe200000006ff */
[----:B------:R-:W3:Y:S02]  /*0b50*/  MUFU.EX2 R44, R44 ;  /* 0x0000002c002c7308 */ /* 0x000ee40000000800 */
[----:B------:R-:W-:-:S04]  /*0b60*/  FFMA R13, R0, 1.4426950216293334961, -R13 ;  /* 0x3fb8aa3b000d7823 */ /* 0x000fc8000000080d */
[----:B------:R-:W-:Y:S01]  /*0b70*/  FFMA R19, R0, 1.925963033500011079e-08, R13 ;  /* 0x32a5706000137823 */ /* 0x000fe2000000000d */
[----:B------:R-:W-:Y:S01]  /*0b80*/  FFMA.SAT R13, R2, R11, 0.5 ;  /* 0x3f000000020d7423 */ /* 0x000fe2000000200b */
[----:B-1----:R-:W-:Y:S01]  /*0b90*/  FMUL R0, R15, R52 ;  /* 0x000000340f007220 */ /* 0x002fe20000400000 */
[----:B--2---:R-:W-:Y:S01]  /*0ba0*/  FMUL R5, R5, R50 ;  /* 0x0000003205057220 */ /* 0x004fe20000400000 */
[----:B------:R-:W1:Y:S01]  /*0bb0*/  MUFU.EX2 R15, R46 ;  /* 0x0000002e000f7308 */ /* 0x000e620000000800 */
[----:B------:R-:W-:-:S04]  /*0bc0*/  FFMA.RM R13, R13, R12, 12582913 ;  /* 0x4b4000010d0d7423 */ /* 0x000fc8000000400c */
[----:B------:R-:W-:Y:S01]  /*0bd0*/  FADD R17, R13, -12583039 ;  /* 0xcb40007f0d117421 */ /* 0x000fe20000000000 */
[----:B---3--:R-:W-:Y:S02]  /*0be0*/  FMUL R3, R3, R44 ;  /* 0x0000002c03037220 */ /* 0x008fe40000400000 */
[----:B------:R-:W-:Y:S01]  /*0bf0*/  MUFU.EX2 R19, R19 ;  /* 0x0000001300137308 */ /* 0x000fe20000000800 */
[----:B------:R-:W-:-:S04]  /*0c00*/  FFMA R17, R2, 1.4426950216293334961, -R17 ;  /* 0x3fb8aa3b02117823 */ /* 0x000fc80000000811 */
[----:B------:R-:W-:Y:S01]  /*0c10*/  FFMA R21, R2, 1.925963033500011079e-08, R17 ;  /* 0x32a5706002157823 */ /* 0x000fe20000000011 */
[----:B------:R-:W-:Y:S01]  /*0c20*/  FFMA.SAT R17, R40, R11, 0.5 ;  /* 0x3f00000028117423 */ /* 0x000fe2000000200b */
[----:B------:R-:W-:-:S03]  /*0c30*/  SHF.L.U32 R2, R9, 0x17, RZ ;  /* 0x0000001709027819 */ /* 0x000fc600000006ff */
[----:B------:R-:W-:Y:S02]  /*0c40*/  FFMA.RM R9, R17, R12, 12582913 ;  /* 0x4b40000111097423 */ /* 0x000fe4000000400c */
[----:B-1----:R-:W-:Y:S01]  /*0c50*/  FMUL R2, R2, R15 ;  /* 0x0000000f02027220 */ /* 0x002fe20000400000 */
[----:B------:R-:W1:Y:S01]  /*0c60*/  MUFU.EX2 R17, R42 ;  /* 0x0000002a00117308 */ /* 0x000e620000000800 */
[C---:B------:R-:W-:Y:S01]  /*0c70*/  FADD R15, R9.reuse, -12583039 ;  /* 0xcb40007f090f7421 */ /* 0x040fe20000000000 */
[----:B------:R-:W-:-:S03]  /*0c80*/  SHF.L.U32 R9, R9, 0x17, RZ ;  /* 0x0000001709097819 */ /* 0x000fc600000006ff */
[----:B------:R-:W-:-:S04]  /*0c90*/  FFMA R15, R40, 1.4426950216293334961, -R15 ;  /* 0x3fb8aa3b280f7823 */ /* 0x000fc8000000080f */
[----:B------:R-:W-:Y:S01]  /*0ca0*/  FFMA R40, R40, 1.925963033500011079e-08, R15 ;  /* 0x32a5706028287823 */ /* 0x000fe2000000000f */
[----:B------:R-:W-:-:S04]  /*0cb0*/  FFMA.SAT R15, R4, R11, 0.5 ;  /* 0x3f000000040f7423 */ /* 0x000fc8000000200b */
[----:B------:R-:W-:Y:S01]  /*0cc0*/  FFMA.RM R15, R15, R12, 12582913 ;  /* 0x4b4000010f0f7423 */ /* 0x000fe2000000400c */
[----:B------:R-:W2:Y:S03]  /*0cd0*/  MUFU.EX2 R40, R40 ;  /* 0x0000002800287308 */ /* 0x000ea60000000800 */
[----:B------:R-:W-:-:S04]  /*0ce0*/  FADD R23, R15, -12583039 ;  /* 0xcb40007f0f177421 */ /* 0x000fc80000000000 */
[----:B------:R-:W-:-:S04]  /*0cf0*/  FFMA R23, R4, 1.4426950216293334961, -R23 ;  /* 0x3fb8aa3b04177823 */ /* 0x000fc80000000817 */
[----:B------:R-:W-:Y:S01]  /*0d00*/  FFMA R25, R4, 1.925963033500011079e-08, R23 ;  /* 0x32a5706004197823 */ /* 0x000fe20000000017 */
[----:B------:R-:W-:Y:S01]  /*0d10*/  FFMA.SAT R23, R6, R11, 0.5 ;  /* 0x3f00000006177423 */ /* 0x000fe2000000200b */
[----:B------:R-:W-:-:S03]  /*0d20*/  SHF.L.U32 R4, R7, 0x17, RZ ;  /* 0x0000001707047819 */ /* 0x000fc600000006ff */
[-C--:B------:R-:W-:Y:S01]  /*0d30*/  FFMA.RM R16, R23, R12.reuse, 12582913 ;  /* 0x4b40000117107423 */ /* 0x080fe2000000400c */
[----:B------:R-:W-:Y:S01]  /*0d40*/  FFMA.SAT R23, R36, R11, 0.5 ;  /* 0x3f00000024177423 */ /* 0x000fe2000000200b */
[----:B-1----:R-:W-:Y:S01]  /*0d50*/  FMUL R4, R4, R17 ;  /* 0x0000001104047220 */ /* 0x002fe20000400000 */
[----:B------:R-:W-:Y:S01]  /*0d60*/  FFMA.SAT R17, R38, R11, 0.5 ;  /* 0x3f00000026117423 */ /* 0x000fe2000000200b */
[----:B------:R-:W-:Y:S01]  /*0d70*/  FADD R7, R16, -12583039 ;  /* 0xcb40007f10077421 */ /* 0x000fe20000000000 */
[-C--:B------:R-:W-:Y:S02]  /*0d80*/  FFMA.RM R23, R23, R12.reuse, 12582913 ;  /* 0x4b40000117177423 */ /* 0x080fe4000000400c */
[----:B------:R-:W-:Y:S01]  /*0d90*/  FFMA.RM R17, R17, R12, 12582913 ;  /* 0x4b40000111117423 */ /* 0x000fe2000000400c */
[----:B------:R-:W-:-:S04]  /*0da0*/  FFMA R7, R6, 1.4426950216293334961, -R7 ;  /* 0x3fb8aa3b06077823 */ /* 0x000fc80000000807 */
[----:B------:R-:W-:Y:S01]  /*0db0*/  FFMA R29, R6, 1.925963033500011079e-08, R7 ;  /* 0x32a57060061d7823 */ /* 0x000fe20000000007 */
[----:B------:R-:W-:Y:S01]  /*0dc0*/  FADD R7, R17, -12583039 ;  /* 0xcb40007f11077421 */ /* 0x000fe20000000000 */
[----:B------:R-:W-:Y:S01]  /*0dd0*/  FMUL R6, R10, R19 ;  /* 0x000000130a067220 */ /* 0x000fe20000400000 */
[----:B------:R-:W-:Y:S01]  /*0de0*/  FFMA.SAT R19, R8, R11, 0.5 ;  /* 0x3f00000008137423 */ /* 0x000fe2000000200b */
[----:B------:R-:W1:Y:S01]  /*0df0*/  MUFU.EX2 R10, R21 ;  /* 0x00000015000a7308 */ /* 0x000e620000000800 */
[C---:B------:R-:W-:Y:S02]  /*0e00*/  FFMA R7, R38.reuse, 1.4426950216293334961, -R7 ;  /* 0x3fb8aa3b26077823 */ /* 0x040fe40000000807 */
[----:B------:R-:W-:Y:S02]  /*0e10*/  FFMA.RM R19, R19, R12, 12582913 ;  /* 0x4b40000113137423 */ /* 0x000fe4000000400c */
[----:B------:R-:W-:Y:S01]  /*0e20*/  FFMA R38, R38, 1.925963033500011079e-08, R7 ;  /* 0x32a5706026267823 */ /* 0x000fe20000000007 */
[----:B------:R-:W-:Y:S01]  /*0e30*/  SHF.L.U32 R7, R13, 0x17, RZ ;  /* 0x000000170d077819 */ /* 0x000fe200000006ff */
[----:B------:R-:W-:Y:S01]  /*0e40*/  FADD R13, R19, -12583039 ;  /* 0xcb40007f130d7421 */ /* 0x000fe20000000000 */
[----:B------:R-:W-:Y:S03]  /*0e50*/  MUFU.EX2 R29, R29 ;  /* 0x0000001d001d7308 */ /* 0x000fe60000000800 */
[----:B------:R-:W-:-:S04]  /*0e60*/  FFMA R13, R8, 1.4426950216293334961, -R13 ;  /* 0x3fb8aa3b080d7823 */ /* 0x000fc8000000080d */
[----:B------:R-:W-:Y:S01]  /*0e70*/  FFMA R31, R8, 1.925963033500011079e-08, R13 ;  /* 0x32a57060081f7823 */ /* 0x000fe2000000000d */
[----:B--2---:R-:W-:Y:S01]  /*0e80*/  FMUL R8, R9, R40 ;  /* 0x0000002809087220 */ /* 0x004fe20000400000 */
[----:B------:R-:W-:Y:S01]  /*0e90*/  FADD R9, R23, -12583039 ;  /* 0xcb40007f17097421 */ /* 0x000fe20000000000 */
[----:B------:R-:W-:Y:S01]  /*0ea0*/  FFMA.SAT R13, R30, R11, 0.5 ;  /* 0x3f0000001e0d7423 */ /* 0x000fe2000000200b */
[----:B-1----:R-:W-:Y:S02]  /*0eb0*/  FMUL R7, R7, R10 ;  /* 0x0000000a07077220 */ /* 0x002fe40000400000 */
[C---:B------:R-:W-:Y:S01]  /*0ec0*/  FFMA R9, R36.reuse, 1.4426950216293334961, -R9 ;  /* 0x3fb8aa3b24097823 */ /* 0x040fe20000000809 */
[----:B------:R-:W-:Y:S01]  /*0ed0*/  FFMA.RM R13, R13, R12, 12582913 ;  /* 0x4b4000010d0d7423 */ /* 0x000fe2000000400c */
[----:B------:R-:W1:Y:S02]  /*0ee0*/  MUFU.EX2 R10, R25 ;  /* 0x00000019000a7308 */ /* 0x000e640000000800 */
[----:B------:R-:W-:Y:S01]  /*0ef0*/  FFMA R37, R36, 1.925963033500011079e-08, R9 ;  /* 0x32a5706024257823 */ /* 0x000fe20000000009 */
[----:B------:R-:W-:Y:S01]  /*0f00*/  SHF.L.U32 R9, R15, 0x17, RZ ;  /* 0x000000170f097819 */ /* 0x000fe200000006ff */
[----:B------:R-:W-:-:S04]  /*0f10*/  FADD R15, R13, -12583039 ;  /* 0xcb40007f0d0f7421 */ /* 0x000fc80000000000 */
[C---:B------:R-:W-:Y:S01]  /*0f20*/  FFMA R15, R30.reuse, 1.4426950216293334961, -R15 ;  /* 0x3fb8aa3b1e0f7823 */ /* 0x040fe2000000080f */
[----:B------:R-:W2:Y:S03]  /*0f30*/  MUFU.EX2 R25, R38 ;  /* 0x0000002600197308 */ /* 0x000ea60000000800 */
[----:B------:R-:W-:Y:S01]  /*0f40*/  FFMA R30, R30, 1.925963033500011079e-08, R15 ;  /* 0x32a570601e1e7823 */ /* 0x000fe2000000000f */
[----:B------:R-:W-:-:S04]  /*0f50*/  FFMA.SAT R15, R28, R11, 0.5 ;  /* 0x3f0000001c0f7423 */ /* 0x000fc8000000200b */
[----:B------:R-:W-:Y:S01]  /*0f60*/  FFMA.RM R15, R15, R12, 12582913 ;  /* 0x4b4000010f0f7423 */ /* 0x000fe2000000400c */
[----:B-1----:R-:W-:Y:S01]  /*0f70*/  FMUL R9, R9, R10 ;  /* 0x0000000a09097220 */ /* 0x002fe20000400000 */
[----:B------:R-:W-:Y:S01]  /*0f80*/  SHF.L.U32 R10, R16, 0x17, RZ ;  /* 0x00000017100a7819 */ /* 0x000fe200000006ff */
[----:B------:R-:W-:Y:S01]  /*0f90*/  MUFU.EX2 R37, R37 ;  /* 0x0000002500257308 */ /* 0x000fe20000000800 */
[----:B------:R-:W-:Y:S01]  /*0fa0*/  FADD R21, R15, -12583039 ;  /* 0xcb40007f0f157421 */ /* 0x000fe20000000000 */
[----:B------:R-:W-:Y:S02]  /*0fb0*/  SHF.L.U32 R16, R17, 0x17, RZ ;  /* 0x0000001711107819 */ /* 0x000fe400000006ff */
[----:B------:R-:W-:Y:S01]  /*0fc0*/  SHF.L.U32 R17, R19, 0x17, RZ ;  /* 0x0000001713117819 */ /* 0x000fe200000006ff */
[----:B------:R-:W-:Y:S01]  /*0fd0*/  FFMA R21, R28, 1.4426950216293334961, -R21 ;  /* 0x3fb8aa3b1c157823 */ /* 0x000fe20000000815 */
[----:B------:R-:W-:Y:S01]  /*0fe0*/  FFMA.SAT R19, R18, R11, 0.5 ;  /* 0x3f00000012137423 */ /* 0x000fe2000000200b */
[----:B--2---:R-:W-:Y:S01]  /*0ff0*/  FMUL R16, R16, R25 ;  /* 0x0000001910107220 */ /* 0x004fe20000400000 */
[----:B------:R-:W-:Y:S01]  /*1000*/  FMUL R10, R10, R29 ;  /* 0x0000001d0a0a7220 */ /* 0x000fe20000400000 */
[----:B------:R-:W-:Y:S01]  /*1010*/  FFMA R28, R28, 1.925963033500011079e-08, R21 ;  /* 0x32a570601c1c7823 */ /* 0x000fe20000000015 */
[----:B------:R-:W-:Y:S01]  /*1020*/  FFMA.SAT R21, R24, R11, 0.5 ;  /* 0x3f00000018157423 */ /* 0x000fe2000000200b */
[----:B------:R-:W1:Y:S01]  /*1030*/  MUFU.EX2 R36, R31 ;  /* 0x0000001f00247308 */ /* 0x000e620000000800 */
[----:B------:R-:W-:-:S02]  /*1040*/  SHF.L.U32 R15, R15, 0x17, RZ ;  /* 0x000000170f0f7819 */ /* 0x000fc400000006ff */
[----:B------:R-:W-:-:S04]  /*1050*/  FFMA.RM R21, R21, R12, 12582913 ;  /* 0x4b40000115157423 */ /* 0x000fc8000000400c */
[C---:B------:R-:W-:Y:S01]  /*1060*/  FADD R25, R21.reuse, -12583039 ;  /* 0xcb40007f15197421 */ /* 0x040fe20000000000 */
[----:B------:R-:W-:Y:S01]  /*1070*/  MUFU.EX2 R30, R30 ;  /* 0x0000001e001e7308 */ /* 0x000fe20000000800 */
[----:B------:R-:W-:Y:S02]  /*1080*/  SHF.L.U32 R21, R21, 0x17, RZ ;  /* 0x0000001715157819 */ /* 0x000fe400000006ff */
[----:B------:R-:W-:-:S04]  /*1090*/  FFMA R25, R24, 1.4426950216293334961, -R25 ;  /* 0x3fb8aa3b18197823 */ /* 0x000fc80000000819 */
[----:B------:R-:W-:Y:S01]  /*10a0*/  FFMA R25, R24, 1.925963033500011079e-08, R25 ;  /* 0x32a5706018197823 */ /* 0x000fe20000000019 */
[----:B------:R-:W-:Y:S01]  /*10b0*/  FFMA.RM R24, R19, R12, 12582913 ;  /* 0x4b40000113187423 */ /* 0x000fe2000000400c */
[----:B-1----:R-:W-:Y:S01]  /*10c0*/  FMUL R17, R17, R36 ;  /* 0x0000002411117220 */ /* 0x002fe20000400000 */
[----:B------:R-:W1:Y:S02]  /*10d0*/  MUFU.EX2 R28, R28 ;  /* 0x0000001c001c7308 */ /* 0x000e640000000800 */
[----:B------:R-:W-:-:S04]  /*10e0*/  FADD R19, R24, -12583039 ;  /* 0xcb40007f18137421 */ /* 0x000fc80000000000 */
[----:B------:R-:W-:-:S04]  /*10f0*/  FFMA R19, R18, 1.4426950216293334961, -R19 ;  /* 0x3fb8aa3b12137823 */ /* 0x000fc80000000813 */
[----:B------:R-:W-:Y:S01]  /*1100*/  FFMA R29, R18, 1.925963033500011079e-08, R19 ;  /* 0x32a57060121d7823 */ /* 0x000fe20000000013 */
[----:B------:R-:W-:Y:S01]  /*1110*/  FFMA.SAT R19, R20, R11, 0.5 ;  /* 0x3f00000014137423 */ /* 0x000fe2000000200b */
[----:B------:R-:W-:-:S03]  /*1120*/  SHF.L.U32 R18, R23, 0x17, RZ ;  /* 0x0000001717127819 */ /* 0x000fc600000006ff */
[----:B------:R-:W-:Y:S01]  /*1130*/  FFMA.RM R23, R19, R12, 12582913 ;  /* 0x4b40000113177423 */ /* 0x000fe2000000400c */
[----:B------:R-:W-:Y:S01]  /*1140*/  MUFU.EX2 R29, R29 ;  /* 0x0000001d001d7308 */ /* 0x000fe20000000800 */
[----:B------:R-:W-:Y:S01]  /*1150*/  FMUL R18, R18, R37 ;  /* 0x0000002512127220 */ /* 0x000fe20000400000 */
[----:B------:R-:W-:Y:S01]  /*1160*/  FFMA.SAT R37, R22, R11, 0.5 ;  /* 0x3f00000016257423 */ /* 0x000fe2000000200b */
[C---:B------:R-:W-:Y:S01]  /*1170*/  FADD R19, R23.reuse, -12583039 ;  /* 0xcb40007f17137421 */ /* 0x040fe20000000000 */
[----:B------:R-:W-:-:S03]  /*1180*/  SHF.L.U32 R23, R23, 0x17, RZ ;  /* 0x0000001717177819 */ /* 0x000fc600000006ff */
[----:B------:R-:W-:-:S04]  /*1190*/  FFMA R19, R20, 1.4426950216293334961, -R19 ;  /* 0x3fb8aa3b14137823 */ /* 0x000fc80000000813 */
[----:B------:R-:W-:Y:S01]  /*11a0*/  FFMA R31, R20, 1.925963033500011079e-08, R19 ;  /* 0x32a57060141f7823 */ /* 0x000fe20000000013 */
[----:B------:R-:W-:Y:S01]  /*11b0*/  FFMA.SAT R19, R14, R11, 0.5 ;  /* 0x3f0000000e137423 */ /* 0x000fe2000000200b */
[----:B-1----:R-:W-:-:S03]  /*11c0*/  FMUL R20, R15, R28 ;  /* 0x0000001c0f147220 */ /* 0x002fc60000400000 */
[-C--:B------:R-:W-:Y:S01]  /*11d0*/  FFMA.RM R11, R19, R12.reuse, 12582913 ;  /* 0x4b400001130b7423 */ /* 0x080fe2000000400c */
[----:B------:R-:W-:-:S03]  /*11e0*/  FFMA.RM R12, R37, R12, 12582913 ;  /* 0x4b400001250c7423 */ /* 0x000fc6000000400c */
[C---:B------:R-:W-:Y:S01]  /*11f0*/  FADD R19, R11.reuse, -12583039 ;  /* 0xcb40007f0b137421 */ /* 0x040fe20000000000 */
[----:B------:R-:W-:-:S03]  /*1200*/  SHF.L.U32 R11, R11, 0x17, RZ ;  /* 0x000000170b0b7819 */ /* 0x000fc600000006ff */
[----:B------:R-:W-:-:S04]  /*1210*/  FFMA R19, R14, 1.4426950216293334961, -R19 ;  /* 0x3fb8aa3b0e137823 */ /* 0x000fc80000000813 */
[----:B------:R-:W-:Y:S01]  /*1220*/  FFMA R36, R14, 1.925963033500011079e-08, R19 ;  /* 0x32a570600e247823 */ /* 0x000fe20000000013 */
[C---:B------:R-:W-:Y:S01]  /*1230*/  FADD R19, R12.reuse, -12583039 ;  /* 0xcb40007f0c137421 */ /* 0x040fe20000000000 */
[----:B------:R-:W-:-:S03]  /*1240*/  SHF.L.U32 R12, R12, 0x17, RZ ;  /* 0x000000170c0c7819 */ /* 0x000fc600000006ff */
[C---:B------:R-:W-:Y:S01]  /*1250*/  FFMA R19, R22.reuse, 1.4426950216293334961, -R19 ;  /* 0x3fb8aa3b16137823 */ /* 0x040fe20000000813 */
[----:B------:R-:W1:Y:S03]  /*1260*/  MUFU.EX2 R36, R36 ;  /* 0x0000002400247308 */ /* 0x000e660000000800 */
[----:B------:R-:W-:Y:S01]  /*1270*/  FFMA R37, R22, 1.925963033500011079e-08, R19 ;  /* 0x32a5706016257823 */ /* 0x000fe20000000013 */
[----:B------:R-:W-:-:S04]  /*1280*/  FADD R19, RZ, R5 ;  /* 0x00000005ff137221 */ /* 0x000fc80000000000 */
[----:B------:R-:W-:Y:S01]  /*1290*/  FADD R19, R19, R0 ;  /* 0x0000000013137221 */ /* 0x000fe20000000000 */
[----:B------:R1:W2:Y:S03]  /*12a0*/  MUFU.EX2 R22, R25 ;  /* 0x0000001900167308 */ /* 0x0002a60000000800 */
[----:B------:R-:W-:-:S04]  /*12b0*/  FADD R14, R19, R2 ;  /* 0x00000002130e7221 */ /* 0x000fc80000000000 */
[----:B------:R-:W-:Y:S01]  /*12c0*/  FADD R19, R14, R3 ;  /* 0x000000030e137221 */ /* 0x000fe20000000000 */
[----:B------:R-:W3:Y:S01]  /*12d0*/  MUFU.EX2 R37, R37 ;  /* 0x0000002500257308 */ /* 0x000ee20000000800 */
[----:B-1----:R-:W-:Y:S02]  /*12e0*/  FMUL R25, R11, R36 ;  /* 0x000000240b197220 */ /* 0x002fe40000400000 */
[----:B------:R-:W-:-:S04]  /*12f0*/  FADD R19, R19, R4 ;  /* 0x0000000413137221 */ /* 0x000fc80000000000 */
[----:B------:R-:W-:Y:S01]  /*1300*/  FADD R14, R19, R6 ;  /* 0x00000006130e7221 */ /* 0x000fe20000000000 */
[----:B--2---:R-:W-:Y:S01]  /*1310*/  FMUL R21, R21, R22 ;  /* 0x0000001615157220 */ /* 0x004fe20000400000 */
[----:B------:R-:W-:Y:S02]  /*1320*/  SHF.L.U32 R22, R24, 0x17, RZ ;  /* 0x0000001718167819 */ /* 0x000fe400000006ff */
[----:B------:R-:W-:-:S04]  /*1330*/  FADD R19, R14, R7 ;  /* 0x000000070e137221 */ /* 0x000fc80000000000 */
[----:B------:R-:W-:Y:S01]  /*1340*/  FADD R14, R19, R8 ;  /* 0x00000008130e7221 */ /* 0x000fe20000000000 */
[----:B------:R-:W-:Y:S01]  /*1350*/  SHF.L.U32 R19, R13, 0x17, RZ ;  /* 0x000000170d137819 */ /* 0x000fe200000006ff */
[----:B------:R-:W-:Y:S01]  /*1360*/  FMUL R22, R22, R29 ;  /* 0x0000001d16167220 */ /* 0x000fe20000400000 */
[----:B---3--:R-:W-:Y:S01]  /*1370*/  FMUL R24, R12, R37 ;  /* 0x000000250c187220 */ /* 0x008fe20000400000 */
[----:B------:R-:W-:Y:S02]  /*1380*/  FADD R13, R14, R9 ;  /* 0x000000090e0d7221 */ /* 0x000fe40000000000 */
[----:B------:R-:W-:Y:S02]  /*1390*/  FMUL R19, R19, R30 ;  /* 0x0000001e13137220 */ /* 0x000fe40000400000 */
        /* <DEDUP_REMOVED lines=22> */
.L_x_2640:
        /* <DEDUP_REMOVED lines=12> */
[----:B0-----:R-:W-:Y:S05]  /*15c0*/  CALL.REL.NOINC `($__internal_35_$__cuda_sm3x_div_rn_noftz_f32_slowpath) ;  /* 0x0000002400ac7944 */ /* 0x001fea0003c00000 */
[----:B------:R-:W-:-:S07]  /*15d0*/  MOV R11, R5 ;  /* 0x00000005000b7202 */ /* 0x000fce0000000f00 */
.L_x_2589:
[----:B------:R-:W-:Y:S05]  /*15e0*/  BSYNC.RECONVERGENT B2 ;  /* 0x0000000000027941 */ /* 0x000fea0003800200 */
.L_x_2588:
        /* <DEDUP_REMOVED lines=12> */
[----:B0-----:R-:W-:Y:S05]  /*16b0*/  CALL.REL.NOINC `($__internal_35_$__cuda_sm3x_div_rn_noftz_f32_slowpath) ;  /* 0x0000002400707944 */ /* 0x001fea0003c00000 */
[----:B------:R-:W-:-:S07]  /*16c0*/  MOV R14, R5 ;  /* 0x00000005000e7202 */ /* 0x000fce0000000f00 */
.L_x_2591:
[----:B------:R-:W-:Y:S05]  /*16d0*/  BSYNC.RECONVERGENT B2 ;  /* 0x0000000000027941 */ /* 0x000fea0003800200 */
.L_x_2590:
        /* <DEDUP_REMOVED lines=14> */
.L_x_2593:
[----:B------:R-:W-:Y:S05]  /*17c0*/  BSYNC.RECONVERGENT B2 ;  /* 0x0000000000027941 */ /* 0x000fea0003800200 */
.L_x_2592:
        /* <DEDUP_REMOVED lines=14> */
.L_x_2595:
[----:B------:R-:W-:Y:S05]  /*18b0*/  BSYNC.RECONVERGENT B2 ;  /* 0x0000000000027941 */ /* 0x000fea0003800200 */
.L_x_2594:
        /* <DEDUP_REMOVED lines=14> */
.L_x_2597:
[----:B------:R-:W-:Y:S05]  /*19a0*/  BSYNC.RECONVERGENT B2 ;  /* 0x0000000000027941 */ /* 0x000fea0003800200 */
.L_x_2596:
        /* <DEDUP_REMOVED lines=14> */
.L_x_2599:
[----:B------:R-:W-:Y:S05]  /*1a90*/  BSYNC.RECONVERGENT B2 ;  /* 0x0000000000027941 */ /* 0x000fea0003800200 */
.L_x_2598:
        /* <DEDUP_REMOVED lines=14> */
.L_x_2601:
[----:B------:R-:W-:Y:S05]  /*1b80*/  BSYNC.RECONVERGENT B2 ;  /* 0x0000000000027941 */ /* 0x000fea0003800200 */
.L_x_2600:
        /* <DEDUP_REMOVED lines=14> */
.L_x_2603:
[----:B------:R-:W-:Y:S05]  /*1c70*/  BSYNC.RECONVERGENT B2 ;  /* 0x0000000000027941 */ /* 0x000fea0003800200 */
.L_x_2602:
        /* <DEDUP_REMOVED lines=14> */
.L_x_2605:
[----:B------:R-:W-:Y:S05]  /*1d60*/  BSYNC.RECONVERGENT B2 ;  /* 0x0000000000027941 */ /* 0x000fea0003800200 */
.L_x_2604:
        /* <DEDUP_REMOVED lines=14> */
.L_x_2607:
[----:B------:R-:W-:Y:S05]  /*1e50*/  BSYNC.RECONVERGENT B2 ;  /* 0x0000000000027941 */ /* 0x000fea0003800200 */
.L_x_2606:
        /* <DEDUP_REMOVED lines=14> */
.L_x_2609:
[----:B------:R-:W-:Y:S05]  /*1f40*/  BSYNC.RECONVERGENT B2 ;  /* 0x0000000000027941 */ /* 0x000fea0003800200 */
.L_x_2608:
        /* <DEDUP_REMOVED lines=14> */
.L_x_2611:
[----:B------:R-:W-:Y:S05]  /*2030*/  BSYNC.RECONVERGENT B2 ;  /* 0x0000000000027941 */ /* 0x000fea0003800200 */
.L_x_2610:
        /* <DEDUP_REMOVED lines=14> */
.L_x_2613:
[----:B------:R-:W-:Y:S05]  /*2120*/  BSYNC.RECONVERGENT B2 ;  /* 0x0000000000027941 */ /* 0x000fea0003800200 */
.L_x_2612:
        /* <DEDUP_REMOVED lines=14> */
.L_x_2615:
[----:B------:R-:W-:Y:S05]  /*2210*/  BSYNC.RECONVERGENT B2 ;  /* 0x0000000000027941 */ /* 0x000fea0003800200 */
.L_x_2614:
        /* <DEDUP_REMOVED lines=14> */
.L_x_2617:
[----:B------:R-:W-:Y:S05]  /*2300*/  BSYNC.RECONVERGENT B2 ;  /* 0x0000000000027941 */ /* 0x000fea0003800200 */
.L_x_2616:
        /* <DEDUP_REMOVED lines=14> */
.L_x_2619:
[----:B------:R-:W-:Y:S05]  /*23f0*/  BSYNC.RECONVERGENT B2 ;  /* 0x0000000000027941 */ /* 0x000fea0003800200 */
.L_x_2618:
        /* <DEDUP_REMOVED lines=14> */
.L_x_2621:
[----:B------:R-:W-:Y:S05]  /*24e0*/  BSYNC.RECONVERGENT B2 ;  /* 0x0000000000027941 */ /* 0x000fea0003800200 */
.L_x_2620:
        /* <DEDUP_REMOVED lines=14> */
.L_x_2623:
[----:B------:R-:W-:Y:S05]  /*25d0*/  BSYNC.RECONVERGENT B2 ;  /* 0x0000000000027941 */ /* 0x000fea0003800200 */
.L_x_2622:
        /* <DEDUP_REMOVED lines=14> */
.L_x_2625:
[----:B------:R-:W-:Y:S05]  /*26c0*/  BSYNC.RECONVERGENT B2 ;  /* 0x0000000000027941 */ /* 0x000fea0003800200 */
.L_x_2624:
        /* <DEDUP_REMOVED lines=13> */
.L_x_2627:
[----:B------:R-:W-:Y:S05]  /*27a0*/  BSYNC.RECONVERGENT B2 ;  /* 0x0000000000027941 */ /* 0x000fea0003800200 */
.L_x_2626:
        /* <DEDUP_REMOVED lines=16> */
[C---:B------:R-:W-:Y:S02]  /*28b0*/  IADD3 R33, P0, PT, R32.reuse, R33, RZ ;  /* 0x0000002120217210 */ /* 0x040fe40007f1e0ff */
[----:B------:R-:W-:Y:S02]  /*28c0*/  F2FP.BF16.F32.PACK_AB R0, R15, R0 ;  /* 0x000000000f00723e */ /* 0x000fe400000010ff */
[----:B------:R-:W-:Y:S02]  /*28d0*/  F2FP.BF16.F32.PACK_AB R2, R3, R2 ;  /* 0x000000020302723e */ /* 0x000fe400000010ff */
[----:B------:R-:W-:Y:S01]  /*28e0*/  LEA.HI.X.SX32 R35, R32, R35, 0x1, P0 ;  /* 0x0000002320237211 */ /* 0x000fe200000f0eff */
[----:B------:R1:W-:Y:S01]  /*28f0*/  STG.E.U16 desc[UR8][R12.64+0x80], R0 ;  /* 0x000080000c007986 */ /* 0x0003e2000c101508 */
[----:B------:R-:W-:Y:S02]  /*2900*/  ISETP.GE.U32.AND P0, PT, R33, UR44, PT ;  /* 0x0000002c21007c0c */ /* 0x000fe4000bf06070 */
[----:B------:R-:W-:Y:S01]  /*2910*/  F2FP.BF16.F32.PACK_AB R6, R9, R6 ;  /* 0x000000060906723e */ /* 0x000fe200000010ff */
[----:B------:R2:W-:Y:S01]  /*2920*/  STG.E.U16 desc[UR10][R12.64+0x100], R2 ;  /* 0x000100020c007986 */ /* 0x0005e2000c10150a */
[----:B------:R-:W-:-:S02]  /*2930*/  F2FP.BF16.F32.PACK_AB R8, R29, R8 ;  /* 0x000000081d08723e */ /* 0x000fc400000010ff */
[C---:B------:R-:W-:Y:S01]  /*2940*/  R2UR UR12, R26.reuse ;  /* 0x000000001a0c72ca */ /* 0x040fe200000e0000 */
[----:B------:R-:W-:Y:S01]  /*2950*/  STG.E.U16 desc[UR4][R12.64+0x200], R6 ;  /* 0x000200060c007986 */ /* 0x000fe2000c101504 */
[C---:B------:R-:W-:Y:S02]  /*2960*/  R2UR UR13, R27.reuse ;  /* 0x000000001b0d72ca */ /* 0x040fe400000e0000 */
[----:B------:R-:W-:Y:S01]  /*2970*/  R2UR UR14, R26 ;  /* 0x000000001a0e72ca */ /* 0x000fe200000e0000 */
[----:B------:R-:W-:Y:S01]  /*2980*/  STG.E.U16 desc[UR8][R12.64+0x280], R8 ;  /* 0x000280080c007986 */ /* 0x000fe2000c101508 */
[----:B------:R-:W-:Y:S02]  /*2990*/  R2UR UR15, R27 ;  /* 0x000000001b0f72ca */ /* 0x000fe400000e0000 */
[----:B------:R-:W-:Y:S02]  /*29a0*/  F2FP.BF16.F32.PACK_AB R4, R7, R4 ;  /* 0x000000040704723e */ /* 0x000fe400000010ff */
[----:B------:R-:W-:-:S02]  /*29b0*/  PRMT R3, R0, 0x7632, R3 ;  /* 0x0000763200037816 */ /* 0x000fc40000000003 */
[----:B------:R-:W-:Y:S02]  /*29c0*/  PRMT R7, R2, 0x7632, R7 ;  /* 0x0000763202077816 */ /* 0x000fe40000000007 */
[----:B------:R-:W-:Y:S01]  /*29d0*/  ISETP.GE.AND.EX P0, PT, R35, UR45, PT, P0 ;  /* 0x0000002d23007c0c */ /* 0x000fe2000bf06300 */
[----:B------:R3:W-:Y:S01]  /*29e0*/  STG.E.U16 desc[UR4][R12.64+0xc0], R3 ;  /* 0x0000c0030c007986 */ /* 0x0007e2000c101504 */
[----:B------:R-:W-:Y:S02]  /*29f0*/  F2FP.BF16.F32.PACK_AB R11, R14, R11 ;  /* 0x0000000b0e0b723e */ /* 0x000fe400000010ff */
[----:B-1----:R-:W-:Y:S01]  /*2a00*/  PRMT R0, R6, 0x7632, R0 ;  /* 0x0000763206007816 */ /* 0x002fe20000000000 */
[----:B------:R-:W-:Y:S01]  /*2a10*/  STG.E.U16 desc[UR6][R12.64+0x140], R7 ;  /* 0x000140070c007986 */ /* 0x000fe2000c101506 */
[----:B--2---:R-:W-:Y:S02]  /*2a20*/  PRMT R2, R8, 0x7632, R2 ;  /* 0x0000763208027816 */ /* 0x004fe40000000002 */
        /* <DEDUP_REMOVED lines=8> */
[----:B---3--:R-:W-:Y:S02]  /*2ab0*/  PRMT R3, R10, 0x7632, R3 ;  /* 0x000076320a037816 */ /* 0x008fe40000000003 */
[----:B------:R-:W-:Y:S01]  /*2ac0*/  PRMT R6, R16, 0x7632, R6 ;  /* 0x0000763210067816 */ /* 0x000fe20000000006 */
[----:B------:R3:W-:Y:S01]  /*2ad0*/  STG.E.U16 desc[UR6][R12.64+0x40], R14 ;  /* 0x0000400e0c007986 */ /* 0x0007e2000c101506 */
[----:B-1----:R-:W-:-:S02]  /*2ae0*/  PRMT R11, R4, 0x7632, R11 ;  /* 0x00007632040b7816 */ /* 0x002fc4000000000b */
[----:B--2---:R-:W-:Y:S01]  /*2af0*/  PRMT R0, R18, 0x7632, R0 ;  /* 0x0000763212007816 */ /* 0x004fe20000000000 */
        /* <DEDUP_REMOVED lines=13> */
.L_x_2587:
[----:B------:R-:W-:Y:S01]  /*2bd0*/  BSSY B0, `(.L_x_2629) ;  /* 0x0000007000007945 */ /* 0x000fe20003800000 */
[----:B------:R-:W-:Y:S02]  /*2be0*/  MOV R12, 0x10 ;  /* 0x00000010000c7802 */ /* 0x000fe40000000f00 */
[----:B------:R-:W-:Y:S02]  /*2bf0*/  MOV R11, 0x1f ;  /* 0x0000001f000b7802 */ /* 0x000fe40000000f00 */
[----:B------:R-:W-:-:S07]  /*2c00*/  MOV R15, 0xffffffff ;  /* 0xffffffff000f7802 */ /* 0x000fce0000000f00 */
[----:B0-----:R-:W-:Y:S05]  /*2c10*/  WARPSYNC.COLLECTIVE R15, `(.L_x_2630) ;  /* 0x000000000f087348 */ /* 0x001fea0003c00000 */
[----:B------:R1:W2:Y:S02]  /*2c20*/  SHFL.BFLY P6, R14, R13, R12, R11 ;  /* 0x0c00000c0d0e7389 */ /* 0x0002a400000c000b */
[----:B012---:R-:W-:Y:S05]  /*2c30*/  ENDCOLLECTIVE ;  /* 0x000000000000791b */ /* 0x007fea0003800000 */
.L_x_2630:
[----:B------:R-:W-:Y:S05]  /*2c40*/  BSYNC B0 ;  /* 0x0000000000007941 */ /* 0x000fea0003800000 */
.L_x_2629:
        /* <DEDUP_REMOVED lines=8> */
.L_x_2631:
[----:B------:R-:W-:Y:S01]  /*2cd0*/  HFMA2 R12, -RZ, RZ, 0, 2.384185791015625e-07 ;  /* 0x00000004ff0c7431 */ /* 0x000fe200000001ff */
[----:B------:R-:W-:-:S04]  /*2ce0*/  FMNMX R0, R13, R14, !PT ;  /* 0x0000000e0d007209 */ /* 0x000fc80007800000 */
[----:B------:R-:W-:-:S07]  /*2cf0*/  MOV R13, R0 ;  /* 0x00000000000d7202 */ /* 0x000fce0000000f00 */
[----:B------:R-:W-:Y:S05]  /*2d00*/  WARPSYNC.COLLECTIVE R15, `(.L_x_2632) ;  /* 0x000000000f087348 */ /* 0x000fea0003c00000 */
[----:B------:R0:W1:Y:S02]  /*2d10*/  SHFL.BFLY P6, R14, R13, R12, R11 ;  /* 0x0c00000c0d0e7389 */ /* 0x00006400000c000b */
[----:B01----:R-:W-:Y:S05]  /*2d20*/  ENDCOLLECTIVE ;  /* 0x000000000000791b */ /* 0x003fea0003800000 */
.L_x_2632:
[----:B------:R-:W-:Y:S01]  /*2d30*/  HFMA2 R12, -RZ, RZ, 0, 1.1920928955078125e-07 ;  /* 0x00000002ff0c7431 */ /* 0x000fe200000001ff */
[----:B------:R-:W-:-:S04]  /*2d40*/  FMNMX R2, R0, R14, !PT ;  /* 0x0000000e00027209 */ /* 0x000fc80007800000 */
[----:B------:R-:W-:-:S07]  /*2d50*/  MOV R13, R2 ;  /* 0x00000002000d7202 */ /* 0x000fce0000000f00 */
[----:B------:R-:W-:Y:S05]  /*2d60*/  WARPSYNC.COLLECTIVE R15, `(.L_x_2633) ;  /* 0x000000000f087348 */ /* 0x000fea0003c00000 */
[----:B------:R0:W1:Y:S02]  /*2d70*/  SHFL.BFLY P6, R14, R13, R12, R11 ;  /* 0x0c00000c0d0e7389 */ /* 0x00006400000c000b */
[----:B01----:R-:W-:Y:S05]  /*2d80*/  ENDCOLLECTIVE ;  /* 0x000000000000791b */ /* 0x003fea0003800000 */
.L_x_2633:
[----:B------:R-:W-:Y:S01]  /*2d90*/  HFMA2 R12, -RZ, RZ, 0, 5.9604644775390625e-08 ;  /* 0x00000001ff0c7431 */ /* 0x000fe200000001ff */
[----:B------:R-:W-:-:S04]  /*2da0*/  FMNMX R3, R2, R14, !PT ;  /* 0x0000000e02037209 */ /* 0x000fc80007800000 */
[----:B------:R-:W-:-:S07]  /*2db0*/  MOV R13, R3 ;  /* 0x00000003000d7202 */ /* 0x000fce0000000f00 */
[----:B------:R-:W-:Y:S05]  /*2dc0*/  WARPSYNC.COLLECTIVE R15, `(.L_x_2634) ;  /* 0x000000000f087348 */ /* 0x000fea0003c00000 */
[----:B------:R0:W1:Y:S02]  /*2dd0*/  SHFL.BFLY P6, R14, R13, R12, R11 ;  /* 0x0c00000c0d0e7389 */ /* 0x00006400000c000b */
[----:B01----:R-:W-:Y:S05]  /*2de0*/  ENDCOLLECTIVE ;  /* 0x000000000000791b */ /* 0x003fea0003800000 */
.L_x_2634:
        /* <DEDUP_REMOVED lines=115> */
[----:B------:R0:W2:Y:S01]  /*3520*/  MUFU.EX2 R18, R23 ;  /* 0x0000001700127308 */ /* 0x0000a20000000800 */
[----:B-1----:R-:W-:Y:S01]  /*3530*/  FMUL R16, R16, R19 ;  /* 0x0000001310107220 */ /* 0x002fe20000400000 */
[-C--:B------:R-:W-:Y:S01]  /*3540*/  FFMA.SAT R19, R20, R29.reuse, 0.5 ;  /* 0x3f00000014137423 */ /* 0x080fe2000000201d */
[----:B0-----:R-:W-:-:S03]  /*3550*/  FFMA.SAT R23, R11, R29, 0.5 ;  /* 0x3f0000000b177423 */ /* 0x001fc6000000201d */
        /* <DEDUP_REMOVED lines=89> */
.L_x_2635:
[----:B------:R-:W-:Y:S02]  /*3af0*/  HFMA2 R12, -RZ, RZ, 0, 4.76837158203125e-07 ;  /* 0x00000008ff0c7431 */ /* 0x000fe400000001ff */
[----:B------:R-:W-:-:S05]  /*3b00*/  FADD R28, R13, R14 ;  /* 0x0000000e0d1c7221 */ /* 0x000fca0000000000 */
[----:B------:R-:W-:-:S07]  /*3b10*/  MOV R13, R28 ;  /* 0x0000001c000d7202 */ /* 0x000fce0000000f00 */
[----:B------:R-:W-:Y:S05]  /*3b20*/  WARPSYNC.COLLECTIVE R15, `(.L_x_2636) ;  /* 0x000000000f087348 */ /* 0x000fea0003c00000 */
[----:B------:R0:W1:Y:S02]  /*3b30*/  SHFL.BFLY P6, R14, R13, R12, R11 ;  /* 0x0c00000c0d0e7389 */ /* 0x00006400000c000b */
[----:B01----:R-:W-:Y:S05]  /*3b40*/  ENDCOLLECTIVE ;  /* 0x000000000000791b */ /* 0x003fea0003800000 */
.L_x_2636:
[----:B------:R-:W-:Y:S02]  /*3b50*/  HFMA2 R12, -RZ, RZ, 0, 2.384185791015625e-07 ;  /* 0x00000004ff0c7431 */ /* 0x000fe400000001ff */
[----:B------:R-:W-:-:S05]  /*3b60*/  FADD R29, R28, R14 ;  /* 0x0000000e1c1d7221 */ /* 0x000fca0000000000 */
[----:B------:R-:W-:-:S07]  /*3b70*/  MOV R13, R29 ;  /* 0x0000001d000d7202 */ /* 0x000fce0000000f00 */
[----:B------:R-:W-:Y:S05]  /*3b80*/  WARPSYNC.COLLECTIVE R15, `(.L_x_2637) ;  /* 0x000000000f087348 */ /* 0x000fea0003c00000 */
[----:B------:R0:W1:Y:S02]  /*3b90*/  SHFL.BFLY P6, R14, R13, R12, R11 ;  /* 0x0c00000c0d0e7389 */ /* 0x00006400000c000b */
[----:B01----:R-:W-:Y:S05]  /*3ba0*/  ENDCOLLECTIVE ;  /* 0x000000000000791b */ /* 0x003fea0003800000 */
.L_x_2637:
[----:B------:R-:W-:Y:S02]  /*3bb0*/  HFMA2 R12, -RZ, RZ, 0, 1.1920928955078125e-07 ;  /* 0x00000002ff0c7431 */ /* 0x000fe400000001ff */
[----:B------:R-:W-:-:S05]  /*3bc0*/  FADD R30, R29, R14 ;  /* 0x0000000e1d1e7221 */ /* 0x000fca0000000000 */
[----:B------:R-:W-:-:S07]  /*3bd0*/  MOV R13, R30 ;  /* 0x0000001e000d7202 */ /* 0x000fce0000000f00 */
[----:B------:R-:W-:Y:S05]  /*3be0*/  WARPSYNC.COLLECTIVE R15, `(.L_x_2638) ;  /* 0x000000000f087348 */ /* 0x000fea0003c00000 */
[----:B------:R0:W1:Y:S02]  /*3bf0*/  SHFL.BFLY P6, R14, R13, R12, R11 ;  /* 0x0c00000c0d0e7389 */ /* 0x00006400000c000b */
[----:B01----:R-:W-:Y:S05]  /*3c00*/  ENDCOLLECTIVE ;  /* 0x000000000000791b */ /* 0x003fea0003800000 */
.L_x_2638:
[----:B------:R-:W-:Y:S02]  /*3c10*/  HFMA2 R12, -RZ, RZ, 0, 5.9604644775390625e-08 ;  /* 0x00000001ff0c7431 */ /* 0x000fe400000001ff */
[----:B------:R-:W-:-:S05]  /*3c20*/  FADD R31, R30, R14 ;  /* 0x0000000e1e1f7221 */ /* 0x000fca0000000000 */
[----:B------:R-:W-:-:S07]  /*3c30*/  MOV R13, R31 ;  /* 0x0000001f000d7202 */ /* 0x000fce0000000f00 */
[----:B------:R-:W-:Y:S05]  /*3c40*/  WARPSYNC.COLLECTIVE R15, `(.L_x_2639) ;  /* 0x000000000f087348 */ /* 0x000fea0003c00000 */
[----:B------:R0:W1:Y:S02]  /*3c50*/  SHFL.BFLY P6, R14, R13, R12, R11 ;  /* 0x0c00000c0d0e7389 */ /* 0x00006400000c000b */
[----:B01----:R-:W-:Y:S05]  /*3c60*/  ENDCOLLECTIVE ;  /* 0x000000000000791b */ /* 0x003fea0003800000 */
.L_x_2639:
[----:B------:R-:W-:Y:S05]  /*3c70*/  BRA `(.L_x_2640) ;  /* 0xffffffd800207947 */ /* 0x000fea000383ffff */
        .weak           $__internal_35_$__cuda_sm3x_div_rn_noftz_f32_slowpath
        .type           $__internal_35_$__cuda_sm3x_div_rn_noftz_f32_slowpath,@function
        .size           $__internal_35_$__cuda_sm3x_div_rn_noftz_f32_slowpath,(.L_x_25487 - $__internal_35_$__cuda_sm3x_div_rn_noftz_f32_slowpath)
$__internal_35_$__cuda_sm3x_div_rn_noftz_f32_slowpath:
        /* <DEDUP_REMOVED lines=34> */
.L_x_2642:
        /* <DEDUP_REMOVED lines=51> */
.L_x_2649:
[----:B------:R-:W-:-:S04]  /*41d0*/  LOP3.LUT R5, R5, 0x80000000, RZ, 0xc0, !PT ;  /* 0x8000000005057812 */ /* 0x000fc800078ec0ff */
[----:B------:R-:W-:Y:S01]  /*41e0*/  LOP3.LUT R5, R5, 0x7f800000, RZ, 0xfc, !PT ;  /* 0x7f80000005057812 */ /* 0x000fe200078efcff */
[----:B------:R-:W-:Y:S06]  /*41f0*/  BRA `(.L_x_2650) ;  /* 0x0000000000047947 */ /* 0x000fec0003800000 */
.L_x_2648:
[----:B------:R-:W-:-:S07]  /*4200*/  LEA R5, R30, R5, 0x17 ;  /* 0x000000051e057211 */ /* 0x000fce00078eb8ff */
.L_x_2650:
[----:B------:R-:W-:Y:S05]  /*4210*/  BSYNC.RECONVERGENT B1 ;  /* 0x0000000000017941 */ /* 0x000fea0003800200 */
.L_x_2647:
[----:B------:R-:W-:Y:S05]  /*4220*/  BRA `(.L_x_2651) ;  /* 0x0000000000207947 */ /* 0x000fea0003800000 */
.L_x_2646:
[----:B------:R-:W-:-:S04]  /*4230*/  LOP3.LUT R5, R12, 0x80000000, R5, 0x48, !PT ;  /* 0x800000000c057812 */ /* 0x000fc800078e4805 */
[----:B------:R-:W-:Y:S01]  /*4240*/  LOP3.LUT R5, R5, 0x7f800000, RZ, 0xfc, !PT ;  /* 0x7f80000005057812 */ /* 0x000fe200078efcff */
[----:B------:R-:W-:Y:S06]  /*4250*/  BRA `(.L_x_2651) ;  /* 0x0000000000147947 */ /* 0x000fec0003800000 */
.L_x_2645:
[----:B------:R-:W-:Y:S01]  /*4260*/  LOP3.LUT R5, R12, 0x80000000, R5, 0x48, !PT ;  /* 0x800000000c057812 */ /* 0x000fe200078e4805 */
[----:B------:R-:W-:Y:S06]  /*4270*/  BRA `(.L_x_2651) ;  /* 0x00000000000c7947 */ /* 0x000fec0003800000 */
.L_x_2644:
[----:B------:R-:W0:Y:S01]  /*4280*/  MUFU.RSQ R5, -QNAN ;  /* 0xffc0000000057908 */ /* 0x000e220000001400 */
[----:B------:R-:W-:Y:S05]  /*4290*/  BRA `(.L_x_2651) ;  /* 0x0000000000047947 */ /* 0x000fea0003800000 */
.L_x_2643:
[----:B------:R-:W-:-:S07]  /*42a0*/  FADD.FTZ R5, R5, R12 ;  /* 0x0000000c05057221 */ /* 0x000fce0000010000 */
.L_x_2651:
[----:B------:R-:W-:Y:S05]  /*42b0*/  BSYNC.RECONVERGENT B0 ;  /* 0x0000000000007941 */ /* 0x000fea0003800200 */
.L_x_2641:
[----:B------:R-:W-:Y:S01]  /*42c0*/  HFMA2 R13, -RZ, RZ, 0, 0 ;  /* 0x00000000ff0d7431 */ /* 0x000fe200000001ff */
[----:B------:R-:W-:-:S04]  /*42d0*/  MOV R12, R28 ;  /* 0x0000001c000c7202 */ /* 0x000fc80000000f00 */
[----:B0-----:R-:W-:Y:S05]  /*42e0*/  RET.REL.NODEC R12 `(_Z15SoftmaxWarpImplI10DirectLoadI13__nv_bfloat16fE11DirectStoreIfS1_EfLi1ELi20ELi32ELi1ELb0EL9Algorithm0EEvT_T0_ll) ;  /* 0xffffffbc0c447950 */ /* 0x001fea0003c3ffff */
.L_x_2652:
        /* <DEDUP_REMOVED lines=9> */
.L_x_25487:


//--------------------- .text._Z15SoftmaxWarpImplI10DirectLoadI13__nv_bfloat16fE11DirectStoreIfS1_EfLi1ELi19ELi32ELi1ELb1EL9Algorithm0EEvT_T0_ll --------------------------
	.section	.text._Z15SoftmaxWarpImplI10DirectLoadI13__nv_bfloat16fE11DirectStoreIfS1_EfLi1ELi19ELi32ELi1ELb1EL9Algorithm0EEvT_T0_ll,"ax",@progbits
	.align	128
        .global         _Z15SoftmaxWarpImplI10DirectLoadI13__nv_bfloat16fE11DirectStoreIfS1_EfLi1ELi19ELi32ELi1ELb1EL9Algorithm0EEvT_T0_ll
        .type           _Z15SoftmaxWarpImplI10DirectLoadI13__nv_bfloat16fE11DirectStoreIfS1_EfLi1ELi19ELi32ELi1ELb1EL9Algorithm0EEvT_T0_ll,@function
        .size           _Z15SoftmaxWarpImplI10DirectLoadI13__nv_bfloat16fE11DirectStoreIfS1_EfLi1ELi19ELi32ELi1ELb1EL9Algorithm0EEvT_T0_ll,(.L_x_25488 - _Z15SoftmaxWarpImplI10DirectLoadI13__nv_bfloat16fE11DirectStoreIfS1_EfLi1ELi19ELi32ELi1ELb1EL9Algorithm0EEvT_T0_ll)
        .other          _Z15SoftmaxWarpImplI10DirectLoadI13__nv_bfloat16fE11DirectStoreIfS1_EfLi1ELi19ELi32ELi1ELb1EL9Algorithm0EEvT_T0_ll,@"STO_CUDA_ENTRY STV_DEFAULT"
_Z15SoftmaxWarpImplI10DirectLoadI13__nv_bfloat16fE11DirectStoreIfS1_EfLi1ELi19ELi32ELi1ELb1EL9Algorithm0EEvT_T0_ll:
.text._Z15SoftmaxWarpImplI10DirectLoadI13__nv_bfloat16fE11DirectStoreIfS1_EfLi1ELi19ELi32ELi1ELb1EL9Algorithm0EEvT_T0_ll:
        /* <DEDUP_REMOVED lines=25> */
.L_x_2653:
        /* <DEDUP_REMOVED lines=13> */
[----:B--2---:R-:W-:Y:S02]  /*0260*/  IMAD R31, R31, UR4, RZ ;  /* 0x000000041f1f7c24 */ /* 0x004fe4000f8e02ff */
[C---:B0-----:R-:W-:Y:S01]  /*0270*/  VIADD R52, R36.reuse, 0x20 ;  /* 0x0000002024347836 */ /* 0x041fe20000000000 */
        /* <DEDUP_REMOVED lines=17> */
.L_x_2694:
[----:B------:R-:W-:Y:S01]  /*0390*/  ISETP.GE.U32.AND P0, PT, R36, UR44, PT ;  /* 0x0000002c24007c0c */ /* 0x000fe2000bf06070 */
[----:B------:R-:W-:Y:S01]  /*03a0*/  HFMA2 R3, -RZ, RZ, 0, 0 ;  /* 0x00000000ff037431 */ /* 0x000fe200000001ff */
[----:B------:R-:W-:Y:S01]  /*03b0*/  ISETP.GE.U32.AND P4, PT, R52, UR44, PT ;  /* 0x0000002c34007c0c */ /* 0x000fe2000bf86070 */
[----:B0-----:R-:W-:Y:S01]  /*03c0*/  IMAD R7, R32, UR42, RZ ;  /* 0x0000002a20077c24 */ /* 0x001fe2000f8e02ff */
[----:B------:R-:W-:Y:S02]  /*03d0*/  ISETP.GE.AND.EX P0, PT, RZ, UR45, PT, P0 ;  /* 0x0000002dff007c0c */ /* 0x000fe4000bf06300 */
[----:B------:R-:W-:Y:S02]  /*03e0*/  ISETP.GE.U32.AND P5, PT, R51, UR44, PT ;  /* 0x0000002c33007c0c */ /* 0x000fe4000bfa6070 */
[----:B------:R-:W-:Y:S02]  /*03f0*/  ISETP.GE.AND.EX P4, PT, RZ, UR45, PT, P4 ;  /* 0x0000002dff007c0c */ /* 0x000fe4000bf86340 */
[----:B------:R-:W-:-:S02]  /*0400*/  MOV R2, R36 ;  /* 0x0000002400027202 */ /* 0x000fc40000000f00 */
[----:B------:R-:W-:Y:S02]  /*0410*/  ISETP.GE.AND.EX P5, PT, RZ, UR45, PT, P5 ;  /* 0x0000002dff007c0c */ /* 0x000fe4000bfa6350 */
[----:B------:R-:W-:Y:S01]  /*0420*/  ISETP.GE.U32.AND P2, PT, R50, UR44, PT ;  /* 0x0000002c32007c0c */ /* 0x000fe2000bf46070 */
[----:B------:R-:W-:Y:S01]  /*0430*/  IMAD.WIDE.U32 R4, R34, UR42, R2 ;  /* 0x0000002a22047c25 */ /* 0x000fe2000f8e0002 */
[----:B------:R-:W-:Y:S02]  /*0440*/  ISETP.GE.U32.AND P1, PT, R49, UR44, PT ;  /* 0x0000002c31007c0c */ /* 0x000fe4000bf26070 */
[----:B------:R-:W-:Y:S01]  /*0450*/  @!P0 R2UR UR4, R26 ;  /* 0x000000001a0482ca */ /* 0x000fe200000e0000 */
[----:B------:R-:W-:Y:S01]  /*0460*/  IMAD R3, R34, UR43, R7 ;  /* 0x0000002b22037c24 */ /* 0x000fe2000f8e0207 */
[----:B------:R-:W-:Y:S02]  /*0470*/  @!P0 R2UR UR5, R27 ;  /* 0x000000001b0582ca */ /* 0x000fe400000e0000 */
[----:B------:R-:W-:Y:S01]  /*0480*/  ISETP.GE.AND.EX P2, PT, RZ, UR45, PT, P2 ;  /* 0x0000002dff007c0c */ /* 0x000fe2000bf46320 */
[----:B------:R-:W-:Y:S01]  /*0490*/  IMAD.IADD R3, R5, 0x1, R3 ;  /* 0x0000000105037824 */ /* 0x000fe200078e0203 */
[----:B------:R-:W-:-:S02]  /*04a0*/  LEA R2, P6, R4, UR40, 0x1 ;  /* 0x0000002804027c11 */ /* 0x000fc4000f8c08ff */
[----:B------:R-:W-:Y:S02]  /*04b0*/  @!P4 R2UR UR6, R26 ;  /* 0x000000001a06c2ca */ /* 0x000fe400000e0000 */
[C---:B------:R-:W-:Y:S02]  /*04c0*/  @!P4 R2UR UR7, R27.reuse ;  /* 0x000000001b07c2ca */ /* 0x040fe400000e0000 */
[----:B------:R-:W-:Y:S02]  /*04d0*/  LEA.HI.X R3, R4, UR41, R3, 0x1, P6 ;  /* 0x0000002904037c11 */ /* 0x000fe4000b0f0c03 */
[----:B------:R-:W-:Y:S02]  /*04e0*/  @!P5 R2UR UR8, R26 ;  /* 0x000000001a08d2ca */ /* 0x000fe400000e0000 */
[----:B------:R-:W-:Y:S01]  /*04f0*/  @!P5 R2UR UR9, R27 ;  /* 0x000000001b09d2ca */ /* 0x000fe200000e0000 */
[----:B------:R-:W2:Y:S01]  /*0500*/  @!P0 LDG.E.U16 R5, desc[UR4][R2.64] ;  /* 0x0000000402058981 */ /* 0x000ea2000c1e1500 */
[----:B------:R-:W-:-:S02]  /*0510*/  ISETP.GE.U32.AND P3, PT, R48, UR44, PT ;  /* 0x0000002c30007c0c */ /* 0x000fc4000bf66070 */
[----:B------:R-:W-:Y:S02]  /*0520*/  ISETP.GE.AND.EX P1, PT, RZ, UR45, PT, P1 ;  /* 0x0000002dff007c0c */ /* 0x000fe4000bf26310 */
[----:B------:R-:W-:Y:S01]  /*0530*/  ISETP.GE.AND.EX P3, PT, RZ, UR45, PT, P3 ;  /* 0x0000002dff007c0c */ /* 0x000fe2000bf66330 */
[----:B------:R-:W3:Y:S01]  /*0540*/  @!P4 LDG.E.U16 R0, desc[UR6][R2.64+0x40] ;  /* 0x000040060200c981 */ /* 0x000ee2000c1e1500 */
[----:B------:R-:W-:Y:S02]  /*0550*/  ISETP.GE.U32.AND P6, PT, R47, UR44, PT ;  /* 0x0000002c2f007c0c */ /* 0x000fe4000bfc6070 */
[----:B------:R-:W-:Y:S02]  /*0560*/  @!P2 R2UR UR10, R26 ;  /* 0x000000001a0aa2ca */ /* 0x000fe400000e0000 */
[----:B------:R-:W-:Y:S01]  /*0570*/  @!P2 R2UR UR11, R27 ;  /* 0x000000001b0ba2ca */ /* 0x000fe200000e0000 */
[----:B------:R-:W4:Y:S01]  /*0580*/  @!P5 LDG.E.U16 R4, desc[UR8][R2.64+0x80] ;  /* 0x000080080204d981 */ /* 0x000f22000c1e1500 */
[----:B------:R-:W-:-:S03]  /*0590*/  ISETP.GE.AND.EX P6, PT, RZ, UR45, PT, P6 ;  /* 0x0000002dff007c0c */ /* 0x000fc6000bfc6360 */
[C---:B------:R-:W-:Y:S02]  /*05a0*/  @!P1 R2UR UR4, R26.reuse ;  /* 0x000000001a0492ca */ /* 0x040fe400000e0000 */
[C---:B------:R-:W-:Y:S02]  /*05b0*/  @!P1 R2UR UR5, R27.reuse ;  /* 0x000000001b0592ca */ /* 0x040fe400000e0000 */
[C---:B------:R-:W-:Y:S02]  /*05c0*/  @!P3 R2UR UR12, R26.reuse ;  /* 0x000000001a0cb2ca */ /* 0x040fe400000e0000 */
[----:B------:R-:W-:Y:S02]  /*05d0*/  @!P3 R2UR UR13, R27 ;  /* 0x000000001b0db2ca */ /* 0x000fe400000e0000 */
[----:B------:R-:W5:Y:S02]  /*05e0*/  @!P2 LDG.E.U16 R6, desc[UR10][R2.64+0xc0] ;  /* 0x0000c00a0206a981 */ /* 0x000f64000c1e1500 */
[----:B------:R-:W-:-:S02]  /*05f0*/  @!P6 R2UR UR6, R26 ;  /* 0x000000001a06e2ca */ /* 0x000fc400000e0000 */
[----:B------:R-:W-:-:S03]  /*0600*/  @!P6 R2UR UR7, R27 ;  /* 0x000000001b07e2ca */ /* 0x000fc600000e0000 */
[----:B------:R-:W5:Y:S04]  /*0610*/  @!P1 LDG.E.U16 R7, desc[UR4][R2.64+0x100] ;  /* 0x0001000402079981 */ /* 0x000f68000c1e1500 */
[----:B------:R-:W5:Y:S06]  /*0620*/  @!P3 LDG.E.U16 R8, desc[UR12][R2.64+0x140] ;  /* 0x0001400c0208b981 */ /* 0x000f6c000c1e1500 */
[----:B------:R-:W5:Y:S01]  /*0630*/  @!P6 LDG.E.U16 R10, desc[UR6][R2.64+0x180] ;  /* 0x00018006020ae981 */ /* 0x000f62000c1e1500 */
[----:B------:R-:W-:-:S02]  /*0640*/  MOV R29, 0xff800000 ;  /* 0xff800000001d7802 */ /* 0x000fc40000000f00 */
[----:B------:R-:W-:Y:S02]  /*0650*/  MOV R9, 0xff800000 ;  /* 0xff80000000097802 */ /* 0x000fe40000000f00 */
[----:B------:R-:W-:Y:S02]  /*0660*/  MOV R13, 0xff800000 ;  /* 0xff800000000d7802 */ /* 0x000fe40000000f00 */
[----:B------:R-:W-:Y:S02]  /*0670*/  MOV R25, 0xff800000 ;  /* 0xff80000000197802 */ /* 0x000fe40000000f00 */
[----:B------:R-:W-:Y:S02]  /*0680*/  MOV R28, 0xff800000 ;  /* 0xff800000001c7802 */ /* 0x000fe40000000f00 */
[----:B--2---:R-:W-:-:S04]  /*0690*/  @!P0 SHF.L.U32 R29, R5, 0x10, RZ ;  /* 0x00000010051d8819 */ /* 0x004fc800000006ff */
[----:B------:R-:W-:Y:S02]  /*06a0*/  @!P0 FMNMX R13, R29, -INF , !PT ;  /* 0xff8000001d0d8809 */ /* 0x000fe40007800000 */
[----:B---3--:R-:W-:-:S04]  /*06b0*/  @!P4 SHF.L.U32 R9, R0, 0x10, RZ ;  /* 0x000000100009c819 */ /* 0x008fc800000006ff */
        /* <DEDUP_REMOVED lines=9> */
[----:B------:R-:W-:Y:S02]  /*0750*/  ISETP.GE.U32.AND P2, PT, R44, UR44, PT ;  /* 0x0000002c2c007c0c */ /* 0x000fe4000bf46070 */
[----:B------:R-:W-:Y:S02]  /*0760*/  MOV R4, 0xff800000 ;  /* 0xff80000000047802 */ /* 0x000fe40000000f00 */
[----:B------:R-:W-:Y:S02]  /*0770*/  @!P1 SHF.L.U32 R4, R7, 0x10, RZ ;  /* 0x0000001007049819 */ /* 0x000fe400000006ff */
[----:B------:R-:W-:Y:S01]  /*0780*/  ISETP.GE.AND.EX P2, PT, RZ, UR45, PT, P2 ;  /* 0x0000002dff007c0c */ /* 0x000fe2000bf46320 */
[----:B------:R-:W-:Y:S01]  /*0790*/  IMAD.MOV.U32 R5, RZ, RZ, -0x800000 ;  /* 0xff800000ff057424 */ /* 0x000fe200078e00ff */
[----:B------:R-:W-:-:S02]  /*07a0*/  @!P3 SHF.L.U32 R5, R8, 0x10, RZ ;  /* 0x000000100805b819 */ /* 0x000fc400000006ff */
[----:B------:R-:W-:Y:S02]  /*07b0*/  @!P1 FMNMX R13, R13, R4, !PT ;  /* 0x000000040d0d9209 */ /* 0x000fe40007800000 */
[----:B------:R-:W-:Y:S02]  /*07c0*/  ISETP.GE.U32.AND P1, PT, R43, UR44, PT ;  /* 0x0000002c2b007c0c */ /* 0x000fe4000bf26070 */
[----:B------:R-:W-:Y:S02]  /*07d0*/  @!P5 R2UR UR4, R26 ;  /* 0x000000001a04d2ca */ /* 0x000fe400000e0000 */
[----:B------:R-:W-:Y:S02]  /*07e0*/  @!P5 R2UR UR5, R27 ;  /* 0x000000001b05d2ca */ /* 0x000fe400000e0000 */
[----:B------:R-:W-:Y:S02]  /*07f0*/  MOV R7, 0xff800000 ;  /* 0xff80000000077802 */ /* 0x000fe40000000f00 */
[----:B------:R-:W-:-:S02]  /*0800*/  @!P3 FMNMX R13, R13, R5, !PT ;  /* 0x000000050d0db209 */ /* 0x000fc40007800000 */
[----:B------:R-:W-:Y:S02]  /*0810*/  @!P6 SHF.L.U32 R7, R10, 0x10, RZ ;  /* 0x000000100a07e819 */ /* 0x000fe400000006ff */
[----:B------:R-:W-:Y:S02]  /*0820*/  ISETP.GE.U32.AND P3, PT, R42, UR44, PT ;  /* 0x0000002c2a007c0c */ /* 0x000fe4000bf66070 */
[----:B------:R-:W-:Y:S02]  /*0830*/  ISETP.GE.AND.EX P1, PT, RZ, UR45, PT, P1 ;  /* 0x0000002dff007c0c */ /* 0x000fe4000bf26310 */
[----:B------:R-:W-:Y:S01]  /*0840*/  @!P4 R2UR UR6, R26 ;  /* 0x000000001a06c2ca */ /* 0x000fe200000e0000 */
[----:B------:R-:W2:Y:S01]  /*0850*/  @!P5 LDG.E.U16 R14, desc[UR4][R2.64+0x1c0] ;  /* 0x0001c004020ed981 */ /* 0x000ea2000c1e1500 */
[----:B------:R-:W-:Y:S02]  /*0860*/  @!P4 R2UR UR7, R27 ;  /* 0x000000001b07c2ca */ /* 0x000fe400000e0000 */
        /* <DEDUP_REMOVED lines=18> */
[----:B------:R-:W-:Y:S01]  /*0990*/  MOV R24, 0xff800000 ;  /* 0xff80000000187802 */ /* 0x000fe20000000f00 */
[----:B------:R-:W-:Y:S01]  /*09a0*/  IMAD.MOV.U32 R23, RZ, RZ, -0x800000 ;  /* 0xff800000ff177424 */ /* 0x000fe200078e00ff */
[----:B------:R-:W-:Y:S02]  /*09b0*/  MOV R22, 0xff800000 ;  /* 0xff80000000167802 */ /* 0x000fe40000000f00 */
[----:B------:R-:W-:Y:S02]  /*09c0*/  MOV R20, 0xff800000 ;  /* 0xff80000000147802 */ /* 0x000fe40000000f00 */
[----:B------:R-:W-:Y:S02]  /*09d0*/  MOV R18, 0xff800000 ;  /* 0xff80000000127802 */ /* 0x000fe40000000f00 */
[----:B--2---:R-:W-:-:S04]  /*09e0*/  @!P5 SHF.L.U32 R8, R14, 0x10, RZ ;  /* 0x000000100e08d819 */ /* 0x004fc800000006ff */
[----:B------:R-:W-:Y:S02]  /*09f0*/  @!P5 FMNMX R13, R13, R8, !PT ;  /* 0x000000080d0dd209 */ /* 0x000fe40007800000 */
[----:B------:R-:W-:Y:S02]  /*0a00*/  ISETP.GE.U32.AND P5, PT, R40, UR44, PT ;  /* 0x0000002c28007c0c */ /* 0x000fe4000bfa6070 */
[----:B---3--:R-:W-:-:S04]  /*0a10*/  @!P4 SHF.L.U32 R24, R0, 0x10, RZ ;  /* 0x000000100018c819 */ /* 0x008fc800000006ff */
[----:B------:R-:W-:Y:S02]  /*0a20*/  @!P4 FMNMX R13, R13, R24, !PT ;  /* 0x000000180d0dc209 */ /* 0x000fe40007800000 */
[----:B----4-:R-:W-:Y:S02]  /*0a30*/  @!P2 SHF.L.U32 R23, R6, 0x10, RZ ;  /* 0x000000100617a819 */ /* 0x010fe400000006ff */
[----:B------:R-:W-:Y:S02]  /*0a40*/  ISETP.GE.U32.AND P4, PT, R39, UR44, PT ;  /* 0x0000002c27007c0c */ /* 0x000fe4000bf86070 */
[----:B------:R-:W-:Y:S02]  /*0a50*/  @!P2 FMNMX R13, R13, R23, !PT ;  /* 0x000000170d0da209 */ /* 0x000fe40007800000 */
[----:B------:R-:W-:Y:S02]  /*0a60*/  ISETP.GE.AND.EX P2, PT, RZ, UR45, PT, P5 ;  /* 0x0000002dff007c0c */ /* 0x000fe4000bf46350 */
[----:B-----5:R-:W-:-:S02]  /*0a70*/  @!P1 SHF.L.U32 R22, R10, 0x10, RZ ;  /* 0x000000100a169819 */ /* 0x020fc400000006ff */
[----:B------:R-:W-:Y:S02]  /*0a80*/  ISETP.GE.U32.AND P5, PT, R38, UR44, PT ;  /* 0x0000002c26007c0c */ /* 0x000fe4000bfa6070 */
[----:B------:R-:W-:Y:S02]  /*0a90*/  ISETP.GE.AND.EX P4, PT, RZ, UR45, PT, P4 ;  /* 0x0000002dff007c0c */ /* 0x000fe4000bf86340 */
[----:B------:R-:W-:Y:S02]  /*0aa0*/  @!P3 SHF.L.U32 R20, R11, 0x10, RZ ;  /* 0x000000100b14b819 */ /* 0x000fe400000006ff */
[----:B------:R-:W-:Y:S02]  /*0ab0*/  @!P1 FMNMX R13, R13, R22, !PT ;  /* 0x000000160d0d9209 */ /* 0x000fe40007800000 */
[----:B------:R-:W-:Y:S02]  /*0ac0*/  ISETP.GE.U32.AND P1, PT, R37, UR44, PT ;  /* 0x0000002c25007c0c */ /* 0x000fe4000bf26070 */
[----:B------:R-:W-:-:S02]  /*0ad0*/  ISETP.GE.AND.EX P5, PT, RZ, UR45, PT, P5 ;  /* 0x0000002dff007c0c */ /* 0x000fc4000bfa6350 */
        /* <DEDUP_REMOVED lines=64> */
[----:B------:R-:W-:Y:S01]  /*0ee0*/  FADD R4, -R15, R7 ;  /* 0x000000070f047221 */ /* 0x000fe20000000100 */
[-C--:B------:R-:W-:Y:S01]  /*0ef0*/  FFMA.SAT R7, R68, R11.reuse, 0.5 ;  /* 0x3f00000044077423 */ /* 0x080fe2000000200b */
        /* <DEDUP_REMOVED lines=8> */
[----:B------:R-:W-:Y:S01]  /*0f80*/  FFMA R3, R64, 1.4426950216293334961, -R3 ;  /* 0x3fb8aa3b40037823 */ /* 0x000fe20000000803 */
[-C--:B------:R-:W-:Y:S01]  /*0f90*/  FFMA.SAT R17, R0, R11.reuse, 0.5 ;  /* 0x3f00000000117423 */ /* 0x080fe2000000200b */
[----:B------:R-:W-:Y:S01]  /*0fa0*/  FADD R22, -R15, R6 ;  /* 0x000000060f167221 */ /* 0x000fe20000000100 */
[----:B------:R-:W-:Y:S01]  /*0fb0*/  SHF.L.U32 R6, R5, 0x17, RZ ;  /* 0x0000001705067819 */ /* 0x000fe200000006ff */
[----:B------:R-:W-:Y:S01]  /*0fc0*/  FFMA R64, R64, 1.925963033500011079e-08, R3 ;  /* 0x32a5706040407823 */ /* 0x000fe20000000003 */
[CC--:B------:R-:W-:Y:S01]  /*0fd0*/  FFMA.SAT R3, R66.reuse, R11.reuse, 0.5 ;  /* 0x3f00000042037423 */ /* 0x0c0fe2000000200b */
[-C--:B------:R-:W-:Y:S01]  /*0fe0*/  FFMA.RM R5, R17, R12.reuse, 12582913 ;  /* 0x4b40000111057423 */ /* 0x080fe2000000400c */
[C---:B------:R-:W-:Y:S01]  /*0ff0*/  FADD R54, -R15.reuse, R24 ;  /* 0x000000180f367221 */ /* 0x040fe20000000100 */
[----:B------:R-:W-:Y:S01]  /*1000*/  FADD R24, -R15, R19 ;  /* 0x000000130f187221 */ /* 0x000fe20000000100 */
[-C--:B------:R-:W-:Y:S01]  /*1010*/  FFMA.RM R9, R3, R12.reuse, 12582913 ;  /* 0x4b40000103097423 */ /* 0x080fe2000000400c */
[----:B------:R-:W-:Y:S01]  /*1020*/  FFMA.RM R3, R7, R12, 12582913 ;  /* 0x4b40000107037423 */ /* 0x000fe2000000400c */
[C---:B------:R-:W-:Y:S01]  /*1030*/  FADD R28, -R15.reuse, R21 ;  /* 0x000000150f1c7221 */ /* 0x040fe20000000100 */
[----:B------:R-:W-:Y:S01]  /*1040*/  FADD R58, -R15, R20 ;  /* 0x000000140f3a7221 */ /* 0x000fe20000000100 */
[C---:B------:R-:W-:Y:S01]  /*1050*/  FADD R7, R9.reuse, -12583039 ;  /* 0xcb40007f09077421 */ /* 0x040fe20000000000 */
[----:B------:R-:W-:Y:S01]  /*1060*/  SHF.L.U32 R9, R9, 0x17, RZ ;  /* 0x0000001709097819 */ /* 0x000fe200000006ff */
[C---:B------:R-:W-:Y:S01]  /*1070*/  FADD R56, -R15.reuse, R23 ;  /* 0x000000170f387221 */ /* 0x040fe20000000100 */
[----:B------:R-:W-:Y:S01]  /*1080*/  FADD R20, -R15, R16 ;  /* 0x000000100f147221 */ /* 0x000fe20000000100 */
[----:B------:R-:W-:Y:S01]  /*1090*/  FFMA R7, R66, 1.4426950216293334961, -R7 ;  /* 0x3fb8aa3b42077823 */ /* 0x000fe20000000807 */
[----:B------:R-:W-:Y:S01]  /*10a0*/  FADD R13, R3, -12583039 ;  /* 0xcb40007f030d7421 */ /* 0x000fe20000000000 */
[----:B------:R-:W-:-:S02]  /*10b0*/  FFMA.SAT R53, R22, R11, 0.5 ;  /* 0x3f00000016357423 */ /* 0x000fc4000000200b */
[----:B------:R-:W-:Y:S01]  /*10c0*/  FFMA R66, R66, 1.925963033500011079e-08, R7 ;  /* 0x32a5706042427823 */ /* 0x000fe20000000007 */
[----:B------:R-:W-:Y:S01]  /*10d0*/  FFMA.SAT R7, R62, R11, 0.5 ;  /* 0x3f0000003e077423 */ /* 0x000fe2000000200b */
[----:B------:R-:W-:-:S03]  /*10e0*/  FFMA R13, R68, 1.4426950216293334961, -R13 ;  /* 0x3fb8aa3b440d7823 */ /* 0x000fc6000000080d */
[----:B------:R-:W-:Y:S01]  /*10f0*/  FFMA.RM R10, R7, R12, 12582913 ;  /* 0x4b400001070a7423 */ /* 0x000fe2000000400c */
[----:B------:R-:W-:Y:S01]  /*1100*/  MUFU.EX2 R66, R66 ;  /* 0x0000004200427308 */ /* 0x000fe20000000800 */
[----:B------:R-:W-:Y:S02]  /*1110*/  FFMA R13, R68, 1.925963033500011079e-08, R13 ;  /* 0x32a57060440d7823 */ /* 0x000fe4000000000d */
[----:B------:R-:W-:-:S04]  /*1120*/  FADD R15, R10, -12583039 ;  /* 0xcb40007f0a0f7421 */ /* 0x000fc80000000000 */
[C---:B------:R-:W-:Y:S01]  /*1130*/  FFMA R15, R62.reuse, 1.4426950216293334961, -R15 ;  /* 0x3fb8aa3b3e0f7823 */ /* 0x040fe2000000080f */
[----:B------:R-:W0:Y:S03]  /*1140*/  MUFU.EX2 R7, R64 ;  /* 0x0000004000077308 */ /* 0x000e260000000800 */
[----:B------:R-:W-:-:S05]  /*1150*/  FFMA R15, R62, 1.925963033500011079e-08, R15 ;  /* 0x32a570603e0f7823 */ /* 0x000fca000000000f */
[----:B------:R-:W-:Y:S08]  /*1160*/  MUFU.EX2 R16, R15 ;  /* 0x0000000f00107308 */ /* 0x000ff00000000800 */
[----:B------:R-:W1:Y:S01]  /*1170*/  MUFU.EX2 R13, R13 ;  /* 0x0000000d000d7308 */ /* 0x000e620000000800 */
[----:B0-----:R-:W-:Y:S01]  /*1180*/  FMUL R6, R6, R7 ;  /* 0x0000000706067220 */ /* 0x001fe20000400000 */
[----:B------:R-:W-:-:S04]  /*1190*/  FADD R7, R5, -12583039 ;  /* 0xcb40007f05077421 */ /* 0x000fc80000000000 */
[----:B------:R-:W-:-:S04]  /*11a0*/  FFMA R7, R0, 1.4426950216293334961, -R7 ;  /* 0x3fb8aa3b00077823 */ /* 0x000fc80000000807 */
[----:B------:R-:W-:Y:S01]  /*11b0*/  FFMA R17, R0, 1.925963033500011079e-08, R7 ;  /* 0x32a5706000117823 */ /* 0x000fe20000000007 */
[----:B------:R-:W-:Y:S01]  /*11c0*/  FFMA.SAT R7, R2, R11, 0.5 ;  /* 0x3f00000002077423 */ /* 0x000fe2000000200b */
[----:B------:R-:W-:-:S03]  /*11d0*/  FMUL R0, R9, R66 ;  /* 0x0000004209007220 */ /* 0x000fc60000400000 */
[----:B------:R-:W-:Y:S01]  /*11e0*/  FFMA.RM R19, R7, R12, 12582913 ;  /* 0x4b40000107137423 */ /* 0x000fe2000000400c */
[----:B------:R-:W0:Y:S03]  /*11f0*/  MUFU.EX2 R17, R17 ;  /* 0x0000001100117308 */ /* 0x000e260000000800 */
        /* <DEDUP_REMOVED lines=9> */
[----:B------:R-:W-:Y:S01]  /*1290*/  FADD R9, R7, -12583039 ;  /* 0xcb40007f07097421 */ /* 0x000fe20000000000 */
[----:B------:R-:W-:Y:S01]  /*12a0*/  FMUL R3, R3, R16 ;  /* 0x0000001003037220 */ /* 0x000fe20000400000 */
[----:B------:R-:W-:-:S02]  /*12b0*/  SHF.L.U32 R7, R7, 0x17, RZ ;  /* 0x0000001707077819 */ /* 0x000fc400000006ff */
[----:B------:R-:W-:-:S04]  /*12c0*/  FFMA R9, R4, 1.4426950216293334961, -R9 ;  /* 0x3fb8aa3b04097823 */ /* 0x000fc80000000809 */
[----:B------:R-:W-:Y:S01]  /*12d0*/  FFMA R23, R4, 1.925963033500011079e-08, R9 ;  /* 0x32a5706004177823 */ /* 0x000fe20000000009 */
[-C--:B------:R-:W-:Y:S01]  /*12e0*/  FFMA.SAT R9, R60, R11.reuse, 0.5 ;  /* 0x3f0000003c097423 */ /* 0x080fe2000000200b */
[----:B------:R-:W-:Y:S02]  /*12f0*/  SHF.L.U32 R4, R5, 0x17, RZ ;  /* 0x0000001705047819 */ /* 0x000fe400000006ff */
[----:B------:R-:W-:Y:S01]  /*1300*/  SHF.L.U32 R5, R19, 0x17, RZ ;  /* 0x0000001713057819 */ /* 0x000fe200000006ff */
[----:B------:R-:W-:Y:S01]  /*1310*/  FFMA.RM R15, R9, R12, 12582913 ;  /* 0x4b400001090f7423 */ /* 0x000fe2000000400c */
[----:B------:R-:W-:Y:S01]  /*1320*/  FFMA.SAT R19, R30, R11, 0.5 ;  /* 0x3f0000001e137423 */ /* 0x000fe2000000200b */
[----:B0-----:R-:W-:Y:S02]  /*1330*/  FMUL R4, R4, R17 ;  /* 0x0000001104047220 */ /* 0x001fe40000400000 */
[C---:B------:R-:W-:Y:S01]  /*1340*/  FADD R9, R15.reuse, -12583039 ;  /* 0xcb40007f0f097421 */ /* 0x040fe20000000000 */
[----:B------:R-:W-:Y:S01]  /*1350*/  SHF.L.U32 R15, R15, 0x17, RZ ;  /* 0x000000170f0f7819 */ /* 0x000fe200000006ff */
[----:B--2---:R-:W-:Y:S01]  /*1360*/  FMUL R5, R5, R10 ;  /* 0x0000000a05057220 */ /* 0x004fe20000400000 */
[----:B------:R-:W-:Y:S01]  /*1370*/  FFMA.RM R19, R19, R12, 12582913 ;  /* 0x4b40000113137423 */ /* 0x000fe2000000400c */
[C---:B------:R-:W-:Y:S01]  /*1380*/  FFMA R9, R60.reuse, 1.4426950216293334961, -R9 ;  /* 0x3fb8aa3b3c097823 */ /* 0x040fe20000000809 */
[----:B------:R0:W1:Y:S03]  /*1390*/  MUFU.EX2 R10, R23 ;  /* 0x00000017000a7308 */ /* 0x0000660000000800 */
[----:B------:R-:W-:Y:S01]  /*13a0*/  FFMA R60, R60, 1.925963033500011079e-08, R9 ;  /* 0x32a570603c3c7823 */ /* 0x000fe20000000009 */
[----:B------:R-:W-:-:S04]  /*13b0*/  FFMA.SAT R9, R54, R11, 0.5 ;  /* 0x3f00000036097423 */ /* 0x000fc8000000200b */
[----:B------:R-:W-:Y:S01]  /*13c0*/  FFMA.RM R9, R9, R12, 12582913 ;  /* 0x4b40000109097423 */ /* 0x000fe2000000400c */
[----:B------:R-:W-:Y:S01]  /*13d0*/  MUFU.EX2 R60, R60 ;  /* 0x0000003c003c7308 */ /* 0x000fe20000000800 */
[----:B0-----:R-:W-:Y:S02]  /*13e0*/  FADD R23, R19, -12583039 ;  /* 0xcb40007f13177421 */ /* 0x001fe40000000000 */
[C---:B------:R-:W-:Y:S01]  /*13f0*/  FADD R13, R9.reuse, -12583039 ;  /* 0xcb40007f090d7421 */ /* 0x040fe20000000000 */
[----:B------:R-:W-:Y:S02]  /*1400*/  IMAD.SHL.U32 R9, R9, 0x800000, RZ ;  /* 0x0080000009097824 */ /* 0x000fe400078e00ff */
[----:B------:R-:W-:Y:S01]  /*1410*/  FFMA R23, R30, 1.4426950216293334961, -R23 ;  /* 0x3fb8aa3b1e177823 */ /* 0x000fe20000000817 */
[----:B------:R-:W-:Y:S01]  /*1420*/  FFMA R13, R54, 1.4426950216293334961, -R13 ;  /* 0x3fb8aa3b360d7823 */ /* 0x000fe2000000080d */
[----:B-1----:R-:W-:Y:S02]  /*1430*/  FMUL R7, R7, R10 ;  /* 0x0000000a07077220 */ /* 0x002fe40000400000 */
[----:B------:R-:W-:Y:S01]  /*1440*/  FFMA R30, R30, 1.925963033500011079e-08, R23 ;  /* 0x32a570601e1e7823 */ /* 0x000fe20000000017 */
[----:B------:R-:W-:Y:S01]  /*1450*/  FFMA R54, R54, 1.925963033500011079e-08, R13 ;  /* 0x32a5706036367823 */ /* 0x000fe2000000000d */
[----:B------:R-:W-:-:S02]  /*1460*/  FFMA.SAT R13, R56, R11, 0.5 ;  /* 0x3f000000380d7423 */ /* 0x000fc4000000200b */
[----:B------:R-:W-:Y:S02]  /*1470*/  MUFU.EX2 R25, R30 ;  /* 0x0000001e00197308 */ /* 0x000fe40000000800 */
[----:B------:R-:W-:-:S04]  /*1480*/  FFMA.RM R16, R13, R12, 12582913 ;  /* 0x4b4000010d107423 */ /* 0x000fc8000000400c */
[C---:B------:R-:W-:Y:S01]  /*1490*/  FADD R13, R16.reuse, -12583039 ;  /* 0xcb40007f100d7421 */ /* 0x040fe20000000000 */
[----:B------:R-:W-:Y:S01]  /*14a0*/  SHF.L.U32 R10, R16, 0x17, RZ ;  /* 0x00000017100a7819 */ /* 0x000fe200000006ff */
[----:B------:R-:W0:Y:S02]  /*14b0*/  MUFU.EX2 R54, R54 ;  /* 0x0000003600367308 */ /* 0x000e240000000800 */
[----:B------:R-:W-:-:S04]  /*14c0*/  FFMA R13, R56, 1.4426950216293334961, -R13 ;  /* 0x3fb8aa3b380d7823 */ /* 0x000fc8000000080d */
[----:B------:R-:W-:Y:S01]  /*14d0*/  FFMA R56, R56, 1.925963033500011079e-08, R13 ;  /* 0x32a5706038387823 */ /* 0x000fe2000000000d */
[----:B------:R-:W-:-:S04]  /*14e0*/  FFMA.SAT R13, R8, R11, 0.5 ;  /* 0x3f000000080d7423 */ /* 0x000fc8000000200b */
[----:B------:R-:W-:-:S04]  /*14f0*/  FFMA.RM R13, R13, R12, 12582913 ;  /* 0x4b4000010d0d7423 */ /* 0x000fc8000000400c */
[C---:B------:R-:W-:Y:S01]  /*1500*/  FADD R17, R13.reuse, -12583039 ;  /* 0xcb40007f0d117421 */ /* 0x040fe20000000000 */
[----:B------:R-:W-:Y:S01]  /*1510*/  SHF.L.U32 R16, R13, 0x17, RZ ;  /* 0x000000170d107819 */ /* 0x000fe200000006ff */
[----:B0-----:R-:W-:Y:S02]  /*1520*/  FMUL R9, R9, R54 ;  /* 0x0000003609097220 */ /* 0x001fe40000400000 */
[----:B------:R-:W-:-:S04]  /*1530*/  FFMA R17, R8, 1.4426950216293334961, -R17 ;  /* 0x3fb8aa3b08117823 */ /* 0x000fc80000000811 */
[----:B------:R-:W-:Y:S01]  /*1540*/  FFMA R17, R8, 1.925963033500011079e-08, R17 ;  /* 0x32a5706008117823 */ /* 0x000fe20000000011 */
[----:B------:R-:W-:Y:S01]  /*1550*/  FMUL R8, R15, R60 ;  /* 0x0000003c0f087220 */ /* 0x000fe20000400000 */
[----:B------:R-:W-:-:S04]  /*1560*/  FFMA.SAT R15, R58, R11, 0.5 ;  /* 0x3f0000003a0f7423 */ /* 0x000fc8000000200b */
[----:B------:R-:W-:Y:S01]  /*1570*/  FFMA.RM R21, R15, R12, 12582913 ;  /* 0x4b4000010f157423 */ /* 0x000fe2000000400c */
[----:B------:R-:W0:Y:S03]  /*1580*/  MUFU.EX2 R17, R17 ;  /* 0x0000001100117308 */ /* 0x000e260000000800 */
[C---:B------:R-:W-:Y:S01]  /*1590*/  FADD R15, R21.reuse, -12583039 ;  /* 0xcb40007f150f7421 */ /* 0x040fe20000000000 */
[----:B------:R-:W-:-:S03]  /*15a0*/  SHF.L.U32 R21, R21, 0x17, RZ ;  /* 0x0000001715157819 */ /* 0x000fc600000006ff */
[----:B------:R-:W-:-:S04]  /*15b0*/  FFMA R15, R58, 1.4426950216293334961, -R15 ;  /* 0x3fb8aa3b3a0f7823 */ /* 0x000fc8000000080f */
[----:B------:R-:W-:Y:S02]  /*15c0*/  FFMA R58, R58, 1.925963033500011079e-08, R15 ;  /* 0x32a570603a3a7823 */ /* 0x000fe4000000000f */
[----:B------:R-:W1:Y:S01]  /*15d0*/  MUFU.EX2 R15, R56 ;  /* 0x00000038000f7308 */ /* 0x000e620000000800 */
[----:B0-----:R-:W-:-:S07]  /*15e0*/  FMUL R16, R16, R17 ;  /* 0x0000001110107220 */ /* 0x001fce0000400000 */
[----:B------:R-:W0:Y:S01]  /*15f0*/  MUFU.EX2 R58, R58 ;  /* 0x0000003a003a7308 */ /* 0x000e220000000800 */
[----:B-1----:R-:W-:Y:S01]  /*1600*/  FMUL R10, R10, R15 ;  /* 0x0000000f0a0a7220 */ /* 0x002fe20000400000 */
[----:B------:R-:W-:-:S04]  /*1610*/  FFMA.SAT R15, R28, R11, 0.5 ;  /* 0x3f0000001c0f7423 */ /* 0x000fc8000000200b */
[----:B------:R-:W-:Y:S01]  /*1620*/  FFMA.RM R15, R15, R12, 12582913 ;  /* 0x4b4000010f0f7423 */ /* 0x000fe2000000400c */
[----:B0-----:R-:W-:-:S03]  /*1630*/  FMUL R17, R21, R58 ;  /* 0x0000003a15117220 */ /* 0x001fc60000400000 */
[C---:B------:R-:W-:Y:S01]  /*1640*/  FADD R23, R15.reuse, -12583039 ;  /* 0xcb40007f0f177421 */ /* 0x040fe20000000000 */
[----:B------:R-:W-:Y:S01]  /*1650*/  FFMA.SAT R21, R18, R11, 0.5 ;  /* 0x3f00000012157423 */ /* 0x000fe2000000200b */
[----:B------:R-:W-:Y:S02]  /*1660*/  SHF.L.U32 R15, R15, 0x17, RZ ;  /* 0x000000170f0f7819 */ /* 0x000fe400000006ff */
[----:B------:R-:W-:Y:S01]  /*1670*/  FFMA R23, R28, 1.4426950216293334961, -R23 ;  /* 0x3fb8aa3b1c177823 */ /* 0x000fe20000000817 */
[----:B------:R-:W-:-:S03]  /*1680*/  FFMA.RM R21, R21, R12, 12582913 ;  /* 0x4b40000115157423 */ /* 0x000fc6000000400c */
        /* <DEDUP_REMOVED lines=8> */
[C---:B------:R-:W-:Y:S01]  /*1710*/  FADD R23, R21.reuse, -12583039 ;  /* 0xcb40007f15177421 */ /* 0x040fe20000000000 */
[----:B------:R-:W-:-:S03]  /*1720*/  SHF.L.U32 R21, R21, 0x17, RZ ;  /* 0x0000001715157819 */ /* 0x000fc600000006ff */
[C---:B------:R-:W-:Y:S01]  /*1730*/  FFMA R23, R18.reuse, 1.4426950216293334961, -R23 ;  /* 0x3fb8aa3b12177823 */ /* 0x040fe20000000817 */
[----:B------:R-:W0:Y:S03]  /*1740*/  MUFU.EX2 R24, R24 ;  /* 0x0000001800187308 */ /* 0x000e260000000800 */
[----:B------:R-:W-:Y:S01]  /*1750*/  FFMA R29, R18, 1.925963033500011079e-08, R23 ;  /* 0x32a57060121d7823 */ /* 0x000fe20000000017 */
[----:B------:R-:W-:Y:S01]  /*1760*/  FFMA.SAT R23, R20, R11, 0.5 ;  /* 0x3f00000014177423 */ /* 0x000fe2000000200b */
[----:B------:R-:W-:-:S03]  /*1770*/  SHF.L.U32 R18, R19, 0x17, RZ ;  /* 0x0000001713127819 */ /* 0x000fc600000006ff */
[----:B------:R-:W-:Y:S02]  /*1780*/  FFMA.RM R23, R23, R12, 12582913 ;  /* 0x4b40000117177423 */ /* 0x000fe4000000400c */
[----:B------:R-:W-:Y:S02]  /*1790*/  FMUL R18, R18, R25 ;  /* 0x0000001912127220 */ /* 0x000fe40000400000 */
[----:B------:R-:W-:-:S04]  /*17a0*/  FADD R19, R23, -12583039 ;  /* 0xcb40007f17137421 */ /* 0x000fc80000000000 */
[----:B------:R-:W-:-:S04]  /*17b0*/  FFMA R19, R20, 1.4426950216293334961, -R19 ;  /* 0x3fb8aa3b14137823 */ /* 0x000fc80000000813 */
[----:B------:R-:W-:Y:S01]  /*17c0*/  FFMA R25, R20, 1.925963033500011079e-08, R19 ;  /* 0x32a5706014197823 */ /* 0x000fe20000000013 */
[----:B------:R-:W-:Y:S01]  /*17d0*/  FFMA.SAT R19, R14, R11, 0.5 ;  /* 0x3f0000000e137423 */ /* 0x000fe2000000200b */
[----:B0-----:R-:W-:-:S03]  /*17e0*/  FMUL R20, R13, R24 ;  /* 0x000000180d147220 */ /* 0x001fc60000400000 */
[-C--:B------:R-:W-:Y:S01]  /*17f0*/  FFMA.RM R11, R19, R12.reuse, 12582913 ;  /* 0x4b400001130b7423 */ /* 0x080fe2000000400c */
[----:B------:R-:W-:Y:S01]  /*1800*/  FFMA.RM R12, R53, R12, 12582913 ;  /* 0x4b400001350c7423 */ /* 0x000fe2000000400c */
[----:B------:R-:W-:Y:S02]  /*1810*/  MUFU.EX2 R25, R25 ;  /* 0x0000001900197308 */ /* 0x000fe40000000800 */
[C---:B------:R-:W-:Y:S01]  /*1820*/  FADD R19, R11.reuse, -12583039 ;  /* 0xcb40007f0b137421 */ /* 0x040fe20000000000 */
[----:B------:R-:W-:-:S03]  /*1830*/  SHF.L.U32 R24, R11, 0x17, RZ ;  /* 0x000000170b187819 */ /* 0x000fc600000006ff */
[----:B------:R-:W-:-:S04]  /*1840*/  FFMA R19, R14, 1.4426950216293334961, -R19 ;  /* 0x3fb8aa3b0e137823 */ /* 0x000fc80000000813 */
[----:B------:R-:W-:Y:S01]  /*1850*/  FFMA R30, R14, 1.925963033500011079e-08, R19 ;  /* 0x32a570600e1e7823 */ /* 0x000fe20000000013 */
[C---:B------:R-:W-:Y:S01]  /*1860*/  FADD R19, R12.reuse, -12583039 ;  /* 0xcb40007f0c137421 */ /* 0x040fe20000000000 */
[----:B------:R-:W-:-:S03]  /*1870*/  IMAD.SHL.U32 R12, R12, 0x800000, RZ ;  /* 0x008000000c0c7824 */ /* 0x000fc600078e00ff */
[----:B------:R-:W-:-:S04]  /*1880*/  FFMA R19, R22, 1.4426950216293334961, -R19 ;  /* 0x3fb8aa3b16137823 */ /* 0x000fc80000000813 */
[----:B------:R-:W-:Y:S01]  /*1890*/  FFMA R53, R22, 1.925963033500011079e-08, R19 ;  /* 0x32a5706016357823 */ /* 0x000fe20000000013 */
[----:B------:R-:W-:Y:S01]  /*18a0*/  FADD R19, RZ, R6 ;  /* 0x00000006ff137221 */ /* 0x000fe20000000000 */
        /* <DEDUP_REMOVED lines=10> */
[----:B------:R-:W-:Y:S01]  /*1950*/  FMUL R22, R22, R25 ;  /* 0x0000001916167220 */ /* 0x000fe20000400000 */
[----:B-1----:R-:W-:Y:S02]  /*1960*/  FMUL R23, R12, R53 ;  /* 0x000000350c177220 */ /* 0x002fe40000400000 */
[----:B------:R-:W-:Y:S01]  /*1970*/  FADD R14, R19, R8 ;  /* 0x00000008130e7221 */ /* 0x000fe20000000000 */
[----:B------:R-:W-:-:S03]  /*1980*/  FMUL R19, R15, R28 ;  /* 0x0000001c0f137220 */ /* 0x000fc60000400000 */
[----:B------:R-:W-:-:S04]  /*1990*/  FADD R15, R14, R9 ;  /* 0x000000090e0f7221 */ /* 0x000fc80000000000 */
[----:B------:R-:W-:-:S04]  /*19a0*/  FADD R15, R15, R10 ;  /* 0x0000000a0f0f7221 */ /* 0x000fc80000000000 */
[----:B------:R-:W-:Y:S02]  /*19b0*/  FADD R14, R15, R16 ;  /* 0x000000100f0e7221 */ /* 0x000fe40000000000 */
[----:B------:R-:W0:Y:S02]  /*19c0*/  MUFU.EX2 R15, R30 ;  /* 0x0000001e000f7308 */ /* 0x000e240000000800 */
        /* <DEDUP_REMOVED lines=18> */
.L_x_2706:
        /* <DEDUP_REMOVED lines=11> */
[----:B0-----:R-:W-:Y:S05]  /*1ba0*/  CALL.REL.NOINC `($__internal_36_$__cuda_sm3x_div_rn_noftz_f32_slowpath) ;  /* 0x0000002400f47944 */ /* 0x001fea0003c00000 */
[----:B------:R-:W-:-:S07]  /*1bb0*/  MOV R14, R6 ;  /* 0x00000006000e7202 */ /* 0x000fce0000000f00 */
.L_x_2657:
[----:B------:R-:W-:Y:S05]  /*1bc0*/  BSYNC.RECONVERGENT B3 ;  /* 0x0000000000037941 */ /* 0x000fea0003800200 */
.L_x_2656:
        /* <DEDUP_REMOVED lines=11> */
[----:B0-----:R-:W-:Y:S05]  /*1c80*/  CALL.REL.NOINC `($__internal_36_$__cuda_sm3x_div_rn_noftz_f32_slowpath) ;  /* 0x0000002400bc7944 */ /* 0x001fea0003c00000 */
[----:B------:R-:W-:-:S07]  /*1c90*/  MOV R15, R6 ;  /* 0x00000006000f7202 */ /* 0x000fce0000000f00 */
.L_x_2659:
[----:B------:R-:W-:Y:S05]  /*1ca0*/  BSYNC.RECONVERGENT B3 ;  /* 0x0000000000037941 */ /* 0x000fea0003800200 */
.L_x_2658:
        /* <DEDUP_REMOVED lines=13> */
.L_x_2661:
[----:B------:R-:W-:Y:S05]  /*1d80*/  BSYNC.RECONVERGENT B3 ;  /* 0x0000000000037941 */ /* 0x000fea0003800200 */
.L_x_2660:
        /* <DEDUP_REMOVED lines=13> */
.L_x_2663:
[----:B------:R-:W-:Y:S05]  /*1e60*/  BSYNC.RECONVERGENT B3 ;  /* 0x0000000000037941 */ /* 0x000fea0003800200 */
.L_x_2662:
        /* <DEDUP_REMOVED lines=13> */
.L_x_2665:
[----:B------:R-:W-:Y:S05]  /*1f40*/  BSYNC.RECONVERGENT B3 ;  /* 0x0000000000037941 */ /* 0x000fea0003800200 */
.L_x_2664:
        /* <DEDUP_REMOVED lines=11> */
[----:B0-----:R-:W-:Y:S05]  /*2000*/  CALL.REL.NOINC `($__internal_36_$__cuda_sm3x_div_rn_noftz_f32_slowpath) ;  /* 0x0000002000dc7944 */ /* 0x001fea0003c00000 */
[----:B------:R-:W-:-:S07]  /*2010*/  MOV R29, R6 ;  /* 0x00000006001d7202 */ /* 0x000fce0000000f00 */
.L_x_2667:
[----:B------:R-:W-:Y:S05]  /*2020*/  BSYNC.RECONVERGENT B3 ;  /* 0x0000000000037941 */ /* 0x000fea0003800200 */
.L_x_2666:
        /* <DEDUP_REMOVED lines=9> */
[----:B------:R-:W-:Y:S02]  /*20c0*/  MOV R6, R7 ;  /* 0x0000000700067202 */ /* 0x000fe40000000f00 */
[----:B------:R-:W-:-:S07]  /*20d0*/  MOV R12, 0x20f0 ;  /* 0x000020f0000c7802 */ /* 0x000fce0000000f00 */
[----:B------:R-:W-:Y:S05]  /*20e0*/  CALL.REL.NOINC `($__internal_36_$__cuda_sm3x_div_rn_noftz_f32_slowpath) ;  /* 0x0000002000a47944 */ /* 0x000fea0003c00000 */
[----:B------:R-:W-:-:S07]  /*20f0*/  MOV R30, R6 ;  /* 0x00000006001e7202 */ /* 0x000fce0000000f00 */
.L_x_2669:
[----:B------:R-:W-:Y:S05]  /*2100*/  BSYNC.RECONVERGENT B3 ;  /* 0x0000000000037941 */ /* 0x000fea0003800200 */
.L_x_2668:
        /* <DEDUP_REMOVED lines=11> */
[----:B------:R-:W-:Y:S05]  /*21c0*/  CALL.REL.NOINC `($__internal_36_$__cuda_sm3x_div_rn_noftz_f32_slowpath) ;  /* 0x00000020006c7944 */ /* 0x000fea0003c00000 */
[----:B------:R-:W-:-:S07]  /*21d0*/  MOV R7, R6 ;  /* 0x0000000600077202 */ /* 0x000fce0000000f00 */
.L_x_2671:
[----:B------:R-:W-:Y:S05]  /*21e0*/  BSYNC.RECONVERGENT B3 ;  /* 0x0000000000037941 */ /* 0x000fea0003800200 */
.L_x_2670:
        /* <DEDUP_REMOVED lines=13> */
.L_x_2673:
[----:B------:R-:W-:Y:S05]  /*22c0*/  BSYNC.RECONVERGENT B3 ;  /* 0x0000000000037941 */ /* 0x000fea0003800200 */
.L_x_2672:
        /* <DEDUP_REMOVED lines=13> */
.L_x_2675:
[----:B------:R-:W-:Y:S05]  /*23a0*/  BSYNC.RECONVERGENT B3 ;  /* 0x0000000000037941 */ /* 0x000fea0003800200 */
.L_x_2674:
        /* <DEDUP_REMOVED lines=10> */
[----:B------:R-:W-:-:S07]  /*2450*/  MOV R12, 0x2470 ;  /* 0x00002470000c7802 */ /* 0x000fce0000000f00 */
[----:B------:R-:W-:Y:S05]  /*2460*/  CALL.REL.NOINC `($__internal_36_$__cuda_sm3x_div_rn_noftz_f32_slowpath) ;  /* 0x0000001c00c47944 */ /* 0x000fea0003c00000 */
[----:B------:R-:W-:-:S07]  /*2470*/  MOV R10, R6 ;  /* 0x00000006000a7202 */ /* 0x000fce0000000f00 */
.L_x_2677:
[----:B------:R-:W-:Y:S05]  /*2480*/  BSYNC.RECONVERGENT B3 ;  /* 0x0000000000037941 */ /* 0x000fea0003800200 */
.L_x_2676:
        /* <DEDUP_REMOVED lines=13> */
.L_x_2679:
[----:B------:R-:W-:Y:S05]  /*2560*/  BSYNC.RECONVERGENT B3 ;  /* 0x0000000000037941 */ /* 0x000fea0003800200 */
.L_x_2678:
        /* <DEDUP_REMOVED lines=13> */
.L_x_2681:
[----:B------:R-:W-:Y:S05]  /*2640*/  BSYNC.RECONVERGENT B3 ;  /* 0x0000000000037941 */ /* 0x000fea0003800200 */
.L_x_2680:
        /* <DEDUP_REMOVED lines=13> */
.L_x_2683:
[----:B------:R-:W-:Y:S05]  /*2720*/  BSYNC.RECONVERGENT B3 ;  /* 0x0000000000037941 */ /* 0x000fea0003800200 */
.L_x_2682:
        /* <DEDUP_REMOVED lines=13> */
.L_x_2685:
[----:B------:R-:W-:Y:S05]  /*2800*/  BSYNC.RECONVERGENT B3 ;  /* 0x0000000000037941 */ /* 0x000fea0003800200 */
.L_x_2684:
        /* <DEDUP_REMOVED lines=13> */
.L_x_2687:
[----:B------:R-:W-:Y:S05]  /*28e0*/  BSYNC.RECONVERGENT B3 ;  /* 0x0000000000037941 */ /* 0x000fea0003800200 */
.L_x_2686:
        /* <DEDUP_REMOVED lines=13> */
.L_x_2689:
[----:B------:R-:W-:Y:S05]  /*29c0*/  BSYNC.RECONVERGENT B3 ;  /* 0x0000000000037941 */ /* 0x000fea0003800200 */
.L_x_2688:
        /* <DEDUP_REMOVED lines=13> */
.L_x_2691:
[----:B------:R-:W-:Y:S05]  /*2aa0*/  BSYNC.RECONVERGENT B3 ;  /* 0x0000000000037941 */ /* 0x000fea0003800200 */
.L_x_2690:
        /* <DEDUP_REMOVED lines=12> */
.L_x_2693:
[----:B------:R-:W-:Y:S05]  /*2b70*/  BSYNC.RECONVERGENT B3 ;  /* 0x0000000000037941 */ /* 0x000fea0003800200 */
.L_x_2692:
[----:B------:R-:W-:Y:S01]  /*2b80*/  HFMA2 R3, -RZ, RZ, 0, 0 ;  /* 0x00000000ff037431 */ /* 0x000fe200000001ff */
[----:B------:R-:W-:Y:S01]  /*2b90*/  MOV R2, R36 ;  /* 0x0000002400027202 */ /* 0x000fe20000000f00 */
[----:B------:R-:W-:Y:S01]  /*2ba0*/  IMAD R5, R32, UR38, RZ ;  /* 0x0000002620057c24 */ /* 0x000fe2000f8e02ff */
[----:B------:R-:W-:Y:S02]  /*2bb0*/  ISETP.GE.U32.AND P6, PT, R52, UR44, PT ;  /* 0x0000002c34007c0c */ /* 0x000fe4000bfc6070 */
[----:B------:R-:W-:Y:S01]  /*2bc0*/  @!P0 R2UR UR4, R26 ;  /* 0x000000001a0482ca */ /* 0x000fe200000e0000 */
[C---:B------:R-:W-:Y:S01]  /*2bd0*/  IMAD R5, R34.reuse, UR39, R5 ;  /* 0x0000002722057c24 */ /* 0x040fe2000f8e0205 */
        /* <DEDUP_REMOVED lines=13> */
[----:B------:R-:W-:Y:S02]  /*2cb0*/  ISETP.GE.U32.AND P4, PT, R50, UR44, PT ;  /* 0x0000002c32007c0c */ /* 0x000fe4000bf86070 */
[----:B------:R-:W-:Y:S02]  /*2cc0*/  @!P0 F2FP.BF16.F32.PACK_AB R14, RZ, R14 ;  /* 0x0000000eff0e823e */ /* 0x000fe400000010ff */
[----:B------:R-:W-:-:S02]  /*2cd0*/  ISETP.GE.AND.EX P5, PT, RZ, UR45, PT, P5 ;  /* 0x0000002dff007c0c */ /* 0x000fc4000bfa6350 */
[----:B------:R-:W-:Y:S01]  /*2ce0*/  ISETP.GE.AND.EX P4, PT, RZ, UR45, PT, P4 ;  /* 0x0000002dff007c0c */ /* 0x000fe2000bf86340 */
[----:B------:R0:W-:Y:S01]  /*2cf0*/  @!P0 STG.E.U16 desc[UR4][R4.64], R14 ;  /* 0x0000000e04008986 */ /* 0x0001e2000c101504 */
[----:B------:R-:W-:Y:S02]  /*2d00*/  @!P6 F2FP.BF16.F32.PACK_AB R15, RZ, R15 ;  /* 0x0000000fff0fe23e */ /* 0x000fe400000010ff */
[----:B------:R-:W-:Y:S02]  /*2d10*/  ISETP.GE.U32.AND P0, PT, R45, UR44, PT ;  /* 0x0000002c2d007c0c */ /* 0x000fe4000bf06070 */
[C---:B------:R-:W-:Y:S01]  /*2d20*/  @!P2 R2UR UR4, R26.reuse ;  /* 0x000000001a04a2ca */ /* 0x040fe200000e0000 */
[----:B------:R0:W-:Y:S01]  /*2d30*/  @!P6 STG.E.U16 desc[UR6][R4.64+0x40], R15 ;  /* 0x0000400f0400e986 */ /* 0x0001e2000c101506 */
[----:B------:R-:W-:Y:S02]  /*2d40*/  @!P2 R2UR UR5, R27 ;  /* 0x000000001b05a2ca */ /* 0x000fe400000e0000 */
[----:B------:R-:W-:-:S02]  /*2d50*/  @!P1 R2UR UR6, R26 ;  /* 0x000000001a0692ca */ /* 0x000fc400000e0000 */
[----:B------:R-:W-:Y:S02]  /*2d60*/  @!P1 R2UR UR7, R27 ;  /* 0x000000001b0792ca */ /* 0x000fe400000e0000 */
        /* <DEDUP_REMOVED lines=95> */
.L_x_2654:
[----:B------:R-:W-:Y:S05]  /*3360*/  EXIT ;  /* 0x000000000000794d */ /* 0x000fea0003800000 */
.L_x_2655:
[----:B------:R-:W-:Y:S01]  /*3370*/  BSSY B1, `(.L_x_2695) ;  /* 0x0000007000017945 */ /* 0x000fe20003800000 */
[----:B------:R-:W-:Y:S01]  /*3380*/  IMAD.MOV.U32 R12, RZ, RZ, 0x10 ;  /* 0x00000010ff0c7424 */ /* 0x000fe200078e00ff */
[----:B------:R-:W-:Y:S02]  /*3390*/  MOV R11, 0x1f ;  /* 0x0000001f000b7802 */ /* 0x000fe40000000f00 */
[----:B------:R-:W-:-:S07]  /*33a0*/  MOV R15, 0xffffffff ;  /* 0xffffffff000f7802 */ /* 0x000fce0000000f00 */
[----:B------:R-:W-:Y:S05]  /*33b0*/  WARPSYNC.COLLECTIVE R15, `(.L_x_2696) ;  /* 0x000000000f087348 */ /* 0x000fea0003c00000 */
[----:B------:R0:W1:Y:S02]  /*33c0*/  SHFL.BFLY P6, R14, R13, R12, R11 ;  /* 0x0c00000c0d0e7389 */ /* 0x00006400000c000b */
[----:B01----:R-:W-:Y:S05]  /*33d0*/  ENDCOLLECTIVE ;  /* 0x000000000000791b */ /* 0x003fea0003800000 */
.L_x_2696:
[----:B------:R-:W-:Y:S05]  /*33e0*/  BSYNC B1 ;  /* 0x0000000000017941 */ /* 0x000fea0003800000 */
.L_x_2695:
[----:B------:R-:W-:Y:S01]  /*33f0*/  HFMA2 R11, -RZ, RZ, 0, 1.847743988037109375e-06 ;  /* 0x0000001fff0b7431 */ /* 0x000fe200000001ff */
[----:B------:R-:W-:Y:S02]  /*3400*/  FMNMX R13, R14, R13, !PT ;  /* 0x0000000d0e0d7209 */ /* 0x000fe40007800000 */
[----:B------:R-:W-:Y:S02]  /*3410*/  MOV R12, 0x8 ;  /* 0x00000008000c7802 */ /* 0x000fe40000000f00 */
[----:B------:R-:W-:-:S07]  /*3420*/  MOV R15, 0xffffffff ;  /* 0xffffffff000f7802 */ /* 0x000fce0000000f00 */
[----:B------:R-:W-:Y:S05]  /*3430*/  WARPSYNC.COLLECTIVE R15, `(.L_x_2697) ;  /* 0x000000000f087348 */ /* 0x000fea0003c00000 */
[----:B------:R0:W1:Y:S02]  /*3440*/  SHFL.BFLY P6, R14, R13, R12, R11 ;  /* 0x0c00000c0d0e7389 */ /* 0x00006400000c000b */
[----:B01----:R-:W-:Y:S05]  /*3450*/  ENDCOLLECTIVE ;  /* 0x000000000000791b */ /* 0x003fea0003800000 */
.L_x_2697:
[----:B------:R-:W-:Y:S01]  /*3460*/  HFMA2 R12, -RZ, RZ, 0, 2.384185791015625e-07 ;  /* 0x00000004ff0c7431 */ /* 0x000fe200000001ff */
[----:B------:R-:W-:-:S04]  /*3470*/  FMNMX R0, R13, R14, !PT ;  /* 0x0000000e0d007209 */ /* 0x000fc80007800000 */
[----:B------:R-:W-:-:S07]  /*3480*/  MOV R13, R0 ;  /* 0x00000000000d7202 */ /* 0x000fce0000000f00 */
[----:B------:R-:W-:Y:S05]  /*3490*/  WARPSYNC.COLLECTIVE R15, `(.L_x_2698) ;  /* 0x000000000f087348 */ /* 0x000fea0003c00000 */
[----:B------:R0:W1:Y:S02]  /*34a0*/  SHFL.BFLY P6, R14, R13, R12, R11 ;  /* 0x0c00000c0d0e7389 */ /* 0x00006400000c000b */
[----:B01----:R-:W-:Y:S05]  /*34b0*/  ENDCOLLECTIVE ;  /* 0x000000000000791b */ /* 0x003fea0003800000 */
.L_x_2698:
[----:B------:R-:W-:Y:S01]  /*34c0*/  HFMA2 R12, -RZ, RZ, 0, 1.1920928955078125e-07 ;  /* 0x00000002ff0c7431 */ /* 0x000fe200000001ff */
[----:B------:R-:W-:-:S04]  /*34d0*/  FMNMX R2, R0, R14, !PT ;  /* 0x0000000e00027209 */ /* 0x000fc80007800000 */
[----:B------:R-:W-:-:S07]  /*34e0*/  MOV R13, R2 ;  /* 0x00000002000d7202 */ /* 0x000fce0000000f00 */
[----:B------:R-:W-:Y:S05]  /*34f0*/  WARPSYNC.COLLECTIVE R15, `(.L_x_2699) ;  /* 0x000000000f087348 */ /* 0x000fea0003c00000 */
[----:B------:R0:W1:Y:S02]  /*3500*/  SHFL.BFLY P6, R14, R13, R12, R11 ;  /* 0x0c00000c0d0e7389 */ /* 0x00006400000c000b */
[----:B01----:R-:W-:Y:S05]  /*3510*/  ENDCOLLECTIVE ;  /* 0x000000000000791b */ /* 0x003fea0003800000 */
.L_x_2699:
[----:B------:R-:W-:Y:S02]  /*3520*/  MOV R12, 0x1 ;  /* 0x00000001000c7802 */ /* 0x000fe40000000f00 */
[----:B------:R-:W-:-:S05]  /*3530*/  FMNMX R3, R2, R14, !PT ;  /* 0x0000000e02037209 */ /* 0x000fca0007800000 */
[----:B------:R-:W-:-:S07]  /*3540*/  IMAD.MOV.U32 R13, RZ, RZ, R3 ;  /* 0x000000ffff0d7224 */ /* 0x000fce00078e0003 */
[----:B------:R-:W-:Y:S05]  /*3550*/  WARPSYNC.COLLECTIVE R15, `(.L_x_2700) ;  /* 0x000000000f087348 */ /* 0x000fea0003c00000 */
[----:B------:R0:W1:Y:S02]  /*3560*/  SHFL.BFLY P6, R14, R13, R12, R11 ;  /* 0x0c00000c0d0e7389 */ /* 0x00006400000c000b */
[----:B01----:R-:W-:Y:S05]  /*3570*/  ENDCOLLECTIVE ;  /* 0x000000000000791b */ /* 0x003fea0003800000 */
.L_x_2700:
[----:B------:R-:W-:-:S05]  /*3580*/  FMNMX R14, R3, R14, !PT ;  /* 0x0000000e030e7209 */ /* 0x000fca0007800000 */
[C---:B------:R-:W-:Y:S01]  /*3590*/  FADD R2, -R14.reuse, R25 ;  /* 0x000000190e027221 */ /* 0x040fe20000000100 */
[----:B------:R-:W-:Y:S02]  /*35a0*/  HFMA2 R25, -RZ, RZ, 0.96630859375, -0.0022525787353515625 ;  /* 0x3bbb989dff197431 */ /* 0x000fe400000001ff */
[C---:B------:R-:W-:Y:S01]  /*35b0*/  FADD R0, -R14.reuse, R29 ;  /* 0x0000001d0e007221 */ /* 0x040fe20000000100 */
[C---:B------:R-:W-:Y:S01]  /*35c0*/  FADD R3, -R14.reuse, R28 ;  /* 0x0000001c0e037221 */ /* 0x040fe20000000100 */
[C---:B------:R-:W-:Y:S01]  /*35d0*/  FADD R12, -R14.reuse, R17 ;  /* 0x000000110e0c7221 */ /* 0x040fe20000000100 */
[----:B------:R-:W-:Y:S01]  /*35e0*/  MOV R28, 0x437c0000 ;  /* 0x437c0000001c7802 */ /* 0x000fe20000000f00 */
[C---:B------:R-:W-:Y:S01]  /*35f0*/  FADD R9, -R14.reuse, R9 ;  /* 0x000000090e097221 */ /* 0x040fe20000000100 */
        /* <DEDUP_REMOVED lines=106> */
[----:B------:R-:W-:-:S04]  /*3ca0*/  FFMA R23, R20, 1.925963033500011079e-08, R23 ;  /* 0x32a5706014177823 */ /* 0x000fc80000000017 */
[----:B------:R0:W2:Y:S01]  /*3cb0*/  MUFU.EX2 R20, R23 ;  /* 0x0000001700147308 */ /* 0x0000a20000000800 */
[----:B-1----:R-:W-:Y:S01]  /*3cc0*/  FMUL R16, R16, R19 ;  /* 0x0000001310107220 */ /* 0x002fe20000400000 */
[----:B------:R-:W-:-:S04]  /*3cd0*/  FFMA.SAT R19, R18, R25, 0.5 ;  /* 0x3f00000012137423 */ /* 0x000fc80000002019 */
[----:B------:R-:W-:Y:S01]  /*3ce0*/  FFMA.RM R19, R19, R28, 12582913 ;  /* 0x4b40000113137423 */ /* 0x000fe2000000401c */
[----:B0-----:R-:W-:-:S03]  /*3cf0*/  FFMA.SAT R23, R11, R25, 0.5 ;  /* 0x3f0000000b177423 */ /* 0x001fc60000002019 */
[----:B------:R-:W-:Y:S01]  /*3d00*/  FADD R29, R19, -12583039 ;  /* 0xcb40007f131d7421 */ /* 0x000fe20000000000 */
[----:B------:R-:W-:-:S03]  /*3d10*/  FFMA.RM R23, R23, R28, 12582913 ;  /* 0x4b40000117177423 */ /* 0x000fc6000000401c */
[----:B------:R-:W-:Y:S01]  /*3d20*/  FFMA R29, R18, 1.4426950216293334961, -R29 ;  /* 0x3fb8aa3b121d7823 */ /* 0x000fe2000000081d */
[----:B--2---:R-:W-:-:S03]  /*3d30*/  FMUL R17, R17, R20 ;  /* 0x0000001411117220 */ /* 0x004fc60000400000 */
        /* <DEDUP_REMOVED lines=43> */
[----:B------:R0:W1:Y:S02]  /*3ff0*/  MUFU.EX2 R24, R15 ;  /* 0x0000000f00187308 */ /* 0x0000640000000800 */
[----:B0-----:R-:W-:Y:S01]  /*4000*/  MOV R15, 0xffffffff ;  /* 0xffffffff000f7802 */ /* 0x001fe20000000f00 */
[----:B-1----:R-:W-:Y:S01]  /*4010*/  FMUL R24, R11, R24 ;  /* 0x000000180b187220 */ /* 0x002fe20000400000 */
        /* <DEDUP_REMOVED lines=29> */
.L_x_2701:
[----:B------:R-:W-:Y:S02]  /*41f0*/  HFMA2 R12, -RZ, RZ, 0, 4.76837158203125e-07 ;  /* 0x00000008ff0c7431 */ /* 0x000fe400000001ff */
[----:B------:R-:W-:-:S05]  /*4200*/  FADD R25, R13, R14 ;  /* 0x0000000e0d197221 */ /* 0x000fca0000000000 */
[----:B------:R-:W-:-:S07]  /*4210*/  MOV R13, R25 ;  /* 0x00000019000d7202 */ /* 0x000fce0000000f00 */
[----:B------:R-:W-:Y:S05]  /*4220*/  WARPSYNC.COLLECTIVE R15, `(.L_x_2702) ;  /* 0x000000000f087348 */ /* 0x000fea0003c00000 */
[----:B------:R0:W1:Y:S02]  /*4230*/  SHFL.BFLY P6, R14, R13, R12, R11 ;  /* 0x0c00000c0d0e7389 */ /* 0x00006400000c000b */
[----:B01----:R-:W-:Y:S05]  /*4240*/  ENDCOLLECTIVE ;  /* 0x000000000000791b */ /* 0x003fea0003800000 */
.L_x_2702:
[----:B------:R-:W-:Y:S02]  /*4250*/  HFMA2 R12, -RZ, RZ, 0, 2.384185791015625e-07 ;  /* 0x00000004ff0c7431 */ /* 0x000fe400000001ff */
[----:B------:R-:W-:-:S05]  /*4260*/  FADD R28, R25, R14 ;  /* 0x0000000e191c7221 */ /* 0x000fca0000000000 */
[----:B------:R-:W-:-:S07]  /*4270*/  MOV R13, R28 ;  /* 0x0000001c000d7202 */ /* 0x000fce0000000f00 */
[----:B------:R-:W-:Y:S05]  /*4280*/  WARPSYNC.COLLECTIVE R15, `(.L_x_2703) ;  /* 0x000000000f087348 */ /* 0x000fea0003c00000 */
[----:B------:R0:W1:Y:S02]  /*4290*/  SHFL.BFLY P6, R14, R13, R12, R11 ;  /* 0x0c00000c0d0e7389 */ /* 0x00006400000c000b */
[----:B01----:R-:W-:Y:S05]  /*42a0*/  ENDCOLLECTIVE ;  /* 0x000000000000791b */ /* 0x003fea0003800000 */
.L_x_2703:
[----:B------:R-:W-:Y:S01]  /*42b0*/  MOV R12, 0x2 ;  /* 0x00000002000c7802 */ /* 0x000fe20000000f00 */
[----:B------:R-:W-:-:S04]  /*42c0*/  FADD R29, R28, R14 ;  /* 0x0000000e1c1d7221 */ /* 0x000fc80000000000 */
[----:B------:R-:W-:-:S07]  /*42d0*/  IMAD.MOV.U32 R13, RZ, RZ, R29 ;  /* 0x000000ffff0d7224 */ /* 0x000fce00078e001d */
[----:B------:R-:W-:Y:S05]  /*42e0*/  WARPSYNC.COLLECTIVE R15, `(.L_x_2704) ;  /* 0x000000000f087348 */ /* 0x000fea0003c00000 */
[----:B------:R0:W1:Y:S02]  /*42f0*/  SHFL.BFLY P6, R14, R13, R12, R11 ;  /* 0x0c00000c0d0e7389 */ /* 0x00006400000c000b */
[----:B01----:R-:W-:Y:S05]  /*4300*/  ENDCOLLECTIVE ;  /* 0x000000000000791b */ /* 0x003fea0003800000 */
.L_x_2704:
[----:B------:R-:W-:Y:S02]  /*4310*/  HFMA2 R12, -RZ, RZ, 0, 5.9604644775390625e-08 ;  /* 0x00000001ff0c7431 */ /* 0x000fe400000001ff */
[----:B------:R-:W-:-:S05]  /*4320*/  FADD R30, R29, R14 ;  /* 0x0000000e1d1e7221 */ /* 0x000fca0000000000 */
[----:B------:R-:W-:-:S07]  /*4330*/  MOV R13, R30 ;  /* 0x0000001e000d7202 */ /* 0x000fce0000000f00 */
[----:B------:R-:W-:Y:S05]  /*4340*/  WARPSYNC.COLLECTIVE R15, `(.L_x_2705) ;  /* 0x000000000f087348 */ /* 0x000fea0003c00000 */
[----:B------:R0:W1:Y:S02]  /*4350*/  SHFL.BFLY P6, R14, R13, R12, R11 ;  /* 0x0c00000c0d0e7389 */ /* 0x00006400000c000b */
[----:B01----:R-:W-:Y:S05]  /*4360*/  ENDCOLLECTIVE ;  /* 0x000000000000791b */ /* 0x003fea0003800000 */
.L_x_2705:
[----:B------:R-:W-:Y:S05]  /*4370*/  BRA `(.L_x_2706) ;  /* 0xffffffd400dc7947 */ /* 0x000fea000383ffff */
        .weak           $__internal_36_$__cuda_sm3x_div_rn_noftz_f32_slowpath
        .type           $__internal_36_$__cuda_sm3x_div_rn_noftz_f32_slowpath,@function
        .size           $__internal_36_$__cuda_sm3x_div_rn_noftz_f32_slowpath,(.L_x_25488 - $__internal_36_$__cuda_sm3x_div_rn_noftz_f32_slowpath)
$__internal_36_$__cuda_sm3x_div_rn_noftz_f32_slowpath:
        /* <DEDUP_REMOVED lines=35> */
.L_x_2708:
        /* <DEDUP_REMOVED lines=8> */
[----:B------:R-:W-:Y:S01]  /*4630*/  FFMA R55, R55, R58, R55 ;  /* 0x0000003a37377223 */ /* 0x000fe20000000037 */
        /* <DEDUP_REMOVED lines=42> */
.L_x_2715:
[----:B------:R-:W-:-:S04]  /*48e0*/  LOP3.LUT R6, R6, 0x80000000, RZ, 0xc0, !PT ;  /* 0x8000000006067812 */ /* 0x000fc800078ec0ff */
[----:B------:R-:W-:Y:S01]  /*48f0*/  LOP3.LUT R6, R6, 0x7f800000, RZ, 0xfc, !PT ;  /* 0x7f80000006067812 */ /* 0x000fe200078efcff */
[----:B------:R-:W-:Y:S06]  /*4900*/  BRA `(.L_x_2716) ;  /* 0x0000000000047947 */ /* 0x000fec0003800000 */
.L_x_2714:
[----:B------:R-:W-:-:S07]  /*4910*/  LEA R6, R58, R6, 0x17 ;  /* 0x000000063a067211 */ /* 0x000fce00078eb8ff */
.L_x_2716:
[----:B------:R-:W-:Y:S05]  /*4920*/  BSYNC.RECONVERGENT B2 ;  /* 0x0000000000027941 */ /* 0x000fea0003800200 */
.L_x_2713:
[----:B------:R-:W-:Y:S05]  /*4930*/  BRA `(.L_x_2717) ;  /* 0x0000000000207947 */ /* 0x000fea0003800000 */
.L_x_2712:
[----:B------:R-:W-:-:S04]  /*4940*/  LOP3.LUT R6, R55, 0x80000000, R6, 0x48, !PT ;  /* 0x8000000037067812 */ /* 0x000fc800078e4806 */
[----:B------:R-:W-:Y:S01]  /*4950*/  LOP3.LUT R6, R6, 0x7f800000, RZ, 0xfc, !PT ;  /* 0x7f80000006067812 */ /* 0x000fe200078efcff */
[----:B------:R-:W-:Y:S06]  /*4960*/  BRA `(.L_x_2717) ;  /* 0x0000000000147947 */ /* 0x000fec0003800000 */
.L_x_2711:
[----:B------:R-:W-:Y:S01]  /*4970*/  LOP3.LUT R6, R55, 0x80000000, R6, 0x48, !PT ;  /* 0x8000000037067812 */ /* 0x000fe200078e4806 */
[----:B------:R-:W-:Y:S06]  /*4980*/  BRA `(.L_x_2717) ;  /* 0x00000000000c7947 */ /* 0x000fec0003800000 */
.L_x_2710:
[----:B------:R-:W0:Y:S01]  /*4990*/  MUFU.RSQ R6, -QNAN ;  /* 0xffc0000000067908 */ /* 0x000e220000001400 */
[----:B------:R-:W-:Y:S05]  /*49a0*/  BRA `(.L_x_2717) ;  /* 0x0000000000047947 */ /* 0x000fea0003800000 */
.L_x_2709:
[----:B------:R-:W-:-:S07]  /*49b0*/  FADD.FTZ R6, R6, R11 ;  /* 0x0000000b06067221 */ /* 0x000fce0000010000 */
.L_x_2717:
[----:B------:R-:W-:Y:S05]  /*49c0*/  BSYNC.RECONVERGENT B1 ;  /* 0x0000000000017941 */ /* 0x000fea0003800200 */
.L_x_2707:
[----:B------:R-:W-:-:S04]  /*49d0*/  HFMA2 R13, -RZ, RZ, 0, 0 ;  /* 0x00000000ff0d7431 */ /* 0x000fc800000001ff */
[----:B0-----:R-:W-:Y:S05]  /*49e0*/  RET.REL.NODEC R12 `(_Z15SoftmaxWarpImplI10DirectLoadI13__nv_bfloat16fE11DirectStoreIfS1_EfLi1ELi19ELi32ELi1ELb1EL9Algorithm0EEvT_T0_ll) ;  /* 0xffffffb40c847950 */ /* 0x001fea0003c3ffff */
.L_x_2718:
        /* <DEDUP_REMOVED lines=9> */
.L_x_25488:


//--------------------- .text._Z15SoftmaxWarpImplI10DirectLoadI13__nv_bfloat16fE11DirectStoreIfS1_EfLi1ELi19ELi32ELi1ELb0EL9Algorithm0EEvT_T0_ll --------------------------
	.section	.text._Z15SoftmaxWarpImplI10DirectLoadI13__nv_bfloat16fE11DirectStoreIfS1_EfLi1ELi19ELi32ELi1ELb0EL9Algorithm0EEvT_T0_ll,"ax",@progbits
	.align	128
        .global         _Z15SoftmaxWarpImplI10DirectLoadI13__nv_bfloat16fE11DirectStoreIfS1_EfLi1ELi19ELi32ELi1ELb0EL9Algorithm0EEvT_T0_ll
        .type           _Z15SoftmaxWarpImplI10DirectLoadI13__nv_bfloat16fE11DirectStoreIfS1_EfLi1ELi19ELi32ELi1ELb0EL9Algorithm0EEvT_T0_ll,@function
        .size           _Z15SoftmaxWarpImplI10DirectLoadI13__nv_bfloat16fE11DirectStoreIfS1_EfLi1ELi19ELi32ELi1ELb0EL9Algorithm0EEvT_T0_ll,(.L_x_25489 - _Z15SoftmaxWarpImplI10DirectLoadI13__nv_bfloat16fE11DirectStoreIfS1_EfLi1ELi19ELi32ELi1ELb0EL9Algorithm0EEvT_T0_ll)
        .other          _Z15SoftmaxWarpImplI10DirectLoadI13__nv_bfloat16fE11DirectStoreIfS1_EfLi1ELi19ELi32ELi1ELb0EL9Algorithm0EEvT_T0_ll,@"STO_CUDA_ENTRY STV_DEFAULT"
_Z15SoftmaxWarpImplI10DirectLoadI13__nv_bfloat16fE11DirectStoreIfS1_EfLi1ELi19ELi32ELi1ELb0EL9Algorithm0EEvT_T0_ll:
.text._Z15SoftmaxWarpImplI10DirectLoadI13__nv_bfloat16fE11DirectStoreIfS1_EfLi1ELi19ELi32ELi1ELb0EL9Algorithm0EEvT_T0_ll:
        /* <DEDUP_REMOVED lines=24> */
.L_x_2719:
        /* <DEDUP_REMOVED lines=13> */
.L_x_2759:
        /* <DEDUP_REMOVED lines=98> */
[-C--:B------:R-:W-:Y:S01]  /*0870*/  FFMA.SAT R6, R47, R12.reuse, 0.5 ;  /* 0x3f0000002f067423 */ /* 0x080fe2000000200c */
[--C-:B------:R-:W-:Y:S01]  /*0880*/  FADD R37, R7, -R14.reuse ;  /* 0x8000000e07257221 */ /* 0x100fe20000000000 */
[----:B------:R-:W-:Y:S01]  /*0890*/  FADD R2, R0, -12583039 ;  /* 0xcb40007f00027421 */ /* 0x000fe20000000000 */
[--C-:B------:R-:W-:Y:S01]  /*08a0*/  FADD R35, R33, -R14.reuse ;  /* 0x8000000e21237221 */ /* 0x100fe20000000000 */
[--C-:B------:R-:W-:Y:S01]  /*08b0*/  FADD R39, R5, -R14.reuse ;  /* 0x8000000e05277221 */ /* 0x100fe20000000000 */
[----:B------:R-:W-:Y:S01]  /*08c0*/  FADD R33, R25, -R14 ;  /* 0x8000000e19217221 */ /* 0x000fe20000000000 */
[----:B------:R-:W-:Y:S01]  /*08d0*/  FFMA R4, R49, 1.4426950216293334961, -R2 ;  /* 0x3fb8aa3b31047823 */ /* 0x000fe20000000802 */
[-C--:B------:R-:W-:Y:S01]  /*08e0*/  FFMA.RM R2, R6, R11.reuse, 12582913 ;  /* 0x4b40000106027423 */ /* 0x080fe2000000400b */
[--C-:B------:R-:W-:Y:S01]  /*08f0*/  FADD R7, R23, -R14.reuse ;  /* 0x8000000e17077221 */ /* 0x100fe20000000000 */
[----:B------:R-:W-:Y:S01]  /*0900*/  FADD R3, R22, -R14 ;  /* 0x8000000e16037221 */ /* 0x000fe20000000000 */
[----:B------:R-:W-:Y:S01]  /*0910*/  FFMA R49, R49, 1.925963033500011079e-08, R4 ;  /* 0x32a5706031317823 */ /* 0x000fe20000000004 */
        /* <DEDUP_REMOVED lines=9> */
[-C--:B------:R-:W-:Y:S01]  /*09b0*/  FFMA.SAT R4, R43, R12.reuse, 0.5 ;  /* 0x3f0000002b047423 */ /* 0x080fe2000000200c */
[----:B------:R-:W-:Y:S01]  /*09c0*/  FADD R25, R9, -R14 ;  /* 0x8000000e09197221 */ /* 0x000fe20000000000 */
[----:B------:R-:W-:Y:S01]  /*09d0*/  FADD R6, R2, -12583039 ;  /* 0xcb40007f02067421 */ /* 0x000fe20000000000 */
[-C--:B------:R-:W-:Y:S01]  /*09e0*/  FFMA.SAT R14, R41, R12.reuse, 0.5 ;  /* 0x3f000000290e7423 */ /* 0x080fe2000000200c */
[-C--:B------:R-:W-:Y:S01]  /*09f0*/  FFMA.RM R4, R4, R11.reuse, 12582913 ;  /* 0x4b40000104047423 */ /* 0x080fe2000000400b */
[----:B------:R-:W1:Y:S01]  /*0a00*/  MUFU.EX2 R49, R49 ;  /* 0x0000003100317308 */ /* 0x000e620000000800 */
[C---:B------:R-:W-:Y:S01]  /*0a10*/  FFMA R6, R47.reuse, 1.4426950216293334961, -R6 ;  /* 0x3fb8aa3b2f067823 */ /* 0x040fe20000000806 */
[-C--:B------:R-:W-:Y:S01]  /*0a20*/  FFMA.RM R14, R14, R11.reuse, 12582913 ;  /* 0x4b4000010e0e7423 */ /* 0x080fe2000000400b */
[----:B------:R-:W-:Y:S01]  /*0a30*/  FADD R8, R4, -12583039 ;  /* 0xcb40007f04087421 */ /* 0x000fe20000000000 */
[----:B------:R-:W-:Y:S01]  /*0a40*/  SHF.L.U32 R0, R0, 0x17, RZ ;  /* 0x0000001700007819 */ /* 0x000fe200000006ff */
[----:B------:R-:W-:Y:S01]  /*0a50*/  FFMA R47, R47, 1.925963033500011079e-08, R6 ;  /* 0x32a570602f2f7823 */ /* 0x000fe20000000006 */
[C---:B------:R-:W-:Y:S01]  /*0a60*/  FADD R6, R14.reuse, -12583039 ;  /* 0xcb40007f0e067421 */ /* 0x040fe20000000000 */
[----:B------:R-:W-:Y:S01]  /*0a70*/  FFMA R8, R43, 1.4426950216293334961, -R8 ;  /* 0x3fb8aa3b2b087823 */ /* 0x000fe20000000808 */
[-C--:B------:R-:W-:Y:S01]  /*0a80*/  FFMA.SAT R22, R33, R12.reuse, 0.5 ;  /* 0x3f00000021167423 */ /* 0x080fe2000000200c */
[----:B------:R-:W-:Y:S01]  /*0a90*/  SHF.L.U32 R14, R14, 0x17, RZ ;  /* 0x000000170e0e7819 */ /* 0x000fe200000006ff */
[----:B------:R-:W-:Y:S01]  /*0aa0*/  FFMA R6, R41, 1.4426950216293334961, -R6 ;  /* 0x3fb8aa3b29067823 */ /* 0x000fe20000000806 */
[----:B------:R-:W-:Y:S01]  /*0ab0*/  FFMA R43, R43, 1.925963033500011079e-08, R8 ;  /* 0x32a570602b2b7823 */ /* 0x000fe20000000008 */
[-C--:B------:R-:W-:Y:S01]  /*0ac0*/  FFMA.SAT R8, R39, R12.reuse, 0.5 ;  /* 0x3f00000027087423 */ /* 0x080fe2000000200c */
[-C--:B------:R-:W-:Y:S01]  /*0ad0*/  FFMA.RM R22, R22, R11.reuse, 12582913 ;  /* 0x4b40000116167423 */ /* 0x080fe2000000400b */
[----:B------:R-:W-:Y:S01]  /*0ae0*/  FFMA R41, R41, 1.925963033500011079e-08, R6 ;  /* 0x32a5706029297823 */ /* 0x000fe20000000006 */
[----:B------:R-:W-:Y:S01]  /*0af0*/  FFMA.SAT R24, R5, R12, 0.5 ;  /* 0x3f00000005187423 */ /* 0x000fe2000000200c */
[-C--:B------:R-:W-:Y:S01]  /*0b00*/  FFMA.RM R8, R8, R11.reuse, 12582913 ;  /* 0x4b40000108087423 */ /* 0x080fe2000000400b */
[----:B------:R-:W2:Y:S01]  /*0b10*/  MUFU.EX2 R45, R45 ;  /* 0x0000002d002d7308 */ /* 0x000ea20000000800 */
[----:B------:R-:W-:Y:S01]  /*0b20*/  SHF.L.U32 R2, R2, 0x17, RZ ;  /* 0x0000001702027819 */ /* 0x000fe200000006ff */
[----:B------:R-:W-:Y:S01]  /*0b30*/  FFMA.RM R24, R24, R11, 12582913 ;  /* 0x4b40000118187423 */ /* 0x000fe2000000400b */
[C---:B------:R-:W-:Y:S01]  /*0b40*/  FADD R6, R8.reuse, -12583039 ;  /* 0xcb40007f08067421 */ /* 0x040fe20000000000 */
[----:B------:R-:W-:-:S02]  /*0b50*/  SHF.L.U32 R8, R8, 0x17, RZ ;  /* 0x0000001708087819 */ /* 0x000fc400000006ff */
[----:B------:R-:W-:Y:S01]  /*0b60*/  SHF.L.U32 R4, R4, 0x17, RZ ;  /* 0x0000001704047819 */ /* 0x000fe200000006ff */
[C---:B------:R-:W-:Y:S01]  /*0b70*/  FFMA R6, R39.reuse, 1.4426950216293334961, -R6 ;  /* 0x3fb8aa3b27067823 */ /* 0x040fe20000000806 */
[----:B------:R-:W-:Y:S03]  /*0b80*/  MUFU.EX2 R41, R41 ;  /* 0x0000002900297308 */ /* 0x000fe60000000800 */
[----:B------:R-:W-:Y:S01]  /*0b90*/  FFMA R39, R39, 1.925963033500011079e-08, R6 ;  /* 0x32a5706027277823 */ /* 0x000fe20000000006 */
[----:B------:R-:W-:-:S04]  /*0ba0*/  FFMA.SAT R6, R37, R12, 0.5 ;  /* 0x3f00000025067423 */ /* 0x000fc8000000200c */
[----:B------:R-:W-:Y:S01]  /*0bb0*/  FFMA.RM R9, R6, R11, 12582913 ;  /* 0x4b40000106097423 */ /* 0x000fe2000000400b */
[----:B-1----:R-:W-:Y:S01]  /*0bc0*/  FMUL R6, R0, R49 ;  /* 0x0000003100067220 */ /* 0x002fe20000400000 */
[----:B------:R-:W-:Y:S01]  /*0bd0*/  SHF.L.U32 R0, R10, 0x17, RZ ;  /* 0x000000170a007819 */ /* 0x000fe200000006ff */
[----:B------:R-:W-:Y:S01]  /*0be0*/  FFMA.SAT R10, R35, R12, 0.5 ;  /* 0x3f000000230a7423 */ /* 0x000fe2000000200c */
[----:B------:R-:W-:Y:S01]  /*0bf0*/  FADD R16, R9, -12583039 ;  /* 0xcb40007f09107421 */ /* 0x000fe20000000000 */
[----:B------:R-:W-:Y:S02]  /*0c00*/  MUFU.EX2 R39, R39 ;  /* 0x0000002700277308 */ /* 0x000fe40000000800 */
[----:B------:R-:W-:Y:S01]  /*0c10*/  FFMA.RM R10, R10, R11, 12582913 ;  /* 0x4b4000010a0a7423 */ /* 0x000fe2000000400b */
[----:B------:R-:W-:Y:S01]  /*0c20*/  FFMA R16, R37, 1.4426950216293334961, -R16 ;  /* 0x3fb8aa3b25107823 */ /* 0x000fe20000000810 */
[----:B--2---:R-:W-:-:S03]  /*0c30*/  FMUL R0, R0, R45 ;  /* 0x0000002d00007220 */ /* 0x004fc60000400000 */
[----:B------:R-:W-:Y:S01]  /*0c40*/  FFMA R37, R37, 1.925963033500011079e-08, R16 ;  /* 0x32a5706025257823 */ /* 0x000fe20000000010 */
[----:B------:R-:W-:Y:S01]  /*0c50*/  FADD R16, R10, -12583039 ;  /* 0xcb40007f0a107421 */ /* 0x000fe20000000000 */
[----:B------:R-:W1:Y:S03]  /*0c60*/  MUFU.EX2 R47, R47 ;  /* 0x0000002f002f7308 */ /* 0x000e660000000800 */
[----:B------:R-:W-:-:S04]  /*0c70*/  FFMA R16, R35, 1.4426950216293334961, -R16 ;  /* 0x3fb8aa3b23107823 */ /* 0x000fc80000000810 */
[----:B------:R-:W-:Y:S01]  /*0c80*/  FFMA R35, R35, 1.925963033500011079e-08, R16 ;  /* 0x32a5706023237823 */ /* 0x000fe20000000010 */
[----:B------:R-:W-:Y:S01]  /*0c90*/  FFMA.SAT R16, R3, R12, 0.5 ;  /* 0x3f00000003107423 */ /* 0x000fe2000000200c */
[----:B------:R-:W2:Y:S03]  /*0ca0*/  MUFU.EX2 R43, R43 ;  /* 0x0000002b002b7308 */ /* 0x000ea60000000800 */
[----:B------:R-:W-:-:S04]  /*0cb0*/  FFMA.RM R16, R16, R11, 12582913 ;  /* 0x4b40000110107423 */ /* 0x000fc8000000400b */
[----:B------:R-:W-:Y:S01]  /*0cc0*/  FADD R18, R16, -12583039 ;  /* 0xcb40007f10127421 */ /* 0x000fe20000000000 */
[----:B------:R-:W-:Y:S01]  /*0cd0*/  MUFU.EX2 R35, R35 ;  /* 0x0000002300237308 */ /* 0x000fe20000000800 */
[----:B-1----:R-:W-:Y:S02]  /*0ce0*/  FMUL R2, R2, R47 ;  /* 0x0000002f02027220 */ /* 0x002fe40000400000 */
[----:B------:R-:W-:-:S04]  /*0cf0*/  FFMA R18, R3, 1.4426950216293334961, -R18 ;  /* 0x3fb8aa3b03127823 */ /* 0x000fc80000000812 */
[----:B------:R-:W-:Y:S01]  /*0d00*/  FFMA R32, R3, 1.925963033500011079e-08, R18 ;  /* 0x32a5706003207823 */ /* 0x000fe20000000012 */
[----:B------:R-:W-:Y:S01]  /*0d10*/  FMUL R3, R14, R41 ;  /* 0x000000290e037220 */ /* 0x000fe20000400000 */
[----:B------:R-:W-:Y:S01]  /*0d20*/  FADD R14, R22, -12583039 ;  /* 0xcb40007f160e7421 */ /* 0x000fe20000000000 */
[----:B--2---:R-:W-:-:S03]  /*0d30*/  FMUL R4, R4, R43 ;  /* 0x0000002b04047220 */ /* 0x004fc60000400000 */
[C---:B------:R-:W-:Y:S01]  /*0d40*/  FFMA R14, R33.reuse, 1.4426950216293334961, -R14 ;  /* 0x3fb8aa3b210e7823 */ /* 0x040fe2000000080e */
[----:B------:R-:W-:Y:S03]  /*0d50*/  MUFU.EX2 R32, R32 ;  /* 0x0000002000207308 */ /* 0x000fe60000000800 */
[----:B------:R-:W-:Y:S01]  /*0d60*/  FFMA R36, R33, 1.925963033500011079e-08, R14 ;  /* 0x32a5706021247823 */ /* 0x000fe2000000000e */
[----:B------:R-:W-:-:S04]  /*0d70*/  FADD R14, R24, -12583039 ;  /* 0xcb40007f180e7421 */ /* 0x000fc80000000000 */
[----:B------:R-:W-:-:S04]  /*0d80*/  FFMA R14, R5, 1.4426950216293334961, -R14 ;  /* 0x3fb8aa3b050e7823 */ /* 0x000fc8000000080e */
[----:B------:R-:W-:Y:S01]  /*0d90*/  FFMA R34, R5, 1.925963033500011079e-08, R14 ;  /* 0x32a5706005227823 */ /* 0x000fe2000000000e */
[----:B------:R-:W-:Y:S01]  /*0da0*/  FFMA.SAT R14, R7, R12, 0.5 ;  /* 0x3f000000070e7423 */ /* 0x000fe2000000200c */
[----:B------:R-:W-:Y:S02]  /*0db0*/  FMUL R5, R8, R39 ;  /* 0x0000002708057220 */ /* 0x000fe40000400000 */
[----:B------:R-:W1:Y:S01]  /*0dc0*/  MUFU.EX2 R8, R37 ;  /* 0x0000002500087308 */ /* 0x000e620000000800 */
[----:B------:R-:W-:-:S04]  /*0dd0*/  FFMA.RM R14, R14, R11, 12582913 ;  /* 0x4b4000010e0e7423 */ /* 0x000fc8000000400b */
[----:B------:R-:W-:-:S03]  /*0de0*/  FADD R18, R14, -12583039 ;  /* 0xcb40007f0e127421 */ /* 0x000fc60000000000 */
[----:B------:R2:W-:Y:S01]  /*0df0*/  MUFU.EX2 R37, R36 ;  /* 0x0000002400257308 */ /* 0x0005e20000000800 */
[----:B------:R-:W-:-:S04]  /*0e00*/  FFMA R18, R7, 1.4426950216293334961, -R18 ;  /* 0x3fb8aa3b07127823 */ /* 0x000fc80000000812 */
[----:B------:R-:W-:Y:S01]  /*0e10*/  FFMA R33, R7, 1.925963033500011079e-08, R18 ;  /* 0x32a5706007217823 */ /* 0x000fe20000000012 */
[-C--:B------:R-:W-:Y:S01]  /*0e20*/  FFMA.SAT R18, R23, R12.reuse, 0.5 ;  /* 0x3f00000017127423 */ /* 0x080fe2000000200c */
[----:B------:R-:W-:Y:S02]  /*0e30*/  SHF.L.U32 R7, R9, 0x17, RZ ;  /* 0x0000001709077819 */ /* 0x000fe400000006ff */
[----:B------:R-:W-:Y:S01]  /*0e40*/  SHF.L.U32 R9, R16, 0x17, RZ ;  /* 0x0000001710097819 */ /* 0x000fe200000006ff */
[----:B------:R-:W-:Y:S01]  /*0e50*/  FFMA.RM R18, R18, R11, 12582913 ;  /* 0x4b40000112127423 */ /* 0x000fe2000000400b */
[----:B--2---:R-:W-:Y:S01]  /*0e60*/  FFMA.SAT R36, R15, R12, 0.5 ;  /* 0x3f0000000f247423 */ /* 0x004fe2000000200c */
[----:B-1----:R-:W-:Y:S01]  /*0e70*/  FMUL R7, R7, R8 ;  /* 0x0000000807077220 */ /* 0x002fe20000400000 */
[----:B------:R-:W-:Y:S01]  /*0e80*/  SHF.L.U32 R8, R10, 0x17, RZ ;  /* 0x000000170a087819 */ /* 0x000fe200000006ff */
[C---:B------:R-:W-:Y:S01]  /*0e90*/  FADD R20, R18.reuse, -12583039 ;  /* 0xcb40007f12147421 */ /* 0x040fe20000000000 */
[----:B------:R-:W-:Y:S01]  /*0ea0*/  FMUL R9, R9, R32 ;  /* 0x0000002009097220 */ /* 0x000fe20000400000 */
[----:B------:R-:W-:Y:S01]  /*0eb0*/  MUFU.EX2 R33, R33 ;  /* 0x0000002100217308 */ /* 0x000fe20000000800 */
[----:B------:R-:W-:Y:S01]  /*0ec0*/  SHF.L.U32 R18, R18, 0x17, RZ ;  /* 0x0000001712127819 */ /* 0x000fe200000006ff */
[----:B------:R-:W-:Y:S01]  /*0ed0*/  FFMA R20, R23, 1.4426950216293334961, -R20 ;  /* 0x3fb8aa3b17147823 */ /* 0x000fe20000000814 */
[----:B------:R-:W-:-:S03]  /*0ee0*/  FMUL R8, R8, R35 ;  /* 0x0000002308087220 */ /* 0x000fc60000400000 */
        /* <DEDUP_REMOVED lines=10> */
[----:B------:R-:W-:Y:S01]  /*0f90*/  SHF.L.U32 R10, R22, 0x17, RZ ;  /* 0x00000017160a7819 */ /* 0x000fe200000006ff */
[----:B------:R-:W-:Y:S01]  /*0fa0*/  MUFU.EX2 R35, R35 ;  /* 0x0000002300237308 */ /* 0x000fe20000000800 */
[----:B-1----:R-:W-:Y:S01]  /*0fb0*/  FMUL R23, R18, R23 ;  /* 0x0000001712177220 */ /* 0x002fe20000400000 */
[C---:B------:R-:W-:Y:S01]  /*0fc0*/  FADD R16, R21.reuse, -12583039 ;  /* 0xcb40007f15107421 */ /* 0x040fe20000000000 */
[----:B------:R-:W-:Y:S01]  /*0fd0*/  SHF.L.U32 R21, R21, 0x17, RZ ;  /* 0x0000001715157819 */ /* 0x000fe200000006ff */
[----:B------:R-:W-:Y:S02]  /*0fe0*/  FMUL R10, R10, R37 ;  /* 0x000000250a0a7220 */ /* 0x000fe40000400000 */
[C---:B------:R-:W-:Y:S02]  /*0ff0*/  FFMA R16, R13.reuse, 1.4426950216293334961, -R16 ;  /* 0x3fb8aa3b0d107823 */ /* 0x040fe40000000810 */
[----:B------:R1:W2:Y:S02]  /*1000*/  MUFU.EX2 R37, R34 ;  /* 0x0000002200257308 */ /* 0x0002a40000000800 */
[----:B------:R-:W-:Y:S01]  /*1010*/  FFMA R22, R13, 1.925963033500011079e-08, R16 ;  /* 0x32a570600d167823 */ /* 0x000fe20000000010 */
[----:B------:R-:W-:-:S04]  /*1020*/  FFMA.SAT R16, R19, R12, 0.5 ;  /* 0x3f00000013107423 */ /* 0x000fc8000000200c */
[----:B------:R-:W-:Y:S01]  /*1030*/  FFMA.RM R13, R16, R11, 12582913 ;  /* 0x4b400001100d7423 */ /* 0x000fe2000000400b */
[----:B-1----:R-:W-:-:S03]  /*1040*/  FFMA.SAT R34, R25, R12, 0.5 ;  /* 0x3f00000019227423 */ /* 0x002fc6000000200c */
[C---:B------:R-:W-:Y:S01]  /*1050*/  FADD R16, R13.reuse, -12583039 ;  /* 0xcb40007f0d107421 */ /* 0x040fe20000000000 */
[----:B------:R-:W-:-:S03]  /*1060*/  SHF.L.U32 R13, R13, 0x17, RZ ;  /* 0x000000170d0d7819 */ /* 0x000fc600000006ff */
[----:B------:R-:W-:-:S04]  /*1070*/  FFMA R16, R19, 1.4426950216293334961, -R16 ;  /* 0x3fb8aa3b13107823 */ /* 0x000fc80000000810 */
[----:B------:R-:W-:Y:S01]  /*1080*/  FFMA R32, R19, 1.925963033500011079e-08, R16 ;  /* 0x32a5706013207823 */ /* 0x000fe20000000010 */
[----:B------:R-:W-:Y:S01]  /*1090*/  FFMA.RM R19, R36, R11, 12582913 ;  /* 0x4b40000124137423 */ /* 0x000fe2000000400b */
[----:B------:R-:W-:Y:S01]  /*10a0*/  SHF.L.U32 R16, R24, 0x17, RZ ;  /* 0x0000001718107819 */ /* 0x000fe200000006ff */
[----:B------:R1:W3:Y:S02]  /*10b0*/  MUFU.EX2 R36, R22 ;  /* 0x0000001600247308 */ /* 0x0002e40000000800 */
[C---:B------:R-:W-:Y:S01]  /*10c0*/  FADD R24, R19.reuse, -12583039 ;  /* 0xcb40007f13187421 */ /* 0x040fe20000000000 */
[----:B------:R-:W-:Y:S01]  /*10d0*/  SHF.L.U32 R19, R19, 0x17, RZ ;  /* 0x0000001713137819 */ /* 0x000fe200000006ff */
[----:B--2---:R-:W-:Y:S01]  /*10e0*/  FMUL R16, R16, R37 ;  /* 0x0000002510107220 */ /* 0x004fe20000400000 */
[----:B------:R-:W-:Y:S01]  /*10f0*/  FADD R37, RZ, R6 ;  /* 0x00000006ff257221 */ /* 0x000fe20000000000 */
[----:B------:R-:W-:Y:S02]  /*1100*/  FFMA R24, R15, 1.4426950216293334961, -R24 ;  /* 0x3fb8aa3b0f187823 */ /* 0x000fe40000000818 */
[----:B------:R-:W2:Y:S01]  /*1110*/  MUFU.EX2 R32, R32 ;  /* 0x0000002000207308 */ /* 0x000ea20000000800 */
[----:B------:R-:W-:Y:S01]  /*1120*/  FADD R37, R37, R0 ;  /* 0x0000000025257221 */ /* 0x000fe20000000000 */
[----:B------:R-:W-:Y:S01]  /*1130*/  FFMA R15, R15, 1.925963033500011079e-08, R24 ;  /* 0x32a570600f0f7823 */ /* 0x000fe20000000018 */
[----:B------:R-:W-:Y:S01]  /*1140*/  FFMA.SAT R24, R17, R12, 0.5 ;  /* 0x3f00000011187423 */ /* 0x000fe2000000200c */
[----:B-1----:R-:W-:-:S03]  /*1150*/  FMUL R22, R20, R35 ;  /* 0x0000002314167220 */ /* 0x002fc60000400000 */
[-C--:B------:R-:W-:Y:S01]  /*1160*/  FFMA.RM R12, R24, R11.reuse, 12582913 ;  /* 0x4b400001180c7423 */ /* 0x080fe2000000400b */
[----:B------:R-:W-:Y:S01]  /*1170*/  FFMA.RM R11, R34, R11, 12582913 ;  /* 0x4b400001220b7423 */ /* 0x000fe2000000400b */
[----:B------:R-:W-:Y:S01]  /*1180*/  SHF.L.U32 R34, R14, 0x17, RZ ;  /* 0x000000170e227819 */ /* 0x000fe200000006ff */
[----:B------:R-:W1:Y:S01]  /*1190*/  MUFU.EX2 R18, R15 ;  /* 0x0000000f00127308 */ /* 0x000e620000000800 */
[----:B------:R-:W-:Y:S01]  /*11a0*/  FADD R24, R12, -12583039 ;  /* 0xcb40007f0c187421 */ /* 0x000fe20000000000 */
[----:B---3--:R-:W-:-:S03]  /*11b0*/  FMUL R21, R21, R36 ;  /* 0x0000002415157220 */ /* 0x008fc60000400000 */
[----:B------:R-:W-:Y:S01]  /*11c0*/  FFMA R24, R17, 1.4426950216293334961, -R24 ;  /* 0x3fb8aa3b11187823 */ /* 0x000fe20000000818 */
[----:B--2---:R-:W-:-:S03]  /*11d0*/  FMUL R20, R13, R32 ;  /* 0x000000200d147220 */ /* 0x004fc60000400000 */
[----:B------:R-:W-:Y:S01]  /*11e0*/  FFMA R17, R17, 1.925963033500011079e-08, R24 ;  /* 0x32a5706011117823 */ /* 0x000fe20000000018 */
[----:B------:R-:W-:-:S04]  /*11f0*/  FADD R24, R11, -12583039 ;  /* 0xcb40007f0b187421 */ /* 0x000fc80000000000 */
[----:B------:R-:W-:Y:S01]  /*1200*/  FFMA R24, R25, 1.4426950216293334961, -R24 ;  /* 0x3fb8aa3b19187823 */ /* 0x000fe20000000818 */
[----:B------:R-:W2:Y:S01]  /*1210*/  MUFU.EX2 R17, R17 ;  /* 0x0000001100117308 */ /* 0x000ea20000000800 */
[----:B-1----:R-:W-:Y:S02]  /*1220*/  FMUL R19, R19, R18 ;  /* 0x0000001213137220 */ /* 0x002fe40000400000 */
[----:B------:R-:W-:Y:S01]  /*1230*/  FFMA R25, R25, 1.925963033500011079e-08, R24 ;  /* 0x32a5706019197823 */ /* 0x000fe20000000018 */
        /* <DEDUP_REMOVED lines=16> */
[----:B------:R-:W-:Y:S01]  /*1340*/  FADD R12, R13, R20 ;  /* 0x000000140d0c7221 */ /* 0x000fe20000000000 */
[----:B------:R-:W-:Y:S01]  /*1350*/  SHF.L.U32 R13, R11, 0x17, RZ ;  /* 0x000000170b0d7819 */ /* 0x000fe200000006ff */
[----:B--2---:R-:W-:Y:S02]  /*1360*/  FMUL R18, R14, R17 ;  /* 0x000000110e127220 */ /* 0x004fe40000400000 */
[----:B------:R-:W-:Y:S02]  /*1370*/  FADD R11, R12, R19 ;  /* 0x000000130c0b7221 */ /* 0x000fe40000000000 */
[----:B-1----:R-:W-:Y:S02]  /*1380*/  FMUL R17, R13, R34 ;  /* 0x000000220d117220 */ /* 0x002fe40000400000 */
        /* <DEDUP_REMOVED lines=11> */
.L_x_2771:
        /* <DEDUP_REMOVED lines=11> */
[----:B01----:R-:W-:Y:S05]  /*14f0*/  CALL.REL.NOINC `($__internal_37_$__cuda_sm3x_div_rn_noftz_f32_slowpath) ;  /* 0x0000002000f87944 */ /* 0x003fea0003c00000 */
[----:B------:R-:W-:-:S07]  /*1500*/  MOV R14, R6 ;  /* 0x00000006000e7202 */ /* 0x000fce0000000f00 */
.L_x_2722:
[----:B------:R-:W-:Y:S05]  /*1510*/  BSYNC.RECONVERGENT B2 ;  /* 0x0000000000027941 */ /* 0x000fea0003800200 */
.L_x_2721:
        /* <DEDUP_REMOVED lines=11> */
[----:B01----:R-:W-:Y:S05]  /*15d0*/  CALL.REL.NOINC `($__internal_37_$__cuda_sm3x_div_rn_noftz_f32_slowpath) ;  /* 0x0000002000c07944 */ /* 0x003fea0003c00000 */
[----:B------:R-:W-:-:S07]  /*15e0*/  MOV R15, R6 ;  /* 0x00000006000f7202 */ /* 0x000fce0000000f00 */
.L_x_2724:
[----:B------:R-:W-:Y:S05]  /*15f0*/  BSYNC.RECONVERGENT B2 ;  /* 0x0000000000027941 */ /* 0x000fea0003800200 */
.L_x_2723:
        /* <DEDUP_REMOVED lines=13> */
.L_x_2726:
[----:B------:R-:W-:Y:S05]  /*16d0*/  BSYNC.RECONVERGENT B2 ;  /* 0x0000000000027941 */ /* 0x000fea0003800200 */
.L_x_2725:
        /* <DEDUP_REMOVED lines=13> */
.L_x_2728:
[----:B------:R-:W-:Y:S05]  /*17b0*/  BSYNC.RECONVERGENT B2 ;  /* 0x0000000000027941 */ /* 0x000fea0003800200 */
.L_x_2727:
        /* <DEDUP_REMOVED lines=13> */
.L_x_2730:
[----:B------:R-:W-:Y:S05]  /*1890*/  BSYNC.RECONVERGENT B2 ;  /* 0x0000000000027941 */ /* 0x000fea0003800200 */
.L_x_2729:
        /* <DEDUP_REMOVED lines=13> */
.L_x_2732:
[----:B------:R-:W-:Y:S05]  /*1970*/  BSYNC.RECONVERGENT B2 ;  /* 0x0000000000027941 */ /* 0x000fea0003800200 */
.L_x_2731:
        /* <DEDUP_REMOVED lines=13> */
.L_x_2734:
[----:B------:R-:W-:Y:S05]  /*1a50*/  BSYNC.RECONVERGENT B2 ;  /* 0x0000000000027941 */ /* 0x000fea0003800200 */
.L_x_2733:
        /* <DEDUP_REMOVED lines=13> */
.L_x_2736:
[----:B------:R-:W-:Y:S05]  /*1b30*/  BSYNC.RECONVERGENT B2 ;  /* 0x0000000000027941 */ /* 0x000fea0003800200 */
.L_x_2735:
        /* <DEDUP_REMOVED lines=13> */
.L_x_2738:
[----:B------:R-:W-:Y:S05]  /*1c10*/  BSYNC.RECONVERGENT B2 ;  /* 0x0000000000027941 */ /* 0x000fea0003800200 */
.L_x_2737:
        /* <DEDUP_REMOVED lines=13> */
.L_x_2740:
[----:B------:R-:W-:Y:S05]  /*1cf0*/  BSYNC.RECONVERGENT B2 ;  /* 0x0000000000027941 */ /* 0x000fea0003800200 */
.L_x_2739:
        /* <DEDUP_REMOVED lines=13> */
.L_x_2742:
[----:B------:R-:W-:Y:S05]  /*1dd0*/  BSYNC.RECONVERGENT B2 ;  /* 0x0000000000027941 */ /* 0x000fea0003800200 */
.L_x_2741:
        /* <DEDUP_REMOVED lines=13> */
.L_x_2744:
[----:B------:R-:W-:Y:S05]  /*1eb0*/  BSYNC.RECONVERGENT B2 ;  /* 0x0000000000027941 */ /* 0x000fea0003800200 */
.L_x_2743:
        /* <DEDUP_REMOVED lines=13> */
.L_x_2746:
[----:B------:R-:W-:Y:S05]  /*1f90*/  BSYNC.RECONVERGENT B2 ;  /* 0x0000000000027941 */ /* 0x000fea0003800200 */
.L_x_2745:
        /* <DEDUP_REMOVED lines=13> */
.L_x_2748:
[----:B------:R-:W-:Y:S05]  /*2070*/  BSYNC.RECONVERGENT B2 ;  /* 0x0000000000027941 */ /* 0x000fea0003800200 */
.L_x_2747:
        /* <DEDUP_REMOVED lines=13> */
.L_x_2750:
[----:B------:R-:W-:Y:S05]  /*2150*/  BSYNC.RECONVERGENT B2 ;  /* 0x0000000000027941 */ /* 0x000fea0003800200 */
.L_x_2749:
        /* <DEDUP_REMOVED lines=13> */
.L_x_2752:
[----:B------:R-:W-:Y:S05]  /*2230*/  BSYNC.RECONVERGENT B2 ;  /* 0x0000000000027941 */ /* 0x000fea0003800200 */
.L_x_2751:
        /* <DEDUP_REMOVED lines=13> */
.L_x_2754:
[----:B------:R-:W-:Y:S05]  /*2310*/  BSYNC.RECONVERGENT B2 ;  /* 0x0000000000027941 */ /* 0x000fea0003800200 */
.L_x_2753:
        /* <DEDUP_REMOVED lines=13> */
.L_x_2756:
[----:B------:R-:W-:Y:S05]  /*23f0*/  BSYNC.RECONVERGENT B2 ;  /* 0x0000000000027941 */ /* 0x000fea0003800200 */
.L_x_2755:
        /* <DEDUP_REMOVED lines=12> */
.L_x_2758:
[----:B------:R-:W-:Y:S05]  /*24c0*/  BSYNC.RECONVERGENT B2 ;  /* 0x0000000000027941 */ /* 0x000fea0003800200 */
.L_x_2757:
        /* <DEDUP_REMOVED lines=13> */
[----:B------:R-:W-:Y:S02]  /*25a0*/  R2UR UR10, R26 ;  /* 0x000000001a0a72ca */ /* 0x000fe400000e0000 */
[----:B------:R-:W-:Y:S02]  /*25b0*/  LEA.HI.X R13, R32, UR41, R11, 0x1, P0 ;  /* 0x00000029200d7c11 */ /* 0x000fe400080f0c0b */
[----:B------:R-:W-:-:S02]  /*25c0*/  IADD3 R29, P0, PT, R31, R29, RZ ;  /* 0x0000001d1f1d7210 */ /* 0x000fc40007f1e0ff */
[----:B------:R-:W-:Y:S02]  /*25d0*/  R2UR UR11, R27 ;  /* 0x000000001b0b72ca */ /* 0x000fe400000e0000 */
        /* <DEDUP_REMOVED lines=10> */
[C---:B------:R-:W-:Y:S02]  /*2680*/  R2UR UR12, R26.reuse ;  /* 0x000000001a0c72ca */ /* 0x040fe400000e0000 */
[C---:B------:R-:W-:Y:S01]  /*2690*/  R2UR UR13, R27.reuse ;  /* 0x000000001b0d72ca */ /* 0x040fe200000e0000 */
[----:B------:R-:W-:Y:S01]  /*26a0*/  STG.E.U16 desc[UR4][R12.64+0x200], R7 ;  /* 0x000200070c007986 */ /* 0x000fe2000c101504 */
[----:B------:R-:W-:Y:S02]  /*26b0*/  R2UR UR14, R26 ;  /* 0x000000001a0e72ca */ /* 0x000fe400000e0000 */
[----:B------:R-:W-:Y:S01]  /*26c0*/  R2UR UR15, R27 ;  /* 0x000000001b0f72ca */ /* 0x000fe200000e0000 */
[----:B------:R-:W-:Y:S01]  /*26d0*/  STG.E.U16 desc[UR8][R12.64+0x280], R9 ;  /* 0x000280090c007986 */ /* 0x000fe2000c101508 */
[----:B------:R-:W-:-:S02]  /*26e0*/  F2FP.BF16.F32.PACK_AB R4, R5, R4 ;  /* 0x000000040504723e */ /* 0x000fc400000010ff */
[----:B------:R-:W-:Y:S02]  /*26f0*/  PRMT R3, R0, 0x7632, R3 ;  /* 0x0000763200037816 */ /* 0x000fe40000000003 */
[----:B------:R-:W-:Y:S02]  /*2700*/  PRMT R5, R2, 0x7632, R5 ;  /* 0x0000763202057816 */ /* 0x000fe40000000005 */
[----:B------:R-:W-:Y:S01]  /*2710*/  ISETP.GE.AND.EX P0, PT, R28, UR45, PT, P0 ;  /* 0x0000002d1c007c0c */ /* 0x000fe2000bf06300 */
[----:B------:R4:W-:Y:S01]  /*2720*/  STG.E.U16 desc[UR4][R12.64+0xc0], R3 ;  /* 0x0000c0030c007986 */ /* 0x0009e2000c101504 */
[----:B------:R-:W-:Y:S02]  /*2730*/  PRMT R11, R14, 0x7632, R11 ;  /* 0x000076320e0b7816 */ /* 0x000fe4000000000b */
[----:B--2---:R-:W-:Y:S01]  /*2740*/  PRMT R0, R7, 0x7632, R0 ;  /* 0x0000763207007816 */ /* 0x004fe20000000000 */
[----:B------:R-:W-:Y:S01]  /*2750*/  STG.E.U16 desc[UR10][R12.64+0x140], R5 ;  /* 0x000140050c007986 */ /* 0x000fe2000c10150a */
[----:B---3--:R-:W-:-:S02]  /*2760*/  PRMT R2, R9, 0x7632, R2 ;  /* 0x0000763209027816 */ /* 0x008fc40000000002 */
[----:B------:R-:W-:Y:S01]  /*2770*/  F2FP.BF16.F32.PACK_AB R16, R23, R16 ;  /* 0x000000101710723e */ /* 0x000fe200000010ff */
[----:B------:R2:W-:Y:S01]  /*2780*/  STG.E.U16 desc[UR6][R12.64+0x40], R11 ;  /* 0x0000400b0c007986 */ /* 0x0005e2000c101506 */
[----:B------:R-:W-:Y:S02]  /*2790*/  F2FP.BF16.F32.PACK_AB R21, R21, R22 ;  /* 0x000000161515723e */ /* 0x000fe400000010ff */
[----:B------:R-:W-:Y:S01]  /*27a0*/  F2FP.BF16.F32.PACK_AB R19, R19, R20 ;  /* 0x000000141313723e */ /* 0x000fe200000010ff */
[----:B------:R3:W-:Y:S01]  /*27b0*/  STG.E.U16 desc[UR6][R12.64+0x240], R0 ;  /* 0x000240000c007986 */ /* 0x0007e2000c101506 */
[----:B----4-:R-:W-:Y:S02]  /*27c0*/  PRMT R3, R16, 0x7632, R3 ;  /* 0x0000763210037816 */ /* 0x010fe40000000003 */
[----:B------:R-:W-:Y:S01]  /*27d0*/  F2FP.BF16.F32.PACK_AB R6, RZ, R6 ;  /* 0x00000006ff06723e */ /* 0x000fe200000010ff */
[----:B------:R4:W-:Y:S01]  /*27e0*/  STG.E.U16 desc[UR10][R12.64+0x2c0], R2 ;  /* 0x0002c0020c007986 */ /* 0x0009e2000c10150a */
[----:B--2---:R-:W-:-:S03]  /*27f0*/  PRMT R11, R4, 0x7632, R11 ;  /* 0x00007632040b7816 */ /* 0x004fc6000000000b */
        /* <DEDUP_REMOVED lines=13> */
.L_x_2720:
[----:B------:R-:W-:Y:S01]  /*28d0*/  BSSY B0, `(.L_x_2760) ;  /* 0x0000007000007945 */ /* 0x000fe20003800000 */
[----:B------:R-:W-:Y:S02]  /*28e0*/  MOV R12, 0x10 ;  /* 0x00000010000c7802 */ /* 0x000fe40000000f00 */
[----:B------:R-:W-:Y:S02]  /*28f0*/  MOV R11, 0x1f ;  /* 0x0000001f000b7802 */ /* 0x000fe40000000f00 */
[----:B------:R-:W-:-:S07]  /*2900*/  MOV R15, 0xffffffff ;  /* 0xffffffff000f7802 */ /* 0x000fce0000000f00 */
[----:B0-----:R-:W-:Y:S05]  /*2910*/  WARPSYNC.COLLECTIVE R15, `(.L_x_2761) ;  /* 0x000000000f087348 */ /* 0x001fea0003c00000 */
[----:B------:R1:W2:Y:S02]  /*2920*/  SHFL.BFLY P6, R14, R13, R12, R11 ;  /* 0x0c00000c0d0e7389 */ /* 0x0002a400000c000b */
[----:B012---:R-:W-:Y:S05]  /*2930*/  ENDCOLLECTIVE ;  /* 0x000000000000791b */ /* 0x007fea0003800000 */
.L_x_2761:
[----:B------:R-:W-:Y:S05]  /*2940*/  BSYNC B0 ;  /* 0x0000000000007941 */ /* 0x000fea0003800000 */
.L_x_2760:
[----:B------:R-:W-:Y:S01]  /*2950*/  HFMA2 R11, -RZ, RZ, 0, 1.847743988037109375e-06 ;  /* 0x0000001fff0b7431 */ /* 0x000fe200000001ff */
[----:B------:R-:W-:Y:S02]  /*2960*/  FMNMX R13, R13, R14, !PT ;  /* 0x0000000e0d0d7209 */ /* 0x000fe40007800000 */
[----:B------:R-:W-:Y:S02]  /*2970*/  MOV R12, 0x8 ;  /* 0x00000008000c7802 */ /* 0x000fe40000000f00 */
[----:B------:R-:W-:-:S07]  /*2980*/  MOV R15, 0xffffffff ;  /* 0xffffffff000f7802 */ /* 0x000fce0000000f00 */
[----:B------:R-:W-:Y:S05]  /*2990*/  WARPSYNC.COLLECTIVE R15, `(.L_x_2762) ;  /* 0x000000000f087348 */ /* 0x000fea0003c00000 */
[----:B------:R0:W1:Y:S02]  /*29a0*/  SHFL.BFLY P6, R14, R13, R12, R11 ;  /* 0x0c00000c0d0e7389 */ /* 0x00006400000c000b */
[----:B01----:R-:W-:Y:S05]  /*29b0*/  ENDCOLLECTIVE ;  /* 0x000000000000791b */ /* 0x003fea0003800000 */
.L_x_2762:
[----:B------:R-:W-:Y:S01]  /*29c0*/  HFMA2 R12, -RZ, RZ, 0, 2.384185791015625e-07 ;  /* 0x00000004ff0c7431 */ /* 0x000fe200000001ff */
[----:B------:R-:W-:-:S04]  /*29d0*/  FMNMX R0, R13, R14, !PT ;  /* 0x0000000e0d007209 */ /* 0x000fc80007800000 */
[----:B------:R-:W-:-:S07]  /*29e0*/  MOV R13, R0 ;  /* 0x00000000000d7202 */ /* 0x000fce0000000f00 */
[----:B------:R-:W-:Y:S05]  /*29f0*/  WARPSYNC.COLLECTIVE R15, `(.L_x_2763) ;  /* 0x000000000f087348 */ /* 0x000fea0003c00000 */
[----:B------:R0:W1:Y:S02]  /*2a00*/  SHFL.BFLY P6, R14, R13, R12, R11 ;  /* 0x0c00000c0d0e7389 */ /* 0x00006400000c000b */
[----:B01----:R-:W-:Y:S05]  /*2a10*/  ENDCOLLECTIVE ;  /* 0x000000000000791b */ /* 0x003fea0003800000 */
.L_x_2763:
[----:B------:R-:W-:Y:S01]  /*2a20*/  HFMA2 R12, -RZ, RZ, 0, 1.1920928955078125e-07 ;  /* 0x00000002ff0c7431 */ /* 0x000fe200000001ff */
[----:B------:R-:W-:-:S04]  /*2a30*/  FMNMX R2, R0, R14, !PT ;  /* 0x0000000e00027209 */ /* 0x000fc80007800000 */
[----:B------:R-:W-:-:S07]  /*2a40*/  MOV R13, R2 ;  /* 0x00000002000d7202 */ /* 0x000fce0000000f00 */
[----:B------:R-:W-:Y:S05]  /*2a50*/  WARPSYNC.COLLECTIVE R15, `(.L_x_2764) ;  /* 0x000000000f087348 */ /* 0x000fea0003c00000 */
[----:B------:R0:W1:Y:S02]  /*2a60*/  SHFL.BFLY P6, R14, R13, R12, R11 ;  /* 0x0c00000c0d0e7389 */ /* 0x00006400000c000b */
[----:B01----:R-:W-:Y:S05]  /*2a70*/  ENDCOLLECTIVE ;  /* 0x000000000000791b */ /* 0x003fea0003800000 */
.L_x_2764:
[----:B------:R-:W-:Y:S01]  /*2a80*/  HFMA2 R12, -RZ, RZ, 0, 5.9604644775390625e-08 ;  /* 0x00000001ff0c7431 */ /* 0x000fe200000001ff */
[----:B------:R-:W-:-:S04]  /*2a90*/  FMNMX R3, R2, R14, !PT ;  /* 0x0000000e02037209 */ /* 0x000fc80007800000 */
[----:B------:R-:W-:-:S07]  /*2aa0*/  MOV R13, R3 ;  /* 0x00000003000d7202 */ /* 0x000fce0000000f00 */
[----:B------:R-:W-:Y:S05]  /*2ab0*/  WARPSYNC.COLLECTIVE R15, `(.L_x_2765) ;  /* 0x000000000f087348 */ /* 0x000fea0003c00000 */
[----:B------:R0:W1:Y:S02]  /*2ac0*/  SHFL.BFLY P6, R14, R13, R12, R11 ;  /* 0x0c00000c0d0e7389 */ /* 0x00006400000c000b */
[----:B01----:R-:W-:Y:S05]  /*2ad0*/  ENDCOLLECTIVE ;  /* 0x000000000000791b */ /* 0x003fea0003800000 */
.L_x_2765:
[----:B------:R-:W-:Y:S01]  /*2ae0*/  HFMA2 R15, -RZ, RZ, 3.7421875, 0 ;  /* 0x437c0000ff0f7431 */ /* 0x000fe200000001ff */
[----:B------:R-:W-:Y:S02]  /*2af0*/  MOV R13, 0x3bbb989d ;  /* 0x3bbb989d000d7802 */ /* 0x000fe40000000f00 */
[----:B------:R-:W-:-:S05]  /*2b00*/  FMNMX R14, R3, R14, !PT ;  /* 0x0000000e030e7209 */ /* 0x000fca0007800000 */
        /* <DEDUP_REMOVED lines=84> */
[----:B-1----:R-:W-:Y:S02]  /*3050*/  FMUL R8, R8, R9 ;  /* 0x0000000908087220 */ /* 0x002fe40000400000 */
        /* <DEDUP_REMOVED lines=73> */
[----:B------:R-:W-:Y:S01]  /*34f0*/  FFMA.RM R15, R18, R15, 12582913 ;  /* 0x4b400001120f7423 */ /* 0x000fe2000000400f */
[C---:B------:R-:W-:Y:S01]  /*3500*/  FADD R18, R12.reuse, -12583039 ;  /* 0xcb40007f0c127421 */ /* 0x040fe20000000000 */
[----:B------:R-:W-:Y:S02]  /*3510*/  SHF.L.U32 R12, R12, 0x17, RZ ;  /* 0x000000170c0c7819 */ /* 0x000fe400000006ff */
[----:B------:R-:W-:Y:S01]  /*3520*/  FADD R11, R15, -12583039 ;  /* 0xcb40007f0f0b7421 */ /* 0x000fe20000000000 */
[----:B------:R-:W-:Y:S01]  /*3530*/  FFMA R18, R17, 1.4426950216293334961, -R18 ;  /* 0x3fb8aa3b11127823 */ /* 0x000fe20000000812 */
[----:B------:R-:W-:Y:S02]  /*3540*/  SHF.L.U32 R15, R15, 0x17, RZ ;  /* 0x000000170f0f7819 */ /* 0x000fe400000006ff */
[----:B------:R-:W-:Y:S01]  /*3550*/  FFMA R11, R14, 1.4426950216293334961, -R11 ;  /* 0x3fb8aa3b0e0b7823 */ /* 0x000fe2000000080b */
[----:B------:R-:W-:-:S03]  /*3560*/  FFMA R13, R17, 1.925963033500011079e-08, R18 ;  /* 0x32a57060110d7823 */ /* 0x000fc60000000012 */
[----:B------:R-:W-:Y:S01]  /*3570*/  FFMA R14, R14, 1.925963033500011079e-08, R11 ;  /* 0x32a570600e0e7823 */ /* 0x000fe2000000000b */
[----:B------:R-:W-:Y:S02]  /*3580*/  FADD R11, RZ, R6 ;  /* 0x00000006ff0b7221 */ /* 0x000fe40000000000 */
[----:B------:R-:W0:Y:S02]  /*3590*/  MUFU.EX2 R13, R13 ;  /* 0x0000000d000d7308 */ /* 0x000e240000000800 */
[----:B------:R-:W-:-:S06]  /*35a0*/  FADD R11, R11, R0 ;  /* 0x000000000b0b7221 */ /* 0x000fcc0000000000 */
[----:B------:R-:W1:Y:S01]  /*35b0*/  MUFU.EX2 R14, R14 ;  /* 0x0000000e000e7308 */ /* 0x000e620000000800 */
[----:B0-----:R-:W-:Y:S01]  /*35c0*/  FMUL R18, R12, R13 ;  /* 0x0000000d0c127220 */ /* 0x001fe20000400000 */
[----:B------:R-:W-:-:S04]  /*35d0*/  FADD R12, R11, R2 ;  /* 0x000000020b0c7221 */ /* 0x000fc80000000000 */
[----:B------:R-:W-:Y:S01]  /*35e0*/  FADD R11, R12, R3 ;  /* 0x000000030c0b7221 */ /* 0x000fe20000000000 */
[----:B-1----:R-:W-:-:S03]  /*35f0*/  FMUL R17, R15, R14 ;  /* 0x0000000e0f117220 */ /* 0x002fc60000400000 */
[----:B------:R-:W-:Y:S01]  /*3600*/  FADD R12, R11, R4 ;  /* 0x000000040b0c7221 */ /* 0x000fe20000000000 */
[----:B------:R-:W-:-:S03]  /*3610*/  MOV R15, 0xffffffff ;  /* 0xffffffff000f7802 */ /* 0x000fc60000000f00 */
        /* <DEDUP_REMOVED lines=19> */
.L_x_2766:
[----:B------:R-:W-:Y:S02]  /*3750*/  HFMA2 R12, -RZ, RZ, 0, 4.76837158203125e-07 ;  /* 0x00000008ff0c7431 */ /* 0x000fe400000001ff */
[----:B------:R-:W-:-:S05]  /*3760*/  FADD R25, R13, R14 ;  /* 0x0000000e0d197221 */ /* 0x000fca0000000000 */
[----:B------:R-:W-:-:S07]  /*3770*/  MOV R13, R25 ;  /* 0x00000019000d7202 */ /* 0x000fce0000000f00 */
[----:B------:R-:W-:Y:S05]  /*3780*/  WARPSYNC.COLLECTIVE R15, `(.L_x_2767) ;  /* 0x000000000f087348 */ /* 0x000fea0003c00000 */
[----:B------:R0:W1:Y:S02]  /*3790*/  SHFL.BFLY P6, R14, R13, R12, R11 ;  /* 0x0c00000c0d0e7389 */ /* 0x00006400000c000b */
[----:B01----:R-:W-:Y:S05]  /*37a0*/  ENDCOLLECTIVE ;  /* 0x000000000000791b */ /* 0x003fea0003800000 */
.L_x_2767:
[----:B------:R-:W-:Y:S02]  /*37b0*/  HFMA2 R12, -RZ, RZ, 0, 2.384185791015625e-07 ;  /* 0x00000004ff0c7431 */ /* 0x000fe400000001ff */
[----:B------:R-:W-:-:S05]  /*37c0*/  FADD R32, R25, R14 ;  /* 0x0000000e19207221 */ /* 0x000fca0000000000 */
[----:B------:R-:W-:-:S07]  /*37d0*/  MOV R13, R32 ;  /* 0x00000020000d7202 */ /* 0x000fce0000000f00 */
[----:B------:R-:W-:Y:S05]  /*37e0*/  WARPSYNC.COLLECTIVE R15, `(.L_x_2768) ;  /* 0x000000000f087348 */ /* 0x000fea0003c00000 */
[----:B------:R0:W1:Y:S02]  /*37f0*/  SHFL.BFLY P6, R14, R13, R12, R11 ;  /* 0x0c00000c0d0e7389 */ /* 0x00006400000c000b */
[----:B01----:R-:W-:Y:S05]  /*3800*/  ENDCOLLECTIVE ;  /* 0x000000000000791b */ /* 0x003fea0003800000 */
.L_x_2768:
[----:B------:R-:W-:Y:S02]  /*3810*/  HFMA2 R12, -RZ, RZ, 0, 1.1920928955078125e-07 ;  /* 0x00000002ff0c7431 */ /* 0x000fe400000001ff */
[----:B------:R-:W-:-:S05]  /*3820*/  FADD R33, R32, R14 ;  /* 0x0000000e20217221 */ /* 0x000fca0000000000 */
[----:B------:R-:W-:-:S07]  /*3830*/  MOV R13, R33 ;  /* 0x00000021000d7202 */ /* 0x000fce0000000f00 */
[----:B------:R-:W-:Y:S05]  /*3840*/  WARPSYNC.COLLECTIVE R15, `(.L_x_2769) ;  /* 0x000000000f087348 */ /* 0x000fea0003c00000 */
[----:B------:R0:W1:Y:S02]  /*3850*/  SHFL.BFLY P6, R14, R13, R12, R11 ;  /* 0x0c00000c0d0e7389 */ /* 0x00006400000c000b */
[----:B01----:R-:W-:Y:S05]  /*3860*/  ENDCOLLECTIVE ;  /* 0x000000000000791b */ /* 0x003fea0003800000 */
.L_x_2769:
[----:B------:R-:W-:Y:S02]  /*3870*/  HFMA2 R12, -RZ, RZ, 0, 5.9604644775390625e-08 ;  /* 0x00000001ff0c7431 */ /* 0x000fe400000001ff */
[----:B------:R-:W-:-:S05]  /*3880*/  FADD R34, R33, R14 ;  /* 0x0000000e21227221 */ /* 0x000fca0000000000 */
[----:B------:R-:W-:-:S07]  /*3890*/  MOV R13, R34 ;  /* 0x00000022000d7202 */ /* 0x000fce0000000f00 */
[----:B------:R-:W-:Y:S05]  /*38a0*/  WARPSYNC.COLLECTIVE R15, `(.L_x_2770) ;  /* 0x000000000f087348 */ /* 0x000fea0003c00000 */
[----:B------:R0:W1:Y:S02]  /*38b0*/  SHFL.BFLY P6, R14, R13, R12, R11 ;  /* 0x0c00000c0d0e7389 */ /* 0x00006400000c000b */
[----:B01----:R-:W-:Y:S05]  /*38c0*/  ENDCOLLECTIVE ;  /* 0x000000000000791b */ /* 0x003fea0003800000 */
.L_x_2770:
[----:B------:R-:W-:Y:S05]  /*38d0*/  BRA `(.L_x_2771) ;  /* 0xffffffd800d87947 */ /* 0x000fea000383ffff */
        .weak           $__internal_37_$__cuda_sm3x_div_rn_noftz_f32_slowpath
        .type           $__internal_37_$__cuda_sm3x_div_rn_noftz_f32_slowpath,@function
        .size           $__internal_37_$__cuda_sm3x_div_rn_noftz_f32_slowpath,(.L_x_25489 - $__internal_37_$__cuda_sm3x_div_rn_noftz_f32_slowpath)
$__internal_37_$__cuda_sm3x_div_rn_noftz_f32_slowpath:
        /* <DEDUP_REMOVED lines=36> */
.L_x_2773:
        /* <DEDUP_REMOVED lines=51> */
.L_x_2780:
[----:B------:R-:W-:-:S04]  /*3e50*/  LOP3.LUT R6, R6, 0x80000000, RZ, 0xc0, !PT ;  /* 0x8000000006067812 */ /* 0x000fc800078ec0ff */
[----:B------:R-:W-:Y:S01]  /*3e60*/  LOP3.LUT R6, R6, 0x7f800000, RZ, 0xfc, !PT ;  /* 0x7f80000006067812 */ /* 0x000fe200078efcff */
[----:B------:R-:W-:Y:S06]  /*3e70*/  BRA `(.L_x_2781) ;  /* 0x0000000000047947 */ /* 0x000fec0003800000 */
.L_x_2779:
[----:B------:R-:W-:-:S07]  /*3e80*/  LEA R6, R13, R6, 0x17 ;  /* 0x000000060d067211 */ /* 0x000fce00078eb8ff */
.L_x_2781:
[----:B------:R-:W-:Y:S05]  /*3e90*/  BSYNC.RECONVERGENT B1 ;  /* 0x0000000000017941 */ /* 0x000fea0003800200 */
.L_x_2778:
[----:B------:R-:W-:Y:S05]  /*3ea0*/  BRA `(.L_x_2782) ;  /* 0x0000000000207947 */ /* 0x000fea0003800000 */
.L_x_2777:
[----:B------:R-:W-:-:S04]  /*3eb0*/  LOP3.LUT R6, R33, 0x80000000, R6, 0x48, !PT ;  /* 0x8000000021067812 */ /* 0x000fc800078e4806 */
[----:B------:R-:W-:Y:S01]  /*3ec0*/  LOP3.LUT R6, R6, 0x7f800000, RZ, 0xfc, !PT ;  /* 0x7f80000006067812 */ /* 0x000fe200078efcff */
[----:B------:R-:W-:Y:S06]  /*3ed0*/  BRA `(.L_x_2782) ;  /* 0x0000000000147947 */ /* 0x000fec0003800000 */
.L_x_2776:
[----:B------:R-:W-:Y:S01]  /*3ee0*/  LOP3.LUT R6, R33, 0x80000000, R6, 0x48, !PT ;  /* 0x8000000021067812 */ /* 0x000fe200078e4806 */
[----:B------:R-:W-:Y:S06]  /*3ef0*/  BRA `(.L_x_2782) ;  /* 0x00000000000c7947 */ /* 0x000fec0003800000 */
.L_x_2775:
[----:B------:R-:W0:Y:S01]  /*3f00*/  MUFU.RSQ R6, -QNAN ;  /* 0xffc0000000067908 */ /* 0x000e220000001400 */
[----:B------:R-:W-:Y:S05]  /*3f10*/  BRA `(.L_x_2782) ;  /* 0x0000000000047947 */ /* 0x000fea0003800000 */
.L_x_2774:
[----:B------:R-:W-:-:S07]  /*3f20*/  FADD.FTZ R6, R6, R11 ;  /* 0x0000000b06067221 */ /* 0x000fce0000010000 */
.L_x_2782:
[----:B------:R-:W-:Y:S05]  /*3f30*/  BSYNC.RECONVERGENT B0 ;  /* 0x0000000000007941 */ /* 0x000fea0003800200 */
.L_x_2772:
[----:B------:R-:W-:Y:S01]  /*3f40*/  HFMA2 R13, -RZ, RZ, 0, 0 ;  /* 0x00000000ff0d7431 */ /* 0x000fe200000001ff */
[----:B------:R-:W-:-:S04]  /*3f50*/  MOV R12, R32 ;  /* 0x00000020000c7202 */ /* 0x000fc80000000f00 */
[----:B0-----:R-:W-:Y:S05]  /*3f60*/  RET.REL.NODEC R12 `(_Z15SoftmaxWarpImplI10DirectLoadI13__nv_bfloat16fE11DirectStoreIfS1_EfLi1ELi19ELi32ELi1ELb0EL9Algorithm0EEvT_T0_ll) ;  /* 0xffffffc00c247950 */ /* 0x001fea0003c3ffff */
.L_x_2783:
        /* <DEDUP_REMOVED lines=9> */
.L_x_25489:


//--------------------- .text._Z15SoftmaxWarpImplI10DirectLoadI13__nv_bfloat16fE11DirectStoreIfS1_EfLi1ELi18ELi32ELi1ELb1EL9Algorithm0EEvT_T0_ll --------------------------
	.section	.text._Z15SoftmaxWarpImplI10DirectLoadI13__nv_bfloat16fE11DirectStoreIfS1_EfLi1ELi18ELi32ELi1ELb1EL9Algorithm0EEvT_T0_ll,"ax",@progbits
	.align	128
        .global         _Z15SoftmaxWarpImplI10DirectLoadI13__nv_bfloat16fE11DirectStoreIfS1_EfLi1ELi18ELi32ELi1ELb1EL9Algorithm0EEvT_T0_ll
        .type           _Z15SoftmaxWarpImplI10DirectLoadI13__nv_bfloat16fE11DirectStoreIfS1_EfLi1ELi18ELi32ELi1ELb1EL9Algorithm0EEvT_T0_ll,@function
        .size           _Z15SoftmaxWarpImplI10DirectLoadI13__nv_bfloat16fE11DirectStoreIfS1_EfLi1ELi18ELi32ELi1ELb1EL9Algorithm0EEvT_T0_ll,(.L_x_25490 - _Z15SoftmaxWarpImplI10DirectLoadI13__nv_bfloat16fE11DirectStoreIfS1_EfLi1ELi18ELi32ELi1ELb1EL9Algorithm0EEvT_T0_ll)
        .other          _Z15SoftmaxWarpImplI10DirectLoadI13__nv_bfloat16fE11DirectStoreIfS1_EfLi1ELi18ELi32ELi1ELb1EL9Algorithm0EEvT_T0_ll,@"STO_CUDA_ENTRY STV_DEFAULT"
_Z15SoftmaxWarpImplI10DirectLoadI13__nv_bfloat16fE11DirectStoreIfS1_EfLi1ELi18ELi32ELi1ELb1EL9Algorithm0EEvT_T0_ll:
.text._Z15SoftmaxWarpImplI10DirectLoadI13__nv_bfloat16fE11DirectStoreIfS1_EfLi1ELi18ELi32ELi1ELb1EL9Algorithm0EEvT_T0_ll:
        /* <DEDUP_REMOVED lines=21> */
[----:B-----5:R-:W-:Y:S01]  /*0150*/  MOV R10, UR8 ;  /* 0x00000008000a7c02 */ /* 0x020fe20008000f00 */
[----:B--2---:R-:W-:-:S07]  /*0160*/  IMAD.U32 R11, RZ, RZ, UR9 ;  /* 0x00000009ff0b7e24 */ /* 0x004fce000f8e00ff */
[----:B------:R-:W-:-:S07]  /*0170*/  LEPC R20, `(.L_x_2784) ;  /* 0x000000001014794e */ /* 0x000fce0000000000 */
[----:B0--3--:R-:W-:Y:S05]  /*0180*/  CALL.ABS.NOINC R2 ;  /* 0x0000000002007343 */ /* 0x009fea0003c00000 */
.L_x_2784:
        /* <DEDUP_REMOVED lines=30> */
[----:B-1----:R-:W-:-:S07]  /*0370*/  IADD3 R29, PT, PT, R32, 0x220, RZ ;  /* 0x00000220201d7810 */ /* 0x002fce0007ffe0ff */
.L_x_2823:
        /* <DEDUP_REMOVED lines=15> */
[----:B------:R-:W-:-:S02]  /*0470*/  @!P1 R2UR UR6, R24 ;  /* 0x00000000180692ca */ /* 0x000fc400000e0000 */
[----:B------:R-:W-:Y:S02]  /*0480*/  IADD3 R3, PT, PT, R5, R3, RZ ;  /* 0x0000000305037210 */ /* 0x000fe40007ffe0ff */
[----:B------:R-:W-:Y:S02]  /*0490*/  @!P1 R2UR UR7, R25 ;  /* 0x00000000190792ca */ /* 0x000fe400000e0000 */
[C---:B------:R-:W-:Y:S02]  /*04a0*/  LEA R2, P5, R4.reuse, UR40, 0x1 ;  /* 0x0000002804027c11 */ /* 0x040fe4000f8a08ff */
[----:B------:R-:W-:Y:S02]  /*04b0*/  ISETP.GE.AND.EX P2, PT, RZ, UR45, PT, P2 ;  /* 0x0000002dff007c0c */ /* 0x000fe4000bf46320 */
[----:B------:R-:W-:Y:S02]  /*04c0*/  LEA.HI.X R3, R4, UR41, R3, 0x1, P5 ;  /* 0x0000002904037c11 */ /* 0x000fe4000a8f0c03 */
[----:B------:R-:W-:-:S02]  /*04d0*/  @!P6 R2UR UR8, R24 ;  /* 0x000000001808e2ca */ /* 0x000fc400000e0000 */
[----:B------:R-:W-:Y:S01]  /*04e0*/  @!P6 R2UR UR9, R25 ;  /* 0x000000001909e2ca */ /* 0x000fe200000e0000 */
[----:B------:R-:W2:Y:S01]  /*04f0*/  @!P0 LDG.E.U16 R4, desc[UR4][R2.64] ;  /* 0x0000000402048981 */ /* 0x000ea2000c1e1500 */
[----:B------:R-:W-:Y:S02]  /*0500*/  ISETP.GE.U32.AND P4, PT, R43, UR44, PT ;  /* 0x0000002c2b007c0c */ /* 0x000fe4000bf86070 */
[----:B------:R-:W-:Y:S01]  /*0510*/  ISETP.GE.AND.EX P3, PT, RZ, UR45, PT, P3 ;  /* 0x0000002dff007c0c */ /* 0x000fe2000bf66330 */
[----:B------:R-:W3:Y:S01]  /*0520*/  @!P1 LDG.E.U16 R0, desc[UR6][R2.64+0x40] ;  /* 0x0000400602009981 */ /* 0x000ee2000c1e1500 */
[----:B------:R-:W-:Y:S02]  /*0530*/  ISETP.GE.AND.EX P4, PT, RZ, UR45, PT, P4 ;  /* 0x0000002dff007c0c */ /* 0x000fe4000bf86340 */
[----:B------:R-:W-:Y:S02]  /*0540*/  @!P2 R2UR UR10, R24 ;  /* 0x00000000180aa2ca */ /* 0x000fe400000e0000 */
[----:B------:R-:W-:-:S03]  /*0550*/  @!P2 R2UR UR11, R25 ;  /* 0x00000000190ba2ca */ /* 0x000fc600000e0000 */
[----:B------:R-:W4:Y:S04]  /*0560*/  @!P6 LDG.E.U16 R5, desc[UR8][R2.64+0x80] ;  /* 0x000080080205e981 */ /* 0x000f28000c1e1500 */
[C---:B------:R-:W-:Y:S02]  /*0570*/  @!P3 R2UR UR12, R24.reuse ;  /* 0x00000000180cb2ca */ /* 0x040fe400000e0000 */
[C---:B------:R-:W-:Y:S02]  /*0580*/  @!P3 R2UR UR13, R25.reuse ;  /* 0x00000000190db2ca */ /* 0x040fe400000e0000 */
[----:B------:R-:W-:Y:S02]  /*0590*/  @!P4 R2UR UR4, R24 ;  /* 0x000000001804c2ca */ /* 0x000fe400000e0000 */
[----:B------:R-:W-:Y:S01]  /*05a0*/  @!P4 R2UR UR5, R25 ;  /* 0x000000001905c2ca */ /* 0x000fe200000e0000 */
[----:B------:R-:W5:Y:S08]  /*05b0*/  @!P2 LDG.E.U16 R7, desc[UR10][R2.64+0xc0] ;  /* 0x0000c00a0207a981 */ /* 0x000f70000c1e1500 */
[----:B------:R-:W5:Y:S04]  /*05c0*/  @!P3 LDG.E.U16 R8, desc[UR12][R2.64+0x100] ;  /* 0x0001000c0208b981 */ /* 0x000f68000c1e1500 */
[----:B------:R-:W5:Y:S01]  /*05d0*/  @!P4 LDG.E.U16 R9, desc[UR4][R2.64+0x140] ;  /* 0x000140040209c981 */ /* 0x000f62000c1e1500 */
[----:B------:R-:W-:Y:S01]  /*05e0*/  IMAD.MOV.U32 R64, RZ, RZ, -0x800000 ;  /* 0xff800000ff407424 */ /* 0x000fe200078e00ff */
[----:B------:R-:W-:-:S02]  /*05f0*/  MOV R60, 0xff800000 ;  /* 0xff800000003c7802 */ /* 0x000fc40000000f00 */
[----:B------:R-:W-:Y:S02]  /*0600*/  MOV R13, 0xff800000 ;  /* 0xff800000000d7802 */ /* 0x000fe40000000f00 */
[----:B------:R-:W-:Y:S02]  /*0610*/  MOV R62, 0xff800000 ;  /* 0xff800000003e7802 */ /* 0x000fe40000000f00 */
[----:B------:R-:W-:-:S04]  /*0620*/  ISETP.GE.U32.AND P5, PT, R42, UR44, PT ;  /* 0x0000002c2a007c0c */ /* 0x000fc8000bfa6070 */
[----:B------:R-:W-:Y:S02]  /*0630*/  ISETP.GE.AND.EX P5, PT, RZ, UR45, PT, P5 ;  /* 0x0000002dff007c0c */ /* 0x000fe4000bfa6350 */
[----:B------:R-:W-:Y:S02]  /*0640*/  MOV R6, 0xff800000 ;  /* 0xff80000000067802 */ /* 0x000fe40000000f00 */
[----:B------:R-:W-:-:S09]  /*0650*/  MOV R58, 0xff800000 ;  /* 0xff800000003a7802 */ /* 0x000fd20000000f00 */
[----:B------:R-:W-:Y:S02]  /*0660*/  @!P5 R2UR UR4, R24 ;  /* 0x000000001804d2ca */ /* 0x000fe400000e0000 */
[----:B------:R-:W-:-:S13]  /*0670*/  @!P5 R2UR UR5, R25 ;  /* 0x000000001905d2ca */ /* 0x000fda00000e0000 */
[----:B------:R-:W5:Y:S01]  /*0680*/  @!P5 LDG.E.U16 R11, desc[UR4][R2.64+0x180] ;  /* 0x00018004020bd981 */ /* 0x000f62000c1e1500 */
[----:B--2---:R-:W-:Y:S02]  /*0690*/  @!P0 SHF.L.U32 R64, R4, 0x10, RZ ;  /* 0x0000001004408819 */ /* 0x004fe400000006ff */
[----:B---3--:R-:W-:Y:S02]  /*06a0*/  @!P1 SHF.L.U32 R60, R0, 0x10, RZ ;  /* 0x00000010003c9819 */ /* 0x008fe400000006ff */
[----:B------:R-:W-:-:S04]  /*06b0*/  @!P0 FMNMX R13, R64, -INF , !PT ;  /* 0xff800000400d8809 */ /* 0x000fc80007800000 */
[----:B------:R-:W-:Y:S02]  /*06c0*/  @!P1 FMNMX R13, R13, R60, !PT ;  /* 0x0000003c0d0d9209 */ /* 0x000fe40007800000 */
[----:B----4-:R-:W-:-:S04]  /*06d0*/  @!P6 SHF.L.U32 R62, R5, 0x10, RZ ;  /* 0x00000010053ee819 */ /* 0x010fc800000006ff */
[----:B------:R-:W-:Y:S02]  /*06e0*/  @!P6 FMNMX R13, R13, R62, !PT ;  /* 0x0000003e0d0de209 */ /* 0x000fe40007800000 */
[----:B------:R-:W-:Y:S01]  /*06f0*/  ISETP.GE.U32.AND P6, PT, R41, UR44, PT ;  /* 0x0000002c29007c0c */ /* 0x000fe2000bfc6070 */
[----:B------:R-:W-:Y:S01]  /*0700*/  IMAD.MOV.U32 R4, RZ, RZ, -0x800000 ;  /* 0xff800000ff047424 */ /* 0x000fe200078e00ff */
[----:B------:R-:W-:Y:S02]  /*0710*/  ISETP.GE.U32.AND P1, PT, R40, UR44, PT ;  /* 0x0000002c28007c0c */ /* 0x000fe4000bf26070 */
[----:B------:R-:W-:Y:S02]  /*0720*/  ISETP.GE.AND.EX P6, PT, RZ, UR45, PT, P6 ;  /* 0x0000002dff007c0c */ /* 0x000fe4000bfc6360 */
[----:B-----5:R-:W-:Y:S02]  /*0730*/  @!P2 SHF.L.U32 R4, R7, 0x10, RZ ;  /* 0x000000100704a819 */ /* 0x020fe400000006ff */
[----:B------:R-:W-:-:S02]  /*0740*/  ISETP.GE.AND.EX P1, PT, RZ, UR45, PT, P1 ;  /* 0x0000002dff007c0c */ /* 0x000fc4000bf26310 */
[----:B------:R-:W-:Y:S02]  /*0750*/  @!P2 FMNMX R13, R13, R4, !PT ;  /* 0x000000040d0da209 */ /* 0x000fe40007800000 */
[----:B------:R-:W-:Y:S02]  /*0760*/  ISETP.GE.U32.AND P2, PT, R39, UR44, PT ;  /* 0x0000002c27007c0c */ /* 0x000fe4000bf46070 */
[----:B------:R-:W-:Y:S02]  /*0770*/  @!P3 SHF.L.U32 R6, R8, 0x10, RZ ;  /* 0x000000100806b819 */ /* 0x000fe400000006ff */
[----:B------:R-:W-:Y:S01]  /*0780*/  ISETP.GE.AND.EX P2, PT, RZ, UR45, PT, P2 ;  /* 0x0000002dff007c0c */ /* 0x000fe2000bf46320 */
[----:B------:R-:W-:Y:S01]  /*0790*/  @!P4 IMAD.U32 R58, R9, 0x10000, RZ ;  /* 0x00010000093ac824 */ /* 0x000fe200078e00ff */
[----:B------:R-:W-:Y:S02]  /*07a0*/  @!P3 FMNMX R13, R13, R6, !PT ;  /* 0x000000060d0db209 */ /* 0x000fe40007800000 */
[----:B------:R-:W-:-:S02]  /*07b0*/  ISETP.GE.U32.AND P3, PT, R38, UR44, PT ;  /* 0x0000002c26007c0c */ /* 0x000fc4000bf66070 */
[C---:B------:R-:W-:Y:S02]  /*07c0*/  @!P6 R2UR UR6, R24.reuse ;  /* 0x000000001806e2ca */ /* 0x040fe400000e0000 */
[----:B------:R-:W-:Y:S02]  /*07d0*/  @!P6 R2UR UR7, R25 ;  /* 0x000000001907e2ca */ /* 0x000fe400000e0000 */
[----:B------:R-:W-:Y:S02]  /*07e0*/  @!P4 FMNMX R13, R13, R58, !PT ;  /* 0x0000003a0d0dc209 */ /* 0x000fe40007800000 */
[----:B------:R-:W-:Y:S02]  /*07f0*/  ISETP.GE.AND.EX P3, PT, RZ, UR45, PT, P3 ;  /* 0x0000002dff007c0c */ /* 0x000fe4000bf66330 */
[----:B------:R-:W-:Y:S02]  /*0800*/  ISETP.GE.U32.AND P4, PT, R37, UR44, PT ;  /* 0x0000002c25007c0c */ /* 0x000fe4000bf86070 */
[----:B------:R-:W-:-:S02]  /*0810*/  @!P1 R2UR UR8, R24 ;  /* 0x00000000180892ca */ /* 0x000fc400000e0000 */
[C---:B------:R-:W-:Y:S02]  /*0820*/  @!P1 R2UR UR9, R25.reuse ;  /* 0x00000000190992ca */ /* 0x040fe400000e0000 */
[----:B------:R-:W-:Y:S01]  /*0830*/  ISETP.GE.AND.EX P4, PT, RZ, UR45, PT, P4 ;  /* 0x0000002dff007c0c */ /* 0x000fe2000bf86340 */
[----:B------:R-:W2:Y:S01]  /*0840*/  @!P6 LDG.E.U16 R0, desc[UR6][R2.64+0x1c0] ;  /* 0x0001c0060200e981 */ /* 0x000ea2000c1e1500 */
[C---:B------:R-:W-:Y:S02]  /*0850*/  @!P2 R2UR UR10, R24.reuse ;  /* 0x00000000180aa2ca */ /* 0x040fe400000e0000 */
[C---:B------:R-:W-:Y:S02]  /*0860*/  @!P2 R2UR UR11, R25.reuse ;  /* 0x00000000190ba2ca */ /* 0x040fe400000e0000 */
[----:B------:R-:W-:Y:S02]  /*0870*/  @!P3 R2UR UR12, R24 ;  /* 0x00000000180cb2ca */ /* 0x000fe400000e0000 */
[----:B------:R-:W-:-:S03]  /*0880*/  @!P3 R2UR UR13, R25 ;  /* 0x00000000190db2ca */ /* 0x000fc600000e0000 */
[----:B------:R-:W3:Y:S02]  /*0890*/  @!P1 LDG.E.U16 R5, desc[UR8][R2.64+0x200] ;  /* 0x0002000802059981 */ /* 0x000ee4000c1e1500 */
[----:B------:R-:W-:Y:S02]  /*08a0*/  @!P4 R2UR UR4, R24 ;  /* 0x000000001804c2ca */ /* 0x000fe400000e0000 */
[----:B------:R-:W-:Y:S02]  /*08b0*/  @!P4 R2UR UR5, R25 ;  /* 0x000000001905c2ca */ /* 0x000fe400000e0000 */
[----:B------:R-:W4:Y:S04]  /*08c0*/  @!P2 LDG.E.U16 R7, desc[UR10][R2.64+0x240] ;  /* 0x0002400a0207a981 */ /* 0x000f28000c1e1500 */
[----:B------:R-:W5:Y:S07]  /*08d0*/  @!P3 LDG.E.U16 R9, desc[UR12][R2.64+0x280] ;  /* 0x0002800c0209b981 */ /* 0x000f6e000c1e1500 */
[----:B------:R-:W5:Y:S01]  /*08e0*/  @!P4 LDG.E.U16 R10, desc[UR4][R2.64+0x2c0] ;  /* 0x0002c004020ac981 */ /* 0x000f62000c1e1500 */
[----:B------:R-:W-:-:S02]  /*08f0*/  MOV R8, 0xff800000 ;  /* 0xff80000000087802 */ /* 0x000fc40000000f00 */
[----:B------:R-:W-:Y:S02]  /*0900*/  @!P5 SHF.L.U32 R8, R11, 0x10, RZ ;  /* 0x000000100b08d819 */ /* 0x000fe400000006ff */
[----:B------:R-:W-:Y:S02]  /*0910*/  MOV R56, 0xff800000 ;  /* 0xff80000000387802 */ /* 0x000fe40000000f00 */
[----:B------:R-:W-:Y:S02]  /*0920*/  @!P5 FMNMX R13, R13, R8, !PT ;  /* 0x000000080d0dd209 */ /* 0x000fe40007800000 */
[----:B------:R-:W-:Y:S02]  /*0930*/  MOV R54, 0xff800000 ;  /* 0xff80000000367802 */ /* 0x000fe40000000f00 */
[----:B------:R-:W-:Y:S02]  /*0940*/  ISETP.GE.U32.AND P5, PT, R35, UR44, PT ;  /* 0x0000002c23007c0c */ /* 0x000fe4000bfa6070 */
[----:B------:R-:W-:-:S02]  /*0950*/  MOV R52, 0xff800000 ;  /* 0xff80000000347802 */ /* 0x000fc40000000f00 */
[----:B------:R-:W-:Y:S01]  /*0960*/  ISETP.GE.AND.EX P5, PT, RZ, UR45, PT, P5 ;  /* 0x0000002dff007c0c */ /* 0x000fe2000bfa6350 */
[----:B------:R-:W-:Y:S01]  /*0970*/  IMAD.MOV.U32 R48, RZ, RZ, -0x800000 ;  /* 0xff800000ff307424 */ /* 0x000fe200078e00ff */
[----:B------:R-:W-:-:S11]  /*0980*/  MOV R22, 0xff800000 ;  /* 0xff80000000167802 */ /* 0x000fd60000000f00 */
        /* <DEDUP_REMOVED lines=8> */
[----:B------:R-:W-:Y:S02]  /*0a10*/  ISETP.GE.AND.EX P1, PT, RZ, UR45, PT, P6 ;  /* 0x0000002dff007c0c */ /* 0x000fe4000bf26360 */
[----:B----4-:R-:W-:Y:S02]  /*0a20*/  @!P2 SHF.L.U32 R52, R7, 0x10, RZ ;  /* 0x000000100734a819 */ /* 0x010fe400000006ff */
[----:B------:R-:W-:Y:S02]  /*0a30*/  ISETP.GE.U32.AND P6, PT, R34, UR44, PT ;  /* 0x0000002c22007c0c */ /* 0x000fe4000bfc6070 */
        /* <DEDUP_REMOVED lines=8> */
[----:B------:R-:W-:Y:S02]  /*0ac0*/  @!P1 R2UR UR4, R24 ;  /* 0x00000000180492ca */ /* 0x000fe400000e0000 */
[----:B------:R-:W-:Y:S02]  /*0ad0*/  @!P1 R2UR UR5, R25 ;  /* 0x00000000190592ca */ /* 0x000fe400000e0000 */
        /* <DEDUP_REMOVED lines=17> */
[----:B0-----:R-:W-:Y:S01]  /*0bf0*/  MOV R50, 0xff800000 ;  /* 0xff80000000327802 */ /* 0x001fe20000000f00 */
[----:B------:R-:W-:Y:S01]  /*0c00*/  IMAD.MOV.U32 R26, RZ, RZ, -0x800000 ;  /* 0xff800000ff1a7424 */ /* 0x000fe200078e00ff */
[----:B------:R-:W-:-:S02]  /*0c10*/  MOV R20, 0xff800000 ;  /* 0xff80000000147802 */ /* 0x000fc40000000f00 */
[----:B------:R-:W-:Y:S02]  /*0c20*/  MOV R18, 0xff800000 ;  /* 0xff80000000127802 */ /* 0x000fe40000000f00 */
[----:B------:R-:W-:Y:S01]  /*0c30*/  MOV R16, 0xff800000 ;  /* 0xff80000000107802 */ /* 0x000fe20000000f00 */
[----:B------:R-:W-:Y:S01]  /*0c40*/  UMOV UR4, 0xffffffff ;  /* 0xffffffff00047882 */ /* 0x000fe20000000000 */
[----:B--2---:R-:W-:Y:S02]  /*0c50*/  @!P5 SHF.L.U32 R26, R0, 0x10, RZ ;  /* 0x00000010001ad819 */ /* 0x004fe400000006ff */
[----:B---3--:R-:W-:-:S04]  /*0c60*/  @!P1 SHF.L.U32 R50, R10, 0x10, RZ ;  /* 0x000000100a329819 */ /* 0x008fc800000006ff */
[----:B------:R-:W-:-:S04]  /*0c70*/  @!P1 FMNMX R13, R13, R50, !PT ;  /* 0x000000320d0d9209 */ /* 0x000fc80007800000 */
[----:B------:R-:W-:Y:S02]  /*0c80*/  @!P5 FMNMX R13, R13, R26, !PT ;  /* 0x0000001a0d0dd209 */ /* 0x000fe40007800000 */
[----:B----4-:R-:W-:Y:S01]  /*0c90*/  @!P6 SHF.L.U32 R20, R5, 0x10, RZ ;  /* 0x000000100514e819 */ /* 0x010fe200000006ff */
[----:B-----5:R-:W-:-:S03]  /*0ca0*/  @!P2 IMAD.U32 R18, R7, 0x10000, RZ ;  /* 0x000100000712a824 */ /* 0x020fc600078e00ff */
        /* <DEDUP_REMOVED lines=42> */
[----:B------:R-:W-:Y:S01]  /*0f50*/  FFMA.SAT R9, R4, R11, 0.5 ;  /* 0x3f00000004097423 */ /* 0x000fe2000000200b */
[----:B------:R-:W-:-:S02]  /*0f60*/  IMAD.SHL.U32 R0, R0, 0x800000, RZ ;  /* 0x0080000000007824 */ /* 0x000fc400078e00ff */
[----:B------:R-:W-:Y:S01]  /*0f70*/  FFMA R5, R60, 1.4426950216293334961, -R5 ;  /* 0x3fb8aa3b3c057823 */ /* 0x000fe20000000805 */
[-C--:B------:R-:W-:Y:S01]  /*0f80*/  FFMA.RM R2, R3, R12.reuse, 12582913 ;  /* 0x4b40000103027423 */ /* 0x080fe2000000400c */
[-C--:B------:R-:W-:Y:S01]  /*0f90*/  FFMA.RM R9, R9, R12.reuse, 12582913 ;  /* 0x4b40000109097423 */ /* 0x080fe2000000400c */
[-C--:B------:R-:W-:Y:S01]  /*0fa0*/  FFMA.SAT R49, R26, R11.reuse, 0.5 ;  /* 0x3f0000001a317423 */ /* 0x080fe2000000200b */
[----:B------:R-:W-:Y:S01]  /*0fb0*/  FFMA R15, R60, 1.925963033500011079e-08, R5 ;  /* 0x32a570603c0f7823 */ /* 0x000fe20000000005 */
[-C--:B------:R-:W-:Y:S01]  /*0fc0*/  FFMA.SAT R5, R62, R11.reuse, 0.5 ;  /* 0x3f0000003e057423 */ /* 0x080fe2000000200b */
[C---:B------:R-:W-:Y:S01]  /*0fd0*/  FADD R3, R2.reuse, -12583039 ;  /* 0xcb40007f02037421 */ /* 0x040fe20000000000 */
[----:B------:R-:W-:Y:S01]  /*0fe0*/  FADD R7, R9, -12583039 ;  /* 0xcb40007f09077421 */ /* 0x000fe20000000000 */
[----:B------:R-:W-:Y:S01]  /*0ff0*/  SHF.L.U32 R2, R2, 0x17, RZ ;  /* 0x0000001702027819 */ /* 0x000fe200000006ff */
[-C--:B------:R-:W-:Y:S01]  /*1000*/  FFMA.RM R10, R5, R12.reuse, 12582913 ;  /* 0x4b400001050a7423 */ /* 0x080fe2000000400c */
[----:B------:R-:W-:Y:S01]  /*1010*/  FFMA R3, R64, 1.4426950216293334961, -R3 ;  /* 0x3fb8aa3b40037823 */ /* 0x000fe20000000803 */
[----:B------:R-:W-:Y:S01]  /*1020*/  FFMA R7, R4, 1.4426950216293334961, -R7 ;  /* 0x3fb8aa3b04077823 */ /* 0x000fe20000000807 */
[----:B------:R-:W-:Y:S01]  /*1030*/  MUFU.EX2 R15, R15 ;  /* 0x0000000f000f7308 */ /* 0x000fe20000000800 */
[----:B------:R-:W-:Y:S01]  /*1040*/  FADD R5, R10, -12583039 ;  /* 0xcb40007f0a057421 */ /* 0x000fe20000000000 */
[----:B------:R-:W-:Y:S01]  /*1050*/  FFMA R3, R64, 1.925963033500011079e-08, R3 ;  /* 0x32a5706040037823 */ /* 0x000fe20000000003 */
[----:B------:R-:W-:Y:S01]  /*1060*/  FFMA R13, R4, 1.925963033500011079e-08, R7 ;  /* 0x32a57060040d7823 */ /* 0x000fe20000000007 */
[----:B------:R-:W-:Y:S01]  /*1070*/  FFMA.SAT R7, R58, R11, 0.5 ;  /* 0x3f0000003a077423 */ /* 0x000fe2000000200b */
[----:B------:R-:W-:Y:S01]  /*1080*/  FFMA R5, R62, 1.4426950216293334961, -R5 ;  /* 0x3fb8aa3b3e057823 */ /* 0x000fe20000000805 */
[----:B------:R-:W-:-:S02]  /*1090*/  FFMA.RM R49, R49, R12, 12582913 ;  /* 0x4b40000131317423 */ /* 0x000fc4000000400c */
[----:B------:R-:W0:Y:S01]  /*10a0*/  MUFU.EX2 R3, R3 ;  /* 0x0000000300037308 */ /* 0x000e220000000800 */
[----:B------:R-:W-:Y:S01]  /*10b0*/  FFMA R62, R62, 1.925963033500011079e-08, R5 ;  /* 0x32a570603e3e7823 */ /* 0x000fe20000000005 */
[----:B------:R-:W-:-:S04]  /*10c0*/  FFMA.SAT R5, R6, R11, 0.5 ;  /* 0x3f00000006057423 */ /* 0x000fc8000000200b */
[----:B------:R-:W-:Y:S02]  /*10d0*/  FFMA.RM R4, R5, R12, 12582913 ;  /* 0x4b40000105047423 */ /* 0x000fe4000000400c */
[----:B------:R-:W1:Y:S02]  /*10e0*/  MUFU.EX2 R19, R62 ;  /* 0x0000003e00137308 */ /* 0x000e640000000800 */
[C---:B------:R-:W-:Y:S01]  /*10f0*/  FADD R5, R4.reuse, -12583039 ;  /* 0xcb40007f04057421 */ /* 0x040fe20000000000 */
[----:B------:R-:W-:-:S03]  /*1100*/  SHF.L.U32 R4, R4, 0x17, RZ ;  /* 0x0000001704047819 */ /* 0x000fc600000006ff */
[C---:B------:R-:W-:Y:S01]  /*1110*/  FFMA R17, R6.reuse, 1.4426950216293334961, -R5 ;  /* 0x3fb8aa3b06117823 */ /* 0x040fe20000000805 */
[----:B------:R-:W-:Y:S01]  /*1120*/  FFMA.RM R5, R7, R12, 12582913 ;  /* 0x4b40000107057423 */ /* 0x000fe2000000400c */
[----:B------:R-:W-:Y:S02]  /*1130*/  MUFU.EX2 R13, R13 ;  /* 0x0000000d000d7308 */ /* 0x000fe40000000800 */
[----:B------:R-:W-:Y:S01]  /*1140*/  FFMA R17, R6, 1.925963033500011079e-08, R17 ;  /* 0x32a5706006117823 */ /* 0x000fe20000000011 */
[C---:B------:R-:W-:Y:S01]  /*1150*/  FADD R7, R5.reuse, -12583039 ;  /* 0xcb40007f05077421 */ /* 0x040fe20000000000 */
[----:B------:R-:W-:-:S03]  /*1160*/  SHF.L.U32 R5, R5, 0x17, RZ ;  /* 0x0000001705057819 */ /* 0x000fc600000006ff */
[C---:B------:R-:W-:Y:S01]  /*1170*/  FFMA R7, R58.reuse, 1.4426950216293334961, -R7 ;  /* 0x3fb8aa3b3a077823 */ /* 0x040fe20000000807 */
[----:B------:R-:W2:Y:S03]  /*1180*/  MUFU.EX2 R17, R17 ;  /* 0x0000001100117308 */ /* 0x000ea60000000800 */
[----:B------:R-:W-:Y:S01]  /*1190*/  FFMA R58, R58, 1.925963033500011079e-08, R7 ;  /* 0x32a570603a3a7823 */ /* 0x000fe20000000007 */
[----:B0-----:R-:W-:Y:S01]  /*11a0*/  FMUL R7, R2, R3 ;  /* 0x0000000302077220 */ /* 0x001fe20000400000 */
[----:B------:R-:W-:Y:S01]  /*11b0*/  FFMA.SAT R3, R8, R11, 0.5 ;  /* 0x3f00000008037423 */ /* 0x000fe2000000200b */
[----:B------:R-:W-:-:S03]  /*11c0*/  SHF.L.U32 R2, R10, 0x17, RZ ;  /* 0x000000170a027819 */ /* 0x000fc600000006ff */
[-C--:B------:R-:W-:Y:S01]  /*11d0*/  FFMA.RM R6, R3, R12.reuse, 12582913 ;  /* 0x4b40000103067423 */ /* 0x080fe2000000400c */
[----:B------:R-:W-:Y:S01]  /*11e0*/  MUFU.EX2 R58, R58 ;  /* 0x0000003a003a7308 */ /* 0x000fe20000000800 */
[----:B-1----:R-:W-:Y:S01]  /*11f0*/  FMUL R2, R2, R19 ;  /* 0x0000001302027220 */ /* 0x002fe20000400000 */
[----:B------:R-:W-:Y:S01]  /*1200*/  FFMA.SAT R19, R52, R11, 0.5 ;  /* 0x3f00000034137423 */ /* 0x000fe2000000200b */
[C---:B------:R-:W-:Y:S01]  /*1210*/  FADD R3, R6.reuse, -12583039 ;  /* 0xcb40007f06037421 */ /* 0x040fe20000000000 */
[----:B------:R-:W-:Y:S02]  /*1220*/  SHF.L.U32 R6, R6, 0x17, RZ ;  /* 0x0000001706067819 */ /* 0x000fe400000006ff */
[----:B------:R-:W-:Y:S01]  /*1230*/  FFMA.RM R19, R19, R12, 12582913 ;  /* 0x4b40000113137423 */ /* 0x000fe2000000400c */
[----:B------:R-:W-:Y:S01]  /*1240*/  FFMA R3, R8, 1.4426950216293334961, -R3 ;  /* 0x3fb8aa3b08037823 */ /* 0x000fe20000000803 */
[----:B--2---:R-:W-:Y:S01]  /*1250*/  FMUL R4, R4, R17 ;  /* 0x0000001104047220 */ /* 0x004fe20000400000 */
[----:B------:R-:W-:-:S02]  /*1260*/  FFMA.SAT R17, R50, R11, 0.5 ;  /* 0x3f00000032117423 */ /* 0x000fc4000000200b */
[----:B------:R-:W-:Y:S01]  /*1270*/  FFMA R21, R8, 1.925963033500011079e-08, R3 ;  /* 0x32a5706008157823 */ /* 0x000fe20000000003 */
[----:B------:R-:W-:Y:S01]  /*1280*/  FFMA.SAT R3, R56, R11, 0.5 ;  /* 0x3f00000038037423 */ /* 0x000fe2000000200b */
[----:B------:R-:W-:-:S03]  /*1290*/  FFMA.RM R17, R17, R12, 12582913 ;  /* 0x4b40000111117423 */ /* 0x000fc6000000400c */
[-C--:B------:R-:W-:Y:S01]  /*12a0*/  FFMA.RM R8, R3, R12.reuse, 12582913 ;  /* 0x4b40000103087423 */ /* 0x080fe2000000400c */
[----:B------:R-:W-:Y:S01]  /*12b0*/  FMUL R3, R0, R15 ;  /* 0x0000000f00037220 */ /* 0x000fe20000400000 */
[----:B------:R-:W-:Y:S01]  /*12c0*/  FFMA.SAT R15, R54, R11, 0.5 ;  /* 0x3f000000360f7423 */ /* 0x000fe2000000200b */
[----:B------:R-:W-:Y:S01]  /*12d0*/  SHF.L.U32 R0, R9, 0x17, RZ ;  /* 0x0000001709007819 */ /* 0x000fe200000006ff */
[----:B------:R-:W0:Y:S01]  /*12e0*/  MUFU.EX2 R21, R21 ;  /* 0x0000001500157308 */ /* 0x000e220000000800 */
[----:B------:R-:W-:Y:S01]  /*12f0*/  FADD R9, R19, -12583039 ;  /* 0xcb40007f13097421 */ /* 0x000fe20000000000 */
[-C--:B------:R-:W-:Y:S01]  /*1300*/  FFMA.RM R10, R15, R12.reuse, 12582913 ;  /* 0x4b4000010f0a7423 */ /* 0x080fe2000000400c */
[----:B------:R-:W-:Y:S01]  /*1310*/  FADD R23, R8, -12583039 ;  /* 0xcb40007f08177421 */ /* 0x000fe20000000000 */
[----:B------:R-:W-:Y:S01]  /*1320*/  FMUL R0, R0, R13 ;  /* 0x0000000d00007220 */ /* 0x000fe20000400000 */
        /* <DEDUP_REMOVED lines=8> */
[----:B------:R-:W-:Y:S01]  /*13b0*/  FADD R9, R13, -12583039 ;  /* 0xcb40007f0d097421 */ /* 0x000fe20000000000 */
[----:B------:R-:W-:Y:S01]  /*13c0*/  FFMA R54, R54, 1.925963033500011079e-08, R15 ;  /* 0x32a5706036367823 */ /* 0x000fe2000000000f */
[-C--:B------:R-:W-:Y:S01]  /*13d0*/  FFMA.SAT R15, R22, R11.reuse, 0.5 ;  /* 0x3f000000160f7423 */ /* 0x080fe2000000200b */
[----:B------:R-:W-:Y:S01]  /*13e0*/  FFMA.SAT R23, R20, R11, 0.5 ;  /* 0x3f00000014177423 */ /* 0x000fe2000000200b */
[----:B------:R-:W-:Y:S01]  /*13f0*/  FFMA R9, R48, 1.4426950216293334961, -R9 ;  /* 0x3fb8aa3b30097823 */ /* 0x000fe20000000809 */
[----:B0-----:R-:W-:Y:S01]  /*1400*/  FMUL R6, R6, R21 ;  /* 0x0000001506067220 */ /* 0x001fe20000400000 */
[----:B------:R-:W-:Y:S01]  /*1410*/  FFMA.RM R15, R15, R12, 12582913 ;  /* 0x4b4000010f0f7423 */ /* 0x000fe2000000400c */
[----:B------:R-:W-:Y:S01]  /*1420*/  FADD R21, R17, -12583039 ;  /* 0xcb40007f11157421 */ /* 0x000fe20000000000 */
[----:B------:R-:W-:Y:S01]  /*1430*/  FFMA R48, R48, 1.925963033500011079e-08, R9 ;  /* 0x32a5706030307823 */ /* 0x000fe20000000009 */
[----:B------:R-:W-:Y:S01]  /*1440*/  SHF.L.U32 R8, R8, 0x17, RZ ;  /* 0x0000001708087819 */ /* 0x000fe200000006ff */
[----:B------:R-:W-:Y:S01]  /*1450*/  FADD R9, R15, -12583039 ;  /* 0xcb40007f0f097421 */ /* 0x000fe20000000000 */
[----:B------:R-:W-:Y:S01]  /*1460*/  FFMA R21, R50, 1.4426950216293334961, -R21 ;  /* 0x3fb8aa3b32157823 */ /* 0x000fe20000000815 */
[----:B------:R-:W-:Y:S01]  /*1470*/  MUFU.EX2 R54, R54 ;  /* 0x0000003600367308 */ /* 0x000fe20000000800 */
[----:B------:R-:W-:Y:S01]  /*1480*/  SHF.L.U32 R13, R13, 0x17, RZ ;  /* 0x000000170d0d7819 */ /* 0x000fe200000006ff */
[----:B------:R-:W-:Y:S01]  /*1490*/  FFMA R9, R22, 1.4426950216293334961, -R9 ;  /* 0x3fb8aa3b16097823 */ /* 0x000fe20000000809 */
[----:B------:R-:W-:Y:S01]  /*14a0*/  FFMA R50, R50, 1.925963033500011079e-08, R21 ;  /* 0x32a5706032327823 */ /* 0x000fe20000000015 */
[----:B------:R-:W-:Y:S01]  /*14b0*/  FADD R21, R49, -12583039 ;  /* 0xcb40007f31157421 */ /* 0x000fe20000000000 */
[----:B------:R-:W-:Y:S01]  /*14c0*/  FMUL R5, R5, R58 ;  /* 0x0000003a05057220 */ /* 0x000fe20000400000 */
[----:B------:R-:W-:Y:S01]  /*14d0*/  FFMA R22, R22, 1.925963033500011079e-08, R9 ;  /* 0x32a5706016167823 */ /* 0x000fe20000000009 */
[----:B------:R-:W-:Y:S01]  /*14e0*/  SHF.L.U32 R15, R15, 0x17, RZ ;  /* 0x000000170f0f7819 */ /* 0x000fe200000006ff */
[----:B------:R-:W-:Y:S01]  /*14f0*/  FFMA R21, R26, 1.4426950216293334961, -R21 ;  /* 0x3fb8aa3b1a157823 */ /* 0x000fe20000000815 */
[----:B------:R-:W0:Y:S01]  /*1500*/  MUFU.EX2 R9, R56 ;  /* 0x0000003800097308 */ /* 0x000e220000000800 */
[----:B------:R-:W-:-:S02]  /*1510*/  SHF.L.U32 R17, R17, 0x17, RZ ;  /* 0x0000001711117819 */ /* 0x000fc400000006ff */
[----:B------:R-:W-:Y:S01]  /*1520*/  FFMA R21, R26, 1.925963033500011079e-08, R21 ;  /* 0x32a570601a157823 */ /* 0x000fe20000000015 */
[----:B------:R-:W-:Y:S01]  /*1530*/  FFMA.RM R26, R23, R12, 12582913 ;  /* 0x4b400001171a7423 */ /* 0x000fe2000000400c */
[----:B------:R-:W-:-:S03]  /*1540*/  SHF.L.U32 R49, R49, 0x17, RZ ;  /* 0x0000001731317819 */ /* 0x000fc600000006ff */
[----:B------:R1:W2:Y:S01]  /*1550*/  MUFU.EX2 R23, R52 ;  /* 0x0000003400177308 */ /* 0x0002a20000000800 */
[C---:B------:R-:W-:Y:S01]  /*1560*/  FADD R51, R26.reuse, -12583039 ;  /* 0xcb40007f1a337421 */ /* 0x040fe20000000000 */
[----:B------:R-:W-:-:S03]  /*1570*/  SHF.L.U32 R26, R26, 0x17, RZ ;  /* 0x000000171a1a7819 */ /* 0x000fc600000006ff */
[----:B------:R-:W-:-:S03]  /*1580*/  FFMA R51, R20, 1.4426950216293334961, -R51 ;  /* 0x3fb8aa3b14337823 */ /* 0x000fc60000000833 */
[----:B------:R-:W3:Y:S01]  /*1590*/  MUFU.EX2 R22, R22 ;  /* 0x0000001600167308 */ /* 0x000ee20000000800 */
[----:B------:R-:W-:Y:S01]  /*15a0*/  FFMA R20, R20, 1.925963033500011079e-08, R51 ;  /* 0x32a5706014147823 */ /* 0x000fe20000000033 */
[----:B0-----:R-:W-:Y:S01]  /*15b0*/  FMUL R8, R8, R9 ;  /* 0x0000000908087220 */ /* 0x001fe20000400000 */
[-C--:B------:R-:W-:Y:S01]  /*15c0*/  FFMA.SAT R51, R18, R11.reuse, 0.5 ;  /* 0x3f00000012337423 */ /* 0x080fe2000000200b */
[----:B------:R-:W-:Y:S01]  /*15d0*/  IMAD.SHL.U32 R9, R10, 0x800000, RZ ;  /* 0x008000000a097824 */ /* 0x000fe200078e00ff */
[----:B------:R-:W-:Y:S01]  /*15e0*/  SHF.L.U32 R10, R19, 0x17, RZ ;  /* 0x00000017130a7819 */ /* 0x000fe200000006ff */
[----:B-1----:R-:W-:Y:S01]  /*15f0*/  FADD R52, RZ, R7 ;  /* 0x00000007ff347221 */ /* 0x002fe20000000000 */
[----:B------:R-:W-:Y:S01]  /*1600*/  FFMA.RM R19, R51, R12, 12582913 ;  /* 0x4b40000133137423 */ /* 0x000fe2000000400c */
[----:B------:R-:W-:Y:S01]  /*1610*/  FFMA.SAT R51, R14, R11, 0.5 ;  /* 0x3f0000000e337423 */ /* 0x000fe2000000200b */
[----:B------:R-:W-:Y:S01]  /*1620*/  FMUL R9, R9, R54 ;  /* 0x0000003609097220 */ /* 0x000fe20000400000 */
[----:B--2---:R-:W-:Y:S01]  /*1630*/  FMUL R10, R10, R23 ;  /* 0x000000170a0a7220 */ /* 0x004fe20000400000 */
[----:B------:R-:W-:Y:S01]  /*1640*/  FADD R23, R19, -12583039 ;  /* 0xcb40007f13177421 */ /* 0x000fe20000000000 */
[----:B------:R-:W-:Y:S03]  /*1650*/  MUFU.EX2 R54, R48 ;  /* 0x0000003000367308 */ /* 0x000fe60000000800 */
[----:B------:R-:W-:Y:S01]  /*1660*/  FFMA R23, R18, 1.4426950216293334961, -R23 ;  /* 0x3fb8aa3b12177823 */ /* 0x000fe20000000817 */
[----:B---3--:R-:W-:-:S03]  /*1670*/  FMUL R22, R15, R22 ;  /* 0x000000160f167220 */ /* 0x008fc60000400000 */
[----:B------:R-:W-:Y:S01]  /*1680*/  FFMA R18, R18, 1.925963033500011079e-08, R23 ;  /* 0x32a5706012127823 */ /* 0x000fe20000000017 */
[----:B------:R-:W-:Y:S01]  /*1690*/  FFMA.SAT R23, R16, R11, 0.5 ;  /* 0x3f00000010177423 */ /* 0x000fe2000000200b */
[----:B------:R-:W-:Y:S03]  /*16a0*/  MUFU.EX2 R50, R50 ;  /* 0x0000003200327308 */ /* 0x000fe60000000800 */
[-C--:B------:R-:W-:Y:S01]  /*16b0*/  FFMA.RM R11, R23, R12.reuse, 12582913 ;  /* 0x4b400001170b7423 */ /* 0x080fe2000000400c */
[----:B------:R-:W-:-:S03]  /*16c0*/  FFMA.RM R12, R51, R12, 12582913 ;  /* 0x4b400001330c7423 */ /* 0x000fc6000000400c */
[----:B------:R-:W-:Y:S01]  /*16d0*/  FADD R23, R11, -12583039 ;  /* 0xcb40007f0b177421 */ /* 0x000fe20000000000 */
[----:B------:R-:W0:Y:S03]  /*16e0*/  MUFU.EX2 R51, R20 ;  /* 0x0000001400337308 */ /* 0x000e260000000800 */
[----:B------:R-:W-:-:S04]  /*16f0*/  FFMA R23, R16, 1.4426950216293334961, -R23 ;  /* 0x3fb8aa3b10177823 */ /* 0x000fc80000000817 */
[----:B------:R-:W-:Y:S01]  /*1700*/  FFMA R16, R16, 1.925963033500011079e-08, R23 ;  /* 0x32a5706010107823 */ /* 0x000fe20000000017 */
[----:B------:R-:W-:Y:S01]  /*1710*/  FADD R23, R12, -12583039 ;  /* 0xcb40007f0c177421 */ /* 0x000fe20000000000 */
[----:B------:R1:W2:Y:S03]  /*1720*/  MUFU.EX2 R15, R18 ;  /* 0x00000012000f7308 */ /* 0x0002a60000000800 */
[----:B------:R-:W-:-:S04]  /*1730*/  FFMA R23, R14, 1.4426950216293334961, -R23 ;  /* 0x3fb8aa3b0e177823 */ /* 0x000fc80000000817 */
[----:B------:R-:W-:Y:S01]  /*1740*/  FFMA R14, R14, 1.925963033500011079e-08, R23 ;  /* 0x32a570600e0e7823 */ /* 0x000fe20000000017 */
[----:B------:R-:W-:Y:S01]  /*1750*/  FADD R23, R52, R3 ;  /* 0x0000000334177221 */ /* 0x000fe20000000000 */
[----:B------:R-:W3:Y:S01]  /*1760*/  MUFU.EX2 R16, R16 ;  /* 0x0000001000107308 */ /* 0x000ee20000000800 */
[----:B-1----:R-:W-:Y:S02]  /*1770*/  IMAD.SHL.U32 R18, R19, 0x800000, RZ ;  /* 0x0080000013127824 */ /* 0x002fe400078e00ff */
[----:B0-----:R-:W-:Y:S01]  /*1780*/  FMUL R19, R26, R51 ;  /* 0x000000331a137220 */ /* 0x001fe20000400000 */
[----:B------:R-:W-:-:S04]  /*1790*/  FADD R23, R23, R2 ;  /* 0x0000000217177221 */ /* 0x000fc80000000000 */
[----:B------:R-:W-:Y:S01]  /*17a0*/  FADD R23, R23, R0 ;  /* 0x0000000017177221 */ /* 0x000fe20000000000 */
[----:B------:R0:W1:Y:S01]  /*17b0*/  MUFU.EX2 R52, R21 ;  /* 0x0000001500347308 */ /* 0x0000620000000800 */
[----:B--2---:R-:W-:Y:S02]  /*17c0*/  FMUL R18, R18, R15 ;  /* 0x0000000f12127220 */ /* 0x004fe40000400000 */
[----:B------:R-:W-:Y:S01]  /*17d0*/  FADD R48, R23, R4 ;  /* 0x0000000417307221 */ /* 0x000fe20000000000 */
[----:B------:R-:W-:-:S03]  /*17e0*/  FMUL R23, R13, R54 ;  /* 0x000000360d177220 */ /* 0x000fc60000400000 */
[----:B------:R-:W-:Y:S01]  /*17f0*/  FADD R13, R48, R5 ;  /* 0x00000005300d7221 */ /* 0x000fe20000000000 */
[----:B------:R-:W2:Y:S01]  /*1800*/  MUFU.EX2 R14, R14 ;  /* 0x0000000e000e7308 */ /* 0x000ea20000000800 */
[----:B0-----:R-:W-:Y:S01]  /*1810*/  FMUL R21, R17, R50 ;  /* 0x0000003211157220 */ /* 0x001fe20000400000 */
[----:B------:R-:W-:Y:S01]  /*1820*/  SHF.L.U32 R17, R11, 0x17, RZ ;  /* 0x000000170b117819 */ /* 0x000fe200000006ff */
[----:B------:R-:W-:-:S04]  /*1830*/  FADD R13, R13, R6 ;  /* 0x000000060d0d7221 */ /* 0x000fc80000000000 */
[----:B------:R-:W-:Y:S01]  /*1840*/  FADD R48, R13, R8 ;  /* 0x000000080d307221 */ /* 0x000fe20000000000 */
[----:B---3--:R-:W-:Y:S01]  /*1850*/  FMUL R17, R17, R16 ;  /* 0x0000001011117220 */ /* 0x008fe20000400000 */
[----:B-1----:R-:W-:Y:S02]  /*1860*/  FMUL R20, R49, R52 ;  /* 0x0000003431147220 */ /* 0x002fe40000400000 */
        /* <DEDUP_REMOVED lines=8> */
[----:B--2---:R-:W-:Y:S02]  /*18f0*/  FMUL R16, R13, R14 ;  /* 0x0000000e0d107220 */ /* 0x004fe40000400000 */
        /* <DEDUP_REMOVED lines=12> */
.L_x_2835:
        /* <DEDUP_REMOVED lines=12> */
[----:B------:R-:W-:Y:S05]  /*1a80*/  CALL.REL.NOINC `($__internal_38_$__cuda_sm3x_div_rn_noftz_f32_slowpath) ;  /* 0x0000002400c07944 */ /* 0x000fea0003c00000 */
[----:B------:R-:W-:-:S07]  /*1a90*/  MOV R48, R7 ;  /* 0x0000000700307202 */ /* 0x000fce0000000f00 */
.L_x_2788:
[----:B------:R-:W-:Y:S05]  /*1aa0*/  BSYNC.RECONVERGENT B3 ;  /* 0x0000000000037941 */ /* 0x000fea0003800200 */
.L_x_2787:
        /* <DEDUP_REMOVED lines=12> */
[----:B------:R-:W-:Y:S05]  /*1b70*/  CALL.REL.NOINC `($__internal_38_$__cuda_sm3x_div_rn_noftz_f32_slowpath) ;  /* 0x0000002400847944 */ /* 0x000fea0003c00000 */
[----:B------:R-:W-:-:S07]  /*1b80*/  IMAD.MOV.U32 R49, RZ, RZ, R7 ;  /* 0x000000ffff317224 */ /* 0x000fce00078e0007 */
.L_x_2790:
[----:B------:R-:W-:Y:S05]  /*1b90*/  BSYNC.RECONVERGENT B3 ;  /* 0x0000000000037941 */ /* 0x000fea0003800200 */
.L_x_2789:
        /* <DEDUP_REMOVED lines=13> */
[----:B------:R-:W-:-:S07]  /*1c70*/  MOV R11, R7 ;  /* 0x00000007000b7202 */ /* 0x000fce0000000f00 */
.L_x_2792:
[----:B------:R-:W-:Y:S05]  /*1c80*/  BSYNC.RECONVERGENT B3 ;  /* 0x0000000000037941 */ /* 0x000fea0003800200 */
.L_x_2791:
        /* <DEDUP_REMOVED lines=14> */
.L_x_2794:
[----:B------:R-:W-:Y:S05]  /*1d70*/  BSYNC.RECONVERGENT B3 ;  /* 0x0000000000037941 */ /* 0x000fea0003800200 */
.L_x_2793:
        /* <DEDUP_REMOVED lines=12> */
[----:B------:R-:W-:Y:S05]  /*1e40*/  CALL.REL.NOINC `($__internal_38_$__cuda_sm3x_div_rn_noftz_f32_slowpath) ;  /* 0x0000002000d07944 */ /* 0x000fea0003c00000 */
[----:B------:R-:W-:-:S07]  /*1e50*/  MOV R0, R7 ;  /* 0x0000000700007202 */ /* 0x000fce0000000f00 */
.L_x_2796:
[----:B------:R-:W-:Y:S05]  /*1e60*/  BSYNC.RECONVERGENT B3 ;  /* 0x0000000000037941 */ /* 0x000fea0003800200 */
.L_x_2795:
        /* <DEDUP_REMOVED lines=14> */
.L_x_2798:
[----:B------:R-:W-:Y:S05]  /*1f50*/  BSYNC.RECONVERGENT B3 ;  /* 0x0000000000037941 */ /* 0x000fea0003800200 */
.L_x_2797:
        /* <DEDUP_REMOVED lines=12> */
[----:B------:R-:W-:Y:S05]  /*2020*/  CALL.REL.NOINC `($__internal_38_$__cuda_sm3x_div_rn_noftz_f32_slowpath) ;  /* 0x0000002000587944 */ /* 0x000fea0003c00000 */
[----:B------:R-:W-:-:S07]  /*2030*/  MOV R26, R7 ;  /* 0x00000007001a7202 */ /* 0x000fce0000000f00 */
.L_x_2800:
[----:B------:R-:W-:Y:S05]  /*2040*/  BSYNC.RECONVERGENT B3 ;  /* 0x0000000000037941 */ /* 0x000fea0003800200 */
.L_x_2799:
        /* <DEDUP_REMOVED lines=14> */
.L_x_2802:
[----:B------:R-:W-:Y:S05]  /*2130*/  BSYNC.RECONVERGENT B3 ;  /* 0x0000000000037941 */ /* 0x000fea0003800200 */
.L_x_2801:
        /* <DEDUP_REMOVED lines=14> */
.L_x_2804:
[----:B------:R-:W-:Y:S05]  /*2220*/  BSYNC.RECONVERGENT B3 ;  /* 0x0000000000037941 */ /* 0x000fea0003800200 */
.L_x_2803:
        /* <DEDUP_REMOVED lines=14> */
.L_x_2806:
[----:B------:R-:W-:Y:S05]  /*2310*/  BSYNC.RECONVERGENT B3 ;  /* 0x0000000000037941 */ /* 0x000fea0003800200 */
.L_x_2805:
        /* <DEDUP_REMOVED lines=14> */
.L_x_2808:
[----:B------:R-:W-:Y:S05]  /*2400*/  BSYNC.RECONVERGENT B3 ;  /* 0x0000000000037941 */ /* 0x000fea0003800200 */
.L_x_2807:
        /* <DEDUP_REMOVED lines=14> */
.L_x_2810:
[----:B------:R-:W-:Y:S05]  /*24f0*/  BSYNC.RECONVERGENT B3 ;  /* 0x0000000000037941 */ /* 0x000fea0003800200 */
.L_x_2809:
        /* <DEDUP_REMOVED lines=14> */
.L_x_2812:
[----:B------:R-:W-:Y:S05]  /*25e0*/  BSYNC.RECONVERGENT B3 ;  /* 0x0000000000037941 */ /* 0x000fea0003800200 */
.L_x_2811:
        /* <DEDUP_REMOVED lines=14> */
.L_x_2814:
[----:B------:R-:W-:Y:S05]  /*26d0*/  BSYNC.RECONVERGENT B3 ;  /* 0x0000000000037941 */ /* 0x000fea0003800200 */
.L_x_2813:
        /* <DEDUP_REMOVED lines=14> */
.L_x_2816:
[----:B------:R-:W-:Y:S05]  /*27c0*/  BSYNC.RECONVERGENT B3 ;  /* 0x0000000000037941 */ /* 0x000fea0003800200 */
.L_x_2815:
        /* <DEDUP_REMOVED lines=14> */
.L_x_2818:
[----:B------:R-:W-:Y:S05]  /*28b0*/  BSYNC.RECONVERGENT B3 ;  /* 0x0000000000037941 */ /* 0x000fea0003800200 */
.L_x_2817:
        /* <DEDUP_REMOVED lines=14> */
.L_x_2820:
[----:B------:R-:W-:Y:S05]  /*29a0*/  BSYNC.RECONVERGENT B3 ;  /* 0x0000000000037941 */ /* 0x000fea0003800200 */
.L_x_2819:
        /* <DEDUP_REMOVED lines=13> */
.L_x_2822:
[----:B------:R-:W-:Y:S05]  /*2a80*/  BSYNC.RECONVERGENT B3 ;  /* 0x0000000000037941 */ /* 0x000fea0003800200 */
.L_x_2821:
[----:B------:R-:W-:Y:S01]  /*2a90*/  ISETP.GE.U32.AND P5, PT, R47, UR44, PT ;  /* 0x0000002c2f007c0c */ /* 0x000fe2000bfa6070 */
[----:B------:R-:W-:Y:S01]  /*2aa0*/  IMAD R5, R28, UR38, RZ ;  /* 0x000000261c057c24 */ /* 0x000fe2000f8e02ff */
[----:B------:R-:W-:Y:S01]  /*2ab0*/  MOV R2, R32 ;  /* 0x0000002000027202 */ /* 0x000fe20000000f00 */
[----:B------:R-:W-:Y:S01]  /*2ac0*/  IMAD.MOV.U32 R3, RZ, RZ, RZ ;  /* 0x000000ffff037224 */ /* 0x000fe200078e00ff */
[----:B------:R-:W-:Y:S01]  /*2ad0*/  ISETP.GE.AND.EX P5, PT, RZ, UR45, PT, P5 ;  /* 0x0000002dff007c0c */ /* 0x000fe2000bfa6350 */
[C---:B------:R-:W-:Y:S01]  /*2ae0*/  IMAD R5, R30.reuse, UR39, R5 ;  /* 0x000000271e057c24 */ /* 0x040fe2000f8e0205 */
[----:B------:R-:W-:Y:S01]  /*2af0*/  ISETP.GE.U32.AND P2, PT, R45, UR44, PT ;  /* 0x0000002c2d007c0c */ /* 0x000fe2000bf46070 */
[----:B------:R-:W-:Y:S01]  /*2b00*/  IMAD.WIDE.U32 R2, R30, UR38, R2 ;  /* 0x000000261e027c25 */ /* 0x000fe2000f8e0002 */
[----:B------:R-:W-:Y:S02]  /*2b10*/  @!P0 R2UR UR4, R24 ;  /* 0x00000000180482ca */ /* 0x000fe400000e0000 */
[----:B------:R-:W-:-:S02]  /*2b20*/  @!P0 R2UR UR5, R25 ;  /* 0x00000000190582ca */ /* 0x000fc400000e0000 */
[----:B------:R-:W-:Y:S02]  /*2b30*/  ISETP.GE.U32.AND P1, PT, R44, UR44, PT ;  /* 0x0000002c2c007c0c */ /* 0x000fe4000bf26070 */
[----:B------:R-:W-:Y:S02]  /*2b40*/  ISETP.GE.AND.EX P2, PT, RZ, UR45, PT, P2 ;  /* 0x0000002dff007c0c */ /* 0x000fe4000bf46320 */
[----:B------:R-:W-:Y:S02]  /*2b50*/  IADD3 R3, PT, PT, R3, R5, RZ ;  /* 0x0000000503037210 */ /* 0x000fe40007ffe0ff */
[----:B------:R-:W-:Y:S02]  /*2b60*/  @!P5 R2UR UR6, R24 ;  /* 0x000000001806d2ca */ /* 0x000fe400000e0000 */
[----:B------:R-:W-:Y:S02]  /*2b70*/  @!P5 R2UR UR7, R25 ;  /* 0x000000001907d2ca */ /* 0x000fe400000e0000 */
[----:B------:R-:W-:-:S02]  /*2b80*/  LEA R4, P6, R2, UR36, 0x1 ;  /* 0x0000002402047c11 */ /* 0x000fc4000f8c08ff */
[----:B------:R-:W-:Y:S02]  /*2b90*/  ISETP.GE.AND.EX P1, PT, RZ, UR45, PT, P1 ;  /* 0x0000002dff007c0c */ /* 0x000fe4000bf26310 */
[----:B------:R-:W-:Y:S02]  /*2ba0*/  ISETP.GE.U32.AND P4, PT, R46, UR44, PT ;  /* 0x0000002c2e007c0c */ /* 0x000fe4000bf86070 */
[----:B------:R-:W-:Y:S02]  /*2bb0*/  @!P0 F2FP.BF16.F32.PACK_AB R48, RZ, R48 ;  /* 0x00000030ff30823e */ /* 0x000fe400000010ff */
[----:B------:R-:W-:Y:S02]  /*2bc0*/  LEA.HI.X R5, R2, UR37, R3, 0x1, P6 ;  /* 0x0000002502057c11 */ /* 0x000fe4000b0f0c03 */
[----:B------:R-:W-:Y:S02]  /*2bd0*/  ISETP.GE.AND.EX P4, PT, RZ, UR45, PT, P4 ;  /* 0x0000002dff007c0c */ /* 0x000fe4000bf86340 */
[----:B------:R-:W-:Y:S01]  /*2be0*/  @!P5 F2FP.BF16.F32.PACK_AB R49, RZ, R49 ;  /* 0x00000031ff31d23e */ /* 0x000fe200000010ff */
[----:B------:R1:W-:Y:S01]  /*2bf0*/  @!P0 STG.E.U16 desc[UR4][R4.64], R48 ;  /* 0x0000003004008986 */ /* 0x0003e2000c101504 */
[----:B------:R-:W-:-:S02]  /*2c00*/  ISETP.GE.U32.AND P0, PT, R41, UR44, PT ;  /* 0x0000002c29007c0c */ /* 0x000fc4000bf06070 */
[C---:B------:R-:W-:Y:S01]  /*2c10*/  @!P2 R2UR UR4, R24.reuse ;  /* 0x000000001804a2ca */ /* 0x040fe200000e0000 */
[----:B------:R1:W-:Y:S01]  /*2c20*/  @!P5 STG.E.U16 desc[UR6][R4.64+0x40], R49 ;  /* 0x000040310400d986 */ /* 0x0003e2000c101506 */
[C---:B------:R-:W-:Y:S02]  /*2c30*/  @!P2 R2UR UR5, R25.reuse ;  /* 0x000000001905a2ca */ /* 0x040fe400000e0000 */
[----:B------:R-:W-:Y:S02]  /*2c40*/  @!P1 R2UR UR6, R24 ;  /* 0x00000000180692ca */ /* 0x000fe400000e0000 */
[----:B------:R-:W-:Y:S02]  /*2c50*/  @!P1 R2UR UR7, R25 ;  /* 0x00000000190792ca */ /* 0x000fe400000e0000 */
[----:B------:R-:W-:Y:S02]  /*2c60*/  ISETP.GE.AND.EX P0, PT, RZ, UR45, PT, P0 ;  /* 0x0000002dff007c0c */ /* 0x000fe4000bf06300 */
[----:B------:R-:W-:-:S02]  /*2c70*/  ISETP.GE.U32.AND P3, PT, R43, UR44, PT ;  /* 0x0000002c2b007c0c */ /* 0x000fc4000bf66070 */
[----:B------:R-:W-:Y:S02]  /*2c80*/  @!P4 R2UR UR8, R24 ;  /* 0x000000001808c2ca */ /* 0x000fe400000e0000 */
[----:B------:R-:W-:Y:S02]  /*2c90*/  @!P4 R2UR UR9, R25 ;  /* 0x000000001909c2ca */ /* 0x000fe400000e0000 */
[----:B------:R-:W-:Y:S02]  /*2ca0*/  @!P2 F2FP.BF16.F32.PACK_AB R14, RZ, R14 ;  /* 0x0000000eff0ea23e */ /* 0x000fe400000010ff */
[----:B------:R-:W-:Y:S02]  /*2cb0*/  @!P1 F2FP.BF16.F32.PACK_AB R0, RZ, R0 ;  /* 0x00000000ff00923e */ /* 0x000fe400000010ff */
[----:B------:R-:W-:Y:S01]  /*2cc0*/  ISETP.GE.AND.EX P3, PT, RZ, UR45, PT, P3 ;  /* 0x0000002dff007c0c */ /* 0x000fe2000bf66330 */
[----:B------:R1:W-:Y:S01]  /*2cd0*/  @!P2 STG.E.U16 desc[UR4][R4.64+0xc0], R14 ;  /* 0x0000c00e0400a986 */ /* 0x0003e2000c101504 */
[----:B------:R-:W-:-:S02]  /*2ce0*/  @!P4 F2FP.BF16.F32.PACK_AB R11, RZ, R11 ;  /* 0x0000000bff0bc23e */ /* 0x000fc400000010ff */
[----:B------:R-:W-:Y:S01]  /*2cf0*/  ISETP.GE.U32.AND P2, PT, R38, UR44, PT ;  /* 0x0000002c26007c0c */ /* 0x000fe2000bf46070 */
[----:B------:R1:W-:Y:S01]  /*2d00*/  @!P1 STG.E.U16 desc[UR6][R4.64+0x100], R0 ;  /* 0x0001000004009986 */ /* 0x0003e2000c101506 */
[----:B------:R-:W-:Y:S02]  /*2d10*/  @!P0 R2UR UR6, R24 ;  /* 0x00000000180682ca */ /* 0x000fe400000e0000 */
[----:B------:R-:W-:Y:S01]  /*2d20*/  @!P0 R2UR UR7, R25 ;  /* 0x00000000190782ca */ /* 0x000fe200000e0000 */
[----:B------:R1:W-:Y:S01]  /*2d30*/  @!P4 STG.E.U16 desc[UR8][R4.64+0x80], R11 ;  /* 0x0000800b0400c986 */ /* 0x0003e2000c101508 */
[----:B------:R-:W-:Y:S02]  /*2d40*/  ISETP.GE.AND.EX P2, PT, RZ, UR45, PT, P2 ;  /* 0x0000002dff007c0c */ /* 0x000fe4000bf46320 */
[----:B------:R-:W-:Y:S02]  /*2d50*/  ISETP.GE.U32.AND P4, PT, R42, UR44, PT ;  /* 0x0000002c2a007c0c */ /* 0x000fe4000bf86070 */
[----:B------:R-:W-:-:S02]  /*2d60*/  ISETP.GE.U32.AND P6, PT, R40, UR44, PT ;  /* 0x0000002c28007c0c */ /* 0x000fc4000bfc6070 */
[----:B------:R-:W-:Y:S02]  /*2d70*/  ISETP.GE.U32.AND P5, PT, R39, UR44, PT ;  /* 0x0000002c27007c0c */ /* 0x000fe4000bfa6070 */
        /* <DEDUP_REMOVED lines=73> */
.L_x_2785:
[----:B------:R-:W-:Y:S05]  /*3210*/  EXIT ;  /* 0x000000000000794d */ /* 0x000fea0003800000 */
.L_x_2786:
[----:B------:R-:W-:Y:S01]  /*3220*/  BSSY B1, `(.L_x_2824) ;  /* 0x0000007000017945 */ /* 0x000fe20003800000 */
[----:B------:R-:W-:Y:S02]  /*3230*/  MOV R12, 0x10 ;  /* 0x00000010000c7802 */ /* 0x000fe40000000f00 */
[----:B------:R-:W-:Y:S02]  /*3240*/  MOV R11, 0x1f ;  /* 0x0000001f000b7802 */ /* 0x000fe40000000f00 */
[----:B------:R-:W-:-:S07]  /*3250*/  MOV R15, 0xffffffff ;  /* 0xffffffff000f7802 */ /* 0x000fce0000000f00 */
[----:B------:R-:W-:Y:S05]  /*3260*/  WARPSYNC.COLLECTIVE R15, `(.L_x_2825) ;  /* 0x000000000f087348 */ /* 0x000fea0003c00000 */
[----:B------:R0:W1:Y:S02]  /*3270*/  SHFL.BFLY P6, R14, R13, R12, R11 ;  /* 0x0c00000c0d0e7389 */ /* 0x00006400000c000b */
[----:B01----:R-:W-:Y:S05]  /*3280*/  ENDCOLLECTIVE ;  /* 0x000000000000791b */ /* 0x003fea0003800000 */
.L_x_2825:
[----:B------:R-:W-:Y:S05]  /*3290*/  BSYNC B1 ;  /* 0x0000000000017941 */ /* 0x000fea0003800000 */
.L_x_2824:
[----:B------:R-:W-:Y:S01]  /*32a0*/  HFMA2 R12, -RZ, RZ, 0, 4.76837158203125e-07 ;  /* 0x00000008ff0c7431 */ /* 0x000fe200000001ff */
[----:B------:R-:W-:Y:S01]  /*32b0*/  FMNMX R13, R14, R13, !PT ;  /* 0x0000000d0e0d7209 */ /* 0x000fe20007800000 */
[----:B------:R-:W-:Y:S01]  /*32c0*/  IMAD.MOV.U32 R15, RZ, RZ, -0x1 ;  /* 0xffffffffff0f7424 */ /* 0x000fe200078e00ff */
[----:B------:R-:W-:-:S07]  /*32d0*/  MOV R11, 0x1f ;  /* 0x0000001f000b7802 */ /* 0x000fce0000000f00 */
[----:B------:R-:W-:Y:S05]  /*32e0*/  WARPSYNC.COLLECTIVE R15, `(.L_x_2826) ;  /* 0x000000000f087348 */ /* 0x000fea0003c00000 */
[----:B------:R0:W1:Y:S02]  /*32f0*/  SHFL.BFLY P6, R14, R13, R12, R11 ;  /* 0x0c00000c0d0e7389 */ /* 0x00006400000c000b */
[----:B01----:R-:W-:Y:S05]  /*3300*/  ENDCOLLECTIVE ;  /* 0x000000000000791b */ /* 0x003fea0003800000 */
.L_x_2826:
[----:B------:R-:W-:Y:S01]  /*3310*/  HFMA2 R12, -RZ, RZ, 0, 2.384185791015625e-07 ;  /* 0x00000004ff0c7431 */ /* 0x000fe200000001ff */
[----:B------:R-:W-:-:S04]  /*3320*/  FMNMX R0, R13, R14, !PT ;  /* 0x0000000e0d007209 */ /* 0x000fc80007800000 */
[----:B------:R-:W-:-:S07]  /*3330*/  MOV R13, R0 ;  /* 0x00000000000d7202 */ /* 0x000fce0000000f00 */
[----:B------:R-:W-:Y:S05]  /*3340*/  WARPSYNC.COLLECTIVE R15, `(.L_x_2827) ;  /* 0x000000000f087348 */ /* 0x000fea0003c00000 */
[----:B------:R0:W1:Y:S02]  /*3350*/  SHFL.BFLY P6, R14, R13, R12, R11 ;  /* 0x0c00000c0d0e7389 */ /* 0x00006400000c000b */
[----:B01----:R-:W-:Y:S05]  /*3360*/  ENDCOLLECTIVE ;  /* 0x000000000000791b */ /* 0x003fea0003800000 */
.L_x_2827:
[----:B------:R-:W-:Y:S01]  /*3370*/  HFMA2 R12, -RZ, RZ, 0, 1.1920928955078125e-07 ;  /* 0x00000002ff0c7431 */ /* 0x000fe200000001ff */
[----:B------:R-:W-:-:S04]  /*3380*/  FMNMX R2, R0, R14, !PT ;  /* 0x0000000e00027209 */ /* 0x000fc80007800000 */
[----:B------:R-:W-:-:S07]  /*3390*/  MOV R13, R2 ;  /* 0x00000002000d7202 */ /* 0x000fce0000000f00 */
[----:B------:R-:W-:Y:S05]  /*33a0*/  WARPSYNC.COLLECTIVE R15, `(.L_x_2828) ;  /* 0x000000000f087348 */ /* 0x000fea0003c00000 */
[----:B------:R0:W1:Y:S02]  /*33b0*/  SHFL.BFLY P6, R14, R13, R12, R11 ;  /* 0x0c00000c0d0e7389 */ /* 0x00006400000c000b */
[----:B01----:R-:W-:Y:S05]  /*33c0*/  ENDCOLLECTIVE ;  /* 0x000000000000791b */ /* 0x003fea0003800000 */
.L_x_2828:
[----:B------:R-:W-:Y:S01]  /*33d0*/  HFMA2 R12, -RZ, RZ, 0, 5.9604644775390625e-08 ;  /* 0x00000001ff0c7431 */ /* 0x000fe200000001ff */
[----:B------:R-:W-:-:S04]  /*33e0*/  FMNMX R3, R2, R14, !PT ;  /* 0x0000000e02037209 */ /* 0x000fc80007800000 */
[----:B------:R-:W-:-:S07]  /*33f0*/  MOV R13, R3 ;  /* 0x00000003000d7202 */ /* 0x000fce0000000f00 */
[----:B------:R-:W-:Y:S05]  /*3400*/  WARPSYNC.COLLECTIVE R15, `(.L_x_2829) ;  /* 0x000000000f087348 */ /* 0x000fea0003c00000 */
[----:B------:R0:W1:Y:S02]  /*3410*/  SHFL.BFLY P6, R14, R13, R12, R11 ;  /* 0x0c00000c0d0e7389 */ /* 0x00006400000c000b */
[----:B01----:R-:W-:Y:S05]  /*3420*/  ENDCOLLECTIVE ;  /* 0x000000000000791b */ /* 0x003fea0003800000 */
.L_x_2829:
[----:B------:R-:W-:Y:S01]  /*3430*/  IMAD.MOV.U32 R13, RZ, RZ, 0x3bbb989d ;  /* 0x3bbb989dff0d7424 */ /* 0x000fe200078e00ff */
[----:B------:R-:W-:Y:S02]  /*3440*/  FMNMX R3, R3, R14, !PT ;  /* 0x0000000e03037209 */ /* 0x000fe40007800000 */
[----:B------:R-:W-:-:S03]  /*3450*/  MOV R14, 0x437c0000 ;  /* 0x437c0000000e7802 */ /* 0x000fc60000000f00 */
        /* <DEDUP_REMOVED lines=23> */
[----:B------:R-:W-:Y:S01]  /*35d0*/  SHF.L.U32 R3, R3, 0x17, RZ ;  /* 0x0000001703037819 */ /* 0x000fe200000006ff */
[----:B------:R-:W-:Y:S02]  /*35e0*/  FADD R19, R17, -12583039 ;  /* 0xcb40007f11137421 */ /* 0x000fe40000000000 */
[C---:B------:R-:W-:Y:S02]  /*35f0*/  FFMA R10, R7.reuse, 1.4426950216293334961, -R10 ;  /* 0x3fb8aa3b070a7823 */ /* 0x040fe4000000080a */
[C---:B------:R-:W-:Y:S02]  /*3600*/  FFMA R19, R0.reuse, 1.4426950216293334961, -R19 ;  /* 0x3fb8aa3b00137823 */ /* 0x040fe40000000813 */
[----:B------:R-:W-:Y:S02]  /*3610*/  FFMA R10, R7, 1.925963033500011079e-08, R10 ;  /* 0x32a57060070a7823 */ /* 0x000fe4000000000a */
[----:B------:R-:W-:-:S04]  /*3620*/  FFMA R19, R0, 1.925963033500011079e-08, R19 ;  /* 0x32a5706000137823 */ /* 0x000fc80000000013 */
[----:B------:R-:W0:Y:S08]  /*3630*/  MUFU.EX2 R10, R10 ;  /* 0x0000000a000a7308 */ /* 0x000e300000000800 */
[----:B------:R-:W-:Y:S01]  /*3640*/  MUFU.EX2 R19, R19 ;  /* 0x0000001300137308 */ /* 0x000fe20000000800 */
        /* <DEDUP_REMOVED lines=19> */
[----:B------:R-:W-:-:S04]  /*3780*/  FADD R4, R15, -12583039 ;  /* 0xcb40007f0f047421 */ /* 0x000fc80000000000 */
[C---:B------:R-:W-:Y:S01]  /*3790*/  FFMA R4, R5.reuse, 1.4426950216293334961, -R4 ;  /* 0x3fb8aa3b05047823 */ /* 0x040fe20000000804 */
[----:B------:R-:W0:Y:S03]  /*37a0*/  MUFU.EX2 R17, R17 ;  /* 0x0000001100117308 */ /* 0x000e260000000800 */
[----:B------:R-:W-:Y:S01]  /*37b0*/  FFMA R10, R5, 1.925963033500011079e-08, R4 ;  /* 0x32a57060050a7823 */ /* 0x000fe20000000004 */
[----:B------:R-:W-:-:S04]  /*37c0*/  SHF.L.U32 R4, R15, 0x17, RZ ;  /* 0x000000170f047819 */ /* 0x000fc800000006ff */
[----:B------:R-:W1:Y:S01]  /*37d0*/  MUFU.EX2 R5, R10 ;  /* 0x0000000a00057308 */ /* 0x000e620000000800 */
[----:B0-----:R-:W-:Y:S01]  /*37e0*/  FMUL R0, R0, R17 ;  /* 0x0000001100007220 */ /* 0x001fe20000400000 */
[----:B------:R-:W-:-:S04]  /*37f0*/  FFMA.SAT R17, R8, R13, 0.5 ;  /* 0x3f00000008117423 */ /* 0x000fc8000000200d */
[-C--:B------:R-:W-:Y:S01]  /*3800*/  FFMA.RM R17, R17, R14.reuse, 12582913 ;  /* 0x4b40000111117423 */ /* 0x080fe2000000400e */
[----:B-1----:R-:W-:Y:S01]  /*3810*/  FMUL R4, R4, R5 ;  /* 0x0000000504047220 */ /* 0x002fe20000400000 */
[----:B------:R-:W-:Y:S02]  /*3820*/  FFMA.SAT R5, R6, R13, 0.5 ;  /* 0x3f00000006057423 */ /* 0x000fe4000000200d */
[----:B------:R-:W-:Y:S02]  /*3830*/  FADD R19, R17, -12583039 ;  /* 0xcb40007f11137421 */ /* 0x000fe40000000000 */
[----:B------:R-:W-:Y:S02]  /*3840*/  FFMA.RM R5, R5, R14, 12582913 ;  /* 0x4b40000105057423 */ /* 0x000fe4000000400e */
[----:B------:R-:W-:Y:S02]  /*3850*/  FFMA R19, R8, 1.4426950216293334961, -R19 ;  /* 0x3fb8aa3b08137823 */ /* 0x000fe40000000813 */
[----:B------:R-:W-:-:S02]  /*3860*/  FADD R15, R5, -12583039 ;  /* 0xcb40007f050f7421 */ /* 0x000fc40000000000 */
[----:B------:R-:W-:Y:S01]  /*3870*/  FFMA R19, R8, 1.925963033500011079e-08, R19 ;  /* 0x32a5706008137823 */ /* 0x000fe20000000013 */
[----:B------:R-:W-:Y:S02]  /*3880*/  IMAD.SHL.U32 R5, R5, 0x800000, RZ ;  /* 0x0080000005057824 */ /* 0x000fe400078e00ff */
[----:B------:R-:W-:-:S03]  /*3890*/  FFMA R15, R6, 1.4426950216293334961, -R15 ;  /* 0x3fb8aa3b060f7823 */ /* 0x000fc6000000080f */
[----:B------:R-:W-:Y:S01]  /*38a0*/  MUFU.EX2 R19, R19 ;  /* 0x0000001300137308 */ /* 0x000fe20000000800 */
[----:B------:R-:W-:-:S07]  /*38b0*/  FFMA R15, R6, 1.925963033500011079e-08, R15 ;  /* 0x32a57060060f7823 */ /* 0x000fce000000000f */
[----:B------:R0:W1:Y:S02]  /*38c0*/  MUFU.EX2 R6, R15 ;  /* 0x0000000f00067308 */ /* 0x0000640000000800 */
[----:B0-----:R-:W-:-:S04]  /*38d0*/  FFMA.SAT R15, R9, R13, 0.5 ;  /* 0x3f000000090f7423 */ /* 0x001fc8000000200d */
[----:B------:R-:W-:-:S04]  /*38e0*/  FFMA.RM R15, R15, R14, 12582913 ;  /* 0x4b4000010f0f7423 */ /* 0x000fc8000000400e */
[----:B------:R-:W-:Y:S01]  /*38f0*/  FADD R8, R15, -12583039 ;  /* 0xcb40007f0f087421 */ /* 0x000fe20000000000 */
[----:B-1----:R-:W-:Y:S01]  /*3900*/  FMUL R5, R5, R6 ;  /* 0x0000000605057220 */ /* 0x002fe20000400000 */
[----:B------:R-:W-:Y:S01]  /*3910*/  SHF.L.U32 R6, R17, 0x17, RZ ;  /* 0x0000001711067819 */ /* 0x000fe200000006ff */
[----:B------:R-:W-:Y:S01]  /*3920*/  FFMA.SAT R17, R52, R13, 0.5 ;  /* 0x3f00000034117423 */ /* 0x000fe2000000200d */
[----:B------:R-:W-:-:S03]  /*3930*/  FFMA R8, R9, 1.4426950216293334961, -R8 ;  /* 0x3fb8aa3b09087823 */ /* 0x000fc60000000808 */
[----:B------:R-:W-:Y:S01]  /*3940*/  FFMA.RM R17, R17, R14, 12582913 ;  /* 0x4b40000111117423 */ /* 0x000fe2000000400e */
[----:B------:R-:W-:Y:S01]  /*3950*/  FFMA R10, R9, 1.925963033500011079e-08, R8 ;  /* 0x32a57060090a7823 */ /* 0x000fe20000000008 */
[----:B------:R-:W-:Y:S01]  /*3960*/  SHF.L.U32 R8, R15, 0x17, RZ ;  /* 0x000000170f087819 */ /* 0x000fe200000006ff */
[----:B------:R-:W-:Y:S01]  /*3970*/  FMUL R6, R6, R19 ;  /* 0x0000001306067220 */ /* 0x000fe20000400000 */
[----:B------:R-:W-:Y:S01]  /*3980*/  FADD R19, R17, -12583039 ;  /* 0xcb40007f11137421 */ /* 0x000fe20000000000 */
[----:B------:R0:W1:Y:S03]  /*3990*/  MUFU.EX2 R9, R10 ;  /* 0x0000000a00097308 */ /* 0x0000660000000800 */
        /* <DEDUP_REMOVED lines=11> */
[----:B------:R-:W-:-:S04]  /*3a50*/  FFMA R15, R54, 1.925963033500011079e-08, R15 ;  /* 0x32a57060360f7823 */ /* 0x000fc8000000000f */
[----:B------:R0:W1:Y:S02]  /*3a60*/  MUFU.EX2 R20, R15 ;  /* 0x0000000f00147308 */ /* 0x0000640000000800 */
[----:B0-----:R-:W-:-:S04]  /*3a70*/  FFMA.SAT R15, R48, R13, 0.5 ;  /* 0x3f000000300f7423 */ /* 0x001fc8000000200d */
[----:B------:R-:W-:-:S04]  /*3a80*/  FFMA.RM R15, R15, R14, 12582913 ;  /* 0x4b4000010f0f7423 */ /* 0x000fc8000000400e */
[----:B------:R-:W-:Y:S01]  /*3a90*/  FADD R17, R15, -12583039 ;  /* 0xcb40007f0f117421 */ /* 0x000fe20000000000 */
[----:B-1----:R-:W-:Y:S01]  /*3aa0*/  FMUL R9, R9, R20 ;  /* 0x0000001409097220 */ /* 0x002fe20000400000 */
[----:B------:R-:W-:Y:S02]  /*3ab0*/  SHF.L.U32 R15, R15, 0x17, RZ ;  /* 0x000000170f0f7819 */ /* 0x000fe400000006ff */
        /* <DEDUP_REMOVED lines=53> */
[----:B------:R-:W-:-:S03]  /*3e10*/  SHF.L.U32 R16, R26, 0x17, RZ ;  /* 0x000000171a107819 */ /* 0x000fc600000006ff */
[----:B------:R-:W0:Y:S02]  /*3e20*/  MUFU.EX2 R14, R13 ;  /* 0x0000000d000e7308 */ /* 0x000e240000000800 */
[----:B0-----:R-:W-:Y:S01]  /*3e30*/  FMUL R17, R11, R14 ;  /* 0x0000000e0b117220 */ /* 0x001fe20000400000 */
[----:B------:R-:W-:-:S04]  /*3e40*/  FADD R11, R26, -12583039 ;  /* 0xcb40007f1a0b7421 */ /* 0x000fc80000000000 */
[----:B------:R-:W-:-:S04]  /*3e50*/  FFMA R11, R12, 1.4426950216293334961, -R11 ;  /* 0x3fb8aa3b0c0b7823 */ /* 0x000fc8000000080b */
[----:B------:R-:W-:Y:S01]  /*3e60*/  FFMA R14, R12, 1.925963033500011079e-08, R11 ;  /* 0x32a570600c0e7823 */ /* 0x000fe2000000000b */
[----:B------:R-:W-:-:S03]  /*3e70*/  FADD R12, RZ, R7 ;  /* 0x00000007ff0c7221 */ /* 0x000fc60000000000 */
        /* <DEDUP_REMOVED lines=17> */
[----:B------:R-:W-:-:S03]  /*3f90*/  IMAD.MOV.U32 R11, RZ, RZ, 0x1f ;  /* 0x0000001fff0b7424 */ /* 0x000fc600078e00ff */
[----:B------:R-:W-:Y:S01]  /*3fa0*/  FADD R13, R12, R17 ;  /* 0x000000110c0d7221 */ /* 0x000fe20000000000 */
[----:B------:R-:W-:-:S03]  /*3fb0*/  HFMA2 R12, -RZ, RZ, 0, 9.5367431640625e-07 ;  /* 0x00000010ff0c7431 */ /* 0x000fc600000001ff */
[----:B------:R-:W-:-:S07]  /*3fc0*/  FADD R13, R13, R16 ;  /* 0x000000100d0d7221 */ /* 0x000fce0000000000 */
[----:B------:R-:W-:Y:S05]  /*3fd0*/  WARPSYNC.COLLECTIVE R15, `(.L_x_2830) ;  /* 0x000000000f087348 */ /* 0x000fea0003c00000 */
[----:B------:R0:W1:Y:S02]  /*3fe0*/  SHFL.BFLY P6, R14, R13, R12, R11 ;  /* 0x0c00000c0d0e7389 */ /* 0x00006400000c000b */
[----:B01----:R-:W-:Y:S05]  /*3ff0*/  ENDCOLLECTIVE ;  /* 0x000000000000791b */ /* 0x003fea0003800000 */
.L_x_2830:
[----:B------:R-:W-:Y:S02]  /*4000*/  HFMA2 R12, -RZ, RZ, 0, 4.76837158203125e-07 ;  /* 0x00000008ff0c7431 */ /* 0x000fe400000001ff */
[----:B------:R-:W-:-:S05]  /*4010*/  FADD R26, R13, R14 ;  /* 0x0000000e0d1a7221 */ /* 0x000fca0000000000 */
[----:B------:R-:W-:-:S07]  /*4020*/  MOV R13, R26 ;  /* 0x0000001a000d7202 */ /* 0x000fce0000000f00 */
[----:B------:R-:W-:Y:S05]  /*4030*/  WARPSYNC.COLLECTIVE R15, `(.L_x_2831) ;  /* 0x000000000f087348 */ /* 0x000fea0003c00000 */
[----:B------:R0:W1:Y:S02]  /*4040*/  SHFL.BFLY P6, R14, R13, R12, R11 ;  /* 0x0c00000c0d0e7389 */ /* 0x00006400000c000b */
[----:B01----:R-:W-:Y:S05]  /*4050*/  ENDCOLLECTIVE ;  /* 0x000000000000791b */ /* 0x003fea0003800000 */
.L_x_2831:
[----:B------:R-:W-:Y:S02]  /*4060*/  HFMA2 R12, -RZ, RZ, 0, 2.384185791015625e-07 ;  /* 0x00000004ff0c7431 */ /* 0x000fe400000001ff */
[----:B------:R-:W-:-:S05]  /*4070*/  FADD R48, R26, R14 ;  /* 0x0000000e1a307221 */ /* 0x000fca0000000000 */
[----:B------:R-:W-:-:S07]  /*4080*/  MOV R13, R48 ;  /* 0x00000030000d7202 */ /* 0x000fce0000000f00 */
[----:B------:R-:W-:Y:S05]  /*4090*/  WARPSYNC.COLLECTIVE R15, `(.L_x_2832) ;  /* 0x000000000f087348 */ /* 0x000fea0003c00000 */
[----:B------:R0:W1:Y:S02]  /*40a0*/  SHFL.BFLY P6, R14, R13, R12, R11 ;  /* 0x0c00000c0d0e7389 */ /* 0x00006400000c000b */
[----:B01----:R-:W-:Y:S05]  /*40b0*/  ENDCOLLECTIVE ;  /* 0x000000000000791b */ /* 0x003fea0003800000 */
.L_x_2832:
[----:B------:R-:W-:Y:S02]  /*40c0*/  IMAD.MOV.U32 R12, RZ, RZ, 0x2 ;  /* 0x00000002ff0c7424 */ /* 0x000fe400078e00ff */
[----:B------:R-:W-:-:S05]  /*40d0*/  FADD R49, R48, R14 ;  /* 0x0000000e30317221 */ /* 0x000fca0000000000 */
[----:B------:R-:W-:-:S07]  /*40e0*/  MOV R13, R49 ;  /* 0x00000031000d7202 */ /* 0x000fce0000000f00 */
[----:B------:R-:W-:Y:S05]  /*40f0*/  WARPSYNC.COLLECTIVE R15, `(.L_x_2833) ;  /* 0x000000000f087348 */ /* 0x000fea0003c00000 */
[----:B------:R0:W1:Y:S02]  /*4100*/  SHFL.BFLY P6, R14, R13, R12, R11 ;  /* 0x0c00000c0d0e7389 */ /* 0x00006400000c000b */
[----:B01----:R-:W-:Y:S05]  /*4110*/  ENDCOLLECTIVE ;  /* 0x000000000000791b */ /* 0x003fea0003800000 */
.L_x_2833:
[----:B------:R-:W-:Y:S02]  /*4120*/  HFMA2 R12, -RZ, RZ, 0, 5.9604644775390625e-08 ;  /* 0x00000001ff0c7431 */ /* 0x000fe400000001ff */
[----:B------:R-:W-:-:S05]  /*4130*/  FADD R50, R49, R14 ;  /* 0x0000000e31327221 */ /* 0x000fca0000000000 */
[----:B------:R-:W-:-:S07]  /*4140*/  MOV R13, R50 ;  /* 0x00000032000d7202 */ /* 0x000fce0000000f00 */
[----:B------:R-:W-:Y:S05]  /*4150*/  WARPSYNC.COLLECTIVE R15, `(.L_x_2834) ;  /* 0x000000000f087348 */ /* 0x000fea0003c00000 */
[----:B------:R0:W1:Y:S02]  /*4160*/  SHFL.BFLY P6, R14, R13, R12, R11 ;  /* 0x0c00000c0d0e7389 */ /* 0x00006400000c000b */
[----:B01----:R-:W-:Y:S05]  /*4170*/  ENDCOLLECTIVE ;  /* 0x000000000000791b */ /* 0x003fea0003800000 */
.L_x_2834:
[----:B------:R-:W-:Y:S05]  /*4180*/  BRA `(.L_x_2835) ;  /* 0xffffffd8000c7947 */ /* 0x000fea000383ffff */
        .weak           $__internal_38_$__cuda_sm3x_div_rn_noftz_f32_slowpath
        .type           $__internal_38_$__cuda_sm3x_div_rn_noftz_f32_slowpath,@function
        .size           $__internal_38_$__cuda_sm3x_div_rn_noftz_f32_slowpath,(.L_x_25490 - $__internal_38_$__cuda_sm3x_div_rn_noftz_f32_slowpath)
$__internal_38_$__cuda_sm3x_div_rn_noftz_f32_slowpath:
        /* <DEDUP_REMOVED lines=31> */
[----:B------:R-:W-:Y:S01]  /*4380*/  @P1 IMAD.MOV.U32 R52, RZ, RZ, RZ ;  /* 0x000000ffff341224 */ /* 0x000fe200078e00ff */
[----:B------:R-:W-:Y:S01]  /*4390*/  @!P1 MOV R52, 0xffffffc0 ;  /* 0xffffffc000349802 */ /* 0x000fe20000000f00 */
[----:B------:R-:W-:-:S03]  /*43a0*/  @!P1 FFMA R7, R7, 1.84467440737095516160e+19, RZ ;  /* 0x5f80000007079823 */ /* 0x000fc600000000ff */
[----:B------:R-:W-:-:S07]  /*43b0*/  @!P2 IADD3 R52, PT, PT, R52, 0x40, RZ ;  /* 0x000000403434a810 */ /* 0x000fce0007ffe0ff */
.L_x_2837:
        /* <DEDUP_REMOVED lines=51> */
.L_x_2844:
[----:B------:R-:W-:-:S04]  /*46f0*/  LOP3.LUT R7, R7, 0x80000000, RZ, 0xc0, !PT ;  /* 0x8000000007077812 */ /* 0x000fc800078ec0ff */
[----:B------:R-:W-:Y:S01]  /*4700*/  LOP3.LUT R7, R7, 0x7f800000, RZ, 0xfc, !PT ;  /* 0x7f80000007077812 */ /* 0x000fe200078efcff */
[----:B------:R-:W-:Y:S06]  /*4710*/  BRA `(.L_x_2845) ;  /* 0x0000000000047947 */ /* 0x000fec0003800000 */
.L_x_2843:
[----:B------:R-:W-:-:S07]  /*4720*/  LEA R7, R56, R7, 0x17 ;  /* 0x0000000738077211 */ /* 0x000fce00078eb8ff */
.L_x_2845:
[----:B------:R-:W-:Y:S05]  /*4730*/  BSYNC.RECONVERGENT B2 ;  /* 0x0000000000027941 */ /* 0x000fea0003800200 */
.L_x_2842:
[----:B------:R-:W-:Y:S05]  /*4740*/  BRA `(.L_x_2846) ;  /* 0x0000000000207947 */ /* 0x000fea0003800000 */
.L_x_2841:
[----:B------:R-:W-:-:S04]  /*4750*/  LOP3.LUT R7, R12, 0x80000000, R7, 0x48, !PT ;  /* 0x800000000c077812 */ /* 0x000fc800078e4807 */
[----:B------:R-:W-:Y:S01]  /*4760*/  LOP3.LUT R7, R7, 0x7f800000, RZ, 0xfc, !PT ;  /* 0x7f80000007077812 */ /* 0x000fe200078efcff */
[----:B------:R-:W-:Y:S06]  /*4770*/  BRA `(.L_x_2846) ;  /* 0x0000000000147947 */ /* 0x000fec0003800000 */
.L_x_2840:
[----:B------:R-:W-:Y:S01]  /*4780*/  LOP3.LUT R7, R12, 0x80000000, R7, 0x48, !PT ;  /* 0x800000000c077812 */ /* 0x000fe200078e4807 */
[----:B------:R-:W-:Y:S06]  /*4790*/  BRA `(.L_x_2846) ;  /* 0x00000000000c7947 */ /* 0x000fec0003800000 */
.L_x_2839:
[----:B------:R-:W0:Y:S01]  /*47a0*/  MUFU.RSQ R7, -QNAN ;  /* 0xffc0000000077908 */ /* 0x000e220000001400 */
[----:B------:R-:W-:Y:S05]  /*47b0*/  BRA `(.L_x_2846) ;  /* 0x0000000000047947 */ /* 0x000fea0003800000 */
.L_x_2838:
[----:B------:R-:W-:-:S07]  /*47c0*/  FADD.FTZ R7, R7, R12 ;  /* 0x0000000c07077221 */ /* 0x000fce0000010000 */
.L_x_2846:
[----:B------:R-:W-:Y:S05]  /*47d0*/  BSYNC.RECONVERGENT B1 ;  /* 0x0000000000017941 */ /* 0x000fea0003800200 */
.L_x_2836:
[----:B------:R-:W-:Y:S01]  /*47e0*/  HFMA2 R13, -RZ, RZ, 0, 0 ;  /* 0x00000000ff0d7431 */ /* 0x000fe200000001ff */
[----:B------:R-:W-:-:S04]  /*47f0*/  MOV R12, R50 ;  /* 0x00000032000c7202 */ /* 0x000fc80000000f00 */
[----:B0-----:R-:W-:Y:S05]  /*4800*/  RET.REL.NODEC R12 `(_Z15SoftmaxWarpImplI10DirectLoadI13__nv_bfloat16fE11DirectStoreIfS1_EfLi1ELi18ELi32ELi1ELb1EL9Algorithm0EEvT_T0_ll) ;  /* 0xffffffb40cfc7950 */ /* 0x001fea0003c3ffff */
.L_x_2847:
        /* <DEDUP_REMOVED lines=15> */
.L_x_25490:


//--------------------- .text._Z15SoftmaxWarpImplI10DirectLoadI13__nv_bfloat16fE11DirectStoreIfS1_EfLi1ELi18ELi32ELi1ELb0EL9Algorithm0EEvT_T0_ll --------------------------
	.section	.text._Z15SoftmaxWarpImplI10DirectLoadI13__nv_bfloat16fE11DirectStoreIfS1_EfLi1ELi18ELi32ELi1ELb0EL9Algorithm0EEvT_T0_ll,"ax",@progbits
	.align	128
        .global         _Z15SoftmaxWarpImplI10DirectLoadI13__nv_bfloat16fE11DirectStoreIfS1_EfLi1ELi18ELi32ELi1ELb0EL9Algorithm0EEvT_T0_ll
        .type           _Z15SoftmaxWarpImplI10DirectLoadI13__nv_bfloat16fE11DirectStoreIfS1_EfLi1ELi18ELi32ELi1ELb0EL9Algorithm0EEvT_T0_ll,@function
        .size           _Z15SoftmaxWarpImplI10DirectLoadI13__nv_bfloat16fE11DirectStoreIfS1_EfLi1ELi18ELi32ELi1ELb0EL9Algorithm0EEvT_T0_ll,(.L_x_25491 - _Z15SoftmaxWarpImplI10DirectLoadI13__nv_bfloat16fE11DirectStoreIfS1_EfLi1ELi18ELi32ELi1ELb0EL9Algorithm0EEvT_T0_ll)
        .other          _Z15SoftmaxWarpImplI10DirectLoadI13__nv_bfloat16fE11DirectStoreIfS1_EfLi1ELi18ELi32ELi1ELb0EL9Algorithm0EEvT_T0_ll,@"STO_CUDA_ENTRY STV_DEFAULT"
_Z15SoftmaxWarpImplI10DirectLoadI13__nv_bfloat16fE11DirectStoreIfS1_EfLi1ELi18ELi32ELi1ELb0EL9Algorithm0EEvT_T0_ll:
.text._Z15SoftmaxWarpImplI10DirectLoadI13__nv_bfloat16fE11DirectStoreIfS1_EfLi1ELi18ELi32ELi1ELb0EL9Algorithm0EEvT_T0_ll:
        /* <DEDUP_REMOVED lines=24> */
.L_x_2848:
        /* <DEDUP_REMOVED lines=13> */
.L_x_2886:
[----:B------:R-:W-:Y:S01]  /*0250*/  MOV R33, RZ ;  /* 0x000000ff00217202 */ /* 0x000fe20000000f00 */
[----:B---3--:R-:W-:Y:S01]  /*0260*/  IMAD R3, R29, UR38, RZ ;  /* 0x000000261d037c24 */ /* 0x008fe2000f8e02ff */
        /* <DEDUP_REMOVED lines=92> */
[-C--:B------:R-:W-:Y:S01]  /*0830*/  FFMA.RM R15, R15, R12.reuse, 12582913 ;  /* 0x4b4000010f0f7423 */ /* 0x080fe2000000400c */
[--C-:B------:R-:W-:Y:S01]  /*0840*/  FADD R34, R4, -R42.reuse ;  /* 0x8000002a04227221 */ /* 0x100fe20000000000 */
[----:B------:R-:W-:Y:S01]  /*0850*/  FADD R5, R3, -12583039 ;  /* 0xcb40007f03057421 */ /* 0x000fe20000000000 */
[--C-:B------:R-:W-:Y:S01]  /*0860*/  FADD R2, R22, -R42.reuse ;  /* 0x8000002a16027221 */ /* 0x100fe20000000000 */
[--C-:B------:R-:W-:Y:S01]  /*0870*/  FADD R26, R7, -R42.reuse ;  /* 0x8000002a071a7221 */ /* 0x100fe20000000000 */
[--C-:B------:R-:W-:Y:S01]  /*0880*/  FADD R22, R23, -R42.reuse ;  /* 0x8000002a17167221 */ /* 0x100fe20000000000 */
[----:B------:R-:W-:Y:S01]  /*0890*/  FFMA R5, R44, 1.4426950216293334961, -R5 ;  /* 0x3fb8aa3b2c057823 */ /* 0x000fe20000000805 */
[--C-:B------:R-:W-:Y:S01]  /*08a0*/  FADD R4, R20, -R42.reuse ;  /* 0x8000002a14047221 */ /* 0x100fe20000000000 */
[--C-:B------:R-:W-:Y:S01]  /*08b0*/  FADD R20, R9, -R42.reuse ;  /* 0x8000002a09147221 */ /* 0x100fe20000000000 */
[-C--:B------:R-:W-:Y:S01]  /*08c0*/  FFMA.SAT R23, R38, R11.reuse, 0.5 ;  /* 0x3f00000026177423 */ /* 0x080fe2000000200b */
[----:B------:R-:W-:Y:S01]  /*08d0*/  FFMA R44, R44, 1.925963033500011079e-08, R5 ;  /* 0x32a570602c2c7823 */ /* 0x000fe20000000005 */
[----:B------:R-:W-:Y:S01]  /*08e0*/  FADD R5, R13, -12583039 ;  /* 0xcb40007f0d057421 */ /* 0x000fe20000000000 */
[----:B------:R-:W-:Y:S01]  /*08f0*/  FADD R7, R15, -12583039 ;  /* 0xcb40007f0f077421 */ /* 0x000fe20000000000 */
[-C--:B------:R-:W-:Y:S01]  /*0900*/  FFMA.SAT R9, R28, R11.reuse, 0.5 ;  /* 0x3f0000001c097423 */ /* 0x080fe2000000200b */
[-C--:B------:R-:W-:Y:S01]  /*0910*/  FFMA.RM R23, R23, R12.reuse, 12582913 ;  /* 0x4b40000117177423 */ /* 0x080fe2000000400c */
[----:B------:R-:W-:Y:S01]  /*0920*/  FFMA R5, R36, 1.4426950216293334961, -R5 ;  /* 0x3fb8aa3b24057823 */ /* 0x000fe20000000805 */
[----:B------:R-:W-:Y:S01]  /*0930*/  FFMA R7, R40, 1.4426950216293334961, -R7 ;  /* 0x3fb8aa3b28077823 */ /* 0x000fe20000000807 */
[-C--:B------:R-:W-:Y:S01]  /*0940*/  FFMA.RM R9, R9, R12.reuse, 12582913 ;  /* 0x4b40000109097423 */ /* 0x080fe2000000400c */
[--C-:B------:R-:W-:Y:S01]  /*0950*/  FADD R14, R17, -R42.reuse ;  /* 0x8000002a110e7221 */ /* 0x100fe20000000000 */
        /* <DEDUP_REMOVED lines=10> */
[--C-:B------:R-:W-:Y:S01]  /*0a00*/  FADD R0, R27, -R42.reuse ;  /* 0x8000002a1b007221 */ /* 0x100fe20000000000 */
[----:B------:R-:W-:Y:S01]  /*0a10*/  FADD R5, R17, -12583039 ;  /* 0xcb40007f11057421 */ /* 0x000fe20000000000 */
[----:B------:R-:W-:Y:S01]  /*0a20*/  FFMA R28, R28, 1.925963033500011079e-08, R7 ;  /* 0x32a570601c1c7823 */ /* 0x000fe20000000007 */
[-C--:B------:R-:W-:Y:S01]  /*0a30*/  FFMA.SAT R7, R26, R11.reuse, 0.5 ;  /* 0x3f0000001a077423 */ /* 0x080fe2000000200b */
[--C-:B------:R-:W-:Y:S01]  /*0a40*/  FADD R8, R19, -R42.reuse ;  /* 0x8000002a13087221 */ /* 0x100fe20000000000 */
[----:B------:R-:W-:Y:S01]  /*0a50*/  FFMA R5, R34, 1.4426950216293334961, -R5 ;  /* 0x3fb8aa3b22057823 */ /* 0x000fe20000000805 */
[----:B------:R-:W2:Y:S01]  /*0a60*/  MUFU.EX2 R36, R36 ;  /* 0x0000002400247308 */ /* 0x000ea20000000800 */
[-C--:B------:R-:W-:Y:S01]  /*0a70*/  FFMA.RM R7, R7, R12.reuse, 12582913 ;  /* 0x4b40000107077423 */ /* 0x080fe2000000400c */
[-C--:B------:R-:W-:Y:S01]  /*0a80*/  FFMA.SAT R19, R0, R11.reuse, 0.5 ;  /* 0x3f00000000137423 */ /* 0x080fe2000000200b */
[----:B------:R-:W-:Y:S01]  /*0a90*/  FFMA R34, R34, 1.925963033500011079e-08, R5 ;  /* 0x32a5706022227823 */ /* 0x000fe20000000005 */
[----:B------:R-:W-:Y:S01]  /*0aa0*/  SHF.L.U32 R3, R3, 0x17, RZ ;  /* 0x0000001703037819 */ /* 0x000fe200000006ff */
[----:B------:R-:W-:Y:S01]  /*0ab0*/  FADD R5, R7, -12583039 ;  /* 0xcb40007f07057421 */ /* 0x000fe20000000000 */
[-C--:B------:R-:W-:Y:S01]  /*0ac0*/  FFMA.RM R19, R19, R12.reuse, 12582913 ;  /* 0x4b40000113137423 */ /* 0x080fe2000000400c */
[--C-:B------:R-:W-:Y:S01]  /*0ad0*/  FADD R6, R21, -R42.reuse ;  /* 0x8000002a15067221 */ /* 0x100fe20000000000 */
[-C--:B------:R-:W-:Y:S01]  /*0ae0*/  FFMA.SAT R21, R2, R11.reuse, 0.5 ;  /* 0x3f00000002157423 */ /* 0x080fe2000000200b */
[----:B------:R-:W-:Y:S01]  /*0af0*/  FFMA R5, R26, 1.4426950216293334961, -R5 ;  /* 0x3fb8aa3b1a057823 */ /* 0x000fe20000000805 */
[----:B------:R-:W-:Y:S01]  /*0b00*/  SHF.L.U32 R13, R13, 0x17, RZ ;  /* 0x000000170d0d7819 */ /* 0x000fe200000006ff */
[----:B------:R-:W-:Y:S01]  /*0b10*/  FFMA.SAT R37, R6, R11, 0.5 ;  /* 0x3f00000006257423 */ /* 0x000fe2000000200b */
[----:B------:R-:W-:Y:S01]  /*0b20*/  FFMA.RM R21, R21, R12, 12582913 ;  /* 0x4b40000115157423 */ /* 0x000fe2000000400c */
[----:B------:R-:W-:Y:S01]  /*0b30*/  FFMA R26, R26, 1.925963033500011079e-08, R5 ;  /* 0x32a570601a1a7823 */ /* 0x000fe20000000005 */
[----:B-1----:R-:W-:Y:S01]  /*0b40*/  FMUL R5, R3, R44 ;  /* 0x0000002c03057220 */ /* 0x002fe20000400000 */
[----:B------:R-:W-:Y:S01]  /*0b50*/  FADD R3, R19, -12583039 ;  /* 0xcb40007f13037421 */ /* 0x000fe20000000000 */
[----:B------:R-:W-:Y:S01]  /*0b60*/  MUFU.EX2 R28, R28 ;  /* 0x0000001c001c7308 */ /* 0x000fe20000000800 */
[--C-:B------:R-:W-:Y:S01]  /*0b70*/  FADD R18, R18, -R42.reuse ;  /* 0x8000002a12127221 */ /* 0x100fe20000000000 */
[----:B------:R-:W-:Y:S01]  /*0b80*/  SHF.L.U32 R9, R9, 0x17, RZ ;  /* 0x0000001709097819 */ /* 0x000fe200000006ff */
[----:B------:R-:W-:Y:S01]  /*0b90*/  FFMA R3, R0, 1.4426950216293334961, -R3 ;  /* 0x3fb8aa3b00037823 */ /* 0x000fe20000000803 */
[----:B------:R-:W-:Y:S01]  /*0ba0*/  SHF.L.U32 R19, R19, 0x17, RZ ;  /* 0x0000001713137819 */ /* 0x000fe200000006ff */
[--C-:B------:R-:W-:Y:S01]  /*0bb0*/  FADD R16, R16, -R42.reuse ;  /* 0x8000002a10107221 */ /* 0x100fe20000000000 */
[----:B------:R-:W-:Y:S01]  /*0bc0*/  SHF.L.U32 R7, R7, 0x17, RZ ;  /* 0x0000001707077819 */ /* 0x000fe200000006ff */
[----:B------:R-:W-:Y:S01]  /*0bd0*/  FFMA R33, R0, 1.925963033500011079e-08, R3 ;  /* 0x32a5706000217823 */ /* 0x000fe20000000003 */
[----:B--2---:R-:W-:Y:S01]  /*0be0*/  FMUL R0, R13, R36 ;  /* 0x000000240d007220 */ /* 0x004fe20000400000 */
[----:B------:R-:W-:Y:S01]  /*0bf0*/  FADD R13, R21, -12583039 ;  /* 0xcb40007f150d7421 */ /* 0x000fe20000000000 */
[----:B------:R-:W1:Y:S01]  /*0c00*/  MUFU.EX2 R3, R38 ;  /* 0x0000002600037308 */ /* 0x000e620000000800 */
[----:B------:R-:W-:-:S02]  /*0c10*/  FADD R10, R10, -R42 ;  /* 0x8000002a0a0a7221 */ /* 0x000fc40000000000 */
[----:B------:R-:W-:-:S04]  /*0c20*/  FFMA R13, R2, 1.4426950216293334961, -R13 ;  /* 0x3fb8aa3b020d7823 */ /* 0x000fc8000000080d */
[----:B------:R-:W-:Y:S01]  /*0c30*/  FFMA R27, R2, 1.925963033500011079e-08, R13 ;  /* 0x32a57060021b7823 */ /* 0x000fe2000000000d */
[----:B------:R-:W-:Y:S01]  /*0c40*/  FFMA.SAT R13, R22, R11, 0.5 ;  /* 0x3f000000160d7423 */ /* 0x000fe2000000200b */
[----:B------:R-:W-:Y:S01]  /*0c50*/  SHF.L.U32 R2, R23, 0x17, RZ ;  /* 0x0000001717027819 */ /* 0x000fe200000006ff */
[----:B------:R2:W-:Y:S02]  /*0c60*/  MUFU.EX2 R38, R33 ;  /* 0x0000002100267308 */ /* 0x0005e40000000800 */
[----:B------:R-:W-:-:S04]  /*0c70*/  FFMA.RM R13, R13, R12, 12582913 ;  /* 0x4b4000010d0d7423 */ /* 0x000fc8000000400c */
[----:B------:R-:W-:Y:S01]  /*0c80*/  FADD R23, R13, -12583039 ;  /* 0xcb40007f0d177421 */ /* 0x000fe20000000000 */
[----:B-1----:R-:W-:Y:S01]  /*0c90*/  FMUL R2, R2, R3 ;  /* 0x0000000302027220 */ /* 0x002fe20000400000 */
[----:B------:R-:W-:Y:S01]  /*0ca0*/  SHF.L.U32 R3, R15, 0x17, RZ ;  /* 0x000000170f037819 */ /* 0x000fe200000006ff */
[-C--:B------:R-:W-:Y:S01]  /*0cb0*/  FFMA.SAT R15, R4, R11.reuse, 0.5 ;  /* 0x3f000000040f7423 */ /* 0x080fe2000000200b */
[----:B------:R-:W-:Y:S01]  /*0cc0*/  FFMA R23, R22, 1.4426950216293334961, -R23 ;  /* 0x3fb8aa3b16177823 */ /* 0x000fe20000000817 */
[----:B------:R-:W1:Y:S01]  /*0cd0*/  MUFU.EX2 R26, R26 ;  /* 0x0000001a001a7308 */ /* 0x000e620000000800 */
[----:B--2---:R-:W-:Y:S01]  /*0ce0*/  FFMA.SAT R33, R14, R11, 0.5 ;  /* 0x3f0000000e217423 */ /* 0x004fe2000000200b */
[----:B------:R-:W-:Y:S01]  /*0cf0*/  FFMA.RM R15, R15, R12, 12582913 ;  /* 0x4b4000010f0f7423 */ /* 0x000fe2000000400c */
[----:B------:R-:W-:-:S03]  /*0d00*/  FFMA R22, R22, 1.925963033500011079e-08, R23 ;  /* 0x32a5706016167823 */ /* 0x000fc60000000017 */
[C---:B------:R-:W-:Y:S01]  /*0d10*/  FADD R35, R15.reuse, -12583039 ;  /* 0xcb40007f0f237421 */ /* 0x040fe20000000000 */
[----:B------:R-:W-:Y:S01]  /*0d20*/  SHF.L.U32 R15, R15, 0x17, RZ ;  /* 0x000000170f0f7819 */ /* 0x000fe200000006ff */
[----:B------:R-:W2:Y:S02]  /*0d30*/  MUFU.EX2 R23, R34 ;  /* 0x0000002200177308 */ /* 0x000ea40000000800 */
[----:B------:R-:W-:-:S04]  /*0d40*/  FFMA R35, R4, 1.4426950216293334961, -R35 ;  /* 0x3fb8aa3b04237823 */ /* 0x000fc80000000823 */
[----:B------:R-:W-:Y:S01]  /*0d50*/  FFMA R35, R4, 1.925963033500011079e-08, R35 ;  /* 0x32a5706004237823 */ /* 0x000fe20000000023 */
[----:B------:R-:W-:Y:S01]  /*0d60*/  SHF.L.U32 R4, R17, 0x17, RZ ;  /* 0x0000001711047819 */ /* 0x000fe200000006ff */
[----:B------:R-:W-:Y:S01]  /*0d70*/  FFMA.RM R17, R37, R12, 12582913 ;  /* 0x4b40000125117423 */ /* 0x000fe2000000400c */
[----:B-1----:R-:W-:Y:S01]  /*0d80*/  FMUL R7, R7, R26 ;  /* 0x0000001a07077220 */ /* 0x002fe20000400000 */
[----:B------:R-:W1:Y:S02]  /*0d90*/  MUFU.EX2 R40, R40 ;  /* 0x0000002800287308 */ /* 0x000e640000000800 */
[----:B--2---:R-:W-:Y:S01]  /*0da0*/  FMUL R4, R4, R23 ;  /* 0x0000001704047220 */ /* 0x004fe20000400000 */
[----:B------:R-:W-:-:S05]  /*0db0*/  FADD R23, R17, -12583039 ;  /* 0xcb40007f11177421 */ /* 0x000fca0000000000 */
[----:B------:R-:W-:Y:S01]  /*0dc0*/  MUFU.EX2 R37, R22 ;  /* 0x0000001600257308 */ /* 0x000fe20000000800 */
[----:B------:R-:W-:Y:S01]  /*0dd0*/  SHF.L.U32 R17, R17, 0x17, RZ ;  /* 0x0000001711117819 */ /* 0x000fe200000006ff */
[----:B------:R-:W-:-:S04]  /*0de0*/  FFMA R23, R6, 1.4426950216293334961, -R23 ;  /* 0x3fb8aa3b06177823 */ /* 0x000fc80000000817 */
[----:B------:R-:W-:Y:S01]  /*0df0*/  FFMA R34, R6, 1.925963033500011079e-08, R23 ;  /* 0x32a5706006227823 */ /* 0x000fe20000000017 */
[----:B------:R-:W-:Y:S01]  /*0e00*/  FFMA.SAT R23, R18, R11, 0.5 ;  /* 0x3f00000012177423 */ /* 0x000fe2000000200b */
[----:B------:R-:W-:Y:S01]  /*0e10*/  FMUL R6, R9, R28 ;  /* 0x0000001c09067220 */ /* 0x000fe20000400000 */
[----:B-1----:R-:W-:Y:S02]  /*0e20*/  FMUL R3, R3, R40 ;  /* 0x0000002803037220 */ /* 0x002fe40000400000 */
        /* <DEDUP_REMOVED lines=12> */
[----:B------:R-:W-:Y:S01]  /*0ef0*/  FMUL R8, R19, R38 ;  /* 0x0000002613087220 */ /* 0x000fe20000400000 */
[----:B------:R-:W-:Y:S01]  /*0f00*/  FFMA.SAT R19, R16, R11, 0.5 ;  /* 0x3f00000010137423 */ /* 0x000fe2000000200b */
[----:B------:R1:W2:Y:S03]  /*0f10*/  MUFU.EX2 R38, R27 ;  /* 0x0000001b00267308 */ /* 0x0002a60000000800 */
[----:B------:R-:W-:-:S04]  /*0f20*/  FFMA.RM R19, R19, R12, 12582913 ;  /* 0x4b40000113137423 */ /* 0x000fc8000000400c */
[----:B------:R-:W-:Y:S01]  /*0f30*/  FADD R9, R19, -12583039 ;  /* 0xcb40007f13097421 */ /* 0x000fe20000000000 */
[----:B------:R-:W-:Y:S01]  /*0f40*/  MUFU.EX2 R36, R36 ;  /* 0x0000002400247308 */ /* 0x000fe20000000800 */
[----:B-1----:R-:W-:Y:S02]  /*0f50*/  FFMA.SAT R27, R20, R11, 0.5 ;  /* 0x3f000000141b7423 */ /* 0x002fe4000000200b */
[----:B------:R-:W-:-:S04]  /*0f60*/  FFMA R9, R16, 1.4426950216293334961, -R9 ;  /* 0x3fb8aa3b10097823 */ /* 0x000fc80000000809 */
[----:B------:R-:W-:Y:S01]  /*0f70*/  FFMA R26, R16, 1.925963033500011079e-08, R9 ;  /* 0x32a57060101a7823 */ /* 0x000fe20000000009 */
[----:B------:R-:W-:Y:S01]  /*0f80*/  FFMA.RM R16, R33, R12, 12582913 ;  /* 0x4b40000121107423 */ /* 0x000fe2000000400c */
[----:B------:R-:W-:-:S03]  /*0f90*/  SHF.L.U32 R9, R21, 0x17, RZ ;  /* 0x0000001715097819 */ /* 0x000fc600000006ff */
[C---:B------:R-:W-:Y:S01]  /*0fa0*/  FADD R21, R16.reuse, -12583039 ;  /* 0xcb40007f10157421 */ /* 0x040fe20000000000 */
[----:B------:R-:W-:Y:S01]  /*0fb0*/  SHF.L.U32 R16, R16, 0x17, RZ ;  /* 0x0000001710107819 */ /* 0x000fe200000006ff */
[----:B--2---:R-:W-:Y:S02]  /*0fc0*/  FMUL R9, R9, R38 ;  /* 0x0000002609097220 */ /* 0x004fe40000400000 */
[C---:B------:R-:W-:Y:S01]  /*0fd0*/  FFMA R21, R14.reuse, 1.4426950216293334961, -R21 ;  /* 0x3fb8aa3b0e157823 */ /* 0x040fe20000000815 */
[----:B------:R-:W1:Y:S03]  /*0fe0*/  MUFU.EX2 R38, R35 ;  /* 0x0000002300267308 */ /* 0x000e660000000800 */
[----:B------:R-:W-:Y:S01]  /*0ff0*/  FFMA R14, R14, 1.925963033500011079e-08, R21 ;  /* 0x32a570600e0e7823 */ /* 0x000fe20000000015 */
[----:B------:R-:W-:-:S04]  /*1000*/  FFMA.SAT R21, R10, R11, 0.5 ;  /* 0x3f0000000a157423 */ /* 0x000fc8000000200b */
[-C--:B------:R-:W-:Y:S01]  /*1010*/  FFMA.RM R11, R21, R12.reuse, 12582913 ;  /* 0x4b400001150b7423 */ /* 0x080fe2000000400c */
[----:B------:R-:W-:Y:S01]  /*1020*/  FFMA.RM R12, R27, R12, 12582913 ;  /* 0x4b4000011b0c7423 */ /* 0x000fe2000000400c */
[----:B------:R-:W2:Y:S02]  /*1030*/  MUFU.EX2 R35, R26 ;  /* 0x0000001a00237308 */ /* 0x000ea40000000800 */
[C---:B------:R-:W-:Y:S01]  /*1040*/  FADD R21, R11.reuse, -12583039 ;  /* 0xcb40007f0b157421 */ /* 0x040fe20000000000 */
[----:B------:R-:W-:-:S03]  /*1050*/  SHF.L.U32 R11, R11, 0x17, RZ ;  /* 0x000000170b0b7819 */ /* 0x000fc600000006ff */
[----:B------:R-:W-:Y:S01]  /*1060*/  FFMA R21, R10, 1.4426950216293334961, -R21 ;  /* 0x3fb8aa3b0a157823 */ /* 0x000fe20000000815 */
[----:B-1----:R-:W-:Y:S01]  /*1070*/  FMUL R22, R15, R38 ;  /* 0x000000260f167220 */ /* 0x002fe20000400000 */
[----:B------:R-:W-:Y:S02]  /*1080*/  SHF.L.U32 R15, R18, 0x17, RZ ;  /* 0x00000017120f7819 */ /* 0x000fe400000006ff */
[----:B------:R-:W-:Y:S01]  /*1090*/  FFMA R33, R10, 1.925963033500011079e-08, R21 ;  /* 0x32a570600a217823 */ /* 0x000fe20000000015 */
[C---:B------:R-:W-:Y:S01]  /*10a0*/  FADD R21, R12.reuse, -12583039 ;  /* 0xcb40007f0c157421 */ /* 0x040fe20000000000 */
[----:B------:R-:W-:Y:S01]  /*10b0*/  SHF.L.U32 R18, R19, 0x17, RZ ;  /* 0x0000001713127819 */ /* 0x000fe200000006ff */
[----:B------:R-:W-:Y:S01]  /*10c0*/  FMUL R19, R15, R36 ;  /* 0x000000240f137220 */ /* 0x000fe20000400000 */
[----:B------:R-:W-:Y:S01]  /*10d0*/  SHF.L.U32 R12, R12, 0x17, RZ ;  /* 0x000000170c0c7819 */ /* 0x000fe200000006ff */
[----:B------:R-:W-:Y:S02]  /*10e0*/  FFMA R21, R20, 1.4426950216293334961, -R21 ;  /* 0x3fb8aa3b14157823 */ /* 0x000fe40000000815 */
[----:B--2---:R-:W-:-:S02]  /*10f0*/  FMUL R18, R18, R35 ;  /* 0x0000002312127220 */ /* 0x004fc40000400000 */
        /* <DEDUP_REMOVED lines=10> */
[----:B------:R-:W2:Y:S01]  /*11a0*/  MUFU.EX2 R37, R14 ;  /* 0x0000000e00257308 */ /* 0x000ea20000000800 */
[----:B------:R-:W-:Y:S02]  /*11b0*/  FMUL R21, R17, R34 ;  /* 0x0000002211157220 */ /* 0x000fe40000400000 */
[----:B------:R-:W-:-:S04]  /*11c0*/  FADD R13, R20, R7 ;  /* 0x00000007140d7221 */ /* 0x000fc80000000000 */
[----:B------:R-:W-:Y:S01]  /*11d0*/  FADD R20, R13, R8 ;  /* 0x000000080d147221 */ /* 0x000fe20000000000 */
[----:B------:R-:W3:Y:S03]  /*11e0*/  MUFU.EX2 R34, R33 ;  /* 0x0000002100227308 */ /* 0x000ee60000000800 */
[----:B------:R-:W-:Y:S01]  /*11f0*/  FADD R13, R20, R9 ;  /* 0x00000009140d7221 */ /* 0x000fe20000000000 */
[----:B------:R-:W-:Y:S01]  /*1200*/  FMUL R20, R23, R28 ;  /* 0x0000001c17147220 */ /* 0x000fe20000400000 */
[----:B-1----:R-:W-:Y:S02]  /*1210*/  FMUL R23, R12, R27 ;  /* 0x0000001b0c177220 */ /* 0x002fe40000400000 */
[----:B------:R-:W-:Y:S01]  /*1220*/  FADD R13, R13, R10 ;  /* 0x0000000a0d0d7221 */ /* 0x000fe20000000000 */
[----:B--2---:R-:W-:-:S03]  /*1230*/  FMUL R17, R16, R37 ;  /* 0x0000002510117220 */ /* 0x004fc60000400000 */
        /* <DEDUP_REMOVED lines=18> */
.L_x_2898:
        /* <DEDUP_REMOVED lines=12> */
[----:B0-----:R-:W-:Y:S05]  /*1420*/  CALL.REL.NOINC `($__internal_39_$__cuda_sm3x_div_rn_noftz_f32_slowpath) ;  /* 0x0000002000d47944 */ /* 0x001fea0003c00000 */
[----:B------:R-:W-:-:S07]  /*1430*/  MOV R11, R5 ;  /* 0x00000005000b7202 */ /* 0x000fce0000000f00 */
.L_x_2851:
[----:B------:R-:W-:Y:S05]  /*1440*/  BSYNC.RECONVERGENT B2 ;  /* 0x0000000000027941 */ /* 0x000fea0003800200 */
.L_x_2850:
        /* <DEDUP_REMOVED lines=12> */
[----:B0-----:R-:W-:Y:S05]  /*1510*/  CALL.REL.NOINC `($__internal_39_$__cuda_sm3x_div_rn_noftz_f32_slowpath) ;  /* 0x0000002000987944 */ /* 0x001fea0003c00000 */
[----:B------:R-:W-:-:S07]  /*1520*/  MOV R14, R5 ;  /* 0x00000005000e7202 */ /* 0x000fce0000000f00 */
.L_x_2853:
[----:B------:R-:W-:Y:S05]  /*1530*/  BSYNC.RECONVERGENT B2 ;  /* 0x0000000000027941 */ /* 0x000fea0003800200 */
.L_x_2852:
        /* <DEDUP_REMOVED lines=14> */
.L_x_2855:
[----:B------:R-:W-:Y:S05]  /*1620*/  BSYNC.RECONVERGENT B2 ;  /* 0x0000000000027941 */ /* 0x000fea0003800200 */
.L_x_2854:
        /* <DEDUP_REMOVED lines=14> */
.L_x_2857:
[----:B------:R-:W-:Y:S05]  /*1710*/  BSYNC.RECONVERGENT B2 ;  /* 0x0000000000027941 */ /* 0x000fea0003800200 */
.L_x_2856:
        /* <DEDUP_REMOVED lines=14> */
.L_x_2859:
[----:B------:R-:W-:Y:S05]  /*1800*/  BSYNC.RECONVERGENT B2 ;  /* 0x0000000000027941 */ /* 0x000fea0003800200 */
.L_x_2858:
        /* <DEDUP_REMOVED lines=14> */
.L_x_2861:
[----:B------:R-:W-:Y:S05]  /*18f0*/  BSYNC.RECONVERGENT B2 ;  /* 0x0000000000027941 */ /* 0x000fea0003800200 */
.L_x_2860:
        /* <DEDUP_REMOVED lines=14> */
.L_x_2863:
[----:B------:R-:W-:Y:S05]  /*19e0*/  BSYNC.RECONVERGENT B2 ;  /* 0x0000000000027941 */ /* 0x000fea0003800200 */
.L_x_2862:
        /* <DEDUP_REMOVED lines=14> */
.L_x_2865:
[----:B------:R-:W-:Y:S05]  /*1ad0*/  BSYNC.RECONVERGENT B2 ;  /* 0x0000000000027941 */ /* 0x000fea0003800200 */
.L_x_2864:
        /* <DEDUP_REMOVED lines=14> */
.L_x_2867:
[----:B------:R-:W-:Y:S05]  /*1bc0*/  BSYNC.RECONVERGENT B2 ;  /* 0x0000000000027941 */ /* 0x000fea0003800200 */
.L_x_2866:
        /* <DEDUP_REMOVED lines=14> */
.L_x_2869:
[----:B------:R-:W-:Y:S05]  /*1cb0*/  BSYNC.RECONVERGENT B2 ;  /* 0x0000000000027941 */ /* 0x000fea0003800200 */
.L_x_2868:
        /* <DEDUP_REMOVED lines=14> */
.L_x_2871:
[----:B------:R-:W-:Y:S05]  /*1da0*/  BSYNC.RECONVERGENT B2 ;  /* 0x0000000000027941 */ /* 0x000fea0003800200 */
.L_x_2870:
        /* <DEDUP_REMOVED lines=14> */
.L_x_2873:
[----:B------:R-:W-:Y:S05]  /*1e90*/  BSYNC.RECONVERGENT B2 ;  /* 0x0000000000027941 */ /* 0x000fea0003800200 */
.L_x_2872:
        /* <DEDUP_REMOVED lines=14> */
.L_x_2875:
[----:B------:R-:W-:Y:S05]  /*1f80*/  BSYNC.RECONVERGENT B2 ;  /* 0x0000000000027941 */ /* 0x000fea0003800200 */
.L_x_2874:
        /* <DEDUP_REMOVED lines=14> */
.L_x_2877:
[----:B------:R-:W-:Y:S05]  /*2070*/  BSYNC.RECONVERGENT B2 ;  /* 0x0000000000027941 */ /* 0x000fea0003800200 */
.L_x_2876:
        /* <DEDUP_REMOVED lines=14> */
.L_x_2879:
[----:B------:R-:W-:Y:S05]  /*2160*/  BSYNC.RECONVERGENT B2 ;  /* 0x0000000000027941 */ /* 0x000fea0003800200 */
.L_x_2878:
        /* <DEDUP_REMOVED lines=14> */
.L_x_2881:
[----:B------:R-:W-:Y:S05]  /*2250*/  BSYNC.RECONVERGENT B2 ;  /* 0x0000000000027941 */ /* 0x000fea0003800200 */
.L_x_2880:
        /* <DEDUP_REMOVED lines=14> */
.L_x_2883:
[----:B------:R-:W-:Y:S05]  /*2340*/  BSYNC.RECONVERGENT B2 ;  /* 0x0000000000027941 */ /* 0x000fea0003800200 */
.L_x_2882:
        /* <DEDUP_REMOVED lines=14> */
.L_x_2885:
[----:B------:R-:W-:Y:S05]  /*2430*/  BSYNC.RECONVERGENT B2 ;  /* 0x0000000000027941 */ /* 0x000fea0003800200 */
.L_x_2884:
        /* <DEDUP_REMOVED lines=24> */
[----:B------:R-:W-:Y:S02]  /*25c0*/  R2UR UR4, R24 ;  /* 0x00000000180472ca */ /* 0x000fe400000e0000 */
[C---:B------:R-:W-:Y:S01]  /*25d0*/  R2UR UR5, R25.reuse ;  /* 0x00000000190572ca */ /* 0x040fe200000e0000 */
[----:B------:R-:W-:Y:S01]  /*25e0*/  STG.E.U16 desc[UR8][R12.64+0x200], R6 ;  /* 0x000200060c007986 */ /* 0x000fe2000c101508 */
[----:B------:R-:W-:Y:S02]  /*25f0*/  F2FP.BF16.F32.PACK_AB R11, R14, R11 ;  /* 0x0000000b0e0b723e */ /* 0x000fe400000010ff */
[----:B------:R-:W-:Y:S02]  /*2600*/  R2UR UR14, R24 ;  /* 0x00000000180e72ca */ /* 0x000fe400000e0000 */
[----:B------:R-:W-:Y:S02]  /*2610*/  R2UR UR15, R25 ;  /* 0x00000000190f72ca */ /* 0x000fe400000e0000 */
[----:B------:R-:W-:-:S02]  /*2620*/  PRMT R3, R0, 0x7632, R3 ;  /* 0x0000763200037816 */ /* 0x000fc40000000003 */
[----:B------:R-:W-:Y:S02]  /*2630*/  PRMT R14, R2, 0x7632, R14 ;  /* 0x00007632020e7816 */ /* 0x000fe4000000000e */
[----:B------:R-:W-:Y:S01]  /*2640*/  ISETP.GE.AND.EX P0, PT, R29, UR45, PT, P0 ;  /* 0x0000002d1d007c0c */ /* 0x000fe2000bf06300 */
[----:B------:R3:W-:Y:S01]  /*2650*/  STG.E.U16 desc[UR10][R12.64+0xc0], R3 ;  /* 0x0000c0030c007986 */ /* 0x0007e2000c10150a */
[----:B-1----:R-:W-:Y:S02]  /*2660*/  PRMT R0, R4, 0x7632, R0 ;  /* 0x0000763204007816 */ /* 0x002fe40000000000 */
[----:B--2---:R-:W-:Y:S01]  /*2670*/  PRMT R2, R6, 0x7632, R2 ;  /* 0x0000763206027816 */ /* 0x004fe20000000002 */
[----:B------:R-:W-:Y:S01]  /*2680*/  STG.E.U16 desc[UR4][R12.64], R11 ;  /* 0x0000000b0c007986 */ /* 0x000fe2000c101504 */
[----:B------:R-:W-:Y:S02]  /*2690*/  F2FP.BF16.F32.PACK_AB R8, R35, R8 ;  /* 0x000000082308723e */ /* 0x000fe400000010ff */
[----:B------:R-:W-:Y:S01]  /*26a0*/  F2FP.BF16.F32.PACK_AB R10, R21, R10 ;  /* 0x0000000a150a723e */ /* 0x000fe200000010ff */
[----:B------:R1:W-:Y:S01]  /*26b0*/  STG.E.U16 desc[UR6][R12.64+0x1c0], R0 ;  /* 0x0001c0000c007986 */ /* 0x0003e2000c101506 */
[----:B------:R-:W-:-:S02]  /*26c0*/  F2FP.BF16.F32.PACK_AB R18, R18, R19 ;  /* 0x000000131212723e */ /* 0x000fc400000010ff */
[----:B------:R-:W-:Y:S01]  /*26d0*/  F2FP.BF16.F32.PACK_AB R16, R16, R17 ;  /* 0x000000111010723e */ /* 0x000fe200000010ff */
[----:B------:R2:W-:Y:S01]  /*26e0*/  STG.E.U16 desc[UR10][R12.64+0x240], R2 ;  /* 0x000240020c007986 */ /* 0x0005e2000c10150a */
[----:B------:R-:W-:Y:S02]  /*26f0*/  PRMT R5, R11, 0x7632, R5 ;  /* 0x000076320b057816 */ /* 0x000fe40000000005 */
[----:B---3--:R-:W-:Y:S01]  /*2700*/  PRMT R3, R8, 0x7632, R3 ;  /* 0x0000763208037816 */ /* 0x008fe20000000003 */
[----:B------:R3:W-:Y:S01]  /*2710*/  STG.E.U16 desc[UR14][R12.64+0x140], R14 ;  /* 0x0001400e0c007986 */ /* 0x0007e2000c10150e */
[----:B------:R-:W-:Y:S02]  /*2720*/  PRMT R6, R10, 0x7632, R6 ;  /* 0x000076320a067816 */ /* 0x000fe40000000006 */
[----:B-1----:R-:W-:Y:S01]  /*2730*/  PRMT R0, R18, 0x7632, R0 ;  /* 0x0000763212007816 */ /* 0x002fe20000000000 */
        /* <DEDUP_REMOVED lines=13> */
.L_x_2849:
[----:B------:R-:W-:Y:S01]  /*2810*/  HFMA2 R11, -RZ, RZ, 0, 1.847743988037109375e-06 ;  /* 0x0000001fff0b7431 */ /* 0x000fe200000001ff */
[----:B------:R-:W-:Y:S01]  /*2820*/  BSSY B0, `(.L_x_2887) ;  /* 0x0000006000007945 */ /* 0x000fe20003800000 */
[----:B------:R-:W-:Y:S02]  /*2830*/  MOV R12, 0x10 ;  /* 0x00000010000c7802 */ /* 0x000fe40000000f00 */
[----:B------:R-:W-:-:S07]  /*2840*/  MOV R15, 0xffffffff ;  /* 0xffffffff000f7802 */ /* 0x000fce0000000f00 */
[----:B0-----:R-:W-:Y:S05]  /*2850*/  WARPSYNC.COLLECTIVE R15, `(.L_x_2888) ;  /* 0x000000000f087348 */ /* 0x001fea0003c00000 */
[----:B------:R1:W2:Y:S02]  /*2860*/  SHFL.BFLY P6, R14, R13, R12, R11 ;  /* 0x0c00000c0d0e7389 */ /* 0x0002a400000c000b */
[----:B012---:R-:W-:Y:S05]  /*2870*/  ENDCOLLECTIVE ;  /* 0x000000000000791b */ /* 0x007fea0003800000 */
.L_x_2888:
[----:B------:R-:W-:Y:S05]  /*2880*/  BSYNC B0 ;  /* 0x0000000000007941 */ /* 0x000fea0003800000 */
.L_x_2887:
[----:B------:R-:W-:Y:S01]  /*2890*/  HFMA2 R12, -RZ, RZ, 0, 4.76837158203125e-07 ;  /* 0x00000008ff0c7431 */ /* 0x000fe200000001ff */
[----:B------:R-:W-:Y:S02]  /*28a0*/  FMNMX R13, R13, R14, !PT ;  /* 0x0000000e0d0d7209 */ /* 0x000fe40007800000 */
[----:B------:R-:W-:Y:S02]  /*28b0*/  MOV R11, 0x1f ;  /* 0x0000001f000b7802 */ /* 0x000fe40000000f00 */
[----:B------:R-:W-:-:S07]  /*28c0*/  MOV R15, 0xffffffff ;  /* 0xffffffff000f7802 */ /* 0x000fce0000000f00 */
[----:B------:R-:W-:Y:S05]  /*28d0*/  WARPSYNC.COLLECTIVE R15, `(.L_x_2889) ;  /* 0x000000000f087348 */ /* 0x000fea0003c00000 */
[----:B------:R0:W1:Y:S02]  /*28e0*/  SHFL.BFLY P6, R14, R13, R12, R11 ;  /* 0x0c00000c0d0e7389 */ /* 0x00006400000c000b */
[----:B01----:R-:W-:Y:S05]  /*28f0*/  ENDCOLLECTIVE ;  /* 0x000000000000791b */ /* 0x003fea0003800000 */
.L_x_2889:
[----:B------:R-:W-:Y:S01]  /*2900*/  HFMA2 R12, -RZ, RZ, 0, 2.384185791015625e-07 ;  /* 0x00000004ff0c7431 */ /* 0x000fe200000001ff */
[----:B------:R-:W-:-:S04]  /*2910*/  FMNMX R0, R13, R14, !PT ;  /* 0x0000000e0d007209 */ /* 0x000fc80007800000 */
[----:B------:R-:W-:-:S07]  /*2920*/  MOV R13, R0 ;  /* 0x00000000000d7202 */ /* 0x000fce0000000f00 */
[----:B------:R-:W-:Y:S05]  /*2930*/  WARPSYNC.COLLECTIVE R15, `(.L_x_2890) ;  /* 0x000000000f087348 */ /* 0x000fea0003c00000 */
[----:B------:R0:W1:Y:S02]  /*2940*/  SHFL.BFLY P6, R14, R13, R12, R11 ;  /* 0x0c00000c0d0e7389 */ /* 0x00006400000c000b */
[----:B01----:R-:W-:Y:S05]  /*2950*/  ENDCOLLECTIVE ;  /* 0x000000000000791b */ /* 0x003fea0003800000 */
.L_x_2890:
[----:B------:R-:W-:Y:S01]  /*2960*/  HFMA2 R12, -RZ, RZ, 0, 1.1920928955078125e-07 ;  /* 0x00000002ff0c7431 */ /* 0x000fe200000001ff */
[----:B------:R-:W-:-:S04]  /*2970*/  FMNMX R2, R0, R14, !PT ;  /* 0x0000000e00027209 */ /* 0x000fc80007800000 */
[----:B------:R-:W-:-:S07]  /*2980*/  MOV R13, R2 ;  /* 0x00000002000d7202 */ /* 0x000fce0000000f00 */
[----:B------:R-:W-:Y:S05]  /*2990*/  WARPSYNC.COLLECTIVE R15, `(.L_x_2891) ;  /* 0x000000000f087348 */ /* 0x000fea0003c00000 */
[----:B------:R0:W1:Y:S02]  /*29a0*/  SHFL.BFLY P6, R14, R13, R12, R11 ;  /* 0x0c00000c0d0e7389 */ /* 0x00006400000c000b */
[----:B01----:R-:W-:Y:S05]  /*29b0*/  ENDCOLLECTIVE ;  /* 0x000000000000791b */ /* 0x003fea0003800000 */
.L_x_2891:
[----:B------:R-:W-:Y:S01]  /*29c0*/  HFMA2 R12, -RZ, RZ, 0, 5.9604644775390625e-08 ;  /* 0x00000001ff0c7431 */ /* 0x000fe200000001ff */
[----:B------:R-:W-:-:S04]  /*29d0*/  FMNMX R3, R2, R14, !PT ;  /* 0x0000000e02037209 */ /* 0x000fc80007800000 */
[----:B------:R-:W-:-:S07]  /*29e0*/  MOV R13, R3 ;  /* 0x00000003000d7202 */ /* 0x000fce0000000f00 */
[----:B------:R-:W-:Y:S05]  /*29f0*/  WARPSYNC.COLLECTIVE R15, `(.L_x_2892) ;  /* 0x000000000f087348 */ /* 0x000fea0003c00000 */
[----:B------:R0:W1:Y:S02]  /*2a00*/  SHFL.BFLY P6, R14, R13, R12, R11 ;  /* 0x0c00000c0d0e7389 */ /* 0x00006400000c000b */
[----:B01----:R-:W-:Y:S05]  /*2a10*/  ENDCOLLECTIVE ;  /* 0x000000000000791b */ /* 0x003fea0003800000 */
.L_x_2892:
[----:B------:R-:W-:Y:S01]  /*2a20*/  HFMA2 R12, -RZ, RZ, 3.7421875, 0 ;  /* 0x437c0000ff0c7431 */ /* 0x000fe200000001ff */
[----:B------:R-:W-:Y:S02]  /*2a30*/  MOV R13, 0x3bbb989d ;  /* 0x3bbb989d000d7802 */ /* 0x000fe40000000f00 */
        /* <DEDUP_REMOVED lines=150> */
[----:B------:R-:W-:Y:S01]  /*33a0*/  FFMA.RM R26, R13, R12, 12582913 ;  /* 0x4b4000010d1a7423 */ /* 0x000fe2000000400c */
[----:B------:R-:W-:Y:S02]  /*33b0*/  FADD R13, RZ, R5 ;  /* 0x00000005ff0d7221 */ /* 0x000fe40000000000 */
[C---:B------:R-:W-:Y:S01]  /*33c0*/  FADD R12, R15.reuse, -12583039 ;  /* 0xcb40007f0f0c7421 */ /* 0x040fe20000000000 */
[----:B------:R-:W-:Y:S01]  /*33d0*/  SHF.L.U32 R15, R15, 0x17, RZ ;  /* 0x000000170f0f7819 */ /* 0x000fe200000006ff */
[----:B------:R-:W-:Y:S02]  /*33e0*/  FADD R13, R13, R0 ;  /* 0x000000000d0d7221 */ /* 0x000fe40000000000 */
[----:B------:R-:W-:-:S04]  /*33f0*/  FFMA R12, R11, 1.4426950216293334961, -R12 ;  /* 0x3fb8aa3b0b0c7823 */ /* 0x000fc8000000080c */
[----:B------:R-:W-:Y:S01]  /*3400*/  FFMA R23, R11, 1.925963033500011079e-08, R12 ;  /* 0x32a570600b177823 */ /* 0x000fe2000000000c */
[----:B------:R-:W-:-:S03]  /*3410*/  FADD R11, R26, -12583039 ;  /* 0xcb40007f1a0b7421 */ /* 0x000fc60000000000 */
[----:B------:R0:W1:Y:S01]  /*3420*/  MUFU.EX2 R12, R23 ;  /* 0x00000017000c7308 */ /* 0x0000620000000800 */
[----:B------:R-:W-:-:S04]  /*3430*/  FFMA R11, R14, 1.4426950216293334961, -R11 ;  /* 0x3fb8aa3b0e0b7823 */ /* 0x000fc8000000080b */
[----:B------:R-:W-:-:S04]  /*3440*/  FFMA R11, R14, 1.925963033500011079e-08, R11 ;  /* 0x32a570600e0b7823 */ /* 0x000fc8000000000b */
[----:B------:R2:W3:Y:S01]  /*3450*/  MUFU.EX2 R14, R11 ;  /* 0x0000000b000e7308 */ /* 0x0004e20000000800 */
[----:B0-----:R-:W-:Y:S01]  /*3460*/  SHF.L.U32 R23, R26, 0x17, RZ ;  /* 0x000000171a177819 */ /* 0x001fe200000006ff */
[----:B-1----:R-:W-:Y:S01]  /*3470*/  FMUL R16, R15, R12 ;  /* 0x0000000c0f107220 */ /* 0x002fe20000400000 */
[----:B------:R-:W-:Y:S01]  /*3480*/  FADD R12, R13, R2 ;  /* 0x000000020d0c7221 */ /* 0x000fe20000000000 */
[----:B--2---:R-:W-:Y:S01]  /*3490*/  HFMA2 R11, -RZ, RZ, 0, 1.847743988037109375e-06 ;  /* 0x0000001fff0b7431 */ /* 0x004fe200000001ff */
[----:B------:R-:W-:Y:S02]  /*34a0*/  MOV R15, 0xffffffff ;  /* 0xffffffff000f7802 */ /* 0x000fe40000000f00 */
        /* <DEDUP_REMOVED lines=20> */
.L_x_2893:
[----:B------:R-:W-:Y:S02]  /*35f0*/  HFMA2 R12, -RZ, RZ, 0, 4.76837158203125e-07 ;  /* 0x00000008ff0c7431 */ /* 0x000fe400000001ff */
[----:B------:R-:W-:-:S05]  /*3600*/  FADD R26, R13, R14 ;  /* 0x0000000e0d1a7221 */ /* 0x000fca0000000000 */
[----:B------:R-:W-:-:S07]  /*3610*/  MOV R13, R26 ;  /* 0x0000001a000d7202 */ /* 0x000fce0000000f00 */
[----:B------:R-:W-:Y:S05]  /*3620*/  WARPSYNC.COLLECTIVE R15, `(.L_x_2894) ;  /* 0x000000000f087348 */ /* 0x000fea0003c00000 */
[----:B------:R0:W1:Y:S02]  /*3630*/  SHFL.BFLY P6, R14, R13, R12, R11 ;  /* 0x0c00000c0d0e7389 */ /* 0x00006400000c000b */
[----:B01----:R-:W-:Y:S05]  /*3640*/  ENDCOLLECTIVE ;  /* 0x000000000000791b */ /* 0x003fea0003800000 */
.L_x_2894:
[----:B------:R-:W-:Y:S02]  /*3650*/  HFMA2 R12, -RZ, RZ, 0, 2.384185791015625e-07 ;  /* 0x00000004ff0c7431 */ /* 0x000fe400000001ff */
[----:B------:R-:W-:-:S05]  /*3660*/  FADD R27, R26, R14 ;  /* 0x0000000e1a1b7221 */ /* 0x000fca0000000000 */
[----:B------:R-:W-:-:S07]  /*3670*/  MOV R13, R27 ;  /* 0x0000001b000d7202 */ /* 0x000fce0000000f00 */
[----:B------:R-:W-:Y:S05]  /*3680*/  WARPSYNC.COLLECTIVE R15, `(.L_x_2895) ;  /* 0x000000000f087348 */ /* 0x000fea0003c00000 */
[----:B------:R0:W1:Y:S02]  /*3690*/  SHFL.BFLY P6, R14, R13, R12, R11 ;  /* 0x0c00000c0d0e7389 */ /* 0x00006400000c000b */
[----:B01----:R-:W-:Y:S05]  /*36a0*/  ENDCOLLECTIVE ;  /* 0x000000000000791b */ /* 0x003fea0003800000 */
.L_x_2895:
[----:B------:R-:W-:Y:S02]  /*36b0*/  HFMA2 R12, -RZ, RZ, 0, 1.1920928955078125e-07 ;  /* 0x00000002ff0c7431 */ /* 0x000fe400000001ff */
[----:B------:R-:W-:-:S05]  /*36c0*/  FADD R28, R27, R14 ;  /* 0x0000000e1b1c7221 */ /* 0x000fca0000000000 */
[----:B------:R-:W-:-:S07]  /*36d0*/  MOV R13, R28 ;  /* 0x0000001c000d7202 */ /* 0x000fce0000000f00 */
[----:B------:R-:W-:Y:S05]  /*36e0*/  WARPSYNC.COLLECTIVE R15, `(.L_x_2896) ;  /* 0x000000000f087348 */ /* 0x000fea0003c00000 */
[----:B------:R0:W1:Y:S02]  /*36f0*/  SHFL.BFLY P6, R14, R13, R12, R11 ;  /* 0x0c00000c0d0e7389 */ /* 0x00006400000c000b */
[----:B01----:R-:W-:Y:S05]  /*3700*/  ENDCOLLECTIVE ;  /* 0x000000000000791b */ /* 0x003fea0003800000 */
.L_x_2896:
[----:B------:R-:W-:Y:S02]  /*3710*/  HFMA2 R12, -RZ, RZ, 0, 5.9604644775390625e-08 ;  /* 0x00000001ff0c7431 */ /* 0x000fe400000001ff */
[----:B------:R-:W-:-:S05]  /*3720*/  FADD R33, R28, R14 ;  /* 0x0000000e1c217221 */ /* 0x000fca0000000000 */
[----:B------:R-:W-:-:S07]  /*3730*/  MOV R13, R33 ;  /* 0x00000021000d7202 */ /* 0x000fce0000000f00 */
[----:B------:R-:W-:Y:S05]  /*3740*/  WARPSYNC.COLLECTIVE R15, `(.L_x_2897) ;  /* 0x000000000f087348 */ /* 0x000fea0003c00000 */
[----:B------:R0:W1:Y:S02]  /*3750*/  SHFL.BFLY P6, R14, R13, R12, R11 ;  /* 0x0c00000c0d0e7389 */ /* 0x00006400000c000b */
[----:B01----:R-:W-:Y:S05]  /*3760*/  ENDCOLLECTIVE ;  /* 0x000000000000791b */ /* 0x003fea0003800000 */
.L_x_2897:
[----:B------:R-:W-:Y:S05]  /*3770*/  BRA `(.L_x_2898) ;  /* 0xffffffd800f87947 */ /* 0x000fea000383ffff */
        .weak           $__internal_39_$__cuda_sm3x_div_rn_noftz_f32_slowpath
        .type           $__internal_39_$__cuda_sm3x_div_rn_noftz_f32_slowpath,@function
        .size           $__internal_39_$__cuda_sm3x_div_rn_noftz_f32_slowpath,(.L_x_25491 - $__internal_39_$__cuda_sm3x_div_rn_noftz_f32_slowpath)
$__internal_39_$__cuda_sm3x_div_rn_noftz_f32_slowpath:
        /* <DEDUP_REMOVED lines=34> */
.L_x_2900:
        /* <DEDUP_REMOVED lines=51> */
.L_x_2907:
[----:B------:R-:W-:-:S04]  /*3cd0*/  LOP3.LUT R5, R5, 0x80000000, RZ, 0xc0, !PT ;  /* 0x8000000005057812 */ /* 0x000fc800078ec0ff */
[----:B------:R-:W-:Y:S01]  /*3ce0*/  LOP3.LUT R5, R5, 0x7f800000, RZ, 0xfc, !PT ;  /* 0x7f80000005057812 */ /* 0x000fe200078efcff */
[----:B------:R-:W-:Y:S06]  /*3cf0*/  BRA `(.L_x_2908) ;  /* 0x0000000000047947 */ /* 0x000fec0003800000 */
.L_x_2906:
[----:B------:R-:W-:-:S07]  /*3d00*/  LEA R5, R34, R5, 0x17 ;  /* 0x0000000522057211 */ /* 0x000fce00078eb8ff */
.L_x_2908:
[----:B------:R-:W-:Y:S05]  /*3d10*/  BSYNC.RECONVERGENT B1 ;  /* 0x0000000000017941 */ /* 0x000fea0003800200 */
.L_x_2905:
[----:B------:R-:W-:Y:S05]  /*3d20*/  BRA `(.L_x_2909) ;  /* 0x0000000000207947 */ /* 0x000fea0003800000 */
.L_x_2904:
[----:B------:R-:W-:-:S04]  /*3d30*/  LOP3.LUT R5, R12, 0x80000000, R5, 0x48, !PT ;  /* 0x800000000c057812 */ /* 0x000fc800078e4805 */
[----:B------:R-:W-:Y:S01]  /*3d40*/  LOP3.LUT R5, R5, 0x7f800000, RZ, 0xfc, !PT ;  /* 0x7f80000005057812 */ /* 0x000fe200078efcff */
[----:B------:R-:W-:Y:S06]  /*3d50*/  BRA `(.L_x_2909) ;  /* 0x0000000000147947 */ /* 0x000fec0003800000 */
.L_x_2903:
[----:B------:R-:W-:Y:S01]  /*3d60*/  LOP3.LUT R5, R12, 0x80000000, R5, 0x48, !PT ;  /* 0x800000000c057812 */ /* 0x000fe200078e4805 */
[----:B------:R-:W-:Y:S06]  /*3d70*/  BRA `(.L_x_2909) ;  /* 0x00000000000c7947 */ /* 0x000fec0003800000 */
.L_x_2902:
[----:B------:R-:W0:Y:S01]  /*3d80*/  MUFU.RSQ R5, -QNAN ;  /* 0xffc0000000057908 */ /* 0x000e220000001400 */
[----:B------:R-:W-:Y:S05]  /*3d90*/  BRA `(.L_x_2909) ;  /* 0x0000000000047947 */ /* 0x000fea0003800000 */
.L_x_2901:
[----:B------:R-:W-:-:S07]  /*3da0*/  FADD.FTZ R5, R5, R12 ;  /* 0x0000000c05057221 */ /* 0x000fce0000010000 */
.L_x_2909:
[----:B------:R-:W-:Y:S05]  /*3db0*/  BSYNC.RECONVERGENT B0 ;  /* 0x0000000000007941 */ /* 0x000fea0003800200 */
.L_x_2899:
[----:B------:R-:W-:Y:S01]  /*3dc0*/  HFMA2 R13, -RZ, RZ, 0, 0 ;  /* 0x00000000ff0d7431 */ /* 0x000fe200000001ff */
[----:B------:R-:W-:-:S04]  /*3dd0*/  MOV R12, R27 ;  /* 0x0000001b000c7202 */ /* 0x000fc80000000f00 */
[----:B0-----:R-:W-:Y:S05]  /*3de0*/  RET.REL.NODEC R12 `(_Z15SoftmaxWarpImplI10DirectLoadI13__nv_bfloat16fE11DirectStoreIfS1_EfLi1ELi18ELi32ELi1ELb0EL9Algorithm0EEvT_T0_ll) ;  /* 0xffffffc00c847950 */ /* 0x001fea0003c3ffff */
.L_x_2910:
        /* <DEDUP_REMOVED lines=9> */
.L_x_25491:


//--------------------- .text._Z15SoftmaxWarpImplI10DirectLoadI13__nv_bfloat16fE11DirectStoreIfS1_EfLi1ELi17ELi32ELi1ELb1EL9Algorithm0EEvT_T0_ll --------------------------
	.section	.text._Z15SoftmaxWarpImplI10DirectLoadI13__nv_bfloat16fE11DirectStoreIfS1_EfLi1ELi17ELi32ELi1ELb1EL9Algorithm0EEvT_T0_ll,"ax",@progbits
	.align	128
        .global         _Z15SoftmaxWarpImplI10DirectLoadI13__nv_bfloat16fE11DirectStoreIfS1_EfLi1ELi17ELi32ELi1ELb1EL9Algorithm0EEvT_T0_ll
        .type           _Z15SoftmaxWarpImplI10DirectLoadI13__nv_bfloat16fE11DirectStoreIfS1_EfLi1ELi17ELi32ELi1ELb1EL9Algorithm0EEvT_T0_ll,@function
        .size           _Z15SoftmaxWarpImplI10DirectLoadI13__nv_bfloat16fE11DirectStoreIfS1_EfLi1ELi17ELi32ELi1ELb1EL9Algorithm0EEvT_T0_ll,(.L_x_25492 - _Z15SoftmaxWarpImplI10DirectLoadI13__nv_bfloat16fE11DirectStoreIfS1_EfLi1ELi17ELi32ELi1ELb1EL9Algorithm0EEvT_T0_ll)
        .other          _Z15SoftmaxWarpImplI10DirectLoadI13__nv_bfloat16fE11DirectStoreIfS1_EfLi1ELi17ELi32ELi1ELb1EL9Algorithm0EEvT_T0_ll,@"STO_CUDA_ENTRY STV_DEFAULT"
_Z15SoftmaxWarpImplI10DirectLoadI13__nv_bfloat16fE11DirectStoreIfS1_EfLi1ELi17ELi32ELi1ELb1EL9Algorithm0EEvT_T0_ll:
.text._Z15SoftmaxWarpImplI10DirectLoadI13__nv_bfloat16fE11DirectStoreIfS1_EfLi1ELi17ELi32ELi1ELb1EL9Algorithm0EEvT_T0_ll:
        /* <DEDUP_REMOVED lines=25> */
.L_x_2911:
        /* <DEDUP_REMOVED lines=30> */
.L_x_2948:
[----:B------:R-:W-:Y:S01]  /*0370*/  ISETP.GE.U32.AND P0, PT, R30, UR44, PT ;  /* 0x0000002c1e007c0c */ /* 0x000fe2000bf06070 */
[----:B------:R-:W-:Y:S01]  /*0380*/  HFMA2 R3, -RZ, RZ, 0, 0 ;  /* 0x00000000ff037431 */ /* 0x000fe200000001ff */
[----:B------:R-:W-:Y:S01]  /*0390*/  ISETP.GE.U32.AND P1, PT, R47, UR44, PT ;  /* 0x0000002c2f007c0c */ /* 0x000fe2000bf26070 */
[----:B-1----:R-:W-:Y:S01]  /*03a0*/  IMAD R0, R28, UR42, RZ ;  /* 0x0000002a1c007c24 */ /* 0x002fe2000f8e02ff */
        /* <DEDUP_REMOVED lines=13> */
[----:B------:R-:W-:Y:S02]  /*0480*/  ISETP.GE.U32.AND P4, PT, R44, UR44, PT ;  /* 0x0000002c2c007c0c */ /* 0x000fe4000bf86070 */
[----:B------:R-:W-:Y:S02]  /*0490*/  @!P1 R2UR UR6, R24 ;  /* 0x00000000180692ca */ /* 0x000fe400000e0000 */
[----:B------:R-:W-:Y:S02]  /*04a0*/  @!P1 R2UR UR7, R25 ;  /* 0x00000000190792ca */ /* 0x000fe400000e0000 */
[----:B------:R-:W-:Y:S02]  /*04b0*/  LEA.HI.X R3, R4, UR41, R3, 0x1, P5 ;  /* 0x0000002904037c11 */ /* 0x000fe4000a8f0c03 */
[----:B------:R-:W-:-:S02]  /*04c0*/  ISETP.GE.AND.EX P4, PT, RZ, UR45, PT, P4 ;  /* 0x0000002dff007c0c */ /* 0x000fc4000bf86340 */
[C---:B------:R-:W-:Y:S01]  /*04d0*/  @!P2 R2UR UR8, R24.reuse ;  /* 0x000000001808a2ca */ /* 0x040fe200000e0000 */
[----:B------:R-:W2:Y:S01]  /*04e0*/  @!P0 LDG.E.U16 R4, desc[UR4][R2.64] ;  /* 0x0000000402048981 */ /* 0x000ea2000c1e1500 */
[C---:B------:R-:W-:Y:S02]  /*04f0*/  @!P2 R2UR UR9, R25.reuse ;  /* 0x000000001909a2ca */ /* 0x040fe400000e0000 */
[C---:B------:R-:W-:Y:S02]  /*0500*/  @!P3 R2UR UR10, R24.reuse ;  /* 0x00000000180ab2ca */ /* 0x040fe400000e0000 */
[----:B------:R-:W-:Y:S01]  /*0510*/  @!P3 R2UR UR11, R25 ;  /* 0x00000000190bb2ca */ /* 0x000fe200000e0000 */
[----:B------:R-:W3:Y:S04]  /*0520*/  @!P1 LDG.E.U16 R0, desc[UR6][R2.64+0x40] ;  /* 0x0000400602009981 */ /* 0x000ee8000c1e1500 */
[----:B------:R-:W-:-:S02]  /*0530*/  @!P4 R2UR UR4, R24 ;  /* 0x000000001804c2ca */ /* 0x000fc400000e0000 */
[----:B------:R-:W-:Y:S02]  /*0540*/  @!P4 R2UR UR5, R25 ;  /* 0x000000001905c2ca */ /* 0x000fe400000e0000 */
[----:B------:R-:W4:Y:S04]  /*0550*/  @!P2 LDG.E.U16 R5, desc[UR8][R2.64+0x80] ;  /* 0x000080080205a981 */ /* 0x000f28000c1e1500 */
[----:B------:R-:W5:Y:S07]  /*0560*/  @!P3 LDG.E.U16 R6, desc[UR10][R2.64+0xc0] ;  /* 0x0000c00a0206b981 */ /* 0x000f6e000c1e1500 */
[----:B------:R-:W5:Y:S01]  /*0570*/  @!P4 LDG.E.U16 R7, desc[UR4][R2.64+0x100] ;  /* 0x000100040207c981 */ /* 0x000f62000c1e1500 */
[----:B------:R-:W-:-:S02]  /*0580*/  MOV R49, 0xff800000 ;  /* 0xff80000000317802 */ /* 0x000fc40000000f00 */
[----:B------:R-:W-:Y:S02]  /*0590*/  ISETP.GE.U32.AND P5, PT, R43, UR44, PT ;  /* 0x0000002c2b007c0c */ /* 0x000fe4000bfa6070 */
[----:B0-----:R-:W-:Y:S02]  /*05a0*/  MOV R48, 0xff800000 ;  /* 0xff80000000307802 */ /* 0x001fe40000000f00 */
[----:B------:R-:W-:Y:S02]  /*05b0*/  MOV R13, 0xff800000 ;  /* 0xff800000000d7802 */ /* 0x000fe40000000f00 */
[----:B------:R-:W-:Y:S02]  /*05c0*/  ISETP.GE.AND.EX P5, PT, RZ, UR45, PT, P5 ;  /* 0x0000002dff007c0c */ /* 0x000fe4000bfa6350 */
[----:B------:R-:W-:Y:S02]  /*05d0*/  ISETP.GE.U32.AND P6, PT, R42, UR44, PT ;  /* 0x0000002c2a007c0c */ /* 0x000fe4000bfc6070 */
[----:B------:R-:W-:-:S02]  /*05e0*/  MOV R27, 0xff800000 ;  /* 0xff800000001b7802 */ /* 0x000fc40000000f00 */
[----:B------:R-:W-:Y:S02]  /*05f0*/  ISETP.GE.AND.EX P6, PT, RZ, UR45, PT, P6 ;  /* 0x0000002dff007c0c */ /* 0x000fe4000bfc6360 */
[----:B------:R-:W-:-:S05]  /*0600*/  MOV R26, 0xff800000 ;  /* 0xff800000001a7802 */ /* 0x000fca0000000f00 */
[----:B------:R-:W-:Y:S02]  /*0610*/  @!P5 R2UR UR4, R24 ;  /* 0x000000001804d2ca */ /* 0x000fe400000e0000 */
[----:B------:R-:W-:-:S04]  /*0620*/  @!P5 R2UR UR5, R25 ;  /* 0x000000001905d2ca */ /* 0x000fc800000e0000 */
[----:B------:R-:W-:Y:S02]  /*0630*/  @!P6 R2UR UR6, R24 ;  /* 0x000000001806e2ca */ /* 0x000fe400000e0000 */
[----:B------:R-:W-:-:S07]  /*0640*/  @!P6 R2UR UR7, R25 ;  /* 0x000000001907e2ca */ /* 0x000fce00000e0000 */
[----:B------:R-:W5:Y:S01]  /*0650*/  @!P5 LDG.E.U16 R11, desc[UR4][R2.64+0x140] ;  /* 0x00014004020bd981 */ /* 0x000f62000c1e1500 */
[----:B--2---:R-:W-:-:S05]  /*0660*/  @!P0 IMAD.U32 R49, R4, 0x10000, RZ ;  /* 0x0001000004318824 */ /* 0x004fca00078e00ff */
[----:B------:R-:W-:Y:S02]  /*0670*/  @!P0 FMNMX R13, R49, -INF , !PT ;  /* 0xff800000310d8809 */ /* 0x000fe40007800000 */
[----:B---3--:R-:W-:Y:S01]  /*0680*/  @!P1 SHF.L.U32 R48, R0, 0x10, RZ ;  /* 0x0000001000309819 */ /* 0x008fe200000006ff */
[----:B----4-:R-:W-:-:S03]  /*0690*/  @!P2 IMAD.U32 R27, R5, 0x10000, RZ ;  /* 0x00010000051ba824 */ /* 0x010fc600078e00ff */
[----:B------:R-:W-:Y:S01]  /*06a0*/  @!P1 FMNMX R13, R13, R48, !PT ;  /* 0x000000300d0d9209 */ /* 0x000fe20007800000 */
[----:B------:R-:W2:Y:S01]  /*06b0*/  @!P6 LDG.E.U16 R0, desc[UR6][R2.64+0x180] ;  /* 0x000180060200e981 */ /* 0x000ea2000c1e1500 */
[----:B------:R-:W-:Y:S02]  /*06c0*/  ISETP.GE.U32.AND P1, PT, R41, UR44, PT ;  /* 0x0000002c29007c0c */ /* 0x000fe4000bf26070 */
[----:B------:R-:W-:Y:S02]  /*06d0*/  @!P2 FMNMX R13, R13, R27, !PT ;  /* 0x0000001b0d0da209 */ /* 0x000fe40007800000 */
[----:B------:R-:W-:Y:S02]  /*06e0*/  ISETP.GE.AND.EX P1, PT, RZ, UR45, PT, P1 ;  /* 0x0000002dff007c0c */ /* 0x000fe4000bf26310 */
[----:B------:R-:W-:Y:S02]  /*06f0*/  MOV R4, 0xff800000 ;  /* 0xff80000000047802 */ /* 0x000fe40000000f00 */
[----:B------:R-:W-:-:S02]  /*0700*/  ISETP.GE.U32.AND P2, PT, R40, UR44, PT ;  /* 0x0000002c28007c0c */ /* 0x000fc4000bf46070 */
[----:B-----5:R-:W-:Y:S02]  /*0710*/  @!P3 SHF.L.U32 R4, R6, 0x10, RZ ;  /* 0x000000100604b819 */ /* 0x020fe400000006ff */
[----:B------:R-:W-:Y:S02]  /*0720*/  ISETP.GE.AND.EX P2, PT, RZ, UR45, PT, P2 ;  /* 0x0000002dff007c0c */ /* 0x000fe4000bf46320 */
[----:B------:R-:W-:Y:S02]  /*0730*/  @!P3 FMNMX R13, R13, R4, !PT ;  /* 0x000000040d0db209 */ /* 0x000fe40007800000 */
[----:B------:R-:W-:Y:S02]  /*0740*/  @!P4 SHF.L.U32 R26, R7, 0x10, RZ ;  /* 0x00000010071ac819 */ /* 0x000fe400000006ff */
[----:B------:R-:W-:Y:S02]  /*0750*/  ISETP.GE.U32.AND P3, PT, R39, UR44, PT ;  /* 0x0000002c27007c0c */ /* 0x000fe4000bf66070 */
[----:B------:R-:W-:-:S02]  /*0760*/  @!P4 FMNMX R13, R13, R26, !PT ;  /* 0x0000001a0d0dc209 */ /* 0x000fc40007800000 */
[----:B------:R-:W-:Y:S02]  /*0770*/  ISETP.GE.AND.EX P3, PT, RZ, UR45, PT, P3 ;  /* 0x0000002dff007c0c */ /* 0x000fe4000bf66330 */
[----:B------:R-:W-:Y:S02]  /*0780*/  ISETP.GE.U32.AND P4, PT, R38, UR44, PT ;  /* 0x0000002c26007c0c */ /* 0x000fe4000bf86070 */
[C---:B------:R-:W-:Y:S02]  /*0790*/  @!P1 R2UR UR8, R24.reuse ;  /* 0x00000000180892ca */ /* 0x040fe400000e0000 */
[----:B------:R-:W-:Y:S02]  /*07a0*/  @!P1 R2UR UR9, R25 ;  /* 0x00000000190992ca */ /* 0x000fe400000e0000 */
[----:B------:R-:W-:Y:S02]  /*07b0*/  ISETP.GE.AND.EX P4, PT, RZ, UR45, PT, P4 ;  /* 0x0000002dff007c0c */ /* 0x000fe4000bf86340 */
[----:B------:R-:W-:-:S02]  /*07c0*/  @!P2 R2UR UR10, R24 ;  /* 0x00000000180aa2ca */ /* 0x000fc400000e0000 */
        /* <DEDUP_REMOVED lines=9> */
[----:B------:R-:W-:Y:S01]  /*0860*/  MOV R6, 0xff800000 ;  /* 0xff80000000067802 */ /* 0x000fe20000000f00 */
[----:B------:R-:W-:Y:S01]  /*0870*/  @!P5 IMAD.U32 R6, R11, 0x10000, RZ ;  /* 0x000100000b06d824 */ /* 0x000fe200078e00ff */
[----:B------:R-:W-:-:S04]  /*0880*/  MOV R7, 0xff800000 ;  /* 0xff80000000077802 */ /* 0x000fc80000000f00 */
[----:B------:R-:W-:Y:S02]  /*0890*/  @!P5 FMNMX R13, R13, R6, !PT ;  /* 0x000000060d0dd209 */ /* 0x000fe40007800000 */
[----:B------:R-:W-:Y:S02]  /*08a0*/  MOV R23, 0xff800000 ;  /* 0xff80000000177802 */ /* 0x000fe40000000f00 */
[----:B------:R-:W-:Y:S02]  /*08b0*/  MOV R22, 0xff800000 ;  /* 0xff80000000167802 */ /* 0x000fe40000000f00 */
[----:B------:R-:W-:Y:S02]  /*08c0*/  ISETP.GE.U32.AND P5, PT, R36, UR44, PT ;  /* 0x0000002c24007c0c */ /* 0x000fe4000bfa6070 */
[----:B------:R-:W-:Y:S02]  /*08d0*/  MOV R20, 0xff800000 ;  /* 0xff80000000147802 */ /* 0x000fe40000000f00 */
[----:B------:R-:W-:-:S02]  /*08e0*/  ISETP.GE.AND.EX P5, PT, RZ, UR45, PT, P5 ;  /* 0x0000002dff007c0c */ /* 0x000fc4000bfa6350 */
        /* <DEDUP_REMOVED lines=9> */
[----:B------:R-:W-:Y:S01]  /*0980*/  ISETP.GE.AND.EX P1, PT, RZ, UR45, PT, P6 ;  /* 0x0000002dff007c0c */ /* 0x000fe2000bf26360 */
[----:B----4-:R-:W-:Y:S01]  /*0990*/  @!P2 IMAD.U32 R22, R8, 0x10000, RZ ;  /* 0x000100000816a824 */ /* 0x010fe200078e00ff */
[----:B------:R-:W-:Y:S02]  /*09a0*/  ISETP.GE.U32.AND P6, PT, R35, UR44, PT ;  /* 0x0000002c23007c0c */ /* 0x000fe4000bfc6070 */
[----:B-----5:R-:W-:Y:S02]  /*09b0*/  @!P3 SHF.L.U32 R20, R9, 0x10, RZ ;  /* 0x000000100914b819 */ /* 0x020fe400000006ff */
[----:B------:R-:W-:Y:S02]  /*09c0*/  @!P2 FMNMX R13, R13, R22, !PT ;  /* 0x000000160d0da209 */ /* 0x000fe40007800000 */
[----:B------:R-:W-:-:S02]  /*09d0*/  ISETP.GE.U32.AND P2, PT, R34, UR44, PT ;  /* 0x0000002c22007c0c */ /* 0x000fc4000bf46070 */
[----:B------:R-:W-:Y:S02]  /*09e0*/  ISETP.GE.AND.EX P6, PT, RZ, UR45, PT, P6 ;  /* 0x0000002dff007c0c */ /* 0x000fe4000bfc6360 */
        /* <DEDUP_REMOVED lines=9> */
[----:B------:R-:W-:Y:S02]  /*0a80*/  ISETP.GE.AND.EX P4, PT, RZ, UR45, PT, P4 ;  /* 0x0000002dff007c0c */ /* 0x000fe4000bf86340 */
[----:B------:R-:W-:-:S02]  /*0a90*/  @!P6 R2UR UR8, R24 ;  /* 0x000000001808e2ca */ /* 0x000fc400000e0000 */
        /* <DEDUP_REMOVED lines=17> */
[----:B--2---:R-:W-:Y:S01]  /*0bb0*/  @!P5 SHF.L.U32 R18, R0, 0x10, RZ ;  /* 0x000000100012d819 */ /* 0x004fe200000006ff */
[----:B---3--:R-:W-:-:S05]  /*0bc0*/  @!P1 IMAD.U32 R21, R10, 0x10000, RZ ;  /* 0x000100000a159824 */ /* 0x008fca00078e00ff */
[----:B------:R-:W-:-:S04]  /*0bd0*/  @!P1 FMNMX R13, R13, R21, !PT ;  /* 0x000000150d0d9209 */ /* 0x000fc80007800000 */
        /* <DEDUP_REMOVED lines=30> */
[----:B------:R-:W-:Y:S01]  /*0dc0*/  FADD R51, -R15, R6 ;  /* 0x000000060f337221 */ /* 0x000fe20000000100 */
[-C--:B------:R-:W-:Y:S01]  /*0dd0*/  FFMA.SAT R6, R55, R8.reuse, 0.5 ;  /* 0x3f00000037067423 */ /* 0x080fe20000002008 */
[-C--:B------:R-:W-:Y:S01]  /*0de0*/  FFMA.RM R14, R14, R9.reuse, 12582913 ;  /* 0x4b4000010e0e7423 */ /* 0x080fe20000004009 */
[-C--:B------:R-:W-:Y:S01]  /*0df0*/  FFMA.RM R0, R0, R9.reuse, 12582913 ;  /* 0x4b40000100007423 */ /* 0x080fe20000004009 */
[C---:B------:R-:W-:Y:S01]  /*0e00*/  FADD R11, -R15.reuse, R16 ;  /* 0x000000100f0b7221 */ /* 0x040fe20000000100 */
[C---:B------:R-:W-:Y:S01]  /*0e10*/  FADD R49, -R15.reuse, R7 ;  /* 0x000000070f317221 */ /* 0x040fe20000000100 */
[----:B------:R-:W-:Y:S01]  /*0e20*/  FADD R2, R14, -12583039 ;  /* 0xcb40007f0e027421 */ /* 0x000fe20000000000 */
[----:B------:R-:W-:Y:S01]  /*0e30*/  FADD R4, R0, -12583039 ;  /* 0xcb40007f00047421 */ /* 0x000fe20000000000 */
[C---:B------:R-:W-:Y:S01]  /*0e40*/  FADD R7, -R15.reuse, R18 ;  /* 0x000000120f077221 */ /* 0x040fe20000000100 */
[----:B------:R-:W-:Y:S01]  /*0e50*/  FADD R27, -R15, R23 ;  /* 0x000000170f1b7221 */ /* 0x000fe20000000100 */
[----:B------:R-:W-:Y:S01]  /*0e60*/  FFMA R16, R59, 1.4426950216293334961, -R2 ;  /* 0x3fb8aa3b3b107823 */ /* 0x000fe20000000802 */
[----:B------:R-:W-:Y:S01]  /*0e70*/  FFMA R4, R61, 1.4426950216293334961, -R4 ;  /* 0x3fb8aa3b3d047823 */ /* 0x000fe20000000804 */
[-C--:B------:R-:W-:Y:S01]  /*0e80*/  FFMA.RM R2, R6, R9.reuse, 12582913 ;  /* 0x4b40000106027423 */ /* 0x080fe20000004009 */
[----:B------:R-:W-:Y:S01]  /*0e90*/  FADD R23, -R15, R22 ;  /* 0x000000160f177221 */ /* 0x000fe20000000100 */
[-C--:B------:R-:W-:Y:S01]  /*0ea0*/  FFMA.SAT R22, R53, R8.reuse, 0.5 ;  /* 0x3f00000035167423 */ /* 0x080fe20000002008 */
[----:B------:R-:W-:Y:S01]  /*0eb0*/  FFMA R18, R61, 1.925963033500011079e-08, R4 ;  /* 0x32a570603d127823 */ /* 0x000fe20000000004 */
[----:B------:R-:W-:Y:S01]  /*0ec0*/  FADD R4, R2, -12583039 ;  /* 0xcb40007f02047421 */ /* 0x000fe20000000000 */
[C---:B------:R-:W-:Y:S01]  /*0ed0*/  FADD R57, -R15.reuse, R26 ;  /* 0x0000001a0f397221 */ /* 0x040fe20000000100 */
[-C--:B------:R-:W-:Y:S01]  /*0ee0*/  FFMA.RM R22, R22, R9.reuse, 12582913 ;  /* 0x4b40000116167423 */ /* 0x080fe20000004009 */
[----:B------:R-:W-:Y:S01]  /*0ef0*/  FADD R13, -R15, R10 ;  /* 0x0000000a0f0d7221 */ /* 0x000fe20000000100 */
[----:B------:R-:W-:Y:S01]  /*0f00*/  FFMA R6, R55, 1.4426950216293334961, -R4 ;  /* 0x3fb8aa3b37067823 */ /* 0x000fe20000000804 */
[-C--:B------:R-:W-:Y:S01]  /*0f10*/  FFMA.SAT R10, R57, R8.reuse, 0.5 ;  /* 0x3f000000390a7423 */ /* 0x080fe20000002008 */
[----:B------:R-:W-:Y:S01]  /*0f20*/  FFMA R16, R59, 1.925963033500011079e-08, R16 ;  /* 0x32a570603b107823 */ /* 0x000fe20000000010 */
[-C--:B------:R-:W-:Y:S01]  /*0f30*/  FFMA.SAT R12, R49, R8.reuse, 0.5 ;  /* 0x3f000000310c7423 */ /* 0x080fe20000002008 */
[----:B------:R-:W-:Y:S01]  /*0f40*/  FFMA R55, R55, 1.925963033500011079e-08, R6 ;  /* 0x32a5706037377823 */ /* 0x000fe20000000006 */
[----:B------:R-:W-:Y:S01]  /*0f50*/  FADD R6, R22, -12583039 ;  /* 0xcb40007f16067421 */ /* 0x000fe20000000000 */
[-C--:B------:R-:W-:Y:S01]  /*0f60*/  FFMA.RM R4, R10, R9.reuse, 12582913 ;  /* 0x4b4000010a047423 */ /* 0x080fe20000004009 */
[-C--:B------:R-:W-:Y:S01]  /*0f70*/  FFMA.RM R12, R12, R9.reuse, 12582913 ;  /* 0x4b4000010c0c7423 */ /* 0x080fe20000004009 */
[----:B------:R-:W0:Y:S01]  /*0f80*/  MUFU.EX2 R16, R16 ;  /* 0x0000001000107308 */ /* 0x000e220000000800 */
[----:B------:R-:W-:Y:S01]  /*0f90*/  FFMA R6, R53, 1.4426950216293334961, -R6 ;  /* 0x3fb8aa3b35067823 */ /* 0x000fe20000000806 */
[----:B------:R-:W-:Y:S01]  /*0fa0*/  FADD R10, R4, -12583039 ;  /* 0xcb40007f040a7421 */ /* 0x000fe20000000000 */
[----:B------:R-:W-:Y:S01]  /*0fb0*/  FADD R3, -R15, R20 ;  /* 0x000000140f037221 */ /* 0x000fe20000000100 */
[----:B------:R-:W-:Y:S01]  /*0fc0*/  FADD R20, R12, -12583039 ;  /* 0xcb40007f0c147421 */ /* 0x000fe20000000000 */
[----:B------:R-:W-:Y:S01]  /*0fd0*/  FFMA R53, R53, 1.925963033500011079e-08, R6 ;  /* 0x32a5706035357823 */ /* 0x000fe20000000006 */
[----:B------:R-:W-:Y:S01]  /*0fe0*/  FFMA.SAT R6, R51, R8, 0.5 ;  /* 0x3f00000033067423 */ /* 0x000fe20000002008 */
[----:B------:R-:W-:Y:S01]  /*0ff0*/  FFMA R10, R57, 1.4426950216293334961, -R10 ;  /* 0x3fb8aa3b390a7823 */ /* 0x000fe2000000080a */
[C---:B------:R-:W-:Y:S01]  /*1000*/  FADD R19, -R15.reuse, R19 ;  /* 0x000000130f137221 */ /* 0x040fe20000000100 */
[----:B------:R-:W-:Y:S01]  /*1010*/  FADD R21, -R15, R21 ;  /* 0x000000150f157221 */ /* 0x000fe20000000100 */
[----:B------:R-:W-:Y:S01]  /*1020*/  FFMA.RM R6, R6, R9, 12582913 ;  /* 0x4b40000106067423 */ /* 0x000fe20000004009 */
[----:B------:R-:W-:Y:S01]  /*1030*/  FFMA R57, R57, 1.925963033500011079e-08, R10 ;  /* 0x32a5706039397823 */ /* 0x000fe2000000000a */
[----:B------:R-:W-:Y:S01]  /*1040*/  FADD R17, -R15, R17 ;  /* 0x000000110f117221 */ /* 0x000fe20000000100 */
[----:B------:R-:W-:Y:S01]  /*1050*/  FFMA R20, R49, 1.4426950216293334961, -R20 ;  /* 0x3fb8aa3b31147823 */ /* 0x000fe20000000814 */
[----:B------:R-:W-:Y:S01]  /*1060*/  FADD R10, R6, -12583039 ;  /* 0xcb40007f060a7421 */ /* 0x000fe20000000000 */
[----:B------:R-:W-:Y:S01]  /*1070*/  FADD R15, -R15, R5 ;  /* 0x000000050f0f7221 */ /* 0x000fe20000000100 */
[----:B------:R-:W-:-:S02]  /*1080*/  IMAD.SHL.U32 R5, R14, 0x800000, RZ ;  /* 0x008000000e057824 */ /* 0x000fc400078e00ff */
[----:B------:R-:W-:Y:S01]  /*1090*/  FFMA R49, R49, 1.925963033500011079e-08, R20 ;  /* 0x32a5706031317823 */ /* 0x000fe20000000014 */
[----:B------:R-:W-:Y:S01]  /*10a0*/  FFMA R10, R51, 1.4426950216293334961, -R10 ;  /* 0x3fb8aa3b330a7823 */ /* 0x000fe2000000080a */
[----:B------:R-:W-:Y:S01]  /*10b0*/  FFMA.SAT R26, R23, R8, 0.5 ;  /* 0x3f000000171a7423 */ /* 0x000fe20000002008 */
[----:B0-----:R-:W-:Y:S01]  /*10c0*/  FMUL R5, R5, R16 ;  /* 0x0000001005057220 */ /* 0x001fe20000400000 */
[-C--:B------:R-:W-:Y:S01]  /*10d0*/  FFMA.SAT R16, R3, R8.reuse, 0.5 ;  /* 0x3f00000003107423 */ /* 0x080fe20000002008 */
[----:B------:R-:W-:Y:S01]  /*10e0*/  FFMA R51, R51, 1.925963033500011079e-08, R10 ;  /* 0x32a5706033337823 */ /* 0x000fe2000000000a */
[----:B------:R-:W-:Y:S01]  /*10f0*/  FFMA.SAT R10, R27, R8, 0.5 ;  /* 0x3f0000001b0a7423 */ /* 0x000fe20000002008 */
[-C--:B------:R-:W-:Y:S01]  /*1100*/  FFMA.RM R14, R26, R9.reuse, 12582913 ;  /* 0x4b4000011a0e7423 */ /* 0x080fe20000004009 */
[-C--:B------:R-:W-:Y:S01]  /*1110*/  FFMA.RM R16, R16, R9.reuse, 12582913 ;  /* 0x4b40000110107423 */ /* 0x080fe20000004009 */
[----:B------:R-:W-:Y:S01]  /*1120*/  SHF.L.U32 R0, R0, 0x17, RZ ;  /* 0x0000001700007819 */ /* 0x000fe200000006ff */
[----:B------:R-:W-:Y:S01]  /*1130*/  FFMA.RM R10, R10, R9, 12582913 ;  /* 0x4b4000010a0a7423 */ /* 0x000fe20000004009 */
[----:B------:R-:W-:Y:S01]  /*1140*/  FADD R26, R14, -12583039 ;  /* 0xcb40007f0e1a7421 */ /* 0x000fe20000000000 */
[----:B------:R-:W-:Y:S01]  /*1150*/  MUFU.EX2 R48, R53 ;  /* 0x0000003500307308 */ /* 0x000fe20000000800 */
[----:B------:R-:W-:Y:S01]  /*1160*/  SHF.L.U32 R6, R6, 0x17, RZ ;  /* 0x0000001706067819 */ /* 0x000fe200000006ff */
[----:B------:R-:W-:Y:S01]  /*1170*/  FADD R20, R10, -12583039 ;  /* 0xcb40007f0a147421 */ /* 0x000fe20000000000 */
[----:B------:R-:W-:Y:S01]  /*1180*/  FFMA R26, R23, 1.4426950216293334961, -R26 ;  /* 0x3fb8aa3b171a7823 */ /* 0x000fe2000000081a */
[----:B------:R-:W-:-:S02]  /*1190*/  SHF.L.U32 R2, R2, 0x17, RZ ;  /* 0x0000001702027819 */ /* 0x000fc400000006ff */
[----:B------:R-:W-:Y:S01]  /*11a0*/  FFMA R20, R27, 1.4426950216293334961, -R20 ;  /* 0x3fb8aa3b1b147823 */ /* 0x000fe20000000814 */
[----:B------:R-:W-:Y:S01]  /*11b0*/  FFMA R23, R23, 1.925963033500011079e-08, R26 ;  /* 0x32a5706017177823 */ /* 0x000fe2000000001a */
[----:B------:R-:W-:Y:S01]  /*11c0*/  MUFU.EX2 R52, R49 ;  /* 0x0000003100347308 */ /* 0x000fe20000000800 */
[----:B------:R-:W-:Y:S01]  /*11d0*/  SHF.L.U32 R4, R4, 0x17, RZ ;  /* 0x0000001704047819 */ /* 0x000fe200000006ff */
[----:B------:R-:W-:-:S06]  /*11e0*/  FFMA R20, R27, 1.925963033500011079e-08, R20 ;  /* 0x32a570601b147823 */ /* 0x000fcc0000000014 */
[----:B------:R0:W1:Y:S08]  /*11f0*/  MUFU.EX2 R27, R18 ;  /* 0x00000012001b7308 */ /* 0x0000700000000800 */
[----:B------:R-:W2:Y:S01]  /*1200*/  MUFU.EX2 R51, R51 ;  /* 0x0000003300337308 */ /* 0x000ea20000000800 */
[----:B0-----:R-:W-:-:S04]  /*1210*/  FADD R18, R16, -12583039 ;  /* 0xcb40007f10127421 */ /* 0x001fc80000000000 */
[----:B------:R-:W-:-:S03]  /*1220*/  FFMA R18, R3, 1.4426950216293334961, -R18 ;  /* 0x3fb8aa3b03127823 */ /* 0x000fc60000000812 */
[----:B------:R-:W0:Y:S01]  /*1230*/  MUFU.EX2 R55, R55 ;  /* 0x0000003700377308 */ /* 0x000e220000000800 */
[----:B------:R-:W-:Y:S01]  /*1240*/  FFMA R26, R3, 1.925963033500011079e-08, R18 ;  /* 0x32a57060031a7823 */ /* 0x000fe20000000012 */
[-C--:B------:R-:W-:Y:S01]  /*1250*/  FFMA.SAT R18, R19, R8.reuse, 0.5 ;  /* 0x3f00000013127423 */ /* 0x080fe20000002008 */
[----:B------:R-:W-:Y:S01]  /*1260*/  SHF.L.U32 R3, R22, 0x17, RZ ;  /* 0x0000001716037819 */ /* 0x000fe200000006ff */
[----:B------:R-:W-:Y:S01]  /*1270*/  FFMA.SAT R22, R21, R8, 0.5 ;  /* 0x3f00000015167423 */ /* 0x000fe20000002008 */
[----:B-1----:R-:W-:Y:S01]  /*1280*/  FMUL R0, R0, R27 ;  /* 0x0000001b00007220 */ /* 0x002fe20000400000 */
[----:B------:R-:W-:Y:S02]  /*1290*/  FFMA.RM R18, R18, R9, 12582913 ;  /* 0x4b40000112127423 */ /* 0x000fe40000004009 */
[----:B------:R-:W-:Y:S01]  /*12a0*/  FMUL R3, R3, R48 ;  /* 0x0000003003037220 */ /* 0x000fe20000400000 */
[----:B--2---:R-:W-:Y:S01]  /*12b0*/  FMUL R6, R6, R51 ;  /* 0x0000003306067220 */ /* 0x004fe20000400000 */
[----:B------:R-:W-:Y:S01]  /*12c0*/  FADD R50, R18, -12583039 ;  /* 0xcb40007f12327421 */ /* 0x000fe20000000000 */
[----:B------:R-:W1:Y:S03]  /*12d0*/  MUFU.EX2 R57, R57 ;  /* 0x0000003900397308 */ /* 0x000e660000000800 */
[----:B------:R-:W-:Y:S01]  /*12e0*/  FFMA R50, R19, 1.4426950216293334961, -R50 ;  /* 0x3fb8aa3b13327823 */ /* 0x000fe20000000832 */
[----:B0-----:R-:W-:-:S03]  /*12f0*/  FMUL R2, R2, R55 ;  /* 0x0000003702027220 */ /* 0x001fc60000400000 */
[----:B------:R-:W-:Y:S01]  /*1300*/  FFMA R27, R19, 1.925963033500011079e-08, R50 ;  /* 0x32a57060131b7823 */ /* 0x000fe20000000032 */
[----:B------:R-:W-:Y:S01]  /*1310*/  FFMA.RM R19, R22, R9, 12582913 ;  /* 0x4b40000116137423 */ /* 0x000fe20000004009 */
[----:B------:R-:W-:Y:S03]  /*1320*/  MUFU.EX2 R53, R20 ;  /* 0x0000001400357308 */ /* 0x000fe60000000800 */
[C---:B------:R-:W-:Y:S01]  /*1330*/  FADD R22, R19.reuse, -12583039 ;  /* 0xcb40007f13167421 */ /* 0x040fe20000000000 */
[----:B------:R-:W-:-:S03]  /*1340*/  SHF.L.U32 R19, R19, 0x17, RZ ;  /* 0x0000001713137819 */ /* 0x000fc600000006ff */
[C---:B------:R-:W-:Y:S01]  /*1350*/  FFMA R22, R21.reuse, 1.4426950216293334961, -R22 ;  /* 0x3fb8aa3b15167823 */ /* 0x040fe20000000816 */
[----:B-1----:R-:W-:Y:S01]  /*1360*/  FMUL R4, R4, R57 ;  /* 0x0000003904047220 */ /* 0x002fe20000400000 */
[----:B------:R-:W-:Y:S02]  /*1370*/  MUFU.EX2 R55, R26 ;  /* 0x0000001a00377308 */ /* 0x000fe40000000800 */
[----:B------:R-:W-:Y:S01]  /*1380*/  FFMA R48, R21, 1.925963033500011079e-08, R22 ;  /* 0x32a5706015307823 */ /* 0x000fe20000000016 */
[----:B------:R-:W-:-:S04]  /*1390*/  FFMA.SAT R22, R7, R8, 0.5 ;  /* 0x3f00000007167423 */ /* 0x000fc80000002008 */
[----:B------:R-:W-:Y:S01]  /*13a0*/  FFMA.RM R21, R22, R9, 12582913 ;  /* 0x4b40000116157423 */ /* 0x000fe20000004009 */
[----:B------:R-:W-:Y:S03]  /*13b0*/  MUFU.EX2 R27, R27 ;  /* 0x0000001b001b7308 */ /* 0x000fe60000000800 */
[C---:B------:R-:W-:Y:S01]  /*13c0*/  FADD R22, R21.reuse, -12583039 ;  /* 0xcb40007f15167421 */ /* 0x040fe20000000000 */
[----:B------:R-:W-:-:S03]  /*13d0*/  IMAD.SHL.U32 R21, R21, 0x800000, RZ ;  /* 0x0080000015157824 */ /* 0x000fc600078e00ff */
[C---:B------:R-:W-:Y:S01]  /*13e0*/  FFMA R22, R7.reuse, 1.4426950216293334961, -R22 ;  /* 0x3fb8aa3b07167823 */ /* 0x040fe20000000816 */
[----:B------:R-:W0:Y:S03]  /*13f0*/  MUFU.EX2 R48, R48 ;  /* 0x0000003000307308 */ /* 0x000e260000000800 */
[----:B------:R-:W-:Y:S01]  /*1400*/  FFMA R50, R7, 1.925963033500011079e-08, R22 ;  /* 0x32a5706007327823 */ /* 0x000fe20000000016 */
[----:B------:R-:W-:Y:S01]  /*1410*/  FFMA.SAT R22, R17, R8, 0.5 ;  /* 0x3f00000011167423 */ /* 0x000fe20000002008 */
[----:B------:R-:W-:-:S03]  /*1420*/  IMAD.SHL.U32 R7, R12, 0x800000, RZ ;  /* 0x008000000c077824 */ /* 0x000fc600078e00ff */
[----:B------:R-:W-:Y:S01]  /*1430*/  FFMA.RM R22, R22, R9, 12582913 ;  /* 0x4b40000116167423 */ /* 0x000fe20000004009 */
[----:B------:R-:W-:Y:S01]  /*1440*/  FMUL R7, R7, R52 ;  /* 0x0000003407077220 */ /* 0x000fe20000400000 */
[----:B------:R-:W-:Y:S02]  /*1450*/  MUFU.EX2 R50, R50 ;  /* 0x0000003200327308 */ /* 0x000fe40000000800 */
[----:B------:R-:W-:-:S04]  /*1460*/  FADD R54, R22, -12583039 ;  /* 0xcb40007f16367421 */ /* 0x000fc80000000000 */
[----:B------:R-:W-:-:S04]  /*1470*/  FFMA R54, R17, 1.4426950216293334961, -R54 ;  /* 0x3fb8aa3b11367823 */ /* 0x000fc80000000836 */
[----:B------:R-:W-:Y:S01]  /*1480*/  FFMA R17, R17, 1.925963033500011079e-08, R54 ;  /* 0x32a5706011117823 */ /* 0x000fe20000000036 */
[----:B------:R-:W-:-:S03]  /*1490*/  FFMA.SAT R54, R11, R8, 0.5 ;  /* 0x3f0000000b367423 */ /* 0x000fc60000002008 */
[----:B------:R0:W1:Y:S01]  /*14a0*/  MUFU.EX2 R20, R17 ;  /* 0x0000001100147308 */ /* 0x0000620000000800 */
[----:B------:R-:W-:-:S04]  /*14b0*/  FFMA.RM R12, R54, R9, 12582913 ;  /* 0x4b400001360c7423 */ /* 0x000fc80000004009 */
[----:B------:R-:W-:-:S04]  /*14c0*/  FADD R52, R12, -12583039 ;  /* 0xcb40007f0c347421 */ /* 0x000fc80000000000 */
[----:B------:R-:W-:Y:S01]  /*14d0*/  FFMA R52, R11, 1.4426950216293334961, -R52 ;  /* 0x3fb8aa3b0b347823 */ /* 0x000fe20000000834 */
[----:B0-----:R-:W-:Y:S01]  /*14e0*/  FMUL R17, R19, R48 ;  /* 0x0000003013117220 */ /* 0x001fe20000400000 */
[----:B------:R-:W-:Y:S02]  /*14f0*/  SHF.L.U32 R19, R22, 0x17, RZ ;  /* 0x0000001716137819 */ /* 0x000fe400000006ff */
[----:B------:R-:W-:Y:S01]  /*1500*/  FFMA R51, R11, 1.925963033500011079e-08, R52 ;  /* 0x32a570600b337823 */ /* 0x000fe20000000034 */
[-C--:B------:R-:W-:Y:S01]  /*1510*/  FFMA.SAT R52, R13, R8.reuse, 0.5 ;  /* 0x3f0000000d347423 */ /* 0x080fe20000002008 */
[----:B------:R-:W-:Y:S01]  /*1520*/  FFMA.SAT R8, R15, R8, 0.5 ;  /* 0x3f0000000f087423 */ /* 0x000fe20000002008 */
[----:B-1----:R-:W-:Y:S02]  /*1530*/  FMUL R19, R19, R20 ;  /* 0x0000001413137220 */ /* 0x002fe40000400000 */
[-C--:B------:R-:W-:Y:S01]  /*1540*/  FFMA.RM R11, R52, R9.reuse, 12582913 ;  /* 0x4b400001340b7423 */ /* 0x080fe20000004009 */
[----:B------:R-:W-:Y:S01]  /*1550*/  FFMA.RM R49, R8, R9, 12582913 ;  /* 0x4b40000108317423 */ /* 0x000fe20000004009 */
[----:B------:R-:W-:Y:S01]  /*1560*/  FADD R9, RZ, R5 ;  /* 0x00000005ff097221 */ /* 0x000fe20000000000 */
[----:B------:R0:W1:Y:S01]  /*1570*/  MUFU.EX2 R52, R23 ;  /* 0x0000001700347308 */ /* 0x0000620000000800 */
[C---:B------:R-:W-:Y:S01]  /*1580*/  FADD R8, R11.reuse, -12583039 ;  /* 0xcb40007f0b087421 */ /* 0x040fe20000000000 */
[----:B------:R-:W-:Y:S01]  /*1590*/  SHF.L.U32 R22, R11, 0x17, RZ ;  /* 0x000000170b167819 */ /* 0x000fe200000006ff */
[----:B------:R-:W-:-:S02]  /*15a0*/  FADD R9, R9, R0 ;  /* 0x0000000009097221 */ /* 0x000fc40000000000 */
[----:B------:R-:W-:-:S03]  /*15b0*/  FFMA R8, R13, 1.4426950216293334961, -R8 ;  /* 0x3fb8aa3b0d087823 */ /* 0x000fc60000000808 */
[----:B------:R-:W-:Y:S01]  /*15c0*/  MUFU.EX2 R51, R51 ;  /* 0x0000003300337308 */ /* 0x000fe20000000800 */
[----:B------:R-:W-:Y:S01]  /*15d0*/  FFMA R13, R13, 1.925963033500011079e-08, R8 ;  /* 0x32a570600d0d7823 */ /* 0x000fe20000000008 */
[----:B------:R-:W-:-:S04]  /*15e0*/  FADD R8, R49, -12583039 ;  /* 0xcb40007f31087421 */ /* 0x000fc80000000000 */
[C---:B------:R-:W-:Y:S02]  /*15f0*/  FFMA R8, R15.reuse, 1.4426950216293334961, -R8 ;  /* 0x3fb8aa3b0f087823 */ /* 0x040fe40000000808 */
[----:B------:R-:W2:Y:S02]  /*1600*/  MUFU.EX2 R13, R13 ;  /* 0x0000000d000d7308 */ /* 0x000ea40000000800 */
[----:B------:R-:W-:Y:S01]  /*1610*/  FFMA R15, R15, 1.925963033500011079e-08, R8 ;  /* 0x32a570600f0f7823 */ /* 0x000fe20000000008 */
[----:B------:R-:W-:Y:S01]  /*1620*/  SHF.L.U32 R8, R10, 0x17, RZ ;  /* 0x000000170a087819 */ /* 0x000fe200000006ff */
[----:B------:R-:W-:Y:S01]  /*1630*/  FADD R10, R9, R2 ;  /* 0x00000002090a7221 */ /* 0x000fe20000000000 */
[----:B------:R-:W-:-:S03]  /*1640*/  SHF.L.U32 R9, R14, 0x17, RZ ;  /* 0x000000170e097819 */ /* 0x000fc600000006ff */
[----:B0-----:R-:W-:Y:S01]  /*1650*/  FADD R23, R10, R3 ;  /* 0x000000030a177221 */ /* 0x001fe20000000000 */
[----:B------:R-:W-:Y:S01]  /*1660*/  FMUL R8, R8, R53 ;  /* 0x0000003508087220 */ /* 0x000fe20000400000 */
[----:B------:R-:W-:Y:S01]  /*1670*/  SHF.L.U32 R10, R16, 0x17, RZ ;  /* 0x00000017100a7819 */ /* 0x000fe200000006ff */
[----:B-1----:R-:W-:Y:S01]  /*1680*/  FMUL R9, R9, R52 ;  /* 0x0000003409097220 */ /* 0x002fe20000400000 */
[----:B------:R-:W-:Y:S01]  /*1690*/  FADD R23, R23, R4 ;  /* 0x0000000417177221 */ /* 0x000fe20000000000 */
[----:B------:R-:W-:Y:S01]  /*16a0*/  SHF.L.U32 R16, R18, 0x17, RZ ;  /* 0x0000001712107819 */ /* 0x000fe200000006ff */
[----:B------:R-:W0:Y:S01]  /*16b0*/  MUFU.EX2 R26, R15 ;  /* 0x0000000f001a7308 */ /* 0x000e220000000800 */
[----:B------:R-:W-:Y:S01]  /*16c0*/  FMUL R10, R10, R55 ;  /* 0x000000370a0a7220 */ /* 0x000fe20000400000 */
        /* <DEDUP_REMOVED lines=13> */
[----:B------:R-:W-:Y:S02]  /*17a0*/  FMUL R20, R14, R51 ;  /* 0x000000330e147220 */ /* 0x000fe40000400000 */
[----:B------:R-:W-:Y:S02]  /*17b0*/  FADD R11, R12, R19 ;  /* 0x000000130c0b7221 */ /* 0x000fe40000000000 */
[----:B0-----:R-:W-:Y:S02]  /*17c0*/  FMUL R21, R21, R26 ;  /* 0x0000001a15157220 */ /* 0x001fe40000400000 */
        /* <DEDUP_REMOVED lines=12> */
.L_x_2960:
        /* <DEDUP_REMOVED lines=12> */
[----:B------:R-:W-:Y:S05]  /*1950*/  CALL.REL.NOINC `($__internal_40_$__cuda_sm3x_div_rn_noftz_f32_slowpath) ;  /* 0x0000002400487944 */ /* 0x000fea0003c00000 */
[----:B------:R-:W-:-:S07]  /*1960*/  IMAD.MOV.U32 R26, RZ, RZ, R5 ;  /* 0x000000ffff1a7224 */ /* 0x000fce00078e0005 */
.L_x_2915:
[----:B------:R-:W-:Y:S05]  /*1970*/  BSYNC.RECONVERGENT B3 ;  /* 0x0000000000037941 */ /* 0x000fea0003800200 */
.L_x_2914:
        /* <DEDUP_REMOVED lines=12> */
[----:B------:R-:W-:Y:S05]  /*1a40*/  CALL.REL.NOINC `($__internal_40_$__cuda_sm3x_div_rn_noftz_f32_slowpath) ;  /* 0x00000024000c7944 */ /* 0x000fea0003c00000 */
[----:B------:R-:W-:-:S07]  /*1a50*/  MOV R11, R5 ;  /* 0x00000005000b7202 */ /* 0x000fce0000000f00 */
.L_x_2917:
[----:B------:R-:W-:Y:S05]  /*1a60*/  BSYNC.RECONVERGENT B3 ;  /* 0x0000000000037941 */ /* 0x000fea0003800200 */
.L_x_2916:
        /* <DEDUP_REMOVED lines=13> */
[----:B------:R-:W-:-:S07]  /*1b40*/  IMAD.MOV.U32 R0, RZ, RZ, R5 ;  /* 0x000000ffff007224 */ /* 0x000fce00078e0005 */
.L_x_2919:
[----:B------:R-:W-:Y:S05]  /*1b50*/  BSYNC.RECONVERGENT B3 ;  /* 0x0000000000037941 */ /* 0x000fea0003800200 */
.L_x_2918:
        /* <DEDUP_REMOVED lines=14> */
.L_x_2921:
[----:B------:R-:W-:Y:S05]  /*1c40*/  BSYNC.RECONVERGENT B3 ;  /* 0x0000000000037941 */ /* 0x000fea0003800200 */
.L_x_2920:
        /* <DEDUP_REMOVED lines=14> */
.L_x_2923:
[----:B------:R-:W-:Y:S05]  /*1d30*/  BSYNC.RECONVERGENT B3 ;  /* 0x0000000000037941 */ /* 0x000fea0003800200 */
.L_x_2922:
        /* <DEDUP_REMOVED lines=14> */
.L_x_2925:
[----:B------:R-:W-:Y:S05]  /*1e20*/  BSYNC.RECONVERGENT B3 ;  /* 0x0000000000037941 */ /* 0x000fea0003800200 */
.L_x_2924:
        /* <DEDUP_REMOVED lines=14> */
.L_x_2927:
[----:B------:R-:W-:Y:S05]  /*1f10*/  BSYNC.RECONVERGENT B3 ;  /* 0x0000000000037941 */ /* 0x000fea0003800200 */
.L_x_2926:
        /* <DEDUP_REMOVED lines=14> */
.L_x_2929:
[----:B------:R-:W-:Y:S05]  /*2000*/  BSYNC.RECONVERGENT B3 ;  /* 0x0000000000037941 */ /* 0x000fea0003800200 */
.L_x_2928:
        /* <DEDUP_REMOVED lines=14> */
.L_x_2931:
[----:B------:R-:W-:Y:S05]  /*20f0*/  BSYNC.RECONVERGENT B3 ;  /* 0x0000000000037941 */ /* 0x000fea0003800200 */
.L_x_2930:
        /* <DEDUP_REMOVED lines=14> */
.L_x_2933:
[----:B------:R-:W-:Y:S05]  /*21e0*/  BSYNC.RECONVERGENT B3 ;  /* 0x0000000000037941 */ /* 0x000fea0003800200 */
.L_x_2932:
        /* <DEDUP_REMOVED lines=14> */
.L_x_2935:
[----:B------:R-:W-:Y:S05]  /*22d0*/  BSYNC.RECONVERGENT B3 ;  /* 0x0000000000037941 */ /* 0x000fea0003800200 */
.L_x_2934:
        /* <DEDUP_REMOVED lines=14> */
.L_x_2937:
[----:B------:R-:W-:Y:S05]  /*23c0*/  BSYNC.RECONVERGENT B3 ;  /* 0x0000000000037941 */ /* 0x000fea0003800200 */
.L_x_2936:
        /* <DEDUP_REMOVED lines=14> */
.L_x_2939:
[----:B------:R-:W-:Y:S05]  /*24b0*/  BSYNC.RECONVERGENT B3 ;  /* 0x0000000000037941 */ /* 0x000fea0003800200 */
.L_x_2938:
        /* <DEDUP_REMOVED lines=14> */
.L_x_2941:
[----:B------:R-:W-:Y:S05]  /*25a0*/  BSYNC.RECONVERGENT B3 ;  /* 0x0000000000037941 */ /* 0x000fea0003800200 */
.L_x_2940:
        /* <DEDUP_REMOVED lines=14> */
.L_x_2943:
[----:B------:R-:W-:Y:S05]  /*2690*/  BSYNC.RECONVERGENT B3 ;  /* 0x0000000000037941 */ /* 0x000fea0003800200 */
.L_x_2942:
        /* <DEDUP_REMOVED lines=14> */
.L_x_2945:
[----:B------:R-:W-:Y:S05]  /*2780*/  BSYNC.RECONVERGENT B3 ;  /* 0x0000000000037941 */ /* 0x000fea0003800200 */
.L_x_2944:
        /* <DEDUP_REMOVED lines=14> */
.L_x_2947:
[----:B------:R-:W-:Y:S05]  /*2870*/  BSYNC.RECONVERGENT B3 ;  /* 0x0000000000037941 */ /* 0x000fea0003800200 */
.L_x_2946:
[----:B------:R-:W-:Y:S01]  /*2880*/  ISETP.GE.U32.AND P4, PT, R47, UR44, PT ;  /* 0x0000002c2f007c0c */ /* 0x000fe2000bf86070 */
[----:B------:R-:W-:Y:S01]  /*2890*/  HFMA2 R3, -RZ, RZ, 0, 0 ;  /* 0x00000000ff037431 */ /* 0x000fe200000001ff */
[----:B------:R-:W-:Y:S01]  /*28a0*/  MOV R2, R30 ;  /* 0x0000001e00027202 */ /* 0x000fe20000000f00 */
[----:B------:R-:W-:Y:S01]  /*28b0*/  IMAD R4, R28, UR38, RZ ;  /* 0x000000261c047c24 */ /* 0x000fe2000f8e02ff */
[----:B------:R-:W-:Y:S02]  /*28c0*/  ISETP.GE.AND.EX P4, PT, RZ, UR45, PT, P4 ;  /* 0x0000002dff007c0c */ /* 0x000fe4000bf86340 */
[----:B------:R-:W-:Y:S01]  /*28d0*/  @!P0 R2UR UR4, R24 ;  /* 0x00000000180482ca */ /* 0x000fe200000e0000 */
[----:B------:R-:W-:Y:S01]  /*28e0*/  IMAD R5, R29, UR39, R4 ;  /* 0x000000271d057c24 */ /* 0x000fe2000f8e0204 */
[----:B------:R-:W-:Y:S02]  /*28f0*/  @!P0 R2UR UR5, R25 ;  /* 0x00000000190582ca */ /* 0x000fe400000e0000 */
[----:B------:R-:W-:Y:S01]  /*2900*/  ISETP.GE.U32.AND P2, PT, R46, UR44, PT ;  /* 0x0000002c2e007c0c */ /* 0x000fe2000bf46070 */
[----:B------:R-:W-:Y:S01]  /*2910*/  IMAD.WIDE.U32 R2, R29, UR38, R2 ;  /* 0x000000261d027c25 */ /* 0x000fe2000f8e0002 */
[----:B------:R-:W-:-:S02]  /*2920*/  ISETP.GE.U32.AND P1, PT, R45, UR44, PT ;  /* 0x0000002c2d007c0c */ /* 0x000fc4000bf26070 */
[----:B------:R-:W-:Y:S02]  /*2930*/  ISETP.GE.AND.EX P2, PT, RZ, UR45, PT, P2 ;  /* 0x0000002dff007c0c */ /* 0x000fe4000bf46320 */
[----:B------:R-:W-:Y:S02]  /*2940*/  ISETP.GE.AND.EX P1, PT, RZ, UR45, PT, P1 ;  /* 0x0000002dff007c0c */ /* 0x000fe4000bf26310 */
[----:B------:R-:W-:Y:S02]  /*2950*/  @!P4 R2UR UR6, R24 ;  /* 0x000000001806c2ca */ /* 0x000fe400000e0000 */
[----:B------:R-:W-:Y:S02]  /*2960*/  @!P4 R2UR UR7, R25 ;  /* 0x000000001907c2ca */ /* 0x000fe400000e0000 */
[----:B------:R-:W-:Y:S02]  /*2970*/  IADD3 R3, PT, PT, R3, R5, RZ ;  /* 0x0000000503037210 */ /* 0x000fe40007ffe0ff */
[----:B------:R-:W-:-:S02]  /*2980*/  LEA R4, P5, R2, UR36, 0x1 ;  /* 0x0000002402047c11 */ /* 0x000fc4000f8a08ff */
        /* <DEDUP_REMOVED lines=19> */
[----:B------:R-:W-:Y:S02]  /*2ac0*/  ISETP.GE.AND.EX P2, PT, RZ, UR45, PT, P2 ;  /* 0x0000002dff007c0c */ /* 0x000fe4000bf46320 */
[----:B------:R-:W-:Y:S02]  /*2ad0*/  @!P0 R2UR UR6, R24 ;  /* 0x00000000180682ca */ /* 0x000fe400000e0000 */
[----:B------:R-:W-:Y:S02]  /*2ae0*/  @!P0 R2UR UR7, R25 ;  /* 0x00000000190782ca */ /* 0x000fe400000e0000 */
        /* <DEDUP_REMOVED lines=75> */
.L_x_2912:
[----:B------:R-:W-:Y:S05]  /*2fa0*/  EXIT ;  /* 0x000000000000794d */ /* 0x000fea0003800000 */
.L_x_2913:
[----:B------:R-:W-:Y:S01]  /*2fb0*/  BSSY B1, `(.L_x_2949) ;  /* 0x0000007000017945 */ /* 0x000fe20003800000 */
[----:B------:R-:W-:Y:S02]  /*2fc0*/  MOV R12, 0x10 ;  /* 0x00000010000c7802 */ /* 0x000fe40000000f00 */
[----:B------:R-:W-:Y:S02]  /*2fd0*/  MOV R11, 0x1f ;  /* 0x0000001f000b7802 */ /* 0x000fe40000000f00 */
[----:B------:R-:W-:-:S07]  /*2fe0*/  MOV R15, 0xffffffff ;  /* 0xffffffff000f7802 */ /* 0x000fce0000000f00 */
[----:B------:R-:W-:Y:S05]  /*2ff0*/  WARPSYNC.COLLECTIVE R15, `(.L_x_2950) ;  /* 0x000000000f087348 */ /* 0x000fea0003c00000 */
[----:B------:R0:W1:Y:S02]  /*3000*/  SHFL.BFLY P6, R14, R13, R12, R11 ;  /* 0x0c00000c0d0e7389 */ /* 0x00006400000c000b */
[----:B01----:R-:W-:Y:S05]  /*3010*/  ENDCOLLECTIVE ;  /* 0x000000000000791b */ /* 0x003fea0003800000 */
.L_x_2950:
[----:B------:R-:W-:Y:S05]  /*3020*/  BSYNC B1 ;  /* 0x0000000000017941 */ /* 0x000fea0003800000 */
.L_x_2949:
[----:B------:R-:W-:Y:S01]  /*3030*/  FMNMX R13, R14, R13, !PT ;  /* 0x0000000d0e0d7209 */ /* 0x000fe20007800000 */
[----:B------:R-:W-:Y:S01]  /*3040*/  IMAD.MOV.U32 R12, RZ, RZ, 0x8 ;  /* 0x00000008ff0c7424 */ /* 0x000fe200078e00ff */
[----:B------:R-:W-:Y:S02]  /*3050*/  MOV R11, 0x1f ;  /* 0x0000001f000b7802 */ /* 0x000fe40000000f00 */
[----:B------:R-:W-:-:S07]  /*3060*/  MOV R15, 0xffffffff ;  /* 0xffffffff000f7802 */ /* 0x000fce0000000f00 */
[----:B------:R-:W-:Y:S05]  /*3070*/  WARPSYNC.COLLECTIVE R15, `(.L_x_2951) ;  /* 0x000000000f087348 */ /* 0x000fea0003c00000 */
[----:B------:R0:W1:Y:S02]  /*3080*/  SHFL.BFLY P6, R14, R13, R12, R11 ;  /* 0x0c00000c0d0e7389 */ /* 0x00006400000c000b */
[----:B01----:R-:W-:Y:S05]  /*3090*/  ENDCOLLECTIVE ;  /* 0x000000000000791b */ /* 0x003fea0003800000 */
.L_x_2951:
[----:B------:R-:W-:Y:S01]  /*30a0*/  HFMA2 R12, -RZ, RZ, 0, 2.384185791015625e-07 ;  /* 0x00000004ff0c7431 */ /* 0x000fe200000001ff */
[----:B------:R-:W-:-:S04]  /*30b0*/  FMNMX R0, R13, R14, !PT ;  /* 0x0000000e0d007209 */ /* 0x000fc80007800000 */
[----:B------:R-:W-:-:S07]  /*30c0*/  MOV R13, R0 ;  /* 0x00000000000d7202 */ /* 0x000fce0000000f00 */
[----:B------:R-:W-:Y:S05]  /*30d0*/  WARPSYNC.COLLECTIVE R15, `(.L_x_2952) ;  /* 0x000000000f087348 */ /* 0x000fea0003c00000 */
[----:B------:R0:W1:Y:S02]  /*30e0*/  SHFL.BFLY P6, R14, R13, R12, R11 ;  /* 0x0c00000c0d0e7389 */ /* 0x00006400000c000b */
[----:B01----:R-:W-:Y:S05]  /*30f0*/  ENDCOLLECTIVE ;  /* 0x000000000000791b */ /* 0x003fea0003800000 */
.L_x_2952:
[----:B------:R-:W-:Y:S01]  /*3100*/  HFMA2 R12, -RZ, RZ, 0, 1.1920928955078125e-07 ;  /* 0x00000002ff0c7431 */ /* 0x000fe200000001ff */
[----:B------:R-:W-:-:S04]  /*3110*/  FMNMX R2, R0, R14, !PT ;  /* 0x0000000e00027209 */ /* 0x000fc80007800000 */
[----:B------:R-:W-:-:S07]  /*3120*/  MOV R13, R2 ;  /* 0x00000002000d7202 */ /* 0x000fce0000000f00 */
[----:B------:R-:W-:Y:S05]  /*3130*/  WARPSYNC.COLLECTIVE R15, `(.L_x_2953) ;  /* 0x000000000f087348 */ /* 0x000fea0003c00000 */
[----:B------:R0:W1:Y:S02]  /*3140*/  SHFL.BFLY P6, R14, R13, R12, R11 ;  /* 0x0c00000c0d0e7389 */ /* 0x00006400000c000b */
[----:B01----:R-:W-:Y:S05]  /*3150*/  ENDCOLLECTIVE ;  /* 0x000000000000791b */ /* 0x003fea0003800000 */
.L_x_2953:
[----:B------:R-:W-:Y:S02]  /*3160*/  MOV R12, 0x1 ;  /* 0x00000001000c7802 */ /* 0x000fe40000000f00 */
[----:B------:R-:W-:-:S05]  /*3170*/  FMNMX R3, R2, R14, !PT ;  /* 0x0000000e02037209 */ /* 0x000fca0007800000 */
[----:B------:R-:W-:-:S07]  /*3180*/  IMAD.MOV.U32 R13, RZ, RZ, R3 ;  /* 0x000000ffff0d7224 */ /* 0x000fce00078e0003 */
[----:B------:R-:W-:Y:S05]  /*3190*/  WARPSYNC.COLLECTIVE R15, `(.L_x_2954) ;  /* 0x000000000f087348 */ /* 0x000fea0003c00000 */
[----:B------:R0:W1:Y:S02]  /*31a0*/  SHFL.BFLY P6, R14, R13, R12, R11 ;  /* 0x0c00000c0d0e7389 */ /* 0x00006400000c000b */
[----:B01----:R-:W-:Y:S05]  /*31b0*/  ENDCOLLECTIVE ;  /* 0x000000000000791b */ /* 0x003fea0003800000 */
.L_x_2954:
[----:B------:R-:W-:Y:S01]  /*31c0*/  HFMA2 R15, -RZ, RZ, 0.96630859375, -0.0022525787353515625 ;  /* 0x3bbb989dff0f7431 */ /* 0x000fe200000001ff */
[----:B------:R-:W-:-:S05]  /*31d0*/  FMNMX R14, R3, R14, !PT ;  /* 0x0000000e030e7209 */ /* 0x000fca0007800000 */
[C---:B------:R-:W-:Y:S01]  /*31e0*/  FADD R0, -R14.reuse, R49 ;  /* 0x000000310e007221 */ /* 0x040fe20000000100 */
[C---:B------:R-:W-:Y:S01]  /*31f0*/  FADD R8, -R14.reuse, R23 ;  /* 0x000000170e087221 */ /* 0x040fe20000000100 */
[----:B------:R-:W-:Y:S01]  /*3200*/  FADD R13, -R14, R10 ;  /* 0x0000000a0e0d7221 */ /* 0x000fe20000000100 */
[----:B------:R-:W-:Y:S01]  /*3210*/  MOV R23, 0x437c0000 ;  /* 0x437c000000177802 */ /* 0x000fe20000000f00 */
[----:B------:R-:W-:Y:S01]  /*3220*/  FFMA.SAT R10, R0, R15, 0.5 ;  /* 0x3f000000000a7423 */ /* 0x000fe2000000200f */
        /* <DEDUP_REMOVED lines=15> */
[----:B------:R-:W-:-:S04]  /*3320*/  FADD R5, R10, -12583039 ;  /* 0xcb40007f0a057421 */ /* 0x000fc80000000000 */
[----:B------:R-:W-:-:S04]  /*3330*/  FFMA R5, R0, 1.4426950216293334961, -R5 ;  /* 0x3fb8aa3b00057823 */ /* 0x000fc80000000805 */
        /* <DEDUP_REMOVED lines=75> */
[C---:B------:R-:W-:Y:S01]  /*37f0*/  FADD R20, R16.reuse, -12583039 ;  /* 0xcb40007f10147421 */ /* 0x040fe20000000000 */
[----:B------:R-:W-:-:S03]  /*3800*/  IMAD.SHL.U32 R16, R16, 0x800000, RZ ;  /* 0x0080000010107824 */ /* 0x000fc600078e00ff */
[----:B------:R-:W-:Y:S01]  /*3810*/  FFMA R20, R19, 1.4426950216293334961, -R20 ;  /* 0x3fb8aa3b13147823 */ /* 0x000fe20000000814 */
[----:B------:R-:W1:Y:S01]  /*3820*/  MUFU.EX2 R17, R17 ;  /* 0x0000001100117308 */ /* 0x000e620000000800 */
[----:B0-----:R-:W-:Y:S01]  /*3830*/  FMUL R9, R9, R22 ;  /* 0x0000001609097220 */ /* 0x001fe20000400000 */
[----:B------:R-:W-:Y:S01]  /*3840*/  FFMA.SAT R22, R21, R15, 0.5 ;  /* 0x3f00000015167423 */ /* 0x000fe2000000200f */
[----:B------:R-:W-:-:S03]  /*3850*/  FFMA R20, R19, 1.925963033500011079e-08, R20 ;  /* 0x32a5706013147823 */ /* 0x000fc60000000014 */
[----:B------:R-:W-:Y:S02]  /*3860*/  FFMA.RM R22, R22, R23, 12582913 ;  /* 0x4b40000116167423 */ /* 0x000fe40000004017 */
[----:B------:R0:W2:Y:S02]  /*3870*/  MUFU.EX2 R19, R20 ;  /* 0x0000001400137308 */ /* 0x0000a40000000800 */
[----:B------:R-:W-:-:S04]  /*3880*/  FADD R26, R22, -12583039 ;  /* 0xcb40007f161a7421 */ /* 0x000fc80000000000 */
[----:B------:R-:W-:Y:S01]  /*3890*/  FFMA R26, R21, 1.4426950216293334961, -R26 ;  /* 0x3fb8aa3b151a7823 */ /* 0x000fe2000000081a */
[----:B0-----:R-:W-:-:S03]  /*38a0*/  FFMA.SAT R20, R18, R15, 0.5 ;  /* 0x3f00000012147423 */ /* 0x001fc6000000200f */
[----:B------:R-:W-:Y:S01]  /*38b0*/  FFMA R26, R21, 1.925963033500011079e-08, R26 ;  /* 0x32a57060151a7823 */ /* 0x000fe2000000001a */
[----:B-1----:R-:W-:Y:S01]  /*38c0*/  FMUL R10, R10, R17 ;  /* 0x000000110a0a7220 */ /* 0x002fe20000400000 */
[----:B------:R-:W-:Y:S01]  /*38d0*/  SHF.L.U32 R17, R22, 0x17, RZ ;  /* 0x0000001716117819 */ /* 0x000fe200000006ff */
[----:B------:R-:W-:-:S03]  /*38e0*/  FFMA.RM R20, R20, R23, 12582913 ;  /* 0x4b40000114147423 */ /* 0x000fc60000004017 */
[----:B------:R-:W0:Y:S01]  /*38f0*/  MUFU.EX2 R26, R26 ;  /* 0x0000001a001a7308 */ /* 0x000e220000000800 */
[----:B--2---:R-:W-:Y:S01]  /*3900*/  FMUL R16, R16, R19 ;  /* 0x0000001310107220 */ /* 0x004fe20000400000 */
        /* <DEDUP_REMOVED lines=16> */
[----:B------:R-:W0:Y:S01]  /*3a10*/  MUFU.EX2 R22, R22 ;  /* 0x0000001600167308 */ /* 0x000e220000000800 */
[----:B------:R-:W-:Y:S01]  /*3a20*/  FFMA R11, R12, 1.4426950216293334961, -R11 ;  /* 0x3fb8aa3b0c0b7823 */ /* 0x000fe2000000080b */
[----:B-1----:R-:W-:-:S03]  /*3a30*/  FMUL R18, R18, R21 ;  /* 0x0000001512127220 */ /* 0x002fc60000400000 */
[----:B------:R-:W-:Y:S01]  /*3a40*/  FFMA R11, R12, 1.925963033500011079e-08, R11 ;  /* 0x32a570600c0b7823 */ /* 0x000fe2000000000b */
[----:B------:R-:W-:-:S04]  /*3a50*/  FFMA.SAT R12, R13, R15, 0.5 ;  /* 0x3f0000000d0c7423 */ /* 0x000fc8000000200f */
[----:B------:R-:W-:Y:S01]  /*3a60*/  FFMA.RM R12, R12, R23, 12582913 ;  /* 0x4b4000010c0c7423 */ /* 0x000fe20000004017 */
[----:B------:R-:W1:Y:S01]  /*3a70*/  MUFU.EX2 R11, R11 ;  /* 0x0000000b000b7308 */ /* 0x000e620000000800 */
[----:B0-----:R-:W-:Y:S01]  /*3a80*/  FMUL R19, R19, R22 ;  /* 0x0000001613137220 */ /* 0x001fe20000400000 */
[----:B------:R-:W-:Y:S01]  /*3a90*/  FFMA.SAT R22, R14, R15, 0.5 ;  /* 0x3f0000000e167423 */ /* 0x000fe2000000200f */
[----:B------:R-:W-:-:S03]  /*3aa0*/  MOV R15, 0xffffffff ;  /* 0xffffffff000f7802 */ /* 0x000fc60000000f00 */
[----:B------:R-:W-:Y:S01]  /*3ab0*/  FFMA.RM R23, R22, R23, 12582913 ;  /* 0x4b40000116177423 */ /* 0x000fe20000004017 */
[C---:B------:R-:W-:Y:S01]  /*3ac0*/  FADD R22, R12.reuse, -12583039 ;  /* 0xcb40007f0c167421 */ /* 0x040fe20000000000 */
[----:B------:R-:W-:-:S03]  /*3ad0*/  SHF.L.U32 R12, R12, 0x17, RZ ;  /* 0x000000170c0c7819 */ /* 0x000fc600000006ff */
[----:B------:R-:W-:Y:S01]  /*3ae0*/  FFMA R22, R13, 1.4426950216293334961, -R22 ;  /* 0x3fb8aa3b0d167823 */ /* 0x000fe20000000816 */
[----:B-1----:R-:W-:Y:S01]  /*3af0*/  FMUL R20, R20, R11 ;  /* 0x0000000b14147220 */ /* 0x002fe20000400000 */
        /* <DEDUP_REMOVED lines=27> */
[----:B------:R-:W-:-:S07]  /*3cb0*/  IMAD.MOV.U32 R12, RZ, RZ, 0x10 ;  /* 0x00000010ff0c7424 */ /* 0x000fce00078e00ff */
[----:B------:R-:W-:Y:S05]  /*3cc0*/  WARPSYNC.COLLECTIVE R15, `(.L_x_2955) ;  /* 0x000000000f087348 */ /* 0x000fea0003c00000 */
[----:B------:R0:W1:Y:S02]  /*3cd0*/  SHFL.BFLY P6, R14, R13, R12, R11 ;  /* 0x0c00000c0d0e7389 */ /* 0x00006400000c000b */
[----:B01----:R-:W-:Y:S05]  /*3ce0*/  ENDCOLLECTIVE ;  /* 0x000000000000791b */ /* 0x003fea0003800000 */
.L_x_2955:
[----:B------:R-:W-:Y:S02]  /*3cf0*/  HFMA2 R12, -RZ, RZ, 0, 4.76837158203125e-07 ;  /* 0x00000008ff0c7431 */ /* 0x000fe400000001ff */
[----:B------:R-:W-:-:S05]  /*3d00*/  FADD R23, R13, R14 ;  /* 0x0000000e0d177221 */ /* 0x000fca0000000000 */
[----:B------:R-:W-:-:S07]  /*3d10*/  MOV R13, R23 ;  /* 0x00000017000d7202 */ /* 0x000fce0000000f00 */
[----:B------:R-:W-:Y:S05]  /*3d20*/  WARPSYNC.COLLECTIVE R15, `(.L_x_2956) ;  /* 0x000000000f087348 */ /* 0x000fea0003c00000 */
[----:B------:R0:W1:Y:S02]  /*3d30*/  SHFL.BFLY P6, R14, R13, R12, R11 ;  /* 0x0c00000c0d0e7389 */ /* 0x00006400000c000b */
[----:B01----:R-:W-:Y:S05]  /*3d40*/  ENDCOLLECTIVE ;  /* 0x000000000000791b */ /* 0x003fea0003800000 */
.L_x_2956:
[----:B------:R-:W-:Y:S02]  /*3d50*/  HFMA2 R12, -RZ, RZ, 0, 2.384185791015625e-07 ;  /* 0x00000004ff0c7431 */ /* 0x000fe400000001ff */
[----:B------:R-:W-:-:S05]  /*3d60*/  FADD R26, R23, R14 ;  /* 0x0000000e171a7221 */ /* 0x000fca0000000000 */
[----:B------:R-:W-:-:S07]  /*3d70*/  MOV R13, R26 ;  /* 0x0000001a000d7202 */ /* 0x000fce0000000f00 */
[----:B------:R-:W-:Y:S05]  /*3d80*/  WARPSYNC.COLLECTIVE R15, `(.L_x_2957) ;  /* 0x000000000f087348 */ /* 0x000fea0003c00000 */
[----:B------:R0:W1:Y:S02]  /*3d90*/  SHFL.BFLY P6, R14, R13, R12, R11 ;  /* 0x0c00000c0d0e7389 */ /* 0x00006400000c000b */
[----:B01----:R-:W-:Y:S05]  /*3da0*/  ENDCOLLECTIVE ;  /* 0x000000000000791b */ /* 0x003fea0003800000 */
.L_x_2957:
[----:B------:R-:W-:Y:S01]  /*3db0*/  MOV R12, 0x2 ;  /* 0x00000002000c7802 */ /* 0x000fe20000000f00 */
[----:B------:R-:W-:-:S04]  /*3dc0*/  FADD R27, R26, R14 ;  /* 0x0000000e1a1b7221 */ /* 0x000fc80000000000 */
[----:B------:R-:W-:-:S07]  /*3dd0*/  IMAD.MOV.U32 R13, RZ, RZ, R27 ;  /* 0x000000ffff0d7224 */ /* 0x000fce00078e001b */
[----:B------:R-:W-:Y:S05]  /*3de0*/  WARPSYNC.COLLECTIVE R15, `(.L_x_2958) ;  /* 0x000000000f087348 */ /* 0x000fea0003c00000 */
[----:B------:R0:W1:Y:S02]  /*3df0*/  SHFL.BFLY P6, R14, R13, R12, R11 ;  /* 0x0c00000c0d0e7389 */ /* 0x00006400000c000b */
[----:B01----:R-:W-:Y:S05]  /*3e00*/  ENDCOLLECTIVE ;  /* 0x000000000000791b */ /* 0x003fea0003800000 */
.L_x_2958:
[----:B------:R-:W-:Y:S02]  /*3e10*/  HFMA2 R12, -RZ, RZ, 0, 5.9604644775390625e-08 ;  /* 0x00000001ff0c7431 */ /* 0x000fe400000001ff */
[----:B------:R-:W-:-:S05]  /*3e20*/  FADD R48, R27, R14 ;  /* 0x0000000e1b307221 */ /* 0x000fca0000000000 */
[----:B------:R-:W-:-:S07]  /*3e30*/  MOV R13, R48 ;  /* 0x00000030000d7202 */ /* 0x000fce0000000f00 */
[----:B------:R-:W-:Y:S05]  /*3e40*/  WARPSYNC.COLLECTIVE R15, `(.L_x_2959) ;  /* 0x000000000f087348 */ /* 0x000fea0003c00000 */
[----:B------:R0:W1:Y:S02]  /*3e50*/  SHFL.BFLY P6, R14, R13, R12, R11 ;  /* 0x0c00000c0d0e7389 */ /* 0x00006400000c000b */
[----:B01----:R-:W-:Y:S05]  /*3e60*/  ENDCOLLECTIVE ;  /* 0x000000000000791b */ /* 0x003fea0003800000 */
.L_x_2959:
[----:B------:R-:W-:Y:S05]  /*3e70*/  BRA `(.L_x_2960) ;  /* 0xffffffd800847947 */ /* 0x000fea000383ffff */
        .weak           $__internal_40_$__cuda_sm3x_div_rn_noftz_f32_slowpath
        .type           $__internal_40_$__cuda_sm3x_div_rn_noftz_f32_slowpath,@function
        .size           $__internal_40_$__cuda_sm3x_div_rn_noftz_f32_slowpath,(.L_x_25492 - $__internal_40_$__cuda_sm3x_div_rn_noftz_f32_slowpath)
$__internal_40_$__cuda_sm3x_div_rn_noftz_f32_slowpath:
        /* <DEDUP_REMOVED lines=32> */
[----:B------:R-:W-:Y:S02]  /*4080*/  @!P2 FFMA R12, R12, 1.84467440737095516160e+19, RZ ;  /* 0x5f8000000c0ca823 */ /* 0x000fe400000000ff */
[----:B------:R-:W-:-:S07]  /*4090*/  @!P2 IADD3 R49, PT, PT, R49, 0x40, RZ ;  /* 0x000000403131a810 */ /* 0x000fce0007ffe0ff */
.L_x_2962:
        /* <DEDUP_REMOVED lines=31> */
[C---:B------:R-:W-:Y:S02]  /*4290*/  ISETP.NE.AND P2, PT, R49.reuse, RZ, PT ;  /* 0x000000ff3100720c */ /* 0x040fe40003f45270 */
        /* <DEDUP_REMOVED lines=19> */
.L_x_2969:
[----:B------:R-:W-:-:S04]  /*43d0*/  LOP3.LUT R5, R5, 0x80000000, RZ, 0xc0, !PT ;  /* 0x8000000005057812 */ /* 0x000fc800078ec0ff */
[----:B------:R-:W-:Y:S01]  /*43e0*/  LOP3.LUT R5, R5, 0x7f800000, RZ, 0xfc, !PT ;  /* 0x7f80000005057812 */ /* 0x000fe200078efcff */
[----:B------:R-:W-:Y:S06]  /*43f0*/  BRA `(.L_x_2970) ;  /* 0x0000000000047947 */ /* 0x000fec0003800000 */
.L_x_2968:
[----:B------:R-:W-:-:S07]  /*4400*/  LEA R5, R54, R5, 0x17 ;  /* 0x0000000536057211 */ /* 0x000fce00078eb8ff */
.L_x_2970:
[----:B------:R-:W-:Y:S05]  /*4410*/  BSYNC.RECONVERGENT B2 ;  /* 0x0000000000027941 */ /* 0x000fea0003800200 */
.L_x_2967:
[----:B------:R-:W-:Y:S05]  /*4420*/  BRA `(.L_x_2971) ;  /* 0x0000000000207947 */ /* 0x000fea0003800000 */
.L_x_2966:
[----:B------:R-:W-:-:S04]  /*4430*/  LOP3.LUT R5, R12, 0x80000000, R5, 0x48, !PT ;  /* 0x800000000c057812 */ /* 0x000fc800078e4805 */
[----:B------:R-:W-:Y:S01]  /*4440*/  LOP3.LUT R5, R5, 0x7f800000, RZ, 0xfc, !PT ;  /* 0x7f80000005057812 */ /* 0x000fe200078efcff */
[----:B------:R-:W-:Y:S06]  /*4450*/  BRA `(.L_x_2971) ;  /* 0x0000000000147947 */ /* 0x000fec0003800000 */
.L_x_2965:
[----:B------:R-:W-:Y:S01]  /*4460*/  LOP3.LUT R5, R12, 0x80000000, R5, 0x48, !PT ;  /* 0x800000000c057812 */ /* 0x000fe200078e4805 */
[----:B------:R-:W-:Y:S06]  /*4470*/  BRA `(.L_x_2971) ;  /* 0x00000000000c7947 */ /* 0x000fec0003800000 */
.L_x_2964:
[----:B------:R-:W0:Y:S01]  /*4480*/  MUFU.RSQ R5, -QNAN ;  /* 0xffc0000000057908 */ /* 0x000e220000001400 */
[----:B------:R-:W-:Y:S05]  /*4490*/  BRA `(.L_x_2971) ;  /* 0x0000000000047947 */ /* 0x000fea0003800000 */
.L_x_2963:
[----:B------:R-:W-:-:S07]  /*44a0*/  FADD.FTZ R5, R5, R12 ;  /* 0x0000000c05057221 */ /* 0x000fce0000010000 */
.L_x_2971:
[----:B------:R-:W-:Y:S05]  /*44b0*/  BSYNC.RECONVERGENT B1 ;  /* 0x0000000000017941 */ /* 0x000fea0003800200 */
.L_x_2961:
[----:B------:R-:W-:Y:S01]  /*44c0*/  HFMA2 R13, -RZ, RZ, 0, 0 ;  /* 0x00000000ff0d7431 */ /* 0x000fe200000001ff */
[----:B------:R-:W-:-:S04]  /*44d0*/  MOV R12, R48 ;  /* 0x00000030000c7202 */ /* 0x000fc80000000f00 */
[----:B0-----:R-:W-:Y:S05]  /*44e0*/  RET.REL.NODEC R12 `(_Z15SoftmaxWarpImplI10DirectLoadI13__nv_bfloat16fE11DirectStoreIfS1_EfLi1ELi17ELi32ELi1ELb1EL9Algorithm0EEvT_T0_ll) ;  /* 0xffffffb80cc47950 */ /* 0x001fea0003c3ffff */
.L_x_2972:
        /* <DEDUP_REMOVED lines=9> */
.L_x_25492:


//--------------------- .text._Z15SoftmaxWarpImplI10DirectLoadI13__nv_bfloat16fE11DirectStoreIfS1_EfLi1ELi17ELi32ELi1ELb0EL9Algorithm0EEvT_T0_ll --------------------------
	.section	.text._Z15SoftmaxWarpImplI10DirectLoadI13__nv_bfloat16fE11DirectStoreIfS1_EfLi1ELi17ELi32ELi1ELb0EL9Algorithm0EEvT_T0_ll,"ax",@progbits
	.align	128
        .global         _Z15SoftmaxWarpImplI10DirectLoadI13__nv_bfloat16fE11DirectStoreIfS1_EfLi1ELi17ELi32ELi1ELb0EL9Algorithm0EEvT_T0_ll
        .type           _Z15SoftmaxWarpImplI10DirectLoadI13__nv_bfloat16fE11DirectStoreIfS1_EfLi1ELi17ELi32ELi1ELb0EL9Algorithm0EEvT_T0_ll,@function
        .size           _Z15SoftmaxWarpImplI10DirectLoadI13__nv_bfloat16fE11DirectStoreIfS1_EfLi1ELi17ELi32ELi1ELb0EL9Algorithm0EEvT_T0_ll,(.L_x_25493 - _Z15SoftmaxWarpImplI10DirectLoadI13__nv_bfloat16fE11DirectStoreIfS1_EfLi1ELi17ELi32ELi1ELb0EL9Algorithm0EEvT_T0_ll)
        .other          _Z15SoftmaxWarpImplI10DirectLoadI13__nv_bfloat16fE11DirectStoreIfS1_EfLi1ELi17ELi32ELi1ELb0EL9Algorithm0EEvT_T0_ll,@"STO_CUDA_ENTRY STV_DEFAULT"
_Z15SoftmaxWarpImplI10DirectLoadI13__nv_bfloat16fE11DirectStoreIfS1_EfLi1ELi17ELi32ELi1ELb0EL9Algorithm0EEvT_T0_ll:
.text._Z15SoftmaxWarpImplI10DirectLoadI13__nv_bfloat16fE11DirectStoreIfS1_EfLi1ELi17ELi32ELi1ELb0EL9Algorithm0EEvT_T0_ll:
        /* <DEDUP_REMOVED lines=24> */
.L_x_2973:
        /* <DEDUP_REMOVED lines=13> */
.L_x_3009:
        /* <DEDUP_REMOVED lines=89> */
[-C--:B------:R-:W-:Y:S01]  /*07e0*/  FFMA.SAT R6, R41, R8.reuse, 0.5 ;  /* 0x3f00000029067423 */ /* 0x080fe20000002008 */
[-C--:B------:R-:W-:Y:S01]  /*07f0*/  FFMA.RM R0, R0, R9.reuse, 12582913 ;  /* 0x4b40000100007423 */ /* 0x080fe20000004009 */
[-C--:B------:R-:W-:Y:S01]  /*0800*/  FFMA.RM R14, R14, R9.reuse, 12582913 ;  /* 0x4b4000010e0e7423 */ /* 0x080fe20000004009 */
        /* <DEDUP_REMOVED lines=11> */
[--C-:B------:R-:W-:Y:S01]  /*08c0*/  FADD R19, R19, -R12.reuse ;  /* 0x8000000c13137221 */ /* 0x100fe20000000000 */
[--C-:B------:R-:W-:Y:S01]  /*08d0*/  FADD R13, R10, -R12.reuse ;  /* 0x8000000c0a0d7221 */ /* 0x100fe20000000000 */
[--C-:B------:R-:W-:Y:S01]  /*08e0*/  FADD R17, R17, -R12.reuse ;  /* 0x8000000c11117221 */ /* 0x100fe20000000000 */
[-C--:B------:R-:W-:Y:S01]  /*08f0*/  FFMA.RM R2, R6, R9.reuse, 12582913 ;  /* 0x4b40000106027423 */ /* 0x080fe20000004009 */
        /* <DEDUP_REMOVED lines=8> */
[-C--:B------:R-:W-:Y:S01]  /*0980*/  FFMA.SAT R12, R37, R8.reuse, 0.5 ;  /* 0x3f000000250c7423 */ /* 0x080fe20000002008 */
[----:B------:R-:W-:Y:S01]  /*0990*/  FFMA R43, R43, 1.925963033500011079e-08, R6 ;  /* 0x32a570602b2b7823 */ /* 0x000fe20000000006 */
[----:B------:R-:W-:Y:S01]  /*09a0*/  FADD R6, R4, -12583039 ;  /* 0xcb40007f04067421 */ /* 0x000fe20000000000 */
[----:B------:R-:W-:Y:S01]  /*09b0*/  FFMA R41, R41, 1.925963033500011079e-08, R10 ;  /* 0x32a5706029297823 */ /* 0x000fe2000000000a */
[-C--:B------:R-:W-:Y:S01]  /*09c0*/  FFMA.RM R20, R20, R9.reuse, 12582913 ;  /* 0x4b40000114147423 */ /* 0x080fe20000004009 */
[-C--:B------:R-:W-:Y:S01]  /*09d0*/  FFMA.SAT R16, R33, R8.reuse, 0.5 ;  /* 0x3f00000021107423 */ /* 0x080fe20000002008 */
[----:B------:R-:W-:Y:S01]  /*09e0*/  FFMA R10, R39, 1.4426950216293334961, -R6 ;  /* 0x3fb8aa3b270a7823 */ /* 0x000fe20000000806 */
[-C--:B------:R-:W-:Y:S01]  /*09f0*/  FFMA.RM R6, R12, R9.reuse, 12582913 ;  /* 0x4b4000010c067423 */ /* 0x080fe20000004009 */
[-C--:B------:R-:W-:Y:S01]  /*0a00*/  FFMA.SAT R18, R27, R8.reuse, 0.5 ;  /* 0x3f0000001b127423 */ /* 0x080fe20000002008 */
[-C--:B------:R-:W-:Y:S01]  /*0a10*/  FFMA.RM R16, R16, R9.reuse, 12582913 ;  /* 0x4b40000110107423 */ /* 0x080fe20000004009 */
[----:B------:R-:W-:Y:S01]  /*0a20*/  FFMA R39, R39, 1.925963033500011079e-08, R10 ;  /* 0x32a5706027277823 */ /* 0x000fe2000000000a */
[----:B------:R-:W-:Y:S01]  /*0a30*/  FADD R10, R20, -12583039 ;  /* 0xcb40007f140a7421 */ /* 0x000fe20000000000 */
[----:B------:R-:W-:Y:S01]  /*0a40*/  FADD R12, R6, -12583039 ;  /* 0xcb40007f060c7421 */ /* 0x000fe20000000000 */
[----:B------:R-:W1:Y:S01]  /*0a50*/  MUFU.EX2 R45, R45 ;  /* 0x0000002d002d7308 */ /* 0x000e620000000800 */
[----:B------:R-:W-:Y:S01]  /*0a60*/  SHF.L.U32 R0, R0, 0x17, RZ ;  /* 0x0000001700007819 */ /* 0x000fe200000006ff */
[----:B------:R-:W-:Y:S01]  /*0a70*/  FFMA R10, R35, 1.4426950216293334961, -R10 ;  /* 0x3fb8aa3b230a7823 */ /* 0x000fe2000000080a */
[----:B------:R-:W-:Y:S01]  /*0a80*/  FFMA R12, R37, 1.4426950216293334961, -R12 ;  /* 0x3fb8aa3b250c7823 */ /* 0x000fe2000000080c */
[-C--:B------:R-:W-:Y:S01]  /*0a90*/  FFMA.SAT R38, R19, R8.reuse, 0.5 ;  /* 0x3f00000013267423 */ /* 0x080fe20000002008 */
[----:B------:R-:W-:Y:S01]  /*0aa0*/  SHF.L.U32 R2, R2, 0x17, RZ ;  /* 0x0000001702027819 */ /* 0x000fe200000006ff */
[----:B------:R-:W-:Y:S01]  /*0ab0*/  FFMA R35, R35, 1.925963033500011079e-08, R10 ;  /* 0x32a5706023237823 */ /* 0x000fe2000000000a */
[----:B------:R-:W-:Y:S01]  /*0ac0*/  FADD R10, R16, -12583039 ;  /* 0xcb40007f100a7421 */ /* 0x000fe20000000000 */
[----:B------:R-:W-:Y:S01]  /*0ad0*/  FFMA R37, R37, 1.925963033500011079e-08, R12 ;  /* 0x32a5706025257823 */ /* 0x000fe2000000000c */
[----:B------:R-:W-:Y:S01]  /*0ae0*/  MUFU.EX2 R28, R39 ;  /* 0x00000027001c7308 */ /* 0x000fe20000000800 */
[----:B------:R-:W-:Y:S01]  /*0af0*/  SHF.L.U32 R6, R6, 0x17, RZ ;  /* 0x0000001706067819 */ /* 0x000fe200000006ff */
[----:B------:R-:W-:Y:S01]  /*0b00*/  FFMA R12, R33, 1.4426950216293334961, -R10 ;  /* 0x3fb8aa3b210c7823 */ /* 0x000fe2000000080a */
[----:B------:R-:W-:Y:S01]  /*0b10*/  FFMA.RM R10, R18, R9, 12582913 ;  /* 0x4b400001120a7423 */ /* 0x000fe20000004009 */
[----:B------:R-:W-:-:S02]  /*0b20*/  FFMA.SAT R18, R23, R8, 0.5 ;  /* 0x3f00000017127423 */ /* 0x000fc40000002008 */
[----:B------:R-:W-:Y:S01]  /*0b30*/  FFMA R33, R33, 1.925963033500011079e-08, R12 ;  /* 0x32a5706021217823 */ /* 0x000fe2000000000c */
[----:B------:R-:W-:Y:S01]  /*0b40*/  FADD R12, R10, -12583039 ;  /* 0xcb40007f0a0c7421 */ /* 0x000fe20000000000 */
[----:B-1----:R-:W-:Y:S01]  /*0b50*/  FMUL R5, R0, R45 ;  /* 0x0000002d00057220 */ /* 0x002fe20000400000 */
[----:B------:R-:W-:Y:S02]  /*0b60*/  MUFU.EX2 R35, R35 ;  /* 0x0000002300237308 */ /* 0x000fe40000000800 */
        /* <DEDUP_REMOVED lines=9> */
[----:B------:R-:W-:Y:S01]  /*0c00*/  SHF.L.U32 R0, R14, 0x17, RZ ;  /* 0x000000170e007819 */ /* 0x000fe200000006ff */
[----:B------:R-:W-:Y:S01]  /*0c10*/  FFMA.RM R14, R18, R9, 12582913 ;  /* 0x4b400001120e7423 */ /* 0x000fe20000004009 */
[----:B------:R-:W3:Y:S03]  /*0c20*/  MUFU.EX2 R37, R37 ;  /* 0x0000002500257308 */ /* 0x000ee60000000800 */
[----:B------:R-:W-:Y:S01]  /*0c30*/  FADD R18, R14, -12583039 ;  /* 0xcb40007f0e127421 */ /* 0x000fe20000000000 */
[----:B-1----:R-:W-:-:S03]  /*0c40*/  FMUL R0, R0, R43 ;  /* 0x0000002b00007220 */ /* 0x002fc60000400000 */
[C---:B------:R-:W-:Y:S01]  /*0c50*/  FFMA R18, R23.reuse, 1.4426950216293334961, -R18 ;  /* 0x3fb8aa3b17127823 */ /* 0x040fe20000000812 */
[----:B--2---:R-:W-:Y:S01]  /*0c60*/  FMUL R2, R2, R41 ;  /* 0x0000002902027220 */ /* 0x004fe20000400000 */
[----:B------:R-:W-:Y:S02]  /*0c70*/  MUFU.EX2 R22, R22 ;  /* 0x0000001600167308 */ /* 0x000fe40000000800 */
[----:B------:R-:W-:Y:S01]  /*0c80*/  FFMA R23, R23, 1.925963033500011079e-08, R18 ;  /* 0x32a5706017177823 */ /* 0x000fe20000000012 */
[----:B------:R-:W-:-:S04]  /*0c90*/  FFMA.SAT R18, R3, R8, 0.5 ;  /* 0x3f00000003127423 */ /* 0x000fc80000002008 */
[----:B------:R-:W-:Y:S01]  /*0ca0*/  FFMA.RM R15, R18, R9, 12582913 ;  /* 0x4b400001120f7423 */ /* 0x000fe20000004009 */
[----:B---3--:R-:W-:Y:S01]  /*0cb0*/  FMUL R6, R6, R37 ;  /* 0x0000002506067220 */ /* 0x008fe20000400000 */
[----:B------:R-:W-:Y:S02]  /*0cc0*/  MUFU.EX2 R23, R23 ;  /* 0x0000001700177308 */ /* 0x000fe40000000800 */
[C---:B------:R-:W-:Y:S01]  /*0cd0*/  FADD R18, R15.reuse, -12583039 ;  /* 0xcb40007f0f127421 */ /* 0x040fe20000000000 */
[----:B------:R-:W-:-:S03]  /*0ce0*/  SHF.L.U32 R15, R15, 0x17, RZ ;  /* 0x000000170f0f7819 */ /* 0x000fc600000006ff */
[C---:B------:R-:W-:Y:S02]  /*0cf0*/  FFMA R18, R3.reuse, 1.4426950216293334961, -R18 ;  /* 0x3fb8aa3b03127823 */ /* 0x040fe40000000812 */
[----:B------:R-:W-:Y:S02]  /*0d00*/  MUFU.EX2 R37, R27 ;  /* 0x0000001b00257308 */ /* 0x000fe40000000800 */
[----:B------:R-:W-:Y:S01]  /*0d10*/  FFMA R26, R3, 1.925963033500011079e-08, R18 ;  /* 0x32a57060031a7823 */ /* 0x000fe20000000012 */
[-C--:B------:R-:W-:Y:S01]  /*0d20*/  FFMA.SAT R18, R21, R8.reuse, 0.5 ;  /* 0x3f00000015127423 */ /* 0x080fe20000002008 */
[----:B------:R-:W-:Y:S02]  /*0d30*/  SHF.L.U32 R3, R4, 0x17, RZ ;  /* 0x0000001704037819 */ /* 0x000fe400000006ff */
[----:B------:R-:W-:Y:S01]  /*0d40*/  SHF.L.U32 R4, R20, 0x17, RZ ;  /* 0x0000001714047819 */ /* 0x000fe200000006ff */
[-C--:B------:R-:W-:Y:S01]  /*0d50*/  FFMA.RM R18, R18, R9.reuse, 12582913 ;  /* 0x4b40000112127423 */ /* 0x080fe20000004009 */
[----:B------:R-:W-:Y:S01]  /*0d60*/  FFMA.SAT R20, R7, R8, 0.5 ;  /* 0x3f00000007147423 */ /* 0x000fe20000002008 */
[----:B------:R-:W-:Y:S01]  /*0d70*/  FMUL R3, R3, R28 ;  /* 0x0000001c03037220 */ /* 0x000fe20000400000 */
[----:B------:R-:W-:Y:S01]  /*0d80*/  MUFU.EX2 R26, R26 ;  /* 0x0000001a001a7308 */ /* 0x000fe20000000800 */
[----:B------:R-:W-:Y:S01]  /*0d90*/  FADD R28, R18, -12583039 ;  /* 0xcb40007f121c7421 */ /* 0x000fe20000000000 */
[----:B------:R-:W-:Y:S01]  /*0da0*/  FFMA.RM R20, R20, R9, 12582913 ;  /* 0x4b40000114147423 */ /* 0x000fe20000004009 */
[----:B------:R-:W-:-:S02]  /*0db0*/  FMUL R4, R4, R35 ;  /* 0x0000002304047220 */ /* 0x000fc40000400000 */
[----:B------:R-:W-:-:S04]  /*0dc0*/  FFMA R28, R21, 1.4426950216293334961, -R28 ;  /* 0x3fb8aa3b151c7823 */ /* 0x000fc8000000081c */
[----:B------:R-:W-:Y:S01]  /*0dd0*/  FFMA R36, R21, 1.925963033500011079e-08, R28 ;  /* 0x32a5706015247823 */ /* 0x000fe2000000001c */
[----:B------:R-:W-:Y:S01]  /*0de0*/  FADD R28, R20, -12583039 ;  /* 0xcb40007f141c7421 */ /* 0x000fe20000000000 */
[----:B------:R-:W-:-:S03]  /*0df0*/  FFMA.RM R21, R38, R9, 12582913 ;  /* 0x4b40000126157423 */ /* 0x000fc60000004009 */
[----:B------:R-:W-:Y:S01]  /*0e00*/  FFMA R28, R7, 1.4426950216293334961, -R28 ;  /* 0x3fb8aa3b071c7823 */ /* 0x000fe2000000081c */
[----:B------:R-:W-:Y:S01]  /*0e10*/  FADD R38, R21, -12583039 ;  /* 0xcb40007f15267421 */ /* 0x000fe20000000000 */
[----:B------:R-:W-:Y:S02]  /*0e20*/  MUFU.EX2 R36, R36 ;  /* 0x0000002400247308 */ /* 0x000fe40000000800 */
[----:B------:R-:W-:Y:S01]  /*0e30*/  FFMA R34, R7, 1.925963033500011079e-08, R28 ;  /* 0x32a5706007227823 */ /* 0x000fe2000000001c */
[----:B------:R-:W-:Y:S01]  /*0e40*/  SHF.L.U32 R7, R16, 0x17, RZ ;  /* 0x0000001710077819 */ /* 0x000fe200000006ff */
[----:B------:R-:W-:Y:S01]  /*0e50*/  FFMA R38, R19, 1.4426950216293334961, -R38 ;  /* 0x3fb8aa3b13267823 */ /* 0x000fe20000000826 */
[----:B------:R-:W-:-:S03]  /*0e60*/  FFMA.SAT R16, R13, R8, 0.5 ;  /* 0x3f0000000d107423 */ /* 0x000fc60000002008 */
[----:B------:R-:W-:Y:S01]  /*0e70*/  FFMA R35, R19, 1.925963033500011079e-08, R38 ;  /* 0x32a5706013237823 */ /* 0x000fe20000000026 */
[----:B------:R1:W2:Y:S01]  /*0e80*/  MUFU.EX2 R28, R33 ;  /* 0x00000021001c7308 */ /* 0x0002a20000000800 */
[----:B------:R-:W-:-:S04]  /*0e90*/  FFMA.RM R19, R16, R9, 12582913 ;  /* 0x4b40000110137423 */ /* 0x000fc80000004009 */
[----:B------:R-:W-:-:S03]  /*0ea0*/  FADD R16, R19, -12583039 ;  /* 0xcb40007f13107421 */ /* 0x000fc60000000000 */
[----:B------:R-:W3:Y:S01]  /*0eb0*/  MUFU.EX2 R34, R34 ;  /* 0x0000002200227308 */ /* 0x000ee20000000800 */
[----:B------:R-:W-:-:S04]  /*0ec0*/  FFMA R16, R13, 1.4426950216293334961, -R16 ;  /* 0x3fb8aa3b0d107823 */ /* 0x000fc80000000810 */
[----:B-1----:R-:W-:Y:S01]  /*0ed0*/  FFMA R33, R13, 1.925963033500011079e-08, R16 ;  /* 0x32a570600d217823 */ /* 0x002fe20000000010 */
[----:B------:R-:W-:Y:S02]  /*0ee0*/  FFMA.SAT R16, R17, R8, 0.5 ;  /* 0x3f00000011107423 */ /* 0x000fe40000002008 */
[----:B------:R-:W1:Y:S01]  /*0ef0*/  MUFU.EX2 R35, R35 ;  /* 0x0000002300237308 */ /* 0x000e620000000800 */
[----:B--2---:R-:W-:Y:S01]  /*0f00*/  FMUL R7, R7, R28 ;  /* 0x0000001c07077220 */ /* 0x004fe20000400000 */
[-C--:B------:R-:W-:Y:S01]  /*0f10*/  FFMA.RM R13, R16, R9.reuse, 12582913 ;  /* 0x4b400001100d7423 */ /* 0x080fe20000004009 */
[----:B------:R-:W-:Y:S01]  /*0f20*/  FFMA.SAT R28, R11, R8, 0.5 ;  /* 0x3f0000000b1c7423 */ /* 0x000fe20000002008 */
[----:B------:R-:W-:Y:S02]  /*0f30*/  FMUL R16, R15, R26 ;  /* 0x0000001a0f107220 */ /* 0x000fe40000400000 */
[----:B------:R-:W-:Y:S01]  /*0f40*/  FADD R8, R13, -12583039 ;  /* 0xcb40007f0d087421 */ /* 0x000fe20000000000 */
[----:B------:R-:W-:Y:S01]  /*0f50*/  FFMA.RM R28, R28, R9, 12582913 ;  /* 0x4b4000011c1c7423 */ /* 0x000fe20000004009 */
[----:B------:R-:W-:Y:S01]  /*0f60*/  FADD R9, RZ, R5 ;  /* 0x00000005ff097221 */ /* 0x000fe20000000000 */
[----:B------:R-:W-:Y:S01]  /*0f70*/  MUFU.EX2 R33, R33 ;  /* 0x0000002100217308 */ /* 0x000fe20000000800 */
[----:B------:R-:W-:Y:S01]  /*0f80*/  FFMA R8, R17, 1.4426950216293334961, -R8 ;  /* 0x3fb8aa3b11087823 */ /* 0x000fe20000000808 */
[----:B------:R-:W-:Y:S01]  /*0f90*/  SHF.L.U32 R13, R13, 0x17, RZ ;  /* 0x000000170d0d7819 */ /* 0x000fe200000006ff */
[----:B------:R-:W-:-:S02]  /*0fa0*/  FADD R9, R9, R0 ;  /* 0x0000000009097221 */ /* 0x000fc40000000000 */
[----:B------:R-:W-:Y:S01]  /*0fb0*/  FFMA R27, R17, 1.925963033500011079e-08, R8 ;  /* 0x32a57060111b7823 */ /* 0x000fe20000000008 */
[----:B------:R-:W-:Y:S01]  /*0fc0*/  SHF.L.U32 R8, R10, 0x17, RZ ;  /* 0x000000170a087819 */ /* 0x000fe200000006ff */
[----:B------:R-:W-:Y:S01]  /*0fd0*/  FADD R10, R9, R2 ;  /* 0x00000002090a7221 */ /* 0x000fe20000000000 */
[----:B------:R-:W-:-:S03]  /*0fe0*/  SHF.L.U32 R9, R12, 0x17, RZ ;  /* 0x000000170c097819 */ /* 0x000fc600000006ff */
[----:B------:R-:W-:Y:S01]  /*0ff0*/  FADD R17, R10, R3 ;  /* 0x000000030a117221 */ /* 0x000fe20000000000 */
[----:B------:R-:W-:Y:S01]  /*1000*/  FMUL R8, R8, R37 ;  /* 0x0000002508087220 */ /* 0x000fe20000400000 */
[----:B------:R-:W-:Y:S01]  /*1010*/  SHF.L.U32 R10, R14, 0x17, RZ ;  /* 0x000000170e0a7819 */ /* 0x000fe200000006ff */
[----:B------:R-:W-:Y:S01]  /*1020*/  FMUL R9, R9, R22 ;  /* 0x0000001609097220 */ /* 0x000fe20000400000 */
[----:B------:R-:W-:Y:S01]  /*1030*/  FADD R17, R17, R4 ;  /* 0x0000000411117221 */ /* 0x000fe20000000000 */
[----:B------:R-:W-:Y:S01]  /*1040*/  FADD R14, R28, -12583039 ;  /* 0xcb40007f1c0e7421 */ /* 0x000fe20000000000 */
[----:B------:R-:W2:Y:S01]  /*1050*/  MUFU.EX2 R22, R27 ;  /* 0x0000001b00167308 */ /* 0x000ea20000000800 */
[----:B------:R-:W-:Y:S01]  /*1060*/  FMUL R10, R10, R23 ;  /* 0x000000170a0a7220 */ /* 0x000fe20000400000 */
[----:B------:R-:W-:Y:S01]  /*1070*/  FADD R12, R17, R6 ;  /* 0x00000006110c7221 */ /* 0x000fe20000000000 */
[----:B------:R-:W-:-:S03]  /*1080*/  FFMA R14, R11, 1.4426950216293334961, -R14 ;  /* 0x3fb8aa3b0b0e7823 */ /* 0x000fc6000000080e */
[----:B------:R-:W-:Y:S01]  /*1090*/  FADD R17, R12, R7 ;  /* 0x000000070c117221 */ /* 0x000fe20000000000 */
[----:B------:R-:W-:Y:S01]  /*10a0*/  FFMA R23, R11, 1.925963033500011079e-08, R14 ;  /* 0x32a570600b177823 */ /* 0x000fe2000000000e */
[----:B------:R-:W-:Y:S02]  /*10b0*/  SHF.L.U32 R11, R20, 0x17, RZ ;  /* 0x00000017140b7819 */ /* 0x000fe400000006ff */
[----:B------:R-:W-:Y:S01]  /*10c0*/  FADD R12, R17, R8 ;  /* 0x00000008110c7221 */ /* 0x000fe20000000000 */
[----:B------:R-:W-:Y:S01]  /*10d0*/  SHF.L.U32 R17, R18, 0x17, RZ ;  /* 0x0000001712117819 */ /* 0x000fe200000006ff */
[----:B------:R-:W4:Y:S01]  /*10e0*/  MUFU.EX2 R26, R23 ;  /* 0x00000017001a7308 */ /* 0x000f220000000800 */
[----:B------:R-:W-:Y:S01]  /*10f0*/  SHF.L.U32 R14, R21, 0x17, RZ ;  /* 0x00000017150e7819 */ /* 0x000fe200000006ff */
[----:B------:R-:W-:Y:S01]  /*1100*/  FADD R15, R12, R9 ;  /* 0x000000090c0f7221 */ /* 0x000fe20000000000 */
[----:B---3--:R-:W-:Y:S01]  /*1110*/  FMUL R18, R11, R34 ;  /* 0x000000220b127220 */ /* 0x008fe20000400000 */
[----:B------:R-:W-:Y:S01]  /*1120*/  FMUL R17, R17, R36 ;  /* 0x0000002411117220 */ /* 0x000fe20000400000 */
[----:B------:R-:W-:Y:S01]  /*1130*/  SHF.L.U32 R20, R19, 0x17, RZ ;  /* 0x0000001713147819 */ /* 0x000fe200000006ff */
[----:B------:R-:W-:Y:S01]  /*1140*/  FADD R15, R15, R10 ;  /* 0x0000000a0f0f7221 */ /* 0x000fe20000000000 */
[----:B-1----:R-:W-:Y:S01]  /*1150*/  FMUL R19, R14, R35 ;  /* 0x000000230e137220 */ /* 0x002fe20000400000 */
[----:B------:R-:W-:Y:S01]  /*1160*/  SHF.L.U32 R21, R28, 0x17, RZ ;  /* 0x000000171c157819 */ /* 0x000fe200000006ff */
[----:B--2---:R-:W-:Y:S01]  /*1170*/  FMUL R22, R13, R22 ;  /* 0x000000160d167220 */ /* 0x004fe20000400000 */
[----:B------:R-:W-:Y:S01]  /*1180*/  FADD R12, R15, R16 ;  /* 0x000000100f0c7221 */ /* 0x000fe20000000000 */
[----:B------:R-:W-:-:S03]  /*1190*/  FMUL R20, R20, R33 ;  /* 0x0000002114147220 */ /* 0x000fc60000400000 */
[----:B------:R-:W-:Y:S01]  /*11a0*/  FADD R11, R12, R17 ;  /* 0x000000110c0b7221 */ /* 0x000fe20000000000 */
[----:B----4-:R-:W-:-:S03]  /*11b0*/  FMUL R21, R21, R26 ;  /* 0x0000001a15157220 */ /* 0x010fc60000400000 */
        /* <DEDUP_REMOVED lines=14> */
.L_x_3021:
        /* <DEDUP_REMOVED lines=12> */
[----:B01----:R-:W-:Y:S05]  /*1360*/  CALL.REL.NOINC `($__internal_41_$__cuda_sm3x_div_rn_noftz_f32_slowpath) ;  /* 0x0000002000647944 */ /* 0x003fea0003c00000 */
[----:B------:R-:W-:-:S07]  /*1370*/  MOV R11, R5 ;  /* 0x00000005000b7202 */ /* 0x000fce0000000f00 */
.L_x_2976:
[----:B------:R-:W-:Y:S05]  /*1380*/  BSYNC.RECONVERGENT B2 ;  /* 0x0000000000027941 */ /* 0x000fea0003800200 */
.L_x_2975:
        /* <DEDUP_REMOVED lines=12> */
[----:B01----:R-:W-:Y:S05]  /*1450*/  CALL.REL.NOINC `($__internal_41_$__cuda_sm3x_div_rn_noftz_f32_slowpath) ;  /* 0x0000002000287944 */ /* 0x003fea0003c00000 */
[----:B------:R-:W-:-:S07]  /*1460*/  MOV R14, R5 ;  /* 0x00000005000e7202 */ /* 0x000fce0000000f00 */
.L_x_2978:
[----:B------:R-:W-:Y:S05]  /*1470*/  BSYNC.RECONVERGENT B2 ;  /* 0x0000000000027941 */ /* 0x000fea0003800200 */
.L_x_2977:
        /* <DEDUP_REMOVED lines=14> */
.L_x_2980:
[----:B------:R-:W-:Y:S05]  /*1560*/  BSYNC.RECONVERGENT B2 ;  /* 0x0000000000027941 */ /* 0x000fea0003800200 */
.L_x_2979:
        /* <DEDUP_REMOVED lines=14> */
.L_x_2982:
[----:B------:R-:W-:Y:S05]  /*1650*/  BSYNC.RECONVERGENT B2 ;  /* 0x0000000000027941 */ /* 0x000fea0003800200 */
.L_x_2981:
        /* <DEDUP_REMOVED lines=14> */
.L_x_2984:
[----:B------:R-:W-:Y:S05]  /*1740*/  BSYNC.RECONVERGENT B2 ;  /* 0x0000000000027941 */ /* 0x000fea0003800200 */
.L_x_2983:
        /* <DEDUP_REMOVED lines=14> */
.L_x_2986:
[----:B------:R-:W-:Y:S05]  /*1830*/  BSYNC.RECONVERGENT B2 ;  /* 0x0000000000027941 */ /* 0x000fea0003800200 */
.L_x_2985:
        /* <DEDUP_REMOVED lines=14> */
.L_x_2988:
[----:B------:R-:W-:Y:S05]  /*1920*/  BSYNC.RECONVERGENT B2 ;  /* 0x0000000000027941 */ /* 0x000fea0003800200 */
.L_x_2987:
        /* <DEDUP_REMOVED lines=14> */
.L_x_2990:
[----:B------:R-:W-:Y:S05]  /*1a10*/  BSYNC.RECONVERGENT B2 ;  /* 0x0000000000027941 */ /* 0x000fea0003800200 */
.L_x_2989:
        /* <DEDUP_REMOVED lines=14> */
.L_x_2992:
[----:B------:R-:W-:Y:S05]  /*1b00*/  BSYNC.RECONVERGENT B2 ;  /* 0x0000000000027941 */ /* 0x000fea0003800200 */
.L_x_2991:
        /* <DEDUP_REMOVED lines=14> */
.L_x_2994:
[----:B------:R-:W-:Y:S05]  /*1bf0*/  BSYNC.RECONVERGENT B2 ;  /* 0x0000000000027941 */ /* 0x000fea0003800200 */
.L_x_2993:
        /* <DEDUP_REMOVED lines=14> */
.L_x_2996:
[----:B------:R-:W-:Y:S05]  /*1ce0*/  BSYNC.RECONVERGENT B2 ;  /* 0x0000000000027941 */ /* 0x000fea0003800200 */
.L_x_2995:
        /* <DEDUP_REMOVED lines=14> */
.L_x_2998:
[----:B------:R-:W-:Y:S05]  /*1dd0*/  BSYNC.RECONVERGENT B2 ;  /* 0x0000000000027941 */ /* 0x000fea0003800200 */
.L_x_2997:
        /* <DEDUP_REMOVED lines=14> */
.L_x_3000:
[----:B------:R-:W-:Y:S05]  /*1ec0*/  BSYNC.RECONVERGENT B2 ;  /* 0x0000000000027941 */ /* 0x000fea0003800200 */
.L_x_2999:
        /* <DEDUP_REMOVED lines=14> */
.L_x_3002:
[----:B------:R-:W-:Y:S05]  /*1fb0*/  BSYNC.RECONVERGENT B2 ;  /* 0x0000000000027941 */ /* 0x000fea0003800200 */
.L_x_3001:
        /* <DEDUP_REMOVED lines=14> */
.L_x_3004:
[----:B------:R-:W-:Y:S05]  /*20a0*/  BSYNC.RECONVERGENT B2 ;  /* 0x0000000000027941 */ /* 0x000fea0003800200 */
.L_x_3003:
        /* <DEDUP_REMOVED lines=14> */
.L_x_3006:
[----:B------:R-:W-:Y:S05]  /*2190*/  BSYNC.RECONVERGENT B2 ;  /* 0x0000000000027941 */ /* 0x000fea0003800200 */
.L_x_3005:
        /* <DEDUP_REMOVED lines=13> */
.L_x_3008:
[----:B------:R-:W-:Y:S05]  /*2270*/  BSYNC.RECONVERGENT B2 ;  /* 0x0000000000027941 */ /* 0x000fea0003800200 */
.L_x_3007:
        /* <DEDUP_REMOVED lines=14> */
[----:B------:R-:W-:-:S02]  /*2360*/  IADD3 R30, P0, PT, R31, R30, RZ ;  /* 0x0000001e1f1e7210 */ /* 0x000fc40007f1e0ff */
[----:B------:R-:W-:Y:S01]  /*2370*/  F2FP.BF16.F32.PACK_AB R11, R14, R11 ;  /* 0x0000000b0e0b723e */ /* 0x000fe200000010ff */
[----:B------:R2:W-:Y:S01]  /*2380*/  STG.E.U16 desc[UR8][R12.64+0x80], R0 ;  /* 0x000080000c007986 */ /* 0x0005e2000c101508 */
[----:B------:R-:W-:Y:S02]  /*2390*/  LEA.HI.X.SX32 R29, R31, R29, 0x1, P0 ;  /* 0x0000001d1f1d7211 */ /* 0x000fe400000f0eff */
[----:B------:R-:W-:Y:S02]  /*23a0*/  ISETP.GE.U32.AND P0, PT, R30, UR44, PT ;  /* 0x0000002c1e007c0c */ /* 0x000fe4000bf06070 */
[----:B------:R-:W-:Y:S02]  /*23b0*/  F2FP.BF16.F32.PACK_AB R4, R7, R4 ;  /* 0x000000040704723e */ /* 0x000fe400000010ff */
[----:B------:R-:W-:Y:S02]  /*23c0*/  R2UR UR4, R24 ;  /* 0x00000000180472ca */ /* 0x000fe400000e0000 */
[----:B------:R-:W-:-:S02]  /*23d0*/  R2UR UR5, R25 ;  /* 0x00000000190572ca */ /* 0x000fc400000e0000 */
[C---:B------:R-:W-:Y:S02]  /*23e0*/  R2UR UR10, R24.reuse ;  /* 0x00000000180a72ca */ /* 0x040fe400000e0000 */
[C---:B------:R-:W-:Y:S02]  /*23f0*/  R2UR UR11, R25.reuse ;  /* 0x00000000190b72ca */ /* 0x040fe400000e0000 */
[----:B------:R-:W-:Y:S02]  /*2400*/  R2UR UR14, R24 ;  /* 0x00000000180e72ca */ /* 0x000fe400000e0000 */
[----:B------:R-:W-:Y:S02]  /*2410*/  R2UR UR15, R25 ;  /* 0x00000000190f72ca */ /* 0x000fe400000e0000 */
[----:B------:R-:W-:Y:S02]  /*2420*/  F2FP.BF16.F32.PACK_AB R2, R3, R2 ;  /* 0x000000020302723e */ /* 0x000fe400000010ff */
[----:B------:R-:W-:Y:S01]  /*2430*/  PRMT R14, R0, 0x7632, R14 ;  /* 0x00007632000e7816 */ /* 0x000fe2000000000e */
[----:B------:R-:W-:Y:S01]  /*2440*/  STG.E.U16 desc[UR4][R12.64], R11 ;  /* 0x0000000b0c007986 */ /* 0x000fe2000c101504 */
[----:B------:R-:W-:-:S02]  /*2450*/  ISETP.GE.AND.EX P0, PT, R29, UR45, PT, P0 ;  /* 0x0000002d1d007c0c */ /* 0x000fc4000bf06300 */
[----:B------:R-:W-:Y:S01]  /*2460*/  PRMT R3, R11, 0x7632, R3 ;  /* 0x000076320b037816 */ /* 0x000fe20000000003 */
[----:B------:R3:W-:Y:S01]  /*2470*/  STG.E.U16 desc[UR12][R12.64+0x100], R2 ;  /* 0x000100020c007986 */ /* 0x0007e2000c10150c */
[----:B------:R-:W-:Y:S02]  /*2480*/  F2FP.BF16.F32.PACK_AB R6, R9, R6 ;  /* 0x000000060906723e */ /* 0x000fe400000010ff */
[----:B--2---:R-:W-:Y:S01]  /*2490*/  PRMT R0, R4, 0x7632, R0 ;  /* 0x0000763204007816 */ /* 0x004fe20000000000 */
[----:B------:R2:W-:Y:S01]  /*24a0*/  STG.E.U16 desc[UR6][R12.64+0x40], R3 ;  /* 0x000040030c007986 */ /* 0x0005e2000c101506 */
[----:B------:R-:W-:Y:S02]  /*24b0*/  F2FP.BF16.F32.PACK_AB R8, R27, R8 ;  /* 0x000000081b08723e */ /* 0x000fe400000010ff */
[----:B------:R-:W-:Y:S01]  /*24c0*/  F2FP.BF16.F32.PACK_AB R10, R17, R10 ;  /* 0x0000000a110a723e */ /* 0x000fe200000010ff */
[----:B------:R4:W-:Y:S01]  /*24d0*/  STG.E.U16 desc[UR6][R12.64+0x1c0], R0 ;  /* 0x0001c0000c007986 */ /* 0x0009e2000c101506 */
[----:B------:R-:W-:-:S02]  /*24e0*/  F2FP.BF16.F32.PACK_AB R16, R19, R16 ;  /* 0x000000101310723e */ /* 0x000fc400000010ff */
[----:B------:R-:W-:Y:S01]  /*24f0*/  PRMT R15, R2, 0x7632, R15 ;  /* 0x00007632020f7816 */ /* 0x000fe2000000000f */
[----:B------:R5:W-:Y:S01]  /*2500*/  STG.E.U16 desc[UR8][R12.64+0x200], R6 ;  /* 0x000200060c007986 */ /* 0x000be2000c101508 */
[----:B---3--:R-:W-:Y:S02]  /*2510*/  PRMT R2, R6, 0x7632, R2 ;  /* 0x0000763206027816 */ /* 0x008fe40000000002 */
[----:B------:R-:W-:Y:S01]  /*2520*/  F2FP.BF16.F32.PACK_AB R5, RZ, R5 ;  /* 0x00000005ff05723e */ /* 0x000fe200000010ff */
[----:B------:R3:W-:Y:S01]  /*2530*/  STG.E.U16 desc[UR10][R12.64+0xc0], R14 ;  /* 0x0000c00e0c007986 */ /* 0x0007e2000c10150a */
[----:B--2---:R-:W-:Y:S02]  /*2540*/  PRMT R3, R8, 0x7632, R3 ;  /* 0x0000763208037816 */ /* 0x004fe40000000003 */
        /* <DEDUP_REMOVED lines=14> */
.L_x_2974:
[----:B------:R-:W-:Y:S01]  /*2630*/  HFMA2 R11, -RZ, RZ, 0, 1.847743988037109375e-06 ;  /* 0x0000001fff0b7431 */ /* 0x000fe200000001ff */
[----:B------:R-:W-:Y:S01]  /*2640*/  BSSY B0, `(.L_x_3010) ;  /* 0x0000006000007945 */ /* 0x000fe20003800000 */
[----:B------:R-:W-:Y:S02]  /*2650*/  MOV R12, 0x10 ;  /* 0x00000010000c7802 */ /* 0x000fe40000000f00 */
[----:B------:R-:W-:-:S07]  /*2660*/  MOV R15, 0xffffffff ;  /* 0xffffffff000f7802 */ /* 0x000fce0000000f00 */
[----:B0-----:R-:W-:Y:S05]  /*2670*/  WARPSYNC.COLLECTIVE R15, `(.L_x_3011) ;  /* 0x000000000f087348 */ /* 0x001fea0003c00000 */
[----:B------:R1:W2:Y:S02]  /*2680*/  SHFL.BFLY P6, R14, R13, R12, R11 ;  /* 0x0c00000c0d0e7389 */ /* 0x0002a400000c000b */
[----:B012---:R-:W-:Y:S05]  /*2690*/  ENDCOLLECTIVE ;  /* 0x000000000000791b */ /* 0x007fea0003800000 */
.L_x_3011:
[----:B------:R-:W-:Y:S05]  /*26a0*/  BSYNC B0 ;  /* 0x0000000000007941 */ /* 0x000fea0003800000 */
.L_x_3010:
[----:B------:R-:W-:Y:S01]  /*26b0*/  HFMA2 R12, -RZ, RZ, 0, 4.76837158203125e-07 ;  /* 0x00000008ff0c7431 */ /* 0x000fe200000001ff */
[----:B------:R-:W-:Y:S02]  /*26c0*/  FMNMX R13, R13, R14, !PT ;  /* 0x0000000e0d0d7209 */ /* 0x000fe40007800000 */
[----:B------:R-:W-:Y:S02]  /*26d0*/  MOV R11, 0x1f ;  /* 0x0000001f000b7802 */ /* 0x000fe40000000f00 */
[----:B------:R-:W-:-:S07]  /*26e0*/  MOV R15, 0xffffffff ;  /* 0xffffffff000f7802 */ /* 0x000fce0000000f00 */
[----:B------:R-:W-:Y:S05]  /*26f0*/  WARPSYNC.COLLECTIVE R15, `(.L_x_3012) ;  /* 0x000000000f087348 */ /* 0x000fea0003c00000 */
[----:B------:R0:W1:Y:S02]  /*2700*/  SHFL.BFLY P6, R14, R13, R12, R11 ;  /* 0x0c00000c0d0e7389 */ /* 0x00006400000c000b */
[----:B01----:R-:W-:Y:S05]  /*2710*/  ENDCOLLECTIVE ;  /* 0x000000000000791b */ /* 0x003fea0003800000 */
.L_x_3012:
[----:B------:R-:W-:Y:S01]  /*2720*/  HFMA2 R12, -RZ, RZ, 0, 2.384185791015625e-07 ;  /* 0x00000004ff0c7431 */ /* 0x000fe200000001ff */
[----:B------:R-:W-:-:S04]  /*2730*/  FMNMX R0, R13, R14, !PT ;  /* 0x0000000e0d007209 */ /* 0x000fc80007800000 */
[----:B------:R-:W-:-:S07]  /*2740*/  MOV R13, R0 ;  /* 0x00000000000d7202 */ /* 0x000fce0000000f00 */
[----:B------:R-:W-:Y:S05]  /*2750*/  WARPSYNC.COLLECTIVE R15, `(.L_x_3013) ;  /* 0x000000000f087348 */ /* 0x000fea0003c00000 */
[----:B------:R0:W1:Y:S02]  /*2760*/  SHFL.BFLY P6, R14, R13, R12, R11 ;  /* 0x0c00000c0d0e7389 */ /* 0x00006400000c000b */
[----:B01----:R-:W-:Y:S05]  /*2770*/  ENDCOLLECTIVE ;  /* 0x000000000000791b */ /* 0x003fea0003800000 */
.L_x_3013:
[----:B------:R-:W-:Y:S01]  /*2780*/  HFMA2 R12, -RZ, RZ, 0, 1.1920928955078125e-07 ;  /* 0x00000002ff0c7431 */ /* 0x000fe200000001ff */
[----:B------:R-:W-:-:S04]  /*2790*/  FMNMX R2, R0, R14, !PT ;  /* 0x0000000e00027209 */ /* 0x000fc80007800000 */
[----:B------:R-:W-:-:S07]  /*27a0*/  MOV R13, R2 ;  /* 0x00000002000d7202 */ /* 0x000fce0000000f00 */
[----:B------:R-:W-:Y:S05]  /*27b0*/  WARPSYNC.COLLECTIVE R15, `(.L_x_3014) ;  /* 0x000000000f087348 */ /* 0x000fea0003c00000 */
[----:B------:R0:W1:Y:S02]  /*27c0*/  SHFL.BFLY P6, R14, R13, R12, R11 ;  /* 0x0c00000c0d0e7389 */ /* 0x00006400000c000b */
[----:B01----:R-:W-:Y:S05]  /*27d0*/  ENDCOLLECTIVE ;  /* 0x000000000000791b */ /* 0x003fea0003800000 */
.L_x_3014:
[----:B------:R-:W-:Y:S01]  /*27e0*/  HFMA2 R12, -RZ, RZ, 0, 5.9604644775390625e-08 ;  /* 0x00000001ff0c7431 */ /* 0x000fe200000001ff */
[----:B------:R-:W-:-:S04]  /*27f0*/  FMNMX R3, R2, R14, !PT ;  /* 0x0000000e02037209 */ /* 0x000fc80007800000 */
[----:B------:R-:W-:-:S07]  /*2800*/  MOV R13, R3 ;  /* 0x00000003000d7202 */ /* 0x000fce0000000f00 */
[----:B------:R-:W-:Y:S05]  /*2810*/  WARPSYNC.COLLECTIVE R15, `(.L_x_3015) ;  /* 0x000000000f087348 */ /* 0x000fea0003c00000 */
[----:B------:R0:W1:Y:S02]  /*2820*/  SHFL.BFLY P6, R14, R13, R12, R11 ;  /* 0x0c00000c0d0e7389 */ /* 0x00006400000c000b */
[----:B01----:R-:W-:Y:S05]  /*2830*/  ENDCOLLECTIVE ;  /* 0x000000000000791b */ /* 0x003fea0003800000 */
.L_x_3015:
        /* <DEDUP_REMOVED lines=18> */
[----:B------:R-:W-:Y:S01]  /*2960*/  HFMA2 R22, -RZ, RZ, 3.7421875, 0 ;  /* 0x437c0000ff167431 */ /* 0x000fe200000001ff */
[----:B------:R-:W-:-:S05]  /*2970*/  MOV R14, 0x3bbb989d ;  /* 0x3bbb989d000e7802 */ /* 0x000fca0000000f00 */
        /* <DEDUP_REMOVED lines=89> */
[----:B------:R-:W-:Y:S01]  /*2f10*/  FFMA R18, R21, 1.4426950216293334961, -R18 ;  /* 0x3fb8aa3b15127823 */ /* 0x000fe20000000812 */
[----:B0-----:R-:W-:Y:S01]  /*2f20*/  FMUL R10, R10, R23 ;  /* 0x000000170a0a7220 */ /* 0x001fe20000400000 */
[----:B------:R-:W-:Y:S01]  /*2f30*/  FFMA.SAT R23, R11, R14, 0.5 ;  /* 0x3f0000000b177423 */ /* 0x000fe2000000200e */
[----:B------:R-:W0:Y:S01]  /*2f40*/  MUFU.EX2 R27, R27 ;  /* 0x0000001b001b7308 */ /* 0x000e220000000800 */
[----:B------:R-:W-:Y:S02]  /*2f50*/  FFMA R21, R21, 1.925963033500011079e-08, R18 ;  /* 0x32a5706015157823 */ /* 0x000fe40000000012 */
[----:B------:R-:W-:-:S05]  /*2f60*/  FFMA.RM R23, R23, R22, 12582913 ;  /* 0x4b40000117177423 */ /* 0x000fca0000004016 */
        /* <DEDUP_REMOVED lines=29> */
[----:B------:R-:W-:Y:S01]  /*3140*/  FFMA.RM R14, R11, R22, 12582913 ;  /* 0x4b4000010b0e7423 */ /* 0x000fe20000004016 */
[----:B------:R-:W-:-:S03]  /*3150*/  FADD R11, RZ, R5 ;  /* 0x00000005ff0b7221 */ /* 0x000fc60000000000 */
[C---:B------:R-:W-:Y:S01]  /*3160*/  FADD R12, R14.reuse, -12583039 ;  /* 0xcb40007f0e0c7421 */ /* 0x040fe20000000000 */
[----:B------:R-:W-:Y:S01]  /*3170*/  FADD R11, R11, R0 ;  /* 0x000000000b0b7221 */ /* 0x000fe20000000000 */
[----:B------:R-:W-:Y:S02]  /*3180*/  SHF.L.U32 R14, R14, 0x17, RZ ;  /* 0x000000170e0e7819 */ /* 0x000fe400000006ff */
[----:B------:R-:W-:-:S04]  /*3190*/  FFMA R12, R13, 1.4426950216293334961, -R12 ;  /* 0x3fb8aa3b0d0c7823 */ /* 0x000fc8000000080c */
[----:B------:R-:W-:Y:S01]  /*31a0*/  FFMA R13, R13, 1.925963033500011079e-08, R12 ;  /* 0x32a570600d0d7823 */ /* 0x000fe2000000000c */
[----:B------:R-:W-:-:S04]  /*31b0*/  FADD R12, R23, -12583039 ;  /* 0xcb40007f170c7421 */ /* 0x000fc80000000000 */
[C---:B------:R-:W-:Y:S01]  /*31c0*/  FFMA R12, R15.reuse, 1.4426950216293334961, -R12 ;  /* 0x3fb8aa3b0f0c7823 */ /* 0x040fe2000000080c */
[----:B------:R-:W0:Y:S03]  /*31d0*/  MUFU.EX2 R13, R13 ;  /* 0x0000000d000d7308 */ /* 0x000e260000000800 */
[----:B------:R-:W-:Y:S01]  /*31e0*/  FFMA R15, R15, 1.925963033500011079e-08, R12 ;  /* 0x32a570600f0f7823 */ /* 0x000fe2000000000c */
[----:B------:R-:W-:-:S04]  /*31f0*/  FADD R12, R11, R2 ;  /* 0x000000020b0c7221 */ /* 0x000fc80000000000 */
[----:B------:R-:W-:Y:S01]  /*3200*/  FADD R11, R12, R3 ;  /* 0x000000030c0b7221 */ /* 0x000fe20000000000 */
[----:B------:R1:W2:Y:S03]  /*3210*/  MUFU.EX2 R26, R15 ;  /* 0x0000000f001a7308 */ /* 0x0002a60000000800 */
[----:B------:R-:W-:-:S04]  /*3220*/  FADD R11, R11, R4 ;  /* 0x000000040b0b7221 */ /* 0x000fc80000000000 */
[----:B------:R-:W-:Y:S01]  /*3230*/  FADD R12, R11, R6 ;  /* 0x000000060b0c7221 */ /* 0x000fe20000000000 */
[----:B0-----:R-:W-:Y:S01]  /*3240*/  FMUL R22, R14, R13 ;  /* 0x0000000d0e167220 */ /* 0x001fe20000400000 */
[----:B-1----:R-:W-:Y:S02]  /*3250*/  MOV R15, 0xffffffff ;  /* 0xffffffff000f7802 */ /* 0x002fe40000000f00 */
        /* <DEDUP_REMOVED lines=17> */
.L_x_3016:
[----:B------:R-:W-:Y:S02]  /*3370*/  HFMA2 R12, -RZ, RZ, 0, 4.76837158203125e-07 ;  /* 0x00000008ff0c7431 */ /* 0x000fe400000001ff */
[----:B------:R-:W-:-:S05]  /*3380*/  FADD R23, R13, R14 ;  /* 0x0000000e0d177221 */ /* 0x000fca0000000000 */
[----:B------:R-:W-:-:S07]  /*3390*/  MOV R13, R23 ;  /* 0x00000017000d7202 */ /* 0x000fce0000000f00 */
[----:B------:R-:W-:Y:S05]  /*33a0*/  WARPSYNC.COLLECTIVE R15, `(.L_x_3017) ;  /* 0x000000000f087348 */ /* 0x000fea0003c00000 */
[----:B------:R0:W1:Y:S02]  /*33b0*/  SHFL.BFLY P6, R14, R13, R12, R11 ;  /* 0x0c00000c0d0e7389 */ /* 0x00006400000c000b */
[----:B01----:R-:W-:Y:S05]  /*33c0*/  ENDCOLLECTIVE ;  /* 0x000000000000791b */ /* 0x003fea0003800000 */
.L_x_3017:
[----:B------:R-:W-:Y:S02]  /*33d0*/  HFMA2 R12, -RZ, RZ, 0, 2.384185791015625e-07 ;  /* 0x00000004ff0c7431 */ /* 0x000fe400000001ff */
[----:B------:R-:W-:-:S05]  /*33e0*/  FADD R26, R23, R14 ;  /* 0x0000000e171a7221 */ /* 0x000fca0000000000 */
[----:B------:R-:W-:-:S07]  /*33f0*/  MOV R13, R26 ;  /* 0x0000001a000d7202 */ /* 0x000fce0000000f00 */
[----:B------:R-:W-:Y:S05]  /*3400*/  WARPSYNC.COLLECTIVE R15, `(.L_x_3018) ;  /* 0x000000000f087348 */ /* 0x000fea0003c00000 */
[----:B------:R0:W1:Y:S02]  /*3410*/  SHFL.BFLY P6, R14, R13, R12, R11 ;  /* 0x0c00000c0d0e7389 */ /* 0x00006400000c000b */
[----:B01----:R-:W-:Y:S05]  /*3420*/  ENDCOLLECTIVE ;  /* 0x000000000000791b */ /* 0x003fea0003800000 */
.L_x_3018:
[----:B------:R-:W-:Y:S02]  /*3430*/  HFMA2 R12, -RZ, RZ, 0, 1.1920928955078125e-07 ;  /* 0x00000002ff0c7431 */ /* 0x000fe400000001ff */
[----:B------:R-:W-:-:S05]  /*3440*/  FADD R27, R26, R14 ;  /* 0x0000000e1a1b7221 */ /* 0x000fca0000000000 */
[----:B------:R-:W-:-:S07]  /*3450*/  MOV R13, R27 ;  /* 0x0000001b000d7202 */ /* 0x000fce0000000f00 */
[----:B------:R-:W-:Y:S05]  /*3460*/  WARPSYNC.COLLECTIVE R15, `(.L_x_3019) ;  /* 0x000000000f087348 */ /* 0x000fea0003c00000 */
[----:B------:R0:W1:Y:S02]  /*3470*/  SHFL.BFLY P6, R14, R13, R12, R11 ;  /* 0x0c00000c0d0e7389 */ /* 0x00006400000c000b */
[----:B01----:R-:W-:Y:S05]  /*3480*/  ENDCOLLECTIVE ;  /* 0x000000000000791b */ /* 0x003fea0003800000 */
.L_x_3019:
[----:B------:R-:W-:Y:S02]  /*3490*/  HFMA2 R12, -RZ, RZ, 0, 5.9604644775390625e-08 ;  /* 0x00000001ff0c7431 */ /* 0x000fe400000001ff */
[----:B------:R-:W-:-:S05]  /*34a0*/  FADD R28, R27, R14 ;  /* 0x0000000e1b1c7221 */ /* 0x000fca0000000000 */
[----:B------:R-:W-:-:S07]  /*34b0*/  MOV R13, R28 ;  /* 0x0000001c000d7202 */ /* 0x000fce0000000f00 */
[----:B------:R-:W-:Y:S05]  /*34c0*/  WARPSYNC.COLLECTIVE R15, `(.L_x_3020) ;  /* 0x000000000f087348 */ /* 0x000fea0003c00000 */
[----:B------:R0:W1:Y:S02]  /*34d0*/  SHFL.BFLY P6, R14, R13, R12, R11 ;  /* 0x0c00000c0d0e7389 */ /* 0x00006400000c000b */
[----:B01----:R-:W-:Y:S05]  /*34e0*/  ENDCOLLECTIVE ;  /* 0x000000000000791b */ /* 0x003fea0003800000 */
.L_x_3020:
[----:B------:R-:W-:Y:S05]  /*34f0*/  BRA `(.L_x_3021) ;  /* 0xffffffdc00687947 */ /* 0x000fea000383ffff */
        .weak           $__internal_41_$__cuda_sm3x_div_rn_noftz_f32_slowpath
        .type           $__internal_41_$__cuda_sm3x_div_rn_noftz_f32_slowpath,@function
        .size           $__internal_41_$__cuda_sm3x_div_rn_noftz_f32_slowpath,(.L_x_25493 - $__internal_41_$__cuda_sm3x_div_rn_noftz_f32_slowpath)
$__internal_41_$__cuda_sm3x_div_rn_noftz_f32_slowpath:
        /* <DEDUP_REMOVED lines=34> */
.L_x_3023:
        /* <DEDUP_REMOVED lines=51> */
.L_x_3030:
[----:B------:R-:W-:-:S04]  /*3a50*/  LOP3.LUT R5, R5, 0x80000000, RZ, 0xc0, !PT ;  /* 0x8000000005057812 */ /* 0x000fc800078ec0ff */
[----:B------:R-:W-:Y:S01]  /*3a60*/  LOP3.LUT R5, R5, 0x7f800000, RZ, 0xfc, !PT ;  /* 0x7f80000005057812 */ /* 0x000fe200078efcff */
[----:B------:R-:W-:Y:S06]  /*3a70*/  BRA `(.L_x_3031) ;  /* 0x0000000000047947 */ /* 0x000fec0003800000 */
.L_x_3029:
[----:B------:R-:W-:-:S07]  /*3a80*/  LEA R5, R13, R5, 0x17 ;  /* 0x000000050d057211 */ /* 0x000fce00078eb8ff */
.L_x_3031:
[----:B------:R-:W-:Y:S05]  /*3a90*/  BSYNC.RECONVERGENT B1 ;  /* 0x0000000000017941 */ /* 0x000fea0003800200 */
.L_x_3028:
[----:B------:R-:W-:Y:S05]  /*3aa0*/  BRA `(.L_x_3032) ;  /* 0x0000000000207947 */ /* 0x000fea0003800000 */
.L_x_3027:
[----:B------:R-:W-:-:S04]  /*3ab0*/  LOP3.LUT R5, R12, 0x80000000, R5, 0x48, !PT ;  /* 0x800000000c057812 */ /* 0x000fc800078e4805 */
[----:B------:R-:W-:Y:S01]  /*3ac0*/  LOP3.LUT R5, R5, 0x7f800000, RZ, 0xfc, !PT ;  /* 0x7f80000005057812 */ /* 0x000fe200078efcff */
[----:B------:R-:W-:Y:S06]  /*3ad0*/  BRA `(.L_x_3032) ;  /* 0x0000000000147947 */ /* 0x000fec0003800000 */
.L_x_3026:
[----:B------:R-:W-:Y:S01]  /*3ae0*/  LOP3.LUT R5, R12, 0x80000000, R5, 0x48, !PT ;  /* 0x800000000c057812 */ /* 0x000fe200078e4805 */
[----:B------:R-:W-:Y:S06]  /*3af0*/  BRA `(.L_x_3032) ;  /* 0x00000000000c7947 */ /* 0x000fec0003800000 */
.L_x_3025:
[----:B------:R-:W0:Y:S01]  /*3b00*/  MUFU.RSQ R5, -QNAN ;  /* 0xffc0000000057908 */ /* 0x000e220000001400 */
[----:B------:R-:W-:Y:S05]  /*3b10*/  BRA `(.L_x_3032) ;  /* 0x0000000000047947 */ /* 0x000fea0003800000 */
.L_x_3024:
[----:B------:R-:W-:-:S07]  /*3b20*/  FADD.FTZ R5, R5, R12 ;  /* 0x0000000c05057221 */ /* 0x000fce0000010000 */
.L_x_3032:
[----:B------:R-:W-:Y:S05]  /*3b30*/  BSYNC.RECONVERGENT B0 ;  /* 0x0000000000007941 */ /* 0x000fea0003800200 */
.L_x_3022:
[----:B------:R-:W-:Y:S01]  /*3b40*/  HFMA2 R13, -RZ, RZ, 0, 0 ;  /* 0x00000000ff0d7431 */ /* 0x000fe200000001ff */
[----:B------:R-:W-:-:S04]  /*3b50*/  MOV R12, R26 ;  /* 0x0000001a000c7202 */ /* 0x000fc80000000f00 */
[----:B0-----:R-:W-:Y:S05]  /*3b60*/  RET.REL.NODEC R12 `(_Z15SoftmaxWarpImplI10DirectLoadI13__nv_bfloat16fE11DirectStoreIfS1_EfLi1ELi17ELi32ELi1ELb0EL9Algorithm0EEvT_T0_ll) ;  /* 0xffffffc40c247950 */ /* 0x001fea0003c3ffff */
.L_x_3033:
        /* <DEDUP_REMOVED lines=9> */
.L_x_25493:


//--------------------- .text._Z15SoftmaxWarpImplI10DirectLoadI13__nv_bfloat16fE11DirectStoreIfS1_EfLi1ELi16ELi32ELi1ELb1EL9Algorithm0EEvT_T0_ll --------------------------
	.section	.text._Z15SoftmaxWarpImplI10DirectLoadI13__nv_bfloat16fE11DirectStoreIfS1_EfLi1ELi16ELi32ELi1ELb1EL9Algorithm0EEvT_T0_ll,"ax",@progbits
	.align	128
        .global         _Z15SoftmaxWarpImplI10DirectLoadI13__nv_bfloat16fE11DirectStoreIfS1_EfLi1ELi16ELi32ELi1ELb1EL9Algorithm0EEvT_T0_ll
        .type           _Z15SoftmaxWarpImplI10DirectLoadI13__nv_bfloat16fE11DirectStoreIfS1_EfLi1ELi16ELi32ELi1ELb1EL9Algorithm0EEvT_T0_ll,@function
        .size           _Z15SoftmaxWarpImplI10DirectLoadI13__nv_bfloat16fE11DirectStoreIfS1_EfLi1ELi16ELi32ELi1ELb1EL9Algorithm0EEvT_T0_ll,(.L_x_25494 - _Z15SoftmaxWarpImplI10DirectLoadI13__nv_bfloat16fE11DirectStoreIfS1_EfLi1ELi16ELi32ELi1ELb1EL9Algorithm0EEvT_T0_ll)
        .other          _Z15SoftmaxWarpImplI10DirectLoadI13__nv_bfloat16fE11DirectStoreIfS1_EfLi1ELi16ELi32ELi1ELb1EL9Algorithm0EEvT_T0_ll,@"STO_CUDA_ENTRY STV_DEFAULT"
_Z15SoftmaxWarpImplI10DirectLoadI13__nv_bfloat16fE11DirectStoreIfS1_EfLi1ELi16ELi32ELi1ELb1EL9Algorithm0EEvT_T0_ll:
.text._Z15SoftmaxWarpImplI10DirectLoadI13__nv_bfloat16fE11DirectStoreIfS1_EfLi1ELi16ELi32ELi1ELb1EL9Algorithm0EEvT_T0_ll:
        /* <DEDUP_REMOVED lines=11> */
[----:B------:R-:W-:Y:S02]  /*00b0*/  HFMA2 R12, -RZ, RZ, 0, 5.9604644775390625e-08 ;  /* 0x00000001ff0c7431 */ /* 0x000fe400000001ff */
        /* <DEDUP_REMOVED lines=13> */
.L_x_3034:
        /* <DEDUP_REMOVED lines=29> */
.L_x_3069:
        /* <DEDUP_REMOVED lines=10> */
[C---:B------:R-:W-:Y:S02]  /*0400*/  IMAD.WIDE.U32 R4, R29.reuse, UR42, R2 ;  /* 0x0000002a1d047c25 */ /* 0x040fe4000f8e0002 */
[----:B------:R-:W-:Y:S02]  /*0410*/  @!P0 R2UR UR4, R22 ;  /* 0x00000000160482ca */ /* 0x000fe400000e0000 */
[----:B------:R-:W-:Y:S01]  /*0420*/  IMAD R3, R29, UR43, R0 ;  /* 0x0000002b1d037c24 */ /* 0x000fe2000f8e0200 */
[----:B------:R-:W-:Y:S02]  /*0430*/  @!P0 R2UR UR5, R23 ;  /* 0x00000000170582ca */ /* 0x000fe400000e0000 */
[----:B------:R-:W-:-:S02]  /*0440*/  ISETP.GE.AND.EX P3, PT, RZ, UR45, PT, P3 ;  /* 0x0000002dff007c0c */ /* 0x000fc4000bf66330 */
[----:B------:R-:W-:Y:S02]  /*0450*/  IADD3 R3, PT, PT, R5, R3, RZ ;  /* 0x0000000305037210 */ /* 0x000fe40007ffe0ff */
[----:B------:R-:W-:Y:S02]  /*0460*/  LEA R2, P4, R4, UR40, 0x1 ;  /* 0x0000002804027c11 */ /* 0x000fe4000f8808ff */
[----:B------:R-:W-:Y:S02]  /*0470*/  @!P1 R2UR UR6, R22 ;  /* 0x00000000160692ca */ /* 0x000fe400000e0000 */
[----:B------:R-:W-:Y:S02]  /*0480*/  @!P1 R2UR UR7, R23 ;  /* 0x00000000170792ca */ /* 0x000fe400000e0000 */
[----:B------:R-:W-:Y:S02]  /*0490*/  LEA.HI.X R3, R4, UR41, R3, 0x1, P4 ;  /* 0x0000002904037c11 */ /* 0x000fe4000a0f0c03 */
[----:B------:R-:W-:-:S02]  /*04a0*/  @!P2 R2UR UR8, R22 ;  /* 0x000000001608a2ca */ /* 0x000fc400000e0000 */
[C---:B------:R-:W-:Y:S01]  /*04b0*/  @!P2 R2UR UR9, R23.reuse ;  /* 0x000000001709a2ca */ /* 0x040fe200000e0000 */
[----:B------:R-:W2:Y:S01]  /*04c0*/  @!P0 LDG.E.U16 R6, desc[UR4][R2.64] ;  /* 0x0000000402068981 */ /* 0x000ea2000c1e1500 */
[----:B------:R-:W-:Y:S02]  /*04d0*/  @!P3 R2UR UR4, R22 ;  /* 0x000000001604b2ca */ /* 0x000fe400000e0000 */
[----:B------:R-:W-:-:S03]  /*04e0*/  @!P3 R2UR UR5, R23 ;  /* 0x000000001705b2ca */ /* 0x000fc600000e0000 */
[----:B------:R-:W3:Y:S06]  /*04f0*/  @!P1 LDG.E.U16 R0, desc[UR6][R2.64+0x40] ;  /* 0x0000400602009981 */ /* 0x000eec000c1e1500 */
[----:B------:R-:W4:Y:S04]  /*0500*/  @!P2 LDG.E.U16 R4, desc[UR8][R2.64+0x80] ;  /* 0x000080080204a981 */ /* 0x000f28000c1e1500 */
[----:B------:R-:W5:Y:S01]  /*0510*/  @!P3 LDG.E.U16 R5, desc[UR4][R2.64+0xc0] ;  /* 0x0000c0040205b981 */ /* 0x000f62000c1e1500 */
[----:B------:R-:W-:Y:S01]  /*0520*/  ISETP.GE.U32.AND P4, PT, R43, UR44, PT ;  /* 0x0000002c2b007c0c */ /* 0x000fe2000bf86070 */
[----:B------:R-:W-:Y:S01]  /*0530*/  IMAD.MOV.U32 R47, RZ, RZ, -0x800000 ;  /* 0xff800000ff2f7424 */ /* 0x000fe200078e00ff */
[----:B------:R-:W-:Y:S01]  /*0540*/  ISETP.GE.U32.AND P6, PT, R42, UR44, PT ;  /* 0x0000002c2a007c0c */ /* 0x000fe2000bfc6070 */
[----:B0-----:R-:W-:Y:S01]  /*0550*/  IMAD.MOV.U32 R27, RZ, RZ, -0x800000 ;  /* 0xff800000ff1b7424 */ /* 0x001fe200078e00ff */
[----:B------:R-:W-:-:S02]  /*0560*/  ISETP.GE.AND.EX P4, PT, RZ, UR45, PT, P4 ;  /* 0x0000002dff007c0c */ /* 0x000fc4000bf86340 */
[----:B------:R-:W-:Y:S02]  /*0570*/  ISETP.GE.U32.AND P5, PT, R41, UR44, PT ;  /* 0x0000002c29007c0c */ /* 0x000fe4000bfa6070 */
[----:B------:R-:W-:Y:S02]  /*0580*/  ISETP.GE.AND.EX P6, PT, RZ, UR45, PT, P6 ;  /* 0x0000002dff007c0c */ /* 0x000fe4000bfc6360 */
[----:B------:R-:W-:Y:S02]  /*0590*/  MOV R9, 0xff800000 ;  /* 0xff80000000097802 */ /* 0x000fe40000000f00 */
[----:B------:R-:W-:Y:S02]  /*05a0*/  MOV R13, 0xff800000 ;  /* 0xff800000000d7802 */ /* 0x000fe40000000f00 */
[----:B------:R-:W-:Y:S02]  /*05b0*/  ISETP.GE.AND.EX P5, PT, RZ, UR45, PT, P5 ;  /* 0x0000002dff007c0c */ /* 0x000fe4000bfa6350 */
[----:B------:R-:W-:-:S02]  /*05c0*/  MOV R26, 0xff800000 ;  /* 0xff800000001a7802 */ /* 0x000fc40000000f00 */
[C---:B------:R-:W-:Y:S02]  /*05d0*/  @!P4 R2UR UR4, R22.reuse ;  /* 0x000000001604c2ca */ /* 0x040fe400000e0000 */
[C---:B------:R-:W-:Y:S02]  /*05e0*/  @!P4 R2UR UR5, R23.reuse ;  /* 0x000000001705c2ca */ /* 0x040fe400000e0000 */
[----:B------:R-:W-:Y:S02]  /*05f0*/  @!P6 R2UR UR6, R22 ;  /* 0x000000001606e2ca */ /* 0x000fe400000e0000 */
[----:B------:R-:W-:-:S03]  /*0600*/  @!P6 R2UR UR7, R23 ;  /* 0x000000001707e2ca */ /* 0x000fc600000e0000 */
[----:B------:R-:W-:Y:S02]  /*0610*/  @!P5 R2UR UR8, R22 ;  /* 0x000000001608d2ca */ /* 0x000fe400000e0000 */
[----:B------:R-:W-:-:S04]  /*0620*/  @!P5 R2UR UR9, R23 ;  /* 0x000000001709d2ca */ /* 0x000fc800000e0000 */
[----:B------:R-:W5:Y:S01]  /*0630*/  @!P4 LDG.E.U16 R7, desc[UR4][R2.64+0x100] ;  /* 0x000100040207c981 */ /* 0x000f62000c1e1500 */
[----:B--2---:R-:W-:-:S04]  /*0640*/  @!P0 SHF.L.U32 R47, R6, 0x10, RZ ;  /* 0x00000010062f8819 */ /* 0x004fc800000006ff */
[----:B------:R-:W-:Y:S02]  /*0650*/  @!P0 FMNMX R13, R47, -INF , !PT ;  /* 0xff8000002f0d8809 */ /* 0x000fe40007800000 */
[----:B---3--:R-:W-:Y:S02]  /*0660*/  @!P1 SHF.L.U32 R9, R0, 0x10, RZ ;  /* 0x0000001000099819 */ /* 0x008fe400000006ff */
[----:B------:R-:W2:Y:S02]  /*0670*/  @!P6 LDG.E.U16 R0, desc[UR6][R2.64+0x140] ;  /* 0x000140060200e981 */ /* 0x000ea4000c1e1500 */
[----:B------:R-:W-:Y:S02]  /*0680*/  @!P1 FMNMX R13, R13, R9, !PT ;  /* 0x000000090d0d9209 */ /* 0x000fe40007800000 */
[----:B----4-:R-:W-:Y:S02]  /*0690*/  @!P2 SHF.L.U32 R26, R4, 0x10, RZ ;  /* 0x00000010041aa819 */ /* 0x010fe400000006ff */
[----:B------:R-:W-:Y:S01]  /*06a0*/  ISETP.GE.U32.AND P1, PT, R40, UR44, PT ;  /* 0x0000002c28007c0c */ /* 0x000fe2000bf26070 */
[----:B------:R-:W3:Y:S01]  /*06b0*/  @!P5 LDG.E.U16 R4, desc[UR8][R2.64+0x180] ;  /* 0x000180080204d981 */ /* 0x000ee2000c1e1500 */
[----:B------:R-:W-:-:S02]  /*06c0*/  @!P2 FMNMX R13, R13, R26, !PT ;  /* 0x0000001a0d0da209 */ /* 0x000fc40007800000 */
[----:B-----5:R-:W-:Y:S02]  /*06d0*/  @!P3 SHF.L.U32 R27, R5, 0x10, RZ ;  /* 0x00000010051bb819 */ /* 0x020fe400000006ff */
[----:B------:R-:W-:Y:S02]  /*06e0*/  ISETP.GE.U32.AND P2, PT, R39, UR44, PT ;  /* 0x0000002c27007c0c */ /* 0x000fe4000bf46070 */
[----:B------:R-:W-:Y:S02]  /*06f0*/  ISETP.GE.AND.EX P1, PT, RZ, UR45, PT, P1 ;  /* 0x0000002dff007c0c */ /* 0x000fe4000bf26310 */
[----:B------:R-:W-:Y:S02]  /*0700*/  @!P3 FMNMX R13, R13, R27, !PT ;  /* 0x0000001b0d0db209 */ /* 0x000fe40007800000 */
[----:B------:R-:W-:Y:S02]  /*0710*/  ISETP.GE.AND.EX P2, PT, RZ, UR45, PT, P2 ;  /* 0x0000002dff007c0c */ /* 0x000fe4000bf46320 */
[----:B------:R-:W-:-:S04]  /*0720*/  ISETP.GE.U32.AND P3, PT, R38, UR44, PT ;  /* 0x0000002c26007c0c */ /* 0x000fc8000bf66070 */
[----:B------:R-:W-:-:S03]  /*0730*/  ISETP.GE.AND.EX P3, PT, RZ, UR45, PT, P3 ;  /* 0x0000002dff007c0c */ /* 0x000fc6000bf66330 */
[C---:B------:R-:W-:Y:S02]  /*0740*/  @!P1 R2UR UR10, R22.reuse ;  /* 0x00000000160a92ca */ /* 0x040fe400000e0000 */
[C---:B------:R-:W-:Y:S02]  /*0750*/  @!P1 R2UR UR11, R23.reuse ;  /* 0x00000000170b92ca */ /* 0x040fe400000e0000 */
[----:B------:R-:W-:Y:S02]  /*0760*/  @!P2 R2UR UR12, R22 ;  /* 0x00000000160ca2ca */ /* 0x000fe400000e0000 */
[----:B------:R-:W-:-:S04]  /*0770*/  @!P2 R2UR UR13, R23 ;  /* 0x00000000170da2ca */ /* 0x000fc800000e0000 */
[----:B------:R-:W-:Y:S02]  /*0780*/  @!P3 R2UR UR4, R22 ;  /* 0x000000001604b2ca */ /* 0x000fe400000e0000 */
[----:B------:R-:W-:-:S03]  /*0790*/  @!P3 R2UR UR5, R23 ;  /* 0x000000001705b2ca */ /* 0x000fc600000e0000 */
[----:B------:R-:W4:Y:S04]  /*07a0*/  @!P1 LDG.E.U16 R5, desc[UR10][R2.64+0x1c0] ;  /* 0x0001c00a02059981 */ /* 0x000f28000c1e1500 */
[----:B------:R-:W5:Y:S06]  /*07b0*/  @!P2 LDG.E.U16 R6, desc[UR12][R2.64+0x200] ;  /* 0x0002000c0206a981 */ /* 0x000f6c000c1e1500 */
[----:B------:R-:W5:Y:S01]  /*07c0*/  @!P3 LDG.E.U16 R10, desc[UR4][R2.64+0x240] ;  /* 0x00024004020ab981 */ /* 0x000f62000c1e1500 */
[----:B------:R-:W-:-:S02]  /*07d0*/  MOV R25, 0xff800000 ;  /* 0xff80000000197802 */ /* 0x000fc40000000f00 */
[----:B------:R-:W-:Y:S02]  /*07e0*/  @!P4 SHF.L.U32 R25, R7, 0x10, RZ ;  /* 0x000000100719c819 */ /* 0x000fe400000006ff */
[----:B------:R-:W-:Y:S02]  /*07f0*/  MOV R24, 0xff800000 ;  /* 0xff80000000187802 */ /* 0x000fe40000000f00 */
[----:B------:R-:W-:Y:S02]  /*0800*/  @!P4 FMNMX R13, R13, R25, !PT ;  /* 0x000000190d0dc209 */ /* 0x000fe40007800000 */
[----:B------:R-:W-:Y:S02]  /*0810*/  MOV R7, 0xff800000 ;  /* 0xff80000000077802 */ /* 0x000fe40000000f00 */
[----:B------:R-:W-:Y:S01]  /*0820*/  ISETP.GE.U32.AND P4, PT, R36, UR44, PT ;  /* 0x0000002c24007c0c */ /* 0x000fe2000bf86070 */
[----:B------:R-:W-:Y:S01]  /*0830*/  IMAD.MOV.U32 R8, RZ, RZ, -0x800000 ;  /* 0xff800000ff087424 */ /* 0x000fe200078e00ff */
[----:B------:R-:W-:-:S02]  /*0840*/  MOV R21, 0xff800000 ;  /* 0xff80000000157802 */ /* 0x000fc40000000f00 */
[----:B------:R-:W-:Y:S02]  /*0850*/  ISETP.GE.AND.EX P4, PT, RZ, UR45, PT, P4 ;  /* 0x0000002dff007c0c */ /* 0x000fe4000bf86340 */
        /* <DEDUP_REMOVED lines=10> */
[----:B------:R-:W-:-:S04]  /*0900*/  ISETP.GE.U32.AND P6, PT, R35, UR44, PT ;  /* 0x0000002c23007c0c */ /* 0x000fc8000bfc6070 */
[----:B------:R-:W-:-:S07]  /*0910*/  ISETP.GE.AND.EX P6, PT, RZ, UR45, PT, P6 ;  /* 0x0000002dff007c0c */ /* 0x000fce000bfc6360 */
[----:B------:R-:W-:Y:S02]  /*0920*/  @!P5 R2UR UR4, R22 ;  /* 0x000000001604d2ca */ /* 0x000fe400000e0000 */
[----:B------:R-:W-:Y:S02]  /*0930*/  @!P5 R2UR UR5, R23 ;  /* 0x000000001705d2ca */ /* 0x000fe400000e0000 */
[----:B----4-:R-:W-:Y:S02]  /*0940*/  @!P1 SHF.L.U32 R8, R5, 0x10, RZ ;  /* 0x0000001005089819 */ /* 0x010fe400000006ff */
[----:B-----5:R-:W-:Y:S02]  /*0950*/  @!P2 SHF.L.U32 R21, R6, 0x10, RZ ;  /* 0x000000100615a819 */ /* 0x020fe400000006ff */
[----:B------:R-:W-:Y:S02]  /*0960*/  @!P1 FMNMX R13, R13, R8, !PT ;  /* 0x000000080d0d9209 */ /* 0x000fe40007800000 */
[----:B------:R-:W-:-:S02]  /*0970*/  ISETP.GE.U32.AND P1, PT, R34, UR44, PT ;  /* 0x0000002c22007c0c */ /* 0x000fc4000bf26070 */
[----:B------:R-:W-:Y:S02]  /*0980*/  @!P3 SHF.L.U32 R19, R10, 0x10, RZ ;  /* 0x000000100a13b819 */ /* 0x000fe400000006ff */
[----:B------:R-:W-:Y:S01]  /*0990*/  @!P2 FMNMX R13, R13, R21, !PT ;  /* 0x000000150d0da209 */ /* 0x000fe20007800000 */
[----:B------:R-:W3:Y:S01]  /*09a0*/  @!P5 LDG.E.U16 R10, desc[UR4][R2.64+0x280] ;  /* 0x00028004020ad981 */ /* 0x000ee2000c1e1500 */
[----:B------:R-:W-:Y:S02]  /*09b0*/  ISETP.GE.U32.AND P2, PT, R33, UR44, PT ;  /* 0x0000002c21007c0c */ /* 0x000fe4000bf46070 */
[----:B------:R-:W-:Y:S02]  /*09c0*/  ISETP.GE.AND.EX P1, PT, RZ, UR45, PT, P1 ;  /* 0x0000002dff007c0c */ /* 0x000fe4000bf26310 */
[----:B------:R-:W-:Y:S02]  /*09d0*/  @!P3 FMNMX R13, R13, R19, !PT ;  /* 0x000000130d0db209 */ /* 0x000fe40007800000 */
[----:B------:R-:W-:-:S02]  /*09e0*/  ISETP.GE.U32.AND P3, PT, R32, UR44, PT ;  /* 0x0000002c20007c0c */ /* 0x000fc4000bf66070 */
[----:B------:R-:W-:Y:S02]  /*09f0*/  ISETP.GE.AND.EX P2, PT, RZ, UR45, PT, P2 ;  /* 0x0000002dff007c0c */ /* 0x000fe4000bf46320 */
[----:B------:R-:W-:Y:S02]  /*0a00*/  ISETP.GE.AND.EX P3, PT, RZ, UR45, PT, P3 ;  /* 0x0000002dff007c0c */ /* 0x000fe4000bf66330 */
[C---:B------:R-:W-:Y:S02]  /*0a10*/  @!P6 R2UR UR8, R22.reuse ;  /* 0x000000001608e2ca */ /* 0x040fe400000e0000 */
[C---:B------:R-:W-:Y:S02]  /*0a20*/  @!P6 R2UR UR9, R23.reuse ;  /* 0x000000001709e2ca */ /* 0x040fe400000e0000 */
        /* <DEDUP_REMOVED lines=18> */
[----:B------:R-:W-:Y:S01]  /*0b50*/  @!P4 FMNMX R13, R13, R18, !PT ;  /* 0x000000120d0dc209 */ /* 0x000fe20007800000 */
[----:B------:R-:W-:Y:S01]  /*0b60*/  IMAD.MOV.U32 R10, RZ, RZ, -0x800000 ;  /* 0xff800000ff0a7424 */ /* 0x000fe200078e00ff */
        /* <DEDUP_REMOVED lines=42> */
[----:B------:R-:W-:Y:S01]  /*0e10*/  FADD R11, -R11, R4 ;  /* 0x000000040b0b7221 */ /* 0x000fe20000000100 */
[----:B------:R-:W-:Y:S01]  /*0e20*/  FADD R2, R16, -12583039 ;  /* 0xcb40007f10027421 */ /* 0x000fe20000000000 */
[----:B------:R-:W-:Y:S01]  /*0e30*/  FADD R4, R0, -12583039 ;  /* 0xcb40007f00047421 */ /* 0x000fe20000000000 */
[-C--:B------:R-:W-:Y:S01]  /*0e40*/  FFMA.SAT R8, R13, R6.reuse, 0.5 ;  /* 0x3f0000000d087423 */ /* 0x080fe20000002006 */
[-C--:B------:R-:W-:Y:S01]  /*0e50*/  FFMA.RM R18, R18, R5.reuse, 12582913 ;  /* 0x4b40000112127423 */ /* 0x080fe20000004005 */
[----:B------:R-:W-:Y:S01]  /*0e60*/  FFMA R20, R55, 1.4426950216293334961, -R2 ;  /* 0x3fb8aa3b37147823 */ /* 0x000fe20000000802 */
[----:B------:R-:W-:Y:S01]  /*0e70*/  FFMA R4, R57, 1.4426950216293334961, -R4 ;  /* 0x3fb8aa3b39047823 */ /* 0x000fe20000000804 */
[-C--:B------:R-:W-:Y:S01]  /*0e80*/  FFMA.RM R2, R8, R5.reuse, 12582913 ;  /* 0x4b40000108027423 */ /* 0x080fe20000004005 */
[----:B------:R-:W-:Y:S01]  /*0e90*/  FADD R8, R18, -12583039 ;  /* 0xcb40007f12087421 */ /* 0x000fe20000000000 */
[-C--:B------:R-:W-:Y:S01]  /*0ea0*/  FFMA.SAT R10, R53, R6.reuse, 0.5 ;  /* 0x3f000000350a7423 */ /* 0x080fe20000002006 */
[----:B------:R-:W-:Y:S01]  /*0eb0*/  FFMA R17, R57, 1.925963033500011079e-08, R4 ;  /* 0x32a5706039117823 */ /* 0x000fe20000000004 */
[----:B------:R-:W-:Y:S01]  /*0ec0*/  FADD R4, R2, -12583039 ;  /* 0xcb40007f02047421 */ /* 0x000fe20000000000 */
[----:B------:R-:W-:Y:S01]  /*0ed0*/  FFMA R26, R15, 1.4426950216293334961, -R8 ;  /* 0x3fb8aa3b0f1a7823 */ /* 0x000fe20000000808 */
[-C--:B------:R-:W-:Y:S01]  /*0ee0*/  FFMA.SAT R12, R49, R6.reuse, 0.5 ;  /* 0x3f000000310c7423 */ /* 0x080fe20000002006 */
[-C--:B------:R-:W-:Y:S01]  /*0ef0*/  FFMA.RM R8, R10, R5.reuse, 12582913 ;  /* 0x4b4000010a087423 */ /* 0x080fe20000004005 */
[----:B------:R-:W-:Y:S01]  /*0f00*/  FFMA R4, R13, 1.4426950216293334961, -R4 ;  /* 0x3fb8aa3b0d047823 */ /* 0x000fe20000000804 */
[----:B------:R-:W-:Y:S01]  /*0f10*/  FFMA R26, R15, 1.925963033500011079e-08, R26 ;  /* 0x32a570600f1a7823 */ /* 0x000fe2000000001a */
[-C--:B------:R-:W-:Y:S01]  /*0f20*/  FFMA.SAT R10, R51, R6.reuse, 0.5 ;  /* 0x3f000000330a7423 */ /* 0x080fe20000002006 */
[-C--:B------:R-:W-:Y:S01]  /*0f30*/  FFMA.RM R15, R12, R5.reuse, 12582913 ;  /* 0x4b4000010c0f7423 */ /* 0x080fe20000004005 */
[----:B------:R-:W-:Y:S01]  /*0f40*/  FFMA R24, R13, 1.925963033500011079e-08, R4 ;  /* 0x32a570600d187823 */ /* 0x000fe20000000004 */
[----:B------:R-:W-:Y:S01]  /*0f50*/  FADD R4, R8, -12583039 ;  /* 0xcb40007f08047421 */ /* 0x000fe20000000000 */
[-C--:B------:R-:W-:Y:S01]  /*0f60*/  FFMA.RM R13, R10, R5.reuse, 12582913 ;  /* 0x4b4000010a0d7423 */ /* 0x080fe20000004005 */
[----:B------:R-:W-:Y:S01]  /*0f70*/  FADD R10, R15, -12583039 ;  /* 0xcb40007f0f0a7421 */ /* 0x000fe20000000000 */
[-C--:B------:R-:W-:Y:S01]  /*0f80*/  FFMA.SAT R14, R27, R6.reuse, 0.5 ;  /* 0x3f0000001b0e7423 */ /* 0x080fe20000002006 */
[----:B------:R-:W-:Y:S01]  /*0f90*/  FFMA R4, R53, 1.4426950216293334961, -R4 ;  /* 0x3fb8aa3b35047823 */ /* 0x000fe20000000804 */
[----:B------:R-:W0:Y:S01]  /*0fa0*/  MUFU.EX2 R17, R17 ;  /* 0x0000001100117308 */ /* 0x000e220000000800 */
[----:B------:R-:W-:Y:S01]  /*0fb0*/  FFMA R10, R49, 1.4426950216293334961, -R10 ;  /* 0x3fb8aa3b310a7823 */ /* 0x000fe2000000080a */
[-C--:B------:R-:W-:Y:S01]  /*0fc0*/  FFMA.RM R14, R14, R5.reuse, 12582913 ;  /* 0x4b4000010e0e7423 */ /* 0x080fe20000004005 */
[----:B------:R-:W-:Y:S01]  /*0fd0*/  FFMA R53, R53, 1.925963033500011079e-08, R4 ;  /* 0x32a5706035357823 */ /* 0x000fe20000000004 */
[----:B------:R-:W-:Y:S01]  /*0fe0*/  FADD R4, R13, -12583039 ;  /* 0xcb40007f0d047421 */ /* 0x000fe20000000000 */
[----:B------:R-:W-:Y:S01]  /*0ff0*/  FFMA R49, R49, 1.925963033500011079e-08, R10 ;  /* 0x32a5706031317823 */ /* 0x000fe2000000000a */
[-C--:B------:R-:W-:Y:S01]  /*1000*/  FFMA.SAT R10, R47, R6.reuse, 0.5 ;  /* 0x3f0000002f0a7423 */ /* 0x080fe20000002006 */
[----:B------:R-:W-:Y:S01]  /*1010*/  FFMA R20, R55, 1.925963033500011079e-08, R20 ;  /* 0x32a5706037147823 */ /* 0x000fe20000000014 */
[----:B------:R-:W-:Y:S01]  /*1020*/  FFMA R4, R51, 1.4426950216293334961, -R4 ;  /* 0x3fb8aa3b33047823 */ /* 0x000fe20000000804 */
[-C--:B------:R-:W-:Y:S01]  /*1030*/  FFMA.SAT R48, R21, R6.reuse, 0.5 ;  /* 0x3f00000015307423 */ /* 0x080fe20000002006 */
[----:B------:R-:W-:Y:S01]  /*1040*/  FFMA.RM R10, R10, R5, 12582913 ;  /* 0x4b4000010a0a7423 */ /* 0x000fe20000004005 */
[----:B------:R-:W-:Y:S01]  /*1050*/  SHF.L.U32 R0, R0, 0x17, RZ ;  /* 0x0000001700007819 */ /* 0x000fe200000006ff */
[----:B------:R-:W-:Y:S01]  /*1060*/  FFMA R51, R51, 1.925963033500011079e-08, R4 ;  /* 0x32a5706033337823 */ /* 0x000fe20000000004 */
[----:B------:R-:W-:Y:S01]  /*1070*/  FADD R4, R14, -12583039 ;  /* 0xcb40007f0e047421 */ /* 0x000fe20000000000 */
[----:B------:R-:W-:Y:S01]  /*1080*/  FADD R12, R10, -12583039 ;  /* 0xcb40007f0a0c7421 */ /* 0x000fe20000000000 */
[----:B------:R1:W2:Y:S01]  /*1090*/  MUFU.EX2 R55, R20 ;  /* 0x0000001400377308 */ /* 0x0002a20000000800 */
[----:B------:R-:W-:Y:S01]  /*10a0*/  SHF.L.U32 R18, R18, 0x17, RZ ;  /* 0x0000001712127819 */ /* 0x000fe200000006ff */
[----:B------:R-:W-:Y:S01]  /*10b0*/  FFMA R4, R27, 1.4426950216293334961, -R4 ;  /* 0x3fb8aa3b1b047823 */ /* 0x000fe20000000804 */
[----:B------:R-:W-:Y:S01]  /*10c0*/  FFMA R12, R47, 1.4426950216293334961, -R12 ;  /* 0x3fb8aa3b2f0c7823 */ /* 0x000fe2000000080c */
[----:B0-----:R-:W-:Y:S01]  /*10d0*/  FMUL R0, R0, R17 ;  /* 0x0000001100007220 */ /* 0x001fe20000400000 */
[----:B------:R-:W-:Y:S01]  /*10e0*/  SHF.L.U32 R2, R2, 0x17, RZ ;  /* 0x0000001702027819 */ /* 0x000fe200000006ff */
[----:B------:R-:W-:Y:S01]  /*10f0*/  FFMA R27, R27, 1.925963033500011079e-08, R4 ;  /* 0x32a570601b1b7823 */ /* 0x000fe20000000004 */
[----:B------:R-:W-:Y:S01]  /*1100*/  FFMA R47, R47, 1.925963033500011079e-08, R12 ;  /* 0x32a570602f2f7823 */ /* 0x000fe2000000000c */
[-C--:B------:R-:W-:Y:S01]  /*1110*/  FFMA.SAT R12, R25, R6.reuse, 0.5 ;  /* 0x3f000000190c7423 */ /* 0x080fe20000002006 */
[----:B-1----:R-:W-:Y:S01]  /*1120*/  FFMA.SAT R20, R19, R6, 0.5 ;  /* 0x3f00000013147423 */ /* 0x002fe20000002006 */
[----:B------:R-:W-:Y:S02]  /*1130*/  MUFU.EX2 R57, R26 ;  /* 0x0000001a00397308 */ /* 0x000fe40000000800 */
[-C--:B------:R-:W-:Y:S01]  /*1140*/  FFMA.RM R12, R12, R5.reuse, 12582913 ;  /* 0x4b4000010c0c7423 */ /* 0x080fe20000004005 */
[----:B------:R-:W-:-:S03]  /*1150*/  FFMA.RM R17, R20, R5, 12582913 ;  /* 0x4b40000114117423 */ /* 0x000fc60000004005 */
[----:B------:R-:W-:Y:S01]  /*1160*/  FADD R4, R12, -12583039 ;  /* 0xcb40007f0c047421 */ /* 0x000fe20000000000 */
[C---:B------:R-:W-:Y:S01]  /*1170*/  FADD R20, R17.reuse, -12583039 ;  /* 0xcb40007f11147421 */ /* 0x040fe20000000000 */
[----:B------:R-:W-:Y:S01]  /*1180*/  MUFU.EX2 R52, R53 ;  /* 0x0000003500347308 */ /* 0x000fe20000000800 */
[----:B------:R-:W-:Y:S01]  /*1190*/  SHF.L.U32 R17, R17, 0x17, RZ ;  /* 0x0000001711117819 */ /* 0x000fe200000006ff */
[----:B------:R-:W-:Y:S01]  /*11a0*/  FFMA R4, R25, 1.4426950216293334961, -R4 ;  /* 0x3fb8aa3b19047823 */ /* 0x000fe20000000804 */
[----:B------:R-:W-:-:S03]  /*11b0*/  FFMA R20, R19, 1.4426950216293334961, -R20 ;  /* 0x3fb8aa3b13147823 */ /* 0x000fc60000000814 */
[----:B------:R-:W-:Y:S01]  /*11c0*/  FFMA R25, R25, 1.925963033500011079e-08, R4 ;  /* 0x32a5706019197823 */ /* 0x000fe20000000004 */
[----:B------:R-:W-:Y:S02]  /*11d0*/  IMAD.SHL.U32 R4, R16, 0x800000, RZ ;  /* 0x0080000010047824 */ /* 0x000fe400078e00ff */
[----:B------:R-:W-:Y:S01]  /*11e0*/  FFMA.RM R16, R48, R5, 12582913 ;  /* 0x4b40000130107423 */ /* 0x000fe20000004005 */
[----:B------:R-:W-:Y:S01]  /*11f0*/  FFMA R20, R19, 1.925963033500011079e-08, R20 ;  /* 0x32a5706013147823 */ /* 0x000fe20000000014 */
[----:B------:R-:W-:Y:S01]  /*1200*/  MUFU.EX2 R54, R49 ;  /* 0x0000003100367308 */ /* 0x000fe20000000800 */
[----:B--2---:R-:W-:Y:S01]  /*1210*/  FMUL R4, R4, R55 ;  /* 0x0000003704047220 */ /* 0x004fe20000400000 */
[C---:B------:R-:W-:Y:S01]  /*1220*/  FADD R48, R16.reuse, -12583039 ;  /* 0xcb40007f10307421 */ /* 0x040fe20000000000 */
[----:B------:R-:W-:-:S03]  /*1230*/  SHF.L.U32 R16, R16, 0x17, RZ ;  /* 0x0000001710107819 */ /* 0x000fc600000006ff */
[C---:B------:R-:W-:Y:S02]  /*1240*/  FFMA R48, R21.reuse, 1.4426950216293334961, -R48 ;  /* 0x3fb8aa3b15307823 */ /* 0x040fe40000000830 */
[----:B------:R0:W1:Y:S02]  /*1250*/  MUFU.EX2 R55, R24 ;  /* 0x0000001800377308 */ /* 0x0000640000000800 */
[----:B------:R-:W-:Y:S01]  /*1260*/  FFMA R21, R21, 1.925963033500011079e-08, R48 ;  /* 0x32a5706015157823 */ /* 0x000fe20000000030 */
[----:B------:R-:W-:-:S04]  /*1270*/  FFMA.SAT R48, R3, R6, 0.5 ;  /* 0x3f00000003307423 */ /* 0x000fc80000002006 */
[----:B------:R-:W-:Y:S01]  /*1280*/  FFMA.RM R19, R48, R5, 12582913 ;  /* 0x4b40000130137423 */ /* 0x000fe20000004005 */
[----:B------:R-:W2:Y:S03]  /*1290*/  MUFU.EX2 R27, R27 ;  /* 0x0000001b001b7308 */ /* 0x000ea60000000800 */
[C---:B------:R-:W-:Y:S01]  /*12a0*/  FADD R48, R19.reuse, -12583039 ;  /* 0xcb40007f13307421 */ /* 0x040fe20000000000 */
[----:B------:R-:W-:-:S03]  /*12b0*/  SHF.L.U32 R19, R19, 0x17, RZ ;  /* 0x0000001713137819 */ /* 0x000fc600000006ff */
[----:B0-----:R-:W-:Y:S01]  /*12c0*/  FFMA R24, R3, 1.4426950216293334961, -R48 ;  /* 0x3fb8aa3b03187823 */ /* 0x001fe20000000830 */
[-C--:B------:R-:W-:Y:S01]  /*12d0*/  FFMA.SAT R48, R11, R6.reuse, 0.5 ;  /* 0x3f0000000b307423 */ /* 0x080fe20000002006 */
[----:B-1----:R-:W-:Y:S01]  /*12e0*/  FMUL R2, R2, R55 ;  /* 0x0000003702027220 */ /* 0x002fe20000400000 */
[----:B------:R-:W-:Y:S01]  /*12f0*/  MUFU.EX2 R47, R47 ;  /* 0x0000002f002f7308 */ /* 0x000fe20000000800 */
[----:B------:R-:W-:Y:S01]  /*1300*/  FFMA R24, R3, 1.925963033500011079e-08, R24 ;  /* 0x32a5706003187823 */ /* 0x000fe20000000018 */
[----:B------:R-:W-:Y:S01]  /*1310*/  FMUL R3, R18, R57 ;  /* 0x0000003912037220 */ /* 0x000fe20000400000 */
[----:B------:R-:W-:Y:S01]  /*1320*/  FFMA.SAT R18, R9, R6, 0.5 ;  /* 0x3f00000009127423 */ /* 0x000fe20000002006 */
[----:B------:R-:W-:-:S03]  /*1330*/  FFMA.RM R48, R48, R5, 12582913 ;  /* 0x4b40000130307423 */ /* 0x000fc60000004005 */
[----:B------:R-:W-:Y:S01]  /*1340*/  FFMA.RM R18, R18, R5, 12582913 ;  /* 0x4b40000112127423 */ /* 0x000fe20000004005 */
[----:B------:R0:W1:Y:S03]  /*1350*/  MUFU.EX2 R55, R51 ;  /* 0x0000003300377308 */ /* 0x0000660000000800 */
[----:B------:R-:W-:-:S04]  /*1360*/  FADD R26, R18, -12583039 ;  /* 0xcb40007f121a7421 */ /* 0x000fc80000000000 */
[C---:B------:R-:W-:Y:S01]  /*1370*/  FFMA R26, R9.reuse, 1.4426950216293334961, -R26 ;  /* 0x3fb8aa3b091a7823 */ /* 0x040fe2000000081a */
[----:B------:R-:W-:Y:S03]  /*1380*/  MUFU.EX2 R25, R25 ;  /* 0x0000001900197308 */ /* 0x000fe60000000800 */
[----:B------:R-:W-:Y:S01]  /*1390*/  FFMA R50, R9, 1.925963033500011079e-08, R26 ;  /* 0x32a5706009327823 */ /* 0x000fe2000000001a */
[----:B------:R-:W-:Y:S01]  /*13a0*/  FFMA.SAT R26, R7, R6, 0.5 ;  /* 0x3f000000071a7423 */ /* 0x000fe20000002006 */
[----:B------:R-:W-:-:S03]  /*13b0*/  FADD R9, RZ, R4 ;  /* 0x00000004ff097221 */ /* 0x000fc60000000000 */
[----:B------:R-:W-:Y:S01]  /*13c0*/  FFMA.RM R26, R26, R5, 12582913 ;  /* 0x4b4000011a1a7423 */ /* 0x000fe20000004005 */
[----:B------:R-:W-:Y:S01]  /*13d0*/  FADD R9, R9, R0 ;  /* 0x0000000009097221 */ /* 0x000fe20000000000 */
[----:B------:R-:W-:Y:S01]  /*13e0*/  SHF.L.U32 R5, R8, 0x17, RZ ;  /* 0x0000001708057819 */ /* 0x000fe200000006ff */
[----:B------:R-:W3:Y:S01]  /*13f0*/  MUFU.EX2 R21, R21 ;  /* 0x0000001500157308 */ /* 0x000ee20000000800 */
[----:B------:R-:W-:Y:S01]  /*1400*/  FADD R6, R26, -12583039 ;  /* 0xcb40007f1a067421 */ /* 0x000fe20000000000 */
[----:B------:R-:W-:Y:S02]  /*1410*/  FADD R8, R9, R2 ;  /* 0x0000000209087221 */ /* 0x000fe40000000000 */
[----:B------:R-:W-:Y:S01]  /*1420*/  FMUL R5, R5, R52 ;  /* 0x0000003405057220 */ /* 0x000fe20000400000 */
[C---:B------:R-:W-:Y:S01]  /*1430*/  FFMA R6, R7.reuse, 1.4426950216293334961, -R6 ;  /* 0x3fb8aa3b07067823 */ /* 0x040fe20000000806 */
[----:B------:R-:W-:Y:S02]  /*1440*/  IMAD.SHL.U32 R52, R14, 0x800000, RZ ;  /* 0x008000000e347824 */ /* 0x000fe400078e00ff */
[----:B------:R-:W-:Y:S01]  /*1450*/  FADD R14, R8, R3 ;  /* 0x00000003080e7221 */ /* 0x000fe20000000000 */
[----:B------:R-:W4:Y:S01]  /*1460*/  MUFU.EX2 R20, R20 ;  /* 0x0000001400147308 */ /* 0x000f220000000800 */
[----:B0-----:R-:W-:Y:S01]  /*1470*/  FFMA R51, R7, 1.925963033500011079e-08, R6 ;  /* 0x32a5706007337823 */ /* 0x001fe20000000006 */
[----:B------:R-:W-:Y:S01]  /*1480*/  SHF.L.U32 R6, R13, 0x17, RZ ;  /* 0x000000170d067819 */ /* 0x000fe200000006ff */
[----:B------:R-:W-:Y:S01]  /*1490*/  FADD R9, R14, R5 ;  /* 0x000000050e097221 */ /* 0x000fe20000000000 */
[----:B------:R-:W-:Y:S01]  /*14a0*/  SHF.L.U32 R7, R15, 0x17, RZ ;  /* 0x000000170f077819 */ /* 0x000fe200000006ff */
[----:B--2---:R-:W-:Y:S01]  /*14b0*/  FMUL R8, R52, R27 ;  /* 0x0000001b34087220 */ /* 0x004fe20000400000 */
[----:B------:R-:W-:Y:S01]  /*14c0*/  SHF.L.U32 R14, R10, 0x17, RZ ;  /* 0x000000170a0e7819 */ /* 0x000fe200000006ff */
[----:B-1----:R-:W-:Y:S01]  /*14d0*/  FMUL R6, R6, R55 ;  /* 0x0000003706067220 */ /* 0x002fe20000400000 */
[----:B------:R-:W0:Y:S01]  /*14e0*/  MUFU.EX2 R24, R24 ;  /* 0x0000001800187308 */ /* 0x000e220000000800 */
[----:B------:R-:W-:Y:S01]  /*14f0*/  FMUL R7, R7, R54 ;  /* 0x0000003607077220 */ /* 0x000fe20000400000 */
[----:B---3--:R-:W-:Y:S01]  /*1500*/  FMUL R16, R16, R21 ;  /* 0x0000001510107220 */ /* 0x008fe20000400000 */
[----:B------:R-:W-:Y:S01]  /*1510*/  FADD R10, R9, R6 ;  /* 0x00000006090a7221 */ /* 0x000fe20000000000 */
[----:B------:R-:W-:Y:S01]  /*1520*/  FMUL R9, R14, R47 ;  /* 0x0000002f0e097220 */ /* 0x000fe20000400000 */
[----:B------:R-:W-:Y:S01]  /*1530*/  FADD R14, R48, -12583039 ;  /* 0xcb40007f300e7421 */ /* 0x000fe20000000000 */
[----:B------:R-:W-:-:S02]  /*1540*/  IMAD.SHL.U32 R21, R26, 0x800000, RZ ;  /* 0x008000001a157824 */ /* 0x000fc400078e00ff */
[----:B------:R-:W-:Y:S01]  /*1550*/  FADD R13, R10, R7 ;  /* 0x000000070a0d7221 */ /* 0x000fe20000000000 */
[----:B------:R-:W-:Y:S01]  /*1560*/  SHF.L.U32 R10, R12, 0x17, RZ ;  /* 0x000000170c0a7819 */ /* 0x000fe200000006ff */
[----:B------:R-:W1:Y:S01]  /*1570*/  MUFU.EX2 R50, R50 ;  /* 0x0000003200327308 */ /* 0x000e620000000800 */
[----:B------:R-:W-:Y:S01]  /*1580*/  FFMA R52, R11, 1.4426950216293334961, -R14 ;  /* 0x3fb8aa3b0b347823 */ /* 0x000fe2000000080e */
[----:B------:R-:W-:Y:S01]  /*1590*/  FADD R12, R13, R8 ;  /* 0x000000080d0c7221 */ /* 0x000fe20000000000 */
[----:B----4-:R-:W-:Y:S01]  /*15a0*/  FMUL R17, R17, R20 ;  /* 0x0000001411117220 */ /* 0x010fe20000400000 */
[----:B------:R-:W-:Y:S01]  /*15b0*/  FMUL R10, R10, R25 ;  /* 0x000000190a0a7220 */ /* 0x000fe20000400000 */
[----:B------:R-:W-:Y:S01]  /*15c0*/  FFMA R52, R11, 1.925963033500011079e-08, R52 ;  /* 0x32a570600b347823 */ /* 0x000fe20000000034 */
[----:B------:R-:W-:Y:S01]  /*15d0*/  FADD R13, R12, R9 ;  /* 0x000000090c0d7221 */ /* 0x000fe20000000000 */
[----:B------:R-:W-:Y:S01]  /*15e0*/  SHF.L.U32 R20, R48, 0x17, RZ ;  /* 0x0000001730147819 */ /* 0x000fe200000006ff */
[----:B------:R-:W2:Y:S02]  /*15f0*/  MUFU.EX2 R14, R51 ;  /* 0x00000033000e7308 */ /* 0x000ea40000000800 */
[----:B------:R-:W-:-:S04]  /*1600*/  FADD R13, R13, R10 ;  /* 0x0000000a0d0d7221 */ /* 0x000fc80000000000 */
[----:B------:R-:W-:Y:S01]  /*1610*/  FADD R12, R13, R16 ;  /* 0x000000100d0c7221 */ /* 0x000fe20000000000 */
[----:B------:R-:W-:Y:S01]  /*1620*/  SHF.L.U32 R13, R18, 0x17, RZ ;  /* 0x00000017120d7819 */ /* 0x000fe200000006ff */
[----:B------:R-:W3:Y:S01]  /*1630*/  MUFU.EX2 R15, R52 ;  /* 0x00000034000f7308 */ /* 0x000ee20000000800 */
[----:B0-----:R-:W-:Y:S01]  /*1640*/  FMUL R18, R19, R24 ;  /* 0x0000001813127220 */ /* 0x001fe20000400000 */
[----:B------:R-:W-:Y:S02]  /*1650*/  FADD R11, R12, R17 ;  /* 0x000000110c0b7221 */ /* 0x000fe40000000000 */
[----:B-1----:R-:W-:Y:S02]  /*1660*/  FMUL R19, R13, R50 ;  /* 0x000000320d137220 */ /* 0x002fe40000400000 */
[----:B------:R-:W-:Y:S01]  /*1670*/  FADD R12, R11, R18 ;  /* 0x000000120b0c7221 */ /* 0x000fe20000000000 */
[----:B--2---:R-:W-:-:S03]  /*1680*/  FMUL R21, R21, R14 ;  /* 0x0000000e15157220 */ /* 0x004fc60000400000 */
[----:B------:R-:W-:-:S04]  /*1690*/  FADD R12, R12, R19 ;  /* 0x000000130c0c7221 */ /* 0x000fc80000000000 */
[----:B------:R-:W-:Y:S01]  /*16a0*/  FADD R13, R12, R21 ;  /* 0x000000150c0d7221 */ /* 0x000fe20000000000 */
[----:B---3--:R-:W-:-:S04]  /*16b0*/  FMUL R20, R20, R15 ;  /* 0x0000000f14147220 */ /* 0x008fc80000400000 */
        /* <DEDUP_REMOVED lines=10> */
.L_x_3081:
        /* <DEDUP_REMOVED lines=11> */
[----:B0-----:R-:W-:Y:S05]  /*1810*/  CALL.REL.NOINC `($__internal_42_$__cuda_sm3x_div_rn_noftz_f32_slowpath) ;  /* 0x0000002000907944 */ /* 0x001fea0003c00000 */
[----:B------:R-:W-:-:S07]  /*1820*/  MOV R15, R4 ;  /* 0x00000004000f7202 */ /* 0x000fce0000000f00 */
.L_x_3038:
[----:B------:R-:W-:Y:S05]  /*1830*/  BSYNC.RECONVERGENT B3 ;  /* 0x0000000000037941 */ /* 0x000fea0003800200 */
.L_x_3037:
        /* <DEDUP_REMOVED lines=11> */
[----:B0-----:R-:W-:Y:S05]  /*18f0*/  CALL.REL.NOINC `($__internal_42_$__cuda_sm3x_div_rn_noftz_f32_slowpath) ;  /* 0x0000002000587944 */ /* 0x001fea0003c00000 */
[----:B------:R-:W-:-:S07]  /*1900*/  MOV R14, R4 ;  /* 0x00000004000e7202 */ /* 0x000fce0000000f00 */
.L_x_3040:
[----:B------:R-:W-:Y:S05]  /*1910*/  BSYNC.RECONVERGENT B3 ;  /* 0x0000000000037941 */ /* 0x000fea0003800200 */
.L_x_3039:
        /* <DEDUP_REMOVED lines=13> */
.L_x_3042:
[----:B------:R-:W-:Y:S05]  /*19f0*/  BSYNC.RECONVERGENT B3 ;  /* 0x0000000000037941 */ /* 0x000fea0003800200 */
.L_x_3041:
        /* <DEDUP_REMOVED lines=11> */
[----:B0-----:R-:W-:Y:S05]  /*1ab0*/  CALL.REL.NOINC `($__internal_42_$__cuda_sm3x_div_rn_noftz_f32_slowpath) ;  /* 0x0000001c00e87944 */ /* 0x001fea0003c00000 */
[----:B------:R-:W-:-:S07]  /*1ac0*/  MOV R24, R4 ;  /* 0x0000000400187202 */ /* 0x000fce0000000f00 */
.L_x_3044:
[----:B------:R-:W-:Y:S05]  /*1ad0*/  BSYNC.RECONVERGENT B3 ;  /* 0x0000000000037941 */ /* 0x000fea0003800200 */
.L_x_3043:
        /* <DEDUP_REMOVED lines=13> */
.L_x_3046:
[----:B------:R-:W-:Y:S05]  /*1bb0*/  BSYNC.RECONVERGENT B3 ;  /* 0x0000000000037941 */ /* 0x000fea0003800200 */
.L_x_3045:
        /* <DEDUP_REMOVED lines=13> */
.L_x_3048:
[----:B------:R-:W-:Y:S05]  /*1c90*/  BSYNC.RECONVERGENT B3 ;  /* 0x0000000000037941 */ /* 0x000fea0003800200 */
.L_x_3047:
        /* <DEDUP_REMOVED lines=12> */
[----:B------:R-:W-:-:S07]  /*1d60*/  IMAD.MOV.U32 R6, RZ, RZ, R4 ;  /* 0x000000ffff067224 */ /* 0x000fce00078e0004 */
.L_x_3050:
[----:B------:R-:W-:Y:S05]  /*1d70*/  BSYNC.RECONVERGENT B3 ;  /* 0x0000000000037941 */ /* 0x000fea0003800200 */
.L_x_3049:
        /* <DEDUP_REMOVED lines=13> */
.L_x_3052:
[----:B------:R-:W-:Y:S05]  /*1e50*/  BSYNC.RECONVERGENT B3 ;  /* 0x0000000000037941 */ /* 0x000fea0003800200 */
.L_x_3051:
        /* <DEDUP_REMOVED lines=13> */
.L_x_3054:
[----:B------:R-:W-:Y:S05]  /*1f30*/  BSYNC.RECONVERGENT B3 ;  /* 0x0000000000037941 */ /* 0x000fea0003800200 */
.L_x_3053:
        /* <DEDUP_REMOVED lines=13> */
.L_x_3056:
[----:B------:R-:W-:Y:S05]  /*2010*/  BSYNC.RECONVERGENT B3 ;  /* 0x0000000000037941 */ /* 0x000fea0003800200 */
.L_x_3055:
        /* <DEDUP_REMOVED lines=13> */
.L_x_3058:
[----:B------:R-:W-:Y:S05]  /*20f0*/  BSYNC.RECONVERGENT B3 ;  /* 0x0000000000037941 */ /* 0x000fea0003800200 */
.L_x_3057:
        /* <DEDUP_REMOVED lines=13> */
.L_x_3060:
[----:B------:R-:W-:Y:S05]  /*21d0*/  BSYNC.RECONVERGENT B3 ;  /* 0x0000000000037941 */ /* 0x000fea0003800200 */
.L_x_3059:
        /* <DEDUP_REMOVED lines=13> */
.L_x_3062:
[----:B------:R-:W-:Y:S05]  /*22b0*/  BSYNC.RECONVERGENT B3 ;  /* 0x0000000000037941 */ /* 0x000fea0003800200 */
.L_x_3061:
        /* <DEDUP_REMOVED lines=13> */
.L_x_3064:
[----:B------:R-:W-:Y:S05]  /*2390*/  BSYNC.RECONVERGENT B3 ;  /* 0x0000000000037941 */ /* 0x000fea0003800200 */
.L_x_3063:
        /* <DEDUP_REMOVED lines=13> */
.L_x_3066:
[----:B------:R-:W-:Y:S05]  /*2470*/  BSYNC.RECONVERGENT B3 ;  /* 0x0000000000037941 */ /* 0x000fea0003800200 */
.L_x_3065:
        /* <DEDUP_REMOVED lines=13> */
.L_x_3068:
[----:B------:R-:W-:Y:S05]  /*2550*/  BSYNC.RECONVERGENT B3 ;  /* 0x0000000000037941 */ /* 0x000fea0003800200 */
.L_x_3067:
        /* <DEDUP_REMOVED lines=10> */
[----:B------:R-:W-:Y:S01]  /*2600*/  ISETP.GE.AND.EX P1, PT, RZ, UR45, PT, P1 ;  /* 0x0000002dff007c0c */ /* 0x000fe2000bf26310 */
[----:B------:R-:W-:Y:S01]  /*2610*/  IMAD.IADD R3, R3, 0x1, R5 ;  /* 0x0000000103037824 */ /* 0x000fe200078e0205 */
[C---:B------:R-:W-:Y:S02]  /*2620*/  LEA R4, P4, R2.reuse, UR36, 0x1 ;  /* 0x0000002402047c11 */ /* 0x040fe4000f8808ff */
[----:B------:R-:W-:Y:S02]  /*2630*/  @!P0 F2FP.BF16.F32.PACK_AB R15, RZ, R15 ;  /* 0x0000000fff0f823e */ /* 0x000fe400000010ff */
[----:B------:R-:W-:Y:S02]  /*2640*/  LEA.HI.X R5, R2, UR37, R3, 0x1, P4 ;  /* 0x0000002502057c11 */ /* 0x000fe4000a0f0c03 */
[----:B------:R-:W-:Y:S02]  /*2650*/  ISETP.GE.U32.AND P3, PT, R44, UR44, PT ;  /* 0x0000002c2c007c0c */ /* 0x000fe4000bf66070 */
[----:B------:R-:W-:Y:S01]  /*2660*/  ISETP.GE.U32.AND P4, PT, R43, UR44, PT ;  /* 0x0000002c2b007c0c */ /* 0x000fe2000bf86070 */
[----:B------:R1:W-:Y:S01]  /*2670*/  @!P0 STG.E.U16 desc[UR4][R4.64], R15 ;  /* 0x0000000f04008986 */ /* 0x0003e2000c101504 */
[----:B------:R-:W-:-:S02]  /*2680*/  ISETP.GE.U32.AND P0, PT, R42, UR44, PT ;  /* 0x0000002c2a007c0c */ /* 0x000fc4000bf06070 */
[C---:B------:R-:W-:Y:S02]  /*2690*/  @!P2 R2UR UR4, R22.reuse ;  /* 0x000000001604a2ca */ /* 0x040fe400000e0000 */
[C---:B------:R-:W-:Y:S02]  /*26a0*/  @!P2 R2UR UR5, R23.reuse ;  /* 0x000000001705a2ca */ /* 0x040fe400000e0000 */
[----:B------:R-:W-:Y:S02]  /*26b0*/  @!P1 R2UR UR6, R22 ;  /* 0x00000000160692ca */ /* 0x000fe400000e0000 */
[----:B------:R-:W-:Y:S02]  /*26c0*/  @!P1 R2UR UR7, R23 ;  /* 0x00000000170792ca */ /* 0x000fe400000e0000 */
[----:B------:R-:W-:Y:S02]  /*26d0*/  ISETP.GE.AND.EX P0, PT, RZ, UR45, PT, P0 ;  /* 0x0000002dff007c0c */ /* 0x000fe4000bf06300 */
[----:B------:R-:W-:-:S02]  /*26e0*/  @!P2 F2FP.BF16.F32.PACK_AB R14, RZ, R14 ;  /* 0x0000000eff0ea23e */ /* 0x000fc400000010ff */
[----:B------:R-:W-:Y:S02]  /*26f0*/  @!P1 F2FP.BF16.F32.PACK_AB R0, RZ, R0 ;  /* 0x00000000ff00923e */ /* 0x000fe400000010ff */
[----:B------:R-:W-:Y:S01]  /*2700*/  ISETP.GE.AND.EX P3, PT, RZ, UR45, PT, P3 ;  /* 0x0000002dff007c0c */ /* 0x000fe2000bf66330 */
[----:B------:R1:W-:Y:S01]  /*2710*/  @!P2 STG.E.U16 desc[UR4][R4.64+0x40], R14 ;  /* 0x0000400e0400a986 */ /* 0x0003e2000c101504 */
[----:B------:R-:W-:Y:S02]  /*2720*/  ISETP.GE.U32.AND P2, PT, R39, UR44, PT ;  /* 0x0000002c27007c0c */ /* 0x000fe4000bf46070 */
[----:B------:R-:W-:Y:S01]  /*2730*/  ISETP.GE.U32.AND P6, PT, R41, UR44, PT ;  /* 0x0000002c29007c0c */ /* 0x000fe2000bfc6070 */
[----:B------:R1:W-:Y:S01]  /*2740*/  @!P1 STG.E.U16 desc[UR6][R4.64+0x80], R0 ;  /* 0x0000800004009986 */ /* 0x0003e2000c101506 */
[----:B------:R-:W-:Y:S02]  /*2750*/  ISETP.GE.AND.EX P2, PT, RZ, UR45, PT, P2 ;  /* 0x0000002dff007c0c */ /* 0x000fe4000bf46320 */
[----:B------:R-:W-:-:S02]  /*2760*/  @!P0 R2UR UR6, R22 ;  /* 0x00000000160682ca */ /* 0x000fc400000e0000 */
[C---:B------:R-:W-:Y:S02]  /*2770*/  @!P0 R2UR UR7, R23.reuse ;  /* 0x00000000170782ca */ /* 0x040fe400000e0000 */
        /* <DEDUP_REMOVED lines=74> */
.L_x_3035:
[----:B------:R-:W-:Y:S05]  /*2c20*/  EXIT ;  /* 0x000000000000794d */ /* 0x000fea0003800000 */
.L_x_3036:
[----:B------:R-:W-:Y:S01]  /*2c30*/  BSSY B1, `(.L_x_3070) ;  /* 0x0000007000017945 */ /* 0x000fe20003800000 */
[----:B------:R-:W-:Y:S02]  /*2c40*/  MOV R12, 0x10 ;  /* 0x00000010000c7802 */ /* 0x000fe40000000f00 */
[----:B------:R-:W-:Y:S02]  /*2c50*/  MOV R11, 0x1f ;  /* 0x0000001f000b7802 */ /* 0x000fe40000000f00 */
[----:B------:R-:W-:-:S07]  /*2c60*/  MOV R15, 0xffffffff ;  /* 0xffffffff000f7802 */ /* 0x000fce0000000f00 */
[----:B------:R-:W-:Y:S05]  /*2c70*/  WARPSYNC.COLLECTIVE R15, `(.L_x_3071) ;  /* 0x000000000f087348 */ /* 0x000fea0003c00000 */
[----:B------:R0:W1:Y:S02]  /*2c80*/  SHFL.BFLY P6, R14, R13, R12, R11 ;  /* 0x0c00000c0d0e7389 */ /* 0x00006400000c000b */
[----:B01----:R-:W-:Y:S05]  /*2c90*/  ENDCOLLECTIVE ;  /* 0x000000000000791b */ /* 0x003fea0003800000 */
.L_x_3071:
[----:B------:R-:W-:Y:S05]  /*2ca0*/  BSYNC B1 ;  /* 0x0000000000017941 */ /* 0x000fea0003800000 */
.L_x_3070:
[----:B------:R-:W-:Y:S01]  /*2cb0*/  HFMA2 R11, -RZ, RZ, 0, 1.847743988037109375e-06 ;  /* 0x0000001fff0b7431 */ /* 0x000fe200000001ff */
[----:B------:R-:W-:Y:S02]  /*2cc0*/  FMNMX R13, R14, R13, !PT ;  /* 0x0000000d0e0d7209 */ /* 0x000fe40007800000 */
[----:B------:R-:W-:Y:S02]  /*2cd0*/  MOV R12, 0x8 ;  /* 0x00000008000c7802 */ /* 0x000fe40000000f00 */
[----:B------:R-:W-:-:S07]  /*2ce0*/  MOV R15, 0xffffffff ;  /* 0xffffffff000f7802 */ /* 0x000fce0000000f00 */
[----:B------:R-:W-:Y:S05]  /*2cf0*/  WARPSYNC.COLLECTIVE R15, `(.L_x_3072) ;  /* 0x000000000f087348 */ /* 0x000fea0003c00000 */
[----:B------:R0:W1:Y:S02]  /*2d00*/  SHFL.BFLY P6, R14, R13, R12, R11 ;  /* 0x0c00000c0d0e7389 */ /* 0x00006400000c000b */
[----:B01----:R-:W-:Y:S05]  /*2d10*/  ENDCOLLECTIVE ;  /* 0x000000000000791b */ /* 0x003fea0003800000 */
.L_x_3072:
[----:B------:R-:W-:Y:S01]  /*2d20*/  HFMA2 R12, -RZ, RZ, 0, 2.384185791015625e-07 ;  /* 0x00000004ff0c7431 */ /* 0x000fe200000001ff */
[----:B------:R-:W-:-:S05]  /*2d30*/  FMNMX R0, R13, R14, !PT ;  /* 0x0000000e0d007209 */ /* 0x000fca0007800000 */
[----:B------:R-:W-:-:S07]  /*2d40*/  IMAD.MOV.U32 R13, RZ, RZ, R0 ;  /* 0x000000ffff0d7224 */ /* 0x000fce00078e0000 */
[----:B------:R-:W-:Y:S05]  /*2d50*/  WARPSYNC.COLLECTIVE R15, `(.L_x_3073) ;  /* 0x000000000f087348 */ /* 0x000fea0003c00000 */
[----:B------:R0:W1:Y:S02]  /*2d60*/  SHFL.BFLY P6, R14, R13, R12, R11 ;  /* 0x0c00000c0d0e7389 */ /* 0x00006400000c000b */
[----:B01----:R-:W-:Y:S05]  /*2d70*/  ENDCOLLECTIVE ;  /* 0x000000000000791b */ /* 0x003fea0003800000 */
.L_x_3073:
[----:B------:R-:W-:Y:S01]  /*2d80*/  HFMA2 R12, -RZ, RZ, 0, 1.1920928955078125e-07 ;  /* 0x00000002ff0c7431 */ /* 0x000fe200000001ff */
[----:B------:R-:W-:-:S04]  /*2d90*/  FMNMX R2, R0, R14, !PT ;  /* 0x0000000e00027209 */ /* 0x000fc80007800000 */
[----:B------:R-:W-:-:S07]  /*2da0*/  MOV R13, R2 ;  /* 0x00000002000d7202 */ /* 0x000fce0000000f00 */
[----:B------:R-:W-:Y:S05]  /*2db0*/  WARPSYNC.COLLECTIVE R15, `(.L_x_3074) ;  /* 0x000000000f087348 */ /* 0x000fea0003c00000 */
[----:B------:R0:W1:Y:S02]  /*2dc0*/  SHFL.BFLY P6, R14, R13, R12, R11 ;  /* 0x0c00000c0d0e7389 */ /* 0x00006400000c000b */
[----:B01----:R-:W-:Y:S05]  /*2dd0*/  ENDCOLLECTIVE ;  /* 0x000000000000791b */ /* 0x003fea0003800000 */
.L_x_3074:
[----:B------:R-:W-:Y:S01]  /*2de0*/  HFMA2 R12, -RZ, RZ, 0, 5.9604644775390625e-08 ;  /* 0x00000001ff0c7431 */ /* 0x000fe200000001ff */
[----:B------:R-:W-:-:S04]  /*2df0*/  FMNMX R3, R2, R14, !PT ;  /* 0x0000000e02037209 */ /* 0x000fc80007800000 */
[----:B------:R-:W-:-:S07]  /*2e00*/  MOV R13, R3 ;  /* 0x00000003000d7202 */ /* 0x000fce0000000f00 */
[----:B------:R-:W-:Y:S05]  /*2e10*/  WARPSYNC.COLLECTIVE R15, `(.L_x_3075) ;  /* 0x000000000f087348 */ /* 0x000fea0003c00000 */
[----:B------:R0:W1:Y:S02]  /*2e20*/  SHFL.BFLY P6, R14, R13, R12, R11 ;  /* 0x0c00000c0d0e7389 */ /* 0x00006400000c000b */
[----:B01----:R-:W-:Y:S05]  /*2e30*/  ENDCOLLECTIVE ;  /* 0x000000000000791b */ /* 0x003fea0003800000 */
.L_x_3075:
        /* <DEDUP_REMOVED lines=17> */
[----:B------:R-:W-:Y:S01]  /*2f50*/  MOV R14, 0x3bbb989d ;  /* 0x3bbb989d000e7802 */ /* 0x000fe20000000f00 */
[----:B------:R-:W-:-:S04]  /*2f60*/  IMAD.MOV.U32 R24, RZ, RZ, 0x437c0000 ;  /* 0x437c0000ff187424 */ /* 0x000fc800078e00ff */
        /* <DEDUP_REMOVED lines=84> */
[----:B------:R-:W-:Y:S01]  /*34b0*/  SHF.L.U32 R16, R17, 0x17, RZ ;  /* 0x0000001711107819 */ /* 0x000fe200000006ff */
[----:B------:R-:W-:Y:S02]  /*34c0*/  FFMA.SAT R17, R18, R14, 0.5 ;  /* 0x3f00000012117423 */ /* 0x000fe4000000200e */
[C---:B------:R-:W-:Y:S02]  /*34d0*/  FFMA R21, R20.reuse, 1.4426950216293334961, -R21 ;  /* 0x3fb8aa3b14157823 */ /* 0x040fe40000000815 */
[----:B------:R-:W-:Y:S02]  /*34e0*/  FFMA.RM R17, R17, R24, 12582913 ;  /* 0x4b40000111117423 */ /* 0x000fe40000004018 */
[----:B------:R-:W-:Y:S01]  /*34f0*/  FFMA R21, R20, 1.925963033500011079e-08, R21 ;  /* 0x32a5706014157823 */ /* 0x000fe20000000015 */
[----:B------:R-:W-:Y:S01]  /*3500*/  SHF.L.U32 R20, R25, 0x17, RZ ;  /* 0x0000001719147819 */ /* 0x000fe200000006ff */
[----:B0-----:R-:W-:Y:S01]  /*3510*/  FMUL R10, R10, R19 ;  /* 0x000000130a0a7220 */ /* 0x001fe20000400000 */
[----:B------:R-:W-:-:S03]  /*3520*/  FADD R19, R17, -12583039 ;  /* 0xcb40007f11137421 */ /* 0x000fc60000000000 */
[----:B------:R-:W0:Y:S01]  /*3530*/  MUFU.EX2 R21, R21 ;  /* 0x0000001500157308 */ /* 0x000e220000000800 */
[----:B------:R-:W-:Y:S01]  /*3540*/  SHF.L.U32 R17, R17, 0x17, RZ ;  /* 0x0000001711117819 */ /* 0x000fe200000006ff */
        /* <DEDUP_REMOVED lines=12> */
[----:B------:R-:W-:Y:S01]  /*3610*/  SHF.L.U32 R18, R21, 0x17, RZ ;  /* 0x0000001715127819 */ /* 0x000fe200000006ff */
[C---:B------:R-:W-:Y:S01]  /*3620*/  FADD R21, R19.reuse, -12583039 ;  /* 0xcb40007f13157421 */ /* 0x040fe20000000000 */
[----:B------:R-:W-:-:S03]  /*3630*/  IMAD.SHL.U32 R19, R19, 0x800000, RZ ;  /* 0x0080000013137824 */ /* 0x000fc600078e00ff */
[----:B------:R-:W0:Y:S01]  /*3640*/  MUFU.EX2 R11, R11 ;  /* 0x0000000b000b7308 */ /* 0x000e220000000800 */
[----:B------:R-:W-:-:S04]  /*3650*/  FFMA R21, R12, 1.4426950216293334961, -R21 ;  /* 0x3fb8aa3b0c157823 */ /* 0x000fc80000000815 */
[----:B------:R-:W-:-:S04]  /*3660*/  FFMA R21, R12, 1.925963033500011079e-08, R21 ;  /* 0x32a570600c157823 */ /* 0x000fc80000000015 */
[----:B------:R-:W1:Y:S01]  /*3670*/  MUFU.EX2 R12, R21 ;  /* 0x00000015000c7308 */ /* 0x000e620000000800 */
[----:B0-----:R-:W-:Y:S01]  /*3680*/  FMUL R18, R18, R11 ;  /* 0x0000000b12127220 */ /* 0x001fe20000400000 */
[----:B------:R-:W-:-:S04]  /*3690*/  FFMA.SAT R11, R13, R14, 0.5 ;  /* 0x3f0000000d0b7423 */ /* 0x000fc8000000200e */
[----:B------:R-:W-:Y:S01]  /*36a0*/  FFMA.RM R14, R11, R24, 12582913 ;  /* 0x4b4000010b0e7423 */ /* 0x000fe20000004018 */
[----:B------:R-:W-:Y:S01]  /*36b0*/  FADD R11, RZ, R4 ;  /* 0x00000004ff0b7221 */ /* 0x000fe20000000000 */
[----:B-1----:R-:W-:Y:S02]  /*36c0*/  FMUL R19, R19, R12 ;  /* 0x0000000c13137220 */ /* 0x002fe40000400000 */
        /* <DEDUP_REMOVED lines=23> */
[----:B------:R-:W-:Y:S01]  /*3840*/  FADD R12, R11, R18 ;  /* 0x000000120b0c7221 */ /* 0x000fe20000000000 */
[----:B------:R-:W-:-:S03]  /*3850*/  MOV R11, 0x1f ;  /* 0x0000001f000b7802 */ /* 0x000fc60000000f00 */
[----:B------:R-:W-:-:S04]  /*3860*/  FADD R12, R12, R19 ;  /* 0x000000130c0c7221 */ /* 0x000fc80000000000 */
[----:B------:R-:W-:Y:S01]  /*3870*/  FADD R13, R12, R21 ;  /* 0x000000150c0d7221 */ /* 0x000fe20000000000 */
[----:B------:R-:W-:-:S03]  /*3880*/  HFMA2 R12, -RZ, RZ, 0, 9.5367431640625e-07 ;  /* 0x00000010ff0c7431 */ /* 0x000fc600000001ff */
[----:B------:R-:W-:-:S07]  /*3890*/  FADD R13, R13, R20 ;  /* 0x000000140d0d7221 */ /* 0x000fce0000000000 */
[----:B------:R-:W-:Y:S05]  /*38a0*/  WARPSYNC.COLLECTIVE R15, `(.L_x_3076) ;  /* 0x000000000f087348 */ /* 0x000fea0003c00000 */
[----:B------:R0:W1:Y:S02]  /*38b0*/  SHFL.BFLY P6, R14, R13, R12, R11 ;  /* 0x0c00000c0d0e7389 */ /* 0x00006400000c000b */
[----:B01----:R-:W-:Y:S05]  /*38c0*/  ENDCOLLECTIVE ;  /* 0x000000000000791b */ /* 0x003fea0003800000 */
.L_x_3076:
[----:B------:R-:W-:Y:S02]  /*38d0*/  IMAD.MOV.U32 R12, RZ, RZ, 0x8 ;  /* 0x00000008ff0c7424 */ /* 0x000fe400078e00ff */
[----:B------:R-:W-:-:S05]  /*38e0*/  FADD R24, R13, R14 ;  /* 0x0000000e0d187221 */ /* 0x000fca0000000000 */
[----:B------:R-:W-:-:S07]  /*38f0*/  MOV R13, R24 ;  /* 0x00000018000d7202 */ /* 0x000fce0000000f00 */
[----:B------:R-:W-:Y:S05]  /*3900*/  WARPSYNC.COLLECTIVE R15, `(.L_x_3077) ;  /* 0x000000000f087348 */ /* 0x000fea0003c00000 */
[----:B------:R0:W1:Y:S02]  /*3910*/  SHFL.BFLY P6, R14, R13, R12, R11 ;  /* 0x0c00000c0d0e7389 */ /* 0x00006400000c000b */
[----:B01----:R-:W-:Y:S05]  /*3920*/  ENDCOLLECTIVE ;  /* 0x000000000000791b */ /* 0x003fea0003800000 */
.L_x_3077:
[----:B------:R-:W-:Y:S02]  /*3930*/  HFMA2 R12, -RZ, RZ, 0, 2.384185791015625e-07 ;  /* 0x00000004ff0c7431 */ /* 0x000fe400000001ff */
[----:B------:R-:W-:-:S05]  /*3940*/  FADD R25, R24, R14 ;  /* 0x0000000e18197221 */ /* 0x000fca0000000000 */
[----:B------:R-:W-:-:S07]  /*3950*/  MOV R13, R25 ;  /* 0x00000019000d7202 */ /* 0x000fce0000000f00 */
[----:B------:R-:W-:Y:S05]  /*3960*/  WARPSYNC.COLLECTIVE R15, `(.L_x_3078) ;  /* 0x000000000f087348 */ /* 0x000fea0003c00000 */
[----:B------:R0:W1:Y:S02]  /*3970*/  SHFL.BFLY P6, R14, R13, R12, R11 ;  /* 0x0c00000c0d0e7389 */ /* 0x00006400000c000b */
[----:B01----:R-:W-:Y:S05]  /*3980*/  ENDCOLLECTIVE ;  /* 0x000000000000791b */ /* 0x003fea0003800000 */
.L_x_3078:
[----:B------:R-:W-:Y:S02]  /*3990*/  HFMA2 R12, -RZ, RZ, 0, 1.1920928955078125e-07 ;  /* 0x00000002ff0c7431 */ /* 0x000fe400000001ff */
[----:B------:R-:W-:-:S05]  /*39a0*/  FADD R26, R25, R14 ;  /* 0x0000000e191a7221 */ /* 0x000fca0000000000 */
[----:B------:R-:W-:-:S07]  /*39b0*/  MOV R13, R26 ;  /* 0x0000001a000d7202 */ /* 0x000fce0000000f00 */
[----:B------:R-:W-:Y:S05]  /*39c0*/  WARPSYNC.COLLECTIVE R15, `(.L_x_3079) ;  /* 0x000000000f087348 */ /* 0x000fea0003c00000 */
[----:B------:R0:W1:Y:S02]  /*39d0*/  SHFL.BFLY P6, R14, R13, R12, R11 ;  /* 0x0c00000c0d0e7389 */ /* 0x00006400000c000b */
[----:B01----:R-:W-:Y:S05]  /*39e0*/  ENDCOLLECTIVE ;  /* 0x000000000000791b */ /* 0x003fea0003800000 */
.L_x_3079:
[----:B------:R-:W-:Y:S02]  /*39f0*/  HFMA2 R12, -RZ, RZ, 0, 5.9604644775390625e-08 ;  /* 0x00000001ff0c7431 */ /* 0x000fe400000001ff */
[----:B------:R-:W-:-:S05]  /*3a00*/  FADD R27, R26, R14 ;  /* 0x0000000e1a1b7221 */ /* 0x000fca0000000000 */
[----:B------:R-:W-:-:S07]  /*3a10*/  MOV R13, R27 ;  /* 0x0000001b000d7202 */ /* 0x000fce0000000f00 */
[----:B------:R-:W-:Y:S05]  /*3a20*/  WARPSYNC.COLLECTIVE R15, `(.L_x_3080) ;  /* 0x000000000f087348 */ /* 0x000fea0003c00000 */
[----:B------:R0:W1:Y:S02]  /*3a30*/  SHFL.BFLY P6, R14, R13, R12, R11 ;  /* 0x0c00000c0d0e7389 */ /* 0x00006400000c000b */
[----:B01----:R-:W-:Y:S05]  /*3a40*/  ENDCOLLECTIVE ;  /* 0x000000000000791b */ /* 0x003fea0003800000 */
.L_x_3080:
[----:B------:R-:W-:Y:S05]  /*3a50*/  BRA `(.L_x_3081) ;  /* 0xffffffdc00407947 */ /* 0x000fea000383ffff */
        .weak           $__internal_42_$__cuda_sm3x_div_rn_noftz_f32_slowpath
        .type           $__internal_42_$__cuda_sm3x_div_rn_noftz_f32_slowpath,@function
        .size           $__internal_42_$__cuda_sm3x_div_rn_noftz_f32_slowpath,(.L_x_25494 - $__internal_42_$__cuda_sm3x_div_rn_noftz_f32_slowpath)
$__internal_42_$__cuda_sm3x_div_rn_noftz_f32_slowpath:
[----:B------:R-:W-:Y:S01]  /*3a60*/  SHF.R.U32.HI R13, RZ, 0x17, R11 ;  /* 0x00000017ff0d7819 */ /* 0x000fe2000001160b */
[----:B------:R-:W-:Y:S01]  /*3a70*/  BSSY.RECONVERGENT B1, `(.L_x_3082) ;  /* 0x0000063000017945 */ /* 0x000fe20003800200 */
[----:B------:R-:W-:Y:S02]  /*3a80*/  SHF.R.U32.HI R27, RZ, 0x17, R4 ;  /* 0x00000017ff1b7819 */ /* 0x000fe40000011604 */
[----:B------:R-:W-:Y:S02]  /*3a90*/  LOP3.LUT R13, R13, 0xff, RZ, 0xc0, !PT ;  /* 0x000000ff0d0d7812 */ /* 0x000fe400078ec0ff */
[----:B------:R-:W-:Y:S02]  /*3aa0*/  LOP3.LUT R49, R27, 0xff, RZ, 0xc0, !PT ;  /* 0x000000ff1b317812 */ /* 0x000fe400078ec0ff */
[----:B------:R-:W-:Y:S02]  /*3ab0*/  IADD3 R50, PT, PT, R13, -0x1, RZ ;  /* 0xffffffff0d327810 */ /* 0x000fe40007ffe0ff */
[----:B------:R-:W-:Y:S01]  /*3ac0*/  MOV R47, R11 ;  /* 0x0000000b002f7202 */ /* 0x000fe20000000f00 */
        /* <DEDUP_REMOVED lines=28> */
.L_x_3083:
[----:B------:R-:W-:Y:S01]  /*3c90*/  LEA R48, R13, 0xc0800000, 0x17 ;  /* 0xc08000000d307811 */ /* 0x000fe200078eb8ff */
[----:B------:R-:W-:Y:S01]  /*3ca0*/  BSSY.RECONVERGENT B2, `(.L_x_3088) ;  /* 0x0000036000027945 */ /* 0x000fe20003800200 */
[----:B------:R-:W-:Y:S02]  /*3cb0*/  IADD3 R49, PT, PT, R49, -0x7f, RZ ;  /* 0xffffff8131317810 */ /* 0x000fe40007ffe0ff */
[----:B------:R-:W-:-:S03]  /*3cc0*/  IADD3 R50, PT, PT, -R48, R47, RZ ;  /* 0x0000002f30327210 */ /* 0x000fc60007ffe1ff */
[C---:B------:R-:W-:Y:S01]  /*3cd0*/  IMAD R4, R49.reuse, -0x800000, R4 ;  /* 0xff80000031047824 */ /* 0x040fe200078e0204 */
[----:B------:R0:W1:Y:S01]  /*3ce0*/  MUFU.RCP R47, R50 ;  /* 0x00000032002f7308 */ /* 0x0000620000001000 */
[----:B------:R-:W-:Y:S01]  /*3cf0*/  FADD.FTZ R51, -R50, -RZ ;  /* 0x800000ff32337221 */ /* 0x000fe20000010100 */
[----:B0-----:R-:W-:-:S05]  /*3d00*/  IADD3 R50, PT, PT, R49, 0x7f, -R13 ;  /* 0x0000007f31327810 */ /* 0x001fca0007ffe80d */
[----:B------:R-:W-:Y:S02]  /*3d10*/  IMAD.IADD R50, R50, 0x1, R27 ;  /* 0x0000000132327824 */ /* 0x000fe400078e021b */
        /* <DEDUP_REMOVED lines=42> */
.L_x_3090:
[----:B------:R-:W-:-:S04]  /*3fc0*/  LOP3.LUT R4, R4, 0x80000000, RZ, 0xc0, !PT ;  /* 0x8000000004047812 */ /* 0x000fc800078ec0ff */
[----:B------:R-:W-:Y:S01]  /*3fd0*/  LOP3.LUT R4, R4, 0x7f800000, RZ, 0xfc, !PT ;  /* 0x7f80000004047812 */ /* 0x000fe200078efcff */
[----:B------:R-:W-:Y:S06]  /*3fe0*/  BRA `(.L_x_3091) ;  /* 0x0000000000047947 */ /* 0x000fec0003800000 */
.L_x_3089:
[----:B------:R-:W-:-:S07]  /*3ff0*/  LEA R4, R50, R4, 0x17 ;  /* 0x0000000432047211 */ /* 0x000fce00078eb8ff */
.L_x_3091:
[----:B------:R-:W-:Y:S05]  /*4000*/  BSYNC.RECONVERGENT B2 ;  /* 0x0000000000027941 */ /* 0x000fea0003800200 */
.L_x_3088:
[----:B------:R-:W-:Y:S05]  /*4010*/  BRA `(.L_x_3092) ;  /* 0x0000000000207947 */ /* 0x000fea0003800000 */
.L_x_3087:
[----:B------:R-:W-:-:S04]  /*4020*/  LOP3.LUT R4, R47, 0x80000000, R4, 0x48, !PT ;  /* 0x800000002f047812 */ /* 0x000fc800078e4804 */
[----:B------:R-:W-:Y:S01]  /*4030*/  LOP3.LUT R4, R4, 0x7f800000, RZ, 0xfc, !PT ;  /* 0x7f80000004047812 */ /* 0x000fe200078efcff */
[----:B------:R-:W-:Y:S06]  /*4040*/  BRA `(.L_x_3092) ;  /* 0x0000000000147947 */ /* 0x000fec0003800000 */
.L_x_3086:
[----:B------:R-:W-:Y:S01]  /*4050*/  LOP3.LUT R4, R47, 0x80000000, R4, 0x48, !PT ;  /* 0x800000002f047812 */ /* 0x000fe200078e4804 */
[----:B------:R-:W-:Y:S06]  /*4060*/  BRA `(.L_x_3092) ;  /* 0x00000000000c7947 */ /* 0x000fec0003800000 */
.L_x_3085:
[----:B------:R-:W0:Y:S01]  /*4070*/  MUFU.RSQ R4, -QNAN ;  /* 0xffc0000000047908 */ /* 0x000e220000001400 */
[----:B------:R-:W-:Y:S05]  /*4080*/  BRA `(.L_x_3092) ;  /* 0x0000000000047947 */ /* 0x000fea0003800000 */
.L_x_3084:
[----:B------:R-:W-:-:S07]  /*4090*/  FADD.FTZ R4, R4, R11 ;  /* 0x0000000b04047221 */ /* 0x000fce0000010000 */
.L_x_3092:
[----:B------:R-:W-:Y:S05]  /*40a0*/  BSYNC.RECONVERGENT B1 ;  /* 0x0000000000017941 */ /* 0x000fea0003800200 */
.L_x_3082:
[----:B------:R-:W-:-:S04]  /*40b0*/  HFMA2 R13, -RZ, RZ, 0, 0 ;  /* 0x00000000ff0d7431 */ /* 0x000fc800000001ff */
[----:B0-----:R-:W-:Y:S05]  /*40c0*/  RET.REL.NODEC R12 `(_Z15SoftmaxWarpImplI10DirectLoadI13__nv_bfloat16fE11DirectStoreIfS1_EfLi1ELi16ELi32ELi1ELb1EL9Algorithm0EEvT_T0_ll) ;  /* 0xffffffbc0ccc7950 */ /* 0x001fea0003c3ffff */
.L_x_3093:
        /* <DEDUP_REMOVED lines=11> */
.L_x_25494:


//--------------------- .text._Z15SoftmaxWarpImplI10DirectLoadI13__nv_bfloat16fE11DirectStoreIfS1_EfLi1ELi16ELi32ELi1ELb0EL9Algorithm0EEvT_T0_ll --------------------------
	.section	.text._Z15SoftmaxWarpImplI10DirectLoadI13__nv_bfloat16fE11DirectStoreIfS1_EfLi1ELi16ELi32ELi1ELb0EL9Algorithm0EEvT_T0_ll,"ax",@progbits
	.align	128
        .global         _Z15SoftmaxWarpImplI10DirectLoadI13__nv_bfloat16fE11DirectStoreIfS1_EfLi1ELi16ELi32ELi1ELb0EL9Algorithm0EEvT_T0_ll
        .type           _Z15SoftmaxWarpImplI10DirectLoadI13__nv_bfloat16fE11DirectStoreIfS1_EfLi1ELi16ELi32ELi1ELb0EL9Algorithm0EEvT_T0_ll,@function
        .size           _Z15SoftmaxWarpImplI10DirectLoadI13__nv_bfloat16fE11DirectStoreIfS1_EfLi1ELi16ELi32ELi1ELb0EL9Algorithm0EEvT_T0_ll,(.L_x_25495 - _Z15SoftmaxWarpImplI10DirectLoadI13__nv_bfloat16fE11DirectStoreIfS1_EfLi1ELi16ELi32ELi1ELb0EL9Algorithm0EEvT_T0_ll)
        .other          _Z15SoftmaxWarpImplI10DirectLoadI13__nv_bfloat16fE11DirectStoreIfS1_EfLi1ELi16ELi32ELi1ELb0EL9Algorithm0EEvT_T0_ll,@"STO_CUDA_ENTRY STV_DEFAULT"
_Z15SoftmaxWarpImplI10DirectLoadI13__nv_bfloat16fE11DirectStoreIfS1_EfLi1ELi16ELi32ELi1ELb0EL9Algorithm0EEvT_T0_ll:
.text._Z15SoftmaxWarpImplI10DirectLoadI13__nv_bfloat16fE11DirectStoreIfS1_EfLi1ELi16ELi32ELi1ELb0EL9Algorithm0EEvT_T0_ll:
        /* <DEDUP_REMOVED lines=24> */
.L_x_3094:
        /* <DEDUP_REMOVED lines=13> */
.L_x_3128:
        /* <DEDUP_REMOVED lines=110> */
[-C--:B------:R-:W-:Y:S01]  /*0930*/  FFMA.SAT R19, R32, R7.reuse, 0.5 ;  /* 0x3f00000020137423 */ /* 0x080fe20000002007 */
[----:B------:R-:W-:Y:S01]  /*0940*/  FFMA R27, R42, 1.925963033500011079e-08, R11 ;  /* 0x32a570602a1b7823 */ /* 0x000fe2000000000b */
        /* <DEDUP_REMOVED lines=9> */
[-C--:B------:R-:W-:Y:S01]  /*09e0*/  FFMA.SAT R35, R24, R7.reuse, 0.5 ;  /* 0x3f00000018237423 */ /* 0x080fe20000002007 */
[C---:B------:R-:W-:Y:S01]  /*09f0*/  FFMA R11, R32.reuse, 1.4426950216293334961, -R9 ;  /* 0x3fb8aa3b200b7823 */ /* 0x040fe20000000809 */
[-C--:B------:R-:W-:Y:S01]  /*0a00*/  FFMA.RM R9, R13, R6.reuse, 12582913 ;  /* 0x4b4000010d097423 */ /* 0x080fe20000004006 */
[-C--:B------:R-:W-:Y:S01]  /*0a10*/  FFMA.RM R13, R21, R6.reuse, 12582913 ;  /* 0x4b400001150d7423 */ /* 0x080fe20000004006 */
[----:B------:R-:W-:Y:S01]  /*0a20*/  SHF.L.U32 R4, R15, 0x17, RZ ;  /* 0x000000170f047819 */ /* 0x000fe200000006ff */
[----:B------:R-:W-:Y:S01]  /*0a30*/  FFMA R32, R32, 1.925963033500011079e-08, R11 ;  /* 0x32a5706020207823 */ /* 0x000fe2000000000b */
[----:B------:R-:W-:Y:S01]  /*0a40*/  FADD R11, R9, -12583039 ;  /* 0xcb40007f090b7421 */ /* 0x000fe20000000000 */
[----:B------:R-:W-:Y:S01]  /*0a50*/  FADD R21, R13, -12583039 ;  /* 0xcb40007f0d157421 */ /* 0x000fe20000000000 */
[-C--:B------:R-:W-:Y:S01]  /*0a60*/  FFMA.SAT R15, R0, R7.reuse, 0.5 ;  /* 0x3f000000000f7423 */ /* 0x080fe20000002007 */
[----:B------:R-:W-:Y:S01]  /*0a70*/  MUFU.EX2 R27, R27 ;  /* 0x0000001b001b7308 */ /* 0x000fe20000000800 */
[----:B------:R-:W-:Y:S01]  /*0a80*/  FFMA R11, R14, 1.4426950216293334961, -R11 ;  /* 0x3fb8aa3b0e0b7823 */ /* 0x000fe2000000080b */
[----:B------:R-:W-:Y:S01]  /*0a90*/  FFMA R25, R34, 1.4426950216293334961, -R21 ;  /* 0x3fb8aa3b22197823 */ /* 0x000fe20000000815 */
[-C--:B------:R-:W-:Y:S01]  /*0aa0*/  FFMA.RM R15, R15, R6.reuse, 12582913 ;  /* 0x4b4000010f0f7423 */ /* 0x080fe20000004006 */
[----:B------:R-:W-:Y:S01]  /*0ab0*/  SHF.L.U32 R17, R17, 0x17, RZ ;  /* 0x0000001711117819 */ /* 0x000fe200000006ff */
[----:B------:R-:W-:Y:S01]  /*0ac0*/  FFMA R21, R14, 1.925963033500011079e-08, R11 ;  /* 0x32a570600e157823 */ /* 0x000fe2000000000b */
[-C--:B------:R-:W-:Y:S01]  /*0ad0*/  FFMA.SAT R11, R26, R7.reuse, 0.5 ;  /* 0x3f0000001a0b7423 */ /* 0x080fe20000002007 */
[----:B------:R-:W-:Y:S01]  /*0ae0*/  FFMA R34, R34, 1.925963033500011079e-08, R25 ;  /* 0x32a5706022227823 */ /* 0x000fe20000000019 */
[----:B------:R-:W-:Y:S01]  /*0af0*/  MUFU.EX2 R38, R38 ;  /* 0x0000002600267308 */ /* 0x000fe20000000800 */
[----:B------:R-:W-:Y:S01]  /*0b00*/  FFMA.SAT R39, R10, R7, 0.5 ;  /* 0x3f0000000a277423 */ /* 0x000fe20000002007 */
[----:B------:R-:W-:Y:S01]  /*0b10*/  FFMA.RM R14, R11, R6, 12582913 ;  /* 0x4b4000010b0e7423 */ /* 0x000fe20000004006 */
[----:B------:R-:W-:-:S03]  /*0b20*/  SHF.L.U32 R3, R3, 0x17, RZ ;  /* 0x0000001703037819 */ /* 0x000fc600000006ff */
[----:B------:R-:W-:Y:S02]  /*0b30*/  FADD R11, R14, -12583039 ;  /* 0xcb40007f0e0b7421 */ /* 0x000fe40000000000 */
[----:B------:R-:W1:Y:S02]  /*0b40*/  MUFU.EX2 R25, R40 ;  /* 0x0000002800197308 */ /* 0x000e640000000800 */
[----:B------:R-:W-:Y:S01]  /*0b50*/  FFMA R33, R26, 1.4426950216293334961, -R11 ;  /* 0x3fb8aa3b1a217823 */ /* 0x000fe2000000080b */
[----:B------:R-:W-:-:S03]  /*0b60*/  FFMA.RM R11, R35, R6, 12582913 ;  /* 0x4b400001230b7423 */ /* 0x000fc60000004006 */
[----:B------:R-:W-:Y:S01]  /*0b70*/  FFMA R26, R26, 1.925963033500011079e-08, R33 ;  /* 0x32a570601a1a7823 */ /* 0x000fe20000000021 */
[C---:B------:R-:W-:Y:S01]  /*0b80*/  FADD R33, R11.reuse, -12583039 ;  /* 0xcb40007f0b217421 */ /* 0x040fe20000000000 */
[----:B------:R-:W-:Y:S01]  /*0b90*/  MUFU.EX2 R32, R32 ;  /* 0x0000002000207308 */ /* 0x000fe20000000800 */
[----:B------:R-:W-:Y:S02]  /*0ba0*/  SHF.L.U32 R11, R11, 0x17, RZ ;  /* 0x000000170b0b7819 */ /* 0x000fe400000006ff */
[----:B------:R-:W-:-:S04]  /*0bb0*/  FFMA R33, R24, 1.4426950216293334961, -R33 ;  /* 0x3fb8aa3b18217823 */ /* 0x000fc80000000821 */
[----:B------:R-:W-:Y:S01]  /*0bc0*/  FFMA R24, R24, 1.925963033500011079e-08, R33 ;  /* 0x32a5706018187823 */ /* 0x000fe20000000021 */
[----:B------:R-:W-:Y:S01]  /*0bd0*/  FFMA.SAT R33, R2, R7, 0.5 ;  /* 0x3f00000002217423 */ /* 0x000fe20000002007 */
[----:B-1----:R-:W-:Y:S01]  /*0be0*/  FMUL R4, R4, R25 ;  /* 0x0000001904047220 */ /* 0x002fe20000400000 */
[----:B------:R-:W-:Y:S01]  /*0bf0*/  FADD R25, R15, -12583039 ;  /* 0xcb40007f0f197421 */ /* 0x000fe20000000000 */
[----:B------:R1:W-:Y:S01]  /*0c00*/  MUFU.EX2 R37, R21 ;  /* 0x0000001500257308 */ /* 0x0003e20000000800 */
[----:B------:R-:W-:Y:S02]  /*0c10*/  FFMA.RM R16, R33, R6, 12582913 ;  /* 0x4b40000121107423 */ /* 0x000fe40000004006 */
[----:B------:R-:W-:-:S04]  /*0c20*/  FFMA R25, R0, 1.4426950216293334961, -R25 ;  /* 0x3fb8aa3b00197823 */ /* 0x000fc80000000819 */
[----:B------:R-:W-:Y:S01]  /*0c30*/  FFMA R25, R0, 1.925963033500011079e-08, R25 ;  /* 0x32a5706000197823 */ /* 0x000fe20000000019 */
[----:B------:R-:W-:Y:S01]  /*0c40*/  SHF.L.U32 R0, R5, 0x17, RZ ;  /* 0x0000001705007819 */ /* 0x000fe200000006ff */
[C---:B------:R-:W-:Y:S01]  /*0c50*/  FADD R5, R16.reuse, -12583039 ;  /* 0xcb40007f10057421 */ /* 0x040fe20000000000 */
[----:B-1----:R-:W-:Y:S01]  /*0c60*/  FFMA.RM R21, R39, R6, 12582913 ;  /* 0x4b40000127157423 */ /* 0x002fe20000004006 */
[----:B------:R-:W1:Y:S01]  /*0c70*/  MUFU.EX2 R36, R36 ;  /* 0x0000002400247308 */ /* 0x000e620000000800 */
[----:B------:R-:W-:Y:S01]  /*0c80*/  SHF.L.U32 R16, R16, 0x17, RZ ;  /* 0x0000001710107819 */ /* 0x000fe200000006ff */
[----:B------:R-:W-:Y:S01]  /*0c90*/  FFMA R5, R2, 1.4426950216293334961, -R5 ;  /* 0x3fb8aa3b02057823 */ /* 0x000fe20000000805 */
[----:B------:R-:W-:-:S03]  /*0ca0*/  FMUL R0, R0, R27 ;  /* 0x0000001b00007220 */ /* 0x000fc60000400000 */
[----:B------:R-:W-:Y:S01]  /*0cb0*/  FFMA R27, R2, 1.925963033500011079e-08, R5 ;  /* 0x32a57060021b7823 */ /* 0x000fe20000000005 */
[----:B------:R-:W-:Y:S01]  /*0cc0*/  FMUL R2, R17, R38 ;  /* 0x0000002611027220 */ /* 0x000fe20000400000 */
[----:B------:R-:W-:Y:S01]  /*0cd0*/  FFMA.SAT R17, R20, R7, 0.5 ;  /* 0x3f00000014117423 */ /* 0x000fe20000002007 */
[----:B------:R-:W-:Y:S03]  /*0ce0*/  MUFU.EX2 R26, R26 ;  /* 0x0000001a001a7308 */ /* 0x000fe60000000800 */
[----:B------:R-:W-:-:S04]  /*0cf0*/  FFMA.RM R17, R17, R6, 12582913 ;  /* 0x4b40000111117423 */ /* 0x000fc80000004006 */
[----:B------:R-:W-:Y:S01]  /*0d00*/  FADD R5, R17, -12583039 ;  /* 0xcb40007f11057421 */ /* 0x000fe20000000000 */
[----:B------:R-:W2:Y:S01]  /*0d10*/  MUFU.EX2 R34, R34 ;  /* 0x0000002200227308 */ /* 0x000ea20000000800 */
[----:B-1----:R-:W-:Y:S02]  /*0d20*/  FMUL R3, R3, R36 ;  /* 0x0000002403037220 */ /* 0x002fe40000400000 */
[----:B------:R-:W-:-:S04]  /*0d30*/  FFMA R5, R20, 1.4426950216293334961, -R5 ;  /* 0x3fb8aa3b14057823 */ /* 0x000fc80000000805 */
[----:B------:R-:W-:Y:S01]  /*0d40*/  FFMA R33, R20, 1.925963033500011079e-08, R5 ;  /* 0x32a5706014217823 */ /* 0x000fe20000000005 */
[----:B------:R-:W-:Y:S01]  /*0d50*/  FFMA.SAT R5, R18, R7, 0.5 ;  /* 0x3f00000012057423 */ /* 0x000fe20000002007 */
[----:B------:R-:W-:Y:S03]  /*0d60*/  MUFU.EX2 R24, R24 ;  /* 0x0000001800187308 */ /* 0x000fe60000000800 */
[----:B------:R-:W-:Y:S01]  /*0d70*/  FFMA.RM R20, R5, R6, 12582913 ;  /* 0x4b40000105147423 */ /* 0x000fe20000004006 */
[----:B------:R-:W-:-:S03]  /*0d80*/  SHF.L.U32 R5, R19, 0x17, RZ ;  /* 0x0000001713057819 */ /* 0x000fc600000006ff */
[C---:B------:R-:W-:Y:S01]  /*0d90*/  FADD R35, R20.reuse, -12583039 ;  /* 0xcb40007f14237421 */ /* 0x040fe20000000000 */
[----:B------:R-:W-:Y:S01]  /*0da0*/  MUFU.EX2 R25, R25 ;  /* 0x0000001900197308 */ /* 0x000fe20000000800 */
[----:B------:R-:W-:Y:S01]  /*0db0*/  FMUL R5, R5, R32 ;  /* 0x0000002005057220 */ /* 0x000fe20000400000 */
[----:B------:R-:W-:Y:S01]  /*0dc0*/  SHF.L.U32 R20, R20, 0x17, RZ ;  /* 0x0000001714147819 */ /* 0x000fe200000006ff */
[----:B------:R-:W-:Y:S01]  /*0dd0*/  FFMA R19, R18, 1.4426950216293334961, -R35 ;  /* 0x3fb8aa3b12137823 */ /* 0x000fe20000000823 */
[-C--:B------:R-:W-:Y:S01]  /*0de0*/  FFMA.SAT R35, R8, R7.reuse, 0.5 ;  /* 0x3f00000008237423 */ /* 0x080fe20000002007 */
[----:B------:R-:W-:Y:S02]  /*0df0*/  FFMA.SAT R7, R12, R7, 0.5 ;  /* 0x3f0000000c077423 */ /* 0x000fe40000002007 */
[----:B------:R-:W-:Y:S01]  /*0e00*/  FFMA R19, R18, 1.925963033500011079e-08, R19 ;  /* 0x32a5706012137823 */ /* 0x000fe20000000013 */
[-C--:B------:R-:W-:Y:S01]  /*0e10*/  FFMA.RM R18, R35, R6.reuse, 12582913 ;  /* 0x4b40000123127423 */ /* 0x080fe20000004006 */
[----:B------:R-:W-:Y:S01]  /*0e20*/  FFMA.RM R32, R7, R6, 12582913 ;  /* 0x4b40000107207423 */ /* 0x000fe20000004006 */
[----:B------:R-:W-:Y:S01]  /*0e30*/  FADD R7, R21, -12583039 ;  /* 0xcb40007f15077421 */ /* 0x000fe20000000000 */
[----:B------:R-:W-:Y:S01]  /*0e40*/  SHF.L.U32 R6, R9, 0x17, RZ ;  /* 0x0000001709067819 */ /* 0x000fe200000006ff */
[----:B------:R-:W-:Y:S01]  /*0e50*/  FADD R35, R18, -12583039 ;  /* 0xcb40007f12237421 */ /* 0x000fe20000000000 */
[----:B------:R-:W1:Y:S01]  /*0e60*/  MUFU.EX2 R27, R27 ;  /* 0x0000001b001b7308 */ /* 0x000e620000000800 */
[----:B------:R-:W-:Y:S01]  /*0e70*/  FFMA R9, R10, 1.4426950216293334961, -R7 ;  /* 0x3fb8aa3b0a097823 */ /* 0x000fe20000000807 */
[----:B------:R-:W-:Y:S01]  /*0e80*/  SHF.L.U32 R7, R13, 0x17, RZ ;  /* 0x000000170d077819 */ /* 0x000fe200000006ff */
[----:B------:R-:W-:Y:S01]  /*0e90*/  FFMA R35, R8, 1.4426950216293334961, -R35 ;  /* 0x3fb8aa3b08237823 */ /* 0x000fe20000000823 */
[----:B------:R-:W-:Y:S01]  /*0ea0*/  FMUL R6, R6, R37 ;  /* 0x0000002506067220 */ /* 0x000fe20000400000 */
[----:B------:R-:W-:Y:S01]  /*0eb0*/  FFMA R13, R10, 1.925963033500011079e-08, R9 ;  /* 0x32a570600a0d7823 */ /* 0x000fe20000000009 */
[----:B------:R-:W-:Y:S01]  /*0ec0*/  FADD R9, RZ, R4 ;  /* 0x00000004ff097221 */ /* 0x000fe20000000000 */
[----:B------:R-:W-:Y:S01]  /*0ed0*/  FFMA R35, R8, 1.925963033500011079e-08, R35 ;  /* 0x32a5706008237823 */ /* 0x000fe20000000023 */
[----:B--2---:R-:W-:Y:S01]  /*0ee0*/  FMUL R7, R7, R34 ;  /* 0x0000002207077220 */ /* 0x004fe20000400000 */
[----:B------:R-:W2:Y:S01]  /*0ef0*/  MUFU.EX2 R33, R33 ;  /* 0x0000002100217308 */ /* 0x000ea20000000800 */
[----:B------:R-:W-:Y:S01]  /*0f00*/  FADD R9, R9, R0 ;  /* 0x0000000009097221 */ /* 0x000fe20000000000 */
[----:B------:R-:W-:Y:S01]  /*0f10*/  FADD R37, R32, -12583039 ;  /* 0xcb40007f20257421 */ /* 0x000fe20000000000 */
[----:B------:R-:W-:-:S02]  /*0f20*/  SHF.L.U32 R21, R21, 0x17, RZ ;  /* 0x0000001715157819 */ /* 0x000fc400000006ff */
[----:B------:R-:W-:Y:S01]  /*0f30*/  FADD R8, R9, R2 ;  /* 0x0000000209087221 */ /* 0x000fe20000000000 */
[----:B------:R-:W-:Y:S01]  /*0f40*/  SHF.L.U32 R9, R14, 0x17, RZ ;  /* 0x000000170e097819 */ /* 0x000fe200000006ff */
[----:B------:R-:W-:Y:S01]  /*0f50*/  FFMA R37, R12, 1.4426950216293334961, -R37 ;  /* 0x3fb8aa3b0c257823 */ /* 0x000fe20000000825 */
[----:B------:R-:W3:Y:S01]  /*0f60*/  MUFU.EX2 R19, R19 ;  /* 0x0000001300137308 */ /* 0x000ee20000000800 */
[----:B------:R-:W-:Y:S01]  /*0f70*/  FADD R10, R8, R3 ;  /* 0x00000003080a7221 */ /* 0x000fe20000000000 */
[----:B-1----:R-:W-:Y:S01]  /*0f80*/  FMUL R16, R16, R27 ;  /* 0x0000001b10107220 */ /* 0x002fe20000400000 */
[----:B------:R-:W-:Y:S01]  /*0f90*/  FMUL R8, R9, R26 ;  /* 0x0000001a09087220 */ /* 0x000fe20000400000 */
[----:B------:R-:W-:Y:S01]  /*0fa0*/  FFMA R37, R12, 1.925963033500011079e-08, R37 ;  /* 0x32a570600c257823 */ /* 0x000fe20000000025 */
[----:B------:R-:W-:Y:S01]  /*0fb0*/  FADD R9, R10, R5 ;  /* 0x000000050a097221 */ /* 0x000fe20000000000 */
[----:B------:R-:W-:Y:S02]  /*0fc0*/  SHF.L.U32 R12, R17, 0x17, RZ ;  /* 0x00000017110c7819 */ /* 0x000fe400000006ff */
[----:B------:R-:W1:Y:S01]  /*0fd0*/  MUFU.EX2 R26, R35 ;  /* 0x00000023001a7308 */ /* 0x000e620000000800 */
[----:B------:R-:W-:Y:S01]  /*0fe0*/  FADD R10, R9, R6 ;  /* 0x00000006090a7221 */ /* 0x000fe20000000000 */
[----:B------:R-:W-:Y:S01]  /*0ff0*/  FMUL R9, R11, R24 ;  /* 0x000000180b097220 */ /* 0x000fe20000400000 */
[----:B--2---:R-:W-:-:S02]  /*1000*/  FMUL R17, R12, R33 ;  /* 0x000000210c117220 */ /* 0x004fc40000400000 */
[----:B------:R-:W-:Y:S01]  /*1010*/  FADD R11, R10, R7 ;  /* 0x000000070a0b7221 */ /* 0x000fe20000000000 */
[----:B------:R-:W-:Y:S02]  /*1020*/  SHF.L.U32 R10, R15, 0x17, RZ ;  /* 0x000000170f0a7819 */ /* 0x000fe400000006ff */
[----:B------:R2:W4:Y:S01]  /*1030*/  MUFU.EX2 R24, R13 ;  /* 0x0000000d00187308 */ /* 0x0005220000000800 */
[----:B------:R-:W-:Y:S02]  /*1040*/  FADD R14, R11, R8 ;  /* 0x000000080b0e7221 */ /* 0x000fe40000000000 */
[----:B------:R-:W-:Y:S02]  /*1050*/  FMUL R10, R10, R25 ;  /* 0x000000190a0a7220 */ /* 0x000fe40000400000 */
[----:B------:R-:W-:-:S03]  /*1060*/  FADD R11, R14, R9 ;  /* 0x000000090e0b7221 */ /* 0x000fc60000000000 */
[----:B------:R-:W5:Y:S01]  /*1070*/  MUFU.EX2 R37, R37 ;  /* 0x0000002500257308 */ /* 0x000f620000000800 */
[----:B------:R-:W-:Y:S01]  /*1080*/  FADD R11, R11, R10 ;  /* 0x0000000a0b0b7221 */ /* 0x000fe20000000000 */
[----:B--2---:R-:W-:Y:S01]  /*1090*/  SHF.L.U32 R13, R18, 0x17, RZ ;  /* 0x00000017120d7819 */ /* 0x004fe200000006ff */
[----:B---3--:R-:W-:Y:S01]  /*10a0*/  FMUL R18, R20, R19 ;  /* 0x0000001314127220 */ /* 0x008fe20000400000 */
[----:B------:R-:W-:Y:S01]  /*10b0*/  SHF.L.U32 R20, R32, 0x17, RZ ;  /* 0x0000001720147819 */ /* 0x000fe200000006ff */
[----:B------:R-:W-:Y:S02]  /*10c0*/  FADD R12, R11, R16 ;  /* 0x000000100b0c7221 */ /* 0x000fe40000000000 */
[----:B-1----:R-:W-:Y:S02]  /*10d0*/  FMUL R19, R13, R26 ;  /* 0x0000001a0d137220 */ /* 0x002fe40000400000 */
[----:B------:R-:W-:Y:S01]  /*10e0*/  FADD R11, R12, R17 ;  /* 0x000000110c0b7221 */ /* 0x000fe20000000000 */
[----:B----4-:R-:W-:-:S03]  /*10f0*/  FMUL R21, R21, R24 ;  /* 0x0000001815157220 */ /* 0x010fc60000400000 */
[----:B------:R-:W-:-:S04]  /*1100*/  FADD R12, R11, R18 ;  /* 0x000000120b0c7221 */ /* 0x000fc80000000000 */
[----:B------:R-:W-:Y:S01]  /*1110*/  FADD R12, R12, R19 ;  /* 0x000000130c0c7221 */ /* 0x000fe20000000000 */
[----:B-----5:R-:W-:-:S03]  /*1120*/  FMUL R20, R20, R37 ;  /* 0x0000002514147220 */ /* 0x020fc60000400000 */
        /* <DEDUP_REMOVED lines=11> */
.L_x_3140:
        /* <DEDUP_REMOVED lines=11> */
[----:B01----:R-:W-:Y:S05]  /*1290*/  CALL.REL.NOINC `($__internal_43_$__cuda_sm3x_div_rn_noftz_f32_slowpath) ;  /* 0x0000001c00c47944 */ /* 0x003fea0003c00000 */
[----:B------:R-:W-:-:S07]  /*12a0*/  MOV R14, R4 ;  /* 0x00000004000e7202 */ /* 0x000fce0000000f00 */
.L_x_3097:
[----:B------:R-:W-:Y:S05]  /*12b0*/  BSYNC.RECONVERGENT B2 ;  /* 0x0000000000027941 */ /* 0x000fea0003800200 */
.L_x_3096:
        /* <DEDUP_REMOVED lines=11> */
[----:B01----:R-:W-:Y:S05]  /*1370*/  CALL.REL.NOINC `($__internal_43_$__cuda_sm3x_div_rn_noftz_f32_slowpath) ;  /* 0x0000001c008c7944 */ /* 0x003fea0003c00000 */
[----:B------:R-:W-:-:S07]  /*1380*/  MOV R15, R4 ;  /* 0x00000004000f7202 */ /* 0x000fce0000000f00 */
.L_x_3099:
[----:B------:R-:W-:Y:S05]  /*1390*/  BSYNC.RECONVERGENT B2 ;  /* 0x0000000000027941 */ /* 0x000fea0003800200 */
.L_x_3098:
        /* <DEDUP_REMOVED lines=13> */
.L_x_3101:
[----:B------:R-:W-:Y:S05]  /*1470*/  BSYNC.RECONVERGENT B2 ;  /* 0x0000000000027941 */ /* 0x000fea0003800200 */
.L_x_3100:
        /* <DEDUP_REMOVED lines=13> */
.L_x_3103:
[----:B------:R-:W-:Y:S05]  /*1550*/  BSYNC.RECONVERGENT B2 ;  /* 0x0000000000027941 */ /* 0x000fea0003800200 */
.L_x_3102:
        /* <DEDUP_REMOVED lines=13> */
.L_x_3105:
[----:B------:R-:W-:Y:S05]  /*1630*/  BSYNC.RECONVERGENT B2 ;  /* 0x0000000000027941 */ /* 0x000fea0003800200 */
.L_x_3104:
        /* <DEDUP_REMOVED lines=13> */
.L_x_3107:
[----:B------:R-:W-:Y:S05]  /*1710*/  BSYNC.RECONVERGENT B2 ;  /* 0x0000000000027941 */ /* 0x000fea0003800200 */
.L_x_3106:
        /* <DEDUP_REMOVED lines=13> */
.L_x_3109:
[----:B------:R-:W-:Y:S05]  /*17f0*/  BSYNC.RECONVERGENT B2 ;  /* 0x0000000000027941 */ /* 0x000fea0003800200 */
.L_x_3108:
        /* <DEDUP_REMOVED lines=13> */
.L_x_3111:
[----:B------:R-:W-:Y:S05]  /*18d0*/  BSYNC.RECONVERGENT B2 ;  /* 0x0000000000027941 */ /* 0x000fea0003800200 */
.L_x_3110:
        /* <DEDUP_REMOVED lines=13> */
.L_x_3113:
[----:B------:R-:W-:Y:S05]  /*19b0*/  BSYNC.RECONVERGENT B2 ;  /* 0x0000000000027941 */ /* 0x000fea0003800200 */
.L_x_3112:
        /* <DEDUP_REMOVED lines=13> */
.L_x_3115:
[----:B------:R-:W-:Y:S05]  /*1a90*/  BSYNC.RECONVERGENT B2 ;  /* 0x0000000000027941 */ /* 0x000fea0003800200 */
.L_x_3114:
        /* <DEDUP_REMOVED lines=13> */
.L_x_3117:
[----:B------:R-:W-:Y:S05]  /*1b70*/  BSYNC.RECONVERGENT B2 ;  /* 0x0000000000027941 */ /* 0x000fea0003800200 */
.L_x_3116:
        /* <DEDUP_REMOVED lines=11> */
[----:B0-----:R-:W-:Y:S05]  /*1c30*/  CALL.REL.NOINC `($__internal_43_$__cuda_sm3x_div_rn_noftz_f32_slowpath) ;  /* 0x00000014005c7944 */ /* 0x001fea0003c00000 */
[----:B------:R-:W-:-:S07]  /*1c40*/  MOV R10, R4 ;  /* 0x00000004000a7202 */ /* 0x000fce0000000f00 */
.L_x_3119:
[----:B------:R-:W-:Y:S05]  /*1c50*/  BSYNC.RECONVERGENT B2 ;  /* 0x0000000000027941 */ /* 0x000fea0003800200 */
.L_x_3118:
        /* <DEDUP_REMOVED lines=11> */
[----:B0-----:R-:W-:Y:S05]  /*1d10*/  CALL.REL.NOINC `($__internal_43_$__cuda_sm3x_div_rn_noftz_f32_slowpath) ;  /* 0x0000001400247944 */ /* 0x001fea0003c00000 */
[----:B------:R-:W-:-:S07]  /*1d20*/  MOV R16, R4 ;  /* 0x0000000400107202 */ /* 0x000fce0000000f00 */
.L_x_3121:
[----:B------:R-:W-:Y:S05]  /*1d30*/  BSYNC.RECONVERGENT B2 ;  /* 0x0000000000027941 */ /* 0x000fea0003800200 */
.L_x_3120:
        /* <DEDUP_REMOVED lines=13> */
.L_x_3123:
[----:B------:R-:W-:Y:S05]  /*1e10*/  BSYNC.RECONVERGENT B2 ;  /* 0x0000000000027941 */ /* 0x000fea0003800200 */
.L_x_3122:
        /* <DEDUP_REMOVED lines=13> */
.L_x_3125:
[----:B------:R-:W-:Y:S05]  /*1ef0*/  BSYNC.RECONVERGENT B2 ;  /* 0x0000000000027941 */ /* 0x000fea0003800200 */
.L_x_3124:
        /* <DEDUP_REMOVED lines=13> */
.L_x_3127:
[----:B------:R-:W-:Y:S05]  /*1fd0*/  BSYNC.RECONVERGENT B2 ;  /* 0x0000000000027941 */ /* 0x000fea0003800200 */
.L_x_3126:
        /* <DEDUP_REMOVED lines=18> */
[----:B------:R-:W-:Y:S02]  /*2100*/  LEA.HI.X.SX32 R31, R28, R31, 0x1, P0 ;  /* 0x0000001f1c1f7211 */ /* 0x000fe400000f0eff */
[----:B------:R-:W-:Y:S01]  /*2110*/  ISETP.GE.U32.AND P0, PT, R29, UR44, PT ;  /* 0x0000002c1d007c0c */ /* 0x000fe2000bf06070 */
[----:B------:R1:W-:Y:S01]  /*2120*/  STG.E.U16 desc[UR8][R12.64+0x80], R0 ;  /* 0x000080000c007986 */ /* 0x0003e2000c101508 */
[----:B------:R-:W-:Y:S02]  /*2130*/  F2FP.BF16.F32.PACK_AB R5, R6, R5 ;  /* 0x000000050605723e */ /* 0x000fe400000010ff */
[----:B------:R-:W-:-:S02]  /*2140*/  F2FP.BF16.F32.PACK_AB R7, R8, R7 ;  /* 0x000000070807723e */ /* 0x000fc400000010ff */
[C---:B------:R-:W-:Y:S01]  /*2150*/  R2UR UR6, R22.reuse ;  /* 0x00000000160672ca */ /* 0x040fe200000e0000 */
[----:B------:R-:W-:Y:S01]  /*2160*/  STG.E.U16 desc[UR8][R12.64+0x180], R5 ;  /* 0x000180050c007986 */ /* 0x000fe2000c101508 */
[C---:B------:R-:W-:Y:S02]  /*2170*/  R2UR UR7, R23.reuse ;  /* 0x00000000170772ca */ /* 0x040fe400000e0000 */
[----:B------:R-:W-:Y:S02]  /*2180*/  R2UR UR12, R22 ;  /* 0x00000000160c72ca */ /* 0x000fe400000e0000 */
[----:B------:R-:W-:Y:S02]  /*2190*/  R2UR UR13, R23 ;  /* 0x00000000170d72ca */ /* 0x000fe400000e0000 */
[----:B------:R-:W-:Y:S02]  /*21a0*/  PRMT R11, R0, 0x7632, R11 ;  /* 0x00007632000b7816 */ /* 0x000fe4000000000b */
[----:B------:R-:W-:-:S02]  /*21b0*/  ISETP.GE.AND.EX P0, PT, R31, UR45, PT, P0 ;  /* 0x0000002d1f007c0c */ /* 0x000fc4000bf06300 */
[----:B------:R-:W-:Y:S01]  /*21c0*/  F2FP.BF16.F32.PACK_AB R2, R3, R2 ;  /* 0x000000020302723e */ /* 0x000fe200000010ff */
[----:B------:R-:W-:Y:S01]  /*21d0*/  STG.E.U16 desc[UR10][R12.64+0xc0], R11 ;  /* 0x0000c00b0c007986 */ /* 0x000fe2000c10150a */
[----:B------:R-:W-:Y:S02]  /*21e0*/  PRMT R6, R5, 0x7632, R6 ;  /* 0x0000763205067816 */ /* 0x000fe40000000006 */
[----:B-1----:R-:W-:Y:S01]  /*21f0*/  PRMT R0, R7, 0x7632, R0 ;  /* 0x0000763207007816 */ /* 0x002fe20000000000 */
[----:B------:R1:W-:Y:S01]  /*2200*/  STG.E.U16 desc[UR4][R12.64+0x100], R2 ;  /* 0x000100020c007986 */ /* 0x0003e2000c101504 */
[----:B------:R-:W-:Y:S02]  /*2210*/  F2FP.BF16.F32.PACK_AB R14, R15, R14 ;  /* 0x0000000e0f0e723e */ /* 0x000fe400000010ff */
[----:B------:R-:W-:Y:S01]  /*2220*/  F2FP.BF16.F32.PACK_AB R9, R10, R9 ;  /* 0x000000090a09723e */ /* 0x000fe200000010ff */
[----:B------:R2:W-:Y:S01]  /*2230*/  STG.E.U16 desc[UR10][R12.64+0x1c0], R6 ;  /* 0x0001c0060c007986 */ /* 0x0005e2000c10150a */
[----:B------:R-:W-:-:S02]  /*2240*/  F2FP.BF16.F32.PACK_AB R16, R17, R16 ;  /* 0x000000101110723e */ /* 0x000fc400000010ff */
[----:B------:R-:W-:Y:S01]  /*2250*/  F2FP.BF16.F32.PACK_AB R18, R19, R18 ;  /* 0x000000121312723e */ /* 0x000fe200000010ff */
[----:B------:R3:W-:Y:S01]  /*2260*/  STG.E.U16 desc[UR14][R12.64+0x240], R0 ;  /* 0x000240000c007986 */ /* 0x0007e2000c10150e */
[----:B------:R-:W-:Y:S02]  /*2270*/  PRMT R3, R2, 0x7632, R3 ;  /* 0x0000763202037816 */ /* 0x000fe40000000003 */
[----:B------:R-:W-:Y:S01]  /*2280*/  PRMT R4, R14, 0x7632, R4 ;  /* 0x000076320e047816 */ /* 0x000fe20000000004 */
[----:B------:R4:W-:Y:S01]  /*2290*/  STG.E.U16 desc[UR4][R12.64], R14 ;  /* 0x0000000e0c007986 */ /* 0x0009e2000c101504 */
[----:B-1----:R-:W-:Y:S02]  /*22a0*/  PRMT R2, R18, 0x7632, R2 ;  /* 0x0000763212027816 */ /* 0x002fe40000000002 */
[----:B--2---:R-:W-:Y:S01]  /*22b0*/  PRMT R6, R9, 0x7632, R6 ;  /* 0x0000763209067816 */ /* 0x004fe20000000006 */
        /* <DEDUP_REMOVED lines=12> */
.L_x_3095:
[----:B------:R-:W-:Y:S01]  /*2380*/  BSSY B0, `(.L_x_3129) ;  /* 0x0000007000007945 */ /* 0x000fe20003800000 */
[----:B------:R-:W-:Y:S02]  /*2390*/  MOV R12, 0x10 ;  /* 0x00000010000c7802 */ /* 0x000fe40000000f00 */
[----:B------:R-:W-:Y:S02]  /*23a0*/  MOV R11, 0x1f ;  /* 0x0000001f000b7802 */ /* 0x000fe40000000f00 */
[----:B------:R-:W-:-:S07]  /*23b0*/  MOV R15, 0xffffffff ;  /* 0xffffffff000f7802 */ /* 0x000fce0000000f00 */
[----:B0-----:R-:W-:Y:S05]  /*23c0*/  WARPSYNC.COLLECTIVE R15, `(.L_x_3130) ;  /* 0x000000000f087348 */ /* 0x001fea0003c00000 */
[----:B------:R1:W2:Y:S02]  /*23d0*/  SHFL.BFLY P6, R14, R13, R12, R11 ;  /* 0x0c00000c0d0e7389 */ /* 0x0002a400000c000b */
[----:B012---:R-:W-:Y:S05]  /*23e0*/  ENDCOLLECTIVE ;  /* 0x000000000000791b */ /* 0x007fea0003800000 */
.L_x_3130:
[----:B------:R-:W-:Y:S05]  /*23f0*/  BSYNC B0 ;  /* 0x0000000000007941 */ /* 0x000fea0003800000 */
.L_x_3129:
[----:B------:R-:W-:Y:S01]  /*2400*/  HFMA2 R11, -RZ, RZ, 0, 1.847743988037109375e-06 ;  /* 0x0000001fff0b7431 */ /* 0x000fe200000001ff */
[----:B------:R-:W-:Y:S02]  /*2410*/  FMNMX R13, R13, R14, !PT ;  /* 0x0000000e0d0d7209 */ /* 0x000fe40007800000 */
[----:B------:R-:W-:Y:S02]  /*2420*/  MOV R12, 0x8 ;  /* 0x00000008000c7802 */ /* 0x000fe40000000f00 */
[----:B------:R-:W-:-:S07]  /*2430*/  MOV R15, 0xffffffff ;  /* 0xffffffff000f7802 */ /* 0x000fce0000000f00 */
[----:B------:R-:W-:Y:S05]  /*2440*/  WARPSYNC.COLLECTIVE R15, `(.L_x_3131) ;  /* 0x000000000f087348 */ /* 0x000fea0003c00000 */
[----:B------:R0:W1:Y:S02]  /*2450*/  SHFL.BFLY P6, R14, R13, R12, R11 ;  /* 0x0c00000c0d0e7389 */ /* 0x00006400000c000b */
[----:B01----:R-:W-:Y:S05]  /*2460*/  ENDCOLLECTIVE ;  /* 0x000000000000791b */ /* 0x003fea0003800000 */
.L_x_3131:
[----:B------:R-:W-:Y:S01]  /*2470*/  HFMA2 R12, -RZ, RZ, 0, 2.384185791015625e-07 ;  /* 0x00000004ff0c7431 */ /* 0x000fe200000001ff */
[----:B------:R-:W-:-:S04]  /*2480*/  FMNMX R0, R13, R14, !PT ;  /* 0x0000000e0d007209 */ /* 0x000fc80007800000 */
[----:B------:R-:W-:-:S07]  /*2490*/  MOV R13, R0 ;  /* 0x00000000000d7202 */ /* 0x000fce0000000f00 */
[----:B------:R-:W-:Y:S05]  /*24a0*/  WARPSYNC.COLLECTIVE R15, `(.L_x_3132) ;  /* 0x000000000f087348 */ /* 0x000fea0003c00000 */
[----:B------:R0:W1:Y:S02]  /*24b0*/  SHFL.BFLY P6, R14, R13, R12, R11 ;  /* 0x0c00000c0d0e7389 */ /* 0x00006400000c000b */
[----:B01----:R-:W-:Y:S05]  /*24c0*/  ENDCOLLECTIVE ;  /* 0x000000000000791b */ /* 0x003fea0003800000 */
.L_x_3132:
[----:B------:R-:W-:Y:S01]  /*24d0*/  HFMA2 R12, -RZ, RZ, 0, 1.1920928955078125e-07 ;  /* 0x00000002ff0c7431 */ /* 0x000fe200000001ff */
[----:B------:R-:W-:-:S04]  /*24e0*/  FMNMX R2, R0, R14, !PT ;  /* 0x0000000e00027209 */ /* 0x000fc80007800000 */
[----:B------:R-:W-:-:S07]  /*24f0*/  MOV R13, R2 ;  /* 0x00000002000d7202 */ /* 0x000fce0000000f00 */
[----:B------:R-:W-:Y:S05]  /*2500*/  WARPSYNC.COLLECTIVE R15, `(.L_x_3133) ;  /* 0x000000000f087348 */ /* 0x000fea0003c00000 */
[----:B------:R0:W1:Y:S02]  /*2510*/  SHFL.BFLY P6, R14, R13, R12, R11 ;  /* 0x0c00000c0d0e7389 */ /* 0x00006400000c000b */
[----:B01----:R-:W-:Y:S05]  /*2520*/  ENDCOLLECTIVE ;  /* 0x000000000000791b */ /* 0x003fea0003800000 */
.L_x_3133:
[----:B------:R-:W-:Y:S01]  /*2530*/  HFMA2 R12, -RZ, RZ, 0, 5.9604644775390625e-08 ;  /* 0x00000001ff0c7431 */ /* 0x000fe200000001ff */
[----:B------:R-:W-:-:S04]  /*2540*/  FMNMX R3, R2, R14, !PT ;  /* 0x0000000e02037209 */ /* 0x000fc80007800000 */
[----:B------:R-:W-:-:S07]  /*2550*/  MOV R13, R3 ;  /* 0x00000003000d7202 */ /* 0x000fce0000000f00 */
[----:B------:R-:W-:Y:S05]  /*2560*/  WARPSYNC.COLLECTIVE R15, `(.L_x_3134) ;  /* 0x000000000f087348 */ /* 0x000fea0003c00000 */
[----:B------:R0:W1:Y:S02]  /*2570*/  SHFL.BFLY P6, R14, R13, R12, R11 ;  /* 0x0c00000c0d0e7389 */ /* 0x00006400000c000b */
[----:B01----:R-:W-:Y:S05]  /*2580*/  ENDCOLLECTIVE ;  /* 0x000000000000791b */ /* 0x003fea0003800000 */
.L_x_3134:
[----:B------:R-:W-:Y:S01]  /*2590*/  HFMA2 R12, -RZ, RZ, 3.7421875, 0 ;  /* 0x437c0000ff0c7431 */ /* 0x000fe200000001ff */
[----:B------:R-:W-:Y:S02]  /*25a0*/  MOV R11, 0x3bbb989d ;  /* 0x3bbb989d000b7802 */ /* 0x000fe40000000f00 */
        /* <DEDUP_REMOVED lines=29> */
[----:B------:R-:W-:Y:S01]  /*2780*/  FFMA.RM R19, R19, R12, 12582913 ;  /* 0x4b40000113137423 */ /* 0x000fe2000000400c */
[----:B------:R-:W-:-:S02]  /*2790*/  FFMA.SAT R21, R32, R11, 0.5 ;  /* 0x3f00000020157423 */ /* 0x000fc4000000200b */
[----:B------:R-:W-:Y:S01]  /*27a0*/  FFMA R0, R9, 1.4426950216293334961, -R0 ;  /* 0x3fb8aa3b09007823 */ /* 0x000fe20000000800 */
[----:B------:R-:W0:Y:S01]  /*27b0*/  MUFU.EX2 R15, R15 ;  /* 0x0000000f000f7308 */ /* 0x000e220000000800 */
[----:B------:R-:W-:Y:S02]  /*27c0*/  FFMA.RM R21, R21, R12, 12582913 ;  /* 0x4b40000115157423 */ /* 0x000fe4000000400c */
[----:B------:R-:W-:Y:S01]  /*27d0*/  FFMA R9, R9, 1.925963033500011079e-08, R0 ;  /* 0x32a5706009097823 */ /* 0x000fe20000000000 */
[----:B------:R-:W-:Y:S01]  /*27e0*/  SHF.L.U32 R0, R17, 0x17, RZ ;  /* 0x0000001711007819 */ /* 0x000fe200000006ff */
[----:B------:R-:W-:-:S04]  /*27f0*/  FFMA.SAT R17, R3, R11, 0.5 ;  /* 0x3f00000003117423 */ /* 0x000fc8000000200b */
[----:B------:R-:W1:Y:S01]  /*2800*/  MUFU.EX2 R9, R9 ;  /* 0x0000000900097308 */ /* 0x000e620000000800 */
[----:B------:R-:W-:-:S04]  /*2810*/  FFMA.RM R17, R17, R12, 12582913 ;  /* 0x4b40000111117423 */ /* 0x000fc8000000400c */
[----:B------:R-:W-:Y:S01]  /*2820*/  FADD R10, R17, -12583039 ;  /* 0xcb40007f110a7421 */ /* 0x000fe20000000000 */
[----:B0-----:R-:W-:Y:S01]  /*2830*/  FMUL R4, R4, R15 ;  /* 0x0000000f04047220 */ /* 0x001fe20000400000 */
[----:B------:R-:W-:Y:S02]  /*2840*/  FADD R15, R13, -12583039 ;  /* 0xcb40007f0d0f7421 */ /* 0x000fe40000000000 */
[C---:B------:R-:W-:Y:S02]  /*2850*/  FFMA R10, R3.reuse, 1.4426950216293334961, -R10 ;  /* 0x3fb8aa3b030a7823 */ /* 0x040fe4000000080a */
[----:B------:R-:W-:Y:S02]  /*2860*/  FFMA R15, R2, 1.4426950216293334961, -R15 ;  /* 0x3fb8aa3b020f7823 */ /* 0x000fe4000000080f */
[----:B------:R-:W-:Y:S01]  /*2870*/  FFMA R10, R3, 1.925963033500011079e-08, R10 ;  /* 0x32a57060030a7823 */ /* 0x000fe2000000000a */
[----:B------:R-:W-:Y:S01]  /*2880*/  SHF.L.U32 R3, R17, 0x17, RZ ;  /* 0x0000001711037819 */ /* 0x000fe200000006ff */
[----:B------:R-:W-:Y:S01]  /*2890*/  FFMA.SAT R17, R20, R11, 0.5 ;  /* 0x3f00000014117423 */ /* 0x000fe2000000200b */
[----:B-1----:R-:W-:Y:S01]  /*28a0*/  FMUL R0, R0, R9 ;  /* 0x0000000900007220 */ /* 0x002fe20000400000 */
[-C--:B------:R-:W-:Y:S01]  /*28b0*/  FFMA.SAT R9, R5, R11.reuse, 0.5 ;  /* 0x3f00000005097423 */ /* 0x080fe2000000200b */
[----:B------:R-:W-:Y:S01]  /*28c0*/  FFMA R15, R2, 1.925963033500011079e-08, R15 ;  /* 0x32a57060020f7823 */ /* 0x000fe2000000000f */
[----:B------:R-:W-:Y:S01]  /*28d0*/  SHF.L.U32 R2, R13, 0x17, RZ ;  /* 0x000000170d027819 */ /* 0x000fe200000006ff */
[----:B------:R-:W-:Y:S01]  /*28e0*/  FFMA.SAT R13, R6, R11, 0.5 ;  /* 0x3f000000060d7423 */ /* 0x000fe2000000200b */
[-C--:B------:R-:W-:Y:S01]  /*28f0*/  FFMA.RM R9, R9, R12.reuse, 12582913 ;  /* 0x4b40000109097423 */ /* 0x080fe2000000400c */
[----:B------:R-:W0:Y:S01]  /*2900*/  MUFU.EX2 R10, R10 ;  /* 0x0000000a000a7308 */ /* 0x000e220000000800 */
[-C--:B------:R-:W-:Y:S01]  /*2910*/  FFMA.RM R17, R17, R12.reuse, 12582913 ;  /* 0x4b40000111117423 */ /* 0x080fe2000000400c */
[----:B------:R-:W-:Y:S01]  /*2920*/  FFMA.RM R13, R13, R12, 12582913 ;  /* 0x4b4000010d0d7423 */ /* 0x000fe2000000400c */
[----:B------:R-:W-:-:S04]  /*2930*/  FADD R36, R9, -12583039 ;  /* 0xcb40007f09247421 */ /* 0x000fc80000000000 */
[C---:B------:R-:W-:Y:S01]  /*2940*/  FFMA R36, R5.reuse, 1.4426950216293334961, -R36 ;  /* 0x3fb8aa3b05247823 */ /* 0x040fe20000000824 */
[----:B------:R-:W1:Y:S03]  /*2950*/  MUFU.EX2 R15, R15 ;  /* 0x0000000f000f7308 */ /* 0x000e660000000800 */
[----:B------:R-:W-:Y:S01]  /*2960*/  FFMA R36, R5, 1.925963033500011079e-08, R36 ;  /* 0x32a5706005247823 */ /* 0x000fe20000000024 */
[----:B------:R-:W-:Y:S01]  /*2970*/  SHF.L.U32 R5, R9, 0x17, RZ ;  /* 0x0000001709057819 */ /* 0x000fe200000006ff */
[----:B------:R-:W-:-:S04]  /*2980*/  FADD R9, R13, -12583039 ;  /* 0xcb40007f0d097421 */ /* 0x000fc80000000000 */
[C---:B------:R-:W-:Y:S01]  /*2990*/  FFMA R9, R6.reuse, 1.4426950216293334961, -R9 ;  /* 0x3fb8aa3b06097823 */ /* 0x040fe20000000809 */
[----:B0-----:R-:W-:Y:S01]  /*29a0*/  FMUL R3, R3, R10 ;  /* 0x0000000a03037220 */ /* 0x001fe20000400000 */
[----:B------:R-:W0:Y:S02]  /*29b0*/  MUFU.EX2 R36, R36 ;  /* 0x0000002400247308 */ /* 0x000e240000000800 */
[----:B------:R-:W-:Y:S01]  /*29c0*/  FFMA R9, R6, 1.925963033500011079e-08, R9 ;  /* 0x32a5706006097823 */ /* 0x000fe20000000009 */
[----:B------:R-:W-:Y:S01]  /*29d0*/  SHF.L.U32 R6, R13, 0x17, RZ ;  /* 0x000000170d067819 */ /* 0x000fe200000006ff */
[----:B------:R-:W-:Y:S01]  /*29e0*/  FFMA.SAT R13, R8, R11, 0.5 ;  /* 0x3f000000080d7423 */ /* 0x000fe2000000200b */
[----:B-1----:R-:W-:Y:S01]  /*29f0*/  FMUL R2, R2, R15 ;  /* 0x0000000f02027220 */ /* 0x002fe20000400000 */
[----:B------:R-:W-:Y:S02]  /*2a00*/  FFMA.SAT R15, R7, R11, 0.5 ;  /* 0x3f000000070f7423 */ /* 0x000fe4000000200b */
[----:B------:R-:W1:Y:S01]  /*2a10*/  MUFU.EX2 R9, R9 ;  /* 0x0000000900097308 */ /* 0x000e620000000800 */
[-C--:B------:R-:W-:Y:S01]  /*2a20*/  FFMA.RM R13, R13, R12.reuse, 12582913 ;  /* 0x4b4000010d0d7423 */ /* 0x080fe2000000400c */
[----:B------:R-:W-:-:S04]  /*2a30*/  FFMA.RM R15, R15, R12, 12582913 ;  /* 0x4b4000010f0f7423 */ /* 0x000fc8000000400c */
[----:B------:R-:W-:Y:S01]  /*2a40*/  FADD R10, R15, -12583039 ;  /* 0xcb40007f0f0a7421 */ /* 0x000fe20000000000 */
[----:B0-----:R-:W-:-:S03]  /*2a50*/  FMUL R5, R5, R36 ;  /* 0x0000002405057220 */ /* 0x001fc60000400000 */
[----:B------:R-:W-:-:S04]  /*2a60*/  FFMA R10, R7, 1.4426950216293334961, -R10 ;  /* 0x3fb8aa3b070a7823 */ /* 0x000fc8000000080a */
[----:B------:R-:W-:Y:S01]  /*2a70*/  FFMA R10, R7, 1.925963033500011079e-08, R10 ;  /* 0x32a57060070a7823 */ /* 0x000fe2000000000a */
[----:B------:R-:W-:Y:S01]  /*2a80*/  SHF.L.U32 R7, R15, 0x17, RZ ;  /* 0x000000170f077819 */ /* 0x000fe200000006ff */
[----:B-1----:R-:W-:Y:S01]  /*2a90*/  FMUL R6, R6, R9 ;  /* 0x0000000906067220 */ /* 0x002fe20000400000 */
[----:B------:R-:W-:Y:S01]  /*2aa0*/  FADD R9, R13, -12583039 ;  /* 0xcb40007f0d097421 */ /* 0x000fe20000000000 */
[----:B------:R-:W-:Y:S02]  /*2ab0*/  FFMA.SAT R15, R18, R11, 0.5 ;  /* 0x3f000000120f7423 */ /* 0x000fe4000000200b */
[----:B------:R-:W0:Y:S01]  /*2ac0*/  MUFU.EX2 R10, R10 ;  /* 0x0000000a000a7308 */ /* 0x000e220000000800 */
[----:B------:R-:W-:Y:S01]  /*2ad0*/  FFMA R9, R8, 1.4426950216293334961, -R9 ;  /* 0x3fb8aa3b08097823 */ /* 0x000fe20000000809 */
[----:B------:R-:W-:-:S03]  /*2ae0*/  FFMA.RM R15, R15, R12, 12582913 ;  /* 0x4b4000010f0f7423 */ /* 0x000fc6000000400c */
[----:B------:R-:W-:Y:S01]  /*2af0*/  FFMA R9, R8, 1.925963033500011079e-08, R9 ;  /* 0x32a5706008097823 */ /* 0x000fe20000000009 */
[----:B------:R-:W-:Y:S01]  /*2b00*/  SHF.L.U32 R8, R13, 0x17, RZ ;  /* 0x000000170d087819 */ /* 0x000fe200000006ff */
        /* <DEDUP_REMOVED lines=8> */
[----:B0-----:R-:W-:-:S04]  /*2b90*/  FADD R13, R19, -12583039 ;  /* 0xcb40007f130d7421 */ /* 0x001fc80000000000 */
[C---:B------:R-:W-:Y:S01]  /*2ba0*/  FFMA R13, R16.reuse, 1.4426950216293334961, -R13 ;  /* 0x3fb8aa3b100d7823 */ /* 0x040fe2000000080d */
[----:B--2---:R-:W-:Y:S01]  /*2bb0*/  FMUL R9, R15, R10 ;  /* 0x0000000a0f097220 */ /* 0x004fe20000400000 */
[C---:B------:R-:W-:Y:S02]  /*2bc0*/  FADD R15, R17.reuse, -12583039 ;  /* 0xcb40007f110f7421 */ /* 0x040fe40000000000 */
[----:B------:R-:W-:Y:S01]  /*2bd0*/  FFMA R13, R16, 1.925963033500011079e-08, R13 ;  /* 0x32a57060100d7823 */ /* 0x000fe2000000000d */
[----:B------:R-:W-:Y:S01]  /*2be0*/  SHF.L.U32 R10, R17, 0x17, RZ ;  /* 0x00000017110a7819 */ /* 0x000fe200000006ff */
[-C--:B------:R-:W-:Y:S01]  /*2bf0*/  FFMA.SAT R17, R24, R11.reuse, 0.5 ;  /* 0x3f00000018117423 */ /* 0x080fe2000000200b */
[----:B------:R-:W-:Y:S01]  /*2c00*/  FFMA R15, R20, 1.4426950216293334961, -R15 ;  /* 0x3fb8aa3b140f7823 */ /* 0x000fe2000000080f */
[----:B------:R-:W-:Y:S01]  /*2c10*/  SHF.L.U32 R16, R19, 0x17, RZ ;  /* 0x0000001713107819 */ /* 0x000fe200000006ff */
[----:B------:R-:W-:Y:S01]  /*2c20*/  FFMA.SAT R19, R26, R11, 0.5 ;  /* 0x3f0000001a137423 */ /* 0x000fe2000000200b */
[----:B------:R-:W0:Y:S01]  /*2c30*/  MUFU.EX2 R13, R13 ;  /* 0x0000000d000d7308 */ /* 0x000e220000000800 */
[----:B------:R-:W-:Y:S01]  /*2c40*/  FFMA R15, R20, 1.925963033500011079e-08, R15 ;  /* 0x32a57060140f7823 */ /* 0x000fe2000000000f */
[-C--:B------:R-:W-:Y:S01]  /*2c50*/  FFMA.RM R17, R17, R12.reuse, 12582913 ;  /* 0x4b40000111117423 */ /* 0x080fe2000000400c */
[----:B------:R-:W-:-:S05]  /*2c60*/  FFMA.RM R19, R19, R12, 12582913 ;  /* 0x4b40000113137423 */ /* 0x000fca000000400c */
[----:B------:R-:W1:Y:S01]  /*2c70*/  MUFU.EX2 R15, R15 ;  /* 0x0000000f000f7308 */ /* 0x000e620000000800 */
[----:B0-----:R-:W-:Y:S01]  /*2c80*/  FMUL R16, R16, R13 ;  /* 0x0000000d10107220 */ /* 0x001fe20000400000 */
[----:B------:R-:W-:-:S04]  /*2c90*/  FADD R13, R19, -12583039 ;  /* 0xcb40007f130d7421 */ /* 0x000fc80000000000 */
[----:B------:R-:W-:Y:S01]  /*2ca0*/  FFMA R13, R26, 1.4426950216293334961, -R13 ;  /* 0x3fb8aa3b1a0d7823 */ /* 0x000fe2000000080d */
[----:B-1----:R-:W-:Y:S01]  /*2cb0*/  FMUL R10, R10, R15 ;  /* 0x0000000f0a0a7220 */ /* 0x002fe20000400000 */
[C---:B------:R-:W-:Y:S02]  /*2cc0*/  FADD R15, R17.reuse, -12583039 ;  /* 0xcb40007f110f7421 */ /* 0x040fe40000000000 */
[----:B------:R-:W-:Y:S01]  /*2cd0*/  FFMA R13, R26, 1.925963033500011079e-08, R13 ;  /* 0x32a570601a0d7823 */ /* 0x000fe2000000000d */
[----:B------:R-:W-:Y:S01]  /*2ce0*/  SHF.L.U32 R17, R17, 0x17, RZ ;  /* 0x0000001711117819 */ /* 0x000fe200000006ff */
[----:B------:R-:W-:-:S04]  /*2cf0*/  FFMA R15, R24, 1.4426950216293334961, -R15 ;  /* 0x3fb8aa3b180f7823 */ /* 0x000fc8000000080f */
[----:B------:R-:W-:Y:S01]  /*2d00*/  MUFU.EX2 R13, R13 ;  /* 0x0000000d000d7308 */ /* 0x000fe20000000800 */
[----:B------:R-:W-:-:S07]  /*2d10*/  FFMA R15, R24, 1.925963033500011079e-08, R15 ;  /* 0x32a57060180f7823 */ /* 0x000fce000000000f */
[----:B------:R0:W1:Y:S02]  /*2d20*/  MUFU.EX2 R18, R15 ;  /* 0x0000000f00127308 */ /* 0x0000640000000800 */
[----:B0-----:R-:W-:-:S04]  /*2d30*/  FADD R15, R21, -12583039 ;  /* 0xcb40007f150f7421 */ /* 0x001fc80000000000 */
[----:B------:R-:W-:Y:S01]  /*2d40*/  FFMA R15, R32, 1.4426950216293334961, -R15 ;  /* 0x3fb8aa3b200f7823 */ /* 0x000fe2000000080f */
[----:B-1----:R-:W-:Y:S01]  /*2d50*/  FMUL R17, R17, R18 ;  /* 0x0000001211117220 */ /* 0x002fe20000400000 */
[----:B------:R-:W-:Y:S01]  /*2d60*/  SHF.L.U32 R18, R19, 0x17, RZ ;  /* 0x0000001713127819 */ /* 0x000fe200000006ff */
[-C--:B------:R-:W-:Y:S01]  /*2d70*/  FFMA.SAT R19, R34, R11.reuse, 0.5 ;  /* 0x3f00000022137423 */ /* 0x080fe2000000200b */
[----:B------:R-:W-:Y:S01]  /*2d80*/  FFMA.SAT R11, R14, R11, 0.5 ;  /* 0x3f0000000e0b7423 */ /* 0x000fe2000000200b */
[----:B------:R-:W-:Y:S02]  /*2d90*/  FFMA R15, R32, 1.925963033500011079e-08, R15 ;  /* 0x32a57060200f7823 */ /* 0x000fe4000000000f */
[-C--:B------:R-:W-:Y:S01]  /*2da0*/  FFMA.RM R20, R19, R12.reuse, 12582913 ;  /* 0x4b40000113147423 */ /* 0x080fe2000000400c */
[----:B------:R-:W-:Y:S01]  /*2db0*/  FMUL R18, R18, R13 ;  /* 0x0000000d12127220 */ /* 0x000fe20000400000 */
[----:B------:R-:W-:Y:S01]  /*2dc0*/  FFMA.RM R13, R11, R12, 12582913 ;  /* 0x4b4000010b0d7423 */ /* 0x000fe2000000400c */
[----:B------:R-:W-:Y:S01]  /*2dd0*/  SHF.L.U32 R19, R21, 0x17, RZ ;  /* 0x0000001715137819 */ /* 0x000fe200000006ff */
        /* <DEDUP_REMOVED lines=8> */
[----:B------:R-:W-:Y:S01]  /*2e60*/  FFMA R24, R14, 1.925963033500011079e-08, R11 ;  /* 0x32a570600e187823 */ /* 0x000fe2000000000b */
[----:B------:R-:W-:Y:S02]  /*2e70*/  FADD R11, RZ, R4 ;  /* 0x00000004ff0b7221 */ /* 0x000fe40000000000 */
[----:B------:R1:W2:Y:S02]  /*2e80*/  MUFU.EX2 R14, R15 ;  /* 0x0000000f000e7308 */ /* 0x0002a40000000800 */
[----:B------:R-:W-:-:S04]  /*2e90*/  FADD R11, R11, R0 ;  /* 0x000000000b0b7221 */ /* 0x000fc80000000000 */
[----:B------:R-:W-:Y:S02]  /*2ea0*/  FADD R12, R11, R2 ;  /* 0x000000020b0c7221 */ /* 0x000fe40000000000 */
[----:B------:R-:W3:Y:S01]  /*2eb0*/  MUFU.EX2 R24, R24 ;  /* 0x0000001800187308 */ /* 0x000ee20000000800 */
[----:B0-----:R-:W-:Y:S01]  /*2ec0*/  FMUL R21, R20, R21 ;  /* 0x0000001514157220 */ /* 0x001fe20000400000 */
[----:B------:R-:W-:Y:S01]  /*2ed0*/  FADD R12, R12, R3 ;  /* 0x000000030c0c7221 */ /* 0x000fe20000000000 */
[----:B-1----:R-:W-:-:S03]  /*2ee0*/  MOV R15, 0xffffffff ;  /* 0xffffffff000f7802 */ /* 0x002fc60000000f00 */
        /* <DEDUP_REMOVED lines=19> */
.L_x_3135:
[----:B------:R-:W-:Y:S02]  /*3020*/  HFMA2 R12, -RZ, RZ, 0, 4.76837158203125e-07 ;  /* 0x00000008ff0c7431 */ /* 0x000fe400000001ff */
[----:B------:R-:W-:-:S05]  /*3030*/  FADD R24, R13, R14 ;  /* 0x0000000e0d187221 */ /* 0x000fca0000000000 */
[----:B------:R-:W-:-:S07]  /*3040*/  MOV R13, R24 ;  /* 0x00000018000d7202 */ /* 0x000fce0000000f00 */
[----:B------:R-:W-:Y:S05]  /*3050*/  WARPSYNC.COLLECTIVE R15, `(.L_x_3136) ;  /* 0x000000000f087348 */ /* 0x000fea0003c00000 */
[----:B------:R0:W1:Y:S02]  /*3060*/  SHFL.BFLY P6, R14, R13, R12, R11 ;  /* 0x0c00000c0d0e7389 */ /* 0x00006400000c000b */
[----:B01----:R-:W-:Y:S05]  /*3070*/  ENDCOLLECTIVE ;  /* 0x000000000000791b */ /* 0x003fea0003800000 */
.L_x_3136:
[----:B------:R-:W-:Y:S02]  /*3080*/  HFMA2 R12, -RZ, RZ, 0, 2.384185791015625e-07 ;  /* 0x00000004ff0c7431 */ /* 0x000fe400000001ff */
[----:B------:R-:W-:-:S05]  /*3090*/  FADD R25, R24, R14 ;  /* 0x0000000e18197221 */ /* 0x000fca0000000000 */
[----:B------:R-:W-:-:S07]  /*30a0*/  MOV R13, R25 ;  /* 0x00000019000d7202 */ /* 0x000fce0000000f00 */
[----:B------:R-:W-:Y:S05]  /*30b0*/  WARPSYNC.COLLECTIVE R15, `(.L_x_3137) ;  /* 0x000000000f087348 */ /* 0x000fea0003c00000 */
[----:B------:R0:W1:Y:S02]  /*30c0*/  SHFL.BFLY P6, R14, R13, R12, R11 ;  /* 0x0c00000c0d0e7389 */ /* 0x00006400000c000b */
[----:B01----:R-:W-:Y:S05]  /*30d0*/  ENDCOLLECTIVE ;  /* 0x000000000000791b */ /* 0x003fea0003800000 */
.L_x_3137:
[----:B------:R-:W-:Y:S02]  /*30e0*/  HFMA2 R12, -RZ, RZ, 0, 1.1920928955078125e-07 ;  /* 0x00000002ff0c7431 */ /* 0x000fe400000001ff */
[----:B------:R-:W-:-:S05]  /*30f0*/  FADD R26, R25, R14 ;  /* 0x0000000e191a7221 */ /* 0x000fca0000000000 */
[----:B------:R-:W-:-:S07]  /*3100*/  MOV R13, R26 ;  /* 0x0000001a000d7202 */ /* 0x000fce0000000f00 */
[----:B------:R-:W-:Y:S05]  /*3110*/  WARPSYNC.COLLECTIVE R15, `(.L_x_3138) ;  /* 0x000000000f087348 */ /* 0x000fea0003c00000 */
[----:B------:R0:W1:Y:S02]  /*3120*/  SHFL.BFLY P6, R14, R13, R12, R11 ;  /* 0x0c00000c0d0e7389 */ /* 0x00006400000c000b */
[----:B01----:R-:W-:Y:S05]  /*3130*/  ENDCOLLECTIVE ;  /* 0x000000000000791b */ /* 0x003fea0003800000 */
.L_x_3138:
[----:B------:R-:W-:Y:S02]  /*3140*/  HFMA2 R12, -RZ, RZ, 0, 5.9604644775390625e-08 ;  /* 0x00000001ff0c7431 */ /* 0x000fe400000001ff */
[----:B------:R-:W-:-:S05]  /*3150*/  FADD R27, R26, R14 ;  /* 0x0000000e1a1b7221 */ /* 0x000fca0000000000 */
[----:B------:R-:W-:-:S07]  /*3160*/  MOV R13, R27 ;  /* 0x0000001b000d7202 */ /* 0x000fce0000000f00 */
[----:B------:R-:W-:Y:S05]  /*3170*/  WARPSYNC.COLLECTIVE R15, `(.L_x_3139) ;  /* 0x000000000f087348 */ /* 0x000fea0003c00000 */
[----:B------:R0:W1:Y:S02]  /*3180*/  SHFL.BFLY P6, R14, R13, R12, R11 ;  /* 0x0c00000c0d0e7389 */ /* 0x00006400000c000b */
[----:B01----:R-:W-:Y:S05]  /*3190*/  ENDCOLLECTIVE ;  /* 0x000000000000791b */ /* 0x003fea0003800000 */
.L_x_3139:
[----:B------:R-:W-:Y:S05]  /*31a0*/  BRA `(.L_x_3140) ;  /* 0xffffffe0000c7947 */ /* 0x000fea000383ffff */
        .weak           $__internal_43_$__cuda_sm3x_div_rn_noftz_f32_slowpath
        .type           $__internal_43_$__cuda_sm3x_div_rn_noftz_f32_slowpath,@function
        .size           $__internal_43_$__cuda_sm3x_div_rn_noftz_f32_slowpath,(.L_x_25495 - $__internal_43_$__cuda_sm3x_div_rn_noftz_f32_slowpath)
$__internal_43_$__cuda_sm3x_div_rn_noftz_f32_slowpath:
        /* <DEDUP_REMOVED lines=35> */
.L_x_3142:
[----:B------:R-:W-:Y:S01]  /*33e0*/  LEA R26, R13, 0xc0800000, 0x17 ;  /* 0xc08000000d1a7811 */ /* 0x000fe200078eb8ff */
[----:B------:R-:W-:Y:S01]  /*33f0*/  BSSY.RECONVERGENT B1, `(.L_x_3147) ;  /* 0x0000036000017945 */ /* 0x000fe20003800200 */
[----:B------:R-:W-:Y:S02]  /*3400*/  IADD3 R32, PT, PT, R32, -0x7f, RZ ;  /* 0xffffff8120207810 */ /* 0x000fe40007ffe0ff */
[----:B------:R-:W-:-:S03]  /*3410*/  IADD3 R34, PT, PT, -R26, R27, RZ ;  /* 0x0000001b1a227210 */ /* 0x000fc60007ffe1ff */
[----:B------:R-:W-:Y:S01]  /*3420*/  IMAD R4, R32, -0x800000, R4 ;  /* 0xff80000020047824 */ /* 0x000fe200078e0204 */
        /* <DEDUP_REMOVED lines=46> */
.L_x_3149:
[----:B------:R-:W-:-:S04]  /*3710*/  LOP3.LUT R4, R4, 0x80000000, RZ, 0xc0, !PT ;  /* 0x8000000004047812 */ /* 0x000fc800078ec0ff */
[----:B------:R-:W-:Y:S01]  /*3720*/  LOP3.LUT R4, R4, 0x7f800000, RZ, 0xfc, !PT ;  /* 0x7f80000004047812 */ /* 0x000fe200078efcff */
[----:B------:R-:W-:Y:S06]  /*3730*/  BRA `(.L_x_3150) ;  /* 0x0000000000047947 */ /* 0x000fec0003800000 */
.L_x_3148:
[----:B------:R-:W-:-:S07]  /*3740*/  LEA R4, R35, R4, 0x17 ;  /* 0x0000000423047211 */ /* 0x000fce00078eb8ff */
.L_x_3150:
[----:B------:R-:W-:Y:S05]  /*3750*/  BSYNC.RECONVERGENT B1 ;  /* 0x0000000000017941 */ /* 0x000fea0003800200 */
.L_x_3147:
[----:B------:R-:W-:Y:S05]  /*3760*/  BRA `(.L_x_3151) ;  /* 0x0000000000207947 */ /* 0x000fea0003800000 */
.L_x_3146:
[----:B------:R-:W-:-:S04]  /*3770*/  LOP3.LUT R4, R27, 0x80000000, R4, 0x48, !PT ;  /* 0x800000001b047812 */ /* 0x000fc800078e4804 */
[----:B------:R-:W-:Y:S01]  /*3780*/  LOP3.LUT R4, R4, 0x7f800000, RZ, 0xfc, !PT ;  /* 0x7f80000004047812 */ /* 0x000fe200078efcff */
[----:B------:R-:W-:Y:S06]  /*3790*/  BRA `(.L_x_3151) ;  /* 0x0000000000147947 */ /* 0x000fec0003800000 */
.L_x_3145:
[----:B------:R-:W-:Y:S01]  /*37a0*/  LOP3.LUT R4, R27, 0x80000000, R4, 0x48, !PT ;  /* 0x800000001b047812 */ /* 0x000fe200078e4804 */
[----:B------:R-:W-:Y:S06]  /*37b0*/  BRA `(.L_x_3151) ;  /* 0x00000000000c7947 */ /* 0x000fec0003800000 */
.L_x_3144:
[----:B------:R-:W0:Y:S01]  /*37c0*/  MUFU.RSQ R4, -QNAN ;  /* 0xffc0000000047908 */ /* 0x000e220000001400 */
[----:B------:R-:W-:Y:S05]  /*37d0*/  BRA `(.L_x_3151) ;  /* 0x0000000000047947 */ /* 0x000fea0003800000 */
.L_x_3143:
[----:B------:R-:W-:-:S07]  /*37e0*/  FADD.FTZ R4, R4, R11 ;  /* 0x0000000b04047221 */ /* 0x000fce0000010000 */
.L_x_3151:
[----:B------:R-:W-:Y:S05]  /*37f0*/  BSYNC.RECONVERGENT B0 ;  /* 0x0000000000007941 */ /* 0x000fea0003800200 */
.L_x_3141:
[----:B------:R-:W-:-:S04]  /*3800*/  HFMA2 R13, -RZ, RZ, 0, 0 ;  /* 0x00000000ff0d7431 */ /* 0x000fc800000001ff */
[----:B0-----:R-:W-:Y:S05]  /*3810*/  RET.REL.NODEC R12 `(_Z15SoftmaxWarpImplI10DirectLoadI13__nv_bfloat16fE11DirectStoreIfS1_EfLi1ELi16ELi32ELi1ELb0EL9Algorithm0EEvT_T0_ll) ;  /* 0xffffffc40cf87950 */ /* 0x001fea0003c3ffff */
.L_x_3152:
        /* <DEDUP_REMOVED lines=14> */
.L_x_25495:


//--------------------- .text._Z15SoftmaxWarpImplI10DirectLoadI13__nv_bfloat16fE11DirectStoreIfS1_EfLi1ELi15ELi32ELi1ELb1EL9Algorithm0EEvT_T0_ll --------------------------
	.section	.text._Z15SoftmaxWarpImplI10DirectLoadI13__nv_bfloat16fE11DirectStoreIfS1_EfLi1ELi15ELi32ELi1ELb1EL9Algorithm0EEvT_T0_ll,"ax",@progbits
	.align	128
        .global         _Z15SoftmaxWarpImplI10DirectLoadI13__nv_bfloat16fE11DirectStoreIfS1_EfLi1ELi15ELi32ELi1ELb1EL9Algorithm0EEvT_T0_ll
        .type           _Z15SoftmaxWarpImplI10DirectLoadI13__nv_bfloat16fE11DirectStoreIfS1_EfLi1ELi15ELi32ELi1ELb1EL9Algorithm0EEvT_T0_ll,@function
        .size           _Z15SoftmaxWarpImplI10DirectLoadI13__nv_bfloat16fE11DirectStoreIfS1_EfLi1ELi15ELi32ELi1ELb1EL9Algorithm0EEvT_T0_ll,(.L_x_25496 - _Z15SoftmaxWarpImplI10DirectLoadI13__nv_bfloat16fE11DirectStoreIfS1_EfLi1ELi15ELi32ELi1ELb1EL9Algorithm0EEvT_T0_ll)
        .other          _Z15SoftmaxWarpImplI10DirectLoadI13__nv_bfloat16fE11DirectStoreIfS1_EfLi1ELi15ELi32ELi1ELb1EL9Algorithm0EEvT_T0_ll,@"STO_CUDA_ENTRY STV_DEFAULT"
_Z15SoftmaxWarpImplI10DirectLoadI13__nv_bfloat16fE11DirectStoreIfS1_EfLi1ELi15ELi32ELi1ELb1EL9Algorithm0EEvT_T0_ll:
.text._Z15SoftmaxWarpImplI10DirectLoadI13__nv_bfloat16fE11DirectStoreIfS1_EfLi1ELi15ELi32ELi1ELb1EL9Algorithm0EEvT_T0_ll:
        /* <DEDUP_REMOVED lines=25> */
.L_x_3153:
        /* <DEDUP_REMOVED lines=28> */
.L_x_3186:
[----:B------:R-:W-:Y:S01]  /*0350*/  ISETP.GE.U32.AND P0, PT, R26, UR44, PT ;  /* 0x0000002c1a007c0c */ /* 0x000fe2000bf06070 */
[----:B------:R-:W-:Y:S01]  /*0360*/  IMAD.MOV.U32 R2, RZ, RZ, R26 ;  /* 0x000000ffff027224 */ /* 0x000fe200078e001a */
[----:B------:R-:W-:Y:S01]  /*0370*/  ISETP.GE.U32.AND P4, PT, R40, UR44, PT ;  /* 0x0000002c28007c0c */ /* 0x000fe2000bf86070 */
[----:B0-----:R-:W-:Y:S01]  /*0380*/  IMAD R7, R21, UR42, RZ ;  /* 0x0000002a15077c24 */ /* 0x001fe2000f8e02ff */
[----:B------:R-:W-:Y:S02]  /*0390*/  ISETP.GE.AND.EX P0, PT, RZ, UR45, PT, P0 ;  /* 0x0000002dff007c0c */ /* 0x000fe4000bf06300 */
[----:B------:R-:W-:Y:S02]  /*03a0*/  ISETP.GE.AND.EX P4, PT, RZ, UR45, PT, P4 ;  /* 0x0000002dff007c0c */ /* 0x000fe4000bf86340 */
[----:B------:R-:W-:Y:S02]  /*03b0*/  ISETP.GE.U32.AND P3, PT, R39, UR44, PT ;  /* 0x0000002c27007c0c */ /* 0x000fe4000bf66070 */
[----:B------:R-:W-:-:S02]  /*03c0*/  MOV R3, RZ ;  /* 0x000000ff00037202 */ /* 0x000fc40000000f00 */
[----:B------:R-:W-:Y:S01]  /*03d0*/  ISETP.GE.AND.EX P3, PT, RZ, UR45, PT, P3 ;  /* 0x0000002dff007c0c */ /* 0x000fe2000bf66330 */
[----:B------:R-:W-:-:S04]  /*03e0*/  IMAD.WIDE.U32 R4, R24, UR42, R2 ;  /* 0x0000002a18047c25 */ /* 0x000fc8000f8e0002 */
[----:B------:R-:W-:Y:S01]  /*03f0*/  @!P0 R2UR UR4, R22 ;  /* 0x00000000160482ca */ /* 0x000fe200000e0000 */
[----:B------:R-:W-:Y:S01]  /*0400*/  IMAD R3, R24, UR43, R7 ;  /* 0x0000002b18037c24 */ /* 0x000fe2000f8e0207 */
[C---:B------:R-:W-:Y:S02]  /*0410*/  @!P0 R2UR UR5, R23.reuse ;  /* 0x00000000170582ca */ /* 0x040fe400000e0000 */
[----:B------:R-:W-:Y:S02]  /*0420*/  @!P4 R2UR UR6, R22 ;  /* 0x000000001606c2ca */ /* 0x000fe400000e0000 */
[----:B------:R-:W-:Y:S02]  /*0430*/  @!P4 R2UR UR7, R23 ;  /* 0x000000001707c2ca */ /* 0x000fe400000e0000 */
[----:B------:R-:W-:Y:S02]  /*0440*/  IADD3 R3, PT, PT, R5, R3, RZ ;  /* 0x0000000305037210 */ /* 0x000fe40007ffe0ff */
[----:B------:R-:W-:-:S02]  /*0450*/  LEA R2, P1, R4, UR40, 0x1 ;  /* 0x0000002804027c11 */ /* 0x000fc4000f8208ff */
[----:B------:R-:W-:Y:S02]  /*0460*/  @!P3 R2UR UR8, R22 ;  /* 0x000000001608b2ca */ /* 0x000fe400000e0000 */
[----:B------:R-:W-:Y:S02]  /*0470*/  LEA.HI.X R3, R4, UR41, R3, 0x1, P1 ;  /* 0x0000002904037c11 */ /* 0x000fe400088f0c03 */
[----:B------:R-:W-:-:S03]  /*0480*/  @!P3 R2UR UR9, R23 ;  /* 0x000000001709b2ca */ /* 0x000fc600000e0000 */
[----:B------:R-:W2:Y:S04]  /*0490*/  @!P0 LDG.E.U16 R5, desc[UR4][R2.64] ;  /* 0x0000000402058981 */ /* 0x000ea8000c1e1500 */
[----:B------:R-:W3:Y:S06]  /*04a0*/  @!P4 LDG.E.U16 R0, desc[UR6][R2.64+0x40] ;  /* 0x000040060200c981 */ /* 0x000eec000c1e1500 */
[----:B------:R-:W4:Y:S01]  /*04b0*/  @!P3 LDG.E.U16 R4, desc[UR8][R2.64+0x80] ;  /* 0x000080080204b981 */ /* 0x000f22000c1e1500 */
[----:B------:R-:W-:-:S02]  /*04c0*/  ISETP.GE.U32.AND P2, PT, R38, UR44, PT ;  /* 0x0000002c26007c0c */ /* 0x000fc4000bf46070 */
[----:B------:R-:W-:Y:S02]  /*04d0*/  ISETP.GE.U32.AND P6, PT, R37, UR44, PT ;  /* 0x0000002c25007c0c */ /* 0x000fe4000bfc6070 */
[----:B------:R-:W-:Y:S02]  /*04e0*/  ISETP.GE.AND.EX P2, PT, RZ, UR45, PT, P2 ;  /* 0x0000002dff007c0c */ /* 0x000fe4000bf46320 */
[----:B------:R-:W-:Y:S02]  /*04f0*/  ISETP.GE.U32.AND P1, PT, R36, UR44, PT ;  /* 0x0000002c24007c0c */ /* 0x000fe4000bf26070 */
[----:B------:R-:W-:Y:S02]  /*0500*/  ISETP.GE.AND.EX P6, PT, RZ, UR45, PT, P6 ;  /* 0x0000002dff007c0c */ /* 0x000fe4000bfc6360 */
[----:B------:R-:W-:Y:S02]  /*0510*/  MOV R45, 0xff800000 ;  /* 0xff800000002d7802 */ /* 0x000fe40000000f00 */
[----:B------:R-:W-:-:S02]  /*0520*/  ISETP.GE.AND.EX P1, PT, RZ, UR45, PT, P1 ;  /* 0x0000002dff007c0c */ /* 0x000fc4000bf26310 */
[----:B------:R-:W-:Y:S02]  /*0530*/  MOV R43, 0xff800000 ;  /* 0xff800000002b7802 */ /* 0x000fe40000000f00 */
[----:B------:R-:W-:Y:S02]  /*0540*/  MOV R13, 0xff800000 ;  /* 0xff800000000d7802 */ /* 0x000fe40000000f00 */
[----:B------:R-:W-:Y:S02]  /*0550*/  ISETP.GE.U32.AND P5, PT, R35, UR44, PT ;  /* 0x0000002c23007c0c */ /* 0x000fe4000bfa6070 */
[----:B------:R-:W-:Y:S02]  /*0560*/  @!P2 R2UR UR4, R22 ;  /* 0x000000001604a2ca */ /* 0x000fe400000e0000 */
[----:B------:R-:W-:Y:S02]  /*0570*/  @!P2 R2UR UR5, R23 ;  /* 0x000000001705a2ca */ /* 0x000fe400000e0000 */
[----:B------:R-:W-:-:S02]  /*0580*/  MOV R42, 0xff800000 ;  /* 0xff800000002a7802 */ /* 0x000fc40000000f00 */
[----:B------:R-:W-:Y:S02]  /*0590*/  ISETP.GE.AND.EX P5, PT, RZ, UR45, PT, P5 ;  /* 0x0000002dff007c0c */ /* 0x000fe4000bfa6350 */
[C---:B------:R-:W-:Y:S02]  /*05a0*/  @!P6 R2UR UR6, R22.reuse ;  /* 0x000000001606e2ca */ /* 0x040fe400000e0000 */
[C---:B------:R-:W-:Y:S02]  /*05b0*/  @!P6 R2UR UR7, R23.reuse ;  /* 0x000000001707e2ca */ /* 0x040fe400000e0000 */
[----:B------:R-:W-:Y:S02]  /*05c0*/  @!P1 R2UR UR8, R22 ;  /* 0x00000000160892ca */ /* 0x000fe400000e0000 */
[----:B------:R-:W-:-:S05]  /*05d0*/  @!P1 R2UR UR9, R23 ;  /* 0x00000000170992ca */ /* 0x000fca00000e0000 */
[----:B------:R-:W-:Y:S02]  /*05e0*/  @!P5 R2UR UR10, R22 ;  /* 0x00000000160ad2ca */ /* 0x000fe400000e0000 */
[----:B------:R-:W-:-:S06]  /*05f0*/  @!P5 R2UR UR11, R23 ;  /* 0x00000000170bd2ca */ /* 0x000fcc00000e0000 */
[----:B------:R-:W5:Y:S07]  /*0600*/  @!P1 LDG.E.U16 R6, desc[UR8][R2.64+0x140] ;  /* 0x0001400802069981 */ /* 0x000f6e000c1e1500 */
[----:B------:R-:W5:Y:S01]  /*0610*/  @!P5 LDG.E.U16 R9, desc[UR10][R2.64+0x180] ;  /* 0x0001800a0209d981 */ /* 0x000f62000c1e1500 */
[----:B--2---:R-:W-:-:S03]  /*0620*/  @!P0 SHF.L.U32 R45, R5, 0x10, RZ ;  /* 0x00000010052d8819 */ /* 0x004fc600000006ff */
[----:B------:R-:W2:Y:S01]  /*0630*/  @!P2 LDG.E.U16 R5, desc[UR4][R2.64+0xc0] ;  /* 0x0000c0040205a981 */ /* 0x000ea2000c1e1500 */
[----:B---3--:R-:W-:Y:S01]  /*0640*/  @!P4 IMAD.U32 R43, R0, 0x10000, RZ ;  /* 0x00010000002bc824 */ /* 0x008fe200078e00ff */
[----:B------:R-:W-:Y:S02]  /*0650*/  @!P0 FMNMX R13, R45, -INF , !PT ;  /* 0xff8000002d0d8809 */ /* 0x000fe40007800000 */
[----:B------:R-:W3:Y:S02]  /*0660*/  @!P6 LDG.E.U16 R0, desc[UR6][R2.64+0x100] ;  /* 0x000100060200e981 */ /* 0x000ee4000c1e1500 */
[----:B------:R-:W-:Y:S02]  /*0670*/  @!P4 FMNMX R13, R13, R43, !PT ;  /* 0x0000002b0d0dc209 */ /* 0x000fe40007800000 */
[----:B----4-:R-:W-:Y:S02]  /*0680*/  @!P3 SHF.L.U32 R42, R4, 0x10, RZ ;  /* 0x00000010042ab819 */ /* 0x010fe400000006ff */
[----:B------:R-:W-:-:S02]  /*0690*/  ISETP.GE.U32.AND P4, PT, R34, UR44, PT ;  /* 0x0000002c22007c0c */ /* 0x000fc4000bf86070 */
[----:B------:R-:W-:Y:S02]  /*06a0*/  @!P3 FMNMX R13, R13, R42, !PT ;  /* 0x0000002a0d0db209 */ /* 0x000fe40007800000 */
[----:B------:R-:W-:Y:S02]  /*06b0*/  ISETP.GE.AND.EX P4, PT, RZ, UR45, PT, P4 ;  /* 0x0000002dff007c0c */ /* 0x000fe4000bf86340 */
[----:B------:R-:W-:-:S04]  /*06c0*/  ISETP.GE.U32.AND P3, PT, R33, UR44, PT ;  /* 0x0000002c21007c0c */ /* 0x000fc8000bf66070 */
[----:B------:R-:W-:-:S07]  /*06d0*/  ISETP.GE.AND.EX P3, PT, RZ, UR45, PT, P3 ;  /* 0x0000002dff007c0c */ /* 0x000fce000bf66330 */
[----:B------:R-:W-:Y:S02]  /*06e0*/  @!P4 R2UR UR12, R22 ;  /* 0x00000000160cc2ca */ /* 0x000fe400000e0000 */
[----:B------:R-:W-:-:S04]  /*06f0*/  @!P4 R2UR UR13, R23 ;  /* 0x00000000170dc2ca */ /* 0x000fc800000e0000 */
[----:B------:R-:W-:Y:S02]  /*0700*/  @!P3 R2UR UR4, R22 ;  /* 0x000000001604b2ca */ /* 0x000fe400000e0000 */
[----:B------:R-:W-:-:S07]  /*0710*/  @!P3 R2UR UR5, R23 ;  /* 0x000000001705b2ca */ /* 0x000fce00000e0000 */
[----:B------:R-:W4:Y:S06]  /*0720*/  @!P4 LDG.E.U16 R10, desc[UR12][R2.64+0x1c0] ;  /* 0x0001c00c020ac981 */ /* 0x000f2c000c1e1500 */
[----:B------:R-:W4:Y:S01]  /*0730*/  @!P3 LDG.E.U16 R11, desc[UR4][R2.64+0x200] ;  /* 0x00020004020bb981 */ /* 0x000f22000c1e1500 */
[----:B------:R-:W-:Y:S02]  /*0740*/  MOV R41, 0xff800000 ;  /* 0xff80000000297802 */ /* 0x000fe40000000f00 */
[----:B------:R-:W-:Y:S02]  /*0750*/  MOV R4, 0xff800000 ;  /* 0xff80000000047802 */ /* 0x000fe40000000f00 */
[----:B------:R-:W-:-:S02]  /*0760*/  MOV R7, 0xff800000 ;  /* 0xff80000000077802 */ /* 0x000fc40000000f00 */
[----:B------:R-:W-:Y:S01]  /*0770*/  MOV R8, 0xff800000 ;  /* 0xff80000000087802 */ /* 0x000fe20000000f00 */
[----:B-----5:R-:W-:Y:S01]  /*0780*/  @!P5 IMAD.U32 R7, R9, 0x10000, RZ ;  /* 0x000100000907d824 */ /* 0x020fe200078e00ff */
[----:B------:R-:W-:Y:S01]  /*0790*/  MOV R9, 0xff800000 ;  /* 0xff80000000097802 */ /* 0x000fe20000000f00 */
[----:B--2---:R-:W-:Y:S01]  /*07a0*/  @!P2 IMAD.U32 R41, R5, 0x10000, RZ ;  /* 0x000100000529a824 */ /* 0x004fe200078e00ff */
[----:B------:R-:W-:Y:S02]  /*07b0*/  MOV R5, 0xff800000 ;  /* 0xff80000000057802 */ /* 0x000fe40000000f00 */
[----:B---3--:R-:W-:Y:S02]  /*07c0*/  @!P6 SHF.L.U32 R4, R0, 0x10, RZ ;  /* 0x000000100004e819 */ /* 0x008fe400000006ff */
[----:B------:R-:W-:Y:S02]  /*07d0*/  @!P2 FMNMX R13, R13, R41, !PT ;  /* 0x000000290d0da209 */ /* 0x000fe40007800000 */
[----:B------:R-:W-:-:S02]  /*07e0*/  @!P1 SHF.L.U32 R5, R6, 0x10, RZ ;  /* 0x0000001006059819 */ /* 0x000fc400000006ff */
[----:B------:R-:W-:Y:S02]  /*07f0*/  @!P6 FMNMX R13, R13, R4, !PT ;  /* 0x000000040d0de209 */ /* 0x000fe40007800000 */
[----:B------:R-:W-:Y:S02]  /*0800*/  ISETP.GE.U32.AND P2, PT, R32, UR44, PT ;  /* 0x0000002c20007c0c */ /* 0x000fe4000bf46070 */
[----:B------:R-:W-:Y:S02]  /*0810*/  @!P1 FMNMX R13, R13, R5, !PT ;  /* 0x000000050d0d9209 */ /* 0x000fe40007800000 */
[----:B------:R-:W-:Y:S02]  /*0820*/  ISETP.GE.AND.EX P1, PT, RZ, UR45, PT, P2 ;  /* 0x0000002dff007c0c */ /* 0x000fe4000bf26320 */
[----:B------:R-:W-:Y:S02]  /*0830*/  ISETP.GE.U32.AND P6, PT, R31, UR44, PT ;  /* 0x0000002c1f007c0c */ /* 0x000fe4000bfc6070 */
[----:B------:R-:W-:-:S02]  /*0840*/  ISETP.GE.U32.AND P2, PT, R30, UR44, PT ;  /* 0x0000002c1e007c0c */ /* 0x000fc4000bf46070 */
[----:B------:R-:W-:Y:S02]  /*0850*/  ISETP.GE.AND.EX P6, PT, RZ, UR45, PT, P6 ;  /* 0x0000002dff007c0c */ /* 0x000fe4000bfc6360 */
[----:B------:R-:W-:Y:S02]  /*0860*/  @!P5 FMNMX R13, R13, R7, !PT ;  /* 0x000000070d0dd209 */ /* 0x000fe40007800000 */
[----:B------:R-:W-:Y:S02]  /*0870*/  ISETP.GE.U32.AND P5, PT, R29, UR44, PT ;  /* 0x0000002c1d007c0c */ /* 0x000fe4000bfa6070 */
[----:B------:R-:W-:Y:S02]  /*0880*/  ISETP.GE.AND.EX P2, PT, RZ, UR45, PT, P2 ;  /* 0x0000002dff007c0c */ /* 0x000fe4000bf46320 */
[----:B------:R-:W-:Y:S02]  /*0890*/  ISETP.GE.AND.EX P5, PT, RZ, UR45, PT, P5 ;  /* 0x0000002dff007c0c */ /* 0x000fe4000bfa6350 */
[----:B------:R-:W-:-:S02]  /*08a0*/  @!P1 R2UR UR4, R22 ;  /* 0x00000000160492ca */ /* 0x000fc400000e0000 */
[----:B------:R-:W-:Y:S02]  /*08b0*/  @!P1 R2UR UR5, R23 ;  /* 0x00000000170592ca */ /* 0x000fe400000e0000 */
[----:B----4-:R-:W-:-:S04]  /*08c0*/  @!P4 SHF.L.U32 R8, R10, 0x10, RZ ;  /* 0x000000100a08c819 */ /* 0x010fc800000006ff */
[----:B------:R-:W-:-:S07]  /*08d0*/  @!P4 FMNMX R13, R13, R8, !PT ;  /* 0x000000080d0dc209 */ /* 0x000fce0007800000 */
[----:B------:R-:W2:Y:S01]  /*08e0*/  @!P1 LDG.E.U16 R14, desc[UR4][R2.64+0x240] ;  /* 0x00024004020e9981 */ /* 0x000ea2000c1e1500 */
[----:B------:R-:W-:Y:S02]  /*08f0*/  @!P3 SHF.L.U32 R9, R11, 0x10, RZ ;  /* 0x000000100b09b819 */ /* 0x000fe400000006ff */
[----:B------:R-:W-:Y:S02]  /*0900*/  ISETP.GE.U32.AND P4, PT, R28, UR44, PT ;  /* 0x0000002c1c007c0c */ /* 0x000fe4000bf86070 */
[----:B------:R-:W-:Y:S02]  /*0910*/  @!P3 FMNMX R13, R13, R9, !PT ;  /* 0x000000090d0db209 */ /* 0x000fe40007800000 */
[----:B------:R-:W-:Y:S02]  /*0920*/  ISETP.GE.U32.AND P3, PT, R27, UR44, PT ;  /* 0x0000002c1b007c0c */ /* 0x000fe4000bf66070 */
[----:B------:R-:W-:Y:S02]  /*0930*/  ISETP.GE.AND.EX P4, PT, RZ, UR45, PT, P4 ;  /* 0x0000002dff007c0c */ /* 0x000fe4000bf86340 */
[----:B------:R-:W-:-:S02]  /*0940*/  @!P6 R2UR UR6, R22 ;  /* 0x000000001606e2ca */ /* 0x000fc400000e0000 */
[C---:B------:R-:W-:Y:S02]  /*0950*/  @!P6 R2UR UR7, R23.reuse ;  /* 0x000000001707e2ca */ /* 0x040fe400000e0000 */
[----:B------:R-:W-:Y:S02]  /*0960*/  ISETP.GE.AND.EX P3, PT, RZ, UR45, PT, P3 ;  /* 0x0000002dff007c0c */ /* 0x000fe4000bf66330 */
[C---:B------:R-:W-:Y:S02]  /*0970*/  @!P2 R2UR UR8, R22.reuse ;  /* 0x000000001608a2ca */ /* 0x040fe400000e0000 */
[C---:B------:R-:W-:Y:S02]  /*0980*/  @!P2 R2UR UR9, R23.reuse ;  /* 0x000000001709a2ca */ /* 0x040fe400000e0000 */
[----:B------:R-:W-:Y:S02]  /*0990*/  @!P5 R2UR UR10, R22 ;  /* 0x00000000160ad2ca */ /* 0x000fe400000e0000 */
[----:B------:R-:W-:-:S02]  /*09a0*/  @!P5 R2UR UR11, R23 ;  /* 0x00000000170bd2ca */ /* 0x000fc400000e0000 */
        /* <DEDUP_REMOVED lines=47> */
[----:B------:R-:W-:Y:S01]  /*0ca0*/  FADD R6, -R50, R41 ;  /* 0x0000002932067221 */ /* 0x000fe20000000100 */
[----:B------:R-:W-:Y:S01]  /*0cb0*/  FFMA.SAT R7, R48, R11, 0.5 ;  /* 0x3f00000030077423 */ /* 0x000fe2000000200b */
[----:B------:R-:W-:Y:S01]  /*0cc0*/  FFMA.RM R3, R13, R12, 12582913 ;  /* 0x4b4000010d037423 */ /* 0x000fe2000000400c */
[C---:B------:R-:W-:Y:S01]  /*0cd0*/  FADD R42, -R50.reuse, R9 ;  /* 0x00000009322a7221 */ /* 0x040fe20000000100 */
[C---:B------:R-:W-:Y:S01]  /*0ce0*/  FADD R0, -R50.reuse, R4 ;  /* 0x0000000432007221 */ /* 0x040fe20000000100 */
[----:B------:R-:W-:Y:S01]  /*0cf0*/  FADD R14, -R50, R17 ;  /* 0x00000011320e7221 */ /* 0x000fe20000000100 */
[C---:B------:R-:W-:Y:S01]  /*0d00*/  FADD R5, R3.reuse, -12583039 ;  /* 0xcb40007f03057421 */ /* 0x040fe20000000000 */
[----:B------:R-:W-:-:S02]  /*0d10*/  IMAD.SHL.U32 R3, R3, 0x800000, RZ ;  /* 0x0080000003037824 */ /* 0x000fc400078e00ff */
[C---:B------:R-:W-:Y:S01]  /*0d20*/  FADD R4, -R50.reuse, R8 ;  /* 0x0000000832047221 */ /* 0x040fe20000000100 */
[----:B------:R-:W-:Y:S01]  /*0d30*/  FADD R8, -R50, R19 ;  /* 0x0000001332087221 */ /* 0x000fe20000000100 */
[----:B------:R-:W-:Y:S01]  /*0d40*/  FFMA R5, R52, 1.4426950216293334961, -R5 ;  /* 0x3fb8aa3b34057823 */ /* 0x000fe20000000805 */
[-C--:B------:R-:W-:Y:S01]  /*0d50*/  FFMA.SAT R19, R42, R11.reuse, 0.5 ;  /* 0x3f0000002a137423 */ /* 0x080fe2000000200b */
[C---:B------:R-:W-:Y:S01]  /*0d60*/  FADD R20, -R50.reuse, R20 ;  /* 0x0000001432147221 */ /* 0x040fe20000000100 */
[----:B------:R-:W-:Y:S01]  /*0d70*/  FADD R18, -R50, R18 ;  /* 0x0000001232127221 */ /* 0x000fe20000000100 */
[----:B------:R-:W-:Y:S01]  /*0d80*/  FFMA R52, R52, 1.925963033500011079e-08, R5 ;  /* 0x32a5706034347823 */ /* 0x000fe20000000005 */
[----:B------:R-:W-:Y:S01]  /*0d90*/  FFMA.SAT R5, R46, R11, 0.5 ;  /* 0x3f0000002e057423 */ /* 0x000fe2000000200b */
[-C--:B------:R-:W-:Y:S01]  /*0da0*/  FFMA.RM R19, R19, R12.reuse, 12582913 ;  /* 0x4b40000113137423 */ /* 0x080fe2000000400c */
[C---:B------:R-:W-:Y:S01]  /*0db0*/  FADD R16, -R50.reuse, R16 ;  /* 0x0000001032107221 */ /* 0x040fe20000000100 */
[----:B------:R-:W-:Y:S01]  /*0dc0*/  FADD R10, -R50, R10 ;  /* 0x0000000a320a7221 */ /* 0x000fe20000000100 */
[-C--:B------:R-:W-:Y:S01]  /*0dd0*/  FFMA.RM R13, R5, R12.reuse, 12582913 ;  /* 0x4b400001050d7423 */ /* 0x080fe2000000400c */
[----:B------:R-:W-:Y:S01]  /*0de0*/  FFMA.RM R5, R7, R12, 12582913 ;  /* 0x4b40000107057423 */ /* 0x000fe2000000400c */
[----:B------:R-:W0:Y:S02]  /*0df0*/  MUFU.EX2 R52, R52 ;  /* 0x0000003400347308 */ /* 0x000e240000000800 */
[----:B------:R-:W-:Y:S01]  /*0e00*/  FADD R7, R13, -12583039 ;  /* 0xcb40007f0d077421 */ /* 0x000fe20000000000 */
[----:B------:R-:W-:Y:S01]  /*0e10*/  FADD R9, R5, -12583039 ;  /* 0xcb40007f05097421 */ /* 0x000fe20000000000 */
[----:B------:R-:W-:-:S02]  /*0e20*/  SHF.L.U32 R13, R13, 0x17, RZ ;  /* 0x000000170d0d7819 */ /* 0x000fc400000006ff */
[----:B------:R-:W-:Y:S01]  /*0e30*/  FFMA R7, R46, 1.4426950216293334961, -R7 ;  /* 0x3fb8aa3b2e077823 */ /* 0x000fe20000000807 */
[----:B------:R-:W-:-:S03]  /*0e40*/  FFMA R9, R48, 1.4426950216293334961, -R9 ;  /* 0x3fb8aa3b30097823 */ /* 0x000fc60000000809 */
[----:B------:R-:W-:Y:S01]  /*0e50*/  FFMA R46, R46, 1.925963033500011079e-08, R7 ;  /* 0x32a570602e2e7823 */ /* 0x000fe20000000007 */
[----:B------:R-:W-:Y:S01]  /*0e60*/  FFMA.SAT R7, R6, R11, 0.5 ;  /* 0x3f00000006077423 */ /* 0x000fe2000000200b */
[----:B------:R-:W-:-:S03]  /*0e70*/  FFMA R48, R48, 1.925963033500011079e-08, R9 ;  /* 0x32a5706030307823 */ /* 0x000fc60000000009 */
[----:B------:R-:W-:Y:S01]  /*0e80*/  FFMA.RM R7, R7, R12, 12582913 ;  /* 0x4b40000107077423 */ /* 0x000fe2000000400c */
[----:B------:R-:W1:Y:S03]  /*0e90*/  MUFU.EX2 R46, R46 ;  /* 0x0000002e002e7308 */ /* 0x000e660000000800 */
[----:B------:R-:W-:-:S04]  /*0ea0*/  FADD R9, R7, -12583039 ;  /* 0xcb40007f07097421 */ /* 0x000fc80000000000 */
[----:B------:R-:W-:-:S04]  /*0eb0*/  FFMA R9, R6, 1.4426950216293334961, -R9 ;  /* 0x3fb8aa3b06097823 */ /* 0x000fc80000000809 */
[----:B------:R-:W-:Y:S01]  /*0ec0*/  FFMA R17, R6, 1.925963033500011079e-08, R9 ;  /* 0x32a5706006117823 */ /* 0x000fe20000000009 */
[----:B------:R-:W-:Y:S01]  /*0ed0*/  FFMA.SAT R9, R0, R11, 0.5 ;  /* 0x3f00000000097423 */ /* 0x000fe2000000200b */
[----:B0-----:R-:W-:-:S03]  /*0ee0*/  FMUL R6, R3, R52 ;  /* 0x0000003403067220 */ /* 0x001fc60000400000 */
[----:B------:R-:W-:-:S04]  /*0ef0*/  FFMA.RM R9, R9, R12, 12582913 ;  /* 0x4b40000109097423 */ /* 0x000fc8000000400c */
[----:B------:R-:W-:-:S04]  /*0f00*/  FADD R3, R9, -12583039 ;  /* 0xcb40007f09037421 */ /* 0x000fc80000000000 */
[----:B------:R-:W-:-:S04]  /*0f10*/  FFMA R3, R0, 1.4426950216293334961, -R3 ;  /* 0x3fb8aa3b00037823 */ /* 0x000fc80000000803 */
[----:B------:R-:W-:Y:S01]  /*0f20*/  FFMA R41, R0, 1.925963033500011079e-08, R3 ;  /* 0x32a5706000297823 */ /* 0x000fe20000000003 */
[----:B-1----:R-:W-:Y:S01]  /*0f30*/  FMUL R0, R13, R46 ;  /* 0x0000002e0d007220 */ /* 0x002fe20000400000 */
[----:B------:R-:W-:Y:S01]  /*0f40*/  FFMA.SAT R13, R2, R11, 0.5 ;  /* 0x3f000000020d7423 */ /* 0x000fe2000000200b */
[----:B------:R-:W0:Y:S03]  /*0f50*/  MUFU.EX2 R3, R48 ;  /* 0x0000003000037308 */ /* 0x000e260000000800 */
[----:B------:R-:W-:-:S04]  /*0f60*/  FFMA.RM R13, R13, R12, 12582913 ;  /* 0x4b4000010d0d7423 */ /* 0x000fc8000000400c */
[----:B------:R-:W-:Y:S01]  /*0f70*/  FADD R15, R13, -12583039 ;  /* 0xcb40007f0d0f7421 */ /* 0x000fe20000000000 */
[----:B------:R-:W1:Y:S03]  /*0f80*/  MUFU.EX2 R46, R17 ;  /* 0x00000011002e7308 */ /* 0x000e660000000800 */
[----:B------:R-:W-:-:S04]  /*0f90*/  FFMA R15, R2, 1.4426950216293334961, -R15 ;  /* 0x3fb8aa3b020f7823 */ /* 0x000fc8000000080f */
[----:B------:R-:W-:Y:S01]  /*0fa0*/  FFMA R43, R2, 1.925963033500011079e-08, R15 ;  /* 0x32a57060022b7823 */ /* 0x000fe2000000000f */
[----:B------:R-:W-:Y:S01]  /*0fb0*/  FFMA.SAT R15, R44, R11, 0.5 ;  /* 0x3f0000002c0f7423 */ /* 0x000fe2000000200b */
[----:B------:R-:W-:Y:S01]  /*0fc0*/  SHF.L.U32 R2, R5, 0x17, RZ ;  /* 0x0000001705027819 */ /* 0x000fe200000006ff */
[----:B------:R-:W-:Y:S02]  /*0fd0*/  MUFU.EX2 R41, R41 ;  /* 0x0000002900297308 */ /* 0x000fe40000000800 */
[----:B------:R-:W-:Y:S02]  /*0fe0*/  FFMA.RM R15, R15, R12, 12582913 ;  /* 0x4b4000010f0f7423 */ /* 0x000fe4000000400c */
[----:B0-----:R-:W-:Y:S01]  /*0ff0*/  FMUL R2, R2, R3 ;  /* 0x0000000302027220 */ /* 0x001fe20000400000 */
[----:B------:R-:W-:Y:S01]  /*1000*/  SHF.L.U32 R3, R7, 0x17, RZ ;  /* 0x0000001707037819 */ /* 0x000fe200000006ff */
[----:B------:R-:W-:Y:S01]  /*1010*/  FADD R5, R15, -12583039 ;  /* 0xcb40007f0f057421 */ /* 0x000fe20000000000 */
[----:B------:R-:W-:-:S03]  /*1020*/  FADD R7, R19, -12583039 ;  /* 0xcb40007f13077421 */ /* 0x000fc60000000000 */
[----:B------:R-:W-:Y:S01]  /*1030*/  FFMA R5, R44, 1.4426950216293334961, -R5 ;  /* 0x3fb8aa3b2c057823 */ /* 0x000fe20000000805 */
[----:B-1----:R-:W-:Y:S01]  /*1040*/  FMUL R3, R3, R46 ;  /* 0x0000002e03037220 */ /* 0x002fe20000400000 */
[----:B------:R-:W-:Y:S02]  /*1050*/  FFMA R7, R42, 1.4426950216293334961, -R7 ;  /* 0x3fb8aa3b2a077823 */ /* 0x000fe40000000807 */
[----:B------:R-:W-:Y:S01]  /*1060*/  FFMA R45, R44, 1.925963033500011079e-08, R5 ;  /* 0x32a570602c2d7823 */ /* 0x000fe20000000005 */
[----:B------:R-:W-:Y:S01]  /*1070*/  FFMA.SAT R5, R4, R11, 0.5 ;  /* 0x3f00000004057423 */ /* 0x000fe2000000200b */
[----:B------:R-:W-:Y:S01]  /*1080*/  FFMA R47, R42, 1.925963033500011079e-08, R7 ;  /* 0x32a570602a2f7823 */ /* 0x000fe20000000007 */
[----:B------:R-:W0:Y:S02]  /*1090*/  MUFU.EX2 R44, R43 ;  /* 0x0000002b002c7308 */ /* 0x000e240000000800 */
[----:B------:R-:W-:-:S04]  /*10a0*/  FFMA.RM R17, R5, R12, 12582913 ;  /* 0x4b40000105117423 */ /* 0x000fc8000000400c */
[----:B------:R-:W-:Y:S02]  /*10b0*/  FADD R5, R17, -12583039 ;  /* 0xcb40007f11057421 */ /* 0x000fe40000000000 */
[----:B------:R-:W-:Y:S02]  /*10c0*/  MUFU.EX2 R47, R47 ;  /* 0x0000002f002f7308 */ /* 0x000fe40000000800 */
[----:B------:R-:W-:-:S04]  /*10d0*/  FFMA R5, R4, 1.4426950216293334961, -R5 ;  /* 0x3fb8aa3b04057823 */ /* 0x000fc80000000805 */
[----:B------:R-:W-:Y:S01]  /*10e0*/  FFMA R46, R4, 1.925963033500011079e-08, R5 ;  /* 0x32a57060042e7823 */ /* 0x000fe20000000005 */
[----:B------:R-:W-:Y:S01]  /*10f0*/  SHF.L.U32 R5, R13, 0x17, RZ ;  /* 0x000000170d057819 */ /* 0x000fe200000006ff */
[-C--:B------:R-:W-:Y:S01]  /*1100*/  FFMA.SAT R13, R20, R11.reuse, 0.5 ;  /* 0x3f000000140d7423 */ /* 0x080fe2000000200b */
[----:B------:R-:W-:Y:S01]  /*1110*/  SHF.L.U32 R4, R9, 0x17, RZ ;  /* 0x0000001709047819 */ /* 0x000fe200000006ff */
[----:B------:R-:W-:Y:S02]  /*1120*/  FFMA.SAT R9, R8, R11, 0.5 ;  /* 0x3f00000008097423 */ /* 0x000fe4000000200b */
[----:B------:R-:W-:Y:S01]  /*1130*/  FFMA.RM R13, R13, R12, 12582913 ;  /* 0x4b4000010d0d7423 */ /* 0x000fe2000000400c */
[----:B0-----:R-:W-:Y:S01]  /*1140*/  FMUL R5, R5, R44 ;  /* 0x0000002c05057220 */ /* 0x001fe20000400000 */
[----:B------:R-:W-:Y:S01]  /*1150*/  FMUL R4, R4, R41 ;  /* 0x0000002904047220 */ /* 0x000fe20000400000 */
[----:B------:R0:W1:Y:S01]  /*1160*/  MUFU.EX2 R44, R45 ;  /* 0x0000002d002c7308 */ /* 0x0000620000000800 */
[----:B------:R-:W-:-:S04]  /*1170*/  FADD R7, R13, -12583039 ;  /* 0xcb40007f0d077421 */ /* 0x000fc80000000000 */
[----:B------:R-:W-:-:S03]  /*1180*/  FFMA R7, R20, 1.4426950216293334961, -R7 ;  /* 0x3fb8aa3b14077823 */ /* 0x000fc60000000807 */
[----:B------:R-:W2:Y:S01]  /*1190*/  MUFU.EX2 R46, R46 ;  /* 0x0000002e002e7308 */ /* 0x000ea20000000800 */
[----:B------:R-:W-:Y:S01]  /*11a0*/  FFMA R42, R20, 1.925963033500011079e-08, R7 ;  /* 0x32a57060142a7823 */ /* 0x000fe20000000007 */
[----:B------:R-:W-:Y:S02]  /*11b0*/  IMAD.SHL.U32 R7, R15, 0x800000, RZ ;  /* 0x008000000f077824 */ /* 0x000fe400078e00ff */
[----:B------:R-:W-:Y:S01]  /*11c0*/  FFMA.RM R15, R9, R12, 12582913 ;  /* 0x4b400001090f7423 */ /* 0x000fe2000000400c */
[----:B------:R-:W-:Y:S01]  /*11d0*/  SHF.L.U32 R9, R17, 0x17, RZ ;  /* 0x0000001711097819 */ /* 0x000fe200000006ff */
[----:B0-----:R-:W-:Y:S01]  /*11e0*/  FFMA.SAT R45, R10, R11, 0.5 ;  /* 0x3f0000000a2d7423 */ /* 0x001fe2000000200b */
[----:B------:R-:W-:Y:S01]  /*11f0*/  SHF.L.U32 R20, R13, 0x17, RZ ;  /* 0x000000170d147819 */ /* 0x000fe200000006ff */
[C---:B------:R-:W-:Y:S01]  /*1200*/  FADD R41, R15.reuse, -12583039 ;  /* 0xcb40007f0f297421 */ /* 0x040fe20000000000 */
[----:B------:R-:W-:Y:S01]  /*1210*/  SHF.L.U32 R15, R15, 0x17, RZ ;  /* 0x000000170f0f7819 */ /* 0x000fe200000006ff */
[----:B-1----:R-:W-:-:S02]  /*1220*/  FMUL R7, R7, R44 ;  /* 0x0000002c07077220 */ /* 0x002fc40000400000 */
[----:B------:R-:W-:-:S04]  /*1230*/  FFMA R41, R8, 1.4426950216293334961, -R41 ;  /* 0x3fb8aa3b08297823 */ /* 0x000fc80000000829 */
[----:B------:R-:W-:Y:S01]  /*1240*/  FFMA R43, R8, 1.925963033500011079e-08, R41 ;  /* 0x32a57060082b7823 */ /* 0x000fe20000000029 */
[----:B------:R-:W-:Y:S01]  /*1250*/  FFMA.SAT R41, R18, R11, 0.5 ;  /* 0x3f00000012297423 */ /* 0x000fe2000000200b */
[----:B------:R-:W-:Y:S01]  /*1260*/  SHF.L.U32 R8, R19, 0x17, RZ ;  /* 0x0000001713087819 */ /* 0x000fe200000006ff */
[----:B--2---:R-:W-:Y:S02]  /*1270*/  FMUL R9, R9, R46 ;  /* 0x0000002e09097220 */ /* 0x004fe40000400000 */
[----:B------:R-:W-:Y:S02]  /*1280*/  FFMA.RM R41, R41, R12, 12582913 ;  /* 0x4b40000129297423 */ /* 0x000fe4000000400c */
[----:B------:R-:W-:Y:S02]  /*1290*/  FMUL R8, R8, R47 ;  /* 0x0000002f08087220 */ /* 0x000fe40000400000 */
        /* <DEDUP_REMOVED lines=8> */
[----:B------:R-:W-:-:S03]  /*1320*/  IMAD.SHL.U32 R17, R17, 0x800000, RZ ;  /* 0x0080000011117824 */ /* 0x000fc600078e00ff */
[----:B------:R-:W-:-:S04]  /*1330*/  FFMA R19, R14, 1.4426950216293334961, -R19 ;  /* 0x3fb8aa3b0e137823 */ /* 0x000fc80000000813 */
[----:B------:R-:W-:Y:S01]  /*1340*/  FFMA R14, R14, 1.925963033500011079e-08, R19 ;  /* 0x32a570600e0e7823 */ /* 0x000fe20000000013 */
[----:B------:R-:W-:-:S04]  /*1350*/  FFMA.SAT R19, R16, R11, 0.5 ;  /* 0x3f00000010137423 */ /* 0x000fc8000000200b */
[-C--:B------:R-:W-:Y:S01]  /*1360*/  FFMA.RM R11, R19, R12.reuse, 12582913 ;  /* 0x4b400001130b7423 */ /* 0x080fe2000000400c */
[----:B------:R-:W-:Y:S01]  /*1370*/  FFMA.RM R12, R45, R12, 12582913 ;  /* 0x4b4000012d0c7423 */ /* 0x000fe2000000400c */
[----:B------:R-:W1:Y:S01]  /*1380*/  MUFU.EX2 R14, R14 ;  /* 0x0000000e000e7308 */ /* 0x000e620000000800 */
[----:B0-----:R-:W-:Y:S01]  /*1390*/  FMUL R18, R41, R18 ;  /* 0x0000001229127220 */ /* 0x001fe20000400000 */
[C---:B------:R-:W-:Y:S01]  /*13a0*/  FADD R19, R11.reuse, -12583039 ;  /* 0xcb40007f0b137421 */ /* 0x040fe20000000000 */
[----:B------:R-:W-:-:S03]  /*13b0*/  SHF.L.U32 R11, R11, 0x17, RZ ;  /* 0x000000170b0b7819 */ /* 0x000fc600000006ff */
[C---:B------:R-:W-:Y:S02]  /*13c0*/  FFMA R19, R16.reuse, 1.4426950216293334961, -R19 ;  /* 0x3fb8aa3b10137823 */ /* 0x040fe40000000813 */
[----:B------:R-:W0:Y:S02]  /*13d0*/  MUFU.EX2 R45, R42 ;  /* 0x0000002a002d7308 */ /* 0x000e240000000800 */
[----:B------:R-:W-:Y:S01]  /*13e0*/  FFMA R44, R16, 1.925963033500011079e-08, R19 ;  /* 0x32a57060102c7823 */ /* 0x000fe20000000013 */
[C---:B------:R-:W-:Y:S01]  /*13f0*/  FADD R19, R12.reuse, -12583039 ;  /* 0xcb40007f0c137421 */ /* 0x040fe20000000000 */
[----:B------:R-:W-:-:S03]  /*1400*/  SHF.L.U32 R12, R12, 0x17, RZ ;  /* 0x000000170c0c7819 */ /* 0x000fc600000006ff */
[C---:B------:R-:W-:Y:S01]  /*1410*/  FFMA R19, R10.reuse, 1.4426950216293334961, -R19 ;  /* 0x3fb8aa3b0a137823 */ /* 0x040fe20000000813 */
[----:B------:R-:W2:Y:S01]  /*1420*/  MUFU.EX2 R16, R43 ;  /* 0x0000002b00107308 */ /* 0x000ea20000000800 */
[----:B-1----:R-:W-:Y:S02]  /*1430*/  FMUL R17, R17, R14 ;  /* 0x0000000e11117220 */ /* 0x002fe40000400000 */
[----:B------:R-:W-:Y:S01]  /*1440*/  FFMA R46, R10, 1.925963033500011079e-08, R19 ;  /* 0x32a570600a2e7823 */ /* 0x000fe20000000013 */
[----:B------:R-:W-:-:S04]  /*1450*/  FADD R19, RZ, R6 ;  /* 0x00000006ff137221 */ /* 0x000fc80000000000 */
[----:B------:R-:W-:Y:S01]  /*1460*/  FADD R19, R19, R0 ;  /* 0x0000000013137221 */ /* 0x000fe20000000000 */
[----:B------:R-:W1:Y:S01]  /*1470*/  MUFU.EX2 R44, R44 ;  /* 0x0000002c002c7308 */ /* 0x000e620000000800 */
[----:B0-----:R-:W-:Y:S02]  /*1480*/  FMUL R20, R20, R45 ;  /* 0x0000002d14147220 */ /* 0x001fe40000400000 */
[----:B------:R-:W-:-:S04]  /*1490*/  FADD R10, R19, R2 ;  /* 0x00000002130a7221 */ /* 0x000fc80000000000 */
[----:B------:R-:W-:Y:S01]  /*14a0*/  FADD R13, R10, R3 ;  /* 0x000000030a0d7221 */ /* 0x000fe20000000000 */
[----:B--2---:R-:W-:Y:S02]  /*14b0*/  FMUL R19, R15, R16 ;  /* 0x000000100f137220 */ /* 0x004fe40000400000 */
[----:B------:R-:W0:Y:S01]  /*14c0*/  MUFU.EX2 R15, R46 ;  /* 0x0000002e000f7308 */ /* 0x000e220000000800 */
        /* <DEDUP_REMOVED lines=9> */
[----:B------:R-:W-:Y:S01]  /*1560*/  FADD R11, R10, R17 ;  /* 0x000000110a0b7221 */ /* 0x000fe20000000000 */
[----:B0-----:R-:W-:-:S03]  /*1570*/  FMUL R10, R12, R15 ;  /* 0x0000000f0c0a7220 */ /* 0x001fc60000400000 */
        /* <DEDUP_REMOVED lines=11> */
.L_x_3198:
        /* <DEDUP_REMOVED lines=11> */
[----:B0-----:R-:W-:Y:S05]  /*16e0*/  CALL.REL.NOINC `($__internal_44_$__cuda_sm3x_div_rn_noftz_f32_slowpath) ;  /* 0x0000002000147944 */ /* 0x001fea0003c00000 */
[----:B------:R-:W-:-:S07]  /*16f0*/  MOV R14, R6 ;  /* 0x00000006000e7202 */ /* 0x000fce0000000f00 */
.L_x_3157:
[----:B------:R-:W-:Y:S05]  /*1700*/  BSYNC.RECONVERGENT B3 ;  /* 0x0000000000037941 */ /* 0x000fea0003800200 */
.L_x_3156:
        /* <DEDUP_REMOVED lines=11> */
[----:B0-----:R-:W-:Y:S05]  /*17c0*/  CALL.REL.NOINC `($__internal_44_$__cuda_sm3x_div_rn_noftz_f32_slowpath) ;  /* 0x0000001c00dc7944 */ /* 0x001fea0003c00000 */
[----:B------:R-:W-:-:S07]  /*17d0*/  MOV R15, R6 ;  /* 0x00000006000f7202 */ /* 0x000fce0000000f00 */
.L_x_3159:
[----:B------:R-:W-:Y:S05]  /*17e0*/  BSYNC.RECONVERGENT B3 ;  /* 0x0000000000037941 */ /* 0x000fea0003800200 */
.L_x_3158:
        /* <DEDUP_REMOVED lines=12> */
[----:B------:R-:W-:-:S07]  /*18b0*/  IMAD.MOV.U32 R0, RZ, RZ, R6 ;  /* 0x000000ffff007224 */ /* 0x000fce00078e0006 */
.L_x_3161:
[----:B------:R-:W-:Y:S05]  /*18c0*/  BSYNC.RECONVERGENT B3 ;  /* 0x0000000000037941 */ /* 0x000fea0003800200 */
.L_x_3160:
        /* <DEDUP_REMOVED lines=13> */
.L_x_3163:
[----:B------:R-:W-:Y:S05]  /*19a0*/  BSYNC.RECONVERGENT B3 ;  /* 0x0000000000037941 */ /* 0x000fea0003800200 */
.L_x_3162:
        /* <DEDUP_REMOVED lines=13> */
.L_x_3165:
[----:B------:R-:W-:Y:S05]  /*1a80*/  BSYNC.RECONVERGENT B3 ;  /* 0x0000000000037941 */ /* 0x000fea0003800200 */
.L_x_3164:
        /* <DEDUP_REMOVED lines=13> */
.L_x_3167:
[----:B------:R-:W-:Y:S05]  /*1b60*/  BSYNC.RECONVERGENT B3 ;  /* 0x0000000000037941 */ /* 0x000fea0003800200 */
.L_x_3166:
        /* <DEDUP_REMOVED lines=10> */
[----:B------:R-:W-:-:S07]  /*1c10*/  MOV R12, 0x1c30 ;  /* 0x00001c30000c7802 */ /* 0x000fce0000000f00 */
[----:B------:R-:W-:Y:S05]  /*1c20*/  CALL.REL.NOINC `($__internal_44_$__cuda_sm3x_div_rn_noftz_f32_slowpath) ;  /* 0x0000001800c47944 */ /* 0x000fea0003c00000 */
[----:B------:R-:W-:-:S07]  /*1c30*/  MOV R44, R6 ;  /* 0x00000006002c7202 */ /* 0x000fce0000000f00 */
.L_x_3169:
[----:B------:R-:W-:Y:S05]  /*1c40*/  BSYNC.RECONVERGENT B3 ;  /* 0x0000000000037941 */ /* 0x000fea0003800200 */
.L_x_3168:
        /* <DEDUP_REMOVED lines=11> */
[----:B------:R-:W-:Y:S05]  /*1d00*/  CALL.REL.NOINC `($__internal_44_$__cuda_sm3x_div_rn_noftz_f32_slowpath) ;  /* 0x00000018008c7944 */ /* 0x000fea0003c00000 */
[----:B------:R-:W-:-:S07]  /*1d10*/  MOV R7, R6 ;  /* 0x0000000600077202 */ /* 0x000fce0000000f00 */
.L_x_3171:
[----:B------:R-:W-:Y:S05]  /*1d20*/  BSYNC.RECONVERGENT B3 ;  /* 0x0000000000037941 */ /* 0x000fea0003800200 */
.L_x_3170:
        /* <DEDUP_REMOVED lines=13> */
.L_x_3173:
[----:B------:R-:W-:Y:S05]  /*1e00*/  BSYNC.RECONVERGENT B3 ;  /* 0x0000000000037941 */ /* 0x000fea0003800200 */
.L_x_3172:
        /* <DEDUP_REMOVED lines=12> */
[----:B------:R-:W-:-:S07]  /*1ed0*/  IMAD.MOV.U32 R8, RZ, RZ, R6 ;  /* 0x000000ffff087224 */ /* 0x000fce00078e0006 */
.L_x_3175:
[----:B------:R-:W-:Y:S05]  /*1ee0*/  BSYNC.RECONVERGENT B3 ;  /* 0x0000000000037941 */ /* 0x000fea0003800200 */
.L_x_3174:
        /* <DEDUP_REMOVED lines=13> */
.L_x_3177:
[----:B------:R-:W-:Y:S05]  /*1fc0*/  BSYNC.RECONVERGENT B3 ;  /* 0x0000000000037941 */ /* 0x000fea0003800200 */
.L_x_3176:
        /* <DEDUP_REMOVED lines=13> */
.L_x_3179:
[----:B------:R-:W-:Y:S05]  /*20a0*/  BSYNC.RECONVERGENT B3 ;  /* 0x0000000000037941 */ /* 0x000fea0003800200 */
.L_x_3178:
        /* <DEDUP_REMOVED lines=13> */
.L_x_3181:
[----:B------:R-:W-:Y:S05]  /*2180*/  BSYNC.RECONVERGENT B3 ;  /* 0x0000000000037941 */ /* 0x000fea0003800200 */
.L_x_3180:
        /* <DEDUP_REMOVED lines=11> */
[----:B------:R-:W-:Y:S05]  /*2240*/  CALL.REL.NOINC `($__internal_44_$__cuda_sm3x_div_rn_noftz_f32_slowpath) ;  /* 0x00000014003c7944 */ /* 0x000fea0003c00000 */
[----:B------:R-:W-:-:S07]  /*2250*/  MOV R17, R6 ;  /* 0x0000000600117202 */ /* 0x000fce0000000f00 */
.L_x_3183:
[----:B------:R-:W-:Y:S05]  /*2260*/  BSYNC.RECONVERGENT B3 ;  /* 0x0000000000037941 */ /* 0x000fea0003800200 */
.L_x_3182:
        /* <DEDUP_REMOVED lines=12> */
.L_x_3185:
[----:B------:R-:W-:Y:S05]  /*2330*/  BSYNC.RECONVERGENT B3 ;  /* 0x0000000000037941 */ /* 0x000fea0003800200 */
.L_x_3184:
[----:B------:R-:W-:Y:S01]  /*2340*/  HFMA2 R3, -RZ, RZ, 0, 0 ;  /* 0x00000000ff037431 */ /* 0x000fe200000001ff */
[----:B------:R-:W-:Y:S01]  /*2350*/  MOV R2, R26 ;  /* 0x0000001a00027202 */ /* 0x000fe20000000f00 */
[----:B------:R-:W-:Y:S01]  /*2360*/  IMAD R5, R21, UR38, RZ ;  /* 0x0000002615057c24 */ /* 0x000fe2000f8e02ff */
[----:B------:R-:W-:Y:S02]  /*2370*/  @!P0 R2UR UR4, R22 ;  /* 0x00000000160482ca */ /* 0x000fe400000e0000 */
[----:B------:R-:W-:Y:S01]  /*2380*/  @!P0 R2UR UR5, R23 ;  /* 0x00000000170582ca */ /* 0x000fe200000e0000 */
[----:B------:R-:W-:Y:S01]  /*2390*/  IMAD R5, R24, UR39, R5 ;  /* 0x0000002718057c24 */ /* 0x000fe2000f8e0205 */
[----:B------:R-:W-:Y:S02]  /*23a0*/  @!P0 F2FP.BF16.F32.PACK_AB R14, RZ, R14 ;  /* 0x0000000eff0e823e */ /* 0x000fe400000010ff */
[----:B------:R-:W-:Y:S01]  /*23b0*/  ISETP.GE.U32.AND P6, PT, R40, UR44, PT ;  /* 0x0000002c28007c0c */ /* 0x000fe2000bfc6070 */
[----:B------:R-:W-:Y:S01]  /*23c0*/  IMAD.WIDE.U32 R2, R24, UR38, R2 ;  /* 0x0000002618027c25 */ /* 0x000fe2000f8e0002 */
[----:B------:R-:W-:-:S02]  /*23d0*/  ISETP.GE.U32.AND P5, PT, R39, UR44, PT ;  /* 0x0000002c27007c0c */ /* 0x000fc4000bfa6070 */
[----:B------:R-:W-:Y:S02]  /*23e0*/  ISETP.GE.AND.EX P6, PT, RZ, UR45, PT, P6 ;  /* 0x0000002dff007c0c */ /* 0x000fe4000bfc6360 */
[----:B------:R-:W-:Y:S02]  /*23f0*/  IADD3 R3, PT, PT, R3, R5, RZ ;  /* 0x0000000503037210 */ /* 0x000fe40007ffe0ff */
[C---:B------:R-:W-:Y:S02]  /*2400*/  LEA R4, P1, R2.reuse, UR36, 0x1 ;  /* 0x0000002402047c11 */ /* 0x040fe4000f8208ff */
[----:B------:R-:W-:Y:S02]  /*2410*/  ISETP.GE.AND.EX P5, PT, RZ, UR45, PT, P5 ;  /* 0x0000002dff007c0c */ /* 0x000fe4000bfa6350 */
[----:B------:R-:W-:Y:S02]  /*2420*/  LEA.HI.X R5, R2, UR37, R3, 0x1, P1 ;  /* 0x0000002502057c11 */ /* 0x000fe400088f0c03 */
[----:B------:R-:W-:-:S02]  /*2430*/  ISETP.GE.U32.AND P2, PT, R38, UR44, PT ;  /* 0x0000002c26007c0c */ /* 0x000fc4000bf46070 */
[----:B------:R-:W-:Y:S01]  /*2440*/  ISETP.GE.U32.AND P1, PT, R37, UR44, PT ;  /* 0x0000002c25007c0c */ /* 0x000fe2000bf26070 */
[----:B------:R0:W-:Y:S01]  /*2450*/  @!P0 STG.E.U16 desc[UR4][R4.64], R14 ;  /* 0x0000000e04008986 */ /* 0x0001e2000c101504 */
[----:B------:R-:W-:Y:S02]  /*2460*/  ISETP.GE.U32.AND P0, PT, R34, UR44, PT ;  /* 0x0000002c22007c0c */ /* 0x000fe4000bf06070 */
[----:B------:R-:W-:Y:S02]  /*2470*/  ISETP.GE.U32.AND P4, PT, R36, UR44, PT ;  /* 0x0000002c24007c0c */ /* 0x000fe4000bf86070 */
[----:B------:R-:W-:Y:S02]  /*2480*/  ISETP.GE.AND.EX P0, PT, RZ, UR45, PT, P0 ;  /* 0x0000002dff007c0c */ /* 0x000fe4000bf06300 */
[----:B------:R-:W-:Y:S02]  /*2490*/  ISETP.GE.U32.AND P3, PT, R35, UR44, PT ;  /* 0x0000002c23007c0c */ /* 0x000fe4000bf66070 */
[----:B------:R-:W-:-:S02]  /*24a0*/  @!P6 R2UR UR6, R22 ;  /* 0x000000001606e2ca */ /* 0x000fc400000e0000 */
[C---:B------:R-:W-:Y:S02]  /*24b0*/  @!P6 R2UR UR7, R23.reuse ;  /* 0x000000001707e2ca */ /* 0x040fe400000e0000 */
[C---:B------:R-:W-:Y:S02]  /*24c0*/  @!P5 R2UR UR8, R22.reuse ;  /* 0x000000001608d2ca */ /* 0x040fe400000e0000 */
[C---:B------:R-:W-:Y:S02]  /*24d0*/  @!P5 R2UR UR9, R23.reuse ;  /* 0x000000001709d2ca */ /* 0x040fe400000e0000 */
[----:B------:R-:W-:Y:S02]  /*24e0*/  ISETP.GE.AND.EX P2, PT, RZ, UR45, PT, P2 ;  /* 0x0000002dff007c0c */ /* 0x000fe4000bf46320 */
[----:B------:R-:W-:Y:S02]  /*24f0*/  @!P0 R2UR UR12, R22 ;  /* 0x00000000160c82ca */ /* 0x000fe400000e0000 */
[----:B------:R-:W-:-:S02]  /*2500*/  @!P0 R2UR UR13, R23 ;  /* 0x00000000170d82ca */ /* 0x000fc400000e0000 */
[----:B------:R-:W-:Y:S02]  /*2510*/  @!P0 F2FP.BF16.F32.PACK_AB R7, RZ, R7 ;  /* 0x00000007ff07823e */ /* 0x000fe400000010ff */
[----:B------:R-:W-:Y:S02]  /*2520*/  ISETP.GE.AND.EX P1, PT, RZ, UR45, PT, P1 ;  /* 0x0000002dff007c0c */ /* 0x000fe4000bf26310 */
[----:B------:R-:W-:Y:S02]  /*2530*/  ISETP.GE.AND.EX P4, PT, RZ, UR45, PT, P4 ;  /* 0x0000002dff007c0c */ /* 0x000fe4000bf86340 */
[----:B------:R-:W-:Y:S02]  /*2540*/  ISETP.GE.AND.EX P3, PT, RZ, UR45, PT, P3 ;  /* 0x0000002dff007c0c */ /* 0x000fe4000bf66330 */
[----:B------:R-:W-:Y:S02]  /*2550*/  @!P6 F2FP.BF16.F32.PACK_AB R15, RZ, R15 ;  /* 0x0000000fff0fe23e */ /* 0x000fe400000010ff */
[----:B------:R-:W-:Y:S01]  /*2560*/  @!P5 F2FP.BF16.F32.PACK_AB R0, RZ, R0 ;  /* 0x00000000ff00d23e */ /* 0x000fe200000010ff */
[----:B------:R0:W-:Y:S01]  /*2570*/  @!P0 STG.E.U16 desc[UR12][R4.64+0x1c0], R7 ;  /* 0x0001c00704008986 */ /* 0x0001e2000c10150c */
[----:B------:R-:W-:-:S02]  /*2580*/  ISETP.GE.U32.AND P0, PT, R27, UR44, PT ;  /* 0x0000002c1b007c0c */ /* 0x000fc4000bf06070 */
[----:B------:R-:W-:Y:S01]  /*2590*/  @!P2 R2UR UR4, R22 ;  /* 0x000000001604a2ca */ /* 0x000fe200000e0000 */
[----:B------:R0:W-:Y:S01]  /*25a0*/  @!P6 STG.E.U16 desc[UR6][R4.64+0x40], R15 ;  /* 0x0000400f0400e986 */ /* 0x0001e2000c101506 */
[----:B------:R-:W-:Y:S02]  /*25b0*/  ISETP.GE.AND.EX P0, PT, RZ, UR45, PT, P0 ;  /* 0x0000002dff007c0c */ /* 0x000fe4000bf06300 */
[----:B------:R-:W-:Y:S01]  /*25c0*/  ISETP.GE.U32.AND P6, PT, R32, UR44, PT ;  /* 0x0000002c20007c0c */ /* 0x000fe2000bfc6070 */
[----:B------:R0:W-:Y:S01]  /*25d0*/  @!P5 STG.E.U16 desc[UR8][R4.64+0x80], R0 ;  /* 0x000080000400d986 */ /* 0x0001e2000c101508 */
[----:B------:R-:W-:Y:S02]  /*25e0*/  ISETP.GE.U32.AND P5, PT, R33, UR44, PT ;  /* 0x0000002c21007c0c */ /* 0x000fe4000bfa6070 */
[----:B------:R-:W-:Y:S02]  /*25f0*/  @!P2 R2UR UR5, R23 ;  /* 0x000000001705a2ca */ /* 0x000fe400000e0000 */
[----:B------:R-:W-:-:S02]  /*2600*/  @!P1 R2UR UR6, R22 ;  /* 0x00000000160692ca */ /* 0x000fc400000e0000 */
[C---:B------:R-:W-:Y:S02]  /*2610*/  @!P1 R2UR UR7, R23.reuse ;  /* 0x00000000170792ca */ /* 0x040fe400000e0000 */
        /* <DEDUP_REMOVED lines=56> */
.L_x_3154:
[----:B------:R-:W-:Y:S05]  /*29a0*/  EXIT ;  /* 0x000000000000794d */ /* 0x000fea0003800000 */
.L_x_3155:
[----:B------:R-:W-:Y:S01]  /*29b0*/  BSSY B1, `(.L_x_3187) ;  /* 0x0000007000017945 */ /* 0x000fe20003800000 */
[----:B------:R-:W-:Y:S01]  /*29c0*/  MOV R12, 0x10 ;  /* 0x00000010000c7802 */ /* 0x000fe20000000f00 */
[----:B------:R-:W-:Y:S01]  /*29d0*/  IMAD.MOV.U32 R11, RZ, RZ, 0x1f ;  /* 0x0000001fff0b7424 */ /* 0x000fe200078e00ff */
[----:B------:R-:W-:-:S07]  /*29e0*/  MOV R15, 0xffffffff ;  /* 0xffffffff000f7802 */ /* 0x000fce0000000f00 */
[----:B------:R-:W-:Y:S05]  /*29f0*/  WARPSYNC.COLLECTIVE R15, `(.L_x_3188) ;  /* 0x000000000f087348 */ /* 0x000fea0003c00000 */
[----:B------:R0:W1:Y:S02]  /*2a00*/  SHFL.BFLY P6, R14, R13, R12, R11 ;  /* 0x0c00000c0d0e7389 */ /* 0x00006400000c000b */
[----:B01----:R-:W-:Y:S05]  /*2a10*/  ENDCOLLECTIVE ;  /* 0x000000000000791b */ /* 0x003fea0003800000 */
.L_x_3188:
[----:B------:R-:W-:Y:S05]  /*2a20*/  BSYNC B1 ;  /* 0x0000000000017941 */ /* 0x000fea0003800000 */
.L_x_3187:
[----:B------:R-:W-:Y:S01]  /*2a30*/  HFMA2 R12, -RZ, RZ, 0, 4.76837158203125e-07 ;  /* 0x00000008ff0c7431 */ /* 0x000fe200000001ff */
[----:B------:R-:W-:Y:S02]  /*2a40*/  FMNMX R13, R14, R13, !PT ;  /* 0x0000000d0e0d7209 */ /* 0x000fe40007800000 */
[----:B------:R-:W-:Y:S02]  /*2a50*/  MOV R11, 0x1f ;  /* 0x0000001f000b7802 */ /* 0x000fe40000000f00 */
[----:B------:R-:W-:-:S07]  /*2a60*/  MOV R15, 0xffffffff ;  /* 0xffffffff000f7802 */ /* 0x000fce0000000f00 */
[----:B------:R-:W-:Y:S05]  /*2a70*/  WARPSYNC.COLLECTIVE R15, `(.L_x_3189) ;  /* 0x000000000f087348 */ /* 0x000fea0003c00000 */
[----:B------:R0:W1:Y:S02]  /*2a80*/  SHFL.BFLY P6, R14, R13, R12, R11 ;  /* 0x0c00000c0d0e7389 */ /* 0x00006400000c000b */
[----:B01----:R-:W-:Y:S05]  /*2a90*/  ENDCOLLECTIVE ;  /* 0x000000000000791b */ /* 0x003fea0003800000 */
.L_x_3189:
[----:B------:R-:W-:Y:S01]  /*2aa0*/  HFMA2 R12, -RZ, RZ, 0, 2.384185791015625e-07 ;  /* 0x00000004ff0c7431 */ /* 0x000fe200000001ff */
[----:B------:R-:W-:-:S04]  /*2ab0*/  FMNMX R0, R13, R14, !PT ;  /* 0x0000000e0d007209 */ /* 0x000fc80007800000 */
[----:B------:R-:W-:-:S07]  /*2ac0*/  MOV R13, R0 ;  /* 0x00000000000d7202 */ /* 0x000fce0000000f00 */
[----:B------:R-:W-:Y:S05]  /*2ad0*/  WARPSYNC.COLLECTIVE R15, `(.L_x_3190) ;  /* 0x000000000f087348 */ /* 0x000fea0003c00000 */
[----:B------:R0:W1:Y:S02]  /*2ae0*/  SHFL.BFLY P6, R14, R13, R12, R11 ;  /* 0x0c00000c0d0e7389 */ /* 0x00006400000c000b */
[----:B01----:R-:W-:Y:S05]  /*2af0*/  ENDCOLLECTIVE ;  /* 0x000000000000791b */ /* 0x003fea0003800000 */
.L_x_3190:
[----:B------:R-:W-:Y:S02]  /*2b00*/  MOV R12, 0x2 ;  /* 0x00000002000c7802 */ /* 0x000fe40000000f00 */
[----:B------:R-:W-:-:S05]  /*2b10*/  FMNMX R2, R0, R14, !PT ;  /* 0x0000000e00027209 */ /* 0x000fca0007800000 */
[----:B------:R-:W-:-:S07]  /*2b20*/  IMAD.MOV.U32 R13, RZ, RZ, R2 ;  /* 0x000000ffff0d7224 */ /* 0x000fce00078e0002 */
[----:B------:R-:W-:Y:S05]  /*2b30*/  WARPSYNC.COLLECTIVE R15, `(.L_x_3191) ;  /* 0x000000000f087348 */ /* 0x000fea0003c00000 */
[----:B------:R0:W1:Y:S02]  /*2b40*/  SHFL.BFLY P6, R14, R13, R12, R11 ;  /* 0x0c00000c0d0e7389 */ /* 0x00006400000c000b */
[----:B01----:R-:W-:Y:S05]  /*2b50*/  ENDCOLLECTIVE ;  /* 0x000000000000791b */ /* 0x003fea0003800000 */
.L_x_3191:
[----:B------:R-:W-:Y:S01]  /*2b60*/  HFMA2 R12, -RZ, RZ, 0, 5.9604644775390625e-08 ;  /* 0x00000001ff0c7431 */ /* 0x000fe200000001ff */
[----:B------:R-:W-:-:S04]  /*2b70*/  FMNMX R3, R2, R14, !PT ;  /* 0x0000000e02037209 */ /* 0x000fc80007800000 */
[----:B------:R-:W-:-:S07]  /*2b80*/  MOV R13, R3 ;  /* 0x00000003000d7202 */ /* 0x000fce0000000f00 */
[----:B------:R-:W-:Y:S05]  /*2b90*/  WARPSYNC.COLLECTIVE R15, `(.L_x_3192) ;  /* 0x000000000f087348 */ /* 0x000fea0003c00000 */
[----:B------:R0:W1:Y:S02]  /*2ba0*/  SHFL.BFLY P6, R14, R13, R12, R11 ;  /* 0x0c00000c0d0e7389 */ /* 0x00006400000c000b */
[----:B01----:R-:W-:Y:S05]  /*2bb0*/  ENDCOLLECTIVE ;  /* 0x000000000000791b */ /* 0x003fea0003800000 */
.L_x_3192:
[----:B------:R-:W-:Y:S01]  /*2bc0*/  HFMA2 R12, -RZ, RZ, 3.7421875, 0 ;  /* 0x437c0000ff0c7431 */ /* 0x000fe200000001ff */
[----:B------:R-:W-:Y:S02]  /*2bd0*/  MOV R13, 0x3bbb989d ;  /* 0x3bbb989d000d7802 */ /* 0x000fe40000000f00 */
[----:B------:R-:W-:-:S05]  /*2be0*/  FMNMX R14, R3, R14, !PT ;  /* 0x0000000e030e7209 */ /* 0x000fca0007800000 */
[C---:B------:R-:W-:Y:S01]  /*2bf0*/  FADD R6, -R14.reuse, R45 ;  /* 0x0000002d0e067221 */ /* 0x040fe20000000100 */
[C---:B------:R-:W-:Y:S01]  /*2c00*/  FADD R11, -R14.reuse, R9 ;  /* 0x000000090e0b7221 */ /* 0x040fe20000000100 */
[C---:B------:R-:W-:Y:S01]  /*2c10*/  FADD R0, -R14.reuse, R43 ;  /* 0x0000002b0e007221 */ /* 0x040fe20000000100 */
[----:B------:R-:W-:Y:S01]  /*2c20*/  FADD R3, -R14, R41 ;  /* 0x000000290e037221 */ /* 0x000fe20000000100 */
        /* <DEDUP_REMOVED lines=8> */
[----:B------:R-:W-:Y:S01]  /*2cb0*/  FADD R15, R9, -12583039 ;  /* 0xcb40007f090f7421 */ /* 0x000fe20000000000 */
[C---:B------:R-:W-:Y:S01]  /*2cc0*/  FADD R19, -R14.reuse, R19 ;  /* 0x000000130e137221 */ /* 0x040fe20000000100 */
[C---:B------:R-:W-:Y:S01]  /*2cd0*/  FADD R18, -R14.reuse, R18 ;  /* 0x000000120e127221 */ /* 0x040fe20000000100 */
[----:B------:R-:W-:Y:S01]  /*2ce0*/  FADD R17, -R14, R17 ;  /* 0x000000110e117221 */ /* 0x000fe20000000100 */
[----:B------:R-:W-:Y:S01]  /*2cf0*/  FFMA R15, R6, 1.4426950216293334961, -R15 ;  /* 0x3fb8aa3b060f7823 */ /* 0x000fe2000000080f */
[C---:B------:R-:W-:Y:S01]  /*2d00*/  FADD R16, -R14.reuse, R16 ;  /* 0x000000100e107221 */ /* 0x040fe20000000100 */
[----:B------:R-:W-:-:S02]  /*2d10*/  FADD R10, -R14, R10 ;  /* 0x0000000a0e0a7221 */ /* 0x000fc40000000100 */
        /* <DEDUP_REMOVED lines=67> */
[----:B------:R-:W-:Y:S02]  /*3150*/  IMAD.SHL.U32 R8, R41, 0x800000, RZ ;  /* 0x0080000029087824 */ /* 0x000fe400078e00ff */
        /* <DEDUP_REMOVED lines=46> */
[----:B------:R-:W-:-:S03]  /*3440*/  SHF.L.U32 R10, R12, 0x17, RZ ;  /* 0x000000170c0a7819 */ /* 0x000fc600000006ff */
        /* <DEDUP_REMOVED lines=16> */
[----:B------:R-:W-:-:S04]  /*3550*/  FADD R11, R11, R16 ;  /* 0x000000100b0b7221 */ /* 0x000fc80000000000 */
[----:B------:R-:W-:Y:S01]  /*3560*/  FADD R13, R11, R10 ;  /* 0x0000000a0b0d7221 */ /* 0x000fe20000000000 */
[----:B------:R-:W-:-:S07]  /*3570*/  MOV R11, 0x1f ;  /* 0x0000001f000b7802 */ /* 0x000fce0000000f00 */
[----:B------:R-:W-:Y:S05]  /*3580*/  WARPSYNC.COLLECTIVE R15, `(.L_x_3193) ;  /* 0x000000000f087348 */ /* 0x000fea0003c00000 */
[----:B------:R0:W1:Y:S02]  /*3590*/  SHFL.BFLY P6, R14, R13, R12, R11 ;  /* 0x0c00000c0d0e7389 */ /* 0x00006400000c000b */
[----:B01----:R-:W-:Y:S05]  /*35a0*/  ENDCOLLECTIVE ;  /* 0x000000000000791b */ /* 0x003fea0003800000 */
.L_x_3193:
[----:B------:R-:W-:Y:S02]  /*35b0*/  HFMA2 R12, -RZ, RZ, 0, 4.76837158203125e-07 ;  /* 0x00000008ff0c7431 */ /* 0x000fe400000001ff */
[----:B------:R-:W-:-:S05]  /*35c0*/  FADD R41, R13, R14 ;  /* 0x0000000e0d297221 */ /* 0x000fca0000000000 */
[----:B------:R-:W-:-:S07]  /*35d0*/  MOV R13, R41 ;  /* 0x00000029000d7202 */ /* 0x000fce0000000f00 */
[----:B------:R-:W-:Y:S05]  /*35e0*/  WARPSYNC.COLLECTIVE R15, `(.L_x_3194) ;  /* 0x000000000f087348 */ /* 0x000fea0003c00000 */
[----:B------:R0:W1:Y:S02]  /*35f0*/  SHFL.BFLY P6, R14, R13, R12, R11 ;  /* 0x0c00000c0d0e7389 */ /* 0x00006400000c000b */
[----:B01----:R-:W-:Y:S05]  /*3600*/  ENDCOLLECTIVE ;  /* 0x000000000000791b */ /* 0x003fea0003800000 */
.L_x_3194:
[----:B------:R-:W-:Y:S02]  /*3610*/  HFMA2 R12, -RZ, RZ, 0, 2.384185791015625e-07 ;  /* 0x00000004ff0c7431 */ /* 0x000fe400000001ff */
[----:B------:R-:W-:-:S05]  /*3620*/  FADD R42, R41, R14 ;  /* 0x0000000e292a7221 */ /* 0x000fca0000000000 */
[----:B------:R-:W-:-:S07]  /*3630*/  MOV R13, R42 ;  /* 0x0000002a000d7202 */ /* 0x000fce0000000f00 */
[----:B------:R-:W-:Y:S05]  /*3640*/  WARPSYNC.COLLECTIVE R15, `(.L_x_3195) ;  /* 0x000000000f087348 */ /* 0x000fea0003c00000 */
[----:B------:R0:W1:Y:S02]  /*3650*/  SHFL.BFLY P6, R14, R13, R12, R11 ;  /* 0x0c00000c0d0e7389 */ /* 0x00006400000c000b */
[----:B01----:R-:W-:Y:S05]  /*3660*/  ENDCOLLECTIVE ;  /* 0x000000000000791b */ /* 0x003fea0003800000 */
.L_x_3195:
[----:B------:R-:W-:Y:S01]  /*3670*/  MOV R12, 0x2 ;  /* 0x00000002000c7802 */ /* 0x000fe20000000f00 */
[----:B------:R-:W-:-:S04]  /*3680*/  FADD R43, R42, R14 ;  /* 0x0000000e2a2b7221 */ /* 0x000fc80000000000 */
[----:B------:R-:W-:-:S07]  /*3690*/  IMAD.MOV.U32 R13, RZ, RZ, R43 ;  /* 0x000000ffff0d7224 */ /* 0x000fce00078e002b */
[----:B------:R-:W-:Y:S05]  /*36a0*/  WARPSYNC.COLLECTIVE R15, `(.L_x_3196) ;  /* 0x000000000f087348 */ /* 0x000fea0003c00000 */
[----:B------:R0:W1:Y:S02]  /*36b0*/  SHFL.BFLY P6, R14, R13, R12, R11 ;  /* 0x0c00000c0d0e7389 */ /* 0x00006400000c000b */
[----:B01----:R-:W-:Y:S05]  /*36c0*/  ENDCOLLECTIVE ;  /* 0x000000000000791b */ /* 0x003fea0003800000 */
.L_x_3196:
[----:B------:R-:W-:Y:S02]  /*36d0*/  HFMA2 R12, -RZ, RZ, 0, 5.9604644775390625e-08 ;  /* 0x00000001ff0c7431 */ /* 0x000fe400000001ff */
[----:B------:R-:W-:-:S05]  /*36e0*/  FADD R44, R43, R14 ;  /* 0x0000000e2b2c7221 */ /* 0x000fca0000000000 */
[----:B------:R-:W-:-:S07]  /*36f0*/  MOV R13, R44 ;  /* 0x0000002c000d7202 */ /* 0x000fce0000000f00 */
[----:B------:R-:W-:Y:S05]  /*3700*/  WARPSYNC.COLLECTIVE R15, `(.L_x_3197) ;  /* 0x000000000f087348 */ /* 0x000fea0003c00000 */
[----:B------:R0:W1:Y:S02]  /*3710*/  SHFL.BFLY P6, R14, R13, R12, R11 ;  /* 0x0c00000c0d0e7389 */ /* 0x00006400000c000b */
[----:B01----:R-:W-:Y:S05]  /*3720*/  ENDCOLLECTIVE ;  /* 0x000000000000791b */ /* 0x003fea0003800000 */
.L_x_3197:
[----:B------:R-:W-:Y:S05]  /*3730*/  BRA `(.L_x_3198) ;  /* 0xffffffdc00bc7947 */ /* 0x000fea000383ffff */
        .weak           $__internal_44_$__cuda_sm3x_div_rn_noftz_f32_slowpath
        .type           $__internal_44_$__cuda_sm3x_div_rn_noftz_f32_slowpath,@function
        .size           $__internal_44_$__cuda_sm3x_div_rn_noftz_f32_slowpath,(.L_x_25496 - $__internal_44_$__cuda_sm3x_div_rn_noftz_f32_slowpath)
$__internal_44_$__cuda_sm3x_div_rn_noftz_f32_slowpath:
        /* <DEDUP_REMOVED lines=35> */
.L_x_3200:
        /* <DEDUP_REMOVED lines=51> */
.L_x_3207:
[----:B------:R-:W-:-:S04]  /*3ca0*/  LOP3.LUT R6, R6, 0x80000000, RZ, 0xc0, !PT ;  /* 0x8000000006067812 */ /* 0x000fc800078ec0ff */
[----:B------:R-:W-:Y:S01]  /*3cb0*/  LOP3.LUT R6, R6, 0x7f800000, RZ, 0xfc, !PT ;  /* 0x7f80000006067812 */ /* 0x000fe200078efcff */
[----:B------:R-:W-:Y:S06]  /*3cc0*/  BRA `(.L_x_3208) ;  /* 0x0000000000047947 */ /* 0x000fec0003800000 */
.L_x_3206:
[----:B------:R-:W-:-:S07]  /*3cd0*/  LEA R6, R50, R6, 0x17 ;  /* 0x0000000632067211 */ /* 0x000fce00078eb8ff */
.L_x_3208:
[----:B------:R-:W-:Y:S05]  /*3ce0*/  BSYNC.RECONVERGENT B2 ;  /* 0x0000000000027941 */ /* 0x000fea0003800200 */
.L_x_3205:
[----:B------:R-:W-:Y:S05]  /*3cf0*/  BRA `(.L_x_3209) ;  /* 0x0000000000207947 */ /* 0x000fea0003800000 */
.L_x_3204:
[----:B------:R-:W-:-:S04]  /*3d00*/  LOP3.LUT R6, R47, 0x80000000, R6, 0x48, !PT ;  /* 0x800000002f067812 */ /* 0x000fc800078e4806 */
[----:B------:R-:W-:Y:S01]  /*3d10*/  LOP3.LUT R6, R6, 0x7f800000, RZ, 0xfc, !PT ;  /* 0x7f80000006067812 */ /* 0x000fe200078efcff */
[----:B------:R-:W-:Y:S06]  /*3d20*/  BRA `(.L_x_3209) ;  /* 0x0000000000147947 */ /* 0x000fec0003800000 */
.L_x_3203:
[----:B------:R-:W-:Y:S01]  /*3d30*/  LOP3.LUT R6, R47, 0x80000000, R6, 0x48, !PT ;  /* 0x800000002f067812 */ /* 0x000fe200078e4806 */
[----:B------:R-:W-:Y:S06]  /*3d40*/  BRA `(.L_x_3209) ;  /* 0x00000000000c7947 */ /* 0x000fec0003800000 */
.L_x_3202:
[----:B------:R-:W0:Y:S01]  /*3d50*/  MUFU.RSQ R6, -QNAN ;  /* 0xffc0000000067908 */ /* 0x000e220000001400 */
[----:B------:R-:W-:Y:S05]  /*3d60*/  BRA `(.L_x_3209) ;  /* 0x0000000000047947 */ /* 0x000fea0003800000 */
.L_x_3201:
[----:B------:R-:W-:-:S07]  /*3d70*/  FADD.FTZ R6, R6, R11 ;  /* 0x0000000b06067221 */ /* 0x000fce0000010000 */
.L_x_3209:
[----:B------:R-:W-:Y:S05]  /*3d80*/  BSYNC.RECONVERGENT B1 ;  /* 0x0000000000017941 */ /* 0x000fea0003800200 */
.L_x_3199:
[----:B------:R-:W-:-:S04]  /*3d90*/  HFMA2 R13, -RZ, RZ, 0, 0 ;  /* 0x00000000ff0d7431 */ /* 0x000fc800000001ff */
[----:B0-----:R-:W-:Y:S05]  /*3da0*/  RET.REL.NODEC R12 `(_Z15SoftmaxWarpImplI10DirectLoadI13__nv_bfloat16fE11DirectStoreIfS1_EfLi1ELi15ELi32ELi1ELb1EL9Algorithm0EEvT_T0_ll) ;  /* 0xffffffc00c947950 */ /* 0x001fea0003c3ffff */
.L_x_3210:
        /* <DEDUP_REMOVED lines=13> */
.L_x_25496:


//--------------------- .text._Z15SoftmaxWarpImplI10DirectLoadI13__nv_bfloat16fE11DirectStoreIfS1_EfLi1ELi15ELi32ELi1ELb0EL9Algorithm0EEvT_T0_ll --------------------------
	.section	.text._Z15SoftmaxWarpImplI10DirectLoadI13__nv_bfloat16fE11DirectStoreIfS1_EfLi1ELi15ELi32ELi1ELb0EL9Algorithm0EEvT_T0_ll,"ax",@progbits
	.align	128
        .global         _Z15SoftmaxWarpImplI10DirectLoadI13__nv_bfloat16fE11DirectStoreIfS1_EfLi1ELi15ELi32ELi1ELb0EL9Algorithm0EEvT_T0_ll
        .type           _Z15SoftmaxWarpImplI10DirectLoadI13__nv_bfloat16fE11DirectStoreIfS1_EfLi1ELi15ELi32ELi1ELb0EL9Algorithm0EEvT_T0_ll,@function
        .size           _Z15SoftmaxWarpImplI10DirectLoadI13__nv_bfloat16fE11DirectStoreIfS1_EfLi1ELi15ELi32ELi1ELb0EL9Algorithm0EEvT_T0_ll,(.L_x_25497 - _Z15SoftmaxWarpImplI10DirectLoadI13__nv_bfloat16fE11DirectStoreIfS1_EfLi1ELi15ELi32ELi1ELb0EL9Algorithm0EEvT_T0_ll)
        .other          _Z15SoftmaxWarpImplI10DirectLoadI13__nv_bfloat16fE11DirectStoreIfS1_EfLi1ELi15ELi32ELi1ELb0EL9Algorithm0EEvT_T0_ll,@"STO_CUDA_ENTRY STV_DEFAULT"
_Z15SoftmaxWarpImplI10DirectLoadI13__nv_bfloat16fE11DirectStoreIfS1_EfLi1ELi15ELi32ELi1ELb0EL9Algorithm0EEvT_T0_ll:
.text._Z15SoftmaxWarpImplI10DirectLoadI13__nv_bfloat16fE11DirectStoreIfS1_EfLi1ELi15ELi32ELi1ELb0EL9Algorithm0EEvT_T0_ll:
        /* <DEDUP_REMOVED lines=24> */
.L_x_3211:
        /* <DEDUP_REMOVED lines=13> */
.L_x_3243:
        /* <DEDUP_REMOVED lines=88> */
[-C--:B------:R-:W-:Y:S01]  /*07d0*/  FFMA.RM R9, R9, R12.reuse, 12582913 ;  /* 0x4b40000109097423 */ /* 0x080fe2000000400c */
[----:B------:R-:W-:Y:S01]  /*07e0*/  FADD R5, R3, -12583039 ;  /* 0xcb40007f03057421 */ /* 0x000fe20000000000 */
[----:B------:R-:W-:Y:S01]  /*07f0*/  FADD R13, R7, -12583039 ;  /* 0xcb40007f070d7421 */ /* 0x000fe20000000000 */
[-C--:B------:R-:W-:Y:S01]  /*0800*/  FFMA.SAT R15, R2, R11.reuse, 0.5 ;  /* 0x3f000000020f7423 */ /* 0x080fe2000000200b */
[--C-:B------:R-:W-:Y:S01]  /*0810*/  FADD R4, R4, -R14.reuse ;  /* 0x8000000e04047221 */ /* 0x100fe20000000000 */
[----:B------:R-:W-:Y:S01]  /*0820*/  FFMA R5, R38, 1.4426950216293334961, -R5 ;  /* 0x3fb8aa3b26057823 */ /* 0x000fe20000000805 */
[----:B------:R-:W-:Y:S01]  /*0830*/  FFMA R13, R20, 1.4426950216293334961, -R13 ;  /* 0x3fb8aa3b140d7823 */ /* 0x000fe2000000080d */
[----:B------:R-:W-:Y:S01]  /*0840*/  FFMA.RM R15, R15, R12, 12582913 ;  /* 0x4b4000010f0f7423 */ /* 0x000fe2000000400c */
[--C-:B------:R-:W-:Y:S01]  /*0850*/  FADD R34, R17, -R14.reuse ;  /* 0x8000000e11227221 */ /* 0x100fe20000000000 */
[----:B------:R-:W-:Y:S01]  /*0860*/  FFMA R5, R38, 1.925963033500011079e-08, R5 ;  /* 0x32a5706026057823 */ /* 0x000fe20000000005 */
[----:B------:R-:W-:Y:S01]  /*0870*/  FFMA R13, R20, 1.925963033500011079e-08, R13 ;  /* 0x32a57060140d7823 */ /* 0x000fe2000000000d */
[--C-:B------:R-:W-:Y:S01]  /*0880*/  FADD R32, R16, -R14.reuse ;  /* 0x8000000e10207221 */ /* 0x100fe20000000000 */
[--C-:B------:R-:W-:Y:S01]  /*0890*/  FADD R6, R6, -R14.reuse ;  /* 0x8000000e06067221 */ /* 0x100fe20000000000 */
[--C-:B------:R-:W-:Y:S01]  /*08a0*/  FADD R20, R29, -R14.reuse ;  /* 0x8000000e1d147221 */ /* 0x100fe20000000000 */
[----:B------:R1:W2:Y:S01]  /*08b0*/  MUFU.EX2 R36, R13 ;  /* 0x0000000d00247308 */ /* 0x0002a20000000800 */
[--C-:B------:R-:W-:Y:S01]  /*08c0*/  FADD R10, R10, -R14.reuse ;  /* 0x8000000e0a0a7221 */ /* 0x100fe20000000000 */
[--C-:B------:R-:W-:Y:S01]  /*08d0*/  FADD R30, R19, -R14.reuse ;  /* 0x8000000e131e7221 */ /* 0x100fe20000000000 */
[--C-:B------:R-:W-:Y:S01]  /*08e0*/  FADD R18, R18, -R14.reuse ;  /* 0x8000000e12127221 */ /* 0x100fe20000000000 */
[----:B------:R-:W-:Y:S01]  /*08f0*/  FADD R14, R27, -R14 ;  /* 0x8000000e1b0e7221 */ /* 0x000fe20000000000 */
[----:B------:R-:W-:Y:S01]  /*0900*/  FFMA.SAT R19, R10, R11, 0.5 ;  /* 0x3f0000000a137423 */ /* 0x000fe2000000200b */
[----:B------:R-:W-:-:S02]  /*0910*/  SHF.L.U32 R7, R7, 0x17, RZ ;  /* 0x0000001707077819 */ /* 0x000fc400000006ff */
[----:B------:R-:W3:Y:S01]  /*0920*/  MUFU.EX2 R5, R5 ;  /* 0x0000000500057308 */ /* 0x000ee20000000800 */
[----:B-1----:R-:W-:Y:S01]  /*0930*/  FADD R13, R9, -12583039 ;  /* 0xcb40007f090d7421 */ /* 0x002fe20000000000 */
[----:B------:R-:W-:-:S03]  /*0940*/  FFMA.RM R19, R19, R12, 12582913 ;  /* 0x4b40000113137423 */ /* 0x000fc6000000400c */
[----:B------:R-:W-:-:S04]  /*0950*/  FFMA R13, R0, 1.4426950216293334961, -R13 ;  /* 0x3fb8aa3b000d7823 */ /* 0x000fc8000000080d */
[----:B------:R-:W-:Y:S01]  /*0960*/  FFMA R13, R0, 1.925963033500011079e-08, R13 ;  /* 0x32a57060000d7823 */ /* 0x000fe2000000000d */
[----:B------:R-:W-:Y:S01]  /*0970*/  SHF.L.U32 R0, R3, 0x17, RZ ;  /* 0x0000001703007819 */ /* 0x000fe200000006ff */
[----:B------:R-:W-:Y:S01]  /*0980*/  FADD R3, R15, -12583039 ;  /* 0xcb40007f0f037421 */ /* 0x000fe20000000000 */
[----:B--2---:R-:W-:-:S03]  /*0990*/  FMUL R7, R7, R36 ;  /* 0x0000002407077220 */ /* 0x004fc60000400000 */
[----:B------:R-:W1:Y:S01]  /*09a0*/  MUFU.EX2 R13, R13 ;  /* 0x0000000d000d7308 */ /* 0x000e620000000800 */
[----:B------:R-:W-:Y:S01]  /*09b0*/  FFMA R3, R2, 1.4426950216293334961, -R3 ;  /* 0x3fb8aa3b02037823 */ /* 0x000fe20000000803 */
[----:B---3--:R-:W-:-:S03]  /*09c0*/  FMUL R0, R0, R5 ;  /* 0x0000000500007220 */ /* 0x008fc60000400000 */
[----:B------:R-:W-:Y:S01]  /*09d0*/  FFMA R5, R2, 1.925963033500011079e-08, R3 ;  /* 0x32a5706002057823 */ /* 0x000fe20000000003 */
[----:B------:R-:W-:Y:S01]  /*09e0*/  FFMA.SAT R3, R4, R11, 0.5 ;  /* 0x3f00000004037423 */ /* 0x000fe2000000200b */
[----:B------:R-:W-:Y:S02]  /*09f0*/  SHF.L.U32 R2, R9, 0x17, RZ ;  /* 0x0000001709027819 */ /* 0x000fe400000006ff */
[----:B------:R-:W2:Y:S01]  /*0a00*/  MUFU.EX2 R16, R5 ;  /* 0x0000000500107308 */ /* 0x000ea20000000800 */
[----:B------:R-:W-:Y:S01]  /*0a10*/  FFMA.RM R9, R3, R12, 12582913 ;  /* 0x4b40000103097423 */ /* 0x000fe2000000400c */
[----:B------:R-:W-:-:S03]  /*0a20*/  SHF.L.U32 R3, R15, 0x17, RZ ;  /* 0x000000170f037819 */ /* 0x000fc600000006ff */
[----:B------:R-:W-:Y:S01]  /*0a30*/  FADD R17, R9, -12583039 ;  /* 0xcb40007f09117421 */ /* 0x000fe20000000000 */
[----:B-1----:R-:W-:-:S03]  /*0a40*/  FMUL R2, R2, R13 ;  /* 0x0000000d02027220 */ /* 0x002fc60000400000 */
[----:B------:R-:W-:Y:S01]  /*0a50*/  FFMA R17, R4, 1.4426950216293334961, -R17 ;  /* 0x3fb8aa3b04117823 */ /* 0x000fe20000000811 */
[----:B------:R-:W-:-:S03]  /*0a60*/  FFMA.SAT R13, R8, R11, 0.5 ;  /* 0x3f000000080d7423 */ /* 0x000fc6000000200b */
[----:B------:R-:W-:Y:S01]  /*0a70*/  FFMA R17, R4, 1.925963033500011079e-08, R17 ;  /* 0x32a5706004117823 */ /* 0x000fe20000000011 */
[----:B------:R-:W-:Y:S01]  /*0a80*/  FFMA.RM R13, R13, R12, 12582913 ;  /* 0x4b4000010d0d7423 */ /* 0x000fe2000000400c */
[----:B------:R-:W-:Y:S01]  /*0a90*/  SHF.L.U32 R4, R9, 0x17, RZ ;  /* 0x0000001709047819 */ /* 0x000fe200000006ff */
[----:B--2---:R-:W-:Y:S02]  /*0aa0*/  FMUL R3, R3, R16 ;  /* 0x0000001003037220 */ /* 0x004fe40000400000 */
[----:B------:R-:W-:Y:S01]  /*0ab0*/  FADD R5, R13, -12583039 ;  /* 0xcb40007f0d057421 */ /* 0x000fe20000000000 */
[----:B------:R-:W1:Y:S03]  /*0ac0*/  MUFU.EX2 R17, R17 ;  /* 0x0000001100117308 */ /* 0x000e660000000800 */
[----:B------:R-:W-:-:S04]  /*0ad0*/  FFMA R5, R8, 1.4426950216293334961, -R5 ;  /* 0x3fb8aa3b08057823 */ /* 0x000fc80000000805 */
[----:B------:R-:W-:Y:S01]  /*0ae0*/  FFMA R8, R8, 1.925963033500011079e-08, R5 ;  /* 0x32a5706008087823 */ /* 0x000fe20000000005 */
[----:B------:R-:W-:-:S04]  /*0af0*/  FFMA.SAT R5, R6, R11, 0.5 ;  /* 0x3f00000006057423 */ /* 0x000fc8000000200b */
[-C--:B------:R-:W-:Y:S01]  /*0b00*/  FFMA.RM R9, R5, R12.reuse, 12582913 ;  /* 0x4b40000105097423 */ /* 0x080fe2000000400c */
[----:B------:R-:W2:Y:S03]  /*0b10*/  MUFU.EX2 R8, R8 ;  /* 0x0000000800087308 */ /* 0x000ea60000000800 */
[----:B------:R-:W-:Y:S01]  /*0b20*/  FADD R5, R9, -12583039 ;  /* 0xcb40007f09057421 */ /* 0x000fe20000000000 */
[----:B-1----:R-:W-:Y:S01]  /*0b30*/  FMUL R4, R4, R17 ;  /* 0x0000001104047220 */ /* 0x002fe20000400000 */
[----:B------:R-:W-:Y:S02]  /*0b40*/  FFMA.SAT R17, R20, R11, 0.5 ;  /* 0x3f00000014117423 */ /* 0x000fe4000000200b */
[----:B------:R-:W-:Y:S02]  /*0b50*/  FFMA R5, R6, 1.4426950216293334961, -R5 ;  /* 0x3fb8aa3b06057823 */ /* 0x000fe40000000805 */
[----:B------:R-:W-:-:S02]  /*0b60*/  FFMA.RM R17, R17, R12, 12582913 ;  /* 0x4b40000111117423 */ /* 0x000fc4000000400c */
[----:B------:R-:W-:Y:S01]  /*0b70*/  FFMA R15, R6, 1.925963033500011079e-08, R5 ;  /* 0x32a57060060f7823 */ /* 0x000fe20000000005 */
[----:B------:R-:W-:Y:S01]  /*0b80*/  SHF.L.U32 R5, R13, 0x17, RZ ;  /* 0x000000170d057819 */ /* 0x000fe200000006ff */
[C---:B------:R-:W-:Y:S01]  /*0b90*/  FADD R13, R17.reuse, -12583039 ;  /* 0xcb40007f110d7421 */ /* 0x040fe20000000000 */
[----:B------:R-:W-:Y:S01]  /*0ba0*/  SHF.L.U32 R16, R17, 0x17, RZ ;  /* 0x0000001711107819 */ /* 0x000fe200000006ff */
[----:B------:R-:W-:Y:S01]  /*0bb0*/  FADD R17, R19, -12583039 ;  /* 0xcb40007f13117421 */ /* 0x000fe20000000000 */
[----:B------:R-:W-:Y:S01]  /*0bc0*/  SHF.L.U32 R6, R9, 0x17, RZ ;  /* 0x0000001709067819 */ /* 0x000fe200000006ff */
[----:B------:R-:W-:Y:S01]  /*0bd0*/  FFMA R13, R20, 1.4426950216293334961, -R13 ;  /* 0x3fb8aa3b140d7823 */ /* 0x000fe2000000080d */
[----:B------:R-:W1:Y:S01]  /*0be0*/  MUFU.EX2 R15, R15 ;  /* 0x0000000f000f7308 */ /* 0x000e620000000800 */
[----:B------:R-:W-:Y:S01]  /*0bf0*/  FFMA.SAT R9, R28, R11, 0.5 ;  /* 0x3f0000001c097423 */ /* 0x000fe2000000200b */
[----:B------:R-:W-:Y:S01]  /*0c00*/  FFMA R17, R10, 1.4426950216293334961, -R17 ;  /* 0x3fb8aa3b0a117823 */ /* 0x000fe20000000811 */
[----:B------:R-:W-:Y:S01]  /*0c10*/  FFMA R13, R20, 1.925963033500011079e-08, R13 ;  /* 0x32a57060140d7823 */ /* 0x000fe2000000000d */
[----:B--2---:R-:W-:Y:S01]  /*0c20*/  FMUL R5, R5, R8 ;  /* 0x0000000805057220 */ /* 0x004fe20000400000 */
[----:B------:R-:W-:Y:S01]  /*0c30*/  FFMA.RM R9, R9, R12, 12582913 ;  /* 0x4b40000109097423 */ /* 0x000fe2000000400c */
[----:B------:R-:W-:-:S03]  /*0c40*/  FFMA R17, R10, 1.925963033500011079e-08, R17 ;  /* 0x32a570600a117823 */ /* 0x000fc60000000011 */
[----:B------:R-:W2:Y:S01]  /*0c50*/  MUFU.EX2 R13, R13 ;  /* 0x0000000d000d7308 */ /* 0x000ea20000000800 */
[----:B-1----:R-:W-:Y:S01]  /*0c60*/  FMUL R6, R6, R15 ;  /* 0x0000000f06067220 */ /* 0x002fe20000400000 */
[----:B------:R-:W-:-:S06]  /*0c70*/  FADD R15, R9, -12583039 ;  /* 0xcb40007f090f7421 */ /* 0x000fcc0000000000 */
[----:B------:R-:W-:Y:S01]  /*0c80*/  MUFU.EX2 R20, R17 ;  /* 0x0000001100147308 */ /* 0x000fe20000000800 */
[----:B------:R-:W-:Y:S01]  /*0c90*/  SHF.L.U32 R9, R9, 0x17, RZ ;  /* 0x0000001709097819 */ /* 0x000fe200000006ff */
[----:B------:R-:W-:Y:S01]  /*0ca0*/  FFMA R15, R28, 1.4426950216293334961, -R15 ;  /* 0x3fb8aa3b1c0f7823 */ /* 0x000fe2000000080f */
[----:B--2---:R-:W-:Y:S01]  /*0cb0*/  FMUL R16, R16, R13 ;  /* 0x0000000d10107220 */ /* 0x004fe20000400000 */
[----:B------:R-:W-:Y:S02]  /*0cc0*/  FFMA.SAT R13, R34, R11, 0.5 ;  /* 0x3f000000220d7423 */ /* 0x000fe4000000200b */
[----:B------:R-:W-:Y:S02]  /*0cd0*/  FFMA R15, R28, 1.925963033500011079e-08, R15 ;  /* 0x32a570601c0f7823 */ /* 0x000fe4000000000f */
[----:B------:R-:W-:Y:S02]  /*0ce0*/  FFMA.RM R27, R13, R12, 12582913 ;  /* 0x4b4000010d1b7423 */ /* 0x000fe4000000400c */
[----:B------:R-:W1:Y:S02]  /*0cf0*/  MUFU.EX2 R8, R15 ;  /* 0x0000000f00087308 */ /* 0x000e640000000800 */
[----:B------:R-:W-:-:S04]  /*0d00*/  FADD R13, R27, -12583039 ;  /* 0xcb40007f1b0d7421 */ /* 0x000fc80000000000 */
[----:B------:R-:W-:-:S04]  /*0d10*/  FFMA R13, R34, 1.4426950216293334961, -R13 ;  /* 0x3fb8aa3b220d7823 */ /* 0x000fc8000000080d */
[----:B------:R-:W-:Y:S01]  /*0d20*/  FFMA R34, R34, 1.925963033500011079e-08, R13 ;  /* 0x32a5706022227823 */ /* 0x000fe2000000000d */
[----:B------:R-:W-:-:S03]  /*0d30*/  FFMA.SAT R13, R32, R11, 0.5 ;  /* 0x3f000000200d7423 */ /* 0x000fc6000000200b */
[----:B------:R-:W2:Y:S01]  /*0d40*/  MUFU.EX2 R17, R34 ;  /* 0x0000002200117308 */ /* 0x000ea20000000800 */
[----:B------:R-:W-:Y:S01]  /*0d50*/  FFMA.RM R13, R13, R12, 12582913 ;  /* 0x4b4000010d0d7423 */ /* 0x000fe2000000400c */
[----:B-1----:R-:W-:Y:S01]  /*0d60*/  FMUL R10, R9, R8 ;  /* 0x00000008090a7220 */ /* 0x002fe20000400000 */
[----:B------:R-:W-:Y:S02]  /*0d70*/  SHF.L.U32 R8, R27, 0x17, RZ ;  /* 0x000000171b087819 */ /* 0x000fe400000006ff */
[----:B------:R-:W-:Y:S01]  /*0d80*/  FADD R15, R13, -12583039 ;  /* 0xcb40007f0d0f7421 */ /* 0x000fe20000000000 */
[----:B------:R-:W-:Y:S01]  /*0d90*/  SHF.L.U32 R9, R19, 0x17, RZ ;  /* 0x0000001713097819 */ /* 0x000fe200000006ff */
[----:B------:R-:W-:Y:S01]  /*0da0*/  FFMA.SAT R19, R14, R11, 0.5 ;  /* 0x3f0000000e137423 */ /* 0x000fe2000000200b */
[----:B------:R-:W-:Y:S01]  /*0db0*/  SHF.L.U32 R13, R13, 0x17, RZ ;  /* 0x000000170d0d7819 */ /* 0x000fe200000006ff */
[----:B------:R-:W-:Y:S02]  /*0dc0*/  FFMA R15, R32, 1.4426950216293334961, -R15 ;  /* 0x3fb8aa3b200f7823 */ /* 0x000fe4000000080f */
[----:B------:R-:W-:-:S02]  /*0dd0*/  FMUL R9, R9, R20 ;  /* 0x0000001409097220 */ /* 0x000fc40000400000 */
[----:B------:R-:W-:Y:S01]  /*0de0*/  FFMA R32, R32, 1.925963033500011079e-08, R15 ;  /* 0x32a5706020207823 */ /* 0x000fe2000000000f */
[----:B------:R-:W-:Y:S01]  /*0df0*/  FFMA.SAT R15, R30, R11, 0.5 ;  /* 0x3f0000001e0f7423 */ /* 0x000fe2000000200b */
[----:B--2---:R-:W-:-:S03]  /*0e00*/  FMUL R8, R8, R17 ;  /* 0x0000001108087220 */ /* 0x004fc60000400000 */
[----:B------:R-:W-:Y:S01]  /*0e10*/  FFMA.RM R15, R15, R12, 12582913 ;  /* 0x4b4000010f0f7423 */ /* 0x000fe2000000400c */
[----:B------:R-:W1:Y:S03]  /*0e20*/  MUFU.EX2 R32, R32 ;  /* 0x0000002000207308 */ /* 0x000e660000000800 */
[C---:B------:R-:W-:Y:S01]  /*0e30*/  FADD R17, R15.reuse, -12583039 ;  /* 0xcb40007f0f117421 */ /* 0x040fe20000000000 */
[----:B------:R-:W-:-:S03]  /*0e40*/  SHF.L.U32 R15, R15, 0x17, RZ ;  /* 0x000000170f0f7819 */ /* 0x000fc600000006ff */
[----:B------:R-:W-:-:S04]  /*0e50*/  FFMA R17, R30, 1.4426950216293334961, -R17 ;  /* 0x3fb8aa3b1e117823 */ /* 0x000fc80000000811 */
[----:B------:R-:W-:Y:S01]  /*0e60*/  FFMA R30, R30, 1.925963033500011079e-08, R17 ;  /* 0x32a570601e1e7823 */ /* 0x000fe20000000011 */
[----:B------:R-:W-:-:S04]  /*0e70*/  FFMA.SAT R17, R18, R11, 0.5 ;  /* 0x3f00000012117423 */ /* 0x000fc8000000200b */
[-C--:B------:R-:W-:Y:S01]  /*0e80*/  FFMA.RM R11, R17, R12.reuse, 12582913 ;  /* 0x4b400001110b7423 */ /* 0x080fe2000000400c */
[----:B------:R-:W-:Y:S01]  /*0e90*/  FFMA.RM R12, R19, R12, 12582913 ;  /* 0x4b400001130c7423 */ /* 0x000fe2000000400c */
[----:B------:R-:W2:Y:S01]  /*0ea0*/  MUFU.EX2 R30, R30 ;  /* 0x0000001e001e7308 */ /* 0x000ea20000000800 */
[----:B-1----:R-:W-:Y:S01]  /*0eb0*/  FMUL R20, R13, R32 ;  /* 0x000000200d147220 */ /* 0x002fe20000400000 */
[C---:B------:R-:W-:Y:S01]  /*0ec0*/  FADD R17, R11.reuse, -12583039 ;  /* 0xcb40007f0b117421 */ /* 0x040fe20000000000 */
[----:B------:R-:W-:-:S03]  /*0ed0*/  SHF.L.U32 R11, R11, 0x17, RZ ;  /* 0x000000170b0b7819 */ /* 0x000fc600000006ff */
[----:B------:R-:W-:-:S04]  /*0ee0*/  FFMA R17, R18, 1.4426950216293334961, -R17 ;  /* 0x3fb8aa3b12117823 */ /* 0x000fc80000000811 */
[----:B------:R-:W-:Y:S01]  /*0ef0*/  FFMA R18, R18, 1.925963033500011079e-08, R17 ;  /* 0x32a5706012127823 */ /* 0x000fe20000000011 */
[C---:B------:R-:W-:Y:S01]  /*0f00*/  FADD R17, R12.reuse, -12583039 ;  /* 0xcb40007f0c117421 */ /* 0x040fe20000000000 */
[----:B------:R-:W-:-:S03]  /*0f10*/  SHF.L.U32 R12, R12, 0x17, RZ ;  /* 0x000000170c0c7819 */ /* 0x000fc600000006ff */
[C---:B------:R-:W-:Y:S01]  /*0f20*/  FFMA R17, R14.reuse, 1.4426950216293334961, -R17 ;  /* 0x3fb8aa3b0e117823 */ /* 0x040fe20000000811 */
[----:B------:R-:W1:Y:S01]  /*0f30*/  MUFU.EX2 R18, R18 ;  /* 0x0000001200127308 */ /* 0x000e620000000800 */
[----:B--2---:R-:W-:Y:S02]  /*0f40*/  FMUL R19, R15, R30 ;  /* 0x0000001e0f137220 */ /* 0x004fe40000400000 */
[----:B------:R-:W-:Y:S01]  /*0f50*/  FFMA R27, R14, 1.925963033500011079e-08, R17 ;  /* 0x32a570600e1b7823 */ /* 0x000fe20000000011 */
[----:B------:R-:W-:-:S04]  /*0f60*/  FADD R17, RZ, R7 ;  /* 0x00000007ff117221 */ /* 0x000fc80000000000 */
[----:B------:R-:W-:Y:S01]  /*0f70*/  FADD R17, R17, R0 ;  /* 0x0000000011117221 */ /* 0x000fe20000000000 */
[----:B------:R-:W2:Y:S03]  /*0f80*/  MUFU.EX2 R27, R27 ;  /* 0x0000001b001b7308 */ /* 0x000ea60000000800 */
[----:B------:R-:W-:-:S04]  /*0f90*/  FADD R14, R17, R2 ;  /* 0x00000002110e7221 */ /* 0x000fc80000000000 */
[----:B------:R-:W-:Y:S01]  /*0fa0*/  FADD R17, R14, R3 ;  /* 0x000000030e117221 */ /* 0x000fe20000000000 */
[----:B-1----:R-:W-:-:S03]  /*0fb0*/  FMUL R18, R11, R18 ;  /* 0x000000120b127220 */ /* 0x002fc60000400000 */
[----:B------:R-:W-:-:S04]  /*0fc0*/  FADD R14, R17, R4 ;  /* 0x00000004110e7221 */ /* 0x000fc80000000000 */
[----:B------:R-:W-:-:S04]  /*0fd0*/  FADD R17, R14, R5 ;  /* 0x000000050e117221 */ /* 0x000fc80000000000 */
        /* <DEDUP_REMOVED lines=19> */
.L_x_3255:
        /* <DEDUP_REMOVED lines=12> */
[----:B01----:R-:W-:Y:S05]  /*11d0*/  CALL.REL.NOINC `($__internal_45_$__cuda_sm3x_div_rn_noftz_f32_slowpath) ;  /* 0x0000001c00947944 */ /* 0x003fea0003c00000 */
[----:B------:R-:W-:-:S07]  /*11e0*/  MOV R11, R30 ;  /* 0x0000001e000b7202 */ /* 0x000fce0000000f00 */
.L_x_3214:
[----:B------:R-:W-:Y:S05]  /*11f0*/  BSYNC.RECONVERGENT B2 ;  /* 0x0000000000027941 */ /* 0x000fea0003800200 */
.L_x_3213:
        /* <DEDUP_REMOVED lines=12> */
[----:B01----:R-:W-:Y:S05]  /*12c0*/  CALL.REL.NOINC `($__internal_45_$__cuda_sm3x_div_rn_noftz_f32_slowpath) ;  /* 0x0000001c00587944 */ /* 0x003fea0003c00000 */
[----:B------:R-:W-:-:S07]  /*12d0*/  MOV R14, R30 ;  /* 0x0000001e000e7202 */ /* 0x000fce0000000f00 */
.L_x_3216:
[----:B------:R-:W-:Y:S05]  /*12e0*/  BSYNC.RECONVERGENT B2 ;  /* 0x0000000000027941 */ /* 0x000fea0003800200 */
.L_x_3215:
        /* <DEDUP_REMOVED lines=14> */
.L_x_3218:
[----:B------:R-:W-:Y:S05]  /*13d0*/  BSYNC.RECONVERGENT B2 ;  /* 0x0000000000027941 */ /* 0x000fea0003800200 */
.L_x_3217:
        /* <DEDUP_REMOVED lines=14> */
.L_x_3220:
[----:B------:R-:W-:Y:S05]  /*14c0*/  BSYNC.RECONVERGENT B2 ;  /* 0x0000000000027941 */ /* 0x000fea0003800200 */
.L_x_3219:
        /* <DEDUP_REMOVED lines=14> */
.L_x_3222:
[----:B------:R-:W-:Y:S05]  /*15b0*/  BSYNC.RECONVERGENT B2 ;  /* 0x0000000000027941 */ /* 0x000fea0003800200 */
.L_x_3221:
        /* <DEDUP_REMOVED lines=14> */
.L_x_3224:
[----:B------:R-:W-:Y:S05]  /*16a0*/  BSYNC.RECONVERGENT B2 ;  /* 0x0000000000027941 */ /* 0x000fea0003800200 */
.L_x_3223:
        /* <DEDUP_REMOVED lines=14> */
.L_x_3226:
[----:B------:R-:W-:Y:S05]  /*1790*/  BSYNC.RECONVERGENT B2 ;  /* 0x0000000000027941 */ /* 0x000fea0003800200 */
.L_x_3225:
        /* <DEDUP_REMOVED lines=14> */
.L_x_3228:
[----:B------:R-:W-:Y:S05]  /*1880*/  BSYNC.RECONVERGENT B2 ;  /* 0x0000000000027941 */ /* 0x000fea0003800200 */
.L_x_3227:
        /* <DEDUP_REMOVED lines=14> */
.L_x_3230:
[----:B------:R-:W-:Y:S05]  /*1970*/  BSYNC.RECONVERGENT B2 ;  /* 0x0000000000027941 */ /* 0x000fea0003800200 */
.L_x_3229:
        /* <DEDUP_REMOVED lines=14> */
.L_x_3232:
[----:B------:R-:W-:Y:S05]  /*1a60*/  BSYNC.RECONVERGENT B2 ;  /* 0x0000000000027941 */ /* 0x000fea0003800200 */
.L_x_3231:
        /* <DEDUP_REMOVED lines=14> */
.L_x_3234:
[----:B------:R-:W-:Y:S05]  /*1b50*/  BSYNC.RECONVERGENT B2 ;  /* 0x0000000000027941 */ /* 0x000fea0003800200 */
.L_x_3233:
        /* <DEDUP_REMOVED lines=14> */
.L_x_3236:
[----:B------:R-:W-:Y:S05]  /*1c40*/  BSYNC.RECONVERGENT B2 ;  /* 0x0000000000027941 */ /* 0x000fea0003800200 */
.L_x_3235:
        /* <DEDUP_REMOVED lines=14> */
.L_x_3238:
[----:B------:R-:W-:Y:S05]  /*1d30*/  BSYNC.RECONVERGENT B2 ;  /* 0x0000000000027941 */ /* 0x000fea0003800200 */
.L_x_3237:
        /* <DEDUP_REMOVED lines=14> */
.L_x_3240:
[----:B------:R-:W-:Y:S05]  /*1e20*/  BSYNC.RECONVERGENT B2 ;  /* 0x0000000000027941 */ /* 0x000fea0003800200 */
.L_x_3239:
        /* <DEDUP_REMOVED lines=14> */
.L_x_3242:
[----:B------:R-:W-:Y:S05]  /*1f10*/  BSYNC.RECONVERGENT B2 ;  /* 0x0000000000027941 */ /* 0x000fea0003800200 */
.L_x_3241:
[----:B------:R-:W-:Y:S01]  /*1f20*/  HFMA2 R13, -RZ, RZ, 0, 0 ;  /* 0x00000000ff0d7431 */ /* 0x000fe200000001ff */
[----:B------:R-:W-:Y:S01]  /*1f30*/  MOV R12, R26 ;  /* 0x0000001a000c7202 */ /* 0x000fe20000000f00 */
[----:B------:R-:W-:Y:S01]  /*1f40*/  IMAD R17, R21, UR42, RZ ;  /* 0x0000002a15117c24 */ /* 0x000fe2000f8e02ff */
[----:B------:R-:W-:Y:S02]  /*1f50*/  F2FP.BF16.F32.PACK_AB R11, R14, R11 ;  /* 0x0000000b0e0b723e */ /* 0x000fe400000010ff */
        /* <DEDUP_REMOVED lines=8> */
[----:B------:R-:W-:Y:S02]  /*1fe0*/  R2UR UR13, R23 ;  /* 0x00000000170d72ca */ /* 0x000fe400000e0000 */
[----:B------:R-:W-:Y:S02]  /*1ff0*/  IADD3 R13, PT, PT, R15, R13, RZ ;  /* 0x0000000d0f0d7210 */ /* 0x000fe40007ffe0ff */
[----:B------:R-:W-:Y:S02]  /*2000*/  F2FP.BF16.F32.PACK_AB R0, R27, R0 ;  /* 0x000000001b00723e */ /* 0x000fe400000010ff */
[----:B------:R-:W-:-:S02]  /*2010*/  LEA.HI.X R13, R14, UR41, R13, 0x1, P0 ;  /* 0x000000290e0d7c11 */ /* 0x000fc400080f0c0d */
[----:B------:R-:W-:Y:S02]  /*2020*/  IADD3 R24, P0, PT, R25, R24, RZ ;  /* 0x0000001819187210 */ /* 0x000fe40007f1e0ff */
[----:B------:R-:W-:Y:S01]  /*2030*/  F2FP.BF16.F32.PACK_AB R2, R3, R2 ;  /* 0x000000020302723e */ /* 0x000fe200000010ff */
[----:B------:R2:W-:Y:S01]  /*2040*/  STG.E.U16 desc[UR8][R12.64+0x80], R0 ;  /* 0x000080000c007986 */ /* 0x0005e2000c101508 */
[----:B------:R-:W-:Y:S02]  /*2050*/  LEA.HI.X.SX32 R21, R25, R21, 0x1, P0 ;  /* 0x0000001519157211 */ /* 0x000fe400000f0eff */
[----:B------:R-:W-:Y:S02]  /*2060*/  ISETP.GE.U32.AND P0, PT, R24, UR44, PT ;  /* 0x0000002c18007c0c */ /* 0x000fe4000bf06070 */
[----:B------:R-:W-:Y:S02]  /*2070*/  R2UR UR4, R22 ;  /* 0x00000000160472ca */ /* 0x000fe400000e0000 */
[----:B------:R-:W-:-:S02]  /*2080*/  R2UR UR5, R23 ;  /* 0x00000000170572ca */ /* 0x000fc400000e0000 */
[C---:B------:R-:W-:Y:S02]  /*2090*/  R2UR UR10, R22.reuse ;  /* 0x00000000160a72ca */ /* 0x040fe400000e0000 */
[C---:B------:R-:W-:Y:S02]  /*20a0*/  R2UR UR11, R23.reuse ;  /* 0x00000000170b72ca */ /* 0x040fe400000e0000 */
[----:B------:R-:W-:Y:S02]  /*20b0*/  R2UR UR14, R22 ;  /* 0x00000000160e72ca */ /* 0x000fe400000e0000 */
[----:B------:R-:W-:Y:S02]  /*20c0*/  R2UR UR15, R23 ;  /* 0x00000000170f72ca */ /* 0x000fe400000e0000 */
[----:B------:R-:W-:Y:S02]  /*20d0*/  PRMT R15, R0, 0x7632, R15 ;  /* 0x00007632000f7816 */ /* 0x000fe4000000000f */
[----:B------:R-:W-:Y:S01]  /*20e0*/  ISETP.GE.AND.EX P0, PT, R21, UR45, PT, P0 ;  /* 0x0000002d15007c0c */ /* 0x000fe2000bf06300 */
[----:B------:R-:W-:Y:S01]  /*20f0*/  STG.E.U16 desc[UR4][R12.64], R11 ;  /* 0x0000000b0c007986 */ /* 0x000fe2000c101504 */
[----:B------:R-:W-:-:S02]  /*2100*/  F2FP.BF16.F32.PACK_AB R6, R29, R6 ;  /* 0x000000061d06723e */ /* 0x000fc400000010ff */
[----:B--2---:R-:W-:Y:S01]  /*2110*/  PRMT R0, R2, 0x7632, R0 ;  /* 0x0000763202007816 */ /* 0x004fe20000000000 */
[----:B------:R-:W-:Y:S01]  /*2120*/  STG.E.U16 desc[UR10][R12.64+0xc0], R15 ;  /* 0x0000c00f0c007986 */ /* 0x000fe2000c10150a */
[----:B------:R-:W-:Y:S02]  /*2130*/  F2FP.BF16.F32.PACK_AB R4, R5, R4 ;  /* 0x000000040504723e */ /* 0x000fe400000010ff */
[----:B------:R-:W-:Y:S01]  /*2140*/  F2FP.BF16.F32.PACK_AB R8, R8, R9 ;  /* 0x000000090808723e */ /* 0x000fe200000010ff */
[----:B------:R2:W-:Y:S01]  /*2150*/  STG.E.U16 desc[UR6][R12.64+0x140], R0 ;  /* 0x000140000c007986 */ /* 0x0005e2000c101506 */
[----:B------:R-:W-:Y:S02]  /*2160*/  F2FP.BF16.F32.PACK_AB R10, R19, R10 ;  /* 0x0000000a130a723e */ /* 0x000fe400000010ff */
[----:B------:R-:W-:Y:S01]  /*2170*/  PRMT R5, R6, 0x7632, R5 ;  /* 0x0000763206057816 */ /* 0x000fe20000000005 */
[----:B------:R3:W-:Y:S01]  /*2180*/  STG.E.U16 desc[UR12][R12.64+0x200], R6 ;  /* 0x000200060c007986 */ /* 0x0007e2000c10150c */
[----:B------:R-:W-:-:S02]  /*2190*/  PRMT R14, R11, 0x7632, R14 ;  /* 0x000076320b0e7816 */ /* 0x000fc4000000000e */
[----:B------:R-:W-:Y:S01]  /*21a0*/  PRMT R3, R4, 0x7632, R3 ;  /* 0x0000763204037816 */ /* 0x000fe20000000003 */
[----:B------:R4:W-:Y:S01]  /*21b0*/  STG.E.U16 desc[UR4][R12.64+0x100], R2 ;  /* 0x000100020c007986 */ /* 0x0009e2000c101504 */
[----:B------:R-:W-:Y:S02]  /*21c0*/  F2FP.BF16.F32.PACK_AB R7, RZ, R7 ;  /* 0x00000007ff07723e */ /* 0x000fe400000010ff */
        /* <DEDUP_REMOVED lines=13> */
.L_x_3212:
[----:B------:R-:W-:Y:S01]  /*22a0*/  HFMA2 R11, -RZ, RZ, 0, 1.847743988037109375e-06 ;  /* 0x0000001fff0b7431 */ /* 0x000fe200000001ff */
[----:B------:R-:W-:Y:S01]  /*22b0*/  BSSY B0, `(.L_x_3244) ;  /* 0x0000006000007945 */ /* 0x000fe20003800000 */
[----:B------:R-:W-:Y:S02]  /*22c0*/  MOV R12, 0x10 ;  /* 0x00000010000c7802 */ /* 0x000fe40000000f00 */
[----:B------:R-:W-:-:S07]  /*22d0*/  MOV R15, 0xffffffff ;  /* 0xffffffff000f7802 */ /* 0x000fce0000000f00 */
[----:B0-----:R-:W-:Y:S05]  /*22e0*/  WARPSYNC.COLLECTIVE R15, `(.L_x_3245) ;  /* 0x000000000f087348 */ /* 0x001fea0003c00000 */
[----:B------:R1:W2:Y:S02]  /*22f0*/  SHFL.BFLY P6, R14, R13, R12, R11 ;  /* 0x0c00000c0d0e7389 */ /* 0x0002a400000c000b */
[----:B012---:R-:W-:Y:S05]  /*2300*/  ENDCOLLECTIVE ;  /* 0x000000000000791b */ /* 0x007fea0003800000 */
.L_x_3245:
[----:B------:R-:W-:Y:S05]  /*2310*/  BSYNC B0 ;  /* 0x0000000000007941 */ /* 0x000fea0003800000 */
.L_x_3244:
[----:B------:R-:W-:Y:S01]  /*2320*/  HFMA2 R12, -RZ, RZ, 0, 4.76837158203125e-07 ;  /* 0x00000008ff0c7431 */ /* 0x000fe200000001ff */
[----:B------:R-:W-:Y:S02]  /*2330*/  FMNMX R13, R13, R14, !PT ;  /* 0x0000000e0d0d7209 */ /* 0x000fe40007800000 */
[----:B------:R-:W-:Y:S02]  /*2340*/  MOV R11, 0x1f ;  /* 0x0000001f000b7802 */ /* 0x000fe40000000f00 */
[----:B------:R-:W-:-:S07]  /*2350*/  MOV R15, 0xffffffff ;  /* 0xffffffff000f7802 */ /* 0x000fce0000000f00 */
[----:B------:R-:W-:Y:S05]  /*2360*/  WARPSYNC.COLLECTIVE R15, `(.L_x_3246) ;  /* 0x000000000f087348 */ /* 0x000fea0003c00000 */
[----:B------:R0:W1:Y:S02]  /*2370*/  SHFL.BFLY P6, R14, R13, R12, R11 ;  /* 0x0c00000c0d0e7389 */ /* 0x00006400000c000b */
[----:B01----:R-:W-:Y:S05]  /*2380*/  ENDCOLLECTIVE ;  /* 0x000000000000791b */ /* 0x003fea0003800000 */
.L_x_3246:
[----:B------:R-:W-:Y:S01]  /*2390*/  HFMA2 R12, -RZ, RZ, 0, 2.384185791015625e-07 ;  /* 0x00000004ff0c7431 */ /* 0x000fe200000001ff */
[----:B------:R-:W-:-:S04]  /*23a0*/  FMNMX R0, R13, R14, !PT ;  /* 0x0000000e0d007209 */ /* 0x000fc80007800000 */
[----:B------:R-:W-:-:S07]  /*23b0*/  MOV R13, R0 ;  /* 0x00000000000d7202 */ /* 0x000fce0000000f00 */
[----:B------:R-:W-:Y:S05]  /*23c0*/  WARPSYNC.COLLECTIVE R15, `(.L_x_3247) ;  /* 0x000000000f087348 */ /* 0x000fea0003c00000 */
[----:B------:R0:W1:Y:S02]  /*23d0*/  SHFL.BFLY P6, R14, R13, R12, R11 ;  /* 0x0c00000c0d0e7389 */ /* 0x00006400000c000b */
[----:B01----:R-:W-:Y:S05]  /*23e0*/  ENDCOLLECTIVE ;  /* 0x000000000000791b */ /* 0x003fea0003800000 */
.L_x_3247:
[----:B------:R-:W-:Y:S01]  /*23f0*/  HFMA2 R12, -RZ, RZ, 0, 1.1920928955078125e-07 ;  /* 0x00000002ff0c7431 */ /* 0x000fe200000001ff */
[----:B------:R-:W-:-:S04]  /*2400*/  FMNMX R2, R0, R14, !PT ;  /* 0x0000000e00027209 */ /* 0x000fc80007800000 */
[----:B------:R-:W-:-:S07]  /*2410*/  MOV R13, R2 ;  /* 0x00000002000d7202 */ /* 0x000fce0000000f00 */
[----:B------:R-:W-:Y:S05]  /*2420*/  WARPSYNC.COLLECTIVE R15, `(.L_x_3248) ;  /* 0x000000000f087348 */ /* 0x000fea0003c00000 */
[----:B------:R0:W1:Y:S02]  /*2430*/  SHFL.BFLY P6, R14, R13, R12, R11 ;  /* 0x0c00000c0d0e7389 */ /* 0x00006400000c000b */
[----:B01----:R-:W-:Y:S05]  /*2440*/  ENDCOLLECTIVE ;  /* 0x000000000000791b */ /* 0x003fea0003800000 */
.L_x_3248:
[----:B------:R-:W-:Y:S01]  /*2450*/  HFMA2 R12, -RZ, RZ, 0, 5.9604644775390625e-08 ;  /* 0x00000001ff0c7431 */ /* 0x000fe200000001ff */
[----:B------:R-:W-:-:S04]  /*2460*/  FMNMX R3, R2, R14, !PT ;  /* 0x0000000e02037209 */ /* 0x000fc80007800000 */
[----:B------:R-:W-:-:S07]  /*2470*/  MOV R13, R3 ;  /* 0x00000003000d7202 */ /* 0x000fce0000000f00 */
[----:B------:R-:W-:Y:S05]  /*2480*/  WARPSYNC.COLLECTIVE R15, `(.L_x_3249) ;  /* 0x000000000f087348 */ /* 0x000fea0003c00000 */
[----:B------:R0:W1:Y:S02]  /*2490*/  SHFL.BFLY P6, R14, R13, R12, R11 ;  /* 0x0c00000c0d0e7389 */ /* 0x00006400000c000b */
[----:B01----:R-:W-:Y:S05]  /*24a0*/  ENDCOLLECTIVE ;  /* 0x000000000000791b */ /* 0x003fea0003800000 */
.L_x_3249:
        /* <DEDUP_REMOVED lines=21> */
[----:B------:R-:W-:-:S02]  /*2600*/  FADD R14, R27, -R14 ;  /* 0x8000000e1b0e7221 */ /* 0x000fc40000000000 */
[----:B------:R-:W-:Y:S01]  /*2610*/  FFMA R16, R7, 1.925963033500011079e-08, R16 ;  /* 0x32a5706007107823 */ /* 0x000fe20000000010 */
[----:B------:R-:W-:Y:S01]  /*2620*/  SHF.L.U32 R7, R10, 0x17, RZ ;  /* 0x000000170a077819 */ /* 0x000fe200000006ff */
[-C--:B------:R-:W-:Y:S01]  /*2630*/  FFMA.SAT R10, R0, R13.reuse, 0.5 ;  /* 0x3f000000000a7423 */ /* 0x080fe2000000200d */
[----:B------:R-:W-:-:S03]  /*2640*/  FFMA.SAT R30, R14, R13, 0.5 ;  /* 0x3f0000000e1e7423 */ /* 0x000fc6000000200d */
[-C--:B------:R-:W-:Y:S01]  /*2650*/  FFMA.RM R10, R10, R15.reuse, 12582913 ;  /* 0x4b4000010a0a7423 */ /* 0x080fe2000000400f */
[----:B------:R-:W0:Y:S01]  /*2660*/  MUFU.EX2 R16, R16 ;  /* 0x0000001000107308 */ /* 0x000e220000000800 */
[----:B------:R-:W-:Y:S02]  /*2670*/  FFMA.RM R30, R30, R15, 12582913 ;  /* 0x4b4000011e1e7423 */ /* 0x000fe4000000400f */
        /* <DEDUP_REMOVED lines=55> */
[----:B0-----:R-:W-:Y:S01]  /*29f0*/  FMUL R6, R6, R27 ;  /* 0x0000001b06067220 */ /* 0x001fe20000400000 */
[----:B-1----:R-:W-:Y:S01]  /*2a00*/  FMUL R16, R10, R29 ;  /* 0x0000001d0a107220 */ /* 0x002fe20000400000 */
        /* <DEDUP_REMOVED lines=31> */
[----:B------:R-:W-:Y:S01]  /*2c00*/  SHF.L.U32 R17, R30, 0x17, RZ ;  /* 0x000000171e117819 */ /* 0x000fe200000006ff */
        /* <DEDUP_REMOVED lines=8> */
[----:B------:R-:W-:Y:S01]  /*2c90*/  FFMA.RM R12, R12, R15, 12582913 ;  /* 0x4b4000010c0c7423 */ /* 0x000fe2000000400f */
[----:B------:R-:W-:-:S03]  /*2ca0*/  MOV R15, 0xffffffff ;  /* 0xffffffff000f7802 */ /* 0x000fc60000000f00 */
[C---:B------:R-:W-:Y:S01]  /*2cb0*/  FADD R11, R12.reuse, -12583039 ;  /* 0xcb40007f0c0b7421 */ /* 0x040fe20000000000 */
[----:B------:R-:W-:-:S03]  /*2cc0*/  SHF.L.U32 R12, R12, 0x17, RZ ;  /* 0x000000170c0c7819 */ /* 0x000fc600000006ff */
        /* <DEDUP_REMOVED lines=8> */
[----:B------:R-:W1:Y:S01]  /*2d50*/  MUFU.EX2 R14, R14 ;  /* 0x0000000e000e7308 */ /* 0x000e620000000800 */
[----:B0-----:R-:W-:Y:S02]  /*2d60*/  FMUL R18, R12, R13 ;  /* 0x0000000d0c127220 */ /* 0x001fe40000400000 */
        /* <DEDUP_REMOVED lines=19> */
.L_x_3250:
[----:B------:R-:W-:Y:S02]  /*2ea0*/  HFMA2 R12, -RZ, RZ, 0, 4.76837158203125e-07 ;  /* 0x00000008ff0c7431 */ /* 0x000fe400000001ff */
[----:B------:R-:W-:-:S05]  /*2eb0*/  FADD R27, R13, R14 ;  /* 0x0000000e0d1b7221 */ /* 0x000fca0000000000 */
[----:B------:R-:W-:-:S07]  /*2ec0*/  MOV R13, R27 ;  /* 0x0000001b000d7202 */ /* 0x000fce0000000f00 */
[----:B------:R-:W-:Y:S05]  /*2ed0*/  WARPSYNC.COLLECTIVE R15, `(.L_x_3251) ;  /* 0x000000000f087348 */ /* 0x000fea0003c00000 */
[----:B------:R0:W1:Y:S02]  /*2ee0*/  SHFL.BFLY P6, R14, R13, R12, R11 ;  /* 0x0c00000c0d0e7389 */ /* 0x00006400000c000b */
[----:B01----:R-:W-:Y:S05]  /*2ef0*/  ENDCOLLECTIVE ;  /* 0x000000000000791b */ /* 0x003fea0003800000 */
.L_x_3251:
[----:B------:R-:W-:Y:S02]  /*2f00*/  HFMA2 R12, -RZ, RZ, 0, 2.384185791015625e-07 ;  /* 0x00000004ff0c7431 */ /* 0x000fe400000001ff */
[----:B------:R-:W-:-:S05]  /*2f10*/  FADD R28, R27, R14 ;  /* 0x0000000e1b1c7221 */ /* 0x000fca0000000000 */
[----:B------:R-:W-:-:S07]  /*2f20*/  MOV R13, R28 ;  /* 0x0000001c000d7202 */ /* 0x000fce0000000f00 */
[----:B------:R-:W-:Y:S05]  /*2f30*/  WARPSYNC.COLLECTIVE R15, `(.L_x_3252) ;  /* 0x000000000f087348 */ /* 0x000fea0003c00000 */
[----:B------:R0:W1:Y:S02]  /*2f40*/  SHFL.BFLY P6, R14, R13, R12, R11 ;  /* 0x0c00000c0d0e7389 */ /* 0x00006400000c000b */
[----:B01----:R-:W-:Y:S05]  /*2f50*/  ENDCOLLECTIVE ;  /* 0x000000000000791b */ /* 0x003fea0003800000 */
.L_x_3252:
[----:B------:R-:W-:Y:S02]  /*2f60*/  HFMA2 R12, -RZ, RZ, 0, 1.1920928955078125e-07 ;  /* 0x00000002ff0c7431 */ /* 0x000fe400000001ff */
[----:B------:R-:W-:-:S05]  /*2f70*/  FADD R29, R28, R14 ;  /* 0x0000000e1c1d7221 */ /* 0x000fca0000000000 */
[----:B------:R-:W-:-:S07]  /*2f80*/  MOV R13, R29 ;  /* 0x0000001d000d7202 */ /* 0x000fce0000000f00 */
[----:B------:R-:W-:Y:S05]  /*2f90*/  WARPSYNC.COLLECTIVE R15, `(.L_x_3253) ;  /* 0x000000000f087348 */ /* 0x000fea0003c00000 */
[----:B------:R0:W1:Y:S02]  /*2fa0*/  SHFL.BFLY P6, R14, R13, R12, R11 ;  /* 0x0c00000c0d0e7389 */ /* 0x00006400000c000b */
[----:B01----:R-:W-:Y:S05]  /*2fb0*/  ENDCOLLECTIVE ;  /* 0x000000000000791b */ /* 0x003fea0003800000 */
.L_x_3253:
[----:B------:R-:W-:Y:S02]  /*2fc0*/  HFMA2 R12, -RZ, RZ, 0, 5.9604644775390625e-08 ;  /* 0x00000001ff0c7431 */ /* 0x000fe400000001ff */
[----:B------:R-:W-:-:S05]  /*2fd0*/  FADD R30, R29, R14 ;  /* 0x0000000e1d1e7221 */ /* 0x000fca0000000000 */
[----:B------:R-:W-:-:S07]  /*2fe0*/  MOV R13, R30 ;  /* 0x0000001e000d7202 */ /* 0x000fce0000000f00 */
[----:B------:R-:W-:Y:S05]  /*2ff0*/  WARPSYNC.COLLECTIVE R15, `(.L_x_3254) ;  /* 0x000000000f087348 */ /* 0x000fea0003c00000 */
[----:B------:R0:W1:Y:S02]  /*3000*/  SHFL.BFLY P6, R14, R13, R12, R11 ;  /* 0x0c00000c0d0e7389 */ /* 0x00006400000c000b */
[----:B01----:R-:W-:Y:S05]  /*3010*/  ENDCOLLECTIVE ;  /* 0x000000000000791b */ /* 0x003fea0003800000 */
.L_x_3254:
[----:B------:R-:W-:Y:S05]  /*3020*/  BRA `(.L_x_3255) ;  /* 0xffffffe000387947 */ /* 0x000fea000383ffff */
        .weak           $__internal_45_$__cuda_sm3x_div_rn_noftz_f32_slowpath
        .type           $__internal_45_$__cuda_sm3x_div_rn_noftz_f32_slowpath,@function
        .size           $__internal_45_$__cuda_sm3x_div_rn_noftz_f32_slowpath,(.L_x_25497 - $__internal_45_$__cuda_sm3x_div_rn_noftz_f32_slowpath)
$__internal_45_$__cuda_sm3x_div_rn_noftz_f32_slowpath:
        /* <DEDUP_REMOVED lines=35> */
.L_x_3257:
[----:B------:R-:W-:Y:S01]  /*3260*/  LEA R33, R30, 0xc0800000, 0x17 ;  /* 0xc08000001e217811 */ /* 0x000fe200078eb8ff */
[----:B------:R-:W-:Y:S01]  /*3270*/  BSSY.RECONVERGENT B1, `(.L_x_3262) ;  /* 0x0000036000017945 */ /* 0x000fe20003800200 */
[----:B------:R-:W-:Y:S02]  /*3280*/  IADD3 R31, PT, PT, R31, -0x7f, RZ ;  /* 0xffffff811f1f7810 */ /* 0x000fe40007ffe0ff */
[----:B------:R-:W-:Y:S02]  /*3290*/  IADD3 R33, PT, PT, -R33, R12, RZ ;  /* 0x0000000c21217210 */ /* 0x000fe40007ffe1ff */
[C---:B------:R-:W-:Y:S01]  /*32a0*/  IADD3 R12, PT, PT, R31.reuse, 0x7f, -R30 ;  /* 0x0000007f1f0c7810 */ /* 0x040fe20007ffe81e */
[----:B------:R-:W-:Y:S02]  /*32b0*/  IMAD R7, R31, -0x800000, R7 ;  /* 0xff8000001f077824 */ /* 0x000fe400078e0207 */
        /* <DEDUP_REMOVED lines=45> */
.L_x_3264:
[----:B------:R-:W-:-:S04]  /*3590*/  LOP3.LUT R30, R30, 0x80000000, RZ, 0xc0, !PT ;  /* 0x800000001e1e7812 */ /* 0x000fc800078ec0ff */
[----:B------:R-:W-:Y:S01]  /*35a0*/  LOP3.LUT R30, R30, 0x7f800000, RZ, 0xfc, !PT ;  /* 0x7f8000001e1e7812 */ /* 0x000fe200078efcff */
[----:B------:R-:W-:Y:S06]  /*35b0*/  BRA `(.L_x_3265) ;  /* 0x0000000000047947 */ /* 0x000fec0003800000 */
.L_x_3263:
[----:B------:R-:W-:-:S07]  /*35c0*/  LEA R30, R13, R30, 0x17 ;  /* 0x0000001e0d1e7211 */ /* 0x000fce00078eb8ff */
.L_x_3265:
[----:B------:R-:W-:Y:S05]  /*35d0*/  BSYNC.RECONVERGENT B1 ;  /* 0x0000000000017941 */ /* 0x000fea0003800200 */
.L_x_3262:
[----:B------:R-:W-:Y:S05]  /*35e0*/  BRA `(.L_x_3266) ;  /* 0x0000000000207947 */ /* 0x000fea0003800000 */
.L_x_3261:
[----:B------:R-:W-:-:S04]  /*35f0*/  LOP3.LUT R7, R12, 0x80000000, R7, 0x48, !PT ;  /* 0x800000000c077812 */ /* 0x000fc800078e4807 */
[----:B------:R-:W-:Y:S01]  /*3600*/  LOP3.LUT R30, R7, 0x7f800000, RZ, 0xfc, !PT ;  /* 0x7f800000071e7812 */ /* 0x000fe200078efcff */
[----:B------:R-:W-:Y:S06]  /*3610*/  BRA `(.L_x_3266) ;  /* 0x0000000000147947 */ /* 0x000fec0003800000 */
.L_x_3260:
[----:B------:R-:W-:Y:S01]  /*3620*/  LOP3.LUT R30, R12, 0x80000000, R7, 0x48, !PT ;  /* 0x800000000c1e7812 */ /* 0x000fe200078e4807 */
[----:B------:R-:W-:Y:S06]  /*3630*/  BRA `(.L_x_3266) ;  /* 0x00000000000c7947 */ /* 0x000fec0003800000 */
.L_x_3259:
[----:B------:R-:W0:Y:S01]  /*3640*/  MUFU.RSQ R30, -QNAN ;  /* 0xffc00000001e7908 */ /* 0x000e220000001400 */
[----:B------:R-:W-:Y:S05]  /*3650*/  BRA `(.L_x_3266) ;  /* 0x0000000000047947 */ /* 0x000fea0003800000 */
.L_x_3258:
[----:B------:R-:W-:-:S07]  /*3660*/  FADD.FTZ R30, R7, R12 ;  /* 0x0000000c071e7221 */ /* 0x000fce0000010000 */
.L_x_3266:
[----:B------:R-:W-:Y:S05]  /*3670*/  BSYNC.RECONVERGENT B0 ;  /* 0x0000000000007941 */ /* 0x000fea0003800200 */
.L_x_3256:
[----:B------:R-:W-:Y:S01]  /*3680*/  HFMA2 R13, -RZ, RZ, 0, 0 ;  /* 0x00000000ff0d7431 */ /* 0x000fe200000001ff */
[----:B------:R-:W-:-:S04]  /*3690*/  MOV R12, R28 ;  /* 0x0000001c000c7202 */ /* 0x000fc80000000f00 */
[----:B0-----:R-:W-:Y:S05]  /*36a0*/  RET.REL.NODEC R12 `(_Z15SoftmaxWarpImplI10DirectLoadI13__nv_bfloat16fE11DirectStoreIfS1_EfLi1ELi15ELi32ELi1ELb0EL9Algorithm0EEvT_T0_ll) ;  /* 0xffffffc80c547950 */ /* 0x001fea0003c3ffff */
.L_x_3267:
        /* <DEDUP_REMOVED lines=13> */
.L_x_25497:


//--------------------- .text._Z15SoftmaxWarpImplI10DirectLoadI13__nv_bfloat16fE11DirectStoreIfS1_EfLi1ELi14ELi32ELi1ELb1EL9Algorithm0EEvT_T0_ll --------------------------
	.section	.text._Z15SoftmaxWarpImplI10DirectLoadI13__nv_bfloat16fE11DirectStoreIfS1_EfLi1ELi14ELi32ELi1ELb1EL9Algorithm0EEvT_T0_ll,"ax",@progbits
	.align	128
        .global         _Z15SoftmaxWarpImplI10DirectLoadI13__nv_bfloat16fE11DirectStoreIfS1_EfLi1ELi14ELi32ELi1ELb1EL9Algorithm0EEvT_T0_ll
        .type           _Z15SoftmaxWarpImplI10DirectLoadI13__nv_bfloat16fE11DirectStoreIfS1_EfLi1ELi14ELi32ELi1ELb1EL9Algorithm0EEvT_T0_ll,@function
        .size           _Z15SoftmaxWarpImplI10DirectLoadI13__nv_bfloat16fE11DirectStoreIfS1_EfLi1ELi14ELi32ELi1ELb1EL9Algorithm0EEvT_T0_ll,(.L_x_25498 - _Z15SoftmaxWarpImplI10DirectLoadI13__nv_bfloat16fE11DirectStoreIfS1_EfLi1ELi14ELi32ELi1ELb1EL9Algorithm0EEvT_T0_ll)
        .other          _Z15SoftmaxWarpImplI10DirectLoadI13__nv_bfloat16fE11DirectStoreIfS1_EfLi1ELi14ELi32ELi1ELb1EL9Algorithm0EEvT_T0_ll,@"STO_CUDA_ENTRY STV_DEFAULT"
_Z15SoftmaxWarpImplI10DirectLoadI13__nv_bfloat16fE11DirectStoreIfS1_EfLi1ELi14ELi32ELi1ELb1EL9Algorithm0EEvT_T0_ll:
.text._Z15SoftmaxWarpImplI10DirectLoadI13__nv_bfloat16fE11DirectStoreIfS1_EfLi1ELi14ELi32ELi1ELb1EL9Algorithm0EEvT_T0_ll:
        /* <DEDUP_REMOVED lines=20> */
[----:B------:R-:W-:Y:S01]  /*0140*/  MOV R7, UR7 ;  /* 0x0000000700077c02 */ /* 0x000fe20008000f00 */
[----:B-----5:R-:W-:Y:S01]  /*0150*/  IMAD.U32 R10, RZ, RZ, UR8 ;  /* 0x00000008ff0a7e24 */ /* 0x020fe2000f8e00ff */
[----:B--2---:R-:W-:-:S07]  /*0160*/  MOV R11, UR9 ;  /* 0x00000009000b7c02 */ /* 0x004fce0008000f00 */
[----:B------:R-:W-:-:S07]  /*0170*/  LEPC R20, `(.L_x_3268) ;  /* 0x000000001014794e */ /* 0x000fce0000000000 */
[----:B0--3--:R-:W-:Y:S05]  /*0180*/  CALL.ABS.NOINC R2 ;  /* 0x0000000002007343 */ /* 0x009fea0003c00000 */
.L_x_3268:
        /* <DEDUP_REMOVED lines=27> */
.L_x_3299:
        /* <DEDUP_REMOVED lines=10> */
[----:B------:R-:W-:Y:S01]  /*03e0*/  @!P0 R2UR UR5, R21 ;  /* 0x00000000150582ca */ /* 0x000fe200000e0000 */
[----:B------:R-:W-:Y:S01]  /*03f0*/  IMAD.IADD R3, R5, 0x1, R3 ;  /* 0x0000000105037824 */ /* 0x000fe200078e0203 */
[----:B------:R-:W-:Y:S02]  /*0400*/  @!P2 R2UR UR6, R20 ;  /* 0x000000001406a2ca */ /* 0x000fe400000e0000 */
[----:B------:R-:W-:Y:S02]  /*0410*/  @!P2 R2UR UR7, R21 ;  /* 0x000000001507a2ca */ /* 0x000fe400000e0000 */
[----:B------:R-:W-:-:S04]  /*0420*/  LEA R2, P1, R4, UR40, 0x1 ;  /* 0x0000002804027c11 */ /* 0x000fc8000f8208ff */
[----:B------:R-:W-:-:S05]  /*0430*/  LEA.HI.X R3, R4, UR41, R3, 0x1, P1 ;  /* 0x0000002904037c11 */ /* 0x000fca00088f0c03 */
[----:B------:R-:W2:Y:S04]  /*0440*/  @!P0 LDG.E.U16 R4, desc[UR4][R2.64] ;  /* 0x0000000402048981 */ /* 0x000ea8000c1e1500 */
[----:B------:R-:W3:Y:S01]  /*0450*/  @!P2 LDG.E.U16 R0, desc[UR6][R2.64+0x40] ;  /* 0x000040060200a981 */ /* 0x000ee2000c1e1500 */
[----:B------:R-:W-:Y:S01]  /*0460*/  ISETP.GE.U32.AND P5, PT, R40, UR44, PT ;  /* 0x0000002c28007c0c */ /* 0x000fe2000bfa6070 */
[----:B------:R-:W-:Y:S01]  /*0470*/  IMAD.MOV.U32 R13, RZ, RZ, -0x800000 ;  /* 0xff800000ff0d7424 */ /* 0x000fe200078e00ff */
[----:B------:R-:W-:Y:S02]  /*0480*/  ISETP.GE.U32.AND P6, PT, R39, UR44, PT ;  /* 0x0000002c27007c0c */ /* 0x000fe4000bfc6070 */
[----:B------:R-:W-:Y:S02]  /*0490*/  ISETP.GE.AND.EX P5, PT, RZ, UR45, PT, P5 ;  /* 0x0000002dff007c0c */ /* 0x000fe4000bfa6350 */
[----:B------:R-:W-:-:S02]  /*04a0*/  ISETP.GE.U32.AND P4, PT, R38, UR44, PT ;  /* 0x0000002c26007c0c */ /* 0x000fc4000bf86070 */
[----:B------:R-:W-:Y:S02]  /*04b0*/  ISETP.GE.AND.EX P6, PT, RZ, UR45, PT, P6 ;  /* 0x0000002dff007c0c */ /* 0x000fe4000bfc6360 */
[----:B------:R-:W-:Y:S02]  /*04c0*/  MOV R43, 0xff800000 ;  /* 0xff800000002b7802 */ /* 0x000fe40000000f00 */
[----:B------:R-:W-:Y:S02]  /*04d0*/  ISETP.GE.AND.EX P4, PT, RZ, UR45, PT, P4 ;  /* 0x0000002dff007c0c */ /* 0x000fe4000bf86340 */
[----:B------:R-:W-:Y:S02]  /*04e0*/  ISETP.GE.U32.AND P1, PT, R37, UR44, PT ;  /* 0x0000002c25007c0c */ /* 0x000fe4000bf26070 */
[----:B------:R-:W-:Y:S02]  /*04f0*/  MOV R23, 0xff800000 ;  /* 0xff80000000177802 */ /* 0x000fe40000000f00 */
[----:B------:R-:W-:-:S02]  /*0500*/  @!P5 R2UR UR4, R20 ;  /* 0x000000001404d2ca */ /* 0x000fc400000e0000 */
[C---:B------:R-:W-:Y:S02]  /*0510*/  @!P5 R2UR UR5, R21.reuse ;  /* 0x000000001505d2ca */ /* 0x040fe400000e0000 */
[----:B------:R-:W-:Y:S02]  /*0520*/  ISETP.GE.U32.AND P3, PT, R36, UR44, PT ;  /* 0x0000002c24007c0c */ /* 0x000fe4000bf66070 */
[----:B------:R-:W-:Y:S02]  /*0530*/  ISETP.GE.AND.EX P1, PT, RZ, UR45, PT, P1 ;  /* 0x0000002dff007c0c */ /* 0x000fe4000bf26310 */
[----:B------:R-:W-:Y:S02]  /*0540*/  @!P6 R2UR UR6, R20 ;  /* 0x000000001406e2ca */ /* 0x000fe400000e0000 */
[----:B------:R-:W-:Y:S02]  /*0550*/  @!P6 R2UR UR7, R21 ;  /* 0x000000001507e2ca */ /* 0x000fe400000e0000 */
[----:B------:R-:W-:-:S02]  /*0560*/  ISETP.GE.AND.EX P3, PT, RZ, UR45, PT, P3 ;  /* 0x0000002dff007c0c */ /* 0x000fc4000bf66330 */
[----:B------:R-:W-:Y:S02]  /*0570*/  @!P4 R2UR UR8, R20 ;  /* 0x000000001408c2ca */ /* 0x000fe400000e0000 */
[----:B------:R-:W-:-:S03]  /*0580*/  @!P4 R2UR UR9, R21 ;  /* 0x000000001509c2ca */ /* 0x000fc600000e0000 */
[----:B------:R-:W-:Y:S02]  /*0590*/  @!P1 R2UR UR10, R20 ;  /* 0x00000000140a92ca */ /* 0x000fe400000e0000 */
[----:B------:R-:W-:-:S04]  /*05a0*/  @!P1 R2UR UR11, R21 ;  /* 0x00000000150b92ca */ /* 0x000fc800000e0000 */
[----:B------:R-:W-:Y:S02]  /*05b0*/  @!P3 R2UR UR12, R20 ;  /* 0x00000000140cb2ca */ /* 0x000fe400000e0000 */
[----:B------:R-:W-:Y:S02]  /*05c0*/  @!P3 R2UR UR13, R21 ;  /* 0x00000000150db2ca */ /* 0x000fe400000e0000 */
[----:B------:R-:W4:Y:S05]  /*05d0*/  @!P4 LDG.E.U16 R6, desc[UR8][R2.64+0x100] ;  /* 0x000100080206c981 */ /* 0x000f2a000c1e1500 */
[----:B------:R-:W5:Y:S06]  /*05e0*/  @!P1 LDG.E.U16 R8, desc[UR10][R2.64+0x140] ;  /* 0x0001400a02089981 */ /* 0x000f6c000c1e1500 */
[----:B------:R-:W4:Y:S01]  /*05f0*/  @!P3 LDG.E.U16 R9, desc[UR12][R2.64+0x180] ;  /* 0x0001800c0209b981 */ /* 0x000f22000c1e1500 */
[----:B--2---:R-:W-:-:S03]  /*0600*/  @!P0 SHF.L.U32 R43, R4, 0x10, RZ ;  /* 0x00000010042b8819 */ /* 0x004fc600000006ff */
[----:B------:R-:W2:Y:S01]  /*0610*/  @!P5 LDG.E.U16 R4, desc[UR4][R2.64+0x80] ;  /* 0x000080040204d981 */ /* 0x000ea2000c1e1500 */
[----:B---3--:R-:W-:Y:S02]  /*0620*/  @!P2 SHF.L.U32 R23, R0, 0x10, RZ ;  /* 0x000000100017a819 */ /* 0x008fe400000006ff */
[----:B------:R-:W-:Y:S01]  /*0630*/  @!P0 FMNMX R13, R43, -INF , !PT ;  /* 0xff8000002b0d8809 */ /* 0x000fe20007800000 */
[----:B------:R-:W3:Y:S03]  /*0640*/  @!P6 LDG.E.U16 R0, desc[UR6][R2.64+0xc0] ;  /* 0x0000c0060200e981 */ /* 0x000ee6000c1e1500 */
[----:B------:R-:W-:Y:S02]  /*0650*/  @!P2 FMNMX R13, R13, R23, !PT ;  /* 0x000000170d0da209 */ /* 0x000fe40007800000 */
[----:B------:R-:W-:-:S04]  /*0660*/  ISETP.GE.U32.AND P2, PT, R35, UR44, PT ;  /* 0x0000002c23007c0c */ /* 0x000fc8000bf46070 */
[----:B------:R-:W-:-:S13]  /*0670*/  ISETP.GE.AND.EX P2, PT, RZ, UR45, PT, P2 ;  /* 0x0000002dff007c0c */ /* 0x000fda000bf46320 */
[----:B------:R-:W-:Y:S02]  /*0680*/  @!P2 R2UR UR4, R20 ;  /* 0x000000001404a2ca */ /* 0x000fe400000e0000 */
[----:B------:R-:W-:-:S13]  /*0690*/  @!P2 R2UR UR5, R21 ;  /* 0x000000001505a2ca */ /* 0x000fda00000e0000 */
[----:B------:R-:W3:Y:S01]  /*06a0*/  @!P2 LDG.E.U16 R10, desc[UR4][R2.64+0x1c0] ;  /* 0x0001c004020aa981 */ /* 0x000ee2000c1e1500 */
[----:B------:R-:W-:Y:S02]  /*06b0*/  MOV R41, 0xff800000 ;  /* 0xff80000000297802 */ /* 0x000fe40000000f00 */
[----:B------:R-:W-:Y:S01]  /*06c0*/  MOV R22, 0xff800000 ;  /* 0xff80000000167802 */ /* 0x000fe20000000f00 */
[----:B------:R-:W-:Y:S01]  /*06d0*/  IMAD.MOV.U32 R5, RZ, RZ, -0x800000 ;  /* 0xff800000ff057424 */ /* 0x000fe200078e00ff */
[----:B------:R-:W-:Y:S02]  /*06e0*/  MOV R7, 0xff800000 ;  /* 0xff80000000077802 */ /* 0x000fe40000000f00 */
[----:B-----5:R-:W-:Y:S02]  /*06f0*/  @!P1 SHF.L.U32 R5, R8, 0x10, RZ ;  /* 0x0000001008059819 */ /* 0x020fe400000006ff */
[----:B------:R-:W-:Y:S02]  /*0700*/  MOV R8, 0xff800000 ;  /* 0xff80000000087802 */ /* 0x000fe40000000f00 */
[----:B----4-:R-:W-:-:S02]  /*0710*/  @!P3 SHF.L.U32 R7, R9, 0x10, RZ ;  /* 0x000000100907b819 */ /* 0x010fc400000006ff */
[----:B--2---:R-:W-:-:S04]  /*0720*/  @!P5 SHF.L.U32 R41, R4, 0x10, RZ ;  /* 0x000000100429d819 */ /* 0x004fc800000006ff */
[----:B------:R-:W-:Y:S02]  /*0730*/  @!P5 FMNMX R13, R13, R41, !PT ;  /* 0x000000290d0dd209 */ /* 0x000fe40007800000 */
[----:B---3--:R-:W-:Y:S02]  /*0740*/  @!P6 SHF.L.U32 R22, R0, 0x10, RZ ;  /* 0x000000100016e819 */ /* 0x008fe400000006ff */
[----:B------:R-:W-:Y:S02]  /*0750*/  MOV R4, 0xff800000 ;  /* 0xff80000000047802 */ /* 0x000fe40000000f00 */
[----:B------:R-:W-:Y:S02]  /*0760*/  @!P4 SHF.L.U32 R4, R6, 0x10, RZ ;  /* 0x000000100604c819 */ /* 0x000fe400000006ff */
[----:B------:R-:W-:Y:S02]  /*0770*/  @!P6 FMNMX R13, R13, R22, !PT ;  /* 0x000000160d0de209 */ /* 0x000fe40007800000 */
[----:B------:R-:W-:-:S02]  /*0780*/  ISETP.GE.U32.AND P5, PT, R34, UR44, PT ;  /* 0x0000002c22007c0c */ /* 0x000fc4000bfa6070 */
[----:B------:R-:W-:Y:S02]  /*0790*/  @!P4 FMNMX R13, R13, R4, !PT ;  /* 0x000000040d0dc209 */ /* 0x000fe40007800000 */
[----:B------:R-:W-:Y:S02]  /*07a0*/  ISETP.GE.U32.AND P6, PT, R33, UR44, PT ;  /* 0x0000002c21007c0c */ /* 0x000fe4000bfc6070 */
[----:B------:R-:W-:Y:S02]  /*07b0*/  ISETP.GE.AND.EX P4, PT, RZ, UR45, PT, P5 ;  /* 0x0000002dff007c0c */ /* 0x000fe4000bf86350 */
[----:B------:R-:W-:Y:S02]  /*07c0*/  ISETP.GE.U32.AND P5, PT, R32, UR44, PT ;  /* 0x0000002c20007c0c */ /* 0x000fe4000bfa6070 */
[----:B------:R-:W-:Y:S02]  /*07d0*/  ISETP.GE.AND.EX P6, PT, RZ, UR45, PT, P6 ;  /* 0x0000002dff007c0c */ /* 0x000fe4000bfc6360 */
[----:B------:R-:W-:-:S02]  /*07e0*/  @!P1 FMNMX R13, R13, R5, !PT ;  /* 0x000000050d0d9209 */ /* 0x000fc40007800000 */
[----:B------:R-:W-:Y:S02]  /*07f0*/  ISETP.GE.AND.EX P5, PT, RZ, UR45, PT, P5 ;  /* 0x0000002dff007c0c */ /* 0x000fe4000bfa6350 */
[----:B------:R-:W-:Y:S02]  /*0800*/  ISETP.GE.U32.AND P1, PT, R31, UR44, PT ;  /* 0x0000002c1f007c0c */ /* 0x000fe4000bf26070 */
[----:B------:R-:W-:Y:S02]  /*0810*/  @!P3 FMNMX R13, R13, R7, !PT ;  /* 0x000000070d0db209 */ /* 0x000fe40007800000 */
[----:B------:R-:W-:Y:S02]  /*0820*/  ISETP.GE.U32.AND P3, PT, R30, UR44, PT ;  /* 0x0000002c1e007c0c */ /* 0x000fe4000bf66070 */
[----:B------:R-:W-:Y:S02]  /*0830*/  ISETP.GE.AND.EX P1, PT, RZ, UR45, PT, P1 ;  /* 0x0000002dff007c0c */ /* 0x000fe4000bf26310 */
[----:B------:R-:W-:Y:S01]  /*0840*/  @!P4 R2UR UR4, R20 ;  /* 0x000000001404c2ca */ /* 0x000fe200000e0000 */
[----:B------:R-:W-:Y:S01]  /*0850*/  @!P2 IMAD.U32 R8, R10, 0x10000, RZ ;  /* 0x000100000a08a824 */ /* 0x000fe200078e00ff */
[----:B------:R-:W-:-:S02]  /*0860*/  @!P4 R2UR UR5, R21 ;  /* 0x000000001505c2ca */ /* 0x000fc400000e0000 */
[----:B------:R-:W-:Y:S02]  /*0870*/  ISETP.GE.AND.EX P3, PT, RZ, UR45, PT, P3 ;  /* 0x0000002dff007c0c */ /* 0x000fe4000bf66330 */
[----:B------:R-:W-:Y:S02]  /*0880*/  @!P2 FMNMX R13, R13, R8, !PT ;  /* 0x000000080d0da209 */ /* 0x000fe40007800000 */
[----:B------:R-:W-:Y:S02]  /*0890*/  ISETP.GE.U32.AND P2, PT, R29, UR44, PT ;  /* 0x0000002c1d007c0c */ /* 0x000fe4000bf46070 */
        /* <DEDUP_REMOVED lines=32> */
[----:B------:R-:W-:Y:S01]  /*0aa0*/  MOV R6, 0xff800000 ;  /* 0xff80000000067802 */ /* 0x000fe20000000f00 */
[----:B------:R-:W-:Y:S01]  /*0ab0*/  @!P2 IMAD.U32 R6, R12, 0x10000, RZ ;  /* 0x000100000c06a824 */ /* 0x000fe200078e00ff */
        /* <DEDUP_REMOVED lines=26> */
[----:B------:R-:W-:Y:S01]  /*0c60*/  FADD R44, -R15, R22 ;  /* 0x000000160f2c7221 */ /* 0x000fe20000000100 */
[----:B------:R-:W-:Y:S01]  /*0c70*/  FADD R5, R3, -12583039 ;  /* 0xcb40007f03057421 */ /* 0x000fe20000000000 */
[-C--:B------:R-:W-:Y:S01]  /*0c80*/  FFMA.SAT R6, R42, R11.reuse, 0.5 ;  /* 0x3f0000002a067423 */ /* 0x080fe2000000200b */
[C---:B------:R-:W-:Y:S01]  /*0c90*/  FADD R12, -R15.reuse, R17 ;  /* 0x000000110f0c7221 */ /* 0x040fe20000000100 */
[----:B------:R-:W-:Y:S01]  /*0ca0*/  FFMA.SAT R50, R44, R11, 0.5 ;  /* 0x3f0000002c327423 */ /* 0x000fe2000000200b */
[----:B------:R-:W-:Y:S01]  /*0cb0*/  FFMA R5, R46, 1.4426950216293334961, -R5 ;  /* 0x3fb8aa3b2e057823 */ /* 0x000fe20000000805 */
[----:B------:R-:W-:Y:S01]  /*0cc0*/  FFMA.RM R17, R6, R9, 12582913 ;  /* 0x4b40000106117423 */ /* 0x000fe20000004009 */
[C---:B------:R-:W-:Y:S01]  /*0cd0*/  FADD R22, -R15.reuse, R4 ;  /* 0x000000040f167221 */ /* 0x040fe20000000100 */
[----:B------:R-:W-:Y:S01]  /*0ce0*/  FADD R4, -R15, R19 ;  /* 0x000000130f047221 */ /* 0x000fe20000000100 */
[----:B------:R-:W-:Y:S01]  /*0cf0*/  FFMA R46, R46, 1.925963033500011079e-08, R5 ;  /* 0x32a570602e2e7823 */ /* 0x000fe20000000005 */
[----:B------:R-:W-:Y:S01]  /*0d00*/  FADD R5, R7, -12583039 ;  /* 0xcb40007f07057421 */ /* 0x000fe20000000000 */
[----:B------:R-:W-:Y:S01]  /*0d10*/  FFMA.SAT R6, R22, R11, 0.5 ;  /* 0x3f00000016067423 */ /* 0x000fe2000000200b */
[C---:B------:R-:W-:Y:S01]  /*0d20*/  FADD R18, -R15.reuse, R18 ;  /* 0x000000120f127221 */ /* 0x040fe20000000100 */
[C---:B------:R-:W-:Y:S01]  /*0d30*/  FADD R16, -R15.reuse, R16 ;  /* 0x000000100f107221 */ /* 0x040fe20000000100 */
[----:B------:R-:W-:Y:S01]  /*0d40*/  FFMA R13, R48, 1.4426950216293334961, -R5 ;  /* 0x3fb8aa3b300d7823 */ /* 0x000fe20000000805 */
[-C--:B------:R-:W-:Y:S01]  /*0d50*/  FFMA.RM R5, R50, R9.reuse, 12582913 ;  /* 0x4b40000132057423 */ /* 0x080fe20000004009 */
[----:B------:R-:W-:Y:S01]  /*0d60*/  FADD R10, -R15, R10 ;  /* 0x0000000a0f0a7221 */ /* 0x000fe20000000100 */
[----:B------:R-:W-:Y:S01]  /*0d70*/  FFMA.RM R19, R6, R9, 12582913 ;  /* 0x4b40000106137423 */ /* 0x000fe20000004009 */
[----:B------:R-:W-:Y:S01]  /*0d80*/  FFMA R48, R48, 1.925963033500011079e-08, R13 ;  /* 0x32a5706030307823 */ /* 0x000fe2000000000d */
[----:B------:R-:W-:Y:S01]  /*0d90*/  FADD R13, R17, -12583039 ;  /* 0xcb40007f110d7421 */ /* 0x000fe20000000000 */
[----:B------:R-:W-:Y:S01]  /*0da0*/  FADD R15, R5, -12583039 ;  /* 0xcb40007f050f7421 */ /* 0x000fe20000000000 */
[-C--:B------:R-:W-:Y:S01]  /*0db0*/  FFMA.SAT R6, R14, R11.reuse, 0.5 ;  /* 0x3f0000000e067423 */ /* 0x080fe2000000200b */
[----:B------:R-:W0:Y:S01]  /*0dc0*/  MUFU.EX2 R46, R46 ;  /* 0x0000002e002e7308 */ /* 0x000e220000000800 */
[----:B------:R-:W-:Y:S01]  /*0dd0*/  FFMA R13, R42, 1.4426950216293334961, -R13 ;  /* 0x3fb8aa3b2a0d7823 */ /* 0x000fe2000000080d */
[----:B------:R-:W-:Y:S01]  /*0de0*/  FFMA R15, R44, 1.4426950216293334961, -R15 ;  /* 0x3fb8aa3b2c0f7823 */ /* 0x000fe2000000080f */
[----:B------:R-:W-:Y:S01]  /*0df0*/  SHF.L.U32 R3, R3, 0x17, RZ ;  /* 0x0000001703037819 */ /* 0x000fe200000006ff */
[----:B------:R-:W-:Y:S01]  /*0e00*/  FFMA.SAT R50, R2, R11, 0.5 ;  /* 0x3f00000002327423 */ /* 0x000fe2000000200b */
[----:B------:R-:W-:Y:S01]  /*0e10*/  FFMA R41, R42, 1.925963033500011079e-08, R13 ;  /* 0x32a570602a297823 */ /* 0x000fe2000000000d */
[----:B------:R-:W-:Y:S01]  /*0e20*/  FADD R13, R19, -12583039 ;  /* 0xcb40007f130d7421 */ /* 0x000fe20000000000 */
[----:B------:R-:W-:Y:S01]  /*0e30*/  FFMA R44, R44, 1.925963033500011079e-08, R15 ;  /* 0x32a570602c2c7823 */ /* 0x000fe2000000000f */
[----:B------:R-:W-:-:S02]  /*0e40*/  SHF.L.U32 R17, R17, 0x17, RZ ;  /* 0x0000001711117819 */ /* 0x000fc400000006ff */
[----:B------:R-:W-:Y:S01]  /*0e50*/  FFMA R15, R22, 1.4426950216293334961, -R13 ;  /* 0x3fb8aa3b160f7823 */ /* 0x000fe2000000080d */
[----:B------:R-:W-:Y:S02]  /*0e60*/  FFMA.RM R13, R6, R9, 12582913 ;  /* 0x4b400001060d7423 */ /* 0x000fe40000004009 */
[----:B------:R-:W-:Y:S01]  /*0e70*/  MUFU.EX2 R44, R44 ;  /* 0x0000002c002c7308 */ /* 0x000fe20000000800 */
[----:B------:R-:W-:Y:S01]  /*0e80*/  FFMA R42, R22, 1.925963033500011079e-08, R15 ;  /* 0x32a57060162a7823 */ /* 0x000fe2000000000f */
[----:B------:R-:W-:Y:S01]  /*0e90*/  FADD R15, R13, -12583039 ;  /* 0xcb40007f0d0f7421 */ /* 0x000fe20000000000 */
[----:B0-----:R-:W-:-:S03]  /*0ea0*/  FMUL R6, R3, R46 ;  /* 0x0000002e03067220 */ /* 0x001fc60000400000 */
[C---:B------:R-:W-:Y:S02]  /*0eb0*/  FFMA R15, R14.reuse, 1.4426950216293334961, -R15 ;  /* 0x3fb8aa3b0e0f7823 */ /* 0x040fe4000000080f */
[----:B------:R-:W0:Y:S02]  /*0ec0*/  MUFU.EX2 R3, R48 ;  /* 0x0000003000037308 */ /* 0x000e240000000800 */
[----:B------:R-:W-:Y:S01]  /*0ed0*/  FFMA R22, R14, 1.925963033500011079e-08, R15 ;  /* 0x32a570600e167823 */ /* 0x000fe2000000000f */
[----:B------:R-:W-:-:S04]  /*0ee0*/  FFMA.SAT R14, R0, R11, 0.5 ;  /* 0x3f000000000e7423 */ /* 0x000fc8000000200b */
[----:B------:R-:W-:Y:S01]  /*0ef0*/  FFMA.RM R14, R14, R9, 12582913 ;  /* 0x4b4000010e0e7423 */ /* 0x000fe20000004009 */
[----:B------:R-:W1:Y:S03]  /*0f00*/  MUFU.EX2 R46, R41 ;  /* 0x00000029002e7308 */ /* 0x000e660000000800 */
[----:B------:R-:W-:-:S04]  /*0f10*/  FADD R15, R14, -12583039 ;  /* 0xcb40007f0e0f7421 */ /* 0x000fc80000000000 */
[C---:B------:R-:W-:Y:S01]  /*0f20*/  FFMA R15, R0.reuse, 1.4426950216293334961, -R15 ;  /* 0x3fb8aa3b000f7823 */ /* 0x040fe2000000080f */
[----:B------:R-:W-:Y:S03]  /*0f30*/  MUFU.EX2 R22, R22 ;  /* 0x0000001600167308 */ /* 0x000fe60000000800 */
[----:B------:R-:W-:Y:S01]  /*0f40*/  FFMA R23, R0, 1.925963033500011079e-08, R15 ;  /* 0x32a5706000177823 */ /* 0x000fe2000000000f */
[----:B------:R-:W-:Y:S01]  /*0f50*/  SHF.L.U32 R0, R7, 0x17, RZ ;  /* 0x0000001707007819 */ /* 0x000fe200000006ff */
[----:B------:R-:W-:-:S03]  /*0f60*/  FFMA.RM R15, R50, R9, 12582913 ;  /* 0x4b400001320f7423 */ /* 0x000fc60000004009 */
[----:B------:R-:W2:Y:S01]  /*0f70*/  MUFU.EX2 R7, R42 ;  /* 0x0000002a00077308 */ /* 0x000ea20000000800 */
[----:B0-----:R-:W-:Y:S01]  /*0f80*/  FMUL R0, R0, R3 ;  /* 0x0000000300007220 */ /* 0x001fe20000400000 */
[----:B------:R-:W-:-:S04]  /*0f90*/  FADD R3, R15, -12583039 ;  /* 0xcb40007f0f037421 */ /* 0x000fc80000000000 */
[----:B------:R-:W-:-:S04]  /*0fa0*/  FFMA R3, R2, 1.4426950216293334961, -R3 ;  /* 0x3fb8aa3b02037823 */ /* 0x000fc80000000803 */
[----:B------:R-:W-:Y:S01]  /*0fb0*/  FFMA R43, R2, 1.925963033500011079e-08, R3 ;  /* 0x32a57060022b7823 */ /* 0x000fe20000000003 */
[----:B-1----:R-:W-:Y:S01]  /*0fc0*/  FMUL R2, R17, R46 ;  /* 0x0000002e11027220 */ /* 0x002fe20000400000 */
[----:B------:R-:W-:-:S04]  /*0fd0*/  FFMA.SAT R46, R4, R11, 0.5 ;  /* 0x3f000000042e7423 */ /* 0x000fc8000000200b */
[----:B------:R-:W-:Y:S01]  /*0fe0*/  FFMA.RM R17, R46, R9, 12582913 ;  /* 0x4b4000012e117423 */ /* 0x000fe20000004009 */
[----:B------:R-:W-:Y:S01]  /*0ff0*/  FFMA.SAT R46, R8, R11, 0.5 ;  /* 0x3f000000082e7423 */ /* 0x000fe2000000200b */
[----:B------:R-:W0:Y:S02]  /*1000*/  MUFU.EX2 R43, R43 ;  /* 0x0000002b002b7308 */ /* 0x000e240000000800 */
[----:B------:R-:W-:-:S04]  /*1010*/  FADD R3, R17, -12583039 ;  /* 0xcb40007f11037421 */ /* 0x000fc80000000000 */
[----:B------:R-:W-:-:S04]  /*1020*/  FFMA R3, R4, 1.4426950216293334961, -R3 ;  /* 0x3fb8aa3b04037823 */ /* 0x000fc80000000803 */
[----:B------:R-:W-:Y:S01]  /*1030*/  FFMA R45, R4, 1.925963033500011079e-08, R3 ;  /* 0x32a57060042d7823 */ /* 0x000fe20000000003 */
[----:B------:R-:W-:Y:S01]  /*1040*/  FFMA.SAT R4, R18, R11, 0.5 ;  /* 0x3f00000012047423 */ /* 0x000fe2000000200b */
[----:B------:R-:W-:-:S03]  /*1050*/  IMAD.SHL.U32 R3, R5, 0x800000, RZ ;  /* 0x0080000005037824 */ /* 0x000fc600078e00ff */
[----:B------:R-:W-:Y:S01]  /*1060*/  FFMA.RM R41, R4, R9, 12582913 ;  /* 0x4b40000104297423 */ /* 0x000fe20000004009 */
[----:B------:R-:W-:Y:S01]  /*1070*/  SHF.L.U32 R4, R19, 0x17, RZ ;  /* 0x0000001713047819 */ /* 0x000fe200000006ff */
[----:B------:R-:W-:Y:S01]  /*1080*/  FMUL R3, R3, R44 ;  /* 0x0000002c03037220 */ /* 0x000fe20000400000 */
[----:B------:R-:W-:Y:S01]  /*1090*/  FFMA.SAT R44, R10, R11, 0.5 ;  /* 0x3f0000000a2c7423 */ /* 0x000fe2000000200b */
[----:B------:R-:W-:Y:S02]  /*10a0*/  FADD R5, R41, -12583039 ;  /* 0xcb40007f29057421 */ /* 0x000fe40000000000 */
[----:B--2---:R-:W-:Y:S02]  /*10b0*/  FMUL R4, R4, R7 ;  /* 0x0000000704047220 */ /* 0x004fe40000400000 */
        /* <DEDUP_REMOVED lines=10> */
[----:B------:R-:W-:Y:S01]  /*1160*/  SHF.L.U32 R5, R13, 0x17, RZ ;  /* 0x000000170d057819 */ /* 0x000fe200000006ff */
[-C--:B------:R-:W-:Y:S01]  /*1170*/  FFMA.RM R13, R46, R9.reuse, 12582913 ;  /* 0x4b4000012e0d7423 */ /* 0x080fe20000004009 */
[-C--:B------:R-:W-:Y:S01]  /*1180*/  FFMA.RM R11, R44, R9.reuse, 12582913 ;  /* 0x4b4000012c0b7423 */ /* 0x080fe20000004009 */
[----:B------:R-:W-:Y:S01]  /*1190*/  FFMA.RM R12, R12, R9, 12582913 ;  /* 0x4b4000010c0c7423 */ /* 0x000fe20000004009 */
[----:B------:R-:W-:Y:S01]  /*11a0*/  MUFU.EX2 R44, R45 ;  /* 0x0000002d002c7308 */ /* 0x000fe20000000800 */
[----:B------:R-:W-:Y:S01]  /*11b0*/  FADD R9, R13, -12583039 ;  /* 0xcb40007f0d097421 */ /* 0x000fe20000000000 */
[----:B------:R-:W-:Y:S01]  /*11c0*/  FMUL R5, R5, R22 ;  /* 0x0000001605057220 */ /* 0x000fe20000400000 */
[C---:B------:R-:W-:Y:S01]  /*11d0*/  FADD R7, R12.reuse, -12583039 ;  /* 0xcb40007f0c077421 */ /* 0x040fe20000000000 */
[----:B------:R-:W-:Y:S01]  /*11e0*/  SHF.L.U32 R12, R12, 0x17, RZ ;  /* 0x000000170c0c7819 */ /* 0x000fe200000006ff */
[----:B------:R-:W-:Y:S01]  /*11f0*/  FFMA R9, R8, 1.4426950216293334961, -R9 ;  /* 0x3fb8aa3b08097823 */ /* 0x000fe20000000809 */
[----:B------:R-:W-:Y:S01]  /*1200*/  SHF.L.U32 R13, R13, 0x17, RZ ;  /* 0x000000170d0d7819 */ /* 0x000fe200000006ff */
[----:B------:R-:W-:Y:S01]  /*1210*/  FFMA R7, R16, 1.4426950216293334961, -R7 ;  /* 0x3fb8aa3b10077823 */ /* 0x000fe20000000807 */
[----:B------:R-:W1:Y:S01]  /*1220*/  MUFU.EX2 R22, R23 ;  /* 0x0000001700167308 */ /* 0x000e620000000800 */
[----:B------:R-:W-:Y:S01]  /*1230*/  FFMA R47, R8, 1.925963033500011079e-08, R9 ;  /* 0x32a57060082f7823 */ /* 0x000fe20000000009 */
[----:B------:R-:W-:Y:S01]  /*1240*/  FADD R9, RZ, R6 ;  /* 0x00000006ff097221 */ /* 0x000fe20000000000 */
[----:B------:R-:W-:Y:S01]  /*1250*/  FFMA R16, R16, 1.925963033500011079e-08, R7 ;  /* 0x32a5706010107823 */ /* 0x000fe20000000007 */
[----:B------:R-:W-:Y:S01]  /*1260*/  FADD R7, R11, -12583039 ;  /* 0xcb40007f0b077421 */ /* 0x000fe20000000000 */
[----:B------:R-:W-:Y:S01]  /*1270*/  SHF.L.U32 R8, R15, 0x17, RZ ;  /* 0x000000170f087819 */ /* 0x000fe200000006ff */
[----:B------:R-:W-:Y:S01]  /*1280*/  FADD R9, R9, R0 ;  /* 0x0000000009097221 */ /* 0x000fe20000000000 */
[----:B------:R-:W-:Y:S01]  /*1290*/  SHF.L.U32 R11, R11, 0x17, RZ ;  /* 0x000000170b0b7819 */ /* 0x000fe200000006ff */
[----:B------:R-:W-:Y:S01]  /*12a0*/  FFMA R7, R10, 1.4426950216293334961, -R7 ;  /* 0x3fb8aa3b0a077823 */ /* 0x000fe20000000807 */
[----:B------:R-:W2:Y:S01]  /*12b0*/  MUFU.EX2 R23, R42 ;  /* 0x0000002a00177308 */ /* 0x000ea20000000800 */
[----:B0-----:R-:W-:-:S02]  /*12c0*/  FMUL R8, R8, R43 ;  /* 0x0000002b08087220 */ /* 0x001fc40000400000 */
[----:B------:R-:W-:Y:S01]  /*12d0*/  FFMA R46, R10, 1.925963033500011079e-08, R7 ;  /* 0x32a570600a2e7823 */ /* 0x000fe20000000007 */
[----:B------:R-:W-:Y:S01]  /*12e0*/  FADD R10, R9, R2 ;  /* 0x00000002090a7221 */ /* 0x000fe20000000000 */
[----:B------:R-:W-:-:S03]  /*12f0*/  SHF.L.U32 R7, R14, 0x17, RZ ;  /* 0x000000170e077819 */ /* 0x000fc600000006ff */
[----:B------:R-:W-:Y:S01]  /*1300*/  FADD R9, R10, R3 ;  /* 0x000000030a097221 */ /* 0x000fe20000000000 */
[----:B------:R2:W0:Y:S01]  /*1310*/  MUFU.EX2 R43, R16 ;  /* 0x00000010002b7308 */ /* 0x0004220000000800 */
[----:B-1----:R-:W-:Y:S02]  /*1320*/  FMUL R7, R7, R22 ;  /* 0x0000001607077220 */ /* 0x002fe40000400000 */
[----:B------:R-:W-:Y:S01]  /*1330*/  FADD R10, R9, R4 ;  /* 0x00000004090a7221 */ /* 0x000fe20000000000 */
[----:B------:R-:W-:-:S03]  /*1340*/  SHF.L.U32 R9, R17, 0x17, RZ ;  /* 0x0000001711097819 */ /* 0x000fc600000006ff */
[----:B------:R-:W-:Y:S01]  /*1350*/  FADD R10, R10, R5 ;  /* 0x000000050a0a7221 */ /* 0x000fe20000000000 */
[----:B------:R-:W1:Y:S01]  /*1360*/  MUFU.EX2 R46, R46 ;  /* 0x0000002e002e7308 */ /* 0x000e620000000800 */
[----:B------:R-:W-:Y:S01]  /*1370*/  FMUL R9, R9, R44 ;  /* 0x0000002c09097220 */ /* 0x000fe20000400000 */
[----:B--2---:R-:W-:Y:S01]  /*1380*/  FMUL R16, R18, R23 ;  /* 0x0000001712107220 */ /* 0x004fe20000400000 */
[----:B------:R-:W-:Y:S01]  /*1390*/  FADD R15, R10, R7 ;  /* 0x000000070a0f7221 */ /* 0x000fe20000000000 */
[----:B------:R-:W-:-:S03]  /*13a0*/  IMAD.SHL.U32 R10, R41, 0x800000, RZ ;  /* 0x00800000290a7824 */ /* 0x000fc600078e00ff */
[----:B------:R-:W-:Y:S01]  /*13b0*/  FADD R14, R15, R8 ;  /* 0x000000080f0e7221 */ /* 0x000fe20000000000 */
[----:B------:R-:W2:Y:S01]  /*13c0*/  MUFU.EX2 R22, R47 ;  /* 0x0000002f00167308 */ /* 0x000ea20000000800 */
[----:B------:R-:W-:Y:S01]  /*13d0*/  FMUL R10, R10, R19 ;  /* 0x000000130a0a7220 */ /* 0x000fe20000400000 */
[----:B0-----:R-:W-:Y:S01]  /*13e0*/  FMUL R17, R12, R43 ;  /* 0x0000002b0c117220 */ /* 0x001fe20000400000 */
[----:B------:R-:W-:-:S04]  /*13f0*/  FADD R15, R14, R9 ;  /* 0x000000090e0f7221 */ /* 0x000fc80000000000 */
[----:B------:R-:W-:Y:S01]  /*1400*/  FADD R15, R15, R10 ;  /* 0x0000000a0f0f7221 */ /* 0x000fe20000000000 */
[----:B-1----:R-:W-:-:S03]  /*1410*/  FMUL R19, R11, R46 ;  /* 0x0000002e0b137220 */ /* 0x002fc60000400000 */
[----:B------:R-:W-:-:S04]  /*1420*/  FADD R12, R15, R16 ;  /* 0x000000100f0c7221 */ /* 0x000fc80000000000 */
[----:B------:R-:W-:Y:S01]  /*1430*/  FADD R12, R12, R17 ;  /* 0x000000110c0c7221 */ /* 0x000fe20000000000 */
[----:B--2---:R-:W-:-:S03]  /*1440*/  FMUL R18, R13, R22 ;  /* 0x000000160d127220 */ /* 0x004fc60000400000 */
        /* <DEDUP_REMOVED lines=11> */
.L_x_3311:
        /* <DEDUP_REMOVED lines=11> */
[----:B0-----:R-:W-:Y:S05]  /*15b0*/  CALL.REL.NOINC `($__internal_46_$__cuda_sm3x_div_rn_noftz_f32_slowpath) ;  /* 0x0000001c009c7944 */ /* 0x001fea0003c00000 */
[----:B------:R-:W-:-:S07]  /*15c0*/  MOV R23, R6 ;  /* 0x0000000600177202 */ /* 0x000fce0000000f00 */
.L_x_3272:
[----:B------:R-:W-:Y:S05]  /*15d0*/  BSYNC.RECONVERGENT B3 ;  /* 0x0000000000037941 */ /* 0x000fea0003800200 */
.L_x_3271:
        /* <DEDUP_REMOVED lines=11> */
[----:B0-----:R-:W-:Y:S05]  /*1690*/  CALL.REL.NOINC `($__internal_46_$__cuda_sm3x_div_rn_noftz_f32_slowpath) ;  /* 0x0000001c00647944 */ /* 0x001fea0003c00000 */
[----:B------:R-:W-:-:S07]  /*16a0*/  MOV R41, R6 ;  /* 0x0000000600297202 */ /* 0x000fce0000000f00 */
.L_x_3274:
[----:B------:R-:W-:Y:S05]  /*16b0*/  BSYNC.RECONVERGENT B3 ;  /* 0x0000000000037941 */ /* 0x000fea0003800200 */
.L_x_3273:
        /* <DEDUP_REMOVED lines=11> */
[----:B0-----:R-:W-:Y:S05]  /*1770*/  CALL.REL.NOINC `($__internal_46_$__cuda_sm3x_div_rn_noftz_f32_slowpath) ;  /* 0x0000001c002c7944 */ /* 0x001fea0003c00000 */
[----:B------:R-:W-:-:S07]  /*1780*/  MOV R0, R6 ;  /* 0x0000000600007202 */ /* 0x000fce0000000f00 */
.L_x_3276:
[----:B------:R-:W-:Y:S05]  /*1790*/  BSYNC.RECONVERGENT B3 ;  /* 0x0000000000037941 */ /* 0x000fea0003800200 */
.L_x_3275:
        /* <DEDUP_REMOVED lines=13> */
.L_x_3278:
[----:B------:R-:W-:Y:S05]  /*1870*/  BSYNC.RECONVERGENT B3 ;  /* 0x0000000000037941 */ /* 0x000fea0003800200 */
.L_x_3277:
        /* <DEDUP_REMOVED lines=13> */
.L_x_3280:
[----:B------:R-:W-:Y:S05]  /*1950*/  BSYNC.RECONVERGENT B3 ;  /* 0x0000000000037941 */ /* 0x000fea0003800200 */
.L_x_3279:
        /* <DEDUP_REMOVED lines=13> */
.L_x_3282:
[----:B------:R-:W-:Y:S05]  /*1a30*/  BSYNC.RECONVERGENT B3 ;  /* 0x0000000000037941 */ /* 0x000fea0003800200 */
.L_x_3281:
        /* <DEDUP_REMOVED lines=11> */
[----:B------:R-:W-:Y:S05]  /*1af0*/  CALL.REL.NOINC `($__internal_46_$__cuda_sm3x_div_rn_noftz_f32_slowpath) ;  /* 0x00000018004c7944 */ /* 0x000fea0003c00000 */
[----:B------:R-:W-:-:S07]  /*1b00*/  MOV R42, R6 ;  /* 0x00000006002a7202 */ /* 0x000fce0000000f00 */
.L_x_3284:
[----:B------:R-:W-:Y:S05]  /*1b10*/  BSYNC.RECONVERGENT B3 ;  /* 0x0000000000037941 */ /* 0x000fea0003800200 */
.L_x_3283:
        /* <DEDUP_REMOVED lines=11> */
[----:B------:R-:W-:Y:S05]  /*1bd0*/  CALL.REL.NOINC `($__internal_46_$__cuda_sm3x_div_rn_noftz_f32_slowpath) ;  /* 0x0000001800147944 */ /* 0x000fea0003c00000 */
[----:B------:R-:W-:-:S07]  /*1be0*/  MOV R7, R6 ;  /* 0x0000000600077202 */ /* 0x000fce0000000f00 */
.L_x_3286:
[----:B------:R-:W-:Y:S05]  /*1bf0*/  BSYNC.RECONVERGENT B3 ;  /* 0x0000000000037941 */ /* 0x000fea0003800200 */
.L_x_3285:
        /* <DEDUP_REMOVED lines=11> */
[----:B------:R-:W-:Y:S05]  /*1cb0*/  CALL.REL.NOINC `($__internal_46_$__cuda_sm3x_div_rn_noftz_f32_slowpath) ;  /* 0x0000001400dc7944 */ /* 0x000fea0003c00000 */
[----:B------:R-:W-:-:S07]  /*1cc0*/  MOV R8, R6 ;  /* 0x0000000600087202 */ /* 0x000fce0000000f00 */
.L_x_3288:
[----:B------:R-:W-:Y:S05]  /*1cd0*/  BSYNC.RECONVERGENT B3 ;  /* 0x0000000000037941 */ /* 0x000fea0003800200 */
.L_x_3287:
        /* <DEDUP_REMOVED lines=13> */
.L_x_3290:
[----:B------:R-:W-:Y:S05]  /*1db0*/  BSYNC.RECONVERGENT B3 ;  /* 0x0000000000037941 */ /* 0x000fea0003800200 */
.L_x_3289:
        /* <DEDUP_REMOVED lines=13> */
.L_x_3292:
[----:B------:R-:W-:Y:S05]  /*1e90*/  BSYNC.RECONVERGENT B3 ;  /* 0x0000000000037941 */ /* 0x000fea0003800200 */
.L_x_3291:
        /* <DEDUP_REMOVED lines=13> */
.L_x_3294:
[----:B------:R-:W-:Y:S05]  /*1f70*/  BSYNC.RECONVERGENT B3 ;  /* 0x0000000000037941 */ /* 0x000fea0003800200 */
.L_x_3293:
        /* <DEDUP_REMOVED lines=13> */
.L_x_3296:
[----:B------:R-:W-:Y:S05]  /*2050*/  BSYNC.RECONVERGENT B3 ;  /* 0x0000000000037941 */ /* 0x000fea0003800200 */
.L_x_3295:
        /* <DEDUP_REMOVED lines=12> */
.L_x_3298:
[----:B------:R-:W-:Y:S05]  /*2120*/  BSYNC.RECONVERGENT B3 ;  /* 0x0000000000037941 */ /* 0x000fea0003800200 */
.L_x_3297:
        /* <DEDUP_REMOVED lines=96> */
.L_x_3269:
[----:B------:R-:W-:Y:S05]  /*2730*/  EXIT ;  /* 0x000000000000794d */ /* 0x000fea0003800000 */
.L_x_3270:
[----:B------:R-:W-:Y:S01]  /*2740*/  BSSY B1, `(.L_x_3300) ;  /* 0x0000007000017945 */ /* 0x000fe20003800000 */
[----:B------:R-:W-:Y:S01]  /*2750*/  MOV R12, 0x10 ;  /* 0x00000010000c7802 */ /* 0x000fe20000000f00 */
[----:B------:R-:W-:Y:S01]  /*2760*/  IMAD.MOV.U32 R15, RZ, RZ, -0x1 ;  /* 0xffffffffff0f7424 */ /* 0x000fe200078e00ff */
[----:B------:R-:W-:-:S07]  /*2770*/  MOV R11, 0x1f ;  /* 0x0000001f000b7802 */ /* 0x000fce0000000f00 */
[----:B------:R-:W-:Y:S05]  /*2780*/  WARPSYNC.COLLECTIVE R15, `(.L_x_3301) ;  /* 0x000000000f087348 */ /* 0x000fea0003c00000 */
[----:B------:R0:W1:Y:S02]  /*2790*/  SHFL.BFLY P6, R14, R13, R12, R11 ;  /* 0x0c00000c0d0e7389 */ /* 0x00006400000c000b */
[----:B01----:R-:W-:Y:S05]  /*27a0*/  ENDCOLLECTIVE ;  /* 0x000000000000791b */ /* 0x003fea0003800000 */
.L_x_3301:
[----:B------:R-:W-:Y:S05]  /*27b0*/  BSYNC B1 ;  /* 0x0000000000017941 */ /* 0x000fea0003800000 */
.L_x_3300:
[----:B------:R-:W-:Y:S01]  /*27c0*/  HFMA2 R11, -RZ, RZ, 0, 1.847743988037109375e-06 ;  /* 0x0000001fff0b7431 */ /* 0x000fe200000001ff */
[----:B------:R-:W-:Y:S02]  /*27d0*/  FMNMX R13, R14, R13, !PT ;  /* 0x0000000d0e0d7209 */ /* 0x000fe40007800000 */
[----:B------:R-:W-:Y:S02]  /*27e0*/  MOV R12, 0x8 ;  /* 0x00000008000c7802 */ /* 0x000fe40000000f00 */
[----:B------:R-:W-:-:S07]  /*27f0*/  MOV R15, 0xffffffff ;  /* 0xffffffff000f7802 */ /* 0x000fce0000000f00 */
[----:B------:R-:W-:Y:S05]  /*2800*/  WARPSYNC.COLLECTIVE R15, `(.L_x_3302) ;  /* 0x000000000f087348 */ /* 0x000fea0003c00000 */
[----:B------:R0:W1:Y:S02]  /*2810*/  SHFL.BFLY P6, R14, R13, R12, R11 ;  /* 0x0c00000c0d0e7389 */ /* 0x00006400000c000b */
[----:B01----:R-:W-:Y:S05]  /*2820*/  ENDCOLLECTIVE ;  /* 0x000000000000791b */ /* 0x003fea0003800000 */
.L_x_3302:
[----:B------:R-:W-:Y:S01]  /*2830*/  HFMA2 R12, -RZ, RZ, 0, 2.384185791015625e-07 ;  /* 0x00000004ff0c7431 */ /* 0x000fe200000001ff */
[----:B------:R-:W-:-:S04]  /*2840*/  FMNMX R0, R13, R14, !PT ;  /* 0x0000000e0d007209 */ /* 0x000fc80007800000 */
[----:B------:R-:W-:-:S07]  /*2850*/  MOV R13, R0 ;  /* 0x00000000000d7202 */ /* 0x000fce0000000f00 */
[----:B------:R-:W-:Y:S05]  /*2860*/  WARPSYNC.COLLECTIVE R15, `(.L_x_3303) ;  /* 0x000000000f087348 */ /* 0x000fea0003c00000 */
[----:B------:R0:W1:Y:S02]  /*2870*/  SHFL.BFLY P6, R14, R13, R12, R11 ;  /* 0x0c00000c0d0e7389 */ /* 0x00006400000c000b */
[----:B01----:R-:W-:Y:S05]  /*2880*/  ENDCOLLECTIVE ;  /* 0x000000000000791b */ /* 0x003fea0003800000 */
.L_x_3303:
[----:B------:R-:W-:Y:S02]  /*2890*/  MOV R12, 0x2 ;  /* 0x00000002000c7802 */ /* 0x000fe40000000f00 */
[----:B------:R-:W-:-:S05]  /*28a0*/  FMNMX R2, R0, R14, !PT ;  /* 0x0000000e00027209 */ /* 0x000fca0007800000 */
[----:B------:R-:W-:-:S07]  /*28b0*/  IMAD.MOV.U32 R13, RZ, RZ, R2 ;  /* 0x000000ffff0d7224 */ /* 0x000fce00078e0002 */
[----:B------:R-:W-:Y:S05]  /*28c0*/  WARPSYNC.COLLECTIVE R15, `(.L_x_3304) ;  /* 0x000000000f087348 */ /* 0x000fea0003c00000 */
[----:B------:R0:W1:Y:S02]  /*28d0*/  SHFL.BFLY P6, R14, R13, R12, R11 ;  /* 0x0c00000c0d0e7389 */ /* 0x00006400000c000b */
[----:B01----:R-:W-:Y:S05]  /*28e0*/  ENDCOLLECTIVE ;  /* 0x000000000000791b */ /* 0x003fea0003800000 */
.L_x_3304:
[----:B------:R-:W-:Y:S01]  /*28f0*/  HFMA2 R12, -RZ, RZ, 0, 5.9604644775390625e-08 ;  /* 0x00000001ff0c7431 */ /* 0x000fe200000001ff */
[----:B------:R-:W-:-:S04]  /*2900*/  FMNMX R3, R2, R14, !PT ;  /* 0x0000000e02037209 */ /* 0x000fc80007800000 */
[----:B------:R-:W-:-:S07]  /*2910*/  MOV R13, R3 ;  /* 0x00000003000d7202 */ /* 0x000fce0000000f00 */
[----:B------:R-:W-:Y:S05]  /*2920*/  WARPSYNC.COLLECTIVE R15, `(.L_x_3305) ;  /* 0x000000000f087348 */ /* 0x000fea0003c00000 */
[----:B------:R0:W1:Y:S02]  /*2930*/  SHFL.BFLY P6, R14, R13, R12, R11 ;  /* 0x0c00000c0d0e7389 */ /* 0x00006400000c000b */
[----:B01----:R-:W-:Y:S05]  /*2940*/  ENDCOLLECTIVE ;  /* 0x000000000000791b */ /* 0x003fea0003800000 */
.L_x_3305:
[----:B------:R-:W-:Y:S01]  /*2950*/  HFMA2 R15, -RZ, RZ, 3.7421875, 0 ;  /* 0x437c0000ff0f7431 */ /* 0x000fe200000001ff */
[----:B------:R-:W-:Y:S02]  /*2960*/  MOV R13, 0x3bbb989d ;  /* 0x3bbb989d000d7802 */ /* 0x000fe40000000f00 */
        /* <DEDUP_REMOVED lines=20> */
[----:B------:R-:W-:-:S03]  /*2ab0*/  IMAD.SHL.U32 R6, R6, 0x800000, RZ ;  /* 0x0080000006067824 */ /* 0x000fc600078e00ff */
        /* <DEDUP_REMOVED lines=56> */
[----:B------:R1:W2:Y:S02]  /*2e40*/  MUFU.EX2 R9, R16 ;  /* 0x0000001000097308 */ /* 0x0002a40000000800 */
[----:B------:R-:W-:Y:S01]  /*2e50*/  FFMA.RM R10, R10, R15, 12582913 ;  /* 0x4b4000010a0a7423 */ /* 0x000fe2000000400f */
[----:B0-----:R-:W-:-:S03]  /*2e60*/  FMUL R7, R7, R22 ;  /* 0x0000001607077220 */ /* 0x001fc60000400000 */
[----:B------:R-:W-:Y:S01]  /*2e70*/  FADD R22, R10, -12583039 ;  /* 0xcb40007f0a167421 */ /* 0x000fe20000000000 */
[----:B-1----:R-:W-:-:S03]  /*2e80*/  FFMA.SAT R16, R17, R13, 0.5 ;  /* 0x3f00000011107423 */ /* 0x002fc6000000200d */
[----:B------:R-:W-:Y:S01]  /*2e90*/  FFMA R22, R19, 1.4426950216293334961, -R22 ;  /* 0x3fb8aa3b13167823 */ /* 0x000fe20000000816 */
[----:B------:R-:W-:-:S03]  /*2ea0*/  FFMA.RM R16, R16, R15, 12582913 ;  /* 0x4b40000110107423 */ /* 0x000fc6000000400f */
[----:B------:R-:W-:Y:S01]  /*2eb0*/  FFMA R22, R19, 1.925963033500011079e-08, R22 ;  /* 0x32a5706013167823 */ /* 0x000fe20000000016 */
[----:B--2---:R-:W-:Y:S01]  /*2ec0*/  FMUL R8, R8, R9 ;  /* 0x0000000908087220 */ /* 0x004fe20000400000 */
        /* <DEDUP_REMOVED lines=8> */
[C---:B------:R-:W-:Y:S01]  /*2f50*/  FADD R18, R16.reuse, -12583039 ;  /* 0xcb40007f10127421 */ /* 0x040fe20000000000 */
[----:B0-----:R-:W-:Y:S01]  /*2f60*/  FMUL R9, R9, R22 ;  /* 0x0000001609097220 */ /* 0x001fe20000400000 */
[----:B------:R-:W-:Y:S01]  /*2f70*/  FFMA.SAT R22, R11, R13, 0.5 ;  /* 0x3f0000000b167423 */ /* 0x000fe2000000200d */
[----:B------:R-:W-:Y:S01]  /*2f80*/  SHF.L.U32 R16, R16, 0x17, RZ ;  /* 0x0000001710107819 */ /* 0x000fe200000006ff */
[C---:B------:R-:W-:Y:S01]  /*2f90*/  FFMA R18, R17.reuse, 1.4426950216293334961, -R18 ;  /* 0x3fb8aa3b11127823 */ /* 0x040fe20000000812 */
[----:B------:R-:W0:Y:S01]  /*2fa0*/  MUFU.EX2 R19, R19 ;  /* 0x0000001300137308 */ /* 0x000e220000000800 */
[----:B------:R-:W-:Y:S02]  /*2fb0*/  FFMA.RM R22, R22, R15, 12582913 ;  /* 0x4b40000116167423 */ /* 0x000fe4000000400f */
[----:B------:R-:W-:Y:S02]  /*2fc0*/  FFMA R18, R17, 1.925963033500011079e-08, R18 ;  /* 0x32a5706011127823 */ /* 0x000fe40000000012 */
[----:B------:R-:W-:-:S03]  /*2fd0*/  FADD R42, R22, -12583039 ;  /* 0xcb40007f162a7421 */ /* 0x000fc60000000000 */
[----:B------:R1:W2:Y:S01]  /*2fe0*/  MUFU.EX2 R17, R18 ;  /* 0x0000001200117308 */ /* 0x0002a20000000800 */
[----:B------:R-:W-:-:S04]  /*2ff0*/  FFMA R42, R11, 1.4426950216293334961, -R42 ;  /* 0x3fb8aa3b0b2a7823 */ /* 0x000fc8000000082a */
[----:B------:R-:W-:Y:S01]  /*3000*/  FFMA R42, R11, 1.925963033500011079e-08, R42 ;  /* 0x32a570600b2a7823 */ /* 0x000fe2000000002a */
[----:B-1----:R-:W-:Y:S01]  /*3010*/  FFMA.SAT R18, R12, R13, 0.5 ;  /* 0x3f0000000c127423 */ /* 0x002fe2000000200d */
[----:B0-----:R-:W-:-:S04]  /*3020*/  FMUL R10, R10, R19 ;  /* 0x000000130a0a7220 */ /* 0x001fc80000400000 */
[----:B------:R-:W0:Y:S01]  /*3030*/  MUFU.EX2 R42, R42 ;  /* 0x0000002a002a7308 */ /* 0x000e220000000800 */
[----:B------:R-:W-:Y:S01]  /*3040*/  FFMA.RM R18, R18, R15, 12582913 ;  /* 0x4b40000112127423 */ /* 0x000fe2000000400f */
[----:B--2---:R-:W-:Y:S01]  /*3050*/  FMUL R16, R16, R17 ;  /* 0x0000001110107220 */ /* 0x004fe20000400000 */
[----:B------:R-:W-:Y:S02]  /*3060*/  SHF.L.U32 R17, R22, 0x17, RZ ;  /* 0x0000001716117819 */ /* 0x000fe400000006ff */
[----:B------:R-:W-:Y:S01]  /*3070*/  FADD R11, R18, -12583039 ;  /* 0xcb40007f120b7421 */ /* 0x000fe20000000000 */
[----:B------:R-:W-:Y:S01]  /*3080*/  FFMA.SAT R22, R14, R13, 0.5 ;  /* 0x3f0000000e167423 */ /* 0x000fe2000000200d */
[----:B------:R-:W-:Y:S02]  /*3090*/  IMAD.SHL.U32 R18, R18, 0x800000, RZ ;  /* 0x0080000012127824 */ /* 0x000fe400078e00ff */
[----:B------:R-:W-:Y:S01]  /*30a0*/  FFMA R11, R12, 1.4426950216293334961, -R11 ;  /* 0x3fb8aa3b0c0b7823 */ /* 0x000fe2000000080b */
[----:B------:R-:W-:Y:S01]  /*30b0*/  FFMA.RM R22, R22, R15, 12582913 ;  /* 0x4b40000116167423 */ /* 0x000fe2000000400f */
[----:B------:R-:W-:-:S02]  /*30c0*/  MOV R15, 0xffffffff ;  /* 0xffffffff000f7802 */ /* 0x000fc40000000f00 */
[----:B------:R-:W-:Y:S01]  /*30d0*/  FFMA R12, R12, 1.925963033500011079e-08, R11 ;  /* 0x32a570600c0c7823 */ /* 0x000fe2000000000b */
[----:B------:R-:W-:Y:S01]  /*30e0*/  FADD R11, R22, -12583039 ;  /* 0xcb40007f160b7421 */ /* 0x000fe20000000000 */
[----:B0-----:R-:W-:Y:S02]  /*30f0*/  FMUL R17, R17, R42 ;  /* 0x0000002a11117220 */ /* 0x001fe40000400000 */
[----:B------:R-:W0:Y:S01]  /*3100*/  MUFU.EX2 R19, R12 ;  /* 0x0000000c00137308 */ /* 0x000e220000000800 */
[----:B------:R-:W-:-:S04]  /*3110*/  FFMA R11, R14, 1.4426950216293334961, -R11 ;  /* 0x3fb8aa3b0e0b7823 */ /* 0x000fc8000000080b */
[----:B------:R-:W-:-:S04]  /*3120*/  FFMA R14, R14, 1.925963033500011079e-08, R11 ;  /* 0x32a570600e0e7823 */ /* 0x000fc8000000000b */
[----:B------:R-:W1:Y:S01]  /*3130*/  MUFU.EX2 R11, R14 ;  /* 0x0000000e000b7308 */ /* 0x000e620000000800 */
[----:B0-----:R-:W-:Y:S01]  /*3140*/  FMUL R19, R18, R19 ;  /* 0x0000001312137220 */ /* 0x001fe20000400000 */
[----:B------:R-:W-:-:S05]  /*3150*/  SHF.L.U32 R18, R22, 0x17, RZ ;  /* 0x0000001716127819 */ /* 0x000fca00000006ff */
        /* <DEDUP_REMOVED lines=20> */
.L_x_3306:
[----:B------:R-:W-:Y:S02]  /*32a0*/  IMAD.MOV.U32 R12, RZ, RZ, 0x8 ;  /* 0x00000008ff0c7424 */ /* 0x000fe400078e00ff */
[----:B------:R-:W-:-:S05]  /*32b0*/  FADD R22, R13, R14 ;  /* 0x0000000e0d167221 */ /* 0x000fca0000000000 */
[----:B------:R-:W-:-:S07]  /*32c0*/  MOV R13, R22 ;  /* 0x00000016000d7202 */ /* 0x000fce0000000f00 */
[----:B------:R-:W-:Y:S05]  /*32d0*/  WARPSYNC.COLLECTIVE R15, `(.L_x_3307) ;  /* 0x000000000f087348 */ /* 0x000fea0003c00000 */
[----:B------:R0:W1:Y:S02]  /*32e0*/  SHFL.BFLY P6, R14, R13, R12, R11 ;  /* 0x0c00000c0d0e7389 */ /* 0x00006400000c000b */
[----:B01----:R-:W-:Y:S05]  /*32f0*/  ENDCOLLECTIVE ;  /* 0x000000000000791b */ /* 0x003fea0003800000 */
.L_x_3307:
[----:B------:R-:W-:Y:S02]  /*3300*/  HFMA2 R12, -RZ, RZ, 0, 2.384185791015625e-07 ;  /* 0x00000004ff0c7431 */ /* 0x000fe400000001ff */
[----:B------:R-:W-:-:S05]  /*3310*/  FADD R23, R22, R14 ;  /* 0x0000000e16177221 */ /* 0x000fca0000000000 */
[----:B------:R-:W-:-:S07]  /*3320*/  MOV R13, R23 ;  /* 0x00000017000d7202 */ /* 0x000fce0000000f00 */
[----:B------:R-:W-:Y:S05]  /*3330*/  WARPSYNC.COLLECTIVE R15, `(.L_x_3308) ;  /* 0x000000000f087348 */ /* 0x000fea0003c00000 */
[----:B------:R0:W1:Y:S02]  /*3340*/  SHFL.BFLY P6, R14, R13, R12, R11 ;  /* 0x0c00000c0d0e7389 */ /* 0x00006400000c000b */
[----:B01----:R-:W-:Y:S05]  /*3350*/  ENDCOLLECTIVE ;  /* 0x000000000000791b */ /* 0x003fea0003800000 */
.L_x_3308:
[----:B------:R-:W-:Y:S02]  /*3360*/  HFMA2 R12, -RZ, RZ, 0, 1.1920928955078125e-07 ;  /* 0x00000002ff0c7431 */ /* 0x000fe400000001ff */
[----:B------:R-:W-:-:S05]  /*3370*/  FADD R41, R23, R14 ;  /* 0x0000000e17297221 */ /* 0x000fca0000000000 */
[----:B------:R-:W-:-:S07]  /*3380*/  MOV R13, R41 ;  /* 0x00000029000d7202 */ /* 0x000fce0000000f00 */
[----:B------:R-:W-:Y:S05]  /*3390*/  WARPSYNC.COLLECTIVE R15, `(.L_x_3309) ;  /* 0x000000000f087348 */ /* 0x000fea0003c00000 */
[----:B------:R0:W1:Y:S02]  /*33a0*/  SHFL.BFLY P6, R14, R13, R12, R11 ;  /* 0x0c00000c0d0e7389 */ /* 0x00006400000c000b */
[----:B01----:R-:W-:Y:S05]  /*33b0*/  ENDCOLLECTIVE ;  /* 0x000000000000791b */ /* 0x003fea0003800000 */
.L_x_3309:
[----:B------:R-:W-:Y:S02]  /*33c0*/  IMAD.MOV.U32 R12, RZ, RZ, 0x1 ;  /* 0x00000001ff0c7424 */ /* 0x000fe400078e00ff */
[----:B------:R-:W-:-:S05]  /*33d0*/  FADD R42, R41, R14 ;  /* 0x0000000e292a7221 */ /* 0x000fca0000000000 */
[----:B------:R-:W-:-:S07]  /*33e0*/  MOV R13, R42 ;  /* 0x0000002a000d7202 */ /* 0x000fce0000000f00 */
[----:B------:R-:W-:Y:S05]  /*33f0*/  WARPSYNC.COLLECTIVE R15, `(.L_x_3310) ;  /* 0x000000000f087348 */ /* 0x000fea0003c00000 */
[----:B------:R0:W1:Y:S02]  /*3400*/  SHFL.BFLY P6, R14, R13, R12, R11 ;  /* 0x0c00000c0d0e7389 */ /* 0x00006400000c000b */
[----:B01----:R-:W-:Y:S05]  /*3410*/  ENDCOLLECTIVE ;  /* 0x000000000000791b */ /* 0x003fea0003800000 */
.L_x_3310:
[----:B------:R-:W-:Y:S05]  /*3420*/  BRA `(.L_x_3311) ;  /* 0xffffffe000347947 */ /* 0x000fea000383ffff */
        .weak           $__internal_46_$__cuda_sm3x_div_rn_noftz_f32_slowpath
        .type           $__internal_46_$__cuda_sm3x_div_rn_noftz_f32_slowpath,@function
        .size           $__internal_46_$__cuda_sm3x_div_rn_noftz_f32_slowpath,(.L_x_25498 - $__internal_46_$__cuda_sm3x_div_rn_noftz_f32_slowpath)
$__internal_46_$__cuda_sm3x_div_rn_noftz_f32_slowpath:
        /* <DEDUP_REMOVED lines=35> */
.L_x_3313:
[----:B------:R-:W-:Y:S01]  /*3660*/  LEA R44, R13, 0xc0800000, 0x17 ;  /* 0xc08000000d2c7811 */ /* 0x000fe200078eb8ff */
[----:B------:R-:W-:Y:S01]  /*3670*/  BSSY.RECONVERGENT B2, `(.L_x_3318) ;  /* 0x0000036000027945 */ /* 0x000fe20003800200 */
[----:B------:R-:W-:Y:S02]  /*3680*/  IADD3 R46, PT, PT, R46, -0x7f, RZ ;  /* 0xffffff812e2e7810 */ /* 0x000fe40007ffe0ff */
[----:B------:R-:W-:-:S03]  /*3690*/  IADD3 R48, PT, PT, -R44, R45, RZ ;  /* 0x0000002d2c307210 */ /* 0x000fc60007ffe1ff */
[----:B------:R-:W-:Y:S01]  /*36a0*/  IMAD R6, R46, -0x800000, R6 ;  /* 0xff8000002e067824 */ /* 0x000fe200078e0206 */
        /* <DEDUP_REMOVED lines=46> */
.L_x_3320:
[----:B------:R-:W-:-:S04]  /*3990*/  LOP3.LUT R6, R6, 0x80000000, RZ, 0xc0, !PT ;  /* 0x8000000006067812 */ /* 0x000fc800078ec0ff */
[----:B------:R-:W-:Y:S01]  /*39a0*/  LOP3.LUT R6, R6, 0x7f800000, RZ, 0xfc, !PT ;  /* 0x7f80000006067812 */ /* 0x000fe200078efcff */
[----:B------:R-:W-:Y:S06]  /*39b0*/  BRA `(.L_x_3321) ;  /* 0x0000000000047947 */ /* 0x000fec0003800000 */
.L_x_3319:
[----:B------:R-:W-:-:S07]  /*39c0*/  LEA R6, R46, R6, 0x17 ;  /* 0x000000062e067211 */ /* 0x000fce00078eb8ff */
.L_x_3321:
[----:B------:R-:W-:Y:S05]  /*39d0*/  BSYNC.RECONVERGENT B2 ;  /* 0x0000000000027941 */ /* 0x000fea0003800200 */
.L_x_3318:
[----:B------:R-:W-:Y:S05]  /*39e0*/  BRA `(.L_x_3322) ;  /* 0x0000000000207947 */ /* 0x000fea0003800000 */
.L_x_3317:
[----:B------:R-:W-:-:S04]  /*39f0*/  LOP3.LUT R6, R45, 0x80000000, R6, 0x48, !PT ;  /* 0x800000002d067812 */ /* 0x000fc800078e4806 */
[----:B------:R-:W-:Y:S01]  /*3a00*/  LOP3.LUT R6, R6, 0x7f800000, RZ, 0xfc, !PT ;  /* 0x7f80000006067812 */ /* 0x000fe200078efcff */
[----:B------:R-:W-:Y:S06]  /*3a10*/  BRA `(.L_x_3322) ;  /* 0x0000000000147947 */ /* 0x000fec0003800000 */
.L_x_3316:
[----:B------:R-:W-:Y:S01]  /*3a20*/  LOP3.LUT R6, R45, 0x80000000, R6, 0x48, !PT ;  /* 0x800000002d067812 */ /* 0x000fe200078e4806 */
[----:B------:R-:W-:Y:S06]  /*3a30*/  BRA `(.L_x_3322) ;  /* 0x00000000000c7947 */ /* 0x000fec0003800000 */
.L_x_3315:
[----:B------:R-:W0:Y:S01]  /*3a40*/  MUFU.RSQ R6, -QNAN ;  /* 0xffc0000000067908 */ /* 0x000e220000001400 */
[----:B------:R-:W-:Y:S05]  /*3a50*/  BRA `(.L_x_3322) ;  /* 0x0000000000047947 */ /* 0x000fea0003800000 */
.L_x_3314:
[----:B------:R-:W-:-:S07]  /*3a60*/  FADD.FTZ R6, R6, R11 ;  /* 0x0000000b06067221 */ /* 0x000fce0000010000 */
.L_x_3322:
[----:B------:R-:W-:Y:S05]  /*3a70*/  BSYNC.RECONVERGENT B1 ;  /* 0x0000000000017941 */ /* 0x000fea0003800200 */
.L_x_3312:
[----:B------:R-:W-:-:S04]  /*3a80*/  HFMA2 R13, -RZ, RZ, 0, 0 ;  /* 0x00000000ff0d7431 */ /* 0x000fc800000001ff */
[----:B0-----:R-:W-:Y:S05]  /*3a90*/  RET.REL.NODEC R12 `(_Z15SoftmaxWarpImplI10DirectLoadI13__nv_bfloat16fE11DirectStoreIfS1_EfLi1ELi14ELi32ELi1ELb1EL9Algorithm0EEvT_T0_ll) ;  /* 0xffffffc40c587950 */ /* 0x001fea0003c3ffff */
.L_x_3323:
        /* <DEDUP_REMOVED lines=14> */
.L_x_25498:


//--------------------- .text._Z15SoftmaxWarpImplI10DirectLoadI13__nv_bfloat16fE11DirectStoreIfS1_EfLi1ELi14ELi32ELi1ELb0EL9Algorithm0EEvT_T0_ll --------------------------
	.section	.text._Z15SoftmaxWarpImplI10DirectLoadI13__nv_bfloat16fE11DirectStoreIfS1_EfLi1ELi14ELi32ELi1ELb0EL9Algorithm0EEvT_T0_ll,"ax",@progbits
	.align	128
        .global         _Z15SoftmaxWarpImplI10DirectLoadI13__nv_bfloat16fE11DirectStoreIfS1_EfLi1ELi14ELi32ELi1ELb0EL9Algorithm0EEvT_T0_ll
        .type           _Z15SoftmaxWarpImplI10DirectLoadI13__nv_bfloat16fE11DirectStoreIfS1_EfLi1ELi14ELi32ELi1ELb0EL9Algorithm0EEvT_T0_ll,@function
        .size           _Z15SoftmaxWarpImplI10DirectLoadI13__nv_bfloat16fE11DirectStoreIfS1_EfLi1ELi14ELi32ELi1ELb0EL9Algorithm0EEvT_T0_ll,(.L_x_25499 - _Z15SoftmaxWarpImplI10DirectLoadI13__nv_bfloat16fE11DirectStoreIfS1_EfLi1ELi14ELi32ELi1ELb0EL9Algorithm0EEvT_T0_ll)
        .other          _Z15SoftmaxWarpImplI10DirectLoadI13__nv_bfloat16fE11DirectStoreIfS1_EfLi1ELi14ELi32ELi1ELb0EL9Algorithm0EEvT_T0_ll,@"STO_CUDA_ENTRY STV_DEFAULT"
_Z15SoftmaxWarpImplI10DirectLoadI13__nv_bfloat16fE11DirectStoreIfS1_EfLi1ELi14ELi32ELi1ELb0EL9Algorithm0EEvT_T0_ll:
.text._Z15SoftmaxWarpImplI10DirectLoadI13__nv_bfloat16fE11DirectStoreIfS1_EfLi1ELi14ELi32ELi1ELb0EL9Algorithm0EEvT_T0_ll:
        /* <DEDUP_REMOVED lines=24> */
.L_x_3324:
        /* <DEDUP_REMOVED lines=13> */
.L_x_3354:
        /* <DEDUP_REMOVED lines=97> */
[-C--:B------:R-:W-:Y:S01]  /*0860*/  FFMA.SAT R15, R0, R11.reuse, 0.5 ;  /* 0x3f000000000f7423 */ /* 0x080fe2000000200b */
[----:B------:R-:W-:Y:S01]  /*0870*/  SHF.L.U32 R3, R3, 0x17, RZ ;  /* 0x0000001703037819 */ /* 0x000fe200000006ff */
[----:B------:R1:W2:Y:S01]  /*0880*/  MUFU.EX2 R34, R5 ;  /* 0x0000000500227308 */ /* 0x0002a20000000800 */
[-C--:B------:R-:W-:Y:S01]  /*0890*/  FFMA.RM R2, R13, R12.reuse, 12582913 ;  /* 0x4b4000010d027423 */ /* 0x080fe2000000400c */
[----:B------:R-:W-:Y:S01]  /*08a0*/  FADD R9, R7, -12583039 ;  /* 0xcb40007f07097421 */ /* 0x000fe20000000000 */
[----:B------:R-:W-:Y:S01]  /*08b0*/  FFMA.RM R15, R15, R12, 12582913 ;  /* 0x4b4000010f0f7423 */ /* 0x000fe2000000400c */
[----:B------:R-:W-:Y:S01]  /*08c0*/  SHF.L.U32 R7, R7, 0x17, RZ ;  /* 0x0000001707077819 */ /* 0x000fe200000006ff */
[----:B------:R-:W-:Y:S01]  /*08d0*/  FADD R13, R2, -12583039 ;  /* 0xcb40007f020d7421 */ /* 0x000fe20000000000 */
[----:B------:R-:W-:Y:S01]  /*08e0*/  FFMA R9, R36, 1.4426950216293334961, -R9 ;  /* 0x3fb8aa3b24097823 */ /* 0x000fe20000000809 */
[----:B------:R-:W-:Y:S01]  /*08f0*/  SHF.L.U32 R2, R2, 0x17, RZ ;  /* 0x0000001702027819 */ /* 0x000fe200000006ff */
[-C--:B------:R-:W-:Y:S01]  /*0900*/  FFMA.SAT R31, R18, R11.reuse, 0.5 ;  /* 0x3f000000121f7423 */ /* 0x080fe2000000200b */
[----:B-1----:R-:W-:Y:S01]  /*0910*/  FFMA.SAT R5, R30, R11, 0.5 ;  /* 0x3f0000001e057423 */ /* 0x002fe2000000200b */
[----:B------:R-:W-:Y:S01]  /*0920*/  FFMA R13, R32, 1.4426950216293334961, -R13 ;  /* 0x3fb8aa3b200d7823 */ /* 0x000fe2000000080d */
[----:B------:R-:W-:-:S02]  /*0930*/  FFMA R9, R36, 1.925963033500011079e-08, R9 ;  /* 0x32a5706024097823 */ /* 0x000fc40000000009 */
[----:B------:R-:W-:Y:S01]  /*0940*/  FFMA.RM R5, R5, R12, 12582913 ;  /* 0x4b40000105057423 */ /* 0x000fe2000000400c */
[----:B------:R-:W-:Y:S02]  /*0950*/  FFMA R13, R32, 1.925963033500011079e-08, R13 ;  /* 0x32a57060200d7823 */ /* 0x000fe4000000000d */
[----:B------:R-:W1:Y:S01]  /*0960*/  MUFU.EX2 R32, R9 ;  /* 0x0000000900207308 */ /* 0x000e620000000800 */
[----:B--2---:R-:W-:Y:S01]  /*0970*/  FMUL R19, R3, R34 ;  /* 0x0000002203137220 */ /* 0x004fe20000400000 */
[----:B------:R-:W-:-:S04]  /*0980*/  FADD R3, R15, -12583039 ;  /* 0xcb40007f0f037421 */ /* 0x000fc80000000000 */
[C---:B------:R-:W-:Y:S02]  /*0990*/  FFMA R3, R0.reuse, 1.4426950216293334961, -R3 ;  /* 0x3fb8aa3b00037823 */ /* 0x040fe40000000803 */
[----:B------:R-:W2:Y:S02]  /*09a0*/  MUFU.EX2 R13, R13 ;  /* 0x0000000d000d7308 */ /* 0x000ea40000000800 */
[----:B------:R-:W-:Y:S01]  /*09b0*/  FFMA R17, R0, 1.925963033500011079e-08, R3 ;  /* 0x32a5706000117823 */ /* 0x000fe20000000003 */
[----:B------:R-:W-:-:S04]  /*09c0*/  FADD R3, R5, -12583039 ;  /* 0xcb40007f05037421 */ /* 0x000fc80000000000 */
[----:B------:R-:W-:Y:S01]  /*09d0*/  FFMA R3, R30, 1.4426950216293334961, -R3 ;  /* 0x3fb8aa3b1e037823 */ /* 0x000fe20000000803 */
[----:B-1----:R-:W-:-:S03]  /*09e0*/  FMUL R0, R7, R32 ;  /* 0x0000002007007220 */ /* 0x002fc60000400000 */
[----:B------:R-:W-:Y:S01]  /*09f0*/  FFMA R9, R30, 1.925963033500011079e-08, R3 ;  /* 0x32a570601e097823 */ /* 0x000fe20000000003 */
[----:B------:R-:W-:Y:S01]  /*0a00*/  FFMA.SAT R3, R28, R11, 0.5 ;  /* 0x3f0000001c037423 */ /* 0x000fe2000000200b */
[----:B------:R-:W1:Y:S03]  /*0a10*/  MUFU.EX2 R30, R17 ;  /* 0x00000011001e7308 */ /* 0x000e660000000800 */
[----:B------:R-:W-:Y:S01]  /*0a20*/  FFMA.RM R27, R3, R12, 12582913 ;  /* 0x4b400001031b7423 */ /* 0x000fe2000000400c */
[----:B--2---:R-:W-:Y:S01]  /*0a30*/  FMUL R2, R2, R13 ;  /* 0x0000000d02027220 */ /* 0x004fe20000400000 */
[----:B------:R-:W-:Y:S02]  /*0a40*/  SHF.L.U32 R3, R15, 0x17, RZ ;  /* 0x000000170f037819 */ /* 0x000fe400000006ff */
[----:B------:R-:W-:Y:S01]  /*0a50*/  FADD R7, R27, -12583039 ;  /* 0xcb40007f1b077421 */ /* 0x000fe20000000000 */
[----:B------:R-:W2:Y:S03]  /*0a60*/  MUFU.EX2 R9, R9 ;  /* 0x0000000900097308 */ /* 0x000ea60000000800 */
[----:B------:R-:W-:-:S04]  /*0a70*/  FFMA R7, R28, 1.4426950216293334961, -R7 ;  /* 0x3fb8aa3b1c077823 */ /* 0x000fc80000000807 */
[----:B------:R-:W-:Y:S01]  /*0a80*/  FFMA R28, R28, 1.925963033500011079e-08, R7 ;  /* 0x32a570601c1c7823 */ /* 0x000fe20000000007 */
[----:B------:R-:W-:Y:S01]  /*0a90*/  FFMA.SAT R7, R4, R11, 0.5 ;  /* 0x3f00000004077423 */ /* 0x000fe2000000200b */
[----:B-1----:R-:W-:-:S03]  /*0aa0*/  FMUL R3, R3, R30 ;  /* 0x0000001e03037220 */ /* 0x002fc60000400000 */
[----:B------:R-:W-:Y:S01]  /*0ab0*/  FFMA.RM R7, R7, R12, 12582913 ;  /* 0x4b40000107077423 */ /* 0x000fe2000000400c */
[----:B------:R-:W1:Y:S03]  /*0ac0*/  MUFU.EX2 R28, R28 ;  /* 0x0000001c001c7308 */ /* 0x000e660000000800 */
[----:B------:R-:W-:-:S04]  /*0ad0*/  FADD R13, R7, -12583039 ;  /* 0xcb40007f070d7421 */ /* 0x000fc80000000000 */
[----:B------:R-:W-:-:S04]  /*0ae0*/  FFMA R13, R4, 1.4426950216293334961, -R13 ;  /* 0x3fb8aa3b040d7823 */ /* 0x000fc8000000080d */
[----:B------:R-:W-:Y:S01]  /*0af0*/  FFMA R15, R4, 1.925963033500011079e-08, R13 ;  /* 0x32a57060040f7823 */ /* 0x000fe2000000000d */
[----:B------:R-:W-:Y:S01]  /*0b00*/  FFMA.SAT R13, R26, R11, 0.5 ;  /* 0x3f0000001a0d7423 */ /* 0x000fe2000000200b */
[----:B------:R-:W-:Y:S02]  /*0b10*/  SHF.L.U32 R4, R5, 0x17, RZ ;  /* 0x0000001705047819 */ /* 0x000fe400000006ff */
[----:B------:R-:W-:Y:S01]  /*0b20*/  SHF.L.U32 R5, R27, 0x17, RZ ;  /* 0x000000171b057819 */ /* 0x000fe200000006ff */
[----:B------:R-:W-:Y:S01]  /*0b30*/  FFMA.RM R17, R13, R12, 12582913 ;  /* 0x4b4000010d117423 */ /* 0x000fe2000000400c */
[----:B------:R-:W3:Y:S01]  /*0b40*/  MUFU.EX2 R15, R15 ;  /* 0x0000000f000f7308 */ /* 0x000ee20000000800 */
[----:B--2---:R-:W-:Y:S02]  /*0b50*/  FMUL R4, R4, R9 ;  /* 0x0000000904047220 */ /* 0x004fe40000400000 */
[----:B------:R-:W-:Y:S01]  /*0b60*/  FADD R13, R17, -12583039 ;  /* 0xcb40007f110d7421 */ /* 0x000fe20000000000 */
[----:B-1----:R-:W-:-:S03]  /*0b70*/  FMUL R5, R5, R28 ;  /* 0x0000001c05057220 */ /* 0x002fc60000400000 */
        /* <DEDUP_REMOVED lines=11> */
[----:B------:R-:W-:Y:S02]  /*0c30*/  FFMA.RM R9, R9, R12, 12582913 ;  /* 0x4b40000109097423 */ /* 0x000fe4000000400c */
[----:B---3--:R-:W-:Y:S01]  /*0c40*/  FMUL R6, R6, R15 ;  /* 0x0000000f06067220 */ /* 0x008fe20000400000 */
[----:B------:R-:W-:Y:S01]  /*0c50*/  FFMA.SAT R15, R14, R11, 0.5 ;  /* 0x3f0000000e0f7423 */ /* 0x000fe2000000200b */
[C---:B------:R-:W-:Y:S01]  /*0c60*/  FADD R29, R9.reuse, -12583039 ;  /* 0xcb40007f091d7421 */ /* 0x040fe20000000000 */
[----:B------:R-:W-:-:S02]  /*0c70*/  SHF.L.U32 R9, R9, 0x17, RZ ;  /* 0x0000001709097819 */ /* 0x000fc400000006ff */
[----:B------:R-:W-:Y:S01]  /*0c80*/  FFMA.RM R15, R15, R12, 12582913 ;  /* 0x4b4000010f0f7423 */ /* 0x000fe2000000400c */
[----:B------:R-:W-:Y:S01]  /*0c90*/  FFMA R17, R8, 1.4426950216293334961, -R29 ;  /* 0x3fb8aa3b08117823 */ /* 0x000fe2000000081d */
[----:B------:R-:W-:-:S03]  /*0ca0*/  FFMA.SAT R29, R16, R11, 0.5 ;  /* 0x3f000000101d7423 */ /* 0x000fc6000000200b */
[----:B------:R-:W-:Y:S01]  /*0cb0*/  FFMA R17, R8, 1.925963033500011079e-08, R17 ;  /* 0x32a5706008117823 */ /* 0x000fe20000000011 */
[----:B-1----:R-:W-:Y:S01]  /*0cc0*/  FMUL R8, R7, R26 ;  /* 0x0000001a07087220 */ /* 0x002fe20000400000 */
[C---:B------:R-:W-:Y:S01]  /*0cd0*/  FADD R7, R15.reuse, -12583039 ;  /* 0xcb40007f0f077421 */ /* 0x040fe20000000000 */
[----:B------:R1:W2:Y:S01]  /*0ce0*/  MUFU.EX2 R26, R27 ;  /* 0x0000001b001a7308 */ /* 0x0002a20000000800 */
[----:B------:R-:W-:Y:S02]  /*0cf0*/  SHF.L.U32 R15, R15, 0x17, RZ ;  /* 0x000000170f0f7819 */ /* 0x000fe400000006ff */
[----:B------:R-:W-:-:S04]  /*0d00*/  FFMA R7, R14, 1.4426950216293334961, -R7 ;  /* 0x3fb8aa3b0e077823 */ /* 0x000fc80000000807 */
[----:B------:R-:W-:Y:S01]  /*0d10*/  FFMA R14, R14, 1.925963033500011079e-08, R7 ;  /* 0x32a570600e0e7823 */ /* 0x000fe20000000007 */
[----:B------:R-:W-:Y:S01]  /*0d20*/  SHF.L.U32 R7, R13, 0x17, RZ ;  /* 0x000000170d077819 */ /* 0x000fe200000006ff */
[----:B-1----:R-:W-:Y:S01]  /*0d30*/  FFMA.SAT R27, R10, R11, 0.5 ;  /* 0x3f0000000a1b7423 */ /* 0x002fe2000000200b */
[----:B------:R-:W-:-:S03]  /*0d40*/  FFMA.RM R13, R29, R12, 12582913 ;  /* 0x4b4000011d0d7423 */ /* 0x000fc6000000400c */
[-C--:B------:R-:W-:Y:S01]  /*0d50*/  FFMA.RM R11, R27, R12.reuse, 12582913 ;  /* 0x4b4000011b0b7423 */ /* 0x080fe2000000400c */
[----:B------:R-:W-:Y:S01]  /*0d60*/  FFMA.RM R12, R31, R12, 12582913 ;  /* 0x4b4000011f0c7423 */ /* 0x000fe2000000400c */
[----:B------:R-:W-:Y:S01]  /*0d70*/  FADD R29, R13, -12583039 ;  /* 0xcb40007f0d1d7421 */ /* 0x000fe20000000000 */
[----:B------:R-:W1:Y:S01]  /*0d80*/  MUFU.EX2 R14, R14 ;  /* 0x0000000e000e7308 */ /* 0x000e620000000800 */
[----:B------:R-:W-:Y:S01]  /*0d90*/  FADD R27, R11, -12583039 ;  /* 0xcb40007f0b1b7421 */ /* 0x000fe20000000000 */
[----:B--2---:R-:W-:Y:S01]  /*0da0*/  FMUL R7, R7, R26 ;  /* 0x0000001a07077220 */ /* 0x004fe20000400000 */
[----:B------:R-:W-:Y:S01]  /*0db0*/  FFMA R29, R16, 1.4426950216293334961, -R29 ;  /* 0x3fb8aa3b101d7823 */ /* 0x000fe2000000081d */
[----:B------:R-:W-:Y:S01]  /*0dc0*/  SHF.L.U32 R13, R13, 0x17, RZ ;  /* 0x000000170d0d7819 */ /* 0x000fe200000006ff */
[----:B------:R-:W-:Y:S01]  /*0dd0*/  FFMA R27, R10, 1.4426950216293334961, -R27 ;  /* 0x3fb8aa3b0a1b7823 */ /* 0x000fe2000000081b */
[----:B------:R-:W-:Y:S01]  /*0de0*/  SHF.L.U32 R11, R11, 0x17, RZ ;  /* 0x000000170b0b7819 */ /* 0x000fe200000006ff */
[----:B------:R-:W-:-:S02]  /*0df0*/  FFMA R29, R16, 1.925963033500011079e-08, R29 ;  /* 0x32a57060101d7823 */ /* 0x000fc4000000001d */
[----:B------:R-:W-:Y:S01]  /*0e00*/  FFMA R26, R10, 1.925963033500011079e-08, R27 ;  /* 0x32a570600a1a7823 */ /* 0x000fe2000000001b */
[C---:B------:R-:W-:Y:S01]  /*0e10*/  FADD R27, R12.reuse, -12583039 ;  /* 0xcb40007f0c1b7421 */ /* 0x040fe20000000000 */
[----:B------:R-:W2:Y:S01]  /*0e20*/  MUFU.EX2 R16, R29 ;  /* 0x0000001d00107308 */ /* 0x000ea20000000800 */
[----:B------:R-:W-:Y:S02]  /*0e30*/  SHF.L.U32 R12, R12, 0x17, RZ ;  /* 0x000000170c0c7819 */ /* 0x000fe400000006ff */
[----:B------:R-:W-:-:S04]  /*0e40*/  FFMA R27, R18, 1.4426950216293334961, -R27 ;  /* 0x3fb8aa3b121b7823 */ /* 0x000fc8000000081b */
[----:B------:R-:W-:Y:S01]  /*0e50*/  FFMA R28, R18, 1.925963033500011079e-08, R27 ;  /* 0x32a57060121c7823 */ /* 0x000fe2000000001b */
[----:B------:R-:W-:Y:S01]  /*0e60*/  FADD R27, RZ, R19 ;  /* 0x00000013ff1b7221 */ /* 0x000fe20000000000 */
[----:B------:R1:W3:Y:S03]  /*0e70*/  MUFU.EX2 R18, R17 ;  /* 0x0000001100127308 */ /* 0x0002e60000000800 */
[----:B------:R-:W-:-:S04]  /*0e80*/  FADD R27, R27, R0 ;  /* 0x000000001b1b7221 */ /* 0x000fc80000000000 */
[----:B------:R-:W-:Y:S01]  /*0e90*/  FADD R10, R27, R2 ;  /* 0x000000021b0a7221 */ /* 0x000fe20000000000 */
[----:B------:R-:W4:Y:S01]  /*0ea0*/  MUFU.EX2 R26, R26 ;  /* 0x0000001a001a7308 */ /* 0x000f220000000800 */
[----:B-1----:R-:W-:Y:S01]  /*0eb0*/  FMUL R17, R15, R14 ;  /* 0x0000000e0f117220 */ /* 0x002fe20000400000 */
[----:B--2---:R-:W-:Y:S01]  /*0ec0*/  FMUL R16, R13, R16 ;  /* 0x000000100d107220 */ /* 0x004fe20000400000 */
[----:B------:R-:W-:-:S04]  /*0ed0*/  FADD R27, R10, R3 ;  /* 0x000000030a1b7221 */ /* 0x000fc80000000000 */
[----:B------:R-:W-:Y:S01]  /*0ee0*/  FADD R10, R27, R4 ;  /* 0x000000041b0a7221 */ /* 0x000fe20000000000 */
[----:B------:R-:W1:Y:S01]  /*0ef0*/  MUFU.EX2 R15, R28 ;  /* 0x0000001c000f7308 */ /* 0x000e620000000800 */
[----:B---3--:R-:W-:Y:S02]  /*0f00*/  FMUL R18, R9, R18 ;  /* 0x0000001209127220 */ /* 0x008fe40000400000 */
[----:B------:R-:W-:-:S04]  /*0f10*/  FADD R9, R10, R5 ;  /* 0x000000050a097221 */ /* 0x000fc80000000000 */
[----:B------:R-:W-:-:S04]  /*0f20*/  FADD R9, R9, R6 ;  /* 0x0000000609097221 */ /* 0x000fc80000000000 */
[----:B------:R-:W-:-:S04]  /*0f30*/  FADD R10, R9, R8 ;  /* 0x00000008090a7221 */ /* 0x000fc80000000000 */
[----:B------:R-:W-:-:S04]  /*0f40*/  FADD R9, R10, R7 ;  /* 0x000000070a097221 */ /* 0x000fc80000000000 */
[----:B------:R-:W-:-:S04]  /*0f50*/  FADD R10, R9, R18 ;  /* 0x00000012090a7221 */ /* 0x000fc80000000000 */
[----:B------:R-:W-:Y:S01]  /*0f60*/  FADD R9, R10, R17 ;  /* 0x000000110a097221 */ /* 0x000fe20000000000 */
[----:B----4-:R-:W-:-:S03]  /*0f70*/  FMUL R10, R11, R26 ;  /* 0x0000001a0b0a7220 */ /* 0x010fc60000400000 */
[----:B------:R-:W-:Y:S01]  /*0f80*/  FADD R11, R9, R16 ;  /* 0x00000010090b7221 */ /* 0x000fe20000000000 */
[----:B-1----:R-:W-:-:S03]  /*0f90*/  FMUL R9, R12, R15 ;  /* 0x0000000f0c097220 */ /* 0x002fc60000400000 */
        /* <DEDUP_REMOVED lines=11> */
.L_x_3366:
        /* <DEDUP_REMOVED lines=12> */
[----:B0-----:R-:W-:Y:S05]  /*1110*/  CALL.REL.NOINC `($__internal_47_$__cuda_sm3x_div_rn_noftz_f32_slowpath) ;  /* 0x0000001c00287944 */ /* 0x001fea0003c00000 */
[----:B------:R-:W-:-:S07]  /*1120*/  MOV R14, R11 ;  /* 0x0000000b000e7202 */ /* 0x000fce0000000f00 */
.L_x_3327:
[----:B------:R-:W-:Y:S05]  /*1130*/  BSYNC.RECONVERGENT B2 ;  /* 0x0000000000027941 */ /* 0x000fea0003800200 */
.L_x_3326:
        /* <DEDUP_REMOVED lines=12> */
[----:B0-----:R-:W-:Y:S05]  /*1200*/  CALL.REL.NOINC `($__internal_47_$__cuda_sm3x_div_rn_noftz_f32_slowpath) ;  /* 0x0000001800ec7944 */ /* 0x001fea0003c00000 */
[----:B------:R-:W-:-:S07]  /*1210*/  MOV R15, R11 ;  /* 0x0000000b000f7202 */ /* 0x000fce0000000f00 */
.L_x_3329:
[----:B------:R-:W-:Y:S05]  /*1220*/  BSYNC.RECONVERGENT B2 ;  /* 0x0000000000027941 */ /* 0x000fea0003800200 */
.L_x_3328:
        /* <DEDUP_REMOVED lines=14> */
.L_x_3331:
[----:B------:R-:W-:Y:S05]  /*1310*/  BSYNC.RECONVERGENT B2 ;  /* 0x0000000000027941 */ /* 0x000fea0003800200 */
.L_x_3330:
        /* <DEDUP_REMOVED lines=14> */
.L_x_3333:
[----:B------:R-:W-:Y:S05]  /*1400*/  BSYNC.RECONVERGENT B2 ;  /* 0x0000000000027941 */ /* 0x000fea0003800200 */
.L_x_3332:
        /* <DEDUP_REMOVED lines=14> */
.L_x_3335:
[----:B------:R-:W-:Y:S05]  /*14f0*/  BSYNC.RECONVERGENT B2 ;  /* 0x0000000000027941 */ /* 0x000fea0003800200 */
.L_x_3334:
        /* <DEDUP_REMOVED lines=14> */
.L_x_3337:
[----:B------:R-:W-:Y:S05]  /*15e0*/  BSYNC.RECONVERGENT B2 ;  /* 0x0000000000027941 */ /* 0x000fea0003800200 */
.L_x_3336:
        /* <DEDUP_REMOVED lines=14> */
.L_x_3339:
[----:B------:R-:W-:Y:S05]  /*16d0*/  BSYNC.RECONVERGENT B2 ;  /* 0x0000000000027941 */ /* 0x000fea0003800200 */
.L_x_3338:
        /* <DEDUP_REMOVED lines=14> */
.L_x_3341:
[----:B------:R-:W-:Y:S05]  /*17c0*/  BSYNC.RECONVERGENT B2 ;  /* 0x0000000000027941 */ /* 0x000fea0003800200 */
.L_x_3340:
        /* <DEDUP_REMOVED lines=14> */
.L_x_3343:
[----:B------:R-:W-:Y:S05]  /*18b0*/  BSYNC.RECONVERGENT B2 ;  /* 0x0000000000027941 */ /* 0x000fea0003800200 */
.L_x_3342:
        /* <DEDUP_REMOVED lines=14> */
.L_x_3345:
[----:B------:R-:W-:Y:S05]  /*19a0*/  BSYNC.RECONVERGENT B2 ;  /* 0x0000000000027941 */ /* 0x000fea0003800200 */
.L_x_3344:
        /* <DEDUP_REMOVED lines=14> */
.L_x_3347:
[----:B------:R-:W-:Y:S05]  /*1a90*/  BSYNC.RECONVERGENT B2 ;  /* 0x0000000000027941 */ /* 0x000fea0003800200 */
.L_x_3346:
        /* <DEDUP_REMOVED lines=14> */
.L_x_3349:
[----:B------:R-:W-:Y:S05]  /*1b80*/  BSYNC.RECONVERGENT B2 ;  /* 0x0000000000027941 */ /* 0x000fea0003800200 */
.L_x_3348:
        /* <DEDUP_REMOVED lines=14> */
.L_x_3351:
[----:B------:R-:W-:Y:S05]  /*1c70*/  BSYNC.RECONVERGENT B2 ;  /* 0x0000000000027941 */ /* 0x000fea0003800200 */
.L_x_3350:
        /* <DEDUP_REMOVED lines=14> */
.L_x_3353:
[----:B------:R-:W-:Y:S05]  /*1d60*/  BSYNC.RECONVERGENT B2 ;  /* 0x0000000000027941 */ /* 0x000fea0003800200 */
.L_x_3352:
        /* <DEDUP_REMOVED lines=16> */
[C---:B------:R-:W-:Y:S01]  /*1e70*/  R2UR UR10, R20.reuse ;  /* 0x00000000140a72ca */ /* 0x040fe200000e0000 */
[----:B------:R1:W-:Y:S01]  /*1e80*/  STG.E.U16 desc[UR4][R10.64+0x100], R2 ;  /* 0x000100020a007986 */ /* 0x0003e2000c101504 */
[----:B------:R-:W-:Y:S02]  /*1e90*/  LEA.HI.X.SX32 R22, R25, R22, 0x1, P0 ;  /* 0x0000001619167211 */ /* 0x000fe400000f0eff */
[----:B------:R-:W-:Y:S02]  /*1ea0*/  ISETP.GE.U32.AND P0, PT, R23, UR44, PT ;  /* 0x0000002c17007c0c */ /* 0x000fe4000bf06070 */
[C---:B------:R-:W-:Y:S02]  /*1eb0*/  R2UR UR11, R21.reuse ;  /* 0x00000000150b72ca */ /* 0x040fe400000e0000 */
[----:B------:R-:W-:Y:S02]  /*1ec0*/  R2UR UR12, R20 ;  /* 0x00000000140c72ca */ /* 0x000fe400000e0000 */
[----:B------:R-:W-:-:S02]  /*1ed0*/  R2UR UR13, R21 ;  /* 0x00000000150d72ca */ /* 0x000fc400000e0000 */
[----:B------:R-:W-:Y:S02]  /*1ee0*/  R2UR UR14, R20 ;  /* 0x00000000140e72ca */ /* 0x000fe400000e0000 */
[----:B------:R-:W-:Y:S02]  /*1ef0*/  R2UR UR15, R21 ;  /* 0x00000000150f72ca */ /* 0x000fe400000e0000 */
[----:B------:R-:W-:Y:S02]  /*1f00*/  F2FP.BF16.F32.PACK_AB R4, R5, R4 ;  /* 0x000000040504723e */ /* 0x000fe400000010ff */
[----:B------:R-:W-:Y:S02]  /*1f10*/  ISETP.GE.AND.EX P0, PT, R22, UR45, PT, P0 ;  /* 0x0000002d16007c0c */ /* 0x000fe4000bf06300 */
[----:B------:R-:W-:Y:S02]  /*1f20*/  F2FP.BF16.F32.PACK_AB R0, R27, R0 ;  /* 0x000000001b00723e */ /* 0x000fe400000010ff */
[----:B------:R-:W-:Y:S01]  /*1f30*/  PRMT R5, R2, 0x7632, R5 ;  /* 0x0000763202057816 */ /* 0x000fe20000000005 */
[----:B------:R-:W-:Y:S01]  /*1f40*/  STG.E.U16 desc[UR12][R10.64+0x180], R4 ;  /* 0x000180040a007986 */ /* 0x000fe2000c10150c */
[----:B------:R-:W-:-:S02]  /*1f50*/  F2FP.BF16.F32.PACK_AB R14, R15, R14 ;  /* 0x0000000e0f0e723e */ /* 0x000fc400000010ff */
[----:B------:R-:W-:Y:S01]  /*1f60*/  F2FP.BF16.F32.PACK_AB R6, R7, R6 ;  /* 0x000000060706723e */ /* 0x000fe200000010ff */
[----:B------:R2:W-:Y:S01]  /*1f70*/  STG.E.U16 desc[UR8][R10.64+0x80], R0 ;  /* 0x000080000a007986 */ /* 0x0005e2000c101508 */
[----:B------:R-:W-:Y:S02]  /*1f80*/  F2FP.BF16.F32.PACK_AB R8, R8, R31 ;  /* 0x0000001f0808723e */ /* 0x000fe400000010ff */
[----:B------:R-:W-:Y:S01]  /*1f90*/  F2FP.BF16.F32.PACK_AB R16, R17, R16 ;  /* 0x000000101110723e */ /* 0x000fe200000010ff */
[----:B------:R3:W-:Y:S01]  /*1fa0*/  STG.E.U16 desc[UR6][R10.64+0x140], R5 ;  /* 0x000140050a007986 */ /* 0x0007e2000c101506 */
[----:B------:R-:W-:Y:S02]  /*1fb0*/  PRMT R12, R0, 0x7632, R12 ;  /* 0x00007632000c7816 */ /* 0x000fe4000000000c */
        /* <DEDUP_REMOVED lines=17> */
.L_x_3325:
[----:B------:R-:W-:Y:S01]  /*20d0*/  BSSY B0, `(.L_x_3355) ;  /* 0x0000007000007945 */ /* 0x000fe20003800000 */
[----:B------:R-:W-:Y:S02]  /*20e0*/  MOV R12, 0x10 ;  /* 0x00000010000c7802 */ /* 0x000fe40000000f00 */
[----:B------:R-:W-:Y:S02]  /*20f0*/  MOV R11, 0x1f ;  /* 0x0000001f000b7802 */ /* 0x000fe40000000f00 */
[----:B------:R-:W-:-:S07]  /*2100*/  MOV R15, 0xffffffff ;  /* 0xffffffff000f7802 */ /* 0x000fce0000000f00 */
[----:B0-----:R-:W-:Y:S05]  /*2110*/  WARPSYNC.COLLECTIVE R15, `(.L_x_3356) ;  /* 0x000000000f087348 */ /* 0x001fea0003c00000 */
[----:B------:R1:W2:Y:S02]  /*2120*/  SHFL.BFLY P6, R14, R13, R12, R11 ;  /* 0x0c00000c0d0e7389 */ /* 0x0002a400000c000b */
[----:B012---:R-:W-:Y:S05]  /*2130*/  ENDCOLLECTIVE ;  /* 0x000000000000791b */ /* 0x007fea0003800000 */
.L_x_3356:
[----:B------:R-:W-:Y:S05]  /*2140*/  BSYNC B0 ;  /* 0x0000000000007941 */ /* 0x000fea0003800000 */
.L_x_3355:
[----:B------:R-:W-:Y:S01]  /*2150*/  HFMA2 R11, -RZ, RZ, 0, 1.847743988037109375e-06 ;  /* 0x0000001fff0b7431 */ /* 0x000fe200000001ff */
[----:B------:R-:W-:Y:S02]  /*2160*/  FMNMX R13, R13, R14, !PT ;  /* 0x0000000e0d0d7209 */ /* 0x000fe40007800000 */
[----:B------:R-:W-:Y:S02]  /*2170*/  MOV R12, 0x8 ;  /* 0x00000008000c7802 */ /* 0x000fe40000000f00 */
[----:B------:R-:W-:-:S07]  /*2180*/  MOV R15, 0xffffffff ;  /* 0xffffffff000f7802 */ /* 0x000fce0000000f00 */
[----:B------:R-:W-:Y:S05]  /*2190*/  WARPSYNC.COLLECTIVE R15, `(.L_x_3357) ;  /* 0x000000000f087348 */ /* 0x000fea0003c00000 */
[----:B------:R0:W1:Y:S02]  /*21a0*/  SHFL.BFLY P6, R14, R13, R12, R11 ;  /* 0x0c00000c0d0e7389 */ /* 0x00006400000c000b */
[----:B01----:R-:W-:Y:S05]  /*21b0*/  ENDCOLLECTIVE ;  /* 0x000000000000791b */ /* 0x003fea0003800000 */
.L_x_3357:
[----:B------:R-:W-:Y:S01]  /*21c0*/  HFMA2 R12, -RZ, RZ, 0, 2.384185791015625e-07 ;  /* 0x00000004ff0c7431 */ /* 0x000fe200000001ff */
[----:B------:R-:W-:-:S04]  /*21d0*/  FMNMX R0, R13, R14, !PT ;  /* 0x0000000e0d007209 */ /* 0x000fc80007800000 */
[----:B------:R-:W-:-:S07]  /*21e0*/  MOV R13, R0 ;  /* 0x00000000000d7202 */ /* 0x000fce0000000f00 */
[----:B------:R-:W-:Y:S05]  /*21f0*/  WARPSYNC.COLLECTIVE R15, `(.L_x_3358) ;  /* 0x000000000f087348 */ /* 0x000fea0003c00000 */
[----:B------:R0:W1:Y:S02]  /*2200*/  SHFL.BFLY P6, R14, R13, R12, R11 ;  /* 0x0c00000c0d0e7389 */ /* 0x00006400000c000b */
[----:B01----:R-:W-:Y:S05]  /*2210*/  ENDCOLLECTIVE ;  /* 0x000000000000791b */ /* 0x003fea0003800000 */
.L_x_3358:
[----:B------:R-:W-:Y:S01]  /*2220*/  HFMA2 R12, -RZ, RZ, 0, 1.1920928955078125e-07 ;  /* 0x00000002ff0c7431 */ /* 0x000fe200000001ff */
[----:B------:R-:W-:-:S04]  /*2230*/  FMNMX R2, R0, R14, !PT ;  /* 0x0000000e00027209 */ /* 0x000fc80007800000 */
[----:B------:R-:W-:-:S07]  /*2240*/  MOV R13, R2 ;  /* 0x00000002000d7202 */ /* 0x000fce0000000f00 */
[----:B------:R-:W-:Y:S05]  /*2250*/  WARPSYNC.COLLECTIVE R15, `(.L_x_3359) ;  /* 0x000000000f087348 */ /* 0x000fea0003c00000 */
[----:B------:R0:W1:Y:S02]  /*2260*/  SHFL.BFLY P6, R14, R13, R12, R11 ;  /* 0x0c00000c0d0e7389 */ /* 0x00006400000c000b */
[----:B01----:R-:W-:Y:S05]  /*2270*/  ENDCOLLECTIVE ;  /* 0x000000000000791b */ /* 0x003fea0003800000 */
.L_x_3359:
[----:B------:R-:W-:Y:S01]  /*2280*/  HFMA2 R12, -RZ, RZ, 0, 5.9604644775390625e-08 ;  /* 0x00000001ff0c7431 */ /* 0x000fe200000001ff */
[----:B------:R-:W-:-:S04]  /*2290*/  FMNMX R3, R2, R14, !PT ;  /* 0x0000000e02037209 */ /* 0x000fc80007800000 */
[----:B------:R-:W-:-:S07]  /*22a0*/  MOV R13, R3 ;  /* 0x00000003000d7202 */ /* 0x000fce0000000f00 */
[----:B------:R-:W-:Y:S05]  /*22b0*/  WARPSYNC.COLLECTIVE R15, `(.L_x_3360) ;  /* 0x000000000f087348 */ /* 0x000fea0003c00000 */
[----:B------:R0:W1:Y:S02]  /*22c0*/  SHFL.BFLY P6, R14, R13, R12, R11 ;  /* 0x0c00000c0d0e7389 */ /* 0x00006400000c000b */
[----:B01----:R-:W-:Y:S05]  /*22d0*/  ENDCOLLECTIVE ;  /* 0x000000000000791b */ /* 0x003fea0003800000 */
.L_x_3360:
        /* <DEDUP_REMOVED lines=21> */
[----:B------:R-:W-:-:S02]  /*2430*/  FADD R14, R18, -R14 ;  /* 0x8000000e120e7221 */ /* 0x000fc40000000000 */
[----:B------:R-:W-:-:S06]  /*2440*/  FFMA R8, R8, 1.925963033500011079e-08, R19 ;  /* 0x32a5706008087823 */ /* 0x000fcc0000000013 */
        /* <DEDUP_REMOVED lines=54> */
[----:B------:R-:W-:-:S03]  /*27b0*/  SHF.L.U32 R8, R15, 0x17, RZ ;  /* 0x000000170f087819 */ /* 0x000fc600000006ff */
        /* <DEDUP_REMOVED lines=44> */
[----:B------:R-:W-:-:S04]  /*2a80*/  FADD R11, RZ, R19 ;  /* 0x00000013ff0b7221 */ /* 0x000fc80000000000 */
[----:B------:R-:W-:Y:S01]  /*2a90*/  FADD R11, R11, R0 ;  /* 0x000000000b0b7221 */ /* 0x000fe20000000000 */
[----:B------:R-:W0:Y:S02]  /*2aa0*/  MUFU.EX2 R12, R12 ;  /* 0x0000000c000c7308 */ /* 0x000e240000000800 */
[----:B0-----:R-:W-:Y:S01]  /*2ab0*/  FMUL R10, R9, R12 ;  /* 0x0000000c090a7220 */ /* 0x001fe20000400000 */
[----:B------:R-:W-:Y:S01]  /*2ac0*/  FADD R12, R11, R2 ;  /* 0x000000020b0c7221 */ /* 0x000fe20000000000 */
[----:B------:R-:W-:-:S03]  /*2ad0*/  FADD R9, R13, -12583039 ;  /* 0xcb40007f0d097421 */ /* 0x000fc60000000000 */
[----:B------:R-:W-:Y:S01]  /*2ae0*/  FADD R11, R12, R3 ;  /* 0x000000030c0b7221 */ /* 0x000fe20000000000 */
[----:B------:R-:W-:-:S03]  /*2af0*/  FFMA R9, R14, 1.4426950216293334961, -R9 ;  /* 0x3fb8aa3b0e097823 */ /* 0x000fc60000000809 */
[----:B------:R-:W-:Y:S01]  /*2b00*/  FADD R12, R11, R4 ;  /* 0x000000040b0c7221 */ /* 0x000fe20000000000 */
[----:B------:R-:W-:Y:S01]  /*2b10*/  FFMA R14, R14, 1.925963033500011079e-08, R9 ;  /* 0x32a570600e0e7823 */ /* 0x000fe20000000009 */
[----:B------:R-:W-:Y:S02]  /*2b20*/  SHF.L.U32 R9, R13, 0x17, RZ ;  /* 0x000000170d097819 */ /* 0x000fe400000006ff */
[----:B------:R-:W-:-:S03]  /*2b30*/  FADD R11, R12, R5 ;  /* 0x000000050c0b7221 */ /* 0x000fc60000000000 */
[----:B------:R-:W0:Y:S01]  /*2b40*/  MUFU.EX2 R14, R14 ;  /* 0x0000000e000e7308 */ /* 0x000e220000000800 */
[----:B------:R-:W-:-:S04]  /*2b50*/  FADD R11, R11, R6 ;  /* 0x000000060b0b7221 */ /* 0x000fc80000000000 */
[----:B------:R-:W-:-:S04]  /*2b60*/  FADD R12, R11, R8 ;  /* 0x000000080b0c7221 */ /* 0x000fc80000000000 */
[----:B------:R-:W-:-:S04]  /*2b70*/  FADD R11, R12, R7 ;  /* 0x000000070c0b7221 */ /* 0x000fc80000000000 */
[----:B------:R-:W-:-:S04]  /*2b80*/  FADD R12, R11, R18 ;  /* 0x000000120b0c7221 */ /* 0x000fc80000000000 */
[----:B------:R-:W-:Y:S01]  /*2b90*/  FADD R11, R12, R17 ;  /* 0x000000110c0b7221 */ /* 0x000fe20000000000 */
[----:B0-----:R-:W-:-:S03]  /*2ba0*/  FMUL R9, R9, R14 ;  /* 0x0000000e09097220 */ /* 0x001fc60000400000 */
        /* <DEDUP_REMOVED lines=8> */
.L_x_3361:
[----:B------:R-:W-:Y:S02]  /*2c30*/  HFMA2 R12, -RZ, RZ, 0, 4.76837158203125e-07 ;  /* 0x00000008ff0c7431 */ /* 0x000fe400000001ff */
[----:B------:R-:W-:-:S05]  /*2c40*/  FADD R26, R13, R14 ;  /* 0x0000000e0d1a7221 */ /* 0x000fca0000000000 */
[----:B------:R-:W-:-:S07]  /*2c50*/  MOV R13, R26 ;  /* 0x0000001a000d7202 */ /* 0x000fce0000000f00 */
[----:B------:R-:W-:Y:S05]  /*2c60*/  WARPSYNC.COLLECTIVE R15, `(.L_x_3362) ;  /* 0x000000000f087348 */ /* 0x000fea0003c00000 */
[----:B------:R0:W1:Y:S02]  /*2c70*/  SHFL.BFLY P6, R14, R13, R12, R11 ;  /* 0x0c00000c0d0e7389 */ /* 0x00006400000c000b */
[----:B01----:R-:W-:Y:S05]  /*2c80*/  ENDCOLLECTIVE ;  /* 0x000000000000791b */ /* 0x003fea0003800000 */
.L_x_3362:
[----:B------:R-:W-:Y:S02]  /*2c90*/  HFMA2 R12, -RZ, RZ, 0, 2.384185791015625e-07 ;  /* 0x00000004ff0c7431 */ /* 0x000fe400000001ff */
[----:B------:R-:W-:-:S05]  /*2ca0*/  FADD R27, R26, R14 ;  /* 0x0000000e1a1b7221 */ /* 0x000fca0000000000 */
[----:B------:R-:W-:-:S07]  /*2cb0*/  MOV R13, R27 ;  /* 0x0000001b000d7202 */ /* 0x000fce0000000f00 */
[----:B------:R-:W-:Y:S05]  /*2cc0*/  WARPSYNC.COLLECTIVE R15, `(.L_x_3363) ;  /* 0x000000000f087348 */ /* 0x000fea0003c00000 */
[----:B------:R0:W1:Y:S02]  /*2cd0*/  SHFL.BFLY P6, R14, R13, R12, R11 ;  /* 0x0c00000c0d0e7389 */ /* 0x00006400000c000b */
[----:B01----:R-:W-:Y:S05]  /*2ce0*/  ENDCOLLECTIVE ;  /* 0x000000000000791b */ /* 0x003fea0003800000 */
.L_x_3363:
[----:B------:R-:W-:Y:S02]  /*2cf0*/  HFMA2 R12, -RZ, RZ, 0, 1.1920928955078125e-07 ;  /* 0x00000002ff0c7431 */ /* 0x000fe400000001ff */
[----:B------:R-:W-:-:S05]  /*2d00*/  FADD R28, R27, R14 ;  /* 0x0000000e1b1c7221 */ /* 0x000fca0000000000 */
[----:B------:R-:W-:-:S07]  /*2d10*/  MOV R13, R28 ;  /* 0x0000001c000d7202 */ /* 0x000fce0000000f00 */
[----:B------:R-:W-:Y:S05]  /*2d20*/  WARPSYNC.COLLECTIVE R15, `(.L_x_3364) ;  /* 0x000000000f087348 */ /* 0x000fea0003c00000 */
[----:B------:R0:W1:Y:S02]  /*2d30*/  SHFL.BFLY P6, R14, R13, R12, R11 ;  /* 0x0c00000c0d0e7389 */ /* 0x00006400000c000b */
[----:B01----:R-:W-:Y:S05]  /*2d40*/  ENDCOLLECTIVE ;  /* 0x000000000000791b */ /* 0x003fea0003800000 */
.L_x_3364:
[----:B------:R-:W-:Y:S02]  /*2d50*/  HFMA2 R12, -RZ, RZ, 0, 5.9604644775390625e-08 ;  /* 0x00000001ff0c7431 */ /* 0x000fe400000001ff */
[----:B------:R-:W-:-:S05]  /*2d60*/  FADD R29, R28, R14 ;  /* 0x0000000e1c1d7221 */ /* 0x000fca0000000000 */
[----:B------:R-:W-:-:S07]  /*2d70*/  MOV R13, R29 ;  /* 0x0000001d000d7202 */ /* 0x000fce0000000f00 */
[----:B------:R-:W-:Y:S05]  /*2d80*/  WARPSYNC.COLLECTIVE R15, `(.L_x_3365) ;  /* 0x000000000f087348 */ /* 0x000fea0003c00000 */
[----:B------:R0:W1:Y:S02]  /*2d90*/  SHFL.BFLY P6, R14, R13, R12, R11 ;  /* 0x0c00000c0d0e7389 */ /* 0x00006400000c000b */
[----:B01----:R-:W-:Y:S05]  /*2da0*/  ENDCOLLECTIVE ;  /* 0x000000000000791b */ /* 0x003fea0003800000 */
.L_x_3365:
[----:B------:R-:W-:Y:S05]  /*2db0*/  BRA `(.L_x_3366) ;  /* 0xffffffe000a47947 */ /* 0x000fea000383ffff */
        .weak           $__internal_47_$__cuda_sm3x_div_rn_noftz_f32_slowpath
        .type           $__internal_47_$__cuda_sm3x_div_rn_noftz_f32_slowpath,@function
        .size           $__internal_47_$__cuda_sm3x_div_rn_noftz_f32_slowpath,(.L_x_25499 - $__internal_47_$__cuda_sm3x_div_rn_noftz_f32_slowpath)
$__internal_47_$__cuda_sm3x_div_rn_noftz_f32_slowpath:
        /* <DEDUP_REMOVED lines=34> */
.L_x_3368:
        /* <DEDUP_REMOVED lines=51> */
.L_x_3375:
[----:B------:R-:W-:-:S04]  /*3310*/  LOP3.LUT R11, R11, 0x80000000, RZ, 0xc0, !PT ;  /* 0x800000000b0b7812 */ /* 0x000fc800078ec0ff */
[----:B------:R-:W-:Y:S01]  /*3320*/  LOP3.LUT R11, R11, 0x7f800000, RZ, 0xfc, !PT ;  /* 0x7f8000000b0b7812 */ /* 0x000fe200078efcff */
[----:B------:R-:W-:Y:S06]  /*3330*/  BRA `(.L_x_3376) ;  /* 0x0000000000047947 */ /* 0x000fec0003800000 */
.L_x_3374:
[----:B------:R-:W-:-:S07]  /*3340*/  LEA R11, R30, R11, 0x17 ;  /* 0x0000000b1e0b7211 */ /* 0x000fce00078eb8ff */
.L_x_3376:
[----:B------:R-:W-:Y:S05]  /*3350*/  BSYNC.RECONVERGENT B1 ;  /* 0x0000000000017941 */ /* 0x000fea0003800200 */
.L_x_3373:
[----:B------:R-:W-:Y:S05]  /*3360*/  BRA `(.L_x_3377) ;  /* 0x0000000000207947 */ /* 0x000fea0003800000 */
.L_x_3372:
[----:B------:R-:W-:-:S04]  /*3370*/  LOP3.LUT R11, R12, 0x80000000, R19, 0x48, !PT ;  /* 0x800000000c0b7812 */ /* 0x000fc800078e4813 */
[----:B------:R-:W-:Y:S01]  /*3380*/  LOP3.LUT R11, R11, 0x7f800000, RZ, 0xfc, !PT ;  /* 0x7f8000000b0b7812 */ /* 0x000fe200078efcff */
[----:B------:R-:W-:Y:S06]  /*3390*/  BRA `(.L_x_3377) ;  /* 0x0000000000147947 */ /* 0x000fec0003800000 */
.L_x_3371:
[----:B------:R-:W-:Y:S01]  /*33a0*/  LOP3.LUT R11, R12, 0x80000000, R19, 0x48, !PT ;  /* 0x800000000c0b7812 */ /* 0x000fe200078e4813 */
[----:B------:R-:W-:Y:S06]  /*33b0*/  BRA `(.L_x_3377) ;  /* 0x00000000000c7947 */ /* 0x000fec0003800000 */
.L_x_3370:
[----:B------:R-:W0:Y:S01]  /*33c0*/  MUFU.RSQ R11, -QNAN ;  /* 0xffc00000000b7908 */ /* 0x000e220000001400 */
[----:B------:R-:W-:Y:S05]  /*33d0*/  BRA `(.L_x_3377) ;  /* 0x0000000000047947 */ /* 0x000fea0003800000 */
.L_x_3369:
[----:B------:R-:W-:-:S07]  /*33e0*/  FADD.FTZ R11, R19, R12 ;  /* 0x0000000c130b7221 */ /* 0x000fce0000010000 */
.L_x_3377:
[----:B------:R-:W-:Y:S05]  /*33f0*/  BSYNC.RECONVERGENT B0 ;  /* 0x0000000000007941 */ /* 0x000fea0003800200 */
.L_x_3367:
[----:B------:R-:W-:Y:S01]  /*3400*/  HFMA2 R13, -RZ, RZ, 0, 0 ;  /* 0x00000000ff0d7431 */ /* 0x000fe200000001ff */
[----:B------:R-:W-:-:S04]  /*3410*/  MOV R12, R26 ;  /* 0x0000001a000c7202 */ /* 0x000fc80000000f00 */
[----:B0-----:R-:W-:Y:S05]  /*3420*/  RET.REL.NODEC R12 `(_Z15SoftmaxWarpImplI10DirectLoadI13__nv_bfloat16fE11DirectStoreIfS1_EfLi1ELi14ELi32ELi1ELb0EL9Algorithm0EEvT_T0_ll) ;  /* 0xffffffc80cf47950 */ /* 0x001fea0003c3ffff */
.L_x_3378:
        /* <DEDUP_REMOVED lines=13> */
.L_x_25499:


//--------------------- .text._Z15SoftmaxWarpImplI10DirectLoadI13__nv_bfloat16fE11DirectStoreIfS1_EfLi1ELi13ELi32ELi1ELb1EL9Algorithm0EEvT_T0_ll --------------------------
	.section	.text._Z15SoftmaxWarpImplI10DirectLoadI13__nv_bfloat16fE11DirectStoreIfS1_EfLi1ELi13ELi32ELi1ELb1EL9Algorithm0EEvT_T0_ll,"ax",@progbits
	.align	128
        .global         _Z15SoftmaxWarpImplI10DirectLoadI13__nv_bfloat16fE11DirectStoreIfS1_EfLi1ELi13ELi32ELi1ELb1EL9Algorithm0EEvT_T0_ll
        .type           _Z15SoftmaxWarpImplI10DirectLoadI13__nv_bfloat16fE11DirectStoreIfS1_EfLi1ELi13ELi32ELi1ELb1EL9Algorithm0EEvT_T0_ll,@function
        .size           _Z15SoftmaxWarpImplI10DirectLoadI13__nv_bfloat16fE11DirectStoreIfS1_EfLi1ELi13ELi32ELi1ELb1EL9Algorithm0EEvT_T0_ll,(.L_x_25500 - _Z15SoftmaxWarpImplI10DirectLoadI13__nv_bfloat16fE11DirectStoreIfS1_EfLi1ELi13ELi32ELi1ELb1EL9Algorithm0EEvT_T0_ll)
        .other          _Z15SoftmaxWarpImplI10DirectLoadI13__nv_bfloat16fE11DirectStoreIfS1_EfLi1ELi13ELi32ELi1ELb1EL9Algorithm0EEvT_T0_ll,@"STO_CUDA_ENTRY STV_DEFAULT"
_Z15SoftmaxWarpImplI10DirectLoadI13__nv_bfloat16fE11DirectStoreIfS1_EfLi1ELi13ELi32ELi1ELb1EL9Algorithm0EEvT_T0_ll:
.text._Z15SoftmaxWarpImplI10DirectLoadI13__nv_bfloat16fE11DirectStoreIfS1_EfLi1ELi13ELi32ELi1ELb1EL9Algorithm0EEvT_T0_ll:
        /* <DEDUP_REMOVED lines=19> */
[----:B----4-:R-:W-:Y:S01]  /*0130*/  MOV R6, UR6 ;  /* 0x0000000600067c02 */ /* 0x010fe20008000f00 */
[----:B------:R-:W-:Y:S01]  /*0140*/  IMAD.U32 R7, RZ, RZ, UR7 ;  /* 0x00000007ff077e24 */ /* 0x000fe2000f8e00ff */
[----:B-----5:R-:W-:Y:S02]  /*0150*/  MOV R10, UR8 ;  /* 0x00000008000a7c02 */ /* 0x020fe40008000f00 */
[----:B--2---:R-:W-:-:S07]  /*0160*/  MOV R11, UR9 ;  /* 0x00000009000b7c02 */ /* 0x004fce0008000f00 */
[----:B------:R-:W-:-:S07]  /*0170*/  LEPC R20, `(.L_x_3379) ;  /* 0x000000001014794e */ /* 0x000fce0000000000 */
[----:B0--3--:R-:W-:Y:S05]  /*0180*/  CALL.ABS.NOINC R2 ;  /* 0x0000000002007343 */ /* 0x009fea0003c00000 */
.L_x_3379:
        /* <DEDUP_REMOVED lines=25> */
[----:B------:R-:W-:-:S07]  /*0320*/  IADD3 R23, PT, PT, R26, 0x180, RZ ;  /* 0x000001801a177810 */ /* 0x000fce0007ffe0ff */
.L_x_3408:
[----:B------:R-:W-:Y:S01]  /*0330*/  ISETP.GE.U32.AND P0, PT, R26, UR44, PT ;  /* 0x0000002c1a007c0c */ /* 0x000fe2000bf06070 */
[----:B------:R-:W-:Y:S01]  /*0340*/  HFMA2 R3, -RZ, RZ, 0, 0 ;  /* 0x00000000ff037431 */ /* 0x000fe200000001ff */
[----:B------:R-:W-:Y:S01]  /*0350*/  ISETP.GE.U32.AND P4, PT, R36, UR44, PT ;  /* 0x0000002c24007c0c */ /* 0x000fe2000bf86070 */
[----:B--2---:R-:W-:Y:S01]  /*0360*/  IMAD R7, R22, UR42, RZ ;  /* 0x0000002a16077c24 */ /* 0x004fe2000f8e02ff */
[----:B------:R-:W-:Y:S02]  /*0370*/  ISETP.GE.AND.EX P0, PT, RZ, UR45, PT, P0 ;  /* 0x0000002dff007c0c */ /* 0x000fe4000bf06300 */
[----:B------:R-:W-:Y:S02]  /*0380*/  ISETP.GE.U32.AND P5, PT, R35, UR44, PT ;  /* 0x0000002c23007c0c */ /* 0x000fe4000bfa6070 */
[----:B------:R-:W-:Y:S02]  /*0390*/  ISETP.GE.AND.EX P4, PT, RZ, UR45, PT, P4 ;  /* 0x0000002dff007c0c */ /* 0x000fe4000bf86340 */
[----:B------:R-:W-:-:S02]  /*03a0*/  MOV R2, R26 ;  /* 0x0000001a00027202 */ /* 0x000fc40000000f00 */
[----:B------:R-:W-:Y:S02]  /*03b0*/  ISETP.GE.U32.AND P3, PT, R34, UR44, PT ;  /* 0x0000002c22007c0c */ /* 0x000fe4000bf66070 */
[----:B------:R-:W-:Y:S01]  /*03c0*/  ISETP.GE.AND.EX P5, PT, RZ, UR45, PT, P5 ;  /* 0x0000002dff007c0c */ /* 0x000fe2000bfa6350 */
[----:B------:R-:W-:Y:S01]  /*03d0*/  IMAD.WIDE.U32 R4, R24, UR42, R2 ;  /* 0x0000002a18047c25 */ /* 0x000fe2000f8e0002 */
[----:B------:R-:W-:Y:S02]  /*03e0*/  ISETP.GE.AND.EX P3, PT, RZ, UR45, PT, P3 ;  /* 0x0000002dff007c0c */ /* 0x000fe4000bf66330 */
[----:B-1----:R-:W-:Y:S01]  /*03f0*/  @!P0 R2UR UR4, R20 ;  /* 0x00000000140482ca */ /* 0x002fe200000e0000 */
[----:B------:R-:W-:Y:S01]  /*0400*/  IMAD R3, R24, UR43, R7 ;  /* 0x0000002b18037c24 */ /* 0x000fe2000f8e0207 */
[----:B------:R-:W-:Y:S02]  /*0410*/  @!P0 R2UR UR5, R21 ;  /* 0x00000000150582ca */ /* 0x000fe400000e0000 */
[----:B------:R-:W-:Y:S01]  /*0420*/  ISETP.GE.U32.AND P6, PT, R33, UR44, PT ;  /* 0x0000002c21007c0c */ /* 0x000fe2000bfc6070 */
[----:B------:R-:W-:Y:S01]  /*0430*/  IMAD.IADD R3, R5, 0x1, R3 ;  /* 0x0000000105037824 */ /* 0x000fe200078e0203 */
[----:B------:R-:W-:-:S02]  /*0440*/  LEA R2, P2, R4, UR40, 0x1 ;  /* 0x0000002804027c11 */ /* 0x000fc4000f8408ff */
[----:B------:R-:W-:Y:S02]  /*0450*/  @!P4 R2UR UR6, R20 ;  /* 0x000000001406c2ca */ /* 0x000fe400000e0000 */
[----:B------:R-:W-:Y:S02]  /*0460*/  @!P4 R2UR UR7, R21 ;  /* 0x000000001507c2ca */ /* 0x000fe400000e0000 */
[----:B------:R-:W-:Y:S02]  /*0470*/  ISETP.GE.AND.EX P6, PT, RZ, UR45, PT, P6 ;  /* 0x0000002dff007c0c */ /* 0x000fe4000bfc6360 */
[----:B------:R-:W-:Y:S02]  /*0480*/  ISETP.GE.U32.AND P1, PT, R32, UR44, PT ;  /* 0x0000002c20007c0c */ /* 0x000fe4000bf26070 */
[----:B------:R-:W-:Y:S02]  /*0490*/  LEA.HI.X R3, R4, UR41, R3, 0x1, P2 ;  /* 0x0000002904037c11 */ /* 0x000fe400090f0c03 */
[----:B------:R-:W-:-:S02]  /*04a0*/  @!P5 R2UR UR8, R20 ;  /* 0x000000001408d2ca */ /* 0x000fc400000e0000 */
[----:B------:R-:W-:Y:S01]  /*04b0*/  @!P5 R2UR UR9, R21 ;  /* 0x000000001509d2ca */ /* 0x000fe200000e0000 */
[----:B------:R-:W2:Y:S01]  /*04c0*/  @!P0 LDG.E.U16 R10, desc[UR4][R2.64] ;  /* 0x00000004020a8981 */ /* 0x000ea2000c1e1500 */
[----:B------:R-:W-:Y:S02]  /*04d0*/  ISETP.GE.AND.EX P1, PT, RZ, UR45, PT, P1 ;  /* 0x0000002dff007c0c */ /* 0x000fe4000bf26310 */
[----:B------:R-:W-:Y:S01]  /*04e0*/  ISETP.GE.U32.AND P2, PT, R31, UR44, PT ;  /* 0x0000002c1f007c0c */ /* 0x000fe2000bf46070 */
[----:B------:R-:W3:Y:S01]  /*04f0*/  @!P4 LDG.E.U16 R0, desc[UR6][R2.64+0x40] ;  /* 0x000040060200c981 */ /* 0x000ee2000c1e1500 */
[----:B------:R-:W-:Y:S02]  /*0500*/  @!P3 R2UR UR10, R20 ;  /* 0x00000000140ab2ca */ /* 0x000fe400000e0000 */
[----:B------:R-:W-:Y:S02]  /*0510*/  @!P3 R2UR UR11, R21 ;  /* 0x00000000150bb2ca */ /* 0x000fe400000e0000 */
[----:B------:R-:W-:-:S02]  /*0520*/  ISETP.GE.AND.EX P2, PT, RZ, UR45, PT, P2 ;  /* 0x0000002dff007c0c */ /* 0x000fc4000bf46320 */
[C---:B------:R-:W-:Y:S01]  /*0530*/  @!P6 R2UR UR12, R20.reuse ;  /* 0x00000000140ce2ca */ /* 0x040fe200000e0000 */
[----:B------:R-:W4:Y:S01]  /*0540*/  @!P5 LDG.E.U16 R4, desc[UR8][R2.64+0x80] ;  /* 0x000080080204d981 */ /* 0x000f22000c1e1500 */
[C---:B------:R-:W-:Y:S02]  /*0550*/  @!P6 R2UR UR13, R21.reuse ;  /* 0x00000000150de2ca */ /* 0x040fe400000e0000 */
[----:B------:R-:W-:Y:S02]  /*0560*/  @!P1 R2UR UR4, R20 ;  /* 0x00000000140492ca */ /* 0x000fe400000e0000 */
[----:B------:R-:W-:-:S03]  /*0570*/  @!P1 R2UR UR5, R21 ;  /* 0x00000000150592ca */ /* 0x000fc600000e0000 */
[----:B------:R-:W5:Y:S02]  /*0580*/  @!P3 LDG.E.U16 R6, desc[UR10][R2.64+0xc0] ;  /* 0x0000c00a0206b981 */ /* 0x000f64000c1e1500 */
        /* <DEDUP_REMOVED lines=8> */
[----:B0-----:R-:W-:Y:S02]  /*0610*/  IMAD.MOV.U32 R40, RZ, RZ, -0x800000 ;  /* 0xff800000ff287424 */ /* 0x001fe400078e00ff */
[----:B------:R-:W-:Y:S01]  /*0620*/  IMAD.MOV.U32 R39, RZ, RZ, -0x800000 ;  /* 0xff800000ff277424 */ /* 0x000fe200078e00ff */
[----:B------:R-:W-:Y:S02]  /*0630*/  MOV R38, 0xff800000 ;  /* 0xff80000000267802 */ /* 0x000fe40000000f00 */
[----:B------:R-:W-:Y:S02]  /*0640*/  MOV R37, 0xff800000 ;  /* 0xff80000000257802 */ /* 0x000fe40000000f00 */
[----:B--2---:R-:W-:-:S02]  /*0650*/  @!P0 SHF.L.U32 R5, R10, 0x10, RZ ;  /* 0x000000100a058819 */ /* 0x004fc400000006ff */
[----:B---3--:R-:W-:Y:S02]  /*0660*/  @!P4 SHF.L.U32 R41, R0, 0x10, RZ ;  /* 0x000000100029c819 */ /* 0x008fe400000006ff */
[----:B------:R-:W-:-:S04]  /*0670*/  @!P0 FMNMX R13, R5, -INF , !PT ;  /* 0xff800000050d8809 */ /* 0x000fc80007800000 */
[----:B------:R-:W-:Y:S02]  /*0680*/  @!P4 FMNMX R13, R13, R41, !PT ;  /* 0x000000290d0dc209 */ /* 0x000fe40007800000 */
[----:B----4-:R-:W-:Y:S02]  /*0690*/  @!P5 SHF.L.U32 R40, R4, 0x10, RZ ;  /* 0x000000100428d819 */ /* 0x010fe400000006ff */
[----:B------:R-:W-:Y:S02]  /*06a0*/  ISETP.GE.U32.AND P4, PT, R30, UR44, PT ;  /* 0x0000002c1e007c0c */ /* 0x000fe4000bf86070 */
[----:B------:R-:W-:Y:S02]  /*06b0*/  @!P5 FMNMX R13, R13, R40, !PT ;  /* 0x000000280d0dd209 */ /* 0x000fe40007800000 */
[----:B-----5:R-:W-:Y:S02]  /*06c0*/  @!P3 SHF.L.U32 R39, R6, 0x10, RZ ;  /* 0x000000100627b819 */ /* 0x020fe400000006ff */
[----:B------:R-:W-:-:S02]  /*06d0*/  ISETP.GE.U32.AND P5, PT, R29, UR44, PT ;  /* 0x0000002c1d007c0c */ /* 0x000fc4000bfa6070 */
[----:B------:R-:W-:Y:S02]  /*06e0*/  @!P3 FMNMX R13, R13, R39, !PT ;  /* 0x000000270d0db209 */ /* 0x000fe40007800000 */
[----:B------:R-:W-:Y:S01]  /*06f0*/  ISETP.GE.AND.EX P3, PT, RZ, UR45, PT, P4 ;  /* 0x0000002dff007c0c */ /* 0x000fe2000bf66340 */
[----:B------:R-:W-:Y:S01]  /*0700*/  @!P6 IMAD.U32 R38, R7, 0x10000, RZ ;  /* 0x000100000726e824 */ /* 0x000fe200078e00ff */
[----:B------:R-:W-:Y:S02]  /*0710*/  ISETP.GE.AND.EX P5, PT, RZ, UR45, PT, P5 ;  /* 0x0000002dff007c0c */ /* 0x000fe4000bfa6350 */
[----:B------:R-:W-:Y:S02]  /*0720*/  ISETP.GE.U32.AND P4, PT, R28, UR44, PT ;  /* 0x0000002c1c007c0c */ /* 0x000fe4000bf86070 */
[----:B------:R-:W-:Y:S02]  /*0730*/  @!P6 FMNMX R13, R13, R38, !PT ;  /* 0x000000260d0de209 */ /* 0x000fe40007800000 */
[----:B------:R-:W-:-:S02]  /*0740*/  @!P1 SHF.L.U32 R37, R8, 0x10, RZ ;  /* 0x0000001008259819 */ /* 0x000fc400000006ff */
[----:B------:R-:W-:Y:S02]  /*0750*/  ISETP.GE.U32.AND P6, PT, R27, UR44, PT ;  /* 0x0000002c1b007c0c */ /* 0x000fe4000bfc6070 */
[----:B------:R-:W-:Y:S02]  /*0760*/  ISETP.GE.AND.EX P4, PT, RZ, UR45, PT, P4 ;  /* 0x0000002dff007c0c */ /* 0x000fe4000bf86340 */
[----:B------:R-:W-:Y:S02]  /*0770*/  MOV R7, 0xff800000 ;  /* 0xff80000000077802 */ /* 0x000fe40000000f00 */
[----:B------:R-:W-:Y:S02]  /*0780*/  @!P2 SHF.L.U32 R7, R9, 0x10, RZ ;  /* 0x000000100907a819 */ /* 0x000fe400000006ff */
[----:B------:R-:W-:Y:S02]  /*0790*/  @!P1 FMNMX R13, R13, R37, !PT ;  /* 0x000000250d0d9209 */ /* 0x000fe40007800000 */
[----:B------:R-:W-:-:S02]  /*07a0*/  ISETP.GE.AND.EX P6, PT, RZ, UR45, PT, P6 ;  /* 0x0000002dff007c0c */ /* 0x000fc4000bfc6360 */
[----:B------:R-:W-:Y:S02]  /*07b0*/  ISETP.GE.U32.AND P1, PT, R25, UR44, PT ;  /* 0x0000002c19007c0c */ /* 0x000fe4000bf26070 */
        /* <DEDUP_REMOVED lines=27> */
[----:B------:R-:W-:Y:S02]  /*0970*/  MOV R18, 0xff800000 ;  /* 0xff80000000127802 */ /* 0x000fe40000000f00 */
[----:B--2---:R-:W-:-:S04]  /*0980*/  @!P3 SHF.L.U32 R8, R10, 0x10, RZ ;  /* 0x000000100a08b819 */ /* 0x004fc800000006ff */
[----:B------:R-:W-:Y:S02]  /*0990*/  @!P3 FMNMX R13, R13, R8, !PT ;  /* 0x000000080d0db209 */ /* 0x000fe40007800000 */
[----:B------:R-:W-:Y:S01]  /*09a0*/  MOV R10, 0xff800000 ;  /* 0xff800000000a7802 */ /* 0x000fe20000000f00 */
[----:B---3--:R-:W-:-:S05]  /*09b0*/  @!P5 IMAD.U32 R9, R0, 0x10000, RZ ;  /* 0x000100000009d824 */ /* 0x008fca00078e00ff */
[----:B------:R-:W-:Y:S02]  /*09c0*/  @!P5 FMNMX R13, R13, R9, !PT ;  /* 0x000000090d0dd209 */ /* 0x000fe40007800000 */
[----:B----4-:R-:W-:Y:S01]  /*09d0*/  @!P4 SHF.L.U32 R10, R4, 0x10, RZ ;  /* 0x00000010040ac819 */ /* 0x010fe200000006ff */
[----:B-----5:R-:W-:-:S03]  /*09e0*/  @!P6 IMAD.U32 R16, R6, 0x10000, RZ ;  /* 0x000100000610e824 */ /* 0x020fc600078e00ff */
[----:B------:R-:W-:Y:S02]  /*09f0*/  @!P4 FMNMX R13, R13, R10, !PT ;  /* 0x0000000a0d0dc209 */ /* 0x000fe40007800000 */
[----:B------:R-:W-:Y:S02]  /*0a00*/  @!P1 SHF.L.U32 R17, R11, 0x10, RZ ;  /* 0x000000100b119819 */ /* 0x000fe400000006ff */
[----:B------:R-:W-:Y:S02]  /*0a10*/  @!P6 FMNMX R13, R13, R16, !PT ;  /* 0x000000100d0de209 */ /* 0x000fe40007800000 */
        /* <DEDUP_REMOVED lines=23> */
[----:B------:R-:W-:Y:S01]  /*0b90*/  FFMA.SAT R7, R43, R4, 0.5 ;  /* 0x3f0000002b077423 */ /* 0x000fe20000002004 */
[-C--:B------:R-:W-:Y:S01]  /*0ba0*/  FFMA.RM R14, R13, R6.reuse, 12582913 ;  /* 0x4b4000010d0e7423 */ /* 0x080fe20000004006 */
[-C--:B------:R-:W-:Y:S01]  /*0bb0*/  FFMA.RM R2, R9, R6.reuse, 12582913 ;  /* 0x4b40000109027423 */ /* 0x080fe20000004006 */
[C---:B------:R-:W-:Y:S01]  /*0bc0*/  FADD R41, -R12.reuse, R39 ;  /* 0x000000270c297221 */ /* 0x040fe20000000100 */
[----:B------:R-:W-:Y:S01]  /*0bd0*/  FADD R11, -R12, R37 ;  /* 0x000000250c0b7221 */ /* 0x000fe20000000100 */
[----:B------:R-:W-:Y:S01]  /*0be0*/  FADD R0, R14, -12583039 ;  /* 0xcb40007f0e007421 */ /* 0x000fe20000000000 */
[C---:B------:R-:W-:Y:S01]  /*0bf0*/  FADD R37, -R12.reuse, R8 ;  /* 0x000000080c257221 */ /* 0x040fe20000000100 */
[----:B------:R-:W-:Y:S01]  /*0c00*/  FADD R13, -R12, R10 ;  /* 0x0000000a0c0d7221 */ /* 0x000fe20000000100 */
[----:B------:R-:W-:Y:S01]  /*0c10*/  FADD R10, R2, -12583039 ;  /* 0xcb40007f020a7421 */ /* 0x000fe20000000000 */
[----:B------:R-:W-:Y:S01]  /*0c20*/  FFMA R8, R47, 1.4426950216293334961, -R0 ;  /* 0x3fb8aa3b2f087823 */ /* 0x000fe20000000800 */
[----:B------:R-:W-:Y:S01]  /*0c30*/  FFMA.RM R0, R7, R6, 12582913 ;  /* 0x4b40000107007423 */ /* 0x000fe20000004006 */
[----:B------:R-:W-:Y:S01]  /*0c40*/  FFMA.SAT R7, R41, R4, 0.5 ;  /* 0x3f00000029077423 */ /* 0x000fe20000002004 */
[C---:B------:R-:W-:Y:S01]  /*0c50*/  FADD R39, -R12.reuse, R38 ;  /* 0x000000260c277221 */ /* 0x040fe20000000100 */
[C---:B------:R-:W-:Y:S01]  /*0c60*/  FADD R3, -R12.reuse, R16 ;  /* 0x000000100c037221 */ /* 0x040fe20000000100 */
[C---:B------:R-:W-:Y:S01]  /*0c70*/  FADD R17, -R12.reuse, R17 ;  /* 0x000000110c117221 */ /* 0x040fe20000000100 */
[----:B------:R-:W-:Y:S01]  /*0c80*/  FADD R9, -R12, R18 ;  /* 0x000000120c097221 */ /* 0x000fe20000000100 */
[----:B------:R-:W-:Y:S01]  /*0c90*/  FFMA R47, R47, 1.925963033500011079e-08, R8 ;  /* 0x32a570602f2f7823 */ /* 0x000fe20000000008 */
[----:B------:R-:W-:Y:S01]  /*0ca0*/  FFMA R12, R45, 1.4426950216293334961, -R10 ;  /* 0x3fb8aa3b2d0c7823 */ /* 0x000fe2000000080a */
[----:B------:R-:W-:Y:S01]  /*0cb0*/  FADD R8, R0, -12583039 ;  /* 0xcb40007f00087421 */ /* 0x000fe20000000000 */
[----:B------:R-:W-:Y:S01]  /*0cc0*/  FFMA.RM R10, R7, R6, 12582913 ;  /* 0x4b400001070a7423 */ /* 0x000fe20000004006 */
[-C--:B------:R-:W-:Y:S01]  /*0cd0*/  FFMA.SAT R7, R39, R4.reuse, 0.5 ;  /* 0x3f00000027077423 */ /* 0x080fe20000002004 */
[----:B------:R-:W-:Y:S01]  /*0ce0*/  FFMA.SAT R49, R11, R4, 0.5 ;  /* 0x3f0000000b317423 */ /* 0x000fe20000002004 */
[----:B------:R-:W-:Y:S01]  /*0cf0*/  FFMA R8, R43, 1.4426950216293334961, -R8 ;  /* 0x3fb8aa3b2b087823 */ /* 0x000fe20000000808 */
[----:B------:R-:W-:Y:S01]  /*0d00*/  FFMA R45, R45, 1.925963033500011079e-08, R12 ;  /* 0x32a570602d2d7823 */ /* 0x000fe2000000000c */
[-C--:B------:R-:W-:Y:S01]  /*0d10*/  FFMA.RM R12, R7, R6.reuse, 12582913 ;  /* 0x4b400001070c7423 */ /* 0x080fe20000004006 */
[----:B------:R-:W-:Y:S01]  /*0d20*/  FFMA.RM R7, R49, R6, 12582913 ;  /* 0x4b40000131077423 */ /* 0x000fe20000004006 */
[----:B------:R-:W-:Y:S01]  /*0d30*/  FFMA R43, R43, 1.925963033500011079e-08, R8 ;  /* 0x32a570602b2b7823 */ /* 0x000fe20000000008 */
[----:B------:R-:W-:Y:S01]  /*0d40*/  FADD R8, R10, -12583039 ;  /* 0xcb40007f0a087421 */ /* 0x000fe20000000000 */
[----:B------:R-:W-:Y:S01]  /*0d50*/  MUFU.EX2 R38, R47 ;  /* 0x0000002f00267308 */ /* 0x000fe20000000800 */
[----:B------:R-:W-:Y:S01]  /*0d60*/  FADD R16, R7, -12583039 ;  /* 0xcb40007f07107421 */ /* 0x000fe20000000000 */
[----:B------:R-:W-:Y:S01]  /*0d70*/  SHF.L.U32 R0, R0, 0x17, RZ ;  /* 0x0000001700007819 */ /* 0x000fe200000006ff */
[----:B------:R-:W-:Y:S01]  /*0d80*/  FFMA R8, R41, 1.4426950216293334961, -R8 ;  /* 0x3fb8aa3b29087823 */ /* 0x000fe20000000808 */
[----:B------:R-:W-:-:S02]  /*0d90*/  IMAD.SHL.U32 R2, R2, 0x800000, RZ ;  /* 0x0080000002027824 */ /* 0x000fc400078e00ff */
[----:B------:R-:W-:Y:S01]  /*0da0*/  FFMA R16, R11, 1.4426950216293334961, -R16 ;  /* 0x3fb8aa3b0b107823 */ /* 0x000fe20000000810 */
[----:B------:R-:W-:Y:S01]  /*0db0*/  SHF.L.U32 R7, R7, 0x17, RZ ;  /* 0x0000001707077819 */ /* 0x000fe200000006ff */
[----:B------:R-:W-:Y:S01]  /*0dc0*/  FFMA R40, R41, 1.925963033500011079e-08, R8 ;  /* 0x32a5706029287823 */ /* 0x000fe20000000008 */
[----:B------:R-:W-:Y:S01]  /*0dd0*/  FADD R8, R12, -12583039 ;  /* 0xcb40007f0c087421 */ /* 0x000fe20000000000 */
[----:B------:R-:W-:Y:S01]  /*0de0*/  FFMA R18, R11, 1.925963033500011079e-08, R16 ;  /* 0x32a570600b127823 */ /* 0x000fe20000000010 */
[----:B------:R-:W-:Y:S01]  /*0df0*/  FFMA.SAT R11, R5, R4, 0.5 ;  /* 0x3f000000050b7423 */ /* 0x000fe20000002004 */
[----:B------:R-:W0:Y:S01]  /*0e00*/  MUFU.EX2 R43, R43 ;  /* 0x0000002b002b7308 */ /* 0x000e220000000800 */
[----:B------:R-:W-:Y:S02]  /*0e10*/  FFMA R8, R39, 1.4426950216293334961, -R8 ;  /* 0x3fb8aa3b27087823 */ /* 0x000fe40000000808 */
[----:B------:R-:W-:Y:S02]  /*0e20*/  FFMA.RM R11, R11, R6, 12582913 ;  /* 0x4b4000010b0b7423 */ /* 0x000fe40000004006 */
[----:B------:R-:W-:Y:S01]  /*0e30*/  FFMA R41, R39, 1.925963033500011079e-08, R8 ;  /* 0x32a5706027297823 */ /* 0x000fe20000000008 */
[----:B------:R-:W-:Y:S01]  /*0e40*/  FFMA.SAT R39, R37, R4, 0.5 ;  /* 0x3f00000025277423 */ /* 0x000fe20000002004 */
[----:B------:R-:W-:Y:S01]  /*0e50*/  FADD R8, R11, -12583039 ;  /* 0xcb40007f0b087421 */ /* 0x000fe20000000000 */
[----:B------:R-:W1:Y:S03]  /*0e60*/  MUFU.EX2 R45, R45 ;  /* 0x0000002d002d7308 */ /* 0x000e660000000800 */
[----:B------:R-:W-:Y:S01]  /*0e70*/  FFMA R16, R5, 1.4426950216293334961, -R8 ;  /* 0x3fb8aa3b05107823 */ /* 0x000fe20000000808 */
[----:B------:R-:W-:Y:S01]  /*0e80*/  FFMA.RM R8, R39, R6, 12582913 ;  /* 0x4b40000127087423 */ /* 0x000fe20000004006 */
[----:B------:R-:W-:-:S02]  /*0e90*/  FFMA.SAT R39, R15, R4, 0.5 ;  /* 0x3f0000000f277423 */ /* 0x000fc40000002004 */
[----:B------:R-:W-:Y:S01]  /*0ea0*/  FFMA R16, R5, 1.925963033500011079e-08, R16 ;  /* 0x32a5706005107823 */ /* 0x000fe20000000010 */
[----:B------:R-:W-:Y:S01]  /*0eb0*/  SHF.L.U32 R5, R14, 0x17, RZ ;  /* 0x000000170e057819 */ /* 0x000fe200000006ff */
[----:B------:R-:W-:Y:S01]  /*0ec0*/  FFMA.RM R14, R39, R6, 12582913 ;  /* 0x4b400001270e7423 */ /* 0x000fe20000004006 */
[----:B------:R-:W-:Y:S01]  /*0ed0*/  FADD R42, R8, -12583039 ;  /* 0xcb40007f082a7421 */ /* 0x000fe20000000000 */
[----:B------:R-:W-:Y:S01]  /*0ee0*/  FFMA.SAT R39, R17, R4, 0.5 ;  /* 0x3f00000011277423 */ /* 0x000fe20000002004 */
[----:B0-----:R-:W-:Y:S01]  /*0ef0*/  FMUL R0, R0, R43 ;  /* 0x0000002b00007220 */ /* 0x001fe20000400000 */
[----:B------:R-:W-:Y:S01]  /*0f00*/  FMUL R5, R5, R38 ;  /* 0x0000002605057220 */ /* 0x000fe20000400000 */
[----:B------:R-:W-:Y:S01]  /*0f10*/  FADD R38, R14, -12583039 ;  /* 0xcb40007f0e267421 */ /* 0x000fe20000000000 */
[----:B------:R-:W-:Y:S01]  /*0f20*/  FFMA R42, R37, 1.4426950216293334961, -R42 ;  /* 0x3fb8aa3b252a7823 */ /* 0x000fe2000000082a */
[----:B------:R-:W-:Y:S01]  /*0f30*/  FFMA.RM R39, R39, R6, 12582913 ;  /* 0x4b40000127277423 */ /* 0x000fe20000004006 */
[----:B------:R0:W-:Y:S01]  /*0f40*/  MUFU.EX2 R44, R40 ;  /* 0x00000028002c7308 */ /* 0x0001e20000000800 */
[----:B------:R-:W-:Y:S01]  /*0f50*/  FFMA R38, R15, 1.4426950216293334961, -R38 ;  /* 0x3fb8aa3b0f267823 */ /* 0x000fe20000000826 */
[----:B------:R-:W-:Y:S01]  /*0f60*/  FFMA R37, R37, 1.925963033500011079e-08, R42 ;  /* 0x32a5706025257823 */ /* 0x000fe2000000002a */
[----:B-1----:R-:W-:-:S02]  /*0f70*/  FMUL R2, R2, R45 ;  /* 0x0000002d02027220 */ /* 0x002fc40000400000 */
[----:B------:R-:W-:Y:S01]  /*0f80*/  FFMA R38, R15, 1.925963033500011079e-08, R38 ;  /* 0x32a570600f267823 */ /* 0x000fe20000000026 */
[----:B------:R-:W-:Y:S02]  /*0f90*/  FFMA.SAT R15, R13, R4, 0.5 ;  /* 0x3f0000000d0f7423 */ /* 0x000fe40000002004 */
[----:B------:R-:W1:Y:S02]  /*0fa0*/  MUFU.EX2 R18, R18 ;  /* 0x0000001200127308 */ /* 0x000e640000000800 */
[----:B------:R-:W-:-:S04]  /*0fb0*/  FFMA.RM R15, R15, R6, 12582913 ;  /* 0x4b4000010f0f7423 */ /* 0x000fc80000004006 */
[C---:B------:R-:W-:Y:S01]  /*0fc0*/  FADD R42, R15.reuse, -12583039 ;  /* 0xcb40007f0f2a7421 */ /* 0x040fe20000000000 */
[----:B------:R-:W-:Y:S01]  /*0fd0*/  SHF.L.U32 R15, R15, 0x17, RZ ;  /* 0x000000170f0f7819 */ /* 0x000fe200000006ff */
[----:B------:R2:W-:Y:S02]  /*0fe0*/  MUFU.EX2 R45, R41 ;  /* 0x00000029002d7308 */ /* 0x0005e40000000800 */
[----:B------:R-:W-:-:S04]  /*0ff0*/  FFMA R42, R13, 1.4426950216293334961, -R42 ;  /* 0x3fb8aa3b0d2a7823 */ /* 0x000fc8000000082a */
[----:B------:R-:W-:Y:S01]  /*1000*/  FFMA R42, R13, 1.925963033500011079e-08, R42 ;  /* 0x32a570600d2a7823 */ /* 0x000fe2000000002a */
[----:B------:R-:W-:Y:S01]  /*1010*/  FFMA.SAT R13, R3, R4, 0.5 ;  /* 0x3f000000030d7423 */ /* 0x000fe20000002004 */
[----:B------:R-:W3:Y:S03]  /*1020*/  MUFU.EX2 R16, R16 ;  /* 0x0000001000107308 */ /* 0x000ee60000000800 */
[----:B------:R-:W-:-:S04]  /*1030*/  FFMA.RM R13, R13, R6, 12582913 ;  /* 0x4b4000010d0d7423 */ /* 0x000fc80000004006 */
[----:B------:R-:W-:Y:S01]  /*1040*/  FADD R46, R13, -12583039 ;  /* 0xcb40007f0d2e7421 */ /* 0x000fe20000000000 */
[----:B------:R-:W4:Y:S03]  /*1050*/  MUFU.EX2 R37, R37 ;  /* 0x0000002500257308 */ /* 0x000f260000000800 */
[----:B------:R-:W-:-:S04]  /*1060*/  FFMA R46, R3, 1.4426950216293334961, -R46 ;  /* 0x3fb8aa3b032e7823 */ /* 0x000fc8000000082e */
[----:B------:R-:W-:Y:S01]  /*1070*/  FFMA R43, R3, 1.925963033500011079e-08, R46 ;  /* 0x32a57060032b7823 */ /* 0x000fe2000000002e */
[----:B------:R-:W-:Y:S01]  /*1080*/  FFMA.SAT R3, R9, R4, 0.5 ;  /* 0x3f00000009037423 */ /* 0x000fe20000002004 */
[----:B------:R-:W-:Y:S01]  /*1090*/  FADD R4, R39, -12583039 ;  /* 0xcb40007f27047421 */ /* 0x000fe20000000000 */
[----:B------:R-:W-:Y:S02]  /*10a0*/  MUFU.EX2 R38, R38 ;  /* 0x0000002600267308 */ /* 0x000fe40000000800 */
[----:B0-----:R-:W-:Y:S01]  /*10b0*/  FFMA.RM R40, R3, R6, 12582913 ;  /* 0x4b40000103287423 */ /* 0x001fe20000004006 */
[----:B------:R-:W-:Y:S01]  /*10c0*/  FFMA R4, R17, 1.4426950216293334961, -R4 ;  /* 0x3fb8aa3b11047823 */ /* 0x000fe20000000804 */
[----:B------:R-:W-:Y:S01]  /*10d0*/  SHF.L.U32 R3, R10, 0x17, RZ ;  /* 0x000000170a037819 */ /* 0x000fe200000006ff */
[----:B-1----:R-:W-:Y:S01]  /*10e0*/  FMUL R6, R7, R18 ;  /* 0x0000001207067220 */ /* 0x002fe20000400000 */
[----:B------:R-:W-:Y:S02]  /*10f0*/  IMAD.SHL.U32 R7, R11, 0x800000, RZ ;  /* 0x008000000b077824 */ /* 0x000fe400078e00ff */
[----:B--2---:R-:W-:Y:S01]  /*1100*/  FFMA R41, R17, 1.925963033500011079e-08, R4 ;  /* 0x32a5706011297823 */ /* 0x004fe20000000004 */
[----:B------:R-:W-:Y:S01]  /*1110*/  FADD R17, RZ, R5 ;  /* 0x00000005ff117221 */ /* 0x000fe20000000000 */
[----:B------:R-:W-:Y:S01]  /*1120*/  SHF.L.U32 R4, R12, 0x17, RZ ;  /* 0x000000170c047819 */ /* 0x000fe200000006ff */
[----:B------:R-:W-:Y:S01]  /*1130*/  FMUL R3, R3, R44 ;  /* 0x0000002c03037220 */ /* 0x000fe20000400000 */
[----:B------:R-:W0:Y:S01]  /*1140*/  MUFU.EX2 R42, R42 ;  /* 0x0000002a002a7308 */ /* 0x000e220000000800 */
[----:B------:R-:W-:Y:S01]  /*1150*/  FADD R17, R17, R0 ;  /* 0x0000000011117221 */ /* 0x000fe20000000000 */
[----:B---3--:R-:W-:Y:S01]  /*1160*/  FMUL R7, R7, R16 ;  /* 0x0000001007077220 */ /* 0x008fe20000400000 */
[----:B------:R-:W-:-:S02]  /*1170*/  FMUL R4, R4, R45 ;  /* 0x0000002d04047220 */ /* 0x000fc40000400000 */
[----:B------:R-:W-:-:S03]  /*1180*/  FADD R10, R17, R2 ;  /* 0x00000002110a7221 */ /* 0x000fc60000000000 */
[----:B------:R-:W1:Y:S01]  /*1190*/  MUFU.EX2 R43, R43 ;  /* 0x0000002b002b7308 */ /* 0x000e620000000800 */
[----:B------:R-:W-:Y:S01]  /*11a0*/  FADD R11, R10, R3 ;  /* 0x000000030a0b7221 */ /* 0x000fe20000000000 */
[C---:B------:R-:W-:Y:S01]  /*11b0*/  FADD R10, R40.reuse, -12583039 ;  /* 0xcb40007f280a7421 */ /* 0x040fe20000000000 */
[----:B------:R-:W-:Y:S02]  /*11c0*/  SHF.L.U32 R40, R40, 0x17, RZ ;  /* 0x0000001728287819 */ /* 0x000fe400000006ff */
[----:B------:R-:W-:Y:S01]  /*11d0*/  FADD R11, R11, R4 ;  /* 0x000000040b0b7221 */ /* 0x000fe20000000000 */
[----:B------:R-:W-:Y:S01]  /*11e0*/  FFMA R12, R9, 1.4426950216293334961, -R10 ;  /* 0x3fb8aa3b090c7823 */ /* 0x000fe2000000080a */
[----:B------:R-:W-:Y:S01]  /*11f0*/  SHF.L.U32 R10, R8, 0x17, RZ ;  /* 0x00000017080a7819 */ /* 0x000fe200000006ff */
[----:B------:R-:W2:Y:S01]  /*1200*/  MUFU.EX2 R41, R41 ;  /* 0x0000002900297308 */ /* 0x000ea20000000800 */
[----:B------:R-:W-:Y:S01]  /*1210*/  FADD R8, R11, R6 ;  /* 0x000000060b087221 */ /* 0x000fe20000000000 */
[----:B------:R-:W-:Y:S01]  /*1220*/  FFMA R18, R9, 1.925963033500011079e-08, R12 ;  /* 0x32a5706009127823 */ /* 0x000fe2000000000c */
[----:B------:R-:W-:Y:S01]  /*1230*/  SHF.L.U32 R9, R14, 0x17, RZ ;  /* 0x000000170e097819 */ /* 0x000fe200000006ff */
[----:B----4-:R-:W-:Y:S01]  /*1240*/  FMUL R17, R10, R37 ;  /* 0x000000250a117220 */ /* 0x010fe20000400000 */
[----:B------:R-:W-:Y:S01]  /*1250*/  FADD R8, R8, R7 ;  /* 0x0000000708087221 */ /* 0x000fe20000000000 */
[----:B0-----:R-:W-:Y:S01]  /*1260*/  FMUL R10, R15, R42 ;  /* 0x0000002a0f0a7220 */ /* 0x001fe20000400000 */
[----:B------:R-:W-:Y:S01]  /*1270*/  SHF.L.U32 R14, R39, 0x17, RZ ;  /* 0x00000017270e7819 */ /* 0x000fe200000006ff */
[----:B------:R-:W0:Y:S01]  /*1280*/  MUFU.EX2 R37, R18 ;  /* 0x0000001200257308 */ /* 0x000e220000000800 */
[----:B------:R-:W-:Y:S01]  /*1290*/  FMUL R16, R9, R38 ;  /* 0x0000002609107220 */ /* 0x000fe20000400000 */
[----:B------:R-:W-:Y:S01]  /*12a0*/  FADD R9, R8, R17 ;  /* 0x0000001108097221 */ /* 0x000fe20000000000 */
[----:B------:R-:W-:-:S03]  /*12b0*/  IMAD.SHL.U32 R8, R13, 0x800000, RZ ;  /* 0x008000000d087824 */ /* 0x000fc600078e00ff */
[----:B------:R-:W-:Y:S01]  /*12c0*/  FADD R11, R9, R16 ;  /* 0x00000010090b7221 */ /* 0x000fe20000000000 */
[----:B-1----:R-:W-:Y:S01]  /*12d0*/  FMUL R9, R8, R43 ;  /* 0x0000002b08097220 */ /* 0x002fe20000400000 */
[----:B--2---:R-:W-:Y:S02]  /*12e0*/  FMUL R8, R14, R41 ;  /* 0x000000290e087220 */ /* 0x004fe40000400000 */
        /* <DEDUP_REMOVED lines=14> */
.L_x_3420:
        /* <DEDUP_REMOVED lines=12> */
[----:B------:R-:W-:Y:S05]  /*1490*/  CALL.REL.NOINC `($__internal_48_$__cuda_sm3x_div_rn_noftz_f32_slowpath) ;  /* 0x0000001c00587944 */ /* 0x000fea0003c00000 */
[----:B------:R-:W-:-:S07]  /*14a0*/  IMAD.MOV.U32 R38, RZ, RZ, R5 ;  /* 0x000000ffff267224 */ /* 0x000fce00078e0005 */
.L_x_3383:
[----:B------:R-:W-:Y:S05]  /*14b0*/  BSYNC.RECONVERGENT B3 ;  /* 0x0000000000037941 */ /* 0x000fea0003800200 */
.L_x_3382:
        /* <DEDUP_REMOVED lines=12> */
[----:B------:R-:W-:Y:S05]  /*1580*/  CALL.REL.NOINC `($__internal_48_$__cuda_sm3x_div_rn_noftz_f32_slowpath) ;  /* 0x0000001c001c7944 */ /* 0x000fea0003c00000 */
[----:B------:R-:W-:-:S07]  /*1590*/  MOV R11, R5 ;  /* 0x00000005000b7202 */ /* 0x000fce0000000f00 */
.L_x_3385:
[----:B------:R-:W-:Y:S05]  /*15a0*/  BSYNC.RECONVERGENT B3 ;  /* 0x0000000000037941 */ /* 0x000fea0003800200 */
.L_x_3384:
        /* <DEDUP_REMOVED lines=12> */
[----:B------:R-:W-:Y:S05]  /*1670*/  CALL.REL.NOINC `($__internal_48_$__cuda_sm3x_div_rn_noftz_f32_slowpath) ;  /* 0x0000001800e07944 */ /* 0x000fea0003c00000 */
[----:B------:R-:W-:-:S07]  /*1680*/  MOV R0, R5 ;  /* 0x0000000500007202 */ /* 0x000fce0000000f00 */
.L_x_3387:
[----:B------:R-:W-:Y:S05]  /*1690*/  BSYNC.RECONVERGENT B3 ;  /* 0x0000000000037941 */ /* 0x000fea0003800200 */
.L_x_3386:
        /* <DEDUP_REMOVED lines=12> */
[----:B------:R-:W-:Y:S05]  /*1760*/  CALL.REL.NOINC `($__internal_48_$__cuda_sm3x_div_rn_noftz_f32_slowpath) ;  /* 0x0000001800a47944 */ /* 0x000fea0003c00000 */
[----:B------:R-:W-:-:S07]  /*1770*/  MOV R14, R5 ;  /* 0x00000005000e7202 */ /* 0x000fce0000000f00 */
.L_x_3389:
[----:B------:R-:W-:Y:S05]  /*1780*/  BSYNC.RECONVERGENT B3 ;  /* 0x0000000000037941 */ /* 0x000fea0003800200 */
.L_x_3388:
        /* <DEDUP_REMOVED lines=14> */
.L_x_3391:
[----:B------:R-:W-:Y:S05]  /*1870*/  BSYNC.RECONVERGENT B3 ;  /* 0x0000000000037941 */ /* 0x000fea0003800200 */
.L_x_3390:
        /* <DEDUP_REMOVED lines=14> */
.L_x_3393:
[----:B------:R-:W-:Y:S05]  /*1960*/  BSYNC.RECONVERGENT B3 ;  /* 0x0000000000037941 */ /* 0x000fea0003800200 */
.L_x_3392:
        /* <DEDUP_REMOVED lines=13> */
[----:B------:R-:W-:-:S07]  /*1a40*/  IMAD.MOV.U32 R6, RZ, RZ, R5 ;  /* 0x000000ffff067224 */ /* 0x000fce00078e0005 */
.L_x_3395:
[----:B------:R-:W-:Y:S05]  /*1a50*/  BSYNC.RECONVERGENT B3 ;  /* 0x0000000000037941 */ /* 0x000fea0003800200 */
.L_x_3394:
        /* <DEDUP_REMOVED lines=14> */
.L_x_3397:
[----:B------:R-:W-:Y:S05]  /*1b40*/  BSYNC.RECONVERGENT B3 ;  /* 0x0000000000037941 */ /* 0x000fea0003800200 */
.L_x_3396:
        /* <DEDUP_REMOVED lines=14> */
.L_x_3399:
[----:B------:R-:W-:Y:S05]  /*1c30*/  BSYNC.RECONVERGENT B3 ;  /* 0x0000000000037941 */ /* 0x000fea0003800200 */
.L_x_3398:
        /* <DEDUP_REMOVED lines=14> */
.L_x_3401:
[----:B------:R-:W-:Y:S05]  /*1d20*/  BSYNC.RECONVERGENT B3 ;  /* 0x0000000000037941 */ /* 0x000fea0003800200 */
.L_x_3400:
        /* <DEDUP_REMOVED lines=14> */
.L_x_3403:
[----:B------:R-:W-:Y:S05]  /*1e10*/  BSYNC.RECONVERGENT B3 ;  /* 0x0000000000037941 */ /* 0x000fea0003800200 */
.L_x_3402:
        /* <DEDUP_REMOVED lines=14> */
.L_x_3405:
[----:B------:R-:W-:Y:S05]  /*1f00*/  BSYNC.RECONVERGENT B3 ;  /* 0x0000000000037941 */ /* 0x000fea0003800200 */
.L_x_3404:
        /* <DEDUP_REMOVED lines=14> */
.L_x_3407:
[----:B------:R-:W-:Y:S05]  /*1ff0*/  BSYNC.RECONVERGENT B3 ;  /* 0x0000000000037941 */ /* 0x000fea0003800200 */
.L_x_3406:
[----:B------:R-:W-:Y:S01]  /*2000*/  MOV R2, R26 ;  /* 0x0000001a00027202 */ /* 0x000fe20000000f00 */
[----:B------:R-:W-:Y:S01]  /*2010*/  IMAD R5, R22, UR38, RZ ;  /* 0x0000002616057c24 */ /* 0x000fe2000f8e02ff */
[----:B------:R-:W-:Y:S01]  /*2020*/  @!P0 R2UR UR4, R20 ;  /* 0x00000000140482ca */ /* 0x000fe200000e0000 */
[----:B------:R-:W-:Y:S01]  /*2030*/  IMAD.MOV.U32 R3, RZ, RZ, RZ ;  /* 0x000000ffff037224 */ /* 0x000fe200078e00ff */
[----:B------:R-:W-:Y:S01]  /*2040*/  @!P0 R2UR UR5, R21 ;  /* 0x00000000150582ca */ /* 0x000fe200000e0000 */
[----:B------:R-:W-:Y:S01]  /*2050*/  IMAD R5, R24, UR39, R5 ;  /* 0x0000002718057c24 */ /* 0x000fe2000f8e0205 */
[----:B------:R-:W-:Y:S01]  /*2060*/  ISETP.GE.U32.AND P5, PT, R36, UR44, PT ;  /* 0x0000002c24007c0c */ /* 0x000fe2000bfa6070 */
[----:B------:R-:W-:Y:S01]  /*2070*/  IMAD.WIDE.U32 R2, R24, UR38, R2 ;  /* 0x0000002618027c25 */ /* 0x000fe2000f8e0002 */
[----:B------:R-:W-:Y:S02]  /*2080*/  ISETP.GE.U32.AND P4, PT, R35, UR44, PT ;  /* 0x0000002c23007c0c */ /* 0x000fe4000bf86070 */
[----:B------:R-:W-:-:S02]  /*2090*/  ISETP.GE.AND.EX P5, PT, RZ, UR45, PT, P5 ;  /* 0x0000002dff007c0c */ /* 0x000fc4000bfa6350 */
[----:B------:R-:W-:Y:S02]  /*20a0*/  IADD3 R3, PT, PT, R3, R5, RZ ;  /* 0x0000000503037210 */ /* 0x000fe40007ffe0ff */
[----:B------:R-:W-:Y:S02]  /*20b0*/  LEA R4, P1, R2, UR36, 0x1 ;  /* 0x0000002402047c11 */ /* 0x000fe4000f8208ff */
[----:B------:R-:W-:Y:S02]  /*20c0*/  ISETP.GE.U32.AND P3, PT, R34, UR44, PT ;  /* 0x0000002c22007c0c */ /* 0x000fe4000bf66070 */
[----:B------:R-:W-:Y:S02]  /*20d0*/  LEA.HI.X R5, R2, UR37, R3, 0x1, P1 ;  /* 0x0000002502057c11 */ /* 0x000fe400088f0c03 */
[----:B------:R-:W-:Y:S02]  /*20e0*/  ISETP.GE.U32.AND P2, PT, R33, UR44, PT ;  /* 0x0000002c21007c0c */ /* 0x000fe4000bf46070 */
[----:B------:R-:W-:-:S02]  /*20f0*/  ISETP.GE.U32.AND P1, PT, R32, UR44, PT ;  /* 0x0000002c20007c0c */ /* 0x000fc4000bf26070 */
[----:B------:R-:W-:Y:S02]  /*2100*/  @!P0 F2FP.BF16.F32.PACK_AB R38, RZ, R38 ;  /* 0x00000026ff26823e */ /* 0x000fe400000010ff */
[----:B------:R-:W-:Y:S02]  /*2110*/  ISETP.GE.AND.EX P4, PT, RZ, UR45, PT, P4 ;  /* 0x0000002dff007c0c */ /* 0x000fe4000bf86340 */
[----:B------:R-:W-:Y:S01]  /*2120*/  ISETP.GE.AND.EX P3, PT, RZ, UR45, PT, P3 ;  /* 0x0000002dff007c0c */ /* 0x000fe2000bf66330 */
[----:B------:R2:W-:Y:S01]  /*2130*/  @!P0 STG.E.U16 desc[UR4][R4.64], R38 ;  /* 0x0000002604008986 */ /* 0x0005e2000c101504 */
[----:B------:R-:W-:Y:S02]  /*2140*/  ISETP.GE.AND.EX P2, PT, RZ, UR45, PT, P2 ;  /* 0x0000002dff007c0c */ /* 0x000fe4000bf46320 */
[----:B------:R-:W-:Y:S02]  /*2150*/  ISETP.GE.AND.EX P1, PT, RZ, UR45, PT, P1 ;  /* 0x0000002dff007c0c */ /* 0x000fe4000bf26310 */
[----:B------:R-:W-:-:S02]  /*2160*/  ISETP.GE.U32.AND P0, PT, R31, UR44, PT ;  /* 0x0000002c1f007c0c */ /* 0x000fc4000bf06070 */
[----:B------:R-:W-:Y:S02]  /*2170*/  @!P5 R2UR UR4, R20 ;  /* 0x000000001404d2ca */ /* 0x000fe400000e0000 */
[C---:B------:R-:W-:Y:S02]  /*2180*/  @!P5 R2UR UR5, R21.reuse ;  /* 0x000000001505d2ca */ /* 0x040fe400000e0000 */
[----:B------:R-:W-:Y:S02]  /*2190*/  ISETP.GE.AND.EX P0, PT, RZ, UR45, PT, P0 ;  /* 0x0000002dff007c0c */ /* 0x000fe4000bf06300 */
[----:B------:R-:W-:Y:S02]  /*21a0*/  ISETP.GE.U32.AND P6, PT, R30, UR44, PT ;  /* 0x0000002c1e007c0c */ /* 0x000fe4000bfc6070 */
        /* <DEDUP_REMOVED lines=8> */
[----:B------:R-:W-:Y:S02]  /*2230*/  @!P5 F2FP.BF16.F32.PACK_AB R11, RZ, R11 ;  /* 0x0000000bff0bd23e */ /* 0x000fe400000010ff */
[----:B------:R-:W-:Y:S02]  /*2240*/  ISETP.GE.AND.EX P6, PT, RZ, UR45, PT, P6 ;  /* 0x0000002dff007c0c */ /* 0x000fe4000bfc6360 */
[----:B------:R-:W-:Y:S01]  /*2250*/  @!P4 F2FP.BF16.F32.PACK_AB R0, RZ, R0 ;  /* 0x00000000ff00c23e */ /* 0x000fe200000010ff */
[----:B------:R2:W-:Y:S01]  /*2260*/  @!P5 STG.E.U16 desc[UR4][R4.64+0x40], R11 ;  /* 0x0000400b0400d986 */ /* 0x0005e2000c101504 */
[----:B------:R-:W-:Y:S02]  /*2270*/  @!P3 F2FP.BF16.F32.PACK_AB R14, RZ, R14 ;  /* 0x0000000eff0eb23e */ /* 0x000fe400000010ff */
[----:B------:R-:W-:Y:S01]  /*2280*/  @!P2 F2FP.BF16.F32.PACK_AB R15, RZ, R15 ;  /* 0x0000000fff0fa23e */ /* 0x000fe200000010ff */
[----:B------:R2:W-:Y:S01]  /*2290*/  @!P4 STG.E.U16 desc[UR6][R4.64+0x80], R0 ;  /* 0x000080000400c986 */ /* 0x0005e2000c101506 */
[----:B------:R-:W-:-:S02]  /*22a0*/  @!P1 F2FP.BF16.F32.PACK_AB R37, RZ, R37 ;  /* 0x00000025ff25923e */ /* 0x000fc400000010ff */
[----:B------:R-:W-:Y:S01]  /*22b0*/  @!P0 R2UR UR4, R20 ;  /* 0x00000000140482ca */ /* 0x000fe200000e0000 */
[----:B------:R2:W-:Y:S01]  /*22c0*/  @!P3 STG.E.U16 desc[UR8][R4.64+0xc0], R14 ;  /* 0x0000c00e0400b986 */ /* 0x0005e2000c101508 */
[----:B------:R-:W-:Y:S02]  /*22d0*/  @!P0 R2UR UR5, R21 ;  /* 0x00000000150582ca */ /* 0x000fe400000e0000 */
[----:B------:R-:W-:Y:S01]  /*22e0*/  ISETP.GE.U32.AND P3, PT, R29, UR44, PT ;  /* 0x0000002c1d007c0c */ /* 0x000fe2000bf66070 */
[----:B------:R2:W-:Y:S01]  /*22f0*/  @!P2 STG.E.U16 desc[UR10][R4.64+0x100], R15 ;  /* 0x0001000f0400a986 */ /* 0x0005e2000c10150a */
[----:B------:R-:W-:Y:S02]  /*2300*/  ISETP.GE.U32.AND P2, PT, R28, UR44, PT ;  /* 0x0000002c1c007c0c */ /* 0x000fe4000bf46070 */
[----:B------:R-:W-:Y:S01]  /*2310*/  ISETP.GE.U32.AND P5, PT, R27, UR44, PT ;  /* 0x0000002c1b007c0c */ /* 0x000fe2000bfa6070 */
[----:B------:R2:W-:Y:S01]  /*2320*/  @!P1 STG.E.U16 desc[UR12][R4.64+0x140], R37 ;  /* 0x0001402504009986 */ /* 0x0005e2000c10150c */
        /* <DEDUP_REMOVED lines=39> */
.L_x_3380:
[----:B------:R-:W-:Y:S05]  /*25a0*/  EXIT ;  /* 0x000000000000794d */ /* 0x000fea0003800000 */
.L_x_3381:
[----:B------:R-:W-:Y:S01]  /*25b0*/  BSSY B1, `(.L_x_3409) ;  /* 0x0000007000017945 */ /* 0x000fe20003800000 */
[----:B------:R-:W-:Y:S02]  /*25c0*/  MOV R12, 0x10 ;  /* 0x00000010000c7802 */ /* 0x000fe40000000f00 */
[----:B------:R-:W-:Y:S02]  /*25d0*/  MOV R11, 0x1f ;  /* 0x0000001f000b7802 */ /* 0x000fe40000000f00 */
[----:B------:R-:W-:-:S07]  /*25e0*/  MOV R15, 0xffffffff ;  /* 0xffffffff000f7802 */ /* 0x000fce0000000f00 */
[----:B------:R-:W-:Y:S05]  /*25f0*/  WARPSYNC.COLLECTIVE R15, `(.L_x_3410) ;  /* 0x000000000f087348 */ /* 0x000fea0003c00000 */
[----:B------:R0:W1:Y:S02]  /*2600*/  SHFL.BFLY P6, R14, R13, R12, R11 ;  /* 0x0c00000c0d0e7389 */ /* 0x00006400000c000b */
[----:B01----:R-:W-:Y:S05]  /*2610*/  ENDCOLLECTIVE ;  /* 0x000000000000791b */ /* 0x003fea0003800000 */
.L_x_3410:
[----:B------:R-:W-:Y:S05]  /*2620*/  BSYNC B1 ;  /* 0x0000000000017941 */ /* 0x000fea0003800000 */
.L_x_3409:
[----:B------:R-:W-:Y:S01]  /*2630*/  HFMA2 R11, -RZ, RZ, 0, 1.847743988037109375e-06 ;  /* 0x0000001fff0b7431 */ /* 0x000fe200000001ff */
[----:B------:R-:W-:Y:S01]  /*2640*/  FMNMX R13, R14, R13, !PT ;  /* 0x0000000d0e0d7209 */ /* 0x000fe20007800000 */
[----:B------:R-:W-:Y:S01]  /*2650*/  IMAD.MOV.U32 R12, RZ, RZ, 0x8 ;  /* 0x00000008ff0c7424 */ /* 0x000fe200078e00ff */
[----:B------:R-:W-:-:S07]  /*2660*/  MOV R15, 0xffffffff ;  /* 0xffffffff000f7802 */ /* 0x000fce0000000f00 */
[----:B------:R-:W-:Y:S05]  /*2670*/  WARPSYNC.COLLECTIVE R15, `(.L_x_3411) ;  /* 0x000000000f087348 */ /* 0x000fea0003c00000 */
[----:B------:R0:W1:Y:S02]  /*2680*/  SHFL.BFLY P6, R14, R13, R12, R11 ;  /* 0x0c00000c0d0e7389 */ /* 0x00006400000c000b */
[----:B01----:R-:W-:Y:S05]  /*2690*/  ENDCOLLECTIVE ;  /* 0x000000000000791b */ /* 0x003fea0003800000 */
.L_x_3411:
[----:B------:R-:W-:Y:S01]  /*26a0*/  HFMA2 R12, -RZ, RZ, 0, 2.384185791015625e-07 ;  /* 0x00000004ff0c7431 */ /* 0x000fe200000001ff */
[----:B------:R-:W-:-:S04]  /*26b0*/  FMNMX R0, R13, R14, !PT ;  /* 0x0000000e0d007209 */ /* 0x000fc80007800000 */
[----:B------:R-:W-:-:S07]  /*26c0*/  MOV R13, R0 ;  /* 0x00000000000d7202 */ /* 0x000fce0000000f00 */
[----:B------:R-:W-:Y:S05]  /*26d0*/  WARPSYNC.COLLECTIVE R15, `(.L_x_3412) ;  /* 0x000000000f087348 */ /* 0x000fea0003c00000 */
[----:B------:R0:W1:Y:S02]  /*26e0*/  SHFL.BFLY P6, R14, R13, R12, R11 ;  /* 0x0c00000c0d0e7389 */ /* 0x00006400000c000b */
[----:B01----:R-:W-:Y:S05]  /*26f0*/  ENDCOLLECTIVE ;  /* 0x000000000000791b */ /* 0x003fea0003800000 */
.L_x_3412:
[----:B------:R-:W-:Y:S02]  /*2700*/  MOV R12, 0x2 ;  /* 0x00000002000c7802 */ /* 0x000fe40000000f00 */
[----:B------:R-:W-:-:S05]  /*2710*/  FMNMX R2, R0, R14, !PT ;  /* 0x0000000e00027209 */ /* 0x000fca0007800000 */
[----:B------:R-:W-:-:S07]  /*2720*/  IMAD.MOV.U32 R13, RZ, RZ, R2 ;  /* 0x000000ffff0d7224 */ /* 0x000fce00078e0002 */
[----:B------:R-:W-:Y:S05]  /*2730*/  WARPSYNC.COLLECTIVE R15, `(.L_x_3413) ;  /* 0x000000000f087348 */ /* 0x000fea0003c00000 */
[----:B------:R0:W1:Y:S02]  /*2740*/  SHFL.BFLY P6, R14, R13, R12, R11 ;  /* 0x0c00000c0d0e7389 */ /* 0x00006400000c000b */
[----:B01----:R-:W-:Y:S05]  /*2750*/  ENDCOLLECTIVE ;  /* 0x000000000000791b */ /* 0x003fea0003800000 */
.L_x_3413:
[----:B------:R-:W-:Y:S01]  /*2760*/  HFMA2 R12, -RZ, RZ, 0, 5.9604644775390625e-08 ;  /* 0x00000001ff0c7431 */ /* 0x000fe200000001ff */
[----:B------:R-:W-:-:S04]  /*2770*/  FMNMX R3, R2, R14, !PT ;  /* 0x0000000e02037209 */ /* 0x000fc80007800000 */
[----:B------:R-:W-:-:S07]  /*2780*/  MOV R13, R3 ;  /* 0x00000003000d7202 */ /* 0x000fce0000000f00 */
[----:B------:R-:W-:Y:S05]  /*2790*/  WARPSYNC.COLLECTIVE R15, `(.L_x_3414) ;  /* 0x000000000f087348 */ /* 0x000fea0003c00000 */
[----:B------:R0:W1:Y:S02]  /*27a0*/  SHFL.BFLY P6, R14, R13, R12, R11 ;  /* 0x0c00000c0d0e7389 */ /* 0x00006400000c000b */
[----:B01----:R-:W-:Y:S05]  /*27b0*/  ENDCOLLECTIVE ;  /* 0x000000000000791b */ /* 0x003fea0003800000 */
.L_x_3414:
[----:B------:R-:W-:Y:S01]  /*27c0*/  MOV R13, 0x3bbb989d ;  /* 0x3bbb989d000d7802 */ /* 0x000fe20000000f00 */
[----:B------:R-:W-:Y:S01]  /*27d0*/  IMAD.MOV.U32 R15, RZ, RZ, 0x437c0000 ;  /* 0x437c0000ff0f7424 */ /* 0x000fe200078e00ff */
        /* <DEDUP_REMOVED lines=15> */
[----:B------:R-:W-:Y:S01]  /*28d0*/  FADD R14, -R14, R18 ;  /* 0x000000120e0e7221 */ /* 0x000fe20000000100 */
[----:B------:R-:W-:-:S03]  /*28e0*/  FADD R18, R16, -12583039 ;  /* 0xcb40007f10127421 */ /* 0x000fc60000000000 */
[----:B------:R-:W-:Y:S01]  /*28f0*/  FFMA.SAT R38, R14, R13, 0.5 ;  /* 0x3f0000000e267423 */ /* 0x000fe2000000200d */
[----:B------:R-:W-:-:S03]  /*2900*/  FFMA R18, R5, 1.4426950216293334961, -R18 ;  /* 0x3fb8aa3b05127823 */ /* 0x000fc60000000812 */
[----:B------:R-:W-:Y:S01]  /*2910*/  FFMA.RM R38, R38, R15, 12582913 ;  /* 0x4b40000126267423 */ /* 0x000fe2000000400f */
        /* <DEDUP_REMOVED lines=57> */
[----:B------:R0:W2:Y:S01]  /*2cb0*/  MUFU.EX2 R17, R8 ;  /* 0x0000000800117308 */ /* 0x0000a20000000800 */
[----:B-1----:R-:W-:Y:S01]  /*2cc0*/  FMUL R7, R7, R18 ;  /* 0x0000001207077220 */ /* 0x002fe20000400000 */
[----:B0-----:R-:W-:-:S04]  /*2cd0*/  FFMA.SAT R8, R10, R13, 0.5 ;  /* 0x3f0000000a087423 */ /* 0x001fc8000000200d */
[----:B------:R-:W-:Y:S01]  /*2ce0*/  FFMA.RM R8, R8, R15, 12582913 ;  /* 0x4b40000108087423 */ /* 0x000fe2000000400f */
[----:B--2---:R-:W-:Y:S01]  /*2cf0*/  FMUL R17, R16, R17 ;  /* 0x0000001110117220 */ /* 0x004fe20000400000 */
        /* <DEDUP_REMOVED lines=23> */
[----:B------:R-:W-:Y:S01]  /*2e70*/  FFMA.SAT R8, R12, R13, 0.5 ;  /* 0x3f0000000c087423 */ /* 0x000fe2000000200d */
[----:B------:R-:W-:-:S03]  /*2e80*/  FADD R13, RZ, R5 ;  /* 0x00000005ff0d7221 */ /* 0x000fc60000000000 */
[----:B------:R-:W-:Y:S01]  /*2e90*/  FFMA.RM R8, R8, R15, 12582913 ;  /* 0x4b40000108087423 */ /* 0x000fe2000000400f */
[----:B------:R-:W-:-:S03]  /*2ea0*/  FADD R13, R13, R0 ;  /* 0x000000000d0d7221 */ /* 0x000fc60000000000 */
[C---:B------:R-:W-:Y:S01]  /*2eb0*/  FADD R11, R8.reuse, -12583039 ;  /* 0xcb40007f080b7421 */ /* 0x040fe20000000000 */
[----:B------:R-:W-:-:S03]  /*2ec0*/  SHF.L.U32 R8, R8, 0x17, RZ ;  /* 0x0000001708087819 */ /* 0x000fc600000006ff */
[----:B------:R-:W-:-:S04]  /*2ed0*/  FFMA R11, R12, 1.4426950216293334961, -R11 ;  /* 0x3fb8aa3b0c0b7823 */ /* 0x000fc8000000080b */
[----:B------:R-:W-:Y:S01]  /*2ee0*/  FFMA R15, R12, 1.925963033500011079e-08, R11 ;  /* 0x32a570600c0f7823 */ /* 0x000fe2000000000b */
[----:B------:R-:W-:Y:S01]  /*2ef0*/  FADD R12, R13, R2 ;  /* 0x000000020d0c7221 */ /* 0x000fe20000000000 */
[----:B------:R-:W-:-:S03]  /*2f00*/  FADD R11, R38, -12583039 ;  /* 0xcb40007f260b7421 */ /* 0x000fc60000000000 */
[----:B------:R-:W-:Y:S01]  /*2f10*/  FADD R13, R12, R3 ;  /* 0x000000030c0d7221 */ /* 0x000fe20000000000 */
[C---:B------:R-:W-:Y:S01]  /*2f20*/  FFMA R11, R14.reuse, 1.4426950216293334961, -R11 ;  /* 0x3fb8aa3b0e0b7823 */ /* 0x040fe2000000080b */
[----:B------:R-:W0:Y:S02]  /*2f30*/  MUFU.EX2 R15, R15 ;  /* 0x0000000f000f7308 */ /* 0x000e240000000800 */
[----:B------:R-:W-:Y:S01]  /*2f40*/  FADD R13, R13, R4 ;  /* 0x000000040d0d7221 */ /* 0x000fe20000000000 */
[----:B------:R-:W-:-:S03]  /*2f50*/  FFMA R11, R14, 1.925963033500011079e-08, R11 ;  /* 0x32a570600e0b7823 */ /* 0x000fc6000000000b */
[----:B------:R-:W-:-:S03]  /*2f60*/  FADD R12, R13, R6 ;  /* 0x000000060d0c7221 */ /* 0x000fc60000000000 */
[----:B------:R-:W1:Y:S01]  /*2f70*/  MUFU.EX2 R11, R11 ;  /* 0x0000000b000b7308 */ /* 0x000e620000000800 */
[----:B------:R-:W-:-:S04]  /*2f80*/  FADD R12, R12, R7 ;  /* 0x000000070c0c7221 */ /* 0x000fc80000000000 */
[----:B------:R-:W-:Y:S01]  /*2f90*/  FADD R13, R12, R17 ;  /* 0x000000110c0d7221 */ /* 0x000fe20000000000 */
[----:B0-----:R-:W-:-:S03]  /*2fa0*/  FMUL R8, R8, R15 ;  /* 0x0000000f08087220 */ /* 0x001fc60000400000 */
[----:B------:R-:W-:Y:S01]  /*2fb0*/  FADD R13, R13, R16 ;  /* 0x000000100d0d7221 */ /* 0x000fe20000000000 */
[----:B------:R-:W-:-:S03]  /*2fc0*/  MOV R15, 0xffffffff ;  /* 0xffffffff000f7802 */ /* 0x000fc60000000f00 */
[----:B------:R-:W-:-:S04]  /*2fd0*/  FADD R12, R13, R10 ;  /* 0x0000000a0d0c7221 */ /* 0x000fc80000000000 */
[----:B------:R-:W-:Y:S01]  /*2fe0*/  FADD R13, R12, R9 ;  /* 0x000000090c0d7221 */ /* 0x000fe20000000000 */
[----:B-1----:R-:W-:Y:S01]  /*2ff0*/  FMUL R18, R18, R11 ;  /* 0x0000000b12127220 */ /* 0x002fe20000400000 */
[----:B------:R-:W-:Y:S02]  /*3000*/  HFMA2 R12, -RZ, RZ, 0, 9.5367431640625e-07 ;  /* 0x00000010ff0c7431 */ /* 0x000fe400000001ff */
[----:B------:R-:W-:Y:S02]  /*3010*/  IMAD.MOV.U32 R11, RZ, RZ, 0x1f ;  /* 0x0000001fff0b7424 */ /* 0x000fe400078e00ff */
[----:B------:R-:W-:-:S04]  /*3020*/  FADD R13, R13, R8 ;  /* 0x000000080d0d7221 */ /* 0x000fc80000000000 */
[----:B------:R-:W-:-:S07]  /*3030*/  FADD R13, R13, R18 ;  /* 0x000000120d0d7221 */ /* 0x000fce0000000000 */
[----:B------:R-:W-:Y:S05]  /*3040*/  WARPSYNC.COLLECTIVE R15, `(.L_x_3415) ;  /* 0x000000000f087348 */ /* 0x000fea0003c00000 */
[----:B------:R0:W1:Y:S02]  /*3050*/  SHFL.BFLY P6, R14, R13, R12, R11 ;  /* 0x0c00000c0d0e7389 */ /* 0x00006400000c000b */
[----:B01----:R-:W-:Y:S05]  /*3060*/  ENDCOLLECTIVE ;  /* 0x000000000000791b */ /* 0x003fea0003800000 */
.L_x_3415:
[----:B------:R-:W-:Y:S02]  /*3070*/  HFMA2 R12, -RZ, RZ, 0, 4.76837158203125e-07 ;  /* 0x00000008ff0c7431 */ /* 0x000fe400000001ff */
[----:B------:R-:W-:-:S05]  /*3080*/  FADD R37, R13, R14 ;  /* 0x0000000e0d257221 */ /* 0x000fca0000000000 */
[----:B------:R-:W-:-:S07]  /*3090*/  MOV R13, R37 ;  /* 0x00000025000d7202 */ /* 0x000fce0000000f00 */
[----:B------:R-:W-:Y:S05]  /*30a0*/  WARPSYNC.COLLECTIVE R15, `(.L_x_3416) ;  /* 0x000000000f087348 */ /* 0x000fea0003c00000 */
[----:B------:R0:W1:Y:S02]  /*30b0*/  SHFL.BFLY P6, R14, R13, R12, R11 ;  /* 0x0c00000c0d0e7389 */ /* 0x00006400000c000b */
[----:B01----:R-:W-:Y:S05]  /*30c0*/  ENDCOLLECTIVE ;  /* 0x000000000000791b */ /* 0x003fea0003800000 */
.L_x_3416:
[----:B------:R-:W-:Y:S02]  /*30d0*/  IMAD.MOV.U32 R12, RZ, RZ, 0x4 ;  /* 0x00000004ff0c7424 */ /* 0x000fe400078e00ff */
[----:B------:R-:W-:-:S05]  /*30e0*/  FADD R38, R37, R14 ;  /* 0x0000000e25267221 */ /* 0x000fca0000000000 */
[----:B------:R-:W-:-:S07]  /*30f0*/  MOV R13, R38 ;  /* 0x00000026000d7202 */ /* 0x000fce0000000f00 */
[----:B------:R-:W-:Y:S05]  /*3100*/  WARPSYNC.COLLECTIVE R15, `(.L_x_3417) ;  /* 0x000000000f087348 */ /* 0x000fea0003c00000 */
[----:B------:R0:W1:Y:S02]  /*3110*/  SHFL.BFLY P6, R14, R13, R12, R11 ;  /* 0x0c00000c0d0e7389 */ /* 0x00006400000c000b */
[----:B01----:R-:W-:Y:S05]  /*3120*/  ENDCOLLECTIVE ;  /* 0x000000000000791b */ /* 0x003fea0003800000 */
.L_x_3417:
[----:B------:R-:W-:Y:S02]  /*3130*/  HFMA2 R12, -RZ, RZ, 0, 1.1920928955078125e-07 ;  /* 0x00000002ff0c7431 */ /* 0x000fe400000001ff */
[----:B------:R-:W-:-:S05]  /*3140*/  FADD R39, R38, R14 ;  /* 0x0000000e26277221 */ /* 0x000fca0000000000 */
[----:B------:R-:W-:-:S07]  /*3150*/  MOV R13, R39 ;  /* 0x00000027000d7202 */ /* 0x000fce0000000f00 */
[----:B------:R-:W-:Y:S05]  /*3160*/  WARPSYNC.COLLECTIVE R15, `(.L_x_3418) ;  /* 0x000000000f087348 */ /* 0x000fea0003c00000 */
[----:B------:R0:W1:Y:S02]  /*3170*/  SHFL.BFLY P6, R14, R13, R12, R11 ;  /* 0x0c00000c0d0e7389 */ /* 0x00006400000c000b */
[----:B01----:R-:W-:Y:S05]  /*3180*/  ENDCOLLECTIVE ;  /* 0x000000000000791b */ /* 0x003fea0003800000 */
.L_x_3418:
[----:B------:R-:W-:Y:S02]  /*3190*/  HFMA2 R12, -RZ, RZ, 0, 5.9604644775390625e-08 ;  /* 0x00000001ff0c7431 */ /* 0x000fe400000001ff */
[----:B------:R-:W-:-:S05]  /*31a0*/  FADD R40, R39, R14 ;  /* 0x0000000e27287221 */ /* 0x000fca0000000000 */
[----:B------:R-:W-:-:S07]  /*31b0*/  MOV R13, R40 ;  /* 0x00000028000d7202 */ /* 0x000fce0000000f00 */
[----:B------:R-:W-:Y:S05]  /*31c0*/  WARPSYNC.COLLECTIVE R15, `(.L_x_3419) ;  /* 0x000000000f087348 */ /* 0x000fea0003c00000 */
[----:B------:R0:W1:Y:S02]  /*31d0*/  SHFL.BFLY P6, R14, R13, R12, R11 ;  /* 0x0c00000c0d0e7389 */ /* 0x00006400000c000b */
[----:B01----:R-:W-:Y:S05]  /*31e0*/  ENDCOLLECTIVE ;  /* 0x000000000000791b */ /* 0x003fea0003800000 */
.L_x_3419:
[----:B------:R-:W-:Y:S05]  /*31f0*/  BRA `(.L_x_3420) ;  /* 0xffffffe000747947 */ /* 0x000fea000383ffff */
        .weak           $__internal_48_$__cuda_sm3x_div_rn_noftz_f32_slowpath
        .type           $__internal_48_$__cuda_sm3x_div_rn_noftz_f32_slowpath,@function
        .size           $__internal_48_$__cuda_sm3x_div_rn_noftz_f32_slowpath,(.L_x_25500 - $__internal_48_$__cuda_sm3x_div_rn_noftz_f32_slowpath)
$__internal_48_$__cuda_sm3x_div_rn_noftz_f32_slowpath:
        /* <DEDUP_REMOVED lines=31> */
[----:B------:R-:W-:Y:S01]  /*33f0*/  @P1 IMAD.MOV.U32 R41, RZ, RZ, RZ ;  /* 0x000000ffff291224 */ /* 0x000fe200078e00ff */
[----:B------:R-:W-:Y:S01]  /*3400*/  @!P1 MOV R41, 0xffffffc0 ;  /* 0xffffffc000299802 */ /* 0x000fe20000000f00 */
[----:B------:R-:W-:-:S04]  /*3410*/  @!P1 FFMA R5, R5, 1.84467440737095516160e+19, RZ ;  /* 0x5f80000005059823 */ /* 0x000fc800000000ff */
[----:B------:R-:W-:Y:S01]  /*3420*/  @!P2 FFMA R12, R12, 1.84467440737095516160e+19, RZ ;  /* 0x5f8000000c0ca823 */ /* 0x000fe200000000ff */
[----:B------:R-:W-:-:S07]  /*3430*/  @!P2 IADD3 R41, PT, PT, R41, 0x40, RZ ;  /* 0x000000402929a810 */ /* 0x000fce0007ffe0ff */
.L_x_3422:
[----:B------:R-:W-:Y:S01]  /*3440*/  LEA R43, R13, 0xc0800000, 0x17 ;  /* 0xc08000000d2b7811 */ /* 0x000fe200078eb8ff */
[----:B------:R-:W-:Y:S01]  /*3450*/  BSSY.RECONVERGENT B2, `(.L_x_3427) ;  /* 0x0000036000027945 */ /* 0x000fe20003800200 */
[----:B------:R-:W-:Y:S02]  /*3460*/  IADD3 R42, PT, PT, R42, -0x7f, RZ ;  /* 0xffffff812a2a7810 */ /* 0x000fe40007ffe0ff */
[----:B------:R-:W-:-:S03]  /*3470*/  IADD3 R45, PT, PT, -R43, R12, RZ ;  /* 0x0000000c2b2d7210 */ /* 0x000fc60007ffe1ff */
[C---:B------:R-:W-:Y:S01]  /*3480*/  IMAD R5, R42.reuse, -0x800000, R5 ;  /* 0xff8000002a057824 */ /* 0x040fe200078e0205 */
[----:B------:R-:W0:Y:S01]  /*3490*/  MUFU.RCP R43, R45 ;  /* 0x0000002d002b7308 */ /* 0x000e220000001000 */
[----:B------:R-:W-:Y:S01]  /*34a0*/  FADD.FTZ R12, -R45, -RZ ;  /* 0x800000ff2d0c7221 */ /* 0x000fe20000010100 */
[----:B------:R-:W-:-:S05]  /*34b0*/  IADD3 R42, PT, PT, R42, 0x7f, -R13 ;  /* 0x0000007f2a2a7810 */ /* 0x000fca0007ffe80d */
        /* <DEDUP_REMOVED lines=39> */
[----:B------:R-:W-:-:S05]  /*3730*/  LOP3.LUT R13, R44, R13, RZ, 0xc0, !PT ;  /* 0x0000000d2c0d7212 */ /* 0x000fca00078ec0ff */
[----:B------:R-:W-:-:S05]  /*3740*/  IMAD.IADD R13, R42, 0x1, R13 ;  /* 0x000000012a0d7824 */ /* 0x000fca00078e020d */
[----:B------:R-:W-:Y:S01]  /*3750*/  LOP3.LUT R12, R13, R12, RZ, 0xfc, !PT ;  /* 0x0000000c0d0c7212 */ /* 0x000fe200078efcff */
[----:B------:R-:W-:Y:S06]  /*3760*/  BRA `(.L_x_3430) ;  /* 0x0000000000107947 */ /* 0x000fec0003800000 */
.L_x_3429:
[----:B------:R-:W-:-:S04]  /*3770*/  LOP3.LUT R12, R12, 0x80000000, RZ, 0xc0, !PT ;  /* 0x800000000c0c7812 */ /* 0x000fc800078ec0ff */
[----:B------:R-:W-:Y:S01]  /*3780*/  LOP3.LUT R12, R12, 0x7f800000, RZ, 0xfc, !PT ;  /* 0x7f8000000c0c7812 */ /* 0x000fe200078efcff */
[----:B------:R-:W-:Y:S06]  /*3790*/  BRA `(.L_x_3430) ;  /* 0x0000000000047947 */ /* 0x000fec0003800000 */
.L_x_3428:
[----:B------:R-:W-:-:S07]  /*37a0*/  LEA R12, R42, R12, 0x17 ;  /* 0x0000000c2a0c7211 */ /* 0x000fce00078eb8ff */
.L_x_3430:
[----:B------:R-:W-:Y:S05]  /*37b0*/  BSYNC.RECONVERGENT B2 ;  /* 0x0000000000027941 */ /* 0x000fea0003800200 */
.L_x_3427:
[----:B------:R-:W-:Y:S05]  /*37c0*/  BRA `(.L_x_3431) ;  /* 0x0000000000207947 */ /* 0x000fea0003800000 */
.L_x_3426:
[----:B------:R-:W-:-:S04]  /*37d0*/  LOP3.LUT R12, R12, 0x80000000, R5, 0x48, !PT ;  /* 0x800000000c0c7812 */ /* 0x000fc800078e4805 */
[----:B------:R-:W-:Y:S01]  /*37e0*/  LOP3.LUT R12, R12, 0x7f800000, RZ, 0xfc, !PT ;  /* 0x7f8000000c0c7812 */ /* 0x000fe200078efcff */
[----:B------:R-:W-:Y:S06]  /*37f0*/  BRA `(.L_x_3431) ;  /* 0x0000000000147947 */ /* 0x000fec0003800000 */
.L_x_3425:
[----:B------:R-:W-:Y:S01]  /*3800*/  LOP3.LUT R12, R12, 0x80000000, R5, 0x48, !PT ;  /* 0x800000000c0c7812 */ /* 0x000fe200078e4805 */
[----:B------:R-:W-:Y:S06]  /*3810*/  BRA `(.L_x_3431) ;  /* 0x00000000000c7947 */ /* 0x000fec0003800000 */
.L_x_3424:
[----:B------:R-:W0:Y:S01]  /*3820*/  MUFU.RSQ R12, -QNAN ;  /* 0xffc00000000c7908 */ /* 0x000e220000001400 */
[----:B------:R-:W-:Y:S05]  /*3830*/  BRA `(.L_x_3431) ;  /* 0x0000000000047947 */ /* 0x000fea0003800000 */
.L_x_3423:
[----:B------:R-:W-:-:S07]  /*3840*/  FADD.FTZ R12, R5, R12 ;  /* 0x0000000c050c7221 */ /* 0x000fce0000010000 */
.L_x_3431:
[----:B------:R-:W-:Y:S05]  /*3850*/  BSYNC.RECONVERGENT B1 ;  /* 0x0000000000017941 */ /* 0x000fea0003800200 */
.L_x_3421:
[----:B------:R-:W-:Y:S01]  /*3860*/  HFMA2 R13, -RZ, RZ, 0, 0 ;  /* 0x00000000ff0d7431 */ /* 0x000fe200000001ff */
[----:B0-----:R-:W-:Y:S02]  /*3870*/  MOV R5, R12 ;  /* 0x0000000c00057202 */ /* 0x001fe40000000f00 */
[----:B------:R-:W-:-:S04]  /*3880*/  MOV R12, R40 ;  /* 0x00000028000c7202 */ /* 0x000fc80000000f00 */
[----:B------:R-:W-:Y:S05]  /*3890*/  RET.REL.NODEC R12 `(_Z15SoftmaxWarpImplI10DirectLoadI13__nv_bfloat16fE11DirectStoreIfS1_EfLi1ELi13ELi32ELi1ELb1EL9Algorithm0EEvT_T0_ll) ;  /* 0xffffffc40cd87950 */ /* 0x000fea0003c3ffff */
.L_x_3432:
        /* <DEDUP_REMOVED lines=14> */
.L_x_25500:


//--------------------- .text._Z15SoftmaxWarpImplI10DirectLoadI13__nv_bfloat16fE11DirectStoreIfS1_EfLi1ELi13ELi32ELi1ELb0EL9Algorithm0EEvT_T0_ll --------------------------
	.section	.text._Z15SoftmaxWarpImplI10DirectLoadI13__nv_bfloat16fE11DirectStoreIfS1_EfLi1ELi13ELi32ELi1ELb0EL9Algorithm0EEvT_T0_ll,"ax",@progbits
	.align	128
        .global         _Z15SoftmaxWarpImplI10DirectLoadI13__nv_bfloat16fE11DirectStoreIfS1_EfLi1ELi13ELi32ELi1ELb0EL9Algorithm0EEvT_T0_ll
        .type           _Z15SoftmaxWarpImplI10DirectLoadI13__nv_bfloat16fE11DirectStoreIfS1_EfLi1ELi13ELi32ELi1ELb0EL9Algorithm0EEvT_T0_ll,@function
        .size           _Z15SoftmaxWarpImplI10DirectLoadI13__nv_bfloat16fE11DirectStoreIfS1_EfLi1ELi13ELi32ELi1ELb0EL9Algorithm0EEvT_T0_ll,(.L_x_25501 - _Z15SoftmaxWarpImplI10DirectLoadI13__nv_bfloat16fE11DirectStoreIfS1_EfLi1ELi13ELi32ELi1ELb0EL9Algorithm0EEvT_T0_ll)
        .other          _Z15SoftmaxWarpImplI10DirectLoadI13__nv_bfloat16fE11DirectStoreIfS1_EfLi1ELi13ELi32ELi1ELb0EL9Algorithm0EEvT_T0_ll,@"STO_CUDA_ENTRY STV_DEFAULT"
_Z15SoftmaxWarpImplI10DirectLoadI13__nv_bfloat16fE11DirectStoreIfS1_EfLi1ELi13ELi32ELi1ELb0EL9Algorithm0EEvT_T0_ll:
.text._Z15SoftmaxWarpImplI10DirectLoadI13__nv_bfloat16fE11DirectStoreIfS1_EfLi1ELi13ELi32ELi1ELb0EL9Algorithm0EEvT_T0_ll:
        /* <DEDUP_REMOVED lines=24> */
.L_x_3433:
        /* <DEDUP_REMOVED lines=13> */
.L_x_3461:
        /* <DEDUP_REMOVED lines=83> */
[--C-:B------:R-:W-:Y:S01]  /*0780*/  FADD R4, R27, -R14.reuse ;  /* 0x8000000e1b047221 */ /* 0x100fe20000000000 */
[----:B------:R-:W-:Y:S01]  /*0790*/  FADD R3, R5, -12583039 ;  /* 0xcb40007f05037421 */ /* 0x000fe20000000000 */
[--C-:B------:R-:W-:Y:S01]  /*07a0*/  FADD R16, R16, -R14.reuse ;  /* 0x8000000e10107221 */ /* 0x100fe20000000000 */
[--C-:B------:R-:W-:Y:S01]  /*07b0*/  FADD R6, R19, -R14.reuse ;  /* 0x8000000e13067221 */ /* 0x100fe20000000000 */
[--C-:B------:R-:W-:Y:S01]  /*07c0*/  FADD R10, R17, -R14.reuse ;  /* 0x8000000e110a7221 */ /* 0x100fe20000000000 */
[----:B------:R-:W-:Y:S01]  /*07d0*/  FADD R14, R7, -R14 ;  /* 0x8000000e070e7221 */ /* 0x000fe20000000000 */
[-C--:B------:R-:W-:Y:S01]  /*07e0*/  FFMA.SAT R11, R30, R9.reuse, 0.5 ;  /* 0x3f0000001e0b7423 */ /* 0x080fe20000002009 */
[----:B------:R-:W-:Y:S01]  /*07f0*/  FFMA R7, R32, 1.4426950216293334961, -R3 ;  /* 0x3fb8aa3b20077823 */ /* 0x000fe20000000803 */
[-C--:B------:R-:W-:Y:S01]  /*0800*/  FFMA.RM R3, R15, R8.reuse, 12582913 ;  /* 0x4b4000010f037423 */ /* 0x080fe20000004008 */
[----:B------:R-:W-:Y:S01]  /*0810*/  FFMA.SAT R15, R0, R9, 0.5 ;  /* 0x3f000000000f7423 */ /* 0x000fe20000002009 */
[----:B------:R-:W-:Y:S01]  /*0820*/  FFMA.RM R13, R11, R8, 12582913 ;  /* 0x4b4000010b0d7423 */ /* 0x000fe20000004008 */
[----:B------:R-:W-:Y:S01]  /*0830*/  FFMA R32, R32, 1.925963033500011079e-08, R7 ;  /* 0x32a5706020207823 */ /* 0x000fe20000000007 */
[----:B------:R-:W-:-:S02]  /*0840*/  FADD R11, R3, -12583039 ;  /* 0xcb40007f030b7421 */ /* 0x000fc40000000000 */
[C---:B------:R-:W-:Y:S01]  /*0850*/  FADD R7, R13.reuse, -12583039 ;  /* 0xcb40007f0d077421 */ /* 0x040fe20000000000 */
[----:B------:R-:W-:Y:S01]  /*0860*/  SHF.L.U32 R13, R13, 0x17, RZ ;  /* 0x000000170d0d7819 */ /* 0x000fe200000006ff */
[----:B------:R-:W-:Y:S01]  /*0870*/  FFMA R11, R28, 1.4426950216293334961, -R11 ;  /* 0x3fb8aa3b1c0b7823 */ /* 0x000fe2000000080b */
[----:B------:R-:W1:Y:S01]  /*0880*/  MUFU.EX2 R32, R32 ;  /* 0x0000002000207308 */ /* 0x000e620000000800 */
[----:B------:R-:W-:Y:S02]  /*0890*/  FFMA R7, R30, 1.4426950216293334961, -R7 ;  /* 0x3fb8aa3b1e077823 */ /* 0x000fe40000000807 */
[----:B------:R-:W-:Y:S01]  /*08a0*/  FFMA R28, R28, 1.925963033500011079e-08, R11 ;  /* 0x32a570601c1c7823 */ /* 0x000fe2000000000b */
[----:B------:R-:W-:Y:S01]  /*08b0*/  FFMA.SAT R11, R22, R9, 0.5 ;  /* 0x3f000000160b7423 */ /* 0x000fe20000002009 */
[----:B------:R-:W-:-:S03]  /*08c0*/  FFMA R30, R30, 1.925963033500011079e-08, R7 ;  /* 0x32a570601e1e7823 */ /* 0x000fc60000000007 */
[----:B------:R-:W-:Y:S01]  /*08d0*/  FFMA.RM R11, R11, R8, 12582913 ;  /* 0x4b4000010b0b7423 */ /* 0x000fe20000004008 */
[----:B------:R-:W-:Y:S03]  /*08e0*/  MUFU.EX2 R17, R28 ;  /* 0x0000001c00117308 */ /* 0x000fe60000000800 */
[----:B------:R-:W-:-:S04]  /*08f0*/  FADD R7, R11, -12583039 ;  /* 0xcb40007f0b077421 */ /* 0x000fc80000000000 */
[C---:B------:R-:W-:Y:S01]  /*0900*/  FFMA R7, R22.reuse, 1.4426950216293334961, -R7 ;  /* 0x3fb8aa3b16077823 */ /* 0x040fe20000000807 */
[----:B------:R-:W2:Y:S03]  /*0910*/  MUFU.EX2 R30, R30 ;  /* 0x0000001e001e7308 */ /* 0x000ea60000000800 */
[----:B------:R-:W-:Y:S01]  /*0920*/  FFMA R22, R22, 1.925963033500011079e-08, R7 ;  /* 0x32a5706016167823 */ /* 0x000fe20000000007 */
[----:B------:R-:W-:Y:S01]  /*0930*/  SHF.L.U32 R7, R5, 0x17, RZ ;  /* 0x0000001705077819 */ /* 0x000fe200000006ff */
[----:B------:R-:W-:-:S04]  /*0940*/  FFMA.RM R5, R15, R8, 12582913 ;  /* 0x4b4000010f057423 */ /* 0x000fc80000004008 */
[----:B------:R-:W-:Y:S01]  /*0950*/  FADD R15, R5, -12583039 ;  /* 0xcb40007f050f7421 */ /* 0x000fe20000000000 */
[----:B------:R-:W3:Y:S01]  /*0960*/  MUFU.EX2 R22, R22 ;  /* 0x0000001600167308 */ /* 0x000ee20000000800 */
[----:B-1----:R-:W-:Y:S02]  /*0970*/  FMUL R7, R7, R32 ;  /* 0x0000002007077220 */ /* 0x002fe40000400000 */
[----:B------:R-:W-:-:S04]  /*0980*/  FFMA R15, R0, 1.4426950216293334961, -R15 ;  /* 0x3fb8aa3b000f7823 */ /* 0x000fc8000000080f */
[----:B------:R-:W-:Y:S01]  /*0990*/  FFMA R19, R0, 1.925963033500011079e-08, R15 ;  /* 0x32a5706000137823 */ /* 0x000fe2000000000f */
[----:B--2---:R-:W-:Y:S01]  /*09a0*/  FMUL R0, R13, R30 ;  /* 0x0000001e0d007220 */ /* 0x004fe20000400000 */
[----:B------:R-:W-:-:S04]  /*09b0*/  FFMA.SAT R13, R2, R9, 0.5 ;  /* 0x3f000000020d7423 */ /* 0x000fc80000002009 */
[----:B------:R-:W-:Y:S01]  /*09c0*/  FFMA.RM R13, R13, R8, 12582913 ;  /* 0x4b4000010d0d7423 */ /* 0x000fe20000004008 */
[----:B------:R-:W1:Y:S03]  /*09d0*/  MUFU.EX2 R19, R19 ;  /* 0x0000001300137308 */ /* 0x000e660000000800 */
        /* <DEDUP_REMOVED lines=11> */
[----:B---3--:R-:W-:-:S02]  /*0a90*/  FMUL R3, R3, R22 ;  /* 0x0000001603037220 */ /* 0x008fc40000400000 */
[C---:B------:R-:W-:Y:S01]  /*0aa0*/  FFMA R17, R18.reuse, 1.4426950216293334961, -R17 ;  /* 0x3fb8aa3b12117823 */ /* 0x040fe20000000811 */
[----:B------:R-:W2:Y:S03]  /*0ab0*/  MUFU.EX2 R22, R27 ;  /* 0x0000001b00167308 */ /* 0x000ea60000000800 */
[----:B------:R-:W-:Y:S01]  /*0ac0*/  FFMA R28, R18, 1.925963033500011079e-08, R17 ;  /* 0x32a57060121c7823 */ /* 0x000fe20000000011 */
[C---:B------:R-:W-:Y:S01]  /*0ad0*/  FADD R17, R11.reuse, -12583039 ;  /* 0xcb40007f0b117421 */ /* 0x040fe20000000000 */
[----:B------:R-:W-:-:S03]  /*0ae0*/  SHF.L.U32 R11, R11, 0x17, RZ ;  /* 0x000000170b0b7819 */ /* 0x000fc600000006ff */
[----:B------:R-:W-:-:S04]  /*0af0*/  FFMA R17, R4, 1.4426950216293334961, -R17 ;  /* 0x3fb8aa3b04117823 */ /* 0x000fc80000000811 */
[----:B------:R-:W-:Y:S01]  /*0b00*/  FFMA R18, R4, 1.925963033500011079e-08, R17 ;  /* 0x32a5706004127823 */ /* 0x000fe20000000011 */
[-C--:B------:R-:W-:Y:S01]  /*0b10*/  FFMA.SAT R17, R16, R9.reuse, 0.5 ;  /* 0x3f00000010117423 */ /* 0x080fe20000002009 */
[----:B------:R-:W-:Y:S02]  /*0b20*/  SHF.L.U32 R4, R5, 0x17, RZ ;  /* 0x0000001705047819 */ /* 0x000fe400000006ff */
[----:B------:R-:W-:Y:S01]  /*0b30*/  SHF.L.U32 R5, R13, 0x17, RZ ;  /* 0x000000170d057819 */ /* 0x000fe200000006ff */
[----:B------:R-:W-:Y:S01]  /*0b40*/  FFMA.SAT R13, R6, R9, 0.5 ;  /* 0x3f000000060d7423 */ /* 0x000fe20000002009 */
[-C--:B------:R-:W-:Y:S01]  /*0b50*/  FFMA.RM R17, R17, R8.reuse, 12582913 ;  /* 0x4b40000111117423 */ /* 0x080fe20000004008 */
[----:B-1----:R-:W-:Y:S01]  /*0b60*/  FMUL R4, R4, R19 ;  /* 0x0000001304047220 */ /* 0x002fe20000400000 */
[----:B------:R-:W-:Y:S01]  /*0b70*/  MUFU.EX2 R18, R18 ;  /* 0x0000001200127308 */ /* 0x000fe20000000800 */
[----:B------:R-:W-:Y:S01]  /*0b80*/  FFMA.RM R13, R13, R8, 12582913 ;  /* 0x4b4000010d0d7423 */ /* 0x000fe20000004008 */
[----:B------:R-:W-:Y:S01]  /*0b90*/  FADD R29, R17, -12583039 ;  /* 0xcb40007f111d7421 */ /* 0x000fe20000000000 */
[----:B--2---:R-:W-:-:S02]  /*0ba0*/  FMUL R5, R5, R22 ;  /* 0x0000001605057220 */ /* 0x004fc40000400000 */
[C---:B------:R-:W-:Y:S01]  /*0bb0*/  FADD R27, R13.reuse, -12583039 ;  /* 0xcb40007f0d1b7421 */ /* 0x040fe20000000000 */
[----:B------:R-:W-:Y:S01]  /*0bc0*/  FFMA R29, R16, 1.4426950216293334961, -R29 ;  /* 0x3fb8aa3b101d7823 */ /* 0x000fe2000000081d */
[----:B------:R-:W-:Y:S01]  /*0bd0*/  SHF.L.U32 R13, R13, 0x17, RZ ;  /* 0x000000170d0d7819 */ /* 0x000fe200000006ff */
[----:B------:R-:W1:Y:S01]  /*0be0*/  MUFU.EX2 R19, R28 ;  /* 0x0000001c00137308 */ /* 0x000e620000000800 */
[----:B------:R-:W-:Y:S01]  /*0bf0*/  FFMA R27, R6, 1.4426950216293334961, -R27 ;  /* 0x3fb8aa3b061b7823 */ /* 0x000fe2000000081b */
[----:B------:R-:W-:Y:S01]  /*0c00*/  FFMA R16, R16, 1.925963033500011079e-08, R29 ;  /* 0x32a5706010107823 */ /* 0x000fe2000000001d */
[----:B------:R-:W-:Y:S02]  /*0c10*/  FFMA.SAT R29, R12, R9, 0.5 ;  /* 0x3f0000000c1d7423 */ /* 0x000fe40000002009 */
[----:B------:R-:W-:Y:S01]  /*0c20*/  FFMA R27, R6, 1.925963033500011079e-08, R27 ;  /* 0x32a57060061b7823 */ /* 0x000fe2000000001b */
[----:B------:R-:W-:Y:S01]  /*0c30*/  SHF.L.U32 R6, R15, 0x17, RZ ;  /* 0x000000170f067819 */ /* 0x000fe200000006ff */
[----:B------:R-:W-:Y:S01]  /*0c40*/  FFMA.RM R15, R29, R8, 12582913 ;  /* 0x4b4000011d0f7423 */ /* 0x000fe20000004008 */
[----:B------:R-:W2:Y:S03]  /*0c50*/  MUFU.EX2 R16, R16 ;  /* 0x0000001000107308 */ /* 0x000ea60000000800 */
[----:B-1----:R-:W-:Y:S01]  /*0c60*/  FMUL R6, R6, R19 ;  /* 0x0000001306067220 */ /* 0x002fe20000400000 */
[C---:B------:R-:W-:Y:S01]  /*0c70*/  FADD R19, R15.reuse, -12583039 ;  /* 0xcb40007f0f137421 */ /* 0x040fe20000000000 */
[----:B------:R-:W-:-:S03]  /*0c80*/  SHF.L.U32 R15, R15, 0x17, RZ ;  /* 0x000000170f0f7819 */ /* 0x000fc600000006ff */
[----:B------:R-:W-:-:S04]  /*0c90*/  FFMA R19, R12, 1.4426950216293334961, -R19 ;  /* 0x3fb8aa3b0c137823 */ /* 0x000fc80000000813 */
[----:B------:R-:W-:Y:S01]  /*0ca0*/  FFMA R22, R12, 1.925963033500011079e-08, R19 ;  /* 0x32a570600c167823 */ /* 0x000fe20000000013 */
[-C--:B------:R-:W-:Y:S01]  /*0cb0*/  FFMA.SAT R19, R10, R9.reuse, 0.5 ;  /* 0x3f0000000a137423 */ /* 0x080fe20000002009 */
[----:B------:R-:W-:-:S03]  /*0cc0*/  FFMA.SAT R9, R14, R9, 0.5 ;  /* 0x3f0000000e097423 */ /* 0x000fc60000002009 */
[-C--:B------:R-:W-:Y:S01]  /*0cd0*/  FFMA.RM R19, R19, R8.reuse, 12582913 ;  /* 0x4b40000113137423 */ /* 0x080fe20000004008 */
[----:B------:R-:W-:Y:S01]  /*0ce0*/  FFMA.RM R12, R9, R8, 12582913 ;  /* 0x4b400001090c7423 */ /* 0x000fe20000004008 */
[----:B------:R-:W-:Y:S02]  /*0cf0*/  MUFU.EX2 R22, R22 ;  /* 0x0000001600167308 */ /* 0x000fe40000000800 */
[----:B------:R-:W-:-:S04]  /*0d00*/  FADD R9, R19, -12583039 ;  /* 0xcb40007f13097421 */ /* 0x000fc80000000000 */
[----:B------:R-:W-:-:S04]  /*0d10*/  FFMA R9, R10, 1.4426950216293334961, -R9 ;  /* 0x3fb8aa3b0a097823 */ /* 0x000fc80000000809 */
[----:B------:R-:W-:Y:S01]  /*0d20*/  FFMA R28, R10, 1.925963033500011079e-08, R9 ;  /* 0x32a570600a1c7823 */ /* 0x000fe20000000009 */
[C---:B------:R-:W-:Y:S01]  /*0d30*/  FADD R9, R12.reuse, -12583039 ;  /* 0xcb40007f0c097421 */ /* 0x040fe20000000000 */
[----:B------:R-:W-:-:S03]  /*0d40*/  SHF.L.U32 R12, R12, 0x17, RZ ;  /* 0x000000170c0c7819 */ /* 0x000fc600000006ff */
[----:B------:R-:W-:-:S04]  /*0d50*/  FFMA R9, R14, 1.4426950216293334961, -R9 ;  /* 0x3fb8aa3b0e097823 */ /* 0x000fc80000000809 */
[----:B------:R-:W-:Y:S01]  /*0d60*/  FFMA R29, R14, 1.925963033500011079e-08, R9 ;  /* 0x32a570600e1d7823 */ /* 0x000fe20000000009 */
[----:B------:R-:W-:Y:S01]  /*0d70*/  FADD R9, RZ, R7 ;  /* 0x00000007ff097221 */ /* 0x000fe20000000000 */
[----:B------:R-:W1:Y:S03]  /*0d80*/  MUFU.EX2 R14, R27 ;  /* 0x0000001b000e7308 */ /* 0x000e660000000800 */
[----:B------:R-:W-:-:S04]  /*0d90*/  FADD R9, R9, R0 ;  /* 0x0000000009097221 */ /* 0x000fc80000000000 */
[----:B------:R-:W-:Y:S01]  /*0da0*/  FADD R8, R9, R2 ;  /* 0x0000000209087221 */ /* 0x000fe20000000000 */
[----:B------:R-:W-:Y:S03]  /*0db0*/  MUFU.EX2 R29, R29 ;  /* 0x0000001d001d7308 */ /* 0x000fe60000000800 */
[----:B------:R-:W-:Y:S01]  /*0dc0*/  FADD R9, R8, R3 ;  /* 0x0000000308097221 */ /* 0x000fe20000000000 */
[----:B------:R-:W-:Y:S01]  /*0dd0*/  FMUL R8, R11, R18 ;  /* 0x000000120b087220 */ /* 0x000fe20000400000 */
[----:B------:R-:W-:Y:S02]  /*0de0*/  SHF.L.U32 R18, R19, 0x17, RZ ;  /* 0x0000001713127819 */ /* 0x000fe400000006ff */
[----:B------:R-:W-:Y:S01]  /*0df0*/  FADD R10, R9, R4 ;  /* 0x00000004090a7221 */ /* 0x000fe20000000000 */
[----:B------:R-:W-:Y:S02]  /*0e00*/  SHF.L.U32 R9, R17, 0x17, RZ ;  /* 0x0000001711097819 */ /* 0x000fe400000006ff */
[----:B------:R-:W3:Y:S01]  /*0e10*/  MUFU.EX2 R17, R28 ;  /* 0x0000001c00117308 */ /* 0x000ee20000000800 */
[----:B------:R-:W-:-:S02]  /*0e20*/  FADD R11, R10, R5 ;  /* 0x000000050a0b7221 */ /* 0x000fc40000000000 */
[----:B--2---:R-:W-:Y:S01]  /*0e30*/  FMUL R9, R9, R16 ;  /* 0x0000001009097220 */ /* 0x004fe20000400000 */
[----:B-1----:R-:W-:Y:S01]  /*0e40*/  FMUL R16, R13, R14 ;  /* 0x0000000e0d107220 */ /* 0x002fe20000400000 */
[----:B------:R-:W-:-:S04]  /*0e50*/  FADD R11, R11, R6 ;  /* 0x000000060b0b7221 */ /* 0x000fc80000000000 */
[----:B------:R-:W-:-:S04]  /*0e60*/  FADD R10, R11, R8 ;  /* 0x000000080b0a7221 */ /* 0x000fc80000000000 */
[----:B------:R-:W-:Y:S01]  /*0e70*/  FADD R11, R10, R9 ;  /* 0x000000090a0b7221 */ /* 0x000fe20000000000 */
[----:B------:R-:W-:-:S03]  /*0e80*/  FMUL R10, R15, R22 ;  /* 0x000000160f0a7220 */ /* 0x000fc60000400000 */
[----:B------:R-:W-:Y:S01]  /*0e90*/  FADD R11, R11, R16 ;  /* 0x000000100b0b7221 */ /* 0x000fe20000000000 */
[----:B---3--:R-:W-:Y:S01]  /*0ea0*/  FMUL R18, R18, R17 ;  /* 0x0000001112127220 */ /* 0x008fe20000400000 */
[----:B------:R-:W-:Y:S02]  /*0eb0*/  FMUL R17, R12, R29 ;  /* 0x0000001d0c117220 */ /* 0x000fe40000400000 */
        /* <DEDUP_REMOVED lines=12> */
.L_x_3473:
        /* <DEDUP_REMOVED lines=12> */
[----:B01----:R-:W-:Y:S05]  /*1040*/  CALL.REL.NOINC `($__internal_49_$__cuda_sm3x_div_rn_noftz_f32_slowpath) ;  /* 0x0000001800b87944 */ /* 0x003fea0003c00000 */
[----:B------:R-:W-:-:S07]  /*1050*/  MOV R11, R7 ;  /* 0x00000007000b7202 */ /* 0x000fce0000000f00 */
.L_x_3436:
[----:B------:R-:W-:Y:S05]  /*1060*/  BSYNC.RECONVERGENT B2 ;  /* 0x0000000000027941 */ /* 0x000fea0003800200 */
.L_x_3435:
        /* <DEDUP_REMOVED lines=12> */
[----:B01----:R-:W-:Y:S05]  /*1130*/  CALL.REL.NOINC `($__internal_49_$__cuda_sm3x_div_rn_noftz_f32_slowpath) ;  /* 0x00000018007c7944 */ /* 0x003fea0003c00000 */
[----:B------:R-:W-:-:S07]  /*1140*/  MOV R14, R7 ;  /* 0x00000007000e7202 */ /* 0x000fce0000000f00 */
.L_x_3438:
[----:B------:R-:W-:Y:S05]  /*1150*/  BSYNC.RECONVERGENT B2 ;  /* 0x0000000000027941 */ /* 0x000fea0003800200 */
.L_x_3437:
        /* <DEDUP_REMOVED lines=14> */
.L_x_3440:
[----:B------:R-:W-:Y:S05]  /*1240*/  BSYNC.RECONVERGENT B2 ;  /* 0x0000000000027941 */ /* 0x000fea0003800200 */
.L_x_3439:
        /* <DEDUP_REMOVED lines=14> */
.L_x_3442:
[----:B------:R-:W-:Y:S05]  /*1330*/  BSYNC.RECONVERGENT B2 ;  /* 0x0000000000027941 */ /* 0x000fea0003800200 */
.L_x_3441:
        /* <DEDUP_REMOVED lines=14> */
.L_x_3444:
[----:B------:R-:W-:Y:S05]  /*1420*/  BSYNC.RECONVERGENT B2 ;  /* 0x0000000000027941 */ /* 0x000fea0003800200 */
.L_x_3443:
        /* <DEDUP_REMOVED lines=14> */
.L_x_3446:
[----:B------:R-:W-:Y:S05]  /*1510*/  BSYNC.RECONVERGENT B2 ;  /* 0x0000000000027941 */ /* 0x000fea0003800200 */
.L_x_3445:
        /* <DEDUP_REMOVED lines=14> */
.L_x_3448:
[----:B------:R-:W-:Y:S05]  /*1600*/  BSYNC.RECONVERGENT B2 ;  /* 0x0000000000027941 */ /* 0x000fea0003800200 */
.L_x_3447:
        /* <DEDUP_REMOVED lines=14> */
.L_x_3450:
[----:B------:R-:W-:Y:S05]  /*16f0*/  BSYNC.RECONVERGENT B2 ;  /* 0x0000000000027941 */ /* 0x000fea0003800200 */
.L_x_3449:
        /* <DEDUP_REMOVED lines=14> */
.L_x_3452:
[----:B------:R-:W-:Y:S05]  /*17e0*/  BSYNC.RECONVERGENT B2 ;  /* 0x0000000000027941 */ /* 0x000fea0003800200 */
.L_x_3451:
        /* <DEDUP_REMOVED lines=14> */
.L_x_3454:
[----:B------:R-:W-:Y:S05]  /*18d0*/  BSYNC.RECONVERGENT B2 ;  /* 0x0000000000027941 */ /* 0x000fea0003800200 */
.L_x_3453:
        /* <DEDUP_REMOVED lines=14> */
.L_x_3456:
[----:B------:R-:W-:Y:S05]  /*19c0*/  BSYNC.RECONVERGENT B2 ;  /* 0x0000000000027941 */ /* 0x000fea0003800200 */
.L_x_3455:
        /* <DEDUP_REMOVED lines=14> */
.L_x_3458:
[----:B------:R-:W-:Y:S05]  /*1ab0*/  BSYNC.RECONVERGENT B2 ;  /* 0x0000000000027941 */ /* 0x000fea0003800200 */
.L_x_3457:
        /* <DEDUP_REMOVED lines=13> */
.L_x_3460:
[----:B------:R-:W-:Y:S05]  /*1b90*/  BSYNC.RECONVERGENT B2 ;  /* 0x0000000000027941 */ /* 0x000fea0003800200 */
.L_x_3459:
[----:B------:R-:W-:Y:S01]  /*1ba0*/  HFMA2 R13, -RZ, RZ, 0, 0 ;  /* 0x00000000ff0d7431 */ /* 0x000fe200000001ff */
[----:B------:R-:W-:Y:S01]  /*1bb0*/  MOV R12, R26 ;  /* 0x0000001a000c7202 */ /* 0x000fe20000000f00 */
[----:B------:R-:W-:Y:S01]  /*1bc0*/  IMAD R17, R23, UR42, RZ ;  /* 0x0000002a17117c24 */ /* 0x000fe2000f8e02ff */
[----:B------:R-:W-:Y:S02]  /*1bd0*/  F2FP.BF16.F32.PACK_AB R14, R14, R11 ;  /* 0x0000000b0e0e723e */ /* 0x000fe400000010ff */
[----:B------:R-:W-:Y:S01]  /*1be0*/  R2UR UR4, R20 ;  /* 0x00000000140472ca */ /* 0x000fe200000e0000 */
[----:B------:R-:W-:Y:S01]  /*1bf0*/  IMAD R17, R24, UR43, R17 ;  /* 0x0000002b18117c24 */ /* 0x000fe2000f8e0211 */
[C---:B------:R-:W-:Y:S02]  /*1c00*/  R2UR UR5, R21.reuse ;  /* 0x00000000150572ca */ /* 0x040fe400000e0000 */
[----:B------:R-:W-:Y:S01]  /*1c10*/  R2UR UR6, R20 ;  /* 0x00000000140672ca */ /* 0x000fe200000e0000 */
[----:B------:R-:W-:Y:S01]  /*1c20*/  IMAD.WIDE.U32 R12, R24, UR42, R12 ;  /* 0x0000002a180c7c25 */ /* 0x000fe2000f8e000c */
[----:B------:R-:W-:-:S02]  /*1c30*/  R2UR UR7, R21 ;  /* 0x00000000150772ca */ /* 0x000fc400000e0000 */
[----:B------:R-:W-:Y:S02]  /*1c40*/  F2FP.BF16.F32.PACK_AB R0, R15, R0 ;  /* 0x000000000f00723e */ /* 0x000fe400000010ff */
[----:B------:R-:W-:Y:S02]  /*1c50*/  IADD3 R13, PT, PT, R13, R17, RZ ;  /* 0x000000110d0d7210 */ /* 0x000fe40007ffe0ff */
[----:B------:R-:W-:Y:S02]  /*1c60*/  LEA R10, P0, R12, UR40, 0x1 ;  /* 0x000000280c0a7c11 */ /* 0x000fe4000f8008ff */
[----:B------:R-:W-:Y:S02]  /*1c70*/  R2UR UR8, R20 ;  /* 0x00000000140872ca */ /* 0x000fe400000e0000 */
[----:B------:R-:W-:Y:S02]  /*1c80*/  LEA.HI.X R11, R12, UR41, R13, 0x1, P0 ;  /* 0x000000290c0b7c11 */ /* 0x000fe400080f0c0d */
[----:B------:R-:W-:-:S02]  /*1c90*/  IADD3 R24, P0, PT, R25, R24, RZ ;  /* 0x0000001819187210 */ /* 0x000fc40007f1e0ff */
[----:B------:R-:W-:Y:S01]  /*1ca0*/  R2UR UR9, R21 ;  /* 0x00000000150972ca */ /* 0x000fe200000e0000 */
[----:B------:R2:W-:Y:S01]  /*1cb0*/  STG.E.U16 desc[UR4][R10.64+0x80], R0 ;  /* 0x000080000a007986 */ /* 0x0005e2000c101504 */
[----:B------:R-:W-:Y:S02]  /*1cc0*/  LEA.HI.X.SX32 R23, R25, R23, 0x1, P0 ;  /* 0x0000001719177211 */ /* 0x000fe400000f0eff */
[----:B------:R-:W-:Y:S01]  /*1cd0*/  ISETP.GE.U32.AND P0, PT, R24, UR44, PT ;  /* 0x0000002c18007c0c */ /* 0x000fe2000bf06070 */
[----:B------:R-:W-:Y:S01]  /*1ce0*/  STG.E.U16 desc[UR4][R10.64], R14 ;  /* 0x0000000e0a007986 */ /* 0x000fe2000c101504 */
[C---:B------:R-:W-:Y:S02]  /*1cf0*/  R2UR UR10, R20.reuse ;  /* 0x00000000140a72ca */ /* 0x040fe400000e0000 */
[----:B------:R-:W-:Y:S02]  /*1d00*/  R2UR UR11, R21 ;  /* 0x00000000150b72ca */ /* 0x000fe400000e0000 */
[----:B------:R-:W-:-:S02]  /*1d10*/  R2UR UR12, R20 ;  /* 0x00000000140c72ca */ /* 0x000fc400000e0000 */
[C---:B------:R-:W-:Y:S02]  /*1d20*/  R2UR UR13, R21.reuse ;  /* 0x00000000150d72ca */ /* 0x040fe400000e0000 */
[----:B------:R-:W-:Y:S02]  /*1d30*/  R2UR UR14, R20 ;  /* 0x00000000140e72ca */ /* 0x000fe400000e0000 */
[----:B------:R-:W-:Y:S02]  /*1d40*/  R2UR UR15, R21 ;  /* 0x00000000150f72ca */ /* 0x000fe400000e0000 */
[----:B------:R-:W-:Y:S02]  /*1d50*/  F2FP.BF16.F32.PACK_AB R4, R5, R4 ;  /* 0x000000040504723e */ /* 0x000fe400000010ff */
[----:B------:R-:W-:Y:S02]  /*1d60*/  ISETP.GE.AND.EX P0, PT, R23, UR45, PT, P0 ;  /* 0x0000002d17007c0c */ /* 0x000fe4000bf06300 */
[----:B------:R-:W-:-:S02]  /*1d70*/  PRMT R5, R0, 0x7632, R5 ;  /* 0x0000763200057816 */ /* 0x000fc40000000005 */
[----:B------:R-:W-:Y:S01]  /*1d80*/  F2FP.BF16.F32.PACK_AB R2, R3, R2 ;  /* 0x000000020302723e */ /* 0x000fe200000010ff */
[----:B------:R-:W-:Y:S01]  /*1d90*/  STG.E.U16 desc[UR12][R10.64+0x180], R4 ;  /* 0x000180040a007986 */ /* 0x000fe2000c10150c */
[----:B------:R-:W-:Y:S02]  /*1da0*/  F2FP.BF16.F32.PACK_AB R6, R9, R6 ;  /* 0x000000060906723e */ /* 0x000fe400000010ff */
[----:B------:R-:W-:Y:S01]  /*1db0*/  F2FP.BF16.F32.PACK_AB R8, R27, R8 ;  /* 0x000000081b08723e */ /* 0x000fe200000010ff */
[----:B------:R3:W-:Y:S01]  /*1dc0*/  STG.E.U16 desc[UR6][R10.64+0xc0], R5 ;  /* 0x0000c0050a007986 */ /* 0x0007e2000c101506 */
[----:B------:R-:W-:Y:S02]  /*1dd0*/  PRMT R12, R14, 0x7632, R12 ;  /* 0x000076320e0c7816 */ /* 0x000fe4000000000c */
[----:B------:R-:W-:Y:S01]  /*1de0*/  PRMT R3, R2, 0x7632, R3 ;  /* 0x0000763202037816 */ /* 0x000fe20000000003 */
[----:B------:R4:W-:Y:S01]  /*1df0*/  STG.E.U16 desc[UR8][R10.64+0x100], R2 ;  /* 0x000100020a007986 */ /* 0x0009e2000c101508 */
[----:B------:R-:W-:-:S02]  /*1e00*/  PRMT R9, R4, 0x7632, R9 ;  /* 0x0000763204097816 */ /* 0x000fc40000000009 */
[----:B------:R-:W-:Y:S01]  /*1e10*/  F2FP.BF16.F32.PACK_AB R7, RZ, R7 ;  /* 0x00000007ff07723e */ /* 0x000fe200000010ff */
        /* <DEDUP_REMOVED lines=12> */
.L_x_3434:
[----:B------:R-:W-:Y:S01]  /*1ee0*/  HFMA2 R11, -RZ, RZ, 0, 1.847743988037109375e-06 ;  /* 0x0000001fff0b7431 */ /* 0x000fe200000001ff */
[----:B------:R-:W-:Y:S01]  /*1ef0*/  BSSY B0, `(.L_x_3462) ;  /* 0x0000006000007945 */ /* 0x000fe20003800000 */
[----:B------:R-:W-:Y:S02]  /*1f00*/  MOV R12, 0x10 ;  /* 0x00000010000c7802 */ /* 0x000fe40000000f00 */
[----:B------:R-:W-:-:S07]  /*1f10*/  MOV R15, 0xffffffff ;  /* 0xffffffff000f7802 */ /* 0x000fce0000000f00 */
[----:B0-----:R-:W-:Y:S05]  /*1f20*/  WARPSYNC.COLLECTIVE R15, `(.L_x_3463) ;  /* 0x000000000f087348 */ /* 0x001fea0003c00000 */
[----:B------:R1:W2:Y:S02]  /*1f30*/  SHFL.BFLY P6, R14, R13, R12, R11 ;  /* 0x0c00000c0d0e7389 */ /* 0x0002a400000c000b */
[----:B012---:R-:W-:Y:S05]  /*1f40*/  ENDCOLLECTIVE ;  /* 0x000000000000791b */ /* 0x007fea0003800000 */
.L_x_3463:
[----:B------:R-:W-:Y:S05]  /*1f50*/  BSYNC B0 ;  /* 0x0000000000007941 */ /* 0x000fea0003800000 */
.L_x_3462:
[----:B------:R-:W-:Y:S01]  /*1f60*/  HFMA2 R12, -RZ, RZ, 0, 4.76837158203125e-07 ;  /* 0x00000008ff0c7431 */ /* 0x000fe200000001ff */
[----:B------:R-:W-:Y:S02]  /*1f70*/  FMNMX R13, R13, R14, !PT ;  /* 0x0000000e0d0d7209 */ /* 0x000fe40007800000 */
[----:B------:R-:W-:Y:S02]  /*1f80*/  MOV R11, 0x1f ;  /* 0x0000001f000b7802 */ /* 0x000fe40000000f00 */
[----:B------:R-:W-:-:S07]  /*1f90*/  MOV R15, 0xffffffff ;  /* 0xffffffff000f7802 */ /* 0x000fce0000000f00 */
[----:B------:R-:W-:Y:S05]  /*1fa0*/  WARPSYNC.COLLECTIVE R15, `(.L_x_3464) ;  /* 0x000000000f087348 */ /* 0x000fea0003c00000 */
[----:B------:R0:W1:Y:S02]  /*1fb0*/  SHFL.BFLY P6, R14, R13, R12, R11 ;  /* 0x0c00000c0d0e7389 */ /* 0x00006400000c000b */
[----:B01----:R-:W-:Y:S05]  /*1fc0*/  ENDCOLLECTIVE ;  /* 0x000000000000791b */ /* 0x003fea0003800000 */
.L_x_3464:
[----:B------:R-:W-:Y:S01]  /*1fd0*/  HFMA2 R12, -RZ, RZ, 0, 2.384185791015625e-07 ;  /* 0x00000004ff0c7431 */ /* 0x000fe200000001ff */
[----:B------:R-:W-:-:S04]  /*1fe0*/  FMNMX R0, R13, R14, !PT ;  /* 0x0000000e0d007209 */ /* 0x000fc80007800000 */
[----:B------:R-:W-:-:S07]  /*1ff0*/  MOV R13, R0 ;  /* 0x00000000000d7202 */ /* 0x000fce0000000f00 */
[----:B------:R-:W-:Y:S05]  /*2000*/  WARPSYNC.COLLECTIVE R15, `(.L_x_3465) ;  /* 0x000000000f087348 */ /* 0x000fea0003c00000 */
[----:B------:R0:W1:Y:S02]  /*2010*/  SHFL.BFLY P6, R14, R13, R12, R11 ;  /* 0x0c00000c0d0e7389 */ /* 0x00006400000c000b */
[----:B01----:R-:W-:Y:S05]  /*2020*/  ENDCOLLECTIVE ;  /* 0x000000000000791b */ /* 0x003fea0003800000 */
.L_x_3465:
[----:B------:R-:W-:Y:S01]  /*2030*/  HFMA2 R12, -RZ, RZ, 0, 1.1920928955078125e-07 ;  /* 0x00000002ff0c7431 */ /* 0x000fe200000001ff */
[----:B------:R-:W-:-:S04]  /*2040*/  FMNMX R2, R0, R14, !PT ;  /* 0x0000000e00027209 */ /* 0x000fc80007800000 */
[----:B------:R-:W-:-:S07]  /*2050*/  MOV R13, R2 ;  /* 0x00000002000d7202 */ /* 0x000fce0000000f00 */
[----:B------:R-:W-:Y:S05]  /*2060*/  WARPSYNC.COLLECTIVE R15, `(.L_x_3466) ;  /* 0x000000000f087348 */ /* 0x000fea0003c00000 */
[----:B------:R0:W1:Y:S02]  /*2070*/  SHFL.BFLY P6, R14, R13, R12, R11 ;  /* 0x0c00000c0d0e7389 */ /* 0x00006400000c000b */
[----:B01----:R-:W-:Y:S05]  /*2080*/  ENDCOLLECTIVE ;  /* 0x000000000000791b */ /* 0x003fea0003800000 */
.L_x_3466:
[----:B------:R-:W-:Y:S01]  /*2090*/  HFMA2 R12, -RZ, RZ, 0, 5.9604644775390625e-08 ;  /* 0x00000001ff0c7431 */ /* 0x000fe200000001ff */
[----:B------:R-:W-:-:S04]  /*20a0*/  FMNMX R3, R2, R14, !PT ;  /* 0x0000000e02037209 */ /* 0x000fc80007800000 */
[----:B------:R-:W-:-:S07]  /*20b0*/  MOV R13, R3 ;  /* 0x00000003000d7202 */ /* 0x000fce0000000f00 */
[----:B------:R-:W-:Y:S05]  /*20c0*/  WARPSYNC.COLLECTIVE R15, `(.L_x_3467) ;  /* 0x000000000f087348 */ /* 0x000fea0003c00000 */
[----:B------:R0:W1:Y:S02]  /*20d0*/  SHFL.BFLY P6, R14, R13, R12, R11 ;  /* 0x0c00000c0d0e7389 */ /* 0x00006400000c000b */
[----:B01----:R-:W-:Y:S05]  /*20e0*/  ENDCOLLECTIVE ;  /* 0x000000000000791b */ /* 0x003fea0003800000 */
.L_x_3467:
        /* <DEDUP_REMOVED lines=102> */
[-C--:B------:R-:W-:Y:S01]  /*2750*/  FFMA.SAT R13, R17, R11.reuse, 0.5 ;  /* 0x3f000000110d7423 */ /* 0x080fe2000000200b */
[----:B------:R-:W-:-:S03]  /*2760*/  FFMA.SAT R11, R14, R11, 0.5 ;  /* 0x3f0000000e0b7423 */ /* 0x000fc6000000200b */
[-C--:B------:R-:W-:Y:S01]  /*2770*/  FFMA.RM R13, R13, R12.reuse, 12582913 ;  /* 0x4b4000010d0d7423 */ /* 0x080fe2000000400c */
[----:B------:R-:W-:Y:S01]  /*2780*/  FFMA.RM R11, R11, R12, 12582913 ;  /* 0x4b4000010b0b7423 */ /* 0x000fe2000000400c */
[----:B------:R-:W0:Y:S02]  /*2790*/  MUFU.EX2 R15, R15 ;  /* 0x0000000f000f7308 */ /* 0x000e240000000800 */
[C---:B------:R-:W-:Y:S01]  /*27a0*/  FADD R12, R13.reuse, -12583039 ;  /* 0xcb40007f0d0c7421 */ /* 0x040fe20000000000 */
[----:B------:R-:W-:-:S03]  /*27b0*/  SHF.L.U32 R13, R13, 0x17, RZ ;  /* 0x000000170d0d7819 */ /* 0x000fc600000006ff */
[----:B------:R-:W-:-:S04]  /*27c0*/  FFMA R12, R17, 1.4426950216293334961, -R12 ;  /* 0x3fb8aa3b110c7823 */ /* 0x000fc8000000080c */
[----:B------:R-:W-:-:S06]  /*27d0*/  FFMA R12, R17, 1.925963033500011079e-08, R12 ;  /* 0x32a57060110c7823 */ /* 0x000fcc000000000c */
[----:B------:R-:W1:Y:S01]  /*27e0*/  MUFU.EX2 R12, R12 ;  /* 0x0000000c000c7308 */ /* 0x000e620000000800 */
[----:B0-----:R-:W-:Y:S01]  /*27f0*/  FMUL R10, R10, R15 ;  /* 0x0000000f0a0a7220 */ /* 0x001fe20000400000 */
[----:B------:R-:W-:Y:S01]  /*2800*/  MOV R15, 0xffffffff ;  /* 0xffffffff000f7802 */ /* 0x000fe20000000f00 */
[----:B-1----:R-:W-:Y:S01]  /*2810*/  FMUL R18, R13, R12 ;  /* 0x0000000c0d127220 */ /* 0x002fe20000400000 */
        /* <DEDUP_REMOVED lines=24> */
.L_x_3468:
[----:B------:R-:W-:Y:S02]  /*29a0*/  HFMA2 R12, -RZ, RZ, 0, 4.76837158203125e-07 ;  /* 0x00000008ff0c7431 */ /* 0x000fe400000001ff */
[----:B------:R-:W-:-:S05]  /*29b0*/  FADD R19, R13, R14 ;  /* 0x0000000e0d137221 */ /* 0x000fca0000000000 */
[----:B------:R-:W-:-:S07]  /*29c0*/  MOV R13, R19 ;  /* 0x00000013000d7202 */ /* 0x000fce0000000f00 */
[----:B------:R-:W-:Y:S05]  /*29d0*/  WARPSYNC.COLLECTIVE R15, `(.L_x_3469) ;  /* 0x000000000f087348 */ /* 0x000fea0003c00000 */
[----:B------:R0:W1:Y:S02]  /*29e0*/  SHFL.BFLY P6, R14, R13, R12, R11 ;  /* 0x0c00000c0d0e7389 */ /* 0x00006400000c000b */
[----:B01----:R-:W-:Y:S05]  /*29f0*/  ENDCOLLECTIVE ;  /* 0x000000000000791b */ /* 0x003fea0003800000 */
.L_x_3469:
[----:B------:R-:W-:Y:S02]  /*2a00*/  HFMA2 R12, -RZ, RZ, 0, 2.384185791015625e-07 ;  /* 0x00000004ff0c7431 */ /* 0x000fe400000001ff */
[----:B------:R-:W-:-:S05]  /*2a10*/  FADD R22, R19, R14 ;  /* 0x0000000e13167221 */ /* 0x000fca0000000000 */
[----:B------:R-:W-:-:S07]  /*2a20*/  MOV R13, R22 ;  /* 0x00000016000d7202 */ /* 0x000fce0000000f00 */
[----:B------:R-:W-:Y:S05]  /*2a30*/  WARPSYNC.COLLECTIVE R15, `(.L_x_3470) ;  /* 0x000000000f087348 */ /* 0x000fea0003c00000 */
[----:B------:R0:W1:Y:S02]  /*2a40*/  SHFL.BFLY P6, R14, R13, R12, R11 ;  /* 0x0c00000c0d0e7389 */ /* 0x00006400000c000b */
[----:B01----:R-:W-:Y:S05]  /*2a50*/  ENDCOLLECTIVE ;  /* 0x000000000000791b */ /* 0x003fea0003800000 */
.L_x_3470:
[----:B------:R-:W-:Y:S02]  /*2a60*/  HFMA2 R12, -RZ, RZ, 0, 1.1920928955078125e-07 ;  /* 0x00000002ff0c7431 */ /* 0x000fe400000001ff */
[----:B------:R-:W-:-:S05]  /*2a70*/  FADD R27, R22, R14 ;  /* 0x0000000e161b7221 */ /* 0x000fca0000000000 */
[----:B------:R-:W-:-:S07]  /*2a80*/  MOV R13, R27 ;  /* 0x0000001b000d7202 */ /* 0x000fce0000000f00 */
[----:B------:R-:W-:Y:S05]  /*2a90*/  WARPSYNC.COLLECTIVE R15, `(.L_x_3471) ;  /* 0x000000000f087348 */ /* 0x000fea0003c00000 */
[----:B------:R0:W1:Y:S02]  /*2aa0*/  SHFL.BFLY P6, R14, R13, R12, R11 ;  /* 0x0c00000c0d0e7389 */ /* 0x00006400000c000b */
[----:B01----:R-:W-:Y:S05]  /*2ab0*/  ENDCOLLECTIVE ;  /* 0x000000000000791b */ /* 0x003fea0003800000 */
.L_x_3471:
[----:B------:R-:W-:Y:S02]  /*2ac0*/  HFMA2 R12, -RZ, RZ, 0, 5.9604644775390625e-08 ;  /* 0x00000001ff0c7431 */ /* 0x000fe400000001ff */
[----:B------:R-:W-:-:S05]  /*2ad0*/  FADD R28, R27, R14 ;  /* 0x0000000e1b1c7221 */ /* 0x000fca0000000000 */
[----:B------:R-:W-:-:S07]  /*2ae0*/  MOV R13, R28 ;  /* 0x0000001c000d7202 */ /* 0x000fce0000000f00 */
[----:B------:R-:W-:Y:S05]  /*2af0*/  WARPSYNC.COLLECTIVE R15, `(.L_x_3472) ;  /* 0x000000000f087348 */ /* 0x000fea0003c00000 */
[----:B------:R0:W1:Y:S02]  /*2b00*/  SHFL.BFLY P6, R14, R13, R12, R11 ;  /* 0x0c00000c0d0e7389 */ /* 0x00006400000c000b */
[----:B01----:R-:W-:Y:S05]  /*2b10*/  ENDCOLLECTIVE ;  /* 0x000000000000791b */ /* 0x003fea0003800000 */
.L_x_3472:
[----:B------:R-:W-:Y:S05]  /*2b20*/  BRA `(.L_x_3473) ;  /* 0xffffffe400147947 */ /* 0x000fea000383ffff */
        .weak           $__internal_49_$__cuda_sm3x_div_rn_noftz_f32_slowpath
        .type           $__internal_49_$__cuda_sm3x_div_rn_noftz_f32_slowpath,@function
        .size           $__internal_49_$__cuda_sm3x_div_rn_noftz_f32_slowpath,(.L_x_25501 - $__internal_49_$__cuda_sm3x_div_rn_noftz_f32_slowpath)
$__internal_49_$__cuda_sm3x_div_rn_noftz_f32_slowpath:
        /* <DEDUP_REMOVED lines=34> */
.L_x_3475:
        /* <DEDUP_REMOVED lines=51> */
.L_x_3482:
[----:B------:R-:W-:-:S04]  /*3080*/  LOP3.LUT R7, R7, 0x80000000, RZ, 0xc0, !PT ;  /* 0x8000000007077812 */ /* 0x000fc800078ec0ff */
[----:B------:R-:W-:Y:S01]  /*3090*/  LOP3.LUT R7, R7, 0x7f800000, RZ, 0xfc, !PT ;  /* 0x7f80000007077812 */ /* 0x000fe200078efcff */
[----:B------:R-:W-:Y:S06]  /*30a0*/  BRA `(.L_x_3483) ;  /* 0x0000000000047947 */ /* 0x000fec0003800000 */
.L_x_3481:
[----:B------:R-:W-:-:S07]  /*30b0*/  LEA R7, R32, R7, 0x17 ;  /* 0x0000000720077211 */ /* 0x000fce00078eb8ff */
.L_x_3483:
[----:B------:R-:W-:Y:S05]  /*30c0*/  BSYNC.RECONVERGENT B1 ;  /* 0x0000000000017941 */ /* 0x000fea0003800200 */
.L_x_3480:
[----:B------:R-:W-:Y:S05]  /*30d0*/  BRA `(.L_x_3484) ;  /* 0x0000000000207947 */ /* 0x000fea0003800000 */
.L_x_3479:
[----:B------:R-:W-:-:S04]  /*30e0*/  LOP3.LUT R7, R12, 0x80000000, R7, 0x48, !PT ;  /* 0x800000000c077812 */ /* 0x000fc800078e4807 */
[----:B------:R-:W-:Y:S01]  /*30f0*/  LOP3.LUT R7, R7, 0x7f800000, RZ, 0xfc, !PT ;  /* 0x7f80000007077812 */ /* 0x000fe200078efcff */
[----:B------:R-:W-:Y:S06]  /*3100*/  BRA `(.L_x_3484) ;  /* 0x0000000000147947 */ /* 0x000fec0003800000 */
.L_x_3478:
[----:B------:R-:W-:Y:S01]  /*3110*/  LOP3.LUT R7, R12, 0x80000000, R7, 0x48, !PT ;  /* 0x800000000c077812 */ /* 0x000fe200078e4807 */
[----:B------:R-:W-:Y:S06]  /*3120*/  BRA `(.L_x_3484) ;  /* 0x00000000000c7947 */ /* 0x000fec0003800000 */
.L_x_3477:
[----:B------:R-:W0:Y:S01]  /*3130*/  MUFU.RSQ R7, -QNAN ;  /* 0xffc0000000077908 */ /* 0x000e220000001400 */
[----:B------:R-:W-:Y:S05]  /*3140*/  BRA `(.L_x_3484) ;  /* 0x0000000000047947 */ /* 0x000fea0003800000 */
.L_x_3476:
[----:B------:R-:W-:-:S07]  /*3150*/  FADD.FTZ R7, R7, R12 ;  /* 0x0000000c07077221 */ /* 0x000fce0000010000 */
.L_x_3484:
[----:B------:R-:W-:Y:S05]  /*3160*/  BSYNC.RECONVERGENT B0 ;  /* 0x0000000000007941 */ /* 0x000fea0003800200 */
.L_x_3474:
[----:B------:R-:W-:Y:S01]  /*3170*/  HFMA2 R13, -RZ, RZ, 0, 0 ;  /* 0x00000000ff0d7431 */ /* 0x000fe200000001ff */
[----:B------:R-:W-:-:S04]  /*3180*/  MOV R12, R22 ;  /* 0x00000016000c7202 */ /* 0x000fc80000000f00 */
[----:B0-----:R-:W-:Y:S05]  /*3190*/  RET.REL.NODEC R12 `(_Z15SoftmaxWarpImplI10DirectLoadI13__nv_bfloat16fE11DirectStoreIfS1_EfLi1ELi13ELi32ELi1ELb0EL9Algorithm0EEvT_T0_ll) ;  /* 0xffffffcc0c987950 */ /* 0x001fea0003c3ffff */
.L_x_3485:
        /* <DEDUP_REMOVED lines=14> */
.L_x_25501:


//--------------------- .text._Z15SoftmaxWarpImplI10DirectLoadI13__nv_bfloat16fE11DirectStoreIfS1_EfLi1ELi12ELi32ELi1ELb1EL9Algorithm0EEvT_T0_ll --------------------------
	.section	.text._Z15SoftmaxWarpImplI10DirectLoadI13__nv_bfloat16fE11DirectStoreIfS1_EfLi1ELi12ELi32ELi1ELb1EL9Algorithm0EEvT_T0_ll,"ax",@progbits
	.align	128
        .global         _Z15SoftmaxWarpImplI10DirectLoadI13__nv_bfloat16fE11DirectStoreIfS1_EfLi1ELi12ELi32ELi1ELb1EL9Algorithm0EEvT_T0_ll
        .type           _Z15SoftmaxWarpImplI10DirectLoadI13__nv_bfloat16fE11DirectStoreIfS1_EfLi1ELi12ELi32ELi1ELb1EL9Algorithm0EEvT_T0_ll,@function
        .size           _Z15SoftmaxWarpImplI10DirectLoadI13__nv_bfloat16fE11DirectStoreIfS1_EfLi1ELi12ELi32ELi1ELb1EL9Algorithm0EEvT_T0_ll,(.L_x_25502 - _Z15SoftmaxWarpImplI10DirectLoadI13__nv_bfloat16fE11DirectStoreIfS1_EfLi1ELi12ELi32ELi1ELb1EL9Algorithm0EEvT_T0_ll)
        .other          _Z15SoftmaxWarpImplI10DirectLoadI13__nv_bfloat16fE11DirectStoreIfS1_EfLi1ELi12ELi32ELi1ELb1EL9Algorithm0EEvT_T0_ll,@"STO_CUDA_ENTRY STV_DEFAULT"
_Z15SoftmaxWarpImplI10DirectLoadI13__nv_bfloat16fE11DirectStoreIfS1_EfLi1ELi12ELi32ELi1ELb1EL9Algorithm0EEvT_T0_ll:
.text._Z15SoftmaxWarpImplI10DirectLoadI13__nv_bfloat16fE11DirectStoreIfS1_EfLi1ELi12ELi32ELi1ELb1EL9Algorithm0EEvT_T0_ll:
        /* <DEDUP_REMOVED lines=25> */
.L_x_3486:
        /* <DEDUP_REMOVED lines=24> */
[----:B------:R-:W-:-:S07]  /*0310*/  IADD3 R26, PT, PT, R24, 0x140, RZ ;  /* 0x00000140181a7810 */ /* 0x000fce0007ffe0ff */
.L_x_3513:
[----:B------:R-:W-:Y:S01]  /*0320*/  ISETP.GE.U32.AND P0, PT, R24, UR44, PT ;  /* 0x0000002c18007c0c */ /* 0x000fe2000bf06070 */
[----:B------:R-:W-:Y:S01]  /*0330*/  HFMA2 R3, -RZ, RZ, 0, 0 ;  /* 0x00000000ff037431 */ /* 0x000fe200000001ff */
[----:B------:R-:W-:Y:S01]  /*0340*/  ISETP.GE.U32.AND P1, PT, R35, UR44, PT ;  /* 0x0000002c23007c0c */ /* 0x000fe2000bf26070 */
[----:B0-----:R-:W-:Y:S01]  /*0350*/  IMAD R7, R18, UR42, RZ ;  /* 0x0000002a12077c24 */ /* 0x001fe2000f8e02ff */
[----:B------:R-:W-:Y:S02]  /*0360*/  ISETP.GE.AND.EX P0, PT, RZ, UR45, PT, P0 ;  /* 0x0000002dff007c0c */ /* 0x000fe4000bf06300 */
[----:B------:R-:W-:Y:S02]  /*0370*/  ISETP.GE.AND.EX P1, PT, RZ, UR45, PT, P1 ;  /* 0x0000002dff007c0c */ /* 0x000fe4000bf26310 */
[----:B------:R-:W-:Y:S02]  /*0380*/  ISETP.GE.U32.AND P3, PT, R34, UR44, PT ;  /* 0x0000002c22007c0c */ /* 0x000fe4000bf66070 */
[----:B------:R-:W-:-:S02]  /*0390*/  MOV R2, R24 ;  /* 0x0000001800027202 */ /* 0x000fc40000000f00 */
[----:B------:R-:W-:Y:S02]  /*03a0*/  ISETP.GE.AND.EX P3, PT, RZ, UR45, PT, P3 ;  /* 0x0000002dff007c0c */ /* 0x000fe4000bf66330 */
[----:B------:R-:W-:Y:S01]  /*03b0*/  ISETP.GE.U32.AND P5, PT, R33, UR44, PT ;  /* 0x0000002c21007c0c */ /* 0x000fe2000bfa6070 */
[----:B------:R-:W-:Y:S01]  /*03c0*/  IMAD.WIDE.U32 R4, R22, UR42, R2 ;  /* 0x0000002a16047c25 */ /* 0x000fe2000f8e0002 */
[----:B------:R-:W-:Y:S02]  /*03d0*/  ISETP.GE.U32.AND P6, PT, R32, UR44, PT ;  /* 0x0000002c20007c0c */ /* 0x000fe4000bfc6070 */
[----:B-1----:R-:W-:Y:S01]  /*03e0*/  @!P0 R2UR UR4, R20 ;  /* 0x00000000140482ca */ /* 0x002fe200000e0000 */
[----:B------:R-:W-:Y:S01]  /*03f0*/  IMAD R3, R22, UR43, R7 ;  /* 0x0000002b16037c24 */ /* 0x000fe2000f8e0207 */
[----:B------:R-:W-:Y:S02]  /*0400*/  @!P0 R2UR UR5, R21 ;  /* 0x00000000150582ca */ /* 0x000fe400000e0000 */
[----:B------:R-:W-:-:S02]  /*0410*/  ISETP.GE.AND.EX P5, PT, RZ, UR45, PT, P5 ;  /* 0x0000002dff007c0c */ /* 0x000fc4000bfa6350 */
[----:B------:R-:W-:Y:S02]  /*0420*/  IADD3 R3, PT, PT, R5, R3, RZ ;  /* 0x0000000305037210 */ /* 0x000fe40007ffe0ff */
[----:B------:R-:W-:Y:S02]  /*0430*/  @!P1 R2UR UR6, R20 ;  /* 0x00000000140692ca */ /* 0x000fe400000e0000 */
[----:B------:R-:W-:Y:S02]  /*0440*/  @!P1 R2UR UR7, R21 ;  /* 0x00000000150792ca */ /* 0x000fe400000e0000 */
[----:B------:R-:W-:Y:S02]  /*0450*/  LEA R2, P4, R4, UR40, 0x1 ;  /* 0x0000002804027c11 */ /* 0x000fe4000f8808ff */
[----:B------:R-:W-:Y:S02]  /*0460*/  ISETP.GE.AND.EX P6, PT, RZ, UR45, PT, P6 ;  /* 0x0000002dff007c0c */ /* 0x000fe4000bfc6360 */
[----:B------:R-:W-:-:S02]  /*0470*/  ISETP.GE.U32.AND P2, PT, R31, UR44, PT ;  /* 0x0000002c1f007c0c */ /* 0x000fc4000bf46070 */
[----:B------:R-:W-:Y:S02]  /*0480*/  LEA.HI.X R3, R4, UR41, R3, 0x1, P4 ;  /* 0x0000002904037c11 */ /* 0x000fe4000a0f0c03 */
[C---:B------:R-:W-:Y:S02]  /*0490*/  @!P3 R2UR UR8, R20.reuse ;  /* 0x000000001408b2ca */ /* 0x040fe400000e0000 */
[C---:B------:R-:W-:Y:S01]  /*04a0*/  @!P3 R2UR UR9, R21.reuse ;  /* 0x000000001509b2ca */ /* 0x040fe200000e0000 */
[----:B------:R-:W2:Y:S01]  /*04b0*/  @!P0 LDG.E.U16 R7, desc[UR4][R2.64] ;  /* 0x0000000402078981 */ /* 0x000ea2000c1e1500 */
[----:B------:R-:W-:Y:S02]  /*04c0*/  ISETP.GE.AND.EX P2, PT, RZ, UR45, PT, P2 ;  /* 0x0000002dff007c0c */ /* 0x000fe4000bf46320 */
[----:B------:R-:W-:Y:S01]  /*04d0*/  @!P5 R2UR UR10, R20 ;  /* 0x00000000140ad2ca */ /* 0x000fe200000e0000 */
[----:B------:R-:W3:Y:S01]  /*04e0*/  @!P1 LDG.E.U16 R0, desc[UR6][R2.64+0x40] ;  /* 0x0000400602009981 */ /* 0x000ee2000c1e1500 */
[----:B------:R-:W-:-:S02]  /*04f0*/  @!P5 R2UR UR11, R21 ;  /* 0x00000000150bd2ca */ /* 0x000fc400000e0000 */
        /* <DEDUP_REMOVED lines=9> */
[----:B------:R-:W-:Y:S01]  /*0590*/  MOV R19, 0xff800000 ;  /* 0xff80000000137802 */ /* 0x000fe20000000f00 */
[----:B------:R-:W-:Y:S01]  /*05a0*/  IMAD.MOV.U32 R13, RZ, RZ, -0x800000 ;  /* 0xff800000ff0d7424 */ /* 0x000fe200078e00ff */
[----:B------:R-:W-:-:S02]  /*05b0*/  MOV R39, 0xff800000 ;  /* 0xff80000000277802 */ /* 0x000fc40000000f00 */
[----:B------:R-:W-:Y:S02]  /*05c0*/  ISETP.GE.U32.AND P4, PT, R29, UR44, PT ;  /* 0x0000002c1d007c0c */ /* 0x000fe4000bf86070 */
[----:B------:R-:W-:Y:S02]  /*05d0*/  MOV R38, 0xff800000 ;  /* 0xff80000000267802 */ /* 0x000fe40000000f00 */
[----:B------:R-:W-:Y:S02]  /*05e0*/  ISETP.GE.AND.EX P4, PT, RZ, UR45, PT, P4 ;  /* 0x0000002dff007c0c */ /* 0x000fe4000bf86340 */
[----:B------:R-:W-:-:S11]  /*05f0*/  MOV R9, 0xff800000 ;  /* 0xff80000000097802 */ /* 0x000fd60000000f00 */
[----:B------:R-:W-:Y:S02]  /*0600*/  @!P4 R2UR UR6, R20 ;  /* 0x000000001406c2ca */ /* 0x000fe400000e0000 */
[----:B------:R-:W-:Y:S02]  /*0610*/  @!P4 R2UR UR7, R21 ;  /* 0x000000001507c2ca */ /* 0x000fe400000e0000 */
[----:B--2---:R-:W-:Y:S02]  /*0620*/  @!P0 SHF.L.U32 R37, R7, 0x10, RZ ;  /* 0x0000001007258819 */ /* 0x004fe400000006ff */
[----:B---3--:R-:W-:Y:S02]  /*0630*/  @!P1 SHF.L.U32 R19, R0, 0x10, RZ ;  /* 0x0000001000139819 */ /* 0x008fe400000006ff */
[----:B------:R-:W-:-:S07]  /*0640*/  @!P0 FMNMX R13, R37, -INF , !PT ;  /* 0xff800000250d8809 */ /* 0x000fce0007800000 */
[----:B------:R-:W2:Y:S01]  /*0650*/  @!P4 LDG.E.U16 R0, desc[UR6][R2.64+0x1c0] ;  /* 0x0001c0060200c981 */ /* 0x000ea2000c1e1500 */
[----:B------:R-:W-:Y:S02]  /*0660*/  @!P1 FMNMX R13, R13, R19, !PT ;  /* 0x000000130d0d9209 */ /* 0x000fe40007800000 */
[----:B------:R-:W-:Y:S01]  /*0670*/  ISETP.GE.U32.AND P1, PT, R30, UR44, PT ;  /* 0x0000002c1e007c0c */ /* 0x000fe2000bf26070 */
[----:B----4-:R-:W-:-:S03]  /*0680*/  @!P3 IMAD.U32 R39, R4, 0x10000, RZ ;  /* 0x000100000427b824 */ /* 0x010fc600078e00ff */
[----:B------:R-:W-:Y:S02]  /*0690*/  ISETP.GE.AND.EX P1, PT, RZ, UR45, PT, P1 ;  /* 0x0000002dff007c0c */ /* 0x000fe4000bf26310 */
[----:B------:R-:W-:Y:S02]  /*06a0*/  @!P3 FMNMX R13, R13, R39, !PT ;  /* 0x000000270d0db209 */ /* 0x000fe40007800000 */
[----:B-----5:R-:W-:Y:S02]  /*06b0*/  @!P5 SHF.L.U32 R38, R5, 0x10, RZ ;  /* 0x000000100526d819 */ /* 0x020fe400000006ff */
[----:B------:R-:W-:Y:S02]  /*06c0*/  ISETP.GE.U32.AND P3, PT, R28, UR44, PT ;  /* 0x0000002c1c007c0c */ /* 0x000fe4000bf66070 */
[----:B------:R-:W-:Y:S02]  /*06d0*/  MOV R7, 0xff800000 ;  /* 0xff80000000077802 */ /* 0x000fe40000000f00 */
[----:B------:R-:W-:-:S02]  /*06e0*/  @!P6 SHF.L.U32 R7, R6, 0x10, RZ ;  /* 0x000000100607e819 */ /* 0x000fc400000006ff */
[----:B------:R-:W-:Y:S02]  /*06f0*/  @!P5 FMNMX R13, R13, R38, !PT ;  /* 0x000000260d0dd209 */ /* 0x000fe40007800000 */
[----:B------:R-:W-:Y:S02]  /*0700*/  ISETP.GE.AND.EX P3, PT, RZ, UR45, PT, P3 ;  /* 0x0000002dff007c0c */ /* 0x000fe4000bf66330 */
[----:B------:R-:W-:Y:S02]  /*0710*/  ISETP.GE.U32.AND P5, PT, R27, UR44, PT ;  /* 0x0000002c1b007c0c */ /* 0x000fe4000bfa6070 */
        /* <DEDUP_REMOVED lines=9> */
[----:B------:R-:W-:Y:S02]  /*07b0*/  ISETP.GE.AND.EX P2, PT, RZ, UR45, PT, P2 ;  /* 0x0000002dff007c0c */ /* 0x000fe4000bf46320 */
        /* <DEDUP_REMOVED lines=22> */
[----:B----4-:R-:W-:Y:S01]  /*0920*/  @!P3 IMAD.U32 R36, R4, 0x10000, RZ ;  /* 0x000100000424b824 */ /* 0x010fe200078e00ff */
[----:B------:R-:W-:Y:S02]  /*0930*/  MOV R6, 0xff800000 ;  /* 0xff80000000067802 */ /* 0x000fe40000000f00 */
[----:B-----5:R-:W-:Y:S02]  /*0940*/  @!P5 SHF.L.U32 R8, R5, 0x10, RZ ;  /* 0x000000100508d819 */ /* 0x020fe400000006ff */
[----:B------:R-:W-:Y:S02]  /*0950*/  @!P3 FMNMX R13, R13, R36, !PT ;  /* 0x000000240d0db209 */ /* 0x000fe40007800000 */
[----:B------:R-:W-:Y:S02]  /*0960*/  @!P6 SHF.L.U32 R6, R10, 0x10, RZ ;  /* 0x000000100a06e819 */ /* 0x000fe400000006ff */
[----:B------:R-:W-:Y:S01]  /*0970*/  @!P5 FMNMX R13, R13, R8, !PT ;  /* 0x000000080d0dd209 */ /* 0x000fe20007800000 */
[----:B------:R-:W-:Y:S01]  /*0980*/  IMAD.MOV.U32 R4, RZ, RZ, -0x800000 ;  /* 0xff800000ff047424 */ /* 0x000fe200078e00ff */
        /* <DEDUP_REMOVED lines=25> */
[----:B------:R-:W-:Y:S01]  /*0b20*/  FADD R15, -R14, R8 ;  /* 0x000000080e0f7221 */ /* 0x000fe20000000100 */
[-C--:B------:R-:W-:Y:S01]  /*0b30*/  FFMA.SAT R4, R45, R10.reuse, 0.5 ;  /* 0x3f0000002d047423 */ /* 0x080fe2000000200a */
[-C--:B------:R-:W-:Y:S01]  /*0b40*/  FFMA.SAT R6, R43, R10.reuse, 0.5 ;  /* 0x3f0000002b067423 */ /* 0x080fe2000000200a */
[----:B------:R-:W-:Y:S01]  /*0b50*/  FADD R2, R0, -12583039 ;  /* 0xcb40007f00027421 */ /* 0x000fe20000000000 */
[-C--:B------:R-:W-:Y:S01]  /*0b60*/  FFMA.SAT R8, R41, R10.reuse, 0.5 ;  /* 0x3f00000029087423 */ /* 0x080fe2000000200a */
[C---:B------:R-:W-:Y:S01]  /*0b70*/  FADD R11, -R14.reuse, R9 ;  /* 0x000000090e0b7221 */ /* 0x040fe20000000100 */
[C---:B------:R-:W-:Y:S01]  /*0b80*/  FADD R17, -R14.reuse, R17 ;  /* 0x000000110e117221 */ /* 0x040fe20000000100 */
[C---:B------:R-:W-:Y:S01]  /*0b90*/  FADD R19, -R14.reuse, R16 ;  /* 0x000000100e137221 */ /* 0x040fe20000000100 */
[----:B------:R-:W-:Y:S01]  /*0ba0*/  FADD R37, -R14, R36 ;  /* 0x000000240e257221 */ /* 0x000fe20000000100 */
[----:B------:R-:W-:Y:S01]  /*0bb0*/  FFMA R14, R47, 1.4426950216293334961, -R2 ;  /* 0x3fb8aa3b2f0e7823 */ /* 0x000fe20000000802 */
[-C--:B------:R-:W-:Y:S01]  /*0bc0*/  FFMA.RM R2, R4, R5.reuse, 12582913 ;  /* 0x4b40000104027423 */ /* 0x080fe20000004005 */
[-C--:B------:R-:W-:Y:S01]  /*0bd0*/  FFMA.RM R6, R6, R5.reuse, 12582913 ;  /* 0x4b40000106067423 */ /* 0x080fe20000004005 */
[-C--:B------:R-:W-:Y:S01]  /*0be0*/  FFMA.RM R3, R8, R5.reuse, 12582913 ;  /* 0x4b40000108037423 */ /* 0x080fe20000004005 */
[-C--:B------:R-:W-:Y:S01]  /*0bf0*/  FFMA.SAT R36, R39, R10.reuse, 0.5 ;  /* 0x3f00000027247423 */ /* 0x080fe2000000200a */
[----:B------:R-:W-:Y:S01]  /*0c00*/  FADD R4, R2, -12583039 ;  /* 0xcb40007f02047421 */ /* 0x000fe20000000000 */
[----:B------:R-:W-:Y:S01]  /*0c10*/  FADD R8, R6, -12583039 ;  /* 0xcb40007f06087421 */ /* 0x000fe20000000000 */
[----:B------:R-:W-:Y:S01]  /*0c20*/  FADD R12, R3, -12583039 ;  /* 0xcb40007f030c7421 */ /* 0x000fe20000000000 */
[-C--:B------:R-:W-:Y:S01]  /*0c30*/  FFMA.SAT R38, R17, R10.reuse, 0.5 ;  /* 0x3f00000011267423 */ /* 0x080fe2000000200a */
[----:B------:R-:W-:Y:S01]  /*0c40*/  FFMA R16, R45, 1.4426950216293334961, -R4 ;  /* 0x3fb8aa3b2d107823 */ /* 0x000fe20000000804 */
[----:B------:R-:W-:Y:S01]  /*0c50*/  FFMA R8, R43, 1.4426950216293334961, -R8 ;  /* 0x3fb8aa3b2b087823 */ /* 0x000fe20000000808 */
[----:B------:R-:W-:Y:S01]  /*0c60*/  FFMA R12, R41, 1.4426950216293334961, -R12 ;  /* 0x3fb8aa3b290c7823 */ /* 0x000fe2000000080c */
[-C--:B------:R-:W-:Y:S01]  /*0c70*/  FFMA.RM R4, R36, R5.reuse, 12582913 ;  /* 0x4b40000124047423 */ /* 0x080fe20000004005 */
[-C--:B------:R-:W-:Y:S01]  /*0c80*/  FFMA.RM R9, R38, R5.reuse, 12582913 ;  /* 0x4b40000126097423 */ /* 0x080fe20000004005 */
[----:B------:R-:W-:Y:S01]  /*0c90*/  FFMA R43, R43, 1.925963033500011079e-08, R8 ;  /* 0x32a570602b2b7823 */ /* 0x000fe20000000008 */
[----:B------:R-:W-:Y:S01]  /*0ca0*/  FFMA R40, R41, 1.925963033500011079e-08, R12 ;  /* 0x32a5706029287823 */ /* 0x000fe2000000000c */
[----:B------:R-:W-:Y:S01]  /*0cb0*/  FADD R8, R4, -12583039 ;  /* 0xcb40007f04087421 */ /* 0x000fe20000000000 */
[-C--:B------:R-:W-:Y:S01]  /*0cc0*/  FFMA.SAT R12, R11, R10.reuse, 0.5 ;  /* 0x3f0000000b0c7423 */ /* 0x080fe2000000200a */
[----:B------:R-:W-:Y:S01]  /*0cd0*/  FADD R38, R9, -12583039 ;  /* 0xcb40007f09267421 */ /* 0x000fe20000000000 */
[----:B------:R-:W-:Y:S01]  /*0ce0*/  FFMA.SAT R42, R37, R10, 0.5 ;  /* 0x3f000000252a7423 */ /* 0x000fe2000000200a */
[----:B------:R-:W-:Y:S01]  /*0cf0*/  FFMA R36, R39, 1.4426950216293334961, -R8 ;  /* 0x3fb8aa3b27247823 */ /* 0x000fe20000000808 */
[----:B------:R-:W-:Y:S01]  /*0d00*/  FFMA.RM R8, R12, R5, 12582913 ;  /* 0x4b4000010c087423 */ /* 0x000fe20000004005 */
[----:B------:R-:W-:Y:S01]  /*0d10*/  FFMA R44, R17, 1.4426950216293334961, -R38 ;  /* 0x3fb8aa3b112c7823 */ /* 0x000fe20000000826 */
[----:B------:R-:W-:Y:S01]  /*0d20*/  FFMA R14, R47, 1.925963033500011079e-08, R14 ;  /* 0x32a570602f0e7823 */ /* 0x000fe2000000000e */
[----:B------:R-:W-:Y:S01]  /*0d30*/  FFMA R16, R45, 1.925963033500011079e-08, R16 ;  /* 0x32a570602d107823 */ /* 0x000fe20000000010 */
[----:B------:R-:W-:Y:S01]  /*0d40*/  FADD R12, R8, -12583039 ;  /* 0xcb40007f080c7421 */ /* 0x000fe20000000000 */
[----:B------:R-:W-:Y:S01]  /*0d50*/  FFMA R44, R17, 1.925963033500011079e-08, R44 ;  /* 0x32a57060112c7823 */ /* 0x000fe2000000002c */
[----:B------:R-:W-:Y:S01]  /*0d60*/  FFMA R36, R39, 1.925963033500011079e-08, R36 ;  /* 0x32a5706027247823 */ /* 0x000fe20000000024 */
[----:B------:R0:W1:Y:S01]  /*0d70*/  MUFU.EX2 R17, R14 ;  /* 0x0000000e00117308 */ /* 0x0000620000000800 */
[----:B------:R-:W-:Y:S01]  /*0d80*/  FFMA R12, R11, 1.4426950216293334961, -R12 ;  /* 0x3fb8aa3b0b0c7823 */ /* 0x000fe2000000080c */
[----:B------:R-:W-:-:S03]  /*0d90*/  SHF.L.U32 R0, R0, 0x17, RZ ;  /* 0x0000001700007819 */ /* 0x000fc600000006ff */
[----:B------:R-:W-:Y:S01]  /*0da0*/  FFMA R38, R11, 1.925963033500011079e-08, R12 ;  /* 0x32a570600b267823 */ /* 0x000fe2000000000c */
[-C--:B------:R-:W-:Y:S01]  /*0db0*/  FFMA.SAT R12, R19, R10.reuse, 0.5 ;  /* 0x3f000000130c7423 */ /* 0x080fe2000000200a */
[-C--:B------:R-:W-:Y:S01]  /*0dc0*/  FFMA.RM R11, R42, R5.reuse, 12582913 ;  /* 0x4b4000012a0b7423 */ /* 0x080fe20000004005 */
[----:B------:R-:W2:Y:S01]  /*0dd0*/  MUFU.EX2 R16, R16 ;  /* 0x0000001000107308 */ /* 0x000ea20000000800 */
[----:B0-----:R-:W-:Y:S01]  /*0de0*/  FFMA.SAT R14, R15, R10, 0.5 ;  /* 0x3f0000000f0e7423 */ /* 0x001fe2000000200a */
[-C--:B------:R-:W-:Y:S01]  /*0df0*/  FFMA.RM R12, R12, R5.reuse, 12582913 ;  /* 0x4b4000010c0c7423 */ /* 0x080fe20000004005 */
[----:B------:R-:W-:Y:S02]  /*0e00*/  FADD R46, R11, -12583039 ;  /* 0xcb40007f0b2e7421 */ /* 0x000fe40000000000 */
[----:B------:R-:W-:Y:S01]  /*0e10*/  FFMA.RM R14, R14, R5, 12582913 ;  /* 0x4b4000010e0e7423 */ /* 0x000fe20000004005 */
[----:B------:R-:W-:Y:S01]  /*0e20*/  FADD R42, R12, -12583039 ;  /* 0xcb40007f0c2a7421 */ /* 0x000fe20000000000 */
[----:B------:R-:W-:Y:S01]  /*0e30*/  FFMA R46, R37, 1.4426950216293334961, -R46 ;  /* 0x3fb8aa3b252e7823 */ /* 0x000fe2000000082e */
[----:B------:R-:W0:Y:S02]  /*0e40*/  MUFU.EX2 R41, R43 ;  /* 0x0000002b00297308 */ /* 0x000e240000000800 */
[----:B------:R-:W-:-:S04]  /*0e50*/  FFMA R42, R19, 1.4426950216293334961, -R42 ;  /* 0x3fb8aa3b132a7823 */ /* 0x000fc8000000082a */
[----:B------:R-:W-:Y:S01]  /*0e60*/  FFMA R45, R19, 1.925963033500011079e-08, R42 ;  /* 0x32a57060132d7823 */ /* 0x000fe2000000002a */
[C---:B------:R-:W-:Y:S01]  /*0e70*/  FADD R42, R14.reuse, -12583039 ;  /* 0xcb40007f0e2a7421 */ /* 0x040fe20000000000 */
[----:B------:R-:W-:Y:S01]  /*0e80*/  FFMA R19, R37, 1.925963033500011079e-08, R46 ;  /* 0x32a5706025137823 */ /* 0x000fe2000000002e */
[----:B------:R-:W-:Y:S01]  /*0e90*/  FFMA.SAT R46, R7, R10, 0.5 ;  /* 0x3f000000072e7423 */ /* 0x000fe2000000200a */
[----:B------:R-:W3:Y:S01]  /*0ea0*/  MUFU.EX2 R37, R40 ;  /* 0x0000002800257308 */ /* 0x000ee20000000800 */
[----:B------:R-:W-:Y:S01]  /*0eb0*/  FFMA R42, R15, 1.4426950216293334961, -R42 ;  /* 0x3fb8aa3b0f2a7823 */ /* 0x000fe2000000082a */
[----:B------:R-:W-:-:S03]  /*0ec0*/  SHF.L.U32 R14, R14, 0x17, RZ ;  /* 0x000000170e0e7819 */ /* 0x000fc600000006ff */
[----:B------:R-:W-:Y:S01]  /*0ed0*/  FFMA R39, R15, 1.925963033500011079e-08, R42 ;  /* 0x32a570600f277823 */ /* 0x000fe2000000002a */
[----:B------:R-:W-:Y:S01]  /*0ee0*/  FFMA.SAT R42, R13, R10, 0.5 ;  /* 0x3f0000000d2a7423 */ /* 0x000fe2000000200a */
[-C--:B------:R-:W-:Y:S01]  /*0ef0*/  FFMA.RM R15, R46, R5.reuse, 12582913 ;  /* 0x4b4000012e0f7423 */ /* 0x080fe20000004005 */
[----:B------:R-:W4:Y:S02]  /*0f00*/  MUFU.EX2 R36, R36 ;  /* 0x0000002400247308 */ /* 0x000f240000000800 */
[----:B------:R-:W-:Y:S01]  /*0f10*/  FFMA.RM R10, R42, R5, 12582913 ;  /* 0x4b4000012a0a7423 */ /* 0x000fe20000004005 */
[----:B------:R-:W-:Y:S01]  /*0f20*/  IMAD.SHL.U32 R5, R2, 0x800000, RZ ;  /* 0x0080000002057824 */ /* 0x000fe200078e00ff */
[----:B------:R-:W-:Y:S01]  /*0f30*/  SHF.L.U32 R2, R6, 0x17, RZ ;  /* 0x0000001706027819 */ /* 0x000fe200000006ff */
[----:B-1----:R-:W-:Y:S01]  /*0f40*/  FMUL R6, R0, R17 ;  /* 0x0000001100067220 */ /* 0x002fe20000400000 */
[----:B------:R-:W-:Y:S01]  /*0f50*/  FADD R42, R10, -12583039 ;  /* 0xcb40007f0a2a7421 */ /* 0x000fe20000000000 */
[----:B--2---:R-:W-:Y:S01]  /*0f60*/  FMUL R0, R5, R16 ;  /* 0x0000001005007220 */ /* 0x004fe20000400000 */
[----:B------:R-:W1:Y:S01]  /*0f70*/  MUFU.EX2 R38, R38 ;  /* 0x0000002600267308 */ /* 0x000e620000000800 */
[----:B------:R-:W-:Y:S01]  /*0f80*/  SHF.L.U32 R16, R3, 0x17, RZ ;  /* 0x0000001703107819 */ /* 0x000fe200000006ff */
[----:B------:R-:W-:Y:S01]  /*0f90*/  FADD R3, RZ, R6 ;  /* 0x00000006ff037221 */ /* 0x000fe20000000000 */
[----:B------:R-:W-:Y:S01]  /*0fa0*/  FFMA R42, R13, 1.4426950216293334961, -R42 ;  /* 0x3fb8aa3b0d2a7823 */ /* 0x000fe2000000082a */
[----:B0-----:R-:W-:Y:S01]  /*0fb0*/  FMUL R2, R2, R41 ;  /* 0x0000002902027220 */ /* 0x001fe20000400000 */
[----:B------:R-:W-:Y:S01]  /*0fc0*/  SHF.L.U32 R17, R4, 0x17, RZ ;  /* 0x0000001704117819 */ /* 0x000fe200000006ff */
[----:B------:R-:W-:Y:S01]  /*0fd0*/  FADD R5, R3, R0 ;  /* 0x0000000003057221 */ /* 0x000fe20000000000 */
[----:B------:R-:W-:Y:S01]  /*0fe0*/  FFMA R42, R13, 1.925963033500011079e-08, R42 ;  /* 0x32a570600d2a7823 */ /* 0x000fe2000000002a */
[----:B------:R-:W0:Y:S01]  /*0ff0*/  MUFU.EX2 R40, R44 ;  /* 0x0000002c00287308 */ /* 0x000e220000000800 */
[----:B---3--:R-:W-:Y:S01]  /*1000*/  FMUL R3, R16, R37 ;  /* 0x0000002510037220 */ /* 0x008fe20000400000 */
[----:B------:R-:W-:Y:S01]  /*1010*/  FADD R16, R5, R2 ;  /* 0x0000000205107221 */ /* 0x000fe20000000000 */
[----:B----4-:R-:W-:Y:S01]  /*1020*/  FMUL R4, R17, R36 ;  /* 0x0000002411047220 */ /* 0x010fe20000400000 */
[----:B------:R-:W-:Y:S01]  /*1030*/  FADD R36, R15, -12583039 ;  /* 0xcb40007f0f247421 */ /* 0x000fe20000000000 */
[----:B------:R-:W-:Y:S01]  /*1040*/  SHF.L.U32 R5, R8, 0x17, RZ ;  /* 0x0000001708057819 */ /* 0x000fe200000006ff */
[----:B------:R-:W-:-:S02]  /*1050*/  IMAD.SHL.U32 R17, R9, 0x800000, RZ ;  /* 0x0080000009117824 */ /* 0x000fc400078e00ff */
[----:B------:R-:W-:Y:S01]  /*1060*/  FADD R9, R16, R3 ;  /* 0x0000000310097221 */ /* 0x000fe20000000000 */
[----:B------:R-:W2:Y:S01]  /*1070*/  MUFU.EX2 R13, R45 ;  /* 0x0000002d000d7308 */ /* 0x000ea20000000800 */
[----:B------:R-:W-:Y:S01]  /*1080*/  FFMA R36, R7, 1.4426950216293334961, -R36 ;  /* 0x3fb8aa3b07247823 */ /* 0x000fe20000000824 */
[----:B-1----:R-:W-:Y:S01]  /*1090*/  FMUL R5, R5, R38 ;  /* 0x0000002605057220 */ /* 0x002fe20000400000 */
[----:B------:R-:W-:Y:S01]  /*10a0*/  FADD R8, R9, R4 ;  /* 0x0000000409087221 */ /* 0x000fe20000000000 */
[----:B------:R-:W-:Y:S01]  /*10b0*/  SHF.L.U32 R16, R12, 0x17, RZ ;  /* 0x000000170c107819 */ /* 0x000fe200000006ff */
[----:B------:R-:W-:Y:S01]  /*10c0*/  FFMA R37, R7, 1.925963033500011079e-08, R36 ;  /* 0x32a5706007257823 */ /* 0x000fe20000000024 */
[----:B------:R-:W-:Y:S01]  /*10d0*/  SHF.L.U32 R36, R11, 0x17, RZ ;  /* 0x000000170b247819 */ /* 0x000fe200000006ff */
[----:B------:R-:W-:Y:S01]  /*10e0*/  FADD R12, R8, R5 ;  /* 0x00000005080c7221 */ /* 0x000fe20000000000 */
[----:B------:R-:W1:Y:S01]  /*10f0*/  MUFU.EX2 R19, R19 ;  /* 0x0000001300137308 */ /* 0x000e620000000800 */
[----:B0-----:R-:W-:Y:S01]  /*1100*/  FMUL R7, R17, R40 ;  /* 0x0000002811077220 */ /* 0x001fe20000400000 */
[----:B------:R-:W-:Y:S01]  /*1110*/  SHF.L.U32 R17, R10, 0x17, RZ ;  /* 0x000000170a117819 */ /* 0x000fe200000006ff */
[----:B------:R-:W-:-:S02]  /*1120*/  IMAD.SHL.U32 R15, R15, 0x800000, RZ ;  /* 0x008000000f0f7824 */ /* 0x000fc400078e00ff */
[----:B------:R-:W-:-:S03]  /*1130*/  FADD R11, R12, R7 ;  /* 0x000000070c0b7221 */ /* 0x000fc60000000000 */
[----:B------:R-:W0:Y:S01]  /*1140*/  MUFU.EX2 R39, R39 ;  /* 0x0000002700277308 */ /* 0x000e220000000800 */
[----:B--2---:R-:W-:-:S04]  /*1150*/  FMUL R8, R16, R13 ;  /* 0x0000000d10087220 */ /* 0x004fc80000400000 */
[----:B------:R-:W-:-:S03]  /*1160*/  FADD R12, R11, R8 ;  /* 0x000000080b0c7221 */ /* 0x000fc60000000000 */
[----:B------:R-:W2:Y:S01]  /*1170*/  MUFU.EX2 R42, R42 ;  /* 0x0000002a002a7308 */ /* 0x000ea20000000800 */
[----:B-1----:R-:W-:-:S04]  /*1180*/  FMUL R9, R36, R19 ;  /* 0x0000001324097220 */ /* 0x002fc80000400000 */
[----:B------:R-:W-:-:S03]  /*1190*/  FADD R11, R12, R9 ;  /* 0x000000090c0b7221 */ /* 0x000fc60000000000 */
[----:B------:R-:W1:Y:S01]  /*11a0*/  MUFU.EX2 R38, R37 ;  /* 0x0000002500267308 */ /* 0x000e620000000800 */
[----:B0-----:R-:W-:-:S04]  /*11b0*/  FMUL R10, R14, R39 ;  /* 0x000000270e0a7220 */ /* 0x001fc80000400000 */
[----:B------:R-:W-:Y:S01]  /*11c0*/  FADD R12, R11, R10 ;  /* 0x0000000a0b0c7221 */ /* 0x000fe20000000000 */
[----:B--2---:R-:W-:-:S04]  /*11d0*/  FMUL R17, R17, R42 ;  /* 0x0000002a11117220 */ /* 0x004fc80000400000 */
[----:B------:R-:W-:Y:S01]  /*11e0*/  FADD R13, R12, R17 ;  /* 0x000000110c0d7221 */ /* 0x000fe20000000000 */
[----:B-1----:R-:W-:-:S04]  /*11f0*/  FMUL R16, R15, R38 ;  /* 0x000000260f107220 */ /* 0x002fc80000400000 */
        /* <DEDUP_REMOVED lines=10> */
.L_x_3525:
        /* <DEDUP_REMOVED lines=11> */
[----:B0-----:R-:W-:Y:S05]  /*1350*/  CALL.REL.NOINC `($__internal_50_$__cuda_sm3x_div_rn_noftz_f32_slowpath) ;  /* 0x0000001800ac7944 */ /* 0x001fea0003c00000 */
[----:B------:R-:W-:-:S07]  /*1360*/  MOV R14, R6 ;  /* 0x00000006000e7202 */ /* 0x000fce0000000f00 */
.L_x_3490:
[----:B------:R-:W-:Y:S05]  /*1370*/  BSYNC.RECONVERGENT B3 ;  /* 0x0000000000037941 */ /* 0x000fea0003800200 */
.L_x_3489:
        /* <DEDUP_REMOVED lines=11> */
[----:B0-----:R-:W-:Y:S05]  /*1430*/  CALL.REL.NOINC `($__internal_50_$__cuda_sm3x_div_rn_noftz_f32_slowpath) ;  /* 0x0000001800747944 */ /* 0x001fea0003c00000 */
[----:B------:R-:W-:-:S07]  /*1440*/  MOV R15, R6 ;  /* 0x00000006000f7202 */ /* 0x000fce0000000f00 */
.L_x_3492:
[----:B------:R-:W-:Y:S05]  /*1450*/  BSYNC.RECONVERGENT B3 ;  /* 0x0000000000037941 */ /* 0x000fea0003800200 */
.L_x_3491:
        /* <DEDUP_REMOVED lines=12> */
[----:B------:R-:W-:-:S07]  /*1520*/  IMAD.MOV.U32 R0, RZ, RZ, R6 ;  /* 0x000000ffff007224 */ /* 0x000fce00078e0006 */
.L_x_3494:
[----:B------:R-:W-:Y:S05]  /*1530*/  BSYNC.RECONVERGENT B3 ;  /* 0x0000000000037941 */ /* 0x000fea0003800200 */
.L_x_3493:
        /* <DEDUP_REMOVED lines=13> */
.L_x_3496:
[----:B------:R-:W-:Y:S05]  /*1610*/  BSYNC.RECONVERGENT B3 ;  /* 0x0000000000037941 */ /* 0x000fea0003800200 */
.L_x_3495:
        /* <DEDUP_REMOVED lines=13> */
.L_x_3498:
[----:B------:R-:W-:Y:S05]  /*16f0*/  BSYNC.RECONVERGENT B3 ;  /* 0x0000000000037941 */ /* 0x000fea0003800200 */
.L_x_3497:
        /* <DEDUP_REMOVED lines=11> */
[----:B0-----:R-:W-:Y:S05]  /*17b0*/  CALL.REL.NOINC `($__internal_50_$__cuda_sm3x_div_rn_noftz_f32_slowpath) ;  /* 0x0000001400947944 */ /* 0x001fea0003c00000 */
[----:B------:R-:W-:-:S07]  /*17c0*/  MOV R37, R6 ;  /* 0x0000000600257202 */ /* 0x000fce0000000f00 */
.L_x_3500:
[----:B------:R-:W-:Y:S05]  /*17d0*/  BSYNC.RECONVERGENT B3 ;  /* 0x0000000000037941 */ /* 0x000fea0003800200 */
.L_x_3499:
        /* <DEDUP_REMOVED lines=11> */
[----:B------:R-:W-:Y:S05]  /*1890*/  CALL.REL.NOINC `($__internal_50_$__cuda_sm3x_div_rn_noftz_f32_slowpath) ;  /* 0x00000014005c7944 */ /* 0x000fea0003c00000 */
[----:B------:R-:W-:-:S07]  /*18a0*/  MOV R38, R6 ;  /* 0x0000000600267202 */ /* 0x000fce0000000f00 */
.L_x_3502:
[----:B------:R-:W-:Y:S05]  /*18b0*/  BSYNC.RECONVERGENT B3 ;  /* 0x0000000000037941 */ /* 0x000fea0003800200 */
.L_x_3501:
        /* <DEDUP_REMOVED lines=11> */
[----:B------:R-:W-:Y:S05]  /*1970*/  CALL.REL.NOINC `($__internal_50_$__cuda_sm3x_div_rn_noftz_f32_slowpath) ;  /* 0x0000001400247944 */ /* 0x000fea0003c00000 */
[----:B------:R-:W-:-:S07]  /*1980*/  IMAD.MOV.U32 R7, RZ, RZ, R6 ;  /* 0x000000ffff077224 */ /* 0x000fce00078e0006 */
.L_x_3504:
[----:B------:R-:W-:Y:S05]  /*1990*/  BSYNC.RECONVERGENT B3 ;  /* 0x0000000000037941 */ /* 0x000fea0003800200 */
.L_x_3503:
        /* <DEDUP_REMOVED lines=12> */
[----:B------:R-:W-:-:S07]  /*1a60*/  MOV R8, R6 ;  /* 0x0000000600087202 */ /* 0x000fce0000000f00 */
.L_x_3506:
[----:B------:R-:W-:Y:S05]  /*1a70*/  BSYNC.RECONVERGENT B3 ;  /* 0x0000000000037941 */ /* 0x000fea0003800200 */
.L_x_3505:
        /* <DEDUP_REMOVED lines=13> */
.L_x_3508:
[----:B------:R-:W-:Y:S05]  /*1b50*/  BSYNC.RECONVERGENT B3 ;  /* 0x0000000000037941 */ /* 0x000fea0003800200 */
.L_x_3507:
        /* <DEDUP_REMOVED lines=11> */
[----:B------:R-:W-:Y:S05]  /*1c10*/  CALL.REL.NOINC `($__internal_50_$__cuda_sm3x_div_rn_noftz_f32_slowpath) ;  /* 0x00000010007c7944 */ /* 0x000fea0003c00000 */
[----:B------:R-:W-:-:S07]  /*1c20*/  MOV R10, R6 ;  /* 0x00000006000a7202 */ /* 0x000fce0000000f00 */
.L_x_3510:
[----:B------:R-:W-:Y:S05]  /*1c30*/  BSYNC.RECONVERGENT B3 ;  /* 0x0000000000037941 */ /* 0x000fea0003800200 */
.L_x_3509:
        /* <DEDUP_REMOVED lines=12> */
.L_x_3512:
[----:B------:R-:W-:Y:S05]  /*1d00*/  BSYNC.RECONVERGENT B3 ;  /* 0x0000000000037941 */ /* 0x000fea0003800200 */
.L_x_3511:
        /* <DEDUP_REMOVED lines=10> */
[----:B------:R-:W-:Y:S01]  /*1db0*/  ISETP.GE.U32.AND P4, PT, R34, UR44, PT ;  /* 0x0000002c22007c0c */ /* 0x000fe2000bf86070 */
[----:B------:R-:W-:Y:S01]  /*1dc0*/  IMAD.IADD R3, R3, 0x1, R5 ;  /* 0x0000000103037824 */ /* 0x000fe200078e0205 */
[C---:B------:R-:W-:Y:S02]  /*1dd0*/  LEA R4, P1, R2.reuse, UR36, 0x1 ;  /* 0x0000002402047c11 */ /* 0x040fe4000f8208ff */
[----:B------:R-:W-:Y:S02]  /*1de0*/  ISETP.GE.U32.AND P5, PT, R33, UR44, PT ;  /* 0x0000002c21007c0c */ /* 0x000fe4000bfa6070 */
[----:B------:R-:W-:Y:S02]  /*1df0*/  LEA.HI.X R5, R2, UR37, R3, 0x1, P1 ;  /* 0x0000002502057c11 */ /* 0x000fe400088f0c03 */
[----:B------:R-:W-:Y:S02]  /*1e00*/  @!P0 F2FP.BF16.F32.PACK_AB R14, RZ, R14 ;  /* 0x0000000eff0e823e */ /* 0x000fe400000010ff */
[----:B------:R-:W-:-:S02]  /*1e10*/  ISETP.GE.AND.EX P3, PT, RZ, UR45, PT, P3 ;  /* 0x0000002dff007c0c */ /* 0x000fc4000bf66330 */
[----:B------:R-:W-:Y:S01]  /*1e20*/  ISETP.GE.AND.EX P4, PT, RZ, UR45, PT, P4 ;  /* 0x0000002dff007c0c */ /* 0x000fe2000bf86340 */
[----:B------:R0:W-:Y:S01]  /*1e30*/  @!P0 STG.E.U16 desc[UR4][R4.64], R14 ;  /* 0x0000000e04008986 */ /* 0x0001e2000c101504 */
[----:B------:R-:W-:Y:S02]  /*1e40*/  ISETP.GE.AND.EX P5, PT, RZ, UR45, PT, P5 ;  /* 0x0000002dff007c0c */ /* 0x000fe4000bfa6350 */
[----:B------:R-:W-:Y:S02]  /*1e50*/  ISETP.GE.U32.AND P0, PT, R25, UR44, PT ;  /* 0x0000002c19007c0c */ /* 0x000fe4000bf06070 */
[----:B------:R-:W-:Y:S02]  /*1e60*/  @!P6 R2UR UR12, R20 ;  /* 0x00000000140ce2ca */ /* 0x000fe400000e0000 */
[----:B------:R-:W-:Y:S02]  /*1e70*/  @!P6 R2UR UR13, R21 ;  /* 0x00000000150de2ca */ /* 0x000fe400000e0000 */
        /* <DEDUP_REMOVED lines=61> */
.L_x_3487:
[----:B------:R-:W-:Y:S05]  /*2250*/  EXIT ;  /* 0x000000000000794d */ /* 0x000fea0003800000 */
.L_x_3488:
[----:B------:R-:W-:Y:S01]  /*2260*/  BSSY B1, `(.L_x_3514) ;  /* 0x0000007000017945 */ /* 0x000fe20003800000 */
[----:B------:R-:W-:Y:S02]  /*2270*/  MOV R12, 0x10 ;  /* 0x00000010000c7802 */ /* 0x000fe40000000f00 */
[----:B------:R-:W-:Y:S02]  /*2280*/  MOV R11, 0x1f ;  /* 0x0000001f000b7802 */ /* 0x000fe40000000f00 */
[----:B------:R-:W-:-:S07]  /*2290*/  MOV R15, 0xffffffff ;  /* 0xffffffff000f7802 */ /* 0x000fce0000000f00 */
[----:B------:R-:W-:Y:S05]  /*22a0*/  WARPSYNC.COLLECTIVE R15, `(.L_x_3515) ;  /* 0x000000000f087348 */ /* 0x000fea0003c00000 */
[----:B------:R0:W1:Y:S02]  /*22b0*/  SHFL.BFLY P6, R14, R13, R12, R11 ;  /* 0x0c00000c0d0e7389 */ /* 0x00006400000c000b */
[----:B01----:R-:W-:Y:S05]  /*22c0*/  ENDCOLLECTIVE ;  /* 0x000000000000791b */ /* 0x003fea0003800000 */
.L_x_3515:
[----:B------:R-:W-:Y:S05]  /*22d0*/  BSYNC B1 ;  /* 0x0000000000017941 */ /* 0x000fea0003800000 */
.L_x_3514:
        /* <DEDUP_REMOVED lines=8> */
.L_x_3516:
[----:B------:R-:W-:Y:S01]  /*2360*/  HFMA2 R12, -RZ, RZ, 0, 2.384185791015625e-07 ;  /* 0x00000004ff0c7431 */ /* 0x000fe200000001ff */
[----:B------:R-:W-:-:S04]  /*2370*/  FMNMX R0, R13, R14, !PT ;  /* 0x0000000e0d007209 */ /* 0x000fc80007800000 */
[----:B------:R-:W-:-:S07]  /*2380*/  MOV R13, R0 ;  /* 0x00000000000d7202 */ /* 0x000fce0000000f00 */
[----:B------:R-:W-:Y:S05]  /*2390*/  WARPSYNC.COLLECTIVE R15, `(.L_x_3517) ;  /* 0x000000000f087348 */ /* 0x000fea0003c00000 */
[----:B------:R0:W1:Y:S02]  /*23a0*/  SHFL.BFLY P6, R14, R13, R12, R11 ;  /* 0x0c00000c0d0e7389 */ /* 0x00006400000c000b */
[----:B01----:R-:W-:Y:S05]  /*23b0*/  ENDCOLLECTIVE ;  /* 0x000000000000791b */ /* 0x003fea0003800000 */
.L_x_3517:
[----:B------:R-:W-:Y:S01]  /*23c0*/  IMAD.MOV.U32 R12, RZ, RZ, 0x2 ;  /* 0x00000002ff0c7424 */ /* 0x000fe200078e00ff */
[----:B------:R-:W-:-:S04]  /*23d0*/  FMNMX R2, R0, R14, !PT ;  /* 0x0000000e00027209 */ /* 0x000fc80007800000 */
[----:B------:R-:W-:-:S07]  /*23e0*/  MOV R13, R2 ;  /* 0x00000002000d7202 */ /* 0x000fce0000000f00 */
[----:B------:R-:W-:Y:S05]  /*23f0*/  WARPSYNC.COLLECTIVE R15, `(.L_x_3518) ;  /* 0x000000000f087348 */ /* 0x000fea0003c00000 */
[----:B------:R0:W1:Y:S02]  /*2400*/  SHFL.BFLY P6, R14, R13, R12, R11 ;  /* 0x0c00000c0d0e7389 */ /* 0x00006400000c000b */
[----:B01----:R-:W-:Y:S05]  /*2410*/  ENDCOLLECTIVE ;  /* 0x000000000000791b */ /* 0x003fea0003800000 */
.L_x_3518:
[----:B------:R-:W-:Y:S01]  /*2420*/  HFMA2 R12, -RZ, RZ, 0, 5.9604644775390625e-08 ;  /* 0x00000001ff0c7431 */ /* 0x000fe200000001ff */
[----:B------:R-:W-:-:S04]  /*2430*/  FMNMX R3, R2, R14, !PT ;  /* 0x0000000e02037209 */ /* 0x000fc80007800000 */
[----:B------:R-:W-:-:S07]  /*2440*/  MOV R13, R3 ;  /* 0x00000003000d7202 */ /* 0x000fce0000000f00 */
[----:B------:R-:W-:Y:S05]  /*2450*/  WARPSYNC.COLLECTIVE R15, `(.L_x_3519) ;  /* 0x000000000f087348 */ /* 0x000fea0003c00000 */
[----:B------:R0:W1:Y:S02]  /*2460*/  SHFL.BFLY P6, R14, R13, R12, R11 ;  /* 0x0c00000c0d0e7389 */ /* 0x00006400000c000b */
[----:B01----:R-:W-:Y:S05]  /*2470*/  ENDCOLLECTIVE ;  /* 0x000000000000791b */ /* 0x003fea0003800000 */
.L_x_3519:
[----:B------:R-:W-:Y:S01]  /*2480*/  HFMA2 R11, -RZ, RZ, 3.7421875, 0 ;  /* 0x437c0000ff0b7431 */ /* 0x000fe200000001ff */
[----:B------:R-:W-:-:S05]  /*2490*/  FMNMX R14, R3, R14, !PT ;  /* 0x0000000e030e7209 */ /* 0x000fca0007800000 */
        /* <DEDUP_REMOVED lines=9> */
[----:B------:R-:W-:Y:S01]  /*2530*/  FFMA.RM R4, R4, R11, 12582913 ;  /* 0x4b40000104047423 */ /* 0x000fe2000000400b */
[----:B------:R-:W-:Y:S01]  /*2540*/  FFMA.SAT R8, R3, R10, 0.5 ;  /* 0x3f00000003087423 */ /* 0x000fe2000000200a */
[----:B------:R-:W-:Y:S01]  /*2550*/  FADD R5, -R14, R38 ;  /* 0x000000260e057221 */ /* 0x000fe20000000100 */
[C---:B------:R-:W-:Y:S01]  /*2560*/  FADD R2, R0.reuse, -12583039 ;  /* 0xcb40007f00027421 */ /* 0x040fe20000000000 */
[----:B------:R-:W-:-:S02]  /*2570*/  IMAD.SHL.U32 R0, R0, 0x800000, RZ ;  /* 0x0080000000007824 */ /* 0x000fc400078e00ff */
[-C--:B------:R-:W-:Y:S01]  /*2580*/  FFMA.RM R8, R8, R11.reuse, 12582913 ;  /* 0x4b40000108087423 */ /* 0x080fe2000000400b */
[C---:B------:R-:W-:Y:S01]  /*2590*/  FADD R7, -R14.reuse, R7 ;  /* 0x000000070e077221 */ /* 0x040fe20000000100 */
[C---:B------:R-:W-:Y:S01]  /*25a0*/  FFMA R2, R37.reuse, 1.4426950216293334961, -R2 ;  /* 0x3fb8aa3b25027823 */ /* 0x040fe20000000802 */
[C---:B------:R-:W-:Y:S01]  /*25b0*/  FADD R9, -R14.reuse, R9 ;  /* 0x000000090e097221 */ /* 0x040fe20000000100 */
[C---:B------:R-:W-:Y:S01]  /*25c0*/  FADD R17, -R14.reuse, R17 ;  /* 0x000000110e117221 */ /* 0x040fe20000000100 */
[C---:B------:R-:W-:Y:S01]  /*25d0*/  FADD R13, -R14.reuse, R16 ;  /* 0x000000100e0d7221 */ /* 0x040fe20000000100 */
[----:B------:R-:W-:Y:S01]  /*25e0*/  FFMA R2, R37, 1.925963033500011079e-08, R2 ;  /* 0x32a5706025027823 */ /* 0x000fe20000000002 */
[----:B------:R-:W-:Y:S01]  /*25f0*/  FADD R15, -R14, R36 ;  /* 0x000000240e0f7221 */ /* 0x000fe20000000100 */
[-C--:B------:R-:W-:Y:S01]  /*2600*/  FFMA.SAT R12, R7, R10.reuse, 0.5 ;  /* 0x3f000000070c7423 */ /* 0x080fe2000000200a */
[-C--:B------:R-:W-:Y:S01]  /*2610*/  FFMA.SAT R14, R9, R10.reuse, 0.5 ;  /* 0x3f000000090e7423 */ /* 0x080fe2000000200a */
[----:B------:R0:W1:Y:S01]  /*2620*/  MUFU.EX2 R37, R2 ;  /* 0x0000000200257308 */ /* 0x0000620000000800 */
[----:B------:R-:W-:Y:S01]  /*2630*/  FFMA.SAT R16, R13, R10, 0.5 ;  /* 0x3f0000000d107423 */ /* 0x000fe2000000200a */
[-C--:B------:R-:W-:Y:S01]  /*2640*/  FFMA.RM R12, R12, R11.reuse, 12582913 ;  /* 0x4b4000010c0c7423 */ /* 0x080fe2000000400b */
[----:B------:R-:W-:-:S02]  /*2650*/  FFMA.RM R14, R14, R11, 12582913 ;  /* 0x4b4000010e0e7423 */ /* 0x000fc4000000400b */
[----:B------:R-:W-:Y:S01]  /*2660*/  FFMA.RM R16, R16, R11, 12582913 ;  /* 0x4b40000110107423 */ /* 0x000fe2000000400b */
[----:B0-----:R-:W-:-:S04]  /*2670*/  FADD R2, R8, -12583039 ;  /* 0xcb40007f08027421 */ /* 0x001fc80000000000 */
[C---:B------:R-:W-:Y:S01]  /*2680*/  FFMA R2, R3.reuse, 1.4426950216293334961, -R2 ;  /* 0x3fb8aa3b03027823 */ /* 0x040fe20000000802 */
[----:B-1----:R-:W-:Y:S01]  /*2690*/  FMUL R6, R0, R37 ;  /* 0x0000002500067220 */ /* 0x002fe20000400000 */
[----:B------:R-:W-:Y:S02]  /*26a0*/  FADD R0, R4, -12583039 ;  /* 0xcb40007f04007421 */ /* 0x000fe40000000000 */
[----:B------:R-:W-:Y:S01]  /*26b0*/  FFMA R3, R3, 1.925963033500011079e-08, R2 ;  /* 0x32a5706003037823 */ /* 0x000fe20000000002 */
[----:B------:R-:W-:Y:S01]  /*26c0*/  SHF.L.U32 R2, R8, 0x17, RZ ;  /* 0x0000001708027819 */ /* 0x000fe200000006ff */
[----:B------:R-:W-:-:S04]  /*26d0*/  FFMA R0, R19, 1.4426950216293334961, -R0 ;  /* 0x3fb8aa3b13007823 */ /* 0x000fc80000000800 */
[----:B------:R-:W0:Y:S01]  /*26e0*/  MUFU.EX2 R3, R3 ;  /* 0x0000000300037308 */ /* 0x000e220000000800 */
[----:B------:R-:W-:Y:S01]  /*26f0*/  FFMA R19, R19, 1.925963033500011079e-08, R0 ;  /* 0x32a5706013137823 */ /* 0x000fe20000000000 */
[----:B------:R-:W-:Y:S01]  /*2700*/  SHF.L.U32 R0, R4, 0x17, RZ ;  /* 0x0000001704007819 */ /* 0x000fe200000006ff */
[----:B------:R-:W-:-:S04]  /*2710*/  FFMA.SAT R4, R5, R10, 0.5 ;  /* 0x3f00000005047423 */ /* 0x000fc8000000200a */
[----:B------:R-:W-:Y:S01]  /*2720*/  FFMA.RM R4, R4, R11, 12582913 ;  /* 0x4b40000104047423 */ /* 0x000fe2000000400b */
[----:B------:R-:W1:Y:S03]  /*2730*/  MUFU.EX2 R19, R19 ;  /* 0x0000001300137308 */ /* 0x000e660000000800 */
[C---:B------:R-:W-:Y:S01]  /*2740*/  FADD R8, R4.reuse, -12583039 ;  /* 0xcb40007f04087421 */ /* 0x040fe20000000000 */
[----:B------:R-:W-:-:S03]  /*2750*/  SHF.L.U32 R4, R4, 0x17, RZ ;  /* 0x0000001704047819 */ /* 0x000fc600000006ff */
[----:B------:R-:W-:Y:S01]  /*2760*/  FFMA R8, R5, 1.4426950216293334961, -R8 ;  /* 0x3fb8aa3b05087823 */ /* 0x000fe20000000808 */
[----:B0-----:R-:W-:-:S03]  /*2770*/  FMUL R2, R2, R3 ;  /* 0x0000000302027220 */ /* 0x001fc60000400000 */
[----:B------:R-:W-:-:S04]  /*2780*/  FFMA R8, R5, 1.925963033500011079e-08, R8 ;  /* 0x32a5706005087823 */ /* 0x000fc80000000008 */
[----:B------:R0:W2:Y:S01]  /*2790*/  MUFU.EX2 R5, R8 ;  /* 0x0000000800057308 */ /* 0x0000a20000000800 */
[----:B-1----:R-:W-:Y:S01]  /*27a0*/  FMUL R0, R0, R19 ;  /* 0x0000001300007220 */ /* 0x002fe20000400000 */
[----:B0-----:R-:W-:-:S04]  /*27b0*/  FADD R8, R14, -12583039 ;  /* 0xcb40007f0e087421 */ /* 0x001fc80000000000 */
[C---:B------:R-:W-:Y:S01]  /*27c0*/  FFMA R8, R9.reuse, 1.4426950216293334961, -R8 ;  /* 0x3fb8aa3b09087823 */ /* 0x040fe20000000808 */
[----:B--2---:R-:W-:Y:S01]  /*27d0*/  FMUL R3, R4, R5 ;  /* 0x0000000504037220 */ /* 0x004fe20000400000 */
[----:B------:R-:W-:Y:S02]  /*27e0*/  FADD R4, R12, -12583039 ;  /* 0xcb40007f0c047421 */ /* 0x000fe40000000000 */
[----:B------:R-:W-:Y:S01]  /*27f0*/  FFMA R8, R9, 1.925963033500011079e-08, R8 ;  /* 0x32a5706009087823 */ /* 0x000fe20000000008 */
[----:B------:R-:W-:Y:S02]  /*2800*/  IMAD.SHL.U32 R5, R14, 0x800000, RZ ;  /* 0x008000000e057824 */ /* 0x000fe400078e00ff */
[----:B------:R-:W-:-:S03]  /*2810*/  FFMA R4, R7, 1.4426950216293334961, -R4 ;  /* 0x3fb8aa3b07047823 */ /* 0x000fc60000000804 */
[----:B------:R-:W0:Y:S01]  /*2820*/  MUFU.EX2 R8, R8 ;  /* 0x0000000800087308 */ /* 0x000e220000000800 */
[----:B------:R-:W-:Y:S01]  /*2830*/  FFMA R7, R7, 1.925963033500011079e-08, R4 ;  /* 0x32a5706007077823 */ /* 0x000fe20000000004 */
[----:B------:R-:W-:Y:S01]  /*2840*/  SHF.L.U32 R4, R12, 0x17, RZ ;  /* 0x000000170c047819 */ /* 0x000fe200000006ff */
[----:B------:R-:W-:-:S04]  /*2850*/  FFMA.SAT R12, R17, R10, 0.5 ;  /* 0x3f000000110c7423 */ /* 0x000fc8000000200a */
[----:B------:R-:W-:Y:S01]  /*2860*/  FFMA.RM R12, R12, R11, 12582913 ;  /* 0x4b4000010c0c7423 */ /* 0x000fe2000000400b */
[----:B------:R-:W1:Y:S03]  /*2870*/  MUFU.EX2 R7, R7 ;  /* 0x0000000700077308 */ /* 0x000e660000000800 */
[----:B------:R-:W-:-:S04]  /*2880*/  FADD R14, R12, -12583039 ;  /* 0xcb40007f0c0e7421 */ /* 0x000fc80000000000 */
[----:B------:R-:W-:Y:S01]  /*2890*/  FFMA R14, R17, 1.4426950216293334961, -R14 ;  /* 0x3fb8aa3b110e7823 */ /* 0x000fe2000000080e */
[----:B0-----:R-:W-:Y:S01]  /*28a0*/  FMUL R5, R5, R8 ;  /* 0x0000000805057220 */ /* 0x001fe20000400000 */
[----:B------:R-:W-:Y:S02]  /*28b0*/  FADD R8, R16, -12583039 ;  /* 0xcb40007f10087421 */ /* 0x000fe40000000000 */
[----:B------:R-:W-:Y:S02]  /*28c0*/  FFMA R14, R17, 1.925963033500011079e-08, R14 ;  /* 0x32a57060110e7823 */ /* 0x000fe4000000000e */
[----:B------:R-:W-:-:S04]  /*28d0*/  FFMA R8, R13, 1.4426950216293334961, -R8 ;  /* 0x3fb8aa3b0d087823 */ /* 0x000fc80000000808 */
[----:B------:R-:W0:Y:S01]  /*28e0*/  MUFU.EX2 R14, R14 ;  /* 0x0000000e000e7308 */ /* 0x000e220000000800 */
[----:B-1----:R-:W-:Y:S01]  /*28f0*/  FMUL R4, R4, R7 ;  /* 0x0000000704047220 */ /* 0x002fe20000400000 */
[----:B------:R-:W-:Y:S01]  /*2900*/  SHF.L.U32 R7, R12, 0x17, RZ ;  /* 0x000000170c077819 */ /* 0x000fe200000006ff */
[----:B------:R-:W-:Y:S01]  /*2910*/  FFMA R13, R13, 1.925963033500011079e-08, R8 ;  /* 0x32a570600d0d7823 */ /* 0x000fe20000000008 */
[-C--:B------:R-:W-:Y:S01]  /*2920*/  FFMA.SAT R12, R15, R10.reuse, 0.5 ;  /* 0x3f0000000f0c7423 */ /* 0x080fe2000000200a */
[----:B------:R-:W-:Y:S01]  /*2930*/  SHF.L.U32 R8, R16, 0x17, RZ ;  /* 0x0000001710087819 */ /* 0x000fe200000006ff */
[----:B------:R-:W-:Y:S02]  /*2940*/  FFMA.SAT R16, R39, R10, 0.5 ;  /* 0x3f00000027107423 */ /* 0x000fe4000000200a */
[-C--:B------:R-:W-:Y:S01]  /*2950*/  FFMA.RM R12, R12, R11.reuse, 12582913 ;  /* 0x4b4000010c0c7423 */ /* 0x080fe2000000400b */
[----:B------:R-:W1:Y:S01]  /*2960*/  MUFU.EX2 R13, R13 ;  /* 0x0000000d000d7308 */ /* 0x000e620000000800 */
[----:B------:R-:W-:-:S03]  /*2970*/  FFMA.RM R16, R16, R11, 12582913 ;  /* 0x4b40000110107423 */ /* 0x000fc6000000400b */
[C---:B------:R-:W-:Y:S01]  /*2980*/  SHF.L.U32 R9, R12.reuse, 0x17, RZ ;  /* 0x000000170c097819 */ /* 0x040fe200000006ff */
[----:B0-----:R-:W-:Y:S01]  /*2990*/  FMUL R7, R7, R14 ;  /* 0x0000000e07077220 */ /* 0x001fe20000400000 */
[----:B------:R-:W-:Y:S01]  /*29a0*/  FADD R14, R12, -12583039 ;  /* 0xcb40007f0c0e7421 */ /* 0x000fe20000000000 */
[----:B------:R-:W-:-:S03]  /*29b0*/  FADD R12, R16, -12583039 ;  /* 0xcb40007f100c7421 */ /* 0x000fc60000000000 */
[----:B------:R-:W-:Y:S01]  /*29c0*/  FFMA R14, R15, 1.4426950216293334961, -R14 ;  /* 0x3fb8aa3b0f0e7823 */ /* 0x000fe2000000080e */
[----:B------:R-:W-:-:S03]  /*29d0*/  FFMA R12, R39, 1.4426950216293334961, -R12 ;  /* 0x3fb8aa3b270c7823 */ /* 0x000fc6000000080c */
[----:B------:R-:W-:Y:S01]  /*29e0*/  FFMA R14, R15, 1.925963033500011079e-08, R14 ;  /* 0x32a570600f0e7823 */ /* 0x000fe2000000000e */
[----:B------:R-:W-:Y:S01]  /*29f0*/  FFMA R39, R39, 1.925963033500011079e-08, R12 ;  /* 0x32a5706027277823 */ /* 0x000fe2000000000c */
[-C--:B------:R-:W-:Y:S01]  /*2a00*/  FFMA.SAT R12, R41, R10.reuse, 0.5 ;  /* 0x3f000000290c7423 */ /* 0x080fe2000000200a */
[----:B------:R-:W-:Y:S01]  /*2a10*/  FFMA.SAT R10, R43, R10, 0.5 ;  /* 0x3f0000002b0a7423 */ /* 0x000fe2000000200a */
[----:B-1----:R-:W-:Y:S01]  /*2a20*/  FMUL R8, R8, R13 ;  /* 0x0000000d08087220 */ /* 0x002fe20000400000 */
[----:B------:R-:W-:Y:S01]  /*2a30*/  FADD R13, RZ, R6 ;  /* 0x00000006ff0d7221 */ /* 0x000fe20000000000 */
[-C--:B------:R-:W-:Y:S01]  /*2a40*/  FFMA.RM R15, R12, R11.reuse, 12582913 ;  /* 0x4b4000010c0f7423 */ /* 0x080fe2000000400b */
[----:B------:R-:W-:Y:S01]  /*2a50*/  FFMA.RM R11, R10, R11, 12582913 ;  /* 0x4b4000010a0b7423 */ /* 0x000fe2000000400b */
[----:B------:R-:W0:Y:S01]  /*2a60*/  MUFU.EX2 R14, R14 ;  /* 0x0000000e000e7308 */ /* 0x000e220000000800 */
[----:B------:R-:W-:Y:S01]  /*2a70*/  FADD R13, R13, R0 ;  /* 0x000000000d0d7221 */ /* 0x000fe20000000000 */
[C---:B------:R-:W-:Y:S01]  /*2a80*/  FADD R10, R15.reuse, -12583039 ;  /* 0xcb40007f0f0a7421 */ /* 0x040fe20000000000 */
[----:B------:R-:W-:-:S03]  /*2a90*/  IMAD.SHL.U32 R15, R15, 0x800000, RZ ;  /* 0x008000000f0f7824 */ /* 0x000fc600078e00ff */
[C---:B------:R-:W-:Y:S02]  /*2aa0*/  FFMA R10, R41.reuse, 1.4426950216293334961, -R10 ;  /* 0x3fb8aa3b290a7823 */ /* 0x040fe4000000080a */
[----:B------:R-:W1:Y:S02]  /*2ab0*/  MUFU.EX2 R39, R39 ;  /* 0x0000002700277308 */ /* 0x000e640000000800 */
[----:B------:R-:W-:Y:S01]  /*2ac0*/  FFMA R41, R41, 1.925963033500011079e-08, R10 ;  /* 0x32a5706029297823 */ /* 0x000fe2000000000a */
[C---:B------:R-:W-:Y:S01]  /*2ad0*/  FADD R10, R11.reuse, -12583039 ;  /* 0xcb40007f0b0a7421 */ /* 0x040fe20000000000 */
[----:B------:R-:W-:-:S03]  /*2ae0*/  SHF.L.U32 R11, R11, 0x17, RZ ;  /* 0x000000170b0b7819 */ /* 0x000fc600000006ff */
[----:B------:R-:W-:Y:S01]  /*2af0*/  FFMA R10, R43, 1.4426950216293334961, -R10 ;  /* 0x3fb8aa3b2b0a7823 */ /* 0x000fe2000000080a */
[----:B0-----:R-:W-:-:S03]  /*2b00*/  FMUL R9, R9, R14 ;  /* 0x0000000e09097220 */ /* 0x001fc60000400000 */
[----:B------:R-:W-:Y:S01]  /*2b10*/  FFMA R43, R43, 1.925963033500011079e-08, R10 ;  /* 0x32a570602b2b7823 */ /* 0x000fe2000000000a */
[----:B------:R-:W-:Y:S01]  /*2b20*/  FADD R10, R13, R2 ;  /* 0x000000020d0a7221 */ /* 0x000fe20000000000 */
[----:B------:R-:W0:Y:S03]  /*2b30*/  MUFU.EX2 R14, R41 ;  /* 0x00000029000e7308 */ /* 0x000e260000000800 */
[----:B------:R-:W-:Y:S01]  /*2b40*/  FADD R13, R10, R3 ;  /* 0x000000030a0d7221 */ /* 0x000fe20000000000 */
[----:B------:R-:W-:-:S03]  /*2b50*/  SHF.L.U32 R10, R16, 0x17, RZ ;  /* 0x00000017100a7819 */ /* 0x000fc600000006ff */
[----:B------:R-:W-:Y:S01]  /*2b60*/  FADD R12, R13, R4 ;  /* 0x000000040d0c7221 */ /* 0x000fe20000000000 */
[----:B------:R-:W2:Y:S01]  /*2b70*/  MUFU.EX2 R16, R43 ;  /* 0x0000002b00107308 */ /* 0x000ea20000000800 */
[----:B-1----:R-:W-:Y:S02]  /*2b80*/  FMUL R10, R10, R39 ;  /* 0x000000270a0a7220 */ /* 0x002fe40000400000 */
[----:B------:R-:W-:-:S04]  /*2b90*/  FADD R12, R12, R5 ;  /* 0x000000050c0c7221 */ /* 0x000fc80000000000 */
[----:B------:R-:W-:Y:S01]  /*2ba0*/  FADD R13, R12, R7 ;  /* 0x000000070c0d7221 */ /* 0x000fe20000000000 */
[----:B0-----:R-:W-:Y:S01]  /*2bb0*/  FMUL R17, R15, R14 ;  /* 0x0000000e0f117220 */ /* 0x001fe20000400000 */
[----:B------:R-:W-:Y:S02]  /*2bc0*/  MOV R15, 0xffffffff ;  /* 0xffffffff000f7802 */ /* 0x000fe40000000f00 */
[----:B------:R-:W-:-:S04]  /*2bd0*/  FADD R12, R13, R8 ;  /* 0x000000080d0c7221 */ /* 0x000fc80000000000 */
[----:B------:R-:W-:Y:S01]  /*2be0*/  FADD R13, R12, R9 ;  /* 0x000000090c0d7221 */ /* 0x000fe20000000000 */
[----:B--2---:R-:W-:Y:S01]  /*2bf0*/  FMUL R16, R11, R16 ;  /* 0x000000100b107220 */ /* 0x004fe20000400000 */
[----:B------:R-:W-:Y:S02]  /*2c00*/  HFMA2 R11, -RZ, RZ, 0, 1.847743988037109375e-06 ;  /* 0x0000001fff0b7431 */ /* 0x000fe400000001ff */
[----:B------:R-:W-:-:S04]  /*2c10*/  FADD R12, R13, R10 ;  /* 0x0000000a0d0c7221 */ /* 0x000fc80000000000 */
[----:B------:R-:W-:Y:S01]  /*2c20*/  FADD R13, R12, R17 ;  /* 0x000000110c0d7221 */ /* 0x000fe20000000000 */
[----:B------:R-:W-:-:S03]  /*2c30*/  MOV R12, 0x10 ;  /* 0x00000010000c7802 */ /* 0x000fc60000000f00 */
[----:B------:R-:W-:-:S07]  /*2c40*/  FADD R13, R13, R16 ;  /* 0x000000100d0d7221 */ /* 0x000fce0000000000 */
[----:B------:R-:W-:Y:S05]  /*2c50*/  WARPSYNC.COLLECTIVE R15, `(.L_x_3520) ;  /* 0x000000000f087348 */ /* 0x000fea0003c00000 */
[----:B------:R0:W1:Y:S02]  /*2c60*/  SHFL.BFLY P6, R14, R13, R12, R11 ;  /* 0x0c00000c0d0e7389 */ /* 0x00006400000c000b */
[----:B01----:R-:W-:Y:S05]  /*2c70*/  ENDCOLLECTIVE ;  /* 0x000000000000791b */ /* 0x003fea0003800000 */
.L_x_3520:
[----:B------:R-:W-:Y:S02]  /*2c80*/  HFMA2 R12, -RZ, RZ, 0, 4.76837158203125e-07 ;  /* 0x00000008ff0c7431 */ /* 0x000fe400000001ff */
[----:B------:R-:W-:-:S04]  /*2c90*/  FADD R19, R13, R14 ;  /* 0x0000000e0d137221 */ /* 0x000fc80000000000 */
[----:B------:R-:W-:-:S07]  /*2ca0*/  IMAD.MOV.U32 R13, RZ, RZ, R19 ;  /* 0x000000ffff0d7224 */ /* 0x000fce00078e0013 */
[----:B------:R-:W-:Y:S05]  /*2cb0*/  WARPSYNC.COLLECTIVE R15, `(.L_x_3521) ;  /* 0x000000000f087348 */ /* 0x000fea0003c00000 */
[----:B------:R0:W1:Y:S02]  /*2cc0*/  SHFL.BFLY P6, R14, R13, R12, R11 ;  /* 0x0c00000c0d0e7389 */ /* 0x00006400000c000b */
[----:B01----:R-:W-:Y:S05]  /*2cd0*/  ENDCOLLECTIVE ;  /* 0x000000000000791b */ /* 0x003fea0003800000 */
.L_x_3521:
[----:B------:R-:W-:Y:S02]  /*2ce0*/  HFMA2 R12, -RZ, RZ, 0, 2.384185791015625e-07 ;  /* 0x00000004ff0c7431 */ /* 0x000fe400000001ff */
[----:B------:R-:W-:-:S05]  /*2cf0*/  FADD R36, R19, R14 ;  /* 0x0000000e13247221 */ /* 0x000fca0000000000 */
[----:B------:R-:W-:-:S07]  /*2d00*/  MOV R13, R36 ;  /* 0x00000024000d7202 */ /* 0x000fce0000000f00 */
[----:B------:R-:W-:Y:S05]  /*2d10*/  WARPSYNC.COLLECTIVE R15, `(.L_x_3522) ;  /* 0x000000000f087348 */ /* 0x000fea0003c00000 */
[----:B------:R0:W1:Y:S02]  /*2d20*/  SHFL.BFLY P6, R14, R13, R12, R11 ;  /* 0x0c00000c0d0e7389 */ /* 0x00006400000c000b */
[----:B01----:R-:W-:Y:S05]  /*2d30*/  ENDCOLLECTIVE ;  /* 0x000000000000791b */ /* 0x003fea0003800000 */
.L_x_3522:
[----:B------:R-:W-:Y:S02]  /*2d40*/  IMAD.MOV.U32 R12, RZ, RZ, 0x2 ;  /* 0x00000002ff0c7424 */ /* 0x000fe400078e00ff */
[----:B------:R-:W-:-:S05]  /*2d50*/  FADD R37, R36, R14 ;  /* 0x0000000e24257221 */ /* 0x000fca0000000000 */
[----:B------:R-:W-:-:S07]  /*2d60*/  MOV R13, R37 ;  /* 0x00000025000d7202 */ /* 0x000fce0000000f00 */
[----:B------:R-:W-:Y:S05]  /*2d70*/  WARPSYNC.COLLECTIVE R15, `(.L_x_3523) ;  /* 0x000000000f087348 */ /* 0x000fea0003c00000 */
[----:B------:R0:W1:Y:S02]  /*2d80*/  SHFL.BFLY P6, R14, R13, R12, R11 ;  /* 0x0c00000c0d0e7389 */ /* 0x00006400000c000b */
[----:B01----:R-:W-:Y:S05]  /*2d90*/  ENDCOLLECTIVE ;  /* 0x000000000000791b */ /* 0x003fea0003800000 */
.L_x_3523:
[----:B------:R-:W-:Y:S02]  /*2da0*/  HFMA2 R12, -RZ, RZ, 0, 5.9604644775390625e-08 ;  /* 0x00000001ff0c7431 */ /* 0x000fe400000001ff */
[----:B------:R-:W-:-:S05]  /*2db0*/  FADD R38, R37, R14 ;  /* 0x0000000e25267221 */ /* 0x000fca0000000000 */
[----:B------:R-:W-:-:S07]  /*2dc0*/  MOV R13, R38 ;  /* 0x00000026000d7202 */ /* 0x000fce0000000f00 */
[----:B------:R-:W-:Y:S05]  /*2dd0*/  WARPSYNC.COLLECTIVE R15, `(.L_x_3524) ;  /* 0x000000000f087348 */ /* 0x000fea0003c00000 */
[----:B------:R0:W1:Y:S02]  /*2de0*/  SHFL.BFLY P6, R14, R13, R12, R11 ;  /* 0x0c00000c0d0e7389 */ /* 0x00006400000c000b */
[----:B01----:R-:W-:Y:S05]  /*2df0*/  ENDCOLLECTIVE ;  /* 0x000000000000791b */ /* 0x003fea0003800000 */
.L_x_3524:
[----:B------:R-:W-:Y:S05]  /*2e00*/  BRA `(.L_x_3525) ;  /* 0xffffffe400247947 */ /* 0x000fea000383ffff */
        .weak           $__internal_50_$__cuda_sm3x_div_rn_noftz_f32_slowpath
        .type           $__internal_50_$__cuda_sm3x_div_rn_noftz_f32_slowpath,@function
        .size           $__internal_50_$__cuda_sm3x_div_rn_noftz_f32_slowpath,(.L_x_25502 - $__internal_50_$__cuda_sm3x_div_rn_noftz_f32_slowpath)
$__internal_50_$__cuda_sm3x_div_rn_noftz_f32_slowpath:
[--C-:B------:R-:W-:Y:S01]  /*2e10*/  SHF.R.U32.HI R13, RZ, 0x17, R11.reuse ;  /* 0x00000017ff0d7819 */ /* 0x100fe2000001160b */
        /* <DEDUP_REMOVED lines=34> */
.L_x_3527:
[----:B------:R-:W-:Y:S01]  /*3040*/  LEA R42, R13, 0xc0800000, 0x17 ;  /* 0xc08000000d2a7811 */ /* 0x000fe200078eb8ff */
[----:B------:R-:W-:Y:S01]  /*3050*/  BSSY.RECONVERGENT B2, `(.L_x_3532) ;  /* 0x0000036000027945 */ /* 0x000fe20003800200 */
[----:B------:R-:W-:-:S03]  /*3060*/  IADD3 R40, PT, PT, R40, -0x7f, RZ ;  /* 0xffffff8128287810 */ /* 0x000fc60007ffe0ff */
[----:B------:R-:W-:Y:S02]  /*3070*/  IMAD.IADD R44, R41, 0x1, -R42 ;  /* 0x00000001292c7824 */ /* 0x000fe400078e0a2a */
[C---:B------:R-:W-:Y:S01]  /*3080*/  IMAD R6, R40.reuse, -0x800000, R6 ;  /* 0xff80000028067824 */ /* 0x040fe200078e0206 */
[----:B------:R-:W-:Y:S01]  /*3090*/  IADD3 R40, PT, PT, R40, 0x7f, -R13 ;  /* 0x0000007f28287810 */ /* 0x000fe20007ffe80d */
[----:B------:R-:W0:Y:S01]  /*30a0*/  MUFU.RCP R42, R44 ;  /* 0x0000002c002a7308 */ /* 0x000e220000001000 */
[----:B------:R-:W-:Y:S02]  /*30b0*/  FADD.FTZ R41, -R44, -RZ ;  /* 0x800000ff2c297221 */ /* 0x000fe40000010100 */
        /* <DEDUP_REMOVED lines=43> */
.L_x_3534:
[----:B------:R-:W-:-:S04]  /*3370*/  LOP3.LUT R6, R6, 0x80000000, RZ, 0xc0, !PT ;  /* 0x8000000006067812 */ /* 0x000fc800078ec0ff */
[----:B------:R-:W-:Y:S01]  /*3380*/  LOP3.LUT R6, R6, 0x7f800000, RZ, 0xfc, !PT ;  /* 0x7f80000006067812 */ /* 0x000fe200078efcff */
[----:B------:R-:W-:Y:S06]  /*3390*/  BRA `(.L_x_3535) ;  /* 0x0000000000047947 */ /* 0x000fec0003800000 */
.L_x_3533:
[----:B------:R-:W-:-:S07]  /*33a0*/  LEA R6, R40, R6, 0x17 ;  /* 0x0000000628067211 */ /* 0x000fce00078eb8ff */
.L_x_3535:
[----:B------:R-:W-:Y:S05]  /*33b0*/  BSYNC.RECONVERGENT B2 ;  /* 0x0000000000027941 */ /* 0x000fea0003800200 */
.L_x_3532:
[----:B------:R-:W-:Y:S05]  /*33c0*/  BRA `(.L_x_3536) ;  /* 0x0000000000207947 */ /* 0x000fea0003800000 */
.L_x_3531:
[----:B------:R-:W-:-:S04]  /*33d0*/  LOP3.LUT R6, R41, 0x80000000, R6, 0x48, !PT ;  /* 0x8000000029067812 */ /* 0x000fc800078e4806 */
[----:B------:R-:W-:Y:S01]  /*33e0*/  LOP3.LUT R6, R6, 0x7f800000, RZ, 0xfc, !PT ;  /* 0x7f80000006067812 */ /* 0x000fe200078efcff */
[----:B------:R-:W-:Y:S06]  /*33f0*/  BRA `(.L_x_3536) ;  /* 0x0000000000147947 */ /* 0x000fec0003800000 */
.L_x_3530:
[----:B------:R-:W-:Y:S01]  /*3400*/  LOP3.LUT R6, R41, 0x80000000, R6, 0x48, !PT ;  /* 0x8000000029067812 */ /* 0x000fe200078e4806 */
[----:B------:R-:W-:Y:S06]  /*3410*/  BRA `(.L_x_3536) ;  /* 0x00000000000c7947 */ /* 0x000fec0003800000 */
.L_x_3529:
[----:B------:R-:W0:Y:S01]  /*3420*/  MUFU.RSQ R6, -QNAN ;  /* 0xffc0000000067908 */ /* 0x000e220000001400 */
[----:B------:R-:W-:Y:S05]  /*3430*/  BRA `(.L_x_3536) ;  /* 0x0000000000047947 */ /* 0x000fea0003800000 */
.L_x_3528:
[----:B------:R-:W-:-:S07]  /*3440*/  FADD.FTZ R6, R6, R11 ;  /* 0x0000000b06067221 */ /* 0x000fce0000010000 */
.L_x_3536:
[----:B------:R-:W-:Y:S05]  /*3450*/  BSYNC.RECONVERGENT B1 ;  /* 0x0000000000017941 */ /* 0x000fea0003800200 */
.L_x_3526:
[----:B------:R-:W-:-:S04]  /*3460*/  HFMA2 R13, -RZ, RZ, 0, 0 ;  /* 0x00000000ff0d7431 */ /* 0x000fc800000001ff */
[----:B0-----:R-:W-:Y:S05]  /*3470*/  RET.REL.NODEC R12 `(_Z15SoftmaxWarpImplI10DirectLoadI13__nv_bfloat16fE11DirectStoreIfS1_EfLi1ELi12ELi32ELi1ELb1EL9Algorithm0EEvT_T0_ll) ;  /* 0xffffffc80ce07950 */ /* 0x001fea0003c3ffff */
.L_x_3537:
        /* <DEDUP_REMOVED lines=16> */
.L_x_25502:


//--------------------- .text._Z15SoftmaxWarpImplI10DirectLoadI13__nv_bfloat16fE11DirectStoreIfS1_EfLi1ELi12ELi32ELi1ELb0EL9Algorithm0EEvT_T0_ll --------------------------
	.section	.text._Z15SoftmaxWarpImplI10DirectLoadI13__nv_bfloat16fE11DirectStoreIfS1_EfLi1ELi12ELi32ELi1ELb0EL9Algorithm0EEvT_T0_ll,"ax",@progbits
	.align	128
        .global         _Z15SoftmaxWarpImplI10DirectLoadI13__nv_bfloat16fE11DirectStoreIfS1_EfLi1ELi12ELi32ELi1ELb0EL9Algorithm0EEvT_T0_ll
        .type           _Z15SoftmaxWarpImplI10DirectLoadI13__nv_bfloat16fE11DirectStoreIfS1_EfLi1ELi12ELi32ELi1ELb0EL9Algorithm0EEvT_T0_ll,@function
        .size           _Z15SoftmaxWarpImplI10DirectLoadI13__nv_bfloat16fE11DirectStoreIfS1_EfLi1ELi12ELi32ELi1ELb0EL9Algorithm0EEvT_T0_ll,(.L_x_25503 - _Z15SoftmaxWarpImplI10DirectLoadI13__nv_bfloat16fE11DirectStoreIfS1_EfLi1ELi12ELi32ELi1ELb0EL9Algorithm0EEvT_T0_ll)
        .other          _Z15SoftmaxWarpImplI10DirectLoadI13__nv_bfloat16fE11DirectStoreIfS1_EfLi1ELi12ELi32ELi1ELb0EL9Algorithm0EEvT_T0_ll,@"STO_CUDA_ENTRY STV_DEFAULT"
_Z15SoftmaxWarpImplI10DirectLoadI13__nv_bfloat16fE11DirectStoreIfS1_EfLi1ELi12ELi32ELi1ELb0EL9Algorithm0EEvT_T0_ll:
.text._Z15SoftmaxWarpImplI10DirectLoadI13__nv_bfloat16fE11DirectStoreIfS1_EfLi1ELi12ELi32ELi1ELb0EL9Algorithm0EEvT_T0_ll:
        /* <DEDUP_REMOVED lines=24> */
.L_x_3538:
        /* <DEDUP_REMOVED lines=13> */
.L_x_3564:
        /* <DEDUP_REMOVED lines=70> */
[----:B------:R-:W-:Y:S01]  /*06b0*/  MOV R8, 0x437c0000 ;  /* 0x437c000000087802 */ /* 0x000fe20000000f00 */
[--C-:B------:R-:W-:Y:S01]  /*06c0*/  FADD R33, R9, -R14.reuse ;  /* 0x8000000e09217221 */ /* 0x100fe20000000000 */
[--C-:B------:R-:W-:Y:S01]  /*06d0*/  FADD R3, R7, -R14.reuse ;  /* 0x8000000e07037221 */ /* 0x100fe20000000000 */
[-C--:B------:R-:W-:Y:S01]  /*06e0*/  FFMA.SAT R9, R31, R6.reuse, 0.5 ;  /* 0x3f0000001f097423 */ /* 0x080fe20000002006 */
[--C-:B------:R-:W-:Y:S01]  /*06f0*/  FADD R13, R4, -R14.reuse ;  /* 0x8000000e040d7221 */ /* 0x100fe20000000000 */
[----:B------:R-:W-:Y:S01]  /*0700*/  FFMA.SAT R7, R33, R6, 0.5 ;  /* 0x3f00000021077423 */ /* 0x000fe20000002006 */
[--C-:B------:R-:W-:Y:S01]  /*0710*/  FADD R15, R20, -R14.reuse ;  /* 0x8000000e140f7221 */ /* 0x100fe20000000000 */
[----:B------:R-:W-:Y:S01]  /*0720*/  FFMA.RM R0, R9, R8, 12582913 ;  /* 0x4b40000109007423 */ /* 0x000fe20000004008 */
[--C-:B------:R-:W-:Y:S01]  /*0730*/  FADD R9, R5, -R14.reuse ;  /* 0x8000000e05097221 */ /* 0x100fe20000000000 */
[--C-:B------:R-:W-:Y:S01]  /*0740*/  FADD R29, R29, -R14.reuse ;  /* 0x8000000e1d1d7221 */ /* 0x100fe20000000000 */
[-C--:B------:R-:W-:Y:S01]  /*0750*/  FFMA.SAT R5, R15, R6.reuse, 0.5 ;  /* 0x3f0000000f057423 */ /* 0x080fe20000002006 */
[----:B------:R-:W-:Y:S01]  /*0760*/  FADD R2, R0, -12583039 ;  /* 0xcb40007f00027421 */ /* 0x000fe20000000000 */
[--C-:B------:R-:W-:Y:S01]  /*0770*/  FADD R27, R27, -R14.reuse ;  /* 0x8000000e1b1b7221 */ /* 0x100fe20000000000 */
[----:B------:R-:W-:Y:S01]  /*0780*/  FFMA.SAT R35, R29, R6, 0.5 ;  /* 0x3f0000001d237423 */ /* 0x000fe20000002006 */
[----:B------:R-:W-:Y:S01]  /*0790*/  FADD R21, R21, -R14 ;  /* 0x8000000e15157221 */ /* 0x000fe20000000000 */
[----:B------:R-:W-:Y:S01]  /*07a0*/  FFMA R4, R31, 1.4426950216293334961, -R2 ;  /* 0x3fb8aa3b1f047823 */ /* 0x000fe20000000802 */
[-C--:B------:R-:W-:Y:S01]  /*07b0*/  FFMA.RM R2, R7, R8.reuse, 12582913 ;  /* 0x4b40000107027423 */ /* 0x080fe20000004008 */
[----:B------:R-:W-:Y:S01]  /*07c0*/  FADD R7, R10, -R14 ;  /* 0x8000000e0a077221 */ /* 0x000fe20000000000 */
[----:B------:R-:W-:Y:S01]  /*07d0*/  FFMA.RM R10, R5, R8, 12582913 ;  /* 0x4b400001050a7423 */ /* 0x000fe20000004008 */
[----:B------:R-:W-:Y:S01]  /*07e0*/  FFMA R31, R31, 1.925963033500011079e-08, R4 ;  /* 0x32a570601f1f7823 */ /* 0x000fe20000000004 */
[----:B------:R-:W-:Y:S01]  /*07f0*/  FADD R4, R2, -12583039 ;  /* 0xcb40007f02047421 */ /* 0x000fe20000000000 */
[--C-:B------:R-:W-:Y:S01]  /*0800*/  FADD R11, R16, -R14.reuse ;  /* 0x8000000e100b7221 */ /* 0x100fe20000000000 */
[----:B------:R-:W-:Y:S01]  /*0810*/  FADD R17, R17, -R14 ;  /* 0x8000000e11117221 */ /* 0x000fe20000000000 */
[----:B------:R-:W-:Y:S01]  /*0820*/  FFMA.SAT R5, R13, R6, 0.5 ;  /* 0x3f0000000d057423 */ /* 0x000fe20000002006 */
[----:B------:R-:W-:Y:S01]  /*0830*/  FFMA R12, R33, 1.4426950216293334961, -R4 ;  /* 0x3fb8aa3b210c7823 */ /* 0x000fe20000000804 */
[----:B------:R-:W-:Y:S01]  /*0840*/  FFMA.RM R4, R35, R8, 12582913 ;  /* 0x4b40000123047423 */ /* 0x000fe20000004008 */
[----:B------:R-:W1:Y:S01]  /*0850*/  MUFU.EX2 R31, R31 ;  /* 0x0000001f001f7308 */ /* 0x000e620000000800 */
[----:B------:R-:W-:Y:S01]  /*0860*/  SHF.L.U32 R0, R0, 0x17, RZ ;  /* 0x0000001700007819 */ /* 0x000fe200000006ff */
[----:B------:R-:W-:Y:S01]  /*0870*/  FFMA R33, R33, 1.925963033500011079e-08, R12 ;  /* 0x32a5706021217823 */ /* 0x000fe2000000000c */
[----:B------:R-:W-:Y:S01]  /*0880*/  FADD R12, R10, -12583039 ;  /* 0xcb40007f0a0c7421 */ /* 0x000fe20000000000 */
[----:B------:R-:W-:-:S03]  /*0890*/  FADD R14, R4, -12583039 ;  /* 0xcb40007f040e7421 */ /* 0x000fc60000000000 */
[----:B------:R-:W-:Y:S01]  /*08a0*/  FFMA R12, R15, 1.4426950216293334961, -R12 ;  /* 0x3fb8aa3b0f0c7823 */ /* 0x000fe2000000080c */
[----:B------:R-:W-:Y:S01]  /*08b0*/  FFMA R14, R29, 1.4426950216293334961, -R14 ;  /* 0x3fb8aa3b1d0e7823 */ /* 0x000fe2000000080e */
[----:B------:R-:W2:Y:S02]  /*08c0*/  MUFU.EX2 R33, R33 ;  /* 0x0000002100217308 */ /* 0x000ea40000000800 */
[----:B------:R-:W-:Y:S01]  /*08d0*/  FFMA R16, R15, 1.925963033500011079e-08, R12 ;  /* 0x32a570600f107823 */ /* 0x000fe2000000000c */
[----:B------:R-:W-:Y:S01]  /*08e0*/  FFMA.RM R12, R5, R8, 12582913 ;  /* 0x4b400001050c7423 */ /* 0x000fe20000004008 */
[----:B------:R-:W-:-:S03]  /*08f0*/  FFMA R29, R29, 1.925963033500011079e-08, R14 ;  /* 0x32a570601d1d7823 */ /* 0x000fc6000000000e */
[----:B------:R-:W-:Y:S01]  /*0900*/  FADD R14, R12, -12583039 ;  /* 0xcb40007f0c0e7421 */ /* 0x000fe20000000000 */
[----:B-1----:R-:W-:Y:S01]  /*0910*/  FMUL R5, R0, R31 ;  /* 0x0000001f00057220 */ /* 0x002fe20000400000 */
[-C--:B------:R-:W-:Y:S01]  /*0920*/  FFMA.SAT R31, R3, R6.reuse, 0.5 ;  /* 0x3f000000031f7423 */ /* 0x080fe20000002006 */
[----:B------:R-:W-:Y:S01]  /*0930*/  SHF.L.U32 R0, R2, 0x17, RZ ;  /* 0x0000001702007819 */ /* 0x000fe200000006ff */
[C---:B------:R-:W-:Y:S01]  /*0940*/  FFMA R14, R13.reuse, 1.4426950216293334961, -R14 ;  /* 0x3fb8aa3b0d0e7823 */ /* 0x040fe2000000080e */
[----:B------:R1:W-:Y:S03]  /*0950*/  MUFU.EX2 R26, R29 ;  /* 0x0000001d001a7308 */ /* 0x0003e60000000800 */
[----:B------:R-:W-:Y:S01]  /*0960*/  FFMA R15, R13, 1.925963033500011079e-08, R14 ;  /* 0x32a570600d0f7823 */ /* 0x000fe2000000000e */
[----:B------:R-:W-:Y:S01]  /*0970*/  FFMA.SAT R13, R27, R6, 0.5 ;  /* 0x3f0000001b0d7423 */ /* 0x000fe20000002006 */
[----:B--2---:R-:W-:-:S03]  /*0980*/  FMUL R0, R0, R33 ;  /* 0x0000002100007220 */ /* 0x004fc60000400000 */
[----:B------:R-:W-:Y:S01]  /*0990*/  FFMA.RM R13, R13, R8, 12582913 ;  /* 0x4b4000010d0d7423 */ /* 0x000fe20000004008 */
[----:B------:R-:W-:Y:S01]  /*09a0*/  MUFU.EX2 R15, R15 ;  /* 0x0000000f000f7308 */ /* 0x000fe20000000800 */
[----:B-1----:R-:W-:Y:S02]  /*09b0*/  FFMA.SAT R29, R9, R6, 0.5 ;  /* 0x3f000000091d7423 */ /* 0x002fe40000002006 */
[----:B------:R-:W-:-:S04]  /*09c0*/  FADD R14, R13, -12583039 ;  /* 0xcb40007f0d0e7421 */ /* 0x000fc80000000000 */
[----:B------:R-:W-:-:S04]  /*09d0*/  FFMA R14, R27, 1.4426950216293334961, -R14 ;  /* 0x3fb8aa3b1b0e7823 */ /* 0x000fc8000000080e */
[----:B------:R-:W-:Y:S01]  /*09e0*/  FFMA R27, R27, 1.925963033500011079e-08, R14 ;  /* 0x32a570601b1b7823 */ /* 0x000fe2000000000e */
[----:B------:R-:W-:Y:S02]  /*09f0*/  FFMA.RM R14, R31, R8, 12582913 ;  /* 0x4b4000011f0e7423 */ /* 0x000fe40000004008 */
[----:B------:R-:W1:Y:S02]  /*0a00*/  MUFU.EX2 R31, R16 ;  /* 0x00000010001f7308 */ /* 0x000e640000000800 */
[----:B------:R-:W-:-:S04]  /*0a10*/  FADD R2, R14, -12583039 ;  /* 0xcb40007f0e027421 */ /* 0x000fc80000000000 */
[C---:B------:R-:W-:Y:S02]  /*0a20*/  FFMA R2, R3.reuse, 1.4426950216293334961, -R2 ;  /* 0x3fb8aa3b03027823 */ /* 0x040fe40000000802 */
[----:B------:R-:W2:Y:S02]  /*0a30*/  MUFU.EX2 R27, R27 ;  /* 0x0000001b001b7308 */ /* 0x000ea40000000800 */
[----:B------:R-:W-:Y:S01]  /*0a40*/  FFMA R20, R3, 1.925963033500011079e-08, R2 ;  /* 0x32a5706003147823 */ /* 0x000fe20000000002 */
[----:B------:R-:W-:Y:S01]  /*0a50*/  SHF.L.U32 R2, R10, 0x17, RZ ;  /* 0x000000170a027819 */ /* 0x000fe200000006ff */
[----:B------:R-:W-:-:S04]  /*0a60*/  FFMA.SAT R3, R21, R6, 0.5 ;  /* 0x3f00000015037423 */ /* 0x000fc80000002006 */
[----:B------:R-:W-:Y:S01]  /*0a70*/  FFMA.RM R10, R3, R8, 12582913 ;  /* 0x4b400001030a7423 */ /* 0x000fe20000004008 */
[----:B-1----:R-:W-:Y:S01]  /*0a80*/  FMUL R2, R2, R31 ;  /* 0x0000001f02027220 */ /* 0x002fe20000400000 */
[----:B------:R-:W-:Y:S01]  /*0a90*/  FFMA.SAT R31, R11, R6, 0.5 ;  /* 0x3f0000000b1f7423 */ /* 0x000fe20000002006 */
[----:B------:R-:W-:Y:S01]  /*0aa0*/  SHF.L.U32 R3, R4, 0x17, RZ ;  /* 0x0000001704037819 */ /* 0x000fe200000006ff */
[----:B------:R-:W-:Y:S01]  /*0ab0*/  FADD R28, R10, -12583039 ;  /* 0xcb40007f0a1c7421 */ /* 0x000fe20000000000 */
[----:B------:R-:W1:Y:S01]  /*0ac0*/  MUFU.EX2 R20, R20 ;  /* 0x0000001400147308 */ /* 0x000e620000000800 */
[----:B------:R-:W-:Y:S02]  /*0ad0*/  FFMA.RM R16, R31, R8, 12582913 ;  /* 0x4b4000011f107423 */ /* 0x000fe40000004008 */
[----:B------:R-:W-:Y:S01]  /*0ae0*/  FMUL R3, R3, R26 ;  /* 0x0000001a03037220 */ /* 0x000fe20000400000 */
[----:B------:R-:W-:Y:S01]  /*0af0*/  FFMA R28, R21, 1.4426950216293334961, -R28 ;  /* 0x3fb8aa3b151c7823 */ /* 0x000fe2000000081c */
[----:B------:R-:W-:-:S03]  /*0b00*/  FADD R4, R16, -12583039 ;  /* 0xcb40007f10047421 */ /* 0x000fc60000000000 */
[----:B------:R-:W-:Y:S01]  /*0b10*/  FFMA R21, R21, 1.925963033500011079e-08, R28 ;  /* 0x32a5706015157823 */ /* 0x000fe2000000001c */
[----:B------:R-:W-:-:S04]  /*0b20*/  FFMA R4, R11, 1.4426950216293334961, -R4 ;  /* 0x3fb8aa3b0b047823 */ /* 0x000fc80000000804 */
[----:B------:R-:W-:Y:S01]  /*0b30*/  FFMA R26, R11, 1.925963033500011079e-08, R4 ;  /* 0x32a570600b1a7823 */ /* 0x000fe20000000004 */
[----:B------:R-:W-:Y:S01]  /*0b40*/  SHF.L.U32 R4, R12, 0x17, RZ ;  /* 0x000000170c047819 */ /* 0x000fe200000006ff */
[----:B------:R-:W-:Y:S01]  /*0b50*/  FFMA.SAT R11, R17, R6, 0.5 ;  /* 0x3f000000110b7423 */ /* 0x000fe20000002006 */
[----:B------:R-:W3:Y:S03]  /*0b60*/  MUFU.EX2 R21, R21 ;  /* 0x0000001500157308 */ /* 0x000ee60000000800 */
[----:B------:R-:W-:Y:S01]  /*0b70*/  FFMA.RM R11, R11, R8, 12582913 ;  /* 0x4b4000010b0b7423 */ /* 0x000fe20000004008 */
[----:B------:R-:W-:Y:S01]  /*0b80*/  FMUL R4, R4, R15 ;  /* 0x0000000f04047220 */ /* 0x000fe20000400000 */
[----:B------:R-:W-:Y:S02]  /*0b90*/  FFMA.SAT R15, R7, R6, 0.5 ;  /* 0x3f000000070f7423 */ /* 0x000fe40000002006 */
[----:B------:R-:W-:Y:S01]  /*0ba0*/  FADD R12, R11, -12583039 ;  /* 0xcb40007f0b0c7421 */ /* 0x000fe20000000000 */
[----:B------:R-:W4:Y:S01]  /*0bb0*/  MUFU.EX2 R26, R26 ;  /* 0x0000001a001a7308 */ /* 0x000f220000000800 */
[----:B------:R-:W-:-:S02]  /*0bc0*/  FFMA.RM R15, R15, R8, 12582913 ;  /* 0x4b4000010f0f7423 */ /* 0x000fc40000004008 */
[----:B------:R-:W-:Y:S02]  /*0bd0*/  FFMA R12, R17, 1.4426950216293334961, -R12 ;  /* 0x3fb8aa3b110c7823 */ /* 0x000fe4000000080c */
[C---:B------:R-:W-:Y:S01]  /*0be0*/  FADD R6, R15.reuse, -12583039 ;  /* 0xcb40007f0f067421 */ /* 0x040fe20000000000 */
[----:B------:R-:W-:Y:S01]  /*0bf0*/  SHF.L.U32 R15, R15, 0x17, RZ ;  /* 0x000000170f0f7819 */ /* 0x000fe200000006ff */
[----:B------:R-:W-:Y:S01]  /*0c00*/  FFMA R17, R17, 1.925963033500011079e-08, R12 ;  /* 0x32a5706011117823 */ /* 0x000fe2000000000c */
[----:B------:R-:W-:Y:S01]  /*0c10*/  FFMA.RM R12, R29, R8, 12582913 ;  /* 0x4b4000011d0c7423 */ /* 0x000fe20000004008 */
[----:B------:R-:W-:-:S03]  /*0c20*/  FFMA R6, R7, 1.4426950216293334961, -R6 ;  /* 0x3fb8aa3b07067823 */ /* 0x000fc60000000806 */
[----:B------:R-:W-:Y:S01]  /*0c30*/  FADD R8, R12, -12583039 ;  /* 0xcb40007f0c087421 */ /* 0x000fe20000000000 */
[----:B------:R-:W-:Y:S01]  /*0c40*/  FFMA R28, R7, 1.925963033500011079e-08, R6 ;  /* 0x32a57060071c7823 */ /* 0x000fe20000000006 */
[----:B------:R-:W-:Y:S01]  /*0c50*/  FADD R7, RZ, R5 ;  /* 0x00000005ff077221 */ /* 0x000fe20000000000 */
[----:B------:R-:W-:Y:S01]  /*0c60*/  SHF.L.U32 R6, R13, 0x17, RZ ;  /* 0x000000170d067819 */ /* 0x000fe200000006ff */
[----:B------:R-:W-:Y:S01]  /*0c70*/  FFMA R8, R9, 1.4426950216293334961, -R8 ;  /* 0x3fb8aa3b09087823 */ /* 0x000fe20000000808 */
[----:B------:R-:W5:Y:S01]  /*0c80*/  MUFU.EX2 R17, R17 ;  /* 0x0000001100117308 */ /* 0x000f620000000800 */
[----:B------:R-:W-:Y:S02]  /*0c90*/  FADD R7, R7, R0 ;  /* 0x0000000007077221 */ /* 0x000fe40000000000 */
[----:B------:R-:W-:Y:S01]  /*0ca0*/  FFMA R29, R9, 1.925963033500011079e-08, R8 ;  /* 0x32a57060091d7823 */ /* 0x000fe20000000008 */
[----:B--2---:R-:W-:Y:S01]  /*0cb0*/  FMUL R6, R6, R27 ;  /* 0x0000001b06067220 */ /* 0x004fe20000400000 */
[----:B------:R-:W-:Y:S01]  /*0cc0*/  FADD R8, R7, R2 ;  /* 0x0000000207087221 */ /* 0x000fe20000000000 */
[----:B------:R-:W-:-:S02]  /*0cd0*/  SHF.L.U32 R7, R14, 0x17, RZ ;  /* 0x000000170e077819 */ /* 0x000fc400000006ff */
[----:B------:R-:W2:Y:S01]  /*0ce0*/  MUFU.EX2 R28, R28 ;  /* 0x0000001c001c7308 */ /* 0x000ea20000000800 */
[----:B------:R-:W-:Y:S01]  /*0cf0*/  FADD R9, R8, R3 ;  /* 0x0000000308097221 */ /* 0x000fe20000000000 */
[----:B------:R-:W-:Y:S01]  /*0d00*/  SHF.L.U32 R8, R10, 0x17, RZ ;  /* 0x000000170a087819 */ /* 0x000fe200000006ff */
[----:B-1----:R-:W-:Y:S02]  /*0d10*/  FMUL R7, R7, R20 ;  /* 0x0000001407077220 */ /* 0x002fe40000400000 */
[----:B------:R-:W-:Y:S02]  /*0d20*/  FADD R9, R9, R4 ;  /* 0x0000000409097221 */ /* 0x000fe40000000000 */
[----:B---3--:R-:W-:Y:S01]  /*0d30*/  FMUL R8, R8, R21 ;  /* 0x0000001508087220 */ /* 0x008fe20000400000 */
[----:B------:R-:W1:Y:S01]  /*0d40*/  MUFU.EX2 R29, R29 ;  /* 0x0000001d001d7308 */ /* 0x000e620000000800 */
[----:B------:R-:W-:Y:S01]  /*0d50*/  FADD R10, R9, R6 ;  /* 0x00000006090a7221 */ /* 0x000fe20000000000 */
[----:B------:R-:W-:-:S02]  /*0d60*/  SHF.L.U32 R9, R16, 0x17, RZ ;  /* 0x0000001710097819 */ /* 0x000fc400000006ff */
[----:B------:R-:W-:Y:S01]  /*0d70*/  SHF.L.U32 R16, R12, 0x17, RZ ;  /* 0x000000170c107819 */ /* 0x000fe200000006ff */
[----:B------:R-:W-:Y:S01]  /*0d80*/  FADD R13, R10, R7 ;  /* 0x000000070a0d7221 */ /* 0x000fe20000000000 */
[----:B------:R-:W-:Y:S01]  /*0d90*/  SHF.L.U32 R10, R11, 0x17, RZ ;  /* 0x000000170b0a7819 */ /* 0x000fe200000006ff */
[----:B----4-:R-:W-:Y:S02]  /*0da0*/  FMUL R9, R9, R26 ;  /* 0x0000001a09097220 */ /* 0x010fe40000400000 */
[----:B------:R-:W-:Y:S02]  /*0db0*/  FADD R14, R13, R8 ;  /* 0x000000080d0e7221 */ /* 0x000fe40000000000 */
[----:B-----5:R-:W-:Y:S01]  /*0dc0*/  FMUL R10, R10, R17 ;  /* 0x000000110a0a7220 */ /* 0x020fe20000400000 */
[----:B--2---:R-:W-:Y:S01]  /*0dd0*/  FMUL R17, R15, R28 ;  /* 0x0000001c0f117220 */ /* 0x004fe20000400000 */
[----:B------:R-:W-:-:S04]  /*0de0*/  FADD R11, R14, R9 ;  /* 0x000000090e0b7221 */ /* 0x000fc80000000000 */
        /* <DEDUP_REMOVED lines=13> */
.L_x_3576:
        /* <DEDUP_REMOVED lines=12> */
[----:B0-----:R-:W-:Y:S05]  /*0f80*/  CALL.REL.NOINC `($__internal_51_$__cuda_sm3x_div_rn_noftz_f32_slowpath) ;  /* 0x00000018004c7944 */ /* 0x001fea0003c00000 */
[----:B------:R-:W-:-:S07]  /*0f90*/  MOV R11, R5 ;  /* 0x00000005000b7202 */ /* 0x000fce0000000f00 */
.L_x_3541:
[----:B------:R-:W-:Y:S05]  /*0fa0*/  BSYNC.RECONVERGENT B2 ;  /* 0x0000000000027941 */ /* 0x000fea0003800200 */
.L_x_3540:
        /* <DEDUP_REMOVED lines=12> */
[----:B0-----:R-:W-:Y:S05]  /*1070*/  CALL.REL.NOINC `($__internal_51_$__cuda_sm3x_div_rn_noftz_f32_slowpath) ;  /* 0x0000001800107944 */ /* 0x001fea0003c00000 */
[----:B------:R-:W-:-:S07]  /*1080*/  MOV R14, R5 ;  /* 0x00000005000e7202 */ /* 0x000fce0000000f00 */
.L_x_3543:
[----:B------:R-:W-:Y:S05]  /*1090*/  BSYNC.RECONVERGENT B2 ;  /* 0x0000000000027941 */ /* 0x000fea0003800200 */
.L_x_3542:
        /* <DEDUP_REMOVED lines=14> */
.L_x_3545:
[----:B------:R-:W-:Y:S05]  /*1180*/  BSYNC.RECONVERGENT B2 ;  /* 0x0000000000027941 */ /* 0x000fea0003800200 */
.L_x_3544:
        /* <DEDUP_REMOVED lines=14> */
.L_x_3547:
[----:B------:R-:W-:Y:S05]  /*1270*/  BSYNC.RECONVERGENT B2 ;  /* 0x0000000000027941 */ /* 0x000fea0003800200 */
.L_x_3546:
        /* <DEDUP_REMOVED lines=14> */
.L_x_3549:
[----:B------:R-:W-:Y:S05]  /*1360*/  BSYNC.RECONVERGENT B2 ;  /* 0x0000000000027941 */ /* 0x000fea0003800200 */
.L_x_3548:
        /* <DEDUP_REMOVED lines=14> */
.L_x_3551:
[----:B------:R-:W-:Y:S05]  /*1450*/  BSYNC.RECONVERGENT B2 ;  /* 0x0000000000027941 */ /* 0x000fea0003800200 */
.L_x_3550:
        /* <DEDUP_REMOVED lines=14> */
.L_x_3553:
[----:B------:R-:W-:Y:S05]  /*1540*/  BSYNC.RECONVERGENT B2 ;  /* 0x0000000000027941 */ /* 0x000fea0003800200 */
.L_x_3552:
        /* <DEDUP_REMOVED lines=14> */
.L_x_3555:
[----:B------:R-:W-:Y:S05]  /*1630*/  BSYNC.RECONVERGENT B2 ;  /* 0x0000000000027941 */ /* 0x000fea0003800200 */
.L_x_3554:
        /* <DEDUP_REMOVED lines=14> */
.L_x_3557:
[----:B------:R-:W-:Y:S05]  /*1720*/  BSYNC.RECONVERGENT B2 ;  /* 0x0000000000027941 */ /* 0x000fea0003800200 */
.L_x_3556:
        /* <DEDUP_REMOVED lines=14> */
.L_x_3559:
[----:B------:R-:W-:Y:S05]  /*1810*/  BSYNC.RECONVERGENT B2 ;  /* 0x0000000000027941 */ /* 0x000fea0003800200 */
.L_x_3558:
        /* <DEDUP_REMOVED lines=14> */
.L_x_3561:
[----:B------:R-:W-:Y:S05]  /*1900*/  BSYNC.RECONVERGENT B2 ;  /* 0x0000000000027941 */ /* 0x000fea0003800200 */
.L_x_3560:
        /* <DEDUP_REMOVED lines=13> */
.L_x_3563:
[----:B------:R-:W-:Y:S05]  /*19e0*/  BSYNC.RECONVERGENT B2 ;  /* 0x0000000000027941 */ /* 0x000fea0003800200 */
.L_x_3562:
        /* <DEDUP_REMOVED lines=12> */
[----:B------:R-:W-:Y:S02]  /*1ab0*/  F2FP.BF16.F32.PACK_AB R0, R15, R0 ;  /* 0x000000000f00723e */ /* 0x000fe400000010ff */
[----:B------:R-:W-:Y:S02]  /*1ac0*/  IADD3 R13, PT, PT, R17, R13, RZ ;  /* 0x0000000d110d7210 */ /* 0x000fe40007ffe0ff */
[----:B------:R-:W-:Y:S02]  /*1ad0*/  R2UR UR4, R18 ;  /* 0x00000000120472ca */ /* 0x000fe400000e0000 */
[----:B------:R-:W-:-:S02]  /*1ae0*/  LEA.HI.X R13, R16, UR41, R13, 0x1, P0 ;  /* 0x00000029100d7c11 */ /* 0x000fc400080f0c0d */
[----:B------:R-:W-:Y:S02]  /*1af0*/  IADD3 R23, P0, PT, R25, R23, RZ ;  /* 0x0000001719177210 */ /* 0x000fe40007f1e0ff */
[----:B------:R-:W-:Y:S01]  /*1b00*/  R2UR UR5, R19 ;  /* 0x00000000130572ca */ /* 0x000fe200000e0000 */
[----:B------:R1:W-:Y:S01]  /*1b10*/  STG.E.U16 desc[UR8][R12.64+0x80], R0 ;  /* 0x000080000c007986 */ /* 0x0003e2000c101508 */
[----:B------:R-:W-:Y:S02]  /*1b20*/  LEA.HI.X.SX32 R22, R25, R22, 0x1, P0 ;  /* 0x0000001619167211 */ /* 0x000fe400000f0eff */
[----:B------:R-:W-:Y:S02]  /*1b30*/  ISETP.GE.U32.AND P0, PT, R23, UR44, PT ;  /* 0x0000002c17007c0c */ /* 0x000fe4000bf06070 */
[----:B------:R-:W-:Y:S02]  /*1b40*/  R2UR UR6, R18 ;  /* 0x00000000120672ca */ /* 0x000fe400000e0000 */
[----:B------:R-:W-:-:S02]  /*1b50*/  R2UR UR7, R19 ;  /* 0x00000000130772ca */ /* 0x000fc400000e0000 */
[----:B------:R-:W-:Y:S02]  /*1b60*/  R2UR UR14, R18 ;  /* 0x00000000120e72ca */ /* 0x000fe400000e0000 */
[----:B------:R-:W-:Y:S02]  /*1b70*/  R2UR UR15, R19 ;  /* 0x00000000130f72ca */ /* 0x000fe400000e0000 */
[----:B------:R-:W-:Y:S02]  /*1b80*/  F2FP.BF16.F32.PACK_AB R2, R3, R2 ;  /* 0x000000020302723e */ /* 0x000fe400000010ff */
[----:B------:R-:W-:Y:S02]  /*1b90*/  ISETP.GE.AND.EX P0, PT, R22, UR45, PT, P0 ;  /* 0x0000002d16007c0c */ /* 0x000fe4000bf06300 */
[----:B------:R-:W-:Y:S01]  /*1ba0*/  PRMT R3, R0, 0x7632, R3 ;  /* 0x0000763200037816 */ /* 0x000fe20000000003 */
[----:B------:R2:W-:Y:S01]  /*1bb0*/  STG.E.U16 desc[UR12][R12.64+0x100], R2 ;  /* 0x000100020c007986 */ /* 0x0005e2000c10150c */
        /* <DEDUP_REMOVED lines=9> */
[----:B-1----:R-:W-:-:S02]  /*1c50*/  PRMT R0, R4, 0x7632, R0 ;  /* 0x0000763204007816 */ /* 0x002fc40000000000 */
        /* <DEDUP_REMOVED lines=11> */
.L_x_3539:
[----:B------:R-:W-:Y:S01]  /*1d10*/  BSSY B0, `(.L_x_3565) ;  /* 0x0000007000007945 */ /* 0x000fe20003800000 */
[----:B------:R-:W-:Y:S02]  /*1d20*/  MOV R12, 0x10 ;  /* 0x00000010000c7802 */ /* 0x000fe40000000f00 */
[----:B------:R-:W-:Y:S02]  /*1d30*/  MOV R11, 0x1f ;  /* 0x0000001f000b7802 */ /* 0x000fe40000000f00 */
[----:B------:R-:W-:-:S07]  /*1d40*/  MOV R15, 0xffffffff ;  /* 0xffffffff000f7802 */ /* 0x000fce0000000f00 */
[----:B0-----:R-:W-:Y:S05]  /*1d50*/  WARPSYNC.COLLECTIVE R15, `(.L_x_3566) ;  /* 0x000000000f087348 */ /* 0x001fea0003c00000 */
[----:B------:R1:W2:Y:S02]  /*1d60*/  SHFL.BFLY P6, R14, R13, R12, R11 ;  /* 0x0c00000c0d0e7389 */ /* 0x0002a400000c000b */
[----:B012---:R-:W-:Y:S05]  /*1d70*/  ENDCOLLECTIVE ;  /* 0x000000000000791b */ /* 0x007fea0003800000 */
.L_x_3566:
[----:B------:R-:W-:Y:S05]  /*1d80*/  BSYNC B0 ;  /* 0x0000000000007941 */ /* 0x000fea0003800000 */
.L_x_3565:
[----:B------:R-:W-:Y:S01]  /*1d90*/  HFMA2 R11, -RZ, RZ, 0, 1.847743988037109375e-06 ;  /* 0x0000001fff0b7431 */ /* 0x000fe200000001ff */
[----:B------:R-:W-:Y:S02]  /*1da0*/  FMNMX R13, R13, R14, !PT ;  /* 0x0000000e0d0d7209 */ /* 0x000fe40007800000 */
[----:B------:R-:W-:Y:S02]  /*1db0*/  MOV R12, 0x8 ;  /* 0x00000008000c7802 */ /* 0x000fe40000000f00 */
[----:B------:R-:W-:-:S07]  /*1dc0*/  MOV R15, 0xffffffff ;  /* 0xffffffff000f7802 */ /* 0x000fce0000000f00 */
[----:B------:R-:W-:Y:S05]  /*1dd0*/  WARPSYNC.COLLECTIVE R15, `(.L_x_3567) ;  /* 0x000000000f087348 */ /* 0x000fea0003c00000 */
[----:B------:R0:W1:Y:S02]  /*1de0*/  SHFL.BFLY P6, R14, R13, R12, R11 ;  /* 0x0c00000c0d0e7389 */ /* 0x00006400000c000b */
[----:B01----:R-:W-:Y:S05]  /*1df0*/  ENDCOLLECTIVE ;  /* 0x000000000000791b */ /* 0x003fea0003800000 */
.L_x_3567:
[----:B------:R-:W-:Y:S01]  /*1e00*/  HFMA2 R12, -RZ, RZ, 0, 2.384185791015625e-07 ;  /* 0x00000004ff0c7431 */ /* 0x000fe200000001ff */
[----:B------:R-:W-:-:S04]  /*1e10*/  FMNMX R0, R13, R14, !PT ;  /* 0x0000000e0d007209 */ /* 0x000fc80007800000 */
[----:B------:R-:W-:-:S07]  /*1e20*/  MOV R13, R0 ;  /* 0x00000000000d7202 */ /* 0x000fce0000000f00 */
[----:B------:R-:W-:Y:S05]  /*1e30*/  WARPSYNC.COLLECTIVE R15, `(.L_x_3568) ;  /* 0x000000000f087348 */ /* 0x000fea0003c00000 */
[----:B------:R0:W1:Y:S02]  /*1e40*/  SHFL.BFLY P6, R14, R13, R12, R11 ;  /* 0x0c00000c0d0e7389 */ /* 0x00006400000c000b */
[----:B01----:R-:W-:Y:S05]  /*1e50*/  ENDCOLLECTIVE ;  /* 0x000000000000791b */ /* 0x003fea0003800000 */
.L_x_3568:
[----:B------:R-:W-:Y:S01]  /*1e60*/  HFMA2 R12, -RZ, RZ, 0, 1.1920928955078125e-07 ;  /* 0x00000002ff0c7431 */ /* 0x000fe200000001ff */
[----:B------:R-:W-:-:S04]  /*1e70*/  FMNMX R2, R0, R14, !PT ;  /* 0x0000000e00027209 */ /* 0x000fc80007800000 */
[----:B------:R-:W-:-:S07]  /*1e80*/  MOV R13, R2 ;  /* 0x00000002000d7202 */ /* 0x000fce0000000f00 */
[----:B------:R-:W-:Y:S05]  /*1e90*/  WARPSYNC.COLLECTIVE R15, `(.L_x_3569) ;  /* 0x000000000f087348 */ /* 0x000fea0003c00000 */
[----:B------:R0:W1:Y:S02]  /*1ea0*/  SHFL.BFLY P6, R14, R13, R12, R11 ;  /* 0x0c00000c0d0e7389 */ /* 0x00006400000c000b */
[----:B01----:R-:W-:Y:S05]  /*1eb0*/  ENDCOLLECTIVE ;  /* 0x000000000000791b */ /* 0x003fea0003800000 */
.L_x_3569:
[----:B------:R-:W-:Y:S01]  /*1ec0*/  HFMA2 R12, -RZ, RZ, 0, 5.9604644775390625e-08 ;  /* 0x00000001ff0c7431 */ /* 0x000fe200000001ff */
[----:B------:R-:W-:-:S04]  /*1ed0*/  FMNMX R3, R2, R14, !PT ;  /* 0x0000000e02037209 */ /* 0x000fc80007800000 */
[----:B------:R-:W-:-:S07]  /*1ee0*/  MOV R13, R3 ;  /* 0x00000003000d7202 */ /* 0x000fce0000000f00 */
[----:B------:R-:W-:Y:S05]  /*1ef0*/  WARPSYNC.COLLECTIVE R15, `(.L_x_3570) ;  /* 0x000000000f087348 */ /* 0x000fea0003c00000 */
[----:B------:R0:W1:Y:S02]  /*1f00*/  SHFL.BFLY P6, R14, R13, R12, R11 ;  /* 0x0c00000c0d0e7389 */ /* 0x00006400000c000b */
[----:B01----:R-:W-:Y:S05]  /*1f10*/  ENDCOLLECTIVE ;  /* 0x000000000000791b */ /* 0x003fea0003800000 */
.L_x_3570:
        /* <DEDUP_REMOVED lines=101> */
[----:B------:R-:W-:Y:S01]  /*2570*/  FFMA R12, R11, 1.925963033500011079e-08, R12 ;  /* 0x32a570600b0c7823 */ /* 0x000fe2000000000c */
[C---:B------:R-:W-:Y:S01]  /*2580*/  FADD R11, R13.reuse, -12583039 ;  /* 0xcb40007f0d0b7421 */ /* 0x040fe20000000000 */
[----:B------:R-:W-:-:S03]  /*2590*/  SHF.L.U32 R13, R13, 0x17, RZ ;  /* 0x000000170d0d7819 */ /* 0x000fc600000006ff */
[----:B------:R-:W-:Y:S01]  /*25a0*/  FFMA R11, R14, 1.4426950216293334961, -R11 ;  /* 0x3fb8aa3b0e0b7823 */ /* 0x000fe2000000080b */
[----:B------:R-:W1:Y:S01]  /*25b0*/  MUFU.EX2 R12, R12 ;  /* 0x0000000c000c7308 */ /* 0x000e620000000800 */
[----:B0-----:R-:W-:Y:S02]  /*25c0*/  FMUL R10, R10, R17 ;  /* 0x000000110a0a7220 */ /* 0x001fe40000400000 */
[----:B------:R-:W-:Y:S01]  /*25d0*/  FFMA R14, R14, 1.925963033500011079e-08, R11 ;  /* 0x32a570600e0e7823 */ /* 0x000fe2000000000b */
[----:B------:R-:W-:-:S04]  /*25e0*/  FADD R11, RZ, R5 ;  /* 0x00000005ff0b7221 */ /* 0x000fc80000000000 */
[----:B------:R-:W-:Y:S01]  /*25f0*/  FADD R11, R11, R0 ;  /* 0x000000000b0b7221 */ /* 0x000fe20000000000 */
[----:B------:R-:W0:Y:S01]  /*2600*/  MUFU.EX2 R14, R14 ;  /* 0x0000000e000e7308 */ /* 0x000e220000000800 */
[----:B-1----:R-:W-:Y:S02]  /*2610*/  FMUL R17, R15, R12 ;  /* 0x0000000c0f117220 */ /* 0x002fe40000400000 */
[----:B------:R-:W-:Y:S01]  /*2620*/  FADD R12, R11, R2 ;  /* 0x000000020b0c7221 */ /* 0x000fe20000000000 */
[----:B------:R-:W-:-:S03]  /*2630*/  MOV R15, 0xffffffff ;  /* 0xffffffff000f7802 */ /* 0x000fc60000000f00 */
[----:B------:R-:W-:-:S04]  /*2640*/  FADD R11, R12, R3 ;  /* 0x000000030c0b7221 */ /* 0x000fc80000000000 */
[----:B------:R-:W-:Y:S01]  /*2650*/  FADD R11, R11, R4 ;  /* 0x000000040b0b7221 */ /* 0x000fe20000000000 */
[----:B0-----:R-:W-:-:S03]  /*2660*/  FMUL R16, R13, R14 ;  /* 0x0000000e0d107220 */ /* 0x001fc60000400000 */
        /* <DEDUP_REMOVED lines=12> */
.L_x_3571:
[----:B------:R-:W-:Y:S02]  /*2730*/  HFMA2 R12, -RZ, RZ, 0, 4.76837158203125e-07 ;  /* 0x00000008ff0c7431 */ /* 0x000fe400000001ff */
[----:B------:R-:W-:-:S05]  /*2740*/  FADD R20, R13, R14 ;  /* 0x0000000e0d147221 */ /* 0x000fca0000000000 */
[----:B------:R-:W-:-:S07]  /*2750*/  MOV R13, R20 ;  /* 0x00000014000d7202 */ /* 0x000fce0000000f00 */
[----:B------:R-:W-:Y:S05]  /*2760*/  WARPSYNC.COLLECTIVE R15, `(.L_x_3572) ;  /* 0x000000000f087348 */ /* 0x000fea0003c00000 */
[----:B------:R0:W1:Y:S02]  /*2770*/  SHFL.BFLY P6, R14, R13, R12, R11 ;  /* 0x0c00000c0d0e7389 */ /* 0x00006400000c000b */
[----:B01----:R-:W-:Y:S05]  /*2780*/  ENDCOLLECTIVE ;  /* 0x000000000000791b */ /* 0x003fea0003800000 */
.L_x_3572:
[----:B------:R-:W-:Y:S02]  /*2790*/  HFMA2 R12, -RZ, RZ, 0, 2.384185791015625e-07 ;  /* 0x00000004ff0c7431 */ /* 0x000fe400000001ff */
[----:B------:R-:W-:-:S05]  /*27a0*/  FADD R21, R20, R14 ;  /* 0x0000000e14157221 */ /* 0x000fca0000000000 */
[----:B------:R-:W-:-:S07]  /*27b0*/  MOV R13, R21 ;  /* 0x00000015000d7202 */ /* 0x000fce0000000f00 */
[----:B------:R-:W-:Y:S05]  /*27c0*/  WARPSYNC.COLLECTIVE R15, `(.L_x_3573) ;  /* 0x000000000f087348 */ /* 0x000fea0003c00000 */
[----:B------:R0:W1:Y:S02]  /*27d0*/  SHFL.BFLY P6, R14, R13, R12, R11 ;  /* 0x0c00000c0d0e7389 */ /* 0x00006400000c000b */
[----:B01----:R-:W-:Y:S05]  /*27e0*/  ENDCOLLECTIVE ;  /* 0x000000000000791b */ /* 0x003fea0003800000 */
.L_x_3573:
[----:B------:R-:W-:Y:S02]  /*27f0*/  HFMA2 R12, -RZ, RZ, 0, 1.1920928955078125e-07 ;  /* 0x00000002ff0c7431 */ /* 0x000fe400000001ff */
[----:B------:R-:W-:-:S05]  /*2800*/  FADD R26, R21, R14 ;  /* 0x0000000e151a7221 */ /* 0x000fca0000000000 */
[----:B------:R-:W-:-:S07]  /*2810*/  MOV R13, R26 ;  /* 0x0000001a000d7202 */ /* 0x000fce0000000f00 */
[----:B------:R-:W-:Y:S05]  /*2820*/  WARPSYNC.COLLECTIVE R15, `(.L_x_3574) ;  /* 0x000000000f087348 */ /* 0x000fea0003c00000 */
[----:B------:R0:W1:Y:S02]  /*2830*/  SHFL.BFLY P6, R14, R13, R12, R11 ;  /* 0x0c00000c0d0e7389 */ /* 0x00006400000c000b */
[----:B01----:R-:W-:Y:S05]  /*2840*/  ENDCOLLECTIVE ;  /* 0x000000000000791b */ /* 0x003fea0003800000 */
.L_x_3574:
[----:B------:R-:W-:Y:S02]  /*2850*/  HFMA2 R12, -RZ, RZ, 0, 5.9604644775390625e-08 ;  /* 0x00000001ff0c7431 */ /* 0x000fe400000001ff */
[----:B------:R-:W-:-:S05]  /*2860*/  FADD R27, R26, R14 ;  /* 0x0000000e1a1b7221 */ /* 0x000fca0000000000 */
[----:B------:R-:W-:-:S07]  /*2870*/  MOV R13, R27 ;  /* 0x0000001b000d7202 */ /* 0x000fce0000000f00 */
[----:B------:R-:W-:Y:S05]  /*2880*/  WARPSYNC.COLLECTIVE R15, `(.L_x_3575) ;  /* 0x000000000f087348 */ /* 0x000fea0003c00000 */
[----:B------:R0:W1:Y:S02]  /*2890*/  SHFL.BFLY P6, R14, R13, R12, R11 ;  /* 0x0c00000c0d0e7389 */ /* 0x00006400000c000b */
[----:B01----:R-:W-:Y:S05]  /*28a0*/  ENDCOLLECTIVE ;  /* 0x000000000000791b */ /* 0x003fea0003800000 */
.L_x_3575:
[----:B------:R-:W-:Y:S05]  /*28b0*/  BRA `(.L_x_3576) ;  /* 0xffffffe400807947 */ /* 0x000fea000383ffff */
        .weak           $__internal_51_$__cuda_sm3x_div_rn_noftz_f32_slowpath
        .type           $__internal_51_$__cuda_sm3x_div_rn_noftz_f32_slowpath,@function
        .size           $__internal_51_$__cuda_sm3x_div_rn_noftz_f32_slowpath,(.L_x_25503 - $__internal_51_$__cuda_sm3x_div_rn_noftz_f32_slowpath)
$__internal_51_$__cuda_sm3x_div_rn_noftz_f32_slowpath:
        /* <DEDUP_REMOVED lines=34> */
.L_x_3578:
        /* <DEDUP_REMOVED lines=51> */
.L_x_3585:
[----:B------:R-:W-:-:S04]  /*2e10*/  LOP3.LUT R5, R5, 0x80000000, RZ, 0xc0, !PT ;  /* 0x8000000005057812 */ /* 0x000fc800078ec0ff */
[----:B------:R-:W-:Y:S01]  /*2e20*/  LOP3.LUT R5, R5, 0x7f800000, RZ, 0xfc, !PT ;  /* 0x7f80000005057812 */ /* 0x000fe200078efcff */
[----:B------:R-:W-:Y:S06]  /*2e30*/  BRA `(.L_x_3586) ;  /* 0x0000000000047947 */ /* 0x000fec0003800000 */
.L_x_3584:
[----:B------:R-:W-:-:S07]  /*2e40*/  LEA R5, R28, R5, 0x17 ;  /* 0x000000051c057211 */ /* 0x000fce00078eb8ff */
.L_x_3586:
[----:B------:R-:W-:Y:S05]  /*2e50*/  BSYNC.RECONVERGENT B1 ;  /* 0x0000000000017941 */ /* 0x000fea0003800200 */
.L_x_3583:
[----:B------:R-:W-:Y:S05]  /*2e60*/  BRA `(.L_x_3587) ;  /* 0x0000000000207947 */ /* 0x000fea0003800000 */
.L_x_3582:
[----:B------:R-:W-:-:S04]  /*2e70*/  LOP3.LUT R5, R12, 0x80000000, R5, 0x48, !PT ;  /* 0x800000000c057812 */ /* 0x000fc800078e4805 */
[----:B------:R-:W-:Y:S01]  /*2e80*/  LOP3.LUT R5, R5, 0x7f800000, RZ, 0xfc, !PT ;  /* 0x7f80000005057812 */ /* 0x000fe200078efcff */
[----:B------:R-:W-:Y:S06]  /*2e90*/  BRA `(.L_x_3587) ;  /* 0x0000000000147947 */ /* 0x000fec0003800000 */
.L_x_3581:
[----:B------:R-:W-:Y:S01]  /*2ea0*/  LOP3.LUT R5, R12, 0x80000000, R5, 0x48, !PT ;  /* 0x800000000c057812 */ /* 0x000fe200078e4805 */
[----:B------:R-:W-:Y:S06]  /*2eb0*/  BRA `(.L_x_3587) ;  /* 0x00000000000c7947 */ /* 0x000fec0003800000 */
.L_x_3580:
[----:B------:R-:W0:Y:S01]  /*2ec0*/  MUFU.RSQ R5, -QNAN ;  /* 0xffc0000000057908 */ /* 0x000e220000001400 */
[----:B------:R-:W-:Y:S05]  /*2ed0*/  BRA `(.L_x_3587) ;  /* 0x0000000000047947 */ /* 0x000fea0003800000 */
.L_x_3579:
[----:B------:R-:W-:-:S07]  /*2ee0*/  FADD.FTZ R5, R5, R12 ;  /* 0x0000000c05057221 */ /* 0x000fce0000010000 */
.L_x_3587:
[----:B------:R-:W-:Y:S05]  /*2ef0*/  BSYNC.RECONVERGENT B0 ;  /* 0x0000000000007941 */ /* 0x000fea0003800200 */
.L_x_3577:
[----:B------:R-:W-:Y:S01]  /*2f00*/  HFMA2 R13, -RZ, RZ, 0, 0 ;  /* 0x00000000ff0d7431 */ /* 0x000fe200000001ff */
[----:B------:R-:W-:-:S04]  /*2f10*/  MOV R12, R20 ;  /* 0x00000014000c7202 */ /* 0x000fc80000000f00 */
[----:B0-----:R-:W-:Y:S05]  /*2f20*/  RET.REL.NODEC R12 `(_Z15SoftmaxWarpImplI10DirectLoadI13__nv_bfloat16fE11DirectStoreIfS1_EfLi1ELi12ELi32ELi1ELb0EL9Algorithm0EEvT_T0_ll) ;  /* 0xffffffd00c347950 */ /* 0x001fea0003c3ffff */
.L_x_3588:
        /* <DEDUP_REMOVED lines=13> */
.L_x_25503:


//--------------------- .text._Z15SoftmaxWarpImplI10DirectLoadI13__nv_bfloat16fE11DirectStoreIfS1_EfLi1ELi11ELi32ELi1ELb1EL9Algorithm0EEvT_T0_ll --------------------------
	.section	.text._Z15SoftmaxWarpImplI10DirectLoadI13__nv_bfloat16fE11DirectStoreIfS1_EfLi1ELi11ELi32ELi1ELb1EL9Algorithm0EEvT_T0_ll,"ax",@progbits
	.align	128
        .global         _Z15SoftmaxWarpImplI10DirectLoadI13__nv_bfloat16fE11DirectStoreIfS1_EfLi1ELi11ELi32ELi1ELb1EL9Algorithm0EEvT_T0_ll
        .type           _Z15SoftmaxWarpImplI10DirectLoadI13__nv_bfloat16fE11DirectStoreIfS1_EfLi1ELi11ELi32ELi1ELb1EL9Algorithm0EEvT_T0_ll,@function
        .size           _Z15SoftmaxWarpImplI10DirectLoadI13__nv_bfloat16fE11DirectStoreIfS1_EfLi1ELi11ELi32ELi1ELb1EL9Algorithm0EEvT_T0_ll,(.L_x_25504 - _Z15SoftmaxWarpImplI10DirectLoadI13__nv_bfloat16fE11DirectStoreIfS1_EfLi1ELi11ELi32ELi1ELb1EL9Algorithm0EEvT_T0_ll)
        .other          _Z15SoftmaxWarpImplI10DirectLoadI13__nv_bfloat16fE11DirectStoreIfS1_EfLi1ELi11ELi32ELi1ELb1EL9Algorithm0EEvT_T0_ll,@"STO_CUDA_ENTRY STV_DEFAULT"
_Z15SoftmaxWarpImplI10DirectLoadI13__nv_bfloat16fE11DirectStoreIfS1_EfLi1ELi11ELi32ELi1ELb1EL9Algorithm0EEvT_T0_ll:
.text._Z15SoftmaxWarpImplI10DirectLoadI13__nv_bfloat16fE11DirectStoreIfS1_EfLi1ELi11ELi32ELi1ELb1EL9Algorithm0EEvT_T0_ll:
        /* <DEDUP_REMOVED lines=25> */
.L_x_3589:
        /* <DEDUP_REMOVED lines=23> */
[----:B------:R-:W-:-:S07]  /*0300*/  IADD3 R26, PT, PT, R24, 0x120, RZ ;  /* 0x00000120181a7810 */ /* 0x000fce0007ffe0ff */
.L_x_3614:
[----:B------:R-:W-:Y:S01]  /*0310*/  ISETP.GE.U32.AND P0, PT, R24, UR44, PT ;  /* 0x0000002c18007c0c */ /* 0x000fe2000bf06070 */
[----:B------:R-:W-:Y:S01]  /*0320*/  HFMA2 R3, -RZ, RZ, 0, 0 ;  /* 0x00000000ff037431 */ /* 0x000fe200000001ff */
[----:B------:R-:W-:Y:S01]  /*0330*/  ISETP.GE.U32.AND P1, PT, R34, UR44, PT ;  /* 0x0000002c22007c0c */ /* 0x000fe2000bf26070 */
[----:B--2---:R-:W-:Y:S01]  /*0340*/  IMAD R7, R21, UR42, RZ ;  /* 0x0000002a15077c24 */ /* 0x004fe2000f8e02ff */
        /* <DEDUP_REMOVED lines=9> */
[----:B-1----:R-:W-:Y:S02]  /*03e0*/  @!P0 R2UR UR4, R18 ;  /* 0x00000000120482ca */ /* 0x002fe400000e0000 */
        /* <DEDUP_REMOVED lines=19> */
[----:B------:R-:W-:Y:S01]  /*0520*/  IMAD.MOV.U32 R35, RZ, RZ, -0x800000 ;  /* 0xff800000ff237424 */ /* 0x000fe200078e00ff */
[----:B------:R-:W-:-:S02]  /*0530*/  MOV R9, 0xff800000 ;  /* 0xff80000000097802 */ /* 0x000fc40000000f00 */
[----:B------:R-:W-:Y:S02]  /*0540*/  MOV R13, 0xff800000 ;  /* 0xff800000000d7802 */ /* 0x000fe40000000f00 */
[----:B------:R-:W-:Y:S02]  /*0550*/  ISETP.GE.U32.AND P3, PT, R30, UR44, PT ;  /* 0x0000002c1e007c0c */ /* 0x000fe4000bf66070 */
[----:B------:R-:W-:Y:S02]  /*0560*/  ISETP.GE.U32.AND P4, PT, R29, UR44, PT ;  /* 0x0000002c1d007c0c */ /* 0x000fe4000bf86070 */
[----:B------:R-:W-:Y:S02]  /*0570*/  MOV R17, 0xff800000 ;  /* 0xff80000000117802 */ /* 0x000fe40000000f00 */
[----:B------:R-:W-:-:S13]  /*0580*/  ISETP.GE.AND.EX P4, PT, RZ, UR45, PT, P4 ;  /* 0x0000002dff007c0c */ /* 0x000fda000bf86340 */
[----:B------:R-:W-:Y:S02]  /*0590*/  @!P4 R2UR UR6, R18 ;  /* 0x000000001206c2ca */ /* 0x000fe400000e0000 */
[----:B------:R-:W-:Y:S02]  /*05a0*/  @!P4 R2UR UR7, R19 ;  /* 0x000000001307c2ca */ /* 0x000fe400000e0000 */
[----:B--2---:R-:W-:Y:S02]  /*05b0*/  @!P0 SHF.L.U32 R35, R4, 0x10, RZ ;  /* 0x0000001004238819 */ /* 0x004fe400000006ff */
[----:B---3--:R-:W-:Y:S02]  /*05c0*/  @!P1 SHF.L.U32 R9, R0, 0x10, RZ ;  /* 0x0000001000099819 */ /* 0x008fe400000006ff */
[----:B------:R-:W-:Y:S01]  /*05d0*/  @!P0 FMNMX R13, R35, -INF , !PT ;  /* 0xff800000230d8809 */ /* 0x000fe20007800000 */
[----:B------:R-:W-:-:S06]  /*05e0*/  IMAD.MOV.U32 R4, RZ, RZ, -0x800000 ;  /* 0xff800000ff047424 */ /* 0x000fcc00078e00ff */
[----:B------:R-:W2:Y:S01]  /*05f0*/  @!P4 LDG.E.U16 R0, desc[UR6][R2.64+0x180] ;  /* 0x000180060200c981 */ /* 0x000ea2000c1e1500 */
[----:B------:R-:W-:Y:S02]  /*0600*/  @!P1 FMNMX R13, R13, R9, !PT ;  /* 0x000000090d0d9209 */ /* 0x000fe40007800000 */
[----:B------:R-:W-:Y:S02]  /*0610*/  ISETP.GE.AND.EX P1, PT, RZ, UR45, PT, P3 ;  /* 0x0000002dff007c0c */ /* 0x000fe4000bf26330 */
[----:B----4-:R-:W-:Y:S02]  /*0620*/  @!P5 SHF.L.U32 R17, R5, 0x10, RZ ;  /* 0x000000100511d819 */ /* 0x010fe400000006ff */
[----:B------:R-:W-:Y:S01]  /*0630*/  ISETP.GE.U32.AND P3, PT, R28, UR44, PT ;  /* 0x0000002c1c007c0c */ /* 0x000fe2000bf66070 */
[----:B-----5:R-:W-:Y:S01]  /*0640*/  @!P6 IMAD.U32 R4, R6, 0x10000, RZ ;  /* 0x000100000604e824 */ /* 0x020fe200078e00ff */
[----:B------:R-:W-:Y:S02]  /*0650*/  @!P5 FMNMX R13, R13, R17, !PT ;  /* 0x000000110d0dd209 */ /* 0x000fe40007800000 */
[----:B------:R-:W-:-:S02]  /*0660*/  ISETP.GE.AND.EX P3, PT, RZ, UR45, PT, P3 ;  /* 0x0000002dff007c0c */ /* 0x000fc4000bf66330 */
[----:B------:R-:W-:Y:S02]  /*0670*/  ISETP.GE.U32.AND P5, PT, R27, UR44, PT ;  /* 0x0000002c1b007c0c */ /* 0x000fe4000bfa6070 */
[----:B------:R-:W-:Y:S02]  /*0680*/  MOV R6, 0xff800000 ;  /* 0xff80000000067802 */ /* 0x000fe40000000f00 */
[----:B------:R-:W-:Y:S02]  /*0690*/  @!P6 FMNMX R13, R13, R4, !PT ;  /* 0x000000040d0de209 */ /* 0x000fe40007800000 */
[----:B------:R-:W-:Y:S02]  /*06a0*/  @!P2 SHF.L.U32 R6, R7, 0x10, RZ ;  /* 0x000000100706a819 */ /* 0x000fe400000006ff */
[----:B------:R-:W-:Y:S02]  /*06b0*/  ISETP.GE.U32.AND P6, PT, R26, UR44, PT ;  /* 0x0000002c1a007c0c */ /* 0x000fe4000bfc6070 */
[----:B------:R-:W-:-:S02]  /*06c0*/  ISETP.GE.AND.EX P5, PT, RZ, UR45, PT, P5 ;  /* 0x0000002dff007c0c */ /* 0x000fc4000bfa6350 */
[C---:B------:R-:W-:Y:S02]  /*06d0*/  @!P1 R2UR UR4, R18.reuse ;  /* 0x00000000120492ca */ /* 0x040fe400000e0000 */
[----:B------:R-:W-:Y:S02]  /*06e0*/  @!P1 R2UR UR5, R19 ;  /* 0x00000000130592ca */ /* 0x000fe400000e0000 */
        /* <DEDUP_REMOVED lines=22> */
[----:B--2---:R-:W-:Y:S02]  /*0850*/  @!P4 SHF.L.U32 R7, R0, 0x10, RZ ;  /* 0x000000100007c819 */ /* 0x004fe400000006ff */
[----:B---3--:R-:W-:Y:S02]  /*0860*/  @!P1 SHF.L.U32 R20, R8, 0x10, RZ ;  /* 0x0000001008149819 */ /* 0x008fe400000006ff */
[----:B------:R-:W-:Y:S02]  /*0870*/  MOV R8, 0xff800000 ;  /* 0xff80000000087802 */ /* 0x000fe40000000f00 */
[----:B------:R-:W-:-:S04]  /*0880*/  @!P1 FMNMX R13, R13, R20, !PT ;  /* 0x000000140d0d9209 */ /* 0x000fc80007800000 */
[----:B------:R-:W-:Y:S01]  /*0890*/  @!P4 FMNMX R13, R13, R7, !PT ;  /* 0x000000070d0dc209 */ /* 0x000fe20007800000 */
[----:B----4-:R-:W-:Y:S01]  /*08a0*/  @!P3 IMAD.U32 R8, R5, 0x10000, RZ ;  /* 0x000100000508b824 */ /* 0x010fe200078e00ff */
[----:B-----5:R-:W-:-:S04]  /*08b0*/  @!P5 SHF.L.U32 R16, R11, 0x10, RZ ;  /* 0x000000100b10d819 */ /* 0x020fc800000006ff */
[----:B------:R-:W-:Y:S01]  /*08c0*/  @!P3 FMNMX R13, R13, R8, !PT ;  /* 0x000000080d0db209 */ /* 0x000fe20007800000 */
[----:B------:R-:W-:-:S03]  /*08d0*/  @!P6 IMAD.U32 R10, R12, 0x10000, RZ ;  /* 0x000100000c0ae824 */ /* 0x000fc600078e00ff */
[----:B------:R-:W-:Y:S02]  /*08e0*/  @!P5 FMNMX R13, R13, R16, !PT ;  /* 0x000000100d0dd209 */ /* 0x000fe40007800000 */
[----:B------:R-:W-:Y:S02]  /*08f0*/  MOV R5, 0xff800000 ;  /* 0xff80000000057802 */ /* 0x000fe40000000f00 */
[----:B------:R-:W-:Y:S02]  /*0900*/  @!P2 SHF.L.U32 R5, R14, 0x10, RZ ;  /* 0x000000100e05a819 */ /* 0x000fe400000006ff */
[----:B------:R-:W-:-:S04]  /*0910*/  @!P6 FMNMX R13, R13, R10, !PT ;  /* 0x0000000a0d0de209 */ /* 0x000fc80007800000 */
[----:B------:R-:W-:Y:S01]  /*0920*/  @!P2 FMNMX R13, R13, R5, !PT ;  /* 0x000000050d0da209 */ /* 0x000fe20007800000 */
[----:B0-----:R-:W-:Y:S06]  /*0930*/  BRA.DIV UR4, `(.L_x_3591) ;  /* 0x0000001604dc7947 */ /* 0x001fec000b800000 */
        /* <DEDUP_REMOVED lines=18> */
[-C--:B------:R-:W-:Y:S01]  /*0a60*/  FFMA.SAT R5, R38, R11.reuse, 0.5 ;  /* 0x3f00000026057423 */ /* 0x080fe2000000200b */
[----:B------:R-:W-:Y:S01]  /*0a70*/  FADD R2, -R15, R4 ;  /* 0x000000040f027221 */ /* 0x000fe20000000100 */
[----:B------:R-:W-:Y:S01]  /*0a80*/  FFMA.RM R9, R13, R12, 12582913 ;  /* 0x4b4000010d097423 */ /* 0x000fe2000000400c */
[C---:B------:R-:W-:Y:S01]  /*0a90*/  FADD R4, -R15.reuse, R7 ;  /* 0x000000070f047221 */ /* 0x040fe20000000100 */
[C---:B------:R-:W-:Y:S01]  /*0aa0*/  FADD R20, -R15.reuse, R20 ;  /* 0x000000140f147221 */ /* 0x040fe20000000100 */
[----:B------:R-:W-:Y:S01]  /*0ab0*/  FADD R8, -R15, R8 ;  /* 0x000000080f087221 */ /* 0x000fe20000000100 */
[----:B------:R-:W-:Y:S01]  /*0ac0*/  FADD R3, R9, -12583039 ;  /* 0xcb40007f09037421 */ /* 0x000fe20000000000 */
[C---:B------:R-:W-:Y:S01]  /*0ad0*/  FADD R16, -R15.reuse, R16 ;  /* 0x000000100f107221 */ /* 0x040fe20000000100 */
[----:B------:R-:W-:Y:S01]  /*0ae0*/  FADD R10, -R15, R10 ;  /* 0x0000000a0f0a7221 */ /* 0x000fe20000000100 */
[-C--:B------:R-:W-:Y:S01]  /*0af0*/  FFMA.SAT R15, R0, R11.reuse, 0.5 ;  /* 0x3f000000000f7423 */ /* 0x080fe2000000200b */
[----:B------:R-:W-:Y:S01]  /*0b00*/  FFMA R3, R14, 1.4426950216293334961, -R3 ;  /* 0x3fb8aa3b0e037823 */ /* 0x000fe20000000803 */
[----:B------:R-:W-:-:S03]  /*0b10*/  FFMA.SAT R39, R6, R11, 0.5 ;  /* 0x3f00000006277423 */ /* 0x000fc6000000200b */
[----:B------:R-:W-:Y:S01]  /*0b20*/  FFMA R14, R14, 1.925963033500011079e-08, R3 ;  /* 0x32a570600e0e7823 */ /* 0x000fe20000000003 */
[----:B------:R-:W-:-:S04]  /*0b30*/  FFMA.SAT R3, R36, R11, 0.5 ;  /* 0x3f00000024037423 */ /* 0x000fc8000000200b */
[-C--:B------:R-:W-:Y:S01]  /*0b40*/  FFMA.RM R13, R3, R12.reuse, 12582913 ;  /* 0x4b400001030d7423 */ /* 0x080fe2000000400c */
[----:B------:R-:W-:Y:S01]  /*0b50*/  FFMA.RM R3, R5, R12, 12582913 ;  /* 0x4b40000105037423 */ /* 0x000fe2000000400c */
[----:B------:R-:W0:Y:S02]  /*0b60*/  MUFU.EX2 R14, R14 ;  /* 0x0000000e000e7308 */ /* 0x000e240000000800 */
[----:B------:R-:W-:Y:S01]  /*0b70*/  FADD R5, R13, -12583039 ;  /* 0xcb40007f0d057421 */ /* 0x000fe20000000000 */
[----:B------:R-:W-:Y:S01]  /*0b80*/  FADD R7, R3, -12583039 ;  /* 0xcb40007f03077421 */ /* 0x000fe20000000000 */
[----:B------:R-:W-:Y:S02]  /*0b90*/  SHF.L.U32 R13, R13, 0x17, RZ ;  /* 0x000000170d0d7819 */ /* 0x000fe400000006ff */
[----:B------:R-:W-:Y:S01]  /*0ba0*/  FFMA R5, R36, 1.4426950216293334961, -R5 ;  /* 0x3fb8aa3b24057823 */ /* 0x000fe20000000805 */
[----:B------:R-:W-:-:S03]  /*0bb0*/  FFMA R7, R38, 1.4426950216293334961, -R7 ;  /* 0x3fb8aa3b26077823 */ /* 0x000fc60000000807 */
[----:B------:R-:W-:Y:S01]  /*0bc0*/  FFMA R36, R36, 1.925963033500011079e-08, R5 ;  /* 0x32a5706024247823 */ /* 0x000fe20000000005 */
[----:B------:R-:W-:Y:S01]  /*0bd0*/  FFMA R38, R38, 1.925963033500011079e-08, R7 ;  /* 0x32a5706026267823 */ /* 0x000fe20000000007 */
        /* <DEDUP_REMOVED lines=8> */
[----:B------:R-:W-:Y:S01]  /*0c60*/  SHF.L.U32 R2, R3, 0x17, RZ ;  /* 0x0000001703027819 */ /* 0x000fe200000006ff */
[----:B------:R-:W-:Y:S02]  /*0c70*/  IMAD.SHL.U32 R3, R7, 0x800000, RZ ;  /* 0x0080000007037824 */ /* 0x000fe400078e00ff */
[----:B------:R-:W-:Y:S01]  /*0c80*/  FADD R15, R9, -12583039 ;  /* 0xcb40007f090f7421 */ /* 0x000fe20000000000 */
[----:B0-----:R-:W-:-:S03]  /*0c90*/  FMUL R5, R5, R14 ;  /* 0x0000000e05057220 */ /* 0x001fc60000400000 */
[----:B------:R-:W-:-:S04]  /*0ca0*/  FFMA R15, R0, 1.4426950216293334961, -R15 ;  /* 0x3fb8aa3b000f7823 */ /* 0x000fc8000000080f */
[----:B------:R-:W-:Y:S01]  /*0cb0*/  FFMA R35, R0, 1.925963033500011079e-08, R15 ;  /* 0x32a5706000237823 */ /* 0x000fe2000000000f */
[----:B-1----:R-:W-:Y:S01]  /*0cc0*/  FMUL R0, R13, R36 ;  /* 0x000000240d007220 */ /* 0x002fe20000400000 */
[----:B------:R-:W-:Y:S01]  /*0cd0*/  FFMA.SAT R13, R20, R11, 0.5 ;  /* 0x3f000000140d7423 */ /* 0x000fe2000000200b */
[----:B------:R-:W0:Y:S03]  /*0ce0*/  MUFU.EX2 R15, R38 ;  /* 0x00000026000f7308 */ /* 0x000e260000000800 */
[----:B------:R-:W-:-:S04]  /*0cf0*/  FFMA.RM R13, R13, R12, 12582913 ;  /* 0x4b4000010d0d7423 */ /* 0x000fc8000000400c */
[C---:B------:R-:W-:Y:S01]  /*0d00*/  FADD R37, R13.reuse, -12583039 ;  /* 0xcb40007f0d257421 */ /* 0x040fe20000000000 */
[----:B------:R-:W-:Y:S01]  /*0d10*/  MUFU.EX2 R35, R35 ;  /* 0x0000002300237308 */ /* 0x000fe20000000800 */
[----:B------:R-:W-:Y:S02]  /*0d20*/  SHF.L.U32 R13, R13, 0x17, RZ ;  /* 0x000000170d0d7819 */ /* 0x000fe400000006ff */
[----:B------:R-:W-:-:S04]  /*0d30*/  FFMA R37, R20, 1.4426950216293334961, -R37 ;  /* 0x3fb8aa3b14257823 */ /* 0x000fc80000000825 */
[----:B------:R-:W-:Y:S01]  /*0d40*/  FFMA R20, R20, 1.925963033500011079e-08, R37 ;  /* 0x32a5706014147823 */ /* 0x000fe20000000025 */
[----:B------:R-:W-:Y:S01]  /*0d50*/  FFMA.SAT R37, R4, R11, 0.5 ;  /* 0x3f00000004257423 */ /* 0x000fe2000000200b */
[----:B0-----:R-:W-:Y:S01]  /*0d60*/  FMUL R2, R2, R15 ;  /* 0x0000000f02027220 */ /* 0x001fe20000400000 */
[----:B------:R-:W0:Y:S02]  /*0d70*/  MUFU.EX2 R36, R17 ;  /* 0x0000001100247308 */ /* 0x000e240000000800 */
[----:B------:R-:W-:Y:S01]  /*0d80*/  FFMA.RM R14, R37, R12, 12582913 ;  /* 0x4b400001250e7423 */ /* 0x000fe2000000400c */
[----:B------:R-:W-:-:S03]  /*0d90*/  FFMA.SAT R37, R16, R11, 0.5 ;  /* 0x3f00000010257423 */ /* 0x000fc6000000200b */
[C---:B------:R-:W-:Y:S01]  /*0da0*/  FADD R15, R14.reuse, -12583039 ;  /* 0xcb40007f0e0f7421 */ /* 0x040fe20000000000 */
[----:B------:R-:W-:Y:S01]  /*0db0*/  SHF.L.U32 R14, R14, 0x17, RZ ;  /* 0x000000170e0e7819 */ /* 0x000fe200000006ff */
[----:B------:R-:W1:Y:S02]  /*0dc0*/  MUFU.EX2 R20, R20 ;  /* 0x0000001400147308 */ /* 0x000e640000000800 */
[----:B------:R-:W-:Y:S01]  /*0dd0*/  FFMA R7, R4, 1.4426950216293334961, -R15 ;  /* 0x3fb8aa3b04077823 */ /* 0x000fe2000000080f */
[----:B------:R-:W-:-:S03]  /*0de0*/  FFMA.SAT R15, R8, R11, 0.5 ;  /* 0x3f000000080f7423 */ /* 0x000fc6000000200b */
[----:B------:R-:W-:Y:S01]  /*0df0*/  FFMA R7, R4, 1.925963033500011079e-08, R7 ;  /* 0x32a5706004077823 */ /* 0x000fe20000000007 */
[----:B------:R-:W-:Y:S01]  /*0e00*/  SHF.L.U32 R4, R9, 0x17, RZ ;  /* 0x0000001709047819 */ /* 0x000fe200000006ff */
[-C--:B------:R-:W-:Y:S01]  /*0e10*/  FFMA.RM R15, R15, R12.reuse, 12582913 ;  /* 0x4b4000010f0f7423 */ /* 0x080fe2000000400c */
[----:B------:R-:W-:Y:S01]  /*0e20*/  FFMA.RM R9, R37, R12, 12582913 ;  /* 0x4b40000125097423 */ /* 0x000fe2000000400c */
[----:B0-----:R-:W-:Y:S02]  /*0e30*/  FMUL R3, R3, R36 ;  /* 0x0000002403037220 */ /* 0x001fe40000400000 */
[----:B------:R-:W-:Y:S01]  /*0e40*/  FMUL R4, R4, R35 ;  /* 0x0000002304047220 */ /* 0x000fe20000400000 */
[----:B------:R-:W-:Y:S01]  /*0e50*/  FFMA.SAT R35, R10, R11, 0.5 ;  /* 0x3f0000000a237423 */ /* 0x000fe2000000200b */
[----:B------:R-:W-:Y:S01]  /*0e60*/  FADD R17, R15, -12583039 ;  /* 0xcb40007f0f117421 */ /* 0x000fe20000000000 */
[----:B------:R-:W0:Y:S01]  /*0e70*/  MUFU.EX2 R7, R7 ;  /* 0x0000000700077308 */ /* 0x000e220000000800 */
[----:B------:R-:W-:Y:S01]  /*0e80*/  FADD R37, R9, -12583039 ;  /* 0xcb40007f09257421 */ /* 0x000fe20000000000 */
[-C--:B------:R-:W-:Y:S01]  /*0e90*/  FFMA.RM R11, R35, R12.reuse, 12582913 ;  /* 0x4b400001230b7423 */ /* 0x080fe2000000400c */
[----:B------:R-:W-:Y:S01]  /*0ea0*/  FFMA.RM R12, R39, R12, 12582913 ;  /* 0x4b400001270c7423 */ /* 0x000fe2000000400c */
[----:B------:R-:W-:Y:S01]  /*0eb0*/  FFMA R17, R8, 1.4426950216293334961, -R17 ;  /* 0x3fb8aa3b08117823 */ /* 0x000fe20000000811 */
[----:B------:R-:W-:Y:S01]  /*0ec0*/  FFMA R37, R16, 1.4426950216293334961, -R37 ;  /* 0x3fb8aa3b10257823 */ /* 0x000fe20000000825 */
[----:B------:R-:W-:Y:S01]  /*0ed0*/  FADD R35, R11, -12583039 ;  /* 0xcb40007f0b237421 */ /* 0x000fe20000000000 */
[----:B------:R-:W-:Y:S01]  /*0ee0*/  FADD R39, R12, -12583039 ;  /* 0xcb40007f0c277421 */ /* 0x000fe20000000000 */
[----:B------:R-:W-:Y:S01]  /*0ef0*/  FFMA R17, R8, 1.925963033500011079e-08, R17 ;  /* 0x32a5706008117823 */ /* 0x000fe20000000011 */
[----:B------:R-:W-:Y:S01]  /*0f00*/  FFMA R37, R16, 1.925963033500011079e-08, R37 ;  /* 0x32a5706010257823 */ /* 0x000fe20000000025 */
[----:B------:R-:W-:Y:S01]  /*0f10*/  FFMA R35, R10, 1.4426950216293334961, -R35 ;  /* 0x3fb8aa3b0a237823 */ /* 0x000fe20000000823 */
[----:B------:R-:W-:Y:S01]  /*0f20*/  FFMA R39, R6, 1.4426950216293334961, -R39 ;  /* 0x3fb8aa3b06277823 */ /* 0x000fe20000000827 */
[----:B------:R-:W-:Y:S01]  /*0f30*/  IMAD.SHL.U32 R15, R15, 0x800000, RZ ;  /* 0x008000000f0f7824 */ /* 0x000fe200078e00ff */
[----:B------:R-:W2:Y:S01]  /*0f40*/  MUFU.EX2 R16, R37 ;  /* 0x0000002500107308 */ /* 0x000ea20000000800 */
[----:B------:R-:W-:Y:S01]  /*0f50*/  FFMA R35, R10, 1.925963033500011079e-08, R35 ;  /* 0x32a570600a237823 */ /* 0x000fe20000000023 */
[----:B------:R-:W-:Y:S01]  /*0f60*/  FFMA R39, R6, 1.925963033500011079e-08, R39 ;  /* 0x32a5706006277823 */ /* 0x000fe20000000027 */
[----:B-1----:R-:W-:Y:S01]  /*0f70*/  FMUL R6, R13, R20 ;  /* 0x000000140d067220 */ /* 0x002fe20000400000 */
[----:B------:R-:W-:Y:S01]  /*0f80*/  FADD R13, RZ, R5 ;  /* 0x00000005ff0d7221 */ /* 0x000fe20000000000 */
[----:B0-----:R-:W-:Y:S01]  /*0f90*/  FMUL R7, R14, R7 ;  /* 0x000000070e077220 */ /* 0x001fe20000400000 */
[----:B------:R-:W-:-:S02]  /*0fa0*/  SHF.L.U32 R9, R9, 0x17, RZ ;  /* 0x0000001709097819 */ /* 0x000fc400000006ff */
[----:B------:R-:W0:Y:S01]  /*0fb0*/  MUFU.EX2 R10, R17 ;  /* 0x00000011000a7308 */ /* 0x000e220000000800 */
[----:B------:R-:W-:Y:S01]  /*0fc0*/  FADD R13, R13, R0 ;  /* 0x000000000d0d7221 */ /* 0x000fe20000000000 */
[----:B------:R-:W-:Y:S02]  /*0fd0*/  SHF.L.U32 R11, R11, 0x17, RZ ;  /* 0x000000170b0b7819 */ /* 0x000fe400000006ff */
[----:B------:R-:W-:Y:S01]  /*0fe0*/  SHF.L.U32 R12, R12, 0x17, RZ ;  /* 0x000000170c0c7819 */ /* 0x000fe200000006ff */
[----:B------:R-:W-:-:S03]  /*0ff0*/  FADD R8, R13, R2 ;  /* 0x000000020d087221 */ /* 0x000fc60000000000 */
[----:B------:R-:W1:Y:S01]  /*1000*/  MUFU.EX2 R14, R35 ;  /* 0x00000023000e7308 */ /* 0x000e620000000800 */
[----:B------:R-:W-:Y:S01]  /*1010*/  FADD R13, R8, R3 ;  /* 0x00000003080d7221 */ /* 0x000fe20000000000 */
[----:B--2---:R-:W-:-:S03]  /*1020*/  FMUL R9, R9, R16 ;  /* 0x0000001009097220 */ /* 0x004fc60000400000 */
[----:B------:R-:W-:-:S03]  /*1030*/  FADD R13, R13, R4 ;  /* 0x000000040d0d7221 */ /* 0x000fc60000000000 */
[----:B------:R-:W2:Y:S01]  /*1040*/  MUFU.EX2 R39, R39 ;  /* 0x0000002700277308 */ /* 0x000ea20000000800 */
        /* <DEDUP_REMOVED lines=18> */
.L_x_3626:
        /* <DEDUP_REMOVED lines=11> */
[----:B0-----:R-:W-:-:S07]  /*1220*/  MOV R36, 0x1240 ;  /* 0x0000124000247802 */ /* 0x001fce0000000f00 */
[----:B------:R-:W-:Y:S05]  /*1230*/  CALL.REL.NOINC `($__internal_52_$__cuda_sm3x_div_rn_noftz_f32_slowpath) ;  /* 0x0000001800607944 */ /* 0x000fea0003c00000 */
[----:B------:R-:W-:-:S07]  /*1240*/  MOV R11, R5 ;  /* 0x00000005000b7202 */ /* 0x000fce0000000f00 */
.L_x_3593:
[----:B------:R-:W-:Y:S05]  /*1250*/  BSYNC.RECONVERGENT B3 ;  /* 0x0000000000037941 */ /* 0x000fea0003800200 */
.L_x_3592:
        /* <DEDUP_REMOVED lines=12> */
[----:B------:R-:W-:Y:S05]  /*1320*/  CALL.REL.NOINC `($__internal_52_$__cuda_sm3x_div_rn_noftz_f32_slowpath) ;  /* 0x0000001800247944 */ /* 0x000fea0003c00000 */
[----:B------:R-:W-:-:S07]  /*1330*/  IMAD.MOV.U32 R14, RZ, RZ, R5 ;  /* 0x000000ffff0e7224 */ /* 0x000fce00078e0005 */
.L_x_3595:
[----:B------:R-:W-:Y:S05]  /*1340*/  BSYNC.RECONVERGENT B3 ;  /* 0x0000000000037941 */ /* 0x000fea0003800200 */
.L_x_3594:
        /* <DEDUP_REMOVED lines=13> */
[----:B------:R-:W-:-:S07]  /*1420*/  MOV R0, R5 ;  /* 0x0000000500007202 */ /* 0x000fce0000000f00 */
.L_x_3597:
[----:B------:R-:W-:Y:S05]  /*1430*/  BSYNC.RECONVERGENT B3 ;  /* 0x0000000000037941 */ /* 0x000fea0003800200 */
.L_x_3596:
        /* <DEDUP_REMOVED lines=12> */
[----:B------:R-:W-:Y:S05]  /*1500*/  CALL.REL.NOINC `($__internal_52_$__cuda_sm3x_div_rn_noftz_f32_slowpath) ;  /* 0x0000001400ac7944 */ /* 0x000fea0003c00000 */
[----:B------:R-:W-:-:S07]  /*1510*/  MOV R17, R5 ;  /* 0x0000000500117202 */ /* 0x000fce0000000f00 */
.L_x_3599:
[----:B------:R-:W-:Y:S05]  /*1520*/  BSYNC.RECONVERGENT B3 ;  /* 0x0000000000037941 */ /* 0x000fea0003800200 */
.L_x_3598:
        /* <DEDUP_REMOVED lines=12> */
[----:B------:R-:W-:Y:S05]  /*15f0*/  CALL.REL.NOINC `($__internal_52_$__cuda_sm3x_div_rn_noftz_f32_slowpath) ;  /* 0x0000001400707944 */ /* 0x000fea0003c00000 */
[----:B------:R-:W-:-:S07]  /*1600*/  MOV R20, R5 ;  /* 0x0000000500147202 */ /* 0x000fce0000000f00 */
.L_x_3601:
[----:B------:R-:W-:Y:S05]  /*1610*/  BSYNC.RECONVERGENT B3 ;  /* 0x0000000000037941 */ /* 0x000fea0003800200 */
.L_x_3600:
        /* <DEDUP_REMOVED lines=14> */
.L_x_3603:
[----:B------:R-:W-:Y:S05]  /*1700*/  BSYNC.RECONVERGENT B3 ;  /* 0x0000000000037941 */ /* 0x000fea0003800200 */
.L_x_3602:
        /* <DEDUP_REMOVED lines=14> */
.L_x_3605:
[----:B------:R-:W-:Y:S05]  /*17f0*/  BSYNC.RECONVERGENT B3 ;  /* 0x0000000000037941 */ /* 0x000fea0003800200 */
.L_x_3604:
        /* <DEDUP_REMOVED lines=14> */
.L_x_3607:
[----:B------:R-:W-:Y:S05]  /*18e0*/  BSYNC.RECONVERGENT B3 ;  /* 0x0000000000037941 */ /* 0x000fea0003800200 */
.L_x_3606:
        /* <DEDUP_REMOVED lines=14> */
.L_x_3609:
[----:B------:R-:W-:Y:S05]  /*19d0*/  BSYNC.RECONVERGENT B3 ;  /* 0x0000000000037941 */ /* 0x000fea0003800200 */
.L_x_3608:
        /* <DEDUP_REMOVED lines=14> */
.L_x_3611:
[----:B------:R-:W-:Y:S05]  /*1ac0*/  BSYNC.RECONVERGENT B3 ;  /* 0x0000000000037941 */ /* 0x000fea0003800200 */
.L_x_3610:
        /* <DEDUP_REMOVED lines=14> */
.L_x_3613:
[----:B------:R-:W-:Y:S05]  /*1bb0*/  BSYNC.RECONVERGENT B3 ;  /* 0x0000000000037941 */ /* 0x000fea0003800200 */
.L_x_3612:
[----:B------:R-:W-:Y:S02]  /*1bc0*/  HFMA2 R3, -RZ, RZ, 0, 0 ;  /* 0x00000000ff037431 */ /* 0x000fe400000001ff */
[----:B------:R-:W-:Y:S01]  /*1bd0*/  IMAD R5, R21, UR38, RZ ;  /* 0x0000002615057c24 */ /* 0x000fe2000f8e02ff */
[----:B------:R-:W-:Y:S01]  /*1be0*/  @!P0 R2UR UR4, R18 ;  /* 0x00000000120482ca */ /* 0x000fe200000e0000 */
[----:B------:R-:W-:Y:S01]  /*1bf0*/  IMAD.MOV.U32 R2, RZ, RZ, R24 ;  /* 0x000000ffff027224 */ /* 0x000fe200078e0018 */
[----:B------:R-:W-:Y:S01]  /*1c00*/  @!P0 R2UR UR5, R19 ;  /* 0x00000000130582ca */ /* 0x000fe200000e0000 */
[----:B------:R-:W-:Y:S01]  /*1c10*/  IMAD R5, R22, UR39, R5 ;  /* 0x0000002716057c24 */ /* 0x000fe2000f8e0205 */
[----:B------:R-:W-:Y:S02]  /*1c20*/  ISETP.GE.U32.AND P3, PT, R34, UR44, PT ;  /* 0x0000002c22007c0c */ /* 0x000fe4000bf66070 */
[----:B------:R-:W-:Y:S01]  /*1c30*/  ISETP.GE.U32.AND P4, PT, R33, UR44, PT ;  /* 0x0000002c21007c0c */ /* 0x000fe2000bf86070 */
[----:B------:R-:W-:Y:S01]  /*1c40*/  IMAD.WIDE.U32 R2, R22, UR38, R2 ;  /* 0x0000002616027c25 */ /* 0x000fe2000f8e0002 */
[----:B------:R-:W-:-:S02]  /*1c50*/  ISETP.GE.U32.AND P5, PT, R32, UR44, PT ;  /* 0x0000002c20007c0c */ /* 0x000fc4000bfa6070 */
[----:B------:R-:W-:Y:S02]  /*1c60*/  @!P0 F2FP.BF16.F32.PACK_AB R11, RZ, R11 ;  /* 0x0000000bff0b823e */ /* 0x000fe400000010ff */
[----:B------:R-:W-:Y:S02]  /*1c70*/  IADD3 R3, PT, PT, R3, R5, RZ ;  /* 0x0000000503037210 */ /* 0x000fe40007ffe0ff */
[C---:B------:R-:W-:Y:S02]  /*1c80*/  LEA R4, P1, R2.reuse, UR36, 0x1 ;  /* 0x0000002402047c11 */ /* 0x040fe4000f8208ff */
[----:B------:R-:W-:Y:S02]  /*1c90*/  ISETP.GE.AND.EX P3, PT, RZ, UR45, PT, P3 ;  /* 0x0000002dff007c0c */ /* 0x000fe4000bf66330 */
[----:B------:R-:W-:Y:S02]  /*1ca0*/  LEA.HI.X R5, R2, UR37, R3, 0x1, P1 ;  /* 0x0000002502057c11 */ /* 0x000fe400088f0c03 */
[----:B------:R-:W-:-:S02]  /*1cb0*/  ISETP.GE.AND.EX P4, PT, RZ, UR45, PT, P4 ;  /* 0x0000002dff007c0c */ /* 0x000fc4000bf86340 */
[----:B------:R-:W-:Y:S01]  /*1cc0*/  ISETP.GE.AND.EX P5, PT, RZ, UR45, PT, P5 ;  /* 0x0000002dff007c0c */ /* 0x000fe2000bfa6350 */
        /* <DEDUP_REMOVED lines=17> */
[----:B------:R-:W-:Y:S02]  /*1de0*/  @!P0 R2UR UR12, R18 ;  /* 0x00000000120c82ca */ /* 0x000fe400000e0000 */
[----:B------:R-:W-:Y:S01]  /*1df0*/  @!P0 R2UR UR13, R19 ;  /* 0x00000000130d82ca */ /* 0x000fe200000e0000 */
[----:B------:R2:W-:Y:S01]  /*1e00*/  @!P4 STG.E.U16 desc[UR8][R4.64+0x80], R0 ;  /* 0x000080000400c986 */ /* 0x0005e2000c101508 */
[----:B------:R-:W-:-:S02]  /*1e10*/  ISETP.GE.U32.AND P4, PT, R29, UR44, PT ;  /* 0x0000002c1d007c0c */ /* 0x000fc4000bf86070 */
[----:B------:R-:W-:Y:S01]  /*1e20*/  ISETP.GE.U32.AND P3, PT, R28, UR44, PT ;  /* 0x0000002c1c007c0c */ /* 0x000fe2000bf66070 */
[----:B------:R2:W-:Y:S01]  /*1e30*/  @!P5 STG.E.U16 desc[UR10][R4.64+0xc0], R17 ;  /* 0x0000c0110400d986 */ /* 0x0005e2000c10150a */
[----:B------:R-:W-:Y:S02]  /*1e40*/  ISETP.GE.U32.AND P6, PT, R27, UR44, PT ;  /* 0x0000002c1b007c0c */ /* 0x000fe4000bfc6070 */
[----:B------:R-:W-:Y:S02]  /*1e50*/  ISETP.GE.U32.AND P5, PT, R26, UR44, PT ;  /* 0x0000002c1a007c0c */ /* 0x000fe4000bfa6070 */
        /* <DEDUP_REMOVED lines=8> */
[----:B------:R-:W-:Y:S02]  /*1ee0*/  ISETP.GE.AND.EX P6, PT, RZ, UR45, PT, P6 ;  /* 0x0000002dff007c0c */ /* 0x000fe4000bfc6360 */
        /* <DEDUP_REMOVED lines=27> */
.L_x_3590:
[----:B------:R-:W-:Y:S05]  /*20a0*/  EXIT ;  /* 0x000000000000794d */ /* 0x000fea0003800000 */
.L_x_3591:
[----:B------:R-:W-:Y:S01]  /*20b0*/  BSSY B1, `(.L_x_3615) ;  /* 0x0000007000017945 */ /* 0x000fe20003800000 */
[----:B------:R-:W-:Y:S01]  /*20c0*/  MOV R12, 0x10 ;  /* 0x00000010000c7802 */ /* 0x000fe20000000f00 */
[----:B------:R-:W-:Y:S01]  /*20d0*/  IMAD.MOV.U32 R11, RZ, RZ, 0x1f ;  /* 0x0000001fff0b7424 */ /* 0x000fe200078e00ff */
[----:B------:R-:W-:-:S07]  /*20e0*/  MOV R15, 0xffffffff ;  /* 0xffffffff000f7802 */ /* 0x000fce0000000f00 */
[----:B------:R-:W-:Y:S05]  /*20f0*/  WARPSYNC.COLLECTIVE R15, `(.L_x_3616) ;  /* 0x000000000f087348 */ /* 0x000fea0003c00000 */
[----:B------:R0:W1:Y:S02]  /*2100*/  SHFL.BFLY P6, R14, R13, R12, R11 ;  /* 0x0c00000c0d0e7389 */ /* 0x00006400000c000b */
[----:B01----:R-:W-:Y:S05]  /*2110*/  ENDCOLLECTIVE ;  /* 0x000000000000791b */ /* 0x003fea0003800000 */
.L_x_3616:
[----:B------:R-:W-:Y:S05]  /*2120*/  BSYNC B1 ;  /* 0x0000000000017941 */ /* 0x000fea0003800000 */
.L_x_3615:
[----:B------:R-:W-:Y:S01]  /*2130*/  HFMA2 R11, -RZ, RZ, 0, 1.847743988037109375e-06 ;  /* 0x0000001fff0b7431 */ /* 0x000fe200000001ff */
[----:B------:R-:W-:Y:S01]  /*2140*/  FMNMX R13, R14, R13, !PT ;  /* 0x0000000d0e0d7209 */ /* 0x000fe20007800000 */
[----:B------:R-:W-:Y:S01]  /*2150*/  IMAD.MOV.U32 R15, RZ, RZ, -0x1 ;  /* 0xffffffffff0f7424 */ /* 0x000fe200078e00ff */
[----:B------:R-:W-:-:S07]  /*2160*/  MOV R12, 0x8 ;  /* 0x00000008000c7802 */ /* 0x000fce0000000f00 */
[----:B------:R-:W-:Y:S05]  /*2170*/  WARPSYNC.COLLECTIVE R15, `(.L_x_3617) ;  /* 0x000000000f087348 */ /* 0x000fea0003c00000 */
[----:B------:R0:W1:Y:S02]  /*2180*/  SHFL.BFLY P6, R14, R13, R12, R11 ;  /* 0x0c00000c0d0e7389 */ /* 0x00006400000c000b */
[----:B01----:R-:W-:Y:S05]  /*2190*/  ENDCOLLECTIVE ;  /* 0x000000000000791b */ /* 0x003fea0003800000 */
.L_x_3617:
[----:B------:R-:W-:Y:S01]  /*21a0*/  HFMA2 R12, -RZ, RZ, 0, 2.384185791015625e-07 ;  /* 0x00000004ff0c7431 */ /* 0x000fe200000001ff */
[----:B------:R-:W-:-:S04]  /*21b0*/  FMNMX R0, R13, R14, !PT ;  /* 0x0000000e0d007209 */ /* 0x000fc80007800000 */
[----:B------:R-:W-:-:S07]  /*21c0*/  MOV R13, R0 ;  /* 0x00000000000d7202 */ /* 0x000fce0000000f00 */
[----:B------:R-:W-:Y:S05]  /*21d0*/  WARPSYNC.COLLECTIVE R15, `(.L_x_3618) ;  /* 0x000000000f087348 */ /* 0x000fea0003c00000 */
[----:B------:R0:W1:Y:S02]  /*21e0*/  SHFL.BFLY P6, R14, R13, R12, R11 ;  /* 0x0c00000c0d0e7389 */ /* 0x00006400000c000b */
[----:B01----:R-:W-:Y:S05]  /*21f0*/  ENDCOLLECTIVE ;  /* 0x000000000000791b */ /* 0x003fea0003800000 */
.L_x_3618:
[----:B------:R-:W-:Y:S01]  /*2200*/  IMAD.MOV.U32 R12, RZ, RZ, 0x2 ;  /* 0x00000002ff0c7424 */ /* 0x000fe200078e00ff */
[----:B------:R-:W-:-:S04]  /*2210*/  FMNMX R2, R0, R14, !PT ;  /* 0x0000000e00027209 */ /* 0x000fc80007800000 */
[----:B------:R-:W-:-:S07]  /*2220*/  MOV R13, R2 ;  /* 0x00000002000d7202 */ /* 0x000fce0000000f00 */
[----:B------:R-:W-:Y:S05]  /*2230*/  WARPSYNC.COLLECTIVE R15, `(.L_x_3619) ;  /* 0x000000000f087348 */ /* 0x000fea0003c00000 */
[----:B------:R0:W1:Y:S02]  /*2240*/  SHFL.BFLY P6, R14, R13, R12, R11 ;  /* 0x0c00000c0d0e7389 */ /* 0x00006400000c000b */
[----:B01----:R-:W-:Y:S05]  /*2250*/  ENDCOLLECTIVE ;  /* 0x000000000000791b */ /* 0x003fea0003800000 */
.L_x_3619:
[----:B------:R-:W-:Y:S01]  /*2260*/  HFMA2 R12, -RZ, RZ, 0, 5.9604644775390625e-08 ;  /* 0x00000001ff0c7431 */ /* 0x000fe200000001ff */
[----:B------:R-:W-:-:S04]  /*2270*/  FMNMX R3, R2, R14, !PT ;  /* 0x0000000e02037209 */ /* 0x000fc80007800000 */
[----:B------:R-:W-:-:S07]  /*2280*/  MOV R13, R3 ;  /* 0x00000003000d7202 */ /* 0x000fce0000000f00 */
[----:B------:R-:W-:Y:S05]  /*2290*/  WARPSYNC.COLLECTIVE R15, `(.L_x_3620) ;  /* 0x000000000f087348 */ /* 0x000fea0003c00000 */
[----:B------:R0:W1:Y:S02]  /*22a0*/  SHFL.BFLY P6, R14, R13, R12, R11 ;  /* 0x0c00000c0d0e7389 */ /* 0x00006400000c000b */
[----:B01----:R-:W-:Y:S05]  /*22b0*/  ENDCOLLECTIVE ;  /* 0x000000000000791b */ /* 0x003fea0003800000 */
.L_x_3620:
[----:B------:R-:W-:Y:S01]  /*22c0*/  MOV R11, 0x3bbb989d ;  /* 0x3bbb989d000b7802 */ /* 0x000fe20000000f00 */
[----:B------:R-:W-:Y:S01]  /*22d0*/  IMAD.MOV.U32 R12, RZ, RZ, 0x437c0000 ;  /* 0x437c0000ff0c7424 */ /* 0x000fe200078e00ff */
        /* <DEDUP_REMOVED lines=41> */
[----:B------:R-:W-:Y:S02]  /*2570*/  IMAD.SHL.U32 R3, R9, 0x800000, RZ ;  /* 0x0080000009037824 */ /* 0x000fe400078e00ff */
        /* <DEDUP_REMOVED lines=40> */
[-C--:B------:R-:W-:Y:S01]  /*2800*/  FFMA.SAT R13, R10, R11.reuse, 0.5 ;  /* 0x3f0000000a0d7423 */ /* 0x080fe2000000200b */
[----:B------:R-:W-:Y:S01]  /*2810*/  FFMA.SAT R11, R14, R11, 0.5 ;  /* 0x3f0000000e0b7423 */ /* 0x000fe2000000200b */
[----:B------:R0:W1:Y:S02]  /*2820*/  MUFU.EX2 R16, R15 ;  /* 0x0000000f00107308 */ /* 0x0000640000000800 */
[-C--:B------:R-:W-:Y:S01]  /*2830*/  FFMA.RM R13, R13, R12.reuse, 12582913 ;  /* 0x4b4000010d0d7423 */ /* 0x080fe2000000400c */
[----:B------:R-:W-:-:S03]  /*2840*/  FFMA.RM R17, R11, R12, 12582913 ;  /* 0x4b4000010b117423 */ /* 0x000fc6000000400c */
[C---:B------:R-:W-:Y:S01]  /*2850*/  FADD R11, R13.reuse, -12583039 ;  /* 0xcb40007f0d0b7421 */ /* 0x040fe20000000000 */
[----:B------:R-:W-:Y:S02]  /*2860*/  SHF.L.U32 R13, R13, 0x17, RZ ;  /* 0x000000170d0d7819 */ /* 0x000fe400000006ff */
[----:B0-----:R-:W-:Y:S01]  /*2870*/  MOV R15, 0xffffffff ;  /* 0xffffffff000f7802 */ /* 0x001fe20000000f00 */
[----:B------:R-:W-:-:S04]  /*2880*/  FFMA R11, R10, 1.4426950216293334961, -R11 ;  /* 0x3fb8aa3b0a0b7823 */ /* 0x000fc8000000080b */
[----:B------:R-:W-:Y:S01]  /*2890*/  FFMA R12, R10, 1.925963033500011079e-08, R11 ;  /* 0x32a570600a0c7823 */ /* 0x000fe2000000000b */
[C---:B------:R-:W-:Y:S01]  /*28a0*/  FADD R11, R17.reuse, -12583039 ;  /* 0xcb40007f110b7421 */ /* 0x040fe20000000000 */
[----:B------:R-:W-:Y:S01]  /*28b0*/  SHF.L.U32 R10, R17, 0x17, RZ ;  /* 0x00000017110a7819 */ /* 0x000fe200000006ff */
[----:B-1----:R-:W-:Y:S02]  /*28c0*/  FMUL R9, R9, R16 ;  /* 0x0000001009097220 */ /* 0x002fe40000400000 */
[C---:B------:R-:W-:Y:S01]  /*28d0*/  FFMA R11, R14.reuse, 1.4426950216293334961, -R11 ;  /* 0x3fb8aa3b0e0b7823 */ /* 0x040fe2000000080b */
[----:B------:R-:W0:Y:S03]  /*28e0*/  MUFU.EX2 R12, R12 ;  /* 0x0000000c000c7308 */ /* 0x000e260000000800 */
[----:B------:R-:W-:-:S05]  /*28f0*/  FFMA R14, R14, 1.925963033500011079e-08, R11 ;  /* 0x32a570600e0e7823 */ /* 0x000fca000000000b */
        /* <DEDUP_REMOVED lines=15> */
[----:B------:R-:W-:-:S07]  /*29f0*/  HFMA2 R11, -RZ, RZ, 0, 1.847743988037109375e-06 ;  /* 0x0000001fff0b7431 */ /* 0x000fce00000001ff */
[----:B------:R-:W-:Y:S05]  /*2a00*/  WARPSYNC.COLLECTIVE R15, `(.L_x_3621) ;  /* 0x000000000f087348 */ /* 0x000fea0003c00000 */
[----:B------:R0:W1:Y:S02]  /*2a10*/  SHFL.BFLY P6, R14, R13, R12, R11 ;  /* 0x0c00000c0d0e7389 */ /* 0x00006400000c000b */
[----:B01----:R-:W-:Y:S05]  /*2a20*/  ENDCOLLECTIVE ;  /* 0x000000000000791b */ /* 0x003fea0003800000 */
.L_x_3621:
[----:B------:R-:W-:Y:S02]  /*2a30*/  IMAD.MOV.U32 R12, RZ, RZ, 0x8 ;  /* 0x00000008ff0c7424 */ /* 0x000fe400078e00ff */
[----:B------:R-:W-:-:S05]  /*2a40*/  FADD R17, R13, R14 ;  /* 0x0000000e0d117221 */ /* 0x000fca0000000000 */
[----:B------:R-:W-:-:S07]  /*2a50*/  MOV R13, R17 ;  /* 0x00000011000d7202 */ /* 0x000fce0000000f00 */
[----:B------:R-:W-:Y:S05]  /*2a60*/  WARPSYNC.COLLECTIVE R15, `(.L_x_3622) ;  /* 0x000000000f087348 */ /* 0x000fea0003c00000 */
[----:B------:R0:W1:Y:S02]  /*2a70*/  SHFL.BFLY P6, R14, R13, R12, R11 ;  /* 0x0c00000c0d0e7389 */ /* 0x00006400000c000b */
[----:B01----:R-:W-:Y:S05]  /*2a80*/  ENDCOLLECTIVE ;  /* 0x000000000000791b */ /* 0x003fea0003800000 */
.L_x_3622:
[----:B------:R-:W-:Y:S02]  /*2a90*/  HFMA2 R12, -RZ, RZ, 0, 2.384185791015625e-07 ;  /* 0x00000004ff0c7431 */ /* 0x000fe400000001ff */
[----:B------:R-:W-:-:S05]  /*2aa0*/  FADD R20, R17, R14 ;  /* 0x0000000e11147221 */ /* 0x000fca0000000000 */
[----:B------:R-:W-:-:S07]  /*2ab0*/  MOV R13, R20 ;  /* 0x00000014000d7202 */ /* 0x000fce0000000f00 */
[----:B------:R-:W-:Y:S05]  /*2ac0*/  WARPSYNC.COLLECTIVE R15, `(.L_x_3623) ;  /* 0x000000000f087348 */ /* 0x000fea0003c00000 */
[----:B------:R0:W1:Y:S02]  /*2ad0*/  SHFL.BFLY P6, R14, R13, R12, R11 ;  /* 0x0c00000c0d0e7389 */ /* 0x00006400000c000b */
[----:B01----:R-:W-:Y:S05]  /*2ae0*/  ENDCOLLECTIVE ;  /* 0x000000000000791b */ /* 0x003fea0003800000 */
.L_x_3623:
[----:B------:R-:W-:Y:S02]  /*2af0*/  IMAD.MOV.U32 R12, RZ, RZ, 0x2 ;  /* 0x00000002ff0c7424 */ /* 0x000fe400078e00ff */
[----:B------:R-:W-:-:S05]  /*2b00*/  FADD R35, R20, R14 ;  /* 0x0000000e14237221 */ /* 0x000fca0000000000 */
[----:B------:R-:W-:-:S07]  /*2b10*/  MOV R13, R35 ;  /* 0x00000023000d7202 */ /* 0x000fce0000000f00 */
[----:B------:R-:W-:Y:S05]  /*2b20*/  WARPSYNC.COLLECTIVE R15, `(.L_x_3624) ;  /* 0x000000000f087348 */ /* 0x000fea0003c00000 */
[----:B------:R0:W1:Y:S02]  /*2b30*/  SHFL.BFLY P6, R14, R13, R12, R11 ;  /* 0x0c00000c0d0e7389 */ /* 0x00006400000c000b */
[----:B01----:R-:W-:Y:S05]  /*2b40*/  ENDCOLLECTIVE ;  /* 0x000000000000791b */ /* 0x003fea0003800000 */
.L_x_3624:
[----:B------:R-:W-:Y:S02]  /*2b50*/  HFMA2 R12, -RZ, RZ, 0, 5.9604644775390625e-08 ;  /* 0x00000001ff0c7431 */ /* 0x000fe400000001ff */
[----:B------:R-:W-:-:S05]  /*2b60*/  FADD R36, R35, R14 ;  /* 0x0000000e23247221 */ /* 0x000fca0000000000 */
[----:B------:R-:W-:-:S07]  /*2b70*/  MOV R13, R36 ;  /* 0x00000024000d7202 */ /* 0x000fce0000000f00 */
[----:B------:R-:W-:Y:S05]  /*2b80*/  WARPSYNC.COLLECTIVE R15, `(.L_x_3625) ;  /* 0x000000000f087348 */ /* 0x000fea0003c00000 */
[----:B------:R0:W1:Y:S02]  /*2b90*/  SHFL.BFLY P6, R14, R13, R12, R11 ;  /* 0x0c00000c0d0e7389 */ /* 0x00006400000c000b */
[----:B01----:R-:W-:Y:S05]  /*2ba0*/  ENDCOLLECTIVE ;  /* 0x000000000000791b */ /* 0x003fea0003800000 */
.L_x_3625:
[----:B------:R-:W-:Y:S05]  /*2bb0*/  BRA `(.L_x_3626) ;  /* 0xffffffe4006c7947 */ /* 0x000fea000383ffff */
        .weak           $__internal_52_$__cuda_sm3x_div_rn_noftz_f32_slowpath
        .type           $__internal_52_$__cuda_sm3x_div_rn_noftz_f32_slowpath,@function
        .size           $__internal_52_$__cuda_sm3x_div_rn_noftz_f32_slowpath,(.L_x_25504 - $__internal_52_$__cuda_sm3x_div_rn_noftz_f32_slowpath)
$__internal_52_$__cuda_sm3x_div_rn_noftz_f32_slowpath:
[----:B------:R-:W-:Y:S01]  /*2bc0*/  SHF.R.U32.HI R37, RZ, 0x17, R12 ;  /* 0x00000017ff257819 */ /* 0x000fe2000001160c */
[----:B------:R-:W-:Y:S01]  /*2bd0*/  BSSY.RECONVERGENT B1, `(.L_x_3627) ;  /* 0x0000062000017945 */ /* 0x000fe20003800200 */
[----:B------:R-:W-:Y:S02]  /*2be0*/  SHF.R.U32.HI R13, RZ, 0x17, R5 ;  /* 0x00000017ff0d7819 */ /* 0x000fe40000011605 */
        /* <DEDUP_REMOVED lines=31> */
.L_x_3628:
        /* <DEDUP_REMOVED lines=51> */
.L_x_3635:
[----:B------:R-:W-:-:S04]  /*3110*/  LOP3.LUT R5, R5, 0x80000000, RZ, 0xc0, !PT ;  /* 0x8000000005057812 */ /* 0x000fc800078ec0ff */
[----:B------:R-:W-:Y:S01]  /*3120*/  LOP3.LUT R5, R5, 0x7f800000, RZ, 0xfc, !PT ;  /* 0x7f80000005057812 */ /* 0x000fe200078efcff */
[----:B------:R-:W-:Y:S06]  /*3130*/  BRA `(.L_x_3636) ;  /* 0x0000000000047947 */ /* 0x000fec0003800000 */
.L_x_3634:
[----:B------:R-:W-:-:S07]  /*3140*/  LEA R5, R42, R5, 0x17 ;  /* 0x000000052a057211 */ /* 0x000fce00078eb8ff */
.L_x_3636:
[----:B------:R-:W-:Y:S05]  /*3150*/  BSYNC.RECONVERGENT B2 ;  /* 0x0000000000027941 */ /* 0x000fea0003800200 */
.L_x_3633:
[----:B------:R-:W-:Y:S05]  /*3160*/  BRA `(.L_x_3637) ;  /* 0x0000000000207947 */ /* 0x000fea0003800000 */
.L_x_3632:
[----:B------:R-:W-:-:S04]  /*3170*/  LOP3.LUT R5, R12, 0x80000000, R5, 0x48, !PT ;  /* 0x800000000c057812 */ /* 0x000fc800078e4805 */
[----:B------:R-:W-:Y:S01]  /*3180*/  LOP3.LUT R5, R5, 0x7f800000, RZ, 0xfc, !PT ;  /* 0x7f80000005057812 */ /* 0x000fe200078efcff */
[----:B------:R-:W-:Y:S06]  /*3190*/  BRA `(.L_x_3637) ;  /* 0x0000000000147947 */ /* 0x000fec0003800000 */
.L_x_3631:
[----:B------:R-:W-:Y:S01]  /*31a0*/  LOP3.LUT R5, R12, 0x80000000, R5, 0x48, !PT ;  /* 0x800000000c057812 */ /* 0x000fe200078e4805 */
[----:B------:R-:W-:Y:S06]  /*31b0*/  BRA `(.L_x_3637) ;  /* 0x00000000000c7947 */ /* 0x000fec0003800000 */
.L_x_3630:
[----:B------:R-:W0:Y:S01]  /*31c0*/  MUFU.RSQ R5, -QNAN ;  /* 0xffc0000000057908 */ /* 0x000e220000001400 */
[----:B------:R-:W-:Y:S05]  /*31d0*/  BRA `(.L_x_3637) ;  /* 0x0000000000047947 */ /* 0x000fea0003800000 */
.L_x_3629:
[----:B------:R-:W-:-:S07]  /*31e0*/  FADD.FTZ R5, R5, R12 ;  /* 0x0000000c05057221 */ /* 0x000fce0000010000 */
.L_x_3637:
[----:B------:R-:W-:Y:S05]  /*31f0*/  BSYNC.RECONVERGENT B1 ;  /* 0x0000000000017941 */ /* 0x000fea0003800200 */
.L_x_3627:
[----:B------:R-:W-:Y:S01]  /*3200*/  HFMA2 R13, -RZ, RZ, 0, 0 ;  /* 0x00000000ff0d7431 */ /* 0x000fe200000001ff */
[----:B------:R-:W-:-:S04]  /*3210*/  MOV R12, R36 ;  /* 0x00000024000c7202 */ /* 0x000fc80000000f00 */
[----:B0-----:R-:W-:Y:S05]  /*3220*/  RET.REL.NODEC R12 `(_Z15SoftmaxWarpImplI10DirectLoadI13__nv_bfloat16fE11DirectStoreIfS1_EfLi1ELi11ELi32ELi1ELb1EL9Algorithm0EEvT_T0_ll) ;  /* 0xffffffcc0c747950 */ /* 0x001fea0003c3ffff */
.L_x_3638:
        /* <DEDUP_REMOVED lines=13> */
.L_x_25504:


//--------------------- .text._Z15SoftmaxWarpImplI10DirectLoadI13__nv_bfloat16fE11DirectStoreIfS1_EfLi1ELi11ELi32ELi1ELb0EL9Algorithm0EEvT_T0_ll --------------------------
	.section	.text._Z15SoftmaxWarpImplI10DirectLoadI13__nv_bfloat16fE11DirectStoreIfS1_EfLi1ELi11ELi32ELi1ELb0EL9Algorithm0EEvT_T0_ll,"ax",@progbits
	.align	128
        .global         _Z15SoftmaxWarpImplI10DirectLoadI13__nv_bfloat16fE11DirectStoreIfS1_EfLi1ELi11ELi32ELi1ELb0EL9Algorithm0EEvT_T0_ll
        .type           _Z15SoftmaxWarpImplI10DirectLoadI13__nv_bfloat16fE11DirectStoreIfS1_EfLi1ELi11ELi32ELi1ELb0EL9Algorithm0EEvT_T0_ll,@function
        .size           _Z15SoftmaxWarpImplI10DirectLoadI13__nv_bfloat16fE11DirectStoreIfS1_EfLi1ELi11ELi32ELi1ELb0EL9Algorithm0EEvT_T0_ll,(.L_x_25505 - _Z15SoftmaxWarpImplI10DirectLoadI13__nv_bfloat16fE11DirectStoreIfS1_EfLi1ELi11ELi32ELi1ELb0EL9Algorithm0EEvT_T0_ll)
        .other          _Z15SoftmaxWarpImplI10DirectLoadI13__nv_bfloat16fE11DirectStoreIfS1_EfLi1ELi11ELi32ELi1ELb0EL9Algorithm0EEvT_T0_ll,@"STO_CUDA_ENTRY STV_DEFAULT"
_Z15SoftmaxWarpImplI10DirectLoadI13__nv_bfloat16fE11DirectStoreIfS1_EfLi1ELi11ELi32ELi1ELb0EL9Algorithm0EEvT_T0_ll:
.text._Z15SoftmaxWarpImplI10DirectLoadI13__nv_bfloat16fE11DirectStoreIfS1_EfLi1ELi11ELi32ELi1ELb0EL9Algorithm0EEvT_T0_ll:
        /* <DEDUP_REMOVED lines=24> */
.L_x_3639:
        /* <DEDUP_REMOVED lines=13> */
.L_x_3663:
        /* <DEDUP_REMOVED lines=72> */
[----:B------:R-:W-:Y:S01]  /*06d0*/  FFMA.SAT R5, R31, R6, 0.5 ;  /* 0x3f0000001f057423 */ /* 0x000fe20000002006 */
[--C-:B------:R-:W-:Y:S01]  /*06e0*/  FADD R15, R16, -R14.reuse ;  /* 0x8000000e100f7221 */ /* 0x100fe20000000000 */
[--C-:B------:R-:W-:Y:S01]  /*06f0*/  FADD R3, R10, -R14.reuse ;  /* 0x8000000e0a037221 */ /* 0x100fe20000000000 */
[-C--:B------:R-:W-:Y:S01]  /*0700*/  FFMA.RM R0, R13, R8.reuse, 12582913 ;  /* 0x4b4000010d007423 */ /* 0x080fe20000004008 */
[----:B------:R-:W-:Y:S01]  /*0710*/  FFMA.RM R12, R5, R8, 12582913 ;  /* 0x4b400001050c7423 */ /* 0x000fe20000004008 */
[--C-:B------:R-:W-:Y:S01]  /*0720*/  FADD R13, R7, -R14.reuse ;  /* 0x8000000e070d7221 */ /* 0x100fe20000000000 */
[-C--:B------:R-:W-:Y:S01]  /*0730*/  FFMA.SAT R5, R29, R6.reuse, 0.5 ;  /* 0x3f0000001d057423 */ /* 0x080fe20000002006 */
[----:B------:R-:W-:Y:S01]  /*0740*/  FADD R2, R0, -12583039 ;  /* 0xcb40007f00027421 */ /* 0x000fe20000000000 */
[----:B------:R-:W-:Y:S01]  /*0750*/  FFMA.SAT R7, R15, R6, 0.5 ;  /* 0x3f0000000f077423 */ /* 0x000fe20000002006 */
[----:B------:R-:W-:Y:S01]  /*0760*/  FADD R27, R27, -R14 ;  /* 0x8000000e1b1b7221 */ /* 0x000fe20000000000 */
[-C--:B------:R-:W-:Y:S01]  /*0770*/  FFMA.RM R5, R5, R8.reuse, 12582913 ;  /* 0x4b40000105057423 */ /* 0x080fe20000004008 */
[----:B------:R-:W-:Y:S01]  /*0780*/  FFMA R4, R33, 1.4426950216293334961, -R2 ;  /* 0x3fb8aa3b21047823 */ /* 0x000fe20000000802 */
[----:B------:R-:W-:Y:S01]  /*0790*/  FFMA.RM R2, R7, R8, 12582913 ;  /* 0x4b40000107027423 */ /* 0x000fe20000004008 */
[----:B------:R-:W-:Y:S01]  /*07a0*/  FFMA.SAT R7, R11, R6, 0.5 ;  /* 0x3f0000000b077423 */ /* 0x000fe20000002006 */
[----:B------:R-:W-:Y:S01]  /*07b0*/  FADD R25, R25, -R14 ;  /* 0x8000000e19197221 */ /* 0x000fe20000000000 */
[----:B------:R-:W-:Y:S01]  /*07c0*/  FFMA R33, R33, 1.925963033500011079e-08, R4 ;  /* 0x32a5706021217823 */ /* 0x000fe20000000004 */
[----:B------:R-:W-:Y:S01]  /*07d0*/  FADD R4, R12, -12583039 ;  /* 0xcb40007f0c047421 */ /* 0x000fe20000000000 */
[----:B------:R-:W-:Y:S01]  /*07e0*/  FADD R10, R2, -12583039 ;  /* 0xcb40007f020a7421 */ /* 0x000fe20000000000 */
[----:B------:R-:W-:Y:S01]  /*07f0*/  FFMA.RM R7, R7, R8, 12582913 ;  /* 0x4b40000107077423 */ /* 0x000fe20000004008 */
[----:B------:R-:W-:Y:S01]  /*0800*/  FADD R9, R9, -R14 ;  /* 0x8000000e09097221 */ /* 0x000fe20000000000 */
[----:B------:R-:W-:Y:S01]  /*0810*/  FFMA R4, R31, 1.4426950216293334961, -R4 ;  /* 0x3fb8aa3b1f047823 */ /* 0x000fe20000000804 */
[----:B------:R-:W-:Y:S01]  /*0820*/  FFMA R10, R15, 1.4426950216293334961, -R10 ;  /* 0x3fb8aa3b0f0a7823 */ /* 0x000fe2000000080a */
[----:B------:R-:W-:Y:S01]  /*0830*/  FADD R23, R23, -R14 ;  /* 0x8000000e17177221 */ /* 0x000fe20000000000 */
[----:B------:R-:W1:Y:S01]  /*0840*/  MUFU.EX2 R33, R33 ;  /* 0x0000002100217308 */ /* 0x000e620000000800 */
[----:B------:R-:W-:Y:S01]  /*0850*/  FFMA R31, R31, 1.925963033500011079e-08, R4 ;  /* 0x32a570601f1f7823 */ /* 0x000fe20000000004 */
[----:B------:R-:W-:Y:S01]  /*0860*/  FADD R4, R5, -12583039 ;  /* 0xcb40007f05047421 */ /* 0x000fe20000000000 */
[----:B------:R-:W-:Y:S01]  /*0870*/  FFMA R14, R15, 1.925963033500011079e-08, R10 ;  /* 0x32a570600f0e7823 */ /* 0x000fe2000000000a */
[----:B------:R-:W-:Y:S01]  /*0880*/  FFMA.SAT R15, R27, R6, 0.5 ;  /* 0x3f0000001b0f7423 */ /* 0x000fe20000002006 */
[----:B------:R-:W-:Y:S01]  /*0890*/  SHF.L.U32 R0, R0, 0x17, RZ ;  /* 0x0000001700007819 */ /* 0x000fe200000006ff */
[----:B------:R-:W-:Y:S01]  /*08a0*/  FFMA R4, R29, 1.4426950216293334961, -R4 ;  /* 0x3fb8aa3b1d047823 */ /* 0x000fe20000000804 */
[----:B------:R-:W-:Y:S01]  /*08b0*/  SHF.L.U32 R2, R2, 0x17, RZ ;  /* 0x0000001702027819 */ /* 0x000fe200000006ff */
[----:B------:R-:W-:Y:S01]  /*08c0*/  FFMA.RM R10, R15, R8, 12582913 ;  /* 0x4b4000010f0a7423 */ /* 0x000fe20000004008 */
[----:B------:R-:W2:Y:S01]  /*08d0*/  MUFU.EX2 R31, R31 ;  /* 0x0000001f001f7308 */ /* 0x000ea20000000800 */
[----:B------:R-:W-:Y:S01]  /*08e0*/  FFMA R29, R29, 1.925963033500011079e-08, R4 ;  /* 0x32a570601d1d7823 */ /* 0x000fe20000000004 */
[----:B------:R-:W-:-:S04]  /*08f0*/  FADD R4, R7, -12583039 ;  /* 0xcb40007f07047421 */ /* 0x000fc80000000000 */
[C---:B------:R-:W-:Y:S02]  /*0900*/  FFMA R4, R11.reuse, 1.4426950216293334961, -R4 ;  /* 0x3fb8aa3b0b047823 */ /* 0x040fe40000000804 */
[----:B------:R-:W-:Y:S02]  /*0910*/  MUFU.EX2 R29, R29 ;  /* 0x0000001d001d7308 */ /* 0x000fe40000000800 */
[----:B------:R-:W-:Y:S01]  /*0920*/  FFMA R15, R11, 1.925963033500011079e-08, R4 ;  /* 0x32a570600b0f7823 */ /* 0x000fe20000000004 */
[----:B------:R-:W-:Y:S01]  /*0930*/  FADD R4, R10, -12583039 ;  /* 0xcb40007f0a047421 */ /* 0x000fe20000000000 */
[----:B------:R-:W-:-:S03]  /*0940*/  FFMA.SAT R11, R13, R6, 0.5 ;  /* 0x3f0000000d0b7423 */ /* 0x000fc60000002006 */
[----:B------:R-:W-:Y:S01]  /*0950*/  FFMA R4, R27, 1.4426950216293334961, -R4 ;  /* 0x3fb8aa3b1b047823 */ /* 0x000fe20000000804 */
[----:B------:R-:W-:Y:S01]  /*0960*/  FFMA.RM R11, R11, R8, 12582913 ;  /* 0x4b4000010b0b7423 */ /* 0x000fe20000004008 */
[----:B------:R-:W-:Y:S02]  /*0970*/  MUFU.EX2 R15, R15 ;  /* 0x0000000f000f7308 */ /* 0x000fe40000000800 */
[----:B------:R-:W-:Y:S01]  /*0980*/  FFMA R27, R27, 1.925963033500011079e-08, R4 ;  /* 0x32a570601b1b7823 */ /* 0x000fe20000000004 */
[----:B-1----:R-:W-:Y:S01]  /*0990*/  FMUL R4, R0, R33 ;  /* 0x0000002100047220 */ /* 0x002fe20000400000 */
[----:B------:R-:W-:Y:S01]  /*09a0*/  FADD R0, R11, -12583039 ;  /* 0xcb40007f0b007421 */ /* 0x000fe20000000000 */
[----:B------:R-:W-:-:S03]  /*09b0*/  FFMA.SAT R33, R25, R6, 0.5 ;  /* 0x3f00000019217423 */ /* 0x000fc60000002006 */
[C---:B------:R-:W-:Y:S01]  /*09c0*/  FFMA R0, R13.reuse, 1.4426950216293334961, -R0 ;  /* 0x3fb8aa3b0d007823 */ /* 0x040fe20000000800 */
[----:B------:R-:W-:Y:S03]  /*09d0*/  MUFU.EX2 R27, R27 ;  /* 0x0000001b001b7308 */ /* 0x000fe60000000800 */
[----:B------:R-:W-:Y:S01]  /*09e0*/  FFMA R16, R13, 1.925963033500011079e-08, R0 ;  /* 0x32a570600d107823 */ /* 0x000fe20000000000 */
[----:B------:R-:W-:Y:S01]  /*09f0*/  SHF.L.U32 R0, R12, 0x17, RZ ;  /* 0x000000170c007819 */ /* 0x000fe200000006ff */
[----:B------:R-:W-:-:S03]  /*0a00*/  FFMA.RM R12, R33, R8, 12582913 ;  /* 0x4b400001210c7423 */ /* 0x000fc60000004008 */
[----:B------:R-:W1:Y:S01]  /*0a10*/  MUFU.EX2 R13, R14 ;  /* 0x0000000e000d7308 */ /* 0x000e620000000800 */
[----:B------:R-:W-:Y:S01]  /*0a20*/  FADD R24, R12, -12583039 ;  /* 0xcb40007f0c187421 */ /* 0x000fe20000000000 */
[----:B--2---:R-:W-:Y:S01]  /*0a30*/  FMUL R0, R0, R31 ;  /* 0x0000001f00007220 */ /* 0x004fe20000400000 */
[----:B------:R-:W-:Y:S02]  /*0a40*/  FFMA.SAT R31, R23, R6, 0.5 ;  /* 0x3f000000171f7423 */ /* 0x000fe40000002006 */
[----:B------:R-:W-:-:S03]  /*0a50*/  FFMA R24, R25, 1.4426950216293334961, -R24 ;  /* 0x3fb8aa3b19187823 */ /* 0x000fc60000000818 */
[----:B------:R-:W2:Y:S01]  /*0a60*/  MUFU.EX2 R16, R16 ;  /* 0x0000001000107308 */ /* 0x000ea20000000800 */
[----:B------:R-:W-:Y:S01]  /*0a70*/  FFMA R25, R25, 1.925963033500011079e-08, R24 ;  /* 0x32a5706019197823 */ /* 0x000fe20000000018 */
[----:B-1----:R-:W-:Y:S01]  /*0a80*/  FMUL R2, R2, R13 ;  /* 0x0000000d02027220 */ /* 0x002fe20000400000 */
        /* <DEDUP_REMOVED lines=9> */
[C---:B------:R-:W-:Y:S01]  /*0b20*/  FADD R8, R14.reuse, -12583039 ;  /* 0xcb40007f0e087421 */ /* 0x040fe20000000000 */
[----:B------:R-:W-:Y:S01]  /*0b30*/  MUFU.EX2 R24, R24 ;  /* 0x0000001800187308 */ /* 0x000fe20000000800 */
[----:B------:R-:W-:Y:S01]  /*0b40*/  SHF.L.U32 R14, R14, 0x17, RZ ;  /* 0x000000170e0e7819 */ /* 0x000fe200000006ff */
[----:B------:R-:W-:Y:S01]  /*0b50*/  FADD R6, R9, -12583039 ;  /* 0xcb40007f09067421 */ /* 0x000fe20000000000 */
[----:B------:R-:W-:-:S03]  /*0b60*/  FFMA R28, R23, 1.4426950216293334961, -R8 ;  /* 0x3fb8aa3b171c7823 */ /* 0x000fc60000000808 */
[----:B------:R-:W-:Y:S01]  /*0b70*/  FFMA R6, R3, 1.4426950216293334961, -R6 ;  /* 0x3fb8aa3b03067823 */ /* 0x000fe20000000806 */
[----:B------:R-:W-:Y:S01]  /*0b80*/  FFMA R23, R23, 1.925963033500011079e-08, R28 ;  /* 0x32a5706017177823 */ /* 0x000fe2000000001c */
[----:B------:R-:W1:Y:S01]  /*0b90*/  MUFU.EX2 R8, R25 ;  /* 0x0000001900087308 */ /* 0x000e620000000800 */
[----:B------:R-:W-:Y:S01]  /*0ba0*/  SHF.L.U32 R28, R10, 0x17, RZ ;  /* 0x000000170a1c7819 */ /* 0x000fe200000006ff */
[----:B------:R-:W-:Y:S01]  /*0bb0*/  FFMA R26, R3, 1.925963033500011079e-08, R6 ;  /* 0x32a57060031a7823 */ /* 0x000fe20000000006 */
[----:B------:R-:W-:Y:S01]  /*0bc0*/  SHF.L.U32 R6, R5, 0x17, RZ ;  /* 0x0000001705067819 */ /* 0x000fe200000006ff */
[----:B------:R-:W-:-:S04]  /*0bd0*/  FADD R5, RZ, R4 ;  /* 0x00000004ff057221 */ /* 0x000fc80000000000 */
[----:B------:R-:W-:Y:S01]  /*0be0*/  FMUL R3, R6, R29 ;  /* 0x0000001d06037220 */ /* 0x000fe20000400000 */
[----:B------:R-:W-:Y:S01]  /*0bf0*/  SHF.L.U32 R6, R7, 0x17, RZ ;  /* 0x0000001707067819 */ /* 0x000fe200000006ff */
[----:B------:R-:W-:Y:S01]  /*0c00*/  FADD R7, R5, R0 ;  /* 0x0000000005077221 */ /* 0x000fe20000000000 */
[----:B------:R-:W3:Y:S03]  /*0c10*/  MUFU.EX2 R26, R26 ;  /* 0x0000001a001a7308 */ /* 0x000ee60000000800 */
[----:B------:R-:W-:Y:S01]  /*0c20*/  FMUL R5, R6, R15 ;  /* 0x0000000f06057220 */ /* 0x000fe20000400000 */
[----:B------:R-:W-:Y:S01]  /*0c30*/  FADD R6, R7, R2 ;  /* 0x0000000207067221 */ /* 0x000fe20000000000 */
[----:B------:R-:W-:Y:S02]  /*0c40*/  SHF.L.U32 R7, R11, 0x17, RZ ;  /* 0x000000170b077819 */ /* 0x000fe400000006ff */
[----:B------:R-:W-:Y:S01]  /*0c50*/  SHF.L.U32 R15, R12, 0x17, RZ ;  /* 0x000000170c0f7819 */ /* 0x000fe200000006ff */
[----:B------:R-:W-:Y:S01]  /*0c60*/  FADD R10, R6, R3 ;  /* 0x00000003060a7221 */ /* 0x000fe20000000000 */
[----:B------:R-:W-:Y:S01]  /*0c70*/  FMUL R6, R28, R27 ;  /* 0x0000001b1c067220 */ /* 0x000fe20000400000 */
[----:B------:R-:W4:Y:S01]  /*0c80*/  MUFU.EX2 R23, R23 ;  /* 0x0000001700177308 */ /* 0x000f220000000800 */
[----:B--2---:R-:W-:Y:S01]  /*0c90*/  FMUL R7, R7, R16 ;  /* 0x0000001007077220 */ /* 0x004fe20000400000 */
[----:B------:R-:W-:Y:S01]  /*0ca0*/  FADD R11, R10, R5 ;  /* 0x000000050a0b7221 */ /* 0x000fe20000000000 */
[----:B-1----:R-:W-:Y:S01]  /*0cb0*/  FMUL R8, R15, R8 ;  /* 0x000000080f087220 */ /* 0x002fe20000400000 */
[----:B------:R-:W-:Y:S01]  /*0cc0*/  SHF.L.U32 R15, R9, 0x17, RZ ;  /* 0x00000017090f7819 */ /* 0x000fe200000006ff */
[----:B------:R-:W-:Y:S01]  /*0cd0*/  FMUL R9, R13, R24 ;  /* 0x000000180d097220 */ /* 0x000fe20000400000 */
[----:B------:R-:W-:-:S04]  /*0ce0*/  FADD R10, R11, R6 ;  /* 0x000000060b0a7221 */ /* 0x000fc80000000000 */
[----:B------:R-:W-:Y:S01]  /*0cf0*/  FADD R11, R10, R7 ;  /* 0x000000070a0b7221 */ /* 0x000fe20000000000 */
[----:B---3--:R-:W-:-:S03]  /*0d00*/  FMUL R10, R15, R26 ;  /* 0x0000001a0f0a7220 */ /* 0x008fc60000400000 */
        /* <DEDUP_REMOVED lines=14> */
.L_x_3675:
        /* <DEDUP_REMOVED lines=11> */
[----:B01----:R-:W-:Y:S05]  /*0ea0*/  CALL.REL.NOINC `($__internal_53_$__cuda_sm3x_div_rn_noftz_f32_slowpath) ;  /* 0x0000001400bc7944 */ /* 0x003fea0003c00000 */
[----:B------:R-:W-:-:S07]  /*0eb0*/  MOV R14, R25 ;  /* 0x00000019000e7202 */ /* 0x000fce0000000f00 */
.L_x_3642:
[----:B------:R-:W-:Y:S05]  /*0ec0*/  BSYNC.RECONVERGENT B2 ;  /* 0x0000000000027941 */ /* 0x000fea0003800200 */
.L_x_3641:
        /* <DEDUP_REMOVED lines=11> */
[----:B01----:R-:W-:Y:S05]  /*0f80*/  CALL.REL.NOINC `($__internal_53_$__cuda_sm3x_div_rn_noftz_f32_slowpath) ;  /* 0x0000001400847944 */ /* 0x003fea0003c00000 */
[----:B------:R-:W-:-:S07]  /*0f90*/  MOV R15, R25 ;  /* 0x00000019000f7202 */ /* 0x000fce0000000f00 */
.L_x_3644:
[----:B------:R-:W-:Y:S05]  /*0fa0*/  BSYNC.RECONVERGENT B2 ;  /* 0x0000000000027941 */ /* 0x000fea0003800200 */
.L_x_3643:
        /* <DEDUP_REMOVED lines=13> */
.L_x_3646:
[----:B------:R-:W-:Y:S05]  /*1080*/  BSYNC.RECONVERGENT B2 ;  /* 0x0000000000027941 */ /* 0x000fea0003800200 */
.L_x_3645:
        /* <DEDUP_REMOVED lines=13> */
.L_x_3648:
[----:B------:R-:W-:Y:S05]  /*1160*/  BSYNC.RECONVERGENT B2 ;  /* 0x0000000000027941 */ /* 0x000fea0003800200 */
.L_x_3647:
        /* <DEDUP_REMOVED lines=13> */
.L_x_3650:
[----:B------:R-:W-:Y:S05]  /*1240*/  BSYNC.RECONVERGENT B2 ;  /* 0x0000000000027941 */ /* 0x000fea0003800200 */
.L_x_3649:
        /* <DEDUP_REMOVED lines=13> */
.L_x_3652:
[----:B------:R-:W-:Y:S05]  /*1320*/  BSYNC.RECONVERGENT B2 ;  /* 0x0000000000027941 */ /* 0x000fea0003800200 */
.L_x_3651:
        /* <DEDUP_REMOVED lines=13> */
.L_x_3654:
[----:B------:R-:W-:Y:S05]  /*1400*/  BSYNC.RECONVERGENT B2 ;  /* 0x0000000000027941 */ /* 0x000fea0003800200 */
.L_x_3653:
        /* <DEDUP_REMOVED lines=13> */
.L_x_3656:
[----:B------:R-:W-:Y:S05]  /*14e0*/  BSYNC.RECONVERGENT B2 ;  /* 0x0000000000027941 */ /* 0x000fea0003800200 */
.L_x_3655:
        /* <DEDUP_REMOVED lines=13> */
.L_x_3658:
[----:B------:R-:W-:Y:S05]  /*15c0*/  BSYNC.RECONVERGENT B2 ;  /* 0x0000000000027941 */ /* 0x000fea0003800200 */
.L_x_3657:
        /* <DEDUP_REMOVED lines=13> */
.L_x_3660:
[----:B------:R-:W-:Y:S05]  /*16a0*/  BSYNC.RECONVERGENT B2 ;  /* 0x0000000000027941 */ /* 0x000fea0003800200 */
.L_x_3659:
        /* <DEDUP_REMOVED lines=13> */
.L_x_3662:
[----:B------:R-:W-:Y:S05]  /*1780*/  BSYNC.RECONVERGENT B2 ;  /* 0x0000000000027941 */ /* 0x000fea0003800200 */
.L_x_3661:
[----:B------:R-:W-:Y:S01]  /*1790*/  HFMA2 R11, -RZ, RZ, 0, 0 ;  /* 0x00000000ff0b7431 */ /* 0x000fe200000001ff */
[----:B------:R-:W-:Y:S01]  /*17a0*/  MOV R10, R22 ;  /* 0x00000016000a7202 */ /* 0x000fe20000000f00 */
        /* <DEDUP_REMOVED lines=15> */
[----:B------:R-:W-:Y:S02]  /*18a0*/  LEA.HI.X.SX32 R17, R21, R17, 0x1, P0 ;  /* 0x0000001115117211 */ /* 0x000fe400000f0eff */
[----:B------:R-:W-:Y:S02]  /*18b0*/  ISETP.GE.U32.AND P0, PT, R20, UR44, PT ;  /* 0x0000002c14007c0c */ /* 0x000fe4000bf06070 */
[C---:B------:R-:W-:Y:S02]  /*18c0*/  R2UR UR10, R18.reuse ;  /* 0x00000000120a72ca */ /* 0x040fe400000e0000 */
[----:B------:R-:W-:Y:S02]  /*18d0*/  R2UR UR11, R19 ;  /* 0x00000000130b72ca */ /* 0x000fe400000e0000 */
[----:B------:R-:W-:-:S02]  /*18e0*/  R2UR UR14, R18 ;  /* 0x00000000120e72ca */ /* 0x000fc400000e0000 */
[----:B------:R-:W-:Y:S02]  /*18f0*/  R2UR UR15, R19 ;  /* 0x00000000130f72ca */ /* 0x000fe400000e0000 */
[----:B------:R-:W-:Y:S02]  /*1900*/  ISETP.GE.AND.EX P0, PT, R17, UR45, PT, P0 ;  /* 0x0000002d11007c0c */ /* 0x000fe4000bf06300 */
[----:B------:R-:W-:Y:S02]  /*1910*/  F2FP.BF16.F32.PACK_AB R2, R3, R2 ;  /* 0x000000020302723e */ /* 0x000fe400000010ff */
        /* <DEDUP_REMOVED lines=9> */
[----:B------:R-:W-:Y:S02]  /*19b0*/  PRMT R3, R14, 0x7632, R3 ;  /* 0x000076320e037816 */ /* 0x000fe40000000003 */
[----:B------:R-:W-:Y:S01]  /*19c0*/  F2FP.BF16.F32.PACK_AB R4, RZ, R4 ;  /* 0x00000004ff04723e */ /* 0x000fe200000010ff */
[----:B------:R4:W-:Y:S01]  /*19d0*/  STG.E.U16 desc[UR10][R10.64+0xc0], R9 ;  /* 0x0000c0090a007986 */ /* 0x0009e2000c10150a */
[----:B--2---:R-:W-:-:S02]  /*19e0*/  PRMT R2, R7, 0x7632, R2 ;  /* 0x0000763207027816 */ /* 0x004fc40000000002 */
        /* <DEDUP_REMOVED lines=10> */
.L_x_3640:
[----:B------:R-:W-:Y:S01]  /*1a90*/  HFMA2 R11, -RZ, RZ, 0, 1.847743988037109375e-06 ;  /* 0x0000001fff0b7431 */ /* 0x000fe200000001ff */
[----:B------:R-:W-:Y:S01]  /*1aa0*/  BSSY B0, `(.L_x_3664) ;  /* 0x0000006000007945 */ /* 0x000fe20003800000 */
[----:B------:R-:W-:Y:S02]  /*1ab0*/  MOV R12, 0x10 ;  /* 0x00000010000c7802 */ /* 0x000fe40000000f00 */
[----:B------:R-:W-:-:S07]  /*1ac0*/  MOV R15, 0xffffffff ;  /* 0xffffffff000f7802 */ /* 0x000fce0000000f00 */
[----:B0-----:R-:W-:Y:S05]  /*1ad0*/  WARPSYNC.COLLECTIVE R15, `(.L_x_3665) ;  /* 0x000000000f087348 */ /* 0x001fea0003c00000 */
[----:B------:R1:W2:Y:S02]  /*1ae0*/  SHFL.BFLY P6, R14, R13, R12, R11 ;  /* 0x0c00000c0d0e7389 */ /* 0x0002a400000c000b */
[----:B012---:R-:W-:Y:S05]  /*1af0*/  ENDCOLLECTIVE ;  /* 0x000000000000791b */ /* 0x007fea0003800000 */
.L_x_3665:
[----:B------:R-:W-:Y:S05]  /*1b00*/  BSYNC B0 ;  /* 0x0000000000007941 */ /* 0x000fea0003800000 */
.L_x_3664:
[----:B------:R-:W-:Y:S01]  /*1b10*/  HFMA2 R12, -RZ, RZ, 0, 4.76837158203125e-07 ;  /* 0x00000008ff0c7431 */ /* 0x000fe200000001ff */
[----:B------:R-:W-:Y:S02]  /*1b20*/  FMNMX R13, R13, R14, !PT ;  /* 0x0000000e0d0d7209 */ /* 0x000fe40007800000 */
[----:B------:R-:W-:Y:S02]  /*1b30*/  MOV R11, 0x1f ;  /* 0x0000001f000b7802 */ /* 0x000fe40000000f00 */
[----:B------:R-:W-:-:S07]  /*1b40*/  MOV R15, 0xffffffff ;  /* 0xffffffff000f7802 */ /* 0x000fce0000000f00 */
[----:B------:R-:W-:Y:S05]  /*1b50*/  WARPSYNC.COLLECTIVE R15, `(.L_x_3666) ;  /* 0x000000000f087348 */ /* 0x000fea0003c00000 */
[----:B------:R0:W1:Y:S02]  /*1b60*/  SHFL.BFLY P6, R14, R13, R12, R11 ;  /* 0x0c00000c0d0e7389 */ /* 0x00006400000c000b */
[----:B01----:R-:W-:Y:S05]  /*1b70*/  ENDCOLLECTIVE ;  /* 0x000000000000791b */ /* 0x003fea0003800000 */
.L_x_3666:
[----:B------:R-:W-:Y:S01]  /*1b80*/  HFMA2 R12, -RZ, RZ, 0, 2.384185791015625e-07 ;  /* 0x00000004ff0c7431 */ /* 0x000fe200000001ff */
[----:B------:R-:W-:-:S04]  /*1b90*/  FMNMX R0, R13, R14, !PT ;  /* 0x0000000e0d007209 */ /* 0x000fc80007800000 */
[----:B------:R-:W-:-:S07]  /*1ba0*/  MOV R13, R0 ;  /* 0x00000000000d7202 */ /* 0x000fce0000000f00 */
[----:B------:R-:W-:Y:S05]  /*1bb0*/  WARPSYNC.COLLECTIVE R15, `(.L_x_3667) ;  /* 0x000000000f087348 */ /* 0x000fea0003c00000 */
[----:B------:R0:W1:Y:S02]  /*1bc0*/  SHFL.BFLY P6, R14, R13, R12, R11 ;  /* 0x0c00000c0d0e7389 */ /* 0x00006400000c000b */
[----:B01----:R-:W-:Y:S05]  /*1bd0*/  ENDCOLLECTIVE ;  /* 0x000000000000791b */ /* 0x003fea0003800000 */
.L_x_3667:
[----:B------:R-:W-:Y:S01]  /*1be0*/  HFMA2 R12, -RZ, RZ, 0, 1.1920928955078125e-07 ;  /* 0x00000002ff0c7431 */ /* 0x000fe200000001ff */
[----:B------:R-:W-:-:S04]  /*1bf0*/  FMNMX R2, R0, R14, !PT ;  /* 0x0000000e00027209 */ /* 0x000fc80007800000 */
[----:B------:R-:W-:-:S07]  /*1c00*/  MOV R13, R2 ;  /* 0x00000002000d7202 */ /* 0x000fce0000000f00 */
[----:B------:R-:W-:Y:S05]  /*1c10*/  WARPSYNC.COLLECTIVE R15, `(.L_x_3668) ;  /* 0x000000000f087348 */ /* 0x000fea0003c00000 */
[----:B------:R0:W1:Y:S02]  /*1c20*/  SHFL.BFLY P6, R14, R13, R12, R11 ;  /* 0x0c00000c0d0e7389 */ /* 0x00006400000c000b */
[----:B01----:R-:W-:Y:S05]  /*1c30*/  ENDCOLLECTIVE ;  /* 0x000000000000791b */ /* 0x003fea0003800000 */
.L_x_3668:
[----:B------:R-:W-:Y:S01]  /*1c40*/  HFMA2 R12, -RZ, RZ, 0, 5.9604644775390625e-08 ;  /* 0x00000001ff0c7431 */ /* 0x000fe200000001ff */
[----:B------:R-:W-:-:S04]  /*1c50*/  FMNMX R3, R2, R14, !PT ;  /* 0x0000000e02037209 */ /* 0x000fc80007800000 */
[----:B------:R-:W-:-:S07]  /*1c60*/  MOV R13, R3 ;  /* 0x00000003000d7202 */ /* 0x000fce0000000f00 */
[----:B------:R-:W-:Y:S05]  /*1c70*/  WARPSYNC.COLLECTIVE R15, `(.L_x_3669) ;  /* 0x000000000f087348 */ /* 0x000fea0003c00000 */
[----:B------:R0:W1:Y:S02]  /*1c80*/  SHFL.BFLY P6, R14, R13, R12, R11 ;  /* 0x0c00000c0d0e7389 */ /* 0x00006400000c000b */
[----:B01----:R-:W-:Y:S05]  /*1c90*/  ENDCOLLECTIVE ;  /* 0x000000000000791b */ /* 0x003fea0003800000 */
.L_x_3669:
        /* <DEDUP_REMOVED lines=16> */
[----:B------:R-:W-:-:S03]  /*1da0*/  FADD R10, R10, -R14 ;  /* 0x8000000e0a0a7221 */ /* 0x000fc60000000000 */
        /* <DEDUP_REMOVED lines=66> */
[-C--:B------:R-:W-:Y:S01]  /*21d0*/  FFMA.SAT R15, R10, R13.reuse, 0.5 ;  /* 0x3f0000000a0f7423 */ /* 0x080fe2000000200d */
[----:B------:R-:W-:-:S03]  /*21e0*/  FFMA.SAT R13, R11, R13, 0.5 ;  /* 0x3f0000000b0d7423 */ /* 0x000fc6000000200d */
[-C--:B------:R-:W-:Y:S01]  /*21f0*/  FFMA.RM R15, R15, R12.reuse, 12582913 ;  /* 0x4b4000010f0f7423 */ /* 0x080fe2000000400c */
[----:B0-----:R-:W-:Y:S01]  /*2200*/  FMUL R8, R8, R23 ;  /* 0x0000001708087220 */ /* 0x001fe20000400000 */
[----:B------:R-:W-:Y:S01]  /*2210*/  FFMA.RM R23, R13, R12, 12582913 ;  /* 0x4b4000010d177423 */ /* 0x000fe2000000400c */
[----:B------:R-:W0:Y:S01]  /*2220*/  MUFU.EX2 R14, R14 ;  /* 0x0000000e000e7308 */ /* 0x000e220000000800 */
[----:B------:R-:W-:Y:S02]  /*2230*/  FADD R13, R15, -12583039 ;  /* 0xcb40007f0f0d7421 */ /* 0x000fe40000000000 */
[----:B------:R-:W-:Y:S02]  /*2240*/  FADD R12, R23, -12583039 ;  /* 0xcb40007f170c7421 */ /* 0x000fe40000000000 */
[----:B------:R-:W-:Y:S02]  /*2250*/  FFMA R13, R10, 1.4426950216293334961, -R13 ;  /* 0x3fb8aa3b0a0d7823 */ /* 0x000fe4000000080d */
[----:B------:R-:W-:-:S02]  /*2260*/  FFMA R12, R11, 1.4426950216293334961, -R12 ;  /* 0x3fb8aa3b0b0c7823 */ /* 0x000fc4000000080c */
[----:B------:R-:W-:Y:S01]  /*2270*/  FFMA R16, R10, 1.925963033500011079e-08, R13 ;  /* 0x32a570600a107823 */ /* 0x000fe2000000000d */
[----:B------:R-:W-:Y:S01]  /*2280*/  SHF.L.U32 R10, R15, 0x17, RZ ;  /* 0x000000170f0a7819 */ /* 0x000fe200000006ff */
[----:B------:R-:W-:Y:S01]  /*2290*/  FFMA R11, R11, 1.925963033500011079e-08, R12 ;  /* 0x32a570600b0b7823 */ /* 0x000fe2000000000c */
[----:B------:R-:W-:Y:S01]  /*22a0*/  MOV R15, 0xffffffff ;  /* 0xffffffff000f7802 */ /* 0x000fe20000000f00 */
[----:B------:R1:W2:Y:S01]  /*22b0*/  MUFU.EX2 R13, R16 ;  /* 0x00000010000d7308 */ /* 0x0002a20000000800 */
[----:B0-----:R-:W-:-:S07]  /*22c0*/  FMUL R9, R9, R14 ;  /* 0x0000000e09097220 */ /* 0x001fce0000400000 */
[----:B------:R-:W0:Y:S01]  /*22d0*/  MUFU.EX2 R11, R11 ;  /* 0x0000000b000b7308 */ /* 0x000e220000000800 */
[----:B-1----:R-:W-:Y:S01]  /*22e0*/  SHF.L.U32 R16, R23, 0x17, RZ ;  /* 0x0000001717107819 */ /* 0x002fe200000006ff */
[----:B--2---:R-:W-:Y:S01]  /*22f0*/  FMUL R10, R10, R13 ;  /* 0x0000000d0a0a7220 */ /* 0x004fe20000400000 */
[----:B------:R-:W-:-:S04]  /*2300*/  FADD R13, RZ, R4 ;  /* 0x00000004ff0d7221 */ /* 0x000fc80000000000 */
[----:B------:R-:W-:Y:S01]  /*2310*/  FADD R13, R13, R0 ;  /* 0x000000000d0d7221 */ /* 0x000fe20000000000 */
[----:B0-----:R-:W-:-:S03]  /*2320*/  FMUL R16, R16, R11 ;  /* 0x0000000b10107220 */ /* 0x001fc60000400000 */
[----:B------:R-:W-:Y:S01]  /*2330*/  FADD R12, R13, R2 ;  /* 0x000000020d0c7221 */ /* 0x000fe20000000000 */
[----:B------:R-:W-:-:S03]  /*2340*/  HFMA2 R11, -RZ, RZ, 0, 1.847743988037109375e-06 ;  /* 0x0000001fff0b7431 */ /* 0x000fc600000001ff */
[----:B------:R-:W-:-:S04]  /*2350*/  FADD R12, R12, R3 ;  /* 0x000000030c0c7221 */ /* 0x000fc80000000000 */
[----:B------:R-:W-:-:S04]  /*2360*/  FADD R13, R12, R5 ;  /* 0x000000050c0d7221 */ /* 0x000fc80000000000 */
[----:B------:R-:W-:-:S04]  /*2370*/  FADD R12, R13, R6 ;  /* 0x000000060d0c7221 */ /* 0x000fc80000000000 */
[----:B------:R-:W-:-:S04]  /*2380*/  FADD R13, R12, R7 ;  /* 0x000000070c0d7221 */ /* 0x000fc80000000000 */
[----:B------:R-:W-:-:S04]  /*2390*/  FADD R12, R13, R8 ;  /* 0x000000080d0c7221 */ /* 0x000fc80000000000 */
[----:B------:R-:W-:Y:S01]  /*23a0*/  FADD R13, R12, R9 ;  /* 0x000000090c0d7221 */ /* 0x000fe20000000000 */
[----:B------:R-:W-:-:S03]  /*23b0*/  MOV R12, 0x10 ;  /* 0x00000010000c7802 */ /* 0x000fc60000000f00 */
[----:B------:R-:W-:-:S04]  /*23c0*/  FADD R13, R13, R10 ;  /* 0x0000000a0d0d7221 */ /* 0x000fc80000000000 */
[----:B------:R-:W-:-:S07]  /*23d0*/  FADD R13, R13, R16 ;  /* 0x000000100d0d7221 */ /* 0x000fce0000000000 */
[----:B------:R-:W-:Y:S05]  /*23e0*/  WARPSYNC.COLLECTIVE R15, `(.L_x_3670) ;  /* 0x000000000f087348 */ /* 0x000fea0003c00000 */
[----:B------:R0:W1:Y:S02]  /*23f0*/  SHFL.BFLY P6, R14, R13, R12, R11 ;  /* 0x0c00000c0d0e7389 */ /* 0x00006400000c000b */
[----:B01----:R-:W-:Y:S05]  /*2400*/  ENDCOLLECTIVE ;  /* 0x000000000000791b */ /* 0x003fea0003800000 */
.L_x_3670:
[----:B------:R-:W-:Y:S02]  /*2410*/  HFMA2 R12, -RZ, RZ, 0, 4.76837158203125e-07 ;  /* 0x00000008ff0c7431 */ /* 0x000fe400000001ff */
[----:B------:R-:W-:-:S05]  /*2420*/  FADD R23, R13, R14 ;  /* 0x0000000e0d177221 */ /* 0x000fca0000000000 */
[----:B------:R-:W-:-:S07]  /*2430*/  MOV R13, R23 ;  /* 0x00000017000d7202 */ /* 0x000fce0000000f00 */
[----:B------:R-:W-:Y:S05]  /*2440*/  WARPSYNC.COLLECTIVE R15, `(.L_x_3671) ;  /* 0x000000000f087348 */ /* 0x000fea0003c00000 */
[----:B------:R0:W1:Y:S02]  /*2450*/  SHFL.BFLY P6, R14, R13, R12, R11 ;  /* 0x0c00000c0d0e7389 */ /* 0x00006400000c000b */
[----:B01----:R-:W-:Y:S05]  /*2460*/  ENDCOLLECTIVE ;  /* 0x000000000000791b */ /* 0x003fea0003800000 */
.L_x_3671:
[----:B------:R-:W-:Y:S02]  /*2470*/  HFMA2 R12, -RZ, RZ, 0, 2.384185791015625e-07 ;  /* 0x00000004ff0c7431 */ /* 0x000fe400000001ff */
[----:B------:R-:W-:-:S05]  /*2480*/  FADD R24, R23, R14 ;  /* 0x0000000e17187221 */ /* 0x000fca0000000000 */
[----:B------:R-:W-:-:S07]  /*2490*/  MOV R13, R24 ;  /* 0x00000018000d7202 */ /* 0x000fce0000000f00 */
[----:B------:R-:W-:Y:S05]  /*24a0*/  WARPSYNC.COLLECTIVE R15, `(.L_x_3672) ;  /* 0x000000000f087348 */ /* 0x000fea0003c00000 */
[----:B------:R0:W1:Y:S02]  /*24b0*/  SHFL.BFLY P6, R14, R13, R12, R11 ;  /* 0x0c00000c0d0e7389 */ /* 0x00006400000c000b */
[----:B01----:R-:W-:Y:S05]  /*24c0*/  ENDCOLLECTIVE ;  /* 0x000000000000791b */ /* 0x003fea0003800000 */
.L_x_3672:
[----:B------:R-:W-:Y:S02]  /*24d0*/  HFMA2 R12, -RZ, RZ, 0, 1.1920928955078125e-07 ;  /* 0x00000002ff0c7431 */ /* 0x000fe400000001ff */
[----:B------:R-:W-:-:S05]  /*24e0*/  FADD R25, R24, R14 ;  /* 0x0000000e18197221 */ /* 0x000fca0000000000 */
[----:B------:R-:W-:-:S07]  /*24f0*/  MOV R13, R25 ;  /* 0x00000019000d7202 */ /* 0x000fce0000000f00 */
[----:B------:R-:W-:Y:S05]  /*2500*/  WARPSYNC.COLLECTIVE R15, `(.L_x_3673) ;  /* 0x000000000f087348 */ /* 0x000fea0003c00000 */
[----:B------:R0:W1:Y:S02]  /*2510*/  SHFL.BFLY P6, R14, R13, R12, R11 ;  /* 0x0c00000c0d0e7389 */ /* 0x00006400000c000b */
[----:B01----:R-:W-:Y:S05]  /*2520*/  ENDCOLLECTIVE ;  /* 0x000000000000791b */ /* 0x003fea0003800000 */
.L_x_3673:
[----:B------:R-:W-:Y:S02]  /*2530*/  HFMA2 R12, -RZ, RZ, 0, 5.9604644775390625e-08 ;  /* 0x00000001ff0c7431 */ /* 0x000fe400000001ff */
[----:B------:R-:W-:-:S05]  /*2540*/  FADD R26, R25, R14 ;  /* 0x0000000e191a7221 */ /* 0x000fca0000000000 */
[----:B------:R-:W-:-:S07]  /*2550*/  MOV R13, R26 ;  /* 0x0000001a000d7202 */ /* 0x000fce0000000f00 */
[----:B------:R-:W-:Y:S05]  /*2560*/  WARPSYNC.COLLECTIVE R15, `(.L_x_3674) ;  /* 0x000000000f087348 */ /* 0x000fea0003c00000 */
[----:B------:R0:W1:Y:S02]  /*2570*/  SHFL.BFLY P6, R14, R13, R12, R11 ;  /* 0x0c00000c0d0e7389 */ /* 0x00006400000c000b */
[----:B01----:R-:W-:Y:S05]  /*2580*/  ENDCOLLECTIVE ;  /* 0x000000000000791b */ /* 0x003fea0003800000 */
.L_x_3674:
[----:B------:R-:W-:Y:S05]  /*2590*/  BRA `(.L_x_3675) ;  /* 0xffffffe800147947 */ /* 0x000fea000383ffff */
        .weak           $__internal_53_$__cuda_sm3x_div_rn_noftz_f32_slowpath
        .type           $__internal_53_$__cuda_sm3x_div_rn_noftz_f32_slowpath,@function
        .size           $__internal_53_$__cuda_sm3x_div_rn_noftz_f32_slowpath,(.L_x_25505 - $__internal_53_$__cuda_sm3x_div_rn_noftz_f32_slowpath)
$__internal_53_$__cuda_sm3x_div_rn_noftz_f32_slowpath:
        /* <DEDUP_REMOVED lines=36> */
.L_x_3677:
        /* <DEDUP_REMOVED lines=51> */
.L_x_3684:
[----:B------:R-:W-:-:S04]  /*2b10*/  LOP3.LUT R25, R25, 0x80000000, RZ, 0xc0, !PT ;  /* 0x8000000019197812 */ /* 0x000fc800078ec0ff */
[----:B------:R-:W-:Y:S01]  /*2b20*/  LOP3.LUT R25, R25, 0x7f800000, RZ, 0xfc, !PT ;  /* 0x7f80000019197812 */ /* 0x000fe200078efcff */
[----:B------:R-:W-:Y:S06]  /*2b30*/  BRA `(.L_x_3685) ;  /* 0x0000000000047947 */ /* 0x000fec0003800000 */
.L_x_3683:
[----:B------:R-:W-:-:S07]  /*2b40*/  LEA R25, R28, R25, 0x17 ;  /* 0x000000191c197211 */ /* 0x000fce00078eb8ff */
.L_x_3685:
[----:B------:R-:W-:Y:S05]  /*2b50*/  BSYNC.RECONVERGENT B1 ;  /* 0x0000000000017941 */ /* 0x000fea0003800200 */
.L_x_3682:
[----:B------:R-:W-:Y:S05]  /*2b60*/  BRA `(.L_x_3686) ;  /* 0x0000000000207947 */ /* 0x000fea0003800000 */
.L_x_3681:
[----:B------:R-:W-:-:S04]  /*2b70*/  LOP3.LUT R25, R25, 0x80000000, R4, 0x48, !PT ;  /* 0x8000000019197812 */ /* 0x000fc800078e4804 */
[----:B------:R-:W-:Y:S01]  /*2b80*/  LOP3.LUT R25, R25, 0x7f800000, RZ, 0xfc, !PT ;  /* 0x7f80000019197812 */ /* 0x000fe200078efcff */
[----:B------:R-:W-:Y:S06]  /*2b90*/  BRA `(.L_x_3686) ;  /* 0x0000000000147947 */ /* 0x000fec0003800000 */
.L_x_3680:
[----:B------:R-:W-:Y:S01]  /*2ba0*/  LOP3.LUT R25, R25, 0x80000000, R4, 0x48, !PT ;  /* 0x8000000019197812 */ /* 0x000fe200078e4804 */
[----:B------:R-:W-:Y:S06]  /*2bb0*/  BRA `(.L_x_3686) ;  /* 0x00000000000c7947 */ /* 0x000fec0003800000 */
.L_x_3679:
[----:B------:R-:W0:Y:S01]  /*2bc0*/  MUFU.RSQ R25, -QNAN ;  /* 0xffc0000000197908 */ /* 0x000e220000001400 */
[----:B------:R-:W-:Y:S05]  /*2bd0*/  BRA `(.L_x_3686) ;  /* 0x0000000000047947 */ /* 0x000fea0003800000 */
.L_x_3678:
[----:B------:R-:W-:-:S07]  /*2be0*/  FADD.FTZ R25, R4, R11 ;  /* 0x0000000b04197221 */ /* 0x000fce0000010000 */
.L_x_3686:
[----:B------:R-:W-:Y:S05]  /*2bf0*/  BSYNC.RECONVERGENT B0 ;  /* 0x0000000000007941 */ /* 0x000fea0003800200 */
.L_x_3676:
[----:B------:R-:W-:Y:S01]  /*2c00*/  HFMA2 R13, -RZ, RZ, 0, 0 ;  /* 0x00000000ff0d7431 */ /* 0x000fe200000001ff */
[----:B------:R-:W-:-:S04]  /*2c10*/  MOV R12, R24 ;  /* 0x00000018000c7202 */ /* 0x000fc80000000f00 */
[----:B0-----:R-:W-:Y:S05]  /*2c20*/  RET.REL.NODEC R12 `(_Z15SoftmaxWarpImplI10DirectLoadI13__nv_bfloat16fE11DirectStoreIfS1_EfLi1ELi11ELi32ELi1ELb0EL9Algorithm0EEvT_T0_ll) ;  /* 0xffffffd00cf47950 */ /* 0x001fea0003c3ffff */
.L_x_3687:
        /* <DEDUP_REMOVED lines=13> */
.L_x_25505:


//--------------------- .text._Z15SoftmaxWarpImplI10DirectLoadI13__nv_bfloat16fE11DirectStoreIfS1_EfLi1ELi10ELi32ELi1ELb1EL9Algorithm0EEvT_T0_ll --------------------------
	.section	.text._Z15SoftmaxWarpImplI10DirectLoadI13__nv_bfloat16fE11DirectStoreIfS1_EfLi1ELi10ELi32ELi1ELb1EL9Algorithm0EEvT_T0_ll,"ax",@progbits
	.align	128
        .global         _Z15SoftmaxWarpImplI10DirectLoadI13__nv_bfloat16fE11DirectStoreIfS1_EfLi1ELi10ELi32ELi1ELb1EL9Algorithm0EEvT_T0_ll
        .type           _Z15SoftmaxWarpImplI10DirectLoadI13__nv_bfloat16fE11DirectStoreIfS1_EfLi1ELi10ELi32ELi1ELb1EL9Algorithm0EEvT_T0_ll,@function
        .size           _Z15SoftmaxWarpImplI10DirectLoadI13__nv_bfloat16fE11DirectStoreIfS1_EfLi1ELi10ELi32ELi1ELb1EL9Algorithm0EEvT_T0_ll,(.L_x_25506 - _Z15SoftmaxWarpImplI10DirectLoadI13__nv_bfloat16fE11DirectStoreIfS1_EfLi1ELi10ELi32ELi1ELb1EL9Algorithm0EEvT_T0_ll)
        .other          _Z15SoftmaxWarpImplI10DirectLoadI13__nv_bfloat16fE11DirectStoreIfS1_EfLi1ELi10ELi32ELi1ELb1EL9Algorithm0EEvT_T0_ll,@"STO_CUDA_ENTRY STV_DEFAULT"
_Z15SoftmaxWarpImplI10DirectLoadI13__nv_bfloat16fE11DirectStoreIfS1_EfLi1ELi10ELi32ELi1ELb1EL9Algorithm0EEvT_T0_ll:
.text._Z15SoftmaxWarpImplI10DirectLoadI13__nv_bfloat16fE11DirectStoreIfS1_EfLi1ELi10ELi32ELi1ELb1EL9Algorithm0EEvT_T0_ll:
        /* <DEDUP_REMOVED lines=18> */
[----:B------:R-:W-:Y:S01]  /*0120*/  MOV R5, UR5 ;  /* 0x0000000500057c02 */ /* 0x000fe20008000f00 */
[----:B----4-:R-:W-:Y:S01]  /*0130*/  IMAD.U32 R6, RZ, RZ, UR6 ;  /* 0x00000006ff067e24 */ /* 0x010fe2000f8e00ff */
[----:B------:R-:W-:-:S02]  /*0140*/  MOV R7, UR7 ;  /* 0x0000000700077c02 */ /* 0x000fc40008000f00 */
[----:B-----5:R-:W-:Y:S01]  /*0150*/  MOV R10, UR8 ;  /* 0x00000008000a7c02 */ /* 0x020fe20008000f00 */
[----:B--2---:R-:W-:-:S07]  /*0160*/  IMAD.U32 R11, RZ, RZ, UR9 ;  /* 0x00000009ff0b7e24 */ /* 0x004fce000f8e00ff */
[----:B------:R-:W-:-:S07]  /*0170*/  LEPC R20, `(.L_x_3688) ;  /* 0x000000001014794e */ /* 0x000fce0000000000 */
[----:B0--3--:R-:W-:Y:S05]  /*0180*/  CALL.ABS.NOINC R2 ;  /* 0x0000000002007343 */ /* 0x009fea0003c00000 */
.L_x_3688:
        /* <DEDUP_REMOVED lines=22> */
[----:B------:R-:W-:-:S07]  /*02f0*/  IADD3 R23, PT, PT, R20, 0x100, RZ ;  /* 0x0000010014177810 */ /* 0x000fce0007ffe0ff */
.L_x_3711:
[----:B------:R-:W-:Y:S01]  /*0300*/  ISETP.GE.U32.AND P0, PT, R20, UR44, PT ;  /* 0x0000002c14007c0c */ /* 0x000fe2000bf06070 */
[----:B------:R-:W-:Y:S01]  /*0310*/  HFMA2 R3, -RZ, RZ, 0, 0 ;  /* 0x00000000ff037431 */ /* 0x000fe200000001ff */
[----:B------:R-:W-:Y:S01]  /*0320*/  ISETP.GE.U32.AND P4, PT, R30, UR44, PT ;  /* 0x0000002c1e007c0c */ /* 0x000fe2000bf86070 */
[----:B--2---:R-:W-:Y:S01]  /*0330*/  IMAD R0, R18, UR42, RZ ;  /* 0x0000002a12007c24 */ /* 0x004fe2000f8e02ff */
[----:B------:R-:W-:Y:S02]  /*0340*/  ISETP.GE.AND.EX P0, PT, RZ, UR45, PT, P0 ;  /* 0x0000002dff007c0c */ /* 0x000fe4000bf06300 */
[----:B------:R-:W-:Y:S02]  /*0350*/  ISETP.GE.AND.EX P4, PT, RZ, UR45, PT, P4 ;  /* 0x0000002dff007c0c */ /* 0x000fe4000bf86340 */
[----:B------:R-:W-:Y:S02]  /*0360*/  ISETP.GE.U32.AND P6, PT, R29, UR44, PT ;  /* 0x0000002c1d007c0c */ /* 0x000fe4000bfc6070 */
[----:B------:R-:W-:-:S02]  /*0370*/  MOV R2, R20 ;  /* 0x0000001400027202 */ /* 0x000fc40000000f00 */
[----:B------:R-:W-:Y:S02]  /*0380*/  ISETP.GE.U32.AND P1, PT, R28, UR44, PT ;  /* 0x0000002c1c007c0c */ /* 0x000fe4000bf26070 */
[----:B------:R-:W-:Y:S01]  /*0390*/  ISETP.GE.AND.EX P6, PT, RZ, UR45, PT, P6 ;  /* 0x0000002dff007c0c */ /* 0x000fe2000bfc6360 */
[C---:B------:R-:W-:Y:S01]  /*03a0*/  IMAD.WIDE.U32 R4, R19.reuse, UR42, R2 ;  /* 0x0000002a13047c25 */ /* 0x040fe2000f8e0002 */
[----:B------:R-:W-:Y:S02]  /*03b0*/  ISETP.GE.AND.EX P1, PT, RZ, UR45, PT, P1 ;  /* 0x0000002dff007c0c */ /* 0x000fe4000bf26310 */
[C---:B-1----:R-:W-:Y:S01]  /*03c0*/  @!P0 R2UR UR4, R16.reuse ;  /* 0x00000000100482ca */ /* 0x042fe200000e0000 */
[----:B------:R-:W-:Y:S01]  /*03d0*/  IMAD R3, R19, UR43, R0 ;  /* 0x0000002b13037c24 */ /* 0x000fe2000f8e0200 */
[----:B------:R-:W-:Y:S02]  /*03e0*/  @!P0 R2UR UR5, R17 ;  /* 0x00000000110582ca */ /* 0x000fe400000e0000 */
[----:B------:R-:W-:-:S02]  /*03f0*/  @!P4 R2UR UR6, R16 ;  /* 0x000000001006c2ca */ /* 0x000fc400000e0000 */
[----:B------:R-:W-:Y:S02]  /*0400*/  @!P4 R2UR UR7, R17 ;  /* 0x000000001107c2ca */ /* 0x000fe400000e0000 */
[----:B------:R-:W-:Y:S02]  /*0410*/  IADD3 R3, PT, PT, R5, R3, RZ ;  /* 0x0000000305037210 */ /* 0x000fe40007ffe0ff */
[----:B------:R-:W-:Y:S02]  /*0420*/  LEA R2, P2, R4, UR40, 0x1 ;  /* 0x0000002804027c11 */ /* 0x000fe4000f8408ff */
[----:B------:R-:W-:Y:S02]  /*0430*/  @!P6 R2UR UR8, R16 ;  /* 0x000000001008e2ca */ /* 0x000fe400000e0000 */
[----:B------:R-:W-:Y:S02]  /*0440*/  @!P6 R2UR UR9, R17 ;  /* 0x000000001109e2ca */ /* 0x000fe400000e0000 */
[----:B------:R-:W-:-:S02]  /*0450*/  LEA.HI.X R3, R4, UR41, R3, 0x1, P2 ;  /* 0x0000002904037c11 */ /* 0x000fc400090f0c03 */
[----:B------:R-:W-:Y:S02]  /*0460*/  @!P1 R2UR UR10, R16 ;  /* 0x00000000100a92ca */ /* 0x000fe400000e0000 */
[----:B------:R-:W-:Y:S01]  /*0470*/  @!P1 R2UR UR11, R17 ;  /* 0x00000000110b92ca */ /* 0x000fe200000e0000 */
[----:B------:R-:W2:Y:S04]  /*0480*/  @!P0 LDG.E.U16 R6, desc[UR4][R2.64] ;  /* 0x0000000402068981 */ /* 0x000ea8000c1e1500 */
[----:B------:R-:W3:Y:S04]  /*0490*/  @!P4 LDG.E.U16 R0, desc[UR6][R2.64+0x40] ;  /* 0x000040060200c981 */ /* 0x000ee8000c1e1500 */
[----:B------:R-:W4:Y:S04]  /*04a0*/  @!P6 LDG.E.U16 R4, desc[UR8][R2.64+0x80] ;  /* 0x000080080204e981 */ /* 0x000f28000c1e1500 */
[----:B------:R-:W5:Y:S01]  /*04b0*/  @!P1 LDG.E.U16 R5, desc[UR10][R2.64+0xc0] ;  /* 0x0000c00a02059981 */ /* 0x000f62000c1e1500 */
[----:B------:R-:W-:Y:S01]  /*04c0*/  ISETP.GE.U32.AND P2, PT, R27, UR44, PT ;  /* 0x0000002c1b007c0c */ /* 0x000fe2000bf46070 */
[----:B------:R-:W-:Y:S01]  /*04d0*/  IMAD.MOV.U32 R35, RZ, RZ, -0x800000 ;  /* 0xff800000ff237424 */ /* 0x000fe200078e00ff */
[----:B------:R-:W-:-:S02]  /*04e0*/  MOV R33, 0xff800000 ;  /* 0xff80000000217802 */ /* 0x000fc40000000f00 */
[----:B------:R-:W-:Y:S02]  /*04f0*/  ISETP.GE.U32.AND P3, PT, R26, UR44, PT ;  /* 0x0000002c1a007c0c */ /* 0x000fe4000bf66070 */
[----:B------:R-:W-:Y:S02]  /*0500*/  ISETP.GE.AND.EX P2, PT, RZ, UR45, PT, P2 ;  /* 0x0000002dff007c0c */ /* 0x000fe4000bf46320 */
[----:B------:R-:W-:Y:S02]  /*0510*/  MOV R13, 0xff800000 ;  /* 0xff800000000d7802 */ /* 0x000fe40000000f00 */
[----:B------:R-:W-:Y:S02]  /*0520*/  ISETP.GE.U32.AND P5, PT, R25, UR44, PT ;  /* 0x0000002c19007c0c */ /* 0x000fe4000bfa6070 */
[----:B------:R-:W-:Y:S02]  /*0530*/  ISETP.GE.AND.EX P3, PT, RZ, UR45, PT, P3 ;  /* 0x0000002dff007c0c */ /* 0x000fe4000bf66330 */
[----:B------:R-:W-:-:S02]  /*0540*/  MOV R32, 0xff800000 ;  /* 0xff80000000207802 */ /* 0x000fc40000000f00 */
[----:B------:R-:W-:Y:S02]  /*0550*/  MOV R31, 0xff800000 ;  /* 0xff800000001f7802 */ /* 0x000fe40000000f00 */
[----:B------:R-:W-:Y:S02]  /*0560*/  ISETP.GE.AND.EX P5, PT, RZ, UR45, PT, P5 ;  /* 0x0000002dff007c0c */ /* 0x000fe4000bfa6350 */
[----:B------:R-:W-:Y:S02]  /*0570*/  @!P2 R2UR UR4, R16 ;  /* 0x000000001004a2ca */ /* 0x000fe400000e0000 */
[----:B------:R-:W-:-:S03]  /*0580*/  @!P2 R2UR UR5, R17 ;  /* 0x000000001105a2ca */ /* 0x000fc600000e0000 */
[----:B------:R-:W-:Y:S02]  /*0590*/  @!P3 R2UR UR6, R16 ;  /* 0x000000001006b2ca */ /* 0x000fe400000e0000 */
[----:B------:R-:W-:-:S04]  /*05a0*/  @!P3 R2UR UR7, R17 ;  /* 0x000000001107b2ca */ /* 0x000fc800000e0000 */
[----:B------:R-:W-:Y:S02]  /*05b0*/  @!P5 R2UR UR8, R16 ;  /* 0x000000001008d2ca */ /* 0x000fe400000e0000 */
[----:B------:R-:W-:Y:S02]  /*05c0*/  @!P5 R2UR UR9, R17 ;  /* 0x000000001109d2ca */ /* 0x000fe400000e0000 */
[----:B------:R-:W5:Y:S01]  /*05d0*/  @!P2 LDG.E.U16 R7, desc[UR4][R2.64+0x100] ;  /* 0x000100040207a981 */ /* 0x000f62000c1e1500 */
[----:B--2---:R-:W-:Y:S01]  /*05e0*/  @!P0 SHF.L.U32 R35, R6, 0x10, RZ ;  /* 0x0000001006238819 */ /* 0x004fe200000006ff */
[----:B---3--:R-:W-:-:S03]  /*05f0*/  @!P4 IMAD.U32 R33, R0, 0x10000, RZ ;  /* 0x000100000021c824 */ /* 0x008fc600078e00ff */
[----:B------:R-:W-:Y:S01]  /*0600*/  @!P0 FMNMX R13, R35, -INF , !PT ;  /* 0xff800000230d8809 */ /* 0x000fe20007800000 */
[----:B------:R-:W2:Y:S01]  /*0610*/  @!P3 LDG.E.U16 R0, desc[UR6][R2.64+0x140] ;  /* 0x000140060200b981 */ /* 0x000ea2000c1e1500 */
[----:B----4-:R-:W-:Y:S02]  /*0620*/  @!P6 SHF.L.U32 R32, R4, 0x10, RZ ;  /* 0x000000100420e819 */ /* 0x010fe400000006ff */
[----:B------:R-:W-:Y:S02]  /*0630*/  @!P4 FMNMX R13, R13, R33, !PT ;  /* 0x000000210d0dc209 */ /* 0x000fe40007800000 */
[----:B------:R-:W3:Y:S01]  /*0640*/  @!P5 LDG.E.U16 R4, desc[UR8][R2.64+0x180] ;  /* 0x000180080204d981 */ /* 0x000ee2000c1e1500 */
[----:B------:R-:W-:Y:S01]  /*0650*/  ISETP.GE.U32.AND P4, PT, R24, UR44, PT ;  /* 0x0000002c18007c0c */ /* 0x000fe2000bf86070 */
[----:B-----5:R-:W-:Y:S01]  /*0660*/  @!P1 IMAD.U32 R31, R5, 0x10000, RZ ;  /* 0x00010000051f9824 */ /* 0x020fe200078e00ff */
[----:B------:R-:W-:Y:S02]  /*0670*/  @!P6 FMNMX R13, R13, R32, !PT ;  /* 0x000000200d0de209 */ /* 0x000fe40007800000 */
[----:B------:R-:W-:-:S02]  /*0680*/  ISETP.GE.U32.AND P6, PT, R23, UR44, PT ;  /* 0x0000002c17007c0c */ /* 0x000fc4000bfc6070 */
[----:B------:R-:W-:Y:S02]  /*0690*/  ISETP.GE.AND.EX P4, PT, RZ, UR45, PT, P4 ;  /* 0x0000002dff007c0c */ /* 0x000fe4000bf86340 */
[----:B------:R-:W-:Y:S02]  /*06a0*/  @!P1 FMNMX R13, R13, R31, !PT ;  /* 0x0000001f0d0d9209 */ /* 0x000fe40007800000 */
[----:B------:R-:W-:Y:S02]  /*06b0*/  ISETP.GE.U32.AND P1, PT, R22, UR44, PT ;  /* 0x0000002c16007c0c */ /* 0x000fe4000bf26070 */
[----:B------:R-:W-:Y:S02]  /*06c0*/  ISETP.GE.AND.EX P6, PT, RZ, UR45, PT, P6 ;  /* 0x0000002dff007c0c */ /* 0x000fe4000bfc6360 */
[----:B------:R-:W-:-:S05]  /*06d0*/  ISETP.GE.AND.EX P1, PT, RZ, UR45, PT, P1 ;  /* 0x0000002dff007c0c */ /* 0x000fca000bf26310 */
[----:B------:R-:W-:Y:S02]  /*06e0*/  @!P4 R2UR UR10, R16 ;  /* 0x00000000100ac2ca */ /* 0x000fe400000e0000 */
[----:B------:R-:W-:-:S04]  /*06f0*/  @!P4 R2UR UR11, R17 ;  /* 0x00000000110bc2ca */ /* 0x000fc800000e0000 */
[C---:B------:R-:W-:Y:S02]  /*0700*/  @!P6 R2UR UR4, R16.reuse ;  /* 0x000000001004e2ca */ /* 0x040fe400000e0000 */
[C---:B------:R-:W-:Y:S02]  /*0710*/  @!P6 R2UR UR5, R17.reuse ;  /* 0x000000001105e2ca */ /* 0x040fe400000e0000 */
[----:B------:R-:W-:Y:S02]  /*0720*/  @!P1 R2UR UR6, R16 ;  /* 0x00000000100692ca */ /* 0x000fe400000e0000 */
[----:B------:R-:W-:-:S03]  /*0730*/  @!P1 R2UR UR7, R17 ;  /* 0x00000000110792ca */ /* 0x000fc600000e0000 */
[----:B------:R-:W4:Y:S06]  /*0740*/  @!P4 LDG.E.U16 R10, desc[UR10][R2.64+0x1c0] ;  /* 0x0001c00a020ac981 */ /* 0x000f2c000c1e1500 */
[----:B------:R-:W5:Y:S04]  /*0750*/  @!P6 LDG.E.U16 R11, desc[UR4][R2.64+0x200] ;  /* 0x00020004020be981 */ /* 0x000f68000c1e1500 */
[----:B------:R-:W5:Y:S01]  /*0760*/  @!P1 LDG.E.U16 R12, desc[UR6][R2.64+0x240] ;  /* 0x00024006020c9981 */ /* 0x000f62000c1e1500 */
[----:B------:R-:W-:-:S02]  /*0770*/  MOV R5, 0xff800000 ;  /* 0xff80000000057802 */ /* 0x000fc40000000f00 */
[----:B------:R-:W-:Y:S02]  /*0780*/  @!P2 SHF.L.U32 R5, R7, 0x10, RZ ;  /* 0x000000100705a819 */ /* 0x000fe400000006ff */
[----:B------:R-:W-:Y:S02]  /*0790*/  MOV R6, 0xff800000 ;  /* 0xff80000000067802 */ /* 0x000fe40000000f00 */
[----:B------:R-:W-:Y:S01]  /*07a0*/  @!P2 FMNMX R13, R13, R5, !PT ;  /* 0x000000050d0da209 */ /* 0x000fe20007800000 */
[----:B------:R-:W-:Y:S01]  /*07b0*/  IMAD.MOV.U32 R7, RZ, RZ, -0x800000 ;  /* 0xff800000ff077424 */ /* 0x000fe200078e00ff */
[----:B------:R-:W-:Y:S01]  /*07c0*/  MOV R8, 0xff800000 ;  /* 0xff80000000087802 */ /* 0x000fe20000000f00 */
[----:B------:R-:W-:Y:S01]  /*07d0*/  IMAD.MOV.U32 R9, RZ, RZ, -0x800000 ;  /* 0xff800000ff097424 */ /* 0x000fe200078e00ff */
[----:B------:R-:W-:Y:S01]  /*07e0*/  UMOV UR4, 0xffffffff ;  /* 0xffffffff00047882 */ /* 0x000fe20000000000 */
[----:B--2---:R-:W-:-:S04]  /*07f0*/  @!P3 SHF.L.U32 R6, R0, 0x10, RZ ;  /* 0x000000100006b819 */ /* 0x004fc800000006ff */
[----:B------:R-:W-:Y:S02]  /*0800*/  @!P3 FMNMX R13, R13, R6, !PT ;  /* 0x000000060d0db209 */ /* 0x000fe40007800000 */
[----:B---3--:R-:W-:-:S04]  /*0810*/  @!P5 SHF.L.U32 R7, R4, 0x10, RZ ;  /* 0x000000100407d819 */ /* 0x008fc800000006ff */
[----:B------:R-:W-:Y:S02]  /*0820*/  @!P5 FMNMX R13, R13, R7, !PT ;  /* 0x000000070d0dd209 */ /* 0x000fe40007800000 */
[----:B----4-:R-:W-:Y:S02]  /*0830*/  @!P4 SHF.L.U32 R8, R10, 0x10, RZ ;  /* 0x000000100a08c819 */ /* 0x010fe400000006ff */
[----:B------:R-:W-:Y:S02]  /*0840*/  MOV R10, 0xff800000 ;  /* 0xff800000000a7802 */ /* 0x000fe40000000f00 */
[----:B------:R-:W-:Y:S02]  /*0850*/  @!P4 FMNMX R13, R13, R8, !PT ;  /* 0x000000080d0dc209 */ /* 0x000fe40007800000 */
[----:B-----5:R-:W-:Y:S01]  /*0860*/  @!P6 SHF.L.U32 R9, R11, 0x10, RZ ;  /* 0x000000100b09e819 */ /* 0x020fe200000006ff */
[----:B------:R-:W-:-:S03]  /*0870*/  @!P1 IMAD.U32 R10, R12, 0x10000, RZ ;  /* 0x000100000c0a9824 */ /* 0x000fc600078e00ff */
        /* <DEDUP_REMOVED lines=24> */
[----:B------:R-:W-:Y:S01]  /*0a00*/  FADD R2, -R38, R9 ;  /* 0x0000000926027221 */ /* 0x000fe20000000100 */
[----:B------:R-:W-:Y:S01]  /*0a10*/  FFMA.SAT R15, R36, R11, 0.5 ;  /* 0x3f000000240f7423 */ /* 0x000fe2000000200b */
[C---:B------:R-:W-:Y:S01]  /*0a20*/  FADD R4, -R38.reuse, R6 ;  /* 0x0000000626047221 */ /* 0x040fe20000000100 */
[----:B------:R-:W-:Y:S01]  /*0a30*/  FADD R3, R13, -12583039 ;  /* 0xcb40007f0d037421 */ /* 0x000fe20000000000 */
[C---:B------:R-:W-:Y:S01]  /*0a40*/  FADD R8, -R38.reuse, R8 ;  /* 0x0000000826087221 */ /* 0x040fe20000000100 */
[-C--:B------:R-:W-:Y:S01]  /*0a50*/  FFMA.RM R15, R15, R12.reuse, 12582913 ;  /* 0x4b4000010f0f7423 */ /* 0x080fe2000000400c */
[----:B------:R-:W-:Y:S01]  /*0a60*/  FADD R10, -R38, R10 ;  /* 0x0000000a260a7221 */ /* 0x000fe20000000100 */
[----:B------:R-:W-:Y:S01]  /*0a70*/  FFMA R35, R40, 1.4426950216293334961, -R3 ;  /* 0x3fb8aa3b28237823 */ /* 0x000fe20000000803 */
[----:B------:R-:W-:Y:S01]  /*0a80*/  FFMA.RM R3, R5, R12, 12582913 ;  /* 0x4b40000105037423 */ /* 0x000fe2000000400c */
[----:B------:R-:W-:-:S02]  /*0a90*/  FADD R5, R15, -12583039 ;  /* 0xcb40007f0f057421 */ /* 0x000fc40000000000 */
[----:B------:R-:W-:Y:S01]  /*0aa0*/  FFMA R35, R40, 1.925963033500011079e-08, R35 ;  /* 0x32a5706028237823 */ /* 0x000fe20000000023 */
[C---:B------:R-:W-:Y:S01]  /*0ab0*/  FADD R7, R3.reuse, -12583039 ;  /* 0xcb40007f03077421 */ /* 0x040fe20000000000 */
[----:B------:R-:W-:Y:S01]  /*0ac0*/  FFMA R5, R36, 1.4426950216293334961, -R5 ;  /* 0x3fb8aa3b24057823 */ /* 0x000fe20000000805 */
[----:B------:R-:W-:Y:S02]  /*0ad0*/  SHF.L.U32 R3, R3, 0x17, RZ ;  /* 0x0000001703037819 */ /* 0x000fe400000006ff */
[----:B------:R-:W-:Y:S01]  /*0ae0*/  FFMA R7, R34, 1.4426950216293334961, -R7 ;  /* 0x3fb8aa3b22077823 */ /* 0x000fe20000000807 */
[----:B------:R-:W-:Y:S01]  /*0af0*/  FFMA R36, R36, 1.925963033500011079e-08, R5 ;  /* 0x32a5706024247823 */ /* 0x000fe20000000005 */
[-C--:B------:R-:W-:Y:S01]  /*0b00*/  FFMA.SAT R5, R32, R11.reuse, 0.5 ;  /* 0x3f00000020057423 */ /* 0x080fe2000000200b */
[----:B------:R-:W0:Y:S01]  /*0b10*/  MUFU.EX2 R35, R35 ;  /* 0x0000002300237308 */ /* 0x000e220000000800 */
        /* <DEDUP_REMOVED lines=9> */
[C---:B------:R-:W-:Y:S02]  /*0bb0*/  FFMA R9, R14.reuse, 1.4426950216293334961, -R9 ;  /* 0x3fb8aa3b0e097823 */ /* 0x040fe40000000809 */
[----:B------:R-:W-:Y:S02]  /*0bc0*/  MUFU.EX2 R34, R34 ;  /* 0x0000002200227308 */ /* 0x000fe40000000800 */
[----:B------:R-:W-:Y:S01]  /*0bd0*/  FFMA R33, R14, 1.925963033500011079e-08, R9 ;  /* 0x32a570600e217823 */ /* 0x000fe20000000009 */
[----:B------:R-:W-:Y:S01]  /*0be0*/  FFMA.SAT R9, R4, R11, 0.5 ;  /* 0x3f00000004097423 */ /* 0x000fe2000000200b */
[----:B------:R-:W-:-:S03]  /*0bf0*/  FFMA R14, R32, 1.925963033500011079e-08, R31 ;  /* 0x32a57060200e7823 */ /* 0x000fc6000000001f */
[----:B------:R-:W-:Y:S01]  /*0c00*/  FFMA.RM R6, R9, R12, 12582913 ;  /* 0x4b40000109067423 */ /* 0x000fe2000000400c */
[----:B------:R-:W-:Y:S03]  /*0c10*/  MUFU.EX2 R33, R33 ;  /* 0x0000002100217308 */ /* 0x000fe60000000800 */
[C---:B------:R-:W-:Y:S01]  /*0c20*/  FADD R9, R6.reuse, -12583039 ;  /* 0xcb40007f06097421 */ /* 0x040fe20000000000 */
[----:B------:R-:W-:-:S03]  /*0c30*/  IMAD.SHL.U32 R6, R6, 0x800000, RZ ;  /* 0x0080000006067824 */ /* 0x000fc600078e00ff */
[C---:B------:R-:W-:Y:S01]  /*0c40*/  FFMA R9, R4.reuse, 1.4426950216293334961, -R9 ;  /* 0x3fb8aa3b04097823 */ /* 0x040fe20000000809 */
[----:B------:R-:W1:Y:S03]  /*0c50*/  MUFU.EX2 R14, R14 ;  /* 0x0000000e000e7308 */ /* 0x000e660000000800 */
[----:B------:R-:W-:Y:S01]  /*0c60*/  FFMA R31, R4, 1.925963033500011079e-08, R9 ;  /* 0x32a57060041f7823 */ /* 0x000fe20000000009 */
[----:B------:R-:W-:Y:S01]  /*0c70*/  FFMA.SAT R9, R0, R11, 0.5 ;  /* 0x3f00000000097423 */ /* 0x000fe2000000200b */
[----:B------:R-:W-:Y:S01]  /*0c80*/  SHF.L.U32 R4, R13, 0x17, RZ ;  /* 0x000000170d047819 */ /* 0x000fe200000006ff */
[----:B------:R-:W-:Y:S02]  /*0c90*/  IMAD.SHL.U32 R13, R15, 0x800000, RZ ;  /* 0x008000000f0d7824 */ /* 0x000fe400078e00ff */
[----:B------:R-:W-:Y:S01]  /*0ca0*/  FFMA.RM R9, R9, R12, 12582913 ;  /* 0x4b40000109097423 */ /* 0x000fe2000000400c */
[----:B------:R-:W2:Y:S01]  /*0cb0*/  MUFU.EX2 R31, R31 ;  /* 0x0000001f001f7308 */ /* 0x000ea20000000800 */
[----:B0-----:R-:W-:-:S02]  /*0cc0*/  FMUL R4, R4, R35 ;  /* 0x0000002304047220 */ /* 0x001fc40000400000 */
[----:B------:R-:W-:-:S04]  /*0cd0*/  FADD R37, R9, -12583039 ;  /* 0xcb40007f09257421 */ /* 0x000fc80000000000 */
[C---:B------:R-:W-:Y:S01]  /*0ce0*/  FFMA R15, R0.reuse, 1.4426950216293334961, -R37 ;  /* 0x3fb8aa3b000f7823 */ /* 0x040fe20000000825 */
[----:B-1----:R-:W-:Y:S01]  /*0cf0*/  FMUL R5, R5, R14 ;  /* 0x0000000e05057220 */ /* 0x002fe20000400000 */
[----:B------:R-:W-:Y:S02]  /*0d00*/  SHF.L.U32 R14, R9, 0x17, RZ ;  /* 0x00000017090e7819 */ /* 0x000fe400000006ff */
[----:B------:R-:W-:Y:S01]  /*0d10*/  FFMA R15, R0, 1.925963033500011079e-08, R15 ;  /* 0x32a57060000f7823 */ /* 0x000fe2000000000f */
[----:B------:R-:W-:Y:S01]  /*0d20*/  FMUL R0, R13, R36 ;  /* 0x000000240d007220 */ /* 0x000fe20000400000 */
[----:B------:R-:W-:Y:S01]  /*0d30*/  FFMA.SAT R13, R8, R11, 0.5 ;  /* 0x3f000000080d7423 */ /* 0x000fe2000000200b */
[----:B------:R-:W-:Y:S01]  /*0d40*/  SHF.L.U32 R36, R7, 0x17, RZ ;  /* 0x0000001707247819 */ /* 0x000fe200000006ff */
[----:B------:R-:W-:Y:S02]  /*0d50*/  FADD R7, RZ, R4 ;  /* 0x00000004ff077221 */ /* 0x000fe40000000000 */
[----:B------:R-:W-:Y:S01]  /*0d60*/  FFMA.RM R13, R13, R12, 12582913 ;  /* 0x4b4000010d0d7423 */ /* 0x000fe2000000400c */
[----:B--2---:R-:W-:Y:S01]  /*0d70*/  FMUL R6, R6, R31 ;  /* 0x0000001f06067220 */ /* 0x004fe20000400000 */
[----:B------:R-:W-:-:S02]  /*0d80*/  FADD R7, R7, R0 ;  /* 0x0000000007077221 */ /* 0x000fc40000000000 */
        /* <DEDUP_REMOVED lines=15> */
[----:B------:R-:W-:Y:S01]  /*0e80*/  FMUL R2, R3, R34 ;  /* 0x0000002203027220 */ /* 0x000fe20000400000 */
[----:B------:R-:W1:Y:S01]  /*0e90*/  MUFU.EX2 R11, R15 ;  /* 0x0000000f000b7308 */ /* 0x000e620000000800 */
[----:B------:R-:W-:Y:S01]  /*0ea0*/  FFMA R37, R10, 1.925963033500011079e-08, R37 ;  /* 0x32a570600a257823 */ /* 0x000fe20000000025 */
[----:B------:R-:W-:Y:S01]  /*0eb0*/  FMUL R3, R36, R33 ;  /* 0x0000002124037220 */ /* 0x000fe20000400000 */
[----:B------:R-:W-:-:S04]  /*0ec0*/  FADD R10, R7, R2 ;  /* 0x00000002070a7221 */ /* 0x000fc80000000000 */
[----:B------:R-:W-:Y:S01]  /*0ed0*/  FADD R10, R10, R3 ;  /* 0x000000030a0a7221 */ /* 0x000fe20000000000 */
[----:B------:R-:W2:Y:S03]  /*0ee0*/  MUFU.EX2 R35, R35 ;  /* 0x0000002300237308 */ /* 0x000ea60000000800 */
[----:B------:R-:W-:Y:S01]  /*0ef0*/  FADD R9, R10, R5 ;  /* 0x000000050a097221 */ /* 0x000fe20000000000 */
[----:B0-----:R-:W-:Y:S01]  /*0f00*/  FMUL R10, R13, R32 ;  /* 0x000000200d0a7220 */ /* 0x001fe20000400000 */
[----:B------:R-:W-:-:S03]  /*0f10*/  IMAD.SHL.U32 R13, R12, 0x800000, RZ ;  /* 0x008000000c0d7824 */ /* 0x000fc600078e00ff */
[----:B------:R-:W0:Y:S01]  /*0f20*/  MUFU.EX2 R34, R37 ;  /* 0x0000002500227308 */ /* 0x000e220000000800 */
[----:B-1----:R-:W-:Y:S01]  /*0f30*/  FMUL R7, R14, R11 ;  /* 0x0000000b0e077220 */ /* 0x002fe20000400000 */
[----:B------:R-:W-:-:S04]  /*0f40*/  FADD R14, R9, R6 ;  /* 0x00000006090e7221 */ /* 0x000fc80000000000 */
[----:B------:R-:W-:Y:S01]  /*0f50*/  FADD R11, R14, R7 ;  /* 0x000000070e0b7221 */ /* 0x000fe20000000000 */
[----:B--2---:R-:W-:-:S03]  /*0f60*/  FMUL R9, R8, R35 ;  /* 0x0000002308097220 */ /* 0x004fc60000400000 */
        /* <DEDUP_REMOVED lines=13> */
.L_x_3723:
        /* <DEDUP_REMOVED lines=11> */
[----:B0-----:R-:W-:Y:S05]  /*10f0*/  CALL.REL.NOINC `($__internal_54_$__cuda_sm3x_div_rn_noftz_f32_slowpath) ;  /* 0x0000001400c07944 */ /* 0x001fea0003c00000 */
[----:B------:R-:W-:-:S07]  /*1100*/  MOV R14, R4 ;  /* 0x00000004000e7202 */ /* 0x000fce0000000f00 */
.L_x_3692:
[----:B------:R-:W-:Y:S05]  /*1110*/  BSYNC.RECONVERGENT B3 ;  /* 0x0000000000037941 */ /* 0x000fea0003800200 */
.L_x_3691:
        /* <DEDUP_REMOVED lines=11> */
[----:B0-----:R-:W-:Y:S05]  /*11d0*/  CALL.REL.NOINC `($__internal_54_$__cuda_sm3x_div_rn_noftz_f32_slowpath) ;  /* 0x0000001400887944 */ /* 0x001fea0003c00000 */
[----:B------:R-:W-:-:S07]  /*11e0*/  MOV R15, R4 ;  /* 0x00000004000f7202 */ /* 0x000fce0000000f00 */
.L_x_3694:
[----:B------:R-:W-:Y:S05]  /*11f0*/  BSYNC.RECONVERGENT B3 ;  /* 0x0000000000037941 */ /* 0x000fea0003800200 */
.L_x_3693:
        /* <DEDUP_REMOVED lines=11> */
[----:B0-----:R-:W-:Y:S05]  /*12b0*/  CALL.REL.NOINC `($__internal_54_$__cuda_sm3x_div_rn_noftz_f32_slowpath) ;  /* 0x0000001400507944 */ /* 0x001fea0003c00000 */
[----:B------:R-:W-:-:S07]  /*12c0*/  MOV R0, R4 ;  /* 0x0000000400007202 */ /* 0x000fce0000000f00 */
.L_x_3696:
[----:B------:R-:W-:Y:S05]  /*12d0*/  BSYNC.RECONVERGENT B3 ;  /* 0x0000000000037941 */ /* 0x000fea0003800200 */
.L_x_3695:
        /* <DEDUP_REMOVED lines=13> */
.L_x_3698:
[----:B------:R-:W-:Y:S05]  /*13b0*/  BSYNC.RECONVERGENT B3 ;  /* 0x0000000000037941 */ /* 0x000fea0003800200 */
.L_x_3697:
        /* <DEDUP_REMOVED lines=13> */
.L_x_3700:
[----:B------:R-:W-:Y:S05]  /*1490*/  BSYNC.RECONVERGENT B3 ;  /* 0x0000000000037941 */ /* 0x000fea0003800200 */
.L_x_3699:
        /* <DEDUP_REMOVED lines=13> */
.L_x_3702:
[----:B------:R-:W-:Y:S05]  /*1570*/  BSYNC.RECONVERGENT B3 ;  /* 0x0000000000037941 */ /* 0x000fea0003800200 */
.L_x_3701:
        /* <DEDUP_REMOVED lines=13> */
.L_x_3704:
[----:B------:R-:W-:Y:S05]  /*1650*/  BSYNC.RECONVERGENT B3 ;  /* 0x0000000000037941 */ /* 0x000fea0003800200 */
.L_x_3703:
        /* <DEDUP_REMOVED lines=13> */
.L_x_3706:
[----:B------:R-:W-:Y:S05]  /*1730*/  BSYNC.RECONVERGENT B3 ;  /* 0x0000000000037941 */ /* 0x000fea0003800200 */
.L_x_3705:
        /* <DEDUP_REMOVED lines=13> */
.L_x_3708:
[----:B------:R-:W-:Y:S05]  /*1810*/  BSYNC.RECONVERGENT B3 ;  /* 0x0000000000037941 */ /* 0x000fea0003800200 */
.L_x_3707:
        /* <DEDUP_REMOVED lines=13> */
.L_x_3710:
[----:B------:R-:W-:Y:S05]  /*18f0*/  BSYNC.RECONVERGENT B3 ;  /* 0x0000000000037941 */ /* 0x000fea0003800200 */
.L_x_3709:
        /* <DEDUP_REMOVED lines=9> */
[----:B------:R-:W-:-:S02]  /*1990*/  @!P0 F2FP.BF16.F32.PACK_AB R14, RZ, R14 ;  /* 0x0000000eff0e823e */ /* 0x000fc400000010ff */
        /* <DEDUP_REMOVED lines=9> */
[C---:B------:R-:W-:Y:S02]  /*1a30*/  @!P3 R2UR UR6, R16.reuse ;  /* 0x000000001006b2ca */ /* 0x040fe400000e0000 */
[----:B------:R-:W-:Y:S02]  /*1a40*/  ISETP.GE.AND.EX P0, PT, RZ, UR45, PT, P0 ;  /* 0x0000002dff007c0c */ /* 0x000fe4000bf06300 */
[----:B------:R-:W-:Y:S02]  /*1a50*/  @!P3 R2UR UR7, R17 ;  /* 0x000000001107b2ca */ /* 0x000fe400000e0000 */
[----:B------:R-:W-:-:S02]  /*1a60*/  @!P4 R2UR UR8, R16 ;  /* 0x000000001008c2ca */ /* 0x000fc400000e0000 */
[C---:B------:R-:W-:Y:S02]  /*1a70*/  @!P4 R2UR UR9, R17.reuse ;  /* 0x000000001109c2ca */ /* 0x040fe400000e0000 */
[----:B------:R-:W-:Y:S02]  /*1a80*/  ISETP.GE.AND.EX P1, PT, RZ, UR45, PT, P1 ;  /* 0x0000002dff007c0c */ /* 0x000fe4000bf26310 */
[----:B------:R-:W-:Y:S02]  /*1a90*/  ISETP.GE.AND.EX P2, PT, RZ, UR45, PT, P2 ;  /* 0x0000002dff007c0c */ /* 0x000fe4000bf46320 */
[----:B------:R-:W-:Y:S02]  /*1aa0*/  @!P3 F2FP.BF16.F32.PACK_AB R15, RZ, R15 ;  /* 0x0000000fff0fb23e */ /* 0x000fe400000010ff */
[----:B------:R-:W-:Y:S02]  /*1ab0*/  @!P4 F2FP.BF16.F32.PACK_AB R0, RZ, R0 ;  /* 0x00000000ff00c23e */ /* 0x000fe400000010ff */
[----:B------:R-:W-:Y:S01]  /*1ac0*/  @!P0 R2UR UR12, R16 ;  /* 0x00000000100c82ca */ /* 0x000fe200000e0000 */
[----:B------:R2:W-:Y:S01]  /*1ad0*/  @!P3 STG.E.U16 desc[UR6][R4.64+0x40], R15 ;  /* 0x0000400f0400b986 */ /* 0x0005e2000c101506 */
[----:B------:R-:W-:-:S02]  /*1ae0*/  @!P0 R2UR UR13, R17 ;  /* 0x00000000110d82ca */ /* 0x000fc400000e0000 */
[----:B------:R-:W-:Y:S01]  /*1af0*/  ISETP.GE.U32.AND P3, PT, R25, UR44, PT ;  /* 0x0000002c19007c0c */ /* 0x000fe2000bf66070 */
[----:B------:R2:W-:Y:S01]  /*1b00*/  @!P4 STG.E.U16 desc[UR8][R4.64+0x80], R0 ;  /* 0x000080000400c986 */ /* 0x0005e2000c101508 */
[----:B------:R-:W-:Y:S02]  /*1b10*/  ISETP.GE.U32.AND P4, PT, R26, UR44, PT ;  /* 0x0000002c1a007c0c */ /* 0x000fe4000bf86070 */
[----:B------:R-:W-:Y:S02]  /*1b20*/  ISETP.GE.U32.AND P6, PT, R24, UR44, PT ;  /* 0x0000002c18007c0c */ /* 0x000fe4000bfc6070 */
        /* <DEDUP_REMOVED lines=37> */
.L_x_3689:
[----:B------:R-:W-:Y:S05]  /*1d80*/  EXIT ;  /* 0x000000000000794d */ /* 0x000fea0003800000 */
.L_x_3690:
[----:B------:R-:W-:Y:S01]  /*1d90*/  BSSY B1, `(.L_x_3712) ;  /* 0x0000007000017945 */ /* 0x000fe20003800000 */
[----:B------:R-:W-:Y:S01]  /*1da0*/  MOV R12, 0x10 ;  /* 0x00000010000c7802 */ /* 0x000fe20000000f00 */
[----:B------:R-:W-:Y:S01]  /*1db0*/  IMAD.MOV.U32 R11, RZ, RZ, 0x1f ;  /* 0x0000001fff0b7424 */ /* 0x000fe200078e00ff */
[----:B------:R-:W-:-:S07]  /*1dc0*/  MOV R15, 0xffffffff ;  /* 0xffffffff000f7802 */ /* 0x000fce0000000f00 */
[----:B------:R-:W-:Y:S05]  /*1dd0*/  WARPSYNC.COLLECTIVE R15, `(.L_x_3713) ;  /* 0x000000000f087348 */ /* 0x000fea0003c00000 */
[----:B------:R0:W1:Y:S02]  /*1de0*/  SHFL.BFLY P6, R14, R13, R12, R11 ;  /* 0x0c00000c0d0e7389 */ /* 0x00006400000c000b */
[----:B01----:R-:W-:Y:S05]  /*1df0*/  ENDCOLLECTIVE ;  /* 0x000000000000791b */ /* 0x003fea0003800000 */
.L_x_3713:
[----:B------:R-:W-:Y:S05]  /*1e00*/  BSYNC B1 ;  /* 0x0000000000017941 */ /* 0x000fea0003800000 */
.L_x_3712:
[----:B------:R-:W-:Y:S01]  /*1e10*/  HFMA2 R11, -RZ, RZ, 0, 1.847743988037109375e-06 ;  /* 0x0000001fff0b7431 */ /* 0x000fe200000001ff */
[----:B------:R-:W-:Y:S01]  /*1e20*/  FMNMX R13, R14, R13, !PT ;  /* 0x0000000d0e0d7209 */ /* 0x000fe20007800000 */
[----:B------:R-:W-:Y:S01]  /*1e30*/  IMAD.MOV.U32 R15, RZ, RZ, -0x1 ;  /* 0xffffffffff0f7424 */ /* 0x000fe200078e00ff */
[----:B------:R-:W-:-:S07]  /*1e40*/  MOV R12, 0x8 ;  /* 0x00000008000c7802 */ /* 0x000fce0000000f00 */
[----:B------:R-:W-:Y:S05]  /*1e50*/  WARPSYNC.COLLECTIVE R15, `(.L_x_3714) ;  /* 0x000000000f087348 */ /* 0x000fea0003c00000 */
[----:B------:R0:W1:Y:S02]  /*1e60*/  SHFL.BFLY P6, R14, R13, R12, R11 ;  /* 0x0c00000c0d0e7389 */ /* 0x00006400000c000b */
[----:B01----:R-:W-:Y:S05]  /*1e70*/  ENDCOLLECTIVE ;  /* 0x000000000000791b */ /* 0x003fea0003800000 */
.L_x_3714:
[----:B------:R-:W-:Y:S01]  /*1e80*/  HFMA2 R12, -RZ, RZ, 0, 2.384185791015625e-07 ;  /* 0x00000004ff0c7431 */ /* 0x000fe200000001ff */
[----:B------:R-:W-:-:S04]  /*1e90*/  FMNMX R0, R13, R14, !PT ;  /* 0x0000000e0d007209 */ /* 0x000fc80007800000 */
[----:B------:R-:W-:-:S07]  /*1ea0*/  MOV R13, R0 ;  /* 0x00000000000d7202 */ /* 0x000fce0000000f00 */
[----:B------:R-:W-:Y:S05]  /*1eb0*/  WARPSYNC.COLLECTIVE R15, `(.L_x_3715) ;  /* 0x000000000f087348 */ /* 0x000fea0003c00000 */
[----:B------:R0:W1:Y:S02]  /*1ec0*/  SHFL.BFLY P6, R14, R13, R12, R11 ;  /* 0x0c00000c0d0e7389 */ /* 0x00006400000c000b */
[----:B01----:R-:W-:Y:S05]  /*1ed0*/  ENDCOLLECTIVE ;  /* 0x000000000000791b */ /* 0x003fea0003800000 */
.L_x_3715:
[----:B------:R-:W-:Y:S01]  /*1ee0*/  IMAD.MOV.U32 R12, RZ, RZ, 0x2 ;  /* 0x00000002ff0c7424 */ /* 0x000fe200078e00ff */
[----:B------:R-:W-:-:S04]  /*1ef0*/  FMNMX R2, R0, R14, !PT ;  /* 0x0000000e00027209 */ /* 0x000fc80007800000 */
[----:B------:R-:W-:-:S07]  /*1f00*/  MOV R13, R2 ;  /* 0x00000002000d7202 */ /* 0x000fce0000000f00 */
[----:B------:R-:W-:Y:S05]  /*1f10*/  WARPSYNC.COLLECTIVE R15, `(.L_x_3716) ;  /* 0x000000000f087348 */ /* 0x000fea0003c00000 */
[----:B------:R0:W1:Y:S02]  /*1f20*/  SHFL.BFLY P6, R14, R13, R12, R11 ;  /* 0x0c00000c0d0e7389 */ /* 0x00006400000c000b */
[----:B01----:R-:W-:Y:S05]  /*1f30*/  ENDCOLLECTIVE ;  /* 0x000000000000791b */ /* 0x003fea0003800000 */
.L_x_3716:
[----:B------:R-:W-:Y:S01]  /*1f40*/  HFMA2 R12, -RZ, RZ, 0, 5.9604644775390625e-08 ;  /* 0x00000001ff0c7431 */ /* 0x000fe200000001ff */
[----:B------:R-:W-:-:S04]  /*1f50*/  FMNMX R3, R2, R14, !PT ;  /* 0x0000000e02037209 */ /* 0x000fc80007800000 */
[----:B------:R-:W-:-:S07]  /*1f60*/  MOV R13, R3 ;  /* 0x00000003000d7202 */ /* 0x000fce0000000f00 */
[----:B------:R-:W-:Y:S05]  /*1f70*/  WARPSYNC.COLLECTIVE R15, `(.L_x_3717) ;  /* 0x000000000f087348 */ /* 0x000fea0003c00000 */
[----:B------:R0:W1:Y:S02]  /*1f80*/  SHFL.BFLY P6, R14, R13, R12, R11 ;  /* 0x0c00000c0d0e7389 */ /* 0x00006400000c000b */
[----:B01----:R-:W-:Y:S05]  /*1f90*/  ENDCOLLECTIVE ;  /* 0x000000000000791b */ /* 0x003fea0003800000 */
.L_x_3717:
[----:B------:R-:W-:Y:S01]  /*1fa0*/  MOV R11, 0x3bbb989d ;  /* 0x3bbb989d000b7802 */ /* 0x000fe20000000f00 */
[----:B------:R-:W-:Y:S01]  /*1fb0*/  IMAD.MOV.U32 R12, RZ, RZ, 0x437c0000 ;  /* 0x437c0000ff0c7424 */ /* 0x000fe200078e00ff */
        /* <DEDUP_REMOVED lines=12> */
[----:B------:R-:W-:Y:S01]  /*2080*/  FADD R14, -R14, R10 ;  /* 0x0000000a0e0e7221 */ /* 0x000fe20000000100 */
        /* <DEDUP_REMOVED lines=51> */
[----:B------:R-:W-:Y:S02]  /*23c0*/  FFMA.SAT R13, R8, R11, 0.5 ;  /* 0x3f000000080d7423 */ /* 0x000fe4000000200b */
[----:B------:R-:W0:Y:S02]  /*23d0*/  MUFU.EX2 R10, R31 ;  /* 0x0000001f000a7308 */ /* 0x000e240000000800 */
[----:B------:R-:W-:Y:S01]  /*23e0*/  FFMA.RM R13, R13, R12, 12582913 ;  /* 0x4b4000010d0d7423 */ /* 0x000fe2000000400c */
[----:B-1----:R-:W-:-:S03]  /*23f0*/  FMUL R6, R6, R15 ;  /* 0x0000000f06067220 */ /* 0x002fc60000400000 */
[----:B------:R-:W-:-:S04]  /*2400*/  FADD R15, R13, -12583039 ;  /* 0xcb40007f0d0f7421 */ /* 0x000fc80000000000 */
[----:B------:R-:W-:-:S04]  /*2410*/  FFMA R15, R8, 1.4426950216293334961, -R15 ;  /* 0x3fb8aa3b080f7823 */ /* 0x000fc8000000080f */
[----:B------:R-:W-:Y:S01]  /*2420*/  FFMA R15, R8, 1.925963033500011079e-08, R15 ;  /* 0x32a57060080f7823 */ /* 0x000fe2000000000f */
[----:B0-----:R-:W-:Y:S01]  /*2430*/  FMUL R7, R7, R10 ;  /* 0x0000000a07077220 */ /* 0x001fe20000400000 */
[----:B------:R-:W-:Y:S02]  /*2440*/  IMAD.SHL.U32 R10, R13, 0x800000, RZ ;  /* 0x008000000d0a7824 */ /* 0x000fe400078e00ff */
[-C--:B------:R-:W-:Y:S01]  /*2450*/  FFMA.SAT R13, R9, R11.reuse, 0.5 ;  /* 0x3f000000090d7423 */ /* 0x080fe2000000200b */
[----:B------:R-:W-:Y:S01]  /*2460*/  FFMA.SAT R11, R14, R11, 0.5 ;  /* 0x3f0000000e0b7423 */ /* 0x000fe2000000200b */
[----:B------:R-:W0:Y:S02]  /*2470*/  MUFU.EX2 R15, R15 ;  /* 0x0000000f000f7308 */ /* 0x000e240000000800 */
[-C--:B------:R-:W-:Y:S01]  /*2480*/  FFMA.RM R13, R13, R12.reuse, 12582913 ;  /* 0x4b4000010d0d7423 */ /* 0x080fe2000000400c */
[----:B------:R-:W-:-:S03]  /*2490*/  FFMA.RM R11, R11, R12, 12582913 ;  /* 0x4b4000010b0b7423 */ /* 0x000fc6000000400c */
[----:B------:R-:W-:-:S04]  /*24a0*/  FADD R8, R13, -12583039 ;  /* 0xcb40007f0d087421 */ /* 0x000fc80000000000 */
[----:B------:R-:W-:-:S04]  /*24b0*/  FFMA R8, R9, 1.4426950216293334961, -R8 ;  /* 0x3fb8aa3b09087823 */ /* 0x000fc80000000808 */
[----:B------:R-:W-:Y:S01]  /*24c0*/  FFMA R12, R9, 1.925963033500011079e-08, R8 ;  /* 0x32a57060090c7823 */ /* 0x000fe20000000008 */
[----:B------:R-:W-:Y:S01]  /*24d0*/  SHF.L.U32 R9, R13, 0x17, RZ ;  /* 0x000000170d097819 */ /* 0x000fe200000006ff */
[C---:B------:R-:W-:Y:S01]  /*24e0*/  FADD R13, R11.reuse, -12583039 ;  /* 0xcb40007f0b0d7421 */ /* 0x040fe20000000000 */
[----:B------:R-:W-:Y:S01]  /*24f0*/  SHF.L.U32 R8, R11, 0x17, RZ ;  /* 0x000000170b087819 */ /* 0x000fe200000006ff */
[----:B------:R-:W-:Y:S01]  /*2500*/  FADD R11, RZ, R4 ;  /* 0x00000004ff0b7221 */ /* 0x000fe20000000000 */
[----:B0-----:R-:W-:Y:S01]  /*2510*/  FMUL R10, R10, R15 ;  /* 0x0000000f0a0a7220 */ /* 0x001fe20000400000 */
[----:B------:R-:W0:Y:S01]  /*2520*/  MUFU.EX2 R12, R12 ;  /* 0x0000000c000c7308 */ /* 0x000e220000000800 */
[C---:B------:R-:W-:Y:S01]  /*2530*/  FFMA R13, R14.reuse, 1.4426950216293334961, -R13 ;  /* 0x3fb8aa3b0e0d7823 */ /* 0x040fe2000000080d */
[----:B------:R-:W-:Y:S01]  /*2540*/  FADD R11, R11, R0 ;  /* 0x000000000b0b7221 */ /* 0x000fe20000000000 */
[----:B------:R-:W-:Y:S02]  /*2550*/  MOV R15, 0xffffffff ;  /* 0xffffffff000f7802 */ /* 0x000fe40000000f00 */
[----:B------:R-:W-:-:S06]  /*2560*/  FFMA R13, R14, 1.925963033500011079e-08, R13 ;  /* 0x32a570600e0d7823 */ /* 0x000fcc000000000d */
[----:B------:R-:W1:Y:S01]  /*2570*/  MUFU.EX2 R13, R13 ;  /* 0x0000000d000d7308 */ /* 0x000e620000000800 */
[----:B0-----:R-:W-:Y:S01]  /*2580*/  FMUL R9, R9, R12 ;  /* 0x0000000c09097220 */ /* 0x001fe20000400000 */
[----:B------:R-:W-:-:S04]  /*2590*/  FADD R12, R11, R2 ;  /* 0x000000020b0c7221 */ /* 0x000fc80000000000 */
[----:B------:R-:W-:-:S04]  /*25a0*/  FADD R12, R12, R3 ;  /* 0x000000030c0c7221 */ /* 0x000fc80000000000 */
[----:B------:R-:W-:Y:S01]  /*25b0*/  FADD R11, R12, R5 ;  /* 0x000000050c0b7221 */ /* 0x000fe20000000000 */
[----:B-1----:R-:W-:-:S03]  /*25c0*/  FMUL R8, R8, R13 ;  /* 0x0000000d08087220 */ /* 0x002fc60000400000 */
        /* <DEDUP_REMOVED lines=10> */
.L_x_3718:
[----:B------:R-:W-:Y:S02]  /*2670*/  HFMA2 R12, -RZ, RZ, 0, 4.76837158203125e-07 ;  /* 0x00000008ff0c7431 */ /* 0x000fe400000001ff */
[----:B------:R-:W-:-:S05]  /*2680*/  FADD R31, R13, R14 ;  /* 0x0000000e0d1f7221 */ /* 0x000fca0000000000 */
[----:B------:R-:W-:-:S07]  /*2690*/  MOV R13, R31 ;  /* 0x0000001f000d7202 */ /* 0x000fce0000000f00 */
[----:B------:R-:W-:Y:S05]  /*26a0*/  WARPSYNC.COLLECTIVE R15, `(.L_x_3719) ;  /* 0x000000000f087348 */ /* 0x000fea0003c00000 */
[----:B------:R0:W1:Y:S02]  /*26b0*/  SHFL.BFLY P6, R14, R13, R12, R11 ;  /* 0x0c00000c0d0e7389 */ /* 0x00006400000c000b */
[----:B01----:R-:W-:Y:S05]  /*26c0*/  ENDCOLLECTIVE ;  /* 0x000000000000791b */ /* 0x003fea0003800000 */
.L_x_3719:
[----:B------:R-:W-:Y:S01]  /*26d0*/  MOV R12, 0x4 ;  /* 0x00000004000c7802 */ /* 0x000fe20000000f00 */
[----:B------:R-:W-:-:S04]  /*26e0*/  FADD R32, R31, R14 ;  /* 0x0000000e1f207221 */ /* 0x000fc80000000000 */
[----:B------:R-:W-:-:S07]  /*26f0*/  IMAD.MOV.U32 R13, RZ, RZ, R32 ;  /* 0x000000ffff0d7224 */ /* 0x000fce00078e0020 */
[----:B------:R-:W-:Y:S05]  /*2700*/  WARPSYNC.COLLECTIVE R15, `(.L_x_3720) ;  /* 0x000000000f087348 */ /* 0x000fea0003c00000 */
[----:B------:R0:W1:Y:S02]  /*2710*/  SHFL.BFLY P6, R14, R13, R12, R11 ;  /* 0x0c00000c0d0e7389 */ /* 0x00006400000c000b */
[----:B01----:R-:W-:Y:S05]  /*2720*/  ENDCOLLECTIVE ;  /* 0x000000000000791b */ /* 0x003fea0003800000 */
.L_x_3720:
[----:B------:R-:W-:Y:S02]  /*2730*/  HFMA2 R12, -RZ, RZ, 0, 1.1920928955078125e-07 ;  /* 0x00000002ff0c7431 */ /* 0x000fe400000001ff */
[----:B------:R-:W-:-:S05]  /*2740*/  FADD R33, R32, R14 ;  /* 0x0000000e20217221 */ /* 0x000fca0000000000 */
[----:B------:R-:W-:-:S07]  /*2750*/  MOV R13, R33 ;  /* 0x00000021000d7202 */ /* 0x000fce0000000f00 */
[----:B------:R-:W-:Y:S05]  /*2760*/  WARPSYNC.COLLECTIVE R15, `(.L_x_3721) ;  /* 0x000000000f087348 */ /* 0x000fea0003c00000 */
[----:B------:R0:W1:Y:S02]  /*2770*/  SHFL.BFLY P6, R14, R13, R12, R11 ;  /* 0x0c00000c0d0e7389 */ /* 0x00006400000c000b */
[----:B01----:R-:W-:Y:S05]  /*2780*/  ENDCOLLECTIVE ;  /* 0x000000000000791b */ /* 0x003fea0003800000 */
.L_x_3721:
[----:B------:R-:W-:Y:S01]  /*2790*/  MOV R12, 0x1 ;  /* 0x00000001000c7802 */ /* 0x000fe20000000f00 */
[----:B------:R-:W-:-:S04]  /*27a0*/  FADD R34, R33, R14 ;  /* 0x0000000e21227221 */ /* 0x000fc80000000000 */
[----:B------:R-:W-:-:S07]  /*27b0*/  IMAD.MOV.U32 R13, RZ, RZ, R34 ;  /* 0x000000ffff0d7224 */ /* 0x000fce00078e0022 */
[----:B------:R-:W-:Y:S05]  /*27c0*/  WARPSYNC.COLLECTIVE R15, `(.L_x_3722) ;  /* 0x000000000f087348 */ /* 0x000fea0003c00000 */
[----:B------:R0:W1:Y:S02]  /*27d0*/  SHFL.BFLY P6, R14, R13, R12, R11 ;  /* 0x0c00000c0d0e7389 */ /* 0x00006400000c000b */
[----:B01----:R-:W-:Y:S05]  /*27e0*/  ENDCOLLECTIVE ;  /* 0x000000000000791b */ /* 0x003fea0003800000 */
.L_x_3722:
[----:B------:R-:W-:Y:S05]  /*27f0*/  BRA `(.L_x_3723) ;  /* 0xffffffe800107947 */ /* 0x000fea000383ffff */
        .weak           $__internal_54_$__cuda_sm3x_div_rn_noftz_f32_slowpath
        .type           $__internal_54_$__cuda_sm3x_div_rn_noftz_f32_slowpath,@function
        .size           $__internal_54_$__cuda_sm3x_div_rn_noftz_f32_slowpath,(.L_x_25506 - $__internal_54_$__cuda_sm3x_div_rn_noftz_f32_slowpath)
$__internal_54_$__cuda_sm3x_div_rn_noftz_f32_slowpath:
        /* <DEDUP_REMOVED lines=33> */
[----:B------:R-:W-:Y:S02]  /*2a10*/  @!P1 IMAD.MOV.U32 R34, RZ, RZ, -0x40 ;  /* 0xffffffc0ff229424 */ /* 0x000fe400078e00ff */
[----:B------:R-:W-:-:S03]  /*2a20*/  @!P1 FFMA R4, R4, 1.84467440737095516160e+19, RZ ;  /* 0x5f80000004049823 */ /* 0x000fc600000000ff */
[----:B------:R-:W-:-:S07]  /*2a30*/  @!P2 IADD3 R34, PT, PT, R34, 0x40, RZ ;  /* 0x000000402222a810 */ /* 0x000fce0007ffe0ff */
.L_x_3725:
[----:B------:R-:W-:Y:S01]  /*2a40*/  LEA R36, R13, 0xc0800000, 0x17 ;  /* 0xc08000000d247811 */ /* 0x000fe200078eb8ff */
[----:B------:R-:W-:Y:S03]  /*2a50*/  BSSY.RECONVERGENT B2, `(.L_x_3730) ;  /* 0x0000036000027945 */ /* 0x000fe60003800200 */
[----:B------:R-:W-:Y:S02]  /*2a60*/  IADD3 R38, PT, PT, -R36, R37, RZ ;  /* 0x0000002524267210 */ /* 0x000fe40007ffe1ff */
[----:B------:R-:W-:Y:S02]  /*2a70*/  IADD3 R37, PT, PT, R35, -0x7f, RZ ;  /* 0xffffff8123257810 */ /* 0x000fe40007ffe0ff */
[----:B------:R-:W0:Y:S01]  /*2a80*/  MUFU.RCP R36, R38 ;  /* 0x0000002600247308 */ /* 0x000e220000001000 */
[----:B------:R-:W-:Y:S02]  /*2a90*/  FADD.FTZ R39, -R38, -RZ ;  /* 0x800000ff26277221 */ /* 0x000fe40000010100 */
[C---:B------:R-:W-:Y:S01]  /*2aa0*/  IMAD R4, R37.reuse, -0x800000, R4 ;  /* 0xff80000025047824 */ /* 0x040fe200078e0204 */
        /* <DEDUP_REMOVED lines=44> */
.L_x_3732:
[----:B------:R-:W-:-:S04]  /*2d70*/  LOP3.LUT R4, R4, 0x80000000, RZ, 0xc0, !PT ;  /* 0x8000000004047812 */ /* 0x000fc800078ec0ff */
[----:B------:R-:W-:Y:S01]  /*2d80*/  LOP3.LUT R4, R4, 0x7f800000, RZ, 0xfc, !PT ;  /* 0x7f80000004047812 */ /* 0x000fe200078efcff */
[----:B------:R-:W-:Y:S06]  /*2d90*/  BRA `(.L_x_3733) ;  /* 0x0000000000047947 */ /* 0x000fec0003800000 */
.L_x_3731:
[----:B------:R-:W-:-:S07]  /*2da0*/  LEA R4, R37, R4, 0x17 ;  /* 0x0000000425047211 */ /* 0x000fce00078eb8ff */
.L_x_3733:
[----:B------:R-:W-:Y:S05]  /*2db0*/  BSYNC.RECONVERGENT B2 ;  /* 0x0000000000027941 */ /* 0x000fea0003800200 */
.L_x_3730:
[----:B------:R-:W-:Y:S05]  /*2dc0*/  BRA `(.L_x_3734) ;  /* 0x0000000000207947 */ /* 0x000fea0003800000 */
.L_x_3729:
[----:B------:R-:W-:-:S04]  /*2dd0*/  LOP3.LUT R4, R37, 0x80000000, R4, 0x48, !PT ;  /* 0x8000000025047812 */ /* 0x000fc800078e4804 */
[----:B------:R-:W-:Y:S01]  /*2de0*/  LOP3.LUT R4, R4, 0x7f800000, RZ, 0xfc, !PT ;  /* 0x7f80000004047812 */ /* 0x000fe200078efcff */
[----:B------:R-:W-:Y:S06]  /*2df0*/  BRA `(.L_x_3734) ;  /* 0x0000000000147947 */ /* 0x000fec0003800000 */
.L_x_3728:
[----:B------:R-:W-:Y:S01]  /*2e00*/  LOP3.LUT R4, R37, 0x80000000, R4, 0x48, !PT ;  /* 0x8000000025047812 */ /* 0x000fe200078e4804 */
[----:B------:R-:W-:Y:S06]  /*2e10*/  BRA `(.L_x_3734) ;  /* 0x00000000000c7947 */ /* 0x000fec0003800000 */
.L_x_3727:
[----:B------:R-:W0:Y:S01]  /*2e20*/  MUFU.RSQ R4, -QNAN ;  /* 0xffc0000000047908 */ /* 0x000e220000001400 */
[----:B------:R-:W-:Y:S05]  /*2e30*/  BRA `(.L_x_3734) ;  /* 0x0000000000047947 */ /* 0x000fea0003800000 */
.L_x_3726:
[----:B------:R-:W-:-:S07]  /*2e40*/  FADD.FTZ R4, R4, R11 ;  /* 0x0000000b04047221 */ /* 0x000fce0000010000 */
.L_x_3734:
[----:B------:R-:W-:Y:S05]  /*2e50*/  BSYNC.RECONVERGENT B1 ;  /* 0x0000000000017941 */ /* 0x000fea0003800200 */
.L_x_3724:
[----:B------:R-:W-:-:S04]  /*2e60*/  HFMA2 R13, -RZ, RZ, 0, 0 ;  /* 0x00000000ff0d7431 */ /* 0x000fc800000001ff */
[----:B0-----:R-:W-:Y:S05]  /*2e70*/  RET.REL.NODEC R12 `(_Z15SoftmaxWarpImplI10DirectLoadI13__nv_bfloat16fE11DirectStoreIfS1_EfLi1ELi10ELi32ELi1ELb1EL9Algorithm0EEvT_T0_ll) ;  /* 0xffffffd00c607950 */ /* 0x001fea0003c3ffff */
.L_x_3735:
        /* <DEDUP_REMOVED lines=16> */
.L_x_25506:


//--------------------- .text._Z15SoftmaxWarpImplI10DirectLoadI13__nv_bfloat16fE11DirectStoreIfS1_EfLi1ELi10ELi32ELi1ELb0EL9Algorithm0EEvT_T0_ll --------------------------
	.section	.text._Z15SoftmaxWarpImplI10DirectLoadI13__nv_bfloat16fE11DirectStoreIfS1_EfLi1ELi10ELi32ELi1ELb0EL9Algorithm0EEvT_T0_ll,"ax",@progbits
	.align	128
        .global         _Z15SoftmaxWarpImplI10DirectLoadI13__nv_bfloat16fE11DirectStoreIfS1_EfLi1ELi10ELi32ELi1ELb0EL9Algorithm0EEvT_T0_ll
        .type           _Z15SoftmaxWarpImplI10DirectLoadI13__nv_bfloat16fE11DirectStoreIfS1_EfLi1ELi10ELi32ELi1ELb0EL9Algorithm0EEvT_T0_ll,@function
        .size           _Z15SoftmaxWarpImplI10DirectLoadI13__nv_bfloat16fE11DirectStoreIfS1_EfLi1ELi10ELi32ELi1ELb0EL9Algorithm0EEvT_T0_ll,(.L_x_25507 - _Z15SoftmaxWarpImplI10DirectLoadI13__nv_bfloat16fE11DirectStoreIfS1_EfLi1ELi10ELi32ELi1ELb0EL9Algorithm0EEvT_T0_ll)
        .other          _Z15SoftmaxWarpImplI10DirectLoadI13__nv_bfloat16fE11DirectStoreIfS1_EfLi1ELi10ELi32ELi1ELb0EL9Algorithm0EEvT_T0_ll,@"STO_CUDA_ENTRY STV_DEFAULT"
_Z15SoftmaxWarpImplI10DirectLoadI13__nv_bfloat16fE11DirectStoreIfS1_EfLi1ELi10ELi32ELi1ELb0EL9Algorithm0EEvT_T0_ll:
.text._Z15SoftmaxWarpImplI10DirectLoadI13__nv_bfloat16fE11DirectStoreIfS1_EfLi1ELi10ELi32ELi1ELb0EL9Algorithm0EEvT_T0_ll:
        /* <DEDUP_REMOVED lines=24> */
.L_x_3736:
        /* <DEDUP_REMOVED lines=13> */
.L_x_3758:
        /* <DEDUP_REMOVED lines=71> */
[----:B------:R-:W-:Y:S01]  /*06c0*/  FFMA.SAT R4, R28, R11, 0.5 ;  /* 0x3f0000001c047423 */ /* 0x000fe2000000200b */
[--C-:B------:R-:W-:Y:S01]  /*06d0*/  FADD R0, R7, -R15.reuse ;  /* 0x8000000f07007221 */ /* 0x100fe20000000000 */
[-C--:B------:R-:W-:Y:S01]  /*06e0*/  FFMA.RM R12, R12, R9.reuse, 12582913 ;  /* 0x4b4000010c0c7423 */ /* 0x080fe20000004009 */
[----:B------:R-:W-:Y:S01]  /*06f0*/  FFMA.RM R2, R2, R9, 12582913 ;  /* 0x4b40000102027423 */ /* 0x000fe20000004009 */
[--C-:B------:R-:W-:Y:S01]  /*0700*/  FADD R6, R5, -R15.reuse ;  /* 0x8000000f05067221 */ /* 0x100fe20000000000 */
[--C-:B------:R-:W-:Y:S01]  /*0710*/  FADD R14, R8, -R15.reuse ;  /* 0x8000000f080e7221 */ /* 0x100fe20000000000 */
[----:B------:R-:W-:Y:S01]  /*0720*/  FADD R3, R12, -12583039 ;  /* 0xcb40007f0c037421 */ /* 0x000fe20000000000 */
[----:B------:R-:W-:Y:S01]  /*0730*/  FADD R7, R2, -12583039 ;  /* 0xcb40007f02077421 */ /* 0x000fe20000000000 */
[----:B------:R-:W-:Y:S01]  /*0740*/  FFMA.SAT R8, R26, R11, 0.5 ;  /* 0x3f0000001a087423 */ /* 0x000fe2000000200b */
[----:B------:R-:W-:Y:S01]  /*0750*/  FADD R10, R10, -R15 ;  /* 0x8000000f0a0a7221 */ /* 0x000fe20000000000 */
[----:B------:R-:W-:Y:S01]  /*0760*/  FFMA R5, R32, 1.4426950216293334961, -R3 ;  /* 0x3fb8aa3b20057823 */ /* 0x000fe20000000803 */
[-C--:B------:R-:W-:Y:S01]  /*0770*/  FFMA.RM R3, R4, R9.reuse, 12582913 ;  /* 0x4b40000104037423 */ /* 0x080fe20000004009 */
[----:B------:R-:W-:Y:S01]  /*0780*/  FFMA R7, R30, 1.4426950216293334961, -R7 ;  /* 0x3fb8aa3b1e077823 */ /* 0x000fe20000000807 */
[----:B------:R-:W-:Y:S01]  /*0790*/  FFMA.RM R4, R8, R9, 12582913 ;  /* 0x4b40000108047423 */ /* 0x000fe20000004009 */
[----:B------:R-:W-:Y:S01]  /*07a0*/  FFMA R32, R32, 1.925963033500011079e-08, R5 ;  /* 0x32a5706020207823 */ /* 0x000fe20000000005 */
[----:B------:R-:W-:Y:S01]  /*07b0*/  FADD R5, R3, -12583039 ;  /* 0xcb40007f03057421 */ /* 0x000fe20000000000 */
[----:B------:R-:W-:Y:S01]  /*07c0*/  FFMA.SAT R8, R14, R11, 0.5 ;  /* 0x3f0000000e087423 */ /* 0x000fe2000000200b */
[----:B------:R-:W-:Y:S01]  /*07d0*/  FFMA R13, R30, 1.925963033500011079e-08, R7 ;  /* 0x32a570601e0d7823 */ /* 0x000fe20000000007 */
[----:B------:R-:W-:Y:S01]  /*07e0*/  MUFU.EX2 R27, R32 ;  /* 0x00000020001b7308 */ /* 0x000fe20000000800 */
[----:B------:R-:W-:Y:S01]  /*07f0*/  FFMA R7, R28, 1.4426950216293334961, -R5 ;  /* 0x3fb8aa3b1c077823 */ /* 0x000fe20000000805 */
[----:B------:R-:W-:Y:S01]  /*0800*/  FFMA.RM R5, R8, R9, 12582913 ;  /* 0x4b40000108057423 */ /* 0x000fe20000004009 */
[----:B------:R-:W-:Y:S01]  /*0810*/  FFMA.SAT R8, R10, R11, 0.5 ;  /* 0x3f0000000a087423 */ /* 0x000fe2000000200b */
[----:B------:R-:W-:Y:S01]  /*0820*/  FADD R22, R22, -R15 ;  /* 0x8000000f16167221 */ /* 0x000fe20000000000 */
[----:B------:R-:W-:Y:S01]  /*0830*/  FFMA R28, R28, 1.925963033500011079e-08, R7 ;  /* 0x32a570601c1c7823 */ /* 0x000fe20000000007 */
[----:B------:R-:W-:Y:S01]  /*0840*/  FADD R7, R5, -12583039 ;  /* 0xcb40007f05077421 */ /* 0x000fe20000000000 */
[----:B------:R-:W-:Y:S01]  /*0850*/  FFMA.RM R8, R8, R9, 12582913 ;  /* 0x4b40000108087423 */ /* 0x000fe20000004009 */
[----:B------:R-:W-:Y:S01]  /*0860*/  SHF.L.U32 R12, R12, 0x17, RZ ;  /* 0x000000170c0c7819 */ /* 0x000fe200000006ff */
[----:B------:R-:W-:Y:S01]  /*0870*/  FADD R24, R24, -R15 ;  /* 0x8000000f18187221 */ /* 0x000fe20000000000 */
[----:B------:R-:W-:Y:S01]  /*0880*/  FFMA R7, R14, 1.4426950216293334961, -R7 ;  /* 0x3fb8aa3b0e077823 */ /* 0x000fe20000000807 */
[----:B------:R-:W-:Y:S01]  /*0890*/  FADD R15, R4, -12583039 ;  /* 0xcb40007f040f7421 */ /* 0x000fe20000000000 */
[----:B------:R-:W1:Y:S01]  /*08a0*/  MUFU.EX2 R13, R13 ;  /* 0x0000000d000d7308 */ /* 0x000e620000000800 */
[-C--:B------:R-:W-:Y:S01]  /*08b0*/  FFMA.SAT R30, R6, R11.reuse, 0.5 ;  /* 0x3f000000061e7423 */ /* 0x080fe2000000200b */
[----:B------:R-:W-:Y:S01]  /*08c0*/  FFMA R23, R14, 1.925963033500011079e-08, R7 ;  /* 0x32a570600e177823 */ /* 0x000fe20000000007 */
[----:B------:R-:W-:Y:S01]  /*08d0*/  FADD R7, R8, -12583039 ;  /* 0xcb40007f08077421 */ /* 0x000fe20000000000 */
[----:B------:R-:W-:Y:S01]  /*08e0*/  FFMA.SAT R14, R0, R11, 0.5 ;  /* 0x3f000000000e7423 */ /* 0x000fe2000000200b */
[----:B------:R-:W-:Y:S01]  /*08f0*/  FFMA R15, R26, 1.4426950216293334961, -R15 ;  /* 0x3fb8aa3b1a0f7823 */ /* 0x000fe2000000080f */
[----:B------:R-:W-:Y:S01]  /*0900*/  SHF.L.U32 R2, R2, 0x17, RZ ;  /* 0x0000001702027819 */ /* 0x000fe200000006ff */
[----:B------:R-:W-:Y:S01]  /*0910*/  FFMA R25, R10, 1.4426950216293334961, -R7 ;  /* 0x3fb8aa3b0a197823 */ /* 0x000fe20000000807 */
[----:B------:R-:W-:Y:S01]  /*0920*/  FFMA.RM R7, R14, R9, 12582913 ;  /* 0x4b4000010e077423 */ /* 0x000fe20000004009 */
[----:B------:R-:W-:Y:S01]  /*0930*/  FFMA R15, R26, 1.925963033500011079e-08, R15 ;  /* 0x32a570601a0f7823 */ /* 0x000fe2000000000f */
[----:B------:R-:W2:Y:S01]  /*0940*/  MUFU.EX2 R28, R28 ;  /* 0x0000001c001c7308 */ /* 0x000ea20000000800 */
[----:B------:R-:W-:Y:S01]  /*0950*/  FFMA R14, R10, 1.925963033500011079e-08, R25 ;  /* 0x32a570600a0e7823 */ /* 0x000fe20000000019 */
[----:B------:R-:W-:Y:S01]  /*0960*/  FADD R25, R7, -12583039 ;  /* 0xcb40007f07197421 */ /* 0x000fe20000000000 */
[----:B------:R-:W-:Y:S01]  /*0970*/  FFMA.SAT R10, R22, R11, 0.5 ;  /* 0x3f000000160a7423 */ /* 0x000fe2000000200b */
[----:B------:R-:W-:-:S02]  /*0980*/  SHF.L.U32 R3, R3, 0x17, RZ ;  /* 0x0000001703037819 */ /* 0x000fc400000006ff */
[----:B------:R-:W-:Y:S01]  /*0990*/  FFMA R25, R0, 1.4426950216293334961, -R25 ;  /* 0x3fb8aa3b00197823 */ /* 0x000fe20000000819 */
[----:B------:R-:W-:Y:S01]  /*09a0*/  FFMA.RM R10, R10, R9, 12582913 ;  /* 0x4b4000010a0a7423 */ /* 0x000fe20000004009 */
[----:B------:R-:W3:Y:S01]  /*09b0*/  MUFU.EX2 R15, R15 ;  /* 0x0000000f000f7308 */ /* 0x000ee20000000800 */
[----:B-1----:R-:W-:Y:S01]  /*09c0*/  FMUL R2, R2, R13 ;  /* 0x0000000d02027220 */ /* 0x002fe20000400000 */
[----:B------:R-:W-:Y:S01]  /*09d0*/  FFMA R25, R0, 1.925963033500011079e-08, R25 ;  /* 0x32a5706000197823 */ /* 0x000fe20000000019 */
[----:B------:R-:W-:Y:S01]  /*09e0*/  FMUL R0, R12, R27 ;  /* 0x0000001b0c007220 */ /* 0x000fe20000400000 */
[----:B------:R-:W-:Y:S01]  /*09f0*/  FADD R27, R10, -12583039 ;  /* 0xcb40007f0a1b7421 */ /* 0x000fe20000000000 */
[----:B------:R-:W-:Y:S02]  /*0a00*/  SHF.L.U32 R4, R4, 0x17, RZ ;  /* 0x0000001704047819 */ /* 0x000fe400000006ff */
[----:B------:R-:W-:Y:S01]  /*0a10*/  FADD R13, RZ, R0 ;  /* 0x00000000ff0d7221 */ /* 0x000fe20000000000 */
[C---:B------:R-:W-:Y:S01]  /*0a20*/  FFMA R27, R22.reuse, 1.4426950216293334961, -R27 ;  /* 0x3fb8aa3b161b7823 */ /* 0x040fe2000000081b */
[----:B------:R1:W4:Y:S01]  /*0a30*/  MUFU.EX2 R12, R23 ;  /* 0x00000017000c7308 */ /* 0x0003220000000800 */
[----:B--2---:R-:W-:Y:S01]  /*0a40*/  FMUL R3, R3, R28 ;  /* 0x0000001c03037220 */ /* 0x004fe20000400000 */
[----:B------:R-:W-:Y:S01]  /*0a50*/  SHF.L.U32 R5, R5, 0x17, RZ ;  /* 0x0000001705057819 */ /* 0x000fe200000006ff */
[----:B------:R-:W-:Y:S01]  /*0a60*/  FFMA R26, R22, 1.925963033500011079e-08, R27 ;  /* 0x32a57060161a7823 */ /* 0x000fe2000000001b */
[----:B------:R-:W-:-:S04]  /*0a70*/  FFMA.SAT R22, R24, R11, 0.5 ;  /* 0x3f00000018167423 */ /* 0x000fc8000000200b */
[-C--:B------:R-:W-:Y:S01]  /*0a80*/  FFMA.RM R11, R22, R9.reuse, 12582913 ;  /* 0x4b400001160b7423 */ /* 0x080fe20000004009 */
[----:B------:R-:W-:Y:S01]  /*0a90*/  FFMA.RM R9, R30, R9, 12582913 ;  /* 0x4b4000011e097423 */ /* 0x000fe20000004009 */
[----:B------:R-:W2:Y:S01]  /*0aa0*/  MUFU.EX2 R14, R14 ;  /* 0x0000000e000e7308 */ /* 0x000ea20000000800 */
[----:B---3--:R-:W-:Y:S01]  /*0ab0*/  FMUL R4, R4, R15 ;  /* 0x0000000f04047220 */ /* 0x008fe20000400000 */
[----:B------:R-:W-:Y:S01]  /*0ac0*/  FADD R27, R11, -12583039 ;  /* 0xcb40007f0b1b7421 */ /* 0x000fe20000000000 */
[C---:B-1----:R-:W-:Y:S01]  /*0ad0*/  FADD R23, R9.reuse, -12583039 ;  /* 0xcb40007f09177421 */ /* 0x042fe20000000000 */
[----:B------:R-:W-:Y:S02]  /*0ae0*/  SHF.L.U32 R9, R9, 0x17, RZ ;  /* 0x0000001709097819 */ /* 0x000fe400000006ff */
[----:B------:R-:W-:Y:S01]  /*0af0*/  FFMA R27, R24, 1.4426950216293334961, -R27 ;  /* 0x3fb8aa3b181b7823 */ /* 0x000fe2000000081b */
[----:B------:R-:W-:Y:S01]  /*0b00*/  FFMA R23, R6, 1.4426950216293334961, -R23 ;  /* 0x3fb8aa3b06177823 */ /* 0x000fe20000000817 */
[----:B------:R-:W1:Y:S01]  /*0b10*/  MUFU.EX2 R22, R25 ;  /* 0x0000001900167308 */ /* 0x000e620000000800 */
[----:B----4-:R-:W-:Y:S01]  /*0b20*/  FMUL R5, R5, R12 ;  /* 0x0000000c05057220 */ /* 0x010fe20000400000 */
[----:B------:R-:W-:Y:S01]  /*0b30*/  FFMA R27, R24, 1.925963033500011079e-08, R27 ;  /* 0x32a57060181b7823 */ /* 0x000fe2000000001b */
[----:B------:R-:W-:-:S04]  /*0b40*/  FADD R24, R13, R2 ;  /* 0x000000020d187221 */ /* 0x000fc80000000000 */
[----:B------:R-:W-:Y:S01]  /*0b50*/  FADD R15, R24, R3 ;  /* 0x00000003180f7221 */ /* 0x000fe20000000000 */
[----:B------:R-:W3:Y:S01]  /*0b60*/  MUFU.EX2 R26, R26 ;  /* 0x0000001a001a7308 */ /* 0x000ee20000000800 */
[----:B------:R-:W-:Y:S01]  /*0b70*/  FFMA R24, R6, 1.925963033500011079e-08, R23 ;  /* 0x32a5706006187823 */ /* 0x000fe20000000017 */
[----:B------:R-:W-:Y:S01]  /*0b80*/  SHF.L.U32 R23, R8, 0x17, RZ ;  /* 0x0000001708177819 */ /* 0x000fe200000006ff */
[----:B------:R-:W-:Y:S01]  /*0b90*/  FADD R8, R15, R4 ;  /* 0x000000040f087221 */ /* 0x000fe20000000000 */
[----:B------:R-:W-:-:S03]  /*0ba0*/  SHF.L.U32 R15, R7, 0x17, RZ ;  /* 0x00000017070f7819 */ /* 0x000fc600000006ff */
[----:B--2---:R-:W-:Y:S01]  /*0bb0*/  FMUL R6, R23, R14 ;  /* 0x0000000e17067220 */ /* 0x004fe20000400000 */
[----:B------:R-:W2:Y:S01]  /*0bc0*/  MUFU.EX2 R13, R27 ;  /* 0x0000001b000d7308 */ /* 0x000ea20000000800 */
[----:B------:R-:W-:Y:S01]  /*0bd0*/  FADD R7, R8, R5 ;  /* 0x0000000508077221 */ /* 0x000fe20000000000 */
[----:B------:R-:W-:Y:S01]  /*0be0*/  SHF.L.U32 R23, R10, 0x17, RZ ;  /* 0x000000170a177819 */ /* 0x000fe200000006ff */
[----:B-1----:R-:W-:Y:S01]  /*0bf0*/  FMUL R8, R15, R22 ;  /* 0x000000160f087220 */ /* 0x002fe20000400000 */
[----:B------:R-:W-:Y:S01]  /*0c00*/  SHF.L.U32 R10, R11, 0x17, RZ ;  /* 0x000000170b0a7819 */ /* 0x000fe200000006ff */
[----:B------:R-:W-:-:S03]  /*0c10*/  FADD R15, R7, R6 ;  /* 0x00000006070f7221 */ /* 0x000fc60000000000 */
[----:B------:R-:W1:Y:S01]  /*0c20*/  MUFU.EX2 R24, R24 ;  /* 0x0000001800187308 */ /* 0x000e620000000800 */
[----:B---3--:R-:W-:Y:S01]  /*0c30*/  FMUL R7, R23, R26 ;  /* 0x0000001a17077220 */ /* 0x008fe20000400000 */
[----:B------:R-:W-:-:S04]  /*0c40*/  FADD R12, R15, R8 ;  /* 0x000000080f0c7221 */ /* 0x000fc80000000000 */
[----:B------:R-:W-:Y:S01]  /*0c50*/  FADD R11, R12, R7 ;  /* 0x000000070c0b7221 */ /* 0x000fe20000000000 */
[----:B--2---:R-:W-:-:S04]  /*0c60*/  FMUL R10, R10, R13 ;  /* 0x0000000d0a0a7220 */ /* 0x004fc80000400000 */
[----:B------:R-:W-:Y:S01]  /*0c70*/  FADD R12, R11, R10 ;  /* 0x0000000a0b0c7221 */ /* 0x000fe20000000000 */
[----:B-1----:R-:W-:-:S04]  /*0c80*/  FMUL R9, R9, R24 ;  /* 0x0000001809097220 */ /* 0x002fc80000400000 */
        /* <DEDUP_REMOVED lines=10> */
.L_x_3770:
        /* <DEDUP_REMOVED lines=11> */
[----:B01----:R-:W-:Y:S05]  /*0de0*/  CALL.REL.NOINC `($__internal_55_$__cuda_sm3x_div_rn_noftz_f32_slowpath) ;  /* 0x0000001400507944 */ /* 0x003fea0003c00000 */
[----:B------:R-:W-:-:S07]  /*0df0*/  MOV R14, R0 ;  /* 0x00000000000e7202 */ /* 0x000fce0000000f00 */
.L_x_3739:
[----:B------:R-:W-:Y:S05]  /*0e00*/  BSYNC.RECONVERGENT B0 ;  /* 0x0000000000007941 */ /* 0x000fea0003800200 */
.L_x_3738:
        /* <DEDUP_REMOVED lines=11> */
[----:B01----:R-:W-:Y:S05]  /*0ec0*/  CALL.REL.NOINC `($__internal_55_$__cuda_sm3x_div_rn_noftz_f32_slowpath) ;  /* 0x0000001400187944 */ /* 0x003fea0003c00000 */
[----:B------:R-:W-:-:S07]  /*0ed0*/  MOV R15, R0 ;  /* 0x00000000000f7202 */ /* 0x000fce0000000f00 */
.L_x_3741:
[----:B------:R-:W-:Y:S05]  /*0ee0*/  BSYNC.RECONVERGENT B0 ;  /* 0x0000000000007941 */ /* 0x000fea0003800200 */
.L_x_3740:
        /* <DEDUP_REMOVED lines=13> */
.L_x_3743:
[----:B------:R-:W-:Y:S05]  /*0fc0*/  BSYNC.RECONVERGENT B0 ;  /* 0x0000000000007941 */ /* 0x000fea0003800200 */
.L_x_3742:
        /* <DEDUP_REMOVED lines=13> */
.L_x_3745:
[----:B------:R-:W-:Y:S05]  /*10a0*/  BSYNC.RECONVERGENT B0 ;  /* 0x0000000000007941 */ /* 0x000fea0003800200 */
.L_x_3744:
        /* <DEDUP_REMOVED lines=13> */
.L_x_3747:
[----:B------:R-:W-:Y:S05]  /*1180*/  BSYNC.RECONVERGENT B0 ;  /* 0x0000000000007941 */ /* 0x000fea0003800200 */
.L_x_3746:
        /* <DEDUP_REMOVED lines=13> */
.L_x_3749:
[----:B------:R-:W-:Y:S05]  /*1260*/  BSYNC.RECONVERGENT B0 ;  /* 0x0000000000007941 */ /* 0x000fea0003800200 */
.L_x_3748:
        /* <DEDUP_REMOVED lines=13> */
.L_x_3751:
[----:B------:R-:W-:Y:S05]  /*1340*/  BSYNC.RECONVERGENT B0 ;  /* 0x0000000000007941 */ /* 0x000fea0003800200 */
.L_x_3750:
        /* <DEDUP_REMOVED lines=11> */
[----:B0-----:R-:W-:Y:S05]  /*1400*/  CALL.REL.NOINC `($__internal_55_$__cuda_sm3x_div_rn_noftz_f32_slowpath) ;  /* 0x0000000c00c87944 */ /* 0x001fea0003c00000 */
[----:B------:R-:W-:-:S07]  /*1410*/  MOV R6, R0 ;  /* 0x0000000000067202 */ /* 0x000fce0000000f00 */
.L_x_3753:
[----:B------:R-:W-:Y:S05]  /*1420*/  BSYNC.RECONVERGENT B0 ;  /* 0x0000000000007941 */ /* 0x000fea0003800200 */
.L_x_3752:
        /* <DEDUP_REMOVED lines=11> */
[----:B0-----:R-:W-:Y:S05]  /*14e0*/  CALL.REL.NOINC `($__internal_55_$__cuda_sm3x_div_rn_noftz_f32_slowpath) ;  /* 0x0000000c00907944 */ /* 0x001fea0003c00000 */
[----:B------:R-:W-:-:S07]  /*14f0*/  MOV R7, R0 ;  /* 0x0000000000077202 */ /* 0x000fce0000000f00 */
.L_x_3755:
[----:B------:R-:W-:Y:S05]  /*1500*/  BSYNC.RECONVERGENT B0 ;  /* 0x0000000000007941 */ /* 0x000fea0003800200 */
.L_x_3754:
        /* <DEDUP_REMOVED lines=12> */
.L_x_3757:
[----:B------:R-:W-:Y:S05]  /*15d0*/  BSYNC.RECONVERGENT B0 ;  /* 0x0000000000007941 */ /* 0x000fea0003800200 */
.L_x_3756:
[----:B------:R-:W-:Y:S01]  /*15e0*/  HFMA2 R9, -RZ, RZ, 0, 0 ;  /* 0x00000000ff097431 */ /* 0x000fe200000001ff */
[----:B------:R-:W-:Y:S01]  /*15f0*/  MOV R8, R20 ;  /* 0x0000001400087202 */ /* 0x000fe20000000f00 */
[----:B------:R-:W-:Y:S01]  /*1600*/  IMAD R12, R18, UR42, RZ ;  /* 0x0000002a120c7c24 */ /* 0x000fe2000f8e02ff */
[C---:B------:R-:W-:Y:S02]  /*1610*/  R2UR UR6, R16.reuse ;  /* 0x00000000100672ca */ /* 0x040fe400000e0000 */
[C---:B------:R-:W-:Y:S02]  /*1620*/  R2UR UR7, R17.reuse ;  /* 0x00000000110772ca */ /* 0x040fe400000e0000 */
[----:B------:R-:W-:Y:S02]  /*1630*/  R2UR UR8, R16 ;  /* 0x00000000100872ca */ /* 0x000fe400000e0000 */
[----:B------:R-:W-:Y:S01]  /*1640*/  R2UR UR9, R17 ;  /* 0x00000000110972ca */ /* 0x000fe200000e0000 */
[----:B------:R-:W-:Y:S01]  /*1650*/  IMAD.WIDE.U32 R10, R19, UR42, R8 ;  /* 0x0000002a130a7c25 */ /* 0x000fe2000f8e0008 */
[----:B------:R-:W-:-:S02]  /*1660*/  F2FP.BF16.F32.PACK_AB R14, R15, R14 ;  /* 0x0000000e0f0e723e */ /* 0x000fc400000010ff */
        /* <DEDUP_REMOVED lines=8> */
[----:B------:R-:W-:Y:S02]  /*16f0*/  R2UR UR11, R17 ;  /* 0x00000000110b72ca */ /* 0x000fe400000e0000 */
[----:B------:R-:W-:Y:S01]  /*1700*/  LEA.HI.X.SX32 R18, R21, R18, 0x1, P0 ;  /* 0x0000001215127211 */ /* 0x000fe200000f0eff */
[----:B------:R-:W-:Y:S01]  /*1710*/  STG.E.U16 desc[UR4][R8.64], R14 ;  /* 0x0000000e08007986 */ /* 0x000fe2000c101504 */
        /* <DEDUP_REMOVED lines=23> */
[----:B------:R3:W-:Y:S01]  /*1890*/  STG.E.U16 desc[UR14][R8.64+0x240], R5 ;  /* 0x0002400508007986 */ /* 0x0007e2000c10150e */
[----:B------:R-:W-:Y:S05]  /*18a0*/  @!P0 BRA `(.L_x_3758) ;  /* 0xffffffe800688947 */ /* 0x000fea000383ffff */
[----:B------:R-:W-:Y:S05]  /*18b0*/  EXIT ;  /* 0x000000000000794d */ /* 0x000fea0003800000 */
.L_x_3737:
[----:B------:R-:W-:Y:S01]  /*18c0*/  BSSY B0, `(.L_x_3759) ;  /* 0x0000007000007945 */ /* 0x000fe20003800000 */
[----:B------:R-:W-:Y:S02]  /*18d0*/  MOV R12, 0x10 ;  /* 0x00000010000c7802 */ /* 0x000fe40000000f00 */
[----:B------:R-:W-:Y:S02]  /*18e0*/  MOV R11, 0x1f ;  /* 0x0000001f000b7802 */ /* 0x000fe40000000f00 */
[----:B------:R-:W-:-:S07]  /*18f0*/  MOV R15, 0xffffffff ;  /* 0xffffffff000f7802 */ /* 0x000fce0000000f00 */
[----:B0-----:R-:W-:Y:S05]  /*1900*/  WARPSYNC.COLLECTIVE R15, `(.L_x_3760) ;  /* 0x000000000f087348 */ /* 0x001fea0003c00000 */
[----:B------:R1:W2:Y:S02]  /*1910*/  SHFL.BFLY P6, R14, R13, R12, R11 ;  /* 0x0c00000c0d0e7389 */ /* 0x0002a400000c000b */
[----:B012---:R-:W-:Y:S05]  /*1920*/  ENDCOLLECTIVE ;  /* 0x000000000000791b */ /* 0x007fea0003800000 */
.L_x_3760:
[----:B------:R-:W-:Y:S05]  /*1930*/  BSYNC B0 ;  /* 0x0000000000007941 */ /* 0x000fea0003800000 */
.L_x_3759:
        /* <DEDUP_REMOVED lines=8> */
.L_x_3761:
[----:B------:R-:W-:Y:S01]  /*19c0*/  HFMA2 R12, -RZ, RZ, 0, 2.384185791015625e-07 ;  /* 0x00000004ff0c7431 */ /* 0x000fe200000001ff */
[----:B------:R-:W-:-:S04]  /*19d0*/  FMNMX R0, R13, R14, !PT ;  /* 0x0000000e0d007209 */ /* 0x000fc80007800000 */
[----:B------:R-:W-:-:S07]  /*19e0*/  MOV R13, R0 ;  /* 0x00000000000d7202 */ /* 0x000fce0000000f00 */
[----:B------:R-:W-:Y:S05]  /*19f0*/  WARPSYNC.COLLECTIVE R15, `(.L_x_3762) ;  /* 0x000000000f087348 */ /* 0x000fea0003c00000 */
[----:B------:R0:W1:Y:S02]  /*1a00*/  SHFL.BFLY P6, R14, R13, R12, R11 ;  /* 0x0c00000c0d0e7389 */ /* 0x00006400000c000b */
[----:B01----:R-:W-:Y:S05]  /*1a10*/  ENDCOLLECTIVE ;  /* 0x000000000000791b */ /* 0x003fea0003800000 */
.L_x_3762:
[----:B------:R-:W-:Y:S01]  /*1a20*/  HFMA2 R12, -RZ, RZ, 0, 1.1920928955078125e-07 ;  /* 0x00000002ff0c7431 */ /* 0x000fe200000001ff */
[----:B------:R-:W-:-:S04]  /*1a30*/  FMNMX R2, R0, R14, !PT ;  /* 0x0000000e00027209 */ /* 0x000fc80007800000 */
[----:B------:R-:W-:-:S07]  /*1a40*/  MOV R13, R2 ;  /* 0x00000002000d7202 */ /* 0x000fce0000000f00 */
[----:B------:R-:W-:Y:S05]  /*1a50*/  WARPSYNC.COLLECTIVE R15, `(.L_x_3763) ;  /* 0x000000000f087348 */ /* 0x000fea0003c00000 */
[----:B------:R0:W1:Y:S02]  /*1a60*/  SHFL.BFLY P6, R14, R13, R12, R11 ;  /* 0x0c00000c0d0e7389 */ /* 0x00006400000c000b */
[----:B01----:R-:W-:Y:S05]  /*1a70*/  ENDCOLLECTIVE ;  /* 0x000000000000791b */ /* 0x003fea0003800000 */
.L_x_3763:
[----:B------:R-:W-:Y:S01]  /*1a80*/  HFMA2 R12, -RZ, RZ, 0, 5.9604644775390625e-08 ;  /* 0x00000001ff0c7431 */ /* 0x000fe200000001ff */
[----:B------:R-:W-:-:S04]  /*1a90*/  FMNMX R3, R2, R14, !PT ;  /* 0x0000000e02037209 */ /* 0x000fc80007800000 */
[----:B------:R-:W-:-:S07]  /*1aa0*/  MOV R13, R3 ;  /* 0x00000003000d7202 */ /* 0x000fce0000000f00 */
[----:B------:R-:W-:Y:S05]  /*1ab0*/  WARPSYNC.COLLECTIVE R15, `(.L_x_3764) ;  /* 0x000000000f087348 */ /* 0x000fea0003c00000 */
[----:B------:R0:W1:Y:S02]  /*1ac0*/  SHFL.BFLY P6, R14, R13, R12, R11 ;  /* 0x0c00000c0d0e7389 */ /* 0x00006400000c000b */
[----:B01----:R-:W-:Y:S05]  /*1ad0*/  ENDCOLLECTIVE ;  /* 0x000000000000791b */ /* 0x003fea0003800000 */
.L_x_3764:
[----:B------:R-:W-:Y:S01]  /*1ae0*/  HFMA2 R11, -RZ, RZ, 3.7421875, 0 ;  /* 0x437c0000ff0b7431 */ /* 0x000fe200000001ff */
        /* <DEDUP_REMOVED lines=47> */
[----:B------:R-:W-:Y:S02]  /*1de0*/  FADD R5, R26, -12583039 ;  /* 0xcb40007f1a057421 */ /* 0x000fe40000000000 */
[C---:B------:R-:W-:Y:S01]  /*1df0*/  FADD R7, R6.reuse, -12583039 ;  /* 0xcb40007f06077421 */ /* 0x040fe20000000000 */
[----:B------:R-:W-:Y:S01]  /*1e00*/  SHF.L.U32 R6, R6, 0x17, RZ ;  /* 0x0000001706067819 */ /* 0x000fe200000006ff */
[----:B------:R-:W-:Y:S02]  /*1e10*/  FFMA R5, R8, 1.4426950216293334961, -R5 ;  /* 0x3fb8aa3b08057823 */ /* 0x000fe40000000805 */
[----:B------:R-:W-:Y:S02]  /*1e20*/  FFMA R7, R10, 1.4426950216293334961, -R7 ;  /* 0x3fb8aa3b0a077823 */ /* 0x000fe40000000807 */
[----:B------:R-:W-:Y:S01]  /*1e30*/  FFMA R8, R8, 1.925963033500011079e-08, R5 ;  /* 0x32a5706008087823 */ /* 0x000fe20000000005 */
[----:B------:R-:W-:Y:S01]  /*1e40*/  SHF.L.U32 R5, R26, 0x17, RZ ;  /* 0x000000171a057819 */ /* 0x000fe200000006ff */
[----:B------:R-:W-:Y:S01]  /*1e50*/  FFMA R7, R10, 1.925963033500011079e-08, R7 ;  /* 0x32a570600a077823 */ /* 0x000fe20000000007 */
[----:B------:R-:W-:-:S03]  /*1e60*/  FFMA.SAT R10, R22, R9, 0.5 ;  /* 0x3f000000160a7423 */ /* 0x000fc60000002009 */
[----:B------:R-:W0:Y:S01]  /*1e70*/  MUFU.EX2 R8, R8 ;  /* 0x0000000800087308 */ /* 0x000e220000000800 */
[----:B------:R-:W-:-:S07]  /*1e80*/  FFMA.RM R10, R10, R11, 12582913 ;  /* 0x4b4000010a0a7423 */ /* 0x000fce000000400b */
[----:B------:R-:W1:Y:S01]  /*1e90*/  MUFU.EX2 R7, R7 ;  /* 0x0000000700077308 */ /* 0x000e620000000800 */
[----:B0-----:R-:W-:Y:S01]  /*1ea0*/  FMUL R5, R5, R8 ;  /* 0x0000000805057220 */ /* 0x001fe20000400000 */
[----:B------:R-:W-:-:S04]  /*1eb0*/  FFMA.SAT R8, R14, R9, 0.5 ;  /* 0x3f0000000e087423 */ /* 0x000fc80000002009 */
[----:B------:R-:W-:Y:S01]  /*1ec0*/  FFMA.RM R8, R8, R11, 12582913 ;  /* 0x4b40000108087423 */ /* 0x000fe2000000400b */
[----:B-1----:R-:W-:-:S03]  /*1ed0*/  FMUL R6, R6, R7 ;  /* 0x0000000706067220 */ /* 0x002fc60000400000 */
[----:B------:R-:W-:Y:S01]  /*1ee0*/  FADD R13, R8, -12583039 ;  /* 0xcb40007f080d7421 */ /* 0x000fe20000000000 */
[----:B------:R-:W-:Y:S01]  /*1ef0*/  FADD R7, R10, -12583039 ;  /* 0xcb40007f0a077421 */ /* 0x000fe20000000000 */
[----:B------:R-:W-:Y:S02]  /*1f00*/  SHF.L.U32 R8, R8, 0x17, RZ ;  /* 0x0000001708087819 */ /* 0x000fe400000006ff */
[----:B------:R-:W-:Y:S01]  /*1f10*/  FFMA R13, R14, 1.4426950216293334961, -R13 ;  /* 0x3fb8aa3b0e0d7823 */ /* 0x000fe2000000080d */
[----:B------:R-:W-:-:S03]  /*1f20*/  FFMA R7, R22, 1.4426950216293334961, -R7 ;  /* 0x3fb8aa3b16077823 */ /* 0x000fc60000000807 */
[----:B------:R-:W-:Y:S01]  /*1f30*/  FFMA R13, R14, 1.925963033500011079e-08, R13 ;  /* 0x32a570600e0d7823 */ /* 0x000fe2000000000d */
[----:B------:R-:W-:Y:S01]  /*1f40*/  FFMA R22, R22, 1.925963033500011079e-08, R7 ;  /* 0x32a5706016167823 */ /* 0x000fe20000000007 */
[----:B------:R-:W-:Y:S01]  /*1f50*/  SHF.L.U32 R7, R10, 0x17, RZ ;  /* 0x000000170a077819 */ /* 0x000fe200000006ff */
[-C--:B------:R-:W-:Y:S01]  /*1f60*/  FFMA.SAT R10, R24, R9.reuse, 0.5 ;  /* 0x3f000000180a7423 */ /* 0x080fe20000002009 */
[----:B------:R-:W-:Y:S02]  /*1f70*/  FFMA.SAT R14, R12, R9, 0.5 ;  /* 0x3f0000000c0e7423 */ /* 0x000fe40000002009 */
[----:B------:R-:W0:Y:S02]  /*1f80*/  MUFU.EX2 R13, R13 ;  /* 0x0000000d000d7308 */ /* 0x000e240000000800 */
[----:B------:R-:W-:-:S06]  /*1f90*/  FFMA.RM R14, R14, R11, 12582913 ;  /* 0x4b4000010e0e7423 */ /* 0x000fcc000000400b */
[----:B------:R-:W1:Y:S01]  /*1fa0*/  MUFU.EX2 R22, R22 ;  /* 0x0000001600167308 */ /* 0x000e620000000800 */
[----:B0-----:R-:W-:Y:S01]  /*1fb0*/  FMUL R8, R8, R13 ;  /* 0x0000000d08087220 */ /* 0x001fe20000400000 */
[----:B------:R-:W-:-:S04]  /*1fc0*/  FFMA.RM R13, R10, R11, 12582913 ;  /* 0x4b4000010a0d7423 */ /* 0x000fc8000000400b */
[----:B------:R-:W-:Y:S01]  /*1fd0*/  FADD R9, R13, -12583039 ;  /* 0xcb40007f0d097421 */ /* 0x000fe20000000000 */
[----:B-1----:R-:W-:-:S03]  /*1fe0*/  FMUL R7, R7, R22 ;  /* 0x0000001607077220 */ /* 0x002fc60000400000 */
[----:B------:R-:W-:-:S04]  /*1ff0*/  FFMA R9, R24, 1.4426950216293334961, -R9 ;  /* 0x3fb8aa3b18097823 */ /* 0x000fc80000000809 */
[----:B------:R-:W-:Y:S01]  /*2000*/  FFMA R24, R24, 1.925963033500011079e-08, R9 ;  /* 0x32a5706018187823 */ /* 0x000fe20000000009 */
[----:B------:R-:W-:-:S03]  /*2010*/  FADD R9, R14, -12583039 ;  /* 0xcb40007f0e097421 */ /* 0x000fc60000000000 */
[----:B------:R-:W0:Y:S01]  /*2020*/  MUFU.EX2 R11, R24 ;  /* 0x00000018000b7308 */ /* 0x000e220000000800 */
[----:B------:R-:W-:-:S04]  /*2030*/  FFMA R9, R12, 1.4426950216293334961, -R9 ;  /* 0x3fb8aa3b0c097823 */ /* 0x000fc80000000809 */
[----:B------:R-:W-:Y:S01]  /*2040*/  FFMA R15, R12, 1.925963033500011079e-08, R9 ;  /* 0x32a570600c0f7823 */ /* 0x000fe20000000009 */
[----:B------:R-:W-:-:S03]  /*2050*/  FADD R9, RZ, R0 ;  /* 0x00000000ff097221 */ /* 0x000fc60000000000 */
[----:B------:R1:W2:Y:S01]  /*2060*/  MUFU.EX2 R22, R15 ;  /* 0x0000000f00167308 */ /* 0x0002a20000000800 */
[----:B------:R-:W-:-:S04]  /*2070*/  FADD R10, R9, R2 ;  /* 0x00000002090a7221 */ /* 0x000fc80000000000 */
[----:B------:R-:W-:-:S04]  /*2080*/  FADD R9, R10, R3 ;  /* 0x000000030a097221 */ /* 0x000fc80000000000 */
[----:B------:R-:W-:Y:S01]  /*2090*/  FADD R10, R9, R4 ;  /* 0x00000004090a7221 */ /* 0x000fe20000000000 */
[----:B-1----:R-:W-:-:S03]  /*20a0*/  MOV R15, 0xffffffff ;  /* 0xffffffff000f7802 */ /* 0x002fc60000000f00 */
[----:B------:R-:W-:Y:S01]  /*20b0*/  FADD R9, R10, R5 ;  /* 0x000000050a097221 */ /* 0x000fe20000000000 */
[----:B------:R-:W-:-:S03]  /*20c0*/  SHF.L.U32 R10, R13, 0x17, RZ ;  /* 0x000000170d0a7819 */ /* 0x000fc600000006ff */
[----:B------:R-:W-:Y:S02]  /*20d0*/  FADD R9, R9, R6 ;  /* 0x0000000609097221 */ /* 0x000fe40000000000 */
[----:B0-----:R-:W-:Y:S02]  /*20e0*/  FMUL R10, R10, R11 ;  /* 0x0000000b0a0a7220 */ /* 0x001fe40000400000 */
[----:B------:R-:W-:Y:S01]  /*20f0*/  FADD R12, R9, R8 ;  /* 0x00000008090c7221 */ /* 0x000fe20000000000 */
[----:B------:R-:W-:-:S03]  /*2100*/  SHF.L.U32 R9, R14, 0x17, RZ ;  /* 0x000000170e097819 */ /* 0x000fc600000006ff */
[----:B------:R-:W-:Y:S02]  /*2110*/  FADD R11, R12, R7 ;  /* 0x000000070c0b7221 */ /* 0x000fe40000000000 */
[----:B--2---:R-:W-:Y:S02]  /*2120*/  FMUL R9, R9, R22 ;  /* 0x0000001609097220 */ /* 0x004fe40000400000 */
[----:B------:R-:W-:Y:S01]  /*2130*/  FADD R12, R11, R10 ;  /* 0x0000000a0b0c7221 */ /* 0x000fe20000000000 */
[----:B------:R-:W-:-:S03]  /*2140*/  HFMA2 R11, -RZ, RZ, 0, 1.847743988037109375e-06 ;  /* 0x0000001fff0b7431 */ /* 0x000fc600000001ff */
[----:B------:R-:W-:Y:S01]  /*2150*/  FADD R13, R12, R9 ;  /* 0x000000090c0d7221 */ /* 0x000fe20000000000 */
[----:B------:R-:W-:-:S07]  /*2160*/  MOV R12, 0x10 ;  /* 0x00000010000c7802 */ /* 0x000fce0000000f00 */
[----:B------:R-:W-:Y:S05]  /*2170*/  WARPSYNC.COLLECTIVE R15, `(.L_x_3765) ;  /* 0x000000000f087348 */ /* 0x000fea0003c00000 */
[----:B------:R0:W1:Y:S02]  /*2180*/  SHFL.BFLY P6, R14, R13, R12, R11 ;  /* 0x0c00000c0d0e7389 */ /* 0x00006400000c000b */
[----:B01----:R-:W-:Y:S05]  /*2190*/  ENDCOLLECTIVE ;  /* 0x000000000000791b */ /* 0x003fea0003800000 */
.L_x_3765:
[----:B------:R-:W-:Y:S02]  /*21a0*/  HFMA2 R12, -RZ, RZ, 0, 4.76837158203125e-07 ;  /* 0x00000008ff0c7431 */ /* 0x000fe400000001ff */
[----:B------:R-:W-:-:S05]  /*21b0*/  FADD R22, R13, R14 ;  /* 0x0000000e0d167221 */ /* 0x000fca0000000000 */
[----:B------:R-:W-:-:S07]  /*21c0*/  MOV R13, R22 ;  /* 0x00000016000d7202 */ /* 0x000fce0000000f00 */
[----:B------:R-:W-:Y:S05]  /*21d0*/  WARPSYNC.COLLECTIVE R15, `(.L_x_3766) ;  /* 0x000000000f087348 */ /* 0x000fea0003c00000 */
[----:B------:R0:W1:Y:S02]  /*21e0*/  SHFL.BFLY P6, R14, R13, R12, R11 ;  /* 0x0c00000c0d0e7389 */ /* 0x00006400000c000b */
[----:B01----:R-:W-:Y:S05]  /*21f0*/  ENDCOLLECTIVE ;  /* 0x000000000000791b */ /* 0x003fea0003800000 */
.L_x_3766:
[----:B------:R-:W-:Y:S02]  /*2200*/  HFMA2 R12, -RZ, RZ, 0, 2.384185791015625e-07 ;  /* 0x00000004ff0c7431 */ /* 0x000fe400000001ff */
[----:B------:R-:W-:-:S05]  /*2210*/  FADD R23, R22, R14 ;  /* 0x0000000e16177221 */ /* 0x000fca0000000000 */
[----:B------:R-:W-:-:S07]  /*2220*/  MOV R13, R23 ;  /* 0x00000017000d7202 */ /* 0x000fce0000000f00 */
[----:B------:R-:W-:Y:S05]  /*2230*/  WARPSYNC.COLLECTIVE R15, `(.L_x_3767) ;  /* 0x000000000f087348 */ /* 0x000fea0003c00000 */
[----:B------:R0:W1:Y:S02]  /*2240*/  SHFL.BFLY P6, R14, R13, R12, R11 ;  /* 0x0c00000c0d0e7389 */ /* 0x00006400000c000b */
[----:B01----:R-:W-:Y:S05]  /*2250*/  ENDCOLLECTIVE ;  /* 0x000000000000791b */ /* 0x003fea0003800000 */
.L_x_3767:
[----:B------:R-:W-:Y:S02]  /*2260*/  HFMA2 R12, -RZ, RZ, 0, 1.1920928955078125e-07 ;  /* 0x00000002ff0c7431 */ /* 0x000fe400000001ff */
[----:B------:R-:W-:-:S05]  /*2270*/  FADD R24, R23, R14 ;  /* 0x0000000e17187221 */ /* 0x000fca0000000000 */
[----:B------:R-:W-:-:S07]  /*2280*/  MOV R13, R24 ;  /* 0x00000018000d7202 */ /* 0x000fce0000000f00 */
[----:B------:R-:W-:Y:S05]  /*2290*/  WARPSYNC.COLLECTIVE R15, `(.L_x_3768) ;  /* 0x000000000f087348 */ /* 0x000fea0003c00000 */
[----:B------:R0:W1:Y:S02]  /*22a0*/  SHFL.BFLY P6, R14, R13, R12, R11 ;  /* 0x0c00000c0d0e7389 */ /* 0x00006400000c000b */
[----:B01----:R-:W-:Y:S05]  /*22b0*/  ENDCOLLECTIVE ;  /* 0x000000000000791b */ /* 0x003fea0003800000 */
.L_x_3768:
[----:B------:R-:W-:Y:S02]  /*22c0*/  HFMA2 R12, -RZ, RZ, 0, 5.9604644775390625e-08 ;  /* 0x00000001ff0c7431 */ /* 0x000fe400000001ff */
[----:B------:R-:W-:-:S05]  /*22d0*/  FADD R25, R24, R14 ;  /* 0x0000000e18197221 */ /* 0x000fca0000000000 */
[----:B------:R-:W-:-:S07]  /*22e0*/  MOV R13, R25 ;  /* 0x00000019000d7202 */ /* 0x000fce0000000f00 */
[----:B------:R-:W-:Y:S05]  /*22f0*/  WARPSYNC.COLLECTIVE R15, `(.L_x_3769) ;  /* 0x000000000f087348 */ /* 0x000fea0003c00000 */
[----:B------:R0:W1:Y:S02]  /*2300*/  SHFL.BFLY P6, R14, R13, R12, R11 ;  /* 0x0c00000c0d0e7389 */ /* 0x00006400000c000b */
[----:B01----:R-:W-:Y:S05]  /*2310*/  ENDCOLLECTIVE ;  /* 0x000000000000791b */ /* 0x003fea0003800000 */
.L_x_3769:
[----:B------:R-:W-:Y:S05]  /*2320*/  BRA `(.L_x_3770) ;  /* 0xffffffe800807947 */ /* 0x000fea000383ffff */
        .weak           $__internal_55_$__cuda_sm3x_div_rn_noftz_f32_slowpath
        .type           $__internal_55_$__cuda_sm3x_div_rn_noftz_f32_slowpath,@function
        .size           $__internal_55_$__cuda_sm3x_div_rn_noftz_f32_slowpath,(.L_x_25507 - $__internal_55_$__cuda_sm3x_div_rn_noftz_f32_slowpath)
$__internal_55_$__cuda_sm3x_div_rn_noftz_f32_slowpath:
        /* <DEDUP_REMOVED lines=35> */
.L_x_3772:
        /* <DEDUP_REMOVED lines=51> */
.L_x_3779:
[----:B------:R-:W-:-:S04]  /*2890*/  LOP3.LUT R0, R0, 0x80000000, RZ, 0xc0, !PT ;  /* 0x8000000000007812 */ /* 0x000fc800078ec0ff */
[----:B------:R-:W-:Y:S01]  /*28a0*/  LOP3.LUT R0, R0, 0x7f800000, RZ, 0xfc, !PT ;  /* 0x7f80000000007812 */ /* 0x000fe200078efcff */
[----:B------:R-:W-:Y:S06]  /*28b0*/  BRA `(.L_x_3780) ;  /* 0x0000000000047947 */ /* 0x000fec0003800000 */
.L_x_3778:
[----:B------:R-:W-:-:S07]  /*28c0*/  LEA R0, R29, R0, 0x17 ;  /* 0x000000001d007211 */ /* 0x000fce00078eb8ff */
.L_x_3780:
[----:B------:R-:W-:Y:S05]  /*28d0*/  BSYNC.RECONVERGENT B2 ;  /* 0x0000000000027941 */ /* 0x000fea0003800200 */
.L_x_3777:
[----:B------:R-:W-:Y:S05]  /*28e0*/  BRA `(.L_x_3781) ;  /* 0x0000000000207947 */ /* 0x000fea0003800000 */
.L_x_3776:
[----:B------:R-:W-:-:S04]  /*28f0*/  LOP3.LUT R0, R25, 0x80000000, R0, 0x48, !PT ;  /* 0x8000000019007812 */ /* 0x000fc800078e4800 */
[----:B------:R-:W-:Y:S01]  /*2900*/  LOP3.LUT R0, R0, 0x7f800000, RZ, 0xfc, !PT ;  /* 0x7f80000000007812 */ /* 0x000fe200078efcff */
[----:B------:R-:W-:Y:S06]  /*2910*/  BRA `(.L_x_3781) ;  /* 0x0000000000147947 */ /* 0x000fec0003800000 */
.L_x_3775:
[----:B------:R-:W-:Y:S01]  /*2920*/  LOP3.LUT R0, R25, 0x80000000, R0, 0x48, !PT ;  /* 0x8000000019007812 */ /* 0x000fe200078e4800 */
[----:B------:R-:W-:Y:S06]  /*2930*/  BRA `(.L_x_3781) ;  /* 0x00000000000c7947 */ /* 0x000fec0003800000 */
.L_x_3774:
[----:B------:R-:W0:Y:S01]  /*2940*/  MUFU.RSQ R0, -QNAN ;  /* 0xffc0000000007908 */ /* 0x000e220000001400 */
[----:B------:R-:W-:Y:S05]  /*2950*/  BRA `(.L_x_3781) ;  /* 0x0000000000047947 */ /* 0x000fea0003800000 */
.L_x_3773:
[----:B------:R-:W-:-:S07]  /*2960*/  FADD.FTZ R0, R0, R11 ;  /* 0x0000000b00007221 */ /* 0x000fce0000010000 */
.L_x_3781:
[----:B------:R-:W-:Y:S05]  /*2970*/  BSYNC.RECONVERGENT B1 ;  /* 0x0000000000017941 */ /* 0x000fea0003800200 */
.L_x_3771:
[----:B------:R-:W-:Y:S01]  /*2980*/  HFMA2 R13, -RZ, RZ, 0, 0 ;  /* 0x00000000ff0d7431 */ /* 0x000fe200000001ff */
[----:B------:R-:W-:-:S04]  /*2990*/  MOV R12, R22 ;  /* 0x00000016000c7202 */ /* 0x000fc80000000f00 */
[----:B0-----:R-:W-:Y:S05]  /*29a0*/  RET.REL.NODEC R12 `(_Z15SoftmaxWarpImplI10DirectLoadI13__nv_bfloat16fE11DirectStoreIfS1_EfLi1ELi10ELi32ELi1ELb0EL9Algorithm0EEvT_T0_ll) ;  /* 0xffffffd40c947950 */ /* 0x001fea0003c3ffff */
.L_x_3782:
        /* <DEDUP_REMOVED lines=13> */
.L_x_25507:


//--------------------- .text._Z15SoftmaxWarpImplI10DirectLoadI13__nv_bfloat16fE11DirectStoreIfS1_EfLi1ELi9ELi32ELi1ELb1EL9Algorithm0EEvT_T0_ll --------------------------
	.section	.text._Z15SoftmaxWarpImplI10DirectLoadI13__nv_bfloat16fE11DirectStoreIfS1_EfLi1ELi9ELi32ELi1ELb1EL9Algorithm0EEvT_T0_ll,"ax",@progbits
	.align	128
        .global         _Z15SoftmaxWarpImplI10DirectLoadI13__nv_bfloat16fE11DirectStoreIfS1_EfLi1ELi9ELi32ELi1ELb1EL9Algorithm0EEvT_T0_ll
        .type           _Z15SoftmaxWarpImplI10DirectLoadI13__nv_bfloat16fE11DirectStoreIfS1_EfLi1ELi9ELi32ELi1ELb1EL9Algorithm0EEvT_T0_ll,@function
        .size           _Z15SoftmaxWarpImplI10DirectLoadI13__nv_bfloat16fE11DirectStoreIfS1_EfLi1ELi9ELi32ELi1ELb1EL9Algorithm0EEvT_T0_ll,(.L_x_25508 - _Z15SoftmaxWarpImplI10DirectLoadI13__nv_bfloat16fE11DirectStoreIfS1_EfLi1ELi9ELi32ELi1ELb1EL9Algorithm0EEvT_T0_ll)
        .other          _Z15SoftmaxWarpImplI10DirectLoadI13__nv_bfloat16fE11DirectStoreIfS1_EfLi1ELi9ELi32ELi1ELb1EL9Algorithm0EEvT_T0_ll,@"STO_CUDA_ENTRY STV_DEFAULT"
_Z15SoftmaxWarpImplI10DirectLoadI13__nv_bfloat16fE11DirectStoreIfS1_EfLi1ELi9ELi32ELi1ELb1EL9Algorithm0EEvT_T0_ll:
.text._Z15SoftmaxWarpImplI10DirectLoadI13__nv_bfloat16fE11DirectStoreIfS1_EfLi1ELi9ELi32ELi1ELb1EL9Algorithm0EEvT_T0_ll:
        /* <DEDUP_REMOVED lines=25> */
.L_x_3783:
        /* <DEDUP_REMOVED lines=21> */
[----:B------:R-:W-:-:S07]  /*02e0*/  IADD3 R21, PT, PT, R20, 0x100, RZ ;  /* 0x0000010014157810 */ /* 0x000fce0007ffe0ff */
.L_x_3804:
[----:B------:R-:W-:Y:S01]  /*02f0*/  ISETP.GE.U32.AND P0, PT, R20, UR44, PT ;  /* 0x0000002c14007c0c */ /* 0x000fe2000bf06070 */
[----:B------:R-:W-:Y:S01]  /*0300*/  HFMA2 R3, -RZ, RZ, 0, 0 ;  /* 0x00000000ff037431 */ /* 0x000fe200000001ff */
[----:B------:R-:W-:Y:S01]  /*0310*/  ISETP.GE.U32.AND P5, PT, R28, UR44, PT ;  /* 0x0000002c1c007c0c */ /* 0x000fe2000bfa6070 */
[----:B------:R-:W-:Y:S01]  /*0320*/  IMAD.MOV.U32 R2, RZ, RZ, R20 ;  /* 0x000000ffff027224 */ /* 0x000fe200078e0014 */
[----:B------:R-:W-:Y:S01]  /*0330*/  ISETP.GE.AND.EX P0, PT, RZ, UR45, PT, P0 ;  /* 0x0000002dff007c0c */ /* 0x000fe2000bf06300 */
[----:B--2---:R-:W-:Y:S01]  /*0340*/  IMAD R7, R10, UR42, RZ ;  /* 0x0000002a0a077c24 */ /* 0x004fe2000f8e02ff */
[----:B------:R-:W-:Y:S02]  /*0350*/  ISETP.GE.AND.EX P5, PT, RZ, UR45, PT, P5 ;  /* 0x0000002dff007c0c */ /* 0x000fe4000bfa6350 */
[----:B------:R-:W-:Y:S01]  /*0360*/  ISETP.GE.U32.AND P2, PT, R27, UR44, PT ;  /* 0x0000002c1b007c0c */ /* 0x000fe2000bf46070 */
[----:B------:R-:W-:-:S03]  /*0370*/  IMAD.WIDE.U32 R4, R18, UR42, R2 ;  /* 0x0000002a12047c25 */ /* 0x000fc6000f8e0002 */
[----:B------:R-:W-:Y:S01]  /*0380*/  ISETP.GE.AND.EX P2, PT, RZ, UR45, PT, P2 ;  /* 0x0000002dff007c0c */ /* 0x000fe2000bf46320 */
[----:B------:R-:W-:Y:S01]  /*0390*/  IMAD R3, R18, UR43, R7 ;  /* 0x0000002b12037c24 */ /* 0x000fe2000f8e0207 */
[----:B------:R-:W-:-:S03]  /*03a0*/  LEA R2, P1, R4, UR40, 0x1 ;  /* 0x0000002804027c11 */ /* 0x000fc6000f8208ff */
[C---:B-1----:R-:W-:Y:S02]  /*03b0*/  @!P0 R2UR UR4, R16.reuse ;  /* 0x00000000100482ca */ /* 0x042fe400000e0000 */
[C---:B------:R-:W-:Y:S02]  /*03c0*/  @!P0 R2UR UR5, R17.reuse ;  /* 0x00000000110582ca */ /* 0x040fe400000e0000 */
[C---:B------:R-:W-:Y:S02]  /*03d0*/  @!P5 R2UR UR6, R16.reuse ;  /* 0x000000001006d2ca */ /* 0x040fe400000e0000 */
[----:B------:R-:W-:Y:S02]  /*03e0*/  @!P5 R2UR UR7, R17 ;  /* 0x000000001107d2ca */ /* 0x000fe400000e0000 */
[----:B------:R-:W-:Y:S02]  /*03f0*/  IADD3 R3, PT, PT, R5, R3, RZ ;  /* 0x0000000305037210 */ /* 0x000fe40007ffe0ff */
[----:B------:R-:W-:-:S02]  /*0400*/  @!P2 R2UR UR8, R16 ;  /* 0x000000001008a2ca */ /* 0x000fc400000e0000 */
[----:B------:R-:W-:Y:S02]  /*0410*/  @!P2 R2UR UR9, R17 ;  /* 0x000000001109a2ca */ /* 0x000fe400000e0000 */
[----:B------:R-:W-:-:S05]  /*0420*/  LEA.HI.X R3, R4, UR41, R3, 0x1, P1 ;  /* 0x0000002904037c11 */ /* 0x000fca00088f0c03 */
[----:B------:R-:W2:Y:S04]  /*0430*/  @!P0 LDG.E.U16 R5, desc[UR4][R2.64] ;  /* 0x0000000402058981 */ /* 0x000ea8000c1e1500 */
[----:B------:R-:W3:Y:S04]  /*0440*/  @!P5 LDG.E.U16 R0, desc[UR6][R2.64+0x40] ;  /* 0x000040060200d981 */ /* 0x000ee8000c1e1500 */
[----:B------:R-:W4:Y:S01]  /*0450*/  @!P2 LDG.E.U16 R4, desc[UR8][R2.64+0x80] ;  /* 0x000080080204a981 */ /* 0x000f22000c1e1500 */
[----:B------:R-:W-:Y:S01]  /*0460*/  ISETP.GE.U32.AND P1, PT, R26, UR44, PT ;  /* 0x0000002c1a007c0c */ /* 0x000fe2000bf26070 */
[----:B------:R-:W-:Y:S01]  /*0470*/  IMAD.MOV.U32 R31, RZ, RZ, -0x800000 ;  /* 0xff800000ff1f7424 */ /* 0x000fe200078e00ff */
[----:B------:R-:W-:-:S02]  /*0480*/  ISETP.GE.U32.AND P3, PT, R25, UR44, PT ;  /* 0x0000002c19007c0c */ /* 0x000fc4000bf66070 */
[----:B------:R-:W-:Y:S02]  /*0490*/  ISETP.GE.AND.EX P1, PT, RZ, UR45, PT, P1 ;  /* 0x0000002dff007c0c */ /* 0x000fe4000bf26310 */
[----:B------:R-:W-:Y:S02]  /*04a0*/  ISETP.GE.U32.AND P4, PT, R24, UR44, PT ;  /* 0x0000002c18007c0c */ /* 0x000fe4000bf86070 */
[----:B------:R-:W-:Y:S02]  /*04b0*/  MOV R9, 0xff800000 ;  /* 0xff80000000097802 */ /* 0x000fe40000000f00 */
[----:B------:R-:W-:Y:S02]  /*04c0*/  ISETP.GE.AND.EX P3, PT, RZ, UR45, PT, P3 ;  /* 0x0000002dff007c0c */ /* 0x000fe4000bf66330 */
[----:B------:R-:W-:Y:S02]  /*04d0*/  MOV R13, 0xff800000 ;  /* 0xff800000000d7802 */ /* 0x000fe40000000f00 */
[----:B------:R-:W-:-:S02]  /*04e0*/  ISETP.GE.U32.AND P6, PT, R23, UR44, PT ;  /* 0x0000002c17007c0c */ /* 0x000fc4000bfc6070 */
[----:B------:R-:W-:Y:S02]  /*04f0*/  ISETP.GE.AND.EX P4, PT, RZ, UR45, PT, P4 ;  /* 0x0000002dff007c0c */ /* 0x000fe4000bf86340 */
[----:B------:R-:W-:Y:S02]  /*0500*/  MOV R30, 0xff800000 ;  /* 0xff800000001e7802 */ /* 0x000fe40000000f00 */
[----:B------:R-:W-:Y:S02]  /*0510*/  ISETP.GE.AND.EX P6, PT, RZ, UR45, PT, P6 ;  /* 0x0000002dff007c0c */ /* 0x000fe4000bfc6360 */
[C---:B------:R-:W-:Y:S02]  /*0520*/  @!P1 R2UR UR4, R16.reuse ;  /* 0x00000000100492ca */ /* 0x040fe400000e0000 */
[----:B------:R-:W-:Y:S02]  /*0530*/  @!P1 R2UR UR5, R17 ;  /* 0x00000000110592ca */ /* 0x000fe400000e0000 */
[----:B------:R-:W-:-:S02]  /*0540*/  @!P3 R2UR UR6, R16 ;  /* 0x000000001006b2ca */ /* 0x000fc400000e0000 */
[C---:B------:R-:W-:Y:S02]  /*0550*/  @!P3 R2UR UR7, R17.reuse ;  /* 0x000000001107b2ca */ /* 0x040fe400000e0000 */
[C---:B------:R-:W-:Y:S02]  /*0560*/  @!P4 R2UR UR8, R16.reuse ;  /* 0x000000001008c2ca */ /* 0x040fe400000e0000 */
[C---:B------:R-:W-:Y:S02]  /*0570*/  @!P4 R2UR UR9, R17.reuse ;  /* 0x000000001109c2ca */ /* 0x040fe400000e0000 */
[----:B------:R-:W-:Y:S02]  /*0580*/  @!P6 R2UR UR10, R16 ;  /* 0x00000000100ae2ca */ /* 0x000fe400000e0000 */
[----:B------:R-:W-:Y:S01]  /*0590*/  @!P6 R2UR UR11, R17 ;  /* 0x00000000110be2ca */ /* 0x000fe200000e0000 */
[----:B------:R-:W5:-:S12]  /*05a0*/  @!P1 LDG.E.U16 R6, desc[UR4][R2.64+0xc0] ;  /* 0x0000c00402069981 */ /* 0x000f58000c1e1500 */
[----:B------:R-:W5:Y:S01]  /*05b0*/  @!P6 LDG.E.U16 R11, desc[UR10][R2.64+0x180] ;  /* 0x0001800a020be981 */ /* 0x000f62000c1e1500 */
[----:B--2---:R-:W-:-:S03]  /*05c0*/  @!P0 SHF.L.U32 R31, R5, 0x10, RZ ;  /* 0x00000010051f8819 */ /* 0x004fc600000006ff */
[----:B------:R-:W2:Y:S01]  /*05d0*/  @!P4 LDG.E.U16 R5, desc[UR8][R2.64+0x140] ;  /* 0x000140080205c981 */ /* 0x000ea2000c1e1500 */
[----:B---3--:R-:W-:Y:S01]  /*05e0*/  @!P5 IMAD.U32 R9, R0, 0x10000, RZ ;  /* 0x000100000009d824 */ /* 0x008fe200078e00ff */
[----:B------:R-:W-:Y:S02]  /*05f0*/  @!P0 FMNMX R13, R31, -INF , !PT ;  /* 0xff8000001f0d8809 */ /* 0x000fe40007800000 */
[----:B------:R-:W3:Y:S01]  /*0600*/  @!P3 LDG.E.U16 R0, desc[UR6][R2.64+0x100] ;  /* 0x000100060200b981 */ /* 0x000ee2000c1e1500 */
[----:B----4-:R-:W-:Y:S01]  /*0610*/  @!P2 IMAD.U32 R30, R4, 0x10000, RZ ;  /* 0x00010000041ea824 */ /* 0x010fe200078e00ff */
[----:B------:R-:W-:Y:S02]  /*0620*/  @!P5 FMNMX R13, R13, R9, !PT ;  /* 0x000000090d0dd209 */ /* 0x000fe40007800000 */
[----:B------:R-:W-:Y:S02]  /*0630*/  ISETP.GE.U32.AND P5, PT, R22, UR44, PT ;  /* 0x0000002c16007c0c */ /* 0x000fe4000bfa6070 */
[----:B------:R-:W-:-:S02]  /*0640*/  @!P2 FMNMX R13, R13, R30, !PT ;  /* 0x0000001e0d0da209 */ /* 0x000fc40007800000 */
        /* <DEDUP_REMOVED lines=9> */
[----:B------:R-:W-:Y:S01]  /*06e0*/  MOV R29, 0xff800000 ;  /* 0xff800000001d7802 */ /* 0x000fe20000000f00 */
[----:B-----5:R-:W-:Y:S01]  /*06f0*/  @!P1 IMAD.U32 R29, R6, 0x10000, RZ ;  /* 0x00010000061d9824 */ /* 0x020fe200078e00ff */
[----:B------:R-:W-:Y:S02]  /*0700*/  MOV R4, 0xff800000 ;  /* 0xff80000000047802 */ /* 0x000fe40000000f00 */
[----:B------:R-:W-:Y:S02]  /*0710*/  MOV R6, 0xff800000 ;  /* 0xff80000000067802 */ /* 0x000fe40000000f00 */
[----:B------:R-:W-:-:S02]  /*0720*/  @!P1 FMNMX R13, R13, R29, !PT ;  /* 0x0000001d0d0d9209 */ /* 0x000fc40007800000 */
[----:B------:R-:W-:Y:S01]  /*0730*/  MOV R7, 0xff800000 ;  /* 0xff80000000077802 */ /* 0x000fe20000000f00 */
[----:B------:R-:W-:Y:S01]  /*0740*/  @!P6 IMAD.U32 R7, R11, 0x10000, RZ ;  /* 0x000100000b07e824 */ /* 0x000fe200078e00ff */
[----:B------:R-:W-:Y:S01]  /*0750*/  MOV R8, 0xff800000 ;  /* 0xff80000000087802 */ /* 0x000fe20000000f00 */
[----:B------:R-:W-:Y:S01]  /*0760*/  UMOV UR4, 0xffffffff ;  /* 0xffffffff00047882 */ /* 0x000fe20000000000 */
[----:B--2---:R-:W-:Y:S01]  /*0770*/  @!P4 IMAD.U32 R6, R5, 0x10000, RZ ;  /* 0x000100000506c824 */ /* 0x004fe200078e00ff */
[----:B---3--:R-:W-:-:S04]  /*0780*/  @!P3 SHF.L.U32 R4, R0, 0x10, RZ ;  /* 0x000000100004b819 */ /* 0x008fc800000006ff */
[----:B------:R-:W-:-:S04]  /*0790*/  @!P3 FMNMX R13, R13, R4, !PT ;  /* 0x000000040d0db209 */ /* 0x000fc80007800000 */
[----:B------:R-:W-:Y:S02]  /*07a0*/  @!P4 FMNMX R13, R13, R6, !PT ;  /* 0x000000060d0dc209 */ /* 0x000fe40007800000 */
[----:B------:R-:W-:Y:S02]  /*07b0*/  MOV R5, 0xff800000 ;  /* 0xff80000000057802 */ /* 0x000fe40000000f00 */
[----:B------:R-:W-:Y:S02]  /*07c0*/  @!P6 FMNMX R13, R13, R7, !PT ;  /* 0x000000070d0de209 */ /* 0x000fe40007800000 */
[----:B----4-:R-:W-:Y:S01]  /*07d0*/  @!P5 SHF.L.U32 R8, R12, 0x10, RZ ;  /* 0x000000100c08d819 */ /* 0x010fe200000006ff */
        /* <DEDUP_REMOVED lines=23> */
[----:B------:R-:W-:Y:S01]  /*0950*/  FADD R36, -R14, R4 ;  /* 0x000000040e247221 */ /* 0x000fe20000000100 */
[-C--:B------:R-:W-:Y:S01]  /*0960*/  FFMA.RM R0, R9, R12.reuse, 12582913 ;  /* 0x4b40000109007423 */ /* 0x080fe2000000400c */
[-C--:B------:R-:W-:Y:S01]  /*0970*/  FFMA.RM R9, R13, R12.reuse, 12582913 ;  /* 0x4b4000010d097423 */ /* 0x080fe2000000400c */
[----:B------:R-:W-:Y:S01]  /*0980*/  FFMA.RM R2, R15, R12, 12582913 ;  /* 0x4b4000010f027423 */ /* 0x000fe2000000400c */
[-C--:B------:R-:W-:Y:S01]  /*0990*/  FFMA.SAT R31, R30, R11.reuse, 0.5 ;  /* 0x3f0000001e1f7423 */ /* 0x080fe2000000200b */
[----:B------:R-:W-:Y:S01]  /*09a0*/  FADD R3, R0, -12583039 ;  /* 0xcb40007f00037421 */ /* 0x000fe20000000000 */
[----:B------:R-:W-:Y:S01]  /*09b0*/  FADD R13, R9, -12583039 ;  /* 0xcb40007f090d7421 */ /* 0x000fe20000000000 */
[----:B------:R-:W-:Y:S01]  /*09c0*/  FFMA.SAT R33, R36, R11, 0.5 ;  /* 0x3f00000024217423 */ /* 0x000fe2000000200b */
[----:B------:R-:W-:-:S02]  /*09d0*/  IMAD.SHL.U32 R0, R0, 0x800000, RZ ;  /* 0x0080000000007824 */ /* 0x000fc400078e00ff */
[----:B------:R-:W-:Y:S01]  /*09e0*/  FFMA R3, R32, 1.4426950216293334961, -R3 ;  /* 0x3fb8aa3b20037823 */ /* 0x000fe20000000803 */
[----:B------:R-:W-:Y:S01]  /*09f0*/  FFMA R15, R34, 1.4426950216293334961, -R13 ;  /* 0x3fb8aa3b220f7823 */ /* 0x000fe2000000080d */
[-C--:B------:R-:W-:Y:S02]  /*0a00*/  FFMA.RM R4, R33, R12.reuse, 12582913 ;  /* 0x4b40000121047423 */ /* 0x080fe4000000400c */
[----:B------:R-:W-:Y:S01]  /*0a10*/  FFMA R13, R32, 1.925963033500011079e-08, R3 ;  /* 0x32a57060200d7823 */ /* 0x000fe20000000003 */
[----:B------:R-:W-:Y:S01]  /*0a20*/  FADD R3, R2, -12583039 ;  /* 0xcb40007f02037421 */ /* 0x000fe20000000000 */
[----:B------:R-:W-:Y:S01]  /*0a30*/  FFMA R15, R34, 1.925963033500011079e-08, R15 ;  /* 0x32a57060220f7823 */ /* 0x000fe2000000000f */
[C---:B------:R-:W-:Y:S01]  /*0a40*/  FADD R32, -R14.reuse, R6 ;  /* 0x000000060e207221 */ /* 0x040fe20000000100 */
[----:B------:R-:W-:Y:S01]  /*0a50*/  FADD R34, -R14, R7 ;  /* 0x000000070e227221 */ /* 0x000fe20000000100 */
[----:B------:R-:W-:Y:S01]  /*0a60*/  FFMA R29, R38, 1.4426950216293334961, -R3 ;  /* 0x3fb8aa3b261d7823 */ /* 0x000fe20000000803 */
[-C--:B------:R-:W-:Y:S01]  /*0a70*/  FFMA.RM R3, R31, R12.reuse, 12582913 ;  /* 0x4b4000011f037423 */ /* 0x080fe2000000400c */
[-C--:B------:R-:W-:Y:S01]  /*0a80*/  FFMA.SAT R7, R32, R11.reuse, 0.5 ;  /* 0x3f00000020077423 */ /* 0x080fe2000000200b */
[----:B------:R-:W0:Y:S01]  /*0a90*/  MUFU.EX2 R13, R13 ;  /* 0x0000000d000d7308 */ /* 0x000e220000000800 */
[----:B------:R-:W-:Y:S01]  /*0aa0*/  FFMA R31, R38, 1.925963033500011079e-08, R29 ;  /* 0x32a57060261f7823 */ /* 0x000fe2000000001d */
[C---:B------:R-:W-:Y:S01]  /*0ab0*/  FADD R38, -R14.reuse, R8 ;  /* 0x000000080e267221 */ /* 0x040fe20000000100 */
[----:B------:R-:W-:Y:S01]  /*0ac0*/  FADD R14, -R14, R5 ;  /* 0x000000050e0e7221 */ /* 0x000fe20000000100 */
[----:B------:R-:W-:Y:S01]  /*0ad0*/  FADD R5, R4, -12583039 ;  /* 0xcb40007f04057421 */ /* 0x000fe20000000000 */
[-C--:B------:R-:W-:Y:S01]  /*0ae0*/  FFMA.RM R6, R7, R12.reuse, 12582913 ;  /* 0x4b40000107067423 */ /* 0x080fe2000000400c */
[----:B------:R-:W-:Y:S01]  /*0af0*/  FADD R29, R3, -12583039 ;  /* 0xcb40007f031d7421 */ /* 0x000fe20000000000 */
[-C--:B------:R-:W-:Y:S01]  /*0b00*/  FFMA.SAT R7, R34, R11.reuse, 0.5 ;  /* 0x3f00000022077423 */ /* 0x080fe2000000200b */
[----:B------:R-:W-:Y:S01]  /*0b10*/  FFMA R5, R36, 1.4426950216293334961, -R5 ;  /* 0x3fb8aa3b24057823 */ /* 0x000fe20000000805 */
[----:B------:R-:W1:Y:S01]  /*0b20*/  MUFU.EX2 R15, R15 ;  /* 0x0000000f000f7308 */ /* 0x000e620000000800 */
[----:B------:R-:W-:Y:S01]  /*0b30*/  FFMA R29, R30, 1.4426950216293334961, -R29 ;  /* 0x3fb8aa3b1e1d7823 */ /* 0x000fe2000000081d */
[-C--:B------:R-:W-:Y:S01]  /*0b40*/  FFMA.RM R8, R7, R12.reuse, 12582913 ;  /* 0x4b40000107087423 */ /* 0x080fe2000000400c */
[----:B------:R-:W-:Y:S01]  /*0b50*/  FFMA R36, R36, 1.925963033500011079e-08, R5 ;  /* 0x32a5706024247823 */ /* 0x000fe20000000005 */
[----:B------:R-:W-:Y:S01]  /*0b60*/  FADD R5, R6, -12583039 ;  /* 0xcb40007f06057421 */ /* 0x000fe20000000000 */
[----:B------:R-:W-:Y:S01]  /*0b70*/  FFMA R29, R30, 1.925963033500011079e-08, R29 ;  /* 0x32a570601e1d7823 */ /* 0x000fe2000000001d */
[-C--:B------:R-:W-:Y:S01]  /*0b80*/  FFMA.SAT R33, R38, R11.reuse, 0.5 ;  /* 0x3f00000026217423 */ /* 0x080fe2000000200b */
[----:B------:R-:W-:Y:S01]  /*0b90*/  FFMA.SAT R11, R14, R11, 0.5 ;  /* 0x3f0000000e0b7423 */ /* 0x000fe2000000200b */
[----:B------:R-:W-:Y:S01]  /*0ba0*/  FFMA R5, R32, 1.4426950216293334961, -R5 ;  /* 0x3fb8aa3b20057823 */ /* 0x000fe20000000805 */
[----:B------:R2:W3:Y:S01]  /*0bb0*/  MUFU.EX2 R30, R31 ;  /* 0x0000001f001e7308 */ /* 0x0004e20000000800 */
[-C--:B------:R-:W-:Y:S01]  /*0bc0*/  FFMA.RM R7, R33, R12.reuse, 12582913 ;  /* 0x4b40000121077423 */ /* 0x080fe2000000400c */
[----:B------:R-:W-:Y:S01]  /*0bd0*/  FFMA.RM R12, R11, R12, 12582913 ;  /* 0x4b4000010b0c7423 */ /* 0x000fe2000000400c */
[----:B------:R-:W-:-:S02]  /*0be0*/  SHF.L.U32 R4, R4, 0x17, RZ ;  /* 0x0000001704047819 */ /* 0x000fc400000006ff */
[----:B------:R-:W-:Y:S01]  /*0bf0*/  FADD R33, R7, -12583039 ;  /* 0xcb40007f07217421 */ /* 0x000fe20000000000 */
[----:B------:R-:W-:Y:S01]  /*0c00*/  FADD R35, R12, -12583039 ;  /* 0xcb40007f0c237421 */ /* 0x000fe20000000000 */
[----:B------:R-:W-:Y:S01]  /*0c10*/  SHF.L.U32 R6, R6, 0x17, RZ ;  /* 0x0000001706067819 */ /* 0x000fe200000006ff */
[----:B------:R-:W4:Y:S01]  /*0c20*/  MUFU.EX2 R29, R29 ;  /* 0x0000001d001d7308 */ /* 0x000f220000000800 */
[----:B--2---:R-:W-:Y:S01]  /*0c30*/  FFMA R31, R32, 1.925963033500011079e-08, R5 ;  /* 0x32a57060201f7823 */ /* 0x004fe20000000005 */
[----:B------:R-:W-:Y:S01]  /*0c40*/  FADD R5, R8, -12583039 ;  /* 0xcb40007f08057421 */ /* 0x000fe20000000000 */
[----:B------:R-:W-:Y:S01]  /*0c50*/  SHF.L.U32 R32, R9, 0x17, RZ ;  /* 0x0000001709207819 */ /* 0x000fe200000006ff */
[----:B------:R-:W-:Y:S01]  /*0c60*/  FFMA R33, R38, 1.4426950216293334961, -R33 ;  /* 0x3fb8aa3b26217823 */ /* 0x000fe20000000821 */
[----:B------:R-:W-:Y:S01]  /*0c70*/  FFMA R35, R14, 1.4426950216293334961, -R35 ;  /* 0x3fb8aa3b0e237823 */ /* 0x000fe20000000823 */
[----:B------:R-:W-:Y:S01]  /*0c80*/  FFMA R5, R34, 1.4426950216293334961, -R5 ;  /* 0x3fb8aa3b22057823 */ /* 0x000fe20000000805 */
[----:B------:R-:W-:Y:S01]  /*0c90*/  IMAD.SHL.U32 R8, R8, 0x800000, RZ ;  /* 0x0080000008087824 */ /* 0x000fe200078e00ff */
[----:B------:R-:W2:Y:S01]  /*0ca0*/  MUFU.EX2 R11, R36 ;  /* 0x00000024000b7308 */ /* 0x000ea20000000800 */
[----:B------:R-:W-:Y:S01]  /*0cb0*/  FFMA R33, R38, 1.925963033500011079e-08, R33 ;  /* 0x32a5706026217823 */ /* 0x000fe20000000021 */
[----:B------:R-:W-:Y:S01]  /*0cc0*/  FFMA R34, R34, 1.925963033500011079e-08, R5 ;  /* 0x32a5706022227823 */ /* 0x000fe20000000005 */
[----:B0-----:R-:W-:Y:S01]  /*0cd0*/  FMUL R5, R0, R13 ;  /* 0x0000000d00057220 */ /* 0x001fe20000400000 */
[----:B------:R-:W-:Y:S01]  /*0ce0*/  SHF.L.U32 R13, R2, 0x17, RZ ;  /* 0x00000017020d7819 */ /* 0x000fe200000006ff */
[----:B-1----:R-:W-:Y:S01]  /*0cf0*/  FMUL R0, R32, R15 ;  /* 0x0000000f20007220 */ /* 0x002fe20000400000 */
[----:B------:R-:W-:Y:S01]  /*0d00*/  FFMA R35, R14, 1.925963033500011079e-08, R35 ;  /* 0x32a570600e237823 */ /* 0x000fe20000000023 */
[----:B------:R-:W-:Y:S01]  /*0d10*/  FADD R15, RZ, R5 ;  /* 0x00000005ff0f7221 */ /* 0x000fe20000000000 */
[----:B------:R-:W0:Y:S01]  /*0d20*/  MUFU.EX2 R31, R31 ;  /* 0x0000001f001f7308 */ /* 0x000e220000000800 */
[----:B---3--:R-:W-:Y:S01]  /*0d30*/  FMUL R2, R13, R30 ;  /* 0x0000001e0d027220 */ /* 0x008fe20000400000 */
[----:B------:R-:W-:-:S02]  /*0d40*/  IMAD.SHL.U32 R30, R3, 0x800000, RZ ;  /* 0x00800000031e7824 */ /* 0x000fc400078e00ff */
[----:B------:R-:W-:Y:S02]  /*0d50*/  FADD R15, R15, R0 ;  /* 0x000000000f0f7221 */ /* 0x000fe40000000000 */
[----:B----4-:R-:W-:Y:S02]  /*0d60*/  FMUL R3, R30, R29 ;  /* 0x0000001d1e037220 */ /* 0x010fe40000400000 */
[----:B------:R-:W-:Y:S01]  /*0d70*/  FADD R14, R15, R2 ;  /* 0x000000020f0e7221 */ /* 0x000fe20000000000 */
[----:B------:R-:W1:Y:S01]  /*0d80*/  MUFU.EX2 R9, R34 ;  /* 0x0000002200097308 */ /* 0x000e620000000800 */
[----:B--2---:R-:W-:Y:S02]  /*0d90*/  FMUL R4, R4, R11 ;  /* 0x0000000b04047220 */ /* 0x004fe40000400000 */
[----:B------:R-:W-:Y:S01]  /*0da0*/  FADD R11, R14, R3 ;  /* 0x000000030e0b7221 */ /* 0x000fe20000000000 */
[----:B------:R-:W-:-:S03]  /*0db0*/  SHF.L.U32 R14, R7, 0x17, RZ ;  /* 0x00000017070e7819 */ /* 0x000fc600000006ff */
[----:B------:R-:W-:Y:S01]  /*0dc0*/  FADD R11, R11, R4 ;  /* 0x000000040b0b7221 */ /* 0x000fe20000000000 */
[----:B------:R-:W2:Y:S01]  /*0dd0*/  MUFU.EX2 R13, R33 ;  /* 0x00000021000d7308 */ /* 0x000ea20000000800 */
[----:B0-----:R-:W-:-:S07]  /*0de0*/  FMUL R6, R6, R31 ;  /* 0x0000001f06067220 */ /* 0x001fce0000400000 */
[----:B------:R-:W0:Y:S01]  /*0df0*/  MUFU.EX2 R30, R35 ;  /* 0x00000023001e7308 */ /* 0x000e220000000800 */
[----:B-1----:R-:W-:Y:S01]  /*0e00*/  FMUL R7, R8, R9 ;  /* 0x0000000908077220 */ /* 0x002fe20000400000 */
[----:B------:R-:W-:Y:S01]  /*0e10*/  FADD R8, R11, R6 ;  /* 0x000000060b087221 */ /* 0x000fe20000000000 */
[----:B------:R-:W-:-:S03]  /*0e20*/  SHF.L.U32 R11, R12, 0x17, RZ ;  /* 0x000000170c0b7819 */ /* 0x000fc600000006ff */
[----:B------:R-:W-:Y:S01]  /*0e30*/  FADD R12, R8, R7 ;  /* 0x00000007080c7221 */ /* 0x000fe20000000000 */
[----:B--2---:R-:W-:-:S04]  /*0e40*/  FMUL R9, R14, R13 ;  /* 0x0000000d0e097220 */ /* 0x004fc80000400000 */
[----:B------:R-:W-:Y:S01]  /*0e50*/  FADD R13, R12, R9 ;  /* 0x000000090c0d7221 */ /* 0x000fe20000000000 */
[----:B0-----:R-:W-:-:S04]  /*0e60*/  FMUL R8, R11, R30 ;  /* 0x0000001e0b087220 */ /* 0x001fc80000400000 */
        /* <DEDUP_REMOVED lines=10> */
.L_x_3816:
        /* <DEDUP_REMOVED lines=12> */
[----:B------:R-:W-:Y:S05]  /*0fd0*/  CALL.REL.NOINC `($__internal_56_$__cuda_sm3x_div_rn_noftz_f32_slowpath) ;  /* 0x0000001400687944 */ /* 0x000fea0003c00000 */
[----:B------:R-:W-:-:S07]  /*0fe0*/  MOV R11, R5 ;  /* 0x00000005000b7202 */ /* 0x000fce0000000f00 */
.L_x_3787:
[----:B------:R-:W-:Y:S05]  /*0ff0*/  BSYNC.RECONVERGENT B1 ;  /* 0x0000000000017941 */ /* 0x000fea0003800200 */
.L_x_3786:
        /* <DEDUP_REMOVED lines=12> */
[----:B------:R-:W-:Y:S05]  /*10c0*/  CALL.REL.NOINC `($__internal_56_$__cuda_sm3x_div_rn_noftz_f32_slowpath) ;  /* 0x00000014002c7944 */ /* 0x000fea0003c00000 */
[----:B------:R-:W-:-:S07]  /*10d0*/  MOV R14, R5 ;  /* 0x00000005000e7202 */ /* 0x000fce0000000f00 */
.L_x_3789:
[----:B------:R-:W-:Y:S05]  /*10e0*/  BSYNC.RECONVERGENT B1 ;  /* 0x0000000000017941 */ /* 0x000fea0003800200 */
.L_x_3788:
        /* <DEDUP_REMOVED lines=14> */
.L_x_3791:
[----:B------:R-:W-:Y:S05]  /*11d0*/  BSYNC.RECONVERGENT B1 ;  /* 0x0000000000017941 */ /* 0x000fea0003800200 */
.L_x_3790:
        /* <DEDUP_REMOVED lines=14> */
.L_x_3793:
[----:B------:R-:W-:Y:S05]  /*12c0*/  BSYNC.RECONVERGENT B1 ;  /* 0x0000000000017941 */ /* 0x000fea0003800200 */
.L_x_3792:
        /* <DEDUP_REMOVED lines=14> */
.L_x_3795:
[----:B------:R-:W-:Y:S05]  /*13b0*/  BSYNC.RECONVERGENT B1 ;  /* 0x0000000000017941 */ /* 0x000fea0003800200 */
.L_x_3794:
        /* <DEDUP_REMOVED lines=14> */
.L_x_3797:
[----:B------:R-:W-:Y:S05]  /*14a0*/  BSYNC.RECONVERGENT B1 ;  /* 0x0000000000017941 */ /* 0x000fea0003800200 */
.L_x_3796:
        /* <DEDUP_REMOVED lines=14> */
.L_x_3799:
[----:B------:R-:W-:Y:S05]  /*1590*/  BSYNC.RECONVERGENT B1 ;  /* 0x0000000000017941 */ /* 0x000fea0003800200 */
.L_x_3798:
        /* <DEDUP_REMOVED lines=14> */
.L_x_3801:
[----:B------:R-:W-:Y:S05]  /*1680*/  BSYNC.RECONVERGENT B1 ;  /* 0x0000000000017941 */ /* 0x000fea0003800200 */
.L_x_3800:
        /* <DEDUP_REMOVED lines=14> */
.L_x_3803:
[----:B------:R-:W-:Y:S05]  /*1770*/  BSYNC.RECONVERGENT B1 ;  /* 0x0000000000017941 */ /* 0x000fea0003800200 */
.L_x_3802:
[----:B------:R-:W-:Y:S01]  /*1780*/  HFMA2 R3, -RZ, RZ, 0, 0 ;  /* 0x00000000ff037431 */ /* 0x000fe200000001ff */
[----:B------:R-:W-:Y:S01]  /*1790*/  MOV R2, R20 ;  /* 0x0000001400027202 */ /* 0x000fe20000000f00 */
[----:B------:R-:W-:Y:S01]  /*17a0*/  IMAD R5, R10, UR38, RZ ;  /* 0x000000260a057c24 */ /* 0x000fe2000f8e02ff */
[----:B------:R-:W-:Y:S02]  /*17b0*/  @!P0 R2UR UR4, R16 ;  /* 0x00000000100482ca */ /* 0x000fe400000e0000 */
[----:B------:R-:W-:Y:S01]  /*17c0*/  @!P0 R2UR UR5, R17 ;  /* 0x00000000110582ca */ /* 0x000fe200000e0000 */
[----:B------:R-:W-:Y:S01]  /*17d0*/  IMAD R5, R18, UR39, R5 ;  /* 0x0000002712057c24 */ /* 0x000fe2000f8e0205 */
[----:B------:R-:W-:Y:S02]  /*17e0*/  ISETP.GE.U32.AND P1, PT, R28, UR44, PT ;  /* 0x0000002c1c007c0c */ /* 0x000fe4000bf26070 */
[----:B------:R-:W-:Y:S01]  /*17f0*/  @!P0 F2FP.BF16.F32.PACK_AB R11, RZ, R11 ;  /* 0x0000000bff0b823e */ /* 0x000fe200000010ff */
[----:B------:R-:W-:Y:S01]  /*1800*/  IMAD.WIDE.U32 R2, R18, UR38, R2 ;  /* 0x0000002612027c25 */ /* 0x000fe2000f8e0002 */
[----:B------:R-:W-:-:S02]  /*1810*/  ISETP.GE.AND.EX P3, PT, RZ, UR45, PT, P1 ;  /* 0x0000002dff007c0c */ /* 0x000fc4000bf66310 */
[----:B------:R-:W-:Y:S01]  /*1820*/  ISETP.GE.U32.AND P1, PT, R27, UR44, PT ;  /* 0x0000002c1b007c0c */ /* 0x000fe2000bf26070 */
[----:B------:R-:W-:Y:S01]  /*1830*/  IMAD.IADD R3, R3, 0x1, R5 ;  /* 0x0000000103037824 */ /* 0x000fe200078e0205 */
[----:B------:R-:W-:Y:S02]  /*1840*/  LEA R4, P4, R2, UR36, 0x1 ;  /* 0x0000002402047c11 */ /* 0x000fe4000f8808ff */
[----:B------:R-:W-:Y:S02]  /*1850*/  ISETP.GE.U32.AND P2, PT, R26, UR44, PT ;  /* 0x0000002c1a007c0c */ /* 0x000fe4000bf46070 */
[----:B------:R-:W-:Y:S02]  /*1860*/  LEA.HI.X R5, R2, UR37, R3, 0x1, P4 ;  /* 0x0000002502057c11 */ /* 0x000fe4000a0f0c03 */
[----:B------:R-:W-:Y:S02]  /*1870*/  ISETP.GE.AND.EX P1, PT, RZ, UR45, PT, P1 ;  /* 0x0000002dff007c0c */ /* 0x000fe4000bf26310 */
[----:B------:R-:W-:Y:S01]  /*1880*/  ISETP.GE.AND.EX P2, PT, RZ, UR45, PT, P2 ;  /* 0x0000002dff007c0c */ /* 0x000fe2000bf46320 */
[----:B------:R2:W-:Y:S01]  /*1890*/  @!P0 STG.E.U16 desc[UR4][R4.64], R11 ;  /* 0x0000000b04008986 */ /* 0x0005e2000c101504 */
[----:B------:R-:W-:-:S02]  /*18a0*/  ISETP.GE.U32.AND P0, PT, R21, UR44, PT ;  /* 0x0000002c15007c0c */ /* 0x000fc4000bf06070 */
[----:B------:R-:W-:Y:S02]  /*18b0*/  @!P3 R2UR UR6, R16 ;  /* 0x000000001006b2ca */ /* 0x000fe400000e0000 */
[----:B------:R-:W-:Y:S02]  /*18c0*/  ISETP.GE.AND.EX P0, PT, RZ, UR45, PT, P0 ;  /* 0x0000002dff007c0c */ /* 0x000fe4000bf06300 */
[----:B------:R-:W-:Y:S02]  /*18d0*/  @!P3 R2UR UR7, R17 ;  /* 0x000000001107b2ca */ /* 0x000fe400000e0000 */
[----:B------:R-:W-:Y:S02]  /*18e0*/  @!P3 F2FP.BF16.F32.PACK_AB R14, RZ, R14 ;  /* 0x0000000eff0eb23e */ /* 0x000fe400000010ff */
[----:B------:R-:W-:Y:S02]  /*18f0*/  ISETP.GE.U32.AND P4, PT, R25, UR44, PT ;  /* 0x0000002c19007c0c */ /* 0x000fe4000bf86070 */
[----:B------:R-:W-:-:S02]  /*1900*/  ISETP.GE.U32.AND P6, PT, R23, UR44, PT ;  /* 0x0000002c17007c0c */ /* 0x000fc4000bfc6070 */
[----:B------:R-:W-:Y:S02]  /*1910*/  ISETP.GE.U32.AND P5, PT, R22, UR44, PT ;  /* 0x0000002c16007c0c */ /* 0x000fe4000bfa6070 */
[C---:B------:R-:W-:Y:S02]  /*1920*/  @!P1 R2UR UR4, R16.reuse ;  /* 0x00000000100492ca */ /* 0x040fe400000e0000 */
[----:B------:R-:W-:Y:S01]  /*1930*/  @!P0 R2UR UR12, R16 ;  /* 0x00000000100c82ca */ /* 0x000fe200000e0000 */
[----:B------:R2:W-:Y:S01]  /*1940*/  @!P3 STG.E.U16 desc[UR6][R4.64+0x40], R14 ;  /* 0x0000400e0400b986 */ /* 0x0005e2000c101506 */
[C---:B------:R-:W-:Y:S02]  /*1950*/  @!P0 R2UR UR13, R17.reuse ;  /* 0x00000000110d82ca */ /* 0x040fe400000e0000 */
[----:B------:R-:W-:Y:S02]  /*1960*/  ISETP.GE.U32.AND P3, PT, R24, UR44, PT ;  /* 0x0000002c18007c0c */ /* 0x000fe4000bf66070 */
        /* <DEDUP_REMOVED lines=35> */
.L_x_3784:
[----:B------:R-:W-:Y:S05]  /*1ba0*/  EXIT ;  /* 0x000000000000794d */ /* 0x000fea0003800000 */
.L_x_3785:
[----:B------:R-:W-:Y:S01]  /*1bb0*/  BSSY B1, `(.L_x_3805) ;  /* 0x0000007000017945 */ /* 0x000fe20003800000 */
[----:B------:R-:W-:Y:S02]  /*1bc0*/  MOV R12, 0x10 ;  /* 0x00000010000c7802 */ /* 0x000fe40000000f00 */
[----:B------:R-:W-:Y:S02]  /*1bd0*/  MOV R11, 0x1f ;  /* 0x0000001f000b7802 */ /* 0x000fe40000000f00 */
[----:B------:R-:W-:-:S07]  /*1be0*/  MOV R15, 0xffffffff ;  /* 0xffffffff000f7802 */ /* 0x000fce0000000f00 */
[----:B------:R-:W-:Y:S05]  /*1bf0*/  WARPSYNC.COLLECTIVE R15, `(.L_x_3806) ;  /* 0x000000000f087348 */ /* 0x000fea0003c00000 */
[----:B------:R0:W1:Y:S02]  /*1c00*/  SHFL.BFLY P6, R14, R13, R12, R11 ;  /* 0x0c00000c0d0e7389 */ /* 0x00006400000c000b */
[----:B01----:R-:W-:Y:S05]  /*1c10*/  ENDCOLLECTIVE ;  /* 0x000000000000791b */ /* 0x003fea0003800000 */
.L_x_3806:
[----:B------:R-:W-:Y:S05]  /*1c20*/  BSYNC B1 ;  /* 0x0000000000017941 */ /* 0x000fea0003800000 */
.L_x_3805:
[----:B------:R-:W-:Y:S01]  /*1c30*/  FMNMX R13, R14, R13, !PT ;  /* 0x0000000d0e0d7209 */ /* 0x000fe20007800000 */
[----:B------:R-:W-:Y:S01]  /*1c40*/  IMAD.MOV.U32 R12, RZ, RZ, 0x8 ;  /* 0x00000008ff0c7424 */ /* 0x000fe200078e00ff */
[----:B------:R-:W-:Y:S02]  /*1c50*/  MOV R11, 0x1f ;  /* 0x0000001f000b7802 */ /* 0x000fe40000000f00 */
[----:B------:R-:W-:-:S07]  /*1c60*/  MOV R15, 0xffffffff ;  /* 0xffffffff000f7802 */ /* 0x000fce0000000f00 */
[----:B------:R-:W-:Y:S05]  /*1c70*/  WARPSYNC.COLLECTIVE R15, `(.L_x_3807) ;  /* 0x000000000f087348 */ /* 0x000fea0003c00000 */
[----:B------:R0:W1:Y:S02]  /*1c80*/  SHFL.BFLY P6, R14, R13, R12, R11 ;  /* 0x0c00000c0d0e7389 */ /* 0x00006400000c000b */
[----:B01----:R-:W-:Y:S05]  /*1c90*/  ENDCOLLECTIVE ;  /* 0x000000000000791b */ /* 0x003fea0003800000 */
.L_x_3807:
[----:B------:R-:W-:Y:S01]  /*1ca0*/  IMAD.MOV.U32 R12, RZ, RZ, 0x4 ;  /* 0x00000004ff0c7424 */ /* 0x000fe200078e00ff */
[----:B------:R-:W-:-:S04]  /*1cb0*/  FMNMX R0, R13, R14, !PT ;  /* 0x0000000e0d007209 */ /* 0x000fc80007800000 */
[----:B------:R-:W-:-:S07]  /*1cc0*/  MOV R13, R0 ;  /* 0x00000000000d7202 */ /* 0x000fce0000000f00 */
[----:B------:R-:W-:Y:S05]  /*1cd0*/  WARPSYNC.COLLECTIVE R15, `(.L_x_3808) ;  /* 0x000000000f087348 */ /* 0x000fea0003c00000 */
[----:B------:R0:W1:Y:S02]  /*1ce0*/  SHFL.BFLY P6, R14, R13, R12, R11 ;  /* 0x0c00000c0d0e7389 */ /* 0x00006400000c000b */
[----:B01----:R-:W-:Y:S05]  /*1cf0*/  ENDCOLLECTIVE ;  /* 0x000000000000791b */ /* 0x003fea0003800000 */
.L_x_3808:
[----:B------:R-:W-:Y:S01]  /*1d00*/  HFMA2 R12, -RZ, RZ, 0, 1.1920928955078125e-07 ;  /* 0x00000002ff0c7431 */ /* 0x000fe200000001ff */
[----:B------:R-:W-:-:S04]  /*1d10*/  FMNMX R2, R0, R14, !PT ;  /* 0x0000000e00027209 */ /* 0x000fc80007800000 */
[----:B------:R-:W-:-:S07]  /*1d20*/  MOV R13, R2 ;  /* 0x00000002000d7202 */ /* 0x000fce0000000f00 */
[----:B------:R-:W-:Y:S05]  /*1d30*/  WARPSYNC.COLLECTIVE R15, `(.L_x_3809) ;  /* 0x000000000f087348 */ /* 0x000fea0003c00000 */
[----:B------:R0:W1:Y:S02]  /*1d40*/  SHFL.BFLY P6, R14, R13, R12, R11 ;  /* 0x0c00000c0d0e7389 */ /* 0x00006400000c000b */
[----:B01----:R-:W-:Y:S05]  /*1d50*/  ENDCOLLECTIVE ;  /* 0x000000000000791b */ /* 0x003fea0003800000 */
.L_x_3809:
[----:B------:R-:W-:Y:S01]  /*1d60*/  IMAD.MOV.U32 R12, RZ, RZ, 0x1 ;  /* 0x00000001ff0c7424 */ /* 0x000fe200078e00ff */
[----:B------:R-:W-:-:S04]  /*1d70*/  FMNMX R3, R2, R14, !PT ;  /* 0x0000000e02037209 */ /* 0x000fc80007800000 */
[----:B------:R-:W-:-:S07]  /*1d80*/  MOV R13, R3 ;  /* 0x00000003000d7202 */ /* 0x000fce0000000f00 */
[----:B------:R-:W-:Y:S05]  /*1d90*/  WARPSYNC.COLLECTIVE R15, `(.L_x_3810) ;  /* 0x000000000f087348 */ /* 0x000fea0003c00000 */
[----:B------:R0:W1:Y:S02]  /*1da0*/  SHFL.BFLY P6, R14, R13, R12, R11 ;  /* 0x0c00000c0d0e7389 */ /* 0x00006400000c000b */
[----:B01----:R-:W-:Y:S05]  /*1db0*/  ENDCOLLECTIVE ;  /* 0x000000000000791b */ /* 0x003fea0003800000 */
.L_x_3810:
[----:B------:R-:W-:Y:S01]  /*1dc0*/  HFMA2 R11, -RZ, RZ, 0.96630859375, -0.0022525787353515625 ;  /* 0x3bbb989dff0b7431 */ /* 0x000fe200000001ff */
        /* <DEDUP_REMOVED lines=26> */
[----:B------:R-:W-:Y:S02]  /*1f70*/  IMAD.SHL.U32 R0, R15, 0x800000, RZ ;  /* 0x008000000f007824 */ /* 0x000fe400078e00ff */
[----:B------:R-:W-:-:S03]  /*1f80*/  FADD R15, R13, -12583039 ;  /* 0xcb40007f0d0f7421 */ /* 0x000fc60000000000 */
        /* <DEDUP_REMOVED lines=31> */
[----:B------:R-:W-:Y:S01]  /*2180*/  FFMA.SAT R13, R14, R11, 0.5 ;  /* 0x3f0000000e0d7423 */ /* 0x000fe2000000200b */
[----:B------:R-:W0:Y:S01]  /*2190*/  MUFU.EX2 R15, R15 ;  /* 0x0000000f000f7308 */ /* 0x000e220000000800 */
[----:B------:R-:W-:-:S04]  /*21a0*/  FADD R30, R9, -12583039 ;  /* 0xcb40007f091e7421 */ /* 0x000fc80000000000 */
[----:B------:R-:W-:-:S04]  /*21b0*/  FFMA R30, R7, 1.4426950216293334961, -R30 ;  /* 0x3fb8aa3b071e7823 */ /* 0x000fc8000000081e */
[----:B------:R-:W-:Y:S01]  /*21c0*/  FFMA R30, R7, 1.925963033500011079e-08, R30 ;  /* 0x32a57060071e7823 */ /* 0x000fe2000000001e */
[----:B------:R-:W-:Y:S01]  /*21d0*/  SHF.L.U32 R7, R9, 0x17, RZ ;  /* 0x0000001709077819 */ /* 0x000fe200000006ff */
[----:B------:R-:W-:-:S04]  /*21e0*/  FFMA.SAT R9, R8, R11, 0.5 ;  /* 0x3f00000008097423 */ /* 0x000fc8000000200b */
[-C--:B------:R-:W-:Y:S01]  /*21f0*/  FFMA.RM R11, R9, R12.reuse, 12582913 ;  /* 0x4b400001090b7423 */ /* 0x080fe2000000400c */
[----:B------:R-:W-:Y:S01]  /*2200*/  FFMA.RM R12, R13, R12, 12582913 ;  /* 0x4b4000010d0c7423 */ /* 0x000fe2000000400c */
[----:B------:R-:W1:Y:S01]  /*2210*/  MUFU.EX2 R30, R30 ;  /* 0x0000001e001e7308 */ /* 0x000e620000000800 */
[----:B0-----:R-:W-:Y:S01]  /*2220*/  FMUL R6, R6, R15 ;  /* 0x0000000f06067220 */ /* 0x001fe20000400000 */
[----:B------:R-:W-:Y:S01]  /*2230*/  FADD R9, R11, -12583039 ;  /* 0xcb40007f0b097421 */ /* 0x000fe20000000000 */
[----:B------:R-:W-:-:S03]  /*2240*/  MOV R15, 0xffffffff ;  /* 0xffffffff000f7802 */ /* 0x000fc60000000f00 */
[----:B------:R-:W-:-:S04]  /*2250*/  FFMA R9, R8, 1.4426950216293334961, -R9 ;  /* 0x3fb8aa3b08097823 */ /* 0x000fc80000000809 */
[----:B------:R-:W-:Y:S01]  /*2260*/  FFMA R13, R8, 1.925963033500011079e-08, R9 ;  /* 0x32a57060080d7823 */ /* 0x000fe20000000009 */
[----:B------:R-:W-:-:S04]  /*2270*/  FADD R9, R12, -12583039 ;  /* 0xcb40007f0c097421 */ /* 0x000fc80000000000 */
[C---:B------:R-:W-:Y:S01]  /*2280*/  FFMA R9, R14.reuse, 1.4426950216293334961, -R9 ;  /* 0x3fb8aa3b0e097823 */ /* 0x040fe20000000809 */
[----:B------:R-:W0:Y:S01]  /*2290*/  MUFU.EX2 R13, R13 ;  /* 0x0000000d000d7308 */ /* 0x000e220000000800 */
[----:B-1----:R-:W-:Y:S02]  /*22a0*/  FMUL R7, R7, R30 ;  /* 0x0000001e07077220 */ /* 0x002fe40000400000 */
        /* <DEDUP_REMOVED lines=8> */
[----:B0-----:R-:W-:Y:S02]  /*2330*/  FMUL R9, R8, R13 ;  /* 0x0000000d08097220 */ /* 0x001fe40000400000 */
[----:B------:R-:W-:Y:S01]  /*2340*/  FADD R8, R11, R6 ;  /* 0x000000060b087221 */ /* 0x000fe20000000000 */
[----:B------:R-:W-:-:S03]  /*2350*/  SHF.L.U32 R11, R12, 0x17, RZ ;  /* 0x000000170c0b7819 */ /* 0x000fc600000006ff */
[----:B------:R-:W-:Y:S02]  /*2360*/  FADD R12, R8, R7 ;  /* 0x00000007080c7221 */ /* 0x000fe40000000000 */
[----:B-1----:R-:W-:Y:S01]  /*2370*/  FMUL R8, R11, R14 ;  /* 0x0000000e0b087220 */ /* 0x002fe20000400000 */
[----:B------:R-:W-:Y:S02]  /*2380*/  HFMA2 R11, -RZ, RZ, 0, 1.847743988037109375e-06 ;  /* 0x0000001fff0b7431 */ /* 0x000fe400000001ff */
[----:B------:R-:W-:Y:S01]  /*2390*/  FADD R13, R12, R9 ;  /* 0x000000090c0d7221 */ /* 0x000fe20000000000 */
[----:B------:R-:W-:-:S03]  /*23a0*/  IMAD.MOV.U32 R12, RZ, RZ, 0x10 ;  /* 0x00000010ff0c7424 */ /* 0x000fc600078e00ff */
[----:B------:R-:W-:-:S07]  /*23b0*/  FADD R13, R13, R8 ;  /* 0x000000080d0d7221 */ /* 0x000fce0000000000 */
[----:B------:R-:W-:Y:S05]  /*23c0*/  WARPSYNC.COLLECTIVE R15, `(.L_x_3811) ;  /* 0x000000000f087348 */ /* 0x000fea0003c00000 */
[----:B------:R0:W1:Y:S02]  /*23d0*/  SHFL.BFLY P6, R14, R13, R12, R11 ;  /* 0x0c00000c0d0e7389 */ /* 0x00006400000c000b */
[----:B01----:R-:W-:Y:S05]  /*23e0*/  ENDCOLLECTIVE ;  /* 0x000000000000791b */ /* 0x003fea0003800000 */
.L_x_3811:
[----:B------:R-:W-:Y:S02]  /*23f0*/  IMAD.MOV.U32 R12, RZ, RZ, 0x8 ;  /* 0x00000008ff0c7424 */ /* 0x000fe400078e00ff */
[----:B------:R-:W-:-:S05]  /*2400*/  FADD R29, R13, R14 ;  /* 0x0000000e0d1d7221 */ /* 0x000fca0000000000 */
[----:B------:R-:W-:-:S07]  /*2410*/  MOV R13, R29 ;  /* 0x0000001d000d7202 */ /* 0x000fce0000000f00 */
[----:B------:R-:W-:Y:S05]  /*2420*/  WARPSYNC.COLLECTIVE R15, `(.L_x_3812) ;  /* 0x000000000f087348 */ /* 0x000fea0003c00000 */
[----:B------:R0:W1:Y:S02]  /*2430*/  SHFL.BFLY P6, R14, R13, R12, R11 ;  /* 0x0c00000c0d0e7389 */ /* 0x00006400000c000b */
[----:B01----:R-:W-:Y:S05]  /*2440*/  ENDCOLLECTIVE ;  /* 0x000000000000791b */ /* 0x003fea0003800000 */
.L_x_3812:
[----:B------:R-:W-:Y:S02]  /*2450*/  HFMA2 R12, -RZ, RZ, 0, 2.384185791015625e-07 ;  /* 0x00000004ff0c7431 */ /* 0x000fe400000001ff */
[----:B------:R-:W-:-:S05]  /*2460*/  FADD R30, R29, R14 ;  /* 0x0000000e1d1e7221 */ /* 0x000fca0000000000 */
[----:B------:R-:W-:-:S07]  /*2470*/  MOV R13, R30 ;  /* 0x0000001e000d7202 */ /* 0x000fce0000000f00 */
[----:B------:R-:W-:Y:S05]  /*2480*/  WARPSYNC.COLLECTIVE R15, `(.L_x_3813) ;  /* 0x000000000f087348 */ /* 0x000fea0003c00000 */
[----:B------:R0:W1:Y:S02]  /*2490*/  SHFL.BFLY P6, R14, R13, R12, R11 ;  /* 0x0c00000c0d0e7389 */ /* 0x00006400000c000b */
[----:B01----:R-:W-:Y:S05]  /*24a0*/  ENDCOLLECTIVE ;  /* 0x000000000000791b */ /* 0x003fea0003800000 */
.L_x_3813:
[----:B------:R-:W-:Y:S02]  /*24b0*/  IMAD.MOV.U32 R12, RZ, RZ, 0x2 ;  /* 0x00000002ff0c7424 */ /* 0x000fe400078e00ff */
[----:B------:R-:W-:-:S05]  /*24c0*/  FADD R31, R30, R14 ;  /* 0x0000000e1e1f7221 */ /* 0x000fca0000000000 */
[----:B------:R-:W-:-:S07]  /*24d0*/  MOV R13, R31 ;  /* 0x0000001f000d7202 */ /* 0x000fce0000000f00 */
[----:B------:R-:W-:Y:S05]  /*24e0*/  WARPSYNC.COLLECTIVE R15, `(.L_x_3814) ;  /* 0x000000000f087348 */ /* 0x000fea0003c00000 */
[----:B------:R0:W1:Y:S02]  /*24f0*/  SHFL.BFLY P6, R14, R13, R12, R11 ;  /* 0x0c00000c0d0e7389 */ /* 0x00006400000c000b */
[----:B01----:R-:W-:Y:S05]  /*2500*/  ENDCOLLECTIVE ;  /* 0x000000000000791b */ /* 0x003fea0003800000 */
.L_x_3814:
[----:B------:R-:W-:Y:S02]  /*2510*/  HFMA2 R12, -RZ, RZ, 0, 5.9604644775390625e-08 ;  /* 0x00000001ff0c7431 */ /* 0x000fe400000001ff */
[----:B------:R-:W-:-:S05]  /*2520*/  FADD R32, R31, R14 ;  /* 0x0000000e1f207221 */ /* 0x000fca0000000000 */
[----:B------:R-:W-:-:S07]  /*2530*/  MOV R13, R32 ;  /* 0x00000020000d7202 */ /* 0x000fce0000000f00 */
[----:B------:R-:W-:Y:S05]  /*2540*/  WARPSYNC.COLLECTIVE R15, `(.L_x_3815) ;  /* 0x000000000f087348 */ /* 0x000fea0003c00000 */
[----:B------:R0:W1:Y:S02]  /*2550*/  SHFL.BFLY P6, R14, R13, R12, R11 ;  /* 0x0c00000c0d0e7389 */ /* 0x00006400000c000b */
[----:B01----:R-:W-:Y:S05]  /*2560*/  ENDCOLLECTIVE ;  /* 0x000000000000791b */ /* 0x003fea0003800000 */
.L_x_3815:
[----:B------:R-:W-:Y:S05]  /*2570*/  BRA `(.L_x_3816) ;  /* 0xffffffe800647947 */ /* 0x000fea000383ffff */
        .weak           $__internal_56_$__cuda_sm3x_div_rn_noftz_f32_slowpath
        .type           $__internal_56_$__cuda_sm3x_div_rn_noftz_f32_slowpath,@function
        .size           $__internal_56_$__cuda_sm3x_div_rn_noftz_f32_slowpath,(.L_x_25508 - $__internal_56_$__cuda_sm3x_div_rn_noftz_f32_slowpath)
$__internal_56_$__cuda_sm3x_div_rn_noftz_f32_slowpath:
        /* <DEDUP_REMOVED lines=34> */
.L_x_3818:
        /* <DEDUP_REMOVED lines=51> */
.L_x_3825:
[----:B------:R-:W-:-:S04]  /*2ad0*/  LOP3.LUT R5, R5, 0x80000000, RZ, 0xc0, !PT ;  /* 0x8000000005057812 */ /* 0x000fc800078ec0ff */
[----:B------:R-:W-:Y:S01]  /*2ae0*/  LOP3.LUT R5, R5, 0x7f800000, RZ, 0xfc, !PT ;  /* 0x7f80000005057812 */ /* 0x000fe200078efcff */
[----:B------:R-:W-:Y:S06]  /*2af0*/  BRA `(.L_x_3826) ;  /* 0x0000000000047947 */ /* 0x000fec0003800000 */
.L_x_3824:
[----:B------:R-:W-:-:S07]  /*2b00*/  LEA R5, R38, R5, 0x17 ;  /* 0x0000000526057211 */ /* 0x000fce00078eb8ff */
.L_x_3826:
[----:B------:R-:W-:Y:S05]  /*2b10*/  BSYNC.RECONVERGENT B3 ;  /* 0x0000000000037941 */ /* 0x000fea0003800200 */
.L_x_3823:
[----:B------:R-:W-:Y:S05]  /*2b20*/  BRA `(.L_x_3827) ;  /* 0x0000000000207947 */ /* 0x000fea0003800000 */
.L_x_3822:
[----:B------:R-:W-:-:S04]  /*2b30*/  LOP3.LUT R5, R12, 0x80000000, R5, 0x48, !PT ;  /* 0x800000000c057812 */ /* 0x000fc800078e4805 */
[----:B------:R-:W-:Y:S01]  /*2b40*/  LOP3.LUT R5, R5, 0x7f800000, RZ, 0xfc, !PT ;  /* 0x7f80000005057812 */ /* 0x000fe200078efcff */
[----:B------:R-:W-:Y:S06]  /*2b50*/  BRA `(.L_x_3827) ;  /* 0x0000000000147947 */ /* 0x000fec0003800000 */
.L_x_3821:
[----:B------:R-:W-:Y:S01]  /*2b60*/  LOP3.LUT R5, R12, 0x80000000, R5, 0x48, !PT ;  /* 0x800000000c057812 */ /* 0x000fe200078e4805 */
[----:B------:R-:W-:Y:S06]  /*2b70*/  BRA `(.L_x_3827) ;  /* 0x00000000000c7947 */ /* 0x000fec0003800000 */
.L_x_3820:
[----:B------:R-:W0:Y:S01]  /*2b80*/  MUFU.RSQ R5, -QNAN ;  /* 0xffc0000000057908 */ /* 0x000e220000001400 */
[----:B------:R-:W-:Y:S05]  /*2b90*/  BRA `(.L_x_3827) ;  /* 0x0000000000047947 */ /* 0x000fea0003800000 */
.L_x_3819:
[----:B------:R-:W-:-:S07]  /*2ba0*/  FADD.FTZ R5, R5, R12 ;  /* 0x0000000c05057221 */ /* 0x000fce0000010000 */
.L_x_3827:
[----:B------:R-:W-:Y:S05]  /*2bb0*/  BSYNC.RECONVERGENT B2 ;  /* 0x0000000000027941 */ /* 0x000fea0003800200 */
.L_x_3817:
[----:B------:R-:W-:Y:S01]  /*2bc0*/  HFMA2 R13, -RZ, RZ, 0, 0 ;  /* 0x00000000ff0d7431 */ /* 0x000fe200000001ff */
[----:B------:R-:W-:-:S04]  /*2bd0*/  MOV R12, R32 ;  /* 0x00000020000c7202 */ /* 0x000fc80000000f00 */
[----:B0-----:R-:W-:Y:S05]  /*2be0*/  RET.REL.NODEC R12 `(_Z15SoftmaxWarpImplI10DirectLoadI13__nv_bfloat16fE11DirectStoreIfS1_EfLi1ELi9ELi32ELi1ELb1EL9Algorithm0EEvT_T0_ll) ;  /* 0xffffffd40c047950 */ /* 0x001fea0003c3ffff */
.L_x_3828:
        /* <DEDUP_REMOVED lines=9> */
.L_x_25508:


//--------------------- .text._Z15SoftmaxWarpImplI10DirectLoadI13__nv_bfloat16fE11DirectStoreIfS1_EfLi1ELi9ELi32ELi1ELb0EL9Algorithm0EEvT_T0_ll --------------------------
	.section	.text._Z15SoftmaxWarpImplI10DirectLoadI13__nv_bfloat16fE11DirectStoreIfS1_EfLi1ELi9ELi32ELi1ELb0EL9Algorithm0EEvT_T0_ll,"ax",@progbits
	.align	128
        .global         _Z15SoftmaxWarpImplI10DirectLoadI13__nv_bfloat16fE11DirectStoreIfS1_EfLi1ELi9ELi32ELi1ELb0EL9Algorithm0EEvT_T0_ll
        .type           _Z15SoftmaxWarpImplI10DirectLoadI13__nv_bfloat16fE11DirectStoreIfS1_EfLi1ELi9ELi32ELi1ELb0EL9Algorithm0EEvT_T0_ll,@function
        .size           _Z15SoftmaxWarpImplI10DirectLoadI13__nv_bfloat16fE11DirectStoreIfS1_EfLi1ELi9ELi32ELi1ELb0EL9Algorithm0EEvT_T0_ll,(.L_x_25509 - _Z15SoftmaxWarpImplI10DirectLoadI13__nv_bfloat16fE11DirectStoreIfS1_EfLi1ELi9ELi32ELi1ELb0EL9Algorithm0EEvT_T0_ll)
        .other          _Z15SoftmaxWarpImplI10DirectLoadI13__nv_bfloat16fE11DirectStoreIfS1_EfLi1ELi9ELi32ELi1ELb0EL9Algorithm0EEvT_T0_ll,@"STO_CUDA_ENTRY STV_DEFAULT"
_Z15SoftmaxWarpImplI10DirectLoadI13__nv_bfloat16fE11DirectStoreIfS1_EfLi1ELi9ELi32ELi1ELb0EL9Algorithm0EEvT_T0_ll:
.text._Z15SoftmaxWarpImplI10DirectLoadI13__nv_bfloat16fE11DirectStoreIfS1_EfLi1ELi9ELi32ELi1ELb0EL9Algorithm0EEvT_T0_ll:
        /* <DEDUP_REMOVED lines=24> */
.L_x_3829:
        /* <DEDUP_REMOVED lines=13> */
.L_x_3849:
[----:B---3--:R-:W-:Y:S01]  /*0250*/  HFMA2 R3, -RZ, RZ, 0, 0 ;  /* 0x00000000ff037431 */ /* 0x008fe200000001ff */
[----:B-1----:R-:W-:Y:S01]  /*0260*/  MOV R2, R20 ;  /* 0x0000001400027202 */ /* 0x002fe20000000f00 */
[----:B------:R-:W-:Y:S01]  /*0270*/  IMAD R7, R10, UR38, RZ ;  /* 0x000000260a077c24 */ /* 0x000fe2000f8e02ff */
[C---:B--2---:R-:W-:Y:S02]  /*0280*/  R2UR UR4, R16.reuse ;  /* 0x00000000100472ca */ /* 0x044fe400000e0000 */
[C---:B------:R-:W-:Y:S02]  /*0290*/  R2UR UR5, R17.reuse ;  /* 0x00000000110572ca */ /* 0x040fe400000e0000 */
[----:B------:R-:W-:Y:S02]  /*02a0*/  R2UR UR6, R16 ;  /* 0x00000000100672ca */ /* 0x000fe400000e0000 */
[----:B------:R-:W-:Y:S01]  /*02b0*/  R2UR UR7, R17 ;  /* 0x00000000110772ca */ /* 0x000fe200000e0000 */
[----:B------:R-:W-:Y:S01]  /*02c0*/  IMAD.WIDE.U32 R4, R18, UR38, R2 ;  /* 0x0000002612047c25 */ /* 0x000fe2000f8e0002 */
[----:B------:R-:W-:-:S02]  /*02d0*/  R2UR UR8, R16 ;  /* 0x00000000100872ca */ /* 0x000fc400000e0000 */
[----:B------:R-:W-:Y:S01]  /*02e0*/  R2UR UR9, R17 ;  /* 0x00000000110972ca */ /* 0x000fe200000e0000 */
[----:B------:R-:W-:Y:S01]  /*02f0*/  IMAD R3, R18, UR39, R7 ;  /* 0x0000002712037c24 */ /* 0x000fe2000f8e0207 */
[----:B------:R-:W-:Y:S02]  /*0300*/  LEA R2, P0, R4, UR36, 0x1 ;  /* 0x0000002404027c11 */ /* 0x000fe4000f8008ff */
[C---:B------:R-:W-:Y:S02]  /*0310*/  R2UR UR10, R16.reuse ;  /* 0x00000000100a72ca */ /* 0x040fe400000e0000 */
[----:B------:R-:W-:Y:S02]  /*0320*/  IADD3 R3, PT, PT, R5, R3, RZ ;  /* 0x0000000305037210 */ /* 0x000fe40007ffe0ff */
[----:B------:R-:W-:Y:S02]  /*0330*/  R2UR UR11, R17 ;  /* 0x00000000110b72ca */ /* 0x000fe400000e0000 */
[----:B------:R-:W-:-:S02]  /*0340*/  R2UR UR14, R16 ;  /* 0x00000000100e72ca */ /* 0x000fc400000e0000 */
[C---:B------:R-:W-:Y:S02]  /*0350*/  R2UR UR15, R17.reuse ;  /* 0x00000000110f72ca */ /* 0x040fe400000e0000 */
[----:B------:R-:W-:Y:S02]  /*0360*/  LEA.HI.X R3, R4, UR37, R3, 0x1, P0 ;  /* 0x0000002504037c11 */ /* 0x000fe400080f0c03 */
[C---:B------:R-:W-:Y:S02]  /*0370*/  R2UR UR12, R16.reuse ;  /* 0x00000000100c72ca */ /* 0x040fe400000e0000 */
[C---:B------:R-:W-:Y:S01]  /*0380*/  R2UR UR13, R17.reuse ;  /* 0x00000000110d72ca */ /* 0x040fe200000e0000 */
[----:B------:R-:W2:Y:S01]  /*0390*/  LDG.E.U16 R9, desc[UR4][R2.64] ;  /* 0x0000000402097981 */ /* 0x000ea2000c1e1500 */
[C---:B------:R-:W-:Y:S02]  /*03a0*/  R2UR UR16, R16.reuse ;  /* 0x00000000101072ca */ /* 0x040fe400000e0000 */
[----:B------:R-:W-:Y:S01]  /*03b0*/  R2UR UR17, R17 ;  /* 0x00000000111172ca */ /* 0x000fe200000e0000 */
[----:B------:R-:W3:Y:S01]  /*03c0*/  LDG.E.U16 R23, desc[UR6][R2.64+0x40] ;  /* 0x0000400602177981 */ /* 0x000ee2000c1e1500 */
[----:B------:R-:W-:-:S02]  /*03d0*/  R2UR UR18, R16 ;  /* 0x00000000101272ca */ /* 0x000fc400000e0000 */
[----:B------:R-:W-:Y:S01]  /*03e0*/  R2UR UR19, R17 ;  /* 0x00000000111372ca */ /* 0x000fe200000e0000 */
[----:B------:R-:W4:Y:S04]  /*03f0*/  LDG.E.U16 R7, desc[UR8][R2.64+0x80] ;  /* 0x0000800802077981 */ /* 0x000f28000c1e1500 */
        /* <DEDUP_REMOVED lines=11> */
[----:B-----5:R-:W-:Y:S01]  /*04b0*/  SHF.L.U32 R5, R5, 0x10, RZ ;  /* 0x0000001005057819 */ /* 0x020fe200000006ff */
[----:B------:R-:W-:-:S03]  /*04c0*/  IMAD.U32 R29, R29, 0x10000, RZ ;  /* 0x000100001d1d7824 */ /* 0x000fc600078e00ff */
[----:B------:R-:W-:Y:S02]  /*04d0*/  FMNMX3 R0, R0, R7, R5, !PT ;  /* 0x0000000700007276 */ /* 0x000fe40007800005 */
[----:B------:R-:W-:Y:S02]  /*04e0*/  SHF.L.U32 R19, R19, 0x10, RZ ;  /* 0x0000001013137819 */ /* 0x000fe400000006ff */
[----:B------:R-:W-:Y:S02]  /*04f0*/  SHF.L.U32 R27, R27, 0x10, RZ ;  /* 0x000000101b1b7819 */ /* 0x000fe400000006ff */
[----:B------:R-:W-:Y:S02]  /*0500*/  FMNMX3 R0, R0, R19, R29, !PT ;  /* 0x0000001300007276 */ /* 0x000fe4000780001d */
[----:B------:R-:W-:Y:S02]  /*0510*/  SHF.L.U32 R4, R4, 0x10, RZ ;  /* 0x0000001004047819 */ /* 0x000fe400000006ff */
[----:B------:R-:W-:-:S02]  /*0520*/  SHF.L.U32 R25, R25, 0x10, RZ ;  /* 0x0000001019197819 */ /* 0x000fc400000006ff */
        /* <DEDUP_REMOVED lines=28> */
[----:B------:R-:W-:Y:S01]  /*06f0*/  FADD R22, R3, -12583039 ;  /* 0xcb40007f03167421 */ /* 0x000fe20000000000 */
[----:B------:R-:W-:Y:S01]  /*0700*/  FFMA.SAT R13, R9, R8, 0.5 ;  /* 0x3f000000090d7423 */ /* 0x000fe20000002008 */
[----:B------:R-:W-:Y:S01]  /*0710*/  FADD R19, R19, -R14 ;  /* 0x8000000e13137221 */ /* 0x000fe20000000000 */
[----:B------:R-:W-:Y:S01]  /*0720*/  FFMA R12, R11, 1.4426950216293334961, -R4 ;  /* 0x3fb8aa3b0b0c7823 */ /* 0x000fe20000000804 */
[----:B------:R-:W-:Y:S01]  /*0730*/  FFMA R22, R7, 1.4426950216293334961, -R22 ;  /* 0x3fb8aa3b07167823 */ /* 0x000fe20000000816 */
[----:B------:R-:W-:Y:S01]  /*0740*/  FFMA.RM R4, R13, R6, 12582913 ;  /* 0x4b4000010d047423 */ /* 0x000fe20000004006 */
[----:B------:R-:W-:Y:S01]  /*0750*/  FADD R27, R27, -R14 ;  /* 0x8000000e1b1b7221 */ /* 0x000fe20000000000 */
[----:B------:R-:W-:Y:S01]  /*0760*/  FFMA R12, R11, 1.925963033500011079e-08, R12 ;  /* 0x32a570600b0c7823 */ /* 0x000fe2000000000c */
[----:B------:R-:W-:Y:S01]  /*0770*/  FFMA R22, R7, 1.925963033500011079e-08, R22 ;  /* 0x32a5706007167823 */ /* 0x000fe20000000016 */
[----:B------:R-:W-:Y:S01]  /*0780*/  FADD R24, R4, -12583039 ;  /* 0xcb40007f04187421 */ /* 0x000fe20000000000 */
[-C--:B------:R-:W-:Y:S01]  /*0790*/  FFMA.SAT R7, R29, R8.reuse, 0.5 ;  /* 0x3f0000001d077423 */ /* 0x080fe20000002008 */
[----:B------:R-:W-:Y:S01]  /*07a0*/  FADD R25, R25, -R14 ;  /* 0x8000000e19197221 */ /* 0x000fe20000000000 */
[----:B------:R-:W-:Y:S01]  /*07b0*/  FFMA.SAT R11, R19, R8, 0.5 ;  /* 0x3f000000130b7423 */ /* 0x000fe20000002008 */
[----:B------:R-:W-:Y:S01]  /*07c0*/  FADD R14, R2, -12583039 ;  /* 0xcb40007f020e7421 */ /* 0x000fe20000000000 */
[----:B------:R-:W-:Y:S01]  /*07d0*/  FFMA R24, R9, 1.4426950216293334961, -R24 ;  /* 0x3fb8aa3b09187823 */ /* 0x000fe20000000818 */
[-C--:B------:R-:W-:Y:S01]  /*07e0*/  FFMA.RM R7, R7, R6.reuse, 12582913 ;  /* 0x4b40000107077423 */ /* 0x080fe20000004006 */
[----:B------:R1:W2:Y:S01]  /*07f0*/  MUFU.EX2 R13, R12 ;  /* 0x0000000c000d7308 */ /* 0x0002a20000000800 */
[----:B------:R-:W-:Y:S01]  /*0800*/  FFMA.RM R11, R11, R6, 12582913 ;  /* 0x4b4000010b0b7423 */ /* 0x000fe20000004006 */
[----:B------:R-:W-:Y:S01]  /*0810*/  FFMA R14, R23, 1.4426950216293334961, -R14 ;  /* 0x3fb8aa3b170e7823 */ /* 0x000fe2000000080e */
[----:B------:R-:W-:Y:S01]  /*0820*/  FFMA R15, R9, 1.925963033500011079e-08, R24 ;  /* 0x32a57060090f7823 */ /* 0x000fe20000000018 */
[-C--:B------:R-:W-:Y:S01]  /*0830*/  FFMA.SAT R9, R27, R8.reuse, 0.5 ;  /* 0x3f0000001b097423 */ /* 0x080fe20000002008 */
[----:B------:R-:W-:Y:S01]  /*0840*/  FADD R26, R11, -12583039 ;  /* 0xcb40007f0b1a7421 */ /* 0x000fe20000000000 */
[----:B------:R-:W-:Y:S01]  /*0850*/  FFMA R14, R23, 1.925963033500011079e-08, R14 ;  /* 0x32a57060170e7823 */ /* 0x000fe2000000000e */
[----:B------:R-:W-:Y:S01]  /*0860*/  FFMA.SAT R23, R25, R8, 0.5 ;  /* 0x3f00000019177423 */ /* 0x000fe20000002008 */
[----:B------:R-:W-:Y:S01]  /*0870*/  MUFU.EX2 R22, R22 ;  /* 0x0000001600167308 */ /* 0x000fe20000000800 */
[----:B-1----:R-:W-:Y:S01]  /*0880*/  FADD R12, R7, -12583039 ;  /* 0xcb40007f070c7421 */ /* 0x002fe20000000000 */
[----:B------:R-:W-:Y:S01]  /*0890*/  FFMA R26, R19, 1.4426950216293334961, -R26 ;  /* 0x3fb8aa3b131a7823 */ /* 0x000fe2000000081a */
[----:B------:R-:W-:-:S02]  /*08a0*/  SHF.L.U32 R0, R0, 0x17, RZ ;  /* 0x0000001700007819 */ /* 0x000fc400000006ff */
[----:B------:R-:W-:Y:S01]  /*08b0*/  FFMA R28, R29, 1.4426950216293334961, -R12 ;  /* 0x3fb8aa3b1d1c7823 */ /* 0x000fe2000000080c */
[----:B------:R-:W-:Y:S01]  /*08c0*/  FFMA.RM R12, R9, R6, 12582913 ;  /* 0x4b400001090c7423 */ /* 0x000fe20000004006 */
[----:B------:R-:W-:Y:S01]  /*08d0*/  FFMA.SAT R9, R5, R8, 0.5 ;  /* 0x3f00000005097423 */ /* 0x000fe20000002008 */
[----:B------:R1:W3:Y:S01]  /*08e0*/  MUFU.EX2 R24, R14 ;  /* 0x0000000e00187308 */ /* 0x0002e20000000800 */
[----:B------:R-:W-:Y:S01]  /*08f0*/  FFMA R26, R19, 1.925963033500011079e-08, R26 ;  /* 0x32a57060131a7823 */ /* 0x000fe2000000001a */
[----:B------:R-:W-:Y:S01]  /*0900*/  FFMA R19, R29, 1.925963033500011079e-08, R28 ;  /* 0x32a570601d137823 */ /* 0x000fe2000000001c */
[-C--:B------:R-:W-:Y:S01]  /*0910*/  FFMA.RM R8, R9, R6.reuse, 12582913 ;  /* 0x4b40000109087423 */ /* 0x080fe20000004006 */
[----:B------:R-:W-:Y:S01]  /*0920*/  FFMA.RM R6, R23, R6, 12582913 ;  /* 0x4b40000117067423 */ /* 0x000fe20000004006 */
[----:B--2---:R-:W-:Y:S01]  /*0930*/  FMUL R9, R0, R13 ;  /* 0x0000000d00097220 */ /* 0x004fe20000400000 */
[----:B------:R-:W-:Y:S02]  /*0940*/  SHF.L.U32 R4, R4, 0x17, RZ ;  /* 0x0000001704047819 */ /* 0x000fe400000006ff */
[----:B------:R-:W2:Y:S01]  /*0950*/  MUFU.EX2 R15, R15 ;  /* 0x0000000f000f7308 */ /* 0x000ea20000000800 */
[----:B-1----:R-:W-:Y:S01]  /*0960*/  FADD R14, R12, -12583039 ;  /* 0xcb40007f0c0e7421 */ /* 0x002fe20000000000 */
[----:B------:R-:W-:-:S02]  /*0970*/  SHF.L.U32 R11, R11, 0x17, RZ ;  /* 0x000000170b0b7819 */ /* 0x000fc400000006ff */
[----:B------:R-:W-:Y:S01]  /*0980*/  SHF.L.U32 R12, R12, 0x17, RZ ;  /* 0x000000170c0c7819 */ /* 0x000fe200000006ff */
[----:B------:R-:W-:-:S03]  /*0990*/  FFMA R28, R27, 1.4426950216293334961, -R14 ;  /* 0x3fb8aa3b1b1c7823 */ /* 0x000fc6000000080e */
[----:B------:R-:W1:Y:S01]  /*09a0*/  MUFU.EX2 R14, R26 ;  /* 0x0000001a000e7308 */ /* 0x000e620000000800 */
[----:B------:R-:W-:Y:S01]  /*09b0*/  FFMA R23, R27, 1.925963033500011079e-08, R28 ;  /* 0x32a570601b177823 */ /* 0x000fe2000000001c */
[----:B------:R-:W-:Y:S01]  /*09c0*/  FADD R28, R8, -12583039 ;  /* 0xcb40007f081c7421 */ /* 0x000fe20000000000 */
[----:B------:R-:W-:Y:S01]  /*09d0*/  SHF.L.U32 R27, R2, 0x17, RZ ;  /* 0x00000017021b7819 */ /* 0x000fe200000006ff */
[C---:B------:R-:W-:Y:S01]  /*09e0*/  FADD R2, R6.reuse, -12583039 ;  /* 0xcb40007f06027421 */ /* 0x040fe20000000000 */
[----:B------:R-:W-:Y:S01]  /*09f0*/  SHF.L.U32 R6, R6, 0x17, RZ ;  /* 0x0000001706067819 */ /* 0x000fe200000006ff */
[----:B------:R-:W-:Y:S02]  /*0a00*/  FFMA R28, R5, 1.4426950216293334961, -R28 ;  /* 0x3fb8aa3b051c7823 */ /* 0x000fe4000000081c */
[----:B------:R-:W4:Y:S01]  /*0a10*/  MUFU.EX2 R19, R19 ;  /* 0x0000001300137308 */ /* 0x000f220000000800 */
[----:B---3--:R-:W-:Y:S01]  /*0a20*/  FMUL R0, R27, R24 ;  /* 0x000000181b007220 */ /* 0x008fe20000400000 */
[----:B------:R-:W-:Y:S01]  /*0a30*/  FFMA R28, R5, 1.925963033500011079e-08, R28 ;  /* 0x32a57060051c7823 */ /* 0x000fe2000000001c */
[----:B------:R-:W-:Y:S01]  /*0a40*/  SHF.L.U32 R5, R3, 0x17, RZ ;  /* 0x0000001703057819 */ /* 0x000fe200000006ff */
[----:B------:R-:W-:Y:S01]  /*0a50*/  FADD R3, RZ, R9 ;  /* 0x00000009ff037221 */ /* 0x000fe20000000000 */
[----:B------:R-:W-:-:S03]  /*0a60*/  FFMA R24, R25, 1.4426950216293334961, -R2 ;  /* 0x3fb8aa3b19187823 */ /* 0x000fc60000000802 */
[----:B------:R-:W3:Y:S01]  /*0a70*/  MUFU.EX2 R23, R23 ;  /* 0x0000001700177308 */ /* 0x000ee20000000800 */
[----:B------:R-:W-:Y:S01]  /*0a80*/  FMUL R2, R5, R22 ;  /* 0x0000001605027220 */ /* 0x000fe20000400000 */
[----:B------:R-:W-:Y:S01]  /*0a90*/  FADD R5, R3, R0 ;  /* 0x0000000003057221 */ /* 0x000fe20000000000 */
[----:B------:R-:W-:Y:S01]  /*0aa0*/  FFMA R24, R25, 1.925963033500011079e-08, R24 ;  /* 0x32a5706019187823 */ /* 0x000fe20000000018 */
[----:B--2---:R-:W-:Y:S01]  /*0ab0*/  FMUL R3, R4, R15 ;  /* 0x0000000f04037220 */ /* 0x004fe20000400000 */
[----:B------:R-:W-:Y:S01]  /*0ac0*/  SHF.L.U32 R22, R7, 0x17, RZ ;  /* 0x0000001707167819 */ /* 0x000fe200000006ff */
[----:B------:R-:W-:Y:S01]  /*0ad0*/  FADD R4, R5, R2 ;  /* 0x0000000205047221 */ /* 0x000fe20000000000 */
[----:B-1----:R-:W-:Y:S01]  /*0ae0*/  FMUL R5, R11, R14 ;  /* 0x0000000e0b057220 */ /* 0x002fe20000400000 */
[----:B------:R-:W1:Y:S02]  /*0af0*/  MUFU.EX2 R13, R28 ;  /* 0x0000001c000d7308 */ /* 0x000e640000000800 */
[----:B------:R-:W-:Y:S01]  /*0b00*/  FADD R14, R4, R3 ;  /* 0x00000003040e7221 */ /* 0x000fe20000000000 */
[----:B----4-:R-:W-:-:S03]  /*0b10*/  FMUL R4, R22, R19 ;  /* 0x0000001316047220 */ /* 0x010fc60000400000 */
[----:B------:R-:W-:Y:S01]  /*0b20*/  FADD R7, R14, R5 ;  /* 0x000000050e077221 */ /* 0x000fe20000000000 */
[----:B------:R-:W-:Y:S01]  /*0b30*/  SHF.L.U32 R14, R8, 0x17, RZ ;  /* 0x00000017080e7819 */ /* 0x000fe200000006ff */
[----:B------:R-:W2:Y:S01]  /*0b40*/  MUFU.EX2 R15, R24 ;  /* 0x00000018000f7308 */ /* 0x000ea20000000800 */
[----:B---3--:R-:W-:Y:S01]  /*0b50*/  FMUL R8, R12, R23 ;  /* 0x000000170c087220 */ /* 0x008fe20000400000 */
[----:B------:R-:W-:-:S04]  /*0b60*/  FADD R11, R7, R4 ;  /* 0x00000004070b7221 */ /* 0x000fc80000000000 */
[----:B------:R-:W-:Y:S01]  /*0b70*/  FADD R12, R11, R8 ;  /* 0x000000080b0c7221 */ /* 0x000fe20000000000 */
[----:B-1----:R-:W-:-:S04]  /*0b80*/  FMUL R7, R14, R13 ;  /* 0x0000000d0e077220 */ /* 0x002fc80000400000 */
[----:B------:R-:W-:Y:S01]  /*0b90*/  FADD R13, R12, R7 ;  /* 0x000000070c0d7221 */ /* 0x000fe20000000000 */
[----:B--2---:R-:W-:-:S04]  /*0ba0*/  FMUL R6, R6, R15 ;  /* 0x0000000f06067220 */ /* 0x004fc80000400000 */
        /* <DEDUP_REMOVED lines=10> */
.L_x_3861:
        /* <DEDUP_REMOVED lines=10> */
[----:B------:R-:W-:Y:S01]  /*0cf0*/  IMAD.MOV.U32 R12, RZ, RZ, R19 ;  /* 0x000000ffff0c7224 */ /* 0x000fe200078e0013 */
[----:B------:R-:W-:-:S07]  /*0d00*/  MOV R22, 0xd20 ;  /* 0x00000d2000167802 */ /* 0x000fce0000000f00 */
[----:B01----:R-:W-:Y:S05]  /*0d10*/  CALL.REL.NOINC `($__internal_57_$__cuda_sm3x_div_rn_noftz_f32_slowpath) ;  /* 0x00000014000c7944 */ /* 0x003fea0003c00000 */
[----:B------:R-:W-:-:S07]  /*0d20*/  MOV R11, R9 ;  /* 0x00000009000b7202 */ /* 0x000fce0000000f00 */
.L_x_3832:
[----:B------:R-:W-:Y:S05]  /*0d30*/  BSYNC.RECONVERGENT B0 ;  /* 0x0000000000007941 */ /* 0x000fea0003800200 */
.L_x_3831:
        /* <DEDUP_REMOVED lines=12> */
[----:B01----:R-:W-:Y:S05]  /*0e00*/  CALL.REL.NOINC `($__internal_57_$__cuda_sm3x_div_rn_noftz_f32_slowpath) ;  /* 0x0000001000d07944 */ /* 0x003fea0003c00000 */
[----:B------:R-:W-:-:S07]  /*0e10*/  MOV R14, R9 ;  /* 0x00000009000e7202 */ /* 0x000fce0000000f00 */
.L_x_3834:
[----:B------:R-:W-:Y:S05]  /*0e20*/  BSYNC.RECONVERGENT B0 ;  /* 0x0000000000007941 */ /* 0x000fea0003800200 */
.L_x_3833:
        /* <DEDUP_REMOVED lines=14> */
.L_x_3836:
[----:B------:R-:W-:Y:S05]  /*0f10*/  BSYNC.RECONVERGENT B0 ;  /* 0x0000000000007941 */ /* 0x000fea0003800200 */
.L_x_3835:
        /* <DEDUP_REMOVED lines=14> */
.L_x_3838:
[----:B------:R-:W-:Y:S05]  /*1000*/  BSYNC.RECONVERGENT B0 ;  /* 0x0000000000007941 */ /* 0x000fea0003800200 */
.L_x_3837:
        /* <DEDUP_REMOVED lines=14> */
.L_x_3840:
[----:B------:R-:W-:Y:S05]  /*10f0*/  BSYNC.RECONVERGENT B0 ;  /* 0x0000000000007941 */ /* 0x000fea0003800200 */
.L_x_3839:
        /* <DEDUP_REMOVED lines=13> */
[----:B------:R-:W-:-:S07]  /*11d0*/  IMAD.MOV.U32 R5, RZ, RZ, R9 ;  /* 0x000000ffff057224 */ /* 0x000fce00078e0009 */
.L_x_3842:
[----:B------:R-:W-:Y:S05]  /*11e0*/  BSYNC.RECONVERGENT B0 ;  /* 0x0000000000007941 */ /* 0x000fea0003800200 */
.L_x_3841:
        /* <DEDUP_REMOVED lines=14> */
.L_x_3844:
[----:B------:R-:W-:Y:S05]  /*12d0*/  BSYNC.RECONVERGENT B0 ;  /* 0x0000000000007941 */ /* 0x000fea0003800200 */
.L_x_3843:
        /* <DEDUP_REMOVED lines=14> */
.L_x_3846:
[----:B------:R-:W-:Y:S05]  /*13c0*/  BSYNC.RECONVERGENT B0 ;  /* 0x0000000000007941 */ /* 0x000fea0003800200 */
.L_x_3845:
        /* <DEDUP_REMOVED lines=14> */
.L_x_3848:
[----:B------:R-:W-:Y:S05]  /*14b0*/  BSYNC.RECONVERGENT B0 ;  /* 0x0000000000007941 */ /* 0x000fea0003800200 */
.L_x_3847:
        /* <DEDUP_REMOVED lines=17> */
[----:B------:R-:W-:Y:S02]  /*15d0*/  R2UR UR12, R16 ;  /* 0x00000000100c72ca */ /* 0x000fe400000e0000 */
[----:B------:R-:W-:Y:S02]  /*15e0*/  LEA.HI.X.SX32 R10, R21, R10, 0x1, P0 ;  /* 0x0000000a150a7211 */ /* 0x000fe400000f0eff */
[----:B------:R-:W-:Y:S02]  /*15f0*/  ISETP.GE.U32.AND P0, PT, R18, UR44, PT ;  /* 0x0000002c12007c0c */ /* 0x000fe4000bf06070 */
        /* <DEDUP_REMOVED lines=9> */
[----:B------:R-:W-:Y:S01]  /*1690*/  PRMT R5, R0, 0x7632, R5 ;  /* 0x0000763200057816 */ /* 0x000fe20000000005 */
[----:B------:R3:W-:Y:S01]  /*16a0*/  STG.E.U16 desc[UR4][R6.64], R11 ;  /* 0x0000000b06007986 */ /* 0x0007e2000c101504 */
[----:B------:R-:W-:Y:S02]  /*16b0*/  PRMT R8, R11, 0x7632, R8 ;  /* 0x000076320b087816 */ /* 0x000fe40000000008 */
[----:B------:R-:W-:Y:S01]  /*16c0*/  F2FP.BF16.F32.PACK_AB R12, RZ, R12 ;  /* 0x0000000cff0c723e */ /* 0x000fe200000010ff */
[----:B------:R3:W-:Y:S01]  /*16d0*/  STG.E.U16 desc[UR10][R6.64+0xc0], R5 ;  /* 0x0000c00506007986 */ /* 0x0007e2000c10150a */
[----:B------:R-:W-:Y:S02]  /*16e0*/  PRMT R4, R3, 0x7632, R4 ;  /* 0x0000763203047816 */ /* 0x000fe40000000004 */
[----:B--2---:R-:W-:Y:S01]  /*16f0*/  PRMT R0, R2, 0x7632, R0 ;  /* 0x0000763202007816 */ /* 0x004fe20000000000 */
        /* <DEDUP_REMOVED lines=8> */
.L_x_3830:
[----:B------:R-:W-:Y:S01]  /*1780*/  BSSY B0, `(.L_x_3850) ;  /* 0x0000007000007945 */ /* 0x000fe20003800000 */
[----:B------:R-:W-:Y:S02]  /*1790*/  MOV R12, 0x10 ;  /* 0x00000010000c7802 */ /* 0x000fe40000000f00 */
[----:B------:R-:W-:Y:S02]  /*17a0*/  MOV R11, 0x1f ;  /* 0x0000001f000b7802 */ /* 0x000fe40000000f00 */
[----:B------:R-:W-:-:S07]  /*17b0*/  MOV R15, 0xffffffff ;  /* 0xffffffff000f7802 */ /* 0x000fce0000000f00 */
[----:B0-----:R-:W-:Y:S05]  /*17c0*/  WARPSYNC.COLLECTIVE R15, `(.L_x_3851) ;  /* 0x000000000f087348 */ /* 0x001fea0003c00000 */
[----:B------:R1:W2:Y:S02]  /*17d0*/  SHFL.BFLY P6, R14, R13, R12, R11 ;  /* 0x0c00000c0d0e7389 */ /* 0x0002a400000c000b */
[----:B012---:R-:W-:Y:S05]  /*17e0*/  ENDCOLLECTIVE ;  /* 0x000000000000791b */ /* 0x007fea0003800000 */
.L_x_3851:
[----:B------:R-:W-:Y:S05]  /*17f0*/  BSYNC B0 ;  /* 0x0000000000007941 */ /* 0x000fea0003800000 */
.L_x_3850:
        /* <DEDUP_REMOVED lines=8> */
.L_x_3852:
[----:B------:R-:W-:Y:S01]  /*1880*/  HFMA2 R12, -RZ, RZ, 0, 2.384185791015625e-07 ;  /* 0x00000004ff0c7431 */ /* 0x000fe200000001ff */
[----:B------:R-:W-:-:S04]  /*1890*/  FMNMX R0, R13, R14, !PT ;  /* 0x0000000e0d007209 */ /* 0x000fc80007800000 */
[----:B------:R-:W-:-:S07]  /*18a0*/  MOV R13, R0 ;  /* 0x00000000000d7202 */ /* 0x000fce0000000f00 */
[----:B------:R-:W-:Y:S05]  /*18b0*/  WARPSYNC.COLLECTIVE R15, `(.L_x_3853) ;  /* 0x000000000f087348 */ /* 0x000fea0003c00000 */
[----:B------:R0:W1:Y:S02]  /*18c0*/  SHFL.BFLY P6, R14, R13, R12, R11 ;  /* 0x0c00000c0d0e7389 */ /* 0x00006400000c000b */
[----:B01----:R-:W-:Y:S05]  /*18d0*/  ENDCOLLECTIVE ;  /* 0x000000000000791b */ /* 0x003fea0003800000 */
.L_x_3853:
[----:B------:R-:W-:Y:S01]  /*18e0*/  HFMA2 R12, -RZ, RZ, 0, 1.1920928955078125e-07 ;  /* 0x00000002ff0c7431 */ /* 0x000fe200000001ff */
[----:B------:R-:W-:-:S04]  /*18f0*/  FMNMX R2, R0, R14, !PT ;  /* 0x0000000e00027209 */ /* 0x000fc80007800000 */
[----:B------:R-:W-:-:S07]  /*1900*/  MOV R13, R2 ;  /* 0x00000002000d7202 */ /* 0x000fce0000000f00 */
[----:B------:R-:W-:Y:S05]  /*1910*/  WARPSYNC.COLLECTIVE R15, `(.L_x_3854) ;  /* 0x000000000f087348 */ /* 0x000fea0003c00000 */
[----:B------:R0:W1:Y:S02]  /*1920*/  SHFL.BFLY P6, R14, R13, R12, R11 ;  /* 0x0c00000c0d0e7389 */ /* 0x00006400000c000b */
[----:B01----:R-:W-:Y:S05]  /*1930*/  ENDCOLLECTIVE ;  /* 0x000000000000791b */ /* 0x003fea0003800000 */
.L_x_3854:
[----:B------:R-:W-:Y:S01]  /*1940*/  HFMA2 R12, -RZ, RZ, 0, 5.9604644775390625e-08 ;  /* 0x00000001ff0c7431 */ /* 0x000fe200000001ff */
[----:B------:R-:W-:-:S04]  /*1950*/  FMNMX R3, R2, R14, !PT ;  /* 0x0000000e02037209 */ /* 0x000fc80007800000 */
[----:B------:R-:W-:-:S07]  /*1960*/  MOV R13, R3 ;  /* 0x00000003000d7202 */ /* 0x000fce0000000f00 */
[----:B------:R-:W-:Y:S05]  /*1970*/  WARPSYNC.COLLECTIVE R15, `(.L_x_3855) ;  /* 0x000000000f087348 */ /* 0x000fea0003c00000 */
[----:B------:R0:W1:Y:S02]  /*1980*/  SHFL.BFLY P6, R14, R13, R12, R11 ;  /* 0x0c00000c0d0e7389 */ /* 0x00006400000c000b */
[----:B01----:R-:W-:Y:S05]  /*1990*/  ENDCOLLECTIVE ;  /* 0x000000000000791b */ /* 0x003fea0003800000 */
.L_x_3855:
[----:B------:R-:W-:-:S05]  /*19a0*/  FMNMX R14, R3, R14, !PT ;  /* 0x0000000e030e7209 */ /* 0x000fca0007800000 */
[--C-:B------:R-:W-:Y:S01]  /*19b0*/  FADD R3, R7, -R14.reuse ;  /* 0x8000000e07037221 */ /* 0x100fe20000000000 */
[----:B------:R-:W-:Y:S02]  /*19c0*/  HFMA2 R7, -RZ, RZ, 3.7421875, 0 ;  /* 0x437c0000ff077431 */ /* 0x000fe400000001ff */
[--C-:B------:R-:W-:Y:S01]  /*19d0*/  FADD R9, R9, -R14.reuse ;  /* 0x8000000e09097221 */ /* 0x100fe20000000000 */
[--C-:B------:R-:W-:Y:S01]  /*19e0*/  FADD R23, R23, -R14.reuse ;  /* 0x8000000e17177221 */ /* 0x100fe20000000000 */
[--C-:B------:R-:W-:Y:S01]  /*19f0*/  FADD R11, R4, -R14.reuse ;  /* 0x8000000e040b7221 */ /* 0x100fe20000000000 */
[-C--:B------:R-:W-:Y:S01]  /*1a00*/  FFMA.SAT R8, R3, R6.reuse, 0.5 ;  /* 0x3f00000003087423 */ /* 0x080fe20000002006 */
[-C--:B------:R-:W-:Y:S01]  /*1a10*/  FFMA.SAT R0, R9, R6.reuse, 0.5 ;  /* 0x3f00000009007423 */ /* 0x080fe20000002006 */
[-C--:B------:R-:W-:Y:S01]  /*1a20*/  FFMA.SAT R4, R23, R6.reuse, 0.5 ;  /* 0x3f00000017047423 */ /* 0x080fe20000002006 */
[--C-:B------:R-:W-:Y:S01]  /*1a30*/  FADD R5, R5, -R14.reuse ;  /* 0x8000000e05057221 */ /* 0x100fe20000000000 */
[--C-:B------:R-:W-:Y:S01]  /*1a40*/  FADD R19, R19, -R14.reuse ;  /* 0x8000000e13137221 */ /* 0x100fe20000000000 */
[--C-:B------:R-:W-:Y:S01]  /*1a50*/  FADD R29, R29, -R14.reuse ;  /* 0x8000000e1d1d7221 */ /* 0x100fe20000000000 */
[-C--:B------:R-:W-:Y:S01]  /*1a60*/  FFMA.RM R0, R0, R7.reuse, 12582913 ;  /* 0x4b40000100007423 */ /* 0x080fe20000004007 */
[-C--:B------:R-:W-:Y:S01]  /*1a70*/  FFMA.RM R4, R4, R7.reuse, 12582913 ;  /* 0x4b40000104047423 */ /* 0x080fe20000004007 */
[-C--:B------:R-:W-:Y:S01]  /*1a80*/  FFMA.RM R8, R8, R7.reuse, 12582913 ;  /* 0x4b40000108087423 */ /* 0x080fe20000004007 */
[-C--:B------:R-:W-:Y:S01]  /*1a90*/  FFMA.SAT R12, R19, R6.reuse, 0.5 ;  /* 0x3f000000130c7423 */ /* 0x080fe20000002006 */
[C---:B------:R-:W-:Y:S01]  /*1aa0*/  FADD R2, R0.reuse, -12583039 ;  /* 0xcb40007f00027421 */ /* 0x040fe20000000000 */
[----:B------:R-:W-:Y:S01]  /*1ab0*/  SHF.L.U32 R0, R0, 0x17, RZ ;  /* 0x0000001700007819 */ /* 0x000fe200000006ff */
[--C-:B------:R-:W-:Y:S01]  /*1ac0*/  FADD R27, R27, -R14.reuse ;  /* 0x8000000e1b1b7221 */ /* 0x100fe20000000000 */
[----:B------:R-:W-:Y:S01]  /*1ad0*/  FADD R25, R25, -R14 ;  /* 0x8000000e19197221 */ /* 0x000fe20000000000 */
[----:B------:R-:W-:Y:S01]  /*1ae0*/  FFMA R2, R9, 1.4426950216293334961, -R2 ;  /* 0x3fb8aa3b09027823 */ /* 0x000fe20000000802 */
[-C--:B------:R-:W-:Y:S01]  /*1af0*/  FFMA.SAT R14, R29, R6.reuse, 0.5 ;  /* 0x3f0000001d0e7423 */ /* 0x080fe20000002006 */
[-C--:B------:R-:W-:Y:S01]  /*1b00*/  FFMA.RM R12, R12, R7.reuse, 12582913 ;  /* 0x4b4000010c0c7423 */ /* 0x080fe20000004007 */
[----:B------:R-:W-:Y:S01]  /*1b10*/  FFMA.SAT R22, R11, R6, 0.5 ;  /* 0x3f0000000b167423 */ /* 0x000fe20000002006 */
[----:B------:R-:W-:Y:S01]  /*1b20*/  FFMA R2, R9, 1.925963033500011079e-08, R2 ;  /* 0x32a5706009027823 */ /* 0x000fe20000000002 */
[----:B------:R-:W-:-:S02]  /*1b30*/  FFMA.RM R14, R14, R7, 12582913 ;  /* 0x4b4000010e0e7423 */ /* 0x000fc40000004007 */
[----:B------:R-:W-:Y:S01]  /*1b40*/  FFMA.RM R22, R22, R7, 12582913 ;  /* 0x4b40000116167423 */ /* 0x000fe20000004007 */
[----:B------:R0:W1:Y:S02]  /*1b50*/  MUFU.EX2 R9, R2 ;  /* 0x0000000200097308 */ /* 0x0000640000000800 */
        /* <DEDUP_REMOVED lines=20> */
[C---:B0-----:R-:W-:Y:S01]  /*1ca0*/  FADD R8, R14.reuse, -12583039 ;  /* 0xcb40007f0e087421 */ /* 0x041fe20000000000 */
[----:B------:R-:W-:-:S03]  /*1cb0*/  IMAD.SHL.U32 R14, R14, 0x800000, RZ ;  /* 0x008000000e0e7824 */ /* 0x000fc600078e00ff */
[C---:B------:R-:W-:Y:S01]  /*1cc0*/  FFMA R8, R29.reuse, 1.4426950216293334961, -R8 ;  /* 0x3fb8aa3b1d087823 */ /* 0x040fe20000000808 */
[----:B--2---:R-:W-:Y:S01]  /*1cd0*/  FMUL R3, R4, R5 ;  /* 0x0000000504037220 */ /* 0x004fe20000400000 */
[C---:B------:R-:W-:Y:S02]  /*1ce0*/  FADD R4, R12.reuse, -12583039 ;  /* 0xcb40007f0c047421 */ /* 0x040fe40000000000 */
[----:B------:R-:W-:Y:S01]  /*1cf0*/  FFMA R8, R29, 1.925963033500011079e-08, R8 ;  /* 0x32a570601d087823 */ /* 0x000fe20000000008 */
[----:B------:R-:W-:Y:S01]  /*1d00*/  SHF.L.U32 R5, R12, 0x17, RZ ;  /* 0x000000170c057819 */ /* 0x000fe200000006ff */
[-C--:B------:R-:W-:Y:S01]  /*1d10*/  FFMA.SAT R12, R27, R6.reuse, 0.5 ;  /* 0x3f0000001b0c7423 */ /* 0x080fe20000002006 */
[----:B------:R-:W-:Y:S01]  /*1d20*/  FFMA R4, R19, 1.4426950216293334961, -R4 ;  /* 0x3fb8aa3b13047823 */ /* 0x000fe20000000804 */
[----:B------:R0:W-:Y:S01]  /*1d30*/  MUFU.EX2 R13, R8 ;  /* 0x00000008000d7308 */ /* 0x0001e20000000800 */
[----:B------:R-:W-:Y:S01]  /*1d40*/  FFMA.SAT R6, R25, R6, 0.5 ;  /* 0x3f00000019067423 */ /* 0x000fe20000002006 */
[----:B------:R-:W-:Y:S01]  /*1d50*/  FFMA.RM R12, R12, R7, 12582913 ;  /* 0x4b4000010c0c7423 */ /* 0x000fe20000004007 */
[----:B------:R-:W-:-:S02]  /*1d60*/  FFMA R4, R19, 1.925963033500011079e-08, R4 ;  /* 0x32a5706013047823 */ /* 0x000fc40000000004 */
[----:B------:R-:W-:Y:S01]  /*1d70*/  FFMA.RM R15, R6, R7, 12582913 ;  /* 0x4b400001060f7423 */ /* 0x000fe20000004007 */
[----:B------:R-:W-:Y:S01]  /*1d80*/  FADD R6, R22, -12583039 ;  /* 0xcb40007f16067421 */ /* 0x000fe20000000000 */
[----:B------:R-:W-:Y:S02]  /*1d90*/  FADD R7, RZ, R9 ;  /* 0x00000009ff077221 */ /* 0x000fe40000000000 */
[----:B------:R-:W1:Y:S01]  /*1da0*/  MUFU.EX2 R4, R4 ;  /* 0x0000000400047308 */ /* 0x000e620000000800 */
[----:B------:R-:W-:Y:S01]  /*1db0*/  FFMA R6, R11, 1.4426950216293334961, -R6 ;  /* 0x3fb8aa3b0b067823 */ /* 0x000fe20000000806 */
[----:B------:R-:W-:Y:S01]  /*1dc0*/  FADD R7, R7, R0 ;  /* 0x0000000007077221 */ /* 0x000fe20000000000 */
[----:B0-----:R-:W-:Y:S01]  /*1dd0*/  SHF.L.U32 R8, R12, 0x17, RZ ;  /* 0x000000170c087819 */ /* 0x001fe200000006ff */
[----:B-1----:R-:W-:Y:S01]  /*1de0*/  FMUL R5, R5, R4 ;  /* 0x0000000405057220 */ /* 0x002fe20000400000 */
[----:B------:R-:W-:Y:S01]  /*1df0*/  FMUL R4, R14, R13 ;  /* 0x0000000d0e047220 */ /* 0x000fe20000400000 */
[----:B------:R-:W-:Y:S01]  /*1e00*/  FADD R14, R12, -12583039 ;  /* 0xcb40007f0c0e7421 */ /* 0x000fe20000000000 */
[----:B------:R-:W-:Y:S01]  /*1e10*/  FFMA R13, R11, 1.925963033500011079e-08, R6 ;  /* 0x32a570600b0d7823 */ /* 0x000fe20000000006 */
[----:B------:R-:W-:-:S02]  /*1e20*/  FADD R6, R15, -12583039 ;  /* 0xcb40007f0f067421 */ /* 0x000fc40000000000 */
[----:B------:R-:W-:Y:S01]  /*1e30*/  FFMA R14, R27, 1.4426950216293334961, -R14 ;  /* 0x3fb8aa3b1b0e7823 */ /* 0x000fe2000000080e */
[----:B------:R-:W0:Y:S01]  /*1e40*/  MUFU.EX2 R12, R13 ;  /* 0x0000000d000c7308 */ /* 0x000e220000000800 */
[----:B------:R-:W-:Y:S02]  /*1e50*/  FFMA R6, R25, 1.4426950216293334961, -R6 ;  /* 0x3fb8aa3b19067823 */ /* 0x000fe40000000806 */
[----:B------:R-:W-:Y:S02]  /*1e60*/  FFMA R14, R27, 1.925963033500011079e-08, R14 ;  /* 0x32a570601b0e7823 */ /* 0x000fe4000000000e */
[----:B------:R-:W-:Y:S01]  /*1e70*/  FFMA R25, R25, 1.925963033500011079e-08, R6 ;  /* 0x32a5706019197823 */ /* 0x000fe20000000006 */
[----:B------:R-:W-:Y:S01]  /*1e80*/  FADD R6, R7, R2 ;  /* 0x0000000207067221 */ /* 0x000fe20000000000 */
[----:B------:R-:W-:Y:S01]  /*1e90*/  SHF.L.U32 R7, R22, 0x17, RZ ;  /* 0x0000001716077819 */ /* 0x000fe200000006ff */
[----:B------:R-:W1:Y:S02]  /*1ea0*/  MUFU.EX2 R11, R14 ;  /* 0x0000000e000b7308 */ /* 0x000e640000000800 */
[----:B------:R-:W-:-:S06]  /*1eb0*/  FADD R6, R6, R3 ;  /* 0x0000000306067221 */ /* 0x000fcc0000000000 */
[----:B------:R-:W2:Y:S01]  /*1ec0*/  MUFU.EX2 R25, R25 ;  /* 0x0000001900197308 */ /* 0x000ea20000000800 */
[----:B0-----:R-:W-:Y:S01]  /*1ed0*/  FMUL R7, R7, R12 ;  /* 0x0000000c07077220 */ /* 0x001fe20000400000 */
[----:B-1----:R-:W-:Y:S01]  /*1ee0*/  FMUL R8, R8, R11 ;  /* 0x0000000b08087220 */ /* 0x002fe20000400000 */
[----:B------:R-:W-:Y:S01]  /*1ef0*/  FADD R11, R6, R5 ;  /* 0x00000005060b7221 */ /* 0x000fe20000000000 */
[----:B------:R-:W-:Y:S02]  /*1f00*/  SHF.L.U32 R6, R15, 0x17, RZ ;  /* 0x000000170f067819 */ /* 0x000fe400000006ff */
[----:B------:R-:W-:Y:S01]  /*1f10*/  MOV R15, 0xffffffff ;  /* 0xffffffff000f7802 */ /* 0x000fe20000000f00 */
[----:B------:R-:W-:Y:S02]  /*1f20*/  FADD R11, R11, R4 ;  /* 0x000000040b0b7221 */ /* 0x000fe40000000000 */
[----:B--2---:R-:W-:Y:S02]  /*1f30*/  FMUL R6, R6, R25 ;  /* 0x0000001906067220 */ /* 0x004fe40000400000 */
        /* <DEDUP_REMOVED lines=8> */
.L_x_3856:
[----:B------:R-:W-:Y:S02]  /*1fc0*/  HFMA2 R12, -RZ, RZ, 0, 4.76837158203125e-07 ;  /* 0x00000008ff0c7431 */ /* 0x000fe400000001ff */
[----:B------:R-:W-:-:S05]  /*1fd0*/  FADD R19, R13, R14 ;  /* 0x0000000e0d137221 */ /* 0x000fca0000000000 */
[----:B------:R-:W-:-:S07]  /*1fe0*/  MOV R13, R19 ;  /* 0x00000013000d7202 */ /* 0x000fce0000000f00 */
[----:B------:R-:W-:Y:S05]  /*1ff0*/  WARPSYNC.COLLECTIVE R15, `(.L_x_3857) ;  /* 0x000000000f087348 */ /* 0x000fea0003c00000 */
[----:B------:R0:W1:Y:S02]  /*2000*/  SHFL.BFLY P6, R14, R13, R12, R11 ;  /* 0x0c00000c0d0e7389 */ /* 0x00006400000c000b */
[----:B01----:R-:W-:Y:S05]  /*2010*/  ENDCOLLECTIVE ;  /* 0x000000000000791b */ /* 0x003fea0003800000 */
.L_x_3857:
[----:B------:R-:W-:Y:S02]  /*2020*/  HFMA2 R12, -RZ, RZ, 0, 2.384185791015625e-07 ;  /* 0x00000004ff0c7431 */ /* 0x000fe400000001ff */
[----:B------:R-:W-:-:S05]  /*2030*/  FADD R22, R19, R14 ;  /* 0x0000000e13167221 */ /* 0x000fca0000000000 */
[----:B------:R-:W-:-:S07]  /*2040*/  MOV R13, R22 ;  /* 0x00000016000d7202 */ /* 0x000fce0000000f00 */
[----:B------:R-:W-:Y:S05]  /*2050*/  WARPSYNC.COLLECTIVE R15, `(.L_x_3858) ;  /* 0x000000000f087348 */ /* 0x000fea0003c00000 */
[----:B------:R0:W1:Y:S02]  /*2060*/  SHFL.BFLY P6, R14, R13, R12, R11 ;  /* 0x0c00000c0d0e7389 */ /* 0x00006400000c000b */
[----:B01----:R-:W-:Y:S05]  /*2070*/  ENDCOLLECTIVE ;  /* 0x000000000000791b */ /* 0x003fea0003800000 */
.L_x_3858:
[----:B------:R-:W-:Y:S02]  /*2080*/  HFMA2 R12, -RZ, RZ, 0, 1.1920928955078125e-07 ;  /* 0x00000002ff0c7431 */ /* 0x000fe400000001ff */
[----:B------:R-:W-:-:S05]  /*2090*/  FADD R23, R22, R14 ;  /* 0x0000000e16177221 */ /* 0x000fca0000000000 */
[----:B------:R-:W-:-:S07]  /*20a0*/  MOV R13, R23 ;  /* 0x00000017000d7202 */ /* 0x000fce0000000f00 */
[----:B------:R-:W-:Y:S05]  /*20b0*/  WARPSYNC.COLLECTIVE R15, `(.L_x_3859) ;  /* 0x000000000f087348 */ /* 0x000fea0003c00000 */
[----:B------:R0:W1:Y:S02]  /*20c0*/  SHFL.BFLY P6, R14, R13, R12, R11 ;  /* 0x0c00000c0d0e7389 */ /* 0x00006400000c000b */
[----:B01----:R-:W-:Y:S05]  /*20d0*/  ENDCOLLECTIVE ;  /* 0x000000000000791b */ /* 0x003fea0003800000 */
.L_x_3859:
[----:B------:R-:W-:Y:S02]  /*20e0*/  HFMA2 R12, -RZ, RZ, 0, 5.9604644775390625e-08 ;  /* 0x00000001ff0c7431 */ /* 0x000fe400000001ff */
[----:B------:R-:W-:-:S05]  /*20f0*/  FADD R24, R23, R14 ;  /* 0x0000000e17187221 */ /* 0x000fca0000000000 */
[----:B------:R-:W-:-:S07]  /*2100*/  MOV R13, R24 ;  /* 0x00000018000d7202 */ /* 0x000fce0000000f00 */
[----:B------:R-:W-:Y:S05]  /*2110*/  WARPSYNC.COLLECTIVE R15, `(.L_x_3860) ;  /* 0x000000000f087348 */ /* 0x000fea0003c00000 */
[----:B------:R0:W1:Y:S02]  /*2120*/  SHFL.BFLY P6, R14, R13, R12, R11 ;  /* 0x0c00000c0d0e7389 */ /* 0x00006400000c000b */
[----:B01----:R-:W-:Y:S05]  /*2130*/  ENDCOLLECTIVE ;  /* 0x000000000000791b */ /* 0x003fea0003800000 */
.L_x_3860:
[----:B------:R-:W-:Y:S05]  /*2140*/  BRA `(.L_x_3861) ;  /* 0xffffffe800c07947 */ /* 0x000fea000383ffff */
        .weak           $__internal_57_$__cuda_sm3x_div_rn_noftz_f32_slowpath
        .type           $__internal_57_$__cuda_sm3x_div_rn_noftz_f32_slowpath,@function
        .size           $__internal_57_$__cuda_sm3x_div_rn_noftz_f32_slowpath,(.L_x_25509 - $__internal_57_$__cuda_sm3x_div_rn_noftz_f32_slowpath)
$__internal_57_$__cuda_sm3x_div_rn_noftz_f32_slowpath:
        /* <DEDUP_REMOVED lines=34> */
.L_x_3863:
        /* <DEDUP_REMOVED lines=51> */
.L_x_3870:
[----:B------:R-:W-:-:S04]  /*26a0*/  LOP3.LUT R9, R9, 0x80000000, RZ, 0xc0, !PT ;  /* 0x8000000009097812 */ /* 0x000fc800078ec0ff */
[----:B------:R-:W-:Y:S01]  /*26b0*/  LOP3.LUT R9, R9, 0x7f800000, RZ, 0xfc, !PT ;  /* 0x7f80000009097812 */ /* 0x000fe200078efcff */
[----:B------:R-:W-:Y:S06]  /*26c0*/  BRA `(.L_x_3871) ;  /* 0x0000000000047947 */ /* 0x000fec0003800000 */
.L_x_3869:
[----:B------:R-:W-:-:S07]  /*26d0*/  LEA R9, R28, R9, 0x17 ;  /* 0x000000091c097211 */ /* 0x000fce00078eb8ff */
.L_x_3871:
[----:B------:R-:W-:Y:S05]  /*26e0*/  BSYNC.RECONVERGENT B2 ;  /* 0x0000000000027941 */ /* 0x000fea0003800200 */
.L_x_3868:
[----:B------:R-:W-:Y:S05]  /*26f0*/  BRA `(.L_x_3872) ;  /* 0x0000000000207947 */ /* 0x000fea0003800000 */
.L_x_3867:
[----:B------:R-:W-:-:S04]  /*2700*/  LOP3.LUT R9, R12, 0x80000000, R9, 0x48, !PT ;  /* 0x800000000c097812 */ /* 0x000fc800078e4809 */
[----:B------:R-:W-:Y:S01]  /*2710*/  LOP3.LUT R9, R9, 0x7f800000, RZ, 0xfc, !PT ;  /* 0x7f80000009097812 */ /* 0x000fe200078efcff */
[----:B------:R-:W-:Y:S06]  /*2720*/  BRA `(.L_x_3872) ;  /* 0x0000000000147947 */ /* 0x000fec0003800000 */
.L_x_3866:
[----:B------:R-:W-:Y:S01]  /*2730*/  LOP3.LUT R9, R12, 0x80000000, R9, 0x48, !PT ;  /* 0x800000000c097812 */ /* 0x000fe200078e4809 */
[----:B------:R-:W-:Y:S06]  /*2740*/  BRA `(.L_x_3872) ;  /* 0x00000000000c7947 */ /* 0x000fec0003800000 */
.L_x_3865:
[----:B------:R-:W0:Y:S01]  /*2750*/  MUFU.RSQ R9, -QNAN ;  /* 0xffc0000000097908 */ /* 0x000e220000001400 */
[----:B------:R-:W-:Y:S05]  /*2760*/  BRA `(.L_x_3872) ;  /* 0x0000000000047947 */ /* 0x000fea0003800000 */
.L_x_3864:
[----:B------:R-:W-:-:S07]  /*2770*/  FADD.FTZ R9, R9, R12 ;  /* 0x0000000c09097221 */ /* 0x000fce0000010000 */
.L_x_3872:
[----:B------:R-:W-:Y:S05]  /*2780*/  BSYNC.RECONVERGENT B1 ;  /* 0x0000000000017941 */ /* 0x000fea0003800200 */
.L_x_3862:
[----:B------:R-:W-:Y:S01]  /*2790*/  HFMA2 R13, -RZ, RZ, 0, 0 ;  /* 0x00000000ff0d7431 */ /* 0x000fe200000001ff */
[----:B------:R-:W-:-:S04]  /*27a0*/  MOV R12, R22 ;  /* 0x00000016000c7202 */ /* 0x000fc80000000f00 */
[----:B0-----:R-:W-:Y:S05]  /*27b0*/  RET.REL.NODEC R12 `(_Z15SoftmaxWarpImplI10DirectLoadI13__nv_bfloat16fE11DirectStoreIfS1_EfLi1ELi9ELi32ELi1ELb0EL9Algorithm0EEvT_T0_ll) ;  /* 0xffffffd80c107950 */ /* 0x001fea0003c3ffff */
.L_x_3873:
        /* <DEDUP_REMOVED lines=12> */
.L_x_25509:


//--------------------- .text._Z15SoftmaxWarpImplI10DirectLoadI13__nv_bfloat16fE11DirectStoreIfS1_EfLi1ELi8ELi32ELi1ELb1EL9Algorithm0EEvT_T0_ll --------------------------
	.section	.text._Z15SoftmaxWarpImplI10DirectLoadI13__nv_bfloat16fE11DirectStoreIfS1_EfLi1ELi8ELi32ELi1ELb1EL9Algorithm0EEvT_T0_ll,"ax",@progbits
	.align	128
        .global         _Z15SoftmaxWarpImplI10DirectLoadI13__nv_bfloat16fE11DirectStoreIfS1_EfLi1ELi8ELi32ELi1ELb1EL9Algorithm0EEvT_T0_ll
        .type           _Z15SoftmaxWarpImplI10DirectLoadI13__nv_bfloat16fE11DirectStoreIfS1_EfLi1ELi8ELi32ELi1ELb1EL9Algorithm0EEvT_T0_ll,@function
        .size           _Z15SoftmaxWarpImplI10DirectLoadI13__nv_bfloat16fE11DirectStoreIfS1_EfLi1ELi8ELi32ELi1ELb1EL9Algorithm0EEvT_T0_ll,(.L_x_25510 - _Z15SoftmaxWarpImplI10DirectLoadI13__nv_bfloat16fE11DirectStoreIfS1_EfLi1ELi8ELi32ELi1ELb1EL9Algorithm0EEvT_T0_ll)
        .other          _Z15SoftmaxWarpImplI10DirectLoadI13__nv_bfloat16fE11DirectStoreIfS1_EfLi1ELi8ELi32ELi1ELb1EL9Algorithm0EEvT_T0_ll,@"STO_CUDA_ENTRY STV_DEFAULT"
_Z15SoftmaxWarpImplI10DirectLoadI13__nv_bfloat16fE11DirectStoreIfS1_EfLi1ELi8ELi32ELi1ELb1EL9Algorithm0EEvT_T0_ll:
.text._Z15SoftmaxWarpImplI10DirectLoadI13__nv_bfloat16fE11DirectStoreIfS1_EfLi1ELi8ELi32ELi1ELb1EL9Algorithm0EEvT_T0_ll:
        /* <DEDUP_REMOVED lines=25> */
.L_x_3874:
        /* <DEDUP_REMOVED lines=20> */
[----:B------:R-:W-:-:S07]  /*02d0*/  IADD3 R22, PT, PT, R20, 0xe0, RZ ;  /* 0x000000e014167810 */ /* 0x000fce0007ffe0ff */
.L_x_3893:
[----:B------:R-:W-:Y:S01]  /*02e0*/  ISETP.GE.U32.AND P0, PT, R20, UR44, PT ;  /* 0x0000002c14007c0c */ /* 0x000fe2000bf06070 */
[----:B--2---:R-:W-:Y:S01]  /*02f0*/  IMAD.MOV.U32 R3, RZ, RZ, RZ ;  /* 0x000000ffff037224 */ /* 0x004fe200078e00ff */
[----:B------:R-:W-:Y:S01]  /*0300*/  ISETP.GE.U32.AND P6, PT, R28, UR44, PT ;  /* 0x0000002c1c007c0c */ /* 0x000fe2000bfc6070 */
[----:B------:R-:W-:Y:S01]  /*0310*/  IMAD R0, R18, UR42, RZ ;  /* 0x0000002a12007c24 */ /* 0x000fe2000f8e02ff */
[----:B------:R-:W-:Y:S02]  /*0320*/  ISETP.GE.AND.EX P0, PT, RZ, UR45, PT, P0 ;  /* 0x0000002dff007c0c */ /* 0x000fe4000bf06300 */
[----:B------:R-:W-:Y:S02]  /*0330*/  ISETP.GE.AND.EX P6, PT, RZ, UR45, PT, P6 ;  /* 0x0000002dff007c0c */ /* 0x000fe4000bfc6360 */
[----:B------:R-:W-:-:S05]  /*0340*/  MOV R2, R20 ;  /* 0x0000001400027202 */ /* 0x000fca0000000f00 */
[----:B------:R-:W-:-:S04]  /*0350*/  IMAD.WIDE.U32 R4, R19, UR42, R2 ;  /* 0x0000002a13047c25 */ /* 0x000fc8000f8e0002 */
[----:B------:R-:W-:Y:S01]  /*0360*/  IMAD R3, R19, UR43, R0 ;  /* 0x0000002b13037c24 */ /* 0x000fe2000f8e0200 */
[----:B-1----:R-:W-:Y:S02]  /*0370*/  @!P0 R2UR UR4, R16 ;  /* 0x00000000100482ca */ /* 0x002fe400000e0000 */
        /* <DEDUP_REMOVED lines=12> */
[----:B------:R-:W-:Y:S02]  /*0440*/  MOV R6, 0xff800000 ;  /* 0xff80000000067802 */ /* 0x000fe40000000f00 */
[----:B------:R-:W-:Y:S02]  /*0450*/  ISETP.GE.AND.EX P2, PT, RZ, UR45, PT, P2 ;  /* 0x0000002dff007c0c */ /* 0x000fe4000bf46320 */
[----:B------:R-:W-:Y:S02]  /*0460*/  ISETP.GE.U32.AND P5, PT, R24, UR44, PT ;  /* 0x0000002c18007c0c */ /* 0x000fe4000bfa6070 */
[----:B------:R-:W-:Y:S02]  /*0470*/  ISETP.GE.AND.EX P3, PT, RZ, UR45, PT, P3 ;  /* 0x0000002dff007c0c */ /* 0x000fe4000bf66330 */
[----:B------:R-:W-:-:S02]  /*0480*/  MOV R13, 0xff800000 ;  /* 0xff800000000d7802 */ /* 0x000fc40000000f00 */
[----:B------:R-:W-:Y:S02]  /*0490*/  ISETP.GE.AND.EX P5, PT, RZ, UR45, PT, P5 ;  /* 0x0000002dff007c0c */ /* 0x000fe4000bfa6350 */
[----:B------:R-:W-:Y:S02]  /*04a0*/  ISETP.GE.U32.AND P4, PT, R23, UR44, PT ;  /* 0x0000002c17007c0c */ /* 0x000fe4000bf86070 */
[C---:B------:R-:W-:Y:S02]  /*04b0*/  @!P1 R2UR UR4, R16.reuse ;  /* 0x00000000100492ca */ /* 0x040fe400000e0000 */
[----:B------:R-:W-:Y:S02]  /*04c0*/  @!P1 R2UR UR5, R17 ;  /* 0x00000000110592ca */ /* 0x000fe400000e0000 */
[----:B------:R-:W-:Y:S02]  /*04d0*/  ISETP.GE.AND.EX P4, PT, RZ, UR45, PT, P4 ;  /* 0x0000002dff007c0c */ /* 0x000fe4000bf86340 */
[----:B------:R-:W-:-:S02]  /*04e0*/  @!P2 R2UR UR6, R16 ;  /* 0x000000001006a2ca */ /* 0x000fc400000e0000 */
[C---:B------:R-:W-:Y:S02]  /*04f0*/  @!P2 R2UR UR7, R17.reuse ;  /* 0x000000001107a2ca */ /* 0x040fe400000e0000 */
[C---:B------:R-:W-:Y:S02]  /*0500*/  @!P3 R2UR UR8, R16.reuse ;  /* 0x000000001008b2ca */ /* 0x040fe400000e0000 */
[C---:B------:R-:W-:Y:S02]  /*0510*/  @!P3 R2UR UR9, R17.reuse ;  /* 0x000000001109b2ca */ /* 0x040fe400000e0000 */
[C---:B------:R-:W-:Y:S01]  /*0520*/  @!P5 R2UR UR10, R16.reuse ;  /* 0x00000000100ad2ca */ /* 0x040fe200000e0000 */
[----:B------:R-:W4:Y:S01]  /*0530*/  @!P1 LDG.E.U16 R8, desc[UR4][R2.64+0x80] ;  /* 0x0000800402089981 */ /* 0x000f22000c1e1500 */
[----:B------:R-:W-:Y:S02]  /*0540*/  @!P5 R2UR UR11, R17 ;  /* 0x00000000110bd2ca */ /* 0x000fe400000e0000 */
[----:B------:R-:W-:-:S02]  /*0550*/  @!P4 R2UR UR4, R16 ;  /* 0x000000001004c2ca */ /* 0x000fc400000e0000 */
[----:B------:R-:W-:-:S05]  /*0560*/  @!P4 R2UR UR5, R17 ;  /* 0x000000001105c2ca */ /* 0x000fca00000e0000 */
[----:B------:R-:W5:Y:S04]  /*0570*/  @!P3 LDG.E.U16 R5, desc[UR8][R2.64+0x100] ;  /* 0x000100080205b981 */ /* 0x000f68000c1e1500 */
[----:B------:R-:W5:Y:S04]  /*0580*/  @!P5 LDG.E.U16 R7, desc[UR10][R2.64+0x140] ;  /* 0x0001400a0207d981 */ /* 0x000f68000c1e1500 */
[----:B------:R-:W5:Y:S01]  /*0590*/  @!P4 LDG.E.U16 R9, desc[UR4][R2.64+0x180] ;  /* 0x000180040209c981 */ /* 0x000f62000c1e1500 */
[----:B--2---:R-:W-:Y:S01]  /*05a0*/  @!P0 IMAD.U32 R6, R4, 0x10000, RZ ;  /* 0x0001000004068824 */ /* 0x004fe200078e00ff */
[----:B------:R-:W-:-:S04]  /*05b0*/  MOV R4, 0xff800000 ;  /* 0xff80000000047802 */ /* 0x000fc80000000f00 */
[----:B------:R-:W-:Y:S01]  /*05c0*/  @!P0 FMNMX R13, R6, -INF , !PT ;  /* 0xff800000060d8809 */ /* 0x000fe20007800000 */
[----:B---3--:R-:W-:Y:S02]  /*05d0*/  @!P6 IMAD.U32 R4, R0, 0x10000, RZ ;  /* 0x000100000004e824 */ /* 0x008fe400078e00ff */
[----:B------:R-:W2:Y:S03]  /*05e0*/  @!P2 LDG.E.U16 R0, desc[UR6][R2.64+0xc0] ;  /* 0x0000c0060200a981 */ /* 0x000ea6000c1e1500 */
[----:B------:R-:W-:Y:S02]  /*05f0*/  @!P6 FMNMX R13, R13, R4, !PT ;  /* 0x000000040d0de209 */ /* 0x000fe40007800000 */
[----:B------:R-:W-:-:S04]  /*0600*/  ISETP.GE.U32.AND P6, PT, R22, UR44, PT ;  /* 0x0000002c16007c0c */ /* 0x000fc8000bfc6070 */
[----:B------:R-:W-:-:S13]  /*0610*/  ISETP.GE.AND.EX P6, PT, RZ, UR45, PT, P6 ;  /* 0x0000002dff007c0c */ /* 0x000fda000bfc6360 */
[----:B------:R-:W-:Y:S02]  /*0620*/  @!P6 R2UR UR6, R16 ;  /* 0x000000001006e2ca */ /* 0x000fe400000e0000 */
[----:B------:R-:W-:-:S13]  /*0630*/  @!P6 R2UR UR7, R17 ;  /* 0x000000001107e2ca */ /* 0x000fda00000e0000 */
[----:B------:R-:W3:Y:S01]  /*0640*/  @!P6 LDG.E.U16 R11, desc[UR6][R2.64+0x1c0] ;  /* 0x0001c006020be981 */ /* 0x000ee2000c1e1500 */
[----:B------:R-:W-:Y:S01]  /*0650*/  MOV R36, 0xff800000 ;  /* 0xff80000000247802 */ /* 0x000fe20000000f00 */
[----:B----4-:R-:W-:Y:S01]  /*0660*/  @!P1 IMAD.U32 R36, R8, 0x10000, RZ ;  /* 0x0001000008249824 */ /* 0x010fe200078e00ff */
[----:B------:R-:W-:Y:S02]  /*0670*/  MOV R34, 0xff800000 ;  /* 0xff80000000227802 */ /* 0x000fe40000000f00 */
[----:B------:R-:W-:Y:S02]  /*0680*/  MOV R32, 0xff800000 ;  /* 0xff80000000207802 */ /* 0x000fe40000000f00 */
[----:B------:R-:W-:Y:S01]  /*0690*/  @!P1 FMNMX R13, R13, R36, !PT ;  /* 0x000000240d0d9209 */ /* 0x000fe20007800000 */
[----:B-----5:R-:W-:Y:S01]  /*06a0*/  @!P3 IMAD.U32 R32, R5, 0x10000, RZ ;  /* 0x000100000520b824 */ /* 0x020fe200078e00ff */
[----:B------:R-:W-:Y:S01]  /*06b0*/  MOV R8, 0xff800000 ;  /* 0xff80000000087802 */ /* 0x000fe20000000f00 */
[----:B------:R-:W-:Y:S01]  /*06c0*/  @!P5 IMAD.U32 R8, R7, 0x10000, RZ ;  /* 0x000100000708d824 */ /* 0x000fe200078e00ff */
[----:B0-----:R-:W-:-:S02]  /*06d0*/  MOV R30, 0xff800000 ;  /* 0xff800000001e7802 */ /* 0x001fc40000000f00 */
[----:B------:R-:W-:Y:S01]  /*06e0*/  @!P4 SHF.L.U32 R30, R9, 0x10, RZ ;  /* 0x00000010091ec819 */ /* 0x000fe200000006ff */
[----:B------:R-:W-:Y:S01]  /*06f0*/  UMOV UR4, 0xffffffff ;  /* 0xffffffff00047882 */ /* 0x000fe20000000000 */
[----:B------:R-:W-:Y:S02]  /*0700*/  MOV R10, 0xff800000 ;  /* 0xff800000000a7802 */ /* 0x000fe40000000f00 */
[----:B--2---:R-:W-:-:S04]  /*0710*/  @!P2 SHF.L.U32 R34, R0, 0x10, RZ ;  /* 0x000000100022a819 */ /* 0x004fc800000006ff */
[----:B------:R-:W-:-:S04]  /*0720*/  @!P2 FMNMX R13, R13, R34, !PT ;  /* 0x000000220d0da209 */ /* 0x000fc80007800000 */
[----:B------:R-:W-:-:S04]  /*0730*/  @!P3 FMNMX R13, R13, R32, !PT ;  /* 0x000000200d0db209 */ /* 0x000fc80007800000 */
[----:B------:R-:W-:-:S04]  /*0740*/  @!P5 FMNMX R13, R13, R8, !PT ;  /* 0x000000080d0dd209 */ /* 0x000fc80007800000 */
[----:B------:R-:W-:Y:S01]  /*0750*/  @!P4 FMNMX R13, R13, R30, !PT ;  /* 0x0000001e0d0dc209 */ /* 0x000fe20007800000 */
[----:B---3--:R-:W-:-:S05]  /*0760*/  @!P6 IMAD.U32 R10, R11, 0x10000, RZ ;  /* 0x000100000b0ae824 */ /* 0x008fca00078e00ff */
[----:B------:R-:W-:Y:S01]  /*0770*/  @!P6 FMNMX R13, R13, R10, !PT ;  /* 0x0000000a0d0de209 */ /* 0x000fe20007800000 */
[----:B------:R-:W-:Y:S06]  /*0780*/  BRA.DIV UR4, `(.L_x_3876) ;  /* 0x0000001204647947 */ /* 0x000fec000b800000 */
[----:B------:R-:W0:Y:S01]  /*0790*/  SHFL.BFLY PT, R14, R13, 0x10, 0x1f ;  /* 0x0e001f000d0e7f89 */ /* 0x000e2200000e0000 */
[----:B------:R-:W-:Y:S01]  /*07a0*/  HFMA2 R5, -RZ, RZ, 0.96630859375, -0.0022525787353515625 ;  /* 0x3bbb989dff057431 */ /* 0x000fe200000001ff */
        /* <DEDUP_REMOVED lines=10> */
[----:B------:R-:W-:Y:S01]  /*0850*/  MOV R6, 0x437c0000 ;  /* 0x437c000000067802 */ /* 0x000fe20000000f00 */
[C---:B------:R-:W-:Y:S01]  /*0860*/  FADD R14, -R7.reuse, R4 ;  /* 0x00000004070e7221 */ /* 0x040fe20000000100 */
[C---:B------:R-:W-:Y:S01]  /*0870*/  FADD R36, -R7.reuse, R36 ;  /* 0x0000002407247221 */ /* 0x040fe20000000100 */
[-C--:B------:R-:W-:Y:S01]  /*0880*/  FFMA.SAT R9, R12, R5.reuse, 0.5 ;  /* 0x3f0000000c097423 */ /* 0x080fe20000002005 */
[----:B------:R-:W-:Y:S01]  /*0890*/  FADD R34, -R7, R34 ;  /* 0x0000002207227221 */ /* 0x000fe20000000100 */
[-C--:B------:R-:W-:Y:S01]  /*08a0*/  FFMA.SAT R11, R14, R5.reuse, 0.5 ;  /* 0x3f0000000e0b7423 */ /* 0x080fe20000002005 */
[-C--:B------:R-:W-:Y:S01]  /*08b0*/  FFMA.SAT R13, R36, R5.reuse, 0.5 ;  /* 0x3f000000240d7423 */ /* 0x080fe20000002005 */
[-C--:B------:R-:W-:Y:S01]  /*08c0*/  FFMA.RM R0, R9, R6.reuse, 12582913 ;  /* 0x4b40000109007423 */ /* 0x080fe20000004006 */
[----:B------:R-:W-:Y:S01]  /*08d0*/  FADD R32, -R7, R32 ;  /* 0x0000002007207221 */ /* 0x000fe20000000100 */
[-C--:B------:R-:W-:Y:S01]  /*08e0*/  FFMA.RM R2, R11, R6.reuse, 12582913 ;  /* 0x4b4000010b027423 */ /* 0x080fe20000004006 */
[----:B------:R-:W-:Y:S01]  /*08f0*/  FFMA.RM R4, R13, R6, 12582913 ;  /* 0x4b4000010d047423 */ /* 0x000fe20000004006 */
[----:B------:R-:W-:Y:S01]  /*0900*/  FADD R9, R0, -12583039 ;  /* 0xcb40007f00097421 */ /* 0x000fe20000000000 */
[----:B------:R-:W-:Y:S01]  /*0910*/  FFMA.SAT R15, R32, R5, 0.5 ;  /* 0x3f000000200f7423 */ /* 0x000fe20000002005 */
[----:B------:R-:W-:Y:S01]  /*0920*/  FADD R11, R2, -12583039 ;  /* 0xcb40007f020b7421 */ /* 0x000fe20000000000 */
[----:B------:R-:W-:Y:S01]  /*0930*/  FADD R13, R4, -12583039 ;  /* 0xcb40007f040d7421 */ /* 0x000fe20000000000 */
[----:B------:R-:W-:Y:S01]  /*0940*/  FFMA R9, R12, 1.4426950216293334961, -R9 ;  /* 0x3fb8aa3b0c097823 */ /* 0x000fe20000000809 */
[----:B------:R-:W-:-:S02]  /*0950*/  IMAD.SHL.U32 R0, R0, 0x800000, RZ ;  /* 0x0080000000007824 */ /* 0x000fc400078e00ff */
[----:B------:R-:W-:Y:S01]  /*0960*/  FFMA R11, R14, 1.4426950216293334961, -R11 ;  /* 0x3fb8aa3b0e0b7823 */ /* 0x000fe2000000080b */
[----:B------:R-:W-:Y:S01]  /*0970*/  FFMA R13, R36, 1.4426950216293334961, -R13 ;  /* 0x3fb8aa3b240d7823 */ /* 0x000fe2000000080d */
[----:B------:R-:W-:Y:S01]  /*0980*/  FFMA R3, R12, 1.925963033500011079e-08, R9 ;  /* 0x32a570600c037823 */ /* 0x000fe20000000009 */
[-C--:B------:R-:W-:Y:S01]  /*0990*/  FFMA.SAT R9, R34, R5.reuse, 0.5 ;  /* 0x3f00000022097423 */ /* 0x080fe20000002005 */
[----:B------:R-:W-:Y:S01]  /*09a0*/  FFMA R12, R14, 1.925963033500011079e-08, R11 ;  /* 0x32a570600e0c7823 */ /* 0x000fe2000000000b */
[----:B------:R-:W-:Y:S01]  /*09b0*/  FFMA R36, R36, 1.925963033500011079e-08, R13 ;  /* 0x32a5706024247823 */ /* 0x000fe2000000000d */
[----:B------:R-:W-:Y:S01]  /*09c0*/  FADD R14, -R7, R8 ;  /* 0x00000008070e7221 */ /* 0x000fe20000000100 */
[----:B------:R-:W-:Y:S01]  /*09d0*/  FFMA.RM R9, R9, R6, 12582913 ;  /* 0x4b40000109097423 */ /* 0x000fe20000004006 */
[----:B------:R-:W0:Y:S02]  /*09e0*/  MUFU.EX2 R3, R3 ;  /* 0x0000000300037308 */ /* 0x000e240000000800 */
[----:B------:R-:W-:Y:S01]  /*09f0*/  FFMA.SAT R29, R14, R5, 0.5 ;  /* 0x3f0000000e1d7423 */ /* 0x000fe20000002005 */
[----:B------:R-:W-:-:S04]  /*0a00*/  FADD R11, R9, -12583039 ;  /* 0xcb40007f090b7421 */ /* 0x000fc80000000000 */
[C---:B------:R-:W-:Y:S01]  /*0a10*/  FFMA R13, R34.reuse, 1.4426950216293334961, -R11 ;  /* 0x3fb8aa3b220d7823 */ /* 0x040fe2000000080b */
[-C--:B------:R-:W-:Y:S01]  /*0a20*/  FFMA.RM R11, R15, R6.reuse, 12582913 ;  /* 0x4b4000010f0b7423 */ /* 0x080fe20000004006 */
[----:B------:R-:W1:Y:S02]  /*0a30*/  MUFU.EX2 R12, R12 ;  /* 0x0000000c000c7308 */ /* 0x000e640000000800 */
[----:B------:R-:W-:Y:S01]  /*0a40*/  FFMA R13, R34, 1.925963033500011079e-08, R13 ;  /* 0x32a57060220d7823 */ /* 0x000fe2000000000d */
[C---:B------:R-:W-:Y:S01]  /*0a50*/  FADD R34, -R7.reuse, R30 ;  /* 0x0000001e07227221 */ /* 0x040fe20000000100 */
[----:B------:R-:W-:Y:S01]  /*0a60*/  FADD R30, -R7, R10 ;  /* 0x0000000a071e7221 */ /* 0x000fe20000000100 */
[-C--:B------:R-:W-:Y:S01]  /*0a70*/  FFMA.RM R7, R29, R6.reuse, 12582913 ;  /* 0x4b4000011d077423 */ /* 0x080fe20000004006 */
[----:B------:R-:W-:Y:S01]  /*0a80*/  FADD R15, R11, -12583039 ;  /* 0xcb40007f0b0f7421 */ /* 0x000fe20000000000 */
[-C--:B------:R-:W-:Y:S01]  /*0a90*/  FFMA.SAT R31, R34, R5.reuse, 0.5 ;  /* 0x3f000000221f7423 */ /* 0x080fe20000002005 */
[----:B------:R-:W-:Y:S01]  /*0aa0*/  FFMA.SAT R5, R30, R5, 0.5 ;  /* 0x3f0000001e057423 */ /* 0x000fe20000002005 */
[----:B------:R-:W-:Y:S01]  /*0ab0*/  FADD R29, R7, -12583039 ;  /* 0xcb40007f071d7421 */ /* 0x000fe20000000000 */
[----:B------:R-:W-:Y:S01]  /*0ac0*/  FFMA R15, R32, 1.4426950216293334961, -R15 ;  /* 0x3fb8aa3b200f7823 */ /* 0x000fe2000000080f */
[-C--:B------:R-:W-:Y:S01]  /*0ad0*/  FFMA.RM R10, R31, R6.reuse, 12582913 ;  /* 0x4b4000011f0a7423 */ /* 0x080fe20000004006 */
[----:B------:R-:W2:Y:S01]  /*0ae0*/  MUFU.EX2 R8, R36 ;  /* 0x0000002400087308 */ /* 0x000ea20000000800 */
[----:B------:R-:W-:Y:S01]  /*0af0*/  FFMA R29, R14, 1.4426950216293334961, -R29 ;  /* 0x3fb8aa3b0e1d7823 */ /* 0x000fe2000000081d */
[----:B------:R-:W-:Y:S01]  /*0b00*/  FFMA R15, R32, 1.925963033500011079e-08, R15 ;  /* 0x32a57060200f7823 */ /* 0x000fe2000000000f */
[----:B------:R-:W-:Y:S01]  /*0b10*/  FADD R31, R10, -12583039 ;  /* 0xcb40007f0a1f7421 */ /* 0x000fe20000000000 */
[----:B0-----:R-:W-:Y:S01]  /*0b20*/  FMUL R3, R0, R3 ;  /* 0x0000000300037220 */ /* 0x001fe20000400000 */
[----:B------:R-:W-:Y:S01]  /*0b30*/  FFMA R32, R14, 1.925963033500011079e-08, R29 ;  /* 0x32a570600e207823 */ /* 0x000fe2000000001d */
[----:B------:R-:W-:Y:S01]  /*0b40*/  FFMA.RM R14, R5, R6, 12582913 ;  /* 0x4b400001050e7423 */ /* 0x000fe20000004006 */
[----:B------:R-:W-:Y:S01]  /*0b50*/  FFMA R31, R34, 1.4426950216293334961, -R31 ;  /* 0x3fb8aa3b221f7823 */ /* 0x000fe2000000081f */
[----:B------:R-:W0:Y:S01]  /*0b60*/  MUFU.EX2 R13, R13 ;  /* 0x0000000d000d7308 */ /* 0x000e220000000800 */
[----:B------:R-:W-:Y:S01]  /*0b70*/  SHF.L.U32 R5, R2, 0x17, RZ ;  /* 0x0000001702057819 */ /* 0x000fe200000006ff */
[----:B------:R-:W-:Y:S01]  /*0b80*/  FADD R33, R14, -12583039 ;  /* 0xcb40007f0e217421 */ /* 0x000fe20000000000 */
[----:B------:R-:W-:Y:S01]  /*0b90*/  FFMA R29, R34, 1.925963033500011079e-08, R31 ;  /* 0x32a57060221d7823 */ /* 0x000fe2000000001f */
[----:B------:R-:W-:Y:S01]  /*0ba0*/  SHF.L.U32 R31, R4, 0x17, RZ ;  /* 0x00000017041f7819 */ /* 0x000fe200000006ff */
[----:B------:R-:W-:-:S02]  /*0bb0*/  IMAD.SHL.U32 R4, R9, 0x800000, RZ ;  /* 0x0080000009047824 */ /* 0x000fc400078e00ff */
[C---:B------:R-:W-:Y:S01]  /*0bc0*/  FFMA R33, R30.reuse, 1.4426950216293334961, -R33 ;  /* 0x3fb8aa3b1e217823 */ /* 0x040fe20000000821 */
[----:B-1----:R-:W-:Y:S01]  /*0bd0*/  FMUL R0, R5, R12 ;  /* 0x0000000c05007220 */ /* 0x002fe20000400000 */
[----:B------:R-:W1:Y:S01]  /*0be0*/  MUFU.EX2 R15, R15 ;  /* 0x0000000f000f7308 */ /* 0x000e620000000800 */
[----:B------:R-:W-:Y:S01]  /*0bf0*/  FADD R5, RZ, R3 ;  /* 0x00000003ff057221 */ /* 0x000fe20000000000 */
[----:B------:R-:W-:Y:S01]  /*0c00*/  FFMA R33, R30, 1.925963033500011079e-08, R33 ;  /* 0x32a570601e217823 */ /* 0x000fe20000000021 */
[----:B--2---:R-:W-:Y:S01]  /*0c10*/  FMUL R2, R31, R8 ;  /* 0x000000081f027220 */ /* 0x004fe20000400000 */
[----:B------:R-:W-:Y:S01]  /*0c20*/  SHF.L.U32 R8, R11, 0x17, RZ ;  /* 0x000000170b087819 */ /* 0x000fe200000006ff */
[----:B------:R-:W-:Y:S01]  /*0c30*/  FADD R5, R5, R0 ;  /* 0x0000000005057221 */ /* 0x000fe20000000000 */
[----:B------:R-:W-:Y:S01]  /*0c40*/  SHF.L.U32 R7, R7, 0x17, RZ ;  /* 0x0000001707077819 */ /* 0x000fe200000006ff */
[----:B------:R-:W-:Y:S01]  /*0c50*/  IMAD.SHL.U32 R10, R10, 0x800000, RZ ;  /* 0x008000000a0a7824 */ /* 0x000fe200078e00ff */
[----:B------:R-:W2:Y:S01]  /*0c60*/  MUFU.EX2 R6, R32 ;  /* 0x0000002000067308 */ /* 0x000ea20000000800 */
[----:B0-----:R-:W-:Y:S01]  /*0c70*/  FMUL R4, R4, R13 ;  /* 0x0000000d04047220 */ /* 0x001fe20000400000 */
[----:B------:R-:W-:Y:S01]  /*0c80*/  FADD R9, R5, R2 ;  /* 0x0000000205097221 */ /* 0x000fe20000000000 */
[----:B------:R-:W-:-:S05]  /*0c90*/  SHF.L.U32 R14, R14, 0x17, RZ ;  /* 0x000000170e0e7819 */ /* 0x000fca00000006ff */
[----:B------:R-:W0:Y:S01]  /*0ca0*/  MUFU.EX2 R29, R29 ;  /* 0x0000001d001d7308 */ /* 0x000e220000000800 */
[----:B-1----:R-:W-:Y:S01]  /*0cb0*/  FMUL R5, R8, R15 ;  /* 0x0000000f08057220 */ /* 0x002fe20000400000 */
[----:B------:R-:W-:-:S06]  /*0cc0*/  FADD R8, R9, R4 ;  /* 0x0000000409087221 */ /* 0x000fcc0000000000 */
[----:B------:R-:W1:Y:S01]  /*0cd0*/  MUFU.EX2 R33, R33 ;  /* 0x0000002100217308 */ /* 0x000e620000000800 */
[----:B--2---:R-:W-:Y:S01]  /*0ce0*/  FMUL R6, R7, R6 ;  /* 0x0000000607067220 */ /* 0x004fe20000400000 */
[----:B------:R-:W-:-:S04]  /*0cf0*/  FADD R7, R8, R5 ;  /* 0x0000000508077221 */ /* 0x000fc80000000000 */
[----:B------:R-:W-:Y:S01]  /*0d00*/  FADD R9, R7, R6 ;  /* 0x0000000607097221 */ /* 0x000fe20000000000 */
[----:B0-----:R-:W-:-:S04]  /*0d10*/  FMUL R8, R10, R29 ;  /* 0x0000001d0a087220 */ /* 0x001fc80000400000 */
        /* <DEDUP_REMOVED lines=12> */
.L_x_3905:
        /* <DEDUP_REMOVED lines=12> */
[----:B0-----:R-:W-:Y:S05]  /*0ea0*/  CALL.REL.NOINC `($__internal_58_$__cuda_sm3x_div_rn_noftz_f32_slowpath) ;  /* 0x0000001000e87944 */ /* 0x001fea0003c00000 */
[----:B------:R-:W-:-:S07]  /*0eb0*/  IMAD.MOV.U32 R9, RZ, RZ, R3 ;  /* 0x000000ffff097224 */ /* 0x000fce00078e0003 */
.L_x_3878:
[----:B------:R-:W-:Y:S05]  /*0ec0*/  BSYNC.RECONVERGENT B1 ;  /* 0x0000000000017941 */ /* 0x000fea0003800200 */
.L_x_3877:
        /* <DEDUP_REMOVED lines=12> */
[----:B0-----:R-:W-:Y:S05]  /*0f90*/  CALL.REL.NOINC `($__internal_58_$__cuda_sm3x_div_rn_noftz_f32_slowpath) ;  /* 0x0000001000ac7944 */ /* 0x001fea0003c00000 */
[----:B------:R-:W-:-:S07]  /*0fa0*/  IMAD.MOV.U32 R12, RZ, RZ, R3 ;  /* 0x000000ffff0c7224 */ /* 0x000fce00078e0003 */
.L_x_3880:
[----:B------:R-:W-:Y:S05]  /*0fb0*/  BSYNC.RECONVERGENT B1 ;  /* 0x0000000000017941 */ /* 0x000fea0003800200 */
.L_x_3879:
        /* <DEDUP_REMOVED lines=14> */
.L_x_3882:
[----:B------:R-:W-:Y:S05]  /*10a0*/  BSYNC.RECONVERGENT B1 ;  /* 0x0000000000017941 */ /* 0x000fea0003800200 */
.L_x_3881:
        /* <DEDUP_REMOVED lines=14> */
.L_x_3884:
[----:B------:R-:W-:Y:S05]  /*1190*/  BSYNC.RECONVERGENT B1 ;  /* 0x0000000000017941 */ /* 0x000fea0003800200 */
.L_x_3883:
        /* <DEDUP_REMOVED lines=14> */
.L_x_3886:
[----:B------:R-:W-:Y:S05]  /*1280*/  BSYNC.RECONVERGENT B1 ;  /* 0x0000000000017941 */ /* 0x000fea0003800200 */
.L_x_3885:
        /* <DEDUP_REMOVED lines=14> */
.L_x_3888:
[----:B------:R-:W-:Y:S05]  /*1370*/  BSYNC.RECONVERGENT B1 ;  /* 0x0000000000017941 */ /* 0x000fea0003800200 */
.L_x_3887:
        /* <DEDUP_REMOVED lines=14> */
.L_x_3890:
[----:B------:R-:W-:Y:S05]  /*1460*/  BSYNC.RECONVERGENT B1 ;  /* 0x0000000000017941 */ /* 0x000fea0003800200 */
.L_x_3889:
        /* <DEDUP_REMOVED lines=13> */
.L_x_3892:
[----:B------:R-:W-:Y:S05]  /*1540*/  BSYNC.RECONVERGENT B1 ;  /* 0x0000000000017941 */ /* 0x000fea0003800200 */
.L_x_3891:
[----:B------:R-:W-:Y:S02]  /*1550*/  HFMA2 R7, -RZ, RZ, 0, 0 ;  /* 0x00000000ff077431 */ /* 0x000fe400000001ff */
[----:B------:R-:W-:Y:S01]  /*1560*/  IMAD.MOV.U32 R6, RZ, RZ, R20 ;  /* 0x000000ffff067224 */ /* 0x000fe200078e0014 */
[----:B------:R-:W-:Y:S01]  /*1570*/  @!P0 R2UR UR4, R16 ;  /* 0x00000000100482ca */ /* 0x000fe200000e0000 */
[----:B------:R-:W-:Y:S01]  /*1580*/  IMAD R8, R18, UR38, RZ ;  /* 0x0000002612087c24 */ /* 0x000fe2000f8e02ff */
[----:B------:R-:W-:Y:S02]  /*1590*/  @!P0 R2UR UR5, R17 ;  /* 0x00000000110582ca */ /* 0x000fe400000e0000 */
[----:B------:R-:W-:Y:S02]  /*15a0*/  @!P0 F2FP.BF16.F32.PACK_AB R9, RZ, R9 ;  /* 0x00000009ff09823e */ /* 0x000fe400000010ff */
[----:B------:R-:W-:Y:S01]  /*15b0*/  ISETP.GE.U32.AND P1, PT, R28, UR44, PT ;  /* 0x0000002c1c007c0c */ /* 0x000fe2000bf26070 */
[----:B------:R-:W-:Y:S01]  /*15c0*/  IMAD.WIDE.U32 R10, R19, UR38, R6 ;  /* 0x00000026130a7c25 */ /* 0x000fe2000f8e0006 */
[----:B------:R-:W-:-:S02]  /*15d0*/  ISETP.GE.U32.AND P2, PT, R27, UR44, PT ;  /* 0x0000002c1b007c0c */ /* 0x000fc4000bf46070 */
[----:B------:R-:W-:Y:S01]  /*15e0*/  ISETP.GE.AND.EX P1, PT, RZ, UR45, PT, P1 ;  /* 0x0000002dff007c0c */ /* 0x000fe2000bf26310 */
[----:B------:R-:W-:Y:S01]  /*15f0*/  IMAD R7, R19, UR39, R8 ;  /* 0x0000002713077c24 */ /* 0x000fe2000f8e0208 */
[----:B------:R-:W-:Y:S02]  /*1600*/  LEA R6, P3, R10, UR36, 0x1 ;  /* 0x000000240a067c11 */ /* 0x000fe4000f8608ff */
[----:B------:R-:W-:Y:S02]  /*1610*/  ISETP.GE.AND.EX P2, PT, RZ, UR45, PT, P2 ;  /* 0x0000002dff007c0c */ /* 0x000fe4000bf46320 */
[----:B------:R-:W-:Y:S02]  /*1620*/  IADD3 R7, PT, PT, R11, R7, RZ ;  /* 0x000000070b077210 */ /* 0x000fe40007ffe0ff */
[----:B------:R-:W-:Y:S02]  /*1630*/  ISETP.GE.U32.AND P4, PT, R26, UR44, PT ;  /* 0x0000002c1a007c0c */ /* 0x000fe4000bf86070 */
[----:B------:R-:W-:-:S02]  /*1640*/  LEA.HI.X R7, R10, UR37, R7, 0x1, P3 ;  /* 0x000000250a077c11 */ /* 0x000fc400098f0c07 */
[----:B------:R-:W-:Y:S02]  /*1650*/  ISETP.GE.U32.AND P3, PT, R25, UR44, PT ;  /* 0x0000002c19007c0c */ /* 0x000fe4000bf66070 */
[----:B------:R-:W-:Y:S01]  /*1660*/  ISETP.GE.U32.AND P6, PT, R24, UR44, PT ;  /* 0x0000002c18007c0c */ /* 0x000fe2000bfc6070 */
[----:B------:R2:W-:Y:S01]  /*1670*/  @!P0 STG.E.U16 desc[UR4][R6.64], R9 ;  /* 0x0000000906008986 */ /* 0x0005e2000c101504 */
[----:B------:R-:W-:Y:S02]  /*1680*/  ISETP.GE.U32.AND P0, PT, R22, UR44, PT ;  /* 0x0000002c16007c0c */ /* 0x000fe4000bf06070 */
[----:B------:R-:W-:Y:S02]  /*1690*/  ISETP.GE.U32.AND P5, PT, R23, UR44, PT ;  /* 0x0000002c17007c0c */ /* 0x000fe4000bfa6070 */
[----:B------:R-:W-:Y:S02]  /*16a0*/  ISETP.GE.AND.EX P0, PT, RZ, UR45, PT, P0 ;  /* 0x0000002dff007c0c */ /* 0x000fe4000bf06300 */
[----:B------:R-:W-:-:S02]  /*16b0*/  @!P1 R2UR UR4, R16 ;  /* 0x00000000100492ca */ /* 0x000fc400000e0000 */
[C---:B------:R-:W-:Y:S02]  /*16c0*/  @!P1 R2UR UR5, R17.reuse ;  /* 0x00000000110592ca */ /* 0x040fe400000e0000 */
[C---:B------:R-:W-:Y:S02]  /*16d0*/  @!P2 R2UR UR6, R16.reuse ;  /* 0x000000001006a2ca */ /* 0x040fe400000e0000 */
[----:B------:R-:W-:Y:S02]  /*16e0*/  @!P2 R2UR UR7, R17 ;  /* 0x000000001107a2ca */ /* 0x000fe400000e0000 */
[----:B------:R-:W-:Y:S02]  /*16f0*/  ISETP.GE.AND.EX P4, PT, RZ, UR45, PT, P4 ;  /* 0x0000002dff007c0c */ /* 0x000fe4000bf86340 */
[----:B------:R-:W-:Y:S02]  /*1700*/  ISETP.GE.AND.EX P3, PT, RZ, UR45, PT, P3 ;  /* 0x0000002dff007c0c */ /* 0x000fe4000bf66330 */
[----:B------:R-:W-:-:S02]  /*1710*/  @!P0 R2UR UR12, R16 ;  /* 0x00000000100c82ca */ /* 0x000fc400000e0000 */
[----:B------:R-:W-:Y:S02]  /*1720*/  @!P0 R2UR UR13, R17 ;  /* 0x00000000110d82ca */ /* 0x000fe400000e0000 */
[----:B------:R-:W-:Y:S02]  /*1730*/  @!P0 F2FP.BF16.F32.PACK_AB R3, RZ, R3 ;  /* 0x00000003ff03823e */ /* 0x000fe400000010ff */
[----:B------:R-:W-:Y:S02]  /*1740*/  ISETP.GE.AND.EX P6, PT, RZ, UR45, PT, P6 ;  /* 0x0000002dff007c0c */ /* 0x000fe4000bfc6360 */
[----:B------:R-:W-:Y:S02]  /*1750*/  ISETP.GE.AND.EX P5, PT, RZ, UR45, PT, P5 ;  /* 0x0000002dff007c0c */ /* 0x000fe4000bfa6350 */
[----:B------:R-:W-:Y:S02]  /*1760*/  @!P1 F2FP.BF16.F32.PACK_AB R12, RZ, R12 ;  /* 0x0000000cff0c923e */ /* 0x000fe400000010ff */
[----:B------:R-:W-:-:S02]  /*1770*/  @!P2 F2FP.BF16.F32.PACK_AB R0, RZ, R0 ;  /* 0x00000000ff00a23e */ /* 0x000fc400000010ff */
[----:B------:R-:W-:Y:S01]  /*1780*/  @!P4 F2FP.BF16.F32.PACK_AB R2, RZ, R2 ;  /* 0x00000002ff02c23e */ /* 0x000fe200000010ff */
[----:B------:R2:W-:Y:S01]  /*1790*/  @!P0 STG.E.U16 desc[UR12][R6.64+0x1c0], R3 ;  /* 0x0001c00306008986 */ /* 0x0005e2000c10150c */
[C---:B------:R-:W-:Y:S02]  /*17a0*/  IADD3 R19, P0, PT, R21.reuse, R19, RZ ;  /* 0x0000001315137210 */ /* 0x040fe40007f1e0ff */
[----:B------:R-:W-:Y:S01]  /*17b0*/  @!P3 F2FP.BF16.F32.PACK_AB R4, RZ, R4 ;  /* 0x00000004ff04b23e */ /* 0x000fe200000010ff */
[----:B------:R2:W-:Y:S01]  /*17c0*/  @!P1 STG.E.U16 desc[UR4][R6.64+0x40], R12 ;  /* 0x0000400c06009986 */ /* 0x0005e2000c101504 */
        /* <DEDUP_REMOVED lines=10> */
[----:B------:R-:W-:Y:S01]  /*1870*/  @!P5 R2UR UR11, R17 ;  /* 0x00000000110bd2ca */ /* 0x000fe200000e0000 */
[----:B------:R2:W-:Y:S01]  /*1880*/  @!P4 STG.E.U16 desc[UR4][R6.64+0xc0], R2 ;  /* 0x0000c0020600c986 */ /* 0x0005e2000c101504 */
[----:B------:R-:W-:Y:S02]  /*1890*/  ISETP.GE.AND.EX P0, PT, R18, UR47, PT, P0 ;  /* 0x0000002f12007c0c */ /* 0x000fe4000bf06300 */
[----:B------:R-:W-:Y:S01]  /*18a0*/  @!P6 F2FP.BF16.F32.PACK_AB R5, RZ, R5 ;  /* 0x00000005ff05e23e */ /* 0x000fe200000010ff */
[----:B------:R2:W-:Y:S01]  /*18b0*/  @!P3 STG.E.U16 desc[UR6][R6.64+0x100], R4 ;  /* 0x000100040600b986 */ /* 0x0005e2000c101506 */
[----:B------:R-:W-:-:S03]  /*18c0*/  @!P5 F2FP.BF16.F32.PACK_AB R14, RZ, R14 ;  /* 0x0000000eff0ed23e */ /* 0x000fc600000010ff */
[----:B------:R2:W-:Y:S04]  /*18d0*/  @!P6 STG.E.U16 desc[UR8][R6.64+0x140], R5 ;  /* 0x000140050600e986 */ /* 0x0005e8000c101508 */
[----:B------:R2:W-:Y:S02]  /*18e0*/  @!P5 STG.E.U16 desc[UR10][R6.64+0x180], R14 ;  /* 0x0001800e0600d986 */ /* 0x0005e4000c10150a */
[----:B------:R-:W-:Y:S05]  /*18f0*/  @!P0 BRA `(.L_x_3893) ;  /* 0xffffffe800788947 */ /* 0x000fea000383ffff */
[----:B------:R-:W-:Y:S05]  /*1900*/  BSYNC B0 ;  /* 0x0000000000007941 */ /* 0x000fea0003800000 */
.L_x_3875:
[----:B------:R-:W-:Y:S05]  /*1910*/  EXIT ;  /* 0x000000000000794d */ /* 0x000fea0003800000 */
.L_x_3876:
[----:B------:R-:W-:Y:S01]  /*1920*/  BSSY B1, `(.L_x_3894) ;  /* 0x0000007000017945 */ /* 0x000fe20003800000 */
[----:B------:R-:W-:Y:S01]  /*1930*/  IMAD.MOV.U32 R12, RZ, RZ, 0x10 ;  /* 0x00000010ff0c7424 */ /* 0x000fe200078e00ff */
[----:B------:R-:W-:Y:S02]  /*1940*/  MOV R11, 0x1f ;  /* 0x0000001f000b7802 */ /* 0x000fe40000000f00 */
[----:B------:R-:W-:-:S07]  /*1950*/  MOV R15, 0xffffffff ;  /* 0xffffffff000f7802 */ /* 0x000fce0000000f00 */
[----:B------:R-:W-:Y:S05]  /*1960*/  WARPSYNC.COLLECTIVE R15, `(.L_x_3895) ;  /* 0x000000000f087348 */ /* 0x000fea0003c00000 */
[----:B------:R0:W1:Y:S02]  /*1970*/  SHFL.BFLY P6, R14, R13, R12, R11 ;  /* 0x0c00000c0d0e7389 */ /* 0x00006400000c000b */
[----:B01----:R-:W-:Y:S05]  /*1980*/  ENDCOLLECTIVE ;  /* 0x000000000000791b */ /* 0x003fea0003800000 */
.L_x_3895:
[----:B------:R-:W-:Y:S05]  /*1990*/  BSYNC B1 ;  /* 0x0000000000017941 */ /* 0x000fea0003800000 */
.L_x_3894:
[----:B------:R-:W-:Y:S01]  /*19a0*/  HFMA2 R11, -RZ, RZ, 0, 1.847743988037109375e-06 ;  /* 0x0000001fff0b7431 */ /* 0x000fe200000001ff */
[----:B------:R-:W-:Y:S01]  /*19b0*/  FMNMX R13, R14, R13, !PT ;  /* 0x0000000d0e0d7209 */ /* 0x000fe20007800000 */
[----:B------:R-:W-:Y:S01]  /*19c0*/  IMAD.MOV.U32 R12, RZ, RZ, 0x8 ;  /* 0x00000008ff0c7424 */ /* 0x000fe200078e00ff */
[----:B------:R-:W-:Y:S01]  /*19d0*/  MOV R15, 0xffffffff ;  /* 0xffffffff000f7802 */ /* 0x000fe20000000f00 */
[----:B------:R-:W-:-:S07]  /*19e0*/  IMAD.MOV.U32 R5, RZ, RZ, 0x3bbb989d ;  /* 0x3bbb989dff057424 */ /* 0x000fce00078e00ff */
[----:B------:R-:W-:Y:S05]  /*19f0*/  WARPSYNC.COLLECTIVE R15, `(.L_x_3896) ;  /* 0x000000000f087348 */ /* 0x000fea0003c00000 */
[----:B------:R0:W1:Y:S02]  /*1a00*/  SHFL.BFLY P6, R14, R13, R12, R11 ;  /* 0x0c00000c0d0e7389 */ /* 0x00006400000c000b */
[----:B01----:R-:W-:Y:S05]  /*1a10*/  ENDCOLLECTIVE ;  /* 0x000000000000791b */ /* 0x003fea0003800000 */
.L_x_3896:
[----:B------:R-:W-:Y:S01]  /*1a20*/  HFMA2 R12, -RZ, RZ, 0, 2.384185791015625e-07 ;  /* 0x00000004ff0c7431 */ /* 0x000fe200000001ff */
[----:B------:R-:W-:-:S05]  /*1a30*/  FMNMX R0, R13, R14, !PT ;  /* 0x0000000e0d007209 */ /* 0x000fca0007800000 */
[----:B------:R-:W-:-:S07]  /*1a40*/  IMAD.MOV.U32 R13, RZ, RZ, R0 ;  /* 0x000000ffff0d7224 */ /* 0x000fce00078e0000 */
[----:B------:R-:W-:Y:S05]  /*1a50*/  WARPSYNC.COLLECTIVE R15, `(.L_x_3897) ;  /* 0x000000000f087348 */ /* 0x000fea0003c00000 */
[----:B------:R0:W1:Y:S02]  /*1a60*/  SHFL.BFLY P6, R14, R13, R12, R11 ;  /* 0x0c00000c0d0e7389 */ /* 0x00006400000c000b */
[----:B01----:R-:W-:Y:S05]  /*1a70*/  ENDCOLLECTIVE ;  /* 0x000000000000791b */ /* 0x003fea0003800000 */
.L_x_3897:
[----:B------:R-:W-:Y:S01]  /*1a80*/  IMAD.MOV.U32 R12, RZ, RZ, 0x2 ;  /* 0x00000002ff0c7424 */ /* 0x000fe200078e00ff */
[----:B------:R-:W-:-:S04]  /*1a90*/  FMNMX R2, R0, R14, !PT ;  /* 0x0000000e00027209 */ /* 0x000fc80007800000 */
[----:B------:R-:W-:-:S07]  /*1aa0*/  MOV R13, R2 ;  /* 0x00000002000d7202 */ /* 0x000fce0000000f00 */
[----:B------:R-:W-:Y:S05]  /*1ab0*/  WARPSYNC.COLLECTIVE R15, `(.L_x_3898) ;  /* 0x000000000f087348 */ /* 0x000fea0003c00000 */
[----:B------:R0:W1:Y:S02]  /*1ac0*/  SHFL.BFLY P6, R14, R13, R12, R11 ;  /* 0x0c00000c0d0e7389 */ /* 0x00006400000c000b */
[----:B01----:R-:W-:Y:S05]  /*1ad0*/  ENDCOLLECTIVE ;  /* 0x000000000000791b */ /* 0x003fea0003800000 */
.L_x_3898:
[----:B------:R-:W-:Y:S01]  /*1ae0*/  HFMA2 R12, -RZ, RZ, 0, 5.9604644775390625e-08 ;  /* 0x00000001ff0c7431 */ /* 0x000fe200000001ff */
[----:B------:R-:W-:-:S04]  /*1af0*/  FMNMX R3, R2, R14, !PT ;  /* 0x0000000e02037209 */ /* 0x000fc80007800000 */
[----:B------:R-:W-:-:S07]  /*1b00*/  MOV R13, R3 ;  /* 0x00000003000d7202 */ /* 0x000fce0000000f00 */
[----:B------:R-:W-:Y:S05]  /*1b10*/  WARPSYNC.COLLECTIVE R15, `(.L_x_3899) ;  /* 0x000000000f087348 */ /* 0x000fea0003c00000 */
[----:B------:R0:W1:Y:S02]  /*1b20*/  SHFL.BFLY P6, R14, R13, R12, R11 ;  /* 0x0c00000c0d0e7389 */ /* 0x00006400000c000b */
[----:B01----:R-:W-:Y:S05]  /*1b30*/  ENDCOLLECTIVE ;  /* 0x000000000000791b */ /* 0x003fea0003800000 */
.L_x_3899:
        /* <DEDUP_REMOVED lines=8> */
[C---:B------:R-:W-:Y:S01]  /*1bc0*/  FADD R30, -R3.reuse, R30 ;  /* 0x0000001e031e7221 */ /* 0x040fe20000000100 */
[----:B------:R-:W-:Y:S01]  /*1bd0*/  FADD R10, -R3, R10 ;  /* 0x0000000a030a7221 */ /* 0x000fe20000000100 */
[-C--:B------:R-:W-:Y:S01]  /*1be0*/  FFMA.SAT R3, R4, R5.reuse, 0.5 ;  /* 0x3f00000004037423 */ /* 0x080fe20000002005 */
[-C--:B------:R-:W-:Y:S01]  /*1bf0*/  FFMA.SAT R7, R2, R5.reuse, 0.5 ;  /* 0x3f00000002077423 */ /* 0x080fe20000002005 */
[----:B------:R-:W-:-:S02]  /*1c00*/  FFMA.SAT R13, R0, R5, 0.5 ;  /* 0x3f000000000d7423 */ /* 0x000fc40000002005 */
[-C--:B------:R-:W-:Y:S01]  /*1c10*/  FFMA.RM R11, R3, R6.reuse, 12582913 ;  /* 0x4b400001030b7423 */ /* 0x080fe20000004006 */
[-C--:B------:R-:W-:Y:S01]  /*1c20*/  FFMA.RM R7, R7, R6.reuse, 12582913 ;  /* 0x4b40000107077423 */ /* 0x080fe20000004006 */
[----:B------:R-:W-:Y:S02]  /*1c30*/  FFMA.RM R13, R13, R6, 12582913 ;  /* 0x4b4000010d0d7423 */ /* 0x000fe40000004006 */
[----:B------:R-:W-:Y:S01]  /*1c40*/  FADD R3, R11, -12583039 ;  /* 0xcb40007f0b037421 */ /* 0x000fe20000000000 */
[----:B------:R-:W-:Y:S01]  /*1c50*/  FADD R9, R7, -12583039 ;  /* 0xcb40007f07097421 */ /* 0x000fe20000000000 */
[----:B------:R-:W-:Y:S02]  /*1c60*/  FADD R15, R13, -12583039 ;  /* 0xcb40007f0d0f7421 */ /* 0x000fe40000000000 */
[----:B------:R-:W-:Y:S01]  /*1c70*/  FFMA R3, R4, 1.4426950216293334961, -R3 ;  /* 0x3fb8aa3b04037823 */ /* 0x000fe20000000803 */
[----:B------:R-:W-:Y:S01]  /*1c80*/  FFMA R9, R2, 1.4426950216293334961, -R9 ;  /* 0x3fb8aa3b02097823 */ /* 0x000fe20000000809 */
[----:B------:R-:W-:-:S02]  /*1c90*/  FFMA R15, R0, 1.4426950216293334961, -R15 ;  /* 0x3fb8aa3b000f7823 */ /* 0x000fc4000000080f */
[----:B------:R-:W-:Y:S01]  /*1ca0*/  FFMA R4, R4, 1.925963033500011079e-08, R3 ;  /* 0x32a5706004047823 */ /* 0x000fe20000000003 */
[----:B------:R-:W-:Y:S01]  /*1cb0*/  SHF.L.U32 R3, R7, 0x17, RZ ;  /* 0x0000001707037819 */ /* 0x000fe200000006ff */
[----:B------:R-:W-:Y:S01]  /*1cc0*/  FFMA R9, R2, 1.925963033500011079e-08, R9 ;  /* 0x32a5706002097823 */ /* 0x000fe20000000009 */
[----:B------:R-:W-:Y:S01]  /*1cd0*/  FFMA R15, R0, 1.925963033500011079e-08, R15 ;  /* 0x32a57060000f7823 */ /* 0x000fe2000000000f */
[----:B------:R-:W0:Y:S01]  /*1ce0*/  MUFU.EX2 R7, R4 ;  /* 0x0000000400077308 */ /* 0x000e220000000800 */
[----:B------:R-:W-:-:S07]  /*1cf0*/  IMAD.SHL.U32 R0, R11, 0x800000, RZ ;  /* 0x008000000b007824 */ /* 0x000fce00078e00ff */
[----:B------:R1:W2:Y:S08]  /*1d00*/  MUFU.EX2 R2, R9 ;  /* 0x0000000900027308 */ /* 0x0002b00000000800 */
[----:B------:R-:W3:Y:S01]  /*1d10*/  MUFU.EX2 R15, R15 ;  /* 0x0000000f000f7308 */ /* 0x000ee20000000800 */
[----:B-1----:R-:W-:Y:S01]  /*1d20*/  FFMA.SAT R9, R34, R5, 0.5 ;  /* 0x3f00000022097423 */ /* 0x002fe20000002005 */
[----:B0-----:R-:W-:-:S03]  /*1d30*/  FMUL R0, R0, R7 ;  /* 0x0000000700007220 */ /* 0x001fc60000400000 */
[----:B------:R-:W-:-:S04]  /*1d40*/  FFMA.RM R9, R9, R6, 12582913 ;  /* 0x4b40000109097423 */ /* 0x000fc80000004006 */
[----:B------:R-:W-:Y:S01]  /*1d50*/  FADD R7, R9, -12583039 ;  /* 0xcb40007f09077421 */ /* 0x000fe20000000000 */
[----:B--2---:R-:W-:Y:S01]  /*1d60*/  FMUL R3, R3, R2 ;  /* 0x0000000203037220 */ /* 0x004fe20000400000 */
[----:B------:R-:W-:Y:S02]  /*1d70*/  SHF.L.U32 R2, R13, 0x17, RZ ;  /* 0x000000170d027819 */ /* 0x000fe400000006ff */
[----:B------:R-:W-:Y:S01]  /*1d80*/  FFMA R7, R34, 1.4426950216293334961, -R7 ;  /* 0x3fb8aa3b22077823 */ /* 0x000fe20000000807 */
[----:B------:R-:W-:-:S03]  /*1d90*/  SHF.L.U32 R4, R9, 0x17, RZ ;  /* 0x0000001709047819 */ /* 0x000fc600000006ff */
[----:B------:R-:W-:Y:S01]  /*1da0*/  FFMA R34, R34, 1.925963033500011079e-08, R7 ;  /* 0x32a5706022227823 */ /* 0x000fe20000000007 */
[----:B------:R-:W-:Y:S01]  /*1db0*/  FFMA.SAT R7, R32, R5, 0.5 ;  /* 0x3f00000020077423 */ /* 0x000fe20000002005 */
[----:B---3--:R-:W-:Y:S01]  /*1dc0*/  FMUL R2, R2, R15 ;  /* 0x0000000f02027220 */ /* 0x008fe20000400000 */
[----:B------:R-:W-:Y:S01]  /*1dd0*/  FFMA.SAT R15, R8, R5, 0.5 ;  /* 0x3f000000080f7423 */ /* 0x000fe20000002005 */
[----:B------:R-:W0:Y:S01]  /*1de0*/  MUFU.EX2 R11, R34 ;  /* 0x00000022000b7308 */ /* 0x000e220000000800 */
[-C--:B------:R-:W-:Y:S02]  /*1df0*/  FFMA.RM R7, R7, R6.reuse, 12582913 ;  /* 0x4b40000107077423 */ /* 0x080fe40000004006 */
[----:B------:R-:W-:Y:S02]  /*1e00*/  FFMA.RM R15, R15, R6, 12582913 ;  /* 0x4b4000010f0f7423 */ /* 0x000fe40000004006 */
[----:B------:R-:W-:Y:S02]  /*1e10*/  FADD R13, R7, -12583039 ;  /* 0xcb40007f070d7421 */ /* 0x000fe40000000000 */
[----:B------:R-:W-:-:S02]  /*1e20*/  FADD R9, R15, -12583039 ;  /* 0xcb40007f0f097421 */ /* 0x000fc40000000000 */
[----:B------:R-:W-:Y:S02]  /*1e30*/  FFMA R13, R32, 1.4426950216293334961, -R13 ;  /* 0x3fb8aa3b200d7823 */ /* 0x000fe4000000080d */
[----:B------:R-:W-:Y:S02]  /*1e40*/  FFMA R9, R8, 1.4426950216293334961, -R9 ;  /* 0x3fb8aa3b08097823 */ /* 0x000fe40000000809 */
[----:B------:R-:W-:Y:S02]  /*1e50*/  FFMA R13, R32, 1.925963033500011079e-08, R13 ;  /* 0x32a57060200d7823 */ /* 0x000fe4000000000d */
[----:B------:R-:W-:Y:S01]  /*1e60*/  FFMA R9, R8, 1.925963033500011079e-08, R9 ;  /* 0x32a5706008097823 */ /* 0x000fe20000000009 */
[----:B0-----:R-:W-:Y:S01]  /*1e70*/  FMUL R4, R4, R11 ;  /* 0x0000000b04047220 */ /* 0x001fe20000400000 */
[-C--:B------:R-:W-:Y:S01]  /*1e80*/  FFMA.SAT R11, R30, R5.reuse, 0.5 ;  /* 0x3f0000001e0b7423 */ /* 0x080fe20000002005 */
[----:B------:R-:W-:Y:S01]  /*1e90*/  FFMA.SAT R5, R10, R5, 0.5 ;  /* 0x3f0000000a057423 */ /* 0x000fe20000002005 */
[----:B------:R-:W0:Y:S02]  /*1ea0*/  MUFU.EX2 R8, R13 ;  /* 0x0000000d00087308 */ /* 0x000e240000000800 */
[-C--:B------:R-:W-:Y:S01]  /*1eb0*/  FFMA.RM R11, R11, R6.reuse, 12582913 ;  /* 0x4b4000010b0b7423 */ /* 0x080fe20000004006 */
[----:B------:R-:W-:Y:S01]  /*1ec0*/  FFMA.RM R12, R5, R6, 12582913 ;  /* 0x4b400001050c7423 */ /* 0x000fe20000004006 */
[----:B------:R-:W-:Y:S01]  /*1ed0*/  SHF.L.U32 R6, R15, 0x17, RZ ;  /* 0x000000170f067819 */ /* 0x000fe200000006ff */
[----:B------:R-:W-:-:S02]  /*1ee0*/  IMAD.MOV.U32 R15, RZ, RZ, -0x1 ;  /* 0xffffffffff0f7424 */ /* 0x000fc400078e00ff */
[----:B------:R-:W-:Y:S01]  /*1ef0*/  FADD R5, R11, -12583039 ;  /* 0xcb40007f0b057421 */ /* 0x000fe20000000000 */
[C---:B------:R-:W-:Y:S01]  /*1f00*/  FADD R29, R12.reuse, -12583039 ;  /* 0xcb40007f0c1d7421 */ /* 0x040fe20000000000 */
[----:B------:R-:W1:Y:S01]  /*1f10*/  MUFU.EX2 R9, R9 ;  /* 0x0000000900097308 */ /* 0x000e620000000800 */
[----:B------:R-:W-:Y:S02]  /*1f20*/  IMAD.SHL.U32 R12, R12, 0x800000, RZ ;  /* 0x008000000c0c7824 */ /* 0x000fe400078e00ff */
[----:B------:R-:W-:Y:S01]  /*1f30*/  FFMA R5, R30, 1.4426950216293334961, -R5 ;  /* 0x3fb8aa3b1e057823 */ /* 0x000fe20000000805 */
[----:B------:R-:W-:-:S03]  /*1f40*/  FFMA R29, R10, 1.4426950216293334961, -R29 ;  /* 0x3fb8aa3b0a1d7823 */ /* 0x000fc6000000081d */
[----:B------:R-:W-:Y:S01]  /*1f50*/  FFMA R30, R30, 1.925963033500011079e-08, R5 ;  /* 0x32a570601e1e7823 */ /* 0x000fe20000000005 */
[----:B------:R-:W-:Y:S02]  /*1f60*/  IMAD.SHL.U32 R5, R7, 0x800000, RZ ;  /* 0x0080000007057824 */ /* 0x000fe400078e00ff */
[----:B------:R-:W-:Y:S01]  /*1f70*/  FADD R7, RZ, R3 ;  /* 0x00000003ff077221 */ /* 0x000fe20000000000 */
[----:B------:R-:W-:Y:S01]  /*1f80*/  FFMA R29, R10, 1.925963033500011079e-08, R29 ;  /* 0x32a570600a1d7823 */ /* 0x000fe2000000001d */
[----:B------:R-:W2:Y:S01]  /*1f90*/  MUFU.EX2 R13, R30 ;  /* 0x0000001e000d7308 */ /* 0x000ea20000000800 */
[----:B0-----:R-:W-:Y:S01]  /*1fa0*/  FMUL R5, R5, R8 ;  /* 0x0000000805057220 */ /* 0x001fe20000400000 */
[----:B------:R-:W-:Y:S01]  /*1fb0*/  FADD R7, R7, R0 ;  /* 0x0000000007077221 */ /* 0x000fe20000000000 */
[----:B------:R-:W-:Y:S02]  /*1fc0*/  SHF.L.U32 R8, R11, 0x17, RZ ;  /* 0x000000170b087819 */ /* 0x000fe400000006ff */
[----:B------:R-:W-:Y:S01]  /*1fd0*/  MOV R11, 0x1f ;  /* 0x0000001f000b7802 */ /* 0x000fe20000000f00 */
[----:B------:R-:W-:Y:S01]  /*1fe0*/  FADD R7, R7, R2 ;  /* 0x0000000207077221 */ /* 0x000fe20000000000 */
[----:B-1----:R-:W-:Y:S01]  /*1ff0*/  FMUL R6, R6, R9 ;  /* 0x0000000906067220 */ /* 0x002fe20000400000 */
[----:B------:R-:W0:Y:S02]  /*2000*/  MUFU.EX2 R29, R29 ;  /* 0x0000001d001d7308 */ /* 0x000e240000000800 */
[----:B------:R-:W-:-:S04]  /*2010*/  FADD R10, R7, R4 ;  /* 0x00000004070a7221 */ /* 0x000fc80000000000 */
[----:B------:R-:W-:Y:S01]  /*2020*/  FADD R7, R10, R5 ;  /* 0x000000050a077221 */ /* 0x000fe20000000000 */
[----:B--2---:R-:W-:-:S03]  /*2030*/  FMUL R8, R8, R13 ;  /* 0x0000000d08087220 */ /* 0x004fc60000400000 */
[----:B------:R-:W-:-:S04]  /*2040*/  FADD R9, R7, R6 ;  /* 0x0000000607097221 */ /* 0x000fc80000000000 */
[----:B------:R-:W-:Y:S01]  /*2050*/  FADD R10, R9, R8 ;  /* 0x00000008090a7221 */ /* 0x000fe20000000000 */
[----:B0-----:R-:W-:Y:S01]  /*2060*/  FMUL R7, R12, R29 ;  /* 0x0000001d0c077220 */ /* 0x001fe20000400000 */
[----:B------:R-:W-:-:S03]  /*2070*/  HFMA2 R12, -RZ, RZ, 0, 9.5367431640625e-07 ;  /* 0x00000010ff0c7431 */ /* 0x000fc600000001ff */
[----:B------:R-:W-:-:S07]  /*2080*/  FADD R13, R10, R7 ;  /* 0x000000070a0d7221 */ /* 0x000fce0000000000 */
[----:B------:R-:W-:Y:S05]  /*2090*/  WARPSYNC.COLLECTIVE R15, `(.L_x_3900) ;  /* 0x000000000f087348 */ /* 0x000fea0003c00000 */
[----:B------:R0:W1:Y:S02]  /*20a0*/  SHFL.BFLY P6, R14, R13, R12, R11 ;  /* 0x0c00000c0d0e7389 */ /* 0x00006400000c000b */
[----:B01----:R-:W-:Y:S05]  /*20b0*/  ENDCOLLECTIVE ;  /* 0x000000000000791b */ /* 0x003fea0003800000 */
.L_x_3900:
[----:B------:R-:W-:Y:S02]  /*20c0*/  HFMA2 R12, -RZ, RZ, 0, 4.76837158203125e-07 ;  /* 0x00000008ff0c7431 */ /* 0x000fe400000001ff */
[----:B------:R-:W-:-:S05]  /*20d0*/  FADD R9, R13, R14 ;  /* 0x0000000e0d097221 */ /* 0x000fca0000000000 */
[----:B------:R-:W-:-:S07]  /*20e0*/  MOV R13, R9 ;  /* 0x00000009000d7202 */ /* 0x000fce0000000f00 */
[----:B------:R-:W-:Y:S05]  /*20f0*/  WARPSYNC.COLLECTIVE R15, `(.L_x_3901) ;  /* 0x000000000f087348 */ /* 0x000fea0003c00000 */
[----:B------:R0:W1:Y:S02]  /*2100*/  SHFL.BFLY P6, R14, R13, R12, R11 ;  /* 0x0c00000c0d0e7389 */ /* 0x00006400000c000b */
[----:B01----:R-:W-:Y:S05]  /*2110*/  ENDCOLLECTIVE ;  /* 0x000000000000791b */ /* 0x003fea0003800000 */
.L_x_3901:
[----:B------:R-:W-:Y:S01]  /*2120*/  MOV R12, 0x4 ;  /* 0x00000004000c7802 */ /* 0x000fe20000000f00 */
[----:B------:R-:W-:-:S04]  /*2130*/  FADD R10, R9, R14 ;  /* 0x0000000e090a7221 */ /* 0x000fc80000000000 */
[----:B------:R-:W-:-:S07]  /*2140*/  IMAD.MOV.U32 R13, RZ, RZ, R10 ;  /* 0x000000ffff0d7224 */ /* 0x000fce00078e000a */
[----:B------:R-:W-:Y:S05]  /*2150*/  WARPSYNC.COLLECTIVE R15, `(.L_x_3902) ;  /* 0x000000000f087348 */ /* 0x000fea0003c00000 */
[----:B------:R0:W1:Y:S02]  /*2160*/  SHFL.BFLY P6, R14, R13, R12, R11 ;  /* 0x0c00000c0d0e7389 */ /* 0x00006400000c000b */
[----:B01----:R-:W-:Y:S05]  /*2170*/  ENDCOLLECTIVE ;  /* 0x000000000000791b */ /* 0x003fea0003800000 */
.L_x_3902:
[----:B------:R-:W-:Y:S02]  /*2180*/  IMAD.MOV.U32 R12, RZ, RZ, 0x2 ;  /* 0x00000002ff0c7424 */ /* 0x000fe400078e00ff */
[----:B------:R-:W-:-:S05]  /*2190*/  FADD R29, R10, R14 ;  /* 0x0000000e0a1d7221 */ /* 0x000fca0000000000 */
[----:B------:R-:W-:-:S07]  /*21a0*/  MOV R13, R29 ;  /* 0x0000001d000d7202 */ /* 0x000fce0000000f00 */
[----:B------:R-:W-:Y:S05]  /*21b0*/  WARPSYNC.COLLECTIVE R15, `(.L_x_3903) ;  /* 0x000000000f087348 */ /* 0x000fea0003c00000 */
[----:B------:R0:W1:Y:S02]  /*21c0*/  SHFL.BFLY P6, R14, R13, R12, R11 ;  /* 0x0c00000c0d0e7389 */ /* 0x00006400000c000b */
[----:B01----:R-:W-:Y:S05]  /*21d0*/  ENDCOLLECTIVE ;  /* 0x000000000000791b */ /* 0x003fea0003800000 */
.L_x_3903:
[----:B------:R-:W-:Y:S02]  /*21e0*/  HFMA2 R12, -RZ, RZ, 0, 5.9604644775390625e-08 ;  /* 0x00000001ff0c7431 */ /* 0x000fe400000001ff */
[----:B------:R-:W-:-:S05]  /*21f0*/  FADD R30, R29, R14 ;  /* 0x0000000e1d1e7221 */ /* 0x000fca0000000000 */
[----:B------:R-:W-:-:S07]  /*2200*/  MOV R13, R30 ;  /* 0x0000001e000d7202 */ /* 0x000fce0000000f00 */
[----:B------:R-:W-:Y:S05]  /*2210*/  WARPSYNC.COLLECTIVE R15, `(.L_x_3904) ;  /* 0x000000000f087348 */ /* 0x000fea0003c00000 */
[----:B------:R0:W1:Y:S02]  /*2220*/  SHFL.BFLY P6, R14, R13, R12, R11 ;  /* 0x0c00000c0d0e7389 */ /* 0x00006400000c000b */
[----:B01----:R-:W-:Y:S05]  /*2230*/  ENDCOLLECTIVE ;  /* 0x000000000000791b */ /* 0x003fea0003800000 */
.L_x_3904:
[----:B------:R-:W-:Y:S05]  /*2240*/  BRA `(.L_x_3905) ;  /* 0xffffffe800e47947 */ /* 0x000fea000383ffff */
        .weak           $__internal_58_$__cuda_sm3x_div_rn_noftz_f32_slowpath
        .type           $__internal_58_$__cuda_sm3x_div_rn_noftz_f32_slowpath,@function
        .size           $__internal_58_$__cuda_sm3x_div_rn_noftz_f32_slowpath,(.L_x_25510 - $__internal_58_$__cuda_sm3x_div_rn_noftz_f32_slowpath)
$__internal_58_$__cuda_sm3x_div_rn_noftz_f32_slowpath:
        /* <DEDUP_REMOVED lines=34> */
.L_x_3907:
        /* <DEDUP_REMOVED lines=51> */
.L_x_3914:
[----:B------:R-:W-:-:S04]  /*27a0*/  LOP3.LUT R3, R3, 0x80000000, RZ, 0xc0, !PT ;  /* 0x8000000003037812 */ /* 0x000fc800078ec0ff */
[----:B------:R-:W-:Y:S01]  /*27b0*/  LOP3.LUT R3, R3, 0x7f800000, RZ, 0xfc, !PT ;  /* 0x7f80000003037812 */ /* 0x000fe200078efcff */
[----:B------:R-:W-:Y:S06]  /*27c0*/  BRA `(.L_x_3915) ;  /* 0x0000000000047947 */ /* 0x000fec0003800000 */
.L_x_3913:
[----:B------:R-:W-:-:S07]  /*27d0*/  LEA R3, R30, R3, 0x17 ;  /* 0x000000031e037211 */ /* 0x000fce00078eb8ff */
.L_x_3915:
[----:B------:R-:W-:Y:S05]  /*27e0*/  BSYNC.RECONVERGENT B3 ;  /* 0x0000000000037941 */ /* 0x000fea0003800200 */
.L_x_3912:
[----:B------:R-:W-:Y:S05]  /*27f0*/  BRA `(.L_x_3916) ;  /* 0x0000000000207947 */ /* 0x000fea0003800000 */
.L_x_3911:
[----:B------:R-:W-:-:S04]  /*2800*/  LOP3.LUT R3, R10, 0x80000000, R3, 0x48, !PT ;  /* 0x800000000a037812 */ /* 0x000fc800078e4803 */
[----:B------:R-:W-:Y:S01]  /*2810*/  LOP3.LUT R3, R3, 0x7f800000, RZ, 0xfc, !PT ;  /* 0x7f80000003037812 */ /* 0x000fe200078efcff */
[----:B------:R-:W-:Y:S06]  /*2820*/  BRA `(.L_x_3916) ;  /* 0x0000000000147947 */ /* 0x000fec0003800000 */
.L_x_3910:
[----:B------:R-:W-:Y:S01]  /*2830*/  LOP3.LUT R3, R10, 0x80000000, R3, 0x48, !PT ;  /* 0x800000000a037812 */ /* 0x000fe200078e4803 */
[----:B------:R-:W-:Y:S06]  /*2840*/  BRA `(.L_x_3916) ;  /* 0x00000000000c7947 */ /* 0x000fec0003800000 */
.L_x_3909:
[----:B------:R-:W0:Y:S01]  /*2850*/  MUFU.RSQ R3, -QNAN ;  /* 0xffc0000000037908 */ /* 0x000e220000001400 */
[----:B------:R-:W-:Y:S05]  /*2860*/  BRA `(.L_x_3916) ;  /* 0x0000000000047947 */ /* 0x000fea0003800000 */
.L_x_3908:
[----:B------:R-:W-:-:S07]  /*2870*/  FADD.FTZ R3, R3, R10 ;  /* 0x0000000a03037221 */ /* 0x000fce0000010000 */
.L_x_3916:
[----:B------:R-:W-:Y:S05]  /*2880*/  BSYNC.RECONVERGENT B2 ;  /* 0x0000000000027941 */ /* 0x000fea0003800200 */
.L_x_3906:
[----:B------:R-:W-:Y:S01]  /*2890*/  HFMA2 R11, -RZ, RZ, 0, 0 ;  /* 0x00000000ff0b7431 */ /* 0x000fe200000001ff */
[----:B------:R-:W-:-:S04]  /*28a0*/  MOV R10, R15 ;  /* 0x0000000f000a7202 */ /* 0x000fc80000000f00 */
[----:B0-----:R-:W-:Y:S05]  /*28b0*/  RET.REL.NODEC R10 `(_Z15SoftmaxWarpImplI10DirectLoadI13__nv_bfloat16fE11DirectStoreIfS1_EfLi1ELi8ELi32ELi1ELb1EL9Algorithm0EEvT_T0_ll) ;  /* 0xffffffd40ad07950 */ /* 0x001fea0003c3ffff */
.L_x_3917:
        /* <DEDUP_REMOVED lines=12> */
.L_x_25510:


//--------------------- .text._Z15SoftmaxWarpImplI10DirectLoadI13__nv_bfloat16fE11DirectStoreIfS1_EfLi1ELi8ELi32ELi1ELb0EL9Algorithm0EEvT_T0_ll --------------------------
	.section	.text._Z15SoftmaxWarpImplI10DirectLoadI13__nv_bfloat16fE11DirectStoreIfS1_EfLi1ELi8ELi32ELi1ELb0EL9Algorithm0EEvT_T0_ll,"ax",@progbits
	.align	128
        .global         _Z15SoftmaxWarpImplI10DirectLoadI13__nv_bfloat16fE11DirectStoreIfS1_EfLi1ELi8ELi32ELi1ELb0EL9Algorithm0EEvT_T0_ll
        .type           _Z15SoftmaxWarpImplI10DirectLoadI13__nv_bfloat16fE11DirectStoreIfS1_EfLi1ELi8ELi32ELi1ELb0EL9Algorithm0EEvT_T0_ll,@function
        .size           _Z15SoftmaxWarpImplI10DirectLoadI13__nv_bfloat16fE11DirectStoreIfS1_EfLi1ELi8ELi32ELi1ELb0EL9Algorithm0EEvT_T0_ll,(.L_x_25511 - _Z15SoftmaxWarpImplI10DirectLoadI13__nv_bfloat16fE11DirectStoreIfS1_EfLi1ELi8ELi32ELi1ELb0EL9Algorithm0EEvT_T0_ll)
        .other          _Z15SoftmaxWarpImplI10DirectLoadI13__nv_bfloat16fE11DirectStoreIfS1_EfLi1ELi8ELi32ELi1ELb0EL9Algorithm0EEvT_T0_ll,@"STO_CUDA_ENTRY STV_DEFAULT"
_Z15SoftmaxWarpImplI10DirectLoadI13__nv_bfloat16fE11DirectStoreIfS1_EfLi1ELi8ELi32ELi1ELb0EL9Algorithm0EEvT_T0_ll:
.text._Z15SoftmaxWarpImplI10DirectLoadI13__nv_bfloat16fE11DirectStoreIfS1_EfLi1ELi8ELi32ELi1ELb0EL9Algorithm0EEvT_T0_ll:
        /* <DEDUP_REMOVED lines=24> */
.L_x_3918:
        /* <DEDUP_REMOVED lines=13> */
.L_x_3936:
        /* <DEDUP_REMOVED lines=12> */
[C---:B------:R-:W-:Y:S01]  /*0310*/  R2UR UR10, R16.reuse ;  /* 0x00000000100a72ca */ /* 0x040fe200000e0000 */
[----:B------:R-:W-:Y:S01]  /*0320*/  IMAD.IADD R3, R5, 0x1, R3 ;  /* 0x0000000105037824 */ /* 0x000fe200078e0203 */
        /* <DEDUP_REMOVED lines=12> */
[----:B------:R-:W-:-:S03]  /*03f0*/  R2UR UR19, R17 ;  /* 0x00000000111372ca */ /* 0x000fc600000e0000 */
        /* <DEDUP_REMOVED lines=32> */
[----:B------:R-:W-:Y:S02]  /*0600*/  IMAD.MOV.U32 R6, RZ, RZ, 0x437c0000 ;  /* 0x437c0000ff067424 */ /* 0x000fe400078e00ff */
[--C-:B------:R-:W-:Y:S01]  /*0610*/  FADD R14, R9, -R11.reuse ;  /* 0x8000000b090e7221 */ /* 0x100fe20000000000 */
[-C--:B------:R-:W-:Y:S01]  /*0620*/  FFMA.SAT R7, R12, R5.reuse, 0.5 ;  /* 0x3f0000000c077423 */ /* 0x080fe20000002005 */
[-C--:B------:R-:W-:Y:S01]  /*0630*/  FFMA.SAT R13, R26, R5.reuse, 0.5 ;  /* 0x3f0000001a0d7423 */ /* 0x080fe20000002005 */
[----:B------:R-:W-:Y:S01]  /*0640*/  FADD R24, R24, -R11 ;  /* 0x8000000b18187221 */ /* 0x000fe20000000000 */
[----:B------:R-:W-:Y:S01]  /*0650*/  FFMA.SAT R3, R14, R5, 0.5 ;  /* 0x3f0000000e037423 */ /* 0x000fe20000002005 */
[-C--:B------:R-:W-:Y:S01]  /*0660*/  FFMA.RM R0, R7, R6.reuse, 12582913 ;  /* 0x4b40000107007423 */ /* 0x080fe20000004006 */
[----:B------:R-:W-:-:S02]  /*0670*/  FFMA.RM R2, R13, R6, 12582913 ;  /* 0x4b4000010d027423 */ /* 0x000fc40000004006 */
[-C--:B------:R-:W-:Y:S01]  /*0680*/  FFMA.RM R3, R3, R6.reuse, 12582913 ;  /* 0x4b40000103037423 */ /* 0x080fe20000004006 */
[----:B------:R-:W-:Y:S01]  /*0690*/  FADD R7, R0, -12583039 ;  /* 0xcb40007f00077421 */ /* 0x000fe20000000000 */
[C---:B------:R-:W-:Y:S01]  /*06a0*/  FADD R9, R2.reuse, -12583039 ;  /* 0xcb40007f02097421 */ /* 0x040fe20000000000 */
[----:B------:R-:W-:Y:S01]  /*06b0*/  SHF.L.U32 R2, R2, 0x17, RZ ;  /* 0x0000001702027819 */ /* 0x000fe200000006ff */
[----:B------:R-:W-:Y:S01]  /*06c0*/  FADD R13, R3, -12583039 ;  /* 0xcb40007f030d7421 */ /* 0x000fe20000000000 */
[----:B------:R-:W-:Y:S01]  /*06d0*/  FFMA R7, R12, 1.4426950216293334961, -R7 ;  /* 0x3fb8aa3b0c077823 */ /* 0x000fe20000000807 */
[----:B------:R-:W-:Y:S02]  /*06e0*/  FFMA R9, R26, 1.4426950216293334961, -R9 ;  /* 0x3fb8aa3b1a097823 */ /* 0x000fe40000000809 */
[----:B------:R-:W-:Y:S01]  /*06f0*/  FFMA R13, R14, 1.4426950216293334961, -R13 ;  /* 0x3fb8aa3b0e0d7823 */ /* 0x000fe2000000080d */
[----:B------:R-:W-:Y:S01]  /*0700*/  FFMA R4, R12, 1.925963033500011079e-08, R7 ;  /* 0x32a570600c047823 */ /* 0x000fe20000000007 */
[----:B------:R-:W-:Y:S01]  /*0710*/  FADD R12, R8, -R11 ;  /* 0x8000000b080c7221 */ /* 0x000fe20000000000 */
[----:B------:R-:W-:Y:S01]  /*0720*/  FFMA R9, R26, 1.925963033500011079e-08, R9 ;  /* 0x32a570601a097823 */ /* 0x000fe20000000009 */
[----:B------:R-:W-:Y:S01]  /*0730*/  FADD R26, R10, -R11 ;  /* 0x8000000b0a1a7221 */ /* 0x000fe20000000000 */
[----:B------:R-:W-:Y:S01]  /*0740*/  FFMA R10, R14, 1.925963033500011079e-08, R13 ;  /* 0x32a570600e0a7823 */ /* 0x000fe2000000000d */
[-C--:B------:R-:W-:Y:S01]  /*0750*/  FFMA.SAT R7, R12, R5.reuse, 0.5 ;  /* 0x3f0000000c077423 */ /* 0x080fe20000002005 */
[--C-:B------:R-:W-:Y:S01]  /*0760*/  FADD R14, R22, -R11.reuse ;  /* 0x8000000b160e7221 */ /* 0x100fe20000000000 */
[-C--:B------:R-:W-:Y:S01]  /*0770*/  FFMA.SAT R25, R26, R5.reuse, 0.5 ;  /* 0x3f0000001a197423 */ /* 0x080fe20000002005 */
[----:B------:R-:W-:Y:S01]  /*0780*/  FADD R22, R23, -R11 ;  /* 0x8000000b17167221 */ /* 0x000fe20000000000 */
[-C--:B------:R-:W-:Y:S01]  /*0790*/  FFMA.RM R7, R7, R6.reuse, 12582913 ;  /* 0x4b40000107077423 */ /* 0x080fe20000004006 */
[----:B------:R-:W1:Y:S01]  /*07a0*/  MUFU.EX2 R4, R4 ;  /* 0x0000000400047308 */ /* 0x000e620000000800 */
[----:B------:R-:W-:Y:S01]  /*07b0*/  FFMA.RM R8, R25, R6, 12582913 ;  /* 0x4b40000119087423 */ /* 0x000fe20000004006 */
[----:B------:R-:W-:Y:S01]  /*07c0*/  FFMA.SAT R25, R14, R5, 0.5 ;  /* 0x3f0000000e197423 */ /* 0x000fe20000002005 */
[----:B------:R-:W-:-:S03]  /*07d0*/  FADD R15, R7, -12583039 ;  /* 0xcb40007f070f7421 */ /* 0x000fc60000000000 */
[-C--:B------:R-:W-:Y:S01]  /*07e0*/  FFMA.RM R11, R25, R6.reuse, 12582913 ;  /* 0x4b400001190b7423 */ /* 0x080fe20000004006 */
[----:B------:R-:W-:Y:S01]  /*07f0*/  FFMA R15, R12, 1.4426950216293334961, -R15 ;  /* 0x3fb8aa3b0c0f7823 */ /* 0x000fe2000000080f */
[-C--:B------:R-:W-:Y:S01]  /*0800*/  FFMA.SAT R25, R24, R5.reuse, 0.5 ;  /* 0x3f00000018197423 */ /* 0x080fe20000002005 */
[----:B------:R-:W2:Y:S01]  /*0810*/  MUFU.EX2 R9, R9 ;  /* 0x0000000900097308 */ /* 0x000ea20000000800 */
[----:B------:R-:W-:Y:S01]  /*0820*/  FADD R23, R11, -12583039 ;  /* 0xcb40007f0b177421 */ /* 0x000fe20000000000 */
[----:B------:R-:W-:Y:S01]  /*0830*/  FFMA R13, R12, 1.925963033500011079e-08, R15 ;  /* 0x32a570600c0d7823 */ /* 0x000fe2000000000f */
[----:B------:R-:W-:Y:S01]  /*0840*/  FADD R15, R8, -12583039 ;  /* 0xcb40007f080f7421 */ /* 0x000fe20000000000 */
[-C--:B------:R-:W-:Y:S01]  /*0850*/  FFMA.RM R12, R25, R6.reuse, 12582913 ;  /* 0x4b400001190c7423 */ /* 0x080fe20000004006 */
[----:B------:R-:W-:Y:S01]  /*0860*/  FFMA R23, R14, 1.4426950216293334961, -R23 ;  /* 0x3fb8aa3b0e177823 */ /* 0x000fe20000000817 */
[----:B------:R-:W-:Y:S01]  /*0870*/  FFMA.SAT R5, R22, R5, 0.5 ;  /* 0x3f00000016057423 */ /* 0x000fe20000002005 */
[----:B------:R-:W-:Y:S01]  /*0880*/  FFMA R15, R26, 1.4426950216293334961, -R15 ;  /* 0x3fb8aa3b1a0f7823 */ /* 0x000fe2000000080f */
[----:B------:R-:W-:Y:S01]  /*0890*/  FADD R27, R12, -12583039 ;  /* 0xcb40007f0c1b7421 */ /* 0x000fe20000000000 */
[----:B------:R-:W3:Y:S01]  /*08a0*/  MUFU.EX2 R10, R10 ;  /* 0x0000000a000a7308 */ /* 0x000ee20000000800 */
[----:B------:R-:W-:Y:S01]  /*08b0*/  FFMA R25, R14, 1.925963033500011079e-08, R23 ;  /* 0x32a570600e197823 */ /* 0x000fe20000000017 */
[----:B------:R-:W-:Y:S01]  /*08c0*/  FFMA R15, R26, 1.925963033500011079e-08, R15 ;  /* 0x32a570601a0f7823 */ /* 0x000fe2000000000f */
[----:B------:R-:W-:Y:S01]  /*08d0*/  FFMA R27, R24, 1.4426950216293334961, -R27 ;  /* 0x3fb8aa3b181b7823 */ /* 0x000fe2000000081b */
[----:B------:R-:W-:Y:S01]  /*08e0*/  FFMA.RM R14, R5, R6, 12582913 ;  /* 0x4b400001050e7423 */ /* 0x000fe20000004006 */
[----:B------:R-:W-:-:S02]  /*08f0*/  SHF.L.U32 R5, R0, 0x17, RZ ;  /* 0x0000001700057819 */ /* 0x000fc400000006ff */
[----:B------:R-:W-:Y:S01]  /*0900*/  FFMA R23, R24, 1.925963033500011079e-08, R27 ;  /* 0x32a5706018177823 */ /* 0x000fe2000000001b */
[----:B------:R-:W4:Y:S01]  /*0910*/  MUFU.EX2 R13, R13 ;  /* 0x0000000d000d7308 */ /* 0x000f220000000800 */
[----:B------:R-:W-:Y:S01]  /*0920*/  FADD R27, R14, -12583039 ;  /* 0xcb40007f0e1b7421 */ /* 0x000fe20000000000 */
[----:B-1----:R-:W-:Y:S01]  /*0930*/  FMUL R4, R5, R4 ;  /* 0x0000000405047220 */ /* 0x002fe20000400000 */
[----:B------:R-:W-:Y:S01]  /*0940*/  SHF.L.U32 R5, R3, 0x17, RZ ;  /* 0x0000001703057819 */ /* 0x000fe200000006ff */
[----:B--2---:R-:W-:Y:S01]  /*0950*/  FMUL R3, R2, R9 ;  /* 0x0000000902037220 */ /* 0x004fe20000400000 */
[----:B------:R-:W-:Y:S01]  /*0960*/  FFMA R27, R22, 1.4426950216293334961, -R27 ;  /* 0x3fb8aa3b161b7823 */ /* 0x000fe2000000081b */
[----:B------:R-:W-:Y:S01]  /*0970*/  FADD R0, RZ, R4 ;  /* 0x00000004ff007221 */ /* 0x000fe20000000000 */
[----:B------:R-:W-:Y:S01]  /*0980*/  SHF.L.U32 R8, R8, 0x17, RZ ;  /* 0x0000001708087819 */ /* 0x000fe200000006ff */
[----:B------:R-:W1:Y:S01]  /*0990*/  MUFU.EX2 R15, R15 ;  /* 0x0000000f000f7308 */ /* 0x000e620000000800 */
[----:B------:R-:W-:Y:S01]  /*09a0*/  FFMA R27, R22, 1.925963033500011079e-08, R27 ;  /* 0x32a57060161b7823 */ /* 0x000fe2000000001b */
[----:B------:R-:W-:Y:S01]  /*09b0*/  SHF.L.U32 R22, R7, 0x17, RZ ;  /* 0x0000001707167819 */ /* 0x000fe200000006ff */
[----:B---3--:R-:W-:Y:S01]  /*09c0*/  FMUL R2, R5, R10 ;  /* 0x0000000a05027220 */ /* 0x008fe20000400000 */
[----:B------:R-:W-:Y:S01]  /*09d0*/  FADD R5, R0, R3 ;  /* 0x0000000300057221 */ /* 0x000fe20000000000 */
[----:B------:R-:W-:-:S02]  /*09e0*/  SHF.L.U32 R11, R11, 0x17, RZ ;  /* 0x000000170b0b7819 */ /* 0x000fc400000006ff */
[----:B------:R-:W-:Y:S01]  /*09f0*/  SHF.L.U32 R12, R12, 0x17, RZ ;  /* 0x000000170c0c7819 */ /* 0x000fe200000006ff */
[----:B------:R-:W2:Y:S01]  /*0a00*/  MUFU.EX2 R6, R25 ;  /* 0x0000001900067308 */ /* 0x000ea20000000800 */
[----:B----4-:R-:W-:Y:S01]  /*0a10*/  FMUL R0, R22, R13 ;  /* 0x0000000d16007220 */ /* 0x010fe20000400000 */
[----:B------:R-:W-:Y:S01]  /*0a20*/  FADD R7, R5, R2 ;  /* 0x0000000205077221 */ /* 0x000fe20000000000 */
[----:B------:R-:W-:-:S05]  /*0a30*/  SHF.L.U32 R14, R14, 0x17, RZ ;  /* 0x000000170e0e7819 */ /* 0x000fca00000006ff */
[----:B------:R-:W3:Y:S01]  /*0a40*/  MUFU.EX2 R23, R23 ;  /* 0x0000001700177308 */ /* 0x000ee20000000800 */
[----:B-1----:R-:W-:Y:S01]  /*0a50*/  FMUL R5, R8, R15 ;  /* 0x0000000f08057220 */ /* 0x002fe20000400000 */
[----:B------:R-:W-:-:S04]  /*0a60*/  FADD R8, R7, R0 ;  /* 0x0000000007087221 */ /* 0x000fc80000000000 */
[----:B------:R-:W-:Y:S02]  /*0a70*/  FADD R7, R8, R5 ;  /* 0x0000000508077221 */ /* 0x000fe40000000000 */
[----:B------:R-:W1:Y:S01]  /*0a80*/  MUFU.EX2 R27, R27 ;  /* 0x0000001b001b7308 */ /* 0x000e620000000800 */
[----:B--2---:R-:W-:-:S04]  /*0a90*/  FMUL R6, R11, R6 ;  /* 0x000000060b067220 */ /* 0x004fc80000400000 */
[----:B------:R-:W-:Y:S01]  /*0aa0*/  FADD R9, R7, R6 ;  /* 0x0000000607097221 */ /* 0x000fe20000000000 */
[----:B---3--:R-:W-:-:S04]  /*0ab0*/  FMUL R8, R12, R23 ;  /* 0x000000170c087220 */ /* 0x008fc80000400000 */
        /* <DEDUP_REMOVED lines=12> */
.L_x_3948:
        /* <DEDUP_REMOVED lines=11> */
[----:B01----:R-:W-:Y:S05]  /*0c30*/  CALL.REL.NOINC `($__internal_59_$__cuda_sm3x_div_rn_noftz_f32_slowpath) ;  /* 0x0000001000847944 */ /* 0x003fea0003c00000 */
[----:B------:R-:W-:-:S07]  /*0c40*/  MOV R12, R4 ;  /* 0x00000004000c7202 */ /* 0x000fce0000000f00 */
.L_x_3921:
[----:B------:R-:W-:Y:S05]  /*0c50*/  BSYNC.RECONVERGENT B0 ;  /* 0x0000000000007941 */ /* 0x000fea0003800200 */
.L_x_3920:
        /* <DEDUP_REMOVED lines=11> */
[----:B01----:R-:W-:Y:S05]  /*0d10*/  CALL.REL.NOINC `($__internal_59_$__cuda_sm3x_div_rn_noftz_f32_slowpath) ;  /* 0x00000010004c7944 */ /* 0x003fea0003c00000 */
[----:B------:R-:W-:-:S07]  /*0d20*/  IMAD.MOV.U32 R13, RZ, RZ, R4 ;  /* 0x000000ffff0d7224 */ /* 0x000fce00078e0004 */
.L_x_3923:
[----:B------:R-:W-:Y:S05]  /*0d30*/  BSYNC.RECONVERGENT B0 ;  /* 0x0000000000007941 */ /* 0x000fea0003800200 */
.L_x_3922:
        /* <DEDUP_REMOVED lines=12> */
[----:B------:R-:W-:-:S07]  /*0e00*/  MOV R3, R4 ;  /* 0x0000000400037202 */ /* 0x000fce0000000f00 */
.L_x_3925:
[----:B------:R-:W-:Y:S05]  /*0e10*/  BSYNC.RECONVERGENT B0 ;  /* 0x0000000000007941 */ /* 0x000fea0003800200 */
.L_x_3924:
        /* <DEDUP_REMOVED lines=13> */
.L_x_3927:
[----:B------:R-:W-:Y:S05]  /*0ef0*/  BSYNC.RECONVERGENT B0 ;  /* 0x0000000000007941 */ /* 0x000fea0003800200 */
.L_x_3926:
        /* <DEDUP_REMOVED lines=13> */
.L_x_3929:
[----:B------:R-:W-:Y:S05]  /*0fd0*/  BSYNC.RECONVERGENT B0 ;  /* 0x0000000000007941 */ /* 0x000fea0003800200 */
.L_x_3928:
        /* <DEDUP_REMOVED lines=13> */
.L_x_3931:
[----:B------:R-:W-:Y:S05]  /*10b0*/  BSYNC.RECONVERGENT B0 ;  /* 0x0000000000007941 */ /* 0x000fea0003800200 */
.L_x_3930:
        /* <DEDUP_REMOVED lines=13> */
.L_x_3933:
[----:B------:R-:W-:Y:S05]  /*1190*/  BSYNC.RECONVERGENT B0 ;  /* 0x0000000000007941 */ /* 0x000fea0003800200 */
.L_x_3932:
        /* <DEDUP_REMOVED lines=11> */
[----:B01----:R-:W-:Y:S05]  /*1250*/  CALL.REL.NOINC `($__internal_59_$__cuda_sm3x_div_rn_noftz_f32_slowpath) ;  /* 0x0000000800fc7944 */ /* 0x003fea0003c00000 */
[----:B------:R-:W-:-:S07]  /*1260*/  MOV R15, R4 ;  /* 0x00000004000f7202 */ /* 0x000fce0000000f00 */
.L_x_3935:
[----:B------:R-:W-:Y:S05]  /*1270*/  BSYNC.RECONVERGENT B0 ;  /* 0x0000000000007941 */ /* 0x000fea0003800200 */
.L_x_3934:
[----:B------:R-:W-:Y:S01]  /*1280*/  HFMA2 R9, -RZ, RZ, 0, 0 ;  /* 0x00000000ff097431 */ /* 0x000fe200000001ff */
[----:B------:R-:W-:Y:S01]  /*1290*/  MOV R8, R20 ;  /* 0x0000001400087202 */ /* 0x000fe20000000f00 */
[----:B------:R-:W-:Y:S01]  /*12a0*/  IMAD R4, R18, UR42, RZ ;  /* 0x0000002a12047c24 */ /* 0x000fe2000f8e02ff */
[C---:B------:R-:W-:Y:S02]  /*12b0*/  R2UR UR6, R16.reuse ;  /* 0x00000000100672ca */ /* 0x040fe400000e0000 */
[----:B------:R-:W-:Y:S01]  /*12c0*/  R2UR UR7, R17 ;  /* 0x00000000110772ca */ /* 0x000fe200000e0000 */
[----:B------:R-:W-:Y:S01]  /*12d0*/  IMAD R7, R19, UR43, R4 ;  /* 0x0000002b13077c24 */ /* 0x000fe2000f8e0204 */
[----:B------:R-:W-:Y:S02]  /*12e0*/  F2FP.BF16.F32.PACK_AB R12, R13, R12 ;  /* 0x0000000c0d0c723e */ /* 0x000fe400000010ff */
[----:B------:R-:W-:Y:S01]  /*12f0*/  R2UR UR4, R16 ;  /* 0x00000000100472ca */ /* 0x000fe200000e0000 */
[----:B------:R-:W-:Y:S01]  /*1300*/  IMAD.WIDE.U32 R10, R19, UR42, R8 ;  /* 0x0000002a130a7c25 */ /* 0x000fe2000f8e0008 */
[----:B------:R-:W-:-:S02]  /*1310*/  R2UR UR5, R17 ;  /* 0x00000000110572ca */ /* 0x000fc400000e0000 */
[----:B------:R-:W-:Y:S02]  /*1320*/  R2UR UR8, R16 ;  /* 0x00000000100872ca */ /* 0x000fe400000e0000 */
[----:B------:R-:W-:Y:S02]  /*1330*/  IADD3 R7, PT, PT, R11, R7, RZ ;  /* 0x000000070b077210 */ /* 0x000fe40007ffe0ff */
[C---:B------:R-:W-:Y:S02]  /*1340*/  LEA R8, P0, R10.reuse, UR40, 0x1 ;  /* 0x000000280a087c11 */ /* 0x040fe4000f8008ff */
[----:B------:R-:W-:Y:S02]  /*1350*/  R2UR UR9, R17 ;  /* 0x00000000110972ca */ /* 0x000fe400000e0000 */
[----:B------:R-:W-:Y:S02]  /*1360*/  LEA.HI.X R9, R10, UR41, R7, 0x1, P0 ;  /* 0x000000290a097c11 */ /* 0x000fe400080f0c07 */
[----:B------:R-:W-:-:S02]  /*1370*/  IADD3 R19, P0, PT, R21, R19, RZ ;  /* 0x0000001315137210 */ /* 0x000fc40007f1e0ff */
[C---:B------:R-:W-:Y:S01]  /*1380*/  R2UR UR10, R16.reuse ;  /* 0x00000000100a72ca */ /* 0x040fe200000e0000 */
[----:B------:R-:W-:Y:S01]  /*1390*/  STG.E.U16 desc[UR4][R8.64], R12 ;  /* 0x0000000c08007986 */ /* 0x000fe2000c101504 */
[----:B------:R-:W-:Y:S02]  /*13a0*/  LEA.HI.X.SX32 R18, R21, R18, 0x1, P0 ;  /* 0x0000001215127211 */ /* 0x000fe400000f0eff */
[----:B------:R-:W-:Y:S02]  /*13b0*/  ISETP.GE.U32.AND P0, PT, R19, UR44, PT ;  /* 0x0000002c13007c0c */ /* 0x000fe4000bf06070 */
[C---:B------:R-:W-:Y:S02]  /*13c0*/  R2UR UR11, R17.reuse ;  /* 0x00000000110b72ca */ /* 0x040fe400000e0000 */
[----:B------:R-:W-:Y:S02]  /*13d0*/  R2UR UR12, R16 ;  /* 0x00000000100c72ca */ /* 0x000fe400000e0000 */
[----:B------:R-:W-:-:S02]  /*13e0*/  R2UR UR13, R17 ;  /* 0x00000000110d72ca */ /* 0x000fc400000e0000 */
[----:B------:R-:W-:Y:S02]  /*13f0*/  R2UR UR14, R16 ;  /* 0x00000000100e72ca */ /* 0x000fe400000e0000 */
[----:B------:R-:W-:Y:S02]  /*1400*/  R2UR UR15, R17 ;  /* 0x00000000110f72ca */ /* 0x000fe400000e0000 */
[----:B------:R-:W-:Y:S02]  /*1410*/  ISETP.GE.AND.EX P0, PT, R18, UR45, PT, P0 ;  /* 0x0000002d12007c0c */ /* 0x000fe4000bf06300 */
[----:B------:R-:W-:Y:S02]  /*1420*/  PRMT R4, R12, 0x7632, R4 ;  /* 0x000076320c047816 */ /* 0x000fe40000000004 */
[----:B------:R-:W-:Y:S02]  /*1430*/  F2FP.BF16.F32.PACK_AB R2, R2, R3 ;  /* 0x000000030202723e */ /* 0x000fe400000010ff */
[----:B------:R-:W-:Y:S01]  /*1440*/  F2FP.BF16.F32.PACK_AB R0, R5, R0 ;  /* 0x000000000500723e */ /* 0x000fe200000010ff */
[----:B------:R2:W-:Y:S01]  /*1450*/  STG.E.U16 desc[UR6][R8.64+0x40], R4 ;  /* 0x0000400408007986 */ /* 0x0005e2000c101506 */
[----:B------:R-:W-:-:S02]  /*1460*/  F2FP.BF16.F32.PACK_AB R6, R15, R6 ;  /* 0x000000060f06723e */ /* 0x000fc400000010ff */
[----:B------:R-:W-:Y:S01]  /*1470*/  PRMT R3, R2, 0x7632, R3 ;  /* 0x0000763202037816 */ /* 0x000fe20000000003 */
[----:B------:R3:W-:Y:S01]  /*1480*/  STG.E.U16 desc[UR8][R8.64+0x80], R2 ;  /* 0x0000800208007986 */ /* 0x0007e2000c101508 */
[----:B------:R-:W-:-:S03]  /*1490*/  PRMT R5, R6, 0x7632, R5 ;  /* 0x0000763206057816 */ /* 0x000fc60000000005 */
[----:B------:R3:W-:Y:S01]  /*14a0*/  STG.E.U16 desc[UR4][R8.64+0xc0], R3 ;  /* 0x0000c00308007986 */ /* 0x0007e2000c101504 */
[----:B--2---:R-:W-:-:S03]  /*14b0*/  PRMT R4, R0, 0x7632, R4 ;  /* 0x0000763200047816 */ /* 0x004fc60000000004 */
[----:B------:R3:W-:Y:S04]  /*14c0*/  STG.E.U16 desc[UR6][R8.64+0x100], R0 ;  /* 0x0001000008007986 */ /* 0x0007e8000c101506 */
[----:B------:R3:W-:Y:S04]  /*14d0*/  STG.E.U16 desc[UR10][R8.64+0x140], R4 ;  /* 0x0001400408007986 */ /* 0x0007e8000c10150a */
[----:B------:R3:W-:Y:S04]  /*14e0*/  STG.E.U16 desc[UR12][R8.64+0x180], R6 ;  /* 0x0001800608007986 */ /* 0x0007e8000c10150c */
[----:B------:R3:W-:Y:S01]  /*14f0*/  STG.E.U16 desc[UR14][R8.64+0x1c0], R5 ;  /* 0x0001c00508007986 */ /* 0x0007e2000c10150e */
[----:B------:R-:W-:Y:S05]  /*1500*/  @!P0 BRA `(.L_x_3936) ;  /* 0xffffffec00508947 */ /* 0x000fea000383ffff */
[----:B------:R-:W-:Y:S05]  /*1510*/  EXIT ;  /* 0x000000000000794d */ /* 0x000fea0003800000 */
.L_x_3919:
[----:B------:R-:W-:Y:S01]  /*1520*/  BSSY B0, `(.L_x_3937) ;  /* 0x0000007000007945 */ /* 0x000fe20003800000 */
[----:B------:R-:W-:Y:S02]  /*1530*/  MOV R12, 0x10 ;  /* 0x00000010000c7802 */ /* 0x000fe40000000f00 */
[----:B------:R-:W-:Y:S02]  /*1540*/  MOV R11, 0x1f ;  /* 0x0000001f000b7802 */ /* 0x000fe40000000f00 */
[----:B------:R-:W-:-:S07]  /*1550*/  MOV R15, 0xffffffff ;  /* 0xffffffff000f7802 */ /* 0x000fce0000000f00 */
[----:B0-----:R-:W-:Y:S05]  /*1560*/  WARPSYNC.COLLECTIVE R15, `(.L_x_3938) ;  /* 0x000000000f087348 */ /* 0x001fea0003c00000 */
[----:B------:R1:W2:Y:S02]  /*1570*/  SHFL.BFLY P6, R14, R13, R12, R11 ;  /* 0x0c00000c0d0e7389 */ /* 0x0002a400000c000b */
[----:B012---:R-:W-:Y:S05]  /*1580*/  ENDCOLLECTIVE ;  /* 0x000000000000791b */ /* 0x007fea0003800000 */
.L_x_3938:
[----:B------:R-:W-:Y:S05]  /*1590*/  BSYNC B0 ;  /* 0x0000000000007941 */ /* 0x000fea0003800000 */
.L_x_3937:
        /* <DEDUP_REMOVED lines=8> */
.L_x_3939:
[----:B------:R-:W-:Y:S01]  /*1620*/  HFMA2 R12, -RZ, RZ, 0, 2.384185791015625e-07 ;  /* 0x00000004ff0c7431 */ /* 0x000fe200000001ff */
[----:B------:R-:W-:-:S05]  /*1630*/  FMNMX R0, R13, R14, !PT ;  /* 0x0000000e0d007209 */ /* 0x000fca0007800000 */
[----:B------:R-:W-:-:S07]  /*1640*/  IMAD.MOV.U32 R13, RZ, RZ, R0 ;  /* 0x000000ffff0d7224 */ /* 0x000fce00078e0000 */
[----:B------:R-:W-:Y:S05]  /*1650*/  WARPSYNC.COLLECTIVE R15, `(.L_x_3940) ;  /* 0x000000000f087348 */ /* 0x000fea0003c00000 */
[----:B------:R0:W1:Y:S02]  /*1660*/  SHFL.BFLY P6, R14, R13, R12, R11 ;  /* 0x0c00000c0d0e7389 */ /* 0x00006400000c000b */
[----:B01----:R-:W-:Y:S05]  /*1670*/  ENDCOLLECTIVE ;  /* 0x000000000000791b */ /* 0x003fea0003800000 */
.L_x_3940:
[----:B------:R-:W-:Y:S01]  /*1680*/  HFMA2 R12, -RZ, RZ, 0, 1.1920928955078125e-07 ;  /* 0x00000002ff0c7431 */ /* 0x000fe200000001ff */
[----:B------:R-:W-:-:S04]  /*1690*/  FMNMX R2, R0, R14, !PT ;  /* 0x0000000e00027209 */ /* 0x000fc80007800000 */
[----:B------:R-:W-:-:S07]  /*16a0*/  MOV R13, R2 ;  /* 0x00000002000d7202 */ /* 0x000fce0000000f00 */
[----:B------:R-:W-:Y:S05]  /*16b0*/  WARPSYNC.COLLECTIVE R15, `(.L_x_3941) ;  /* 0x000000000f087348 */ /* 0x000fea0003c00000 */
[----:B------:R0:W1:Y:S02]  /*16c0*/  SHFL.BFLY P6, R14, R13, R12, R11 ;  /* 0x0c00000c0d0e7389 */ /* 0x00006400000c000b */
[----:B01----:R-:W-:Y:S05]  /*16d0*/  ENDCOLLECTIVE ;  /* 0x000000000000791b */ /* 0x003fea0003800000 */
.L_x_3941:
[----:B------:R-:W-:Y:S01]  /*16e0*/  HFMA2 R12, -RZ, RZ, 0, 5.9604644775390625e-08 ;  /* 0x00000001ff0c7431 */ /* 0x000fe200000001ff */
[----:B------:R-:W-:-:S04]  /*16f0*/  FMNMX R3, R2, R14, !PT ;  /* 0x0000000e02037209 */ /* 0x000fc80007800000 */
[----:B------:R-:W-:-:S07]  /*1700*/  MOV R13, R3 ;  /* 0x00000003000d7202 */ /* 0x000fce0000000f00 */
[----:B------:R-:W-:Y:S05]  /*1710*/  WARPSYNC.COLLECTIVE R15, `(.L_x_3942) ;  /* 0x000000000f087348 */ /* 0x000fea0003c00000 */
[----:B------:R0:W1:Y:S02]  /*1720*/  SHFL.BFLY P6, R14, R13, R12, R11 ;  /* 0x0c00000c0d0e7389 */ /* 0x00006400000c000b */
[----:B01----:R-:W-:Y:S05]  /*1730*/  ENDCOLLECTIVE ;  /* 0x000000000000791b */ /* 0x003fea0003800000 */
.L_x_3942:
[----:B------:R-:W-:-:S05]  /*1740*/  FMNMX R3, R3, R14, !PT ;  /* 0x0000000e03037209 */ /* 0x000fca0007800000 */
[--C-:B------:R-:W-:Y:S01]  /*1750*/  FADD R2, R6, -R3.reuse ;  /* 0x8000000306027221 */ /* 0x100fe20000000000 */
[----:B------:R-:W-:Y:S02]  /*1760*/  HFMA2 R6, -RZ, RZ, 3.7421875, 0 ;  /* 0x437c0000ff067431 */ /* 0x000fe400000001ff */
[--C-:B------:R-:W-:Y:S01]  /*1770*/  FADD R4, R4, -R3.reuse ;  /* 0x8000000304047221 */ /* 0x100fe20000000000 */
[--C-:B------:R-:W-:Y:S01]  /*1780*/  FADD R0, R9, -R3.reuse ;  /* 0x8000000309007221 */ /* 0x100fe20000000000 */
[-C--:B------:R-:W-:Y:S01]  /*1790*/  FFMA.SAT R7, R2, R5.reuse, 0.5 ;  /* 0x3f00000002077423 */ /* 0x080fe20000002005 */
[--C-:B------:R-:W-:Y:S01]  /*17a0*/  FADD R8, R8, -R3.reuse ;  /* 0x8000000308087221 */ /* 0x100fe20000000000 */
[--C-:B------:R-:W-:Y:S01]  /*17b0*/  FADD R10, R10, -R3.reuse ;  /* 0x800000030a0a7221 */ /* 0x100fe20000000000 */
[--C-:B------:R-:W-:Y:S01]  /*17c0*/  FADD R22, R22, -R3.reuse ;  /* 0x8000000316167221 */ /* 0x100fe20000000000 */
[--C-:B------:R-:W-:Y:S01]  /*17d0*/  FADD R24, R24, -R3.reuse ;  /* 0x8000000318187221 */ /* 0x100fe20000000000 */
[----:B------:R-:W-:Y:S01]  /*17e0*/  FADD R12, R23, -R3 ;  /* 0x80000003170c7221 */ /* 0x000fe20000000000 */
[-C--:B------:R-:W-:Y:S01]  /*17f0*/  FFMA.SAT R3, R4, R5.reuse, 0.5 ;  /* 0x3f00000004037423 */ /* 0x080fe20000002005 */
[----:B------:R-:W-:Y:S01]  /*1800*/  FFMA.RM R7, R7, R6, 12582913 ;  /* 0x4b40000107077423 */ /* 0x000fe20000004006 */
[----:B------:R-:W-:-:S02]  /*1810*/  FFMA.SAT R13, R0, R5, 0.5 ;  /* 0x3f000000000d7423 */ /* 0x000fc40000002005 */
[-C--:B------:R-:W-:Y:S01]  /*1820*/  FFMA.RM R3, R3, R6.reuse, 12582913 ;  /* 0x4b40000103037423 */ /* 0x080fe20000004006 */
[----:B------:R-:W-:Y:S01]  /*1830*/  FADD R9, R7, -12583039 ;  /* 0xcb40007f07097421 */ /* 0x000fe20000000000 */
[----:B------:R-:W-:Y:S02]  /*1840*/  FFMA.RM R13, R13, R6, 12582913 ;  /* 0x4b4000010d0d7423 */ /* 0x000fe40000004006 */
[C---:B------:R-:W-:Y:S01]  /*1850*/  FADD R11, R3.reuse, -12583039 ;  /* 0xcb40007f030b7421 */ /* 0x040fe20000000000 */
[----:B------:R-:W-:Y:S01]  /*1860*/  FFMA R9, R2, 1.4426950216293334961, -R9 ;  /* 0x3fb8aa3b02097823 */ /* 0x000fe20000000809 */
[----:B------:R-:W-:Y:S02]  /*1870*/  SHF.L.U32 R3, R3, 0x17, RZ ;  /* 0x0000001703037819 */ /* 0x000fe400000006ff */
[----:B------:R-:W-:Y:S01]  /*1880*/  FFMA R11, R4, 1.4426950216293334961, -R11 ;  /* 0x3fb8aa3b040b7823 */ /* 0x000fe2000000080b */
[----:B------:R-:W-:-:S03]  /*1890*/  FFMA R9, R2, 1.925963033500011079e-08, R9 ;  /* 0x32a5706002097823 */ /* 0x000fc60000000009 */
[----:B------:R-:W-:Y:S01]  /*18a0*/  FFMA R11, R4, 1.925963033500011079e-08, R11 ;  /* 0x32a57060040b7823 */ /* 0x000fe2000000000b */
[----:B------:R-:W-:Y:S01]  /*18b0*/  SHF.L.U32 R4, R7, 0x17, RZ ;  /* 0x0000001707047819 */ /* 0x000fe200000006ff */
[----:B------:R-:W-:Y:S01]  /*18c0*/  FADD R7, R13, -12583039 ;  /* 0xcb40007f0d077421 */ /* 0x000fe20000000000 */
[----:B------:R-:W0:Y:S03]  /*18d0*/  MUFU.EX2 R9, R9 ;  /* 0x0000000900097308 */ /* 0x000e260000000800 */
[----:B------:R-:W-:-:S04]  /*18e0*/  FFMA R7, R0, 1.4426950216293334961, -R7 ;  /* 0x3fb8aa3b00077823 */ /* 0x000fc80000000807 */
[----:B------:R-:W-:Y:S01]  /*18f0*/  FFMA R7, R0, 1.925963033500011079e-08, R7 ;  /* 0x32a5706000077823 */ /* 0x000fe20000000007 */
[----:B------:R1:W2:Y:S08]  /*1900*/  MUFU.EX2 R2, R11 ;  /* 0x0000000b00027308 */ /* 0x0002b00000000800 */
[----:B------:R-:W3:Y:S01]  /*1910*/  MUFU.EX2 R7, R7 ;  /* 0x0000000700077308 */ /* 0x000ee20000000800 */
[----:B0-----:R-:W-:Y:S01]  /*1920*/  FMUL R4, R4, R9 ;  /* 0x0000000904047220 */ /* 0x001fe20000400000 */
[-C--:B------:R-:W-:Y:S01]  /*1930*/  FFMA.SAT R9, R8, R5.reuse, 0.5 ;  /* 0x3f00000008097423 */ /* 0x080fe20000002005 */
[----:B-1----:R-:W-:-:S03]  /*1940*/  FFMA.SAT R11, R10, R5, 0.5 ;  /* 0x3f0000000a0b7423 */ /* 0x002fc60000002005 */
[----:B------:R-:W-:Y:S01]  /*1950*/  FFMA.RM R9, R9, R6, 12582913 ;  /* 0x4b40000109097423 */ /* 0x000fe20000004006 */
[----:B--2---:R-:W-:-:S03]  /*1960*/  FMUL R3, R3, R2 ;  /* 0x0000000203037220 */ /* 0x004fc60000400000 */
[----:B------:R-:W-:Y:S01]  /*1970*/  FADD R15, R9, -12583039 ;  /* 0xcb40007f090f7421 */ /* 0x000fe20000000000 */
[----:B------:R-:W-:Y:S01]  /*1980*/  SHF.L.U32 R2, R13, 0x17, RZ ;  /* 0x000000170d027819 */ /* 0x000fe200000006ff */
[----:B------:R-:W-:Y:S01]  /*1990*/  FFMA.SAT R13, R22, R5, 0.5 ;  /* 0x3f000000160d7423 */ /* 0x000fe20000002005 */
[----:B------:R-:W-:Y:S02]  /*19a0*/  IMAD.SHL.U32 R0, R9, 0x800000, RZ ;  /* 0x0080000009007824 */ /* 0x000fe400078e00ff */
[----:B------:R-:W-:Y:S01]  /*19b0*/  FFMA R15, R8, 1.4426950216293334961, -R15 ;  /* 0x3fb8aa3b080f7823 */ /* 0x000fe2000000080f */
[----:B---3--:R-:W-:-:S03]  /*19c0*/  FMUL R2, R2, R7 ;  /* 0x0000000702027220 */ /* 0x008fc60000400000 */
[----:B------:R-:W-:Y:S01]  /*19d0*/  FFMA R15, R8, 1.925963033500011079e-08, R15 ;  /* 0x32a57060080f7823 */ /* 0x000fe2000000000f */
[-C--:B------:R-:W-:Y:S01]  /*19e0*/  FFMA.RM R8, R13, R6.reuse, 12582913 ;  /* 0x4b4000010d087423 */ /* 0x080fe20000004006 */
[----:B------:R-:W-:-:S03]  /*19f0*/  FFMA.RM R7, R11, R6, 12582913 ;  /* 0x4b4000010b077423 */ /* 0x000fc60000004006 */
[----:B------:R-:W-:Y:S01]  /*1a00*/  FADD R9, R8, -12583039 ;  /* 0xcb40007f08097421 */ /* 0x000fe20000000000 */
[----:B------:R-:W-:Y:S01]  /*1a10*/  FADD R11, R7, -12583039 ;  /* 0xcb40007f070b7421 */ /* 0x000fe20000000000 */
[----:B------:R-:W0:Y:S02]  /*1a20*/  MUFU.EX2 R15, R15 ;  /* 0x0000000f000f7308 */ /* 0x000e240000000800 */
[----:B------:R-:W-:Y:S01]  /*1a30*/  FFMA R9, R22, 1.4426950216293334961, -R9 ;  /* 0x3fb8aa3b16097823 */ /* 0x000fe20000000809 */
[----:B------:R-:W-:-:S03]  /*1a40*/  FFMA R11, R10, 1.4426950216293334961, -R11 ;  /* 0x3fb8aa3b0a0b7823 */ /* 0x000fc6000000080b */
[----:B------:R-:W-:Y:S01]  /*1a50*/  FFMA R22, R22, 1.925963033500011079e-08, R9 ;  /* 0x32a5706016167823 */ /* 0x000fe20000000009 */
[-C--:B------:R-:W-:Y:S01]  /*1a60*/  FFMA.SAT R9, R24, R5.reuse, 0.5 ;  /* 0x3f00000018097423 */ /* 0x080fe20000002005 */
[----:B------:R-:W-:Y:S01]  /*1a70*/  FFMA.SAT R5, R12, R5, 0.5 ;  /* 0x3f0000000c057423 */ /* 0x000fe20000002005 */
[----:B------:R-:W-:Y:S01]  /*1a80*/  FFMA R11, R10, 1.925963033500011079e-08, R11 ;  /* 0x32a570600a0b7823 */ /* 0x000fe2000000000b */
[----:B------:R-:W-:Y:S01]  /*1a90*/  MUFU.EX2 R13, R22 ;  /* 0x00000016000d7308 */ /* 0x000fe20000000800 */
[-C--:B------:R-:W-:Y:S01]  /*1aa0*/  FFMA.RM R10, R9, R6.reuse, 12582913 ;  /* 0x4b400001090a7423 */ /* 0x080fe20000004006 */
[----:B------:R-:W-:-:S03]  /*1ab0*/  FFMA.RM R9, R5, R6, 12582913 ;  /* 0x4b40000105097423 */ /* 0x000fc60000004006 */
[C---:B------:R-:W-:Y:S01]  /*1ac0*/  FADD R5, R10.reuse, -12583039 ;  /* 0xcb40007f0a057421 */ /* 0x040fe20000000000 */
[----:B------:R-:W-:Y:S01]  /*1ad0*/  SHF.L.U32 R10, R10, 0x17, RZ ;  /* 0x000000170a0a7819 */ /* 0x000fe200000006ff */
[----:B0-----:R-:W-:Y:S01]  /*1ae0*/  FMUL R0, R0, R15 ;  /* 0x0000000f00007220 */ /* 0x001fe20000400000 */
[----:B------:R0:W1:Y:S01]  /*1af0*/  MUFU.EX2 R6, R11 ;  /* 0x0000000b00067308 */ /* 0x0000620000000800 */
[----:B------:R-:W-:Y:S01]  /*1b00*/  FFMA R5, R24, 1.4426950216293334961, -R5 ;  /* 0x3fb8aa3b18057823 */ /* 0x000fe20000000805 */
[----:B------:R-:W-:-:S03]  /*1b10*/  FADD R15, R9, -12583039 ;  /* 0xcb40007f090f7421 */ /* 0x000fc60000000000 */
[----:B------:R-:W-:Y:S01]  /*1b20*/  FFMA R24, R24, 1.925963033500011079e-08, R5 ;  /* 0x32a5706018187823 */ /* 0x000fe20000000005 */
[----:B------:R-:W-:Y:S01]  /*1b30*/  SHF.L.U32 R5, R7, 0x17, RZ ;  /* 0x0000001707057819 */ /* 0x000fe200000006ff */
[----:B------:R-:W-:Y:S01]  /*1b40*/  FFMA R15, R12, 1.4426950216293334961, -R15 ;  /* 0x3fb8aa3b0c0f7823 */ /* 0x000fe2000000080f */
[----:B0-----:R-:W-:-:S03]  /*1b50*/  SHF.L.U32 R11, R9, 0x17, RZ ;  /* 0x00000017090b7819 */ /* 0x001fc600000006ff */
[----:B------:R-:W-:Y:S02]  /*1b60*/  FFMA R12, R12, 1.925963033500011079e-08, R15 ;  /* 0x32a570600c0c7823 */ /* 0x000fe4000000000f */
[----:B------:R-:W0:Y:S01]  /*1b70*/  MUFU.EX2 R15, R24 ;  /* 0x00000018000f7308 */ /* 0x000e220000000800 */
[----:B-1----:R-:W-:Y:S01]  /*1b80*/  FMUL R5, R5, R6 ;  /* 0x0000000605057220 */ /* 0x002fe20000400000 */
[----:B------:R-:W-:-:S06]  /*1b90*/  FADD R6, RZ, R4 ;  /* 0x00000004ff067221 */ /* 0x000fcc0000000000 */
[----:B------:R-:W1:Y:S01]  /*1ba0*/  MUFU.EX2 R12, R12 ;  /* 0x0000000c000c7308 */ /* 0x000e620000000800 */
[----:B------:R-:W-:Y:S01]  /*1bb0*/  FADD R7, R6, R3 ;  /* 0x0000000306077221 */ /* 0x000fe20000000000 */
[----:B------:R-:W-:-:S03]  /*1bc0*/  SHF.L.U32 R6, R8, 0x17, RZ ;  /* 0x0000001708067819 */ /* 0x000fc600000006ff */
[----:B------:R-:W-:Y:S02]  /*1bd0*/  FADD R7, R7, R2 ;  /* 0x0000000207077221 */ /* 0x000fe40000000000 */
[----:B------:R-:W-:Y:S02]  /*1be0*/  FMUL R6, R6, R13 ;  /* 0x0000000d06067220 */ /* 0x000fe40000400000 */
[----:B------:R-:W-:-:S04]  /*1bf0*/  FADD R8, R7, R0 ;  /* 0x0000000007087221 */ /* 0x000fc80000000000 */
[----:B------:R-:W-:Y:S01]  /*1c00*/  FADD R7, R8, R5 ;  /* 0x0000000508077221 */ /* 0x000fe20000000000 */
[----:B0-----:R-:W-:Y:S01]  /*1c10*/  FMUL R8, R10, R15 ;  /* 0x0000000f0a087220 */ /* 0x001fe20000400000 */
[----:B------:R-:W-:Y:S02]  /*1c20*/  MOV R15, 0xffffffff ;  /* 0xffffffff000f7802 */ /* 0x000fe40000000f00 */
[----:B------:R-:W-:Y:S01]  /*1c30*/  FADD R9, R7, R6 ;  /* 0x0000000607097221 */ /* 0x000fe20000000000 */
[----:B-1----:R-:W-:Y:S01]  /*1c40*/  FMUL R7, R11, R12 ;  /* 0x0000000c0b077220 */ /* 0x002fe20000400000 */
[----:B------:R-:W-:Y:S01]  /*1c50*/  HFMA2 R11, -RZ, RZ, 0, 1.847743988037109375e-06 ;  /* 0x0000001fff0b7431 */ /* 0x000fe200000001ff */
[----:B------:R-:W-:Y:S01]  /*1c60*/  MOV R12, 0x10 ;  /* 0x00000010000c7802 */ /* 0x000fe20000000f00 */
[----:B------:R-:W-:-:S04]  /*1c70*/  FADD R10, R9, R8 ;  /* 0x00000008090a7221 */ /* 0x000fc80000000000 */
[----:B------:R-:W-:-:S07]  /*1c80*/  FADD R13, R10, R7 ;  /* 0x000000070a0d7221 */ /* 0x000fce0000000000 */
[----:B------:R-:W-:Y:S05]  /*1c90*/  WARPSYNC.COLLECTIVE R15, `(.L_x_3943) ;  /* 0x000000000f087348 */ /* 0x000fea0003c00000 */
[----:B------:R0:W1:Y:S02]  /*1ca0*/  SHFL.BFLY P6, R14, R13, R12, R11 ;  /* 0x0c00000c0d0e7389 */ /* 0x00006400000c000b */
[----:B01----:R-:W-:Y:S05]  /*1cb0*/  ENDCOLLECTIVE ;  /* 0x000000000000791b */ /* 0x003fea0003800000 */
.L_x_3943:
[----:B------:R-:W-:Y:S02]  /*1cc0*/  HFMA2 R12, -RZ, RZ, 0, 4.76837158203125e-07 ;  /* 0x00000008ff0c7431 */ /* 0x000fe400000001ff */
[----:B------:R-:W-:-:S05]  /*1cd0*/  FADD R9, R13, R14 ;  /* 0x0000000e0d097221 */ /* 0x000fca0000000000 */
[----:B------:R-:W-:-:S07]  /*1ce0*/  MOV R13, R9 ;  /* 0x00000009000d7202 */ /* 0x000fce0000000f00 */
[----:B------:R-:W-:Y:S05]  /*1cf0*/  WARPSYNC.COLLECTIVE R15, `(.L_x_3944) ;  /* 0x000000000f087348 */ /* 0x000fea0003c00000 */
[----:B------:R0:W1:Y:S02]  /*1d00*/  SHFL.BFLY P6, R14, R13, R12, R11 ;  /* 0x0c00000c0d0e7389 */ /* 0x00006400000c000b */
[----:B01----:R-:W-:Y:S05]  /*1d10*/  ENDCOLLECTIVE ;  /* 0x000000000000791b */ /* 0x003fea0003800000 */
.L_x_3944:
[----:B------:R-:W-:Y:S02]  /*1d20*/  IMAD.MOV.U32 R12, RZ, RZ, 0x4 ;  /* 0x00000004ff0c7424 */ /* 0x000fe400078e00ff */
[----:B------:R-:W-:-:S05]  /*1d30*/  FADD R10, R9, R14 ;  /* 0x0000000e090a7221 */ /* 0x000fca0000000000 */
[----:B------:R-:W-:-:S07]  /*1d40*/  MOV R13, R10 ;  /* 0x0000000a000d7202 */ /* 0x000fce0000000f00 */
[----:B------:R-:W-:Y:S05]  /*1d50*/  WARPSYNC.COLLECTIVE R15, `(.L_x_3945) ;  /* 0x000000000f087348 */ /* 0x000fea0003c00000 */
[----:B------:R0:W1:Y:S02]  /*1d60*/  SHFL.BFLY P6, R14, R13, R12, R11 ;  /* 0x0c00000c0d0e7389 */ /* 0x00006400000c000b */
[----:B01----:R-:W-:Y:S05]  /*1d70*/  ENDCOLLECTIVE ;  /* 0x000000000000791b */ /* 0x003fea0003800000 */
.L_x_3945:
[----:B------:R-:W-:Y:S02]  /*1d80*/  HFMA2 R12, -RZ, RZ, 0, 1.1920928955078125e-07 ;  /* 0x00000002ff0c7431 */ /* 0x000fe400000001ff */
[----:B------:R-:W-:-:S05]  /*1d90*/  FADD R22, R10, R14 ;  /* 0x0000000e0a167221 */ /* 0x000fca0000000000 */
[----:B------:R-:W-:-:S07]  /*1da0*/  MOV R13, R22 ;  /* 0x00000016000d7202 */ /* 0x000fce0000000f00 */
[----:B------:R-:W-:Y:S05]  /*1db0*/  WARPSYNC.COLLECTIVE R15, `(.L_x_3946) ;  /* 0x000000000f087348 */ /* 0x000fea0003c00000 */
[----:B------:R0:W1:Y:S02]  /*1dc0*/  SHFL.BFLY P6, R14, R13, R12, R11 ;  /* 0x0c00000c0d0e7389 */ /* 0x00006400000c000b */
[----:B01----:R-:W-:Y:S05]  /*1dd0*/  ENDCOLLECTIVE ;  /* 0x000000000000791b */ /* 0x003fea0003800000 */
.L_x_3946:
[----:B------:R-:W-:Y:S02]  /*1de0*/  HFMA2 R12, -RZ, RZ, 0, 5.9604644775390625e-08 ;  /* 0x00000001ff0c7431 */ /* 0x000fe400000001ff */
[----:B------:R-:W-:-:S05]  /*1df0*/  FADD R23, R22, R14 ;  /* 0x0000000e16177221 */ /* 0x000fca0000000000 */
[----:B------:R-:W-:-:S07]  /*1e00*/  MOV R13, R23 ;  /* 0x00000017000d7202 */ /* 0x000fce0000000f00 */
[----:B------:R-:W-:Y:S05]  /*1e10*/  WARPSYNC.COLLECTIVE R15, `(.L_x_3947) ;  /* 0x000000000f087348 */ /* 0x000fea0003c00000 */
[----:B------:R0:W1:Y:S02]  /*1e20*/  SHFL.BFLY P6, R14, R13, R12, R11 ;  /* 0x0c00000c0d0e7389 */ /* 0x00006400000c000b */
[----:B01----:R-:W-:Y:S05]  /*1e30*/  ENDCOLLECTIVE ;  /* 0x000000000000791b */ /* 0x003fea0003800000 */
.L_x_3947:
[----:B------:R-:W-:Y:S05]  /*1e40*/  BRA `(.L_x_3948) ;  /* 0xffffffec004c7947 */ /* 0x000fea000383ffff */
        .weak           $__internal_59_$__cuda_sm3x_div_rn_noftz_f32_slowpath
        .type           $__internal_59_$__cuda_sm3x_div_rn_noftz_f32_slowpath,@function
        .size           $__internal_59_$__cuda_sm3x_div_rn_noftz_f32_slowpath,(.L_x_25511 - $__internal_59_$__cuda_sm3x_div_rn_noftz_f32_slowpath)
$__internal_59_$__cuda_sm3x_div_rn_noftz_f32_slowpath:
        /* <DEDUP_REMOVED lines=35> */
.L_x_3950:
        /* <DEDUP_REMOVED lines=51> */
.L_x_3957:
[----:B------:R-:W-:-:S04]  /*23b0*/  LOP3.LUT R4, R4, 0x80000000, RZ, 0xc0, !PT ;  /* 0x8000000004047812 */ /* 0x000fc800078ec0ff */
[----:B------:R-:W-:Y:S01]  /*23c0*/  LOP3.LUT R4, R4, 0x7f800000, RZ, 0xfc, !PT ;  /* 0x7f80000004047812 */ /* 0x000fe200078efcff */
[----:B------:R-:W-:Y:S06]  /*23d0*/  BRA `(.L_x_3958) ;  /* 0x0000000000047947 */ /* 0x000fec0003800000 */
.L_x_3956:
[----:B------:R-:W-:-:S07]  /*23e0*/  LEA R4, R25, R4, 0x17 ;  /* 0x0000000419047211 */ /* 0x000fce00078eb8ff */
.L_x_3958:
[----:B------:R-:W-:Y:S05]  /*23f0*/  BSYNC.RECONVERGENT B2 ;  /* 0x0000000000027941 */ /* 0x000fea0003800200 */
.L_x_3955:
[----:B------:R-:W-:Y:S05]  /*2400*/  BRA `(.L_x_3959) ;  /* 0x0000000000207947 */ /* 0x000fea0003800000 */
.L_x_3954:
[----:B------:R-:W-:-:S04]  /*2410*/  LOP3.LUT R4, R15, 0x80000000, R4, 0x48, !PT ;  /* 0x800000000f047812 */ /* 0x000fc800078e4804 */
[----:B------:R-:W-:Y:S01]  /*2420*/  LOP3.LUT R4, R4, 0x7f800000, RZ, 0xfc, !PT ;  /* 0x7f80000004047812 */ /* 0x000fe200078efcff */
[----:B------:R-:W-:Y:S06]  /*2430*/  BRA `(.L_x_3959) ;  /* 0x0000000000147947 */ /* 0x000fec0003800000 */
.L_x_3953:
[----:B------:R-:W-:Y:S01]  /*2440*/  LOP3.LUT R4, R15, 0x80000000, R4, 0x48, !PT ;  /* 0x800000000f047812 */ /* 0x000fe200078e4804 */
[----:B------:R-:W-:Y:S06]  /*2450*/  BRA `(.L_x_3959) ;  /* 0x00000000000c7947 */ /* 0x000fec0003800000 */
.L_x_3952:
[----:B------:R-:W0:Y:S01]  /*2460*/  MUFU.RSQ R4, -QNAN ;  /* 0xffc0000000047908 */ /* 0x000e220000001400 */
[----:B------:R-:W-:Y:S05]  /*2470*/  BRA `(.L_x_3959) ;  /* 0x0000000000047947 */ /* 0x000fea0003800000 */
.L_x_3951:
[----:B------:R-:W-:-:S07]  /*2480*/  FADD.FTZ R4, R4, R9 ;  /* 0x0000000904047221 */ /* 0x000fce0000010000 */
.L_x_3959:
[----:B------:R-:W-:Y:S05]  /*2490*/  BSYNC.RECONVERGENT B1 ;  /* 0x0000000000017941 */ /* 0x000fea0003800200 */
.L_x_3949:
[----:B------:R-:W-:-:S04]  /*24a0*/  HFMA2 R11, -RZ, RZ, 0, 0 ;  /* 0x00000000ff0b7431 */ /* 0x000fc800000001ff */
[----:B0-----:R-:W-:Y:S05]  /*24b0*/  RET.REL.NODEC R10 `(_Z15SoftmaxWarpImplI10DirectLoadI13__nv_bfloat16fE11DirectStoreIfS1_EfLi1ELi8ELi32ELi1ELb0EL9Algorithm0EEvT_T0_ll) ;  /* 0xffffffd80ad07950 */ /* 0x001fea0003c3ffff */
.L_x_3960:
        /* <DEDUP_REMOVED lines=12> */
.L_x_25511:


//--------------------- .text._Z15SoftmaxWarpImplI10DirectLoadI13__nv_bfloat16fE11DirectStoreIfS1_EfLi1ELi7ELi32ELi1ELb1EL9Algorithm0EEvT_T0_ll --------------------------
	.section	.text._Z15SoftmaxWarpImplI10DirectLoadI13__nv_bfloat16fE11DirectStoreIfS1_EfLi1ELi7ELi32ELi1ELb1EL9Algorithm0EEvT_T0_ll,"ax",@progbits
	.align	128
        .global         _Z15SoftmaxWarpImplI10DirectLoadI13__nv_bfloat16fE11DirectStoreIfS1_EfLi1ELi7ELi32ELi1ELb1EL9Algorithm0EEvT_T0_ll
        .type           _Z15SoftmaxWarpImplI10DirectLoadI13__nv_bfloat16fE11DirectStoreIfS1_EfLi1ELi7ELi32ELi1ELb1EL9Algorithm0EEvT_T0_ll,@function
        .size           _Z15SoftmaxWarpImplI10DirectLoadI13__nv_bfloat16fE11DirectStoreIfS1_EfLi1ELi7ELi32ELi1ELb1EL9Algorithm0EEvT_T0_ll,(.L_x_25512 - _Z15SoftmaxWarpImplI10DirectLoadI13__nv_bfloat16fE11DirectStoreIfS1_EfLi1ELi7ELi32ELi1ELb1EL9Algorithm0EEvT_T0_ll)
        .other          _Z15SoftmaxWarpImplI10DirectLoadI13__nv_bfloat16fE11DirectStoreIfS1_EfLi1ELi7ELi32ELi1ELb1EL9Algorithm0EEvT_T0_ll,@"STO_CUDA_ENTRY STV_DEFAULT"
_Z15SoftmaxWarpImplI10DirectLoadI13__nv_bfloat16fE11DirectStoreIfS1_EfLi1ELi7ELi32ELi1ELb1EL9Algorithm0EEvT_T0_ll:
.text._Z15SoftmaxWarpImplI10DirectLoadI13__nv_bfloat16fE11DirectStoreIfS1_EfLi1ELi7ELi32ELi1ELb1EL9Algorithm0EEvT_T0_ll:
        /* <DEDUP_REMOVED lines=17> */
[----:B-1----:R-:W-:Y:S01]  /*0110*/  MOV R4, UR4 ;  /* 0x0000000400047c02 */ /* 0x002fe20008000f00 */
[----:B------:R-:W-:Y:S01]  /*0120*/  IMAD.U32 R5, RZ, RZ, UR5 ;  /* 0x00000005ff057e24 */ /* 0x000fe2000f8e00ff */
[----:B----4-:R-:W-:Y:S01]  /*0130*/  MOV R6, UR6 ;  /* 0x0000000600067c02 */ /* 0x010fe20008000f00 */
[----:B------:R-:W-:Y:S01]  /*0140*/  IMAD.U32 R7, RZ, RZ, UR7 ;  /* 0x00000007ff077e24 */ /* 0x000fe2000f8e00ff */
[----:B-----5:R-:W-:Y:S01]  /*0150*/  MOV R10, UR8 ;  /* 0x00000008000a7c02 */ /* 0x020fe20008000f00 */
[----:B--2---:R-:W-:-:S07]  /*0160*/  IMAD.U32 R11, RZ, RZ, UR9 ;  /* 0x00000009ff0b7e24 */ /* 0x004fce000f8e00ff */
[----:B------:R-:W-:-:S07]  /*0170*/  LEPC R20, `(.L_x_3961) ;  /* 0x000000001014794e */ /* 0x000fce0000000000 */
[----:B0--3--:R-:W-:Y:S05]  /*0180*/  CALL.ABS.NOINC R2 ;  /* 0x0000000002007343 */ /* 0x009fea0003c00000 */
.L_x_3961:
        /* <DEDUP_REMOVED lines=19> */
[----:B------:R-:W-:-:S07]  /*02c0*/  IADD3 R20, PT, PT, R18, 0xc0, RZ ;  /* 0x000000c012147810 */ /* 0x000fce0007ffe0ff */
.L_x_3978:
[----:B------:R-:W-:Y:S01]  /*02d0*/  ISETP.GE.U32.AND P0, PT, R18, UR44, PT ;  /* 0x0000002c12007c0c */ /* 0x000fe2000bf06070 */
[----:B------:R-:W-:Y:S01]  /*02e0*/  IMAD.MOV.U32 R3, RZ, RZ, RZ ;  /* 0x000000ffff037224 */ /* 0x000fe200078e00ff */
[----:B------:R-:W-:Y:S01]  /*02f0*/  ISETP.GE.U32.AND P1, PT, R25, UR44, PT ;  /* 0x0000002c19007c0c */ /* 0x000fe2000bf26070 */
[----:B--2---:R-:W-:Y:S01]  /*0300*/  IMAD R0, R16, UR42, RZ ;  /* 0x0000002a10007c24 */ /* 0x004fe2000f8e02ff */
[----:B------:R-:W-:Y:S02]  /*0310*/  ISETP.GE.AND.EX P0, PT, RZ, UR45, PT, P0 ;  /* 0x0000002dff007c0c */ /* 0x000fe4000bf06300 */
[----:B------:R-:W-:Y:S02]  /*0320*/  ISETP.GE.U32.AND P4, PT, R24, UR44, PT ;  /* 0x0000002c18007c0c */ /* 0x000fe4000bf86070 */
[----:B------:R-:W-:Y:S02]  /*0330*/  ISETP.GE.AND.EX P1, PT, RZ, UR45, PT, P1 ;  /* 0x0000002dff007c0c */ /* 0x000fe4000bf26310 */
[----:B------:R-:W-:-:S02]  /*0340*/  MOV R2, R18 ;  /* 0x0000001200027202 */ /* 0x000fc40000000f00 */
[----:B------:R-:W-:Y:S02]  /*0350*/  ISETP.GE.AND.EX P4, PT, RZ, UR45, PT, P4 ;  /* 0x0000002dff007c0c */ /* 0x000fe4000bf86340 */
[----:B------:R-:W-:Y:S01]  /*0360*/  ISETP.GE.U32.AND P3, PT, R23, UR44, PT ;  /* 0x0000002c17007c0c */ /* 0x000fe2000bf66070 */
[C---:B------:R-:W-:Y:S01]  /*0370*/  IMAD.WIDE.U32 R4, R17.reuse, UR42, R2 ;  /* 0x0000002a11047c25 */ /* 0x040fe2000f8e0002 */
[----:B------:R-:W-:Y:S02]  /*0380*/  ISETP.GE.U32.AND P2, PT, R22, UR44, PT ;  /* 0x0000002c16007c0c */ /* 0x000fe4000bf46070 */
[----:B------:R-:W-:Y:S01]  /*0390*/  ISETP.GE.AND.EX P3, PT, RZ, UR45, PT, P3 ;  /* 0x0000002dff007c0c */ /* 0x000fe2000bf66330 */
[----:B------:R-:W-:Y:S01]  /*03a0*/  IMAD R3, R17, UR43, R0 ;  /* 0x0000002b11037c24 */ /* 0x000fe2000f8e0200 */
[----:B-1----:R-:W-:Y:S02]  /*03b0*/  @!P0 R2UR UR4, R8 ;  /* 0x00000000080482ca */ /* 0x002fe400000e0000 */
[----:B------:R-:W-:-:S02]  /*03c0*/  @!P0 R2UR UR5, R9 ;  /* 0x00000000090582ca */ /* 0x000fc400000e0000 */
[----:B------:R-:W-:Y:S02]  /*03d0*/  IADD3 R3, PT, PT, R5, R3, RZ ;  /* 0x0000000305037210 */ /* 0x000fe40007ffe0ff */
[----:B------:R-:W-:Y:S02]  /*03e0*/  LEA R2, P5, R4, UR40, 0x1 ;  /* 0x0000002804027c11 */ /* 0x000fe4000f8a08ff */
[----:B------:R-:W-:Y:S02]  /*03f0*/  ISETP.GE.U32.AND P6, PT, R21, UR44, PT ;  /* 0x0000002c15007c0c */ /* 0x000fe4000bfc6070 */
[----:B------:R-:W-:Y:S02]  /*0400*/  ISETP.GE.AND.EX P2, PT, RZ, UR45, PT, P2 ;  /* 0x0000002dff007c0c */ /* 0x000fe4000bf46320 */
[----:B------:R-:W-:Y:S02]  /*0410*/  @!P1 R2UR UR6, R8 ;  /* 0x00000000080692ca */ /* 0x000fe400000e0000 */
[----:B------:R-:W-:-:S02]  /*0420*/  @!P1 R2UR UR7, R9 ;  /* 0x00000000090792ca */ /* 0x000fc400000e0000 */
[----:B------:R-:W-:Y:S02]  /*0430*/  LEA.HI.X R3, R4, UR41, R3, 0x1, P5 ;  /* 0x0000002904037c11 */ /* 0x000fe4000a8f0c03 */
[----:B------:R-:W-:Y:S02]  /*0440*/  ISETP.GE.U32.AND P5, PT, R20, UR44, PT ;  /* 0x0000002c14007c0c */ /* 0x000fe4000bfa6070 */
[----:B------:R-:W-:Y:S01]  /*0450*/  ISETP.GE.AND.EX P6, PT, RZ, UR45, PT, P6 ;  /* 0x0000002dff007c0c */ /* 0x000fe2000bfc6360 */
[----:B------:R-:W2:Y:S01]  /*0460*/  @!P0 LDG.E.U16 R4, desc[UR4][R2.64] ;  /* 0x0000000402048981 */ /* 0x000ea2000c1e1500 */
[C---:B------:R-:W-:Y:S02]  /*0470*/  @!P4 R2UR UR8, R8.reuse ;  /* 0x000000000808c2ca */ /* 0x040fe400000e0000 */
[----:B------:R-:W-:Y:S02]  /*0480*/  @!P4 R2UR UR9, R9 ;  /* 0x000000000909c2ca */ /* 0x000fe400000e0000 */
[----:B------:R-:W-:Y:S01]  /*0490*/  ISETP.GE.AND.EX P5, PT, RZ, UR45, PT, P5 ;  /* 0x0000002dff007c0c */ /* 0x000fe2000bfa6350 */
[----:B------:R-:W3:Y:S01]  /*04a0*/  @!P1 LDG.E.U16 R0, desc[UR6][R2.64+0x40] ;  /* 0x0000400602009981 */ /* 0x000ee2000c1e1500 */
        /* <DEDUP_REMOVED lines=8> */
[----:B------:R-:W-:Y:S01]  /*0530*/  @!P5 R2UR UR9, R9 ;  /* 0x000000000909d2ca */ /* 0x000fe200000e0000 */
[----:B------:R-:W5:Y:S04]  /*0540*/  @!P3 LDG.E.U16 R6, desc[UR10][R2.64+0xc0] ;  /* 0x0000c00a0206b981 */ /* 0x000f68000c1e1500 */
[----:B------:R-:W5:Y:S04]  /*0550*/  @!P2 LDG.E.U16 R7, desc[UR4][R2.64+0x100] ;  /* 0x000100040207a981 */ /* 0x000f68000c1e1500 */
[----:B------:R-:W5:Y:S04]  /*0560*/  @!P6 LDG.E.U16 R10, desc[UR6][R2.64+0x140] ;  /* 0x00014006020ae981 */ /* 0x000f68000c1e1500 */
[----:B------:R-:W5:Y:S01]  /*0570*/  @!P5 LDG.E.U16 R11, desc[UR8][R2.64+0x180] ;  /* 0x00018008020bd981 */ /* 0x000f62000c1e1500 */
[----:B------:R-:W-:Y:S01]  /*0580*/  MOV R32, 0xff800000 ;  /* 0xff80000000207802 */ /* 0x000fe20000000f00 */
[----:B------:R-:W-:Y:S01]  /*0590*/  IMAD.MOV.U32 R30, RZ, RZ, -0x800000 ;  /* 0xff800000ff1e7424 */ /* 0x000fe200078e00ff */
[----:B------:R-:W-:-:S02]  /*05a0*/  MOV R13, 0xff800000 ;  /* 0xff800000000d7802 */ /* 0x000fc40000000f00 */
[----:B0-----:R-:W-:Y:S02]  /*05b0*/  MOV R28, 0xff800000 ;  /* 0xff800000001c7802 */ /* 0x001fe40000000f00 */
[----:B------:R-:W-:Y:S01]  /*05c0*/  MOV R26, 0xff800000 ;  /* 0xff800000001a7802 */ /* 0x000fe20000000f00 */
[----:B------:R-:W-:Y:S01]  /*05d0*/  UMOV UR4, 0xffffffff ;  /* 0xffffffff00047882 */ /* 0x000fe20000000000 */
[----:B--2---:R-:W-:-:S04]  /*05e0*/  @!P0 SHF.L.U32 R32, R4, 0x10, RZ ;  /* 0x0000001004208819 */ /* 0x004fc800000006ff */
[----:B------:R-:W-:Y:S01]  /*05f0*/  @!P0 FMNMX R13, R32, -INF , !PT ;  /* 0xff800000200d8809 */ /* 0x000fe20007800000 */
[----:B---3--:R-:W-:Y:S01]  /*0600*/  @!P1 IMAD.U32 R30, R0, 0x10000, RZ ;  /* 0x00010000001e9824 */ /* 0x008fe200078e00ff */
[----:B------:R-:W-:-:S04]  /*0610*/  MOV R4, 0xff800000 ;  /* 0xff80000000047802 */ /* 0x000fc80000000f00 */
[----:B------:R-:W-:Y:S01]  /*0620*/  @!P1 FMNMX R13, R13, R30, !PT ;  /* 0x0000001e0d0d9209 */ /* 0x000fe20007800000 */
[----:B----4-:R-:W-:-:S05]  /*0630*/  @!P4 IMAD.U32 R28, R5, 0x10000, RZ ;  /* 0x00010000051cc824 */ /* 0x010fca00078e00ff */
[----:B------:R-:W-:Y:S02]  /*0640*/  @!P4 FMNMX R13, R13, R28, !PT ;  /* 0x0000001c0d0dc209 */ /* 0x000fe40007800000 */
[----:B-----5:R-:W-:Y:S02]  /*0650*/  @!P3 SHF.L.U32 R4, R6, 0x10, RZ ;  /* 0x000000100604b819 */ /* 0x020fe400000006ff */
[----:B------:R-:W-:Y:S02]  /*0660*/  @!P2 SHF.L.U32 R26, R7, 0x10, RZ ;  /* 0x00000010071aa819 */ /* 0x000fe400000006ff */
[----:B------:R-:W-:Y:S01]  /*0670*/  @!P3 FMNMX R13, R13, R4, !PT ;  /* 0x000000040d0db209 */ /* 0x000fe20007800000 */
[----:B------:R-:W-:Y:S01]  /*0680*/  IMAD.MOV.U32 R6, RZ, RZ, -0x800000 ;  /* 0xff800000ff067424 */ /* 0x000fe200078e00ff */
        /* <DEDUP_REMOVED lines=8> */
[----:B------:R-:W-:Y:S02]  /*0710*/  HFMA2 R5, -RZ, RZ, 0.96630859375, -0.0022525787353515625 ;  /* 0x3bbb989dff057431 */ /* 0x000fe400000001ff */
        /* <DEDUP_REMOVED lines=16> */
[----:B------:R-:W-:Y:S01]  /*0820*/  FFMA.SAT R0, R28, R5, 0.5 ;  /* 0x3f0000001c007423 */ /* 0x000fe20000002005 */
[C---:B------:R-:W-:Y:S01]  /*0830*/  FADD R26, -R15.reuse, R26 ;  /* 0x0000001a0f1a7221 */ /* 0x040fe20000000100 */
[-C--:B------:R-:W-:Y:S01]  /*0840*/  FFMA.RM R2, R2, R7.reuse, 12582913 ;  /* 0x4b40000102027423 */ /* 0x080fe20000004007 */
[----:B------:R-:W-:Y:S01]  /*0850*/  FFMA.RM R11, R12, R7, 12582913 ;  /* 0x4b4000010c0b7423 */ /* 0x000fe20000004007 */
[C---:B------:R-:W-:Y:S01]  /*0860*/  FADD R6, -R15.reuse, R6 ;  /* 0x000000060f067221 */ /* 0x040fe20000000100 */
[----:B------:R-:W-:Y:S01]  /*0870*/  FADD R10, -R15, R10 ;  /* 0x0000000a0f0a7221 */ /* 0x000fe20000000100 */
[----:B------:R-:W-:Y:S01]  /*0880*/  FADD R3, R2, -12583039 ;  /* 0xcb40007f02037421 */ /* 0x000fe20000000000 */
[C---:B------:R-:W-:Y:S01]  /*0890*/  FADD R13, R11.reuse, -12583039 ;  /* 0xcb40007f0b0d7421 */ /* 0x040fe20000000000 */
[----:B------:R-:W-:Y:S01]  /*08a0*/  FFMA.SAT R12, R4, R5, 0.5 ;  /* 0x3f000000040c7423 */ /* 0x000fe20000002005 */
[----:B------:R-:W-:Y:S01]  /*08b0*/  SHF.L.U32 R2, R2, 0x17, RZ ;  /* 0x0000001702027819 */ /* 0x000fe200000006ff */
[----:B------:R-:W-:Y:S01]  /*08c0*/  FFMA R15, R30, 1.4426950216293334961, -R3 ;  /* 0x3fb8aa3b1e0f7823 */ /* 0x000fe20000000803 */
[-C--:B------:R-:W-:Y:S01]  /*08d0*/  FFMA.RM R3, R0, R7.reuse, 12582913 ;  /* 0x4b40000100037423 */ /* 0x080fe20000004007 */
[----:B------:R-:W-:Y:S01]  /*08e0*/  FFMA R13, R32, 1.4426950216293334961, -R13 ;  /* 0x3fb8aa3b200d7823 */ /* 0x000fe2000000080d */
[----:B------:R-:W-:Y:S01]  /*08f0*/  FFMA.RM R12, R12, R7, 12582913 ;  /* 0x4b4000010c0c7423 */ /* 0x000fe20000004007 */
[----:B------:R-:W-:Y:S01]  /*0900*/  SHF.L.U32 R0, R11, 0x17, RZ ;  /* 0x000000170b007819 */ /* 0x000fe200000006ff */
[C---:B------:R-:W-:Y:S01]  /*0910*/  FADD R27, R3.reuse, -12583039 ;  /* 0xcb40007f031b7421 */ /* 0x040fe20000000000 */
[----:B------:R-:W-:Y:S01]  /*0920*/  FFMA R13, R32, 1.925963033500011079e-08, R13 ;  /* 0x32a57060200d7823 */ /* 0x000fe2000000000d */
[----:B------:R-:W-:Y:S01]  /*0930*/  FFMA R15, R30, 1.925963033500011079e-08, R15 ;  /* 0x32a570601e0f7823 */ /* 0x000fe2000000000f */
[-C--:B------:R-:W-:Y:S01]  /*0940*/  FFMA.SAT R30, R10, R5.reuse, 0.5 ;  /* 0x3f0000000a1e7423 */ /* 0x080fe20000002005 */
[C---:B------:R-:W-:Y:S01]  /*0950*/  FFMA R27, R28.reuse, 1.4426950216293334961, -R27 ;  /* 0x3fb8aa3b1c1b7823 */ /* 0x040fe2000000081b */
[----:B------:R-:W-:Y:S01]  /*0960*/  IMAD.SHL.U32 R3, R3, 0x800000, RZ ;  /* 0x0080000003037824 */ /* 0x000fe200078e00ff */
[----:B------:R-:W0:Y:S02]  /*0970*/  MUFU.EX2 R11, R15 ;  /* 0x0000000f000b7308 */ /* 0x000e240000000800 */
[----:B------:R-:W-:Y:S01]  /*0980*/  FFMA R14, R28, 1.925963033500011079e-08, R27 ;  /* 0x32a570601c0e7823 */ /* 0x000fe2000000001b */
[----:B------:R-:W-:Y:S01]  /*0990*/  FADD R27, R12, -12583039 ;  /* 0xcb40007f0c1b7421 */ /* 0x000fe20000000000 */
[----:B------:R-:W-:Y:S01]  /*09a0*/  FFMA.SAT R28, R6, R5, 0.5 ;  /* 0x3f000000061c7423 */ /* 0x000fe20000002005 */
[----:B------:R-:W-:-:S02]  /*09b0*/  SHF.L.U32 R12, R12, 0x17, RZ ;  /* 0x000000170c0c7819 */ /* 0x000fc400000006ff */
[C---:B------:R-:W-:Y:S01]  /*09c0*/  FFMA R27, R4.reuse, 1.4426950216293334961, -R27 ;  /* 0x3fb8aa3b041b7823 */ /* 0x040fe2000000081b */
[----:B------:R-:W1:Y:S03]  /*09d0*/  MUFU.EX2 R13, R13 ;  /* 0x0000000d000d7308 */ /* 0x000e660000000800 */
[----:B------:R-:W-:Y:S01]  /*09e0*/  FFMA R27, R4, 1.925963033500011079e-08, R27 ;  /* 0x32a57060041b7823 */ /* 0x000fe2000000001b */
[----:B------:R-:W-:Y:S01]  /*09f0*/  FFMA.SAT R4, R26, R5, 0.5 ;  /* 0x3f0000001a047423 */ /* 0x000fe20000002005 */
[----:B------:R-:W-:-:S03]  /*0a00*/  FFMA.RM R5, R28, R7, 12582913 ;  /* 0x4b4000011c057423 */ /* 0x000fc60000004007 */
[-C--:B------:R-:W-:Y:S01]  /*0a10*/  FFMA.RM R4, R4, R7.reuse, 12582913 ;  /* 0x4b40000104047423 */ /* 0x080fe20000004007 */
[----:B------:R-:W-:Y:S01]  /*0a20*/  FADD R29, R5, -12583039 ;  /* 0xcb40007f051d7421 */ /* 0x000fe20000000000 */
[----:B------:R-:W2:Y:S01]  /*0a30*/  MUFU.EX2 R14, R14 ;  /* 0x0000000e000e7308 */ /* 0x000ea20000000800 */
[----:B------:R-:W-:Y:S01]  /*0a40*/  FFMA.RM R7, R30, R7, 12582913 ;  /* 0x4b4000011e077423 */ /* 0x000fe20000004007 */
[----:B0-----:R-:W-:Y:S01]  /*0a50*/  FMUL R2, R2, R11 ;  /* 0x0000000b02027220 */ /* 0x001fe20000400000 */
[----:B------:R-:W-:Y:S01]  /*0a60*/  FFMA R29, R6, 1.4426950216293334961, -R29 ;  /* 0x3fb8aa3b061d7823 */ /* 0x000fe2000000081d */
[----:B-1----:R-:W-:Y:S01]  /*0a70*/  FMUL R0, R0, R13 ;  /* 0x0000000d00007220 */ /* 0x002fe20000400000 */
[----:B------:R-:W-:Y:S02]  /*0a80*/  FADD R13, R4, -12583039 ;  /* 0xcb40007f040d7421 */ /* 0x000fe40000000000 */
[----:B------:R-:W-:Y:S01]  /*0a90*/  FFMA R15, R6, 1.925963033500011079e-08, R29 ;  /* 0x32a57060060f7823 */ /* 0x000fe2000000001d */
[C---:B------:R-:W-:Y:S01]  /*0aa0*/  FADD R29, R7.reuse, -12583039 ;  /* 0xcb40007f071d7421 */ /* 0x040fe20000000000 */
[----:B------:R-:W-:Y:S01]  /*0ab0*/  FADD R11, RZ, R0 ;  /* 0x00000000ff0b7221 */ /* 0x000fe20000000000 */
[----:B------:R-:W-:Y:S01]  /*0ac0*/  FFMA R13, R26, 1.4426950216293334961, -R13 ;  /* 0x3fb8aa3b1a0d7823 */ /* 0x000fe2000000080d */
[----:B------:R-:W-:Y:S01]  /*0ad0*/  SHF.L.U32 R7, R7, 0x17, RZ ;  /* 0x0000001707077819 */ /* 0x000fe200000006ff */
[----:B------:R-:W-:Y:S01]  /*0ae0*/  FFMA R29, R10, 1.4426950216293334961, -R29 ;  /* 0x3fb8aa3b0a1d7823 */ /* 0x000fe2000000081d */
[----:B------:R-:W-:Y:S01]  /*0af0*/  MUFU.EX2 R15, R15 ;  /* 0x0000000f000f7308 */ /* 0x000fe20000000800 */
[----:B------:R-:W-:Y:S01]  /*0b00*/  FFMA R26, R26, 1.925963033500011079e-08, R13 ;  /* 0x32a570601a1a7823 */ /* 0x000fe2000000000d */
[----:B--2---:R-:W-:Y:S01]  /*0b10*/  FMUL R3, R3, R14 ;  /* 0x0000000e03037220 */ /* 0x004fe20000400000 */
[----:B------:R-:W-:Y:S01]  /*0b20*/  FFMA R29, R10, 1.925963033500011079e-08, R29 ;  /* 0x32a570600a1d7823 */ /* 0x000fe2000000001d */
[----:B------:R-:W-:-:S04]  /*0b30*/  FADD R10, R11, R2 ;  /* 0x000000020b0a7221 */ /* 0x000fc80000000000 */
[----:B------:R0:W1:Y:S01]  /*0b40*/  MUFU.EX2 R13, R27 ;  /* 0x0000001b000d7308 */ /* 0x0000620000000800 */
[----:B------:R-:W-:-:S07]  /*0b50*/  FADD R11, R10, R3 ;  /* 0x000000030a0b7221 */ /* 0x000fce0000000000 */
[----:B------:R-:W2:Y:S01]  /*0b60*/  MUFU.EX2 R6, R26 ;  /* 0x0000001a00067308 */ /* 0x000ea20000000800 */
[----:B0-----:R-:W-:-:S07]  /*0b70*/  SHF.L.U32 R27, R4, 0x17, RZ ;  /* 0x00000017041b7819 */ /* 0x001fce00000006ff */
[----:B------:R-:W0:Y:S01]  /*0b80*/  MUFU.EX2 R14, R29 ;  /* 0x0000001d000e7308 */ /* 0x000e220000000800 */
[----:B-1----:R-:W-:Y:S01]  /*0b90*/  FMUL R4, R12, R13 ;  /* 0x0000000d0c047220 */ /* 0x002fe20000400000 */
[----:B------:R-:W-:-:S03]  /*0ba0*/  IMAD.SHL.U32 R12, R5, 0x800000, RZ ;  /* 0x00800000050c7824 */ /* 0x000fc600078e00ff */
[----:B------:R-:W-:Y:S01]  /*0bb0*/  FADD R10, R11, R4 ;  /* 0x000000040b0a7221 */ /* 0x000fe20000000000 */
[----:B--2---:R-:W-:Y:S01]  /*0bc0*/  FMUL R5, R27, R6 ;  /* 0x000000061b057220 */ /* 0x004fe20000400000 */
[----:B------:R-:W-:-:S03]  /*0bd0*/  FMUL R6, R12, R15 ;  /* 0x0000000f0c067220 */ /* 0x000fc60000400000 */
        /* <DEDUP_REMOVED lines=13> */
.L_x_3990:
        /* <DEDUP_REMOVED lines=12> */
[----:B0-----:R-:W-:Y:S05]  /*0d70*/  CALL.REL.NOINC `($__internal_60_$__cuda_sm3x_div_rn_noftz_f32_slowpath) ;  /* 0x00000010006c7944 */ /* 0x001fea0003c00000 */
[----:B------:R-:W-:-:S07]  /*0d80*/  IMAD.MOV.U32 R12, RZ, RZ, R0 ;  /* 0x000000ffff0c7224 */ /* 0x000fce00078e0000 */
.L_x_3965:
[----:B------:R-:W-:Y:S05]  /*0d90*/  BSYNC.RECONVERGENT B1 ;  /* 0x0000000000017941 */ /* 0x000fea0003800200 */
.L_x_3964:
        /* <DEDUP_REMOVED lines=12> */
[----:B0-----:R-:W-:Y:S05]  /*0e60*/  CALL.REL.NOINC `($__internal_60_$__cuda_sm3x_div_rn_noftz_f32_slowpath) ;  /* 0x0000001000307944 */ /* 0x001fea0003c00000 */
[----:B------:R-:W-:-:S07]  /*0e70*/  IMAD.MOV.U32 R13, RZ, RZ, R0 ;  /* 0x000000ffff0d7224 */ /* 0x000fce00078e0000 */
.L_x_3967:
[----:B------:R-:W-:Y:S05]  /*0e80*/  BSYNC.RECONVERGENT B1 ;  /* 0x0000000000017941 */ /* 0x000fea0003800200 */
.L_x_3966:
        /* <DEDUP_REMOVED lines=14> */
.L_x_3969:
[----:B------:R-:W-:Y:S05]  /*0f70*/  BSYNC.RECONVERGENT B1 ;  /* 0x0000000000017941 */ /* 0x000fea0003800200 */
.L_x_3968:
        /* <DEDUP_REMOVED lines=14> */
.L_x_3971:
[----:B------:R-:W-:Y:S05]  /*1060*/  BSYNC.RECONVERGENT B1 ;  /* 0x0000000000017941 */ /* 0x000fea0003800200 */
.L_x_3970:
        /* <DEDUP_REMOVED lines=14> */
.L_x_3973:
[----:B------:R-:W-:Y:S05]  /*1150*/  BSYNC.RECONVERGENT B1 ;  /* 0x0000000000017941 */ /* 0x000fea0003800200 */
.L_x_3972:
        /* <DEDUP_REMOVED lines=14> */
.L_x_3975:
[----:B------:R-:W-:Y:S05]  /*1240*/  BSYNC.RECONVERGENT B1 ;  /* 0x0000000000017941 */ /* 0x000fea0003800200 */
.L_x_3974:
        /* <DEDUP_REMOVED lines=13> */
.L_x_3977:
[----:B------:R-:W-:Y:S05]  /*1320*/  BSYNC.RECONVERGENT B1 ;  /* 0x0000000000017941 */ /* 0x000fea0003800200 */
.L_x_3976:
[----:B------:R-:W-:Y:S01]  /*1330*/  HFMA2 R3, -RZ, RZ, 0, 0 ;  /* 0x00000000ff037431 */ /* 0x000fe200000001ff */
[----:B------:R-:W-:Y:S01]  /*1340*/  ISETP.GE.U32.AND P1, PT, R25, UR44, PT ;  /* 0x0000002c19007c0c */ /* 0x000fe2000bf26070 */
[----:B------:R-:W-:Y:S01]  /*1350*/  IMAD R4, R16, UR38, RZ ;  /* 0x0000002610047c24 */ /* 0x000fe2000f8e02ff */
[----:B------:R-:W-:Y:S01]  /*1360*/  @!P0 R2UR UR4, R8 ;  /* 0x00000000080482ca */ /* 0x000fe200000e0000 */
[----:B------:R-:W-:Y:S01]  /*1370*/  IMAD.MOV.U32 R2, RZ, RZ, R18 ;  /* 0x000000ffff027224 */ /* 0x000fe200078e0012 */
[----:B------:R-:W-:Y:S01]  /*1380*/  ISETP.GE.AND.EX P1, PT, RZ, UR45, PT, P1 ;  /* 0x0000002dff007c0c */ /* 0x000fe2000bf26310 */
[----:B------:R-:W-:Y:S01]  /*1390*/  IMAD R5, R17, UR39, R4 ;  /* 0x0000002711057c24 */ /* 0x000fe2000f8e0204 */
[----:B------:R-:W-:Y:S02]  /*13a0*/  @!P0 R2UR UR5, R9 ;  /* 0x00000000090582ca */ /* 0x000fe400000e0000 */
[----:B------:R-:W-:Y:S01]  /*13b0*/  ISETP.GE.U32.AND P3, PT, R24, UR44, PT ;  /* 0x0000002c18007c0c */ /* 0x000fe2000bf66070 */
[----:B------:R-:W-:Y:S01]  /*13c0*/  IMAD.WIDE.U32 R2, R17, UR38, R2 ;  /* 0x0000002611027c25 */ /* 0x000fe2000f8e0002 */
[----:B------:R-:W-:-:S02]  /*13d0*/  ISETP.GE.U32.AND P4, PT, R23, UR44, PT ;  /* 0x0000002c17007c0c */ /* 0x000fc4000bf86070 */
[----:B------:R-:W-:Y:S02]  /*13e0*/  ISETP.GE.U32.AND P6, PT, R22, UR44, PT ;  /* 0x0000002c16007c0c */ /* 0x000fe4000bfc6070 */
[----:B------:R-:W-:Y:S02]  /*13f0*/  IADD3 R3, PT, PT, R3, R5, RZ ;  /* 0x0000000503037210 */ /* 0x000fe40007ffe0ff */
[----:B------:R-:W-:Y:S02]  /*1400*/  LEA R4, P2, R2, UR36, 0x1 ;  /* 0x0000002402047c11 */ /* 0x000fe4000f8408ff */
[----:B------:R-:W-:Y:S02]  /*1410*/  ISETP.GE.U32.AND P5, PT, R20, UR44, PT ;  /* 0x0000002c14007c0c */ /* 0x000fe4000bfa6070 */
[----:B------:R-:W-:Y:S02]  /*1420*/  LEA.HI.X R5, R2, UR37, R3, 0x1, P2 ;  /* 0x0000002502057c11 */ /* 0x000fe400090f0c03 */
[----:B------:R-:W-:-:S02]  /*1430*/  ISETP.GE.U32.AND P2, PT, R21, UR44, PT ;  /* 0x0000002c15007c0c */ /* 0x000fc4000bf46070 */
[----:B------:R-:W-:Y:S02]  /*1440*/  @!P0 F2FP.BF16.F32.PACK_AB R12, RZ, R12 ;  /* 0x0000000cff0c823e */ /* 0x000fe400000010ff */
[----:B------:R-:W-:Y:S02]  /*1450*/  @!P1 R2UR UR6, R8 ;  /* 0x00000000080692ca */ /* 0x000fe400000e0000 */
[----:B------:R-:W-:Y:S01]  /*1460*/  @!P1 R2UR UR7, R9 ;  /* 0x00000000090792ca */ /* 0x000fe200000e0000 */
[----:B------:R2:W-:Y:S01]  /*1470*/  @!P0 STG.E.U16 desc[UR4][R4.64], R12 ;  /* 0x0000000c04008986 */ /* 0x0005e2000c101504 */
[----:B------:R-:W-:Y:S02]  /*1480*/  ISETP.GE.AND.EX P3, PT, RZ, UR45, PT, P3 ;  /* 0x0000002dff007c0c */ /* 0x000fe4000bf66330 */
[----:B------:R-:W-:Y:S02]  /*1490*/  ISETP.GE.AND.EX P4, PT, RZ, UR45, PT, P4 ;  /* 0x0000002dff007c0c */ /* 0x000fe4000bf86340 */
[----:B------:R-:W-:-:S02]  /*14a0*/  ISETP.GE.AND.EX P6, PT, RZ, UR45, PT, P6 ;  /* 0x0000002dff007c0c */ /* 0x000fc4000bfc6360 */
[----:B------:R-:W-:Y:S02]  /*14b0*/  ISETP.GE.AND.EX P2, PT, RZ, UR45, PT, P2 ;  /* 0x0000002dff007c0c */ /* 0x000fe4000bf46320 */
        /* <DEDUP_REMOVED lines=29> */
.L_x_3962:
[----:B------:R-:W-:Y:S05]  /*1690*/  EXIT ;  /* 0x000000000000794d */ /* 0x000fea0003800000 */
.L_x_3963:
[----:B------:R-:W-:Y:S01]  /*16a0*/  BSSY B1, `(.L_x_3979) ;  /* 0x0000007000017945 */ /* 0x000fe20003800000 */
[----:B------:R-:W-:Y:S01]  /*16b0*/  IMAD.MOV.U32 R12, RZ, RZ, 0x10 ;  /* 0x00000010ff0c7424 */ /* 0x000fe200078e00ff */
[----:B------:R-:W-:Y:S02]  /*16c0*/  MOV R11, 0x1f ;  /* 0x0000001f000b7802 */ /* 0x000fe40000000f00 */
[----:B------:R-:W-:-:S07]  /*16d0*/  MOV R15, 0xffffffff ;  /* 0xffffffff000f7802 */ /* 0x000fce0000000f00 */
[----:B------:R-:W-:Y:S05]  /*16e0*/  WARPSYNC.COLLECTIVE R15, `(.L_x_3980) ;  /* 0x000000000f087348 */ /* 0x000fea0003c00000 */
[----:B------:R0:W1:Y:S02]  /*16f0*/  SHFL.BFLY P6, R14, R13, R12, R11 ;  /* 0x0c00000c0d0e7389 */ /* 0x00006400000c000b */
[----:B01----:R-:W-:Y:S05]  /*1700*/  ENDCOLLECTIVE ;  /* 0x000000000000791b */ /* 0x003fea0003800000 */
.L_x_3980:
[----:B------:R-:W-:Y:S05]  /*1710*/  BSYNC B1 ;  /* 0x0000000000017941 */ /* 0x000fea0003800000 */
.L_x_3979:
[----:B------:R-:W-:Y:S01]  /*1720*/  HFMA2 R11, -RZ, RZ, 0, 1.847743988037109375e-06 ;  /* 0x0000001fff0b7431 */ /* 0x000fe200000001ff */
[----:B------:R-:W-:Y:S01]  /*1730*/  FMNMX R13, R14, R13, !PT ;  /* 0x0000000d0e0d7209 */ /* 0x000fe20007800000 */
[----:B------:R-:W-:Y:S01]  /*1740*/  IMAD.MOV.U32 R12, RZ, RZ, 0x8 ;  /* 0x00000008ff0c7424 */ /* 0x000fe200078e00ff */
[----:B------:R-:W-:-:S07]  /*1750*/  MOV R15, 0xffffffff ;  /* 0xffffffff000f7802 */ /* 0x000fce0000000f00 */
[----:B------:R-:W-:Y:S05]  /*1760*/  WARPSYNC.COLLECTIVE R15, `(.L_x_3981) ;  /* 0x000000000f087348 */ /* 0x000fea0003c00000 */
[----:B------:R0:W1:Y:S02]  /*1770*/  SHFL.BFLY P6, R14, R13, R12, R11 ;  /* 0x0c00000c0d0e7389 */ /* 0x00006400000c000b */
[----:B01----:R-:W-:Y:S05]  /*1780*/  ENDCOLLECTIVE ;  /* 0x000000000000791b */ /* 0x003fea0003800000 */
.L_x_3981:
[----:B------:R-:W-:Y:S01]  /*1790*/  HFMA2 R12, -RZ, RZ, 0, 2.384185791015625e-07 ;  /* 0x00000004ff0c7431 */ /* 0x000fe200000001ff */
[----:B------:R-:W-:-:S05]  /*17a0*/  FMNMX R0, R13, R14, !PT ;  /* 0x0000000e0d007209 */ /* 0x000fca0007800000 */
[----:B------:R-:W-:-:S07]  /*17b0*/  IMAD.MOV.U32 R13, RZ, RZ, R0 ;  /* 0x000000ffff0d7224 */ /* 0x000fce00078e0000 */
[----:B------:R-:W-:Y:S05]  /*17c0*/  WARPSYNC.COLLECTIVE R15, `(.L_x_3982) ;  /* 0x000000000f087348 */ /* 0x000fea0003c00000 */
[----:B------:R0:W1:Y:S02]  /*17d0*/  SHFL.BFLY P6, R14, R13, R12, R11 ;  /* 0x0c00000c0d0e7389 */ /* 0x00006400000c000b */
[----:B01----:R-:W-:Y:S05]  /*17e0*/  ENDCOLLECTIVE ;  /* 0x000000000000791b */ /* 0x003fea0003800000 */
.L_x_3982:
[----:B------:R-:W-:Y:S01]  /*17f0*/  IMAD.MOV.U32 R12, RZ, RZ, 0x2 ;  /* 0x00000002ff0c7424 */ /* 0x000fe200078e00ff */
[----:B------:R-:W-:-:S04]  /*1800*/  FMNMX R2, R0, R14, !PT ;  /* 0x0000000e00027209 */ /* 0x000fc80007800000 */
[----:B------:R-:W-:-:S07]  /*1810*/  MOV R13, R2 ;  /* 0x00000002000d7202 */ /* 0x000fce0000000f00 */
[----:B------:R-:W-:Y:S05]  /*1820*/  WARPSYNC.COLLECTIVE R15, `(.L_x_3983) ;  /* 0x000000000f087348 */ /* 0x000fea0003c00000 */
[----:B------:R0:W1:Y:S02]  /*1830*/  SHFL.BFLY P6, R14, R13, R12, R11 ;  /* 0x0c00000c0d0e7389 */ /* 0x00006400000c000b */
[----:B01----:R-:W-:Y:S05]  /*1840*/  ENDCOLLECTIVE ;  /* 0x000000000000791b */ /* 0x003fea0003800000 */
.L_x_3983:
[----:B------:R-:W-:Y:S01]  /*1850*/  HFMA2 R12, -RZ, RZ, 0, 5.9604644775390625e-08 ;  /* 0x00000001ff0c7431 */ /* 0x000fe200000001ff */
[----:B------:R-:W-:-:S04]  /*1860*/  FMNMX R3, R2, R14, !PT ;  /* 0x0000000e02037209 */ /* 0x000fc80007800000 */
[----:B------:R-:W-:-:S07]  /*1870*/  MOV R13, R3 ;  /* 0x00000003000d7202 */ /* 0x000fce0000000f00 */
[----:B------:R-:W-:Y:S05]  /*1880*/  WARPSYNC.COLLECTIVE R15, `(.L_x_3984) ;  /* 0x000000000f087348 */ /* 0x000fea0003c00000 */
[----:B------:R0:W1:Y:S02]  /*1890*/  SHFL.BFLY P6, R14, R13, R12, R11 ;  /* 0x0c00000c0d0e7389 */ /* 0x00006400000c000b */
[----:B01----:R-:W-:Y:S05]  /*18a0*/  ENDCOLLECTIVE ;  /* 0x000000000000791b */ /* 0x003fea0003800000 */
.L_x_3984:
        /* <DEDUP_REMOVED lines=8> */
[----:B------:R-:W-:Y:S01]  /*1930*/  FADD R7, -R7, R10 ;  /* 0x0000000a07077221 */ /* 0x000fe20000000100 */
[----:B------:R-:W-:-:S04]  /*1940*/  IMAD.MOV.U32 R10, RZ, RZ, 0x3bbb989d ;  /* 0x3bbb989dff0a7424 */ /* 0x000fc800078e00ff */
        /* <DEDUP_REMOVED lines=36> */
[----:B------:R-:W-:Y:S02]  /*1b90*/  IMAD.SHL.U32 R5, R12, 0x800000, RZ ;  /* 0x008000000c057824 */ /* 0x000fe400078e00ff */
[-C--:B------:R-:W-:Y:S01]  /*1ba0*/  FFMA.SAT R12, R6, R10.reuse, 0.5 ;  /* 0x3f000000060c7423 */ /* 0x080fe2000000200a */
[----:B------:R-:W-:-:S03]  /*1bb0*/  FFMA.SAT R10, R7, R10, 0.5 ;  /* 0x3f000000070a7423 */ /* 0x000fc6000000200a */
[-C--:B------:R-:W-:Y:S01]  /*1bc0*/  FFMA.RM R12, R12, R11.reuse, 12582913 ;  /* 0x4b4000010c0c7423 */ /* 0x080fe2000000400b */
[----:B------:R-:W-:Y:S01]  /*1bd0*/  FFMA.RM R15, R10, R11, 12582913 ;  /* 0x4b4000010a0f7423 */ /* 0x000fe2000000400b */
[----:B0-----:R-:W-:Y:S01]  /*1be0*/  FMUL R4, R4, R13 ;  /* 0x0000000d04047220 */ /* 0x001fe20000400000 */
[----:B------:R-:W0:Y:S01]  /*1bf0*/  MUFU.EX2 R14, R14 ;  /* 0x0000000e000e7308 */ /* 0x000e220000000800 */
[----:B------:R-:W-:Y:S01]  /*1c00*/  FADD R11, R12, -12583039 ;  /* 0xcb40007f0c0b7421 */ /* 0x000fe20000000000 */
[----:B------:R-:W-:-:S03]  /*1c10*/  FADD R10, R15, -12583039 ;  /* 0xcb40007f0f0a7421 */ /* 0x000fc60000000000 */
[----:B------:R-:W-:Y:S01]  /*1c20*/  FFMA R11, R6, 1.4426950216293334961, -R11 ;  /* 0x3fb8aa3b060b7823 */ /* 0x000fe2000000080b */
[----:B------:R-:W-:-:S03]  /*1c30*/  FFMA R10, R7, 1.4426950216293334961, -R10 ;  /* 0x3fb8aa3b070a7823 */ /* 0x000fc6000000080a */
[----:B------:R-:W-:Y:S01]  /*1c40*/  FFMA R13, R6, 1.925963033500011079e-08, R11 ;  /* 0x32a57060060d7823 */ /* 0x000fe2000000000b */
[----:B------:R-:W-:Y:S01]  /*1c50*/  FFMA R10, R7, 1.925963033500011079e-08, R10 ;  /* 0x32a57060070a7823 */ /* 0x000fe2000000000a */
[----:B------:R-:W-:Y:S01]  /*1c60*/  FADD R11, RZ, R0 ;  /* 0x00000000ff0b7221 */ /* 0x000fe20000000000 */
[----:B------:R-:W-:Y:S02]  /*1c70*/  SHF.L.U32 R6, R12, 0x17, RZ ;  /* 0x000000170c067819 */ /* 0x000fe400000006ff */
[----:B------:R-:W-:Y:S01]  /*1c80*/  SHF.L.U32 R7, R15, 0x17, RZ ;  /* 0x000000170f077819 */ /* 0x000fe200000006ff */
[----:B------:R-:W1:Y:S01]  /*1c90*/  MUFU.EX2 R13, R13 ;  /* 0x0000000d000d7308 */ /* 0x000e620000000800 */
[----:B------:R-:W-:Y:S01]  /*1ca0*/  FADD R12, R11, R2 ;  /* 0x000000020b0c7221 */ /* 0x000fe20000000000 */
[----:B0-----:R-:W-:Y:S01]  /*1cb0*/  FMUL R5, R5, R14 ;  /* 0x0000000e05057220 */ /* 0x001fe20000400000 */
[----:B------:R-:W-:Y:S02]  /*1cc0*/  MOV R15, 0xffffffff ;  /* 0xffffffff000f7802 */ /* 0x000fe40000000f00 */
[----:B------:R-:W-:-:S03]  /*1cd0*/  FADD R11, R12, R3 ;  /* 0x000000030c0b7221 */ /* 0x000fc60000000000 */
[----:B------:R-:W0:Y:S01]  /*1ce0*/  MUFU.EX2 R10, R10 ;  /* 0x0000000a000a7308 */ /* 0x000e220000000800 */
[----:B------:R-:W-:-:S04]  /*1cf0*/  FADD R12, R11, R4 ;  /* 0x000000040b0c7221 */ /* 0x000fc80000000000 */
[----:B------:R-:W-:Y:S01]  /*1d00*/  FADD R11, R12, R5 ;  /* 0x000000050c0b7221 */ /* 0x000fe20000000000 */
[----:B-1----:R-:W-:-:S04]  /*1d10*/  FMUL R6, R6, R13 ;  /* 0x0000000d06067220 */ /* 0x002fc80000400000 */
[----:B------:R-:W-:Y:S01]  /*1d20*/  FADD R12, R11, R6 ;  /* 0x000000060b0c7221 */ /* 0x000fe20000000000 */
[----:B------:R-:W-:Y:S02]  /*1d30*/  HFMA2 R11, -RZ, RZ, 0, 1.847743988037109375e-06 ;  /* 0x0000001fff0b7431 */ /* 0x000fe400000001ff */
[----:B0-----:R-:W-:-:S04]  /*1d40*/  FMUL R7, R7, R10 ;  /* 0x0000000a07077220 */ /* 0x001fc80000400000 */
[----:B------:R-:W-:Y:S01]  /*1d50*/  FADD R13, R12, R7 ;  /* 0x000000070c0d7221 */ /* 0x000fe20000000000 */
[----:B------:R-:W-:-:S07]  /*1d60*/  IMAD.MOV.U32 R12, RZ, RZ, 0x10 ;  /* 0x00000010ff0c7424 */ /* 0x000fce00078e00ff */
[----:B------:R-:W-:Y:S05]  /*1d70*/  WARPSYNC.COLLECTIVE R15, `(.L_x_3985) ;  /* 0x000000000f087348 */ /* 0x000fea0003c00000 */
[----:B------:R0:W1:Y:S02]  /*1d80*/  SHFL.BFLY P6, R14, R13, R12, R11 ;  /* 0x0c00000c0d0e7389 */ /* 0x00006400000c000b */
[----:B01----:R-:W-:Y:S05]  /*1d90*/  ENDCOLLECTIVE ;  /* 0x000000000000791b */ /* 0x003fea0003800000 */
.L_x_3985:
[----:B------:R-:W-:Y:S02]  /*1da0*/  HFMA2 R12, -RZ, RZ, 0, 4.76837158203125e-07 ;  /* 0x00000008ff0c7431 */ /* 0x000fe400000001ff */
[----:B------:R-:W-:-:S04]  /*1db0*/  FADD R10, R13, R14 ;  /* 0x0000000e0d0a7221 */ /* 0x000fc80000000000 */
[----:B------:R-:W-:-:S07]  /*1dc0*/  IMAD.MOV.U32 R13, RZ, RZ, R10 ;  /* 0x000000ffff0d7224 */ /* 0x000fce00078e000a */
[----:B------:R-:W-:Y:S05]  /*1dd0*/  WARPSYNC.COLLECTIVE R15, `(.L_x_3986) ;  /* 0x000000000f087348 */ /* 0x000fea0003c00000 */
[----:B------:R0:W1:Y:S02]  /*1de0*/  SHFL.BFLY P6, R14, R13, R12, R11 ;  /* 0x0c00000c0d0e7389 */ /* 0x00006400000c000b */
[----:B01----:R-:W-:Y:S05]  /*1df0*/  ENDCOLLECTIVE ;  /* 0x000000000000791b */ /* 0x003fea0003800000 */
.L_x_3986:
[----:B------:R-:W-:Y:S02]  /*1e00*/  IMAD.MOV.U32 R12, RZ, RZ, 0x4 ;  /* 0x00000004ff0c7424 */ /* 0x000fe400078e00ff */
[----:B------:R-:W-:-:S05]  /*1e10*/  FADD R26, R10, R14 ;  /* 0x0000000e0a1a7221 */ /* 0x000fca0000000000 */
[----:B------:R-:W-:-:S07]  /*1e20*/  MOV R13, R26 ;  /* 0x0000001a000d7202 */ /* 0x000fce0000000f00 */
[----:B------:R-:W-:Y:S05]  /*1e30*/  WARPSYNC.COLLECTIVE R15, `(.L_x_3987) ;  /* 0x000000000f087348 */ /* 0x000fea0003c00000 */
[----:B------:R0:W1:Y:S02]  /*1e40*/  SHFL.BFLY P6, R14, R13, R12, R11 ;  /* 0x0c00000c0d0e7389 */ /* 0x00006400000c000b */
[----:B01----:R-:W-:Y:S05]  /*1e50*/  ENDCOLLECTIVE ;  /* 0x000000000000791b */ /* 0x003fea0003800000 */
.L_x_3987:
[----:B------:R-:W-:Y:S02]  /*1e60*/  HFMA2 R12, -RZ, RZ, 0, 1.1920928955078125e-07 ;  /* 0x00000002ff0c7431 */ /* 0x000fe400000001ff */
[----:B------:R-:W-:-:S05]  /*1e70*/  FADD R27, R26, R14 ;  /* 0x0000000e1a1b7221 */ /* 0x000fca0000000000 */
[----:B------:R-:W-:-:S07]  /*1e80*/  MOV R13, R27 ;  /* 0x0000001b000d7202 */ /* 0x000fce0000000f00 */
[----:B------:R-:W-:Y:S05]  /*1e90*/  WARPSYNC.COLLECTIVE R15, `(.L_x_3988) ;  /* 0x000000000f087348 */ /* 0x000fea0003c00000 */
[----:B------:R0:W1:Y:S02]  /*1ea0*/  SHFL.BFLY P6, R14, R13, R12, R11 ;  /* 0x0c00000c0d0e7389 */ /* 0x00006400000c000b */
[----:B01----:R-:W-:Y:S05]  /*1eb0*/  ENDCOLLECTIVE ;  /* 0x000000000000791b */ /* 0x003fea0003800000 */
.L_x_3988:
[----:B------:R-:W-:Y:S01]  /*1ec0*/  MOV R12, 0x1 ;  /* 0x00000001000c7802 */ /* 0x000fe20000000f00 */
[----:B------:R-:W-:-:S04]  /*1ed0*/  FADD R28, R27, R14 ;  /* 0x0000000e1b1c7221 */ /* 0x000fc80000000000 */
[----:B------:R-:W-:-:S07]  /*1ee0*/  IMAD.MOV.U32 R13, RZ, RZ, R28 ;  /* 0x000000ffff0d7224 */ /* 0x000fce00078e001c */
[----:B------:R-:W-:Y:S05]  /*1ef0*/  WARPSYNC.COLLECTIVE R15, `(.L_x_3989) ;  /* 0x000000000f087348 */ /* 0x000fea0003c00000 */
[----:B------:R0:W1:Y:S02]  /*1f00*/  SHFL.BFLY P6, R14, R13, R12, R11 ;  /* 0x0c00000c0d0e7389 */ /* 0x00006400000c000b */
[----:B01----:R-:W-:Y:S05]  /*1f10*/  ENDCOLLECTIVE ;  /* 0x000000000000791b */ /* 0x003fea0003800000 */
.L_x_3989:
[----:B------:R-:W-:Y:S05]  /*1f20*/  BRA `(.L_x_3990) ;  /* 0xffffffec00607947 */ /* 0x000fea000383ffff */
        .weak           $__internal_60_$__cuda_sm3x_div_rn_noftz_f32_slowpath
        .type           $__internal_60_$__cuda_sm3x_div_rn_noftz_f32_slowpath,@function
        .size           $__internal_60_$__cuda_sm3x_div_rn_noftz_f32_slowpath,(.L_x_25512 - $__internal_60_$__cuda_sm3x_div_rn_noftz_f32_slowpath)
$__internal_60_$__cuda_sm3x_div_rn_noftz_f32_slowpath:
        /* <DEDUP_REMOVED lines=34> */
.L_x_3992:
        /* <DEDUP_REMOVED lines=51> */
.L_x_3999:
[----:B------:R-:W-:-:S04]  /*2480*/  LOP3.LUT R0, R0, 0x80000000, RZ, 0xc0, !PT ;  /* 0x8000000000007812 */ /* 0x000fc800078ec0ff */
[----:B------:R-:W-:Y:S01]  /*2490*/  LOP3.LUT R0, R0, 0x7f800000, RZ, 0xfc, !PT ;  /* 0x7f80000000007812 */ /* 0x000fe200078efcff */
[----:B------:R-:W-:Y:S06]  /*24a0*/  BRA `(.L_x_4000) ;  /* 0x0000000000047947 */ /* 0x000fec0003800000 */
.L_x_3998:
[----:B------:R-:W-:-:S07]  /*24b0*/  LEA R0, R33, R0, 0x17 ;  /* 0x0000000021007211 */ /* 0x000fce00078eb8ff */
.L_x_4000:
[----:B------:R-:W-:Y:S05]  /*24c0*/  BSYNC.RECONVERGENT B3 ;  /* 0x0000000000037941 */ /* 0x000fea0003800200 */
.L_x_3997:
[----:B------:R-:W-:Y:S05]  /*24d0*/  BRA `(.L_x_4001) ;  /* 0x0000000000207947 */ /* 0x000fea0003800000 */
.L_x_3996:
[----:B------:R-:W-:-:S04]  /*24e0*/  LOP3.LUT R0, R11, 0x80000000, R0, 0x48, !PT ;  /* 0x800000000b007812 */ /* 0x000fc800078e4800 */
[----:B------:R-:W-:Y:S01]  /*24f0*/  LOP3.LUT R0, R0, 0x7f800000, RZ, 0xfc, !PT ;  /* 0x7f80000000007812 */ /* 0x000fe200078efcff */
[----:B------:R-:W-:Y:S06]  /*2500*/  BRA `(.L_x_4001) ;  /* 0x0000000000147947 */ /* 0x000fec0003800000 */
.L_x_3995:
[----:B------:R-:W-:Y:S01]  /*2510*/  LOP3.LUT R0, R11, 0x80000000, R0, 0x48, !PT ;  /* 0x800000000b007812 */ /* 0x000fe200078e4800 */
[----:B------:R-:W-:Y:S06]  /*2520*/  BRA `(.L_x_4001) ;  /* 0x00000000000c7947 */ /* 0x000fec0003800000 */
.L_x_3994:
[----:B------:R-:W0:Y:S01]  /*2530*/  MUFU.RSQ R0, -QNAN ;  /* 0xffc0000000007908 */ /* 0x000e220000001400 */
[----:B------:R-:W-:Y:S05]  /*2540*/  BRA `(.L_x_4001) ;  /* 0x0000000000047947 */ /* 0x000fea0003800000 */
.L_x_3993:
[----:B------:R-:W-:-:S07]  /*2550*/  FADD.FTZ R0, R0, R11 ;  /* 0x0000000b00007221 */ /* 0x000fce0000010000 */
.L_x_4001:
[----:B------:R-:W-:Y:S05]  /*2560*/  BSYNC.RECONVERGENT B2 ;  /* 0x0000000000027941 */ /* 0x000fea0003800200 */
.L_x_3991:
[----:B------:R-:W-:-:S04]  /*2570*/  HFMA2 R11, -RZ, RZ, 0, 0 ;  /* 0x00000000ff0b7431 */ /* 0x000fc800000001ff */
[----:B0-----:R-:W-:Y:S05]  /*2580*/  RET.REL.NODEC R10 `(_Z15SoftmaxWarpImplI10DirectLoadI13__nv_bfloat16fE11DirectStoreIfS1_EfLi1ELi7ELi32ELi1ELb1EL9Algorithm0EEvT_T0_ll) ;  /* 0xffffffd80a9c7950 */ /* 0x001fea0003c3ffff */
.L_x_4002:
        /* <DEDUP_REMOVED lines=15> */
.L_x_25512:


//--------------------- .text._Z15SoftmaxWarpImplI10DirectLoadI13__nv_bfloat16fE11DirectStoreIfS1_EfLi1ELi7ELi32ELi1ELb0EL9Algorithm0EEvT_T0_ll --------------------------
	.section	.text._Z15SoftmaxWarpImplI10DirectLoadI13__nv_bfloat16fE11DirectStoreIfS1_EfLi1ELi7ELi32ELi1ELb0EL9Algorithm0EEvT_T0_ll,"ax",@progbits
	.align	128
        .global         _Z15SoftmaxWarpImplI10DirectLoadI13__nv_bfloat16fE11DirectStoreIfS1_EfLi1ELi7ELi32ELi1ELb0EL9Algorithm0EEvT_T0_ll
        .type           _Z15SoftmaxWarpImplI10DirectLoadI13__nv_bfloat16fE11DirectStoreIfS1_EfLi1ELi7ELi32ELi1ELb0EL9Algorithm0EEvT_T0_ll,@function
        .size           _Z15SoftmaxWarpImplI10DirectLoadI13__nv_bfloat16fE11DirectStoreIfS1_EfLi1ELi7ELi32ELi1ELb0EL9Algorithm0EEvT_T0_ll,(.L_x_25513 - _Z15SoftmaxWarpImplI10DirectLoadI13__nv_bfloat16fE11DirectStoreIfS1_EfLi1ELi7ELi32ELi1ELb0EL9Algorithm0EEvT_T0_ll)
        .other          _Z15SoftmaxWarpImplI10DirectLoadI13__nv_bfloat16fE11DirectStoreIfS1_EfLi1ELi7ELi32ELi1ELb0EL9Algorithm0EEvT_T0_ll,@"STO_CUDA_ENTRY STV_DEFAULT"
_Z15SoftmaxWarpImplI10DirectLoadI13__nv_bfloat16fE11DirectStoreIfS1_EfLi1ELi7ELi32ELi1ELb0EL9Algorithm0EEvT_T0_ll:
.text._Z15SoftmaxWarpImplI10DirectLoadI13__nv_bfloat16fE11DirectStoreIfS1_EfLi1ELi7ELi32ELi1ELb0EL9Algorithm0EEvT_T0_ll:
        /* <DEDUP_REMOVED lines=24> */
.L_x_4003:
        /* <DEDUP_REMOVED lines=13> */
.L_x_4019:
[----:B---3--:R-:W-:Y:S01]  /*0250*/  MOV R3, RZ ;  /* 0x000000ff00037202 */ /* 0x008fe20000000f00 */
[----:B-1----:R-:W-:Y:S01]  /*0260*/  IMAD.MOV.U32 R2, RZ, RZ, R18 ;  /* 0x000000ffff027224 */ /* 0x002fe200078e0012 */
[----:B--2---:R-:W-:Y:S01]  /*0270*/  R2UR UR4, R8 ;  /* 0x00000000080472ca */ /* 0x004fe200000e0000 */
[----:B------:R-:W-:Y:S01]  /*0280*/  IMAD R0, R16, UR38, RZ ;  /* 0x0000002610007c24 */ /* 0x000fe2000f8e02ff */
[----:B------:R-:W-:Y:S01]  /*0290*/  R2UR UR5, R9 ;  /* 0x00000000090572ca */ /* 0x000fe200000e0000 */
[----:B------:R-:W-:Y:S01]  /*02a0*/  IMAD.WIDE.U32 R4, R17, UR38, R2 ;  /* 0x0000002611047c25 */ /* 0x000fe2000f8e0002 */
[C---:B------:R-:W-:Y:S02]  /*02b0*/  R2UR UR6, R8.reuse ;  /* 0x00000000080672ca */ /* 0x040fe400000e0000 */
[----:B------:R-:W-:Y:S01]  /*02c0*/  R2UR UR7, R9 ;  /* 0x00000000090772ca */ /* 0x000fe200000e0000 */
[----:B------:R-:W-:Y:S01]  /*02d0*/  IMAD R3, R17, UR39, R0 ;  /* 0x0000002711037c24 */ /* 0x000fe2000f8e0200 */
[----:B------:R-:W-:-:S02]  /*02e0*/  R2UR UR8, R8 ;  /* 0x00000000080872ca */ /* 0x000fc400000e0000 */
[----:B------:R-:W-:Y:S02]  /*02f0*/  R2UR UR9, R9 ;  /* 0x00000000090972ca */ /* 0x000fe400000e0000 */
[----:B------:R-:W-:Y:S02]  /*0300*/  IADD3 R3, PT, PT, R5, R3, RZ ;  /* 0x0000000305037210 */ /* 0x000fe40007ffe0ff */
[----:B------:R-:W-:Y:S02]  /*0310*/  LEA R2, P0, R4, UR36, 0x1 ;  /* 0x0000002404027c11 */ /* 0x000fe4000f8008ff */
        /* <DEDUP_REMOVED lines=9> */
[----:B------:R-:W-:Y:S02]  /*03b0*/  R2UR UR16, R8 ;  /* 0x00000000081072ca */ /* 0x000fe400000e0000 */
[----:B------:R-:W-:Y:S01]  /*03c0*/  R2UR UR17, R9 ;  /* 0x00000000091172ca */ /* 0x000fe200000e0000 */
[----:B------:R-:W4:Y:S04]  /*03d0*/  LDG.E.U16 R4, desc[UR8][R2.64+0x80] ;  /* 0x0000800802047981 */ /* 0x000f28000c1e1500 */
[----:B------:R-:W5:Y:S04]  /*03e0*/  LDG.E.U16 R7, desc[UR10][R2.64+0xc0] ;  /* 0x0000c00a02077981 */ /* 0x000f68000c1e1500 */
[----:B------:R-:W5:Y:S04]  /*03f0*/  LDG.E.U16 R6, desc[UR12][R2.64+0x100] ;  /* 0x0001000c02067981 */ /* 0x000f68000c1e1500 */
[----:B------:R-:W5:Y:S04]  /*0400*/  LDG.E.U16 R21, desc[UR14][R2.64+0x140] ;  /* 0x0001400e02157981 */ /* 0x000f68000c1e1500 */
[----:B------:R-:W5:Y:S01]  /*0410*/  LDG.E.U16 R10, desc[UR16][R2.64+0x180] ;  /* 0x00018010020a7981 */ /* 0x000f62000c1e1500 */
[----:B------:R-:W-:Y:S01]  /*0420*/  UMOV UR4, 0xffffffff ;  /* 0xffffffff00047882 */ /* 0x000fe20000000000 */
[----:B--2---:R-:W-:-:S02]  /*0430*/  SHF.L.U32 R20, R20, 0x10, RZ ;  /* 0x0000001014147819 */ /* 0x004fc400000006ff */
[----:B---3--:R-:W-:Y:S01]  /*0440*/  SHF.L.U32 R5, R5, 0x10, RZ ;  /* 0x0000001005057819 */ /* 0x008fe200000006ff */
[----:B----4-:R-:W-:-:S03]  /*0450*/  IMAD.U32 R4, R4, 0x10000, RZ ;  /* 0x0001000004047824 */ /* 0x010fc600078e00ff */
[----:B------:R-:W-:Y:S02]  /*0460*/  FMNMX3 R0, R20, -INF , R5, !PT ;  /* 0xff80000014007876 */ /* 0x000fe40007800005 */
[----:B-----5:R-:W-:Y:S02]  /*0470*/  SHF.L.U32 R7, R7, 0x10, RZ ;  /* 0x0000001007077819 */ /* 0x020fe400000006ff */
        /* <DEDUP_REMOVED lines=8> */
[----:B------:R-:W-:Y:S02]  /*0500*/  HFMA2 R12, -RZ, RZ, 3.7421875, 0 ;  /* 0x437c0000ff0c7431 */ /* 0x000fe400000001ff */
[----:B------:R-:W-:Y:S01]  /*0510*/  IMAD.MOV.U32 R11, RZ, RZ, 0x3bbb989d ;  /* 0x3bbb989dff0b7424 */ /* 0x000fe200078e00ff */
        /* <DEDUP_REMOVED lines=12> */
[----:B------:R-:W-:Y:S01]  /*05e0*/  FADD R24, R21, -R15 ;  /* 0x8000000f15187221 */ /* 0x000fe20000000000 */
[-C--:B------:R-:W-:Y:S02]  /*05f0*/  FFMA.SAT R13, R22, R11.reuse, 0.5 ;  /* 0x3f000000160d7423 */ /* 0x080fe4000000200b */
[-C--:B------:R-:W-:Y:S02]  /*0600*/  FFMA.SAT R25, R14, R11.reuse, 0.5 ;  /* 0x3f0000000e197423 */ /* 0x080fe4000000200b */
[-C--:B------:R-:W-:Y:S01]  /*0610*/  FFMA.RM R0, R13, R12.reuse, 12582913 ;  /* 0x4b4000010d007423 */ /* 0x080fe2000000400c */
[----:B------:R-:W-:Y:S01]  /*0620*/  FFMA.SAT R13, R20, R11, 0.5 ;  /* 0x3f000000140d7423 */ /* 0x000fe2000000200b */
[----:B------:R-:W-:-:S02]  /*0630*/  FFMA.RM R2, R25, R12, 12582913 ;  /* 0x4b40000119027423 */ /* 0x000fc4000000400c */
[----:B------:R-:W-:Y:S01]  /*0640*/  FADD R5, R0, -12583039 ;  /* 0xcb40007f00057421 */ /* 0x000fe20000000000 */
[----:B------:R-:W-:Y:S01]  /*0650*/  FFMA.RM R3, R13, R12, 12582913 ;  /* 0x4b4000010d037423 */ /* 0x000fe2000000400c */
[----:B------:R-:W-:Y:S01]  /*0660*/  FADD R25, R2, -12583039 ;  /* 0xcb40007f02197421 */ /* 0x000fe20000000000 */
[----:B------:R-:W-:Y:S01]  /*0670*/  SHF.L.U32 R0, R0, 0x17, RZ ;  /* 0x0000001700007819 */ /* 0x000fe200000006ff */
[----:B------:R-:W-:Y:S01]  /*0680*/  FFMA R5, R22, 1.4426950216293334961, -R5 ;  /* 0x3fb8aa3b16057823 */ /* 0x000fe20000000805 */
[----:B------:R-:W-:Y:S01]  /*0690*/  FADD R23, R3, -12583039 ;  /* 0xcb40007f03177421 */ /* 0x000fe20000000000 */
[----:B------:R-:W-:Y:S02]  /*06a0*/  FFMA R25, R14, 1.4426950216293334961, -R25 ;  /* 0x3fb8aa3b0e197823 */ /* 0x000fe40000000819 */
[----:B------:R-:W-:Y:S01]  /*06b0*/  FFMA R13, R22, 1.925963033500011079e-08, R5 ;  /* 0x32a57060160d7823 */ /* 0x000fe20000000005 */
[----:B------:R-:W-:Y:S01]  /*06c0*/  FADD R22, R7, -R15 ;  /* 0x8000000f07167221 */ /* 0x000fe20000000000 */
[----:B------:R-:W-:-:S02]  /*06d0*/  FFMA R23, R20, 1.4426950216293334961, -R23 ;  /* 0x3fb8aa3b14177823 */ /* 0x000fc40000000817 */
[----:B------:R1:W2:Y:S01]  /*06e0*/  MUFU.EX2 R7, R13 ;  /* 0x0000000d00077308 */ /* 0x0002a20000000800 */
[-C--:B------:R-:W-:Y:S01]  /*06f0*/  FFMA.SAT R27, R22, R11.reuse, 0.5 ;  /* 0x3f000000161b7423 */ /* 0x080fe2000000200b */
[----:B------:R-:W-:Y:S01]  /*0700*/  FFMA R5, R20, 1.925963033500011079e-08, R23 ;  /* 0x32a5706014057823 */ /* 0x000fe20000000017 */
[----:B------:R-:W-:Y:S01]  /*0710*/  FADD R20, R6, -R15 ;  /* 0x8000000f06147221 */ /* 0x000fe20000000000 */
[----:B------:R-:W-:Y:S01]  /*0720*/  FFMA R6, R14, 1.925963033500011079e-08, R25 ;  /* 0x32a570600e067823 */ /* 0x000fe20000000019 */
[-C--:B------:R-:W-:Y:S01]  /*0730*/  FFMA.RM R4, R27, R12.reuse, 12582913 ;  /* 0x4b4000011b047423 */ /* 0x080fe2000000400c */
[-C--:B------:R-:W-:Y:S01]  /*0740*/  FFMA.SAT R25, R24, R11.reuse, 0.5 ;  /* 0x3f00000018197423 */ /* 0x080fe2000000200b */
[----:B------:R-:W-:Y:S01]  /*0750*/  FFMA.SAT R27, R20, R11, 0.5 ;  /* 0x3f000000141b7423 */ /* 0x000fe2000000200b */
[----:B------:R-:W3:Y:S01]  /*0760*/  MUFU.EX2 R5, R5 ;  /* 0x0000000500057308 */ /* 0x000ee20000000800 */
[----:B------:R-:W-:Y:S02]  /*0770*/  FADD R23, R4, -12583039 ;  /* 0xcb40007f04177421 */ /* 0x000fe40000000000 */
[----:B-1----:R-:W-:-:S02]  /*0780*/  FFMA.RM R13, R27, R12, 12582913 ;  /* 0x4b4000011b0d7423 */ /* 0x002fc4000000400c */
[C---:B------:R-:W-:Y:S02]  /*0790*/  FFMA R23, R22.reuse, 1.4426950216293334961, -R23 ;  /* 0x3fb8aa3b16177823 */ /* 0x040fe40000000817 */
[----:B------:R-:W-:Y:S01]  /*07a0*/  FADD R21, R13, -12583039 ;  /* 0xcb40007f0d157421 */ /* 0x000fe20000000000 */
[----:B------:R-:W1:Y:S01]  /*07b0*/  MUFU.EX2 R6, R6 ;  /* 0x0000000600067308 */ /* 0x000e620000000800 */
[----:B------:R-:W-:Y:S01]  /*07c0*/  FFMA R14, R22, 1.925963033500011079e-08, R23 ;  /* 0x32a57060160e7823 */ /* 0x000fe20000000017 */
[----:B------:R-:W-:Y:S01]  /*07d0*/  FADD R22, R10, -R15 ;  /* 0x8000000f0a167221 */ /* 0x000fe20000000000 */
[-C--:B------:R-:W-:Y:S01]  /*07e0*/  FFMA.RM R10, R25, R12.reuse, 12582913 ;  /* 0x4b400001190a7423 */ /* 0x080fe2000000400c */
[----:B------:R-:W-:Y:S01]  /*07f0*/  FFMA R21, R20, 1.4426950216293334961, -R21 ;  /* 0x3fb8aa3b14157823 */ /* 0x000fe20000000815 */
[----:B--2---:R-:W-:Y:S01]  /*0800*/  FMUL R7, R0, R7 ;  /* 0x0000000700077220 */ /* 0x004fe20000400000 */
[----:B------:R-:W-:Y:S01]  /*0810*/  FFMA.SAT R23, R22, R11, 0.5 ;  /* 0x3f00000016177423 */ /* 0x000fe2000000200b */
[----:B------:R-:W-:Y:S01]  /*0820*/  FADD R15, R10, -12583039 ;  /* 0xcb40007f0a0f7421 */ /* 0x000fe20000000000 */
[----:B------:R-:W-:Y:S01]  /*0830*/  FFMA R11, R20, 1.925963033500011079e-08, R21 ;  /* 0x32a57060140b7823 */ /* 0x000fe20000000015 */
[----:B------:R-:W2:Y:S01]  /*0840*/  MUFU.EX2 R14, R14 ;  /* 0x0000000e000e7308 */ /* 0x000ea20000000800 */
[----:B------:R-:W-:Y:S01]  /*0850*/  FFMA.RM R12, R23, R12, 12582913 ;  /* 0x4b400001170c7423 */ /* 0x000fe2000000400c */
[----:B------:R-:W-:Y:S01]  /*0860*/  FFMA R15, R24, 1.4426950216293334961, -R15 ;  /* 0x3fb8aa3b180f7823 */ /* 0x000fe2000000080f */
[----:B------:R-:W-:-:S02]  /*0870*/  SHF.L.U32 R20, R3, 0x17, RZ ;  /* 0x0000001703147819 */ /* 0x000fc400000006ff */
[----:B------:R-:W-:Y:S01]  /*0880*/  FADD R21, R12, -12583039 ;  /* 0xcb40007f0c157421 */ /* 0x000fe20000000000 */
[----:B------:R-:W-:Y:S01]  /*0890*/  FFMA R24, R24, 1.925963033500011079e-08, R15 ;  /* 0x32a5706018187823 */ /* 0x000fe2000000000f */
[----:B------:R-:W-:Y:S01]  /*08a0*/  SHF.L.U32 R15, R2, 0x17, RZ ;  /* 0x00000017020f7819 */ /* 0x000fe200000006ff */
[----:B------:R-:W4:Y:S01]  /*08b0*/  MUFU.EX2 R11, R11 ;  /* 0x0000000b000b7308 */ /* 0x000f220000000800 */
[----:B------:R-:W-:Y:S01]  /*08c0*/  FFMA R21, R22, 1.4426950216293334961, -R21 ;  /* 0x3fb8aa3b16157823 */ /* 0x000fe20000000815 */
[----:B---3--:R-:W-:Y:S01]  /*08d0*/  FMUL R0, R20, R5 ;  /* 0x0000000514007220 */ /* 0x008fe20000400000 */
[----:B------:R-:W-:Y:S01]  /*08e0*/  FADD R5, RZ, R7 ;  /* 0x00000007ff057221 */ /* 0x000fe20000000000 */
[----:B-1----:R-:W-:Y:S01]  /*08f0*/  FMUL R6, R15, R6 ;  /* 0x000000060f067220 */ /* 0x002fe20000400000 */
[----:B------:R-:W-:Y:S01]  /*0900*/  FFMA R22, R22, 1.925963033500011079e-08, R21 ;  /* 0x32a5706016167823 */ /* 0x000fe20000000015 */
[----:B------:R-:W-:Y:S02]  /*0910*/  IMAD.SHL.U32 R21, R4, 0x800000, RZ ;  /* 0x0080000004157824 */ /* 0x000fe400078e00ff */
[----:B------:R-:W-:Y:S01]  /*0920*/  FADD R15, R5, R0 ;  /* 0x00000000050f7221 */ /* 0x000fe20000000000 */
[----:B------:R-:W1:Y:S01]  /*0930*/  MUFU.EX2 R3, R24 ;  /* 0x0000001800037308 */ /* 0x000e620000000800 */
[----:B------:R-:W-:Y:S01]  /*0940*/  SHF.L.U32 R4, R13, 0x17, RZ ;  /* 0x000000170d047819 */ /* 0x000fe200000006ff */
[----:B--2---:R-:W-:Y:S01]  /*0950*/  FMUL R5, R21, R14 ;  /* 0x0000000e15057220 */ /* 0x004fe20000400000 */
[----:B------:R-:W-:Y:S01]  /*0960*/  FADD R14, R15, R6 ;  /* 0x000000060f0e7221 */ /* 0x000fe20000000000 */
[----:B------:R-:W-:-:S02]  /*0970*/  SHF.L.U32 R10, R10, 0x17, RZ ;  /* 0x000000170a0a7819 */ /* 0x000fc400000006ff */
[----:B------:R-:W-:Y:S02]  /*0980*/  SHF.L.U32 R13, R12, 0x17, RZ ;  /* 0x000000170c0d7819 */ /* 0x000fe400000006ff */
[----:B------:R-:W2:Y:S01]  /*0990*/  MUFU.EX2 R2, R22 ;  /* 0x0000001600027308 */ /* 0x000ea20000000800 */
[----:B----4-:R-:W-:Y:S01]  /*09a0*/  FMUL R4, R4, R11 ;  /* 0x0000000b04047220 */ /* 0x010fe20000400000 */
[----:B------:R-:W-:Y:S01]  /*09b0*/  FADD R11, R14, R5 ;  /* 0x000000050e0b7221 */ /* 0x000fe20000000000 */
[----:B-1----:R-:W-:-:S03]  /*09c0*/  FMUL R3, R10, R3 ;  /* 0x000000030a037220 */ /* 0x002fc60000400000 */
[----:B------:R-:W-:Y:S01]  /*09d0*/  FADD R10, R11, R4 ;  /* 0x000000040b0a7221 */ /* 0x000fe20000000000 */
[----:B--2---:R-:W-:-:S03]  /*09e0*/  FMUL R2, R13, R2 ;  /* 0x000000020d027220 */ /* 0x004fc60000400000 */
        /* <DEDUP_REMOVED lines=11> */
.L_x_4031:
        /* <DEDUP_REMOVED lines=12> */
[----:B01----:R-:W-:Y:S05]  /*0b60*/  CALL.REL.NOINC `($__internal_61_$__cuda_sm3x_div_rn_noftz_f32_slowpath) ;  /* 0x0000001000347944 */ /* 0x003fea0003c00000 */
[----:B------:R-:W-:-:S07]  /*0b70*/  IMAD.MOV.U32 R12, RZ, RZ, R7 ;  /* 0x000000ffff0c7224 */ /* 0x000fce00078e0007 */
.L_x_4006:
[----:B------:R-:W-:Y:S05]  /*0b80*/  BSYNC.RECONVERGENT B0 ;  /* 0x0000000000007941 */ /* 0x000fea0003800200 */
.L_x_4005:
        /* <DEDUP_REMOVED lines=12> */
[----:B01----:R-:W-:Y:S05]  /*0c50*/  CALL.REL.NOINC `($__internal_61_$__cuda_sm3x_div_rn_noftz_f32_slowpath) ;  /* 0x0000000c00f87944 */ /* 0x003fea0003c00000 */
[----:B------:R-:W-:-:S07]  /*0c60*/  MOV R13, R7 ;  /* 0x00000007000d7202 */ /* 0x000fce0000000f00 */
.L_x_4008:
[----:B------:R-:W-:Y:S05]  /*0c70*/  BSYNC.RECONVERGENT B0 ;  /* 0x0000000000007941 */ /* 0x000fea0003800200 */
.L_x_4007:
        /* <DEDUP_REMOVED lines=9> */
[----:B------:R-:W-:Y:S01]  /*0d10*/  MOV R7, R6 ;  /* 0x0000000600077202 */ /* 0x000fe20000000f00 */
[----:B------:R-:W-:Y:S01]  /*0d20*/  IMAD.MOV.U32 R10, RZ, RZ, R15 ;  /* 0x000000ffff0a7224 */ /* 0x000fe200078e000f */
[----:B------:R-:W-:-:S07]  /*0d30*/  MOV R14, 0xd50 ;  /* 0x00000d50000e7802 */ /* 0x000fce0000000f00 */
[----:B01----:R-:W-:Y:S05]  /*0d40*/  CALL.REL.NOINC `($__internal_61_$__cuda_sm3x_div_rn_noftz_f32_slowpath) ;  /* 0x0000000c00bc7944 */ /* 0x003fea0003c00000 */
[----:B------:R-:W-:-:S07]  /*0d50*/  MOV R0, R7 ;  /* 0x0000000700007202 */ /* 0x000fce0000000f00 */
.L_x_4010:
[----:B------:R-:W-:Y:S05]  /*0d60*/  BSYNC.RECONVERGENT B0 ;  /* 0x0000000000007941 */ /* 0x000fea0003800200 */
.L_x_4009:
        /* <DEDUP_REMOVED lines=14> */
.L_x_4012:
[----:B------:R-:W-:Y:S05]  /*0e50*/  BSYNC.RECONVERGENT B0 ;  /* 0x0000000000007941 */ /* 0x000fea0003800200 */
.L_x_4011:
        /* <DEDUP_REMOVED lines=10> */
[----:B------:R-:W-:Y:S02]  /*0f00*/  MOV R10, R15 ;  /* 0x0000000f000a7202 */ /* 0x000fe40000000f00 */
[----:B------:R-:W-:-:S07]  /*0f10*/  MOV R14, 0xf30 ;  /* 0x00000f30000e7802 */ /* 0x000fce0000000f00 */
[----:B01----:R-:W-:Y:S05]  /*0f20*/  CALL.REL.NOINC `($__internal_61_$__cuda_sm3x_div_rn_noftz_f32_slowpath) ;  /* 0x0000000c00447944 */ /* 0x003fea0003c00000 */
[----:B------:R-:W-:-:S07]  /*0f30*/  MOV R5, R7 ;  /* 0x0000000700057202 */ /* 0x000fce0000000f00 */
.L_x_4014:
[----:B------:R-:W-:Y:S05]  /*0f40*/  BSYNC.RECONVERGENT B0 ;  /* 0x0000000000007941 */ /* 0x000fea0003800200 */
.L_x_4013:
        /* <DEDUP_REMOVED lines=13> */
[----:B------:R-:W-:-:S07]  /*1020*/  IMAD.MOV.U32 R4, RZ, RZ, R7 ;  /* 0x000000ffff047224 */ /* 0x000fce00078e0007 */
.L_x_4016:
[----:B------:R-:W-:Y:S05]  /*1030*/  BSYNC.RECONVERGENT B0 ;  /* 0x0000000000007941 */ /* 0x000fea0003800200 */
.L_x_4015:
        /* <DEDUP_REMOVED lines=14> */
.L_x_4018:
[----:B------:R-:W-:Y:S05]  /*1120*/  BSYNC.RECONVERGENT B0 ;  /* 0x0000000000007941 */ /* 0x000fea0003800200 */
.L_x_4017:
[----:B------:R-:W-:Y:S01]  /*1130*/  MOV R2, R18 ;  /* 0x0000001200027202 */ /* 0x000fe20000000f00 */
[----:B------:R-:W-:Y:S01]  /*1140*/  IMAD.MOV.U32 R3, RZ, RZ, RZ ;  /* 0x000000ffff037224 */ /* 0x000fe200078e00ff */
[----:B------:R-:W-:Y:S01]  /*1150*/  R2UR UR4, R8 ;  /* 0x00000000080472ca */ /* 0x000fe200000e0000 */
[----:B------:R-:W-:Y:S01]  /*1160*/  IMAD R14, R16, UR42, RZ ;  /* 0x0000002a100e7c24 */ /* 0x000fe2000f8e02ff */
[----:B------:R-:W-:Y:S01]  /*1170*/  R2UR UR5, R9 ;  /* 0x00000000090572ca */ /* 0x000fe200000e0000 */
[----:B------:R-:W-:Y:S01]  /*1180*/  IMAD.WIDE.U32 R6, R17, UR42, R2 ;  /* 0x0000002a11067c25 */ /* 0x000fe2000f8e0002 */
[----:B------:R-:W-:Y:S02]  /*1190*/  R2UR UR6, R8 ;  /* 0x00000000080672ca */ /* 0x000fe400000e0000 */
[----:B------:R-:W-:Y:S01]  /*11a0*/  R2UR UR7, R9 ;  /* 0x00000000090772ca */ /* 0x000fe200000e0000 */
[----:B------:R-:W-:Y:S01]  /*11b0*/  IMAD R3, R17, UR43, R14 ;  /* 0x0000002b11037c24 */ /* 0x000fe2000f8e020e */
[----:B------:R-:W-:-:S02]  /*11c0*/  LEA R2, P0, R6, UR40, 0x1 ;  /* 0x0000002806027c11 */ /* 0x000fc4000f8008ff */
[----:B------:R-:W-:Y:S02]  /*11d0*/  R2UR UR8, R8 ;  /* 0x00000000080872ca */ /* 0x000fe400000e0000 */
[----:B------:R-:W-:Y:S02]  /*11e0*/  IADD3 R3, PT, PT, R7, R3, RZ ;  /* 0x0000000307037210 */ /* 0x000fe40007ffe0ff */
[----:B------:R-:W-:Y:S02]  /*11f0*/  R2UR UR9, R9 ;  /* 0x00000000090972ca */ /* 0x000fe400000e0000 */
[----:B------:R-:W-:Y:S02]  /*1200*/  LEA.HI.X R3, R6, UR41, R3, 0x1, P0 ;  /* 0x0000002906037c11 */ /* 0x000fe400080f0c03 */
[----:B------:R-:W-:Y:S02]  /*1210*/  IADD3 R17, P0, PT, R19, R17, RZ ;  /* 0x0000001113117210 */ /* 0x000fe40007f1e0ff */
[----:B------:R-:W-:-:S02]  /*1220*/  R2UR UR10, R8 ;  /* 0x00000000080a72ca */ /* 0x000fc400000e0000 */
[----:B------:R-:W-:Y:S02]  /*1230*/  LEA.HI.X.SX32 R16, R19, R16, 0x1, P0 ;  /* 0x0000001013107211 */ /* 0x000fe400000f0eff */
[----:B------:R-:W-:Y:S02]  /*1240*/  ISETP.GE.U32.AND P0, PT, R17, UR44, PT ;  /* 0x0000002c11007c0c */ /* 0x000fe4000bf06070 */
[C---:B------:R-:W-:Y:S02]  /*1250*/  R2UR UR11, R9.reuse ;  /* 0x00000000090b72ca */ /* 0x040fe400000e0000 */
        /* <DEDUP_REMOVED lines=9> */
[----:B------:R-:W-:-:S02]  /*12f0*/  PRMT R6, R12, 0x7632, R6 ;  /* 0x000076320c067816 */ /* 0x000fc40000000006 */
[----:B------:R-:W-:Y:S01]  /*1300*/  F2FP.BF16.F32.PACK_AB R10, RZ, R10 ;  /* 0x0000000aff0a723e */ /* 0x000fe200000010ff */
[----:B------:R3:W-:Y:S01]  /*1310*/  STG.E.U16 desc[UR4][R2.64+0x80], R0 ;  /* 0x0000800002007986 */ /* 0x0007e2000c101504 */
[----:B------:R-:W-:Y:S02]  /*1320*/  PRMT R5, R0, 0x7632, R5 ;  /* 0x0000763200057816 */ /* 0x000fe40000000005 */
[----:B------:R-:W-:Y:S01]  /*1330*/  PRMT R7, R4, 0x7632, R7 ;  /* 0x0000763204077816 */ /* 0x000fe20000000007 */
[----:B------:R3:W-:Y:S04]  /*1340*/  STG.E.U16 desc[UR6][R2.64+0x40], R6 ;  /* 0x0000400602007986 */ /* 0x0007e8000c101506 */
[----:B------:R3:W-:Y:S04]  /*1350*/  STG.E.U16 desc[UR8][R2.64+0xc0], R5 ;  /* 0x0000c00502007986 */ /* 0x0007e8000c101508 */
[----:B------:R3:W-:Y:S04]  /*1360*/  STG.E.U16 desc[UR10][R2.64+0x100], R4 ;  /* 0x0001000402007986 */ /* 0x0007e8000c10150a */
[----:B------:R3:W-:Y:S04]  /*1370*/  STG.E.U16 desc[UR12][R2.64+0x140], R7 ;  /* 0x0001400702007986 */ /* 0x0007e8000c10150c */
[----:B------:R3:W-:Y:S01]  /*1380*/  STG.E.U16 desc[UR14][R2.64+0x180], R10 ;  /* 0x0001800a02007986 */ /* 0x0007e2000c10150e */
[----:B------:R-:W-:Y:S05]  /*1390*/  @!P0 BRA `(.L_x_4019) ;  /* 0xffffffec00ac8947 */ /* 0x000fea000383ffff */
[----:B------:R-:W-:Y:S05]  /*13a0*/  EXIT ;  /* 0x000000000000794d */ /* 0x000fea0003800000 */
.L_x_4004:
[----:B------:R-:W-:Y:S01]  /*13b0*/  HFMA2 R12, -RZ, RZ, 0, 9.5367431640625e-07 ;  /* 0x00000010ff0c7431 */ /* 0x000fe200000001ff */
[----:B------:R-:W-:Y:S01]  /*13c0*/  BSSY B0, `(.L_x_4020) ;  /* 0x0000006000007945 */ /* 0x000fe20003800000 */
[----:B------:R-:W-:Y:S02]  /*13d0*/  MOV R11, 0x1f ;  /* 0x0000001f000b7802 */ /* 0x000fe40000000f00 */
[----:B------:R-:W-:-:S07]  /*13e0*/  MOV R15, 0xffffffff ;  /* 0xffffffff000f7802 */ /* 0x000fce0000000f00 */
[----:B0-----:R-:W-:Y:S05]  /*13f0*/  WARPSYNC.COLLECTIVE R15, `(.L_x_4021) ;  /* 0x000000000f087348 */ /* 0x001fea0003c00000 */
[----:B------:R1:W2:Y:S02]  /*1400*/  SHFL.BFLY P6, R14, R13, R12, R11 ;  /* 0x0c00000c0d0e7389 */ /* 0x0002a400000c000b */
[----:B012---:R-:W-:Y:S05]  /*1410*/  ENDCOLLECTIVE ;  /* 0x000000000000791b */ /* 0x007fea0003800000 */
.L_x_4021:
[----:B------:R-:W-:Y:S05]  /*1420*/  BSYNC B0 ;  /* 0x0000000000007941 */ /* 0x000fea0003800000 */
.L_x_4020:
[----:B------:R-:W-:Y:S01]  /*1430*/  HFMA2 R11, -RZ, RZ, 0, 1.847743988037109375e-06 ;  /* 0x0000001fff0b7431 */ /* 0x000fe200000001ff */
[----:B------:R-:W-:Y:S01]  /*1440*/  FMNMX R13, R13, R14, !PT ;  /* 0x0000000e0d0d7209 */ /* 0x000fe20007800000 */
[----:B------:R-:W-:Y:S01]  /*1450*/  IMAD.MOV.U32 R12, RZ, RZ, 0x8 ;  /* 0x00000008ff0c7424 */ /* 0x000fe200078e00ff */
[----:B------:R-:W-:-:S07]  /*1460*/  MOV R15, 0xffffffff ;  /* 0xffffffff000f7802 */ /* 0x000fce0000000f00 */
[----:B------:R-:W-:Y:S05]  /*1470*/  WARPSYNC.COLLECTIVE R15, `(.L_x_4022) ;  /* 0x000000000f087348 */ /* 0x000fea0003c00000 */
[----:B------:R0:W1:Y:S02]  /*1480*/  SHFL.BFLY P6, R14, R13, R12, R11 ;  /* 0x0c00000c0d0e7389 */ /* 0x00006400000c000b */
[----:B01----:R-:W-:Y:S05]  /*1490*/  ENDCOLLECTIVE ;  /* 0x000000000000791b */ /* 0x003fea0003800000 */
.L_x_4022:
[----:B------:R-:W-:Y:S01]  /*14a0*/  HFMA2 R12, -RZ, RZ, 0, 2.384185791015625e-07 ;  /* 0x00000004ff0c7431 */ /* 0x000fe200000001ff */
[----:B------:R-:W-:-:S04]  /*14b0*/  FMNMX R0, R13, R14, !PT ;  /* 0x0000000e0d007209 */ /* 0x000fc80007800000 */
[----:B------:R-:W-:-:S07]  /*14c0*/  MOV R13, R0 ;  /* 0x00000000000d7202 */ /* 0x000fce0000000f00 */
[----:B------:R-:W-:Y:S05]  /*14d0*/  WARPSYNC.COLLECTIVE R15, `(.L_x_4023) ;  /* 0x000000000f087348 */ /* 0x000fea0003c00000 */
[----:B------:R0:W1:Y:S02]  /*14e0*/  SHFL.BFLY P6, R14, R13, R12, R11 ;  /* 0x0c00000c0d0e7389 */ /* 0x00006400000c000b */
[----:B01----:R-:W-:Y:S05]  /*14f0*/  ENDCOLLECTIVE ;  /* 0x000000000000791b */ /* 0x003fea0003800000 */
.L_x_4023:
[----:B------:R-:W-:Y:S02]  /*1500*/  MOV R12, 0x2 ;  /* 0x00000002000c7802 */ /* 0x000fe40000000f00 */
[----:B------:R-:W-:-:S05]  /*1510*/  FMNMX R2, R0, R14, !PT ;  /* 0x0000000e00027209 */ /* 0x000fca0007800000 */
[----:B------:R-:W-:-:S07]  /*1520*/  IMAD.MOV.U32 R13, RZ, RZ, R2 ;  /* 0x000000ffff0d7224 */ /* 0x000fce00078e0002 */
[----:B------:R-:W-:Y:S05]  /*1530*/  WARPSYNC.COLLECTIVE R15, `(.L_x_4024) ;  /* 0x000000000f087348 */ /* 0x000fea0003c00000 */
[----:B------:R0:W1:Y:S02]  /*1540*/  SHFL.BFLY P6, R14, R13, R12, R11 ;  /* 0x0c00000c0d0e7389 */ /* 0x00006400000c000b */
[----:B01----:R-:W-:Y:S05]  /*1550*/  ENDCOLLECTIVE ;  /* 0x000000000000791b */ /* 0x003fea0003800000 */
.L_x_4024:
[----:B------:R-:W-:Y:S01]  /*1560*/  HFMA2 R12, -RZ, RZ, 0, 5.9604644775390625e-08 ;  /* 0x00000001ff0c7431 */ /* 0x000fe200000001ff */
[----:B------:R-:W-:Y:S02]  /*1570*/  FMNMX R3, R2, R14, !PT ;  /* 0x0000000e02037209 */ /* 0x000fe40007800000 */
[----:B------:R-:W-:Y:S02]  /*1580*/  MOV R2, 0x3bbb989d ;  /* 0x3bbb989d00027802 */ /* 0x000fe40000000f00 */
[----:B------:R-:W-:-:S07]  /*1590*/  MOV R13, R3 ;  /* 0x00000003000d7202 */ /* 0x000fce0000000f00 */
[----:B------:R-:W-:Y:S05]  /*15a0*/  WARPSYNC.COLLECTIVE R15, `(.L_x_4025) ;  /* 0x000000000f087348 */ /* 0x000fea0003c00000 */
[----:B------:R0:W1:Y:S02]  /*15b0*/  SHFL.BFLY P6, R14, R13, R12, R11 ;  /* 0x0c00000c0d0e7389 */ /* 0x00006400000c000b */
[----:B01----:R-:W-:Y:S05]  /*15c0*/  ENDCOLLECTIVE ;  /* 0x000000000000791b */ /* 0x003fea0003800000 */
.L_x_4025:
[----:B------:R-:W-:Y:S01]  /*15d0*/  FMNMX R23, R3, R14, !PT ;  /* 0x0000000e03177209 */ /* 0x000fe20007800000 */
[----:B------:R-:W-:-:S04]  /*15e0*/  IMAD.MOV.U32 R3, RZ, RZ, 0x437c0000 ;  /* 0x437c0000ff037424 */ /* 0x000fc800078e00ff */
        /* <DEDUP_REMOVED lines=9> */
[----:B------:R-:W-:Y:S01]  /*1680*/  FFMA.RM R6, R12, R3, 12582913 ;  /* 0x4b4000010c067423 */ /* 0x000fe20000004003 */
[----:B------:R-:W-:Y:S01]  /*1690*/  FFMA.SAT R12, R15, R2, 0.5 ;  /* 0x3f0000000f0c7423 */ /* 0x000fe20000002002 */
[----:B------:R-:W-:Y:S01]  /*16a0*/  FADD R23, R10, -R23 ;  /* 0x800000170a177221 */ /* 0x000fe20000000000 */
[----:B------:R-:W-:Y:S01]  /*16b0*/  FADD R14, R0, -12583039 ;  /* 0xcb40007f000e7421 */ /* 0x000fe20000000000 */
[----:B------:R-:W-:Y:S01]  /*16c0*/  FADD R4, R6, -12583039 ;  /* 0xcb40007f06047421 */ /* 0x000fe20000000000 */
[----:B------:R-:W-:-:S02]  /*16d0*/  SHF.L.U32 R0, R0, 0x17, RZ ;  /* 0x0000001700007819 */ /* 0x000fc400000006ff */
[----:B------:R-:W-:Y:S01]  /*16e0*/  FFMA R14, R25, 1.4426950216293334961, -R14 ;  /* 0x3fb8aa3b190e7823 */ /* 0x000fe2000000080e */
[----:B------:R-:W-:Y:S01]  /*16f0*/  FFMA R10, R5, 1.4426950216293334961, -R4 ;  /* 0x3fb8aa3b050a7823 */ /* 0x000fe20000000804 */
[----:B------:R-:W-:Y:S02]  /*1700*/  FFMA.RM R4, R12, R3, 12582913 ;  /* 0x4b4000010c047423 */ /* 0x000fe40000004003 */
[----:B------:R-:W-:Y:S01]  /*1710*/  FFMA R14, R25, 1.925963033500011079e-08, R14 ;  /* 0x32a57060190e7823 */ /* 0x000fe2000000000e */
[----:B------:R-:W-:Y:S01]  /*1720*/  FFMA R12, R5, 1.925963033500011079e-08, R10 ;  /* 0x32a57060050c7823 */ /* 0x000fe2000000000a */
[C---:B------:R-:W-:Y:S01]  /*1730*/  FADD R10, R4.reuse, -12583039 ;  /* 0xcb40007f040a7421 */ /* 0x040fe20000000000 */
[----:B------:R-:W-:Y:S01]  /*1740*/  SHF.L.U32 R4, R4, 0x17, RZ ;  /* 0x0000001704047819 */ /* 0x000fe200000006ff */
[----:B------:R-:W0:Y:S02]  /*1750*/  MUFU.EX2 R7, R14 ;  /* 0x0000000e00077308 */ /* 0x000e240000000800 */
[----:B------:R-:W-:-:S04]  /*1760*/  FFMA R10, R15, 1.4426950216293334961, -R10 ;  /* 0x3fb8aa3b0f0a7823 */ /* 0x000fc8000000080a */
[----:B------:R-:W-:Y:S01]  /*1770*/  FFMA R15, R15, 1.925963033500011079e-08, R10 ;  /* 0x32a570600f0f7823 */ /* 0x000fe2000000000a */
[----:B------:R-:W-:Y:S01]  /*1780*/  FFMA.SAT R10, R11, R2, 0.5 ;  /* 0x3f0000000b0a7423 */ /* 0x000fe20000002002 */
[----:B------:R1:W2:Y:S03]  /*1790*/  MUFU.EX2 R25, R12 ;  /* 0x0000000c00197308 */ /* 0x0002a60000000800 */
[----:B------:R-:W-:-:S05]  /*17a0*/  FFMA.RM R10, R10, R3, 12582913 ;  /* 0x4b4000010a0a7423 */ /* 0x000fca0000004003 */
[----:B------:R-:W-:Y:S01]  /*17b0*/  MUFU.EX2 R15, R15 ;  /* 0x0000000f000f7308 */ /* 0x000fe20000000800 */
[----:B0-----:R-:W-:Y:S01]  /*17c0*/  FMUL R7, R0, R7 ;  /* 0x0000000700077220 */ /* 0x001fe20000400000 */
[-C--:B------:R-:W-:Y:S01]  /*17d0*/  FFMA.SAT R0, R13, R2.reuse, 0.5 ;  /* 0x3f0000000d007423 */ /* 0x080fe20000002002 */
[----:B-1----:R-:W-:-:S03]  /*17e0*/  FFMA.SAT R12, R23, R2, 0.5 ;  /* 0x3f000000170c7423 */ /* 0x002fc60000002002 */
[----:B------:R-:W-:-:S04]  /*17f0*/  FFMA.RM R5, R0, R3, 12582913 ;  /* 0x4b40000100057423 */ /* 0x000fc80000004003 */
[C---:B------:R-:W-:Y:S01]  /*1800*/  FADD R0, R5.reuse, -12583039 ;  /* 0xcb40007f05007421 */ /* 0x040fe20000000000 */
[----:B------:R-:W-:-:S03]  /*1810*/  SHF.L.U32 R5, R5, 0x17, RZ ;  /* 0x0000001705057819 */ /* 0x000fc600000006ff */
[----:B------:R-:W-:-:S04]  /*1820*/  FFMA R0, R13, 1.4426950216293334961, -R0 ;  /* 0x3fb8aa3b0d007823 */ /* 0x000fc80000000800 */
[----:B------:R-:W-:Y:S01]  /*1830*/  FFMA R13, R13, 1.925963033500011079e-08, R0 ;  /* 0x32a570600d0d7823 */ /* 0x000fe20000000000 */
[----:B------:R-:W-:Y:S01]  /*1840*/  SHF.L.U32 R0, R6, 0x17, RZ ;  /* 0x0000001706007819 */ /* 0x000fe200000006ff */
[----:B------:R-:W-:Y:S02]  /*1850*/  FADD R6, R10, -12583039 ;  /* 0xcb40007f0a067421 */ /* 0x000fe40000000000 */
[----:B------:R0:W1:Y:S02]  /*1860*/  MUFU.EX2 R14, R13 ;  /* 0x0000000d000e7308 */ /* 0x0000640000000800 */
[----:B------:R-:W-:Y:S01]  /*1870*/  FFMA R6, R11, 1.4426950216293334961, -R6 ;  /* 0x3fb8aa3b0b067823 */ /* 0x000fe20000000806 */
[----:B--2---:R-:W-:-:S03]  /*1880*/  FMUL R0, R0, R25 ;  /* 0x0000001900007220 */ /* 0x004fc60000400000 */
[----:B------:R-:W-:Y:S01]  /*1890*/  FFMA R11, R11, 1.925963033500011079e-08, R6 ;  /* 0x32a570600b0b7823 */ /* 0x000fe20000000006 */
[----:B------:R-:W-:Y:S01]  /*18a0*/  FFMA.SAT R6, R21, R2, 0.5 ;  /* 0x3f00000015067423 */ /* 0x000fe20000002002 */
[----:B0-----:R-:W-:-:S03]  /*18b0*/  FADD R13, RZ, R7 ;  /* 0x00000007ff0d7221 */ /* 0x001fc60000000000 */
[-C--:B------:R-:W-:Y:S01]  /*18c0*/  FFMA.RM R2, R6, R3.reuse, 12582913 ;  /* 0x4b40000106027423 */ /* 0x080fe20000004003 */
[----:B------:R-:W-:Y:S01]  /*18d0*/  FFMA.RM R3, R12, R3, 12582913 ;  /* 0x4b4000010c037423 */ /* 0x000fe20000004003 */
[----:B------:R-:W0:Y:S01]  /*18e0*/  MUFU.EX2 R11, R11 ;  /* 0x0000000b000b7308 */ /* 0x000e220000000800 */
[----:B------:R-:W-:Y:S01]  /*18f0*/  FADD R13, R13, R0 ;  /* 0x000000000d0d7221 */ /* 0x000fe20000000000 */
[----:B------:R-:W-:Y:S01]  /*1900*/  FADD R6, R2, -12583039 ;  /* 0xcb40007f02067421 */ /* 0x000fe20000000000 */
[----:B-1----:R-:W-:-:S03]  /*1910*/  FMUL R5, R5, R14 ;  /* 0x0000000e05057220 */ /* 0x002fc60000400000 */
[----:B------:R-:W-:-:S04]  /*1920*/  FFMA R6, R21, 1.4426950216293334961, -R6 ;  /* 0x3fb8aa3b15067823 */ /* 0x000fc80000000806 */
[----:B------:R-:W-:Y:S01]  /*1930*/  FFMA R12, R21, 1.925963033500011079e-08, R6 ;  /* 0x32a57060150c7823 */ /* 0x000fe20000000006 */
[----:B------:R-:W-:-:S04]  /*1940*/  FADD R6, R3, -12583039 ;  /* 0xcb40007f03067421 */ /* 0x000fc80000000000 */
[C---:B------:R-:W-:Y:S01]  /*1950*/  FFMA R6, R23.reuse, 1.4426950216293334961, -R6 ;  /* 0x3fb8aa3b17067823 */ /* 0x040fe20000000806 */
[----:B------:R-:W1:Y:S03]  /*1960*/  MUFU.EX2 R12, R12 ;  /* 0x0000000c000c7308 */ /* 0x000e660000000800 */
[----:B------:R-:W-:Y:S01]  /*1970*/  FFMA R23, R23, 1.925963033500011079e-08, R6 ;  /* 0x32a5706017177823 */ /* 0x000fe20000000006 */
[----:B------:R-:W-:Y:S01]  /*1980*/  FMUL R6, R4, R15 ;  /* 0x0000000f04067220 */ /* 0x000fe20000400000 */
[----:B------:R-:W-:Y:S02]  /*1990*/  IMAD.SHL.U32 R4, R10, 0x800000, RZ ;  /* 0x008000000a047824 */ /* 0x000fe400078e00ff */
[----:B------:R-:W-:Y:S02]  /*19a0*/  IMAD.MOV.U32 R15, RZ, RZ, -0x1 ;  /* 0xffffffffff0f7424 */ /* 0x000fe400078e00ff */
[----:B------:R-:W-:Y:S01]  /*19b0*/  FADD R10, R13, R6 ;  /* 0x000000060d0a7221 */ /* 0x000fe20000000000 */
[----:B------:R-:W2:Y:S01]  /*19c0*/  MUFU.EX2 R23, R23 ;  /* 0x0000001700177308 */ /* 0x000ea20000000800 */
[----:B------:R-:W-:Y:S01]  /*19d0*/  SHF.L.U32 R13, R2, 0x17, RZ ;  /* 0x00000017020d7819 */ /* 0x000fe200000006ff */
[----:B0-----:R-:W-:Y:S01]  /*19e0*/  FMUL R4, R4, R11 ;  /* 0x0000000b04047220 */ /* 0x001fe20000400000 */
[----:B------:R-:W-:Y:S01]  /*19f0*/  FADD R11, R10, R5 ;  /* 0x000000050a0b7221 */ /* 0x000fe20000000000 */
[----:B------:R-:W-:-:S03]  /*1a00*/  SHF.L.U32 R2, R3, 0x17, RZ ;  /* 0x0000001703027819 */ /* 0x000fc600000006ff */
[----:B------:R-:W-:Y:S01]  /*1a10*/  FADD R10, R11, R4 ;  /* 0x000000040b0a7221 */ /* 0x000fe20000000000 */
[----:B-1----:R-:W-:Y:S01]  /*1a20*/  FMUL R3, R13, R12 ;  /* 0x0000000c0d037220 */ /* 0x002fe20000400000 */
[----:B------:R-:W-:Y:S01]  /*1a30*/  HFMA2 R12, -RZ, RZ, 0, 9.5367431640625e-07 ;  /* 0x00000010ff0c7431 */ /* 0x000fe200000001ff */
[----:B------:R-:W-:Y:S02]  /*1a40*/  MOV R11, 0x1f ;  /* 0x0000001f000b7802 */ /* 0x000fe40000000f00 */
[----:B------:R-:W-:Y:S01]  /*1a50*/  FADD R13, R10, R3 ;  /* 0x000000030a0d7221 */ /* 0x000fe20000000000 */
[----:B--2---:R-:W-:-:S04]  /*1a60*/  FMUL R2, R2, R23 ;  /* 0x0000001702027220 */ /* 0x004fc80000400000 */
[----:B------:R-:W-:-:S07]  /*1a70*/  FADD R13, R13, R2 ;  /* 0x000000020d0d7221 */ /* 0x000fce0000000000 */
[----:B------:R-:W-:Y:S05]  /*1a80*/  WARPSYNC.COLLECTIVE R15, `(.L_x_4026) ;  /* 0x000000000f087348 */ /* 0x000fea0003c00000 */
[----:B------:R0:W1:Y:S02]  /*1a90*/  SHFL.BFLY P6, R14, R13, R12, R11 ;  /* 0x0c00000c0d0e7389 */ /* 0x00006400000c000b */
[----:B01----:R-:W-:Y:S05]  /*1aa0*/  ENDCOLLECTIVE ;  /* 0x000000000000791b */ /* 0x003fea0003800000 */
.L_x_4026:
[----:B------:R-:W-:Y:S02]  /*1ab0*/  HFMA2 R12, -RZ, RZ, 0, 4.76837158203125e-07 ;  /* 0x00000008ff0c7431 */ /* 0x000fe400000001ff */
[----:B------:R-:W-:-:S05]  /*1ac0*/  FADD R10, R13, R14 ;  /* 0x0000000e0d0a7221 */ /* 0x000fca0000000000 */
[----:B------:R-:W-:-:S07]  /*1ad0*/  MOV R13, R10 ;  /* 0x0000000a000d7202 */ /* 0x000fce0000000f00 */
[----:B------:R-:W-:Y:S05]  /*1ae0*/  WARPSYNC.COLLECTIVE R15, `(.L_x_4027) ;  /* 0x000000000f087348 */ /* 0x000fea0003c00000 */
[----:B------:R0:W1:Y:S02]  /*1af0*/  SHFL.BFLY P6, R14, R13, R12, R11 ;  /* 0x0c00000c0d0e7389 */ /* 0x00006400000c000b */
[----:B01----:R-:W-:Y:S05]  /*1b00*/  ENDCOLLECTIVE ;  /* 0x000000000000791b */ /* 0x003fea0003800000 */
.L_x_4027:
[----:B------:R-:W-:Y:S02]  /*1b10*/  HFMA2 R12, -RZ, RZ, 0, 2.384185791015625e-07 ;  /* 0x00000004ff0c7431 */ /* 0x000fe400000001ff */
[----:B------:R-:W-:-:S05]  /*1b20*/  FADD R20, R10, R14 ;  /* 0x0000000e0a147221 */ /* 0x000fca0000000000 */
[----:B------:R-:W-:-:S07]  /*1b30*/  MOV R13, R20 ;  /* 0x00000014000d7202 */ /* 0x000fce0000000f00 */
[----:B------:R-:W-:Y:S05]  /*1b40*/  WARPSYNC.COLLECTIVE R15, `(.L_x_4028) ;  /* 0x000000000f087348 */ /* 0x000fea0003c00000 */
[----:B------:R0:W1:Y:S02]  /*1b50*/  SHFL.BFLY P6, R14, R13, R12, R11 ;  /* 0x0c00000c0d0e7389 */ /* 0x00006400000c000b */
[----:B01----:R-:W-:Y:S05]  /*1b60*/  ENDCOLLECTIVE ;  /* 0x000000000000791b */ /* 0x003fea0003800000 */
.L_x_4028:
[----:B------:R-:W-:Y:S01]  /*1b70*/  MOV R12, 0x2 ;  /* 0x00000002000c7802 */ /* 0x000fe20000000f00 */
[----:B------:R-:W-:-:S04]  /*1b80*/  FADD R21, R20, R14 ;  /* 0x0000000e14157221 */ /* 0x000fc80000000000 */
[----:B------:R-:W-:-:S07]  /*1b90*/  IMAD.MOV.U32 R13, RZ, RZ, R21 ;  /* 0x000000ffff0d7224 */ /* 0x000fce00078e0015 */
[----:B------:R-:W-:Y:S05]  /*1ba0*/  WARPSYNC.COLLECTIVE R15, `(.L_x_4029) ;  /* 0x000000000f087348 */ /* 0x000fea0003c00000 */
[----:B------:R0:W1:Y:S02]  /*1bb0*/  SHFL.BFLY P6, R14, R13, R12, R11 ;  /* 0x0c00000c0d0e7389 */ /* 0x00006400000c000b */
[----:B01----:R-:W-:Y:S05]  /*1bc0*/  ENDCOLLECTIVE ;  /* 0x000000000000791b */ /* 0x003fea0003800000 */
.L_x_4029:
[----:B------:R-:W-:Y:S02]  /*1bd0*/  HFMA2 R12, -RZ, RZ, 0, 5.9604644775390625e-08 ;  /* 0x00000001ff0c7431 */ /* 0x000fe400000001ff */
[----:B------:R-:W-:-:S05]  /*1be0*/  FADD R22, R21, R14 ;  /* 0x0000000e15167221 */ /* 0x000fca0000000000 */
[----:B------:R-:W-:-:S07]  /*1bf0*/  MOV R13, R22 ;  /* 0x00000016000d7202 */ /* 0x000fce0000000f00 */
[----:B------:R-:W-:Y:S05]  /*1c00*/  WARPSYNC.COLLECTIVE R15, `(.L_x_4030) ;  /* 0x000000000f087348 */ /* 0x000fea0003c00000 */
[----:B------:R0:W1:Y:S02]  /*1c10*/  SHFL.BFLY P6, R14, R13, R12, R11 ;  /* 0x0c00000c0d0e7389 */ /* 0x00006400000c000b */
[----:B01----:R-:W-:Y:S05]  /*1c20*/  ENDCOLLECTIVE ;  /* 0x000000000000791b */ /* 0x003fea0003800000 */
.L_x_4030:
[----:B------:R-:W-:Y:S05]  /*1c30*/  BRA `(.L_x_4031) ;  /* 0xffffffec00987947 */ /* 0x000fea000383ffff */
        .weak           $__internal_61_$__cuda_sm3x_div_rn_noftz_f32_slowpath
        .type           $__internal_61_$__cuda_sm3x_div_rn_noftz_f32_slowpath,@function
        .size           $__internal_61_$__cuda_sm3x_div_rn_noftz_f32_slowpath,(.L_x_25513 - $__internal_61_$__cuda_sm3x_div_rn_noftz_f32_slowpath)
$__internal_61_$__cuda_sm3x_div_rn_noftz_f32_slowpath:
        /* <DEDUP_REMOVED lines=35> */
.L_x_4033:
[----:B------:R-:W-:Y:S01]  /*1e70*/  LEA R23, R11, 0xc0800000, 0x17 ;  /* 0xc08000000b177811 */ /* 0x000fe200078eb8ff */
[----:B------:R-:W-:Y:S01]  /*1e80*/  BSSY.RECONVERGENT B2, `(.L_x_4038) ;  /* 0x0000036000027945 */ /* 0x000fe20003800200 */
[----:B------:R-:W-:-:S03]  /*1e90*/  IADD3 R22, PT, PT, R22, -0x7f, RZ ;  /* 0xffffff8116167810 */ /* 0x000fc60007ffe0ff */
[----:B------:R-:W-:Y:S02]  /*1ea0*/  IMAD.IADD R25, R10, 0x1, -R23 ;  /* 0x000000010a197824 */ /* 0x000fe400078e0a17 */
[C---:B------:R-:W-:Y:S02]  /*1eb0*/  IMAD R7, R22.reuse, -0x800000, R7 ;  /* 0xff80000016077824 */ /* 0x040fe400078e0207 */
        /* <DEDUP_REMOVED lines=46> */
.L_x_4040:
[----:B------:R-:W-:-:S04]  /*21a0*/  LOP3.LUT R10, R10, 0x80000000, RZ, 0xc0, !PT ;  /* 0x800000000a0a7812 */ /* 0x000fc800078ec0ff */
[----:B------:R-:W-:Y:S01]  /*21b0*/  LOP3.LUT R10, R10, 0x7f800000, RZ, 0xfc, !PT ;  /* 0x7f8000000a0a7812 */ /* 0x000fe200078efcff */
[----:B------:R-:W-:Y:S06]  /*21c0*/  BRA `(.L_x_4041) ;  /* 0x0000000000047947 */ /* 0x000fec0003800000 */
.L_x_4039:
[----:B------:R-:W-:-:S07]  /*21d0*/  LEA R10, R25, R10, 0x17 ;  /* 0x0000000a190a7211 */ /* 0x000fce00078eb8ff */
.L_x_4041:
[----:B------:R-:W-:Y:S05]  /*21e0*/  BSYNC.RECONVERGENT B2 ;  /* 0x0000000000027941 */ /* 0x000fea0003800200 */
.L_x_4038:
[----:B------:R-:W-:Y:S05]  /*21f0*/  BRA `(.L_x_4042) ;  /* 0x0000000000207947 */ /* 0x000fea0003800000 */
.L_x_4037:
[----:B------:R-:W-:-:S04]  /*2200*/  LOP3.LUT R10, R10, 0x80000000, R7, 0x48, !PT ;  /* 0x800000000a0a7812 */ /* 0x000fc800078e4807 */
[----:B------:R-:W-:Y:S01]  /*2210*/  LOP3.LUT R10, R10, 0x7f800000, RZ, 0xfc, !PT ;  /* 0x7f8000000a0a7812 */ /* 0x000fe200078efcff */
[----:B------:R-:W-:Y:S06]  /*2220*/  BRA `(.L_x_4042) ;  /* 0x0000000000147947 */ /* 0x000fec0003800000 */
.L_x_4036:
[----:B------:R-:W-:Y:S01]  /*2230*/  LOP3.LUT R10, R10, 0x80000000, R7, 0x48, !PT ;  /* 0x800000000a0a7812 */ /* 0x000fe200078e4807 */
[----:B------:R-:W-:Y:S06]  /*2240*/  BRA `(.L_x_4042) ;  /* 0x00000000000c7947 */ /* 0x000fec0003800000 */
.L_x_4035:
[----:B------:R-:W0:Y:S01]  /*2250*/  MUFU.RSQ R10, -QNAN ;  /* 0xffc00000000a7908 */ /* 0x000e220000001400 */
[----:B------:R-:W-:Y:S05]  /*2260*/  BRA `(.L_x_4042) ;  /* 0x0000000000047947 */ /* 0x000fea0003800000 */
.L_x_4034:
[----:B------:R-:W-:-:S07]  /*2270*/  FADD.FTZ R10, R7, R10 ;  /* 0x0000000a070a7221 */ /* 0x000fce0000010000 */
.L_x_4042:
[----:B------:R-:W-:Y:S05]  /*2280*/  BSYNC.RECONVERGENT B1 ;  /* 0x0000000000017941 */ /* 0x000fea0003800200 */
.L_x_4032:
[----:B------:R-:W-:Y:S01]  /*2290*/  HFMA2 R11, -RZ, RZ, 0, 0 ;  /* 0x00000000ff0b7431 */ /* 0x000fe200000001ff */
[----:B0-----:R-:W-:Y:S02]  /*22a0*/  MOV R7, R10 ;  /* 0x0000000a00077202 */ /* 0x001fe40000000f00 */
[----:B------:R-:W-:-:S04]  /*22b0*/  MOV R10, R14 ;  /* 0x0000000e000a7202 */ /* 0x000fc80000000f00 */
[----:B------:R-:W-:Y:S05]  /*22c0*/  RET.REL.NODEC R10 `(_Z15SoftmaxWarpImplI10DirectLoadI13__nv_bfloat16fE11DirectStoreIfS1_EfLi1ELi7ELi32ELi1ELb0EL9Algorithm0EEvT_T0_ll) ;  /* 0xffffffdc0a4c7950 */ /* 0x000fea0003c3ffff */
.L_x_4043:
        /* <DEDUP_REMOVED lines=11> */
.L_x_25513:


//--------------------- .text._Z15SoftmaxWarpImplI10DirectLoadI13__nv_bfloat16fE11DirectStoreIfS1_EfLi1ELi6ELi32ELi1ELb1EL9Algorithm0EEvT_T0_ll --------------------------
	.section	.text._Z15SoftmaxWarpImplI10DirectLoadI13__nv_bfloat16fE11DirectStoreIfS1_EfLi1ELi6ELi32ELi1ELb1EL9Algorithm0EEvT_T0_ll,"ax",@progbits
	.align	128
        .global         _Z15SoftmaxWarpImplI10DirectLoadI13__nv_bfloat16fE11DirectStoreIfS1_EfLi1ELi6ELi32ELi1ELb1EL9Algorithm0EEvT_T0_ll
        .type           _Z15SoftmaxWarpImplI10DirectLoadI13__nv_bfloat16fE11DirectStoreIfS1_EfLi1ELi6ELi32ELi1ELb1EL9Algorithm0EEvT_T0_ll,@function
        .size           _Z15SoftmaxWarpImplI10DirectLoadI13__nv_bfloat16fE11DirectStoreIfS1_EfLi1ELi6ELi32ELi1ELb1EL9Algorithm0EEvT_T0_ll,(.L_x_25514 - _Z15SoftmaxWarpImplI10DirectLoadI13__nv_bfloat16fE11DirectStoreIfS1_EfLi1ELi6ELi32ELi1ELb1EL9Algorithm0EEvT_T0_ll)
        .other          _Z15SoftmaxWarpImplI10DirectLoadI13__nv_bfloat16fE11DirectStoreIfS1_EfLi1ELi6ELi32ELi1ELb1EL9Algorithm0EEvT_T0_ll,@"STO_CUDA_ENTRY STV_DEFAULT"
_Z15SoftmaxWarpImplI10DirectLoadI13__nv_bfloat16fE11DirectStoreIfS1_EfLi1ELi6ELi32ELi1ELb1EL9Algorithm0EEvT_T0_ll:
.text._Z15SoftmaxWarpImplI10DirectLoadI13__nv_bfloat16fE11DirectStoreIfS1_EfLi1ELi6ELi32ELi1ELb1EL9Algorithm0EEvT_T0_ll:
        /* <DEDUP_REMOVED lines=25> */
.L_x_4044:
        /* <DEDUP_REMOVED lines=18> */
[----:B------:R-:W-:-:S07]  /*02b0*/  VIADD R20, R18, 0xa0 ;  /* 0x000000a012147836 */ /* 0x000fce0000000000 */
.L_x_4059:
[----:B------:R-:W-:Y:S01]  /*02c0*/  ISETP.GE.U32.AND P0, PT, R18, UR44, PT ;  /* 0x0000002c12007c0c */ /* 0x000fe2000bf06070 */
[----:B--2---:R-:W-:Y:S01]  /*02d0*/  IMAD R5, R9, UR42, RZ ;  /* 0x0000002a09057c24 */ /* 0x004fe2000f8e02ff */
[----:B------:R-:W-:Y:S01]  /*02e0*/  ISETP.GE.U32.AND P1, PT, R24, UR44, PT ;  /* 0x0000002c18007c0c */ /* 0x000fe2000bf26070 */
[----:B------:R-:W-:Y:S01]  /*02f0*/  IMAD.MOV.U32 R3, RZ, RZ, RZ ;  /* 0x000000ffff037224 */ /* 0x000fe200078e00ff */
[----:B------:R-:W-:Y:S01]  /*0300*/  ISETP.GE.AND.EX P0, PT, RZ, UR45, PT, P0 ;  /* 0x0000002dff007c0c */ /* 0x000fe2000bf06300 */
[----:B------:R-:W-:Y:S01]  /*0310*/  IMAD R5, R10, UR43, R5 ;  /* 0x0000002b0a057c24 */ /* 0x000fe2000f8e0205 */
[----:B------:R-:W-:Y:S02]  /*0320*/  ISETP.GE.U32.AND P2, PT, R23, UR44, PT ;  /* 0x0000002c17007c0c */ /* 0x000fe4000bf46070 */
[----:B------:R-:W-:Y:S02]  /*0330*/  ISETP.GE.AND.EX P1, PT, RZ, UR45, PT, P1 ;  /* 0x0000002dff007c0c */ /* 0x000fe4000bf26310 */
[----:B------:R-:W-:-:S02]  /*0340*/  MOV R2, R18 ;  /* 0x0000001200027202 */ /* 0x000fc40000000f00 */
[----:B------:R-:W-:Y:S02]  /*0350*/  ISETP.GE.AND.EX P2, PT, RZ, UR45, PT, P2 ;  /* 0x0000002dff007c0c */ /* 0x000fe4000bf46320 */
[----:B------:R-:W-:Y:S01]  /*0360*/  ISETP.GE.U32.AND P3, PT, R22, UR44, PT ;  /* 0x0000002c16007c0c */ /* 0x000fe2000bf66070 */
[----:B------:R-:W-:Y:S01]  /*0370*/  IMAD.WIDE.U32 R2, R10, UR42, R2 ;  /* 0x0000002a0a027c25 */ /* 0x000fe2000f8e0002 */
[----:B------:R-:W-:Y:S02]  /*0380*/  ISETP.GE.U32.AND P5, PT, R21, UR44, PT ;  /* 0x0000002c15007c0c */ /* 0x000fe4000bfa6070 */
[----:B------:R-:W-:Y:S02]  /*0390*/  ISETP.GE.AND.EX P3, PT, RZ, UR45, PT, P3 ;  /* 0x0000002dff007c0c */ /* 0x000fe4000bf66330 */
[----:B-1----:R-:W-:Y:S02]  /*03a0*/  @!P0 R2UR UR4, R16 ;  /* 0x00000000100482ca */ /* 0x002fe400000e0000 */
[----:B------:R-:W-:-:S02]  /*03b0*/  @!P0 R2UR UR5, R17 ;  /* 0x00000000110582ca */ /* 0x000fc400000e0000 */
[----:B------:R-:W-:Y:S02]  /*03c0*/  ISETP.GE.U32.AND P4, PT, R20, UR44, PT ;  /* 0x0000002c14007c0c */ /* 0x000fe4000bf86070 */
[----:B------:R-:W-:Y:S02]  /*03d0*/  ISETP.GE.AND.EX P5, PT, RZ, UR45, PT, P5 ;  /* 0x0000002dff007c0c */ /* 0x000fe4000bfa6350 */
[----:B------:R-:W-:Y:S02]  /*03e0*/  IADD3 R3, PT, PT, R3, R5, RZ ;  /* 0x0000000503037210 */ /* 0x000fe40007ffe0ff */
[----:B------:R-:W-:Y:S02]  /*03f0*/  LEA R6, P6, R2, UR40, 0x1 ;  /* 0x0000002802067c11 */ /* 0x000fe4000f8c08ff */
[----:B------:R-:W-:Y:S02]  /*0400*/  @!P1 R2UR UR6, R16 ;  /* 0x00000000100692ca */ /* 0x000fe400000e0000 */
[----:B------:R-:W-:-:S02]  /*0410*/  @!P1 R2UR UR7, R17 ;  /* 0x00000000110792ca */ /* 0x000fc400000e0000 */
[----:B------:R-:W-:Y:S02]  /*0420*/  ISETP.GE.AND.EX P4, PT, RZ, UR45, PT, P4 ;  /* 0x0000002dff007c0c */ /* 0x000fe4000bf86340 */
[----:B------:R-:W-:Y:S02]  /*0430*/  @!P2 R2UR UR8, R16 ;  /* 0x000000001008a2ca */ /* 0x000fe400000e0000 */
[C---:B------:R-:W-:Y:S02]  /*0440*/  @!P2 R2UR UR9, R17.reuse ;  /* 0x000000001109a2ca */ /* 0x040fe400000e0000 */
[----:B------:R-:W-:Y:S02]  /*0450*/  LEA.HI.X R7, R2, UR41, R3, 0x1, P6 ;  /* 0x0000002902077c11 */ /* 0x000fe4000b0f0c03 */
[C---:B------:R-:W-:Y:S02]  /*0460*/  @!P3 R2UR UR10, R16.reuse ;  /* 0x00000000100ab2ca */ /* 0x040fe400000e0000 */
[----:B------:R-:W-:Y:S01]  /*0470*/  @!P3 R2UR UR11, R17 ;  /* 0x00000000110bb2ca */ /* 0x000fe200000e0000 */
[----:B------:R-:W2:Y:S01]  /*0480*/  @!P0 LDG.E.U16 R4, desc[UR4][R6.64] ;  /* 0x0000000406048981 */ /* 0x000ea2000c1e1500 */
[----:B------:R-:W-:-:S02]  /*0490*/  @!P5 R2UR UR4, R16 ;  /* 0x000000001004d2ca */ /* 0x000fc400000e0000 */
[C---:B------:R-:W-:Y:S01]  /*04a0*/  @!P5 R2UR UR5, R17.reuse ;  /* 0x000000001105d2ca */ /* 0x040fe200000e0000 */
[----:B------:R-:W3:Y:S01]  /*04b0*/  @!P1 LDG.E.U16 R0, desc[UR6][R6.64+0x40] ;  /* 0x0000400606009981 */ /* 0x000ee2000c1e1500 */
[----:B------:R-:W-:Y:S02]  /*04c0*/  @!P4 R2UR UR6, R16 ;  /* 0x000000001006c2ca */ /* 0x000fe400000e0000 */
[----:B------:R-:W-:Y:S01]  /*04d0*/  @!P4 R2UR UR7, R17 ;  /* 0x000000001107c2ca */ /* 0x000fe200000e0000 */
[----:B------:R-:W4:Y:S04]  /*04e0*/  @!P2 LDG.E.U16 R2, desc[UR8][R6.64+0x80] ;  /* 0x000080080602a981 */ /* 0x000f28000c1e1500 */
[----:B------:R-:W5:Y:S04]  /*04f0*/  @!P3 LDG.E.U16 R3, desc[UR10][R6.64+0xc0] ;  /* 0x0000c00a0603b981 */ /* 0x000f68000c1e1500 */
[----:B------:R-:W5:Y:S04]  /*0500*/  @!P5 LDG.E.U16 R11, desc[UR4][R6.64+0x100] ;  /* 0x00010004060bd981 */ /* 0x000f68000c1e1500 */
[----:B0-----:R0:W5:Y:S01]  /*0510*/  @!P4 LDG.E.U16 R12, desc[UR6][R6.64+0x140] ;  /* 0x00014006060cc981 */ /* 0x001162000c1e1500 */
[----:B------:R-:W-:Y:S01]  /*0520*/  IMAD.MOV.U32 R27, RZ, RZ, -0x800000 ;  /* 0xff800000ff1b7424 */ /* 0x000fe200078e00ff */
[----:B------:R-:W-:Y:S01]  /*0530*/  MOV R13, 0xff800000 ;  /* 0xff800000000d7802 */ /* 0x000fe20000000f00 */
[----:B------:R-:W-:Y:S01]  /*0540*/  IMAD.MOV.U32 R25, RZ, RZ, -0x800000 ;  /* 0xff800000ff197424 */ /* 0x000fe200078e00ff */
[----:B------:R-:W-:Y:S01]  /*0550*/  UMOV UR4, 0xffffffff ;  /* 0xffffffff00047882 */ /* 0x000fe20000000000 */
[----:B------:R-:W-:-:S02]  /*0560*/  IMAD.MOV.U32 R8, RZ, RZ, -0x800000 ;  /* 0xff800000ff087424 */ /* 0x000fc400078e00ff */
[----:B------:R-:W-:Y:S01]  /*0570*/  IMAD.MOV.U32 R5, RZ, RZ, -0x800000 ;  /* 0xff800000ff057424 */ /* 0x000fe200078e00ff */
[----:B0-----:R-:W-:Y:S02]  /*0580*/  MOV R7, 0xff800000 ;  /* 0xff80000000077802 */ /* 0x001fe40000000f00 */
[----:B--2---:R-:W-:Y:S02]  /*0590*/  @!P0 SHF.L.U32 R27, R4, 0x10, RZ ;  /* 0x00000010041b8819 */ /* 0x004fe400000006ff */
[----:B------:R-:W-:Y:S02]  /*05a0*/  MOV R4, 0xff800000 ;  /* 0xff80000000047802 */ /* 0x000fe40000000f00 */
[----:B---3--:R-:W-:Y:S02]  /*05b0*/  @!P1 SHF.L.U32 R25, R0, 0x10, RZ ;  /* 0x0000001000199819 */ /* 0x008fe400000006ff */
[----:B------:R-:W-:Y:S01]  /*05c0*/  @!P0 FMNMX R13, R27, -INF , !PT ;  /* 0xff8000001b0d8809 */ /* 0x000fe20007800000 */
[----:B----4-:R-:W-:-:S03]  /*05d0*/  @!P2 IMAD.U32 R8, R2, 0x10000, RZ ;  /* 0x000100000208a824 */ /* 0x010fc600078e00ff */
[----:B------:R-:W-:Y:S02]  /*05e0*/  @!P1 FMNMX R13, R13, R25, !PT ;  /* 0x000000190d0d9209 */ /* 0x000fe40007800000 */
[----:B-----5:R-:W-:Y:S02]  /*05f0*/  @!P3 SHF.L.U32 R4, R3, 0x10, RZ ;  /* 0x000000100304b819 */ /* 0x020fe400000006ff */
[----:B------:R-:W-:Y:S01]  /*0600*/  @!P2 FMNMX R13, R13, R8, !PT ;  /* 0x000000080d0da209 */ /* 0x000fe20007800000 */
[----:B------:R-:W-:-:S03]  /*0610*/  @!P5 IMAD.U32 R5, R11, 0x10000, RZ ;  /* 0x000100000b05d824 */ /* 0x000fc600078e00ff */
[----:B------:R-:W-:Y:S01]  /*0620*/  @!P3 FMNMX R13, R13, R4, !PT ;  /* 0x000000040d0db209 */ /* 0x000fe20007800000 */
[----:B------:R-:W-:-:S03]  /*0630*/  @!P4 IMAD.U32 R7, R12, 0x10000, RZ ;  /* 0x000100000c07c824 */ /* 0x000fc600078e00ff */
        /* <DEDUP_REMOVED lines=21> */
[----:B------:R-:W-:Y:S02]  /*0790*/  FFMA.SAT R15, R28, R11, 0.5 ;  /* 0x3f0000001c0f7423 */ /* 0x000fe4000000200b */
[-C--:B------:R-:W-:Y:S02]  /*07a0*/  FFMA.RM R6, R13, R12.reuse, 12582913 ;  /* 0x4b4000010d067423 */ /* 0x080fe4000000400c */
[----:B------:R-:W-:-:S02]  /*07b0*/  FFMA.RM R0, R15, R12, 12582913 ;  /* 0x4b4000010f007423 */ /* 0x000fc4000000400c */
[----:B------:R-:W-:Y:S02]  /*07c0*/  FADD R3, R6, -12583039 ;  /* 0xcb40007f06037421 */ /* 0x000fe40000000000 */
[C---:B------:R-:W-:Y:S01]  /*07d0*/  FADD R15, R0.reuse, -12583039 ;  /* 0xcb40007f000f7421 */ /* 0x040fe20000000000 */
[----:B------:R-:W-:Y:S02]  /*07e0*/  IMAD.SHL.U32 R0, R0, 0x800000, RZ ;  /* 0x0080000000007824 */ /* 0x000fe400078e00ff */
[----:B------:R-:W-:Y:S01]  /*07f0*/  FFMA R13, R26, 1.4426950216293334961, -R3 ;  /* 0x3fb8aa3b1a0d7823 */ /* 0x000fe20000000803 */
[-C--:B------:R-:W-:Y:S01]  /*0800*/  FFMA.RM R3, R25, R12.reuse, 12582913 ;  /* 0x4b40000119037423 */ /* 0x080fe2000000400c */
[-C--:B------:R-:W-:Y:S01]  /*0810*/  FFMA.SAT R25, R8, R11.reuse, 0.5 ;  /* 0x3f00000008197423 */ /* 0x080fe2000000200b */
[----:B------:R-:W-:Y:S01]  /*0820*/  FFMA R15, R28, 1.4426950216293334961, -R15 ;  /* 0x3fb8aa3b1c0f7823 */ /* 0x000fe2000000080f */
[----:B------:R-:W-:Y:S01]  /*0830*/  FFMA R2, R26, 1.925963033500011079e-08, R13 ;  /* 0x32a570601a027823 */ /* 0x000fe2000000000d */
[----:B------:R-:W-:Y:S01]  /*0840*/  FADD R13, R3, -12583039 ;  /* 0xcb40007f030d7421 */ /* 0x000fe20000000000 */
[C---:B------:R-:W-:Y:S01]  /*0850*/  FADD R26, -R14.reuse, R5 ;  /* 0x000000050e1a7221 */ /* 0x040fe20000000100 */
[----:B------:R-:W-:Y:S01]  /*0860*/  FADD R14, -R14, R7 ;  /* 0x000000070e0e7221 */ /* 0x000fe20000000100 */
[-C--:B------:R-:W-:Y:S01]  /*0870*/  FFMA.RM R4, R25, R12.reuse, 12582913 ;  /* 0x4b40000119047423 */ /* 0x080fe2000000400c */
[----:B------:R-:W-:Y:S01]  /*0880*/  FFMA R13, R30, 1.4426950216293334961, -R13 ;  /* 0x3fb8aa3b1e0d7823 */ /* 0x000fe2000000080d */
[-C--:B------:R-:W-:Y:S01]  /*0890*/  FFMA.SAT R5, R26, R11.reuse, 0.5 ;  /* 0x3f0000001a057423 */ /* 0x080fe2000000200b */
[----:B------:R-:W-:Y:S01]  /*08a0*/  FFMA R15, R28, 1.925963033500011079e-08, R15 ;  /* 0x32a570601c0f7823 */ /* 0x000fe2000000000f */
[----:B------:R-:W0:Y:S01]  /*08b0*/  MUFU.EX2 R2, R2 ;  /* 0x0000000200027308 */ /* 0x000e220000000800 */
[----:B------:R-:W-:Y:S01]  /*08c0*/  FFMA R30, R30, 1.925963033500011079e-08, R13 ;  /* 0x32a570601e1e7823 */ /* 0x000fe2000000000d */
[----:B------:R-:W-:Y:S01]  /*08d0*/  FFMA.SAT R13, R14, R11, 0.5 ;  /* 0x3f0000000e0d7423 */ /* 0x000fe2000000200b */
[----:B------:R-:W-:Y:S01]  /*08e0*/  FFMA.RM R5, R5, R12, 12582913 ;  /* 0x4b40000105057423 */ /* 0x000fe2000000400c */
[----:B------:R-:W-:-:S02]  /*08f0*/  FADD R11, R4, -12583039 ;  /* 0xcb40007f040b7421 */ /* 0x000fc40000000000 */
[----:B------:R-:W-:Y:S01]  /*0900*/  FFMA.RM R12, R13, R12, 12582913 ;  /* 0x4b4000010d0c7423 */ /* 0x000fe2000000400c */
[----:B------:R-:W-:Y:S01]  /*0910*/  FADD R25, R5, -12583039 ;  /* 0xcb40007f05197421 */ /* 0x000fe20000000000 */
[----:B------:R-:W-:Y:S01]  /*0920*/  FFMA R13, R8, 1.4426950216293334961, -R11 ;  /* 0x3fb8aa3b080d7823 */ /* 0x000fe2000000080b */
[----:B------:R1:W2:Y:S02]  /*0930*/  MUFU.EX2 R7, R15 ;  /* 0x0000000f00077308 */ /* 0x0002a40000000800 */
[----:B------:R-:W-:Y:S01]  /*0940*/  FFMA R25, R26, 1.4426950216293334961, -R25 ;  /* 0x3fb8aa3b1a197823 */ /* 0x000fe20000000819 */
[----:B------:R-:W-:-:S03]  /*0950*/  FFMA R8, R8, 1.925963033500011079e-08, R13 ;  /* 0x32a5706008087823 */ /* 0x000fc6000000000d */
[----:B------:R-:W-:Y:S02]  /*0960*/  FFMA R13, R26, 1.925963033500011079e-08, R25 ;  /* 0x32a570601a0d7823 */ /* 0x000fe40000000019 */
[----:B------:R-:W3:Y:S01]  /*0970*/  MUFU.EX2 R11, R30 ;  /* 0x0000001e000b7308 */ /* 0x000ee20000000800 */
[----:B-1----:R-:W-:-:S04]  /*0980*/  FADD R15, R12, -12583039 ;  /* 0xcb40007f0c0f7421 */ /* 0x002fc80000000000 */
[----:B------:R-:W-:Y:S01]  /*0990*/  FFMA R25, R14, 1.4426950216293334961, -R15 ;  /* 0x3fb8aa3b0e197823 */ /* 0x000fe2000000080f */
[----:B------:R-:W-:Y:S02]  /*09a0*/  SHF.L.U32 R15, R6, 0x17, RZ ;  /* 0x00000017060f7819 */ /* 0x000fe400000006ff */
[----:B------:R-:W1:Y:S01]  /*09b0*/  MUFU.EX2 R8, R8 ;  /* 0x0000000800087308 */ /* 0x000e620000000800 */
[----:B------:R-:W-:Y:S01]  /*09c0*/  FFMA R25, R14, 1.925963033500011079e-08, R25 ;  /* 0x32a570600e197823 */ /* 0x000fe20000000019 */
[----:B------:R-:W-:Y:S01]  /*09d0*/  SHF.L.U32 R6, R3, 0x17, RZ ;  /* 0x0000001703067819 */ /* 0x000fe200000006ff */
[----:B0-----:R-:W-:Y:S01]  /*09e0*/  FMUL R2, R15, R2 ;  /* 0x000000020f027220 */ /* 0x001fe20000400000 */
[----:B--2---:R-:W-:Y:S01]  /*09f0*/  FMUL R0, R0, R7 ;  /* 0x0000000700007220 */ /* 0x004fe20000400000 */
[----:B------:R-:W-:Y:S01]  /*0a00*/  SHF.L.U32 R15, R4, 0x17, RZ ;  /* 0x00000017040f7819 */ /* 0x000fe200000006ff */
[----:B------:R-:W-:Y:S02]  /*0a10*/  IMAD.SHL.U32 R14, R5, 0x800000, RZ ;  /* 0x00800000050e7824 */ /* 0x000fe400078e00ff */
[----:B------:R-:W-:Y:S01]  /*0a20*/  FADD R7, RZ, R2 ;  /* 0x00000002ff077221 */ /* 0x000fe20000000000 */
[----:B------:R-:W0:Y:S01]  /*0a30*/  MUFU.EX2 R13, R13 ;  /* 0x0000000d000d7308 */ /* 0x000e220000000800 */
[----:B---3--:R-:W-:-:S02]  /*0a40*/  FMUL R3, R6, R11 ;  /* 0x0000000b06037220 */ /* 0x008fc40000400000 */
[----:B------:R-:W-:-:S04]  /*0a50*/  FADD R6, R7, R0 ;  /* 0x0000000007067221 */ /* 0x000fc80000000000 */
[----:B------:R-:W-:Y:S01]  /*0a60*/  FADD R7, R6, R3 ;  /* 0x0000000306077221 */ /* 0x000fe20000000000 */
[----:B------:R-:W2:Y:S01]  /*0a70*/  MUFU.EX2 R25, R25 ;  /* 0x0000001900197308 */ /* 0x000ea20000000800 */
[----:B-1----:R-:W-:Y:S01]  /*0a80*/  FMUL R4, R15, R8 ;  /* 0x000000080f047220 */ /* 0x002fe20000400000 */
[----:B------:R-:W-:-:S03]  /*0a90*/  SHF.L.U32 R6, R12, 0x17, RZ ;  /* 0x000000170c067819 */ /* 0x000fc600000006ff */
[----:B------:R-:W-:Y:S01]  /*0aa0*/  FADD R8, R7, R4 ;  /* 0x0000000407087221 */ /* 0x000fe20000000000 */
[----:B0-----:R-:W-:-:S04]  /*0ab0*/  FMUL R5, R14, R13 ;  /* 0x0000000d0e057220 */ /* 0x001fc80000400000 */
[----:B------:R-:W-:Y:S01]  /*0ac0*/  FADD R13, R8, R5 ;  /* 0x00000005080d7221 */ /* 0x000fe20000000000 */
[----:B--2---:R-:W-:-:S04]  /*0ad0*/  FMUL R6, R6, R25 ;  /* 0x0000001906067220 */ /* 0x004fc80000400000 */
        /* <DEDUP_REMOVED lines=10> */
.L_x_4071:
        /* <DEDUP_REMOVED lines=11> */
[----:B0-----:R-:W-:Y:S05]  /*0c30*/  CALL.REL.NOINC `($__internal_62_$__cuda_sm3x_div_rn_noftz_f32_slowpath) ;  /* 0x0000000c00dc7944 */ /* 0x001fea0003c00000 */
[----:B------:R-:W-:-:S07]  /*0c40*/  MOV R8, R2 ;  /* 0x0000000200087202 */ /* 0x000fce0000000f00 */
.L_x_4048:
[----:B------:R-:W-:Y:S05]  /*0c50*/  BSYNC.RECONVERGENT B1 ;  /* 0x0000000000017941 */ /* 0x000fea0003800200 */
.L_x_4047:
        /* <DEDUP_REMOVED lines=11> */
[----:B0-----:R-:W-:Y:S05]  /*0d10*/  CALL.REL.NOINC `($__internal_62_$__cuda_sm3x_div_rn_noftz_f32_slowpath) ;  /* 0x0000000c00a47944 */ /* 0x001fea0003c00000 */
[----:B------:R-:W-:-:S07]  /*0d20*/  MOV R11, R2 ;  /* 0x00000002000b7202 */ /* 0x000fce0000000f00 */
.L_x_4050:
[----:B------:R-:W-:Y:S05]  /*0d30*/  BSYNC.RECONVERGENT B1 ;  /* 0x0000000000017941 */ /* 0x000fea0003800200 */
.L_x_4049:
        /* <DEDUP_REMOVED lines=11> */
[----:B0-----:R-:W-:Y:S05]  /*0df0*/  CALL.REL.NOINC `($__internal_62_$__cuda_sm3x_div_rn_noftz_f32_slowpath) ;  /* 0x0000000c006c7944 */ /* 0x001fea0003c00000 */
[----:B------:R-:W-:-:S07]  /*0e00*/  IMAD.MOV.U32 R14, RZ, RZ, R2 ;  /* 0x000000ffff0e7224 */ /* 0x000fce00078e0002 */
.L_x_4052:
[----:B------:R-:W-:Y:S05]  /*0e10*/  BSYNC.RECONVERGENT B1 ;  /* 0x0000000000017941 */ /* 0x000fea0003800200 */
.L_x_4051:
        /* <DEDUP_REMOVED lines=12> */
[----:B------:R-:W-:-:S07]  /*0ee0*/  MOV R0, R2 ;  /* 0x0000000200007202 */ /* 0x000fce0000000f00 */
.L_x_4054:
[----:B------:R-:W-:Y:S05]  /*0ef0*/  BSYNC.RECONVERGENT B1 ;  /* 0x0000000000017941 */ /* 0x000fea0003800200 */
.L_x_4053:
        /* <DEDUP_REMOVED lines=13> */
.L_x_4056:
[----:B------:R-:W-:Y:S05]  /*0fd0*/  BSYNC.RECONVERGENT B1 ;  /* 0x0000000000017941 */ /* 0x000fea0003800200 */
.L_x_4055:
        /* <DEDUP_REMOVED lines=12> */
.L_x_4058:
[----:B------:R-:W-:Y:S05]  /*10a0*/  BSYNC.RECONVERGENT B1 ;  /* 0x0000000000017941 */ /* 0x000fea0003800200 */
.L_x_4057:
[----:B------:R-:W-:Y:S02]  /*10b0*/  HFMA2 R5, -RZ, RZ, 0, 0 ;  /* 0x00000000ff057431 */ /* 0x000fe400000001ff */
[----:B------:R-:W-:Y:S01]  /*10c0*/  IMAD.MOV.U32 R4, RZ, RZ, R18 ;  /* 0x000000ffff047224 */ /* 0x000fe200078e0012 */
[----:B------:R-:W-:Y:S01]  /*10d0*/  @!P0 R2UR UR4, R16 ;  /* 0x00000000100482ca */ /* 0x000fe200000e0000 */
[----:B------:R-:W-:Y:S01]  /*10e0*/  IMAD R13, R9, UR38, RZ ;  /* 0x00000026090d7c24 */ /* 0x000fe2000f8e02ff */
[----:B------:R-:W-:Y:S02]  /*10f0*/  @!P0 R2UR UR5, R17 ;  /* 0x00000000110582ca */ /* 0x000fe400000e0000 */
[----:B------:R-:W-:Y:S02]  /*1100*/  ISETP.GE.U32.AND P3, PT, R24, UR44, PT ;  /* 0x0000002c18007c0c */ /* 0x000fe4000bf66070 */
[----:B------:R-:W-:Y:S01]  /*1110*/  ISETP.GE.U32.AND P4, PT, R23, UR44, PT ;  /* 0x0000002c17007c0c */ /* 0x000fe2000bf86070 */
[----:B------:R-:W-:Y:S01]  /*1120*/  IMAD.WIDE.U32 R6, R10, UR38, R4 ;  /* 0x000000260a067c25 */ /* 0x000fe2000f8e0004 */
[----:B------:R-:W-:-:S02]  /*1130*/  ISETP.GE.U32.AND P2, PT, R22, UR44, PT ;  /* 0x0000002c16007c0c */ /* 0x000fc4000bf46070 */
[----:B------:R-:W-:Y:S01]  /*1140*/  ISETP.GE.U32.AND P5, PT, R20, UR44, PT ;  /* 0x0000002c14007c0c */ /* 0x000fe2000bfa6070 */
[----:B------:R-:W-:Y:S01]  /*1150*/  IMAD R5, R10, UR39, R13 ;  /* 0x000000270a057c24 */ /* 0x000fe2000f8e020d */
[C---:B------:R-:W-:Y:S02]  /*1160*/  LEA R4, P1, R6.reuse, UR36, 0x1 ;  /* 0x0000002406047c11 */ /* 0x040fe4000f8208ff */
[----:B------:R-:W-:Y:S02]  /*1170*/  @!P0 F2FP.BF16.F32.PACK_AB R8, RZ, R8 ;  /* 0x00000008ff08823e */ /* 0x000fe400000010ff */
[----:B------:R-:W-:Y:S02]  /*1180*/  IADD3 R5, PT, PT, R7, R5, RZ ;  /* 0x0000000507057210 */ /* 0x000fe40007ffe0ff */
[----:B------:R-:W-:Y:S02]  /*1190*/  ISETP.GE.AND.EX P3, PT, RZ, UR45, PT, P3 ;  /* 0x0000002dff007c0c */ /* 0x000fe4000bf66330 */
[----:B------:R-:W-:-:S02]  /*11a0*/  LEA.HI.X R5, R6, UR37, R5, 0x1, P1 ;  /* 0x0000002506057c11 */ /* 0x000fc400088f0c05 */
[----:B------:R-:W-:Y:S02]  /*11b0*/  ISETP.GE.U32.AND P1, PT, R21, UR44, PT ;  /* 0x0000002c15007c0c */ /* 0x000fe4000bf26070 */
[----:B------:R-:W-:Y:S01]  /*11c0*/  ISETP.GE.AND.EX P4, PT, RZ, UR45, PT, P4 ;  /* 0x0000002dff007c0c */ /* 0x000fe2000bf86340 */
[----:B------:R2:W-:Y:S01]  /*11d0*/  @!P0 STG.E.U16 desc[UR4][R4.64], R8 ;  /* 0x0000000804008986 */ /* 0x0005e2000c101504 */
[----:B------:R-:W-:Y:S02]  /*11e0*/  ISETP.GE.AND.EX P2, PT, RZ, UR45, PT, P2 ;  /* 0x0000002dff007c0c */ /* 0x000fe4000bf46320 */
[----:B------:R-:W-:Y:S02]  /*11f0*/  ISETP.GE.AND.EX P1, PT, RZ, UR45, PT, P1 ;  /* 0x0000002dff007c0c */ /* 0x000fe4000bf26310 */
[----:B------:R-:W-:Y:S02]  /*1200*/  ISETP.GE.AND.EX P5, PT, RZ, UR45, PT, P5 ;  /* 0x0000002dff007c0c */ /* 0x000fe4000bfa6350 */
[----:B------:R-:W-:-:S02]  /*1210*/  IADD3 R10, P0, PT, R19, R10, RZ ;  /* 0x0000000a130a7210 */ /* 0x000fc40007f1e0ff */
[----:B------:R-:W-:Y:S02]  /*1220*/  @!P3 R2UR UR4, R16 ;  /* 0x000000001004b2ca */ /* 0x000fe400000e0000 */
[----:B------:R-:W-:Y:S02]  /*1230*/  LEA.HI.X.SX32 R9, R19, R9, 0x1, P0 ;  /* 0x0000000913097211 */ /* 0x000fe400000f0eff */
[----:B------:R-:W-:Y:S02]  /*1240*/  ISETP.GE.U32.AND P0, PT, R10, UR46, PT ;  /* 0x0000002e0a007c0c */ /* 0x000fe4000bf06070 */
        /* <DEDUP_REMOVED lines=22> */
.L_x_4045:
[----:B------:R-:W-:Y:S05]  /*13b0*/  EXIT ;  /* 0x000000000000794d */ /* 0x000fea0003800000 */
.L_x_4046:
[----:B------:R-:W-:Y:S01]  /*13c0*/  BSSY B1, `(.L_x_4060) ;  /* 0x0000007000017945 */ /* 0x000fe20003800000 */
[----:B------:R-:W-:Y:S01]  /*13d0*/  IMAD.MOV.U32 R12, RZ, RZ, 0x10 ;  /* 0x00000010ff0c7424 */ /* 0x000fe200078e00ff */
[----:B------:R-:W-:Y:S02]  /*13e0*/  MOV R11, 0x1f ;  /* 0x0000001f000b7802 */ /* 0x000fe40000000f00 */
[----:B------:R-:W-:-:S07]  /*13f0*/  MOV R15, 0xffffffff ;  /* 0xffffffff000f7802 */ /* 0x000fce0000000f00 */
[----:B------:R-:W-:Y:S05]  /*1400*/  WARPSYNC.COLLECTIVE R15, `(.L_x_4061) ;  /* 0x000000000f087348 */ /* 0x000fea0003c00000 */
[----:B------:R0:W1:Y:S02]  /*1410*/  SHFL.BFLY P6, R14, R13, R12, R11 ;  /* 0x0c00000c0d0e7389 */ /* 0x00006400000c000b */
[----:B01----:R-:W-:Y:S05]  /*1420*/  ENDCOLLECTIVE ;  /* 0x000000000000791b */ /* 0x003fea0003800000 */
.L_x_4061:
[----:B------:R-:W-:Y:S05]  /*1430*/  BSYNC B1 ;  /* 0x0000000000017941 */ /* 0x000fea0003800000 */
.L_x_4060:
[----:B------:R-:W-:Y:S01]  /*1440*/  HFMA2 R11, -RZ, RZ, 0, 1.847743988037109375e-06 ;  /* 0x0000001fff0b7431 */ /* 0x000fe200000001ff */
[----:B------:R-:W-:Y:S01]  /*1450*/  FMNMX R13, R14, R13, !PT ;  /* 0x0000000d0e0d7209 */ /* 0x000fe20007800000 */
[----:B------:R-:W-:Y:S01]  /*1460*/  IMAD.MOV.U32 R12, RZ, RZ, 0x8 ;  /* 0x00000008ff0c7424 */ /* 0x000fe200078e00ff */
[----:B------:R-:W-:-:S07]  /*1470*/  MOV R15, 0xffffffff ;  /* 0xffffffff000f7802 */ /* 0x000fce0000000f00 */
[----:B------:R-:W-:Y:S05]  /*1480*/  WARPSYNC.COLLECTIVE R15, `(.L_x_4062) ;  /* 0x000000000f087348 */ /* 0x000fea0003c00000 */
[----:B------:R0:W1:Y:S02]  /*1490*/  SHFL.BFLY P6, R14, R13, R12, R11 ;  /* 0x0c00000c0d0e7389 */ /* 0x00006400000c000b */
[----:B01----:R-:W-:Y:S05]  /*14a0*/  ENDCOLLECTIVE ;  /* 0x000000000000791b */ /* 0x003fea0003800000 */
.L_x_4062:
[----:B------:R-:W-:Y:S01]  /*14b0*/  HFMA2 R12, -RZ, RZ, 0, 2.384185791015625e-07 ;  /* 0x00000004ff0c7431 */ /* 0x000fe200000001ff */
[----:B------:R-:W-:-:S05]  /*14c0*/  FMNMX R0, R13, R14, !PT ;  /* 0x0000000e0d007209 */ /* 0x000fca0007800000 */
[----:B------:R-:W-:-:S07]  /*14d0*/  IMAD.MOV.U32 R13, RZ, RZ, R0 ;  /* 0x000000ffff0d7224 */ /* 0x000fce00078e0000 */
[----:B------:R-:W-:Y:S05]  /*14e0*/  WARPSYNC.COLLECTIVE R15, `(.L_x_4063) ;  /* 0x000000000f087348 */ /* 0x000fea0003c00000 */
[----:B------:R0:W1:Y:S02]  /*14f0*/  SHFL.BFLY P6, R14, R13, R12, R11 ;  /* 0x0c00000c0d0e7389 */ /* 0x00006400000c000b */
[----:B01----:R-:W-:Y:S05]  /*1500*/  ENDCOLLECTIVE ;  /* 0x000000000000791b */ /* 0x003fea0003800000 */
.L_x_4063:
[----:B------:R-:W-:Y:S01]  /*1510*/  IMAD.MOV.U32 R12, RZ, RZ, 0x2 ;  /* 0x00000002ff0c7424 */ /* 0x000fe200078e00ff */
[----:B------:R-:W-:-:S04]  /*1520*/  FMNMX R2, R0, R14, !PT ;  /* 0x0000000e00027209 */ /* 0x000fc80007800000 */
[----:B------:R-:W-:-:S07]  /*1530*/  MOV R13, R2 ;  /* 0x00000002000d7202 */ /* 0x000fce0000000f00 */
[----:B------:R-:W-:Y:S05]  /*1540*/  WARPSYNC.COLLECTIVE R15, `(.L_x_4064) ;  /* 0x000000000f087348 */ /* 0x000fea0003c00000 */
[----:B------:R0:W1:Y:S02]  /*1550*/  SHFL.BFLY P6, R14, R13, R12, R11 ;  /* 0x0c00000c0d0e7389 */ /* 0x00006400000c000b */
[----:B01----:R-:W-:Y:S05]  /*1560*/  ENDCOLLECTIVE ;  /* 0x000000000000791b */ /* 0x003fea0003800000 */
.L_x_4064:
[----:B------:R-:W-:Y:S01]  /*1570*/  HFMA2 R12, -RZ, RZ, 0, 5.9604644775390625e-08 ;  /* 0x00000001ff0c7431 */ /* 0x000fe200000001ff */
[----:B------:R-:W-:-:S04]  /*1580*/  FMNMX R3, R2, R14, !PT ;  /* 0x0000000e02037209 */ /* 0x000fc80007800000 */
[----:B------:R-:W-:-:S07]  /*1590*/  MOV R13, R3 ;  /* 0x00000003000d7202 */ /* 0x000fce0000000f00 */
[----:B------:R-:W-:Y:S05]  /*15a0*/  WARPSYNC.COLLECTIVE R15, `(.L_x_4065) ;  /* 0x000000000f087348 */ /* 0x000fea0003c00000 */
[----:B------:R0:W1:Y:S02]  /*15b0*/  SHFL.BFLY P6, R14, R13, R12, R11 ;  /* 0x0c00000c0d0e7389 */ /* 0x00006400000c000b */
[----:B01----:R-:W-:Y:S05]  /*15c0*/  ENDCOLLECTIVE ;  /* 0x000000000000791b */ /* 0x003fea0003800000 */
.L_x_4065:
[----:B------:R-:W-:-:S05]  /*15d0*/  FMNMX R6, R3, R14, !PT ;  /* 0x0000000e03067209 */ /* 0x000fca0007800000 */
[C---:B------:R-:W-:Y:S01]  /*15e0*/  FADD R0, -R6.reuse, R27 ;  /* 0x0000001b06007221 */ /* 0x040fe20000000100 */
[C---:B------:R-:W-:Y:S01]  /*15f0*/  FADD R14, -R6.reuse, R25 ;  /* 0x00000019060e7221 */ /* 0x040fe20000000100 */
[C---:B------:R-:W-:Y:S01]  /*1600*/  FADD R3, -R6.reuse, R8 ;  /* 0x0000000806037221 */ /* 0x040fe20000000100 */
[C---:B------:R-:W-:Y:S01]  /*1610*/  FADD R4, -R6.reuse, R4 ;  /* 0x0000000406047221 */ /* 0x040fe20000000100 */
[C---:B------:R-:W-:Y:S01]  /*1620*/  FADD R5, -R6.reuse, R5 ;  /* 0x0000000506057221 */ /* 0x040fe20000000100 */
[----:B------:R-:W-:Y:S01]  /*1630*/  FADD R6, -R6, R7 ;  /* 0x0000000706067221 */ /* 0x000fe20000000100 */
[----:B------:R-:W-:Y:S01]  /*1640*/  IMAD.MOV.U32 R7, RZ, RZ, 0x3bbb989d ;  /* 0x3bbb989dff077424 */ /* 0x000fe200078e00ff */
[----:B------:R-:W-:-:S03]  /*1650*/  MOV R8, 0x437c0000 ;  /* 0x437c000000087802 */ /* 0x000fc60000000f00 */
        /* <DEDUP_REMOVED lines=8> */
[C---:B------:R-:W-:Y:S01]  /*16e0*/  FADD R15, R11.reuse, -12583039 ;  /* 0xcb40007f0b0f7421 */ /* 0x040fe20000000000 */
[----:B------:R-:W-:-:S02]  /*16f0*/  IMAD.SHL.U32 R0, R11, 0x800000, RZ ;  /* 0x008000000b007824 */ /* 0x000fc400078e00ff */
[----:B------:R-:W-:Y:S01]  /*1700*/  FFMA.SAT R11, R3, R7, 0.5 ;  /* 0x3f000000030b7423 */ /* 0x000fe20000002007 */
[----:B------:R-:W0:Y:S01]  /*1710*/  MUFU.EX2 R13, R13 ;  /* 0x0000000d000d7308 */ /* 0x000e220000000800 */
[C---:B------:R-:W-:Y:S02]  /*1720*/  FFMA R15, R14.reuse, 1.4426950216293334961, -R15 ;  /* 0x3fb8aa3b0e0f7823 */ /* 0x040fe4000000080f */
[----:B------:R-:W-:Y:S02]  /*1730*/  FFMA.RM R11, R11, R8, 12582913 ;  /* 0x4b4000010b0b7423 */ /* 0x000fe40000004008 */
[----:B------:R-:W-:Y:S02]  /*1740*/  FFMA R15, R14, 1.925963033500011079e-08, R15 ;  /* 0x32a570600e0f7823 */ /* 0x000fe4000000000f */
[----:B------:R-:W-:-:S04]  /*1750*/  FADD R12, R11, -12583039 ;  /* 0xcb40007f0b0c7421 */ /* 0x000fc80000000000 */
[C---:B------:R-:W-:Y:S01]  /*1760*/  FFMA R12, R3.reuse, 1.4426950216293334961, -R12 ;  /* 0x3fb8aa3b030c7823 */ /* 0x040fe2000000080c */
[----:B------:R-:W1:Y:S03]  /*1770*/  MUFU.EX2 R15, R15 ;  /* 0x0000000f000f7308 */ /* 0x000e660000000800 */
[----:B------:R-:W-:Y:S01]  /*1780*/  FFMA R12, R3, 1.925963033500011079e-08, R12 ;  /* 0x32a57060030c7823 */ /* 0x000fe2000000000c */
[----:B------:R-:W-:Y:S01]  /*1790*/  SHF.L.U32 R3, R11, 0x17, RZ ;  /* 0x000000170b037819 */ /* 0x000fe200000006ff */
[----:B------:R-:W-:Y:S01]  /*17a0*/  FFMA.SAT R11, R4, R7, 0.5 ;  /* 0x3f000000040b7423 */ /* 0x000fe20000002007 */
[----:B0-----:R-:W-:-:S03]  /*17b0*/  FMUL R2, R2, R13 ;  /* 0x0000000d02027220 */ /* 0x001fc60000400000 */
[----:B------:R-:W-:Y:S01]  /*17c0*/  FFMA.RM R11, R11, R8, 12582913 ;  /* 0x4b4000010b0b7423 */ /* 0x000fe20000004008 */
[----:B------:R-:W0:Y:S03]  /*17d0*/  MUFU.EX2 R12, R12 ;  /* 0x0000000c000c7308 */ /* 0x000e260000000800 */
[----:B------:R-:W-:-:S04]  /*17e0*/  FADD R13, R11, -12583039 ;  /* 0xcb40007f0b0d7421 */ /* 0x000fc80000000000 */
[----:B------:R-:W-:Y:S01]  /*17f0*/  FFMA R13, R4, 1.4426950216293334961, -R13 ;  /* 0x3fb8aa3b040d7823 */ /* 0x000fe2000000080d */
[----:B-1----:R-:W-:Y:S01]  /*1800*/  FMUL R0, R0, R15 ;  /* 0x0000000f00007220 */ /* 0x002fe20000400000 */
[----:B------:R-:W-:Y:S02]  /*1810*/  MOV R15, 0xffffffff ;  /* 0xffffffff000f7802 */ /* 0x000fe40000000f00 */
[----:B------:R-:W-:Y:S01]  /*1820*/  FFMA R13, R4, 1.925963033500011079e-08, R13 ;  /* 0x32a57060040d7823 */ /* 0x000fe2000000000d */
[----:B------:R-:W-:Y:S01]  /*1830*/  SHF.L.U32 R4, R11, 0x17, RZ ;  /* 0x000000170b047819 */ /* 0x000fe200000006ff */
[-C--:B------:R-:W-:Y:S01]  /*1840*/  FFMA.SAT R11, R5, R7.reuse, 0.5 ;  /* 0x3f000000050b7423 */ /* 0x080fe20000002007 */
[----:B------:R-:W-:-:S03]  /*1850*/  FFMA.SAT R7, R6, R7, 0.5 ;  /* 0x3f00000006077423 */ /* 0x000fc60000002007 */
[----:B------:R-:W-:Y:S01]  /*1860*/  FFMA.RM R11, R11, R8, 12582913 ;  /* 0x4b4000010b0b7423 */ /* 0x000fe20000004008 */
        /* <DEDUP_REMOVED lines=8> */
[----:B------:R-:W-:Y:S02]  /*18f0*/  IMAD.SHL.U32 R5, R11, 0x800000, RZ ;  /* 0x008000000b057824 */ /* 0x000fe400078e00ff */
[----:B------:R-:W-:Y:S01]  /*1900*/  FFMA R7, R6, 1.925963033500011079e-08, R7 ;  /* 0x32a5706006077823 */ /* 0x000fe20000000007 */
[----:B------:R-:W-:Y:S02]  /*1910*/  FADD R11, RZ, R2 ;  /* 0x00000002ff0b7221 */ /* 0x000fe40000000000 */
[----:B------:R-:W1:Y:S02]  /*1920*/  MUFU.EX2 R8, R8 ;  /* 0x0000000800087308 */ /* 0x000e640000000800 */
[----:B------:R-:W-:Y:S01]  /*1930*/  FADD R6, R11, R0 ;  /* 0x000000000b067221 */ /* 0x000fe20000000000 */
[----:B0-----:R-:W-:-:S03]  /*1940*/  FMUL R4, R4, R13 ;  /* 0x0000000d04047220 */ /* 0x001fc60000400000 */
[----:B------:R-:W-:Y:S01]  /*1950*/  FADD R11, R6, R3 ;  /* 0x00000003060b7221 */ /* 0x000fe20000000000 */
[----:B------:R-:W-:Y:S01]  /*1960*/  SHF.L.U32 R6, R12, 0x17, RZ ;  /* 0x000000170c067819 */ /* 0x000fe200000006ff */
[----:B------:R-:W-:Y:S01]  /*1970*/  HFMA2 R12, -RZ, RZ, 0, 9.5367431640625e-07 ;  /* 0x00000010ff0c7431 */ /* 0x000fe200000001ff */
[----:B------:R-:W0:Y:S01]  /*1980*/  MUFU.EX2 R7, R7 ;  /* 0x0000000700077308 */ /* 0x000e220000000800 */
[----:B-1----:R-:W-:Y:S01]  /*1990*/  FMUL R5, R5, R8 ;  /* 0x0000000805057220 */ /* 0x002fe20000400000 */
[----:B------:R-:W-:Y:S01]  /*19a0*/  FADD R8, R11, R4 ;  /* 0x000000040b087221 */ /* 0x000fe20000000000 */
[----:B------:R-:W-:-:S03]  /*19b0*/  IMAD.MOV.U32 R11, RZ, RZ, 0x1f ;  /* 0x0000001fff0b7424 */ /* 0x000fc600078e00ff */
[----:B------:R-:W-:Y:S01]  /*19c0*/  FADD R13, R8, R5 ;  /* 0x00000005080d7221 */ /* 0x000fe20000000000 */
[----:B0-----:R-:W-:-:S04]  /*19d0*/  FMUL R6, R6, R7 ;  /* 0x0000000706067220 */ /* 0x001fc80000400000 */
[----:B------:R-:W-:-:S07]  /*19e0*/  FADD R13, R13, R6 ;  /* 0x000000060d0d7221 */ /* 0x000fce0000000000 */
[----:B------:R-:W-:Y:S05]  /*19f0*/  WARPSYNC.COLLECTIVE R15, `(.L_x_4066) ;  /* 0x000000000f087348 */ /* 0x000fea0003c00000 */
[----:B------:R0:W1:Y:S02]  /*1a00*/  SHFL.BFLY P6, R14, R13, R12, R11 ;  /* 0x0c00000c0d0e7389 */ /* 0x00006400000c000b */
[----:B01----:R-:W-:Y:S05]  /*1a10*/  ENDCOLLECTIVE ;  /* 0x000000000000791b */ /* 0x003fea0003800000 */
.L_x_4066:
[----:B------:R-:W-:Y:S02]  /*1a20*/  IMAD.MOV.U32 R12, RZ, RZ, 0x8 ;  /* 0x00000008ff0c7424 */ /* 0x000fe400078e00ff */
[----:B------:R-:W-:-:S05]  /*1a30*/  FADD R7, R13, R14 ;  /* 0x0000000e0d077221 */ /* 0x000fca0000000000 */
[----:B------:R-:W-:-:S07]  /*1a40*/  MOV R13, R7 ;  /* 0x00000007000d7202 */ /* 0x000fce0000000f00 */
[----:B------:R-:W-:Y:S05]  /*1a50*/  WARPSYNC.COLLECTIVE R15, `(.L_x_4067) ;  /* 0x000000000f087348 */ /* 0x000fea0003c00000 */
[----:B------:R0:W1:Y:S02]  /*1a60*/  SHFL.BFLY P6, R14, R13, R12, R11 ;  /* 0x0c00000c0d0e7389 */ /* 0x00006400000c000b */
[----:B01----:R-:W-:Y:S05]  /*1a70*/  ENDCOLLECTIVE ;  /* 0x000000000000791b */ /* 0x003fea0003800000 */
.L_x_4067:
[----:B------:R-:W-:Y:S02]  /*1a80*/  HFMA2 R12, -RZ, RZ, 0, 2.384185791015625e-07 ;  /* 0x00000004ff0c7431 */ /* 0x000fe400000001ff */
[----:B------:R-:W-:-:S05]  /*1a90*/  FADD R8, R7, R14 ;  /* 0x0000000e07087221 */ /* 0x000fca0000000000 */
[----:B------:R-:W-:-:S07]  /*1aa0*/  MOV R13, R8 ;  /* 0x00000008000d7202 */ /* 0x000fce0000000f00 */
[----:B------:R-:W-:Y:S05]  /*1ab0*/  WARPSYNC.COLLECTIVE R15, `(.L_x_4068) ;  /* 0x000000000f087348 */ /* 0x000fea0003c00000 */
[----:B------:R0:W1:Y:S02]  /*1ac0*/  SHFL.BFLY P6, R14, R13, R12, R11 ;  /* 0x0c00000c0d0e7389 */ /* 0x00006400000c000b */
[----:B01----:R-:W-:Y:S05]  /*1ad0*/  ENDCOLLECTIVE ;  /* 0x000000000000791b */ /* 0x003fea0003800000 */
.L_x_4068:
[----:B------:R-:W-:Y:S01]  /*1ae0*/  MOV R12, 0x2 ;  /* 0x00000002000c7802 */ /* 0x000fe20000000f00 */
[----:B------:R-:W-:-:S04]  /*1af0*/  FADD R25, R8, R14 ;  /* 0x0000000e08197221 */ /* 0x000fc80000000000 */
[----:B------:R-:W-:-:S07]  /*1b00*/  IMAD.MOV.U32 R13, RZ, RZ, R25 ;  /* 0x000000ffff0d7224 */ /* 0x000fce00078e0019 */
[----:B------:R-:W-:Y:S05]  /*1b10*/  WARPSYNC.COLLECTIVE R15, `(.L_x_4069) ;  /* 0x000000000f087348 */ /* 0x000fea0003c00000 */
[----:B------:R0:W1:Y:S02]  /*1b20*/  SHFL.BFLY P6, R14, R13, R12, R11 ;  /* 0x0c00000c0d0e7389 */ /* 0x00006400000c000b */
[----:B01----:R-:W-:Y:S05]  /*1b30*/  ENDCOLLECTIVE ;  /* 0x000000000000791b */ /* 0x003fea0003800000 */
.L_x_4069:
[----:B------:R-:W-:Y:S02]  /*1b40*/  IMAD.MOV.U32 R12, RZ, RZ, 0x1 ;  /* 0x00000001ff0c7424 */ /* 0x000fe400078e00ff */
[----:B------:R-:W-:-:S05]  /*1b50*/  FADD R26, R25, R14 ;  /* 0x0000000e191a7221 */ /* 0x000fca0000000000 */
[----:B------:R-:W-:-:S07]  /*1b60*/  MOV R13, R26 ;  /* 0x0000001a000d7202 */ /* 0x000fce0000000f00 */
[----:B------:R-:W-:Y:S05]  /*1b70*/  WARPSYNC.COLLECTIVE R15, `(.L_x_4070) ;  /* 0x000000000f087348 */ /* 0x000fea0003c00000 */
[----:B------:R0:W1:Y:S02]  /*1b80*/  SHFL.BFLY P6, R14, R13, R12, R11 ;  /* 0x0c00000c0d0e7389 */ /* 0x00006400000c000b */
[----:B01----:R-:W-:Y:S05]  /*1b90*/  ENDCOLLECTIVE ;  /* 0x000000000000791b */ /* 0x003fea0003800000 */
.L_x_4070:
[----:B------:R-:W-:Y:S05]  /*1ba0*/  BRA `(.L_x_4071) ;  /* 0xffffffec00f47947 */ /* 0x000fea000383ffff */
        .weak           $__internal_62_$__cuda_sm3x_div_rn_noftz_f32_slowpath
        .type           $__internal_62_$__cuda_sm3x_div_rn_noftz_f32_slowpath,@function
        .size           $__internal_62_$__cuda_sm3x_div_rn_noftz_f32_slowpath,(.L_x_25514 - $__internal_62_$__cuda_sm3x_div_rn_noftz_f32_slowpath)
$__internal_62_$__cuda_sm3x_div_rn_noftz_f32_slowpath:
        /* <DEDUP_REMOVED lines=35> */
.L_x_4073:
        /* <DEDUP_REMOVED lines=51> */
.L_x_4080:
[----:B------:R-:W-:-:S04]  /*2110*/  LOP3.LUT R2, R2, 0x80000000, RZ, 0xc0, !PT ;  /* 0x8000000002027812 */ /* 0x000fc800078ec0ff */
[----:B------:R-:W-:Y:S01]  /*2120*/  LOP3.LUT R2, R2, 0x7f800000, RZ, 0xfc, !PT ;  /* 0x7f80000002027812 */ /* 0x000fe200078efcff */
[----:B------:R-:W-:Y:S06]  /*2130*/  BRA `(.L_x_4081) ;  /* 0x0000000000047947 */ /* 0x000fec0003800000 */
.L_x_4079:
[----:B------:R-:W-:-:S07]  /*2140*/  LEA R2, R28, R2, 0x17 ;  /* 0x000000021c027211 */ /* 0x000fce00078eb8ff */
.L_x_4081:
[----:B------:R-:W-:Y:S05]  /*2150*/  BSYNC.RECONVERGENT B3 ;  /* 0x0000000000037941 */ /* 0x000fea0003800200 */
.L_x_4078:
[----:B------:R-:W-:Y:S05]  /*2160*/  BRA `(.L_x_4082) ;  /* 0x0000000000207947 */ /* 0x000fea0003800000 */
.L_x_4077:
[----:B------:R-:W-:-:S04]  /*2170*/  LOP3.LUT R2, R25, 0x80000000, R2, 0x48, !PT ;  /* 0x8000000019027812 */ /* 0x000fc800078e4802 */
[----:B------:R-:W-:Y:S01]  /*2180*/  LOP3.LUT R2, R2, 0x7f800000, RZ, 0xfc, !PT ;  /* 0x7f80000002027812 */ /* 0x000fe200078efcff */
[----:B------:R-:W-:Y:S06]  /*2190*/  BRA `(.L_x_4082) ;  /* 0x0000000000147947 */ /* 0x000fec0003800000 */
.L_x_4076:
[----:B------:R-:W-:Y:S01]  /*21a0*/  LOP3.LUT R2, R25, 0x80000000, R2, 0x48, !PT ;  /* 0x8000000019027812 */ /* 0x000fe200078e4802 */
[----:B------:R-:W-:Y:S06]  /*21b0*/  BRA `(.L_x_4082) ;  /* 0x00000000000c7947 */ /* 0x000fec0003800000 */
.L_x_4075:
[----:B------:R-:W0:Y:S01]  /*21c0*/  MUFU.RSQ R2, -QNAN ;  /* 0xffc0000000027908 */ /* 0x000e220000001400 */
[----:B------:R-:W-:Y:S05]  /*21d0*/  BRA `(.L_x_4082) ;  /* 0x0000000000047947 */ /* 0x000fea0003800000 */
.L_x_4074:
[----:B------:R-:W-:-:S07]  /*21e0*/  FADD.FTZ R2, R2, R7 ;  /* 0x0000000702027221 */ /* 0x000fce0000010000 */
.L_x_4082:
[----:B------:R-:W-:Y:S05]  /*21f0*/  BSYNC.RECONVERGENT B2 ;  /* 0x0000000000027941 */ /* 0x000fea0003800200 */
.L_x_4072:
[----:B------:R-:W-:-:S04]  /*2200*/  HFMA2 R13, -RZ, RZ, 0, 0 ;  /* 0x00000000ff0d7431 */ /* 0x000fc800000001ff */
[----:B0-----:R-:W-:Y:S05]  /*2210*/  RET.REL.NODEC R12 `(_Z15SoftmaxWarpImplI10DirectLoadI13__nv_bfloat16fE11DirectStoreIfS1_EfLi1ELi6ELi32ELi1ELb1EL9Algorithm0EEvT_T0_ll) ;  /* 0xffffffdc0c787950 */ /* 0x001fea0003c3ffff */
.L_x_4083:
        /* <DEDUP_REMOVED lines=14> */
.L_x_25514:


//--------------------- .text._Z15SoftmaxWarpImplI10DirectLoadI13__nv_bfloat16fE11DirectStoreIfS1_EfLi1ELi6ELi32ELi1ELb0EL9Algorithm0EEvT_T0_ll --------------------------
	.section	.text._Z15SoftmaxWarpImplI10DirectLoadI13__nv_bfloat16fE11DirectStoreIfS1_EfLi1ELi6ELi32ELi1ELb0EL9Algorithm0EEvT_T0_ll,"ax",@progbits
	.align	128
        .global         _Z15SoftmaxWarpImplI10DirectLoadI13__nv_bfloat16fE11DirectStoreIfS1_EfLi1ELi6ELi32ELi1ELb0EL9Algorithm0EEvT_T0_ll
        .type           _Z15SoftmaxWarpImplI10DirectLoadI13__nv_bfloat16fE11DirectStoreIfS1_EfLi1ELi6ELi32ELi1ELb0EL9Algorithm0EEvT_T0_ll,@function
        .size           _Z15SoftmaxWarpImplI10DirectLoadI13__nv_bfloat16fE11DirectStoreIfS1_EfLi1ELi6ELi32ELi1ELb0EL9Algorithm0EEvT_T0_ll,(.L_x_25515 - _Z15SoftmaxWarpImplI10DirectLoadI13__nv_bfloat16fE11DirectStoreIfS1_EfLi1ELi6ELi32ELi1ELb0EL9Algorithm0EEvT_T0_ll)
        .other          _Z15SoftmaxWarpImplI10DirectLoadI13__nv_bfloat16fE11DirectStoreIfS1_EfLi1ELi6ELi32ELi1ELb0EL9Algorithm0EEvT_T0_ll,@"STO_CUDA_ENTRY STV_DEFAULT"
_Z15SoftmaxWarpImplI10DirectLoadI13__nv_bfloat16fE11DirectStoreIfS1_EfLi1ELi6ELi32ELi1ELb0EL9Algorithm0EEvT_T0_ll:
.text._Z15SoftmaxWarpImplI10DirectLoadI13__nv_bfloat16fE11DirectStoreIfS1_EfLi1ELi6ELi32ELi1ELb0EL9Algorithm0EEvT_T0_ll:
        /* <DEDUP_REMOVED lines=24> */
.L_x_4084:
        /* <DEDUP_REMOVED lines=13> */
.L_x_4098:
[----:B------:R-:W-:Y:S02]  /*0250*/  HFMA2 R19, -RZ, RZ, 0, 0 ;  /* 0x00000000ff137431 */ /* 0x000fe400000001ff */
[----:B---3--:R-:W-:Y:S01]  /*0260*/  IMAD R3, R7, UR38, RZ ;  /* 0x0000002607037c24 */ /* 0x008fe2000f8e02ff */
[----:B--2---:R-:W-:Y:S02]  /*0270*/  R2UR UR4, R8 ;  /* 0x00000000080472ca */ /* 0x004fe400000e0000 */
[C---:B------:R-:W-:Y:S01]  /*0280*/  R2UR UR5, R9.reuse ;  /* 0x00000000090572ca */ /* 0x040fe200000e0000 */
[----:B------:R-:W-:Y:S01]  /*0290*/  IMAD R3, R16, UR39, R3 ;  /* 0x0000002710037c24 */ /* 0x000fe2000f8e0203 */
[----:B------:R-:W-:Y:S02]  /*02a0*/  R2UR UR6, R8 ;  /* 0x00000000080672ca */ /* 0x000fe400000e0000 */
[----:B------:R-:W-:Y:S01]  /*02b0*/  R2UR UR7, R9 ;  /* 0x00000000090772ca */ /* 0x000fe200000e0000 */
[----:B-1----:R-:W-:Y:S01]  /*02c0*/  IMAD.WIDE.U32 R4, R16, UR38, R18 ;  /* 0x0000002610047c25 */ /* 0x002fe2000f8e0012 */
        /* <DEDUP_REMOVED lines=10> */
[----:B------:R-:W-:Y:S02]  /*0370*/  R2UR UR14, R8 ;  /* 0x00000000080e72ca */ /* 0x000fe400000e0000 */
[----:B------:R-:W-:Y:S01]  /*0380*/  R2UR UR15, R9 ;  /* 0x00000000090f72ca */ /* 0x000fe200000e0000 */
[----:B------:R-:W3:Y:S04]  /*0390*/  LDG.E.U16 R4, desc[UR6][R2.64+0x40] ;  /* 0x0000400602047981 */ /* 0x000ee8000c1e1500 */
[----:B------:R-:W4:Y:S04]  /*03a0*/  LDG.E.U16 R6, desc[UR8][R2.64+0x80] ;  /* 0x0000800802067981 */ /* 0x000f28000c1e1500 */
[----:B------:R-:W5:Y:S04]  /*03b0*/  LDG.E.U16 R10, desc[UR10][R2.64+0xc0] ;  /* 0x0000c00a020a7981 */ /* 0x000f68000c1e1500 */
[----:B------:R-:W5:Y:S04]  /*03c0*/  LDG.E.U16 R5, desc[UR12][R2.64+0x100] ;  /* 0x0001000c02057981 */ /* 0x000f68000c1e1500 */
[----:B------:R-:W5:Y:S01]  /*03d0*/  LDG.E.U16 R20, desc[UR14][R2.64+0x140] ;  /* 0x0001400e02147981 */ /* 0x000f62000c1e1500 */
[----:B------:R-:W-:Y:S01]  /*03e0*/  UMOV UR4, 0xffffffff ;  /* 0xffffffff00047882 */ /* 0x000fe20000000000 */
[----:B--2---:R-:W-:Y:S01]  /*03f0*/  IMAD.U32 R21, R21, 0x10000, RZ ;  /* 0x0001000015157824 */ /* 0x004fe200078e00ff */
[----:B---3--:R-:W-:-:S02]  /*0400*/  SHF.L.U32 R4, R4, 0x10, RZ ;  /* 0x0000001004047819 */ /* 0x008fc400000006ff */
[----:B----4-:R-:W-:Y:S02]  /*0410*/  SHF.L.U32 R6, R6, 0x10, RZ ;  /* 0x0000001006067819 */ /* 0x010fe400000006ff */
[----:B------:R-:W-:Y:S02]  /*0420*/  FMNMX3 R11, R21, -INF , R4, !PT ;  /* 0xff800000150b7876 */ /* 0x000fe40007800004 */
[----:B-----5:R-:W-:Y:S01]  /*0430*/  SHF.L.U32 R10, R10, 0x10, RZ ;  /* 0x000000100a0a7819 */ /* 0x020fe200000006ff */
[----:B------:R-:W-:-:S03]  /*0440*/  IMAD.U32 R5, R5, 0x10000, RZ ;  /* 0x0001000005057824 */ /* 0x000fc600078e00ff */
        /* <DEDUP_REMOVED lines=20> */
[-C--:B------:R-:W-:Y:S01]  /*0590*/  FFMA.SAT R13, R14, R11.reuse, 0.5 ;  /* 0x3f0000000e0d7423 */ /* 0x080fe2000000200b */
[-C--:B------:R-:W-:Y:S01]  /*05a0*/  FFMA.SAT R19, R22, R11.reuse, 0.5 ;  /* 0x3f00000016137423 */ /* 0x080fe2000000200b */
[----:B------:R-:W-:Y:S02]  /*05b0*/  FFMA.SAT R3, R4, R11, 0.5 ;  /* 0x3f00000004037423 */ /* 0x000fe4000000200b */
[-C--:B------:R-:W-:Y:S01]  /*05c0*/  FFMA.RM R0, R13, R12.reuse, 12582913 ;  /* 0x4b4000010d007423 */ /* 0x080fe2000000400c */
[-C--:B------:R-:W-:Y:S01]  /*05d0*/  FFMA.RM R2, R19, R12.reuse, 12582913 ;  /* 0x4b40000113027423 */ /* 0x080fe2000000400c */
[----:B------:R-:W-:-:S02]  /*05e0*/  FFMA.RM R3, R3, R12, 12582913 ;  /* 0x4b40000103037423 */ /* 0x000fc4000000400c */
[----:B------:R-:W-:Y:S01]  /*05f0*/  FADD R13, R0, -12583039 ;  /* 0xcb40007f000d7421 */ /* 0x000fe20000000000 */
[C---:B------:R-:W-:Y:S01]  /*0600*/  FADD R19, R2.reuse, -12583039 ;  /* 0xcb40007f02137421 */ /* 0x040fe20000000000 */
[----:B------:R-:W-:Y:S02]  /*0610*/  SHF.L.U32 R2, R2, 0x17, RZ ;  /* 0x0000001702027819 */ /* 0x000fe400000006ff */
[----:B------:R-:W-:Y:S01]  /*0620*/  FFMA R13, R14, 1.4426950216293334961, -R13 ;  /* 0x3fb8aa3b0e0d7823 */ /* 0x000fe2000000080d */
[----:B------:R-:W-:-:S03]  /*0630*/  FFMA R19, R22, 1.4426950216293334961, -R19 ;  /* 0x3fb8aa3b16137823 */ /* 0x000fc60000000813 */
[----:B------:R-:W-:Y:S01]  /*0640*/  FFMA R6, R14, 1.925963033500011079e-08, R13 ;  /* 0x32a570600e067823 */ /* 0x000fe2000000000d */
[----:B------:R-:W-:Y:S01]  /*0650*/  FADD R14, R10, -R15 ;  /* 0x8000000f0a0e7221 */ /* 0x000fe20000000000 */
[----:B------:R-:W-:Y:S01]  /*0660*/  FADD R13, R3, -12583039 ;  /* 0xcb40007f030d7421 */ /* 0x000fe20000000000 */
[----:B------:R-:W-:Y:S01]  /*0670*/  FFMA R19, R22, 1.925963033500011079e-08, R19 ;  /* 0x32a5706016137823 */ /* 0x000fe20000000013 */
[----:B------:R-:W-:Y:S01]  /*0680*/  FADD R22, R5, -R15 ;  /* 0x8000000f05167221 */ /* 0x000fe20000000000 */
[-C--:B------:R-:W-:Y:S01]  /*0690*/  FFMA.SAT R21, R14, R11.reuse, 0.5 ;  /* 0x3f0000000e157423 */ /* 0x080fe2000000200b */
[----:B------:R-:W-:Y:S01]  /*06a0*/  FFMA R13, R4, 1.4426950216293334961, -R13 ;  /* 0x3fb8aa3b040d7823 */ /* 0x000fe2000000080d */
[----:B------:R-:W1:Y:S01]  /*06b0*/  MUFU.EX2 R6, R6 ;  /* 0x0000000600067308 */ /* 0x000e620000000800 */
[-C--:B------:R-:W-:Y:S01]  /*06c0*/  FFMA.SAT R23, R22, R11.reuse, 0.5 ;  /* 0x3f00000016177423 */ /* 0x080fe2000000200b */
[-C--:B------:R-:W-:Y:S01]  /*06d0*/  FFMA.RM R10, R21, R12.reuse, 12582913 ;  /* 0x4b400001150a7423 */ /* 0x080fe2000000400c */
[----:B------:R-:W-:Y:S01]  /*06e0*/  FFMA R4, R4, 1.925963033500011079e-08, R13 ;  /* 0x32a5706004047823 */ /* 0x000fe2000000000d */
[----:B------:R-:W-:Y:S01]  /*06f0*/  SHF.L.U32 R3, R3, 0x17, RZ ;  /* 0x0000001703037819 */ /* 0x000fe200000006ff */
[-C--:B------:R-:W-:Y:S01]  /*0700*/  FFMA.RM R13, R23, R12.reuse, 12582913 ;  /* 0x4b400001170d7423 */ /* 0x080fe2000000400c */
[----:B------:R-:W-:Y:S01]  /*0710*/  FADD R21, R10, -12583039 ;  /* 0xcb40007f0a157421 */ /* 0x000fe20000000000 */
[----:B------:R-:W-:Y:S01]  /*0720*/  FFMA.SAT R23, R20, R11, 0.5 ;  /* 0x3f00000014177423 */ /* 0x000fe2000000200b */
[----:B------:R2:W3:Y:S01]  /*0730*/  MUFU.EX2 R5, R19 ;  /* 0x0000001300057308 */ /* 0x0004e20000000800 */
[----:B------:R-:W-:Y:S01]  /*0740*/  FADD R15, R13, -12583039 ;  /* 0xcb40007f0d0f7421 */ /* 0x000fe20000000000 */
[----:B------:R-:W-:Y:S01]  /*0750*/  FFMA R21, R14, 1.4426950216293334961, -R21 ;  /* 0x3fb8aa3b0e157823 */ /* 0x000fe20000000815 */
[----:B------:R-:W-:Y:S01]  /*0760*/  FFMA.RM R12, R23, R12, 12582913 ;  /* 0x4b400001170c7423 */ /* 0x000fe2000000400c */
[----:B------:R-:W-:Y:S01]  /*0770*/  SHF.L.U32 R10, R10, 0x17, RZ ;  /* 0x000000170a0a7819 */ /* 0x000fe200000006ff */
[----:B------:R-:W-:Y:S01]  /*0780*/  FFMA R15, R22, 1.4426950216293334961, -R15 ;  /* 0x3fb8aa3b160f7823 */ /* 0x000fe2000000080f */
[----:B------:R-:W-:Y:S01]  /*0790*/  FFMA R11, R14, 1.925963033500011079e-08, R21 ;  /* 0x32a570600e0b7823 */ /* 0x000fe20000000015 */
[----:B------:R-:W-:Y:S01]  /*07a0*/  IMAD.SHL.U32 R13, R13, 0x800000, RZ ;  /* 0x008000000d0d7824 */ /* 0x000fe200078e00ff */
[----:B------:R-:W4:Y:S01]  /*07b0*/  MUFU.EX2 R4, R4 ;  /* 0x0000000400047308 */ /* 0x000f220000000800 */
[----:B--2---:R-:W-:Y:S01]  /*07c0*/  FADD R19, R12, -12583039 ;  /* 0xcb40007f0c137421 */ /* 0x004fe20000000000 */
[----:B------:R-:W-:Y:S01]  /*07d0*/  FFMA R14, R22, 1.925963033500011079e-08, R15 ;  /* 0x32a57060160e7823 */ /* 0x000fe2000000000f */
[----:B------:R-:W-:Y:S01]  /*07e0*/  IMAD.SHL.U32 R15, R0, 0x800000, RZ ;  /* 0x00800000000f7824 */ /* 0x000fe200078e00ff */
[----:B------:R-:W-:Y:S01]  /*07f0*/  SHF.L.U32 R12, R12, 0x17, RZ ;  /* 0x000000170c0c7819 */ /* 0x000fe200000006ff */
[----:B------:R-:W-:-:S02]  /*0800*/  FFMA R19, R20, 1.4426950216293334961, -R19 ;  /* 0x3fb8aa3b14137823 */ /* 0x000fc40000000813 */
[----:B-1----:R-:W-:Y:S01]  /*0810*/  FMUL R6, R15, R6 ;  /* 0x000000060f067220 */ /* 0x002fe20000400000 */
[----:B------:R-:W1:Y:S01]  /*0820*/  MUFU.EX2 R11, R11 ;  /* 0x0000000b000b7308 */ /* 0x000e620000000800 */
[----:B------:R-:W-:Y:S01]  /*0830*/  FFMA R19, R20, 1.925963033500011079e-08, R19 ;  /* 0x32a5706014137823 */ /* 0x000fe20000000013 */
[----:B---3--:R-:W-:Y:S01]  /*0840*/  FMUL R5, R2, R5 ;  /* 0x0000000502057220 */ /* 0x008fe20000400000 */
[----:B------:R-:W-:-:S04]  /*0850*/  FADD R0, RZ, R6 ;  /* 0x00000006ff007221 */ /* 0x000fc80000000000 */
[----:B------:R-:W-:Y:S01]  /*0860*/  FADD R15, R0, R5 ;  /* 0x00000005000f7221 */ /* 0x000fe20000000000 */
[----:B------:R-:W2:Y:S01]  /*0870*/  MUFU.EX2 R14, R14 ;  /* 0x0000000e000e7308 */ /* 0x000ea20000000800 */
[----:B----4-:R-:W-:-:S04]  /*0880*/  FMUL R4, R3, R4 ;  /* 0x0000000403047220 */ /* 0x010fc80000400000 */
[----:B------:R-:W-:-:S03]  /*0890*/  FADD R0, R15, R4 ;  /* 0x000000040f007221 */ /* 0x000fc60000000000 */
[----:B------:R-:W3:Y:S01]  /*08a0*/  MUFU.EX2 R19, R19 ;  /* 0x0000001300137308 */ /* 0x000ee20000000800 */
[----:B-1----:R-:W-:-:S04]  /*08b0*/  FMUL R3, R10, R11 ;  /* 0x0000000b0a037220 */ /* 0x002fc80000400000 */
[----:B------:R-:W-:Y:S01]  /*08c0*/  FADD R11, R0, R3 ;  /* 0x00000003000b7221 */ /* 0x000fe20000000000 */
[----:B--2---:R-:W-:-:S04]  /*08d0*/  FMUL R2, R13, R14 ;  /* 0x0000000e0d027220 */ /* 0x004fc80000400000 */
[----:B------:R-:W-:Y:S01]  /*08e0*/  FADD R11, R11, R2 ;  /* 0x000000020b0b7221 */ /* 0x000fe20000000000 */
[----:B---3--:R-:W-:-:S04]  /*08f0*/  FMUL R0, R12, R19 ;  /* 0x000000130c007220 */ /* 0x008fc80000400000 */
        /* <DEDUP_REMOVED lines=10> */
.L_x_4110:
        /* <DEDUP_REMOVED lines=12> */
[----:B0-----:R-:W-:Y:S05]  /*0a60*/  CALL.REL.NOINC `($__internal_63_$__cuda_sm3x_div_rn_noftz_f32_slowpath) ;  /* 0x0000000c00c47944 */ /* 0x001fea0003c00000 */
[----:B------:R-:W-:-:S07]  /*0a70*/  MOV R12, R6 ;  /* 0x00000006000c7202 */ /* 0x000fce0000000f00 */
.L_x_4087:
[----:B------:R-:W-:Y:S05]  /*0a80*/  BSYNC.RECONVERGENT B0 ;  /* 0x0000000000007941 */ /* 0x000fea0003800200 */
.L_x_4086:
        /* <DEDUP_REMOVED lines=12> */
[----:B0-----:R-:W-:Y:S05]  /*0b50*/  CALL.REL.NOINC `($__internal_63_$__cuda_sm3x_div_rn_noftz_f32_slowpath) ;  /* 0x0000000c00887944 */ /* 0x001fea0003c00000 */
[----:B------:R-:W-:-:S07]  /*0b60*/  MOV R13, R6 ;  /* 0x00000006000d7202 */ /* 0x000fce0000000f00 */
.L_x_4089:
[----:B------:R-:W-:Y:S05]  /*0b70*/  BSYNC.RECONVERGENT B0 ;  /* 0x0000000000007941 */ /* 0x000fea0003800200 */
.L_x_4088:
        /* <DEDUP_REMOVED lines=12> */
[----:B0-----:R-:W-:Y:S05]  /*0c40*/  CALL.REL.NOINC `($__internal_63_$__cuda_sm3x_div_rn_noftz_f32_slowpath) ;  /* 0x0000000c004c7944 */ /* 0x001fea0003c00000 */
[----:B------:R-:W-:-:S07]  /*0c50*/  MOV R5, R6 ;  /* 0x0000000600057202 */ /* 0x000fce0000000f00 */
.L_x_4091:
[----:B------:R-:W-:Y:S05]  /*0c60*/  BSYNC.RECONVERGENT B0 ;  /* 0x0000000000007941 */ /* 0x000fea0003800200 */
.L_x_4090:
        /* <DEDUP_REMOVED lines=12> */
[----:B0-----:R-:W-:Y:S05]  /*0d30*/  CALL.REL.NOINC `($__internal_63_$__cuda_sm3x_div_rn_noftz_f32_slowpath) ;  /* 0x0000000c00107944 */ /* 0x001fea0003c00000 */
[----:B------:R-:W-:-:S07]  /*0d40*/  IMAD.MOV.U32 R4, RZ, RZ, R6 ;  /* 0x000000ffff047224 */ /* 0x000fce00078e0006 */
.L_x_4093:
[----:B------:R-:W-:Y:S05]  /*0d50*/  BSYNC.RECONVERGENT B0 ;  /* 0x0000000000007941 */ /* 0x000fea0003800200 */
.L_x_4092:
        /* <DEDUP_REMOVED lines=13> */
[----:B------:R-:W-:-:S07]  /*0e30*/  MOV R3, R6 ;  /* 0x0000000600037202 */ /* 0x000fce0000000f00 */
.L_x_4095:
[----:B------:R-:W-:Y:S05]  /*0e40*/  BSYNC.RECONVERGENT B0 ;  /* 0x0000000000007941 */ /* 0x000fea0003800200 */
.L_x_4094:
        /* <DEDUP_REMOVED lines=14> */
.L_x_4097:
[----:B------:R-:W-:Y:S05]  /*0f30*/  BSYNC.RECONVERGENT B0 ;  /* 0x0000000000007941 */ /* 0x000fea0003800200 */
.L_x_4096:
        /* <DEDUP_REMOVED lines=9> */
[----:B------:R-:W-:Y:S01]  /*0fd0*/  R2UR UR9, R9 ;  /* 0x00000000090972ca */ /* 0x000fe200000e0000 */
[----:B------:R-:W-:Y:S01]  /*0fe0*/  IMAD.IADD R11, R15, 0x1, R11 ;  /* 0x000000010f0b7824 */ /* 0x000fe200078e020b */
[----:B------:R-:W-:Y:S02]  /*0ff0*/  LEA R10, P0, R14, UR40, 0x1 ;  /* 0x000000280e0a7c11 */ /* 0x000fe4000f8008ff */
        /* <DEDUP_REMOVED lines=10> */
[----:B------:R-:W-:Y:S02]  /*10a0*/  ISETP.GE.AND.EX P0, PT, R7, UR45, PT, P0 ;  /* 0x0000002d07007c0c */ /* 0x000fe4000bf06300 */
[----:B------:R-:W-:Y:S02]  /*10b0*/  F2FP.BF16.F32.PACK_AB R12, R13, R12 ;  /* 0x0000000c0d0c723e */ /* 0x000fe400000010ff */
[----:B------:R-:W-:Y:S02]  /*10c0*/  F2FP.BF16.F32.PACK_AB R4, R4, R5 ;  /* 0x000000050404723e */ /* 0x000fe400000010ff */
[----:B------:R-:W-:Y:S01]  /*10d0*/  F2FP.BF16.F32.PACK_AB R2, R2, R3 ;  /* 0x000000030202723e */ /* 0x000fe200000010ff */
[----:B------:R3:W-:Y:S01]  /*10e0*/  STG.E.U16 desc[UR4][R10.64], R12 ;  /* 0x0000000c0a007986 */ /* 0x0007e2000c101504 */
[----:B------:R-:W-:Y:S02]  /*10f0*/  PRMT R5, R12, 0x7632, R5 ;  /* 0x000076320c057816 */ /* 0x000fe40000000005 */
[----:B------:R-:W-:Y:S01]  /*1100*/  PRMT R0, R4, 0x7632, R0 ;  /* 0x0000763204007816 */ /* 0x000fe20000000000 */
[----:B------:R3:W-:Y:S01]  /*1110*/  STG.E.U16 desc[UR8][R10.64+0x80], R4 ;  /* 0x000080040a007986 */ /* 0x0007e2000c101508 */
[----:B------:R-:W-:-:S03]  /*1120*/  PRMT R3, R2, 0x7632, R3 ;  /* 0x0000763202037816 */ /* 0x000fc60000000003 */
[----:B------:R3:W-:Y:S04]  /*1130*/  STG.E.U16 desc[UR6][R10.64+0x40], R5 ;  /* 0x000040050a007986 */ /* 0x0007e8000c101506 */
[----:B------:R3:W-:Y:S04]  /*1140*/  STG.E.U16 desc[UR10][R10.64+0xc0], R0 ;  /* 0x0000c0000a007986 */ /* 0x0007e8000c10150a */
[----:B------:R3:W-:Y:S04]  /*1150*/  STG.E.U16 desc[UR12][R10.64+0x100], R2 ;  /* 0x000100020a007986 */ /* 0x0007e8000c10150c */
[----:B------:R3:W-:Y:S01]  /*1160*/  STG.E.U16 desc[UR14][R10.64+0x140], R3 ;  /* 0x000140030a007986 */ /* 0x0007e2000c10150e */
[----:B------:R-:W-:Y:S05]  /*1170*/  @!P0 BRA `(.L_x_4098) ;  /* 0xfffffff000348947 */ /* 0x000fea000383ffff */
[----:B------:R-:W-:Y:S05]  /*1180*/  EXIT ;  /* 0x000000000000794d */ /* 0x000fea0003800000 */
.L_x_4085:
[----:B------:R-:W-:Y:S01]  /*1190*/  BSSY B0, `(.L_x_4099) ;  /* 0x0000007000007945 */ /* 0x000fe20003800000 */
[----:B------:R-:W-:Y:S02]  /*11a0*/  MOV R12, 0x10 ;  /* 0x00000010000c7802 */ /* 0x000fe40000000f00 */
[----:B------:R-:W-:Y:S02]  /*11b0*/  MOV R11, 0x1f ;  /* 0x0000001f000b7802 */ /* 0x000fe40000000f00 */
[----:B------:R-:W-:-:S07]  /*11c0*/  MOV R15, 0xffffffff ;  /* 0xffffffff000f7802 */ /* 0x000fce0000000f00 */
[----:B0-----:R-:W-:Y:S05]  /*11d0*/  WARPSYNC.COLLECTIVE R15, `(.L_x_4100) ;  /* 0x000000000f087348 */ /* 0x001fea0003c00000 */
[----:B------:R1:W2:Y:S02]  /*11e0*/  SHFL.BFLY P6, R14, R13, R12, R11 ;  /* 0x0c00000c0d0e7389 */ /* 0x0002a400000c000b */
[----:B012---:R-:W-:Y:S05]  /*11f0*/  ENDCOLLECTIVE ;  /* 0x000000000000791b */ /* 0x007fea0003800000 */
.L_x_4100:
[----:B------:R-:W-:Y:S05]  /*1200*/  BSYNC B0 ;  /* 0x0000000000007941 */ /* 0x000fea0003800000 */
.L_x_4099:
[----:B------:R-:W-:Y:S01]  /*1210*/  FMNMX R13, R13, R14, !PT ;  /* 0x0000000e0d0d7209 */ /* 0x000fe20007800000 */
[----:B------:R-:W-:Y:S01]  /*1220*/  IMAD.MOV.U32 R12, RZ, RZ, 0x8 ;  /* 0x00000008ff0c7424 */ /* 0x000fe200078e00ff */
[----:B------:R-:W-:Y:S02]  /*1230*/  MOV R11, 0x1f ;  /* 0x0000001f000b7802 */ /* 0x000fe40000000f00 */
[----:B------:R-:W-:-:S07]  /*1240*/  MOV R15, 0xffffffff ;  /* 0xffffffff000f7802 */ /* 0x000fce0000000f00 */
[----:B------:R-:W-:Y:S05]  /*1250*/  WARPSYNC.COLLECTIVE R15, `(.L_x_4101) ;  /* 0x000000000f087348 */ /* 0x000fea0003c00000 */
[----:B------:R0:W1:Y:S02]  /*1260*/  SHFL.BFLY P6, R14, R13, R12, R11 ;  /* 0x0c00000c0d0e7389 */ /* 0x00006400000c000b */
[----:B01----:R-:W-:Y:S05]  /*1270*/  ENDCOLLECTIVE ;  /* 0x000000000000791b */ /* 0x003fea0003800000 */
.L_x_4101:
[----:B------:R-:W-:Y:S01]  /*1280*/  IMAD.MOV.U32 R12, RZ, RZ, 0x4 ;  /* 0x00000004ff0c7424 */ /* 0x000fe200078e00ff */
[----:B------:R-:W-:-:S04]  /*1290*/  FMNMX R0, R13, R14, !PT ;  /* 0x0000000e0d007209 */ /* 0x000fc80007800000 */
[----:B------:R-:W-:-:S07]  /*12a0*/  MOV R13, R0 ;  /* 0x00000000000d7202 */ /* 0x000fce0000000f00 */
[----:B------:R-:W-:Y:S05]  /*12b0*/  WARPSYNC.COLLECTIVE R15, `(.L_x_4102) ;  /* 0x000000000f087348 */ /* 0x000fea0003c00000 */
[----:B------:R0:W1:Y:S02]  /*12c0*/  SHFL.BFLY P6, R14, R13, R12, R11 ;  /* 0x0c00000c0d0e7389 */ /* 0x00006400000c000b */
[----:B01----:R-:W-:Y:S05]  /*12d0*/  ENDCOLLECTIVE ;  /* 0x000000000000791b */ /* 0x003fea0003800000 */
.L_x_4102:
[----:B------:R-:W-:Y:S01]  /*12e0*/  HFMA2 R12, -RZ, RZ, 0, 1.1920928955078125e-07 ;  /* 0x00000002ff0c7431 */ /* 0x000fe200000001ff */
[----:B------:R-:W-:-:S04]  /*12f0*/  FMNMX R2, R0, R14, !PT ;  /* 0x0000000e00027209 */ /* 0x000fc80007800000 */
[----:B------:R-:W-:-:S07]  /*1300*/  MOV R13, R2 ;  /* 0x00000002000d7202 */ /* 0x000fce0000000f00 */
[----:B------:R-:W-:Y:S05]  /*1310*/  WARPSYNC.COLLECTIVE R15, `(.L_x_4103) ;  /* 0x000000000f087348 */ /* 0x000fea0003c00000 */
[----:B------:R0:W1:Y:S02]  /*1320*/  SHFL.BFLY P6, R14, R13, R12, R11 ;  /* 0x0c00000c0d0e7389 */ /* 0x00006400000c000b */
[----:B01----:R-:W-:Y:S05]  /*1330*/  ENDCOLLECTIVE ;  /* 0x000000000000791b */ /* 0x003fea0003800000 */
.L_x_4103:
[----:B------:R-:W-:Y:S01]  /*1340*/  IMAD.MOV.U32 R12, RZ, RZ, 0x1 ;  /* 0x00000001ff0c7424 */ /* 0x000fe200078e00ff */
[----:B------:R-:W-:Y:S02]  /*1350*/  FMNMX R3, R2, R14, !PT ;  /* 0x0000000e02037209 */ /* 0x000fe40007800000 */
[----:B------:R-:W-:Y:S02]  /*1360*/  MOV R2, 0x437c0000 ;  /* 0x437c000000027802 */ /* 0x000fe40000000f00 */
[----:B------:R-:W-:-:S07]  /*1370*/  MOV R13, R3 ;  /* 0x00000003000d7202 */ /* 0x000fce0000000f00 */
[----:B------:R-:W-:Y:S05]  /*1380*/  WARPSYNC.COLLECTIVE R15, `(.L_x_4104) ;  /* 0x000000000f087348 */ /* 0x000fea0003c00000 */
[----:B------:R0:W1:Y:S02]  /*1390*/  SHFL.BFLY P6, R14, R13, R12, R11 ;  /* 0x0c00000c0d0e7389 */ /* 0x00006400000c000b */
[----:B01----:R-:W-:Y:S05]  /*13a0*/  ENDCOLLECTIVE ;  /* 0x000000000000791b */ /* 0x003fea0003800000 */
.L_x_4104:
[----:B------:R-:W-:Y:S01]  /*13b0*/  FMNMX R19, R3, R14, !PT ;  /* 0x0000000e03137209 */ /* 0x000fe20007800000 */
[----:B------:R-:W-:-:S04]  /*13c0*/  HFMA2 R3, -RZ, RZ, 0.96630859375, -0.0022525787353515625 ;  /* 0x3bbb989dff037431 */ /* 0x000fc800000001ff */
[--C-:B------:R-:W-:Y:S01]  /*13d0*/  FADD R14, R21, -R19.reuse ;  /* 0x80000013150e7221 */ /* 0x100fe20000000000 */
[--C-:B------:R-:W-:Y:S01]  /*13e0*/  FADD R4, R4, -R19.reuse ;  /* 0x8000001304047221 */ /* 0x100fe20000000000 */
[--C-:B------:R-:W-:Y:S01]  /*13f0*/  FADD R6, R6, -R19.reuse ;  /* 0x8000001306067221 */ /* 0x100fe20000000000 */
[--C-:B------:R-:W-:Y:S01]  /*1400*/  FADD R12, R5, -R19.reuse ;  /* 0x80000013050c7221 */ /* 0x100fe20000000000 */
[--C-:B------:R-:W-:Y:S01]  /*1410*/  FADD R10, R10, -R19.reuse ;  /* 0x800000130a0a7221 */ /* 0x100fe20000000000 */
[----:B------:R-:W-:Y:S01]  /*1420*/  FADD R20, R20, -R19 ;  /* 0x8000001314147221 */ /* 0x000fe20000000000 */
[-C--:B------:R-:W-:Y:S01]  /*1430*/  FFMA.SAT R21, R14, R3.reuse, 0.5 ;  /* 0x3f0000000e157423 */ /* 0x080fe20000002003 */
[-C--:B------:R-:W-:Y:S01]  /*1440*/  FFMA.SAT R11, R4, R3.reuse, 0.5 ;  /* 0x3f000000040b7423 */ /* 0x080fe20000002003 */
[-C--:B------:R-:W-:Y:S01]  /*1450*/  FFMA.SAT R15, R6, R3.reuse, 0.5 ;  /* 0x3f000000060f7423 */ /* 0x080fe20000002003 */
[-C--:B------:R-:W-:Y:S01]  /*1460*/  FFMA.SAT R23, R20, R3.reuse, 0.5 ;  /* 0x3f00000014177423 */ /* 0x080fe20000002003 */
[-C--:B------:R-:W-:Y:S01]  /*1470*/  FFMA.RM R0, R21, R2.reuse, 12582913 ;  /* 0x4b40000115007423 */ /* 0x080fe20000004002 */
[----:B------:R-:W-:Y:S01]  /*1480*/  FFMA.RM R11, R11, R2, 12582913 ;  /* 0x4b4000010b0b7423 */ /* 0x000fe20000004002 */
[----:B------:R-:W-:-:S02]  /*1490*/  FFMA.SAT R21, R12, R3, 0.5 ;  /* 0x3f0000000c157423 */ /* 0x000fc40000002003 */
[----:B------:R-:W-:-:S04]  /*14a0*/  FADD R5, R0, -12583039 ;  /* 0xcb40007f00057421 */ /* 0x000fc80000000000 */
[----:B------:R-:W-:Y:S01]  /*14b0*/  FFMA R13, R14, 1.4426950216293334961, -R5 ;  /* 0x3fb8aa3b0e0d7823 */ /* 0x000fe20000000805 */
[----:B------:R-:W-:-:S03]  /*14c0*/  FFMA.RM R5, R15, R2, 12582913 ;  /* 0x4b4000010f057423 */ /* 0x000fc60000004002 */
[----:B------:R-:W-:Y:S01]  /*14d0*/  FFMA R14, R14, 1.925963033500011079e-08, R13 ;  /* 0x32a570600e0e7823 */ /* 0x000fe2000000000d */
[----:B------:R-:W-:Y:S01]  /*14e0*/  FADD R13, R11, -12583039 ;  /* 0xcb40007f0b0d7421 */ /* 0x000fe20000000000 */
[----:B------:R-:W-:Y:S01]  /*14f0*/  FADD R15, R5, -12583039 ;  /* 0xcb40007f050f7421 */ /* 0x000fe20000000000 */
[----:B------:R-:W-:Y:S02]  /*1500*/  IMAD.SHL.U32 R11, R11, 0x800000, RZ ;  /* 0x008000000b0b7824 */ /* 0x000fe400078e00ff */
[----:B------:R-:W-:Y:S01]  /*1510*/  FFMA R13, R4, 1.4426950216293334961, -R13 ;  /* 0x3fb8aa3b040d7823 */ /* 0x000fe2000000080d */
[----:B------:R-:W-:-:S03]  /*1520*/  FFMA R19, R6, 1.4426950216293334961, -R15 ;  /* 0x3fb8aa3b06137823 */ /* 0x000fc6000000080f */
[----:B------:R-:W-:Y:S01]  /*1530*/  FFMA R15, R4, 1.925963033500011079e-08, R13 ;  /* 0x32a57060040f7823 */ /* 0x000fe2000000000d */
[----:B------:R-:W-:Y:S01]  /*1540*/  FFMA R13, R6, 1.925963033500011079e-08, R19 ;  /* 0x32a57060060d7823 */ /* 0x000fe20000000013 */
[----:B------:R-:W-:Y:S01]  /*1550*/  FFMA.SAT R19, R10, R3, 0.5 ;  /* 0x3f0000000a137423 */ /* 0x000fe20000002003 */
[-C--:B------:R-:W-:Y:S01]  /*1560*/  FFMA.RM R3, R21, R2.reuse, 12582913 ;  /* 0x4b40000115037423 */ /* 0x080fe20000004002 */
[----:B------:R0:W1:Y:S02]  /*1570*/  MUFU.EX2 R6, R14 ;  /* 0x0000000e00067308 */ /* 0x0000640000000800 */
[-C--:B------:R-:W-:Y:S01]  /*1580*/  FFMA.RM R4, R19, R2.reuse, 12582913 ;  /* 0x4b40000113047423 */ /* 0x080fe20000004002 */
[----:B------:R-:W-:Y:S01]  /*1590*/  FADD R21, R3, -12583039 ;  /* 0xcb40007f03157421 */ /* 0x000fe20000000000 */
[----:B------:R-:W-:Y:S02]  /*15a0*/  FFMA.RM R2, R23, R2, 12582913 ;  /* 0x4b40000117027423 */ /* 0x000fe40000004002 */
[----:B------:R-:W-:Y:S01]  /*15b0*/  FADD R19, R4, -12583039 ;  /* 0xcb40007f04137421 */ /* 0x000fe20000000000 */
[----:B------:R-:W-:Y:S01]  /*15c0*/  FFMA R21, R12, 1.4426950216293334961, -R21 ;  /* 0x3fb8aa3b0c157823 */ /* 0x000fe20000000815 */
[----:B------:R-:W-:Y:S02]  /*15d0*/  MUFU.EX2 R13, R13 ;  /* 0x0000000d000d7308 */ /* 0x000fe40000000800 */
[----:B------:R-:W-:Y:S01]  /*15e0*/  FFMA R19, R10, 1.4426950216293334961, -R19 ;  /* 0x3fb8aa3b0a137823 */ /* 0x000fe20000000813 */
[----:B0-----:R-:W-:Y:S01]  /*15f0*/  FFMA R14, R12, 1.925963033500011079e-08, R21 ;  /* 0x32a570600c0e7823 */ /* 0x001fe20000000015 */
[----:B------:R-:W-:-:S02]  /*1600*/  FADD R21, R2, -12583039 ;  /* 0xcb40007f02157421 */ /* 0x000fc40000000000 */
[----:B------:R-:W-:Y:S02]  /*1610*/  FFMA R19, R10, 1.925963033500011079e-08, R19 ;  /* 0x32a570600a137823 */ /* 0x000fe40000000013 */
[----:B------:R0:W2:Y:S01]  /*1620*/  MUFU.EX2 R10, R15 ;  /* 0x0000000f000a7308 */ /* 0x0000a20000000800 */
[----:B------:R-:W-:-:S04]  /*1630*/  FFMA R21, R20, 1.4426950216293334961, -R21 ;  /* 0x3fb8aa3b14157823 */ /* 0x000fc80000000815 */
[----:B------:R-:W-:Y:S01]  /*1640*/  FFMA R21, R20, 1.925963033500011079e-08, R21 ;  /* 0x32a5706014157823 */ /* 0x000fe20000000015 */
[----:B------:R-:W-:Y:S02]  /*1650*/  SHF.L.U32 R20, R5, 0x17, RZ ;  /* 0x0000001705147819 */ /* 0x000fe400000006ff */
[----:B------:R-:W3:Y:S01]  /*1660*/  MUFU.EX2 R12, R19 ;  /* 0x00000013000c7308 */ /* 0x000ee20000000800 */
[----:B0-----:R-:W-:-:S05]  /*1670*/  SHF.L.U32 R15, R0, 0x17, RZ ;  /* 0x00000017000f7819 */ /* 0x001fca00000006ff */
[----:B-1----:R-:W-:Y:S01]  /*1680*/  FMUL R6, R15, R6 ;  /* 0x000000060f067220 */ /* 0x002fe20000400000 */
[----:B------:R-:W-:Y:S01]  /*1690*/  SHF.L.U32 R15, R4, 0x17, RZ ;  /* 0x00000017040f7819 */ /* 0x000fe200000006ff */
[----:B------:R-:W0:Y:S01]  /*16a0*/  MUFU.EX2 R14, R14 ;  /* 0x0000000e000e7308 */ /* 0x000e220000000800 */
[----:B--2---:R-:W-:Y:S01]  /*16b0*/  FMUL R5, R11, R10 ;  /* 0x0000000a0b057220 */ /* 0x004fe20000400000 */
[----:B------:R-:W-:Y:S01]  /*16c0*/  FADD R0, RZ, R6 ;  /* 0x00000006ff007221 */ /* 0x000fe20000000000 */
[----:B------:R-:W-:Y:S01]  /*16d0*/  FMUL R4, R20, R13 ;  /* 0x0000000d14047220 */ /* 0x000fe20000400000 */
[----:B------:R-:W-:Y:S01]  /*16e0*/  SHF.L.U32 R13, R3, 0x17, RZ ;  /* 0x00000017030d7819 */ /* 0x000fe200000006ff */
[----:B------:R-:W-:Y:S02]  /*16f0*/  IMAD.SHL.U32 R10, R2, 0x800000, RZ ;  /* 0x00800000020a7824 */ /* 0x000fe400078e00ff */
[----:B------:R-:W-:Y:S01]  /*1700*/  FADD R11, R0, R5 ;  /* 0x00000005000b7221 */ /* 0x000fe20000000000 */
[----:B------:R-:W1:Y:S01]  /*1710*/  MUFU.EX2 R21, R21 ;  /* 0x0000001500157308 */ /* 0x000e620000000800 */
[----:B---3--:R-:W-:-:S02]  /*1720*/  FMUL R3, R15, R12 ;  /* 0x0000000c0f037220 */ /* 0x008fc40000400000 */
[----:B------:R-:W-:Y:S01]  /*1730*/  FADD R0, R11, R4 ;  /* 0x000000040b007221 */ /* 0x000fe20000000000 */
[----:B------:R-:W-:Y:S01]  /*1740*/  HFMA2 R12, -RZ, RZ, 0, 9.5367431640625e-07 ;  /* 0x00000010ff0c7431 */ /* 0x000fe200000001ff */
[----:B------:R-:W-:Y:S02]  /*1750*/  MOV R15, 0xffffffff ;  /* 0xffffffff000f7802 */ /* 0x000fe40000000f00 */
[----:B------:R-:W-:Y:S01]  /*1760*/  FADD R11, R0, R3 ;  /* 0x00000003000b7221 */ /* 0x000fe20000000000 */
[----:B0-----:R-:W-:-:S04]  /*1770*/  FMUL R2, R13, R14 ;  /* 0x0000000e0d027220 */ /* 0x001fc80000400000 */
[----:B------:R-:W-:Y:S01]  /*1780*/  FADD R11, R11, R2 ;  /* 0x000000020b0b7221 */ /* 0x000fe20000000000 */
[----:B-1----:R-:W-:-:S04]  /*1790*/  FMUL R0, R10, R21 ;  /* 0x000000150a007220 */ /* 0x002fc80000400000 */
[----:B------:R-:W-:Y:S01]  /*17a0*/  FADD R13, R11, R0 ;  /* 0x000000000b0d7221 */ /* 0x000fe20000000000 */
[----:B------:R-:W-:-:S07]  /*17b0*/  MOV R11, 0x1f ;  /* 0x0000001f000b7802 */ /* 0x000fce0000000f00 */
[----:B------:R-:W-:Y:S05]  /*17c0*/  WARPSYNC.COLLECTIVE R15, `(.L_x_4105) ;  /* 0x000000000f087348 */ /* 0x000fea0003c00000 */
[----:B------:R0:W1:Y:S02]  /*17d0*/  SHFL.BFLY P6, R14, R13, R12, R11 ;  /* 0x0c00000c0d0e7389 */ /* 0x00006400000c000b */
[----:B01----:R-:W-:Y:S05]  /*17e0*/  ENDCOLLECTIVE ;  /* 0x000000000000791b */ /* 0x003fea0003800000 */
.L_x_4105:
[----:B------:R-:W-:Y:S02]  /*17f0*/  HFMA2 R12, -RZ, RZ, 0, 4.76837158203125e-07 ;  /* 0x00000008ff0c7431 */ /* 0x000fe400000001ff */
[----:B------:R-:W-:-:S04]  /*1800*/  FADD R10, R13, R14 ;  /* 0x0000000e0d0a7221 */ /* 0x000fc80000000000 */
[----:B------:R-:W-:-:S07]  /*1810*/  IMAD.MOV.U32 R13, RZ, RZ, R10 ;  /* 0x000000ffff0d7224 */ /* 0x000fce00078e000a */
[----:B------:R-:W-:Y:S05]  /*1820*/  WARPSYNC.COLLECTIVE R15, `(.L_x_4106) ;  /* 0x000000000f087348 */ /* 0x000fea0003c00000 */
[----:B------:R0:W1:Y:S02]  /*1830*/  SHFL.BFLY P6, R14, R13, R12, R11 ;  /* 0x0c00000c0d0e7389 */ /* 0x00006400000c000b */
[----:B01----:R-:W-:Y:S05]  /*1840*/  ENDCOLLECTIVE ;  /* 0x000000000000791b */ /* 0x003fea0003800000 */
.L_x_4106:
[----:B------:R-:W-:Y:S02]  /*1850*/  HFMA2 R12, -RZ, RZ, 0, 2.384185791015625e-07 ;  /* 0x00000004ff0c7431 */ /* 0x000fe400000001ff */
[----:B------:R-:W-:-:S05]  /*1860*/  FADD R19, R10, R14 ;  /* 0x0000000e0a137221 */ /* 0x000fca0000000000 */
[----:B------:R-:W-:-:S07]  /*1870*/  MOV R13, R19 ;  /* 0x00000013000d7202 */ /* 0x000fce0000000f00 */
[----:B------:R-:W-:Y:S05]  /*1880*/  WARPSYNC.COLLECTIVE R15, `(.L_x_4107) ;  /* 0x000000000f087348 */ /* 0x000fea0003c00000 */
[----:B------:R0:W1:Y:S02]  /*1890*/  SHFL.BFLY P6, R14, R13, R12, R11 ;  /* 0x0c00000c0d0e7389 */ /* 0x00006400000c000b */
[----:B01----:R-:W-:Y:S05]  /*18a0*/  ENDCOLLECTIVE ;  /* 0x000000000000791b */ /* 0x003fea0003800000 */
.L_x_4107:
[----:B------:R-:W-:Y:S01]  /*18b0*/  MOV R12, 0x2 ;  /* 0x00000002000c7802 */ /* 0x000fe20000000f00 */
[----:B------:R-:W-:-:S04]  /*18c0*/  FADD R20, R19, R14 ;  /* 0x0000000e13147221 */ /* 0x000fc80000000000 */
[----:B------:R-:W-:-:S07]  /*18d0*/  IMAD.MOV.U32 R13, RZ, RZ, R20 ;  /* 0x000000ffff0d7224 */ /* 0x000fce00078e0014 */
[----:B------:R-:W-:Y:S05]  /*18e0*/  WARPSYNC.COLLECTIVE R15, `(.L_x_4108) ;  /* 0x000000000f087348 */ /* 0x000fea0003c00000 */
[----:B------:R0:W1:Y:S02]  /*18f0*/  SHFL.BFLY P6, R14, R13, R12, R11 ;  /* 0x0c00000c0d0e7389 */ /* 0x00006400000c000b */
[----:B01----:R-:W-:Y:S05]  /*1900*/  ENDCOLLECTIVE ;  /* 0x000000000000791b */ /* 0x003fea0003800000 */
.L_x_4108:
[----:B------:R-:W-:Y:S02]  /*1910*/  HFMA2 R12, -RZ, RZ, 0, 5.9604644775390625e-08 ;  /* 0x00000001ff0c7431 */ /* 0x000fe400000001ff */
[----:B------:R-:W-:-:S05]  /*1920*/  FADD R21, R20, R14 ;  /* 0x0000000e14157221 */ /* 0x000fca0000000000 */
[----:B------:R-:W-:-:S07]  /*1930*/  MOV R13, R21 ;  /* 0x00000015000d7202 */ /* 0x000fce0000000f00 */
[----:B------:R-:W-:Y:S05]  /*1940*/  WARPSYNC.COLLECTIVE R15, `(.L_x_4109) ;  /* 0x000000000f087348 */ /* 0x000fea0003c00000 */
[----:B------:R0:W1:Y:S02]  /*1950*/  SHFL.BFLY P6, R14, R13, R12, R11 ;  /* 0x0c00000c0d0e7389 */ /* 0x00006400000c000b */
[----:B01----:R-:W-:Y:S05]  /*1960*/  ENDCOLLECTIVE ;  /* 0x000000000000791b */ /* 0x003fea0003800000 */
.L_x_4109:
[----:B------:R-:W-:Y:S05]  /*1970*/  BRA `(.L_x_4110) ;  /* 0xfffffff000087947 */ /* 0x000fea000383ffff */
        .weak           $__internal_63_$__cuda_sm3x_div_rn_noftz_f32_slowpath
        .type           $__internal_63_$__cuda_sm3x_div_rn_noftz_f32_slowpath,@function
        .size           $__internal_63_$__cuda_sm3x_div_rn_noftz_f32_slowpath,(.L_x_25515 - $__internal_63_$__cuda_sm3x_div_rn_noftz_f32_slowpath)
$__internal_63_$__cuda_sm3x_div_rn_noftz_f32_slowpath:
        /* <DEDUP_REMOVED lines=34> */
.L_x_4112:
[----:B------:R-:W-:Y:S01]  /*1ba0*/  LEA R20, R14, 0xc0800000, 0x17 ;  /* 0xc08000000e147811 */ /* 0x000fe200078eb8ff */
[----:B------:R-:W-:Y:S03]  /*1bb0*/  BSSY.RECONVERGENT B2, `(.L_x_4117) ;  /* 0x0000036000027945 */ /* 0x000fe60003800200 */
[----:B------:R-:W-:Y:S02]  /*1bc0*/  IADD3 R22, PT, PT, -R20, R11, RZ ;  /* 0x0000000b14167210 */ /* 0x000fe40007ffe1ff */
[----:B------:R-:W-:Y:S02]  /*1bd0*/  IADD3 R11, PT, PT, R19, -0x7f, RZ ;  /* 0xffffff81130b7810 */ /* 0x000fe40007ffe0ff */
[----:B------:R-:W0:Y:S01]  /*1be0*/  MUFU.RCP R20, R22 ;  /* 0x0000001600147308 */ /* 0x000e220000001000 */
[----:B------:R-:W-:Y:S01]  /*1bf0*/  FADD.FTZ R23, -R22, -RZ ;  /* 0x800000ff16177221 */ /* 0x000fe20000010100 */
[C---:B------:R-:W-:Y:S01]  /*1c00*/  IADD3 R25, PT, PT, R11.reuse, 0x7f, -R14 ;  /* 0x0000007f0b197810 */ /* 0x040fe20007ffe80e */
[----:B------:R-:W-:-:S04]  /*1c10*/  IMAD R6, R11, -0x800000, R6 ;  /* 0xff8000000b067824 */ /* 0x000fc800078e0206 */
        /* <DEDUP_REMOVED lines=43> */
.L_x_4119:
[----:B------:R-:W-:-:S04]  /*1ed0*/  LOP3.LUT R6, R6, 0x80000000, RZ, 0xc0, !PT ;  /* 0x8000000006067812 */ /* 0x000fc800078ec0ff */
[----:B------:R-:W-:Y:S01]  /*1ee0*/  LOP3.LUT R6, R6, 0x7f800000, RZ, 0xfc, !PT ;  /* 0x7f80000006067812 */ /* 0x000fe200078efcff */
[----:B------:R-:W-:Y:S06]  /*1ef0*/  BRA `(.L_x_4120) ;  /* 0x0000000000047947 */ /* 0x000fec0003800000 */
.L_x_4118:
[----:B------:R-:W-:-:S07]  /*1f00*/  LEA R6, R25, R6, 0x17 ;  /* 0x0000000619067211 */ /* 0x000fce00078eb8ff */
.L_x_4120:
[----:B------:R-:W-:Y:S05]  /*1f10*/  BSYNC.RECONVERGENT B2 ;  /* 0x0000000000027941 */ /* 0x000fea0003800200 */
.L_x_4117:
[----:B------:R-:W-:Y:S05]  /*1f20*/  BRA `(.L_x_4121) ;  /* 0x0000000000207947 */ /* 0x000fea0003800000 */
.L_x_4116:
[----:B------:R-:W-:-:S04]  /*1f30*/  LOP3.LUT R6, R11, 0x80000000, R6, 0x48, !PT ;  /* 0x800000000b067812 */ /* 0x000fc800078e4806 */
[----:B------:R-:W-:Y:S01]  /*1f40*/  LOP3.LUT R6, R6, 0x7f800000, RZ, 0xfc, !PT ;  /* 0x7f80000006067812 */ /* 0x000fe200078efcff */
[----:B------:R-:W-:Y:S06]  /*1f50*/  BRA `(.L_x_4121) ;  /* 0x0000000000147947 */ /* 0x000fec0003800000 */
.L_x_4115:
[----:B------:R-:W-:Y:S01]  /*1f60*/  LOP3.LUT R6, R11, 0x80000000, R6, 0x48, !PT ;  /* 0x800000000b067812 */ /* 0x000fe200078e4806 */
[----:B------:R-:W-:Y:S06]  /*1f70*/  BRA `(.L_x_4121) ;  /* 0x00000000000c7947 */ /* 0x000fec0003800000 */
.L_x_4114:
[----:B------:R-:W0:Y:S01]  /*1f80*/  MUFU.RSQ R6, -QNAN ;  /* 0xffc0000000067908 */ /* 0x000e220000001400 */
[----:B------:R-:W-:Y:S05]  /*1f90*/  BRA `(.L_x_4121) ;  /* 0x0000000000047947 */ /* 0x000fea0003800000 */
.L_x_4113:
[----:B------:R-:W-:-:S07]  /*1fa0*/  FADD.FTZ R6, R6, R11 ;  /* 0x0000000b06067221 */ /* 0x000fce0000010000 */
.L_x_4121:
[----:B------:R-:W-:Y:S05]  /*1fb0*/  BSYNC.RECONVERGENT B1 ;  /* 0x0000000000017941 */ /* 0x000fea0003800200 */
.L_x_4111:
[----:B------:R-:W-:Y:S01]  /*1fc0*/  HFMA2 R11, -RZ, RZ, 0, 0 ;  /* 0x00000000ff0b7431 */ /* 0x000fe200000001ff */
[----:B------:R-:W-:-:S04]  /*1fd0*/  MOV R10, R15 ;  /* 0x0000000f000a7202 */ /* 0x000fc80000000f00 */
[----:B0-----:R-:W-:Y:S05]  /*1fe0*/  RET.REL.NODEC R10 `(_Z15SoftmaxWarpImplI10DirectLoadI13__nv_bfloat16fE11DirectStoreIfS1_EfLi1ELi6ELi32ELi1ELb0EL9Algorithm0EEvT_T0_ll) ;  /* 0xffffffe00a047950 */ /* 0x001fea0003c3ffff */
.L_x_4122:
        /* <DEDUP_REMOVED lines=9> */
.L_x_25515:


//--------------------- .text._Z15SoftmaxWarpImplI10DirectLoadI13__nv_bfloat16fE11DirectStoreIfS1_EfLi1ELi5ELi32ELi1ELb1EL9Algorithm0EEvT_T0_ll --------------------------
	.section	.text._Z15SoftmaxWarpImplI10DirectLoadI13__nv_bfloat16fE11DirectStoreIfS1_EfLi1ELi5ELi32ELi1ELb1EL9Algorithm0EEvT_T0_ll,"ax",@progbits
	.align	128
        .global         _Z15SoftmaxWarpImplI10DirectLoadI13__nv_bfloat16fE11DirectStoreIfS1_EfLi1ELi5ELi32ELi1ELb1EL9Algorithm0EEvT_T0_ll
        .type           _Z15SoftmaxWarpImplI10DirectLoadI13__nv_bfloat16fE11DirectStoreIfS1_EfLi1ELi5ELi32ELi1ELb1EL9Algorithm0EEvT_T0_ll,@function
        .size           _Z15SoftmaxWarpImplI10DirectLoadI13__nv_bfloat16fE11DirectStoreIfS1_EfLi1ELi5ELi32ELi1ELb1EL9Algorithm0EEvT_T0_ll,(.L_x_25516 - _Z15SoftmaxWarpImplI10DirectLoadI13__nv_bfloat16fE11DirectStoreIfS1_EfLi1ELi5ELi32ELi1ELb1EL9Algorithm0EEvT_T0_ll)
        .other          _Z15SoftmaxWarpImplI10DirectLoadI13__nv_bfloat16fE11DirectStoreIfS1_EfLi1ELi5ELi32ELi1ELb1EL9Algorithm0EEvT_T0_ll,@"STO_CUDA_ENTRY STV_DEFAULT"
_Z15SoftmaxWarpImplI10DirectLoadI13__nv_bfloat16fE11DirectStoreIfS1_EfLi1ELi5ELi32ELi1ELb1EL9Algorithm0EEvT_T0_ll:
.text._Z15SoftmaxWarpImplI10DirectLoadI13__nv_bfloat16fE11DirectStoreIfS1_EfLi1ELi5ELi32ELi1ELb1EL9Algorithm0EEvT_T0_ll:
        /* <DEDUP_REMOVED lines=25> */
.L_x_4123:
        /* <DEDUP_REMOVED lines=17> */
[----:B------:R-:W-:-:S07]  /*02a0*/  IADD3 R18, PT, PT, R16, 0x80, RZ ;  /* 0x0000008010127810 */ /* 0x000fce0007ffe0ff */
.L_x_4136:
[----:B------:R-:W-:Y:S01]  /*02b0*/  ISETP.GE.U32.AND P0, PT, R16, UR44, PT ;  /* 0x0000002c10007c0c */ /* 0x000fe2000bf06070 */
[----:B--2---:R-:W-:Y:S01]  /*02c0*/  IMAD R5, R8, UR42, RZ ;  /* 0x0000002a08057c24 */ /* 0x004fe2000f8e02ff */
[----:B------:R-:W-:Y:S01]  /*02d0*/  ISETP.GE.U32.AND P1, PT, R22, UR44, PT ;  /* 0x0000002c16007c0c */ /* 0x000fe2000bf26070 */
[----:B------:R-:W-:Y:S01]  /*02e0*/  IMAD.MOV.U32 R17, RZ, RZ, RZ ;  /* 0x000000ffff117224 */ /* 0x000fe200078e00ff */
[----:B------:R-:W-:Y:S01]  /*02f0*/  ISETP.GE.AND.EX P0, PT, RZ, UR45, PT, P0 ;  /* 0x0000002dff007c0c */ /* 0x000fe2000bf06300 */
[C---:B------:R-:W-:Y:S01]  /*0300*/  IMAD R5, R10.reuse, UR43, R5 ;  /* 0x0000002b0a057c24 */ /* 0x040fe2000f8e0205 */
[----:B------:R-:W-:Y:S01]  /*0310*/  ISETP.GE.AND.EX P1, PT, RZ, UR45, PT, P1 ;  /* 0x0000002dff007c0c */ /* 0x000fe2000bf26310 */
[----:B------:R-:W-:Y:S01]  /*0320*/  IMAD.WIDE.U32 R2, R10, UR42, R16 ;  /* 0x0000002a0a027c25 */ /* 0x000fe2000f8e0010 */
[----:B------:R-:W-:Y:S02]  /*0330*/  ISETP.GE.U32.AND P3, PT, R21, UR44, PT ;  /* 0x0000002c15007c0c */ /* 0x000fe4000bf66070 */
[----:B------:R-:W-:-:S02]  /*0340*/  ISETP.GE.U32.AND P4, PT, R20, UR44, PT ;  /* 0x0000002c14007c0c */ /* 0x000fc4000bf86070 */
[----:B------:R-:W-:Y:S02]  /*0350*/  ISETP.GE.AND.EX P3, PT, RZ, UR45, PT, P3 ;  /* 0x0000002dff007c0c */ /* 0x000fe4000bf66330 */
[----:B------:R-:W-:Y:S02]  /*0360*/  ISETP.GE.U32.AND P2, PT, R18, UR44, PT ;  /* 0x0000002c12007c0c */ /* 0x000fe4000bf46070 */
[----:B------:R-:W-:Y:S02]  /*0370*/  ISETP.GE.AND.EX P4, PT, RZ, UR45, PT, P4 ;  /* 0x0000002dff007c0c */ /* 0x000fe4000bf86340 */
[----:B-1----:R-:W-:Y:S02]  /*0380*/  @!P0 R2UR UR4, R6 ;  /* 0x00000000060482ca */ /* 0x002fe400000e0000 */
[----:B------:R-:W-:Y:S02]  /*0390*/  @!P0 R2UR UR5, R7 ;  /* 0x00000000070582ca */ /* 0x000fe400000e0000 */
[----:B------:R-:W-:-:S02]  /*03a0*/  ISETP.GE.AND.EX P2, PT, RZ, UR45, PT, P2 ;  /* 0x0000002dff007c0c */ /* 0x000fc4000bf46320 */
[----:B------:R-:W-:Y:S02]  /*03b0*/  IADD3 R3, PT, PT, R3, R5, RZ ;  /* 0x0000000503037210 */ /* 0x000fe40007ffe0ff */
[----:B------:R-:W-:Y:S02]  /*03c0*/  @!P1 R2UR UR6, R6 ;  /* 0x00000000060692ca */ /* 0x000fe400000e0000 */
[----:B------:R-:W-:Y:S02]  /*03d0*/  @!P1 R2UR UR7, R7 ;  /* 0x00000000070792ca */ /* 0x000fe400000e0000 */
[----:B------:R-:W-:Y:S02]  /*03e0*/  LEA R4, P5, R2, UR40, 0x1 ;  /* 0x0000002802047c11 */ /* 0x000fe4000f8a08ff */
[----:B------:R-:W-:Y:S02]  /*03f0*/  @!P3 R2UR UR8, R6 ;  /* 0x000000000608b2ca */ /* 0x000fe400000e0000 */
[----:B------:R-:W-:-:S02]  /*0400*/  LEA.HI.X R5, R2, UR41, R3, 0x1, P5 ;  /* 0x0000002902057c11 */ /* 0x000fc4000a8f0c03 */
[C---:B------:R-:W-:Y:S02]  /*0410*/  @!P3 R2UR UR9, R7.reuse ;  /* 0x000000000709b2ca */ /* 0x040fe400000e0000 */
[C---:B------:R-:W-:Y:S01]  /*0420*/  @!P4 R2UR UR10, R6.reuse ;  /* 0x00000000060ac2ca */ /* 0x040fe200000e0000 */
[----:B------:R-:W2:Y:S01]  /*0430*/  @!P0 LDG.E.U16 R13, desc[UR4][R4.64] ;  /* 0x00000004040d8981 */ /* 0x000ea2000c1e1500 */
[C---:B------:R-:W-:Y:S02]  /*0440*/  @!P4 R2UR UR11, R7.reuse ;  /* 0x00000000070bc2ca */ /* 0x040fe400000e0000 */
[----:B------:R-:W-:Y:S01]  /*0450*/  @!P2 R2UR UR4, R6 ;  /* 0x000000000604a2ca */ /* 0x000fe200000e0000 */
[----:B------:R-:W3:Y:S01]  /*0460*/  @!P1 LDG.E.U16 R0, desc[UR6][R4.64+0x40] ;  /* 0x0000400604009981 */ /* 0x000ee2000c1e1500 */
[----:B------:R-:W-:-:S05]  /*0470*/  @!P2 R2UR UR5, R7 ;  /* 0x000000000705a2ca */ /* 0x000fca00000e0000 */
[----:B------:R-:W4:Y:S04]  /*0480*/  @!P3 LDG.E.U16 R2, desc[UR8][R4.64+0x80] ;  /* 0x000080080402b981 */ /* 0x000f28000c1e1500 */
[----:B------:R-:W5:Y:S04]  /*0490*/  @!P4 LDG.E.U16 R11, desc[UR10][R4.64+0xc0] ;  /* 0x0000c00a040bc981 */ /* 0x000f68000c1e1500 */
[----:B------:R-:W5:Y:S01]  /*04a0*/  @!P2 LDG.E.U16 R12, desc[UR4][R4.64+0x100] ;  /* 0x00010004040ca981 */ /* 0x000f62000c1e1500 */
[----:B------:R-:W-:Y:S01]  /*04b0*/  IMAD.MOV.U32 R3, RZ, RZ, -0x800000 ;  /* 0xff800000ff037424 */ /* 0x000fe200078e00ff */
[----:B------:R-:W-:-:S02]  /*04c0*/  MOV R9, 0xff800000 ;  /* 0xff80000000097802 */ /* 0x000fc40000000f00 */
[----:B------:R-:W-:Y:S01]  /*04d0*/  MOV R28, 0xff800000 ;  /* 0xff800000001c7802 */ /* 0x000fe20000000f00 */
[----:B------:R-:W-:Y:S01]  /*04e0*/  IMAD.MOV.U32 R26, RZ, RZ, -0x800000 ;  /* 0xff800000ff1a7424 */ /* 0x000fe200078e00ff */
[----:B0-----:R-:W-:Y:S01]  /*04f0*/  MOV R24, 0xff800000 ;  /* 0xff80000000187802 */ /* 0x001fe20000000f00 */
[----:B------:R-:W-:Y:S01]  /*0500*/  UMOV UR4, 0xffffffff ;  /* 0xffffffff00047882 */ /* 0x000fe20000000000 */
[----:B--2---:R-:W-:Y:S01]  /*0510*/  @!P0 IMAD.U32 R3, R13, 0x10000, RZ ;  /* 0x000100000d038824 */ /* 0x004fe200078e00ff */
[----:B------:R-:W-:Y:S01]  /*0520*/  MOV R13, 0xff800000 ;  /* 0xff800000000d7802 */ /* 0x000fe20000000f00 */
[----:B---3--:R-:W-:-:S03]  /*0530*/  @!P1 IMAD.U32 R9, R0, 0x10000, RZ ;  /* 0x0001000000099824 */ /* 0x008fc600078e00ff */
[----:B------:R-:W-:-:S04]  /*0540*/  @!P0 FMNMX R13, R3, -INF , !PT ;  /* 0xff800000030d8809 */ /* 0x000fc80007800000 */
[----:B------:R-:W-:Y:S02]  /*0550*/  @!P1 FMNMX R13, R13, R9, !PT ;  /* 0x000000090d0d9209 */ /* 0x000fe40007800000 */
[----:B----4-:R-:W-:Y:S01]  /*0560*/  @!P3 SHF.L.U32 R28, R2, 0x10, RZ ;  /* 0x00000010021cb819 */ /* 0x010fe200000006ff */
[----:B-----5:R-:W-:-:S03]  /*0570*/  @!P4 IMAD.U32 R26, R11, 0x10000, RZ ;  /* 0x000100000b1ac824 */ /* 0x020fc600078e00ff */
[----:B------:R-:W-:Y:S01]  /*0580*/  @!P3 FMNMX R13, R13, R28, !PT ;  /* 0x0000001c0d0db209 */ /* 0x000fe20007800000 */
[----:B------:R-:W-:-:S03]  /*0590*/  @!P2 IMAD.U32 R24, R12, 0x10000, RZ ;  /* 0x000100000c18a824 */ /* 0x000fc600078e00ff */
[----:B------:R-:W-:-:S04]  /*05a0*/  @!P4 FMNMX R13, R13, R26, !PT ;  /* 0x0000001a0d0dc209 */ /* 0x000fc80007800000 */
        /* <DEDUP_REMOVED lines=14> */
[----:B------:R-:W-:Y:S02]  /*0690*/  IMAD.MOV.U32 R3, RZ, RZ, 0x437c0000 ;  /* 0x437c0000ff037424 */ /* 0x000fe400078e00ff */
[C---:B------:R-:W-:Y:S01]  /*06a0*/  FADD R12, -R11.reuse, R9 ;  /* 0x000000090b0c7221 */ /* 0x040fe20000000100 */
[C---:B------:R-:W-:Y:S01]  /*06b0*/  FADD R28, -R11.reuse, R28 ;  /* 0x0000001c0b1c7221 */ /* 0x040fe20000000100 */
[-C--:B------:R-:W-:Y:S01]  /*06c0*/  FFMA.SAT R13, R14, R5.reuse, 0.5 ;  /* 0x3f0000000e0d7423 */ /* 0x080fe20000002005 */
[C---:B------:R-:W-:Y:S01]  /*06d0*/  FADD R26, -R11.reuse, R26 ;  /* 0x0000001a0b1a7221 */ /* 0x040fe20000000100 */
[----:B------:R-:W-:Y:S01]  /*06e0*/  FADD R24, -R11, R24 ;  /* 0x000000180b187221 */ /* 0x000fe20000000100 */
[----:B------:R-:W-:Y:S01]  /*06f0*/  FFMA.SAT R4, R28, R5, 0.5 ;  /* 0x3f0000001c047423 */ /* 0x000fe20000002005 */
[----:B------:R-:W-:Y:S01]  /*0700*/  FFMA.RM R0, R13, R3, 12582913 ;  /* 0x4b4000010d007423 */ /* 0x000fe20000004003 */
[----:B------:R-:W-:-:S02]  /*0710*/  FFMA.SAT R13, R12, R5, 0.5 ;  /* 0x3f0000000c0d7423 */ /* 0x000fc40000002005 */
[-C--:B------:R-:W-:Y:S01]  /*0720*/  FFMA.RM R4, R4, R3.reuse, 12582913 ;  /* 0x4b40000104047423 */ /* 0x080fe20000004003 */
[C---:B------:R-:W-:Y:S01]  /*0730*/  FADD R9, R0.reuse, -12583039 ;  /* 0xcb40007f00097421 */ /* 0x040fe20000000000 */
[----:B------:R-:W-:Y:S01]  /*0740*/  FFMA.RM R2, R13, R3, 12582913 ;  /* 0x4b4000010d027423 */ /* 0x000fe20000004003 */
[----:B------:R-:W-:Y:S01]  /*0750*/  SHF.L.U32 R0, R0, 0x17, RZ ;  /* 0x0000001700007819 */ /* 0x000fe200000006ff */
[----:B------:R-:W-:Y:S01]  /*0760*/  FADD R15, R4, -12583039 ;  /* 0xcb40007f040f7421 */ /* 0x000fe20000000000 */
[----:B------:R-:W-:Y:S01]  /*0770*/  FFMA R9, R14, 1.4426950216293334961, -R9 ;  /* 0x3fb8aa3b0e097823 */ /* 0x000fe20000000809 */
[----:B------:R-:W-:Y:S01]  /*0780*/  FADD R13, R2, -12583039 ;  /* 0xcb40007f020d7421 */ /* 0x000fe20000000000 */
[----:B------:R-:W-:Y:S01]  /*0790*/  SHF.L.U32 R4, R4, 0x17, RZ ;  /* 0x0000001704047819 */ /* 0x000fe200000006ff */
[----:B------:R-:W-:Y:S01]  /*07a0*/  FFMA R15, R28, 1.4426950216293334961, -R15 ;  /* 0x3fb8aa3b1c0f7823 */ /* 0x000fe2000000080f */
[----:B------:R-:W-:Y:S01]  /*07b0*/  FFMA R9, R14, 1.925963033500011079e-08, R9 ;  /* 0x32a570600e097823 */ /* 0x000fe20000000009 */
[----:B------:R-:W-:Y:S01]  /*07c0*/  FFMA.SAT R14, R26, R5, 0.5 ;  /* 0x3f0000001a0e7423 */ /* 0x000fe20000002005 */
[----:B------:R-:W-:-:S03]  /*07d0*/  FFMA R13, R12, 1.4426950216293334961, -R13 ;  /* 0x3fb8aa3b0c0d7823 */ /* 0x000fc6000000080d */
[----:B------:R-:W-:Y:S01]  /*07e0*/  FFMA.RM R11, R14, R3, 12582913 ;  /* 0x4b4000010e0b7423 */ /* 0x000fe20000004003 */
[----:B------:R-:W-:Y:S01]  /*07f0*/  FFMA.SAT R14, R24, R5, 0.5 ;  /* 0x3f000000180e7423 */ /* 0x000fe20000002005 */
[----:B------:R-:W-:Y:S01]  /*0800*/  FFMA R12, R12, 1.925963033500011079e-08, R13 ;  /* 0x32a570600c0c7823 */ /* 0x000fe2000000000d */
[----:B------:R-:W0:Y:S01]  /*0810*/  MUFU.EX2 R9, R9 ;  /* 0x0000000900097308 */ /* 0x000e220000000800 */
[----:B------:R-:W-:Y:S01]  /*0820*/  FADD R13, R11, -12583039 ;  /* 0xcb40007f0b0d7421 */ /* 0x000fe20000000000 */
[----:B------:R-:W-:Y:S01]  /*0830*/  FFMA.RM R3, R14, R3, 12582913 ;  /* 0x4b4000010e037423 */ /* 0x000fe20000004003 */
[----:B------:R-:W-:Y:S02]  /*0840*/  FFMA R5, R28, 1.925963033500011079e-08, R15 ;  /* 0x32a570601c057823 */ /* 0x000fe4000000000f */
[C---:B------:R-:W-:Y:S01]  /*0850*/  FFMA R13, R26.reuse, 1.4426950216293334961, -R13 ;  /* 0x3fb8aa3b1a0d7823 */ /* 0x040fe2000000080d */
[C---:B------:R-:W-:Y:S01]  /*0860*/  FADD R15, R3.reuse, -12583039 ;  /* 0xcb40007f030f7421 */ /* 0x040fe20000000000 */
[----:B------:R-:W-:Y:S01]  /*0870*/  SHF.L.U32 R3, R3, 0x17, RZ ;  /* 0x0000001703037819 */ /* 0x000fe200000006ff */
[----:B------:R-:W1:Y:S01]  /*0880*/  MUFU.EX2 R12, R12 ;  /* 0x0000000c000c7308 */ /* 0x000e620000000800 */
[----:B------:R-:W-:Y:S01]  /*0890*/  FFMA R13, R26, 1.925963033500011079e-08, R13 ;  /* 0x32a570601a0d7823 */ /* 0x000fe2000000000d */
[----:B------:R-:W-:-:S04]  /*08a0*/  FFMA R15, R24, 1.4426950216293334961, -R15 ;  /* 0x3fb8aa3b180f7823 */ /* 0x000fc8000000080f */
[----:B------:R-:W-:Y:S01]  /*08b0*/  FFMA R14, R24, 1.925963033500011079e-08, R15 ;  /* 0x32a57060180e7823 */ /* 0x000fe2000000000f */
[----:B------:R-:W-:Y:S01]  /*08c0*/  IMAD.SHL.U32 R15, R2, 0x800000, RZ ;  /* 0x00800000020f7824 */ /* 0x000fe200078e00ff */
[----:B------:R-:W2:Y:S01]  /*08d0*/  MUFU.EX2 R5, R5 ;  /* 0x0000000500057308 */ /* 0x000ea20000000800 */
[----:B0-----:R-:W-:Y:S01]  /*08e0*/  FMUL R2, R0, R9 ;  /* 0x0000000900027220 */ /* 0x001fe20000400000 */
[----:B------:R-:W-:-:S03]  /*08f0*/  IMAD.SHL.U32 R24, R11, 0x800000, RZ ;  /* 0x008000000b187824 */ /* 0x000fc600078e00ff */
[----:B------:R-:W-:-:S03]  /*0900*/  FADD R9, RZ, R2 ;  /* 0x00000002ff097221 */ /* 0x000fc60000000000 */
[----:B------:R-:W0:Y:S01]  /*0910*/  MUFU.EX2 R13, R13 ;  /* 0x0000000d000d7308 */ /* 0x000e220000000800 */
[----:B-1----:R-:W-:-:S04]  /*0920*/  FMUL R0, R15, R12 ;  /* 0x0000000c0f007220 */ /* 0x002fc80000400000 */
[----:B------:R-:W-:-:S03]  /*0930*/  FADD R12, R9, R0 ;  /* 0x00000000090c7221 */ /* 0x000fc60000000000 */
[----:B------:R-:W1:Y:S01]  /*0940*/  MUFU.EX2 R14, R14 ;  /* 0x0000000e000e7308 */ /* 0x000e620000000800 */
[----:B--2---:R-:W-:-:S04]  /*0950*/  FMUL R5, R4, R5 ;  /* 0x0000000504057220 */ /* 0x004fc80000400000 */
        /* <DEDUP_REMOVED lines=14> */
.L_x_4148:
        /* <DEDUP_REMOVED lines=11> */
[----:B0-----:R-:W-:Y:S05]  /*0af0*/  CALL.REL.NOINC `($__internal_64_$__cuda_sm3x_div_rn_noftz_f32_slowpath) ;  /* 0x0000000c00607944 */ /* 0x001fea0003c00000 */
[----:B------:R-:W-:-:S07]  /*0b00*/  IMAD.MOV.U32 R11, RZ, RZ, R23 ;  /* 0x000000ffff0b7224 */ /* 0x000fce00078e0017 */
.L_x_4127:
[----:B------:R-:W-:Y:S05]  /*0b10*/  BSYNC.RECONVERGENT B1 ;  /* 0x0000000000017941 */ /* 0x000fea0003800200 */
.L_x_4126:
        /* <DEDUP_REMOVED lines=11> */
[----:B0-----:R-:W-:Y:S05]  /*0bd0*/  CALL.REL.NOINC `($__internal_64_$__cuda_sm3x_div_rn_noftz_f32_slowpath) ;  /* 0x0000000c00287944 */ /* 0x001fea0003c00000 */
[----:B------:R-:W-:-:S07]  /*0be0*/  IMAD.MOV.U32 R14, RZ, RZ, R23 ;  /* 0x000000ffff0e7224 */ /* 0x000fce00078e0017 */
.L_x_4129:
[----:B------:R-:W-:Y:S05]  /*0bf0*/  BSYNC.RECONVERGENT B1 ;  /* 0x0000000000017941 */ /* 0x000fea0003800200 */
.L_x_4128:
        /* <DEDUP_REMOVED lines=13> */
.L_x_4131:
[----:B------:R-:W-:Y:S05]  /*0cd0*/  BSYNC.RECONVERGENT B1 ;  /* 0x0000000000017941 */ /* 0x000fea0003800200 */
.L_x_4130:
        /* <DEDUP_REMOVED lines=13> */
.L_x_4133:
[----:B------:R-:W-:Y:S05]  /*0db0*/  BSYNC.RECONVERGENT B1 ;  /* 0x0000000000017941 */ /* 0x000fea0003800200 */
.L_x_4132:
        /* <DEDUP_REMOVED lines=13> */
.L_x_4135:
[----:B------:R-:W-:Y:S05]  /*0e90*/  BSYNC.RECONVERGENT B1 ;  /* 0x0000000000017941 */ /* 0x000fea0003800200 */
.L_x_4134:
[----:B------:R-:W-:Y:S02]  /*0ea0*/  HFMA2 R17, -RZ, RZ, 0, 0 ;  /* 0x00000000ff117431 */ /* 0x000fe400000001ff */
[----:B------:R-:W-:Y:S01]  /*0eb0*/  IMAD R5, R8, UR38, RZ ;  /* 0x0000002608057c24 */ /* 0x000fe2000f8e02ff */
[----:B------:R-:W-:Y:S02]  /*0ec0*/  @!P0 R2UR UR4, R6 ;  /* 0x00000000060482ca */ /* 0x000fe400000e0000 */
[----:B------:R-:W-:Y:S01]  /*0ed0*/  @!P0 R2UR UR5, R7 ;  /* 0x00000000070582ca */ /* 0x000fe200000e0000 */
[----:B------:R-:W-:Y:S01]  /*0ee0*/  IMAD R5, R10, UR39, R5 ;  /* 0x000000270a057c24 */ /* 0x000fe2000f8e0205 */
[----:B------:R-:W-:Y:S02]  /*0ef0*/  ISETP.GE.U32.AND P3, PT, R22, UR44, PT ;  /* 0x0000002c16007c0c */ /* 0x000fe4000bf66070 */
[----:B------:R-:W-:Y:S01]  /*0f00*/  ISETP.GE.U32.AND P4, PT, R21, UR44, PT ;  /* 0x0000002c15007c0c */ /* 0x000fe2000bf86070 */
[----:B------:R-:W-:Y:S01]  /*0f10*/  IMAD.WIDE.U32 R2, R10, UR38, R16 ;  /* 0x000000260a027c25 */ /* 0x000fe2000f8e0010 */
[----:B------:R-:W-:-:S02]  /*0f20*/  ISETP.GE.U32.AND P2, PT, R20, UR44, PT ;  /* 0x0000002c14007c0c */ /* 0x000fc4000bf46070 */
[----:B------:R-:W-:Y:S01]  /*0f30*/  ISETP.GE.U32.AND P1, PT, R18, UR44, PT ;  /* 0x0000002c12007c0c */ /* 0x000fe2000bf26070 */
[----:B------:R-:W-:Y:S01]  /*0f40*/  IMAD.IADD R3, R3, 0x1, R5 ;  /* 0x0000000103037824 */ /* 0x000fe200078e0205 */
[C---:B------:R-:W-:Y:S02]  /*0f50*/  LEA R4, P5, R2.reuse, UR36, 0x1 ;  /* 0x0000002402047c11 */ /* 0x040fe4000f8a08ff */
[----:B------:R-:W-:Y:S02]  /*0f60*/  @!P0 F2FP.BF16.F32.PACK_AB R11, RZ, R11 ;  /* 0x0000000bff0b823e */ /* 0x000fe400000010ff */
[----:B------:R-:W-:Y:S02]  /*0f70*/  LEA.HI.X R5, R2, UR37, R3, 0x1, P5 ;  /* 0x0000002502057c11 */ /* 0x000fe4000a8f0c03 */
[----:B------:R-:W-:Y:S02]  /*0f80*/  ISETP.GE.AND.EX P3, PT, RZ, UR45, PT, P3 ;  /* 0x0000002dff007c0c */ /* 0x000fe4000bf66330 */
[----:B------:R-:W-:Y:S01]  /*0f90*/  ISETP.GE.AND.EX P4, PT, RZ, UR45, PT, P4 ;  /* 0x0000002dff007c0c */ /* 0x000fe2000bf86340 */
[----:B------:R2:W-:Y:S01]  /*0fa0*/  @!P0 STG.E.U16 desc[UR4][R4.64], R11 ;  /* 0x0000000b04008986 */ /* 0x0005e2000c101504 */
[----:B------:R-:W-:-:S02]  /*0fb0*/  ISETP.GE.AND.EX P2, PT, RZ, UR45, PT, P2 ;  /* 0x0000002dff007c0c */ /* 0x000fc4000bf46320 */
[----:B------:R-:W-:Y:S02]  /*0fc0*/  ISETP.GE.AND.EX P1, PT, RZ, UR45, PT, P1 ;  /* 0x0000002dff007c0c */ /* 0x000fe4000bf26310 */
[----:B------:R-:W-:-:S04]  /*0fd0*/  IADD3 R10, P0, PT, R19, R10, RZ ;  /* 0x0000000a130a7210 */ /* 0x000fc80007f1e0ff */
[----:B------:R-:W-:Y:S02]  /*0fe0*/  LEA.HI.X.SX32 R8, R19, R8, 0x1, P0 ;  /* 0x0000000813087211 */ /* 0x000fe400000f0eff */
[----:B------:R-:W-:Y:S02]  /*0ff0*/  ISETP.GE.U32.AND P0, PT, R10, UR46, PT ;  /* 0x0000002e0a007c0c */ /* 0x000fe4000bf06070 */
        /* <DEDUP_REMOVED lines=19> */
.L_x_4124:
[----:B------:R-:W-:Y:S05]  /*1130*/  EXIT ;  /* 0x000000000000794d */ /* 0x000fea0003800000 */
.L_x_4125:
[----:B------:R-:W-:Y:S01]  /*1140*/  BSSY B1, `(.L_x_4137) ;  /* 0x0000007000017945 */ /* 0x000fe20003800000 */
[----:B------:R-:W-:Y:S01]  /*1150*/  MOV R12, 0x10 ;  /* 0x00000010000c7802 */ /* 0x000fe20000000f00 */
[----:B------:R-:W-:Y:S01]  /*1160*/  IMAD.MOV.U32 R11, RZ, RZ, 0x1f ;  /* 0x0000001fff0b7424 */ /* 0x000fe200078e00ff */
[----:B------:R-:W-:-:S07]  /*1170*/  MOV R15, 0xffffffff ;  /* 0xffffffff000f7802 */ /* 0x000fce0000000f00 */
[----:B------:R-:W-:Y:S05]  /*1180*/  WARPSYNC.COLLECTIVE R15, `(.L_x_4138) ;  /* 0x000000000f087348 */ /* 0x000fea0003c00000 */
[----:B------:R0:W1:Y:S02]  /*1190*/  SHFL.BFLY P6, R14, R13, R12, R11 ;  /* 0x0c00000c0d0e7389 */ /* 0x00006400000c000b */
[----:B01----:R-:W-:Y:S05]  /*11a0*/  ENDCOLLECTIVE ;  /* 0x000000000000791b */ /* 0x003fea0003800000 */
.L_x_4138:
[----:B------:R-:W-:Y:S05]  /*11b0*/  BSYNC B1 ;  /* 0x0000000000017941 */ /* 0x000fea0003800000 */
.L_x_4137:
[----:B------:R-:W-:Y:S01]  /*11c0*/  HFMA2 R11, -RZ, RZ, 0, 1.847743988037109375e-06 ;  /* 0x0000001fff0b7431 */ /* 0x000fe200000001ff */
[----:B------:R-:W-:Y:S01]  /*11d0*/  FMNMX R13, R14, R13, !PT ;  /* 0x0000000d0e0d7209 */ /* 0x000fe20007800000 */
[----:B------:R-:W-:Y:S02]  /*11e0*/  IMAD.MOV.U32 R12, RZ, RZ, 0x8 ;  /* 0x00000008ff0c7424 */ /* 0x000fe400078e00ff */
[----:B------:R-:W-:-:S07]  /*11f0*/  IMAD.MOV.U32 R15, RZ, RZ, -0x1 ;  /* 0xffffffffff0f7424 */ /* 0x000fce00078e00ff */
[----:B------:R-:W-:Y:S05]  /*1200*/  WARPSYNC.COLLECTIVE R15, `(.L_x_4139) ;  /* 0x000000000f087348 */ /* 0x000fea0003c00000 */
[----:B------:R0:W1:Y:S02]  /*1210*/  SHFL.BFLY P6, R14, R13, R12, R11 ;  /* 0x0c00000c0d0e7389 */ /* 0x00006400000c000b */
[----:B01----:R-:W-:Y:S05]  /*1220*/  ENDCOLLECTIVE ;  /* 0x000000000000791b */ /* 0x003fea0003800000 */
.L_x_4139:
[----:B------:R-:W-:Y:S01]  /*1230*/  IMAD.MOV.U32 R12, RZ, RZ, 0x4 ;  /* 0x00000004ff0c7424 */ /* 0x000fe200078e00ff */
[----:B------:R-:W-:-:S04]  /*1240*/  FMNMX R0, R13, R14, !PT ;  /* 0x0000000e0d007209 */ /* 0x000fc80007800000 */
[----:B------:R-:W-:-:S07]  /*1250*/  MOV R13, R0 ;  /* 0x00000000000d7202 */ /* 0x000fce0000000f00 */
[----:B------:R-:W-:Y:S05]  /*1260*/  WARPSYNC.COLLECTIVE R15, `(.L_x_4140) ;  /* 0x000000000f087348 */ /* 0x000fea0003c00000 */
[----:B------:R0:W1:Y:S02]  /*1270*/  SHFL.BFLY P6, R14, R13, R12, R11 ;  /* 0x0c00000c0d0e7389 */ /* 0x00006400000c000b */
[----:B01----:R-:W-:Y:S05]  /*1280*/  ENDCOLLECTIVE ;  /* 0x000000000000791b */ /* 0x003fea0003800000 */
.L_x_4140:
[----:B------:R-:W-:Y:S01]  /*1290*/  IMAD.MOV.U32 R12, RZ, RZ, 0x2 ;  /* 0x00000002ff0c7424 */ /* 0x000fe200078e00ff */
[----:B------:R-:W-:-:S04]  /*12a0*/  FMNMX R2, R0, R14, !PT ;  /* 0x0000000e00027209 */ /* 0x000fc80007800000 */
[----:B------:R-:W-:-:S07]  /*12b0*/  MOV R13, R2 ;  /* 0x00000002000d7202 */ /* 0x000fce0000000f00 */
[----:B------:R-:W-:Y:S05]  /*12c0*/  WARPSYNC.COLLECTIVE R15, `(.L_x_4141) ;  /* 0x000000000f087348 */ /* 0x000fea0003c00000 */
[----:B------:R0:W1:Y:S02]  /*12d0*/  SHFL.BFLY P6, R14, R13, R12, R11 ;  /* 0x0c00000c0d0e7389 */ /* 0x00006400000c000b */
[----:B01----:R-:W-:Y:S05]  /*12e0*/  ENDCOLLECTIVE ;  /* 0x000000000000791b */ /* 0x003fea0003800000 */
.L_x_4141:
[----:B------:R-:W-:Y:S01]  /*12f0*/  IMAD.MOV.U32 R12, RZ, RZ, 0x1 ;  /* 0x00000001ff0c7424 */ /* 0x000fe200078e00ff */
[----:B------:R-:W-:-:S04]  /*1300*/  FMNMX R4, R2, R14, !PT ;  /* 0x0000000e02047209 */ /* 0x000fc80007800000 */
[----:B------:R-:W-:-:S07]  /*1310*/  MOV R13, R4 ;  /* 0x00000004000d7202 */ /* 0x000fce0000000f00 */
[----:B------:R-:W-:Y:S05]  /*1320*/  WARPSYNC.COLLECTIVE R15, `(.L_x_4142) ;  /* 0x000000000f087348 */ /* 0x000fea0003c00000 */
[----:B------:R0:W1:Y:S02]  /*1330*/  SHFL.BFLY P6, R14, R13, R12, R11 ;  /* 0x0c00000c0d0e7389 */ /* 0x00006400000c000b */
[----:B01----:R-:W-:Y:S05]  /*1340*/  ENDCOLLECTIVE ;  /* 0x000000000000791b */ /* 0x003fea0003800000 */
.L_x_4142:
[----:B------:R-:W-:Y:S01]  /*1350*/  FMNMX R23, R4, R14, !PT ;  /* 0x0000000e04177209 */ /* 0x000fe20007800000 */
[----:B------:R-:W-:-:S04]  /*1360*/  HFMA2 R4, -RZ, RZ, 0.96630859375, -0.0022525787353515625 ;  /* 0x3bbb989dff047431 */ /* 0x000fc800000001ff */
[C---:B------:R-:W-:Y:S01]  /*1370*/  FADD R25, -R23.reuse, R3 ;  /* 0x0000000317197221 */ /* 0x040fe20000000100 */
[----:B------:R-:W-:Y:S02]  /*1380*/  IMAD.MOV.U32 R3, RZ, RZ, 0x437c0000 ;  /* 0x437c0000ff037424 */ /* 0x000fe400078e00ff */
[C---:B------:R-:W-:Y:S01]  /*1390*/  FADD R9, -R23.reuse, R9 ;  /* 0x0000000917097221 */ /* 0x040fe20000000100 */
[C---:B------:R-:W-:Y:S01]  /*13a0*/  FADD R17, -R23.reuse, R28 ;  /* 0x0000001c17117221 */ /* 0x040fe20000000100 */
[C---:B------:R-:W-:Y:S01]  /*13b0*/  FADD R5, -R23.reuse, R26 ;  /* 0x0000001a17057221 */ /* 0x040fe20000000100 */
[----:B------:R-:W-:Y:S01]  /*13c0*/  FADD R23, -R23, R24 ;  /* 0x0000001817177221 */ /* 0x000fe20000000100 */
[-C--:B------:R-:W-:Y:S01]  /*13d0*/  FFMA.SAT R0, R25, R4.reuse, 0.5 ;  /* 0x3f00000019007423 */ /* 0x080fe20000002004 */
[-C--:B------:R-:W-:Y:S01]  /*13e0*/  FFMA.SAT R14, R17, R4.reuse, 0.5 ;  /* 0x3f000000110e7423 */ /* 0x080fe20000002004 */
[-C--:B------:R-:W-:Y:S01]  /*13f0*/  FFMA.SAT R24, R5, R4.reuse, 0.5 ;  /* 0x3f00000005187423 */ /* 0x080fe20000002004 */
[----:B------:R-:W-:Y:S01]  /*1400*/  FFMA.SAT R26, R23, R4, 0.5 ;  /* 0x3f000000171a7423 */ /* 0x000fe20000002004 */
        /* <DEDUP_REMOVED lines=8> */
[----:B------:R-:W0:Y:S02]  /*1490*/  MUFU.EX2 R25, R25 ;  /* 0x0000001900197308 */ /* 0x000e240000000800 */
[----:B0-----:R-:W-:Y:S01]  /*14a0*/  FMUL R2, R0, R25 ;  /* 0x0000001900027220 */ /* 0x001fe20000400000 */
[----:B------:R-:W-:-:S04]  /*14b0*/  FADD R0, R11, -12583039 ;  /* 0xcb40007f0b007421 */ /* 0x000fc80000000000 */
[----:B------:R-:W-:-:S04]  /*14c0*/  FFMA R0, R9, 1.4426950216293334961, -R0 ;  /* 0x3fb8aa3b09007823 */ /* 0x000fc80000000800 */
[----:B------:R-:W-:Y:S01]  /*14d0*/  FFMA R12, R9, 1.925963033500011079e-08, R0 ;  /* 0x32a57060090c7823 */ /* 0x000fe20000000000 */
[-C--:B------:R-:W-:Y:S01]  /*14e0*/  FFMA.RM R9, R14, R3.reuse, 12582913 ;  /* 0x4b4000010e097423 */ /* 0x080fe20000004003 */
[----:B------:R-:W-:Y:S01]  /*14f0*/  FFMA.RM R3, R26, R3, 12582913 ;  /* 0x4b4000011a037423 */ /* 0x000fe20000004003 */
[----:B------:R-:W-:Y:S01]  /*1500*/  SHF.L.U32 R0, R11, 0x17, RZ ;  /* 0x000000170b007819 */ /* 0x000fe200000006ff */
[----:B------:R0:W1:Y:S01]  /*1510*/  MUFU.EX2 R13, R12 ;  /* 0x0000000c000d7308 */ /* 0x0000620000000800 */
[----:B------:R-:W-:-:S04]  /*1520*/  FADD R14, R9, -12583039 ;  /* 0xcb40007f090e7421 */ /* 0x000fc80000000000 */
[----:B------:R-:W-:Y:S01]  /*1530*/  FFMA R14, R17, 1.4426950216293334961, -R14 ;  /* 0x3fb8aa3b110e7823 */ /* 0x000fe2000000080e */
[----:B0-----:R-:W-:-:S03]  /*1540*/  FADD R12, R4, -12583039 ;  /* 0xcb40007f040c7421 */ /* 0x001fc60000000000 */
[----:B------:R-:W-:Y:S01]  /*1550*/  FFMA R14, R17, 1.925963033500011079e-08, R14 ;  /* 0x32a57060110e7823 */ /* 0x000fe2000000000e */
[----:B------:R-:W-:Y:S01]  /*1560*/  SHF.L.U32 R4, R4, 0x17, RZ ;  /* 0x0000001704047819 */ /* 0x000fe200000006ff */
[----:B------:R-:W-:-:S04]  /*1570*/  FFMA R12, R5, 1.4426950216293334961, -R12 ;  /* 0x3fb8aa3b050c7823 */ /* 0x000fc8000000080c */
[----:B------:R-:W0:Y:S01]  /*1580*/  MUFU.EX2 R14, R14 ;  /* 0x0000000e000e7308 */ /* 0x000e220000000800 */
[----:B------:R-:W-:Y:S01]  /*1590*/  FFMA R11, R5, 1.925963033500011079e-08, R12 ;  /* 0x32a57060050b7823 */ /* 0x000fe2000000000c */
[----:B------:R-:W-:Y:S01]  /*15a0*/  FADD R12, R3, -12583039 ;  /* 0xcb40007f030c7421 */ /* 0x000fe20000000000 */
[----:B------:R-:W-:Y:S02]  /*15b0*/  IMAD.SHL.U32 R5, R9, 0x800000, RZ ;  /* 0x0080000009057824 */ /* 0x000fe400078e00ff */
[----:B-1----:R-:W-:Y:S01]  /*15c0*/  FMUL R0, R0, R13 ;  /* 0x0000000d00007220 */ /* 0x002fe20000400000 */
[----:B------:R-:W-:Y:S01]  /*15d0*/  FADD R9, RZ, R2 ;  /* 0x00000002ff097221 */ /* 0x000fe20000000000 */
[----:B------:R-:W-:Y:S01]  /*15e0*/  FFMA R12, R23, 1.4426950216293334961, -R12 ;  /* 0x3fb8aa3b170c7823 */ /* 0x000fe2000000080c */
[----:B------:R-:W-:Y:S01]  /*15f0*/  SHF.L.U32 R3, R3, 0x17, RZ ;  /* 0x0000001703037819 */ /* 0x000fe200000006ff */
[----:B------:R-:W1:Y:S02]  /*1600*/  MUFU.EX2 R11, R11 ;  /* 0x0000000b000b7308 */ /* 0x000e640000000800 */
[----:B------:R-:W-:Y:S01]  /*1610*/  FFMA R23, R23, 1.925963033500011079e-08, R12 ;  /* 0x32a5706017177823 */ /* 0x000fe2000000000c */
[----:B------:R-:W-:-:S05]  /*1620*/  FADD R12, R9, R0 ;  /* 0x00000000090c7221 */ /* 0x000fca0000000000 */
[----:B------:R-:W2:Y:S01]  /*1630*/  MUFU.EX2 R24, R23 ;  /* 0x0000001700187308 */ /* 0x000ea20000000800 */
[----:B0-----:R-:W-:-:S04]  /*1640*/  FMUL R5, R5, R14 ;  /* 0x0000000e05057220 */ /* 0x001fc80000400000 */
[----:B------:R-:W-:Y:S01]  /*1650*/  FADD R9, R12, R5 ;  /* 0x000000050c097221 */ /* 0x000fe20000000000 */
[----:B-1----:R-:W-:Y:S01]  /*1660*/  FMUL R4, R4, R11 ;  /* 0x0000000b04047220 */ /* 0x002fe20000400000 */
[----:B------:R-:W-:-:S03]  /*1670*/  MOV R11, 0x1f ;  /* 0x0000001f000b7802 */ /* 0x000fc60000000f00 */
[----:B------:R-:W-:Y:S01]  /*1680*/  FADD R12, R9, R4 ;  /* 0x00000004090c7221 */ /* 0x000fe20000000000 */
[----:B--2---:R-:W-:-:S04]  /*1690*/  FMUL R3, R3, R24 ;  /* 0x0000001803037220 */ /* 0x004fc80000400000 */
[----:B------:R-:W-:Y:S01]  /*16a0*/  FADD R13, R12, R3 ;  /* 0x000000030c0d7221 */ /* 0x000fe20000000000 */
[----:B------:R-:W-:-:S07]  /*16b0*/  IMAD.MOV.U32 R12, RZ, RZ, 0x10 ;  /* 0x00000010ff0c7424 */ /* 0x000fce00078e00ff */
[----:B------:R-:W-:Y:S05]  /*16c0*/  WARPSYNC.COLLECTIVE R15, `(.L_x_4143) ;  /* 0x000000000f087348 */ /* 0x000fea0003c00000 */
[----:B------:R0:W1:Y:S02]  /*16d0*/  SHFL.BFLY P6, R14, R13, R12, R11 ;  /* 0x0c00000c0d0e7389 */ /* 0x00006400000c000b */
[----:B01----:R-:W-:Y:S05]  /*16e0*/  ENDCOLLECTIVE ;  /* 0x000000000000791b */ /* 0x003fea0003800000 */
.L_x_4143:
[----:B------:R-:W-:Y:S02]  /*16f0*/  IMAD.MOV.U32 R12, RZ, RZ, 0x8 ;  /* 0x00000008ff0c7424 */ /* 0x000fe400078e00ff */
[----:B------:R-:W-:-:S05]  /*1700*/  FADD R9, R13, R14 ;  /* 0x0000000e0d097221 */ /* 0x000fca0000000000 */
[----:B------:R-:W-:-:S07]  /*1710*/  MOV R13, R9 ;  /* 0x00000009000d7202 */ /* 0x000fce0000000f00 */
[----:B------:R-:W-:Y:S05]  /*1720*/  WARPSYNC.COLLECTIVE R15, `(.L_x_4144) ;  /* 0x000000000f087348 */ /* 0x000fea0003c00000 */
[----:B------:R0:W1:Y:S02]  /*1730*/  SHFL.BFLY P6, R14, R13, R12, R11 ;  /* 0x0c00000c0d0e7389 */ /* 0x00006400000c000b */
[----:B01----:R-:W-:Y:S05]  /*1740*/  ENDCOLLECTIVE ;  /* 0x000000000000791b */ /* 0x003fea0003800000 */
.L_x_4144:
[----:B------:R-:W-:Y:S02]  /*1750*/  HFMA2 R12, -RZ, RZ, 0, 2.384185791015625e-07 ;  /* 0x00000004ff0c7431 */ /* 0x000fe400000001ff */
[----:B------:R-:W-:-:S05]  /*1760*/  FADD R17, R9, R14 ;  /* 0x0000000e09117221 */ /* 0x000fca0000000000 */
[----:B------:R-:W-:-:S07]  /*1770*/  MOV R13, R17 ;  /* 0x00000011000d7202 */ /* 0x000fce0000000f00 */
[----:B------:R-:W-:Y:S05]  /*1780*/  WARPSYNC.COLLECTIVE R15, `(.L_x_4145) ;  /* 0x000000000f087348 */ /* 0x000fea0003c00000 */
[----:B------:R0:W1:Y:S02]  /*1790*/  SHFL.BFLY P6, R14, R13, R12, R11 ;  /* 0x0c00000c0d0e7389 */ /* 0x00006400000c000b */
[----:B01----:R-:W-:Y:S05]  /*17a0*/  ENDCOLLECTIVE ;  /* 0x000000000000791b */ /* 0x003fea0003800000 */
.L_x_4145:
[----:B------:R-:W-:Y:S01]  /*17b0*/  MOV R12, 0x2 ;  /* 0x00000002000c7802 */ /* 0x000fe20000000f00 */
[----:B------:R-:W-:-:S04]  /*17c0*/  FADD R23, R17, R14 ;  /* 0x0000000e11177221 */ /* 0x000fc80000000000 */
[----:B------:R-:W-:-:S07]  /*17d0*/  IMAD.MOV.U32 R13, RZ, RZ, R23 ;  /* 0x000000ffff0d7224 */ /* 0x000fce00078e0017 */
[----:B------:R-:W-:Y:S05]  /*17e0*/  WARPSYNC.COLLECTIVE R15, `(.L_x_4146) ;  /* 0x000000000f087348 */ /* 0x000fea0003c00000 */
[----:B------:R0:W1:Y:S02]  /*17f0*/  SHFL.BFLY P6, R14, R13, R12, R11 ;  /* 0x0c00000c0d0e7389 */ /* 0x00006400000c000b */
[----:B01----:R-:W-:Y:S05]  /*1800*/  ENDCOLLECTIVE ;  /* 0x000000000000791b */ /* 0x003fea0003800000 */
.L_x_4146:
[----:B------:R-:W-:Y:S02]  /*1810*/  IMAD.MOV.U32 R12, RZ, RZ, 0x1 ;  /* 0x00000001ff0c7424 */ /* 0x000fe400078e00ff */
[----:B------:R-:W-:-:S05]  /*1820*/  FADD R24, R23, R14 ;  /* 0x0000000e17187221 */ /* 0x000fca0000000000 */
[----:B------:R-:W-:-:S07]  /*1830*/  MOV R13, R24 ;  /* 0x00000018000d7202 */ /* 0x000fce0000000f00 */
[----:B------:R-:W-:Y:S05]  /*1840*/  WARPSYNC.COLLECTIVE R15, `(.L_x_4147) ;  /* 0x000000000f087348 */ /* 0x000fea0003c00000 */
[----:B------:R0:W1:Y:S02]  /*1850*/  SHFL.BFLY P6, R14, R13, R12, R11 ;  /* 0x0c00000c0d0e7389 */ /* 0x00006400000c000b */
[----:B01----:R-:W-:Y:S05]  /*1860*/  ENDCOLLECTIVE ;  /* 0x000000000000791b */ /* 0x003fea0003800000 */
.L_x_4147:
[----:B------:R-:W-:Y:S05]  /*1870*/  BRA `(.L_x_4148) ;  /* 0xfffffff000707947 */ /* 0x000fea000383ffff */
        .weak           $__internal_64_$__cuda_sm3x_div_rn_noftz_f32_slowpath
        .type           $__internal_64_$__cuda_sm3x_div_rn_noftz_f32_slowpath,@function
        .size           $__internal_64_$__cuda_sm3x_div_rn_noftz_f32_slowpath,(.L_x_25516 - $__internal_64_$__cuda_sm3x_div_rn_noftz_f32_slowpath)
$__internal_64_$__cuda_sm3x_div_rn_noftz_f32_slowpath:
[----:B------:R-:W-:Y:S01]  /*1880*/  SHF.R.U32.HI R12, RZ, 0x17, R9 ;  /* 0x00000017ff0c7819 */ /* 0x000fe20000011609 */
[----:B------:R-:W-:Y:S01]  /*1890*/  BSSY.RECONVERGENT B2, `(.L_x_4149) ;  /* 0x0000065000027945 */ /* 0x000fe20003800200 */
[----:B------:R-:W-:Y:S02]  /*18a0*/  SHF.R.U32.HI R25, RZ, 0x17, R2 ;  /* 0x00000017ff197819 */ /* 0x000fe40000011602 */
[----:B------:R-:W-:Y:S02]  /*18b0*/  LOP3.LUT R12, R12, 0xff, RZ, 0xc0, !PT ;  /* 0x000000ff0c0c7812 */ /* 0x000fe400078ec0ff */
[----:B------:R-:W-:Y:S02]  /*18c0*/  LOP3.LUT R25, R25, 0xff, RZ, 0xc0, !PT ;  /* 0x000000ff19197812 */ /* 0x000fe400078ec0ff */
[----:B------:R-:W-:Y:S02]  /*18d0*/  IADD3 R23, PT, PT, R12, -0x1, RZ ;  /* 0xffffffff0c177810 */ /* 0x000fe40007ffe0ff */
[----:B------:R-:W-:-:S02]  /*18e0*/  IADD3 R13, PT, PT, R25, -0x1, RZ ;  /* 0xffffffff190d7810 */ /* 0x000fc40007ffe0ff */
[----:B------:R-:W-:Y:S01]  /*18f0*/  ISETP.GT.U32.AND P1, PT, R23, 0xfd, PT ;  /* 0x000000fd1700780c */ /* 0x000fe20003f24070 */
[----:B------:R-:W-:-:S03]  /*1900*/  IMAD.MOV.U32 R23, RZ, RZ, R9 ;  /* 0x000000ffff177224 */ /* 0x000fc600078e0009 */
        /* <DEDUP_REMOVED lines=20> */
[----:B------:R-:W-:Y:S01]  /*1a50*/  ISETP.GE.AND P1, PT, R13, RZ, PT ;  /* 0x000000ff0d00720c */ /* 0x000fe20003f26270 */
[----:B------:R-:W-:-:S05]  /*1a60*/  VIADD R13, R12, 0xffffffff ;  /* 0xffffffff0c0d7836 */ /* 0x000fca0000000000 */
[----:B------:R-:W-:-:S07]  /*1a70*/  ISETP.GE.AND P2, PT, R13, RZ, PT ;  /* 0x000000ff0d00720c */ /* 0x000fce0003f46270 */
[----:B------:R-:W-:Y:S01]  /*1a80*/  @P1 MOV R13, RZ ;  /* 0x000000ff000d1202 */ /* 0x000fe20000000f00 */
[----:B------:R-:W-:Y:S01]  /*1a90*/  @!P1 FFMA R2, R2, 1.84467440737095516160e+19, RZ ;  /* 0x5f80000002029823 */ /* 0x000fe200000000ff */
[----:B------:R-:W-:-:S04]  /*1aa0*/  @!P1 MOV R13, 0xffffffc0 ;  /* 0xffffffc0000d9802 */ /* 0x000fc80000000f00 */
[----:B------:R-:W-:Y:S01]  /*1ab0*/  @!P2 FFMA R23, R9, 1.84467440737095516160e+19, RZ ;  /* 0x5f8000000917a823 */ /* 0x000fe200000000ff */
[----:B------:R-:W-:-:S07]  /*1ac0*/  @!P2 VIADD R13, R13, 0x40 ;  /* 0x000000400d0da836 */ /* 0x000fce0000000000 */
.L_x_4150:
        /* <DEDUP_REMOVED lines=51> */
.L_x_4157:
[----:B------:R-:W-:-:S04]  /*1e00*/  LOP3.LUT R23, R23, 0x80000000, RZ, 0xc0, !PT ;  /* 0x8000000017177812 */ /* 0x000fc800078ec0ff */
[----:B------:R-:W-:Y:S01]  /*1e10*/  LOP3.LUT R23, R23, 0x7f800000, RZ, 0xfc, !PT ;  /* 0x7f80000017177812 */ /* 0x000fe200078efcff */
[----:B------:R-:W-:Y:S06]  /*1e20*/  BRA `(.L_x_4158) ;  /* 0x0000000000047947 */ /* 0x000fec0003800000 */
.L_x_4156:
[----:B------:R-:W-:-:S07]  /*1e30*/  IMAD R23, R26, 0x800000, R23 ;  /* 0x008000001a177824 */ /* 0x000fce00078e0217 */
.L_x_4158:
[----:B------:R-:W-:Y:S05]  /*1e40*/  BSYNC.RECONVERGENT B3 ;  /* 0x0000000000037941 */ /* 0x000fea0003800200 */
.L_x_4155:
[----:B------:R-:W-:Y:S05]  /*1e50*/  BRA `(.L_x_4159) ;  /* 0x0000000000207947 */ /* 0x000fea0003800000 */
.L_x_4154:
[----:B------:R-:W-:-:S04]  /*1e60*/  LOP3.LUT R23, R23, 0x80000000, R2, 0x48, !PT ;  /* 0x8000000017177812 */ /* 0x000fc800078e4802 */
[----:B------:R-:W-:Y:S01]  /*1e70*/  LOP3.LUT R23, R23, 0x7f800000, RZ, 0xfc, !PT ;  /* 0x7f80000017177812 */ /* 0x000fe200078efcff */
[----:B------:R-:W-:Y:S06]  /*1e80*/  BRA `(.L_x_4159) ;  /* 0x0000000000147947 */ /* 0x000fec0003800000 */
.L_x_4153:
[----:B------:R-:W-:Y:S01]  /*1e90*/  LOP3.LUT R23, R23, 0x80000000, R2, 0x48, !PT ;  /* 0x8000000017177812 */ /* 0x000fe200078e4802 */
[----:B------:R-:W-:Y:S06]  /*1ea0*/  BRA `(.L_x_4159) ;  /* 0x00000000000c7947 */ /* 0x000fec0003800000 */
.L_x_4152:
[----:B------:R-:W0:Y:S01]  /*1eb0*/  MUFU.RSQ R23, -QNAN ;  /* 0xffc0000000177908 */ /* 0x000e220000001400 */
[----:B------:R-:W-:Y:S05]  /*1ec0*/  BRA `(.L_x_4159) ;  /* 0x0000000000047947 */ /* 0x000fea0003800000 */
.L_x_4151:
[----:B------:R-:W-:-:S07]  /*1ed0*/  FADD.FTZ R23, R2, R9 ;  /* 0x0000000902177221 */ /* 0x000fce0000010000 */
.L_x_4159:
[----:B------:R-:W-:Y:S05]  /*1ee0*/  BSYNC.RECONVERGENT B2 ;  /* 0x0000000000027941 */ /* 0x000fea0003800200 */
.L_x_4149:
[----:B------:R-:W-:Y:S01]  /*1ef0*/  HFMA2 R13, -RZ, RZ, 0, 0 ;  /* 0x00000000ff0d7431 */ /* 0x000fe200000001ff */
[----:B------:R-:W-:-:S04]  /*1f00*/  MOV R12, R17 ;  /* 0x00000011000c7202 */ /* 0x000fc80000000f00 */
[----:B0-----:R-:W-:Y:S05]  /*1f10*/  RET.REL.NODEC R12 `(_Z15SoftmaxWarpImplI10DirectLoadI13__nv_bfloat16fE11DirectStoreIfS1_EfLi1ELi5ELi32ELi1ELb1EL9Algorithm0EEvT_T0_ll) ;  /* 0xffffffe00c387950 */ /* 0x001fea0003c3ffff */
.L_x_4160:
        /* <DEDUP_REMOVED lines=14> */
.L_x_25516:


//--------------------- .text._Z15SoftmaxWarpImplI10DirectLoadI13__nv_bfloat16fE11DirectStoreIfS1_EfLi1ELi5ELi32ELi1ELb0EL9Algorithm0EEvT_T0_ll --------------------------
	.section	.text._Z15SoftmaxWarpImplI10DirectLoadI13__nv_bfloat16fE11DirectStoreIfS1_EfLi1ELi5ELi32ELi1ELb0EL9Algorithm0EEvT_T0_ll,"ax",@progbits
	.align	128
        .global         _Z15SoftmaxWarpImplI10DirectLoadI13__nv_bfloat16fE11DirectStoreIfS1_EfLi1ELi5ELi32ELi1ELb0EL9Algorithm0EEvT_T0_ll
        .type           _Z15SoftmaxWarpImplI10DirectLoadI13__nv_bfloat16fE11DirectStoreIfS1_EfLi1ELi5ELi32ELi1ELb0EL9Algorithm0EEvT_T0_ll,@function
        .size           _Z15SoftmaxWarpImplI10DirectLoadI13__nv_bfloat16fE11DirectStoreIfS1_EfLi1ELi5ELi32ELi1ELb0EL9Algorithm0EEvT_T0_ll,(.L_x_25517 - _Z15SoftmaxWarpImplI10DirectLoadI13__nv_bfloat16fE11DirectStoreIfS1_EfLi1ELi5ELi32ELi1ELb0EL9Algorithm0EEvT_T0_ll)
        .other          _Z15SoftmaxWarpImplI10DirectLoadI13__nv_bfloat16fE11DirectStoreIfS1_EfLi1ELi5ELi32ELi1ELb0EL9Algorithm0EEvT_T0_ll,@"STO_CUDA_ENTRY STV_DEFAULT"
_Z15SoftmaxWarpImplI10DirectLoadI13__nv_bfloat16fE11DirectStoreIfS1_EfLi1ELi5ELi32ELi1ELb0EL9Algorithm0EEvT_T0_ll:
.text._Z15SoftmaxWarpImplI10DirectLoadI13__nv_bfloat16fE11DirectStoreIfS1_EfLi1ELi5ELi32ELi1ELb0EL9Algorithm0EEvT_T0_ll:
        /* <DEDUP_REMOVED lines=24> */
.L_x_4161:
        /* <DEDUP_REMOVED lines=13> */
.L_x_4173:
[----:B---3--:R-:W-:Y:S02]  /*0250*/  HFMA2 R11, -RZ, RZ, 0, 0 ;  /* 0x00000000ff0b7431 */ /* 0x008fe400000001ff */
[----:B------:R-:W-:Y:S01]  /*0260*/  IMAD R0, R8, UR38, RZ ;  /* 0x0000002608007c24 */ /* 0x000fe2000f8e02ff */
[C---:B--2---:R-:W-:Y:S02]  /*0270*/  R2UR UR4, R6.reuse ;  /* 0x00000000060472ca */ /* 0x044fe400000e0000 */
[----:B------:R-:W-:Y:S01]  /*0280*/  R2UR UR5, R7 ;  /* 0x00000000070572ca */ /* 0x000fe200000e0000 */
[----:B------:R-:W-:Y:S01]  /*0290*/  IMAD R3, R9, UR39, R0 ;  /* 0x0000002709037c24 */ /* 0x000fe2000f8e0200 */
[C---:B------:R-:W-:Y:S02]  /*02a0*/  R2UR UR6, R6.reuse ;  /* 0x00000000060672ca */ /* 0x040fe400000e0000 */
        /* <DEDUP_REMOVED lines=9> */
[----:B------:R-:W-:Y:S02]  /*0340*/  R2UR UR12, R6 ;  /* 0x00000000060c72ca */ /* 0x000fe400000e0000 */
[----:B------:R-:W-:Y:S01]  /*0350*/  R2UR UR13, R7 ;  /* 0x00000000070d72ca */ /* 0x000fe200000e0000 */
[----:B------:R-:W2:Y:S04]  /*0360*/  LDG.E.U16 R21, desc[UR4][R2.64] ;  /* 0x0000000402157981 */ /* 0x000ea8000c1e1500 */
[----:B------:R-:W3:Y:S04]  /*0370*/  LDG.E.U16 R17, desc[UR6][R2.64+0x40] ;  /* 0x0000400602117981 */ /* 0x000ee8000c1e1500 */
[----:B------:R-:W4:Y:S04]  /*0380*/  LDG.E.U16 R4, desc[UR10][R2.64+0xc0] ;  /* 0x0000c00a02047981 */ /* 0x000f28000c1e1500 */
[----:B------:R-:W5:Y:S04]  /*0390*/  LDG.E.U16 R5, desc[UR8][R2.64+0x80] ;  /* 0x0000800802057981 */ /* 0x000f68000c1e1500 */
[----:B------:R-:W5:Y:S01]  /*03a0*/  LDG.E.U16 R19, desc[UR12][R2.64+0x100] ;  /* 0x0001000c02137981 */ /* 0x000f62000c1e1500 */
[----:B------:R-:W-:Y:S01]  /*03b0*/  UMOV UR4, 0xffffffff ;  /* 0xffffffff00047882 */ /* 0x000fe20000000000 */
[----:B--2---:R-:W-:Y:S01]  /*03c0*/  IMAD.U32 R21, R21, 0x10000, RZ ;  /* 0x0001000015157824 */ /* 0x004fe200078e00ff */
[----:B---3--:R-:W-:Y:S01]  /*03d0*/  SHF.L.U32 R17, R17, 0x10, RZ ;  /* 0x0000001011117819 */ /* 0x008fe200000006ff */
[----:B----4-:R-:W-:-:S03]  /*03e0*/  IMAD.U32 R4, R4, 0x10000, RZ ;  /* 0x0001000004047824 */ /* 0x010fc600078e00ff */
[----:B------:R-:W-:Y:S02]  /*03f0*/  FMNMX3 R0, R21, -INF , R17, !PT ;  /* 0xff80000015007876 */ /* 0x000fe40007800011 */
[----:B-----5:R-:W-:Y:S02]  /*0400*/  SHF.L.U32 R5, R5, 0x10, RZ ;  /* 0x0000001005057819 */ /* 0x020fe400000006ff */
[----:B------:R-:W-:Y:S02]  /*0410*/  SHF.L.U32 R19, R19, 0x10, RZ ;  /* 0x0000001013137819 */ /* 0x000fe400000006ff */
[----:B------:R-:W-:-:S04]  /*0420*/  FMNMX3 R0, R0, R5, R4, !PT ;  /* 0x0000000500007276 */ /* 0x000fc80007800004 */
[----:B------:R-:W-:Y:S01]  /*0430*/  FMNMX R13, R0, R19, !PT ;  /* 0x00000013000d7209 */ /* 0x000fe20007800000 */
[----:B------:R-:W-:Y:S06]  /*0440*/  BRA.DIV UR4, `(.L_x_4162) ;  /* 0x0000000a04d07947 */ /* 0x000fec000b800000 */
[----:B------:R-:W1:Y:S01]  /*0450*/  SHFL.BFLY PT, R14, R13, 0x10, 0x1f ;  /* 0x0e001f000d0e7f89 */ /* 0x000e6200000e0000 */
[----:B------:R-:W-:Y:S01]  /*0460*/  MOV R11, 0x3bbb989d ;  /* 0x3bbb989d000b7802 */ /* 0x000fe20000000f00 */
        /* <DEDUP_REMOVED lines=22> */
[----:B------:R-:W-:Y:S01]  /*05d0*/  FADD R17, R3, -12583039 ;  /* 0xcb40007f03117421 */ /* 0x000fe20000000000 */
[----:B------:R-:W-:Y:S01]  /*05e0*/  SHF.L.U32 R0, R0, 0x17, RZ ;  /* 0x0000001700007819 */ /* 0x000fe200000006ff */
[----:B------:R-:W-:Y:S01]  /*05f0*/  FFMA R15, R20, 1.4426950216293334961, -R15 ;  /* 0x3fb8aa3b140f7823 */ /* 0x000fe2000000080f */
[----:B------:R-:W-:Y:S01]  /*0600*/  FFMA R13, R22, 1.4426950216293334961, -R13 ;  /* 0x3fb8aa3b160d7823 */ /* 0x000fe2000000080d */
[----:B------:R-:W-:Y:S02]  /*0610*/  FFMA R17, R18, 1.4426950216293334961, -R17 ;  /* 0x3fb8aa3b12117823 */ /* 0x000fe40000000811 */
[----:B------:R-:W-:Y:S01]  /*0620*/  FFMA R15, R20, 1.925963033500011079e-08, R15 ;  /* 0x32a57060140f7823 */ /* 0x000fe2000000000f */
[----:B------:R-:W-:Y:S01]  /*0630*/  FADD R20, R19, -R14 ;  /* 0x8000000e13147221 */ /* 0x000fe20000000000 */
[----:B------:R-:W-:Y:S01]  /*0640*/  FFMA R5, R22, 1.925963033500011079e-08, R13 ;  /* 0x32a5706016057823 */ /* 0x000fe2000000000d */
[-C--:B------:R-:W-:Y:S01]  /*0650*/  FFMA.SAT R13, R4, R11.reuse, 0.5 ;  /* 0x3f000000040d7423 */ /* 0x080fe2000000200b */
[----:B------:R1:W-:Y:S01]  /*0660*/  MUFU.EX2 R14, R15 ;  /* 0x0000000f000e7308 */ /* 0x0003e20000000800 */
[----:B------:R-:W-:Y:S01]  /*0670*/  FFMA.SAT R21, R20, R11, 0.5 ;  /* 0x3f00000014157423 */ /* 0x000fe2000000200b */
[----:B------:R-:W-:Y:S01]  /*0680*/  FFMA R11, R18, 1.925963033500011079e-08, R17 ;  /* 0x32a57060120b7823 */ /* 0x000fe20000000011 */
[----:B------:R-:W-:-:S02]  /*0690*/  FFMA.RM R13, R13, R12, 12582913 ;  /* 0x4b4000010d0d7423 */ /* 0x000fc4000000400c */
[----:B------:R-:W-:Y:S02]  /*06a0*/  FFMA.RM R12, R21, R12, 12582913 ;  /* 0x4b400001150c7423 */ /* 0x000fe4000000400c */
[----:B------:R-:W-:Y:S01]  /*06b0*/  FADD R19, R13, -12583039 ;  /* 0xcb40007f0d137421 */ /* 0x000fe20000000000 */
[----:B------:R-:W2:Y:S01]  /*06c0*/  MUFU.EX2 R5, R5 ;  /* 0x0000000500057308 */ /* 0x000ea20000000800 */
[----:B------:R-:W-:Y:S01]  /*06d0*/  FADD R17, R12, -12583039 ;  /* 0xcb40007f0c117421 */ /* 0x000fe20000000000 */
[----:B-1----:R-:W-:Y:S01]  /*06e0*/  SHF.L.U32 R15, R2, 0x17, RZ ;  /* 0x00000017020f7819 */ /* 0x002fe200000006ff */
[----:B------:R-:W-:Y:S01]  /*06f0*/  FFMA R19, R4, 1.4426950216293334961, -R19 ;  /* 0x3fb8aa3b04137823 */ /* 0x000fe20000000813 */
[----:B------:R-:W-:Y:S02]  /*0700*/  IMAD.SHL.U32 R2, R3, 0x800000, RZ ;  /* 0x0080000003027824 */ /* 0x000fe400078e00ff */
[----:B------:R-:W-:Y:S01]  /*0710*/  FFMA R17, R20, 1.4426950216293334961, -R17 ;  /* 0x3fb8aa3b14117823 */ /* 0x000fe20000000811 */
[----:B------:R-:W-:Y:S01]  /*0720*/  SHF.L.U32 R13, R13, 0x17, RZ ;  /* 0x000000170d0d7819 */ /* 0x000fe200000006ff */
[----:B------:R-:W-:Y:S01]  /*0730*/  FFMA R19, R4, 1.925963033500011079e-08, R19 ;  /* 0x32a5706004137823 */ /* 0x000fe20000000013 */
[----:B------:R-:W1:Y:S01]  /*0740*/  MUFU.EX2 R11, R11 ;  /* 0x0000000b000b7308 */ /* 0x000e620000000800 */
[----:B------:R-:W-:-:S07]  /*0750*/  FFMA R17, R20, 1.925963033500011079e-08, R17 ;  /* 0x32a5706014117823 */ /* 0x000fce0000000011 */
[----:B------:R-:W3:Y:S01]  /*0760*/  MUFU.EX2 R4, R19 ;  /* 0x0000001300047308 */ /* 0x000ee20000000800 */
[----:B--2---:R-:W-:Y:S01]  /*0770*/  FMUL R5, R0, R5 ;  /* 0x0000000500057220 */ /* 0x004fe20000400000 */
[----:B------:R-:W-:Y:S01]  /*0780*/  FMUL R0, R15, R14 ;  /* 0x0000000e0f007220 */ /* 0x000fe20000400000 */
[----:B------:R-:W-:Y:S02]  /*0790*/  SHF.L.U32 R14, R12, 0x17, RZ ;  /* 0x000000170c0e7819 */ /* 0x000fe400000006ff */
[----:B------:R-:W-:-:S03]  /*07a0*/  FADD R3, RZ, R5 ;  /* 0x00000005ff037221 */ /* 0x000fc60000000000 */
[----:B------:R-:W2:Y:S01]  /*07b0*/  MUFU.EX2 R17, R17 ;  /* 0x0000001100117308 */ /* 0x000ea20000000800 */
[----:B-1----:R-:W-:Y:S01]  /*07c0*/  FMUL R2, R2, R11 ;  /* 0x0000000b02027220 */ /* 0x002fe20000400000 */
[----:B------:R-:W-:-:S04]  /*07d0*/  FADD R11, R3, R0 ;  /* 0x00000000030b7221 */ /* 0x000fc80000000000 */
[----:B------:R-:W-:Y:S01]  /*07e0*/  FADD R12, R11, R2 ;  /* 0x000000020b0c7221 */ /* 0x000fe20000000000 */
[----:B---3--:R-:W-:-:S04]  /*07f0*/  FMUL R3, R13, R4 ;  /* 0x000000040d037220 */ /* 0x008fc80000400000 */
        /* <DEDUP_REMOVED lines=12> */
.L_x_4185:
        /* <DEDUP_REMOVED lines=12> */
[----:B01----:R-:W-:Y:S05]  /*0980*/  CALL.REL.NOINC `($__internal_65_$__cuda_sm3x_div_rn_noftz_f32_slowpath) ;  /* 0x0000000c00547944 */ /* 0x003fea0003c00000 */
[----:B------:R-:W-:-:S07]  /*0990*/  MOV R11, R5 ;  /* 0x00000005000b7202 */ /* 0x000fce0000000f00 */
.L_x_4164:
[----:B------:R-:W-:Y:S05]  /*09a0*/  BSYNC.RECONVERGENT B0 ;  /* 0x0000000000007941 */ /* 0x000fea0003800200 */
.L_x_4163:
        /* <DEDUP_REMOVED lines=12> */
[----:B01----:R-:W-:Y:S05]  /*0a70*/  CALL.REL.NOINC `($__internal_65_$__cuda_sm3x_div_rn_noftz_f32_slowpath) ;  /* 0x0000000c00187944 */ /* 0x003fea0003c00000 */
[----:B------:R-:W-:-:S07]  /*0a80*/  MOV R14, R5 ;  /* 0x00000005000e7202 */ /* 0x000fce0000000f00 */
.L_x_4166:
[----:B------:R-:W-:Y:S05]  /*0a90*/  BSYNC.RECONVERGENT B0 ;  /* 0x0000000000007941 */ /* 0x000fea0003800200 */
.L_x_4165:
        /* <DEDUP_REMOVED lines=14> */
.L_x_4168:
[----:B------:R-:W-:Y:S05]  /*0b80*/  BSYNC.RECONVERGENT B0 ;  /* 0x0000000000007941 */ /* 0x000fea0003800200 */
.L_x_4167:
        /* <DEDUP_REMOVED lines=14> */
.L_x_4170:
[----:B------:R-:W-:Y:S05]  /*0c70*/  BSYNC.RECONVERGENT B0 ;  /* 0x0000000000007941 */ /* 0x000fea0003800200 */
.L_x_4169:
        /* <DEDUP_REMOVED lines=14> */
.L_x_4172:
[----:B------:R-:W-:Y:S05]  /*0d60*/  BSYNC.RECONVERGENT B0 ;  /* 0x0000000000007941 */ /* 0x000fea0003800200 */
.L_x_4171:
        /* <DEDUP_REMOVED lines=19> */
[----:B------:R-:W-:Y:S02]  /*0ea0*/  R2UR UR12, R6 ;  /* 0x00000000060c72ca */ /* 0x000fe400000e0000 */
[----:B------:R-:W-:Y:S02]  /*0eb0*/  R2UR UR13, R7 ;  /* 0x00000000070d72ca */ /* 0x000fe400000e0000 */
[----:B------:R-:W-:-:S02]  /*0ec0*/  ISETP.GE.AND.EX P0, PT, R8, UR45, PT, P0 ;  /* 0x0000002d08007c0c */ /* 0x000fc4000bf06300 */
[----:B------:R-:W-:Y:S02]  /*0ed0*/  F2FP.BF16.F32.PACK_AB R11, R14, R11 ;  /* 0x0000000b0e0b723e */ /* 0x000fe400000010ff */
[----:B------:R-:W-:Y:S02]  /*0ee0*/  F2FP.BF16.F32.PACK_AB R0, R15, R0 ;  /* 0x000000000f00723e */ /* 0x000fe400000010ff */
[----:B------:R-:W-:Y:S01]  /*0ef0*/  F2FP.BF16.F32.PACK_AB R12, RZ, R12 ;  /* 0x0000000cff0c723e */ /* 0x000fe200000010ff */
[----:B------:R3:W-:Y:S01]  /*0f00*/  STG.E.U16 desc[UR4][R2.64], R11 ;  /* 0x0000000b02007986 */ /* 0x0007e2000c101504 */
[----:B------:R-:W-:Y:S02]  /*0f10*/  PRMT R4, R11, 0x7632, R4 ;  /* 0x000076320b047816 */ /* 0x000fe40000000004 */
[----:B------:R-:W-:Y:S01]  /*0f20*/  PRMT R5, R0, 0x7632, R5 ;  /* 0x0000763200057816 */ /* 0x000fe20000000005 */
[----:B------:R3:W-:Y:S04]  /*0f30*/  STG.E.U16 desc[UR8][R2.64+0x80], R0 ;  /* 0x0000800002007986 */ /* 0x0007e8000c101508 */
[----:B------:R3:W-:Y:S04]  /*0f40*/  STG.E.U16 desc[UR6][R2.64+0x40], R4 ;  /* 0x0000400402007986 */ /* 0x0007e8000c101506 */
[----:B------:R3:W-:Y:S04]  /*0f50*/  STG.E.U16 desc[UR10][R2.64+0xc0], R5 ;  /* 0x0000c00502007986 */ /* 0x0007e8000c10150a */
[----:B------:R3:W-:Y:S01]  /*0f60*/  STG.E.U16 desc[UR12][R2.64+0x100], R12 ;  /* 0x0001000c02007986 */ /* 0x0007e2000c10150c */
[----:B------:R-:W-:Y:S05]  /*0f70*/  @!P0 BRA `(.L_x_4173) ;  /* 0xfffffff000b48947 */ /* 0x000fea000383ffff */
[----:B------:R-:W-:Y:S05]  /*0f80*/  EXIT ;  /* 0x000000000000794d */ /* 0x000fea0003800000 */
.L_x_4162:
[----:B------:R-:W-:Y:S01]  /*0f90*/  BSSY B0, `(.L_x_4174) ;  /* 0x0000007000007945 */ /* 0x000fe20003800000 */
[----:B------:R-:W-:Y:S01]  /*0fa0*/  MOV R12, 0x10 ;  /* 0x00000010000c7802 */ /* 0x000fe20000000f00 */
[----:B------:R-:W-:Y:S01]  /*0fb0*/  IMAD.MOV.U32 R11, RZ, RZ, 0x1f ;  /* 0x0000001fff0b7424 */ /* 0x000fe200078e00ff */
[----:B------:R-:W-:-:S07]  /*0fc0*/  MOV R15, 0xffffffff ;  /* 0xffffffff000f7802 */ /* 0x000fce0000000f00 */
[----:B0-----:R-:W-:Y:S05]  /*0fd0*/  WARPSYNC.COLLECTIVE R15, `(.L_x_4175) ;  /* 0x000000000f087348 */ /* 0x001fea0003c00000 */
[----:B------:R1:W2:Y:S02]  /*0fe0*/  SHFL.BFLY P6, R14, R13, R12, R11 ;  /* 0x0c00000c0d0e7389 */ /* 0x0002a400000c000b */
[----:B012---:R-:W-:Y:S05]  /*0ff0*/  ENDCOLLECTIVE ;  /* 0x000000000000791b */ /* 0x007fea0003800000 */
.L_x_4175:
[----:B------:R-:W-:Y:S05]  /*1000*/  BSYNC B0 ;  /* 0x0000000000007941 */ /* 0x000fea0003800000 */
.L_x_4174:
[----:B------:R-:W-:Y:S01]  /*1010*/  HFMA2 R12, -RZ, RZ, 0, 4.76837158203125e-07 ;  /* 0x00000008ff0c7431 */ /* 0x000fe200000001ff */
[----:B------:R-:W-:Y:S01]  /*1020*/  FMNMX R13, R13, R14, !PT ;  /* 0x0000000e0d0d7209 */ /* 0x000fe20007800000 */
[----:B------:R-:W-:Y:S01]  /*1030*/  IMAD.MOV.U32 R11, RZ, RZ, 0x1f ;  /* 0x0000001fff0b7424 */ /* 0x000fe200078e00ff */
[----:B------:R-:W-:-:S07]  /*1040*/  MOV R15, 0xffffffff ;  /* 0xffffffff000f7802 */ /* 0x000fce0000000f00 */
[----:B------:R-:W-:Y:S05]  /*1050*/  WARPSYNC.COLLECTIVE R15, `(.L_x_4176) ;  /* 0x000000000f087348 */ /* 0x000fea0003c00000 */
[----:B------:R0:W1:Y:S02]  /*1060*/  SHFL.BFLY P6, R14, R13, R12, R11 ;  /* 0x0c00000c0d0e7389 */ /* 0x00006400000c000b */
[----:B01----:R-:W-:Y:S05]  /*1070*/  ENDCOLLECTIVE ;  /* 0x000000000000791b */ /* 0x003fea0003800000 */
.L_x_4176:
[----:B------:R-:W-:Y:S01]  /*1080*/  IMAD.MOV.U32 R12, RZ, RZ, 0x4 ;  /* 0x00000004ff0c7424 */ /* 0x000fe200078e00ff */
[----:B------:R-:W-:-:S04]  /*1090*/  FMNMX R0, R13, R14, !PT ;  /* 0x0000000e0d007209 */ /* 0x000fc80007800000 */
[----:B------:R-:W-:-:S07]  /*10a0*/  MOV R13, R0 ;  /* 0x00000000000d7202 */ /* 0x000fce0000000f00 */
[----:B------:R-:W-:Y:S05]  /*10b0*/  WARPSYNC.COLLECTIVE R15, `(.L_x_4177) ;  /* 0x000000000f087348 */ /* 0x000fea0003c00000 */
[----:B------:R0:W1:Y:S02]  /*10c0*/  SHFL.BFLY P6, R14, R13, R12, R11 ;  /* 0x0c00000c0d0e7389 */ /* 0x00006400000c000b */
[----:B01----:R-:W-:Y:S05]  /*10d0*/  ENDCOLLECTIVE ;  /* 0x000000000000791b */ /* 0x003fea0003800000 */
.L_x_4177:
[----:B------:R-:W-:Y:S01]  /*10e0*/  HFMA2 R12, -RZ, RZ, 0, 1.1920928955078125e-07 ;  /* 0x00000002ff0c7431 */ /* 0x000fe200000001ff */
[----:B------:R-:W-:Y:S01]  /*10f0*/  FMNMX R2, R0, R14, !PT ;  /* 0x0000000e00027209 */ /* 0x000fe20007800000 */
[----:B------:R-:W-:-:S03]  /*1100*/  HFMA2 R0, -RZ, RZ, 0.96630859375, -0.0022525787353515625 ;  /* 0x3bbb989dff007431 */ /* 0x000fc600000001ff */
[----:B------:R-:W-:-:S07]  /*1110*/  MOV R13, R2 ;  /* 0x00000002000d7202 */ /* 0x000fce0000000f00 */
[----:B------:R-:W-:Y:S05]  /*1120*/  WARPSYNC.COLLECTIVE R15, `(.L_x_4178) ;  /* 0x000000000f087348 */ /* 0x000fea0003c00000 */
[----:B------:R0:W1:Y:S02]  /*1130*/  SHFL.BFLY P6, R14, R13, R12, R11 ;  /* 0x0c00000c0d0e7389 */ /* 0x00006400000c000b */
[----:B01----:R-:W-:Y:S05]  /*1140*/  ENDCOLLECTIVE ;  /* 0x000000000000791b */ /* 0x003fea0003800000 */
.L_x_4178:
[----:B------:R-:W-:Y:S02]  /*1150*/  MOV R12, 0x1 ;  /* 0x00000001000c7802 */ /* 0x000fe40000000f00 */
[----:B------:R-:W-:-:S05]  /*1160*/  FMNMX R3, R2, R14, !PT ;  /* 0x0000000e02037209 */ /* 0x000fca0007800000 */
[----:B------:R-:W-:-:S07]  /*1170*/  IMAD.MOV.U32 R13, RZ, RZ, R3 ;  /* 0x000000ffff0d7224 */ /* 0x000fce00078e0003 */
[----:B------:R-:W-:Y:S05]  /*1180*/  WARPSYNC.COLLECTIVE R15, `(.L_x_4179) ;  /* 0x000000000f087348 */ /* 0x000fea0003c00000 */
[----:B------:R0:W1:Y:S02]  /*1190*/  SHFL.BFLY P6, R14, R13, R12, R11 ;  /* 0x0c00000c0d0e7389 */ /* 0x00006400000c000b */
[----:B01----:R-:W-:Y:S05]  /*11a0*/  ENDCOLLECTIVE ;  /* 0x000000000000791b */ /* 0x003fea0003800000 */
.L_x_4179:
        /* <DEDUP_REMOVED lines=8> */
[-C--:B------:R-:W-:Y:S01]  /*1230*/  FFMA.SAT R4, R11, R0.reuse, 0.5 ;  /* 0x3f0000000b047423 */ /* 0x080fe20000002000 */
[----:B------:R-:W-:Y:S01]  /*1240*/  FADD R19, R19, -R14 ;  /* 0x8000000e13137221 */ /* 0x000fe20000000000 */
[-C--:B------:R-:W-:Y:S01]  /*1250*/  FFMA.RM R2, R2, R3.reuse, 12582913 ;  /* 0x4b40000102027423 */ /* 0x080fe20000004003 */
[-C--:B------:R-:W-:Y:S01]  /*1260*/  FFMA.RM R20, R20, R3.reuse, 12582913 ;  /* 0x4b40000114147423 */ /* 0x080fe20000004003 */
[----:B------:R-:W-:Y:S01]  /*1270*/  FFMA.RM R4, R4, R3, 12582913 ;  /* 0x4b40000104047423 */ /* 0x000fe20000004003 */
[----:B------:R-:W-:Y:S01]  /*1280*/  FFMA.SAT R22, R5, R0, 0.5 ;  /* 0x3f00000005167423 */ /* 0x000fe20000002000 */
[----:B------:R-:W-:Y:S01]  /*1290*/  FADD R18, R2, -12583039 ;  /* 0xcb40007f02127421 */ /* 0x000fe20000000000 */
[----:B------:R-:W-:Y:S01]  /*12a0*/  FADD R14, R20, -12583039 ;  /* 0xcb40007f140e7421 */ /* 0x000fe20000000000 */
[----:B------:R-:W-:-:S02]  /*12b0*/  IMAD.SHL.U32 R15, R4, 0x800000, RZ ;  /* 0x00800000040f7824 */ /* 0x000fc400078e00ff */
[----:B------:R-:W-:Y:S01]  /*12c0*/  FFMA R18, R21, 1.4426950216293334961, -R18 ;  /* 0x3fb8aa3b15127823 */ /* 0x000fe20000000812 */
[----:B------:R-:W-:-:S03]  /*12d0*/  FFMA R14, R17, 1.4426950216293334961, -R14 ;  /* 0x3fb8aa3b110e7823 */ /* 0x000fc6000000080e */
[----:B------:R-:W-:Y:S01]  /*12e0*/  FFMA R12, R21, 1.925963033500011079e-08, R18 ;  /* 0x32a57060150c7823 */ /* 0x000fe20000000012 */
[----:B------:R-:W-:Y:S01]  /*12f0*/  FADD R18, R4, -12583039 ;  /* 0xcb40007f04127421 */ /* 0x000fe20000000000 */
[----:B------:R-:W-:-:S03]  /*1300*/  FFMA R13, R17, 1.925963033500011079e-08, R14 ;  /* 0x32a57060110d7823 */ /* 0x000fc6000000000e */
[C---:B------:R-:W-:Y:S01]  /*1310*/  FFMA R18, R11.reuse, 1.4426950216293334961, -R18 ;  /* 0x3fb8aa3b0b127823 */ /* 0x040fe20000000812 */
[----:B------:R-:W0:Y:S03]  /*1320*/  MUFU.EX2 R12, R12 ;  /* 0x0000000c000c7308 */ /* 0x000e260000000800 */
[----:B------:R-:W-:Y:S01]  /*1330*/  FFMA R14, R11, 1.925963033500011079e-08, R18 ;  /* 0x32a570600b0e7823 */ /* 0x000fe20000000012 */
[----:B------:R-:W-:Y:S01]  /*1340*/  FFMA.RM R11, R22, R3, 12582913 ;  /* 0x4b400001160b7423 */ /* 0x000fe20000004003 */
[----:B------:R-:W-:-:S03]  /*1350*/  FFMA.SAT R18, R19, R0, 0.5 ;  /* 0x3f00000013127423 */ /* 0x000fc60000002000 */
[C---:B------:R-:W-:Y:S01]  /*1360*/  FADD R0, R11.reuse, -12583039 ;  /* 0xcb40007f0b007421 */ /* 0x040fe20000000000 */
[----:B------:R-:W-:Y:S01]  /*1370*/  FFMA.RM R3, R18, R3, 12582913 ;  /* 0x4b40000112037423 */ /* 0x000fe20000004003 */
[----:B------:R-:W1:Y:S01]  /*1380*/  MUFU.EX2 R13, R13 ;  /* 0x0000000d000d7308 */ /* 0x000e620000000800 */
[----:B------:R-:W-:Y:S01]  /*1390*/  SHF.L.U32 R11, R11, 0x17, RZ ;  /* 0x000000170b0b7819 */ /* 0x000fe200000006ff */
[----:B------:R-:W-:Y:S01]  /*13a0*/  FFMA R0, R5, 1.4426950216293334961, -R0 ;  /* 0x3fb8aa3b05007823 */ /* 0x000fe20000000800 */
[C---:B------:R-:W-:Y:S01]  /*13b0*/  FADD R18, R3.reuse, -12583039 ;  /* 0xcb40007f03127421 */ /* 0x040fe20000000000 */
[----:B------:R-:W-:Y:S02]  /*13c0*/  SHF.L.U32 R4, R3, 0x17, RZ ;  /* 0x0000001703047819 */ /* 0x000fe400000006ff */
[----:B------:R-:W-:Y:S01]  /*13d0*/  FFMA R17, R5, 1.925963033500011079e-08, R0 ;  /* 0x32a5706005117823 */ /* 0x000fe20000000000 */
[----:B------:R-:W-:Y:S01]  /*13e0*/  FFMA R0, R19, 1.4426950216293334961, -R18 ;  /* 0x3fb8aa3b13007823 */ /* 0x000fe20000000812 */
[----:B------:R-:W2:Y:S01]  /*13f0*/  MUFU.EX2 R14, R14 ;  /* 0x0000000e000e7308 */ /* 0x000ea20000000800 */
[----:B------:R-:W-:-:S02]  /*1400*/  SHF.L.U32 R5, R2, 0x17, RZ ;  /* 0x0000001702057819 */ /* 0x000fc400000006ff */
[----:B------:R-:W-:Y:S01]  /*1410*/  FFMA R19, R19, 1.925963033500011079e-08, R0 ;  /* 0x32a5706013137823 */ /* 0x000fe20000000000 */
[----:B------:R-:W-:Y:S02]  /*1420*/  SHF.L.U32 R0, R20, 0x17, RZ ;  /* 0x0000001714007819 */ /* 0x000fe400000006ff */
[----:B0-----:R-:W-:Y:S02]  /*1430*/  FMUL R5, R5, R12 ;  /* 0x0000000c05057220 */ /* 0x001fe40000400000 */
[----:B------:R-:W0:Y:S01]  /*1440*/  MUFU.EX2 R18, R17 ;  /* 0x0000001100127308 */ /* 0x000e220000000800 */
[----:B-1----:R-:W-:Y:S01]  /*1450*/  FMUL R0, R0, R13 ;  /* 0x0000000d00007220 */ /* 0x002fe20000400000 */
[----:B------:R-:W-:-:S04]  /*1460*/  FADD R13, RZ, R5 ;  /* 0x00000005ff0d7221 */ /* 0x000fc80000000000 */
[----:B------:R-:W-:Y:S02]  /*1470*/  FADD R13, R13, R0 ;  /* 0x000000000d0d7221 */ /* 0x000fe40000000000 */
[----:B------:R-:W1:Y:S01]  /*1480*/  MUFU.EX2 R19, R19 ;  /* 0x0000001300137308 */ /* 0x000e620000000800 */
[----:B--2---:R-:W-:Y:S01]  /*1490*/  FMUL R2, R15, R14 ;  /* 0x0000000e0f027220 */ /* 0x004fe20000400000 */
[----:B------:R-:W-:-:S03]  /*14a0*/  MOV R15, 0xffffffff ;  /* 0xffffffff000f7802 */ /* 0x000fc60000000f00 */
[----:B------:R-:W-:Y:S01]  /*14b0*/  FADD R12, R13, R2 ;  /* 0x000000020d0c7221 */ /* 0x000fe20000000000 */
[----:B0-----:R-:W-:Y:S01]  /*14c0*/  FMUL R3, R11, R18 ;  /* 0x000000120b037220 */ /* 0x001fe20000400000 */
[----:B------:R-:W-:-:S03]  /*14d0*/  MOV R11, 0x1f ;  /* 0x0000001f000b7802 */ /* 0x000fc60000000f00 */
[----:B------:R-:W-:Y:S01]  /*14e0*/  FADD R13, R12, R3 ;  /* 0x000000030c0d7221 */ /* 0x000fe20000000000 */
[----:B------:R-:W-:Y:S02]  /*14f0*/  IMAD.MOV.U32 R12, RZ, RZ, 0x10 ;  /* 0x00000010ff0c7424 */ /* 0x000fe400078e00ff */
[----:B-1----:R-:W-:-:S04]  /*1500*/  FMUL R4, R4, R19 ;  /* 0x0000001304047220 */ /* 0x002fc80000400000 */
[----:B------:R-:W-:-:S07]  /*1510*/  FADD R13, R13, R4 ;  /* 0x000000040d0d7221 */ /* 0x000fce0000000000 */
[----:B------:R-:W-:Y:S05]  /*1520*/  WARPSYNC.COLLECTIVE R15, `(.L_x_4180) ;  /* 0x000000000f087348 */ /* 0x000fea0003c00000 */
[----:B------:R0:W1:Y:S02]  /*1530*/  SHFL.BFLY P6, R14, R13, R12, R11 ;  /* 0x0c00000c0d0e7389 */ /* 0x00006400000c000b */
[----:B01----:R-:W-:Y:S05]  /*1540*/  ENDCOLLECTIVE ;  /* 0x000000000000791b */ /* 0x003fea0003800000 */
.L_x_4180:
[----:B------:R-:W-:Y:S02]  /*1550*/  HFMA2 R12, -RZ, RZ, 0, 4.76837158203125e-07 ;  /* 0x00000008ff0c7431 */ /* 0x000fe400000001ff */
[----:B------:R-:W-:-:S04]  /*1560*/  FADD R17, R13, R14 ;  /* 0x0000000e0d117221 */ /* 0x000fc80000000000 */
[----:B------:R-:W-:-:S07]  /*1570*/  IMAD.MOV.U32 R13, RZ, RZ, R17 ;  /* 0x000000ffff0d7224 */ /* 0x000fce00078e0011 */
[----:B------:R-:W-:Y:S05]  /*1580*/  WARPSYNC.COLLECTIVE R15, `(.L_x_4181) ;  /* 0x000000000f087348 */ /* 0x000fea0003c00000 */
[----:B------:R0:W1:Y:S02]  /*1590*/  SHFL.BFLY P6, R14, R13, R12, R11 ;  /* 0x0c00000c0d0e7389 */ /* 0x00006400000c000b */
[----:B01----:R-:W-:Y:S05]  /*15a0*/  ENDCOLLECTIVE ;  /* 0x000000000000791b */ /* 0x003fea0003800000 */
.L_x_4181:
[----:B------:R-:W-:Y:S02]  /*15b0*/  IMAD.MOV.U32 R12, RZ, RZ, 0x4 ;  /* 0x00000004ff0c7424 */ /* 0x000fe400078e00ff */
[----:B------:R-:W-:-:S05]  /*15c0*/  FADD R18, R17, R14 ;  /* 0x0000000e11127221 */ /* 0x000fca0000000000 */
[----:B------:R-:W-:-:S07]  /*15d0*/  MOV R13, R18 ;  /* 0x00000012000d7202 */ /* 0x000fce0000000f00 */
[----:B------:R-:W-:Y:S05]  /*15e0*/  WARPSYNC.COLLECTIVE R15, `(.L_x_4182) ;  /* 0x000000000f087348 */ /* 0x000fea0003c00000 */
[----:B------:R0:W1:Y:S02]  /*15f0*/  SHFL.BFLY P6, R14, R13, R12, R11 ;  /* 0x0c00000c0d0e7389 */ /* 0x00006400000c000b */
[----:B01----:R-:W-:Y:S05]  /*1600*/  ENDCOLLECTIVE ;  /* 0x000000000000791b */ /* 0x003fea0003800000 */
.L_x_4182:
[----:B------:R-:W-:Y:S02]  /*1610*/  HFMA2 R12, -RZ, RZ, 0, 1.1920928955078125e-07 ;  /* 0x00000002ff0c7431 */ /* 0x000fe400000001ff */
[----:B------:R-:W-:-:S05]  /*1620*/  FADD R19, R18, R14 ;  /* 0x0000000e12137221 */ /* 0x000fca0000000000 */
[----:B------:R-:W-:-:S07]  /*1630*/  MOV R13, R19 ;  /* 0x00000013000d7202 */ /* 0x000fce0000000f00 */
[----:B------:R-:W-:Y:S05]  /*1640*/  WARPSYNC.COLLECTIVE R15, `(.L_x_4183) ;  /* 0x000000000f087348 */ /* 0x000fea0003c00000 */
[----:B------:R0:W1:Y:S02]  /*1650*/  SHFL.BFLY P6, R14, R13, R12, R11 ;  /* 0x0c00000c0d0e7389 */ /* 0x00006400000c000b */
[----:B01----:R-:W-:Y:S05]  /*1660*/  ENDCOLLECTIVE ;  /* 0x000000000000791b */ /* 0x003fea0003800000 */
.L_x_4183:
[----:B------:R-:W-:Y:S01]  /*1670*/  MOV R12, 0x1 ;  /* 0x00000001000c7802 */ /* 0x000fe20000000f00 */
[----:B------:R-:W-:-:S04]  /*1680*/  FADD R20, R19, R14 ;  /* 0x0000000e13147221 */ /* 0x000fc80000000000 */
[----:B------:R-:W-:-:S07]  /*1690*/  IMAD.MOV.U32 R13, RZ, RZ, R20 ;  /* 0x000000ffff0d7224 */ /* 0x000fce00078e0014 */
[----:B------:R-:W-:Y:S05]  /*16a0*/  WARPSYNC.COLLECTIVE R15, `(.L_x_4184) ;  /* 0x000000000f087348 */ /* 0x000fea0003c00000 */
[----:B------:R0:W1:Y:S02]  /*16b0*/  SHFL.BFLY P6, R14, R13, R12, R11 ;  /* 0x0c00000c0d0e7389 */ /* 0x00006400000c000b */
[----:B01----:R-:W-:Y:S05]  /*16c0*/  ENDCOLLECTIVE ;  /* 0x000000000000791b */ /* 0x003fea0003800000 */
.L_x_4184:
[----:B------:R-:W-:Y:S05]  /*16d0*/  BRA `(.L_x_4185) ;  /* 0xfffffff000787947 */ /* 0x000fea000383ffff */
        .weak           $__internal_65_$__cuda_sm3x_div_rn_noftz_f32_slowpath
        .type           $__internal_65_$__cuda_sm3x_div_rn_noftz_f32_slowpath,@function
        .size           $__internal_65_$__cuda_sm3x_div_rn_noftz_f32_slowpath,(.L_x_25517 - $__internal_65_$__cuda_sm3x_div_rn_noftz_f32_slowpath)
$__internal_65_$__cuda_sm3x_div_rn_noftz_f32_slowpath:
        /* <DEDUP_REMOVED lines=34> */
.L_x_4187:
        /* <DEDUP_REMOVED lines=51> */
.L_x_4194:
[----:B------:R-:W-:-:S04]  /*1c30*/  LOP3.LUT R5, R5, 0x80000000, RZ, 0xc0, !PT ;  /* 0x8000000005057812 */ /* 0x000fc800078ec0ff */
[----:B------:R-:W-:Y:S01]  /*1c40*/  LOP3.LUT R5, R5, 0x7f800000, RZ, 0xfc, !PT ;  /* 0x7f80000005057812 */ /* 0x000fe200078efcff */
[----:B------:R-:W-:Y:S06]  /*1c50*/  BRA `(.L_x_4195) ;  /* 0x0000000000047947 */ /* 0x000fec0003800000 */
.L_x_4193:
[----:B------:R-:W-:-:S07]  /*1c60*/  LEA R5, R24, R5, 0x17 ;  /* 0x0000000518057211 */ /* 0x000fce00078eb8ff */
.L_x_4195:
[----:B------:R-:W-:Y:S05]  /*1c70*/  BSYNC.RECONVERGENT B2 ;  /* 0x0000000000027941 */ /* 0x000fea0003800200 */
.L_x_4192:
[----:B------:R-:W-:Y:S05]  /*1c80*/  BRA `(.L_x_4196) ;  /* 0x0000000000207947 */ /* 0x000fea0003800000 */
.L_x_4191:
[----:B------:R-:W-:-:S04]  /*1c90*/  LOP3.LUT R5, R12, 0x80000000, R5, 0x48, !PT ;  /* 0x800000000c057812 */ /* 0x000fc800078e4805 */
[----:B------:R-:W-:Y:S01]  /*1ca0*/  LOP3.LUT R5, R5, 0x7f800000, RZ, 0xfc, !PT ;  /* 0x7f80000005057812 */ /* 0x000fe200078efcff */
[----:B------:R-:W-:Y:S06]  /*1cb0*/  BRA `(.L_x_4196) ;  /* 0x0000000000147947 */ /* 0x000fec0003800000 */
.L_x_4190:
[----:B------:R-:W-:Y:S01]  /*1cc0*/  LOP3.LUT R5, R12, 0x80000000, R5, 0x48, !PT ;  /* 0x800000000c057812 */ /* 0x000fe200078e4805 */
[----:B------:R-:W-:Y:S06]  /*1cd0*/  BRA `(.L_x_4196) ;  /* 0x00000000000c7947 */ /* 0x000fec0003800000 */
.L_x_4189:
[----:B------:R-:W0:Y:S01]  /*1ce0*/  MUFU.RSQ R5, -QNAN ;  /* 0xffc0000000057908 */ /* 0x000e220000001400 */
[----:B------:R-:W-:Y:S05]  /*1cf0*/  BRA `(.L_x_4196) ;  /* 0x0000000000047947 */ /* 0x000fea0003800000 */
.L_x_4188:
[----:B------:R-:W-:-:S07]  /*1d00*/  FADD.FTZ R5, R5, R12 ;  /* 0x0000000c05057221 */ /* 0x000fce0000010000 */
.L_x_4196:
[----:B------:R-:W-:Y:S05]  /*1d10*/  BSYNC.RECONVERGENT B1 ;  /* 0x0000000000017941 */ /* 0x000fea0003800200 */
.L_x_4186:
[----:B------:R-:W-:Y:S01]  /*1d20*/  HFMA2 R13, -RZ, RZ, 0, 0 ;  /* 0x00000000ff0d7431 */ /* 0x000fe200000001ff */
[----:B------:R-:W-:-:S04]  /*1d30*/  MOV R12, R18 ;  /* 0x00000012000c7202 */ /* 0x000fc80000000f00 */
[----:B0-----:R-:W-:Y:S05]  /*1d40*/  RET.REL.NODEC R12 `(_Z15SoftmaxWarpImplI10DirectLoadI13__nv_bfloat16fE11DirectStoreIfS1_EfLi1ELi5ELi32ELi1ELb0EL9Algorithm0EEvT_T0_ll) ;  /* 0xffffffe00cac7950 */ /* 0x001fea0003c3ffff */
.L_x_4197:
        /* <DEDUP_REMOVED lines=11> */
.L_x_25517:


//--------------------- .text._Z15SoftmaxWarpImplI10DirectLoadI13__nv_bfloat16fE11DirectStoreIfS1_EfLi1ELi4ELi32ELi1ELb1EL9Algorithm0EEvT_T0_ll --------------------------
	.section	.text._Z15SoftmaxWarpImplI10DirectLoadI13__nv_bfloat16fE11DirectStoreIfS1_EfLi1ELi4ELi32ELi1ELb1EL9Algorithm0EEvT_T0_ll,"ax",@progbits
	.align	128
        .global         _Z15SoftmaxWarpImplI10DirectLoadI13__nv_bfloat16fE11DirectStoreIfS1_EfLi1ELi4ELi32ELi1ELb1EL9Algorithm0EEvT_T0_ll
        .type           _Z15SoftmaxWarpImplI10DirectLoadI13__nv_bfloat16fE11DirectStoreIfS1_EfLi1ELi4ELi32ELi1ELb1EL9Algorithm0EEvT_T0_ll,@function
        .size           _Z15SoftmaxWarpImplI10DirectLoadI13__nv_bfloat16fE11DirectStoreIfS1_EfLi1ELi4ELi32ELi1ELb1EL9Algorithm0EEvT_T0_ll,(.L_x_25518 - _Z15SoftmaxWarpImplI10DirectLoadI13__nv_bfloat16fE11DirectStoreIfS1_EfLi1ELi4ELi32ELi1ELb1EL9Algorithm0EEvT_T0_ll)
        .other          _Z15SoftmaxWarpImplI10DirectLoadI13__nv_bfloat16fE11DirectStoreIfS1_EfLi1ELi4ELi32ELi1ELb1EL9Algorithm0EEvT_T0_ll,@"STO_CUDA_ENTRY STV_DEFAULT"
_Z15SoftmaxWarpImplI10DirectLoadI13__nv_bfloat16fE11DirectStoreIfS1_EfLi1ELi4ELi32ELi1ELb1EL9Algorithm0EEvT_T0_ll:
.text._Z15SoftmaxWarpImplI10DirectLoadI13__nv_bfloat16fE11DirectStoreIfS1_EfLi1ELi4ELi32ELi1ELb1EL9Algorithm0EEvT_T0_ll:
        /* <DEDUP_REMOVED lines=25> */
.L_x_4198:
        /* <DEDUP_REMOVED lines=16> */
[----:B------:R-:W-:-:S07]  /*0290*/  VIADD R17, R10, 0x60 ;  /* 0x000000600a117836 */ /* 0x000fce0000000000 */
.L_x_4209:
[----:B------:R-:W-:Y:S01]  /*02a0*/  ISETP.GE.U32.AND P0, PT, R10, UR44, PT ;  /* 0x0000002c0a007c0c */ /* 0x000fe2000bf06070 */
[----:B--2---:R-:W-:Y:S01]  /*02b0*/  HFMA2 R11, -RZ, RZ, 0, 0 ;  /* 0x00000000ff0b7431 */ /* 0x004fe200000001ff */
[----:B------:R-:W-:Y:S01]  /*02c0*/  ISETP.GE.U32.AND P2, PT, R19, UR44, PT ;  /* 0x0000002c13007c0c */ /* 0x000fe2000bf46070 */
[----:B------:R-:W-:Y:S01]  /*02d0*/  IMAD R0, R8, UR42, RZ ;  /* 0x0000002a08007c24 */ /* 0x000fe2000f8e02ff */
[----:B------:R-:W-:Y:S02]  /*02e0*/  ISETP.GE.AND.EX P0, PT, RZ, UR45, PT, P0 ;  /* 0x0000002dff007c0c */ /* 0x000fe4000bf06300 */
[----:B------:R-:W-:Y:S01]  /*02f0*/  ISETP.GE.AND.EX P2, PT, RZ, UR45, PT, P2 ;  /* 0x0000002dff007c0c */ /* 0x000fe2000bf46320 */
[----:B------:R-:W-:Y:S01]  /*0300*/  IMAD R5, R9, UR43, R0 ;  /* 0x0000002b09057c24 */ /* 0x000fe2000f8e0200 */
[----:B------:R-:W-:Y:S02]  /*0310*/  ISETP.GE.U32.AND P3, PT, R18, UR44, PT ;  /* 0x0000002c12007c0c */ /* 0x000fe4000bf66070 */
[----:B------:R-:W-:Y:S01]  /*0320*/  ISETP.GE.U32.AND P1, PT, R17, UR44, PT ;  /* 0x0000002c11007c0c */ /* 0x000fe2000bf26070 */
[----:B------:R-:W-:Y:S01]  /*0330*/  IMAD.WIDE.U32 R2, R9, UR42, R10 ;  /* 0x0000002a09027c25 */ /* 0x000fe2000f8e000a */
[----:B------:R-:W-:-:S02]  /*0340*/  ISETP.GE.AND.EX P3, PT, RZ, UR45, PT, P3 ;  /* 0x0000002dff007c0c */ /* 0x000fc4000bf66330 */
[----:B------:R-:W-:Y:S01]  /*0350*/  ISETP.GE.AND.EX P1, PT, RZ, UR45, PT, P1 ;  /* 0x0000002dff007c0c */ /* 0x000fe2000bf26310 */
[----:B------:R-:W-:Y:S01]  /*0360*/  IMAD.IADD R3, R3, 0x1, R5 ;  /* 0x0000000103037824 */ /* 0x000fe200078e0205 */
[----:B------:R-:W-:Y:S02]  /*0370*/  LEA R14, P4, R2, UR40, 0x1 ;  /* 0x00000028020e7c11 */ /* 0x000fe4000f8808ff */
[C---:B-1----:R-:W-:Y:S02]  /*0380*/  @!P0 R2UR UR4, R6.reuse ;  /* 0x00000000060482ca */ /* 0x042fe400000e0000 */
[C---:B------:R-:W-:Y:S02]  /*0390*/  @!P0 R2UR UR5, R7.reuse ;  /* 0x00000000070582ca */ /* 0x040fe400000e0000 */
[----:B------:R-:W-:Y:S02]  /*03a0*/  @!P2 R2UR UR6, R6 ;  /* 0x000000000606a2ca */ /* 0x000fe400000e0000 */
[----:B------:R-:W-:-:S02]  /*03b0*/  @!P2 R2UR UR7, R7 ;  /* 0x000000000707a2ca */ /* 0x000fc400000e0000 */
[----:B------:R-:W-:Y:S02]  /*03c0*/  LEA.HI.X R15, R2, UR41, R3, 0x1, P4 ;  /* 0x00000029020f7c11 */ /* 0x000fe4000a0f0c03 */
[C---:B------:R-:W-:Y:S02]  /*03d0*/  @!P3 R2UR UR8, R6.reuse ;  /* 0x000000000608b2ca */ /* 0x040fe400000e0000 */
[C---:B------:R-:W-:Y:S02]  /*03e0*/  @!P3 R2UR UR9, R7.reuse ;  /* 0x000000000709b2ca */ /* 0x040fe400000e0000 */
[----:B------:R-:W-:Y:S01]  /*03f0*/  @!P1 R2UR UR10, R6 ;  /* 0x00000000060a92ca */ /* 0x000fe200000e0000 */
[----:B------:R-:W2:Y:S01]  /*0400*/  @!P0 LDG.E.U16 R4, desc[UR4][R14.64] ;  /* 0x000000040e048981 */ /* 0x000ea2000c1e1500 */
[----:B------:R-:W-:-:S03]  /*0410*/  @!P1 R2UR UR11, R7 ;  /* 0x00000000070b92ca */ /* 0x000fc600000e0000 */
[----:B------:R-:W3:Y:S06]  /*0420*/  @!P2 LDG.E.U16 R0, desc[UR6][R14.64+0x40] ;  /* 0x000040060e00a981 */ /* 0x000eec000c1e1500 */
[----:B------:R-:W4:Y:S04]  /*0430*/  @!P3 LDG.E.U16 R2, desc[UR8][R14.64+0x80] ;  /* 0x000080080e02b981 */ /* 0x000f28000c1e1500 */
[----:B------:R-:W5:Y:S01]  /*0440*/  @!P1 LDG.E.U16 R3, desc[UR10][R14.64+0xc0] ;  /* 0x0000c00a0e039981 */ /* 0x000f62000c1e1500 */
[----:B------:R-:W-:Y:S01]  /*0450*/  MOV R24, 0xff800000 ;  /* 0xff80000000187802 */ /* 0x000fe20000000f00 */
[----:B------:R-:W-:Y:S01]  /*0460*/  IMAD.MOV.U32 R13, RZ, RZ, -0x800000 ;  /* 0xff800000ff0d7424 */ /* 0x000fe200078e00ff */
[----:B0-----:R-:W-:-:S02]  /*0470*/  MOV R22, 0xff800000 ;  /* 0xff80000000167802 */ /* 0x001fc40000000f00 */
[----:B------:R-:W-:Y:S01]  /*0480*/  MOV R20, 0xff800000 ;  /* 0xff80000000147802 */ /* 0x000fe20000000f00 */
[----:B------:R-:W-:Y:S01]  /*0490*/  UMOV UR4, 0xffffffff ;  /* 0xffffffff00047882 */ /* 0x000fe20000000000 */
[----:B--2---:R-:W-:Y:S02]  /*04a0*/  @!P0 IMAD.U32 R24, R4, 0x10000, RZ ;  /* 0x0001000004188824 */ /* 0x004fe400078e00ff */
[----:B---3--:R-:W-:-:S03]  /*04b0*/  @!P2 IMAD.U32 R22, R0, 0x10000, RZ ;  /* 0x000100000016a824 */ /* 0x008fc600078e00ff */
[----:B------:R-:W-:Y:S01]  /*04c0*/  @!P0 FMNMX R13, R24, -INF , !PT ;  /* 0xff800000180d8809 */ /* 0x000fe20007800000 */
[----:B------:R-:W-:-:S03]  /*04d0*/  IMAD.MOV.U32 R4, RZ, RZ, -0x800000 ;  /* 0xff800000ff047424 */ /* 0x000fc600078e00ff */
[----:B------:R-:W-:Y:S02]  /*04e0*/  @!P2 FMNMX R13, R13, R22, !PT ;  /* 0x000000160d0da209 */ /* 0x000fe40007800000 */
[----:B----4-:R-:W-:Y:S02]  /*04f0*/  @!P3 SHF.L.U32 R20, R2, 0x10, RZ ;  /* 0x000000100214b819 */ /* 0x010fe400000006ff */
[----:B-----5:R-:W-:Y:S02]  /*0500*/  @!P1 SHF.L.U32 R4, R3, 0x10, RZ ;  /* 0x0000001003049819 */ /* 0x020fe400000006ff */
        /* <DEDUP_REMOVED lines=19> */
[-C--:B------:R-:W-:Y:S02]  /*0640*/  FFMA.SAT R12, R24, R5.reuse, 0.5 ;  /* 0x3f000000180c7423 */ /* 0x080fe40000002005 */
[----:B------:R-:W-:Y:S02]  /*0650*/  FFMA.SAT R14, R20, R5, 0.5 ;  /* 0x3f000000140e7423 */ /* 0x000fe40000002005 */
[----:B------:R-:W-:Y:S01]  /*0660*/  FFMA.RM R0, R12, R11, 12582913 ;  /* 0x4b4000010c007423 */ /* 0x000fe2000000400b */
[----:B------:R-:W-:Y:S01]  /*0670*/  FFMA.SAT R12, R22, R5, 0.5 ;  /* 0x3f000000160c7423 */ /* 0x000fe20000002005 */
[----:B------:R-:W-:Y:S01]  /*0680*/  FFMA.RM R3, R14, R11, 12582913 ;  /* 0x4b4000010e037423 */ /* 0x000fe2000000400b */
[----:B------:R-:W-:Y:S01]  /*0690*/  FFMA.SAT R14, R4, R5, 0.5 ;  /* 0x3f000000040e7423 */ /* 0x000fe20000002005 */
[----:B------:R-:W-:Y:S01]  /*06a0*/  FADD R13, R0, -12583039 ;  /* 0xcb40007f000d7421 */ /* 0x000fe20000000000 */
[-C--:B------:R-:W-:Y:S01]  /*06b0*/  FFMA.RM R2, R12, R11.reuse, 12582913 ;  /* 0x4b4000010c027423 */ /* 0x080fe2000000400b */
[----:B------:R-:W-:Y:S01]  /*06c0*/  FADD R5, R3, -12583039 ;  /* 0xcb40007f03057421 */ /* 0x000fe20000000000 */
[----:B------:R-:W-:Y:S01]  /*06d0*/  FFMA.RM R11, R14, R11, 12582913 ;  /* 0x4b4000010e0b7423 */ /* 0x000fe2000000400b */
[----:B------:R-:W-:Y:S01]  /*06e0*/  FFMA R13, R24, 1.4426950216293334961, -R13 ;  /* 0x3fb8aa3b180d7823 */ /* 0x000fe2000000080d */
[----:B------:R-:W-:Y:S01]  /*06f0*/  FADD R21, R2, -12583039 ;  /* 0xcb40007f02157421 */ /* 0x000fe20000000000 */
[----:B------:R-:W-:Y:S01]  /*0700*/  FFMA R5, R20, 1.4426950216293334961, -R5 ;  /* 0x3fb8aa3b14057823 */ /* 0x000fe20000000805 */
[----:B------:R-:W-:Y:S01]  /*0710*/  SHF.L.U32 R2, R2, 0x17, RZ ;  /* 0x0000001702027819 */ /* 0x000fe200000006ff */
[----:B------:R-:W-:Y:S01]  /*0720*/  FFMA R12, R24, 1.925963033500011079e-08, R13 ;  /* 0x32a57060180c7823 */ /* 0x000fe2000000000d */
[----:B------:R-:W-:Y:S01]  /*0730*/  FFMA R21, R22, 1.4426950216293334961, -R21 ;  /* 0x3fb8aa3b16157823 */ /* 0x000fe20000000815 */
[----:B------:R-:W-:Y:S01]  /*0740*/  FADD R13, R11, -12583039 ;  /* 0xcb40007f0b0d7421 */ /* 0x000fe20000000000 */
[----:B------:R-:W-:Y:S01]  /*0750*/  FFMA R20, R20, 1.925963033500011079e-08, R5 ;  /* 0x32a5706014147823 */ /* 0x000fe20000000005 */
[----:B------:R-:W-:-:S02]  /*0760*/  IMAD.SHL.U32 R5, R0, 0x800000, RZ ;  /* 0x0080000000057824 */ /* 0x000fc400078e00ff */
[----:B------:R-:W-:Y:S01]  /*0770*/  FFMA R21, R22, 1.925963033500011079e-08, R21 ;  /* 0x32a5706016157823 */ /* 0x000fe20000000015 */
[----:B------:R-:W0:Y:S01]  /*0780*/  MUFU.EX2 R12, R12 ;  /* 0x0000000c000c7308 */ /* 0x000e220000000800 */
[----:B------:R-:W-:Y:S01]  /*0790*/  FFMA R13, R4, 1.4426950216293334961, -R13 ;  /* 0x3fb8aa3b040d7823 */ /* 0x000fe2000000080d */
[----:B------:R-:W-:-:S03]  /*07a0*/  SHF.L.U32 R11, R11, 0x17, RZ ;  /* 0x000000170b0b7819 */ /* 0x000fc600000006ff */
[----:B------:R-:W-:-:S03]  /*07b0*/  FFMA R13, R4, 1.925963033500011079e-08, R13 ;  /* 0x32a57060040d7823 */ /* 0x000fc6000000000d */
[----:B------:R-:W1:Y:S08]  /*07c0*/  MUFU.EX2 R21, R21 ;  /* 0x0000001500157308 */ /* 0x000e700000000800 */
[----:B------:R-:W2:Y:S01]  /*07d0*/  MUFU.EX2 R20, R20 ;  /* 0x0000001400147308 */ /* 0x000ea20000000800 */
[----:B0-----:R-:W-:Y:S01]  /*07e0*/  FMUL R4, R5, R12 ;  /* 0x0000000c05047220 */ /* 0x001fe20000400000 */
[----:B------:R-:W-:-:S03]  /*07f0*/  IMAD.SHL.U32 R5, R3, 0x800000, RZ ;  /* 0x0080000003057824 */ /* 0x000fc600078e00ff */
[----:B------:R-:W-:-:S03]  /*0800*/  FADD R0, RZ, R4 ;  /* 0x00000004ff007221 */ /* 0x000fc60000000000 */
[----:B------:R-:W0:Y:S01]  /*0810*/  MUFU.EX2 R14, R13 ;  /* 0x0000000d000e7308 */ /* 0x000e220000000800 */
[----:B-1----:R-:W-:Y:S01]  /*0820*/  FMUL R3, R2, R21 ;  /* 0x0000001502037220 */ /* 0x002fe20000400000 */
[----:B--2---:R-:W-:-:S03]  /*0830*/  FMUL R2, R5, R20 ;  /* 0x0000001405027220 */ /* 0x004fc60000400000 */
[----:B------:R-:W-:-:S04]  /*0840*/  FADD R5, R0, R3 ;  /* 0x0000000300057221 */ /* 0x000fc80000000000 */
        /* <DEDUP_REMOVED lines=12> */
.L_x_4221:
        /* <DEDUP_REMOVED lines=12> */
[----:B0-----:R-:W-:Y:S05]  /*09d0*/  CALL.REL.NOINC `($__internal_66_$__cuda_sm3x_div_rn_noftz_f32_slowpath) ;  /* 0x0000000800fc7944 */ /* 0x001fea0003c00000 */
[----:B------:R-:W-:-:S07]  /*09e0*/  MOV R11, R15 ;  /* 0x0000000f000b7202 */ /* 0x000fce0000000f00 */
.L_x_4202:
[----:B------:R-:W-:Y:S05]  /*09f0*/  BSYNC.RECONVERGENT B1 ;  /* 0x0000000000017941 */ /* 0x000fea0003800200 */
.L_x_4201:
        /* <DEDUP_REMOVED lines=12> */
[----:B0-----:R-:W-:Y:S05]  /*0ac0*/  CALL.REL.NOINC `($__internal_66_$__cuda_sm3x_div_rn_noftz_f32_slowpath) ;  /* 0x0000000800c07944 */ /* 0x001fea0003c00000 */
[----:B------:R-:W-:-:S07]  /*0ad0*/  IMAD.MOV.U32 R12, RZ, RZ, R15 ;  /* 0x000000ffff0c7224 */ /* 0x000fce00078e000f */
.L_x_4204:
[----:B------:R-:W-:Y:S05]  /*0ae0*/  BSYNC.RECONVERGENT B1 ;  /* 0x0000000000017941 */ /* 0x000fea0003800200 */
.L_x_4203:
        /* <DEDUP_REMOVED lines=12> */
[----:B0-----:R-:W-:Y:S05]  /*0bb0*/  CALL.REL.NOINC `($__internal_66_$__cuda_sm3x_div_rn_noftz_f32_slowpath) ;  /* 0x0000000800847944 */ /* 0x001fea0003c00000 */
[----:B------:R-:W-:-:S07]  /*0bc0*/  MOV R3, R15 ;  /* 0x0000000f00037202 */ /* 0x000fce0000000f00 */
.L_x_4206:
[----:B------:R-:W-:Y:S05]  /*0bd0*/  BSYNC.RECONVERGENT B1 ;  /* 0x0000000000017941 */ /* 0x000fea0003800200 */
.L_x_4205:
        /* <DEDUP_REMOVED lines=14> */
.L_x_4208:
[----:B------:R-:W-:Y:S05]  /*0cc0*/  BSYNC.RECONVERGENT B1 ;  /* 0x0000000000017941 */ /* 0x000fea0003800200 */
.L_x_4207:
[----:B------:R-:W-:Y:S01]  /*0cd0*/  MOV R4, R10 ;  /* 0x0000000a00047202 */ /* 0x000fe20000000f00 */
[----:B------:R-:W-:Y:S01]  /*0ce0*/  IMAD.MOV.U32 R5, RZ, RZ, RZ ;  /* 0x000000ffff057224 */ /* 0x000fe200078e00ff */
[----:B------:R-:W-:Y:S01]  /*0cf0*/  @!P0 R2UR UR4, R6 ;  /* 0x00000000060482ca */ /* 0x000fe200000e0000 */
[----:B------:R-:W-:Y:S01]  /*0d00*/  IMAD R0, R8, UR38, RZ ;  /* 0x0000002608007c24 */ /* 0x000fe2000f8e02ff */
[----:B------:R-:W-:Y:S01]  /*0d10*/  @!P0 R2UR UR5, R7 ;  /* 0x00000000070582ca */ /* 0x000fe200000e0000 */
[----:B------:R-:W-:Y:S01]  /*0d20*/  IMAD.WIDE.U32 R14, R9, UR38, R4 ;  /* 0x00000026090e7c25 */ /* 0x000fe2000f8e0004 */
[----:B------:R-:W-:Y:S02]  /*0d30*/  ISETP.GE.U32.AND P2, PT, R19, UR44, PT ;  /* 0x0000002c13007c0c */ /* 0x000fe4000bf46070 */
[----:B------:R-:W-:Y:S01]  /*0d40*/  ISETP.GE.U32.AND P3, PT, R18, UR44, PT ;  /* 0x0000002c12007c0c */ /* 0x000fe2000bf66070 */
[----:B------:R-:W-:Y:S01]  /*0d50*/  IMAD R5, R9, UR39, R0 ;  /* 0x0000002709057c24 */ /* 0x000fe2000f8e0200 */
[----:B------:R-:W-:-:S02]  /*0d60*/  LEA R4, P4, R14, UR36, 0x1 ;  /* 0x000000240e047c11 */ /* 0x000fc4000f8808ff */
[----:B------:R-:W-:Y:S02]  /*0d70*/  ISETP.GE.U32.AND P1, PT, R17, UR44, PT ;  /* 0x0000002c11007c0c */ /* 0x000fe4000bf26070 */
[----:B------:R-:W-:Y:S02]  /*0d80*/  IADD3 R5, PT, PT, R15, R5, RZ ;  /* 0x000000050f057210 */ /* 0x000fe40007ffe0ff */
[----:B------:R-:W-:Y:S02]  /*0d90*/  @!P0 F2FP.BF16.F32.PACK_AB R11, RZ, R11 ;  /* 0x0000000bff0b823e */ /* 0x000fe400000010ff */
[----:B------:R-:W-:Y:S02]  /*0da0*/  LEA.HI.X R5, R14, UR37, R5, 0x1, P4 ;  /* 0x000000250e057c11 */ /* 0x000fe4000a0f0c05 */
[----:B------:R-:W-:Y:S02]  /*0db0*/  ISETP.GE.AND.EX P2, PT, RZ, UR45, PT, P2 ;  /* 0x0000002dff007c0c */ /* 0x000fe4000bf46320 */
[----:B------:R-:W-:Y:S01]  /*0dc0*/  ISETP.GE.AND.EX P3, PT, RZ, UR45, PT, P3 ;  /* 0x0000002dff007c0c */ /* 0x000fe2000bf66330 */
[----:B------:R2:W-:Y:S01]  /*0dd0*/  @!P0 STG.E.U16 desc[UR4][R4.64], R11 ;  /* 0x0000000b04008986 */ /* 0x0005e2000c101504 */
[----:B------:R-:W-:-:S02]  /*0de0*/  ISETP.GE.AND.EX P1, PT, RZ, UR45, PT, P1 ;  /* 0x0000002dff007c0c */ /* 0x000fc4000bf26310 */
[----:B------:R-:W-:-:S04]  /*0df0*/  IADD3 R9, P0, PT, R16, R9, RZ ;  /* 0x0000000910097210 */ /* 0x000fc80007f1e0ff */
[----:B------:R-:W-:Y:S02]  /*0e00*/  LEA.HI.X.SX32 R8, R16, R8, 0x1, P0 ;  /* 0x0000000810087211 */ /* 0x000fe400000f0eff */
[----:B------:R-:W-:Y:S02]  /*0e10*/  ISETP.GE.U32.AND P0, PT, R9, UR46, PT ;  /* 0x0000002e09007c0c */ /* 0x000fe4000bf06070 */
        /* <DEDUP_REMOVED lines=15> */
.L_x_4199:
[----:B------:R-:W-:Y:S05]  /*0f10*/  EXIT ;  /* 0x000000000000794d */ /* 0x000fea0003800000 */
.L_x_4200:
[----:B------:R-:W-:Y:S01]  /*0f20*/  BSSY B1, `(.L_x_4210) ;  /* 0x0000007000017945 */ /* 0x000fe20003800000 */
[----:B------:R-:W-:Y:S01]  /*0f30*/  IMAD.MOV.U32 R12, RZ, RZ, 0x10 ;  /* 0x00000010ff0c7424 */ /* 0x000fe200078e00ff */
[----:B------:R-:W-:Y:S01]  /*0f40*/  MOV R11, 0x1f ;  /* 0x0000001f000b7802 */ /* 0x000fe20000000f00 */
[----:B------:R-:W-:-:S07]  /*0f50*/  IMAD.MOV.U32 R15, RZ, RZ, -0x1 ;  /* 0xffffffffff0f7424 */ /* 0x000fce00078e00ff */
[----:B------:R-:W-:Y:S05]  /*0f60*/  WARPSYNC.COLLECTIVE R15, `(.L_x_4211) ;  /* 0x000000000f087348 */ /* 0x000fea0003c00000 */
[----:B------:R0:W1:Y:S02]  /*0f70*/  SHFL.BFLY P6, R14, R13, R12, R11 ;  /* 0x0c00000c0d0e7389 */ /* 0x00006400000c000b */
[----:B01----:R-:W-:Y:S05]  /*0f80*/  ENDCOLLECTIVE ;  /* 0x000000000000791b */ /* 0x003fea0003800000 */
.L_x_4211:
[----:B------:R-:W-:Y:S05]  /*0f90*/  BSYNC B1 ;  /* 0x0000000000017941 */ /* 0x000fea0003800000 */
.L_x_4210:
[----:B------:R-:W-:Y:S01]  /*0fa0*/  HFMA2 R12, -RZ, RZ, 0, 4.76837158203125e-07 ;  /* 0x00000008ff0c7431 */ /* 0x000fe200000001ff */
[----:B------:R-:W-:Y:S01]  /*0fb0*/  FMNMX R13, R14, R13, !PT ;  /* 0x0000000d0e0d7209 */ /* 0x000fe20007800000 */
[----:B------:R-:W-:Y:S01]  /*0fc0*/  IMAD.MOV.U32 R11, RZ, RZ, 0x1f ;  /* 0x0000001fff0b7424 */ /* 0x000fe200078e00ff */
[----:B------:R-:W-:Y:S01]  /*0fd0*/  MOV R15, 0xffffffff ;  /* 0xffffffff000f7802 */ /* 0x000fe20000000f00 */
[----:B------:R-:W-:-:S07]  /*0fe0*/  IMAD.MOV.U32 R23, RZ, RZ, 0x3bbb989d ;  /* 0x3bbb989dff177424 */ /* 0x000fce00078e00ff */
[----:B------:R-:W-:Y:S05]  /*0ff0*/  WARPSYNC.COLLECTIVE R15, `(.L_x_4212) ;  /* 0x000000000f087348 */ /* 0x000fea0003c00000 */
[----:B------:R0:W1:Y:S02]  /*1000*/  SHFL.BFLY P6, R14, R13, R12, R11 ;  /* 0x0c00000c0d0e7389 */ /* 0x00006400000c000b */
[----:B01----:R-:W-:Y:S05]  /*1010*/  ENDCOLLECTIVE ;  /* 0x000000000000791b */ /* 0x003fea0003800000 */
.L_x_4212:
[----:B------:R-:W-:Y:S01]  /*1020*/  HFMA2 R12, -RZ, RZ, 0, 2.384185791015625e-07 ;  /* 0x00000004ff0c7431 */ /* 0x000fe200000001ff */
[----:B------:R-:W-:-:S05]  /*1030*/  FMNMX R0, R13, R14, !PT ;  /* 0x0000000e0d007209 */ /* 0x000fca0007800000 */
[----:B------:R-:W-:-:S07]  /*1040*/  IMAD.MOV.U32 R13, RZ, RZ, R0 ;  /* 0x000000ffff0d7224 */ /* 0x000fce00078e0000 */
[----:B------:R-:W-:Y:S05]  /*1050*/  WARPSYNC.COLLECTIVE R15, `(.L_x_4213) ;  /* 0x000000000f087348 */ /* 0x000fea0003c00000 */
[----:B------:R0:W1:Y:S02]  /*1060*/  SHFL.BFLY P6, R14, R13, R12, R11 ;  /* 0x0c00000c0d0e7389 */ /* 0x00006400000c000b */
[----:B01----:R-:W-:Y:S05]  /*1070*/  ENDCOLLECTIVE ;  /* 0x000000000000791b */ /* 0x003fea0003800000 */
.L_x_4213:
[----:B------:R-:W-:Y:S02]  /*1080*/  MOV R12, 0x2 ;  /* 0x00000002000c7802 */ /* 0x000fe40000000f00 */
[----:B------:R-:W-:-:S05]  /*1090*/  FMNMX R2, R0, R14, !PT ;  /* 0x0000000e00027209 */ /* 0x000fca0007800000 */
[----:B------:R-:W-:-:S07]  /*10a0*/  IMAD.MOV.U32 R13, RZ, RZ, R2 ;  /* 0x000000ffff0d7224 */ /* 0x000fce00078e0002 */
[----:B------:R-:W-:Y:S05]  /*10b0*/  WARPSYNC.COLLECTIVE R15, `(.L_x_4214) ;  /* 0x000000000f087348 */ /* 0x000fea0003c00000 */
[----:B------:R0:W1:Y:S02]  /*10c0*/  SHFL.BFLY P6, R14, R13, R12, R11 ;  /* 0x0c00000c0d0e7389 */ /* 0x00006400000c000b */
[----:B01----:R-:W-:Y:S05]  /*10d0*/  ENDCOLLECTIVE ;  /* 0x000000000000791b */ /* 0x003fea0003800000 */
.L_x_4214:
[----:B------:R-:W-:Y:S01]  /*10e0*/  HFMA2 R12, -RZ, RZ, 0, 5.9604644775390625e-08 ;  /* 0x00000001ff0c7431 */ /* 0x000fe200000001ff */
[----:B------:R-:W-:Y:S02]  /*10f0*/  FMNMX R3, R2, R14, !PT ;  /* 0x0000000e02037209 */ /* 0x000fe40007800000 */
[----:B------:R-:W-:-:S03]  /*1100*/  MOV R2, 0x437c0000 ;  /* 0x437c000000027802 */ /* 0x000fc60000000f00 */
[----:B------:R-:W-:-:S07]  /*1110*/  IMAD.MOV.U32 R13, RZ, RZ, R3 ;  /* 0x000000ffff0d7224 */ /* 0x000fce00078e0003 */
[----:B------:R-:W-:Y:S05]  /*1120*/  WARPSYNC.COLLECTIVE R15, `(.L_x_4215) ;  /* 0x000000000f087348 */ /* 0x000fea0003c00000 */
[----:B------:R0:W1:Y:S02]  /*1130*/  SHFL.BFLY P6, R14, R13, R12, R11 ;  /* 0x0c00000c0d0e7389 */ /* 0x00006400000c000b */
[----:B01----:R-:W-:Y:S05]  /*1140*/  ENDCOLLECTIVE ;  /* 0x000000000000791b */ /* 0x003fea0003800000 */
.L_x_4215:
[----:B------:R-:W-:-:S05]  /*1150*/  FMNMX R21, R3, R14, !PT ;  /* 0x0000000e03157209 */ /* 0x000fca0007800000 */
[C---:B------:R-:W-:Y:S01]  /*1160*/  FADD R14, -R21.reuse, R24 ;  /* 0x00000018150e7221 */ /* 0x040fe20000000100 */
[C---:B------:R-:W-:Y:S01]  /*1170*/  FADD R5, -R21.reuse, R22 ;  /* 0x0000001615057221 */ /* 0x040fe20000000100 */
[----:B------:R-:W-:Y:S02]  /*1180*/  FADD R4, -R21, R4 ;  /* 0x0000000415047221 */ /* 0x000fe40000000100 */
[-C--:B------:R-:W-:Y:S01]  /*1190*/  FFMA.SAT R3, R14, R23.reuse, 0.5 ;  /* 0x3f0000000e037423 */ /* 0x080fe20000002017 */
[----:B------:R-:W-:-:S03]  /*11a0*/  FFMA.SAT R15, R5, R23, 0.5 ;  /* 0x3f000000050f7423 */ /* 0x000fc60000002017 */
[----:B------:R-:W-:Y:S01]  /*11b0*/  FFMA.RM R0, R3, R2, 12582913 ;  /* 0x4b40000103007423 */ /* 0x000fe20000004002 */
[----:B------:R-:W-:-:S03]  /*11c0*/  FADD R3, -R21, R20 ;  /* 0x0000001415037221 */ /* 0x000fc60000000100 */
[C---:B------:R-:W-:Y:S01]  /*11d0*/  FADD R11, R0.reuse, -12583039 ;  /* 0xcb40007f000b7421 */ /* 0x040fe20000000000 */
[----:B------:R-:W-:-:S03]  /*11e0*/  IMAD.SHL.U32 R0, R0, 0x800000, RZ ;  /* 0x0080000000007824 */ /* 0x000fc600078e00ff */
[----:B------:R-:W-:Y:S01]  /*11f0*/  FFMA R13, R14, 1.4426950216293334961, -R11 ;  /* 0x3fb8aa3b0e0d7823 */ /* 0x000fe2000000080b */
[----:B------:R-:W-:Y:S01]  /*1200*/  FFMA.RM R11, R15, R2, 12582913 ;  /* 0x4b4000010f0b7423 */ /* 0x000fe20000004002 */
[-C--:B------:R-:W-:Y:S01]  /*1210*/  FFMA.SAT R15, R3, R23.reuse, 0.5 ;  /* 0x3f000000030f7423 */ /* 0x080fe20000002017 */
[----:B------:R-:W-:Y:S01]  /*1220*/  FFMA.SAT R23, R4, R23, 0.5 ;  /* 0x3f00000004177423 */ /* 0x000fe20000002017 */
[----:B------:R-:W-:Y:S01]  /*1230*/  FFMA R13, R14, 1.925963033500011079e-08, R13 ;  /* 0x32a570600e0d7823 */ /* 0x000fe2000000000d */
[----:B------:R-:W-:-:S04]  /*1240*/  FADD R12, R11, -12583039 ;  /* 0xcb40007f0b0c7421 */ /* 0x000fc80000000000 */
[----:B------:R-:W-:Y:S01]  /*1250*/  FFMA R14, R5, 1.4426950216293334961, -R12 ;  /* 0x3fb8aa3b050e7823 */ /* 0x000fe2000000080c */
[-C--:B------:R-:W-:Y:S01]  /*1260*/  FFMA.RM R12, R15, R2.reuse, 12582913 ;  /* 0x4b4000010f0c7423 */ /* 0x080fe20000004002 */
[----:B------:R-:W-:Y:S01]  /*1270*/  FFMA.RM R2, R23, R2, 12582913 ;  /* 0x4b40000117027423 */ /* 0x000fe20000004002 */
[----:B------:R-:W0:Y:S01]  /*1280*/  MUFU.EX2 R13, R13 ;  /* 0x0000000d000d7308 */ /* 0x000e220000000800 */
[----:B------:R-:W-:Y:S01]  /*1290*/  FFMA R14, R5, 1.925963033500011079e-08, R14 ;  /* 0x32a57060050e7823 */ /* 0x000fe2000000000e */
[C---:B------:R-:W-:Y:S01]  /*12a0*/  FADD R20, R12.reuse, -12583039 ;  /* 0xcb40007f0c147421 */ /* 0x040fe20000000000 */
[----:B------:R-:W-:-:S03]  /*12b0*/  IMAD.SHL.U32 R12, R12, 0x800000, RZ ;  /* 0x008000000c0c7824 */ /* 0x000fc600078e00ff */
[C---:B------:R-:W-:Y:S02]  /*12c0*/  FFMA R20, R3.reuse, 1.4426950216293334961, -R20 ;  /* 0x3fb8aa3b03147823 */ /* 0x040fe40000000814 */
[----:B------:R-:W1:Y:S02]  /*12d0*/  MUFU.EX2 R14, R14 ;  /* 0x0000000e000e7308 */ /* 0x000e640000000800 */
[----:B------:R-:W-:Y:S01]  /*12e0*/  FFMA R20, R3, 1.925963033500011079e-08, R20 ;  /* 0x32a5706003147823 */ /* 0x000fe20000000014 */
[----:B------:R-:W-:-:S04]  /*12f0*/  FADD R3, R2, -12583039 ;  /* 0xcb40007f02037421 */ /* 0x000fc80000000000 */
[C---:B------:R-:W-:Y:S01]  /*1300*/  FFMA R3, R4.reuse, 1.4426950216293334961, -R3 ;  /* 0x3fb8aa3b04037823 */ /* 0x040fe20000000803 */
[----:B------:R-:W2:Y:S03]  /*1310*/  MUFU.EX2 R5, R20 ;  /* 0x0000001400057308 */ /* 0x000ea60000000800 */
[----:B------:R-:W-:Y:S01]  /*1320*/  FFMA R15, R4, 1.925963033500011079e-08, R3 ;  /* 0x32a57060040f7823 */ /* 0x000fe20000000003 */
[----:B------:R-:W-:Y:S01]  /*1330*/  SHF.L.U32 R3, R11, 0x17, RZ ;  /* 0x000000170b037819 */ /* 0x000fe200000006ff */
[----:B0-----:R-:W-:Y:S01]  /*1340*/  FMUL R4, R0, R13 ;  /* 0x0000000d00047220 */ /* 0x001fe20000400000 */
[----:B------:R-:W-:Y:S02]  /*1350*/  SHF.L.U32 R11, R2, 0x17, RZ ;  /* 0x00000017020b7819 */ /* 0x000fe400000006ff */
[----:B------:R0:W3:Y:S01]  /*1360*/  MUFU.EX2 R22, R15 ;  /* 0x0000000f00167308 */ /* 0x0000e20000000800 */
[----:B-1----:R-:W-:Y:S01]  /*1370*/  FMUL R3, R3, R14 ;  /* 0x0000000e03037220 */ /* 0x002fe20000400000 */
[----:B------:R-:W-:Y:S01]  /*1380*/  FADD R0, RZ, R4 ;  /* 0x00000004ff007221 */ /* 0x000fe20000000000 */
[----:B--2---:R-:W-:-:S03]  /*1390*/  FMUL R2, R12, R5 ;  /* 0x000000050c027220 */ /* 0x004fc60000400000 */
[----:B------:R-:W-:Y:S01]  /*13a0*/  FADD R5, R0, R3 ;  /* 0x0000000300057221 */ /* 0x000fe20000000000 */
[----:B------:R-:W-:Y:S02]  /*13b0*/  IMAD.MOV.U32 R12, RZ, RZ, 0x10 ;  /* 0x00000010ff0c7424 */ /* 0x000fe400078e00ff */
[----:B0-----:R-:W-:Y:S02]  /*13c0*/  IMAD.MOV.U32 R15, RZ, RZ, -0x1 ;  /* 0xffffffffff0f7424 */ /* 0x001fe400078e00ff */
[----:B------:R-:W-:Y:S01]  /*13d0*/  FADD R5, R5, R2 ;  /* 0x0000000205057221 */ /* 0x000fe20000000000 */
[----:B---3--:R-:W-:Y:S01]  /*13e0*/  FMUL R0, R11, R22 ;  /* 0x000000160b007220 */ /* 0x008fe20000400000 */
[----:B------:R-:W-:-:S03]  /*13f0*/  HFMA2 R11, -RZ, RZ, 0, 1.847743988037109375e-06 ;  /* 0x0000001fff0b7431 */ /* 0x000fc600000001ff */
[----:B------:R-:W-:-:S07]  /*1400*/  FADD R13, R5, R0 ;  /* 0x00000000050d7221 */ /* 0x000fce0000000000 */
[----:B------:R-:W-:Y:S05]  /*1410*/  WARPSYNC.COLLECTIVE R15, `(.L_x_4216) ;  /* 0x000000000f087348 */ /* 0x000fea0003c00000 */
[----:B------:R0:W1:Y:S02]  /*1420*/  SHFL.BFLY P6, R14, R13, R12, R11 ;  /* 0x0c00000c0d0e7389 */ /* 0x00006400000c000b */
[----:B01----:R-:W-:Y:S05]  /*1430*/  ENDCOLLECTIVE ;  /* 0x000000000000791b */ /* 0x003fea0003800000 */
.L_x_4216:
[----:B------:R-:W-:Y:S02]  /*1440*/  IMAD.MOV.U32 R12, RZ, RZ, 0x8 ;  /* 0x00000008ff0c7424 */ /* 0x000fe400078e00ff */
[----:B------:R-:W-:-:S05]  /*1450*/  FADD R5, R13, R14 ;  /* 0x0000000e0d057221 */ /* 0x000fca0000000000 */
[----:B------:R-:W-:-:S07]  /*1460*/  MOV R13, R5 ;  /* 0x00000005000d7202 */ /* 0x000fce0000000f00 */
[----:B------:R-:W-:Y:S05]  /*1470*/  WARPSYNC.COLLECTIVE R15, `(.L_x_4217) ;  /* 0x000000000f087348 */ /* 0x000fea0003c00000 */
[----:B------:R0:W1:Y:S02]  /*1480*/  SHFL.BFLY P6, R14, R13, R12, R11 ;  /* 0x0c00000c0d0e7389 */ /* 0x00006400000c000b */
[----:B01----:R-:W-:Y:S05]  /*1490*/  ENDCOLLECTIVE ;  /* 0x000000000000791b */ /* 0x003fea0003800000 */
.L_x_4217:
[----:B------:R-:W-:Y:S02]  /*14a0*/  IMAD.MOV.U32 R12, RZ, RZ, 0x4 ;  /* 0x00000004ff0c7424 */ /* 0x000fe400078e00ff */
[----:B------:R-:W-:-:S05]  /*14b0*/  FADD R20, R5, R14 ;  /* 0x0000000e05147221 */ /* 0x000fca0000000000 */
[----:B------:R-:W-:-:S07]  /*14c0*/  MOV R13, R20 ;  /* 0x00000014000d7202 */ /* 0x000fce0000000f00 */
[----:B------:R-:W-:Y:S05]  /*14d0*/  WARPSYNC.COLLECTIVE R15, `(.L_x_4218) ;  /* 0x000000000f087348 */ /* 0x000fea0003c00000 */
[----:B------:R0:W1:Y:S02]  /*14e0*/  SHFL.BFLY P6, R14, R13, R12, R11 ;  /* 0x0c00000c0d0e7389 */ /* 0x00006400000c000b */
[----:B01----:R-:W-:Y:S05]  /*14f0*/  ENDCOLLECTIVE ;  /* 0x000000000000791b */ /* 0x003fea0003800000 */
.L_x_4218:
[----:B------:R-:W-:Y:S02]  /*1500*/  IMAD.MOV.U32 R12, RZ, RZ, 0x2 ;  /* 0x00000002ff0c7424 */ /* 0x000fe400078e00ff */
[----:B------:R-:W-:-:S05]  /*1510*/  FADD R21, R20, R14 ;  /* 0x0000000e14157221 */ /* 0x000fca0000000000 */
[----:B------:R-:W-:-:S07]  /*1520*/  MOV R13, R21 ;  /* 0x00000015000d7202 */ /* 0x000fce0000000f00 */
[----:B------:R-:W-:Y:S05]  /*1530*/  WARPSYNC.COLLECTIVE R15, `(.L_x_4219) ;  /* 0x000000000f087348 */ /* 0x000fea0003c00000 */
[----:B------:R0:W1:Y:S02]  /*1540*/  SHFL.BFLY P6, R14, R13, R12, R11 ;  /* 0x0c00000c0d0e7389 */ /* 0x00006400000c000b */
[----:B01----:R-:W-:Y:S05]  /*1550*/  ENDCOLLECTIVE ;  /* 0x000000000000791b */ /* 0x003fea0003800000 */
.L_x_4219:
[----:B------:R-:W-:Y:S02]  /*1560*/  IMAD.MOV.U32 R12, RZ, RZ, 0x1 ;  /* 0x00000001ff0c7424 */ /* 0x000fe400078e00ff */
[----:B------:R-:W-:-:S05]  /*1570*/  FADD R22, R21, R14 ;  /* 0x0000000e15167221 */ /* 0x000fca0000000000 */
[----:B------:R-:W-:-:S07]  /*1580*/  MOV R13, R22 ;  /* 0x00000016000d7202 */ /* 0x000fce0000000f00 */
[----:B------:R-:W-:Y:S05]  /*1590*/  WARPSYNC.COLLECTIVE R15, `(.L_x_4220) ;  /* 0x000000000f087348 */ /* 0x000fea0003c00000 */
[----:B------:R0:W1:Y:S02]  /*15a0*/  SHFL.BFLY P6, R14, R13, R12, R11 ;  /* 0x0c00000c0d0e7389 */ /* 0x00006400000c000b */
[----:B01----:R-:W-:Y:S05]  /*15b0*/  ENDCOLLECTIVE ;  /* 0x000000000000791b */ /* 0x003fea0003800000 */
.L_x_4220:
[----:B------:R-:W-:Y:S05]  /*15c0*/  BRA `(.L_x_4221) ;  /* 0xfffffff000d07947 */ /* 0x000fea000383ffff */
        .weak           $__internal_66_$__cuda_sm3x_div_rn_noftz_f32_slowpath
        .type           $__internal_66_$__cuda_sm3x_div_rn_noftz_f32_slowpath,@function
        .size           $__internal_66_$__cuda_sm3x_div_rn_noftz_f32_slowpath,(.L_x_25518 - $__internal_66_$__cuda_sm3x_div_rn_noftz_f32_slowpath)
$__internal_66_$__cuda_sm3x_div_rn_noftz_f32_slowpath:
        /* <DEDUP_REMOVED lines=34> */
.L_x_4223:
[----:B------:R-:W-:Y:S01]  /*17f0*/  LEA R24, R15, 0xc0800000, 0x17 ;  /* 0xc08000000f187811 */ /* 0x000fe200078eb8ff */
[----:B------:R-:W-:Y:S01]  /*1800*/  VIADD R22, R22, 0xffffff81 ;  /* 0xffffff8116167836 */ /* 0x000fe20000000000 */
[----:B------:R-:W-:Y:S02]  /*1810*/  BSSY.RECONVERGENT B3, `(.L_x_4228) ;  /* 0x0000035000037945 */ /* 0x000fe40003800200 */
[----:B------:R-:W-:Y:S01]  /*1820*/  IADD3 R23, PT, PT, -R24, R5, RZ ;  /* 0x0000000518177210 */ /* 0x000fe20007ffe1ff */
[----:B------:R-:W-:-:S03]  /*1830*/  IMAD R4, R22, -0x800000, R4 ;  /* 0xff80000016047824 */ /* 0x000fc600078e0204 */
        /* <DEDUP_REMOVED lines=46> */
.L_x_4230:
[----:B------:R-:W-:-:S04]  /*1b20*/  LOP3.LUT R4, R4, 0x80000000, RZ, 0xc0, !PT ;  /* 0x8000000004047812 */ /* 0x000fc800078ec0ff */
[----:B------:R-:W-:Y:S01]  /*1b30*/  LOP3.LUT R4, R4, 0x7f800000, RZ, 0xfc, !PT ;  /* 0x7f80000004047812 */ /* 0x000fe200078efcff */
[----:B------:R-:W-:Y:S06]  /*1b40*/  BRA `(.L_x_4231) ;  /* 0x0000000000047947 */ /* 0x000fec0003800000 */
.L_x_4229:
[----:B------:R-:W-:-:S07]  /*1b50*/  LEA R4, R23, R4, 0x17 ;  /* 0x0000000417047211 */ /* 0x000fce00078eb8ff */
.L_x_4231:
[----:B------:R-:W-:Y:S05]  /*1b60*/  BSYNC.RECONVERGENT B3 ;  /* 0x0000000000037941 */ /* 0x000fea0003800200 */
.L_x_4228:
[----:B------:R-:W-:Y:S05]  /*1b70*/  BRA `(.L_x_4232) ;  /* 0x0000000000207947 */ /* 0x000fea0003800000 */
.L_x_4227:
[----:B------:R-:W-:-:S04]  /*1b80*/  LOP3.LUT R4, R5, 0x80000000, R4, 0x48, !PT ;  /* 0x8000000005047812 */ /* 0x000fc800078e4804 */
[----:B------:R-:W-:Y:S01]  /*1b90*/  LOP3.LUT R4, R4, 0x7f800000, RZ, 0xfc, !PT ;  /* 0x7f80000004047812 */ /* 0x000fe200078efcff */
[----:B------:R-:W-:Y:S06]  /*1ba0*/  BRA `(.L_x_4232) ;  /* 0x0000000000147947 */ /* 0x000fec0003800000 */
.L_x_4226:
[----:B------:R-:W-:Y:S01]  /*1bb0*/  LOP3.LUT R4, R5, 0x80000000, R4, 0x48, !PT ;  /* 0x8000000005047812 */ /* 0x000fe200078e4804 */
[----:B------:R-:W-:Y:S06]  /*1bc0*/  BRA `(.L_x_4232) ;  /* 0x00000000000c7947 */ /* 0x000fec0003800000 */
.L_x_4225:
[----:B------:R-:W0:Y:S01]  /*1bd0*/  MUFU.RSQ R4, -QNAN ;  /* 0xffc0000000047908 */ /* 0x000e220000001400 */
[----:B------:R-:W-:Y:S05]  /*1be0*/  BRA `(.L_x_4232) ;  /* 0x0000000000047947 */ /* 0x000fea0003800000 */
.L_x_4224:
[----:B------:R-:W-:-:S07]  /*1bf0*/  FADD.FTZ R4, R4, R5 ;  /* 0x0000000504047221 */ /* 0x000fce0000010000 */
.L_x_4232:
[----:B------:R-:W-:Y:S05]  /*1c00*/  BSYNC.RECONVERGENT B2 ;  /* 0x0000000000027941 */ /* 0x000fea0003800200 */
.L_x_4222:
[----:B------:R-:W-:Y:S02]  /*1c10*/  HFMA2 R5, -RZ, RZ, 0, 0 ;  /* 0x00000000ff057431 */ /* 0x000fe400000001ff */
[----:B0-----:R-:W-:Y:S01]  /*1c20*/  IMAD.MOV.U32 R15, RZ, RZ, R4 ;  /* 0x000000ffff0f7224 */ /* 0x001fe200078e0004 */
[----:B------:R-:W-:-:S04]  /*1c30*/  MOV R4, R14 ;  /* 0x0000000e00047202 */ /* 0x000fc80000000f00 */
[----:B------:R-:W-:Y:S05]  /*1c40*/  RET.REL.NODEC R4 `(_Z15SoftmaxWarpImplI10DirectLoadI13__nv_bfloat16fE11DirectStoreIfS1_EfLi1ELi4ELi32ELi1ELb1EL9Algorithm0EEvT_T0_ll) ;  /* 0xffffffe004ec7950 */ /* 0x000fea0003c3ffff */
.L_x_4233:
        /* <DEDUP_REMOVED lines=11> */
.L_x_25518:


//--------------------- .text._Z15SoftmaxWarpImplI10DirectLoadI13__nv_bfloat16fE11DirectStoreIfS1_EfLi1ELi4ELi32ELi1ELb0EL9Algorithm0EEvT_T0_ll --------------------------
	.section	.text._Z15SoftmaxWarpImplI10DirectLoadI13__nv_bfloat16fE11DirectStoreIfS1_EfLi1ELi4ELi32ELi1ELb0EL9Algorithm0EEvT_T0_ll,"ax",@progbits
	.align	128
        .global         _Z15SoftmaxWarpImplI10DirectLoadI13__nv_bfloat16fE11DirectStoreIfS1_EfLi1ELi4ELi32ELi1ELb0EL9Algorithm0EEvT_T0_ll
        .type           _Z15SoftmaxWarpImplI10DirectLoadI13__nv_bfloat16fE11DirectStoreIfS1_EfLi1ELi4ELi32ELi1ELb0EL9Algorithm0EEvT_T0_ll,@function
        .size           _Z15SoftmaxWarpImplI10DirectLoadI13__nv_bfloat16fE11DirectStoreIfS1_EfLi1ELi4ELi32ELi1ELb0EL9Algorithm0EEvT_T0_ll,(.L_x_25519 - _Z15SoftmaxWarpImplI10DirectLoadI13__nv_bfloat16fE11DirectStoreIfS1_EfLi1ELi4ELi32ELi1ELb0EL9Algorithm0EEvT_T0_ll)
        .other          _Z15SoftmaxWarpImplI10DirectLoadI13__nv_bfloat16fE11DirectStoreIfS1_EfLi1ELi4ELi32ELi1ELb0EL9Algorithm0EEvT_T0_ll,@"STO_CUDA_ENTRY STV_DEFAULT"
_Z15SoftmaxWarpImplI10DirectLoadI13__nv_bfloat16fE11DirectStoreIfS1_EfLi1ELi4ELi32ELi1ELb0EL9Algorithm0EEvT_T0_ll:
.text._Z15SoftmaxWarpImplI10DirectLoadI13__nv_bfloat16fE11DirectStoreIfS1_EfLi1ELi4ELi32ELi1ELb0EL9Algorithm0EEvT_T0_ll:
        /* <DEDUP_REMOVED lines=24> */
.L_x_4234:
        /* <DEDUP_REMOVED lines=13> */
.L_x_4244:
[----:B---3--:R-:W-:Y:S01]  /*0250*/  IMAD R3, R5, UR38, RZ ;  /* 0x0000002605037c24 */ /* 0x008fe2000f8e02ff */
[----:B--2---:R-:W-:Y:S01]  /*0260*/  R2UR UR4, R6 ;  /* 0x00000000060472ca */ /* 0x004fe200000e0000 */
[----:B------:R-:W-:Y:S01]  /*0270*/  IMAD.MOV.U32 R11, RZ, RZ, RZ ;  /* 0x000000ffff0b7224 */ /* 0x000fe200078e00ff */
[C---:B------:R-:W-:Y:S01]  /*0280*/  R2UR UR5, R7.reuse ;  /* 0x00000000070572ca */ /* 0x040fe200000e0000 */
[----:B------:R-:W-:Y:S01]  /*0290*/  IMAD R3, R8, UR39, R3 ;  /* 0x0000002708037c24 */ /* 0x000fe2000f8e0203 */
[----:B------:R-:W-:Y:S01]  /*02a0*/  R2UR UR6, R6 ;  /* 0x00000000060672ca */ /* 0x000fe200000e0000 */
[----:B-1----:R-:W-:Y:S01]  /*02b0*/  IMAD.WIDE.U32 R12, R8, UR38, R10 ;  /* 0x00000026080c7c25 */ /* 0x002fe2000f8e000a */
[C---:B------:R-:W-:Y:S02]  /*02c0*/  R2UR UR7, R7.reuse ;  /* 0x00000000070772ca */ /* 0x040fe400000e0000 */
[----:B------:R-:W-:Y:S02]  /*02d0*/  R2UR UR8, R6 ;  /* 0x00000000060872ca */ /* 0x000fe400000e0000 */
[----:B------:R-:W-:-:S02]  /*02e0*/  R2UR UR9, R7 ;  /* 0x00000000070972ca */ /* 0x000fc400000e0000 */
[----:B------:R-:W-:Y:S02]  /*02f0*/  IADD3 R3, PT, PT, R13, R3, RZ ;  /* 0x000000030d037210 */ /* 0x000fe40007ffe0ff */
[----:B------:R-:W-:Y:S02]  /*0300*/  LEA R2, P0, R12, UR36, 0x1 ;  /* 0x000000240c027c11 */ /* 0x000fe4000f8008ff */
[----:B------:R-:W-:Y:S02]  /*0310*/  R2UR UR10, R6 ;  /* 0x00000000060a72ca */ /* 0x000fe400000e0000 */
[----:B------:R-:W-:Y:S02]  /*0320*/  R2UR UR11, R7 ;  /* 0x00000000070b72ca */ /* 0x000fe400000e0000 */
[----:B------:R-:W-:-:S05]  /*0330*/  LEA.HI.X R3, R12, UR37, R3, 0x1, P0 ;  /* 0x000000250c037c11 */ /* 0x000fca00080f0c03 */
[----:B------:R-:W2:Y:S04]  /*0340*/  LDG.E.U16 R4, desc[UR4][R2.64] ;  /* 0x0000000402047981 */ /* 0x000ea8000c1e1500 */
[----:B------:R-:W3:Y:S04]  /*0350*/  LDG.E.U16 R20, desc[UR6][R2.64+0x40] ;  /* 0x0000400602147981 */ /* 0x000ee8000c1e1500 */
[----:B------:R-:W4:Y:S04]  /*0360*/  LDG.E.U16 R16, desc[UR8][R2.64+0x80] ;  /* 0x0000800802107981 */ /* 0x000f28000c1e1500 */
[----:B------:R-:W5:Y:S01]  /*0370*/  LDG.E.U16 R18, desc[UR10][R2.64+0xc0] ;  /* 0x0000c00a02127981 */ /* 0x000f62000c1e1500 */
[----:B------:R-:W-:Y:S01]  /*0380*/  UMOV UR4, 0xffffffff ;  /* 0xffffffff00047882 */ /* 0x000fe20000000000 */
[----:B--2---:R-:W-:Y:S01]  /*0390*/  IMAD.U32 R4, R4, 0x10000, RZ ;  /* 0x0001000004047824 */ /* 0x004fe200078e00ff */
[----:B---3--:R-:W-:Y:S01]  /*03a0*/  SHF.L.U32 R20, R20, 0x10, RZ ;  /* 0x0000001014147819 */ /* 0x008fe200000006ff */
[----:B----4-:R-:W-:-:S03]  /*03b0*/  IMAD.U32 R16, R16, 0x10000, RZ ;  /* 0x0001000010107824 */ /* 0x010fc600078e00ff */
[----:B------:R-:W-:Y:S02]  /*03c0*/  FMNMX3 R13, R4, -INF , R20, !PT ;  /* 0xff800000040d7876 */ /* 0x000fe40007800014 */
[----:B-----5:R-:W-:-:S04]  /*03d0*/  SHF.L.U32 R18, R18, 0x10, RZ ;  /* 0x0000001012127819 */ /* 0x020fc800000006ff */
[----:B------:R-:W-:Y:S01]  /*03e0*/  FMNMX3 R13, R13, R16, R18, !PT ;  /* 0x000000100d0d7276 */ /* 0x000fe20007800012 */
[----:B------:R-:W-:Y:S06]  /*03f0*/  BRA.DIV UR4, `(.L_x_4235) ;  /* 0x0000000a04447947 */ /* 0x000fec000b800000 */
[----:B------:R-:W1:Y:S01]  /*0400*/  SHFL.BFLY PT, R14, R13, 0x10, 0x1f ;  /* 0x0e001f000d0e7f89 */ /* 0x000e6200000e0000 */
        /* <DEDUP_REMOVED lines=11> */
[----:B------:R-:W-:Y:S02]  /*04c0*/  HFMA2 R4, -RZ, RZ, 3.7421875, 0 ;  /* 0x437c0000ff047431 */ /* 0x000fe400000001ff */
[--C-:B------:R-:W-:Y:S01]  /*04d0*/  FADD R20, R20, -R11.reuse ;  /* 0x8000000b14147221 */ /* 0x100fe20000000000 */
[--C-:B------:R-:W-:Y:S01]  /*04e0*/  FADD R16, R16, -R11.reuse ;  /* 0x8000000b10107221 */ /* 0x100fe20000000000 */
[-C--:B------:R-:W-:Y:S01]  /*04f0*/  FFMA.SAT R13, R12, R19.reuse, 0.5 ;  /* 0x3f0000000c0d7423 */ /* 0x080fe20000002013 */
[----:B------:R-:W-:Y:S01]  /*0500*/  FADD R18, R18, -R11 ;  /* 0x8000000b12127221 */ /* 0x000fe20000000000 */
[-C--:B------:R-:W-:Y:S01]  /*0510*/  FFMA.SAT R15, R20, R19.reuse, 0.5 ;  /* 0x3f000000140f7423 */ /* 0x080fe20000002013 */
[-C--:B------:R-:W-:Y:S02]  /*0520*/  FFMA.SAT R3, R16, R19.reuse, 0.5 ;  /* 0x3f00000010037423 */ /* 0x080fe40000002013 */
[----:B------:R-:W-:Y:S01]  /*0530*/  FFMA.SAT R19, R18, R19, 0.5 ;  /* 0x3f00000012137423 */ /* 0x000fe20000002013 */
[-C--:B------:R-:W-:Y:S01]  /*0540*/  FFMA.RM R0, R13, R4.reuse, 12582913 ;  /* 0x4b4000010d007423 */ /* 0x080fe20000004004 */
[-C--:B------:R-:W-:Y:S01]  /*0550*/  FFMA.RM R2, R15, R4.reuse, 12582913 ;  /* 0x4b4000010f027423 */ /* 0x080fe20000004004 */
[-C--:B------:R-:W-:Y:S01]  /*0560*/  FFMA.RM R3, R3, R4.reuse, 12582913 ;  /* 0x4b40000103037423 */ /* 0x080fe20000004004 */
[----:B------:R-:W-:Y:S01]  /*0570*/  FFMA.RM R19, R19, R4, 12582913 ;  /* 0x4b40000113137423 */ /* 0x000fe20000004004 */
[----:B------:R-:W-:Y:S01]  /*0580*/  FADD R13, R0, -12583039 ;  /* 0xcb40007f000d7421 */ /* 0x000fe20000000000 */
[----:B------:R-:W-:Y:S01]  /*0590*/  FADD R15, R2, -12583039 ;  /* 0xcb40007f020f7421 */ /* 0x000fe20000000000 */
[----:B------:R-:W-:Y:S01]  /*05a0*/  FADD R17, R3, -12583039 ;  /* 0xcb40007f03117421 */ /* 0x000fe20000000000 */
[C---:B------:R-:W-:Y:S01]  /*05b0*/  FADD R21, R19.reuse, -12583039 ;  /* 0xcb40007f13157421 */ /* 0x040fe20000000000 */
[----:B------:R-:W-:Y:S01]  /*05c0*/  FFMA R13, R12, 1.4426950216293334961, -R13 ;  /* 0x3fb8aa3b0c0d7823 */ /* 0x000fe2000000080d */
[----:B------:R-:W-:Y:S01]  /*05d0*/  FFMA R15, R20, 1.4426950216293334961, -R15 ;  /* 0x3fb8aa3b140f7823 */ /* 0x000fe2000000080f */
[----:B------:R-:W-:Y:S01]  /*05e0*/  FFMA R17, R16, 1.4426950216293334961, -R17 ;  /* 0x3fb8aa3b10117823 */ /* 0x000fe20000000811 */
[----:B------:R-:W-:Y:S01]  /*05f0*/  FFMA R21, R18, 1.4426950216293334961, -R21 ;  /* 0x3fb8aa3b12157823 */ /* 0x000fe20000000815 */
[----:B------:R-:W-:Y:S01]  /*0600*/  FFMA R13, R12, 1.925963033500011079e-08, R13 ;  /* 0x32a570600c0d7823 */ /* 0x000fe2000000000d */
[----:B------:R-:W-:Y:S01]  /*0610*/  FFMA R15, R20, 1.925963033500011079e-08, R15 ;  /* 0x32a57060140f7823 */ /* 0x000fe2000000000f */
[----:B------:R-:W-:Y:S01]  /*0620*/  FFMA R17, R16, 1.925963033500011079e-08, R17 ;  /* 0x32a5706010117823 */ /* 0x000fe20000000011 */
[----:B------:R-:W-:Y:S01]  /*0630*/  FFMA R21, R18, 1.925963033500011079e-08, R21 ;  /* 0x32a5706012157823 */ /* 0x000fe20000000015 */
[----:B------:R-:W1:Y:S01]  /*0640*/  MUFU.EX2 R11, R13 ;  /* 0x0000000d000b7308 */ /* 0x000e620000000800 */
[----:B------:R-:W-:Y:S01]  /*0650*/  IMAD.SHL.U32 R0, R0, 0x800000, RZ ;  /* 0x0080000000007824 */ /* 0x000fe200078e00ff */
[----:B------:R-:W-:Y:S01]  /*0660*/  SHF.L.U32 R2, R2, 0x17, RZ ;  /* 0x0000001702027819 */ /* 0x000fe200000006ff */
[----:B------:R-:W-:-:S05]  /*0670*/  IMAD.SHL.U32 R19, R19, 0x800000, RZ ;  /* 0x0080000013137824 */ /* 0x000fca00078e00ff */
[----:B------:R-:W2:Y:S08]  /*0680*/  MUFU.EX2 R15, R15 ;  /* 0x0000000f000f7308 */ /* 0x000eb00000000800 */
[----:B------:R-:W3:Y:S01]  /*0690*/  MUFU.EX2 R12, R17 ;  /* 0x00000011000c7308 */ /* 0x000ee20000000800 */
[----:B-1----:R-:W-:Y:S01]  /*06a0*/  FMUL R4, R0, R11 ;  /* 0x0000000b00047220 */ /* 0x002fe20000400000 */
[----:B------:R-:W-:-:S03]  /*06b0*/  SHF.L.U32 R11, R3, 0x17, RZ ;  /* 0x00000017030b7819 */ /* 0x000fc600000006ff */
[----:B------:R-:W-:-:S03]  /*06c0*/  FADD R0, RZ, R4 ;  /* 0x00000004ff007221 */ /* 0x000fc60000000000 */
[----:B------:R-:W1:Y:S01]  /*06d0*/  MUFU.EX2 R14, R21 ;  /* 0x00000015000e7308 */ /* 0x000e620000000800 */
[----:B--2---:R-:W-:Y:S01]  /*06e0*/  FMUL R3, R2, R15 ;  /* 0x0000000f02037220 */ /* 0x004fe20000400000 */
[----:B---3--:R-:W-:-:S03]  /*06f0*/  FMUL R2, R11, R12 ;  /* 0x0000000c0b027220 */ /* 0x008fc60000400000 */
[----:B------:R-:W-:-:S04]  /*0700*/  FADD R11, R0, R3 ;  /* 0x00000003000b7221 */ /* 0x000fc80000000000 */
        /* <DEDUP_REMOVED lines=12> */
.L_x_4256:
        /* <DEDUP_REMOVED lines=11> */
[----:B01----:R-:W-:Y:S05]  /*0880*/  CALL.REL.NOINC `($__internal_67_$__cuda_sm3x_div_rn_noftz_f32_slowpath) ;  /* 0x0000000800c87944 */ /* 0x003fea0003c00000 */
[----:B------:R-:W-:-:S07]  /*0890*/  MOV R12, R4 ;  /* 0x00000004000c7202 */ /* 0x000fce0000000f00 */
.L_x_4237:
[----:B------:R-:W-:Y:S05]  /*08a0*/  BSYNC.RECONVERGENT B0 ;  /* 0x0000000000007941 */ /* 0x000fea0003800200 */
.L_x_4236:
        /* <DEDUP_REMOVED lines=11> */
[----:B01----:R-:W-:Y:S05]  /*0960*/  CALL.REL.NOINC `($__internal_67_$__cuda_sm3x_div_rn_noftz_f32_slowpath) ;  /* 0x0000000800907944 */ /* 0x003fea0003c00000 */
[----:B------:R-:W-:-:S07]  /*0970*/  IMAD.MOV.U32 R13, RZ, RZ, R4 ;  /* 0x000000ffff0d7224 */ /* 0x000fce00078e0004 */
.L_x_4239:
[----:B------:R-:W-:Y:S05]  /*0980*/  BSYNC.RECONVERGENT B0 ;  /* 0x0000000000007941 */ /* 0x000fea0003800200 */
.L_x_4238:
        /* <DEDUP_REMOVED lines=12> */
[----:B------:R-:W-:-:S07]  /*0a50*/  MOV R3, R4 ;  /* 0x0000000400037202 */ /* 0x000fce0000000f00 */
.L_x_4241:
[----:B------:R-:W-:Y:S05]  /*0a60*/  BSYNC.RECONVERGENT B0 ;  /* 0x0000000000007941 */ /* 0x000fea0003800200 */
.L_x_4240:
        /* <DEDUP_REMOVED lines=11> */
[----:B01----:R-:W-:Y:S05]  /*0b20*/  CALL.REL.NOINC `($__internal_67_$__cuda_sm3x_div_rn_noftz_f32_slowpath) ;  /* 0x0000000800207944 */ /* 0x003fea0003c00000 */
.L_x_4243:
[----:B------:R-:W-:Y:S05]  /*0b30*/  BSYNC.RECONVERGENT B0 ;  /* 0x0000000000007941 */ /* 0x000fea0003800200 */
.L_x_4242:
[----:B------:R-:W-:Y:S02]  /*0b40*/  HFMA2 R11, -RZ, RZ, 0, 0 ;  /* 0x00000000ff0b7431 */ /* 0x000fe400000001ff */
        /* <DEDUP_REMOVED lines=17> */
[----:B------:R3:W-:Y:S01]  /*0c60*/  STG.E.U16 desc[UR8][R2.64+0x80], R4 ;  /* 0x0000800402007986 */ /* 0x0007e2000c101508 */
[----:B------:R-:W-:Y:S02]  /*0c70*/  ISETP.GE.U32.AND P0, PT, R8, UR44, PT ;  /* 0x0000002c08007c0c */ /* 0x000fe4000bf06070 */
[----:B------:R-:W-:Y:S02]  /*0c80*/  F2FP.BF16.F32.PACK_AB R12, R13, R12 ;  /* 0x0000000c0d0c723e */ /* 0x000fe400000010ff */
[----:B------:R-:W-:-:S02]  /*0c90*/  ISETP.GE.AND.EX P0, PT, R5, UR45, PT, P0 ;  /* 0x0000002d05007c0c */ /* 0x000fc4000bf06300 */
[----:B------:R-:W-:Y:S01]  /*0ca0*/  PRMT R0, R12, 0x7632, R0 ;  /* 0x000076320c007816 */ /* 0x000fe20000000000 */
[----:B------:R3:W-:Y:S01]  /*0cb0*/  STG.E.U16 desc[UR4][R2.64], R12 ;  /* 0x0000000c02007986 */ /* 0x0007e2000c101504 */
[----:B------:R-:W-:-:S03]  /*0cc0*/  PRMT R11, R4, 0x7632, R11 ;  /* 0x00007632040b7816 */ /* 0x000fc6000000000b */
[----:B------:R3:W-:Y:S04]  /*0cd0*/  STG.E.U16 desc[UR6][R2.64+0x40], R0 ;  /* 0x0000400002007986 */ /* 0x0007e8000c101506 */
[----:B------:R3:W-:Y:S02]  /*0ce0*/  STG.E.U16 desc[UR10][R2.64+0xc0], R11 ;  /* 0x0000c00b02007986 */ /* 0x0007e4000c10150a */
[----:B------:R-:W-:Y:S05]  /*0cf0*/  @!P0 BRA `(.L_x_4244) ;  /* 0xfffffff400548947 */ /* 0x000fea000383ffff */
[----:B------:R-:W-:Y:S05]  /*0d00*/  EXIT ;  /* 0x000000000000794d */ /* 0x000fea0003800000 */
.L_x_4235:
[----:B------:R-:W-:Y:S01]  /*0d10*/  BSSY B0, `(.L_x_4245) ;  /* 0x0000007000007945 */ /* 0x000fe20003800000 */
[----:B------:R-:W-:Y:S01]  /*0d20*/  IMAD.MOV.U32 R12, RZ, RZ, 0x10 ;  /* 0x00000010ff0c7424 */ /* 0x000fe200078e00ff */
[----:B------:R-:W-:Y:S02]  /*0d30*/  MOV R11, 0x1f ;  /* 0x0000001f000b7802 */ /* 0x000fe40000000f00 */
[----:B------:R-:W-:-:S07]  /*0d40*/  MOV R15, 0xffffffff ;  /* 0xffffffff000f7802 */ /* 0x000fce0000000f00 */
[----:B0-----:R-:W-:Y:S05]  /*0d50*/  WARPSYNC.COLLECTIVE R15, `(.L_x_4246) ;  /* 0x000000000f087348 */ /* 0x001fea0003c00000 */
[----:B------:R1:W2:Y:S02]  /*0d60*/  SHFL.BFLY P6, R14, R13, R12, R11 ;  /* 0x0c00000c0d0e7389 */ /* 0x0002a400000c000b */
[----:B012---:R-:W-:Y:S05]  /*0d70*/  ENDCOLLECTIVE ;  /* 0x000000000000791b */ /* 0x007fea0003800000 */
.L_x_4246:
[----:B------:R-:W-:Y:S05]  /*0d80*/  BSYNC B0 ;  /* 0x0000000000007941 */ /* 0x000fea0003800000 */
.L_x_4245:
        /* <DEDUP_REMOVED lines=8> */
.L_x_4247:
[----:B------:R-:W-:Y:S01]  /*0e10*/  HFMA2 R12, -RZ, RZ, 0, 2.384185791015625e-07 ;  /* 0x00000004ff0c7431 */ /* 0x000fe200000001ff */
[----:B------:R-:W-:-:S05]  /*0e20*/  FMNMX R0, R13, R14, !PT ;  /* 0x0000000e0d007209 */ /* 0x000fca0007800000 */
[----:B------:R-:W-:-:S07]  /*0e30*/  IMAD.MOV.U32 R13, RZ, RZ, R0 ;  /* 0x000000ffff0d7224 */ /* 0x000fce00078e0000 */
[----:B------:R-:W-:Y:S05]  /*0e40*/  WARPSYNC.COLLECTIVE R15, `(.L_x_4248) ;  /* 0x000000000f087348 */ /* 0x000fea0003c00000 */
[----:B------:R0:W1:Y:S02]  /*0e50*/  SHFL.BFLY P6, R14, R13, R12, R11 ;  /* 0x0c00000c0d0e7389 */ /* 0x00006400000c000b */
[----:B01----:R-:W-:Y:S05]  /*0e60*/  ENDCOLLECTIVE ;  /* 0x000000000000791b */ /* 0x003fea0003800000 */
.L_x_4248:
[----:B------:R-:W-:Y:S01]  /*0e70*/  IMAD.MOV.U32 R12, RZ, RZ, 0x2 ;  /* 0x00000002ff0c7424 */ /* 0x000fe200078e00ff */
[----:B------:R-:W-:-:S04]  /*0e80*/  FMNMX R2, R0, R14, !PT ;  /* 0x0000000e00027209 */ /* 0x000fc80007800000 */
[----:B------:R-:W-:-:S07]  /*0e90*/  MOV R13, R2 ;  /* 0x00000002000d7202 */ /* 0x000fce0000000f00 */
[----:B------:R-:W-:Y:S05]  /*0ea0*/  WARPSYNC.COLLECTIVE R15, `(.L_x_4249) ;  /* 0x000000000f087348 */ /* 0x000fea0003c00000 */
[----:B------:R0:W1:Y:S02]  /*0eb0*/  SHFL.BFLY P6, R14, R13, R12, R11 ;  /* 0x0c00000c0d0e7389 */ /* 0x00006400000c000b */
[----:B01----:R-:W-:Y:S05]  /*0ec0*/  ENDCOLLECTIVE ;  /* 0x000000000000791b */ /* 0x003fea0003800000 */
.L_x_4249:
[----:B------:R-:W-:Y:S01]  /*0ed0*/  HFMA2 R12, -RZ, RZ, 0, 5.9604644775390625e-08 ;  /* 0x00000001ff0c7431 */ /* 0x000fe200000001ff */
[----:B------:R-:W-:Y:S02]  /*0ee0*/  FMNMX R3, R2, R14, !PT ;  /* 0x0000000e02037209 */ /* 0x000fe40007800000 */
[----:B------:R-:W-:Y:S02]  /*0ef0*/  MOV R2, 0x437c0000 ;  /* 0x437c000000027802 */ /* 0x000fe40000000f00 */
[----:B------:R-:W-:-:S07]  /*0f00*/  MOV R13, R3 ;  /* 0x00000003000d7202 */ /* 0x000fce0000000f00 */
[----:B------:R-:W-:Y:S05]  /*0f10*/  WARPSYNC.COLLECTIVE R15, `(.L_x_4250) ;  /* 0x000000000f087348 */ /* 0x000fea0003c00000 */
[----:B------:R0:W1:Y:S02]  /*0f20*/  SHFL.BFLY P6, R14, R13, R12, R11 ;  /* 0x0c00000c0d0e7389 */ /* 0x00006400000c000b */
[----:B01----:R-:W-:Y:S05]  /*0f30*/  ENDCOLLECTIVE ;  /* 0x000000000000791b */ /* 0x003fea0003800000 */
.L_x_4250:
[----:B------:R-:W-:Y:S01]  /*0f40*/  IMAD.MOV.U32 R12, RZ, RZ, 0x10 ;  /* 0x00000010ff0c7424 */ /* 0x000fe200078e00ff */
[----:B------:R-:W-:-:S05]  /*0f50*/  FMNMX R3, R3, R14, !PT ;  /* 0x0000000e03037209 */ /* 0x000fca0007800000 */
[--C-:B------:R-:W-:Y:S01]  /*0f60*/  FADD R4, R4, -R3.reuse ;  /* 0x8000000304047221 */ /* 0x100fe20000000000 */
[--C-:B------:R-:W-:Y:S01]  /*0f70*/  FADD R20, R20, -R3.reuse ;  /* 0x8000000314147221 */ /* 0x100fe20000000000 */
[--C-:B------:R-:W-:Y:S01]  /*0f80*/  FADD R16, R16, -R3.reuse ;  /* 0x8000000310107221 */ /* 0x100fe20000000000 */
[----:B------:R-:W-:Y:S01]  /*0f90*/  FADD R18, R18, -R3 ;  /* 0x8000000312127221 */ /* 0x000fe20000000000 */
[-C--:B------:R-:W-:Y:S01]  /*0fa0*/  FFMA.SAT R19, R4, R17.reuse, 0.5 ;  /* 0x3f00000004137423 */ /* 0x080fe20000002011 */
[-C--:B------:R-:W-:Y:S01]  /*0fb0*/  FFMA.SAT R21, R20, R17.reuse, 0.5 ;  /* 0x3f00000014157423 */ /* 0x080fe20000002011 */
[-C--:B------:R-:W-:Y:S01]  /*0fc0*/  FFMA.SAT R13, R16, R17.reuse, 0.5 ;  /* 0x3f000000100d7423 */ /* 0x080fe20000002011 */
        /* <DEDUP_REMOVED lines=8> */
[----:B------:R-:W-:-:S02]  /*1050*/  IMAD.SHL.U32 R21, R21, 0x800000, RZ ;  /* 0x0080000015157824 */ /* 0x000fc400078e00ff */
[----:B------:R-:W-:Y:S01]  /*1060*/  FFMA R19, R4, 1.4426950216293334961, -R19 ;  /* 0x3fb8aa3b04137823 */ /* 0x000fe20000000813 */
[----:B------:R-:W-:Y:S01]  /*1070*/  FFMA R11, R20, 1.4426950216293334961, -R11 ;  /* 0x3fb8aa3b140b7823 */ /* 0x000fe2000000080b */
[----:B------:R-:W-:Y:S01]  /*1080*/  FFMA R13, R16, 1.4426950216293334961, -R13 ;  /* 0x3fb8aa3b100d7823 */ /* 0x000fe2000000080d */
[----:B------:R-:W-:Y:S01]  /*1090*/  SHF.L.U32 R2, R3, 0x17, RZ ;  /* 0x0000001703027819 */ /* 0x000fe200000006ff */
[----:B------:R-:W-:Y:S01]  /*10a0*/  FFMA R4, R4, 1.925963033500011079e-08, R19 ;  /* 0x32a5706004047823 */ /* 0x000fe20000000013 */
[----:B------:R-:W-:Y:S01]  /*10b0*/  FFMA R20, R20, 1.925963033500011079e-08, R11 ;  /* 0x32a5706014147823 */ /* 0x000fe2000000000b */
[C---:B------:R-:W-:Y:S01]  /*10c0*/  FADD R11, R17.reuse, -12583039 ;  /* 0xcb40007f110b7421 */ /* 0x040fe20000000000 */
[----:B------:R-:W-:Y:S01]  /*10d0*/  FFMA R13, R16, 1.925963033500011079e-08, R13 ;  /* 0x32a57060100d7823 */ /* 0x000fe2000000000d */
[----:B------:R-:W-:Y:S02]  /*10e0*/  SHF.L.U32 R17, R17, 0x17, RZ ;  /* 0x0000001711117819 */ /* 0x000fe400000006ff */
[----:B------:R-:W0:Y:S01]  /*10f0*/  MUFU.EX2 R4, R4 ;  /* 0x0000000400047308 */ /* 0x000e220000000800 */
[----:B------:R-:W-:-:S04]  /*1100*/  FFMA R11, R18, 1.4426950216293334961, -R11 ;  /* 0x3fb8aa3b120b7823 */ /* 0x000fc8000000080b */
[----:B------:R-:W-:Y:S01]  /*1110*/  FFMA R18, R18, 1.925963033500011079e-08, R11 ;  /* 0x32a5706012127823 */ /* 0x000fe2000000000b */
[----:B------:R-:W-:Y:S02]  /*1120*/  SHF.L.U32 R11, R0, 0x17, RZ ;  /* 0x00000017000b7819 */ /* 0x000fe400000006ff */
[----:B------:R-:W1:Y:S08]  /*1130*/  MUFU.EX2 R20, R20 ;  /* 0x0000001400147308 */ /* 0x000e700000000800 */
[----:B------:R-:W2:Y:S01]  /*1140*/  MUFU.EX2 R13, R13 ;  /* 0x0000000d000d7308 */ /* 0x000ea20000000800 */
[----:B0-----:R-:W-:-:S04]  /*1150*/  FMUL R4, R11, R4 ;  /* 0x000000040b047220 */ /* 0x001fc80000400000 */
[----:B------:R-:W-:-:S03]  /*1160*/  FADD R0, RZ, R4 ;  /* 0x00000004ff007221 */ /* 0x000fc60000000000 */
[----:B------:R-:W0:Y:S01]  /*1170*/  MUFU.EX2 R18, R18 ;  /* 0x0000001200127308 */ /* 0x000e220000000800 */
[----:B-1----:R-:W-:-:S04]  /*1180*/  FMUL R3, R21, R20 ;  /* 0x0000001415037220 */ /* 0x002fc80000400000 */
[----:B------:R-:W-:Y:S01]  /*1190*/  FADD R11, R0, R3 ;  /* 0x00000003000b7221 */ /* 0x000fe20000000000 */
[----:B--2---:R-:W-:-:S04]  /*11a0*/  FMUL R2, R2, R13 ;  /* 0x0000000d02027220 */ /* 0x004fc80000400000 */
[----:B------:R-:W-:Y:S01]  /*11b0*/  FADD R11, R11, R2 ;  /* 0x000000020b0b7221 */ /* 0x000fe20000000000 */
[----:B0-----:R-:W-:-:S04]  /*11c0*/  FMUL R0, R17, R18 ;  /* 0x0000001211007220 */ /* 0x001fc80000400000 */
[----:B------:R-:W-:Y:S01]  /*11d0*/  FADD R13, R11, R0 ;  /* 0x000000000b0d7221 */ /* 0x000fe20000000000 */
[----:B------:R-:W-:-:S07]  /*11e0*/  HFMA2 R11, -RZ, RZ, 0, 1.847743988037109375e-06 ;  /* 0x0000001fff0b7431 */ /* 0x000fce00000001ff */
[----:B------:R-:W-:Y:S05]  /*11f0*/  WARPSYNC.COLLECTIVE R15, `(.L_x_4251) ;  /* 0x000000000f087348 */ /* 0x000fea0003c00000 */
[----:B------:R0:W1:Y:S02]  /*1200*/  SHFL.BFLY P6, R14, R13, R12, R11 ;  /* 0x0c00000c0d0e7389 */ /* 0x00006400000c000b */
[----:B01----:R-:W-:Y:S05]  /*1210*/  ENDCOLLECTIVE ;  /* 0x000000000000791b */ /* 0x003fea0003800000 */
.L_x_4251:
[----:B------:R-:W-:Y:S02]  /*1220*/  IMAD.MOV.U32 R12, RZ, RZ, 0x8 ;  /* 0x00000008ff0c7424 */ /* 0x000fe400078e00ff */
[----:B------:R-:W-:-:S05]  /*1230*/  FADD R16, R13, R14 ;  /* 0x0000000e0d107221 */ /* 0x000fca0000000000 */
[----:B------:R-:W-:-:S07]  /*1240*/  MOV R13, R16 ;  /* 0x00000010000d7202 */ /* 0x000fce0000000f00 */
[----:B------:R-:W-:Y:S05]  /*1250*/  WARPSYNC.COLLECTIVE R15, `(.L_x_4252) ;  /* 0x000000000f087348 */ /* 0x000fea0003c00000 */
[----:B------:R0:W1:Y:S02]  /*1260*/  SHFL.BFLY P6, R14, R13, R12, R11 ;  /* 0x0c00000c0d0e7389 */ /* 0x00006400000c000b */
[----:B01----:R-:W-:Y:S05]  /*1270*/  ENDCOLLECTIVE ;  /* 0x000000000000791b */ /* 0x003fea0003800000 */
.L_x_4252:
[----:B------:R-:W-:Y:S02]  /*1280*/  HFMA2 R12, -RZ, RZ, 0, 2.384185791015625e-07 ;  /* 0x00000004ff0c7431 */ /* 0x000fe400000001ff */
[----:B------:R-:W-:-:S05]  /*1290*/  FADD R17, R16, R14 ;  /* 0x0000000e10117221 */ /* 0x000fca0000000000 */
[----:B------:R-:W-:-:S07]  /*12a0*/  MOV R13, R17 ;  /* 0x00000011000d7202 */ /* 0x000fce0000000f00 */
[----:B------:R-:W-:Y:S05]  /*12b0*/  WARPSYNC.COLLECTIVE R15, `(.L_x_4253) ;  /* 0x000000000f087348 */ /* 0x000fea0003c00000 */
[----:B------:R0:W1:Y:S02]  /*12c0*/  SHFL.BFLY P6, R14, R13, R12, R11 ;  /* 0x0c00000c0d0e7389 */ /* 0x00006400000c000b */
[----:B01----:R-:W-:Y:S05]  /*12d0*/  ENDCOLLECTIVE ;  /* 0x000000000000791b */ /* 0x003fea0003800000 */
.L_x_4253:
[----:B------:R-:W-:Y:S01]  /*12e0*/  MOV R12, 0x2 ;  /* 0x00000002000c7802 */ /* 0x000fe20000000f00 */
[----:B------:R-:W-:-:S04]  /*12f0*/  FADD R18, R17, R14 ;  /* 0x0000000e11127221 */ /* 0x000fc80000000000 */
[----:B------:R-:W-:-:S07]  /*1300*/  IMAD.MOV.U32 R13, RZ, RZ, R18 ;  /* 0x000000ffff0d7224 */ /* 0x000fce00078e0012 */
[----:B------:R-:W-:Y:S05]  /*1310*/  WARPSYNC.COLLECTIVE R15, `(.L_x_4254) ;  /* 0x000000000f087348 */ /* 0x000fea0003c00000 */
[----:B------:R0:W1:Y:S02]  /*1320*/  SHFL.BFLY P6, R14, R13, R12, R11 ;  /* 0x0c00000c0d0e7389 */ /* 0x00006400000c000b */
[----:B01----:R-:W-:Y:S05]  /*1330*/  ENDCOLLECTIVE ;  /* 0x000000000000791b */ /* 0x003fea0003800000 */
.L_x_4254:
[----:B------:R-:W-:Y:S02]  /*1340*/  IMAD.MOV.U32 R12, RZ, RZ, 0x1 ;  /* 0x00000001ff0c7424 */ /* 0x000fe400078e00ff */
[----:B------:R-:W-:-:S05]  /*1350*/  FADD R19, R18, R14 ;  /* 0x0000000e12137221 */ /* 0x000fca0000000000 */
[----:B------:R-:W-:-:S07]  /*1360*/  MOV R13, R19 ;  /* 0x00000013000d7202 */ /* 0x000fce0000000f00 */
[----:B------:R-:W-:Y:S05]  /*1370*/  WARPSYNC.COLLECTIVE R15, `(.L_x_4255) ;  /* 0x000000000f087348 */ /* 0x000fea0003c00000 */
[----:B------:R0:W1:Y:S02]  /*1380*/  SHFL.BFLY P6, R14, R13, R12, R11 ;  /* 0x0c00000c0d0e7389 */ /* 0x00006400000c000b */
[----:B01----:R-:W-:Y:S05]  /*1390*/  ENDCOLLECTIVE ;  /* 0x000000000000791b */ /* 0x003fea0003800000 */
.L_x_4255:
[----:B------:R-:W-:Y:S05]  /*13a0*/  BRA `(.L_x_4256) ;  /* 0xfffffff400087947 */ /* 0x000fea000383ffff */
        .weak           $__internal_67_$__cuda_sm3x_div_rn_noftz_f32_slowpath
        .type           $__internal_67_$__cuda_sm3x_div_rn_noftz_f32_slowpath,@function
        .size           $__internal_67_$__cuda_sm3x_div_rn_noftz_f32_slowpath,(.L_x_25519 - $__internal_67_$__cuda_sm3x_div_rn_noftz_f32_slowpath)
$__internal_67_$__cuda_sm3x_div_rn_noftz_f32_slowpath:
        /* <DEDUP_REMOVED lines=35> */
.L_x_4258:
        /* <DEDUP_REMOVED lines=51> */
.L_x_4265:
[----:B------:R-:W-:-:S04]  /*1910*/  LOP3.LUT R4, R4, 0x80000000, RZ, 0xc0, !PT ;  /* 0x8000000004047812 */ /* 0x000fc800078ec0ff */
[----:B------:R-:W-:Y:S01]  /*1920*/  LOP3.LUT R4, R4, 0x7f800000, RZ, 0xfc, !PT ;  /* 0x7f80000004047812 */ /* 0x000fe200078efcff */
[----:B------:R-:W-:Y:S06]  /*1930*/  BRA `(.L_x_4266) ;  /* 0x0000000000047947 */ /* 0x000fec0003800000 */
.L_x_4264:
[----:B------:R-:W-:-:S07]  /*1940*/  LEA R4, R21, R4, 0x17 ;  /* 0x0000000415047211 */ /* 0x000fce00078eb8ff */
.L_x_4266:
[----:B------:R-:W-:Y:S05]  /*1950*/  BSYNC.RECONVERGENT B2 ;  /* 0x0000000000027941 */ /* 0x000fea0003800200 */
.L_x_4263:
[----:B------:R-:W-:Y:S05]  /*1960*/  BRA `(.L_x_4267) ;  /* 0x0000000000207947 */ /* 0x000fea0003800000 */
.L_x_4262:
[----:B------:R-:W-:-:S04]  /*1970*/  LOP3.LUT R4, R17, 0x80000000, R4, 0x48, !PT ;  /* 0x8000000011047812 */ /* 0x000fc800078e4804 */
[----:B------:R-:W-:Y:S01]  /*1980*/  LOP3.LUT R4, R4, 0x7f800000, RZ, 0xfc, !PT ;  /* 0x7f80000004047812 */ /* 0x000fe200078efcff */
[----:B------:R-:W-:Y:S06]  /*1990*/  BRA `(.L_x_4267) ;  /* 0x0000000000147947 */ /* 0x000fec0003800000 */
.L_x_4261:
[----:B------:R-:W-:Y:S01]  /*19a0*/  LOP3.LUT R4, R17, 0x80000000, R4, 0x48, !PT ;  /* 0x8000000011047812 */ /* 0x000fe200078e4804 */
[----:B------:R-:W-:Y:S06]  /*19b0*/  BRA `(.L_x_4267) ;  /* 0x00000000000c7947 */ /* 0x000fec0003800000 */
.L_x_4260:
[----:B------:R-:W0:Y:S01]  /*19c0*/  MUFU.RSQ R4, -QNAN ;  /* 0xffc0000000047908 */ /* 0x000e220000001400 */
[----:B------:R-:W-:Y:S05]  /*19d0*/  BRA `(.L_x_4267) ;  /* 0x0000000000047947 */ /* 0x000fea0003800000 */
.L_x_4259:
[----:B------:R-:W-:-:S07]  /*19e0*/  FADD.FTZ R4, R4, R11 ;  /* 0x0000000b04047221 */ /* 0x000fce0000010000 */
.L_x_4267:
[----:B------:R-:W-:Y:S05]  /*19f0*/  BSYNC.RECONVERGENT B1 ;  /* 0x0000000000017941 */ /* 0x000fea0003800200 */
.L_x_4257:
[----:B------:R-:W-:-:S04]  /*1a00*/  HFMA2 R15, -RZ, RZ, 0, 0 ;  /* 0x00000000ff0f7431 */ /* 0x000fc800000001ff */
[----:B0-----:R-:W-:Y:S05]  /*1a10*/  RET.REL.NODEC R14 `(_Z15SoftmaxWarpImplI10DirectLoadI13__nv_bfloat16fE11DirectStoreIfS1_EfLi1ELi4ELi32ELi1ELb0EL9Algorithm0EEvT_T0_ll) ;  /* 0xffffffe40e787950 */ /* 0x001fea0003c3ffff */
.L_x_4268:
        /* <DEDUP_REMOVED lines=14> */
.L_x_25519:


//--------------------- .text._Z15SoftmaxWarpImplI10DirectLoadI13__nv_bfloat16fE11DirectStoreIfS1_EfLi1ELi3ELi32ELi1ELb1EL9Algorithm0EEvT_T0_ll --------------------------
	.section	.text._Z15SoftmaxWarpImplI10DirectLoadI13__nv_bfloat16fE11DirectStoreIfS1_EfLi1ELi3ELi32ELi1ELb1EL9Algorithm0EEvT_T0_ll,"ax",@progbits
	.align	128
        .global         _Z15SoftmaxWarpImplI10DirectLoadI13__nv_bfloat16fE11DirectStoreIfS1_EfLi1ELi3ELi32ELi1ELb1EL9Algorithm0EEvT_T0_ll
        .type           _Z15SoftmaxWarpImplI10DirectLoadI13__nv_bfloat16fE11DirectStoreIfS1_EfLi1ELi3ELi32ELi1ELb1EL9Algorithm0EEvT_T0_ll,@function
        .size           _Z15SoftmaxWarpImplI10DirectLoadI13__nv_bfloat16fE11DirectStoreIfS1_EfLi1ELi3ELi32ELi1ELb1EL9Algorithm0EEvT_T0_ll,(.L_x_25520 - _Z15SoftmaxWarpImplI10DirectLoadI13__nv_bfloat16fE11DirectStoreIfS1_EfLi1ELi3ELi32ELi1ELb1EL9Algorithm0EEvT_T0_ll)
        .other          _Z15SoftmaxWarpImplI10DirectLoadI13__nv_bfloat16fE11DirectStoreIfS1_EfLi1ELi3ELi32ELi1ELb1EL9Algorithm0EEvT_T0_ll,@"STO_CUDA_ENTRY STV_DEFAULT"
_Z15SoftmaxWarpImplI10DirectLoadI13__nv_bfloat16fE11DirectStoreIfS1_EfLi1ELi3ELi32ELi1ELb1EL9Algorithm0EEvT_T0_ll:
.text._Z15SoftmaxWarpImplI10DirectLoadI13__nv_bfloat16fE11DirectStoreIfS1_EfLi1ELi3ELi32ELi1ELb1EL9Algorithm0EEvT_T0_ll:
        /* <DEDUP_REMOVED lines=25> */
.L_x_4269:
        /* <DEDUP_REMOVED lines=14> */
[C---:B0-----:R-:W-:Y:S02]  /*0270*/  VIADD R16, R8.reuse, 0x20 ;  /* 0x0000002008107836 */ /* 0x041fe40000000000 */
[----:B------:R-:W-:-:S07]  /*0280*/  VIADD R10, R8, 0x40 ;  /* 0x00000040080a7836 */ /* 0x000fce0000000000 */
.L_x_4278:
[----:B------:R-:W-:Y:S01]  /*0290*/  ISETP.GE.U32.AND P0, PT, R8, UR44, PT ;  /* 0x0000002c08007c0c */ /* 0x000fe2000bf06070 */
[----:B------:R-:W-:Y:S01]  /*02a0*/  IMAD R0, R6, UR42, RZ ;  /* 0x0000002a06007c24 */ /* 0x000fe2000f8e02ff */
[----:B------:R-:W-:Y:S01]  /*02b0*/  ISETP.GE.U32.AND P1, PT, R16, UR44, PT ;  /* 0x0000002c10007c0c */ /* 0x000fe2000bf26070 */
[----:B--2---:R-:W-:Y:S01]  /*02c0*/  IMAD.MOV.U32 R3, RZ, RZ, RZ ;  /* 0x000000ffff037224 */ /* 0x004fe200078e00ff */
[----:B------:R-:W-:Y:S01]  /*02d0*/  ISETP.GE.AND.EX P0, PT, RZ, UR45, PT, P0 ;  /* 0x0000002dff007c0c */ /* 0x000fe2000bf06300 */
[----:B------:R-:W-:Y:S01]  /*02e0*/  IMAD R11, R7, UR43, R0 ;  /* 0x0000002b070b7c24 */ /* 0x000fe2000f8e0200 */
[----:B------:R-:W-:Y:S02]  /*02f0*/  ISETP.GE.AND.EX P1, PT, RZ, UR45, PT, P1 ;  /* 0x0000002dff007c0c */ /* 0x000fe4000bf26310 */
[----:B------:R-:W-:Y:S02]  /*0300*/  ISETP.GE.U32.AND P2, PT, R10, UR44, PT ;  /* 0x0000002c0a007c0c */ /* 0x000fe4000bf46070 */
[----:B------:R-:W-:-:S02]  /*0310*/  MOV R2, R8 ;  /* 0x0000000800027202 */ /* 0x000fc40000000f00 */
[----:B------:R-:W-:-:S03]  /*0320*/  ISETP.GE.AND.EX P2, PT, RZ, UR45, PT, P2 ;  /* 0x0000002dff007c0c */ /* 0x000fc6000bf46320 */
[----:B------:R-:W-:Y:S02]  /*0330*/  IMAD.WIDE.U32 R2, R7, UR42, R2 ;  /* 0x0000002a07027c25 */ /* 0x000fe4000f8e0002 */
[C---:B-1----:R-:W-:Y:S02]  /*0340*/  @!P0 R2UR UR4, R4.reuse ;  /* 0x00000000040482ca */ /* 0x042fe400000e0000 */
[C---:B------:R-:W-:Y:S02]  /*0350*/  @!P0 R2UR UR5, R5.reuse ;  /* 0x00000000050582ca */ /* 0x040fe400000e0000 */
[----:B------:R-:W-:Y:S02]  /*0360*/  @!P1 R2UR UR6, R4 ;  /* 0x00000000040692ca */ /* 0x000fe400000e0000 */
[----:B------:R-:W-:Y:S02]  /*0370*/  @!P1 R2UR UR7, R5 ;  /* 0x00000000050792ca */ /* 0x000fe400000e0000 */
[----:B------:R-:W-:-:S02]  /*0380*/  IADD3 R3, PT, PT, R3, R11, RZ ;  /* 0x0000000b03037210 */ /* 0x000fc40007ffe0ff */
[----:B------:R-:W-:Y:S02]  /*0390*/  LEA R14, P3, R2, UR40, 0x1 ;  /* 0x00000028020e7c11 */ /* 0x000fe4000f8608ff */
[----:B------:R-:W-:Y:S02]  /*03a0*/  @!P2 R2UR UR8, R4 ;  /* 0x000000000408a2ca */ /* 0x000fe400000e0000 */
[----:B------:R-:W-:Y:S02]  /*03b0*/  LEA.HI.X R15, R2, UR41, R3, 0x1, P3 ;  /* 0x00000029020f7c11 */ /* 0x000fe400098f0c03 */
[----:B------:R-:W-:-:S03]  /*03c0*/  @!P2 R2UR UR9, R5 ;  /* 0x000000000509a2ca */ /* 0x000fc600000e0000 */
[----:B------:R-:W2:Y:S04]  /*03d0*/  @!P0 LDG.E.U16 R3, desc[UR4][R14.64] ;  /* 0x000000040e038981 */ /* 0x000ea8000c1e1500 */
[----:B------:R-:W3:Y:S06]  /*03e0*/  @!P1 LDG.E.U16 R0, desc[UR6][R14.64+0x40] ;  /* 0x000040060e009981 */ /* 0x000eec000c1e1500 */
[----:B------:R-:W4:Y:S01]  /*03f0*/  @!P2 LDG.E.U16 R2, desc[UR8][R14.64+0x80] ;  /* 0x000080080e02a981 */ /* 0x000f22000c1e1500 */
[----:B------:R-:W-:Y:S01]  /*0400*/  IMAD.MOV.U32 R22, RZ, RZ, -0x800000 ;  /* 0xff800000ff167424 */ /* 0x000fe200078e00ff */
[----:B0-----:R-:W-:Y:S01]  /*0410*/  MOV R20, 0xff800000 ;  /* 0xff80000000147802 */ /* 0x001fe20000000f00 */
[----:B------:R-:W-:Y:S01]  /*0420*/  UMOV UR4, 0xffffffff ;  /* 0xffffffff00047882 */ /* 0x000fe20000000000 */
[----:B------:R-:W-:-:S02]  /*0430*/  MOV R13, 0xff800000 ;  /* 0xff800000000d7802 */ /* 0x000fc40000000f00 */
[----:B------:R-:W-:Y:S01]  /*0440*/  MOV R18, 0xff800000 ;  /* 0xff80000000127802 */ /* 0x000fe20000000f00 */
[----:B--2---:R-:W-:Y:S02]  /*0450*/  @!P0 IMAD.U32 R22, R3, 0x10000, RZ ;  /* 0x0001000003168824 */ /* 0x004fe400078e00ff */
[----:B---3--:R-:W-:-:S03]  /*0460*/  @!P1 IMAD.U32 R20, R0, 0x10000, RZ ;  /* 0x0001000000149824 */ /* 0x008fc600078e00ff */
[----:B------:R-:W-:-:S04]  /*0470*/  @!P0 FMNMX R13, R22, -INF , !PT ;  /* 0xff800000160d8809 */ /* 0x000fc80007800000 */
[----:B------:R-:W-:Y:S01]  /*0480*/  @!P1 FMNMX R13, R13, R20, !PT ;  /* 0x000000140d0d9209 */ /* 0x000fe20007800000 */
[----:B----4-:R-:W-:-:S05]  /*0490*/  @!P2 IMAD.U32 R18, R2, 0x10000, RZ ;  /* 0x000100000212a824 */ /* 0x010fca00078e00ff */
        /* <DEDUP_REMOVED lines=16> */
[----:B------:R-:W-:Y:S02]  /*05a0*/  FADD R18, -R11, R18 ;  /* 0x000000120b127221 */ /* 0x000fe40000000100 */
[-C--:B------:R-:W-:Y:S02]  /*05b0*/  FFMA.SAT R12, R22, R15.reuse, 0.5 ;  /* 0x3f000000160c7423 */ /* 0x080fe4000000200f */
[----:B------:R-:W-:Y:S02]  /*05c0*/  FFMA.SAT R11, R18, R15, 0.5 ;  /* 0x3f000000120b7423 */ /* 0x000fe4000000200f */
[----:B------:R-:W-:Y:S01]  /*05d0*/  FFMA.RM R0, R12, R17, 12582913 ;  /* 0x4b4000010c007423 */ /* 0x000fe20000004011 */
[----:B------:R-:W-:-:S03]  /*05e0*/  FFMA.SAT R12, R20, R15, 0.5 ;  /* 0x3f000000140c7423 */ /* 0x000fc6000000200f */
[----:B------:R-:W-:Y:S01]  /*05f0*/  FADD R13, R0, -12583039 ;  /* 0xcb40007f000d7421 */ /* 0x000fe20000000000 */
[-C--:B------:R-:W-:Y:S01]  /*0600*/  FFMA.RM R2, R12, R17.reuse, 12582913 ;  /* 0x4b4000010c027423 */ /* 0x080fe20000004011 */
[----:B------:R-:W-:Y:S01]  /*0610*/  FFMA.RM R12, R11, R17, 12582913 ;  /* 0x4b4000010b0c7423 */ /* 0x000fe20000004011 */
[----:B------:R-:W-:Y:S01]  /*0620*/  SHF.L.U32 R0, R0, 0x17, RZ ;  /* 0x0000001700007819 */ /* 0x000fe200000006ff */
[----:B------:R-:W-:Y:S01]  /*0630*/  FFMA R13, R22, 1.4426950216293334961, -R13 ;  /* 0x3fb8aa3b160d7823 */ /* 0x000fe2000000080d */
[----:B------:R-:W-:Y:S01]  /*0640*/  FADD R3, R2, -12583039 ;  /* 0xcb40007f02037421 */ /* 0x000fe20000000000 */
[----:B------:R-:W-:Y:S01]  /*0650*/  FADD R11, R12, -12583039 ;  /* 0xcb40007f0c0b7421 */ /* 0x000fe20000000000 */
[----:B------:R-:W-:Y:S02]  /*0660*/  IMAD.SHL.U32 R2, R2, 0x800000, RZ ;  /* 0x0080000002027824 */ /* 0x000fe400078e00ff */
[----:B------:R-:W-:Y:S01]  /*0670*/  FFMA R13, R22, 1.925963033500011079e-08, R13 ;  /* 0x32a57060160d7823 */ /* 0x000fe2000000000d */
[----:B------:R-:W-:-:S04]  /*0680*/  FFMA R3, R20, 1.4426950216293334961, -R3 ;  /* 0x3fb8aa3b14037823 */ /* 0x000fc80000000803 */
[----:B------:R-:W-:Y:S01]  /*0690*/  FFMA R20, R20, 1.925963033500011079e-08, R3 ;  /* 0x32a5706014147823 */ /* 0x000fe20000000003 */
[----:B------:R-:W0:Y:S01]  /*06a0*/  MUFU.EX2 R13, R13 ;  /* 0x0000000d000d7308 */ /* 0x000e220000000800 */
[----:B------:R-:W-:-:S04]  /*06b0*/  FFMA R3, R18, 1.4426950216293334961, -R11 ;  /* 0x3fb8aa3b12037823 */ /* 0x000fc8000000080b */
[----:B------:R-:W-:-:S03]  /*06c0*/  FFMA R18, R18, 1.925963033500011079e-08, R3 ;  /* 0x32a5706012127823 */ /* 0x000fc60000000003 */
[----:B------:R-:W1:Y:S08]  /*06d0*/  MUFU.EX2 R11, R20 ;  /* 0x00000014000b7308 */ /* 0x000e700000000800 */
[----:B------:R-:W2:Y:S01]  /*06e0*/  MUFU.EX2 R15, R18 ;  /* 0x00000012000f7308 */ /* 0x000ea20000000800 */
[----:B0-----:R-:W-:Y:S01]  /*06f0*/  FMUL R3, R0, R13 ;  /* 0x0000000d00037220 */ /* 0x001fe20000400000 */
[----:B------:R-:W-:Y:S01]  /*0700*/  SHF.L.U32 R0, R12, 0x17, RZ ;  /* 0x000000170c007819 */ /* 0x000fe200000006ff */
[----:B-1----:R-:W-:-:S02]  /*0710*/  FMUL R2, R2, R11 ;  /* 0x0000000b02027220 */ /* 0x002fc40000400000 */
[----:B------:R-:W-:-:S04]  /*0720*/  FADD R11, RZ, R3 ;  /* 0x00000003ff0b7221 */ /* 0x000fc80000000000 */
        /* <DEDUP_REMOVED lines=12> */
.L_x_4290:
        /* <DEDUP_REMOVED lines=11> */
[----:B0-----:R-:W-:Y:S05]  /*08a0*/  CALL.REL.NOINC `($__internal_68_$__cuda_sm3x_div_rn_noftz_f32_slowpath) ;  /* 0x0000000800747944 */ /* 0x001fea0003c00000 */
[----:B------:R-:W-:-:S07]  /*08b0*/  IMAD.MOV.U32 R11, RZ, RZ, R3 ;  /* 0x000000ffff0b7224 */ /* 0x000fce00078e0003 */
.L_x_4273:
[----:B------:R-:W-:Y:S05]  /*08c0*/  BSYNC.RECONVERGENT B1 ;  /* 0x0000000000017941 */ /* 0x000fea0003800200 */
.L_x_4272:
        /* <DEDUP_REMOVED lines=11> */
[----:B0-----:R-:W-:Y:S05]  /*0980*/  CALL.REL.NOINC `($__internal_68_$__cuda_sm3x_div_rn_noftz_f32_slowpath) ;  /* 0x00000008003c7944 */ /* 0x001fea0003c00000 */
[----:B------:R-:W-:-:S07]  /*0990*/  IMAD.MOV.U32 R13, RZ, RZ, R3 ;  /* 0x000000ffff0d7224 */ /* 0x000fce00078e0003 */
.L_x_4275:
[----:B------:R-:W-:Y:S05]  /*09a0*/  BSYNC.RECONVERGENT B1 ;  /* 0x0000000000017941 */ /* 0x000fea0003800200 */
.L_x_4274:
        /* <DEDUP_REMOVED lines=13> */
.L_x_4277:
[----:B------:R-:W-:Y:S05]  /*0a80*/  BSYNC.RECONVERGENT B1 ;  /* 0x0000000000017941 */ /* 0x000fea0003800200 */
.L_x_4276:
[----:B------:R-:W-:Y:S01]  /*0a90*/  MOV R2, R8 ;  /* 0x0000000800027202 */ /* 0x000fe20000000f00 */
[----:B------:R-:W-:Y:S01]  /*0aa0*/  IMAD.MOV.U32 R3, RZ, RZ, RZ ;  /* 0x000000ffff037224 */ /* 0x000fe200078e00ff */
[----:B------:R-:W-:Y:S01]  /*0ab0*/  @!P0 R2UR UR4, R4 ;  /* 0x00000000040482ca */ /* 0x000fe200000e0000 */
[----:B------:R-:W-:Y:S01]  /*0ac0*/  IMAD R0, R6, UR38, RZ ;  /* 0x0000002606007c24 */ /* 0x000fe2000f8e02ff */
[----:B------:R-:W-:Y:S01]  /*0ad0*/  @!P0 R2UR UR5, R5 ;  /* 0x00000000050582ca */ /* 0x000fe200000e0000 */
[C---:B------:R-:W-:Y:S01]  /*0ae0*/  IMAD.WIDE.U32 R14, R7.reuse, UR38, R2 ;  /* 0x00000026070e7c25 */ /* 0x040fe2000f8e0002 */
[----:B------:R-:W-:Y:S02]  /*0af0*/  ISETP.GE.U32.AND P1, PT, R16, UR44, PT ;  /* 0x0000002c10007c0c */ /* 0x000fe4000bf26070 */
[----:B------:R-:W-:Y:S01]  /*0b00*/  ISETP.GE.U32.AND P2, PT, R10, UR44, PT ;  /* 0x0000002c0a007c0c */ /* 0x000fe2000bf46070 */
[----:B------:R-:W-:Y:S01]  /*0b10*/  IMAD R3, R7, UR39, R0 ;  /* 0x0000002707037c24 */ /* 0x000fe2000f8e0200 */
[----:B------:R-:W-:-:S02]  /*0b20*/  LEA R2, P3, R14, UR36, 0x1 ;  /* 0x000000240e027c11 */ /* 0x000fc4000f8608ff */
[----:B------:R-:W-:Y:S02]  /*0b30*/  @!P0 F2FP.BF16.F32.PACK_AB R11, RZ, R11 ;  /* 0x0000000bff0b823e */ /* 0x000fe400000010ff */
[----:B------:R-:W-:Y:S02]  /*0b40*/  IADD3 R3, PT, PT, R15, R3, RZ ;  /* 0x000000030f037210 */ /* 0x000fe40007ffe0ff */
[----:B------:R-:W-:Y:S02]  /*0b50*/  ISETP.GE.AND.EX P1, PT, RZ, UR45, PT, P1 ;  /* 0x0000002dff007c0c */ /* 0x000fe4000bf26310 */
[----:B------:R-:W-:Y:S02]  /*0b60*/  LEA.HI.X R3, R14, UR37, R3, 0x1, P3 ;  /* 0x000000250e037c11 */ /* 0x000fe400098f0c03 */
[----:B------:R-:W-:-:S03]  /*0b70*/  ISETP.GE.AND.EX P2, PT, RZ, UR45, PT, P2 ;  /* 0x0000002dff007c0c */ /* 0x000fc6000bf46320 */
[----:B------:R2:W-:Y:S01]  /*0b80*/  @!P0 STG.E.U16 desc[UR4][R2.64], R11 ;  /* 0x0000000b02008986 */ /* 0x0005e2000c101504 */
[----:B------:R-:W-:-:S04]  /*0b90*/  IADD3 R7, P0, PT, R9, R7, RZ ;  /* 0x0000000709077210 */ /* 0x000fc80007f1e0ff */
[----:B------:R-:W-:Y:S02]  /*0ba0*/  LEA.HI.X.SX32 R6, R9, R6, 0x1, P0 ;  /* 0x0000000609067211 */ /* 0x000fe400000f0eff */
[----:B------:R-:W-:Y:S02]  /*0bb0*/  ISETP.GE.U32.AND P0, PT, R7, UR46, PT ;  /* 0x0000002e07007c0c */ /* 0x000fe4000bf06070 */
[C---:B------:R-:W-:Y:S02]  /*0bc0*/  @!P1 R2UR UR6, R4.reuse ;  /* 0x00000000040692ca */ /* 0x040fe400000e0000 */
[C---:B------:R-:W-:Y:S02]  /*0bd0*/  @!P1 R2UR UR7, R5.reuse ;  /* 0x00000000050792ca */ /* 0x040fe400000e0000 */
[----:B------:R-:W-:Y:S02]  /*0be0*/  @!P2 R2UR UR8, R4 ;  /* 0x000000000408a2ca */ /* 0x000fe400000e0000 */
[----:B------:R-:W-:-:S02]  /*0bf0*/  @!P2 R2UR UR9, R5 ;  /* 0x000000000509a2ca */ /* 0x000fc400000e0000 */
[----:B------:R-:W-:Y:S02]  /*0c00*/  ISETP.GE.AND.EX P0, PT, R6, UR47, PT, P0 ;  /* 0x0000002f06007c0c */ /* 0x000fe4000bf06300 */
[----:B------:R-:W-:Y:S02]  /*0c10*/  @!P1 F2FP.BF16.F32.PACK_AB R13, RZ, R13 ;  /* 0x0000000dff0d923e */ /* 0x000fe400000010ff */
[----:B------:R-:W-:-:S03]  /*0c20*/  @!P2 F2FP.BF16.F32.PACK_AB R17, RZ, R17 ;  /* 0x00000011ff11a23e */ /* 0x000fc600000010ff */
[----:B------:R2:W-:Y:S04]  /*0c30*/  @!P1 STG.E.U16 desc[UR6][R2.64+0x40], R13 ;  /* 0x0000400d02009986 */ /* 0x0005e8000c101506 */
[----:B------:R2:W-:Y:S02]  /*0c40*/  @!P2 STG.E.U16 desc[UR8][R2.64+0x80], R17 ;  /* 0x000080110200a986 */ /* 0x0005e4000c101508 */
[----:B------:R-:W-:Y:S05]  /*0c50*/  @!P0 BRA `(.L_x_4278) ;  /* 0xfffffff4008c8947 */ /* 0x000fea000383ffff */
[----:B------:R-:W-:Y:S05]  /*0c60*/  BSYNC B0 ;  /* 0x0000000000007941 */ /* 0x000fea0003800000 */
.L_x_4270:
[----:B------:R-:W-:Y:S05]  /*0c70*/  EXIT ;  /* 0x000000000000794d */ /* 0x000fea0003800000 */
.L_x_4271:
[----:B------:R-:W-:Y:S01]  /*0c80*/  HFMA2 R11, -RZ, RZ, 0, 1.847743988037109375e-06 ;  /* 0x0000001fff0b7431 */ /* 0x000fe200000001ff */
[----:B------:R-:W-:Y:S01]  /*0c90*/  BSSY B1, `(.L_x_4279) ;  /* 0x0000006000017945 */ /* 0x000fe20003800000 */
[----:B------:R-:W-:Y:S02]  /*0ca0*/  IMAD.MOV.U32 R12, RZ, RZ, 0x10 ;  /* 0x00000010ff0c7424 */ /* 0x000fe400078e00ff */
[----:B------:R-:W-:-:S07]  /*0cb0*/  IMAD.MOV.U32 R15, RZ, RZ, -0x1 ;  /* 0xffffffffff0f7424 */ /* 0x000fce00078e00ff */
[----:B------:R-:W-:Y:S05]  /*0cc0*/  WARPSYNC.COLLECTIVE R15, `(.L_x_4280) ;  /* 0x000000000f087348 */ /* 0x000fea0003c00000 */
[----:B------:R0:W1:Y:S02]  /*0cd0*/  SHFL.BFLY P6, R14, R13, R12, R11 ;  /* 0x0c00000c0d0e7389 */ /* 0x00006400000c000b */
[----:B01----:R-:W-:Y:S05]  /*0ce0*/  ENDCOLLECTIVE ;  /* 0x000000000000791b */ /* 0x003fea0003800000 */
.L_x_4280:
[----:B------:R-:W-:Y:S05]  /*0cf0*/  BSYNC B1 ;  /* 0x0000000000017941 */ /* 0x000fea0003800000 */
.L_x_4279:
[----:B------:R-:W-:Y:S01]  /*0d00*/  FMNMX R13, R14, R13, !PT ;  /* 0x0000000d0e0d7209 */ /* 0x000fe20007800000 */
[----:B------:R-:W-:Y:S01]  /*0d10*/  IMAD.MOV.U32 R11, RZ, RZ, 0x1f ;  /* 0x0000001fff0b7424 */ /* 0x000fe200078e00ff */
[----:B------:R-:W-:Y:S01]  /*0d20*/  MOV R12, 0x8 ;  /* 0x00000008000c7802 */ /* 0x000fe20000000f00 */
[----:B------:R-:W-:Y:S01]  /*0d30*/  IMAD.MOV.U32 R17, RZ, RZ, 0x3bbb989d ;  /* 0x3bbb989dff117424 */ /* 0x000fe200078e00ff */
[----:B------:R-:W-:Y:S02]  /*0d40*/  MOV R15, 0xffffffff ;  /* 0xffffffff000f7802 */ /* 0x000fe40000000f00 */
[----:B------:R-:W-:-:S07]  /*0d50*/  MOV R19, 0x437c0000 ;  /* 0x437c000000137802 */ /* 0x000fce0000000f00 */
[----:B------:R-:W-:Y:S05]  /*0d60*/  WARPSYNC.COLLECTIVE R15, `(.L_x_4281) ;  /* 0x000000000f087348 */ /* 0x000fea0003c00000 */
[----:B------:R0:W1:Y:S02]  /*0d70*/  SHFL.BFLY P6, R14, R13, R12, R11 ;  /* 0x0c00000c0d0e7389 */ /* 0x00006400000c000b */
[----:B01----:R-:W-:Y:S05]  /*0d80*/  ENDCOLLECTIVE ;  /* 0x000000000000791b */ /* 0x003fea0003800000 */
.L_x_4281:
[----:B------:R-:W-:Y:S01]  /*0d90*/  HFMA2 R12, -RZ, RZ, 0, 2.384185791015625e-07 ;  /* 0x00000004ff0c7431 */ /* 0x000fe200000001ff */
[----:B------:R-:W-:-:S05]  /*0da0*/  FMNMX R0, R13, R14, !PT ;  /* 0x0000000e0d007209 */ /* 0x000fca0007800000 */
[----:B------:R-:W-:-:S07]  /*0db0*/  IMAD.MOV.U32 R13, RZ, RZ, R0 ;  /* 0x000000ffff0d7224 */ /* 0x000fce00078e0000 */
[----:B------:R-:W-:Y:S05]  /*0dc0*/  WARPSYNC.COLLECTIVE R15, `(.L_x_4282) ;  /* 0x000000000f087348 */ /* 0x000fea0003c00000 */
[----:B------:R0:W1:Y:S02]  /*0dd0*/  SHFL.BFLY P6, R14, R13, R12, R11 ;  /* 0x0c00000c0d0e7389 */ /* 0x00006400000c000b */
[----:B01----:R-:W-:Y:S05]  /*0de0*/  ENDCOLLECTIVE ;  /* 0x000000000000791b */ /* 0x003fea0003800000 */
.L_x_4282:
[----:B------:R-:W-:Y:S02]  /*0df0*/  MOV R12, 0x2 ;  /* 0x00000002000c7802 */ /* 0x000fe40000000f00 */
[----:B------:R-:W-:-:S05]  /*0e00*/  FMNMX R2, R0, R14, !PT ;  /* 0x0000000e00027209 */ /* 0x000fca0007800000 */
[----:B------:R-:W-:-:S07]  /*0e10*/  IMAD.MOV.U32 R13, RZ, RZ, R2 ;  /* 0x000000ffff0d7224 */ /* 0x000fce00078e0002 */
[----:B------:R-:W-:Y:S05]  /*0e20*/  WARPSYNC.COLLECTIVE R15, `(.L_x_4283) ;  /* 0x000000000f087348 */ /* 0x000fea0003c00000 */
[----:B------:R0:W1:Y:S02]  /*0e30*/  SHFL.BFLY P6, R14, R13, R12, R11 ;  /* 0x0c00000c0d0e7389 */ /* 0x00006400000c000b */
[----:B01----:R-:W-:Y:S05]  /*0e40*/  ENDCOLLECTIVE ;  /* 0x000000000000791b */ /* 0x003fea0003800000 */
.L_x_4283:
[----:B------:R-:W-:Y:S01]  /*0e50*/  HFMA2 R12, -RZ, RZ, 0, 5.9604644775390625e-08 ;  /* 0x00000001ff0c7431 */ /* 0x000fe200000001ff */
[----:B------:R-:W-:-:S05]  /*0e60*/  FMNMX R3, R2, R14, !PT ;  /* 0x0000000e02037209 */ /* 0x000fca0007800000 */
[----:B------:R-:W-:-:S07]  /*0e70*/  IMAD.MOV.U32 R13, RZ, RZ, R3 ;  /* 0x000000ffff0d7224 */ /* 0x000fce00078e0003 */
[----:B------:R-:W-:Y:S05]  /*0e80*/  WARPSYNC.COLLECTIVE R15, `(.L_x_4284) ;  /* 0x000000000f087348 */ /* 0x000fea0003c00000 */
[----:B------:R0:W1:Y:S02]  /*0e90*/  SHFL.BFLY P6, R14, R13, R12, R11 ;  /* 0x0c00000c0d0e7389 */ /* 0x00006400000c000b */
[----:B01----:R-:W-:Y:S05]  /*0ea0*/  ENDCOLLECTIVE ;  /* 0x000000000000791b */ /* 0x003fea0003800000 */
.L_x_4284:
[----:B------:R-:W-:-:S05]  /*0eb0*/  FMNMX R3, R3, R14, !PT ;  /* 0x0000000e03037209 */ /* 0x000fca0007800000 */
[C---:B------:R-:W-:Y:S01]  /*0ec0*/  FADD R2, -R3.reuse, R22 ;  /* 0x0000001603027221 */ /* 0x040fe20000000100 */
[C---:B------:R-:W-:Y:S01]  /*0ed0*/  FADD R20, -R3.reuse, R20 ;  /* 0x0000001403147221 */ /* 0x040fe20000000100 */
[----:B------:R-:W-:Y:S02]  /*0ee0*/  FADD R18, -R3, R18 ;  /* 0x0000001203127221 */ /* 0x000fe40000000100 */
[-C--:B------:R-:W-:Y:S01]  /*0ef0*/  FFMA.SAT R0, R2, R17.reuse, 0.5 ;  /* 0x3f00000002007423 */ /* 0x080fe20000002011 */
[-C--:B------:R-:W-:Y:S01]  /*0f00*/  FFMA.SAT R14, R20, R17.reuse, 0.5 ;  /* 0x3f000000140e7423 */ /* 0x080fe20000002011 */
[----:B------:R-:W-:Y:S02]  /*0f10*/  FFMA.SAT R12, R18, R17, 0.5 ;  /* 0x3f000000120c7423 */ /* 0x000fe40000002011 */
[-C--:B------:R-:W-:Y:S01]  /*0f20*/  FFMA.RM R0, R0, R19.reuse, 12582913 ;  /* 0x4b40000100007423 */ /* 0x080fe20000004013 */
[-C--:B------:R-:W-:Y:S01]  /*0f30*/  FFMA.RM R14, R14, R19.reuse, 12582913 ;  /* 0x4b4000010e0e7423 */ /* 0x080fe20000004013 */
[----:B------:R-:W-:-:S02]  /*0f40*/  FFMA.RM R12, R12, R19, 12582913 ;  /* 0x4b4000010c0c7423 */ /* 0x000fc40000004013 */
[----:B------:R-:W-:Y:S01]  /*0f50*/  FADD R21, R0, -12583039 ;  /* 0xcb40007f00157421 */ /* 0x000fe20000000000 */
[----:B------:R-:W-:Y:S01]  /*0f60*/  FADD R3, R14, -12583039 ;  /* 0xcb40007f0e037421 */ /* 0x000fe20000000000 */
[----:B------:R-:W-:Y:S01]  /*0f70*/  FADD R11, R12, -12583039 ;  /* 0xcb40007f0c0b7421 */ /* 0x000fe20000000000 */
[----:B------:R-:W-:Y:S02]  /*0f80*/  IMAD.SHL.U32 R0, R0, 0x800000, RZ ;  /* 0x0080000000007824 */ /* 0x000fe400078e00ff */
[----:B------:R-:W-:Y:S01]  /*0f90*/  FFMA R21, R2, 1.4426950216293334961, -R21 ;  /* 0x3fb8aa3b02157823 */ /* 0x000fe20000000815 */
[----:B------:R-:W-:Y:S01]  /*0fa0*/  FFMA R3, R20, 1.4426950216293334961, -R3 ;  /* 0x3fb8aa3b14037823 */ /* 0x000fe20000000803 */
[----:B------:R-:W-:Y:S02]  /*0fb0*/  FFMA R11, R18, 1.4426950216293334961, -R11 ;  /* 0x3fb8aa3b120b7823 */ /* 0x000fe4000000080b */
[----:B------:R-:W-:Y:S01]  /*0fc0*/  FFMA R21, R2, 1.925963033500011079e-08, R21 ;  /* 0x32a5706002157823 */ /* 0x000fe20000000015 */
[----:B------:R-:W-:Y:S01]  /*0fd0*/  FFMA R20, R20, 1.925963033500011079e-08, R3 ;  /* 0x32a5706014147823 */ /* 0x000fe20000000003 */
[----:B------:R-:W-:Y:S01]  /*0fe0*/  FFMA R11, R18, 1.925963033500011079e-08, R11 ;  /* 0x32a57060120b7823 */ /* 0x000fe2000000000b */
[----:B------:R-:W-:-:S02]  /*0ff0*/  SHF.L.U32 R2, R14, 0x17, RZ ;  /* 0x000000170e027819 */ /* 0x000fc400000006ff */
[----:B------:R-:W0:Y:S08]  /*1000*/  MUFU.EX2 R13, R20 ;  /* 0x00000014000d7308 */ /* 0x000e300000000800 */
[----:B------:R-:W1:Y:S08]  /*1010*/  MUFU.EX2 R21, R21 ;  /* 0x0000001500157308 */ /* 0x000e700000000800 */
[----:B------:R-:W2:Y:S01]  /*1020*/  MUFU.EX2 R11, R11 ;  /* 0x0000000b000b7308 */ /* 0x000ea20000000800 */
[----:B0-----:R-:W-:Y:S01]  /*1030*/  FMUL R2, R2, R13 ;  /* 0x0000000d02027220 */ /* 0x001fe20000400000 */
[----:B-1----:R-:W-:Y:S01]  /*1040*/  FMUL R3, R0, R21 ;  /* 0x0000001500037220 */ /* 0x002fe20000400000 */
[----:B------:R-:W-:-:S02]  /*1050*/  IMAD.SHL.U32 R0, R12, 0x800000, RZ ;  /* 0x008000000c007824 */ /* 0x000fc400078e00ff */
[----:B------:R-:W-:Y:S02]  /*1060*/  HFMA2 R12, -RZ, RZ, 0, 9.5367431640625e-07 ;  /* 0x00000010ff0c7431 */ /* 0x000fe400000001ff */
[----:B------:R-:W-:Y:S01]  /*1070*/  FADD R13, RZ, R3 ;  /* 0x00000003ff0d7221 */ /* 0x000fe20000000000 */
[----:B--2---:R-:W-:-:S03]  /*1080*/  FMUL R0, R0, R11 ;  /* 0x0000000b00007220 */ /* 0x004fc60000400000 */
[----:B------:R-:W-:Y:S01]  /*1090*/  FADD R13, R13, R2 ;  /* 0x000000020d0d7221 */ /* 0x000fe20000000000 */
[----:B------:R-:W-:-:S03]  /*10a0*/  IMAD.MOV.U32 R11, RZ, RZ, 0x1f ;  /* 0x0000001fff0b7424 */ /* 0x000fc600078e00ff */
[----:B------:R-:W-:-:S07]  /*10b0*/  FADD R13, R13, R0 ;  /* 0x000000000d0d7221 */ /* 0x000fce0000000000 */
[----:B------:R-:W-:Y:S05]  /*10c0*/  WARPSYNC.COLLECTIVE R15, `(.L_x_4285) ;  /* 0x000000000f087348 */ /* 0x000fea0003c00000 */
[----:B------:R0:W1:Y:S02]  /*10d0*/  SHFL.BFLY P6, R14, R13, R12, R11 ;  /* 0x0c00000c0d0e7389 */ /* 0x00006400000c000b */
[----:B01----:R-:W-:Y:S05]  /*10e0*/  ENDCOLLECTIVE ;  /* 0x000000000000791b */ /* 0x003fea0003800000 */
.L_x_4285:
[----:B------:R-:W-:Y:S02]  /*10f0*/  IMAD.MOV.U32 R12, RZ, RZ, 0x8 ;  /* 0x00000008ff0c7424 */ /* 0x000fe400078e00ff */
[----:B------:R-:W-:-:S05]  /*1100*/  FADD R17, R13, R14 ;  /* 0x0000000e0d117221 */ /* 0x000fca0000000000 */
[----:B------:R-:W-:-:S07]  /*1110*/  MOV R13, R17 ;  /* 0x00000011000d7202 */ /* 0x000fce0000000f00 */
[----:B------:R-:W-:Y:S05]  /*1120*/  WARPSYNC.COLLECTIVE R15, `(.L_x_4286) ;  /* 0x000000000f087348 */ /* 0x000fea0003c00000 */
[----:B------:R0:W1:Y:S02]  /*1130*/  SHFL.BFLY P6, R14, R13, R12, R11 ;  /* 0x0c00000c0d0e7389 */ /* 0x00006400000c000b */
[----:B01----:R-:W-:Y:S05]  /*1140*/  ENDCOLLECTIVE ;  /* 0x000000000000791b */ /* 0x003fea0003800000 */
.L_x_4286:
[----:B------:R-:W-:Y:S02]  /*1150*/  IMAD.MOV.U32 R12, RZ, RZ, 0x4 ;  /* 0x00000004ff0c7424 */ /* 0x000fe400078e00ff */
[----:B------:R-:W-:-:S05]  /*1160*/  FADD R18, R17, R14 ;  /* 0x0000000e11127221 */ /* 0x000fca0000000000 */
[----:B------:R-:W-:-:S07]  /*1170*/  MOV R13, R18 ;  /* 0x00000012000d7202 */ /* 0x000fce0000000f00 */
[----:B------:R-:W-:Y:S05]  /*1180*/  WARPSYNC.COLLECTIVE R15, `(.L_x_4287) ;  /* 0x000000000f087348 */ /* 0x000fea0003c00000 */
[----:B------:R0:W1:Y:S02]  /*1190*/  SHFL.BFLY P6, R14, R13, R12, R11 ;  /* 0x0c00000c0d0e7389 */ /* 0x00006400000c000b */
[----:B01----:R-:W-:Y:S05]  /*11a0*/  ENDCOLLECTIVE ;  /* 0x000000000000791b */ /* 0x003fea0003800000 */
.L_x_4287:
[----:B------:R-:W-:Y:S02]  /*11b0*/  IMAD.MOV.U32 R12, RZ, RZ, 0x2 ;  /* 0x00000002ff0c7424 */ /* 0x000fe400078e00ff */
[----:B------:R-:W-:-:S05]  /*11c0*/  FADD R19, R18, R14 ;  /* 0x0000000e12137221 */ /* 0x000fca0000000000 */
[----:B------:R-:W-:-:S07]  /*11d0*/  MOV R13, R19 ;  /* 0x00000013000d7202 */ /* 0x000fce0000000f00 */
[----:B------:R-:W-:Y:S05]  /*11e0*/  WARPSYNC.COLLECTIVE R15, `(.L_x_4288) ;  /* 0x000000000f087348 */ /* 0x000fea0003c00000 */
[----:B------:R0:W1:Y:S02]  /*11f0*/  SHFL.BFLY P6, R14, R13, R12, R11 ;  /* 0x0c00000c0d0e7389 */ /* 0x00006400000c000b */
[----:B01----:R-:W-:Y:S05]  /*1200*/  ENDCOLLECTIVE ;  /* 0x000000000000791b */ /* 0x003fea0003800000 */
.L_x_4288:
[----:B------:R-:W-:Y:S02]  /*1210*/  IMAD.MOV.U32 R12, RZ, RZ, 0x1 ;  /* 0x00000001ff0c7424 */ /* 0x000fe400078e00ff */
[----:B------:R-:W-:-:S05]  /*1220*/  FADD R20, R19, R14 ;  /* 0x0000000e13147221 */ /* 0x000fca0000000000 */
[----:B------:R-:W-:-:S07]  /*1230*/  MOV R13, R20 ;  /* 0x00000014000d7202 */ /* 0x000fce0000000f00 */
[----:B------:R-:W-:Y:S05]  /*1240*/  WARPSYNC.COLLECTIVE R15, `(.L_x_4289) ;  /* 0x000000000f087348 */ /* 0x000fea0003c00000 */
[----:B------:R0:W1:Y:S02]  /*1250*/  SHFL.BFLY P6, R14, R13, R12, R11 ;  /* 0x0c00000c0d0e7389 */ /* 0x00006400000c000b */
[----:B01----:R-:W-:Y:S05]  /*1260*/  ENDCOLLECTIVE ;  /* 0x000000000000791b */ /* 0x003fea0003800000 */
.L_x_4289:
[----:B------:R-:W-:Y:S05]  /*1270*/  BRA `(.L_x_4290) ;  /* 0xfffffff4005c7947 */ /* 0x000fea000383ffff */
        .weak           $__internal_68_$__cuda_sm3x_div_rn_noftz_f32_slowpath
        .type           $__internal_68_$__cuda_sm3x_div_rn_noftz_f32_slowpath,@function
        .size           $__internal_68_$__cuda_sm3x_div_rn_noftz_f32_slowpath,(.L_x_25520 - $__internal_68_$__cuda_sm3x_div_rn_noftz_f32_slowpath)
$__internal_68_$__cuda_sm3x_div_rn_noftz_f32_slowpath:
        /* <DEDUP_REMOVED lines=35> */
.L_x_4292:
        /* <DEDUP_REMOVED lines=51> */
.L_x_4299:
[----:B------:R-:W-:-:S04]  /*17e0*/  LOP3.LUT R3, R3, 0x80000000, RZ, 0xc0, !PT ;  /* 0x8000000003037812 */ /* 0x000fc800078ec0ff */
[----:B------:R-:W-:Y:S01]  /*17f0*/  LOP3.LUT R3, R3, 0x7f800000, RZ, 0xfc, !PT ;  /* 0x7f80000003037812 */ /* 0x000fe200078efcff */
[----:B------:R-:W-:Y:S06]  /*1800*/  BRA `(.L_x_4300) ;  /* 0x0000000000047947 */ /* 0x000fec0003800000 */
.L_x_4298:
[----:B------:R-:W-:-:S07]  /*1810*/  IMAD R3, R22, 0x800000, R3 ;  /* 0x0080000016037824 */ /* 0x000fce00078e0203 */
.L_x_4300:
[----:B------:R-:W-:Y:S05]  /*1820*/  BSYNC.RECONVERGENT B3 ;  /* 0x0000000000037941 */ /* 0x000fea0003800200 */
.L_x_4297:
[----:B------:R-:W-:Y:S05]  /*1830*/  BRA `(.L_x_4301) ;  /* 0x0000000000207947 */ /* 0x000fea0003800000 */
.L_x_4296:
[----:B------:R-:W-:-:S04]  /*1840*/  LOP3.LUT R3, R18, 0x80000000, R3, 0x48, !PT ;  /* 0x8000000012037812 */ /* 0x000fc800078e4803 */
[----:B------:R-:W-:Y:S01]  /*1850*/  LOP3.LUT R3, R3, 0x7f800000, RZ, 0xfc, !PT ;  /* 0x7f80000003037812 */ /* 0x000fe200078efcff */
[----:B------:R-:W-:Y:S06]  /*1860*/  BRA `(.L_x_4301) ;  /* 0x0000000000147947 */ /* 0x000fec0003800000 */
.L_x_4295:
[----:B------:R-:W-:Y:S01]  /*1870*/  LOP3.LUT R3, R18, 0x80000000, R3, 0x48, !PT ;  /* 0x8000000012037812 */ /* 0x000fe200078e4803 */
[----:B------:R-:W-:Y:S06]  /*1880*/  BRA `(.L_x_4301) ;  /* 0x00000000000c7947 */ /* 0x000fec0003800000 */
.L_x_4294:
[----:B------:R-:W0:Y:S01]  /*1890*/  MUFU.RSQ R3, -QNAN ;  /* 0xffc0000000037908 */ /* 0x000e220000001400 */
[----:B------:R-:W-:Y:S05]  /*18a0*/  BRA `(.L_x_4301) ;  /* 0x0000000000047947 */ /* 0x000fea0003800000 */
.L_x_4293:
[----:B------:R-:W-:-:S07]  /*18b0*/  FADD.FTZ R3, R3, R12 ;  /* 0x0000000c03037221 */ /* 0x000fce0000010000 */
.L_x_4301:
[----:B------:R-:W-:Y:S05]  /*18c0*/  BSYNC.RECONVERGENT B2 ;  /* 0x0000000000027941 */ /* 0x000fea0003800200 */
.L_x_4291:
[----:B------:R-:W-:-:S04]  /*18d0*/  HFMA2 R15, -RZ, RZ, 0, 0 ;  /* 0x00000000ff0f7431 */ /* 0x000fc800000001ff */
[----:B0-----:R-:W-:Y:S05]  /*18e0*/  RET.REL.NODEC R14 `(_Z15SoftmaxWarpImplI10DirectLoadI13__nv_bfloat16fE11DirectStoreIfS1_EfLi1ELi3ELi32ELi1ELb1EL9Algorithm0EEvT_T0_ll) ;  /* 0xffffffe40ec47950 */ /* 0x001fea0003c3ffff */
.L_x_4302:
        /* <DEDUP_REMOVED lines=9> */
.L_x_25520:


//--------------------- .text._Z15SoftmaxWarpImplI10DirectLoadI13__nv_bfloat16fE11DirectStoreIfS1_EfLi1ELi3ELi32ELi1ELb0EL9Algorithm0EEvT_T0_ll --------------------------
	.section	.text._Z15SoftmaxWarpImplI10DirectLoadI13__nv_bfloat16fE11DirectStoreIfS1_EfLi1ELi3ELi32ELi1ELb0EL9Algorithm0EEvT_T0_ll,"ax",@progbits
	.align	128
        .global         _Z15SoftmaxWarpImplI10DirectLoadI13__nv_bfloat16fE11DirectStoreIfS1_EfLi1ELi3ELi32ELi1ELb0EL9Algorithm0EEvT_T0_ll
        .type           _Z15SoftmaxWarpImplI10DirectLoadI13__nv_bfloat16fE11DirectStoreIfS1_EfLi1ELi3ELi32ELi1ELb0EL9Algorithm0EEvT_T0_ll,@function
        .size           _Z15SoftmaxWarpImplI10DirectLoadI13__nv_bfloat16fE11DirectStoreIfS1_EfLi1ELi3ELi32ELi1ELb0EL9Algorithm0EEvT_T0_ll,(.L_x_25521 - _Z15SoftmaxWarpImplI10DirectLoadI13__nv_bfloat16fE11DirectStoreIfS1_EfLi1ELi3ELi32ELi1ELb0EL9Algorithm0EEvT_T0_ll)
        .other          _Z15SoftmaxWarpImplI10DirectLoadI13__nv_bfloat16fE11DirectStoreIfS1_EfLi1ELi3ELi32ELi1ELb0EL9Algorithm0EEvT_T0_ll,@"STO_CUDA_ENTRY STV_DEFAULT"
_Z15SoftmaxWarpImplI10DirectLoadI13__nv_bfloat16fE11DirectStoreIfS1_EfLi1ELi3ELi32ELi1ELb0EL9Algorithm0EEvT_T0_ll:
.text._Z15SoftmaxWarpImplI10DirectLoadI13__nv_bfloat16fE11DirectStoreIfS1_EfLi1ELi3ELi32ELi1ELb0EL9Algorithm0EEvT_T0_ll:
        /* <DEDUP_REMOVED lines=24> */
.L_x_4303:
        /* <DEDUP_REMOVED lines=13> */
.L_x_4311:
[----:B------:R-:W-:Y:S01]  /*0250*/  IMAD R3, R7, UR38, RZ ;  /* 0x0000002607037c24 */ /* 0x000fe2000f8e02ff */
[----:B--2---:R-:W-:Y:S01]  /*0260*/  R2UR UR4, R4 ;  /* 0x00000000040472ca */ /* 0x004fe200000e0000 */
[----:B---3--:R-:W-:Y:S01]  /*0270*/  IMAD.MOV.U32 R11, RZ, RZ, RZ ;  /* 0x000000ffff0b7224 */ /* 0x008fe200078e00ff */
[C---:B------:R-:W-:Y:S01]  /*0280*/  R2UR UR5, R5.reuse ;  /* 0x00000000050572ca */ /* 0x040fe200000e0000 */
[----:B------:R-:W-:Y:S01]  /*0290*/  IMAD R3, R8, UR39, R3 ;  /* 0x0000002708037c24 */ /* 0x000fe2000f8e0203 */
[----:B------:R-:W-:Y:S01]  /*02a0*/  R2UR UR6, R4 ;  /* 0x00000000040672ca */ /* 0x000fe200000e0000 */
[----:B-1----:R-:W-:Y:S01]  /*02b0*/  IMAD.WIDE.U32 R12, R8, UR38, R10 ;  /* 0x00000026080c7c25 */ /* 0x002fe2000f8e000a */
[----:B------:R-:W-:Y:S02]  /*02c0*/  R2UR UR7, R5 ;  /* 0x00000000050772ca */ /* 0x000fe400000e0000 */
[----:B------:R-:W-:Y:S02]  /*02d0*/  R2UR UR8, R4 ;  /* 0x00000000040872ca */ /* 0x000fe400000e0000 */
[----:B------:R-:W-:-:S02]  /*02e0*/  IADD3 R3, PT, PT, R13, R3, RZ ;  /* 0x000000030d037210 */ /* 0x000fc40007ffe0ff */
[C---:B------:R-:W-:Y:S02]  /*02f0*/  LEA R2, P0, R12.reuse, UR36, 0x1 ;  /* 0x000000240c027c11 */ /* 0x040fe4000f8008ff */
[----:B------:R-:W-:Y:S02]  /*0300*/  R2UR UR9, R5 ;  /* 0x00000000050972ca */ /* 0x000fe400000e0000 */
[----:B------:R-:W-:-:S05]  /*0310*/  LEA.HI.X R3, R12, UR37, R3, 0x1, P0 ;  /* 0x000000250c037c11 */ /* 0x000fca00080f0c03 */
[----:B------:R-:W2:Y:S04]  /*0320*/  LDG.E.U16 R18, desc[UR4][R2.64] ;  /* 0x0000000402127981 */ /* 0x000ea8000c1e1500 */
[----:B------:R-:W3:Y:S04]  /*0330*/  LDG.E.U16 R16, desc[UR6][R2.64+0x40] ;  /* 0x0000400602107981 */ /* 0x000ee8000c1e1500 */
[----:B------:R-:W4:Y:S01]  /*0340*/  LDG.E.U16 R6, desc[UR8][R2.64+0x80] ;  /* 0x0000800802067981 */ /* 0x000f22000c1e1500 */
[----:B------:R-:W-:Y:S01]  /*0350*/  UMOV UR4, 0xffffffff ;  /* 0xffffffff00047882 */ /* 0x000fe20000000000 */
[----:B--2---:R-:W-:Y:S01]  /*0360*/  IMAD.U32 R18, R18, 0x10000, RZ ;  /* 0x0001000012127824 */ /* 0x004fe200078e00ff */
[----:B---3--:R-:W-:Y:S01]  /*0370*/  SHF.L.U32 R16, R16, 0x10, RZ ;  /* 0x0000001010107819 */ /* 0x008fe200000006ff */
[----:B----4-:R-:W-:-:S03]  /*0380*/  IMAD.U32 R6, R6, 0x10000, RZ ;  /* 0x0001000006067824 */ /* 0x010fc600078e00ff */
[----:B------:R-:W-:-:S04]  /*0390*/  FMNMX3 R13, R18, -INF , R16, !PT ;  /* 0xff800000120d7876 */ /* 0x000fc80007800010 */
[----:B------:R-:W-:Y:S01]  /*03a0*/  FMNMX R13, R13, R6, !PT ;  /* 0x000000060d0d7209 */ /* 0x000fe20007800000 */
[----:B------:R-:W-:Y:S06]  /*03b0*/  BRA.DIV UR4, `(.L_x_4304) ;  /* 0x0000000604dc7947 */ /* 0x000fec000b800000 */
[----:B------:R-:W1:Y:S01]  /*03c0*/  SHFL.BFLY PT, R14, R13, 0x10, 0x1f ;  /* 0x0e001f000d0e7f89 */ /* 0x000e6200000e0000 */
[----:B------:R-:W-:Y:S02]  /*03d0*/  HFMA2 R15, -RZ, RZ, 0.96630859375, -0.0022525787353515625 ;  /* 0x3bbb989dff0f7431 */ /* 0x000fe400000001ff */
        /* <DEDUP_REMOVED lines=12> */
[----:B------:R-:W-:Y:S02]  /*04a0*/  FADD R6, R6, -R11 ;  /* 0x8000000b06067221 */ /* 0x000fe40000000000 */
[-C--:B------:R-:W-:Y:S02]  /*04b0*/  FFMA.SAT R12, R18, R15.reuse, 0.5 ;  /* 0x3f000000120c7423 */ /* 0x080fe4000000200f */
[----:B------:R-:W-:Y:S02]  /*04c0*/  FFMA.SAT R2, R6, R15, 0.5 ;  /* 0x3f00000006027423 */ /* 0x000fe4000000200f */
[----:B------:R-:W-:Y:S01]  /*04d0*/  FFMA.RM R0, R12, R17, 12582913 ;  /* 0x4b4000010c007423 */ /* 0x000fe20000004011 */
[----:B------:R-:W-:Y:S01]  /*04e0*/  FFMA.SAT R12, R16, R15, 0.5 ;  /* 0x3f000000100c7423 */ /* 0x000fe2000000200f */
[----:B------:R-:W-:-:S02]  /*04f0*/  FFMA.RM R14, R2, R17, 12582913 ;  /* 0x4b400001020e7423 */ /* 0x000fc40000004011 */
[----:B------:R-:W-:Y:S01]  /*0500*/  FADD R13, R0, -12583039 ;  /* 0xcb40007f000d7421 */ /* 0x000fe20000000000 */
[----:B------:R-:W-:Y:S01]  /*0510*/  FFMA.RM R12, R12, R17, 12582913 ;  /* 0x4b4000010c0c7423 */ /* 0x000fe20000004011 */
[----:B------:R-:W-:Y:S01]  /*0520*/  FADD R11, R14, -12583039 ;  /* 0xcb40007f0e0b7421 */ /* 0x000fe20000000000 */
[----:B------:R-:W-:Y:S01]  /*0530*/  SHF.L.U32 R0, R0, 0x17, RZ ;  /* 0x0000001700007819 */ /* 0x000fe200000006ff */
[----:B------:R-:W-:Y:S01]  /*0540*/  FFMA R13, R18, 1.4426950216293334961, -R13 ;  /* 0x3fb8aa3b120d7823 */ /* 0x000fe2000000080d */
[C---:B------:R-:W-:Y:S01]  /*0550*/  FADD R3, R12.reuse, -12583039 ;  /* 0xcb40007f0c037421 */ /* 0x040fe20000000000 */
[----:B------:R-:W-:Y:S02]  /*0560*/  IMAD.SHL.U32 R2, R12, 0x800000, RZ ;  /* 0x008000000c027824 */ /* 0x000fe400078e00ff */
[----:B------:R-:W-:Y:S01]  /*0570*/  FFMA R13, R18, 1.925963033500011079e-08, R13 ;  /* 0x32a57060120d7823 */ /* 0x000fe2000000000d */
[----:B------:R-:W-:-:S04]  /*0580*/  FFMA R3, R16, 1.4426950216293334961, -R3 ;  /* 0x3fb8aa3b10037823 */ /* 0x000fc80000000803 */
[----:B------:R-:W-:Y:S01]  /*0590*/  FFMA R16, R16, 1.925963033500011079e-08, R3 ;  /* 0x32a5706010107823 */ /* 0x000fe20000000003 */
[----:B------:R-:W1:Y:S01]  /*05a0*/  MUFU.EX2 R13, R13 ;  /* 0x0000000d000d7308 */ /* 0x000e620000000800 */
[----:B------:R-:W-:-:S04]  /*05b0*/  FFMA R3, R6, 1.4426950216293334961, -R11 ;  /* 0x3fb8aa3b06037823 */ /* 0x000fc8000000080b */
[----:B------:R-:W-:-:S03]  /*05c0*/  FFMA R6, R6, 1.925963033500011079e-08, R3 ;  /* 0x32a5706006067823 */ /* 0x000fc60000000003 */
[----:B------:R-:W2:Y:S08]  /*05d0*/  MUFU.EX2 R11, R16 ;  /* 0x00000010000b7308 */ /* 0x000eb00000000800 */
[----:B------:R-:W3:Y:S01]  /*05e0*/  MUFU.EX2 R15, R6 ;  /* 0x00000006000f7308 */ /* 0x000ee20000000800 */
[----:B-1----:R-:W-:Y:S01]  /*05f0*/  FMUL R3, R0, R13 ;  /* 0x0000000d00037220 */ /* 0x002fe20000400000 */
[----:B------:R-:W-:Y:S01]  /*0600*/  SHF.L.U32 R0, R14, 0x17, RZ ;  /* 0x000000170e007819 */ /* 0x000fe200000006ff */
[----:B--2---:R-:W-:-:S02]  /*0610*/  FMUL R2, R2, R11 ;  /* 0x0000000b02027220 */ /* 0x004fc40000400000 */
[----:B------:R-:W-:-:S04]  /*0620*/  FADD R11, RZ, R3 ;  /* 0x00000003ff0b7221 */ /* 0x000fc80000000000 */
        /* <DEDUP_REMOVED lines=12> */
.L_x_4323:
        /* <DEDUP_REMOVED lines=11> */
[----:B01----:R-:W-:Y:S05]  /*07a0*/  CALL.REL.NOINC `($__internal_69_$__cuda_sm3x_div_rn_noftz_f32_slowpath) ;  /* 0x0000000800607944 */ /* 0x003fea0003c00000 */
[----:B------:R-:W-:-:S07]  /*07b0*/  IMAD.MOV.U32 R11, RZ, RZ, R3 ;  /* 0x000000ffff0b7224 */ /* 0x000fce00078e0003 */
.L_x_4306:
[----:B------:R-:W-:Y:S05]  /*07c0*/  BSYNC.RECONVERGENT B0 ;  /* 0x0000000000007941 */ /* 0x000fea0003800200 */
.L_x_4305:
        /* <DEDUP_REMOVED lines=11> */
[----:B01----:R-:W-:Y:S05]  /*0880*/  CALL.REL.NOINC `($__internal_69_$__cuda_sm3x_div_rn_noftz_f32_slowpath) ;  /* 0x0000000800287944 */ /* 0x003fea0003c00000 */
[----:B------:R-:W-:-:S07]  /*0890*/  IMAD.MOV.U32 R12, RZ, RZ, R3 ;  /* 0x000000ffff0c7224 */ /* 0x000fce00078e0003 */
.L_x_4308:
[----:B------:R-:W-:Y:S05]  /*08a0*/  BSYNC.RECONVERGENT B0 ;  /* 0x0000000000007941 */ /* 0x000fea0003800200 */
.L_x_4307:
        /* <DEDUP_REMOVED lines=13> */
.L_x_4310:
[----:B------:R-:W-:Y:S05]  /*0980*/  BSYNC.RECONVERGENT B0 ;  /* 0x0000000000007941 */ /* 0x000fea0003800200 */
.L_x_4309:
[----:B------:R-:W-:Y:S01]  /*0990*/  MOV R2, R10 ;  /* 0x0000000a00027202 */ /* 0x000fe20000000f00 */
[----:B------:R-:W-:Y:S01]  /*09a0*/  IMAD R15, R7, UR42, RZ ;  /* 0x0000002a070f7c24 */ /* 0x000fe2000f8e02ff */
[----:B------:R-:W-:Y:S01]  /*09b0*/  R2UR UR4, R4 ;  /* 0x00000000040472ca */ /* 0x000fe200000e0000 */
[----:B------:R-:W-:Y:S01]  /*09c0*/  IMAD.MOV.U32 R3, RZ, RZ, RZ ;  /* 0x000000ffff037224 */ /* 0x000fe200078e00ff */
[C---:B------:R-:W-:Y:S01]  /*09d0*/  R2UR UR5, R5.reuse ;  /* 0x00000000050572ca */ /* 0x040fe200000e0000 */
[----:B------:R-:W-:Y:S01]  /*09e0*/  IMAD R15, R8, UR43, R15 ;  /* 0x0000002b080f7c24 */ /* 0x000fe2000f8e020f */
[----:B------:R-:W-:Y:S01]  /*09f0*/  R2UR UR6, R4 ;  /* 0x00000000040672ca */ /* 0x000fe200000e0000 */
[----:B------:R-:W-:Y:S01]  /*0a00*/  IMAD.WIDE.U32 R2, R8, UR42, R2 ;  /* 0x0000002a08027c25 */ /* 0x000fe2000f8e0002 */
[----:B------:R-:W-:Y:S02]  /*0a10*/  R2UR UR7, R5 ;  /* 0x00000000050772ca */ /* 0x000fe400000e0000 */
[----:B------:R-:W-:-:S02]  /*0a20*/  R2UR UR8, R4 ;  /* 0x00000000040872ca */ /* 0x000fc400000e0000 */
[----:B------:R-:W-:Y:S02]  /*0a30*/  IADD3 R3, PT, PT, R3, R15, RZ ;  /* 0x0000000f03037210 */ /* 0x000fe40007ffe0ff */
[C---:B------:R-:W-:Y:S02]  /*0a40*/  LEA R14, P0, R2.reuse, UR40, 0x1 ;  /* 0x00000028020e7c11 */ /* 0x040fe4000f8008ff */
[----:B------:R-:W-:Y:S02]  /*0a50*/  R2UR UR9, R5 ;  /* 0x00000000050972ca */ /* 0x000fe400000e0000 */
[----:B------:R-:W-:Y:S02]  /*0a60*/  LEA.HI.X R15, R2, UR41, R3, 0x1, P0 ;  /* 0x00000029020f7c11 */ /* 0x000fe400080f0c03 */
[----:B------:R-:W-:Y:S02]  /*0a70*/  IADD3 R8, P0, PT, R9, R8, RZ ;  /* 0x0000000809087210 */ /* 0x000fe40007f1e0ff */
[----:B------:R-:W-:-:S02]  /*0a80*/  F2FP.BF16.F32.PACK_AB R11, R12, R11 ;  /* 0x0000000b0c0b723e */ /* 0x000fc400000010ff */
[----:B------:R-:W-:Y:S02]  /*0a90*/  LEA.HI.X.SX32 R7, R9, R7, 0x1, P0 ;  /* 0x0000000709077211 */ /* 0x000fe400000f0eff */
[----:B------:R-:W-:Y:S01]  /*0aa0*/  ISETP.GE.U32.AND P0, PT, R8, UR44, PT ;  /* 0x0000002c08007c0c */ /* 0x000fe2000bf06070 */
[----:B------:R3:W-:Y:S01]  /*0ab0*/  STG.E.U16 desc[UR4][R14.64], R11 ;  /* 0x0000000b0e007986 */ /* 0x0007e2000c101504 */
[----:B------:R-:W-:Y:S02]  /*0ac0*/  F2FP.BF16.F32.PACK_AB R13, RZ, R13 ;  /* 0x0000000dff0d723e */ /* 0x000fe400000010ff */
[----:B------:R-:W-:Y:S02]  /*0ad0*/  ISETP.GE.AND.EX P0, PT, R7, UR45, PT, P0 ;  /* 0x0000002d07007c0c */ /* 0x000fe4000bf06300 */
[----:B------:R-:W-:Y:S01]  /*0ae0*/  PRMT R0, R11, 0x7632, R0 ;  /* 0x000076320b007816 */ /* 0x000fe20000000000 */
[----:B------:R3:W-:Y:S04]  /*0af0*/  STG.E.U16 desc[UR8][R14.64+0x80], R13 ;  /* 0x0000800d0e007986 */ /* 0x0007e8000c101508 */
[----:B------:R3:W-:Y:S06]  /*0b00*/  STG.E.U16 desc[UR6][R14.64+0x40], R0 ;  /* 0x000040000e007986 */ /* 0x0007ec000c101506 */
[----:B------:R-:W-:Y:S05]  /*0b10*/  @!P0 BRA `(.L_x_4311) ;  /* 0xfffffff400cc8947 */ /* 0x000fea000383ffff */
[----:B------:R-:W-:Y:S05]  /*0b20*/  EXIT ;  /* 0x000000000000794d */ /* 0x000fea0003800000 */
.L_x_4304:
[----:B------:R-:W-:Y:S01]  /*0b30*/  HFMA2 R11, -RZ, RZ, 0, 1.847743988037109375e-06 ;  /* 0x0000001fff0b7431 */ /* 0x000fe200000001ff */
[----:B------:R-:W-:Y:S01]  /*0b40*/  BSSY B0, `(.L_x_4312) ;  /* 0x0000006000007945 */ /* 0x000fe20003800000 */
[----:B------:R-:W-:Y:S02]  /*0b50*/  IMAD.MOV.U32 R12, RZ, RZ, 0x10 ;  /* 0x00000010ff0c7424 */ /* 0x000fe400078e00ff */
[----:B------:R-:W-:-:S07]  /*0b60*/  IMAD.MOV.U32 R15, RZ, RZ, -0x1 ;  /* 0xffffffffff0f7424 */ /* 0x000fce00078e00ff */
[----:B0-----:R-:W-:Y:S05]  /*0b70*/  WARPSYNC.COLLECTIVE R15, `(.L_x_4313) ;  /* 0x000000000f087348 */ /* 0x001fea0003c00000 */
[----:B------:R1:W2:Y:S02]  /*0b80*/  SHFL.BFLY P6, R14, R13, R12, R11 ;  /* 0x0c00000c0d0e7389 */ /* 0x0002a400000c000b */
[----:B012---:R-:W-:Y:S05]  /*0b90*/  ENDCOLLECTIVE ;  /* 0x000000000000791b */ /* 0x007fea0003800000 */
.L_x_4313:
[----:B------:R-:W-:Y:S05]  /*0ba0*/  BSYNC B0 ;  /* 0x0000000000007941 */ /* 0x000fea0003800000 */
.L_x_4312:
        /* <DEDUP_REMOVED lines=9> */
.L_x_4314:
[----:B------:R-:W-:Y:S01]  /*0c40*/  HFMA2 R12, -RZ, RZ, 0, 2.384185791015625e-07 ;  /* 0x00000004ff0c7431 */ /* 0x000fe200000001ff */
[----:B------:R-:W-:-:S05]  /*0c50*/  FMNMX R0, R13, R14, !PT ;  /* 0x0000000e0d007209 */ /* 0x000fca0007800000 */
[----:B------:R-:W-:-:S07]  /*0c60*/  IMAD.MOV.U32 R13, RZ, RZ, R0 ;  /* 0x000000ffff0d7224 */ /* 0x000fce00078e0000 */
[----:B------:R-:W-:Y:S05]  /*0c70*/  WARPSYNC.COLLECTIVE R15, `(.L_x_4315) ;  /* 0x000000000f087348 */ /* 0x000fea0003c00000 */
[----:B------:R0:W1:Y:S02]  /*0c80*/  SHFL.BFLY P6, R14, R13, R12, R11 ;  /* 0x0c00000c0d0e7389 */ /* 0x00006400000c000b */
[----:B01----:R-:W-:Y:S05]  /*0c90*/  ENDCOLLECTIVE ;  /* 0x000000000000791b */ /* 0x003fea0003800000 */
.L_x_4315:
[----:B------:R-:W-:Y:S02]  /*0ca0*/  MOV R12, 0x2 ;  /* 0x00000002000c7802 */ /* 0x000fe40000000f00 */
[----:B------:R-:W-:-:S05]  /*0cb0*/  FMNMX R2, R0, R14, !PT ;  /* 0x0000000e00027209 */ /* 0x000fca0007800000 */
[----:B------:R-:W-:-:S07]  /*0cc0*/  IMAD.MOV.U32 R13, RZ, RZ, R2 ;  /* 0x000000ffff0d7224 */ /* 0x000fce00078e0002 */
[----:B------:R-:W-:Y:S05]  /*0cd0*/  WARPSYNC.COLLECTIVE R15, `(.L_x_4316) ;  /* 0x000000000f087348 */ /* 0x000fea0003c00000 */
[----:B------:R0:W1:Y:S02]  /*0ce0*/  SHFL.BFLY P6, R14, R13, R12, R11 ;  /* 0x0c00000c0d0e7389 */ /* 0x00006400000c000b */
[----:B01----:R-:W-:Y:S05]  /*0cf0*/  ENDCOLLECTIVE ;  /* 0x000000000000791b */ /* 0x003fea0003800000 */
.L_x_4316:
[----:B------:R-:W-:Y:S01]  /*0d00*/  HFMA2 R12, -RZ, RZ, 0, 5.9604644775390625e-08 ;  /* 0x00000001ff0c7431 */ /* 0x000fe200000001ff */
[----:B------:R-:W-:-:S05]  /*0d10*/  FMNMX R3, R2, R14, !PT ;  /* 0x0000000e02037209 */ /* 0x000fca0007800000 */
[----:B------:R-:W-:-:S07]  /*0d20*/  IMAD.MOV.U32 R13, RZ, RZ, R3 ;  /* 0x000000ffff0d7224 */ /* 0x000fce00078e0003 */
[----:B------:R-:W-:Y:S05]  /*0d30*/  WARPSYNC.COLLECTIVE R15, `(.L_x_4317) ;  /* 0x000000000f087348 */ /* 0x000fea0003c00000 */
[----:B------:R0:W1:Y:S02]  /*0d40*/  SHFL.BFLY P6, R14, R13, R12, R11 ;  /* 0x0c00000c0d0e7389 */ /* 0x00006400000c000b */
[----:B01----:R-:W-:Y:S05]  /*0d50*/  ENDCOLLECTIVE ;  /* 0x000000000000791b */ /* 0x003fea0003800000 */
.L_x_4317:
[----:B------:R-:W-:-:S05]  /*0d60*/  FMNMX R3, R3, R14, !PT ;  /* 0x0000000e03037209 */ /* 0x000fca0007800000 */
[--C-:B------:R-:W-:Y:S01]  /*0d70*/  FADD R2, R18, -R3.reuse ;  /* 0x8000000312027221 */ /* 0x100fe20000000000 */
[--C-:B------:R-:W-:Y:S01]  /*0d80*/  FADD R14, R16, -R3.reuse ;  /* 0x80000003100e7221 */ /* 0x100fe20000000000 */
[----:B------:R-:W-:Y:S02]  /*0d90*/  FADD R6, R6, -R3 ;  /* 0x8000000306067221 */ /* 0x000fe40000000000 */
        /* <DEDUP_REMOVED lines=11> */
[----:B------:R-:W-:-:S03]  /*0e50*/  FFMA R3, R14, 1.4426950216293334961, -R3 ;  /* 0x3fb8aa3b0e037823 */ /* 0x000fc60000000803 */
[----:B------:R-:W-:Y:S01]  /*0e60*/  FFMA R21, R2, 1.925963033500011079e-08, R21 ;  /* 0x32a5706002157823 */ /* 0x000fe20000000015 */
[----:B------:R-:W-:Y:S01]  /*0e70*/  FFMA R14, R14, 1.925963033500011079e-08, R3 ;  /* 0x32a570600e0e7823 */ /* 0x000fe20000000003 */
[----:B------:R-:W-:Y:S01]  /*0e80*/  FFMA R3, R6, 1.4426950216293334961, -R11 ;  /* 0x3fb8aa3b06037823 */ /* 0x000fe2000000080b */
[----:B------:R-:W-:Y:S02]  /*0e90*/  SHF.L.U32 R2, R16, 0x17, RZ ;  /* 0x0000001710027819 */ /* 0x000fe400000006ff */
[----:B------:R-:W0:Y:S01]  /*0ea0*/  MUFU.EX2 R11, R14 ;  /* 0x0000000e000b7308 */ /* 0x000e220000000800 */
[----:B------:R-:W-:-:S07]  /*0eb0*/  FFMA R6, R6, 1.925963033500011079e-08, R3 ;  /* 0x32a5706006067823 */ /* 0x000fce0000000003 */
        /* <DEDUP_REMOVED lines=8> */
[----:B------:R-:W-:-:S04]  /*0f40*/  FADD R11, R11, R2 ;  /* 0x000000020b0b7221 */ /* 0x000fc80000000000 */
[----:B------:R-:W-:Y:S01]  /*0f50*/  FADD R13, R11, R0 ;  /* 0x000000000b0d7221 */ /* 0x000fe20000000000 */
[----:B------:R-:W-:-:S07]  /*0f60*/  IMAD.MOV.U32 R11, RZ, RZ, 0x1f ;  /* 0x0000001fff0b7424 */ /* 0x000fce00078e00ff */
[----:B------:R-:W-:Y:S05]  /*0f70*/  WARPSYNC.COLLECTIVE R15, `(.L_x_4318) ;  /* 0x000000000f087348 */ /* 0x000fea0003c00000 */
[----:B------:R0:W1:Y:S02]  /*0f80*/  SHFL.BFLY P6, R14, R13, R12, R11 ;  /* 0x0c00000c0d0e7389 */ /* 0x00006400000c000b */
[----:B01----:R-:W-:Y:S05]  /*0f90*/  ENDCOLLECTIVE ;  /* 0x000000000000791b */ /* 0x003fea0003800000 */
.L_x_4318:
[----:B------:R-:W-:Y:S02]  /*0fa0*/  IMAD.MOV.U32 R12, RZ, RZ, 0x8 ;  /* 0x00000008ff0c7424 */ /* 0x000fe400078e00ff */
[----:B------:R-:W-:-:S05]  /*0fb0*/  FADD R6, R13, R14 ;  /* 0x0000000e0d067221 */ /* 0x000fca0000000000 */
[----:B------:R-:W-:-:S07]  /*0fc0*/  MOV R13, R6 ;  /* 0x00000006000d7202 */ /* 0x000fce0000000f00 */
[----:B------:R-:W-:Y:S05]  /*0fd0*/  WARPSYNC.COLLECTIVE R15, `(.L_x_4319) ;  /* 0x000000000f087348 */ /* 0x000fea0003c00000 */
[----:B------:R0:W1:Y:S02]  /*0fe0*/  SHFL.BFLY P6, R14, R13, R12, R11 ;  /* 0x0c00000c0d0e7389 */ /* 0x00006400000c000b */
[----:B01----:R-:W-:Y:S05]  /*0ff0*/  ENDCOLLECTIVE ;  /* 0x000000000000791b */ /* 0x003fea0003800000 */
.L_x_4319:
[----:B------:R-:W-:Y:S02]  /*1000*/  IMAD.MOV.U32 R12, RZ, RZ, 0x4 ;  /* 0x00000004ff0c7424 */ /* 0x000fe400078e00ff */
[----:B------:R-:W-:-:S05]  /*1010*/  FADD R16, R6, R14 ;  /* 0x0000000e06107221 */ /* 0x000fca0000000000 */
[----:B------:R-:W-:-:S07]  /*1020*/  MOV R13, R16 ;  /* 0x00000010000d7202 */ /* 0x000fce0000000f00 */
[----:B------:R-:W-:Y:S05]  /*1030*/  WARPSYNC.COLLECTIVE R15, `(.L_x_4320) ;  /* 0x000000000f087348 */ /* 0x000fea0003c00000 */
[----:B------:R0:W1:Y:S02]  /*1040*/  SHFL.BFLY P6, R14, R13, R12, R11 ;  /* 0x0c00000c0d0e7389 */ /* 0x00006400000c000b */
[----:B01----:R-:W-:Y:S05]  /*1050*/  ENDCOLLECTIVE ;  /* 0x000000000000791b */ /* 0x003fea0003800000 */
.L_x_4320:
[----:B------:R-:W-:Y:S02]  /*1060*/  IMAD.MOV.U32 R12, RZ, RZ, 0x2 ;  /* 0x00000002ff0c7424 */ /* 0x000fe400078e00ff */
[----:B------:R-:W-:-:S05]  /*1070*/  FADD R17, R16, R14 ;  /* 0x0000000e10117221 */ /* 0x000fca0000000000 */
[----:B------:R-:W-:-:S07]  /*1080*/  MOV R13, R17 ;  /* 0x00000011000d7202 */ /* 0x000fce0000000f00 */
[----:B------:R-:W-:Y:S05]  /*1090*/  WARPSYNC.COLLECTIVE R15, `(.L_x_4321) ;  /* 0x000000000f087348 */ /* 0x000fea0003c00000 */
[----:B------:R0:W1:Y:S02]  /*10a0*/  SHFL.BFLY P6, R14, R13, R12, R11 ;  /* 0x0c00000c0d0e7389 */ /* 0x00006400000c000b */
[----:B01----:R-:W-:Y:S05]  /*10b0*/  ENDCOLLECTIVE ;  /* 0x000000000000791b */ /* 0x003fea0003800000 */
.L_x_4321:
[----:B------:R-:W-:Y:S02]  /*10c0*/  IMAD.MOV.U32 R12, RZ, RZ, 0x1 ;  /* 0x00000001ff0c7424 */ /* 0x000fe400078e00ff */
[----:B------:R-:W-:-:S05]  /*10d0*/  FADD R18, R17, R14 ;  /* 0x0000000e11127221 */ /* 0x000fca0000000000 */
[----:B------:R-:W-:-:S07]  /*10e0*/  MOV R13, R18 ;  /* 0x00000012000d7202 */ /* 0x000fce0000000f00 */
[----:B------:R-:W-:Y:S05]  /*10f0*/  WARPSYNC.COLLECTIVE R15, `(.L_x_4322) ;  /* 0x000000000f087348 */ /* 0x000fea0003c00000 */
[----:B------:R0:W1:Y:S02]  /*1100*/  SHFL.BFLY P6, R14, R13, R12, R11 ;  /* 0x0c00000c0d0e7389 */ /* 0x00006400000c000b */
[----:B01----:R-:W-:Y:S05]  /*1110*/  ENDCOLLECTIVE ;  /* 0x000000000000791b */ /* 0x003fea0003800000 */
.L_x_4322:
[----:B------:R-:W-:Y:S05]  /*1120*/  BRA `(.L_x_4323) ;  /* 0xfffffff400707947 */ /* 0x000fea000383ffff */
        .weak           $__internal_69_$__cuda_sm3x_div_rn_noftz_f32_slowpath
        .type           $__internal_69_$__cuda_sm3x_div_rn_noftz_f32_slowpath,@function
        .size           $__internal_69_$__cuda_sm3x_div_rn_noftz_f32_slowpath,(.L_x_25521 - $__internal_69_$__cuda_sm3x_div_rn_noftz_f32_slowpath)
$__internal_69_$__cuda_sm3x_div_rn_noftz_f32_slowpath:
        /* <DEDUP_REMOVED lines=35> */
.L_x_4325:
        /* <DEDUP_REMOVED lines=51> */
.L_x_4332:
[----:B------:R-:W-:-:S04]  /*1690*/  LOP3.LUT R3, R3, 0x80000000, RZ, 0xc0, !PT ;  /* 0x8000000003037812 */ /* 0x000fc800078ec0ff */
[----:B------:R-:W-:Y:S01]  /*16a0*/  LOP3.LUT R3, R3, 0x7f800000, RZ, 0xfc, !PT ;  /* 0x7f80000003037812 */ /* 0x000fe200078efcff */
[----:B------:R-:W-:Y:S06]  /*16b0*/  BRA `(.L_x_4333) ;  /* 0x0000000000047947 */ /* 0x000fec0003800000 */
.L_x_4331:
[----:B------:R-:W-:-:S07]  /*16c0*/  LEA R3, R18, R3, 0x17 ;  /* 0x0000000312037211 */ /* 0x000fce00078eb8ff */
.L_x_4333:
[----:B------:R-:W-:Y:S05]  /*16d0*/  BSYNC.RECONVERGENT B2 ;  /* 0x0000000000027941 */ /* 0x000fea0003800200 */
.L_x_4330:
[----:B------:R-:W-:Y:S05]  /*16e0*/  BRA `(.L_x_4334) ;  /* 0x0000000000207947 */ /* 0x000fea0003800000 */
.L_x_4329:
[----:B------:R-:W-:-:S04]  /*16f0*/  LOP3.LUT R3, R16, 0x80000000, R3, 0x48, !PT ;  /* 0x8000000010037812 */ /* 0x000fc800078e4803 */
[----:B------:R-:W-:Y:S01]  /*1700*/  LOP3.LUT R3, R3, 0x7f800000, RZ, 0xfc, !PT ;  /* 0x7f80000003037812 */ /* 0x000fe200078efcff */
[----:B------:R-:W-:Y:S06]  /*1710*/  BRA `(.L_x_4334) ;  /* 0x0000000000147947 */ /* 0x000fec0003800000 */
.L_x_4328:
[----:B------:R-:W-:Y:S01]  /*1720*/  LOP3.LUT R3, R16, 0x80000000, R3, 0x48, !PT ;  /* 0x8000000010037812 */ /* 0x000fe200078e4803 */
[----:B------:R-:W-:Y:S06]  /*1730*/  BRA `(.L_x_4334) ;  /* 0x00000000000c7947 */ /* 0x000fec0003800000 */
.L_x_4327:
[----:B------:R-:W0:Y:S01]  /*1740*/  MUFU.RSQ R3, -QNAN ;  /* 0xffc0000000037908 */ /* 0x000e220000001400 */
[----:B------:R-:W-:Y:S05]  /*1750*/  BRA `(.L_x_4334) ;  /* 0x0000000000047947 */ /* 0x000fea0003800000 */
.L_x_4326:
[----:B------:R-:W-:-:S07]  /*1760*/  FADD.FTZ R3, R3, R6 ;  /* 0x0000000603037221 */ /* 0x000fce0000010000 */
.L_x_4334:
[----:B------:R-:W-:Y:S05]  /*1770*/  BSYNC.RECONVERGENT B1 ;  /* 0x0000000000017941 */ /* 0x000fea0003800200 */
.L_x_4324:
[----:B------:R-:W-:-:S04]  /*1780*/  HFMA2 R15, -RZ, RZ, 0, 0 ;  /* 0x00000000ff0f7431 */ /* 0x000fc800000001ff */
[----:B0-----:R-:W-:Y:S05]  /*1790*/  RET.REL.NODEC R14 `(_Z15SoftmaxWarpImplI10DirectLoadI13__nv_bfloat16fE11DirectStoreIfS1_EfLi1ELi3ELi32ELi1ELb0EL9Algorithm0EEvT_T0_ll) ;  /* 0xffffffe80e187950 */ /* 0x001fea0003c3ffff */
.L_x_4335:
        /* <DEDUP_REMOVED lines=14> */
.L_x_25521:


//--------------------- .text._Z15SoftmaxWarpImplI10DirectLoadI13__nv_bfloat16fE11DirectStoreIfS1_EfLi1ELi2ELi32ELi1ELb1EL9Algorithm0EEvT_T0_ll --------------------------
	.section	.text._Z15SoftmaxWarpImplI10DirectLoadI13__nv_bfloat16fE11DirectStoreIfS1_EfLi1ELi2ELi32ELi1ELb1EL9Algorithm0EEvT_T0_ll,"ax",@progbits
	.align	128
        .global         _Z15SoftmaxWarpImplI10DirectLoadI13__nv_bfloat16fE11DirectStoreIfS1_EfLi1ELi2ELi32ELi1ELb1EL9Algorithm0EEvT_T0_ll
        .type           _Z15SoftmaxWarpImplI10DirectLoadI13__nv_bfloat16fE11DirectStoreIfS1_EfLi1ELi2ELi32ELi1ELb1EL9Algorithm0EEvT_T0_ll,@function
        .size           _Z15SoftmaxWarpImplI10DirectLoadI13__nv_bfloat16fE11DirectStoreIfS1_EfLi1ELi2ELi32ELi1ELb1EL9Algorithm0EEvT_T0_ll,(.L_x_25522 - _Z15SoftmaxWarpImplI10DirectLoadI13__nv_bfloat16fE11DirectStoreIfS1_EfLi1ELi2ELi32ELi1ELb1EL9Algorithm0EEvT_T0_ll)
        .other          _Z15SoftmaxWarpImplI10DirectLoadI13__nv_bfloat16fE11DirectStoreIfS1_EfLi1ELi2ELi32ELi1ELb1EL9Algorithm0EEvT_T0_ll,@"STO_CUDA_ENTRY STV_DEFAULT"
_Z15SoftmaxWarpImplI10DirectLoadI13__nv_bfloat16fE11DirectStoreIfS1_EfLi1ELi2ELi32ELi1ELb1EL9Algorithm0EEvT_T0_ll:
.text._Z15SoftmaxWarpImplI10DirectLoadI13__nv_bfloat16fE11DirectStoreIfS1_EfLi1ELi2ELi32ELi1ELb1EL9Algorithm0EEvT_T0_ll:
        /* <DEDUP_REMOVED lines=25> */
.L_x_4336:
        /* <DEDUP_REMOVED lines=14> */
[----:B0-----:R-:W-:-:S07]  /*0270*/  VIADD R16, R10, 0x20 ;  /* 0x000000200a107836 */ /* 0x001fce0000000000 */
.L_x_4343:
[----:B------:R-:W-:Y:S01]  /*0280*/  ISETP.GE.U32.AND P0, PT, R10, UR44, PT ;  /* 0x0000002c0a007c0c */ /* 0x000fe2000bf06070 */
[----:B------:R-:W-:Y:S01]  /*0290*/  IMAD R13, R7, UR42, RZ ;  /* 0x0000002a070d7c24 */ /* 0x000fe2000f8e02ff */
[----:B------:R-:W-:Y:S01]  /*02a0*/  ISETP.GE.U32.AND P1, PT, R16, UR44, PT ;  /* 0x0000002c10007c0c */ /* 0x000fe2000bf26070 */
[----:B------:R-:W-:Y:S01]  /*02b0*/  IMAD.MOV.U32 R11, RZ, RZ, RZ ;  /* 0x000000ffff0b7224 */ /* 0x000fe200078e00ff */
[----:B------:R-:W-:Y:S01]  /*02c0*/  ISETP.GE.AND.EX P0, PT, RZ, UR45, PT, P0 ;  /* 0x0000002dff007c0c */ /* 0x000fe2000bf06300 */
[C---:B------:R-:W-:Y:S01]  /*02d0*/  IMAD R13, R8.reuse, UR43, R13 ;  /* 0x0000002b080d7c24 */ /* 0x040fe2000f8e020d */
[----:B------:R-:W-:Y:S01]  /*02e0*/  ISETP.GE.AND.EX P1, PT, RZ, UR45, PT, P1 ;  /* 0x0000002dff007c0c */ /* 0x000fe2000bf26310 */
[----:B------:R-:W-:-:S05]  /*02f0*/  IMAD.WIDE.U32 R2, R8, UR42, R10 ;  /* 0x0000002a08027c25 */ /* 0x000fca000f8e000a */
[----:B------:R-:W-:Y:S02]  /*0300*/  IADD3 R3, PT, PT, R3, R13, RZ ;  /* 0x0000000d03037210 */ /* 0x000fe40007ffe0ff */
[----:B------:R-:W-:-:S03]  /*0310*/  LEA R14, P2, R2, UR40, 0x1 ;  /* 0x00000028020e7c11 */ /* 0x000fc6000f8408ff */
[C---:B-1----:R-:W-:Y:S02]  /*0320*/  @!P0 R2UR UR4, R4.reuse ;  /* 0x00000000040482ca */ /* 0x042fe400000e0000 */
[C---:B------:R-:W-:Y:S02]  /*0330*/  @!P0 R2UR UR5, R5.reuse ;  /* 0x00000000050582ca */ /* 0x040fe400000e0000 */
[----:B------:R-:W-:Y:S02]  /*0340*/  @!P1 R2UR UR6, R4 ;  /* 0x00000000040692ca */ /* 0x000fe400000e0000 */
[----:B------:R-:W-:Y:S02]  /*0350*/  @!P1 R2UR UR7, R5 ;  /* 0x00000000050792ca */ /* 0x000fe400000e0000 */
[----:B------:R-:W-:-:S07]  /*0360*/  LEA.HI.X R15, R2, UR41, R3, 0x1, P2 ;  /* 0x00000029020f7c11 */ /* 0x000fce00090f0c03 */
[----:B------:R-:W2:Y:S04]  /*0370*/  @!P0 LDG.E.U16 R2, desc[UR4][R14.64] ;  /* 0x000000040e028981 */ /* 0x000ea8000c1e1500 */
[----:B------:R-:W3:Y:S01]  /*0380*/  @!P1 LDG.E.U16 R0, desc[UR6][R14.64+0x40] ;  /* 0x000040060e009981 */ /* 0x000ee2000c1e1500 */
[----:B0-----:R-:W-:Y:S01]  /*0390*/  IMAD.MOV.U32 R18, RZ, RZ, -0x800000 ;  /* 0xff800000ff127424 */ /* 0x001fe200078e00ff */
[----:B------:R-:W-:Y:S01]  /*03a0*/  UMOV UR4, 0xffffffff ;  /* 0xffffffff00047882 */ /* 0x000fe20000000000 */
[----:B------:R-:W-:Y:S02]  /*03b0*/  IMAD.MOV.U32 R6, RZ, RZ, -0x800000 ;  /* 0xff800000ff067424 */ /* 0x000fe400078e00ff */
[----:B------:R-:W-:Y:S01]  /*03c0*/  IMAD.MOV.U32 R13, RZ, RZ, -0x800000 ;  /* 0xff800000ff0d7424 */ /* 0x000fe200078e00ff */
[----:B--2---:R-:W-:Y:S01]  /*03d0*/  @!P0 SHF.L.U32 R18, R2, 0x10, RZ ;  /* 0x0000001002128819 */ /* 0x004fe200000006ff */
[----:B---3--:R-:W-:-:S03]  /*03e0*/  @!P1 IMAD.U32 R6, R0, 0x10000, RZ ;  /* 0x0001000000069824 */ /* 0x008fc600078e00ff */
[----:B------:R-:W-:-:S04]  /*03f0*/  @!P0 FMNMX R13, R18, -INF , !PT ;  /* 0xff800000120d8809 */ /* 0x000fc80007800000 */
        /* <DEDUP_REMOVED lines=15> */
[----:B------:R-:W-:-:S03]  /*04f0*/  FADD R6, -R11, R6 ;  /* 0x000000060b067221 */ /* 0x000fc60000000100 */
[-C--:B------:R-:W-:Y:S01]  /*0500*/  FFMA.SAT R12, R18, R15.reuse, 0.5 ;  /* 0x3f000000120c7423 */ /* 0x080fe2000000200f */
[----:B------:R-:W-:-:S03]  /*0510*/  FFMA.SAT R0, R6, R15, 0.5 ;  /* 0x3f00000006007423 */ /* 0x000fc6000000200f */
[-C--:B------:R-:W-:Y:S01]  /*0520*/  FFMA.RM R12, R12, R17.reuse, 12582913 ;  /* 0x4b4000010c0c7423 */ /* 0x080fe20000004011 */
[----:B------:R-:W-:-:S03]  /*0530*/  FFMA.RM R0, R0, R17, 12582913 ;  /* 0x4b40000100007423 */ /* 0x000fc60000004011 */
[----:B------:R-:W-:Y:S01]  /*0540*/  FADD R11, R12, -12583039 ;  /* 0xcb40007f0c0b7421 */ /* 0x000fe20000000000 */
[----:B------:R-:W-:Y:S01]  /*0550*/  FADD R3, R0, -12583039 ;  /* 0xcb40007f00037421 */ /* 0x000fe20000000000 */
[----:B------:R-:W-:Y:S01]  /*0560*/  IMAD.SHL.U32 R2, R12, 0x800000, RZ ;  /* 0x008000000c027824 */ /* 0x000fe200078e00ff */
[----:B------:R-:W-:Y:S01]  /*0570*/  SHF.L.U32 R0, R0, 0x17, RZ ;  /* 0x0000001700007819 */ /* 0x000fe200000006ff */
[----:B------:R-:W-:Y:S01]  /*0580*/  FFMA R11, R18, 1.4426950216293334961, -R11 ;  /* 0x3fb8aa3b120b7823 */ /* 0x000fe2000000080b */
[----:B------:R-:W-:-:S03]  /*0590*/  FFMA R3, R6, 1.4426950216293334961, -R3 ;  /* 0x3fb8aa3b06037823 */ /* 0x000fc60000000803 */
[----:B------:R-:W-:Y:S01]  /*05a0*/  FFMA R11, R18, 1.925963033500011079e-08, R11 ;  /* 0x32a57060120b7823 */ /* 0x000fe2000000000b */
[----:B------:R-:W-:-:S05]  /*05b0*/  FFMA R15, R6, 1.925963033500011079e-08, R3 ;  /* 0x32a57060060f7823 */ /* 0x000fca0000000003 */
[----:B------:R-:W0:Y:S08]  /*05c0*/  MUFU.EX2 R11, R11 ;  /* 0x0000000b000b7308 */ /* 0x000e300000000800 */
[----:B------:R-:W1:Y:S01]  /*05d0*/  MUFU.EX2 R15, R15 ;  /* 0x0000000f000f7308 */ /* 0x000e620000000800 */
[----:B0-----:R-:W-:-:S04]  /*05e0*/  FMUL R2, R2, R11 ;  /* 0x0000000b02027220 */ /* 0x001fc80000400000 */
[----:B------:R-:W-:Y:S01]  /*05f0*/  FADD R13, RZ, R2 ;  /* 0x00000002ff0d7221 */ /* 0x000fe20000000000 */
        /* <DEDUP_REMOVED lines=11> */
.L_x_4355:
        /* <DEDUP_REMOVED lines=11> */
[----:B0-----:R-:W-:Y:S05]  /*0760*/  CALL.REL.NOINC `($__internal_70_$__cuda_sm3x_div_rn_noftz_f32_slowpath) ;  /* 0x0000000400f87944 */ /* 0x001fea0003c00000 */
[----:B------:R-:W-:-:S07]  /*0770*/  IMAD.MOV.U32 R6, RZ, RZ, R2 ;  /* 0x000000ffff067224 */ /* 0x000fce00078e0002 */
.L_x_4340:
[----:B------:R-:W-:Y:S05]  /*0780*/  BSYNC.RECONVERGENT B1 ;  /* 0x0000000000017941 */ /* 0x000fea0003800200 */
.L_x_4339:
        /* <DEDUP_REMOVED lines=11> */
[----:B0-----:R-:W-:Y:S05]  /*0840*/  CALL.REL.NOINC `($__internal_70_$__cuda_sm3x_div_rn_noftz_f32_slowpath) ;  /* 0x0000000400c07944 */ /* 0x001fea0003c00000 */
[----:B------:R-:W-:-:S07]  /*0850*/  MOV R13, R2 ;  /* 0x00000002000d7202 */ /* 0x000fce0000000f00 */
.L_x_4342:
[----:B------:R-:W-:Y:S05]  /*0860*/  BSYNC.RECONVERGENT B1 ;  /* 0x0000000000017941 */ /* 0x000fea0003800200 */
.L_x_4341:
[----:B------:R-:W-:Y:S01]  /*0870*/  ISETP.GE.U32.AND P1, PT, R16, UR44, PT ;  /* 0x0000002c10007c0c */ /* 0x000fe2000bf26070 */
[----:B------:R-:W-:Y:S01]  /*0880*/  IMAD R15, R7, UR38, RZ ;  /* 0x00000026070f7c24 */ /* 0x000fe2000f8e02ff */
[----:B------:R-:W-:Y:S01]  /*0890*/  @!P0 R2UR UR4, R4 ;  /* 0x00000000040482ca */ /* 0x000fe200000e0000 */
[----:B------:R-:W-:Y:S01]  /*08a0*/  IMAD.MOV.U32 R11, RZ, RZ, RZ ;  /* 0x000000ffff0b7224 */ /* 0x000fe200078e00ff */
[----:B------:R-:W-:Y:S01]  /*08b0*/  ISETP.GE.AND.EX P1, PT, RZ, UR45, PT, P1 ;  /* 0x0000002dff007c0c */ /* 0x000fe2000bf26310 */
[C---:B------:R-:W-:Y:S01]  /*08c0*/  IMAD R15, R8.reuse, UR39, R15 ;  /* 0x00000027080f7c24 */ /* 0x040fe2000f8e020f */
[----:B------:R-:W-:Y:S01]  /*08d0*/  @!P0 R2UR UR5, R5 ;  /* 0x00000000050582ca */ /* 0x000fe200000e0000 */
[----:B------:R-:W-:Y:S01]  /*08e0*/  IMAD.WIDE.U32 R2, R8, UR38, R10 ;  /* 0x0000002608027c25 */ /* 0x000fe2000f8e000a */
[----:B------:R-:W-:-:S03]  /*08f0*/  @!P0 F2FP.BF16.F32.PACK_AB R6, RZ, R6 ;  /* 0x00000006ff06823e */ /* 0x000fc600000010ff */
[----:B------:R-:W-:Y:S01]  /*0900*/  IMAD.IADD R3, R3, 0x1, R15 ;  /* 0x0000000103037824 */ /* 0x000fe200078e020f */
[----:B------:R-:W-:-:S05]  /*0910*/  LEA R12, P2, R2, UR36, 0x1 ;  /* 0x00000024020c7c11 */ /* 0x000fca000f8408ff */
[----:B------:R-:W-:Y:S02]  /*0920*/  @!P1 F2FP.BF16.F32.PACK_AB R0, RZ, R13 ;  /* 0x0000000dff00923e */ /* 0x000fe400000010ff */
[----:B------:R-:W-:Y:S02]  /*0930*/  LEA.HI.X R13, R2, UR37, R3, 0x1, P2 ;  /* 0x00000025020d7c11 */ /* 0x000fe400090f0c03 */
[----:B------:R-:W-:Y:S02]  /*0940*/  @!P1 R2UR UR6, R4 ;  /* 0x00000000040692ca */ /* 0x000fe400000e0000 */
[----:B------:R-:W-:Y:S01]  /*0950*/  @!P1 R2UR UR7, R5 ;  /* 0x00000000050792ca */ /* 0x000fe200000e0000 */
[----:B------:R2:W-:Y:S01]  /*0960*/  @!P0 STG.E.U16 desc[UR4][R12.64], R6 ;  /* 0x000000060c008986 */ /* 0x0005e2000c101504 */
[----:B------:R-:W-:-:S04]  /*0970*/  IADD3 R8, P0, PT, R9, R8, RZ ;  /* 0x0000000809087210 */ /* 0x000fc80007f1e0ff */
[----:B------:R-:W-:Y:S02]  /*0980*/  LEA.HI.X.SX32 R7, R9, R7, 0x1, P0 ;  /* 0x0000000709077211 */ /* 0x000fe400000f0eff */
[----:B------:R-:W-:-:S04]  /*0990*/  ISETP.GE.U32.AND P0, PT, R8, UR46, PT ;  /* 0x0000002e08007c0c */ /* 0x000fc8000bf06070 */
[----:B------:R-:W-:Y:S01]  /*09a0*/  ISETP.GE.AND.EX P0, PT, R7, UR47, PT, P0 ;  /* 0x0000002f07007c0c */ /* 0x000fe2000bf06300 */
[----:B------:R2:W-:-:S12]  /*09b0*/  @!P1 STG.E.U16 desc[UR6][R12.64+0x40], R0 ;  /* 0x000040000c009986 */ /* 0x0005d8000c101506 */
[----:B--2---:R-:W-:Y:S05]  /*09c0*/  @!P0 BRA `(.L_x_4343) ;  /* 0xfffffff8002c8947 */ /* 0x004fea000383ffff */
[----:B------:R-:W-:Y:S05]  /*09d0*/  BSYNC B0 ;  /* 0x0000000000007941 */ /* 0x000fea0003800000 */
.L_x_4337:
[----:B------:R-:W-:Y:S05]  /*09e0*/  EXIT ;  /* 0x000000000000794d */ /* 0x000fea0003800000 */
.L_x_4338:
[----:B------:R-:W-:Y:S01]  /*09f0*/  HFMA2 R12, -RZ, RZ, 0, 9.5367431640625e-07 ;  /* 0x00000010ff0c7431 */ /* 0x000fe200000001ff */
[----:B------:R-:W-:Y:S01]  /*0a00*/  BSSY B1, `(.L_x_4344) ;  /* 0x0000006000017945 */ /* 0x000fe20003800000 */
[----:B------:R-:W-:Y:S02]  /*0a10*/  IMAD.MOV.U32 R11, RZ, RZ, 0x1f ;  /* 0x0000001fff0b7424 */ /* 0x000fe400078e00ff */
[----:B------:R-:W-:-:S07]  /*0a20*/  IMAD.MOV.U32 R15, RZ, RZ, -0x1 ;  /* 0xffffffffff0f7424 */ /* 0x000fce00078e00ff */
[----:B------:R-:W-:Y:S05]  /*0a30*/  WARPSYNC.COLLECTIVE R15, `(.L_x_4345) ;  /* 0x000000000f087348 */ /* 0x000fea0003c00000 */
[----:B------:R0:W1:Y:S02]  /*0a40*/  SHFL.BFLY P6, R14, R13, R12, R11 ;  /* 0x0c00000c0d0e7389 */ /* 0x00006400000c000b */
[----:B01----:R-:W-:Y:S05]  /*0a50*/  ENDCOLLECTIVE ;  /* 0x000000000000791b */ /* 0x003fea0003800000 */
.L_x_4345:
[----:B------:R-:W-:Y:S05]  /*0a60*/  BSYNC B1 ;  /* 0x0000000000017941 */ /* 0x000fea0003800000 */
.L_x_4344:
[----:B------:R-:W-:Y:S01]  /*0a70*/  FMNMX R13, R14, R13, !PT ;  /* 0x0000000d0e0d7209 */ /* 0x000fe20007800000 */
[----:B------:R-:W-:Y:S01]  /*0a80*/  IMAD.MOV.U32 R11, RZ, RZ, 0x1f ;  /* 0x0000001fff0b7424 */ /* 0x000fe200078e00ff */
[----:B------:R-:W-:Y:S01]  /*0a90*/  MOV R12, 0x8 ;  /* 0x00000008000c7802 */ /* 0x000fe20000000f00 */
[----:B------:R-:W-:Y:S01]  /*0aa0*/  IMAD.MOV.U32 R15, RZ, RZ, -0x1 ;  /* 0xffffffffff0f7424 */ /* 0x000fe200078e00ff */
[----:B------:R-:W-:Y:S01]  /*0ab0*/  MOV R17, 0x3bbb989d ;  /* 0x3bbb989d00117802 */ /* 0x000fe20000000f00 */
[----:B------:R-:W-:-:S07]  /*0ac0*/  IMAD.MOV.U32 R19, RZ, RZ, 0x437c0000 ;  /* 0x437c0000ff137424 */ /* 0x000fce00078e00ff */
[----:B------:R-:W-:Y:S05]  /*0ad0*/  WARPSYNC.COLLECTIVE R15, `(.L_x_4346) ;  /* 0x000000000f087348 */ /* 0x000fea0003c00000 */
[----:B------:R0:W1:Y:S02]  /*0ae0*/  SHFL.BFLY P6, R14, R13, R12, R11 ;  /* 0x0c00000c0d0e7389 */ /* 0x00006400000c000b */
[----:B01----:R-:W-:Y:S05]  /*0af0*/  ENDCOLLECTIVE ;  /* 0x000000000000791b */ /* 0x003fea0003800000 */
.L_x_4346:
[----:B------:R-:W-:Y:S01]  /*0b00*/  IMAD.MOV.U32 R12, RZ, RZ, 0x4 ;  /* 0x00000004ff0c7424 */ /* 0x000fe200078e00ff */
[----:B------:R-:W-:-:S04]  /*0b10*/  FMNMX R0, R13, R14, !PT ;  /* 0x0000000e0d007209 */ /* 0x000fc80007800000 */
[----:B------:R-:W-:-:S07]  /*0b20*/  MOV R13, R0 ;  /* 0x00000000000d7202 */ /* 0x000fce0000000f00 */
[----:B------:R-:W-:Y:S05]  /*0b30*/  WARPSYNC.COLLECTIVE R15, `(.L_x_4347) ;  /* 0x000000000f087348 */ /* 0x000fea0003c00000 */
[----:B------:R0:W1:Y:S02]  /*0b40*/  SHFL.BFLY P6, R14, R13, R12, R11 ;  /* 0x0c00000c0d0e7389 */ /* 0x00006400000c000b */
[----:B01----:R-:W-:Y:S05]  /*0b50*/  ENDCOLLECTIVE ;  /* 0x000000000000791b */ /* 0x003fea0003800000 */
.L_x_4347:
[----:B------:R-:W-:Y:S01]  /*0b60*/  HFMA2 R12, -RZ, RZ, 0, 1.1920928955078125e-07 ;  /* 0x00000002ff0c7431 */ /* 0x000fe200000001ff */
[----:B------:R-:W-:-:S05]  /*0b70*/  FMNMX R2, R0, R14, !PT ;  /* 0x0000000e00027209 */ /* 0x000fca0007800000 */
[----:B------:R-:W-:-:S07]  /*0b80*/  IMAD.MOV.U32 R13, RZ, RZ, R2 ;  /* 0x000000ffff0d7224 */ /* 0x000fce00078e0002 */
[----:B------:R-:W-:Y:S05]  /*0b90*/  WARPSYNC.COLLECTIVE R15, `(.L_x_4348) ;  /* 0x000000000f087348 */ /* 0x000fea0003c00000 */
[----:B------:R0:W1:Y:S02]  /*0ba0*/  SHFL.BFLY P6, R14, R13, R12, R11 ;  /* 0x0c00000c0d0e7389 */ /* 0x00006400000c000b */
[----:B01----:R-:W-:Y:S05]  /*0bb0*/  ENDCOLLECTIVE ;  /* 0x000000000000791b */ /* 0x003fea0003800000 */
.L_x_4348:
[----:B------:R-:W-:Y:S01]  /*0bc0*/  IMAD.MOV.U32 R12, RZ, RZ, 0x1 ;  /* 0x00000001ff0c7424 */ /* 0x000fe200078e00ff */
[----:B------:R-:W-:-:S05]  /*0bd0*/  FMNMX R3, R2, R14, !PT ;  /* 0x0000000e02037209 */ /* 0x000fca0007800000 */
[----:B------:R-:W-:-:S07]  /*0be0*/  IMAD.MOV.U32 R13, RZ, RZ, R3 ;  /* 0x000000ffff0d7224 */ /* 0x000fce00078e0003 */
[----:B------:R-:W-:Y:S05]  /*0bf0*/  WARPSYNC.COLLECTIVE R15, `(.L_x_4349) ;  /* 0x000000000f087348 */ /* 0x000fea0003c00000 */
[----:B------:R0:W1:Y:S02]  /*0c00*/  SHFL.BFLY P6, R14, R13, R12, R11 ;  /* 0x0c00000c0d0e7389 */ /* 0x00006400000c000b */
[----:B01----:R-:W-:Y:S05]  /*0c10*/  ENDCOLLECTIVE ;  /* 0x000000000000791b */ /* 0x003fea0003800000 */
.L_x_4349:
[----:B------:R-:W-:Y:S01]  /*0c20*/  IMAD.MOV.U32 R12, RZ, RZ, 0x10 ;  /* 0x00000010ff0c7424 */ /* 0x000fe200078e00ff */
[----:B------:R-:W-:-:S05]  /*0c30*/  FMNMX R3, R3, R14, !PT ;  /* 0x0000000e03037209 */ /* 0x000fca0007800000 */
        /* <DEDUP_REMOVED lines=8> */
[----:B------:R-:W-:Y:S02]  /*0cc0*/  IMAD.SHL.U32 R2, R2, 0x800000, RZ ;  /* 0x0080000002027824 */ /* 0x000fe400078e00ff */
        /* <DEDUP_REMOVED lines=8> */
[----:B------:R-:W-:-:S02]  /*0d50*/  IMAD.MOV.U32 R11, RZ, RZ, 0x1f ;  /* 0x0000001fff0b7424 */ /* 0x000fc400078e00ff */
[----:B-1----:R-:W-:-:S04]  /*0d60*/  FMUL R2, R2, R3 ;  /* 0x0000000302027220 */ /* 0x002fc80000400000 */
[----:B------:R-:W-:-:S04]  /*0d70*/  FADD R13, RZ, R2 ;  /* 0x00000002ff0d7221 */ /* 0x000fc80000000000 */
[----:B------:R-:W-:-:S07]  /*0d80*/  FADD R13, R13, R0 ;  /* 0x000000000d0d7221 */ /* 0x000fce0000000000 */
[----:B------:R-:W-:Y:S05]  /*0d90*/  WARPSYNC.COLLECTIVE R15, `(.L_x_4350) ;  /* 0x000000000f087348 */ /* 0x000fea0003c00000 */
[----:B------:R0:W1:Y:S02]  /*0da0*/  SHFL.BFLY P6, R14, R13, R12, R11 ;  /* 0x0c00000c0d0e7389 */ /* 0x00006400000c000b */
[----:B01----:R-:W-:Y:S05]  /*0db0*/  ENDCOLLECTIVE ;  /* 0x000000000000791b */ /* 0x003fea0003800000 */
.L_x_4350:
[----:B------:R-:W-:Y:S02]  /*0dc0*/  IMAD.MOV.U32 R12, RZ, RZ, 0x8 ;  /* 0x00000008ff0c7424 */ /* 0x000fe400078e00ff */
[----:B------:R-:W-:-:S05]  /*0dd0*/  FADD R3, R13, R14 ;  /* 0x0000000e0d037221 */ /* 0x000fca0000000000 */
[----:B------:R-:W-:-:S07]  /*0de0*/  MOV R13, R3 ;  /* 0x00000003000d7202 */ /* 0x000fce0000000f00 */
[----:B------:R-:W-:Y:S05]  /*0df0*/  WARPSYNC.COLLECTIVE R15, `(.L_x_4351) ;  /* 0x000000000f087348 */ /* 0x000fea0003c00000 */
[----:B------:R0:W1:Y:S02]  /*0e00*/  SHFL.BFLY P6, R14, R13, R12, R11 ;  /* 0x0c00000c0d0e7389 */ /* 0x00006400000c000b */
[----:B01----:R-:W-:Y:S05]  /*0e10*/  ENDCOLLECTIVE ;  /* 0x000000000000791b */ /* 0x003fea0003800000 */
.L_x_4351:
[----:B------:R-:W-:Y:S02]  /*0e20*/  IMAD.MOV.U32 R12, RZ, RZ, 0x4 ;  /* 0x00000004ff0c7424 */ /* 0x000fe400078e00ff */
[----:B------:R-:W-:-:S05]  /*0e30*/  FADD R6, R3, R14 ;  /* 0x0000000e03067221 */ /* 0x000fca0000000000 */
[----:B------:R-:W-:-:S07]  /*0e40*/  MOV R13, R6 ;  /* 0x00000006000d7202 */ /* 0x000fce0000000f00 */
[----:B------:R-:W-:Y:S05]  /*0e50*/  WARPSYNC.COLLECTIVE R15, `(.L_x_4352) ;  /* 0x000000000f087348 */ /* 0x000fea0003c00000 */
[----:B------:R0:W1:Y:S02]  /*0e60*/  SHFL.BFLY P6, R14, R13, R12, R11 ;  /* 0x0c00000c0d0e7389 */ /* 0x00006400000c000b */
[----:B01----:R-:W-:Y:S05]  /*0e70*/  ENDCOLLECTIVE ;  /* 0x000000000000791b */ /* 0x003fea0003800000 */
.L_x_4352:
[----:B------:R-:W-:Y:S02]  /*0e80*/  IMAD.MOV.U32 R12, RZ, RZ, 0x2 ;  /* 0x00000002ff0c7424 */ /* 0x000fe400078e00ff */
[----:B------:R-:W-:-:S05]  /*0e90*/  FADD R17, R6, R14 ;  /* 0x0000000e06117221 */ /* 0x000fca0000000000 */
[----:B------:R-:W-:-:S07]  /*0ea0*/  MOV R13, R17 ;  /* 0x00000011000d7202 */ /* 0x000fce0000000f00 */
[----:B------:R-:W-:Y:S05]  /*0eb0*/  WARPSYNC.COLLECTIVE R15, `(.L_x_4353) ;  /* 0x000000000f087348 */ /* 0x000fea0003c00000 */
[----:B------:R0:W1:Y:S02]  /*0ec0*/  SHFL.BFLY P6, R14, R13, R12, R11 ;  /* 0x0c00000c0d0e7389 */ /* 0x00006400000c000b */
[----:B01----:R-:W-:Y:S05]  /*0ed0*/  ENDCOLLECTIVE ;  /* 0x000000000000791b */ /* 0x003fea0003800000 */
.L_x_4353:
[----:B------:R-:W-:Y:S02]  /*0ee0*/  IMAD.MOV.U32 R12, RZ, RZ, 0x1 ;  /* 0x00000001ff0c7424 */ /* 0x000fe400078e00ff */
[----:B------:R-:W-:-:S05]  /*0ef0*/  FADD R18, R17, R14 ;  /* 0x0000000e11127221 */ /* 0x000fca0000000000 */
[----:B------:R-:W-:-:S07]  /*0f00*/  MOV R13, R18 ;  /* 0x00000012000d7202 */ /* 0x000fce0000000f00 */
[----:B------:R-:W-:Y:S05]  /*0f10*/  WARPSYNC.COLLECTIVE R15, `(.L_x_4354) ;  /* 0x000000000f087348 */ /* 0x000fea0003c00000 */
[----:B------:R0:W1:Y:S02]  /*0f20*/  SHFL.BFLY P6, R14, R13, R12, R11 ;  /* 0x0c00000c0d0e7389 */ /* 0x00006400000c000b */
[----:B01----:R-:W-:Y:S05]  /*0f30*/  ENDCOLLECTIVE ;  /* 0x000000000000791b */ /* 0x003fea0003800000 */
.L_x_4354:
[----:B------:R-:W-:Y:S05]  /*0f40*/  BRA `(.L_x_4355) ;  /* 0xfffffff400d87947 */ /* 0x000fea000383ffff */
        .weak           $__internal_70_$__cuda_sm3x_div_rn_noftz_f32_slowpath
        .type           $__internal_70_$__cuda_sm3x_div_rn_noftz_f32_slowpath,@function
        .size           $__internal_70_$__cuda_sm3x_div_rn_noftz_f32_slowpath,(.L_x_25522 - $__internal_70_$__cuda_sm3x_div_rn_noftz_f32_slowpath)
$__internal_70_$__cuda_sm3x_div_rn_noftz_f32_slowpath:
        /* <DEDUP_REMOVED lines=35> */
.L_x_4357:
[----:B------:R-:W-:Y:S01]  /*1180*/  LEA R14, R13, 0xc0800000, 0x17 ;  /* 0xc08000000d0e7811 */ /* 0x000fe200078eb8ff */
[----:B------:R-:W-:Y:S04]  /*1190*/  BSSY.RECONVERGENT B3, `(.L_x_4362) ;  /* 0x0000036000037945 */ /* 0x000fe80003800200 */
[----:B------:R-:W-:Y:S01]  /*11a0*/  IMAD.IADD R17, R15, 0x1, -R14 ;  /* 0x000000010f117824 */ /* 0x000fe200078e0a0e */
[----:B------:R-:W-:-:S03]  /*11b0*/  IADD3 R14, PT, PT, R18, -0x7f, RZ ;  /* 0xffffff81120e7810 */ /* 0x000fc60007ffe0ff */
[----:B------:R-:W0:Y:S01]  /*11c0*/  MUFU.RCP R15, R17 ;  /* 0x00000011000f7308 */ /* 0x000e220000001000 */
[----:B------:R-:W-:Y:S01]  /*11d0*/  FADD.FTZ R19, -R17, -RZ ;  /* 0x800000ff11137221 */ /* 0x000fe20000010100 */
        /* <DEDUP_REMOVED lines=25> */
[-CC-:B------:R-:W-:Y:S01]  /*1370*/  FFMA.RM R14, R15, R19.reuse, R20.reuse ;  /* 0x000000130f0e7223 */ /* 0x180fe20000004014 */
[----:B------:R-:W-:Y:S02]  /*1380*/  ISETP.NE.AND P3, PT, R17, RZ, PT ;  /* 0x000000ff1100720c */ /* 0x000fe40003f65270 */
[----:B------:R-:W-:Y:S01]  /*1390*/  LOP3.LUT R13, R11, 0x7fffff, RZ, 0xc0, !PT ;  /* 0x007fffff0b0d7812 */ /* 0x000fe200078ec0ff */
[----:B------:R-:W-:Y:S01]  /*13a0*/  FFMA.RP R11, R15, R19, R20 ;  /* 0x000000130f0b7223 */ /* 0x000fe20000008014 */
[----:B------:R-:W-:Y:S01]  /*13b0*/  IMAD.MOV R15, RZ, RZ, -R17 ;  /* 0x000000ffff0f7224 */ /* 0x000fe200078e0a11 */
[----:B------:R-:W-:Y:S02]  /*13c0*/  ISETP.NE.AND P2, PT, R17, RZ, PT ;  /* 0x000000ff1100720c */ /* 0x000fe40003f45270 */
        /* <DEDUP_REMOVED lines=14> */
.L_x_4364:
[----:B------:R-:W-:-:S04]  /*14b0*/  LOP3.LUT R2, R2, 0x80000000, RZ, 0xc0, !PT ;  /* 0x8000000002027812 */ /* 0x000fc800078ec0ff */
[----:B------:R-:W-:Y:S01]  /*14c0*/  LOP3.LUT R2, R2, 0x7f800000, RZ, 0xfc, !PT ;  /* 0x7f80000002027812 */ /* 0x000fe200078efcff */
[----:B------:R-:W-:Y:S06]  /*14d0*/  BRA `(.L_x_4365) ;  /* 0x0000000000047947 */ /* 0x000fec0003800000 */
.L_x_4363:
[----:B------:R-:W-:-:S07]  /*14e0*/  IMAD R2, R14, 0x800000, R2 ;  /* 0x008000000e027824 */ /* 0x000fce00078e0202 */
.L_x_4365:
[----:B------:R-:W-:Y:S05]  /*14f0*/  BSYNC.RECONVERGENT B3 ;  /* 0x0000000000037941 */ /* 0x000fea0003800200 */
.L_x_4362:
[----:B------:R-:W-:Y:S05]  /*1500*/  BRA `(.L_x_4366) ;  /* 0x0000000000207947 */ /* 0x000fea0003800000 */
.L_x_4361:
[----:B------:R-:W-:-:S04]  /*1510*/  LOP3.LUT R2, R15, 0x80000000, R2, 0x48, !PT ;  /* 0x800000000f027812 */ /* 0x000fc800078e4802 */
[----:B------:R-:W-:Y:S01]  /*1520*/  LOP3.LUT R2, R2, 0x7f800000, RZ, 0xfc, !PT ;  /* 0x7f80000002027812 */ /* 0x000fe200078efcff */
[----:B------:R-:W-:Y:S06]  /*1530*/  BRA `(.L_x_4366) ;  /* 0x0000000000147947 */ /* 0x000fec0003800000 */
.L_x_4360:
[----:B------:R-:W-:Y:S01]  /*1540*/  LOP3.LUT R2, R15, 0x80000000, R2, 0x48, !PT ;  /* 0x800000000f027812 */ /* 0x000fe200078e4802 */
[----:B------:R-:W-:Y:S06]  /*1550*/  BRA `(.L_x_4366) ;  /* 0x00000000000c7947 */ /* 0x000fec0003800000 */
.L_x_4359:
[----:B------:R-:W0:Y:S01]  /*1560*/  MUFU.RSQ R2, -QNAN ;  /* 0xffc0000000027908 */ /* 0x000e220000001400 */
[----:B------:R-:W-:Y:S05]  /*1570*/  BRA `(.L_x_4366) ;  /* 0x0000000000047947 */ /* 0x000fea0003800000 */
.L_x_4358:
[----:B------:R-:W-:-:S07]  /*1580*/  FADD.FTZ R2, R2, R3 ;  /* 0x0000000302027221 */ /* 0x000fce0000010000 */
.L_x_4366:
[----:B------:R-:W-:Y:S05]  /*1590*/  BSYNC.RECONVERGENT B2 ;  /* 0x0000000000027941 */ /* 0x000fea0003800200 */
.L_x_4356:
[----:B------:R-:W-:-:S04]  /*15a0*/  HFMA2 R13, -RZ, RZ, 0, 0 ;  /* 0x00000000ff0d7431 */ /* 0x000fc800000001ff */
[----:B0-----:R-:W-:Y:S05]  /*15b0*/  RET.REL.NODEC R12 `(_Z15SoftmaxWarpImplI10DirectLoadI13__nv_bfloat16fE11DirectStoreIfS1_EfLi1ELi2ELi32ELi1ELb1EL9Algorithm0EEvT_T0_ll) ;  /* 0xffffffe80c907950 */ /* 0x001fea0003c3ffff */
.L_x_4367:
        /* <DEDUP_REMOVED lines=12> */
.L_x_25522:


//--------------------- .text._Z15SoftmaxWarpImplI10DirectLoadI13__nv_bfloat16fE11DirectStoreIfS1_EfLi1ELi2ELi32ELi1ELb0EL9Algorithm0EEvT_T0_ll --------------------------
	.section	.text._Z15SoftmaxWarpImplI10DirectLoadI13__nv_bfloat16fE11DirectStoreIfS1_EfLi1ELi2ELi32ELi1ELb0EL9Algorithm0EEvT_T0_ll,"ax",@progbits
	.align	128
        .global         _Z15SoftmaxWarpImplI10DirectLoadI13__nv_bfloat16fE11DirectStoreIfS1_EfLi1ELi2ELi32ELi1ELb0EL9Algorithm0EEvT_T0_ll
        .type           _Z15SoftmaxWarpImplI10DirectLoadI13__nv_bfloat16fE11DirectStoreIfS1_EfLi1ELi2ELi32ELi1ELb0EL9Algorithm0EEvT_T0_ll,@function
        .size           _Z15SoftmaxWarpImplI10DirectLoadI13__nv_bfloat16fE11DirectStoreIfS1_EfLi1ELi2ELi32ELi1ELb0EL9Algorithm0EEvT_T0_ll,(.L_x_25523 - _Z15SoftmaxWarpImplI10DirectLoadI13__nv_bfloat16fE11DirectStoreIfS1_EfLi1ELi2ELi32ELi1ELb0EL9Algorithm0EEvT_T0_ll)
        .other          _Z15SoftmaxWarpImplI10DirectLoadI13__nv_bfloat16fE11DirectStoreIfS1_EfLi1ELi2ELi32ELi1ELb0EL9Algorithm0EEvT_T0_ll,@"STO_CUDA_ENTRY STV_DEFAULT"
_Z15SoftmaxWarpImplI10DirectLoadI13__nv_bfloat16fE11DirectStoreIfS1_EfLi1ELi2ELi32ELi1ELb0EL9Algorithm0EEvT_T0_ll:
.text._Z15SoftmaxWarpImplI10DirectLoadI13__nv_bfloat16fE11DirectStoreIfS1_EfLi1ELi2ELi32ELi1ELb0EL9Algorithm0EEvT_T0_ll:
        /* <DEDUP_REMOVED lines=24> */
.L_x_4368:
        /* <DEDUP_REMOVED lines=13> */
.L_x_4374:
[----:B------:R-:W-:Y:S01]  /*0250*/  IMAD R3, R7, UR38, RZ ;  /* 0x0000002607037c24 */ /* 0x000fe2000f8e02ff */
[----:B--2---:R-:W-:Y:S01]  /*0260*/  R2UR UR6, R4 ;  /* 0x00000000040672ca */ /* 0x004fe200000e0000 */
[----:B------:R-:W-:Y:S01]  /*0270*/  IMAD.MOV.U32 R11, RZ, RZ, RZ ;  /* 0x000000ffff0b7224 */ /* 0x000fe200078e00ff */
[C---:B------:R-:W-:Y:S01]  /*0280*/  R2UR UR7, R5.reuse ;  /* 0x00000000050772ca */ /* 0x040fe200000e0000 */
[----:B------:R-:W-:Y:S01]  /*0290*/  IMAD R3, R8, UR39, R3 ;  /* 0x0000002708037c24 */ /* 0x000fe2000f8e0203 */
[----:B------:R-:W-:Y:S01]  /*02a0*/  R2UR UR4, R4 ;  /* 0x00000000040472ca */ /* 0x000fe200000e0000 */
[----:B-1----:R-:W-:Y:S01]  /*02b0*/  IMAD.WIDE.U32 R12, R8, UR38, R10 ;  /* 0x00000026080c7c25 */ /* 0x002fe2000f8e000a */
[----:B------:R-:W-:-:S03]  /*02c0*/  R2UR UR5, R5 ;  /* 0x00000000050572ca */ /* 0x000fc600000e0000 */
[----:B------:R-:W-:Y:S01]  /*02d0*/  IMAD.IADD R3, R13, 0x1, R3 ;  /* 0x000000010d037824 */ /* 0x000fe200078e0203 */
[----:B------:R-:W-:-:S04]  /*02e0*/  LEA R2, P0, R12, UR36, 0x1 ;  /* 0x000000240c027c11 */ /* 0x000fc8000f8008ff */
[----:B------:R-:W-:-:S05]  /*02f0*/  LEA.HI.X R3, R12, UR37, R3, 0x1, P0 ;  /* 0x000000250c037c11 */ /* 0x000fca00080f0c03 */
[----:B------:R-:W2:Y:S04]  /*0300*/  LDG.E.U16 R6, desc[UR6][R2.64+0x40] ;  /* 0x0000400602067981 */ /* 0x000ea8000c1e1500 */
[----:B------:R-:W3:Y:S01]  /*0310*/  LDG.E.U16 R0, desc[UR4][R2.64] ;  /* 0x0000000402007981 */ /* 0x000ee2000c1e1500 */
[----:B------:R-:W-:Y:S01]  /*0320*/  UMOV UR4, 0xffffffff ;  /* 0xffffffff00047882 */ /* 0x000fe20000000000 */
[----:B--2---:R-:W-:Y:S01]  /*0330*/  IMAD.U32 R6, R6, 0x10000, RZ ;  /* 0x0001000006067824 */ /* 0x004fe200078e00ff */
[----:B---3--:R-:W-:-:S04]  /*0340*/  SHF.L.U32 R16, R0, 0x10, RZ ;  /* 0x0000001000107819 */ /* 0x008fc800000006ff */
[----:B------:R-:W-:Y:S01]  /*0350*/  FMNMX3 R13, R16, -INF , R6, !PT ;  /* 0xff800000100d7876 */ /* 0x000fe20007800006 */
        /* <DEDUP_REMOVED lines=14> */
[----:B------:R-:W-:-:S03]  /*0440*/  FADD R6, R6, -R11 ;  /* 0x8000000b06067221 */ /* 0x000fc60000000000 */
        /* <DEDUP_REMOVED lines=8> */
[----:B------:R-:W-:Y:S01]  /*04d0*/  FFMA R3, R6, 1.4426950216293334961, -R3 ;  /* 0x3fb8aa3b06037823 */ /* 0x000fe20000000803 */
[----:B------:R-:W-:Y:S02]  /*04e0*/  IMAD.SHL.U32 R0, R0, 0x800000, RZ ;  /* 0x0080000000007824 */ /* 0x000fe400078e00ff */
[----:B------:R-:W-:Y:S01]  /*04f0*/  FFMA R11, R16, 1.925963033500011079e-08, R11 ;  /* 0x32a57060100b7823 */ /* 0x000fe2000000000b */
[----:B------:R-:W-:-:S05]  /*0500*/  FFMA R15, R6, 1.925963033500011079e-08, R3 ;  /* 0x32a57060060f7823 */ /* 0x000fca0000000003 */
[----:B------:R-:W1:Y:S08]  /*0510*/  MUFU.EX2 R11, R11 ;  /* 0x0000000b000b7308 */ /* 0x000e700000000800 */
[----:B------:R-:W2:Y:S01]  /*0520*/  MUFU.EX2 R15, R15 ;  /* 0x0000000f000f7308 */ /* 0x000ea20000000800 */
[----:B-1----:R-:W-:-:S04]  /*0530*/  FMUL R2, R2, R11 ;  /* 0x0000000b02027220 */ /* 0x002fc80000400000 */
[----:B------:R-:W-:Y:S01]  /*0540*/  FADD R13, RZ, R2 ;  /* 0x00000002ff0d7221 */ /* 0x000fe20000000000 */
        /* <DEDUP_REMOVED lines=11> */
.L_x_4386:
        /* <DEDUP_REMOVED lines=11> */
[----:B01----:R-:W-:Y:S05]  /*06b0*/  CALL.REL.NOINC `($__internal_71_$__cuda_sm3x_div_rn_noftz_f32_slowpath) ;  /* 0x0000000400ec7944 */ /* 0x003fea0003c00000 */
[----:B------:R-:W-:-:S07]  /*06c0*/  MOV R6, R2 ;  /* 0x0000000200067202 */ /* 0x000fce0000000f00 */
.L_x_4371:
[----:B------:R-:W-:Y:S05]  /*06d0*/  BSYNC.RECONVERGENT B0 ;  /* 0x0000000000007941 */ /* 0x000fea0003800200 */
.L_x_4370:
        /* <DEDUP_REMOVED lines=11> */
[----:B01----:R-:W-:Y:S05]  /*0790*/  CALL.REL.NOINC `($__internal_71_$__cuda_sm3x_div_rn_noftz_f32_slowpath) ;  /* 0x0000000400b47944 */ /* 0x003fea0003c00000 */
[----:B------:R-:W-:-:S07]  /*07a0*/  IMAD.MOV.U32 R15, RZ, RZ, R2 ;  /* 0x000000ffff0f7224 */ /* 0x000fce00078e0002 */
.L_x_4373:
[----:B------:R-:W-:Y:S05]  /*07b0*/  BSYNC.RECONVERGENT B0 ;  /* 0x0000000000007941 */ /* 0x000fea0003800200 */
.L_x_4372:
        /* <DEDUP_REMOVED lines=8> */
[----:B------:R-:W-:-:S03]  /*0840*/  F2FP.BF16.F32.PACK_AB R6, R15, R6 ;  /* 0x000000060f06723e */ /* 0x000fc600000010ff */
[----:B------:R-:W-:Y:S01]  /*0850*/  IMAD.IADD R3, R13, 0x1, R3 ;  /* 0x000000010d037824 */ /* 0x000fe200078e0203 */
[----:B------:R-:W-:Y:S02]  /*0860*/  LEA R2, P0, R12, UR40, 0x1 ;  /* 0x000000280c027c11 */ /* 0x000fe4000f8008ff */
[----:B------:R-:W-:Y:S02]  /*0870*/  PRMT R0, R6, 0x7632, R0 ;  /* 0x0000763206007816 */ /* 0x000fe40000000000 */
[----:B------:R-:W-:Y:S02]  /*0880*/  LEA.HI.X R3, R12, UR41, R3, 0x1, P0 ;  /* 0x000000290c037c11 */ /* 0x000fe400080f0c03 */
[----:B------:R-:W-:-:S03]  /*0890*/  IADD3 R8, P0, PT, R9, R8, RZ ;  /* 0x0000000809087210 */ /* 0x000fc60007f1e0ff */
[----:B------:R3:W-:Y:S01]  /*08a0*/  STG.E.U16 desc[UR4][R2.64], R6 ;  /* 0x0000000602007986 */ /* 0x0007e2000c101504 */
[----:B------:R-:W-:Y:S02]  /*08b0*/  LEA.HI.X.SX32 R7, R9, R7, 0x1, P0 ;  /* 0x0000000709077211 */ /* 0x000fe400000f0eff */
[----:B------:R-:W-:Y:S01]  /*08c0*/  ISETP.GE.U32.AND P0, PT, R8, UR44, PT ;  /* 0x0000002c08007c0c */ /* 0x000fe2000bf06070 */
[----:B------:R3:W-:Y:S03]  /*08d0*/  STG.E.U16 desc[UR6][R2.64+0x40], R0 ;  /* 0x0000400002007986 */ /* 0x0007e6000c101506 */
[----:B------:R-:W-:-:S13]  /*08e0*/  ISETP.GE.AND.EX P0, PT, R7, UR45, PT, P0 ;  /* 0x0000002d07007c0c */ /* 0x000fda000bf06300 */
[----:B---3--:R-:W-:Y:S05]  /*08f0*/  @!P0 BRA `(.L_x_4374) ;  /* 0xfffffff800548947 */ /* 0x008fea000383ffff */
[----:B------:R-:W-:Y:S05]  /*0900*/  EXIT ;  /* 0x000000000000794d */ /* 0x000fea0003800000 */
.L_x_4369:
[----:B------:R-:W-:Y:S01]  /*0910*/  BSSY B0, `(.L_x_4375) ;  /* 0x0000007000007945 */ /* 0x000fe20003800000 */
[----:B------:R-:W-:Y:S01]  /*0920*/  MOV R12, 0x10 ;  /* 0x00000010000c7802 */ /* 0x000fe20000000f00 */
[----:B------:R-:W-:Y:S01]  /*0930*/  IMAD.MOV.U32 R11, RZ, RZ, 0x1f ;  /* 0x0000001fff0b7424 */ /* 0x000fe200078e00ff */
[----:B------:R-:W-:-:S07]  /*0940*/  MOV R15, 0xffffffff ;  /* 0xffffffff000f7802 */ /* 0x000fce0000000f00 */
[----:B0-----:R-:W-:Y:S05]  /*0950*/  WARPSYNC.COLLECTIVE R15, `(.L_x_4376) ;  /* 0x000000000f087348 */ /* 0x001fea0003c00000 */
[----:B------:R1:W2:Y:S02]  /*0960*/  SHFL.BFLY P6, R14, R13, R12, R11 ;  /* 0x0c00000c0d0e7389 */ /* 0x0002a400000c000b */
[----:B012---:R-:W-:Y:S05]  /*0970*/  ENDCOLLECTIVE ;  /* 0x000000000000791b */ /* 0x007fea0003800000 */
.L_x_4376:
[----:B------:R-:W-:Y:S05]  /*0980*/  BSYNC B0 ;  /* 0x0000000000007941 */ /* 0x000fea0003800000 */
.L_x_4375:
[----:B------:R-:W-:Y:S01]  /*0990*/  HFMA2 R11, -RZ, RZ, 0, 1.847743988037109375e-06 ;  /* 0x0000001fff0b7431 */ /* 0x000fe200000001ff */
[----:B------:R-:W-:Y:S01]  /*09a0*/  FMNMX R13, R13, R14, !PT ;  /* 0x0000000e0d0d7209 */ /* 0x000fe20007800000 */
[----:B------:R-:W-:Y:S02]  /*09b0*/  IMAD.MOV.U32 R12, RZ, RZ, 0x8 ;  /* 0x00000008ff0c7424 */ /* 0x000fe400078e00ff */
[----:B------:R-:W-:Y:S02]  /*09c0*/  HFMA2 R17, -RZ, RZ, 0.96630859375, -0.0022525787353515625 ;  /* 0x3bbb989dff117431 */ /* 0x000fe400000001ff */
[----:B------:R-:W-:Y:S02]  /*09d0*/  IMAD.MOV.U32 R15, RZ, RZ, -0x1 ;  /* 0xffffffffff0f7424 */ /* 0x000fe400078e00ff */
[----:B------:R-:W-:-:S07]  /*09e0*/  IMAD.MOV.U32 R19, RZ, RZ, 0x437c0000 ;  /* 0x437c0000ff137424 */ /* 0x000fce00078e00ff */
[----:B------:R-:W-:Y:S05]  /*09f0*/  WARPSYNC.COLLECTIVE R15, `(.L_x_4377) ;  /* 0x000000000f087348 */ /* 0x000fea0003c00000 */
[----:B------:R0:W1:Y:S02]  /*0a00*/  SHFL.BFLY P6, R14, R13, R12, R11 ;  /* 0x0c00000c0d0e7389 */ /* 0x00006400000c000b */
[----:B01----:R-:W-:Y:S05]  /*0a10*/  ENDCOLLECTIVE ;  /* 0x000000000000791b */ /* 0x003fea0003800000 */
.L_x_4377:
[----:B------:R-:W-:Y:S01]  /*0a20*/  IMAD.MOV.U32 R12, RZ, RZ, 0x4 ;  /* 0x00000004ff0c7424 */ /* 0x000fe200078e00ff */
[----:B------:R-:W-:-:S04]  /*0a30*/  FMNMX R0, R13, R14, !PT ;  /* 0x0000000e0d007209 */ /* 0x000fc80007800000 */
[----:B------:R-:W-:-:S07]  /*0a40*/  MOV R13, R0 ;  /* 0x00000000000d7202 */ /* 0x000fce0000000f00 */
[----:B------:R-:W-:Y:S05]  /*0a50*/  WARPSYNC.COLLECTIVE R15, `(.L_x_4378) ;  /* 0x000000000f087348 */ /* 0x000fea0003c00000 */
[----:B------:R0:W1:Y:S02]  /*0a60*/  SHFL.BFLY P6, R14, R13, R12, R11 ;  /* 0x0c00000c0d0e7389 */ /* 0x00006400000c000b */
[----:B01----:R-:W-:Y:S05]  /*0a70*/  ENDCOLLECTIVE ;  /* 0x000000000000791b */ /* 0x003fea0003800000 */
.L_x_4378:
[----:B------:R-:W-:Y:S01]  /*0a80*/  IMAD.MOV.U32 R12, RZ, RZ, 0x2 ;  /* 0x00000002ff0c7424 */ /* 0x000fe200078e00ff */
[----:B------:R-:W-:-:S04]  /*0a90*/  FMNMX R2, R0, R14, !PT ;  /* 0x0000000e00027209 */ /* 0x000fc80007800000 */
[----:B------:R-:W-:-:S07]  /*0aa0*/  MOV R13, R2 ;  /* 0x00000002000d7202 */ /* 0x000fce0000000f00 */
[----:B------:R-:W-:Y:S05]  /*0ab0*/  WARPSYNC.COLLECTIVE R15, `(.L_x_4379) ;  /* 0x000000000f087348 */ /* 0x000fea0003c00000 */
[----:B------:R0:W1:Y:S02]  /*0ac0*/  SHFL.BFLY P6, R14, R13, R12, R11 ;  /* 0x0c00000c0d0e7389 */ /* 0x00006400000c000b */
[----:B01----:R-:W-:Y:S05]  /*0ad0*/  ENDCOLLECTIVE ;  /* 0x000000000000791b */ /* 0x003fea0003800000 */
.L_x_4379:
[----:B------:R-:W-:Y:S01]  /*0ae0*/  IMAD.MOV.U32 R12, RZ, RZ, 0x1 ;  /* 0x00000001ff0c7424 */ /* 0x000fe200078e00ff */
[----:B------:R-:W-:-:S04]  /*0af0*/  FMNMX R3, R2, R14, !PT ;  /* 0x0000000e02037209 */ /* 0x000fc80007800000 */
[----:B------:R-:W-:-:S07]  /*0b00*/  MOV R13, R3 ;  /* 0x00000003000d7202 */ /* 0x000fce0000000f00 */
[----:B------:R-:W-:Y:S05]  /*0b10*/  WARPSYNC.COLLECTIVE R15, `(.L_x_4380) ;  /* 0x000000000f087348 */ /* 0x000fea0003c00000 */
[----:B------:R0:W1:Y:S02]  /*0b20*/  SHFL.BFLY P6, R14, R13, R12, R11 ;  /* 0x0c00000c0d0e7389 */ /* 0x00006400000c000b */
[----:B01----:R-:W-:Y:S05]  /*0b30*/  ENDCOLLECTIVE ;  /* 0x000000000000791b */ /* 0x003fea0003800000 */
.L_x_4380:
[----:B------:R-:W-:Y:S02]  /*0b40*/  MOV R12, 0x10 ;  /* 0x00000010000c7802 */ /* 0x000fe40000000f00 */
[----:B------:R-:W-:-:S05]  /*0b50*/  FMNMX R3, R3, R14, !PT ;  /* 0x0000000e03037209 */ /* 0x000fca0007800000 */
        /* <DEDUP_REMOVED lines=13> */
[----:B------:R-:W-:-:S03]  /*0c30*/  IMAD.SHL.U32 R0, R14, 0x800000, RZ ;  /* 0x008000000e007824 */ /* 0x000fc600078e00ff */
        /* <DEDUP_REMOVED lines=10> */
.L_x_4381:
[----:B------:R-:W-:Y:S02]  /*0ce0*/  IMAD.MOV.U32 R12, RZ, RZ, 0x8 ;  /* 0x00000008ff0c7424 */ /* 0x000fe400078e00ff */
[----:B------:R-:W-:-:S05]  /*0cf0*/  FADD R3, R13, R14 ;  /* 0x0000000e0d037221 */ /* 0x000fca0000000000 */
[----:B------:R-:W-:-:S07]  /*0d00*/  MOV R13, R3 ;  /* 0x00000003000d7202 */ /* 0x000fce0000000f00 */
[----:B------:R-:W-:Y:S05]  /*0d10*/  WARPSYNC.COLLECTIVE R15, `(.L_x_4382) ;  /* 0x000000000f087348 */ /* 0x000fea0003c00000 */
[----:B------:R0:W1:Y:S02]  /*0d20*/  SHFL.BFLY P6, R14, R13, R12, R11 ;  /* 0x0c00000c0d0e7389 */ /* 0x00006400000c000b */
[----:B01----:R-:W-:Y:S05]  /*0d30*/  ENDCOLLECTIVE ;  /* 0x000000000000791b */ /* 0x003fea0003800000 */
.L_x_4382:
[----:B------:R-:W-:Y:S02]  /*0d40*/  IMAD.MOV.U32 R12, RZ, RZ, 0x4 ;  /* 0x00000004ff0c7424 */ /* 0x000fe400078e00ff */
[----:B------:R-:W-:-:S05]  /*0d50*/  FADD R6, R3, R14 ;  /* 0x0000000e03067221 */ /* 0x000fca0000000000 */
[----:B------:R-:W-:-:S07]  /*0d60*/  MOV R13, R6 ;  /* 0x00000006000d7202 */ /* 0x000fce0000000f00 */
[----:B------:R-:W-:Y:S05]  /*0d70*/  WARPSYNC.COLLECTIVE R15, `(.L_x_4383) ;  /* 0x000000000f087348 */ /* 0x000fea0003c00000 */
[----:B------:R0:W1:Y:S02]  /*0d80*/  SHFL.BFLY P6, R14, R13, R12, R11 ;  /* 0x0c00000c0d0e7389 */ /* 0x00006400000c000b */
[----:B01----:R-:W-:Y:S05]  /*0d90*/  ENDCOLLECTIVE ;  /* 0x000000000000791b */ /* 0x003fea0003800000 */
.L_x_4383:
[----:B------:R-:W-:Y:S02]  /*0da0*/  IMAD.MOV.U32 R12, RZ, RZ, 0x2 ;  /* 0x00000002ff0c7424 */ /* 0x000fe400078e00ff */
[----:B------:R-:W-:-:S05]  /*0db0*/  FADD R16, R6, R14 ;  /* 0x0000000e06107221 */ /* 0x000fca0000000000 */
[----:B------:R-:W-:-:S07]  /*0dc0*/  MOV R13, R16 ;  /* 0x00000010000d7202 */ /* 0x000fce0000000f00 */
[----:B------:R-:W-:Y:S05]  /*0dd0*/  WARPSYNC.COLLECTIVE R15, `(.L_x_4384) ;  /* 0x000000000f087348 */ /* 0x000fea0003c00000 */
[----:B------:R0:W1:Y:S02]  /*0de0*/  SHFL.BFLY P6, R14, R13, R12, R11 ;  /* 0x0c00000c0d0e7389 */ /* 0x00006400000c000b */
[----:B01----:R-:W-:Y:S05]  /*0df0*/  ENDCOLLECTIVE ;  /* 0x000000000000791b */ /* 0x003fea0003800000 */
.L_x_4384:
[----:B------:R-:W-:Y:S02]  /*0e00*/  IMAD.MOV.U32 R12, RZ, RZ, 0x1 ;  /* 0x00000001ff0c7424 */ /* 0x000fe400078e00ff */
[----:B------:R-:W-:-:S05]  /*0e10*/  FADD R17, R16, R14 ;  /* 0x0000000e10117221 */ /* 0x000fca0000000000 */
[----:B------:R-:W-:-:S07]  /*0e20*/  MOV R13, R17 ;  /* 0x00000011000d7202 */ /* 0x000fce0000000f00 */
[----:B------:R-:W-:Y:S05]  /*0e30*/  WARPSYNC.COLLECTIVE R15, `(.L_x_4385) ;  /* 0x000000000f087348 */ /* 0x000fea0003c00000 */
[----:B------:R0:W1:Y:S02]  /*0e40*/  SHFL.BFLY P6, R14, R13, R12, R11 ;  /* 0x0c00000c0d0e7389 */ /* 0x00006400000c000b */
[----:B01----:R-:W-:Y:S05]  /*0e50*/  ENDCOLLECTIVE ;  /* 0x000000000000791b */ /* 0x003fea0003800000 */
.L_x_4385:
[----:B------:R-:W-:Y:S05]  /*0e60*/  BRA `(.L_x_4386) ;  /* 0xfffffff400e47947 */ /* 0x000fea000383ffff */
        .weak           $__internal_71_$__cuda_sm3x_div_rn_noftz_f32_slowpath
        .type           $__internal_71_$__cuda_sm3x_div_rn_noftz_f32_slowpath,@function
        .size           $__internal_71_$__cuda_sm3x_div_rn_noftz_f32_slowpath,(.L_x_25523 - $__internal_71_$__cuda_sm3x_div_rn_noftz_f32_slowpath)
$__internal_71_$__cuda_sm3x_div_rn_noftz_f32_slowpath:
        /* <DEDUP_REMOVED lines=35> */
.L_x_4388:
        /* <DEDUP_REMOVED lines=51> */
.L_x_4395:
[----:B------:R-:W-:-:S04]  /*13d0*/  LOP3.LUT R2, R2, 0x80000000, RZ, 0xc0, !PT ;  /* 0x8000000002027812 */ /* 0x000fc800078ec0ff */
[----:B------:R-:W-:Y:S01]  /*13e0*/  LOP3.LUT R2, R2, 0x7f800000, RZ, 0xfc, !PT ;  /* 0x7f80000002027812 */ /* 0x000fe200078efcff */
[----:B------:R-:W-:Y:S06]  /*13f0*/  BRA `(.L_x_4396) ;  /* 0x0000000000047947 */ /* 0x000fec0003800000 */
.L_x_4394:
[----:B------:R-:W-:-:S07]  /*1400*/  IMAD R2, R14, 0x800000, R2 ;  /* 0x008000000e027824 */ /* 0x000fce00078e0202 */
.L_x_4396:
[----:B------:R-:W-:Y:S05]  /*1410*/  BSYNC.RECONVERGENT B2 ;  /* 0x0000000000027941 */ /* 0x000fea0003800200 */
.L_x_4393:
[----:B------:R-:W-:Y:S05]  /*1420*/  BRA `(.L_x_4397) ;  /* 0x0000000000207947 */ /* 0x000fea0003800000 */
.L_x_4392:
[----:B------:R-:W-:-:S04]  /*1430*/  LOP3.LUT R2, R15, 0x80000000, R2, 0x48, !PT ;  /* 0x800000000f027812 */ /* 0x000fc800078e4802 */
[----:B------:R-:W-:Y:S01]  /*1440*/  LOP3.LUT R2, R2, 0x7f800000, RZ, 0xfc, !PT ;  /* 0x7f80000002027812 */ /* 0x000fe200078efcff */
[----:B------:R-:W-:Y:S06]  /*1450*/  BRA `(.L_x_4397) ;  /* 0x0000000000147947 */ /* 0x000fec0003800000 */
.L_x_4391:
[----:B------:R-:W-:Y:S01]  /*1460*/  LOP3.LUT R2, R15, 0x80000000, R2, 0x48, !PT ;  /* 0x800000000f027812 */ /* 0x000fe200078e4802 */
[----:B------:R-:W-:Y:S06]  /*1470*/  BRA `(.L_x_4397) ;  /* 0x00000000000c7947 */ /* 0x000fec0003800000 */
.L_x_4390:
[----:B------:R-:W0:Y:S01]  /*1480*/  MUFU.RSQ R2, -QNAN ;  /* 0xffc0000000027908 */ /* 0x000e220000001400 */
[----:B------:R-:W-:Y:S05]  /*1490*/  BRA `(.L_x_4397) ;  /* 0x0000000000047947 */ /* 0x000fea0003800000 */
.L_x_4389:
[----:B------:R-:W-:-:S07]  /*14a0*/  FADD.FTZ R2, R2, R3 ;  /* 0x0000000302027221 */ /* 0x000fce0000010000 */
.L_x_4397:
[----:B------:R-:W-:Y:S05]  /*14b0*/  BSYNC.RECONVERGENT B1 ;  /* 0x0000000000017941 */ /* 0x000fea0003800200 */
.L_x_4387:
[----:B------:R-:W-:-:S04]  /*14c0*/  HFMA2 R13, -RZ, RZ, 0, 0 ;  /* 0x00000000ff0d7431 */ /* 0x000fc800000001ff */
[----:B0-----:R-:W-:Y:S05]  /*14d0*/  RET.REL.NODEC R12 `(_Z15SoftmaxWarpImplI10DirectLoadI13__nv_bfloat16fE11DirectStoreIfS1_EfLi1ELi2ELi32ELi1ELb0EL9Algorithm0EEvT_T0_ll) ;  /* 0xffffffe80cc87950 */ /* 0x001fea0003c3ffff */
.L_x_4398:
        /* <DEDUP_REMOVED lines=10> */
.L_x_25523:


//--------------------- .text._Z15SoftmaxWarpImplI10DirectLoadI13__nv_bfloat16fE11DirectStoreIfS1_EfLi1ELi1ELi32ELi1ELb1EL9Algorithm0EEvT_T0_ll --------------------------
	.section	.text._Z15SoftmaxWarpImplI10DirectLoadI13__nv_bfloat16fE11DirectStoreIfS1_EfLi1ELi1ELi32ELi1ELb1EL9Algorithm0EEvT_T0_ll,"ax",@progbits
	.align	128
        .global         _Z15SoftmaxWarpImplI10DirectLoadI13__nv_bfloat16fE11DirectStoreIfS1_EfLi1ELi1ELi32ELi1ELb1EL9Algorithm0EEvT_T0_ll
        .type           _Z15SoftmaxWarpImplI10DirectLoadI13__nv_bfloat16fE11DirectStoreIfS1_EfLi1ELi1ELi32ELi1ELb1EL9Algorithm0EEvT_T0_ll,@function
        .size           _Z15SoftmaxWarpImplI10DirectLoadI13__nv_bfloat16fE11DirectStoreIfS1_EfLi1ELi1ELi32ELi1ELb1EL9Algorithm0EEvT_T0_ll,(.L_x_25525 - _Z15SoftmaxWarpImplI10DirectLoadI13__nv_bfloat16fE11DirectStoreIfS1_EfLi1ELi1ELi32ELi1ELb1EL9Algorithm0EEvT_T0_ll)
        .other          _Z15SoftmaxWarpImplI10DirectLoadI13__nv_bfloat16fE11DirectStoreIfS1_EfLi1ELi1ELi32ELi1ELb1EL9Algorithm0EEvT_T0_ll,@"STO_CUDA_ENTRY STV_DEFAULT"
_Z15SoftmaxWarpImplI10DirectLoadI13__nv_bfloat16fE11DirectStoreIfS1_EfLi1ELi1ELi32ELi1ELb1EL9Algorithm0EEvT_T0_ll:
.text._Z15SoftmaxWarpImplI10DirectLoadI13__nv_bfloat16fE11DirectStoreIfS1_EfLi1ELi1ELi32ELi1ELb1EL9Algorithm0EEvT_T0_ll:
[----:B------:R-:W0:Y:S01]  /*0000*/  LDC R1, c[0x0][0x37c] ;  /* 0x0000df00ff017b82 */ /* 0x000e220000000800 */
[----:B------:R-:W1:Y:S01]  /*0010*/  LDCU.64 UR4, c[0x0][0x3a8] ;  /* 0x00007500ff0477ac */ /* 0x000e620008000a00 */
[----:B------:R-:W2:Y:S01]  /*0020*/  LDCU.64 UR40, c[0x0][0x3a8] ;  /* 0x00007500ff2877ac */ /* 0x000ea20008000a00 */
[----:B------:R-:W3:Y:S01]  /*0030*/  LDCU.64 UR42, c[0x0][0x3a0] ;  /* 0x00007400ff2a77ac */ /* 0x000ee20008000a00 */
        /* <DEDUP_REMOVED lines=20> */
.L_x_4399:
[----:B------:R-:W1:Y:S01]  /*0180*/  S2R R21, SR_TID.Y ;  /* 0x0000000000157919 */ /* 0x000e620000002200 */
[----:B------:R-:W2:Y:S01]  /*0190*/  LDCU UR4, c[0x0][0x370] ;  /* 0x00006e00ff0477ac */ /* 0x000ea20008000800 */
[----:B------:R-:W1:Y:S08]  /*01a0*/  S2UR UR5, SR_CTAID.X ;  /* 0x00000000000579c3 */ /* 0x000e700000002500 */
[----:B------:R-:W1:Y:S08]  /*01b0*/  LDC R10, c[0x0][0x364] ;  /* 0x0000d900ff0a7b82 */ /* 0x000e700000000800 */
[----:B------:R-:W3:Y:S01]  /*01c0*/  LDC.64 R2, c[0x0][0x3a0] ;  /* 0x0000e800ff027b82 */ /* 0x000ee20000000a00 */
[----:B-1----:R-:W-:-:S02]  /*01d0*/  IMAD R21, R10, UR5, R21 ;  /* 0x000000050a157c24 */ /* 0x002fc4000f8e0215 */
[----:B--2---:R-:W-:-:S03]  /*01e0*/  IMAD R10, R10, UR4, RZ ;  /* 0x000000040a0a7c24 */ /* 0x004fc6000f8e02ff */
[----:B------:R-:W-:Y:S02]  /*01f0*/  SHF.R.S32.HI R20, RZ, 0x1f, R21 ;  /* 0x0000001fff147819 */ /* 0x000fe40000011415 */
[----:B---3--:R-:W-:-:S04]  /*0200*/  ISETP.GE.U32.AND P0, PT, R21, R2, PT ;  /* 0x000000021500720c */ /* 0x008fc80003f06070 */
[----:B------:R-:W-:-:S13]  /*0210*/  ISETP.GE.AND.EX P0, PT, R20, R3, PT, P0 ;  /* 0x000000031400720c */ /* 0x000fda0003f06300 */
[----:B------:R-:W-:Y:S05]  /*0220*/  @P0 EXIT ;  /* 0x000000000000094d */ /* 0x000fea0003800000 */
[----:B------:R-:W-:Y:S01]  /*0230*/  IADD3 R19, P0, PT, R10, R21, RZ ;  /* 0x000000150a137210 */ /* 0x000fe20007f1e0ff */
[----:B------:R-:W-:Y:S01]  /*0240*/  BSSY.RECONVERGENT B0, `(.L_x_4400) ;  /* 0x0000025000007945 */ /* 0x000fe20003800200 */
[----:B------:R-:W-:Y:S02]  /*0250*/  SHF.R.S32.HI R9, RZ, 0x1f, R10 ;  /* 0x0000001fff097819 */ /* 0x000fe4000001140a */
[----:B------:R-:W-:-:S03]  /*0260*/  ISETP.GT.U32.AND P1, PT, R19, R2, PT ;  /* 0x000000021300720c */ /* 0x000fc60003f24070 */
[----:B------:R-:W-:Y:S01]  /*0270*/  IMAD.X R18, R9, 0x1, R20, P0 ;  /* 0x0000000109127824 */ /* 0x000fe200000e0614 */
[----:B------:R-:W-:-:S04]  /*0280*/  ISETP.GE.U32.AND P0, PT, R19, R2, PT ;  /* 0x000000021300720c */ /* 0x000fc80003f06070 */
[CC--:B------:R-:W-:Y:S02]  /*0290*/  ISETP.GT.AND.EX P1, PT, R18.reuse, R3.reuse, PT, P1 ;  /* 0x000000031200720c */ /* 0x0c0fe40003f24310 */
[CC--:B------:R-:W-:Y:S02]  /*02a0*/  ISETP.GE.AND.EX P0, PT, R18.reuse, R3.reuse, PT, P0 ;  /* 0x000000031200720c */ /* 0x0c0fe40003f06300 */
[----:B------:R-:W-:Y:S02]  /*02b0*/  SEL R5, R19, R2, P1 ;  /* 0x0000000213057207 */ /* 0x000fe40000800000 */
[----:B------:R-:W-:Y:S02]  /*02c0*/  SEL R0, RZ, 0x1, P0 ;  /* 0x00000001ff007807 */ /* 0x000fe40000000000 */
[----:B------:R-:W-:Y:S02]  /*02d0*/  SEL R3, R18, R3, P1 ;  /* 0x0000000312037207 */ /* 0x000fe40000800000 */
[----:B------:R-:W-:-:S04]  /*02e0*/  IADD3 R5, P0, P1, R5, -R19, -R0 ;  /* 0x8000001305057210 */ /* 0x000fc8000791e800 */
[----:B------:R-:W-:-:S04]  /*02f0*/  IADD3.X R6, PT, PT, R3, -0x1, ~R18, P0, P1 ;  /* 0xffffffff03067810 */ /* 0x000fc800007e2c12 */
[----:B------:R-:W-:-:S04]  /*0300*/  LOP3.LUT R2, R6, R9, RZ, 0xfc, !PT ;  /* 0x0000000906027212 */ /* 0x000fc800078efcff */
[----:B------:R-:W-:-:S13]  /*0310*/  ISETP.NE.U32.AND P0, PT, R2, RZ, PT ;  /* 0x000000ff0200720c */ /* 0x000fda0003f05070 */
[----:B------:R-:W-:Y:S05]  /*0320*/  @P0 BRA `(.L_x_4401) ;  /* 0x0000000000500947 */ /* 0x000fea0003800000 */
[----:B------:R-:W1:Y:S01]  /*0330*/  I2F.U32.RP R4, R10 ;  /* 0x0000000a00047306 */ /* 0x000e620000209000 */
[----:B------:R-:W-:Y:S02]  /*0340*/  IADD3 R7, PT, PT, RZ, -R10, RZ ;  /* 0x8000000aff077210 */ /* 0x000fe40007ffe0ff */
[----:B------:R-:W-:-:S05]  /*0350*/  ISETP.NE.U32.AND P2, PT, R10, RZ, PT ;  /* 0x000000ff0a00720c */ /* 0x000fca0003f45070 */
[----:B-1----:R-:W1:Y:S02]  /*0360*/  MUFU.RCP R4, R4 ;  /* 0x0000000400047308 */ /* 0x002e640000001000 */
[----:B-1----:R-:W-:-:S06]  /*0370*/  VIADD R2, R4, 0xffffffe ;  /* 0x0ffffffe04027836 */ /* 0x002fcc0000000000 */
[----:B------:R1:W2:Y:S02]  /*0380*/  F2I.FTZ.U32.TRUNC.NTZ R3, R2 ;  /* 0x0000000200037305 */ /* 0x0002a4000021f000 */
[----:B-1----:R-:W-:Y:S02]  /*0390*/  IMAD.MOV.U32 R2, RZ, RZ, RZ ;  /* 0x000000ffff027224 */ /* 0x002fe400078e00ff */
[----:B--2---:R-:W-:-:S04]  /*03a0*/  IMAD R7, R7, R3, RZ ;  /* 0x0000000307077224 */ /* 0x004fc800078e02ff */
[----:B------:R-:W-:Y:S01]  /*03b0*/  IMAD.HI.U32 R6, R3, R7, R2 ;  /* 0x0000000703067227 */ /* 0x000fe200078e0002 */
[----:B------:R-:W-:-:S05]  /*03c0*/  MOV R7, RZ ;  /* 0x000000ff00077202 */ /* 0x000fca0000000f00 */
[----:B------:R-:W-:-:S04]  /*03d0*/  IMAD.HI.U32 R6, R6, R5, RZ ;  /* 0x0000000506067227 */ /* 0x000fc800078e00ff */
[----:B------:R-:W-:-:S04]  /*03e0*/  IMAD.MOV R3, RZ, RZ, -R6 ;  /* 0x000000ffff037224 */ /* 0x000fc800078e0a06 */
[----:B------:R-:W-:-:S05]  /*03f0*/  IMAD R5, R10, R3, R5 ;  /* 0x000000030a057224 */ /* 0x000fca00078e0205 */
[----:B------:R-:W-:-:S13]  /*0400*/  ISETP.GE.U32.AND P0, PT, R5, R10, PT ;  /* 0x0000000a0500720c */ /* 0x000fda0003f06070 */
[----:B------:R-:W-:Y:S01]  /*0410*/  @P0 IADD3 R5, PT, PT, -R10, R5, RZ ;  /* 0x000000050a050210 */ /* 0x000fe20007ffe1ff */
[----:B------:R-:W-:-:S03]  /*0420*/  @P0 VIADD R6, R6, 0x1 ;  /* 0x0000000106060836 */ /* 0x000fc60000000000 */
[----:B------:R-:W-:-:S13]  /*0430*/  ISETP.GE.U32.AND P1, PT, R5, R10, PT ;  /* 0x0000000a0500720c */ /* 0x000fda0003f26070 */
[----:B------:R-:W-:Y:S01]  /*0440*/  @P1 VIADD R6, R6, 0x1 ;  /* 0x0000000106061836 */ /* 0x000fe20000000000 */
[----:B------:R-:W-:Y:S01]  /*0450*/  @!P2 LOP3.LUT R6, RZ, R10, RZ, 0x33, !PT ;  /* 0x0000000aff06a212 */ /* 0x000fe200078e33ff */
[----:B------:R-:W-:Y:S06]  /*0460*/  BRA `(.L_x_4402) ;  /* 0x0000000000087947 */ /* 0x000fec0003800000 */
.L_x_4401:
[----:B------:R-:W-:-:S07]  /*0470*/  MOV R4, 0x490 ;  /* 0x0000049000047802 */ /* 0x000fce0000000f00 */
[----:B0-----:R-:W-:Y:S05]  /*0480*/  CALL.REL.NOINC `($__internal_72_$__cuda_sm20_div_u64) ;  /* 0x0000001c00a87944 */ /* 0x001fea0003c00000 */
.L_x_4402:
[----:B------:R-:W-:Y:S05]  /*0490*/  BSYNC.RECONVERGENT B0 ;  /* 0x0000000000007941 */ /* 0x000fea0003800200 */
.L_x_4400:
[----:B------:R-:W-:Y:S01]  /*04a0*/  IADD3 R17, P1, PT, R6, R0, RZ ;  /* 0x0000000006117210 */ /* 0x000fe20007f3e0ff */
[----:B------:R-:W1:Y:S01]  /*04b0*/  S2R R2, SR_TID.X ;  /* 0x0000000000027919 */ /* 0x000e620000002100 */
[----:B------:R-:W2:Y:S01]  /*04c0*/  LDC.64 R4, c[0x0][0x358] ;  /* 0x0000d600ff047b82 */ /* 0x000ea20000000a00 */
[----:B------:R-:W-:Y:S01]  /*04d0*/  BSSY B0, `(.L_x_4403) ;  /* 0x000005a000007945 */ /* 0x000fe20003800000 */
[----:B------:R-:W-:Y:S01]  /*04e0*/  LOP3.LUT R0, R17, 0x1, RZ, 0xc0, !PT ;  /* 0x0000000111007812 */ /* 0x000fe200078ec0ff */
[----:B------:R-:W-:Y:S01]  /*04f0*/  IMAD.X R16, RZ, RZ, R7, P1 ;  /* 0x000000ffff107224 */ /* 0x000fe200008e0607 */
[----:B------:R-:W-:Y:S01]  /*0500*/  MOV R7, R20 ;  /* 0x0000001400077202 */ /* 0x000fe20000000f00 */
[----:B------:R-:W-:Y:S01]  /*0510*/  IMAD.MOV.U32 R23, RZ, RZ, R21 ;  /* 0x000000ffff177224 */ /* 0x000fe200078e0015 */
[----:B------:R-:W-:-:S04]  /*0520*/  ISETP.NE.U32.AND P0, PT, R0, 0x1, PT ;  /* 0x000000010000780c */ /* 0x000fc80003f05070 */
[----:B------:R-:W-:-:S13]  /*0530*/  ISETP.NE.U32.AND.EX P0, PT, RZ, RZ, PT, P0 ;  /* 0x000000ffff00720c */ /* 0x000fda0003f05100 */
[----:B------:R-:W-:Y:S05]  /*0540*/  @!P0 BRA `(.L_x_4404) ;  /* 0x0000000400488947 */ /* 0x000fea0003800000 */
[----:B------:R-:W1:Y:S01]  /*0550*/  LDCU.64 UR4, c[0x0][0x3a8] ;  /* 0x00007500ff0477ac */ /* 0x000e620008000a00 */
[----:B------:R-:W3:Y:S08]  /*0560*/  LDC.64 R12, c[0x0][0x388] ;  /* 0x0000e200ff0c7b82 */ /* 0x000ef00000000a00 */
[----:B------:R-:W4:Y:S01]  /*0570*/  LDC.64 R6, c[0x0][0x380] ;  /* 0x0000e000ff067b82 */ /* 0x000f220000000a00 */
[----:B-1----:R-:W-:-:S04]  /*0580*/  ISETP.GE.U32.AND P0, PT, R2, UR4, PT ;  /* 0x0000000402007c0c */ /* 0x002fc8000bf06070 */
[----:B------:R-:W-:-:S13]  /*0590*/  ISETP.GE.AND.EX P0, PT, RZ, UR5, PT, P0 ;  /* 0x00000005ff007c0c */ /* 0x000fda000bf06300 */
[-C--:B---3--:R-:W-:Y:S01]  /*05a0*/  @!P0 IMAD R0, R20, R12.reuse, RZ ;  /* 0x0000000c14008224 */ /* 0x088fe200078e02ff */
[----:B--2---:R-:W-:Y:S01]  /*05b0*/  @!P0 R2UR UR4, R4 ;  /* 0x00000000040482ca */ /* 0x004fe200000e0000 */
[----:B------:R-:W-:Y:S01]  /*05c0*/  @!P0 IMAD.MOV.U32 R3, RZ, RZ, RZ ;  /* 0x000000ffff038224 */ /* 0x000fe200078e00ff */
[----:B------:R-:W-:Y:S01]  /*05d0*/  @!P0 R2UR UR5, R5 ;  /* 0x00000000050582ca */ /* 0x000fe200000e0000 */
[C---:B------:R-:W-:Y:S02]  /*05e0*/  @!P0 IMAD R11, R21.reuse, R13, R0 ;  /* 0x0000000d150b8224 */ /* 0x040fe400078e0200 */
[----:B------:R-:W-:-:S04]  /*05f0*/  @!P0 IMAD.WIDE.U32 R12, R21, R12, R2 ;  /* 0x0000000c150c8225 */ /* 0x000fc800078e0002 */
[----:B------:R-:W-:Y:S01]  /*0600*/  @!P0 IMAD.IADD R0, R13, 0x1, R11 ;  /* 0x000000010d008824 */ /* 0x000fe200078e020b */
[----:B----4-:R-:W-:-:S04]  /*0610*/  @!P0 LEA R6, P1, R12, R6, 0x1 ;  /* 0x000000060c068211 */ /* 0x010fc800078208ff */
[----:B------:R-:W-:-:S05]  /*0620*/  @!P0 LEA.HI.X R7, R12, R7, R0, 0x1, P1 ;  /* 0x000000070c078211 */ /* 0x000fca00008f0c00 */
[----:B------:R-:W2:Y:S01]  /*0630*/  @!P0 LDG.E.U16 R6, desc[UR4][R6.64] ;  /* 0x0000000406068981 */ /* 0x000ea2000c1e1500 */
[----:B------:R-:W-:Y:S01]  /*0640*/  MOV R23, 0xff800000 ;  /* 0xff80000000177802 */ /* 0x000fe20000000f00 */
[----:B------:R-:W-:Y:S01]  /*0650*/  UMOV UR4, 0xffffffff ;  /* 0xffffffff00047882 */ /* 0x000fe20000000000 */
[----:B------:R-:W-:Y:S02]  /*0660*/  IMAD.MOV.U32 R13, RZ, RZ, -0x800000 ;  /* 0xff800000ff0d7424 */ /* 0x000fe400078e00ff */
[----:B--2---:R-:W-:-:S05]  /*0670*/  @!P0 IMAD.U32 R23, R6, 0x10000, RZ ;  /* 0x0001000006178824 */ /* 0x004fca00078e00ff */
[----:B------:R-:W-:Y:S01]  /*0680*/  @!P0 FMNMX R13, R23, -INF , !PT ;  /* 0xff800000170d8809 */ /* 0x000fe20007800000 */
[----:B------:R-:W-:Y:S06]  /*0690*/  BRA.DIV UR4, `(.L_x_4405) ;  /* 0x0000000e04ac7947 */ /* 0x000fec000b800000 */
[----:B------:R-:W1:Y:S01]  /*06a0*/  SHFL.BFLY PT, R14, R13, 0x10, 0x1f ;  /* 0x0e001f000d0e7f89 */ /* 0x000e6200000e0000 */
[----:B------:R-:W-:Y:S01]  /*06b0*/  HFMA2 R11, -RZ, RZ, 0.96630859375, -0.0022525787353515625 ;  /* 0x3bbb989dff0b7431 */ /* 0x000fe200000001ff */
[----:B-1----:R-:W-:Y:S01]  /*06c0*/  FMNMX R0, R14, R13, !PT ;  /* 0x0000000d0e007209 */ /* 0x002fe20007800000 */
[----:B------:R-:W-:-:S04]  /*06d0*/  IMAD.MOV.U32 R13, RZ, RZ, 0x437c0000 ;  /* 0x437c0000ff0d7424 */ /* 0x000fc800078e00ff */
        /* <DEDUP_REMOVED lines=8> */
[----:B------:R-:W-:-:S04]  /*0760*/  FADD R14, -R14, R23 ;  /* 0x000000170e0e7221 */ /* 0x000fc80000000100 */
[----:B------:R-:W-:-:S04]  /*0770*/  FFMA.SAT R0, R14, R11, 0.5 ;  /* 0x3f0000000e007423 */ /* 0x000fc8000000200b */
[----:B------:R-:W-:-:S04]  /*0780*/  FFMA.RM R0, R0, R13, 12582913 ;  /* 0x4b40000100007423 */ /* 0x000fc8000000400d */
[C---:B------:R-:W-:Y:S01]  /*0790*/  FADD R11, R0.reuse, -12583039 ;  /* 0xcb40007f000b7421 */ /* 0x040fe20000000000 */
[----:B------:R-:W-:-:S03]  /*07a0*/  IMAD.SHL.U32 R0, R0, 0x800000, RZ ;  /* 0x0080000000007824 */ /* 0x000fc600078e00ff */
[----:B------:R-:W-:-:S04]  /*07b0*/  FFMA R11, R14, 1.4426950216293334961, -R11 ;  /* 0x3fb8aa3b0e0b7823 */ /* 0x000fc8000000080b */
[----:B------:R-:W-:-:S06]  /*07c0*/  FFMA R11, R14, 1.925963033500011079e-08, R11 ;  /* 0x32a570600e0b7823 */ /* 0x000fcc000000000b */
[----:B------:R-:W1:Y:S02]  /*07d0*/  MUFU.EX2 R11, R11 ;  /* 0x0000000b000b7308 */ /* 0x000e640000000800 */
[----:B-1----:R-:W-:-:S04]  /*07e0*/  FMUL R0, R0, R11 ;  /* 0x0000000b00007220 */ /* 0x002fc80000400000 */
[----:B------:R-:W-:-:S05]  /*07f0*/  FADD R13, RZ, R0 ;  /* 0x00000000ff0d7221 */ /* 0x000fca0000000000 */
        /* <DEDUP_REMOVED lines=9> */
.L_x_4429:
        /* <DEDUP_REMOVED lines=11> */
[----:B01----:R-:W-:Y:S05]  /*0940*/  CALL.REL.NOINC `($__internal_73_$__cuda_sm3x_div_rn_noftz_f32_slowpath) ;  /* 0x0000001c00887944 */ /* 0x003fea0003c00000 */
[----:B------:R-:W-:-:S07]  /*0950*/  MOV R6, R11 ;  /* 0x0000000b00067202 */ /* 0x000fce0000000f00 */
.L_x_4407:
[----:B------:R-:W-:Y:S05]  /*0960*/  BSYNC.RECONVERGENT B1 ;  /* 0x0000000000017941 */ /* 0x000fea0003800200 */
.L_x_4406:
[----:B------:R-:W-:Y:S02]  /*0970*/  IMAD.MOV.U32 R23, RZ, RZ, R19 ;  /* 0x000000ffff177224 */ /* 0x000fe400078e0013 */
[----:B------:R-:W-:Y:S01]  /*0980*/  IMAD.MOV.U32 R7, RZ, RZ, R18 ;  /* 0x000000ffff077224 */ /* 0x000fe200078e0012 */
[----:B------:R-:W-:Y:S06]  /*0990*/  @P0 BRA `(.L_x_4404) ;  /* 0x0000000000340947 */ /* 0x000fec0003800000 */
[----:B------:R-:W2:Y:S01]  /*09a0*/  LDCU.128 UR4, c[0x0][0x390] ;  /* 0x00007200ff0477ac */ /* 0x000ea20008000c00 */
[----:B------:R-:W-:Y:S01]  /*09b0*/  MOV R12, R2 ;  /* 0x00000002000c7202 */ /* 0x000fe20000000f00 */
[----:B------:R-:W-:Y:S01]  /*09c0*/  IMAD.MOV.U32 R13, RZ, RZ, RZ ;  /* 0x000000ffff0d7224 */ /* 0x000fe200078e00ff */
[----:B------:R-:W-:Y:S01]  /*09d0*/  F2FP.BF16.F32.PACK_AB R6, RZ, R6 ;  /* 0x00000006ff06723e */ /* 0x000fe200000010ff */
[----:B--2---:R-:W-:Y:S02]  /*09e0*/  IMAD R0, R20, UR6, RZ ;  /* 0x0000000614007c24 */ /* 0x004fe4000f8e02ff */
[----:B------:R-:W-:Y:S01]  /*09f0*/  IMAD.WIDE.U32 R12, R21, UR6, R12 ;  /* 0x00000006150c7c25 */ /* 0x000fe2000f8e000c */
[----:B------:R-:W-:-:S03]  /*0a00*/  R2UR UR6, R4 ;  /* 0x00000000040672ca */ /* 0x000fc600000e0000 */
[----:B------:R-:W-:Y:S01]  /*0a10*/  IMAD R11, R21, UR7, R0 ;  /* 0x00000007150b7c24 */ /* 0x000fe2000f8e0200 */
[----:B------:R-:W-:Y:S02]  /*0a20*/  R2UR UR7, R5 ;  /* 0x00000000050772ca */ /* 0x000fe400000e0000 */
[----:B------:R-:W-:Y:S01]  /*0a30*/  LEA R14, P0, R12, UR4, 0x1 ;  /* 0x000000040c0e7c11 */ /* 0x000fe2000f8008ff */
[----:B------:R-:W-:-:S05]  /*0a40*/  IMAD.IADD R11, R13, 0x1, R11 ;  /* 0x000000010d0b7824 */ /* 0x000fca00078e020b */
[----:B------:R-:W-:-:S05]  /*0a50*/  LEA.HI.X R15, R12, UR5, R11, 0x1, P0 ;  /* 0x000000050c0f7c11 */ /* 0x000fca00080f0c0b */
[----:B------:R3:W-:Y:S02]  /*0a60*/  STG.E.U16 desc[UR6][R14.64], R6 ;  /* 0x000000060e007986 */ /* 0x0007e4000c101506 */
.L_x_4404:
[----:B------:R-:W-:Y:S05]  /*0a70*/  BSYNC B0 ;  /* 0x0000000000007941 */ /* 0x000fea0003800000 */
.L_x_4403:
[----:B------:R-:W-:-:S04]  /*0a80*/  ISETP.NE.U32.AND P0, PT, R17, RZ, PT ;  /* 0x000000ff1100720c */ /* 0x000fc80003f05070 */
[----:B------:R-:W-:-:S13]  /*0a90*/  ISETP.NE.AND.EX P0, PT, R16, RZ, PT, P0 ;  /* 0x000000ff1000720c */ /* 0x000fda0003f05300 */
[----:B------:R-:W-:Y:S05]  /*0aa0*/  @!P0 EXIT ;  /* 0x000000000000894d */ /* 0x000fea0003800000 */
.L_x_4418:
[----:B---3--:R-:W3:Y:S01]  /*0ab0*/  LDC.64 R14, c[0x0][0x388] ;  /* 0x0000e200ff0e7b82 */ /* 0x008ee20000000a00 */
[----:B-1----:R-:W-:-:S04]  /*0ac0*/  ISETP.GE.U32.AND P0, PT, R2, UR40, PT ;  /* 0x0000002802007c0c */ /* 0x002fc8000bf06070 */
[----:B------:R-:W-:-:S03]  /*0ad0*/  ISETP.GE.AND.EX P0, PT, RZ, UR41, PT, P0 ;  /* 0x00000029ff007c0c */ /* 0x000fc6000bf06300 */
[----:B------:R-:W1:Y:S10]  /*0ae0*/  LDC.64 R16, c[0x0][0x380] ;  /* 0x0000e000ff107b82 */ /* 0x000e740000000a00 */
[----:B--2---:R-:W-:Y:S01]  /*0af0*/  @!P0 MOV R12, R2 ;  /* 0x00000002000c8202 */ /* 0x004fe20000000f00 */
[----:B------:R-:W-:Y:S01]  /*0b00*/  @!P0 IMAD.MOV.U32 R13, RZ, RZ, RZ ;  /* 0x000000ffff0d8224 */ /* 0x000fe200078e00ff */
[----:B--2---:R-:W-:-:S02]  /*0b10*/  @!P0 R2UR UR4, R4 ;  /* 0x00000000040482ca */ /* 0x004fc400000e0000 */
[----:B------:R-:W-:Y:S01]  /*0b20*/  @!P0 R2UR UR5, R5 ;  /* 0x00000000050582ca */ /* 0x000fe200000e0000 */
[-C--:B---3--:R-:W-:Y:S02]  /*0b30*/  @!P0 IMAD R0, R7, R14.reuse, RZ ;  /* 0x0000000e07008224 */ /* 0x088fe400078e02ff */
[----:B------:R-:W-:-:S04]  /*0b40*/  @!P0 IMAD.WIDE.U32 R12, R23, R14, R12 ;  /* 0x0000000e170c8225 */ /* 0x000fc800078e000c */
[----:B------:R-:W-:Y:S01]  /*0b50*/  @!P0 IMAD R11, R23, R15, R0 ;  /* 0x0000000f170b8224 */ /* 0x000fe200078e0200 */
[----:B-1----:R-:W-:-:S03]  /*0b60*/  @!P0 LEA R14, P1, R12, R16, 0x1 ;  /* 0x000000100c0e8211 */ /* 0x002fc600078208ff */
[----:B------:R-:W-:-:S05]  /*0b70*/  @!P0 IMAD.IADD R0, R13, 0x1, R11 ;  /* 0x000000010d008824 */ /* 0x000fca00078e020b */
        /* <DEDUP_REMOVED lines=26> */
[----:B------:R-:W-:-:S04]  /*0d20*/  FFMA R12, R14, 1.925963033500011079e-08, R13 ;  /* 0x32a570600e0c7823 */ /* 0x000fc8000000000d */
        /* <DEDUP_REMOVED lines=12> */
.L_x_4441:
        /* <DEDUP_REMOVED lines=12> */
[----:B0-----:R-:W-:Y:S05]  /*0eb0*/  CALL.REL.NOINC `($__internal_73_$__cuda_sm3x_div_rn_noftz_f32_slowpath) ;  /* 0x00000018002c7944 */ /* 0x001fea0003c00000 */
.L_x_4410:
[----:B------:R-:W-:Y:S05]  /*0ec0*/  BSYNC.RECONVERGENT B0 ;  /* 0x0000000000007941 */ /* 0x000fea0003800200 */
.L_x_4409:
[----:B------:R-:W1:Y:S01]  /*0ed0*/  LDC.64 R18, c[0x0][0x388] ;  /* 0x0000e200ff127b82 */ /* 0x000e620000000a00 */
[----:B------:R-:W-:Y:S01]  /*0ee0*/  ISETP.GE.U32.AND P1, PT, R2, UR40, PT ;  /* 0x0000002802007c0c */ /* 0x000fe2000bf26070 */
[----:B------:R-:W-:Y:S01]  /*0ef0*/  BSSY.RECONVERGENT B0, `(.L_x_4411) ;  /* 0x0000017000007945 */ /* 0x000fe20003800200 */
[----:B------:R-:W-:Y:S02]  /*0f00*/  IADD3 R17, P2, PT, R10, R23, RZ ;  /* 0x000000170a117210 */ /* 0x000fe40007f5e0ff */
[----:B------:R-:W-:-:S03]  /*0f10*/  ISETP.GE.AND.EX P1, PT, RZ, UR41, PT, P1 ;  /* 0x00000029ff007c0c */ /* 0x000fc6000bf26310 */
[----:B------:R-:W2:Y:S01]  /*0f20*/  LDC.64 R14, c[0x0][0x380] ;  /* 0x0000e000ff0e7b82 */ /* 0x000ea20000000a00 */
[----:B------:R-:W-:-:S09]  /*0f30*/  IMAD.X R8, R9, 0x1, R7, P2 ;  /* 0x0000000109087824 */ /* 0x000fd200010e0607 */
[----:B------:R-:W-:Y:S01]  /*0f40*/  @!P1 MOV R13, RZ ;  /* 0x000000ff000d9202 */ /* 0x000fe20000000f00 */
[----:B------:R-:W-:Y:S02]  /*0f50*/  @!P1 IMAD.MOV.U32 R12, RZ, RZ, R2 ;  /* 0x000000ffff0c9224 */ /* 0x000fe400078e0002 */
[-C--:B-1----:R-:W-:Y:S02]  /*0f60*/  @!P1 IMAD R0, R8, R18.reuse, RZ ;  /* 0x0000001208009224 */ /* 0x082fe400078e02ff */
[----:B------:R-:W-:-:S04]  /*0f70*/  @!P1 IMAD.WIDE.U32 R12, R17, R18, R12 ;  /* 0x00000012110c9225 */ /* 0x000fc800078e000c */
[----:B------:R-:W-:Y:S01]  /*0f80*/  @!P1 IMAD R19, R17, R19, R0 ;  /* 0x0000001311139224 */ /* 0x000fe200078e0200 */
[----:B------:R-:W-:Y:S06]  /*0f90*/  @P0 BRA `(.L_x_4412) ;  /* 0x0000000000300947 */ /* 0x000fec0003800000 */
[----:B------:R-:W-:Y:S01]  /*0fa0*/  IMAD R0, R7, UR38, RZ ;  /* 0x0000002607007c24 */ /* 0x000fe2000f8e02ff */
[----:B------:R-:W-:Y:S01]  /*0fb0*/  R2UR UR4, R4 ;  /* 0x00000000040472ca */ /* 0x000fe200000e0000 */
[----:B------:R-:W-:Y:S01]  /*0fc0*/  IMAD.MOV.U32 R6, RZ, RZ, R2 ;  /* 0x000000ffff067224 */ /* 0x000fe200078e0002 */
[----:B------:R-:W-:Y:S01]  /*0fd0*/  R2UR UR5, R5 ;  /* 0x00000000050572ca */ /* 0x000fe200000e0000 */
[----:B------:R-:W-:Y:S01]  /*0fe0*/  IMAD.MOV.U32 R7, RZ, RZ, RZ ;  /* 0x000000ffff077224 */ /* 0x000fe200078e00ff */
[----:B------:R-:W-:Y:S01]  /*0ff0*/  F2FP.BF16.F32.PACK_AB R11, RZ, R11 ;  /* 0x0000000bff0b723e */ /* 0x000fe200000010ff */
[----:B------:R-:W-:-:S04]  /*1000*/  IMAD.WIDE.U32 R6, R23, UR38, R6 ;  /* 0x0000002617067c25 */ /* 0x000fc8000f8e0006 */
[----:B------:R-:W-:Y:S01]  /*1010*/  IMAD R23, R23, UR39, R0 ;  /* 0x0000002717177c24 */ /* 0x000fe2000f8e0200 */
[----:B------:R-:W-:-:S04]  /*1020*/  LEA R20, P0, R6, UR36, 0x1 ;  /* 0x0000002406147c11 */ /* 0x000fc8000f8008ff */
[----:B------:R-:W-:-:S04]  /*1030*/  IADD3 R7, PT, PT, R7, R23, RZ ;  /* 0x0000001707077210 */ /* 0x000fc80007ffe0ff */
[----:B------:R-:W-:-:S05]  /*1040*/  LEA.HI.X R21, R6, UR37, R7, 0x1, P0 ;  /* 0x0000002506157c11 */ /* 0x000fca00080f0c07 */
[----:B------:R1:W-:Y:S02]  /*1050*/  STG.E.U16 desc[UR4][R20.64], R11 ;  /* 0x0000000b14007986 */ /* 0x0003e4000c101504 */
.L_x_4412:
[----:B------:R-:W-:Y:S05]  /*1060*/  BSYNC.RECONVERGENT B0 ;  /* 0x0000000000007941 */ /* 0x000fea0003800200 */
.L_x_4411:
[----:B------:R-:W-:Y:S01]  /*1070*/  @!P1 R2UR UR4, R4 ;  /* 0x00000000040492ca */ /* 0x000fe200000e0000 */
[----:B------:R-:W-:Y:S01]  /*1080*/  @!P1 IMAD.IADD R19, R13, 0x1, R19 ;  /* 0x000000010d139824 */ /* 0x000fe200078e0213 */
[----:B------:R-:W-:Y:S02]  /*1090*/  @!P1 R2UR UR5, R5 ;  /* 0x00000000050592ca */ /* 0x000fe400000e0000 */
[----:B--2---:R-:W-:-:S04]  /*10a0*/  @!P1 LEA R14, P0, R12, R14, 0x1 ;  /* 0x0000000e0c0e9211 */ /* 0x004fc800078008ff */
[----:B------:R-:W-:-:S07]  /*10b0*/  @!P1 LEA.HI.X R15, R12, R15, R19, 0x1, P0 ;  /* 0x0000000f0c0f9211 */ /* 0x000fce00000f0c13 */
[----:B------:R-:W2:Y:S01]  /*10c0*/  @!P1 LDG.E.U16 R14, desc[UR4][R14.64] ;  /* 0x000000040e0e9981 */ /* 0x000ea2000c1e1500 */
[----:B------:R-:W-:Y:S01]  /*10d0*/  IMAD.MOV.U32 R16, RZ, RZ, -0x800000 ;  /* 0xff800000ff107424 */ /* 0x000fe200078e00ff */
[----:B------:R-:W-:Y:S01]  /*10e0*/  UMOV UR4, 0xffffffff ;  /* 0xffffffff00047882 */ /* 0x000fe20000000000 */
[----:B------:R-:W-:Y:S01]  /*10f0*/  MOV R13, 0xff800000 ;  /* 0xff800000000d7802 */ /* 0x000fe20000000f00 */
[----:B--2---:R-:W-:-:S05]  /*1100*/  @!P1 IMAD.U32 R16, R14, 0x10000, RZ ;  /* 0x000100000e109824 */ /* 0x004fca00078e00ff */
[----:B------:R-:W-:Y:S01]  /*1110*/  @!P1 FMNMX R13, R16, -INF , !PT ;  /* 0xff800000100d9809 */ /* 0x000fe20007800000 */
[----:B------:R-:W-:Y:S06]  /*1120*/  BRA.DIV UR4, `(.L_x_4413) ;  /* 0x0000000e04547947 */ /* 0x000fec000b800000 */
[----:B------:R-:W2:Y:S01]  /*1130*/  SHFL.BFLY PT, R14, R13, 0x10, 0x1f ;  /* 0x0e001f000d0e7f89 */ /* 0x000ea200000e0000 */
[----:B------:R-:W-:Y:S02]  /*1140*/  HFMA2 R15, -RZ, RZ, 3.7421875, 0 ;  /* 0x437c0000ff0f7431 */ /* 0x000fe400000001ff */
[----:B------:R-:W-:Y:S01]  /*1150*/  IMAD.MOV.U32 R12, RZ, RZ, 0x3bbb989d ;  /* 0x3bbb989dff0c7424 */ /* 0x000fe200078e00ff */
[----:B--2---:R-:W-:-:S05]  /*1160*/  FMNMX R13, R14, R13, !PT ;  /* 0x0000000d0e0d7209 */ /* 0x004fca0007800000 */
[----:B------:R-:W2:Y:S02]  /*1170*/  SHFL.BFLY PT, R14, R13, 0x8, 0x1f ;  /* 0x0d001f000d0e7f89 */ /* 0x000ea400000e0000 */
[----:B--2---:R-:W-:-:S05]  /*1180*/  FMNMX R0, R13, R14, !PT ;  /* 0x0000000e0d007209 */ /* 0x004fca0007800000 */
[----:B------:R-:W2:Y:S02]  /*1190*/  SHFL.BFLY PT, R14, R0, 0x4, 0x1f ;  /* 0x0c801f00000e7f89 */ /* 0x000ea400000e0000 */
[----:B--2---:R-:W-:-:S05]  /*11a0*/  FMNMX R6, R0, R14, !PT ;  /* 0x0000000e00067209 */ /* 0x004fca0007800000 */
[----:B------:R-:W2:Y:S02]  /*11b0*/  SHFL.BFLY PT, R14, R6, 0x2, 0x1f ;  /* 0x0c401f00060e7f89 */ /* 0x000ea400000e0000 */
[----:B--2---:R-:W-:-:S05]  /*11c0*/  FMNMX R7, R6, R14, !PT ;  /* 0x0000000e06077209 */ /* 0x004fca0007800000 */
[----:B------:R-:W1:Y:S02]  /*11d0*/  SHFL.BFLY PT, R14, R7, 0x1, 0x1f ;  /* 0x0c201f00070e7f89 */ /* 0x000e6400000e0000 */
[----:B-1----:R-:W-:-:S05]  /*11e0*/  FMNMX R11, R7, R14, !PT ;  /* 0x0000000e070b7209 */ /* 0x002fca0007800000 */
[----:B------:R-:W-:-:S04]  /*11f0*/  FADD R11, -R11, R16 ;  /* 0x000000100b0b7221 */ /* 0x000fc80000000100 */
[----:B------:R-:W-:-:S04]  /*1200*/  FFMA.SAT R12, R11, R12, 0.5 ;  /* 0x3f0000000b0c7423 */ /* 0x000fc8000000200c */
[----:B------:R-:W-:-:S04]  /*1210*/  FFMA.RM R12, R12, R15, 12582913 ;  /* 0x4b4000010c0c7423 */ /* 0x000fc8000000400f */
[----:B------:R-:W-:-:S04]  /*1220*/  FADD R0, R12, -12583039 ;  /* 0xcb40007f0c007421 */ /* 0x000fc80000000000 */
[----:B------:R-:W-:-:S04]  /*1230*/  FFMA R0, R11, 1.4426950216293334961, -R0 ;  /* 0x3fb8aa3b0b007823 */ /* 0x000fc80000000800 */
[----:B------:R-:W-:Y:S01]  /*1240*/  FFMA R11, R11, 1.925963033500011079e-08, R0 ;  /* 0x32a570600b0b7823 */ /* 0x000fe20000000000 */
[----:B------:R-:W-:-:S05]  /*1250*/  IMAD.SHL.U32 R0, R12, 0x800000, RZ ;  /* 0x008000000c007824 */ /* 0x000fca00078e00ff */
        /* <DEDUP_REMOVED lines=12> */
.L_x_4453:
        /* <DEDUP_REMOVED lines=12> */
[----:B01----:R-:W-:Y:S05]  /*13e0*/  CALL.REL.NOINC `($__internal_73_$__cuda_sm3x_div_rn_noftz_f32_slowpath) ;  /* 0x0000001000e07944 */ /* 0x003fea0003c00000 */
.L_x_4415:
[----:B------:R-:W-:Y:S05]  /*13f0*/  BSYNC.RECONVERGENT B0 ;  /* 0x0000000000007941 */ /* 0x000fea0003800200 */
.L_x_4414:
[----:B------:R-:W-:Y:S04]  /*1400*/  BSSY.RECONVERGENT B0, `(.L_x_4416) ;  /* 0x000000e000007945 */ /* 0x000fe80003800200 */
[----:B------:R-:W-:Y:S05]  /*1410*/  @P1 BRA `(.L_x_4417) ;  /* 0x0000000000301947 */ /* 0x000fea0003800000 */
[----:B------:R-:W-:Y:S01]  /*1420*/  MOV R6, R2 ;  /* 0x0000000200067202 */ /* 0x000fe20000000f00 */
[----:B------:R-:W-:Y:S01]  /*1430*/  IMAD R0, R8, UR38, RZ ;  /* 0x0000002608007c24 */ /* 0x000fe2000f8e02ff */
[----:B------:R-:W-:Y:S01]  /*1440*/  R2UR UR4, R4 ;  /* 0x00000000040472ca */ /* 0x000fe200000e0000 */
[----:B------:R-:W-:Y:S01]  /*1450*/  IMAD.MOV.U32 R7, RZ, RZ, RZ ;  /* 0x000000ffff077224 */ /* 0x000fe200078e00ff */
[----:B------:R-:W-:Y:S01]  /*1460*/  R2UR UR5, R5 ;  /* 0x00000000050572ca */ /* 0x000fe200000e0000 */
[C---:B------:R-:W-:Y:S01]  /*1470*/  IMAD R13, R17.reuse, UR39, R0 ;  /* 0x00000027110d7c24 */ /* 0x040fe2000f8e0200 */
[----:B------:R-:W-:Y:S01]  /*1480*/  F2FP.BF16.F32.PACK_AB R11, RZ, R11 ;  /* 0x0000000bff0b723e */ /* 0x000fe200000010ff */
[----:B------:R-:W-:-:S05]  /*1490*/  IMAD.WIDE.U32 R6, R17, UR38, R6 ;  /* 0x0000002611067c25 */ /* 0x000fca000f8e0006 */
[----:B------:R-:W-:Y:S02]  /*14a0*/  IADD3 R7, PT, PT, R7, R13, RZ ;  /* 0x0000000d07077210 */ /* 0x000fe40007ffe0ff */
[----:B------:R-:W-:-:S04]  /*14b0*/  LEA R12, P0, R6, UR36, 0x1 ;  /* 0x00000024060c7c11 */ /* 0x000fc8000f8008ff */
[----:B------:R-:W-:-:S05]  /*14c0*/  LEA.HI.X R13, R6, UR37, R7, 0x1, P0 ;  /* 0x00000025060d7c11 */ /* 0x000fca00080f0c07 */
[----:B------:R2:W-:Y:S04]  /*14d0*/  STG.E.U16 desc[UR4][R12.64], R11 ;  /* 0x0000000b0c007986 */ /* 0x0005e8000c101504 */
.L_x_4417:
[----:B------:R-:W-:Y:S05]  /*14e0*/  BSYNC.RECONVERGENT B0 ;  /* 0x0000000000007941 */ /* 0x000fea0003800200 */
.L_x_4416:
[----:B------:R-:W-:-:S05]  /*14f0*/  IADD3 R23, P0, PT, R10, R17, RZ ;  /* 0x000000110a177210 */ /* 0x000fca0007f1e0ff */
[----:B------:R-:W-:Y:S01]  /*1500*/  IMAD.X R7, R9, 0x1, R8, P0 ;  /* 0x0000000109077824 */ /* 0x000fe200000e0608 */
[----:B------:R-:W-:-:S04]  /*1510*/  ISETP.GE.U32.AND P0, PT, R23, UR42, PT ;  /* 0x0000002a17007c0c */ /* 0x000fc8000bf06070 */
[----:B------:R-:W-:-:S13]  /*1520*/  ISETP.GE.AND.EX P0, PT, R7, UR43, PT, P0 ;  /* 0x0000002b07007c0c */ /* 0x000fda000bf06300 */
[----:B------:R-:W-:Y:S05]  /*1530*/  @!P0 BRA `(.L_x_4418) ;  /* 0xfffffff4005c8947 */ /* 0x000fea000383ffff */
[----:B------:R-:W-:Y:S05]  /*1540*/  EXIT ;  /* 0x000000000000794d */ /* 0x000fea0003800000 */
.L_x_4405:
[----:B------:R-:W-:Y:S02]  /*1550*/  HFMA2 R12, -RZ, RZ, 0, 9.5367431640625e-07 ;  /* 0x00000010ff0c7431 */ /* 0x000fe400000001ff */
[----:B------:R-:W-:Y:S01]  /*1560*/  IMAD.MOV.U32 R11, RZ, RZ, 0x1f ;  /* 0x0000001fff0b7424 */ /* 0x000fe200078e00ff */
[----:B------:R-:W-:-:S07]  /*1570*/  MOV R15, 0xffffffff ;  /* 0xffffffff000f7802 */ /* 0x000fce0000000f00 */
[----:B0-----:R-:W-:Y:S05]  /*1580*/  WARPSYNC.COLLECTIVE R15, `(.L_x_4419) ;  /* 0x000000000f087348 */ /* 0x001fea0003c00000 */
[----:B------:R1:W2:Y:S02]  /*1590*/  SHFL.BFLY P6, R14, R13, R12, R11 ;  /* 0x0c00000c0d0e7389 */ /* 0x0002a400000c000b */
[----:B012---:R-:W-:Y:S05]  /*15a0*/  ENDCOLLECTIVE ;  /* 0x000000000000791b */ /* 0x007fea0003800000 */
.L_x_4419:
[----:B------:R-:W-:Y:S01]  /*15b0*/  HFMA2 R12, -RZ, RZ, 0, 4.76837158203125e-07 ;  /* 0x00000008ff0c7431 */ /* 0x000fe200000001ff */
[----:B------:R-:W-:-:S05]  /*15c0*/  FMNMX R0, R14, R13, !PT ;  /* 0x0000000d0e007209 */ /* 0x000fca0007800000 */
[----:B------:R-:W-:-:S07]  /*15d0*/  IMAD.MOV.U32 R13, RZ, RZ, R0 ;  /* 0x000000ffff0d7224 */ /* 0x000fce00078e0000 */
[----:B------:R-:W-:Y:S05]  /*15e0*/  WARPSYNC.COLLECTIVE R15, `(.L_x_4420) ;  /* 0x000000000f087348 */ /* 0x000fea0003c00000 */
[----:B------:R0:W1:Y:S02]  /*15f0*/  SHFL.BFLY P6, R14, R13, R12, R11 ;  /* 0x0c00000c0d0e7389 */ /* 0x00006400000c000b */
[----:B01----:R-:W-:Y:S05]  /*1600*/  ENDCOLLECTIVE ;  /* 0x000000000000791b */ /* 0x003fea0003800000 */
.L_x_4420:
[----:B------:R-:W-:Y:S02]  /*1610*/  MOV R12, 0x4 ;  /* 0x00000004000c7802 */ /* 0x000fe40000000f00 */
[----:B------:R-:W-:Y:S01]  /*1620*/  FMNMX R6, R0, R14, !PT ;  /* 0x0000000e00067209 */ /* 0x000fe20007800000 */
[----:B------:R-:W-:-:S04]  /*1630*/  HFMA2 R0, -RZ, RZ, 3.7421875, 0 ;  /* 0x437c0000ff007431 */ /* 0x000fc800000001ff */
[----:B------:R-:W-:-:S07]  /*1640*/  IMAD.MOV.U32 R13, RZ, RZ, R6 ;  /* 0x000000ffff0d7224 */ /* 0x000fce00078e0006 */
[----:B------:R-:W-:Y:S05]  /*1650*/  WARPSYNC.COLLECTIVE R15, `(.L_x_4421) ;  /* 0x000000000f087348 */ /* 0x000fea0003c00000 */
[----:B------:R0:W1:Y:S02]  /*1660*/  SHFL.BFLY P6, R14, R13, R12, R11 ;  /* 0x0c00000c0d0e7389 */ /* 0x00006400000c000b */
[----:B01----:R-:W-:Y:S05]  /*1670*/  ENDCOLLECTIVE ;  /* 0x000000000000791b */ /* 0x003fea0003800000 */
.L_x_4421:
[----:B------:R-:W-:Y:S01]  /*1680*/  HFMA2 R12, -RZ, RZ, 0, 1.1920928955078125e-07 ;  /* 0x00000002ff0c7431 */ /* 0x000fe200000001ff */
[----:B------:R-:W-:-:S05]  /*1690*/  FMNMX R7, R6, R14, !PT ;  /* 0x0000000e06077209 */ /* 0x000fca0007800000 */
[----:B------:R-:W-:-:S07]  /*16a0*/  IMAD.MOV.U32 R13, RZ, RZ, R7 ;  /* 0x000000ffff0d7224 */ /* 0x000fce00078e0007 */
[----:B------:R-:W-:Y:S05]  /*16b0*/  WARPSYNC.COLLECTIVE R15, `(.L_x_4422) ;  /* 0x000000000f087348 */ /* 0x000fea0003c00000 */
[----:B------:R0:W1:Y:S02]  /*16c0*/  SHFL.BFLY P6, R14, R13, R12, R11 ;  /* 0x0c00000c0d0e7389 */ /* 0x00006400000c000b */
[----:B01----:R-:W-:Y:S05]  /*16d0*/  ENDCOLLECTIVE ;  /* 0x000000000000791b */ /* 0x003fea0003800000 */
.L_x_4422:
[----:B------:R-:W-:Y:S02]  /*16e0*/  MOV R12, 0x1 ;  /* 0x00000001000c7802 */ /* 0x000fe40000000f00 */
[----:B------:R-:W-:Y:S01]  /*16f0*/  FMNMX R8, R7, R14, !PT ;  /* 0x0000000e07087209 */ /* 0x000fe20007800000 */
[----:B------:R-:W-:-:S04]  /*1700*/  IMAD.MOV.U32 R7, RZ, RZ, 0x3bbb989d ;  /* 0x3bbb989dff077424 */ /* 0x000fc800078e00ff */
[----:B------:R-:W-:-:S07]  /*1710*/  IMAD.MOV.U32 R13, RZ, RZ, R8 ;  /* 0x000000ffff0d7224 */ /* 0x000fce00078e0008 */
[----:B------:R-:W-:Y:S05]  /*1720*/  WARPSYNC.COLLECTIVE R15, `(.L_x_4423) ;  /* 0x000000000f087348 */ /* 0x000fea0003c00000 */
[----:B------:R0:W1:Y:S02]  /*1730*/  SHFL.BFLY P6, R14, R13, R12, R11 ;  /* 0x0c00000c0d0e7389 */ /* 0x00006400000c000b */
[----:B01----:R-:W-:Y:S05]  /*1740*/  ENDCOLLECTIVE ;  /* 0x000000000000791b */ /* 0x003fea0003800000 */
.L_x_4423:
[----:B------:R-:W-:Y:S02]  /*1750*/  MOV R12, 0x10 ;  /* 0x00000010000c7802 */ /* 0x000fe40000000f00 */
[----:B------:R-:W-:-:S05]  /*1760*/  FMNMX R8, R8, R14, !PT ;  /* 0x0000000e08087209 */ /* 0x000fca0007800000 */
[----:B------:R-:W-:-:S04]  /*1770*/  FADD R8, -R8, R23 ;  /* 0x0000001708087221 */ /* 0x000fc80000000100 */
[----:B------:R-:W-:-:S04]  /*1780*/  FFMA.SAT R7, R8, R7, 0.5 ;  /* 0x3f00000008077423 */ /* 0x000fc80000002007 */
[----:B------:R-:W-:-:S04]  /*1790*/  FFMA.RM R0, R7, R0, 12582913 ;  /* 0x4b40000107007423 */ /* 0x000fc80000004000 */
[C---:B------:R-:W-:Y:S01]  /*17a0*/  FADD R7, R0.reuse, -12583039 ;  /* 0xcb40007f00077421 */ /* 0x040fe20000000000 */
[----:B------:R-:W-:-:S03]  /*17b0*/  IMAD.SHL.U32 R0, R0, 0x800000, RZ ;  /* 0x0080000000007824 */ /* 0x000fc600078e00ff */
[----:B------:R-:W-:-:S04]  /*17c0*/  FFMA R7, R8, 1.4426950216293334961, -R7 ;  /* 0x3fb8aa3b08077823 */ /* 0x000fc80000000807 */
[----:B------:R-:W-:-:S06]  /*17d0*/  FFMA R7, R8, 1.925963033500011079e-08, R7 ;  /* 0x32a5706008077823 */ /* 0x000fcc0000000007 */
[----:B------:R-:W0:Y:S02]  /*17e0*/  MUFU.EX2 R7, R7 ;  /* 0x0000000700077308 */ /* 0x000e240000000800 */
[----:B0-----:R-:W-:-:S04]  /*17f0*/  FMUL R0, R0, R7 ;  /* 0x0000000700007220 */ /* 0x001fc80000400000 */
[----:B------:R-:W-:-:S07]  /*1800*/  FADD R13, RZ, R0 ;  /* 0x00000000ff0d7221 */ /* 0x000fce0000000000 */
[----:B------:R-:W-:Y:S05]  /*1810*/  WARPSYNC.COLLECTIVE R15, `(.L_x_4424) ;  /* 0x000000000f087348 */ /* 0x000fea0003c00000 */
[----:B------:R0:W1:Y:S02]  /*1820*/  SHFL.BFLY P6, R14, R13, R12, R11 ;  /* 0x0c00000c0d0e7389 */ /* 0x00006400000c000b */
[----:B01----:R-:W-:Y:S05]  /*1830*/  ENDCOLLECTIVE ;  /* 0x000000000000791b */ /* 0x003fea0003800000 */
.L_x_4424:
[----:B------:R-:W-:Y:S02]  /*1840*/  HFMA2 R12, -RZ, RZ, 0, 4.76837158203125e-07 ;  /* 0x00000008ff0c7431 */ /* 0x000fe400000001ff */
[----:B------:R-:W-:-:S04]  /*1850*/  FADD R6, R13, R14 ;  /* 0x0000000e0d067221 */ /* 0x000fc80000000000 */
[----:B------:R-:W-:-:S07]  /*1860*/  IMAD.MOV.U32 R13, RZ, RZ, R6 ;  /* 0x000000ffff0d7224 */ /* 0x000fce00078e0006 */
[----:B------:R-:W-:Y:S05]  /*1870*/  WARPSYNC.COLLECTIVE R15, `(.L_x_4425) ;  /* 0x000000000f087348 */ /* 0x000fea0003c00000 */
[----:B------:R0:W1:Y:S02]  /*1880*/  SHFL.BFLY P6, R14, R13, R12, R11 ;  /* 0x0c00000c0d0e7389 */ /* 0x00006400000c000b */
[----:B01----:R-:W-:Y:S05]  /*1890*/  ENDCOLLECTIVE ;  /* 0x000000000000791b */ /* 0x003fea0003800000 */
.L_x_4425:
[----:B------:R-:W-:Y:S01]  /*18a0*/  MOV R12, 0x4 ;  /* 0x00000004000c7802 */ /* 0x000fe20000000f00 */
[----:B------:R-:W-:-:S04]  /*18b0*/  FADD R7, R6, R14 ;  /* 0x0000000e06077221 */ /* 0x000fc80000000000 */
[----:B------:R-:W-:-:S07]  /*18c0*/  IMAD.MOV.U32 R13, RZ, RZ, R7 ;  /* 0x000000ffff0d7224 */ /* 0x000fce00078e0007 */
[----:B------:R-:W-:Y:S05]  /*18d0*/  WARPSYNC.COLLECTIVE R15, `(.L_x_4426) ;  /* 0x000000000f087348 */ /* 0x000fea0003c00000 */
[----:B------:R0:W1:Y:S02]  /*18e0*/  SHFL.BFLY P6, R14, R13, R12, R11 ;  /* 0x0c00000c0d0e7389 */ /* 0x00006400000c000b */
[----:B01----:R-:W-:Y:S05]  /*18f0*/  ENDCOLLECTIVE ;  /* 0x000000000000791b */ /* 0x003fea0003800000 */
.L_x_4426:
[----:B------:R-:W-:Y:S02]  /*1900*/  HFMA2 R12, -RZ, RZ, 0, 1.1920928955078125e-07 ;  /* 0x00000002ff0c7431 */ /* 0x000fe400000001ff */
[----:B------:R-:W-:-:S04]  /*1910*/  FADD R8, R7, R14 ;  /* 0x0000000e07087221 */ /* 0x000fc80000000000 */
[----:B------:R-:W-:-:S07]  /*1920*/  IMAD.MOV.U32 R13, RZ, RZ, R8 ;  /* 0x000000ffff0d7224 */ /* 0x000fce00078e0008 */
[----:B------:R-:W-:Y:S05]  /*1930*/  WARPSYNC.COLLECTIVE R15, `(.L_x_4427) ;  /* 0x000000000f087348 */ /* 0x000fea0003c00000 */
[----:B------:R0:W1:Y:S02]  /*1940*/  SHFL.BFLY P6, R14, R13, R12, R11 ;  /* 0x0c00000c0d0e7389 */ /* 0x00006400000c000b */
[----:B01----:R-:W-:Y:S05]  /*1950*/  ENDCOLLECTIVE ;  /* 0x000000000000791b */ /* 0x003fea0003800000 */
.L_x_4427:
[----:B------:R-:W-:Y:S01]  /*1960*/  MOV R12, 0x1 ;  /* 0x00000001000c7802 */ /* 0x000fe20000000f00 */
[----:B------:R-:W-:-:S04]  /*1970*/  FADD R22, R8, R14 ;  /* 0x0000000e08167221 */ /* 0x000fc80000000000 */
[----:B------:R-:W-:-:S07]  /*1980*/  IMAD.MOV.U32 R13, RZ, RZ, R22 ;  /* 0x000000ffff0d7224 */ /* 0x000fce00078e0016 */
[----:B------:R-:W-:Y:S05]  /*1990*/  WARPSYNC.COLLECTIVE R15, `(.L_x_4428) ;  /* 0x000000000f087348 */ /* 0x000fea0003c00000 */
[----:B------:R0:W1:Y:S02]  /*19a0*/  SHFL.BFLY P6, R14, R13, R12, R11 ;  /* 0x0c00000c0d0e7389 */ /* 0x00006400000c000b */
[----:B01----:R-:W-:Y:S05]  /*19b0*/  ENDCOLLECTIVE ;  /* 0x000000000000791b */ /* 0x003fea0003800000 */
.L_x_4428:
[----:B------:R-:W-:Y:S05]  /*19c0*/  BRA `(.L_x_4429) ;  /* 0xffffffec00b07947 */ /* 0x000fea000383ffff */
.L_x_4408:
[----:B------:R-:W-:Y:S01]  /*19d0*/  HFMA2 R11, -RZ, RZ, 0, 1.847743988037109375e-06 ;  /* 0x0000001fff0b7431 */ /* 0x000fe200000001ff */
[----:B------:R-:W-:Y:S01]  /*19e0*/  BSSY B0, `(.L_x_4430) ;  /* 0x0000006000007945 */ /* 0x000fe20003800000 */
[----:B------:R-:W-:Y:S02]  /*19f0*/  IMAD.MOV.U32 R12, RZ, RZ, 0x10 ;  /* 0x00000010ff0c7424 */ /* 0x000fe400078e00ff */
[----:B------:R-:W-:-:S07]  /*1a00*/  IMAD.MOV.U32 R15, RZ, RZ, -0x1 ;  /* 0xffffffffff0f7424 */ /* 0x000fce00078e00ff */
[----:B0-----:R-:W-:Y:S05]  /*1a10*/  WARPSYNC.COLLECTIVE R15, `(.L_x_4431) ;  /* 0x000000000f087348 */ /* 0x001fea0003c00000 */
[----:B------:R1:W2:Y:S02]  /*1a20*/  SHFL.BFLY P6, R14, R13, R12, R11 ;  /* 0x0c00000c0d0e7389 */ /* 0x0002a400000c000b */
[----:B012---:R-:W-:Y:S05]  /*1a30*/  ENDCOLLECTIVE ;  /* 0x000000000000791b */ /* 0x007fea0003800000 */
.L_x_4431:
[----:B------:R-:W-:Y:S05]  /*1a40*/  BSYNC B0 ;  /* 0x0000000000007941 */ /* 0x000fea0003800000 */
.L_x_4430:
[----:B------:R-:W-:Y:S01]  /*1a50*/  FMNMX R13, R14, R13, !PT ;  /* 0x0000000d0e0d7209 */ /* 0x000fe20007800000 */
[----:B------:R-:W-:Y:S01]  /*1a60*/  IMAD.MOV.U32 R11, RZ, RZ, 0x1f ;  /* 0x0000001fff0b7424 */ /* 0x000fe200078e00ff */
[----:B------:R-:W-:Y:S01]  /*1a70*/  MOV R12, 0x8 ;  /* 0x00000008000c7802 */ /* 0x000fe20000000f00 */
[----:B------:R-:W-:Y:S01]  /*1a80*/  IMAD.MOV.U32 R17, RZ, RZ, 0x3bbb989d ;  /* 0x3bbb989dff117424 */ /* 0x000fe200078e00ff */
[----:B------:R-:W-:-:S07]  /*1a90*/  MOV R15, 0xffffffff ;  /* 0xffffffff000f7802 */ /* 0x000fce0000000f00 */
[----:B------:R-:W-:Y:S05]  /*1aa0*/  WARPSYNC.COLLECTIVE R15, `(.L_x_4432) ;  /* 0x000000000f087348 */ /* 0x000fea0003c00000 */
[----:B------:R0:W1:Y:S02]  /*1ab0*/  SHFL.BFLY P6, R14, R13, R12, R11 ;  /* 0x0c00000c0d0e7389 */ /* 0x00006400000c000b */
[----:B01----:R-:W-:Y:S05]  /*1ac0*/  ENDCOLLECTIVE ;  /* 0x000000000000791b */ /* 0x003fea0003800000 */
.L_x_4432:
[----:B------:R-:W-:Y:S01]  /*1ad0*/  HFMA2 R12, -RZ, RZ, 0, 2.384185791015625e-07 ;  /* 0x00000004ff0c7431 */ /* 0x000fe200000001ff */
[----:B------:R-:W-:-:S05]  /*1ae0*/  FMNMX R0, R13, R14, !PT ;  /* 0x0000000e0d007209 */ /* 0x000fca0007800000 */
[----:B------:R-:W-:-:S07]  /*1af0*/  IMAD.MOV.U32 R13, RZ, RZ, R0 ;  /* 0x000000ffff0d7224 */ /* 0x000fce00078e0000 */
[----:B------:R-:W-:Y:S05]  /*1b00*/  WARPSYNC.COLLECTIVE R15, `(.L_x_4433) ;  /* 0x000000000f087348 */ /* 0x000fea0003c00000 */
[----:B------:R0:W1:Y:S02]  /*1b10*/  SHFL.BFLY P6, R14, R13, R12, R11 ;  /* 0x0c00000c0d0e7389 */ /* 0x00006400000c000b */
[----:B01----:R-:W-:Y:S05]  /*1b20*/  ENDCOLLECTIVE ;  /* 0x000000000000791b */ /* 0x003fea0003800000 */
.L_x_4433:
[----:B------:R-:W-:Y:S02]  /*1b30*/  MOV R12, 0x2 ;  /* 0x00000002000c7802 */ /* 0x000fe40000000f00 */
[----:B------:R-:W-:Y:S02]  /*1b40*/  FMNMX R6, R0, R14, !PT ;  /* 0x0000000e00067209 */ /* 0x000fe40007800000 */
[----:B------:R-:W-:-:S03]  /*1b50*/  MOV R0, 0x437c0000 ;  /* 0x437c000000007802 */ /* 0x000fc60000000f00 */
[----:B------:R-:W-:-:S07]  /*1b60*/  IMAD.MOV.U32 R13, RZ, RZ, R6 ;  /* 0x000000ffff0d7224 */ /* 0x000fce00078e0006 */
[----:B------:R-:W-:Y:S05]  /*1b70*/  WARPSYNC.COLLECTIVE R15, `(.L_x_4434) ;  /* 0x000000000f087348 */ /* 0x000fea0003c00000 */
[----:B------:R0:W1:Y:S02]  /*1b80*/  SHFL.BFLY P6, R14, R13, R12, R11 ;  /* 0x0c00000c0d0e7389 */ /* 0x00006400000c000b */
[----:B01----:R-:W-:Y:S05]  /*1b90*/  ENDCOLLECTIVE ;  /* 0x000000000000791b */ /* 0x003fea0003800000 */
.L_x_4434:
[----:B------:R-:W-:Y:S01]  /*1ba0*/  HFMA2 R12, -RZ, RZ, 0, 5.9604644775390625e-08 ;  /* 0x00000001ff0c7431 */ /* 0x000fe200000001ff */
[----:B------:R-:W-:-:S05]  /*1bb0*/  FMNMX R8, R6, R14, !PT ;  /* 0x0000000e06087209 */ /* 0x000fca0007800000 */
[----:B------:R-:W-:-:S07]  /*1bc0*/  IMAD.MOV.U32 R13, RZ, RZ, R8 ;  /* 0x000000ffff0d7224 */ /* 0x000fce00078e0008 */
[----:B------:R-:W-:Y:S05]  /*1bd0*/  WARPSYNC.COLLECTIVE R15, `(.L_x_4435) ;  /* 0x000000000f087348 */ /* 0x000fea0003c00000 */
[----:B------:R0:W1:Y:S02]  /*1be0*/  SHFL.BFLY P6, R14, R13, R12, R11 ;  /* 0x0c00000c0d0e7389 */ /* 0x00006400000c000b */
[----:B01----:R-:W-:Y:S05]  /*1bf0*/  ENDCOLLECTIVE ;  /* 0x000000000000791b */ /* 0x003fea0003800000 */
.L_x_4435:
[----:B------:R-:W-:Y:S01]  /*1c00*/  HFMA2 R12, -RZ, RZ, 0, 9.5367431640625e-07 ;  /* 0x00000010ff0c7431 */ /* 0x000fe200000001ff */
        /* <DEDUP_REMOVED lines=14> */
.L_x_4436:
[----:B------:R-:W-:Y:S01]  /*1cf0*/  MOV R12, 0x8 ;  /* 0x00000008000c7802 */ /* 0x000fe20000000f00 */
[----:B------:R-:W-:-:S04]  /*1d00*/  FADD R6, R13, R14 ;  /* 0x0000000e0d067221 */ /* 0x000fc80000000000 */
[----:B------:R-:W-:-:S07]  /*1d10*/  IMAD.MOV.U32 R13, RZ, RZ, R6 ;  /* 0x000000ffff0d7224 */ /* 0x000fce00078e0006 */
[----:B------:R-:W-:Y:S05]  /*1d20*/  WARPSYNC.COLLECTIVE R15, `(.L_x_4437) ;  /* 0x000000000f087348 */ /* 0x000fea0003c00000 */
[----:B------:R0:W1:Y:S02]  /*1d30*/  SHFL.BFLY P6, R14, R13, R12, R11 ;  /* 0x0c00000c0d0e7389 */ /* 0x00006400000c000b */
[----:B01----:R-:W-:Y:S05]  /*1d40*/  ENDCOLLECTIVE ;  /* 0x000000000000791b */ /* 0x003fea0003800000 */
.L_x_4437:
[----:B------:R-:W-:Y:S02]  /*1d50*/  HFMA2 R12, -RZ, RZ, 0, 2.384185791015625e-07 ;  /* 0x00000004ff0c7431 */ /* 0x000fe400000001ff */
[----:B------:R-:W-:-:S04]  /*1d60*/  FADD R8, R6, R14 ;  /* 0x0000000e06087221 */ /* 0x000fc80000000000 */
[----:B------:R-:W-:-:S07]  /*1d70*/  IMAD.MOV.U32 R13, RZ, RZ, R8 ;  /* 0x000000ffff0d7224 */ /* 0x000fce00078e0008 */
[----:B------:R-:W-:Y:S05]  /*1d80*/  WARPSYNC.COLLECTIVE R15, `(.L_x_4438) ;  /* 0x000000000f087348 */ /* 0x000fea0003c00000 */
[----:B------:R0:W1:Y:S02]  /*1d90*/  SHFL.BFLY P6, R14, R13, R12, R11 ;  /* 0x0c00000c0d0e7389 */ /* 0x00006400000c000b */
[----:B01----:R-:W-:Y:S05]  /*1da0*/  ENDCOLLECTIVE ;  /* 0x000000000000791b */ /* 0x003fea0003800000 */
.L_x_4438:
[----:B------:R-:W-:Y:S01]  /*1db0*/  MOV R12, 0x2 ;  /* 0x00000002000c7802 */ /* 0x000fe20000000f00 */
[----:B------:R-:W-:-:S04]  /*1dc0*/  FADD R16, R8, R14 ;  /* 0x0000000e08107221 */ /* 0x000fc80000000000 */
[----:B------:R-:W-:-:S07]  /*1dd0*/  IMAD.MOV.U32 R13, RZ, RZ, R16 ;  /* 0x000000ffff0d7224 */ /* 0x000fce00078e0010 */
[----:B------:R-:W-:Y:S05]  /*1de0*/  WARPSYNC.COLLECTIVE R15, `(.L_x_4439) ;  /* 0x000000000f087348 */ /* 0x000fea0003c00000 */
[----:B------:R0:W1:Y:S02]  /*1df0*/  SHFL.BFLY P6, R14, R13, R12, R11 ;  /* 0x0c00000c0d0e7389 */ /* 0x00006400000c000b */
[----:B01----:R-:W-:Y:S05]  /*1e00*/  ENDCOLLECTIVE ;  /* 0x000000000000791b */ /* 0x003fea0003800000 */
.L_x_4439:
[----:B------:R-:W-:Y:S02]  /*1e10*/  HFMA2 R12, -RZ, RZ, 0, 5.9604644775390625e-08 ;  /* 0x00000001ff0c7431 */ /* 0x000fe400000001ff */
[----:B------:R-:W-:-:S04]  /*1e20*/  FADD R17, R16, R14 ;  /* 0x0000000e10117221 */ /* 0x000fc80000000000 */
[----:B------:R-:W-:-:S07]  /*1e30*/  IMAD.MOV.U32 R13, RZ, RZ, R17 ;  /* 0x000000ffff0d7224 */ /* 0x000fce00078e0011 */
[----:B------:R-:W-:Y:S05]  /*1e40*/  WARPSYNC.COLLECTIVE R15, `(.L_x_4440) ;  /* 0x000000000f087348 */ /* 0x000fea0003c00000 */
[----:B------:R0:W1:Y:S02]  /*1e50*/  SHFL.BFLY P6, R14, R13, R12, R11 ;  /* 0x0c00000c0d0e7389 */ /* 0x00006400000c000b */
[----:B01----:R-:W-:Y:S05]  /*1e60*/  ENDCOLLECTIVE ;  /* 0x000000000000791b */ /* 0x003fea0003800000 */
.L_x_4440:
[----:B------:R-:W-:Y:S05]  /*1e70*/  BRA `(.L_x_4441) ;  /* 0xffffffec00dc7947 */ /* 0x000fea000383ffff */
.L_x_4413:
[----:B------:R-:W-:Y:S01]  /*1e80*/  BSSY B0, `(.L_x_4442) ;  /* 0x0000007000007945 */ /* 0x000fe20003800000 */
[----:B------:R-:W-:Y:S01]  /*1e90*/  IMAD.MOV.U32 R12, RZ, RZ, 0x10 ;  /* 0x00000010ff0c7424 */ /* 0x000fe200078e00ff */
[----:B-1----:R-:W-:Y:S01]  /*1ea0*/  MOV R11, 0x1f ;  /* 0x0000001f000b7802 */ /* 0x002fe20000000f00 */
[----:B------:R-:W-:-:S07]  /*1eb0*/  IMAD.MOV.U32 R15, RZ, RZ, -0x1 ;  /* 0xffffffffff0f7424 */ /* 0x000fce00078e00ff */
[----:B0-----:R-:W-:Y:S05]  /*1ec0*/  WARPSYNC.COLLECTIVE R15, `(.L_x_4443) ;  /* 0x000000000f087348 */ /* 0x001fea0003c00000 */
[----:B------:R1:W2:Y:S02]  /*1ed0*/  SHFL.BFLY P6, R14, R13, R12, R11 ;  /* 0x0c00000c0d0e7389 */ /* 0x0002a400000c000b */
[----:B012---:R-:W-:Y:S05]  /*1ee0*/  ENDCOLLECTIVE ;  /* 0x000000000000791b */ /* 0x007fea0003800000 */
.L_x_4443:
[----:B------:R-:W-:Y:S05]  /*1ef0*/  BSYNC B0 ;  /* 0x0000000000007941 */ /* 0x000fea0003800000 */
.L_x_4442:
[----:B------:R-:W-:Y:S01]  /*1f00*/  HFMA2 R12, -RZ, RZ, 0, 4.76837158203125e-07 ;  /* 0x00000008ff0c7431 */ /* 0x000fe200000001ff */
[----:B------:R-:W-:Y:S01]  /*1f10*/  FMNMX R13, R14, R13, !PT ;  /* 0x0000000d0e0d7209 */ /* 0x000fe20007800000 */
[----:B------:R-:W-:Y:S01]  /*1f20*/  IMAD.MOV.U32 R11, RZ, RZ, 0x1f ;  /* 0x0000001fff0b7424 */ /* 0x000fe200078e00ff */
[----:B------:R-:W-:Y:S02]  /*1f30*/  MOV R15, 0xffffffff ;  /* 0xffffffff000f7802 */ /* 0x000fe40000000f00 */
[----:B------:R-:W-:-:S07]  /*1f40*/  MOV R19, 0x437c0000 ;  /* 0x437c000000137802 */ /* 0x000fce0000000f00 */
[----:B------:R-:W-:Y:S05]  /*1f50*/  WARPSYNC.COLLECTIVE R15, `(.L_x_4444) ;  /* 0x000000000f087348 */ /* 0x000fea0003c00000 */
[----:B------:R0:W1:Y:S02]  /*1f60*/  SHFL.BFLY P6, R14, R13, R12, R11 ;  /* 0x0c00000c0d0e7389 */ /* 0x00006400000c000b */
[----:B01----:R-:W-:Y:S05]  /*1f70*/  ENDCOLLECTIVE ;  /* 0x000000000000791b */ /* 0x003fea0003800000 */
.L_x_4444:
[----:B------:R-:W-:Y:S01]  /*1f80*/  HFMA2 R12, -RZ, RZ, 0, 2.384185791015625e-07 ;  /* 0x00000004ff0c7431 */ /* 0x000fe200000001ff */
[----:B------:R-:W-:-:S05]  /*1f90*/  FMNMX R0, R13, R14, !PT ;  /* 0x0000000e0d007209 */ /* 0x000fca0007800000 */
[----:B------:R-:W-:-:S07]  /*1fa0*/  IMAD.MOV.U32 R13, RZ, RZ, R0 ;  /* 0x000000ffff0d7224 */ /* 0x000fce00078e0000 */
[----:B------:R-:W-:Y:S05]  /*1fb0*/  WARPSYNC.COLLECTIVE R15, `(.L_x_4445) ;  /* 0x000000000f087348 */ /* 0x000fea0003c00000 */
[----:B------:R0:W1:Y:S02]  /*1fc0*/  SHFL.BFLY P6, R14, R13, R12, R11 ;  /* 0x0c00000c0d0e7389 */ /* 0x00006400000c000b */
[----:B01----:R-:W-:Y:S05]  /*1fd0*/  ENDCOLLECTIVE ;  /* 0x000000000000791b */ /* 0x003fea0003800000 */
.L_x_4445:
[----:B------:R-:W-:Y:S02]  /*1fe0*/  MOV R12, 0x2 ;  /* 0x00000002000c7802 */ /* 0x000fe40000000f00 */
[----:B------:R-:W-:Y:S01]  /*1ff0*/  FMNMX R6, R0, R14, !PT ;  /* 0x0000000e00067209 */ /* 0x000fe20007800000 */
[----:B------:R-:W-:-:S04]  /*2000*/  IMAD.MOV.U32 R0, RZ, RZ, 0x3bbb989d ;  /* 0x3bbb989dff007424 */ /* 0x000fc800078e00ff */
[----:B------:R-:W-:-:S07]  /*2010*/  IMAD.MOV.U32 R13, RZ, RZ, R6 ;  /* 0x000000ffff0d7224 */ /* 0x000fce00078e0006 */
[----:B------:R-:W-:Y:S05]  /*2020*/  WARPSYNC.COLLECTIVE R15, `(.L_x_4446) ;  /* 0x000000000f087348 */ /* 0x000fea0003c00000 */
[----:B------:R0:W1:Y:S02]  /*2030*/  SHFL.BFLY P6, R14, R13, R12, R11 ;  /* 0x0c00000c0d0e7389 */ /* 0x00006400000c000b */
[----:B01----:R-:W-:Y:S05]  /*2040*/  ENDCOLLECTIVE ;  /* 0x000000000000791b */ /* 0x003fea0003800000 */
.L_x_4446:
[----:B------:R-:W-:Y:S01]  /*2050*/  HFMA2 R12, -RZ, RZ, 0, 5.9604644775390625e-08 ;  /* 0x00000001ff0c7431 */ /* 0x000fe200000001ff */
[----:B------:R-:W-:-:S05]  /*2060*/  FMNMX R7, R6, R14, !PT ;  /* 0x0000000e06077209 */ /* 0x000fca0007800000 */
[----:B------:R-:W-:-:S07]  /*2070*/  IMAD.MOV.U32 R13, RZ, RZ, R7 ;  /* 0x000000ffff0d7224 */ /* 0x000fce00078e0007 */
[----:B------:R-:W-:Y:S05]  /*2080*/  WARPSYNC.COLLECTIVE R15, `(.L_x_4447) ;  /* 0x000000000f087348 */ /* 0x000fea0003c00000 */
[----:B------:R0:W1:Y:S02]  /*2090*/  SHFL.BFLY P6, R14, R13, R12, R11 ;  /* 0x0c00000c0d0e7389 */ /* 0x00006400000c000b */
[----:B01----:R-:W-:Y:S05]  /*20a0*/  ENDCOLLECTIVE ;  /* 0x000000000000791b */ /* 0x003fea0003800000 */
.L_x_4447:
        /* <DEDUP_REMOVED lines=15> */
.L_x_4448:
[----:B------:R-:W-:Y:S01]  /*21a0*/  MOV R12, 0x8 ;  /* 0x00000008000c7802 */ /* 0x000fe20000000f00 */
[----:B------:R-:W-:-:S04]  /*21b0*/  FADD R6, R13, R14 ;  /* 0x0000000e0d067221 */ /* 0x000fc80000000000 */
[----:B------:R-:W-:-:S07]  /*21c0*/  IMAD.MOV.U32 R13, RZ, RZ, R6 ;  /* 0x000000ffff0d7224 */ /* 0x000fce00078e0006 */
[----:B------:R-:W-:Y:S05]  /*21d0*/  WARPSYNC.COLLECTIVE R15, `(.L_x_4449) ;  /* 0x000000000f087348 */ /* 0x000fea0003c00000 */
[----:B------:R0:W1:Y:S02]  /*21e0*/  SHFL.BFLY P6, R14, R13, R12, R11 ;  /* 0x0c00000c0d0e7389 */ /* 0x00006400000c000b */
[----:B01----:R-:W-:Y:S05]  /*21f0*/  ENDCOLLECTIVE ;  /* 0x000000000000791b */ /* 0x003fea0003800000 */
.L_x_4449:
[----:B------:R-:W-:Y:S02]  /*2200*/  HFMA2 R12, -RZ, RZ, 0, 2.384185791015625e-07 ;  /* 0x00000004ff0c7431 */ /* 0x000fe400000001ff */
[----:B------:R-:W-:-:S04]  /*2210*/  FADD R7, R6, R14 ;  /* 0x0000000e06077221 */ /* 0x000fc80000000000 */
[----:B------:R-:W-:-:S07]  /*2220*/  IMAD.MOV.U32 R13, RZ, RZ, R7 ;  /* 0x000000ffff0d7224 */ /* 0x000fce00078e0007 */
[----:B------:R-:W-:Y:S05]  /*2230*/  WARPSYNC.COLLECTIVE R15, `(.L_x_4450) ;  /* 0x000000000f087348 */ /* 0x000fea0003c00000 */
[----:B------:R0:W1:Y:S02]  /*2240*/  SHFL.BFLY P6, R14, R13, R12, R11 ;  /* 0x0c00000c0d0e7389 */ /* 0x00006400000c000b */
[----:B01----:R-:W-:Y:S05]  /*2250*/  ENDCOLLECTIVE ;  /* 0x000000000000791b */ /* 0x003fea0003800000 */
.L_x_4450:
[----:B------:R-:W-:Y:S01]  /*2260*/  MOV R12, 0x2 ;  /* 0x00000002000c7802 */ /* 0x000fe20000000f00 */
[----:B------:R-:W-:-:S04]  /*2270*/  FADD R16, R7, R14 ;  /* 0x0000000e07107221 */ /* 0x000fc80000000000 */
[----:B------:R-:W-:-:S07]  /*2280*/  IMAD.MOV.U32 R13, RZ, RZ, R16 ;  /* 0x000000ffff0d7224 */ /* 0x000fce00078e0010 */
[----:B------:R-:W-:Y:S05]  /*2290*/  WARPSYNC.COLLECTIVE R15, `(.L_x_4451) ;  /* 0x000000000f087348 */ /* 0x000fea0003c00000 */
[----:B------:R0:W1:Y:S02]  /*22a0*/  SHFL.BFLY P6, R14, R13, R12, R11 ;  /* 0x0c00000c0d0e7389 */ /* 0x00006400000c000b */
[----:B01----:R-:W-:Y:S05]  /*22b0*/  ENDCOLLECTIVE ;  /* 0x000000000000791b */ /* 0x003fea0003800000 */
.L_x_4451:
[----:B------:R-:W-:Y:S02]  /*22c0*/  HFMA2 R12, -RZ, RZ, 0, 5.9604644775390625e-08 ;  /* 0x00000001ff0c7431 */ /* 0x000fe400000001ff */
[----:B------:R-:W-:-:S04]  /*22d0*/  FADD R18, R16, R14 ;  /* 0x0000000e10127221 */ /* 0x000fc80000000000 */
[----:B------:R-:W-:-:S07]  /*22e0*/  IMAD.MOV.U32 R13, RZ, RZ, R18 ;  /* 0x000000ffff0d7224 */ /* 0x000fce00078e0012 */
[----:B------:R-:W-:Y:S05]  /*22f0*/  WARPSYNC.COLLECTIVE R15, `(.L_x_4452) ;  /* 0x000000000f087348 */ /* 0x000fea0003c00000 */
[----:B------:R0:W1:Y:S02]  /*2300*/  SHFL.BFLY P6, R14, R13, R12, R11 ;  /* 0x0c00000c0d0e7389 */ /* 0x00006400000c000b */
[----:B01----:R-:W-:Y:S05]  /*2310*/  ENDCOLLECTIVE ;  /* 0x000000000000791b */ /* 0x003fea0003800000 */
.L_x_4452:
[----:B------:R-:W-:Y:S05]  /*2320*/  BRA `(.L_x_4453) ;  /* 0xffffffec00fc7947 */ /* 0x000fea000383ffff */
        .weak           $__internal_72_$__cuda_sm20_div_u64
        .type           $__internal_72_$__cuda_sm20_div_u64,@function
        .size           $__internal_72_$__cuda_sm20_div_u64,($__internal_73_$__cuda_sm3x_div_rn_noftz_f32_slowpath - $__internal_72_$__cuda_sm20_div_u64)
$__internal_72_$__cuda_sm20_div_u64:
[----:B------:R-:W-:-:S04]  /*2330*/  IMAD.MOV.U32 R8, RZ, RZ, R10 ;  /* 0x000000ffff087224 */ /* 0x000fc800078e000a */
[----:B------:R-:W0:Y:S08]  /*2340*/  I2F.U64.RP R7, R8 ;  /* 0x0000000800077312 */ /* 0x000e300000309000 */
[----:B0-----:R-:W0:Y:S02]  /*2350*/  MUFU.RCP R7, R7 ;  /* 0x0000000700077308 */ /* 0x001e240000001000 */
[----:B0-----:R-:W-:-:S06]  /*2360*/  IADD3 R2, PT, PT, R7, 0x1ffffffe, RZ ;  /* 0x1ffffffe07027810 */ /* 0x001fcc0007ffe0ff */
[----:B------:R-:W0:Y:S02]  /*2370*/  F2I.U64.TRUNC R2, R2 ;  /* 0x0000000200027311 */ /* 0x000e24000020d800 */
[----:B0-----:R-:W-:-:S04]  /*2380*/  IMAD.WIDE.U32 R12, R2, R10, RZ ;  /* 0x0000000a020c7225 */ /* 0x001fc800078e00ff */
[C---:B------:R-:W-:Y:S01]  /*2390*/  IMAD R11, R2.reuse, R9, R13 ;  /* 0x00000009020b7224 */ /* 0x040fe200078e020d */
[----:B------:R-:W-:Y:S02]  /*23a0*/  IADD3 R15, P0, PT, RZ, -R12, RZ ;  /* 0x8000000cff0f7210 */ /* 0x000fe40007f1e0ff */
[----:B------:R-:W-:Y:S01]  /*23b0*/  MOV R13, R2 ;  /* 0x00000002000d7202 */ /* 0x000fe20000000f00 */
[----:B------:R-:W-:Y:S02]  /*23c0*/  IMAD R11, R3, R10, R11 ;  /* 0x0000000a030b7224 */ /* 0x000fe400078e020b */
[----:B------:R-:W-:-:S04]  /*23d0*/  IMAD.HI.U32 R12, R2, R15, RZ ;  /* 0x0000000f020c7227 */ /* 0x000fc800078e00ff */
[----:B------:R-:W-:-:S04]  /*23e0*/  IMAD.X R11, RZ, RZ, ~R11, P0 ;  /* 0x000000ffff0b7224 */ /* 0x000fc800000e0e0b */
[----:B------:R-:W-:-:S04]  /*23f0*/  IMAD.WIDE.U32 R12, P0, R2, R11, R12 ;  /* 0x0000000b020c7225 */ /* 0x000fc8000780000c */
[C---:B------:R-:W-:Y:S02]  /*2400*/  IMAD R17, R3.reuse, R11, RZ ;  /* 0x0000000b03117224 */ /* 0x040fe400078e02ff */
[----:B------:R-:W-:-:S04]  /*2410*/  IMAD.HI.U32 R12, P1, R3, R15, R12 ;  /* 0x0000000f030c7227 */ /* 0x000fc8000782000c */
[----:B------:R-:W-:Y:S01]  /*2420*/  IMAD.HI.U32 R7, R3, R11, RZ ;  /* 0x0000000b03077227 */ /* 0x000fe200078e00ff */
[----:B------:R-:W-:-:S03]  /*2430*/  IADD3 R13, P2, PT, R17, R12, RZ ;  /* 0x0000000c110d7210 */ /* 0x000fc60007f5e0ff */
[----:B------:R-:W-:Y:S02]  /*2440*/  IMAD.X R7, R7, 0x1, R3, P0 ;  /* 0x0000000107077824 */ /* 0x000fe400000e0603 */
[----:B------:R-:W-:-:S03]  /*2450*/  IMAD.WIDE.U32 R2, R13, R10, RZ ;  /* 0x0000000a0d027225 */ /* 0x000fc600078e00ff */
[----:B------:R-:W-:Y:S01]  /*2460*/  IADD3.X R7, PT, PT, RZ, RZ, R7, P2, P1 ;  /* 0x000000ffff077210 */ /* 0x000fe200017e2407 */
[----:B------:R-:W-:Y:S01]  /*2470*/  IMAD R3, R13, R9, R3 ;  /* 0x000000090d037224 */ /* 0x000fe200078e0203 */
[----:B------:R-:W-:-:S03]  /*2480*/  IADD3 R11, P0, PT, RZ, -R2, RZ ;  /* 0x80000002ff0b7210 */ /* 0x000fc60007f1e0ff */
[----:B------:R-:W-:Y:S02]  /*2490*/  IMAD R3, R7, R10, R3 ;  /* 0x0000000a07037224 */ /* 0x000fe400078e0203 */
[----:B------:R-:W-:-:S03]  /*24a0*/  IMAD.HI.U32 R12, R13, R11, RZ ;  /* 0x0000000b0d0c7227 */ /* 0x000fc600078e00ff */
[----:B------:R-:W-:Y:S01]  /*24b0*/  IADD3.X R2, PT, PT, RZ, ~R3, RZ, P0, !PT ;  /* 0x80000003ff027210 */ /* 0x000fe200007fe4ff */
[----:B------:R-:W-:-:S04]  /*24c0*/  HFMA2 R3, -RZ, RZ, 0, 0 ;  /* 0x00000000ff037431 */ /* 0x000fc800000001ff */
[----:B------:R-:W-:-:S04]  /*24d0*/  IMAD.WIDE.U32 R12, P0, R13, R2, R12 ;  /* 0x000000020d0c7225 */ /* 0x000fc8000780000c */
[C---:B------:R-:W-:Y:S02]  /*24e0*/  IMAD R8, R7.reuse, R2, RZ ;  /* 0x0000000207087224 */ /* 0x040fe400078e02ff */
[----:B------:R-:W-:-:S04]  /*24f0*/  IMAD.HI.U32 R11, P1, R7, R11, R12 ;  /* 0x0000000b070b7227 */ /* 0x000fc8000782000c */
[----:B------:R-:W-:Y:S01]  /*2500*/  IMAD.HI.U32 R2, R7, R2, RZ ;  /* 0x0000000207027227 */ /* 0x000fe200078e00ff */
[----:B------:R-:W-:-:S03]  /*2510*/  IADD3 R11, P2, PT, R8, R11, RZ ;  /* 0x0000000b080b7210 */ /* 0x000fc60007f5e0ff */
[----:B------:R-:W-:Y:S02]  /*2520*/  IMAD.X R7, R2, 0x1, R7, P0 ;  /* 0x0000000102077824 */ /* 0x000fe400000e0607 */
[----:B------:R-:W-:-:S03]  /*2530*/  IMAD.HI.U32 R2, R11, R5, RZ ;  /* 0x000000050b027227 */ /* 0x000fc600078e00ff */
[----:B------:R-:W-:Y:S01]  /*2540*/  IADD3.X R7, PT, PT, RZ, RZ, R7, P2, P1 ;  /* 0x000000ffff077210 */ /* 0x000fe200017e2407 */
[----:B------:R-:W-:-:S04]  /*2550*/  IMAD.WIDE.U32 R2, R11, R6, R2 ;  /* 0x000000060b027225 */ /* 0x000fc800078e0002 */
[C---:B------:R-:W-:Y:S02]  /*2560*/  IMAD R11, R7.reuse, R6, RZ ;  /* 0x00000006070b7224 */ /* 0x040fe400078e02ff */
[----:B------:R-:W-:-:S04]  /*2570*/  IMAD.HI.U32 R2, P0, R7, R5, R2 ;  /* 0x0000000507027227 */ /* 0x000fc80007800002 */
[----:B------:R-:W-:Y:S01]  /*2580*/  IMAD.HI.U32 R7, R7, R6, RZ ;  /* 0x0000000607077227 */ /* 0x000fe200078e00ff */
[----:B------:R-:W-:-:S03]  /*2590*/  IADD3 R11, P1, PT, R11, R2, RZ ;  /* 0x000000020b0b7210 */ /* 0x000fc60007f3e0ff */
[----:B------:R-:W-:Y:S02]  /*25a0*/  IMAD.X R7, RZ, RZ, R7, P0 ;  /* 0x000000ffff077224 */ /* 0x000fe400000e0607 */
[----:B------:R-:W-:-:S03]  /*25b0*/  IMAD.WIDE.U32 R2, R11, R10, RZ ;  /* 0x0000000a0b027225 */ /* 0x000fc600078e00ff */
[----:B------:R-:W-:Y:S01]  /*25c0*/  IADD3.X R7, PT, PT, RZ, R7, RZ, P1, !PT ;  /* 0x00000007ff077210 */ /* 0x000fe20000ffe4ff */
[C---:B------:R-:W-:Y:S01]  /*25d0*/  IMAD R3, R11.reuse, R9, R3 ;  /* 0x000000090b037224 */ /* 0x040fe200078e0203 */
[----:B------:R-:W-:Y:S02]  /*25e0*/  IADD3 R5, P1, PT, -R2, R5, RZ ;  /* 0x0000000502057210 */ /* 0x000fe40007f3e1ff */
[----:B------:R-:W-:Y:S01]  /*25f0*/  IADD3 R2, P2, PT, R11, 0x1, RZ ;  /* 0x000000010b027810 */ /* 0x000fe20007f5e0ff */
[-C--:B------:R-:W-:Y:S01]  /*2600*/  IMAD R3, R7, R10.reuse, R3 ;  /* 0x0000000a07037224 */ /* 0x080fe200078e0203 */
[----:B------:R-:W-:-:S03]  /*2610*/  ISETP.GE.U32.AND P0, PT, R5, R10, PT ;  /* 0x0000000a0500720c */ /* 0x000fc60003f06070 */
[----:B------:R-:W-:Y:S01]  /*2620*/  IMAD.X R12, R6, 0x1, ~R3, P1 ;  /* 0x00000001060c7824 */ /* 0x000fe200008e0e03 */
[----:B------:R-:W-:Y:S01]  /*2630*/  IADD3 R3, P1, PT, -R10, R5, RZ ;  /* 0x000000050a037210 */ /* 0x000fe20007f3e1ff */
[----:B------:R-:W-:-:S03]  /*2640*/  IMAD.X R6, RZ, RZ, R7, P2 ;  /* 0x000000ffff067224 */ /* 0x000fc600010e0607 */
[----:B------:R-:W-:Y:S02]  /*2650*/  ISETP.GE.U32.AND.EX P0, PT, R12, R9, PT, P0 ;  /* 0x000000090c00720c */ /* 0x000fe40003f06100 */
[-C--:B------:R-:W-:Y:S02]  /*2660*/  IADD3.X R8, PT, PT, ~R9, R12.reuse, RZ, P1, !PT ;  /* 0x0000000c09087210 */ /* 0x080fe40000ffe5ff */
[----:B------:R-:W-:Y:S01]  /*2670*/  SEL R3, R3, R5, P0 ;  /* 0x0000000503037207 */ /* 0x000fe20000000000 */
[----:B------:R-:W-:Y:S01]  /*2680*/  IMAD.MOV.U32 R5, RZ, RZ, 0x0 ;  /* 0x00000000ff057424 */ /* 0x000fe200078e00ff */
[----:B------:R-:W-:Y:S02]  /*2690*/  SEL R11, R2, R11, P0 ;  /* 0x0000000b020b7207 */ /* 0x000fe40000000000 */
[----:B------:R-:W-:Y:S02]  /*26a0*/  SEL R8, R8, R12, P0 ;  /* 0x0000000c08087207 */ /* 0x000fe40000000000 */
[----:B------:R-:W-:-:S02]  /*26b0*/  SEL R2, R6, R7, P0 ;  /* 0x0000000706027207 */ /* 0x000fc40000000000 */
[----:B------:R-:W-:Y:S02]  /*26c0*/  ISETP.GE.U32.AND P0, PT, R3, R10, PT ;  /* 0x0000000a0300720c */ /* 0x000fe40003f06070 */
[----:B------:R-:W-:Y:S02]  /*26d0*/  IADD3 R6, P2, PT, R11, 0x1, RZ ;  /* 0x000000010b067810 */ /* 0x000fe40007f5e0ff */
[----:B------:R-:W-:Y:S02]  /*26e0*/  ISETP.NE.U32.AND P1, PT, R10, RZ, PT ;  /* 0x000000ff0a00720c */ /* 0x000fe40003f25070 */
[----:B------:R-:W-:Y:S02]  /*26f0*/  ISETP.GE.U32.AND.EX P0, PT, R8, R9, PT, P0 ;  /* 0x000000090800720c */ /* 0x000fe40003f06100 */
[----:B------:R-:W-:Y:S02]  /*2700*/  IADD3.X R7, PT, PT, RZ, R2, RZ, P2, !PT ;  /* 0x00000002ff077210 */ /* 0x000fe400017fe4ff */
[----:B------:R-:W-:-:S02]  /*2710*/  ISETP.NE.AND.EX P1, PT, R9, RZ, PT, P1 ;  /* 0x000000ff0900720c */ /* 0x000fc40003f25310 */
[----:B------:R-:W-:Y:S02]  /*2720*/  SEL R6, R6, R11, P0 ;  /* 0x0000000b06067207 */ /* 0x000fe40000000000 */
[----:B------:R-:W-:Y:S02]  /*2730*/  SEL R7, R7, R2, P0 ;  /* 0x0000000207077207 */ /* 0x000fe40000000000 */
[----:B------:R-:W-:Y:S02]  /*2740*/  SEL R6, R6, 0xffffffff, P1 ;  /* 0xffffffff06067807 */ /* 0x000fe40000800000 */
[----:B------:R-:W-:Y:S01]  /*2750*/  SEL R7, R7, 0xffffffff, P1 ;  /* 0xffffffff07077807 */ /* 0x000fe20000800000 */
[----:B------:R-:W-:Y:S06]  /*2760*/  RET.REL.NODEC R4 `(_Z15SoftmaxWarpImplI10DirectLoadI13__nv_bfloat16fE11DirectStoreIfS1_EfLi1ELi1ELi32ELi1ELb1EL9Algorithm0EEvT_T0_ll) ;  /* 0xffffffd804247950 */ /* 0x000fec0003c3ffff */
        .weak           $__internal_73_$__cuda_sm3x_div_rn_noftz_f32_slowpath
        .type           $__internal_73_$__cuda_sm3x_div_rn_noftz_f32_slowpath,@function
        .size           $__internal_73_$__cuda_sm3x_div_rn_noftz_f32_slowpath,(.L_x_25525 - $__internal_73_$__cuda_sm3x_div_rn_noftz_f32_slowpath)
$__internal_73_$__cuda_sm3x_div_rn_noftz_f32_slowpath:
        /* <DEDUP_REMOVED lines=34> */
.L_x_4455:
[----:B------:R-:W-:Y:S01]  /*2990*/  LEA R22, R6, 0xc0800000, 0x17 ;  /* 0xc080000006167811 */ /* 0x000fe200078eb8ff */
[----:B------:R-:W-:Y:S03]  /*29a0*/  BSSY.RECONVERGENT B3, `(.L_x_4460) ;  /* 0x0000036000037945 */ /* 0x000fe60003800200 */
[----:B------:R-:W-:Y:S01]  /*29b0*/  IADD3 R22, PT, PT, -R22, R11, RZ ;  /* 0x0000000b16167210 */ /* 0x000fe20007ffe1ff */
[----:B------:R-:W-:-:S03]  /*29c0*/  VIADD R11, R14, 0xffffff81 ;  /* 0xffffff810e0b7836 */ /* 0x000fc60000000000 */
[----:B------:R0:W1:Y:S01]  /*29d0*/  MUFU.RCP R24, R22 ;  /* 0x0000001600187308 */ /* 0x0000620000001000 */
[----:B------:R-:W-:Y:S01]  /*29e0*/  FADD.FTZ R15, -R22, -RZ ;  /* 0x800000ff160f7221 */ /* 0x000fe20000010100 */
[C---:B------:R-:W-:Y:S01]  /*29f0*/  IMAD R0, R11.reuse, -0x800000, R0 ;  /* 0xff8000000b007824 */ /* 0x040fe200078e0200 */
        /* <DEDUP_REMOVED lines=23> */
[C---:B------:R-:W-:Y:S01]  /*2b70*/  VIADD R22, R6.reuse, 0x20 ;  /* 0x0000002006167836 */ /* 0x040fe20000000000 */
[C---:B------:R-:W-:Y:S02]  /*2b80*/  ISETP.NE.AND P4, PT, R6.reuse, RZ, PT ;  /* 0x000000ff0600720c */ /* 0x040fe40003f85270 */
[C---:B------:R-:W-:Y:S02]  /*2b90*/  ISETP.NE.AND P3, PT, R6.reuse, RZ, PT ;  /* 0x000000ff0600720c */ /* 0x040fe40003f65270 */
[----:B------:R-:W-:Y:S01]  /*2ba0*/  LOP3.LUT R13, R11, 0x7fffff, RZ, 0xc0, !PT ;  /* 0x007fffff0b0d7812 */ /* 0x000fe200078ec0ff */
[CCC-:B------:R-:W-:Y:S01]  /*2bb0*/  FFMA.RP R11, R25.reuse, R15.reuse, R14.reuse ;  /* 0x0000000f190b7223 */ /* 0x1c0fe2000000800e */
[----:B------:R-:W-:Y:S01]  /*2bc0*/  FFMA.RM R14, R25, R15, R14 ;  /* 0x0000000f190e7223 */ /* 0x000fe2000000400e */
[----:B------:R-:W-:Y:S02]  /*2bd0*/  IADD3 R6, PT, PT, -R6, RZ, RZ ;  /* 0x000000ff06067210 */ /* 0x000fe40007ffe1ff */
        /* <DEDUP_REMOVED lines=14> */
.L_x_4462:
[----:B------:R-:W-:-:S04]  /*2cc0*/  LOP3.LUT R0, R0, 0x80000000, RZ, 0xc0, !PT ;  /* 0x8000000000007812 */ /* 0x000fc800078ec0ff */
[----:B------:R-:W-:Y:S01]  /*2cd0*/  LOP3.LUT R0, R0, 0x7f800000, RZ, 0xfc, !PT ;  /* 0x7f80000000007812 */ /* 0x000fe200078efcff */
[----:B------:R-:W-:Y:S06]  /*2ce0*/  BRA `(.L_x_4463) ;  /* 0x0000000000047947 */ /* 0x000fec0003800000 */
.L_x_4461:
[----:B------:R-:W-:-:S07]  /*2cf0*/  LEA R0, R13, R0, 0x17 ;  /* 0x000000000d007211 */ /* 0x000fce00078eb8ff */
.L_x_4463:
[----:B------:R-:W-:Y:S05]  /*2d00*/  BSYNC.RECONVERGENT B3 ;  /* 0x0000000000037941 */ /* 0x000fea0003800200 */
.L_x_4460:
[----:B------:R-:W-:Y:S05]  /*2d10*/  BRA `(.L_x_4464) ;  /* 0x0000000000207947 */ /* 0x000fea0003800000 */
.L_x_4459:
[----:B------:R-:W-:-:S04]  /*2d20*/  LOP3.LUT R0, R11, 0x80000000, R0, 0x48, !PT ;  /* 0x800000000b007812 */ /* 0x000fc800078e4800 */
[----:B------:R-:W-:Y:S01]  /*2d30*/  LOP3.LUT R0, R0, 0x7f800000, RZ, 0xfc, !PT ;  /* 0x7f80000000007812 */ /* 0x000fe200078efcff */
[----:B------:R-:W-:Y:S06]  /*2d40*/  BRA `(.L_x_4464) ;  /* 0x0000000000147947 */ /* 0x000fec0003800000 */
.L_x_4458:
[----:B------:R-:W-:Y:S01]  /*2d50*/  LOP3.LUT R0, R11, 0x80000000, R0, 0x48, !PT ;  /* 0x800000000b007812 */ /* 0x000fe200078e4800 */
[----:B------:R-:W-:Y:S06]  /*2d60*/  BRA `(.L_x_4464) ;  /* 0x00000000000c7947 */ /* 0x000fec0003800000 */
.L_x_4457:
[----:B------:R-:W0:Y:S01]  /*2d70*/  MUFU.RSQ R0, -QNAN ;  /* 0xffc0000000007908 */ /* 0x000e220000001400 */
[----:B------:R-:W-:Y:S05]  /*2d80*/  BRA `(.L_x_4464) ;  /* 0x0000000000047947 */ /* 0x000fea0003800000 */
.L_x_4456:
[----:B------:R-:W-:-:S07]  /*2d90*/  FADD.FTZ R0, R0, R11 ;  /* 0x0000000b00007221 */ /* 0x000fce0000010000 */
.L_x_4464:
[----:B------:R-:W-:Y:S05]  /*2da0*/  BSYNC.RECONVERGENT B2 ;  /* 0x0000000000027941 */ /* 0x000fea0003800200 */
.L_x_4454:
[----:B------:R-:W-:Y:S02]  /*2db0*/  HFMA2 R13, -RZ, RZ, 0, 0 ;  /* 0x00000000ff0d7431 */ /* 0x000fe400000001ff */
[----:B0-----:R-:W-:Y:S02]  /*2dc0*/  IMAD.MOV.U32 R11, RZ, RZ, R0 ;  /* 0x000000ffff0b7224 */ /* 0x001fe400078e0000 */
[----:B------:R-:W-:Y:S05]  /*2dd0*/  RET.REL.NODEC R12 `(_Z15SoftmaxWarpImplI10DirectLoadI13__nv_bfloat16fE11DirectStoreIfS1_EfLi1ELi1ELi32ELi1ELb1EL9Algorithm0EEvT_T0_ll) ;  /* 0xffffffd00c887950 */ /* 0x000fea0003c3ffff */
.L_x_4465:
        /* <DEDUP_REMOVED lines=10> */
.L_x_25525:


//--------------------- .text._Z15SoftmaxWarpImplI10DirectLoadI13__nv_bfloat16fE11DirectStoreIfS1_EfLi1ELi1ELi32ELi1ELb0EL9Algorithm0EEvT_T0_ll --------------------------
	.section	.text._Z15SoftmaxWarpImplI10DirectLoadI13__nv_bfloat16fE11DirectStoreIfS1_EfLi1ELi1ELi32ELi1ELb0EL9Algorithm0EEvT_T0_ll,"ax",@progbits
	.align	128
        .global         _Z15SoftmaxWarpImplI10DirectLoadI13__nv_bfloat16fE11DirectStoreIfS1_EfLi1ELi1ELi32ELi1ELb0EL9Algorithm0EEvT_T0_ll
        .type           _Z15SoftmaxWarpImplI10DirectLoadI13__nv_bfloat16fE11DirectStoreIfS1_EfLi1ELi1ELi32ELi1ELb0EL9Algorithm0EEvT_T0_ll,@function
        .size           _Z15SoftmaxWarpImplI10DirectLoadI13__nv_bfloat16fE11DirectStoreIfS1_EfLi1ELi1ELi32ELi1ELb0EL9Algorithm0EEvT_T0_ll,(.L_x_25527 - _Z15SoftmaxWarpImplI10DirectLoadI13__nv_bfloat16fE11DirectStoreIfS1_EfLi1ELi1ELi32ELi1ELb0EL9Algorithm0EEvT_T0_ll)
        .other          _Z15SoftmaxWarpImplI10DirectLoadI13__nv_bfloat16fE11DirectStoreIfS1_EfLi1ELi1ELi32ELi1ELb0EL9Algorithm0EEvT_T0_ll,@"STO_CUDA_ENTRY STV_DEFAULT"
_Z15SoftmaxWarpImplI10DirectLoadI13__nv_bfloat16fE11DirectStoreIfS1_EfLi1ELi1ELi32ELi1ELb0EL9Algorithm0EEvT_T0_ll:
.text._Z15SoftmaxWarpImplI10DirectLoadI13__nv_bfloat16fE11DirectStoreIfS1_EfLi1ELi1ELi32ELi1ELb0EL9Algorithm0EEvT_T0_ll:
        /* <DEDUP_REMOVED lines=24> */
.L_x_4466:
        /* <DEDUP_REMOVED lines=47> */
.L_x_4468:
[----:B------:R-:W-:-:S07]  /*0470*/  MOV R4, 0x490 ;  /* 0x0000049000047802 */ /* 0x000fce0000000f00 */
[----:B0-----:R-:W-:Y:S05]  /*0480*/  CALL.REL.NOINC `($__internal_74_$__cuda_sm20_div_u64) ;  /* 0x0000001c00387944 */ /* 0x001fea0003c00000 */
.L_x_4469:
[----:B------:R-:W-:Y:S05]  /*0490*/  BSYNC.RECONVERGENT B0 ;  /* 0x0000000000007941 */ /* 0x000fea0003800200 */
.L_x_4467:
[----:B------:R-:W-:Y:S01]  /*04a0*/  IADD3 R19, P1, PT, R6, R0, RZ ;  /* 0x0000000006137210 */ /* 0x000fe20007f3e0ff */
[----:B------:R-:W1:Y:S01]  /*04b0*/  S2R R2, SR_TID.X ;  /* 0x0000000000027919 */ /* 0x000e620000002100 */
[----:B------:R-:W2:Y:S01]  /*04c0*/  LDC.64 R4, c[0x0][0x358] ;  /* 0x0000d600ff047b82 */ /* 0x000ea20000000a00 */
[----:B------:R-:W-:Y:S01]  /*04d0*/  BSSY B0, `(.L_x_4470) ;  /* 0x0000051000007945 */ /* 0x000fe20003800000 */
[----:B------:R-:W-:Y:S01]  /*04e0*/  LOP3.LUT R0, R19, 0x1, RZ, 0xc0, !PT ;  /* 0x0000000113007812 */ /* 0x000fe200078ec0ff */
[----:B------:R-:W-:-:S03]  /*04f0*/  IMAD.X R18, RZ, RZ, R7, P1 ;  /* 0x000000ffff127224 */ /* 0x000fc600008e0607 */
[----:B------:R-:W-:-:S04]  /*0500*/  ISETP.NE.U32.AND P0, PT, R0, 0x1, PT ;  /* 0x000000010000780c */ /* 0x000fc80003f05070 */
[----:B------:R-:W-:-:S13]  /*0510*/  ISETP.NE.U32.AND.EX P0, PT, RZ, RZ, PT, P0 ;  /* 0x000000ffff00720c */ /* 0x000fda0003f05100 */
[----:B------:R-:W-:Y:S05]  /*0520*/  @!P0 BRA `(.L_x_4471) ;  /* 0x00000004002c8947 */ /* 0x000fea0003800000 */
[----:B------:R-:W3:Y:S01]  /*0530*/  LDCU.128 UR4, c[0x0][0x380] ;  /* 0x00007000ff0477ac */ /* 0x000ee20008000c00 */
[----:B------:R-:W-:Y:S02]  /*0540*/  IMAD.MOV.U32 R3, RZ, RZ, RZ ;  /* 0x000000ffff037224 */ /* 0x000fe400078e00ff */
[----:B---3--:R-:W-:Y:S02]  /*0550*/  IMAD R0, R16, UR6, RZ ;  /* 0x0000000610007c24 */ /* 0x008fe4000f8e02ff */
[----:B-1----:R-:W-:Y:S01]  /*0560*/  IMAD.WIDE.U32 R6, R17, UR6, R2 ;  /* 0x0000000611067c25 */ /* 0x002fe2000f8e0002 */
[----:B--2---:R-:W-:-:S03]  /*0570*/  R2UR UR6, R4 ;  /* 0x00000000040672ca */ /* 0x004fc600000e0000 */
[----:B------:R-:W-:Y:S01]  /*0580*/  IMAD R11, R17, UR7, R0 ;  /* 0x00000007110b7c24 */ /* 0x000fe2000f8e0200 */
[----:B------:R-:W-:Y:S02]  /*0590*/  R2UR UR7, R5 ;  /* 0x00000000050772ca */ /* 0x000fe400000e0000 */
[----:B------:R-:W-:Y:S02]  /*05a0*/  LEA R14, P0, R6, UR4, 0x1 ;  /* 0x00000004060e7c11 */ /* 0x000fe4000f8008ff */
[----:B------:R-:W-:-:S04]  /*05b0*/  IADD3 R7, PT, PT, R7, R11, RZ ;  /* 0x0000000b07077210 */ /* 0x000fc80007ffe0ff */
[----:B------:R-:W-:-:S05]  /*05c0*/  LEA.HI.X R15, R6, UR5, R7, 0x1, P0 ;  /* 0x00000005060f7c11 */ /* 0x000fca00080f0c07 */
[----:B------:R-:W2:Y:S01]  /*05d0*/  LDG.E.U16 R14, desc[UR6][R14.64] ;  /* 0x000000060e0e7981 */ /* 0x000ea2000c1e1500 */
[----:B------:R-:W-:Y:S01]  /*05e0*/  UMOV UR4, 0xffffffff ;  /* 0xffffffff00047882 */ /* 0x000fe20000000000 */
[----:B--2---:R-:W-:-:S05]  /*05f0*/  IMAD.U32 R23, R14, 0x10000, RZ ;  /* 0x000100000e177824 */ /* 0x004fca00078e00ff */
[----:B------:R-:W-:Y:S01]  /*0600*/  FMNMX R13, R23, -INF , !PT ;  /* 0xff800000170d7809 */ /* 0x000fe20007800000 */
[----:B------:R-:W-:Y:S06]  /*0610*/  BRA.DIV UR4, `(.L_x_4472) ;  /* 0x0000000e045c7947 */ /* 0x000fec000b800000 */
[----:B------:R-:W1:Y:S01]  /*0620*/  SHFL.BFLY PT, R14, R13, 0x10, 0x1f ;  /* 0x0e001f000d0e7f89 */ /* 0x000e6200000e0000 */
[----:B------:R-:W-:Y:S01]  /*0630*/  IMAD.MOV.U32 R11, RZ, RZ, 0x3bbb989d ;  /* 0x3bbb989dff0b7424 */ /* 0x000fe200078e00ff */
[----:B-1----:R-:W-:Y:S01]  /*0640*/  FMNMX R0, R13, R14, !PT ;  /* 0x0000000e0d007209 */ /* 0x002fe20007800000 */
[----:B------:R-:W-:-:S04]  /*0650*/  HFMA2 R13, -RZ, RZ, 3.7421875, 0 ;  /* 0x437c0000ff0d7431 */ /* 0x000fc800000001ff */
        /* <DEDUP_REMOVED lines=8> */
[----:B------:R-:W-:-:S04]  /*06e0*/  FADD R14, R23, -R14 ;  /* 0x8000000e170e7221 */ /* 0x000fc80000000000 */
        /* <DEDUP_REMOVED lines=18> */
.L_x_4492:
        /* <DEDUP_REMOVED lines=12> */
[----:B01----:R-:W-:Y:S05]  /*08d0*/  CALL.REL.NOINC `($__internal_75_$__cuda_sm3x_div_rn_noftz_f32_slowpath) ;  /* 0x0000001c00347944 */ /* 0x003fea0003c00000 */
.L_x_4474:
[----:B------:R-:W-:Y:S05]  /*08e0*/  BSYNC.RECONVERGENT B1 ;  /* 0x0000000000017941 */ /* 0x000fea0003800200 */
.L_x_4473:
[----:B------:R-:W2:Y:S01]  /*08f0*/  LDCU.128 UR4, c[0x0][0x390] ;  /* 0x00007200ff0477ac */ /* 0x000ea20008000c00 */
[----:B------:R-:W-:Y:S01]  /*0900*/  MOV R6, R2 ;  /* 0x0000000200067202 */ /* 0x000fe20000000f00 */
[----:B------:R-:W-:Y:S01]  /*0910*/  IMAD.MOV.U32 R7, RZ, RZ, RZ ;  /* 0x000000ffff077224 */ /* 0x000fe200078e00ff */
[----:B------:R-:W-:Y:S01]  /*0920*/  F2FP.BF16.F32.PACK_AB R8, RZ, R8 ;  /* 0x00000008ff08723e */ /* 0x000fe200000010ff */
[----:B--2---:R-:W-:Y:S01]  /*0930*/  IMAD R0, R16, UR6, RZ ;  /* 0x0000000610007c24 */ /* 0x004fe2000f8e02ff */
[----:B------:R-:W-:Y:S01]  /*0940*/  MOV R16, R20 ;  /* 0x0000001400107202 */ /* 0x000fe20000000f00 */
[----:B------:R-:W-:Y:S01]  /*0950*/  IMAD.WIDE.U32 R6, R17, UR6, R6 ;  /* 0x0000000611067c25 */ /* 0x000fe2000f8e0006 */
[----:B------:R-:W-:-:S03]  /*0960*/  R2UR UR6, R4 ;  /* 0x00000000040672ca */ /* 0x000fc600000e0000 */
[----:B------:R-:W-:Y:S01]  /*0970*/  IMAD R11, R17, UR7, R0 ;  /* 0x00000007110b7c24 */ /* 0x000fe2000f8e0200 */
[----:B------:R-:W-:Y:S01]  /*0980*/  R2UR UR7, R5 ;  /* 0x00000000050772ca */ /* 0x000fe200000e0000 */
[----:B------:R-:W-:Y:S01]  /*0990*/  IMAD.MOV.U32 R17, RZ, RZ, R21 ;  /* 0x000000ffff117224 */ /* 0x000fe200078e0015 */
[----:B------:R-:W-:Y:S01]  /*09a0*/  LEA R12, P0, R6, UR4, 0x1 ;  /* 0x00000004060c7c11 */ /* 0x000fe2000f8008ff */
[----:B------:R-:W-:-:S05]  /*09b0*/  IMAD.IADD R7, R7, 0x1, R11 ;  /* 0x0000000107077824 */ /* 0x000fca00078e020b */
[----:B------:R-:W-:-:S05]  /*09c0*/  LEA.HI.X R13, R6, UR5, R7, 0x1, P0 ;  /* 0x00000005060d7c11 */ /* 0x000fca00080f0c07 */
[----:B------:R3:W-:Y:S02]  /*09d0*/  STG.E.U16 desc[UR6][R12.64], R8 ;  /* 0x000000080c007986 */ /* 0x0007e4000c101506 */
.L_x_4471:
[----:B------:R-:W-:Y:S05]  /*09e0*/  BSYNC B0 ;  /* 0x0000000000007941 */ /* 0x000fea0003800000 */
.L_x_4470:
[----:B------:R-:W-:-:S04]  /*09f0*/  ISETP.NE.U32.AND P0, PT, R19, RZ, PT ;  /* 0x000000ff1300720c */ /* 0x000fc80003f05070 */
[----:B------:R-:W-:-:S13]  /*0a00*/  ISETP.NE.AND.EX P0, PT, R18, RZ, PT, P0 ;  /* 0x000000ff1200720c */ /* 0x000fda0003f05300 */
[----:B------:R-:W-:Y:S05]  /*0a10*/  @!P0 EXIT ;  /* 0x000000000000894d */ /* 0x000fea0003800000 */
.L_x_4481:
[----:B------:R-:W-:Y:S02]  /*0a20*/  HFMA2 R7, -RZ, RZ, 0, 0 ;  /* 0x00000000ff077431 */ /* 0x000fe400000001ff */
[----:B------:R-:W-:Y:S01]  /*0a30*/  IMAD R0, R16, UR38, RZ ;  /* 0x0000002610007c24 */ /* 0x000fe2000f8e02ff */
[----:B--2---:R-:W-:Y:S01]  /*0a40*/  R2UR UR4, R4 ;  /* 0x00000000040472ca */ /* 0x004fe200000e0000 */
[----:B-1----:R-:W-:Y:S01]  /*0a50*/  IMAD.MOV.U32 R6, RZ, RZ, R2 ;  /* 0x000000ffff067224 */ /* 0x002fe200078e0002 */
[----:B------:R-:W-:Y:S01]  /*0a60*/  R2UR UR5, R5 ;  /* 0x00000000050572ca */ /* 0x000fe200000e0000 */
[C---:B------:R-:W-:Y:S02]  /*0a70*/  IMAD R11, R17.reuse, UR39, R0 ;  /* 0x00000027110b7c24 */ /* 0x040fe4000f8e0200 */
[----:B------:R-:W-:-:S04]  /*0a80*/  IMAD.WIDE.U32 R6, R17, UR38, R6 ;  /* 0x0000002611067c25 */ /* 0x000fc8000f8e0006 */
[----:B------:R-:W-:Y:S01]  /*0a90*/  IMAD.IADD R7, R7, 0x1, R11 ;  /* 0x0000000107077824 */ /* 0x000fe200078e020b */
[----:B------:R-:W-:-:S04]  /*0aa0*/  LEA R14, P0, R6, UR36, 0x1 ;  /* 0x00000024060e7c11 */ /* 0x000fc8000f8008ff */
[----:B------:R-:W-:-:S05]  /*0ab0*/  LEA.HI.X R15, R6, UR37, R7, 0x1, P0 ;  /* 0x00000025060f7c11 */ /* 0x000fca00080f0c07 */
[----:B------:R-:W3:Y:S01]  /*0ac0*/  LDG.E.U16 R14, desc[UR4][R14.64] ;  /* 0x000000040e0e7981 */ /* 0x000ee2000c1e1500 */
[----:B------:R-:W-:Y:S01]  /*0ad0*/  UMOV UR4, 0xffffffff ;  /* 0xffffffff00047882 */ /* 0x000fe20000000000 */
[----:B---3--:R-:W-:-:S05]  /*0ae0*/  IMAD.U32 R8, R14, 0x10000, RZ ;  /* 0x000100000e087824 */ /* 0x008fca00078e00ff */
[----:B------:R-:W-:Y:S01]  /*0af0*/  FMNMX R13, R8, -INF , !PT ;  /* 0xff800000080d7809 */ /* 0x000fe20007800000 */
        /* <DEDUP_REMOVED lines=32> */
.L_x_4504:
        /* <DEDUP_REMOVED lines=12> */
[----:B01----:R-:W-:Y:S05]  /*0dc0*/  CALL.REL.NOINC `($__internal_75_$__cuda_sm3x_div_rn_noftz_f32_slowpath) ;  /* 0x0000001400f87944 */ /* 0x003fea0003c00000 */
[----:B------:R-:W-:-:S07]  /*0dd0*/  IMAD.MOV.U32 R6, RZ, RZ, R8 ;  /* 0x000000ffff067224 */ /* 0x000fce00078e0008 */
.L_x_4477:
[----:B------:R-:W-:Y:S05]  /*0de0*/  BSYNC.RECONVERGENT B0 ;  /* 0x0000000000007941 */ /* 0x000fea0003800200 */
.L_x_4476:
[----:B------:R-:W-:Y:S01]  /*0df0*/  IADD3 R19, P0, PT, R10, R17, RZ ;  /* 0x000000110a137210 */ /* 0x000fe20007f1e0ff */
[----:B------:R-:W-:Y:S02]  /*0e00*/  HFMA2 R13, -RZ, RZ, 0, 0 ;  /* 0x00000000ff0d7431 */ /* 0x000fe400000001ff */
[----:B------:R-:W-:Y:S01]  /*0e10*/  IMAD R8, R16, UR42, RZ ;  /* 0x0000002a10087c24 */ /* 0x000fe2000f8e02ff */
[----:B------:R-:W-:Y:S01]  /*0e20*/  F2FP.BF16.F32.PACK_AB R0, RZ, R6 ;  /* 0x00000006ff00723e */ /* 0x000fe200000010ff */
[----:B------:R-:W-:Y:S01]  /*0e30*/  IMAD.MOV.U32 R12, RZ, RZ, R2 ;  /* 0x000000ffff0c7224 */ /* 0x000fe200078e0002 */
[----:B------:R-:W-:Y:S01]  /*0e40*/  IADD3.X R16, PT, PT, R9, R16, RZ, P0, !PT ;  /* 0x0000001009107210 */ /* 0x000fe200007fe4ff */
[----:B------:R-:W-:Y:S01]  /*0e50*/  IMAD R11, R17, UR43, R8 ;  /* 0x0000002b110b7c24 */ /* 0x000fe2000f8e0208 */
[----:B------:R-:W-:Y:S02]  /*0e60*/  R2UR UR4, R4 ;  /* 0x00000000040472ca */ /* 0x000fe400000e0000 */
[----:B------:R-:W-:Y:S01]  /*0e70*/  R2UR UR5, R5 ;  /* 0x00000000050572ca */ /* 0x000fe200000e0000 */
[----:B------:R-:W-:Y:S01]  /*0e80*/  IMAD R8, R16, UR38, RZ ;  /* 0x0000002610087c24 */ /* 0x000fe2000f8e02ff */
[----:B------:R-:W-:Y:S01]  /*0e90*/  R2UR UR6, R4 ;  /* 0x00000000040672ca */ /* 0x000fe200000e0000 */
[----:B------:R-:W-:Y:S01]  /*0ea0*/  IMAD.WIDE.U32 R6, R17, UR42, R12 ;  /* 0x0000002a11067c25 */ /* 0x000fe2000f8e000c */
[----:B------:R-:W-:-:S03]  /*0eb0*/  R2UR UR7, R5 ;  /* 0x00000000050772ca */ /* 0x000fc600000e0000 */
[----:B------:R-:W-:Y:S01]  /*0ec0*/  IMAD.WIDE.U32 R12, R19, UR38, R12 ;  /* 0x00000026130c7c25 */ /* 0x000fe2000f8e000c */
[----:B------:R-:W-:-:S03]  /*0ed0*/  LEA R20, P0, R6, UR40, 0x1 ;  /* 0x0000002806147c11 */ /* 0x000fc6000f8008ff */
[----:B------:R-:W-:Y:S01]  /*0ee0*/  IMAD R15, R19, UR39, R8 ;  /* 0x00000027130f7c24 */ /* 0x000fe2000f8e0208 */
[----:B------:R-:W-:Y:S01]  /*0ef0*/  LEA R14, P1, R12, UR36, 0x1 ;  /* 0x000000240c0e7c11 */ /* 0x000fe2000f8208ff */
[----:B------:R-:W-:-:S03]  /*0f00*/  IMAD.IADD R11, R7, 0x1, R11 ;  /* 0x00000001070b7824 */ /* 0x000fc600078e020b */
[----:B------:R-:W-:Y:S02]  /*0f10*/  IADD3 R7, PT, PT, R13, R15, RZ ;  /* 0x0000000f0d077210 */ /* 0x000fe40007ffe0ff */
[----:B------:R-:W-:Y:S02]  /*0f20*/  LEA.HI.X R21, R6, UR41, R11, 0x1, P0 ;  /* 0x0000002906157c11 */ /* 0x000fe400080f0c0b */
[----:B------:R-:W-:-:S03]  /*0f30*/  LEA.HI.X R15, R12, UR37, R7, 0x1, P1 ;  /* 0x000000250c0f7c11 */ /* 0x000fc600088f0c07 */
[----:B------:R2:W-:Y:S04]  /*0f40*/  STG.E.U16 desc[UR4][R20.64], R0 ;  /* 0x0000000014007986 */ /* 0x0005e8000c101504 */
[----:B------:R-:W3:Y:S01]  /*0f50*/  LDG.E.U16 R14, desc[UR6][R14.64] ;  /* 0x000000060e0e7981 */ /* 0x000ee2000c1e1500 */
[----:B------:R-:W-:Y:S01]  /*0f60*/  UMOV UR4, 0xffffffff ;  /* 0xffffffff00047882 */ /* 0x000fe20000000000 */
[----:B---3--:R-:W-:-:S05]  /*0f70*/  IMAD.U32 R8, R14, 0x10000, RZ ;  /* 0x000100000e087824 */ /* 0x008fca00078e00ff */
[----:B------:R-:W-:Y:S01]  /*0f80*/  FMNMX R13, R8, -INF , !PT ;  /* 0xff800000080d7809 */ /* 0x000fe20007800000 */
[----:B--2---:R-:W-:Y:S06]  /*0f90*/  BRA.DIV UR4, `(.L_x_4478) ;  /* 0x0000000e04487947 */ /* 0x004fec000b800000 */
[----:B------:R-:W2:Y:S01]  /*0fa0*/  SHFL.BFLY PT, R14, R13, 0x10, 0x1f ;  /* 0x0e001f000d0e7f89 */ /* 0x000ea200000e0000 */
[----:B------:R-:W-:Y:S01]  /*0fb0*/  MOV R12, 0x3bbb989d ;  /* 0x3bbb989d000c7802 */ /* 0x000fe20000000f00 */
        /* <DEDUP_REMOVED lines=8> */
[----:B------:R-:W2:Y:S02]  /*1040*/  SHFL.BFLY PT, R14, R7, 0x1, 0x1f ;  /* 0x0c201f00070e7f89 */ /* 0x000ea400000e0000 */
[----:B--2---:R-:W-:-:S05]  /*1050*/  FMNMX R11, R7, R14, !PT ;  /* 0x0000000e070b7209 */ /* 0x004fca0007800000 */
[----:B------:R-:W-:-:S04]  /*1060*/  FADD R11, R8, -R11 ;  /* 0x8000000b080b7221 */ /* 0x000fc80000000000 */
[----:B------:R-:W-:-:S04]  /*1070*/  FFMA.SAT R8, R11, R12, 0.5 ;  /* 0x3f0000000b087423 */ /* 0x000fc8000000200c */
[----:B------:R-:W-:-:S04]  /*1080*/  FFMA.RM R8, R8, R15, 12582913 ;  /* 0x4b40000108087423 */ /* 0x000fc8000000400f */
[----:B------:R-:W-:-:S04]  /*1090*/  FADD R0, R8, -12583039 ;  /* 0xcb40007f08007421 */ /* 0x000fc80000000000 */
[----:B------:R-:W-:-:S04]  /*10a0*/  FFMA R0, R11, 1.4426950216293334961, -R0 ;  /* 0x3fb8aa3b0b007823 */ /* 0x000fc80000000800 */
[----:B------:R-:W-:Y:S01]  /*10b0*/  FFMA R11, R11, 1.925963033500011079e-08, R0 ;  /* 0x32a570600b0b7823 */ /* 0x000fe20000000000 */
[----:B------:R-:W-:-:S05]  /*10c0*/  SHF.L.U32 R0, R8, 0x17, RZ ;  /* 0x0000001708007819 */ /* 0x000fca00000006ff */
[----:B------:R-:W2:Y:S02]  /*10d0*/  MUFU.EX2 R11, R11 ;  /* 0x0000000b000b7308 */ /* 0x000ea40000000800 */
[----:B--2---:R-:W-:-:S04]  /*10e0*/  FMUL R0, R0, R11 ;  /* 0x0000000b00007220 */ /* 0x004fc80000400000 */
[----:B------:R-:W-:-:S05]  /*10f0*/  FADD R13, RZ, R0 ;  /* 0x00000000ff0d7221 */ /* 0x000fca0000000000 */
[----:B------:R-:W2:Y:S02]  /*1100*/  SHFL.BFLY PT, R14, R13, 0x10, 0x1f ;  /* 0x0e001f000d0e7f89 */ /* 0x000ea400000e0000 */
[----:B--2---:R-:W-:-:S05]  /*1110*/  FADD R6, R13, R14 ;  /* 0x0000000e0d067221 */ /* 0x004fca0000000000 */
[----:B------:R-:W2:Y:S02]  /*1120*/  SHFL.BFLY PT, R14, R6, 0x8, 0x1f ;  /* 0x0d001f00060e7f89 */ /* 0x000ea400000e0000 */
[----:B--2---:R-:W-:-:S05]  /*1130*/  FADD R7, R6, R14 ;  /* 0x0000000e06077221 */ /* 0x004fca0000000000 */
[----:B------:R-:W2:Y:S02]  /*1140*/  SHFL.BFLY PT, R14, R7, 0x4, 0x1f ;  /* 0x0c801f00070e7f89 */ /* 0x000ea400000e0000 */
[----:B--2---:R-:W-:-:S05]  /*1150*/  FADD R8, R7, R14 ;  /* 0x0000000e07087221 */ /* 0x004fca0000000000 */
[----:B------:R-:W2:Y:S02]  /*1160*/  SHFL.BFLY PT, R14, R8, 0x2, 0x1f ;  /* 0x0c401f00080e7f89 */ /* 0x000ea400000e0000 */
[----:B--2---:R-:W-:-:S05]  /*1170*/  FADD R17, R8, R14 ;  /* 0x0000000e08117221 */ /* 0x004fca0000000000 */
[----:B------:R2:W3:Y:S02]  /*1180*/  SHFL.BFLY PT, R14, R17, 0x1, 0x1f ;  /* 0x0c201f00110e7f89 */ /* 0x0004e400000e0000 */
.L_x_4516:
[----:B--23--:R-:W-:Y:S01]  /*1190*/  FADD R17, R17, R14 ;  /* 0x0000000e11117221 */ /* 0x00cfe20000000000 */
        /* <DEDUP_REMOVED lines=12> */
.L_x_4480:
[----:B------:R-:W-:Y:S05]  /*1260*/  BSYNC.RECONVERGENT B0 ;  /* 0x0000000000007941 */ /* 0x000fea0003800200 */
.L_x_4479:
        /* <DEDUP_REMOVED lines=10> */
[----:B------:R-:W-:Y:S02]  /*1310*/  LEA.HI.X R13, R6, UR41, R7, 0x1, P0 ;  /* 0x00000029060d7c11 */ /* 0x000fe400080f0c07 */
[----:B------:R-:W-:-:S03]  /*1320*/  IADD3 R17, P0, PT, R10, R19, RZ ;  /* 0x000000130a117210 */ /* 0x000fc60007f1e0ff */
[----:B------:R4:W-:Y:S02]  /*1330*/  STG.E.U16 desc[UR4][R12.64], R8 ;  /* 0x000000080c007986 */ /* 0x0009e4000c101504 */
[----:B------:R-:W-:Y:S01]  /*1340*/  IMAD.X R16, R9, 0x1, R16, P0 ;  /* 0x0000000109107824 */ /* 0x000fe200000e0610 */
[----:B------:R-:W-:-:S04]  /*1350*/  ISETP.GE.U32.AND P0, PT, R17, UR44, PT ;  /* 0x0000002c11007c0c */ /* 0x000fc8000bf06070 */
[----:B------:R-:W-:-:S13]  /*1360*/  ISETP.GE.AND.EX P0, PT, R16, UR45, PT, P0 ;  /* 0x0000002d10007c0c */ /* 0x000fda000bf06300 */
[----:B----4-:R-:W-:Y:S05]  /*1370*/  @!P0 BRA `(.L_x_4481) ;  /* 0xfffffff400a88947 */ /* 0x010fea000383ffff */
[----:B------:R-:W-:Y:S05]  /*1380*/  EXIT ;  /* 0x000000000000794d */ /* 0x000fea0003800000 */
.L_x_4472:
[----:B------:R-:W-:Y:S02]  /*1390*/  HFMA2 R12, -RZ, RZ, 0, 9.5367431640625e-07 ;  /* 0x00000010ff0c7431 */ /* 0x000fe400000001ff */
[----:B------:R-:W-:Y:S01]  /*13a0*/  IMAD.MOV.U32 R11, RZ, RZ, 0x1f ;  /* 0x0000001fff0b7424 */ /* 0x000fe200078e00ff */
[----:B------:R-:W-:-:S07]  /*13b0*/  MOV R15, 0xffffffff ;  /* 0xffffffff000f7802 */ /* 0x000fce0000000f00 */
[----:B0-----:R-:W-:Y:S05]  /*13c0*/  WARPSYNC.COLLECTIVE R15, `(.L_x_4482) ;  /* 0x000000000f087348 */ /* 0x001fea0003c00000 */
[----:B------:R1:W2:Y:S02]  /*13d0*/  SHFL.BFLY P6, R14, R13, R12, R11 ;  /* 0x0c00000c0d0e7389 */ /* 0x0002a400000c000b */
[----:B012---:R-:W-:Y:S05]  /*13e0*/  ENDCOLLECTIVE ;  /* 0x000000000000791b */ /* 0x007fea0003800000 */
.L_x_4482:
[----:B------:R-:W-:Y:S01]  /*13f0*/  HFMA2 R12, -RZ, RZ, 0, 4.76837158203125e-07 ;  /* 0x00000008ff0c7431 */ /* 0x000fe200000001ff */
[----:B------:R-:W-:-:S05]  /*1400*/  FMNMX R0, R13, R14, !PT ;  /* 0x0000000e0d007209 */ /* 0x000fca0007800000 */
[----:B------:R-:W-:-:S07]  /*1410*/  IMAD.MOV.U32 R13, RZ, RZ, R0 ;  /* 0x000000ffff0d7224 */ /* 0x000fce00078e0000 */
[----:B------:R-:W-:Y:S05]  /*1420*/  WARPSYNC.COLLECTIVE R15, `(.L_x_4483) ;  /* 0x000000000f087348 */ /* 0x000fea0003c00000 */
[----:B------:R0:W1:Y:S02]  /*1430*/  SHFL.BFLY P6, R14, R13, R12, R11 ;  /* 0x0c00000c0d0e7389 */ /* 0x00006400000c000b */
[----:B01----:R-:W-:Y:S05]  /*1440*/  ENDCOLLECTIVE ;  /* 0x000000000000791b */ /* 0x003fea0003800000 */
.L_x_4483:
[----:B------:R-:W-:Y:S02]  /*1450*/  MOV R12, 0x4 ;  /* 0x00000004000c7802 */ /* 0x000fe40000000f00 */
[----:B------:R-:W-:Y:S01]  /*1460*/  FMNMX R6, R0, R14, !PT ;  /* 0x0000000e00067209 */ /* 0x000fe20007800000 */
[----:B------:R-:W-:-:S04]  /*1470*/  HFMA2 R0, -RZ, RZ, 3.7421875, 0 ;  /* 0x437c0000ff007431 */ /* 0x000fc800000001ff */
[----:B------:R-:W-:-:S07]  /*1480*/  IMAD.MOV.U32 R13, RZ, RZ, R6 ;  /* 0x000000ffff0d7224 */ /* 0x000fce00078e0006 */
[----:B------:R-:W-:Y:S05]  /*1490*/  WARPSYNC.COLLECTIVE R15, `(.L_x_4484) ;  /* 0x000000000f087348 */ /* 0x000fea0003c00000 */
[----:B------:R0:W1:Y:S02]  /*14a0*/  SHFL.BFLY P6, R14, R13, R12, R11 ;  /* 0x0c00000c0d0e7389 */ /* 0x00006400000c000b */
[----:B01----:R-:W-:Y:S05]  /*14b0*/  ENDCOLLECTIVE ;  /* 0x000000000000791b */ /* 0x003fea0003800000 */
.L_x_4484:
[----:B------:R-:W-:Y:S01]  /*14c0*/  HFMA2 R12, -RZ, RZ, 0, 1.1920928955078125e-07 ;  /* 0x00000002ff0c7431 */ /* 0x000fe200000001ff */
[----:B------:R-:W-:-:S05]  /*14d0*/  FMNMX R7, R6, R14, !PT ;  /* 0x0000000e06077209 */ /* 0x000fca0007800000 */
[----:B------:R-:W-:-:S07]  /*14e0*/  IMAD.MOV.U32 R13, RZ, RZ, R7 ;  /* 0x000000ffff0d7224 */ /* 0x000fce00078e0007 */
[----:B------:R-:W-:Y:S05]  /*14f0*/  WARPSYNC.COLLECTIVE R15, `(.L_x_4485) ;  /* 0x000000000f087348 */ /* 0x000fea0003c00000 */
[----:B------:R0:W1:Y:S02]  /*1500*/  SHFL.BFLY P6, R14, R13, R12, R11 ;  /* 0x0c00000c0d0e7389 */ /* 0x00006400000c000b */
[----:B01----:R-:W-:Y:S05]  /*1510*/  ENDCOLLECTIVE ;  /* 0x000000000000791b */ /* 0x003fea0003800000 */
.L_x_4485:
[----:B------:R-:W-:Y:S02]  /*1520*/  MOV R12, 0x1 ;  /* 0x00000001000c7802 */ /* 0x000fe40000000f00 */
[----:B------:R-:W-:Y:S01]  /*1530*/  FMNMX R8, R7, R14, !PT ;  /* 0x0000000e07087209 */ /* 0x000fe20007800000 */
[----:B------:R-:W-:-:S04]  /*1540*/  IMAD.MOV.U32 R7, RZ, RZ, 0x3bbb989d ;  /* 0x3bbb989dff077424 */ /* 0x000fc800078e00ff */
[----:B------:R-:W-:-:S07]  /*1550*/  IMAD.MOV.U32 R13, RZ, RZ, R8 ;  /* 0x000000ffff0d7224 */ /* 0x000fce00078e0008 */
[----:B------:R-:W-:Y:S05]  /*1560*/  WARPSYNC.COLLECTIVE R15, `(.L_x_4486) ;  /* 0x000000000f087348 */ /* 0x000fea0003c00000 */
[----:B------:R0:W1:Y:S02]  /*1570*/  SHFL.BFLY P6, R14, R13, R12, R11 ;  /* 0x0c00000c0d0e7389 */ /* 0x00006400000c000b */
[----:B01----:R-:W-:Y:S05]  /*1580*/  ENDCOLLECTIVE ;  /* 0x000000000000791b */ /* 0x003fea0003800000 */
.L_x_4486:
[----:B------:R-:W-:Y:S02]  /*1590*/  MOV R12, 0x10 ;  /* 0x00000010000c7802 */ /* 0x000fe40000000f00 */
[----:B------:R-:W-:-:S05]  /*15a0*/  FMNMX R8, R8, R14, !PT ;  /* 0x0000000e08087209 */ /* 0x000fca0007800000 */
[----:B------:R-:W-:-:S04]  /*15b0*/  FADD R8, R23, -R8 ;  /* 0x8000000817087221 */ /* 0x000fc80000000000 */
        /* <DEDUP_REMOVED lines=12> */
.L_x_4487:
[----:B------:R-:W-:Y:S02]  /*1680*/  HFMA2 R12, -RZ, RZ, 0, 4.76837158203125e-07 ;  /* 0x00000008ff0c7431 */ /* 0x000fe400000001ff */
[----:B------:R-:W-:-:S04]  /*1690*/  FADD R6, R13, R14 ;  /* 0x0000000e0d067221 */ /* 0x000fc80000000000 */
[----:B------:R-:W-:-:S07]  /*16a0*/  IMAD.MOV.U32 R13, RZ, RZ, R6 ;  /* 0x000000ffff0d7224 */ /* 0x000fce00078e0006 */
[----:B------:R-:W-:Y:S05]  /*16b0*/  WARPSYNC.COLLECTIVE R15, `(.L_x_4488) ;  /* 0x000000000f087348 */ /* 0x000fea0003c00000 */
[----:B------:R0:W1:Y:S02]  /*16c0*/  SHFL.BFLY P6, R14, R13, R12, R11 ;  /* 0x0c00000c0d0e7389 */ /* 0x00006400000c000b */
[----:B01----:R-:W-:Y:S05]  /*16d0*/  ENDCOLLECTIVE ;  /* 0x000000000000791b */ /* 0x003fea0003800000 */
.L_x_4488:
[----:B------:R-:W-:Y:S01]  /*16e0*/  MOV R12, 0x4 ;  /* 0x00000004000c7802 */ /* 0x000fe20000000f00 */
[----:B------:R-:W-:-:S04]  /*16f0*/  FADD R7, R6, R14 ;  /* 0x0000000e06077221 */ /* 0x000fc80000000000 */
[----:B------:R-:W-:-:S07]  /*1700*/  IMAD.MOV.U32 R13, RZ, RZ, R7 ;  /* 0x000000ffff0d7224 */ /* 0x000fce00078e0007 */
[----:B------:R-:W-:Y:S05]  /*1710*/  WARPSYNC.COLLECTIVE R15, `(.L_x_4489) ;  /* 0x000000000f087348 */ /* 0x000fea0003c00000 */
[----:B------:R0:W1:Y:S02]  /*1720*/  SHFL.BFLY P6, R14, R13, R12, R11 ;  /* 0x0c00000c0d0e7389 */ /* 0x00006400000c000b */
[----:B01----:R-:W-:Y:S05]  /*1730*/  ENDCOLLECTIVE ;  /* 0x000000000000791b */ /* 0x003fea0003800000 */
.L_x_4489:
[----:B------:R-:W-:Y:S02]  /*1740*/  HFMA2 R12, -RZ, RZ, 0, 1.1920928955078125e-07 ;  /* 0x00000002ff0c7431 */ /* 0x000fe400000001ff */
[----:B------:R-:W-:-:S04]  /*1750*/  FADD R8, R7, R14 ;  /* 0x0000000e07087221 */ /* 0x000fc80000000000 */
[----:B------:R-:W-:-:S07]  /*1760*/  IMAD.MOV.U32 R13, RZ, RZ, R8 ;  /* 0x000000ffff0d7224 */ /* 0x000fce00078e0008 */
[----:B------:R-:W-:Y:S05]  /*1770*/  WARPSYNC.COLLECTIVE R15, `(.L_x_4490) ;  /* 0x000000000f087348 */ /* 0x000fea0003c00000 */
[----:B------:R0:W1:Y:S02]  /*1780*/  SHFL.BFLY P6, R14, R13, R12, R11 ;  /* 0x0c00000c0d0e7389 */ /* 0x00006400000c000b */
[----:B01----:R-:W-:Y:S05]  /*1790*/  ENDCOLLECTIVE ;  /* 0x000000000000791b */ /* 0x003fea0003800000 */
.L_x_4490:
[----:B------:R-:W-:Y:S01]  /*17a0*/  MOV R12, 0x1 ;  /* 0x00000001000c7802 */ /* 0x000fe20000000f00 */
[----:B------:R-:W-:-:S04]  /*17b0*/  FADD R22, R8, R14 ;  /* 0x0000000e08167221 */ /* 0x000fc80000000000 */
[----:B------:R-:W-:-:S07]  /*17c0*/  IMAD.MOV.U32 R13, RZ, RZ, R22 ;  /* 0x000000ffff0d7224 */ /* 0x000fce00078e0016 */
[----:B------:R-:W-:Y:S05]  /*17d0*/  WARPSYNC.COLLECTIVE R15, `(.L_x_4491) ;  /* 0x000000000f087348 */ /* 0x000fea0003c00000 */
[----:B------:R0:W1:Y:S02]  /*17e0*/  SHFL.BFLY P6, R14, R13, R12, R11 ;  /* 0x0c00000c0d0e7389 */ /* 0x00006400000c000b */
[----:B01----:R-:W-:Y:S05]  /*17f0*/  ENDCOLLECTIVE ;  /* 0x000000000000791b */ /* 0x003fea0003800000 */
.L_x_4491:
[----:B------:R-:W-:Y:S05]  /*1800*/  BRA `(.L_x_4492) ;  /* 0xfffffff000007947 */ /* 0x000fea000383ffff */
.L_x_4475:
[----:B------:R-:W-:Y:S01]  /*1810*/  BSSY B0, `(.L_x_4493) ;  /* 0x0000007000007945 */ /* 0x000fe20003800000 */
[----:B------:R-:W-:Y:S01]  /*1820*/  IMAD.MOV.U32 R12, RZ, RZ, 0x10 ;  /* 0x00000010ff0c7424 */ /* 0x000fe200078e00ff */
[----:B------:R-:W-:Y:S01]  /*1830*/  MOV R11, 0x1f ;  /* 0x0000001f000b7802 */ /* 0x000fe20000000f00 */
[----:B------:R-:W-:-:S07]  /*1840*/  IMAD.MOV.U32 R15, RZ, RZ, -0x1 ;  /* 0xffffffffff0f7424 */ /* 0x000fce00078e00ff */
[----:B0-----:R-:W-:Y:S05]  /*1850*/  WARPSYNC.COLLECTIVE R15, `(.L_x_4494) ;  /* 0x000000000f087348 */ /* 0x001fea0003c00000 */
[----:B------:R1:W2:Y:S02]  /*1860*/  SHFL.BFLY P6, R14, R13, R12, R11 ;  /* 0x0c00000c0d0e7389 */ /* 0x0002a400000c000b */
[----:B012---:R-:W-:Y:S05]  /*1870*/  ENDCOLLECTIVE ;  /* 0x000000000000791b */ /* 0x007fea0003800000 */
.L_x_4494:
[----:B------:R-:W-:Y:S05]  /*1880*/  BSYNC B0 ;  /* 0x0000000000007941 */ /* 0x000fea0003800000 */
.L_x_4493:
        /* <DEDUP_REMOVED lines=8> */
.L_x_4495:
[----:B------:R-:W-:Y:S01]  /*1910*/  HFMA2 R12, -RZ, RZ, 0, 2.384185791015625e-07 ;  /* 0x00000004ff0c7431 */ /* 0x000fe200000001ff */
[----:B------:R-:W-:-:S05]  /*1920*/  FMNMX R0, R13, R14, !PT ;  /* 0x0000000e0d007209 */ /* 0x000fca0007800000 */
[----:B------:R-:W-:-:S07]  /*1930*/  IMAD.MOV.U32 R13, RZ, RZ, R0 ;  /* 0x000000ffff0d7224 */ /* 0x000fce00078e0000 */
[----:B------:R-:W-:Y:S05]  /*1940*/  WARPSYNC.COLLECTIVE R15, `(.L_x_4496) ;  /* 0x000000000f087348 */ /* 0x000fea0003c00000 */
[----:B------:R0:W1:Y:S02]  /*1950*/  SHFL.BFLY P6, R14, R13, R12, R11 ;  /* 0x0c00000c0d0e7389 */ /* 0x00006400000c000b */
[----:B01----:R-:W-:Y:S05]  /*1960*/  ENDCOLLECTIVE ;  /* 0x000000000000791b */ /* 0x003fea0003800000 */
.L_x_4496:
[----:B------:R-:W-:Y:S02]  /*1970*/  MOV R12, 0x2 ;  /* 0x00000002000c7802 */ /* 0x000fe40000000f00 */
[----:B------:R-:W-:Y:S01]  /*1980*/  FMNMX R6, R0, R14, !PT ;  /* 0x0000000e00067209 */ /* 0x000fe20007800000 */
[----:B------:R-:W-:-:S04]  /*1990*/  IMAD.MOV.U32 R0, RZ, RZ, 0x3bbb989d ;  /* 0x3bbb989dff007424 */ /* 0x000fc800078e00ff */
[----:B------:R-:W-:-:S07]  /*19a0*/  IMAD.MOV.U32 R13, RZ, RZ, R6 ;  /* 0x000000ffff0d7224 */ /* 0x000fce00078e0006 */
[----:B------:R-:W-:Y:S05]  /*19b0*/  WARPSYNC.COLLECTIVE R15, `(.L_x_4497) ;  /* 0x000000000f087348 */ /* 0x000fea0003c00000 */
[----:B------:R0:W1:Y:S02]  /*19c0*/  SHFL.BFLY P6, R14, R13, R12, R11 ;  /* 0x0c00000c0d0e7389 */ /* 0x00006400000c000b */
[----:B01----:R-:W-:Y:S05]  /*19d0*/  ENDCOLLECTIVE ;  /* 0x000000000000791b */ /* 0x003fea0003800000 */
.L_x_4497:
[----:B------:R-:W-:Y:S01]  /*19e0*/  HFMA2 R12, -RZ, RZ, 0, 5.9604644775390625e-08 ;  /* 0x00000001ff0c7431 */ /* 0x000fe200000001ff */
[----:B------:R-:W-:-:S05]  /*19f0*/  FMNMX R7, R6, R14, !PT ;  /* 0x0000000e06077209 */ /* 0x000fca0007800000 */
[----:B------:R-:W-:-:S07]  /*1a00*/  IMAD.MOV.U32 R13, RZ, RZ, R7 ;  /* 0x000000ffff0d7224 */ /* 0x000fce00078e0007 */
[----:B------:R-:W-:Y:S05]  /*1a10*/  WARPSYNC.COLLECTIVE R15, `(.L_x_4498) ;  /* 0x000000000f087348 */ /* 0x000fea0003c00000 */
[----:B------:R0:W1:Y:S02]  /*1a20*/  SHFL.BFLY P6, R14, R13, R12, R11 ;  /* 0x0c00000c0d0e7389 */ /* 0x00006400000c000b */
[----:B01----:R-:W-:Y:S05]  /*1a30*/  ENDCOLLECTIVE ;  /* 0x000000000000791b */ /* 0x003fea0003800000 */
.L_x_4498:
[----:B------:R-:W-:Y:S01]  /*1a40*/  HFMA2 R12, -RZ, RZ, 0, 9.5367431640625e-07 ;  /* 0x00000010ff0c7431 */ /* 0x000fe200000001ff */
        /* <DEDUP_REMOVED lines=14> */
.L_x_4499:
[----:B------:R-:W-:Y:S01]  /*1b30*/  MOV R12, 0x8 ;  /* 0x00000008000c7802 */ /* 0x000fe20000000f00 */
[----:B------:R-:W-:-:S04]  /*1b40*/  FADD R6, R13, R14 ;  /* 0x0000000e0d067221 */ /* 0x000fc80000000000 */
[----:B------:R-:W-:-:S07]  /*1b50*/  IMAD.MOV.U32 R13, RZ, RZ, R6 ;  /* 0x000000ffff0d7224 */ /* 0x000fce00078e0006 */
[----:B------:R-:W-:Y:S05]  /*1b60*/  WARPSYNC.COLLECTIVE R15, `(.L_x_4500) ;  /* 0x000000000f087348 */ /* 0x000fea0003c00000 */
[----:B------:R0:W1:Y:S02]  /*1b70*/  SHFL.BFLY P6, R14, R13, R12, R11 ;  /* 0x0c00000c0d0e7389 */ /* 0x00006400000c000b */
[----:B01----:R-:W-:Y:S05]  /*1b80*/  ENDCOLLECTIVE ;  /* 0x000000000000791b */ /* 0x003fea0003800000 */
.L_x_4500:
[----:B------:R-:W-:Y:S02]  /*1b90*/  HFMA2 R12, -RZ, RZ, 0, 2.384185791015625e-07 ;  /* 0x00000004ff0c7431 */ /* 0x000fe400000001ff */
[----:B------:R-:W-:-:S04]  /*1ba0*/  FADD R7, R6, R14 ;  /* 0x0000000e06077221 */ /* 0x000fc80000000000 */
[----:B------:R-:W-:-:S07]  /*1bb0*/  IMAD.MOV.U32 R13, RZ, RZ, R7 ;  /* 0x000000ffff0d7224 */ /* 0x000fce00078e0007 */
[----:B------:R-:W-:Y:S05]  /*1bc0*/  WARPSYNC.COLLECTIVE R15, `(.L_x_4501) ;  /* 0x000000000f087348 */ /* 0x000fea0003c00000 */
[----:B------:R0:W1:Y:S02]  /*1bd0*/  SHFL.BFLY P6, R14, R13, R12, R11 ;  /* 0x0c00000c0d0e7389 */ /* 0x00006400000c000b */
[----:B01----:R-:W-:Y:S05]  /*1be0*/  ENDCOLLECTIVE ;  /* 0x000000000000791b */ /* 0x003fea0003800000 */
.L_x_4501:
[----:B------:R-:W-:Y:S01]  /*1bf0*/  MOV R12, 0x2 ;  /* 0x00000002000c7802 */ /* 0x000fe20000000f00 */
[----:B------:R-:W-:-:S04]  /*1c00*/  FADD R8, R7, R14 ;  /* 0x0000000e07087221 */ /* 0x000fc80000000000 */
[----:B------:R-:W-:-:S07]  /*1c10*/  IMAD.MOV.U32 R13, RZ, RZ, R8 ;  /* 0x000000ffff0d7224 */ /* 0x000fce00078e0008 */
[----:B------:R-:W-:Y:S05]  /*1c20*/  WARPSYNC.COLLECTIVE R15, `(.L_x_4502) ;  /* 0x000000000f087348 */ /* 0x000fea0003c00000 */
[----:B------:R0:W1:Y:S02]  /*1c30*/  SHFL.BFLY P6, R14, R13, R12, R11 ;  /* 0x0c00000c0d0e7389 */ /* 0x00006400000c000b */
[----:B01----:R-:W-:Y:S05]  /*1c40*/  ENDCOLLECTIVE ;  /* 0x000000000000791b */ /* 0x003fea0003800000 */
.L_x_4502:
[----:B------:R-:W-:Y:S02]  /*1c50*/  HFMA2 R12, -RZ, RZ, 0, 5.9604644775390625e-08 ;  /* 0x00000001ff0c7431 */ /* 0x000fe400000001ff */
[----:B------:R-:W-:-:S04]  /*1c60*/  FADD R18, R8, R14 ;  /* 0x0000000e08127221 */ /* 0x000fc80000000000 */
[----:B------:R-:W-:-:S07]  /*1c70*/  IMAD.MOV.U32 R13, RZ, RZ, R18 ;  /* 0x000000ffff0d7224 */ /* 0x000fce00078e0012 */
[----:B------:R-:W-:Y:S05]  /*1c80*/  WARPSYNC.COLLECTIVE R15, `(.L_x_4503) ;  /* 0x000000000f087348 */ /* 0x000fea0003c00000 */
[----:B------:R0:W1:Y:S02]  /*1c90*/  SHFL.BFLY P6, R14, R13, R12, R11 ;  /* 0x0c00000c0d0e7389 */ /* 0x00006400000c000b */
[----:B01----:R-:W-:Y:S05]  /*1ca0*/  ENDCOLLECTIVE ;  /* 0x000000000000791b */ /* 0x003fea0003800000 */
.L_x_4503:
[----:B------:R-:W-:Y:S05]  /*1cb0*/  BRA `(.L_x_4504) ;  /* 0xfffffff000107947 */ /* 0x000fea000383ffff */
.L_x_4478:
[----:B------:R-:W-:Y:S01]  /*1cc0*/  BSSY B0, `(.L_x_4505) ;  /* 0x0000007000007945 */ /* 0x000fe20003800000 */
[----:B------:R-:W-:Y:S01]  /*1cd0*/  IMAD.MOV.U32 R12, RZ, RZ, 0x10 ;  /* 0x00000010ff0c7424 */ /* 0x000fe200078e00ff */
[----:B------:R-:W-:Y:S01]  /*1ce0*/  MOV R11, 0x1f ;  /* 0x0000001f000b7802 */ /* 0x000fe20000000f00 */
[----:B------:R-:W-:-:S07]  /*1cf0*/  IMAD.MOV.U32 R15, RZ, RZ, -0x1 ;  /* 0xffffffffff0f7424 */ /* 0x000fce00078e00ff */
[----:B01----:R-:W-:Y:S05]  /*1d00*/  WARPSYNC.COLLECTIVE R15, `(.L_x_4506) ;  /* 0x000000000f087348 */ /* 0x003fea0003c00000 */
[----:B------:R2:W3:Y:S02]  /*1d10*/  SHFL.BFLY P6, R14, R13, R12, R11 ;  /* 0x0c00000c0d0e7389 */ /* 0x0004e400000c000b */
[----:B0123--:R-:W-:Y:S05]  /*1d20*/  ENDCOLLECTIVE ;  /* 0x000000000000791b */ /* 0x00ffea0003800000 */
.L_x_4506:
[----:B------:R-:W-:Y:S05]  /*1d30*/  BSYNC B0 ;  /* 0x0000000000007941 */ /* 0x000fea0003800000 */
.L_x_4505:
        /* <DEDUP_REMOVED lines=8> */
.L_x_4507:
[----:B------:R-:W-:Y:S01]  /*1dc0*/  HFMA2 R12, -RZ, RZ, 0, 2.384185791015625e-07 ;  /* 0x00000004ff0c7431 */ /* 0x000fe200000001ff */
[----:B------:R-:W-:-:S05]  /*1dd0*/  FMNMX R0, R13, R14, !PT ;  /* 0x0000000e0d007209 */ /* 0x000fca0007800000 */
[----:B------:R-:W-:-:S07]  /*1de0*/  IMAD.MOV.U32 R13, RZ, RZ, R0 ;  /* 0x000000ffff0d7224 */ /* 0x000fce00078e0000 */
[----:B------:R-:W-:Y:S05]  /*1df0*/  WARPSYNC.COLLECTIVE R15, `(.L_x_4508) ;  /* 0x000000000f087348 */ /* 0x000fea0003c00000 */
[----:B------:R0:W1:Y:S02]  /*1e00*/  SHFL.BFLY P6, R14, R13, R12, R11 ;  /* 0x0c00000c0d0e7389 */ /* 0x00006400000c000b */
[----:B01----:R-:W-:Y:S05]  /*1e10*/  ENDCOLLECTIVE ;  /* 0x000000000000791b */ /* 0x003fea0003800000 */
.L_x_4508:
[----:B------:R-:W-:Y:S02]  /*1e20*/  MOV R12, 0x2 ;  /* 0x00000002000c7802 */ /* 0x000fe40000000f00 */
[----:B------:R-:W-:Y:S01]  /*1e30*/  FMNMX R6, R0, R14, !PT ;  /* 0x0000000e00067209 */ /* 0x000fe20007800000 */
[----:B------:R-:W-:-:S04]  /*1e40*/  IMAD.MOV.U32 R0, RZ, RZ, 0x3bbb989d ;  /* 0x3bbb989dff007424 */ /* 0x000fc800078e00ff */
[----:B------:R-:W-:-:S07]  /*1e50*/  IMAD.MOV.U32 R13, RZ, RZ, R6 ;  /* 0x000000ffff0d7224 */ /* 0x000fce00078e0006 */
[----:B------:R-:W-:Y:S05]  /*1e60*/  WARPSYNC.COLLECTIVE R15, `(.L_x_4509) ;  /* 0x000000000f087348 */ /* 0x000fea0003c00000 */
[----:B------:R0:W1:Y:S02]  /*1e70*/  SHFL.BFLY P6, R14, R13, R12, R11 ;  /* 0x0c00000c0d0e7389 */ /* 0x00006400000c000b */
[----:B01----:R-:W-:Y:S05]  /*1e80*/  ENDCOLLECTIVE ;  /* 0x000000000000791b */ /* 0x003fea0003800000 */
.L_x_4509:
[----:B------:R-:W-:Y:S01]  /*1e90*/  HFMA2 R12, -RZ, RZ, 0, 5.9604644775390625e-08 ;  /* 0x00000001ff0c7431 */ /* 0x000fe200000001ff */
[----:B------:R-:W-:-:S05]  /*1ea0*/  FMNMX R7, R6, R14, !PT ;  /* 0x0000000e06077209 */ /* 0x000fca0007800000 */
[----:B------:R-:W-:-:S07]  /*1eb0*/  IMAD.MOV.U32 R13, RZ, RZ, R7 ;  /* 0x000000ffff0d7224 */ /* 0x000fce00078e0007 */
[----:B------:R-:W-:Y:S05]  /*1ec0*/  WARPSYNC.COLLECTIVE R15, `(.L_x_4510) ;  /* 0x000000000f087348 */ /* 0x000fea0003c00000 */
[----:B------:R0:W1:Y:S02]  /*1ed0*/  SHFL.BFLY P6, R14, R13, R12, R11 ;  /* 0x0c00000c0d0e7389 */ /* 0x00006400000c000b */
[----:B01----:R-:W-:Y:S05]  /*1ee0*/  ENDCOLLECTIVE ;  /* 0x000000000000791b */ /* 0x003fea0003800000 */
.L_x_4510:
        /* <DEDUP_REMOVED lines=15> */
.L_x_4511:
[----:B------:R-:W-:Y:S01]  /*1fe0*/  MOV R12, 0x8 ;  /* 0x00000008000c7802 */ /* 0x000fe20000000f00 */
[----:B------:R-:W-:-:S04]  /*1ff0*/  FADD R6, R13, R14 ;  /* 0x0000000e0d067221 */ /* 0x000fc80000000000 */
[----:B------:R-:W-:-:S07]  /*2000*/  IMAD.MOV.U32 R13, RZ, RZ, R6 ;  /* 0x000000ffff0d7224 */ /* 0x000fce00078e0006 */
[----:B------:R-:W-:Y:S05]  /*2010*/  WARPSYNC.COLLECTIVE R15, `(.L_x_4512) ;  /* 0x000000000f087348 */ /* 0x000fea0003c00000 */
[----:B------:R0:W1:Y:S02]  /*2020*/  SHFL.BFLY P6, R14, R13, R12, R11 ;  /* 0x0c00000c0d0e7389 */ /* 0x00006400000c000b */
[----:B01----:R-:W-:Y:S05]  /*2030*/  ENDCOLLECTIVE ;  /* 0x000000000000791b */ /* 0x003fea0003800000 */
.L_x_4512:
[----:B------:R-:W-:Y:S02]  /*2040*/  HFMA2 R12, -RZ, RZ, 0, 2.384185791015625e-07 ;  /* 0x00000004ff0c7431 */ /* 0x000fe400000001ff */
[----:B------:R-:W-:-:S04]  /*2050*/  FADD R7, R6, R14 ;  /* 0x0000000e06077221 */ /* 0x000fc80000000000 */
[----:B------:R-:W-:-:S07]  /*2060*/  IMAD.MOV.U32 R13, RZ, RZ, R7 ;  /* 0x000000ffff0d7224 */ /* 0x000fce00078e0007 */
[----:B------:R-:W-:Y:S05]  /*2070*/  WARPSYNC.COLLECTIVE R15, `(.L_x_4513) ;  /* 0x000000000f087348 */ /* 0x000fea0003c00000 */
[----:B------:R0:W1:Y:S02]  /*2080*/  SHFL.BFLY P6, R14, R13, R12, R11 ;  /* 0x0c00000c0d0e7389 */ /* 0x00006400000c000b */
[----:B01----:R-:W-:Y:S05]  /*2090*/  ENDCOLLECTIVE ;  /* 0x000000000000791b */ /* 0x003fea0003800000 */
.L_x_4513:
[----:B------:R-:W-:Y:S01]  /*20a0*/  MOV R12, 0x2 ;  /* 0x00000002000c7802 */ /* 0x000fe20000000f00 */
[----:B------:R-:W-:-:S04]  /*20b0*/  FADD R8, R7, R14 ;  /* 0x0000000e07087221 */ /* 0x000fc80000000000 */
[----:B------:R-:W-:-:S07]  /*20c0*/  IMAD.MOV.U32 R13, RZ, RZ, R8 ;  /* 0x000000ffff0d7224 */ /* 0x000fce00078e0008 */
[----:B------:R-:W-:Y:S05]  /*20d0*/  WARPSYNC.COLLECTIVE R15, `(.L_x_4514) ;  /* 0x000000000f087348 */ /* 0x000fea0003c00000 */
[----:B------:R0:W1:Y:S02]  /*20e0*/  SHFL.BFLY P6, R14, R13, R12, R11 ;  /* 0x0c00000c0d0e7389 */ /* 0x00006400000c000b */
[----:B01----:R-:W-:Y:S05]  /*20f0*/  ENDCOLLECTIVE ;  /* 0x000000000000791b */ /* 0x003fea0003800000 */
.L_x_4514:
[----:B------:R-:W-:Y:S02]  /*2100*/  HFMA2 R12, -RZ, RZ, 0, 5.9604644775390625e-08 ;  /* 0x00000001ff0c7431 */ /* 0x000fe400000001ff */
[----:B------:R-:W-:-:S04]  /*2110*/  FADD R17, R8, R14 ;  /* 0x0000000e08117221 */ /* 0x000fc80000000000 */
[----:B------:R-:W-:-:S07]  /*2120*/  IMAD.MOV.U32 R13, RZ, RZ, R17 ;  /* 0x000000ffff0d7224 */ /* 0x000fce00078e0011 */
[----:B------:R-:W-:Y:S05]  /*2130*/  WARPSYNC.COLLECTIVE R15, `(.L_x_4515) ;  /* 0x000000000f087348 */ /* 0x000fea0003c00000 */
[----:B------:R0:W1:Y:S02]  /*2140*/  SHFL.BFLY P6, R14, R13, R12, R11 ;  /* 0x0c00000c0d0e7389 */ /* 0x00006400000c000b */
[----:B01----:R-:W-:Y:S05]  /*2150*/  ENDCOLLECTIVE ;  /* 0x000000000000791b */ /* 0x003fea0003800000 */
.L_x_4515:
[----:B------:R-:W-:Y:S05]  /*2160*/  BRA `(.L_x_4516) ;  /* 0xfffffff000087947 */ /* 0x000fea000383ffff */
        .weak           $__internal_74_$__cuda_sm20_div_u64
        .type           $__internal_74_$__cuda_sm20_div_u64,@function
        .size           $__internal_74_$__cuda_sm20_div_u64,($__internal_75_$__cuda_sm3x_div_rn_noftz_f32_slowpath - $__internal_74_$__cuda_sm20_div_u64)
$__internal_74_$__cuda_sm20_div_u64:
        /* <DEDUP_REMOVED lines=42> */
[----:B------:R-:W-:Y:S01]  /*2410*/  IMAD R3, R11, R9, R3 ;  /* 0x000000090b037224 */ /* 0x000fe200078e0203 */
[----:B------:R-:W-:-:S03]  /*2420*/  IADD3 R5, P1, PT, -R2, R5, RZ ;  /* 0x0000000502057210 */ /* 0x000fc60007f3e1ff */
[-C--:B------:R-:W-:Y:S01]  /*2430*/  IMAD R3, R7, R10.reuse, R3 ;  /* 0x0000000a07037224 */ /* 0x080fe200078e0203 */
[----:B------:R-:W-:-:S03]  /*2440*/  ISETP.GE.U32.AND P0, PT, R5, R10, PT ;  /* 0x0000000a0500720c */ /* 0x000fc60003f06070 */
[----:B------:R-:W-:Y:S01]  /*2450*/  IMAD.X R12, R6, 0x1, ~R3, P1 ;  /* 0x00000001060c7824 */ /* 0x000fe200008e0e03 */
[----:B------:R-:W-:Y:S02]  /*2460*/  IADD3 R2, P1, PT, R11, 0x1, RZ ;  /* 0x000000010b027810 */ /* 0x000fe40007f3e0ff */
[----:B------:R-:W-:Y:S02]  /*2470*/  IADD3 R3, P2, PT, -R10, R5, RZ ;  /* 0x000000050a037210 */ /* 0x000fe40007f5e1ff */
[----:B------:R-:W-:Y:S01]  /*2480*/  ISETP.GE.U32.AND.EX P0, PT, R12, R9, PT, P0 ;  /* 0x000000090c00720c */ /* 0x000fe20003f06100 */
[----:B------:R-:W-:Y:S01]  /*2490*/  IMAD.X R6, RZ, RZ, R7, P1 ;  /* 0x000000ffff067224 */ /* 0x000fe200008e0607 */
[----:B------:R-:W-:Y:S02]  /*24a0*/  IADD3.X R8, PT, PT, ~R9, R12, RZ, P2, !PT ;  /* 0x0000000c09087210 */ /* 0x000fe400017fe5ff */
[----:B------:R-:W-:Y:S01]  /*24b0*/  SEL R3, R3, R5, P0 ;  /* 0x0000000503037207 */ /* 0x000fe20000000000 */
[----:B------:R-:W-:Y:S01]  /*24c0*/  IMAD.MOV.U32 R5, RZ, RZ, 0x0 ;  /* 0x00000000ff057424 */ /* 0x000fe200078e00ff */
[----:B------:R-:W-:-:S02]  /*24d0*/  SEL R11, R2, R11, P0 ;  /* 0x0000000b020b7207 */ /* 0x000fc40000000000 */
[----:B------:R-:W-:Y:S02]  /*24e0*/  SEL R8, R8, R12, P0 ;  /* 0x0000000c08087207 */ /* 0x000fe40000000000 */
[----:B------:R-:W-:Y:S02]  /*24f0*/  SEL R2, R6, R7, P0 ;  /* 0x0000000706027207 */ /* 0x000fe40000000000 */
[----:B------:R-:W-:Y:S02]  /*2500*/  ISETP.GE.U32.AND P0, PT, R3, R10, PT ;  /* 0x0000000a0300720c */ /* 0x000fe40003f06070 */
[----:B------:R-:W-:Y:S02]  /*2510*/  IADD3 R6, P2, PT, R11, 0x1, RZ ;  /* 0x000000010b067810 */ /* 0x000fe40007f5e0ff */
[----:B------:R-:W-:Y:S02]  /*2520*/  ISETP.NE.U32.AND P1, PT, R10, RZ, PT ;  /* 0x000000ff0a00720c */ /* 0x000fe40003f25070 */
[----:B------:R-:W-:-:S02]  /*2530*/  ISETP.GE.U32.AND.EX P0, PT, R8, R9, PT, P0 ;  /* 0x000000090800720c */ /* 0x000fc40003f06100 */
[-C--:B------:R-:W-:Y:S02]  /*2540*/  IADD3.X R7, PT, PT, RZ, R2.reuse, RZ, P2, !PT ;  /* 0x00000002ff077210 */ /* 0x080fe400017fe4ff */
[----:B------:R-:W-:Y:S02]  /*2550*/  ISETP.NE.AND.EX P1, PT, R9, RZ, PT, P1 ;  /* 0x000000ff0900720c */ /* 0x000fe40003f25310 */
[----:B------:R-:W-:Y:S02]  /*2560*/  SEL R6, R6, R11, P0 ;  /* 0x0000000b06067207 */ /* 0x000fe40000000000 */
[----:B------:R-:W-:Y:S02]  /*2570*/  SEL R7, R7, R2, P0 ;  /* 0x0000000207077207 */ /* 0x000fe40000000000 */
[----:B------:R-:W-:Y:S02]  /*2580*/  SEL R6, R6, 0xffffffff, P1 ;  /* 0xffffffff06067807 */ /* 0x000fe40000800000 */
[----:B------:R-:W-:Y:S01]  /*2590*/  SEL R7, R7, 0xffffffff, P1 ;  /* 0xffffffff07077807 */ /* 0x000fe20000800000 */
[----:B------:R-:W-:Y:S06]  /*25a0*/  RET.REL.NODEC R4 `(_Z15SoftmaxWarpImplI10DirectLoadI13__nv_bfloat16fE11DirectStoreIfS1_EfLi1ELi1ELi32ELi1ELb0EL9Algorithm0EEvT_T0_ll) ;  /* 0xffffffd804947950 */ /* 0x000fec0003c3ffff */
        .weak           $__internal_75_$__cuda_sm3x_div_rn_noftz_f32_slowpath
        .type           $__internal_75_$__cuda_sm3x_div_rn_noftz_f32_slowpath,@function
        .size           $__internal_75_$__cuda_sm3x_div_rn_noftz_f32_slowpath,(.L_x_25527 - $__internal_75_$__cuda_sm3x_div_rn_noftz_f32_slowpath)
$__internal_75_$__cuda_sm3x_div_rn_noftz_f32_slowpath:
        /* <DEDUP_REMOVED lines=34> */
.L_x_4518:
        /* <DEDUP_REMOVED lines=51> */
.L_x_4525:
[----:B------:R-:W-:-:S04]  /*2b00*/  LOP3.LUT R0, R0, 0x80000000, RZ, 0xc0, !PT ;  /* 0x8000000000007812 */ /* 0x000fc800078ec0ff */
[----:B------:R-:W-:Y:S01]  /*2b10*/  LOP3.LUT R0, R0, 0x7f800000, RZ, 0xfc, !PT ;  /* 0x7f80000000007812 */ /* 0x000fe200078efcff */
[----:B------:R-:W-:Y:S06]  /*2b20*/  BRA `(.L_x_4526) ;  /* 0x0000000000047947 */ /* 0x000fec0003800000 */
.L_x_4524:
[----:B------:R-:W-:-:S07]  /*2b30*/  LEA R0, R11, R0, 0x17 ;  /* 0x000000000b007211 */ /* 0x000fce00078eb8ff */
.L_x_4526:
[----:B------:R-:W-:Y:S05]  /*2b40*/  BSYNC.RECONVERGENT B3 ;  /* 0x0000000000037941 */ /* 0x000fea0003800200 */
.L_x_4523:
[----:B------:R-:W-:Y:S05]  /*2b50*/  BRA `(.L_x_4527) ;  /* 0x0000000000207947 */ /* 0x000fea0003800000 */
.L_x_4522:
[----:B------:R-:W-:-:S04]  /*2b60*/  LOP3.LUT R0, R7, 0x80000000, R0, 0x48, !PT ;  /* 0x8000000007007812 */ /* 0x000fc800078e4800 */
[----:B------:R-:W-:Y:S01]  /*2b70*/  LOP3.LUT R0, R0, 0x7f800000, RZ, 0xfc, !PT ;  /* 0x7f80000000007812 */ /* 0x000fe200078efcff */
[----:B------:R-:W-:Y:S06]  /*2b80*/  BRA `(.L_x_4527) ;  /* 0x0000000000147947 */ /* 0x000fec0003800000 */
.L_x_4521:
[----:B------:R-:W-:Y:S01]  /*2b90*/  LOP3.LUT R0, R7, 0x80000000, R0, 0x48, !PT ;  /* 0x8000000007007812 */ /* 0x000fe200078e4800 */
[----:B------:R-:W-:Y:S06]  /*2ba0*/  BRA `(.L_x_4527) ;  /* 0x00000000000c7947 */ /* 0x000fec0003800000 */
.L_x_4520:
[----:B------:R-:W0:Y:S01]  /*2bb0*/  MUFU.RSQ R0, -QNAN ;  /* 0xffc0000000007908 */ /* 0x000e220000001400 */
[----:B------:R-:W-:Y:S05]  /*2bc0*/  BRA `(.L_x_4527) ;  /* 0x0000000000047947 */ /* 0x000fea0003800000 */
.L_x_4519:
[----:B------:R-:W-:-:S07]  /*2bd0*/  FADD.FTZ R0, R0, R7 ;  /* 0x0000000700007221 */ /* 0x000fce0000010000 */
.L_x_4527:
[----:B------:R-:W-:Y:S05]  /*2be0*/  BSYNC.RECONVERGENT B2 ;  /* 0x0000000000027941 */ /* 0x000fea0003800200 */
.L_x_4517:
[----:B------:R-:W-:Y:S02]  /*2bf0*/  HFMA2 R7, -RZ, RZ, 0, 0 ;  /* 0x00000000ff077431 */ /* 0x000fe400000001ff */
[----:B0-----:R-:W-:Y:S02]  /*2c00*/  IMAD.MOV.U32 R8, RZ, RZ, R0 ;  /* 0x000000ffff087224 */ /* 0x001fe400078e0000 */
[----:B------:R-:W-:Y:S05]  /*2c10*/  RET.REL.NODEC R6 `(_Z15SoftmaxWarpImplI10DirectLoadI13__nv_bfloat16fE11DirectStoreIfS1_EfLi1ELi1ELi32ELi1ELb0EL9Algorithm0EEvT_T0_ll) ;  /* 0xffffffd006f87950 */ /* 0x000fea0003c3ffff */
.L_x_4528:
        /* <DEDUP_REMOVED lines=14> */
.L_x_25527:


//--------------------- .text._Z15SoftmaxWarpImplI10DirectLoadI13__nv_bfloat16fE11DirectStoreIfS1_EfLi1ELi1ELi32ELi2ELb1EL9Algorithm0EEvT_T0_ll --------------------------
	.section	.text._Z15SoftmaxWarpImplI10DirectLoadI13__nv_bfloat16fE11DirectStoreIfS1_EfLi1ELi1ELi32ELi2ELb1EL9Algorithm0EEvT_T0_ll,"ax",@progbits
	.align	128
        .global         _Z15SoftmaxWarpImplI10DirectLoadI13__nv_bfloat16fE11DirectStoreIfS1_EfLi1ELi1ELi32ELi2ELb1EL9Algorithm0EEvT_T0_ll
        .type           _Z15SoftmaxWarpImplI10DirectLoadI13__nv_bfloat16fE11DirectStoreIfS1_EfLi1ELi1ELi32ELi2ELb1EL9Algorithm0EEvT_T0_ll,@function
        .size           _Z15SoftmaxWarpImplI10DirectLoadI13__nv_bfloat16fE11DirectStoreIfS1_EfLi1ELi1ELi32ELi2ELb1EL9Algorithm0EEvT_T0_ll,(.L_x_25528 - _Z15SoftmaxWarpImplI10DirectLoadI13__nv_bfloat16fE11DirectStoreIfS1_EfLi1ELi1ELi32ELi2ELb1EL9Algorithm0EEvT_T0_ll)
        .other          _Z15SoftmaxWarpImplI10DirectLoadI13__nv_bfloat16fE11DirectStoreIfS1_EfLi1ELi1ELi32ELi2ELb1EL9Algorithm0EEvT_T0_ll,@"STO_CUDA_ENTRY STV_DEFAULT"
_Z15SoftmaxWarpImplI10DirectLoadI13__nv_bfloat16fE11DirectStoreIfS1_EfLi1ELi1ELi32ELi2ELb1EL9Algorithm0EEvT_T0_ll:
.text._Z15SoftmaxWarpImplI10DirectLoadI13__nv_bfloat16fE11DirectStoreIfS1_EfLi1ELi1ELi32ELi2ELb1EL9Algorithm0EEvT_T0_ll:
        /* <DEDUP_REMOVED lines=24> */
.L_x_4529:
[----:B------:R-:W1:Y:S01]  /*0180*/  S2R R3, SR_TID.Y ;  /* 0x0000000000037919 */ /* 0x000e620000002200 */
[----:B------:R-:W2:Y:S01]  /*0190*/  LDCU UR4, c[0x0][0x370] ;  /* 0x00006e00ff0477ac */ /* 0x000ea20008000800 */
[----:B------:R-:W1:Y:S01]  /*01a0*/  S2UR UR5, SR_CTAID.X ;  /* 0x00000000000579c3 */ /* 0x000e620000002500 */
[----:B------:R-:W3:Y:S07]  /*01b0*/  LDCU.64 UR6, c[0x0][0x3a0] ;  /* 0x00007400ff0677ac */ /* 0x000eee0008000a00 */
[----:B------:R-:W1:Y:S02]  /*01c0*/  LDC R16, c[0x0][0x364] ;  /* 0x0000d900ff107b82 */ /* 0x000e640000000800 */
[----:B-1----:R-:W-:-:S02]  /*01d0*/  IMAD R0, R16, UR5, R3 ;  /* 0x0000000510007c24 */ /* 0x002fc4000f8e0203 */
[----:B--2---:R-:W-:Y:S02]  /*01e0*/  IMAD R16, R16, UR4, RZ ;  /* 0x0000000410107c24 */ /* 0x004fe4000f8e02ff */
[----:B------:R-:W-:-:S05]  /*01f0*/  IMAD.SHL.U32 R19, R0, 0x2, RZ ;  /* 0x0000000200137824 */ /* 0x000fca00078e00ff */
[----:B---3--:R-:W-:Y:S02]  /*0200*/  ISETP.GE.U32.AND P0, PT, R19, UR6, PT ;  /* 0x0000000613007c0c */ /* 0x008fe4000bf06070 */
[----:B------:R-:W-:-:S04]  /*0210*/  SHF.R.S32.HI R17, RZ, 0x1f, R19 ;  /* 0x0000001fff117819 */ /* 0x000fc80000011413 */
[----:B------:R-:W-:-:S13]  /*0220*/  ISETP.GE.AND.EX P0, PT, R17, UR7, PT, P0 ;  /* 0x0000000711007c0c */ /* 0x000fda000bf06300 */
[----:B------:R-:W-:Y:S05]  /*0230*/  @P0 EXIT ;  /* 0x000000000000094d */ /* 0x000fea0003800000 */
[----:B------:R-:W1:Y:S01]  /*0240*/  S2R R18, SR_TID.X ;  /* 0x0000000000127919 */ /* 0x000e620000002100 */
[----:B------:R-:W2:Y:S01]  /*0250*/  LDC.64 R8, c[0x0][0x358] ;  /* 0x0000d600ff087b82 */ /* 0x000ea20000000a00 */
[----:B------:R-:W-:-:S07]  /*0260*/  IMAD.SHL.U32 R16, R16, 0x2, RZ ;  /* 0x0000000210107824 */ /* 0x000fce00078e00ff */
[----:B------:R-:W3:Y:S02]  /*0270*/  LDC.64 R6, c[0x0][0x398] ;  /* 0x0000e600ff067b82 */ /* 0x000ee40000000a00 */
.L_x_4539:
[----:B-1----:R-:W-:Y:S01]  /*0280*/  ISETP.GE.U32.AND P0, PT, R18, UR40, PT ;  /* 0x0000002812007c0c */ /* 0x002fe2000bf06070 */
[----:B------:R-:W1:Y:S03]  /*0290*/  LDC.64 R10, c[0x0][0x388] ;  /* 0x0000e200ff0a7b82 */ /* 0x000e660000000a00 */
[----:B------:R-:W-:-:S05]  /*02a0*/  ISETP.GE.AND.EX P0, PT, RZ, UR41, PT, P0 ;  /* 0x00000029ff007c0c */ /* 0x000fca000bf06300 */
[----:B------:R-:W4:Y:S08]  /*02b0*/  LDC.64 R14, c[0x0][0x388] ;  /* 0x0000e200ff0e7b82 */ /* 0x000f300000000a00 */
[----:B--2---:R-:W5:Y:S01]  /*02c0*/  @!P0 LDC.64 R12, c[0x0][0x388] ;  /* 0x0000e200ff0c8b82 */ /* 0x004f620000000a00 */
[----:B------:R-:W-:Y:S01]  /*02d0*/  @!P0 MOV R20, R18 ;  /* 0x0000001200148202 */ /* 0x000fe20000000f00 */
[----:B------:R-:W-:Y:S01]  /*02e0*/  @!P0 IMAD.MOV.U32 R21, RZ, RZ, RZ ;  /* 0x000000ffff158224 */ /* 0x000fe200078e00ff */
[----:B--2---:R-:W-:-:S02]  /*02f0*/  @!P0 R2UR UR6, R8 ;  /* 0x00000000080682ca */ /* 0x004fc400000e0000 */
[----:B------:R-:W-:Y:S02]  /*0300*/  @!P0 R2UR UR7, R9 ;  /* 0x00000000090782ca */ /* 0x000fe400000e0000 */
[----:B------:R-:W-:Y:S01]  /*0310*/  @!P0 R2UR UR4, R8 ;  /* 0x00000000080482ca */ /* 0x000fe200000e0000 */
[----:B------:R-:W2:Y:S01]  /*0320*/  LDC.64 R2, c[0x0][0x380] ;  /* 0x0000e000ff027b82 */ /* 0x000ea20000000a00 */
[----:B-1----:R-:W-:Y:S01]  /*0330*/  @!P0 IMAD R0, R17, R10, RZ ;  /* 0x0000000a11008224 */ /* 0x002fe200078e02ff */
[----:B------:R-:W-:-:S03]  /*0340*/  @!P0 R2UR UR5, R9 ;  /* 0x00000000090582ca */ /* 0x000fc600000e0000 */
[C---:B------:R-:W-:Y:S02]  /*0350*/  @!P0 IMAD R23, R19.reuse, R11, R0 ;  /* 0x0000000b13178224 */ /* 0x040fe400078e0200 */
[----:B------:R-:W-:Y:S01]  /*0360*/  @!P0 IMAD.WIDE.U32 R10, R19, R10, R20 ;  /* 0x0000000a130a8225 */ /* 0x000fe200078e0014 */
[----:B------:R-:W1:Y:S03]  /*0370*/  LDC.64 R4, c[0x0][0x380] ;  /* 0x0000e000ff047b82 */ /* 0x000e660000000a00 */
[----:B----4-:R-:W-:Y:S02]  /*0380*/  @!P0 IMAD R0, R17, R14, RZ ;  /* 0x0000000e11008224 */ /* 0x010fe400078e02ff */
[----:B------:R-:W-:Y:S02]  /*0390*/  @!P0 IMAD.IADD R11, R11, 0x1, R23 ;  /* 0x000000010b0b8824 */ /* 0x000fe400078e0217 */
[----:B------:R-:W-:-:S02]  /*03a0*/  @!P0 IMAD R15, R19, R15, R0 ;  /* 0x0000000f130f8224 */ /* 0x000fc400078e0200 */
[----:B-----5:R-:W-:-:S03]  /*03b0*/  @!P0 IMAD.WIDE.U32 R12, R19, R14, R12 ;  /* 0x0000000e130c8225 */ /* 0x020fc600078e000c */
[----:B------:R-:W-:-:S04]  /*03c0*/  @!P0 IADD3 R0, P2, PT, R18, R12, RZ ;  /* 0x0000000c12008210 */ /* 0x000fc80007f5e0ff */
[----:B------:R-:W-:Y:S02]  /*03d0*/  @!P0 IADD3.X R12, PT, PT, R15, R13, RZ, P2, !PT ;  /* 0x0000000d0f0c8210 */ /* 0x000fe400017fe4ff */
[----:B--2---:R-:W-:Y:S02]  /*03e0*/  @!P0 LEA R2, P2, R0, R2, 0x1 ;  /* 0x0000000200028211 */ /* 0x004fe400078408ff */
[----:B-1----:R-:W-:Y:S02]  /*03f0*/  @!P0 LEA R4, P1, R10, R4, 0x1 ;  /* 0x000000040a048211 */ /* 0x002fe400078208ff */
[----:B------:R-:W-:Y:S02]  /*0400*/  @!P0 LEA.HI.X R3, R0, R3, R12, 0x1, P2 ;  /* 0x0000000300038211 */ /* 0x000fe400010f0c0c */
[----:B------:R-:W-:-:S03]  /*0410*/  @!P0 LEA.HI.X R5, R10, R5, R11, 0x1, P1 ;  /* 0x000000050a058211 */ /* 0x000fc600008f0c0b */
[----:B------:R-:W2:Y:S04]  /*0420*/  @!P0 LDG.E.U16 R2, desc[UR6][R2.64] ;  /* 0x0000000602028981 */ /* 0x000ea8000c1e1500 */
[----:B------:R-:W4:Y:S01]  /*0430*/  @!P0 LDG.E.U16 R4, desc[UR4][R4.64] ;  /* 0x0000000404048981 */ /* 0x000f22000c1e1500 */
[----:B------:R-:W-:Y:S01]  /*0440*/  IMAD.MOV.U32 R20, RZ, RZ, -0x800000 ;  /* 0xff800000ff147424 */ /* 0x000fe200078e00ff */
[----:B------:R-:W-:Y:S01]  /*0450*/  UMOV UR4, 0xffffffff ;  /* 0xffffffff00047882 */ /* 0x000fe20000000000 */
[----:B------:R-:W-:Y:S01]  /*0460*/  IMAD.MOV.U32 R22, RZ, RZ, -0x800000 ;  /* 0xff800000ff167424 */ /* 0x000fe200078e00ff */
[----:B------:R-:W-:Y:S01]  /*0470*/  MOV R0, 0xff800000 ;  /* 0xff80000000007802 */ /* 0x000fe20000000f00 */
[----:B------:R-:W-:Y:S02]  /*0480*/  IMAD.MOV.U32 R13, RZ, RZ, -0x800000 ;  /* 0xff800000ff0d7424 */ /* 0x000fe400078e00ff */
[----:B--2---:R-:W-:Y:S01]  /*0490*/  @!P0 IMAD.U32 R20, R2, 0x10000, RZ ;  /* 0x0001000002148824 */ /* 0x004fe200078e00ff */
[----:B----4-:R-:W-:-:S04]  /*04a0*/  @!P0 SHF.L.U32 R22, R4, 0x10, RZ ;  /* 0x0000001004168819 */ /* 0x010fc800000006ff */
[----:B------:R-:W-:Y:S02]  /*04b0*/  @!P0 FMNMX R0, R20, -INF , !PT ;  /* 0xff80000014008809 */ /* 0x000fe40007800000 */
[----:B------:R-:W-:Y:S01]  /*04c0*/  @!P0 FMNMX R13, R22, -INF , !PT ;  /* 0xff800000160d8809 */ /* 0x000fe20007800000 */
[----:B------:R-:W-:Y:S06]  /*04d0*/  BRA.DIV UR4, `(.L_x_4530) ;  /* 0x0000000604fc7947 */ /* 0x000fec000b800000 */
[----:B------:R-:W1:Y:S04]  /*04e0*/  SHFL.BFLY PT, R14, R13, 0x10, 0x1f ;  /* 0x0e001f000d0e7f89 */ /* 0x000e6800000e0000 */
[----:B------:R-:W2:Y:S01]  /*04f0*/  SHFL.BFLY PT, R3, R0, 0x10, 0x1f ;  /* 0x0e001f0000037f89 */ /* 0x000ea200000e0000 */
[----:B-1----:R-:W-:Y:S02]  /*0500*/  FMNMX R13, R14, R13, !PT ;  /* 0x0000000d0e0d7209 */ /* 0x002fe40007800000 */
[----:B--2---:R-:W-:-:S03]  /*0510*/  FMNMX R5, R3, R0, !PT ;  /* 0x0000000003057209 */ /* 0x004fc60007800000 */
[----:B------:R-:W1:Y:S04]  /*0520*/  SHFL.BFLY PT, R14, R13, 0x8, 0x1f ;  /* 0x0d001f000d0e7f89 */ /* 0x000e6800000e0000 */
[----:B------:R-:W2:Y:S01]  /*0530*/  SHFL.BFLY PT, R4, R5, 0x8, 0x1f ;  /* 0x0d001f0005047f89 */ /* 0x000ea200000e0000 */
[----:B-1----:R-:W-:Y:S01]  /*0540*/  FMNMX R2, R13, R14, !PT ;  /* 0x0000000e0d027209 */ /* 0x002fe20007800000 */
[----:B------:R-:W-:Y:S01]  /*0550*/  IMAD.MOV.U32 R13, RZ, RZ, 0x437c0000 ;  /* 0x437c0000ff0d7424 */ /* 0x000fe200078e00ff */
        /* <DEDUP_REMOVED lines=8> */
[----:B-1----:R-:W-:Y:S02]  /*05e0*/  FMNMX R21, R3, R14, !PT ;  /* 0x0000000e03157209 */ /* 0x002fe40007800000 */
[----:B--2---:R-:W-:-:S03]  /*05f0*/  FMNMX R5, R4, R23, !PT ;  /* 0x0000001704057209 */ /* 0x004fc60007800000 */
[----:B------:R-:W1:Y:S04]  /*0600*/  SHFL.BFLY PT, R24, R21, 0x1, 0x1f ;  /* 0x0c201f0015187f89 */ /* 0x000e6800000e0000 */
[----:B------:R-:W2:Y:S01]  /*0610*/  SHFL.BFLY PT, R10, R5, 0x1, 0x1f ;  /* 0x0c201f00050a7f89 */ /* 0x000ea200000e0000 */
[----:B-1----:R-:W-:Y:S02]  /*0620*/  FMNMX R23, R21, R24, !PT ;  /* 0x0000001815177209 */ /* 0x002fe40007800000 */
[----:B--2---:R-:W-:-:S03]  /*0630*/  FMNMX R11, R5, R10, !PT ;  /* 0x0000000a050b7209 */ /* 0x004fc60007800000 */
[----:B------:R-:W-:Y:S02]  /*0640*/  FADD R22, -R23, R22 ;  /* 0x0000001617167221 */ /* 0x000fe40000000100 */
[----:B------:R-:W-:Y:S02]  /*0650*/  FADD R11, -R11, R20 ;  /* 0x000000140b0b7221 */ /* 0x000fe40000000100 */
[-C--:B------:R-:W-:Y:S02]  /*0660*/  FFMA.SAT R0, R22, R2.reuse, 0.5 ;  /* 0x3f00000016007423 */ /* 0x080fe40000002002 */
[----:B------:R-:W-:Y:S02]  /*0670*/  FFMA.SAT R2, R11, R2, 0.5 ;  /* 0x3f0000000b027423 */ /* 0x000fe40000002002 */
[-C--:B------:R-:W-:Y:S02]  /*0680*/  FFMA.RM R0, R0, R13.reuse, 12582913 ;  /* 0x4b40000100007423 */ /* 0x080fe4000000400d */
[----:B------:R-:W-:-:S02]  /*0690*/  FFMA.RM R4, R2, R13, 12582913 ;  /* 0x4b40000102047423 */ /* 0x000fc4000000400d */
[C---:B------:R-:W-:Y:S01]  /*06a0*/  FADD R3, R0.reuse, -12583039 ;  /* 0xcb40007f00037421 */ /* 0x040fe20000000000 */
[----:B------:R-:W-:Y:S01]  /*06b0*/  SHF.L.U32 R0, R0, 0x17, RZ ;  /* 0x0000001700007819 */ /* 0x000fe200000006ff */
[----:B------:R-:W-:Y:S02]  /*06c0*/  FADD R2, R4, -12583039 ;  /* 0xcb40007f04027421 */ /* 0x000fe40000000000 */
[C---:B------:R-:W-:Y:S02]  /*06d0*/  FFMA R3, R22.reuse, 1.4426950216293334961, -R3 ;  /* 0x3fb8aa3b16037823 */ /* 0x040fe40000000803 */
[C---:B------:R-:W-:Y:S02]  /*06e0*/  FFMA R2, R11.reuse, 1.4426950216293334961, -R2 ;  /* 0x3fb8aa3b0b027823 */ /* 0x040fe40000000802 */
[----:B------:R-:W-:Y:S02]  /*06f0*/  FFMA R22, R22, 1.925963033500011079e-08, R3 ;  /* 0x32a5706016167823 */ /* 0x000fe40000000003 */
[----:B------:R-:W-:-:S02]  /*0700*/  FFMA R11, R11, 1.925963033500011079e-08, R2 ;  /* 0x32a570600b0b7823 */ /* 0x000fc40000000002 */
[----:B------:R-:W1:Y:S08]  /*0710*/  MUFU.EX2 R3, R22 ;  /* 0x0000001600037308 */ /* 0x000e700000000800 */
[----:B------:R-:W2:Y:S01]  /*0720*/  MUFU.EX2 R11, R11 ;  /* 0x0000000b000b7308 */ /* 0x000ea20000000800 */
[----:B-1----:R-:W-:Y:S01]  /*0730*/  FMUL R2, R0, R3 ;  /* 0x0000000300027220 */ /* 0x002fe20000400000 */
[----:B------:R-:W-:-:S03]  /*0740*/  IMAD.SHL.U32 R0, R4, 0x800000, RZ ;  /* 0x0080000004007824 */ /* 0x000fc600078e00ff */
[----:B------:R-:W-:Y:S01]  /*0750*/  FADD R21, RZ, R2 ;  /* 0x00000002ff157221 */ /* 0x000fe20000000000 */
[----:B--2---:R-:W-:-:S04]  /*0760*/  FMUL R0, R0, R11 ;  /* 0x0000000b00007220 */ /* 0x004fc80000400000 */
[----:B------:R-:W1:Y:S01]  /*0770*/  SHFL.BFLY PT, R14, R21, 0x10, 0x1f ;  /* 0x0e001f00150e7f89 */ /* 0x000e6200000e0000 */
[----:B------:R-:W-:-:S05]  /*0780*/  FADD R3, RZ, R0 ;  /* 0x00000000ff037221 */ /* 0x000fca0000000000 */
[----:B------:R-:W2:Y:S01]  /*0790*/  SHFL.BFLY PT, R4, R3, 0x10, 0x1f ;  /* 0x0e001f0003047f89 */ /* 0x000ea200000e0000 */
[----:B-1----:R-:W-:-:S05]  /*07a0*/  FADD R22, R21, R14 ;  /* 0x0000000e15167221 */ /* 0x002fca0000000000 */
[----:B------:R-:W1:Y:S01]  /*07b0*/  SHFL.BFLY PT, R14, R22, 0x8, 0x1f ;  /* 0x0d001f00160e7f89 */ /* 0x000e6200000e0000 */
[----:B--2---:R-:W-:-:S05]  /*07c0*/  FADD R20, R3, R4 ;  /* 0x0000000403147221 */ /* 0x004fca0000000000 */
        /* <DEDUP_REMOVED lines=12> */
[----:B------:R2:W4:Y:S02]  /*0890*/  SHFL.BFLY PT, R14, R3, 0x1, 0x1f ;  /* 0x0c201f00030e7f89 */ /* 0x00052400000e0000 */
[----:B-12---:R-:W-:-:S07]  /*08a0*/  FADD R21, R10, R21 ;  /* 0x000000150a157221 */ /* 0x006fce0000000000 */
.L_x_4561:
[----:B------:R-:W1:Y:S01]  /*08b0*/  MUFU.RCP R4, R21 ;  /* 0x0000001500047308 */ /* 0x000e620000001000 */
[----:B------:R-:W-:Y:S07]  /*08c0*/  BSSY.RECONVERGENT B0, `(.L_x_4531) ;  /* 0x000000d000007945 */ /* 0x000fee0003800200 */
[----:B------:R-:W2:Y:S01]  /*08d0*/  FCHK P1, R2, R21 ;  /* 0x0000001502007302 */ /* 0x000ea20000020000 */
[----:B-1----:R-:W-:-:S04]  /*08e0*/  FFMA R5, -R21, R4, 1 ;  /* 0x3f80000015057423 */ /* 0x002fc80000000104 */
[----:B------:R-:W-:Y:S01]  /*08f0*/  FFMA R11, R4, R5, R4 ;  /* 0x00000005040b7223 */ /* 0x000fe20000000004 */
[----:B----4-:R-:W-:-:S03]  /*0900*/  FADD R5, R3, R14 ;  /* 0x0000000e03057221 */ /* 0x010fc60000000000 */
[----:B------:R-:W-:-:S04]  /*0910*/  FFMA R4, R2, R11, RZ ;  /* 0x0000000b02047223 */ /* 0x000fc800000000ff */
[----:B------:R-:W-:-:S04]  /*0920*/  FFMA R10, -R21, R4, R2 ;  /* 0x00000004150a7223 */ /* 0x000fc80000000102 */
[----:B------:R-:W-:Y:S01]  /*0930*/  FFMA R4, R11, R10, R4 ;  /* 0x0000000a0b047223 */ /* 0x000fe20000000004 */
[----:B--2---:R-:W-:Y:S06]  /*0940*/  @!P1 BRA `(.L_x_4532) ;  /* 0x0000000000109947 */ /* 0x004fec0003800000 */
[----:B------:R-:W-:Y:S01]  /*0950*/  IMAD.MOV.U32 R3, RZ, RZ, R21 ;  /* 0x000000ffff037224 */ /* 0x000fe200078e0015 */
[----:B------:R-:W-:-:S07]  /*0960*/  MOV R4, 0x980 ;  /* 0x0000098000047802 */ /* 0x000fce0000000f00 */
[----:B0--3--:R-:W-:Y:S05]  /*0970*/  CALL.REL.NOINC `($__internal_76_$__cuda_sm3x_div_rn_noftz_f32_slowpath) ;  /* 0x0000000c00487944 */ /* 0x009fea0003c00000 */
[----:B------:R-:W-:-:S07]  /*0980*/  MOV R4, R12 ;  /* 0x0000000c00047202 */ /* 0x000fce0000000f00 */
.L_x_4532:
[----:B------:R-:W-:Y:S05]  /*0990*/  BSYNC.RECONVERGENT B0 ;  /* 0x0000000000007941 */ /* 0x000fea0003800200 */
.L_x_4531:
[----:B------:R-:W1:Y:S01]  /*09a0*/  MUFU.RCP R2, R5 ;  /* 0x0000000500027308 */ /* 0x000e620000001000 */
[----:B------:R-:W-:Y:S01]  /*09b0*/  ISETP.GE.U32.AND P1, PT, R18, UR40, PT ;  /* 0x0000002812007c0c */ /* 0x000fe2000bf26070 */
[----:B------:R-:W-:Y:S03]  /*09c0*/  BSSY.RECONVERGENT B0, `(.L_x_4533) ;  /* 0x0000014000007945 */ /* 0x000fe60003800200 */
[----:B------:R-:W-:-:S03]  /*09d0*/  ISETP.GE.AND.EX P1, PT, RZ, UR41, PT, P1 ;  /* 0x00000029ff007c0c */ /* 0x000fc6000bf26310 */
[----:B------:R2:W4:Y:S01]  /*09e0*/  FCHK P2, R0, R5 ;  /* 0x0000000500007302 */ /* 0x0005220000040000 */
[----:B-1----:R-:W-:-:S04]  /*09f0*/  FFMA R3, -R5, R2, 1 ;  /* 0x3f80000005037423 */ /* 0x002fc80000000102 */
[----:B------:R-:W-:-:S04]  /*0a00*/  FFMA R13, R2, R3, R2 ;  /* 0x00000003020d7223 */ /* 0x000fc80000000002 */
[----:B------:R-:W-:-:S04]  /*0a10*/  FFMA R12, R0, R13, RZ ;  /* 0x0000000d000c7223 */ /* 0x000fc800000000ff */
[----:B------:R-:W-:Y:S01]  /*0a20*/  FFMA R14, -R5, R12, R0 ;  /* 0x0000000c050e7223 */ /* 0x000fe20000000100 */
[----:B--2-4-:R-:W-:Y:S06]  /*0a30*/  @P0 BRA `(.L_x_4534) ;  /* 0x0000000000300947 */ /* 0x014fec0003800000 */
[----:B------:R-:W-:Y:S01]  /*0a40*/  IMAD R10, R17, UR38, RZ ;  /* 0x00000026110a7c24 */ /* 0x000fe2000f8e02ff */
[----:B------:R-:W-:Y:S01]  /*0a50*/  R2UR UR4, R8 ;  /* 0x00000000080472ca */ /* 0x000fe200000e0000 */
[----:B------:R-:W-:Y:S01]  /*0a60*/  IMAD.MOV.U32 R2, RZ, RZ, R18 ;  /* 0x000000ffff027224 */ /* 0x000fe200078e0012 */
[----:B------:R-:W-:Y:S01]  /*0a70*/  R2UR UR5, R9 ;  /* 0x00000000090572ca */ /* 0x000fe200000e0000 */
[----:B------:R-:W-:Y:S01]  /*0a80*/  IMAD.MOV.U32 R3, RZ, RZ, RZ ;  /* 0x000000ffff037224 */ /* 0x000fe200078e00ff */
[----:B------:R-:W-:Y:S01]  /*0a90*/  F2FP.BF16.F32.PACK_AB R4, RZ, R4 ;  /* 0x00000004ff04723e */ /* 0x000fe200000010ff */
[C---:B------:R-:W-:Y:S02]  /*0aa0*/  IMAD R11, R19.reuse, UR39, R10 ;  /* 0x00000027130b7c24 */ /* 0x040fe4000f8e020a */
[----:B------:R-:W-:-:S05]  /*0ab0*/  IMAD.WIDE.U32 R2, R19, UR38, R2 ;  /* 0x0000002613027c25 */ /* 0x000fca000f8e0002 */
[----:B------:R-:W-:Y:S02]  /*0ac0*/  IADD3 R3, PT, PT, R3, R11, RZ ;  /* 0x0000000b03037210 */ /* 0x000fe40007ffe0ff */
[----:B------:R-:W-:-:S04]  /*0ad0*/  LEA R10, P0, R2, UR36, 0x1 ;  /* 0x00000024020a7c11 */ /* 0x000fc8000f8008ff */
[----:B------:R-:W-:-:S05]  /*0ae0*/  LEA.HI.X R11, R2, UR37, R3, 0x1, P0 ;  /* 0x00000025020b7c11 */ /* 0x000fca00080f0c03 */
[----:B------:R1:W-:Y:S04]  /*0af0*/  STG.E.U16 desc[UR4][R10.64], R4 ;  /* 0x000000040a007986 */ /* 0x0003e8000c101504 */
.L_x_4534:
[----:B------:R-:W-:Y:S05]  /*0b00*/  BSYNC.RECONVERGENT B0 ;  /* 0x0000000000007941 */ /* 0x000fea0003800200 */
.L_x_4533:
[----:B------:R-:W-:Y:S01]  /*0b10*/  BSSY.RECONVERGENT B0, `(.L_x_4535) ;  /* 0x0000007000007945 */ /* 0x000fe20003800200 */
[----:B------:R-:W-:-:S03]  /*0b20*/  FFMA R12, R13, R14, R12 ;  /* 0x0000000e0d0c7223 */ /* 0x000fc6000000000c */
[----:B------:R-:W-:Y:S05]  /*0b30*/  @!P2 BRA `(.L_x_4536) ;  /* 0x000000000010a947 */ /* 0x000fea0003800000 */
[----:B------:R-:W-:Y:S01]  /*0b40*/  IMAD.MOV.U32 R2, RZ, RZ, R0 ;  /* 0x000000ffff027224 */ /* 0x000fe200078e0000 */
[----:B-1----:R-:W-:Y:S01]  /*0b50*/  MOV R4, 0xb80 ;  /* 0x00000b8000047802 */ /* 0x002fe20000000f00 */
[----:B------:R-:W-:-:S07]  /*0b60*/  IMAD.MOV.U32 R3, RZ, RZ, R5 ;  /* 0x000000ffff037224 */ /* 0x000fce00078e0005 */
[----:B0--3--:R-:W-:Y:S05]  /*0b70*/  CALL.REL.NOINC `($__internal_76_$__cuda_sm3x_div_rn_noftz_f32_slowpath) ;  /* 0x0000000800c87944 */ /* 0x009fea0003c00000 */
.L_x_4536:
[----:B------:R-:W-:Y:S05]  /*0b80*/  BSYNC.RECONVERGENT B0 ;  /* 0x0000000000007941 */ /* 0x000fea0003800200 */
.L_x_4535:
[----:B------:R-:W-:Y:S04]  /*0b90*/  BSSY.RECONVERGENT B0, `(.L_x_4537) ;  /* 0x000000d000007945 */ /* 0x000fe80003800200 */
[----:B------:R-:W-:Y:S05]  /*0ba0*/  @P1 BRA `(.L_x_4538) ;  /* 0x00000000002c1947 */ /* 0x000fea0003800000 */
[----:B------:R-:W-:Y:S01]  /*0bb0*/  IMAD R0, R17, UR38, RZ ;  /* 0x0000002611007c24 */ /* 0x000fe2000f8e02ff */
[----:B------:R-:W-:Y:S01]  /*0bc0*/  R2UR UR4, R8 ;  /* 0x00000000080472ca */ /* 0x000fe200000e0000 */
[----:B---3--:R-:W-:Y:S01]  /*0bd0*/  IMAD.WIDE.U32 R2, R19, UR38, R6 ;  /* 0x0000002613027c25 */ /* 0x008fe2000f8e0006 */
[----:B------:R-:W-:Y:S02]  /*0be0*/  R2UR UR5, R9 ;  /* 0x00000000090572ca */ /* 0x000fe400000e0000 */
[----:B------:R-:W-:Y:S01]  /*0bf0*/  F2FP.BF16.F32.PACK_AB R12, RZ, R12 ;  /* 0x0000000cff0c723e */ /* 0x000fe200000010ff */
[----:B------:R-:W-:Y:S01]  /*0c00*/  IMAD R5, R19, UR39, R0 ;  /* 0x0000002713057c24 */ /* 0x000fe2000f8e0200 */
[----:B------:R-:W-:-:S04]  /*0c10*/  IADD3 R0, P0, PT, R18, R2, RZ ;  /* 0x0000000212007210 */ /* 0x000fc80007f1e0ff */
[----:B------:R-:W-:Y:S02]  /*0c20*/  IADD3.X R3, PT, PT, R5, R3, RZ, P0, !PT ;  /* 0x0000000305037210 */ /* 0x000fe400007fe4ff */
[----:B------:R-:W-:-:S04]  /*0c30*/  LEA R2, P0, R0, UR36, 0x1 ;  /* 0x0000002400027c11 */ /* 0x000fc8000f8008ff */
[----:B------:R-:W-:-:S05]  /*0c40*/  LEA.HI.X R3, R0, UR37, R3, 0x1, P0 ;  /* 0x0000002500037c11 */ /* 0x000fca00080f0c03 */
[----:B------:R2:W-:Y:S04]  /*0c50*/  STG.E.U16 desc[UR4][R2.64], R12 ;  /* 0x0000000c02007986 */ /* 0x0005e8000c101504 */
.L_x_4538:
[----:B------:R-:W-:Y:S05]  /*0c60*/  BSYNC.RECONVERGENT B0 ;  /* 0x0000000000007941 */ /* 0x000fea0003800200 */
.L_x_4537:
[----:B------:R-:W-:-:S04]  /*0c70*/  IADD3 R19, P0, PT, R16, R19, RZ ;  /* 0x0000001310137210 */ /* 0x000fc80007f1e0ff */
[----:B------:R-:W-:Y:S02]  /*0c80*/  LEA.HI.X.SX32 R17, R16, R17, 0x1, P0 ;  /* 0x0000001110117211 */ /* 0x000fe400000f0eff */
[----:B------:R-:W-:-:S04]  /*0c90*/  ISETP.GE.U32.AND P0, PT, R19, UR42, PT ;  /* 0x0000002a13007c0c */ /* 0x000fc8000bf06070 */
[----:B------:R-:W-:-:S13]  /*0ca0*/  ISETP.GE.AND.EX P0, PT, R17, UR43, PT, P0 ;  /* 0x0000002b11007c0c */ /* 0x000fda000bf06300 */
[----:B------:R-:W-:Y:S05]  /*0cb0*/  @!P0 BRA `(.L_x_4539) ;  /* 0xfffffff400708947 */ /* 0x000fea000383ffff */
[----:B------:R-:W-:Y:S05]  /*0cc0*/  EXIT ;  /* 0x000000000000794d */ /* 0x000fea0003800000 */
.L_x_4530:
[----:B------:R-:W-:Y:S01]  /*0cd0*/  BSSY B0, `(.L_x_4540) ;  /* 0x0000007000007945 */ /* 0x000fe20003800000 */
[----:B------:R-:W-:Y:S01]  /*0ce0*/  IMAD.MOV.U32 R12, RZ, RZ, 0x10 ;  /* 0x00000010ff0c7424 */ /* 0x000fe200078e00ff */
[----:B------:R-:W-:Y:S01]  /*0cf0*/  MOV R15, 0xffffffff ;  /* 0xffffffff000f7802 */ /* 0x000fe20000000f00 */
[----:B------:R-:W-:-:S07]  /*0d00*/  IMAD.MOV.U32 R11, RZ, RZ, 0x1f ;  /* 0x0000001fff0b7424 */ /* 0x000fce00078e00ff */
[----:B0--3--:R-:W-:Y:S05]  /*0d10*/  WARPSYNC.COLLECTIVE R15, `(.L_x_4541) ;  /* 0x000000000f087348 */ /* 0x009fea0003c00000 */
[----:B------:R1:W2:Y:S02]  /*0d20*/  SHFL.BFLY P6, R14, R13, R12, R11 ;  /* 0x0c00000c0d0e7389 */ /* 0x0002a400000c000b */
[----:B0123--:R-:W-:Y:S05]  /*0d30*/  ENDCOLLECTIVE ;  /* 0x000000000000791b */ /* 0x00ffea0003800000 */
.L_x_4541:
[----:B------:R-:W-:Y:S05]  /*0d40*/  BSYNC B0 ;  /* 0x0000000000007941 */ /* 0x000fea0003800000 */
.L_x_4540:
[----:B------:R-:W-:Y:S01]  /*0d50*/  HFMA2 R11, -RZ, RZ, 0, 1.847743988037109375e-06 ;  /* 0x0000001fff0b7431 */ /* 0x000fe200000001ff */
[----:B------:R-:W-:Y:S01]  /*0d60*/  FMNMX R13, R14, R13, !PT ;  /* 0x0000000d0e0d7209 */ /* 0x000fe20007800000 */
[----:B------:R-:W-:Y:S02]  /*0d70*/  IMAD.MOV.U32 R12, RZ, RZ, 0x8 ;  /* 0x00000008ff0c7424 */ /* 0x000fe400078e00ff */
[----:B------:R-:W-:-:S07]  /*0d80*/  IMAD.MOV.U32 R15, RZ, RZ, -0x1 ;  /* 0xffffffffff0f7424 */ /* 0x000fce00078e00ff */
[----:B------:R-:W-:Y:S05]  /*0d90*/  WARPSYNC.COLLECTIVE R15, `(.L_x_4542) ;  /* 0x000000000f087348 */ /* 0x000fea0003c00000 */
[----:B------:R0:W1:Y:S02]  /*0da0*/  SHFL.BFLY P6, R14, R13, R12, R11 ;  /* 0x0c00000c0d0e7389 */ /* 0x00006400000c000b */
[----:B01----:R-:W-:Y:S05]  /*0db0*/  ENDCOLLECTIVE ;  /* 0x000000000000791b */ /* 0x003fea0003800000 */
.L_x_4542:
[----:B------:R-:W-:Y:S01]  /*0dc0*/  IMAD.MOV.U32 R12, RZ, RZ, 0x4 ;  /* 0x00000004ff0c7424 */ /* 0x000fe200078e00ff */
[----:B------:R-:W-:-:S04]  /*0dd0*/  FMNMX R2, R13, R14, !PT ;  /* 0x0000000e0d027209 */ /* 0x000fc80007800000 */
[----:B------:R-:W-:-:S07]  /*0de0*/  MOV R13, R2 ;  /* 0x00000002000d7202 */ /* 0x000fce0000000f00 */
[----:B------:R-:W-:Y:S05]  /*0df0*/  WARPSYNC.COLLECTIVE R15, `(.L_x_4543) ;  /* 0x000000000f087348 */ /* 0x000fea0003c00000 */
[----:B------:R0:W1:Y:S02]  /*0e00*/  SHFL.BFLY P6, R14, R13, R12, R11 ;  /* 0x0c00000c0d0e7389 */ /* 0x00006400000c000b */
[----:B01----:R-:W-:Y:S05]  /*0e10*/  ENDCOLLECTIVE ;  /* 0x000000000000791b */ /* 0x003fea0003800000 */
.L_x_4543:
[----:B------:R-:W-:Y:S01]  /*0e20*/  IMAD.MOV.U32 R12, RZ, RZ, 0x2 ;  /* 0x00000002ff0c7424 */ /* 0x000fe200078e00ff */
[----:B------:R-:W-:-:S04]  /*0e30*/  FMNMX R3, R2, R14, !PT ;  /* 0x0000000e02037209 */ /* 0x000fc80007800000 */
[----:B------:R-:W-:-:S07]  /*0e40*/  MOV R13, R3 ;  /* 0x00000003000d7202 */ /* 0x000fce0000000f00 */
[----:B------:R-:W-:Y:S05]  /*0e50*/  WARPSYNC.COLLECTIVE R15, `(.L_x_4544) ;  /* 0x000000000f087348 */ /* 0x000fea0003c00000 */
[----:B------:R0:W1:Y:S02]  /*0e60*/  SHFL.BFLY P6, R14, R13, R12, R11 ;  /* 0x0c00000c0d0e7389 */ /* 0x00006400000c000b */
[----:B01----:R-:W-:Y:S05]  /*0e70*/  ENDCOLLECTIVE ;  /* 0x000000000000791b */ /* 0x003fea0003800000 */
.L_x_4544:
[----:B------:R-:W-:Y:S01]  /*0e80*/  IMAD.MOV.U32 R12, RZ, RZ, 0x1 ;  /* 0x00000001ff0c7424 */ /* 0x000fe200078e00ff */
[----:B------:R-:W-:-:S04]  /*0e90*/  FMNMX R21, R3, R14, !PT ;  /* 0x0000000e03157209 */ /* 0x000fc80007800000 */
[----:B------:R-:W-:-:S07]  /*0ea0*/  MOV R13, R21 ;  /* 0x00000015000d7202 */ /* 0x000fce0000000f00 */
[----:B------:R-:W-:Y:S05]  /*0eb0*/  WARPSYNC.COLLECTIVE R15, `(.L_x_4545) ;  /* 0x000000000f087348 */ /* 0x000fea0003c00000 */
[----:B------:R0:W1:Y:S02]  /*0ec0*/  SHFL.BFLY P6, R14, R13, R12, R11 ;  /* 0x0c00000c0d0e7389 */ /* 0x00006400000c000b */
[----:B01----:R-:W-:Y:S05]  /*0ed0*/  ENDCOLLECTIVE ;  /* 0x000000000000791b */ /* 0x003fea0003800000 */
.L_x_4545:
[----:B------:R-:W-:Y:S02]  /*0ee0*/  HFMA2 R12, -RZ, RZ, 0, 9.5367431640625e-07 ;  /* 0x00000010ff0c7431 */ /* 0x000fe400000001ff */
[----:B------:R-:W-:Y:S01]  /*0ef0*/  IMAD.MOV.U32 R13, RZ, RZ, R0 ;  /* 0x000000ffff0d7224 */ /* 0x000fe200078e0000 */
[----:B------:R-:W-:-:S07]  /*0f00*/  MOV R24, R14 ;  /* 0x0000000e00187202 */ /* 0x000fce0000000f00 */
[----:B------:R-:W-:Y:S05]  /*0f10*/  WARPSYNC.COLLECTIVE R15, `(.L_x_4546) ;  /* 0x000000000f087348 */ /* 0x000fea0003c00000 */
[----:B------:R0:W1:Y:S02]  /*0f20*/  SHFL.BFLY P6, R14, R13, R12, R11 ;  /* 0x0c00000c0d0e7389 */ /* 0x00006400000c000b */
[----:B01----:R-:W-:Y:S05]  /*0f30*/  ENDCOLLECTIVE ;  /* 0x000000000000791b */ /* 0x003fea0003800000 */
.L_x_4546:
[----:B------:R-:W-:-:S05]  /*0f40*/  FMNMX R23, R21, R24, !PT ;  /* 0x0000001815177209 */ /* 0x000fca0007800000 */
[----:B------:R-:W-:Y:S01]  /*0f50*/  FADD R23, -R23, R22 ;  /* 0x0000001617177221 */ /* 0x000fe20000000100 */
[----:B------:R-:W-:Y:S02]  /*0f60*/  IMAD.MOV.U32 R12, RZ, RZ, 0x8 ;  /* 0x00000008ff0c7424 */ /* 0x000fe400078e00ff */
[----:B------:R-:W-:-:S05]  /*0f70*/  IMAD.MOV.U32 R3, RZ, RZ, R14 ;  /* 0x000000ffff037224 */ /* 0x000fca00078e000e */
[----:B------:R-:W-:Y:S01]  /*0f80*/  FMNMX R5, R3, R0, !PT ;  /* 0x0000000003057209 */ /* 0x000fe20007800000 */
[----:B------:R-:W-:Y:S01]  /*0f90*/  IMAD.MOV.U32 R3, RZ, RZ, 0x437c0000 ;  /* 0x437c0000ff037424 */ /* 0x000fe200078e00ff */
[----:B------:R-:W-:Y:S02]  /*0fa0*/  MOV R0, 0x3bbb989d ;  /* 0x3bbb989d00007802 */ /* 0x000fe40000000f00 */
[----:B------:R-:W-:-:S03]  /*0fb0*/  MOV R13, R5 ;  /* 0x00000005000d7202 */ /* 0x000fc60000000f00 */
[----:B------:R-:W-:-:S07]  /*0fc0*/  FFMA.SAT R2, R23, R0, 0.5 ;  /* 0x3f00000017027423 */ /* 0x000fce0000002000 */
[----:B------:R-:W-:Y:S05]  /*0fd0*/  WARPSYNC.COLLECTIVE R15, `(.L_x_4547) ;  /* 0x000000000f087348 */ /* 0x000fea0003c00000 */
[----:B------:R0:W1:Y:S02]  /*0fe0*/  SHFL.BFLY P6, R14, R13, R12, R11 ;  /* 0x0c00000c0d0e7389 */ /* 0x00006400000c000b */
[----:B01----:R-:W-:Y:S05]  /*0ff0*/  ENDCOLLECTIVE ;  /* 0x000000000000791b */ /* 0x003fea0003800000 */
.L_x_4547:
[----:B------:R-:W-:-:S04]  /*1000*/  FFMA.RM R2, R2, R3, 12582913 ;  /* 0x4b40000102027423 */ /* 0x000fc80000004003 */
[C---:B------:R-:W-:Y:S01]  /*1010*/  FADD R10, R2.reuse, -12583039 ;  /* 0xcb40007f020a7421 */ /* 0x040fe20000000000 */
[----:B------:R-:W-:-:S03]  /*1020*/  IMAD.SHL.U32 R2, R2, 0x800000, RZ ;  /* 0x0080000002027824 */ /* 0x000fc600078e00ff */
[----:B------:R-:W-:Y:S01]  /*1030*/  FFMA R10, R23, 1.4426950216293334961, -R10 ;  /* 0x3fb8aa3b170a7823 */ /* 0x000fe2000000080a */
[----:B------:R-:W-:-:S03]  /*1040*/  HFMA2 R12, -RZ, RZ, 0, 2.384185791015625e-07 ;  /* 0x00000004ff0c7431 */ /* 0x000fc600000001ff */
[----:B------:R-:W-:Y:S01]  /*1050*/  FFMA R22, R23, 1.925963033500011079e-08, R10 ;  /* 0x32a5706017167823 */ /* 0x000fe2000000000a */
[----:B------:R-:W-:-:S04]  /*1060*/  MOV R4, R14 ;  /* 0x0000000e00047202 */ /* 0x000fc80000000f00 */
[----:B------:R-:W-:Y:S02]  /*1070*/  FMNMX R25, R5, R4, !PT ;  /* 0x0000000405197209 */ /* 0x000fe40007800000 */
[----:B------:R0:W1:Y:S03]  /*1080*/  MUFU.EX2 R5, R22 ;  /* 0x0000001600057308 */ /* 0x0000660000000800 */
[----:B------:R-:W-:-:S07]  /*1090*/  IMAD.MOV.U32 R13, RZ, RZ, R25 ;  /* 0x000000ffff0d7224 */ /* 0x000fce00078e0019 */
[----:B01----:R-:W-:Y:S05]  /*10a0*/  WARPSYNC.COLLECTIVE R15, `(.L_x_4548) ;  /* 0x000000000f087348 */ /* 0x003fea0003c00000 */
[----:B------:R2:W3:Y:S02]  /*10b0*/  SHFL.BFLY P6, R14, R13, R12, R11 ;  /* 0x0c00000c0d0e7389 */ /* 0x0004e400000c000b */
[----:B0123--:R-:W-:Y:S05]  /*10c0*/  ENDCOLLECTIVE ;  /* 0x000000000000791b */ /* 0x00ffea0003800000 */
.L_x_4548:
[----:B------:R-:W-:-:S04]  /*10d0*/  FMUL R2, R2, R5 ;  /* 0x0000000502027220 */ /* 0x000fc80000400000 */
[----:B------:R-:W-:Y:S01]  /*10e0*/  FADD R21, RZ, R2 ;  /* 0x00000002ff157221 */ /* 0x000fe20000000000 */
[----:B------:R-:W-:Y:S02]  /*10f0*/  IMAD.MOV.U32 R12, RZ, RZ, 0x2 ;  /* 0x00000002ff0c7424 */ /* 0x000fe400078e00ff */
[----:B------:R-:W-:-:S05]  /*1100*/  IMAD.MOV.U32 R4, RZ, RZ, R14 ;  /* 0x000000ffff047224 */ /* 0x000fca00078e000e */
[----:B------:R-:W-:-:S04]  /*1110*/  FMNMX R4, R25, R4, !PT ;  /* 0x0000000419047209 */ /* 0x000fc80007800000 */
[----:B------:R-:W-:-:S07]  /*1120*/  MOV R13, R4 ;  /* 0x00000004000d7202 */ /* 0x000fce0000000f00 */
[----:B------:R-:W-:Y:S05]  /*1130*/  WARPSYNC.COLLECTIVE R15, `(.L_x_4549) ;  /* 0x000000000f087348 */ /* 0x000fea0003c00000 */
[----:B------:R0:W1:Y:S02]  /*1140*/  SHFL.BFLY P6, R14, R13, R12, R11 ;  /* 0x0c00000c0d0e7389 */ /* 0x00006400000c000b */
[----:B01----:R-:W-:Y:S05]  /*1150*/  ENDCOLLECTIVE ;  /* 0x000000000000791b */ /* 0x003fea0003800000 */
.L_x_4549:
[----:B------:R-:W-:Y:S01]  /*1160*/  IMAD.MOV.U32 R12, RZ, RZ, 0x1 ;  /* 0x00000001ff0c7424 */ /* 0x000fe200078e00ff */
[----:B------:R-:W-:-:S04]  /*1170*/  MOV R23, R14 ;  /* 0x0000000e00177202 */ /* 0x000fc80000000f00 */
[----:B------:R-:W-:-:S04]  /*1180*/  FMNMX R5, R4, R23, !PT ;  /* 0x0000001704057209 */ /* 0x000fc80007800000 */
[----:B------:R-:W-:-:S07]  /*1190*/  MOV R13, R5 ;  /* 0x00000005000d7202 */ /* 0x000fce0000000f00 */
[----:B------:R-:W-:Y:S05]  /*11a0*/  WARPSYNC.COLLECTIVE R15, `(.L_x_4550) ;  /* 0x000000000f087348 */ /* 0x000fea0003c00000 */
[----:B------:R0:W1:Y:S02]  /*11b0*/  SHFL.BFLY P6, R14, R13, R12, R11 ;  /* 0x0c00000c0d0e7389 */ /* 0x00006400000c000b */
[----:B01----:R-:W-:Y:S05]  /*11c0*/  ENDCOLLECTIVE ;  /* 0x000000000000791b */ /* 0x003fea0003800000 */
.L_x_4550:
[----:B------:R-:W-:Y:S02]  /*11d0*/  HFMA2 R12, -RZ, RZ, 0, 9.5367431640625e-07 ;  /* 0x00000010ff0c7431 */ /* 0x000fe400000001ff */
[----:B------:R-:W-:Y:S01]  /*11e0*/  IMAD.MOV.U32 R13, RZ, RZ, R21 ;  /* 0x000000ffff0d7224 */ /* 0x000fe200078e0015 */
[----:B------:R-:W-:-:S07]  /*11f0*/  MOV R10, R14 ;  /* 0x0000000e000a7202 */ /* 0x000fce0000000f00 */
[----:B------:R-:W-:Y:S05]  /*1200*/  WARPSYNC.COLLECTIVE R15, `(.L_x_4551) ;  /* 0x000000000f087348 */ /* 0x000fea0003c00000 */
[----:B------:R0:W1:Y:S02]  /*1210*/  SHFL.BFLY P6, R14, R13, R12, R11 ;  /* 0x0c00000c0d0e7389 */ /* 0x00006400000c000b */
[----:B01----:R-:W-:Y:S05]  /*1220*/  ENDCOLLECTIVE ;  /* 0x000000000000791b */ /* 0x003fea0003800000 */
.L_x_4551:
[----:B------:R-:W-:Y:S02]  /*1230*/  FMNMX R5, R5, R10, !PT ;  /* 0x0000000a05057209 */ /* 0x000fe40007800000 */
[----:B------:R-:W-:Y:S01]  /*1240*/  MOV R12, 0x8 ;  /* 0x00000008000c7802 */ /* 0x000fe20000000f00 */
[----:B------:R-:W-:Y:S02]  /*1250*/  FADD R22, R21, R14 ;  /* 0x0000000e15167221 */ /* 0x000fe40000000000 */
[----:B------:R-:W-:Y:S02]  /*1260*/  FADD R21, -R5, R20 ;  /* 0x0000001405157221 */ /* 0x000fe40000000100 */
[----:B------:R-:W-:Y:S02]  /*1270*/  IMAD.MOV.U32 R13, RZ, RZ, R22 ;  /* 0x000000ffff0d7224 */ /* 0x000fe400078e0016 */
[----:B------:R-:W-:-:S07]  /*1280*/  FFMA.SAT R0, R21, R0, 0.5 ;  /* 0x3f00000015007423 */ /* 0x000fce0000002000 */
[----:B------:R-:W-:Y:S05]  /*1290*/  WARPSYNC.COLLECTIVE R15, `(.L_x_4552) ;  /* 0x000000000f087348 */ /* 0x000fea0003c00000 */
[----:B------:R0:W1:Y:S02]  /*12a0*/  SHFL.BFLY P6, R14, R13, R12, R11 ;  /* 0x0c00000c0d0e7389 */ /* 0x00006400000c000b */
[----:B01----:R-:W-:Y:S05]  /*12b0*/  ENDCOLLECTIVE ;  /* 0x000000000000791b */ /* 0x003fea0003800000 */
.L_x_4552:
[----:B------:R-:W-:-:S04]  /*12c0*/  FFMA.RM R0, R0, R3, 12582913 ;  /* 0x4b40000100007423 */ /* 0x000fc80000004003 */
[C---:B------:R-:W-:Y:S01]  /*12d0*/  FADD R10, R0.reuse, -12583039 ;  /* 0xcb40007f000a7421 */ /* 0x040fe20000000000 */
[----:B------:R-:W-:-:S03]  /*12e0*/  IMAD.SHL.U32 R0, R0, 0x800000, RZ ;  /* 0x0080000000007824 */ /* 0x000fc600078e00ff */
[----:B------:R-:W-:Y:S01]  /*12f0*/  FFMA R10, R21, 1.4426950216293334961, -R10 ;  /* 0x3fb8aa3b150a7823 */ /* 0x000fe2000000080a */
[----:B------:R-:W-:Y:S02]  /*1300*/  HFMA2 R12, -RZ, RZ, 0, 2.384185791015625e-07 ;  /* 0x00000004ff0c7431 */ /* 0x000fe400000001ff */
[----:B------:R-:W-:-:S04]  /*1310*/  FADD R4, R22, R14 ;  /* 0x0000000e16047221 */ /* 0x000fc80000000000 */
[----:B------:R-:W-:-:S07]  /*1320*/  IMAD.MOV.U32 R13, RZ, RZ, R4 ;  /* 0x000000ffff0d7224 */ /* 0x000fce00078e0004 */
[----:B------:R-:W-:Y:S05]  /*1330*/  WARPSYNC.COLLECTIVE R15, `(.L_x_4553) ;  /* 0x000000000f087348 */ /* 0x000fea0003c00000 */
[----:B------:R0:W1:Y:S02]  /*1340*/  SHFL.BFLY P6, R14, R13, R12, R11 ;  /* 0x0c00000c0d0e7389 */ /* 0x00006400000c000b */
[----:B01----:R-:W-:Y:S05]  /*1350*/  ENDCOLLECTIVE ;  /* 0x000000000000791b */ /* 0x003fea0003800000 */
.L_x_4553:
[----:B------:R-:W-:Y:S01]  /*1360*/  MOV R12, 0x2 ;  /* 0x00000002000c7802 */ /* 0x000fe20000000f00 */
[----:B------:R-:W-:Y:S01]  /*1370*/  FADD R5, R4, R14 ;  /* 0x0000000e04057221 */ /* 0x000fe20000000000 */
[----:B------:R-:W-:-:S03]  /*1380*/  FFMA R4, R21, 1.925963033500011079e-08, R10 ;  /* 0x32a5706015047823 */ /* 0x000fc6000000000a */
[----:B------:R-:W-:Y:S01]  /*1390*/  IMAD.MOV.U32 R13, RZ, RZ, R5 ;  /* 0x000000ffff0d7224 */ /* 0x000fe200078e0005 */
[----:B------:R0:W1:Y:S06]  /*13a0*/  MUFU.EX2 R3, R4 ;  /* 0x0000000400037308 */ /* 0x00006c0000000800 */
[----:B01----:R-:W-:Y:S05]  /*13b0*/  WARPSYNC.COLLECTIVE R15, `(.L_x_4554) ;  /* 0x000000000f087348 */ /* 0x003fea0003c00000 */
[----:B------:R2:W3:Y:S02]  /*13c0*/  SHFL.BFLY P6, R14, R13, R12, R11 ;  /* 0x0c00000c0d0e7389 */ /* 0x0004e400000c000b */
[----:B0123--:R-:W-:Y:S05]  /*13d0*/  ENDCOLLECTIVE ;  /* 0x000000000000791b */ /* 0x00ffea0003800000 */
.L_x_4554:
[----:B------:R-:W-:Y:S01]  /*13e0*/  FMUL R0, R0, R3 ;  /* 0x0000000300007220 */ /* 0x000fe20000400000 */
[----:B------:R-:W-:-:S03]  /*13f0*/  IMAD.MOV.U32 R12, RZ, RZ, 0x1 ;  /* 0x00000001ff0c7424 */ /* 0x000fc600078e00ff */
[----:B------:R-:W-:Y:S01]  /*1400*/  FADD R3, RZ, R0 ;  /* 0x00000000ff037221 */ /* 0x000fe20000000000 */
[----:B------:R-:W-:-:S05]  /*1410*/  FADD R10, R5, R14 ;  /* 0x0000000e050a7221 */ /* 0x000fca0000000000 */
[----:B------:R-:W-:-:S07]  /*1420*/  MOV R13, R10 ;  /* 0x0000000a000d7202 */ /* 0x000fce0000000f00 */
[----:B------:R-:W-:Y:S05]  /*1430*/  WARPSYNC.COLLECTIVE R15, `(.L_x_4555) ;  /* 0x000000000f087348 */ /* 0x000fea0003c00000 */
[----:B------:R0:W1:Y:S02]  /*1440*/  SHFL.BFLY P6, R14, R13, R12, R11 ;  /* 0x0c00000c0d0e7389 */ /* 0x00006400000c000b */
[----:B01----:R-:W-:Y:S05]  /*1450*/  ENDCOLLECTIVE ;  /* 0x000000000000791b */ /* 0x003fea0003800000 */
.L_x_4555:
[----:B------:R-:W-:Y:S02]  /*1460*/  HFMA2 R12, -RZ, RZ, 0, 9.5367431640625e-07 ;  /* 0x00000010ff0c7431 */ /* 0x000fe400000001ff */
[----:B------:R-:W-:Y:S01]  /*1470*/  IMAD.MOV.U32 R13, RZ, RZ, R3 ;  /* 0x000000ffff0d7224 */ /* 0x000fe200078e0003 */
[----:B------:R-:W-:-:S07]  /*1480*/  MOV R21, R14 ;  /* 0x0000000e00157202 */ /* 0x000fce0000000f00 */
[----:B------:R-:W-:Y:S05]  /*1490*/  WARPSYNC.COLLECTIVE R15, `(.L_x_4556) ;  /* 0x000000000f087348 */ /* 0x000fea0003c00000 */
[----:B------:R0:W1:Y:S02]  /*14a0*/  SHFL.BFLY P6, R14, R13, R12, R11 ;  /* 0x0c00000c0d0e7389 */ /* 0x00006400000c000b */
[----:B01----:R-:W-:Y:S05]  /*14b0*/  ENDCOLLECTIVE ;  /* 0x000000000000791b */ /* 0x003fea0003800000 */
.L_x_4556:
[----:B------:R-:W-:Y:S01]  /*14c0*/  FADD R21, R10, R21 ;  /* 0x000000150a157221 */ /* 0x000fe20000000000 */
[----:B------:R-:W-:Y:S02]  /*14d0*/  IMAD.MOV.U32 R12, RZ, RZ, 0x8 ;  /* 0x00000008ff0c7424 */ /* 0x000fe400078e00ff */
[----:B------:R-:W-:-:S04]  /*14e0*/  IMAD.MOV.U32 R4, RZ, RZ, R14 ;  /* 0x000000ffff047224 */ /* 0x000fc800078e000e */
[----:B------:R-:W-:-:S05]  /*14f0*/  FADD R20, R3, R4 ;  /* 0x0000000403147221 */ /* 0x000fca0000000000 */
[----:B------:R-:W-:-:S07]  /*1500*/  MOV R13, R20 ;  /* 0x00000014000d7202 */ /* 0x000fce0000000f00 */
[----:B------:R-:W-:Y:S05]  /*1510*/  WARPSYNC.COLLECTIVE R15, `(.L_x_4557) ;  /* 0x000000000f087348 */ /* 0x000fea0003c00000 */
[----:B------:R0:W1:Y:S02]  /*1520*/  SHFL.BFLY P6, R14, R13, R12, R11 ;  /* 0x0c00000c0d0e7389 */ /* 0x00006400000c000b */
[----:B01----:R-:W-:Y:S05]  /*1530*/  ENDCOLLECTIVE ;  /* 0x000000000000791b */ /* 0x003fea0003800000 */
.L_x_4557:
[----:B------:R-:W-:Y:S01]  /*1540*/  HFMA2 R12, -RZ, RZ, 0, 2.384185791015625e-07 ;  /* 0x00000004ff0c7431 */ /* 0x000fe200000001ff */
[----:B------:R-:W-:-:S05]  /*1550*/  MOV R5, R14 ;  /* 0x0000000e00057202 */ /* 0x000fca0000000f00 */
[----:B------:R-:W-:-:S04]  /*1560*/  FADD R23, R20, R5 ;  /* 0x0000000514177221 */ /* 0x000fc80000000000 */
[----:B------:R-:W-:-:S07]  /*1570*/  IMAD.MOV.U32 R13, RZ, RZ, R23 ;  /* 0x000000ffff0d7224 */ /* 0x000fce00078e0017 */
[----:B------:R-:W-:Y:S05]  /*1580*/  WARPSYNC.COLLECTIVE R15, `(.L_x_4558) ;  /* 0x000000000f087348 */ /* 0x000fea0003c00000 */
[----:B------:R0:W1:Y:S02]  /*1590*/  SHFL.BFLY P6, R14, R13, R12, R11 ;  /* 0x0c00000c0d0e7389 */ /* 0x00006400000c000b */
[----:B01----:R-:W-:Y:S05]  /*15a0*/  ENDCOLLECTIVE ;  /* 0x000000000000791b */ /* 0x003fea0003800000 */
.L_x_4558:
[----:B------:R-:W-:Y:S02]  /*15b0*/  IMAD.MOV.U32 R12, RZ, RZ, 0x2 ;  /* 0x00000002ff0c7424 */ /* 0x000fe400078e00ff */
[----:B------:R-:W-:-:S04]  /*15c0*/  IMAD.MOV.U32 R24, RZ, RZ, R14 ;  /* 0x000000ffff187224 */ /* 0x000fc800078e000e */
[----:B------:R-:W-:-:S05]  /*15d0*/  FADD R24, R23, R24 ;  /* 0x0000001817187221 */ /* 0x000fca0000000000 */
[----:B------:R-:W-:-:S07]  /*15e0*/  MOV R13, R24 ;  /* 0x00000018000d7202 */ /* 0x000fce0000000f00 */
[----:B------:R-:W-:Y:S05]  /*15f0*/  WARPSYNC.COLLECTIVE R15, `(.L_x_4559) ;  /* 0x000000000f087348 */ /* 0x000fea0003c00000 */
[----:B------:R0:W1:Y:S02]  /*1600*/  SHFL.BFLY P6, R14, R13, R12, R11 ;  /* 0x0c00000c0d0e7389 */ /* 0x00006400000c000b */
[----:B01----:R-:W-:Y:S05]  /*1610*/  ENDCOLLECTIVE ;  /* 0x000000000000791b */ /* 0x003fea0003800000 */
.L_x_4559:
[----:B------:R-:W-:Y:S01]  /*1620*/  HFMA2 R12, -RZ, RZ, 0, 5.9604644775390625e-08 ;  /* 0x00000001ff0c7431 */ /* 0x000fe200000001ff */
[----:B------:R-:W-:-:S05]  /*1630*/  MOV R3, R14 ;  /* 0x0000000e00037202 */ /* 0x000fca0000000f00 */
[----:B------:R-:W-:-:S04]  /*1640*/  FADD R3, R24, R3 ;  /* 0x0000000318037221 */ /* 0x000fc80000000000 */
[----:B------:R-:W-:-:S07]  /*1650*/  IMAD.MOV.U32 R13, RZ, RZ, R3 ;  /* 0x000000ffff0d7224 */ /* 0x000fce00078e0003 */
[----:B------:R-:W-:Y:S05]  /*1660*/  WARPSYNC.COLLECTIVE R15, `(.L_x_4560) ;  /* 0x000000000f087348 */ /* 0x000fea0003c00000 */
[----:B------:R0:W1:Y:S02]  /*1670*/  SHFL.BFLY P6, R14, R13, R12, R11 ;  /* 0x0c00000c0d0e7389 */ /* 0x00006400000c000b */
[----:B01----:R-:W-:Y:S05]  /*1680*/  ENDCOLLECTIVE ;  /* 0x000000000000791b */ /* 0x003fea0003800000 */
.L_x_4560:
[----:B------:R-:W-:Y:S05]  /*1690*/  BRA `(.L_x_4561) ;  /* 0xfffffff000847947 */ /* 0x000fea000383ffff */
        .weak           $__internal_76_$__cuda_sm3x_div_rn_noftz_f32_slowpath
        .type           $__internal_76_$__cuda_sm3x_div_rn_noftz_f32_slowpath,@function
        .size           $__internal_76_$__cuda_sm3x_div_rn_noftz_f32_slowpath,(.L_x_25528 - $__internal_76_$__cuda_sm3x_div_rn_noftz_f32_slowpath)
$__internal_76_$__cuda_sm3x_div_rn_noftz_f32_slowpath:
        /* <DEDUP_REMOVED lines=34> */
.L_x_4563:
[----:B------:R-:W-:Y:S01]  /*18c0*/  LEA R12, R11, 0xc0800000, 0x17 ;  /* 0xc08000000b0c7811 */ /* 0x000fe200078eb8ff */
[----:B------:R-:W-:Y:S04]  /*18d0*/  BSSY.RECONVERGENT B2, `(.L_x_4568) ;  /* 0x0000036000027945 */ /* 0x000fe80003800200 */
[----:B------:R-:W-:Y:S01]  /*18e0*/  IMAD.IADD R13, R3, 0x1, -R12 ;  /* 0x00000001030d7824 */ /* 0x000fe200078e0a0c */
[----:B------:R-:W-:-:S03]  /*18f0*/  IADD3 R12, PT, PT, R14, -0x7f, RZ ;  /* 0xffffff810e0c7810 */ /* 0x000fc60007ffe0ff */
[----:B------:R0:W1:Y:S01]  /*1900*/  MUFU.RCP R3, R13 ;  /* 0x0000000d00037308 */ /* 0x0000620000001000 */
[----:B------:R-:W-:Y:S01]  /*1910*/  FADD.FTZ R15, -R13, -RZ ;  /* 0x800000ff0d0f7221 */ /* 0x000fe20000010100 */
[C---:B------:R-:W-:Y:S01]  /*1920*/  IMAD R2, R12.reuse, -0x800000, R2 ;  /* 0xff8000000c027824 */ /* 0x040fe200078e0202 */
        /* <DEDUP_REMOVED lines=22> */
[CC--:B------:R-:W-:Y:S01]  /*1a90*/  FFMA.RZ R10, R3.reuse, R15.reuse, R20 ;  /* 0x0000000f030a7223 */ /* 0x0c0fe2000000c014 */
[C---:B------:R-:W-:Y:S01]  /*1aa0*/  IADD3 R12, PT, PT, R14.reuse, 0x20, RZ ;  /* 0x000000200e0c7810 */ /* 0x040fe20007ffe0ff */
[----:B------:R-:W-:Y:S01]  /*1ab0*/  IMAD.MOV R13, RZ, RZ, -R14 ;  /* 0x000000ffff0d7224 */ /* 0x000fe200078e0a0e */
[----:B------:R-:W-:Y:S02]  /*1ac0*/  ISETP.NE.AND P4, PT, R14, RZ, PT ;  /* 0x000000ff0e00720c */ /* 0x000fe40003f85270 */
[----:B------:R-:W-:Y:S01]  /*1ad0*/  LOP3.LUT R11, R10, 0x7fffff, RZ, 0xc0, !PT ;  /* 0x007fffff0a0b7812 */ /* 0x000fe200078ec0ff */
[CCC-:B------:R-:W-:Y:S01]  /*1ae0*/  FFMA.RP R10, R3.reuse, R15.reuse, R20.reuse ;  /* 0x0000000f030a7223 */ /* 0x1c0fe20000008014 */
[----:B------:R-:W-:Y:S01]  /*1af0*/  FFMA.RM R3, R3, R15, R20 ;  /* 0x0000000f03037223 */ /* 0x000fe20000004014 */
        /* <DEDUP_REMOVED lines=15> */
.L_x_4570:
[----:B------:R-:W-:-:S04]  /*1bf0*/  LOP3.LUT R2, R2, 0x80000000, RZ, 0xc0, !PT ;  /* 0x8000000002027812 */ /* 0x000fc800078ec0ff */
[----:B------:R-:W-:Y:S01]  /*1c00*/  LOP3.LUT R2, R2, 0x7f800000, RZ, 0xfc, !PT ;  /* 0x7f80000002027812 */ /* 0x000fe200078efcff */
[----:B------:R-:W-:Y:S06]  /*1c10*/  BRA `(.L_x_4571) ;  /* 0x0000000000047947 */ /* 0x000fec0003800000 */
.L_x_4569:
[----:B------:R-:W-:-:S07]  /*1c20*/  IMAD R2, R13, 0x800000, R2 ;  /* 0x008000000d027824 */ /* 0x000fce00078e0202 */
.L_x_4571:
[----:B------:R-:W-:Y:S05]  /*1c30*/  BSYNC.RECONVERGENT B2 ;  /* 0x0000000000027941 */ /* 0x000fea0003800200 */
.L_x_4568:
[----:B------:R-:W-:Y:S05]  /*1c40*/  BRA `(.L_x_4572) ;  /* 0x0000000000207947 */ /* 0x000fea0003800000 */
.L_x_4567:
[----:B------:R-:W-:-:S04]  /*1c50*/  LOP3.LUT R2, R3, 0x80000000, R2, 0x48, !PT ;  /* 0x8000000003027812 */ /* 0x000fc800078e4802 */
[----:B------:R-:W-:Y:S01]  /*1c60*/  LOP3.LUT R2, R2, 0x7f800000, RZ, 0xfc, !PT ;  /* 0x7f80000002027812 */ /* 0x000fe200078efcff */
[----:B------:R-:W-:Y:S06]  /*1c70*/  BRA `(.L_x_4572) ;  /* 0x0000000000147947 */ /* 0x000fec0003800000 */
.L_x_4566:
[----:B------:R-:W-:Y:S01]  /*1c80*/  LOP3.LUT R2, R3, 0x80000000, R2, 0x48, !PT ;  /* 0x8000000003027812 */ /* 0x000fe200078e4802 */
[----:B------:R-:W-:Y:S06]  /*1c90*/  BRA `(.L_x_4572) ;  /* 0x00000000000c7947 */ /* 0x000fec0003800000 */
.L_x_4565:
[----:B------:R-:W0:Y:S01]  /*1ca0*/  MUFU.RSQ R2, -QNAN ;  /* 0xffc0000000027908 */ /* 0x000e220000001400 */
[----:B------:R-:W-:Y:S05]  /*1cb0*/  BRA `(.L_x_4572) ;  /* 0x0000000000047947 */ /* 0x000fea0003800000 */
.L_x_4564:
[----:B------:R-:W-:-:S07]  /*1cc0*/  FADD.FTZ R2, R2, R3 ;  /* 0x0000000302027221 */ /* 0x000fce0000010000 */
.L_x_4572:
[----:B------:R-:W-:Y:S05]  /*1cd0*/  BSYNC.RECONVERGENT B1 ;  /* 0x0000000000017941 */ /* 0x000fea0003800200 */
.L_x_4562:
[----:B------:R-:W-:Y:S01]  /*1ce0*/  HFMA2 R3, -RZ, RZ, 0, 0 ;  /* 0x00000000ff037431 */ /* 0x000fe200000001ff */
[----:B0-----:R-:W-:Y:S01]  /*1cf0*/  MOV R12, R2 ;  /* 0x00000002000c7202 */ /* 0x001fe20000000f00 */
[----:B------:R-:W-:-:S04]  /*1d00*/  IMAD.MOV.U32 R2, RZ, RZ, R4 ;  /* 0x000000ffff027224 */ /* 0x000fc800078e0004 */
[----:B------:R-:W-:Y:S05]  /*1d10*/  RET.REL.NODEC R2 `(_Z15SoftmaxWarpImplI10DirectLoadI13__nv_bfloat16fE11DirectStoreIfS1_EfLi1ELi1ELi32ELi2ELb1EL9Algorithm0EEvT_T0_ll) ;  /* 0xffffffe002b87950 */ /* 0x000fea0003c3ffff */
.L_x_4573:
        /* <DEDUP_REMOVED lines=14> */
.L_x_25528:


//--------------------- .text._Z15SoftmaxWarpImplI10DirectLoadI13__nv_bfloat16fE11DirectStoreIfS1_EfLi1ELi1ELi32ELi2ELb0EL9Algorithm0EEvT_T0_ll --------------------------
	.section	.text._Z15SoftmaxWarpImplI10DirectLoadI13__nv_bfloat16fE11DirectStoreIfS1_EfLi1ELi1ELi32ELi2ELb0EL9Algorithm0EEvT_T0_ll,"ax",@progbits
	.align	128
        .global         _Z15SoftmaxWarpImplI10DirectLoadI13__nv_bfloat16fE11DirectStoreIfS1_EfLi1ELi1ELi32ELi2ELb0EL9Algorithm0EEvT_T0_ll
        .type           _Z15SoftmaxWarpImplI10DirectLoadI13__nv_bfloat16fE11DirectStoreIfS1_EfLi1ELi1ELi32ELi2ELb0EL9Algorithm0EEvT_T0_ll,@function
        .size           _Z15SoftmaxWarpImplI10DirectLoadI13__nv_bfloat16fE11DirectStoreIfS1_EfLi1ELi1ELi32ELi2ELb0EL9Algorithm0EEvT_T0_ll,(.L_x_25529 - _Z15SoftmaxWarpImplI10DirectLoadI13__nv_bfloat16fE11DirectStoreIfS1_EfLi1ELi1ELi32ELi2ELb0EL9Algorithm0EEvT_T0_ll)
        .other          _Z15SoftmaxWarpImplI10DirectLoadI13__nv_bfloat16fE11DirectStoreIfS1_EfLi1ELi1ELi32ELi2ELb0EL9Algorithm0EEvT_T0_ll,@"STO_CUDA_ENTRY STV_DEFAULT"
_Z15SoftmaxWarpImplI10DirectLoadI13__nv_bfloat16fE11DirectStoreIfS1_EfLi1ELi1ELi32ELi2ELb0EL9Algorithm0EEvT_T0_ll:
.text._Z15SoftmaxWarpImplI10DirectLoadI13__nv_bfloat16fE11DirectStoreIfS1_EfLi1ELi1ELi32ELi2ELb0EL9Algorithm0EEvT_T0_ll:
[----:B------:R-:W0:Y:S01]  /*0000*/  LDC R1, c[0x0][0x37c] ;  /* 0x0000df00ff017b82 */ /* 0x000e220000000800 */
[----:B------:R-:W1:Y:S01]  /*0010*/  LDCU.64 UR4, c[0x0][0x3a8] ;  /* 0x00007500ff0477ac */ /* 0x000e620008000a00 */
[----:B------:R-:W2:Y:S01]  /*0020*/  LDCU.64 UR40, c[0x0][0x3a0] ;  /* 0x00007400ff2877ac */ /* 0x000ea20008000a00 */
[----:B------:R-:W3:Y:S01]  /*0030*/  LDCU.128 UR36, c[0x0][0x390] ;  /* 0x00007200ff2477ac */ /* 0x000ee20008000c00 */
[----:B-1----:R-:W-:-:S04]  /*0040*/  UISETP.GE.U32.AND UP0, UPT, UR4, 0x21, UPT ;  /* 0x000000210400788c */ /* 0x002fc8000bf06070 */
[----:B------:R-:W-:-:S09]  /*0050*/  UISETP.GE.AND.EX UP0, UPT, UR5, URZ, UPT, UP0 ;  /* 0x000000ff0500728c */ /* 0x000fd2000bf06300 */
[----:B--23--:R-:W-:Y:S05]  /*0060*/  BRA.U !UP0, `(.L_x_4574) ;  /* 0x0000000108407547 */ /* 0x00cfea000b800000 */
        /* <DEDUP_REMOVED lines=16> */
.L_x_4574:
        /* <DEDUP_REMOVED lines=15> */
[----:B------:R-:W3:Y:S08]  /*0260*/  LDC.64 R16, c[0x0][0x380] ;  /* 0x0000e000ff107b82 */ /* 0x000ef00000000a00 */
[----:B------:R-:W4:Y:S08]  /*0270*/  LDC.64 R8, c[0x0][0x388] ;  /* 0x0000e200ff087b82 */ /* 0x000f300000000a00 */
[----:B------:R-:W0:Y:S02]  /*0280*/  LDC.64 R4, c[0x0][0x398] ;  /* 0x0000e600ff047b82 */ /* 0x000e240000000a00 */
.L_x_4580:
[----:B------:R-:W-:Y:S01]  /*0290*/  MOV R25, RZ ;  /* 0x000000ff00197202 */ /* 0x000fe20000000f00 */
[-C--:B0---4-:R-:W-:Y:S01]  /*02a0*/  IMAD R0, R21, R8.reuse, RZ ;  /* 0x0000000815007224 */ /* 0x091fe200078e02ff */
[----:B--2---:R-:W-:Y:S02]  /*02b0*/  R2UR UR4, R6 ;  /* 0x00000000060472ca */ /* 0x004fe400000e0000 */
[C---:B------:R-:W-:Y:S01]  /*02c0*/  R2UR UR5, R7.reuse ;  /* 0x00000000070572ca */ /* 0x040fe200000e0000 */
[----:B-1----:R-:W-:Y:S01]  /*02d0*/  IMAD.WIDE.U32 R2, R20, R8, R24 ;  /* 0x0000000814027225 */ /* 0x002fe200078e0018 */
[----:B------:R-:W-:Y:S02]  /*02e0*/  R2UR UR6, R6 ;  /* 0x00000000060672ca */ /* 0x000fe400000e0000 */
[----:B------:R-:W-:Y:S01]  /*02f0*/  R2UR UR7, R7 ;  /* 0x00000000070772ca */ /* 0x000fe200000e0000 */
[----:B------:R-:W-:Y:S01]  /*0300*/  IMAD R11, R20, R9, R0 ;  /* 0x00000009140b7224 */ /* 0x000fe200078e0200 */
[----:B---3--:R-:W-:-:S03]  /*0310*/  LEA R10, P0, R2, R16, 0x1 ;  /* 0x00000010020a7211 */ /* 0x008fc600078008ff */
[----:B------:R-:W-:-:S05]  /*0320*/  IMAD.IADD R0, R3, 0x1, R11 ;  /* 0x0000000103007824 */ /* 0x000fca00078e020b */
[----:B------:R-:W-:Y:S02]  /*0330*/  LEA.HI.X R11, R2, R17, R0, 0x1, P0 ;  /* 0x00000011020b7211 */ /* 0x000fe400000f0c00 */
[----:B------:R-:W-:-:S03]  /*0340*/  LEA R2, P0, R8, R10, 0x1 ;  /* 0x0000000a08027211 */ /* 0x000fc600078008ff */
[----:B------:R-:W2:Y:S01]  /*0350*/  LDG.E.U16 R23, desc[UR4][R10.64] ;  /* 0x000000040a177981 */ /* 0x000ea2000c1e1500 */
[----:B------:R-:W-:-:S05]  /*0360*/  LEA.HI.X R3, R8, R11, R9, 0x1, P0 ;  /* 0x0000000b08037211 */ /* 0x000fca00000f0c09 */
[----:B------:R-:W3:Y:S01]  /*0370*/  LDG.E.U16 R2, desc[UR6][R2.64] ;  /* 0x0000000602027981 */ /* 0x000ee2000c1e1500 */
[----:B------:R-:W-:Y:S01]  /*0380*/  UMOV UR4, 0xffffffff ;  /* 0xffffffff00047882 */ /* 0x000fe20000000000 */
[----:B--2---:R-:W-:Y:S01]  /*0390*/  IMAD.U32 R23, R23, 0x10000, RZ ;  /* 0x0001000017177824 */ /* 0x004fe200078e00ff */
[----:B---3--:R-:W-:-:S04]  /*03a0*/  SHF.L.U32 R19, R2, 0x10, RZ ;  /* 0x0000001002137819 */ /* 0x008fc800000006ff */
[----:B------:R-:W-:Y:S02]  /*03b0*/  FMNMX R13, R23, -INF , !PT ;  /* 0xff800000170d7809 */ /* 0x000fe40007800000 */
[----:B------:R-:W-:Y:S01]  /*03c0*/  FMNMX R0, R19, -INF , !PT ;  /* 0xff80000013007809 */ /* 0x000fe20007800000 */
[----:B------:R-:W-:Y:S06]  /*03d0*/  BRA.DIV UR4, `(.L_x_4575) ;  /* 0x0000000604c47947 */ /* 0x000fec000b800000 */
[----:B------:R-:W1:Y:S01]  /*03e0*/  SHFL.BFLY PT, R14, R13, 0x10, 0x1f ;  /* 0x0e001f000d0e7f89 */ /* 0x000e6200000e0000 */
[----:B------:R-:W-:Y:S02]  /*03f0*/  IMAD.MOV.U32 R11, RZ, RZ, 0x3bbb989d ;  /* 0x3bbb989dff0b7424 */ /* 0x000fe400078e00ff */
[----:B------:R-:W-:Y:S01]  /*0400*/  IMAD.MOV.U32 R12, RZ, RZ, 0x437c0000 ;  /* 0x437c0000ff0c7424 */ /* 0x000fe200078e00ff */
[----:B------:R-:W2:Y:S01]  /*0410*/  SHFL.BFLY PT, R25, R0, 0x10, 0x1f ;  /* 0x0e001f0000197f89 */ /* 0x000ea200000e0000 */
[----:B-1----:R-:W-:Y:S02]  /*0420*/  FMNMX R13, R13, R14, !PT ;  /* 0x0000000e0d0d7209 */ /* 0x002fe40007800000 */
        /* <DEDUP_REMOVED lines=17> */
[----:B------:R-:W-:-:S04]  /*0540*/  FADD R2, R23, -R2 ;  /* 0x8000000217027221 */ /* 0x000fc80000000000 */
[----:B------:R-:W-:Y:S01]  /*0550*/  FFMA.SAT R0, R2, R11, 0.5 ;  /* 0x3f00000002007423 */ /* 0x000fe2000000200b */
[----:B------:R-:W-:-:S03]  /*0560*/  FADD R14, R19, -R14 ;  /* 0x8000000e130e7221 */ /* 0x000fc60000000000 */
[----:B------:R-:W-:Y:S01]  /*0570*/  FFMA.RM R0, R0, R12, 12582913 ;  /* 0x4b40000100007423 */ /* 0x000fe2000000400c */
[----:B------:R-:W-:-:S03]  /*0580*/  FFMA.SAT R11, R14, R11, 0.5 ;  /* 0x3f0000000e0b7423 */ /* 0x000fc6000000200b */
[C---:B------:R-:W-:Y:S01]  /*0590*/  FADD R3, R0.reuse, -12583039 ;  /* 0xcb40007f00037421 */ /* 0x040fe20000000000 */
[----:B------:R-:W-:Y:S01]  /*05a0*/  FFMA.RM R11, R11, R12, 12582913 ;  /* 0x4b4000010b0b7423 */ /* 0x000fe2000000400c */
[----:B------:R-:W-:Y:S02]  /*05b0*/  SHF.L.U32 R0, R0, 0x17, RZ ;  /* 0x0000001700007819 */ /* 0x000fe400000006ff */
[----:B------:R-:W-:Y:S01]  /*05c0*/  FFMA R3, R2, 1.4426950216293334961, -R3 ;  /* 0x3fb8aa3b02037823 */ /* 0x000fe20000000803 */
[----:B------:R-:W-:-:S03]  /*05d0*/  FADD R13, R11, -12583039 ;  /* 0xcb40007f0b0d7421 */ /* 0x000fc60000000000 */
[----:B------:R-:W-:Y:S01]  /*05e0*/  FFMA R3, R2, 1.925963033500011079e-08, R3 ;  /* 0x32a5706002037823 */ /* 0x000fe20000000003 */
[----:B------:R-:W-:Y:S01]  /*05f0*/  FFMA R13, R14, 1.4426950216293334961, -R13 ;  /* 0x3fb8aa3b0e0d7823 */ /* 0x000fe2000000080d */
[----:B------:R-:W-:-:S03]  /*0600*/  IMAD.SHL.U32 R2, R11, 0x800000, RZ ;  /* 0x008000000b027824 */ /* 0x000fc600078e00ff */
[----:B------:R-:W-:Y:S01]  /*0610*/  FFMA R10, R14, 1.925963033500011079e-08, R13 ;  /* 0x32a570600e0a7823 */ /* 0x000fe2000000000d */
[----:B------:R-:W1:Y:S08]  /*0620*/  MUFU.EX2 R3, R3 ;  /* 0x0000000300037308 */ /* 0x000e700000000800 */
[----:B------:R-:W2:Y:S01]  /*0630*/  MUFU.EX2 R15, R10 ;  /* 0x0000000a000f7308 */ /* 0x000ea20000000800 */
[----:B-1----:R-:W-:-:S04]  /*0640*/  FMUL R0, R0, R3 ;  /* 0x0000000300007220 */ /* 0x002fc80000400000 */
        /* <DEDUP_REMOVED lines=20> */
[----:B------:R2:W3:Y:S02]  /*0790*/  SHFL.BFLY PT, R14, R23, 0x1, 0x1f ;  /* 0x0c201f00170e7f89 */ /* 0x0004e400000e0000 */
[----:B-12---:R-:W-:-:S07]  /*07a0*/  FADD R3, R10, R3 ;  /* 0x000000030a037221 */ /* 0x006fce0000000000 */
.L_x_4602:
[----:B------:R-:W1:Y:S01]  /*07b0*/  MUFU.RCP R10, R3 ;  /* 0x00000003000a7308 */ /* 0x000e620000001000 */
[----:B------:R-:W-:Y:S01]  /*07c0*/  BSSY.RECONVERGENT B0, `(.L_x_4576) ;  /* 0x000000c000007945 */ /* 0x000fe20003800200 */
[----:B---3--:R-:W-:-:S06]  /*07d0*/  FADD R23, R23, R14 ;  /* 0x0000000e17177221 */ /* 0x008fcc0000000000 */
        /* <DEDUP_REMOVED lines=8> */
[----:B0-----:R-:W-:Y:S05]  /*0860*/  CALL.REL.NOINC `($__internal_77_$__cuda_sm3x_div_rn_noftz_f32_slowpath) ;  /* 0x0000000c000c7944 */ /* 0x001fea0003c00000 */
[----:B------:R-:W-:-:S07]  /*0870*/  IMAD.MOV.U32 R11, RZ, RZ, R0 ;  /* 0x000000ffff0b7224 */ /* 0x000fce00078e0000 */
.L_x_4577:
[----:B------:R-:W-:Y:S05]  /*0880*/  BSYNC.RECONVERGENT B0 ;  /* 0x0000000000007941 */ /* 0x000fea0003800200 */
.L_x_4576:
[----:B------:R-:W-:Y:S01]  /*0890*/  HFMA2 R25, -RZ, RZ, 0, 0 ;  /* 0x00000000ff197431 */ /* 0x000fe200000001ff */
[----:B------:R-:W1:Y:S01]  /*08a0*/  MUFU.RCP R14, R23 ;  /* 0x00000017000e7308 */ /* 0x000e620000001000 */
[----:B------:R-:W-:Y:S01]  /*08b0*/  IMAD R3, R21, UR38, RZ ;  /* 0x0000002615037c24 */ /* 0x000fe2000f8e02ff */
[----:B------:R-:W-:Y:S01]  /*08c0*/  F2FP.BF16.F32.PACK_AB R0, RZ, R11 ;  /* 0x0000000bff00723e */ /* 0x000fe200000010ff */
[----:B------:R-:W-:Y:S01]  /*08d0*/  BSSY.RECONVERGENT B0, `(.L_x_4578) ;  /* 0x0000015000007945 */ /* 0x000fe20003800200 */
[----:B------:R-:W-:Y:S01]  /*08e0*/  R2UR UR4, R6 ;  /* 0x00000000060472ca */ /* 0x000fe200000e0000 */
[C---:B------:R-:W-:Y:S01]  /*08f0*/  IMAD R3, R20.reuse, UR39, R3 ;  /* 0x0000002714037c24 */ /* 0x040fe2000f8e0203 */
[----:B------:R-:W-:Y:S01]  /*0900*/  R2UR UR5, R7 ;  /* 0x00000000070572ca */ /* 0x000fe200000e0000 */
[----:B------:R-:W-:-:S04]  /*0910*/  IMAD.WIDE.U32 R12, R20, UR38, R24 ;  /* 0x00000026140c7c25 */ /* 0x000fc8000f8e0018 */
[----:B------:R-:W-:Y:S01]  /*0920*/  IMAD.IADD R3, R13, 0x1, R3 ;  /* 0x000000010d037824 */ /* 0x000fe200078e0203 */
[----:B------:R-:W-:Y:S02]  /*0930*/  LEA R10, P0, R12, UR36, 0x1 ;  /* 0x000000240c0a7c11 */ /* 0x000fe4000f8008ff */
[----:B------:R-:W-:Y:S02]  /*0940*/  PRMT R13, R0, 0x7610, R13 ;  /* 0x00007610000d7816 */ /* 0x000fe4000000000d */
[----:B------:R-:W-:Y:S01]  /*0950*/  LEA.HI.X R11, R12, UR37, R3, 0x1, P0 ;  /* 0x000000250c0b7c11 */ /* 0x000fe200080f0c03 */
[----:B-1----:R-:W-:-:S04]  /*0960*/  FFMA R3, -R23, R14, 1 ;  /* 0x3f80000017037423 */ /* 0x002fc8000000010e */
[----:B------:R-:W-:Y:S01]  /*0970*/  FFMA R3, R14, R3, R14 ;  /* 0x000000030e037223 */ /* 0x000fe2000000000e */
[----:B------:R1:W-:Y:S02]  /*0980*/  STG.E.U16 desc[UR4][R10.64], R13 ;  /* 0x0000000d0a007986 */ /* 0x0003e4000c101504 */
[----:B------:R-:W2:Y:S01]  /*0990*/  FCHK P0, R2, R23 ;  /* 0x0000001702007302 */ /* 0x000ea20000000000 */
[----:B------:R-:W-:-:S04]  /*09a0*/  FFMA R0, R2, R3, RZ ;  /* 0x0000000302007223 */ /* 0x000fc800000000ff */
[----:B------:R-:W-:-:S04]  /*09b0*/  FFMA R12, -R23, R0, R2 ;  /* 0x00000000170c7223 */ /* 0x000fc80000000102 */
[----:B------:R-:W-:Y:S01]  /*09c0*/  FFMA R0, R3, R12, R0 ;  /* 0x0000000c03007223 */ /* 0x000fe20000000000 */
[----:B-12---:R-:W-:Y:S06]  /*09d0*/  @!P0 BRA `(.L_x_4579) ;  /* 0x0000000000108947 */ /* 0x006fec0003800000 */
[----:B------:R-:W-:Y:S01]  /*09e0*/  IMAD.MOV.U32 R0, RZ, RZ, R2 ;  /* 0x000000ffff007224 */ /* 0x000fe200078e0002 */
[----:B------:R-:W-:Y:S02]  /*09f0*/  MOV R3, R23 ;  /* 0x0000001700037202 */ /* 0x000fe40000000f00 */
[----:B------:R-:W-:-:S07]  /*0a00*/  MOV R12, 0xa20 ;  /* 0x00000a20000c7802 */ /* 0x000fce0000000f00 */
[----:B0-----:R-:W-:Y:S05]  /*0a10*/  CALL.REL.NOINC `($__internal_77_$__cuda_sm3x_div_rn_noftz_f32_slowpath) ;  /* 0x0000000800a07944 */ /* 0x001fea0003c00000 */
.L_x_4579:
[----:B------:R-:W-:Y:S05]  /*0a20*/  BSYNC.RECONVERGENT B0 ;  /* 0x0000000000007941 */ /* 0x000fea0003800200 */
.L_x_4578:
[----:B0-----:R-:W-:Y:S02]  /*0a30*/  LEA R2, P0, R4, R10, 0x1 ;  /* 0x0000000a04027211 */ /* 0x001fe400078008ff */
[----:B------:R-:W-:Y:S02]  /*0a40*/  R2UR UR4, R6 ;  /* 0x00000000060472ca */ /* 0x000fe400000e0000 */
[----:B------:R-:W-:Y:S02]  /*0a50*/  LEA.HI.X R3, R4, R11, R5, 0x1, P0 ;  /* 0x0000000b04037211 */ /* 0x000fe400000f0c05 */
[C---:B------:R-:W-:Y:S02]  /*0a60*/  IADD3 R20, P0, PT, R22.reuse, R20, RZ ;  /* 0x0000001416147210 */ /* 0x040fe40007f1e0ff */
[----:B------:R-:W-:Y:S02]  /*0a70*/  R2UR UR5, R7 ;  /* 0x00000000070572ca */ /* 0x000fe400000e0000 */
[----:B------:R-:W-:-:S02]  /*0a80*/  LEA.HI.X.SX32 R21, R22, R21, 0x1, P0 ;  /* 0x0000001516157211 */ /* 0x000fc400000f0eff */
[----:B------:R-:W-:Y:S02]  /*0a90*/  ISETP.GE.U32.AND P0, PT, R20, UR40, PT ;  /* 0x0000002814007c0c */ /* 0x000fe4000bf06070 */
[----:B------:R-:W-:Y:S02]  /*0aa0*/  F2FP.BF16.F32.PACK_AB R0, RZ, R0 ;  /* 0x00000000ff00723e */ /* 0x000fe400000010ff */
[----:B------:R-:W-:-:S05]  /*0ab0*/  ISETP.GE.AND.EX P0, PT, R21, UR41, PT, P0 ;  /* 0x0000002915007c0c */ /* 0x000fca000bf06300 */
[----:B------:R0:W-:Y:S08]  /*0ac0*/  STG.E.U16 desc[UR4][R2.64], R0 ;  /* 0x0000000002007986 */ /* 0x0001f0000c101504 */
[----:B------:R-:W-:Y:S05]  /*0ad0*/  @!P0 BRA `(.L_x_4580) ;  /* 0xfffffff400ec8947 */ /* 0x000fea000383ffff */
[----:B------:R-:W-:Y:S05]  /*0ae0*/  EXIT ;  /* 0x000000000000794d */ /* 0x000fea0003800000 */
.L_x_4575:
[----:B------:R-:W-:Y:S01]  /*0af0*/  BSSY B0, `(.L_x_4581) ;  /* 0x0000007000007945 */ /* 0x000fe20003800000 */
[----:B------:R-:W-:Y:S01]  /*0b00*/  IMAD.MOV.U32 R12, RZ, RZ, 0x10 ;  /* 0x00000010ff0c7424 */ /* 0x000fe200078e00ff */
[----:B------:R-:W-:Y:S01]  /*0b10*/  MOV R15, 0xffffffff ;  /* 0xffffffff000f7802 */ /* 0x000fe20000000f00 */
[----:B------:R-:W-:-:S07]  /*0b20*/  IMAD.MOV.U32 R11, RZ, RZ, 0x1f ;  /* 0x0000001fff0b7424 */ /* 0x000fce00078e00ff */
[----:B0-----:R-:W-:Y:S05]  /*0b30*/  WARPSYNC.COLLECTIVE R15, `(.L_x_4582) ;  /* 0x000000000f087348 */ /* 0x001fea0003c00000 */
[----:B------:R1:W2:Y:S02]  /*0b40*/  SHFL.BFLY P6, R14, R13, R12, R11 ;  /* 0x0c00000c0d0e7389 */ /* 0x0002a400000c000b */
[----:B012---:R-:W-:Y:S05]  /*0b50*/  ENDCOLLECTIVE ;  /* 0x000000000000791b */ /* 0x007fea0003800000 */
.L_x_4582:
[----:B------:R-:W-:Y:S05]  /*0b60*/  BSYNC B0 ;  /* 0x0000000000007941 */ /* 0x000fea0003800000 */
.L_x_4581:
[----:B------:R-:W-:Y:S01]  /*0b70*/  FMNMX R13, R13, R14, !PT ;  /* 0x0000000e0d0d7209 */ /* 0x000fe20007800000 */
[----:B------:R-:W-:Y:S01]  /*0b80*/  IMAD.MOV.U32 R12, RZ, RZ, 0x8 ;  /* 0x00000008ff0c7424 */ /* 0x000fe200078e00ff */
[----:B------:R-:W-:Y:S01]  /*0b90*/  MOV R15, 0xffffffff ;  /* 0xffffffff000f7802 */ /* 0x000fe20000000f00 */
[----:B------:R-:W-:-:S07]  /*0ba0*/  IMAD.MOV.U32 R11, RZ, RZ, 0x1f ;  /* 0x0000001fff0b7424 */ /* 0x000fce00078e00ff */
[----:B------:R-:W-:Y:S05]  /*0bb0*/  WARPSYNC.COLLECTIVE R15, `(.L_x_4583) ;  /* 0x000000000f087348 */ /* 0x000fea0003c00000 */
[----:B------:R0:W1:Y:S02]  /*0bc0*/  SHFL.BFLY P6, R14, R13, R12, R11 ;  /* 0x0c00000c0d0e7389 */ /* 0x00006400000c000b */
[----:B01----:R-:W-:Y:S05]  /*0bd0*/  ENDCOLLECTIVE ;  /* 0x000000000000791b */ /* 0x003fea0003800000 */
.L_x_4583:
[----:B------:R-:W-:Y:S01]  /*0be0*/  IMAD.MOV.U32 R12, RZ, RZ, 0x4 ;  /* 0x00000004ff0c7424 */ /* 0x000fe200078e00ff */
[----:B------:R-:W-:-:S05]  /*0bf0*/  FMNMX R18, R13, R14, !PT ;  /* 0x0000000e0d127209 */ /* 0x000fca0007800000 */
[----:B------:R-:W-:-:S07]  /*0c00*/  IMAD.MOV.U32 R13, RZ, RZ, R18 ;  /* 0x000000ffff0d7224 */ /* 0x000fce00078e0012 */
[----:B------:R-:W-:Y:S05]  /*0c10*/  WARPSYNC.COLLECTIVE R15, `(.L_x_4584) ;  /* 0x000000000f087348 */ /* 0x000fea0003c00000 */
[----:B------:R0:W1:Y:S02]  /*0c20*/  SHFL.BFLY P6, R14, R13, R12, R11 ;  /* 0x0c00000c0d0e7389 */ /* 0x00006400000c000b */
[----:B01----:R-:W-:Y:S05]  /*0c30*/  ENDCOLLECTIVE ;  /* 0x000000000000791b */ /* 0x003fea0003800000 */
.L_x_4584:
[----:B------:R-:W-:Y:S01]  /*0c40*/  IMAD.MOV.U32 R12, RZ, RZ, 0x2 ;  /* 0x00000002ff0c7424 */ /* 0x000fe200078e00ff */
[----:B------:R-:W-:-:S04]  /*0c50*/  FMNMX R25, R18, R14, !PT ;  /* 0x0000000e12197209 */ /* 0x000fc80007800000 */
[----:B------:R-:W-:-:S07]  /*0c60*/  MOV R13, R25 ;  /* 0x00000019000d7202 */ /* 0x000fce0000000f00 */
[----:B------:R-:W-:Y:S05]  /*0c70*/  WARPSYNC.COLLECTIVE R15, `(.L_x_4585) ;  /* 0x000000000f087348 */ /* 0x000fea0003c00000 */
[----:B------:R0:W1:Y:S02]  /*0c80*/  SHFL.BFLY P6, R14, R13, R12, R11 ;  /* 0x0c00000c0d0e7389 */ /* 0x00006400000c000b */
[----:B01----:R-:W-:Y:S05]  /*0c90*/  ENDCOLLECTIVE ;  /* 0x000000000000791b */ /* 0x003fea0003800000 */
.L_x_4585:
[----:B------:R-:W-:Y:S01]  /*0ca0*/  HFMA2 R12, -RZ, RZ, 0, 5.9604644775390625e-08 ;  /* 0x00000001ff0c7431 */ /* 0x000fe200000001ff */
[----:B------:R-:W-:-:S05]  /*0cb0*/  FMNMX R3, R25, R14, !PT ;  /* 0x0000000e19037209 */ /* 0x000fca0007800000 */
[----:B------:R-:W-:-:S07]  /*0cc0*/  IMAD.MOV.U32 R13, RZ, RZ, R3 ;  /* 0x000000ffff0d7224 */ /* 0x000fce00078e0003 */
[----:B------:R-:W-:Y:S05]  /*0cd0*/  WARPSYNC.COLLECTIVE R15, `(.L_x_4586) ;  /* 0x000000000f087348 */ /* 0x000fea0003c00000 */
[----:B------:R0:W1:Y:S02]  /*0ce0*/  SHFL.BFLY P6, R14, R13, R12, R11 ;  /* 0x0c00000c0d0e7389 */ /* 0x00006400000c000b */
[----:B01----:R-:W-:Y:S05]  /*0cf0*/  ENDCOLLECTIVE ;  /* 0x000000000000791b */ /* 0x003fea0003800000 */
.L_x_4586:
[----:B------:R-:W-:Y:S01]  /*0d00*/  IMAD.MOV.U32 R13, RZ, RZ, R0 ;  /* 0x000000ffff0d7224 */ /* 0x000fe200078e0000 */
[----:B------:R-:W-:Y:S01]  /*0d10*/  MOV R12, 0x10 ;  /* 0x00000010000c7802 */ /* 0x000fe20000000f00 */
[----:B------:R-:W-:-:S07]  /*0d20*/  IMAD.MOV.U32 R2, RZ, RZ, R14 ;  /* 0x000000ffff027224 */ /* 0x000fce00078e000e */
[----:B------:R-:W-:Y:S05]  /*0d30*/  WARPSYNC.COLLECTIVE R15, `(.L_x_4587) ;  /* 0x000000000f087348 */ /* 0x000fea0003c00000 */
[----:B------:R0:W1:Y:S02]  /*0d40*/  SHFL.BFLY P6, R14, R13, R12, R11 ;  /* 0x0c00000c0d0e7389 */ /* 0x00006400000c000b */
[----:B01----:R-:W-:Y:S05]  /*0d50*/  ENDCOLLECTIVE ;  /* 0x000000000000791b */ /* 0x003fea0003800000 */
.L_x_4587:
[----:B------:R-:W-:Y:S02]  /*0d60*/  FMNMX R2, R3, R2, !PT ;  /* 0x0000000203027209 */ /* 0x000fe40007800000 */
[----:B------:R-:W-:-:S03]  /*0d70*/  MOV R3, 0x437c0000 ;  /* 0x437c000000037802 */ /* 0x000fc60000000f00 */
[----:B------:R-:W-:Y:S01]  /*0d80*/  FADD R23, R23, -R2 ;  /* 0x8000000217177221 */ /* 0x000fe20000000000 */
[----:B------:R-:W-:Y:S02]  /*0d90*/  IMAD.MOV.U32 R2, RZ, RZ, 0x3bbb989d ;  /* 0x3bbb989dff027424 */ /* 0x000fe400078e00ff */
[----:B------:R-:W-:Y:S02]  /*0da0*/  IMAD.MOV.U32 R12, RZ, RZ, 0x8 ;  /* 0x00000008ff0c7424 */ /* 0x000fe400078e00ff */
[----:B------:R-:W-:-:S05]  /*0db0*/  IMAD.MOV.U32 R25, RZ, RZ, R14 ;  /* 0x000000ffff197224 */ /* 0x000fca00078e000e */
[----:B------:R-:W-:-:S04]  /*0dc0*/  FMNMX R10, R0, R25, !PT ;  /* 0x00000019000a7209 */ /* 0x000fc80007800000 */
[----:B------:R-:W-:-:S07]  /*0dd0*/  MOV R13, R10 ;  /* 0x0000000a000d7202 */ /* 0x000fce0000000f00 */
[----:B------:R-:W-:Y:S05]  /*0de0*/  WARPSYNC.COLLECTIVE R15, `(.L_x_4588) ;  /* 0x000000000f087348 */ /* 0x000fea0003c00000 */
[----:B------:R0:W1:Y:S02]  /*0df0*/  SHFL.BFLY P6, R14, R13, R12, R11 ;  /* 0x0c00000c0d0e7389 */ /* 0x00006400000c000b */
[----:B01----:R-:W-:Y:S05]  /*0e00*/  ENDCOLLECTIVE ;  /* 0x000000000000791b */ /* 0x003fea0003800000 */
.L_x_4588:
[----:B------:R-:W-:Y:S01]  /*0e10*/  HFMA2 R12, -RZ, RZ, 0, 2.384185791015625e-07 ;  /* 0x00000004ff0c7431 */ /* 0x000fe200000001ff */
[----:B------:R-:W-:-:S04]  /*0e20*/  MOV R25, R14 ;  /* 0x0000000e00197202 */ /* 0x000fc80000000f00 */
[----:B------:R-:W-:-:S05]  /*0e30*/  FMNMX R26, R10, R25, !PT ;  /* 0x000000190a1a7209 */ /* 0x000fca0007800000 */
[----:B------:R-:W-:-:S07]  /*0e40*/  IMAD.MOV.U32 R13, RZ, RZ, R26 ;  /* 0x000000ffff0d7224 */ /* 0x000fce00078e001a */
[----:B------:R-:W-:Y:S05]  /*0e50*/  WARPSYNC.COLLECTIVE R15, `(.L_x_4589) ;  /* 0x000000000f087348 */ /* 0x000fea0003c00000 */
[----:B------:R0:W1:Y:S02]  /*0e60*/  SHFL.BFLY P6, R14, R13, R12, R11 ;  /* 0x0c00000c0d0e7389 */ /* 0x00006400000c000b */
[----:B01----:R-:W-:Y:S05]  /*0e70*/  ENDCOLLECTIVE ;  /* 0x000000000000791b */ /* 0x003fea0003800000 */
.L_x_4589:
[----:B------:R-:W-:Y:S02]  /*0e80*/  IMAD.MOV.U32 R12, RZ, RZ, 0x2 ;  /* 0x00000002ff0c7424 */ /* 0x000fe400078e00ff */
[----:B------:R-:W-:-:S05]  /*0e90*/  IMAD.MOV.U32 R27, RZ, RZ, R14 ;  /* 0x000000ffff1b7224 */ /* 0x000fca00078e000e */
[----:B------:R-:W-:-:S04]  /*0ea0*/  FMNMX R27, R26, R27, !PT ;  /* 0x0000001b1a1b7209 */ /* 0x000fc80007800000 */
[----:B------:R-:W-:-:S07]  /*0eb0*/  MOV R13, R27 ;  /* 0x0000001b000d7202 */ /* 0x000fce0000000f00 */
[----:B------:R-:W-:Y:S05]  /*0ec0*/  WARPSYNC.COLLECTIVE R15, `(.L_x_4590) ;  /* 0x000000000f087348 */ /* 0x000fea0003c00000 */
[----:B------:R0:W1:Y:S02]  /*0ed0*/  SHFL.BFLY P6, R14, R13, R12, R11 ;  /* 0x0c00000c0d0e7389 */ /* 0x00006400000c000b */
[----:B01----:R-:W-:Y:S05]  /*0ee0*/  ENDCOLLECTIVE ;  /* 0x000000000000791b */ /* 0x003fea0003800000 */
.L_x_4590:
[----:B------:R-:W-:Y:S01]  /*0ef0*/  HFMA2 R12, -RZ, RZ, 0, 5.9604644775390625e-08 ;  /* 0x00000001ff0c7431 */ /* 0x000fe200000001ff */
[----:B------:R-:W-:-:S04]  /*0f00*/  MOV R0, R14 ;  /* 0x0000000e00007202 */ /* 0x000fc80000000f00 */
[----:B------:R-:W-:Y:S01]  /*0f10*/  FMNMX R10, R27, R0, !PT ;  /* 0x000000001b0a7209 */ /* 0x000fe20007800000 */
[----:B------:R-:W-:-:S04]  /*0f20*/  FFMA.SAT R0, R23, R2, 0.5 ;  /* 0x3f00000017007423 */ /* 0x000fc80000002002 */
[----:B------:R-:W-:Y:S02]  /*0f30*/  IMAD.MOV.U32 R13, RZ, RZ, R10 ;  /* 0x000000ffff0d7224 */ /* 0x000fe400078e000a */
[----:B------:R-:W-:-:S07]  /*0f40*/  FFMA.RM R0, R0, R3, 12582913 ;  /* 0x4b40000100007423 */ /* 0x000fce0000004003 */
[----:B------:R-:W-:Y:S05]  /*0f50*/  WARPSYNC.COLLECTIVE R15, `(.L_x_4591) ;  /* 0x000000000f087348 */ /* 0x000fea0003c00000 */
[----:B------:R0:W1:Y:S02]  /*0f60*/  SHFL.BFLY P6, R14, R13, R12, R11 ;  /* 0x0c00000c0d0e7389 */ /* 0x00006400000c000b */
[----:B01----:R-:W-:Y:S05]  /*0f70*/  ENDCOLLECTIVE ;  /* 0x000000000000791b */ /* 0x003fea0003800000 */
.L_x_4591:
[----:B------:R-:W-:Y:S01]  /*0f80*/  HFMA2 R12, -RZ, RZ, 0, 9.5367431640625e-07 ;  /* 0x00000010ff0c7431 */ /* 0x000fe200000001ff */
[----:B------:R-:W-:Y:S01]  /*0f90*/  FMNMX R10, R10, R14, !PT ;  /* 0x0000000e0a0a7209 */ /* 0x000fe20007800000 */
[C---:B------:R-:W-:Y:S01]  /*0fa0*/  FADD R14, R0.reuse, -12583039 ;  /* 0xcb40007f000e7421 */ /* 0x040fe20000000000 */
[----:B------:R-:W-:-:S03]  /*0fb0*/  IMAD.SHL.U32 R0, R0, 0x800000, RZ ;  /* 0x0080000000007824 */ /* 0x000fc600078e00ff */
[----:B------:R-:W-:-:S04]  /*0fc0*/  FFMA R14, R23, 1.4426950216293334961, -R14 ;  /* 0x3fb8aa3b170e7823 */ /* 0x000fc8000000080e */
[----:B------:R-:W-:-:S06]  /*0fd0*/  FFMA R23, R23, 1.925963033500011079e-08, R14 ;  /* 0x32a5706017177823 */ /* 0x000fcc000000000e */
[----:B------:R-:W0:Y:S02]  /*0fe0*/  MUFU.EX2 R23, R23 ;  /* 0x0000001700177308 */ /* 0x000e240000000800 */
[----:B0-----:R-:W-:Y:S01]  /*0ff0*/  FMUL R0, R0, R23 ;  /* 0x0000001700007220 */ /* 0x001fe20000400000 */
[----:B------:R-:W-:-:S03]  /*1000*/  FADD R23, R19, -R10 ;  /* 0x8000000a13177221 */ /* 0x000fc60000000000 */
[----:B------:R-:W-:Y:S01]  /*1010*/  FADD R13, RZ, R0 ;  /* 0x00000000ff0d7221 */ /* 0x000fe20000000000 */
[----:B------:R-:W-:-:S07]  /*1020*/  FFMA.SAT R2, R23, R2, 0.5 ;  /* 0x3f00000017027423 */ /* 0x000fce0000002002 */
[----:B------:R-:W-:Y:S05]  /*1030*/  WARPSYNC.COLLECTIVE R15, `(.L_x_4592) ;  /* 0x000000000f087348 */ /* 0x000fea0003c00000 */
[----:B------:R0:W1:Y:S02]  /*1040*/  SHFL.BFLY P6, R14, R13, R12, R11 ;  /* 0x0c00000c0d0e7389 */ /* 0x00006400000c000b */
[----:B01----:R-:W-:Y:S05]  /*1050*/  ENDCOLLECTIVE ;  /* 0x000000000000791b */ /* 0x003fea0003800000 */
.L_x_4592:
[----:B------:R-:W-:-:S04]  /*1060*/  FFMA.RM R2, R2, R3, 12582913 ;  /* 0x4b40000102027423 */ /* 0x000fc80000004003 */
[C---:B------:R-:W-:Y:S01]  /*1070*/  FADD R10, R2.reuse, -12583039 ;  /* 0xcb40007f020a7421 */ /* 0x040fe20000000000 */
[----:B------:R-:W-:-:S03]  /*1080*/  IMAD.SHL.U32 R2, R2, 0x800000, RZ ;  /* 0x0080000002027824 */ /* 0x000fc600078e00ff */
[----:B------:R-:W-:Y:S01]  /*1090*/  FFMA R10, R23, 1.4426950216293334961, -R10 ;  /* 0x3fb8aa3b170a7823 */ /* 0x000fe2000000080a */
[----:B------:R-:W-:Y:S01]  /*10a0*/  MOV R12, 0x8 ;  /* 0x00000008000c7802 */ /* 0x000fe20000000f00 */
[----:B------:R-:W-:-:S04]  /*10b0*/  FADD R25, R13, R14 ;  /* 0x0000000e0d197221 */ /* 0x000fc80000000000 */
[----:B------:R-:W-:-:S07]  /*10c0*/  IMAD.MOV.U32 R13, RZ, RZ, R25 ;  /* 0x000000ffff0d7224 */ /* 0x000fce00078e0019 */
[----:B------:R-:W-:Y:S05]  /*10d0*/  WARPSYNC.COLLECTIVE R15, `(.L_x_4593) ;  /* 0x000000000f087348 */ /* 0x000fea0003c00000 */
[----:B------:R0:W1:Y:S02]  /*10e0*/  SHFL.BFLY P6, R14, R13, R12, R11 ;  /* 0x0c00000c0d0e7389 */ /* 0x00006400000c000b */
[----:B01----:R-:W-:Y:S05]  /*10f0*/  ENDCOLLECTIVE ;  /* 0x000000000000791b */ /* 0x003fea0003800000 */
.L_x_4593:
[----:B------:R-:W-:Y:S02]  /*1100*/  HFMA2 R12, -RZ, RZ, 0, 2.384185791015625e-07 ;  /* 0x00000004ff0c7431 */ /* 0x000fe400000001ff */
[----:B------:R-:W-:-:S04]  /*1110*/  FADD R18, R25, R14 ;  /* 0x0000000e19127221 */ /* 0x000fc80000000000 */
[----:B------:R-:W-:-:S07]  /*1120*/  IMAD.MOV.U32 R13, RZ, RZ, R18 ;  /* 0x000000ffff0d7224 */ /* 0x000fce00078e0012 */
[----:B------:R-:W-:Y:S05]  /*1130*/  WARPSYNC.COLLECTIVE R15, `(.L_x_4594) ;  /* 0x000000000f087348 */ /* 0x000fea0003c00000 */
[----:B------:R0:W1:Y:S02]  /*1140*/  SHFL.BFLY P6, R14, R13, R12, R11 ;  /* 0x0c00000c0d0e7389 */ /* 0x00006400000c000b */
[----:B01----:R-:W-:Y:S05]  /*1150*/  ENDCOLLECTIVE ;  /* 0x000000000000791b */ /* 0x003fea0003800000 */
.L_x_4594:
        /* <DEDUP_REMOVED lines=8> */
.L_x_4595:
        /* <DEDUP_REMOVED lines=8> */
.L_x_4596:
[----:B------:R-:W-:Y:S02]  /*1260*/  HFMA2 R12, -RZ, RZ, 0, 9.5367431640625e-07 ;  /* 0x00000010ff0c7431 */ /* 0x000fe400000001ff */
[----:B------:R-:W-:Y:S01]  /*1270*/  IMAD.MOV.U32 R13, RZ, RZ, R23 ;  /* 0x000000ffff0d7224 */ /* 0x000fe200078e0017 */
[----:B------:R-:W-:-:S07]  /*1280*/  MOV R3, R14 ;  /* 0x0000000e00037202 */ /* 0x000fce0000000f00 */
[----:B------:R-:W-:Y:S05]  /*1290*/  WARPSYNC.COLLECTIVE R15, `(.L_x_4597) ;  /* 0x000000000f087348 */ /* 0x000fea0003c00000 */
[----:B------:R0:W1:Y:S02]  /*12a0*/  SHFL.BFLY P6, R14, R13, R12, R11 ;  /* 0x0c00000c0d0e7389 */ /* 0x00006400000c000b */
[----:B01----:R-:W-:Y:S05]  /*12b0*/  ENDCOLLECTIVE ;  /* 0x000000000000791b */ /* 0x003fea0003800000 */
.L_x_4597:
        /* <DEDUP_REMOVED lines=8> */
.L_x_4598:
[----:B------:R-:W-:Y:S01]  /*1340*/  HFMA2 R12, -RZ, RZ, 0, 2.384185791015625e-07 ;  /* 0x00000004ff0c7431 */ /* 0x000fe200000001ff */
[----:B------:R-:W-:-:S05]  /*1350*/  MOV R19, R14 ;  /* 0x0000000e00137202 */ /* 0x000fca0000000f00 */
[----:B------:R-:W-:-:S04]  /*1360*/  FADD R27, R26, R19 ;  /* 0x000000131a1b7221 */ /* 0x000fc80000000000 */
[----:B------:R-:W-:-:S07]  /*1370*/  IMAD.MOV.U32 R13, RZ, RZ, R27 ;  /* 0x000000ffff0d7224 */ /* 0x000fce00078e001b */
[----:B------:R-:W-:Y:S05]  /*1380*/  WARPSYNC.COLLECTIVE R15, `(.L_x_4599) ;  /* 0x000000000f087348 */ /* 0x000fea0003c00000 */
[----:B------:R0:W1:Y:S02]  /*1390*/  SHFL.BFLY P6, R14, R13, R12, R11 ;  /* 0x0c00000c0d0e7389 */ /* 0x00006400000c000b */
[----:B01----:R-:W-:Y:S05]  /*13a0*/  ENDCOLLECTIVE ;  /* 0x000000000000791b */ /* 0x003fea0003800000 */
.L_x_4599:
[----:B------:R-:W-:Y:S02]  /*13b0*/  IMAD.MOV.U32 R12, RZ, RZ, 0x2 ;  /* 0x00000002ff0c7424 */ /* 0x000fe400078e00ff */
[----:B------:R-:W-:-:S04]  /*13c0*/  IMAD.MOV.U32 R28, RZ, RZ, R14 ;  /* 0x000000ffff1c7224 */ /* 0x000fc800078e000e */
[----:B------:R-:W-:-:S05]  /*13d0*/  FADD R28, R27, R28 ;  /* 0x0000001c1b1c7221 */ /* 0x000fca0000000000 */
[----:B------:R-:W-:-:S07]  /*13e0*/  MOV R13, R28 ;  /* 0x0000001c000d7202 */ /* 0x000fce0000000f00 */
[----:B------:R-:W-:Y:S05]  /*13f0*/  WARPSYNC.COLLECTIVE R15, `(.L_x_4600) ;  /* 0x000000000f087348 */ /* 0x000fea0003c00000 */
[----:B------:R0:W1:Y:S02]  /*1400*/  SHFL.BFLY P6, R14, R13, R12, R11 ;  /* 0x0c00000c0d0e7389 */ /* 0x00006400000c000b */
[----:B01----:R-:W-:Y:S05]  /*1410*/  ENDCOLLECTIVE ;  /* 0x000000000000791b */ /* 0x003fea0003800000 */
.L_x_4600:
[----:B------:R-:W-:Y:S01]  /*1420*/  HFMA2 R12, -RZ, RZ, 0, 5.9604644775390625e-08 ;  /* 0x00000001ff0c7431 */ /* 0x000fe200000001ff */
[----:B------:R-:W-:-:S05]  /*1430*/  MOV R23, R14 ;  /* 0x0000000e00177202 */ /* 0x000fca0000000f00 */
[----:B------:R-:W-:-:S04]  /*1440*/  FADD R23, R28, R23 ;  /* 0x000000171c177221 */ /* 0x000fc80000000000 */
[----:B------:R-:W-:-:S07]  /*1450*/  IMAD.MOV.U32 R13, RZ, RZ, R23 ;  /* 0x000000ffff0d7224 */ /* 0x000fce00078e0017 */
[----:B------:R-:W-:Y:S05]  /*1460*/  WARPSYNC.COLLECTIVE R15, `(.L_x_4601) ;  /* 0x000000000f087348 */ /* 0x000fea0003c00000 */
[----:B------:R0:W1:Y:S02]  /*1470*/  SHFL.BFLY P6, R14, R13, R12, R11 ;  /* 0x0c00000c0d0e7389 */ /* 0x00006400000c000b */
[----:B01----:R-:W-:Y:S05]  /*1480*/  ENDCOLLECTIVE ;  /* 0x000000000000791b */ /* 0x003fea0003800000 */
.L_x_4601:
[----:B------:R-:W-:Y:S05]  /*1490*/  BRA `(.L_x_4602) ;  /* 0xfffffff000c47947 */ /* 0x000fea000383ffff */
        .weak           $__internal_77_$__cuda_sm3x_div_rn_noftz_f32_slowpath
        .type           $__internal_77_$__cuda_sm3x_div_rn_noftz_f32_slowpath,@function
        .size           $__internal_77_$__cuda_sm3x_div_rn_noftz_f32_slowpath,(.L_x_25529 - $__internal_77_$__cuda_sm3x_div_rn_noftz_f32_slowpath)
$__internal_77_$__cuda_sm3x_div_rn_noftz_f32_slowpath:
        /* <DEDUP_REMOVED lines=34> */
.L_x_4604:
[----:B------:R-:W-:Y:S01]  /*16c0*/  LEA R26, R13, 0xc0800000, 0x17 ;  /* 0xc08000000d1a7811 */ /* 0x000fe200078eb8ff */
[----:B------:R-:W-:Y:S01]  /*16d0*/  BSSY.RECONVERGENT B2, `(.L_x_4609) ;  /* 0x0000036000027945 */ /* 0x000fe20003800200 */
[----:B------:R-:W-:-:S03]  /*16e0*/  IADD3 R18, PT, PT, R18, -0x7f, RZ ;  /* 0xffffff8112127810 */ /* 0x000fc60007ffe0ff */
[----:B------:R-:W-:Y:S02]  /*16f0*/  IMAD.IADD R19, R3, 0x1, -R26 ;  /* 0x0000000103137824 */ /* 0x000fe400078e0a1a */
[C---:B------:R-:W-:Y:S02]  /*1700*/  IMAD R0, R18.reuse, -0x800000, R0 ;  /* 0xff80000012007824 */ /* 0x040fe400078e0200 */
        /* <DEDUP_REMOVED lines=46> */
.L_x_4611:
[----:B------:R-:W-:-:S04]  /*19f0*/  LOP3.LUT R0, R0, 0x80000000, RZ, 0xc0, !PT ;  /* 0x8000000000007812 */ /* 0x000fc800078ec0ff */
[----:B------:R-:W-:Y:S01]  /*1a00*/  LOP3.LUT R0, R0, 0x7f800000, RZ, 0xfc, !PT ;  /* 0x7f80000000007812 */ /* 0x000fe200078efcff */
[----:B------:R-:W-:Y:S06]  /*1a10*/  BRA `(.L_x_4612) ;  /* 0x0000000000047947 */ /* 0x000fec0003800000 */
.L_x_4610:
[----:B------:R-:W-:-:S07]  /*1a20*/  IMAD R0, R19, 0x800000, R0 ;  /* 0x0080000013007824 */ /* 0x000fce00078e0200 */
.L_x_4612:
[----:B------:R-:W-:Y:S05]  /*1a30*/  BSYNC.RECONVERGENT B2 ;  /* 0x0000000000027941 */ /* 0x000fea0003800200 */
.L_x_4609:
[----:B------:R-:W-:Y:S05]  /*1a40*/  BRA `(.L_x_4613) ;  /* 0x0000000000207947 */ /* 0x000fea0003800000 */
.L_x_4608:
[----:B------:R-:W-:-:S04]  /*1a50*/  LOP3.LUT R0, R3, 0x80000000, R0, 0x48, !PT ;  /* 0x8000000003007812 */ /* 0x000fc800078e4800 */
[----:B------:R-:W-:Y:S01]  /*1a60*/  LOP3.LUT R0, R0, 0x7f800000, RZ, 0xfc, !PT ;  /* 0x7f80000000007812 */ /* 0x000fe200078efcff */
[----:B------:R-:W-:Y:S06]  /*1a70*/  BRA `(.L_x_4613) ;  /* 0x0000000000147947 */ /* 0x000fec0003800000 */
.L_x_4607:
[----:B------:R-:W-:Y:S01]  /*1a80*/  LOP3.LUT R0, R3, 0x80000000, R0, 0x48, !PT ;  /* 0x8000000003007812 */ /* 0x000fe200078e4800 */
[----:B------:R-:W-:Y:S06]  /*1a90*/  BRA `(.L_x_4613) ;  /* 0x00000000000c7947 */ /* 0x000fec0003800000 */
.L_x_4606:
[----:B------:R-:W0:Y:S01]  /*1aa0*/  MUFU.RSQ R0, -QNAN ;  /* 0xffc0000000007908 */ /* 0x000e220000001400 */
[----:B------:R-:W-:Y:S05]  /*1ab0*/  BRA `(.L_x_4613) ;  /* 0x0000000000047947 */ /* 0x000fea0003800000 */
.L_x_4605:
[----:B------:R-:W-:-:S07]  /*1ac0*/  FADD.FTZ R0, R0, R3 ;  /* 0x0000000300007221 */ /* 0x000fce0000010000 */
.L_x_4613:
[----:B------:R-:W-:Y:S05]  /*1ad0*/  BSYNC.RECONVERGENT B1 ;  /* 0x0000000000017941 */ /* 0x000fea0003800200 */
.L_x_4603:
[----:B------:R-:W-:-:S04]  /*1ae0*/  HFMA2 R13, -RZ, RZ, 0, 0 ;  /* 0x00000000ff0d7431 */ /* 0x000fc800000001ff */
[----:B0-----:R-:W-:Y:S05]  /*1af0*/  RET.REL.NODEC R12 `(_Z15SoftmaxWarpImplI10DirectLoadI13__nv_bfloat16fE11DirectStoreIfS1_EfLi1ELi1ELi32ELi2ELb0EL9Algorithm0EEvT_T0_ll) ;  /* 0xffffffe40c407950 */ /* 0x001fea0003c3ffff */
.L_x_4614:
        /* <DEDUP_REMOVED lines=16> */
.L_x_25529:


//--------------------- .text._Z15SoftmaxWarpImplI10DirectLoadI13__nv_bfloat16fE11DirectStoreIfS1_EfLi1ELi1ELi16ELi1ELb1EL9Algorithm0EEvT_T0_ll --------------------------
	.section	.text._Z15SoftmaxWarpImplI10DirectLoadI13__nv_bfloat16fE11DirectStoreIfS1_EfLi1ELi1ELi16ELi1ELb1EL9Algorithm0EEvT_T0_ll,"ax",@progbits
	.align	128
        .global         _Z15SoftmaxWarpImplI10DirectLoadI13__nv_bfloat16fE11DirectStoreIfS1_EfLi1ELi1ELi16ELi1ELb1EL9Algorithm0EEvT_T0_ll
        .type           _Z15SoftmaxWarpImplI10DirectLoadI13__nv_bfloat16fE11DirectStoreIfS1_EfLi1ELi1ELi16ELi1ELb1EL9Algorithm0EEvT_T0_ll,@function
        .size           _Z15SoftmaxWarpImplI10DirectLoadI13__nv_bfloat16fE11DirectStoreIfS1_EfLi1ELi1ELi16ELi1ELb1EL9Algorithm0EEvT_T0_ll,(.L_x_25531 - _Z15SoftmaxWarpImplI10DirectLoadI13__nv_bfloat16fE11DirectStoreIfS1_EfLi1ELi1ELi16ELi1ELb1EL9Algorithm0EEvT_T0_ll)
        .other          _Z15SoftmaxWarpImplI10DirectLoadI13__nv_bfloat16fE11DirectStoreIfS1_EfLi1ELi1ELi16ELi1ELb1EL9Algorithm0EEvT_T0_ll,@"STO_CUDA_ENTRY STV_DEFAULT"
_Z15SoftmaxWarpImplI10DirectLoadI13__nv_bfloat16fE11DirectStoreIfS1_EfLi1ELi1ELi16ELi1ELb1EL9Algorithm0EEvT_T0_ll:
.text._Z15SoftmaxWarpImplI10DirectLoadI13__nv_bfloat16fE11DirectStoreIfS1_EfLi1ELi1ELi16ELi1ELb1EL9Algorithm0EEvT_T0_ll:
        /* <DEDUP_REMOVED lines=24> */
.L_x_4615:
        /* <DEDUP_REMOVED lines=35> */
[----:B------:R-:W-:-:S06]  /*03b0*/  IMAD.HI.U32 R6, R3, R7, R2 ;  /* 0x0000000703067227 */ /* 0x000fcc00078e0002 */
[----:B------:R-:W-:-:S04]  /*03c0*/  IMAD.HI.U32 R2, R6, R5, RZ ;  /* 0x0000000506027227 */ /* 0x000fc800078e00ff */
[----:B------:R-:W-:-:S04]  /*03d0*/  IMAD.MOV R3, RZ, RZ, -R2 ;  /* 0x000000ffff037224 */ /* 0x000fc800078e0a02 */
[----:B------:R-:W-:Y:S01]  /*03e0*/  IMAD R5, R16, R3, R5 ;  /* 0x0000000310057224 */ /* 0x000fe200078e0205 */
[----:B------:R-:W-:-:S04]  /*03f0*/  MOV R3, RZ ;  /* 0x000000ff00037202 */ /* 0x000fc80000000f00 */
[----:B------:R-:W-:-:S13]  /*0400*/  ISETP.GE.U32.AND P0, PT, R5, R16, PT ;  /* 0x000000100500720c */ /* 0x000fda0003f06070 */
[----:B------:R-:W-:Y:S01]  /*0410*/  @P0 IADD3 R5, PT, PT, -R16, R5, RZ ;  /* 0x0000000510050210 */ /* 0x000fe20007ffe1ff */
[----:B------:R-:W-:-:S03]  /*0420*/  @P0 VIADD R2, R2, 0x1 ;  /* 0x0000000102020836 */ /* 0x000fc60000000000 */
[----:B------:R-:W-:-:S13]  /*0430*/  ISETP.GE.U32.AND P1, PT, R5, R16, PT ;  /* 0x000000100500720c */ /* 0x000fda0003f26070 */
[----:B------:R-:W-:Y:S01]  /*0440*/  @P1 VIADD R2, R2, 0x1 ;  /* 0x0000000102021836 */ /* 0x000fe20000000000 */
[----:B------:R-:W-:Y:S01]  /*0450*/  @!P2 LOP3.LUT R2, RZ, R16, RZ, 0x33, !PT ;  /* 0x00000010ff02a212 */ /* 0x000fe200078e33ff */
[----:B------:R-:W-:Y:S06]  /*0460*/  BRA `(.L_x_4618) ;  /* 0x0000000000087947 */ /* 0x000fec0003800000 */
.L_x_4617:
[----:B------:R-:W-:-:S07]  /*0470*/  MOV R4, 0x490 ;  /* 0x0000049000047802 */ /* 0x000fce0000000f00 */
[----:B0-----:R-:W-:Y:S05]  /*0480*/  CALL.REL.NOINC `($__internal_78_$__cuda_sm20_div_u64) ;  /* 0x0000001800f07944 */ /* 0x001fea0003c00000 */
.L_x_4618:
[----:B------:R-:W-:Y:S05]  /*0490*/  BSYNC.RECONVERGENT B0 ;  /* 0x0000000000007941 */ /* 0x000fea0003800200 */
.L_x_4616:
        /* <DEDUP_REMOVED lines=58> */
[----:B------:R1:W2:Y:S02]  /*0840*/  SHFL.BFLY PT, R14, R20, 0x1, 0x1f ;  /* 0x0c201f00140e7f89 */ /* 0x0002a400000e0000 */
.L_x_4643:
        /* <DEDUP_REMOVED lines=12> */
[----:B01----:R-:W-:Y:S05]  /*0910*/  CALL.REL.NOINC `($__internal_79_$__cuda_sm3x_div_rn_noftz_f32_slowpath) ;  /* 0x0000001800d87944 */ /* 0x003fea0003c00000 */
[----:B------:R-:W-:-:S07]  /*0920*/  IMAD.MOV.U32 R2, RZ, RZ, R0 ;  /* 0x000000ffff027224 */ /* 0x000fce00078e0000 */
.L_x_4623:
[----:B------:R-:W-:Y:S05]  /*0930*/  BSYNC.RECONVERGENT B1 ;  /* 0x0000000000017941 */ /* 0x000fea0003800200 */
.L_x_4622:
[----:B------:R-:W-:Y:S01]  /*0940*/  IMAD.MOV.U32 R23, RZ, RZ, R19 ;  /* 0x000000ffff177224 */ /* 0x000fe200078e0013 */
[----:B------:R-:W-:Y:S01]  /*0950*/  MOV R3, R10 ;  /* 0x0000000a00037202 */ /* 0x000fe20000000f00 */
[----:B------:R-:W-:Y:S06]  /*0960*/  @P0 BRA `(.L_x_4620) ;  /* 0x0000000000340947 */ /* 0x000fec0003800000 */
[----:B------:R-:W2:Y:S01]  /*0970*/  LDCU.128 UR4, c[0x0][0x390] ;  /* 0x00007200ff0477ac */ /* 0x000ea20008000c00 */
[----:B------:R-:W-:Y:S01]  /*0980*/  IMAD.MOV.U32 R10, RZ, RZ, R4 ;  /* 0x000000ffff0a7224 */ /* 0x000fe200078e0004 */
[----:B------:R-:W-:Y:S01]  /*0990*/  F2FP.BF16.F32.PACK_AB R2, RZ, R2 ;  /* 0x00000002ff02723e */ /* 0x000fe200000010ff */
[----:B------:R-:W-:Y:S02]  /*09a0*/  IMAD.MOV.U32 R11, RZ, RZ, RZ ;  /* 0x000000ffff0b7224 */ /* 0x000fe400078e00ff */
[----:B--2---:R-:W-:Y:S02]  /*09b0*/  IMAD R0, R18, UR6, RZ ;  /* 0x0000000612007c24 */ /* 0x004fe4000f8e02ff */
[----:B------:R-:W-:Y:S01]  /*09c0*/  IMAD.WIDE.U32 R10, R21, UR6, R10 ;  /* 0x00000006150a7c25 */ /* 0x000fe2000f8e000a */
[----:B------:R-:W-:-:S03]  /*09d0*/  R2UR UR6, R6 ;  /* 0x00000000060672ca */ /* 0x000fc600000e0000 */
[----:B------:R-:W-:Y:S01]  /*09e0*/  IMAD R13, R21, UR7, R0 ;  /* 0x00000007150d7c24 */ /* 0x000fe2000f8e0200 */
[----:B------:R-:W-:Y:S02]  /*09f0*/  R2UR UR7, R7 ;  /* 0x00000000070772ca */ /* 0x000fe400000e0000 */
[----:B------:R-:W-:Y:S02]  /*0a00*/  LEA R12, P0, R10, UR4, 0x1 ;  /* 0x000000040a0c7c11 */ /* 0x000fe4000f8008ff */
[----:B------:R-:W-:-:S04]  /*0a10*/  IADD3 R11, PT, PT, R11, R13, RZ ;  /* 0x0000000d0b0b7210 */ /* 0x000fc80007ffe0ff */
[----:B------:R-:W-:-:S05]  /*0a20*/  LEA.HI.X R13, R10, UR5, R11, 0x1, P0 ;  /* 0x000000050a0d7c11 */ /* 0x000fca00080f0c0b */
[----:B------:R3:W-:Y:S02]  /*0a30*/  STG.E.U16 desc[UR6][R12.64], R2 ;  /* 0x000000020c007986 */ /* 0x0007e4000c101506 */
.L_x_4620:
[----:B------:R-:W-:Y:S05]  /*0a40*/  BSYNC B0 ;  /* 0x0000000000007941 */ /* 0x000fea0003800000 */
.L_x_4619:
[----:B------:R-:W-:-:S04]  /*0a50*/  ISETP.NE.U32.AND P0, PT, R9, RZ, PT ;  /* 0x000000ff0900720c */ /* 0x000fc80003f05070 */
[----:B------:R-:W-:-:S13]  /*0a60*/  ISETP.NE.AND.EX P0, PT, R8, RZ, PT, P0 ;  /* 0x000000ff0800720c */ /* 0x000fda0003f05300 */
[----:B------:R-:W-:Y:S05]  /*0a70*/  @!P0 EXIT ;  /* 0x000000000000894d */ /* 0x000fea0003800000 */
.L_x_4634:
[----:B-1----:R-:W4:Y:S01]  /*0a80*/  LDC.64 R10, c[0x0][0x388] ;  /* 0x0000e200ff0a7b82 */ /* 0x002f220000000a00 */
[----:B-1----:R-:W-:-:S04]  /*0a90*/  ISETP.GE.U32.AND P0, PT, R4, UR40, PT ;  /* 0x0000002804007c0c */ /* 0x002fc8000bf06070 */
[----:B------:R-:W-:-:S03]  /*0aa0*/  ISETP.GE.AND.EX P0, PT, RZ, UR41, PT, P0 ;  /* 0x00000029ff007c0c */ /* 0x000fc6000bf06300 */
[----:B---3--:R-:W1:Y:S10]  /*0ab0*/  LDC.64 R12, c[0x0][0x380] ;  /* 0x0000e000ff0c7b82 */ /* 0x008e740000000a00 */
[----:B------:R-:W-:Y:S01]  /*0ac0*/  @!P0 IMAD.MOV.U32 R8, RZ, RZ, R4 ;  /* 0x000000ffff088224 */ /* 0x000fe200078e0004 */
[----:B--2---:R-:W-:Y:S01]  /*0ad0*/  @!P0 R2UR UR4, R6 ;  /* 0x00000000060482ca */ /* 0x004fe200000e0000 */
[----:B------:R-:W-:Y:S01]  /*0ae0*/  @!P0 IMAD.MOV.U32 R9, RZ, RZ, RZ ;  /* 0x000000ffff098224 */ /* 0x000fe200078e00ff */
[----:B------:R-:W-:Y:S01]  /*0af0*/  @!P0 R2UR UR5, R7 ;  /* 0x00000000070582ca */ /* 0x000fe200000e0000 */
[----:B----4-:R-:W-:-:S02]  /*0b00*/  @!P0 IMAD R0, R3, R10, RZ ;  /* 0x0000000a03008224 */ /* 0x010fc400078e02ff */
[----:B------:R-:W-:-:S04]  /*0b10*/  @!P0 IMAD.WIDE.U32 R8, R23, R10, R8 ;  /* 0x0000000a17088225 */ /* 0x000fc800078e0008 */
[----:B------:R-:W-:Y:S01]  /*0b20*/  @!P0 IMAD R11, R23, R11, R0 ;  /* 0x0000000b170b8224 */ /* 0x000fe200078e0200 */
[----:B-1----:R-:W-:-:S04]  /*0b30*/  @!P0 LEA R10, P1, R8, R12, 0x1 ;  /* 0x0000000c080a8211 */ /* 0x002fc800078208ff */
[----:B------:R-:W-:-:S04]  /*0b40*/  @!P0 IADD3 R0, PT, PT, R9, R11, RZ ;  /* 0x0000000b09008210 */ /* 0x000fc80007ffe0ff */
[----:B------:R-:W-:-:S05]  /*0b50*/  @!P0 LEA.HI.X R11, R8, R13, R0, 0x1, P1 ;  /* 0x0000000d080b8211 */ /* 0x000fca00008f0c00 */
[----:B------:R-:W2:Y:S01]  /*0b60*/  @!P0 LDG.E.U16 R10, desc[UR4][R10.64] ;  /* 0x000000040a0a8981 */ /* 0x000ea2000c1e1500 */
[----:B------:R-:W-:Y:S01]  /*0b70*/  IMAD.MOV.U32 R19, RZ, RZ, -0x800000 ;  /* 0xff800000ff137424 */ /* 0x000fe200078e00ff */
[----:B------:R-:W-:Y:S01]  /*0b80*/  UMOV UR4, 0xffffffff ;  /* 0xffffffff00047882 */ /* 0x000fe20000000000 */
[----:B------:R-:W-:Y:S01]  /*0b90*/  IMAD.MOV.U32 R13, RZ, RZ, -0x800000 ;  /* 0xff800000ff0d7424 */ /* 0x000fe200078e00ff */
[----:B--2---:R-:W-:-:S04]  /*0ba0*/  @!P0 SHF.L.U32 R19, R10, 0x10, RZ ;  /* 0x000000100a138819 */ /* 0x004fc800000006ff */
[----:B------:R-:W-:Y:S01]  /*0bb0*/  @!P0 FMNMX R13, R19, -INF , !PT ;  /* 0xff800000130d8809 */ /* 0x000fe20007800000 */
[----:B------:R-:W-:Y:S06]  /*0bc0*/  BRA.DIV UR4, `(.L_x_4624) ;  /* 0x0000000e04287947 */ /* 0x000fec000b800000 */
[----:B------:R-:W1:Y:S01]  /*0bd0*/  SHFL.BFLY PT, R14, R13, 0x8, 0x1f ;  /* 0x0d001f000d0e7f89 */ /* 0x000e6200000e0000 */
[----:B------:R-:W-:Y:S02]  /*0be0*/  IMAD.MOV.U32 R9, RZ, RZ, 0x3bbb989d ;  /* 0x3bbb989dff097424 */ /* 0x000fe400078e00ff */
        /* <DEDUP_REMOVED lines=25> */
.L_x_4653:
        /* <DEDUP_REMOVED lines=11> */
[----:B------:R-:W-:Y:S01]  /*0e30*/  MOV R12, 0xe60 ;  /* 0x00000e60000c7802 */ /* 0x000fe20000000f00 */
[----:B------:R-:W-:-:S07]  /*0e40*/  IMAD.MOV.U32 R11, RZ, RZ, R14 ;  /* 0x000000ffff0b7224 */ /* 0x000fce00078e000e */
[----:B01----:R-:W-:Y:S05]  /*0e50*/  CALL.REL.NOINC `($__internal_79_$__cuda_sm3x_div_rn_noftz_f32_slowpath) ;  /* 0x0000001400887944 */ /* 0x003fea0003c00000 */
.L_x_4626:
[----:B------:R-:W-:Y:S05]  /*0e60*/  BSYNC.RECONVERGENT B0 ;  /* 0x0000000000007941 */ /* 0x000fea0003800200 */
.L_x_4625:
[----:B------:R-:W2:Y:S01]  /*0e70*/  LDC.64 R14, c[0x0][0x388] ;  /* 0x0000e200ff0e7b82 */ /* 0x000ea20000000a00 */
[----:B------:R-:W-:Y:S01]  /*0e80*/  ISETP.GE.U32.AND P1, PT, R4, UR40, PT ;  /* 0x0000002804007c0c */ /* 0x000fe2000bf26070 */
[----:B------:R-:W-:Y:S01]  /*0e90*/  BSSY.RECONVERGENT B0, `(.L_x_4627) ;  /* 0x0000017000007945 */ /* 0x000fe20003800200 */
[----:B------:R-:W-:Y:S02]  /*0ea0*/  IADD3 R9, P2, PT, R16, R23, RZ ;  /* 0x0000001710097210 */ /* 0x000fe40007f5e0ff */
[----:B------:R-:W-:Y:S02]  /*0eb0*/  ISETP.GE.AND.EX P1, PT, RZ, UR41, PT, P1 ;  /* 0x00000029ff007c0c */ /* 0x000fe4000bf26310 */
[----:B-1----:R-:W-:Y:S01]  /*0ec0*/  IADD3.X R8, PT, PT, R17, R3, RZ, P2, !PT ;  /* 0x0000000311087210 */ /* 0x002fe200017fe4ff */
[----:B------:R-:W1:Y:S10]  /*0ed0*/  LDC.64 R12, c[0x0][0x380] ;  /* 0x0000e000ff0c7b82 */ /* 0x000e740000000a00 */
[----:B------:R-:W-:-:S02]  /*0ee0*/  @!P1 IMAD.MOV.U32 R10, RZ, RZ, R4 ;  /* 0x000000ffff0a9224 */ /* 0x000fc400078e0004 */
[----:B------:R-:W-:Y:S02]  /*0ef0*/  @!P1 IMAD.MOV.U32 R11, RZ, RZ, RZ ;  /* 0x000000ffff0b9224 */ /* 0x000fe400078e00ff */
[-C--:B--2---:R-:W-:Y:S02]  /*0f00*/  @!P1 IMAD R2, R8, R14.reuse, RZ ;  /* 0x0000000e08029224 */ /* 0x084fe400078e02ff */
[----:B------:R-:W-:-:S04]  /*0f10*/  @!P1 IMAD.WIDE.U32 R10, R9, R14, R10 ;  /* 0x0000000e090a9225 */ /* 0x000fc800078e000a */
[----:B------:R-:W-:Y:S01]  /*0f20*/  @!P1 IMAD R15, R9, R15, R2 ;  /* 0x0000000f090f9224 */ /* 0x000fe200078e0202 */
[----:B------:R-:W-:Y:S06]  /*0f30*/  @P0 BRA `(.L_x_4628) ;  /* 0x0000000000300947 */ /* 0x000fec0003800000 */
[----:B------:R-:W-:Y:S01]  /*0f40*/  IMAD R14, R3, UR38, RZ ;  /* 0x00000026030e7c24 */ /* 0x000fe2000f8e02ff */
[----:B------:R-:W-:Y:S01]  /*0f50*/  MOV R2, R4 ;  /* 0x0000000400027202 */ /* 0x000fe20000000f00 */
[----:B------:R-:W-:Y:S01]  /*0f60*/  IMAD.MOV.U32 R3, RZ, RZ, RZ ;  /* 0x000000ffff037224 */ /* 0x000fe200078e00ff */
[----:B------:R-:W-:Y:S02]  /*0f70*/  R2UR UR4, R6 ;  /* 0x00000000060472ca */ /* 0x000fe400000e0000 */
[----:B------:R-:W-:Y:S01]  /*0f80*/  R2UR UR5, R7 ;  /* 0x00000000070572ca */ /* 0x000fe200000e0000 */
[----:B------:R-:W-:Y:S01]  /*0f90*/  IMAD.WIDE.U32 R2, R23, UR38, R2 ;  /* 0x0000002617027c25 */ /* 0x000fe2000f8e0002 */
[----:B------:R-:W-:-:S03]  /*0fa0*/  F2FP.BF16.F32.PACK_AB R0, RZ, R0 ;  /* 0x00000000ff00723e */ /* 0x000fc600000010ff */
[----:B------:R-:W-:Y:S01]  /*0fb0*/  IMAD R23, R23, UR39, R14 ;  /* 0x0000002717177c24 */ /* 0x000fe2000f8e020e */
[----:B------:R-:W-:-:S03]  /*0fc0*/  LEA R18, P0, R2, UR36, 0x1 ;  /* 0x0000002402127c11 */ /* 0x000fc6000f8008ff */
[----:B------:R-:W-:-:S05]  /*0fd0*/  IMAD.IADD R3, R3, 0x1, R23 ;  /* 0x0000000103037824 */ /* 0x000fca00078e0217 */
[----:B------:R-:W-:-:S05]  /*0fe0*/  LEA.HI.X R19, R2, UR37, R3, 0x1, P0 ;  /* 0x0000002502137c11 */ /* 0x000fca00080f0c03 */
[----:B------:R2:W-:Y:S02]  /*0ff0*/  STG.E.U16 desc[UR4][R18.64], R0 ;  /* 0x0000000012007986 */ /* 0x0005e4000c101504 */
.L_x_4628:
[----:B------:R-:W-:Y:S05]  /*1000*/  BSYNC.RECONVERGENT B0 ;  /* 0x0000000000007941 */ /* 0x000fea0003800200 */
.L_x_4627:
[----:B------:R-:W-:Y:S02]  /*1010*/  @!P1 R2UR UR4, R6 ;  /* 0x00000000060492ca */ /* 0x000fe400000e0000 */
[----:B------:R-:W-:Y:S02]  /*1020*/  @!P1 R2UR UR5, R7 ;  /* 0x00000000070592ca */ /* 0x000fe400000e0000 */
[----:B------:R-:W-:Y:S02]  /*1030*/  @!P1 IADD3 R15, PT, PT, R11, R15, RZ ;  /* 0x0000000f0b0f9210 */ /* 0x000fe40007ffe0ff */
[----:B-1----:R-:W-:-:S04]  /*1040*/  @!P1 LEA R2, P0, R10, R12, 0x1 ;  /* 0x0000000c0a029211 */ /* 0x002fc800078008ff */
[----:B------:R-:W-:-:S05]  /*1050*/  @!P1 LEA.HI.X R3, R10, R13, R15, 0x1, P0 ;  /* 0x0000000d0a039211 */ /* 0x000fca00000f0c0f */
[----:B------:R-:W3:Y:S01]  /*1060*/  @!P1 LDG.E.U16 R2, desc[UR4][R2.64] ;  /* 0x0000000402029981 */ /* 0x000ee2000c1e1500 */
[----:B--2---:R-:W-:Y:S01]  /*1070*/  IMAD.MOV.U32 R19, RZ, RZ, -0x800000 ;  /* 0xff800000ff137424 */ /* 0x004fe200078e00ff */
[----:B------:R-:W-:Y:S01]  /*1080*/  UMOV UR4, 0xffffffff ;  /* 0xffffffff00047882 */ /* 0x000fe20000000000 */
[----:B------:R-:W-:Y:S01]  /*1090*/  IMAD.MOV.U32 R13, RZ, RZ, -0x800000 ;  /* 0xff800000ff0d7424 */ /* 0x000fe200078e00ff */
[----:B---3--:R-:W-:-:S04]  /*10a0*/  @!P1 SHF.L.U32 R19, R2, 0x10, RZ ;  /* 0x0000001002139819 */ /* 0x008fc800000006ff */
        /* <DEDUP_REMOVED lines=29> */
.L_x_4663:
[----:B--2---:R-:W-:Y:S01]  /*1280*/  FADD R11, R3, R14 ;  /* 0x0000000e030b7221 */ /* 0x004fe20000000000 */
        /* <DEDUP_REMOVED lines=11> */
[----:B0-----:R-:W-:Y:S05]  /*1340*/  CALL.REL.NOINC `($__internal_79_$__cuda_sm3x_div_rn_noftz_f32_slowpath) ;  /* 0x00000010004c7944 */ /* 0x001fea0003c00000 */
.L_x_4631:
[----:B------:R-:W-:Y:S05]  /*1350*/  BSYNC.RECONVERGENT B0 ;  /* 0x0000000000007941 */ /* 0x000fea0003800200 */
.L_x_4630:
        /* <DEDUP_REMOVED lines=14> */
.L_x_4633:
[----:B------:R-:W-:Y:S05]  /*1440*/  BSYNC.RECONVERGENT B0 ;  /* 0x0000000000007941 */ /* 0x000fea0003800200 */
.L_x_4632:
[----:B------:R-:W-:-:S05]  /*1450*/  IADD3 R23, P0, PT, R16, R9, RZ ;  /* 0x0000000910177210 */ /* 0x000fca0007f1e0ff */
[----:B------:R-:W-:Y:S01]  /*1460*/  IMAD.X R3, R17, 0x1, R8, P0 ;  /* 0x0000000111037824 */ /* 0x000fe200000e0608 */
[----:B------:R-:W-:-:S04]  /*1470*/  ISETP.GE.U32.AND P0, PT, R23, UR42, PT ;  /* 0x0000002a17007c0c */ /* 0x000fc8000bf06070 */
[----:B------:R-:W-:-:S13]  /*1480*/  ISETP.GE.AND.EX P0, PT, R3, UR43, PT, P0 ;  /* 0x0000002b03007c0c */ /* 0x000fda000bf06300 */
[----:B------:R-:W-:Y:S05]  /*1490*/  @!P0 BRA `(.L_x_4634) ;  /* 0xfffffff400788947 */ /* 0x000fea000383ffff */
[----:B------:R-:W-:Y:S05]  /*14a0*/  EXIT ;  /* 0x000000000000794d */ /* 0x000fea0003800000 */
.L_x_4621:
[----:B------:R-:W-:Y:S02]  /*14b0*/  HFMA2 R12, -RZ, RZ, 0, 4.76837158203125e-07 ;  /* 0x00000008ff0c7431 */ /* 0x000fe400000001ff */
[----:B------:R-:W-:Y:S01]  /*14c0*/  IMAD.MOV.U32 R11, RZ, RZ, 0x1f ;  /* 0x0000001fff0b7424 */ /* 0x000fe200078e00ff */
[----:B------:R-:W-:Y:S02]  /*14d0*/  MOV R15, 0xffffffff ;  /* 0xffffffff000f7802 */ /* 0x000fe40000000f00 */
[----:B------:R-:W-:-:S07]  /*14e0*/  MOV R23, 0x437c0000 ;  /* 0x437c000000177802 */ /* 0x000fce0000000f00 */
[----:B0-----:R-:W-:Y:S05]  /*14f0*/  WARPSYNC.COLLECTIVE R15, `(.L_x_4635) ;  /* 0x000000000f087348 */ /* 0x001fea0003c00000 */
[----:B------:R1:W2:Y:S02]  /*1500*/  SHFL.BFLY P6, R14, R13, R12, R11 ;  /* 0x0c00000c0d0e7389 */ /* 0x0002a400000c000b */
[----:B012---:R-:W-:Y:S05]  /*1510*/  ENDCOLLECTIVE ;  /* 0x000000000000791b */ /* 0x007fea0003800000 */
.L_x_4635:
[----:B------:R-:W-:Y:S01]  /*1520*/  HFMA2 R12, -RZ, RZ, 0, 2.384185791015625e-07 ;  /* 0x00000004ff0c7431 */ /* 0x000fe200000001ff */
[----:B------:R-:W-:-:S05]  /*1530*/  FMNMX R0, R14, R13, !PT ;  /* 0x0000000d0e007209 */ /* 0x000fca0007800000 */
[----:B------:R-:W-:-:S07]  /*1540*/  IMAD.MOV.U32 R13, RZ, RZ, R0 ;  /* 0x000000ffff0d7224 */ /* 0x000fce00078e0000 */
[----:B------:R-:W-:Y:S05]  /*1550*/  WARPSYNC.COLLECTIVE R15, `(.L_x_4636) ;  /* 0x000000000f087348 */ /* 0x000fea0003c00000 */
[----:B------:R0:W1:Y:S02]  /*1560*/  SHFL.BFLY P6, R14, R13, R12, R11 ;  /* 0x0c00000c0d0e7389 */ /* 0x00006400000c000b */
[----:B01----:R-:W-:Y:S05]  /*1570*/  ENDCOLLECTIVE ;  /* 0x000000000000791b */ /* 0x003fea0003800000 */
.L_x_4636:
[----:B------:R-:W-:Y:S02]  /*1580*/  MOV R12, 0x2 ;  /* 0x00000002000c7802 */ /* 0x000fe40000000f00 */
[----:B------:R-:W-:Y:S01]  /*1590*/  FMNMX R2, R0, R14, !PT ;  /* 0x0000000e00027209 */ /* 0x000fe20007800000 */
[----:B------:R-:W-:-:S04]  /*15a0*/  IMAD.MOV.U32 R0, RZ, RZ, 0x3bbb989d ;  /* 0x3bbb989dff007424 */ /* 0x000fc800078e00ff */
[----:B------:R-:W-:-:S07]  /*15b0*/  IMAD.MOV.U32 R13, RZ, RZ, R2 ;  /* 0x000000ffff0d7224 */ /* 0x000fce00078e0002 */
[----:B------:R-:W-:Y:S05]  /*15c0*/  WARPSYNC.COLLECTIVE R15, `(.L_x_4637) ;  /* 0x000000000f087348 */ /* 0x000fea0003c00000 */
[----:B------:R0:W1:Y:S02]  /*15d0*/  SHFL.BFLY P6, R14, R13, R12, R11 ;  /* 0x0c00000c0d0e7389 */ /* 0x00006400000c000b */
[----:B01----:R-:W-:Y:S05]  /*15e0*/  ENDCOLLECTIVE ;  /* 0x000000000000791b */ /* 0x003fea0003800000 */
.L_x_4637:
[----:B------:R-:W-:Y:S01]  /*15f0*/  HFMA2 R12, -RZ, RZ, 0, 5.9604644775390625e-08 ;  /* 0x00000001ff0c7431 */ /* 0x000fe200000001ff */
[----:B------:R-:W-:-:S05]  /*1600*/  FMNMX R3, R2, R14, !PT ;  /* 0x0000000e02037209 */ /* 0x000fca0007800000 */
[----:B------:R-:W-:-:S07]  /*1610*/  IMAD.MOV.U32 R13, RZ, RZ, R3 ;  /* 0x000000ffff0d7224 */ /* 0x000fce00078e0003 */
[----:B------:R-:W-:Y:S05]  /*1620*/  WARPSYNC.COLLECTIVE R15, `(.L_x_4638) ;  /* 0x000000000f087348 */ /* 0x000fea0003c00000 */
[----:B------:R0:W1:Y:S02]  /*1630*/  SHFL.BFLY P6, R14, R13, R12, R11 ;  /* 0x0c00000c0d0e7389 */ /* 0x00006400000c000b */
[----:B01----:R-:W-:Y:S05]  /*1640*/  ENDCOLLECTIVE ;  /* 0x000000000000791b */ /* 0x003fea0003800000 */
.L_x_4638:
[----:B------:R-:W-:Y:S01]  /*1650*/  HFMA2 R12, -RZ, RZ, 0, 4.76837158203125e-07 ;  /* 0x00000008ff0c7431 */ /* 0x000fe200000001ff */
        /* <DEDUP_REMOVED lines=14> */
.L_x_4639:
[----:B------:R-:W-:Y:S01]  /*1740*/  MOV R12, 0x4 ;  /* 0x00000004000c7802 */ /* 0x000fe20000000f00 */
[----:B------:R-:W-:-:S04]  /*1750*/  FADD R2, R13, R14 ;  /* 0x0000000e0d027221 */ /* 0x000fc80000000000 */
[----:B------:R-:W-:-:S07]  /*1760*/  IMAD.MOV.U32 R13, RZ, RZ, R2 ;  /* 0x000000ffff0d7224 */ /* 0x000fce00078e0002 */
[----:B------:R-:W-:Y:S05]  /*1770*/  WARPSYNC.COLLECTIVE R15, `(.L_x_4640) ;  /* 0x000000000f087348 */ /* 0x000fea0003c00000 */
[----:B------:R0:W1:Y:S02]  /*1780*/  SHFL.BFLY P6, R14, R13, R12, R11 ;  /* 0x0c00000c0d0e7389 */ /* 0x00006400000c000b */
[----:B01----:R-:W-:Y:S05]  /*1790*/  ENDCOLLECTIVE ;  /* 0x000000000000791b */ /* 0x003fea0003800000 */
.L_x_4640:
[----:B------:R-:W-:Y:S02]  /*17a0*/  HFMA2 R12, -RZ, RZ, 0, 1.1920928955078125e-07 ;  /* 0x00000002ff0c7431 */ /* 0x000fe400000001ff */
[----:B------:R-:W-:-:S04]  /*17b0*/  FADD R3, R2, R14 ;  /* 0x0000000e02037221 */ /* 0x000fc80000000000 */
[----:B------:R-:W-:-:S07]  /*17c0*/  IMAD.MOV.U32 R13, RZ, RZ, R3 ;  /* 0x000000ffff0d7224 */ /* 0x000fce00078e0003 */
[----:B------:R-:W-:Y:S05]  /*17d0*/  WARPSYNC.COLLECTIVE R15, `(.L_x_4641) ;  /* 0x000000000f087348 */ /* 0x000fea0003c00000 */
[----:B------:R0:W1:Y:S02]  /*17e0*/  SHFL.BFLY P6, R14, R13, R12, R11 ;  /* 0x0c00000c0d0e7389 */ /* 0x00006400000c000b */
[----:B01----:R-:W-:Y:S05]  /*17f0*/  ENDCOLLECTIVE ;  /* 0x000000000000791b */ /* 0x003fea0003800000 */
.L_x_4641:
[----:B------:R-:W-:Y:S01]  /*1800*/  MOV R12, 0x1 ;  /* 0x00000001000c7802 */ /* 0x000fe20000000f00 */
[----:B------:R-:W-:-:S04]  /*1810*/  FADD R20, R3, R14 ;  /* 0x0000000e03147221 */ /* 0x000fc80000000000 */
[----:B------:R-:W-:-:S07]  /*1820*/  IMAD.MOV.U32 R13, RZ, RZ, R20 ;  /* 0x000000ffff0d7224 */ /* 0x000fce00078e0014 */
[----:B------:R-:W-:Y:S05]  /*1830*/  WARPSYNC.COLLECTIVE R15, `(.L_x_4642) ;  /* 0x000000000f087348 */ /* 0x000fea0003c00000 */
[----:B------:R0:W1:Y:S02]  /*1840*/  SHFL.BFLY P6, R14, R13, R12, R11 ;  /* 0x0c00000c0d0e7389 */ /* 0x00006400000c000b */
[----:B01----:R-:W-:Y:S05]  /*1850*/  ENDCOLLECTIVE ;  /* 0x000000000000791b */ /* 0x003fea0003800000 */
.L_x_4642:
[----:B------:R-:W-:Y:S05]  /*1860*/  BRA `(.L_x_4643) ;  /* 0xffffffec00f87947 */ /* 0x000fea000383ffff */
.L_x_4624:
[----:B------:R-:W-:Y:S01]  /*1870*/  HFMA2 R11, -RZ, RZ, 0, 1.847743988037109375e-06 ;  /* 0x0000001fff0b7431 */ /* 0x000fe200000001ff */
[----:B------:R-:W-:Y:S01]  /*1880*/  BSSY B0, `(.L_x_4644) ;  /* 0x0000006000007945 */ /* 0x000fe20003800000 */
[----:B------:R-:W-:Y:S02]  /*1890*/  IMAD.MOV.U32 R12, RZ, RZ, 0x8 ;  /* 0x00000008ff0c7424 */ /* 0x000fe400078e00ff */
[----:B------:R-:W-:-:S07]  /*18a0*/  IMAD.MOV.U32 R15, RZ, RZ, -0x1 ;  /* 0xffffffffff0f7424 */ /* 0x000fce00078e00ff */
[----:B0-----:R-:W-:Y:S05]  /*18b0*/  WARPSYNC.COLLECTIVE R15, `(.L_x_4645) ;  /* 0x000000000f087348 */ /* 0x001fea0003c00000 */
[----:B------:R1:W2:Y:S02]  /*18c0*/  SHFL.BFLY P6, R14, R13, R12, R11 ;  /* 0x0c00000c0d0e7389 */ /* 0x0002a400000c000b */
[----:B012---:R-:W-:Y:S05]  /*18d0*/  ENDCOLLECTIVE ;  /* 0x000000000000791b */ /* 0x007fea0003800000 */
.L_x_4645:
[----:B------:R-:W-:Y:S05]  /*18e0*/  BSYNC B0 ;  /* 0x0000000000007941 */ /* 0x000fea0003800000 */
.L_x_4644:
        /* <DEDUP_REMOVED lines=8> */
.L_x_4646:
[----:B------:R-:W-:Y:S01]  /*1970*/  HFMA2 R12, -RZ, RZ, 0, 1.1920928955078125e-07 ;  /* 0x00000002ff0c7431 */ /* 0x000fe200000001ff */
[----:B------:R-:W-:-:S05]  /*1980*/  FMNMX R0, R13, R14, !PT ;  /* 0x0000000e0d007209 */ /* 0x000fca0007800000 */
[----:B------:R-:W-:-:S07]  /*1990*/  IMAD.MOV.U32 R13, RZ, RZ, R0 ;  /* 0x000000ffff0d7224 */ /* 0x000fce00078e0000 */
[----:B------:R-:W-:Y:S05]  /*19a0*/  WARPSYNC.COLLECTIVE R15, `(.L_x_4647) ;  /* 0x000000000f087348 */ /* 0x000fea0003c00000 */
[----:B------:R0:W1:Y:S02]  /*19b0*/  SHFL.BFLY P6, R14, R13, R12, R11 ;  /* 0x0c00000c0d0e7389 */ /* 0x00006400000c000b */
[----:B01----:R-:W-:Y:S05]  /*19c0*/  ENDCOLLECTIVE ;  /* 0x000000000000791b */ /* 0x003fea0003800000 */
.L_x_4647:
[----:B------:R-:W-:Y:S02]  /*19d0*/  MOV R12, 0x1 ;  /* 0x00000001000c7802 */ /* 0x000fe40000000f00 */
[----:B------:R-:W-:Y:S01]  /*19e0*/  FMNMX R2, R0, R14, !PT ;  /* 0x0000000e00027209 */ /* 0x000fe20007800000 */
[----:B------:R-:W-:-:S04]  /*19f0*/  HFMA2 R0, -RZ, RZ, 3.7421875, 0 ;  /* 0x437c0000ff007431 */ /* 0x000fc800000001ff */
[----:B------:R-:W-:-:S07]  /*1a00*/  IMAD.MOV.U32 R13, RZ, RZ, R2 ;  /* 0x000000ffff0d7224 */ /* 0x000fce00078e0002 */
[----:B------:R-:W-:Y:S05]  /*1a10*/  WARPSYNC.COLLECTIVE R15, `(.L_x_4648) ;  /* 0x000000000f087348 */ /* 0x000fea0003c00000 */
[----:B------:R0:W1:Y:S02]  /*1a20*/  SHFL.BFLY P6, R14, R13, R12, R11 ;  /* 0x0c00000c0d0e7389 */ /* 0x00006400000c000b */
[----:B01----:R-:W-:Y:S05]  /*1a30*/  ENDCOLLECTIVE ;  /* 0x000000000000791b */ /* 0x003fea0003800000 */
.L_x_4648:
        /* <DEDUP_REMOVED lines=8> */
[----:B------:R-:W-:-:S04]  /*1ac0*/  FFMA R2, R2, 1.925963033500011079e-08, R9 ;  /* 0x32a5706002027823 */ /* 0x000fc80000000009 */
[----:B------:R-:W0:Y:S02]  /*1ad0*/  MUFU.EX2 R9, R2 ;  /* 0x0000000200097308 */ /* 0x000e240000000800 */
[----:B0-----:R-:W-:-:S04]  /*1ae0*/  FMUL R9, R0, R9 ;  /* 0x0000000900097220 */ /* 0x001fc80000400000 */
[----:B------:R-:W-:-:S07]  /*1af0*/  FADD R13, RZ, R9 ;  /* 0x00000009ff0d7221 */ /* 0x000fce0000000000 */
[----:B------:R-:W-:Y:S05]  /*1b00*/  WARPSYNC.COLLECTIVE R15, `(.L_x_4649) ;  /* 0x000000000f087348 */ /* 0x000fea0003c00000 */
[----:B------:R0:W1:Y:S02]  /*1b10*/  SHFL.BFLY P6, R14, R13, R12, R11 ;  /* 0x0c00000c0d0e7389 */ /* 0x00006400000c000b */
[----:B01----:R-:W-:Y:S05]  /*1b20*/  ENDCOLLECTIVE ;  /* 0x000000000000791b */ /* 0x003fea0003800000 */
.L_x_4649:
[----:B------:R-:W-:Y:S02]  /*1b30*/  HFMA2 R12, -RZ, RZ, 0, 2.384185791015625e-07 ;  /* 0x00000004ff0c7431 */ /* 0x000fe400000001ff */
[----:B------:R-:W-:-:S04]  /*1b40*/  FADD R0, R13, R14 ;  /* 0x0000000e0d007221 */ /* 0x000fc80000000000 */
[----:B------:R-:W-:-:S07]  /*1b50*/  IMAD.MOV.U32 R13, RZ, RZ, R0 ;  /* 0x000000ffff0d7224 */ /* 0x000fce00078e0000 */
[----:B------:R-:W-:Y:S05]  /*1b60*/  WARPSYNC.COLLECTIVE R15, `(.L_x_4650) ;  /* 0x000000000f087348 */ /* 0x000fea0003c00000 */
[----:B------:R0:W1:Y:S02]  /*1b70*/  SHFL.BFLY P6, R14, R13, R12, R11 ;  /* 0x0c00000c0d0e7389 */ /* 0x00006400000c000b */
[----:B01----:R-:W-:Y:S05]  /*1b80*/  ENDCOLLECTIVE ;  /* 0x000000000000791b */ /* 0x003fea0003800000 */
.L_x_4650:
[----:B------:R-:W-:Y:S01]  /*1b90*/  MOV R12, 0x2 ;  /* 0x00000002000c7802 */ /* 0x000fe20000000f00 */
[----:B------:R-:W-:-:S04]  /*1ba0*/  FADD R2, R0, R14 ;  /* 0x0000000e00027221 */ /* 0x000fc80000000000 */
[----:B------:R-:W-:-:S07]  /*1bb0*/  IMAD.MOV.U32 R13, RZ, RZ, R2 ;  /* 0x000000ffff0d7224 */ /* 0x000fce00078e0002 */
[----:B------:R-:W-:Y:S05]  /*1bc0*/  WARPSYNC.COLLECTIVE R15, `(.L_x_4651) ;  /* 0x000000000f087348 */ /* 0x000fea0003c00000 */
[----:B------:R0:W1:Y:S02]  /*1bd0*/  SHFL.BFLY P6, R14, R13, R12, R11 ;  /* 0x0c00000c0d0e7389 */ /* 0x00006400000c000b */
[----:B01----:R-:W-:Y:S05]  /*1be0*/  ENDCOLLECTIVE ;  /* 0x000000000000791b */ /* 0x003fea0003800000 */
.L_x_4651:
[----:B------:R-:W-:Y:S02]  /*1bf0*/  HFMA2 R12, -RZ, RZ, 0, 5.9604644775390625e-08 ;  /* 0x00000001ff0c7431 */ /* 0x000fe400000001ff */
[----:B------:R-:W-:-:S04]  /*1c00*/  FADD R8, R2, R14 ;  /* 0x0000000e02087221 */ /* 0x000fc80000000000 */
[----:B------:R-:W-:-:S07]  /*1c10*/  IMAD.MOV.U32 R13, RZ, RZ, R8 ;  /* 0x000000ffff0d7224 */ /* 0x000fce00078e0008 */
[----:B------:R-:W-:Y:S05]  /*1c20*/  WARPSYNC.COLLECTIVE R15, `(.L_x_4652) ;  /* 0x000000000f087348 */ /* 0x000fea0003c00000 */
[----:B------:R0:W1:Y:S02]  /*1c30*/  SHFL.BFLY P6, R14, R13, R12, R11 ;  /* 0x0c00000c0d0e7389 */ /* 0x00006400000c000b */
[----:B01----:R-:W-:Y:S05]  /*1c40*/  ENDCOLLECTIVE ;  /* 0x000000000000791b */ /* 0x003fea0003800000 */
.L_x_4652:
[----:B------:R-:W-:Y:S05]  /*1c50*/  BRA `(.L_x_4653) ;  /* 0xfffffff000487947 */ /* 0x000fea000383ffff */
.L_x_4629:
[----:B------:R-:W-:Y:S01]  /*1c60*/  BSSY B0, `(.L_x_4654) ;  /* 0x0000007000007945 */ /* 0x000fe20003800000 */
[----:B------:R-:W-:Y:S01]  /*1c70*/  IMAD.MOV.U32 R12, RZ, RZ, 0x8 ;  /* 0x00000008ff0c7424 */ /* 0x000fe200078e00ff */
[----:B------:R-:W-:Y:S01]  /*1c80*/  MOV R11, 0x1f ;  /* 0x0000001f000b7802 */ /* 0x000fe20000000f00 */
[----:B------:R-:W-:-:S07]  /*1c90*/  IMAD.MOV.U32 R15, RZ, RZ, -0x1 ;  /* 0xffffffffff0f7424 */ /* 0x000fce00078e00ff */
[----:B0-----:R-:W-:Y:S05]  /*1ca0*/  WARPSYNC.COLLECTIVE R15, `(.L_x_4655) ;  /* 0x000000000f087348 */ /* 0x001fea0003c00000 */
[----:B------:R1:W2:Y:S02]  /*1cb0*/  SHFL.BFLY P6, R14, R13, R12, R11 ;  /* 0x0c00000c0d0e7389 */ /* 0x0002a400000c000b */
[----:B012---:R-:W-:Y:S05]  /*1cc0*/  ENDCOLLECTIVE ;  /* 0x000000000000791b */ /* 0x007fea0003800000 */
.L_x_4655:
[----:B------:R-:W-:Y:S05]  /*1cd0*/  BSYNC B0 ;  /* 0x0000000000007941 */ /* 0x000fea0003800000 */
.L_x_4654:
[----:B------:R-:W-:Y:S01]  /*1ce0*/  HFMA2 R12, -RZ, RZ, 0, 2.384185791015625e-07 ;  /* 0x00000004ff0c7431 */ /* 0x000fe200000001ff */
[----:B------:R-:W-:Y:S01]  /*1cf0*/  FMNMX R13, R14, R13, !PT ;  /* 0x0000000d0e0d7209 */ /* 0x000fe20007800000 */
[----:B------:R-:W-:Y:S01]  /*1d00*/  IMAD.MOV.U32 R11, RZ, RZ, 0x1f ;  /* 0x0000001fff0b7424 */ /* 0x000fe200078e00ff */
[----:B------:R-:W-:Y:S01]  /*1d10*/  MOV R15, 0xffffffff ;  /* 0xffffffff000f7802 */ /* 0x000fe20000000f00 */
[----:B------:R-:W-:-:S07]  /*1d20*/  IMAD.MOV.U32 R3, RZ, RZ, 0x3bbb989d ;  /* 0x3bbb989dff037424 */ /* 0x000fce00078e00ff */
[----:B------:R-:W-:Y:S05]  /*1d30*/  WARPSYNC.COLLECTIVE R15, `(.L_x_4656) ;  /* 0x000000000f087348 */ /* 0x000fea0003c00000 */
[----:B------:R0:W1:Y:S02]  /*1d40*/  SHFL.BFLY P6, R14, R13, R12, R11 ;  /* 0x0c00000c0d0e7389 */ /* 0x00006400000c000b */
[----:B01----:R-:W-:Y:S05]  /*1d50*/  ENDCOLLECTIVE ;  /* 0x000000000000791b */ /* 0x003fea0003800000 */
.L_x_4656:
[----:B------:R-:W-:Y:S01]  /*1d60*/  HFMA2 R12, -RZ, RZ, 0, 1.1920928955078125e-07 ;  /* 0x00000002ff0c7431 */ /* 0x000fe200000001ff */
[----:B------:R-:W-:-:S05]  /*1d70*/  FMNMX R0, R13, R14, !PT ;  /* 0x0000000e0d007209 */ /* 0x000fca0007800000 */
[----:B------:R-:W-:-:S07]  /*1d80*/  IMAD.MOV.U32 R13, RZ, RZ, R0 ;  /* 0x000000ffff0d7224 */ /* 0x000fce00078e0000 */
[----:B------:R-:W-:Y:S05]  /*1d90*/  WARPSYNC.COLLECTIVE R15, `(.L_x_4657) ;  /* 0x000000000f087348 */ /* 0x000fea0003c00000 */
[----:B------:R0:W1:Y:S02]  /*1da0*/  SHFL.BFLY P6, R14, R13, R12, R11 ;  /* 0x0c00000c0d0e7389 */ /* 0x00006400000c000b */
[----:B01----:R-:W-:Y:S05]  /*1db0*/  ENDCOLLECTIVE ;  /* 0x000000000000791b */ /* 0x003fea0003800000 */
.L_x_4657:
[----:B------:R-:W-:Y:S02]  /*1dc0*/  MOV R12, 0x1 ;  /* 0x00000001000c7802 */ /* 0x000fe40000000f00 */
[----:B------:R-:W-:Y:S01]  /*1dd0*/  FMNMX R2, R0, R14, !PT ;  /* 0x0000000e00027209 */ /* 0x000fe20007800000 */
[----:B------:R-:W-:-:S04]  /*1de0*/  HFMA2 R0, -RZ, RZ, 3.7421875, 0 ;  /* 0x437c0000ff007431 */ /* 0x000fc800000001ff */
[----:B------:R-:W-:-:S07]  /*1df0*/  IMAD.MOV.U32 R13, RZ, RZ, R2 ;  /* 0x000000ffff0d7224 */ /* 0x000fce00078e0002 */
[----:B------:R-:W-:Y:S05]  /*1e00*/  WARPSYNC.COLLECTIVE R15, `(.L_x_4658) ;  /* 0x000000000f087348 */ /* 0x000fea0003c00000 */
[----:B------:R0:W1:Y:S02]  /*1e10*/  SHFL.BFLY P6, R14, R13, R12, R11 ;  /* 0x0c00000c0d0e7389 */ /* 0x00006400000c000b */
[----:B01----:R-:W-:Y:S05]  /*1e20*/  ENDCOLLECTIVE ;  /* 0x000000000000791b */ /* 0x003fea0003800000 */
.L_x_4658:
        /* <DEDUP_REMOVED lines=15> */
.L_x_4659:
[----:B------:R-:W-:Y:S02]  /*1f20*/  HFMA2 R12, -RZ, RZ, 0, 2.384185791015625e-07 ;  /* 0x00000004ff0c7431 */ /* 0x000fe400000001ff */
[----:B------:R-:W-:-:S04]  /*1f30*/  FADD R0, R13, R14 ;  /* 0x0000000e0d007221 */ /* 0x000fc80000000000 */
[----:B------:R-:W-:-:S07]  /*1f40*/  IMAD.MOV.U32 R13, RZ, RZ, R0 ;  /* 0x000000ffff0d7224 */ /* 0x000fce00078e0000 */
[----:B------:R-:W-:Y:S05]  /*1f50*/  WARPSYNC.COLLECTIVE R15, `(.L_x_4660) ;  /* 0x000000000f087348 */ /* 0x000fea0003c00000 */
[----:B------:R0:W1:Y:S02]  /*1f60*/  SHFL.BFLY P6, R14, R13, R12, R11 ;  /* 0x0c00000c0d0e7389 */ /* 0x00006400000c000b */
[----:B01----:R-:W-:Y:S05]  /*1f70*/  ENDCOLLECTIVE ;  /* 0x000000000000791b */ /* 0x003fea0003800000 */
.L_x_4660:
[----:B------:R-:W-:Y:S01]  /*1f80*/  MOV R12, 0x2 ;  /* 0x00000002000c7802 */ /* 0x000fe20000000f00 */
[----:B------:R-:W-:-:S04]  /*1f90*/  FADD R2, R0, R14 ;  /* 0x0000000e00027221 */ /* 0x000fc80000000000 */
[----:B------:R-:W-:-:S07]  /*1fa0*/  IMAD.MOV.U32 R13, RZ, RZ, R2 ;  /* 0x000000ffff0d7224 */ /* 0x000fce00078e0002 */
[----:B------:R-:W-:Y:S05]  /*1fb0*/  WARPSYNC.COLLECTIVE R15, `(.L_x_4661) ;  /* 0x000000000f087348 */ /* 0x000fea0003c00000 */
[----:B------:R0:W1:Y:S02]  /*1fc0*/  SHFL.BFLY P6, R14, R13, R12, R11 ;  /* 0x0c00000c0d0e7389 */ /* 0x00006400000c000b */
[----:B01----:R-:W-:Y:S05]  /*1fd0*/  ENDCOLLECTIVE ;  /* 0x000000000000791b */ /* 0x003fea0003800000 */
.L_x_4661:
[----:B------:R-:W-:Y:S02]  /*1fe0*/  HFMA2 R12, -RZ, RZ, 0, 5.9604644775390625e-08 ;  /* 0x00000001ff0c7431 */ /* 0x000fe400000001ff */
[----:B------:R-:W-:-:S04]  /*1ff0*/  FADD R3, R2, R14 ;  /* 0x0000000e02037221 */ /* 0x000fc80000000000 */
[----:B------:R-:W-:-:S07]  /*2000*/  IMAD.MOV.U32 R13, RZ, RZ, R3 ;  /* 0x000000ffff0d7224 */ /* 0x000fce00078e0003 */
[----:B------:R-:W-:Y:S05]  /*2010*/  WARPSYNC.COLLECTIVE R15, `(.L_x_4662) ;  /* 0x000000000f087348 */ /* 0x000fea0003c00000 */
[----:B------:R0:W1:Y:S02]  /*2020*/  SHFL.BFLY P6, R14, R13, R12, R11 ;  /* 0x0c00000c0d0e7389 */ /* 0x00006400000c000b */
[----:B01----:R-:W-:Y:S05]  /*2030*/  ENDCOLLECTIVE ;  /* 0x000000000000791b */ /* 0x003fea0003800000 */
.L_x_4662:
[----:B------:R-:W-:Y:S05]  /*2040*/  BRA `(.L_x_4663) ;  /* 0xfffffff0008c7947 */ /* 0x000fea000383ffff */
        .weak           $__internal_78_$__cuda_sm20_div_u64
        .type           $__internal_78_$__cuda_sm20_div_u64,@function
        .size           $__internal_78_$__cuda_sm20_div_u64,($__internal_79_$__cuda_sm3x_div_rn_noftz_f32_slowpath - $__internal_78_$__cuda_sm20_div_u64)
$__internal_78_$__cuda_sm20_div_u64:
[----:B------:R-:W0:Y:S08]  /*2050*/  I2F.U64.RP R7, R16 ;  /* 0x0000001000077312 */ /* 0x000e300000309000 */
[----:B0-----:R-:W0:Y:S02]  /*2060*/  MUFU.RCP R7, R7 ;  /* 0x0000000700077308 */ /* 0x001e240000001000 */
[----:B0-----:R-:W-:-:S06]  /*2070*/  VIADD R2, R7, 0x1ffffffe ;  /* 0x1ffffffe07027836 */ /* 0x001fcc0000000000 */
[----:B------:R-:W0:Y:S02]  /*2080*/  F2I.U64.TRUNC R2, R2 ;  /* 0x0000000200027311 */ /* 0x000e24000020d800 */
[----:B0-----:R-:W-:-:S04]  /*2090*/  IMAD.WIDE.U32 R8, R2, R16, RZ ;  /* 0x0000001002087225 */ /* 0x001fc800078e00ff */
[----:B------:R-:W-:Y:S01]  /*20a0*/  IMAD R9, R2, R17, R9 ;  /* 0x0000001102097224 */ /* 0x000fe200078e0209 */
[----:B------:R-:W-:-:S03]  /*20b0*/  IADD3 R11, P0, PT, RZ, -R8, RZ ;  /* 0x80000008ff0b7210 */ /* 0x000fc60007f1e0ff */
[----:B------:R-:W-:Y:S02]  /*20c0*/  IMAD R9, R3, R16, R9 ;  /* 0x0000001003097224 */ /* 0x000fe400078e0209 */
[----:B------:R-:W-:-:S03]  /*20d0*/  IMAD.HI.U32 R8, R2, R11, RZ ;  /* 0x0000000b02087227 */ /* 0x000fc600078e00ff */
[----:B------:R-:W-:Y:S01]  /*20e0*/  IADD3.X R13, PT, PT, RZ, ~R9, RZ, P0, !PT ;  /* 0x80000009ff0d7210 */ /* 0x000fe200007fe4ff */
[----:B------:R-:W-:-:S04]  /*20f0*/  IMAD.MOV.U32 R9, RZ, RZ, R2 ;  /* 0x000000ffff097224 */ /* 0x000fc800078e0002 */
[----:B------:R-:W-:-:S04]  /*2100*/  IMAD.WIDE.U32 R8, P0, R2, R13, R8 ;  /* 0x0000000d02087225 */ /* 0x000fc80007800008 */
[C---:B------:R-:W-:Y:S02]  /*2110*/  IMAD R15, R3.reuse, R13, RZ ;  /* 0x0000000d030f7224 */ /* 0x040fe400078e02ff */
[----:B------:R-:W-:-:S04]  /*2120*/  IMAD.HI.U32 R8, P1, R3, R11, R8 ;  /* 0x0000000b03087227 */ /* 0x000fc80007820008 */
[----:B------:R-:W-:Y:S01]  /*2130*/  IMAD.HI.U32 R7, R3, R13, RZ ;  /* 0x0000000d03077227 */ /* 0x000fe200078e00ff */
[----:B------:R-:W-:-:S04]  /*2140*/  IADD3 R9, P2, PT, R15, R8, RZ ;  /* 0x000000080f097210 */ /* 0x000fc80007f5e0ff */
[----:B------:R-:W-:Y:S01]  /*2150*/  IADD3.X R7, PT, PT, R7, R3, RZ, P0, !PT ;  /* 0x0000000307077210 */ /* 0x000fe200007fe4ff */
[----:B------:R-:W-:-:S03]  /*2160*/  IMAD.WIDE.U32 R2, R9, R16, RZ ;  /* 0x0000001009027225 */ /* 0x000fc600078e00ff */
[----:B------:R-:W-:Y:S01]  /*2170*/  IADD3.X R7, PT, PT, RZ, RZ, R7, P2, P1 ;  /* 0x000000ffff077210 */ /* 0x000fe200017e2407 */
[----:B------:R-:W-:Y:S01]  /*2180*/  IMAD R3, R9, R17, R3 ;  /* 0x0000001109037224 */ /* 0x000fe200078e0203 */
[----:B------:R-:W-:-:S03]  /*2190*/  IADD3 R11, P0, PT, RZ, -R2, RZ ;  /* 0x80000002ff0b7210 */ /* 0x000fc60007f1e0ff */
[----:B------:R-:W-:Y:S02]  /*21a0*/  IMAD R3, R7, R16, R3 ;  /* 0x0000001007037224 */ /* 0x000fe400078e0203 */
[----:B------:R-:W-:-:S04]  /*21b0*/  IMAD.HI.U32 R8, R9, R11, RZ ;  /* 0x0000000b09087227 */ /* 0x000fc800078e00ff */
[----:B------:R-:W-:Y:S02]  /*21c0*/  IMAD.X R2, RZ, RZ, ~R3, P0 ;  /* 0x000000ffff027224 */ /* 0x000fe400000e0e03 */
[----:B------:R-:W-:Y:S02]  /*21d0*/  IMAD.MOV.U32 R3, RZ, RZ, RZ ;  /* 0x000000ffff037224 */ /* 0x000fe400078e00ff */
[----:B------:R-:W-:-:S04]  /*21e0*/  IMAD.WIDE.U32 R8, P0, R9, R2, R8 ;  /* 0x0000000209087225 */ /* 0x000fc80007800008 */
[C---:B------:R-:W-:Y:S02]  /*21f0*/  IMAD R12, R7.reuse, R2, RZ ;  /* 0x00000002070c7224 */ /* 0x040fe400078e02ff */
[----:B------:R-:W-:-:S04]  /*2200*/  IMAD.HI.U32 R9, P1, R7, R11, R8 ;  /* 0x0000000b07097227 */ /* 0x000fc80007820008 */
[----:B------:R-:W-:Y:S01]  /*2210*/  IMAD.HI.U32 R2, R7, R2, RZ ;  /* 0x0000000207027227 */ /* 0x000fe200078e00ff */
[----:B------:R-:W-:-:S04]  /*2220*/  IADD3 R9, P2, PT, R12, R9, RZ ;  /* 0x000000090c097210 */ /* 0x000fc80007f5e0ff */
[----:B------:R-:W-:Y:S01]  /*2230*/  IADD3.X R7, PT, PT, R2, R7, RZ, P0, !PT ;  /* 0x0000000702077210 */ /* 0x000fe200007fe4ff */
[----:B------:R-:W-:-:S03]  /*2240*/  IMAD.HI.U32 R2, R9, R5, RZ ;  /* 0x0000000509027227 */ /* 0x000fc600078e00ff */
[----:B------:R-:W-:Y:S01]  /*2250*/  IADD3.X R7, PT, PT, RZ, RZ, R7, P2, P1 ;  /* 0x000000ffff077210 */ /* 0x000fe200017e2407 */
[----:B------:R-:W-:-:S04]  /*2260*/  IMAD.WIDE.U32 R2, R9, R6, R2 ;  /* 0x0000000609027225 */ /* 0x000fc800078e0002 */
[C---:B------:R-:W-:Y:S02]  /*2270*/  IMAD R9, R7.reuse, R6, RZ ;  /* 0x0000000607097224 */ /* 0x040fe400078e02ff */
[----:B------:R-:W-:-:S04]  /*2280*/  IMAD.HI.U32 R2, P0, R7, R5, R2 ;  /* 0x0000000507027227 */ /* 0x000fc80007800002 */
[----:B------:R-:W-:Y:S01]  /*2290*/  IMAD.HI.U32 R7, R7, R6, RZ ;  /* 0x0000000607077227 */ /* 0x000fe200078e00ff */
[----:B------:R-:W-:-:S04]  /*22a0*/  IADD3 R9, P1, PT, R9, R2, RZ ;  /* 0x0000000209097210 */ /* 0x000fc80007f3e0ff */
[----:B------:R-:W-:Y:S01]  /*22b0*/  IADD3.X R7, PT, PT, R7, RZ, RZ, P0, !PT ;  /* 0x000000ff07077210 */ /* 0x000fe200007fe4ff */
[----:B------:R-:W-:-:S04]  /*22c0*/  IMAD.WIDE.U32 R2, R9, R16, RZ ;  /* 0x0000001009027225 */ /* 0x000fc800078e00ff */
[----:B------:R-:W-:Y:S01]  /*22d0*/  IMAD.X R7, RZ, RZ, R7, P1 ;  /* 0x000000ffff077224 */ /* 0x000fe200008e0607 */
[----:B------:R-:W-:Y:S01]  /*22e0*/  IADD3 R5, P1, PT, -R2, R5, RZ ;  /* 0x0000000502057210 */ /* 0x000fe20007f3e1ff */
[C---:B------:R-:W-:Y:S01]  /*22f0*/  IMAD R3, R9.reuse, R17, R3 ;  /* 0x0000001109037224 */ /* 0x040fe200078e0203 */
[----:B------:R-:W-:Y:S02]  /*2300*/  IADD3 R2, P2, PT, R9, 0x1, RZ ;  /* 0x0000000109027810 */ /* 0x000fe40007f5e0ff */
[-C--:B------:R-:W-:Y:S01]  /*2310*/  ISETP.GE.U32.AND P0, PT, R5, R16.reuse, PT ;  /* 0x000000100500720c */ /* 0x080fe20003f06070 */
[----:B------:R-:W-:-:S05]  /*2320*/  IMAD R3, R7, R16, R3 ;  /* 0x0000001007037224 */ /* 0x000fca00078e0203 */
[----:B------:R-:W-:Y:S02]  /*2330*/  IADD3.X R12, PT, PT, ~R3, R6, RZ, P1, !PT ;  /* 0x00000006030c7210 */ /* 0x000fe40000ffe5ff */
[----:B------:R-:W-:Y:S02]  /*2340*/  IADD3 R3, P1, PT, -R16, R5, RZ ;  /* 0x0000000510037210 */ /* 0x000fe40007f3e1ff */
[C---:B------:R-:W-:Y:S02]  /*2350*/  ISETP.GE.U32.AND.EX P0, PT, R12.reuse, R17, PT, P0 ;  /* 0x000000110c00720c */ /* 0x040fe40003f06100 */
[----:B------:R-:W-:Y:S01]  /*2360*/  IADD3.X R6, PT, PT, RZ, R7, RZ, P2, !PT ;  /* 0x00000007ff067210 */ /* 0x000fe200017fe4ff */
[----:B------:R-:W-:Y:S01]  /*2370*/  IMAD.X R8, R12, 0x1, ~R17, P1 ;  /* 0x000000010c087824 */ /* 0x000fe200008e0e11 */
[----:B------:R-:W-:Y:S02]  /*2380*/  SEL R9, R2, R9, P0 ;  /* 0x0000000902097207 */ /* 0x000fe40000000000 */
[----:B------:R-:W-:-:S02]  /*2390*/  SEL R3, R3, R5, P0 ;  /* 0x0000000503037207 */ /* 0x000fc40000000000 */
[----:B------:R-:W-:Y:S02]  /*23a0*/  SEL R6, R6, R7, P0 ;  /* 0x0000000706067207 */ /* 0x000fe40000000000 */
[----:B------:R-:W-:Y:S02]  /*23b0*/  IADD3 R2, P2, PT, R9, 0x1, RZ ;  /* 0x0000000109027810 */ /* 0x000fe40007f5e0ff */
[----:B------:R-:W-:Y:S02]  /*23c0*/  SEL R8, R8, R12, P0 ;  /* 0x0000000c08087207 */ /* 0x000fe40000000000 */
[----:B------:R-:W-:Y:S01]  /*23d0*/  ISETP.GE.U32.AND P0, PT, R3, R16, PT ;  /* 0x000000100300720c */ /* 0x000fe20003f06070 */
[----:B------:R-:W-:Y:S01]  /*23e0*/  IMAD.X R3, RZ, RZ, R6, P2 ;  /* 0x000000ffff037224 */ /* 0x000fe200010e0606 */
[----:B------:R-:W-:Y:S02]  /*23f0*/  ISETP.NE.U32.AND P1, PT, R16, RZ, PT ;  /* 0x000000ff1000720c */ /* 0x000fe40003f25070 */
[----:B------:R-:W-:-:S02]  /*2400*/  ISETP.GE.U32.AND.EX P0, PT, R8, R17, PT, P0 ;  /* 0x000000110800720c */ /* 0x000fc40003f06100 */
[----:B------:R-:W-:Y:S02]  /*2410*/  MOV R5, 0x0 ;  /* 0x0000000000057802 */ /* 0x000fe40000000f00 */
[----:B------:R-:W-:Y:S02]  /*2420*/  ISETP.NE.AND.EX P1, PT, R17, RZ, PT, P1 ;  /* 0x000000ff1100720c */ /* 0x000fe40003f25310 */
[----:B------:R-:W-:Y:S02]  /*2430*/  SEL R2, R2, R9, P0 ;  /* 0x0000000902027207 */ /* 0x000fe40000000000 */
[----:B------:R-:W-:Y:S02]  /*2440*/  SEL R3, R3, R6, P0 ;  /* 0x0000000603037207 */ /* 0x000fe40000000000 */
[----:B------:R-:W-:Y:S02]  /*2450*/  SEL R2, R2, 0xffffffff, P1 ;  /* 0xffffffff02027807 */ /* 0x000fe40000800000 */
[----:B------:R-:W-:Y:S01]  /*2460*/  SEL R3, R3, 0xffffffff, P1 ;  /* 0xffffffff03037807 */ /* 0x000fe20000800000 */
[----:B------:R-:W-:Y:S06]  /*2470*/  RET.REL.NODEC R4 `(_Z15SoftmaxWarpImplI10DirectLoadI13__nv_bfloat16fE11DirectStoreIfS1_EfLi1ELi1ELi16ELi1ELb1EL9Algorithm0EEvT_T0_ll) ;  /* 0xffffffd804e07950 */ /* 0x000fec0003c3ffff */
        .weak           $__internal_79_$__cuda_sm3x_div_rn_noftz_f32_slowpath
        .type           $__internal_79_$__cuda_sm3x_div_rn_noftz_f32_slowpath,@function
        .size           $__internal_79_$__cuda_sm3x_div_rn_noftz_f32_slowpath,(.L_x_25531 - $__internal_79_$__cuda_sm3x_div_rn_noftz_f32_slowpath)
$__internal_79_$__cuda_sm3x_div_rn_noftz_f32_slowpath:
        /* <DEDUP_REMOVED lines=34> */
.L_x_4665:
        /* <DEDUP_REMOVED lines=34> */
[----:B------:R-:W-:Y:S01]  /*28c0*/  ISETP.NE.AND P3, PT, R2, RZ, PT ;  /* 0x000000ff0200720c */ /* 0x000fe20003f65270 */
[----:B------:R-:W-:Y:S01]  /*28d0*/  FFMA.RM R14, R25, R15, R14 ;  /* 0x0000000f190e7223 */ /* 0x000fe2000000400e */
[----:B------:R-:W-:Y:S01]  /*28e0*/  LOP3.LUT R13, R13, 0x800000, RZ, 0xfc, !PT ;  /* 0x008000000d0d7812 */ /* 0x000fe200078efcff */
[----:B------:R-:W-:-:S03]  /*28f0*/  IMAD.MOV R2, RZ, RZ, -R2 ;  /* 0x000000ffff027224 */ /* 0x000fc600078e0a02 */
        /* <DEDUP_REMOVED lines=13> */
.L_x_4672:
[----:B------:R-:W-:-:S04]  /*29d0*/  LOP3.LUT R0, R0, 0x80000000, RZ, 0xc0, !PT ;  /* 0x8000000000007812 */ /* 0x000fc800078ec0ff */
[----:B------:R-:W-:Y:S01]  /*29e0*/  LOP3.LUT R0, R0, 0x7f800000, RZ, 0xfc, !PT ;  /* 0x7f80000000007812 */ /* 0x000fe200078efcff */
[----:B------:R-:W-:Y:S06]  /*29f0*/  BRA `(.L_x_4673) ;  /* 0x0000000000047947 */ /* 0x000fec0003800000 */
.L_x_4671:
[----:B------:R-:W-:-:S07]  /*2a00*/  IMAD R0, R13, 0x800000, R0 ;  /* 0x008000000d007824 */ /* 0x000fce00078e0200 */
.L_x_4673:
[----:B------:R-:W-:Y:S05]  /*2a10*/  BSYNC.RECONVERGENT B3 ;  /* 0x0000000000037941 */ /* 0x000fea0003800200 */
.L_x_4670:
[----:B------:R-:W-:Y:S05]  /*2a20*/  BRA `(.L_x_4674) ;  /* 0x0000000000207947 */ /* 0x000fea0003800000 */
.L_x_4669:
[----:B------:R-:W-:-:S04]  /*2a30*/  LOP3.LUT R0, R11, 0x80000000, R0, 0x48, !PT ;  /* 0x800000000b007812 */ /* 0x000fc800078e4800 */
[----:B------:R-:W-:Y:S01]  /*2a40*/  LOP3.LUT R0, R0, 0x7f800000, RZ, 0xfc, !PT ;  /* 0x7f80000000007812 */ /* 0x000fe200078efcff */
[----:B------:R-:W-:Y:S06]  /*2a50*/  BRA `(.L_x_4674) ;  /* 0x0000000000147947 */ /* 0x000fec0003800000 */
.L_x_4668:
[----:B------:R-:W-:Y:S01]  /*2a60*/  LOP3.LUT R0, R11, 0x80000000, R0, 0x48, !PT ;  /* 0x800000000b007812 */ /* 0x000fe200078e4800 */
[----:B------:R-:W-:Y:S06]  /*2a70*/  BRA `(.L_x_4674) ;  /* 0x00000000000c7947 */ /* 0x000fec0003800000 */
.L_x_4667:
[----:B------:R-:W0:Y:S01]  /*2a80*/  MUFU.RSQ R0, -QNAN ;  /* 0xffc0000000007908 */ /* 0x000e220000001400 */
[----:B------:R-:W-:Y:S05]  /*2a90*/  BRA `(.L_x_4674) ;  /* 0x0000000000047947 */ /* 0x000fea0003800000 */
.L_x_4666:
[----:B------:R-:W-:-:S07]  /*2aa0*/  FADD.FTZ R0, R0, R11 ;  /* 0x0000000b00007221 */ /* 0x000fce0000010000 */
.L_x_4674:
[----:B------:R-:W-:Y:S05]  /*2ab0*/  BSYNC.RECONVERGENT B2 ;  /* 0x0000000000027941 */ /* 0x000fea0003800200 */
.L_x_4664:
[----:B------:R-:W-:-:S04]  /*2ac0*/  HFMA2 R13, -RZ, RZ, 0, 0 ;  /* 0x00000000ff0d7431 */ /* 0x000fc800000001ff */
[----:B0-----:R-:W-:Y:S05]  /*2ad0*/  RET.REL.NODEC R12 `(_Z15SoftmaxWarpImplI10DirectLoadI13__nv_bfloat16fE11DirectStoreIfS1_EfLi1ELi1ELi16ELi1ELb1EL9Algorithm0EEvT_T0_ll) ;  /* 0xffffffd40c487950 */ /* 0x001fea0003c3ffff */
.L_x_4675:
        /* <DEDUP_REMOVED lines=10> */
.L_x_25531:


//--------------------- .text._Z15SoftmaxWarpImplI10DirectLoadI13__nv_bfloat16fE11DirectStoreIfS1_EfLi1ELi1ELi16ELi1ELb0EL9Algorithm0EEvT_T0_ll --------------------------
	.section	.text._Z15SoftmaxWarpImplI10DirectLoadI13__nv_bfloat16fE11DirectStoreIfS1_EfLi1ELi1ELi16ELi1ELb0EL9Algorithm0EEvT_T0_ll,"ax",@progbits
	.align	128
        .global         _Z15SoftmaxWarpImplI10DirectLoadI13__nv_bfloat16fE11DirectStoreIfS1_EfLi1ELi1ELi16ELi1ELb0EL9Algorithm0EEvT_T0_ll
        .type           _Z15SoftmaxWarpImplI10DirectLoadI13__nv_bfloat16fE11DirectStoreIfS1_EfLi1ELi1ELi16ELi1ELb0EL9Algorithm0EEvT_T0_ll,@function
        .size           _Z15SoftmaxWarpImplI10DirectLoadI13__nv_bfloat16fE11DirectStoreIfS1_EfLi1ELi1ELi16ELi1ELb0EL9Algorithm0EEvT_T0_ll,(.L_x_25533 - _Z15SoftmaxWarpImplI10DirectLoadI13__nv_bfloat16fE11DirectStoreIfS1_EfLi1ELi1ELi16ELi1ELb0EL9Algorithm0EEvT_T0_ll)
        .other          _Z15SoftmaxWarpImplI10DirectLoadI13__nv_bfloat16fE11DirectStoreIfS1_EfLi1ELi1ELi16ELi1ELb0EL9Algorithm0EEvT_T0_ll,@"STO_CUDA_ENTRY STV_DEFAULT"
_Z15SoftmaxWarpImplI10DirectLoadI13__nv_bfloat16fE11DirectStoreIfS1_EfLi1ELi1ELi16ELi1ELb0EL9Algorithm0EEvT_T0_ll:
.text._Z15SoftmaxWarpImplI10DirectLoadI13__nv_bfloat16fE11DirectStoreIfS1_EfLi1ELi1ELi16ELi1ELb0EL9Algorithm0EEvT_T0_ll:
        /* <DEDUP_REMOVED lines=24> */
.L_x_4676:
        /* <DEDUP_REMOVED lines=47> */
.L_x_4678:
[----:B------:R-:W-:-:S07]  /*0470*/  MOV R4, 0x490 ;  /* 0x0000049000047802 */ /* 0x000fce0000000f00 */
[----:B0-----:R-:W-:Y:S05]  /*0480*/  CALL.REL.NOINC `($__internal_80_$__cuda_sm20_div_u64) ;  /* 0x0000001800807944 */ /* 0x001fea0003c00000 */
.L_x_4679:
[----:B------:R-:W-:Y:S05]  /*0490*/  BSYNC.RECONVERGENT B0 ;  /* 0x0000000000007941 */ /* 0x000fea0003800200 */
.L_x_4677:
        /* <DEDUP_REMOVED lines=51> */
.L_x_4700:
        /* <DEDUP_REMOVED lines=12> */
[----:B01----:R-:W-:Y:S05]  /*0890*/  CALL.REL.NOINC `($__internal_81_$__cuda_sm3x_div_rn_noftz_f32_slowpath) ;  /* 0x0000001800907944 */ /* 0x003fea0003c00000 */
[----:B------:R-:W-:-:S07]  /*08a0*/  MOV R11, R0 ;  /* 0x00000000000b7202 */ /* 0x000fce0000000f00 */
.L_x_4684:
[----:B------:R-:W-:Y:S05]  /*08b0*/  BSYNC.RECONVERGENT B1 ;  /* 0x0000000000017941 */ /* 0x000fea0003800200 */
.L_x_4683:
        /* <DEDUP_REMOVED lines=8> */
[----:B------:R-:W-:Y:S01]  /*0940*/  R2UR UR7, R7 ;  /* 0x00000000070772ca */ /* 0x000fe200000e0000 */
[----:B------:R-:W-:Y:S01]  /*0950*/  IMAD.MOV.U32 R16, RZ, RZ, R10 ;  /* 0x000000ffff107224 */ /* 0x000fe200078e000a */
[----:B------:R-:W-:Y:S01]  /*0960*/  LEA R12, P0, R2, UR4, 0x1 ;  /* 0x00000004020c7c11 */ /* 0x000fe2000f8008ff */
[----:B------:R-:W-:Y:S01]  /*0970*/  IMAD.MOV.U32 R21, RZ, RZ, R19 ;  /* 0x000000ffff157224 */ /* 0x000fe200078e0013 */
[----:B------:R-:W-:-:S04]  /*0980*/  IADD3 R3, PT, PT, R3, R13, RZ ;  /* 0x0000000d03037210 */ /* 0x000fc80007ffe0ff */
[----:B------:R-:W-:-:S05]  /*0990*/  LEA.HI.X R13, R2, UR5, R3, 0x1, P0 ;  /* 0x00000005020d7c11 */ /* 0x000fca00080f0c03 */
[----:B------:R3:W-:Y:S02]  /*09a0*/  STG.E.U16 desc[UR6][R12.64], R11 ;  /* 0x0000000b0c007986 */ /* 0x0007e4000c101506 */
.L_x_4681:
[----:B------:R-:W-:Y:S05]  /*09b0*/  BSYNC B0 ;  /* 0x0000000000007941 */ /* 0x000fea0003800000 */
.L_x_4680:
[----:B------:R-:W-:-:S04]  /*09c0*/  ISETP.NE.U32.AND P0, PT, R9, RZ, PT ;  /* 0x000000ff0900720c */ /* 0x000fc80003f05070 */
[----:B------:R-:W-:-:S13]  /*09d0*/  ISETP.NE.AND.EX P0, PT, R8, RZ, PT, P0 ;  /* 0x000000ff0800720c */ /* 0x000fda0003f05300 */
[----:B------:R-:W-:Y:S05]  /*09e0*/  @!P0 EXIT ;  /* 0x000000000000894d */ /* 0x000fea0003800000 */
.L_x_4691:
[----:B-1----:R-:W-:Y:S01]  /*09f0*/  MOV R2, R4 ;  /* 0x0000000400027202 */ /* 0x002fe20000000f00 */
[----:B------:R-:W-:Y:S01]  /*0a00*/  IMAD R0, R16, UR38, RZ ;  /* 0x0000002610007c24 */ /* 0x000fe2000f8e02ff */
[----:B--2---:R-:W-:Y:S01]  /*0a10*/  R2UR UR4, R6 ;  /* 0x00000000060472ca */ /* 0x004fe200000e0000 */
[----:B------:R-:W-:Y:S01]  /*0a20*/  IMAD.MOV.U32 R3, RZ, RZ, RZ ;  /* 0x000000ffff037224 */ /* 0x000fe200078e00ff */
[----:B------:R-:W-:Y:S01]  /*0a30*/  R2UR UR5, R7 ;  /* 0x00000000070572ca */ /* 0x000fe200000e0000 */
[C---:B------:R-:W-:Y:S02]  /*0a40*/  IMAD R9, R21.reuse, UR39, R0 ;  /* 0x0000002715097c24 */ /* 0x040fe4000f8e0200 */
[----:B------:R-:W-:-:S04]  /*0a50*/  IMAD.WIDE.U32 R2, R21, UR38, R2 ;  /* 0x0000002615027c25 */ /* 0x000fc8000f8e0002 */
[----:B------:R-:W-:Y:S01]  /*0a60*/  IMAD.IADD R3, R3, 0x1, R9 ;  /* 0x0000000103037824 */ /* 0x000fe200078e0209 */
[----:B------:R-:W-:-:S04]  /*0a70*/  LEA R8, P0, R2, UR36, 0x1 ;  /* 0x0000002402087c11 */ /* 0x000fc8000f8008ff */
[----:B------:R-:W-:-:S05]  /*0a80*/  LEA.HI.X R9, R2, UR37, R3, 0x1, P0 ;  /* 0x0000002502097c11 */ /* 0x000fca00080f0c03 */
[----:B------:R-:W2:Y:S01]  /*0a90*/  LDG.E.U16 R8, desc[UR4][R8.64] ;  /* 0x0000000408087981 */ /* 0x000ea2000c1e1500 */
[----:B------:R-:W-:Y:S01]  /*0aa0*/  UMOV UR4, 0xffffffff ;  /* 0xffffffff00047882 */ /* 0x000fe20000000000 */
[----:B--2---:R-:W-:-:S04]  /*0ab0*/  SHF.L.U32 R19, R8, 0x10, RZ ;  /* 0x0000001008137819 */ /* 0x004fc800000006ff */
[----:B---3--:R-:W-:Y:S01]  /*0ac0*/  FMNMX R13, R19, -INF , !PT ;  /* 0xff800000130d7809 */ /* 0x008fe20007800000 */
        /* <DEDUP_REMOVED lines=28> */
.L_x_4710:
        /* <DEDUP_REMOVED lines=13> */
[----:B0-----:R-:W-:Y:S05]  /*0d60*/  CALL.REL.NOINC `($__internal_81_$__cuda_sm3x_div_rn_noftz_f32_slowpath) ;  /* 0x00000014005c7944 */ /* 0x001fea0003c00000 */
.L_x_4687:
[----:B------:R-:W-:Y:S05]  /*0d70*/  BSYNC.RECONVERGENT B0 ;  /* 0x0000000000007941 */ /* 0x000fea0003800200 */
.L_x_4686:
[----:B------:R-:W-:Y:S01]  /*0d80*/  IADD3 R9, P0, PT, R18, R21, RZ ;  /* 0x0000001512097210 */ /* 0x000fe20007f1e0ff */
[----:B------:R-:W-:Y:S01]  /*0d90*/  IMAD R2, R16, UR42, RZ ;  /* 0x0000002a10027c24 */ /* 0x000fe2000f8e02ff */
[----:B------:R-:W-:Y:S01]  /*0da0*/  MOV R10, R4 ;  /* 0x00000004000a7202 */ /* 0x000fe20000000f00 */
[----:B------:R-:W-:Y:S01]  /*0db0*/  IMAD.MOV.U32 R11, RZ, RZ, RZ ;  /* 0x000000ffff0b7224 */ /* 0x000fe200078e00ff */
[C---:B------:R-:W-:Y:S01]  /*0dc0*/  R2UR UR4, R6.reuse ;  /* 0x00000000060472ca */ /* 0x040fe200000e0000 */
[----:B------:R-:W-:Y:S01]  /*0dd0*/  IMAD.X R16, R17, 0x1, R16, P0 ;  /* 0x0000000111107824 */ /* 0x000fe200000e0610 */
[----:B------:R-:W-:Y:S01]  /*0de0*/  R2UR UR5, R7 ;  /* 0x00000000070572ca */ /* 0x000fe200000e0000 */
[----:B------:R-:W-:Y:S01]  /*0df0*/  IMAD R13, R21, UR43, R2 ;  /* 0x0000002b150d7c24 */ /* 0x000fe2000f8e0202 */
[----:B------:R-:W-:Y:S01]  /*0e00*/  R2UR UR6, R6 ;  /* 0x00000000060672ca */ /* 0x000fe200000e0000 */
[----:B------:R-:W-:Y:S01]  /*0e10*/  IMAD R8, R16, UR38, RZ ;  /* 0x0000002610087c24 */ /* 0x000fe2000f8e02ff */
[----:B------:R-:W-:Y:S01]  /*0e20*/  R2UR UR7, R7 ;  /* 0x00000000070772ca */ /* 0x000fe200000e0000 */
[----:B------:R-:W-:Y:S01]  /*0e30*/  IMAD.WIDE.U32 R2, R21, UR42, R10 ;  /* 0x0000002a15027c25 */ /* 0x000fe2000f8e000a */
[----:B------:R-:W-:-:S03]  /*0e40*/  F2FP.BF16.F32.PACK_AB R0, RZ, R0 ;  /* 0x00000000ff00723e */ /* 0x000fc600000010ff */
[----:B------:R-:W-:Y:S01]  /*0e50*/  IMAD.WIDE.U32 R10, R9, UR38, R10 ;  /* 0x00000026090a7c25 */ /* 0x000fe2000f8e000a */
[----:B------:R-:W-:Y:S02]  /*0e60*/  IADD3 R13, PT, PT, R3, R13, RZ ;  /* 0x0000000d030d7210 */ /* 0x000fe40007ffe0ff */
[----:B------:R-:W-:Y:S01]  /*0e70*/  LEA R20, P0, R2, UR40, 0x1 ;  /* 0x0000002802147c11 */ /* 0x000fe2000f8008ff */
[----:B------:R-:W-:Y:S01]  /*0e80*/  IMAD R15, R9, UR39, R8 ;  /* 0x00000027090f7c24 */ /* 0x000fe2000f8e0208 */
[----:B------:R-:W-:Y:S02]  /*0e90*/  LEA R14, P1, R10, UR36, 0x1 ;  /* 0x000000240a0e7c11 */ /* 0x000fe4000f8208ff */
[----:B------:R-:W-:Y:S01]  /*0ea0*/  LEA.HI.X R21, R2, UR41, R13, 0x1, P0 ;  /* 0x0000002902157c11 */ /* 0x000fe200080f0c0d */
[----:B------:R-:W-:-:S04]  /*0eb0*/  IMAD.IADD R3, R11, 0x1, R15 ;  /* 0x000000010b037824 */ /* 0x000fc800078e020f */
[----:B------:R1:W-:Y:S01]  /*0ec0*/  STG.E.U16 desc[UR4][R20.64], R0 ;  /* 0x0000000014007986 */ /* 0x0003e2000c101504 */
[----:B------:R-:W-:-:S05]  /*0ed0*/  LEA.HI.X R15, R10, UR37, R3, 0x1, P1 ;  /* 0x000000250a0f7c11 */ /* 0x000fca00088f0c03 */
[----:B------:R-:W2:Y:S01]  /*0ee0*/  LDG.E.U16 R14, desc[UR6][R14.64] ;  /* 0x000000060e0e7981 */ /* 0x000ea2000c1e1500 */
[----:B------:R-:W-:Y:S01]  /*0ef0*/  UMOV UR4, 0xffffffff ;  /* 0xffffffff00047882 */ /* 0x000fe20000000000 */
[----:B--2---:R-:W-:-:S04]  /*0f00*/  SHF.L.U32 R19, R14, 0x10, RZ ;  /* 0x000000100e137819 */ /* 0x004fc800000006ff */
[----:B------:R-:W-:Y:S01]  /*0f10*/  FMNMX R13, R19, -INF , !PT ;  /* 0xff800000130d7809 */ /* 0x000fe20007800000 */
[----:B-1----:R-:W-:Y:S06]  /*0f20*/  BRA.DIV UR4, `(.L_x_4688) ;  /* 0x0000000a04dc7947 */ /* 0x002fec000b800000 */
        /* <DEDUP_REMOVED lines=27> */
.L_x_4720:
        /* <DEDUP_REMOVED lines=13> */
[----:B0-----:R-:W-:Y:S05]  /*11b0*/  CALL.REL.NOINC `($__internal_81_$__cuda_sm3x_div_rn_noftz_f32_slowpath) ;  /* 0x0000001000487944 */ /* 0x001fea0003c00000 */
.L_x_4690:
[----:B------:R-:W-:Y:S05]  /*11c0*/  BSYNC.RECONVERGENT B0 ;  /* 0x0000000000007941 */ /* 0x000fea0003800200 */
.L_x_4689:
        /* <DEDUP_REMOVED lines=18> */
.L_x_4682:
[----:B------:R-:W-:Y:S02]  /*12f0*/  HFMA2 R12, -RZ, RZ, 0, 4.76837158203125e-07 ;  /* 0x00000008ff0c7431 */ /* 0x000fe400000001ff */
[----:B------:R-:W-:Y:S01]  /*1300*/  IMAD.MOV.U32 R11, RZ, RZ, 0x1f ;  /* 0x0000001fff0b7424 */ /* 0x000fe200078e00ff */
[----:B------:R-:W-:Y:S02]  /*1310*/  MOV R15, 0xffffffff ;  /* 0xffffffff000f7802 */ /* 0x000fe40000000f00 */
[----:B------:R-:W-:-:S07]  /*1320*/  MOV R23, 0x437c0000 ;  /* 0x437c000000177802 */ /* 0x000fce0000000f00 */
[----:B0-----:R-:W-:Y:S05]  /*1330*/  WARPSYNC.COLLECTIVE R15, `(.L_x_4692) ;  /* 0x000000000f087348 */ /* 0x001fea0003c00000 */
[----:B------:R1:W2:Y:S02]  /*1340*/  SHFL.BFLY P6, R14, R13, R12, R11 ;  /* 0x0c00000c0d0e7389 */ /* 0x0002a400000c000b */
[----:B012---:R-:W-:Y:S05]  /*1350*/  ENDCOLLECTIVE ;  /* 0x000000000000791b */ /* 0x007fea0003800000 */
.L_x_4692:
[----:B------:R-:W-:Y:S01]  /*1360*/  HFMA2 R12, -RZ, RZ, 0, 2.384185791015625e-07 ;  /* 0x00000004ff0c7431 */ /* 0x000fe200000001ff */
[----:B------:R-:W-:-:S05]  /*1370*/  FMNMX R0, R13, R14, !PT ;  /* 0x0000000e0d007209 */ /* 0x000fca0007800000 */
[----:B------:R-:W-:-:S07]  /*1380*/  IMAD.MOV.U32 R13, RZ, RZ, R0 ;  /* 0x000000ffff0d7224 */ /* 0x000fce00078e0000 */
[----:B------:R-:W-:Y:S05]  /*1390*/  WARPSYNC.COLLECTIVE R15, `(.L_x_4693) ;  /* 0x000000000f087348 */ /* 0x000fea0003c00000 */
[----:B------:R0:W1:Y:S02]  /*13a0*/  SHFL.BFLY P6, R14, R13, R12, R11 ;  /* 0x0c00000c0d0e7389 */ /* 0x00006400000c000b */
[----:B01----:R-:W-:Y:S05]  /*13b0*/  ENDCOLLECTIVE ;  /* 0x000000000000791b */ /* 0x003fea0003800000 */
.L_x_4693:
[----:B------:R-:W-:Y:S02]  /*13c0*/  MOV R12, 0x2 ;  /* 0x00000002000c7802 */ /* 0x000fe40000000f00 */
[----:B------:R-:W-:Y:S01]  /*13d0*/  FMNMX R2, R0, R14, !PT ;  /* 0x0000000e00027209 */ /* 0x000fe20007800000 */
[----:B------:R-:W-:-:S04]  /*13e0*/  IMAD.MOV.U32 R0, RZ, RZ, 0x3bbb989d ;  /* 0x3bbb989dff007424 */ /* 0x000fc800078e00ff */
[----:B------:R-:W-:-:S07]  /*13f0*/  IMAD.MOV.U32 R13, RZ, RZ, R2 ;  /* 0x000000ffff0d7224 */ /* 0x000fce00078e0002 */
[----:B------:R-:W-:Y:S05]  /*1400*/  WARPSYNC.COLLECTIVE R15, `(.L_x_4694) ;  /* 0x000000000f087348 */ /* 0x000fea0003c00000 */
[----:B------:R0:W1:Y:S02]  /*1410*/  SHFL.BFLY P6, R14, R13, R12, R11 ;  /* 0x0c00000c0d0e7389 */ /* 0x00006400000c000b */
[----:B01----:R-:W-:Y:S05]  /*1420*/  ENDCOLLECTIVE ;  /* 0x000000000000791b */ /* 0x003fea0003800000 */
.L_x_4694:
[----:B------:R-:W-:Y:S01]  /*1430*/  HFMA2 R12, -RZ, RZ, 0, 5.9604644775390625e-08 ;  /* 0x00000001ff0c7431 */ /* 0x000fe200000001ff */
[----:B------:R-:W-:-:S05]  /*1440*/  FMNMX R3, R2, R14, !PT ;  /* 0x0000000e02037209 */ /* 0x000fca0007800000 */
[----:B------:R-:W-:-:S07]  /*1450*/  IMAD.MOV.U32 R13, RZ, RZ, R3 ;  /* 0x000000ffff0d7224 */ /* 0x000fce00078e0003 */
[----:B------:R-:W-:Y:S05]  /*1460*/  WARPSYNC.COLLECTIVE R15, `(.L_x_4695) ;  /* 0x000000000f087348 */ /* 0x000fea0003c00000 */
[----:B------:R0:W1:Y:S02]  /*1470*/  SHFL.BFLY P6, R14, R13, R12, R11 ;  /* 0x0c00000c0d0e7389 */ /* 0x00006400000c000b */
[----:B01----:R-:W-:Y:S05]  /*1480*/  ENDCOLLECTIVE ;  /* 0x000000000000791b */ /* 0x003fea0003800000 */
.L_x_4695:
[----:B------:R-:W-:Y:S01]  /*1490*/  HFMA2 R12, -RZ, RZ, 0, 4.76837158203125e-07 ;  /* 0x00000008ff0c7431 */ /* 0x000fe200000001ff */
        /* <DEDUP_REMOVED lines=14> */
.L_x_4696:
[----:B------:R-:W-:Y:S01]  /*1580*/  MOV R12, 0x4 ;  /* 0x00000004000c7802 */ /* 0x000fe20000000f00 */
[----:B------:R-:W-:-:S04]  /*1590*/  FADD R2, R13, R14 ;  /* 0x0000000e0d027221 */ /* 0x000fc80000000000 */
[----:B------:R-:W-:-:S07]  /*15a0*/  IMAD.MOV.U32 R13, RZ, RZ, R2 ;  /* 0x000000ffff0d7224 */ /* 0x000fce00078e0002 */
[----:B------:R-:W-:Y:S05]  /*15b0*/  WARPSYNC.COLLECTIVE R15, `(.L_x_4697) ;  /* 0x000000000f087348 */ /* 0x000fea0003c00000 */
[----:B------:R0:W1:Y:S02]  /*15c0*/  SHFL.BFLY P6, R14, R13, R12, R11 ;  /* 0x0c00000c0d0e7389 */ /* 0x00006400000c000b */
[----:B01----:R-:W-:Y:S05]  /*15d0*/  ENDCOLLECTIVE ;  /* 0x000000000000791b */ /* 0x003fea0003800000 */
.L_x_4697:
[----:B------:R-:W-:Y:S02]  /*15e0*/  HFMA2 R12, -RZ, RZ, 0, 1.1920928955078125e-07 ;  /* 0x00000002ff0c7431 */ /* 0x000fe400000001ff */
[----:B------:R-:W-:-:S04]  /*15f0*/  FADD R3, R2, R14 ;  /* 0x0000000e02037221 */ /* 0x000fc80000000000 */
[----:B------:R-:W-:-:S07]  /*1600*/  IMAD.MOV.U32 R13, RZ, RZ, R3 ;  /* 0x000000ffff0d7224 */ /* 0x000fce00078e0003 */
[----:B------:R-:W-:Y:S05]  /*1610*/  WARPSYNC.COLLECTIVE R15, `(.L_x_4698) ;  /* 0x000000000f087348 */ /* 0x000fea0003c00000 */
[----:B------:R0:W1:Y:S02]  /*1620*/  SHFL.BFLY P6, R14, R13, R12, R11 ;  /* 0x0c00000c0d0e7389 */ /* 0x00006400000c000b */
[----:B01----:R-:W-:Y:S05]  /*1630*/  ENDCOLLECTIVE ;  /* 0x000000000000791b */ /* 0x003fea0003800000 */
.L_x_4698:
[----:B------:R-:W-:Y:S01]  /*1640*/  MOV R12, 0x1 ;  /* 0x00000001000c7802 */ /* 0x000fe20000000f00 */
[----:B------:R-:W-:-:S04]  /*1650*/  FADD R20, R3, R14 ;  /* 0x0000000e03147221 */ /* 0x000fc80000000000 */
[----:B------:R-:W-:-:S07]  /*1660*/  IMAD.MOV.U32 R13, RZ, RZ, R20 ;  /* 0x000000ffff0d7224 */ /* 0x000fce00078e0014 */
[----:B------:R-:W-:Y:S05]  /*1670*/  WARPSYNC.COLLECTIVE R15, `(.L_x_4699) ;  /* 0x000000000f087348 */ /* 0x000fea0003c00000 */
[----:B------:R0:W1:Y:S02]  /*1680*/  SHFL.BFLY P6, R14, R13, R12, R11 ;  /* 0x0c00000c0d0e7389 */ /* 0x00006400000c000b */
[----:B01----:R-:W-:Y:S05]  /*1690*/  ENDCOLLECTIVE ;  /* 0x000000000000791b */ /* 0x003fea0003800000 */
.L_x_4699:
[----:B------:R-:W-:Y:S05]  /*16a0*/  BRA `(.L_x_4700) ;  /* 0xfffffff000487947 */ /* 0x000fea000383ffff */
.L_x_4685:
[----:B------:R-:W-:Y:S01]  /*16b0*/  HFMA2 R11, -RZ, RZ, 0, 1.847743988037109375e-06 ;  /* 0x0000001fff0b7431 */ /* 0x000fe200000001ff */
[----:B------:R-:W-:Y:S01]  /*16c0*/  BSSY B0, `(.L_x_4701) ;  /* 0x0000006000007945 */ /* 0x000fe20003800000 */
[----:B------:R-:W-:Y:S02]  /*16d0*/  IMAD.MOV.U32 R12, RZ, RZ, 0x8 ;  /* 0x00000008ff0c7424 */ /* 0x000fe400078e00ff */
[----:B------:R-:W-:-:S07]  /*16e0*/  IMAD.MOV.U32 R15, RZ, RZ, -0x1 ;  /* 0xffffffffff0f7424 */ /* 0x000fce00078e00ff */
[----:B0-----:R-:W-:Y:S05]  /*16f0*/  WARPSYNC.COLLECTIVE R15, `(.L_x_4702) ;  /* 0x000000000f087348 */ /* 0x001fea0003c00000 */
[----:B------:R1:W2:Y:S02]  /*1700*/  SHFL.BFLY P6, R14, R13, R12, R11 ;  /* 0x0c00000c0d0e7389 */ /* 0x0002a400000c000b */
[----:B012---:R-:W-:Y:S05]  /*1710*/  ENDCOLLECTIVE ;  /* 0x000000000000791b */ /* 0x007fea0003800000 */
.L_x_4702:
[----:B------:R-:W-:Y:S05]  /*1720*/  BSYNC B0 ;  /* 0x0000000000007941 */ /* 0x000fea0003800000 */
.L_x_4701:
        /* <DEDUP_REMOVED lines=8> */
.L_x_4703:
[----:B------:R-:W-:Y:S01]  /*17b0*/  HFMA2 R12, -RZ, RZ, 0, 1.1920928955078125e-07 ;  /* 0x00000002ff0c7431 */ /* 0x000fe200000001ff */
[----:B------:R-:W-:-:S05]  /*17c0*/  FMNMX R0, R13, R14, !PT ;  /* 0x0000000e0d007209 */ /* 0x000fca0007800000 */
[----:B------:R-:W-:-:S07]  /*17d0*/  IMAD.MOV.U32 R13, RZ, RZ, R0 ;  /* 0x000000ffff0d7224 */ /* 0x000fce00078e0000 */
[----:B------:R-:W-:Y:S05]  /*17e0*/  WARPSYNC.COLLECTIVE R15, `(.L_x_4704) ;  /* 0x000000000f087348 */ /* 0x000fea0003c00000 */
[----:B------:R0:W1:Y:S02]  /*17f0*/  SHFL.BFLY P6, R14, R13, R12, R11 ;  /* 0x0c00000c0d0e7389 */ /* 0x00006400000c000b */
[----:B01----:R-:W-:Y:S05]  /*1800*/  ENDCOLLECTIVE ;  /* 0x000000000000791b */ /* 0x003fea0003800000 */
.L_x_4704:
[----:B------:R-:W-:Y:S02]  /*1810*/  MOV R12, 0x1 ;  /* 0x00000001000c7802 */ /* 0x000fe40000000f00 */
[----:B------:R-:W-:Y:S01]  /*1820*/  FMNMX R2, R0, R14, !PT ;  /* 0x0000000e00027209 */ /* 0x000fe20007800000 */
[----:B------:R-:W-:-:S04]  /*1830*/  HFMA2 R0, -RZ, RZ, 3.7421875, 0 ;  /* 0x437c0000ff007431 */ /* 0x000fc800000001ff */
[----:B------:R-:W-:-:S07]  /*1840*/  IMAD.MOV.U32 R13, RZ, RZ, R2 ;  /* 0x000000ffff0d7224 */ /* 0x000fce00078e0002 */
[----:B------:R-:W-:Y:S05]  /*1850*/  WARPSYNC.COLLECTIVE R15, `(.L_x_4705) ;  /* 0x000000000f087348 */ /* 0x000fea0003c00000 */
[----:B------:R0:W1:Y:S02]  /*1860*/  SHFL.BFLY P6, R14, R13, R12, R11 ;  /* 0x0c00000c0d0e7389 */ /* 0x00006400000c000b */
[----:B01----:R-:W-:Y:S05]  /*1870*/  ENDCOLLECTIVE ;  /* 0x000000000000791b */ /* 0x003fea0003800000 */
.L_x_4705:
        /* <DEDUP_REMOVED lines=15> */
.L_x_4706:
[----:B------:R-:W-:Y:S02]  /*1970*/  HFMA2 R12, -RZ, RZ, 0, 2.384185791015625e-07 ;  /* 0x00000004ff0c7431 */ /* 0x000fe400000001ff */
[----:B------:R-:W-:-:S04]  /*1980*/  FADD R0, R13, R14 ;  /* 0x0000000e0d007221 */ /* 0x000fc80000000000 */
[----:B------:R-:W-:-:S07]  /*1990*/  IMAD.MOV.U32 R13, RZ, RZ, R0 ;  /* 0x000000ffff0d7224 */ /* 0x000fce00078e0000 */
[----:B------:R-:W-:Y:S05]  /*19a0*/  WARPSYNC.COLLECTIVE R15, `(.L_x_4707) ;  /* 0x000000000f087348 */ /* 0x000fea0003c00000 */
[----:B------:R0:W1:Y:S02]  /*19b0*/  SHFL.BFLY P6, R14, R13, R12, R11 ;  /* 0x0c00000c0d0e7389 */ /* 0x00006400000c000b */
[----:B01----:R-:W-:Y:S05]  /*19c0*/  ENDCOLLECTIVE ;  /* 0x000000000000791b */ /* 0x003fea0003800000 */
.L_x_4707:
[----:B------:R-:W-:Y:S01]  /*19d0*/  MOV R12, 0x2 ;  /* 0x00000002000c7802 */ /* 0x000fe20000000f00 */
[----:B------:R-:W-:-:S04]  /*19e0*/  FADD R2, R0, R14 ;  /* 0x0000000e00027221 */ /* 0x000fc80000000000 */
[----:B------:R-:W-:-:S07]  /*19f0*/  IMAD.MOV.U32 R13, RZ, RZ, R2 ;  /* 0x000000ffff0d7224 */ /* 0x000fce00078e0002 */
[----:B------:R-:W-:Y:S05]  /*1a00*/  WARPSYNC.COLLECTIVE R15, `(.L_x_4708) ;  /* 0x000000000f087348 */ /* 0x000fea0003c00000 */
[----:B------:R0:W1:Y:S02]  /*1a10*/  SHFL.BFLY P6, R14, R13, R12, R11 ;  /* 0x0c00000c0d0e7389 */ /* 0x00006400000c000b */
[----:B01----:R-:W-:Y:S05]  /*1a20*/  ENDCOLLECTIVE ;  /* 0x000000000000791b */ /* 0x003fea0003800000 */
.L_x_4708:
[----:B------:R-:W-:Y:S02]  /*1a30*/  HFMA2 R12, -RZ, RZ, 0, 5.9604644775390625e-08 ;  /* 0x00000001ff0c7431 */ /* 0x000fe400000001ff */
[----:B------:R-:W-:-:S04]  /*1a40*/  FADD R3, R2, R14 ;  /* 0x0000000e02037221 */ /* 0x000fc80000000000 */
[----:B------:R-:W-:-:S07]  /*1a50*/  IMAD.MOV.U32 R13, RZ, RZ, R3 ;  /* 0x000000ffff0d7224 */ /* 0x000fce00078e0003 */
[----:B------:R-:W-:Y:S05]  /*1a60*/  WARPSYNC.COLLECTIVE R15, `(.L_x_4709) ;  /* 0x000000000f087348 */ /* 0x000fea0003c00000 */
[----:B------:R0:W1:Y:S02]  /*1a70*/  SHFL.BFLY P6, R14, R13, R12, R11 ;  /* 0x0c00000c0d0e7389 */ /* 0x00006400000c000b */
[----:B01----:R-:W-:Y:S05]  /*1a80*/  ENDCOLLECTIVE ;  /* 0x000000000000791b */ /* 0x003fea0003800000 */
.L_x_4709:
[----:B------:R-:W-:Y:S05]  /*1a90*/  BRA `(.L_x_4710) ;  /* 0xfffffff0007c7947 */ /* 0x000fea000383ffff */
.L_x_4688:
[----:B------:R-:W-:Y:S01]  /*1aa0*/  BSSY B0, `(.L_x_4711) ;  /* 0x0000007000007945 */ /* 0x000fe20003800000 */
[----:B------:R-:W-:Y:S01]  /*1ab0*/  IMAD.MOV.U32 R12, RZ, RZ, 0x8 ;  /* 0x00000008ff0c7424 */ /* 0x000fe200078e00ff */
[----:B------:R-:W-:Y:S01]  /*1ac0*/  MOV R11, 0x1f ;  /* 0x0000001f000b7802 */ /* 0x000fe20000000f00 */
[----:B------:R-:W-:-:S07]  /*1ad0*/  IMAD.MOV.U32 R15, RZ, RZ, -0x1 ;  /* 0xffffffffff0f7424 */ /* 0x000fce00078e00ff */
[----:B0-----:R-:W-:Y:S05]  /*1ae0*/  WARPSYNC.COLLECTIVE R15, `(.L_x_4712) ;  /* 0x000000000f087348 */ /* 0x001fea0003c00000 */
[----:B------:R1:W2:Y:S02]  /*1af0*/  SHFL.BFLY P6, R14, R13, R12, R11 ;  /* 0x0c00000c0d0e7389 */ /* 0x0002a400000c000b */
[----:B012---:R-:W-:Y:S05]  /*1b00*/  ENDCOLLECTIVE ;  /* 0x000000000000791b */ /* 0x007fea0003800000 */
.L_x_4712:
[----:B------:R-:W-:Y:S05]  /*1b10*/  BSYNC B0 ;  /* 0x0000000000007941 */ /* 0x000fea0003800000 */
.L_x_4711:
        /* <DEDUP_REMOVED lines=8> */
.L_x_4713:
[----:B------:R-:W-:Y:S01]  /*1ba0*/  HFMA2 R12, -RZ, RZ, 0, 1.1920928955078125e-07 ;  /* 0x00000002ff0c7431 */ /* 0x000fe200000001ff */
[----:B------:R-:W-:-:S05]  /*1bb0*/  FMNMX R0, R13, R14, !PT ;  /* 0x0000000e0d007209 */ /* 0x000fca0007800000 */
[----:B------:R-:W-:-:S07]  /*1bc0*/  IMAD.MOV.U32 R13, RZ, RZ, R0 ;  /* 0x000000ffff0d7224 */ /* 0x000fce00078e0000 */
[----:B------:R-:W-:Y:S05]  /*1bd0*/  WARPSYNC.COLLECTIVE R15, `(.L_x_4714) ;  /* 0x000000000f087348 */ /* 0x000fea0003c00000 */
[----:B------:R0:W1:Y:S02]  /*1be0*/  SHFL.BFLY P6, R14, R13, R12, R11 ;  /* 0x0c00000c0d0e7389 */ /* 0x00006400000c000b */
[----:B01----:R-:W-:Y:S05]  /*1bf0*/  ENDCOLLECTIVE ;  /* 0x000000000000791b */ /* 0x003fea0003800000 */
.L_x_4714:
[----:B------:R-:W-:Y:S02]  /*1c00*/  MOV R12, 0x1 ;  /* 0x00000001000c7802 */ /* 0x000fe40000000f00 */
[----:B------:R-:W-:Y:S01]  /*1c10*/  FMNMX R2, R0, R14, !PT ;  /* 0x0000000e00027209 */ /* 0x000fe20007800000 */
[----:B------:R-:W-:-:S04]  /*1c20*/  HFMA2 R0, -RZ, RZ, 3.7421875, 0 ;  /* 0x437c0000ff007431 */ /* 0x000fc800000001ff */
[----:B------:R-:W-:-:S07]  /*1c30*/  IMAD.MOV.U32 R13, RZ, RZ, R2 ;  /* 0x000000ffff0d7224 */ /* 0x000fce00078e0002 */
[----:B------:R-:W-:Y:S05]  /*1c40*/  WARPSYNC.COLLECTIVE R15, `(.L_x_4715) ;  /* 0x000000000f087348 */ /* 0x000fea0003c00000 */
[----:B------:R0:W1:Y:S02]  /*1c50*/  SHFL.BFLY P6, R14, R13, R12, R11 ;  /* 0x0c00000c0d0e7389 */ /* 0x00006400000c000b */
[----:B01----:R-:W-:Y:S05]  /*1c60*/  ENDCOLLECTIVE ;  /* 0x000000000000791b */ /* 0x003fea0003800000 */
.L_x_4715:
        /* <DEDUP_REMOVED lines=15> */
.L_x_4716:
[----:B------:R-:W-:Y:S02]  /*1d60*/  HFMA2 R12, -RZ, RZ, 0, 2.384185791015625e-07 ;  /* 0x00000004ff0c7431 */ /* 0x000fe400000001ff */
[----:B------:R-:W-:-:S04]  /*1d70*/  FADD R0, R13, R14 ;  /* 0x0000000e0d007221 */ /* 0x000fc80000000000 */
[----:B------:R-:W-:-:S07]  /*1d80*/  IMAD.MOV.U32 R13, RZ, RZ, R0 ;  /* 0x000000ffff0d7224 */ /* 0x000fce00078e0000 */
[----:B------:R-:W-:Y:S05]  /*1d90*/  WARPSYNC.COLLECTIVE R15, `(.L_x_4717) ;  /* 0x000000000f087348 */ /* 0x000fea0003c00000 */
[----:B------:R0:W1:Y:S02]  /*1da0*/  SHFL.BFLY P6, R14, R13, R12, R11 ;  /* 0x0c00000c0d0e7389 */ /* 0x00006400000c000b */
[----:B01----:R-:W-:Y:S05]  /*1db0*/  ENDCOLLECTIVE ;  /* 0x000000000000791b */ /* 0x003fea0003800000 */
.L_x_4717:
[----:B------:R-:W-:Y:S01]  /*1dc0*/  MOV R12, 0x2 ;  /* 0x00000002000c7802 */ /* 0x000fe20000000f00 */
[----:B------:R-:W-:-:S04]  /*1dd0*/  FADD R2, R0, R14 ;  /* 0x0000000e00027221 */ /* 0x000fc80000000000 */
[----:B------:R-:W-:-:S07]  /*1de0*/  IMAD.MOV.U32 R13, RZ, RZ, R2 ;  /* 0x000000ffff0d7224 */ /* 0x000fce00078e0002 */
[----:B------:R-:W-:Y:S05]  /*1df0*/  WARPSYNC.COLLECTIVE R15, `(.L_x_4718) ;  /* 0x000000000f087348 */ /* 0x000fea0003c00000 */
[----:B------:R0:W1:Y:S02]  /*1e00*/  SHFL.BFLY P6, R14, R13, R12, R11 ;  /* 0x0c00000c0d0e7389 */ /* 0x00006400000c000b */
[----:B01----:R-:W-:Y:S05]  /*1e10*/  ENDCOLLECTIVE ;  /* 0x000000000000791b */ /* 0x003fea0003800000 */
.L_x_4718:
[----:B------:R-:W-:Y:S02]  /*1e20*/  HFMA2 R12, -RZ, RZ, 0, 5.9604644775390625e-08 ;  /* 0x00000001ff0c7431 */ /* 0x000fe400000001ff */
[----:B------:R-:W-:-:S04]  /*1e30*/  FADD R3, R2, R14 ;  /* 0x0000000e02037221 */ /* 0x000fc80000000000 */
[----:B------:R-:W-:-:S07]  /*1e40*/  IMAD.MOV.U32 R13, RZ, RZ, R3 ;  /* 0x000000ffff0d7224 */ /* 0x000fce00078e0003 */
[----:B------:R-:W-:Y:S05]  /*1e50*/  WARPSYNC.COLLECTIVE R15, `(.L_x_4719) ;  /* 0x000000000f087348 */ /* 0x000fea0003c00000 */
[----:B------:R0:W1:Y:S02]  /*1e60*/  SHFL.BFLY P6, R14, R13, R12, R11 ;  /* 0x0c00000c0d0e7389 */ /* 0x00006400000c000b */
[----:B01----:R-:W-:Y:S05]  /*1e70*/  ENDCOLLECTIVE ;  /* 0x000000000000791b */ /* 0x003fea0003800000 */
.L_x_4719:
[----:B------:R-:W-:Y:S05]  /*1e80*/  BRA `(.L_x_4720) ;  /* 0xfffffff000947947 */ /* 0x000fea000383ffff */
        .weak           $__internal_80_$__cuda_sm20_div_u64
        .type           $__internal_80_$__cuda_sm20_div_u64,@function
        .size           $__internal_80_$__cuda_sm20_div_u64,($__internal_81_$__cuda_sm3x_div_rn_noftz_f32_slowpath - $__internal_80_$__cuda_sm20_div_u64)
$__internal_80_$__cuda_sm20_div_u64:
[----:B------:R-:W-:Y:S01]  /*1e90*/  IMAD.MOV.U32 R12, RZ, RZ, R18 ;  /* 0x000000ffff0c7224 */ /* 0x000fe200078e0012 */
[----:B------:R-:W-:-:S04]  /*1ea0*/  MOV R13, R17 ;  /* 0x00000011000d7202 */ /* 0x000fc80000000f00 */
        /* <DEDUP_REMOVED lines=42> */
[----:B------:R-:W-:-:S03]  /*2150*/  IMAD R3, R9, R17, R3 ;  /* 0x0000001109037224 */ /* 0x000fc600078e0203 */
[-C--:B------:R-:W-:Y:S01]  /*2160*/  ISETP.GE.U32.AND P0, PT, R5, R18.reuse, PT ;  /* 0x000000120500720c */ /* 0x080fe20003f06070 */
[----:B------:R-:W-:-:S05]  /*2170*/  IMAD R3, R7, R18, R3 ;  /* 0x0000001207037224 */ /* 0x000fca00078e0203 */
[----:B------:R-:W-:Y:S02]  /*2180*/  IADD3.X R12, PT, PT, ~R3, R6, RZ, P1, !PT ;  /* 0x00000006030c7210 */ /* 0x000fe40000ffe5ff */
[----:B------:R-:W-:Y:S02]  /*2190*/  IADD3 R3, P2, PT, -R18, R5, RZ ;  /* 0x0000000512037210 */ /* 0x000fe40007f5e1ff */
[----:B------:R-:W-:Y:S02]  /*21a0*/  IADD3 R2, P1, PT, R9, 0x1, RZ ;  /* 0x0000000109027810 */ /* 0x000fe40007f3e0ff */
[C---:B------:R-:W-:Y:S01]  /*21b0*/  ISETP.GE.U32.AND.EX P0, PT, R12.reuse, R17, PT, P0 ;  /* 0x000000110c00720c */ /* 0x040fe20003f06100 */
[----:B------:R-:W-:Y:S01]  /*21c0*/  IMAD.X R8, R12, 0x1, ~R17, P2 ;  /* 0x000000010c087824 */ /* 0x000fe200010e0e11 */
[----:B------:R-:W-:Y:S02]  /*21d0*/  IADD3.X R6, PT, PT, RZ, R7, RZ, P1, !PT ;  /* 0x00000007ff067210 */ /* 0x000fe40000ffe4ff */
[----:B------:R-:W-:-:S02]  /*21e0*/  SEL R9, R2, R9, P0 ;  /* 0x0000000902097207 */ /* 0x000fc40000000000 */
[----:B------:R-:W-:Y:S01]  /*21f0*/  SEL R3, R3, R5, P0 ;  /* 0x0000000503037207 */ /* 0x000fe20000000000 */
[----:B------:R-:W-:Y:S01]  /*2200*/  HFMA2 R5, -RZ, RZ, 0, 0 ;  /* 0x00000000ff057431 */ /* 0x000fe200000001ff */
[----:B------:R-:W-:Y:S02]  /*2210*/  SEL R6, R6, R7, P0 ;  /* 0x0000000706067207 */ /* 0x000fe40000000000 */
[----:B------:R-:W-:Y:S02]  /*2220*/  IADD3 R2, P2, PT, R9, 0x1, RZ ;  /* 0x0000000109027810 */ /* 0x000fe40007f5e0ff */
[----:B------:R-:W-:Y:S02]  /*2230*/  SEL R8, R8, R12, P0 ;  /* 0x0000000c08087207 */ /* 0x000fe40000000000 */
[----:B------:R-:W-:Y:S01]  /*2240*/  ISETP.GE.U32.AND P0, PT, R3, R18, PT ;  /* 0x000000120300720c */ /* 0x000fe20003f06070 */
[----:B------:R-:W-:Y:S01]  /*2250*/  IMAD.X R3, RZ, RZ, R6, P2 ;  /* 0x000000ffff037224 */ /* 0x000fe200010e0606 */
[----:B------:R-:W-:-:S02]  /*2260*/  ISETP.NE.U32.AND P1, PT, R18, RZ, PT ;  /* 0x000000ff1200720c */ /* 0x000fc40003f25070 */
[----:B------:R-:W-:Y:S02]  /*2270*/  ISETP.GE.U32.AND.EX P0, PT, R8, R17, PT, P0 ;  /* 0x000000110800720c */ /* 0x000fe40003f06100 */
[----:B------:R-:W-:Y:S02]  /*2280*/  ISETP.NE.AND.EX P1, PT, R17, RZ, PT, P1 ;  /* 0x000000ff1100720c */ /* 0x000fe40003f25310 */
[----:B------:R-:W-:Y:S02]  /*2290*/  SEL R2, R2, R9, P0 ;  /* 0x0000000902027207 */ /* 0x000fe40000000000 */
[----:B------:R-:W-:Y:S02]  /*22a0*/  SEL R3, R3, R6, P0 ;  /* 0x0000000603037207 */ /* 0x000fe40000000000 */
[----:B------:R-:W-:Y:S02]  /*22b0*/  SEL R2, R2, 0xffffffff, P1 ;  /* 0xffffffff02027807 */ /* 0x000fe40000800000 */
[----:B------:R-:W-:Y:S01]  /*22c0*/  SEL R3, R3, 0xffffffff, P1 ;  /* 0xffffffff03037807 */ /* 0x000fe20000800000 */
[----:B------:R-:W-:Y:S06]  /*22d0*/  RET.REL.NODEC R4 `(_Z15SoftmaxWarpImplI10DirectLoadI13__nv_bfloat16fE11DirectStoreIfS1_EfLi1ELi1ELi16ELi1ELb0EL9Algorithm0EEvT_T0_ll) ;  /* 0xffffffdc04487950 */ /* 0x000fec0003c3ffff */
        .weak           $__internal_81_$__cuda_sm3x_div_rn_noftz_f32_slowpath
        .type           $__internal_81_$__cuda_sm3x_div_rn_noftz_f32_slowpath,@function
        .size           $__internal_81_$__cuda_sm3x_div_rn_noftz_f32_slowpath,(.L_x_25533 - $__internal_81_$__cuda_sm3x_div_rn_noftz_f32_slowpath)
$__internal_81_$__cuda_sm3x_div_rn_noftz_f32_slowpath:
        /* <DEDUP_REMOVED lines=34> */
.L_x_4722:
        /* <DEDUP_REMOVED lines=51> */
.L_x_4729:
[----:B------:R-:W-:-:S04]  /*2830*/  LOP3.LUT R0, R0, 0x80000000, RZ, 0xc0, !PT ;  /* 0x8000000000007812 */ /* 0x000fc800078ec0ff */
[----:B------:R-:W-:Y:S01]  /*2840*/  LOP3.LUT R0, R0, 0x7f800000, RZ, 0xfc, !PT ;  /* 0x7f80000000007812 */ /* 0x000fe200078efcff */
[----:B------:R-:W-:Y:S06]  /*2850*/  BRA `(.L_x_4730) ;  /* 0x0000000000047947 */ /* 0x000fec0003800000 */
.L_x_4728:
[----:B------:R-:W-:-:S07]  /*2860*/  IMAD R0, R15, 0x800000, R0 ;  /* 0x008000000f007824 */ /* 0x000fce00078e0200 */
.L_x_4730:
[----:B------:R-:W-:Y:S05]  /*2870*/  BSYNC.RECONVERGENT B3 ;  /* 0x0000000000037941 */ /* 0x000fea0003800200 */
.L_x_4727:
[----:B------:R-:W-:Y:S05]  /*2880*/  BRA `(.L_x_4731) ;  /* 0x0000000000207947 */ /* 0x000fea0003800000 */
.L_x_4726:
[----:B------:R-:W-:-:S04]  /*2890*/  LOP3.LUT R0, R3, 0x80000000, R0, 0x48, !PT ;  /* 0x8000000003007812 */ /* 0x000fc800078e4800 */
[----:B------:R-:W-:Y:S01]  /*28a0*/  LOP3.LUT R0, R0, 0x7f800000, RZ, 0xfc, !PT ;  /* 0x7f80000000007812 */ /* 0x000fe200078efcff */
[----:B------:R-:W-:Y:S06]  /*28b0*/  BRA `(.L_x_4731) ;  /* 0x0000000000147947 */ /* 0x000fec0003800000 */
.L_x_4725:
[----:B------:R-:W-:Y:S01]  /*28c0*/  LOP3.LUT R0, R3, 0x80000000, R0, 0x48, !PT ;  /* 0x8000000003007812 */ /* 0x000fe200078e4800 */
[----:B------:R-:W-:Y:S06]  /*28d0*/  BRA `(.L_x_4731) ;  /* 0x00000000000c7947 */ /* 0x000fec0003800000 */
.L_x_4724:
[----:B------:R-:W0:Y:S01]  /*28e0*/  MUFU.RSQ R0, -QNAN ;  /* 0xffc0000000007908 */ /* 0x000e220000001400 */
[----:B------:R-:W-:Y:S05]  /*28f0*/  BRA `(.L_x_4731) ;  /* 0x0000000000047947 */ /* 0x000fea0003800000 */
.L_x_4723:
[----:B------:R-:W-:-:S07]  /*2900*/  FADD.FTZ R0, R0, R3 ;  /* 0x0000000300007221 */ /* 0x000fce0000010000 */
.L_x_4731:
[----:B------:R-:W-:Y:S05]  /*2910*/  BSYNC.RECONVERGENT B2 ;  /* 0x0000000000027941 */ /* 0x000fea0003800200 */
.L_x_4721:
[----:B------:R-:W-:-:S04]  /*2920*/  HFMA2 R3, -RZ, RZ, 0, 0 ;  /* 0x00000000ff037431 */ /* 0x000fc800000001ff */
[----:B0-----:R-:W-:Y:S05]  /*2930*/  RET.REL.NODEC R2 `(_Z15SoftmaxWarpImplI10DirectLoadI13__nv_bfloat16fE11DirectStoreIfS1_EfLi1ELi1ELi16ELi1ELb0EL9Algorithm0EEvT_T0_ll) ;  /* 0xffffffd402b07950 */ /* 0x001fea0003c3ffff */
.L_x_4732:
        /* <DEDUP_REMOVED lines=12> */
.L_x_25533:


//--------------------- .text._Z15SoftmaxWarpImplI10DirectLoadI13__nv_bfloat16fE11DirectStoreIfS1_EfLi1ELi1ELi16ELi2ELb1EL9Algorithm0EEvT_T0_ll --------------------------
	.section	.text._Z15SoftmaxWarpImplI10DirectLoadI13__nv_bfloat16fE11DirectStoreIfS1_EfLi1ELi1ELi16ELi2ELb1EL9Algorithm0EEvT_T0_ll,"ax",@progbits
	.align	128
        .global         _Z15SoftmaxWarpImplI10DirectLoadI13__nv_bfloat16fE11DirectStoreIfS1_EfLi1ELi1ELi16ELi2ELb1EL9Algorithm0EEvT_T0_ll
        .type           _Z15SoftmaxWarpImplI10DirectLoadI13__nv_bfloat16fE11DirectStoreIfS1_EfLi1ELi1ELi16ELi2ELb1EL9Algorithm0EEvT_T0_ll,@function
        .size           _Z15SoftmaxWarpImplI10DirectLoadI13__nv_bfloat16fE11DirectStoreIfS1_EfLi1ELi1ELi16ELi2ELb1EL9Algorithm0EEvT_T0_ll,(.L_x_25534 - _Z15SoftmaxWarpImplI10DirectLoadI13__nv_bfloat16fE11DirectStoreIfS1_EfLi1ELi1ELi16ELi2ELb1EL9Algorithm0EEvT_T0_ll)
        .other          _Z15SoftmaxWarpImplI10DirectLoadI13__nv_bfloat16fE11DirectStoreIfS1_EfLi1ELi1ELi16ELi2ELb1EL9Algorithm0EEvT_T0_ll,@"STO_CUDA_ENTRY STV_DEFAULT"
_Z15SoftmaxWarpImplI10DirectLoadI13__nv_bfloat16fE11DirectStoreIfS1_EfLi1ELi1ELi16ELi2ELb1EL9Algorithm0EEvT_T0_ll:
.text._Z15SoftmaxWarpImplI10DirectLoadI13__nv_bfloat16fE11DirectStoreIfS1_EfLi1ELi1ELi16ELi2ELb1EL9Algorithm0EEvT_T0_ll:
        /* <DEDUP_REMOVED lines=24> */
.L_x_4733:
        /* <DEDUP_REMOVED lines=16> */
.L_x_4743:
[----:B-1----:R-:W-:Y:S01]  /*0280*/  ISETP.GE.U32.AND P0, PT, R18, UR40, PT ;  /* 0x0000002812007c0c */ /* 0x002fe2000bf06070 */
[----:B------:R-:W1:Y:S03]  /*0290*/  LDC.64 R12, c[0x0][0x388] ;  /* 0x0000e200ff0c7b82 */ /* 0x000e660000000a00 */
[----:B------:R-:W-:-:S05]  /*02a0*/  ISETP.GE.AND.EX P0, PT, RZ, UR41, PT, P0 ;  /* 0x00000029ff007c0c */ /* 0x000fca000bf06300 */
[----:B------:R-:W4:Y:S08]  /*02b0*/  LDC.64 R20, c[0x0][0x388] ;  /* 0x0000e200ff147b82 */ /* 0x000f300000000a00 */
[----:B------:R-:W5:Y:S01]  /*02c0*/  @!P0 LDC.64 R14, c[0x0][0x388] ;  /* 0x0000e200ff0e8b82 */ /* 0x000f620000000a00 */
[----:B------:R-:W-:Y:S02]  /*02d0*/  @!P0 MOV R19, RZ ;  /* 0x000000ff00138202 */ /* 0x000fe40000000f00 */
        /* <DEDUP_REMOVED lines=13> */
[----:B------:R-:W-:Y:S02]  /*03b0*/  @!P0 IADD3 R0, P2, PT, R18, R14, RZ ;  /* 0x0000000e12008210 */ /* 0x000fe40007f5e0ff */
[----:B--2---:R-:W-:-:S03]  /*03c0*/  @!P0 LEA R10, P1, R12, R10, 0x1 ;  /* 0x0000000a0c0a8211 */ /* 0x004fc600078208ff */
[----:B------:R-:W-:Y:S01]  /*03d0*/  @!P0 IMAD.X R14, R21, 0x1, R15, P2 ;  /* 0x00000001150e8824 */ /* 0x000fe200010e060f */
[----:B------:R-:W-:Y:S02]  /*03e0*/  @!P0 LEA.HI.X R11, R12, R11, R4, 0x1, P1 ;  /* 0x0000000b0c0b8211 */ /* 0x000fe400008f0c04 */
[----:B-1----:R-:W-:-:S03]  /*03f0*/  @!P0 LEA R2, P2, R0, R2, 0x1 ;  /* 0x0000000200028211 */ /* 0x002fc600078408ff */
[----:B------:R-:W2:Y:S01]  /*0400*/  @!P0 LDG.E.U16 R10, desc[UR4][R10.64] ;  /* 0x000000040a0a8981 */ /* 0x000ea2000c1e1500 */
[----:B------:R-:W-:-:S05]  /*0410*/  @!P0 LEA.HI.X R3, R0, R3, R14, 0x1, P2 ;  /* 0x0000000300038211 */ /* 0x000fca00010f0c0e */
[----:B------:R-:W4:Y:S01]  /*0420*/  @!P0 LDG.E.U16 R2, desc[UR6][R2.64] ;  /* 0x0000000602028981 */ /* 0x000f22000c1e1500 */
[----:B------:R-:W-:Y:S01]  /*0430*/  MOV R23, 0xff800000 ;  /* 0xff80000000177802 */ /* 0x000fe20000000f00 */
[----:B------:R-:W-:Y:S01]  /*0440*/  IMAD.MOV.U32 R19, RZ, RZ, -0x800000 ;  /* 0xff800000ff137424 */ /* 0x000fe200078e00ff */
[----:B------:R-:W-:Y:S01]  /*0450*/  UMOV UR4, 0xffffffff ;  /* 0xffffffff00047882 */ /* 0x000fe20000000000 */
[----:B------:R-:W-:Y:S01]  /*0460*/  MOV R13, 0xff800000 ;  /* 0xff800000000d7802 */ /* 0x000fe20000000f00 */
[----:B------:R-:W-:Y:S02]  /*0470*/  IMAD.MOV.U32 R0, RZ, RZ, -0x800000 ;  /* 0xff800000ff007424 */ /* 0x000fe400078e00ff */
[----:B--2---:R-:W-:Y:S02]  /*0480*/  @!P0 IMAD.U32 R23, R10, 0x10000, RZ ;  /* 0x000100000a178824 */ /* 0x004fe400078e00ff */
[----:B----4-:R-:W-:-:S03]  /*0490*/  @!P0 IMAD.U32 R19, R2, 0x10000, RZ ;  /* 0x0001000002138824 */ /* 0x010fc600078e00ff */
[----:B------:R-:W-:Y:S02]  /*04a0*/  @!P0 FMNMX R13, R23, -INF , !PT ;  /* 0xff800000170d8809 */ /* 0x000fe40007800000 */
[----:B------:R-:W-:Y:S01]  /*04b0*/  @!P0 FMNMX R0, R19, -INF , !PT ;  /* 0xff80000013008809 */ /* 0x000fe20007800000 */
[----:B------:R-:W-:Y:S06]  /*04c0*/  BRA.DIV UR4, `(.L_x_4734) ;  /* 0x0000000604d47947 */ /* 0x000fec000b800000 */
[----:B------:R-:W1:Y:S01]  /*04d0*/  SHFL.BFLY PT, R14, R13, 0x8, 0x1f ;  /* 0x0d001f000d0e7f89 */ /* 0x000e6200000e0000 */
[----:B------:R-:W-:-:S03]  /*04e0*/  HFMA2 R11, -RZ, RZ, 0.96630859375, -0.0022525787353515625 ;  /* 0x3bbb989dff0b7431 */ /* 0x000fc600000001ff */
        /* <DEDUP_REMOVED lines=23> */
[----:B------:R-:W-:Y:S02]  /*0660*/  IMAD.SHL.U32 R0, R0, 0x800000, RZ ;  /* 0x0080000000007824 */ /* 0x000fe400078e00ff */
[----:B------:R-:W-:Y:S01]  /*0670*/  FADD R11, R2, -12583039 ;  /* 0xcb40007f020b7421 */ /* 0x000fe20000000000 */
[----:B------:R-:W-:Y:S01]  /*0680*/  FFMA R3, R10, 1.4426950216293334961, -R3 ;  /* 0x3fb8aa3b0a037823 */ /* 0x000fe20000000803 */
[----:B------:R-:W-:Y:S02]  /*0690*/  SHF.L.U32 R2, R2, 0x17, RZ ;  /* 0x0000001702027819 */ /* 0x000fe400000006ff */
[----:B------:R-:W-:Y:S01]  /*06a0*/  FFMA R11, R20, 1.4426950216293334961, -R11 ;  /* 0x3fb8aa3b140b7823 */ /* 0x000fe2000000080b */
[----:B------:R-:W-:-:S03]  /*06b0*/  FFMA R4, R10, 1.925963033500011079e-08, R3 ;  /* 0x32a570600a047823 */ /* 0x000fc60000000003 */
        /* <DEDUP_REMOVED lines=22> */
.L_x_4761:
        /* <DEDUP_REMOVED lines=10> */
[----:B------:R-:W-:-:S07]  /*08c0*/  MOV R4, 0x8e0 ;  /* 0x000008e000047802 */ /* 0x000fce0000000f00 */
[----:B0--3--:R-:W-:Y:S05]  /*08d0*/  CALL.REL.NOINC `($__internal_82_$__cuda_sm3x_div_rn_noftz_f32_slowpath) ;  /* 0x0000000800dc7944 */ /* 0x009fea0003c00000 */
[----:B------:R-:W-:-:S07]  /*08e0*/  IMAD.MOV.U32 R4, RZ, RZ, R0 ;  /* 0x000000ffff047224 */ /* 0x000fce00078e0000 */
.L_x_4736:
[----:B------:R-:W-:Y:S05]  /*08f0*/  BSYNC.RECONVERGENT B0 ;  /* 0x0000000000007941 */ /* 0x000fea0003800200 */
.L_x_4735:
        /* <DEDUP_REMOVED lines=21> */
.L_x_4738:
[----:B------:R-:W-:Y:S05]  /*0a50*/  BSYNC.RECONVERGENT B0 ;  /* 0x0000000000007941 */ /* 0x000fea0003800200 */
.L_x_4737:
[----:B------:R-:W-:Y:S01]  /*0a60*/  BSSY.RECONVERGENT B0, `(.L_x_4739) ;  /* 0x0000007000007945 */ /* 0x000fe20003800200 */
[----:B------:R-:W-:-:S03]  /*0a70*/  FFMA R0, R3, R10, R0 ;  /* 0x0000000a03007223 */ /* 0x000fc60000000000 */
[----:B------:R-:W-:Y:S05]  /*0a80*/  @!P2 BRA `(.L_x_4740) ;  /* 0x000000000010a947 */ /* 0x000fea0003800000 */
[----:B------:R-:W-:Y:S01]  /*0a90*/  IMAD.MOV.U32 R0, RZ, RZ, R2 ;  /* 0x000000ffff007224 */ /* 0x000fe200078e0002 */
[----:B-1----:R-:W-:Y:S01]  /*0aa0*/  MOV R4, 0xad0 ;  /* 0x00000ad000047802 */ /* 0x002fe20000000f00 */
[----:B------:R-:W-:-:S07]  /*0ab0*/  IMAD.MOV.U32 R3, RZ, RZ, R11 ;  /* 0x000000ffff037224 */ /* 0x000fce00078e000b */
[----:B0--3--:R-:W-:Y:S05]  /*0ac0*/  CALL.REL.NOINC `($__internal_82_$__cuda_sm3x_div_rn_noftz_f32_slowpath) ;  /* 0x0000000800607944 */ /* 0x009fea0003c00000 */
.L_x_4740:
[----:B------:R-:W-:Y:S05]  /*0ad0*/  BSYNC.RECONVERGENT B0 ;  /* 0x0000000000007941 */ /* 0x000fea0003800200 */
.L_x_4739:
[----:B------:R-:W-:Y:S04]  /*0ae0*/  BSSY.RECONVERGENT B0, `(.L_x_4741) ;  /* 0x000000d000007945 */ /* 0x000fe80003800200 */
[----:B------:R-:W-:Y:S05]  /*0af0*/  @P1 BRA `(.L_x_4742) ;  /* 0x00000000002c1947 */ /* 0x000fea0003800000 */
[----:B-1----:R-:W-:Y:S01]  /*0b00*/  IMAD R4, R5, UR38, RZ ;  /* 0x0000002605047c24 */ /* 0x002fe2000f8e02ff */
        /* <DEDUP_REMOVED lines=10> */
.L_x_4742:
[----:B------:R-:W-:Y:S05]  /*0bb0*/  BSYNC.RECONVERGENT B0 ;  /* 0x0000000000007941 */ /* 0x000fea0003800200 */
.L_x_4741:
[----:B------:R-:W-:-:S04]  /*0bc0*/  IADD3 R17, P0, PT, R16, R17, RZ ;  /* 0x0000001110117210 */ /* 0x000fc80007f1e0ff */
[----:B------:R-:W-:Y:S02]  /*0bd0*/  LEA.HI.X.SX32 R5, R16, R5, 0x1, P0 ;  /* 0x0000000510057211 */ /* 0x000fe400000f0eff */
[----:B------:R-:W-:-:S04]  /*0be0*/  ISETP.GE.U32.AND P0, PT, R17, UR42, PT ;  /* 0x0000002a11007c0c */ /* 0x000fc8000bf06070 */
[----:B------:R-:W-:-:S13]  /*0bf0*/  ISETP.GE.AND.EX P0, PT, R5, UR43, PT, P0 ;  /* 0x0000002b05007c0c */ /* 0x000fda000bf06300 */
[----:B------:R-:W-:Y:S05]  /*0c00*/  @!P0 BRA `(.L_x_4743) ;  /* 0xfffffff4009c8947 */ /* 0x000fea000383ffff */
[----:B------:R-:W-:Y:S05]  /*0c10*/  EXIT ;  /* 0x000000000000794d */ /* 0x000fea0003800000 */
.L_x_4734:
[----:B------:R-:W-:Y:S01]  /*0c20*/  BSSY B0, `(.L_x_4744) ;  /* 0x0000007000007945 */ /* 0x000fe20003800000 */
[----:B------:R-:W-:Y:S01]  /*0c30*/  IMAD.MOV.U32 R12, RZ, RZ, 0x8 ;  /* 0x00000008ff0c7424 */ /* 0x000fe200078e00ff */
[----:B------:R-:W-:Y:S01]  /*0c40*/  MOV R15, 0xffffffff ;  /* 0xffffffff000f7802 */ /* 0x000fe20000000f00 */
[----:B------:R-:W-:-:S07]  /*0c50*/  IMAD.MOV.U32 R11, RZ, RZ, 0x1f ;  /* 0x0000001fff0b7424 */ /* 0x000fce00078e00ff */
[----:B0--3--:R-:W-:Y:S05]  /*0c60*/  WARPSYNC.COLLECTIVE R15, `(.L_x_4745) ;  /* 0x000000000f087348 */ /* 0x009fea0003c00000 */
[----:B------:R1:W2:Y:S02]  /*0c70*/  SHFL.BFLY P6, R14, R13, R12, R11 ;  /* 0x0c00000c0d0e7389 */ /* 0x0002a400000c000b */
[----:B0123--:R-:W-:Y:S05]  /*0c80*/  ENDCOLLECTIVE ;  /* 0x000000000000791b */ /* 0x00ffea0003800000 */
.L_x_4745:
[----:B------:R-:W-:Y:S05]  /*0c90*/  BSYNC B0 ;  /* 0x0000000000007941 */ /* 0x000fea0003800000 */
.L_x_4744:
[----:B------:R-:W-:Y:S01]  /*0ca0*/  FMNMX R13, R14, R13, !PT ;  /* 0x0000000d0e0d7209 */ /* 0x000fe20007800000 */
[----:B------:R-:W-:Y:S01]  /*0cb0*/  IMAD.MOV.U32 R12, RZ, RZ, 0x4 ;  /* 0x00000004ff0c7424 */ /* 0x000fe200078e00ff */
[----:B------:R-:W-:Y:S01]  /*0cc0*/  MOV R15, 0xffffffff ;  /* 0xffffffff000f7802 */ /* 0x000fe20000000f00 */
[----:B------:R-:W-:-:S07]  /*0cd0*/  IMAD.MOV.U32 R11, RZ, RZ, 0x1f ;  /* 0x0000001fff0b7424 */ /* 0x000fce00078e00ff */
[----:B------:R-:W-:Y:S05]  /*0ce0*/  WARPSYNC.COLLECTIVE R15, `(.L_x_4746) ;  /* 0x000000000f087348 */ /* 0x000fea0003c00000 */
[----:B------:R0:W1:Y:S02]  /*0cf0*/  SHFL.BFLY P6, R14, R13, R12, R11 ;  /* 0x0c00000c0d0e7389 */ /* 0x00006400000c000b */
[----:B01----:R-:W-:Y:S05]  /*0d00*/  ENDCOLLECTIVE ;  /* 0x000000000000791b */ /* 0x003fea0003800000 */
.L_x_4746:
[----:B------:R-:W-:Y:S01]  /*0d10*/  HFMA2 R12, -RZ, RZ, 0, 1.1920928955078125e-07 ;  /* 0x00000002ff0c7431 */ /* 0x000fe200000001ff */
[----:B------:R-:W-:-:S05]  /*0d20*/  FMNMX R2, R13, R14, !PT ;  /* 0x0000000e0d027209 */ /* 0x000fca0007800000 */
[----:B------:R-:W-:-:S07]  /*0d30*/  IMAD.MOV.U32 R13, RZ, RZ, R2 ;  /* 0x000000ffff0d7224 */ /* 0x000fce00078e0002 */
[----:B------:R-:W-:Y:S05]  /*0d40*/  WARPSYNC.COLLECTIVE R15, `(.L_x_4747) ;  /* 0x000000000f087348 */ /* 0x000fea0003c00000 */
[----:B------:R0:W1:Y:S02]  /*0d50*/  SHFL.BFLY P6, R14, R13, R12, R11 ;  /* 0x0c00000c0d0e7389 */ /* 0x00006400000c000b */
[----:B01----:R-:W-:Y:S05]  /*0d60*/  ENDCOLLECTIVE ;  /* 0x000000000000791b */ /* 0x003fea0003800000 */
.L_x_4747:
[----:B------:R-:W-:Y:S02]  /*0d70*/  MOV R12, 0x1 ;  /* 0x00000001000c7802 */ /* 0x000fe40000000f00 */
[----:B------:R-:W-:Y:S02]  /*0d80*/  FMNMX R3, R2, R14, !PT ;  /* 0x0000000e02037209 */ /* 0x000fe40007800000 */
[----:B------:R-:W-:-:S03]  /*0d90*/  MOV R2, 0x3bbb989d ;  /* 0x3bbb989d00027802 */ /* 0x000fc60000000f00 */
[----:B------:R-:W-:-:S07]  /*0da0*/  IMAD.MOV.U32 R13, RZ, RZ, R3 ;  /* 0x000000ffff0d7224 */ /* 0x000fce00078e0003 */
[----:B------:R-:W-:Y:S05]  /*0db0*/  WARPSYNC.COLLECTIVE R15, `(.L_x_4748) ;  /* 0x000000000f087348 */ /* 0x000fea0003c00000 */
[----:B------:R0:W1:Y:S02]  /*0dc0*/  SHFL.BFLY P6, R14, R13, R12, R11 ;  /* 0x0c00000c0d0e7389 */ /* 0x00006400000c000b */
[----:B01----:R-:W-:Y:S05]  /*0dd0*/  ENDCOLLECTIVE ;  /* 0x000000000000791b */ /* 0x003fea0003800000 */
.L_x_4748:
[----:B------:R-:W-:Y:S01]  /*0de0*/  MOV R13, R0 ;  /* 0x00000000000d7202 */ /* 0x000fe20000000f00 */
[----:B------:R-:W-:Y:S02]  /*0df0*/  IMAD.MOV.U32 R12, RZ, RZ, 0x8 ;  /* 0x00000008ff0c7424 */ /* 0x000fe400078e00ff */
[----:B------:R-:W-:-:S07]  /*0e00*/  IMAD.MOV.U32 R10, RZ, RZ, R14 ;  /* 0x000000ffff0a7224 */ /* 0x000fce00078e000e */
[----:B------:R-:W-:Y:S05]  /*0e10*/  WARPSYNC.COLLECTIVE R15, `(.L_x_4749) ;  /* 0x000000000f087348 */ /* 0x000fea0003c00000 */
[----:B------:R0:W1:Y:S02]  /*0e20*/  SHFL.BFLY P6, R14, R13, R12, R11 ;  /* 0x0c00000c0d0e7389 */ /* 0x00006400000c000b */
[----:B01----:R-:W-:Y:S05]  /*0e30*/  ENDCOLLECTIVE ;  /* 0x000000000000791b */ /* 0x003fea0003800000 */
.L_x_4749:
[----:B------:R-:W-:Y:S01]  /*0e40*/  FMNMX R10, R3, R10, !PT ;  /* 0x0000000a030a7209 */ /* 0x000fe20007800000 */
[----:B------:R-:W-:-:S04]  /*0e50*/  IMAD.MOV.U32 R3, RZ, RZ, 0x437c0000 ;  /* 0x437c0000ff037424 */ /* 0x000fc800078e00ff */
[----:B------:R-:W-:Y:S01]  /*0e60*/  FADD R23, -R10, R23 ;  /* 0x000000170a177221 */ /* 0x000fe20000000100 */
[----:B------:R-:W-:Y:S01]  /*0e70*/  HFMA2 R12, -RZ, RZ, 0, 2.384185791015625e-07 ;  /* 0x00000004ff0c7431 */ /* 0x000fe200000001ff */
        /* <DEDUP_REMOVED lines=8> */
.L_x_4750:
[C---:B------:R-:W-:Y:S01]  /*0f00*/  FADD R10, R0.reuse, -12583039 ;  /* 0xcb40007f000a7421 */ /* 0x040fe20000000000 */
[----:B------:R-:W-:-:S03]  /*0f10*/  IMAD.SHL.U32 R0, R0, 0x800000, RZ ;  /* 0x0080000000007824 */ /* 0x000fc600078e00ff */
[----:B------:R-:W-:-:S04]  /*0f20*/  FFMA R10, R23, 1.4426950216293334961, -R10 ;  /* 0x3fb8aa3b170a7823 */ /* 0x000fc8000000080a */
[----:B------:R-:W-:Y:S01]  /*0f30*/  FFMA R23, R23, 1.925963033500011079e-08, R10 ;  /* 0x32a5706017177823 */ /* 0x000fe2000000000a */
[----:B------:R-:W-:-:S05]  /*0f40*/  IMAD.MOV.U32 R12, RZ, RZ, 0x2 ;  /* 0x00000002ff0c7424 */ /* 0x000fca00078e00ff */
[----:B------:R-:W0:Y:S01]  /*0f50*/  MUFU.EX2 R23, R23 ;  /* 0x0000001700177308 */ /* 0x000e220000000800 */
[----:B------:R-:W-:-:S05]  /*0f60*/  IMAD.MOV.U32 R4, RZ, RZ, R14 ;  /* 0x000000ffff047224 */ /* 0x000fca00078e000e */
[----:B------:R-:W-:Y:S01]  /*0f70*/  FMNMX R4, R21, R4, !PT ;  /* 0x0000000415047209 */ /* 0x000fe20007800000 */
[----:B0-----:R-:W-:-:S03]  /*0f80*/  FMUL R0, R0, R23 ;  /* 0x0000001700007220 */ /* 0x001fc60000400000 */
[----:B------:R-:W-:Y:S01]  /*0f90*/  MOV R13, R4 ;  /* 0x00000004000d7202 */ /* 0x000fe20000000f00 */
[----:B------:R-:W-:-:S07]  /*0fa0*/  FADD R10, RZ, R0 ;  /* 0x00000000ff0a7221 */ /* 0x000fce0000000000 */
[----:B------:R-:W-:Y:S05]  /*0fb0*/  WARPSYNC.COLLECTIVE R15, `(.L_x_4751) ;  /* 0x000000000f087348 */ /* 0x000fea0003c00000 */
[----:B------:R0:W1:Y:S02]  /*0fc0*/  SHFL.BFLY P6, R14, R13, R12, R11 ;  /* 0x0c00000c0d0e7389 */ /* 0x00006400000c000b */
[----:B01----:R-:W-:Y:S05]  /*0fd0*/  ENDCOLLECTIVE ;  /* 0x000000000000791b */ /* 0x003fea0003800000 */
.L_x_4751:
[----:B------:R-:W-:Y:S01]  /*0fe0*/  IMAD.MOV.U32 R12, RZ, RZ, 0x1 ;  /* 0x00000001ff0c7424 */ /* 0x000fe200078e00ff */
[----:B------:R-:W-:-:S04]  /*0ff0*/  MOV R25, R14 ;  /* 0x0000000e00197202 */ /* 0x000fc80000000f00 */
[----:B------:R-:W-:-:S04]  /*1000*/  FMNMX R25, R4, R25, !PT ;  /* 0x0000001904197209 */ /* 0x000fc80007800000 */
[----:B------:R-:W-:-:S07]  /*1010*/  MOV R13, R25 ;  /* 0x00000019000d7202 */ /* 0x000fce0000000f00 */
[----:B------:R-:W-:Y:S05]  /*1020*/  WARPSYNC.COLLECTIVE R15, `(.L_x_4752) ;  /* 0x000000000f087348 */ /* 0x000fea0003c00000 */
[----:B------:R0:W1:Y:S02]  /*1030*/  SHFL.BFLY P6, R14, R13, R12, R11 ;  /* 0x0c00000c0d0e7389 */ /* 0x00006400000c000b */
[----:B01----:R-:W-:Y:S05]  /*1040*/  ENDCOLLECTIVE ;  /* 0x000000000000791b */ /* 0x003fea0003800000 */
.L_x_4752:
[----:B------:R-:W-:Y:S02]  /*1050*/  HFMA2 R12, -RZ, RZ, 0, 4.76837158203125e-07 ;  /* 0x00000008ff0c7431 */ /* 0x000fe400000001ff */
[----:B------:R-:W-:Y:S01]  /*1060*/  IMAD.MOV.U32 R13, RZ, RZ, R10 ;  /* 0x000000ffff0d7224 */ /* 0x000fe200078e000a */
[----:B------:R-:W-:-:S07]  /*1070*/  MOV R20, R14 ;  /* 0x0000000e00147202 */ /* 0x000fce0000000f00 */
[----:B------:R-:W-:Y:S05]  /*1080*/  WARPSYNC.COLLECTIVE R15, `(.L_x_4753) ;  /* 0x000000000f087348 */ /* 0x000fea0003c00000 */
[----:B------:R0:W1:Y:S02]  /*1090*/  SHFL.BFLY P6, R14, R13, R12, R11 ;  /* 0x0c00000c0d0e7389 */ /* 0x00006400000c000b */
[----:B01----:R-:W-:Y:S05]  /*10a0*/  ENDCOLLECTIVE ;  /* 0x000000000000791b */ /* 0x003fea0003800000 */
.L_x_4753:
[----:B------:R-:W-:-:S05]  /*10b0*/  FMNMX R20, R25, R20, !PT ;  /* 0x0000001419147209 */ /* 0x000fca0007800000 */
[----:B------:R-:W-:-:S04]  /*10c0*/  FADD R21, -R20, R19 ;  /* 0x0000001314157221 */ /* 0x000fc80000000100 */
[----:B------:R-:W-:Y:S01]  /*10d0*/  FFMA.SAT R2, R21, R2, 0.5 ;  /* 0x3f00000015027423 */ /* 0x000fe20000002002 */
[----:B------:R-:W-:-:S03]  /*10e0*/  MOV R12, 0x4 ;  /* 0x00000004000c7802 */ /* 0x000fc60000000f00 */
[----:B------:R-:W-:Y:S01]  /*10f0*/  FFMA.RM R2, R2, R3, 12582913 ;  /* 0x4b40000102027423 */ /* 0x000fe20000004003 */
[----:B------:R-:W-:-:S03]  /*1100*/  FADD R4, R10, R14 ;  /* 0x0000000e0a047221 */ /* 0x000fc60000000000 */
[C---:B------:R-:W-:Y:S01]  /*1110*/  FADD R10, R2.reuse, -12583039 ;  /* 0xcb40007f020a7421 */ /* 0x040fe20000000000 */
[----:B------:R-:W-:Y:S02]  /*1120*/  IMAD.SHL.U32 R2, R2, 0x800000, RZ ;  /* 0x0080000002027824 */ /* 0x000fe400078e00ff */
[----:B------:R-:W-:Y:S02]  /*1130*/  IMAD.MOV.U32 R13, RZ, RZ, R4 ;  /* 0x000000ffff0d7224 */ /* 0x000fe400078e0004 */
[----:B------:R-:W-:-:S07]  /*1140*/  FFMA R10, R21, 1.4426950216293334961, -R10 ;  /* 0x3fb8aa3b150a7823 */ /* 0x000fce000000080a */
[----:B------:R-:W-:Y:S05]  /*1150*/  WARPSYNC.COLLECTIVE R15, `(.L_x_4754) ;  /* 0x000000000f087348 */ /* 0x000fea0003c00000 */
[----:B------:R0:W1:Y:S02]  /*1160*/  SHFL.BFLY P6, R14, R13, R12, R11 ;  /* 0x0c00000c0d0e7389 */ /* 0x00006400000c000b */
[----:B01----:R-:W-:Y:S05]  /*1170*/  ENDCOLLECTIVE ;  /* 0x000000000000791b */ /* 0x003fea0003800000 */
.L_x_4754:
[----:B------:R-:W-:Y:S02]  /*1180*/  HFMA2 R12, -RZ, RZ, 0, 1.1920928955078125e-07 ;  /* 0x00000002ff0c7431 */ /* 0x000fe400000001ff */
[----:B------:R-:W-:Y:S01]  /*1190*/  FADD R19, R4, R14 ;  /* 0x0000000e04137221 */ /* 0x000fe20000000000 */
[----:B------:R-:W-:-:S03]  /*11a0*/  FFMA R4, R21, 1.925963033500011079e-08, R10 ;  /* 0x32a5706015047823 */ /* 0x000fc6000000000a */
[----:B------:R-:W-:Y:S01]  /*11b0*/  IMAD.MOV.U32 R13, RZ, RZ, R19 ;  /* 0x000000ffff0d7224 */ /* 0x000fe200078e0013 */
[----:B------:R0:W1:Y:S06]  /*11c0*/  MUFU.EX2 R3, R4 ;  /* 0x0000000400037308 */ /* 0x00006c0000000800 */
[----:B01----:R-:W-:Y:S05]  /*11d0*/  WARPSYNC.COLLECTIVE R15, `(.L_x_4755) ;  /* 0x000000000f087348 */ /* 0x003fea0003c00000 */
[----:B------:R2:W3:Y:S02]  /*11e0*/  SHFL.BFLY P6, R14, R13, R12, R11 ;  /* 0x0c00000c0d0e7389 */ /* 0x0004e400000c000b */
[----:B0123--:R-:W-:Y:S05]  /*11f0*/  ENDCOLLECTIVE ;  /* 0x000000000000791b */ /* 0x00ffea0003800000 */
.L_x_4755:
        /* <DEDUP_REMOVED lines=8> */
.L_x_4756:
[----:B------:R-:W-:Y:S02]  /*1280*/  HFMA2 R12, -RZ, RZ, 0, 4.76837158203125e-07 ;  /* 0x00000008ff0c7431 */ /* 0x000fe400000001ff */
[----:B------:R-:W-:Y:S01]  /*1290*/  IMAD.MOV.U32 R13, RZ, RZ, R3 ;  /* 0x000000ffff0d7224 */ /* 0x000fe200078e0003 */
[----:B------:R-:W-:-:S07]  /*12a0*/  MOV R21, R14 ;  /* 0x0000000e00157202 */ /* 0x000fce0000000f00 */
[----:B------:R-:W-:Y:S05]  /*12b0*/  WARPSYNC.COLLECTIVE R15, `(.L_x_4757) ;  /* 0x000000000f087348 */ /* 0x000fea0003c00000 */
[----:B------:R0:W1:Y:S02]  /*12c0*/  SHFL.BFLY P6, R14, R13, R12, R11 ;  /* 0x0c00000c0d0e7389 */ /* 0x00006400000c000b */
[----:B01----:R-:W-:Y:S05]  /*12d0*/  ENDCOLLECTIVE ;  /* 0x000000000000791b */ /* 0x003fea0003800000 */
.L_x_4757:
[----:B------:R-:W-:Y:S02]  /*12e0*/  IMAD.MOV.U32 R12, RZ, RZ, 0x4 ;  /* 0x00000004ff0c7424 */ /* 0x000fe400078e00ff */
[----:B------:R-:W-:-:S04]  /*12f0*/  IMAD.MOV.U32 R20, RZ, RZ, R14 ;  /* 0x000000ffff147224 */ /* 0x000fc800078e000e */
[----:B------:R-:W-:Y:S01]  /*1300*/  FADD R20, R3, R20 ;  /* 0x0000001403147221 */ /* 0x000fe20000000000 */
[----:B------:R-:W-:-:S04]  /*1310*/  FADD R3, R10, R21 ;  /* 0x000000150a037221 */ /* 0x000fc80000000000 */
[----:B------:R-:W-:-:S07]  /*1320*/  MOV R13, R20 ;  /* 0x00000014000d7202 */ /* 0x000fce0000000f00 */
[----:B------:R-:W-:Y:S05]  /*1330*/  WARPSYNC.COLLECTIVE R15, `(.L_x_4758) ;  /* 0x000000000f087348 */ /* 0x000fea0003c00000 */
[----:B------:R0:W1:Y:S02]  /*1340*/  SHFL.BFLY P6, R14, R13, R12, R11 ;  /* 0x0c00000c0d0e7389 */ /* 0x00006400000c000b */
[----:B01----:R-:W-:Y:S05]  /*1350*/  ENDCOLLECTIVE ;  /* 0x000000000000791b */ /* 0x003fea0003800000 */
.L_x_4758:
[----:B------:R-:W-:Y:S01]  /*1360*/  HFMA2 R12, -RZ, RZ, 0, 1.1920928955078125e-07 ;  /* 0x00000002ff0c7431 */ /* 0x000fe200000001ff */
[----:B------:R-:W-:-:S05]  /*1370*/  MOV R23, R14 ;  /* 0x0000000e00177202 */ /* 0x000fca0000000f00 */
[----:B------:R-:W-:-:S04]  /*1380*/  FADD R23, R20, R23 ;  /* 0x0000001714177221 */ /* 0x000fc80000000000 */
[----:B------:R-:W-:-:S07]  /*1390*/  IMAD.MOV.U32 R13, RZ, RZ, R23 ;  /* 0x000000ffff0d7224 */ /* 0x000fce00078e0017 */
[----:B------:R-:W-:Y:S05]  /*13a0*/  WARPSYNC.COLLECTIVE R15, `(.L_x_4759) ;  /* 0x000000000f087348 */ /* 0x000fea0003c00000 */
[----:B------:R0:W1:Y:S02]  /*13b0*/  SHFL.BFLY P6, R14, R13, R12, R11 ;  /* 0x0c00000c0d0e7389 */ /* 0x00006400000c000b */
[----:B01----:R-:W-:Y:S05]  /*13c0*/  ENDCOLLECTIVE ;  /* 0x000000000000791b */ /* 0x003fea0003800000 */
.L_x_4759:
[----:B------:R-:W-:Y:S02]  /*13d0*/  IMAD.MOV.U32 R12, RZ, RZ, 0x1 ;  /* 0x00000001ff0c7424 */ /* 0x000fe400078e00ff */
[----:B------:R-:W-:-:S04]  /*13e0*/  IMAD.MOV.U32 R22, RZ, RZ, R14 ;  /* 0x000000ffff167224 */ /* 0x000fc800078e000e */
[----:B------:R-:W-:-:S05]  /*13f0*/  FADD R22, R23, R22 ;  /* 0x0000001617167221 */ /* 0x000fca0000000000 */
[----:B------:R-:W-:-:S07]  /*1400*/  MOV R13, R22 ;  /* 0x00000016000d7202 */ /* 0x000fce0000000f00 */
[----:B------:R-:W-:Y:S05]  /*1410*/  WARPSYNC.COLLECTIVE R15, `(.L_x_4760) ;  /* 0x000000000f087348 */ /* 0x000fea0003c00000 */
[----:B------:R0:W1:Y:S02]  /*1420*/  SHFL.BFLY P6, R14, R13, R12, R11 ;  /* 0x0c00000c0d0e7389 */ /* 0x00006400000c000b */
[----:B01----:R-:W-:Y:S05]  /*1430*/  ENDCOLLECTIVE ;  /* 0x000000000000791b */ /* 0x003fea0003800000 */
.L_x_4760:
[----:B------:R-:W-:Y:S05]  /*1440*/  BRA `(.L_x_4761) ;  /* 0xfffffff000f47947 */ /* 0x000fea000383ffff */
        .weak           $__internal_82_$__cuda_sm3x_div_rn_noftz_f32_slowpath
        .type           $__internal_82_$__cuda_sm3x_div_rn_noftz_f32_slowpath,@function
        .size           $__internal_82_$__cuda_sm3x_div_rn_noftz_f32_slowpath,(.L_x_25534 - $__internal_82_$__cuda_sm3x_div_rn_noftz_f32_slowpath)
$__internal_82_$__cuda_sm3x_div_rn_noftz_f32_slowpath:
        /* <DEDUP_REMOVED lines=34> */
.L_x_4763:
        /* <DEDUP_REMOVED lines=30> */
[C---:B------:R-:W-:Y:S01]  /*1850*/  VIADD R13, R14.reuse, 0x20 ;  /* 0x000000200e0d7836 */ /* 0x040fe20000000000 */
[C---:B------:R-:W-:Y:S02]  /*1860*/  ISETP.NE.AND P4, PT, R14.reuse, RZ, PT ;  /* 0x000000ff0e00720c */ /* 0x040fe40003f85270 */
[----:B------:R-:W-:Y:S02]  /*1870*/  ISETP.NE.AND P3, PT, R14, RZ, PT ;  /* 0x000000ff0e00720c */ /* 0x000fe40003f65270 */
        /* <DEDUP_REMOVED lines=18> */
.L_x_4770:
[----:B------:R-:W-:-:S04]  /*19a0*/  LOP3.LUT R0, R0, 0x80000000, RZ, 0xc0, !PT ;  /* 0x8000000000007812 */ /* 0x000fc800078ec0ff */
[----:B------:R-:W-:Y:S01]  /*19b0*/  LOP3.LUT R0, R0, 0x7f800000, RZ, 0xfc, !PT ;  /* 0x7f80000000007812 */ /* 0x000fe200078efcff */
[----:B------:R-:W-:Y:S06]  /*19c0*/  BRA `(.L_x_4771) ;  /* 0x0000000000047947 */ /* 0x000fec0003800000 */
.L_x_4769:
[----:B------:R-:W-:-:S07]  /*19d0*/  LEA R0, R13, R0, 0x17 ;  /* 0x000000000d007211 */ /* 0x000fce00078eb8ff */
.L_x_4771:
[----:B------:R-:W-:Y:S05]  /*19e0*/  BSYNC.RECONVERGENT B2 ;  /* 0x0000000000027941 */ /* 0x000fea0003800200 */
.L_x_4768:
[----:B------:R-:W-:Y:S05]  /*19f0*/  BRA `(.L_x_4772) ;  /* 0x0000000000207947 */ /* 0x000fea0003800000 */
.L_x_4767:
[----:B------:R-:W-:-:S04]  /*1a00*/  LOP3.LUT R0, R3, 0x80000000, R0, 0x48, !PT ;  /* 0x8000000003007812 */ /* 0x000fc800078e4800 */
[----:B------:R-:W-:Y:S01]  /*1a10*/  LOP3.LUT R0, R0, 0x7f800000, RZ, 0xfc, !PT ;  /* 0x7f80000000007812 */ /* 0x000fe200078efcff */
[----:B------:R-:W-:Y:S06]  /*1a20*/  BRA `(.L_x_4772) ;  /* 0x0000000000147947 */ /* 0x000fec0003800000 */
.L_x_4766:
[----:B------:R-:W-:Y:S01]  /*1a30*/  LOP3.LUT R0, R3, 0x80000000, R0, 0x48, !PT ;  /* 0x8000000003007812 */ /* 0x000fe200078e4800 */
[----:B------:R-:W-:Y:S06]  /*1a40*/  BRA `(.L_x_4772) ;  /* 0x00000000000c7947 */ /* 0x000fec0003800000 */
.L_x_4765:
[----:B------:R-:W0:Y:S01]  /*1a50*/  MUFU.RSQ R0, -QNAN ;  /* 0xffc0000000007908 */ /* 0x000e220000001400 */
[----:B------:R-:W-:Y:S05]  /*1a60*/  BRA `(.L_x_4772) ;  /* 0x0000000000047947 */ /* 0x000fea0003800000 */
.L_x_4764:
[----:B------:R-:W-:-:S07]  /*1a70*/  FADD.FTZ R0, R0, R3 ;  /* 0x0000000300007221 */ /* 0x000fce0000010000 */
.L_x_4772:
[----:B------:R-:W-:Y:S05]  /*1a80*/  BSYNC.RECONVERGENT B1 ;  /* 0x0000000000017941 */ /* 0x000fea0003800200 */
.L_x_4762:
[----:B------:R-:W-:Y:S02]  /*1a90*/  HFMA2 R13, -RZ, RZ, 0, 0 ;  /* 0x00000000ff0d7431 */ /* 0x000fe400000001ff */
[----:B------:R-:W-:-:S04]  /*1aa0*/  IMAD.MOV.U32 R12, RZ, RZ, R4 ;  /* 0x000000ffff0c7224 */ /* 0x000fc800078e0004 */
[----:B0-----:R-:W-:Y:S05]  /*1ab0*/  RET.REL.NODEC R12 `(_Z15SoftmaxWarpImplI10DirectLoadI13__nv_bfloat16fE11DirectStoreIfS1_EfLi1ELi1ELi16ELi2ELb1EL9Algorithm0EEvT_T0_ll) ;  /* 0xffffffe40c507950 */ /* 0x001fea0003c3ffff */
.L_x_4773:
        /* <DEDUP_REMOVED lines=12> */
.L_x_25534:


//--------------------- .text._Z15SoftmaxWarpImplI10DirectLoadI13__nv_bfloat16fE11DirectStoreIfS1_EfLi1ELi1ELi16ELi2ELb0EL9Algorithm0EEvT_T0_ll --------------------------
	.section	.text._Z15SoftmaxWarpImplI10DirectLoadI13__nv_bfloat16fE11DirectStoreIfS1_EfLi1ELi1ELi16ELi2ELb0EL9Algorithm0EEvT_T0_ll,"ax",@progbits
	.align	128
        .global         _Z15SoftmaxWarpImplI10DirectLoadI13__nv_bfloat16fE11DirectStoreIfS1_EfLi1ELi1ELi16ELi2ELb0EL9Algorithm0EEvT_T0_ll
        .type           _Z15SoftmaxWarpImplI10DirectLoadI13__nv_bfloat16fE11DirectStoreIfS1_EfLi1ELi1ELi16ELi2ELb0EL9Algorithm0EEvT_T0_ll,@function
        .size           _Z15SoftmaxWarpImplI10DirectLoadI13__nv_bfloat16fE11DirectStoreIfS1_EfLi1ELi1ELi16ELi2ELb0EL9Algorithm0EEvT_T0_ll,(.L_x_25535 - _Z15SoftmaxWarpImplI10DirectLoadI13__nv_bfloat16fE11DirectStoreIfS1_EfLi1ELi1ELi16ELi2ELb0EL9Algorithm0EEvT_T0_ll)
        .other          _Z15SoftmaxWarpImplI10DirectLoadI13__nv_bfloat16fE11DirectStoreIfS1_EfLi1ELi1ELi16ELi2ELb0EL9Algorithm0EEvT_T0_ll,@"STO_CUDA_ENTRY STV_DEFAULT"
_Z15SoftmaxWarpImplI10DirectLoadI13__nv_bfloat16fE11DirectStoreIfS1_EfLi1ELi1ELi16ELi2ELb0EL9Algorithm0EEvT_T0_ll:
.text._Z15SoftmaxWarpImplI10DirectLoadI13__nv_bfloat16fE11DirectStoreIfS1_EfLi1ELi1ELi16ELi2ELb0EL9Algorithm0EEvT_T0_ll:
        /* <DEDUP_REMOVED lines=23> */
.L_x_4774:
        /* <DEDUP_REMOVED lines=18> */
.L_x_4780:
        /* <DEDUP_REMOVED lines=74> */
.L_x_4798:
        /* <DEDUP_REMOVED lines=11> */
[----:B0-----:R-:W-:Y:S05]  /*07e0*/  CALL.REL.NOINC `($__internal_83_$__cuda_sm3x_div_rn_noftz_f32_slowpath) ;  /* 0x0000000800a47944 */ /* 0x001fea0003c00000 */
[----:B------:R-:W-:-:S07]  /*07f0*/  IMAD.MOV.U32 R5, RZ, RZ, R0 ;  /* 0x000000ffff057224 */ /* 0x000fce00078e0000 */
.L_x_4777:
[----:B------:R-:W-:Y:S05]  /*0800*/  BSYNC.RECONVERGENT B0 ;  /* 0x0000000000007941 */ /* 0x000fea0003800200 */
.L_x_4776:
        /* <DEDUP_REMOVED lines=10> */
[----:B------:R-:W-:-:S04]  /*08b0*/  LEA R4, P0, R12, UR36, 0x1 ;  /* 0x000000240c047c11 */ /* 0x000fc8000f8008ff */
[----:B------:R-:W-:Y:S01]  /*08c0*/  LEA.HI.X R5, R12, UR37, R3, 0x1, P0 ;  /* 0x000000250c057c11 */ /* 0x000fe200080f0c03 */
[----:B-1----:R-:W-:Y:S01]  /*08d0*/  FFMA R3, -R27, R14, 1 ;  /* 0x3f8000001b037423 */ /* 0x002fe2000000010e */
[----:B------:R-:W-:-:S03]  /*08e0*/  PRMT R12, R0, 0x7610, R12 ;  /* 0x00007610000c7816 */ /* 0x000fc6000000000c */
[----:B------:R-:W-:Y:S02]  /*08f0*/  FFMA R3, R14, R3, R14 ;  /* 0x000000030e037223 */ /* 0x000fe4000000000e */
[----:B------:R1:W-:Y:S01]  /*0900*/  STG.E.U16 desc[UR4][R4.64], R12 ;  /* 0x0000000c04007986 */ /* 0x0003e2000c101504 */
        /* <DEDUP_REMOVED lines=8> */
[----:B0-----:R-:W-:Y:S05]  /*0990*/  CALL.REL.NOINC `($__internal_83_$__cuda_sm3x_div_rn_noftz_f32_slowpath) ;  /* 0x0000000800387944 */ /* 0x001fea0003c00000 */
.L_x_4779:
[----:B------:R-:W-:Y:S05]  /*09a0*/  BSYNC.RECONVERGENT B0 ;  /* 0x0000000000007941 */ /* 0x000fea0003800200 */
.L_x_4778:
        /* <DEDUP_REMOVED lines=12> */
.L_x_4775:
[----:B------:R-:W-:Y:S01]  /*0a70*/  BSSY B0, `(.L_x_4781) ;  /* 0x0000007000007945 */ /* 0x000fe20003800000 */
[----:B------:R-:W-:Y:S01]  /*0a80*/  IMAD.MOV.U32 R12, RZ, RZ, 0x8 ;  /* 0x00000008ff0c7424 */ /* 0x000fe200078e00ff */
[----:B------:R-:W-:Y:S01]  /*0a90*/  MOV R15, 0xffffffff ;  /* 0xffffffff000f7802 */ /* 0x000fe20000000f00 */
[----:B------:R-:W-:-:S07]  /*0aa0*/  IMAD.MOV.U32 R11, RZ, RZ, 0x1f ;  /* 0x0000001fff0b7424 */ /* 0x000fce00078e00ff */
[----:B0-----:R-:W-:Y:S05]  /*0ab0*/  WARPSYNC.COLLECTIVE R15, `(.L_x_4782) ;  /* 0x000000000f087348 */ /* 0x001fea0003c00000 */
[----:B------:R1:W2:Y:S02]  /*0ac0*/  SHFL.BFLY P6, R14, R13, R12, R11 ;  /* 0x0c00000c0d0e7389 */ /* 0x0002a400000c000b */
[----:B012---:R-:W-:Y:S05]  /*0ad0*/  ENDCOLLECTIVE ;  /* 0x000000000000791b */ /* 0x007fea0003800000 */
.L_x_4782:
[----:B------:R-:W-:Y:S05]  /*0ae0*/  BSYNC B0 ;  /* 0x0000000000007941 */ /* 0x000fea0003800000 */
.L_x_4781:
[----:B------:R-:W-:Y:S01]  /*0af0*/  FMNMX R13, R13, R14, !PT ;  /* 0x0000000e0d0d7209 */ /* 0x000fe20007800000 */
[----:B------:R-:W-:Y:S01]  /*0b00*/  IMAD.MOV.U32 R12, RZ, RZ, 0x4 ;  /* 0x00000004ff0c7424 */ /* 0x000fe200078e00ff */
[----:B------:R-:W-:Y:S01]  /*0b10*/  MOV R15, 0xffffffff ;  /* 0xffffffff000f7802 */ /* 0x000fe20000000f00 */
[----:B------:R-:W-:-:S07]  /*0b20*/  IMAD.MOV.U32 R11, RZ, RZ, 0x1f ;  /* 0x0000001fff0b7424 */ /* 0x000fce00078e00ff */
[----:B------:R-:W-:Y:S05]  /*0b30*/  WARPSYNC.COLLECTIVE R15, `(.L_x_4783) ;  /* 0x000000000f087348 */ /* 0x000fea0003c00000 */
[----:B------:R0:W1:Y:S02]  /*0b40*/  SHFL.BFLY P6, R14, R13, R12, R11 ;  /* 0x0c00000c0d0e7389 */ /* 0x00006400000c000b */
[----:B01----:R-:W-:Y:S05]  /*0b50*/  ENDCOLLECTIVE ;  /* 0x000000000000791b */ /* 0x003fea0003800000 */
.L_x_4783:
[----:B------:R-:W-:Y:S01]  /*0b60*/  IMAD.MOV.U32 R12, RZ, RZ, 0x2 ;  /* 0x00000002ff0c7424 */ /* 0x000fe200078e00ff */
[----:B------:R-:W-:-:S05]  /*0b70*/  FMNMX R2, R13, R14, !PT ;  /* 0x0000000e0d027209 */ /* 0x000fca0007800000 */
[----:B------:R-:W-:-:S07]  /*0b80*/  IMAD.MOV.U32 R13, RZ, RZ, R2 ;  /* 0x000000ffff0d7224 */ /* 0x000fce00078e0002 */
[----:B------:R-:W-:Y:S05]  /*0b90*/  WARPSYNC.COLLECTIVE R15, `(.L_x_4784) ;  /* 0x000000000f087348 */ /* 0x000fea0003c00000 */
[----:B------:R0:W1:Y:S02]  /*0ba0*/  SHFL.BFLY P6, R14, R13, R12, R11 ;  /* 0x0c00000c0d0e7389 */ /* 0x00006400000c000b */
[----:B01----:R-:W-:Y:S05]  /*0bb0*/  ENDCOLLECTIVE ;  /* 0x000000000000791b */ /* 0x003fea0003800000 */
.L_x_4784:
[----:B------:R-:W-:Y:S01]  /*0bc0*/  IMAD.MOV.U32 R12, RZ, RZ, 0x1 ;  /* 0x00000001ff0c7424 */ /* 0x000fe200078e00ff */
[----:B------:R-:W-:Y:S01]  /*0bd0*/  FMNMX R3, R2, R14, !PT ;  /* 0x0000000e02037209 */ /* 0x000fe20007800000 */
[----:B------:R-:W-:-:S03]  /*0be0*/  IMAD.MOV.U32 R2, RZ, RZ, 0x437c0000 ;  /* 0x437c0000ff027424 */ /* 0x000fc600078e00ff */
[----:B------:R-:W-:-:S07]  /*0bf0*/  MOV R13, R3 ;  /* 0x00000003000d7202 */ /* 0x000fce0000000f00 */
[----:B------:R-:W-:Y:S05]  /*0c00*/  WARPSYNC.COLLECTIVE R15, `(.L_x_4785) ;  /* 0x000000000f087348 */ /* 0x000fea0003c00000 */
[----:B------:R0:W1:Y:S02]  /*0c10*/  SHFL.BFLY P6, R14, R13, R12, R11 ;  /* 0x0c00000c0d0e7389 */ /* 0x00006400000c000b */
[----:B01----:R-:W-:Y:S05]  /*0c20*/  ENDCOLLECTIVE ;  /* 0x000000000000791b */ /* 0x003fea0003800000 */
.L_x_4785:
[----:B------:R-:W-:Y:S01]  /*0c30*/  MOV R13, R0 ;  /* 0x00000000000d7202 */ /* 0x000fe20000000f00 */
[----:B------:R-:W-:Y:S02]  /*0c40*/  IMAD.MOV.U32 R12, RZ, RZ, 0x8 ;  /* 0x00000008ff0c7424 */ /* 0x000fe400078e00ff */
[----:B------:R-:W-:-:S07]  /*0c50*/  IMAD.MOV.U32 R24, RZ, RZ, R14 ;  /* 0x000000ffff187224 */ /* 0x000fce00078e000e */
[----:B------:R-:W-:Y:S05]  /*0c60*/  WARPSYNC.COLLECTIVE R15, `(.L_x_4786) ;  /* 0x000000000f087348 */ /* 0x000fea0003c00000 */
[----:B------:R0:W1:Y:S02]  /*0c70*/  SHFL.BFLY P6, R14, R13, R12, R11 ;  /* 0x0c00000c0d0e7389 */ /* 0x00006400000c000b */
[----:B01----:R-:W-:Y:S05]  /*0c80*/  ENDCOLLECTIVE ;  /* 0x000000000000791b */ /* 0x003fea0003800000 */
.L_x_4786:
[----:B------:R-:W-:Y:S01]  /*0c90*/  FMNMX R24, R3, R24, !PT ;  /* 0x0000001803187209 */ /* 0x000fe20007800000 */
[----:B------:R-:W-:-:S04]  /*0ca0*/  HFMA2 R3, -RZ, RZ, 0.96630859375, -0.0022525787353515625 ;  /* 0x3bbb989dff037431 */ /* 0x000fc800000001ff */
[----:B------:R-:W-:Y:S01]  /*0cb0*/  FADD R24, R5, -R24 ;  /* 0x8000001805187221 */ /* 0x000fe20000000000 */
[----:B------:R-:W-:-:S03]  /*0cc0*/  IMAD.MOV.U32 R12, RZ, RZ, 0x4 ;  /* 0x00000004ff0c7424 */ /* 0x000fc600078e00ff */
[----:B------:R-:W-:-:S04]  /*0cd0*/  FFMA.SAT R5, R24, R3, 0.5 ;  /* 0x3f00000018057423 */ /* 0x000fc80000002003 */
[----:B------:R-:W-:Y:S01]  /*0ce0*/  FFMA.RM R5, R5, R2, 12582913 ;  /* 0x4b40000105057423 */ /* 0x000fe20000004002 */
[----:B------:R-:W-:-:S05]  /*0cf0*/  IMAD.MOV.U32 R25, RZ, RZ, R14 ;  /* 0x000000ffff197224 */ /* 0x000fca00078e000e */
[----:B------:R-:W-:Y:S02]  /*0d00*/  FMNMX R25, R0, R25, !PT ;  /* 0x0000001900197209 */ /* 0x000fe40007800000 */
[----:B------:R-:W-:Y:S02]  /*0d10*/  SHF.L.U32 R0, R5, 0x17, RZ ;  /* 0x0000001705007819 */ /* 0x000fe400000006ff */
[----:B------:R-:W-:-:S07]  /*0d20*/  MOV R13, R25 ;  /* 0x00000019000d7202 */ /* 0x000fce0000000f00 */
[----:B------:R-:W-:Y:S05]  /*0d30*/  WARPSYNC.COLLECTIVE R15, `(.L_x_4787) ;  /* 0x000000000f087348 */ /* 0x000fea0003c00000 */
[----:B------:R0:W1:Y:S02]  /*0d40*/  SHFL.BFLY P6, R14, R13, R12, R11 ;  /* 0x0c00000c0d0e7389 */ /* 0x00006400000c000b */
[----:B01----:R-:W-:Y:S05]  /*0d50*/  ENDCOLLECTIVE ;  /* 0x000000000000791b */ /* 0x003fea0003800000 */
.L_x_4787:
[----:B------:R-:W-:Y:S01]  /*0d60*/  HFMA2 R12, -RZ, RZ, 0, 1.1920928955078125e-07 ;  /* 0x00000002ff0c7431 */ /* 0x000fe200000001ff */
[----:B------:R-:W-:-:S04]  /*0d70*/  MOV R4, R14 ;  /* 0x0000000e00047202 */ /* 0x000fc80000000f00 */
[----:B------:R-:W-:Y:S01]  /*0d80*/  FMNMX R26, R25, R4, !PT ;  /* 0x00000004191a7209 */ /* 0x000fe20007800000 */
[----:B------:R-:W-:-:S04]  /*0d90*/  FADD R25, R5, -12583039 ;  /* 0xcb40007f05197421 */ /* 0x000fc80000000000 */
[----:B------:R-:W-:Y:S02]  /*0da0*/  IMAD.MOV.U32 R13, RZ, RZ, R26 ;  /* 0x000000ffff0d7224 */ /* 0x000fe400078e001a */
[----:B------:R-:W-:-:S07]  /*0db0*/  FFMA R25, R24, 1.4426950216293334961, -R25 ;  /* 0x3fb8aa3b18197823 */ /* 0x000fce0000000819 */
[----:B------:R-:W-:Y:S05]  /*0dc0*/  WARPSYNC.COLLECTIVE R15, `(.L_x_4788) ;  /* 0x000000000f087348 */ /* 0x000fea0003c00000 */
[----:B------:R0:W1:Y:S02]  /*0dd0*/  SHFL.BFLY P6, R14, R13, R12, R11 ;  /* 0x0c00000c0d0e7389 */ /* 0x00006400000c000b */
[----:B01----:R-:W-:Y:S05]  /*0de0*/  ENDCOLLECTIVE ;  /* 0x000000000000791b */ /* 0x003fea0003800000 */
.L_x_4788:
[----:B------:R-:W-:-:S06]  /*0df0*/  FFMA R25, R24, 1.925963033500011079e-08, R25 ;  /* 0x32a5706018197823 */ /* 0x000fcc0000000019 */
[----:B------:R-:W0:Y:S01]  /*0e00*/  MUFU.EX2 R25, R25 ;  /* 0x0000001900197308 */ /* 0x000e220000000800 */
[----:B------:R-:W-:Y:S02]  /*0e10*/  IMAD.MOV.U32 R12, RZ, RZ, 0x1 ;  /* 0x00000001ff0c7424 */ /* 0x000fe400078e00ff */
[----:B------:R-:W-:Y:S02]  /*0e20*/  IMAD.MOV.U32 R27, RZ, RZ, R14 ;  /* 0x000000ffff1b7224 */ /* 0x000fe400078e000e */
[----:B0-----:R-:W-:-:S03]  /*0e30*/  FMUL R0, R0, R25 ;  /* 0x0000001900007220 */ /* 0x001fc60000400000 */
[----:B------:R-:W-:-:S04]  /*0e40*/  FMNMX R4, R26, R27, !PT ;  /* 0x0000001b1a047209 */ /* 0x000fc80007800000 */
[----:B------:R-:W-:-:S07]  /*0e50*/  MOV R13, R4 ;  /* 0x00000004000d7202 */ /* 0x000fce0000000f00 */
[----:B------:R-:W-:Y:S05]  /*0e60*/  WARPSYNC.COLLECTIVE R15, `(.L_x_4789) ;  /* 0x000000000f087348 */ /* 0x000fea0003c00000 */
[----:B------:R0:W1:Y:S02]  /*0e70*/  SHFL.BFLY P6, R14, R13, R12, R11 ;  /* 0x0c00000c0d0e7389 */ /* 0x00006400000c000b */
[----:B01----:R-:W-:Y:S05]  /*0e80*/  ENDCOLLECTIVE ;  /* 0x000000000000791b */ /* 0x003fea0003800000 */
.L_x_4789:
[----:B------:R-:W-:Y:S01]  /*0e90*/  FADD R13, RZ, R0 ;  /* 0x00000000ff0d7221 */ /* 0x000fe20000000000 */
[----:B------:R-:W-:Y:S01]  /*0ea0*/  IMAD.MOV.U32 R12, RZ, RZ, 0x8 ;  /* 0x00000008ff0c7424 */ /* 0x000fe200078e00ff */
[----:B------:R-:W-:-:S07]  /*0eb0*/  FMNMX R4, R4, R14, !PT ;  /* 0x0000000e04047209 */ /* 0x000fce0007800000 */
[----:B------:R-:W-:Y:S05]  /*0ec0*/  WARPSYNC.COLLECTIVE R15, `(.L_x_4790) ;  /* 0x000000000f087348 */ /* 0x000fea0003c00000 */
[----:B------:R0:W1:Y:S02]  /*0ed0*/  SHFL.BFLY P6, R14, R13, R12, R11 ;  /* 0x0c00000c0d0e7389 */ /* 0x00006400000c000b */
[----:B01----:R-:W-:Y:S05]  /*0ee0*/  ENDCOLLECTIVE ;  /* 0x000000000000791b */ /* 0x003fea0003800000 */
.L_x_4790:
[----:B------:R-:W-:-:S04]  /*0ef0*/  FADD R4, R23, -R4 ;  /* 0x8000000417047221 */ /* 0x000fc80000000000 */
[----:B------:R-:W-:-:S04]  /*0f00*/  FFMA.SAT R3, R4, R3, 0.5 ;  /* 0x3f00000004037423 */ /* 0x000fc80000002003 */
[----:B------:R-:W-:Y:S01]  /*0f10*/  FFMA.RM R2, R3, R2, 12582913 ;  /* 0x4b40000103027423 */ /* 0x000fe20000004002 */
[----:B------:R-:W-:-:S03]  /*0f20*/  IMAD.MOV.U32 R12, RZ, RZ, 0x4 ;  /* 0x00000004ff0c7424 */ /* 0x000fc600078e00ff */
[C---:B------:R-:W-:Y:S01]  /*0f30*/  FADD R23, R2.reuse, -12583039 ;  /* 0xcb40007f02177421 */ /* 0x040fe20000000000 */
[----:B------:R-:W-:-:S03]  /*0f40*/  SHF.L.U32 R2, R2, 0x17, RZ ;  /* 0x0000001702027819 */ /* 0x000fc600000006ff */
[----:B------:R-:W-:Y:S01]  /*0f50*/  FFMA R23, R4, 1.4426950216293334961, -R23 ;  /* 0x3fb8aa3b04177823 */ /* 0x000fe20000000817 */
[----:B------:R-:W-:-:S05]  /*0f60*/  FADD R5, R13, R14 ;  /* 0x0000000e0d057221 */ /* 0x000fca0000000000 */
[----:B------:R-:W-:-:S07]  /*0f70*/  MOV R13, R5 ;  /* 0x00000005000d7202 */ /* 0x000fce0000000f00 */
[----:B------:R-:W-:Y:S05]  /*0f80*/  WARPSYNC.COLLECTIVE R15, `(.L_x_4791) ;  /* 0x000000000f087348 */ /* 0x000fea0003c00000 */
[----:B------:R0:W1:Y:S02]  /*0f90*/  SHFL.BFLY P6, R14, R13, R12, R11 ;  /* 0x0c00000c0d0e7389 */ /* 0x00006400000c000b */
[----:B01----:R-:W-:Y:S05]  /*0fa0*/  ENDCOLLECTIVE ;  /* 0x000000000000791b */ /* 0x003fea0003800000 */
.L_x_4791:
[----:B------:R-:W-:Y:S02]  /*0fb0*/  IMAD.MOV.U32 R12, RZ, RZ, 0x2 ;  /* 0x00000002ff0c7424 */ /* 0x000fe400078e00ff */
[----:B------:R-:W-:Y:S01]  /*0fc0*/  FADD R3, R5, R14 ;  /* 0x0000000e05037221 */ /* 0x000fe20000000000 */
[----:B------:R-:W-:-:S04]  /*0fd0*/  FFMA R5, R4, 1.925963033500011079e-08, R23 ;  /* 0x32a5706004057823 */ /* 0x000fc80000000017 */
[----:B------:R-:W-:Y:S02]  /*0fe0*/  MOV R13, R3 ;  /* 0x00000003000d7202 */ /* 0x000fe40000000f00 */
[----:B------:R-:W0:Y:S05]  /*0ff0*/  MUFU.EX2 R5, R5 ;  /* 0x0000000500057308 */ /* 0x000e2a0000000800 */
[----:B0-----:R-:W-:Y:S05]  /*1000*/  WARPSYNC.COLLECTIVE R15, `(.L_x_4792) ;  /* 0x000000000f087348 */ /* 0x001fea0003c00000 */
[----:B------:R1:W2:Y:S02]  /*1010*/  SHFL.BFLY P6, R14, R13, R12, R11 ;  /* 0x0c00000c0d0e7389 */ /* 0x0002a400000c000b */
[----:B012---:R-:W-:Y:S05]  /*1020*/  ENDCOLLECTIVE ;  /* 0x000000000000791b */ /* 0x007fea0003800000 */
.L_x_4792:
[----:B------:R-:W-:Y:S02]  /*1030*/  HFMA2 R12, -RZ, RZ, 0, 5.9604644775390625e-08 ;  /* 0x00000001ff0c7431 */ /* 0x000fe400000001ff */
[----:B------:R-:W-:-:S04]  /*1040*/  FMUL R2, R2, R5 ;  /* 0x0000000502027220 */ /* 0x000fc80000400000 */
[----:B------:R-:W-:Y:S01]  /*1050*/  FADD R4, RZ, R2 ;  /* 0x00000002ff047221 */ /* 0x000fe20000000000 */
[----:B------:R-:W-:-:S04]  /*1060*/  FADD R23, R3, R14 ;  /* 0x0000000e03177221 */ /* 0x000fc80000000000 */
[----:B------:R-:W-:-:S07]  /*1070*/  IMAD.MOV.U32 R13, RZ, RZ, R23 ;  /* 0x000000ffff0d7224 */ /* 0x000fce00078e0017 */
[----:B------:R-:W-:Y:S05]  /*1080*/  WARPSYNC.COLLECTIVE R15, `(.L_x_4793) ;  /* 0x000000000f087348 */ /* 0x000fea0003c00000 */
[----:B------:R0:W1:Y:S02]  /*1090*/  SHFL.BFLY P6, R14, R13, R12, R11 ;  /* 0x0c00000c0d0e7389 */ /* 0x00006400000c000b */
[----:B01----:R-:W-:Y:S05]  /*10a0*/  ENDCOLLECTIVE ;  /* 0x000000000000791b */ /* 0x003fea0003800000 */
.L_x_4793:
[----:B------:R-:W-:Y:S01]  /*10b0*/  MOV R13, R4 ;  /* 0x00000004000d7202 */ /* 0x000fe20000000f00 */
[----:B------:R-:W-:Y:S02]  /*10c0*/  IMAD.MOV.U32 R12, RZ, RZ, 0x8 ;  /* 0x00000008ff0c7424 */ /* 0x000fe400078e00ff */
[----:B------:R-:W-:-:S07]  /*10d0*/  IMAD.MOV.U32 R24, RZ, RZ, R14 ;  /* 0x000000ffff187224 */ /* 0x000fce00078e000e */
[----:B------:R-:W-:Y:S05]  /*10e0*/  WARPSYNC.COLLECTIVE R15, `(.L_x_4794) ;  /* 0x000000000f087348 */ /* 0x000fea0003c00000 */
[----:B------:R0:W1:Y:S02]  /*10f0*/  SHFL.BFLY P6, R14, R13, R12, R11 ;  /* 0x0c00000c0d0e7389 */ /* 0x00006400000c000b */
[----:B01----:R-:W-:Y:S05]  /*1100*/  ENDCOLLECTIVE ;  /* 0x000000000000791b */ /* 0x003fea0003800000 */
.L_x_4794:
[----:B------:R-:W-:Y:S01]  /*1110*/  HFMA2 R12, -RZ, RZ, 0, 2.384185791015625e-07 ;  /* 0x00000004ff0c7431 */ /* 0x000fe200000001ff */
[----:B------:R-:W-:-:S05]  /*1120*/  MOV R3, R14 ;  /* 0x0000000e00037202 */ /* 0x000fca0000000f00 */
[----:B------:R-:W-:Y:S01]  /*1130*/  FADD R25, R4, R3 ;  /* 0x0000000304197221 */ /* 0x000fe20000000000 */
[----:B------:R-:W-:-:S03]  /*1140*/  FADD R3, R23, R24 ;  /* 0x0000001817037221 */ /* 0x000fc60000000000 */
[----:B------:R-:W-:-:S07]  /*1150*/  IMAD.MOV.U32 R13, RZ, RZ, R25 ;  /* 0x000000ffff0d7224 */ /* 0x000fce00078e0019 */
[----:B------:R-:W-:Y:S05]  /*1160*/  WARPSYNC.COLLECTIVE R15, `(.L_x_4795) ;  /* 0x000000000f087348 */ /* 0x000fea0003c00000 */
[----:B------:R0:W1:Y:S02]  /*1170*/  SHFL.BFLY P6, R14, R13, R12, R11 ;  /* 0x0c00000c0d0e7389 */ /* 0x00006400000c000b */
[----:B01----:R-:W-:Y:S05]  /*1180*/  ENDCOLLECTIVE ;  /* 0x000000000000791b */ /* 0x003fea0003800000 */
.L_x_4795:
[----:B------:R-:W-:Y:S02]  /*1190*/  IMAD.MOV.U32 R12, RZ, RZ, 0x2 ;  /* 0x00000002ff0c7424 */ /* 0x000fe400078e00ff */
[----:B------:R-:W-:-:S04]  /*11a0*/  IMAD.MOV.U32 R26, RZ, RZ, R14 ;  /* 0x000000ffff1a7224 */ /* 0x000fc800078e000e */
[----:B------:R-:W-:-:S05]  /*11b0*/  FADD R26, R25, R26 ;  /* 0x0000001a191a7221 */ /* 0x000fca0000000000 */
[----:B------:R-:W-:-:S07]  /*11c0*/  MOV R13, R26 ;  /* 0x0000001a000d7202 */ /* 0x000fce0000000f00 */
[----:B------:R-:W-:Y:S05]  /*11d0*/  WARPSYNC.COLLECTIVE R15, `(.L_x_4796) ;  /* 0x000000000f087348 */ /* 0x000fea0003c00000 */
[----:B------:R0:W1:Y:S02]  /*11e0*/  SHFL.BFLY P6, R14, R13, R12, R11 ;  /* 0x0c00000c0d0e7389 */ /* 0x00006400000c000b */
[----:B01----:R-:W-:Y:S05]  /*11f0*/  ENDCOLLECTIVE ;  /* 0x000000000000791b */ /* 0x003fea0003800000 */
.L_x_4796:
[----:B------:R-:W-:Y:S01]  /*1200*/  HFMA2 R12, -RZ, RZ, 0, 5.9604644775390625e-08 ;  /* 0x00000001ff0c7431 */ /* 0x000fe200000001ff */
[----:B------:R-:W-:-:S05]  /*1210*/  MOV R27, R14 ;  /* 0x0000000e001b7202 */ /* 0x000fca0000000f00 */
[----:B------:R-:W-:-:S04]  /*1220*/  FADD R27, R26, R27 ;  /* 0x0000001b1a1b7221 */ /* 0x000fc80000000000 */
[----:B------:R-:W-:-:S07]  /*1230*/  IMAD.MOV.U32 R13, RZ, RZ, R27 ;  /* 0x000000ffff0d7224 */ /* 0x000fce00078e001b */
[----:B------:R-:W-:Y:S05]  /*1240*/  WARPSYNC.COLLECTIVE R15, `(.L_x_4797) ;  /* 0x000000000f087348 */ /* 0x000fea0003c00000 */
[----:B------:R0:W1:Y:S02]  /*1250*/  SHFL.BFLY P6, R14, R13, R12, R11 ;  /* 0x0c00000c0d0e7389 */ /* 0x00006400000c000b */
[----:B01----:R-:W-:Y:S05]  /*1260*/  ENDCOLLECTIVE ;  /* 0x000000000000791b */ /* 0x003fea0003800000 */
.L_x_4797:
[----:B------:R-:W-:Y:S05]  /*1270*/  BRA `(.L_x_4798) ;  /* 0xfffffff4002c7947 */ /* 0x000fea000383ffff */
        .weak           $__internal_83_$__cuda_sm3x_div_rn_noftz_f32_slowpath
        .type           $__internal_83_$__cuda_sm3x_div_rn_noftz_f32_slowpath,@function
        .size           $__internal_83_$__cuda_sm3x_div_rn_noftz_f32_slowpath,(.L_x_25535 - $__internal_83_$__cuda_sm3x_div_rn_noftz_f32_slowpath)
$__internal_83_$__cuda_sm3x_div_rn_noftz_f32_slowpath:
        /* <DEDUP_REMOVED lines=34> */
.L_x_4800:
        /* <DEDUP_REMOVED lines=51> */
.L_x_4807:
[----:B------:R-:W-:-:S04]  /*17d0*/  LOP3.LUT R0, R0, 0x80000000, RZ, 0xc0, !PT ;  /* 0x8000000000007812 */ /* 0x000fc800078ec0ff */
[----:B------:R-:W-:Y:S01]  /*17e0*/  LOP3.LUT R0, R0, 0x7f800000, RZ, 0xfc, !PT ;  /* 0x7f80000000007812 */ /* 0x000fe200078efcff */
[----:B------:R-:W-:Y:S06]  /*17f0*/  BRA `(.L_x_4808) ;  /* 0x0000000000047947 */ /* 0x000fec0003800000 */
.L_x_4806:
[----:B------:R-:W-:-:S07]  /*1800*/  IMAD R0, R14, 0x800000, R0 ;  /* 0x008000000e007824 */ /* 0x000fce00078e0200 */
.L_x_4808:
[----:B------:R-:W-:Y:S05]  /*1810*/  BSYNC.RECONVERGENT B2 ;  /* 0x0000000000027941 */ /* 0x000fea0003800200 */
.L_x_4805:
[----:B------:R-:W-:Y:S05]  /*1820*/  BRA `(.L_x_4809) ;  /* 0x0000000000207947 */ /* 0x000fea0003800000 */
.L_x_4804:
[----:B------:R-:W-:-:S04]  /*1830*/  LOP3.LUT R0, R3, 0x80000000, R0, 0x48, !PT ;  /* 0x8000000003007812 */ /* 0x000fc800078e4800 */
[----:B------:R-:W-:Y:S01]  /*1840*/  LOP3.LUT R0, R0, 0x7f800000, RZ, 0xfc, !PT ;  /* 0x7f80000000007812 */ /* 0x000fe200078efcff */
[----:B------:R-:W-:Y:S06]  /*1850*/  BRA `(.L_x_4809) ;  /* 0x0000000000147947 */ /* 0x000fec0003800000 */
.L_x_4803:
[----:B------:R-:W-:Y:S01]  /*1860*/  LOP3.LUT R0, R3, 0x80000000, R0, 0x48, !PT ;  /* 0x8000000003007812 */ /* 0x000fe200078e4800 */
[----:B------:R-:W-:Y:S06]  /*1870*/  BRA `(.L_x_4809) ;  /* 0x00000000000c7947 */ /* 0x000fec0003800000 */
.L_x_4802:
[----:B------:R-:W0:Y:S01]  /*1880*/  MUFU.RSQ R0, -QNAN ;  /* 0xffc0000000007908 */ /* 0x000e220000001400 */
[----:B------:R-:W-:Y:S05]  /*1890*/  BRA `(.L_x_4809) ;  /* 0x0000000000047947 */ /* 0x000fea0003800000 */
.L_x_4801:
[----:B------:R-:W-:-:S07]  /*18a0*/  FADD.FTZ R0, R0, R3 ;  /* 0x0000000300007221 */ /* 0x000fce0000010000 */
.L_x_4809:
[----:B------:R-:W-:Y:S05]  /*18b0*/  BSYNC.RECONVERGENT B1 ;  /* 0x0000000000017941 */ /* 0x000fea0003800200 */
.L_x_4799:
[----:B------:R-:W-:-:S04]  /*18c0*/  HFMA2 R13, -RZ, RZ, 0, 0 ;  /* 0x00000000ff0d7431 */ /* 0x000fc800000001ff */
[----:B0-----:R-:W-:Y:S05]  /*18d0*/  RET.REL.NODEC R12 `(_Z15SoftmaxWarpImplI10DirectLoadI13__nv_bfloat16fE11DirectStoreIfS1_EfLi1ELi1ELi16ELi2ELb0EL9Algorithm0EEvT_T0_ll) ;  /* 0xffffffe40cc87950 */ /* 0x001fea0003c3ffff */
.L_x_4810:
        /* <DEDUP_REMOVED lines=10> */
.L_x_25535:


//--------------------- .text._Z15SoftmaxWarpImplI10DirectLoadI13__nv_bfloat16fE11DirectStoreIfS1_EfLi1ELi1ELi8ELi1ELb1EL9Algorithm0EEvT_T0_ll --------------------------
	.section	.text._Z15SoftmaxWarpImplI10DirectLoadI13__nv_bfloat16fE11DirectStoreIfS1_EfLi1ELi1ELi8ELi1ELb1EL9Algorithm0EEvT_T0_ll,"ax",@progbits
	.align	128
        .global         _Z15SoftmaxWarpImplI10DirectLoadI13__nv_bfloat16fE11DirectStoreIfS1_EfLi1ELi1ELi8ELi1ELb1EL9Algorithm0EEvT_T0_ll
        .type           _Z15SoftmaxWarpImplI10DirectLoadI13__nv_bfloat16fE11DirectStoreIfS1_EfLi1ELi1ELi8ELi1ELb1EL9Algorithm0EEvT_T0_ll,@function
        .size           _Z15SoftmaxWarpImplI10DirectLoadI13__nv_bfloat16fE11DirectStoreIfS1_EfLi1ELi1ELi8ELi1ELb1EL9Algorithm0EEvT_T0_ll,(.L_x_25537 - _Z15SoftmaxWarpImplI10DirectLoadI13__nv_bfloat16fE11DirectStoreIfS1_EfLi1ELi1ELi8ELi1ELb1EL9Algorithm0EEvT_T0_ll)
        .other          _Z15SoftmaxWarpImplI10DirectLoadI13__nv_bfloat16fE11DirectStoreIfS1_EfLi1ELi1ELi8ELi1ELb1EL9Algorithm0EEvT_T0_ll,@"STO_CUDA_ENTRY STV_DEFAULT"
_Z15SoftmaxWarpImplI10DirectLoadI13__nv_bfloat16fE11DirectStoreIfS1_EfLi1ELi1ELi8ELi1ELb1EL9Algorithm0EEvT_T0_ll:
.text._Z15SoftmaxWarpImplI10DirectLoadI13__nv_bfloat16fE11DirectStoreIfS1_EfLi1ELi1ELi8ELi1ELb1EL9Algorithm0EEvT_T0_ll:
        /* <DEDUP_REMOVED lines=24> */
.L_x_4811:
        /* <DEDUP_REMOVED lines=47> */
.L_x_4813:
[----:B------:R-:W-:-:S07]  /*0470*/  MOV R0, 0x490 ;  /* 0x0000049000007802 */ /* 0x000fce0000000f00 */
[----:B0-----:R-:W-:Y:S05]  /*0480*/  CALL.REL.NOINC `($__internal_84_$__cuda_sm20_div_u64) ;  /* 0x0000001800387944 */ /* 0x001fea0003c00000 */
[----:B------:R-:W-:Y:S02]  /*0490*/  IMAD.MOV.U32 R2, RZ, RZ, R4 ;  /* 0x000000ffff027224 */ /* 0x000fe400078e0004 */
[----:B------:R-:W-:-:S07]  /*04a0*/  IMAD.MOV.U32 R3, RZ, RZ, R5 ;  /* 0x000000ffff037224 */ /* 0x000fce00078e0005 */
.L_x_4814:
[----:B------:R-:W-:Y:S05]  /*04b0*/  BSYNC.RECONVERGENT B0 ;  /* 0x0000000000007941 */ /* 0x000fea0003800200 */
.L_x_4812:
[----:B------:R-:W-:Y:S01]  /*04c0*/  IADD3 R8, P1, PT, R2, R8, RZ ;  /* 0x0000000802087210 */ /* 0x000fe20007f3e0ff */
[----:B------:R-:W1:Y:S01]  /*04d0*/  S2R R4, SR_TID.X ;  /* 0x0000000000047919 */ /* 0x000e620000002100 */
[----:B------:R-:W2:Y:S01]  /*04e0*/  LDC.64 R6, c[0x0][0x358] ;  /* 0x0000d600ff067b82 */ /* 0x000ea20000000a00 */
[----:B------:R-:W-:Y:S01]  /*04f0*/  BSSY B0, `(.L_x_4815) ;  /* 0x0000053000007945 */ /* 0x000fe20003800000 */
[----:B------:R-:W-:Y:S01]  /*0500*/  LOP3.LUT R0, R8, 0x1, RZ, 0xc0, !PT ;  /* 0x0000000108007812 */ /* 0x000fe200078ec0ff */
[----:B------:R-:W-:Y:S01]  /*0510*/  IMAD.MOV.U32 R21, RZ, RZ, R19 ;  /* 0x000000ffff157224 */ /* 0x000fe200078e0013 */
[----:B------:R-:W-:Y:S01]  /*0520*/  IADD3.X R3, PT, PT, RZ, R3, RZ, P1, !PT ;  /* 0x00000003ff037210 */ /* 0x000fe20000ffe4ff */
        /* <DEDUP_REMOVED lines=10> */
[----:B------:R-:W-:Y:S02]  /*05d0*/  @!P0 MOV R5, RZ ;  /* 0x000000ff00058202 */ /* 0x000fe40000000f00 */
[----:B--2---:R-:W-:Y:S01]  /*05e0*/  @!P0 R2UR UR4, R6 ;  /* 0x00000000060482ca */ /* 0x004fe200000e0000 */
[----:B------:R-:W-:Y:S01]  /*05f0*/  @!P0 IMAD R11, R19, R15, R0 ;  /* 0x0000000f130b8224 */ /* 0x000fe200078e0200 */
[----:B------:R-:W-:Y:S01]  /*0600*/  @!P0 R2UR UR5, R7 ;  /* 0x00000000070582ca */ /* 0x000fe200000e0000 */
[----:B------:R-:W-:-:S04]  /*0610*/  @!P0 IMAD.WIDE.U32 R14, R19, R14, R4 ;  /* 0x0000000e130e8225 */ /* 0x000fc800078e0004 */
[----:B------:R-:W-:Y:S01]  /*0620*/  @!P0 IMAD.IADD R0, R15, 0x1, R11 ;  /* 0x000000010f008824 */ /* 0x000fe200078e020b */
[----:B----4-:R-:W-:-:S04]  /*0630*/  @!P0 LEA R20, P1, R14, R12, 0x1 ;  /* 0x0000000c0e148211 */ /* 0x010fc800078208ff */
[----:B------:R-:W-:-:S05]  /*0640*/  @!P0 LEA.HI.X R21, R14, R13, R0, 0x1, P1 ;  /* 0x0000000d0e158211 */ /* 0x000fca00008f0c00 */
[----:B------:R-:W2:Y:S01]  /*0650*/  @!P0 LDG.E.U16 R20, desc[UR4][R20.64] ;  /* 0x0000000414148981 */ /* 0x000ea2000c1e1500 */
[----:B------:R-:W-:Y:S01]  /*0660*/  IMAD.MOV.U32 R23, RZ, RZ, -0x800000 ;  /* 0xff800000ff177424 */ /* 0x000fe200078e00ff */
[----:B------:R-:W-:Y:S01]  /*0670*/  UMOV UR4, 0xffffffff ;  /* 0xffffffff00047882 */ /* 0x000fe20000000000 */
[----:B------:R-:W-:Y:S01]  /*0680*/  MOV R13, 0xff800000 ;  /* 0xff800000000d7802 */ /* 0x000fe20000000f00 */
[----:B--2---:R-:W-:-:S05]  /*0690*/  @!P0 IMAD.U32 R23, R20, 0x10000, RZ ;  /* 0x0001000014178824 */ /* 0x004fca00078e00ff */
[----:B------:R-:W-:Y:S01]  /*06a0*/  @!P0 FMNMX R13, R23, -INF , !PT ;  /* 0xff800000170d8809 */ /* 0x000fe20007800000 */
        /* <DEDUP_REMOVED lines=23> */
[----:B------:R1:W2:Y:S02]  /*0820*/  SHFL.BFLY PT, R14, R20, 0x1, 0x1f ;  /* 0x0c201f00140e7f89 */ /* 0x0002a400000e0000 */
.L_x_4837:
        /* <DEDUP_REMOVED lines=12> */
[----:B01----:R-:W-:Y:S05]  /*08f0*/  CALL.REL.NOINC `($__internal_85_$__cuda_sm3x_div_rn_noftz_f32_slowpath) ;  /* 0x0000001800347944 */ /* 0x003fea0003c00000 */
[----:B------:R-:W-:-:S07]  /*0900*/  MOV R13, R0 ;  /* 0x00000000000d7202 */ /* 0x000fce0000000f00 */
.L_x_4819:
[----:B------:R-:W-:Y:S05]  /*0910*/  BSYNC.RECONVERGENT B1 ;  /* 0x0000000000017941 */ /* 0x000fea0003800200 */
.L_x_4818:
[----:B------:R-:W-:Y:S02]  /*0920*/  IMAD.MOV.U32 R21, RZ, RZ, R17 ;  /* 0x000000ffff157224 */ /* 0x000fe400078e0011 */
[----:B------:R-:W-:Y:S01]  /*0930*/  IMAD.MOV.U32 R2, RZ, RZ, R10 ;  /* 0x000000ffff027224 */ /* 0x000fe200078e000a */
[----:B------:R-:W-:Y:S06]  /*0940*/  @P0 BRA `(.L_x_4816) ;  /* 0x0000000000340947 */ /* 0x000fec0003800000 */
[----:B------:R-:W2:Y:S01]  /*0950*/  LDCU.128 UR4, c[0x0][0x390] ;  /* 0x00007200ff0477ac */ /* 0x000ea20008000c00 */
[----:B------:R-:W-:Y:S01]  /*0960*/  MOV R10, R4 ;  /* 0x00000004000a7202 */ /* 0x000fe20000000f00 */
[----:B------:R-:W-:Y:S02]  /*0970*/  IMAD.MOV.U32 R11, RZ, RZ, RZ ;  /* 0x000000ffff0b7224 */ /* 0x000fe400078e00ff */
[----:B--2---:R-:W-:Y:S02]  /*0980*/  IMAD R0, R18, UR6, RZ ;  /* 0x0000000612007c24 */ /* 0x004fe4000f8e02ff */
[----:B------:R-:W-:Y:S01]  /*0990*/  IMAD.WIDE.U32 R10, R19, UR6, R10 ;  /* 0x00000006130a7c25 */ /* 0x000fe2000f8e000a */
[----:B------:R-:W-:-:S03]  /*09a0*/  R2UR UR6, R6 ;  /* 0x00000000060672ca */ /* 0x000fc600000e0000 */
[----:B------:R-:W-:Y:S01]  /*09b0*/  IMAD R15, R19, UR7, R0 ;  /* 0x00000007130f7c24 */ /* 0x000fe2000f8e0200 */
[----:B------:R-:W-:Y:S02]  /*09c0*/  R2UR UR7, R7 ;  /* 0x00000000070772ca */ /* 0x000fe400000e0000 */
[----:B------:R-:W-:Y:S01]  /*09d0*/  LEA R12, P0, R10, UR4, 0x1 ;  /* 0x000000040a0c7c11 */ /* 0x000fe2000f8008ff */
[----:B------:R-:W-:Y:S01]  /*09e0*/  IMAD.IADD R11, R11, 0x1, R15 ;  /* 0x000000010b0b7824 */ /* 0x000fe200078e020f */
[----:B------:R-:W-:-:S04]  /*09f0*/  F2FP.BF16.F32.PACK_AB R0, RZ, R13 ;  /* 0x0000000dff00723e */ /* 0x000fc800000010ff */
[----:B------:R-:W-:-:S05]  /*0a00*/  LEA.HI.X R13, R10, UR5, R11, 0x1, P0 ;  /* 0x000000050a0d7c11 */ /* 0x000fca00080f0c0b */
[----:B------:R3:W-:Y:S02]  /*0a10*/  STG.E.U16 desc[UR6][R12.64], R0 ;  /* 0x000000000c007986 */ /* 0x0007e4000c101506 */
.L_x_4816:
[----:B------:R-:W-:Y:S05]  /*0a20*/  BSYNC B0 ;  /* 0x0000000000007941 */ /* 0x000fea0003800000 */
.L_x_4815:
[----:B------:R-:W-:-:S04]  /*0a30*/  ISETP.NE.U32.AND P0, PT, R8, RZ, PT ;  /* 0x000000ff0800720c */ /* 0x000fc80003f05070 */
[----:B------:R-:W-:-:S13]  /*0a40*/  ISETP.NE.AND.EX P0, PT, R3, RZ, PT, P0 ;  /* 0x000000ff0300720c */ /* 0x000fda0003f05300 */
[----:B------:R-:W-:Y:S05]  /*0a50*/  @!P0 EXIT ;  /* 0x000000000000894d */ /* 0x000fea0003800000 */
.L_x_4830:
[----:B-1-3--:R-:W3:Y:S01]  /*0a60*/  LDC.64 R12, c[0x0][0x388] ;  /* 0x0000e200ff0c7b82 */ /* 0x00aee20000000a00 */
[----:B-1----:R-:W-:-:S04]  /*0a70*/  ISETP.GE.U32.AND P0, PT, R4, UR40, PT ;  /* 0x0000002804007c0c */ /* 0x002fc8000bf06070 */
[----:B------:R-:W-:-:S03]  /*0a80*/  ISETP.GE.AND.EX P0, PT, RZ, UR41, PT, P0 ;  /* 0x00000029ff007c0c */ /* 0x000fc6000bf06300 */
[----:B------:R-:W1:Y:S10]  /*0a90*/  LDC.64 R14, c[0x0][0x380] ;  /* 0x0000e000ff0e7b82 */ /* 0x000e740000000a00 */
[----:B------:R-:W-:Y:S01]  /*0aa0*/  @!P0 MOV R10, R4 ;  /* 0x00000004000a8202 */ /* 0x000fe20000000f00 */
        /* <DEDUP_REMOVED lines=39> */
.L_x_4845:
        /* <DEDUP_REMOVED lines=12> */
[----:B0-----:R-:W-:Y:S05]  /*0de0*/  CALL.REL.NOINC `($__internal_85_$__cuda_sm3x_div_rn_noftz_f32_slowpath) ;  /* 0x0000001000f87944 */ /* 0x001fea0003c00000 */
.L_x_4822:
[----:B------:R-:W-:Y:S05]  /*0df0*/  BSYNC.RECONVERGENT B0 ;  /* 0x0000000000007941 */ /* 0x000fea0003800200 */
.L_x_4821:
        /* <DEDUP_REMOVED lines=13> */
[----:B------:R-:W-:Y:S01]  /*0ed0*/  IMAD.MOV.U32 R14, RZ, RZ, R4 ;  /* 0x000000ffff0e7224 */ /* 0x000fe200078e0004 */
[----:B------:R-:W-:Y:S01]  /*0ee0*/  R2UR UR4, R6 ;  /* 0x00000000060472ca */ /* 0x000fe200000e0000 */
[----:B------:R-:W-:Y:S01]  /*0ef0*/  IMAD.MOV.U32 R15, RZ, RZ, RZ ;  /* 0x000000ffff0f7224 */ /* 0x000fe200078e00ff */
[----:B------:R-:W-:Y:S01]  /*0f00*/  R2UR UR5, R7 ;  /* 0x00000000070572ca */ /* 0x000fe200000e0000 */
[----:B------:R-:W-:Y:S01]  /*0f10*/  IMAD R2, R2, UR38, RZ ;  /* 0x0000002602027c24 */ /* 0x000fe2000f8e02ff */
[----:B------:R-:W-:Y:S01]  /*0f20*/  F2FP.BF16.F32.PACK_AB R0, RZ, R0 ;  /* 0x00000000ff00723e */ /* 0x000fe200000010ff */
[----:B------:R-:W-:-:S04]  /*0f30*/  IMAD.WIDE.U32 R14, R21, UR38, R14 ;  /* 0x00000026150e7c25 */ /* 0x000fc8000f8e000e */
[----:B------:R-:W-:Y:S01]  /*0f40*/  IMAD R21, R21, UR39, R2 ;  /* 0x0000002715157c24 */ /* 0x000fe2000f8e0202 */
[----:B------:R-:W-:-:S04]  /*0f50*/  LEA R20, P0, R14, UR36, 0x1 ;  /* 0x000000240e147c11 */ /* 0x000fc8000f8008ff */
[----:B------:R-:W-:-:S04]  /*0f60*/  IADD3 R15, PT, PT, R15, R21, RZ ;  /* 0x000000150f0f7210 */ /* 0x000fc80007ffe0ff */
[----:B------:R-:W-:-:S05]  /*0f70*/  LEA.HI.X R21, R14, UR37, R15, 0x1, P0 ;  /* 0x000000250e157c11 */ /* 0x000fca00080f0c0f */
[----:B------:R1:W-:Y:S02]  /*0f80*/  STG.E.U16 desc[UR4][R20.64], R0 ;  /* 0x0000000014007986 */ /* 0x0003e4000c101504 */
.L_x_4824:
[----:B------:R-:W-:Y:S05]  /*0f90*/  BSYNC.RECONVERGENT B0 ;  /* 0x0000000000007941 */ /* 0x000fea0003800200 */
.L_x_4823:
[----:B------:R-:W-:Y:S01]  /*0fa0*/  @!P1 R2UR UR4, R6 ;  /* 0x00000000060492ca */ /* 0x000fe200000e0000 */
[----:B------:R-:W-:Y:S01]  /*0fb0*/  @!P1 IMAD.IADD R19, R11, 0x1, R19 ;  /* 0x000000010b139824 */ /* 0x000fe200078e0213 */
[----:B------:R-:W-:Y:S02]  /*0fc0*/  @!P1 R2UR UR5, R7 ;  /* 0x00000000070592ca */ /* 0x000fe400000e0000 */
[----:B--2---:R-:W-:-:S04]  /*0fd0*/  @!P1 LEA R14, P0, R10, R12, 0x1 ;  /* 0x0000000c0a0e9211 */ /* 0x004fc800078008ff */
[----:B------:R-:W-:-:S07]  /*0fe0*/  @!P1 LEA.HI.X R15, R10, R13, R19, 0x1, P0 ;  /* 0x0000000d0a0f9211 */ /* 0x000fce00000f0c13 */
[----:B------:R-:W2:Y:S01]  /*0ff0*/  @!P1 LDG.E.U16 R14, desc[UR4][R14.64] ;  /* 0x000000040e0e9981 */ /* 0x000ea2000c1e1500 */
[----:B-1----:R-:W-:Y:S01]  /*1000*/  IMAD.MOV.U32 R21, RZ, RZ, -0x800000 ;  /* 0xff800000ff157424 */ /* 0x002fe200078e00ff */
[----:B------:R-:W-:Y:S01]  /*1010*/  UMOV UR4, 0xffffffff ;  /* 0xffffffff00047882 */ /* 0x000fe20000000000 */
[----:B------:R-:W-:Y:S01]  /*1020*/  MOV R13, 0xff800000 ;  /* 0xff800000000d7802 */ /* 0x000fe20000000f00 */
        /* <DEDUP_REMOVED lines=26> */
.L_x_4853:
[----:B--2---:R-:W-:Y:S01]  /*11d0*/  FADD R13, R2, R14 ;  /* 0x0000000e020d7221 */ /* 0x004fe20000000000 */
[----:B------:R-:W-:Y:S03]  /*11e0*/  BSSY.RECONVERGENT B0, `(.L_x_4826) ;  /* 0x000000d000007945 */ /* 0x000fe60003800200 */
[----:B------:R-:W2:Y:S08]  /*11f0*/  MUFU.RCP R0, R13 ;  /* 0x0000000d00007308 */ /* 0x000eb00000001000 */
[----:B------:R-:W3:Y:S01]  /*1200*/  FCHK P0, R8, R13 ;  /* 0x0000000d08007302 */ /* 0x000ee20000000000 */
[----:B--2---:R-:W-:-:S04]  /*1210*/  FFMA R11, -R13, R0, 1 ;  /* 0x3f8000000d0b7423 */ /* 0x004fc80000000100 */
[----:B------:R-:W-:-:S04]  /*1220*/  FFMA R11, R0, R11, R0 ;  /* 0x0000000b000b7223 */ /* 0x000fc80000000000 */
[----:B------:R-:W-:-:S04]  /*1230*/  FFMA R0, R8, R11, RZ ;  /* 0x0000000b08007223 */ /* 0x000fc800000000ff */
[----:B-1----:R-:W-:-:S04]  /*1240*/  FFMA R2, -R13, R0, R8 ;  /* 0x000000000d027223 */ /* 0x002fc80000000108 */
[----:B------:R-:W-:Y:S01]  /*1250*/  FFMA R0, R11, R2, R0 ;  /* 0x000000020b007223 */ /* 0x000fe20000000000 */
[----:B---3--:R-:W-:Y:S06]  /*1260*/  @!P0 BRA `(.L_x_4827) ;  /* 0x0000000000108947 */ /* 0x008fec0003800000 */
[----:B------:R-:W-:Y:S01]  /*1270*/  IMAD.MOV.U32 R0, RZ, RZ, R8 ;  /* 0x000000ffff007224 */ /* 0x000fe200078e0008 */
[----:B------:R-:W-:Y:S02]  /*1280*/  MOV R11, R13 ;  /* 0x0000000d000b7202 */ /* 0x000fe40000000f00 */
[----:B------:R-:W-:-:S07]  /*1290*/  MOV R12, 0x12b0 ;  /* 0x000012b0000c7802 */ /* 0x000fce0000000f00 */
[----:B0-----:R-:W-:Y:S05]  /*12a0*/  CALL.REL.NOINC `($__internal_85_$__cuda_sm3x_div_rn_noftz_f32_slowpath) ;  /* 0x0000000c00c87944 */ /* 0x001fea0003c00000 */
.L_x_4827:
[----:B------:R-:W-:Y:S05]  /*12b0*/  BSYNC.RECONVERGENT B0 ;  /* 0x0000000000007941 */ /* 0x000fea0003800200 */
.L_x_4826:
[----:B------:R-:W-:Y:S04]  /*12c0*/  BSSY.RECONVERGENT B0, `(.L_x_4828) ;  /* 0x000000e000007945 */ /* 0x000fe80003800200 */
[----:B------:R-:W-:Y:S05]  /*12d0*/  @P1 BRA `(.L_x_4829) ;  /* 0x0000000000301947 */ /* 0x000fea0003800000 */
[----:B------:R-:W-:Y:S02]  /*12e0*/  HFMA2 R11, -RZ, RZ, 0, 0 ;  /* 0x00000000ff0b7431 */ /* 0x000fe400000001ff */
[----:B------:R-:W-:Y:S01]  /*12f0*/  IMAD R2, R3, UR38, RZ ;  /* 0x0000002603027c24 */ /* 0x000fe2000f8e02ff */
[----:B------:R-:W-:Y:S01]  /*1300*/  R2UR UR4, R6 ;  /* 0x00000000060472ca */ /* 0x000fe200000e0000 */
[----:B------:R-:W-:Y:S01]  /*1310*/  IMAD.MOV.U32 R10, RZ, RZ, R4 ;  /* 0x000000ffff0a7224 */ /* 0x000fe200078e0004 */
[----:B------:R-:W-:Y:S01]  /*1320*/  R2UR UR5, R7 ;  /* 0x00000000070572ca */ /* 0x000fe200000e0000 */
[C---:B------:R-:W-:Y:S01]  /*1330*/  IMAD R13, R17.reuse, UR39, R2 ;  /* 0x00000027110d7c24 */ /* 0x040fe2000f8e0202 */
[----:B------:R-:W-:Y:S01]  /*1340*/  F2FP.BF16.F32.PACK_AB R0, RZ, R0 ;  /* 0x00000000ff00723e */ /* 0x000fe200000010ff */
[----:B------:R-:W-:-:S04]  /*1350*/  IMAD.WIDE.U32 R10, R17, UR38, R10 ;  /* 0x00000026110a7c25 */ /* 0x000fc8000f8e000a */
[----:B------:R-:W-:Y:S01]  /*1360*/  IMAD.IADD R11, R11, 0x1, R13 ;  /* 0x000000010b0b7824 */ /* 0x000fe200078e020d */
[----:B------:R-:W-:-:S04]  /*1370*/  LEA R12, P0, R10, UR36, 0x1 ;  /* 0x000000240a0c7c11 */ /* 0x000fc8000f8008ff */
[----:B------:R-:W-:-:S05]  /*1380*/  LEA.HI.X R13, R10, UR37, R11, 0x1, P0 ;  /* 0x000000250a0d7c11 */ /* 0x000fca00080f0c0b */
[----:B------:R1:W-:Y:S04]  /*1390*/  STG.E.U16 desc[UR4][R12.64], R0 ;  /* 0x000000000c007986 */ /* 0x0003e8000c101504 */
.L_x_4829:
[----:B------:R-:W-:Y:S05]  /*13a0*/  BSYNC.RECONVERGENT B0 ;  /* 0x0000000000007941 */ /* 0x000fea0003800200 */
.L_x_4828:
[----:B------:R-:W-:-:S04]  /*13b0*/  IADD3 R21, P0, PT, R16, R17, RZ ;  /* 0x0000001110157210 */ /* 0x000fc80007f1e0ff */
[----:B------:R-:W-:Y:S02]  /*13c0*/  IADD3.X R2, PT, PT, R9, R3, RZ, P0, !PT ;  /* 0x0000000309027210 */ /* 0x000fe400007fe4ff */
[----:B------:R-:W-:-:S04]  /*13d0*/  ISETP.GE.U32.AND P0, PT, R21, UR42, PT ;  /* 0x0000002a15007c0c */ /* 0x000fc8000bf06070 */
[----:B------:R-:W-:-:S13]  /*13e0*/  ISETP.GE.AND.EX P0, PT, R2, UR43, PT, P0 ;  /* 0x0000002b02007c0c */ /* 0x000fda000bf06300 */
[----:B------:R-:W-:Y:S05]  /*13f0*/  @!P0 BRA `(.L_x_4830) ;  /* 0xfffffff400988947 */ /* 0x000fea000383ffff */
[----:B------:R-:W-:Y:S05]  /*1400*/  EXIT ;  /* 0x000000000000794d */ /* 0x000fea0003800000 */
.L_x_4817:
[----:B------:R-:W-:Y:S01]  /*1410*/  IMAD.MOV.U32 R12, RZ, RZ, 0x4 ;  /* 0x00000004ff0c7424 */ /* 0x000fe200078e00ff */
[----:B------:R-:W-:Y:S01]  /*1420*/  MOV R11, 0x1f ;  /* 0x0000001f000b7802 */ /* 0x000fe20000000f00 */
[----:B------:R-:W-:Y:S02]  /*1430*/  IMAD.MOV.U32 R15, RZ, RZ, -0x1 ;  /* 0xffffffffff0f7424 */ /* 0x000fe400078e00ff */
[----:B------:R-:W-:-:S07]  /*1440*/  HFMA2 R21, -RZ, RZ, 0.96630859375, -0.0022525787353515625 ;  /* 0x3bbb989dff157431 */ /* 0x000fce00000001ff */
[----:B0-----:R-:W-:Y:S05]  /*1450*/  WARPSYNC.COLLECTIVE R15, `(.L_x_4831) ;  /* 0x000000000f087348 */ /* 0x001fea0003c00000 */
[----:B------:R1:W2:Y:S02]  /*1460*/  SHFL.BFLY P6, R14, R13, R12, R11 ;  /* 0x0c00000c0d0e7389 */ /* 0x0002a400000c000b */
[----:B012---:R-:W-:Y:S05]  /*1470*/  ENDCOLLECTIVE ;  /* 0x000000000000791b */ /* 0x007fea0003800000 */
.L_x_4831:
[----:B------:R-:W-:Y:S01]  /*1480*/  IMAD.MOV.U32 R12, RZ, RZ, 0x2 ;  /* 0x00000002ff0c7424 */ /* 0x000fe200078e00ff */
[----:B------:R-:W-:-:S04]  /*1490*/  FMNMX R0, R14, R13, !PT ;  /* 0x0000000d0e007209 */ /* 0x000fc80007800000 */
[----:B------:R-:W-:-:S07]  /*14a0*/  MOV R13, R0 ;  /* 0x00000000000d7202 */ /* 0x000fce0000000f00 */
[----:B------:R-:W-:Y:S05]  /*14b0*/  WARPSYNC.COLLECTIVE R15, `(.L_x_4832) ;  /* 0x000000000f087348 */ /* 0x000fea0003c00000 */
[----:B------:R0:W1:Y:S02]  /*14c0*/  SHFL.BFLY P6, R14, R13, R12, R11 ;  /* 0x0c00000c0d0e7389 */ /* 0x00006400000c000b */
[----:B01----:R-:W-:Y:S05]  /*14d0*/  ENDCOLLECTIVE ;  /* 0x000000000000791b */ /* 0x003fea0003800000 */
.L_x_4832:
[----:B------:R-:W-:Y:S01]  /*14e0*/  IMAD.MOV.U32 R12, RZ, RZ, 0x1 ;  /* 0x00000001ff0c7424 */ /* 0x000fe200078e00ff */
[----:B------:R-:W-:Y:S01]  /*14f0*/  FMNMX R2, R0, R14, !PT ;  /* 0x0000000e00027209 */ /* 0x000fe20007800000 */
[----:B------:R-:W-:-:S03]  /*1500*/  IMAD.MOV.U32 R0, RZ, RZ, 0x437c0000 ;  /* 0x437c0000ff007424 */ /* 0x000fc600078e00ff */
[----:B------:R-:W-:-:S07]  /*1510*/  MOV R13, R2 ;  /* 0x00000002000d7202 */ /* 0x000fce0000000f00 */
[----:B------:R-:W-:Y:S05]  /*1520*/  WARPSYNC.COLLECTIVE R15, `(.L_x_4833) ;  /* 0x000000000f087348 */ /* 0x000fea0003c00000 */
[----:B------:R0:W1:Y:S02]  /*1530*/  SHFL.BFLY P6, R14, R13, R12, R11 ;  /* 0x0c00000c0d0e7389 */ /* 0x00006400000c000b */
[----:B01----:R-:W-:Y:S05]  /*1540*/  ENDCOLLECTIVE ;  /* 0x000000000000791b */ /* 0x003fea0003800000 */
.L_x_4833:
[----:B------:R-:W-:Y:S01]  /*1550*/  IMAD.MOV.U32 R12, RZ, RZ, 0x4 ;  /* 0x00000004ff0c7424 */ /* 0x000fe200078e00ff */
[----:B------:R-:W-:-:S05]  /*1560*/  FMNMX R2, R2, R14, !PT ;  /* 0x0000000e02027209 */ /* 0x000fca0007800000 */
[----:B------:R-:W-:-:S04]  /*1570*/  FADD R2, -R2, R23 ;  /* 0x0000001702027221 */ /* 0x000fc80000000100 */
[----:B------:R-:W-:-:S04]  /*1580*/  FFMA.SAT R21, R2, R21, 0.5 ;  /* 0x3f00000002157423 */ /* 0x000fc80000002015 */
[----:B------:R-:W-:-:S04]  /*1590*/  FFMA.RM R0, R21, R0, 12582913 ;  /* 0x4b40000115007423 */ /* 0x000fc80000004000 */
[C---:B------:R-:W-:Y:S01]  /*15a0*/  FADD R21, R0.reuse, -12583039 ;  /* 0xcb40007f00157421 */ /* 0x040fe20000000000 */
[----:B------:R-:W-:-:S03]  /*15b0*/  SHF.L.U32 R0, R0, 0x17, RZ ;  /* 0x0000001700007819 */ /* 0x000fc600000006ff */
        /* <DEDUP_REMOVED lines=8> */
.L_x_4834:
[----:B------:R-:W-:Y:S02]  /*1640*/  IMAD.MOV.U32 R12, RZ, RZ, 0x2 ;  /* 0x00000002ff0c7424 */ /* 0x000fe400078e00ff */
[----:B------:R-:W-:-:S05]  /*1650*/  FADD R2, R13, R14 ;  /* 0x0000000e0d027221 */ /* 0x000fca0000000000 */
[----:B------:R-:W-:-:S07]  /*1660*/  MOV R13, R2 ;  /* 0x00000002000d7202 */ /* 0x000fce0000000f00 */
[----:B------:R-:W-:Y:S05]  /*1670*/  WARPSYNC.COLLECTIVE R15, `(.L_x_4835) ;  /* 0x000000000f087348 */ /* 0x000fea0003c00000 */
[----:B------:R0:W1:Y:S02]  /*1680*/  SHFL.BFLY P6, R14, R13, R12, R11 ;  /* 0x0c00000c0d0e7389 */ /* 0x00006400000c000b */
[----:B01----:R-:W-:Y:S05]  /*1690*/  ENDCOLLECTIVE ;  /* 0x000000000000791b */ /* 0x003fea0003800000 */
.L_x_4835:
[----:B------:R-:W-:Y:S02]  /*16a0*/  IMAD.MOV.U32 R12, RZ, RZ, 0x1 ;  /* 0x00000001ff0c7424 */ /* 0x000fe400078e00ff */
[----:B------:R-:W-:-:S05]  /*16b0*/  FADD R20, R2, R14 ;  /* 0x0000000e02147221 */ /* 0x000fca0000000000 */
[----:B------:R-:W-:-:S07]  /*16c0*/  MOV R13, R20 ;  /* 0x00000014000d7202 */ /* 0x000fce0000000f00 */
[----:B------:R-:W-:Y:S05]  /*16d0*/  WARPSYNC.COLLECTIVE R15, `(.L_x_4836) ;  /* 0x000000000f087348 */ /* 0x000fea0003c00000 */
[----:B------:R0:W1:Y:S02]  /*16e0*/  SHFL.BFLY P6, R14, R13, R12, R11 ;  /* 0x0c00000c0d0e7389 */ /* 0x00006400000c000b */
[----:B01----:R-:W-:Y:S05]  /*16f0*/  ENDCOLLECTIVE ;  /* 0x000000000000791b */ /* 0x003fea0003800000 */
.L_x_4836:
[----:B------:R-:W-:Y:S05]  /*1700*/  BRA `(.L_x_4837) ;  /* 0xfffffff000487947 */ /* 0x000fea000383ffff */
.L_x_4820:
[----:B------:R-:W-:Y:S01]  /*1710*/  HFMA2 R12, -RZ, RZ, 0, 2.384185791015625e-07 ;  /* 0x00000004ff0c7431 */ /* 0x000fe200000001ff */
[----:B------:R-:W-:Y:S01]  /*1720*/  BSSY B0, `(.L_x_4838) ;  /* 0x0000006000007945 */ /* 0x000fe20003800000 */
[----:B------:R-:W-:Y:S01]  /*1730*/  IMAD.MOV.U32 R11, RZ, RZ, 0x1f ;  /* 0x0000001fff0b7424 */ /* 0x000fe200078e00ff */
[----:B------:R-:W-:-:S07]  /*1740*/  MOV R15, 0xffffffff ;  /* 0xffffffff000f7802 */ /* 0x000fce0000000f00 */
[----:B0-----:R-:W-:Y:S05]  /*1750*/  WARPSYNC.COLLECTIVE R15, `(.L_x_4839) ;  /* 0x000000000f087348 */ /* 0x001fea0003c00000 */
[----:B------:R1:W2:Y:S02]  /*1760*/  SHFL.BFLY P6, R14, R13, R12, R11 ;  /* 0x0c00000c0d0e7389 */ /* 0x0002a400000c000b */
[----:B012---:R-:W-:Y:S05]  /*1770*/  ENDCOLLECTIVE ;  /* 0x000000000000791b */ /* 0x007fea0003800000 */
.L_x_4839:
[----:B------:R-:W-:Y:S05]  /*1780*/  BSYNC B0 ;  /* 0x0000000000007941 */ /* 0x000fea0003800000 */
.L_x_4838:
        /* <DEDUP_REMOVED lines=9> */
.L_x_4840:
[----:B------:R-:W-:Y:S01]  /*1820*/  IMAD.MOV.U32 R12, RZ, RZ, 0x1 ;  /* 0x00000001ff0c7424 */ /* 0x000fe200078e00ff */
[----:B------:R-:W-:-:S04]  /*1830*/  FMNMX R0, R13, R14, !PT ;  /* 0x0000000e0d007209 */ /* 0x000fc80007800000 */
[----:B------:R-:W-:-:S07]  /*1840*/  MOV R13, R0 ;  /* 0x00000000000d7202 */ /* 0x000fce0000000f00 */
[----:B------:R-:W-:Y:S05]  /*1850*/  WARPSYNC.COLLECTIVE R15, `(.L_x_4841) ;  /* 0x000000000f087348 */ /* 0x000fea0003c00000 */
[----:B------:R0:W1:Y:S02]  /*1860*/  SHFL.BFLY P6, R14, R13, R12, R11 ;  /* 0x0c00000c0d0e7389 */ /* 0x00006400000c000b */
[----:B01----:R-:W-:Y:S05]  /*1870*/  ENDCOLLECTIVE ;  /* 0x000000000000791b */ /* 0x003fea0003800000 */
.L_x_4841:
        /* <DEDUP_REMOVED lines=15> */
.L_x_4842:
[----:B------:R-:W-:Y:S02]  /*1970*/  IMAD.MOV.U32 R12, RZ, RZ, 0x2 ;  /* 0x00000002ff0c7424 */ /* 0x000fe400078e00ff */
[----:B------:R-:W-:-:S05]  /*1980*/  FADD R0, R13, R14 ;  /* 0x0000000e0d007221 */ /* 0x000fca0000000000 */
[----:B------:R-:W-:-:S07]  /*1990*/  MOV R13, R0 ;  /* 0x00000000000d7202 */ /* 0x000fce0000000f00 */
[----:B------:R-:W-:Y:S05]  /*19a0*/  WARPSYNC.COLLECTIVE R15, `(.L_x_4843) ;  /* 0x000000000f087348 */ /* 0x000fea0003c00000 */
[----:B------:R0:W1:Y:S02]  /*19b0*/  SHFL.BFLY P6, R14, R13, R12, R11 ;  /* 0x0c00000c0d0e7389 */ /* 0x00006400000c000b */
[----:B01----:R-:W-:Y:S05]  /*19c0*/  ENDCOLLECTIVE ;  /* 0x000000000000791b */ /* 0x003fea0003800000 */
.L_x_4843:
[----:B------:R-:W-:Y:S02]  /*19d0*/  IMAD.MOV.U32 R12, RZ, RZ, 0x1 ;  /* 0x00000001ff0c7424 */ /* 0x000fe400078e00ff */
[----:B------:R-:W-:-:S05]  /*19e0*/  FADD R3, R0, R14 ;  /* 0x0000000e00037221 */ /* 0x000fca0000000000 */
[----:B------:R-:W-:-:S07]  /*19f0*/  MOV R13, R3 ;  /* 0x00000003000d7202 */ /* 0x000fce0000000f00 */
[----:B------:R-:W-:Y:S05]  /*1a00*/  WARPSYNC.COLLECTIVE R15, `(.L_x_4844) ;  /* 0x000000000f087348 */ /* 0x000fea0003c00000 */
[----:B------:R0:W1:Y:S02]  /*1a10*/  SHFL.BFLY P6, R14, R13, R12, R11 ;  /* 0x0c00000c0d0e7389 */ /* 0x00006400000c000b */
[----:B01----:R-:W-:Y:S05]  /*1a20*/  ENDCOLLECTIVE ;  /* 0x000000000000791b */ /* 0x003fea0003800000 */
.L_x_4844:
[----:B------:R-:W-:Y:S05]  /*1a30*/  BRA `(.L_x_4845) ;  /* 0xfffffff000b87947 */ /* 0x000fea000383ffff */
.L_x_4825:
[----:B------:R-:W-:Y:S01]  /*1a40*/  HFMA2 R12, -RZ, RZ, 0, 2.384185791015625e-07 ;  /* 0x00000004ff0c7431 */ /* 0x000fe200000001ff */
[----:B------:R-:W-:Y:S01]  /*1a50*/  BSSY B0, `(.L_x_4846) ;  /* 0x0000006000007945 */ /* 0x000fe20003800000 */
[----:B------:R-:W-:Y:S01]  /*1a60*/  IMAD.MOV.U32 R11, RZ, RZ, 0x1f ;  /* 0x0000001fff0b7424 */ /* 0x000fe200078e00ff */
[----:B------:R-:W-:-:S07]  /*1a70*/  MOV R15, 0xffffffff ;  /* 0xffffffff000f7802 */ /* 0x000fce0000000f00 */
[----:B0-----:R-:W-:Y:S05]  /*1a80*/  WARPSYNC.COLLECTIVE R15, `(.L_x_4847) ;  /* 0x000000000f087348 */ /* 0x001fea0003c00000 */
[----:B------:R1:W2:Y:S02]  /*1a90*/  SHFL.BFLY P6, R14, R13, R12, R11 ;  /* 0x0c00000c0d0e7389 */ /* 0x0002a400000c000b */
[----:B012---:R-:W-:Y:S05]  /*1aa0*/  ENDCOLLECTIVE ;  /* 0x000000000000791b */ /* 0x007fea0003800000 */
.L_x_4847:
[----:B------:R-:W-:Y:S05]  /*1ab0*/  BSYNC B0 ;  /* 0x0000000000007941 */ /* 0x000fea0003800000 */
.L_x_4846:
        /* <DEDUP_REMOVED lines=9> */
.L_x_4848:
[----:B------:R-:W-:Y:S01]  /*1b50*/  IMAD.MOV.U32 R12, RZ, RZ, 0x1 ;  /* 0x00000001ff0c7424 */ /* 0x000fe200078e00ff */
[----:B------:R-:W-:-:S04]  /*1b60*/  FMNMX R0, R13, R14, !PT ;  /* 0x0000000e0d007209 */ /* 0x000fc80007800000 */
[----:B------:R-:W-:-:S07]  /*1b70*/  MOV R13, R0 ;  /* 0x00000000000d7202 */ /* 0x000fce0000000f00 */
[----:B------:R-:W-:Y:S05]  /*1b80*/  WARPSYNC.COLLECTIVE R15, `(.L_x_4849) ;  /* 0x000000000f087348 */ /* 0x000fea0003c00000 */
[----:B------:R0:W1:Y:S02]  /*1b90*/  SHFL.BFLY P6, R14, R13, R12, R11 ;  /* 0x0c00000c0d0e7389 */ /* 0x00006400000c000b */
[----:B01----:R-:W-:Y:S05]  /*1ba0*/  ENDCOLLECTIVE ;  /* 0x000000000000791b */ /* 0x003fea0003800000 */
.L_x_4849:
        /* <DEDUP_REMOVED lines=15> */
.L_x_4850:
[----:B------:R-:W-:Y:S02]  /*1ca0*/  IMAD.MOV.U32 R12, RZ, RZ, 0x2 ;  /* 0x00000002ff0c7424 */ /* 0x000fe400078e00ff */
[----:B------:R-:W-:-:S05]  /*1cb0*/  FADD R0, R13, R14 ;  /* 0x0000000e0d007221 */ /* 0x000fca0000000000 */
[----:B------:R-:W-:-:S07]  /*1cc0*/  MOV R13, R0 ;  /* 0x00000000000d7202 */ /* 0x000fce0000000f00 */
[----:B------:R-:W-:Y:S05]  /*1cd0*/  WARPSYNC.COLLECTIVE R15, `(.L_x_4851) ;  /* 0x000000000f087348 */ /* 0x000fea0003c00000 */
[----:B------:R0:W1:Y:S02]  /*1ce0*/  SHFL.BFLY P6, R14, R13, R12, R11 ;  /* 0x0c00000c0d0e7389 */ /* 0x00006400000c000b */
[----:B01----:R-:W-:Y:S05]  /*1cf0*/  ENDCOLLECTIVE ;  /* 0x000000000000791b */ /* 0x003fea0003800000 */
.L_x_4851:
[----:B------:R-:W-:Y:S02]  /*1d00*/  IMAD.MOV.U32 R12, RZ, RZ, 0x1 ;  /* 0x00000001ff0c7424 */ /* 0x000fe400078e00ff */
[----:B------:R-:W-:-:S05]  /*1d10*/  FADD R2, R0, R14 ;  /* 0x0000000e00027221 */ /* 0x000fca0000000000 */
[----:B------:R-:W-:-:S07]  /*1d20*/  MOV R13, R2 ;  /* 0x00000002000d7202 */ /* 0x000fce0000000f00 */
[----:B------:R-:W-:Y:S05]  /*1d30*/  WARPSYNC.COLLECTIVE R15, `(.L_x_4852) ;  /* 0x000000000f087348 */ /* 0x000fea0003c00000 */
[----:B------:R0:W1:Y:S02]  /*1d40*/  SHFL.BFLY P6, R14, R13, R12, R11 ;  /* 0x0c00000c0d0e7389 */ /* 0x00006400000c000b */
[----:B01----:R-:W-:Y:S05]  /*1d50*/  ENDCOLLECTIVE ;  /* 0x000000000000791b */ /* 0x003fea0003800000 */
.L_x_4852:
[----:B------:R-:W-:Y:S05]  /*1d60*/  BRA `(.L_x_4853) ;  /* 0xfffffff400187947 */ /* 0x000fea000383ffff */
        .weak           $__internal_84_$__cuda_sm20_div_u64
        .type           $__internal_84_$__cuda_sm20_div_u64,@function
        .size           $__internal_84_$__cuda_sm20_div_u64,($__internal_85_$__cuda_sm3x_div_rn_noftz_f32_slowpath - $__internal_84_$__cuda_sm20_div_u64)
$__internal_84_$__cuda_sm20_div_u64:
[----:B------:R-:W-:Y:S01]  /*1d70*/  MOV R12, R16 ;  /* 0x00000010000c7202 */ /* 0x000fe20000000f00 */
[----:B------:R-:W-:-:S04]  /*1d80*/  IMAD.MOV.U32 R13, RZ, RZ, R9 ;  /* 0x000000ffff0d7224 */ /* 0x000fc800078e0009 */
[----:B------:R-:W0:Y:S08]  /*1d90*/  I2F.U64.RP R11, R12 ;  /* 0x0000000c000b7312 */ /* 0x000e300000309000 */
[----:B0-----:R-:W0:Y:S02]  /*1da0*/  MUFU.RCP R11, R11 ;  /* 0x0000000b000b7308 */ /* 0x001e240000001000 */
[----:B0-----:R-:W-:-:S06]  /*1db0*/  IADD3 R2, PT, PT, R11, 0x1ffffffe, RZ ;  /* 0x1ffffffe0b027810 */ /* 0x001fcc0007ffe0ff */
[----:B------:R-:W0:Y:S02]  /*1dc0*/  F2I.U64.TRUNC R2, R2 ;  /* 0x0000000200027311 */ /* 0x000e24000020d800 */
[----:B0-----:R-:W-:-:S04]  /*1dd0*/  IMAD.WIDE.U32 R6, R2, R16, RZ ;  /* 0x0000001002067225 */ /* 0x001fc800078e00ff */
[----:B------:R-:W-:Y:S01]  /*1de0*/  IMAD R7, R2, R9, R7 ;  /* 0x0000000902077224 */ /* 0x000fe200078e0207 */
[----:B------:R-:W-:-:S03]  /*1df0*/  IADD3 R15, P0, PT, RZ, -R6, RZ ;  /* 0x80000006ff0f7210 */ /* 0x000fc60007f1e0ff */
[----:B------:R-:W-:Y:S02]  /*1e00*/  IMAD R7, R3, R16, R7 ;  /* 0x0000001003077224 */ /* 0x000fe400078e0207 */
[----:B------:R-:W-:-:S04]  /*1e10*/  IMAD.HI.U32 R6, R2, R15, RZ ;  /* 0x0000000f02067227 */ /* 0x000fc800078e00ff */
[----:B------:R-:W-:Y:S01]  /*1e20*/  IMAD.X R21, RZ, RZ, ~R7, P0 ;  /* 0x000000ffff157224 */ /* 0x000fe200000e0e07 */
[----:B------:R-:W-:-:S03]  /*1e30*/  MOV R7, R2 ;  /* 0x0000000200077202 */ /* 0x000fc60000000f00 */
[-C--:B------:R-:W-:Y:S02]  /*1e40*/  IMAD R11, R3, R21.reuse, RZ ;  /* 0x00000015030b7224 */ /* 0x080fe400078e02ff */
[----:B------:R-:W-:-:S04]  /*1e50*/  IMAD.WIDE.U32 R6, P0, R2, R21, R6 ;  /* 0x0000001502067225 */ /* 0x000fc80007800006 */
[----:B------:R-:W-:-:S04]  /*1e60*/  IMAD.HI.U32 R21, R3, R21, RZ ;  /* 0x0000001503157227 */ /* 0x000fc800078e00ff */
[----:B------:R-:W-:-:S05]  /*1e70*/  IMAD.HI.U32 R6, P1, R3, R15, R6 ;  /* 0x0000000f03067227 */ /* 0x000fca0007820006 */
[----:B------:R-:W-:Y:S01]  /*1e80*/  IADD3 R7, P2, PT, R11, R6, RZ ;  /* 0x000000060b077210 */ /* 0x000fe20007f5e0ff */
[----:B------:R-:W-:-:S04]  /*1e90*/  IMAD.X R6, R21, 0x1, R3, P0 ;  /* 0x0000000115067824 */ /* 0x000fc800000e0603 */
[----:B------:R-:W-:Y:S01]  /*1ea0*/  IMAD.WIDE.U32 R2, R7, R16, RZ ;  /* 0x0000001007027225 */ /* 0x000fe200078e00ff */
[----:B------:R-:W-:-:S03]  /*1eb0*/  IADD3.X R11, PT, PT, RZ, RZ, R6, P2, P1 ;  /* 0x000000ffff0b7210 */ /* 0x000fc600017e2406 */
        /* <DEDUP_REMOVED lines=32> */
[----:B------:R-:W-:Y:S02]  /*20c0*/  SEL R3, R3, R5, P0 ;  /* 0x0000000503037207 */ /* 0x000fe40000000000 */
[----:B------:R-:W-:Y:S02]  /*20d0*/  SEL R7, R2, R7, P0 ;  /* 0x0000000702077207 */ /* 0x000fe40000000000 */
[----:B------:R-:W-:Y:S02]  /*20e0*/  SEL R6, R6, R12, P0 ;  /* 0x0000000c06067207 */ /* 0x000fe40000000000 */
[----:B------:R-:W-:-:S02]  /*20f0*/  SEL R2, R4, R11, P0 ;  /* 0x0000000b04027207 */ /* 0x000fc40000000000 */
[----:B------:R-:W-:Y:S02]  /*2100*/  ISETP.GE.U32.AND P0, PT, R3, R16, PT ;  /* 0x000000100300720c */ /* 0x000fe40003f06070 */
[----:B------:R-:W-:Y:S02]  /*2110*/  IADD3 R4, P2, PT, R7, 0x1, RZ ;  /* 0x0000000107047810 */ /* 0x000fe40007f5e0ff */
[----:B------:R-:W-:Y:S02]  /*2120*/  ISETP.GE.U32.AND.EX P0, PT, R6, R9, PT, P0 ;  /* 0x000000090600720c */ /* 0x000fe40003f06100 */
[-C--:B------:R-:W-:Y:S02]  /*2130*/  IADD3.X R5, PT, PT, RZ, R2.reuse, RZ, P2, !PT ;  /* 0x00000002ff057210 */ /* 0x080fe400017fe4ff */
[----:B------:R-:W-:Y:S02]  /*2140*/  ISETP.NE.U32.AND P1, PT, R16, RZ, PT ;  /* 0x000000ff1000720c */ /* 0x000fe40003f25070 */
[----:B------:R-:W-:Y:S01]  /*2150*/  SEL R5, R5, R2, P0 ;  /* 0x0000000205057207 */ /* 0x000fe20000000000 */
[----:B------:R-:W-:Y:S01]  /*2160*/  IMAD.MOV.U32 R2, RZ, RZ, R0 ;  /* 0x000000ffff027224 */ /* 0x000fe200078e0000 */
[----:B------:R-:W-:-:S02]  /*2170*/  MOV R3, 0x0 ;  /* 0x0000000000037802 */ /* 0x000fc40000000f00 */
[----:B------:R-:W-:Y:S02]  /*2180*/  ISETP.NE.AND.EX P1, PT, R9, RZ, PT, P1 ;  /* 0x000000ff0900720c */ /* 0x000fe40003f25310 */
[----:B------:R-:W-:Y:S02]  /*2190*/  SEL R4, R4, R7, P0 ;  /* 0x0000000704047207 */ /* 0x000fe40000000000 */
[----:B------:R-:W-:Y:S02]  /*21a0*/  SEL R5, R5, 0xffffffff, P1 ;  /* 0xffffffff05057807 */ /* 0x000fe40000800000 */
[----:B------:R-:W-:Y:S01]  /*21b0*/  SEL R4, R4, 0xffffffff, P1 ;  /* 0xffffffff04047807 */ /* 0x000fe20000800000 */
[----:B------:R-:W-:Y:S06]  /*21c0*/  RET.REL.NODEC R2 `(_Z15SoftmaxWarpImplI10DirectLoadI13__nv_bfloat16fE11DirectStoreIfS1_EfLi1ELi1ELi8ELi1ELb1EL9Algorithm0EEvT_T0_ll) ;  /* 0xffffffdc028c7950 */ /* 0x000fec0003c3ffff */
        .weak           $__internal_85_$__cuda_sm3x_div_rn_noftz_f32_slowpath
        .type           $__internal_85_$__cuda_sm3x_div_rn_noftz_f32_slowpath,@function
        .size           $__internal_85_$__cuda_sm3x_div_rn_noftz_f32_slowpath,(.L_x_25537 - $__internal_85_$__cuda_sm3x_div_rn_noftz_f32_slowpath)
$__internal_85_$__cuda_sm3x_div_rn_noftz_f32_slowpath:
        /* <DEDUP_REMOVED lines=34> */
.L_x_4855:
        /* <DEDUP_REMOVED lines=51> */
.L_x_4862:
[----:B------:R-:W-:-:S04]  /*2720*/  LOP3.LUT R0, R0, 0x80000000, RZ, 0xc0, !PT ;  /* 0x8000000000007812 */ /* 0x000fc800078ec0ff */
[----:B------:R-:W-:Y:S01]  /*2730*/  LOP3.LUT R0, R0, 0x7f800000, RZ, 0xfc, !PT ;  /* 0x7f80000000007812 */ /* 0x000fe200078efcff */
[----:B------:R-:W-:Y:S06]  /*2740*/  BRA `(.L_x_4863) ;  /* 0x0000000000047947 */ /* 0x000fec0003800000 */
.L_x_4861:
[----:B------:R-:W-:-:S07]  /*2750*/  IMAD R0, R23, 0x800000, R0 ;  /* 0x0080000017007824 */ /* 0x000fce00078e0200 */
.L_x_4863:
[----:B------:R-:W-:Y:S05]  /*2760*/  BSYNC.RECONVERGENT B3 ;  /* 0x0000000000037941 */ /* 0x000fea0003800200 */
.L_x_4860:
[----:B------:R-:W-:Y:S05]  /*2770*/  BRA `(.L_x_4864) ;  /* 0x0000000000207947 */ /* 0x000fea0003800000 */
.L_x_4859:
[----:B------:R-:W-:-:S04]  /*2780*/  LOP3.LUT R0, R11, 0x80000000, R0, 0x48, !PT ;  /* 0x800000000b007812 */ /* 0x000fc800078e4800 */
[----:B------:R-:W-:Y:S01]  /*2790*/  LOP3.LUT R0, R0, 0x7f800000, RZ, 0xfc, !PT ;  /* 0x7f80000000007812 */ /* 0x000fe200078efcff */
[----:B------:R-:W-:Y:S06]  /*27a0*/  BRA `(.L_x_4864) ;  /* 0x0000000000147947 */ /* 0x000fec0003800000 */
.L_x_4858:
[----:B------:R-:W-:Y:S01]  /*27b0*/  LOP3.LUT R0, R11, 0x80000000, R0, 0x48, !PT ;  /* 0x800000000b007812 */ /* 0x000fe200078e4800 */
[----:B------:R-:W-:Y:S06]  /*27c0*/  BRA `(.L_x_4864) ;  /* 0x00000000000c7947 */ /* 0x000fec0003800000 */
.L_x_4857:
[----:B------:R-:W0:Y:S01]  /*27d0*/  MUFU.RSQ R0, -QNAN ;  /* 0xffc0000000007908 */ /* 0x000e220000001400 */
[----:B------:R-:W-:Y:S05]  /*27e0*/  BRA `(.L_x_4864) ;  /* 0x0000000000047947 */ /* 0x000fea0003800000 */
.L_x_4856:
[----:B------:R-:W-:-:S07]  /*27f0*/  FADD.FTZ R0, R0, R11 ;  /* 0x0000000b00007221 */ /* 0x000fce0000010000 */
.L_x_4864:
[----:B------:R-:W-:Y:S05]  /*2800*/  BSYNC.RECONVERGENT B2 ;  /* 0x0000000000027941 */ /* 0x000fea0003800200 */
.L_x_4854:
[----:B------:R-:W-:-:S04]  /*2810*/  HFMA2 R13, -RZ, RZ, 0, 0 ;  /* 0x00000000ff0d7431 */ /* 0x000fc800000001ff */
[----:B0-----:R-:W-:Y:S05]  /*2820*/  RET.REL.NODEC R12 `(_Z15SoftmaxWarpImplI10DirectLoadI13__nv_bfloat16fE11DirectStoreIfS1_EfLi1ELi1ELi8ELi1ELb1EL9Algorithm0EEvT_T0_ll) ;  /* 0xffffffd40cf47950 */ /* 0x001fea0003c3ffff */
.L_x_4865:
        /* <DEDUP_REMOVED lines=13> */
.L_x_25537:


//--------------------- .text._Z15SoftmaxWarpImplI10DirectLoadI13__nv_bfloat16fE11DirectStoreIfS1_EfLi1ELi1ELi8ELi1ELb0EL9Algorithm0EEvT_T0_ll --------------------------
	.section	.text._Z15SoftmaxWarpImplI10DirectLoadI13__nv_bfloat16fE11DirectStoreIfS1_EfLi1ELi1ELi8ELi1ELb0EL9Algorithm0EEvT_T0_ll,"ax",@progbits
	.align	128
        .global         _Z15SoftmaxWarpImplI10DirectLoadI13__nv_bfloat16fE11DirectStoreIfS1_EfLi1ELi1ELi8ELi1ELb0EL9Algorithm0EEvT_T0_ll
        .type           _Z15SoftmaxWarpImplI10DirectLoadI13__nv_bfloat16fE11DirectStoreIfS1_EfLi1ELi1ELi8ELi1ELb0EL9Algorithm0EEvT_T0_ll,@function
        .size           _Z15SoftmaxWarpImplI10DirectLoadI13__nv_bfloat16fE11DirectStoreIfS1_EfLi1ELi1ELi8ELi1ELb0EL9Algorithm0EEvT_T0_ll,(.L_x_25539 - _Z15SoftmaxWarpImplI10DirectLoadI13__nv_bfloat16fE11DirectStoreIfS1_EfLi1ELi1ELi8ELi1ELb0EL9Algorithm0EEvT_T0_ll)
        .other          _Z15SoftmaxWarpImplI10DirectLoadI13__nv_bfloat16fE11DirectStoreIfS1_EfLi1ELi1ELi8ELi1ELb0EL9Algorithm0EEvT_T0_ll,@"STO_CUDA_ENTRY STV_DEFAULT"
_Z15SoftmaxWarpImplI10DirectLoadI13__nv_bfloat16fE11DirectStoreIfS1_EfLi1ELi1ELi8ELi1ELb0EL9Algorithm0EEvT_T0_ll:
.text._Z15SoftmaxWarpImplI10DirectLoadI13__nv_bfloat16fE11DirectStoreIfS1_EfLi1ELi1ELi8ELi1ELb0EL9Algorithm0EEvT_T0_ll:
        /* <DEDUP_REMOVED lines=24> */
.L_x_4866:
        /* <DEDUP_REMOVED lines=47> */
.L_x_4868:
[----:B------:R-:W-:-:S07]  /*0470*/  MOV R4, 0x490 ;  /* 0x0000049000047802 */ /* 0x000fce0000000f00 */
[----:B0-----:R-:W-:Y:S05]  /*0480*/  CALL.REL.NOINC `($__internal_86_$__cuda_sm20_div_u64) ;  /* 0x0000001400c07944 */ /* 0x001fea0003c00000 */
.L_x_4869:
[----:B------:R-:W-:Y:S05]  /*0490*/  BSYNC.RECONVERGENT B0 ;  /* 0x0000000000007941 */ /* 0x000fea0003800200 */
.L_x_4867:
        /* <DEDUP_REMOVED lines=47> */
.L_x_4888:
        /* <DEDUP_REMOVED lines=12> */
[----:B0-----:R-:W-:Y:S05]  /*0850*/  CALL.REL.NOINC `($__internal_87_$__cuda_sm3x_div_rn_noftz_f32_slowpath) ;  /* 0x0000001400e07944 */ /* 0x001fea0003c00000 */
[----:B------:R-:W-:-:S07]  /*0860*/  MOV R11, R0 ;  /* 0x00000000000b7202 */ /* 0x000fce0000000f00 */
.L_x_4874:
[----:B------:R-:W-:Y:S05]  /*0870*/  BSYNC.RECONVERGENT B1 ;  /* 0x0000000000017941 */ /* 0x000fea0003800200 */
.L_x_4873:
[----:B------:R-:W1:Y:S01]  /*0880*/  LDCU.128 UR4, c[0x0][0x390] ;  /* 0x00007200ff0477ac */ /* 0x000e620008000c00 */
[----:B------:R-:W-:Y:S01]  /*0890*/  IMAD.MOV.U32 R2, RZ, RZ, R4 ;  /* 0x000000ffff027224 */ /* 0x000fe200078e0004 */
[----:B------:R-:W-:Y:S01]  /*08a0*/  F2FP.BF16.F32.PACK_AB R11, RZ, R11 ;  /* 0x0000000bff0b723e */ /* 0x000fe200000010ff */
[----:B------:R-:W-:Y:S02]  /*08b0*/  IMAD.MOV.U32 R3, RZ, RZ, RZ ;  /* 0x000000ffff037224 */ /* 0x000fe400078e00ff */
[----:B-1----:R-:W-:Y:S02]  /*08c0*/  IMAD R0, R16, UR6, RZ ;  /* 0x0000000610007c24 */ /* 0x002fe4000f8e02ff */
        /* <DEDUP_REMOVED lines=10> */
.L_x_4871:
[----:B------:R-:W-:Y:S05]  /*0970*/  BSYNC B0 ;  /* 0x0000000000007941 */ /* 0x000fea0003800000 */
.L_x_4870:
[----:B------:R-:W-:-:S04]  /*0980*/  ISETP.NE.U32.AND P0, PT, R9, RZ, PT ;  /* 0x000000ff0900720c */ /* 0x000fc80003f05070 */
[----:B------:R-:W-:-:S13]  /*0990*/  ISETP.NE.AND.EX P0, PT, R8, RZ, PT, P0 ;  /* 0x000000ff0800720c */ /* 0x000fda0003f05300 */
[----:B------:R-:W-:Y:S05]  /*09a0*/  @!P0 EXIT ;  /* 0x000000000000894d */ /* 0x000fea0003800000 */
.L_x_4881:
        /* <DEDUP_REMOVED lines=38> */
.L_x_4896:
        /* <DEDUP_REMOVED lines=13> */
[----:B0-----:R-:W-:Y:S05]  /*0ce0*/  CALL.REL.NOINC `($__internal_87_$__cuda_sm3x_div_rn_noftz_f32_slowpath) ;  /* 0x0000001000bc7944 */ /* 0x001fea0003c00000 */
.L_x_4877:
[----:B------:R-:W-:Y:S05]  /*0cf0*/  BSYNC.RECONVERGENT B0 ;  /* 0x0000000000007941 */ /* 0x000fea0003800200 */
.L_x_4876:
        /* <DEDUP_REMOVED lines=50> */
.L_x_4904:
        /* <DEDUP_REMOVED lines=10> */
[----:B------:R-:W-:Y:S01]  /*10c0*/  MOV R0, R3 ;  /* 0x0000000300007202 */ /* 0x000fe20000000f00 */
[----:B------:R-:W-:Y:S01]  /*10d0*/  IMAD.MOV.U32 R3, RZ, RZ, R14 ;  /* 0x000000ffff037224 */ /* 0x000fe200078e000e */
[----:B------:R-:W-:-:S07]  /*10e0*/  MOV R2, 0x1100 ;  /* 0x0000110000027802 */ /* 0x000fce0000000f00 */
[----:B0-----:R-:W-:Y:S05]  /*10f0*/  CALL.REL.NOINC `($__internal_87_$__cuda_sm3x_div_rn_noftz_f32_slowpath) ;  /* 0x0000000c00b87944 */ /* 0x001fea0003c00000 */
.L_x_4880:
[----:B------:R-:W-:Y:S05]  /*1100*/  BSYNC.RECONVERGENT B0 ;  /* 0x0000000000007941 */ /* 0x000fea0003800200 */
.L_x_4879:
        /* <DEDUP_REMOVED lines=18> */
.L_x_4872:
[----:B------:R-:W-:Y:S02]  /*1230*/  HFMA2 R12, -RZ, RZ, 0, 2.384185791015625e-07 ;  /* 0x00000004ff0c7431 */ /* 0x000fe400000001ff */
[----:B------:R-:W-:Y:S01]  /*1240*/  IMAD.MOV.U32 R11, RZ, RZ, 0x1f ;  /* 0x0000001fff0b7424 */ /* 0x000fe200078e00ff */
[----:B------:R-:W-:Y:S01]  /*1250*/  MOV R15, 0xffffffff ;  /* 0xffffffff000f7802 */ /* 0x000fe20000000f00 */
[----:B------:R-:W-:-:S07]  /*1260*/  IMAD.MOV.U32 R3, RZ, RZ, 0x3bbb989d ;  /* 0x3bbb989dff037424 */ /* 0x000fce00078e00ff */
[----:B0-----:R-:W-:Y:S05]  /*1270*/  WARPSYNC.COLLECTIVE R15, `(.L_x_4882) ;  /* 0x000000000f087348 */ /* 0x001fea0003c00000 */
[----:B------:R1:W2:Y:S02]  /*1280*/  SHFL.BFLY P6, R14, R13, R12, R11 ;  /* 0x0c00000c0d0e7389 */ /* 0x0002a400000c000b */
[----:B012---:R-:W-:Y:S05]  /*1290*/  ENDCOLLECTIVE ;  /* 0x000000000000791b */ /* 0x007fea0003800000 */
.L_x_4882:
[----:B------:R-:W-:Y:S01]  /*12a0*/  HFMA2 R12, -RZ, RZ, 0, 1.1920928955078125e-07 ;  /* 0x00000002ff0c7431 */ /* 0x000fe200000001ff */
[----:B------:R-:W-:-:S05]  /*12b0*/  FMNMX R0, R13, R14, !PT ;  /* 0x0000000e0d007209 */ /* 0x000fca0007800000 */
[----:B------:R-:W-:-:S07]  /*12c0*/  IMAD.MOV.U32 R13, RZ, RZ, R0 ;  /* 0x000000ffff0d7224 */ /* 0x000fce00078e0000 */
[----:B------:R-:W-:Y:S05]  /*12d0*/  WARPSYNC.COLLECTIVE R15, `(.L_x_4883) ;  /* 0x000000000f087348 */ /* 0x000fea0003c00000 */
[----:B------:R0:W1:Y:S02]  /*12e0*/  SHFL.BFLY P6, R14, R13, R12, R11 ;  /* 0x0c00000c0d0e7389 */ /* 0x00006400000c000b */
[----:B01----:R-:W-:Y:S05]  /*12f0*/  ENDCOLLECTIVE ;  /* 0x000000000000791b */ /* 0x003fea0003800000 */
.L_x_4883:
[----:B------:R-:W-:Y:S02]  /*1300*/  MOV R12, 0x1 ;  /* 0x00000001000c7802 */ /* 0x000fe40000000f00 */
[----:B------:R-:W-:Y:S01]  /*1310*/  FMNMX R2, R0, R14, !PT ;  /* 0x0000000e00027209 */ /* 0x000fe20007800000 */
[----:B------:R-:W-:-:S04]  /*1320*/  HFMA2 R0, -RZ, RZ, 3.7421875, 0 ;  /* 0x437c0000ff007431 */ /* 0x000fc800000001ff */
[----:B------:R-:W-:-:S07]  /*1330*/  IMAD.MOV.U32 R13, RZ, RZ, R2 ;  /* 0x000000ffff0d7224 */ /* 0x000fce00078e0002 */
[----:B------:R-:W-:Y:S05]  /*1340*/  WARPSYNC.COLLECTIVE R15, `(.L_x_4884) ;  /* 0x000000000f087348 */ /* 0x000fea0003c00000 */
[----:B------:R0:W1:Y:S02]  /*1350*/  SHFL.BFLY P6, R14, R13, R12, R11 ;  /* 0x0c00000c0d0e7389 */ /* 0x00006400000c000b */
[----:B01----:R-:W-:Y:S05]  /*1360*/  ENDCOLLECTIVE ;  /* 0x000000000000791b */ /* 0x003fea0003800000 */
.L_x_4884:
        /* <DEDUP_REMOVED lines=15> */
.L_x_4885:
[----:B------:R-:W-:Y:S02]  /*1460*/  HFMA2 R12, -RZ, RZ, 0, 1.1920928955078125e-07 ;  /* 0x00000002ff0c7431 */ /* 0x000fe400000001ff */
[----:B------:R-:W-:-:S04]  /*1470*/  FADD R2, R13, R14 ;  /* 0x0000000e0d027221 */ /* 0x000fc80000000000 */
[----:B------:R-:W-:-:S07]  /*1480*/  IMAD.MOV.U32 R13, RZ, RZ, R2 ;  /* 0x000000ffff0d7224 */ /* 0x000fce00078e0002 */
[----:B------:R-:W-:Y:S05]  /*1490*/  WARPSYNC.COLLECTIVE R15, `(.L_x_4886) ;  /* 0x000000000f087348 */ /* 0x000fea0003c00000 */
[----:B------:R0:W1:Y:S02]  /*14a0*/  SHFL.BFLY P6, R14, R13, R12, R11 ;  /* 0x0c00000c0d0e7389 */ /* 0x00006400000c000b */
[----:B01----:R-:W-:Y:S05]  /*14b0*/  ENDCOLLECTIVE ;  /* 0x000000000000791b */ /* 0x003fea0003800000 */
.L_x_4886:
[----:B------:R-:W-:Y:S01]  /*14c0*/  MOV R12, 0x1 ;  /* 0x00000001000c7802 */ /* 0x000fe20000000f00 */
[----:B------:R-:W-:-:S04]  /*14d0*/  FADD R3, R2, R14 ;  /* 0x0000000e02037221 */ /* 0x000fc80000000000 */
[----:B------:R-:W-:-:S07]  /*14e0*/  IMAD.MOV.U32 R13, RZ, RZ, R3 ;  /* 0x000000ffff0d7224 */ /* 0x000fce00078e0003 */
[----:B------:R-:W-:Y:S05]  /*14f0*/  WARPSYNC.COLLECTIVE R15, `(.L_x_4887) ;  /* 0x000000000f087348 */ /* 0x000fea0003c00000 */
[----:B------:R0:W1:Y:S02]  /*1500*/  SHFL.BFLY P6, R14, R13, R12, R11 ;  /* 0x0c00000c0d0e7389 */ /* 0x00006400000c000b */
[----:B01----:R-:W-:Y:S05]  /*1510*/  ENDCOLLECTIVE ;  /* 0x000000000000791b */ /* 0x003fea0003800000 */
.L_x_4887:
[----:B------:R-:W-:Y:S05]  /*1520*/  BRA `(.L_x_4888) ;  /* 0xfffffff000987947 */ /* 0x000fea000383ffff */
.L_x_4875:
[----:B------:R-:W-:Y:S01]  /*1530*/  HFMA2 R11, -RZ, RZ, 0, 1.847743988037109375e-06 ;  /* 0x0000001fff0b7431 */ /* 0x000fe200000001ff */
[----:B------:R-:W-:Y:S01]  /*1540*/  BSSY B0, `(.L_x_4889) ;  /* 0x0000006000007945 */ /* 0x000fe20003800000 */
[----:B------:R-:W-:Y:S02]  /*1550*/  IMAD.MOV.U32 R12, RZ, RZ, 0x4 ;  /* 0x00000004ff0c7424 */ /* 0x000fe400078e00ff */
[----:B------:R-:W-:-:S07]  /*1560*/  IMAD.MOV.U32 R15, RZ, RZ, -0x1 ;  /* 0xffffffffff0f7424 */ /* 0x000fce00078e00ff */
[----:B0-----:R-:W-:Y:S05]  /*1570*/  WARPSYNC.COLLECTIVE R15, `(.L_x_4890) ;  /* 0x000000000f087348 */ /* 0x001fea0003c00000 */
[----:B------:R1:W2:Y:S02]  /*1580*/  SHFL.BFLY P6, R14, R13, R12, R11 ;  /* 0x0c00000c0d0e7389 */ /* 0x0002a400000c000b */
[----:B012---:R-:W-:Y:S05]  /*1590*/  ENDCOLLECTIVE ;  /* 0x000000000000791b */ /* 0x007fea0003800000 */
.L_x_4890:
[----:B------:R-:W-:Y:S05]  /*15a0*/  BSYNC B0 ;  /* 0x0000000000007941 */ /* 0x000fea0003800000 */
.L_x_4889:
        /* <DEDUP_REMOVED lines=9> */
.L_x_4891:
[----:B------:R-:W-:Y:S01]  /*1640*/  HFMA2 R12, -RZ, RZ, 0, 5.9604644775390625e-08 ;  /* 0x00000001ff0c7431 */ /* 0x000fe200000001ff */
[----:B------:R-:W-:-:S05]  /*1650*/  FMNMX R0, R13, R14, !PT ;  /* 0x0000000e0d007209 */ /* 0x000fca0007800000 */
[----:B------:R-:W-:-:S07]  /*1660*/  IMAD.MOV.U32 R13, RZ, RZ, R0 ;  /* 0x000000ffff0d7224 */ /* 0x000fce00078e0000 */
[----:B------:R-:W-:Y:S05]  /*1670*/  WARPSYNC.COLLECTIVE R15, `(.L_x_4892) ;  /* 0x000000000f087348 */ /* 0x000fea0003c00000 */
[----:B------:R0:W1:Y:S02]  /*1680*/  SHFL.BFLY P6, R14, R13, R12, R11 ;  /* 0x0c00000c0d0e7389 */ /* 0x00006400000c000b */
[----:B01----:R-:W-:Y:S05]  /*1690*/  ENDCOLLECTIVE ;  /* 0x000000000000791b */ /* 0x003fea0003800000 */
.L_x_4892:
[----:B------:R-:W-:Y:S01]  /*16a0*/  HFMA2 R12, -RZ, RZ, 0, 2.384185791015625e-07 ;  /* 0x00000004ff0c7431 */ /* 0x000fe200000001ff */
[----:B------:R-:W-:-:S05]  /*16b0*/  FMNMX R0, R0, R14, !PT ;  /* 0x0000000e00007209 */ /* 0x000fca0007800000 */
[----:B------:R-:W-:-:S04]  /*16c0*/  FADD R0, R19, -R0 ;  /* 0x8000000013007221 */ /* 0x000fc80000000000 */
        /* <DEDUP_REMOVED lines=12> */
.L_x_4893:
[----:B------:R-:W-:Y:S01]  /*1790*/  MOV R12, 0x2 ;  /* 0x00000002000c7802 */ /* 0x000fe20000000f00 */
[----:B------:R-:W-:-:S04]  /*17a0*/  FADD R0, R13, R14 ;  /* 0x0000000e0d007221 */ /* 0x000fc80000000000 */
[----:B------:R-:W-:-:S07]  /*17b0*/  IMAD.MOV.U32 R13, RZ, RZ, R0 ;  /* 0x000000ffff0d7224 */ /* 0x000fce00078e0000 */
[----:B------:R-:W-:Y:S05]  /*17c0*/  WARPSYNC.COLLECTIVE R15, `(.L_x_4894) ;  /* 0x000000000f087348 */ /* 0x000fea0003c00000 */
[----:B------:R0:W1:Y:S02]  /*17d0*/  SHFL.BFLY P6, R14, R13, R12, R11 ;  /* 0x0c00000c0d0e7389 */ /* 0x00006400000c000b */
[----:B01----:R-:W-:Y:S05]  /*17e0*/  ENDCOLLECTIVE ;  /* 0x000000000000791b */ /* 0x003fea0003800000 */
.L_x_4894:
[----:B------:R-:W-:Y:S02]  /*17f0*/  HFMA2 R12, -RZ, RZ, 0, 5.9604644775390625e-08 ;  /* 0x00000001ff0c7431 */ /* 0x000fe400000001ff */
[----:B------:R-:W-:-:S04]  /*1800*/  FADD R2, R0, R14 ;  /* 0x0000000e00027221 */ /* 0x000fc80000000000 */
[----:B------:R-:W-:-:S07]  /*1810*/  IMAD.MOV.U32 R13, RZ, RZ, R2 ;  /* 0x000000ffff0d7224 */ /* 0x000fce00078e0002 */
[----:B------:R-:W-:Y:S05]  /*1820*/  WARPSYNC.COLLECTIVE R15, `(.L_x_4895) ;  /* 0x000000000f087348 */ /* 0x000fea0003c00000 */
[----:B------:R0:W1:Y:S02]  /*1830*/  SHFL.BFLY P6, R14, R13, R12, R11 ;  /* 0x0c00000c0d0e7389 */ /* 0x00006400000c000b */
[----:B01----:R-:W-:Y:S05]  /*1840*/  ENDCOLLECTIVE ;  /* 0x000000000000791b */ /* 0x003fea0003800000 */
.L_x_4895:
[----:B------:R-:W-:Y:S05]  /*1850*/  BRA `(.L_x_4896) ;  /* 0xfffffff000ec7947 */ /* 0x000fea000383ffff */
.L_x_4878:
[----:B------:R-:W-:Y:S01]  /*1860*/  BSSY B0, `(.L_x_4897) ;  /* 0x0000007000007945 */ /* 0x000fe20003800000 */
[----:B------:R-:W-:Y:S01]  /*1870*/  IMAD.MOV.U32 R12, RZ, RZ, 0x4 ;  /* 0x00000004ff0c7424 */ /* 0x000fe200078e00ff */
[----:B------:R-:W-:Y:S01]  /*1880*/  MOV R11, 0x1f ;  /* 0x0000001f000b7802 */ /* 0x000fe20000000f00 */
[----:B------:R-:W-:-:S07]  /*1890*/  IMAD.MOV.U32 R15, RZ, RZ, -0x1 ;  /* 0xffffffffff0f7424 */ /* 0x000fce00078e00ff */
[----:B0-----:R-:W-:Y:S05]  /*18a0*/  WARPSYNC.COLLECTIVE R15, `(.L_x_4898) ;  /* 0x000000000f087348 */ /* 0x001fea0003c00000 */
[----:B------:R1:W2:Y:S02]  /*18b0*/  SHFL.BFLY P6, R14, R13, R12, R11 ;  /* 0x0c00000c0d0e7389 */ /* 0x0002a400000c000b */
[----:B012---:R-:W-:Y:S05]  /*18c0*/  ENDCOLLECTIVE ;  /* 0x000000000000791b */ /* 0x007fea0003800000 */
.L_x_4898:
[----:B------:R-:W-:Y:S05]  /*18d0*/  BSYNC B0 ;  /* 0x0000000000007941 */ /* 0x000fea0003800000 */
.L_x_4897:
[----:B------:R-:W-:Y:S01]  /*18e0*/  HFMA2 R12, -RZ, RZ, 0, 1.1920928955078125e-07 ;  /* 0x00000002ff0c7431 */ /* 0x000fe200000001ff */
        /* <DEDUP_REMOVED lines=8> */
.L_x_4899:
[----:B------:R-:W-:Y:S01]  /*1970*/  HFMA2 R12, -RZ, RZ, 0, 5.9604644775390625e-08 ;  /* 0x00000001ff0c7431 */ /* 0x000fe200000001ff */
[----:B------:R-:W-:-:S05]  /*1980*/  FMNMX R0, R13, R14, !PT ;  /* 0x0000000e0d007209 */ /* 0x000fca0007800000 */
[----:B------:R-:W-:-:S07]  /*1990*/  IMAD.MOV.U32 R13, RZ, RZ, R0 ;  /* 0x000000ffff0d7224 */ /* 0x000fce00078e0000 */
[----:B------:R-:W-:Y:S05]  /*19a0*/  WARPSYNC.COLLECTIVE R15, `(.L_x_4900) ;  /* 0x000000000f087348 */ /* 0x000fea0003c00000 */
[----:B------:R0:W1:Y:S02]  /*19b0*/  SHFL.BFLY P6, R14, R13, R12, R11 ;  /* 0x0c00000c0d0e7389 */ /* 0x00006400000c000b */
[----:B01----:R-:W-:Y:S05]  /*19c0*/  ENDCOLLECTIVE ;  /* 0x000000000000791b */ /* 0x003fea0003800000 */
.L_x_4900:
        /* <DEDUP_REMOVED lines=15> */
.L_x_4901:
[----:B------:R-:W-:Y:S01]  /*1ac0*/  MOV R12, 0x2 ;  /* 0x00000002000c7802 */ /* 0x000fe20000000f00 */
[----:B------:R-:W-:-:S04]  /*1ad0*/  FADD R0, R13, R14 ;  /* 0x0000000e0d007221 */ /* 0x000fc80000000000 */
[----:B------:R-:W-:-:S07]  /*1ae0*/  IMAD.MOV.U32 R13, RZ, RZ, R0 ;  /* 0x000000ffff0d7224 */ /* 0x000fce00078e0000 */
[----:B------:R-:W-:Y:S05]  /*1af0*/  WARPSYNC.COLLECTIVE R15, `(.L_x_4902) ;  /* 0x000000000f087348 */ /* 0x000fea0003c00000 */
[----:B------:R0:W1:Y:S02]  /*1b00*/  SHFL.BFLY P6, R14, R13, R12, R11 ;  /* 0x0c00000c0d0e7389 */ /* 0x00006400000c000b */
[----:B01----:R-:W-:Y:S05]  /*1b10*/  ENDCOLLECTIVE ;  /* 0x000000000000791b */ /* 0x003fea0003800000 */
.L_x_4902:
[----:B------:R-:W-:Y:S02]  /*1b20*/  HFMA2 R12, -RZ, RZ, 0, 5.9604644775390625e-08 ;  /* 0x00000001ff0c7431 */ /* 0x000fe400000001ff */
[----:B------:R-:W-:-:S04]  /*1b30*/  FADD R2, R0, R14 ;  /* 0x0000000e00027221 */ /* 0x000fc80000000000 */
[----:B------:R-:W-:-:S07]  /*1b40*/  IMAD.MOV.U32 R13, RZ, RZ, R2 ;  /* 0x000000ffff0d7224 */ /* 0x000fce00078e0002 */
[----:B------:R-:W-:Y:S05]  /*1b50*/  WARPSYNC.COLLECTIVE R15, `(.L_x_4903) ;  /* 0x000000000f087348 */ /* 0x000fea0003c00000 */
[----:B------:R0:W1:Y:S02]  /*1b60*/  SHFL.BFLY P6, R14, R13, R12, R11 ;  /* 0x0c00000c0d0e7389 */ /* 0x00006400000c000b */
[----:B01----:R-:W-:Y:S05]  /*1b70*/  ENDCOLLECTIVE ;  /* 0x000000000000791b */ /* 0x003fea0003800000 */
.L_x_4903:
[----:B------:R-:W-:Y:S05]  /*1b80*/  BRA `(.L_x_4904) ;  /* 0xfffffff400247947 */ /* 0x000fea000383ffff */
        .weak           $__internal_86_$__cuda_sm20_div_u64
        .type           $__internal_86_$__cuda_sm20_div_u64,@function
        .size           $__internal_86_$__cuda_sm20_div_u64,($__internal_87_$__cuda_sm3x_div_rn_noftz_f32_slowpath - $__internal_86_$__cuda_sm20_div_u64)
$__internal_86_$__cuda_sm20_div_u64:
        /* <DEDUP_REMOVED lines=68> */
[----:B------:R-:W-:Y:S06]  /*1fd0*/  RET.REL.NODEC R4 `(_Z15SoftmaxWarpImplI10DirectLoadI13__nv_bfloat16fE11DirectStoreIfS1_EfLi1ELi1ELi8ELi1ELb0EL9Algorithm0EEvT_T0_ll) ;  /* 0xffffffe004087950 */ /* 0x000fec0003c3ffff */
        .weak           $__internal_87_$__cuda_sm3x_div_rn_noftz_f32_slowpath
        .type           $__internal_87_$__cuda_sm3x_div_rn_noftz_f32_slowpath,@function
        .size           $__internal_87_$__cuda_sm3x_div_rn_noftz_f32_slowpath,(.L_x_25539 - $__internal_87_$__cuda_sm3x_div_rn_noftz_f32_slowpath)
$__internal_87_$__cuda_sm3x_div_rn_noftz_f32_slowpath:
        /* <DEDUP_REMOVED lines=34> */
.L_x_4906:
        /* <DEDUP_REMOVED lines=51> */
.L_x_4913:
[----:B------:R-:W-:-:S04]  /*2530*/  LOP3.LUT R0, R0, 0x80000000, RZ, 0xc0, !PT ;  /* 0x8000000000007812 */ /* 0x000fc800078ec0ff */
[----:B------:R-:W-:Y:S01]  /*2540*/  LOP3.LUT R0, R0, 0x7f800000, RZ, 0xfc, !PT ;  /* 0x7f80000000007812 */ /* 0x000fe200078efcff */
[----:B------:R-:W-:Y:S06]  /*2550*/  BRA `(.L_x_4914) ;  /* 0x0000000000047947 */ /* 0x000fec0003800000 */
.L_x_4912:
[----:B------:R-:W-:-:S07]  /*2560*/  IMAD R0, R15, 0x800000, R0 ;  /* 0x008000000f007824 */ /* 0x000fce00078e0200 */
.L_x_4914:
[----:B------:R-:W-:Y:S05]  /*2570*/  BSYNC.RECONVERGENT B3 ;  /* 0x0000000000037941 */ /* 0x000fea0003800200 */
.L_x_4911:
[----:B------:R-:W-:Y:S05]  /*2580*/  BRA `(.L_x_4915) ;  /* 0x0000000000207947 */ /* 0x000fea0003800000 */
.L_x_4910:
[----:B------:R-:W-:-:S04]  /*2590*/  LOP3.LUT R0, R3, 0x80000000, R0, 0x48, !PT ;  /* 0x8000000003007812 */ /* 0x000fc800078e4800 */
[----:B------:R-:W-:Y:S01]  /*25a0*/  LOP3.LUT R0, R0, 0x7f800000, RZ, 0xfc, !PT ;  /* 0x7f80000000007812 */ /* 0x000fe200078efcff */
[----:B------:R-:W-:Y:S06]  /*25b0*/  BRA `(.L_x_4915) ;  /* 0x0000000000147947 */ /* 0x000fec0003800000 */
.L_x_4909:
[----:B------:R-:W-:Y:S01]  /*25c0*/  LOP3.LUT R0, R3, 0x80000000, R0, 0x48, !PT ;  /* 0x8000000003007812 */ /* 0x000fe200078e4800 */
[----:B------:R-:W-:Y:S06]  /*25d0*/  BRA `(.L_x_4915) ;  /* 0x00000000000c7947 */ /* 0x000fec0003800000 */
.L_x_4908:
[----:B------:R-:W0:Y:S01]  /*25e0*/  MUFU.RSQ R0, -QNAN ;  /* 0xffc0000000007908 */ /* 0x000e220000001400 */
[----:B------:R-:W-:Y:S05]  /*25f0*/  BRA `(.L_x_4915) ;  /* 0x0000000000047947 */ /* 0x000fea0003800000 */
.L_x_4907:
[----:B------:R-:W-:-:S07]  /*2600*/  FADD.FTZ R0, R0, R3 ;  /* 0x0000000300007221 */ /* 0x000fce0000010000 */
.L_x_4915:
[----:B------:R-:W-:Y:S05]  /*2610*/  BSYNC.RECONVERGENT B2 ;  /* 0x0000000000027941 */ /* 0x000fea0003800200 */
.L_x_4905:
[----:B------:R-:W-:-:S04]  /*2620*/  HFMA2 R3, -RZ, RZ, 0, 0 ;  /* 0x00000000ff037431 */ /* 0x000fc800000001ff */
[----:B0-----:R-:W-:Y:S05]  /*2630*/  RET.REL.NODEC R2 `(_Z15SoftmaxWarpImplI10DirectLoadI13__nv_bfloat16fE11DirectStoreIfS1_EfLi1ELi1ELi8ELi1ELb0EL9Algorithm0EEvT_T0_ll) ;  /* 0xffffffd802707950 */ /* 0x001fea0003c3ffff */
.L_x_4916:
        /* <DEDUP_REMOVED lines=12> */
.L_x_25539:


//--------------------- .text._Z15SoftmaxWarpImplI10DirectLoadI13__nv_bfloat16fE11DirectStoreIfS1_EfLi1ELi1ELi8ELi2ELb1EL9Algorithm0EEvT_T0_ll --------------------------
	.section	.text._Z15SoftmaxWarpImplI10DirectLoadI13__nv_bfloat16fE11DirectStoreIfS1_EfLi1ELi1ELi8ELi2ELb1EL9Algorithm0EEvT_T0_ll,"ax",@progbits
	.align	128
        .global         _Z15SoftmaxWarpImplI10DirectLoadI13__nv_bfloat16fE11DirectStoreIfS1_EfLi1ELi1ELi8ELi2ELb1EL9Algorithm0EEvT_T0_ll
        .type           _Z15SoftmaxWarpImplI10DirectLoadI13__nv_bfloat16fE11DirectStoreIfS1_EfLi1ELi1ELi8ELi2ELb1EL9Algorithm0EEvT_T0_ll,@function
        .size           _Z15SoftmaxWarpImplI10DirectLoadI13__nv_bfloat16fE11DirectStoreIfS1_EfLi1ELi1ELi8ELi2ELb1EL9Algorithm0EEvT_T0_ll,(.L_x_25540 - _Z15SoftmaxWarpImplI10DirectLoadI13__nv_bfloat16fE11DirectStoreIfS1_EfLi1ELi1ELi8ELi2ELb1EL9Algorithm0EEvT_T0_ll)
        .other          _Z15SoftmaxWarpImplI10DirectLoadI13__nv_bfloat16fE11DirectStoreIfS1_EfLi1ELi1ELi8ELi2ELb1EL9Algorithm0EEvT_T0_ll,@"STO_CUDA_ENTRY STV_DEFAULT"
_Z15SoftmaxWarpImplI10DirectLoadI13__nv_bfloat16fE11DirectStoreIfS1_EfLi1ELi1ELi8ELi2ELb1EL9Algorithm0EEvT_T0_ll:
.text._Z15SoftmaxWarpImplI10DirectLoadI13__nv_bfloat16fE11DirectStoreIfS1_EfLi1ELi1ELi8ELi2ELb1EL9Algorithm0EEvT_T0_ll:
        /* <DEDUP_REMOVED lines=24> */
.L_x_4917:
        /* <DEDUP_REMOVED lines=16> */
.L_x_4927:
        /* <DEDUP_REMOVED lines=38> */
[----:B------:R-:W-:Y:S02]  /*04e0*/  HFMA2 R12, -RZ, RZ, 0.96630859375, -0.0022525787353515625 ;  /* 0x3bbb989dff0c7431 */ /* 0x000fe400000001ff */
        /* <DEDUP_REMOVED lines=12> */
[----:B------:R-:W-:-:S04]  /*05b0*/  FADD R3, -R3, R20 ;  /* 0x0000001403037221 */ /* 0x000fc80000000100 */
[----:B------:R-:W-:Y:S01]  /*05c0*/  FFMA.SAT R0, R3, R12, 0.5 ;  /* 0x3f00000003007423 */ /* 0x000fe2000000200c */
[----:B------:R-:W-:-:S03]  /*05d0*/  FADD R7, -R7, R18 ;  /* 0x0000001207077221 */ /* 0x000fc60000000100 */
[----:B------:R-:W-:Y:S01]  /*05e0*/  FFMA.RM R0, R0, R11, 12582913 ;  /* 0x4b40000100007423 */ /* 0x000fe2000000400b */
[----:B------:R-:W-:-:S03]  /*05f0*/  FFMA.SAT R5, R7, R12, 0.5 ;  /* 0x3f00000007057423 */ /* 0x000fc6000000200c */
[C---:B------:R-:W-:Y:S01]  /*0600*/  FADD R2, R0.reuse, -12583039 ;  /* 0xcb40007f00027421 */ /* 0x040fe20000000000 */
[----:B------:R-:W-:Y:S01]  /*0610*/  FFMA.RM R5, R5, R11, 12582913 ;  /* 0x4b40000105057423 */ /* 0x000fe2000000400b */
[----:B------:R-:W-:Y:S02]  /*0620*/  IMAD.SHL.U32 R0, R0, 0x800000, RZ ;  /* 0x0080000000007824 */ /* 0x000fe400078e00ff */
[----:B------:R-:W-:Y:S01]  /*0630*/  FFMA R2, R3, 1.4426950216293334961, -R2 ;  /* 0x3fb8aa3b03027823 */ /* 0x000fe20000000802 */
[----:B------:R-:W-:-:S03]  /*0640*/  FADD R12, R5, -12583039 ;  /* 0xcb40007f050c7421 */ /* 0x000fc60000000000 */
[----:B------:R-:W-:Y:S01]  /*0650*/  FFMA R4, R3, 1.925963033500011079e-08, R2 ;  /* 0x32a5706003047823 */ /* 0x000fe20000000002 */
[----:B------:R-:W-:Y:S01]  /*0660*/  FFMA R12, R7, 1.4426950216293334961, -R12 ;  /* 0x3fb8aa3b070c7823 */ /* 0x000fe2000000080c */
[----:B------:R-:W-:Y:S02]  /*0670*/  SHF.L.U32 R2, R5, 0x17, RZ ;  /* 0x0000001705027819 */ /* 0x000fe400000006ff */
[----:B------:R-:W1:Y:S01]  /*0680*/  MUFU.EX2 R3, R4 ;  /* 0x0000000400037308 */ /* 0x000e620000000800 */
[----:B------:R-:W-:-:S07]  /*0690*/  FFMA R12, R7, 1.925963033500011079e-08, R12 ;  /* 0x32a57060070c7823 */ /* 0x000fce000000000c */
        /* <DEDUP_REMOVED lines=16> */
.L_x_4941:
[----:B------:R-:W1:Y:S01]  /*07a0*/  MUFU.RCP R4, R3 ;  /* 0x0000000300047308 */ /* 0x000e620000001000 */
[----:B------:R-:W-:Y:S01]  /*07b0*/  BSSY.RECONVERGENT B0, `(.L_x_4919) ;  /* 0x000000c000007945 */ /* 0x000fe20003800200 */
[----:B----4-:R-:W-:-:S06]  /*07c0*/  FADD R23, R23, R14 ;  /* 0x0000000e17177221 */ /* 0x010fcc0000000000 */
        /* <DEDUP_REMOVED lines=8> */
[----:B0--3--:R-:W-:Y:S05]  /*0850*/  CALL.REL.NOINC `($__internal_88_$__cuda_sm3x_div_rn_noftz_f32_slowpath) ;  /* 0x0000000800747944 */ /* 0x009fea0003c00000 */
[----:B------:R-:W-:-:S07]  /*0860*/  IMAD.MOV.U32 R7, RZ, RZ, R0 ;  /* 0x000000ffff077224 */ /* 0x000fce00078e0000 */
.L_x_4920:
[----:B------:R-:W-:Y:S05]  /*0870*/  BSYNC.RECONVERGENT B0 ;  /* 0x0000000000007941 */ /* 0x000fea0003800200 */
.L_x_4919:
        /* <DEDUP_REMOVED lines=10> */
[----:B------:R-:W-:Y:S01]  /*0920*/  IMAD.MOV.U32 R11, RZ, RZ, RZ ;  /* 0x000000ffff0b7224 */ /* 0x000fe200078e00ff */
[----:B------:R-:W-:Y:S01]  /*0930*/  R2UR UR4, R16 ;  /* 0x00000000100472ca */ /* 0x000fe200000e0000 */
[----:B------:R-:W-:Y:S01]  /*0940*/  IMAD R12, R19, UR38, RZ ;  /* 0x00000026130c7c24 */ /* 0x000fe2000f8e02ff */
[----:B------:R-:W-:Y:S01]  /*0950*/  R2UR UR5, R17 ;  /* 0x00000000110572ca */ /* 0x000fe200000e0000 */
[----:B------:R-:W-:Y:S01]  /*0960*/  IMAD.WIDE.U32 R4, R21, UR38, R10 ;  /* 0x0000002615047c25 */ /* 0x000fe2000f8e000a */
[----:B------:R-:W-:-:S03]  /*0970*/  F2FP.BF16.F32.PACK_AB R7, RZ, R7 ;  /* 0x00000007ff07723e */ /* 0x000fc600000010ff */
[----:B------:R-:W-:Y:S01]  /*0980*/  IMAD R11, R21, UR39, R12 ;  /* 0x00000027150b7c24 */ /* 0x000fe2000f8e020c */
[----:B------:R-:W-:-:S04]  /*0990*/  LEA R12, P0, R4, UR36, 0x1 ;  /* 0x00000024040c7c11 */ /* 0x000fc8000f8008ff */
[----:B------:R-:W-:-:S04]  /*09a0*/  IADD3 R5, PT, PT, R5, R11, RZ ;  /* 0x0000000b05057210 */ /* 0x000fc80007ffe0ff */
[----:B------:R-:W-:-:S05]  /*09b0*/  LEA.HI.X R13, R4, UR37, R5, 0x1, P0 ;  /* 0x00000025040d7c11 */ /* 0x000fca00080f0c05 */
[----:B------:R1:W-:Y:S02]  /*09c0*/  STG.E.U16 desc[UR4][R12.64], R7 ;  /* 0x000000070c007986 */ /* 0x0003e4000c101504 */
.L_x_4922:
[----:B------:R-:W-:Y:S05]  /*09d0*/  BSYNC.RECONVERGENT B0 ;  /* 0x0000000000007941 */ /* 0x000fea0003800200 */
.L_x_4921:
[----:B------:R-:W-:Y:S01]  /*09e0*/  BSSY.RECONVERGENT B0, `(.L_x_4923) ;  /* 0x0000007000007945 */ /* 0x000fe20003800200 */
[----:B------:R-:W-:-:S03]  /*09f0*/  FFMA R0, R3, R14, R0 ;  /* 0x0000000e03007223 */ /* 0x000fc60000000000 */
[----:B------:R-:W-:Y:S05]  /*0a00*/  @!P2 BRA `(.L_x_4924) ;  /* 0x000000000010a947 */ /* 0x000fea0003800000 */
[----:B------:R-:W-:Y:S01]  /*0a10*/  IMAD.MOV.U32 R0, RZ, RZ, R2 ;  /* 0x000000ffff007224 */ /* 0x000fe200078e0002 */
[----:B------:R-:W-:Y:S01]  /*0a20*/  MOV R4, 0xa50 ;  /* 0x00000a5000047802 */ /* 0x000fe20000000f00 */
[----:B------:R-:W-:-:S07]  /*0a30*/  IMAD.MOV.U32 R3, RZ, RZ, R23 ;  /* 0x000000ffff037224 */ /* 0x000fce00078e0017 */
[----:B01-3--:R-:W-:Y:S05]  /*0a40*/  CALL.REL.NOINC `($__internal_88_$__cuda_sm3x_div_rn_noftz_f32_slowpath) ;  /* 0x0000000400f87944 */ /* 0x00bfea0003c00000 */
.L_x_4924:
[----:B------:R-:W-:Y:S05]  /*0a50*/  BSYNC.RECONVERGENT B0 ;  /* 0x0000000000007941 */ /* 0x000fea0003800200 */
.L_x_4923:
        /* <DEDUP_REMOVED lines=13> */
.L_x_4926:
[----:B------:R-:W-:Y:S05]  /*0b30*/  BSYNC.RECONVERGENT B0 ;  /* 0x0000000000007941 */ /* 0x000fea0003800200 */
.L_x_4925:
[----:B------:R-:W-:-:S04]  /*0b40*/  IADD3 R21, P0, PT, R6, R21, RZ ;  /* 0x0000001506157210 */ /* 0x000fc80007f1e0ff */
[----:B------:R-:W-:Y:S02]  /*0b50*/  LEA.HI.X.SX32 R19, R6, R19, 0x1, P0 ;  /* 0x0000001306137211 */ /* 0x000fe400000f0eff */
[----:B------:R-:W-:-:S04]  /*0b60*/  ISETP.GE.U32.AND P0, PT, R21, UR42, PT ;  /* 0x0000002a15007c0c */ /* 0x000fc8000bf06070 */
[----:B------:R-:W-:-:S13]  /*0b70*/  ISETP.GE.AND.EX P0, PT, R19, UR43, PT, P0 ;  /* 0x0000002b13007c0c */ /* 0x000fda000bf06300 */
[----:B------:R-:W-:Y:S05]  /*0b80*/  @!P0 BRA `(.L_x_4927) ;  /* 0xfffffff400bc8947 */ /* 0x000fea000383ffff */
[----:B------:R-:W-:Y:S05]  /*0b90*/  EXIT ;  /* 0x000000000000794d */ /* 0x000fea0003800000 */
.L_x_4918:
[----:B------:R-:W-:Y:S01]  /*0ba0*/  BSSY B0, `(.L_x_4928) ;  /* 0x0000007000007945 */ /* 0x000fe20003800000 */
[----:B------:R-:W-:Y:S01]  /*0bb0*/  IMAD.MOV.U32 R12, RZ, RZ, 0x4 ;  /* 0x00000004ff0c7424 */ /* 0x000fe200078e00ff */
[----:B------:R-:W-:Y:S01]  /*0bc0*/  MOV R15, 0xffffffff ;  /* 0xffffffff000f7802 */ /* 0x000fe20000000f00 */
[----:B------:R-:W-:-:S07]  /*0bd0*/  IMAD.MOV.U32 R11, RZ, RZ, 0x1f ;  /* 0x0000001fff0b7424 */ /* 0x000fce00078e00ff */
[----:B0--3--:R-:W-:Y:S05]  /*0be0*/  WARPSYNC.COLLECTIVE R15, `(.L_x_4929) ;  /* 0x000000000f087348 */ /* 0x009fea0003c00000 */
[----:B------:R1:W2:Y:S02]  /*0bf0*/  SHFL.BFLY P6, R14, R13, R12, R11 ;  /* 0x0c00000c0d0e7389 */ /* 0x0002a400000c000b */
[----:B0123--:R-:W-:Y:S05]  /*0c00*/  ENDCOLLECTIVE ;  /* 0x000000000000791b */ /* 0x00ffea0003800000 */
.L_x_4929:
[----:B------:R-:W-:Y:S05]  /*0c10*/  BSYNC B0 ;  /* 0x0000000000007941 */ /* 0x000fea0003800000 */
.L_x_4928:
[----:B------:R-:W-:Y:S01]  /*0c20*/  FMNMX R13, R14, R13, !PT ;  /* 0x0000000d0e0d7209 */ /* 0x000fe20007800000 */
[----:B------:R-:W-:Y:S01]  /*0c30*/  IMAD.MOV.U32 R12, RZ, RZ, 0x2 ;  /* 0x00000002ff0c7424 */ /* 0x000fe200078e00ff */
[----:B------:R-:W-:Y:S01]  /*0c40*/  MOV R15, 0xffffffff ;  /* 0xffffffff000f7802 */ /* 0x000fe20000000f00 */
[----:B------:R-:W-:-:S07]  /*0c50*/  IMAD.MOV.U32 R11, RZ, RZ, 0x1f ;  /* 0x0000001fff0b7424 */ /* 0x000fce00078e00ff */
[----:B------:R-:W-:Y:S05]  /*0c60*/  WARPSYNC.COLLECTIVE R15, `(.L_x_4930) ;  /* 0x000000000f087348 */ /* 0x000fea0003c00000 */
[----:B------:R0:W1:Y:S02]  /*0c70*/  SHFL.BFLY P6, R14, R13, R12, R11 ;  /* 0x0c00000c0d0e7389 */ /* 0x00006400000c000b */
[----:B01----:R-:W-:Y:S05]  /*0c80*/  ENDCOLLECTIVE ;  /* 0x000000000000791b */ /* 0x003fea0003800000 */
.L_x_4930:
[----:B------:R-:W-:Y:S01]  /*0c90*/  IMAD.MOV.U32 R12, RZ, RZ, 0x1 ;  /* 0x00000001ff0c7424 */ /* 0x000fe200078e00ff */
[----:B------:R-:W-:-:S05]  /*0ca0*/  FMNMX R2, R13, R14, !PT ;  /* 0x0000000e0d027209 */ /* 0x000fca0007800000 */
[----:B------:R-:W-:-:S07]  /*0cb0*/  IMAD.MOV.U32 R13, RZ, RZ, R2 ;  /* 0x000000ffff0d7224 */ /* 0x000fce00078e0002 */
[----:B------:R-:W-:Y:S05]  /*0cc0*/  WARPSYNC.COLLECTIVE R15, `(.L_x_4931) ;  /* 0x000000000f087348 */ /* 0x000fea0003c00000 */
[----:B------:R0:W1:Y:S02]  /*0cd0*/  SHFL.BFLY P6, R14, R13, R12, R11 ;  /* 0x0c00000c0d0e7389 */ /* 0x00006400000c000b */
[----:B01----:R-:W-:Y:S05]  /*0ce0*/  ENDCOLLECTIVE ;  /* 0x000000000000791b */ /* 0x003fea0003800000 */
.L_x_4931:
[----:B------:R-:W-:Y:S02]  /*0cf0*/  HFMA2 R12, -RZ, RZ, 0, 2.384185791015625e-07 ;  /* 0x00000004ff0c7431 */ /* 0x000fe400000001ff */
[----:B------:R-:W-:Y:S01]  /*0d00*/  IMAD.MOV.U32 R13, RZ, RZ, R0 ;  /* 0x000000ffff0d7224 */ /* 0x000fe200078e0000 */
[----:B------:R-:W-:-:S07]  /*0d10*/  MOV R3, R14 ;  /* 0x0000000e00037202 */ /* 0x000fce0000000f00 */
[----:B------:R-:W-:Y:S05]  /*0d20*/  WARPSYNC.COLLECTIVE R15, `(.L_x_4932) ;  /* 0x000000000f087348 */ /* 0x000fea0003c00000 */
[----:B------:R0:W1:Y:S02]  /*0d30*/  SHFL.BFLY P6, R14, R13, R12, R11 ;  /* 0x0c00000c0d0e7389 */ /* 0x00006400000c000b */
[----:B01----:R-:W-:Y:S05]  /*0d40*/  ENDCOLLECTIVE ;  /* 0x000000000000791b */ /* 0x003fea0003800000 */
.L_x_4932:
[----:B------:R-:W-:Y:S02]  /*0d50*/  FMNMX R3, R2, R3, !PT ;  /* 0x0000000302037209 */ /* 0x000fe40007800000 */
[----:B------:R-:W-:-:S03]  /*0d60*/  MOV R2, 0x3bbb989d ;  /* 0x3bbb989d00027802 */ /* 0x000fc60000000f00 */
[----:B------:R-:W-:Y:S01]  /*0d70*/  FADD R7, -R3, R20 ;  /* 0x0000001403077221 */ /* 0x000fe20000000100 */
[----:B------:R-:W-:Y:S01]  /*0d80*/  MOV R3, 0x437c0000 ;  /* 0x437c000000037802 */ /* 0x000fe20000000f00 */
[----:B------:R-:W-:Y:S02]  /*0d90*/  HFMA2 R12, -RZ, RZ, 0, 1.1920928955078125e-07 ;  /* 0x00000002ff0c7431 */ /* 0x000fe400000001ff */
[----:B------:R-:W-:-:S05]  /*0da0*/  IMAD.MOV.U32 R5, RZ, RZ, R14 ;  /* 0x000000ffff057224 */ /* 0x000fca00078e000e */
[----:B------:R-:W-:Y:S01]  /*0db0*/  FMNMX R5, R5, R0, !PT ;  /* 0x0000000005057209 */ /* 0x000fe20007800000 */
[----:B------:R-:W-:-:S04]  /*0dc0*/  FFMA.SAT R0, R7, R2, 0.5 ;  /* 0x3f00000007007423 */ /* 0x000fc80000002002 */
[----:B------:R-:W-:Y:S02]  /*0dd0*/  IMAD.MOV.U32 R13, RZ, RZ, R5 ;  /* 0x000000ffff0d7224 */ /* 0x000fe400078e0005 */
[----:B------:R-:W-:-:S07]  /*0de0*/  FFMA.RM R0, R0, R3, 12582913 ;  /* 0x4b40000100007423 */ /* 0x000fce0000004003 */
[----:B------:R-:W-:Y:S05]  /*0df0*/  WARPSYNC.COLLECTIVE R15, `(.L_x_4933) ;  /* 0x000000000f087348 */ /* 0x000fea0003c00000 */
[----:B------:R0:W1:Y:S02]  /*0e00*/  SHFL.BFLY P6, R14, R13, R12, R11 ;  /* 0x0c00000c0d0e7389 */ /* 0x00006400000c000b */
[----:B01----:R-:W-:Y:S05]  /*0e10*/  ENDCOLLECTIVE ;  /* 0x000000000000791b */ /* 0x003fea0003800000 */
.L_x_4933:
[----:B------:R-:W-:Y:S02]  /*0e20*/  HFMA2 R12, -RZ, RZ, 0, 5.9604644775390625e-08 ;  /* 0x00000001ff0c7431 */ /* 0x000fe400000001ff */
[----:B------:R-:W-:Y:S02]  /*0e30*/  IMAD.MOV.U32 R4, RZ, RZ, R14 ;  /* 0x000000ffff047224 */ /* 0x000fe400078e000e */
[C---:B------:R-:W-:Y:S01]  /*0e40*/  FADD R14, R0.reuse, -12583039 ;  /* 0xcb40007f000e7421 */ /* 0x040fe20000000000 */
[----:B------:R-:W-:-:S03]  /*0e50*/  SHF.L.U32 R0, R0, 0x17, RZ ;  /* 0x0000001700007819 */ /* 0x000fc600000006ff */
[----:B------:R-:W-:Y:S01]  /*0e60*/  FFMA R14, R7, 1.4426950216293334961, -R14 ;  /* 0x3fb8aa3b070e7823 */ /* 0x000fe2000000080e */
[----:B------:R-:W-:-:S03]  /*0e70*/  FMNMX R4, R5, R4, !PT ;  /* 0x0000000405047209 */ /* 0x000fc60007800000 */
[----:B------:R-:W-:Y:S02]  /*0e80*/  FFMA R20, R7, 1.925963033500011079e-08, R14 ;  /* 0x32a5706007147823 */ /* 0x000fe4000000000e */
[----:B------:R-:W-:Y:S02]  /*0e90*/  IMAD.MOV.U32 R13, RZ, RZ, R4 ;  /* 0x000000ffff0d7224 */ /* 0x000fe400078e0004 */
[----:B------:R0:W1:Y:S05]  /*0ea0*/  MUFU.EX2 R5, R20 ;  /* 0x0000001400057308 */ /* 0x00006a0000000800 */
[----:B01----:R-:W-:Y:S05]  /*0eb0*/  WARPSYNC.COLLECTIVE R15, `(.L_x_4934) ;  /* 0x000000000f087348 */ /* 0x003fea0003c00000 */
[----:B------:R2:W3:Y:S02]  /*0ec0*/  SHFL.BFLY P6, R14, R13, R12, R11 ;  /* 0x0c00000c0d0e7389 */ /* 0x0004e400000c000b */
[----:B0123--:R-:W-:Y:S05]  /*0ed0*/  ENDCOLLECTIVE ;  /* 0x000000000000791b */ /* 0x00ffea0003800000 */
.L_x_4934:
[----:B------:R-:W-:Y:S01]  /*0ee0*/  FMUL R0, R0, R5 ;  /* 0x0000000500007220 */ /* 0x000fe20000400000 */
[----:B------:R-:W-:-:S03]  /*0ef0*/  MOV R12, 0x4 ;  /* 0x00000004000c7802 */ /* 0x000fc60000000f00 */
[----:B------:R-:W-:-:S04]  /*0f00*/  FADD R5, RZ, R0 ;  /* 0x00000000ff057221 */ /* 0x000fc80000000000 */
[----:B------:R-:W-:Y:S02]  /*0f10*/  IMAD.MOV.U32 R13, RZ, RZ, R5 ;  /* 0x000000ffff0d7224 */ /* 0x000fe400078e0005 */
[----:B------:R-:W-:-:S07]  /*0f20*/  IMAD.MOV.U32 R7, RZ, RZ, R14 ;  /* 0x000000ffff077224 */ /* 0x000fce00078e000e */
[----:B------:R-:W-:Y:S05]  /*0f30*/  WARPSYNC.COLLECTIVE R15, `(.L_x_4935) ;  /* 0x000000000f087348 */ /* 0x000fea0003c00000 */
[----:B------:R0:W1:Y:S02]  /*0f40*/  SHFL.BFLY P6, R14, R13, R12, R11 ;  /* 0x0c00000c0d0e7389 */ /* 0x00006400000c000b */
[----:B01----:R-:W-:Y:S05]  /*0f50*/  ENDCOLLECTIVE ;  /* 0x000000000000791b */ /* 0x003fea0003800000 */
.L_x_4935:
[----:B------:R-:W-:-:S05]  /*0f60*/  FMNMX R7, R4, R7, !PT ;  /* 0x0000000704077209 */ /* 0x000fca0007800000 */
[----:B------:R-:W-:-:S04]  /*0f70*/  FADD R7, -R7, R18 ;  /* 0x0000001207077221 */ /* 0x000fc80000000100 */
[----:B------:R-:W-:Y:S01]  /*0f80*/  FFMA.SAT R2, R7, R2, 0.5 ;  /* 0x3f00000007027423 */ /* 0x000fe20000002002 */
[----:B------:R-:W-:-:S03]  /*0f90*/  HFMA2 R12, -RZ, RZ, 0, 1.1920928955078125e-07 ;  /* 0x00000002ff0c7431 */ /* 0x000fc600000001ff */
[----:B------:R-:W-:-:S04]  /*0fa0*/  FFMA.RM R2, R2, R3, 12582913 ;  /* 0x4b40000102027423 */ /* 0x000fc80000004003 */
[C---:B------:R-:W-:Y:S01]  /*0fb0*/  FADD R4, R2.reuse, -12583039 ;  /* 0xcb40007f02047421 */ /* 0x040fe20000000000 */
[----:B------:R-:W-:-:S03]  /*0fc0*/  IMAD.SHL.U32 R2, R2, 0x800000, RZ ;  /* 0x0080000002027824 */ /* 0x000fc600078e00ff */
[----:B------:R-:W-:Y:S01]  /*0fd0*/  FFMA R18, R7, 1.4426950216293334961, -R4 ;  /* 0x3fb8aa3b07127823 */ /* 0x000fe20000000804 */
[----:B------:R-:W-:-:S03]  /*0fe0*/  FADD R4, R5, R14 ;  /* 0x0000000e05047221 */ /* 0x000fc60000000000 */
[----:B------:R-:W-:Y:S01]  /*0ff0*/  FFMA R5, R7, 1.925963033500011079e-08, R18 ;  /* 0x32a5706007057823 */ /* 0x000fe20000000012 */
[----:B------:R-:W-:-:S07]  /*1000*/  IMAD.MOV.U32 R13, RZ, RZ, R4 ;  /* 0x000000ffff0d7224 */ /* 0x000fce00078e0004 */
[----:B------:R-:W-:Y:S05]  /*1010*/  WARPSYNC.COLLECTIVE R15, `(.L_x_4936) ;  /* 0x000000000f087348 */ /* 0x000fea0003c00000 */
[----:B------:R0:W1:Y:S02]  /*1020*/  SHFL.BFLY P6, R14, R13, R12, R11 ;  /* 0x0c00000c0d0e7389 */ /* 0x00006400000c000b */
[----:B01----:R-:W-:Y:S05]  /*1030*/  ENDCOLLECTIVE ;  /* 0x000000000000791b */ /* 0x003fea0003800000 */
.L_x_4936:
[----:B------:R-:W0:Y:S01]  /*1040*/  MUFU.EX2 R5, R5 ;  /* 0x0000000500057308 */ /* 0x000e220000000800 */
[----:B------:R-:W-:Y:S02]  /*1050*/  IMAD.MOV.U32 R12, RZ, RZ, 0x1 ;  /* 0x00000001ff0c7424 */ /* 0x000fe400078e00ff */
[----:B0-----:R-:W-:-:S04]  /*1060*/  FMUL R2, R2, R5 ;  /* 0x0000000502027220 */ /* 0x001fc80000400000 */
[----:B------:R-:W-:Y:S01]  /*1070*/  FADD R3, RZ, R2 ;  /* 0x00000002ff037221 */ /* 0x000fe20000000000 */
[----:B------:R-:W-:-:S05]  /*1080*/  FADD R7, R4, R14 ;  /* 0x0000000e04077221 */ /* 0x000fca0000000000 */
[----:B------:R-:W-:-:S07]  /*1090*/  MOV R13, R7 ;  /* 0x00000007000d7202 */ /* 0x000fce0000000f00 */
[----:B------:R-:W-:Y:S05]  /*10a0*/  WARPSYNC.COLLECTIVE R15, `(.L_x_4937) ;  /* 0x000000000f087348 */ /* 0x000fea0003c00000 */
[----:B------:R0:W1:Y:S02]  /*10b0*/  SHFL.BFLY P6, R14, R13, R12, R11 ;  /* 0x0c00000c0d0e7389 */ /* 0x00006400000c000b */
[----:B01----:R-:W-:Y:S05]  /*10c0*/  ENDCOLLECTIVE ;  /* 0x000000000000791b */ /* 0x003fea0003800000 */
.L_x_4937:
[----:B------:R-:W-:Y:S02]  /*10d0*/  HFMA2 R12, -RZ, RZ, 0, 2.384185791015625e-07 ;  /* 0x00000004ff0c7431 */ /* 0x000fe400000001ff */
[----:B------:R-:W-:Y:S01]  /*10e0*/  IMAD.MOV.U32 R13, RZ, RZ, R3 ;  /* 0x000000ffff0d7224 */ /* 0x000fe200078e0003 */
[----:B------:R-:W-:-:S07]  /*10f0*/  MOV R18, R14 ;  /* 0x0000000e00127202 */ /* 0x000fce0000000f00 */
[----:B------:R-:W-:Y:S05]  /*1100*/  WARPSYNC.COLLECTIVE R15, `(.L_x_4938) ;  /* 0x000000000f087348 */ /* 0x000fea0003c00000 */
[----:B------:R0:W1:Y:S02]  /*1110*/  SHFL.BFLY P6, R14, R13, R12, R11 ;  /* 0x0c00000c0d0e7389 */ /* 0x00006400000c000b */
[----:B01----:R-:W-:Y:S05]  /*1120*/  ENDCOLLECTIVE ;  /* 0x000000000000791b */ /* 0x003fea0003800000 */
.L_x_4938:
        /* <DEDUP_REMOVED lines=8> */
.L_x_4939:
[----:B------:R-:W-:Y:S01]  /*11b0*/  HFMA2 R12, -RZ, RZ, 0, 5.9604644775390625e-08 ;  /* 0x00000001ff0c7431 */ /* 0x000fe200000001ff */
[----:B------:R-:W-:-:S05]  /*11c0*/  MOV R23, R14 ;  /* 0x0000000e00177202 */ /* 0x000fca0000000f00 */
[----:B------:R-:W-:-:S04]  /*11d0*/  FADD R23, R20, R23 ;  /* 0x0000001714177221 */ /* 0x000fc80000000000 */
[----:B------:R-:W-:-:S07]  /*11e0*/  IMAD.MOV.U32 R13, RZ, RZ, R23 ;  /* 0x000000ffff0d7224 */ /* 0x000fce00078e0017 */
[----:B------:R-:W-:Y:S05]  /*11f0*/  WARPSYNC.COLLECTIVE R15, `(.L_x_4940) ;  /* 0x000000000f087348 */ /* 0x000fea0003c00000 */
[----:B------:R0:W1:Y:S02]  /*1200*/  SHFL.BFLY P6, R14, R13, R12, R11 ;  /* 0x0c00000c0d0e7389 */ /* 0x00006400000c000b */
[----:B01----:R-:W-:Y:S05]  /*1210*/  ENDCOLLECTIVE ;  /* 0x000000000000791b */ /* 0x003fea0003800000 */
.L_x_4940:
[----:B------:R-:W-:Y:S05]  /*1220*/  BRA `(.L_x_4941) ;  /* 0xfffffff4005c7947 */ /* 0x000fea000383ffff */
        .weak           $__internal_88_$__cuda_sm3x_div_rn_noftz_f32_slowpath
        .type           $__internal_88_$__cuda_sm3x_div_rn_noftz_f32_slowpath,@function
        .size           $__internal_88_$__cuda_sm3x_div_rn_noftz_f32_slowpath,(.L_x_25540 - $__internal_88_$__cuda_sm3x_div_rn_noftz_f32_slowpath)
$__internal_88_$__cuda_sm3x_div_rn_noftz_f32_slowpath:
        /* <DEDUP_REMOVED lines=34> */
.L_x_4943:
        /* <DEDUP_REMOVED lines=30> */
[-CC-:B------:R-:W-:Y:S01]  /*1630*/  FFMA.RM R12, R3, R13.reuse, R14.reuse ;  /* 0x0000000d030c7223 */ /* 0x180fe2000000400e */
[C---:B------:R-:W-:Y:S02]  /*1640*/  ISETP.NE.AND P4, PT, R11.reuse, RZ, PT ;  /* 0x000000ff0b00720c */ /* 0x040fe40003f85270 */
[----:B------:R-:W-:Y:S02]  /*1650*/  ISETP.NE.AND P3, PT, R11, RZ, PT ;  /* 0x000000ff0b00720c */ /* 0x000fe40003f65270 */
[----:B------:R-:W-:Y:S01]  /*1660*/  LOP3.LUT R7, R5, 0x7fffff, RZ, 0xc0, !PT ;  /* 0x007fffff05077812 */ /* 0x000fe200078ec0ff */
[----:B------:R-:W-:Y:S01]  /*1670*/  FFMA.RP R5, R3, R13, R14 ;  /* 0x0000000d03057223 */ /* 0x000fe2000000800e */
        /* <DEDUP_REMOVED lines=16> */
.L_x_4950:
[----:B------:R-:W-:-:S04]  /*1780*/  LOP3.LUT R0, R0, 0x80000000, RZ, 0xc0, !PT ;  /* 0x8000000000007812 */ /* 0x000fc800078ec0ff */
[----:B------:R-:W-:Y:S01]  /*1790*/  LOP3.LUT R0, R0, 0x7f800000, RZ, 0xfc, !PT ;  /* 0x7f80000000007812 */ /* 0x000fe200078efcff */
[----:B------:R-:W-:Y:S06]  /*17a0*/  BRA `(.L_x_4951) ;  /* 0x0000000000047947 */ /* 0x000fec0003800000 */
.L_x_4949:
[----:B------:R-:W-:-:S07]  /*17b0*/  IMAD R0, R12, 0x800000, R0 ;  /* 0x008000000c007824 */ /* 0x000fce00078e0200 */
.L_x_4951:
[----:B------:R-:W-:Y:S05]  /*17c0*/  BSYNC.RECONVERGENT B2 ;  /* 0x0000000000027941 */ /* 0x000fea0003800200 */
.L_x_4948:
[----:B------:R-:W-:Y:S05]  /*17d0*/  BRA `(.L_x_4952) ;  /* 0x0000000000207947 */ /* 0x000fea0003800000 */
.L_x_4947:
[----:B------:R-:W-:-:S04]  /*17e0*/  LOP3.LUT R0, R3, 0x80000000, R0, 0x48, !PT ;  /* 0x8000000003007812 */ /* 0x000fc800078e4800 */
[----:B------:R-:W-:Y:S01]  /*17f0*/  LOP3.LUT R0, R0, 0x7f800000, RZ, 0xfc, !PT ;  /* 0x7f80000000007812 */ /* 0x000fe200078efcff */
[----:B------:R-:W-:Y:S06]  /*1800*/  BRA `(.L_x_4952) ;  /* 0x0000000000147947 */ /* 0x000fec0003800000 */
.L_x_4946:
[----:B------:R-:W-:Y:S01]  /*1810*/  LOP3.LUT R0, R3, 0x80000000, R0, 0x48, !PT ;  /* 0x8000000003007812 */ /* 0x000fe200078e4800 */
[----:B------:R-:W-:Y:S06]  /*1820*/  BRA `(.L_x_4952) ;  /* 0x00000000000c7947 */ /* 0x000fec0003800000 */
.L_x_4945:
[----:B------:R-:W0:Y:S01]  /*1830*/  MUFU.RSQ R0, -QNAN ;  /* 0xffc0000000007908 */ /* 0x000e220000001400 */
[----:B------:R-:W-:Y:S05]  /*1840*/  BRA `(.L_x_4952) ;  /* 0x0000000000047947 */ /* 0x000fea0003800000 */
.L_x_4944:
[----:B------:R-:W-:-:S07]  /*1850*/  FADD.FTZ R0, R0, R3 ;  /* 0x0000000300007221 */ /* 0x000fce0000010000 */
.L_x_4952:
[----:B------:R-:W-:Y:S05]  /*1860*/  BSYNC.RECONVERGENT B1 ;  /* 0x0000000000017941 */ /* 0x000fea0003800200 */
.L_x_4942:
[----:B------:R-:W-:-:S04]  /*1870*/  HFMA2 R5, -RZ, RZ, 0, 0 ;  /* 0x00000000ff057431 */ /* 0x000fc800000001ff */
[----:B0-----:R-:W-:Y:S05]  /*1880*/  RET.REL.NODEC R4 `(_Z15SoftmaxWarpImplI10DirectLoadI13__nv_bfloat16fE11DirectStoreIfS1_EfLi1ELi1ELi8ELi2ELb1EL9Algorithm0EEvT_T0_ll) ;  /* 0xffffffe404dc7950 */ /* 0x001fea0003c3ffff */
.L_x_4953:
        /* <DEDUP_REMOVED lines=15> */
.L_x_25540:


//--------------------- .text._Z15SoftmaxWarpImplI10DirectLoadI13__nv_bfloat16fE11DirectStoreIfS1_EfLi1ELi1ELi8ELi2ELb0EL9Algorithm0EEvT_T0_ll --------------------------
	.section	.text._Z15SoftmaxWarpImplI10DirectLoadI13__nv_bfloat16fE11DirectStoreIfS1_EfLi1ELi1ELi8ELi2ELb0EL9Algorithm0EEvT_T0_ll,"ax",@progbits
	.align	128
        .global         _Z15SoftmaxWarpImplI10DirectLoadI13__nv_bfloat16fE11DirectStoreIfS1_EfLi1ELi1ELi8ELi2ELb0EL9Algorithm0EEvT_T0_ll
        .type           _Z15SoftmaxWarpImplI10DirectLoadI13__nv_bfloat16fE11DirectStoreIfS1_EfLi1ELi1ELi8ELi2ELb0EL9Algorithm0EEvT_T0_ll,@function
        .size           _Z15SoftmaxWarpImplI10DirectLoadI13__nv_bfloat16fE11DirectStoreIfS1_EfLi1ELi1ELi8ELi2ELb0EL9Algorithm0EEvT_T0_ll,(.L_x_25541 - _Z15SoftmaxWarpImplI10DirectLoadI13__nv_bfloat16fE11DirectStoreIfS1_EfLi1ELi1ELi8ELi2ELb0EL9Algorithm0EEvT_T0_ll)
        .other          _Z15SoftmaxWarpImplI10DirectLoadI13__nv_bfloat16fE11DirectStoreIfS1_EfLi1ELi1ELi8ELi2ELb0EL9Algorithm0EEvT_T0_ll,@"STO_CUDA_ENTRY STV_DEFAULT"
_Z15SoftmaxWarpImplI10DirectLoadI13__nv_bfloat16fE11DirectStoreIfS1_EfLi1ELi1ELi8ELi2ELb0EL9Algorithm0EEvT_T0_ll:
.text._Z15SoftmaxWarpImplI10DirectLoadI13__nv_bfloat16fE11DirectStoreIfS1_EfLi1ELi1ELi8ELi2ELb0EL9Algorithm0EEvT_T0_ll:
        /* <DEDUP_REMOVED lines=23> */
.L_x_4954:
        /* <DEDUP_REMOVED lines=18> */
.L_x_4960:
        /* <DEDUP_REMOVED lines=43> */
[C---:B------:R-:W-:Y:S01]  /*0540*/  FFMA R3, R10.reuse, 1.4426950216293334961, -R3 ;  /* 0x3fb8aa3b0a037823 */ /* 0x040fe20000000803 */
[C---:B------:R-:W-:Y:S01]  /*0550*/  FADD R13, R11.reuse, -12583039 ;  /* 0xcb40007f0b0d7421 */ /* 0x040fe20000000000 */
[----:B------:R-:W-:Y:S02]  /*0560*/  IMAD.SHL.U32 R2, R11, 0x800000, RZ ;  /* 0x008000000b027824 */ /* 0x000fe400078e00ff */
[----:B------:R-:W-:Y:S01]  /*0570*/  FFMA R3, R10, 1.925963033500011079e-08, R3 ;  /* 0x32a570600a037823 */ /* 0x000fe20000000003 */
[----:B------:R-:W-:-:S04]  /*0580*/  FFMA R13, R14, 1.4426950216293334961, -R13 ;  /* 0x3fb8aa3b0e0d7823 */ /* 0x000fc8000000080d */
        /* <DEDUP_REMOVED lines=18> */
.L_x_4974:
        /* <DEDUP_REMOVED lines=11> */
[----:B0-----:R-:W-:Y:S05]  /*0760*/  CALL.REL.NOINC `($__internal_89_$__cuda_sm3x_div_rn_noftz_f32_slowpath) ;  /* 0x00000008003c7944 */ /* 0x001fea0003c00000 */
[----:B------:R-:W-:-:S07]  /*0770*/  IMAD.MOV.U32 R11, RZ, RZ, R0 ;  /* 0x000000ffff0b7224 */ /* 0x000fce00078e0000 */
.L_x_4957:
[----:B------:R-:W-:Y:S05]  /*0780*/  BSYNC.RECONVERGENT B0 ;  /* 0x0000000000007941 */ /* 0x000fea0003800200 */
.L_x_4956:
        /* <DEDUP_REMOVED lines=24> */
[----:B0-----:R-:W-:Y:S05]  /*0910*/  CALL.REL.NOINC `($__internal_89_$__cuda_sm3x_div_rn_noftz_f32_slowpath) ;  /* 0x0000000400d07944 */ /* 0x001fea0003c00000 */
.L_x_4959:
[----:B------:R-:W-:Y:S05]  /*0920*/  BSYNC.RECONVERGENT B0 ;  /* 0x0000000000007941 */ /* 0x000fea0003800200 */
.L_x_4958:
        /* <DEDUP_REMOVED lines=12> */
.L_x_4955:
[----:B------:R-:W-:Y:S01]  /*09f0*/  BSSY B0, `(.L_x_4961) ;  /* 0x0000007000007945 */ /* 0x000fe20003800000 */
[----:B------:R-:W-:Y:S01]  /*0a00*/  IMAD.MOV.U32 R12, RZ, RZ, 0x4 ;  /* 0x00000004ff0c7424 */ /* 0x000fe200078e00ff */
[----:B------:R-:W-:Y:S01]  /*0a10*/  MOV R15, 0xffffffff ;  /* 0xffffffff000f7802 */ /* 0x000fe20000000f00 */
[----:B------:R-:W-:-:S07]  /*0a20*/  IMAD.MOV.U32 R11, RZ, RZ, 0x1f ;  /* 0x0000001fff0b7424 */ /* 0x000fce00078e00ff */
[----:B0-----:R-:W-:Y:S05]  /*0a30*/  WARPSYNC.COLLECTIVE R15, `(.L_x_4962) ;  /* 0x000000000f087348 */ /* 0x001fea0003c00000 */
[----:B------:R1:W2:Y:S02]  /*0a40*/  SHFL.BFLY P6, R14, R13, R12, R11 ;  /* 0x0c00000c0d0e7389 */ /* 0x0002a400000c000b */
[----:B012---:R-:W-:Y:S05]  /*0a50*/  ENDCOLLECTIVE ;  /* 0x000000000000791b */ /* 0x007fea0003800000 */
.L_x_4962:
[----:B------:R-:W-:Y:S05]  /*0a60*/  BSYNC B0 ;  /* 0x0000000000007941 */ /* 0x000fea0003800000 */
.L_x_4961:
[----:B------:R-:W-:Y:S01]  /*0a70*/  FMNMX R13, R13, R14, !PT ;  /* 0x0000000e0d0d7209 */ /* 0x000fe20007800000 */
[----:B------:R-:W-:Y:S01]  /*0a80*/  IMAD.MOV.U32 R12, RZ, RZ, 0x2 ;  /* 0x00000002ff0c7424 */ /* 0x000fe200078e00ff */
[----:B------:R-:W-:Y:S01]  /*0a90*/  MOV R15, 0xffffffff ;  /* 0xffffffff000f7802 */ /* 0x000fe20000000f00 */
[----:B------:R-:W-:-:S07]  /*0aa0*/  IMAD.MOV.U32 R11, RZ, RZ, 0x1f ;  /* 0x0000001fff0b7424 */ /* 0x000fce00078e00ff */
[----:B------:R-:W-:Y:S05]  /*0ab0*/  WARPSYNC.COLLECTIVE R15, `(.L_x_4963) ;  /* 0x000000000f087348 */ /* 0x000fea0003c00000 */
[----:B------:R0:W1:Y:S02]  /*0ac0*/  SHFL.BFLY P6, R14, R13, R12, R11 ;  /* 0x0c00000c0d0e7389 */ /* 0x00006400000c000b */
[----:B01----:R-:W-:Y:S05]  /*0ad0*/  ENDCOLLECTIVE ;  /* 0x000000000000791b */ /* 0x003fea0003800000 */
.L_x_4963:
[----:B------:R-:W-:Y:S01]  /*0ae0*/  IMAD.MOV.U32 R12, RZ, RZ, 0x1 ;  /* 0x00000001ff0c7424 */ /* 0x000fe200078e00ff */
[----:B------:R-:W-:-:S05]  /*0af0*/  FMNMX R3, R13, R14, !PT ;  /* 0x0000000e0d037209 */ /* 0x000fca0007800000 */
[----:B------:R-:W-:-:S07]  /*0b00*/  IMAD.MOV.U32 R13, RZ, RZ, R3 ;  /* 0x000000ffff0d7224 */ /* 0x000fce00078e0003 */
[----:B------:R-:W-:Y:S05]  /*0b10*/  WARPSYNC.COLLECTIVE R15, `(.L_x_4964) ;  /* 0x000000000f087348 */ /* 0x000fea0003c00000 */
[----:B------:R0:W1:Y:S02]  /*0b20*/  SHFL.BFLY P6, R14, R13, R12, R11 ;  /* 0x0c00000c0d0e7389 */ /* 0x00006400000c000b */
[----:B01----:R-:W-:Y:S05]  /*0b30*/  ENDCOLLECTIVE ;  /* 0x000000000000791b */ /* 0x003fea0003800000 */
.L_x_4964:
[----:B------:R-:W-:Y:S02]  /*0b40*/  IMAD.MOV.U32 R13, RZ, RZ, R2 ;  /* 0x000000ffff0d7224 */ /* 0x000fe400078e0002 */
[----:B------:R-:W-:Y:S01]  /*0b50*/  IMAD.MOV.U32 R12, RZ, RZ, 0x4 ;  /* 0x00000004ff0c7424 */ /* 0x000fe200078e00ff */
[----:B------:R-:W-:-:S07]  /*0b60*/  MOV R10, R14 ;  /* 0x0000000e000a7202 */ /* 0x000fce0000000f00 */
[----:B------:R-:W-:Y:S05]  /*0b70*/  WARPSYNC.COLLECTIVE R15, `(.L_x_4965) ;  /* 0x000000000f087348 */ /* 0x000fea0003c00000 */
[----:B------:R0:W1:Y:S02]  /*0b80*/  SHFL.BFLY P6, R14, R13, R12, R11 ;  /* 0x0c00000c0d0e7389 */ /* 0x00006400000c000b */
[----:B01----:R-:W-:Y:S05]  /*0b90*/  ENDCOLLECTIVE ;  /* 0x000000000000791b */ /* 0x003fea0003800000 */
.L_x_4965:
[----:B------:R-:W-:Y:S01]  /*0ba0*/  FMNMX R10, R3, R10, !PT ;  /* 0x0000000a030a7209 */ /* 0x000fe20007800000 */
[----:B------:R-:W-:-:S04]  /*0bb0*/  HFMA2 R3, -RZ, RZ, 0.96630859375, -0.0022525787353515625 ;  /* 0x3bbb989dff037431 */ /* 0x000fc800000001ff */
[----:B------:R-:W-:Y:S01]  /*0bc0*/  FADD R24, R25, -R10 ;  /* 0x8000000a19187221 */ /* 0x000fe20000000000 */
[----:B------:R-:W-:Y:S01]  /*0bd0*/  IMAD.MOV.U32 R12, RZ, RZ, 0x2 ;  /* 0x00000002ff0c7424 */ /* 0x000fe200078e00ff */
[----:B------:R-:W-:-:S04]  /*0be0*/  MOV R23, R14 ;  /* 0x0000000e00177202 */ /* 0x000fc80000000f00 */
[----:B------:R-:W-:Y:S01]  /*0bf0*/  FMNMX R23, R2, R23, !PT ;  /* 0x0000001702177209 */ /* 0x000fe20007800000 */
[----:B------:R-:W-:-:S04]  /*0c00*/  IMAD.MOV.U32 R2, RZ, RZ, 0x437c0000 ;  /* 0x437c0000ff027424 */ /* 0x000fc800078e00ff */
[----:B------:R-:W-:-:S07]  /*0c10*/  IMAD.MOV.U32 R13, RZ, RZ, R23 ;  /* 0x000000ffff0d7224 */ /* 0x000fce00078e0017 */
[----:B------:R-:W-:Y:S05]  /*0c20*/  WARPSYNC.COLLECTIVE R15, `(.L_x_4966) ;  /* 0x000000000f087348 */ /* 0x000fea0003c00000 */
[----:B------:R0:W1:Y:S02]  /*0c30*/  SHFL.BFLY P6, R14, R13, R12, R11 ;  /* 0x0c00000c0d0e7389 */ /* 0x00006400000c000b */
[----:B01----:R-:W-:Y:S05]  /*0c40*/  ENDCOLLECTIVE ;  /* 0x000000000000791b */ /* 0x003fea0003800000 */
.L_x_4966:
[----:B------:R-:W-:Y:S01]  /*0c50*/  IMAD.MOV.U32 R12, RZ, RZ, 0x1 ;  /* 0x00000001ff0c7424 */ /* 0x000fe200078e00ff */
[----:B------:R-:W-:-:S04]  /*0c60*/  MOV R0, R14 ;  /* 0x0000000e00007202 */ /* 0x000fc80000000f00 */
[----:B------:R-:W-:Y:S01]  /*0c70*/  FMNMX R0, R23, R0, !PT ;  /* 0x0000000017007209 */ /* 0x000fe20007800000 */
[----:B------:R-:W-:-:S04]  /*0c80*/  FFMA.SAT R23, R24, R3, 0.5 ;  /* 0x3f00000018177423 */ /* 0x000fc80000002003 */
[----:B------:R-:W-:Y:S02]  /*0c90*/  IMAD.MOV.U32 R13, RZ, RZ, R0 ;  /* 0x000000ffff0d7224 */ /* 0x000fe400078e0000 */
[----:B------:R-:W-:-:S04]  /*0ca0*/  FFMA.RM R23, R23, R2, 12582913 ;  /* 0x4b40000117177423 */ /* 0x000fc80000004002 */
[----:B------:R-:W-:-:S07]  /*0cb0*/  FADD R25, R23, -12583039 ;  /* 0xcb40007f17197421 */ /* 0x000fce0000000000 */
[----:B------:R-:W-:Y:S05]  /*0cc0*/  WARPSYNC.COLLECTIVE R15, `(.L_x_4967) ;  /* 0x000000000f087348 */ /* 0x000fea0003c00000 */
[----:B------:R0:W1:Y:S02]  /*0cd0*/  SHFL.BFLY P6, R14, R13, R12, R11 ;  /* 0x0c00000c0d0e7389 */ /* 0x00006400000c000b */
[----:B01----:R-:W-:Y:S05]  /*0ce0*/  ENDCOLLECTIVE ;  /* 0x000000000000791b */ /* 0x003fea0003800000 */
.L_x_4967:
[----:B------:R-:W-:-:S04]  /*0cf0*/  FFMA R25, R24, 1.4426950216293334961, -R25 ;  /* 0x3fb8aa3b18197823 */ /* 0x000fc80000000819 */
[----:B------:R-:W-:-:S06]  /*0d00*/  FFMA R25, R24, 1.925963033500011079e-08, R25 ;  /* 0x32a5706018197823 */ /* 0x000fcc0000000019 */
[----:B------:R-:W0:Y:S01]  /*0d10*/  MUFU.EX2 R25, R25 ;  /* 0x0000001900197308 */ /* 0x000e220000000800 */
[----:B------:R-:W-:Y:S01]  /*0d20*/  IMAD.MOV.U32 R12, RZ, RZ, 0x4 ;  /* 0x00000004ff0c7424 */ /* 0x000fe200078e00ff */
[----:B------:R-:W-:Y:S02]  /*0d30*/  FMNMX R10, R0, R14, !PT ;  /* 0x0000000e000a7209 */ /* 0x000fe40007800000 */
[----:B------:R-:W-:-:S03]  /*0d40*/  SHF.L.U32 R0, R23, 0x17, RZ ;  /* 0x0000001717007819 */ /* 0x000fc600000006ff */
[----:B------:R-:W-:Y:S02]  /*0d50*/  FADD R10, R21, -R10 ;  /* 0x8000000a150a7221 */ /* 0x000fe40000000000 */
[----:B0-----:R-:W-:Y:S02]  /*0d60*/  FMUL R0, R0, R25 ;  /* 0x0000001900007220 */ /* 0x001fe40000400000 */
[----:B------:R-:W-:Y:S02]  /*0d70*/  FFMA.SAT R3, R10, R3, 0.5 ;  /* 0x3f0000000a037423 */ /* 0x000fe40000002003 */
[----:B------:R-:W-:Y:S02]  /*0d80*/  FADD R13, RZ, R0 ;  /* 0x00000000ff0d7221 */ /* 0x000fe40000000000 */
[----:B------:R-:W-:-:S07]  /*0d90*/  FFMA.RM R2, R3, R2, 12582913 ;  /* 0x4b40000103027423 */ /* 0x000fce0000004002 */
[----:B------:R-:W-:Y:S05]  /*0da0*/  WARPSYNC.COLLECTIVE R15, `(.L_x_4968) ;  /* 0x000000000f087348 */ /* 0x000fea0003c00000 */
[----:B------:R0:W1:Y:S02]  /*0db0*/  SHFL.BFLY P6, R14, R13, R12, R11 ;  /* 0x0c00000c0d0e7389 */ /* 0x00006400000c000b */
[----:B01----:R-:W-:Y:S05]  /*0dc0*/  ENDCOLLECTIVE ;  /* 0x000000000000791b */ /* 0x003fea0003800000 */
.L_x_4968:
[C---:B------:R-:W-:Y:S01]  /*0dd0*/  FADD R21, R2.reuse, -12583039 ;  /* 0xcb40007f02157421 */ /* 0x040fe20000000000 */
[----:B------:R-:W-:-:S03]  /*0de0*/  SHF.L.U32 R2, R2, 0x17, RZ ;  /* 0x0000001702027819 */ /* 0x000fc600000006ff */
[----:B------:R-:W-:-:S04]  /*0df0*/  FFMA R21, R10, 1.4426950216293334961, -R21 ;  /* 0x3fb8aa3b0a157823 */ /* 0x000fc80000000815 */
[----:B------:R-:W-:Y:S01]  /*0e00*/  FFMA R23, R10, 1.925963033500011079e-08, R21 ;  /* 0x32a570600a177823 */ /* 0x000fe20000000015 */
[----:B------:R-:W-:-:S05]  /*0e10*/  IMAD.MOV.U32 R12, RZ, RZ, 0x2 ;  /* 0x00000002ff0c7424 */ /* 0x000fca00078e00ff */
[----:B------:R-:W0:Y:S01]  /*0e20*/  MUFU.EX2 R23, R23 ;  /* 0x0000001700177308 */ /* 0x000e220000000800 */
[----:B------:R-:W-:-:S05]  /*0e30*/  FADD R3, R13, R14 ;  /* 0x0000000e0d037221 */ /* 0x000fca0000000000 */
[----:B------:R-:W-:Y:S01]  /*0e40*/  MOV R13, R3 ;  /* 0x00000003000d7202 */ /* 0x000fe20000000f00 */
[----:B0-----:R-:W-:-:S07]  /*0e50*/  FMUL R2, R2, R23 ;  /* 0x0000001702027220 */ /* 0x001fce0000400000 */
[----:B------:R-:W-:Y:S05]  /*0e60*/  WARPSYNC.COLLECTIVE R15, `(.L_x_4969) ;  /* 0x000000000f087348 */ /* 0x000fea0003c00000 */
[----:B------:R0:W1:Y:S02]  /*0e70*/  SHFL.BFLY P6, R14, R13, R12, R11 ;  /* 0x0c00000c0d0e7389 */ /* 0x00006400000c000b */
[----:B01----:R-:W-:Y:S05]  /*0e80*/  ENDCOLLECTIVE ;  /* 0x000000000000791b */ /* 0x003fea0003800000 */
.L_x_4969:
[----:B------:R-:W-:Y:S01]  /*0e90*/  FADD R10, RZ, R2 ;  /* 0x00000002ff0a7221 */ /* 0x000fe20000000000 */
[----:B------:R-:W-:Y:S02]  /*0ea0*/  HFMA2 R12, -RZ, RZ, 0, 5.9604644775390625e-08 ;  /* 0x00000001ff0c7431 */ /* 0x000fe400000001ff */
[----:B------:R-:W-:-:S04]  /*0eb0*/  FADD R21, R3, R14 ;  /* 0x0000000e03157221 */ /* 0x000fc80000000000 */
[----:B------:R-:W-:-:S07]  /*0ec0*/  IMAD.MOV.U32 R13, RZ, RZ, R21 ;  /* 0x000000ffff0d7224 */ /* 0x000fce00078e0015 */
[----:B------:R-:W-:Y:S05]  /*0ed0*/  WARPSYNC.COLLECTIVE R15, `(.L_x_4970) ;  /* 0x000000000f087348 */ /* 0x000fea0003c00000 */
[----:B------:R0:W1:Y:S02]  /*0ee0*/  SHFL.BFLY P6, R14, R13, R12, R11 ;  /* 0x0c00000c0d0e7389 */ /* 0x00006400000c000b */
[----:B01----:R-:W-:Y:S05]  /*0ef0*/  ENDCOLLECTIVE ;  /* 0x000000000000791b */ /* 0x003fea0003800000 */
.L_x_4970:
[----:B------:R-:W-:Y:S01]  /*0f00*/  MOV R13, R10 ;  /* 0x0000000a000d7202 */ /* 0x000fe20000000f00 */
[----:B------:R-:W-:Y:S02]  /*0f10*/  IMAD.MOV.U32 R12, RZ, RZ, 0x4 ;  /* 0x00000004ff0c7424 */ /* 0x000fe400078e00ff */
[----:B------:R-:W-:-:S07]  /*0f20*/  IMAD.MOV.U32 R24, RZ, RZ, R14 ;  /* 0x000000ffff187224 */ /* 0x000fce00078e000e */
[----:B------:R-:W-:Y:S05]  /*0f30*/  WARPSYNC.COLLECTIVE R15, `(.L_x_4971) ;  /* 0x000000000f087348 */ /* 0x000fea0003c00000 */
[----:B------:R0:W1:Y:S02]  /*0f40*/  SHFL.BFLY P6, R14, R13, R12, R11 ;  /* 0x0c00000c0d0e7389 */ /* 0x00006400000c000b */
[----:B01----:R-:W-:Y:S05]  /*0f50*/  ENDCOLLECTIVE ;  /* 0x000000000000791b */ /* 0x003fea0003800000 */
.L_x_4971:
[----:B------:R-:W-:Y:S01]  /*0f60*/  FADD R3, R21, R24 ;  /* 0x0000001815037221 */ /* 0x000fe20000000000 */
[----:B------:R-:W-:Y:S01]  /*0f70*/  HFMA2 R12, -RZ, RZ, 0, 1.1920928955078125e-07 ;  /* 0x00000002ff0c7431 */ /* 0x000fe200000001ff */
[----:B------:R-:W-:-:S05]  /*0f80*/  MOV R23, R14 ;  /* 0x0000000e00177202 */ /* 0x000fca0000000f00 */
[----:B------:R-:W-:-:S04]  /*0f90*/  FADD R23, R10, R23 ;  /* 0x000000170a177221 */ /* 0x000fc80000000000 */
[----:B------:R-:W-:-:S07]  /*0fa0*/  IMAD.MOV.U32 R13, RZ, RZ, R23 ;  /* 0x000000ffff0d7224 */ /* 0x000fce00078e0017 */
[----:B------:R-:W-:Y:S05]  /*0fb0*/  WARPSYNC.COLLECTIVE R15, `(.L_x_4972) ;  /* 0x000000000f087348 */ /* 0x000fea0003c00000 */
[----:B------:R0:W1:Y:S02]  /*0fc0*/  SHFL.BFLY P6, R14, R13, R12, R11 ;  /* 0x0c00000c0d0e7389 */ /* 0x00006400000c000b */
[----:B01----:R-:W-:Y:S05]  /*0fd0*/  ENDCOLLECTIVE ;  /* 0x000000000000791b */ /* 0x003fea0003800000 */
.L_x_4972:
[----:B------:R-:W-:Y:S02]  /*0fe0*/  IMAD.MOV.U32 R12, RZ, RZ, 0x1 ;  /* 0x00000001ff0c7424 */ /* 0x000fe400078e00ff */
[----:B------:R-:W-:-:S04]  /*0ff0*/  IMAD.MOV.U32 R26, RZ, RZ, R14 ;  /* 0x000000ffff1a7224 */ /* 0x000fc800078e000e */
[----:B------:R-:W-:-:S05]  /*1000*/  FADD R26, R23, R26 ;  /* 0x0000001a171a7221 */ /* 0x000fca0000000000 */
[----:B------:R-:W-:-:S07]  /*1010*/  MOV R13, R26 ;  /* 0x0000001a000d7202 */ /* 0x000fce0000000f00 */
[----:B------:R-:W-:Y:S05]  /*1020*/  WARPSYNC.COLLECTIVE R15, `(.L_x_4973) ;  /* 0x000000000f087348 */ /* 0x000fea0003c00000 */
[----:B------:R0:W1:Y:S02]  /*1030*/  SHFL.BFLY P6, R14, R13, R12, R11 ;  /* 0x0c00000c0d0e7389 */ /* 0x00006400000c000b */
[----:B01----:R-:W-:Y:S05]  /*1040*/  ENDCOLLECTIVE ;  /* 0x000000000000791b */ /* 0x003fea0003800000 */
.L_x_4973:
[----:B------:R-:W-:Y:S05]  /*1050*/  BRA `(.L_x_4974) ;  /* 0xfffffff400947947 */ /* 0x000fea000383ffff */
        .weak           $__internal_89_$__cuda_sm3x_div_rn_noftz_f32_slowpath
        .type           $__internal_89_$__cuda_sm3x_div_rn_noftz_f32_slowpath,@function
        .size           $__internal_89_$__cuda_sm3x_div_rn_noftz_f32_slowpath,(.L_x_25541 - $__internal_89_$__cuda_sm3x_div_rn_noftz_f32_slowpath)
$__internal_89_$__cuda_sm3x_div_rn_noftz_f32_slowpath:
        /* <DEDUP_REMOVED lines=34> */
.L_x_4976:
        /* <DEDUP_REMOVED lines=35> */
[----:B------:R-:W-:Y:S01]  /*14b0*/  VIADD R24, R3, 0x20 ;  /* 0x0000002003187836 */ /* 0x000fe20000000000 */
        /* <DEDUP_REMOVED lines=15> */
.L_x_4983:
[----:B------:R-:W-:-:S04]  /*15b0*/  LOP3.LUT R0, R0, 0x80000000, RZ, 0xc0, !PT ;  /* 0x8000000000007812 */ /* 0x000fc800078ec0ff */
[----:B------:R-:W-:Y:S01]  /*15c0*/  LOP3.LUT R0, R0, 0x7f800000, RZ, 0xfc, !PT ;  /* 0x7f80000000007812 */ /* 0x000fe200078efcff */
[----:B------:R-:W-:Y:S06]  /*15d0*/  BRA `(.L_x_4984) ;  /* 0x0000000000047947 */ /* 0x000fec0003800000 */
.L_x_4982:
[----:B------:R-:W-:-:S07]  /*15e0*/  LEA R0, R14, R0, 0x17 ;  /* 0x000000000e007211 */ /* 0x000fce00078eb8ff */
.L_x_4984:
[----:B------:R-:W-:Y:S05]  /*15f0*/  BSYNC.RECONVERGENT B2 ;  /* 0x0000000000027941 */ /* 0x000fea0003800200 */
.L_x_4981:
[----:B------:R-:W-:Y:S05]  /*1600*/  BRA `(.L_x_4985) ;  /* 0x0000000000207947 */ /* 0x000fea0003800000 */
.L_x_4980:
[----:B------:R-:W-:-:S04]  /*1610*/  LOP3.LUT R0, R3, 0x80000000, R0, 0x48, !PT ;  /* 0x8000000003007812 */ /* 0x000fc800078e4800 */
[----:B------:R-:W-:Y:S01]  /*1620*/  LOP3.LUT R0, R0, 0x7f800000, RZ, 0xfc, !PT ;  /* 0x7f80000000007812 */ /* 0x000fe200078efcff */
[----:B------:R-:W-:Y:S06]  /*1630*/  BRA `(.L_x_4985) ;  /* 0x0000000000147947 */ /* 0x000fec0003800000 */
.L_x_4979:
[----:B------:R-:W-:Y:S01]  /*1640*/  LOP3.LUT R0, R3, 0x80000000, R0, 0x48, !PT ;  /* 0x8000000003007812 */ /* 0x000fe200078e4800 */
[----:B------:R-:W-:Y:S06]  /*1650*/  BRA `(.L_x_4985) ;  /* 0x00000000000c7947 */ /* 0x000fec0003800000 */
.L_x_4978:
[----:B------:R-:W0:Y:S01]  /*1660*/  MUFU.RSQ R0, -QNAN ;  /* 0xffc0000000007908 */ /* 0x000e220000001400 */
[----:B------:R-:W-:Y:S05]  /*1670*/  BRA `(.L_x_4985) ;  /* 0x0000000000047947 */ /* 0x000fea0003800000 */
.L_x_4977:
[----:B------:R-:W-:-:S07]  /*1680*/  FADD.FTZ R0, R0, R3 ;  /* 0x0000000300007221 */ /* 0x000fce0000010000 */
.L_x_4985:
[----:B------:R-:W-:Y:S05]  /*1690*/  BSYNC.RECONVERGENT B1 ;  /* 0x0000000000017941 */ /* 0x000fea0003800200 */
.L_x_4975:
[----:B------:R-:W-:Y:S02]  /*16a0*/  HFMA2 R15, -RZ, RZ, 0, 0 ;  /* 0x00000000ff0f7431 */ /* 0x000fe400000001ff */
[----:B------:R-:W-:-:S04]  /*16b0*/  IMAD.MOV.U32 R14, RZ, RZ, R12 ;  /* 0x000000ffff0e7224 */ /* 0x000fc800078e000c */
[----:B0-----:R-:W-:Y:S05]  /*16c0*/  RET.REL.NODEC R14 `(_Z15SoftmaxWarpImplI10DirectLoadI13__nv_bfloat16fE11DirectStoreIfS1_EfLi1ELi1ELi8ELi2ELb0EL9Algorithm0EEvT_T0_ll) ;  /* 0xffffffe80e4c7950 */ /* 0x001fea0003c3ffff */
.L_x_4986:
        /* <DEDUP_REMOVED lines=11> */
.L_x_25541:


//--------------------- .text._Z15SoftmaxWarpImplI10DirectLoadI13__nv_bfloat16fE11DirectStoreIfS1_EfLi1ELi1ELi4ELi1ELb1EL9Algorithm0EEvT_T0_ll --------------------------
	.section	.text._Z15SoftmaxWarpImplI10DirectLoadI13__nv_bfloat16fE11DirectStoreIfS1_EfLi1ELi1ELi4ELi1ELb1EL9Algorithm0EEvT_T0_ll,"ax",@progbits
	.align	128
        .global         _Z15SoftmaxWarpImplI10DirectLoadI13__nv_bfloat16fE11DirectStoreIfS1_EfLi1ELi1ELi4ELi1ELb1EL9Algorithm0EEvT_T0_ll
        .type           _Z15SoftmaxWarpImplI10DirectLoadI13__nv_bfloat16fE11DirectStoreIfS1_EfLi1ELi1ELi4ELi1ELb1EL9Algorithm0EEvT_T0_ll,@function
        .size           _Z15SoftmaxWarpImplI10DirectLoadI13__nv_bfloat16fE11DirectStoreIfS1_EfLi1ELi1ELi4ELi1ELb1EL9Algorithm0EEvT_T0_ll,(.L_x_25543 - _Z15SoftmaxWarpImplI10DirectLoadI13__nv_bfloat16fE11DirectStoreIfS1_EfLi1ELi1ELi4ELi1ELb1EL9Algorithm0EEvT_T0_ll)
        .other          _Z15SoftmaxWarpImplI10DirectLoadI13__nv_bfloat16fE11DirectStoreIfS1_EfLi1ELi1ELi4ELi1ELb1EL9Algorithm0EEvT_T0_ll,@"STO_CUDA_ENTRY STV_DEFAULT"
_Z15SoftmaxWarpImplI10DirectLoadI13__nv_bfloat16fE11DirectStoreIfS1_EfLi1ELi1ELi4ELi1ELb1EL9Algorithm0EEvT_T0_ll:
.text._Z15SoftmaxWarpImplI10DirectLoadI13__nv_bfloat16fE11DirectStoreIfS1_EfLi1ELi1ELi4ELi1ELb1EL9Algorithm0EEvT_T0_ll:
        /* <DEDUP_REMOVED lines=24> */
.L_x_4987:
        /* <DEDUP_REMOVED lines=29> */
[----:B------:R-:W-:Y:S02]  /*0350*/  ISETP.NE.U32.AND P2, PT, R6, RZ, PT ;  /* 0x000000ff0600720c */ /* 0x000fe40003f45070 */
[----:B------:R-:W-:-:S03]  /*0360*/  MOV R11, RZ ;  /* 0x000000ff000b7202 */ /* 0x000fc60000000f00 */
        /* <DEDUP_REMOVED lines=16> */
.L_x_4989:
[----:B------:R-:W-:-:S07]  /*0470*/  MOV R0, 0x490 ;  /* 0x0000049000007802 */ /* 0x000fce0000000f00 */
[----:B0-----:R-:W-:Y:S05]  /*0480*/  CALL.REL.NOINC `($__internal_90_$__cuda_sm20_div_u64) ;  /* 0x0000001400747944 */ /* 0x001fea0003c00000 */
.L_x_4990:
[----:B------:R-:W-:Y:S05]  /*0490*/  BSYNC.RECONVERGENT B0 ;  /* 0x0000000000007941 */ /* 0x000fea0003800200 */
.L_x_4988:
        /* <DEDUP_REMOVED lines=50> */
[----:B------:R1:W2:Y:S02]  /*07c0*/  SHFL.BFLY PT, R14, R0, 0x1, 0x1f ;  /* 0x0c201f00000e7f89 */ /* 0x0002a400000e0000 */
.L_x_5011:
[----:B--2---:R-:W-:Y:S01]  /*07d0*/  FADD R13, R0, R14 ;  /* 0x0000000e000d7221 */ /* 0x004fe20000000000 */
[----:B------:R-:W-:Y:S03]  /*07e0*/  BSSY.RECONVERGENT B1, `(.L_x_4994) ;  /* 0x000000d000017945 */ /* 0x000fe60003800200 */
[----:B-1----:R-:W1:Y:S08]  /*07f0*/  MUFU.RCP R0, R13 ;  /* 0x0000000d00007308 */ /* 0x002e700000001000 */
        /* <DEDUP_REMOVED lines=10> */
[----:B0-----:R-:W-:Y:S05]  /*08a0*/  CALL.REL.NOINC `($__internal_91_$__cuda_sm3x_div_rn_noftz_f32_slowpath) ;  /* 0x00000014007c7944 */ /* 0x001fea0003c00000 */
.L_x_4995:
[----:B------:R-:W-:Y:S05]  /*08b0*/  BSYNC.RECONVERGENT B1 ;  /* 0x0000000000017941 */ /* 0x000fea0003800200 */
.L_x_4994:
[----:B------:R-:W-:Y:S01]  /*08c0*/  IMAD.MOV.U32 R9, RZ, RZ, R17 ;  /* 0x000000ffff097224 */ /* 0x000fe200078e0011 */
[----:B------:R-:W-:Y:S01]  /*08d0*/  MOV R8, R18 ;  /* 0x0000001200087202 */ /* 0x000fe20000000f00 */
[----:B------:R-:W-:Y:S06]  /*08e0*/  @P0 BRA `(.L_x_4992) ;  /* 0x0000000000340947 */ /* 0x000fec0003800000 */
        /* <DEDUP_REMOVED lines=13> */
.L_x_4992:
[----:B------:R-:W-:Y:S05]  /*09c0*/  BSYNC B0 ;  /* 0x0000000000007941 */ /* 0x000fea0003800000 */
.L_x_4991:
[----:B------:R-:W-:-:S04]  /*09d0*/  ISETP.NE.U32.AND P0, PT, R16, RZ, PT ;  /* 0x000000ff1000720c */ /* 0x000fc80003f05070 */
[----:B------:R-:W-:-:S13]  /*09e0*/  ISETP.NE.AND.EX P0, PT, R10, RZ, PT, P0 ;  /* 0x000000ff0a00720c */ /* 0x000fda0003f05300 */
[----:B------:R-:W-:Y:S05]  /*09f0*/  @!P0 EXIT ;  /* 0x000000000000894d */ /* 0x000fea0003800000 */
.L_x_5006:
        /* <DEDUP_REMOVED lines=40> */
.L_x_5017:
        /* <DEDUP_REMOVED lines=11> */
[----:B------:R-:W-:Y:S01]  /*0d30*/  MOV R12, 0xd60 ;  /* 0x00000d60000c7802 */ /* 0x000fe20000000f00 */
[----:B------:R-:W-:-:S07]  /*0d40*/  IMAD.MOV.U32 R11, RZ, RZ, R13 ;  /* 0x000000ffff0b7224 */ /* 0x000fce00078e000d */
[----:B0-----:R-:W-:Y:S05]  /*0d50*/  CALL.REL.NOINC `($__internal_91_$__cuda_sm3x_div_rn_noftz_f32_slowpath) ;  /* 0x0000001000507944 */ /* 0x001fea0003c00000 */
.L_x_4998:
[----:B------:R-:W-:Y:S05]  /*0d60*/  BSYNC.RECONVERGENT B0 ;  /* 0x0000000000007941 */ /* 0x000fea0003800200 */
.L_x_4997:
[----:B------:R-:W1:Y:S01]  /*0d70*/  LDC.64 R18, c[0x0][0x388] ;  /* 0x0000e200ff127b82 */ /* 0x000e620000000a00 */
[----:B------:R-:W-:Y:S01]  /*0d80*/  ISETP.GE.U32.AND P1, PT, R2, UR40, PT ;  /* 0x0000002802007c0c */ /* 0x000fe2000bf26070 */
[----:B------:R-:W-:Y:S01]  /*0d90*/  BSSY.RECONVERGENT B0, `(.L_x_4999) ;  /* 0x0000017000007945 */ /* 0x000fe20003800200 */
[----:B------:R-:W-:Y:S02]  /*0da0*/  IADD3 R17, P2, PT, R6, R9, RZ ;  /* 0x0000000906117210 */ /* 0x000fe40007f5e0ff */
[----:B------:R-:W-:Y:S02]  /*0db0*/  ISETP.GE.AND.EX P1, PT, RZ, UR41, PT, P1 ;  /* 0x00000029ff007c0c */ /* 0x000fe4000bf26310 */
[----:B------:R-:W-:Y:S01]  /*0dc0*/  IADD3.X R10, PT, PT, R7, R8, RZ, P2, !PT ;  /* 0x00000008070a7210 */ /* 0x000fe200017fe4ff */
[----:B------:R-:W2:Y:S10]  /*0dd0*/  LDC.64 R14, c[0x0][0x380] ;  /* 0x0000e000ff0e7b82 */ /* 0x000eb40000000a00 */
[----:B------:R-:W-:-:S02]  /*0de0*/  @!P1 IMAD.MOV.U32 R12, RZ, RZ, R2 ;  /* 0x000000ffff0c9224 */ /* 0x000fc400078e0002 */
[----:B------:R-:W-:Y:S02]  /*0df0*/  @!P1 IMAD.MOV.U32 R13, RZ, RZ, RZ ;  /* 0x000000ffff0d9224 */ /* 0x000fe400078e00ff */
[-C--:B-1----:R-:W-:Y:S02]  /*0e00*/  @!P1 IMAD R16, R10, R18.reuse, RZ ;  /* 0x000000120a109224 */ /* 0x082fe400078e02ff */
[----:B------:R-:W-:-:S04]  /*0e10*/  @!P1 IMAD.WIDE.U32 R12, R17, R18, R12 ;  /* 0x00000012110c9225 */ /* 0x000fc800078e000c */
[----:B------:R-:W-:Y:S01]  /*0e20*/  @!P1 IMAD R11, R17, R19, R16 ;  /* 0x00000013110b9224 */ /* 0x000fe200078e0210 */
[----:B------:R-:W-:Y:S06]  /*0e30*/  @P0 BRA `(.L_x_5000) ;  /* 0x0000000000300947 */ /* 0x000fec0003800000 */
[----:B------:R-:W-:Y:S01]  /*0e40*/  MOV R18, R2 ;  /* 0x0000000200127202 */ /* 0x000fe20000000f00 */
[----:B------:R-:W-:Y:S01]  /*0e50*/  IMAD.MOV.U32 R19, RZ, RZ, RZ ;  /* 0x000000ffff137224 */ /* 0x000fe200078e00ff */
[----:B------:R-:W-:Y:S01]  /*0e60*/  R2UR UR4, R4 ;  /* 0x00000000040472ca */ /* 0x000fe200000e0000 */
[----:B------:R-:W-:Y:S01]  /*0e70*/  IMAD R8, R8, UR38, RZ ;  /* 0x0000002608087c24 */ /* 0x000fe2000f8e02ff */
        /* <DEDUP_REMOVED lines=8> */
.L_x_5000:
[----:B------:R-:W-:Y:S05]  /*0f00*/  BSYNC.RECONVERGENT B0 ;  /* 0x0000000000007941 */ /* 0x000fea0003800200 */
.L_x_4999:
[----:B------:R-:W-:Y:S02]  /*0f10*/  @!P1 R2UR UR4, R4 ;  /* 0x00000000040492ca */ /* 0x000fe400000e0000 */
[----:B------:R-:W-:Y:S02]  /*0f20*/  @!P1 R2UR UR5, R5 ;  /* 0x00000000050592ca */ /* 0x000fe400000e0000 */
[----:B------:R-:W-:Y:S02]  /*0f30*/  @!P1 IADD3 R11, PT, PT, R13, R11, RZ ;  /* 0x0000000b0d0b9210 */ /* 0x000fe40007ffe0ff */
[----:B--2---:R-:W-:-:S04]  /*0f40*/  @!P1 LEA R14, P0, R12, R14, 0x1 ;  /* 0x0000000e0c0e9211 */ /* 0x004fc800078008ff */
        /* <DEDUP_REMOVED lines=8> */
[----:B------:R-:W2:Y:S01]  /*0fd0*/  SHFL.BFLY PT, R14, R13, 0x2, 0x1f ;  /* 0x0c401f000d0e7f89 */ /* 0x000ea200000e0000 */
[----:B-1----:R-:W-:Y:S02]  /*0fe0*/  IMAD.MOV.U32 R9, RZ, RZ, 0x3bbb989d ;  /* 0x3bbb989dff097424 */ /* 0x002fe400078e00ff */
[----:B------:R-:W-:Y:S01]  /*0ff0*/  IMAD.MOV.U32 R11, RZ, RZ, 0x437c0000 ;  /* 0x437c0000ff0b7424 */ /* 0x000fe200078e00ff */
[----:B--2---:R-:W-:-:S05]  /*1000*/  FMNMX R13, R14, R13, !PT ;  /* 0x0000000d0e0d7209 */ /* 0x004fca0007800000 */
        /* <DEDUP_REMOVED lines=15> */
.L_x_5023:
        /* <DEDUP_REMOVED lines=13> */
[----:B0-----:R-:W-:Y:S05]  /*11d0*/  CALL.REL.NOINC `($__internal_91_$__cuda_sm3x_div_rn_noftz_f32_slowpath) ;  /* 0x0000000c00307944 */ /* 0x001fea0003c00000 */
.L_x_5003:
[----:B------:R-:W-:Y:S05]  /*11e0*/  BSYNC.RECONVERGENT B0 ;  /* 0x0000000000007941 */ /* 0x000fea0003800200 */
.L_x_5002:
        /* <DEDUP_REMOVED lines=14> */
.L_x_5005:
[----:B------:R-:W-:Y:S05]  /*12d0*/  BSYNC.RECONVERGENT B0 ;  /* 0x0000000000007941 */ /* 0x000fea0003800200 */
.L_x_5004:
[----:B------:R-:W-:-:S04]  /*12e0*/  IADD3 R9, P0, PT, R6, R17, RZ ;  /* 0x0000001106097210 */ /* 0x000fc80007f1e0ff */
[----:B------:R-:W-:Y:S02]  /*12f0*/  IADD3.X R8, PT, PT, R7, R10, RZ, P0, !PT ;  /* 0x0000000a07087210 */ /* 0x000fe400007fe4ff */
[----:B------:R-:W-:-:S04]  /*1300*/  ISETP.GE.U32.AND P0, PT, R9, UR42, PT ;  /* 0x0000002a09007c0c */ /* 0x000fc8000bf06070 */
[----:B------:R-:W-:-:S13]  /*1310*/  ISETP.GE.AND.EX P0, PT, R8, UR43, PT, P0 ;  /* 0x0000002b08007c0c */ /* 0x000fda000bf06300 */
[----:B------:R-:W-:Y:S05]  /*1320*/  @!P0 BRA `(.L_x_5006) ;  /* 0xfffffff400b48947 */ /* 0x000fea000383ffff */
[----:B------:R-:W-:Y:S05]  /*1330*/  EXIT ;  /* 0x000000000000794d */ /* 0x000fea0003800000 */
.L_x_4993:
[----:B------:R-:W-:Y:S01]  /*1340*/  IMAD.MOV.U32 R12, RZ, RZ, 0x2 ;  /* 0x00000002ff0c7424 */ /* 0x000fe200078e00ff */
[----:B------:R-:W-:Y:S01]  /*1350*/  MOV R11, 0x1f ;  /* 0x0000001f000b7802 */ /* 0x000fe20000000f00 */
[----:B------:R-:W-:Y:S02]  /*1360*/  IMAD.MOV.U32 R15, RZ, RZ, -0x1 ;  /* 0xffffffffff0f7424 */ /* 0x000fe400078e00ff */
[----:B------:R-:W-:Y:S02]  /*1370*/  HFMA2 R9, -RZ, RZ, 0.96630859375, -0.0022525787353515625 ;  /* 0x3bbb989dff097431 */ /* 0x000fe400000001ff */
[----:B------:R-:W-:-:S07]  /*1380*/  IMAD.MOV.U32 R8, RZ, RZ, 0x437c0000 ;  /* 0x437c0000ff087424 */ /* 0x000fce00078e00ff */
[----:B0-----:R-:W-:Y:S05]  /*1390*/  WARPSYNC.COLLECTIVE R15, `(.L_x_5007) ;  /* 0x000000000f087348 */ /* 0x001fea0003c00000 */
[----:B------:R1:W2:Y:S02]  /*13a0*/  SHFL.BFLY P6, R14, R13, R12, R11 ;  /* 0x0c00000c0d0e7389 */ /* 0x0002a400000c000b */
[----:B012---:R-:W-:Y:S05]  /*13b0*/  ENDCOLLECTIVE ;  /* 0x000000000000791b */ /* 0x007fea0003800000 */
.L_x_5007:
[----:B------:R-:W-:Y:S01]  /*13c0*/  IMAD.MOV.U32 R12, RZ, RZ, 0x1 ;  /* 0x00000001ff0c7424 */ /* 0x000fe200078e00ff */
[----:B------:R-:W-:-:S04]  /*13d0*/  FMNMX R0, R14, R13, !PT ;  /* 0x0000000d0e007209 */ /* 0x000fc80007800000 */
[----:B------:R-:W-:-:S07]  /*13e0*/  MOV R13, R0 ;  /* 0x00000000000d7202 */ /* 0x000fce0000000f00 */
[----:B------:R-:W-:Y:S05]  /*13f0*/  WARPSYNC.COLLECTIVE R15, `(.L_x_5008) ;  /* 0x000000000f087348 */ /* 0x000fea0003c00000 */
[----:B------:R0:W1:Y:S02]  /*1400*/  SHFL.BFLY P6, R14, R13, R12, R11 ;  /* 0x0c00000c0d0e7389 */ /* 0x00006400000c000b */
[----:B01----:R-:W-:Y:S05]  /*1410*/  ENDCOLLECTIVE ;  /* 0x000000000000791b */ /* 0x003fea0003800000 */
.L_x_5008:
        /* <DEDUP_REMOVED lines=15> */
.L_x_5009:
[----:B------:R-:W-:Y:S02]  /*1510*/  IMAD.MOV.U32 R12, RZ, RZ, 0x1 ;  /* 0x00000001ff0c7424 */ /* 0x000fe400078e00ff */
[----:B------:R-:W-:-:S05]  /*1520*/  FADD R0, R13, R14 ;  /* 0x0000000e0d007221 */ /* 0x000fca0000000000 */
[----:B------:R-:W-:-:S07]  /*1530*/  MOV R13, R0 ;  /* 0x00000000000d7202 */ /* 0x000fce0000000f00 */
[----:B------:R-:W-:Y:S05]  /*1540*/  WARPSYNC.COLLECTIVE R15, `(.L_x_5010) ;  /* 0x000000000f087348 */ /* 0x000fea0003c00000 */
[----:B------:R0:W1:Y:S02]  /*1550*/  SHFL.BFLY P6, R14, R13, R12, R11 ;  /* 0x0c00000c0d0e7389 */ /* 0x00006400000c000b */
[----:B01----:R-:W-:Y:S05]  /*1560*/  ENDCOLLECTIVE ;  /* 0x000000000000791b */ /* 0x003fea0003800000 */
.L_x_5010:
[----:B------:R-:W-:Y:S05]  /*1570*/  BRA `(.L_x_5011) ;  /* 0xfffffff000947947 */ /* 0x000fea000383ffff */
.L_x_4996:
[----:B------:R-:W-:Y:S01]  /*1580*/  HFMA2 R12, -RZ, RZ, 0, 1.1920928955078125e-07 ;  /* 0x00000002ff0c7431 */ /* 0x000fe200000001ff */
[----:B------:R-:W-:Y:S01]  /*1590*/  BSSY B0, `(.L_x_5012) ;  /* 0x0000006000007945 */ /* 0x000fe20003800000 */
[----:B------:R-:W-:Y:S01]  /*15a0*/  IMAD.MOV.U32 R11, RZ, RZ, 0x1f ;  /* 0x0000001fff0b7424 */ /* 0x000fe200078e00ff */
[----:B------:R-:W-:-:S07]  /*15b0*/  MOV R15, 0xffffffff ;  /* 0xffffffff000f7802 */ /* 0x000fce0000000f00 */
[----:B0-----:R-:W-:Y:S05]  /*15c0*/  WARPSYNC.COLLECTIVE R15, `(.L_x_5013) ;  /* 0x000000000f087348 */ /* 0x001fea0003c00000 */
[----:B------:R1:W2:Y:S02]  /*15d0*/  SHFL.BFLY P6, R14, R13, R12, R11 ;  /* 0x0c00000c0d0e7389 */ /* 0x0002a400000c000b */
[----:B012---:R-:W-:Y:S05]  /*15e0*/  ENDCOLLECTIVE ;  /* 0x000000000000791b */ /* 0x007fea0003800000 */
.L_x_5013:
[----:B------:R-:W-:Y:S05]  /*15f0*/  BSYNC B0 ;  /* 0x0000000000007941 */ /* 0x000fea0003800000 */
.L_x_5012:
[----:B------:R-:W-:Y:S01]  /*1600*/  HFMA2 R11, -RZ, RZ, 0, 1.847743988037109375e-06 ;  /* 0x0000001fff0b7431 */ /* 0x000fe200000001ff */
[----:B------:R-:W-:Y:S01]  /*1610*/  FMNMX R13, R14, R13, !PT ;  /* 0x0000000d0e0d7209 */ /* 0x000fe20007800000 */
[----:B------:R-:W-:Y:S01]  /*1620*/  IMAD.MOV.U32 R12, RZ, RZ, 0x1 ;  /* 0x00000001ff0c7424 */ /* 0x000fe200078e00ff */
[----:B------:R-:W-:Y:S01]  /*1630*/  MOV R17, 0x3bbb989d ;  /* 0x3bbb989d00117802 */ /* 0x000fe20000000f00 */
[----:B------:R-:W-:Y:S02]  /*1640*/  IMAD.MOV.U32 R15, RZ, RZ, -0x1 ;  /* 0xffffffffff0f7424 */ /* 0x000fe400078e00ff */
[----:B------:R-:W-:-:S07]  /*1650*/  IMAD.MOV.U32 R0, RZ, RZ, 0x437c0000 ;  /* 0x437c0000ff007424 */ /* 0x000fce00078e00ff */
[----:B------:R-:W-:Y:S05]  /*1660*/  WARPSYNC.COLLECTIVE R15, `(.L_x_5014) ;  /* 0x000000000f087348 */ /* 0x000fea0003c00000 */
[----:B------:R0:W1:Y:S02]  /*1670*/  SHFL.BFLY P6, R14, R13, R12, R11 ;  /* 0x0c00000c0d0e7389 */ /* 0x00006400000c000b */
[----:B01----:R-:W-:Y:S05]  /*1680*/  ENDCOLLECTIVE ;  /* 0x000000000000791b */ /* 0x003fea0003800000 */
.L_x_5014:
        /* <DEDUP_REMOVED lines=15> */
.L_x_5015:
[----:B------:R-:W-:Y:S02]  /*1780*/  IMAD.MOV.U32 R12, RZ, RZ, 0x1 ;  /* 0x00000001ff0c7424 */ /* 0x000fe400078e00ff */
[----:B------:R-:W-:-:S05]  /*1790*/  FADD R0, R13, R14 ;  /* 0x0000000e0d007221 */ /* 0x000fca0000000000 */
[----:B------:R-:W-:-:S07]  /*17a0*/  MOV R13, R0 ;  /* 0x00000000000d7202 */ /* 0x000fce0000000f00 */
[----:B------:R-:W-:Y:S05]  /*17b0*/  WARPSYNC.COLLECTIVE R15, `(.L_x_5016) ;  /* 0x000000000f087348 */ /* 0x000fea0003c00000 */
[----:B------:R0:W1:Y:S02]  /*17c0*/  SHFL.BFLY P6, R14, R13, R12, R11 ;  /* 0x0c00000c0d0e7389 */ /* 0x00006400000c000b */
[----:B01----:R-:W-:Y:S05]  /*17d0*/  ENDCOLLECTIVE ;  /* 0x000000000000791b */ /* 0x003fea0003800000 */
.L_x_5016:
[----:B------:R-:W-:Y:S05]  /*17e0*/  BRA `(.L_x_5017) ;  /* 0xfffffff400247947 */ /* 0x000fea000383ffff */
.L_x_5001:
[----:B------:R-:W-:Y:S01]  /*17f0*/  HFMA2 R12, -RZ, RZ, 0, 1.1920928955078125e-07 ;  /* 0x00000002ff0c7431 */ /* 0x000fe200000001ff */
[----:B------:R-:W-:Y:S01]  /*1800*/  BSSY B0, `(.L_x_5018) ;  /* 0x0000006000007945 */ /* 0x000fe20003800000 */
[----:B------:R-:W-:Y:S01]  /*1810*/  IMAD.MOV.U32 R11, RZ, RZ, 0x1f ;  /* 0x0000001fff0b7424 */ /* 0x000fe200078e00ff */
[----:B------:R-:W-:-:S07]  /*1820*/  MOV R15, 0xffffffff ;  /* 0xffffffff000f7802 */ /* 0x000fce0000000f00 */
[----:B01----:R-:W-:Y:S05]  /*1830*/  WARPSYNC.COLLECTIVE R15, `(.L_x_5019) ;  /* 0x000000000f087348 */ /* 0x003fea0003c00000 */
[----:B------:R2:W3:Y:S02]  /*1840*/  SHFL.BFLY P6, R14, R13, R12, R11 ;  /* 0x0c00000c0d0e7389 */ /* 0x0004e400000c000b */
[----:B0123--:R-:W-:Y:S05]  /*1850*/  ENDCOLLECTIVE ;  /* 0x000000000000791b */ /* 0x00ffea0003800000 */
.L_x_5019:
[----:B------:R-:W-:Y:S05]  /*1860*/  BSYNC B0 ;  /* 0x0000000000007941 */ /* 0x000fea0003800000 */
.L_x_5018:
        /* <DEDUP_REMOVED lines=9> */
.L_x_5020:
        /* <DEDUP_REMOVED lines=15> */
.L_x_5021:
[----:B------:R-:W-:Y:S02]  /*19f0*/  IMAD.MOV.U32 R12, RZ, RZ, 0x1 ;  /* 0x00000001ff0c7424 */ /* 0x000fe400078e00ff */
[----:B------:R-:W-:-:S05]  /*1a00*/  FADD R0, R13, R14 ;  /* 0x0000000e0d007221 */ /* 0x000fca0000000000 */
[----:B------:R-:W-:-:S07]  /*1a10*/  MOV R13, R0 ;  /* 0x00000000000d7202 */ /* 0x000fce0000000f00 */
[----:B------:R-:W-:Y:S05]  /*1a20*/  WARPSYNC.COLLECTIVE R15, `(.L_x_5022) ;  /* 0x000000000f087348 */ /* 0x000fea0003c00000 */
[----:B------:R0:W1:Y:S02]  /*1a30*/  SHFL.BFLY P6, R14, R13, R12, R11 ;  /* 0x0c00000c0d0e7389 */ /* 0x00006400000c000b */
[----:B01----:R-:W-:Y:S05]  /*1a40*/  ENDCOLLECTIVE ;  /* 0x000000000000791b */ /* 0x003fea0003800000 */
.L_x_5022:
[----:B------:R-:W-:Y:S05]  /*1a50*/  BRA `(.L_x_5023) ;  /* 0xfffffff400a87947 */ /* 0x000fea000383ffff */
        .weak           $__internal_90_$__cuda_sm20_div_u64
        .type           $__internal_90_$__cuda_sm20_div_u64,@function
        .size           $__internal_90_$__cuda_sm20_div_u64,($__internal_91_$__cuda_sm3x_div_rn_noftz_f32_slowpath - $__internal_90_$__cuda_sm20_div_u64)
$__internal_90_$__cuda_sm20_div_u64:
        /* <DEDUP_REMOVED lines=67> */
[----:B------:R-:W-:Y:S06]  /*1e90*/  RET.REL.NODEC R2 `(_Z15SoftmaxWarpImplI10DirectLoadI13__nv_bfloat16fE11DirectStoreIfS1_EfLi1ELi1ELi4ELi1ELb1EL9Algorithm0EEvT_T0_ll) ;  /* 0xffffffe002587950 */ /* 0x000fec0003c3ffff */
        .weak           $__internal_91_$__cuda_sm3x_div_rn_noftz_f32_slowpath
        .type           $__internal_91_$__cuda_sm3x_div_rn_noftz_f32_slowpath,@function
        .size           $__internal_91_$__cuda_sm3x_div_rn_noftz_f32_slowpath,(.L_x_25543 - $__internal_91_$__cuda_sm3x_div_rn_noftz_f32_slowpath)
$__internal_91_$__cuda_sm3x_div_rn_noftz_f32_slowpath:
        /* <DEDUP_REMOVED lines=34> */
.L_x_5025:
        /* <DEDUP_REMOVED lines=35> */
[----:B------:R-:W-:Y:S01]  /*22f0*/  ISETP.NE.AND P3, PT, R13, RZ, PT ;  /* 0x000000ff0d00720c */ /* 0x000fe20003f65270 */
        /* <DEDUP_REMOVED lines=15> */
.L_x_5032:
[----:B------:R-:W-:-:S04]  /*23f0*/  LOP3.LUT R0, R0, 0x80000000, RZ, 0xc0, !PT ;  /* 0x8000000000007812 */ /* 0x000fc800078ec0ff */
[----:B------:R-:W-:Y:S01]  /*2400*/  LOP3.LUT R0, R0, 0x7f800000, RZ, 0xfc, !PT ;  /* 0x7f80000000007812 */ /* 0x000fe200078efcff */
[----:B------:R-:W-:Y:S06]  /*2410*/  BRA `(.L_x_5033) ;  /* 0x0000000000047947 */ /* 0x000fec0003800000 */
.L_x_5031:
[----:B------:R-:W-:-:S07]  /*2420*/  IMAD R0, R21, 0x800000, R0 ;  /* 0x0080000015007824 */ /* 0x000fce00078e0200 */
.L_x_5033:
[----:B------:R-:W-:Y:S05]  /*2430*/  BSYNC.RECONVERGENT B3 ;  /* 0x0000000000037941 */ /* 0x000fea0003800200 */
.L_x_5030:
[----:B------:R-:W-:Y:S05]  /*2440*/  BRA `(.L_x_5034) ;  /* 0x0000000000207947 */ /* 0x000fea0003800000 */
.L_x_5029:
[----:B------:R-:W-:-:S04]  /*2450*/  LOP3.LUT R0, R11, 0x80000000, R0, 0x48, !PT ;  /* 0x800000000b007812 */ /* 0x000fc800078e4800 */
[----:B------:R-:W-:Y:S01]  /*2460*/  LOP3.LUT R0, R0, 0x7f800000, RZ, 0xfc, !PT ;  /* 0x7f80000000007812 */ /* 0x000fe200078efcff */
[----:B------:R-:W-:Y:S06]  /*2470*/  BRA `(.L_x_5034) ;  /* 0x0000000000147947 */ /* 0x000fec0003800000 */
.L_x_5028:
[----:B------:R-:W-:Y:S01]  /*2480*/  LOP3.LUT R0, R11, 0x80000000, R0, 0x48, !PT ;  /* 0x800000000b007812 */ /* 0x000fe200078e4800 */
[----:B------:R-:W-:Y:S06]  /*2490*/  BRA `(.L_x_5034) ;  /* 0x00000000000c7947 */ /* 0x000fec0003800000 */
.L_x_5027:
[----:B------:R-:W0:Y:S01]  /*24a0*/  MUFU.RSQ R0, -QNAN ;  /* 0xffc0000000007908 */ /* 0x000e220000001400 */
[----:B------:R-:W-:Y:S05]  /*24b0*/  BRA `(.L_x_5034) ;  /* 0x0000000000047947 */ /* 0x000fea0003800000 */
.L_x_5026:
[----:B------:R-:W-:-:S07]  /*24c0*/  FADD.FTZ R0, R0, R11 ;  /* 0x0000000b00007221 */ /* 0x000fce0000010000 */
.L_x_5034:
[----:B------:R-:W-:Y:S05]  /*24d0*/  BSYNC.RECONVERGENT B2 ;  /* 0x0000000000027941 */ /* 0x000fea0003800200 */
.L_x_5024:
[----:B------:R-:W-:-:S04]  /*24e0*/  HFMA2 R13, -RZ, RZ, 0, 0 ;  /* 0x00000000ff0d7431 */ /* 0x000fc800000001ff */
[----:B0-----:R-:W-:Y:S05]  /*24f0*/  RET.REL.NODEC R12 `(_Z15SoftmaxWarpImplI10DirectLoadI13__nv_bfloat16fE11DirectStoreIfS1_EfLi1ELi1ELi4ELi1ELb1EL9Algorithm0EEvT_T0_ll) ;  /* 0xffffffd80cc07950 */ /* 0x001fea0003c3ffff */
.L_x_5035:
        /* <DEDUP_REMOVED lines=16> */
.L_x_25543:


//--------------------- .text._Z15SoftmaxWarpImplI10DirectLoadI13__nv_bfloat16fE11DirectStoreIfS1_EfLi1ELi1ELi4ELi1ELb0EL9Algorithm0EEvT_T0_ll --------------------------
	.section	.text._Z15SoftmaxWarpImplI10DirectLoadI13__nv_bfloat16fE11DirectStoreIfS1_EfLi1ELi1ELi4ELi1ELb0EL9Algorithm0EEvT_T0_ll,"ax",@progbits
	.align	128
        .global         _Z15SoftmaxWarpImplI10DirectLoadI13__nv_bfloat16fE11DirectStoreIfS1_EfLi1ELi1ELi4ELi1ELb0EL9Algorithm0EEvT_T0_ll
        .type           _Z15SoftmaxWarpImplI10DirectLoadI13__nv_bfloat16fE11DirectStoreIfS1_EfLi1ELi1ELi4ELi1ELb0EL9Algorithm0EEvT_T0_ll,@function
        .size           _Z15SoftmaxWarpImplI10DirectLoadI13__nv_bfloat16fE11DirectStoreIfS1_EfLi1ELi1ELi4ELi1ELb0EL9Algorithm0EEvT_T0_ll,(.L_x_25545 - _Z15SoftmaxWarpImplI10DirectLoadI13__nv_bfloat16fE11DirectStoreIfS1_EfLi1ELi1ELi4ELi1ELb0EL9Algorithm0EEvT_T0_ll)
        .other          _Z15SoftmaxWarpImplI10DirectLoadI13__nv_bfloat16fE11DirectStoreIfS1_EfLi1ELi1ELi4ELi1ELb0EL9Algorithm0EEvT_T0_ll,@"STO_CUDA_ENTRY STV_DEFAULT"
_Z15SoftmaxWarpImplI10DirectLoadI13__nv_bfloat16fE11DirectStoreIfS1_EfLi1ELi1ELi4ELi1ELb0EL9Algorithm0EEvT_T0_ll:
.text._Z15SoftmaxWarpImplI10DirectLoadI13__nv_bfloat16fE11DirectStoreIfS1_EfLi1ELi1ELi4ELi1ELb0EL9Algorithm0EEvT_T0_ll:
        /* <DEDUP_REMOVED lines=24> */
.L_x_5036:
        /* <DEDUP_REMOVED lines=47> */
.L_x_5038:
[----:B------:R-:W-:-:S07]  /*0470*/  MOV R0, 0x490 ;  /* 0x0000049000007802 */ /* 0x000fce0000000f00 */
[----:B0-----:R-:W-:Y:S05]  /*0480*/  CALL.REL.NOINC `($__internal_92_$__cuda_sm20_div_u64) ;  /* 0x0000001400007944 */ /* 0x001fea0003c00000 */
.L_x_5039:
[----:B------:R-:W-:Y:S05]  /*0490*/  BSYNC.RECONVERGENT B0 ;  /* 0x0000000000007941 */ /* 0x000fea0003800200 */
.L_x_5037:
        /* <DEDUP_REMOVED lines=43> */
.L_x_5056:
        /* <DEDUP_REMOVED lines=13> */
[----:B0-----:R-:W-:Y:S05]  /*0820*/  CALL.REL.NOINC `($__internal_93_$__cuda_sm3x_div_rn_noftz_f32_slowpath) ;  /* 0x0000001400287944 */ /* 0x001fea0003c00000 */
.L_x_5044:
[----:B------:R-:W-:Y:S05]  /*0830*/  BSYNC.RECONVERGENT B1 ;  /* 0x0000000000017941 */ /* 0x000fea0003800200 */
.L_x_5043:
        /* <DEDUP_REMOVED lines=10> */
[----:B------:R-:W-:Y:S02]  /*08e0*/  LEA R12, P0, R10, UR4, 0x1 ;  /* 0x000000040a0c7c11 */ /* 0x000fe4000f8008ff */
[----:B------:R-:W-:-:S04]  /*08f0*/  IADD3 R9, PT, PT, R11, R9, RZ ;  /* 0x000000090b097210 */ /* 0x000fc80007ffe0ff */
[----:B------:R-:W-:Y:S01]  /*0900*/  LEA.HI.X R13, R10, UR5, R9, 0x1, P0 ;  /* 0x000000050a0d7c11 */ /* 0x000fe200080f0c09 */
[----:B------:R-:W-:-:S04]  /*0910*/  IMAD.MOV.U32 R9, RZ, RZ, R17 ;  /* 0x000000ffff097224 */ /* 0x000fc800078e0011 */
[----:B------:R3:W-:Y:S03]  /*0920*/  STG.E.U16 desc[UR6][R12.64], R0 ;  /* 0x000000000c007986 */ /* 0x0007e6000c101506 */
.L_x_5041:
[----:B------:R-:W-:Y:S05]  /*0930*/  BSYNC B0 ;  /* 0x0000000000007941 */ /* 0x000fea0003800000 */
.L_x_5040:
[----:B------:R-:W-:-:S04]  /*0940*/  ISETP.NE.U32.AND P0, PT, R18, RZ, PT ;  /* 0x000000ff1200720c */ /* 0x000fc80003f05070 */
[----:B------:R-:W-:-:S13]  /*0950*/  ISETP.NE.AND.EX P0, PT, R19, RZ, PT, P0 ;  /* 0x000000ff1300720c */ /* 0x000fda0003f05300 */
[----:B------:R-:W-:Y:S05]  /*0960*/  @!P0 EXIT ;  /* 0x000000000000894d */ /* 0x000fea0003800000 */
.L_x_5051:
[----:B-1----:R-:W-:Y:S01]  /*0970*/  MOV R10, R2 ;  /* 0x00000002000a7202 */ /* 0x002fe20000000f00 */
[----:B---3--:R-:W-:Y:S01]  /*0980*/  IMAD R0, R8, UR38, RZ ;  /* 0x0000002608007c24 */ /* 0x008fe2000f8e02ff */
        /* <DEDUP_REMOVED lines=11> */
[----:B------:R-:W-:Y:S01]  /*0a40*/  FMNMX R13, R19, -INF , !PT ;  /* 0xff800000130d7809 */ /* 0x000fe20007800000 */
[----:B------:R-:W-:Y:S06]  /*0a50*/  BRA.DIV UR4, `(.L_x_5045) ;  /* 0x0000000a04547947 */ /* 0x000fec000b800000 */
[----:B------:R-:W1:Y:S01]  /*0a60*/  SHFL.BFLY PT, R14, R13, 0x2, 0x1f ;  /* 0x0c401f000d0e7f89 */ /* 0x000e6200000e0000 */
[----:B------:R-:W-:Y:S02]  /*0a70*/  IMAD.MOV.U32 R11, RZ, RZ, 0x3bbb989d ;  /* 0x3bbb989dff0b7424 */ /* 0x000fe400078e00ff */
        /* <DEDUP_REMOVED lines=17> */
.L_x_5062:
        /* <DEDUP_REMOVED lines=13> */
[----:B0-----:R-:W-:Y:S05]  /*0c60*/  CALL.REL.NOINC `($__internal_93_$__cuda_sm3x_div_rn_noftz_f32_slowpath) ;  /* 0x0000001000187944 */ /* 0x001fea0003c00000 */
.L_x_5047:
[----:B------:R-:W-:Y:S05]  /*0c70*/  BSYNC.RECONVERGENT B0 ;  /* 0x0000000000007941 */ /* 0x000fea0003800200 */
.L_x_5046:
[----:B------:R-:W-:Y:S01]  /*0c80*/  IADD3 R17, P0, PT, R6, R9, RZ ;  /* 0x0000000906117210 */ /* 0x000fe20007f1e0ff */
[----:B------:R-:W-:Y:S02]  /*0c90*/  HFMA2 R13, -RZ, RZ, 0, 0 ;  /* 0x00000000ff0d7431 */ /* 0x000fe400000001ff */
[----:B------:R-:W-:Y:S01]  /*0ca0*/  IMAD R14, R8, UR42, RZ ;  /* 0x0000002a080e7c24 */ /* 0x000fe2000f8e02ff */
[C---:B------:R-:W-:Y:S01]  /*0cb0*/  R2UR UR4, R4.reuse ;  /* 0x00000000040472ca */ /* 0x040fe200000e0000 */
[----:B------:R-:W-:Y:S01]  /*0cc0*/  IMAD.MOV.U32 R12, RZ, RZ, R2 ;  /* 0x000000ffff0c7224 */ /* 0x000fe200078e0002 */
[----:B------:R-:W-:Y:S01]  /*0cd0*/  IADD3.X R10, PT, PT, R7, R8, RZ, P0, !PT ;  /* 0x00000008070a7210 */ /* 0x000fe200007fe4ff */
[----:B------:R-:W-:Y:S01]  /*0ce0*/  IMAD R11, R9, UR43, R14 ;  /* 0x0000002b090b7c24 */ /* 0x000fe2000f8e020e */
[C---:B------:R-:W-:Y:S02]  /*0cf0*/  R2UR UR5, R5.reuse ;  /* 0x00000000050572ca */ /* 0x040fe400000e0000 */
[----:B------:R-:W-:Y:S01]  /*0d00*/  R2UR UR6, R4 ;  /* 0x00000000040672ca */ /* 0x000fe200000e0000 */
[----:B------:R-:W-:Y:S01]  /*0d10*/  IMAD R14, R10, UR38, RZ ;  /* 0x000000260a0e7c24 */ /* 0x000fe2000f8e02ff */
[----:B------:R-:W-:Y:S01]  /*0d20*/  R2UR UR7, R5 ;  /* 0x00000000050772ca */ /* 0x000fe200000e0000 */
[----:B------:R-:W-:Y:S01]  /*0d30*/  IMAD.WIDE.U32 R8, R9, UR42, R12 ;  /* 0x0000002a09087c25 */ /* 0x000fe2000f8e000c */
[----:B------:R-:W-:-:S03]  /*0d40*/  F2FP.BF16.F32.PACK_AB R0, RZ, R0 ;  /* 0x00000000ff00723e */ /* 0x000fc600000010ff */
        /* <DEDUP_REMOVED lines=9> */
[----:B------:R-:W2:Y:S01]  /*0de0*/  LDG.E.U16 R14, desc[UR6][R14.64] ;  /* 0x000000060e0e7981 */ /* 0x000ea2000c1e1500 */
[----:B------:R-:W-:Y:S01]  /*0df0*/  UMOV UR4, 0xffffffff ;  /* 0xffffffff00047882 */ /* 0x000fe20000000000 */
[----:B--2---:R-:W-:-:S05]  /*0e00*/  IMAD.U32 R21, R14, 0x10000, RZ ;  /* 0x000100000e157824 */ /* 0x004fca00078e00ff */
[----:B------:R-:W-:Y:S01]  /*0e10*/  FMNMX R13, R21, -INF , !PT ;  /* 0xff800000150d7809 */ /* 0x000fe20007800000 */
[----:B-1----:R-:W-:Y:S06]  /*0e20*/  BRA.DIV UR4, `(.L_x_5048) ;  /* 0x0000000604fc7947 */ /* 0x002fec000b800000 */
[----:B------:R-:W1:Y:S01]  /*0e30*/  SHFL.BFLY PT, R14, R13, 0x2, 0x1f ;  /* 0x0c401f000d0e7f89 */ /* 0x000e6200000e0000 */
[----:B------:R-:W-:Y:S01]  /*0e40*/  MOV R9, 0x3bbb989d ;  /* 0x3bbb989d00097802 */ /* 0x000fe20000000f00 */
        /* <DEDUP_REMOVED lines=17> */
.L_x_5068:
        /* <DEDUP_REMOVED lines=14> */
.L_x_5050:
[----:B------:R-:W-:Y:S05]  /*1040*/  BSYNC.RECONVERGENT B0 ;  /* 0x0000000000007941 */ /* 0x000fea0003800200 */
.L_x_5049:
        /* <DEDUP_REMOVED lines=10> */
[----:B------:R-:W-:Y:S02]  /*10f0*/  LEA.HI.X R13, R8, UR41, R9, 0x1, P0 ;  /* 0x00000029080d7c11 */ /* 0x000fe400080f0c09 */
[----:B------:R-:W-:-:S03]  /*1100*/  IADD3 R9, P0, PT, R6, R17, RZ ;  /* 0x0000001106097210 */ /* 0x000fc60007f1e0ff */
[----:B------:R4:W-:Y:S01]  /*1110*/  STG.E.U16 desc[UR4][R12.64], R0 ;  /* 0x000000000c007986 */ /* 0x0009e2000c101504 */
[----:B------:R-:W-:Y:S02]  /*1120*/  IADD3.X R8, PT, PT, R7, R10, RZ, P0, !PT ;  /* 0x0000000a07087210 */ /* 0x000fe400007fe4ff */
[----:B------:R-:W-:-:S04]  /*1130*/  ISETP.GE.U32.AND P0, PT, R9, UR44, PT ;  /* 0x0000002c09007c0c */ /* 0x000fc8000bf06070 */
[----:B------:R-:W-:-:S13]  /*1140*/  ISETP.GE.AND.EX P0, PT, R8, UR45, PT, P0 ;  /* 0x0000002d08007c0c */ /* 0x000fda000bf06300 */
[----:B----4-:R-:W-:Y:S05]  /*1150*/  @!P0 BRA `(.L_x_5051) ;  /* 0xfffffff800048947 */ /* 0x010fea000383ffff */
[----:B------:R-:W-:Y:S05]  /*1160*/  EXIT ;  /* 0x000000000000794d */ /* 0x000fea0003800000 */
.L_x_5042:
        /* <DEDUP_REMOVED lines=8> */
.L_x_5052:
[----:B------:R-:W-:Y:S01]  /*11f0*/  IMAD.MOV.U32 R12, RZ, RZ, 0x1 ;  /* 0x00000001ff0c7424 */ /* 0x000fe200078e00ff */
[----:B------:R-:W-:-:S04]  /*1200*/  FMNMX R0, R13, R14, !PT ;  /* 0x0000000e0d007209 */ /* 0x000fc80007800000 */
[----:B------:R-:W-:-:S07]  /*1210*/  MOV R13, R0 ;  /* 0x00000000000d7202 */ /* 0x000fce0000000f00 */
[----:B------:R-:W-:Y:S05]  /*1220*/  WARPSYNC.COLLECTIVE R15, `(.L_x_5053) ;  /* 0x000000000f087348 */ /* 0x000fea0003c00000 */
[----:B------:R0:W1:Y:S02]  /*1230*/  SHFL.BFLY P6, R14, R13, R12, R11 ;  /* 0x0c00000c0d0e7389 */ /* 0x00006400000c000b */
[----:B01----:R-:W-:Y:S05]  /*1240*/  ENDCOLLECTIVE ;  /* 0x000000000000791b */ /* 0x003fea0003800000 */
.L_x_5053:
[----:B------:R-:W-:Y:S01]  /*1250*/  IMAD.MOV.U32 R12, RZ, RZ, 0x2 ;  /* 0x00000002ff0c7424 */ /* 0x000fe200078e00ff */
[----:B------:R-:W-:-:S05]  /*1260*/  FMNMX R0, R0, R14, !PT ;  /* 0x0000000e00007209 */ /* 0x000fca0007800000 */
[----:B------:R-:W-:-:S04]  /*1270*/  FADD R0, R23, -R0 ;  /* 0x8000000017007221 */ /* 0x000fc80000000000 */
        /* <DEDUP_REMOVED lines=12> */
.L_x_5054:
[----:B------:R-:W-:Y:S02]  /*1340*/  IMAD.MOV.U32 R12, RZ, RZ, 0x1 ;  /* 0x00000001ff0c7424 */ /* 0x000fe400078e00ff */
[----:B------:R-:W-:-:S05]  /*1350*/  FADD R0, R13, R14 ;  /* 0x0000000e0d007221 */ /* 0x000fca0000000000 */
[----:B------:R-:W-:-:S07]  /*1360*/  MOV R13, R0 ;  /* 0x00000000000d7202 */ /* 0x000fce0000000f00 */
[----:B------:R-:W-:Y:S05]  /*1370*/  WARPSYNC.COLLECTIVE R15, `(.L_x_5055) ;  /* 0x000000000f087348 */ /* 0x000fea0003c00000 */
[----:B------:R0:W1:Y:S02]  /*1380*/  SHFL.BFLY P6, R14, R13, R12, R11 ;  /* 0x0c00000c0d0e7389 */ /* 0x00006400000c000b */
[----:B01----:R-:W-:Y:S05]  /*1390*/  ENDCOLLECTIVE ;  /* 0x000000000000791b */ /* 0x003fea0003800000 */
.L_x_5055:
[----:B------:R-:W-:Y:S05]  /*13a0*/  BRA `(.L_x_5056) ;  /* 0xfffffff000e87947 */ /* 0x000fea000383ffff */
.L_x_5045:
[----:B------:R-:W-:Y:S01]  /*13b0*/  HFMA2 R12, -RZ, RZ, 0, 1.1920928955078125e-07 ;  /* 0x00000002ff0c7431 */ /* 0x000fe200000001ff */
[----:B------:R-:W-:Y:S01]  /*13c0*/  BSSY B0, `(.L_x_5057) ;  /* 0x0000006000007945 */ /* 0x000fe20003800000 */
[----:B------:R-:W-:Y:S01]  /*13d0*/  IMAD.MOV.U32 R11, RZ, RZ, 0x1f ;  /* 0x0000001fff0b7424 */ /* 0x000fe200078e00ff */
[----:B------:R-:W-:-:S07]  /*13e0*/  MOV R15, 0xffffffff ;  /* 0xffffffff000f7802 */ /* 0x000fce0000000f00 */
[----:B0-----:R-:W-:Y:S05]  /*13f0*/  WARPSYNC.COLLECTIVE R15, `(.L_x_5058) ;  /* 0x000000000f087348 */ /* 0x001fea0003c00000 */
[----:B------:R1:W2:Y:S02]  /*1400*/  SHFL.BFLY P6, R14, R13, R12, R11 ;  /* 0x0c00000c0d0e7389 */ /* 0x0002a400000c000b */
[----:B012---:R-:W-:Y:S05]  /*1410*/  ENDCOLLECTIVE ;  /* 0x000000000000791b */ /* 0x007fea0003800000 */
.L_x_5058:
[----:B------:R-:W-:Y:S05]  /*1420*/  BSYNC B0 ;  /* 0x0000000000007941 */ /* 0x000fea0003800000 */
.L_x_5057:
        /* <DEDUP_REMOVED lines=9> */
.L_x_5059:
        /* <DEDUP_REMOVED lines=15> */
.L_x_5060:
[----:B------:R-:W-:Y:S02]  /*15b0*/  IMAD.MOV.U32 R12, RZ, RZ, 0x1 ;  /* 0x00000001ff0c7424 */ /* 0x000fe400078e00ff */
[----:B------:R-:W-:-:S05]  /*15c0*/  FADD R0, R13, R14 ;  /* 0x0000000e0d007221 */ /* 0x000fca0000000000 */
[----:B------:R-:W-:-:S07]  /*15d0*/  MOV R13, R0 ;  /* 0x00000000000d7202 */ /* 0x000fce0000000f00 */
[----:B------:R-:W-:Y:S05]  /*15e0*/  WARPSYNC.COLLECTIVE R15, `(.L_x_5061) ;  /* 0x000000000f087348 */ /* 0x000fea0003c00000 */
[----:B------:R0:W1:Y:S02]  /*15f0*/  SHFL.BFLY P6, R14, R13, R12, R11 ;  /* 0x0c00000c0d0e7389 */ /* 0x00006400000c000b */
[----:B01----:R-:W-:Y:S05]  /*1600*/  ENDCOLLECTIVE ;  /* 0x000000000000791b */ /* 0x003fea0003800000 */
.L_x_5061:
[----:B------:R-:W-:Y:S05]  /*1610*/  BRA `(.L_x_5062) ;  /* 0xfffffff4005c7947 */ /* 0x000fea000383ffff */
.L_x_5048:
[----:B------:R-:W-:Y:S01]  /*1620*/  BSSY B0, `(.L_x_5063) ;  /* 0x0000007000007945 */ /* 0x000fe20003800000 */
[----:B------:R-:W-:Y:S01]  /*1630*/  MOV R12, 0x2 ;  /* 0x00000002000c7802 */ /* 0x000fe20000000f00 */
[----:B------:R-:W-:Y:S01]  /*1640*/  IMAD.MOV.U32 R11, RZ, RZ, 0x1f ;  /* 0x0000001fff0b7424 */ /* 0x000fe200078e00ff */
[----:B------:R-:W-:-:S07]  /*1650*/  MOV R15, 0xffffffff ;  /* 0xffffffff000f7802 */ /* 0x000fce0000000f00 */
[----:B0-----:R-:W-:Y:S05]  /*1660*/  WARPSYNC.COLLECTIVE R15, `(.L_x_5064) ;  /* 0x000000000f087348 */ /* 0x001fea0003c00000 */
[----:B------:R1:W2:Y:S02]  /*1670*/  SHFL.BFLY P6, R14, R13, R12, R11 ;  /* 0x0c00000c0d0e7389 */ /* 0x0002a400000c000b */
[----:B012---:R-:W-:Y:S05]  /*1680*/  ENDCOLLECTIVE ;  /* 0x000000000000791b */ /* 0x007fea0003800000 */
.L_x_5064:
[----:B------:R-:W-:Y:S05]  /*1690*/  BSYNC B0 ;  /* 0x0000000000007941 */ /* 0x000fea0003800000 */
.L_x_5063:
        /* <DEDUP_REMOVED lines=9> */
.L_x_5065:
        /* <DEDUP_REMOVED lines=15> */
.L_x_5066:
[----:B------:R-:W-:Y:S02]  /*1820*/  IMAD.MOV.U32 R12, RZ, RZ, 0x1 ;  /* 0x00000001ff0c7424 */ /* 0x000fe400078e00ff */
[----:B------:R-:W-:-:S05]  /*1830*/  FADD R0, R13, R14 ;  /* 0x0000000e0d007221 */ /* 0x000fca0000000000 */
[----:B------:R-:W-:-:S07]  /*1840*/  MOV R13, R0 ;  /* 0x00000000000d7202 */ /* 0x000fce0000000f00 */
[----:B------:R-:W-:Y:S05]  /*1850*/  WARPSYNC.COLLECTIVE R15, `(.L_x_5067) ;  /* 0x000000000f087348 */ /* 0x000fea0003c00000 */
[----:B------:R0:W1:Y:S02]  /*1860*/  SHFL.BFLY P6, R14, R13, R12, R11 ;  /* 0x0c00000c0d0e7389 */ /* 0x00006400000c000b */
[----:B01----:R-:W-:Y:S05]  /*1870*/  ENDCOLLECTIVE ;  /* 0x000000000000791b */ /* 0x003fea0003800000 */
.L_x_5067:
[----:B------:R-:W-:Y:S05]  /*1880*/  BRA `(.L_x_5068) ;  /* 0xfffffff400b47947 */ /* 0x000fea000383ffff */
        .weak           $__internal_92_$__cuda_sm20_div_u64
        .type           $__internal_92_$__cuda_sm20_div_u64,@function
        .size           $__internal_92_$__cuda_sm20_div_u64,($__internal_93_$__cuda_sm3x_div_rn_noftz_f32_slowpath - $__internal_92_$__cuda_sm20_div_u64)
$__internal_92_$__cuda_sm20_div_u64:
        /* <DEDUP_REMOVED lines=44> */
[----:B------:R-:W-:Y:S02]  /*1b50*/  ISETP.GE.U32.AND P0, PT, R15, R6, PT ;  /* 0x000000060f00720c */ /* 0x000fe40003f06070 */
[----:B------:R-:W-:Y:S01]  /*1b60*/  IADD3 R5, P2, PT, -R6, R15, RZ ;  /* 0x0000000f06057210 */ /* 0x000fe20007f5e1ff */
[----:B------:R-:W-:Y:S01]  /*1b70*/  IMAD.X R10, R4, 0x1, ~R3, P1 ;  /* 0x00000001040a7824 */ /* 0x000fe200008e0e03 */
[----:B------:R-:W-:-:S04]  /*1b80*/  IADD3 R2, P1, PT, R11, 0x1, RZ ;  /* 0x000000010b027810 */ /* 0x000fc80007f3e0ff */
[----:B------:R-:W-:Y:S01]  /*1b90*/  ISETP.GE.U32.AND.EX P0, PT, R10, R7, PT, P0 ;  /* 0x000000070a00720c */ /* 0x000fe20003f06100 */
[----:B------:R-:W-:Y:S01]  /*1ba0*/  IMAD.X R4, RZ, RZ, R13, P1 ;  /* 0x000000ffff047224 */ /* 0x000fe200008e060d */
        /* <DEDUP_REMOVED lines=8> */
[----:B------:R-:W-:Y:S02]  /*1c30*/  IADD3.X R11, PT, PT, RZ, R2, RZ, P2, !PT ;  /* 0x00000002ff0b7210 */ /* 0x000fe400017fe4ff */
[----:B------:R-:W-:Y:S02]  /*1c40*/  ISETP.NE.U32.AND P1, PT, R6, RZ, PT ;  /* 0x000000ff0600720c */ /* 0x000fe40003f25070 */
[----:B------:R-:W-:-:S02]  /*1c50*/  SEL R10, R10, R3, P0 ;  /* 0x000000030a0a7207 */ /* 0x000fc40000000000 */
[----:B------:R-:W-:Y:S01]  /*1c60*/  SEL R11, R11, R2, P0 ;  /* 0x000000020b0b7207 */ /* 0x000fe20000000000 */
[----:B------:R-:W-:Y:S01]  /*1c70*/  IMAD.MOV.U32 R2, RZ, RZ, R0 ;  /* 0x000000ffff027224 */ /* 0x000fe200078e0000 */
[----:B------:R-:W-:Y:S02]  /*1c80*/  MOV R3, 0x0 ;  /* 0x0000000000037802 */ /* 0x000fe40000000f00 */
[----:B------:R-:W-:-:S04]  /*1c90*/  ISETP.NE.AND.EX P1, PT, R7, RZ, PT, P1 ;  /* 0x000000ff0700720c */ /* 0x000fc80003f25310 */
[----:B------:R-:W-:Y:S02]  /*1ca0*/  SEL R10, R10, 0xffffffff, P1 ;  /* 0xffffffff0a0a7807 */ /* 0x000fe40000800000 */
[----:B------:R-:W-:Y:S01]  /*1cb0*/  SEL R11, R11, 0xffffffff, P1 ;  /* 0xffffffff0b0b7807 */ /* 0x000fe20000800000 */
[----:B------:R-:W-:Y:S06]  /*1cc0*/  RET.REL.NODEC R2 `(_Z15SoftmaxWarpImplI10DirectLoadI13__nv_bfloat16fE11DirectStoreIfS1_EfLi1ELi1ELi4ELi1ELb0EL9Algorithm0EEvT_T0_ll) ;  /* 0xffffffe002cc7950 */ /* 0x000fec0003c3ffff */
        .weak           $__internal_93_$__cuda_sm3x_div_rn_noftz_f32_slowpath
        .type           $__internal_93_$__cuda_sm3x_div_rn_noftz_f32_slowpath,@function
        .size           $__internal_93_$__cuda_sm3x_div_rn_noftz_f32_slowpath,(.L_x_25545 - $__internal_93_$__cuda_sm3x_div_rn_noftz_f32_slowpath)
$__internal_93_$__cuda_sm3x_div_rn_noftz_f32_slowpath:
        /* <DEDUP_REMOVED lines=34> */
.L_x_5070:
        /* <DEDUP_REMOVED lines=51> */
.L_x_5077:
[----:B------:R-:W-:-:S04]  /*2220*/  LOP3.LUT R0, R0, 0x80000000, RZ, 0xc0, !PT ;  /* 0x8000000000007812 */ /* 0x000fc800078ec0ff */
[----:B------:R-:W-:Y:S01]  /*2230*/  LOP3.LUT R0, R0, 0x7f800000, RZ, 0xfc, !PT ;  /* 0x7f80000000007812 */ /* 0x000fe200078efcff */
[----:B------:R-:W-:Y:S06]  /*2240*/  BRA `(.L_x_5078) ;  /* 0x0000000000047947 */ /* 0x000fec0003800000 */
.L_x_5076:
[----:B------:R-:W-:-:S07]  /*2250*/  IMAD R0, R21, 0x800000, R0 ;  /* 0x0080000015007824 */ /* 0x000fce00078e0200 */
.L_x_5078:
[----:B------:R-:W-:Y:S05]  /*2260*/  BSYNC.RECONVERGENT B3 ;  /* 0x0000000000037941 */ /* 0x000fea0003800200 */
.L_x_5075:
[----:B------:R-:W-:Y:S05]  /*2270*/  BRA `(.L_x_5079) ;  /* 0x0000000000207947 */ /* 0x000fea0003800000 */
.L_x_5074:
[----:B------:R-:W-:-:S04]  /*2280*/  LOP3.LUT R0, R11, 0x80000000, R0, 0x48, !PT ;  /* 0x800000000b007812 */ /* 0x000fc800078e4800 */
[----:B------:R-:W-:Y:S01]  /*2290*/  LOP3.LUT R0, R0, 0x7f800000, RZ, 0xfc, !PT ;  /* 0x7f80000000007812 */ /* 0x000fe200078efcff */
[----:B------:R-:W-:Y:S06]  /*22a0*/  BRA `(.L_x_5079) ;  /* 0x0000000000147947 */ /* 0x000fec0003800000 */
.L_x_5073:
[----:B------:R-:W-:Y:S01]  /*22b0*/  LOP3.LUT R0, R11, 0x80000000, R0, 0x48, !PT ;  /* 0x800000000b007812 */ /* 0x000fe200078e4800 */
[----:B------:R-:W-:Y:S06]  /*22c0*/  BRA `(.L_x_5079) ;  /* 0x00000000000c7947 */ /* 0x000fec0003800000 */
.L_x_5072:
[----:B------:R-:W0:Y:S01]  /*22d0*/  MUFU.RSQ R0, -QNAN ;  /* 0xffc0000000007908 */ /* 0x000e220000001400 */
[----:B------:R-:W-:Y:S05]  /*22e0*/  BRA `(.L_x_5079) ;  /* 0x0000000000047947 */ /* 0x000fea0003800000 */
.L_x_5071:
[----:B------:R-:W-:-:S07]  /*22f0*/  FADD.FTZ R0, R0, R11 ;  /* 0x0000000b00007221 */ /* 0x000fce0000010000 */
.L_x_5079:
[----:B------:R-:W-:Y:S05]  /*2300*/  BSYNC.RECONVERGENT B2 ;  /* 0x0000000000027941 */ /* 0x000fea0003800200 */
.L_x_5069:
[----:B------:R-:W-:-:S04]  /*2310*/  HFMA2 R13, -RZ, RZ, 0, 0 ;  /* 0x00000000ff0d7431 */ /* 0x000fc800000001ff */
[----:B0-----:R-:W-:Y:S05]  /*2320*/  RET.REL.NODEC R12 `(_Z15SoftmaxWarpImplI10DirectLoadI13__nv_bfloat16fE11DirectStoreIfS1_EfLi1ELi1ELi4ELi1ELb0EL9Algorithm0EEvT_T0_ll) ;  /* 0xffffffdc0c347950 */ /* 0x001fea0003c3ffff */
.L_x_5080:
        /* <DEDUP_REMOVED lines=13> */
.L_x_25545:


//--------------------- .text._Z15SoftmaxWarpImplI10DirectLoadI13__nv_bfloat16fE11DirectStoreIfS1_EfLi1ELi1ELi4ELi2ELb1EL9Algorithm0EEvT_T0_ll --------------------------
	.section	.text._Z15SoftmaxWarpImplI10DirectLoadI13__nv_bfloat16fE11DirectStoreIfS1_EfLi1ELi1ELi4ELi2ELb1EL9Algorithm0EEvT_T0_ll,"ax",@progbits
	.align	128
        .global         _Z15SoftmaxWarpImplI10DirectLoadI13__nv_bfloat16fE11DirectStoreIfS1_EfLi1ELi1ELi4ELi2ELb1EL9Algorithm0EEvT_T0_ll
        .type           _Z15SoftmaxWarpImplI10DirectLoadI13__nv_bfloat16fE11DirectStoreIfS1_EfLi1ELi1ELi4ELi2ELb1EL9Algorithm0EEvT_T0_ll,@function
        .size           _Z15SoftmaxWarpImplI10DirectLoadI13__nv_bfloat16fE11DirectStoreIfS1_EfLi1ELi1ELi4ELi2ELb1EL9Algorithm0EEvT_T0_ll,(.L_x_25546 - _Z15SoftmaxWarpImplI10DirectLoadI13__nv_bfloat16fE11DirectStoreIfS1_EfLi1ELi1ELi4ELi2ELb1EL9Algorithm0EEvT_T0_ll)
        .other          _Z15SoftmaxWarpImplI10DirectLoadI13__nv_bfloat16fE11DirectStoreIfS1_EfLi1ELi1ELi4ELi2ELb1EL9Algorithm0EEvT_T0_ll,@"STO_CUDA_ENTRY STV_DEFAULT"
_Z15SoftmaxWarpImplI10DirectLoadI13__nv_bfloat16fE11DirectStoreIfS1_EfLi1ELi1ELi4ELi2ELb1EL9Algorithm0EEvT_T0_ll:
.text._Z15SoftmaxWarpImplI10DirectLoadI13__nv_bfloat16fE11DirectStoreIfS1_EfLi1ELi1ELi4ELi2ELb1EL9Algorithm0EEvT_T0_ll:
        /* <DEDUP_REMOVED lines=24> */
.L_x_5081:
        /* <DEDUP_REMOVED lines=16> */
.L_x_5091:
[----:B-1----:R-:W-:Y:S01]  /*0280*/  ISETP.GE.U32.AND P0, PT, R16, UR40, PT ;  /* 0x0000002810007c0c */ /* 0x002fe2000bf06070 */
[----:B--2---:R-:W1:Y:S03]  /*0290*/  LDC.64 R12, c[0x0][0x388] ;  /* 0x0000e200ff0c7b82 */ /* 0x004e660000000a00 */
[----:B------:R-:W-:-:S05]  /*02a0*/  ISETP.GE.AND.EX P0, PT, RZ, UR41, PT, P0 ;  /* 0x00000029ff007c0c */ /* 0x000fca000bf06300 */
[----:B------:R-:W4:Y:S08]  /*02b0*/  LDC.64 R20, c[0x0][0x388] ;  /* 0x0000e200ff147b82 */ /* 0x000f300000000a00 */
[----:B------:R-:W5:Y:S01]  /*02c0*/  @!P0 LDC.64 R14, c[0x0][0x388] ;  /* 0x0000e200ff0e8b82 */ /* 0x000f620000000a00 */
        /* <DEDUP_REMOVED lines=16> */
[C---:B--2---:R-:W-:Y:S02]  /*03d0*/  @!P0 LEA R14, P1, R12.reuse, R8, 0x1 ;  /* 0x000000080c0e8211 */ /* 0x044fe400078208ff */
[----:B------:R-:W-:Y:S02]  /*03e0*/  @!P0 IADD3.X R8, PT, PT, R21, R15, RZ, P2, !PT ;  /* 0x0000000f15088210 */ /* 0x000fe400017fe4ff */
[----:B------:R-:W-:Y:S02]  /*03f0*/  @!P0 LEA.HI.X R15, R12, R9, R11, 0x1, P1 ;  /* 0x000000090c0f8211 */ /* 0x000fe400008f0c0b */
[----:B-1----:R-:W-:-:S03]  /*0400*/  @!P0 LEA R2, P2, R0, R2, 0x1 ;  /* 0x0000000200028211 */ /* 0x002fc600078408ff */
[----:B------:R-:W2:Y:S01]  /*0410*/  @!P0 LDG.E.U16 R14, desc[UR4][R14.64] ;  /* 0x000000040e0e8981 */ /* 0x000ea2000c1e1500 */
[----:B------:R-:W-:-:S05]  /*0420*/  @!P0 LEA.HI.X R3, R0, R3, R8, 0x1, P2 ;  /* 0x0000000300038211 */ /* 0x000fca00010f0c08 */
[----:B------:R-:W4:Y:S01]  /*0430*/  @!P0 LDG.E.U16 R2, desc[UR6][R2.64] ;  /* 0x0000000602028981 */ /* 0x000f22000c1e1500 */
[----:B------:R-:W-:Y:S01]  /*0440*/  IMAD.MOV.U32 R8, RZ, RZ, -0x800000 ;  /* 0xff800000ff087424 */ /* 0x000fe200078e00ff */
[----:B------:R-:W-:Y:S01]  /*0450*/  UMOV UR4, 0xffffffff ;  /* 0xffffffff00047882 */ /* 0x000fe20000000000 */
[----:B------:R-:W-:Y:S01]  /*0460*/  IMAD.MOV.U32 R18, RZ, RZ, -0x800000 ;  /* 0xff800000ff127424 */ /* 0x000fe200078e00ff */
[----:B------:R-:W-:Y:S01]  /*0470*/  MOV R0, 0xff800000 ;  /* 0xff80000000007802 */ /* 0x000fe20000000f00 */
[----:B------:R-:W-:Y:S01]  /*0480*/  IMAD.MOV.U32 R13, RZ, RZ, -0x800000 ;  /* 0xff800000ff0d7424 */ /* 0x000fe200078e00ff */
[----:B--2---:R-:W-:Y:S01]  /*0490*/  @!P0 SHF.L.U32 R18, R14, 0x10, RZ ;  /* 0x000000100e128819 */ /* 0x004fe200000006ff */
[----:B----4-:R-:W-:-:S03]  /*04a0*/  @!P0 IMAD.U32 R8, R2, 0x10000, RZ ;  /* 0x0001000002088824 */ /* 0x010fc600078e00ff */
[----:B------:R-:W-:Y:S02]  /*04b0*/  @!P0 FMNMX R13, R18, -INF , !PT ;  /* 0xff800000120d8809 */ /* 0x000fe40007800000 */
[----:B------:R-:W-:Y:S01]  /*04c0*/  @!P0 FMNMX R0, R8, -INF , !PT ;  /* 0xff80000008008809 */ /* 0x000fe20007800000 */
        /* <DEDUP_REMOVED lines=9> */
[----:B-1----:R-:W-:-:S05]  /*0560*/  FMNMX R3, R2, R3, !PT ;  /* 0x0000000302037209 */ /* 0x002fca0007800000 */
[----:B------:R-:W-:Y:S01]  /*0570*/  FADD R18, -R3, R18 ;  /* 0x0000001203127221 */ /* 0x000fe20000000100 */
[----:B--2---:R-:W-:-:S03]  /*0580*/  FMNMX R3, R9, R14, !PT ;  /* 0x0000000e09037209 */ /* 0x004fc60007800000 */
[-C--:B------:R-:W-:Y:S02]  /*0590*/  FFMA.SAT R11, R18, R15.reuse, 0.5 ;  /* 0x3f000000120b7423 */ /* 0x080fe4000000200f */
[----:B------:R-:W-:Y:S02]  /*05a0*/  FADD R0, -R3, R8 ;  /* 0x0000000803007221 */ /* 0x000fe40000000100 */
[-C--:B------:R-:W-:Y:S02]  /*05b0*/  FFMA.RM R11, R11, R12.reuse, 12582913 ;  /* 0x4b4000010b0b7423 */ /* 0x080fe4000000400c */
[----:B------:R-:W-:Y:S02]  /*05c0*/  FFMA.SAT R2, R0, R15, 0.5 ;  /* 0x3f00000000027423 */ /* 0x000fe4000000200f */
[C---:B------:R-:W-:Y:S02]  /*05d0*/  FADD R3, R11.reuse, -12583039 ;  /* 0xcb40007f0b037421 */ /* 0x040fe40000000000 */
[----:B------:R-:W-:Y:S01]  /*05e0*/  FFMA.RM R9, R2, R12, 12582913 ;  /* 0x4b40000102097423 */ /* 0x000fe2000000400c */
[----:B------:R-:W-:Y:S01]  /*05f0*/  SHF.L.U32 R2, R11, 0x17, RZ ;  /* 0x000000170b027819 */ /* 0x000fe200000006ff */
[----:B------:R-:W-:-:S02]  /*0600*/  FFMA R3, R18, 1.4426950216293334961, -R3 ;  /* 0x3fb8aa3b12037823 */ /* 0x000fc40000000803 */
[C---:B------:R-:W-:Y:S02]  /*0610*/  FADD R13, R9.reuse, -12583039 ;  /* 0xcb40007f090d7421 */ /* 0x040fe40000000000 */
[----:B------:R-:W-:Y:S02]  /*0620*/  FFMA R8, R18, 1.925963033500011079e-08, R3 ;  /* 0x32a5706012087823 */ /* 0x000fe40000000003 */
[C---:B------:R-:W-:Y:S02]  /*0630*/  FFMA R13, R0.reuse, 1.4426950216293334961, -R13 ;  /* 0x3fb8aa3b000d7823 */ /* 0x040fe4000000080d */
[----:B------:R-:W1:Y:S02]  /*0640*/  MUFU.EX2 R3, R8 ;  /* 0x0000000800037308 */ /* 0x000e640000000800 */
[----:B------:R-:W-:Y:S01]  /*0650*/  FFMA R12, R0, 1.925963033500011079e-08, R13 ;  /* 0x32a57060000c7823 */ /* 0x000fe2000000000d */
[----:B------:R-:W-:-:S05]  /*0660*/  IMAD.SHL.U32 R0, R9, 0x800000, RZ ;  /* 0x0080000009007824 */ /* 0x000fca00078e00ff */
        /* <DEDUP_REMOVED lines=10> */
[----:B------:R2:W4:Y:S02]  /*0710*/  SHFL.BFLY PT, R14, R18, 0x1, 0x1f ;  /* 0x0c201f00120e7f89 */ /* 0x00052400000e0000 */
[----:B-12---:R-:W-:-:S07]  /*0720*/  FADD R9, R8, R9 ;  /* 0x0000000908097221 */ /* 0x006fce0000000000 */
.L_x_5101:
        /* <DEDUP_REMOVED lines=12> */
[----:B0--3--:R-:W-:Y:S05]  /*07f0*/  CALL.REL.NOINC `($__internal_94_$__cuda_sm3x_div_rn_noftz_f32_slowpath) ;  /* 0x0000000800107944 */ /* 0x009fea0003c00000 */
[----:B------:R-:W-:-:S07]  /*0800*/  MOV R12, R2 ;  /* 0x00000002000c7202 */ /* 0x000fce0000000f00 */
.L_x_5084:
[----:B------:R-:W-:Y:S05]  /*0810*/  BSYNC.RECONVERGENT B0 ;  /* 0x0000000000007941 */ /* 0x000fea0003800200 */
.L_x_5083:
        /* <DEDUP_REMOVED lines=22> */
.L_x_5086:
[----:B------:R-:W-:Y:S05]  /*0980*/  BSYNC.RECONVERGENT B0 ;  /* 0x0000000000007941 */ /* 0x000fea0003800200 */
.L_x_5085:
[----:B------:R-:W-:Y:S01]  /*0990*/  BSSY.RECONVERGENT B0, `(.L_x_5087) ;  /* 0x0000008000007945 */ /* 0x000fe20003800200 */
[----:B------:R-:W-:-:S03]  /*09a0*/  FFMA R13, R13, R15, R14 ;  /* 0x0000000f0d0d7223 */ /* 0x000fc6000000000e */
[----:B------:R-:W-:Y:S05]  /*09b0*/  @!P2 BRA `(.L_x_5088) ;  /* 0x000000000014a947 */ /* 0x000fea0003800000 */
[----:B------:R-:W-:Y:S01]  /*09c0*/  IMAD.MOV.U32 R2, RZ, RZ, R0 ;  /* 0x000000ffff027224 */ /* 0x000fe200078e0000 */
[----:B-1----:R-:W-:Y:S01]  /*09d0*/  MOV R8, 0xa00 ;  /* 0x00000a0000087802 */ /* 0x002fe20000000f00 */
[----:B------:R-:W-:-:S07]  /*09e0*/  IMAD.MOV.U32 R3, RZ, RZ, R11 ;  /* 0x000000ffff037224 */ /* 0x000fce00078e000b */
[----:B0--3--:R-:W-:Y:S05]  /*09f0*/  CALL.REL.NOINC `($__internal_94_$__cuda_sm3x_div_rn_noftz_f32_slowpath) ;  /* 0x0000000400907944 */ /* 0x009fea0003c00000 */
[----:B------:R-:W-:-:S07]  /*0a00*/  MOV R13, R2 ;  /* 0x00000002000d7202 */ /* 0x000fce0000000f00 */
.L_x_5088:
[----:B------:R-:W-:Y:S05]  /*0a10*/  BSYNC.RECONVERGENT B0 ;  /* 0x0000000000007941 */ /* 0x000fea0003800200 */
.L_x_5087:
[----:B------:R-:W-:Y:S04]  /*0a20*/  BSSY.RECONVERGENT B0, `(.L_x_5089) ;  /* 0x000000d000007945 */ /* 0x000fe80003800200 */
[----:B------:R-:W-:Y:S05]  /*0a30*/  @P1 BRA `(.L_x_5090) ;  /* 0x00000000002c1947 */ /* 0x000fea0003800000 */
[----:B------:R-:W-:Y:S01]  /*0a40*/  IMAD R0, R17, UR38, RZ ;  /* 0x0000002611007c24 */ /* 0x000fe2000f8e02ff */
[----:B------:R-:W-:Y:S01]  /*0a50*/  R2UR UR4, R6 ;  /* 0x00000000060472ca */ /* 0x000fe200000e0000 */
[----:B---3--:R-:W-:Y:S01]  /*0a60*/  IMAD.WIDE.U32 R2, R19, UR38, R4 ;  /* 0x0000002613027c25 */ /* 0x008fe2000f8e0004 */
[----:B------:R-:W-:Y:S02]  /*0a70*/  R2UR UR5, R7 ;  /* 0x00000000070572ca */ /* 0x000fe400000e0000 */
[----:B------:R-:W-:Y:S01]  /*0a80*/  F2FP.BF16.F32.PACK_AB R13, RZ, R13 ;  /* 0x0000000dff0d723e */ /* 0x000fe200000010ff */
[----:B-1----:R-:W-:Y:S01]  /*0a90*/  IMAD R9, R19, UR39, R0 ;  /* 0x0000002713097c24 */ /* 0x002fe2000f8e0200 */
[----:B------:R-:W-:-:S05]  /*0aa0*/  IADD3 R0, P0, PT, R16, R2, RZ ;  /* 0x0000000210007210 */ /* 0x000fca0007f1e0ff */
[----:B------:R-:W-:Y:S01]  /*0ab0*/  IMAD.X R3, R9, 0x1, R3, P0 ;  /* 0x0000000109037824 */ /* 0x000fe200000e0603 */
[----:B------:R-:W-:-:S04]  /*0ac0*/  LEA R2, P0, R0, UR36, 0x1 ;  /* 0x0000002400027c11 */ /* 0x000fc8000f8008ff */
[----:B------:R-:W-:-:S05]  /*0ad0*/  LEA.HI.X R3, R0, UR37, R3, 0x1, P0 ;  /* 0x0000002500037c11 */ /* 0x000fca00080f0c03 */
[----:B------:R2:W-:Y:S04]  /*0ae0*/  STG.E.U16 desc[UR4][R2.64], R13 ;  /* 0x0000000d02007986 */ /* 0x0005e8000c101504 */
.L_x_5090:
[----:B------:R-:W-:Y:S05]  /*0af0*/  BSYNC.RECONVERGENT B0 ;  /* 0x0000000000007941 */ /* 0x000fea0003800200 */
.L_x_5089:
[----:B------:R-:W-:-:S04]  /*0b00*/  IADD3 R19, P0, PT, R10, R19, RZ ;  /* 0x000000130a137210 */ /* 0x000fc80007f1e0ff */
[----:B------:R-:W-:Y:S02]  /*0b10*/  LEA.HI.X.SX32 R17, R10, R17, 0x1, P0 ;  /* 0x000000110a117211 */ /* 0x000fe400000f0eff */
[----:B------:R-:W-:-:S04]  /*0b20*/  ISETP.GE.U32.AND P0, PT, R19, UR42, PT ;  /* 0x0000002a13007c0c */ /* 0x000fc8000bf06070 */
[----:B------:R-:W-:-:S13]  /*0b30*/  ISETP.GE.AND.EX P0, PT, R17, UR43, PT, P0 ;  /* 0x0000002b11007c0c */ /* 0x000fda000bf06300 */
[----:B------:R-:W-:Y:S05]  /*0b40*/  @!P0 BRA `(.L_x_5091) ;  /* 0xfffffff400cc8947 */ /* 0x000fea000383ffff */
[----:B------:R-:W-:Y:S05]  /*0b50*/  EXIT ;  /* 0x000000000000794d */ /* 0x000fea0003800000 */
.L_x_5082:
[----:B------:R-:W-:Y:S01]  /*0b60*/  HFMA2 R11, -RZ, RZ, 0, 1.847743988037109375e-06 ;  /* 0x0000001fff0b7431 */ /* 0x000fe200000001ff */
[----:B------:R-:W-:Y:S01]  /*0b70*/  BSSY B0, `(.L_x_5092) ;  /* 0x0000006000007945 */ /* 0x000fe20003800000 */
[----:B------:R-:W-:Y:S02]  /*0b80*/  IMAD.MOV.U32 R12, RZ, RZ, 0x2 ;  /* 0x00000002ff0c7424 */ /* 0x000fe400078e00ff */
[----:B------:R-:W-:-:S07]  /*0b90*/  IMAD.MOV.U32 R15, RZ, RZ, -0x1 ;  /* 0xffffffffff0f7424 */ /* 0x000fce00078e00ff */
[----:B0--3--:R-:W-:Y:S05]  /*0ba0*/  WARPSYNC.COLLECTIVE R15, `(.L_x_5093) ;  /* 0x000000000f087348 */ /* 0x009fea0003c00000 */
[----:B------:R1:W2:Y:S02]  /*0bb0*/  SHFL.BFLY P6, R14, R13, R12, R11 ;  /* 0x0c00000c0d0e7389 */ /* 0x0002a400000c000b */
[----:B0123--:R-:W-:Y:S05]  /*0bc0*/  ENDCOLLECTIVE ;  /* 0x000000000000791b */ /* 0x00ffea0003800000 */
.L_x_5093:
[----:B------:R-:W-:Y:S05]  /*0bd0*/  BSYNC B0 ;  /* 0x0000000000007941 */ /* 0x000fea0003800000 */
.L_x_5092:
[----:B------:R-:W-:Y:S01]  /*0be0*/  FMNMX R2, R14, R13, !PT ;  /* 0x0000000d0e027209 */ /* 0x000fe20007800000 */
[----:B------:R-:W-:Y:S02]  /*0bf0*/  HFMA2 R11, -RZ, RZ, 0, 1.847743988037109375e-06 ;  /* 0x0000001fff0b7431 */ /* 0x000fe400000001ff */
[----:B------:R-:W-:Y:S01]  /*0c00*/  IMAD.MOV.U32 R12, RZ, RZ, 0x1 ;  /* 0x00000001ff0c7424 */ /* 0x000fe200078e00ff */
[----:B------:R-:W-:Y:S01]  /*0c10*/  MOV R13, R2 ;  /* 0x00000002000d7202 */ /* 0x000fe20000000f00 */
[----:B------:R-:W-:Y:S02]  /*0c20*/  IMAD.MOV.U32 R15, RZ, RZ, -0x1 ;  /* 0xffffffffff0f7424 */ /* 0x000fe400078e00ff */
[----:B------:R-:W-:-:S07]  /*0c30*/  IMAD.MOV.U32 R21, RZ, RZ, 0x437c0000 ;  /* 0x437c0000ff157424 */ /* 0x000fce00078e00ff */
[----:B------:R-:W-:Y:S05]  /*0c40*/  WARPSYNC.COLLECTIVE R15, `(.L_x_5094) ;  /* 0x000000000f087348 */ /* 0x000fea0003c00000 */
[----:B------:R0:W1:Y:S02]  /*0c50*/  SHFL.BFLY P6, R14, R13, R12, R11 ;  /* 0x0c00000c0d0e7389 */ /* 0x00006400000c000b */
[----:B01----:R-:W-:Y:S05]  /*0c60*/  ENDCOLLECTIVE ;  /* 0x000000000000791b */ /* 0x003fea0003800000 */
.L_x_5094:
[----:B------:R-:W-:Y:S02]  /*0c70*/  HFMA2 R12, -RZ, RZ, 0, 1.1920928955078125e-07 ;  /* 0x00000002ff0c7431 */ /* 0x000fe400000001ff */
[----:B------:R-:W-:Y:S01]  /*0c80*/  IMAD.MOV.U32 R13, RZ, RZ, R0 ;  /* 0x000000ffff0d7224 */ /* 0x000fe200078e0000 */
[----:B------:R-:W-:-:S07]  /*0c90*/  MOV R3, R14 ;  /* 0x0000000e00037202 */ /* 0x000fce0000000f00 */
[----:B------:R-:W-:Y:S05]  /*0ca0*/  WARPSYNC.COLLECTIVE R15, `(.L_x_5095) ;  /* 0x000000000f087348 */ /* 0x000fea0003c00000 */
[----:B------:R0:W1:Y:S02]  /*0cb0*/  SHFL.BFLY P6, R14, R13, R12, R11 ;  /* 0x0c00000c0d0e7389 */ /* 0x00006400000c000b */
[----:B01----:R-:W-:Y:S05]  /*0cc0*/  ENDCOLLECTIVE ;  /* 0x000000000000791b */ /* 0x003fea0003800000 */
.L_x_5095:
[----:B------:R-:W-:-:S05]  /*0cd0*/  FMNMX R3, R2, R3, !PT ;  /* 0x0000000302037209 */ /* 0x000fca0007800000 */
[----:B------:R-:W-:Y:S01]  /*0ce0*/  FADD R3, -R3, R18 ;  /* 0x0000001203037221 */ /* 0x000fe20000000100 */
[----:B------:R-:W-:Y:S02]  /*0cf0*/  HFMA2 R12, -RZ, RZ, 0, 5.9604644775390625e-08 ;  /* 0x00000001ff0c7431 */ /* 0x000fe400000001ff */
[----:B------:R-:W-:-:S05]  /*0d00*/  IMAD.MOV.U32 R9, RZ, RZ, R14 ;  /* 0x000000ffff097224 */ /* 0x000fca00078e000e */
[----:B------:R-:W-:Y:S02]  /*0d10*/  FMNMX R9, R9, R0, !PT ;  /* 0x0000000009097209 */ /* 0x000fe40007800000 */
[----:B------:R-:W-:-:S03]  /*0d20*/  MOV R0, 0x3bbb989d ;  /* 0x3bbb989d00007802 */ /* 0x000fc60000000f00 */
[----:B------:R-:W-:Y:S02]  /*0d30*/  IMAD.MOV.U32 R13, RZ, RZ, R9 ;  /* 0x000000ffff0d7224 */ /* 0x000fe400078e0009 */
[----:B------:R-:W-:-:S07]  /*0d40*/  FFMA.SAT R2, R3, R0, 0.5 ;  /* 0x3f00000003027423 */ /* 0x000fce0000002000 */
[----:B------:R-:W-:Y:S05]  /*0d50*/  WARPSYNC.COLLECTIVE R15, `(.L_x_5096) ;  /* 0x000000000f087348 */ /* 0x000fea0003c00000 */
[----:B------:R0:W1:Y:S02]  /*0d60*/  SHFL.BFLY P6, R14, R13, R12, R11 ;  /* 0x0c00000c0d0e7389 */ /* 0x00006400000c000b */
[----:B01----:R-:W-:Y:S05]  /*0d70*/  ENDCOLLECTIVE ;  /* 0x000000000000791b */ /* 0x003fea0003800000 */
.L_x_5096:
[----:B------:R-:W-:-:S04]  /*0d80*/  FFMA.RM R2, R2, R21, 12582913 ;  /* 0x4b40000102027423 */ /* 0x000fc80000004015 */
[----:B------:R-:W-:-:S04]  /*0d90*/  FADD R18, R2, -12583039 ;  /* 0xcb40007f02127421 */ /* 0x000fc80000000000 */
[----:B------:R-:W-:-:S04]  /*0da0*/  FFMA R18, R3, 1.4426950216293334961, -R18 ;  /* 0x3fb8aa3b03127823 */ /* 0x000fc80000000812 */
[----:B------:R-:W-:Y:S01]  /*0db0*/  FFMA R18, R3, 1.925963033500011079e-08, R18 ;  /* 0x32a5706003127823 */ /* 0x000fe20000000012 */
[----:B------:R-:W-:Y:S01]  /*0dc0*/  SHF.L.U32 R3, R2, 0x17, RZ ;  /* 0x0000001702037819 */ /* 0x000fe200000006ff */
[----:B------:R-:W-:-:S04]  /*0dd0*/  IMAD.MOV.U32 R12, RZ, RZ, 0x2 ;  /* 0x00000002ff0c7424 */ /* 0x000fc800078e00ff */
[----:B------:R-:W0:Y:S01]  /*0de0*/  MUFU.EX2 R18, R18 ;  /* 0x0000001200127308 */ /* 0x000e220000000800 */
[----:B------:R-:W-:-:S05]  /*0df0*/  FMNMX R9, R9, R14, !PT ;  /* 0x0000000e09097209 */ /* 0x000fca0007800000 */
[----:B------:R-:W-:-:S04]  /*0e00*/  FADD R9, -R9, R8 ;  /* 0x0000000809097221 */ /* 0x000fc80000000100 */
[----:B------:R-:W-:Y:S01]  /*0e10*/  FFMA.SAT R0, R9, R0, 0.5 ;  /* 0x3f00000009007423 */ /* 0x000fe20000002000 */
[----:B0-----:R-:W-:-:S03]  /*0e20*/  FMUL R2, R3, R18 ;  /* 0x0000001203027220 */ /* 0x001fc60000400000 */
[----:B------:R-:W-:Y:S01]  /*0e30*/  FFMA.RM R0, R0, R21, 12582913 ;  /* 0x4b40000100007423 */ /* 0x000fe20000004015 */
[----:B------:R-:W-:-:S03]  /*0e40*/  FADD R13, RZ, R2 ;  /* 0x00000002ff0d7221 */ /* 0x000fc60000000000 */
[C---:B------:R-:W-:Y:S01]  /*0e50*/  FADD R8, R0.reuse, -12583039 ;  /* 0xcb40007f00087421 */ /* 0x040fe20000000000 */
[----:B------:R-:W-:-:S07]  /*0e60*/  SHF.L.U32 R0, R0, 0x17, RZ ;  /* 0x0000001700007819 */ /* 0x000fce00000006ff */
[----:B------:R-:W-:Y:S05]  /*0e70*/  WARPSYNC.COLLECTIVE R15, `(.L_x_5097) ;  /* 0x000000000f087348 */ /* 0x000fea0003c00000 */
[----:B------:R0:W1:Y:S02]  /*0e80*/  SHFL.BFLY P6, R14, R13, R12, R11 ;  /* 0x0c00000c0d0e7389 */ /* 0x00006400000c000b */
[----:B01----:R-:W-:Y:S05]  /*0e90*/  ENDCOLLECTIVE ;  /* 0x000000000000791b */ /* 0x003fea0003800000 */
.L_x_5097:
[----:B------:R-:W-:-:S04]  /*0ea0*/  FFMA R8, R9, 1.4426950216293334961, -R8 ;  /* 0x3fb8aa3b09087823 */ /* 0x000fc80000000808 */
[----:B------:R-:W-:-:S04]  /*0eb0*/  FFMA R20, R9, 1.925963033500011079e-08, R8 ;  /* 0x32a5706009147823 */ /* 0x000fc80000000008 */
[----:B------:R-:W0:Y:S01]  /*0ec0*/  MUFU.EX2 R3, R20 ;  /* 0x0000001400037308 */ /* 0x000e220000000800 */
[----:B------:R-:W-:Y:S01]  /*0ed0*/  MOV R12, 0x1 ;  /* 0x00000001000c7802 */ /* 0x000fe20000000f00 */
[----:B------:R-:W-:Y:S01]  /*0ee0*/  FADD R8, R13, R14 ;  /* 0x0000000e0d087221 */ /* 0x000fe20000000000 */
[----:B0-----:R-:W-:-:S03]  /*0ef0*/  FMUL R0, R0, R3 ;  /* 0x0000000300007220 */ /* 0x001fc60000400000 */
[----:B------:R-:W-:Y:S02]  /*0f00*/  IMAD.MOV.U32 R13, RZ, RZ, R8 ;  /* 0x000000ffff0d7224 */ /* 0x000fe400078e0008 */
[----:B------:R-:W-:-:S07]  /*0f10*/  FADD R3, RZ, R0 ;  /* 0x00000000ff037221 */ /* 0x000fce0000000000 */
[----:B------:R-:W-:Y:S05]  /*0f20*/  WARPSYNC.COLLECTIVE R15, `(.L_x_5098) ;  /* 0x000000000f087348 */ /* 0x000fea0003c00000 */
[----:B------:R0:W1:Y:S02]  /*0f30*/  SHFL.BFLY P6, R14, R13, R12, R11 ;  /* 0x0c00000c0d0e7389 */ /* 0x00006400000c000b */
[----:B01----:R-:W-:Y:S05]  /*0f40*/  ENDCOLLECTIVE ;  /* 0x000000000000791b */ /* 0x003fea0003800000 */
.L_x_5098:
[----:B------:R-:W-:Y:S01]  /*0f50*/  MOV R13, R3 ;  /* 0x00000003000d7202 */ /* 0x000fe20000000f00 */
[----:B------:R-:W-:Y:S02]  /*0f60*/  IMAD.MOV.U32 R12, RZ, RZ, 0x2 ;  /* 0x00000002ff0c7424 */ /* 0x000fe400078e00ff */
[----:B------:R-:W-:-:S07]  /*0f70*/  IMAD.MOV.U32 R9, RZ, RZ, R14 ;  /* 0x000000ffff097224 */ /* 0x000fce00078e000e */
[----:B------:R-:W-:Y:S05]  /*0f80*/  WARPSYNC.COLLECTIVE R15, `(.L_x_5099) ;  /* 0x000000000f087348 */ /* 0x000fea0003c00000 */
[----:B------:R0:W1:Y:S02]  /*0f90*/  SHFL.BFLY P6, R14, R13, R12, R11 ;  /* 0x0c00000c0d0e7389 */ /* 0x00006400000c000b */
[----:B01----:R-:W-:Y:S05]  /*0fa0*/  ENDCOLLECTIVE ;  /* 0x000000000000791b */ /* 0x003fea0003800000 */
.L_x_5099:
[----:B------:R-:W-:Y:S01]  /*0fb0*/  FADD R9, R8, R9 ;  /* 0x0000000908097221 */ /* 0x000fe20000000000 */
[----:B------:R-:W-:Y:S01]  /*0fc0*/  HFMA2 R12, -RZ, RZ, 0, 5.9604644775390625e-08 ;  /* 0x00000001ff0c7431 */ /* 0x000fe200000001ff */
[----:B------:R-:W-:-:S05]  /*0fd0*/  MOV R18, R14 ;  /* 0x0000000e00127202 */ /* 0x000fca0000000f00 */
[----:B------:R-:W-:-:S04]  /*0fe0*/  FADD R18, R3, R18 ;  /* 0x0000001203127221 */ /* 0x000fc80000000000 */
[----:B------:R-:W-:-:S07]  /*0ff0*/  IMAD.MOV.U32 R13, RZ, RZ, R18 ;  /* 0x000000ffff0d7224 */ /* 0x000fce00078e0012 */
[----:B------:R-:W-:Y:S05]  /*1000*/  WARPSYNC.COLLECTIVE R15, `(.L_x_5100) ;  /* 0x000000000f087348 */ /* 0x000fea0003c00000 */
[----:B------:R0:W1:Y:S02]  /*1010*/  SHFL.BFLY P6, R14, R13, R12, R11 ;  /* 0x0c00000c0d0e7389 */ /* 0x00006400000c000b */
[----:B01----:R-:W-:Y:S05]  /*1020*/  ENDCOLLECTIVE ;  /* 0x000000000000791b */ /* 0x003fea0003800000 */
.L_x_5100:
[----:B------:R-:W-:Y:S05]  /*1030*/  BRA `(.L_x_5101) ;  /* 0xfffffff400bc7947 */ /* 0x000fea000383ffff */
        .weak           $__internal_94_$__cuda_sm3x_div_rn_noftz_f32_slowpath
        .type           $__internal_94_$__cuda_sm3x_div_rn_noftz_f32_slowpath,@function
        .size           $__internal_94_$__cuda_sm3x_div_rn_noftz_f32_slowpath,(.L_x_25546 - $__internal_94_$__cuda_sm3x_div_rn_noftz_f32_slowpath)
$__internal_94_$__cuda_sm3x_div_rn_noftz_f32_slowpath:
        /* <DEDUP_REMOVED lines=34> */
.L_x_5103:
        /* <DEDUP_REMOVED lines=31> */
[-CC-:B------:R-:W-:Y:S01]  /*1450*/  FFMA.RM R12, R3, R15.reuse, R20.reuse ;  /* 0x0000000f030c7223 */ /* 0x180fe20000004014 */
[C---:B------:R-:W-:Y:S02]  /*1460*/  ISETP.NE.AND P4, PT, R18.reuse, RZ, PT ;  /* 0x000000ff1200720c */ /* 0x040fe40003f85270 */
        /* <DEDUP_REMOVED lines=18> */
.L_x_5110:
[----:B------:R-:W-:-:S04]  /*1590*/  LOP3.LUT R2, R2, 0x80000000, RZ, 0xc0, !PT ;  /* 0x8000000002027812 */ /* 0x000fc800078ec0ff */
[----:B------:R-:W-:Y:S01]  /*15a0*/  LOP3.LUT R2, R2, 0x7f800000, RZ, 0xfc, !PT ;  /* 0x7f80000002027812 */ /* 0x000fe200078efcff */
[----:B------:R-:W-:Y:S06]  /*15b0*/  BRA `(.L_x_5111) ;  /* 0x0000000000047947 */ /* 0x000fec0003800000 */
.L_x_5109:
[----:B------:R-:W-:-:S07]  /*15c0*/  IMAD R2, R9, 0x800000, R2 ;  /* 0x0080000009027824 */ /* 0x000fce00078e0202 */
.L_x_5111:
[----:B------:R-:W-:Y:S05]  /*15d0*/  BSYNC.RECONVERGENT B2 ;  /* 0x0000000000027941 */ /* 0x000fea0003800200 */
.L_x_5108:
[----:B------:R-:W-:Y:S05]  /*15e0*/  BRA `(.L_x_5112) ;  /* 0x0000000000207947 */ /* 0x000fea0003800000 */
.L_x_5107:
[----:B------:R-:W-:-:S04]  /*15f0*/  LOP3.LUT R2, R3, 0x80000000, R2, 0x48, !PT ;  /* 0x8000000003027812 */ /* 0x000fc800078e4802 */
[----:B------:R-:W-:Y:S01]  /*1600*/  LOP3.LUT R2, R2, 0x7f800000, RZ, 0xfc, !PT ;  /* 0x7f80000002027812 */ /* 0x000fe200078efcff */
[----:B------:R-:W-:Y:S06]  /*1610*/  BRA `(.L_x_5112) ;  /* 0x0000000000147947 */ /* 0x000fec0003800000 */
.L_x_5106:
[----:B------:R-:W-:Y:S01]  /*1620*/  LOP3.LUT R2, R3, 0x80000000, R2, 0x48, !PT ;  /* 0x8000000003027812 */ /* 0x000fe200078e4802 */
[----:B------:R-:W-:Y:S06]  /*1630*/  BRA `(.L_x_5112) ;  /* 0x00000000000c7947 */ /* 0x000fec0003800000 */
.L_x_5105:
[----:B------:R-:W0:Y:S01]  /*1640*/  MUFU.RSQ R2, -QNAN ;  /* 0xffc0000000027908 */ /* 0x000e220000001400 */
[----:B------:R-:W-:Y:S05]  /*1650*/  BRA `(.L_x_5112) ;  /* 0x0000000000047947 */ /* 0x000fea0003800000 */
.L_x_5104:
[----:B------:R-:W-:-:S07]  /*1660*/  FADD.FTZ R2, R2, R3 ;  /* 0x0000000302027221 */ /* 0x000fce0000010000 */
.L_x_5112:
[----:B------:R-:W-:Y:S05]  /*1670*/  BSYNC.RECONVERGENT B1 ;  /* 0x0000000000017941 */ /* 0x000fea0003800200 */
.L_x_5102:
[----:B------:R-:W-:-:S04]  /*1680*/  HFMA2 R9, -RZ, RZ, 0, 0 ;  /* 0x00000000ff097431 */ /* 0x000fc800000001ff */
[----:B0-----:R-:W-:Y:S05]  /*1690*/  RET.REL.NODEC R8 `(_Z15SoftmaxWarpImplI10DirectLoadI13__nv_bfloat16fE11DirectStoreIfS1_EfLi1ELi1ELi4ELi2ELb1EL9Algorithm0EEvT_T0_ll) ;  /* 0xffffffe808587950 */ /* 0x001fea0003c3ffff */
.L_x_5113:
        /* <DEDUP_REMOVED lines=14> */
.L_x_25546:


//--------------------- .text._Z15SoftmaxWarpImplI10DirectLoadI13__nv_bfloat16fE11DirectStoreIfS1_EfLi1ELi1ELi4ELi2ELb0EL9Algorithm0EEvT_T0_ll --------------------------
	.section	.text._Z15SoftmaxWarpImplI10DirectLoadI13__nv_bfloat16fE11DirectStoreIfS1_EfLi1ELi1ELi4ELi2ELb0EL9Algorithm0EEvT_T0_ll,"ax",@progbits
	.align	128
        .global         _Z15SoftmaxWarpImplI10DirectLoadI13__nv_bfloat16fE11DirectStoreIfS1_EfLi1ELi1ELi4ELi2ELb0EL9Algorithm0EEvT_T0_ll
        .type           _Z15SoftmaxWarpImplI10DirectLoadI13__nv_bfloat16fE11DirectStoreIfS1_EfLi1ELi1ELi4ELi2ELb0EL9Algorithm0EEvT_T0_ll,@function
        .size           _Z15SoftmaxWarpImplI10DirectLoadI13__nv_bfloat16fE11DirectStoreIfS1_EfLi1ELi1ELi4ELi2ELb0EL9Algorithm0EEvT_T0_ll,(.L_x_25547 - _Z15SoftmaxWarpImplI10DirectLoadI13__nv_bfloat16fE11DirectStoreIfS1_EfLi1ELi1ELi4ELi2ELb0EL9Algorithm0EEvT_T0_ll)
        .other          _Z15SoftmaxWarpImplI10DirectLoadI13__nv_bfloat16fE11DirectStoreIfS1_EfLi1ELi1ELi4ELi2ELb0EL9Algorithm0EEvT_T0_ll,@"STO_CUDA_ENTRY STV_DEFAULT"
_Z15SoftmaxWarpImplI10DirectLoadI13__nv_bfloat16fE11DirectStoreIfS1_EfLi1ELi1ELi4ELi2ELb0EL9Algorithm0EEvT_T0_ll:
.text._Z15SoftmaxWarpImplI10DirectLoadI13__nv_bfloat16fE11DirectStoreIfS1_EfLi1ELi1ELi4ELi2ELb0EL9Algorithm0EEvT_T0_ll:
        /* <DEDUP_REMOVED lines=23> */
.L_x_5114:
        /* <DEDUP_REMOVED lines=18> */
.L_x_5120:
        /* <DEDUP_REMOVED lines=40> */
[C---:B------:R-:W-:Y:S01]  /*0510*/  FADD R13, R0.reuse, -12583039 ;  /* 0xcb40007f000d7421 */ /* 0x040fe20000000000 */
[----:B------:R-:W-:Y:S02]  /*0520*/  IMAD.SHL.U32 R0, R0, 0x800000, RZ ;  /* 0x0080000000007824 */ /* 0x000fe400078e00ff */
[----:B------:R-:W-:Y:S01]  /*0530*/  FFMA R10, R10, 1.925963033500011079e-08, R3 ;  /* 0x32a570600a0a7823 */ /* 0x000fe20000000003 */
[----:B------:R-:W-:-:S03]  /*0540*/  FFMA R13, R14, 1.4426950216293334961, -R13 ;  /* 0x3fb8aa3b0e0d7823 */ /* 0x000fc6000000080d */
        /* <DEDUP_REMOVED lines=12> */
[----:B------:R2:W3:Y:S02]  /*0610*/  SHFL.BFLY PT, R14, R24, 0x1, 0x1f ;  /* 0x0c201f00180e7f89 */ /* 0x0004e400000e0000 */
[----:B-12---:R-:W-:-:S07]  /*0620*/  FADD R19, R10, R19 ;  /* 0x000000130a137221 */ /* 0x006fce0000000000 */
.L_x_5130:
        /* <DEDUP_REMOVED lines=12> */
[----:B0-----:R-:W-:Y:S05]  /*06f0*/  CALL.REL.NOINC `($__internal_95_$__cuda_sm3x_div_rn_noftz_f32_slowpath) ;  /* 0x0000000400dc7944 */ /* 0x001fea0003c00000 */
[----:B------:R-:W-:-:S07]  /*0700*/  MOV R11, R14 ;  /* 0x0000000e000b7202 */ /* 0x000fce0000000f00 */
.L_x_5117:
[----:B------:R-:W-:Y:S05]  /*0710*/  BSYNC.RECONVERGENT B0 ;  /* 0x0000000000007941 */ /* 0x000fea0003800200 */
.L_x_5116:
[----:B------:R-:W-:Y:S01]  /*0720*/  IMAD.MOV.U32 R23, RZ, RZ, RZ ;  /* 0x000000ffff177224 */ /* 0x000fe200078e00ff */
[----:B------:R-:W1:Y:S01]  /*0730*/  MUFU.RCP R12, R13 ;  /* 0x0000000d000c7308 */ /* 0x000e620000001000 */
[----:B------:R-:W-:Y:S01]  /*0740*/  IMAD R15, R21, UR38, RZ ;  /* 0x00000026150f7c24 */ /* 0x000fe2000f8e02ff */
[----:B------:R-:W-:Y:S01]  /*0750*/  R2UR UR4, R6 ;  /* 0x00000000060472ca */ /* 0x000fe200000e0000 */
[C---:B------:R-:W-:Y:S01]  /*0760*/  IMAD.WIDE.U32 R2, R18.reuse, UR38, R22 ;  /* 0x0000002612027c25 */ /* 0x040fe2000f8e0016 */
[----:B------:R-:W-:Y:S01]  /*0770*/  R2UR UR5, R7 ;  /* 0x00000000070572ca */ /* 0x000fe200000e0000 */
[----:B------:R-:W-:Y:S02]  /*0780*/  BSSY.RECONVERGENT B0, `(.L_x_5118) ;  /* 0x0000014000007945 */ /* 0x000fe40003800200 */
[----:B------:R-:W-:Y:S01]  /*0790*/  IMAD R15, R18, UR39, R15 ;  /* 0x00000027120f7c24 */ /* 0x000fe2000f8e020f */
[----:B------:R-:W-:-:S03]  /*07a0*/  LEA R10, P0, R2, UR36, 0x1 ;  /* 0x00000024020a7c11 */ /* 0x000fc6000f8008ff */
[----:B------:R-:W-:Y:S01]  /*07b0*/  IMAD.IADD R15, R3, 0x1, R15 ;  /* 0x00000001030f7824 */ /* 0x000fe200078e020f */
[----:B------:R-:W-:-:S04]  /*07c0*/  F2FP.BF16.F32.PACK_AB R3, RZ, R11 ;  /* 0x0000000bff03723e */ /* 0x000fc800000010ff */
[----:B------:R-:W-:Y:S02]  /*07d0*/  LEA.HI.X R11, R2, UR37, R15, 0x1, P0 ;  /* 0x00000025020b7c11 */ /* 0x000fe400080f0c0f */
[----:B------:R-:W-:Y:S01]  /*07e0*/  PRMT R14, R3, 0x7610, R14 ;  /* 0x00007610030e7816 */ /* 0x000fe2000000000e */
[----:B-1----:R-:W-:Y:S01]  /*07f0*/  FFMA R3, -R13, R12, 1 ;  /* 0x3f8000000d037423 */ /* 0x002fe2000000010c */
[----:B------:R-:W1:Y:S03]  /*0800*/  FCHK P0, R0, R13 ;  /* 0x0000000d00007302 */ /* 0x000e660000000000 */
[----:B------:R-:W-:Y:S01]  /*0810*/  FFMA R3, R12, R3, R12 ;  /* 0x000000030c037223 */ /* 0x000fe2000000000c */
[----:B------:R2:W-:Y:S03]  /*0820*/  STG.E.U16 desc[UR4][R10.64], R14 ;  /* 0x0000000e0a007986 */ /* 0x0005e6000c101504 */
[----:B------:R-:W-:-:S04]  /*0830*/  FFMA R2, R0, R3, RZ ;  /* 0x0000000300027223 */ /* 0x000fc800000000ff */
[----:B------:R-:W-:-:S04]  /*0840*/  FFMA R12, -R13, R2, R0 ;  /* 0x000000020d0c7223 */ /* 0x000fc80000000100 */
[----:B------:R-:W-:Y:S01]  /*0850*/  FFMA R3, R3, R12, R2 ;  /* 0x0000000c03037223 */ /* 0x000fe20000000002 */
[----:B-12---:R-:W-:Y:S06]  /*0860*/  @!P0 BRA `(.L_x_5119) ;  /* 0x0000000000148947 */ /* 0x006fec0003800000 */
[----:B------:R-:W-:Y:S01]  /*0870*/  MOV R2, R0 ;  /* 0x0000000000027202 */ /* 0x000fe20000000f00 */
[----:B------:R-:W-:Y:S01]  /*0880*/  IMAD.MOV.U32 R3, RZ, RZ, R13 ;  /* 0x000000ffff037224 */ /* 0x000fe200078e000d */
[----:B------:R-:W-:-:S07]  /*0890*/  MOV R12, 0x8b0 ;  /* 0x000008b0000c7802 */ /* 0x000fce0000000f00 */
[----:B0-----:R-:W-:Y:S05]  /*08a0*/  CALL.REL.NOINC `($__internal_95_$__cuda_sm3x_div_rn_noftz_f32_slowpath) ;  /* 0x0000000400707944 */ /* 0x001fea0003c00000 */
[----:B------:R-:W-:-:S07]  /*08b0*/  IMAD.MOV.U32 R3, RZ, RZ, R14 ;  /* 0x000000ffff037224 */ /* 0x000fce00078e000e */
.L_x_5119:
[----:B------:R-:W-:Y:S05]  /*08c0*/  BSYNC.RECONVERGENT B0 ;  /* 0x0000000000007941 */ /* 0x000fea0003800200 */
.L_x_5118:
[C---:B0-----:R-:W-:Y:S02]  /*08d0*/  LEA R2, P0, R4.reuse, R10, 0x1 ;  /* 0x0000000a04027211 */ /* 0x041fe400078008ff */
[----:B------:R-:W-:Y:S02]  /*08e0*/  F2FP.BF16.F32.PACK_AB R0, RZ, R3 ;  /* 0x00000003ff00723e */ /* 0x000fe400000010ff */
[----:B------:R-:W-:Y:S02]  /*08f0*/  LEA.HI.X R3, R4, R11, R5, 0x1, P0 ;  /* 0x0000000b04037211 */ /* 0x000fe400000f0c05 */
[----:B------:R-:W-:Y:S02]  /*0900*/  IADD3 R18, P0, PT, R20, R18, RZ ;  /* 0x0000001214127210 */ /* 0x000fe40007f1e0ff */
[----:B------:R-:W-:Y:S02]  /*0910*/  R2UR UR4, R6 ;  /* 0x00000000060472ca */ /* 0x000fe400000e0000 */
[----:B------:R-:W-:-:S02]  /*0920*/  LEA.HI.X.SX32 R21, R20, R21, 0x1, P0 ;  /* 0x0000001514157211 */ /* 0x000fc400000f0eff */
[----:B------:R-:W-:Y:S02]  /*0930*/  ISETP.GE.U32.AND P0, PT, R18, UR40, PT ;  /* 0x0000002812007c0c */ /* 0x000fe4000bf06070 */
[----:B------:R-:W-:Y:S02]  /*0940*/  R2UR UR5, R7 ;  /* 0x00000000070572ca */ /* 0x000fe400000e0000 */
[----:B------:R-:W-:-:S11]  /*0950*/  ISETP.GE.AND.EX P0, PT, R21, UR41, PT, P0 ;  /* 0x0000002915007c0c */ /* 0x000fd6000bf06300 */
[----:B------:R0:W-:Y:S02]  /*0960*/  STG.E.U16 desc[UR4][R2.64], R0 ;  /* 0x0000000002007986 */ /* 0x0001e4000c101504 */
[----:B------:R-:W-:Y:S05]  /*0970*/  @!P0 BRA `(.L_x_5120) ;  /* 0xfffffff800448947 */ /* 0x000fea000383ffff */
[----:B------:R-:W-:Y:S05]  /*0980*/  EXIT ;  /* 0x000000000000794d */ /* 0x000fea0003800000 */
.L_x_5115:
[----:B------:R-:W-:Y:S01]  /*0990*/  HFMA2 R12, -RZ, RZ, 0, 1.1920928955078125e-07 ;  /* 0x00000002ff0c7431 */ /* 0x000fe200000001ff */
[----:B------:R-:W-:Y:S01]  /*09a0*/  BSSY B0, `(.L_x_5121) ;  /* 0x0000006000007945 */ /* 0x000fe20003800000 */
[----:B------:R-:W-:Y:S02]  /*09b0*/  IMAD.MOV.U32 R11, RZ, RZ, 0x1f ;  /* 0x0000001fff0b7424 */ /* 0x000fe400078e00ff */
[----:B------:R-:W-:-:S07]  /*09c0*/  IMAD.MOV.U32 R15, RZ, RZ, -0x1 ;  /* 0xffffffffff0f7424 */ /* 0x000fce00078e00ff */
[----:B0-----:R-:W-:Y:S05]  /*09d0*/  WARPSYNC.COLLECTIVE R15, `(.L_x_5122) ;  /* 0x000000000f087348 */ /* 0x001fea0003c00000 */
[----:B------:R1:W2:Y:S02]  /*09e0*/  SHFL.BFLY P6, R14, R13, R12, R11 ;  /* 0x0c00000c0d0e7389 */ /* 0x0002a400000c000b */
[----:B012---:R-:W-:Y:S05]  /*09f0*/  ENDCOLLECTIVE ;  /* 0x000000000000791b */ /* 0x007fea0003800000 */
.L_x_5122:
[----:B------:R-:W-:Y:S05]  /*0a00*/  BSYNC B0 ;  /* 0x0000000000007941 */ /* 0x000fea0003800000 */
.L_x_5121:
[----:B------:R-:W-:Y:S01]  /*0a10*/  FMNMX R3, R13, R14, !PT ;  /* 0x0000000e0d037209 */ /* 0x000fe20007800000 */
[----:B------:R-:W-:Y:S01]  /*0a20*/  IMAD.MOV.U32 R12, RZ, RZ, 0x1 ;  /* 0x00000001ff0c7424 */ /* 0x000fe200078e00ff */
[----:B------:R-:W-:Y:S01]  /*0a30*/  MOV R15, 0xffffffff ;  /* 0xffffffff000f7802 */ /* 0x000fe20000000f00 */
[----:B------:R-:W-:Y:S01]  /*0a40*/  IMAD.MOV.U32 R11, RZ, RZ, 0x1f ;  /* 0x0000001fff0b7424 */ /* 0x000fe200078e00ff */
[----:B------:R-:W-:-:S07]  /*0a50*/  MOV R13, R3 ;  /* 0x00000003000d7202 */ /* 0x000fce0000000f00 */
[----:B------:R-:W-:Y:S05]  /*0a60*/  WARPSYNC.COLLECTIVE R15, `(.L_x_5123) ;  /* 0x000000000f087348 */ /* 0x000fea0003c00000 */
[----:B------:R0:W1:Y:S02]  /*0a70*/  SHFL.BFLY P6, R14, R13, R12, R11 ;  /* 0x0c00000c0d0e7389 */ /* 0x00006400000c000b */
[----:B01----:R-:W-:Y:S05]  /*0a80*/  ENDCOLLECTIVE ;  /* 0x000000000000791b */ /* 0x003fea0003800000 */
.L_x_5123:
[----:B------:R-:W-:Y:S02]  /*0a90*/  HFMA2 R12, -RZ, RZ, 0, 1.1920928955078125e-07 ;  /* 0x00000002ff0c7431 */ /* 0x000fe400000001ff */
[----:B------:R-:W-:Y:S02]  /*0aa0*/  IMAD.MOV.U32 R13, RZ, RZ, R2 ;  /* 0x000000ffff0d7224 */ /* 0x000fe400078e0002 */
[----:B------:R-:W-:-:S07]  /*0ab0*/  IMAD.MOV.U32 R10, RZ, RZ, R14 ;  /* 0x000000ffff0a7224 */ /* 0x000fce00078e000e */
[----:B------:R-:W-:Y:S05]  /*0ac0*/  WARPSYNC.COLLECTIVE R15, `(.L_x_5124) ;  /* 0x000000000f087348 */ /* 0x000fea0003c00000 */
[----:B------:R0:W1:Y:S02]  /*0ad0*/  SHFL.BFLY P6, R14, R13, R12, R11 ;  /* 0x0c00000c0d0e7389 */ /* 0x00006400000c000b */
[----:B01----:R-:W-:Y:S05]  /*0ae0*/  ENDCOLLECTIVE ;  /* 0x000000000000791b */ /* 0x003fea0003800000 */
.L_x_5124:
[----:B------:R-:W-:Y:S01]  /*0af0*/  FMNMX R10, R3, R10, !PT ;  /* 0x0000000a030a7209 */ /* 0x000fe20007800000 */
[----:B------:R-:W-:-:S04]  /*0b00*/  IMAD.MOV.U32 R3, RZ, RZ, 0x3bbb989d ;  /* 0x3bbb989dff037424 */ /* 0x000fc800078e00ff */
[----:B------:R-:W-:Y:S01]  /*0b10*/  FADD R10, R25, -R10 ;  /* 0x8000000a190a7221 */ /* 0x000fe20000000000 */
[----:B------:R-:W-:Y:S01]  /*0b20*/  MOV R12, 0x1 ;  /* 0x00000001000c7802 */ /* 0x000fe20000000f00 */
[----:B------:R-:W-:-:S05]  /*0b30*/  IMAD.MOV.U32 R19, RZ, RZ, R14 ;  /* 0x000000ffff137224 */ /* 0x000fca00078e000e */
[----:B------:R-:W-:Y:S01]  /*0b40*/  FMNMX R0, R2, R19, !PT ;  /* 0x0000001302007209 */ /* 0x000fe20007800000 */
[----:B------:R-:W-:Y:S02]  /*0b50*/  IMAD.MOV.U32 R19, RZ, RZ, 0x437c0000 ;  /* 0x437c0000ff137424 */ /* 0x000fe400078e00ff */
[----:B------:R-:W-:Y:S02]  /*0b60*/  FFMA.SAT R2, R10, R3, 0.5 ;  /* 0x3f0000000a027423 */ /* 0x000fe40000002003 */
[----:B------:R-:W-:Y:S02]  /*0b70*/  IMAD.MOV.U32 R13, RZ, RZ, R0 ;  /* 0x000000ffff0d7224 */ /* 0x000fe400078e0000 */
[----:B------:R-:W-:-:S04]  /*0b80*/  FFMA.RM R2, R2, R19, 12582913 ;  /* 0x4b40000102027423 */ /* 0x000fc80000004013 */
[----:B------:R-:W-:-:S07]  /*0b90*/  FADD R25, R2, -12583039 ;  /* 0xcb40007f02197421 */ /* 0x000fce0000000000 */
[----:B------:R-:W-:Y:S05]  /*0ba0*/  WARPSYNC.COLLECTIVE R15, `(.L_x_5125) ;  /* 0x000000000f087348 */ /* 0x000fea0003c00000 */
[----:B------:R0:W1:Y:S02]  /*0bb0*/  SHFL.BFLY P6, R14, R13, R12, R11 ;  /* 0x0c00000c0d0e7389 */ /* 0x00006400000c000b */
[----:B01----:R-:W-:Y:S05]  /*0bc0*/  ENDCOLLECTIVE ;  /* 0x000000000000791b */ /* 0x003fea0003800000 */
.L_x_5125:
[----:B------:R-:W-:Y:S01]  /*0bd0*/  SHF.L.U32 R2, R2, 0x17, RZ ;  /* 0x0000001702027819 */ /* 0x000fe200000006ff */
[----:B------:R-:W-:-:S04]  /*0be0*/  FFMA R25, R10, 1.4426950216293334961, -R25 ;  /* 0x3fb8aa3b0a197823 */ /* 0x000fc80000000819 */
[----:B------:R-:W-:-:S06]  /*0bf0*/  FFMA R25, R10, 1.925963033500011079e-08, R25 ;  /* 0x32a570600a197823 */ /* 0x000fcc0000000019 */
[----:B------:R-:W0:Y:S01]  /*0c00*/  MUFU.EX2 R25, R25 ;  /* 0x0000001900197308 */ /* 0x000e220000000800 */
[----:B------:R-:W-:Y:S01]  /*0c10*/  IMAD.MOV.U32 R12, RZ, RZ, 0x2 ;  /* 0x00000002ff0c7424 */ /* 0x000fe200078e00ff */
[----:B------:R-:W-:-:S05]  /*0c20*/  FMNMX R0, R0, R14, !PT ;  /* 0x0000000e00007209 */ /* 0x000fca0007800000 */
[----:B------:R-:W-:Y:S01]  /*0c30*/  FADD R0, R23, -R0 ;  /* 0x8000000017007221 */ /* 0x000fe20000000000 */
[----:B0-----:R-:W-:-:S03]  /*0c40*/  FMUL R2, R2, R25 ;  /* 0x0000001902027220 */ /* 0x001fc60000400000 */
[----:B------:R-:W-:Y:S01]  /*0c50*/  FFMA.SAT R10, R0, R3, 0.5 ;  /* 0x3f000000000a7423 */ /* 0x000fe20000002003 */
[----:B------:R-:W-:-:S03]  /*0c60*/  FADD R13, RZ, R2 ;  /* 0x00000002ff0d7221 */ /* 0x000fc60000000000 */
[----:B------:R-:W-:-:S07]  /*0c70*/  FFMA.RM R10, R10, R19, 12582913 ;  /* 0x4b4000010a0a7423 */ /* 0x000fce0000004013 */
[----:B------:R-:W-:Y:S05]  /*0c80*/  WARPSYNC.COLLECTIVE R15, `(.L_x_5126) ;  /* 0x000000000f087348 */ /* 0x000fea0003c00000 */
[----:B------:R0:W1:Y:S02]  /*0c90*/  SHFL.BFLY P6, R14, R13, R12, R11 ;  /* 0x0c00000c0d0e7389 */ /* 0x00006400000c000b */
[----:B01----:R-:W-:Y:S05]  /*0ca0*/  ENDCOLLECTIVE ;  /* 0x000000000000791b */ /* 0x003fea0003800000 */
.L_x_5126:
[----:B------:R-:W-:-:S04]  /*0cb0*/  FADD R3, R10, -12583039 ;  /* 0xcb40007f0a037421 */ /* 0x000fc80000000000 */
[----:B------:R-:W-:-:S04]  /*0cc0*/  FFMA R3, R0, 1.4426950216293334961, -R3 ;  /* 0x3fb8aa3b00037823 */ /* 0x000fc80000000803 */
[----:B------:R-:W-:Y:S01]  /*0cd0*/  FFMA R23, R0, 1.925963033500011079e-08, R3 ;  /* 0x32a5706000177823 */ /* 0x000fe20000000003 */
[----:B------:R-:W-:Y:S01]  /*0ce0*/  SHF.L.U32 R0, R10, 0x17, RZ ;  /* 0x000000170a007819 */ /* 0x000fe200000006ff */
[----:B------:R-:W-:-:S04]  /*0cf0*/  HFMA2 R12, -RZ, RZ, 0, 5.9604644775390625e-08 ;  /* 0x00000001ff0c7431 */ /* 0x000fc800000001ff */
[----:B------:R-:W0:Y:S01]  /*0d00*/  MUFU.EX2 R23, R23 ;  /* 0x0000001700177308 */ /* 0x000e220000000800 */
[----:B------:R-:W-:-:S04]  /*0d10*/  FADD R10, R13, R14 ;  /* 0x0000000e0d0a7221 */ /* 0x000fc80000000000 */
[----:B------:R-:W-:-:S07]  /*0d20*/  IMAD.MOV.U32 R13, RZ, RZ, R10 ;  /* 0x000000ffff0d7224 */ /* 0x000fce00078e000a */
[----:B0-----:R-:W-:Y:S05]  /*0d30*/  WARPSYNC.COLLECTIVE R15, `(.L_x_5127) ;  /* 0x000000000f087348 */ /* 0x001fea0003c00000 */
[----:B------:R1:W2:Y:S02]  /*0d40*/  SHFL.BFLY P6, R14, R13, R12, R11 ;  /* 0x0c00000c0d0e7389 */ /* 0x0002a400000c000b */
[----:B012---:R-:W-:Y:S05]  /*0d50*/  ENDCOLLECTIVE ;  /* 0x000000000000791b */ /* 0x007fea0003800000 */
.L_x_5127:
[----:B------:R-:W-:-:S04]  /*0d60*/  FMUL R0, R0, R23 ;  /* 0x0000001700007220 */ /* 0x000fc80000400000 */
[----:B------:R-:W-:-:S05]  /*0d70*/  FADD R3, RZ, R0 ;  /* 0x00000000ff037221 */ /* 0x000fca0000000000 */
[----:B------:R-:W-:Y:S01]  /*0d80*/  MOV R13, R3 ;  /* 0x00000003000d7202 */ /* 0x000fe20000000f00 */
[----:B------:R-:W-:Y:S02]  /*0d90*/  IMAD.MOV.U32 R12, RZ, RZ, 0x2 ;  /* 0x00000002ff0c7424 */ /* 0x000fe400078e00ff */
[----:B------:R-:W-:-:S07]  /*0da0*/  IMAD.MOV.U32 R19, RZ, RZ, R14 ;  /* 0x000000ffff137224 */ /* 0x000fce00078e000e */
[----:B------:R-:W-:Y:S05]  /*0db0*/  WARPSYNC.COLLECTIVE R15, `(.L_x_5128) ;  /* 0x000000000f087348 */ /* 0x000fea0003c00000 */
[----:B------:R0:W1:Y:S02]  /*0dc0*/  SHFL.BFLY P6, R14, R13, R12, R11 ;  /* 0x0c00000c0d0e7389 */ /* 0x00006400000c000b */
[----:B01----:R-:W-:Y:S05]  /*0dd0*/  ENDCOLLECTIVE ;  /* 0x000000000000791b */ /* 0x003fea0003800000 */
.L_x_5128:
        /* <DEDUP_REMOVED lines=8> */
.L_x_5129:
[----:B------:R-:W-:Y:S05]  /*0e60*/  BRA `(.L_x_5130) ;  /* 0xfffffff400f07947 */ /* 0x000fea000383ffff */
        .weak           $__internal_95_$__cuda_sm3x_div_rn_noftz_f32_slowpath
        .type           $__internal_95_$__cuda_sm3x_div_rn_noftz_f32_slowpath,@function
        .size           $__internal_95_$__cuda_sm3x_div_rn_noftz_f32_slowpath,(.L_x_25547 - $__internal_95_$__cuda_sm3x_div_rn_noftz_f32_slowpath)
$__internal_95_$__cuda_sm3x_div_rn_noftz_f32_slowpath:
        /* <DEDUP_REMOVED lines=34> */
.L_x_5132:
        /* <DEDUP_REMOVED lines=51> */
.L_x_5139:
[----:B------:R-:W-:-:S04]  /*13c0*/  LOP3.LUT R2, R2, 0x80000000, RZ, 0xc0, !PT ;  /* 0x8000000002027812 */ /* 0x000fc800078ec0ff */
[----:B------:R-:W-:Y:S01]  /*13d0*/  LOP3.LUT R2, R2, 0x7f800000, RZ, 0xfc, !PT ;  /* 0x7f80000002027812 */ /* 0x000fe200078efcff */
[----:B------:R-:W-:Y:S06]  /*13e0*/  BRA `(.L_x_5140) ;  /* 0x0000000000047947 */ /* 0x000fec0003800000 */
.L_x_5138:
[----:B------:R-:W-:-:S07]  /*13f0*/  IMAD R2, R14, 0x800000, R2 ;  /* 0x008000000e027824 */ /* 0x000fce00078e0202 */
.L_x_5140:
[----:B------:R-:W-:Y:S05]  /*1400*/  BSYNC.RECONVERGENT B2 ;  /* 0x0000000000027941 */ /* 0x000fea0003800200 */
.L_x_5137:
[----:B------:R-:W-:Y:S05]  /*1410*/  BRA `(.L_x_5141) ;  /* 0x0000000000207947 */ /* 0x000fea0003800000 */
.L_x_5136:
[----:B------:R-:W-:-:S04]  /*1420*/  LOP3.LUT R2, R3, 0x80000000, R2, 0x48, !PT ;  /* 0x8000000003027812 */ /* 0x000fc800078e4802 */
[----:B------:R-:W-:Y:S01]  /*1430*/  LOP3.LUT R2, R2, 0x7f800000, RZ, 0xfc, !PT ;  /* 0x7f80000002027812 */ /* 0x000fe200078efcff */
[----:B------:R-:W-:Y:S06]  /*1440*/  BRA `(.L_x_5141) ;  /* 0x0000000000147947 */ /* 0x000fec0003800000 */
.L_x_5135:
[----:B------:R-:W-:Y:S01]  /*1450*/  LOP3.LUT R2, R3, 0x80000000, R2, 0x48, !PT ;  /* 0x8000000003027812 */ /* 0x000fe200078e4802 */
[----:B------:R-:W-:Y:S06]  /*1460*/  BRA `(.L_x_5141) ;  /* 0x00000000000c7947 */ /* 0x000fec0003800000 */
.L_x_5134:
[----:B------:R-:W0:Y:S01]  /*1470*/  MUFU.RSQ R2, -QNAN ;  /* 0xffc0000000027908 */ /* 0x000e220000001400 */
[----:B------:R-:W-:Y:S05]  /*1480*/  BRA `(.L_x_5141) ;  /* 0x0000000000047947 */ /* 0x000fea0003800000 */
.L_x_5133:
[----:B------:R-:W-:-:S07]  /*1490*/  FADD.FTZ R2, R2, R3 ;  /* 0x0000000302027221 */ /* 0x000fce0000010000 */
.L_x_5141:
[----:B------:R-:W-:Y:S05]  /*14a0*/  BSYNC.RECONVERGENT B1 ;  /* 0x0000000000017941 */ /* 0x000fea0003800200 */
.L_x_5131:
[----:B------:R-:W-:Y:S01]  /*14b0*/  HFMA2 R3, -RZ, RZ, 0, 0 ;  /* 0x00000000ff037431 */ /* 0x000fe200000001ff */
[----:B0-----:R-:W-:Y:S01]  /*14c0*/  MOV R14, R2 ;  /* 0x00000002000e7202 */ /* 0x001fe20000000f00 */
[----:B------:R-:W-:-:S04]  /*14d0*/  IMAD.MOV.U32 R2, RZ, RZ, R12 ;  /* 0x000000ffff027224 */ /* 0x000fc800078e000c */
[----:B------:R-:W-:Y:S05]  /*14e0*/  RET.REL.NODEC R2 `(_Z15SoftmaxWarpImplI10DirectLoadI13__nv_bfloat16fE11DirectStoreIfS1_EfLi1ELi1ELi4ELi2ELb0EL9Algorithm0EEvT_T0_ll) ;  /* 0xffffffe802c47950 */ /* 0x000fea0003c3ffff */
.L_x_5142:
        /* <DEDUP_REMOVED lines=9> */
.L_x_25547:


//--------------------- .text._Z15SoftmaxWarpImplI10DirectLoadI13__nv_bfloat16fE11DirectStoreIfS1_EfLi1ELi1ELi2ELi1ELb1EL9Algorithm0EEvT_T0_ll --------------------------
	.section	.text._Z15SoftmaxWarpImplI10DirectLoadI13__nv_bfloat16fE11DirectStoreIfS1_EfLi1ELi1ELi2ELi1ELb1EL9Algorithm0EEvT_T0_ll,"ax",@progbits
	.align	128
        .global         _Z15SoftmaxWarpImplI10DirectLoadI13__nv_bfloat16fE11DirectStoreIfS1_EfLi1ELi1ELi2ELi1ELb1EL9Algorithm0EEvT_T0_ll
        .type           _Z15SoftmaxWarpImplI10DirectLoadI13__nv_bfloat16fE11DirectStoreIfS1_EfLi1ELi1ELi2ELi1ELb1EL9Algorithm0EEvT_T0_ll,@function
        .size           _Z15SoftmaxWarpImplI10DirectLoadI13__nv_bfloat16fE11DirectStoreIfS1_EfLi1ELi1ELi2ELi1ELb1EL9Algorithm0EEvT_T0_ll,(.L_x_25548 - _Z15SoftmaxWarpImplI10DirectLoadI13__nv_bfloat16fE11DirectStoreIfS1_EfLi1ELi1ELi2ELi1ELb1EL9Algorithm0EEvT_T0_ll)
        .other          _Z15SoftmaxWarpImplI10DirectLoadI13__nv_bfloat16fE11DirectStoreIfS1_EfLi1ELi1ELi2ELi1ELb1EL9Algorithm0EEvT_T0_ll,@"STO_CUDA_ENTRY STV_DEFAULT"
_Z15SoftmaxWarpImplI10DirectLoadI13__nv_bfloat16fE11DirectStoreIfS1_EfLi1ELi1ELi2ELi1ELb1EL9Algorithm0EEvT_T0_ll:
.text._Z15SoftmaxWarpImplI10DirectLoadI13__nv_bfloat16fE11DirectStoreIfS1_EfLi1ELi1ELi2ELi1ELb1EL9Algorithm0EEvT_T0_ll:
        /* <DEDUP_REMOVED lines=17> */
[----:B------:R-:W-:-:S02]  /*0110*/  IMAD.U32 R5, RZ, RZ, UR5 ;  /* 0x00000005ff057e24 */ /* 0x000fc4000f8e00ff */
[----:B----4-:R-:W-:Y:S02]  /*0120*/  IMAD.U32 R6, RZ, RZ, UR6 ;  /* 0x00000006ff067e24 */ /* 0x010fe4000f8e00ff */
[----:B------:R-:W-:Y:S01]  /*0130*/  IMAD.U32 R7, RZ, RZ, UR7 ;  /* 0x00000007ff077e24 */ /* 0x000fe2000f8e00ff */
[----:B-----5:R-:W-:Y:S01]  /*0140*/  MOV R10, UR8 ;  /* 0x00000008000a7c02 */ /* 0x020fe20008000f00 */
[----:B--2---:R-:W-:-:S07]  /*0150*/  IMAD.U32 R11, RZ, RZ, UR9 ;  /* 0x00000009ff0b7e24 */ /* 0x004fce000f8e00ff */
[----:B------:R-:W-:-:S07]  /*0160*/  LEPC R20, `(.L_x_5143) ;  /* 0x000000001014794e */ /* 0x000fce0000000000 */
[----:B0--3--:R-:W-:Y:S05]  /*0170*/  CALL.ABS.NOINC R2 ;  /* 0x0000000002007343 */ /* 0x009fea0003c00000 */
.L_x_5143:
        /* <DEDUP_REMOVED lines=13> */
.L_x_5149:
[----:B-1----:R-:W3:Y:S01]  /*0250*/  LDC.64 R10, c[0x0][0x388] ;  /* 0x0000e200ff0a7b82 */ /* 0x002ee20000000a00 */
[----:B-1----:R-:W-:-:S04]  /*0260*/  ISETP.GE.U32.AND P0, PT, R8, UR40, PT ;  /* 0x0000002808007c0c */ /* 0x002fc8000bf06070 */
[----:B------:R-:W-:-:S03]  /*0270*/  ISETP.GE.AND.EX P0, PT, RZ, UR41, PT, P0 ;  /* 0x00000029ff007c0c */ /* 0x000fc6000bf06300 */
[----:B------:R-:W1:Y:S10]  /*0280*/  LDC.64 R12, c[0x0][0x380] ;  /* 0x0000e000ff0c7b82 */ /* 0x000e740000000a00 */
[----:B------:R-:W-:Y:S01]  /*0290*/  @!P0 IMAD.MOV.U32 R2, RZ, RZ, R8 ;  /* 0x000000ffff028224 */ /* 0x000fe200078e0008 */
[----:B--2---:R-:W-:Y:S01]  /*02a0*/  @!P0 R2UR UR4, R4 ;  /* 0x00000000040482ca */ /* 0x004fe200000e0000 */
[----:B------:R-:W-:Y:S01]  /*02b0*/  @!P0 IMAD.MOV.U32 R3, RZ, RZ, RZ ;  /* 0x000000ffff038224 */ /* 0x000fe200078e00ff */
[----:B------:R-:W-:Y:S01]  /*02c0*/  @!P0 R2UR UR5, R5 ;  /* 0x00000000050582ca */ /* 0x000fe200000e0000 */
[----:B---3--:R-:W-:-:S02]  /*02d0*/  @!P0 IMAD R0, R9, R10, RZ ;  /* 0x0000000a09008224 */ /* 0x008fc400078e02ff */
        /* <DEDUP_REMOVED lines=13> */
[----:B------:R-:W-:Y:S02]  /*03b0*/  HFMA2 R11, -RZ, RZ, 3.7421875, 0 ;  /* 0x437c0000ff0b7431 */ /* 0x000fe400000001ff */
[----:B------:R-:W-:Y:S01]  /*03c0*/  IMAD.MOV.U32 R2, RZ, RZ, 0x3bbb989d ;  /* 0x3bbb989dff027424 */ /* 0x000fe200078e00ff */
        /* <DEDUP_REMOVED lines=11> */
[----:B------:R1:W2:Y:S02]  /*0480*/  SHFL.BFLY PT, R14, R13, 0x1, 0x1f ;  /* 0x0c201f000d0e7f89 */ /* 0x0002a400000e0000 */
.L_x_5153:
        /* <DEDUP_REMOVED lines=11> */
[----:B0-----:R-:W-:Y:S05]  /*0540*/  CALL.REL.NOINC `($__internal_96_$__cuda_sm3x_div_rn_noftz_f32_slowpath) ;  /* 0x0000000000cc7944 */ /* 0x001fea0003c00000 */
[----:B------:R-:W-:-:S07]  /*0550*/  IMAD.MOV.U32 R11, RZ, RZ, R0 ;  /* 0x000000ffff0b7224 */ /* 0x000fce00078e0000 */
.L_x_5146:
[----:B------:R-:W-:Y:S05]  /*0560*/  BSYNC.RECONVERGENT B0 ;  /* 0x0000000000007941 */ /* 0x000fea0003800200 */
.L_x_5145:
[----:B------:R-:W-:Y:S04]  /*0570*/  BSSY.RECONVERGENT B0, `(.L_x_5147) ;  /* 0x000000e000007945 */ /* 0x000fe80003800200 */
[----:B------:R-:W-:Y:S05]  /*0580*/  @P0 BRA `(.L_x_5148) ;  /* 0x0000000000300947 */ /* 0x000fea0003800000 */
[----:B------:R-:W-:Y:S01]  /*0590*/  MOV R3, RZ ;  /* 0x000000ff00037202 */ /* 0x000fe20000000f00 */
        /* <DEDUP_REMOVED lines=11> */
.L_x_5148:
[----:B------:R-:W-:Y:S05]  /*0650*/  BSYNC.RECONVERGENT B0 ;  /* 0x0000000000007941 */ /* 0x000fea0003800200 */
.L_x_5147:
[----:B------:R-:W-:-:S04]  /*0660*/  IADD3 R7, P0, PT, R6, R7, RZ ;  /* 0x0000000706077210 */ /* 0x000fc80007f1e0ff */
[----:B------:R-:W-:Y:S02]  /*0670*/  LEA.HI.X.SX32 R9, R6, R9, 0x1, P0 ;  /* 0x0000000906097211 */ /* 0x000fe400000f0eff */
[----:B------:R-:W-:-:S04]  /*0680*/  ISETP.GE.U32.AND P0, PT, R7, UR42, PT ;  /* 0x0000002a07007c0c */ /* 0x000fc8000bf06070 */
[----:B------:R-:W-:-:S13]  /*0690*/  ISETP.GE.AND.EX P0, PT, R9, UR43, PT, P0 ;  /* 0x0000002b09007c0c */ /* 0x000fda000bf06300 */
[----:B------:R-:W-:Y:S05]  /*06a0*/  @!P0 BRA `(.L_x_5149) ;  /* 0xfffffff800e88947 */ /* 0x000fea000383ffff */
[----:B------:R-:W-:Y:S05]  /*06b0*/  EXIT ;  /* 0x000000000000794d */ /* 0x000fea0003800000 */
.L_x_5144:
[----:B------:R-:W-:Y:S01]  /*06c0*/  BSSY B0, `(.L_x_5150) ;  /* 0x0000007000007945 */ /* 0x000fe20003800000 */
[----:B------:R-:W-:Y:S01]  /*06d0*/  IMAD.MOV.U32 R12, RZ, RZ, 0x1 ;  /* 0x00000001ff0c7424 */ /* 0x000fe200078e00ff */
[----:B------:R-:W-:Y:S01]  /*06e0*/  MOV R15, 0xffffffff ;  /* 0xffffffff000f7802 */ /* 0x000fe20000000f00 */
[----:B------:R-:W-:-:S07]  /*06f0*/  IMAD.MOV.U32 R11, RZ, RZ, 0x1f ;  /* 0x0000001fff0b7424 */ /* 0x000fce00078e00ff */
[----:B0-----:R-:W-:Y:S05]  /*0700*/  WARPSYNC.COLLECTIVE R15, `(.L_x_5151) ;  /* 0x000000000f087348 */ /* 0x001fea0003c00000 */
[----:B------:R1:W2:Y:S02]  /*0710*/  SHFL.BFLY P6, R14, R13, R12, R11 ;  /* 0x0c00000c0d0e7389 */ /* 0x0002a400000c000b */
[----:B012---:R-:W-:Y:S05]  /*0720*/  ENDCOLLECTIVE ;  /* 0x000000000000791b */ /* 0x007fea0003800000 */
.L_x_5151:
[----:B------:R-:W-:Y:S05]  /*0730*/  BSYNC B0 ;  /* 0x0000000000007941 */ /* 0x000fea0003800000 */
.L_x_5150:
[----:B------:R-:W-:Y:S01]  /*0740*/  FMNMX R13, R14, R13, !PT ;  /* 0x0000000d0e0d7209 */ /* 0x000fe20007800000 */
[----:B------:R-:W-:Y:S02]  /*0750*/  IMAD.MOV.U32 R2, RZ, RZ, 0x3bbb989d ;  /* 0x3bbb989dff027424 */ /* 0x000fe400078e00ff */
[----:B------:R-:W-:Y:S02]  /*0760*/  HFMA2 R12, -RZ, RZ, 0, 5.9604644775390625e-08 ;  /* 0x00000001ff0c7431 */ /* 0x000fe400000001ff */
[----:B------:R-:W-:Y:S02]  /*0770*/  IMAD.MOV.U32 R3, RZ, RZ, 0x437c0000 ;  /* 0x437c0000ff037424 */ /* 0x000fe400078e00ff */
[----:B------:R-:W-:Y:S01]  /*0780*/  FADD R13, -R13, R0 ;  /* 0x000000000d0d7221 */ /* 0x000fe20000000100 */
[----:B------:R-:W-:-:S03]  /*0790*/  IMAD.MOV.U32 R15, RZ, RZ, -0x1 ;  /* 0xffffffffff0f7424 */ /* 0x000fc600078e00ff */
[----:B------:R-:W-:-:S04]  /*07a0*/  FFMA.SAT R2, R13, R2, 0.5 ;  /* 0x3f0000000d027423 */ /* 0x000fc80000002002 */
[----:B------:R-:W-:-:S04]  /*07b0*/  FFMA.RM R3, R2, R3, 12582913 ;  /* 0x4b40000102037423 */ /* 0x000fc80000004003 */
[----:B------:R-:W-:-:S04]  /*07c0*/  FADD R0, R3, -12583039 ;  /* 0xcb40007f03007421 */ /* 0x000fc80000000000 */
[----:B------:R-:W-:-:S04]  /*07d0*/  FFMA R0, R13, 1.4426950216293334961, -R0 ;  /* 0x3fb8aa3b0d007823 */ /* 0x000fc80000000800 */
[----:B------:R-:W-:Y:S01]  /*07e0*/  FFMA R2, R13, 1.925963033500011079e-08, R0 ;  /* 0x32a570600d027823 */ /* 0x000fe20000000000 */
[----:B------:R-:W-:-:S03]  /*07f0*/  IMAD.SHL.U32 R0, R3, 0x800000, RZ ;  /* 0x0080000003007824 */ /* 0x000fc600078e00ff */
[----:B------:R-:W0:Y:S02]  /*0800*/  MUFU.EX2 R11, R2 ;  /* 0x00000002000b7308 */ /* 0x000e240000000800 */
[----:B0-----:R-:W-:Y:S01]  /*0810*/  FMUL R0, R0, R11 ;  /* 0x0000000b00007220 */ /* 0x001fe20000400000 */
[----:B------:R-:W-:-:S03]  /*0820*/  IMAD.MOV.U32 R11, RZ, RZ, 0x1f ;  /* 0x0000001fff0b7424 */ /* 0x000fc600078e00ff */
[----:B------:R-:W-:-:S07]  /*0830*/  FADD R13, RZ, R0 ;  /* 0x00000000ff0d7221 */ /* 0x000fce0000000000 */
[----:B------:R-:W-:Y:S05]  /*0840*/  WARPSYNC.COLLECTIVE R15, `(.L_x_5152) ;  /* 0x000000000f087348 */ /* 0x000fea0003c00000 */
[----:B------:R0:W1:Y:S02]  /*0850*/  SHFL.BFLY P6, R14, R13, R12, R11 ;  /* 0x0c00000c0d0e7389 */ /* 0x00006400000c000b */
[----:B01----:R-:W-:Y:S05]  /*0860*/  ENDCOLLECTIVE ;  /* 0x000000000000791b */ /* 0x003fea0003800000 */
.L_x_5152:
[----:B------:R-:W-:Y:S05]  /*0870*/  BRA `(.L_x_5153) ;  /* 0xfffffffc00047947 */ /* 0x000fea000383ffff */
        .weak           $__internal_96_$__cuda_sm3x_div_rn_noftz_f32_slowpath
        .type           $__internal_96_$__cuda_sm3x_div_rn_noftz_f32_slowpath,@function
        .size           $__internal_96_$__cuda_sm3x_div_rn_noftz_f32_slowpath,(.L_x_25548 - $__internal_96_$__cuda_sm3x_div_rn_noftz_f32_slowpath)
$__internal_96_$__cuda_sm3x_div_rn_noftz_f32_slowpath:
[----:B------:R-:W-:Y:S01]  /*0880*/  SHF.R.U32.HI R11, RZ, 0x17, R13 ;  /* 0x00000017ff0b7819 */ /* 0x000fe2000001160d */
[----:B------:R-:W-:Y:S01]  /*0890*/  BSSY.RECONVERGENT B1, `(.L_x_5154) ;  /* 0x0000064000017945 */ /* 0x000fe20003800200 */
[--C-:B------:R-:W-:Y:S01]  /*08a0*/  SHF.R.U32.HI R3, RZ, 0x17, R0.reuse ;  /* 0x00000017ff037819 */ /* 0x100fe20000011600 */
[----:B------:R-:W-:Y:S01]  /*08b0*/  IMAD.MOV.U32 R12, RZ, RZ, R0 ;  /* 0x000000ffff0c7224 */ /* 0x000fe200078e0000 */
        /* <DEDUP_REMOVED lines=8> */
[----:B------:R-:W-:Y:S01]  /*0940*/  FSETP.GTU.FTZ.AND P1, PT, |R0|, +INF , PT ;  /* 0x7f8000000000780b */ /* 0x000fe20003f3c200 */
[----:B------:R-:W-:Y:S01]  /*0950*/  IMAD.MOV.U32 R3, RZ, RZ, R13 ;  /* 0x000000ffff037224 */ /* 0x000fe200078e000d */
        /* <DEDUP_REMOVED lines=22> */
.L_x_5155:
[----:B------:R-:W-:Y:S01]  /*0ac0*/  LEA R0, R11, 0xc0800000, 0x17 ;  /* 0xc08000000b007811 */ /* 0x000fe200078eb8ff */
[----:B------:R-:W-:Y:S01]  /*0ad0*/  BSSY.RECONVERGENT B2, `(.L_x_5160) ;  /* 0x0000036000027945 */ /* 0x000fe20003800200 */
[----:B------:R-:W-:-:S03]  /*0ae0*/  IADD3 R3, PT, PT, R16, -0x7f, RZ ;  /* 0xffffff8110037810 */ /* 0x000fc60007ffe0ff */
[----:B------:R-:W-:Y:S01]  /*0af0*/  IMAD.IADD R13, R13, 0x1, -R0 ;  /* 0x000000010d0d7824 */ /* 0x000fe200078e0a00 */
[C---:B------:R-:W-:Y:S01]  /*0b00*/  IADD3 R11, PT, PT, R3.reuse, 0x7f, -R11 ;  /* 0x0000007f030b7810 */ /* 0x040fe20007ffe80b */
[----:B------:R-:W-:Y:S02]  /*0b10*/  IMAD R0, R3, -0x800000, R12 ;  /* 0xff80000003007824 */ /* 0x000fe400078e020c */
[----:B------:R-:W0:Y:S01]  /*0b20*/  MUFU.RCP R14, R13 ;  /* 0x0000000d000e7308 */ /* 0x000e220000001000 */
[----:B------:R-:W-:Y:S01]  /*0b30*/  FADD.FTZ R15, -R13, -RZ ;  /* 0x800000ff0d0f7221 */ /* 0x000fe20000010100 */
[----:B------:R-:W-:-:S03]  /*0b40*/  IMAD.IADD R11, R11, 0x1, R10 ;  /* 0x000000010b0b7824 */ /* 0x000fc600078e020a */
        /* <DEDUP_REMOVED lines=42> */
.L_x_5162:
[----:B------:R-:W-:-:S04]  /*0df0*/  LOP3.LUT R0, R0, 0x80000000, RZ, 0xc0, !PT ;  /* 0x8000000000007812 */ /* 0x000fc800078ec0ff */
[----:B------:R-:W-:Y:S01]  /*0e00*/  LOP3.LUT R0, R0, 0x7f800000, RZ, 0xfc, !PT ;  /* 0x7f80000000007812 */ /* 0x000fe200078efcff */
[----:B------:R-:W-:Y:S06]  /*0e10*/  BRA `(.L_x_5163) ;  /* 0x0000000000047947 */ /* 0x000fec0003800000 */
.L_x_5161:
[----:B------:R-:W-:-:S07]  /*0e20*/  LEA R0, R11, R0, 0x17 ;  /* 0x000000000b007211 */ /* 0x000fce00078eb8ff */
.L_x_5163:
[----:B------:R-:W-:Y:S05]  /*0e30*/  BSYNC.RECONVERGENT B2 ;  /* 0x0000000000027941 */ /* 0x000fea0003800200 */
.L_x_5160:
[----:B------:R-:W-:Y:S05]  /*0e40*/  BRA `(.L_x_5164) ;  /* 0x0000000000207947 */ /* 0x000fea0003800000 */
.L_x_5159:
[----:B------:R-:W-:-:S04]  /*0e50*/  LOP3.LUT R0, R13, 0x80000000, R12, 0x48, !PT ;  /* 0x800000000d007812 */ /* 0x000fc800078e480c */
[----:B------:R-:W-:Y:S01]  /*0e60*/  LOP3.LUT R0, R0, 0x7f800000, RZ, 0xfc, !PT ;  /* 0x7f80000000007812 */ /* 0x000fe200078efcff */
[----:B------:R-:W-:Y:S06]  /*0e70*/  BRA `(.L_x_5164) ;  /* 0x0000000000147947 */ /* 0x000fec0003800000 */
.L_x_5158:
[----:B------:R-:W-:Y:S01]  /*0e80*/  LOP3.LUT R0, R13, 0x80000000, R12, 0x48, !PT ;  /* 0x800000000d007812 */ /* 0x000fe200078e480c */
[----:B------:R-:W-:Y:S06]  /*0e90*/  BRA `(.L_x_5164) ;  /* 0x00000000000c7947 */ /* 0x000fec0003800000 */
.L_x_5157:
[----:B------:R-:W0:Y:S01]  /*0ea0*/  MUFU.RSQ R0, -QNAN ;  /* 0xffc0000000007908 */ /* 0x000e220000001400 */
[----:B------:R-:W-:Y:S05]  /*0eb0*/  BRA `(.L_x_5164) ;  /* 0x0000000000047947 */ /* 0x000fea0003800000 */
.L_x_5156:
[----:B------:R-:W-:-:S07]  /*0ec0*/  FADD.FTZ R0, R0, R3 ;  /* 0x0000000300007221 */ /* 0x000fce0000010000 */
.L_x_5164:
[----:B------:R-:W-:Y:S05]  /*0ed0*/  BSYNC.RECONVERGENT B1 ;  /* 0x0000000000017941 */ /* 0x000fea0003800200 */
.L_x_5154:
[----:B------:R-:W-:-:S04]  /*0ee0*/  IMAD.MOV.U32 R3, RZ, RZ, 0x0 ;  /* 0x00000000ff037424 */ /* 0x000fc800078e00ff */
[----:B0-----:R-:W-:Y:S05]  /*0ef0*/  RET.REL.NODEC R2 `(_Z15SoftmaxWarpImplI10DirectLoadI13__nv_bfloat16fE11DirectStoreIfS1_EfLi1ELi1ELi2ELi1ELb1EL9Algorithm0EEvT_T0_ll) ;  /* 0xfffffff002407950 */ /* 0x001fea0003c3ffff */
.L_x_5165:
        /* <DEDUP_REMOVED lines=16> */
.L_x_25548:


//--------------------- .text._Z15SoftmaxWarpImplI10DirectLoadI13__nv_bfloat16fE11DirectStoreIfS1_EfLi1ELi1ELi2ELi1ELb0EL9Algorithm0EEvT_T0_ll --------------------------
	.section	.text._Z15SoftmaxWarpImplI10DirectLoadI13__nv_bfloat16fE11DirectStoreIfS1_EfLi1ELi1ELi2ELi1ELb0EL9Algorithm0EEvT_T0_ll,"ax",@progbits
	.align	128
        .global         _Z15SoftmaxWarpImplI10DirectLoadI13__nv_bfloat16fE11DirectStoreIfS1_EfLi1ELi1ELi2ELi1ELb0EL9Algorithm0EEvT_T0_ll
        .type           _Z15SoftmaxWarpImplI10DirectLoadI13__nv_bfloat16fE11DirectStoreIfS1_EfLi1ELi1ELi2ELi1ELb0EL9Algorithm0EEvT_T0_ll,@function
        .size           _Z15SoftmaxWarpImplI10DirectLoadI13__nv_bfloat16fE11DirectStoreIfS1_EfLi1ELi1ELi2ELi1ELb0EL9Algorithm0EEvT_T0_ll,(.L_x_25549 - _Z15SoftmaxWarpImplI10DirectLoadI13__nv_bfloat16fE11DirectStoreIfS1_EfLi1ELi1ELi2ELi1ELb0EL9Algorithm0EEvT_T0_ll)
        .other          _Z15SoftmaxWarpImplI10DirectLoadI13__nv_bfloat16fE11DirectStoreIfS1_EfLi1ELi1ELi2ELi1ELb0EL9Algorithm0EEvT_T0_ll,@"STO_CUDA_ENTRY STV_DEFAULT"
_Z15SoftmaxWarpImplI10DirectLoadI13__nv_bfloat16fE11DirectStoreIfS1_EfLi1ELi1ELi2ELi1ELb0EL9Algorithm0EEvT_T0_ll:
.text._Z15SoftmaxWarpImplI10DirectLoadI13__nv_bfloat16fE11DirectStoreIfS1_EfLi1ELi1ELi2ELi1ELb0EL9Algorithm0EEvT_T0_ll:
        /* <DEDUP_REMOVED lines=24> */
.L_x_5166:
        /* <DEDUP_REMOVED lines=13> */
.L_x_5170:
[----:B------:R-:W-:Y:S01]  /*0250*/  IMAD R0, R9, UR38, RZ ;  /* 0x0000002609007c24 */ /* 0x000fe2000f8e02ff */
[----:B--2---:R-:W-:Y:S01]  /*0260*/  R2UR UR4, R4 ;  /* 0x00000000040472ca */ /* 0x004fe200000e0000 */
[----:B-1----:R-:W-:Y:S01]  /*0270*/  IMAD.MOV.U32 R2, RZ, RZ, R8 ;  /* 0x000000ffff027224 */ /* 0x002fe200078e0008 */
[----:B------:R-:W-:Y:S01]  /*0280*/  R2UR UR5, R5 ;  /* 0x00000000050572ca */ /* 0x000fe200000e0000 */
[----:B------:R-:W-:Y:S02]  /*0290*/  IMAD.MOV.U32 R3, RZ, RZ, RZ ;  /* 0x000000ffff037224 */ /* 0x000fe400078e00ff */
[C---:B------:R-:W-:Y:S02]  /*02a0*/  IMAD R11, R7.reuse, UR39, R0 ;  /* 0x00000027070b7c24 */ /* 0x040fe4000f8e0200 */
[----:B------:R-:W-:-:S05]  /*02b0*/  IMAD.WIDE.U32 R2, R7, UR38, R2 ;  /* 0x0000002607027c25 */ /* 0x000fca000f8e0002 */
[----:B------:R-:W-:Y:S02]  /*02c0*/  IADD3 R3, PT, PT, R3, R11, RZ ;  /* 0x0000000b03037210 */ /* 0x000fe40007ffe0ff */
[----:B------:R-:W-:-:S04]  /*02d0*/  LEA R10, P0, R2, UR36, 0x1 ;  /* 0x00000024020a7c11 */ /* 0x000fc8000f8008ff */
[----:B------:R-:W-:-:S05]  /*02e0*/  LEA.HI.X R11, R2, UR37, R3, 0x1, P0 ;  /* 0x00000025020b7c11 */ /* 0x000fca00080f0c03 */
[----:B------:R-:W2:Y:S01]  /*02f0*/  LDG.E.U16 R10, desc[UR4][R10.64] ;  /* 0x000000040a0a7981 */ /* 0x000ea2000c1e1500 */
[----:B------:R-:W-:Y:S01]  /*0300*/  UMOV UR4, 0xffffffff ;  /* 0xffffffff00047882 */ /* 0x000fe20000000000 */
[----:B--2---:R-:W-:-:S05]  /*0310*/  IMAD.U32 R0, R10, 0x10000, RZ ;  /* 0x000100000a007824 */ /* 0x004fca00078e00ff */
[----:B------:R-:W-:Y:S01]  /*0320*/  FMNMX R13, R0, -INF , !PT ;  /* 0xff800000000d7809 */ /* 0x000fe20007800000 */
[----:B------:R-:W-:Y:S06]  /*0330*/  BRA.DIV UR4, `(.L_x_5167) ;  /* 0x0000000204bc7947 */ /* 0x000fec000b800000 */
[----:B------:R-:W1:Y:S01]  /*0340*/  SHFL.BFLY PT, R14, R13, 0x1, 0x1f ;  /* 0x0c201f000d0e7f89 */ /* 0x000e6200000e0000 */
[----:B------:R-:W-:Y:S02]  /*0350*/  IMAD.MOV.U32 R2, RZ, RZ, 0x3bbb989d ;  /* 0x3bbb989dff027424 */ /* 0x000fe400078e00ff */
[----:B------:R-:W-:Y:S01]  /*0360*/  IMAD.MOV.U32 R11, RZ, RZ, 0x437c0000 ;  /* 0x437c0000ff0b7424 */ /* 0x000fe200078e00ff */
        /* <DEDUP_REMOVED lines=11> */
[----:B------:R1:W2:Y:S02]  /*0420*/  SHFL.BFLY PT, R14, R13, 0x1, 0x1f ;  /* 0x0c201f000d0e7f89 */ /* 0x0002a400000e0000 */
.L_x_5174:
        /* <DEDUP_REMOVED lines=11> */
[----:B0-----:R-:W-:Y:S05]  /*04e0*/  CALL.REL.NOINC `($__internal_97_$__cuda_sm3x_div_rn_noftz_f32_slowpath) ;  /* 0x0000000000c07944 */ /* 0x001fea0003c00000 */
[----:B------:R-:W-:-:S07]  /*04f0*/  IMAD.MOV.U32 R11, RZ, RZ, R0 ;  /* 0x000000ffff0b7224 */ /* 0x000fce00078e0000 */
.L_x_5169:
[----:B------:R-:W-:Y:S05]  /*0500*/  BSYNC.RECONVERGENT B0 ;  /* 0x0000000000007941 */ /* 0x000fea0003800200 */
.L_x_5168:
[----:B------:R-:W-:Y:S01]  /*0510*/  IMAD R0, R9, UR42, RZ ;  /* 0x0000002a09007c24 */ /* 0x000fe2000f8e02ff */
[----:B------:R-:W-:Y:S01]  /*0520*/  R2UR UR4, R4 ;  /* 0x00000000040472ca */ /* 0x000fe200000e0000 */
[----:B------:R-:W-:Y:S01]  /*0530*/  IMAD.MOV.U32 R2, RZ, RZ, R8 ;  /* 0x000000ffff027224 */ /* 0x000fe200078e0008 */
[----:B------:R-:W-:Y:S01]  /*0540*/  R2UR UR5, R5 ;  /* 0x00000000050572ca */ /* 0x000fe200000e0000 */
[----:B------:R-:W-:Y:S02]  /*0550*/  IMAD.MOV.U32 R3, RZ, RZ, RZ ;  /* 0x000000ffff037224 */ /* 0x000fe400078e00ff */
[C---:B------:R-:W-:Y:S01]  /*0560*/  IMAD R13, R7.reuse, UR43, R0 ;  /* 0x0000002b070d7c24 */ /* 0x040fe2000f8e0200 */
[----:B------:R-:W-:Y:S01]  /*0570*/  F2FP.BF16.F32.PACK_AB R0, RZ, R11 ;  /* 0x0000000bff00723e */ /* 0x000fe200000010ff */
[----:B------:R-:W-:-:S05]  /*0580*/  IMAD.WIDE.U32 R2, R7, UR42, R2 ;  /* 0x0000002a07027c25 */ /* 0x000fca000f8e0002 */
[----:B------:R-:W-:Y:S02]  /*0590*/  IADD3 R3, PT, PT, R3, R13, RZ ;  /* 0x0000000d03037210 */ /* 0x000fe40007ffe0ff */
[----:B------:R-:W-:-:S04]  /*05a0*/  LEA R10, P0, R2, UR40, 0x1 ;  /* 0x00000028020a7c11 */ /* 0x000fc8000f8008ff */
[----:B------:R-:W-:Y:S02]  /*05b0*/  LEA.HI.X R11, R2, UR41, R3, 0x1, P0 ;  /* 0x00000029020b7c11 */ /* 0x000fe400080f0c03 */
[----:B------:R-:W-:-:S03]  /*05c0*/  IADD3 R7, P0, PT, R6, R7, RZ ;  /* 0x0000000706077210 */ /* 0x000fc60007f1e0ff */
[----:B------:R3:W-:Y:S01]  /*05d0*/  STG.E.U16 desc[UR4][R10.64], R0 ;  /* 0x000000000a007986 */ /* 0x0007e2000c101504 */
[----:B------:R-:W-:Y:S02]  /*05e0*/  LEA.HI.X.SX32 R9, R6, R9, 0x1, P0 ;  /* 0x0000000906097211 */ /* 0x000fe400000f0eff */
[----:B------:R-:W-:-:S04]  /*05f0*/  ISETP.GE.U32.AND P0, PT, R7, UR44, PT ;  /* 0x0000002c07007c0c */ /* 0x000fc8000bf06070 */
[----:B------:R-:W-:-:S13]  /*0600*/  ISETP.GE.AND.EX P0, PT, R9, UR45, PT, P0 ;  /* 0x0000002d09007c0c */ /* 0x000fda000bf06300 */
[----:B---3--:R-:W-:Y:S05]  /*0610*/  @!P0 BRA `(.L_x_5170) ;  /* 0xfffffffc000c8947 */ /* 0x008fea000383ffff */
[----:B------:R-:W-:Y:S05]  /*0620*/  EXIT ;  /* 0x000000000000794d */ /* 0x000fea0003800000 */
.L_x_5167:
[----:B------:R-:W-:Y:S01]  /*0630*/  BSSY B0, `(.L_x_5171) ;  /* 0x0000007000007945 */ /* 0x000fe20003800000 */
[----:B------:R-:W-:Y:S02]  /*0640*/  IMAD.MOV.U32 R12, RZ, RZ, 0x1 ;  /* 0x00000001ff0c7424 */ /* 0x000fe400078e00ff */
[----:B------:R-:W-:Y:S02]  /*0650*/  IMAD.MOV.U32 R11, RZ, RZ, 0x1f ;  /* 0x0000001fff0b7424 */ /* 0x000fe400078e00ff */
[----:B------:R-:W-:-:S07]  /*0660*/  IMAD.MOV.U32 R15, RZ, RZ, -0x1 ;  /* 0xffffffffff0f7424 */ /* 0x000fce00078e00ff */
[----:B0-----:R-:W-:Y:S05]  /*0670*/  WARPSYNC.COLLECTIVE R15, `(.L_x_5172) ;  /* 0x000000000f087348 */ /* 0x001fea0003c00000 */
[----:B------:R1:W2:Y:S02]  /*0680*/  SHFL.BFLY P6, R14, R13, R12, R11 ;  /* 0x0c00000c0d0e7389 */ /* 0x0002a400000c000b */
[----:B012---:R-:W-:Y:S05]  /*0690*/  ENDCOLLECTIVE ;  /* 0x000000000000791b */ /* 0x007fea0003800000 */
.L_x_5172:
[----:B------:R-:W-:Y:S05]  /*06a0*/  BSYNC B0 ;  /* 0x0000000000007941 */ /* 0x000fea0003800000 */
.L_x_5171:
[----:B------:R-:W-:Y:S01]  /*06b0*/  HFMA2 R2, -RZ, RZ, 0.96630859375, -0.0022525787353515625 ;  /* 0x3bbb989dff027431 */ /* 0x000fe200000001ff */
[----:B------:R-:W-:Y:S01]  /*06c0*/  FMNMX R13, R13, R14, !PT ;  /* 0x0000000e0d0d7209 */ /* 0x000fe20007800000 */
[----:B------:R-:W-:Y:S02]  /*06d0*/  IMAD.MOV.U32 R3, RZ, RZ, 0x437c0000 ;  /* 0x437c0000ff037424 */ /* 0x000fe400078e00ff */
[----:B------:R-:W-:Y:S02]  /*06e0*/  IMAD.MOV.U32 R12, RZ, RZ, 0x1 ;  /* 0x00000001ff0c7424 */ /* 0x000fe400078e00ff */
[----:B------:R-:W-:Y:S01]  /*06f0*/  FADD R13, R0, -R13 ;  /* 0x8000000d000d7221 */ /* 0x000fe20000000000 */
        /* <DEDUP_REMOVED lines=9> */
[----:B------:R-:W-:-:S03]  /*0790*/  MOV R11, 0x1f ;  /* 0x0000001f000b7802 */ /* 0x000fc60000000f00 */
[----:B------:R-:W-:-:S07]  /*07a0*/  FADD R13, RZ, R0 ;  /* 0x00000000ff0d7221 */ /* 0x000fce0000000000 */
[----:B------:R-:W-:Y:S05]  /*07b0*/  WARPSYNC.COLLECTIVE R15, `(.L_x_5173) ;  /* 0x000000000f087348 */ /* 0x000fea0003c00000 */
[----:B------:R0:W1:Y:S02]  /*07c0*/  SHFL.BFLY P6, R14, R13, R12, R11 ;  /* 0x0c00000c0d0e7389 */ /* 0x00006400000c000b */
[----:B01----:R-:W-:Y:S05]  /*07d0*/  ENDCOLLECTIVE ;  /* 0x000000000000791b */ /* 0x003fea0003800000 */
.L_x_5173:
[----:B------:R-:W-:Y:S05]  /*07e0*/  BRA `(.L_x_5174) ;  /* 0xfffffffc00107947 */ /* 0x000fea000383ffff */
        .weak           $__internal_97_$__cuda_sm3x_div_rn_noftz_f32_slowpath
        .type           $__internal_97_$__cuda_sm3x_div_rn_noftz_f32_slowpath,@function
        .size           $__internal_97_$__cuda_sm3x_div_rn_noftz_f32_slowpath,(.L_x_25549 - $__internal_97_$__cuda_sm3x_div_rn_noftz_f32_slowpath)
$__internal_97_$__cuda_sm3x_div_rn_noftz_f32_slowpath:
[----:B------:R-:W-:Y:S01]  /*07f0*/  SHF.R.U32.HI R11, RZ, 0x17, R13 ;  /* 0x00000017ff0b7819 */ /* 0x000fe2000001160d */
[----:B------:R-:W-:Y:S01]  /*0800*/  BSSY.RECONVERGENT B1, `(.L_x_5175) ;  /* 0x0000064000017945 */ /* 0x000fe20003800200 */
[----:B------:R-:W-:Y:S02]  /*0810*/  SHF.R.U32.HI R3, RZ, 0x17, R0 ;  /* 0x00000017ff037819 */ /* 0x000fe40000011600 */
[----:B------:R-:W-:Y:S02]  /*0820*/  LOP3.LUT R11, R11, 0xff, RZ, 0xc0, !PT ;  /* 0x000000ff0b0b7812 */ /* 0x000fe400078ec0ff */
[----:B------:R-:W-:Y:S02]  /*0830*/  LOP3.LUT R16, R3, 0xff, RZ, 0xc0, !PT ;  /* 0x000000ff03107812 */ /* 0x000fe400078ec0ff */
[----:B------:R-:W-:Y:S01]  /*0840*/  MOV R12, R0 ;  /* 0x00000000000c7202 */ /* 0x000fe20000000f00 */
[----:B------:R-:W-:Y:S02]  /*0850*/  VIADD R15, R11, 0xffffffff ;  /* 0xffffffff0b0f7836 */ /* 0x000fe40000000000 */
[----:B------:R-:W-:-:S03]  /*0860*/  VIADD R14, R16, 0xffffffff ;  /* 0xffffffff100e7836 */ /* 0x000fc60000000000 */
        /* <DEDUP_REMOVED lines=28> */
.L_x_5176:
[----:B------:R-:W-:Y:S01]  /*0a30*/  LEA R0, R11, 0xc0800000, 0x17 ;  /* 0xc08000000b007811 */ /* 0x000fe200078eb8ff */
[----:B------:R-:W-:Y:S01]  /*0a40*/  VIADD R3, R16, 0xffffff81 ;  /* 0xffffff8110037836 */ /* 0x000fe20000000000 */
[----:B------:R-:W-:Y:S03]  /*0a50*/  BSSY.RECONVERGENT B2, `(.L_x_5181) ;  /* 0x0000035000027945 */ /* 0x000fe60003800200 */
[----:B------:R-:W-:Y:S01]  /*0a60*/  IMAD.IADD R13, R13, 0x1, -R0 ;  /* 0x000000010d0d7824 */ /* 0x000fe200078e0a00 */
        /* <DEDUP_REMOVED lines=47> */
.L_x_5183:
[----:B------:R-:W-:-:S04]  /*0d60*/  LOP3.LUT R0, R0, 0x80000000, RZ, 0xc0, !PT ;  /* 0x8000000000007812 */ /* 0x000fc800078ec0ff */
[----:B------:R-:W-:Y:S01]  /*0d70*/  LOP3.LUT R0, R0, 0x7f800000, RZ, 0xfc, !PT ;  /* 0x7f80000000007812 */ /* 0x000fe200078efcff */
[----:B------:R-:W-:Y:S06]  /*0d80*/  BRA `(.L_x_5184) ;  /* 0x0000000000047947 */ /* 0x000fec0003800000 */
.L_x_5182:
[----:B------:R-:W-:-:S07]  /*0d90*/  LEA R0, R11, R0, 0x17 ;  /* 0x000000000b007211 */ /* 0x000fce00078eb8ff */
.L_x_5184:
[----:B------:R-:W-:Y:S05]  /*0da0*/  BSYNC.RECONVERGENT B2 ;  /* 0x0000000000027941 */ /* 0x000fea0003800200 */
.L_x_5181:
[----:B------:R-:W-:Y:S05]  /*0db0*/  BRA `(.L_x_5185) ;  /* 0x0000000000207947 */ /* 0x000fea0003800000 */
.L_x_5180:
[----:B------:R-:W-:-:S04]  /*0dc0*/  LOP3.LUT R0, R13, 0x80000000, R12, 0x48, !PT ;  /* 0x800000000d007812 */ /* 0x000fc800078e480c */
[----:B------:R-:W-:Y:S01]  /*0dd0*/  LOP3.LUT R0, R0, 0x7f800000, RZ, 0xfc, !PT ;  /* 0x7f80000000007812 */ /* 0x000fe200078efcff */
[----:B------:R-:W-:Y:S06]  /*0de0*/  BRA `(.L_x_5185) ;  /* 0x0000000000147947 */ /* 0x000fec0003800000 */
.L_x_5179:
[----:B------:R-:W-:Y:S01]  /*0df0*/  LOP3.LUT R0, R13, 0x80000000, R12, 0x48, !PT ;  /* 0x800000000d007812 */ /* 0x000fe200078e480c */
[----:B------:R-:W-:Y:S06]  /*0e00*/  BRA `(.L_x_5185) ;  /* 0x00000000000c7947 */ /* 0x000fec0003800000 */
.L_x_5178:
[----:B------:R-:W0:Y:S01]  /*0e10*/  MUFU.RSQ R0, -QNAN ;  /* 0xffc0000000007908 */ /* 0x000e220000001400 */
[----:B------:R-:W-:Y:S05]  /*0e20*/  BRA `(.L_x_5185) ;  /* 0x0000000000047947 */ /* 0x000fea0003800000 */
.L_x_5177:
[----:B------:R-:W-:-:S07]  /*0e30*/  FADD.FTZ R0, R0, R3 ;  /* 0x0000000300007221 */ /* 0x000fce0000010000 */
.L_x_5185:
[----:B------:R-:W-:Y:S05]  /*0e40*/  BSYNC.RECONVERGENT B1 ;  /* 0x0000000000017941 */ /* 0x000fea0003800200 */
.L_x_5175:
[----:B------:R-:W-:-:S04]  /*0e50*/  IMAD.MOV.U32 R3, RZ, RZ, 0x0 ;  /* 0x00000000ff037424 */ /* 0x000fc800078e00ff */
[----:B0-----:R-:W-:Y:S05]  /*0e60*/  RET.REL.NODEC R2 `(_Z15SoftmaxWarpImplI10DirectLoadI13__nv_bfloat16fE11DirectStoreIfS1_EfLi1ELi1ELi2ELi1ELb0EL9Algorithm0EEvT_T0_ll) ;  /* 0xfffffff002647950 */ /* 0x001fea0003c3ffff */
.L_x_5186:
        /* <DEDUP_REMOVED lines=9> */
.L_x_25549:


//--------------------- .text._Z15SoftmaxWarpImplI10DirectLoadI13__nv_bfloat16fE11DirectStoreIfS1_EfLi1ELi1ELi2ELi2ELb1EL9Algorithm0EEvT_T0_ll --------------------------
	.section	.text._Z15SoftmaxWarpImplI10DirectLoadI13__nv_bfloat16fE11DirectStoreIfS1_EfLi1ELi1ELi2ELi2ELb1EL9Algorithm0EEvT_T0_ll,"ax",@progbits
	.align	128
        .global         _Z15SoftmaxWarpImplI10DirectLoadI13__nv_bfloat16fE11DirectStoreIfS1_EfLi1ELi1ELi2ELi2ELb1EL9Algorithm0EEvT_T0_ll
        .type           _Z15SoftmaxWarpImplI10DirectLoadI13__nv_bfloat16fE11DirectStoreIfS1_EfLi1ELi1ELi2ELi2ELb1EL9Algorithm0EEvT_T0_ll,@function
        .size           _Z15SoftmaxWarpImplI10DirectLoadI13__nv_bfloat16fE11DirectStoreIfS1_EfLi1ELi1ELi2ELi2ELb1EL9Algorithm0EEvT_T0_ll,(.L_x_25550 - _Z15SoftmaxWarpImplI10DirectLoadI13__nv_bfloat16fE11DirectStoreIfS1_EfLi1ELi1ELi2ELi2ELb1EL9Algorithm0EEvT_T0_ll)
        .other          _Z15SoftmaxWarpImplI10DirectLoadI13__nv_bfloat16fE11DirectStoreIfS1_EfLi1ELi1ELi2ELi2ELb1EL9Algorithm0EEvT_T0_ll,@"STO_CUDA_ENTRY STV_DEFAULT"
_Z15SoftmaxWarpImplI10DirectLoadI13__nv_bfloat16fE11DirectStoreIfS1_EfLi1ELi1ELi2ELi2ELb1EL9Algorithm0EEvT_T0_ll:
.text._Z15SoftmaxWarpImplI10DirectLoadI13__nv_bfloat16fE11DirectStoreIfS1_EfLi1ELi1ELi2ELi2ELb1EL9Algorithm0EEvT_T0_ll:
        /* <DEDUP_REMOVED lines=24> */
.L_x_5187:
        /* <DEDUP_REMOVED lines=16> */
.L_x_5197:
[----:B-1----:R-:W-:Y:S01]  /*0280*/  ISETP.GE.U32.AND P0, PT, R16, UR40, PT ;  /* 0x0000002810007c0c */ /* 0x002fe2000bf06070 */
[----:B------:R-:W1:Y:S03]  /*0290*/  LDC.64 R12, c[0x0][0x388] ;  /* 0x0000e200ff0c7b82 */ /* 0x000e660000000a00 */
        /* <DEDUP_REMOVED lines=47> */
[----:B------:R-:W-:Y:S01]  /*0590*/  FADD R0, R8, -12583039 ;  /* 0xcb40007f08007421 */ /* 0x000fe20000000000 */
        /* <DEDUP_REMOVED lines=15> */
[----:B------:R2:W4:Y:S02]  /*0690*/  SHFL.BFLY PT, R14, R8, 0x1, 0x1f ;  /* 0x0c201f00080e7f89 */ /* 0x00052400000e0000 */
[----:B-12---:R-:W-:-:S07]  /*06a0*/  FADD R3, R3, R10 ;  /* 0x0000000a03037221 */ /* 0x006fce0000000000 */
.L_x_5203:
        /* <DEDUP_REMOVED lines=11> */
[----:B0--3--:R-:W-:Y:S05]  /*0760*/  CALL.REL.NOINC `($__internal_98_$__cuda_sm3x_div_rn_noftz_f32_slowpath) ;  /* 0x0000000400a87944 */ /* 0x009fea0003c00000 */
.L_x_5190:
[----:B------:R-:W-:Y:S05]  /*0770*/  BSYNC.RECONVERGENT B0 ;  /* 0x0000000000007941 */ /* 0x000fea0003800200 */
.L_x_5189:
        /* <DEDUP_REMOVED lines=22> */
.L_x_5192:
[----:B------:R-:W-:Y:S05]  /*08e0*/  BSYNC.RECONVERGENT B0 ;  /* 0x0000000000007941 */ /* 0x000fea0003800200 */
.L_x_5191:
[----:B------:R-:W-:Y:S01]  /*08f0*/  BSSY.RECONVERGENT B0, `(.L_x_5193) ;  /* 0x0000008000007945 */ /* 0x000fe20003800200 */
[----:B------:R-:W-:-:S03]  /*0900*/  FFMA R8, R15, R14, R8 ;  /* 0x0000000e0f087223 */ /* 0x000fc60000000008 */
[----:B------:R-:W-:Y:S05]  /*0910*/  @!P2 BRA `(.L_x_5194) ;  /* 0x000000000014a947 */ /* 0x000fea0003800000 */
[----:B------:R-:W-:Y:S01]  /*0920*/  IMAD.MOV.U32 R2, RZ, RZ, R0 ;  /* 0x000000ffff027224 */ /* 0x000fe200078e0000 */
[----:B------:R-:W-:Y:S02]  /*0930*/  MOV R3, R11 ;  /* 0x0000000b00037202 */ /* 0x000fe40000000f00 */
[----:B------:R-:W-:-:S07]  /*0940*/  MOV R8, 0x960 ;  /* 0x0000096000087802 */ /* 0x000fce0000000f00 */
[----:B01-3--:R-:W-:Y:S05]  /*0950*/  CALL.REL.NOINC `($__internal_98_$__cuda_sm3x_div_rn_noftz_f32_slowpath) ;  /* 0x00000004002c7944 */ /* 0x00bfea0003c00000 */
[----:B------:R-:W-:-:S07]  /*0960*/  IMAD.MOV.U32 R8, RZ, RZ, R10 ;  /* 0x000000ffff087224 */ /* 0x000fce00078e000a */
.L_x_5194:
[----:B------:R-:W-:Y:S05]  /*0970*/  BSYNC.RECONVERGENT B0 ;  /* 0x0000000000007941 */ /* 0x000fea0003800200 */
.L_x_5193:
        /* <DEDUP_REMOVED lines=8> */
[----:B------:R-:W-:-:S05]  /*0a00*/  IADD3 R0, P0, PT, R16, R2, RZ ;  /* 0x0000000210007210 */ /* 0x000fca0007f1e0ff */
[----:B------:R-:W-:Y:S01]  /*0a10*/  IMAD.X R3, R11, 0x1, R3, P0 ;  /* 0x000000010b037824 */ /* 0x000fe200000e0603 */
[----:B------:R-:W-:-:S04]  /*0a20*/  LEA R2, P0, R0, UR36, 0x1 ;  /* 0x0000002400027c11 */ /* 0x000fc8000f8008ff */
[----:B------:R-:W-:-:S05]  /*0a30*/  LEA.HI.X R3, R0, UR37, R3, 0x1, P0 ;  /* 0x0000002500037c11 */ /* 0x000fca00080f0c03 */
[----:B------:R2:W-:Y:S04]  /*0a40*/  STG.E.U16 desc[UR4][R2.64], R8 ;  /* 0x0000000802007986 */ /* 0x0005e8000c101504 */
.L_x_5196:
[----:B------:R-:W-:Y:S05]  /*0a50*/  BSYNC.RECONVERGENT B0 ;  /* 0x0000000000007941 */ /* 0x000fea0003800200 */
.L_x_5195:
[----:B------:R-:W-:-:S04]  /*0a60*/  IADD3 R17, P0, PT, R9, R17, RZ ;  /* 0x0000001109117210 */ /* 0x000fc80007f1e0ff */
[----:B------:R-:W-:Y:S02]  /*0a70*/  LEA.HI.X.SX32 R19, R9, R19, 0x1, P0 ;  /* 0x0000001309137211 */ /* 0x000fe400000f0eff */
[----:B------:R-:W-:-:S04]  /*0a80*/  ISETP.GE.U32.AND P0, PT, R17, UR42, PT ;  /* 0x0000002a11007c0c */ /* 0x000fc8000bf06070 */
[----:B------:R-:W-:-:S13]  /*0a90*/  ISETP.GE.AND.EX P0, PT, R19, UR43, PT, P0 ;  /* 0x0000002b13007c0c */ /* 0x000fda000bf06300 */
[----:B------:R-:W-:Y:S05]  /*0aa0*/  @!P0 BRA `(.L_x_5197) ;  /* 0xfffffff400f48947 */ /* 0x000fea000383ffff */
[----:B------:R-:W-:Y:S05]  /*0ab0*/  EXIT ;  /* 0x000000000000794d */ /* 0x000fea0003800000 */
.L_x_5188:
[----:B------:R-:W-:Y:S01]  /*0ac0*/  BSSY B0, `(.L_x_5198) ;  /* 0x0000008000007945 */ /* 0x000fe20003800000 */
[----:B------:R-:W-:Y:S01]  /*0ad0*/  MOV R13, R0 ;  /* 0x00000000000d7202 */ /* 0x000fe20000000f00 */
[----:B------:R-:W-:Y:S01]  /*0ae0*/  IMAD.MOV.U32 R12, RZ, RZ, 0x1 ;  /* 0x00000001ff0c7424 */ /* 0x000fe200078e00ff */
[----:B------:R-:W-:Y:S01]  /*0af0*/  MOV R15, 0xffffffff ;  /* 0xffffffff000f7802 */ /* 0x000fe20000000f00 */
[----:B------:R-:W-:-:S07]  /*0b00*/  IMAD.MOV.U32 R11, RZ, RZ, 0x1f ;  /* 0x0000001fff0b7424 */ /* 0x000fce00078e00ff */
[----:B0--3--:R-:W-:Y:S05]  /*0b10*/  WARPSYNC.COLLECTIVE R15, `(.L_x_5199) ;  /* 0x000000000f087348 */ /* 0x009fea0003c00000 */
[----:B------:R1:W2:Y:S02]  /*0b20*/  SHFL.BFLY P6, R14, R13, R12, R11 ;  /* 0x0c00000c0d0e7389 */ /* 0x0002a400000c000b */
[----:B0123--:R-:W-:Y:S05]  /*0b30*/  ENDCOLLECTIVE ;  /* 0x000000000000791b */ /* 0x00ffea0003800000 */
.L_x_5199:
[----:B------:R-:W-:Y:S05]  /*0b40*/  BSYNC B0 ;  /* 0x0000000000007941 */ /* 0x000fea0003800000 */
.L_x_5198:
[----:B------:R-:W-:Y:S02]  /*0b50*/  HFMA2 R12, -RZ, RZ, 0, 5.9604644775390625e-08 ;  /* 0x00000001ff0c7431 */ /* 0x000fe400000001ff */
[----:B------:R-:W-:Y:S01]  /*0b60*/  IMAD.MOV.U32 R13, RZ, RZ, R2 ;  /* 0x000000ffff0d7224 */ /* 0x000fe200078e0002 */
[----:B------:R-:W-:Y:S01]  /*0b70*/  MOV R15, 0xffffffff ;  /* 0xffffffff000f7802 */ /* 0x000fe20000000f00 */
[----:B------:R-:W-:Y:S02]  /*0b80*/  IMAD.MOV.U32 R11, RZ, RZ, 0x1f ;  /* 0x0000001fff0b7424 */ /* 0x000fe400078e00ff */
[----:B------:R-:W-:Y:S02]  /*0b90*/  HFMA2 R21, -RZ, RZ, 3.7421875, 0 ;  /* 0x437c0000ff157431 */ /* 0x000fe400000001ff */
[----:B------:R-:W-:-:S07]  /*0ba0*/  IMAD.MOV.U32 R3, RZ, RZ, R14 ;  /* 0x000000ffff037224 */ /* 0x000fce00078e000e */
[----:B------:R-:W-:Y:S05]  /*0bb0*/  WARPSYNC.COLLECTIVE R15, `(.L_x_5200) ;  /* 0x000000000f087348 */ /* 0x000fea0003c00000 */
[----:B------:R0:W1:Y:S02]  /*0bc0*/  SHFL.BFLY P6, R14, R13, R12, R11 ;  /* 0x0c00000c0d0e7389 */ /* 0x00006400000c000b */
[----:B01----:R-:W-:Y:S05]  /*0bd0*/  ENDCOLLECTIVE ;  /* 0x000000000000791b */ /* 0x003fea0003800000 */
.L_x_5200:
[----:B------:R-:W-:Y:S01]  /*0be0*/  FMNMX R3, R3, R0, !PT ;  /* 0x0000000003037209 */ /* 0x000fe20007800000 */
[----:B------:R-:W-:-:S04]  /*0bf0*/  IMAD.MOV.U32 R0, RZ, RZ, 0x3bbb989d ;  /* 0x3bbb989dff007424 */ /* 0x000fc800078e00ff */
[----:B------:R-:W-:-:S04]  /*0c00*/  FADD R3, -R3, R8 ;  /* 0x0000000803037221 */ /* 0x000fc80000000100 */
[----:B------:R-:W-:-:S04]  /*0c10*/  FFMA.SAT R8, R3, R0, 0.5 ;  /* 0x3f00000003087423 */ /* 0x000fc80000002000 */
[----:B------:R-:W-:Y:S01]  /*0c20*/  FFMA.RM R8, R8, R21, 12582913 ;  /* 0x4b40000108087423 */ /* 0x000fe20000004015 */
[----:B------:R-:W-:-:S05]  /*0c30*/  FMNMX R2, R14, R2, !PT ;  /* 0x000000020e027209 */ /* 0x000fca0007800000 */
[----:B------:R-:W-:Y:S01]  /*0c40*/  FADD R23, -R2, R23 ;  /* 0x0000001702177221 */ /* 0x000fe20000000100 */
[----:B------:R-:W-:-:S03]  /*0c50*/  FADD R2, R8, -12583039 ;  /* 0xcb40007f08027421 */ /* 0x000fc60000000000 */
[----:B------:R-:W-:Y:S01]  /*0c60*/  FFMA.SAT R0, R23, R0, 0.5 ;  /* 0x3f00000017007423 */ /* 0x000fe20000002000 */
[----:B------:R-:W-:-:S03]  /*0c70*/  FFMA R2, R3, 1.4426950216293334961, -R2 ;  /* 0x3fb8aa3b03027823 */ /* 0x000fc60000000802 */
[----:B------:R-:W-:Y:S01]  /*0c80*/  FFMA.RM R0, R0, R21, 12582913 ;  /* 0x4b40000100007423 */ /* 0x000fe20000004015 */
[----:B------:R-:W-:Y:S01]  /*0c90*/  FFMA R10, R3, 1.925963033500011079e-08, R2 ;  /* 0x32a57060030a7823 */ /* 0x000fe20000000002 */
[----:B------:R-:W-:Y:S02]  /*0ca0*/  IMAD.SHL.U32 R2, R8, 0x800000, RZ ;  /* 0x0080000008027824 */ /* 0x000fe400078e00ff */
[C---:B------:R-:W-:Y:S01]  /*0cb0*/  FADD R12, R0.reuse, -12583039 ;  /* 0xcb40007f000c7421 */ /* 0x040fe20000000000 */
[----:B------:R-:W0:Y:S01]  /*0cc0*/  MUFU.EX2 R3, R10 ;  /* 0x0000000a00037308 */ /* 0x000e220000000800 */
[----:B------:R-:W-:Y:S02]  /*0cd0*/  SHF.L.U32 R0, R0, 0x17, RZ ;  /* 0x0000001700007819 */ /* 0x000fe400000006ff */
[----:B------:R-:W-:-:S04]  /*0ce0*/  FFMA R12, R23, 1.4426950216293334961, -R12 ;  /* 0x3fb8aa3b170c7823 */ /* 0x000fc8000000080c */
[----:B------:R-:W-:Y:S01]  /*0cf0*/  FFMA R23, R23, 1.925963033500011079e-08, R12 ;  /* 0x32a5706017177823 */ /* 0x000fe2000000000c */
[----:B------:R-:W-:-:S05]  /*0d00*/  MOV R12, 0x1 ;  /* 0x00000001000c7802 */ /* 0x000fca0000000f00 */
[----:B------:R-:W1:Y:S01]  /*0d10*/  MUFU.EX2 R23, R23 ;  /* 0x0000001700177308 */ /* 0x000e620000000800 */
[----:B0-----:R-:W-:-:S04]  /*0d20*/  FMUL R2, R2, R3 ;  /* 0x0000000302027220 */ /* 0x001fc80000400000 */
[----:B------:R-:W-:-:S04]  /*0d30*/  FADD R3, RZ, R2 ;  /* 0x00000002ff037221 */ /* 0x000fc80000000000 */
[----:B------:R-:W-:-:S07]  /*0d40*/  IMAD.MOV.U32 R13, RZ, RZ, R3 ;  /* 0x000000ffff0d7224 */ /* 0x000fce00078e0003 */
[----:B-1----:R-:W-:Y:S05]  /*0d50*/  WARPSYNC.COLLECTIVE R15, `(.L_x_5201) ;  /* 0x000000000f087348 */ /* 0x002fea0003c00000 */
[----:B------:R0:W2:Y:S02]  /*0d60*/  SHFL.BFLY P6, R14, R13, R12, R11 ;  /* 0x0c00000c0d0e7389 */ /* 0x0000a400000c000b */
[----:B012---:R-:W-:Y:S05]  /*0d70*/  ENDCOLLECTIVE ;  /* 0x000000000000791b */ /* 0x007fea0003800000 */
.L_x_5201:
[----:B------:R-:W-:-:S04]  /*0d80*/  FMUL R0, R0, R23 ;  /* 0x0000001700007220 */ /* 0x000fc80000400000 */
[----:B------:R-:W-:-:S05]  /*0d90*/  FADD R8, RZ, R0 ;  /* 0x00000000ff087221 */ /* 0x000fca0000000000 */
[----:B------:R-:W-:Y:S01]  /*0da0*/  MOV R13, R8 ;  /* 0x00000008000d7202 */ /* 0x000fe20000000f00 */
[----:B------:R-:W-:-:S07]  /*0db0*/  IMAD.MOV.U32 R10, RZ, RZ, R14 ;  /* 0x000000ffff0a7224 */ /* 0x000fce00078e000e */
[----:B------:R-:W-:Y:S05]  /*0dc0*/  WARPSYNC.COLLECTIVE R15, `(.L_x_5202) ;  /* 0x000000000f087348 */ /* 0x000fea0003c00000 */
[----:B------:R0:W1:Y:S02]  /*0dd0*/  SHFL.BFLY P6, R14, R13, R12, R11 ;  /* 0x0c00000c0d0e7389 */ /* 0x00006400000c000b */
[----:B01----:R-:W-:Y:S05]  /*0de0*/  ENDCOLLECTIVE ;  /* 0x000000000000791b */ /* 0x003fea0003800000 */
.L_x_5202:
[----:B------:R-:W-:Y:S01]  /*0df0*/  FADD R3, R3, R10 ;  /* 0x0000000a03037221 */ /* 0x000fe20000000000 */
[----:B------:R-:W-:Y:S06]  /*0e00*/  BRA `(.L_x_5203) ;  /* 0xfffffff800287947 */ /* 0x000fec000383ffff */
        .weak           $__internal_98_$__cuda_sm3x_div_rn_noftz_f32_slowpath
        .type           $__internal_98_$__cuda_sm3x_div_rn_noftz_f32_slowpath,@function
        .size           $__internal_98_$__cuda_sm3x_div_rn_noftz_f32_slowpath,(.L_x_25550 - $__internal_98_$__cuda_sm3x_div_rn_noftz_f32_slowpath)
$__internal_98_$__cuda_sm3x_div_rn_noftz_f32_slowpath:
        /* <DEDUP_REMOVED lines=34> */
.L_x_5205:
        /* <DEDUP_REMOVED lines=51> */
.L_x_5212:
[----:B------:R-:W-:-:S04]  /*1360*/  LOP3.LUT R2, R2, 0x80000000, RZ, 0xc0, !PT ;  /* 0x8000000002027812 */ /* 0x000fc800078ec0ff */
[----:B------:R-:W-:Y:S01]  /*1370*/  LOP3.LUT R2, R2, 0x7f800000, RZ, 0xfc, !PT ;  /* 0x7f80000002027812 */ /* 0x000fe200078efcff */
[----:B------:R-:W-:Y:S06]  /*1380*/  BRA `(.L_x_5213) ;  /* 0x0000000000047947 */ /* 0x000fec0003800000 */
.L_x_5211:
[----:B------:R-:W-:-:S07]  /*1390*/  IMAD R2, R13, 0x800000, R2 ;  /* 0x008000000d027824 */ /* 0x000fce00078e0202 */
.L_x_5213:
[----:B------:R-:W-:Y:S05]  /*13a0*/  BSYNC.RECONVERGENT B2 ;  /* 0x0000000000027941 */ /* 0x000fea0003800200 */
.L_x_5210:
[----:B------:R-:W-:Y:S05]  /*13b0*/  BRA `(.L_x_5214) ;  /* 0x0000000000207947 */ /* 0x000fea0003800000 */
.L_x_5209:
[----:B------:R-:W-:-:S04]  /*13c0*/  LOP3.LUT R2, R3, 0x80000000, R2, 0x48, !PT ;  /* 0x8000000003027812 */ /* 0x000fc800078e4802 */
[----:B------:R-:W-:Y:S01]  /*13d0*/  LOP3.LUT R2, R2, 0x7f800000, RZ, 0xfc, !PT ;  /* 0x7f80000002027812 */ /* 0x000fe200078efcff */
[----:B------:R-:W-:Y:S06]  /*13e0*/  BRA `(.L_x_5214) ;  /* 0x0000000000147947 */ /* 0x000fec0003800000 */
.L_x_5208:
[----:B------:R-:W-:Y:S01]  /*13f0*/  LOP3.LUT R2, R3, 0x80000000, R2, 0x48, !PT ;  /* 0x8000000003027812 */ /* 0x000fe200078e4802 */
[----:B------:R-:W-:Y:S06]  /*1400*/  BRA `(.L_x_5214) ;  /* 0x00000000000c7947 */ /* 0x000fec0003800000 */
.L_x_5207:
[----:B------:R-:W0:Y:S01]  /*1410*/  MUFU.RSQ R2, -QNAN ;  /* 0xffc0000000027908 */ /* 0x000e220000001400 */
[----:B------:R-:W-:Y:S05]  /*1420*/  BRA `(.L_x_5214) ;  /* 0x0000000000047947 */ /* 0x000fea0003800000 */
.L_x_5206:
[----:B------:R-:W-:-:S07]  /*1430*/  FADD.FTZ R2, R2, R3 ;  /* 0x0000000302027221 */ /* 0x000fce0000010000 */
.L_x_5214:
[----:B------:R-:W-:Y:S05]  /*1440*/  BSYNC.RECONVERGENT B1 ;  /* 0x0000000000017941 */ /* 0x000fea0003800200 */
.L_x_5204:
[----:B------:R-:W-:Y:S01]  /*1450*/  HFMA2 R3, -RZ, RZ, 0, 0 ;  /* 0x00000000ff037431 */ /* 0x000fe200000001ff */
[----:B0-----:R-:W-:Y:S01]  /*1460*/  MOV R10, R2 ;  /* 0x00000002000a7202 */ /* 0x001fe20000000f00 */
[----:B------:R-:W-:-:S04]  /*1470*/  IMAD.MOV.U32 R2, RZ, RZ, R8 ;  /* 0x000000ffff027224 */ /* 0x000fc800078e0008 */
[----:B------:R-:W-:Y:S05]  /*1480*/  RET.REL.NODEC R2 `(_Z15SoftmaxWarpImplI10DirectLoadI13__nv_bfloat16fE11DirectStoreIfS1_EfLi1ELi1ELi2ELi2ELb1EL9Algorithm0EEvT_T0_ll) ;  /* 0xffffffe802dc7950 */ /* 0x000fea0003c3ffff */
.L_x_5215:
        /* <DEDUP_REMOVED lines=15> */
.L_x_25550:


//--------------------- .text._Z15SoftmaxWarpImplI10DirectLoadI13__nv_bfloat16fE11DirectStoreIfS1_EfLi1ELi1ELi2ELi2ELb0EL9Algorithm0EEvT_T0_ll --------------------------
	.section	.text._Z15SoftmaxWarpImplI10DirectLoadI13__nv_bfloat16fE11DirectStoreIfS1_EfLi1ELi1ELi2ELi2ELb0EL9Algorithm0EEvT_T0_ll,"ax",@progbits
	.align	128
        .global         _Z15SoftmaxWarpImplI10DirectLoadI13__nv_bfloat16fE11DirectStoreIfS1_EfLi1ELi1ELi2ELi2ELb0EL9Algorithm0EEvT_T0_ll
        .type           _Z15SoftmaxWarpImplI10DirectLoadI13__nv_bfloat16fE11DirectStoreIfS1_EfLi1ELi1ELi2ELi2ELb0EL9Algorithm0EEvT_T0_ll,@function
        .size           _Z15SoftmaxWarpImplI10DirectLoadI13__nv_bfloat16fE11DirectStoreIfS1_EfLi1ELi1ELi2ELi2ELb0EL9Algorithm0EEvT_T0_ll,(.L_x_25552 - _Z15SoftmaxWarpImplI10DirectLoadI13__nv_bfloat16fE11DirectStoreIfS1_EfLi1ELi1ELi2ELi2ELb0EL9Algorithm0EEvT_T0_ll)
        .other          _Z15SoftmaxWarpImplI10DirectLoadI13__nv_bfloat16fE11DirectStoreIfS1_EfLi1ELi1ELi2ELi2ELb0EL9Algorithm0EEvT_T0_ll,@"STO_CUDA_ENTRY STV_DEFAULT"
_Z15SoftmaxWarpImplI10DirectLoadI13__nv_bfloat16fE11DirectStoreIfS1_EfLi1ELi1ELi2ELi2ELb0EL9Algorithm0EEvT_T0_ll:
.text._Z15SoftmaxWarpImplI10DirectLoadI13__nv_bfloat16fE11DirectStoreIfS1_EfLi1ELi1ELi2ELi2ELb0EL9Algorithm0EEvT_T0_ll:
[----:B------:R-:W0:Y:S01]  /*0000*/  LDC R1, c[0x0][0x37c] ;  /* 0x0000df00ff017b82 */ /* 0x000e220000000800 */
[----:B------:R-:W1:Y:S02]  /*0010*/  LDCU.64 UR4, c[0x0][0x3a8] ;  /* 0x00007500ff0477ac */ /* 0x000e640008000a00 */
[----:B-1----:R-:W-:-:S04]  /*0020*/  UISETP.GE.U32.AND UP0, UPT, UR4, 0x3, UPT ;  /* 0x000000030400788c */ /* 0x002fc8000bf06070 */
[----:B------:R-:W-:-:S09]  /*0030*/  UISETP.GE.AND.EX UP0, UPT, UR5, URZ, UPT, UP0 ;  /* 0x000000ff0500728c */ /* 0x000fd2000bf06300 */
[----:B------:R-:W-:Y:S05]  /*0040*/  BRA.U !UP0, `(.L_x_5216) ;  /* 0x0000000108407547 */ /* 0x000fea000b800000 */
        /* <DEDUP_REMOVED lines=16> */
.L_x_5216:
[----:B------:R-:W1:Y:S01]  /*0150*/  S2R R3, SR_TID.Y ;  /* 0x0000000000037919 */ /* 0x000e620000002200 */
[----:B------:R-:W2:Y:S01]  /*0160*/  LDCU UR4, c[0x0][0x370] ;  /* 0x00006e00ff0477ac */ /* 0x000ea20008000800 */
[----:B------:R-:W1:Y:S08]  /*0170*/  S2UR UR5, SR_CTAID.X ;  /* 0x00000000000579c3 */ /* 0x000e700000002500 */
[----:B------:R-:W1:Y:S08]  /*0180*/  LDC R16, c[0x0][0x364] ;  /* 0x0000d900ff107b82 */ /* 0x000e700000000800 */
[----:B------:R-:W3:Y:S01]  /*0190*/  LDC.64 R4, c[0x0][0x3a0] ;  /* 0x0000e800ff047b82 */ /* 0x000ee20000000a00 */
[----:B-1----:R-:W-:-:S02]  /*01a0*/  IMAD R0, R16, UR5, R3 ;  /* 0x0000000510007c24 */ /* 0x002fc4000f8e0203 */
[----:B--2---:R-:W-:Y:S02]  /*01b0*/  IMAD R16, R16, UR4, RZ ;  /* 0x0000000410107c24 */ /* 0x004fe4000f8e02ff */
[----:B------:R-:W-:-:S05]  /*01c0*/  IMAD.SHL.U32 R19, R0, 0x2, RZ ;  /* 0x0000000200137824 */ /* 0x000fca00078e00ff */
[----:B------:R-:W-:Y:S02]  /*01d0*/  SHF.R.S32.HI R10, RZ, 0x1f, R19 ;  /* 0x0000001fff0a7819 */ /* 0x000fe40000011413 */
[----:B---3--:R-:W-:-:S04]  /*01e0*/  ISETP.GE.U32.AND P0, PT, R19, R4, PT ;  /* 0x000000041300720c */ /* 0x008fc80003f06070 */
[----:B------:R-:W-:-:S13]  /*01f0*/  ISETP.GE.AND.EX P0, PT, R10, R5, PT, P0 ;  /* 0x000000050a00720c */ /* 0x000fda0003f06300 */
[----:B------:R-:W-:Y:S05]  /*0200*/  @P0 EXIT ;  /* 0x000000000000094d */ /* 0x000fea0003800000 */
[----:B------:R-:W-:Y:S01]  /*0210*/  SHF.L.U32 R16, R16, 0x1, RZ ;  /* 0x0000000110107819 */ /* 0x000fe200000006ff */
[----:B------:R-:W-:Y:S03]  /*0220*/  BSSY.RECONVERGENT B0, `(.L_x_5217) ;  /* 0x0000028000007945 */ /* 0x000fe60003800200 */
[----:B------:R-:W-:Y:S02]  /*0230*/  IADD3 R23, P0, PT, R16, R19, RZ ;  /* 0x0000001310177210 */ /* 0x000fe40007f1e0ff */
        /* <DEDUP_REMOVED lines=15> */
[----:B------:R-:W-:Y:S01]  /*0330*/  IMAD.MOV R7, RZ, RZ, -R16 ;  /* 0x000000ffff077224 */ /* 0x000fe200078e0a10 */
[----:B------:R-:W-:-:S06]  /*0340*/  ISETP.NE.U32.AND P2, PT, R16, RZ, PT ;  /* 0x000000ff1000720c */ /* 0x000fcc0003f45070 */
[----:B-1----:R-:W1:Y:S02]  /*0350*/  MUFU.RCP R0, R0 ;  /* 0x0000000000007308 */ /* 0x002e640000001000 */
[----:B-1----:R-:W-:-:S06]  /*0360*/  IADD3 R4, PT, PT, R0, 0xffffffe, RZ ;  /* 0x0ffffffe00047810 */ /* 0x002fcc0007ffe0ff */
[----:B------:R1:W2:Y:S02]  /*0370*/  F2I.FTZ.U32.TRUNC.NTZ R5, R4 ;  /* 0x0000000400057305 */ /* 0x0002a4000021f000 */
[----:B-1----:R-:W-:Y:S02]  /*0380*/  HFMA2 R4, -RZ, RZ, 0, 0 ;  /* 0x00000000ff047431 */ /* 0x002fe400000001ff */
        /* <DEDUP_REMOVED lines=8> */
[----:B------:R-:W-:Y:S01]  /*0410*/  ISETP.GE.U32.AND P1, PT, R3, R16, PT ;  /* 0x000000100300720c */ /* 0x000fe20003f26070 */
[----:B------:R-:W-:-:S12]  /*0420*/  IMAD.MOV.U32 R3, RZ, RZ, RZ ;  /* 0x000000ffff037224 */ /* 0x000fd800078e00ff */
[----:B------:R-:W-:Y:S02]  /*0430*/  @P1 IADD3 R2, PT, PT, R2, 0x1, RZ ;  /* 0x0000000102021810 */ /* 0x000fe40007ffe0ff */
[----:B------:R-:W-:Y:S01]  /*0440*/  @!P2 LOP3.LUT R2, RZ, R16, RZ, 0x33, !PT ;  /* 0x00000010ff02a212 */ /* 0x000fe200078e33ff */
[----:B------:R-:W-:Y:S06]  /*0450*/  BRA `(.L_x_5219) ;  /* 0x0000000000107947 */ /* 0x000fec0003800000 */
.L_x_5218:
[----:B------:R-:W-:-:S07]  /*0460*/  MOV R0, 0x480 ;  /* 0x0000048000007802 */ /* 0x000fce0000000f00 */
[----:B0-----:R-:W-:Y:S05]  /*0470*/  CALL.REL.NOINC `($__internal_99_$__cuda_sm20_div_u64) ;  /* 0x0000001c00c87944 */ /* 0x001fea0003c00000 */
[----:B------:R-:W-:Y:S01]  /*0480*/  MOV R2, R4 ;  /* 0x0000000400027202 */ /* 0x000fe20000000f00 */
[----:B------:R-:W-:-:S07]  /*0490*/  IMAD.MOV.U32 R3, RZ, RZ, R5 ;  /* 0x000000ffff037224 */ /* 0x000fce00078e0005 */
.L_x_5219:
[----:B------:R-:W-:Y:S05]  /*04a0*/  BSYNC.RECONVERGENT B0 ;  /* 0x0000000000007941 */ /* 0x000fea0003800200 */
.L_x_5217:
[----:B------:R-:W-:Y:S01]  /*04b0*/  IADD3 R20, P1, PT, R2, R20, RZ ;  /* 0x0000001402147210 */ /* 0x000fe20007f3e0ff */
[----:B------:R-:W1:Y:S01]  /*04c0*/  S2R R6, SR_TID.X ;  /* 0x0000000000067919 */ /* 0x000e620000002100 */
[----:B------:R-:W2:Y:S01]  /*04d0*/  LDC.64 R8, c[0x0][0x358] ;  /* 0x0000d600ff087b82 */ /* 0x000ea20000000a00 */
[----:B------:R-:W-:Y:S01]  /*04e0*/  BSSY B0, `(.L_x_5220) ;  /* 0x0000071000007945 */ /* 0x000fe20003800000 */
[----:B------:R-:W-:Y:S02]  /*04f0*/  LOP3.LUT R0, R20, 0x1, RZ, 0xc0, !PT ;  /* 0x0000000114007812 */ /* 0x000fe400078ec0ff */
[----:B------:R-:W-:Y:S02]  /*0500*/  IADD3.X R18, PT, PT, RZ, R3, RZ, P1, !PT ;  /* 0x00000003ff127210 */ /* 0x000fe40000ffe4ff */
[----:B------:R-:W-:-:S04]  /*0510*/  ISETP.NE.U32.AND P0, PT, R0, 0x1, PT ;  /* 0x000000010000780c */ /* 0x000fc80003f05070 */
[----:B------:R-:W-:-:S13]  /*0520*/  ISETP.NE.U32.AND.EX P0, PT, RZ, RZ, PT, P0 ;  /* 0x000000ffff00720c */ /* 0x000fda0003f05100 */
[----:B------:R-:W-:Y:S05]  /*0530*/  @!P0 BRA `(.L_x_5221) ;  /* 0x0000000400ac8947 */ /* 0x000fea0003800000 */
[----:B------:R-:W3:Y:S01]  /*0540*/  LDC.64 R14, c[0x0][0x388] ;  /* 0x0000e200ff0e7b82 */ /* 0x000ee20000000a00 */
[----:B------:R-:W4:Y:S01]  /*0550*/  LDCU.64 UR4, c[0x0][0x380] ;  /* 0x00007000ff0477ac */ /* 0x000f220008000a00 */
[----:B------:R-:W-:Y:S01]  /*0560*/  IMAD.MOV.U32 R7, RZ, RZ, RZ ;  /* 0x000000ffff077224 */ /* 0x000fe200078e00ff */
[C---:B--2---:R-:W-:Y:S02]  /*0570*/  R2UR UR8, R8.reuse ;  /* 0x00000000080872ca */ /* 0x044fe400000e0000 */
[C---:B------:R-:W-:Y:S02]  /*0580*/  R2UR UR9, R9.reuse ;  /* 0x00000000090972ca */ /* 0x040fe400000e0000 */
[----:B------:R-:W-:Y:S02]  /*0590*/  R2UR UR6, R8 ;  /* 0x00000000080672ca */ /* 0x000fe400000e0000 */
[----:B------:R-:W-:Y:S01]  /*05a0*/  R2UR UR7, R9 ;  /* 0x00000000090772ca */ /* 0x000fe200000e0000 */
[----:B---3--:R-:W-:-:S02]  /*05b0*/  IMAD R0, R10, R14, RZ ;  /* 0x0000000e0a007224 */ /* 0x008fc400078e02ff */
[----:B-1----:R-:W-:-:S04]  /*05c0*/  IMAD.WIDE.U32 R4, R19, R14, R6 ;  /* 0x0000000e13047225 */ /* 0x002fc800078e0006 */
[----:B------:R-:W-:Y:S01]  /*05d0*/  IMAD R3, R19, R15, R0 ;  /* 0x0000000f13037224 */ /* 0x000fe200078e0200 */
[----:B----4-:R-:W-:-:S04]  /*05e0*/  LEA R12, P0, R4, UR4, 0x1 ;  /* 0x00000004040c7c11 */ /* 0x010fc8000f8008ff */
[----:B------:R-:W-:Y:S01]  /*05f0*/  IADD3 R5, PT, PT, R5, R3, RZ ;  /* 0x0000000305057210 */ /* 0x000fe20007ffe0ff */
[----:B------:R-:W-:-:S03]  /*0600*/  IMAD.WIDE.U32 R2, R14, 0x2, RZ ;  /* 0x000000020e027825 */ /* 0x000fc600078e00ff */
[----:B------:R-:W-:Y:S01]  /*0610*/  LEA.HI.X R13, R4, UR5, R5, 0x1, P0 ;  /* 0x00000005040d7c11 */ /* 0x000fe200080f0c05 */
[----:B------:R-:W-:Y:S01]  /*0620*/  IMAD.SHL.U32 R5, R15, 0x2, RZ ;  /* 0x000000020f057824 */ /* 0x000fe200078e00ff */
[----:B------:R-:W-:-:S03]  /*0630*/  IADD3 R4, P0, PT, R12, R2, RZ ;  /* 0x000000020c047210 */ /* 0x000fc60007f1e0ff */
[----:B------:R-:W2:Y:S01]  /*0640*/  LDG.E.U16 R12, desc[UR6][R12.64] ;  /* 0x000000060c0c7981 */ /* 0x000ea2000c1e1500 */
[----:B------:R-:W-:-:S05]  /*0650*/  IADD3.X R5, PT, PT, R13, R3, R5, P0, !PT ;  /* 0x000000030d057210 */ /* 0x000fca00007fe405 */
[----:B------:R-:W3:Y:S01]  /*0660*/  LDG.E.U16 R4, desc[UR8][R4.64] ;  /* 0x0000000804047981 */ /* 0x000ee2000c1e1500 */
[----:B------:R-:W-:Y:S01]  /*0670*/  UMOV UR4, 0xffffffff ;  /* 0xffffffff00047882 */ /* 0x000fe20000000000 */
[----:B--2---:R-:W-:Y:S01]  /*0680*/  SHF.L.U32 R24, R12, 0x10, RZ ;  /* 0x000000100c187819 */ /* 0x004fe200000006ff */
[----:B---3--:R-:W-:-:S03]  /*0690*/  IMAD.U32 R21, R4, 0x10000, RZ ;  /* 0x0001000004157824 */ /* 0x008fc600078e00ff */
[----:B------:R-:W-:Y:S02]  /*06a0*/  FMNMX R0, R24, -INF , !PT ;  /* 0xff80000018007809 */ /* 0x000fe40007800000 */
[----:B------:R-:W-:Y:S01]  /*06b0*/  FMNMX R2, R21, -INF , !PT ;  /* 0xff80000015027809 */ /* 0x000fe20007800000 */
[----:B------:R-:W-:Y:S06]  /*06c0*/  BRA.DIV UR4, `(.L_x_5222) ;  /* 0x0000001204cc7947 */ /* 0x000fec000b800000 */
[----:B------:R-:W1:Y:S01]  /*06d0*/  SHFL.BFLY PT, R3, R0, 0x1, 0x1f ;  /* 0x0c201f0000037f89 */ /* 0x000e6200000e0000 */
[----:B------:R-:W-:Y:S02]  /*06e0*/  HFMA2 R5, -RZ, RZ, 0.96630859375, -0.0022525787353515625 ;  /* 0x3bbb989dff057431 */ /* 0x000fe400000001ff */
[----:B------:R-:W-:Y:S01]  /*06f0*/  IMAD.MOV.U32 R11, RZ, RZ, 0x437c0000 ;  /* 0x437c0000ff0b7424 */ /* 0x000fe200078e00ff */
        /* <DEDUP_REMOVED lines=24> */
[----:B------:R2:W3:Y:S02]  /*0880*/  SHFL.BFLY PT, R14, R3, 0x1, 0x1f ;  /* 0x0c201f00030e7f89 */ /* 0x0004e400000e0000 */
[----:B-12---:R-:W-:-:S07]  /*0890*/  FADD R5, R2, R5 ;  /* 0x0000000502057221 */ /* 0x006fce0000000000 */
.L_x_5242:
[----:B------:R-:W1:Y:S01]  /*08a0*/  MUFU.RCP R2, R5 ;  /* 0x0000000500027308 */ /* 0x000e620000001000 */
[----:B------:R-:W-:Y:S07]  /*08b0*/  BSSY.RECONVERGENT B1, `(.L_x_5223) ;  /* 0x000000e000017945 */ /* 0x000fee0003800200 */
[----:B------:R-:W2:Y:S01]  /*08c0*/  FCHK P0, R4, R5 ;  /* 0x0000000504007302 */ /* 0x000ea20000000000 */
[----:B-1----:R-:W-:-:S04]  /*08d0*/  FFMA R11, -R5, R2, 1 ;  /* 0x3f800000050b7423 */ /* 0x002fc80000000102 */
[----:B------:R-:W-:Y:S01]  /*08e0*/  FFMA R13, R2, R11, R2 ;  /* 0x0000000b020d7223 */ /* 0x000fe20000000002 */
[----:B---3--:R-:W-:-:S03]  /*08f0*/  FADD R11, R3, R14 ;  /* 0x0000000e030b7221 */ /* 0x008fc60000000000 */
[----:B------:R-:W-:-:S04]  /*0900*/  FFMA R2, R4, R13, RZ ;  /* 0x0000000d04027223 */ /* 0x000fc800000000ff */
[----:B------:R-:W-:-:S04]  /*0910*/  FFMA R12, -R5, R2, R4 ;  /* 0x00000002050c7223 */ /* 0x000fc80000000104 */
[----:B------:R-:W-:Y:S01]  /*0920*/  FFMA R12, R13, R12, R2 ;  /* 0x0000000c0d0c7223 */ /* 0x000fe20000000002 */
[----:B--2---:R-:W-:Y:S06]  /*0930*/  @!P0 BRA `(.L_x_5224) ;  /* 0x0000000000148947 */ /* 0x004fec0003800000 */
[----:B------:R-:W-:Y:S01]  /*0940*/  MOV R2, R4 ;  /* 0x0000000400027202 */ /* 0x000fe20000000f00 */
[----:B------:R-:W-:Y:S01]  /*0950*/  IMAD.MOV.U32 R3, RZ, RZ, R5 ;  /* 0x000000ffff037224 */ /* 0x000fe200078e0005 */
[----:B------:R-:W-:-:S07]  /*0960*/  MOV R12, 0x980 ;  /* 0x00000980000c7802 */ /* 0x000fce0000000f00 */
[----:B0-----:R-:W-:Y:S05]  /*0970*/  CALL.REL.NOINC `($__internal_100_$__cuda_sm3x_div_rn_noftz_f32_slowpath) ;  /* 0x0000001c00987944 */ /* 0x001fea0003c00000 */
[----:B------:R-:W-:-:S07]  /*0980*/  MOV R12, R13 ;  /* 0x0000000d000c7202 */ /* 0x000fce0000000f00 */
.L_x_5224:
[----:B------:R-:W-:Y:S05]  /*0990*/  BSYNC.RECONVERGENT B1 ;  /* 0x0000000000017941 */ /* 0x000fea0003800200 */
.L_x_5223:
[----:B------:R-:W1:Y:S01]  /*09a0*/  LDCU.128 UR4, c[0x0][0x390] ;  /* 0x00007200ff0477ac */ /* 0x000e620008000c00 */
[----:B------:R-:W-:Y:S02]  /*09b0*/  HFMA2 R3, -RZ, RZ, 0, 0 ;  /* 0x00000000ff037431 */ /* 0x000fe400000001ff */
[----:B------:R-:W-:Y:S01]  /*09c0*/  IMAD.MOV.U32 R2, RZ, RZ, R6 ;  /* 0x000000ffff027224 */ /* 0x000fe200078e0006 */
[----:B------:R-:W-:Y:S01]  /*09d0*/  F2FP.BF16.F32.PACK_AB R12, RZ, R12 ;  /* 0x0000000cff0c723e */ /* 0x000fe200000010ff */
[----:B------:R-:W-:Y:S01]  /*09e0*/  BSSY.RECONVERGENT B1, `(.L_x_5225) ;  /* 0x0000017000017945 */ /* 0x000fe20003800200 */
[----:B-1----:R-:W-:Y:S02]  /*09f0*/  IMAD R4, R10, UR6, RZ ;  /* 0x000000060a047c24 */ /* 0x002fe4000f8e02ff */
[----:B------:R-:W-:Y:S01]  /*0a00*/  IMAD.WIDE.U32 R2, R19, UR6, R2 ;  /* 0x0000000613027c25 */ /* 0x000fe2000f8e0002 */
[----:B------:R-:W1:Y:S01]  /*0a10*/  MUFU.RCP R10, R11 ;  /* 0x0000000b000a7308 */ /* 0x000e620000001000 */
[----:B------:R-:W-:-:S02]  /*0a20*/  R2UR UR6, R8 ;  /* 0x00000000080672ca */ /* 0x000fc400000e0000 */
[----:B------:R-:W-:Y:S01]  /*0a30*/  IMAD R5, R19, UR7, R4 ;  /* 0x0000000713057c24 */ /* 0x000fe2000f8e0204 */
[----:B------:R-:W-:Y:S02]  /*0a40*/  LEA R4, P0, R2, UR4, 0x1 ;  /* 0x0000000402047c11 */ /* 0x000fe4000f8008ff */
[----:B------:R-:W-:Y:S01]  /*0a50*/  R2UR UR7, R9 ;  /* 0x00000000090772ca */ /* 0x000fe200000e0000 */
[----:B------:R-:W-:-:S05]  /*0a60*/  IMAD.IADD R3, R3, 0x1, R5 ;  /* 0x0000000103037824 */ /* 0x000fca00078e0205 */
[----:B------:R-:W-:-:S04]  /*0a70*/  LEA.HI.X R5, R2, UR5, R3, 0x1, P0 ;  /* 0x0000000502057c11 */ /* 0x000fc800080f0c03 */
[----:B------:R-:W2:Y:S01]  /*0a80*/  FCHK P0, R0, R11 ;  /* 0x0000000b00007302 */ /* 0x000ea20000000000 */
[----:B-1----:R-:W-:Y:S02]  /*0a90*/  FFMA R3, -R11, R10, 1 ;  /* 0x3f8000000b037423 */ /* 0x002fe4000000010a */
[----:B------:R1:W-:Y:S02]  /*0aa0*/  STG.E.U16 desc[UR6][R4.64], R12 ;  /* 0x0000000c04007986 */ /* 0x0003e4000c101506 */
[----:B------:R-:W-:-:S04]  /*0ab0*/  FFMA R3, R10, R3, R10 ;  /* 0x000000030a037223 */ /* 0x000fc8000000000a */
[----:B------:R-:W-:-:S04]  /*0ac0*/  FFMA R2, R0, R3, RZ ;  /* 0x0000000300027223 */ /* 0x000fc800000000ff */
[----:B------:R-:W-:-:S04]  /*0ad0*/  FFMA R10, -R11, R2, R0 ;  /* 0x000000020b0a7223 */ /* 0x000fc80000000100 */
[----:B------:R-:W-:Y:S01]  /*0ae0*/  FFMA R3, R3, R10, R2 ;  /* 0x0000000a03037223 */ /* 0x000fe20000000002 */
[----:B-12---:R-:W-:Y:S06]  /*0af0*/  @!P0 BRA `(.L_x_5226) ;  /* 0x0000000000148947 */ /* 0x006fec0003800000 */
[----:B------:R-:W-:Y:S01]  /*0b00*/  MOV R2, R0 ;  /* 0x0000000000027202 */ /* 0x000fe20000000f00 */
[----:B------:R-:W-:Y:S01]  /*0b10*/  IMAD.MOV.U32 R3, RZ, RZ, R11 ;  /* 0x000000ffff037224 */ /* 0x000fe200078e000b */
[----:B------:R-:W-:-:S07]  /*0b20*/  MOV R12, 0xb40 ;  /* 0x00000b40000c7802 */ /* 0x000fce0000000f00 */
[----:B0-----:R-:W-:Y:S05]  /*0b30*/  CALL.REL.NOINC `($__internal_100_$__cuda_sm3x_div_rn_noftz_f32_slowpath) ;  /* 0x0000001c00287944 */ /* 0x001fea0003c00000 */
[----:B------:R-:W-:-:S07]  /*0b40*/  MOV R3, R13 ;  /* 0x0000000d00037202 */ /* 0x000fce0000000f00 */
.L_x_5226:
[----:B------:R-:W-:Y:S05]  /*0b50*/  BSYNC.RECONVERGENT B1 ;  /* 0x0000000000017941 */ /* 0x000fea0003800200 */
.L_x_5225:
[----:B------:R-:W1:Y:S01]  /*0b60*/  LDC.64 R10, c[0x0][0x398] ;  /* 0x0000e600ff0a7b82 */ /* 0x000e620000000a00 */
[----:B------:R-:W-:Y:S01]  /*0b70*/  R2UR UR4, R8 ;  /* 0x00000000080472ca */ /* 0x000fe200000e0000 */
[----:B------:R-:W-:Y:S01]  /*0b80*/  IMAD.MOV.U32 R19, RZ, RZ, R23 ;  /* 0x000000ffff137224 */ /* 0x000fe200078e0017 */
[----:B------:R-:W-:Y:S02]  /*0b90*/  R2UR UR5, R9 ;  /* 0x00000000090572ca */ /* 0x000fe400000e0000 */
[----:B------:R-:W-:Y:S02]  /*0ba0*/  F2FP.BF16.F32.PACK_AB R0, RZ, R3 ;  /* 0x00000003ff00723e */ /* 0x000fe400000010ff */
[----:B-1----:R-:W-:-:S04]  /*0bb0*/  LEA R2, P0, R10, R4, 0x1 ;  /* 0x000000040a027211 */ /* 0x002fc800078008ff */
[----:B------:R-:W-:Y:S02]  /*0bc0*/  LEA.HI.X R3, R10, R5, R11, 0x1, P0 ;  /* 0x000000050a037211 */ /* 0x000fe400000f0c0b */
[----:B------:R-:W-:-:S03]  /*0bd0*/  MOV R10, R22 ;  /* 0x00000016000a7202 */ /* 0x000fc60000000f00 */
[----:B------:R3:W-:Y:S04]  /*0be0*/  STG.E.U16 desc[UR4][R2.64], R0 ;  /* 0x0000000002007986 */ /* 0x0007e8000c101504 */
.L_x_5221:
[----:B------:R-:W-:Y:S05]  /*0bf0*/  BSYNC B0 ;  /* 0x0000000000007941 */ /* 0x000fea0003800000 */
.L_x_5220:
[----:B------:R-:W-:-:S04]  /*0c00*/  ISETP.NE.U32.AND P0, PT, R20, RZ, PT ;  /* 0x000000ff1400720c */ /* 0x000fc80003f05070 */
[----:B------:R-:W-:-:S13]  /*0c10*/  ISETP.NE.AND.EX P0, PT, R18, RZ, PT, P0 ;  /* 0x000000ff1200720c */ /* 0x000fda0003f05300 */
[----:B------:R-:W-:Y:S05]  /*0c20*/  @!P0 EXIT ;  /* 0x000000000000894d */ /* 0x000fea0003800000 */
[----:B------:R-:W4:Y:S08]  /*0c30*/  LDC.64 R20, c[0x0][0x388] ;  /* 0x0000e200ff147b82 */ /* 0x000f300000000a00 */
[----:B------:R-:W5:Y:S01]  /*0c40*/  LDC.64 R22, c[0x0][0x398] ;  /* 0x0000e600ff167b82 */ /* 0x000f620000000a00 */
[C---:B----4-:R-:W-:Y:S01]  /*0c50*/  SHF.L.U64.HI R18, R20.reuse, 0x1, R21 ;  /* 0x0000000114127819 */ /* 0x050fe20000010215 */
[----:B------:R-:W-:Y:S01]  /*0c60*/  IMAD.SHL.U32 R20, R20, 0x2, RZ ;  /* 0x0000000214147824 */ /* 0x000fe200078e00ff */
[----:B-----5:R-:W-:-:S02]  /*0c70*/  SHF.L.U64.HI R21, R22, 0x1, R23 ;  /* 0x0000000116157819 */ /* 0x020fc40000010217 */
[----:B------:R-:W-:-:S07]  /*0c80*/  SHF.L.U32 R22, R22, 0x1, RZ ;  /* 0x0000000116167819 */ /* 0x000fce00000006ff */
.L_x_5237:
[----:B----4-:R-:W4:Y:S01]  /*0c90*/  LDCU.128 UR4, c[0x0][0x380] ;  /* 0x00007000ff0477ac */ /* 0x010f220008000c00 */
[----:B---3--:R-:W-:Y:S02]  /*0ca0*/  HFMA2 R3, -RZ, RZ, 0, 0 ;  /* 0x00000000ff037431 */ /* 0x008fe400000001ff */
[----:B-1----:R-:W-:Y:S01]  /*0cb0*/  IMAD.MOV.U32 R2, RZ, RZ, R6 ;  /* 0x000000ffff027224 */ /* 0x002fe200078e0006 */
[----:B--2---:R-:W-:Y:S02]  /*0cc0*/  R2UR UR8, R8 ;  /* 0x00000000080872ca */ /* 0x004fe400000e0000 */
[----:B------:R-:W-:Y:S01]  /*0cd0*/  R2UR UR9, R9 ;  /* 0x00000000090972ca */ /* 0x000fe200000e0000 */
[----:B----4-:R-:W-:Y:S02]  /*0ce0*/  IMAD R0, R10, UR6, RZ ;  /* 0x000000060a007c24 */ /* 0x010fe4000f8e02ff */
[----:B------:R-:W-:Y:S01]  /*0cf0*/  IMAD.WIDE.U32 R2, R19, UR6, R2 ;  /* 0x0000000613027c25 */ /* 0x000fe2000f8e0002 */
[----:B------:R-:W-:-:S03]  /*0d00*/  R2UR UR6, R8 ;  /* 0x00000000080672ca */ /* 0x000fc600000e0000 */
[----:B------:R-:W-:Y:S01]  /*0d10*/  IMAD R5, R19, UR7, R0 ;  /* 0x0000000713057c24 */ /* 0x000fe2000f8e0200 */
[----:B------:R-:W-:Y:S02]  /*0d20*/  R2UR UR7, R9 ;  /* 0x00000000090772ca */ /* 0x000fe400000e0000 */
[----:B------:R-:W-:Y:S01]  /*0d30*/  LEA R4, P0, R2, UR4, 0x1 ;  /* 0x0000000402047c11 */ /* 0x000fe2000f8008ff */
[----:B------:R-:W-:-:S05]  /*0d40*/  IMAD.IADD R3, R3, 0x1, R5 ;  /* 0x0000000103037824 */ /* 0x000fca00078e0205 */
[----:B------:R-:W-:Y:S02]  /*0d50*/  LEA.HI.X R5, R2, UR5, R3, 0x1, P0 ;  /* 0x0000000502057c11 */ /* 0x000fe400080f0c03 */
[----:B------:R-:W-:-:S03]  /*0d60*/  IADD3 R12, P0, PT, R4, R20, RZ ;  /* 0x00000014040c7210 */ /* 0x000fc60007f1e0ff */
[----:B------:R-:W2:Y:S01]  /*0d70*/  LDG.E.U16 R4, desc[UR6][R4.64] ;  /* 0x0000000604047981 */ /* 0x000ea2000c1e1500 */
[----:B------:R-:W-:-:S05]  /*0d80*/  IADD3.X R13, PT, PT, R5, R18, RZ, P0, !PT ;  /* 0x00000012050d7210 */ /* 0x000fca00007fe4ff */
        /* <DEDUP_REMOVED lines=8> */
[----:B------:R-:W-:Y:S01]  /*0e10*/  IMAD.MOV.U32 R5, RZ, RZ, 0x3bbb989d ;  /* 0x3bbb989dff057424 */ /* 0x000fe200078e00ff */
[----:B------:R-:W-:Y:S02]  /*0e20*/  MOV R11, 0x437c0000 ;  /* 0x437c0000000b7802 */ /* 0x000fe40000000f00 */
        /* <DEDUP_REMOVED lines=15> */
[----:B------:R-:W-:-:S03]  /*0f20*/  SHF.L.U32 R0, R5, 0x17, RZ ;  /* 0x0000001705007819 */ /* 0x000fc600000006ff */
        /* <DEDUP_REMOVED lines=10> */
.L_x_5248:
        /* <DEDUP_REMOVED lines=10> */
[----:B------:R-:W-:Y:S01]  /*1070*/  IMAD.MOV.U32 R2, RZ, RZ, R4 ;  /* 0x000000ffff027224 */ /* 0x000fe200078e0004 */
[----:B------:R-:W-:Y:S02]  /*1080*/  MOV R3, R5 ;  /* 0x0000000500037202 */ /* 0x000fe40000000f00 */
[----:B------:R-:W-:-:S07]  /*1090*/  MOV R12, 0x10b0 ;  /* 0x000010b0000c7802 */ /* 0x000fce0000000f00 */
[----:B0-----:R-:W-:Y:S05]  /*10a0*/  CALL.REL.NOINC `($__internal_100_$__cuda_sm3x_div_rn_noftz_f32_slowpath) ;  /* 0x0000001400cc7944 */ /* 0x001fea0003c00000 */
[----:B------:R-:W-:-:S07]  /*10b0*/  IMAD.MOV.U32 R12, RZ, RZ, R13 ;  /* 0x000000ffff0c7224 */ /* 0x000fce00078e000d */
.L_x_5229:
[----:B------:R-:W-:Y:S05]  /*10c0*/  BSYNC.RECONVERGENT B0 ;  /* 0x0000000000007941 */ /* 0x000fea0003800200 */
.L_x_5228:
[----:B------:R-:W1:Y:S01]  /*10d0*/  LDCU.128 UR4, c[0x0][0x390] ;  /* 0x00007200ff0477ac */ /* 0x000e620008000c00 */
[----:B------:R-:W-:Y:S01]  /*10e0*/  MOV R2, R6 ;  /* 0x0000000600027202 */ /* 0x000fe20000000f00 */
[----:B------:R-:W-:Y:S01]  /*10f0*/  IMAD.MOV.U32 R3, RZ, RZ, RZ ;  /* 0x000000ffff037224 */ /* 0x000fe200078e00ff */
[----:B------:R-:W2:Y:S01]  /*1100*/  MUFU.RCP R14, R11 ;  /* 0x0000000b000e7308 */ /* 0x000ea20000001000 */
[----:B------:R-:W-:Y:S01]  /*1110*/  F2FP.BF16.F32.PACK_AB R12, RZ, R12 ;  /* 0x0000000cff0c723e */ /* 0x000fe200000010ff */
[----:B------:R-:W-:Y:S03]  /*1120*/  BSSY.RECONVERGENT B0, `(.L_x_5230) ;  /* 0x0000016000007945 */ /* 0x000fe60003800200 */
[----:B------:R-:W-:Y:S01]  /*1130*/  PRMT R15, R12, 0x7610, R15 ;  /* 0x000076100c0f7816 */ /* 0x000fe2000000000f */
[----:B-1----:R-:W-:Y:S02]  /*1140*/  IMAD R4, R10, UR6, RZ ;  /* 0x000000060a047c24 */ /* 0x002fe4000f8e02ff */
[----:B------:R-:W-:Y:S01]  /*1150*/  IMAD.WIDE.U32 R2, R19, UR6, R2 ;  /* 0x0000000613027c25 */ /* 0x000fe2000f8e0002 */
[----:B------:R-:W-:-:S03]  /*1160*/  R2UR UR6, R8 ;  /* 0x00000000080672ca */ /* 0x000fc600000e0000 */
[----:B------:R-:W-:Y:S01]  /*1170*/  IMAD R5, R19, UR7, R4 ;  /* 0x0000000713057c24 */ /* 0x000fe2000f8e0204 */
[----:B------:R-:W-:Y:S02]  /*1180*/  LEA R4, P0, R2, UR4, 0x1 ;  /* 0x0000000402047c11 */ /* 0x000fe4000f8008ff */
[----:B------:R-:W-:Y:S02]  /*1190*/  R2UR UR7, R9 ;  /* 0x00000000090772ca */ /* 0x000fe400000e0000 */
[----:B------:R-:W-:-:S04]  /*11a0*/  IADD3 R3, PT, PT, R3, R5, RZ ;  /* 0x0000000503037210 */ /* 0x000fc80007ffe0ff */
[----:B------:R-:W-:Y:S01]  /*11b0*/  LEA.HI.X R5, R2, UR5, R3, 0x1, P0 ;  /* 0x0000000502057c11 */ /* 0x000fe200080f0c03 */
[----:B--2---:R-:W-:-:S03]  /*11c0*/  FFMA R3, -R11, R14, 1 ;  /* 0x3f8000000b037423 */ /* 0x004fc6000000010e */
[----:B------:R-:W1:Y:S01]  /*11d0*/  FCHK P0, R0, R11 ;  /* 0x0000000b00007302 */ /* 0x000e620000000000 */
[----:B------:R-:W-:Y:S02]  /*11e0*/  FFMA R3, R14, R3, R14 ;  /* 0x000000030e037223 */ /* 0x000fe4000000000e */
[----:B------:R2:W-:Y:S02]  /*11f0*/  STG.E.U16 desc[UR6][R4.64], R15 ;  /* 0x0000000f04007986 */ /* 0x0005e4000c101506 */
[----:B------:R-:W-:-:S04]  /*1200*/  FFMA R2, R0, R3, RZ ;  /* 0x0000000300027223 */ /* 0x000fc800000000ff */
[----:B------:R-:W-:-:S04]  /*1210*/  FFMA R12, -R11, R2, R0 ;  /* 0x000000020b0c7223 */ /* 0x000fc80000000100 */
[----:B------:R-:W-:Y:S01]  /*1220*/  FFMA R13, R3, R12, R2 ;  /* 0x0000000c030d7223 */ /* 0x000fe20000000002 */
[----:B-12---:R-:W-:Y:S06]  /*1230*/  @!P0 BRA `(.L_x_5231) ;  /* 0x0000000000108947 */ /* 0x006fec0003800000 */
[----:B------:R-:W-:Y:S01]  /*1240*/  IMAD.MOV.U32 R2, RZ, RZ, R0 ;  /* 0x000000ffff027224 */ /* 0x000fe200078e0000 */
[----:B------:R-:W-:Y:S02]  /*1250*/  MOV R3, R11 ;  /* 0x0000000b00037202 */ /* 0x000fe40000000f00 */
[----:B------:R-:W-:-:S07]  /*1260*/  MOV R12, 0x1280 ;  /* 0x00001280000c7802 */ /* 0x000fce0000000f00 */
[----:B0-----:R-:W-:Y:S05]  /*1270*/  CALL.REL.NOINC `($__internal_100_$__cuda_sm3x_div_rn_noftz_f32_slowpath) ;  /* 0x0000001400587944 */ /* 0x001fea0003c00000 */
.L_x_5231:
[----:B------:R-:W-:Y:S05]  /*1280*/  BSYNC.RECONVERGENT B0 ;  /* 0x0000000000007941 */ /* 0x000fea0003800200 */
.L_x_5230:
[----:B------:R-:W1:Y:S01]  /*1290*/  LDCU.128 UR4, c[0x0][0x380] ;  /* 0x00007000ff0477ac */ /* 0x000e620008000c00 */
[----:B------:R-:W-:Y:S01]  /*12a0*/  IADD3 R23, P0, PT, R16, R19, RZ ;  /* 0x0000001310177210 */ /* 0x000fe20007f1e0ff */
[----:B------:R-:W-:Y:S01]  /*12b0*/  IMAD.MOV.U32 R3, RZ, RZ, RZ ;  /* 0x000000ffff037224 */ /* 0x000fe200078e00ff */
[----:B------:R-:W-:Y:S02]  /*12c0*/  MOV R2, R6 ;  /* 0x0000000600027202 */ /* 0x000fe40000000f00 */
[----:B------:R-:W-:Y:S01]  /*12d0*/  R2UR UR8, R8 ;  /* 0x00000000080872ca */ /* 0x000fe200000e0000 */
[----:B------:R-:W-:Y:S01]  /*12e0*/  IMAD.X R10, R17, 0x1, R10, P0 ;  /* 0x00000001110a7824 */ /* 0x000fe200000e060a */
[----:B------:R-:W-:Y:S02]  /*12f0*/  IADD3 R4, P0, PT, R4, R22, RZ ;  /* 0x0000001604047210 */ /* 0x000fe40007f1e0ff */
[----:B------:R-:W-:Y:S02]  /*1300*/  R2UR UR9, R9 ;  /* 0x00000000090972ca */ /* 0x000fe400000e0000 */
[----:B------:R-:W-:Y:S01]  /*1310*/  R2UR UR10, R8 ;  /* 0x00000000080a72ca */ /* 0x000fe200000e0000 */
[----:B------:R-:W-:Y:S01]  /*1320*/  IMAD.X R5, R5, 0x1, R21, P0 ;  /* 0x0000000105057824 */ /* 0x000fe200000e0615 */
[----:B------:R-:W-:Y:S01]  /*1330*/  R2UR UR11, R9 ;  /* 0x00000000090b72ca */ /* 0x000fe200000e0000 */
[----:B-1----:R-:W-:-:S02]  /*1340*/  IMAD R0, R10, UR6, RZ ;  /* 0x000000060a007c24 */ /* 0x002fc4000f8e02ff */
[----:B------:R-:W-:Y:S01]  /*1350*/  IMAD.WIDE.U32 R2, R23, UR6, R2 ;  /* 0x0000000617027c25 */ /* 0x000fe2000f8e0002 */
[----:B------:R-:W-:-:S03]  /*1360*/  R2UR UR6, R8 ;  /* 0x00000000080672ca */ /* 0x000fc600000e0000 */
[----:B------:R-:W-:Y:S01]  /*1370*/  IMAD R11, R23, UR7, R0 ;  /* 0x00000007170b7c24 */ /* 0x000fe2000f8e0200 */
[----:B------:R-:W-:Y:S02]  /*1380*/  R2UR UR7, R9 ;  /* 0x00000000090772ca */ /* 0x000fe400000e0000 */
[C---:B------:R-:W-:Y:S02]  /*1390*/  LEA R12, P1, R2.reuse, UR4, 0x1 ;  /* 0x00000004020c7c11 */ /* 0x040fe4000f8208ff */
[----:B------:R-:W-:Y:S02]  /*13a0*/  IADD3 R3, PT, PT, R3, R11, RZ ;  /* 0x0000000b03037210 */ /* 0x000fe40007ffe0ff */
[----:B------:R-:W-:Y:S02]  /*13b0*/  F2FP.BF16.F32.PACK_AB R0, RZ, R13 ;  /* 0x0000000dff00723e */ /* 0x000fe400000010ff */
[----:B------:R-:W-:Y:S02]  /*13c0*/  LEA.HI.X R13, R2, UR5, R3, 0x1, P1 ;  /* 0x00000005020d7c11 */ /* 0x000fe400088f0c03 */
[----:B------:R-:W-:-:S02]  /*13d0*/  IADD3 R14, P0, PT, R12, R20, RZ ;  /* 0x000000140c0e7210 */ /* 0x000fc40007f1e0ff */
[----:B------:R-:W-:Y:S02]  /*13e0*/  PRMT R3, R0, 0x7610, R3 ;  /* 0x0000761000037816 */ /* 0x000fe40000000003 */
[----:B------:R-:W-:-:S03]  /*13f0*/  IADD3.X R15, PT, PT, R13, R18, RZ, P0, !PT ;  /* 0x000000120d0f7210 */ /* 0x000fc600007fe4ff */
[----:B------:R1:W-:Y:S04]  /*1400*/  STG.E.U16 desc[UR6][R4.64], R3 ;  /* 0x0000000304007986 */ /* 0x0003e8000c101506 */
[----:B------:R-:W2:Y:S04]  /*1410*/  LDG.E.U16 R12, desc[UR8][R12.64] ;  /* 0x000000080c0c7981 */ /* 0x000ea8000c1e1500 */
[----:B------:R-:W3:Y:S01]  /*1420*/  LDG.E.U16 R14, desc[UR10][R14.64] ;  /* 0x0000000a0e0e7981 */ /* 0x000ee2000c1e1500 */
[----:B------:R-:W-:Y:S01]  /*1430*/  UMOV UR4, 0xffffffff ;  /* 0xffffffff00047882 */ /* 0x000fe20000000000 */
[----:B--2---:R-:W-:Y:S01]  /*1440*/  IMAD.U32 R24, R12, 0x10000, RZ ;  /* 0x000100000c187824 */ /* 0x004fe200078e00ff */
[----:B---3--:R-:W-:-:S04]  /*1450*/  SHF.L.U32 R19, R14, 0x10, RZ ;  /* 0x000000100e137819 */ /* 0x008fc800000006ff */
[----:B------:R-:W-:Y:S02]  /*1460*/  FMNMX R0, R24, -INF , !PT ;  /* 0xff80000018007809 */ /* 0x000fe40007800000 */
[----:B------:R-:W-:Y:S01]  /*1470*/  FMNMX R2, R19, -INF , !PT ;  /* 0xff80000013027809 */ /* 0x000fe20007800000 */
[----:B-1----:R-:W-:Y:S06]  /*1480*/  BRA.DIV UR4, `(.L_x_5232) ;  /* 0x0000000a04f07947 */ /* 0x002fec000b800000 */
[----:B------:R-:W1:Y:S01]  /*1490*/  SHFL.BFLY PT, R3, R0, 0x1, 0x1f ;  /* 0x0c201f0000037f89 */ /* 0x000e6200000e0000 */
[----:B------:R-:W-:Y:S02]  /*14a0*/  HFMA2 R11, -RZ, RZ, 3.7421875, 0 ;  /* 0x437c0000ff0b7431 */ /* 0x000fe400000001ff */
        /* <DEDUP_REMOVED lines=27> */
.L_x_5254:
        /* <DEDUP_REMOVED lines=15> */
.L_x_5234:
[----:B------:R-:W-:Y:S05]  /*1750*/  BSYNC.RECONVERGENT B0 ;  /* 0x0000000000007941 */ /* 0x000fea0003800200 */
.L_x_5233:
        /* <DEDUP_REMOVED lines=27> */
[----:B------:R-:W-:-:S07]  /*1910*/  IMAD.MOV.U32 R3, RZ, RZ, R13 ;  /* 0x000000ffff037224 */ /* 0x000fce00078e000d */
.L_x_5236:
[----:B------:R-:W-:Y:S05]  /*1920*/  BSYNC.RECONVERGENT B0 ;  /* 0x0000000000007941 */ /* 0x000fea0003800200 */
.L_x_5235:
[----:B------:R-:W1:Y:S01]  /*1930*/  LDCU.64 UR4, c[0x0][0x3a0] ;  /* 0x00007400ff0477ac */ /* 0x000e620008000a00 */
[----:B------:R-:W-:Y:S02]  /*1940*/  IADD3 R2, P0, PT, R4, R22, RZ ;  /* 0x0000001604027210 */ /* 0x000fe40007f1e0ff */
[----:B------:R-:W-:Y:S02]  /*1950*/  F2FP.BF16.F32.PACK_AB R0, RZ, R3 ;  /* 0x00000003ff00723e */ /* 0x000fe400000010ff */
[----:B------:R-:W-:Y:S02]  /*1960*/  IADD3.X R3, PT, PT, R5, R21, RZ, P0, !PT ;  /* 0x0000001505037210 */ /* 0x000fe400007fe4ff */
[----:B------:R-:W-:Y:S02]  /*1970*/  IADD3 R19, P0, PT, R16, R23, RZ ;  /* 0x0000001710137210 */ /* 0x000fe40007f1e0ff */
[----:B------:R-:W-:Y:S02]  /*1980*/  R2UR UR6, R8 ;  /* 0x00000000080672ca */ /* 0x000fe400000e0000 */
[----:B------:R-:W-:Y:S01]  /*1990*/  R2UR UR7, R9 ;  /* 0x00000000090772ca */ /* 0x000fe200000e0000 */
[----:B------:R-:W-:Y:S01]  /*19a0*/  IMAD.X R10, R17, 0x1, R10, P0 ;  /* 0x00000001110a7824 */ /* 0x000fe200000e060a */
[----:B-1----:R-:W-:-:S04]  /*19b0*/  ISETP.GE.U32.AND P0, PT, R19, UR4, PT ;  /* 0x0000000413007c0c */ /* 0x002fc8000bf06070 */
[----:B------:R-:W-:-:S07]  /*19c0*/  ISETP.GE.AND.EX P0, PT, R10, UR5, PT, P0 ;  /* 0x000000050a007c0c */ /* 0x000fce000bf06300 */
[----:B------:R4:W-:Y:S06]  /*19d0*/  STG.E.U16 desc[UR6][R2.64], R0 ;  /* 0x0000000002007986 */ /* 0x0009ec000c101506 */
[----:B------:R-:W-:Y:S05]  /*19e0*/  @!P0 BRA `(.L_x_5237) ;  /* 0xfffffff000a88947 */ /* 0x000fea000383ffff */
[----:B------:R-:W-:Y:S05]  /*19f0*/  EXIT ;  /* 0x000000000000794d */ /* 0x000fea0003800000 */
.L_x_5222:
[----:B------:R-:W-:Y:S01]  /*1a00*/  HFMA2 R11, -RZ, RZ, 0, 1.847743988037109375e-06 ;  /* 0x0000001fff0b7431 */ /* 0x000fe200000001ff */
[----:B------:R-:W-:Y:S01]  /*1a10*/  MOV R13, R0 ;  /* 0x00000000000d7202 */ /* 0x000fe20000000f00 */
[----:B------:R-:W-:Y:S02]  /*1a20*/  IMAD.MOV.U32 R12, RZ, RZ, 0x1 ;  /* 0x00000001ff0c7424 */ /* 0x000fe400078e00ff */
[----:B------:R-:W-:Y:S02]  /*1a30*/  IMAD.MOV.U32 R15, RZ, RZ, -0x1 ;  /* 0xffffffffff0f7424 */ /* 0x000fe400078e00ff */
[----:B------:R-:W-:-:S07]  /*1a40*/  IMAD.MOV.U32 R5, RZ, RZ, 0x437c0000 ;  /* 0x437c0000ff057424 */ /* 0x000fce00078e00ff */
[----:B0-----:R-:W-:Y:S05]  /*1a50*/  WARPSYNC.COLLECTIVE R15, `(.L_x_5238) ;  /* 0x000000000f087348 */ /* 0x001fea0003c00000 */
[----:B------:R1:W2:Y:S02]  /*1a60*/  SHFL.BFLY P6, R14, R13, R12, R11 ;  /* 0x0c00000c0d0e7389 */ /* 0x0002a400000c000b */
[----:B012---:R-:W-:Y:S05]  /*1a70*/  ENDCOLLECTIVE ;  /* 0x000000000000791b */ /* 0x007fea0003800000 */
.L_x_5238:
[----:B------:R-:W-:Y:S01]  /*1a80*/  IMAD.MOV.U32 R13, RZ, RZ, R2 ;  /* 0x000000ffff0d7224 */ /* 0x000fe200078e0002 */
[----:B------:R-:W-:-:S07]  /*1a90*/  MOV R3, R14 ;  /* 0x0000000e00037202 */ /* 0x000fce0000000f00 */
[----:B------:R-:W-:Y:S05]  /*1aa0*/  WARPSYNC.COLLECTIVE R15, `(.L_x_5239) ;  /* 0x000000000f087348 */ /* 0x000fea0003c00000 */
[----:B------:R0:W1:Y:S02]  /*1ab0*/  SHFL.BFLY P6, R14, R13, R12, R11 ;  /* 0x0c00000c0d0e7389 */ /* 0x00006400000c000b */
[----:B01----:R-:W-:Y:S05]  /*1ac0*/  ENDCOLLECTIVE ;  /* 0x000000000000791b */ /* 0x003fea0003800000 */
.L_x_5239:
[----:B------:R-:W-:Y:S01]  /*1ad0*/  FMNMX R3, R0, R3, !PT ;  /* 0x0000000300037209 */ /* 0x000fe20007800000 */
[----:B------:R-:W-:-:S04]  /*1ae0*/  HFMA2 R0, -RZ, RZ, 0.96630859375, -0.0022525787353515625 ;  /* 0x3bbb989dff007431 */ /* 0x000fc800000001ff */
[----:B------:R-:W-:-:S04]  /*1af0*/  FADD R3, R24, -R3 ;  /* 0x8000000318037221 */ /* 0x000fc80000000000 */
[----:B------:R-:W-:-:S04]  /*1b00*/  FFMA.SAT R4, R3, R0, 0.5 ;  /* 0x3f00000003047423 */ /* 0x000fc80000002000 */
[----:B------:R-:W-:Y:S01]  /*1b10*/  FFMA.RM R4, R4, R5, 12582913 ;  /* 0x4b40000104047423 */ /* 0x000fe20000004005 */
[----:B------:R-:W-:-:S05]  /*1b20*/  FMNMX R2, R2, R14, !PT ;  /* 0x0000000e02027209 */ /* 0x000fca0007800000 */
[----:B------:R-:W-:Y:S01]  /*1b30*/  FADD R21, R21, -R2 ;  /* 0x8000000215157221 */ /* 0x000fe20000000000 */
[C---:B------:R-:W-:Y:S01]  /*1b40*/  FADD R2, R4.reuse, -12583039 ;  /* 0xcb40007f04027421 */ /* 0x040fe20000000000 */
[----:B------:R-:W-:Y:S02]  /*1b50*/  SHF.L.U32 R4, R4, 0x17, RZ ;  /* 0x0000001704047819 */ /* 0x000fe400000006ff */
[----:B------:R-:W-:Y:S01]  /*1b60*/  FFMA.SAT R0, R21, R0, 0.5 ;  /* 0x3f00000015007423 */ /* 0x000fe20000002000 */
[----:B------:R-:W-:-:S03]  /*1b70*/  FFMA R2, R3, 1.4426950216293334961, -R2 ;  /* 0x3fb8aa3b03027823 */ /* 0x000fc60000000802 */
[----:B------:R-:W-:Y:S01]  /*1b80*/  FFMA.RM R0, R0, R5, 12582913 ;  /* 0x4b40000100007423 */ /* 0x000fe20000004005 */
[----:B------:R-:W-:-:S03]  /*1b90*/  FFMA R3, R3, 1.925963033500011079e-08, R2 ;  /* 0x32a5706003037823 */ /* 0x000fc60000000002 */
[C---:B------:R-:W-:Y:S01]  /*1ba0*/  FADD R12, R0.reuse, -12583039 ;  /* 0xcb40007f000c7421 */ /* 0x040fe20000000000 */
[----:B------:R-:W-:Y:S02]  /*1bb0*/  IMAD.SHL.U32 R0, R0, 0x800000, RZ ;  /* 0x0080000000007824 */ /* 0x000fe400078e00ff */
[----:B------:R-:W0:Y:S01]  /*1bc0*/  MUFU.EX2 R3, R3 ;  /* 0x0000000300037308 */ /* 0x000e220000000800 */
[----:B------:R-:W-:-:S04]  /*1bd0*/  FFMA R12, R21, 1.4426950216293334961, -R12 ;  /* 0x3fb8aa3b150c7823 */ /* 0x000fc8000000080c */
[----:B------:R-:W-:Y:S01]  /*1be0*/  FFMA R21, R21, 1.925963033500011079e-08, R12 ;  /* 0x32a5706015157823 */ /* 0x000fe2000000000c */
[----:B------:R-:W-:-:S05]  /*1bf0*/  IMAD.MOV.U32 R12, RZ, RZ, 0x1 ;  /* 0x00000001ff0c7424 */ /* 0x000fca00078e00ff */
[----:B------:R-:W1:Y:S01]  /*1c00*/  MUFU.EX2 R21, R21 ;  /* 0x0000001500157308 */ /* 0x000e620000000800 */
[----:B0-----:R-:W-:-:S04]  /*1c10*/  FMUL R4, R4, R3 ;  /* 0x0000000304047220 */ /* 0x001fc80000400000 */
[----:B------:R-:W-:-:S05]  /*1c20*/  FADD R2, RZ, R4 ;  /* 0x00000004ff027221 */ /* 0x000fca0000000000 */
[----:B------:R-:W-:Y:S01]  /*1c30*/  MOV R13, R2 ;  /* 0x00000002000d7202 */ /* 0x000fe20000000f00 */
[----:B-1----:R-:W-:-:S07]  /*1c40*/  FMUL R0, R0, R21 ;  /* 0x0000001500007220 */ /* 0x002fce0000400000 */
[----:B------:R-:W-:Y:S05]  /*1c50*/  WARPSYNC.COLLECTIVE R15, `(.L_x_5240) ;  /* 0x000000000f087348 */ /* 0x000fea0003c00000 */
[----:B------:R0:W1:Y:S02]  /*1c60*/  SHFL.BFLY P6, R14, R13, R12, R11 ;  /* 0x0c00000c0d0e7389 */ /* 0x00006400000c000b */
[----:B01----:R-:W-:Y:S05]  /*1c70*/  ENDCOLLECTIVE ;  /* 0x000000000000791b */ /* 0x003fea0003800000 */
.L_x_5240:
[----:B------:R-:W-:-:S04]  /*1c80*/  FADD R3, RZ, R0 ;  /* 0x00000000ff037221 */ /* 0x000fc80000000000 */
[----:B------:R-:W-:Y:S01]  /*1c90*/  IMAD.MOV.U32 R13, RZ, RZ, R3 ;  /* 0x000000ffff0d7224 */ /* 0x000fe200078e0003 */
[----:B------:R-:W-:-:S07]  /*1ca0*/  MOV R5, R14 ;  /* 0x0000000e00057202 */ /* 0x000fce0000000f00 */
[----:B------:R-:W-:Y:S05]  /*1cb0*/  WARPSYNC.COLLECTIVE R15, `(.L_x_5241) ;  /* 0x000000000f087348 */ /* 0x000fea0003c00000 */
[----:B------:R0:W1:Y:S02]  /*1cc0*/  SHFL.BFLY P6, R14, R13, R12, R11 ;  /* 0x0c00000c0d0e7389 */ /* 0x00006400000c000b */
[----:B01----:R-:W-:Y:S05]  /*1cd0*/  ENDCOLLECTIVE ;  /* 0x000000000000791b */ /* 0x003fea0003800000 */
.L_x_5241:
[----:B------:R-:W-:Y:S01]  /*1ce0*/  FADD R5, R2, R5 ;  /* 0x0000000502057221 */ /* 0x000fe20000000000 */
[----:B------:R-:W-:Y:S06]  /*1cf0*/  BRA `(.L_x_5242) ;  /* 0xffffffe800e87947 */ /* 0x000fec000383ffff */
.L_x_5227:
[----:B------:R-:W-:Y:S01]  /*1d00*/  BSSY B0, `(.L_x_5243) ;  /* 0x0000008000007945 */ /* 0x000fe20003800000 */
[----:B------:R-:W-:Y:S01]  /*1d10*/  MOV R13, R0 ;  /* 0x00000000000d7202 */ /* 0x000fe20000000f00 */
[----:B------:R-:W-:Y:S01]  /*1d20*/  IMAD.MOV.U32 R12, RZ, RZ, 0x1 ;  /* 0x00000001ff0c7424 */ /* 0x000fe200078e00ff */
[----:B------:R-:W-:Y:S01]  /*1d30*/  MOV R11, 0x1f ;  /* 0x0000001f000b7802 */ /* 0x000fe20000000f00 */
[----:B------:R-:W-:-:S07]  /*1d40*/  IMAD.MOV.U32 R15, RZ, RZ, -0x1 ;  /* 0xffffffffff0f7424 */ /* 0x000fce00078e00ff */
[----:B0-----:R-:W-:Y:S05]  /*1d50*/  WARPSYNC.COLLECTIVE R15, `(.L_x_5244) ;  /* 0x000000000f087348 */ /* 0x001fea0003c00000 */
[----:B------:R1:W2:Y:S02]  /*1d60*/  SHFL.BFLY P6, R14, R13, R12, R11 ;  /* 0x0c00000c0d0e7389 */ /* 0x0002a400000c000b */
[----:B012---:R-:W-:Y:S05]  /*1d70*/  ENDCOLLECTIVE ;  /* 0x000000000000791b */ /* 0x007fea0003800000 */
.L_x_5244:
[----:B------:R-:W-:Y:S05]  /*1d80*/  BSYNC B0 ;  /* 0x0000000000007941 */ /* 0x000fea0003800000 */
.L_x_5243:
[----:B------:R-:W-:Y:S02]  /*1d90*/  HFMA2 R12, -RZ, RZ, 0, 5.9604644775390625e-08 ;  /* 0x00000001ff0c7431 */ /* 0x000fe400000001ff */
[----:B------:R-:W-:Y:S01]  /*1da0*/  IMAD.MOV.U32 R13, RZ, RZ, R2 ;  /* 0x000000ffff0d7224 */ /* 0x000fe200078e0002 */
[----:B------:R-:W-:Y:S01]  /*1db0*/  MOV R15, 0xffffffff ;  /* 0xffffffff000f7802 */ /* 0x000fe20000000f00 */
[----:B------:R-:W-:Y:S01]  /*1dc0*/  IMAD.MOV.U32 R11, RZ, RZ, 0x1f ;  /* 0x0000001fff0b7424 */ /* 0x000fe200078e00ff */
[----:B------:R-:W-:Y:S01]  /*1dd0*/  MOV R3, R14 ;  /* 0x0000000e00037202 */ /* 0x000fe20000000f00 */
[----:B------:R-:W-:-:S07]  /*1de0*/  HFMA2 R5, -RZ, RZ, 3.7421875, 0 ;  /* 0x437c0000ff057431 */ /* 0x000fce00000001ff */
[----:B------:R-:W-:Y:S05]  /*1df0*/  WARPSYNC.COLLECTIVE R15, `(.L_x_5245) ;  /* 0x000000000f087348 */ /* 0x000fea0003c00000 */
[----:B------:R0:W1:Y:S02]  /*1e00*/  SHFL.BFLY P6, R14, R13, R12, R11 ;  /* 0x0c00000c0d0e7389 */ /* 0x00006400000c000b */
[----:B01----:R-:W-:Y:S05]  /*1e10*/  ENDCOLLECTIVE ;  /* 0x000000000000791b */ /* 0x003fea0003800000 */
.L_x_5245:
[----:B------:R-:W-:Y:S01]  /*1e20*/  FMNMX R3, R0, R3, !PT ;  /* 0x0000000300037209 */ /* 0x000fe20007800000 */
[----:B------:R-:W-:-:S04]  /*1e30*/  IMAD.MOV.U32 R0, RZ, RZ, 0x3bbb989d ;  /* 0x3bbb989dff007424 */ /* 0x000fc800078e00ff */
[----:B------:R-:W-:-:S04]  /*1e40*/  FADD R3, R24, -R3 ;  /* 0x8000000318037221 */ /* 0x000fc80000000000 */
[----:B------:R-:W-:-:S04]  /*1e50*/  FFMA.SAT R4, R3, R0, 0.5 ;  /* 0x3f00000003047423 */ /* 0x000fc80000002000 */
[----:B------:R-:W-:Y:S01]  /*1e60*/  FFMA.RM R4, R4, R5, 12582913 ;  /* 0x4b40000104047423 */ /* 0x000fe20000004005 */
[----:B------:R-:W-:-:S05]  /*1e70*/  FMNMX R2, R2, R14, !PT ;  /* 0x0000000e02027209 */ /* 0x000fca0007800000 */
[----:B------:R-:W-:Y:S01]  /*1e80*/  FADD R23, R23, -R2 ;  /* 0x8000000217177221 */ /* 0x000fe20000000000 */
[C---:B------:R-:W-:Y:S01]  /*1e90*/  FADD R2, R4.reuse, -12583039 ;  /* 0xcb40007f04027421 */ /* 0x040fe20000000000 */
[----:B------:R-:W-:Y:S02]  /*1ea0*/  IMAD.SHL.U32 R4, R4, 0x800000, RZ ;  /* 0x0080000004047824 */ /* 0x000fe400078e00ff */
        /* <DEDUP_REMOVED lines=8> */
[----:B------:R-:W-:Y:S01]  /*1f30*/  FFMA R23, R23, 1.925963033500011079e-08, R12 ;  /* 0x32a5706017177823 */ /* 0x000fe2000000000c */
[----:B------:R-:W-:-:S05]  /*1f40*/  MOV R12, 0x1 ;  /* 0x00000001000c7802 */ /* 0x000fca0000000f00 */
[----:B------:R-:W1:Y:S01]  /*1f50*/  MUFU.EX2 R23, R23 ;  /* 0x0000001700177308 */ /* 0x000e620000000800 */
[----:B0-----:R-:W-:-:S04]  /*1f60*/  FMUL R4, R4, R3 ;  /* 0x0000000304047220 */ /* 0x001fc80000400000 */
[----:B------:R-:W-:-:S04]  /*1f70*/  FADD R2, RZ, R4 ;  /* 0x00000004ff027221 */ /* 0x000fc80000000000 */
[----:B------:R-:W-:Y:S02]  /*1f80*/  IMAD.MOV.U32 R13, RZ, RZ, R2 ;  /* 0x000000ffff0d7224 */ /* 0x000fe400078e0002 */
[----:B-1----:R-:W-:-:S07]  /*1f90*/  FMUL R0, R0, R23 ;  /* 0x0000001700007220 */ /* 0x002fce0000400000 */
[----:B------:R-:W-:Y:S05]  /*1fa0*/  WARPSYNC.COLLECTIVE R15, `(.L_x_5246) ;  /* 0x000000000f087348 */ /* 0x000fea0003c00000 */
[----:B------:R0:W1:Y:S02]  /*1fb0*/  SHFL.BFLY P6, R14, R13, R12, R11 ;  /* 0x0c00000c0d0e7389 */ /* 0x00006400000c000b */
[----:B01----:R-:W-:Y:S05]  /*1fc0*/  ENDCOLLECTIVE ;  /* 0x000000000000791b */ /* 0x003fea0003800000 */
.L_x_5246:
[----:B------:R-:W-:-:S05]  /*1fd0*/  FADD R3, RZ, R0 ;  /* 0x00000000ff037221 */ /* 0x000fca0000000000 */
[----:B------:R-:W-:Y:S01]  /*1fe0*/  MOV R13, R3 ;  /* 0x00000003000d7202 */ /* 0x000fe20000000f00 */
[----:B------:R-:W-:-:S07]  /*1ff0*/  IMAD.MOV.U32 R5, RZ, RZ, R14 ;  /* 0x000000ffff057224 */ /* 0x000fce00078e000e */
[----:B------:R-:W-:Y:S05]  /*2000*/  WARPSYNC.COLLECTIVE R15, `(.L_x_5247) ;  /* 0x000000000f087348 */ /* 0x000fea0003c00000 */
[----:B------:R0:W1:Y:S02]  /*2010*/  SHFL.BFLY P6, R14, R13, R12, R11 ;  /* 0x0c00000c0d0e7389 */ /* 0x00006400000c000b */
[----:B01----:R-:W-:Y:S05]  /*2020*/  ENDCOLLECTIVE ;  /* 0x000000000000791b */ /* 0x003fea0003800000 */
.L_x_5247:
[----:B------:R-:W-:Y:S01]  /*2030*/  FADD R5, R2, R5 ;  /* 0x0000000502057221 */ /* 0x000fe20000000000 */
[----:B------:R-:W-:Y:S06]  /*2040*/  BRA `(.L_x_5248) ;  /* 0xffffffec00e07947 */ /* 0x000fec000383ffff */
.L_x_5232:
[----:B------:R-:W-:Y:S01]  /*2050*/  HFMA2 R12, -RZ, RZ, 0, 5.9604644775390625e-08 ;  /* 0x00000001ff0c7431 */ /* 0x000fe200000001ff */
[----:B------:R-:W-:Y:S01]  /*2060*/  BSSY B0, `(.L_x_5249) ;  /* 0x0000007000007945 */ /* 0x000fe20003800000 */
[----:B------:R-:W-:Y:S01]  /*2070*/  IMAD.MOV.U32 R13, RZ, RZ, R0 ;  /* 0x000000ffff0d7224 */ /* 0x000fe200078e0000 */
[----:B------:R-:W-:Y:S01]  /*2080*/  MOV R15, 0xffffffff ;  /* 0xffffffff000f7802 */ /* 0x000fe20000000f00 */
[----:B------:R-:W-:-:S07]  /*2090*/  IMAD.MOV.U32 R11, RZ, RZ, 0x1f ;  /* 0x0000001fff0b7424 */ /* 0x000fce00078e00ff */
[----:B0-----:R-:W-:Y:S05]  /*20a0*/  WARPSYNC.COLLECTIVE R15, `(.L_x_5250) ;  /* 0x000000000f087348 */ /* 0x001fea0003c00000 */
[----:B------:R1:W2:Y:S02]  /*20b0*/  SHFL.BFLY P6, R14, R13, R12, R11 ;  /* 0x0c00000c0d0e7389 */ /* 0x0002a400000c000b */
[----:B012---:R-:W-:Y:S05]  /*20c0*/  ENDCOLLECTIVE ;  /* 0x000000000000791b */ /* 0x007fea0003800000 */
.L_x_5250:
[----:B------:R-:W-:Y:S05]  /*20d0*/  BSYNC B0 ;  /* 0x0000000000007941 */ /* 0x000fea0003800000 */
.L_x_5249:
[----:B------:R-:W-:Y:S01]  /*20e0*/  HFMA2 R11, -RZ, RZ, 0, 1.847743988037109375e-06 ;  /* 0x0000001fff0b7431 */ /* 0x000fe200000001ff */
[----:B------:R-:W-:Y:S01]  /*20f0*/  MOV R13, R2 ;  /* 0x00000002000d7202 */ /* 0x000fe20000000f00 */
[----:B------:R-:W-:Y:S02]  /*2100*/  IMAD.MOV.U32 R12, RZ, RZ, 0x1 ;  /* 0x00000001ff0c7424 */ /* 0x000fe400078e00ff */
[----:B------:R-:W-:Y:S02]  /*2110*/  HFMA2 R5, -RZ, RZ, 3.7421875, 0 ;  /* 0x437c0000ff057431 */ /* 0x000fe400000001ff */
[----:B------:R-:W-:Y:S02]  /*2120*/  IMAD.MOV.U32 R15, RZ, RZ, -0x1 ;  /* 0xffffffffff0f7424 */ /* 0x000fe400078e00ff */
[----:B------:R-:W-:-:S07]  /*2130*/  IMAD.MOV.U32 R3, RZ, RZ, R14 ;  /* 0x000000ffff037224 */ /* 0x000fce00078e000e */
[----:B------:R-:W-:Y:S05]  /*2140*/  WARPSYNC.COLLECTIVE R15, `(.L_x_5251) ;  /* 0x000000000f087348 */ /* 0x000fea0003c00000 */
[----:B------:R0:W1:Y:S02]  /*2150*/  SHFL.BFLY P6, R14, R13, R12, R11 ;  /* 0x0c00000c0d0e7389 */ /* 0x00006400000c000b */
[----:B01----:R-:W-:Y:S05]  /*2160*/  ENDCOLLECTIVE ;  /* 0x000000000000791b */ /* 0x003fea0003800000 */
.L_x_5251:
[----:B------:R-:W-:Y:S02]  /*2170*/  FMNMX R3, R0, R3, !PT ;  /* 0x0000000300037209 */ /* 0x000fe40007800000 */
[----:B------:R-:W-:-:S03]  /*2180*/  MOV R0, 0x3bbb989d ;  /* 0x3bbb989d00007802 */ /* 0x000fc60000000f00 */
        /* <DEDUP_REMOVED lines=25> */
.L_x_5252:
[----:B------:R-:W-:-:S05]  /*2320*/  FADD R3, RZ, R0 ;  /* 0x00000000ff037221 */ /* 0x000fca0000000000 */
[----:B------:R-:W-:Y:S02]  /*2330*/  MOV R13, R3 ;  /* 0x00000003000d7202 */ /* 0x000fe40000000f00 */
[----:B------:R-:W-:-:S07]  /*2340*/  MOV R5, R14 ;  /* 0x0000000e00057202 */ /* 0x000fce0000000f00 */
[----:B------:R-:W-:Y:S05]  /*2350*/  WARPSYNC.COLLECTIVE R15, `(.L_x_5253) ;  /* 0x000000000f087348 */ /* 0x000fea0003c00000 */
[----:B------:R0:W1:Y:S02]  /*2360*/  SHFL.BFLY P6, R14, R13, R12, R11 ;  /* 0x0c00000c0d0e7389 */ /* 0x00006400000c000b */
[----:B01----:R-:W-:Y:S05]  /*2370*/  ENDCOLLECTIVE ;  /* 0x000000000000791b */ /* 0x003fea0003800000 */
.L_x_5253:
[----:B------:R-:W-:Y:S01]  /*2380*/  FADD R5, R2, R5 ;  /* 0x0000000502057221 */ /* 0x000fe20000000000 */
[----:B------:R-:W-:Y:S06]  /*2390*/  BRA `(.L_x_5254) ;  /* 0xfffffff000b07947 */ /* 0x000fec000383ffff */
        .weak           $__internal_99_$__cuda_sm20_div_u64
        .type           $__internal_99_$__cuda_sm20_div_u64,@function
        .size           $__internal_99_$__cuda_sm20_div_u64,($__internal_100_$__cuda_sm3x_div_rn_noftz_f32_slowpath - $__internal_99_$__cuda_sm20_div_u64)
$__internal_99_$__cuda_sm20_div_u64:
        /* <DEDUP_REMOVED lines=9> */
[----:B------:R-:W-:Y:S02]  /*2430*/  IADD3.X R11, PT, PT, RZ, ~R7, RZ, P0, !PT ;  /* 0x80000007ff0b7210 */ /* 0x000fe400007fe4ff */
        /* <DEDUP_REMOVED lines=14> */
[----:B------:R-:W-:-:S04]  /*2520*/  IMAD.MOV.U32 R5, RZ, RZ, RZ ;  /* 0x000000ffff057224 */ /* 0x000fc800078e00ff */
        /* <DEDUP_REMOVED lines=23> */
[----:B------:R-:W-:Y:S02]  /*26a0*/  ISETP.GE.U32.AND.EX P0, PT, R8, R17, PT, P0 ;  /* 0x000000110800720c */ /* 0x000fe40003f06100 */
[----:B------:R-:W-:Y:S02]  /*26b0*/  IADD3.X R4, PT, PT, RZ, R9, RZ, P1, !PT ;  /* 0x00000009ff047210 */ /* 0x000fe40000ffe4ff */
[----:B------:R-:W-:Y:S02]  /*26c0*/  SEL R7, R2, R7, P0 ;  /* 0x0000000702077207 */ /* 0x000fe40000000000 */
[----:B------:R-:W-:Y:S02]  /*26d0*/  IADD3.X R6, PT, PT, ~R17, R8, RZ, P2, !PT ;  /* 0x0000000811067210 */ /* 0x000fe400017fe5ff */
[----:B------:R-:W-:Y:S02]  /*26e0*/  SEL R3, R3, R11, P0 ;  /* 0x0000000b03037207 */ /* 0x000fe40000000000 */
[----:B------:R-:W-:-:S02]  /*26f0*/  SEL R2, R4, R9, P0 ;  /* 0x0000000904027207 */ /* 0x000fc40000000000 */
[----:B------:R-:W-:Y:S02]  /*2700*/  IADD3 R4, P2, PT, R7, 0x1, RZ ;  /* 0x0000000107047810 */ /* 0x000fe40007f5e0ff */
[----:B------:R-:W-:Y:S02]  /*2710*/  SEL R6, R6, R8, P0 ;  /* 0x0000000806067207 */ /* 0x000fe40000000000 */
[----:B------:R-:W-:Y:S01]  /*2720*/  ISETP.GE.U32.AND P0, PT, R3, R16, PT ;  /* 0x000000100300720c */ /* 0x000fe20003f06070 */
[----:B------:R-:W-:Y:S01]  /*2730*/  IMAD.X R5, RZ, RZ, R2, P2 ;  /* 0x000000ffff057224 */ /* 0x000fe200010e0602 */
[----:B------:R-:W-:Y:S01]  /*2740*/  ISETP.NE.U32.AND P1, PT, R16, RZ, PT ;  /* 0x000000ff1000720c */ /* 0x000fe20003f25070 */
[----:B------:R-:W-:Y:S01]  /*2750*/  HFMA2 R3, -RZ, RZ, 0, 0 ;  /* 0x00000000ff037431 */ /* 0x000fe200000001ff */
[----:B------:R-:W-:Y:S02]  /*2760*/  ISETP.GE.U32.AND.EX P0, PT, R6, R17, PT, P0 ;  /* 0x000000110600720c */ /* 0x000fe40003f06100 */
[----:B------:R-:W-:-:S02]  /*2770*/  ISETP.NE.AND.EX P1, PT, R17, RZ, PT, P1 ;  /* 0x000000ff1100720c */ /* 0x000fc40003f25310 */
[----:B------:R-:W-:Y:S02]  /*2780*/  SEL R5, R5, R2, P0 ;  /* 0x0000000205057207 */ /* 0x000fe40000000000 */
[----:B------:R-:W-:Y:S02]  /*2790*/  MOV R2, R0 ;  /* 0x0000000000027202 */ /* 0x000fe40000000f00 */
[----:B------:R-:W-:Y:S02]  /*27a0*/  SEL R4, R4, R7, P0 ;  /* 0x0000000704047207 */ /* 0x000fe40000000000 */
[----:B------:R-:W-:Y:S02]  /*27b0*/  SEL R5, R5, 0xffffffff, P1 ;  /* 0xffffffff05057807 */ /* 0x000fe40000800000 */
[----:B------:R-:W-:Y:S01]  /*27c0*/  SEL R4, R4, 0xffffffff, P1 ;  /* 0xffffffff04047807 */ /* 0x000fe20000800000 */
[----:B------:R-:W-:Y:S06]  /*27d0*/  RET.REL.NODEC R2 `(_Z15SoftmaxWarpImplI10DirectLoadI13__nv_bfloat16fE11DirectStoreIfS1_EfLi1ELi1ELi2ELi2ELb0EL9Algorithm0EEvT_T0_ll) ;  /* 0xffffffd802087950 */ /* 0x000fec0003c3ffff */
        .weak           $__internal_100_$__cuda_sm3x_div_rn_noftz_f32_slowpath
        .type           $__internal_100_$__cuda_sm3x_div_rn_noftz_f32_slowpath,@function
        .size           $__internal_100_$__cuda_sm3x_div_rn_noftz_f32_slowpath,(.L_x_25552 - $__internal_100_$__cuda_sm3x_div_rn_noftz_f32_slowpath)
$__internal_100_$__cuda_sm3x_div_rn_noftz_f32_slowpath:
        /* <DEDUP_REMOVED lines=34> */
.L_x_5256:
        /* <DEDUP_REMOVED lines=51> */
.L_x_5263:
[----:B------:R-:W-:-:S04]  /*2d30*/  LOP3.LUT R2, R2, 0x80000000, RZ, 0xc0, !PT ;  /* 0x8000000002027812 */ /* 0x000fc800078ec0ff */
[----:B------:R-:W-:Y:S01]  /*2d40*/  LOP3.LUT R2, R2, 0x7f800000, RZ, 0xfc, !PT ;  /* 0x7f80000002027812 */ /* 0x000fe200078efcff */
[----:B------:R-:W-:Y:S06]  /*2d50*/  BRA `(.L_x_5264) ;  /* 0x0000000000047947 */ /* 0x000fec0003800000 */
.L_x_5262:
[----:B------:R-:W-:-:S07]  /*2d60*/  LEA R2, R25, R2, 0x17 ;  /* 0x0000000219027211 */ /* 0x000fce00078eb8ff */
.L_x_5264:
[----:B------:R-:W-:Y:S05]  /*2d70*/  BSYNC.RECONVERGENT B3 ;  /* 0x0000000000037941 */ /* 0x000fea0003800200 */
.L_x_5261:
[----:B------:R-:W-:Y:S05]  /*2d80*/  BRA `(.L_x_5265) ;  /* 0x0000000000207947 */ /* 0x000fea0003800000 */
.L_x_5260:
[----:B------:R-:W-:-:S04]  /*2d90*/  LOP3.LUT R2, R3, 0x80000000, R2, 0x48, !PT ;  /* 0x8000000003027812 */ /* 0x000fc800078e4802 */
[----:B------:R-:W-:Y:S01]  /*2da0*/  LOP3.LUT R2, R2, 0x7f800000, RZ, 0xfc, !PT ;  /* 0x7f80000002027812 */ /* 0x000fe200078efcff */
[----:B------:R-:W-:Y:S06]  /*2db0*/  BRA `(.L_x_5265) ;  /* 0x0000000000147947 */ /* 0x000fec0003800000 */
.L_x_5259:
[----:B------:R-:W-:Y:S01]  /*2dc0*/  LOP3.LUT R2, R3, 0x80000000, R2, 0x48, !PT ;  /* 0x8000000003027812 */ /* 0x000fe200078e4802 */
[----:B------:R-:W-:Y:S06]  /*2dd0*/  BRA `(.L_x_5265) ;  /* 0x00000000000c7947 */ /* 0x000fec0003800000 */
.L_x_5258:
[----:B------:R-:W0:Y:S01]  /*2de0*/  MUFU.RSQ R2, -QNAN ;  /* 0xffc0000000027908 */ /* 0x000e220000001400 */
[----:B------:R-:W-:Y:S05]  /*2df0*/  BRA `(.L_x_5265) ;  /* 0x0000000000047947 */ /* 0x000fea0003800000 */
.L_x_5257:
[----:B------:R-:W-:-:S07]  /*2e00*/  FADD.FTZ R2, R2, R3 ;  /* 0x0000000302027221 */ /* 0x000fce0000010000 */
.L_x_5265:
[----:B------:R-:W-:Y:S05]  /*2e10*/  BSYNC.RECONVERGENT B2 ;  /* 0x0000000000027941 */ /* 0x000fea0003800200 */
.L_x_5255:
[----:B------:R-:W-:Y:S02]  /*2e20*/  HFMA2 R3, -RZ, RZ, 0, 0 ;  /* 0x00000000ff037431 */ /* 0x000fe400000001ff */
[----:B0-----:R-:W-:Y:S01]  /*2e30*/  IMAD.MOV.U32 R13, RZ, RZ, R2 ;  /* 0x000000ffff0d7224 */ /* 0x001fe200078e0002 */
[----:B------:R-:W-:-:S04]  /*2e40*/  MOV R2, R12 ;  /* 0x0000000c00027202 */ /* 0x000fc80000000f00 */
[----:B------:R-:W-:Y:S05]  /*2e50*/  RET.REL.NODEC R2 `(_Z15SoftmaxWarpImplI10DirectLoadI13__nv_bfloat16fE11DirectStoreIfS1_EfLi1ELi1ELi2ELi2ELb0EL9Algorithm0EEvT_T0_ll) ;  /* 0xffffffd002687950 */ /* 0x000fea0003c3ffff */
.L_x_5266:
        /* <DEDUP_REMOVED lines=10> */
.L_x_25552:


//--------------------- .text._Z15SoftmaxWarpImplI10DirectLoadI13__nv_bfloat16fE11DirectStoreIfS1_EfLi1ELi1ELi1ELi1ELb1EL9Algorithm0EEvT_T0_ll --------------------------
	.section	.text._Z15SoftmaxWarpImplI10DirectLoadI13__nv_bfloat16fE11DirectStoreIfS1_EfLi1ELi1ELi1ELi1ELb1EL9Algorithm0EEvT_T0_ll,"ax",@progbits
	.align	128
        .global         _Z15SoftmaxWarpImplI10DirectLoadI13__nv_bfloat16fE11DirectStoreIfS1_EfLi1ELi1ELi1ELi1ELb1EL9Algorithm0EEvT_T0_ll
        .type           _Z15SoftmaxWarpImplI10DirectLoadI13__nv_bfloat16fE11DirectStoreIfS1_EfLi1ELi1ELi1ELi1ELb1EL9Algorithm0EEvT_T0_ll,@function
        .size           _Z15SoftmaxWarpImplI10DirectLoadI13__nv_bfloat16fE11DirectStoreIfS1_EfLi1ELi1ELi1ELi1ELb1EL9Algorithm0EEvT_T0_ll,(.L_x_25554 - _Z15SoftmaxWarpImplI10DirectLoadI13__nv_bfloat16fE11DirectStoreIfS1_EfLi1ELi1ELi1ELi1ELb1EL9Algorithm0EEvT_T0_ll)
        .other          _Z15SoftmaxWarpImplI10DirectLoadI13__nv_bfloat16fE11DirectStoreIfS1_EfLi1ELi1ELi1ELi1ELb1EL9Algorithm0EEvT_T0_ll,@"STO_CUDA_ENTRY STV_DEFAULT"
_Z15SoftmaxWarpImplI10DirectLoadI13__nv_bfloat16fE11DirectStoreIfS1_EfLi1ELi1ELi1ELi1ELb1EL9Algorithm0EEvT_T0_ll:
.text._Z15SoftmaxWarpImplI10DirectLoadI13__nv_bfloat16fE11DirectStoreIfS1_EfLi1ELi1ELi1ELi1ELb1EL9Algorithm0EEvT_T0_ll:
[----:B------:R-:W0:Y:S01]  /*0000*/  LDC R1, c[0x0][0x37c] ;  /* 0x0000df00ff017b82 */ /* 0x000e220000000800 */
[----:B------:R-:W1:Y:S01]  /*0010*/  LDCU.64 UR4, c[0x0][0x3a8] ;  /* 0x00007500ff0477ac */ /* 0x000e620008000a00 */
[----:B------:R-:W2:Y:S01]  /*0020*/  LDCU.64 UR40, c[0x0][0x3a8] ;  /* 0x00007500ff2877ac */ /* 0x000ea20008000a00 */
[----:B------:R-:W3:Y:S01]  /*0030*/  LDCU.64 UR42, c[0x0][0x3a8] ;  /* 0x00007500ff2a77ac */ /* 0x000ee20008000a00 */
[----:B------:R-:W4:Y:S01]  /*0040*/  LDCU.64 UR44, c[0x0][0x3a0] ;  /* 0x00007400ff2c77ac */ /* 0x000f220008000a00 */
[----:B------:R-:W0:Y:S01]  /*0050*/  LDCU.64 UR46, c[0x0][0x398] ;  /* 0x00007300ff2e77ac */ /* 0x000e220008000a00 */
[----:B-1----:R-:W-:Y:S01]  /*0060*/  UISETP.GE.U32.AND UP0, UPT, UR4, 0x2, UPT ;  /* 0x000000020400788c */ /* 0x002fe2000bf06070 */
[----:B------:R-:W1:Y:S03]  /*0070*/  LDCU.128 UR36, c[0x0][0x390] ;  /* 0x00007200ff2477ac */ /* 0x000e660008000c00 */
[----:B------:R-:W-:-:S09]  /*0080*/  UISETP.GE.AND.EX UP0, UPT, UR5, URZ, UPT, UP0 ;  /* 0x000000ff0500728c */ /* 0x000fd2000bf06300 */
[----:B--234-:R-:W-:Y:S05]  /*0090*/  BRA.U !UP0, `(.L_x_5267) ;  /* 0x0000000108407547 */ /* 0x01cfea000b800000 */
[----:B------:R-:W-:Y:S01]  /*00a0*/  MOV R0, 0xef0 ;  /* 0x00000ef000007802 */ /* 0x000fe20000000f00 */
[----:B------:R-:W2:Y:S01]  /*00b0*/  LDCU.64 UR4, c[0x4][0xed8] ;  /* 0x0101db00ff0477ac */ /* 0x000ea20008000a00 */
[----:B------:R-:W-:Y:S02]  /*00c0*/  HFMA2 R13, -RZ, RZ, 0, 0 ;  /* 0x00000000ff0d7431 */ /* 0x000fe400000001ff */
[----:B------:R-:W-:Y:S01]  /*00d0*/  IMAD.MOV.U32 R8, RZ, RZ, 0x166 ;  /* 0x00000166ff087424 */ /* 0x000fe200078e00ff */
[----:B------:R3:W4:Y:S01]  /*00e0*/  LDC.64 R2, c[0x4][R0] ;  /* 0x0100000000027b82 */ /* 0x0007220000000a00 */
[----:B------:R-:W5:Y:S01]  /*00f0*/  LDCU.64 UR6, c[0x4][0xee0] ;  /* 0x0101dc00ff0677ac */ /* 0x000f620008000a00 */
[----:B------:R-:W-:Y:S01]  /*0100*/  IMAD.MOV.U32 R12, RZ, RZ, 0x1 ;  /* 0x00000001ff0c7424 */ /* 0x000fe200078e00ff */
[----:B------:R-:W1:Y:S01]  /*0110*/  LDCU.64 UR8, c[0x4][0xad8] ;  /* 0x01015b00ff0877ac */ /* 0x000e620008000a00 */
[----:B--2---:R-:W-:Y:S02]  /*0120*/  IMAD.U32 R4, RZ, RZ, UR4 ;  /* 0x00000004ff047e24 */ /* 0x004fe4000f8e00ff */
[----:B------:R-:W-:Y:S01]  /*0130*/  IMAD.U32 R5, RZ, RZ, UR5 ;  /* 0x00000005ff057e24 */ /* 0x000fe2000f8e00ff */
[----:B-----5:R-:W-:Y:S01]  /*0140*/  MOV R6, UR6 ;  /* 0x0000000600067c02 */ /* 0x020fe20008000f00 */
[----:B------:R-:W-:-:S02]  /*0150*/  IMAD.U32 R7, RZ, RZ, UR7 ;  /* 0x00000007ff077e24 */ /* 0x000fc4000f8e00ff */
[----:B-1----:R-:W-:Y:S01]  /*0160*/  IMAD.U32 R10, RZ, RZ, UR8 ;  /* 0x00000008ff0a7e24 */ /* 0x002fe2000f8e00ff */
[----:B---3--:R-:W-:-:S07]  /*0170*/  MOV R11, UR9 ;  /* 0x00000009000b7c02 */ /* 0x008fce0008000f00 */
[----:B------:R-:W-:-:S07]  /*0180*/  LEPC R20, `(.L_x_5267) ;  /* 0x000000001014794e */ /* 0x000fce0000000000 */
[----:B0---4-:R-:W-:Y:S05]  /*0190*/  CALL.ABS.NOINC R2 ;  /* 0x0000000002007343 */ /* 0x011fea0003c00000 */
.L_x_5267:
[----:B------:R-:W2:Y:S01]  /*01a0*/  S2R R11, SR_TID.Y ;  /* 0x00000000000b7919 */ /* 0x000ea20000002200 */
[----:B------:R-:W3:Y:S01]  /*01b0*/  LDCU UR4, c[0x0][0x370] ;  /* 0x00006e00ff0477ac */ /* 0x000ee20008000800 */
[----:B------:R-:W2:Y:S08]  /*01c0*/  S2UR UR5, SR_CTAID.X ;  /* 0x00000000000579c3 */ /* 0x000eb00000002500 */
[----:B------:R-:W2:Y:S08]  /*01d0*/  LDC R8, c[0x0][0x364] ;  /* 0x0000d900ff087b82 */ /* 0x000eb00000000800 */
[----:B------:R-:W4:Y:S01]  /*01e0*/  LDC.64 R6, c[0x0][0x3a0] ;  /* 0x0000e800ff067b82 */ /* 0x000f220000000a00 */
[----:B--2---:R-:W-:-:S02]  /*01f0*/  IMAD R11, R8, UR5, R11 ;  /* 0x00000005080b7c24 */ /* 0x004fc4000f8e020b */
[----:B---3--:R-:W-:-:S03]  /*0200*/  IMAD R8, R8, UR4, RZ ;  /* 0x0000000408087c24 */ /* 0x008fc6000f8e02ff */
[----:B------:R-:W-:Y:S02]  /*0210*/  SHF.R.S32.HI R10, RZ, 0x1f, R11 ;  /* 0x0000001fff0a7819 */ /* 0x000fe4000001140b */
[----:B----4-:R-:W-:-:S04]  /*0220*/  ISETP.GE.U32.AND P0, PT, R11, R6, PT ;  /* 0x000000060b00720c */ /* 0x010fc80003f06070 */
[----:B------:R-:W-:-:S13]  /*0230*/  ISETP.GE.AND.EX P0, PT, R10, R7, PT, P0 ;  /* 0x000000070a00720c */ /* 0x000fda0003f06300 */
[----:B01----:R-:W-:Y:S05]  /*0240*/  @P0 EXIT ;  /* 0x000000000000094d */ /* 0x003fea0003800000 */
        /* <DEDUP_REMOVED lines=16> */
[----:B------:R-:W0:Y:S01]  /*0350*/  I2F.U32.RP R0, R8 ;  /* 0x0000000800007306 */ /* 0x000e220000209000 */
[----:B------:R-:W-:Y:S02]  /*0360*/  IADD3 R7, PT, PT, RZ, -R8, RZ ;  /* 0x80000008ff077210 */ /* 0x000fe40007ffe0ff */
[----:B------:R-:W-:-:S05]  /*0370*/  ISETP.NE.U32.AND P2, PT, R8, RZ, PT ;  /* 0x000000ff0800720c */ /* 0x000fca0003f45070 */
[----:B0-----:R-:W0:Y:S02]  /*0380*/  MUFU.RCP R0, R0 ;  /* 0x0000000000007308 */ /* 0x001e240000001000 */
[----:B0-----:R-:W-:-:S06]  /*0390*/  VIADD R4, R0, 0xffffffe ;  /* 0x0ffffffe00047836 */ /* 0x001fcc0000000000 */
[----:B------:R0:W1:Y:S02]  /*03a0*/  F2I.FTZ.U32.TRUNC.NTZ R5, R4 ;  /* 0x0000000400057305 */ /* 0x000064000021f000 */
[----:B0-----:R-:W-:Y:S02]  /*03b0*/  IMAD.MOV.U32 R4, RZ, RZ, RZ ;  /* 0x000000ffff047224 */ /* 0x001fe400078e00ff */
[----:B-1----:R-:W-:-:S04]  /*03c0*/  IMAD R7, R7, R5, RZ ;  /* 0x0000000507077224 */ /* 0x002fc800078e02ff */
[----:B------:R-:W-:-:S06]  /*03d0*/  IMAD.HI.U32 R2, R5, R7, R4 ;  /* 0x0000000705027227 */ /* 0x000fcc00078e0004 */
[----:B------:R-:W-:-:S04]  /*03e0*/  IMAD.HI.U32 R2, R2, R3, RZ ;  /* 0x0000000302027227 */ /* 0x000fc800078e00ff */
[----:B------:R-:W-:-:S04]  /*03f0*/  IMAD.MOV R5, RZ, RZ, -R2 ;  /* 0x000000ffff057224 */ /* 0x000fc800078e0a02 */
[----:B------:R-:W-:-:S05]  /*0400*/  IMAD R3, R8, R5, R3 ;  /* 0x0000000508037224 */ /* 0x000fca00078e0203 */
[----:B------:R-:W-:-:S13]  /*0410*/  ISETP.GE.U32.AND P0, PT, R3, R8, PT ;  /* 0x000000080300720c */ /* 0x000fda0003f06070 */
[----:B------:R-:W-:Y:S01]  /*0420*/  @P0 IADD3 R3, PT, PT, -R8, R3, RZ ;  /* 0x0000000308030210 */ /* 0x000fe20007ffe1ff */
[----:B------:R-:W-:-:S03]  /*0430*/  @P0 VIADD R2, R2, 0x1 ;  /* 0x0000000102020836 */ /* 0x000fc60000000000 */
[----:B------:R-:W-:Y:S02]  /*0440*/  ISETP.GE.U32.AND P1, PT, R3, R8, PT ;  /* 0x000000080300720c */ /* 0x000fe40003f26070 */
[----:B------:R-:W-:-:S11]  /*0450*/  MOV R3, RZ ;  /* 0x000000ff00037202 */ /* 0x000fd60000000f00 */
[----:B------:R-:W-:Y:S01]  /*0460*/  @P1 VIADD R2, R2, 0x1 ;  /* 0x0000000102021836 */ /* 0x000fe20000000000 */
[----:B------:R-:W-:Y:S01]  /*0470*/  @!P2 LOP3.LUT R2, RZ, R8, RZ, 0x33, !PT ;  /* 0x00000008ff02a212 */ /* 0x000fe200078e33ff */
[----:B------:R-:W-:Y:S06]  /*0480*/  BRA `(.L_x_5270) ;  /* 0x0000000000107947 */ /* 0x000fec0003800000 */
.L_x_5269:
[----:B------:R-:W-:-:S07]  /*0490*/  MOV R0, 0x4b0 ;  /* 0x000004b000007802 */ /* 0x000fce0000000f00 */
[----:B------:R-:W-:Y:S05]  /*04a0*/  CALL.REL.NOINC `($__internal_101_$__cuda_sm20_div_u64) ;  /* 0x0000001400807944 */ /* 0x000fea0003c00000 */
[----:B------:R-:W-:Y:S02]  /*04b0*/  IMAD.MOV.U32 R2, RZ, RZ, R4 ;  /* 0x000000ffff027224 */ /* 0x000fe400078e0004 */
[----:B------:R-:W-:-:S07]  /*04c0*/  IMAD.MOV.U32 R3, RZ, RZ, R5 ;  /* 0x000000ffff037224 */ /* 0x000fce00078e0005 */
.L_x_5270:
[----:B------:R-:W-:Y:S05]  /*04d0*/  BSYNC.RECONVERGENT B0 ;  /* 0x0000000000007941 */ /* 0x000fea0003800200 */
.L_x_5268:
[----:B------:R-:W-:Y:S01]  /*04e0*/  IADD3 R17, P1, PT, R2, R17, RZ ;  /* 0x0000001102117210 */ /* 0x000fe20007f3e0ff */
[----:B------:R-:W0:Y:S01]  /*04f0*/  S2R R4, SR_TID.X ;  /* 0x0000000000047919 */ /* 0x000e220000002100 */
[----:B------:R-:W1:Y:S01]  /*0500*/  LDC.64 R14, c[0x0][0x358] ;  /* 0x0000d600ff0e7b82 */ /* 0x000e620000000a00 */
[----:B------:R-:W-:Y:S01]  /*0510*/  BSSY.RECONVERGENT B0, `(.L_x_5271) ;  /* 0x0000058000007945 */ /* 0x000fe20003800200 */
[----:B------:R-:W-:Y:S02]  /*0520*/  LOP3.LUT R0, R17, 0x3, RZ, 0xc0, !PT ;  /* 0x0000000311007812 */ /* 0x000fe400078ec0ff */
[----:B------:R-:W-:Y:S02]  /*0530*/  IADD3.X R19, PT, PT, RZ, R3, RZ, P1, !PT ;  /* 0x00000003ff137210 */ /* 0x000fe40000ffe4ff */
[----:B------:R-:W-:-:S04]  /*0540*/  ISETP.NE.U32.AND P0, PT, R0, 0x3, PT ;  /* 0x000000030000780c */ /* 0x000fc80003f05070 */
[----:B------:R-:W-:-:S13]  /*0550*/  ISETP.NE.AND.EX P0, PT, RZ, RZ, PT, P0 ;  /* 0x000000ffff00720c */ /* 0x000fda0003f05300 */
[----:B------:R-:W-:Y:S05]  /*0560*/  @!P0 BRA `(.L_x_5272) ;  /* 0x0000000400488947 */ /* 0x000fea0003800000 */
[----:B------:R-:W2:Y:S01]  /*0570*/  LDCU.128 UR8, c[0x0][0x380] ;  /* 0x00007000ff0877ac */ /* 0x000ea20008000c00 */
[----:B------:R-:W-:Y:S02]  /*0580*/  IMAD.MOV.U32 R5, RZ, RZ, RZ ;  /* 0x000000ffff057224 */ /* 0x000fe400078e00ff */
[----:B------:R-:W-:Y:S02]  /*0590*/  HFMA2 R20, -RZ, RZ, 0, 0 ;  /* 0x00000000ff147431 */ /* 0x000fe400000001ff */
[----:B------:R-:W-:Y:S01]  /*05a0*/  VIADD R22, R17, 0x1 ;  /* 0x0000000111167836 */ /* 0x000fe20000000000 */
[----:B------:R-:W3:Y:S04]  /*05b0*/  LDCU.128 UR4, c[0x0][0x390] ;  /* 0x00007200ff0477ac */ /* 0x000ee80008000c00 */
[----:B------:R-:W-:Y:S01]  /*05c0*/  LOP3.LUT R22, R22, 0x3, RZ, 0xc0, !PT ;  /* 0x0000000316167812 */ /* 0x000fe200078ec0ff */
[----:B--2---:R-:W-:-:S02]  /*05d0*/  IMAD R16, R10, UR10, RZ ;  /* 0x0000000a0a107c24 */ /* 0x004fc4000f8e02ff */
[----:B------:R-:W-:Y:S02]  /*05e0*/  IMAD R25, R9, UR10, RZ ;  /* 0x0000000a09197c24 */ /* 0x000fe4000f8e02ff */
[----:B---3--:R-:W-:Y:S02]  /*05f0*/  IMAD R0, R10, UR6, RZ ;  /* 0x000000060a007c24 */ /* 0x008fe4000f8e02ff */
[----:B0-----:R-:W-:-:S04]  /*0600*/  IMAD.WIDE.U32 R2, R11, UR10, R4 ;  /* 0x0000000a0b027c25 */ /* 0x001fc8000f8e0004 */
[C---:B------:R-:W-:Y:S01]  /*0610*/  IMAD R23, R11.reuse, UR11, R16 ;  /* 0x0000000b0b177c24 */ /* 0x040fe2000f8e0210 */
[----:B------:R-:W-:Y:S01]  /*0620*/  LEA R16, P1, R2, UR8, 0x1 ;  /* 0x0000000802107c11 */ /* 0x000fe2000f8208ff */
[----:B------:R-:W-:-:S03]  /*0630*/  IMAD.WIDE.U32 R12, R11, UR6, R4 ;  /* 0x000000060b0c7c25 */ /* 0x000fc6000f8e0004 */
[----:B------:R-:W-:Y:S01]  /*0640*/  IADD3 R23, PT, PT, R3, R23, RZ ;  /* 0x0000001703177210 */ /* 0x000fe20007ffe0ff */
[----:B------:R-:W-:Y:S01]  /*0650*/  IMAD R21, R11, UR7, R0 ;  /* 0x000000070b157c24 */ /* 0x000fe2000f8e0200 */
[----:B------:R-:W-:Y:S01]  /*0660*/  LEA R18, P0, R12, UR4, 0x1 ;  /* 0x000000040c127c11 */ /* 0x000fe2000f8008ff */
[----:B------:R-:W-:Y:S01]  /*0670*/  IMAD.WIDE.U32 R6, R8, UR10, RZ ;  /* 0x0000000a08067c25 */ /* 0x000fe2000f8e00ff */
[----:B------:R-:W-:-:S03]  /*0680*/  LEA.HI.X R23, R2, UR9, R23, 0x1, P1 ;  /* 0x0000000902177c11 */ /* 0x000fc600088f0c17 */
[----:B------:R-:W-:Y:S02]  /*0690*/  IMAD R25, R8, UR11, R25 ;  /* 0x0000000b08197c24 */ /* 0x000fe4000f8e0219 */
[----:B------:R-:W-:Y:S02]  /*06a0*/  IMAD.IADD R21, R13, 0x1, R21 ;  /* 0x000000010d157824 */ /* 0x000fe400078e0215 */
[----:B------:R-:W-:-:S03]  /*06b0*/  IMAD.IADD R3, R7, 0x1, R25 ;  /* 0x0000000107037824 */ /* 0x000fc600078e0219 */
[----:B------:R-:W-:Y:S02]  /*06c0*/  LEA.HI.X R21, R12, UR5, R21, 0x1, P0 ;  /* 0x000000050c157c11 */ /* 0x000fe400080f0c15 */
[----:B------:R-:W-:-:S07]  /*06d0*/  SHF.L.U64.HI R24, R6, 0x1, R3 ;  /* 0x0000000106187819 */ /* 0x000fce0000010203 */
.L_x_5275:
[----:B------:R-:W-:-:S04]  /*06e0*/  ISETP.GE.U32.AND P0, PT, R4, UR42, PT ;  /* 0x0000002a04007c0c */ /* 0x000fc8000bf06070 */
[----:B------:R-:W-:-:S13]  /*06f0*/  ISETP.GE.AND.EX P0, PT, RZ, UR43, PT, P0 ;  /* 0x0000002bff007c0c */ /* 0x000fda000bf06300 */
[----:B-1----:R-:W-:Y:S01]  /*0700*/  @!P0 R2UR UR4, R14 ;  /* 0x000000000e0482ca */ /* 0x002fe200000e0000 */
[----:B------:R-:W-:Y:S01]  /*0710*/  @!P0 IMAD.MOV.U32 R2, RZ, RZ, R16 ;  /* 0x000000ffff028224 */ /* 0x000fe200078e0010 */
[----:B------:R-:W-:Y:S01]  /*0720*/  @!P0 R2UR UR5, R15 ;  /* 0x000000000f0582ca */ /* 0x000fe200000e0000 */
[----:B------:R-:W-:-:S12]  /*0730*/  @!P0 IMAD.MOV.U32 R3, RZ, RZ, R23 ;  /* 0x000000ffff038224 */ /* 0x000fd800078e0017 */
[----:B------:R-:W2:Y:S01]  /*0740*/  @!P0 LDG.E.U16 R2, desc[UR4][R2.64] ;  /* 0x0000000402028981 */ /* 0x000ea2000c1e1500 */
[----:B------:R-:W-:Y:S01]  /*0750*/  MOV R0, 0xff800000 ;  /* 0xff80000000007802 */ /* 0x000fe20000000f00 */
[----:B------:R-:W-:Y:S01]  /*0760*/  IMAD.MOV.U32 R13, RZ, RZ, -0x800000 ;  /* 0xff800000ff0d7424 */ /* 0x000fe200078e00ff */
[----:B------:R-:W-:Y:S01]  /*0770*/  MOV R12, 0x3bbb989d ;  /* 0x3bbb989d000c7802 */ /* 0x000fe20000000f00 */
[----:B------:R-:W-:Y:S01]  /*0780*/  IMAD.MOV.U32 R25, RZ, RZ, 0x437c0000 ;  /* 0x437c0000ff197424 */ /* 0x000fe200078e00ff */
[----:B------:R-:W-:Y:S01]  /*0790*/  IADD3 R22, P1, PT, R22, -0x1, RZ ;  /* 0xffffffff16167810 */ /* 0x000fe20007f3e0ff */
[----:B------:R-:W-:Y:S03]  /*07a0*/  BSSY.RECONVERGENT B1, `(.L_x_5273) ;  /* 0x000001c000017945 */ /* 0x000fe60003800200 */
[----:B------:R-:W-:Y:S02]  /*07b0*/  IADD3.X R20, PT, PT, R20, -0x1, RZ, P1, !PT ;  /* 0xffffffff14147810 */ /* 0x000fe40000ffe4ff */
[----:B------:R-:W-:-:S04]  /*07c0*/  ISETP.NE.U32.AND P1, PT, R22, RZ, PT ;  /* 0x000000ff1600720c */ /* 0x000fc80003f25070 */
[----:B------:R-:W-:Y:S01]  /*07d0*/  ISETP.NE.AND.EX P1, PT, R20, RZ, PT, P1 ;  /* 0x000000ff1400720c */ /* 0x000fe20003f25310 */
[----:B--2---:R-:W-:-:S05]  /*07e0*/  @!P0 IMAD.U32 R0, R2, 0x10000, RZ ;  /* 0x0001000002008824 */ /* 0x004fca00078e00ff */
[----:B------:R-:W-:-:S05]  /*07f0*/  @!P0 FMNMX R13, R0, -INF , !PT ;  /* 0xff800000000d8809 */ /* 0x000fca0007800000 */
        /* <DEDUP_REMOVED lines=9> */
[----:B------:R-:W-:-:S04]  /*0890*/  FADD R13, RZ, R0 ;  /* 0x00000000ff0d7221 */ /* 0x000fc80000000000 */
        /* <DEDUP_REMOVED lines=10> */
[----:B------:R-:W-:Y:S05]  /*0940*/  CALL.REL.NOINC `($__internal_102_$__cuda_sm3x_div_rn_noftz_f32_slowpath) ;  /* 0x0000001400687944 */ /* 0x000fea0003c00000 */
[----:B------:R-:W-:-:S07]  /*0950*/  IMAD.MOV.U32 R2, RZ, RZ, R0 ;  /* 0x000000ffff027224 */ /* 0x000fce00078e0000 */
.L_x_5274:
[----:B------:R-:W-:Y:S05]  /*0960*/  BSYNC.RECONVERGENT B1 ;  /* 0x0000000000017941 */ /* 0x000fea0003800200 */
.L_x_5273:
[----:B------:R-:W-:Y:S01]  /*0970*/  @!P0 R2UR UR4, R14 ;  /* 0x000000000e0482ca */ /* 0x000fe200000e0000 */
[----:B------:R-:W-:Y:S01]  /*0980*/  @!P0 IMAD.MOV.U32 R12, RZ, RZ, R18 ;  /* 0x000000ffff0c8224 */ /* 0x000fe200078e0012 */
[----:B------:R-:W-:Y:S01]  /*0990*/  @!P0 R2UR UR5, R15 ;  /* 0x000000000f0582ca */ /* 0x000fe200000e0000 */
[----:B------:R-:W-:Y:S01]  /*09a0*/  IMAD R25, R9, UR46, RZ ;  /* 0x0000002e09197c24 */ /* 0x000fe2000f8e02ff */
[----:B------:R-:W-:Y:S02]  /*09b0*/  @!P0 F2FP.BF16.F32.PACK_AB R2, RZ, R2 ;  /* 0x00000002ff02823e */ /* 0x000fe400000010ff */
[----:B------:R-:W-:Y:S01]  /*09c0*/  @!P0 MOV R13, R21 ;  /* 0x00000015000d8202 */ /* 0x000fe20000000f00 */
[----:B------:R-:W-:Y:S01]  /*09d0*/  IMAD R25, R8, UR47, R25 ;  /* 0x0000002f08197c24 */ /* 0x000fe2000f8e0219 */
[----:B------:R-:W-:Y:S02]  /*09e0*/  PRMT R3, R2, 0x7610, R3 ;  /* 0x0000761002037816 */ /* 0x000fe40000000003 */
[----:B------:R-:W-:-:S04]  /*09f0*/  LEA R16, P3, R6, R16, 0x1 ;  /* 0x0000001006107211 */ /* 0x000fc800078608ff */
[----:B------:R-:W-:Y:S01]  /*0a00*/  IADD3.X R23, PT, PT, R23, R24, RZ, P3, !PT ;  /* 0x0000001817177210 */ /* 0x000fe20001ffe4ff */
[----:B------:R0:W-:Y:S01]  /*0a10*/  @!P0 STG.E.U16 desc[UR4][R12.64], R3 ;  /* 0x000000030c008986 */ /* 0x0001e2000c101504 */
[----:B------:R-:W-:-:S05]  /*0a20*/  IADD3 R11, P0, PT, R8, R11, RZ ;  /* 0x0000000b080b7210 */ /* 0x000fca0007f1e0ff */
[----:B------:R-:W-:Y:S02]  /*0a30*/  IMAD.X R10, R9, 0x1, R10, P0 ;  /* 0x00000001090a7824 */ /* 0x000fe400000e060a */
[----:B0-----:R-:W-:-:S04]  /*0a40*/  IMAD.WIDE.U32 R2, R8, UR46, RZ ;  /* 0x0000002e08027c25 */ /* 0x001fc8000f8e00ff */
[----:B------:R-:W-:Y:S01]  /*0a50*/  IMAD.IADD R0, R3, 0x1, R25 ;  /* 0x0000000103007824 */ /* 0x000fe200078e0219 */
[----:B------:R-:W-:-:S04]  /*0a60*/  LEA R18, P2, R2, R18, 0x1 ;  /* 0x0000001202127211 */ /* 0x000fc800078408ff */
[----:B------:R-:W-:Y:S01]  /*0a70*/  LEA.HI.X R21, R2, R21, R0, 0x1, P2 ;  /* 0x0000001502157211 */ /* 0x000fe200010f0c00 */
[----:B------:R-:W-:Y:S08]  /*0a80*/  @P1 BRA `(.L_x_5275) ;  /* 0xfffffffc00141947 */ /* 0x000ff0000383ffff */
.L_x_5272:
[----:B------:R-:W-:Y:S05]  /*0a90*/  BSYNC.RECONVERGENT B0 ;  /* 0x0000000000007941 */ /* 0x000fea0003800200 */
.L_x_5271:
[----:B------:R-:W-:-:S04]  /*0aa0*/  ISETP.GE.U32.AND P0, PT, R17, 0x3, PT ;  /* 0x000000031100780c */ /* 0x000fc80003f06070 */
[----:B------:R-:W-:-:S13]  /*0ab0*/  ISETP.GE.U32.AND.EX P0, PT, R19, RZ, PT, P0 ;  /* 0x000000ff1300720c */ /* 0x000fda0003f06100 */
[----:B------:R-:W-:Y:S05]  /*0ac0*/  @!P0 EXIT ;  /* 0x000000000000894d */ /* 0x000fea0003800000 */
[----:B------:R-:W-:Y:S01]  /*0ad0*/  BSSY.RECONVERGENT B0, `(.L_x_5276) ;  /* 0x00000fc000007945 */ /* 0x000fe20003800200 */
.L_x_5293:
[----:B0-----:R-:W2:Y:S01]  /*0ae0*/  LDC.64 R6, c[0x0][0x388] ;  /* 0x0000e200ff067b82 */ /* 0x001ea20000000a00 */
[----:B0-----:R-:W-:-:S04]  /*0af0*/  ISETP.GE.U32.AND P1, PT, R4, UR40, PT ;  /* 0x0000002804007c0c */ /* 0x001fc8000bf26070 */
[----:B------:R-:W-:-:S03]  /*0b00*/  ISETP.GE.AND.EX P1, PT, RZ, UR41, PT, P1 ;  /* 0x00000029ff007c0c */ /* 0x000fc6000bf26310 */
[----:B------:R-:W0:Y:S10]  /*0b10*/  LDC.64 R12, c[0x0][0x380] ;  /* 0x0000e000ff0c7b82 */ /* 0x000e340000000a00 */
[----:B------:R-:W-:Y:S01]  /*0b20*/  @!P1 IMAD.MOV.U32 R2, RZ, RZ, R4 ;  /* 0x000000ffff029224 */ /* 0x000fe200078e0004 */
[----:B-1----:R-:W-:Y:S01]  /*0b30*/  @!P1 R2UR UR4, R14 ;  /* 0x000000000e0492ca */ /* 0x002fe200000e0000 */
[----:B------:R-:W-:Y:S01]  /*0b40*/  @!P1 IMAD.MOV.U32 R3, RZ, RZ, RZ ;  /* 0x000000ffff039224 */ /* 0x000fe200078e00ff */
[----:B------:R-:W-:Y:S01]  /*0b50*/  @!P1 R2UR UR5, R15 ;  /* 0x000000000f0592ca */ /* 0x000fe200000e0000 */
[----:B--2---:R-:W-:-:S02]  /*0b60*/  @!P1 IMAD R0, R10, R6, RZ ;  /* 0x000000060a009224 */ /* 0x004fc400078e02ff */
[----:B------:R-:W-:-:S04]  /*0b70*/  @!P1 IMAD.WIDE.U32 R2, R11, R6, R2 ;  /* 0x000000060b029225 */ /* 0x000fc800078e0002 */
[----:B------:R-:W-:Y:S01]  /*0b80*/  @!P1 IMAD R7, R11, R7, R0 ;  /* 0x000000070b079224 */ /* 0x000fe200078e0200 */
[----:B0-----:R-:W-:-:S04]  /*0b90*/  @!P1 LEA R6, P0, R2, R12, 0x1 ;  /* 0x0000000c02069211 */ /* 0x001fc800078008ff */
[----:B------:R-:W-:-:S04]  /*0ba0*/  @!P1 IADD3 R0, PT, PT, R3, R7, RZ ;  /* 0x0000000703009210 */ /* 0x000fc80007ffe0ff */
[----:B------:R-:W-:-:S05]  /*0bb0*/  @!P1 LEA.HI.X R7, R2, R13, R0, 0x1, P0 ;  /* 0x0000000d02079211 */ /* 0x000fca00000f0c00 */
[----:B------:R-:W2:Y:S01]  /*0bc0*/  @!P1 LDG.E.U16 R6, desc[UR4][R6.64] ;  /* 0x0000000406069981 */ /* 0x000ea2000c1e1500 */
[----:B------:R-:W-:Y:S01]  /*0bd0*/  IMAD.MOV.U32 R0, RZ, RZ, -0x800000 ;  /* 0xff800000ff007424 */ /* 0x000fe200078e00ff */
[----:B------:R-:W-:Y:S01]  /*0be0*/  BSSY.RECONVERGENT B1, `(.L_x_5277) ;  /* 0x000001c000017945 */ /* 0x000fe20003800200 */
[----:B------:R-:W-:Y:S02]  /*0bf0*/  IMAD.MOV.U32 R3, RZ, RZ, -0x800000 ;  /* 0xff800000ff037424 */ /* 0x000fe400078e00ff */
[----:B------:R-:W-:Y:S02]  /*0c00*/  IMAD.MOV.U32 R2, RZ, RZ, 0x3bbb989d ;  /* 0x3bbb989dff027424 */ /* 0x000fe400078e00ff */
[----:B------:R-:W-:Y:S01]  /*0c10*/  IMAD.MOV.U32 R13, RZ, RZ, 0x437c0000 ;  /* 0x437c0000ff0d7424 */ /* 0x000fe200078e00ff */
[----:B--2---:R-:W-:-:S04]  /*0c20*/  @!P1 SHF.L.U32 R0, R6, 0x10, RZ ;  /* 0x0000001006009819 */ /* 0x004fc800000006ff */
[----:B------:R-:W-:-:S05]  /*0c30*/  @!P1 FMNMX R3, R0, -INF , !PT ;  /* 0xff80000000039809 */ /* 0x000fca0007800000 */
        /* <DEDUP_REMOVED lines=20> */
[----:B------:R-:W-:Y:S05]  /*0d80*/  CALL.REL.NOINC `($__internal_102_$__cuda_sm3x_div_rn_noftz_f32_slowpath) ;  /* 0x0000001000587944 */ /* 0x000fea0003c00000 */
[----:B------:R-:W-:-:S07]  /*0d90*/  IMAD.MOV.U32 R18, RZ, RZ, R0 ;  /* 0x000000ffff127224 */ /* 0x000fce00078e0000 */
.L_x_5278:
[----:B------:R-:W-:Y:S05]  /*0da0*/  BSYNC.RECONVERGENT B1 ;  /* 0x0000000000017941 */ /* 0x000fea0003800200 */
.L_x_5277:
[----:B------:R-:W0:Y:S01]  /*0db0*/  LDC.64 R12, c[0x0][0x388] ;  /* 0x0000e200ff0c7b82 */ /* 0x000e220000000a00 */
[----:B------:R-:W-:Y:S01]  /*0dc0*/  ISETP.GE.U32.AND P0, PT, R4, UR40, PT ;  /* 0x0000002804007c0c */ /* 0x000fe2000bf06070 */
[----:B------:R-:W-:Y:S01]  /*0dd0*/  BSSY.RECONVERGENT B1, `(.L_x_5279) ;  /* 0x0000017000017945 */ /* 0x000fe20003800200 */
[----:B------:R-:W-:Y:S02]  /*0de0*/  IADD3 R17, P2, PT, R8, R11, RZ ;  /* 0x0000000b08117210 */ /* 0x000fe40007f5e0ff */
[----:B------:R-:W-:Y:S02]  /*0df0*/  ISETP.GE.AND.EX P0, PT, RZ, UR41, PT, P0 ;  /* 0x00000029ff007c0c */ /* 0x000fe4000bf06300 */
[----:B------:R-:W-:Y:S01]  /*0e00*/  IADD3.X R16, PT, PT, R9, R10, RZ, P2, !PT ;  /* 0x0000000a09107210 */ /* 0x000fe200017fe4ff */
[----:B------:R-:W1:Y:S10]  /*0e10*/  LDC.64 R2, c[0x0][0x380] ;  /* 0x0000e000ff027b82 */ /* 0x000e740000000a00 */
[----:B------:R-:W-:-:S02]  /*0e20*/  @!P0 IMAD.MOV.U32 R6, RZ, RZ, R4 ;  /* 0x000000ffff068224 */ /* 0x000fc400078e0004 */
[----:B------:R-:W-:Y:S02]  /*0e30*/  @!P0 IMAD.MOV.U32 R7, RZ, RZ, RZ ;  /* 0x000000ffff078224 */ /* 0x000fe400078e00ff */
[-C--:B0-----:R-:W-:Y:S02]  /*0e40*/  @!P0 IMAD R0, R16, R12.reuse, RZ ;  /* 0x0000000c10008224 */ /* 0x081fe400078e02ff */
        /* <DEDUP_REMOVED lines=15> */
.L_x_5280:
[----:B------:R-:W-:Y:S05]  /*0f40*/  BSYNC.RECONVERGENT B1 ;  /* 0x0000000000017941 */ /* 0x000fea0003800200 */
.L_x_5279:
[----:B------:R-:W-:Y:S02]  /*0f50*/  @!P0 R2UR UR4, R14 ;  /* 0x000000000e0482ca */ /* 0x000fe400000e0000 */
[----:B------:R-:W-:Y:S02]  /*0f60*/  @!P0 R2UR UR5, R15 ;  /* 0x000000000f0582ca */ /* 0x000fe400000e0000 */
[----:B------:R-:W-:Y:S02]  /*0f70*/  @!P0 IADD3 R0, PT, PT, R7, R19, RZ ;  /* 0x0000001307008210 */ /* 0x000fe40007ffe0ff */
[----:B-1----:R-:W-:-:S04]  /*0f80*/  @!P0 LEA R2, P1, R6, R2, 0x1 ;  /* 0x0000000206028211 */ /* 0x002fc800078208ff */
[----:B------:R-:W-:-:S05]  /*0f90*/  @!P0 LEA.HI.X R3, R6, R3, R0, 0x1, P1 ;  /* 0x0000000306038211 */ /* 0x000fca00008f0c00 */
[----:B------:R-:W2:Y:S01]  /*0fa0*/  @!P0 LDG.E.U16 R2, desc[UR4][R2.64] ;  /* 0x0000000402028981 */ /* 0x000ea2000c1e1500 */
[----:B------:R-:W-:Y:S01]  /*0fb0*/  IMAD.MOV.U32 R0, RZ, RZ, -0x800000 ;  /* 0xff800000ff007424 */ /* 0x000fe200078e00ff */
[----:B------:R-:W-:Y:S01]  /*0fc0*/  BSSY.RECONVERGENT B1, `(.L_x_5281) ;  /* 0x000001c000017945 */ /* 0x000fe20003800200 */
[----:B------:R-:W-:Y:S02]  /*0fd0*/  IMAD.MOV.U32 R7, RZ, RZ, -0x800000 ;  /* 0xff800000ff077424 */ /* 0x000fe400078e00ff */
[----:B------:R-:W-:Y:S02]  /*0fe0*/  IMAD.MOV.U32 R6, RZ, RZ, 0x3bbb989d ;  /* 0x3bbb989dff067424 */ /* 0x000fe400078e00ff */
[----:B0-----:R-:W-:Y:S01]  /*0ff0*/  IMAD.MOV.U32 R11, RZ, RZ, 0x437c0000 ;  /* 0x437c0000ff0b7424 */ /* 0x001fe200078e00ff */
        /* <DEDUP_REMOVED lines=24> */
.L_x_5282:
[----:B------:R-:W-:Y:S05]  /*1180*/  BSYNC.RECONVERGENT B1 ;  /* 0x0000000000017941 */ /* 0x000fea0003800200 */
.L_x_5281:
        /* <DEDUP_REMOVED lines=25> */
.L_x_5284:
[----:B------:R-:W-:Y:S05]  /*1320*/  BSYNC.RECONVERGENT B1 ;  /* 0x0000000000017941 */ /* 0x000fea0003800200 */
.L_x_5283:
        /* <DEDUP_REMOVED lines=22> */
[----:B------:R-:W-:-:S04]  /*1490*/  FADD R13, RZ, R0 ;  /* 0x00000000ff0d7221 */ /* 0x000fc80000000000 */
[----:B------:R-:W1:Y:S08]  /*14a0*/  MUFU.RCP R2, R13 ;  /* 0x0000000d00027308 */ /* 0x000e700000001000 */
[----:B------:R-:W2:Y:S01]  /*14b0*/  FCHK P0, R0, R13 ;  /* 0x0000000d00007302 */ /* 0x000ea20000000000 */
[----:B-1----:R-:W-:-:S04]  /*14c0*/  FFMA R3, -R13, R2, 1 ;  /* 0x3f8000000d037423 */ /* 0x002fc80000000102 */
[----:B------:R-:W-:-:S04]  /*14d0*/  FFMA R3, R2, R3, R2 ;  /* 0x0000000302037223 */ /* 0x000fc80000000002 */
[----:B------:R-:W-:-:S04]  /*14e0*/  FFMA R2, R0, R3, RZ ;  /* 0x0000000300027223 */ /* 0x000fc800000000ff */
[----:B------:R-:W-:-:S04]  /*14f0*/  FFMA R11, -R13, R2, R0 ;  /* 0x000000020d0b7223 */ /* 0x000fc80000000100 */
[----:B0-----:R-:W-:Y:S01]  /*1500*/  FFMA R18, R3, R11, R2 ;  /* 0x0000000b03127223 */ /* 0x001fe20000000002 */
[----:B--2---:R-:W-:Y:S06]  /*1510*/  @!P0 BRA `(.L_x_5286) ;  /* 0x0000000000108947 */ /* 0x004fec0003800000 */
[----:B------:R-:W-:Y:S01]  /*1520*/  IMAD.MOV.U32 R3, RZ, RZ, R13 ;  /* 0x000000ffff037224 */ /* 0x000fe200078e000d */
[----:B------:R-:W-:-:S07]  /*1530*/  MOV R13, 0x1550 ;  /* 0x00001550000d7802 */ /* 0x000fce0000000f00 */
[----:B------:R-:W-:Y:S05]  /*1540*/  CALL.REL.NOINC `($__internal_102_$__cuda_sm3x_div_rn_noftz_f32_slowpath) ;  /* 0x0000000800687944 */ /* 0x000fea0003c00000 */
[----:B------:R-:W-:-:S07]  /*1550*/  IMAD.MOV.U32 R18, RZ, RZ, R0 ;  /* 0x000000ffff127224 */ /* 0x000fce00078e0000 */
.L_x_5286:
[----:B------:R-:W-:Y:S05]  /*1560*/  BSYNC.RECONVERGENT B1 ;  /* 0x0000000000017941 */ /* 0x000fea0003800200 */
.L_x_5285:
        /* <DEDUP_REMOVED lines=25> */
.L_x_5288:
[----:B------:R-:W-:Y:S05]  /*1700*/  BSYNC.RECONVERGENT B1 ;  /* 0x0000000000017941 */ /* 0x000fea0003800200 */
.L_x_5287:
        /* <DEDUP_REMOVED lines=8> */
[----:B0-----:R-:W-:Y:S02]  /*1790*/  IMAD.MOV.U32 R7, RZ, RZ, -0x800000 ;  /* 0xff800000ff077424 */ /* 0x001fe400078e00ff */
        /* <DEDUP_REMOVED lines=26> */
.L_x_5290:
[----:B------:R-:W-:Y:S05]  /*1940*/  BSYNC.RECONVERGENT B1 ;  /* 0x0000000000017941 */ /* 0x000fea0003800200 */
.L_x_5289:
        /* <DEDUP_REMOVED lines=14> */
.L_x_5292:
[----:B------:R-:W-:Y:S05]  /*1a30*/  BSYNC.RECONVERGENT B1 ;  /* 0x0000000000017941 */ /* 0x000fea0003800200 */
.L_x_5291:
[----:B------:R-:W-:-:S04]  /*1a40*/  IADD3 R11, P0, PT, R8, R11, RZ ;  /* 0x0000000b080b7210 */ /* 0x000fc80007f1e0ff */
[----:B------:R-:W-:Y:S02]  /*1a50*/  IADD3.X R10, PT, PT, R9, R10, RZ, P0, !PT ;  /* 0x0000000a090a7210 */ /* 0x000fe400007fe4ff */
[----:B------:R-:W-:-:S04]  /*1a60*/  ISETP.GE.U32.AND P0, PT, R11, UR44, PT ;  /* 0x0000002c0b007c0c */ /* 0x000fc8000bf06070 */
[----:B------:R-:W-:-:S13]  /*1a70*/  ISETP.GE.AND.EX P0, PT, R10, UR45, PT, P0 ;  /* 0x0000002d0a007c0c */ /* 0x000fda000bf06300 */
[----:B------:R-:W-:Y:S05]  /*1a80*/  @!P0 BRA `(.L_x_5293) ;  /* 0xfffffff000148947 */ /* 0x000fea000383ffff */
[----:B------:R-:W-:Y:S05]  /*1a90*/  BSYNC.RECONVERGENT B0 ;  /* 0x0000000000007941 */ /* 0x000fea0003800200 */
.L_x_5276:
[----:B------:R-:W-:Y:S05]  /*1aa0*/  EXIT ;  /* 0x000000000000794d */ /* 0x000fea0003800000 */
        .weak           $__internal_101_$__cuda_sm20_div_u64
        .type           $__internal_101_$__cuda_sm20_div_u64,@function
        .size           $__internal_101_$__cuda_sm20_div_u64,($__internal_102_$__cuda_sm3x_div_rn_noftz_f32_slowpath - $__internal_101_$__cuda_sm20_div_u64)
$__internal_101_$__cuda_sm20_div_u64:
        /* <DEDUP_REMOVED lines=52> */
[----:B------:R-:W-:Y:S02]  /*1df0*/  SEL R3, R3, R15, P0 ;  /* 0x0000000f03037207 */ /* 0x000fe40000000000 */
[----:B------:R-:W-:Y:S02]  /*1e00*/  SEL R2, R4, R13, P0 ;  /* 0x0000000d04027207 */ /* 0x000fe40000000000 */
[----:B------:R-:W-:Y:S02]  /*1e10*/  IADD3 R4, P2, PT, R7, 0x1, RZ ;  /* 0x0000000107047810 */ /* 0x000fe40007f5e0ff */
[----:B------:R-:W-:Y:S02]  /*1e20*/  SEL R6, R6, R12, P0 ;  /* 0x0000000c06067207 */ /* 0x000fe40000000000 */
[----:B------:R-:W-:Y:S01]  /*1e30*/  ISETP.GE.U32.AND P0, PT, R3, R8, PT ;  /* 0x000000080300720c */ /* 0x000fe20003f06070 */
[----:B------:R-:W-:Y:S01]  /*1e40*/  IMAD.X R5, RZ, RZ, R2, P2 ;  /* 0x000000ffff057224 */ /* 0x000fe200010e0602 */
[----:B------:R-:W-:Y:S01]  /*1e50*/  ISETP.NE.U32.AND P1, PT, R8, RZ, PT ;  /* 0x000000ff0800720c */ /* 0x000fe20003f25070 */
[----:B------:R-:W-:Y:S01]  /*1e60*/  IMAD.MOV.U32 R3, RZ, RZ, 0x0 ;  /* 0x00000000ff037424 */ /* 0x000fe200078e00ff */
[----:B------:R-:W-:-:S02]  /*1e70*/  ISETP.GE.U32.AND.EX P0, PT, R6, R9, PT, P0 ;  /* 0x000000090600720c */ /* 0x000fc40003f06100 */
[----:B------:R-:W-:Y:S02]  /*1e80*/  ISETP.NE.AND.EX P1, PT, R9, RZ, PT, P1 ;  /* 0x000000ff0900720c */ /* 0x000fe40003f25310 */
[----:B------:R-:W-:Y:S02]  /*1e90*/  SEL R5, R5, R2, P0 ;  /* 0x0000000205057207 */ /* 0x000fe40000000000 */
[----:B------:R-:W-:Y:S02]  /*1ea0*/  MOV R2, R0 ;  /* 0x0000000000027202 */ /* 0x000fe40000000f00 */
[----:B------:R-:W-:Y:S02]  /*1eb0*/  SEL R4, R4, R7, P0 ;  /* 0x0000000704047207 */ /* 0x000fe40000000000 */
[----:B------:R-:W-:Y:S02]  /*1ec0*/  SEL R5, R5, 0xffffffff, P1 ;  /* 0xffffffff05057807 */ /* 0x000fe40000800000 */
[----:B------:R-:W-:Y:S01]  /*1ed0*/  SEL R4, R4, 0xffffffff, P1 ;  /* 0xffffffff04047807 */ /* 0x000fe20000800000 */
[----:B------:R-:W-:Y:S06]  /*1ee0*/  RET.REL.NODEC R2 `(_Z15SoftmaxWarpImplI10DirectLoadI13__nv_bfloat16fE11DirectStoreIfS1_EfLi1ELi1ELi1ELi1ELb1EL9Algorithm0EEvT_T0_ll) ;  /* 0xffffffe002447950 */ /* 0x000fec0003c3ffff */
        .weak           $__internal_102_$__cuda_sm3x_div_rn_noftz_f32_slowpath
        .type           $__internal_102_$__cuda_sm3x_div_rn_noftz_f32_slowpath,@function
        .size           $__internal_102_$__cuda_sm3x_div_rn_noftz_f32_slowpath,(.L_x_25554 - $__internal_102_$__cuda_sm3x_div_rn_noftz_f32_slowpath)
$__internal_102_$__cuda_sm3x_div_rn_noftz_f32_slowpath:
        /* <DEDUP_REMOVED lines=34> */
.L_x_5295:
        /* <DEDUP_REMOVED lines=51> */
.L_x_5302:
[----:B------:R-:W-:-:S04]  /*2440*/  LOP3.LUT R0, R0, 0x80000000, RZ, 0xc0, !PT ;  /* 0x8000000000007812 */ /* 0x000fc800078ec0ff */
[----:B------:R-:W-:Y:S01]  /*2450*/  LOP3.LUT R0, R0, 0x7f800000, RZ, 0xfc, !PT ;  /* 0x7f80000000007812 */ /* 0x000fe200078efcff */
[----:B------:R-:W-:Y:S06]  /*2460*/  BRA `(.L_x_5303) ;  /* 0x0000000000047947 */ /* 0x000fec0003800000 */
.L_x_5301:
[----:B------:R-:W-:-:S07]  /*2470*/  LEA R0, R25, R0, 0x17 ;  /* 0x0000000019007211 */ /* 0x000fce00078eb8ff */
.L_x_5303:
[----:B------:R-:W-:Y:S05]  /*2480*/  BSYNC.RECONVERGENT B3 ;  /* 0x0000000000037941 */ /* 0x000fea0003800200 */
.L_x_5300:
[----:B------:R-:W-:Y:S05]  /*2490*/  BRA `(.L_x_5304) ;  /* 0x0000000000207947 */ /* 0x000fea0003800000 */
.L_x_5299:
[----:B------:R-:W-:-:S04]  /*24a0*/  LOP3.LUT R0, R3, 0x80000000, R0, 0x48, !PT ;  /* 0x8000000003007812 */ /* 0x000fc800078e4800 */
[----:B------:R-:W-:Y:S01]  /*24b0*/  LOP3.LUT R0, R0, 0x7f800000, RZ, 0xfc, !PT ;  /* 0x7f80000000007812 */ /* 0x000fe200078efcff */
[----:B------:R-:W-:Y:S06]  /*24c0*/  BRA `(.L_x_5304) ;  /* 0x0000000000147947 */ /* 0x000fec0003800000 */
.L_x_5298:
[----:B------:R-:W-:Y:S01]  /*24d0*/  LOP3.LUT R0, R3, 0x80000000, R0, 0x48, !PT ;  /* 0x8000000003007812 */ /* 0x000fe200078e4800 */
[----:B------:R-:W-:Y:S06]  /*24e0*/  BRA `(.L_x_5304) ;  /* 0x00000000000c7947 */ /* 0x000fec0003800000 */
.L_x_5297:
[----:B------:R-:W0:Y:S01]  /*24f0*/  MUFU.RSQ R0, -QNAN ;  /* 0xffc0000000007908 */ /* 0x000e220000001400 */
[----:B------:R-:W-:Y:S05]  /*2500*/  BRA `(.L_x_5304) ;  /* 0x0000000000047947 */ /* 0x000fea0003800000 */
.L_x_5296:
[----:B------:R-:W-:-:S07]  /*2510*/  FADD.FTZ R0, R0, R3 ;  /* 0x0000000300007221 */ /* 0x000fce0000010000 */
.L_x_5304:
[----:B------:R-:W-:Y:S05]  /*2520*/  BSYNC.RECONVERGENT B2 ;  /* 0x0000000000027941 */ /* 0x000fea0003800200 */
.L_x_5294:
[----:B------:R-:W-:Y:S02]  /*2530*/  HFMA2 R3, -RZ, RZ, 0, 0 ;  /* 0x00000000ff037431 */ /* 0x000fe400000001ff */
[----:B------:R-:W-:-:S04]  /*2540*/  IMAD.MOV.U32 R2, RZ, RZ, R13 ;  /* 0x000000ffff027224 */ /* 0x000fc800078e000d */
[----:B0-----:R-:W-:Y:S05]  /*2550*/  RET.REL.NODEC R2 `(_Z15SoftmaxWarpImplI10DirectLoadI13__nv_bfloat16fE11DirectStoreIfS1_EfLi1ELi1ELi1ELi1ELb1EL9Algorithm0EEvT_T0_ll) ;  /* 0xffffffd802a87950 */ /* 0x001fea0003c3ffff */
.L_x_5305:
        /* <DEDUP_REMOVED lines=10> */
.L_x_25554:


//--------------------- .text._Z15SoftmaxWarpImplI10DirectLoadI13__nv_bfloat16fE11DirectStoreIfS1_EfLi1ELi1ELi1ELi1ELb0EL9Algorithm0EEvT_T0_ll --------------------------
	.section	.text._Z15SoftmaxWarpImplI10DirectLoadI13__nv_bfloat16fE11DirectStoreIfS1_EfLi1ELi1ELi1ELi1ELb0EL9Algorithm0EEvT_T0_ll,"ax",@progbits
	.align	128
        .global         _Z15SoftmaxWarpImplI10DirectLoadI13__nv_bfloat16fE11DirectStoreIfS1_EfLi1ELi1ELi1ELi1ELb0EL9Algorithm0EEvT_T0_ll
        .type           _Z15SoftmaxWarpImplI10DirectLoadI13__nv_bfloat16fE11DirectStoreIfS1_EfLi1ELi1ELi1ELi1ELb0EL9Algorithm0EEvT_T0_ll,@function
        .size           _Z15SoftmaxWarpImplI10DirectLoadI13__nv_bfloat16fE11DirectStoreIfS1_EfLi1ELi1ELi1ELi1ELb0EL9Algorithm0EEvT_T0_ll,(.L_x_25556 - _Z15SoftmaxWarpImplI10DirectLoadI13__nv_bfloat16fE11DirectStoreIfS1_EfLi1ELi1ELi1ELi1ELb0EL9Algorithm0EEvT_T0_ll)
        .other          _Z15SoftmaxWarpImplI10DirectLoadI13__nv_bfloat16fE11DirectStoreIfS1_EfLi1ELi1ELi1ELi1ELb0EL9Algorithm0EEvT_T0_ll,@"STO_CUDA_ENTRY STV_DEFAULT"
_Z15SoftmaxWarpImplI10DirectLoadI13__nv_bfloat16fE11DirectStoreIfS1_EfLi1ELi1ELi1ELi1ELb0EL9Algorithm0EEvT_T0_ll:
.text._Z15SoftmaxWarpImplI10DirectLoadI13__nv_bfloat16fE11DirectStoreIfS1_EfLi1ELi1ELi1ELi1ELb0EL9Algorithm0EEvT_T0_ll:
        /* <DEDUP_REMOVED lines=24> */
.L_x_5306:
        /* <DEDUP_REMOVED lines=47> */
.L_x_5308:
[----:B------:R-:W-:-:S07]  /*0470*/  MOV R0, 0x490 ;  /* 0x0000049000007802 */ /* 0x000fce0000000f00 */
[----:B0-----:R-:W-:Y:S05]  /*0480*/  CALL.REL.NOINC `($__internal_103_$__cuda_sm20_div_u64) ;  /* 0x0000001000d07944 */ /* 0x001fea0003c00000 */
[----:B------:R-:W-:Y:S02]  /*0490*/  IMAD.MOV.U32 R2, RZ, RZ, R4 ;  /* 0x000000ffff027224 */ /* 0x000fe400078e0004 */
[----:B------:R-:W-:-:S07]  /*04a0*/  IMAD.MOV.U32 R3, RZ, RZ, R5 ;  /* 0x000000ffff037224 */ /* 0x000fce00078e0005 */
.L_x_5309:
[----:B------:R-:W-:Y:S05]  /*04b0*/  BSYNC.RECONVERGENT B0 ;  /* 0x0000000000007941 */ /* 0x000fea0003800200 */
.L_x_5307:
[----:B------:R-:W-:Y:S01]  /*04c0*/  IADD3 R14, P1, PT, R2, R14, RZ ;  /* 0x0000000e020e7210 */ /* 0x000fe20007f3e0ff */
[----:B------:R-:W1:Y:S01]  /*04d0*/  S2R R4, SR_TID.X ;  /* 0x0000000000047919 */ /* 0x000e620000002100 */
[----:B------:R-:W2:Y:S01]  /*04e0*/  LDC.64 R20, c[0x0][0x358] ;  /* 0x0000d600ff147b82 */ /* 0x000ea20000000a00 */
[----:B------:R-:W-:Y:S01]  /*04f0*/  BSSY.RECONVERGENT B0, `(.L_x_5310) ;  /* 0x0000055000007945 */ /* 0x000fe20003800200 */
[----:B------:R-:W-:Y:S02]  /*0500*/  LOP3.LUT R0, R14, 0x3, RZ, 0xc0, !PT ;  /* 0x000000030e007812 */ /* 0x000fe400078ec0ff */
[----:B------:R-:W-:Y:S02]  /*0510*/  IADD3.X R15, PT, PT, RZ, R3, RZ, P1, !PT ;  /* 0x00000003ff0f7210 */ /* 0x000fe40000ffe4ff */
[----:B------:R-:W-:-:S04]  /*0520*/  ISETP.NE.U32.AND P0, PT, R0, 0x3, PT ;  /* 0x000000030000780c */ /* 0x000fc80003f05070 */
[----:B------:R-:W-:-:S13]  /*0530*/  ISETP.NE.AND.EX P0, PT, RZ, RZ, PT, P0 ;  /* 0x000000ffff00720c */ /* 0x000fda0003f05300 */
[----:B------:R-:W-:Y:S05]  /*0540*/  @!P0 BRA `(.L_x_5311) ;  /* 0x00000004003c8947 */ /* 0x000fea0003800000 */
[----:B------:R-:W3:Y:S01]  /*0550*/  LDCU.128 UR4, c[0x0][0x390] ;  /* 0x00007200ff0477ac */ /* 0x000ee20008000c00 */
[----:B------:R-:W-:Y:S02]  /*0560*/  IMAD.MOV.U32 R5, RZ, RZ, RZ ;  /* 0x000000ffff057224 */ /* 0x000fe400078e00ff */
[----:B------:R-:W-:Y:S01]  /*0570*/  IMAD.MOV.U32 R22, RZ, RZ, RZ ;  /* 0x000000ffff167224 */ /* 0x000fe200078e00ff */
[----:B------:R-:W4:Y:S01]  /*0580*/  LDCU.128 UR8, c[0x0][0x380] ;  /* 0x00007000ff0877ac */ /* 0x000f220008000c00 */
[----:B---3--:R-:W-:Y:S02]  /*0590*/  IMAD R0, R12, UR6, RZ ;  /* 0x000000060c007c24 */ /* 0x008fe4000f8e02ff */
[----:B-1----:R-:W-:-:S04]  /*05a0*/  IMAD.WIDE.U32 R2, R13, UR6, R4 ;  /* 0x000000060d027c25 */ /* 0x002fc8000f8e0004 */
[----:B----4-:R-:W-:Y:S01]  /*05b0*/  IMAD R6, R12, UR10, RZ ;  /* 0x0000000a0c067c24 */ /* 0x010fe2000f8e02ff */
[----:B------:R-:W-:Y:S01]  /*05c0*/  LEA R16, P0, R2, UR4, 0x1 ;  /* 0x0000000402107c11 */ /* 0x000fe2000f8008ff */
[----:B------:R-:W-:-:S04]  /*05d0*/  IMAD.WIDE.U32 R18, R13, UR10, R4 ;  /* 0x0000000a0d127c25 */ /* 0x000fc8000f8e0004 */
[C---:B------:R-:W-:Y:S01]  /*05e0*/  IMAD R23, R13.reuse, UR7, R0 ;  /* 0x000000070d177c24 */ /* 0x040fe2000f8e0200 */
[----:B------:R-:W-:Y:S01]  /*05f0*/  LEA R17, P1, R18, UR8, 0x1 ;  /* 0x0000000812117c11 */ /* 0x000fe2000f8208ff */
[----:B------:R-:W-:Y:S02]  /*0600*/  IMAD R27, R13, UR11, R6 ;  /* 0x0000000b0d1b7c24 */ /* 0x000fe4000f8e0206 */
[C---:B------:R-:W-:Y:S02]  /*0610*/  IMAD R25, R11.reuse, UR6, RZ ;  /* 0x000000060b197c24 */ /* 0x040fe4000f8e02ff */
[----:B------:R-:W-:Y:S02]  /*0620*/  IMAD R29, R11, UR10, RZ ;  /* 0x0000000a0b1d7c24 */ /* 0x000fe4000f8e02ff */
[----:B------:R-:W-:Y:S01]  /*0630*/  IMAD.IADD R23, R3, 0x1, R23 ;  /* 0x0000000103177824 */ /* 0x000fe200078e0217 */
[----:B------:R-:W-:Y:S01]  /*0640*/  IADD3 R3, PT, PT, R19, R27, RZ ;  /* 0x0000001b13037210 */ /* 0x000fe20007ffe0ff */
[----:B------:R-:W-:-:S03]  /*0650*/  IMAD.WIDE.U32 R8, R10, UR6, RZ ;  /* 0x000000060a087c25 */ /* 0x000fc6000f8e00ff */
[----:B------:R-:W-:Y:S01]  /*0660*/  LEA.HI.X R19, R2, UR5, R23, 0x1, P0 ;  /* 0x0000000502137c11 */ /* 0x000fe200080f0c17 */
[----:B------:R-:W-:Y:S01]  /*0670*/  IMAD.WIDE.U32 R6, R10, UR10, RZ ;  /* 0x0000000a0a067c25 */ /* 0x000fe2000f8e00ff */
[----:B------:R-:W-:-:S03]  /*0680*/  LEA.HI.X R18, R18, UR9, R3, 0x1, P1 ;  /* 0x0000000912127c11 */ /* 0x000fc600088f0c03 */
[C---:B------:R-:W-:Y:S02]  /*0690*/  IMAD R25, R10.reuse, UR7, R25 ;  /* 0x000000070a197c24 */ /* 0x040fe4000f8e0219 */
[----:B------:R-:W-:Y:S02]  /*06a0*/  IMAD R29, R10, UR11, R29 ;  /* 0x0000000b0a1d7c24 */ /* 0x000fe4000f8e021d */
[----:B------:R-:W-:Y:S02]  /*06b0*/  VIADD R23, R14, 0x1 ;  /* 0x000000010e177836 */ /* 0x000fe40000000000 */
[----:B------:R-:W-:Y:S01]  /*06c0*/  IMAD.IADD R3, R9, 0x1, R25 ;  /* 0x0000000109037824 */ /* 0x000fe200078e0219 */
[----:B------:R-:W-:Y:S02]  /*06d0*/  IADD3 R25, PT, PT, R7, R29, RZ ;  /* 0x0000001d07197210 */ /* 0x000fe40007ffe0ff */
[----:B------:R-:W-:Y:S02]  /*06e0*/  LOP3.LUT R23, R23, 0x3, RZ, 0xc0, !PT ;  /* 0x0000000317177812 */ /* 0x000fe400078ec0ff */
[----:B------:R-:W-:-:S02]  /*06f0*/  SHF.L.U64.HI R24, R8, 0x1, R3 ;  /* 0x0000000108187819 */ /* 0x000fc40000010203 */
[----:B------:R-:W-:-:S07]  /*0700*/  SHF.L.U64.HI R25, R6, 0x1, R25 ;  /* 0x0000000106197819 */ /* 0x000fce0000010219 */
.L_x_5314:
[----:B--2---:R-:W-:Y:S01]  /*0710*/  R2UR UR4, R20 ;  /* 0x00000000140472ca */ /* 0x004fe200000e0000 */
[----:B---3--:R-:W-:Y:S01]  /*0720*/  IMAD.MOV.U32 R2, RZ, RZ, R17 ;  /* 0x000000ffff027224 */ /* 0x008fe200078e0011 */
[----:B------:R-:W-:Y:S02]  /*0730*/  R2UR UR5, R21 ;  /* 0x00000000150572ca */ /* 0x000fe400000e0000 */
[----:B------:R-:W-:-:S11]  /*0740*/  MOV R3, R18 ;  /* 0x0000001200037202 */ /* 0x000fd60000000f00 */
[----:B------:R-:W2:Y:S01]  /*0750*/  LDG.E.U16 R0, desc[UR4][R2.64] ;  /* 0x0000000402007981 */ /* 0x000ea2000c1e1500 */
[----:B------:R-:W-:Y:S02]  /*0760*/  HFMA2 R29, -RZ, RZ, 3.7421875, 0 ;  /* 0x437c0000ff1d7431 */ /* 0x000fe400000001ff */
[----:B------:R-:W-:Y:S01]  /*0770*/  IMAD.MOV.U32 R26, RZ, RZ, 0x3bbb989d ;  /* 0x3bbb989dff1a7424 */ /* 0x000fe200078e00ff */
[----:B------:R-:W-:Y:S01]  /*0780*/  BSSY.RECONVERGENT B1, `(.L_x_5312) ;  /* 0x0000019000017945 */ /* 0x000fe20003800200 */
[----:B--2---:R-:W-:-:S05]  /*0790*/  IMAD.U32 R0, R0, 0x10000, RZ ;  /* 0x0001000000007824 */ /* 0x004fca00078e00ff */
[----:B------:R-:W-:-:S05]  /*07a0*/  FMNMX R27, R0, -INF , !PT ;  /* 0xff800000001b7809 */ /* 0x000fca0007800000 */
        /* <DEDUP_REMOVED lines=20> */
[----:B0-----:R-:W-:Y:S05]  /*08f0*/  CALL.REL.NOINC `($__internal_104_$__cuda_sm3x_div_rn_noftz_f32_slowpath) ;  /* 0x0000001000c47944 */ /* 0x001fea0003c00000 */
[----:B------:R-:W-:-:S07]  /*0900*/  MOV R2, R0 ;  /* 0x0000000000027202 */ /* 0x000fce0000000f00 */
.L_x_5313:
[----:B------:R-:W-:Y:S05]  /*0910*/  BSYNC.RECONVERGENT B1 ;  /* 0x0000000000017941 */ /* 0x000fea0003800200 */
.L_x_5312:
[----:B------:R-:W-:Y:S01]  /*0920*/  IADD3 R23, P0, PT, R23, -0x1, RZ ;  /* 0xffffffff17177810 */ /* 0x000fe20007f1e0ff */
[----:B------:R-:W-:Y:S01]  /*0930*/  IMAD.MOV.U32 R3, RZ, RZ, R19 ;  /* 0x000000ffff037224 */ /* 0x000fe200078e0013 */
[----:B------:R-:W-:Y:S02]  /*0940*/  R2UR UR4, R20 ;  /* 0x00000000140472ca */ /* 0x000fe400000e0000 */
[----:B------:R-:W-:Y:S02]  /*0950*/  IADD3.X R22, PT, PT, R22, -0x1, RZ, P0, !PT ;  /* 0xffffffff16167810 */ /* 0x000fe400007fe4ff */
[----:B------:R-:W-:Y:S02]  /*0960*/  ISETP.NE.U32.AND P0, PT, R23, RZ, PT ;  /* 0x000000ff1700720c */ /* 0x000fe40003f05070 */
[----:B------:R-:W-:Y:S02]  /*0970*/  R2UR UR5, R21 ;  /* 0x00000000150572ca */ /* 0x000fe400000e0000 */
[----:B------:R-:W-:-:S02]  /*0980*/  ISETP.NE.AND.EX P0, PT, R22, RZ, PT, P0 ;  /* 0x000000ff1600720c */ /* 0x000fc40003f05300 */
[----:B------:R-:W-:Y:S02]  /*0990*/  F2FP.BF16.F32.PACK_AB R2, RZ, R2 ;  /* 0x00000002ff02723e */ /* 0x000fe400000010ff */
[----:B------:R-:W-:Y:S02]  /*09a0*/  LEA R17, P2, R6, R17, 0x1 ;  /* 0x0000001106117211 */ /* 0x000fe400078408ff */
[----:B------:R-:W-:Y:S01]  /*09b0*/  PRMT R0, R2, 0x7610, R0 ;  /* 0x0000761002007816 */ /* 0x000fe20000000000 */
[----:B------:R-:W-:Y:S01]  /*09c0*/  IMAD.MOV.U32 R2, RZ, RZ, R16 ;  /* 0x000000ffff027224 */ /* 0x000fe200078e0010 */
[----:B------:R-:W-:Y:S01]  /*09d0*/  LEA R16, P3, R8, R16, 0x1 ;  /* 0x0000001008107211 */ /* 0x000fe200078608ff */
[----:B------:R-:W-:Y:S01]  /*09e0*/  IMAD.X R18, R18, 0x1, R25, P2 ;  /* 0x0000000112127824 */ /* 0x000fe200010e0619 */
[----:B------:R-:W-:Y:S02]  /*09f0*/  IADD3 R13, P1, PT, R10, R13, RZ ;  /* 0x0000000d0a0d7210 */ /* 0x000fe40007f3e0ff */
[----:B------:R3:W-:Y:S01]  /*0a00*/  STG.E.U16 desc[UR4][R2.64], R0 ;  /* 0x0000000002007986 */ /* 0x0007e2000c101504 */
[----:B------:R-:W-:Y:S01]  /*0a10*/  IMAD.X R19, R19, 0x1, R24, P3 ;  /* 0x0000000113137824 */ /* 0x000fe200018e0618 */
[----:B------:R-:W-:Y:S01]  /*0a20*/  IADD3.X R12, PT, PT, R11, R12, RZ, P1, !PT ;  /* 0x0000000c0b0c7210 */ /* 0x000fe20000ffe4ff */
[----:B------:R-:W-:Y:S08]  /*0a30*/  @P0 BRA `(.L_x_5314) ;  /* 0xfffffffc00340947 */ /* 0x000ff0000383ffff */
.L_x_5311:
[----:B------:R-:W-:Y:S05]  /*0a40*/  BSYNC.RECONVERGENT B0 ;  /* 0x0000000000007941 */ /* 0x000fea0003800200 */
.L_x_5310:
[----:B------:R-:W-:-:S04]  /*0a50*/  ISETP.GE.U32.AND P0, PT, R14, 0x3, PT ;  /* 0x000000030e00780c */ /* 0x000fc80003f06070 */
[----:B------:R-:W-:-:S13]  /*0a60*/  ISETP.GE.U32.AND.EX P0, PT, R15, RZ, PT, P0 ;  /* 0x000000ff0f00720c */ /* 0x000fda0003f06100 */
[----:B------:R-:W-:Y:S05]  /*0a70*/  @!P0 EXIT ;  /* 0x000000000000894d */ /* 0x000fea0003800000 */
.L_x_5323:
[----:B-1-3--:R-:W-:Y:S01]  /*0a80*/  MOV R2, R4 ;  /* 0x0000000400027202 */ /* 0x00afe20000000f00 */
        /* <DEDUP_REMOVED lines=10> */
[----:B------:R-:W-:Y:S01]  /*0b30*/  IMAD.MOV.U32 R2, RZ, RZ, 0x3bbb989d ;  /* 0x3bbb989dff027424 */ /* 0x000fe200078e00ff */
[----:B------:R-:W-:Y:S01]  /*0b40*/  BSSY.RECONVERGENT B0, `(.L_x_5315) ;  /* 0x000001a000007945 */ /* 0x000fe20003800200 */
[----:B------:R-:W-:Y:S01]  /*0b50*/  IMAD.MOV.U32 R9, RZ, RZ, 0x437c0000 ;  /* 0x437c0000ff097424 */ /* 0x000fe200078e00ff */
[----:B--2---:R-:W-:-:S04]  /*0b60*/  SHF.L.U32 R0, R6, 0x10, RZ ;  /* 0x0000001006007819 */ /* 0x004fc800000006ff */
[----:B------:R-:W-:-:S05]  /*0b70*/  FMNMX R3, R0, -INF , !PT ;  /* 0xff80000000037809 */ /* 0x000fca0007800000 */
        /* <DEDUP_REMOVED lines=21> */
[----:B------:R-:W-:-:S07]  /*0cd0*/  IMAD.MOV.U32 R3, RZ, RZ, R0 ;  /* 0x000000ffff037224 */ /* 0x000fce00078e0000 */
.L_x_5316:
[----:B------:R-:W-:Y:S05]  /*0ce0*/  BSYNC.RECONVERGENT B0 ;  /* 0x0000000000007941 */ /* 0x000fea0003800200 */
.L_x_5315:
[----:B------:R-:W-:Y:S01]  /*0cf0*/  IADD3 R7, P0, PT, R10, R13, RZ ;  /* 0x0000000d0a077210 */ /* 0x000fe20007f1e0ff */
[----:B------:R-:W-:Y:S01]  /*0d00*/  IMAD R2, R12, UR42, RZ ;  /* 0x0000002a0c027c24 */ /* 0x000fe2000f8e02ff */
[----:B------:R-:W-:Y:S01]  /*0d10*/  F2FP.BF16.F32.PACK_AB R0, RZ, R3 ;  /* 0x00000003ff00723e */ /* 0x000fe200000010ff */
[----:B------:R-:W-:Y:S01]  /*0d20*/  IMAD.MOV.U32 R14, RZ, RZ, R4 ;  /* 0x000000ffff0e7224 */ /* 0x000fe200078e0004 */
[----:B------:R-:W-:Y:S01]  /*0d30*/  IADD3.X R12, PT, PT, R11, R12, RZ, P0, !PT ;  /* 0x0000000c0b0c7210 */ /* 0x000fe200007fe4ff */
[----:B------:R-:W-:Y:S01]  /*0d40*/  IMAD.MOV.U32 R15, RZ, RZ, RZ ;  /* 0x000000ffff0f7224 */ /* 0x000fe200078e00ff */
[----:B------:R-:W-:Y:S01]  /*0d50*/  R2UR UR4, R20 ;  /* 0x00000000140472ca */ /* 0x000fe200000e0000 */
[----:B------:R-:W-:Y:S01]  /*0d60*/  IMAD R9, R13, UR43, R2 ;  /* 0x0000002b0d097c24 */ /* 0x000fe2000f8e0202 */
[----:B------:R-:W-:Y:S01]  /*0d70*/  R2UR UR5, R21 ;  /* 0x00000000150572ca */ /* 0x000fe200000e0000 */
[----:B------:R-:W-:Y:S01]  /*0d80*/  IMAD R6, R12, UR38, RZ ;  /* 0x000000260c067c24 */ /* 0x000fe2000f8e02ff */
[----:B------:R-:W-:Y:S01]  /*0d90*/  R2UR UR6, R20 ;  /* 0x00000000140672ca */ /* 0x000fe200000e0000 */
[----:B------:R-:W-:Y:S01]  /*0da0*/  IMAD.WIDE.U32 R2, R13, UR42, R14 ;  /* 0x0000002a0d027c25 */ /* 0x000fe2000f8e000e */
[----:B------:R-:W-:-:S03]  /*0db0*/  R2UR UR7, R21 ;  /* 0x00000000150772ca */ /* 0x000fc600000e0000 */
[----:B------:R-:W-:Y:S01]  /*0dc0*/  IMAD.WIDE.U32 R14, R7, UR38, R14 ;  /* 0x00000026070e7c25 */ /* 0x000fe2000f8e000e */
[----:B------:R-:W-:Y:S02]  /*0dd0*/  IADD3 R9, PT, PT, R3, R9, RZ ;  /* 0x0000000903097210 */ /* 0x000fe40007ffe0ff */
[----:B------:R-:W-:Y:S01]  /*0de0*/  LEA R8, P0, R2, UR40, 0x1 ;  /* 0x0000002802087c11 */ /* 0x000fe2000f8008ff */
[--C-:B------:R-:W-:Y:S01]  /*0df0*/  IMAD R13, R7, UR39, R6.reuse ;  /* 0x00000027070d7c24 */ /* 0x100fe2000f8e0206 */
[----:B------:R-:W-:Y:S02]  /*0e00*/  LEA R16, P1, R14, UR36, 0x1 ;  /* 0x000000240e107c11 */ /* 0x000fe4000f8208ff */
[----:B------:R-:W-:Y:S01]  /*0e10*/  LEA.HI.X R9, R2, UR41, R9, 0x1, P0 ;  /* 0x0000002902097c11 */ /* 0x000fe200080f0c09 */
[----:B------:R-:W-:Y:S01]  /*0e20*/  IMAD.IADD R3, R15, 0x1, R13 ;  /* 0x000000010f037824 */ /* 0x000fe200078e020d */
[----:B------:R-:W-:-:S04]  /*0e30*/  PRMT R6, R0, 0x7610, R6 ;  /* 0x0000761000067816 */ /* 0x000fc80000000006 */
[----:B------:R-:W-:Y:S01]  /*0e40*/  LEA.HI.X R17, R14, UR37, R3, 0x1, P1 ;  /* 0x000000250e117c11 */ /* 0x000fe200088f0c03 */
[----:B------:R1:W-:Y:S04]  /*0e50*/  STG.E.U16 desc[UR4][R8.64], R6 ;  /* 0x0000000608007986 */ /* 0x0003e8000c101504 */
[----:B------:R-:W2:Y:S01]  /*0e60*/  LDG.E.U16 R16, desc[UR6][R16.64] ;  /* 0x0000000610107981 */ /* 0x000ea2000c1e1500 */
[----:B------:R-:W-:Y:S02]  /*0e70*/  HFMA2 R2, -RZ, RZ, 0.96630859375, -0.0022525787353515625 ;  /* 0x3bbb989dff027431 */ /* 0x000fe400000001ff */
        /* <DEDUP_REMOVED lines=11> */
[----:B------:R-:W2:Y:S02]  /*0f30*/  MUFU.EX2 R3, R2 ;  /* 0x0000000200037308 */ /* 0x000ea40000000800 */
[----:B--2---:R-:W-:-:S04]  /*0f40*/  FMUL R0, R0, R3 ;  /* 0x0000000300007220 */ /* 0x004fc80000400000 */
[----:B-1----:R-:W-:-:S04]  /*0f50*/  FADD R9, RZ, R0 ;  /* 0x00000000ff097221 */ /* 0x002fc80000000000 */
        /* <DEDUP_REMOVED lines=10> */
[----:B0-----:R-:W-:Y:S05]  /*1000*/  CALL.REL.NOINC `($__internal_104_$__cuda_sm3x_div_rn_noftz_f32_slowpath) ;  /* 0x0000000c00007944 */ /* 0x001fea0003c00000 */
[----:B------:R-:W-:-:S07]  /*1010*/  IMAD.MOV.U32 R3, RZ, RZ, R0 ;  /* 0x000000ffff037224 */ /* 0x000fce00078e0000 */
.L_x_5318:
[----:B------:R-:W-:Y:S05]  /*1020*/  BSYNC.RECONVERGENT B0 ;  /* 0x0000000000007941 */ /* 0x000fea0003800200 */
.L_x_5317:
[----:B------:R-:W-:Y:S01]  /*1030*/  IADD3 R9, P0, PT, R10, R7, RZ ;  /* 0x000000070a097210 */ /* 0x000fe20007f1e0ff */
[----:B------:R-:W-:Y:S01]  /*1040*/  IMAD R2, R12, UR42, RZ ;  /* 0x0000002a0c027c24 */ /* 0x000fe2000f8e02ff */
[----:B------:R-:W-:Y:S01]  /*1050*/  MOV R14, R4 ;  /* 0x00000004000e7202 */ /* 0x000fe20000000f00 */
[----:B------:R-:W-:Y:S01]  /*1060*/  IMAD.MOV.U32 R15, RZ, RZ, RZ ;  /* 0x000000ffff0f7224 */ /* 0x000fe200078e00ff */
[----:B------:R-:W-:Y:S01]  /*1070*/  F2FP.BF16.F32.PACK_AB R0, RZ, R3 ;  /* 0x00000003ff00723e */ /* 0x000fe200000010ff */
[----:B------:R-:W-:Y:S01]  /*1080*/  IMAD.X R12, R11, 0x1, R12, P0 ;  /* 0x000000010b0c7824 */ /* 0x000fe200000e060c */
[----:B------:R-:W-:Y:S01]  /*1090*/  R2UR UR4, R20 ;  /* 0x00000000140472ca */ /* 0x000fe200000e0000 */
[----:B------:R-:W-:Y:S01]  /*10a0*/  IMAD R13, R7, UR43, R2 ;  /* 0x0000002b070d7c24 */ /* 0x000fe2000f8e0202 */
[----:B------:R-:W-:Y:S01]  /*10b0*/  R2UR UR5, R21 ;  /* 0x00000000150572ca */ /* 0x000fe200000e0000 */
[----:B------:R-:W-:Y:S01]  /*10c0*/  IMAD R6, R12, UR38, RZ ;  /* 0x000000260c067c24 */ /* 0x000fe2000f8e02ff */
[----:B------:R-:W-:Y:S01]  /*10d0*/  R2UR UR6, R20 ;  /* 0x00000000140672ca */ /* 0x000fe200000e0000 */
[----:B------:R-:W-:Y:S01]  /*10e0*/  IMAD.WIDE.U32 R2, R7, UR42, R14 ;  /* 0x0000002a07027c25 */ /* 0x000fe2000f8e000e */
[----:B------:R-:W-:-:S02]  /*10f0*/  R2UR UR7, R21 ;  /* 0x00000000150772ca */ /* 0x000fc400000e0000 */
[----:B------:R-:W-:Y:S01]  /*1100*/  PRMT R8, R0, 0x7610, R8 ;  /* 0x0000761000087816 */ /* 0x000fe20000000008 */
[----:B------:R-:W-:-:S04]  /*1110*/  IMAD.WIDE.U32 R14, R9, UR38, R14 ;  /* 0x00000026090e7c25 */ /* 0x000fc8000f8e000e */
[----:B------:R-:W-:Y:S01]  /*1120*/  IMAD R17, R9, UR39, R6 ;  /* 0x0000002709117c24 */ /* 0x000fe2000f8e0206 */
[----:B------:R-:W-:Y:S01]  /*1130*/  LEA R6, P0, R2, UR40, 0x1 ;  /* 0x0000002802067c11 */ /* 0x000fe2000f8008ff */
[----:B------:R-:W-:Y:S01]  /*1140*/  IMAD.IADD R7, R3, 0x1, R13 ;  /* 0x0000000103077824 */ /* 0x000fe200078e020d */
[----:B------:R-:W-:Y:S02]  /*1150*/  LEA R16, P1, R14, UR36, 0x1 ;  /* 0x000000240e107c11 */ /* 0x000fe4000f8208ff */
[----:B------:R-:W-:Y:S02]  /*1160*/  IADD3 R3, PT, PT, R15, R17, RZ ;  /* 0x000000110f037210 */ /* 0x000fe40007ffe0ff */
[----:B------:R-:W-:Y:S02]  /*1170*/  LEA.HI.X R7, R2, UR41, R7, 0x1, P0 ;  /* 0x0000002902077c11 */ /* 0x000fe400080f0c07 */
[----:B------:R-:W-:-:S03]  /*1180*/  LEA.HI.X R17, R14, UR37, R3, 0x1, P1 ;  /* 0x000000250e117c11 */ /* 0x000fc600088f0c03 */
[----:B------:R1:W-:Y:S04]  /*1190*/  STG.E.U16 desc[UR4][R6.64], R8 ;  /* 0x0000000806007986 */ /* 0x0003e8000c101504 */
        /* <DEDUP_REMOVED lines=28> */
.L_x_5320:
[----:B------:R-:W-:Y:S05]  /*1360*/  BSYNC.RECONVERGENT B0 ;  /* 0x0000000000007941 */ /* 0x000fea0003800200 */
.L_x_5319:
[----:B------:R-:W-:Y:S01]  /*1370*/  IADD3 R13, P0, PT, R10, R9, RZ ;  /* 0x000000090a0d7210 */ /* 0x000fe20007f1e0ff */
[----:B------:R-:W-:Y:S02]  /*1380*/  HFMA2 R7, -RZ, RZ, 0, 0 ;  /* 0x00000000ff077431 */ /* 0x000fe400000001ff */
[----:B------:R-:W-:Y:S01]  /*1390*/  IMAD R2, R12, UR42, RZ ;  /* 0x0000002a0c027c24 */ /* 0x000fe2000f8e02ff */
[----:B------:R-:W-:Y:S01]  /*13a0*/  F2FP.BF16.F32.PACK_AB R0, RZ, R3 ;  /* 0x00000003ff00723e */ /* 0x000fe200000010ff */
[----:B------:R-:W-:Y:S01]  /*13b0*/  IMAD.MOV.U32 R6, RZ, RZ, R4 ;  /* 0x000000ffff067224 */ /* 0x000fe200078e0004 */
        /* <DEDUP_REMOVED lines=8> */
[----:B------:R-:W-:-:S03]  /*1440*/  PRMT R16, R0, 0x7610, R16 ;  /* 0x0000761000107816 */ /* 0x000fc60000000010 */
[----:B------:R-:W-:Y:S01]  /*1450*/  IMAD.WIDE.U32 R8, R13, UR38, R6 ;  /* 0x000000260d087c25 */ /* 0x000fe2000f8e0006 */
[----:B------:R-:W-:-:S03]  /*1460*/  LEA R6, P0, R2, UR40, 0x1 ;  /* 0x0000002802067c11 */ /* 0x000fc6000f8008ff */
[----:B------:R-:W-:Y:S01]  /*1470*/  IMAD R17, R13, UR39, R14 ;  /* 0x000000270d117c24 */ /* 0x000fe2000f8e020e */
[----:B------:R-:W-:Y:S01]  /*1480*/  LEA R14, P1, R8, UR36, 0x1 ;  /* 0x00000024080e7c11 */ /* 0x000fe2000f8208ff */
[----:B------:R-:W-:Y:S02]  /*1490*/  IMAD.IADD R7, R3, 0x1, R15 ;  /* 0x0000000103077824 */ /* 0x000fe400078e020f */
[----:B------:R-:W-:-:S03]  /*14a0*/  IMAD.IADD R3, R9, 0x1, R17 ;  /* 0x0000000109037824 */ /* 0x000fc600078e0211 */
[----:B------:R-:W-:Y:S02]  /*14b0*/  LEA.HI.X R7, R2, UR41, R7, 0x1, P0 ;  /* 0x0000002902077c11 */ /* 0x000fe400080f0c07 */
[----:B------:R-:W-:-:S03]  /*14c0*/  LEA.HI.X R15, R8, UR37, R3, 0x1, P1 ;  /* 0x00000025080f7c11 */ /* 0x000fc600088f0c03 */
[----:B------:R1:W-:Y:S04]  /*14d0*/  STG.E.U16 desc[UR4][R6.64], R16 ;  /* 0x0000001006007986 */ /* 0x0003e8000c101504 */
        /* <DEDUP_REMOVED lines=28> */
.L_x_5322:
[----:B------:R-:W-:Y:S05]  /*16a0*/  BSYNC.RECONVERGENT B0 ;  /* 0x0000000000007941 */ /* 0x000fea0003800200 */
.L_x_5321:
        /* <DEDUP_REMOVED lines=18> */
        .weak           $__internal_103_$__cuda_sm20_div_u64
        .type           $__internal_103_$__cuda_sm20_div_u64,@function
        .size           $__internal_103_$__cuda_sm20_div_u64,($__internal_104_$__cuda_sm3x_div_rn_noftz_f32_slowpath - $__internal_103_$__cuda_sm20_div_u64)
$__internal_103_$__cuda_sm20_div_u64:
        /* <DEDUP_REMOVED lines=51> */
[----:B------:R-:W-:Y:S02]  /*1b00*/  SEL R3, R3, R15, P0 ;  /* 0x0000000f03037207 */ /* 0x000fe40000000000 */
[----:B------:R-:W-:-:S02]  /*1b10*/  SEL R7, R2, R7, P0 ;  /* 0x0000000702077207 */ /* 0x000fc40000000000 */
[----:B------:R-:W-:Y:S02]  /*1b20*/  SEL R6, R6, R8, P0 ;  /* 0x0000000806067207 */ /* 0x000fe40000000000 */
[----:B------:R-:W-:Y:S02]  /*1b30*/  SEL R2, R4, R9, P0 ;  /* 0x0000000904027207 */ /* 0x000fe40000000000 */
[----:B------:R-:W-:Y:S02]  /*1b40*/  ISETP.GE.U32.AND P0, PT, R3, R10, PT ;  /* 0x0000000a0300720c */ /* 0x000fe40003f06070 */
[----:B------:R-:W-:Y:S02]  /*1b50*/  IADD3 R4, P2, PT, R7, 0x1, RZ ;  /* 0x0000000107047810 */ /* 0x000fe40007f5e0ff */
[----:B------:R-:W-:Y:S02]  /*1b60*/  ISETP.GE.U32.AND.EX P0, PT, R6, R11, PT, P0 ;  /* 0x0000000b0600720c */ /* 0x000fe40003f06100 */
[----:B------:R-:W-:-:S02]  /*1b70*/  IADD3.X R5, PT, PT, RZ, R2, RZ, P2, !PT ;  /* 0x00000002ff057210 */ /* 0x000fc400017fe4ff */
[----:B------:R-:W-:Y:S02]  /*1b80*/  ISETP.NE.U32.AND P1, PT, R10, RZ, PT ;  /* 0x000000ff0a00720c */ /* 0x000fe40003f25070 */
[----:B------:R-:W-:Y:S01]  /*1b90*/  SEL R5, R5, R2, P0 ;  /* 0x0000000205057207 */ /* 0x000fe20000000000 */
[----:B------:R-:W-:Y:S01]  /*1ba0*/  IMAD.MOV.U32 R2, RZ, RZ, R0 ;  /* 0x000000ffff027224 */ /* 0x000fe200078e0000 */
[----:B------:R-:W-:Y:S02]  /*1bb0*/  MOV R3, 0x0 ;  /* 0x0000000000037802 */ /* 0x000fe40000000f00 */
[----:B------:R-:W-:Y:S02]  /*1bc0*/  ISETP.NE.AND.EX P1, PT, R11, RZ, PT, P1 ;  /* 0x000000ff0b00720c */ /* 0x000fe40003f25310 */
[----:B------:R-:W-:Y:S02]  /*1bd0*/  SEL R4, R4, R7, P0 ;  /* 0x0000000704047207 */ /* 0x000fe40000000000 */
[----:B------:R-:W-:-:S02]  /*1be0*/  SEL R5, R5, 0xffffffff, P1 ;  /* 0xffffffff05057807 */ /* 0x000fc40000800000 */
[----:B------:R-:W-:Y:S01]  /*1bf0*/  SEL R4, R4, 0xffffffff, P1 ;  /* 0xffffffff04047807 */ /* 0x000fe20000800000 */
[----:B------:R-:W-:Y:S06]  /*1c00*/  RET.REL.NODEC R2 `(_Z15SoftmaxWarpImplI10DirectLoadI13__nv_bfloat16fE11DirectStoreIfS1_EfLi1ELi1ELi1ELi1ELb0EL9Algorithm0EEvT_T0_ll) ;  /* 0xffffffe002fc7950 */ /* 0x000fec0003c3ffff */
        .weak           $__internal_104_$__cuda_sm3x_div_rn_noftz_f32_slowpath
        .type           $__internal_104_$__cuda_sm3x_div_rn_noftz_f32_slowpath,@function
        .size           $__internal_104_$__cuda_sm3x_div_rn_noftz_f32_slowpath,(.L_x_25556 - $__internal_104_$__cuda_sm3x_div_rn_noftz_f32_slowpath)
$__internal_104_$__cuda_sm3x_div_rn_noftz_f32_slowpath:
        /* <DEDUP_REMOVED lines=34> */
.L_x_5325:
        /* <DEDUP_REMOVED lines=51> */
.L_x_5332:
[----:B------:R-:W-:-:S04]  /*2160*/  LOP3.LUT R0, R0, 0x80000000, RZ, 0xc0, !PT ;  /* 0x8000000000007812 */ /* 0x000fc800078ec0ff */
[----:B------:R-:W-:Y:S01]  /*2170*/  LOP3.LUT R0, R0, 0x7f800000, RZ, 0xfc, !PT ;  /* 0x7f80000000007812 */ /* 0x000fe200078efcff */
[----:B------:R-:W-:Y:S06]  /*2180*/  BRA `(.L_x_5333) ;  /* 0x0000000000047947 */ /* 0x000fec0003800000 */
.L_x_5331:
[----:B------:R-:W-:-:S07]  /*2190*/  IMAD R0, R27, 0x800000, R0 ;  /* 0x008000001b007824 */ /* 0x000fce00078e0200 */
.L_x_5333:
[----:B------:R-:W-:Y:S05]  /*21a0*/  BSYNC.RECONVERGENT B3 ;  /* 0x0000000000037941 */ /* 0x000fea0003800200 */
.L_x_5330:
[----:B------:R-:W-:Y:S05]  /*21b0*/  BRA `(.L_x_5334) ;  /* 0x0000000000207947 */ /* 0x000fea0003800000 */
.L_x_5329:
[----:B------:R-:W-:-:S04]  /*21c0*/  LOP3.LUT R0, R3, 0x80000000, R0, 0x48, !PT ;  /* 0x8000000003007812 */ /* 0x000fc800078e4800 */
[----:B------:R-:W-:Y:S01]  /*21d0*/  LOP3.LUT R0, R0, 0x7f800000, RZ, 0xfc, !PT ;  /* 0x7f80000000007812 */ /* 0x000fe200078efcff */
[----:B------:R-:W-:Y:S06]  /*21e0*/  BRA `(.L_x_5334) ;  /* 0x0000000000147947 */ /* 0x000fec0003800000 */
.L_x_5328:
[----:B------:R-:W-:Y:S01]  /*21f0*/  LOP3.LUT R0, R3, 0x80000000, R0, 0x48, !PT ;  /* 0x8000000003007812 */ /* 0x000fe200078e4800 */
[----:B------:R-:W-:Y:S06]  /*2200*/  BRA `(.L_x_5334) ;  /* 0x00000000000c7947 */ /* 0x000fec0003800000 */
.L_x_5327:
[----:B------:R-:W0:Y:S01]  /*2210*/  MUFU.RSQ R0, -QNAN ;  /* 0xffc0000000007908 */ /* 0x000e220000001400 */
[----:B------:R-:W-:Y:S05]  /*2220*/  BRA `(.L_x_5334) ;  /* 0x0000000000047947 */ /* 0x000fea0003800000 */
.L_x_5326:
[----:B------:R-:W-:-:S07]  /*2230*/  FADD.FTZ R0, R0, R3 ;  /* 0x0000000300007221 */ /* 0x000fce0000010000 */
.L_x_5334:
[----:B------:R-:W-:Y:S05]  /*2240*/  BSYNC.RECONVERGENT B2 ;  /* 0x0000000000027941 */ /* 0x000fea0003800200 */
.L_x_5324:
[----:B------:R-:W-:-:S04]  /*2250*/  HFMA2 R3, -RZ, RZ, 0, 0 ;  /* 0x00000000ff037431 */ /* 0x000fc800000001ff */
[----:B0-----:R-:W-:Y:S05]  /*2260*/  RET.REL.NODEC R2 `(_Z15SoftmaxWarpImplI10DirectLoadI13__nv_bfloat16fE11DirectStoreIfS1_EfLi1ELi1ELi1ELi1ELb0EL9Algorithm0EEvT_T0_ll) ;  /* 0xffffffdc02647950 */ /* 0x001fea0003c3ffff */
.L_x_5335:
        /* <DEDUP_REMOVED lines=9> */
.L_x_25556:


//--------------------- .text._Z15SoftmaxWarpImplI10DirectLoadI13__nv_bfloat16fE11DirectStoreIfS1_EfLi1ELi1ELi1ELi2ELb1EL9Algorithm0EEvT_T0_ll --------------------------
	.section	.text._Z15SoftmaxWarpImplI10DirectLoadI13__nv_bfloat16fE11DirectStoreIfS1_EfLi1ELi1ELi1ELi2ELb1EL9Algorithm0EEvT_T0_ll,"ax",@progbits
	.align	128
        .global         _Z15SoftmaxWarpImplI10DirectLoadI13__nv_bfloat16fE11DirectStoreIfS1_EfLi1ELi1ELi1ELi2ELb1EL9Algorithm0EEvT_T0_ll
        .type           _Z15SoftmaxWarpImplI10DirectLoadI13__nv_bfloat16fE11DirectStoreIfS1_EfLi1ELi1ELi1ELi2ELb1EL9Algorithm0EEvT_T0_ll,@function
        .size           _Z15SoftmaxWarpImplI10DirectLoadI13__nv_bfloat16fE11DirectStoreIfS1_EfLi1ELi1ELi1ELi2ELb1EL9Algorithm0EEvT_T0_ll,(.L_x_25558 - _Z15SoftmaxWarpImplI10DirectLoadI13__nv_bfloat16fE11DirectStoreIfS1_EfLi1ELi1ELi1ELi2ELb1EL9Algorithm0EEvT_T0_ll)
        .other          _Z15SoftmaxWarpImplI10DirectLoadI13__nv_bfloat16fE11DirectStoreIfS1_EfLi1ELi1ELi1ELi2ELb1EL9Algorithm0EEvT_T0_ll,@"STO_CUDA_ENTRY STV_DEFAULT"
_Z15SoftmaxWarpImplI10DirectLoadI13__nv_bfloat16fE11DirectStoreIfS1_EfLi1ELi1ELi1ELi2ELb1EL9Algorithm0EEvT_T0_ll:
.text._Z15SoftmaxWarpImplI10DirectLoadI13__nv_bfloat16fE11DirectStoreIfS1_EfLi1ELi1ELi1ELi2ELb1EL9Algorithm0EEvT_T0_ll:
        /* <DEDUP_REMOVED lines=24> */
.L_x_5336:
        /* <DEDUP_REMOVED lines=12> */
[----:B------:R-:W-:Y:S01]  /*0240*/  IMAD.SHL.U32 R8, R8, 0x2, RZ ;  /* 0x0000000208087824 */ /* 0x000fe200078e00ff */
[----:B------:R-:W-:Y:S04]  /*0250*/  BSSY.RECONVERGENT B0, `(.L_x_5337) ;  /* 0x0000028000007945 */ /* 0x000fe80003800200 */
[----:B------:R-:W-:Y:S02]  /*0260*/  IADD3 R17, P0, PT, R8, R7, RZ ;  /* 0x0000000708117210 */ /* 0x000fe40007f1e0ff */
[----:B------:R-:W-:Y:S02]  /*0270*/  SHF.R.S32.HI R9, RZ, 0x1f, R8 ;  /* 0x0000001fff097819 */ /* 0x000fe40000011408 */
[----:B------:R-:W-:Y:S02]  /*0280*/  ISETP.GT.U32.AND P1, PT, R17, R4, PT ;  /* 0x000000041100720c */ /* 0x000fe40003f24070 */
[----:B------:R-:W-:-:S02]  /*0290*/  IADD3.X R10, PT, PT, R9, R6, RZ, P0, !PT ;  /* 0x00000006090a7210 */ /* 0x000fc400007fe4ff */
[CC--:B------:R-:W-:Y:S02]  /*02a0*/  ISETP.GE.U32.AND P0, PT, R17.reuse, R4.reuse, PT ;  /* 0x000000041100720c */ /* 0x0c0fe40003f06070 */
[CC--:B------:R-:W-:Y:S02]  /*02b0*/  ISETP.GT.AND.EX P1, PT, R10.reuse, R5.reuse, PT, P1 ;  /* 0x000000050a00720c */ /* 0x0c0fe40003f24310 */
[CC--:B------:R-:W-:Y:S02]  /*02c0*/  ISETP.GE.AND.EX P0, PT, R10.reuse, R5.reuse, PT, P0 ;  /* 0x000000050a00720c */ /* 0x0c0fe40003f06300 */
[----:B------:R-:W-:Y:S02]  /*02d0*/  SEL R3, R17, R4, P1 ;  /* 0x0000000411037207 */ /* 0x000fe40000800000 */
[----:B------:R-:W-:Y:S02]  /*02e0*/  SEL R12, RZ, 0x1, P0 ;  /* 0x00000001ff0c7807 */ /* 0x000fe40000000000 */
[----:B------:R-:W-:-:S02]  /*02f0*/  SEL R5, R10, R5, P1 ;  /* 0x000000050a057207 */ /* 0x000fc40000800000 */
        /* <DEDUP_REMOVED lines=9> */
[----:B-1----:R-:W-:-:S06]  /*0390*/  VIADD R4, R0, 0xffffffe ;  /* 0x0ffffffe00047836 */ /* 0x002fcc0000000000 */
[----:B------:R1:W2:Y:S02]  /*03a0*/  F2I.FTZ.U32.TRUNC.NTZ R5, R4 ;  /* 0x0000000400057305 */ /* 0x0002a4000021f000 */
[----:B-1----:R-:W-:Y:S01]  /*03b0*/  MOV R4, RZ ;  /* 0x000000ff00047202 */ /* 0x002fe20000000f00 */
[----:B--2---:R-:W-:-:S04]  /*03c0*/  IMAD R11, R11, R5, RZ ;  /* 0x000000050b0b7224 */ /* 0x004fc800078e02ff */
[----:B------:R-:W-:-:S06]  /*03d0*/  IMAD.HI.U32 R2, R5, R11, R4 ;  /* 0x0000000b05027227 */ /* 0x000fcc00078e0004 */
[----:B------:R-:W-:-:S04]  /*03e0*/  IMAD.HI.U32 R2, R2, R3, RZ ;  /* 0x0000000302027227 */ /* 0x000fc800078e00ff */
[----:B------:R-:W-:-:S04]  /*03f0*/  IMAD.MOV R5, RZ, RZ, -R2 ;  /* 0x000000ffff057224 */ /* 0x000fc800078e0a02 */
[----:B------:R-:W-:-:S05]  /*0400*/  IMAD R3, R8, R5, R3 ;  /* 0x0000000508037224 */ /* 0x000fca00078e0203 */
[----:B------:R-:W-:-:S13]  /*0410*/  ISETP.GE.U32.AND P0, PT, R3, R8, PT ;  /* 0x000000080300720c */ /* 0x000fda0003f06070 */
[----:B------:R-:W-:Y:S01]  /*0420*/  @P0 IMAD.IADD R3, R3, 0x1, -R8 ;  /* 0x0000000103030824 */ /* 0x000fe200078e0a08 */
[----:B------:R-:W-:-:S04]  /*0430*/  @P0 IADD3 R2, PT, PT, R2, 0x1, RZ ;  /* 0x0000000102020810 */ /* 0x000fc80007ffe0ff */
[----:B------:R-:W-:Y:S01]  /*0440*/  ISETP.GE.U32.AND P1, PT, R3, R8, PT ;  /* 0x000000080300720c */ /* 0x000fe20003f26070 */
[----:B------:R-:W-:-:S12]  /*0450*/  IMAD.MOV.U32 R3, RZ, RZ, RZ ;  /* 0x000000ffff037224 */ /* 0x000fd800078e00ff */
[----:B------:R-:W-:Y:S01]  /*0460*/  @P1 VIADD R2, R2, 0x1 ;  /* 0x0000000102021836 */ /* 0x000fe20000000000 */
[----:B------:R-:W-:Y:S01]  /*0470*/  @!P2 LOP3.LUT R2, RZ, R8, RZ, 0x33, !PT ;  /* 0x00000008ff02a212 */ /* 0x000fe200078e33ff */
[----:B------:R-:W-:Y:S06]  /*0480*/  BRA `(.L_x_5339) ;  /* 0x0000000000107947 */ /* 0x000fec0003800000 */
.L_x_5338:
[----:B------:R-:W-:-:S07]  /*0490*/  MOV R0, 0x4b0 ;  /* 0x000004b000007802 */ /* 0x000fce0000000f00 */
[----:B0-----:R-:W-:Y:S05]  /*04a0*/  CALL.REL.NOINC `($__internal_105_$__cuda_sm20_div_u64) ;  /* 0x0000001400ec7944 */ /* 0x001fea0003c00000 */
[----:B------:R-:W-:Y:S01]  /*04b0*/  MOV R2, R4 ;  /* 0x0000000400027202 */ /* 0x000fe20000000f00 */
[----:B------:R-:W-:-:S07]  /*04c0*/  IMAD.MOV.U32 R3, RZ, RZ, R5 ;  /* 0x000000ffff037224 */ /* 0x000fce00078e0005 */
.L_x_5339:
[----:B------:R-:W-:Y:S05]  /*04d0*/  BSYNC.RECONVERGENT B0 ;  /* 0x0000000000007941 */ /* 0x000fea0003800200 */
.L_x_5337:
[----:B------:R-:W-:Y:S01]  /*04e0*/  IADD3 R12, P1, PT, R2, R12, RZ ;  /* 0x0000000c020c7210 */ /* 0x000fe20007f3e0ff */
[----:B------:R-:W1:Y:S01]  /*04f0*/  S2R R4, SR_TID.X ;  /* 0x0000000000047919 */ /* 0x000e620000002100 */
[----:B------:R-:W2:Y:S01]  /*0500*/  LDC.64 R14, c[0x0][0x358] ;  /* 0x0000d600ff0e7b82 */ /* 0x000ea20000000a00 */
[----:B------:R-:W-:Y:S01]  /*0510*/  BSSY.RECONVERGENT B0, `(.L_x_5340) ;  /* 0x0000080000007945 */ /* 0x000fe20003800200 */
        /* <DEDUP_REMOVED lines=9> */
[----:B------:R-:W4:Y:S08]  /*05b0*/  LDC.64 R20, c[0x0][0x380] ;  /* 0x0000e000ff147b82 */ /* 0x000f300000000a00 */
[----:B------:R-:W5:Y:S01]  /*05c0*/  LDC.64 R2, c[0x0][0x388] ;  /* 0x0000e200ff027b82 */ /* 0x000f620000000a00 */
[----:B-1----:R-:W-:-:S04]  /*05d0*/  ISETP.GE.U32.AND P4, PT, R4, UR4, PT ;  /* 0x0000000404007c0c */ /* 0x002fc8000bf86070 */
[----:B------:R-:W-:-:S13]  /*05e0*/  ISETP.GE.AND.EX P4, PT, RZ, UR5, PT, P4 ;  /* 0x00000005ff007c0c */ /* 0x000fda000bf86340 */
[-C--:B---3--:R-:W-:Y:S01]  /*05f0*/  @!P4 IMAD R0, R6, R22.reuse, RZ ;  /* 0x000000160600c224 */ /* 0x088fe200078e02ff */
[----:B--2---:R-:W-:Y:S01]  /*0600*/  @!P4 R2UR UR4, R14 ;  /* 0x000000000e04c2ca */ /* 0x004fe200000e0000 */
[----:B------:R-:W-:Y:S01]  /*0610*/  @!P4 IMAD.MOV.U32 R5, RZ, RZ, RZ ;  /* 0x000000ffff05c224 */ /* 0x000fe200078e00ff */
[----:B------:R-:W-:Y:S01]  /*0620*/  @!P4 R2UR UR5, R15 ;  /* 0x000000000f05c2ca */ /* 0x000fe200000e0000 */
[C---:B------:R-:W-:Y:S01]  /*0630*/  @!P4 IMAD R11, R7.reuse, R23, R0 ;  /* 0x00000017070bc224 */ /* 0x040fe200078e0200 */
[----:B------:R-:W5:Y:S01]  /*0640*/  @!P4 LDC.64 R18, c[0x0][0x388] ;  /* 0x0000e200ff12cb82 */ /* 0x000f620000000a00 */
[----:B------:R-:W-:-:S05]  /*0650*/  @!P4 IMAD.WIDE.U32 R22, R7, R22, R4 ;  /* 0x000000160716c225 */ /* 0x000fca00078e0004 */
[----:B------:R-:W-:Y:S02]  /*0660*/  @!P4 IADD3 R0, PT, PT, R23, R11, RZ ;  /* 0x0000000b1700c210 */ /* 0x000fe40007ffe0ff */
[----:B----4-:R-:W-:-:S04]  /*0670*/  @!P4 LEA R24, P0, R22, R20, 0x1 ;  /* 0x000000141618c211 */ /* 0x010fc800078008ff */
[----:B------:R-:W-:Y:S02]  /*0680*/  @!P4 LEA.HI.X R25, R22, R21, R0, 0x1, P0 ;  /* 0x000000151619c211 */ /* 0x000fe400000f0c00 */
[----:B------:R-:W1:Y:S03]  /*0690*/  LDC.64 R20, c[0x0][0x380] ;  /* 0x0000e000ff147b82 */ /* 0x000e660000000a00 */
[----:B------:R-:W2:Y:S01]  /*06a0*/  @!P4 LDG.E.U16 R24, desc[UR4][R24.64] ;  /* 0x000000041818c981 */ /* 0x000ea2000c1e1500 */
[----:B-----5:R-:W-:-:S04]  /*06b0*/  @!P4 IMAD.WIDE.U32 R18, R7, R2, R18 ;  /* 0x000000020712c225 */ /* 0x020fc800078e0012 */
[----:B------:R-:W-:Y:S01]  /*06c0*/  @!P4 IMAD R2, R6, R2, RZ ;  /* 0x000000020602c224 */ /* 0x000fe200078e02ff */
[----:B------:R-:W-:-:S03]  /*06d0*/  @!P4 IADD3 R0, P0, PT, R4, R18, RZ ;  /* 0x000000120400c210 */ /* 0x000fc60007f1e0ff */
[----:B------:R-:W-:-:S04]  /*06e0*/  @!P4 IMAD R3, R7, R3, R2 ;  /* 0x000000030703c224 */ /* 0x000fc800078e0202 */
[----:B------:R-:W-:Y:S01]  /*06f0*/  @!P4 IMAD.X R18, R3, 0x1, R19, P0 ;  /* 0x000000010312c824 */ /* 0x000fe200000e0613 */
[----:B-1----:R-:W-:-:S04]  /*0700*/  @!P4 LEA R20, P0, R0, R20, 0x1 ;  /* 0x000000140014c211 */ /* 0x002fc800078008ff */
[----:B------:R-:W-:-:S05]  /*0710*/  @!P4 LEA.HI.X R21, R0, R21, R18, 0x1, P0 ;  /* 0x000000150015c211 */ /* 0x000fca00000f0c12 */
[----:B------:R-:W3:Y:S01]  /*0720*/  @!P4 LDG.E.U16 R20, desc[UR4][R20.64] ;  /* 0x000000041414c981 */ /* 0x000ee2000c1e1500 */
[----:B------:R-:W-:Y:S01]  /*0730*/  IMAD.MOV.U32 R0, RZ, RZ, -0x800000 ;  /* 0xff800000ff007424 */ /* 0x000fe200078e00ff */
[----:B------:R-:W-:Y:S01]  /*0740*/  MOV R3, 0xff800000 ;  /* 0xff80000000037802 */ /* 0x000fe20000000f00 */
[----:B------:R-:W-:Y:S02]  /*0750*/  HFMA2 R13, -RZ, RZ, 3.7421875, 0 ;  /* 0x437c0000ff0d7431 */ /* 0x000fe400000001ff */
[----:B------:R-:W-:Y:S01]  /*0760*/  IMAD.MOV.U32 R18, RZ, RZ, 0x3bbb989d ;  /* 0x3bbb989dff127424 */ /* 0x000fe200078e00ff */
[----:B------:R-:W-:Y:S01]  /*0770*/  BSSY.RECONVERGENT B1, `(.L_x_5342) ;  /* 0x0000027000017945 */ /* 0x000fe20003800200 */
        /* <DEDUP_REMOVED lines=8> */
[----:B------:R-:W-:Y:S01]  /*0800*/  FFMA R11, R3, 1.925963033500011079e-08, R0 ;  /* 0x32a57060030b7823 */ /* 0x000fe20000000000 */
[----:B------:R-:W-:Y:S01]  /*0810*/  IMAD.MOV.U32 R0, RZ, RZ, -0x800000 ;  /* 0xff800000ff007424 */ /* 0x000fe200078e00ff */
[----:B---3--:R-:W-:Y:S01]  /*0820*/  @!P4 SHF.L.U32 R0, R20, 0x10, RZ ;  /* 0x000000101400c819 */ /* 0x008fe200000006ff */
[----:B------:R-:W-:-:S03]  /*0830*/  IMAD.MOV.U32 R3, RZ, RZ, -0x800000 ;  /* 0xff800000ff037424 */ /* 0x000fc600078e00ff */
[----:B------:R-:W1:Y:S01]  /*0840*/  MUFU.EX2 R11, R11 ;  /* 0x0000000b000b7308 */ /* 0x000e620000000800 */
[----:B------:R-:W-:-:S05]  /*0850*/  @!P4 FMNMX R3, R0, -INF , !PT ;  /* 0xff8000000003c809 */ /* 0x000fca0007800000 */
[----:B------:R-:W-:-:S04]  /*0860*/  FADD R3, -R3, R0 ;  /* 0x0000000003037221 */ /* 0x000fc80000000100 */
[----:B------:R-:W-:-:S04]  /*0870*/  FFMA.SAT R0, R3, R18, 0.5 ;  /* 0x3f00000003007423 */ /* 0x000fc80000002012 */
[----:B------:R-:W-:Y:S01]  /*0880*/  FFMA.RM R0, R0, R13, 12582913 ;  /* 0x4b40000100007423 */ /* 0x000fe2000000400d */
[----:B-1----:R-:W-:-:S03]  /*0890*/  FMUL R2, R2, R11 ;  /* 0x0000000b02027220 */ /* 0x002fc60000400000 */
[C---:B------:R-:W-:Y:S01]  /*08a0*/  FADD R18, R0.reuse, -12583039 ;  /* 0xcb40007f00127421 */ /* 0x040fe20000000000 */
[----:B------:R-:W-:Y:S02]  /*08b0*/  IMAD.SHL.U32 R0, R0, 0x800000, RZ ;  /* 0x0080000000007824 */ /* 0x000fe400078e00ff */
[----:B------:R-:W-:Y:S01]  /*08c0*/  FADD R19, RZ, R2 ;  /* 0x00000002ff137221 */ /* 0x000fe20000000000 */
[----:B------:R-:W-:-:S03]  /*08d0*/  FFMA R18, R3, 1.4426950216293334961, -R18 ;  /* 0x3fb8aa3b03127823 */ /* 0x000fc60000000812 */
[----:B------:R-:W1:Y:S01]  /*08e0*/  MUFU.RCP R11, R19 ;  /* 0x00000013000b7308 */ /* 0x000e620000001000 */
[----:B------:R-:W-:-:S07]  /*08f0*/  FFMA R18, R3, 1.925963033500011079e-08, R18 ;  /* 0x32a5706003127823 */ /* 0x000fce0000000012 */
[----:B------:R-:W2:Y:S08]  /*0900*/  MUFU.EX2 R3, R18 ;  /* 0x0000001200037308 */ /* 0x000eb00000000800 */
[----:B------:R-:W3:Y:S01]  /*0910*/  FCHK P0, R2, R19 ;  /* 0x0000001302007302 */ /* 0x000ee20000000000 */
[----:B-1----:R-:W-:-:S04]  /*0920*/  FFMA R20, -R19, R11, 1 ;  /* 0x3f80000013147423 */ /* 0x002fc8000000010b */
[----:B------:R-:W-:-:S04]  /*0930*/  FFMA R13, R11, R20, R11 ;  /* 0x000000140b0d7223 */ /* 0x000fc8000000000b */
[----:B------:R-:W-:Y:S01]  /*0940*/  FFMA R20, R2, R13, RZ ;  /* 0x0000000d02147223 */ /* 0x000fe200000000ff */
[----:B--2---:R-:W-:-:S03]  /*0950*/  FMUL R0, R0, R3 ;  /* 0x0000000300007220 */ /* 0x004fc60000400000 */
[----:B------:R-:W-:Y:S01]  /*0960*/  FFMA R3, -R19, R20, R2 ;  /* 0x0000001413037223 */ /* 0x000fe20000000102 */
[----:B------:R-:W-:-:S03]  /*0970*/  FADD R11, RZ, R0 ;  /* 0x00000000ff0b7221 */ /* 0x000fc60000000000 */
[----:B------:R-:W-:Y:S01]  /*0980*/  FFMA R13, R13, R3, R20 ;  /* 0x000000030d0d7223 */ /* 0x000fe20000000014 */
[----:B---3--:R-:W-:Y:S06]  /*0990*/  @!P0 BRA `(.L_x_5343) ;  /* 0x0000000000108947 */ /* 0x008fec0003800000 */
[----:B------:R-:W-:Y:S02]  /*09a0*/  MOV R3, R19 ;  /* 0x0000001300037202 */ /* 0x000fe40000000f00 */
[----:B------:R-:W-:-:S07]  /*09b0*/  MOV R18, 0x9d0 ;  /* 0x000009d000127802 */ /* 0x000fce0000000f00 */
[----:B0-----:R-:W-:Y:S05]  /*09c0*/  CALL.REL.NOINC `($__internal_106_$__cuda_sm3x_div_rn_noftz_f32_slowpath) ;  /* 0x0000001400b47944 */ /* 0x001fea0003c00000 */
[----:B------:R-:W-:-:S07]  /*09d0*/  IMAD.MOV.U32 R13, RZ, RZ, R19 ;  /* 0x000000ffff0d7224 */ /* 0x000fce00078e0013 */
.L_x_5343:
[----:B------:R-:W-:Y:S05]  /*09e0*/  BSYNC.RECONVERGENT B1 ;  /* 0x0000000000017941 */ /* 0x000fea0003800200 */
.L_x_5342:
[----:B------:R1:W2:Y:S01]  /*09f0*/  MUFU.RCP R20, R11 ;  /* 0x0000000b00147308 */ /* 0x0002a20000001000 */
[----:B------:R-:W-:Y:S04]  /*0a00*/  BSSY.RECONVERGENT B1, `(.L_x_5344) ;  /* 0x000000f000017945 */ /* 0x000fe80003800200 */
[----:B------:R-:W-:Y:S05]  /*0a10*/  @P4 BRA `(.L_x_5345) ;  /* 0x0000000000344947 */ /* 0x000fea0003800000 */
[----:B------:R-:W3:Y:S01]  /*0a20*/  LDCU.128 UR4, c[0x0][0x390] ;  /* 0x00007200ff0477ac */ /* 0x000ee20008000c00 */
[----:B------:R-:W-:Y:S01]  /*0a30*/  MOV R3, RZ ;  /* 0x000000ff00037202 */ /* 0x000fe20000000f00 */
[----:B------:R-:W-:Y:S01]  /*0a40*/  IMAD.MOV.U32 R2, RZ, RZ, R4 ;  /* 0x000000ffff027224 */ /* 0x000fe200078e0004 */
[----:B------:R-:W-:Y:S01]  /*0a50*/  F2FP.BF16.F32.PACK_AB R13, RZ, R13 ;  /* 0x0000000dff0d723e */ /* 0x000fe200000010ff */
[----:B---3--:R-:W-:Y:S02]  /*0a60*/  IMAD R18, R6, UR6, RZ ;  /* 0x0000000606127c24 */ /* 0x008fe4000f8e02ff */
        /* <DEDUP_REMOVED lines=8> */
.L_x_5345:
[----:B------:R-:W-:Y:S05]  /*0af0*/  BSYNC.RECONVERGENT B1 ;  /* 0x0000000000017941 */ /* 0x000fea0003800200 */
.L_x_5344:
[----:B------:R-:W4:Y:S01]  /*0b00*/  LDCU.64 UR4, c[0x0][0x3a8] ;  /* 0x00007500ff0477ac */ /* 0x000f220008000a00 */
[----:B------:R-:W5:Y:S01]  /*0b10*/  FCHK P0, R0, R11 ;  /* 0x0000000b00007302 */ /* 0x000f620000000000 */
[----:B--2---:R-:W-:Y:S01]  /*0b20*/  FFMA R3, -R11, R20, 1 ;  /* 0x3f8000000b037423 */ /* 0x004fe20000000114 */
[----:B------:R-:W-:Y:S03]  /*0b30*/  BSSY.RECONVERGENT B1, `(.L_x_5346) ;  /* 0x000000d000017945 */ /* 0x000fe60003800200 */
[----:B------:R-:W-:-:S04]  /*0b40*/  FFMA R3, R20, R3, R20 ;  /* 0x0000000314037223 */ /* 0x000fc80000000014 */
[----:B------:R-:W-:-:S04]  /*0b50*/  FFMA R2, R0, R3, RZ ;  /* 0x0000000300027223 */ /* 0x000fc800000000ff */
[----:B---3--:R-:W-:Y:S01]  /*0b60*/  FFMA R13, -R11, R2, R0 ;  /* 0x000000020b0d7223 */ /* 0x008fe20000000100 */
[----:B----4-:R-:W-:-:S03]  /*0b70*/  ISETP.GE.U32.AND P4, PT, R4, UR4, PT ;  /* 0x0000000404007c0c */ /* 0x010fc6000bf86070 */
[----:B------:R-:W-:Y:S01]  /*0b80*/  FFMA R18, R3, R13, R2 ;  /* 0x0000000d03127223 */ /* 0x000fe20000000002 */
[----:B------:R-:W-:Y:S01]  /*0b90*/  ISETP.GE.AND.EX P4, PT, RZ, UR5, PT, P4 ;  /* 0x00000005ff007c0c */ /* 0x000fe2000bf86340 */
[----:B-----5:R-:W-:-:S12]  /*0ba0*/  @!P0 BRA `(.L_x_5347) ;  /* 0x0000000000148947 */ /* 0x020fd80003800000 */
[----:B------:R-:W-:Y:S01]  /*0bb0*/  IMAD.MOV.U32 R2, RZ, RZ, R0 ;  /* 0x000000ffff027224 */ /* 0x000fe200078e0000 */
[----:B------:R-:W-:Y:S02]  /*0bc0*/  MOV R3, R11 ;  /* 0x0000000b00037202 */ /* 0x000fe40000000f00 */
[----:B------:R-:W-:-:S07]  /*0bd0*/  MOV R18, 0xbf0 ;  /* 0x00000bf000127802 */ /* 0x000fce0000000f00 */
[----:B01----:R-:W-:Y:S05]  /*0be0*/  CALL.REL.NOINC `($__internal_106_$__cuda_sm3x_div_rn_noftz_f32_slowpath) ;  /* 0x00000014002c7944 */ /* 0x003fea0003c00000 */
[----:B------:R-:W-:-:S07]  /*0bf0*/  IMAD.MOV.U32 R18, RZ, RZ, R19 ;  /* 0x000000ffff127224 */ /* 0x000fce00078e0013 */
.L_x_5347:
[----:B------:R-:W-:Y:S05]  /*0c00*/  BSYNC.RECONVERGENT B1 ;  /* 0x0000000000017941 */ /* 0x000fea0003800200 */
.L_x_5346:
[----:B------:R-:W-:Y:S01]  /*0c10*/  IMAD.MOV.U32 R13, RZ, RZ, R17 ;  /* 0x000000ffff0d7224 */ /* 0x000fe200078e0011 */
[----:B-1----:R-:W-:Y:S01]  /*0c20*/  MOV R11, R10 ;  /* 0x0000000a000b7202 */ /* 0x002fe20000000f00 */
[----:B------:R-:W-:Y:S06]  /*0c30*/  @P4 BRA `(.L_x_5341) ;  /* 0x0000000000344947 */ /* 0x000fec0003800000 */
[----:B------:R-:W1:Y:S01]  /*0c40*/  LDC.64 R2, c[0x0][0x398] ;  /* 0x0000e600ff027b82 */ /* 0x000e620000000a00 */
[----:B------:R-:W2:Y:S01]  /*0c50*/  LDCU.128 UR4, c[0x0][0x390] ;  /* 0x00007200ff0477ac */ /* 0x000ea20008000c00 */
[----:B------:R-:W-:Y:S01]  /*0c60*/  F2FP.BF16.F32.PACK_AB R18, RZ, R18 ;  /* 0x00000012ff12723e */ /* 0x000fe200000010ff */
[----:B--2---:R-:W-:Y:S02]  /*0c70*/  IMAD R0, R6, UR6, RZ ;  /* 0x0000000606007c24 */ /* 0x004fe4000f8e02ff */
[----:B-1----:R-:W-:Y:S01]  /*0c80*/  IMAD.WIDE.U32 R2, R7, UR6, R2 ;  /* 0x0000000607027c25 */ /* 0x002fe2000f8e0002 */
[----:B------:R-:W-:-:S03]  /*0c90*/  R2UR UR6, R14 ;  /* 0x000000000e0672ca */ /* 0x000fc600000e0000 */
[----:B------:R-:W-:Y:S01]  /*0ca0*/  IMAD R7, R7, UR7, R0 ;  /* 0x0000000707077c24 */ /* 0x000fe2000f8e0200 */
[----:B------:R-:W-:Y:S02]  /*0cb0*/  IADD3 R0, P0, PT, R4, R2, RZ ;  /* 0x0000000204007210 */ /* 0x000fe40007f1e0ff */
[----:B------:R-:W-:-:S03]  /*0cc0*/  R2UR UR7, R15 ;  /* 0x000000000f0772ca */ /* 0x000fc600000e0000 */
[----:B------:R-:W-:Y:S01]  /*0cd0*/  IMAD.X R3, R7, 0x1, R3, P0 ;  /* 0x0000000107037824 */ /* 0x000fe200000e0603 */
[----:B------:R-:W-:-:S04]  /*0ce0*/  LEA R2, P0, R0, UR4, 0x1 ;  /* 0x0000000400027c11 */ /* 0x000fc8000f8008ff */
[----:B------:R-:W-:-:S05]  /*0cf0*/  LEA.HI.X R3, R0, UR5, R3, 0x1, P0 ;  /* 0x0000000500037c11 */ /* 0x000fca00080f0c03 */
[----:B------:R3:W-:Y:S04]  /*0d00*/  STG.E.U16 desc[UR6][R2.64], R18 ;  /* 0x0000001202007986 */ /* 0x0007e8000c101506 */
.L_x_5341:
[----:B------:R-:W-:Y:S05]  /*0d10*/  BSYNC.RECONVERGENT B0 ;  /* 0x0000000000007941 */ /* 0x000fea0003800200 */
.L_x_5340:
[----:B------:R-:W4:Y:S01]  /*0d20*/  LDC.64 R6, c[0x0][0x398] ;  /* 0x0000e600ff067b82 */ /* 0x000f220000000a00 */
[----:B------:R-:W-:-:S04]  /*0d30*/  ISETP.NE.U32.AND P0, PT, R12, RZ, PT ;  /* 0x000000ff0c00720c */ /* 0x000fc80003f05070 */
[----:B------:R-:W-:-:S13]  /*0d40*/  ISETP.NE.AND.EX P0, PT, R16, RZ, PT, P0 ;  /* 0x000000ff1000720c */ /* 0x000fda0003f05300 */
[----:B------:R-:W-:Y:S05]  /*0d50*/  @!P0 EXIT ;  /* 0x000000000000894d */ /* 0x000fea0003800000 */
.L_x_5364:
[----:B------:R-:W5:Y:S01]  /*0d60*/  LDC.64 R16, c[0x0][0x388] ;  /* 0x0000e200ff107b82 */ /* 0x000f620000000a00 */
[----:B-1----:R-:W-:-:S04]  /*0d70*/  ISETP.GE.U32.AND P4, PT, R4, UR40, PT ;  /* 0x0000002804007c0c */ /* 0x002fc8000bf86070 */
[----:B------:R-:W-:-:S03]  /*0d80*/  ISETP.GE.AND.EX P4, PT, RZ, UR41, PT, P4 ;  /* 0x00000029ff007c0c */ /* 0x000fc6000bf86340 */
[----:B------:R-:W1:Y:S08]  /*0d90*/  LDC.64 R20, c[0x0][0x380] ;  /* 0x0000e000ff147b82 */ /* 0x000e700000000a00 */
[----:B------:R-:W0:Y:S02]  /*0da0*/  LDC.64 R22, c[0x0][0x388] ;  /* 0x0000e200ff167b82 */ /* 0x000e240000000a00 */
[----:B---3--:R-:W-:Y:S01]  /*0db0*/  @!P4 MOV R3, RZ ;  /* 0x000000ff0003c202 */ /* 0x008fe20000000f00 */
[----:B------:R-:W-:Y:S01]  /*0dc0*/  @!P4 IMAD.MOV.U32 R2, RZ, RZ, R4 ;  /* 0x000000ffff02c224 */ /* 0x000fe200078e0004 */
[----:B--2---:R-:W-:-:S02]  /*0dd0*/  @!P4 R2UR UR4, R14 ;  /* 0x000000000e04c2ca */ /* 0x004fc400000e0000 */
[----:B------:R-:W-:Y:S01]  /*0de0*/  @!P4 R2UR UR5, R15 ;  /* 0x000000000f05c2ca */ /* 0x000fe200000e0000 */
[-C--:B-----5:R-:W-:Y:S01]  /*0df0*/  @!P4 IMAD R0, R11, R16.reuse, RZ ;  /* 0x000000100b00c224 */ /* 0x0a0fe200078e02ff */
[----:B------:R-:W0:Y:S01]  /*0e00*/  @!P4 LDC.64 R18, c[0x0][0x388] ;  /* 0x0000e200ff12cb82 */ /* 0x000e220000000a00 */
[----:B------:R-:W-:-:S04]  /*0e10*/  @!P4 IMAD.WIDE.U32 R2, R13, R16, R2 ;  /* 0x000000100d02c225 */ /* 0x000fc800078e0002 */
[----:B------:R-:W-:Y:S01]  /*0e20*/  @!P4 IMAD R17, R13, R17, R0 ;  /* 0x000000110d11c224 */ /* 0x000fe200078e0200 */
[----:B-1----:R-:W-:-:S03]  /*0e30*/  @!P4 LEA R16, P0, R2, R20, 0x1 ;  /* 0x000000140210c211 */ /* 0x002fc600078008ff */
[----:B------:R-:W-:-:S05]  /*0e40*/  @!P4 IMAD.IADD R0, R3, 0x1, R17 ;  /* 0x000000010300c824 */ /* 0x000fca00078e0211 */
[----:B------:R-:W-:Y:S02]  /*0e50*/  @!P4 LEA.HI.X R17, R2, R21, R0, 0x1, P0 ;  /* 0x000000150211c211 */ /* 0x000fe400000f0c00 */
[----:B------:R-:W1:Y:S03]  /*0e60*/  LDC.64 R20, c[0x0][0x380] ;  /* 0x0000e000ff147b82 */ /* 0x000e660000000a00 */
[----:B------:R2:W3:Y:S01]  /*0e70*/  @!P4 LDG.E.U16 R16, desc[UR4][R16.64] ;  /* 0x000000041010c981 */ /* 0x0004e2000c1e1500 */
[----:B0-----:R-:W-:-:S04]  /*0e80*/  @!P4 IMAD.WIDE.U32 R2, R13, R22, R18 ;  /* 0x000000160d02c225 */ /* 0x001fc800078e0012 */
[----:B------:R-:W-:Y:S01]  /*0e90*/  @!P4 IMAD R22, R11, R22, RZ ;  /* 0x000000160b16c224 */ /* 0x000fe200078e02ff */
[----:B------:R-:W-:-:S03]  /*0ea0*/  @!P4 IADD3 R0, P0, PT, R4, R2, RZ ;  /* 0x000000020400c210 */ /* 0x000fc60007f1e0ff */
[----:B------:R-:W-:-:S04]  /*0eb0*/  @!P4 IMAD R23, R13, R23, R22 ;  /* 0x000000170d17c224 */ /* 0x000fc800078e0216 */
[----:B------:R-:W-:Y:S01]  /*0ec0*/  @!P4 IMAD.X R3, R23, 0x1, R3, P0 ;  /* 0x000000011703c824 */ /* 0x000fe200000e0603 */
[----:B-1----:R-:W-:-:S04]  /*0ed0*/  @!P4 LEA R2, P0, R0, R20, 0x1 ;  /* 0x000000140002c211 */ /* 0x002fc800078008ff */
[----:B------:R-:W-:-:S05]  /*0ee0*/  @!P4 LEA.HI.X R3, R0, R21, R3, 0x1, P0 ;  /* 0x000000150003c211 */ /* 0x000fca00000f0c03 */
[----:B------:R0:W5:Y:S01]  /*0ef0*/  @!P4 LDG.E.U16 R2, desc[UR4][R2.64] ;  /* 0x000000040202c981 */ /* 0x000162000c1e1500 */
[----:B------:R-:W-:Y:S01]  /*0f00*/  MOV R0, 0xff800000 ;  /* 0xff80000000007802 */ /* 0x000fe20000000f00 */
[----:B--2---:R-:W-:Y:S02]  /*0f10*/  IMAD.MOV.U32 R17, RZ, RZ, -0x800000 ;  /* 0xff800000ff117424 */ /* 0x004fe400078e00ff */
[----:B------:R-:W-:Y:S02]  /*0f20*/  HFMA2 R12, -RZ, RZ, 0.96630859375, -0.0022525787353515625 ;  /* 0x3bbb989dff0c7431 */ /* 0x000fe400000001ff */
[----:B------:R-:W-:Y:S01]  /*0f30*/  IMAD.MOV.U32 R19, RZ, RZ, 0x437c0000 ;  /* 0x437c0000ff137424 */ /* 0x000fe200078e00ff */
[----:B------:R-:W-:Y:S01]  /*0f40*/  BSSY.RECONVERGENT B0, `(.L_x_5348) ;  /* 0x0000027000007945 */ /* 0x000fe20003800200 */
[----:B0-----:R-:W-:Y:S01]  /*0f50*/  MOV R3, 0xff800000 ;  /* 0xff80000000037802 */ /* 0x001fe20000000f00 */
[----:B---3--:R-:W-:-:S05]  /*0f60*/  @!P4 IMAD.U32 R0, R16, 0x10000, RZ ;  /* 0x000100001000c824 */ /* 0x008fca00078e00ff */
[----:B------:R-:W-:-:S05]  /*0f70*/  @!P4 FMNMX R17, R0, -INF , !PT ;  /* 0xff8000000011c809 */ /* 0x000fca0007800000 */
[----:B------:R-:W-:-:S04]  /*0f80*/  FADD R17, -R17, R0 ;  /* 0x0000000011117221 */ /* 0x000fc80000000100 */
[----:B------:R-:W-:-:S04]  /*0f90*/  FFMA.SAT R0, R17, R12, 0.5 ;  /* 0x3f00000011007423 */ /* 0x000fc8000000200c */
[----:B------:R-:W-:-:S04]  /*0fa0*/  FFMA.RM R10, R0, R19, 12582913 ;  /* 0x4b400001000a7423 */ /* 0x000fc80000004013 */
[----:B------:R-:W-:-:S04]  /*0fb0*/  FADD R0, R10, -12583039 ;  /* 0xcb40007f0a007421 */ /* 0x000fc80000000000 */
[----:B------:R-:W-:-:S04]  /*0fc0*/  FFMA R0, R17, 1.4426950216293334961, -R0 ;  /* 0x3fb8aa3b11007823 */ /* 0x000fc80000000800 */
[----:B------:R-:W-:Y:S01]  /*0fd0*/  FFMA R17, R17, 1.925963033500011079e-08, R0 ;  /* 0x32a5706011117823 */ /* 0x000fe20000000000 */
[----:B------:R-:W-:Y:S02]  /*0fe0*/  IMAD.MOV.U32 R0, RZ, RZ, -0x800000 ;  /* 0xff800000ff007424 */ /* 0x000fe400078e00ff */
[----:B-----5:R-:W-:Y:S02]  /*0ff0*/  @!P4 IMAD.U32 R0, R2, 0x10000, RZ ;  /* 0x000100000200c824 */ /* 0x020fe400078e00ff */
[----:B------:R-:W-:Y:S01]  /*1000*/  IMAD.SHL.U32 R2, R10, 0x800000, RZ ;  /* 0x008000000a027824 */ /* 0x000fe200078e00ff */
[----:B------:R-:W0:Y:S02]  /*1010*/  MUFU.EX2 R17, R17 ;  /* 0x0000001100117308 */ /* 0x000e240000000800 */
[----:B------:R-:W-:-:S05]  /*1020*/  @!P4 FMNMX R3, R0, -INF , !PT ;  /* 0xff8000000003c809 */ /* 0x000fca0007800000 */
[----:B------:R-:W-:-:S04]  /*1030*/  FADD R3, -R3, R0 ;  /* 0x0000000003037221 */ /* 0x000fc80000000100 */
[----:B------:R-:W-:-:S04]  /*1040*/  FFMA.SAT R0, R3, R12, 0.5 ;  /* 0x3f00000003007423 */ /* 0x000fc8000000200c */
[----:B------:R-:W-:Y:S01]  /*1050*/  FFMA.RM R0, R0, R19, 12582913 ;  /* 0x4b40000100007423 */ /* 0x000fe20000004013 */
[----:B0-----:R-:W-:-:S03]  /*1060*/  FMUL R2, R2, R17 ;  /* 0x0000001102027220 */ /* 0x001fc60000400000 */
[C---:B------:R-:W-:Y:S01]  /*1070*/  FADD R10, R0.reuse, -12583039 ;  /* 0xcb40007f000a7421 */ /* 0x040fe20000000000 */
[----:B------:R-:W-:Y:S01]  /*1080*/  SHF.L.U32 R0, R0, 0x17, RZ ;  /* 0x0000001700007819 */ /* 0x000fe200000006ff */
[----:B------:R-:W-:Y:S02]  /*1090*/  FADD R21, RZ, R2 ;  /* 0x00000002ff157221 */ /* 0x000fe40000000000 */
[C---:B------:R-:W-:Y:S02]  /*10a0*/  FFMA R10, R3.reuse, 1.4426950216293334961, -R10 ;  /* 0x3fb8aa3b030a7823 */ /* 0x040fe4000000080a */
[----:B------:R-:W0:Y:S02]  /*10b0*/  MUFU.RCP R12, R21 ;  /* 0x00000015000c7308 */ /* 0x000e240000001000 */
[----:B------:R-:W-:-:S06]  /*10c0*/  FFMA R10, R3, 1.925963033500011079e-08, R10 ;  /* 0x32a57060030a7823 */ /* 0x000fcc000000000a */
[----:B------:R-:W1:Y:S08]  /*10d0*/  MUFU.EX2 R3, R10 ;  /* 0x0000000a00037308 */ /* 0x000e700000000800 */
[----:B------:R-:W2:Y:S01]  /*10e0*/  FCHK P0, R2, R21 ;  /* 0x0000001502007302 */ /* 0x000ea20000000000 */
[----:B0-----:R-:W-:-:S04]  /*10f0*/  FFMA R17, -R21, R12, 1 ;  /* 0x3f80000015117423 */ /* 0x001fc8000000010c */
[----:B------:R-:W-:-:S04]  /*1100*/  FFMA R19, R12, R17, R12 ;  /* 0x000000110c137223 */ /* 0x000fc8000000000c */
[----:B------:R-:W-:Y:S01]  /*1110*/  FFMA R12, R2, R19, RZ ;  /* 0x00000013020c7223 */ /* 0x000fe200000000ff */
[----:B-1----:R-:W-:-:S03]  /*1120*/  FMUL R0, R0, R3 ;  /* 0x0000000300007220 */ /* 0x002fc60000400000 */
[----:B------:R-:W-:Y:S01]  /*1130*/  FFMA R3, -R21, R12, R2 ;  /* 0x0000000c15037223 */ /* 0x000fe20000000102 */
[----:B------:R-:W-:-:S03]  /*1140*/  FADD R17, RZ, R0 ;  /* 0x00000000ff117221 */ /* 0x000fc60000000000 */
[----:B------:R-:W-:Y:S01]  /*1150*/  FFMA R12, R19, R3, R12 ;  /* 0x00000003130c7223 */ /* 0x000fe2000000000c */
[----:B--2---:R-:W-:Y:S06]  /*1160*/  @!P0 BRA `(.L_x_5349) ;  /* 0x0000000000108947 */ /* 0x004fec0003800000 */
[----:B------:R-:W-:Y:S01]  /*1170*/  IMAD.MOV.U32 R3, RZ, RZ, R21 ;  /* 0x000000ffff037224 */ /* 0x000fe200078e0015 */
[----:B------:R-:W-:-:S07]  /*1180*/  MOV R18, 0x11a0 ;  /* 0x000011a000127802 */ /* 0x000fce0000000f00 */
[----:B----4-:R-:W-:Y:S05]  /*1190*/  CALL.REL.NOINC `($__internal_106_$__cuda_sm3x_div_rn_noftz_f32_slowpath) ;  /* 0x0000000c00c07944 */ /* 0x010fea0003c00000 */
[----:B------:R-:W-:-:S07]  /*11a0*/  IMAD.MOV.U32 R12, RZ, RZ, R19 ;  /* 0x000000ffff0c7224 */ /* 0x000fce00078e0013 */
.L_x_5349:
[----:B------:R-:W-:Y:S05]  /*11b0*/  BSYNC.RECONVERGENT B0 ;  /* 0x0000000000007941 */ /* 0x000fea0003800200 */
.L_x_5348:
[----:B------:R-:W0:Y:S01]  /*11c0*/  MUFU.RCP R2, R17 ;  /* 0x0000001100027308 */ /* 0x000e220000001000 */
[----:B------:R-:W-:Y:S01]  /*11d0*/  ISETP.GE.U32.AND P5, PT, R4, UR40, PT ;  /* 0x0000002804007c0c */ /* 0x000fe2000bfa6070 */
[----:B------:R-:W-:Y:S03]  /*11e0*/  BSSY.RECONVERGENT B0, `(.L_x_5350) ;  /* 0x0000014000007945 */ /* 0x000fe60003800200 */
[----:B------:R-:W-:-:S03]  /*11f0*/  ISETP.GE.AND.EX P5, PT, RZ, UR41, PT, P5 ;  /* 0x00000029ff007c0c */ /* 0x000fc6000bfa6350 */
[----:B------:R1:W2:Y:S01]  /*1200*/  FCHK P0, R0, R17 ;  /* 0x0000001100007302 */ /* 0x0002a20000000000 */
[----:B0-----:R-:W-:-:S04]  /*1210*/  FFMA R3, -R17, R2, 1 ;  /* 0x3f80000011037423 */ /* 0x001fc80000000102 */
[----:B------:R-:W-:-:S04]  /*1220*/  FFMA R21, R2, R3, R2 ;  /* 0x0000000302157223 */ /* 0x000fc80000000002 */
[----:B------:R-:W-:-:S04]  /*1230*/  FFMA R10, R0, R21, RZ ;  /* 0x00000015000a7223 */ /* 0x000fc800000000ff */
[----:B------:R-:W-:Y:S01]  /*1240*/  FFMA R16, -R17, R10, R0 ;  /* 0x0000000a11107223 */ /* 0x000fe20000000100 */
[----:B-12---:R-:W-:Y:S06]  /*1250*/  @P4 BRA `(.L_x_5351) ;  /* 0x0000000000304947 */ /* 0x006fec0003800000 */
        /* <DEDUP_REMOVED lines=12> */
.L_x_5351:
[----:B------:R-:W-:Y:S05]  /*1320*/  BSYNC.RECONVERGENT B0 ;  /* 0x0000000000007941 */ /* 0x000fea0003800200 */
.L_x_5350:
[----:B------:R-:W-:Y:S01]  /*1330*/  BSSY.RECONVERGENT B0, `(.L_x_5352) ;  /* 0x0000008000007945 */ /* 0x000fe20003800200 */
[----:B------:R-:W-:-:S03]  /*1340*/  FFMA R16, R21, R16, R10 ;  /* 0x0000001015107223 */ /* 0x000fc6000000000a */
[----:B------:R-:W-:Y:S05]  /*1350*/  @!P0 BRA `(.L_x_5353) ;  /* 0x0000000000148947 */ /* 0x000fea0003800000 */
[----:B------:R-:W-:Y:S01]  /*1360*/  MOV R2, R0 ;  /* 0x0000000000027202 */ /* 0x000fe20000000f00 */
[----:B------:R-:W-:Y:S01]  /*1370*/  IMAD.MOV.U32 R3, RZ, RZ, R17 ;  /* 0x000000ffff037224 */ /* 0x000fe200078e0011 */
[----:B0-----:R-:W-:-:S07]  /*1380*/  MOV R18, 0x13a0 ;  /* 0x000013a000127802 */ /* 0x001fce0000000f00 */
[----:B----4-:R-:W-:Y:S05]  /*1390*/  CALL.REL.NOINC `($__internal_106_$__cuda_sm3x_div_rn_noftz_f32_slowpath) ;  /* 0x0000000c00407944 */ /* 0x010fea0003c00000 */
[----:B------:R-:W-:-:S07]  /*13a0*/  MOV R16, R19 ;  /* 0x0000001300107202 */ /* 0x000fce0000000f00 */
.L_x_5353:
[----:B------:R-:W-:Y:S05]  /*13b0*/  BSYNC.RECONVERGENT B0 ;  /* 0x0000000000007941 */ /* 0x000fea0003800200 */
.L_x_5352:
[----:B------:R-:W1:Y:S01]  /*13c0*/  LDC.64 R22, c[0x0][0x388] ;  /* 0x0000e200ff167b82 */ /* 0x000e620000000a00 */
[----:B------:R-:W-:Y:S01]  /*13d0*/  ISETP.GE.U32.AND P4, PT, R4, UR40, PT ;  /* 0x0000002804007c0c */ /* 0x000fe2000bf86070 */
[----:B------:R-:W-:Y:S01]  /*13e0*/  BSSY.RECONVERGENT B0, `(.L_x_5354) ;  /* 0x0000016000007945 */ /* 0x000fe20003800200 */
[----:B------:R-:W-:Y:S02]  /*13f0*/  IADD3 R21, P0, PT, R8, R13, RZ ;  /* 0x0000000d08157210 */ /* 0x000fe40007f1e0ff */
[----:B------:R-:W-:-:S03]  /*1400*/  ISETP.GE.AND.EX P4, PT, RZ, UR41, PT, P4 ;  /* 0x00000029ff007c0c */ /* 0x000fc6000bf86340 */
[----:B------:R-:W2:Y:S01]  /*1410*/  LDC.64 R2, c[0x0][0x380] ;  /* 0x0000e000ff027b82 */ /* 0x000ea20000000a00 */
[----:B------:R-:W-:-:S09]  /*1420*/  IMAD.X R17, R9, 0x1, R11, P0 ;  /* 0x0000000109117824 */ /* 0x000fd200000e060b */
[----:B0-----:R-:W-:Y:S01]  /*1430*/  @!P4 MOV R18, R4 ;  /* 0x000000040012c202 */ /* 0x001fe20000000f00 */
[----:B------:R-:W-:Y:S02]  /*1440*/  @!P4 IMAD.MOV.U32 R19, RZ, RZ, RZ ;  /* 0x000000ffff13c224 */ /* 0x000fe400078e00ff */
[-C--:B-1----:R-:W-:Y:S02]  /*1450*/  @!P4 IMAD R0, R17, R22.reuse, RZ ;  /* 0x000000161100c224 */ /* 0x082fe400078e02ff */
[----:B------:R-:W-:-:S04]  /*1460*/  @!P4 IMAD.WIDE.U32 R18, R21, R22, R18 ;  /* 0x000000161512c225 */ /* 0x000fc800078e0012 */
[----:B------:R-:W-:Y:S01]  /*1470*/  @!P4 IMAD R23, R21, R23, R0 ;  /* 0x000000171517c224 */ /* 0x000fe200078e0200 */
[----:B------:R-:W-:Y:S06]  /*1480*/  @P5 BRA `(.L_x_5355) ;  /* 0x00000000002c5947 */ /* 0x000fec0003800000 */
[----:B------:R-:W-:Y:S01]  /*1490*/  IMAD R0, R11, UR38, RZ ;  /* 0x000000260b007c24 */ /* 0x000fe2000f8e02ff */
[----:B------:R-:W-:Y:S01]  /*14a0*/  R2UR UR4, R14 ;  /* 0x000000000e0472ca */ /* 0x000fe200000e0000 */
[----:B----4-:R-:W-:Y:S01]  /*14b0*/  IMAD.WIDE.U32 R10, R13, UR38, R6 ;  /* 0x000000260d0a7c25 */ /* 0x010fe2000f8e0006 */
        /* <DEDUP_REMOVED lines=8> */
.L_x_5355:
[----:B------:R-:W-:Y:S05]  /*1540*/  BSYNC.RECONVERGENT B0 ;  /* 0x0000000000007941 */ /* 0x000fea0003800200 */
.L_x_5354:
[----:B------:R-:W-:Y:S01]  /*1550*/  @!P4 R2UR UR4, R14 ;  /* 0x000000000e04c2ca */ /* 0x000fe200000e0000 */
[----:B------:R-:W-:Y:S01]  /*1560*/  @!P4 IMAD.IADD R0, R19, 0x1, R23 ;  /* 0x000000011300c824 */ /* 0x000fe200078e0217 */
[----:B------:R-:W-:Y:S01]  /*1570*/  @!P4 R2UR UR5, R15 ;  /* 0x000000000f05c2ca */ /* 0x000fe200000e0000 */
[----:B------:R-:W1:Y:S01]  /*1580*/  LDC.64 R12, c[0x0][0x388] ;  /* 0x0000e200ff0c7b82 */ /* 0x000e620000000a00 */
[----:B--2---:R-:W-:-:S04]  /*1590*/  @!P4 LEA R2, P0, R18, R2, 0x1 ;  /* 0x000000021202c211 */ /* 0x004fc800078008ff */
[----:B------:R-:W-:-:S03]  /*15a0*/  @!P4 LEA.HI.X R3, R18, R3, R0, 0x1, P0 ;  /* 0x000000031203c211 */ /* 0x000fc600000f0c00 */
[----:B0-----:R-:W1:Y:S04]  /*15b0*/  @!P4 LDC.64 R10, c[0x0][0x388] ;  /* 0x0000e200ff0acb82 */ /* 0x001e680000000a00 */
[----:B------:R0:W2:Y:S04]  /*15c0*/  @!P4 LDG.E.U16 R2, desc[UR4][R2.64] ;  /* 0x000000040202c981 */ /* 0x0000a8000c1e1500 */
[----:B------:R-:W3:Y:S01]  /*15d0*/  LDC.64 R18, c[0x0][0x380] ;  /* 0x0000e000ff127b82 */ /* 0x000ee20000000a00 */
[----:B-1----:R-:W-:-:S04]  /*15e0*/  @!P4 IMAD.WIDE.U32 R10, R21, R12, R10 ;  /* 0x0000000c150ac225 */ /* 0x002fc800078e000a */
[----:B------:R-:W-:Y:S01]  /*15f0*/  @!P4 IMAD R12, R17, R12, RZ ;  /* 0x0000000c110cc224 */ /* 0x000fe200078e02ff */
[----:B------:R-:W-:-:S03]  /*1600*/  @!P4 IADD3 R0, P0, PT, R4, R10, RZ ;  /* 0x0000000a0400c210 */ /* 0x000fc60007f1e0ff */
[----:B------:R-:W-:-:S05]  /*1610*/  @!P4 IMAD R13, R21, R13, R12 ;  /* 0x0000000d150dc224 */ /* 0x000fca00078e020c */
[----:B------:R-:W-:Y:S02]  /*1620*/  @!P4 IADD3.X R11, PT, PT, R13, R11, RZ, P0, !PT ;  /* 0x0000000b0d0bc210 */ /* 0x000fe400007fe4ff */
[----:B---3--:R-:W-:-:S04]  /*1630*/  @!P4 LEA R10, P0, R0, R18, 0x1 ;  /* 0x00000012000ac211 */ /* 0x008fc800078008ff */
[----:B------:R-:W-:-:S05]  /*1640*/  @!P4 LEA.HI.X R11, R0, R19, R11, 0x1, P0 ;  /* 0x00000013000bc211 */ /* 0x000fca00000f0c0b */
[----:B------:R1:W3:Y:S01]  /*1650*/  @!P4 LDG.E.U16 R10, desc[UR4][R10.64] ;  /* 0x000000040a0ac981 */ /* 0x0002e2000c1e1500 */
[----:B------:R-:W-:Y:S01]  /*1660*/  IMAD.MOV.U32 R0, RZ, RZ, -0x800000 ;  /* 0xff800000ff007424 */ /* 0x000fe200078e00ff */
[----:B0-----:R-:W-:Y:S01]  /*1670*/  MOV R3, 0xff800000 ;  /* 0xff80000000037802 */ /* 0x001fe20000000f00 */
[----:B------:R-:W-:Y:S02]  /*1680*/  HFMA2 R12, -RZ, RZ, 0.96630859375, -0.0022525787353515625 ;  /* 0x3bbb989dff0c7431 */ /* 0x000fe400000001ff */
        /* <DEDUP_REMOVED lines=10> */
[----:B-1----:R-:W-:Y:S01]  /*1730*/  FFMA R11, R3, 1.925963033500011079e-08, R0 ;  /* 0x32a57060030b7823 */ /* 0x002fe20000000000 */
[----:B------:R-:W-:Y:S01]  /*1740*/  MOV R0, 0xff800000 ;  /* 0xff80000000007802 */ /* 0x000fe20000000f00 */
[----:B------:R-:W-:-:S04]  /*1750*/  IMAD.MOV.U32 R3, RZ, RZ, -0x800000 ;  /* 0xff800000ff037424 */ /* 0x000fc800078e00ff */
[----:B------:R-:W0:Y:S01]  /*1760*/  MUFU.EX2 R11, R11 ;  /* 0x0000000b000b7308 */ /* 0x000e220000000800 */
[----:B---3--:R-:W-:-:S04]  /*1770*/  @!P4 SHF.L.U32 R0, R10, 0x10, RZ ;  /* 0x000000100a00c819 */ /* 0x008fc800000006ff */
[----:B------:R-:W-:-:S05]  /*1780*/  @!P4 FMNMX R3, R0, -INF , !PT ;  /* 0xff8000000003c809 */ /* 0x000fca0007800000 */
[----:B------:R-:W-:Y:S01]  /*1790*/  FADD R3, -R3, R0 ;  /* 0x0000000003037221 */ /* 0x000fe20000000100 */
[----:B0-----:R-:W-:-:S03]  /*17a0*/  FMUL R2, R2, R11 ;  /* 0x0000000b02027220 */ /* 0x001fc60000400000 */
[----:B------:R-:W-:Y:S01]  /*17b0*/  FFMA.SAT R0, R3, R12, 0.5 ;  /* 0x3f00000003007423 */ /* 0x000fe2000000200c */
[----:B------:R-:W-:-:S03]  /*17c0*/  FADD R19, RZ, R2 ;  /* 0x00000002ff137221 */ /* 0x000fc60000000000 */
[----:B------:R-:W-:Y:S01]  /*17d0*/  FFMA.RM R0, R0, R13, 12582913 ;  /* 0x4b40000100007423 */ /* 0x000fe2000000400d */
[----:B------:R-:W0:Y:S03]  /*17e0*/  MUFU.RCP R11, R19 ;  /* 0x00000013000b7308 */ /* 0x000e260000001000 */
[C---:B------:R-:W-:Y:S01]  /*17f0*/  FADD R10, R0.reuse, -12583039 ;  /* 0xcb40007f000a7421 */ /* 0x040fe20000000000 */
[----:B------:R-:W-:-:S03]  /*1800*/  SHF.L.U32 R0, R0, 0x17, RZ ;  /* 0x0000001700007819 */ /* 0x000fc600000006ff */
[C---:B------:R-:W-:Y:S01]  /*1810*/  FFMA R10, R3.reuse, 1.4426950216293334961, -R10 ;  /* 0x3fb8aa3b030a7823 */ /* 0x040fe2000000080a */
[----:B------:R-:W-:Y:S03]  /*1820*/  FCHK P0, R2, R19 ;  /* 0x0000001302007302 */ /* 0x000fe60000000000 */
[----:B------:R-:W-:-:S05]  /*1830*/  FFMA R10, R3, 1.925963033500011079e-08, R10 ;  /* 0x32a57060030a7823 */ /* 0x000fca000000000a */
[----:B------:R-:W1:Y:S01]  /*1840*/  MUFU.EX2 R3, R10 ;  /* 0x0000000a00037308 */ /* 0x000e620000000800 */
[----:B0-----:R-:W-:-:S04]  /*1850*/  FFMA R12, -R19, R11, 1 ;  /* 0x3f800000130c7423 */ /* 0x001fc8000000010b */
[----:B------:R-:W-:-:S04]  /*1860*/  FFMA R13, R11, R12, R11 ;  /* 0x0000000c0b0d7223 */ /* 0x000fc8000000000b */
[----:B------:R-:W-:Y:S01]  /*1870*/  FFMA R12, R2, R13, RZ ;  /* 0x0000000d020c7223 */ /* 0x000fe200000000ff */
[----:B-1----:R-:W-:-:S03]  /*1880*/  FMUL R0, R0, R3 ;  /* 0x0000000300007220 */ /* 0x002fc60000400000 */
[----:B------:R-:W-:Y:S01]  /*1890*/  FFMA R3, -R19, R12, R2 ;  /* 0x0000000c13037223 */ /* 0x000fe20000000102 */
[----:B------:R-:W-:-:S03]  /*18a0*/  FADD R11, RZ, R0 ;  /* 0x00000000ff0b7221 */ /* 0x000fc60000000000 */
[----:B------:R-:W-:Y:S01]  /*18b0*/  FFMA R13, R13, R3, R12 ;  /* 0x000000030d0d7223 */ /* 0x000fe2000000000c */
[----:B------:R-:W-:Y:S06]  /*18c0*/  @!P0 BRA `(.L_x_5357) ;  /* 0x0000000000108947 */ /* 0x000fec0003800000 */
[----:B------:R-:W-:Y:S01]  /*18d0*/  IMAD.MOV.U32 R3, RZ, RZ, R19 ;  /* 0x000000ffff037224 */ /* 0x000fe200078e0013 */
[----:B------:R-:W-:-:S07]  /*18e0*/  MOV R18, 0x1900 ;  /* 0x0000190000127802 */ /* 0x000fce0000000f00 */
[----:B----4-:R-:W-:Y:S05]  /*18f0*/  CALL.REL.NOINC `($__internal_106_$__cuda_sm3x_div_rn_noftz_f32_slowpath) ;  /* 0x0000000400e87944 */ /* 0x010fea0003c00000 */
[----:B------:R-:W-:-:S07]  /*1900*/  MOV R13, R19 ;  /* 0x00000013000d7202 */ /* 0x000fce0000000f00 */
.L_x_5357:
[----:B------:R-:W-:Y:S05]  /*1910*/  BSYNC.RECONVERGENT B0 ;  /* 0x0000000000007941 */ /* 0x000fea0003800200 */
.L_x_5356:
        /* <DEDUP_REMOVED lines=10> */
[----:B------:R-:W-:Y:S02]  /*19c0*/  HFMA2 R3, -RZ, RZ, 0, 0 ;  /* 0x00000000ff037431 */ /* 0x000fe400000001ff */
[----:B------:R-:W-:Y:S01]  /*19d0*/  IMAD R12, R17, UR38, RZ ;  /* 0x00000026110c7c24 */ /* 0x000fe2000f8e02ff */
[----:B------:R-:W-:Y:S01]  /*19e0*/  R2UR UR4, R14 ;  /* 0x000000000e0472ca */ /* 0x000fe200000e0000 */
[----:B------:R-:W-:Y:S01]  /*19f0*/  IMAD.MOV.U32 R2, RZ, RZ, R4 ;  /* 0x000000ffff027224 */ /* 0x000fe200078e0004 */
[----:B------:R-:W-:Y:S01]  /*1a00*/  R2UR UR5, R15 ;  /* 0x000000000f0572ca */ /* 0x000fe200000e0000 */
[C---:B------:R-:W-:Y:S02]  /*1a10*/  IMAD R23, R21.reuse, UR39, R12 ;  /* 0x0000002715177c24 */ /* 0x040fe4000f8e020c */
[----:B------:R-:W-:-:S04]  /*1a20*/  IMAD.WIDE.U32 R2, R21, UR38, R2 ;  /* 0x0000002615027c25 */ /* 0x000fc8000f8e0002 */
[----:B------:R-:W-:Y:S01]  /*1a30*/  IMAD.IADD R23, R3, 0x1, R23 ;  /* 0x0000000103177824 */ /* 0x000fe200078e0217 */
[C---:B------:R-:W-:Y:S02]  /*1a40*/  LEA R12, P1, R2.reuse, UR36, 0x1 ;  /* 0x00000024020c7c11 */ /* 0x040fe4000f8208ff */
[----:B------:R-:W-:Y:S02]  /*1a50*/  F2FP.BF16.F32.PACK_AB R3, RZ, R13 ;  /* 0x0000000dff03723e */ /* 0x000fe400000010ff */
[----:B------:R-:W-:-:S05]  /*1a60*/  LEA.HI.X R13, R2, UR37, R23, 0x1, P1 ;  /* 0x00000025020d7c11 */ /* 0x000fca00088f0c17 */
[----:B------:R0:W-:Y:S04]  /*1a70*/  STG.E.U16 desc[UR4][R12.64], R3 ;  /* 0x000000030c007986 */ /* 0x0001e8000c101504 */
.L_x_5359:
[----:B------:R-:W-:Y:S05]  /*1a80*/  BSYNC.RECONVERGENT B0 ;  /* 0x0000000000007941 */ /* 0x000fea0003800200 */
.L_x_5358:
[----:B------:R-:W-:Y:S01]  /*1a90*/  BSSY.RECONVERGENT B0, `(.L_x_5360) ;  /* 0x0000008000007945 */ /* 0x000fe20003800200 */
[----:B------:R-:W-:-:S03]  /*1aa0*/  FFMA R10, R19, R16, R10 ;  /* 0x00000010130a7223 */ /* 0x000fc6000000000a */
[----:B------:R-:W-:Y:S05]  /*1ab0*/  @!P0 BRA `(.L_x_5361) ;  /* 0x0000000000148947 */ /* 0x000fea0003800000 */
[----:B------:R-:W-:Y:S01]  /*1ac0*/  MOV R2, R0 ;  /* 0x0000000000027202 */ /* 0x000fe20000000f00 */
[----:B0-----:R-:W-:Y:S01]  /*1ad0*/  IMAD.MOV.U32 R3, RZ, RZ, R11 ;  /* 0x000000ffff037224 */ /* 0x001fe200078e000b */
[----:B------:R-:W-:-:S07]  /*1ae0*/  MOV R18, 0x1b00 ;  /* 0x00001b0000127802 */ /* 0x000fce0000000f00 */
[----:B----4-:R-:W-:Y:S05]  /*1af0*/  CALL.REL.NOINC `($__internal_106_$__cuda_sm3x_div_rn_noftz_f32_slowpath) ;  /* 0x0000000400687944 */ /* 0x010fea0003c00000 */
[----:B------:R-:W-:-:S07]  /*1b00*/  MOV R10, R19 ;  /* 0x00000013000a7202 */ /* 0x000fce0000000f00 */
.L_x_5361:
[----:B------:R-:W-:Y:S05]  /*1b10*/  BSYNC.RECONVERGENT B0 ;  /* 0x0000000000007941 */ /* 0x000fea0003800200 */
.L_x_5360:
[----:B------:R-:W-:Y:S04]  /*1b20*/  BSSY.RECONVERGENT B0, `(.L_x_5362) ;  /* 0x000000d000007945 */ /* 0x000fe80003800200 */
[----:B------:R-:W-:Y:S05]  /*1b30*/  @P5 BRA `(.L_x_5363) ;  /* 0x00000000002c5947 */ /* 0x000fea0003800000 */
[----:B------:R-:W-:Y:S01]  /*1b40*/  IMAD R0, R17, UR38, RZ ;  /* 0x0000002611007c24 */ /* 0x000fe2000f8e02ff */
[----:B------:R-:W-:Y:S01]  /*1b50*/  R2UR UR4, R14 ;  /* 0x000000000e0472ca */ /* 0x000fe200000e0000 */
[----:B0---4-:R-:W-:Y:S01]  /*1b60*/  IMAD.WIDE.U32 R2, R21, UR38, R6 ;  /* 0x0000002615027c25 */ /* 0x011fe2000f8e0006 */
        /* <DEDUP_REMOVED lines=8> */
.L_x_5363:
[----:B------:R-:W-:Y:S05]  /*1bf0*/  BSYNC.RECONVERGENT B0 ;  /* 0x0000000000007941 */ /* 0x000fea0003800200 */
.L_x_5362:
[----:B0-----:R-:W-:-:S04]  /*1c00*/  IADD3 R13, P0, PT, R8, R21, RZ ;  /* 0x00000015080d7210 */ /* 0x001fc80007f1e0ff */
[----:B------:R-:W-:Y:S02]  /*1c10*/  IADD3.X R11, PT, PT, R9, R17, RZ, P0, !PT ;  /* 0x00000011090b7210 */ /* 0x000fe400007fe4ff */
[----:B------:R-:W-:-:S04]  /*1c20*/  ISETP.GE.U32.AND P0, PT, R13, UR42, PT ;  /* 0x0000002a0d007c0c */ /* 0x000fc8000bf06070 */
[----:B------:R-:W-:-:S13]  /*1c30*/  ISETP.GE.AND.EX P0, PT, R11, UR43, PT, P0 ;  /* 0x0000002b0b007c0c */ /* 0x000fda000bf06300 */
[----:B------:R-:W-:Y:S05]  /*1c40*/  @!P0 BRA `(.L_x_5364) ;  /* 0xfffffff000448947 */ /* 0x000fea000383ffff */
[----:B------:R-:W-:Y:S05]  /*1c50*/  EXIT ;  /* 0x000000000000794d */ /* 0x000fea0003800000 */
        .weak           $__internal_105_$__cuda_sm20_div_u64
        .type           $__internal_105_$__cuda_sm20_div_u64,@function
        .size           $__internal_105_$__cuda_sm20_div_u64,($__internal_106_$__cuda_sm3x_div_rn_noftz_f32_slowpath - $__internal_105_$__cuda_sm20_div_u64)
$__internal_105_$__cuda_sm20_div_u64:
[----:B------:R-:W0:Y:S08]  /*1c60*/  I2F.U64.RP R11, R8 ;  /* 0x00000008000b7312 */ /* 0x000e300000309000 */
[----:B0-----:R-:W0:Y:S02]  /*1c70*/  MUFU.RCP R11, R11 ;  /* 0x0000000b000b7308 */ /* 0x001e240000001000 */
[----:B0-----:R-:W-:-:S06]  /*1c80*/  VIADD R4, R11, 0x1ffffffe ;  /* 0x1ffffffe0b047836 */ /* 0x001fcc0000000000 */
[----:B------:R-:W0:Y:S02]  /*1c90*/  F2I.U64.TRUNC R4, R4 ;  /* 0x0000000400047311 */ /* 0x000e24000020d800 */
[----:B0-----:R-:W-:-:S04]  /*1ca0*/  IMAD.WIDE.U32 R14, R4, R8, RZ ;  /* 0x00000008040e7225 */ /* 0x001fc800078e00ff */
[C---:B------:R-:W-:Y:S01]  /*1cb0*/  IMAD R13, R4.reuse, R9, R15 ;  /* 0x00000009040d7224 */ /* 0x040fe200078e020f */
[----:B------:R-:W-:Y:S01]  /*1cc0*/  IADD3 R19, P0, PT, RZ, -R14, RZ ;  /* 0x8000000eff137210 */ /* 0x000fe20007f1e0ff */
[----:B------:R-:W-:Y:S02]  /*1cd0*/  IMAD.MOV.U32 R15, RZ, RZ, R4 ;  /* 0x000000ffff0f7224 */ /* 0x000fe400078e0004 */
[----:B------:R-:W-:Y:S02]  /*1ce0*/  IMAD R13, R5, R8, R13 ;  /* 0x00000008050d7224 */ /* 0x000fe400078e020d */
[----:B------:R-:W-:-:S03]  /*1cf0*/  IMAD.HI.U32 R14, R4, R19, RZ ;  /* 0x00000013040e7227 */ /* 0x000fc600078e00ff */
[----:B------:R-:W-:-:S05]  /*1d00*/  IADD3.X R13, PT, PT, RZ, ~R13, RZ, P0, !PT ;  /* 0x8000000dff0d7210 */ /* 0x000fca00007fe4ff */
        /* <DEDUP_REMOVED lines=56> */
[----:B------:R-:W-:Y:S06]  /*2090*/  RET.REL.NODEC R2 `(_Z15SoftmaxWarpImplI10DirectLoadI13__nv_bfloat16fE11DirectStoreIfS1_EfLi1ELi1ELi1ELi2ELb1EL9Algorithm0EEvT_T0_ll) ;  /* 0xffffffdc02d87950 */ /* 0x000fec0003c3ffff */
        .weak           $__internal_106_$__cuda_sm3x_div_rn_noftz_f32_slowpath
        .type           $__internal_106_$__cuda_sm3x_div_rn_noftz_f32_slowpath,@function
        .size           $__internal_106_$__cuda_sm3x_div_rn_noftz_f32_slowpath,(.L_x_25558 - $__internal_106_$__cuda_sm3x_div_rn_noftz_f32_slowpath)
$__internal_106_$__cuda_sm3x_div_rn_noftz_f32_slowpath:
        /* <DEDUP_REMOVED lines=27> */
[----:B------:R-:W-:Y:S01]  /*2250*/  VIADD R20, R22, 0xffffffff ;  /* 0xffffffff16147836 */ /* 0x000fe20000000000 */
[----:B------:R-:W-:-:S04]  /*2260*/  ISETP.GE.AND P1, PT, R23, RZ, PT ;  /* 0x000000ff1700720c */ /* 0x000fc80003f26270 */
[----:B------:R-:W-:-:S09]  /*2270*/  ISETP.GE.AND P0, PT, R20, RZ, PT ;  /* 0x000000ff1400720c */ /* 0x000fd20003f06270 */
[----:B------:R-:W-:-:S04]  /*2280*/  @!P1 FFMA R3, R3, 1.84467440737095516160e+19, RZ ;  /* 0x5f80000003039823 */ /* 0x000fc800000000ff */
[----:B------:R-:W-:Y:S01]  /*2290*/  @P0 MOV R20, RZ ;  /* 0x000000ff00140202 */ /* 0x000fe20000000f00 */
[----:B------:R-:W-:Y:S02]  /*22a0*/  @!P0 IMAD.MOV.U32 R20, RZ, RZ, -0x40 ;  /* 0xffffffc0ff148424 */ /* 0x000fe400078e00ff */
[----:B------:R-:W-:-:S03]  /*22b0*/  @!P0 FFMA R2, R2, 1.84467440737095516160e+19, RZ ;  /* 0x5f80000002028823 */ /* 0x000fc600000000ff */
[----:B------:R-:W-:-:S07]  /*22c0*/  @!P1 IADD3 R20, PT, PT, R20, 0x40, RZ ;  /* 0x0000004014149810 */ /* 0x000fce0007ffe0ff */
.L_x_5366:
        /* <DEDUP_REMOVED lines=51> */
.L_x_5373:
[----:B------:R-:W-:-:S04]  /*2600*/  LOP3.LUT R2, R2, 0x80000000, RZ, 0xc0, !PT ;  /* 0x8000000002027812 */ /* 0x000fc800078ec0ff */
[----:B------:R-:W-:Y:S01]  /*2610*/  LOP3.LUT R2, R2, 0x7f800000, RZ, 0xfc, !PT ;  /* 0x7f80000002027812 */ /* 0x000fe200078efcff */
[----:B------:R-:W-:Y:S06]  /*2620*/  BRA `(.L_x_5374) ;  /* 0x0000000000047947 */ /* 0x000fec0003800000 */
.L_x_5372:
[----:B------:R-:W-:-:S07]  /*2630*/  IMAD R2, R25, 0x800000, R2 ;  /* 0x0080000019027824 */ /* 0x000fce00078e0202 */
.L_x_5374:
[----:B------:R-:W-:Y:S05]  /*2640*/  BSYNC.RECONVERGENT B3 ;  /* 0x0000000000037941 */ /* 0x000fea0003800200 */
.L_x_5371:
[----:B------:R-:W-:Y:S05]  /*2650*/  BRA `(.L_x_5375) ;  /* 0x0000000000207947 */ /* 0x000fea0003800000 */
.L_x_5370:
[----:B------:R-:W-:-:S04]  /*2660*/  LOP3.LUT R2, R3, 0x80000000, R2, 0x48, !PT ;  /* 0x8000000003027812 */ /* 0x000fc800078e4802 */
[----:B------:R-:W-:Y:S01]  /*2670*/  LOP3.LUT R2, R2, 0x7f800000, RZ, 0xfc, !PT ;  /* 0x7f80000002027812 */ /* 0x000fe200078efcff */
[----:B------:R-:W-:Y:S06]  /*2680*/  BRA `(.L_x_5375) ;  /* 0x0000000000147947 */ /* 0x000fec0003800000 */
.L_x_5369:
[----:B------:R-:W-:Y:S01]  /*2690*/  LOP3.LUT R2, R3, 0x80000000, R2, 0x48, !PT ;  /* 0x8000000003027812 */ /* 0x000fe200078e4802 */
[----:B------:R-:W-:Y:S06]  /*26a0*/  BRA `(.L_x_5375) ;  /* 0x00000000000c7947 */ /* 0x000fec0003800000 */
.L_x_5368:
[----:B------:R-:W0:Y:S01]  /*26b0*/  MUFU.RSQ R2, -QNAN ;  /* 0xffc0000000027908 */ /* 0x000e220000001400 */
[----:B------:R-:W-:Y:S05]  /*26c0*/  BRA `(.L_x_5375) ;  /* 0x0000000000047947 */ /* 0x000fea0003800000 */
.L_x_5367:
[----:B------:R-:W-:-:S07]  /*26d0*/  FADD.FTZ R2, R2, R3 ;  /* 0x0000000302027221 */ /* 0x000fce0000010000 */
.L_x_5375:
[----:B------:R-:W-:Y:S05]  /*26e0*/  BSYNC.RECONVERGENT B2 ;  /* 0x0000000000027941 */ /* 0x000fea0003800200 */
.L_x_5365:
[----:B------:R-:W-:Y:S01]  /*26f0*/  HFMA2 R3, -RZ, RZ, 0, 0 ;  /* 0x00000000ff037431 */ /* 0x000fe200000001ff */
[----:B0-----:R-:W-:Y:S01]  /*2700*/  MOV R19, R2 ;  /* 0x0000000200137202 */ /* 0x001fe20000000f00 */
[----:B------:R-:W-:-:S04]  /*2710*/  IMAD.MOV.U32 R2, RZ, RZ, R18 ;  /* 0x000000ffff027224 */ /* 0x000fc800078e0012 */
[----:B------:R-:W-:Y:S05]  /*2720*/  RET.REL.NODEC R2 `(_Z15SoftmaxWarpImplI10DirectLoadI13__nv_bfloat16fE11DirectStoreIfS1_EfLi1ELi1ELi1ELi2ELb1EL9Algorithm0EEvT_T0_ll) ;  /* 0xffffffd802347950 */ /* 0x000fea0003c3ffff */
.L_x_5376:
        /* <DEDUP_REMOVED lines=13> */
.L_x_25558:


//--------------------- .text._Z15SoftmaxWarpImplI10DirectLoadI13__nv_bfloat16fE11DirectStoreIfS1_EfLi1ELi1ELi1ELi2ELb0EL9Algorithm0EEvT_T0_ll --------------------------
	.section	.text._Z15SoftmaxWarpImplI10DirectLoadI13__nv_bfloat16fE11DirectStoreIfS1_EfLi1ELi1ELi1ELi2ELb0EL9Algorithm0EEvT_T0_ll,"ax",@progbits
	.align	128
        .global         _Z15SoftmaxWarpImplI10DirectLoadI13__nv_bfloat16fE11DirectStoreIfS1_EfLi1ELi1ELi1ELi2ELb0EL9Algorithm0EEvT_T0_ll
        .type           _Z15SoftmaxWarpImplI10DirectLoadI13__nv_bfloat16fE11DirectStoreIfS1_EfLi1ELi1ELi1ELi2ELb0EL9Algorithm0EEvT_T0_ll,@function
        .size           _Z15SoftmaxWarpImplI10DirectLoadI13__nv_bfloat16fE11DirectStoreIfS1_EfLi1ELi1ELi1ELi2ELb0EL9Algorithm0EEvT_T0_ll,(.L_x_25560 - _Z15SoftmaxWarpImplI10DirectLoadI13__nv_bfloat16fE11DirectStoreIfS1_EfLi1ELi1ELi1ELi2ELb0EL9Algorithm0EEvT_T0_ll)
        .other          _Z15SoftmaxWarpImplI10DirectLoadI13__nv_bfloat16fE11DirectStoreIfS1_EfLi1ELi1ELi1ELi2ELb0EL9Algorithm0EEvT_T0_ll,@"STO_CUDA_ENTRY STV_DEFAULT"
_Z15SoftmaxWarpImplI10DirectLoadI13__nv_bfloat16fE11DirectStoreIfS1_EfLi1ELi1ELi1ELi2ELb0EL9Algorithm0EEvT_T0_ll:
.text._Z15SoftmaxWarpImplI10DirectLoadI13__nv_bfloat16fE11DirectStoreIfS1_EfLi1ELi1ELi1ELi2ELb0EL9Algorithm0EEvT_T0_ll:
[----:B------:R-:W0:Y:S01]  /*0000*/  LDC R1, c[0x0][0x37c] ;  /* 0x0000df00ff017b82 */ /* 0x000e220000000800 */
[----:B------:R-:W1:Y:S02]  /*0010*/  LDCU.64 UR4, c[0x0][0x3a8] ;  /* 0x00007500ff0477ac */ /* 0x000e640008000a00 */
[----:B-1----:R-:W-:-:S04]  /*0020*/  UISETP.GE.U32.AND UP0, UPT, UR4, 0x2, UPT ;  /* 0x000000020400788c */ /* 0x002fc8000bf06070 */
[----:B------:R-:W-:-:S09]  /*0030*/  UISETP.GE.AND.EX UP0, UPT, UR5, URZ, UPT, UP0 ;  /* 0x000000ff0500728c */ /* 0x000fd2000bf06300 */
[----:B------:R-:W-:Y:S05]  /*0040*/  BRA.U !UP0, `(.L_x_5377) ;  /* 0x0000000108407547 */ /* 0x000fea000b800000 */
        /* <DEDUP_REMOVED lines=16> */
.L_x_5377:
        /* <DEDUP_REMOVED lines=49> */
.L_x_5379:
[----:B------:R-:W-:-:S07]  /*0460*/  MOV R2, 0x480 ;  /* 0x0000048000027802 */ /* 0x000fce0000000f00 */
[----:B0-----:R-:W-:Y:S05]  /*0470*/  CALL.REL.NOINC `($__internal_107_$__cuda_sm20_div_u64) ;  /* 0x0000001000e47944 */ /* 0x001fea0003c00000 */
[----:B------:R-:W-:Y:S01]  /*0480*/  MOV R2, R4 ;  /* 0x0000000400027202 */ /* 0x000fe20000000f00 */
[----:B------:R-:W-:-:S07]  /*0490*/  IMAD.MOV.U32 R3, RZ, RZ, R5 ;  /* 0x000000ffff037224 */ /* 0x000fce00078e0005 */
.L_x_5380:
[----:B------:R-:W-:Y:S05]  /*04a0*/  BSYNC.RECONVERGENT B0 ;  /* 0x0000000000007941 */ /* 0x000fea0003800200 */
.L_x_5378:
[----:B------:R-:W-:Y:S01]  /*04b0*/  IADD3 R12, P1, PT, R2, R0, RZ ;  /* 0x00000000020c7210 */ /* 0x000fe20007f3e0ff */
[----:B------:R-:W1:Y:S01]  /*04c0*/  S2R R4, SR_TID.X ;  /* 0x0000000000047919 */ /* 0x000e620000002100 */
[----:B------:R-:W2:Y:S01]  /*04d0*/  LDC.64 R14, c[0x0][0x358] ;  /* 0x0000d600ff0e7b82 */ /* 0x000ea20000000a00 */
[----:B------:R-:W-:Y:S01]  /*04e0*/  BSSY.RECONVERGENT B0, `(.L_x_5381) ;  /* 0x0000067000007945 */ /* 0x000fe20003800200 */
[----:B------:R-:W-:Y:S01]  /*04f0*/  LOP3.LUT R0, R12, 0x1, RZ, 0xc0, !PT ;  /* 0x000000010c007812 */ /* 0x000fe200078ec0ff */
[----:B------:R-:W-:-:S03]  /*0500*/  IMAD.X R13, RZ, RZ, R3, P1 ;  /* 0x000000ffff0d7224 */ /* 0x000fc600008e0603 */
[----:B------:R-:W-:-:S04]  /*0510*/  ISETP.NE.U32.AND P0, PT, R0, 0x1, PT ;  /* 0x000000010000780c */ /* 0x000fc80003f05070 */
[----:B------:R-:W-:-:S13]  /*0520*/  ISETP.NE.U32.AND.EX P0, PT, RZ, RZ, PT, P0 ;  /* 0x000000ffff00720c */ /* 0x000fda0003f05100 */
[----:B------:R-:W-:Y:S05]  /*0530*/  @!P0 BRA `(.L_x_5382) ;  /* 0x0000000400848947 */ /* 0x000fea0003800000 */
[----:B------:R-:W3:Y:S01]  /*0540*/  LDC.64 R18, c[0x0][0x388] ;  /* 0x0000e200ff127b82 */ /* 0x000ee20000000a00 */
[----:B------:R-:W4:Y:S01]  /*0550*/  LDCU.64 UR4, c[0x0][0x380] ;  /* 0x00007000ff0477ac */ /* 0x000f220008000a00 */
[----:B------:R-:W-:Y:S01]  /*0560*/  HFMA2 R5, -RZ, RZ, 0, 0 ;  /* 0x00000000ff057431 */ /* 0x000fe200000001ff */
[----:B--2---:R-:W-:Y:S02]  /*0570*/  R2UR UR6, R14 ;  /* 0x000000000e0672ca */ /* 0x004fe400000e0000 */
[----:B------:R-:W-:Y:S01]  /*0580*/  R2UR UR7, R15 ;  /* 0x000000000f0772ca */ /* 0x000fe200000e0000 */
[-C--:B---3--:R-:W-:Y:S02]  /*0590*/  IMAD R0, R10, R18.reuse, RZ ;  /* 0x000000120a007224 */ /* 0x088fe400078e02ff */
[----:B-1----:R-:W-:-:S04]  /*05a0*/  IMAD.WIDE.U32 R2, R11, R18, R4 ;  /* 0x000000120b027225 */ /* 0x002fc800078e0004 */
[----:B------:R-:W-:Y:S01]  /*05b0*/  IMAD R17, R11, R19, R0 ;  /* 0x000000130b117224 */ /* 0x000fe200078e0200 */
[----:B----4-:R-:W-:-:S03]  /*05c0*/  LEA R16, P0, R2, UR4, 0x1 ;  /* 0x0000000402107c11 */ /* 0x010fc6000f8008ff */
[----:B------:R-:W-:-:S05]  /*05d0*/  IMAD.IADD R3, R3, 0x1, R17 ;  /* 0x0000000103037824 */ /* 0x000fca00078e0211 */
[----:B------:R-:W-:-:S05]  /*05e0*/  LEA.HI.X R17, R2, UR5, R3, 0x1, P0 ;  /* 0x0000000502117c11 */ /* 0x000fca00080f0c03 */
[----:B------:R-:W2:Y:S01]  /*05f0*/  LDG.E.U16 R0, desc[UR6][R16.64] ;  /* 0x0000000610007981 */ /* 0x000ea2000c1e1500 */
[----:B------:R-:W-:Y:S01]  /*0600*/  IMAD.WIDE.U32 R2, R18, 0x2, RZ ;  /* 0x0000000212027825 */ /* 0x000fe200078e00ff */
[----:B------:R-:W-:Y:S02]  /*0610*/  R2UR UR4, R14 ;  /* 0x000000000e0472ca */ /* 0x000fe400000e0000 */
[----:B------:R-:W-:Y:S01]  /*0620*/  R2UR UR5, R15 ;  /* 0x000000000f0572ca */ /* 0x000fe200000e0000 */
[----:B------:R-:W-:Y:S01]  /*0630*/  IMAD.SHL.U32 R19, R19, 0x2, RZ ;  /* 0x0000000213137824 */ /* 0x000fe200078e00ff */
[----:B------:R-:W-:-:S04]  /*0640*/  IADD3 R2, P0, PT, R16, R2, RZ ;  /* 0x0000000210027210 */ /* 0x000fc80007f1e0ff */
[----:B------:R-:W-:-:S07]  /*0650*/  IADD3.X R3, PT, PT, R17, R3, R19, P0, !PT ;  /* 0x0000000311037210 */ /* 0x000fce00007fe413 */
[----:B------:R-:W3:Y:S01]  /*0660*/  LDG.E.U16 R2, desc[UR4][R2.64] ;  /* 0x0000000402027981 */ /* 0x000ee2000c1e1500 */
[----:B------:R-:W-:Y:S01]  /*0670*/  IMAD.MOV.U32 R18, RZ, RZ, 0x3bbb989d ;  /* 0x3bbb989dff127424 */ /* 0x000fe200078e00ff */
[----:B------:R-:W-:Y:S01]  /*0680*/  BSSY.RECONVERGENT B1, `(.L_x_5383) ;  /* 0x0000026000017945 */ /* 0x000fe20003800200 */
[----:B------:R-:W-:Y:S01]  /*0690*/  IMAD.MOV.U32 R21, RZ, RZ, 0x437c0000 ;  /* 0x437c0000ff157424 */ /* 0x000fe200078e00ff */
[----:B--2---:R-:W-:-:S04]  /*06a0*/  SHF.L.U32 R0, R0, 0x10, RZ ;  /* 0x0000001000007819 */ /* 0x004fc800000006ff */
[----:B------:R-:W-:-:S05]  /*06b0*/  FMNMX R19, R0, -INF , !PT ;  /* 0xff80000000137809 */ /* 0x000fca0007800000 */
[----:B------:R-:W-:-:S04]  /*06c0*/  FADD R19, R0, -R19 ;  /* 0x8000001300137221 */ /* 0x000fc80000000000 */
[----:B------:R-:W-:-:S04]  /*06d0*/  FFMA.SAT R0, R19, R18, 0.5 ;  /* 0x3f00000013007423 */ /* 0x000fc80000002012 */
[----:B------:R-:W-:Y:S01]  /*06e0*/  FFMA.RM R0, R0, R21, 12582913 ;  /* 0x4b40000100007423 */ /* 0x000fe20000004015 */
[----:B---3--:R-:W-:-:S03]  /*06f0*/  SHF.L.U32 R2, R2, 0x10, RZ ;  /* 0x0000001002027819 */ /* 0x008fc600000006ff */
[----:B------:R-:W-:Y:S01]  /*0700*/  FADD R16, R0, -12583039 ;  /* 0xcb40007f00107421 */ /* 0x000fe20000000000 */
[----:B------:R-:W-:-:S03]  /*0710*/  FMNMX R3, R2, -INF , !PT ;  /* 0xff80000002037809 */ /* 0x000fc60007800000 */
[C---:B------:R-:W-:Y:S02]  /*0720*/  FFMA R16, R19.reuse, 1.4426950216293334961, -R16 ;  /* 0x3fb8aa3b13107823 */ /* 0x040fe40000000810 */
[----:B------:R-:W-:Y:S01]  /*0730*/  FADD R3, R2, -R3 ;  /* 0x8000000302037221 */ /* 0x000fe20000000000 */
[----:B------:R-:W-:Y:S02]  /*0740*/  IMAD.SHL.U32 R2, R0, 0x800000, RZ ;  /* 0x0080000000027824 */ /* 0x000fe400078e00ff */
[----:B------:R-:W-:Y:S01]  /*0750*/  FFMA R16, R19, 1.925963033500011079e-08, R16 ;  /* 0x32a5706013107823 */ /* 0x000fe20000000010 */
[----:B------:R-:W-:-:S03]  /*0760*/  FFMA.SAT R0, R3, R18, 0.5 ;  /* 0x3f00000003007423 */ /* 0x000fc60000002012 */
[----:B------:R-:W1:Y:S01]  /*0770*/  MUFU.EX2 R17, R16 ;  /* 0x0000001000117308 */ /* 0x000e620000000800 */
[----:B------:R-:W-:-:S04]  /*0780*/  FFMA.RM R0, R0, R21, 12582913 ;  /* 0x4b40000100007423 */ /* 0x000fc80000004015 */
[C---:B------:R-:W-:Y:S01]  /*0790*/  FADD R18, R0.reuse, -12583039 ;  /* 0xcb40007f00127421 */ /* 0x040fe20000000000 */
[----:B------:R-:W-:-:S03]  /*07a0*/  IMAD.SHL.U32 R0, R0, 0x800000, RZ ;  /* 0x0080000000007824 */ /* 0x000fc600078e00ff */
[----:B------:R-:W-:-:S04]  /*07b0*/  FFMA R18, R3, 1.4426950216293334961, -R18 ;  /* 0x3fb8aa3b03127823 */ /* 0x000fc80000000812 */
[----:B------:R-:W-:Y:S01]  /*07c0*/  FFMA R18, R3, 1.925963033500011079e-08, R18 ;  /* 0x32a5706003127823 */ /* 0x000fe20000000012 */
[----:B-1----:R-:W-:-:S03]  /*07d0*/  FMUL R2, R2, R17 ;  /* 0x0000001102027220 */ /* 0x002fc60000400000 */
[----:B------:R-:W1:Y:S01]  /*07e0*/  MUFU.EX2 R3, R18 ;  /* 0x0000001200037308 */ /* 0x000e620000000800 */
[----:B------:R-:W-:-:S07]  /*07f0*/  FADD R21, RZ, R2 ;  /* 0x00000002ff157221 */ /* 0x000fce0000000000 */
[----:B------:R-:W2:Y:S08]  /*0800*/  MUFU.RCP R17, R21 ;  /* 0x0000001500117308 */ /* 0x000eb00000001000 */
[----:B------:R-:W3:Y:S01]  /*0810*/  FCHK P0, R2, R21 ;  /* 0x0000001502007302 */ /* 0x000ee20000000000 */
[----:B-1----:R-:W-:Y:S01]  /*0820*/  FMUL R0, R0, R3 ;  /* 0x0000000300007220 */ /* 0x002fe20000400000 */
[----:B--2---:R-:W-:-:S04]  /*0830*/  FFMA R16, -R21, R17, 1 ;  /* 0x3f80000015107423 */ /* 0x004fc80000000111 */
[----:B------:R-:W-:Y:S01]  /*0840*/  FFMA R19, R17, R16, R17 ;  /* 0x0000001011137223 */ /* 0x000fe20000000011 */
[----:B------:R-:W-:-:S03]  /*0850*/  FADD R17, RZ, R0 ;  /* 0x00000000ff117221 */ /* 0x000fc60000000000 */
[----:B------:R-:W-:-:S04]  /*0860*/  FFMA R16, R2, R19, RZ ;  /* 0x0000001302107223 */ /* 0x000fc800000000ff */
[----:B------:R-:W-:-:S04]  /*0870*/  FFMA R3, -R21, R16, R2 ;  /* 0x0000001015037223 */ /* 0x000fc80000000102 */
[----:B------:R-:W-:Y:S01]  /*0880*/  FFMA R16, R19, R3, R16 ;  /* 0x0000000313107223 */ /* 0x000fe20000000010 */
[----:B---3--:R-:W-:Y:S06]  /*0890*/  @!P0 BRA `(.L_x_5384) ;  /* 0x0000000000108947 */ /* 0x008fec0003800000 */
[----:B------:R-:W-:Y:S02]  /*08a0*/  MOV R3, R21 ;  /* 0x0000001500037202 */ /* 0x000fe40000000f00 */
[----:B------:R-:W-:-:S07]  /*08b0*/  MOV R16, 0x8d0 ;  /* 0x000008d000107802 */ /* 0x000fce0000000f00 */
[----:B0-----:R-:W-:Y:S05]  /*08c0*/  CALL.REL.NOINC `($__internal_108_$__cuda_sm3x_div_rn_noftz_f32_slowpath) ;  /* 0x0000001000dc7944 */ /* 0x001fea0003c00000 */
[----:B------:R-:W-:-:S07]  /*08d0*/  IMAD.MOV.U32 R16, RZ, RZ, R18 ;  /* 0x000000ffff107224 */ /* 0x000fce00078e0012 */
.L_x_5384:
[----:B------:R-:W-:Y:S05]  /*08e0*/  BSYNC.RECONVERGENT B1 ;  /* 0x0000000000017941 */ /* 0x000fea0003800200 */
.L_x_5383:
[----:B------:R-:W1:Y:S01]  /*08f0*/  LDCU.128 UR4, c[0x0][0x390] ;  /* 0x00007200ff0477ac */ /* 0x000e620008000c00 */
[----:B------:R-:W-:Y:S01]  /*0900*/  MOV R3, RZ ;  /* 0x000000ff00037202 */ /* 0x000fe20000000f00 */
[----:B------:R-:W-:Y:S01]  /*0910*/  IMAD.MOV.U32 R2, RZ, RZ, R4 ;  /* 0x000000ffff027224 */ /* 0x000fe200078e0004 */
        /* <DEDUP_REMOVED lines=9> */
[----:B------:R-:W-:Y:S01]  /*09b0*/  R2UR UR7, R15 ;  /* 0x000000000f0772ca */ /* 0x000fe200000e0000 */
[----:B------:R-:W-:-:S05]  /*09c0*/  IMAD.IADD R3, R3, 0x1, R11 ;  /* 0x0000000103037824 */ /* 0x000fca00078e020b */
        /* <DEDUP_REMOVED lines=12> */
[----:B0-----:R-:W-:Y:S05]  /*0a90*/  CALL.REL.NOINC `($__internal_108_$__cuda_sm3x_div_rn_noftz_f32_slowpath) ;  /* 0x0000001000687944 */ /* 0x001fea0003c00000 */
[----:B------:R-:W-:-:S07]  /*0aa0*/  IMAD.MOV.U32 R3, RZ, RZ, R18 ;  /* 0x000000ffff037224 */ /* 0x000fce00078e0012 */
.L_x_5386:
[----:B------:R-:W-:Y:S05]  /*0ab0*/  BSYNC.RECONVERGENT B1 ;  /* 0x0000000000017941 */ /* 0x000fea0003800200 */
.L_x_5385:
[----:B------:R-:W1:Y:S01]  /*0ac0*/  LDC.64 R16, c[0x0][0x398] ;  /* 0x0000e600ff107b82 */ /* 0x000e620000000a00 */
[----:B------:R-:W-:Y:S02]  /*0ad0*/  R2UR UR4, R14 ;  /* 0x000000000e0472ca */ /* 0x000fe400000e0000 */
[----:B------:R-:W-:Y:S02]  /*0ae0*/  R2UR UR5, R15 ;  /* 0x000000000f0572ca */ /* 0x000fe400000e0000 */
[----:B------:R-:W-:Y:S02]  /*0af0*/  F2FP.BF16.F32.PACK_AB R0, RZ, R3 ;  /* 0x00000003ff00723e */ /* 0x000fe400000010ff */
[C---:B-1----:R-:W-:Y:S02]  /*0b00*/  LEA R2, P0, R16.reuse, R10, 0x1 ;  /* 0x0000000a10027211 */ /* 0x042fe400078008ff */
[----:B------:R-:W-:Y:S02]  /*0b10*/  MOV R10, R6 ;  /* 0x00000006000a7202 */ /* 0x000fe40000000f00 */
[----:B------:R-:W-:Y:S01]  /*0b20*/  LEA.HI.X R3, R16, R11, R17, 0x1, P0 ;  /* 0x0000000b10037211 */ /* 0x000fe200000f0c11 */
[----:B------:R-:W-:-:S04]  /*0b30*/  IMAD.MOV.U32 R11, RZ, RZ, R7 ;  /* 0x000000ffff0b7224 */ /* 0x000fc800078e0007 */
[----:B------:R3:W-:Y:S04]  /*0b40*/  STG.E.U16 desc[UR4][R2.64], R0 ;  /* 0x0000000002007986 */ /* 0x0007e8000c101504 */
.L_x_5382:
[----:B------:R-:W-:Y:S05]  /*0b50*/  BSYNC.RECONVERGENT B0 ;  /* 0x0000000000007941 */ /* 0x000fea0003800200 */
.L_x_5381:
[----:B------:R-:W-:-:S04]  /*0b60*/  ISETP.NE.U32.AND P0, PT, R12, RZ, PT ;  /* 0x000000ff0c00720c */ /* 0x000fc80003f05070 */
[----:B------:R-:W-:-:S13]  /*0b70*/  ISETP.NE.AND.EX P0, PT, R13, RZ, PT, P0 ;  /* 0x000000ff0d00720c */ /* 0x000fda0003f05300 */
[----:B------:R-:W-:Y:S05]  /*0b80*/  @!P0 EXIT ;  /* 0x000000000000894d */ /* 0x000fea0003800000 */
[----:B---3--:R-:W3:Y:S08]  /*0b90*/  LDC.64 R2, c[0x0][0x388] ;  /* 0x0000e200ff027b82 */ /* 0x008ef00000000a00 */
[----:B------:R-:W4:Y:S01]  /*0ba0*/  LDC.64 R16, c[0x0][0x398] ;  /* 0x0000e600ff107b82 */ /* 0x000f220000000a00 */
[C---:B---3--:R-:W-:Y:S01]  /*0bb0*/  SHF.L.U64.HI R12, R2.reuse, 0x1, R3 ;  /* 0x00000001020c7819 */ /* 0x048fe20000010203 */
[----:B------:R-:W-:Y:S01]  /*0bc0*/  IMAD.SHL.U32 R13, R2, 0x2, RZ ;  /* 0x00000002020d7824 */ /* 0x000fe200078e00ff */
[C---:B----4-:R-:W-:Y:S01]  /*0bd0*/  SHF.L.U64.HI R17, R16.reuse, 0x1, R17 ;  /* 0x0000000110117819 */ /* 0x050fe20000010211 */
[----:B------:R-:W-:-:S07]  /*0be0*/  IMAD.SHL.U32 R19, R16, 0x2, RZ ;  /* 0x0000000210137824 */ /* 0x000fce00078e00ff */
.L_x_5395:
[----:B------:R-:W3:Y:S01]  /*0bf0*/  LDCU.128 UR4, c[0x0][0x380] ;  /* 0x00007000ff0477ac */ /* 0x000ee20008000c00 */
[----:B-1----:R-:W-:Y:S01]  /*0c00*/  MOV R2, R4 ;  /* 0x0000000400027202 */ /* 0x002fe20000000f00 */
[----:B------:R-:W-:Y:S02]  /*0c10*/  IMAD.MOV.U32 R3, RZ, RZ, RZ ;  /* 0x000000ffff037224 */ /* 0x000fe400078e00ff */
[----:B---3--:R-:W-:Y:S02]  /*0c20*/  IMAD R0, R10, UR6, RZ ;  /* 0x000000060a007c24 */ /* 0x008fe4000f8e02ff */
[----:B------:R-:W-:Y:S01]  /*0c30*/  IMAD.WIDE.U32 R2, R11, UR6, R2 ;  /* 0x000000060b027c25 */ /* 0x000fe2000f8e0002 */
[----:B--2---:R-:W-:-:S03]  /*0c40*/  R2UR UR6, R14 ;  /* 0x000000000e0672ca */ /* 0x004fc600000e0000 */
[----:B------:R-:W-:Y:S01]  /*0c50*/  IMAD R7, R11, UR7, R0 ;  /* 0x000000070b077c24 */ /* 0x000fe2000f8e0200 */
[----:B------:R-:W-:Y:S02]  /*0c60*/  R2UR UR7, R15 ;  /* 0x000000000f0772ca */ /* 0x000fe400000e0000 */
[----:B------:R-:W-:Y:S01]  /*0c70*/  LEA R6, P0, R2, UR4, 0x1 ;  /* 0x0000000402067c11 */ /* 0x000fe2000f8008ff */
[----:B------:R-:W-:-:S05]  /*0c80*/  IMAD.IADD R3, R3, 0x1, R7 ;  /* 0x0000000103037824 */ /* 0x000fca00078e0207 */
[----:B------:R-:W-:-:S05]  /*0c90*/  LEA.HI.X R7, R2, UR5, R3, 0x1, P0 ;  /* 0x0000000502077c11 */ /* 0x000fca00080f0c03 */
[----:B------:R-:W2:Y:S01]  /*0ca0*/  LDG.E.U16 R0, desc[UR6][R6.64] ;  /* 0x0000000606007981 */ /* 0x000ea2000c1e1500 */
[----:B------:R-:W-:Y:S02]  /*0cb0*/  R2UR UR4, R14 ;  /* 0x000000000e0472ca */ /* 0x000fe400000e0000 */
[----:B------:R-:W-:Y:S02]  /*0cc0*/  R2UR UR5, R15 ;  /* 0x000000000f0572ca */ /* 0x000fe400000e0000 */
[----:B------:R-:W-:-:S04]  /*0cd0*/  IADD3 R2, P0, PT, R6, R13, RZ ;  /* 0x0000000d06027210 */ /* 0x000fc80007f1e0ff */
[----:B------:R-:W-:-:S07]  /*0ce0*/  IADD3.X R3, PT, PT, R7, R12, RZ, P0, !PT ;  /* 0x0000000c07037210 */ /* 0x000fce00007fe4ff */
[----:B------:R-:W3:Y:S01]  /*0cf0*/  LDG.E.U16 R2, desc[UR4][R2.64] ;  /* 0x0000000402027981 */ /* 0x000ee2000c1e1500 */
[----:B------:R-:W-:Y:S02]  /*0d00*/  HFMA2 R23, -RZ, RZ, 3.7421875, 0 ;  /* 0x437c0000ff177431 */ /* 0x000fe400000001ff */
[----:B------:R-:W-:Y:S01]  /*0d10*/  IMAD.MOV.U32 R16, RZ, RZ, 0x3bbb989d ;  /* 0x3bbb989dff107424 */ /* 0x000fe200078e00ff */
[----:B------:R-:W-:Y:S01]  /*0d20*/  BSSY.RECONVERGENT B0, `(.L_x_5387) ;  /* 0x0000025000007945 */ /* 0x000fe20003800200 */
[----:B--2---:R-:W-:-:S05]  /*0d30*/  IMAD.U32 R0, R0, 0x10000, RZ ;  /* 0x0001000000007824 */ /* 0x004fca00078e00ff */
[----:B------:R-:W-:-:S05]  /*0d40*/  FMNMX R21, R0, -INF , !PT ;  /* 0xff80000000157809 */ /* 0x000fca0007800000 */
[----:B------:R-:W-:-:S04]  /*0d50*/  FADD R21, R0, -R21 ;  /* 0x8000001500157221 */ /* 0x000fc80000000000 */
[----:B------:R-:W-:Y:S01]  /*0d60*/  FFMA.SAT R0, R21, R16, 0.5 ;  /* 0x3f00000015007423 */ /* 0x000fe20000002010 */
[----:B---3--:R-:W-:-:S03]  /*0d70*/  IMAD.U32 R2, R2, 0x10000, RZ ;  /* 0x0001000002027824 */ /* 0x008fc600078e00ff */
[----:B------:R-:W-:Y:S02]  /*0d80*/  FFMA.RM R0, R0, R23, 12582913 ;  /* 0x4b40000100007423 */ /* 0x000fe40000004017 */
[----:B------:R-:W-:Y:S02]  /*0d90*/  FMNMX R3, R2, -INF , !PT ;  /* 0xff80000002037809 */ /* 0x000fe40007800000 */
[----:B------:R-:W-:-:S04]  /*0da0*/  FADD R6, R0, -12583039 ;  /* 0xcb40007f00067421 */ /* 0x000fc80000000000 */
[C---:B------:R-:W-:Y:S01]  /*0db0*/  FFMA R6, R21.reuse, 1.4426950216293334961, -R6 ;  /* 0x3fb8aa3b15067823 */ /* 0x040fe20000000806 */
[----:B------:R-:W-:Y:S01]  /*0dc0*/  FADD R3, R2, -R3 ;  /* 0x8000000302037221 */ /* 0x000fe20000000000 */
[----:B------:R-:W-:Y:S02]  /*0dd0*/  IMAD.SHL.U32 R2, R0, 0x800000, RZ ;  /* 0x0080000000027824 */ /* 0x000fe400078e00ff */
        /* <DEDUP_REMOVED lines=8> */
[----:B-1----:R-:W-:-:S03]  /*0e60*/  FMUL R2, R2, R7 ;  /* 0x0000000702027220 */ /* 0x002fc60000400000 */
[----:B------:R-:W1:Y:S01]  /*0e70*/  MUFU.EX2 R3, R16 ;  /* 0x0000001000037308 */ /* 0x000e620000000800 */
[----:B------:R-:W-:-:S07]  /*0e80*/  FADD R23, RZ, R2 ;  /* 0x00000002ff177221 */ /* 0x000fce0000000000 */
[----:B------:R-:W2:Y:S08]  /*0e90*/  MUFU.RCP R7, R23 ;  /* 0x0000001700077308 */ /* 0x000eb00000001000 */
[----:B------:R-:W3:Y:S01]  /*0ea0*/  FCHK P0, R2, R23 ;  /* 0x0000001702007302 */ /* 0x000ee20000000000 */
[----:B-1----:R-:W-:-:S04]  /*0eb0*/  FMUL R0, R0, R3 ;  /* 0x0000000300007220 */ /* 0x002fc80000400000 */
[----:B------:R-:W-:Y:S01]  /*0ec0*/  FADD R21, RZ, R0 ;  /* 0x00000000ff157221 */ /* 0x000fe20000000000 */
        /* <DEDUP_REMOVED lines=8> */
[----:B0-----:R-:W-:Y:S05]  /*0f50*/  CALL.REL.NOINC `($__internal_108_$__cuda_sm3x_div_rn_noftz_f32_slowpath) ;  /* 0x0000000c00387944 */ /* 0x001fea0003c00000 */
[----:B------:R-:W-:-:S07]  /*0f60*/  IMAD.MOV.U32 R7, RZ, RZ, R18 ;  /* 0x000000ffff077224 */ /* 0x000fce00078e0012 */
.L_x_5388:
[----:B------:R-:W-:Y:S05]  /*0f70*/  BSYNC.RECONVERGENT B0 ;  /* 0x0000000000007941 */ /* 0x000fea0003800200 */
.L_x_5387:
[----:B------:R-:W1:Y:S01]  /*0f80*/  LDCU.128 UR4, c[0x0][0x390] ;  /* 0x00007200ff0477ac */ /* 0x000e620008000c00 */
[----:B------:R-:W-:Y:S01]  /*0f90*/  MOV R2, R4 ;  /* 0x0000000400027202 */ /* 0x000fe20000000f00 */
[----:B------:R-:W-:Y:S01]  /*0fa0*/  IMAD.MOV.U32 R3, RZ, RZ, RZ ;  /* 0x000000ffff037224 */ /* 0x000fe200078e00ff */
[----:B------:R-:W2:Y:S01]  /*0fb0*/  MUFU.RCP R16, R21 ;  /* 0x0000001500107308 */ /* 0x000ea20000001000 */
[----:B------:R-:W-:Y:S01]  /*0fc0*/  BSSY.RECONVERGENT B0, `(.L_x_5389) ;  /* 0x0000018000007945 */ /* 0x000fe20003800200 */
[----:B-1----:R-:W-:Y:S02]  /*0fd0*/  IMAD R6, R10, UR6, RZ ;  /* 0x000000060a067c24 */ /* 0x002fe4000f8e02ff */
[----:B------:R-:W-:Y:S01]  /*0fe0*/  IMAD.WIDE.U32 R2, R11, UR6, R2 ;  /* 0x000000060b027c25 */ /* 0x000fe2000f8e0002 */
[----:B------:R-:W-:-:S03]  /*0ff0*/  R2UR UR6, R14 ;  /* 0x000000000e0672ca */ /* 0x000fc600000e0000 */
[----:B------:R-:W-:Y:S01]  /*1000*/  IMAD R23, R11, UR7, R6 ;  /* 0x000000070b177c24 */ /* 0x000fe2000f8e0206 */
[----:B------:R-:W-:Y:S02]  /*1010*/  LEA R6, P0, R2, UR4, 0x1 ;  /* 0x0000000402067c11 */ /* 0x000fe4000f8008ff */
[----:B------:R-:W-:Y:S01]  /*1020*/  R2UR UR7, R15 ;  /* 0x000000000f0772ca */ /* 0x000fe200000e0000 */
[----:B------:R-:W-:Y:S01]  /*1030*/  IMAD.IADD R23, R3, 0x1, R23 ;  /* 0x0000000103177824 */ /* 0x000fe200078e0217 */
[----:B------:R-:W-:-:S04]  /*1040*/  F2FP.BF16.F32.PACK_AB R3, RZ, R7 ;  /* 0x00000007ff03723e */ /* 0x000fc800000010ff */
[----:B------:R-:W-:Y:S02]  /*1050*/  LEA.HI.X R7, R2, UR5, R23, 0x1, P0 ;  /* 0x0000000502077c11 */ /* 0x000fe400080f0c17 */
[----:B------:R-:W-:Y:S01]  /*1060*/  PRMT R18, R3, 0x7610, R18 ;  /* 0x0000761003127816 */ /* 0x000fe20000000012 */
[----:B--2---:R-:W-:Y:S01]  /*1070*/  FFMA R3, -R21, R16, 1 ;  /* 0x3f80000015037423 */ /* 0x004fe20000000110 */
        /* <DEDUP_REMOVED lines=10> */
[----:B0-----:R-:W-:Y:S05]  /*1120*/  CALL.REL.NOINC `($__internal_108_$__cuda_sm3x_div_rn_noftz_f32_slowpath) ;  /* 0x0000000800c47944 */ /* 0x001fea0003c00000 */
[----:B------:R-:W-:-:S07]  /*1130*/  IMAD.MOV.U32 R2, RZ, RZ, R18 ;  /* 0x000000ffff027224 */ /* 0x000fce00078e0012 */
.L_x_5390:
[----:B------:R-:W-:Y:S05]  /*1140*/  BSYNC.RECONVERGENT B0 ;  /* 0x0000000000007941 */ /* 0x000fea0003800200 */
.L_x_5389:
[----:B------:R-:W1:Y:S01]  /*1150*/  LDCU.128 UR4, c[0x0][0x380] ;  /* 0x00007000ff0477ac */ /* 0x000e620008000c00 */
[----:B------:R-:W-:Y:S01]  /*1160*/  IADD3 R11, P0, PT, R8, R11, RZ ;  /* 0x0000000b080b7210 */ /* 0x000fe20007f1e0ff */
[----:B------:R-:W-:Y:S01]  /*1170*/  IMAD.MOV.U32 R20, RZ, RZ, R4 ;  /* 0x000000ffff147224 */ /* 0x000fe200078e0004 */
[----:B------:R-:W-:Y:S01]  /*1180*/  R2UR UR8, R14 ;  /* 0x000000000e0872ca */ /* 0x000fe200000e0000 */
[----:B------:R-:W-:Y:S01]  /*1190*/  IMAD.MOV.U32 R21, RZ, RZ, RZ ;  /* 0x000000ffff157224 */ /* 0x000fe200078e00ff */
[----:B------:R-:W-:Y:S02]  /*11a0*/  IADD3.X R10, PT, PT, R9, R10, RZ, P0, !PT ;  /* 0x0000000a090a7210 */ /* 0x000fe400007fe4ff */
[----:B------:R-:W-:-:S03]  /*11b0*/  R2UR UR9, R15 ;  /* 0x000000000f0972ca */ /* 0x000fc600000e0000 */
[----:B-1----:R-:W-:Y:S02]  /*11c0*/  IMAD R0, R10, UR6, RZ ;  /* 0x000000060a007c24 */ /* 0x002fe4000f8e02ff */
[----:B------:R-:W-:Y:S01]  /*11d0*/  IMAD.WIDE.U32 R20, R11, UR6, R20 ;  /* 0x000000060b147c25 */ /* 0x000fe2000f8e0014 */
[----:B------:R-:W-:-:S03]  /*11e0*/  R2UR UR6, R14 ;  /* 0x000000000e0672ca */ /* 0x000fc600000e0000 */
[----:B------:R-:W-:Y:S01]  /*11f0*/  IMAD R3, R11, UR7, R0 ;  /* 0x000000070b037c24 */ /* 0x000fe2000f8e0200 */
[----:B------:R-:W-:Y:S02]  /*1200*/  R2UR UR7, R15 ;  /* 0x000000000f0772ca */ /* 0x000fe400000e0000 */
[----:B------:R-:W-:Y:S02]  /*1210*/  F2FP.BF16.F32.PACK_AB R0, RZ, R2 ;  /* 0x00000002ff00723e */ /* 0x000fe400000010ff */
[----:B------:R-:W-:Y:S02]  /*1220*/  IADD3 R2, P0, PT, R6, R19, RZ ;  /* 0x0000001306027210 */ /* 0x000fe40007f1e0ff */
[----:B------:R-:W-:Y:S02]  /*1230*/  LEA R6, P1, R20, UR4, 0x1 ;  /* 0x0000000414067c11 */ /* 0x000fe4000f8208ff */
[----:B------:R-:W-:Y:S01]  /*1240*/  IADD3 R21, PT, PT, R21, R3, RZ ;  /* 0x0000000315157210 */ /* 0x000fe20007ffe0ff */
[----:B------:R-:W-:Y:S01]  /*1250*/  IMAD.X R3, R7, 0x1, R17, P0 ;  /* 0x0000000107037824 */ /* 0x000fe200000e0611 */
[----:B------:R-:W-:-:S02]  /*1260*/  PRMT R18, R0, 0x7610, R18 ;  /* 0x0000761000127816 */ /* 0x000fc40000000012 */
[----:B------:R-:W-:-:S03]  /*1270*/  LEA.HI.X R7, R20, UR5, R21, 0x1, P1 ;  /* 0x0000000514077c11 */ /* 0x000fc600088f0c15 */
[----:B------:R1:W-:Y:S04]  /*1280*/  STG.E.U16 desc[UR8][R2.64], R18 ;  /* 0x0000001202007986 */ /* 0x0003e8000c101508 */
[----:B------:R-:W2:Y:S01]  /*1290*/  LDG.E.U16 R0, desc[UR6][R6.64] ;  /* 0x0000000606007981 */ /* 0x000ea2000c1e1500 */
[----:B------:R-:W-:Y:S02]  /*12a0*/  R2UR UR4, R14 ;  /* 0x000000000e0472ca */ /* 0x000fe400000e0000 */
[----:B------:R-:W-:Y:S02]  /*12b0*/  R2UR UR5, R15 ;  /* 0x000000000f0572ca */ /* 0x000fe400000e0000 */
[----:B------:R-:W-:-:S05]  /*12c0*/  IADD3 R20, P0, PT, R6, R13, RZ ;  /* 0x0000000d06147210 */ /* 0x000fca0007f1e0ff */
[----:B------:R-:W-:-:S06]  /*12d0*/  IMAD.X R21, R7, 0x1, R12, P0 ;  /* 0x0000000107157824 */ /* 0x000fcc00000e060c */
[----:B------:R-:W3:Y:S01]  /*12e0*/  LDG.E.U16 R20, desc[UR4][R20.64] ;  /* 0x0000000414147981 */ /* 0x000ee2000c1e1500 */
[----:B------:R-:W-:Y:S01]  /*12f0*/  IMAD.MOV.U32 R16, RZ, RZ, 0x3bbb989d ;  /* 0x3bbb989dff107424 */ /* 0x000fe200078e00ff */
[----:B------:R-:W-:Y:S01]  /*1300*/  BSSY.RECONVERGENT B0, `(.L_x_5391) ;  /* 0x0000026000007945 */ /* 0x000fe20003800200 */
[----:B------:R-:W-:Y:S01]  /*1310*/  IMAD.MOV.U32 R25, RZ, RZ, 0x437c0000 ;  /* 0x437c0000ff197424 */ /* 0x000fe200078e00ff */
[----:B--2---:R-:W-:-:S04]  /*1320*/  SHF.L.U32 R0, R0, 0x10, RZ ;  /* 0x0000001000007819 */ /* 0x004fc800000006ff */
[----:B------:R-:W-:-:S05]  /*1330*/  FMNMX R23, R0, -INF , !PT ;  /* 0xff80000000177809 */ /* 0x000fca0007800000 */
[----:B------:R-:W-:-:S04]  /*1340*/  FADD R23, R0, -R23 ;  /* 0x8000001700177221 */ /* 0x000fc80000000000 */
[----:B------:R-:W-:Y:S01]  /*1350*/  FFMA.SAT R0, R23, R16, 0.5 ;  /* 0x3f00000017007423 */ /* 0x000fe20000002010 */
[----:B---3--:R-:W-:-:S03]  /*1360*/  SHF.L.U32 R20, R20, 0x10, RZ ;  /* 0x0000001014147819 */ /* 0x008fc600000006ff */
[----:B------:R-:W-:Y:S01]  /*1370*/  FFMA.RM R0, R0, R25, 12582913 ;  /* 0x4b40000100007423 */ /* 0x000fe20000004019 */
[----:B-1----:R-:W-:-:S03]  /*1380*/  FMNMX R3, R20, -INF , !PT ;  /* 0xff80000014037809 */ /* 0x002fc60007800000 */
[----:B------:R-:W-:-:S04]  /*1390*/  FADD R2, R0, -12583039 ;  /* 0xcb40007f00027421 */ /* 0x000fc80000000000 */
[----:B------:R-:W-:Y:S01]  /*13a0*/  FFMA R2, R23, 1.4426950216293334961, -R2 ;  /* 0x3fb8aa3b17027823 */ /* 0x000fe20000000802 */
[----:B------:R-:W-:-:S03]  /*13b0*/  FADD R3, R20, -R3 ;  /* 0x8000000314037221 */ /* 0x000fc60000000000 */
[----:B------:R-:W-:Y:S01]  /*13c0*/  FFMA R23, R23, 1.925963033500011079e-08, R2 ;  /* 0x32a5706017177823 */ /* 0x000fe20000000002 */
[----:B------:R-:W-:Y:S02]  /*13d0*/  IMAD.SHL.U32 R2, R0, 0x800000, RZ ;  /* 0x0080000000027824 */ /* 0x000fe400078e00ff */
        /* <DEDUP_REMOVED lines=24> */
.L_x_5392:
[----:B------:R-:W-:Y:S05]  /*1560*/  BSYNC.RECONVERGENT B0 ;  /* 0x0000000000007941 */ /* 0x000fea0003800200 */
.L_x_5391:
[----:B------:R-:W1:Y:S01]  /*1570*/  LDCU.128 UR4, c[0x0][0x390] ;  /* 0x00007200ff0477ac */ /* 0x000e620008000c00 */
[----:B------:R-:W-:Y:S02]  /*1580*/  HFMA2 R3, -RZ, RZ, 0, 0 ;  /* 0x00000000ff037431 */ /* 0x000fe400000001ff */
[----:B------:R-:W-:Y:S01]  /*1590*/  IMAD.MOV.U32 R2, RZ, RZ, R4 ;  /* 0x000000ffff027224 */ /* 0x000fe200078e0004 */
        /* <DEDUP_REMOVED lines=25> */
.L_x_5394:
[----:B------:R-:W-:Y:S05]  /*1730*/  BSYNC.RECONVERGENT B0 ;  /* 0x0000000000007941 */ /* 0x000fea0003800200 */
.L_x_5393:
[----:B------:R-:W1:Y:S01]  /*1740*/  LDCU.64 UR4, c[0x0][0x3a0] ;  /* 0x00007400ff0477ac */ /* 0x000e620008000a00 */
[----:B------:R-:W-:Y:S02]  /*1750*/  IADD3 R2, P0, PT, R6, R19, RZ ;  /* 0x0000001306027210 */ /* 0x000fe40007f1e0ff */
[----:B------:R-:W-:Y:S02]  /*1760*/  F2FP.BF16.F32.PACK_AB R0, RZ, R3 ;  /* 0x00000003ff00723e */ /* 0x000fe400000010ff */
[----:B------:R-:W-:Y:S01]  /*1770*/  R2UR UR6, R14 ;  /* 0x000000000e0672ca */ /* 0x000fe200000e0000 */
[----:B------:R-:W-:Y:S01]  /*1780*/  IMAD.X R3, R7, 0x1, R17, P0 ;  /* 0x0000000107037824 */ /* 0x000fe200000e0611 */
[----:B------:R-:W-:Y:S02]  /*1790*/  IADD3 R11, P0, PT, R8, R11, RZ ;  /* 0x0000000b080b7210 */ /* 0x000fe40007f1e0ff */
[----:B------:R-:W-:Y:S02]  /*17a0*/  R2UR UR7, R15 ;  /* 0x000000000f0772ca */ /* 0x000fe400000e0000 */
[----:B------:R-:W-:-:S02]  /*17b0*/  IADD3.X R10, PT, PT, R9, R10, RZ, P0, !PT ;  /* 0x0000000a090a7210 */ /* 0x000fc400007fe4ff */
[----:B-1----:R-:W-:-:S04]  /*17c0*/  ISETP.GE.U32.AND P0, PT, R11, UR4, PT ;  /* 0x000000040b007c0c */ /* 0x002fc8000bf06070 */
[----:B------:R-:W-:-:S05]  /*17d0*/  ISETP.GE.AND.EX P0, PT, R10, UR5, PT, P0 ;  /* 0x000000050a007c0c */ /* 0x000fca000bf06300 */
[----:B------:R3:W-:Y:S08]  /*17e0*/  STG.E.U16 desc[UR6][R2.64], R0 ;  /* 0x0000000002007986 */ /* 0x0007f0000c101506 */
[----:B---3--:R-:W-:Y:S05]  /*17f0*/  @!P0 BRA `(.L_x_5395) ;  /* 0xfffffff000fc8947 */ /* 0x008fea000383ffff */
[----:B------:R-:W-:Y:S05]  /*1800*/  EXIT ;  /* 0x000000000000794d */ /* 0x000fea0003800000 */
        .weak           $__internal_107_$__cuda_sm20_div_u64
        .type           $__internal_107_$__cuda_sm20_div_u64,@function
        .size           $__internal_107_$__cuda_sm20_div_u64,($__internal_108_$__cuda_sm3x_div_rn_noftz_f32_slowpath - $__internal_107_$__cuda_sm20_div_u64)
$__internal_107_$__cuda_sm20_div_u64:
        /* <DEDUP_REMOVED lines=14> */
[----:B------:R-:W-:-:S04]  /*18f0*/  IMAD.HI.U32 R14, P1, R13, R17, R14 ;  /* 0x000000110d0e7227 */ /* 0x000fc8000782000e */
[----:B------:R-:W-:Y:S01]  /*1900*/  IMAD.X R5, R5, 0x1, R13, P0 ;  /* 0x0000000105057824 */ /* 0x000fe200000e060d */
[----:B------:R-:W-:-:S04]  /*1910*/  IADD3 R15, P2, PT, R21, R14, RZ ;  /* 0x0000000e150f7210 */ /* 0x000fc80007f5e0ff */
[----:B------:R-:W-:Y:S01]  /*1920*/  IADD3.X R5, PT, PT, RZ, RZ, R5, P2, P1 ;  /* 0x000000ffff057210 */ /* 0x000fe200017e2405 */
[----:B------:R-:W-:-:S04]  /*1930*/  IMAD.WIDE.U32 R12, R15, R8, RZ ;  /* 0x000000080f0c7225 */ /* 0x000fc800078e00ff */
        /* <DEDUP_REMOVED lines=25> */
[----:B------:R-:W-:Y:S01]  /*1ad0*/  IMAD R13, R5, R8, R13 ;  /* 0x00000008050d7224 */ /* 0x000fe200078e020d */
[----:B------:R-:W-:-:S04]  /*1ae0*/  IADD3 R3, P2, PT, -R8, R17, RZ ;  /* 0x0000001108037210 */ /* 0x000fc80007f5e1ff */
[----:B------:R-:W-:Y:S02]  /*1af0*/  IADD3.X R16, PT, PT, ~R13, R4, RZ, P1, !PT ;  /* 0x000000040d107210 */ /* 0x000fe40000ffe5ff */
[----:B------:R-:W-:Y:S02]  /*1b00*/  IADD3 R4, P1, PT, R15, 0x1, RZ ;  /* 0x000000010f047810 */ /* 0x000fe40007f3e0ff */
[C---:B------:R-:W-:Y:S01]  /*1b10*/  ISETP.GE.U32.AND.EX P0, PT, R16.reuse, R9, PT, P0 ;  /* 0x000000091000720c */ /* 0x040fe20003f06100 */
[----:B------:R-:W-:Y:S01]  /*1b20*/  IMAD.X R14, R16, 0x1, ~R9, P2 ;  /* 0x00000001100e7824 */ /* 0x000fe200010e0e09 */
[----:B------:R-:W-:Y:S02]  /*1b30*/  IADD3.X R12, PT, PT, RZ, R5, RZ, P1, !PT ;  /* 0x00000005ff0c7210 */ /* 0x000fe40000ffe4ff */
[----:B------:R-:W-:Y:S02]  /*1b40*/  SEL R15, R4, R15, P0 ;  /* 0x0000000f040f7207 */ /* 0x000fe40000000000 */
[----:B------:R-:W-:-:S02]  /*1b50*/  SEL R3, R3, R17, P0 ;  /* 0x0000001103037207 */ /* 0x000fc40000000000 */
[----:B------:R-:W-:Y:S02]  /*1b60*/  SEL R12, R12, R5, P0 ;  /* 0x000000050c0c7207 */ /* 0x000fe40000000000 */
[----:B------:R-:W-:Y:S02]  /*1b70*/  IADD3 R4, P2, PT, R15, 0x1, RZ ;  /* 0x000000010f047810 */ /* 0x000fe40007f5e0ff */
[----:B------:R-:W-:Y:S02]  /*1b80*/  SEL R14, R14, R16, P0 ;  /* 0x000000100e0e7207 */ /* 0x000fe40000000000 */
[----:B------:R-:W-:Y:S01]  /*1b90*/  ISETP.GE.U32.AND P0, PT, R3, R8, PT ;  /* 0x000000080300720c */ /* 0x000fe20003f06070 */
[----:B------:R-:W-:Y:S01]  /*1ba0*/  IMAD.X R5, RZ, RZ, R12, P2 ;  /* 0x000000ffff057224 */ /* 0x000fe200010e060c */
[----:B------:R-:W-:Y:S01]  /*1bb0*/  ISETP.NE.U32.AND P1, PT, R8, RZ, PT ;  /* 0x000000ff0800720c */ /* 0x000fe20003f25070 */
[----:B------:R-:W-:Y:S01]  /*1bc0*/  HFMA2 R3, -RZ, RZ, 0, 0 ;  /* 0x00000000ff037431 */ /* 0x000fe200000001ff */
[----:B------:R-:W-:-:S02]  /*1bd0*/  ISETP.GE.U32.AND.EX P0, PT, R14, R9, PT, P0 ;  /* 0x000000090e00720c */ /* 0x000fc40003f06100 */
[----:B------:R-:W-:Y:S02]  /*1be0*/  ISETP.NE.AND.EX P1, PT, R9, RZ, PT, P1 ;  /* 0x000000ff0900720c */ /* 0x000fe40003f25310 */
[----:B------:R-:W-:Y:S02]  /*1bf0*/  SEL R4, R4, R15, P0 ;  /* 0x0000000f04047207 */ /* 0x000fe40000000000 */
[----:B------:R-:W-:Y:S02]  /*1c00*/  SEL R5, R5, R12, P0 ;  /* 0x0000000c05057207 */ /* 0x000fe40000000000 */
[----:B------:R-:W-:Y:S02]  /*1c10*/  SEL R4, R4, 0xffffffff, P1 ;  /* 0xffffffff04047807 */ /* 0x000fe40000800000 */
[----:B------:R-:W-:Y:S01]  /*1c20*/  SEL R5, R5, 0xffffffff, P1 ;  /* 0xffffffff05057807 */ /* 0x000fe20000800000 */
[----:B------:R-:W-:Y:S06]  /*1c30*/  RET.REL.NODEC R2 `(_Z15SoftmaxWarpImplI10DirectLoadI13__nv_bfloat16fE11DirectStoreIfS1_EfLi1ELi1ELi1ELi2ELb0EL9Algorithm0EEvT_T0_ll) ;  /* 0xffffffe002f07950 */ /* 0x000fec0003c3ffff */
        .weak           $__internal_108_$__cuda_sm3x_div_rn_noftz_f32_slowpath
        .type           $__internal_108_$__cuda_sm3x_div_rn_noftz_f32_slowpath,@function
        .size           $__internal_108_$__cuda_sm3x_div_rn_noftz_f32_slowpath,(.L_x_25560 - $__internal_108_$__cuda_sm3x_div_rn_noftz_f32_slowpath)
$__internal_108_$__cuda_sm3x_div_rn_noftz_f32_slowpath:
        /* <DEDUP_REMOVED lines=34> */
.L_x_5397:
        /* <DEDUP_REMOVED lines=51> */
.L_x_5404:
[----:B------:R-:W-:-:S04]  /*2190*/  LOP3.LUT R2, R2, 0x80000000, RZ, 0xc0, !PT ;  /* 0x8000000002027812 */ /* 0x000fc800078ec0ff */
[----:B------:R-:W-:Y:S01]  /*21a0*/  LOP3.LUT R2, R2, 0x7f800000, RZ, 0xfc, !PT ;  /* 0x7f80000002027812 */ /* 0x000fe200078efcff */
[----:B------:R-:W-:Y:S06]  /*21b0*/  BRA `(.L_x_5405) ;  /* 0x0000000000047947 */ /* 0x000fec0003800000 */
.L_x_5403:
[----:B------:R-:W-:-:S07]  /*21c0*/  IMAD R2, R25, 0x800000, R2 ;  /* 0x0080000019027824 */ /* 0x000fce00078e0202 */
.L_x_5405:
[----:B------:R-:W-:Y:S05]  /*21d0*/  BSYNC.RECONVERGENT B3 ;  /* 0x0000000000037941 */ /* 0x000fea0003800200 */
.L_x_5402:
[----:B------:R-:W-:Y:S05]  /*21e0*/  BRA `(.L_x_5406) ;  /* 0x0000000000207947 */ /* 0x000fea0003800000 */
.L_x_5401:
[----:B------:R-:W-:-:S04]  /*21f0*/  LOP3.LUT R2, R3, 0x80000000, R2, 0x48, !PT ;  /* 0x8000000003027812 */ /* 0x000fc800078e4802 */
[----:B------:R-:W-:Y:S01]  /*2200*/  LOP3.LUT R2, R2, 0x7f800000, RZ, 0xfc, !PT ;  /* 0x7f80000002027812 */ /* 0x000fe200078efcff */
[----:B------:R-:W-:Y:S06]  /*2210*/  BRA `(.L_x_5406) ;  /* 0x0000000000147947 */ /* 0x000fec0003800000 */
.L_x_5400:
[----:B------:R-:W-:Y:S01]  /*2220*/  LOP3.LUT R2, R3, 0x80000000, R2, 0x48, !PT ;  /* 0x8000000003027812 */ /* 0x000fe200078e4802 */
[----:B------:R-:W-:Y:S06]  /*2230*/  BRA `(.L_x_5406) ;  /* 0x00000000000c7947 */ /* 0x000fec0003800000 */
.L_x_5399:
[----:B------:R-:W0:Y:S01]  /*2240*/  MUFU.RSQ R2, -QNAN ;  /* 0xffc0000000027908 */ /* 0x000e220000001400 */
[----:B------:R-:W-:Y:S05]  /*2250*/  BRA `(.L_x_5406) ;  /* 0x0000000000047947 */ /* 0x000fea0003800000 */
.L_x_5398:
[----:B------:R-:W-:-:S07]  /*2260*/  FADD.FTZ R2, R2, R3 ;  /* 0x0000000302027221 */ /* 0x000fce0000010000 */
.L_x_5406:
[----:B------:R-:W-:Y:S05]  /*2270*/  BSYNC.RECONVERGENT B2 ;  /* 0x0000000000027941 */ /* 0x000fea0003800200 */
.L_x_5396:
[----:B------:R-:W-:Y:S01]  /*2280*/  HFMA2 R3, -RZ, RZ, 0, 0 ;  /* 0x00000000ff037431 */ /* 0x000fe200000001ff */
[----:B0-----:R-:W-:Y:S01]  /*2290*/  MOV R18, R2 ;  /* 0x0000000200127202 */ /* 0x001fe20000000f00 */
[----:B------:R-:W-:-:S04]  /*22a0*/  IMAD.MOV.U32 R2, RZ, RZ, R16 ;  /* 0x000000ffff027224 */ /* 0x000fc800078e0010 */
[----:B------:R-:W-:Y:S05]  /*22b0*/  RET.REL.NODEC R2 `(_Z15SoftmaxWarpImplI10DirectLoadI13__nv_bfloat16fE11DirectStoreIfS1_EfLi1ELi1ELi1ELi2ELb0EL9Algorithm0EEvT_T0_ll) ;  /* 0xffffffdc02507950 */ /* 0x000fea0003c3ffff */
.L_x_5407:
        /* <DEDUP_REMOVED lines=12> */
.L_x_25560:


//--------------------- .text._Z15SoftmaxWarpImplI10DirectLoadI13__nv_bfloat16fE11DirectStoreIfS1_EfLi2ELi32ELi32ELi1ELb1EL9Algorithm0EEvT_T0_ll --------------------------
	.section	.text._Z15SoftmaxWarpImplI10DirectLoadI13__nv_bfloat16fE11DirectStoreIfS1_EfLi2ELi32ELi32ELi1ELb1EL9Algorithm0EEvT_T0_ll,"ax",@progbits
	.align	128
        .global         _Z15SoftmaxWarpImplI10DirectLoadI13__nv_bfloat16fE11DirectStoreIfS1_EfLi2ELi32ELi32ELi1ELb1EL9Algorithm0EEvT_T0_ll
        .type           _Z15SoftmaxWarpImplI10DirectLoadI13__nv_bfloat16fE11DirectStoreIfS1_EfLi2ELi32ELi32ELi1ELb1EL9Algorithm0EEvT_T0_ll,@function
        .size           _Z15SoftmaxWarpImplI10DirectLoadI13__nv_bfloat16fE11DirectStoreIfS1_EfLi2ELi32ELi32ELi1ELb1EL9Algorithm0EEvT_T0_ll,(.L_x_25561 - _Z15SoftmaxWarpImplI10DirectLoadI13__nv_bfloat16fE11DirectStoreIfS1_EfLi2ELi32ELi32ELi1ELb1EL9Algorithm0EEvT_T0_ll)
        .other          _Z15SoftmaxWarpImplI10DirectLoadI13__nv_bfloat16fE11DirectStoreIfS1_EfLi2ELi32ELi32ELi1ELb1EL9Algorithm0EEvT_T0_ll,@"STO_CUDA_ENTRY STV_DEFAULT"
_Z15SoftmaxWarpImplI10DirectLoadI13__nv_bfloat16fE11DirectStoreIfS1_EfLi2ELi32ELi32ELi1ELb1EL9Algorithm0EEvT_T0_ll:
.text._Z15SoftmaxWarpImplI10DirectLoadI13__nv_bfloat16fE11DirectStoreIfS1_EfLi2ELi32ELi32ELi1ELb1EL9Algorithm0EEvT_T0_ll:
        /* <DEDUP_REMOVED lines=24> */
.L_x_5408:
        /* <DEDUP_REMOVED lines=12> */
[----:B------:R-:W2:Y:S01]  /*0240*/  LDC.64 R42, c[0x0][0x358] ;  /* 0x0000d600ff2a7b82 */ /* 0x000ea20000000a00 */
[----:B-1----:R-:W-:-:S04]  /*0250*/  SHF.L.U32 R74, R74, 0x1, RZ ;  /* 0x000000014a4a7819 */ /* 0x002fc800000006ff */
[C---:B------:R-:W-:Y:S01]  /*0260*/  IADD3 R72, PT, PT, R74.reuse, 0x40, RZ ;  /* 0x000000404a487810 */ /* 0x040fe20007ffe0ff */
[C---:B------:R-:W-:Y:S01]  /*0270*/  VIADD R58, R74.reuse, 0x200 ;  /* 0x000002004a3a7836 */ /* 0x040fe20000000000 */
        /* <DEDUP_REMOVED lines=12> */
[----:B--2---:R-:W-:-:S07]  /*0340*/  IADD3 R44, PT, PT, R74, 0x3c0, RZ ;  /* 0x000003c04a2c7810 */ /* 0x004fce0007ffe0ff */
.L_x_5506:
[----:B01----:R-:W1:Y:S01]  /*0350*/  LDC.64 R4, c[0x0][0x388] ;  /* 0x0000e200ff047b82 */ /* 0x003e620000000a00 */
[----:B------:R-:W-:-:S04]  /*0360*/  ISETP.GE.U32.AND P0, PT, R74, UR40, PT ;  /* 0x000000284a007c0c */ /* 0x000fc8000bf06070 */
[----:B------:R-:W-:Y:S02]  /*0370*/  ISETP.GE.AND.EX P3, PT, RZ, UR41, PT, P0 ;  /* 0x00000029ff007c0c */ /* 0x000fe4000bf66300 */
[----:B------:R-:W-:Y:S01]  /*0380*/  ISETP.GE.U32.AND P0, PT, R72, UR40, PT ;  /* 0x0000002848007c0c */ /* 0x000fe2000bf06070 */
[----:B--2---:R-:W2:Y:S01]  /*0390*/  LDC.64 R8, c[0x0][0x388] ;  /* 0x0000e200ff087b82 */ /* 0x004ea20000000a00 */
[----:B------:R-:W-:Y:S02]  /*03a0*/  P2R R49, PR, RZ, 0x8 ;  /* 0x00000008ff317803 */ /* 0x000fe40000000000 */
[----:B------:R-:W-:Y:S02]  /*03b0*/  ISETP.GE.AND.EX P6, PT, RZ, UR41, PT, P0 ;  /* 0x00000029ff007c0c */ /* 0x000fe4000bfc6300 */
[----:B------:R-:W-:Y:S02]  /*03c0*/  ISETP.GE.U32.AND P0, PT, R70, UR40, PT ;  /* 0x0000002846007c0c */ /* 0x000fe4000bf06070 */
[----:B------:R-:W-:Y:S01]  /*03d0*/  P2R R28, PR, RZ, 0x40 ;  /* 0x00000040ff1c7803 */ /* 0x000fe20000000000 */
[----:B---34-:R-:W3:Y:S01]  /*03e0*/  LDC.64 R12, c[0x0][0x388] ;  /* 0x0000e200ff0c7b82 */ /* 0x018ee20000000a00 */
[----:B------:R-:W-:-:S02]  /*03f0*/  ISETP.GE.AND.EX P5, PT, RZ, UR41, PT, P0 ;  /* 0x00000029ff007c0c */ /* 0x000fc4000bfa6300 */
[----:B------:R-:W-:Y:S02]  /*0400*/  @!P3 MOV R75, RZ ;  /* 0x000000ff004bb202 */ /* 0x000fe40000000f00 */
[----:B------:R-:W-:Y:S02]  /*0410*/  ISETP.GE.U32.AND P0, PT, R68, UR40, PT ;  /* 0x0000002844007c0c */ /* 0x000fe4000bf06070 */
[----:B------:R-:W-:Y:S01]  /*0420*/  P2R R22, PR, RZ, 0x20 ;  /* 0x00000020ff167803 */ /* 0x000fe20000000000 */
[-C--:B-1----:R-:W-:Y:S01]  /*0430*/  @!P3 IMAD R0, R45, R4.reuse, RZ ;  /* 0x000000042d00b224 */ /* 0x082fe200078e02ff */
[----:B------:R-:W1:Y:S01]  /*0440*/  LDC.64 R6, c[0x0][0x380] ;  /* 0x0000e000ff067b82 */ /* 0x000e620000000a00 */
[C---:B------:R-:W-:Y:S01]  /*0450*/  @!P3 IMAD.WIDE.U32 R2, R47.reuse, R4, R74 ;  /* 0x000000042f02b225 */ /* 0x040fe200078e004a */
[----:B------:R-:W-:Y:S02]  /*0460*/  @!P6 MOV R73, RZ ;  /* 0x000000ff0049e202 */ /* 0x000fe40000000f00 */
[----:B------:R-:W-:Y:S01]  /*0470*/  ISETP.GE.AND.EX P4, PT, RZ, UR41, PT, P0 ;  /* 0x00000029ff007c0c */ /* 0x000fe2000bf86300 */
[----:B------:R-:W-:Y:S01]  /*0480*/  @!P3 IMAD R5, R47, R5, R0 ;  /* 0x000000052f05b224 */ /* 0x000fe200078e0200 */
[----:B------:R-:W-:Y:S01]  /*0490*/  @!P5 MOV R71, RZ ;  /* 0x000000ff0047d202 */ /* 0x000fe20000000f00 */
[----:B--2---:R-:W-:Y:S01]  /*04a0*/  @!P6 IMAD R4, R45, R8, RZ ;  /* 0x000000082d04e224 */ /* 0x004fe200078e02ff */
[----:B------:R-:W2:Y:S01]  /*04b0*/  LDC.64 R14, c[0x0][0x388] ;  /* 0x0000e200ff0e7b82 */ /* 0x000ea20000000a00 */
[----:B------:R-:W-:Y:S01]  /*04c0*/  @!P3 IMAD.IADD R5, R3, 0x1, R5 ;  /* 0x000000010305b824 */ /* 0x000fe200078e0205 */
[----:B------:R-:W-:Y:S01]  /*04d0*/  P2R R34, PR, RZ, 0x10 ;  /* 0x00000010ff227803 */ /* 0x000fe20000000000 */
[----:B------:R-:W-:-:S03]  /*04e0*/  @!P6 IMAD R9, R47, R9, R4 ;  /* 0x000000092f09e224 */ /* 0x000fc600078e0204 */
[----:B------:R-:W-:Y:S01]  /*04f0*/  @!P3 LEA.HI R0, P1, R5, R2, RZ, 0x1 ;  /* 0x000000020500b211 */ /* 0x000fe200078308ff */
[----:B------:R-:W-:Y:S01]  /*0500*/  @!P6 IMAD.WIDE.U32 R2, R47, R8, R72 ;  /* 0x000000082f02e225 */ /* 0x000fe200078e0048 */
[----:B------:R-:W4:Y:S01]  /*0510*/  LDC.64 R10, c[0x0][0x380] ;  /* 0x0000e000ff0a7b82 */ /* 0x000f220000000a00 */
[----:B------:R-:W-:Y:S02]  /*0520*/  @!P4 MOV R69, RZ ;  /* 0x000000ff0045c202 */ /* 0x000fe40000000f00 */
[----:B------:R-:W-:Y:S01]  /*0530*/  @!P3 IADD3.X R5, PT, PT, RZ, R5, RZ, P1, !PT ;  /* 0x00000005ff05b210 */ /* 0x000fe20000ffe4ff */
[----:B---3--:R-:W-:Y:S01]  /*0540*/  @!P5 IMAD R8, R45, R12, RZ ;  /* 0x0000000c2d08d224 */ /* 0x008fe200078e02ff */
[C---:B------:R-:W-:Y:S02]  /*0550*/  @!P3 SHF.L.U32 R25, R0.reuse, 0x1, RZ ;  /* 0x000000010019b819 */ /* 0x040fe400000006ff */
[----:B------:R-:W-:Y:S01]  /*0560*/  @!P3 SHF.L.U64.HI R0, R0, 0x1, R5 ;  /* 0x000000010000b819 */ /* 0x000fe20000010205 */
[----:B------:R-:W-:Y:S01]  /*0570*/  @!P5 IMAD R13, R47, R13, R8 ;  /* 0x0000000d2f0dd224 */ /* 0x000fe200078e0208 */
[----:B------:R-:W-:Y:S01]  /*0580*/  @!P6 IADD3 R5, PT, PT, R9, R3, RZ ;  /* 0x000000030905e210 */ /* 0x000fe20007ffe0ff */
[----:B------:R-:W3:Y:S01]  /*0590*/  LDC.64 R18, c[0x0][0x388] ;  /* 0x0000e200ff127b82 */ /* 0x000ee20000000a00 */
[----:B------:R-:W-:-:S02]  /*05a0*/  @!P3 LOP3.LUT R25, R25, 0xfffffffc, RZ, 0xc0, !PT ;  /* 0xfffffffc1919b812 */ /* 0x000fc400078ec0ff */
[----:B------:R-:W-:Y:S01]  /*05b0*/  @!P6 LEA.HI R4, P2, R5, R2, RZ, 0x1 ;  /* 0x000000020504e211 */ /* 0x000fe200078508ff */
[----:B------:R-:W-:Y:S01]  /*05c0*/  @!P5 IMAD.WIDE.U32 R2, R47, R12, R70 ;  /* 0x0000000c2f02d225 */ /* 0x000fe200078e0046 */
[----:B-1----:R-:W-:Y:S02]  /*05d0*/  @!P3 IADD3 R24, P1, PT, R25, R6, RZ ;  /* 0x000000061918b210 */ /* 0x002fe40007f3e0ff */
[----:B------:R-:W-:Y:S01]  /*05e0*/  @!P6 IADD3.X R5, PT, PT, RZ, R5, RZ, P2, !PT ;  /* 0x00000005ff05e210 */ /* 0x000fe200017fe4ff */
[----:B------:R-:W1:Y:S01]  /*05f0*/  LDC.64 R8, c[0x0][0x380] ;  /* 0x0000e000ff087b82 */ /* 0x000e620000000a00 */
[C---:B------:R-:W-:Y:S01]  /*0600*/  @!P6 SHF.L.U32 R27, R4.reuse, 0x1, RZ ;  /* 0x00000001041be819 */ /* 0x040fe200000006ff */
[----:B--2---:R-:W-:Y:S01]  /*0610*/  @!P4 IMAD R6, R45, R14, RZ ;  /* 0x0000000e2d06c224 */ /* 0x004fe200078e02ff */
[----:B------:R-:W-:Y:S01]  /*0620*/  @!P6 SHF.L.U64.HI R4, R4, 0x1, R5 ;  /* 0x000000010404e819 */ /* 0x000fe20000010205 */
[----:B------:R-:W-:Y:S01]  /*0630*/  @!P5 IMAD.IADD R5, R13, 0x1, R3 ;  /* 0x000000010d05d824 */ /* 0x000fe200078e0203 */
[----:B------:R-:W-:Y:S01]  /*0640*/  @!P3 IADD3.X R25, PT, PT, R0, R7, RZ, P1, !PT ;  /* 0x000000070019b210 */ /* 0x000fe20000ffe4ff */
[----:B------:R-:W-:Y:S01]  /*0650*/  @!P4 IMAD R15, R47, R15, R6 ;  /* 0x0000000f2f0fc224 */ /* 0x000fe200078e0206 */
[----:B------:R-:W-:Y:S01]  /*0660*/  ISETP.GE.U32.AND P2, PT, R66, UR40, PT ;  /* 0x0000002842007c0c */ /* 0x000fe2000bf46070 */
[----:B------:R-:W2:Y:S01]  /*0670*/  LDC.64 R6, c[0x0][0x380] ;  /* 0x0000e000ff067b82 */ /* 0x000ea20000000a00 */
[----:B------:R-:W-:Y:S01]  /*0680*/  @!P5 LEA.HI R0, P1, R5, R2, RZ, 0x1 ;  /* 0x000000020500d211 */ /* 0x000fe200078308ff */
[----:B------:R-:W-:Y:S01]  /*0690*/  @!P4 IMAD.WIDE.U32 R2, R47, R14, R68 ;  /* 0x0000000e2f02c225 */ /* 0x000fe200078e0044 */
[----:B------:R-:W-:-:S02]  /*06a0*/  @!P6 LOP3.LUT R27, R27, 0xfffffffc, RZ, 0xc0, !PT ;  /* 0xfffffffc1b1be812 */ /* 0x000fc400078ec0ff */
[----:B------:R-:W-:Y:S02]  /*06b0*/  ISETP.GE.AND.EX P3, PT, RZ, UR41, PT, P2 ;  /* 0x00000029ff007c0c */ /* 0x000fe4000bf66320 */
[----:B------:R-:W-:Y:S01]  /*06c0*/  @!P5 SHF.L.U32 R17, R0, 0x1, RZ ;  /* 0x000000010011d819 */ /* 0x000fe200000006ff */
[----:B------:R-:W5:Y:S01]  /*06d0*/  LDC.64 R12, c[0x0][0x388] ;  /* 0x0000e200ff0c7b82 */ /* 0x000f620000000a00 */
[----:B----4-:R-:W-:Y:S02]  /*06e0*/  @!P6 IADD3 R26, P0, PT, R27, R10, RZ ;  /* 0x0000000a1b1ae210 */ /* 0x010fe40007f1e0ff */
[----:B------:R-:W-:Y:S02]  /*06f0*/  @!P5 IADD3.X R5, PT, PT, RZ, R5, RZ, P1, !PT ;  /* 0x00000005ff05d210 */ /* 0x000fe40000ffe4ff */
[----:B------:R-:W-:Y:S02]  /*0700*/  @!P5 LOP3.LUT R17, R17, 0xfffffffc, RZ, 0xc0, !PT ;  /* 0xfffffffc1111d812 */ /* 0x000fe400078ec0ff */
[----:B------:R-:W-:Y:S01]  /*0710*/  @!P6 IADD3.X R27, PT, PT, R4, R11, RZ, P0, !PT ;  /* 0x0000000b041be210 */ /* 0x000fe200007fe4ff */
[----:B------:R-:W4:Y:S01]  /*0720*/  LDC.64 R30, c[0x0][0x380] ;  /* 0x0000e000ff1e7b82 */ /* 0x000f220000000a00 */
[----:B------:R-:W-:Y:S01]  /*0730*/  @!P5 SHF.L.U64.HI R0, R0, 0x1, R5 ;  /* 0x000000010000d819 */ /* 0x000fe20000010205 */
[----:B---3--:R-:W-:Y:S01]  /*0740*/  @!P3 IMAD R4, R45, R18, RZ ;  /* 0x000000122d04b224 */ /* 0x008fe200078e02ff */
[----:B-1----:R-:W-:-:S02]  /*0750*/  @!P5 IADD3 R16, P0, PT, R17, R8, RZ ;  /* 0x000000081110d210 */ /* 0x002fc40007f1e0ff */
[----:B------:R-:W-:Y:S02]  /*0760*/  @!P4 IADD3 R5, PT, PT, R15, R3, RZ ;  /* 0x000000030f05c210 */ /* 0x000fe40007ffe0ff */
[----:B------:R-:W-:Y:S01]  /*0770*/  @!P5 IADD3.X R17, PT, PT, R0, R9, RZ, P0, !PT ;  /* 0x000000090011d210 */ /* 0x000fe200007fe4ff */
[----:B------:R-:W-:Y:S01]  /*0780*/  @!P3 IMAD R9, R47, R19, R4 ;  /* 0x000000132f09b224 */ /* 0x000fe200078e0204 */
[----:B------:R-:W-:Y:S01]  /*0790*/  @!P4 LEA.HI R0, P0, R5, R2, RZ, 0x1 ;  /* 0x000000020500c211 */ /* 0x000fe200078108ff */
[----:B------:R-:W1:Y:S01]  /*07a0*/  LDC.64 R10, c[0x0][0x380] ;  /* 0x0000e000ff0a7b82 */ /* 0x000e620000000a00 */
[----:B------:R-:W-:Y:S02]  /*07b0*/  ISETP.GE.U32.AND P1, PT, R64, UR40, PT ;  /* 0x0000002840007c0c */ /* 0x000fe4000bf26070 */
[----:B------:R-:W-:Y:S01]  /*07c0*/  @!P3 MOV R67, RZ ;  /* 0x000000ff0043b202 */ /* 0x000fe20000000f00 */
[----:B------:R-:W-:Y:S01]  /*07d0*/  @!P4 IMAD.X R5, RZ, RZ, R5, P0 ;  /* 0x000000ffff05c224 */ /* 0x000fe200000e0605 */
[----:B------:R-:W-:-:S02]  /*07e0*/  @!P4 SHF.L.U32 R19, R0, 0x1, RZ ;  /* 0x000000010013c819 */ /* 0x000fc400000006ff */
[----:B------:R-:W-:Y:S01]  /*07f0*/  ISETP.GE.AND.EX P1, PT, RZ, UR41, PT, P1 ;  /* 0x00000029ff007c0c */ /* 0x000fe2000bf26310 */
[----:B------:R-:W-:Y:S01]  /*0800*/  @!P3 IMAD.WIDE.U32 R2, R47, R18, R66 ;  /* 0x000000122f02b225 */ /* 0x000fe200078e0042 */
[----:B------:R-:W-:Y:S01]  /*0810*/  @!P4 LOP3.LUT R19, R19, 0xfffffffc, RZ, 0xc0, !PT ;  /* 0xfffffffc1313c812 */ /* 0x000fe200078ec0ff */
[----:B------:R-:W3:Y:S01]  /*0820*/  LDC.64 R14, c[0x0][0x380] ;  /* 0x0000e000ff0e7b82 */ /* 0x000ee20000000a00 */
[----:B------:R-:W-:Y:S02]  /*0830*/  @!P4 SHF.L.U64.HI R0, R0, 0x1, R5 ;  /* 0x000000010000c819 */ /* 0x000fe40000010205 */
[----:B--2---:R-:W-:Y:S02]  /*0840*/  @!P4 IADD3 R18, P0, PT, R19, R6, RZ ;  /* 0x000000061312c210 */ /* 0x004fe40007f1e0ff */
[----:B------:R-:W-:Y:S02]  /*0850*/  @!P3 IADD3 R5, PT, PT, R9, R3, RZ ;  /* 0x000000030905b210 */ /* 0x000fe40007ffe0ff */
[----:B------:R-:W-:Y:S01]  /*0860*/  @!P4 IADD3.X R19, PT, PT, R0, R7, RZ, P0, !PT ;  /* 0x000000070013c210 */ /* 0x000fe200007fe4ff */
[----:B------:R-:W2:Y:S01]  /*0870*/  LDC.64 R8, c[0x0][0x388] ;  /* 0x0000e200ff087b82 */ /* 0x000ea20000000a00 */
[----:B------:R-:W-:Y:S01]  /*0880*/  @!P3 LEA.HI R0, P0, R5, R2, RZ, 0x1 ;  /* 0x000000020500b211 */ /* 0x000fe200078108ff */
[----:B-----5:R-:W-:Y:S01]  /*0890*/  @!P1 IMAD R4, R45, R12, RZ ;  /* 0x0000000c2d049224 */ /* 0x020fe200078e02ff */
[----:B------:R-:W-:-:S02]  /*08a0*/  @!P1 MOV R65, RZ ;  /* 0x000000ff00419202 */ /* 0x000fc40000000f00 */
[C---:B------:R-:W-:Y:S01]  /*08b0*/  @!P3 SHF.L.U32 R21, R0.reuse, 0x1, RZ ;  /* 0x000000010015b819 */ /* 0x040fe200000006ff */
[C---:B------:R-:W-:Y:S01]  /*08c0*/  @!P1 IMAD R13, R47.reuse, R13, R4 ;  /* 0x0000000d2f0d9224 */ /* 0x040fe200078e0204 */
[----:B------:R-:W-:Y:S01]  /*08d0*/  @!P3 IADD3.X R5, PT, PT, RZ, R5, RZ, P0, !PT ;  /* 0x00000005ff05b210 */ /* 0x000fe200007fe4ff */
[----:B------:R-:W5:Y:S01]  /*08e0*/  LDC.64 R6, c[0x0][0x380] ;  /* 0x0000e000ff067b82 */ /* 0x000f620000000a00 */
[----:B------:R-:W-:Y:S01]  /*08f0*/  @!P1 IMAD.WIDE.U32 R2, R47, R12, R64 ;  /* 0x0000000c2f029225 */ /* 0x000fe200078e0040 */
[----:B------:R-:W-:Y:S02]  /*0900*/  @!P3 LOP3.LUT R21, R21, 0xfffffffc, RZ, 0xc0, !PT ;  /* 0xfffffffc1515b812 */ /* 0x000fe400078ec0ff */
[----:B------:R-:W-:Y:S02]  /*0910*/  @!P3 SHF.L.U64.HI R0, R0, 0x1, R5 ;  /* 0x000000010000b819 */ /* 0x000fe40000010205 */
[----:B-1----:R-:W-:Y:S02]  /*0920*/  @!P3 IADD3 R20, P0, PT, R21, R10, RZ ;  /* 0x0000000a1514b210 */ /* 0x002fe40007f1e0ff */
[----:B------:R-:W-:Y:S01]  /*0930*/  @!P1 IADD3 R5, PT, PT, R13, R3, RZ ;  /* 0x000000030d059210 */ /* 0x000fe20007ffe0ff */
[----:B------:R-:W1:Y:S01]  /*0940*/  LDC.64 R32, c[0x0][0x380] ;  /* 0x0000e000ff207b82 */ /* 0x000e620000000a00 */
[----:B------:R-:W-:-:S02]  /*0950*/  @!P3 IADD3.X R21, PT, PT, R0, R11, RZ, P0, !PT ;  /* 0x0000000b0015b210 */ /* 0x000fc400007fe4ff */
[----:B------:R-:W-:Y:S02]  /*0960*/  @!P1 LEA.HI R0, P0, R5, R2, RZ, 0x1 ;  /* 0x0000000205009211 */ /* 0x000fe400078108ff */
[----:B------:R-:W-:Y:S02]  /*0970*/  P2R R37, PR, RZ, 0x2 ;  /* 0x00000002ff257803 */ /* 0x000fe40000000000 */
[C---:B------:R-:W-:Y:S01]  /*0980*/  @!P1 SHF.L.U32 R3, R0.reuse, 0x1, RZ ;  /* 0x0000000100039819 */ /* 0x040fe200000006ff */
[----:B------:R-:W-:Y:S01]  /*0990*/  @!P1 IMAD.X R5, RZ, RZ, R5, P0 ;  /* 0x000000ffff059224 */ /* 0x000fe200000e0605 */
[----:B------:R-:W0:Y:S01]  /*09a0*/  LDC.64 R10, c[0x0][0x380] ;  /* 0x0000e000ff0a7b82 */ /* 0x000e220000000a00 */
[----:B------:R-:W-:Y:S02]  /*09b0*/  P2R R36, PR, RZ, 0x8 ;  /* 0x00000008ff247803 */ /* 0x000fe40000000000 */
[----:B------:R-:W-:Y:S02]  /*09c0*/  @!P1 LOP3.LUT R3, R3, 0xfffffffc, RZ, 0xc0, !PT ;  /* 0xfffffffc03039812 */ /* 0x000fe400078ec0ff */
[----:B------:R-:W-:-:S02]  /*09d0*/  @!P1 SHF.L.U64.HI R0, R0, 0x1, R5 ;  /* 0x0000000100009819 */ /* 0x000fc40000010205 */
[----:B-----5:R-:W-:Y:S01]  /*09e0*/  @!P1 IADD3 R2, P0, PT, R3, R6, RZ ;  /* 0x0000000603029210 */ /* 0x020fe20007f1e0ff */
[----:B------:R-:W5:Y:S03]  /*09f0*/  LDC.64 R12, c[0x0][0x380] ;  /* 0x0000e000ff0c7b82 */ /* 0x000f660000000a00 */
[----:B------:R-:W-:Y:S02]  /*0a00*/  @!P1 IADD3.X R3, PT, PT, R0, R7, RZ, P0, !PT ;  /* 0x0000000700039210 */ /* 0x000fe400007fe4ff */
[----:B------:R-:W-:-:S03]  /*0a10*/  ISETP.GE.U32.AND P0, PT, R62, UR40, PT ;  /* 0x000000283e007c0c */ /* 0x000fc6000bf06070 */
[----:B------:R-:W1:Y:S01]  /*0a20*/  LDC.64 R78, c[0x0][0x380] ;  /* 0x0000e000ff4e7b82 */ /* 0x000e620000000a00 */
[----:B------:R-:W-:-:S04]  /*0a30*/  ISETP.GE.AND.EX P1, PT, RZ, UR41, PT, P0 ;  /* 0x00000029ff007c0c */ /* 0x000fc8000bf26300 */
[----:B------:R-:W-:-:S09]  /*0a40*/  P2R R65, PR, RZ, 0x2 ;  /* 0x00000002ff417803 */ /* 0x000fd20000000000 */
[----:B------:R-:W-:Y:S01]  /*0a50*/  @!P1 MOV R63, RZ ;  /* 0x000000ff003f9202 */ /* 0x000fe20000000f00 */
[----:B--2---:R-:W-:-:S04]  /*0a60*/  @!P1 IMAD R0, R45, R8, RZ ;  /* 0x000000082d009224 */ /* 0x004fc800078e02ff */
[C---:B------:R-:W-:Y:S02]  /*0a70*/  @!P1 IMAD R7, R47.reuse, R9, R0 ;  /* 0x000000092f079224 */ /* 0x040fe400078e0200 */
[----:B------:R-:W-:Y:S02]  /*0a80*/  @!P1 IMAD.WIDE.U32 R4, R47, R8, R62 ;  /* 0x000000082f049225 */ /* 0x000fe400078e003e */
[----:B------:R-:W2:Y:S03]  /*0a90*/  LDC.64 R8, c[0x0][0x380] ;  /* 0x0000e000ff087b82 */ /* 0x000ea60000000a00 */
[----:B------:R-:W-:-:S04]  /*0aa0*/  @!P1 IADD3 R7, PT, PT, R7, R5, RZ ;  /* 0x0000000507079210 */ /* 0x000fc80007ffe0ff */
[----:B------:R-:W-:-:S04]  /*0ab0*/  @!P1 LEA.HI R0, P0, R7, R4, RZ, 0x1 ;  /* 0x0000000407009211 */ /* 0x000fc800078108ff */
[----:B------:R-:W-:Y:S02]  /*0ac0*/  @!P1 IADD3.X R7, PT, PT, RZ, R7, RZ, P0, !PT ;  /* 0x00000007ff079210 */ /* 0x000fe400007fe4ff */
[C---:B------:R-:W-:Y:S02]  /*0ad0*/  @!P1 SHF.L.U32 R5, R0.reuse, 0x1, RZ ;  /* 0x0000000100059819 */ /* 0x040fe400000006ff */
[----:B------:R-:W-:Y:S02]  /*0ae0*/  @!P1 SHF.L.U64.HI R0, R0, 0x1, R7 ;  /* 0x0000000100009819 */ /* 0x000fe40000010207 */
[----:B------:R-:W-:Y:S01]  /*0af0*/  @!P1 LOP3.LUT R5, R5, 0xfffffffc, RZ, 0xc0, !PT ;  /* 0xfffffffc05059812 */ /* 0x000fe200078ec0ff */
[----:B------:R-:W4:Y:S03]  /*0b00*/  LDC.64 R6, c[0x0][0x388] ;  /* 0x0000e200ff067b82 */ /* 0x000f260000000a00 */
[----:B--2---:R-:W-:-:S04]  /*0b10*/  @!P1 IADD3 R4, P0, PT, R5, R8, RZ ;  /* 0x0000000805049210 */ /* 0x004fc80007f1e0ff */
[----:B------:R-:W-:Y:S02]  /*0b20*/  @!P1 IADD3.X R5, PT, PT, R0, R9, RZ, P0, !PT ;  /* 0x0000000900059210 */ /* 0x000fe400007fe4ff */
[----:B------:R-:W-:-:S04]  /*0b30*/  ISETP.GE.U32.AND P0, PT, R60, UR40, PT ;  /* 0x000000283c007c0c */ /* 0x000fc8000bf06070 */
[----:B------:R-:W-:-:S04]  /*0b40*/  ISETP.GE.AND.EX P1, PT, RZ, UR41, PT, P0 ;  /* 0x00000029ff007c0c */ /* 0x000fc8000bf26300 */
[----:B------:R-:W-:-:S09]  /*0b50*/  P2R R63, PR, RZ, 0x2 ;  /* 0x00000002ff3f7803 */ /* 0x000fd20000000000 */
[----:B----4-:R-:W-:Y:S01]  /*0b60*/  @!P1 IMAD R0, R45, R6, RZ ;  /* 0x000000062d009224 */ /* 0x010fe200078e02ff */
[----:B------:R-:W-:-:S03]  /*0b70*/  @!P1 MOV R61, RZ ;  /* 0x000000ff003d9202 */ /* 0x000fc60000000f00 */
[C---:B------:R-:W-:Y:S02]  /*0b80*/  @!P1 IMAD R9, R47.reuse, R7, R0 ;  /* 0x000000072f099224 */ /* 0x040fe400078e0200 */
[----:B------:R-:W-:-:S05]  /*0b90*/  @!P1 IMAD.WIDE.U32 R6, R47, R6, R60 ;  /* 0x000000062f069225 */ /* 0x000fca00078e003c */
[----:B------:R-:W-:-:S04]  /*0ba0*/  @!P1 IADD3 R9, PT, PT, R9, R7, RZ ;  /* 0x0000000709099210 */ /* 0x000fc80007ffe0ff */
[----:B------:R-:W-:-:S04]  /*0bb0*/  @!P1 LEA.HI R0, P0, R9, R6, RZ, 0x1 ;  /* 0x0000000609009211 */ /* 0x000fc800078108ff */
[----:B------:R-:W-:Y:S01]  /*0bc0*/  @!P1 SHF.L.U32 R7, R0, 0x1, RZ ;  /* 0x0000000100079819 */ /* 0x000fe200000006ff */
[----:B------:R-:W-:-:S03]  /*0bd0*/  @!P1 IMAD.X R9, RZ, RZ, R9, P0 ;  /* 0x000000ffff099224 */ /* 0x000fc600000e0609 */
[----:B------:R-:W-:Y:S02]  /*0be0*/  @!P1 LOP3.LUT R7, R7, 0xfffffffc, RZ, 0xc0, !PT ;  /* 0xfffffffc07079812 */ /* 0x000fe400078ec0ff */
[----:B------:R-:W-:Y:S02]  /*0bf0*/  @!P1 SHF.L.U64.HI R0, R0, 0x1, R9 ;  /* 0x0000000100009819 */ /* 0x000fe40000010209 */
[----:B------:R-:W2:Y:S01]  /*0c00*/  LDC.64 R8, c[0x0][0x388] ;  /* 0x0000e200ff087b82 */ /* 0x000ea20000000a00 */
[----:B0-----:R-:W-:-:S04]  /*0c10*/  @!P1 IADD3 R6, P0, PT, R7, R10, RZ ;  /* 0x0000000a07069210 */ /* 0x001fc80007f1e0ff */
[----:B------:R-:W-:Y:S02]  /*0c20*/  @!P1 IADD3.X R7, PT, PT, R0, R11, RZ, P0, !PT ;  /* 0x0000000b00079210 */ /* 0x000fe400007fe4ff */
[----:B------:R-:W-:-:S04]  /*0c30*/  ISETP.GE.U32.AND P0, PT, R58, UR40, PT ;  /* 0x000000283a007c0c */ /* 0x000fc8000bf06070 */
[----:B------:R-:W-:-:S04]  /*0c40*/  ISETP.GE.AND.EX P1, PT, RZ, UR41, PT, P0 ;  /* 0x00000029ff007c0c */ /* 0x000fc8000bf26300 */
[----:B------:R-:W-:-:S09]  /*0c50*/  P2R R61, PR, RZ, 0x2 ;  /* 0x00000002ff3d7803 */ /* 0x000fd20000000000 */
[----:B--2---:R-:W-:Y:S01]  /*0c60*/  @!P1 IMAD R0, R45, R8, RZ ;  /* 0x000000082d009224 */ /* 0x004fe200078e02ff */
[----:B------:R-:W-:-:S03]  /*0c70*/  @!P1 MOV R59, RZ ;  /* 0x000000ff003b9202 */ /* 0x000fc60000000f00 */
[C---:B------:R-:W-:Y:S02]  /*0c80*/  @!P1 IMAD R11, R47.reuse, R9, R0 ;  /* 0x000000092f0b9224 */ /* 0x040fe400078e0200 */
[----:B------:R-:W-:-:S05]  /*0c90*/  @!P1 IMAD.WIDE.U32 R8, R47, R8, R58 ;  /* 0x000000082f089225 */ /* 0x000fca00078e003a */
[----:B------:R-:W-:-:S04]  /*0ca0*/  @!P1 IADD3 R11, PT, PT, R11, R9, RZ ;  /* 0x000000090b0b9210 */ /* 0x000fc80007ffe0ff */
[----:B------:R-:W-:-:S04]  /*0cb0*/  @!P1 LEA.HI R0, P0, R11, R8, RZ, 0x1 ;  /* 0x000000080b009211 */ /* 0x000fc800078108ff */
[----:B------:R-:W-:Y:S02]  /*0cc0*/  @!P1 IADD3.X R11, PT, PT, RZ, R11, RZ, P0, !PT ;  /* 0x0000000bff0b9210 */ /* 0x000fe400007fe4ff */
[C---:B------:R-:W-:Y:S02]  /*0cd0*/  @!P1 SHF.L.U32 R9, R0.reuse, 0x1, RZ ;  /* 0x0000000100099819 */ /* 0x040fe400000006ff */
[----:B------:R-:W-:Y:S02]  /*0ce0*/  @!P1 SHF.L.U64.HI R0, R0, 0x1, R11 ;  /* 0x0000000100009819 */ /* 0x000fe4000001020b */
[----:B------:R-:W-:Y:S01]  /*0cf0*/  @!P1 LOP3.LUT R9, R9, 0xfffffffc, RZ, 0xc0, !PT ;  /* 0xfffffffc09099812 */ /* 0x000fe200078ec0ff */
[----:B------:R-:W0:Y:S03]  /*0d00*/  LDC.64 R10, c[0x0][0x388] ;  /* 0x0000e200ff0a7b82 */ /* 0x000e260000000a00 */
[----:B-----5:R-:W-:-:S04]  /*0d10*/  @!P1 IADD3 R8, P0, PT, R9, R12, RZ ;  /* 0x0000000c09089210 */ /* 0x020fc80007f1e0ff */
[----:B------:R-:W-:Y:S02]  /*0d20*/  @!P1 IADD3.X R9, PT, PT, R0, R13, RZ, P0, !PT ;  /* 0x0000000d00099210 */ /* 0x000fe400007fe4ff */
[----:B------:R-:W-:-:S04]  /*0d30*/  ISETP.GE.U32.AND P0, PT, R56, UR40, PT ;  /* 0x0000002838007c0c */ /* 0x000fc8000bf06070 */
[----:B------:R-:W-:-:S04]  /*0d40*/  ISETP.GE.AND.EX P0, PT, RZ, UR41, PT, P0 ;  /* 0x00000029ff007c0c */ /* 0x000fc8000bf06300 */
[----:B------:R-:W-:-:S09]  /*0d50*/  P2R R39, PR, RZ, 0x1 ;  /* 0x00000001ff277803 */ /* 0x000fd20000000000 */
[----:B0-----:R-:W-:Y:S01]  /*0d60*/  @!P0 IMAD R0, R45, R10, RZ ;  /* 0x0000000a2d008224 */ /* 0x001fe200078e02ff */
[----:B------:R-:W-:-:S03]  /*0d70*/  @!P0 MOV R57, RZ ;  /* 0x000000ff00398202 */ /* 0x000fc60000000f00 */
[C---:B------:R-:W-:Y:S02]  /*0d80*/  @!P0 IMAD R13, R47.reuse, R11, R0 ;  /* 0x0000000b2f0d8224 */ /* 0x040fe400078e0200 */
[----:B------:R-:W-:-:S04]  /*0d90*/  @!P0 IMAD.WIDE.U32 R10, R47, R10, R56 ;  /* 0x0000000a2f0a8225 */ /* 0x000fc800078e0038 */
[----:B------:R-:W-:-:S05]  /*0da0*/  @!P0 IMAD.IADD R13, R13, 0x1, R11 ;  /* 0x000000010d0d8824 */ /* 0x000fca00078e020b */
[----:B------:R-:W-:-:S04]  /*0db0*/  @!P0 LEA.HI R0, P1, R13, R10, RZ, 0x1 ;  /* 0x0000000a0d008211 */ /* 0x000fc800078308ff */
[----:B------:R-:W-:Y:S02]  /*0dc0*/  @!P0 IADD3.X R13, PT, PT, RZ, R13, RZ, P1, !PT ;  /* 0x0000000dff0d8210 */ /* 0x000fe40000ffe4ff */
[C---:B------:R-:W-:Y:S02]  /*0dd0*/  @!P0 SHF.L.U32 R11, R0.reuse, 0x1, RZ ;  /* 0x00000001000b8819 */ /* 0x040fe400000006ff */
[----:B------:R-:W-:Y:S02]  /*0de0*/  @!P0 SHF.L.U64.HI R0, R0, 0x1, R13 ;  /* 0x0000000100008819 */ /* 0x000fe4000001020d */
[----:B------:R-:W-:Y:S01]  /*0df0*/  @!P0 LOP3.LUT R11, R11, 0xfffffffc, RZ, 0xc0, !PT ;  /* 0xfffffffc0b0b8812 */ /* 0x000fe200078ec0ff */
[----:B------:R-:W0:Y:S03]  /*0e00*/  LDC.64 R12, c[0x0][0x388] ;  /* 0x0000e200ff0c7b82 */ /* 0x000e260000000a00 */
[----:B---3--:R-:W-:-:S04]  /*0e10*/  @!P0 IADD3 R10, P1, PT, R11, R14, RZ ;  /* 0x0000000e0b0a8210 */ /* 0x008fc80007f3e0ff */
[----:B------:R-:W-:Y:S02]  /*0e20*/  @!P0 IADD3.X R11, PT, PT, R0, R15, RZ, P1, !PT ;  /* 0x0000000f000b8210 */ /* 0x000fe40000ffe4ff */
[----:B------:R-:W-:-:S04]  /*0e30*/  ISETP.GE.U32.AND P1, PT, R54, UR40, PT ;  /* 0x0000002836007c0c */ /* 0x000fc8000bf26070 */
[----:B------:R-:W-:-:S04]  /*0e40*/  ISETP.GE.AND.EX P1, PT, RZ, UR41, PT, P1 ;  /* 0x00000029ff007c0c */ /* 0x000fc8000bf26310 */
[----:B------:R-:W-:-:S09]  /*0e50*/  P2R R41, PR, RZ, 0x2 ;  /* 0x00000002ff297803 */ /* 0x000fd20000000000 */
[----:B0-----:R-:W-:Y:S01]  /*0e60*/  @!P1 IMAD R0, R45, R12, RZ ;  /* 0x0000000c2d009224 */ /* 0x001fe200078e02ff */
[----:B------:R-:W-:-:S03]  /*0e70*/  @!P1 MOV R55, RZ ;  /* 0x000000ff00379202 */ /* 0x000fc60000000f00 */
[C---:B------:R-:W-:Y:S02]  /*0e80*/  @!P1 IMAD R15, R47.reuse, R13, R0 ;  /* 0x0000000d2f0f9224 */ /* 0x040fe400078e0200 */
[----:B------:R-:W-:-:S05]  /*0e90*/  @!P1 IMAD.WIDE.U32 R12, R47, R12, R54 ;  /* 0x0000000c2f0c9225 */ /* 0x000fca00078e0036 */
[----:B------:R-:W-:-:S04]  /*0ea0*/  @!P1 IADD3 R13, PT, PT, R15, R13, RZ ;  /* 0x0000000d0f0d9210 */ /* 0x000fc80007ffe0ff */
[----:B------:R-:W-:-:S04]  /*0eb0*/  @!P1 LEA.HI R0, P2, R13, R12, RZ, 0x1 ;  /* 0x0000000c0d009211 */ /* 0x000fc800078508ff */
[C---:B------:R-:W-:Y:S02]  /*0ec0*/  @!P1 SHF.L.U32 R15, R0.reuse, 0x1, RZ ;  /* 0x00000001000f9819 */ /* 0x040fe400000006ff */
[----:B------:R-:W-:Y:S02]  /*0ed0*/  @!P1 IADD3.X R13, PT, PT, RZ, R13, RZ, P2, !PT ;  /* 0x0000000dff0d9210 */ /* 0x000fe400017fe4ff */
[----:B------:R-:W-:Y:S02]  /*0ee0*/  @!P1 LOP3.LUT R15, R15, 0xfffffffc, RZ, 0xc0, !PT ;  /* 0xfffffffc0f0f9812 */ /* 0x000fe400078ec0ff */
[----:B------:R-:W-:Y:S02]  /*0ef0*/  @!P1 SHF.L.U64.HI R0, R0, 0x1, R13 ;  /* 0x0000000100009819 */ /* 0x000fe4000001020d */
[----:B------:R-:W-:Y:S01]  /*0f00*/  @!P1 IADD3 R14, P2, PT, R15, R30, RZ ;  /* 0x0000001e0f0e9210 */ /* 0x000fe20007f5e0ff */
[----:B------:R-:W0:Y:S03]  /*0f10*/  LDC.64 R12, c[0x0][0x388] ;  /* 0x0000e200ff0c7b82 */ /* 0x000e260000000a00 */
[----:B------:R-:W-:-:S02]  /*0f20*/  @!P1 IADD3.X R15, PT, PT, R0, R31, RZ, P2, !PT ;  /* 0x0000001f000f9210 */ /* 0x000fc400017fe4ff */
[----:B------:R-:W-:Y:S02]  /*0f30*/  ISETP.NE.AND P1, PT, R22, RZ, PT ;  /* 0x000000ff1600720c */ /* 0x000fe40003f25270 */
[----:B------:R-:W-:Y:S01]  /*0f40*/  ISETP.GE.U32.AND P2, PT, R52, UR40, PT ;  /* 0x0000002834007c0c */ /* 0x000fe2000bf46070 */
[----:B------:R-:W2:Y:S01]  /*0f50*/  LDC.64 R30, c[0x0][0x380] ;  /* 0x0000e000ff1e7b82 */ /* 0x000ea20000000a00 */
[----:B------:R-:W-:Y:S02]  /*0f60*/  P2R R55, PR, RZ, 0x2 ;  /* 0x00000002ff377803 */ /* 0x000fe40000000000 */
[----:B------:R-:W-:Y:S02]  /*0f70*/  ISETP.NE.AND P1, PT, R49, RZ, PT ;  /* 0x000000ff3100720c */ /* 0x000fe40003f25270 */
[----:B------:R-:W-:-:S11]  /*0f80*/  ISETP.GE.AND.EX P2, PT, RZ, UR41, PT, P2 ;  /* 0x00000029ff007c0c */ /* 0x000fd6000bf46320 */
[----:B------:R-:W-:Y:S02]  /*0f90*/  @!P1 R2UR UR4, R42 ;  /* 0x000000002a0492ca */ /* 0x000fe400000e0000 */
[----:B------:R-:W-:Y:S01]  /*0fa0*/  @!P1 R2UR UR5, R43 ;  /* 0x000000002b0592ca */ /* 0x000fe200000e0000 */
[-C--:B0-----:R-:W-:Y:S02]  /*0fb0*/  @!P2 IMAD R0, R45, R12.reuse, RZ ;  /* 0x0000000c2d00a224 */ /* 0x081fe400078e02ff */
[----:B------:R-:W-:Y:S02]  /*0fc0*/  @!P2 IMAD.MOV.U32 R53, RZ, RZ, RZ ;  /* 0x000000ffff35a224 */ /* 0x000fe400078e00ff */
[C---:B------:R-:W-:Y:S02]  /*0fd0*/  @!P2 IMAD R23, R47.reuse, R13, R0 ;  /* 0x0000000d2f17a224 */ /* 0x040fe400078e0200 */
[----:B------:R-:W-:Y:S01]  /*0fe0*/  @!P2 IMAD.WIDE.U32 R12, R47, R12, R52 ;  /* 0x0000000c2f0ca225 */ /* 0x000fe200078e0034 */
[----:B------:R-:W-:-:S04]  /*0ff0*/  P2R R53, PR, RZ, 0x4 ;  /* 0x00000004ff357803 */ /* 0x000fc80000000000 */
[----:B------:R-:W-:Y:S01]  /*1000*/  @!P2 IADD3 R13, PT, PT, R23, R13, RZ ;  /* 0x0000000d170da210 */ /* 0x000fe20007ffe0ff */
[----:B------:R-:W3:Y:S03]  /*1010*/  @!P1 LDG.E R24, desc[UR4][R24.64] ;  /* 0x0000000418189981 */ /* 0x000ee6000c1e1900 */
[----:B------:R-:W-:-:S04]  /*1020*/  @!P2 LEA.HI R0, P3, R13, R12, RZ, 0x1 ;  /* 0x0000000c0d00a211 */ /* 0x000fc800078708ff */
[----:B------:R-:W-:Y:S02]  /*1030*/  @!P2 IADD3.X R13, PT, PT, RZ, R13, RZ, P3, !PT ;  /* 0x0000000dff0da210 */ /* 0x000fe40001ffe4ff */
[C---:B------:R-:W-:Y:S02]  /*1040*/  @!P2 SHF.L.U32 R23, R0.reuse, 0x1, RZ ;  /* 0x000000010017a819 */ /* 0x040fe400000006ff */
[----:B------:R-:W-:Y:S02]  /*1050*/  @!P2 SHF.L.U64.HI R0, R0, 0x1, R13 ;  /* 0x000000010000a819 */ /* 0x000fe4000001020d */
[----:B------:R-:W-:Y:S01]  /*1060*/  @!P2 LOP3.LUT R23, R23, 0xfffffffc, RZ, 0xc0, !PT ;  /* 0xfffffffc1717a812 */ /* 0x000fe200078ec0ff */
[----:B------:R-:W0:Y:S03]  /*1070*/  LDC.64 R12, c[0x0][0x388] ;  /* 0x0000e200ff0c7b82 */ /* 0x000e260000000a00 */
[----:B--2---:R-:W-:-:S04]  /*1080*/  @!P2 IADD3 R22, P3, PT, R23, R30, RZ ;  /* 0x0000001e1716a210 */ /* 0x004fc80007f7e0ff */
[----:B------:R-:W-:Y:S02]  /*1090*/  @!P2 IADD3.X R23, PT, PT, R0, R31, RZ, P3, !PT ;  /* 0x0000001f0017a210 */ /* 0x000fe40001ffe4ff */
[----:B------:R-:W-:Y:S01]  /*10a0*/  ISETP.GE.U32.AND P3, PT, R50, UR40, PT ;  /* 0x0000002832007c0c */ /* 0x000fe2000bf66070 */
[----:B------:R-:W2:Y:S01]  /*10b0*/  LDC.64 R30, c[0x0][0x380] ;  /* 0x0000e000ff1e7b82 */ /* 0x000ea20000000a00 */
[----:B------:R-:W-:Y:S02]  /*10c0*/  ISETP.NE.AND P2, PT, R28, RZ, PT ;  /* 0x000000ff1c00720c */ /* 0x000fe40003f45270 */
[----:B------:R-:W-:-:S11]  /*10d0*/  ISETP.GE.AND.EX P3, PT, RZ, UR41, PT, P3 ;  /* 0x00000029ff007c0c */ /* 0x000fd6000bf66330 */
[----:B------:R-:W-:Y:S02]  /*10e0*/  @!P2 R2UR UR6, R42 ;  /* 0x000000002a06a2ca */ /* 0x000fe400000e0000 */
[-C--:B0-----:R-:W-:Y:S01]  /*10f0*/  @!P3 IMAD R0, R45, R12.reuse, RZ ;  /* 0x0000000c2d00b224 */ /* 0x081fe200078e02ff */
[----:B------:R-:W-:Y:S02]  /*1100*/  @!P3 MOV R51, RZ ;  /* 0x000000ff0033b202 */ /* 0x000fe40000000f00 */
[----:B------:R-:W-:Y:S01]  /*1110*/  @!P2 R2UR UR7, R43 ;  /* 0x000000002b07a2ca */ /* 0x000fe200000e0000 */
[C---:B------:R-:W-:Y:S02]  /*1120*/  @!P3 IMAD R29, R47.reuse, R13, R0 ;  /* 0x0000000d2f1db224 */ /* 0x040fe400078e0200 */
[----:B------:R-:W-:Y:S01]  /*1130*/  @!P3 IMAD.WIDE.U32 R12, R47, R12, R50 ;  /* 0x0000000c2f0cb225 */ /* 0x000fe200078e0032 */
[----:B------:R-:W-:-:S04]  /*1140*/  P2R R51, PR, RZ, 0x8 ;  /* 0x00000008ff337803 */ /* 0x000fc80000000000 */
[----:B------:R-:W-:-:S04]  /*1150*/  @!P3 IADD3 R13, PT, PT, R29, R13, RZ ;  /* 0x0000000d1d0db210 */ /* 0x000fc80007ffe0ff */
[----:B------:R-:W-:Y:S01]  /*1160*/  @!P3 LEA.HI R0, P4, R13, R12, RZ, 0x1 ;  /* 0x0000000c0d00b211 */ /* 0x000fe200078908ff */
[----:B------:R-:W4:Y:S03]  /*1170*/  @!P2 LDG.E R26, desc[UR6][R26.64] ;  /* 0x000000061a1aa981 */ /* 0x000f26000c1e1900 */
[C---:B------:R-:W-:Y:S02]  /*1180*/  @!P3 SHF.L.U32 R29, R0.reuse, 0x1, RZ ;  /* 0x00000001001db819 */ /* 0x040fe400000006ff */
[----:B------:R-:W-:Y:S02]  /*1190*/  @!P3 IADD3.X R13, PT, PT, RZ, R13, RZ, P4, !PT ;  /* 0x0000000dff0db210 */ /* 0x000fe400027fe4ff */
[----:B------:R-:W-:Y:S02]  /*11a0*/  @!P3 LOP3.LUT R29, R29, 0xfffffffc, RZ, 0xc0, !PT ;  /* 0xfffffffc1d1db812 */ /* 0x000fe400078ec0ff */
[----:B------:R-:W-:-:S02]  /*11b0*/  @!P3 SHF.L.U64.HI R0, R0, 0x1, R13 ;  /* 0x000000010000b819 */ /* 0x000fc4000001020d */
[----:B--2---:R-:W-:-:S05]  /*11c0*/  @!P3 IADD3 R28, P4, PT, R29, R30, RZ ;  /* 0x0000001e1d1cb210 */ /* 0x004fca0007f9e0ff */
[----:B------:R-:W-:Y:S01]  /*11d0*/  @!P3 IMAD.X R29, R0, 0x1, R31, P4 ;  /* 0x00000001001db824 */ /* 0x000fe200020e061f */
[----:B------:R-:W-:Y:S01]  /*11e0*/  ISETP.GE.U32.AND P4, PT, R48, UR40, PT ;  /* 0x0000002830007c0c */ /* 0x000fe2000bf86070 */
[----:B------:R-:W0:Y:S03]  /*11f0*/  LDC.64 R30, c[0x0][0x388] ;  /* 0x0000e200ff1e7b82 */ /* 0x000e260000000a00 */
[----:B------:R-:W-:-:S04]  /*1200*/  ISETP.GE.AND.EX P4, PT, RZ, UR41, PT, P4 ;  /* 0x00000029ff007c0c */ /* 0x000fc8000bf86340 */
[----:B------:R-:W-:-:S09]  /*1210*/  P2R R57, PR, RZ, 0x10 ;  /* 0x00000010ff397803 */ /* 0x000fd20000000000 */
[----:B------:R-:W-:Y:S02]  /*1220*/  @!P4 MOV R12, R48 ;  /* 0x00000030000cc202 */ /* 0x000fe40000000f00 */
[----:B------:R-:W-:Y:S01]  /*1230*/  @!P4 MOV R13, RZ ;  /* 0x000000ff000dc202 */ /* 0x000fe20000000f00 */
[-C--:B0-----:R-:W-:Y:S02]  /*1240*/  @!P4 IMAD R0, R45, R30.reuse, RZ ;  /* 0x0000001e2d00c224 */ /* 0x081fe400078e02ff */
[----:B------:R-:W-:-:S04]  /*1250*/  @!P4 IMAD.WIDE.U32 R12, R47, R30, R12 ;  /* 0x0000001e2f0cc225 */ /* 0x000fc800078e000c */
[----:B------:R-:W-:-:S05]  /*1260*/  @!P4 IMAD R31, R47, R31, R0 ;  /* 0x0000001f2f1fc224 */ /* 0x000fca00078e0200 */
[----:B------:R-:W-:-:S04]  /*1270*/  @!P4 IADD3 R13, PT, PT, R31, R13, RZ ;  /* 0x0000000d1f0dc210 */ /* 0x000fc80007ffe0ff */
[----:B------:R-:W-:-:S04]  /*1280*/  @!P4 LEA.HI R0, P5, R13, R12, RZ, 0x1 ;  /* 0x0000000c0d00c211 */ /* 0x000fc800078b08ff */
[C---:B------:R-:W-:Y:S02]  /*1290*/  @!P4 SHF.L.U32 R31, R0.reuse, 0x1, RZ ;  /* 0x00000001001fc819 */ /* 0x040fe400000006ff */
[----:B------:R-:W-:Y:S02]  /*12a0*/  @!P4 IADD3.X R13, PT, PT, RZ, R13, RZ, P5, !PT ;  /* 0x0000000dff0dc210 */ /* 0x000fe40002ffe4ff */
[----:B------:R-:W-:Y:S02]  /*12b0*/  @!P4 LOP3.LUT R31, R31, 0xfffffffc, RZ, 0xc0, !PT ;  /* 0xfffffffc1f1fc812 */ /* 0x000fe400078ec0ff */
[----:B------:R-:W-:Y:S02]  /*12c0*/  @!P4 SHF.L.U64.HI R0, R0, 0x1, R13 ;  /* 0x000000010000c819 */ /* 0x000fe4000001020d */
[----:B-1----:R-:W-:-:S04]  /*12d0*/  @!P4 IADD3 R30, P5, PT, R31, R32, RZ ;  /* 0x000000201f1ec210 */ /* 0x002fc80007fbe0ff */
[----:B------:R-:W-:Y:S02]  /*12e0*/  @!P4 IADD3.X R31, PT, PT, R0, R33, RZ, P5, !PT ;  /* 0x00000021001fc210 */ /* 0x000fe40002ffe4ff */
[----:B------:R-:W0:Y:S01]  /*12f0*/  LDC.64 R32, c[0x0][0x388] ;  /* 0x0000e200ff207b82 */ /* 0x000e220000000a00 */
[----:B------:R-:W-:Y:S02]  /*1300*/  ISETP.GE.U32.AND P5, PT, R46, UR40, PT ;  /* 0x000000282e007c0c */ /* 0x000fe4000bfa6070 */
[----:B------:R-:W-:Y:S02]  /*1310*/  ISETP.NE.AND P4, PT, R36, RZ, PT ;  /* 0x000000ff2400720c */ /* 0x000fe40003f85270 */
[----:B------:R-:W-:-:S13]  /*1320*/  ISETP.GE.AND.EX P5, PT, RZ, UR41, PT, P5 ;  /* 0x00000029ff007c0c */ /* 0x000fda000bfa6350 */
[----:B------:R-:W-:Y:S02]  /*1330*/  @!P5 MOV R12, R46 ;  /* 0x0000002e000cd202 */ /* 0x000fe40000000f00 */
[----:B------:R-:W-:Y:S01]  /*1340*/  @!P5 MOV R13, RZ ;  /* 0x000000ff000dd202 */ /* 0x000fe20000000f00 */
[-C--:B0-----:R-:W-:Y:S02]  /*1350*/  @!P5 IMAD R0, R45, R32.reuse, RZ ;  /* 0x000000202d00d224 */ /* 0x081fe400078e02ff */
[----:B------:R-:W-:-:S04]  /*1360*/  @!P5 IMAD.WIDE.U32 R12, R47, R32, R12 ;  /* 0x000000202f0cd225 */ /* 0x000fc800078e000c */
[----:B------:R-:W-:-:S04]  /*1370*/  @!P5 IMAD R33, R47, R33, R0 ;  /* 0x000000212f21d224 */ /* 0x000fc800078e0200 */
[----:B------:R-:W-:-:S05]  /*1380*/  @!P5 IMAD.IADD R13, R33, 0x1, R13 ;  /* 0x00000001210dd824 */ /* 0x000fca00078e020d */
[----:B------:R-:W-:-:S04]  /*1390*/  @!P5 LEA.HI R0, P6, R13, R12, RZ, 0x1 ;  /* 0x0000000c0d00d211 */ /* 0x000fc800078d08ff */
[C---:B------:R-:W-:Y:S02]  /*13a0*/  @!P5 SHF.L.U32 R33, R0.reuse, 0x1, RZ ;  /* 0x000000010021d819 */ /* 0x040fe400000006ff */
[----:B------:R-:W-:Y:S02]  /*13b0*/  @!P5 IADD3.X R13, PT, PT, RZ, R13, RZ, P6, !PT ;  /* 0x0000000dff0dd210 */ /* 0x000fe400037fe4ff */
[----:B------:R-:W-:Y:S02]  /*13c0*/  @!P5 LOP3.LUT R33, R33, 0xfffffffc, RZ, 0xc0, !PT ;  /* 0xfffffffc2121d812 */ /* 0x000fe400078ec0ff */
[----:B------:R-:W-:Y:S02]  /*13d0*/  @!P5 SHF.L.U64.HI R0, R0, 0x1, R13 ;  /* 0x000000010000d819 */ /* 0x000fe4000001020d */
[----:B------:R-:W-:-:S04]  /*13e0*/  @!P5 IADD3 R32, P6, PT, R33, R78, RZ ;  /* 0x0000004e2120d210 */ /* 0x000fc80007fde0ff */
[----:B------:R-:W-:Y:S02]  /*13f0*/  @!P5 IADD3.X R33, PT, PT, R0, R79, RZ, P6, !PT ;  /* 0x0000004f0021d210 */ /* 0x000fe400037fe4ff */
[----:B------:R-:W0:Y:S01]  /*1400*/  LDC.64 R78, c[0x0][0x388] ;  /* 0x0000e200ff4e7b82 */ /* 0x000e220000000a00 */
[----:B------:R-:W-:-:S04]  /*1410*/  ISETP.GE.U32.AND P6, PT, R44, UR40, PT ;  /* 0x000000282c007c0c */ /* 0x000fc8000bfc6070 */
[----:B------:R-:W-:-:S13]  /*1420*/  ISETP.GE.AND.EX P6, PT, RZ, UR41, PT, P6 ;  /* 0x00000029ff007c0c */ /* 0x000fda000bfc6360 */
[----:B------:R-:W-:Y:S02]  /*1430*/  @!P6 MOV R12, R44 ;  /* 0x0000002c000ce202 */ /* 0x000fe40000000f00 */
[----:B------:R-:W-:Y:S01]  /*1440*/  @!P6 MOV R13, RZ ;  /* 0x000000ff000de202 */ /* 0x000fe20000000f00 */
[-C--:B0-----:R-:W-:Y:S02]  /*1450*/  @!P6 IMAD R0, R45, R78.reuse, RZ ;  /* 0x0000004e2d00e224 */ /* 0x081fe400078e02ff */
[----:B------:R-:W-:-:S04]  /*1460*/  @!P6 IMAD.WIDE.U32 R12, R47, R78, R12 ;  /* 0x0000004e2f0ce225 */ /* 0x000fc800078e000c */
[----:B------:R-:W-:-:S05]  /*1470*/  @!P6 IMAD R79, R47, R79, R0 ;  /* 0x0000004f2f4fe224 */ /* 0x000fca00078e0200 */
[----:B------:R-:W-:Y:S02]  /*1480*/  @!P6 IADD3 R13, PT, PT, R79, R13, RZ ;  /* 0x0000000d4f0de210 */ /* 0x000fe40007ffe0ff */
[----:B------:R-:W0:Y:S02]  /*1490*/  LDC.64 R78, c[0x0][0x380] ;  /* 0x0000e000ff4e7b82 */ /* 0x000e240000000a00 */
[----:B------:R-:W-:-:S04]  /*14a0*/  @!P6 LEA.HI R0, P0, R13, R12, RZ, 0x1 ;  /* 0x0000000c0d00e211 */ /* 0x000fc800078108ff */
[----:B------:R-:W-:Y:S02]  /*14b0*/  @!P6 SHF.L.U32 R35, R0, 0x1, RZ ;  /* 0x000000010023e819 */ /* 0x000fe400000006ff */
[----:B------:R-:W-:Y:S02]  /*14c0*/  @!P6 IADD3.X R13, PT, PT, RZ, R13, RZ, P0, !PT ;  /* 0x0000000dff0de210 */ /* 0x000fe400007fe4ff */
[----:B------:R-:W-:Y:S02]  /*14d0*/  @!P6 LOP3.LUT R35, R35, 0xfffffffc, RZ, 0xc0, !PT ;  /* 0xfffffffc2323e812 */ /* 0x000fe400078ec0ff */
[----:B------:R-:W-:Y:S02]  /*14e0*/  ISETP.NE.AND P0, PT, R34, RZ, PT ;  /* 0x000000ff2200720c */ /* 0x000fe40003f05270 */
[----:B------:R-:W-:Y:S02]  /*14f0*/  @!P6 SHF.L.U64.HI R0, R0, 0x1, R13 ;  /* 0x000000010000e819 */ /* 0x000fe4000001020d */
[----:B0-----:R-:W-:-:S05]  /*1500*/  @!P6 IADD3 R34, P3, PT, R35, R78, RZ ;  /* 0x0000004e2322e210 */ /* 0x001fca0007f7e0ff */
[----:B------:R-:W-:Y:S01]  /*1510*/  @!P6 IMAD.X R35, R0, 0x1, R79, P3 ;  /* 0x000000010023e824 */ /* 0x000fe200018e064f */
[----:B------:R-:W-:Y:S02]  /*1520*/  ISETP.NE.AND P3, PT, R37, RZ, PT ;  /* 0x000000ff2500720c */ /* 0x000fe40003f65270 */
[----:B------:R-:W-:Y:S02]  /*1530*/  MOV R36, 0xff800000 ;  /* 0xff80000000247802 */ /* 0x000fe40000000f00 */
[----:B------:R-:W-:Y:S02]  /*1540*/  MOV R37, 0xff800000 ;  /* 0xff80000000257802 */ /* 0x000fe40000000f00 */
[----:B------:R-:W-:Y:S02]  /*1550*/  MOV R13, 0xff800000 ;  /* 0xff800000000d7802 */ /* 0x000fe40000000f00 */
[C---:B---3--:R-:W-:Y:S02]  /*1560*/  @!P1 PRMT R0, R24.reuse, 0x7632, R0 ;  /* 0x0000763218009816 */ /* 0x048fe40000000000 */
[----:B------:R-:W-:-:S02]  /*1570*/  @!P1 SHF.L.U32 R37, R24, 0x10, RZ ;  /* 0x0000001018259819 */ /* 0x000fc400000006ff */
[----:B------:R-:W-:-:S04]  /*1580*/  @!P1 SHF.L.U32 R36, R0, 0x10, RZ ;  /* 0x0000001000249819 */ /* 0x000fc800000006ff */
[----:B------:R-:W-:Y:S02]  /*1590*/  @!P1 FMNMX3 R13, R37, -INF , R36, !PT ;  /* 0xff800000250d9876 */ /* 0x000fe40007800024 */
[----:B------:R-:W-:-:S13]  /*15a0*/  ISETP.NE.AND P1, PT, R55, RZ, PT ;  /* 0x000000ff3700720c */ /* 0x000fda0003f25270 */
[----:B------:R-:W-:Y:S02]  /*15b0*/  @!P1 R2UR UR4, R42 ;  /* 0x000000002a0492ca */ /* 0x000fe400000e0000 */
[----:B------:R-:W-:-:S13]  /*15c0*/  @!P1 R2UR UR5, R43 ;  /* 0x000000002b0592ca */ /* 0x000fda00000e0000 */
[----:B------:R-:W2:Y:S01]  /*15d0*/  @!P1 LDG.E R16, desc[UR4][R16.64] ;  /* 0x0000000410109981 */ /* 0x000ea2000c1e1900 */
[----:B------:R-:W-:Y:S02]  /*15e0*/  @!P0 R2UR UR4, R42 ;  /* 0x000000002a0482ca */ /* 0x000fe400000e0000 */
[----:B------:R-:W-:-:S13]  /*15f0*/  @!P0 R2UR UR5, R43 ;  /* 0x000000002b0582ca */ /* 0x000fda00000e0000 */
[----:B------:R-:W3:Y:S01]  /*1600*/  @!P0 LDG.E R18, desc[UR4][R18.64] ;  /* 0x0000000412128981 */ /* 0x000ee2000c1e1900 */
[----:B------:R-:W-:Y:S02]  /*1610*/  @!P4 R2UR UR4, R42 ;  /* 0x000000002a04c2ca */ /* 0x000fe400000e0000 */
[----:B------:R-:W-:Y:S02]  /*1620*/  @!P4 R2UR UR5, R43 ;  /* 0x000000002b05c2ca */ /* 0x000fe400000e0000 */
[----:B----4-:R-:W-:Y:S02]  /*1630*/  @!P2 PRMT R0, R26, 0x7632, R0 ;  /* 0x000076321a00a816 */ /* 0x010fe40000000000 */
[----:B------:R-:W-:Y:S02]  /*1640*/  MOV R38, 0xff800000 ;  /* 0xff80000000267802 */ /* 0x000fe40000000f00 */
[----:B------:R-:W-:Y:S01]  /*1650*/  MOV R40, 0xff800000 ;  /* 0xff80000000287802 */ /* 0x000fe20000000f00 */
[----:B------:R-:W-:Y:S01]  /*1660*/  @!P2 IMAD.U32 R38, R0, 0x10000, RZ ;  /* 0x000100000026a824 */ /* 0x000fe200078e00ff */
[----:B------:R-:W-:-:S04]  /*1670*/  @!P2 SHF.L.U32 R40, R26, 0x10, RZ ;  /* 0x000000101a28a819 */ /* 0x000fc800000006ff */
[----:B------:R-:W-:Y:S01]  /*1680*/  @!P2 FMNMX3 R13, R13, R40, R38, !PT ;  /* 0x000000280d0da276 */ /* 0x000fe20007800026 */
[----:B------:R-:W4:Y:S01]  /*1690*/  @!P4 LDG.E R20, desc[UR4][R20.64] ;  /* 0x000000041414c981 */ /* 0x000f22000c1e1900 */
[----:B------:R-:W-:Y:S02]  /*16a0*/  @!P3 R2UR UR4, R42 ;  /* 0x000000002a04b2ca */ /* 0x000fe400000e0000 */
[----:B------:R-:W-:Y:S02]  /*16b0*/  @!P3 R2UR UR5, R43 ;  /* 0x000000002b05b2ca */ /* 0x000fe400000e0000 */
[----:B------:R-:W-:Y:S02]  /*16c0*/  ISETP.NE.AND P2, PT, R65, RZ, PT ;  /* 0x000000ff4100720c */ /* 0x000fe40003f45270 */
[----:B------:R-:W-:Y:S02]  /*16d0*/  MOV R24, 0xff800000 ;  /* 0xff80000000187802 */ /* 0x000fe40000000f00 */
[----:B------:R-:W-:-:S07]  /*16e0*/  MOV R26, 0xff800000 ;  /* 0xff800000001a7802 */ /* 0x000fce0000000f00 */
[----:B------:R-:W5:Y:S02]  /*16f0*/  @!P3 LDG.E R2, desc[UR4][R2.64] ;  /* 0x000000040202b981 */ /* 0x000f64000c1e1900 */
[----:B------:R-:W-:Y:S02]  /*1700*/  @!P2 R2UR UR4, R42 ;  /* 0x000000002a04a2ca */ /* 0x000fe400000e0000 */
[----:B------:R-:W-:Y:S02]  /*1710*/  @!P2 R2UR UR5, R43 ;  /* 0x000000002b05a2ca */ /* 0x000fe400000e0000 */
[----:B------:R-:W-:Y:S02]  /*1720*/  MOV R78, 0xff800000 ;  /* 0xff800000004e7802 */ /* 0x000fe40000000f00 */
[----:B------:R-:W-:-:S09]  /*1730*/  MOV R80, 0xff800000 ;  /* 0xff80000000507802 */ /* 0x000fd20000000f00 */
[----:B------:R-:W5:Y:S01]  /*1740*/  @!P2 LDG.E R4, desc[UR4][R4.64] ;  /* 0x000000040404a981 */ /* 0x000f62000c1e1900 */
[C---:B--2---:R-:W-:Y:S02]  /*1750*/  @!P1 PRMT R0, R16.reuse, 0x7632, R0 ;  /* 0x0000763210009816 */ /* 0x044fe40000000000 */
[----:B------:R-:W-:Y:S02]  /*1760*/  @!P1 SHF.L.U32 R26, R16, 0x10, RZ ;  /* 0x00000010101a9819 */ /* 0x000fe400000006ff */
[----:B------:R-:W-:-:S04]  /*1770*/  @!P1 SHF.L.U32 R24, R0, 0x10, RZ ;  /* 0x0000001000189819 */ /* 0x000fc800000006ff */
[----:B------:R-:W-:Y:S02]  /*1780*/  @!P1 FMNMX3 R13, R13, R26, R24, !PT ;  /* 0x0000001a0d0d9276 */ /* 0x000fe40007800018 */
[----:B------:R-:W-:Y:S02]  /*1790*/  ISETP.NE.AND P1, PT, R63, RZ, PT ;  /* 0x000000ff3f00720c */ /* 0x000fe40003f25270 */
[C---:B---3--:R-:W-:Y:S02]  /*17a0*/  @!P0 PRMT R0, R18.reuse, 0x7632, R0 ;  /* 0x0000763212008816 */ /* 0x048fe40000000000 */
[----:B------:R-:W-:Y:S02]  /*17b0*/  @!P0 SHF.L.U32 R80, R18, 0x10, RZ ;  /* 0x0000001012508819 */ /* 0x000fe400000006ff */
[----:B------:R-:W-:-:S07]  /*17c0*/  @!P0 SHF.L.U32 R78, R0, 0x10, RZ ;  /* 0x00000010004e8819 */ /* 0x000fce00000006ff */
[----:B------:R-:W-:Y:S02]  /*17d0*/  @!P1 R2UR UR4, R42 ;  /* 0x000000002a0492ca */ /* 0x000fe400000e0000 */
[----:B------:R-:W-:Y:S02]  /*17e0*/  @!P0 FMNMX3 R13, R13, R80, R78, !PT ;  /* 0x000000500d0d8276 */ /* 0x000fe4000780004e */
[----:B------:R-:W-:Y:S02]  /*17f0*/  @!P1 R2UR UR5, R43 ;  /* 0x000000002b0592ca */ /* 0x000fe400000e0000 */
[----:B------:R-:W-:-:S11]  /*1800*/  ISETP.NE.AND P0, PT, R61, RZ, PT ;  /* 0x000000ff3d00720c */ /* 0x000fd60003f05270 */
[----:B------:R-:W2:Y:S02]  /*1810*/  @!P1 LDG.E R6, desc[UR4][R6.64] ;  /* 0x0000000406069981 */ /* 0x000ea4000c1e1900 */
[----:B------:R-:W-:Y:S02]  /*1820*/  @!P0 R2UR UR4, R42 ;  /* 0x000000002a0482ca */ /* 0x000fe400000e0000 */
[----:B------:R-:W-:-:S13]  /*1830*/  @!P0 R2UR UR5, R43 ;  /* 0x000000002b0582ca */ /* 0x000fda00000e0000 */
[----:B------:R-:W3:Y:S01]  /*1840*/  @!P0 LDG.E R8, desc[UR4][R8.64] ;  /* 0x0000000408088981 */ /* 0x000ee2000c1e1900 */
[----:B----4-:R-:W-:Y:S01]  /*1850*/  @!P4 PRMT R0, R20, 0x7632, R0 ;  /* 0x000076321400c816 */ /* 0x010fe20000000000 */
[----:B------:R-:W-:-:S03]  /*1860*/  IMAD.MOV.U32 R82, RZ, RZ, -0x800000 ;  /* 0xff800000ff527424 */ /* 0x000fc600078e00ff */
[----:B------:R-:W-:Y:S02]  /*1870*/  @!P4 SHF.L.U32 R82, R0, 0x10, RZ ;  /* 0x000000100052c819 */ /* 0x000fe400000006ff */
[----:B-----5:R-:W-:Y:S02]  /*1880*/  @!P3 PRMT R0, R2, 0x7632, R0 ;  /* 0x000076320200b816 */ /* 0x020fe40000000000 */
[----:B------:R-:W-:Y:S02]  /*1890*/  MOV R90, 0xff800000 ;  /* 0xff800000005a7802 */ /* 0x000fe40000000f00 */
[----:B------:R-:W-:Y:S02]  /*18a0*/  @!P4 SHF.L.U32 R90, R20, 0x10, RZ ;  /* 0x00000010145ac819 */ /* 0x000fe400000006ff */
[----:B------:R-:W-:Y:S02]  /*18b0*/  MOV R18, 0xff800000 ;  /* 0xff80000000127802 */ /* 0x000fe40000000f00 */
[----:B------:R-:W-:-:S02]  /*18c0*/  @!P3 SHF.L.U32 R18, R0, 0x10, RZ ;  /* 0x000000100012b819 */ /* 0x000fc400000006ff */
[----:B------:R-:W-:Y:S02]  /*18d0*/  @!P2 PRMT R0, R4, 0x7632, R0 ;  /* 0x000076320400a816 */ /* 0x000fe40000000000 */
[----:B------:R-:W-:Y:S02]  /*18e0*/  MOV R92, 0xff800000 ;  /* 0xff800000005c7802 */ /* 0x000fe40000000f00 */
[----:B------:R-:W-:Y:S02]  /*18f0*/  @!P4 FMNMX3 R13, R13, R90, R82, !PT ;  /* 0x0000005a0d0dc276 */ /* 0x000fe40007800052 */
[----:B------:R-:W-:Y:S02]  /*1900*/  @!P3 SHF.L.U32 R92, R2, 0x10, RZ ;  /* 0x00000010025cb819 */ /* 0x000fe400000006ff */
[----:B------:R-:W-:Y:S01]  /*1910*/  MOV R20, 0xff800000 ;  /* 0xff80000000147802 */ /* 0x000fe20000000f00 */
[----:B------:R-:W-:Y:S01]  /*1920*/  IMAD.MOV.U32 R94, RZ, RZ, -0x800000 ;  /* 0xff800000ff5e7424 */ /* 0x000fe200078e00ff */
[----:B------:R-:W-:-:S02]  /*1930*/  @!P2 SHF.L.U32 R20, R0, 0x10, RZ ;  /* 0x000000100014a819 */ /* 0x000fc400000006ff */
[----:B------:R-:W-:Y:S02]  /*1940*/  @!P3 FMNMX3 R13, R13, R92, R18, !PT ;  /* 0x0000005c0d0db276 */ /* 0x000fe40007800012 */
[----:B------:R-:W-:Y:S02]  /*1950*/  @!P2 SHF.L.U32 R94, R4, 0x10, RZ ;  /* 0x00000010045ea819 */ /* 0x000fe400000006ff */
[----:B------:R-:W-:Y:S02]  /*1960*/  MOV R84, 0xff800000 ;  /* 0xff80000000547802 */ /* 0x000fe40000000f00 */
[----:B------:R-:W-:Y:S02]  /*1970*/  MOV R96, 0xff800000 ;  /* 0xff80000000607802 */ /* 0x000fe40000000f00 */
[----:B------:R-:W-:Y:S02]  /*1980*/  @!P2 FMNMX3 R13, R13, R94, R20, !PT ;  /* 0x0000005e0d0da276 */ /* 0x000fe40007800014 */
[----:B------:R-:W-:-:S02]  /*1990*/  MOV R98, 0xff800000 ;  /* 0xff80000000627802 */ /* 0x000fc40000000f00 */
[----:B------:R-:W-:Y:S02]  /*19a0*/  MOV R86, 0xff800000 ;  /* 0xff80000000567802 */ /* 0x000fe40000000f00 */
[----:B------:R-:W-:Y:S02]  /*19b0*/  ISETP.NE.AND P2, PT, R53, RZ, PT ;  /* 0x000000ff3500720c */ /* 0x000fe40003f45270 */
[----:B------:R-:W-:Y:S02]  /*19c0*/  ISETP.NE.AND P3, PT, R51, RZ, PT ;  /* 0x000000ff3300720c */ /* 0x000fe40003f65270 */
[----:B------:R-:W-:-:S09]  /*19d0*/  ISETP.NE.AND P4, PT, R57, RZ, PT ;  /* 0x000000ff3900720c */ /* 0x000fd20003f85270 */
[C---:B------:R-:W-:Y:S02]  /*19e0*/  @!P2 R2UR UR6, R42.reuse ;  /* 0x000000002a06a2ca */ /* 0x040fe400000e0000 */
[C---:B------:R-:W-:Y:S02]  /*19f0*/  @!P2 R2UR UR7, R43.reuse ;  /* 0x000000002b07a2ca */ /* 0x040fe400000e0000 */
[----:B------:R-:W-:Y:S02]  /*1a00*/  @!P3 R2UR UR8, R42 ;  /* 0x000000002a08b2ca */ /* 0x000fe400000e0000 */
[----:B------:R-:W-:-:S09]  /*1a10*/  @!P3 R2UR UR9, R43 ;  /* 0x000000002b09b2ca */ /* 0x000fd200000e0000 */
[----:B------:R-:W4:Y:S01]  /*1a20*/  @!P2 LDG.E R22, desc[UR6][R22.64] ;  /* 0x000000061616a981 */ /* 0x000f22000c1e1900 */
[C---:B------:R-:W-:Y:S02]  /*1a30*/  @!P5 R2UR UR6, R42.reuse ;  /* 0x000000002a06d2ca */ /* 0x040fe400000e0000 */
[C---:B------:R-:W-:Y:S01]  /*1a40*/  @!P5 R2UR UR7, R43.reuse ;  /* 0x000000002b07d2ca */ /* 0x040fe200000e0000 */
[----:B------:R-:W5:Y:S01]  /*1a50*/  @!P3 LDG.E R28, desc[UR8][R28.64] ;  /* 0x000000081c1cb981 */ /* 0x000f62000c1e1900 */
[----:B------:R-:W-:Y:S02]  /*1a60*/  @!P6 R2UR UR8, R42 ;  /* 0x000000002a08e2ca */ /* 0x000fe400000e0000 */
[----:B------:R-:W-:-:S09]  /*1a70*/  @!P6 R2UR UR9, R43 ;  /* 0x000000002b09e2ca */ /* 0x000fd200000e0000 */
[----:B------:R0:W5:Y:S04]  /*1a80*/  @!P5 LDG.E R33, desc[UR6][R32.64] ;  /* 0x000000062021d981 */ /* 0x000168000c1e1900 */
[----:B------:R1:W5:Y:S01]  /*1a90*/  @!P6 LDG.E R35, desc[UR8][R34.64] ;  /* 0x000000082223e981 */ /* 0x000362000c1e1900 */
[C---:B--2---:R-:W-:Y:S02]  /*1aa0*/  @!P1 PRMT R0, R6.reuse, 0x7632, R0 ;  /* 0x0000763206009816 */ /* 0x044fe40000000000 */
[----:B------:R-:W-:Y:S02]  /*1ab0*/  @!P1 SHF.L.U32 R96, R6, 0x10, RZ ;  /* 0x0000001006609819 */ /* 0x000fe400000006ff */
[----:B------:R-:W-:-:S04]  /*1ac0*/  @!P1 SHF.L.U32 R84, R0, 0x10, RZ ;  /* 0x0000001000549819 */ /* 0x000fc800000006ff */
[----:B------:R-:W-:Y:S02]  /*1ad0*/  @!P1 FMNMX3 R13, R13, R96, R84, !PT ;  /* 0x000000600d0d9276 */ /* 0x000fe40007800054 */
[C---:B---3--:R-:W-:Y:S01]  /*1ae0*/  @!P0 PRMT R0, R8.reuse, 0x7632, R0 ;  /* 0x0000763208008816 */ /* 0x048fe20000000000 */
[----:B------:R-:W-:-:S03]  /*1af0*/  @!P0 IMAD.U32 R98, R8, 0x10000, RZ ;  /* 0x0001000008628824 */ /* 0x000fc600078e00ff */
[----:B------:R-:W-:-:S04]  /*1b00*/  @!P0 SHF.L.U32 R86, R0, 0x10, RZ ;  /* 0x0000001000568819 */ /* 0x000fc800000006ff */
[----:B------:R-:W-:Y:S02]  /*1b10*/  @!P0 FMNMX3 R13, R13, R98, R86, !PT ;  /* 0x000000620d0d8276 */ /* 0x000fe40007800056 */
[----:B------:R-:W-:Y:S02]  /*1b20*/  ISETP.NE.AND P0, PT, R39, RZ, PT ;  /* 0x000000ff2700720c */ /* 0x000fe40003f05270 */
[----:B------:R-:W-:-:S11]  /*1b30*/  ISETP.NE.AND P1, PT, R41, RZ, PT ;  /* 0x000000ff2900720c */ /* 0x000fd60003f25270 */
[----:B------:R-:W-:Y:S02]  /*1b40*/  @!P0 R2UR UR4, R42 ;  /* 0x000000002a0482ca */ /* 0x000fe400000e0000 */
[----:B------:R-:W-:-:S13]  /*1b50*/  @!P0 R2UR UR5, R43 ;  /* 0x000000002b0582ca */ /* 0x000fda00000e0000 */
[----:B------:R-:W2:Y:S01]  /*1b60*/  @!P0 LDG.E R10, desc[UR4][R10.64] ;  /* 0x000000040a0a8981 */ /* 0x000ea2000c1e1900 */
[----:B------:R-:W-:Y:S02]  /*1b70*/  @!P1 R2UR UR4, R42 ;  /* 0x000000002a0492ca */ /* 0x000fe400000e0000 */
[----:B------:R-:W-:-:S13]  /*1b80*/  @!P1 R2UR UR5, R43 ;  /* 0x000000002b0592ca */ /* 0x000fda00000e0000 */
[----:B------:R-:W3:Y:S01]  /*1b90*/  @!P1 LDG.E R14, desc[UR4][R14.64] ;  /* 0x000000040e0e9981 */ /* 0x000ee2000c1e1900 */
[----:B------:R-:W-:Y:S02]  /*1ba0*/  @!P4 R2UR UR4, R42 ;  /* 0x000000002a04c2ca */ /* 0x000fe400000e0000 */
[----:B------:R-:W-:-:S13]  /*1bb0*/  @!P4 R2UR UR5, R43 ;  /* 0x000000002b05c2ca */ /* 0x000fda00000e0000 */
[----:B------:R5:W3:Y:S01]  /*1bc0*/  @!P4 LDG.E R31, desc[UR4][R30.64] ;  /* 0x000000041e1fc981 */ /* 0x000ae2000c1e1900 */
[----:B------:R-:W-:Y:S02]  /*1bd0*/  MOV R88, 0xff800000 ;  /* 0xff80000000587802 */ /* 0x000fe40000000f00 */
[----:B------:R-:W-:Y:S02]  /*1be0*/  MOV R100, 0xff800000 ;  /* 0xff80000000647802 */ /* 0x000fe40000000f00 */
[----:B------:R-:W-:Y:S02]  /*1bf0*/  MOV R110, 0xff800000 ;  /* 0xff800000006e7802 */ /* 0x000fe40000000f00 */
[----:B------:R-:W-:Y:S02]  /*1c00*/  MOV R106, 0xff800000 ;  /* 0xff800000006a7802 */ /* 0x000fe40000000f00 */
[----:B------:R-:W-:Y:S02]  /*1c10*/  MOV R108, 0xff800000 ;  /* 0xff800000006c7802 */ /* 0x000fe40000000f00 */
[----:B----4-:R-:W-:-:S02]  /*1c20*/  @!P2 SHF.L.U32 R106, R22, 0x10, RZ ;  /* 0x00000010166aa819 */ /* 0x010fc400000006ff */
[----:B------:R-:W-:Y:S02]  /*1c30*/  @!P2 PRMT R22, R22, 0x7632, R22 ;  /* 0x000076321616a816 */ /* 0x000fe40000000016 */
[----:B------:R-:W-:Y:S02]  /*1c40*/  MOV R104, 0xff800000 ;  /* 0xff80000000687802 */ /* 0x000fe40000000f00 */
[----:B------:R-:W-:Y:S02]  /*1c50*/  @!P2 SHF.L.U32 R104, R22, 0x10, RZ ;  /* 0x000000101668a819 */ /* 0x000fe400000006ff */
[----:B0-----:R-:W-:Y:S02]  /*1c60*/  MOV R32, 0xff800000 ;  /* 0xff80000000207802 */ /* 0x001fe40000000f00 */
[----:B-1----:R-:W-:Y:S02]  /*1c70*/  MOV R34, 0xff800000 ;  /* 0xff80000000227802 */ /* 0x002fe40000000f00 */
[----:B------:R-:W-:-:S02]  /*1c80*/  MOV R102, 0xff800000 ;  /* 0xff80000000667802 */ /* 0x000fc40000000f00 */
[----:B-----5:R-:W-:Y:S02]  /*1c90*/  @!P3 SHF.L.U32 R102, R28, 0x10, RZ ;  /* 0x000000101c66b819 */ /* 0x020fe400000006ff */
[----:B------:R-:W-:Y:S02]  /*1ca0*/  MOV R30, 0xff800000 ;  /* 0xff800000001e7802 */ /* 0x000fe40000000f00 */
[----:B------:R-:W-:Y:S01]  /*1cb0*/  MOV R16, 0xff800000 ;  /* 0xff80000000107802 */ /* 0x000fe20000000f00 */
[----:B------:R-:W-:Y:S01]  /*1cc0*/  IMAD.MOV.U32 R22, RZ, RZ, -0x800000 ;  /* 0xff800000ff167424 */ /* 0x000fe200078e00ff */
[----:B------:R-:W-:Y:S01]  /*1cd0*/  UMOV UR4, 0xffffffff ;  /* 0xffffffff00047882 */ /* 0x000fe20000000000 */
[----:B------:R-:W-:Y:S02]  /*1ce0*/  @!P6 SHF.L.U32 R22, R35, 0x10, RZ ;  /* 0x000000102316e819 */ /* 0x000fe400000006ff */
[C---:B--2---:R-:W-:Y:S02]  /*1cf0*/  @!P0 PRMT R0, R10.reuse, 0x7632, R0 ;  /* 0x000076320a008816 */ /* 0x044fe40000000000 */
[----:B------:R-:W-:-:S02]  /*1d00*/  @!P0 SHF.L.U32 R100, R10, 0x10, RZ ;  /* 0x000000100a648819 */ /* 0x000fc400000006ff */
[----:B------:R-:W-:-:S04]  /*1d10*/  @!P0 SHF.L.U32 R88, R0, 0x10, RZ ;  /* 0x0000001000588819 */ /* 0x000fc800000006ff */
[----:B------:R-:W-:Y:S02]  /*1d20*/  @!P0 FMNMX3 R13, R13, R100, R88, !PT ;  /* 0x000000640d0d8276 */ /* 0x000fe40007800058 */
[C---:B---3--:R-:W-:Y:S01]  /*1d30*/  @!P1 PRMT R0, R14.reuse, 0x7632, R0 ;  /* 0x000076320e009816 */ /* 0x048fe20000000000 */
[----:B------:R-:W-:-:S03]  /*1d40*/  @!P1 IMAD.U32 R110, R14, 0x10000, RZ ;  /* 0x000100000e6e9824 */ /* 0x000fc600078e00ff */
[----:B------:R-:W-:Y:S02]  /*1d50*/  @!P1 SHF.L.U32 R108, R0, 0x10, RZ ;  /* 0x00000010006c9819 */ /* 0x000fe400000006ff */
[----:B------:R-:W-:Y:S02]  /*1d60*/  @!P3 PRMT R0, R28, 0x7632, R0 ;  /* 0x000076321c00b816 */ /* 0x000fe40000000000 */
[----:B------:R-:W-:-:S03]  /*1d70*/  @!P1 FMNMX3 R13, R13, R110, R108, !PT ;  /* 0x0000006e0d0d9276 */ /* 0x000fc6000780006c */
[----:B------:R-:W-:Y:S01]  /*1d80*/  @!P3 IMAD.U32 R32, R0, 0x10000, RZ ;  /* 0x000100000020b824 */ /* 0x000fe200078e00ff */
[----:B------:R-:W-:Y:S02]  /*1d90*/  @!P2 FMNMX3 R13, R13, R106, R104, !PT ;  /* 0x0000006a0d0da276 */ /* 0x000fe40007800068 */
[C---:B------:R-:W-:Y:S02]  /*1da0*/  @!P4 SHF.L.U32 R34, R31.reuse, 0x10, RZ ;  /* 0x000000101f22c819 */ /* 0x040fe400000006ff */
[----:B------:R-:W-:Y:S02]  /*1db0*/  @!P4 PRMT R31, R31, 0x7632, R31 ;  /* 0x000076321f1fc816 */ /* 0x000fe4000000001f */
[----:B------:R-:W-:Y:S02]  /*1dc0*/  @!P5 PRMT R0, R33, 0x7632, R0 ;  /* 0x000076322100d816 */ /* 0x000fe40000000000 */
[----:B------:R-:W-:Y:S02]  /*1dd0*/  @!P4 SHF.L.U32 R30, R31, 0x10, RZ ;  /* 0x000000101f1ec819 */ /* 0x000fe400000006ff */
[----:B------:R-:W-:-:S02]  /*1de0*/  @!P3 FMNMX3 R13, R13, R102, R32, !PT ;  /* 0x000000660d0db276 */ /* 0x000fc40007800020 */
[----:B------:R-:W-:Y:S02]  /*1df0*/  MOV R28, 0xff800000 ;  /* 0xff800000001c7802 */ /* 0x000fe40000000f00 */
[----:B------:R-:W-:Y:S02]  /*1e00*/  @!P5 SHF.L.U32 R16, R0, 0x10, RZ ;  /* 0x000000100010d819 */ /* 0x000fe400000006ff */
[----:B------:R-:W-:Y:S02]  /*1e10*/  @!P5 SHF.L.U32 R28, R33, 0x10, RZ ;  /* 0x00000010211cd819 */ /* 0x000fe400000006ff */
[----:B------:R-:W-:Y:S02]  /*1e20*/  @!P6 PRMT R0, R35, 0x7632, R0 ;  /* 0x000076322300e816 */ /* 0x000fe40000000000 */
[----:B------:R-:W-:Y:S02]  /*1e30*/  @!P4 FMNMX3 R13, R13, R34, R30, !PT ;  /* 0x000000220d0dc276 */ /* 0x000fe4000780001e */
[----:B------:R-:W-:-:S02]  /*1e40*/  MOV R10, 0xff800000 ;  /* 0xff800000000a7802 */ /* 0x000fc40000000f00 */
[----:B------:R-:W-:Y:S02]  /*1e50*/  @!P6 SHF.L.U32 R10, R0, 0x10, RZ ;  /* 0x00000010000ae819 */ /* 0x000fe400000006ff */
[----:B------:R-:W-:-:S04]  /*1e60*/  @!P5 FMNMX3 R13, R13, R28, R16, !PT ;  /* 0x0000001c0d0dd276 */ /* 0x000fc80007800010 */
[----:B------:R-:W-:Y:S01]  /*1e70*/  @!P6 FMNMX3 R13, R13, R22, R10, !PT ;  /* 0x000000160d0de276 */ /* 0x000fe2000780000a */
        /* <DEDUP_REMOVED lines=47> */
[-C--:B------:R-:W-:Y:S01]  /*2170*/  FFMA.SAT R0, R61, R12.reuse, 0.5 ;  /* 0x3f0000003d007423 */ /* 0x080fe2000000200c */
[-C--:B------:R-:W-:Y:S01]  /*2180*/  FFMA.SAT R4, R63, R12.reuse, 0.5 ;  /* 0x3f0000003f047423 */ /* 0x080fe2000000200c */
[-C--:B------:R-:W-:Y:S01]  /*2190*/  FFMA.RM R22, R10, R11.reuse, 12582913 ;  /* 0x4b4000010a167423 */ /* 0x080fe2000000400b */
[-C--:B------:R-:W-:Y:S01]  /*21a0*/  FFMA.RM R20, R8, R11.reuse, 12582913 ;  /* 0x4b40000108147423 */ /* 0x080fe2000000400b */
[-C--:B------:R-:W-:Y:S01]  /*21b0*/  FFMA.RM R0, R0, R11.reuse, 12582913 ;  /* 0x4b40000100007423 */ /* 0x080fe2000000400b */
[-C--:B------:R-:W-:Y:S01]  /*21c0*/  FFMA.RM R4, R4, R11.reuse, 12582913 ;  /* 0x4b40000104047423 */ /* 0x080fe2000000400b */
[----:B------:R-:W-:Y:S01]  /*21d0*/  FADD R10, R22, -12583039 ;  /* 0xcb40007f160a7421 */ /* 0x000fe20000000000 */
[----:B------:R-:W-:Y:S01]  /*21e0*/  FADD R8, R20, -12583039 ;  /* 0xcb40007f14087421 */ /* 0x000fe20000000000 */
[C---:B------:R-:W-:Y:S01]  /*21f0*/  FADD R2, R0.reuse, -12583039 ;  /* 0xcb40007f00027421 */ /* 0x040fe20000000000 */
[----:B------:R-:W-:Y:S01]  /*2200*/  SHF.L.U32 R0, R0, 0x17, RZ ;  /* 0x0000001700007819 */ /* 0x000fe200000006ff */
[----:B------:R-:W-:Y:S01]  /*2210*/  FFMA R10, R67, 1.4426950216293334961, -R10 ;  /* 0x3fb8aa3b430a7823 */ /* 0x000fe2000000080a */
[----:B------:R-:W-:Y:S01]  /*2220*/  FFMA R8, R65, 1.4426950216293334961, -R8 ;  /* 0x3fb8aa3b41087823 */ /* 0x000fe20000000808 */
[----:B------:R-:W-:Y:S01]  /*2230*/  FFMA R2, R61, 1.4426950216293334961, -R2 ;  /* 0x3fb8aa3b3d027823 */ /* 0x000fe20000000802 */
[----:B------:R-:W-:Y:S01]  /*2240*/  FADD R6, R4, -12583039 ;  /* 0xcb40007f04067421 */ /* 0x000fe20000000000 */
[----:B------:R-:W-:Y:S01]  /*2250*/  FFMA R67, R67, 1.925963033500011079e-08, R10 ;  /* 0x32a5706043437823 */ /* 0x000fe2000000000a */
[-C--:B------:R-:W-:Y:S01]  /*2260*/  FFMA.SAT R10, R71, R12.reuse, 0.5 ;  /* 0x3f000000470a7423 */ /* 0x080fe2000000200c */
[----:B------:R-:W-:Y:S01]  /*2270*/  FFMA R65, R65, 1.925963033500011079e-08, R8 ;  /* 0x32a5706041417823 */ /* 0x000fe20000000008 */
[-C--:B------:R-:W-:Y:S01]  /*2280*/  FFMA.SAT R8, R69, R12.reuse, 0.5 ;  /* 0x3f00000045087423 */ /* 0x080fe2000000200c */
[----:B------:R-:W-:Y:S01]  /*2290*/  FFMA R2, R61, 1.925963033500011079e-08, R2 ;  /* 0x32a570603d027823 */ /* 0x000fe20000000002 */
[-C--:B------:R-:W-:Y:S01]  /*22a0*/  FFMA.RM R26, R10, R11.reuse, 12582913 ;  /* 0x4b4000010a1a7423 */ /* 0x080fe2000000400b */
[C---:B------:R-:W-:Y:S01]  /*22b0*/  FFMA R6, R63.reuse, 1.4426950216293334961, -R6 ;  /* 0x3fb8aa3b3f067823 */ /* 0x040fe20000000806 */
[-C--:B------:R-:W-:Y:S01]  /*22c0*/  FFMA.RM R24, R8, R11.reuse, 12582913 ;  /* 0x4b40000108187423 */ /* 0x080fe2000000400b */
[----:B------:R-:W-:Y:S01]  /*22d0*/  MUFU.EX2 R65, R65 ;  /* 0x0000004100417308 */ /* 0x000fe20000000800 */
[----:B------:R-:W-:Y:S01]  /*22e0*/  FADD R10, R26, -12583039 ;  /* 0xcb40007f1a0a7421 */ /* 0x000fe20000000000 */
[----:B------:R-:W-:Y:S01]  /*22f0*/  FFMA R6, R63, 1.925963033500011079e-08, R6 ;  /* 0x32a570603f067823 */ /* 0x000fe20000000006 */
[----:B------:R-:W-:Y:S01]  /*2300*/  FADD R8, R24, -12583039 ;  /* 0xcb40007f18087421 */ /* 0x000fe20000000000 */
[-C--:B------:R-:W-:Y:S01]  /*2310*/  FFMA.SAT R36, R39, R12.reuse, 0.5 ;  /* 0x3f00000027247423 */ /* 0x080fe2000000200c */
[----:B------:R-:W-:Y:S01]  /*2320*/  FFMA R10, R71, 1.4426950216293334961, -R10 ;  /* 0x3fb8aa3b470a7823 */ /* 0x000fe2000000080a */
[-C--:B------:R-:W-:Y:S01]  /*2330*/  FFMA.SAT R38, R17, R12.reuse, 0.5 ;  /* 0x3f00000011267423 */ /* 0x080fe2000000200c */
[----:B------:R-:W-:Y:S01]  /*2340*/  FFMA R8, R69, 1.4426950216293334961, -R8 ;  /* 0x3fb8aa3b45087823 */ /* 0x000fe20000000808 */
[----:B------:R-:W-:Y:S01]  /*2350*/  MUFU.EX2 R61, R6 ;  /* 0x00000006003d7308 */ /* 0x000fe20000000800 */
[----:B------:R-:W-:Y:S01]  /*2360*/  FFMA R71, R71, 1.925963033500011079e-08, R10 ;  /* 0x32a5706047477823 */ /* 0x000fe2000000000a */
[-C--:B------:R-:W-:Y:S01]  /*2370*/  FFMA.SAT R10, R73, R12.reuse, 0.5 ;  /* 0x3f000000490a7423 */ /* 0x080fe2000000200c */
[----:B------:R-:W-:Y:S01]  /*2380*/  FFMA R69, R69, 1.925963033500011079e-08, R8 ;  /* 0x32a5706045457823 */ /* 0x000fe20000000008 */
[-C--:B------:R-:W-:Y:S01]  /*2390*/  FFMA.SAT R8, R3, R12.reuse, 0.5 ;  /* 0x3f00000003087423 */ /* 0x080fe2000000200c */
[-C--:B------:R-:W-:Y:S01]  /*23a0*/  FFMA.RM R36, R36, R11.reuse, 12582913 ;  /* 0x4b40000124247423 */ /* 0x080fe2000000400b */
[-C--:B------:R-:W-:Y:S01]  /*23b0*/  FFMA.RM R10, R10, R11.reuse, 12582913 ;  /* 0x4b4000010a0a7423 */ /* 0x080fe2000000400b */
[-C--:B------:R-:W-:Y:S01]  /*23c0*/  FFMA.RM R38, R38, R11.reuse, 12582913 ;  /* 0x4b40000126267423 */ /* 0x080fe2000000400b */
[----:B------:R-:W-:Y:S01]  /*23d0*/  FFMA.RM R8, R8, R11, 12582913 ;  /* 0x4b40000108087423 */ /* 0x000fe2000000400b */
[----:B------:R-:W-:Y:S01]  /*23e0*/  FFMA.SAT R78, R31, R12, 0.5 ;  /* 0x3f0000001f4e7423 */ /* 0x000fe2000000200c */
[----:B------:R-:W-:Y:S01]  /*23f0*/  FADD R14, R10, -12583039 ;  /* 0xcb40007f0a0e7421 */ /* 0x000fe20000000000 */
[----:B------:R-:W-:Y:S01]  /*2400*/  MUFU.EX2 R67, R67 ;  /* 0x0000004300437308 */ /* 0x000fe20000000800 */
[C---:B------:R-:W-:Y:S01]  /*2410*/  FADD R16, R8.reuse, -12583039 ;  /* 0xcb40007f08107421 */ /* 0x040fe20000000000 */
[----:B------:R-:W-:Y:S01]  /*2420*/  SHF.L.U32 R8, R8, 0x17, RZ ;  /* 0x0000001708087819 */ /* 0x000fe200000006ff */
[----:B------:R-:W-:-:S02]  /*2430*/  FFMA R14, R73, 1.4426950216293334961, -R14 ;  /* 0x3fb8aa3b490e7823 */ /* 0x000fc4000000080e */
[----:B------:R-:W-:Y:S02]  /*2440*/  FFMA R16, R3, 1.4426950216293334961, -R16 ;  /* 0x3fb8aa3b03107823 */ /* 0x000fe40000000810 */
[----:B------:R-:W-:Y:S01]  /*2450*/  FFMA R73, R73, 1.925963033500011079e-08, R14 ;  /* 0x32a5706049497823 */ /* 0x000fe2000000000e */
[----:B------:R-:W-:Y:S01]  /*2460*/  FFMA.SAT R14, R75, R12, 0.5 ;  /* 0x3f0000004b0e7423 */ /* 0x000fe2000000200c */
[----:B------:R-:W-:Y:S01]  /*2470*/  FFMA R32, R3, 1.925963033500011079e-08, R16 ;  /* 0x32a5706003207823 */ /* 0x000fe20000000010 */
        /* <DEDUP_REMOVED lines=12> */
[----:B------:R-:W-:Y:S01]  /*2540*/  FFMA R18, R59, 1.4426950216293334961, -R18 ;  /* 0x3fb8aa3b3b127823 */ /* 0x000fe20000000812 */
[----:B------:R-:W-:-:S03]  /*2550*/  FFMA.SAT R4, R55, R12, 0.5 ;  /* 0x3f00000037047423 */ /* 0x000fc6000000200c */
        /* <DEDUP_REMOVED lines=8> */
[----:B------:R-:W-:Y:S01]  /*25e0*/  SHF.L.U32 R2, R20, 0x17, RZ ;  /* 0x0000001714027819 */ /* 0x000fe200000006ff */
[----:B------:R-:W-:Y:S01]  /*25f0*/  FFMA.RM R20, R4, R11, 12582913 ;  /* 0x4b40000104147423 */ /* 0x000fe2000000400b */
[----:B------:R-:W-:Y:S01]  /*2600*/  SHF.L.U32 R4, R22, 0x17, RZ ;  /* 0x0000001716047819 */ /* 0x000fe200000006ff */
[----:B------:R-:W-:Y:S02]  /*2610*/  FFMA.SAT R22, R5, R12, 0.5 ;  /* 0x3f00000005167423 */ /* 0x000fe4000000200c */
[----:B------:R-:W-:Y:S01]  /*2620*/  FADD R6, R20, -12583039 ;  /* 0xcb40007f14067421 */ /* 0x000fe20000000000 */
[----:B------:R-:W-:Y:S01]  /*2630*/  FMUL R2, R2, R65 ;  /* 0x0000004102027220 */ /* 0x000fe20000400000 */
[----:B------:R-:W-:Y:S01]  /*2640*/  FFMA.RM R22, R22, R11, 12582913 ;  /* 0x4b40000116167423 */ /* 0x000fe2000000400b */
[----:B------:R-:W-:Y:S01]  /*2650*/  MUFU.EX2 R57, R57 ;  /* 0x0000003900397308 */ /* 0x000fe20000000800 */
[C---:B------:R-:W-:Y:S01]  /*2660*/  FFMA R6, R55.reuse, 1.4426950216293334961, -R6 ;  /* 0x3fb8aa3b37067823 */ /* 0x040fe20000000806 */
[----:B------:R-:W-:Y:S01]  /*2670*/  SHF.L.U32 R20, R20, 0x17, RZ ;  /* 0x0000001714147819 */ /* 0x000fe200000006ff */
[----:B------:R-:W-:Y:S01]  /*2680*/  FADD R28, R22, -12583039 ;  /* 0xcb40007f161c7421 */ /* 0x000fe20000000000 */
[----:B------:R-:W-:Y:S01]  /*2690*/  FMUL R4, R4, R67 ;  /* 0x0000004304047220 */ /* 0x000fe20000400000 */
[----:B------:R-:W-:-:S02]  /*26a0*/  FFMA R55, R55, 1.925963033500011079e-08, R6 ;  /* 0x32a5706037377823 */ /* 0x000fc40000000006 */
[C---:B------:R-:W-:Y:S01]  /*26b0*/  FFMA R28, R5.reuse, 1.4426950216293334961, -R28 ;  /* 0x3fb8aa3b051c7823 */ /* 0x040fe2000000081c */
[----:B------:R-:W0:Y:S03]  /*26c0*/  MUFU.EX2 R6, R69 ;  /* 0x0000004500067308 */ /* 0x000e260000000800 */
[----:B------:R-:W-:Y:S01]  /*26d0*/  FFMA R34, R5, 1.925963033500011079e-08, R28 ;  /* 0x32a5706005227823 */ /* 0x000fe2000000001c */
[----:B------:R-:W-:Y:S01]  /*26e0*/  FFMA.SAT R28, R53, R12, 0.5 ;  /* 0x3f000000351c7423 */ /* 0x000fe2000000200c */
[----:B------:R-:W-:-:S03]  /*26f0*/  IMAD.SHL.U32 R5, R24, 0x800000, RZ ;  /* 0x0080000018057824 */ /* 0x000fc600078e00ff */
[----:B------:R-:W-:Y:S01]  /*2700*/  FFMA.RM R24, R28, R11, 12582913 ;  /* 0x4b4000011c187423 */ /* 0x000fe2000000400b */
[----:B------:R-:W-:Y:S03]  /*2710*/  MUFU.EX2 R55, R55 ;  /* 0x0000003700377308 */ /* 0x000fe60000000800 */
[C---:B------:R-:W-:Y:S01]  /*2720*/  FADD R28, R24.reuse, -12583039 ;  /* 0xcb40007f181c7421 */ /* 0x040fe20000000000 */
[----:B------:R-:W-:-:S03]  /*2730*/  IMAD.SHL.U32 R24, R24, 0x800000, RZ ;  /* 0x0080000018187824 */ /* 0x000fc600078e00ff */
[----:B------:R-:W-:Y:S01]  /*2740*/  FFMA R28, R53, 1.4426950216293334961, -R28 ;  /* 0x3fb8aa3b351c7823 */ /* 0x000fe2000000081c */
[----:B0-----:R-:W-:Y:S01]  /*2750*/  FMUL R5, R5, R6 ;  /* 0x0000000605057220 */ /* 0x001fe20000400000 */
[----:B------:R-:W-:Y:S01]  /*2760*/  SHF.L.U32 R6, R26, 0x17, RZ ;  /* 0x000000171a067819 */ /* 0x000fe200000006ff */
[----:B------:R-:W-:Y:S01]  /*2770*/  FFMA.SAT R26, R7, R12, 0.5 ;  /* 0x3f000000071a7423 */ /* 0x000fe2000000200c */
[----:B------:R-:W-:Y:S02]  /*2780*/  FFMA R61, R53, 1.925963033500011079e-08, R28 ;  /* 0x32a57060353d7823 */ /* 0x000fe4000000001c */
[----:B------:R-:W0:Y:S01]  /*2790*/  MUFU.EX2 R53, R32 ;  /* 0x0000002000357308 */ /* 0x000e220000000800 */
[----:B------:R-:W-:Y:S01]  /*27a0*/  FFMA.RM R26, R26, R11, 12582913 ;  /* 0x4b4000011a1a7423 */ /* 0x000fe2000000400b */
[----:B------:R-:W-:-:S03]  /*27b0*/  FMUL R6, R6, R71 ;  /* 0x0000004706067220 */ /* 0x000fc60000400000 */
[----:B------:R-:W-:-:S03]  /*27c0*/  FADD R28, R26, -12583039 ;  /* 0xcb40007f1a1c7421 */ /* 0x000fc60000000000 */
[----:B------:R-:W-:Y:S01]  /*27d0*/  MUFU.EX2 R61, R61 ;  /* 0x0000003d003d7308 */ /* 0x000fe20000000800 */
[----:B------:R-:W-:-:S04]  /*27e0*/  FFMA R28, R7, 1.4426950216293334961, -R28 ;  /* 0x3fb8aa3b071c7823 */ /* 0x000fc8000000081c */
[----:B------:R-:W-:Y:S01]  /*27f0*/  FFMA R63, R7, 1.925963033500011079e-08, R28 ;  /* 0x32a57060073f7823 */ /* 0x000fe2000000001c */
[----:B------:R-:W-:Y:S01]  /*2800*/  SHF.L.U32 R7, R10, 0x17, RZ ;  /* 0x000000170a077819 */ /* 0x000fe200000006ff */
[----:B------:R-:W-:Y:S01]  /*2810*/  FFMA.SAT R28, R51, R12, 0.5 ;  /* 0x3f000000331c7423 */ /* 0x000fe2000000200c */
[----:B0-----:R-:W-:-:S03]  /*2820*/  FMUL R8, R8, R53 ;  /* 0x0000003508087220 */ /* 0x001fc60000400000 */
[----:B------:R-:W-:Y:S01]  /*2830*/  FMUL R7, R7, R30 ;  /* 0x0000001e07077220 */ /* 0x000fe20000400000 */
[----:B------:R-:W-:Y:S01]  /*2840*/  FFMA.SAT R30, R9, R12, 0.5 ;  /* 0x3f000000091e7423 */ /* 0x000fe2000000200c */
[-C--:B------:R-:W-:Y:S01]  /*2850*/  FFMA.RM R28, R28, R11.reuse, 12582913 ;  /* 0x4b4000011c1c7423 */ /* 0x080fe2000000400b */
[----:B------:R-:W-:Y:S02]  /*2860*/  MUFU.EX2 R63, R63 ;  /* 0x0000003f003f7308 */ /* 0x000fe40000000800 */
[----:B------:R-:W-:Y:S01]  /*2870*/  FFMA.RM R30, R30, R11, 12582913 ;  /* 0x4b4000011e1e7423 */ /* 0x000fe2000000400b */
[----:B------:R-:W-:-:S03]  /*2880*/  FADD R10, R28, -12583039 ;  /* 0xcb40007f1c0a7421 */ /* 0x000fc60000000000 */
[----:B------:R-:W-:Y:S01]  /*2890*/  FADD R32, R30, -12583039 ;  /* 0xcb40007f1e207421 */ /* 0x000fe20000000000 */
[----:B------:R-:W-:-:S03]  /*28a0*/  FFMA R10, R51, 1.4426950216293334961, -R10 ;  /* 0x3fb8aa3b330a7823 */ /* 0x000fc6000000080a */
[----:B------:R-:W-:Y:S01]  /*28b0*/  FFMA R32, R9, 1.4426950216293334961, -R32 ;  /* 0x3fb8aa3b09207823 */ /* 0x000fe20000000820 */
[----:B------:R-:W-:Y:S02]  /*28c0*/  FFMA R51, R51, 1.925963033500011079e-08, R10 ;  /* 0x32a5706033337823 */ /* 0x000fe4000000000a */
[----:B------:R-:W0:Y:S01]  /*28d0*/  MUFU.EX2 R10, R75 ;  /* 0x0000004b000a7308 */ /* 0x000e220000000800 */
[----:B------:R-:W-:Y:S01]  /*28e0*/  FFMA R53, R9, 1.925963033500011079e-08, R32 ;  /* 0x32a5706009357823 */ /* 0x000fe20000000020 */
[----:B------:R-:W-:Y:S01]  /*28f0*/  FFMA.SAT R32, R41, R12, 0.5 ;  /* 0x3f00000029207423 */ /* 0x000fe2000000200c */
[----:B------:R-:W-:-:S03]  /*2900*/  SHF.L.U32 R9, R14, 0x17, RZ ;  /* 0x000000170e097819 */ /* 0x000fc600000006ff */
[----:B------:R-:W-:Y:S02]  /*2910*/  FFMA.RM R32, R32, R11, 12582913 ;  /* 0x4b40000120207423 */ /* 0x000fe4000000400b */
[----:B------:R-:W-:Y:S02]  /*2920*/  MUFU.EX2 R51, R51 ;  /* 0x0000003300337308 */ /* 0x000fe40000000800 */
[C---:B------:R-:W-:Y:S01]  /*2930*/  FADD R14, R32.reuse, -12583039 ;  /* 0xcb40007f200e7421 */ /* 0x040fe20000000000 */
[----:B------:R-:W-:-:S03]  /*2940*/  SHF.L.U32 R32, R32, 0x17, RZ ;  /* 0x0000001720207819 */ /* 0x000fc600000006ff */
[----:B------:R-:W-:Y:S02]  /*2950*/  FFMA R14, R41, 1.4426950216293334961, -R14 ;  /* 0x3fb8aa3b290e7823 */ /* 0x000fe4000000080e */
[----:B------:R-:W-:Y:S01]  /*2960*/  MUFU.EX2 R53, R53 ;  /* 0x0000003500357308 */ /* 0x000fe20000000800 */
[----:B0-----:R-:W-:Y:S01]  /*2970*/  FMUL R9, R9, R10 ;  /* 0x0000000a09097220 */ /* 0x001fe20000400000 */
[----:B------:R-:W-:Y:S01]  /*2980*/  FFMA R65, R41, 1.925963033500011079e-08, R14 ;  /* 0x32a5706029417823 */ /* 0x000fe2000000000e */
[----:B------:R-:W-:Y:S01]  /*2990*/  FADD R14, R36, -12583039 ;  /* 0xcb40007f240e7421 */ /* 0x000fe20000000000 */
[----:B------:R-:W-:Y:S02]  /*29a0*/  SHF.L.U32 R10, R16, 0x17, RZ ;  /* 0x00000017100a7819 */ /* 0x000fe400000006ff */
[----:B------:R-:W-:Y:S01]  /*29b0*/  SHF.L.U32 R16, R18, 0x17, RZ ;  /* 0x0000001712107819 */ /* 0x000fe200000006ff */
[C---:B------:R-:W-:Y:S01]  /*29c0*/  FFMA R14, R39.reuse, 1.4426950216293334961, -R14 ;  /* 0x3fb8aa3b270e7823 */ /* 0x040fe2000000080e */
[----:B------:R0:W1:Y:S01]  /*29d0*/  MUFU.EX2 R41, R34 ;  /* 0x0000002200297308 */ /* 0x0000620000000800 */
[----:B------:R-:W-:Y:S01]  /*29e0*/  FMUL R10, R10, R59 ;  /* 0x0000003b0a0a7220 */ /* 0x000fe20000400000 */
[----:B------:R-:W-:Y:S01]  /*29f0*/  SHF.L.U32 R18, R22, 0x17, RZ ;  /* 0x0000001716127819 */ /* 0x000fe200000006ff */
[----:B------:R-:W-:Y:S01]  /*2a00*/  FFMA R59, R39, 1.925963033500011079e-08, R14 ;  /* 0x32a57060273b7823 */ /* 0x000fe2000000000e */
[----:B------:R-:W-:Y:S01]  /*2a10*/  FADD R14, R38, -12583039 ;  /* 0xcb40007f260e7421 */ /* 0x000fe20000000000 */
[----:B------:R-:W-:Y:S01]  /*2a20*/  FMUL R16, R16, R57 ;  /* 0x0000003910107220 */ /* 0x000fe20000400000 */
[-C--:B------:R-:W-:Y:S01]  /*2a30*/  FFMA.SAT R22, R21, R12.reuse, 0.5 ;  /* 0x3f00000015167423 */ /* 0x080fe2000000200c */
[----:B------:R-:W-:Y:S01]  /*2a40*/  SHF.L.U32 R38, R38, 0x17, RZ ;  /* 0x0000001726267819 */ /* 0x000fe200000006ff */
[----:B------:R-:W-:Y:S01]  /*2a50*/  FFMA R14, R17, 1.4426950216293334961, -R14 ;  /* 0x3fb8aa3b110e7823 */ /* 0x000fe2000000080e */
[-C--:B0-----:R-:W-:Y:S01]  /*2a60*/  FFMA.SAT R34, R35, R12.reuse, 0.5 ;  /* 0x3f00000023227423 */ /* 0x081fe2000000200c */
[----:B------:R-:W0:Y:S02]  /*2a70*/  MUFU.EX2 R65, R65 ;  /* 0x0000004100417308 */ /* 0x000e240000000800 */
[----:B------:R-:W-:Y:S01]  /*2a80*/  FFMA R57, R17, 1.925963033500011079e-08, R14 ;  /* 0x32a5706011397823 */ /* 0x000fe2000000000e */
[----:B------:R-:W-:Y:S01]  /*2a90*/  FFMA.SAT R14, R37, R12, 0.5 ;  /* 0x3f000000250e7423 */ /* 0x000fe2000000200c */
[----:B------:R-:W-:Y:S01]  /*2aa0*/  FMUL R17, R20, R55 ;  /* 0x0000003714117220 */ /* 0x000fe20000400000 */
[----:B------:R-:W-:-:S02]  /*2ab0*/  FFMA.RM R34, R34, R11, 12582913 ;  /* 0x4b40000122227423 */ /* 0x000fc4000000400b */
[----:B------:R-:W-:Y:S01]  /*2ac0*/  FFMA.RM R39, R14, R11, 12582913 ;  /* 0x4b4000010e277423 */ /* 0x000fe2000000400b */
[----:B-1----:R-:W-:Y:S01]  /*2ad0*/  FMUL R18, R18, R41 ;  /* 0x0000002912127220 */ /* 0x002fe20000400000 */
[----:B------:R-:W1:Y:S02]  /*2ae0*/  MUFU.EX2 R59, R59 ;  /* 0x0000003b003b7308 */ /* 0x000e640000000800 */
[----:B------:R-:W-:-:S04]  /*2af0*/  FADD R14, R39, -12583039 ;  /* 0xcb40007f270e7421 */ /* 0x000fc80000000000 */
[C---:B------:R-:W-:Y:S02]  /*2b00*/  FFMA R14, R37.reuse, 1.4426950216293334961, -R14 ;  /* 0x3fb8aa3b250e7823 */ /* 0x040fe4000000080e */
[----:B------:R-:W2:Y:S02]  /*2b10*/  MUFU.EX2 R57, R57 ;  /* 0x0000003900397308 */ /* 0x000ea40000000800 */
        /* <DEDUP_REMOVED lines=8> */
[----:B------:R-:W-:-:S03]  /*2ba0*/  FMUL R19, R24, R61 ;  /* 0x0000003d18137220 */ /* 0x000fc60000400000 */
[C---:B------:R-:W-:Y:S01]  /*2bb0*/  FFMA R20, R35.reuse, 1.4426950216293334961, -R20 ;  /* 0x3fb8aa3b23147823 */ /* 0x040fe20000000814 */
[----:B------:R-:W-:Y:S03]  /*2bc0*/  MUFU.EX2 R40, R40 ;  /* 0x0000002800287308 */ /* 0x000fe60000000800 */
[----:B------:R-:W-:Y:S01]  /*2bd0*/  FFMA R41, R35, 1.925963033500011079e-08, R20 ;  /* 0x32a5706023297823 */ /* 0x000fe20000000014 */
[----:B------:R-:W-:Y:S01]  /*2be0*/  FFMA.RM R35, R22, R11, 12582913 ;  /* 0x4b40000116237423 */ /* 0x000fe2000000400b */
[----:B------:R-:W-:Y:S02]  /*2bf0*/  SHF.L.U32 R22, R28, 0x17, RZ ;  /* 0x000000171c167819 */ /* 0x000fe400000006ff */
[----:B------:R-:W-:Y:S01]  /*2c00*/  SHF.L.U32 R20, R26, 0x17, RZ ;  /* 0x000000171a147819 */ /* 0x000fe200000006ff */
[----:B------:R-:W-:Y:S01]  /*2c10*/  FADD R24, R35, -12583039 ;  /* 0xcb40007f23187421 */ /* 0x000fe20000000000 */
[----:B------:R-:W-:Y:S01]  /*2c20*/  FFMA.SAT R26, R25, R12, 0.5 ;  /* 0x3f000000191a7423 */ /* 0x000fe2000000200c */
[----:B------:R-:W-:Y:S02]  /*2c30*/  MUFU.EX2 R41, R41 ;  /* 0x0000002900297308 */ /* 0x000fe40000000800 */
[----:B------:R-:W-:Y:S01]  /*2c40*/  FFMA R24, R21, 1.4426950216293334961, -R24 ;  /* 0x3fb8aa3b15187823 */ /* 0x000fe20000000818 */
[----:B------:R-:W-:-:S03]  /*2c50*/  FMUL R20, R20, R63 ;  /* 0x0000003f14147220 */ /* 0x000fc60000400000 */
[----:B------:R-:W-:Y:S01]  /*2c60*/  FFMA R28, R21, 1.925963033500011079e-08, R24 ;  /* 0x32a57060151c7823 */ /* 0x000fe20000000018 */
[----:B------:R-:W-:Y:S01]  /*2c70*/  FMUL R21, R22, R51 ;  /* 0x0000003316157220 */ /* 0x000fe20000400000 */
[-C--:B------:R-:W-:Y:S01]  /*2c80*/  FFMA.SAT R22, R33, R12.reuse, 0.5 ;  /* 0x3f00000021167423 */ /* 0x080fe2000000200c */
[----:B------:R-:W-:-:S03]  /*2c90*/  FFMA.SAT R24, R23, R12, 0.5 ;  /* 0x3f00000017187423 */ /* 0x000fc6000000200c */
[----:B------:R-:W-:-:S04]  /*2ca0*/  FFMA.RM R37, R22, R11, 12582913 ;  /* 0x4b40000116257423 */ /* 0x000fc8000000400b */
[----:B------:R-:W-:-:S04]  /*2cb0*/  FADD R22, R37, -12583039 ;  /* 0xcb40007f25167421 */ /* 0x000fc80000000000 */
[----:B------:R-:W-:-:S04]  /*2cc0*/  FFMA R22, R33, 1.4426950216293334961, -R22 ;  /* 0x3fb8aa3b21167823 */ /* 0x000fc80000000816 */
[----:B------:R-:W-:Y:S01]  /*2cd0*/  FFMA R51, R33, 1.925963033500011079e-08, R22 ;  /* 0x32a5706021337823 */ /* 0x000fe20000000016 */
[----:B------:R-:W-:Y:S01]  /*2ce0*/  FFMA.RM R33, R24, R11, 12582913 ;  /* 0x4b40000118217423 */ /* 0x000fe2000000400b */
[----:B------:R-:W-:Y:S01]  /*2cf0*/  SHF.L.U32 R22, R30, 0x17, RZ ;  /* 0x000000171e167819 */ /* 0x000fe200000006ff */
[----:B------:R-:W-:Y:S02]  /*2d00*/  FFMA.SAT R30, R13, R12, 0.5 ;  /* 0x3f0000000d1e7423 */ /* 0x000fe4000000200c */
[----:B------:R-:W-:Y:S01]  /*2d10*/  FADD R24, R33, -12583039 ;  /* 0xcb40007f21187421 */ /* 0x000fe20000000000 */
[----:B------:R-:W-:Y:S01]  /*2d20*/  MUFU.EX2 R51, R51 ;  /* 0x0000003300337308 */ /* 0x000fe20000000800 */
[----:B------:R-:W-:Y:S02]  /*2d30*/  FMUL R22, R22, R53 ;  /* 0x0000003516167220 */ /* 0x000fe40000400000 */
[----:B------:R-:W-:-:S04]  /*2d40*/  FFMA R24, R23, 1.4426950216293334961, -R24 ;  /* 0x3fb8aa3b17187823 */ /* 0x000fc80000000818 */
[----:B------:R-:W-:Y:S01]  /*2d50*/  FFMA R53, R23, 1.925963033500011079e-08, R24 ;  /* 0x32a5706017357823 */ /* 0x000fe20000000018 */
[----:B0-----:R-:W-:Y:S01]  /*2d60*/  FMUL R23, R32, R65 ;  /* 0x0000004120177220 */ /* 0x001fe20000400000 */
[----:B------:R-:W-:Y:S02]  /*2d70*/  FFMA.SAT R32, R29, R12, 0.5 ;  /* 0x3f0000001d207423 */ /* 0x000fe4000000200c */
[----:B------:R-:W-:Y:S02]  /*2d80*/  MUFU.EX2 R80, R53 ;  /* 0x0000003500507308 */ /* 0x000fe40000000800 */
[----:B------:R-:W-:-:S04]  /*2d90*/  FFMA.RM R32, R32, R11, 12582913 ;  /* 0x4b40000120207423 */ /* 0x000fc8000000400b */
[C---:B------:R-:W-:Y:S01]  /*2da0*/  FADD R24, R32.reuse, -12583039 ;  /* 0xcb40007f20187421 */ /* 0x040fe20000000000 */
[----:B------:R-:W-:-:S03]  /*2db0*/  SHF.L.U32 R32, R32, 0x17, RZ ;  /* 0x0000001720207819 */ /* 0x000fc600000006ff */
[----:B------:R-:W-:-:S04]  /*2dc0*/  FFMA R24, R29, 1.4426950216293334961, -R24 ;  /* 0x3fb8aa3b1d187823 */ /* 0x000fc80000000818 */
[----:B------:R-:W-:Y:S01]  /*2dd0*/  FFMA R61, R29, 1.925963033500011079e-08, R24 ;  /* 0x32a570601d3d7823 */ /* 0x000fe20000000018 */
[----:B------:R-:W-:Y:S01]  /*2de0*/  SHF.L.U32 R24, R36, 0x17, RZ ;  /* 0x0000001724187819 */ /* 0x000fe200000006ff */
[----:B------:R-:W-:Y:S01]  /*2df0*/  FFMA.RM R36, R26, R11, 12582913 ;  /* 0x4b4000011a247423 */ /* 0x000fe2000000400b */
[----:B------:R-:W-:-:S03]  /*2e00*/  SHF.L.U32 R29, R35, 0x17, RZ ;  /* 0x00000017231d7819 */ /* 0x000fc600000006ff */
[----:B------:R-:W-:Y:S01]  /*2e10*/  FADD R26, R36, -12583039 ;  /* 0xcb40007f241a7421 */ /* 0x000fe20000000000 */
[----:B-1----:R-:W-:Y:S01]  /*2e20*/  FMUL R24, R24, R59 ;  /* 0x0000003b18187220 */ /* 0x002fe20000400000 */
[----:B------:R-:W0:Y:S02]  /*2e30*/  MUFU.EX2 R61, R61 ;  /* 0x0000003d003d7308 */ /* 0x000e240000000800 */
[----:B------:R-:W-:-:S04]  /*2e40*/  FFMA R26, R25, 1.4426950216293334961, -R26 ;  /* 0x3fb8aa3b191a7823 */ /* 0x000fc8000000081a */
[----:B------:R-:W-:Y:S01]  /*2e50*/  FFMA R59, R25, 1.925963033500011079e-08, R26 ;  /* 0x32a57060193b7823 */ /* 0x000fe2000000001a */
[----:B--2---:R-:W-:Y:S01]  /*2e60*/  FMUL R25, R38, R57 ;  /* 0x0000003926197220 */ /* 0x004fe20000400000 */
[----:B------:R-:W-:-:S04]  /*2e70*/  FFMA.SAT R38, R15, R12, 0.5 ;  /* 0x3f0000000f267423 */ /* 0x000fc8000000200c */
[----:B------:R-:W-:-:S04]  /*2e80*/  FFMA.RM R38, R38, R11, 12582913 ;  /* 0x4b40000126267423 */ /* 0x000fc8000000400b */
[----:B------:R-:W-:Y:S01]  /*2e90*/  FADD R26, R38, -12583039 ;  /* 0xcb40007f261a7421 */ /* 0x000fe20000000000 */
[----:B0-----:R-:W-:Y:S01]  /*2ea0*/  FMUL R32, R32, R61 ;  /* 0x0000003d20207220 */ /* 0x001fe20000400000 */
[----:B------:R-:W-:Y:S02]  /*2eb0*/  SHF.L.U32 R38, R38, 0x17, RZ ;  /* 0x0000001726267819 */ /* 0x000fe400000006ff */
[----:B------:R-:W-:-:S04]  /*2ec0*/  FFMA R26, R15, 1.4426950216293334961, -R26 ;  /* 0x3fb8aa3b0f1a7823 */ /* 0x000fc8000000081a */
[----:B------:R-:W-:Y:S01]  /*2ed0*/  FFMA R57, R15, 1.925963033500011079e-08, R26 ;  /* 0x32a570600f397823 */ /* 0x000fe2000000001a */
[----:B------:R-:W-:Y:S01]  /*2ee0*/  FFMA.RM R15, R30, R11, 12582913 ;  /* 0x4b4000011e0f7423 */ /* 0x000fe2000000400b */
[----:B------:R-:W-:-:S03]  /*2ef0*/  SHF.L.U32 R26, R39, 0x17, RZ ;  /* 0x00000017271a7819 */ /* 0x000fc600000006ff */
[C---:B------:R-:W-:Y:S01]  /*2f00*/  FADD R30, R15.reuse, -12583039 ;  /* 0xcb40007f0f1e7421 */ /* 0x040fe20000000000 */
[----:B------:R-:W-:Y:S01]  /*2f10*/  MUFU.EX2 R57, R57 ;  /* 0x0000003900397308 */ /* 0x000fe20000000800 */
[----:B------:R-:W-:Y:S01]  /*2f20*/  FMUL R26, R26, R55 ;  /* 0x000000371a1a7220 */ /* 0x000fe20000400000 */
[----:B------:R-:W-:Y:S01]  /*2f30*/  SHF.L.U32 R15, R15, 0x17, RZ ;  /* 0x000000170f0f7819 */ /* 0x000fe200000006ff */
[----:B------:R-:W-:-:S04]  /*2f40*/  FFMA R30, R13, 1.4426950216293334961, -R30 ;  /* 0x3fb8aa3b0d1e7823 */ /* 0x000fc8000000081e */
[----:B------:R-:W-:Y:S01]  /*2f50*/  FFMA R39, R13, 1.925963033500011079e-08, R30 ;  /* 0x32a570600d277823 */ /* 0x000fe2000000001e */
[----:B------:R-:W-:Y:S01]  /*2f60*/  FFMA.SAT R30, R27, R12, 0.5 ;  /* 0x3f0000001b1e7423 */ /* 0x000fe2000000200c */
[----:B------:R-:W-:-:S03]  /*2f70*/  FADD R13, RZ, R3 ;  /* 0x00000003ff0d7221 */ /* 0x000fc60000000000 */
[-C--:B------:R-:W-:Y:S01]  /*2f80*/  FFMA.RM R12, R30, R11.reuse, 12582913 ;  /* 0x4b4000011e0c7423 */ /* 0x080fe2000000400b */
[----:B------:R-:W-:Y:S01]  /*2f90*/  FFMA.RM R11, R78, R11, 12582913 ;  /* 0x4b4000014e0b7423 */ /* 0x000fe2000000400b */
[----:B------:R-:W-:Y:S01]  /*2fa0*/  FADD R13, R13, R0 ;  /* 0x000000000d0d7221 */ /* 0x000fe20000000000 */
[----:B------:R0:W1:Y:S01]  /*2fb0*/  MUFU.EX2 R78, R28 ;  /* 0x0000001c004e7308 */ /* 0x0000620000000800 */
[----:B------:R-:W-:Y:S02]  /*2fc0*/  FADD R30, R12, -12583039 ;  /* 0xcb40007f0c1e7421 */ /* 0x000fe40000000000 */
[----:B------:R-:W-:Y:S02]  /*2fd0*/  FADD R13, R13, R2 ;  /* 0x000000020d0d7221 */ /* 0x000fe40000000000 */
[----:B------:R-:W-:-:S04]  /*2fe0*/  FFMA R30, R27, 1.4426950216293334961, -R30 ;  /* 0x3fb8aa3b1b1e7823 */ /* 0x000fc8000000081e */
[----:B------:R-:W-:Y:S01]  /*2ff0*/  FFMA R55, R27, 1.925963033500011079e-08, R30 ;  /* 0x32a570601b377823 */ /* 0x000fe2000000001e */
[----:B------:R-:W-:Y:S01]  /*3000*/  FADD R30, R11, -12583039 ;  /* 0xcb40007f0b1e7421 */ /* 0x000fe20000000000 */
[----:B------:R-:W-:Y:S01]  /*3010*/  SHF.L.U32 R27, R14, 0x17, RZ ;  /* 0x000000170e1b7819 */ /* 0x000fe200000006ff */
[----:B0-----:R-:W-:Y:S02]  /*3020*/  IMAD.SHL.U32 R28, R34, 0x800000, RZ ;  /* 0x00800000221c7824 */ /* 0x001fe400078e00ff */
[----:B------:R-:W-:Y:S01]  /*3030*/  FFMA R30, R31, 1.4426950216293334961, -R30 ;  /* 0x3fb8aa3b1f1e7823 */ /* 0x000fe2000000081e */
[----:B------:R-:W0:Y:S01]  /*3040*/  MUFU.EX2 R34, R59 ;  /* 0x0000003b00227308 */ /* 0x000e220000000800 */
[----:B------:R-:W-:Y:S01]  /*3050*/  FMUL R27, R27, R40 ;  /* 0x000000281b1b7220 */ /* 0x000fe20000400000 */
[----:B------:R-:W-:Y:S01]  /*3060*/  FMUL R28, R28, R41 ;  /* 0x000000291c1c7220 */ /* 0x000fe20000400000 */
[----:B------:R-:W-:Y:S01]  /*3070*/  FFMA R63, R31, 1.925963033500011079e-08, R30 ;  /* 0x32a570601f3f7823 */ /* 0x000fe2000000001e */
[----:B------:R-:W-:Y:S01]  /*3080*/  FADD R30, R13, R4 ;  /* 0x000000040d1e7221 */ /* 0x000fe20000000000 */
[----:B-1----:R-:W-:Y:S01]  /*3090*/  FMUL R29, R29, R78 ;  /* 0x0000004e1d1d7220 */ /* 0x002fe20000400000 */
[----:B------:R-:W-:-:S02]  /*30a0*/  SHF.L.U32 R31, R33, 0x17, RZ ;  /* 0x00000017211f7819 */ /* 0x000fc400000006ff */
[----:B------:R-:W-:Y:S01]  /*30b0*/  FADD R13, R30, R5 ;  /* 0x000000051e0d7221 */ /* 0x000fe20000000000 */
[----:B------:R-:W1:Y:S01]  /*30c0*/  MUFU.EX2 R40, R39 ;  /* 0x0000002700287308 */ /* 0x000e620000000800 */
[----:B------:R-:W-:Y:S01]  /*30d0*/  SHF.L.U32 R33, R36, 0x17, RZ ;  /* 0x0000001724217819 */ /* 0x000fe200000006ff */
[----:B------:R-:W-:Y:S01]  /*30e0*/  FMUL R31, R31, R80 ;  /* 0x000000501f1f7220 */ /* 0x000fe20000400000 */
[----:B------:R-:W-:Y:S01]  /*30f0*/  FADD R30, R13, R6 ;  /* 0x000000060d1e7221 */ /* 0x000fe20000000000 */
[----:B------:R-:W-:-:S03]  /*3100*/  SHF.L.U32 R36, R12, 0x17, RZ ;  /* 0x000000170c247819 */ /* 0x000fc600000006ff */
[----:B------:R-:W-:Y:S01]  /*3110*/  FADD R13, R30, R7 ;  /* 0x000000071e0d7221 */ /* 0x000fe20000000000 */
[----:B------:R-:W2:Y:S01]  /*3120*/  MUFU.EX2 R55, R55 ;  /* 0x0000003700377308 */ /* 0x000ea20000000800 */
[----:B0-----:R-:W-:Y:S01]  /*3130*/  FMUL R33, R33, R34 ;  /* 0x0000002221217220 */ /* 0x001fe20000400000 */
[----:B------:R-:W-:Y:S01]  /*3140*/  FMUL R34, R38, R57 ;  /* 0x0000003926227220 */ /* 0x000fe20000400000 */
        /* <DEDUP_REMOVED lines=8> */
[----:B------:R-:W-:-:S04]  /*31d0*/  FADD R30, R13, R18 ;  /* 0x000000120d1e7221 */ /* 0x000fc80000000000 */
[----:B------:R-:W-:Y:S01]  /*31e0*/  FADD R13, R30, R19 ;  /* 0x000000131e0d7221 */ /* 0x000fe20000000000 */
[----:B------:R-:W-:Y:S01]  /*31f0*/  SHF.L.U32 R30, R37, 0x17, RZ ;  /* 0x00000017251e7819 */ /* 0x000fe200000006ff */
[----:B------:R-:W-:Y:S02]  /*3200*/  IMAD.SHL.U32 R37, R11, 0x800000, RZ ;  /* 0x008000000b257824 */ /* 0x000fe400078e00ff */
[----:B------:R-:W-:Y:S02]  /*3210*/  FADD R14, R13, R20 ;  /* 0x000000140d0e7221 */ /* 0x000fe40000000000 */
[----:B------:R-:W-:Y:S01]  /*3220*/  FMUL R30, R30, R51 ;  /* 0x000000331e1e7220 */ /* 0x000fe20000400000 */
        /* <DEDUP_REMOVED lines=27> */
.L_x_5518:
        /* <DEDUP_REMOVED lines=12> */
[----:B0-----:R-:W-:Y:S05]  /*34a0*/  CALL.REL.NOINC `($__internal_109_$__cuda_sm3x_div_rn_noftz_f32_slowpath) ;  /* 0x0000004800b87944 */ /* 0x001fea0003c00000 */
[----:B------:R-:W-:-:S07]  /*34b0*/  MOV R40, R67 ;  /* 0x0000004300287202 */ /* 0x000fce0000000f00 */
.L_x_5411:
[----:B------:R-:W-:Y:S05]  /*34c0*/  BSYNC.RECONVERGENT B2 ;  /* 0x0000000000027941 */ /* 0x000fea0003800200 */
.L_x_5410:
        /* <DEDUP_REMOVED lines=12> */
[----:B0-----:R-:W-:Y:S05]  /*3590*/  CALL.REL.NOINC `($__internal_109_$__cuda_sm3x_div_rn_noftz_f32_slowpath) ;  /* 0x00000048007c7944 */ /* 0x001fea0003c00000 */
[----:B------:R-:W-:-:S07]  /*35a0*/  MOV R61, R67 ;  /* 0x00000043003d7202 */ /* 0x000fce0000000f00 */
.L_x_5413:
[----:B------:R-:W-:Y:S05]  /*35b0*/  BSYNC.RECONVERGENT B2 ;  /* 0x0000000000027941 */ /* 0x000fea0003800200 */
.L_x_5412:
        /* <DEDUP_REMOVED lines=10> */
[----:B------:R-:W-:Y:S02]  /*3660*/  MOV R12, R63 ;  /* 0x0000003f000c7202 */ /* 0x000fe40000000f00 */
[----:B------:R-:W-:-:S07]  /*3670*/  MOV R11, 0x3690 ;  /* 0x00003690000b7802 */ /* 0x000fce0000000f00 */
[----:B------:R-:W-:Y:S05]  /*3680*/  CALL.REL.NOINC `($__internal_109_$__cuda_sm3x_div_rn_noftz_f32_slowpath) ;  /* 0x0000004800407944 */ /* 0x000fea0003c00000 */
[----:B------:R-:W-:-:S07]  /*3690*/  MOV R41, R67 ;  /* 0x0000004300297202 */ /* 0x000fce0000000f00 */
.L_x_5415:
[----:B------:R-:W-:Y:S05]  /*36a0*/  BSYNC.RECONVERGENT B2 ;  /* 0x0000000000027941 */ /* 0x000fea0003800200 */
.L_x_5414:
        /* <DEDUP_REMOVED lines=12> */
[----:B------:R-:W-:Y:S05]  /*3770*/  CALL.REL.NOINC `($__internal_109_$__cuda_sm3x_div_rn_noftz_f32_slowpath) ;  /* 0x0000004800047944 */ /* 0x000fea0003c00000 */
[----:B------:R-:W-:-:S07]  /*3780*/  MOV R78, R67 ;  /* 0x00000043004e7202 */ /* 0x000fce0000000f00 */
.L_x_5417:
[----:B------:R-:W-:Y:S05]  /*3790*/  BSYNC.RECONVERGENT B2 ;  /* 0x0000000000027941 */ /* 0x000fea0003800200 */
.L_x_5416:
        /* <DEDUP_REMOVED lines=12> */
[----:B------:R-:W-:Y:S05]  /*3860*/  CALL.REL.NOINC `($__internal_109_$__cuda_sm3x_div_rn_noftz_f32_slowpath) ;  /* 0x0000004400c87944 */ /* 0x000fea0003c00000 */
[----:B------:R-:W-:-:S07]  /*3870*/  MOV R51, R67 ;  /* 0x0000004300337202 */ /* 0x000fce0000000f00 */
.L_x_5419:
[----:B------:R-:W-:Y:S05]  /*3880*/  BSYNC.RECONVERGENT B2 ;  /* 0x0000000000027941 */ /* 0x000fea0003800200 */
.L_x_5418:
        /* <DEDUP_REMOVED lines=14> */
.L_x_5421:
[----:B------:R-:W-:Y:S05]  /*3970*/  BSYNC.RECONVERGENT B2 ;  /* 0x0000000000027941 */ /* 0x000fea0003800200 */
.L_x_5420:
        /* <DEDUP_REMOVED lines=14> */
.L_x_5423:
[----:B------:R-:W-:Y:S05]  /*3a60*/  BSYNC.RECONVERGENT B2 ;  /* 0x0000000000027941 */ /* 0x000fea0003800200 */
.L_x_5422:
        /* <DEDUP_REMOVED lines=14> */
.L_x_5425:
[----:B------:R-:W-:Y:S05]  /*3b50*/  BSYNC.RECONVERGENT B2 ;  /* 0x0000000000027941 */ /* 0x000fea0003800200 */
.L_x_5424:
        /* <DEDUP_REMOVED lines=14> */
.L_x_5427:
[----:B------:R-:W-:Y:S05]  /*3c40*/  BSYNC.RECONVERGENT B2 ;  /* 0x0000000000027941 */ /* 0x000fea0003800200 */
.L_x_5426:
        /* <DEDUP_REMOVED lines=14> */
.L_x_5429:
[----:B------:R-:W-:Y:S05]  /*3d30*/  BSYNC.RECONVERGENT B2 ;  /* 0x0000000000027941 */ /* 0x000fea0003800200 */
.L_x_5428:
        /* <DEDUP_REMOVED lines=14> */
.L_x_5431:
[----:B------:R-:W-:Y:S05]  /*3e20*/  BSYNC.RECONVERGENT B2 ;  /* 0x0000000000027941 */ /* 0x000fea0003800200 */
.L_x_5430:
        /* <DEDUP_REMOVED lines=14> */
.L_x_5433:
[----:B------:R-:W-:Y:S05]  /*3f10*/  BSYNC.RECONVERGENT B2 ;  /* 0x0000000000027941 */ /* 0x000fea0003800200 */
.L_x_5432:
        /* <DEDUP_REMOVED lines=14> */
.L_x_5435:
[----:B------:R-:W-:Y:S05]  /*4000*/  BSYNC.RECONVERGENT B2 ;  /* 0x0000000000027941 */ /* 0x000fea0003800200 */
.L_x_5434:
        /* <DEDUP_REMOVED lines=14> */
.L_x_5437:
[----:B------:R-:W-:Y:S05]  /*40f0*/  BSYNC.RECONVERGENT B2 ;  /* 0x0000000000027941 */ /* 0x000fea0003800200 */
.L_x_5436:
        /* <DEDUP_REMOVED lines=14> */
.L_x_5439:
[----:B------:R-:W-:Y:S05]  /*41e0*/  BSYNC.RECONVERGENT B2 ;  /* 0x0000000000027941 */ /* 0x000fea0003800200 */
.L_x_5438:
        /* <DEDUP_REMOVED lines=14> */
.L_x_5441:
[----:B------:R-:W-:Y:S05]  /*42d0*/  BSYNC.RECONVERGENT B2 ;  /* 0x0000000000027941 */ /* 0x000fea0003800200 */
.L_x_5440:
        /* <DEDUP_REMOVED lines=14> */
.L_x_5443:
[----:B------:R-:W-:Y:S05]  /*43c0*/  BSYNC.RECONVERGENT B2 ;  /* 0x0000000000027941 */ /* 0x000fea0003800200 */
.L_x_5442:
        /* <DEDUP_REMOVED lines=14> */
.L_x_5445:
[----:B------:R-:W-:Y:S05]  /*44b0*/  BSYNC.RECONVERGENT B2 ;  /* 0x0000000000027941 */ /* 0x000fea0003800200 */
.L_x_5444:
        /* <DEDUP_REMOVED lines=14> */
.L_x_5447:
[----:B------:R-:W-:Y:S05]  /*45a0*/  BSYNC.RECONVERGENT B2 ;  /* 0x0000000000027941 */ /* 0x000fea0003800200 */
.L_x_5446:
        /* <DEDUP_REMOVED lines=14> */
.L_x_5449:
[----:B------:R-:W-:Y:S05]  /*4690*/  BSYNC.RECONVERGENT B2 ;  /* 0x0000000000027941 */ /* 0x000fea0003800200 */
.L_x_5448:
        /* <DEDUP_REMOVED lines=14> */
.L_x_5451:
[----:B------:R-:W-:Y:S05]  /*4780*/  BSYNC.RECONVERGENT B2 ;  /* 0x0000000000027941 */ /* 0x000fea0003800200 */
.L_x_5450:
        /* <DEDUP_REMOVED lines=14> */
.L_x_5453:
[----:B------:R-:W-:Y:S05]  /*4870*/  BSYNC.RECONVERGENT B2 ;  /* 0x0000000000027941 */ /* 0x000fea0003800200 */
.L_x_5452:
        /* <DEDUP_REMOVED lines=14> */
.L_x_5455:
[----:B------:R-:W-:Y:S05]  /*4960*/  BSYNC.RECONVERGENT B2 ;  /* 0x0000000000027941 */ /* 0x000fea0003800200 */
.L_x_5454:
        /* <DEDUP_REMOVED lines=14> */
.L_x_5457:
[----:B------:R-:W-:Y:S05]  /*4a50*/  BSYNC.RECONVERGENT B2 ;  /* 0x0000000000027941 */ /* 0x000fea0003800200 */
.L_x_5456:
        /* <DEDUP_REMOVED lines=14> */
.L_x_5459:
[----:B------:R-:W-:Y:S05]  /*4b40*/  BSYNC.RECONVERGENT B2 ;  /* 0x0000000000027941 */ /* 0x000fea0003800200 */
.L_x_5458:
        /* <DEDUP_REMOVED lines=14> */
.L_x_5461:
[----:B------:R-:W-:Y:S05]  /*4c30*/  BSYNC.RECONVERGENT B2 ;  /* 0x0000000000027941 */ /* 0x000fea0003800200 */
.L_x_5460:
        /* <DEDUP_REMOVED lines=14> */
.L_x_5463:
[----:B------:R-:W-:Y:S05]  /*4d20*/  BSYNC.RECONVERGENT B2 ;  /* 0x0000000000027941 */ /* 0x000fea0003800200 */
.L_x_5462:
        /* <DEDUP_REMOVED lines=14> */
.L_x_5465:
[----:B------:R-:W-:Y:S05]  /*4e10*/  BSYNC.RECONVERGENT B2 ;  /* 0x0000000000027941 */ /* 0x000fea0003800200 */
.L_x_5464:
        /* <DEDUP_REMOVED lines=14> */
.L_x_5467:
[----:B------:R-:W-:Y:S05]  /*4f00*/  BSYNC.RECONVERGENT B2 ;  /* 0x0000000000027941 */ /* 0x000fea0003800200 */
.L_x_5466:
        /* <DEDUP_REMOVED lines=14> */
.L_x_5469:
[----:B------:R-:W-:Y:S05]  /*4ff0*/  BSYNC.RECONVERGENT B2 ;  /* 0x0000000000027941 */ /* 0x000fea0003800200 */
.L_x_5468:
        /* <DEDUP_REMOVED lines=14> */
.L_x_5471:
[----:B------:R-:W-:Y:S05]  /*50e0*/  BSYNC.RECONVERGENT B2 ;  /* 0x0000000000027941 */ /* 0x000fea0003800200 */
.L_x_5470:
        /* <DEDUP_REMOVED lines=14> */
.L_x_5473:
[----:B------:R-:W-:Y:S05]  /*51d0*/  BSYNC.RECONVERGENT B2 ;  /* 0x0000000000027941 */ /* 0x000fea0003800200 */
.L_x_5472:
[----:B------:R-:W0:Y:S01]  /*51e0*/  LDC.64 R2, c[0x0][0x3a8] ;  /* 0x0000ea00ff027b82 */ /* 0x000e220000000a00 */
[----:B------:R-:W-:Y:S01]  /*51f0*/  ISETP.NE.AND P5, PT, R49, RZ, PT ;  /* 0x000000ff3100720c */ /* 0x000fe20003fa5270 */
[----:B------:R-:W-:Y:S01]  /*5200*/  BSSY.RECONVERGENT B0, `(.L_x_5474) ;  /* 0x000001a000007945 */ /* 0x000fe20003800200 */
[-C--:B0-----:R-:W-:Y:S02]  /*5210*/  ISETP.GE.U32.AND P0, PT, R72, R2.reuse, PT ;  /* 0x000000024800720c */ /* 0x081fe40003f06070 */
[-C--:B------:R-:W-:Y:S02]  /*5220*/  ISETP.GE.U32.AND P4, PT, R70, R2.reuse, PT ;  /* 0x000000024600720c */ /* 0x080fe40003f86070 */
[-C--:B------:R-:W-:Y:S02]  /*5230*/  ISETP.GE.U32.AND P1, PT, R68, R2.reuse, PT ;  /* 0x000000024400720c */ /* 0x080fe40003f26070 */
[-C--:B------:R-:W-:Y:S02]  /*5240*/  ISETP.GE.U32.AND P3, PT, R66, R2.reuse, PT ;  /* 0x000000024200720c */ /* 0x080fe40003f66070 */
[----:B------:R-:W-:-:S02]  /*5250*/  ISETP.GE.U32.AND P2, PT, R64, R2, PT ;  /* 0x000000024000720c */ /* 0x000fc40003f46070 */
[-C--:B------:R-:W-:Y:S02]  /*5260*/  ISETP.GE.AND.EX P0, PT, RZ, R3.reuse, PT, P0 ;  /* 0x00000003ff00720c */ /* 0x080fe40003f06300 */
[-C--:B------:R-:W-:Y:S02]  /*5270*/  ISETP.GE.AND.EX P4, PT, RZ, R3.reuse, PT, P4 ;  /* 0x00000003ff00720c */ /* 0x080fe40003f86340 */
[----:B------:R-:W-:Y:S01]  /*5280*/  ISETP.GE.AND.EX P1, PT, RZ, R3, PT, P1 ;  /* 0x00000003ff00720c */ /* 0x000fe20003f26310 */
[----:B------:R-:W-:-:S12]  /*5290*/  @P5 BRA `(.L_x_5475) ;  /* 0x0000000000405947 */ /* 0x000fd80003800000 */
[----:B------:R-:W-:Y:S02]  /*52a0*/  HFMA2 R75, -RZ, RZ, 0, 0 ;  /* 0x00000000ff4b7431 */ /* 0x000fe400000001ff */
[----:B------:R-:W-:Y:S01]  /*52b0*/  IMAD R20, R45, UR38, RZ ;  /* 0x000000262d147c24 */ /* 0x000fe2000f8e02ff */
[----:B------:R-:W-:Y:S02]  /*52c0*/  R2UR UR4, R42 ;  /* 0x000000002a0472ca */ /* 0x000fe400000e0000 */
[----:B------:R-:W-:Y:S01]  /*52d0*/  R2UR UR5, R43 ;  /* 0x000000002b0572ca */ /* 0x000fe200000e0000 */
[----:B------:R-:W-:Y:S01]  /*52e0*/  IMAD R23, R47, UR39, R20 ;  /* 0x000000272f177c24 */ /* 0x000fe2000f8e0214 */
[----:B------:R-:W-:Y:S01]  /*52f0*/  F2FP.BF16.F32.PACK_AB R61, R61, R40 ;  /* 0x000000283d3d723e */ /* 0x000fe200000010ff */
[----:B------:R-:W-:-:S05]  /*5300*/  IMAD.WIDE.U32 R12, R47, UR38, R74 ;  /* 0x000000262f0c7c25 */ /* 0x000fca000f8e004a */
[----:B------:R-:W-:-:S04]  /*5310*/  IADD3 R23, PT, PT, R13, R23, RZ ;  /* 0x000000170d177210 */ /* 0x000fc80007ffe0ff */
        /* <DEDUP_REMOVED lines=8> */
.L_x_5475:
[----:B------:R-:W-:Y:S05]  /*53a0*/  BSYNC.RECONVERGENT B0 ;  /* 0x0000000000007941 */ /* 0x000fea0003800200 */
.L_x_5474:
[----:B------:R-:W-:Y:S04]  /*53b0*/  BSSY.RECONVERGENT B0, `(.L_x_5476) ;  /* 0x0000012000007945 */ /* 0x000fe80003800200 */
[----:B------:R-:W-:Y:S05]  /*53c0*/  @P0 BRA `(.L_x_5477) ;  /* 0x0000000000400947 */ /* 0x000fea0003800000 */
[----:B------:R-:W-:Y:S01]  /*53d0*/  MOV R73, RZ ;  /* 0x000000ff00497202 */ /* 0x000fe20000000f00 */
[----:B------:R-:W-:Y:S01]  /*53e0*/  IMAD R20, R45, UR38, RZ ;  /* 0x000000262d147c24 */ /* 0x000fe2000f8e02ff */
[----:B------:R-:W-:Y:S02]  /*53f0*/  R2UR UR4, R42 ;  /* 0x000000002a0472ca */ /* 0x000fe400000e0000 */
[----:B------:R-:W-:Y:S01]  /*5400*/  R2UR UR5, R43 ;  /* 0x000000002b0572ca */ /* 0x000fe200000e0000 */
[----:B0-----:R-:W-:Y:S01]  /*5410*/  IMAD.WIDE.U32 R12, R47, UR38, R72 ;  /* 0x000000262f0c7c25 */ /* 0x001fe2000f8e0048 */
[----:B------:R-:W-:-:S03]  /*5420*/  F2FP.BF16.F32.PACK_AB R41, R78, R41 ;  /* 0x000000294e29723e */ /* 0x000fc600000010ff */
[----:B------:R-:W-:-:S05]  /*5430*/  IMAD R23, R47, UR39, R20 ;  /* 0x000000272f177c24 */ /* 0x000fca000f8e0214 */
[----:B------:R-:W-:-:S04]  /*5440*/  IADD3 R23, PT, PT, R23, R13, RZ ;  /* 0x0000000d17177210 */ /* 0x000fc80007ffe0ff */
[----:B------:R-:W-:-:S04]  /*5450*/  LEA.HI R13, P0, R23, R12, RZ, 0x1 ;  /* 0x0000000c170d7211 */ /* 0x000fc800078108ff */
[C---:B------:R-:W-:Y:S02]  /*5460*/  SHF.L.U32 R12, R13.reuse, 0x1, RZ ;  /* 0x000000010d0c7819 */ /* 0x040fe400000006ff */
[----:B------:R-:W-:Y:S02]  /*5470*/  IADD3.X R20, PT, PT, RZ, R23, RZ, P0, !PT ;  /* 0x00000017ff147210 */ /* 0x000fe400007fe4ff */
[----:B------:R-:W-:Y:S02]  /*5480*/  LOP3.LUT R12, R12, 0xfffffffc, RZ, 0xc0, !PT ;  /* 0xfffffffc0c0c7812 */ /* 0x000fe400078ec0ff */
[----:B------:R-:W-:Y:S02]  /*5490*/  SHF.L.U64.HI R13, R13, 0x1, R20 ;  /* 0x000000010d0d7819 */ /* 0x000fe40000010214 */
[----:B------:R-:W-:-:S04]  /*54a0*/  IADD3 R12, P0, PT, R12, UR36, RZ ;  /* 0x000000240c0c7c10 */ /* 0x000fc8000ff1e0ff */
[----:B------:R-:W-:-:S05]  /*54b0*/  IADD3.X R13, PT, PT, R13, UR37, RZ, P0, !PT ;  /* 0x000000250d0d7c10 */ /* 0x000fca00087fe4ff */
[----:B------:R1:W-:Y:S04]  /*54c0*/  STG.E desc[UR4][R12.64], R41 ;  /* 0x000000290c007986 */ /* 0x0003e8000c101904 */
.L_x_5477:
[----:B------:R-:W-:Y:S05]  /*54d0*/  BSYNC.RECONVERGENT B0 ;  /* 0x0000000000007941 */ /* 0x000fea0003800200 */
.L_x_5476:
[----:B------:R-:W-:Y:S04]  /*54e0*/  BSSY.RECONVERGENT B0, `(.L_x_5478) ;  /* 0x0000012000007945 */ /* 0x000fe80003800200 */
[----:B------:R-:W-:Y:S05]  /*54f0*/  @P4 BRA `(.L_x_5479) ;  /* 0x0000000000404947 */ /* 0x000fea0003800000 */
[----:B------:R-:W-:Y:S02]  /*5500*/  HFMA2 R71, -RZ, RZ, 0, 0 ;  /* 0x00000000ff477431 */ /* 0x000fe400000001ff */
[----:B------:R-:W-:Y:S01]  /*5510*/  IMAD R20, R45, UR38, RZ ;  /* 0x000000262d147c24 */ /* 0x000fe2000f8e02ff */
[----:B------:R-:W-:Y:S02]  /*5520*/  R2UR UR4, R42 ;  /* 0x000000002a0472ca */ /* 0x000fe400000e0000 */
[----:B------:R-:W-:Y:S01]  /*5530*/  R2UR UR5, R43 ;  /* 0x000000002b0572ca */ /* 0x000fe200000e0000 */
[C---:B------:R-:W-:Y:S01]  /*5540*/  IMAD R23, R47.reuse, UR39, R20 ;  /* 0x000000272f177c24 */ /* 0x040fe2000f8e0214 */
[----:B------:R-:W-:Y:S01]  /*5550*/  F2FP.BF16.F32.PACK_AB R51, R80, R51 ;  /* 0x000000335033723e */ /* 0x000fe200000010ff */
[----:B01----:R-:W-:-:S05]  /*5560*/  IMAD.WIDE.U32 R12, R47, UR38, R70 ;  /* 0x000000262f0c7c25 */ /* 0x003fca000f8e0046 */
        /* <DEDUP_REMOVED lines=9> */
.L_x_5479:
[----:B------:R-:W-:Y:S05]  /*5600*/  BSYNC.RECONVERGENT B0 ;  /* 0x0000000000007941 */ /* 0x000fea0003800200 */
.L_x_5478:
[----:B------:R-:W-:Y:S04]  /*5610*/  BSSY.RECONVERGENT B0, `(.L_x_5480) ;  /* 0x0000012000007945 */ /* 0x000fe80003800200 */
[----:B------:R-:W-:Y:S05]  /*5620*/  @P1 BRA `(.L_x_5481) ;  /* 0x0000000000401947 */ /* 0x000fea0003800000 */
[----:B------:R-:W-:Y:S01]  /*5630*/  IMAD R20, R45, UR38, RZ ;  /* 0x000000262d147c24 */ /* 0x000fe2000f8e02ff */
[----:B------:R-:W-:Y:S01]  /*5640*/  R2UR UR4, R42 ;  /* 0x000000002a0472ca */ /* 0x000fe200000e0000 */
[----:B------:R-:W-:Y:S01]  /*5650*/  IMAD.MOV.U32 R69, RZ, RZ, RZ ;  /* 0x000000ffff457224 */ /* 0x000fe200078e00ff */
[----:B------:R-:W-:Y:S01]  /*5660*/  R2UR UR5, R43 ;  /* 0x000000002b0572ca */ /* 0x000fe200000e0000 */
[C---:B------:R-:W-:Y:S01]  /*5670*/  IMAD R23, R47.reuse, UR39, R20 ;  /* 0x000000272f177c24 */ /* 0x040fe2000f8e0214 */
[----:B------:R-:W-:Y:S01]  /*5680*/  F2FP.BF16.F32.PACK_AB R53, R82, R53 ;  /* 0x000000355235723e */ /* 0x000fe200000010ff */
[----:B012---:R-:W-:-:S05]  /*5690*/  IMAD.WIDE.U32 R12, R47, UR38, R68 ;  /* 0x000000262f0c7c25 */ /* 0x007fca000f8e0044 */
        /* <DEDUP_REMOVED lines=9> */
.L_x_5481:
[----:B------:R-:W-:Y:S05]  /*5730*/  BSYNC.RECONVERGENT B0 ;  /* 0x0000000000007941 */ /* 0x000fea0003800200 */
.L_x_5480:
[----:B------:R-:W-:Y:S01]  /*5740*/  ISETP.GE.AND.EX P3, PT, RZ, R3, PT, P3 ;  /* 0x00000003ff00720c */ /* 0x000fe20003f66330 */
[----:B------:R-:W-:Y:S01]  /*5750*/  BSSY.RECONVERGENT B0, `(.L_x_5482) ;  /* 0x000001b000007945 */ /* 0x000fe20003800200 */
[-C--:B------:R-:W-:Y:S02]  /*5760*/  ISETP.GE.U32.AND P4, PT, R62, R2.reuse, PT ;  /* 0x000000023e00720c */ /* 0x080fe40003f86070 */
[-C--:B------:R-:W-:Y:S02]  /*5770*/  ISETP.GE.U32.AND P5, PT, R60, R2.reuse, PT ;  /* 0x000000023c00720c */ /* 0x080fe40003fa6070 */
[-C--:B------:R-:W-:Y:S02]  /*5780*/  ISETP.GE.U32.AND P6, PT, R58, R2.reuse, PT ;  /* 0x000000023a00720c */ /* 0x080fe40003fc6070 */
[-C--:B------:R-:W-:Y:S02]  /*5790*/  ISETP.GE.U32.AND P0, PT, R56, R2.reuse, PT ;  /* 0x000000023800720c */ /* 0x080fe40003f06070 */
[----:B------:R-:W-:-:S02]  /*57a0*/  ISETP.GE.U32.AND P1, PT, R54, R2, PT ;  /* 0x000000023600720c */ /* 0x000fc40003f26070 */
[-C--:B------:R-:W-:Y:S02]  /*57b0*/  ISETP.GE.AND.EX P2, PT, RZ, R3.reuse, PT, P2 ;  /* 0x00000003ff00720c */ /* 0x080fe40003f46320 */
[-C--:B------:R-:W-:Y:S02]  /*57c0*/  ISETP.GE.AND.EX P4, PT, RZ, R3.reuse, PT, P4 ;  /* 0x00000003ff00720c */ /* 0x080fe40003f86340 */
[-C--:B------:R-:W-:Y:S02]  /*57d0*/  ISETP.GE.AND.EX P5, PT, RZ, R3.reuse, PT, P5 ;  /* 0x00000003ff00720c */ /* 0x080fe40003fa6350 */
[----:B------:R-:W-:Y:S01]  /*57e0*/  ISETP.GE.AND.EX P6, PT, RZ, R3, PT, P6 ;  /* 0x00000003ff00720c */ /* 0x000fe20003fc6360 */
[----:B------:R-:W-:-:S12]  /*57f0*/  @P3 BRA `(.L_x_5483) ;  /* 0x0000000000403947 */ /* 0x000fd80003800000 */
[----:B------:R-:W-:Y:S01]  /*5800*/  MOV R67, RZ ;  /* 0x000000ff00437202 */ /* 0x000fe20000000f00 */
[----:B------:R-:W-:Y:S01]  /*5810*/  IMAD R20, R45, UR38, RZ ;  /* 0x000000262d147c24 */ /* 0x000fe2000f8e02ff */
[----:B------:R-:W-:Y:S02]  /*5820*/  R2UR UR4, R42 ;  /* 0x000000002a0472ca */ /* 0x000fe400000e0000 */
[----:B------:R-:W-:Y:S01]  /*5830*/  R2UR UR5, R43 ;  /* 0x000000002b0572ca */ /* 0x000fe200000e0000 */
[----:B0123--:R-:W-:Y:S01]  /*5840*/  IMAD.WIDE.U32 R12, R47, UR38, R66 ;  /* 0x000000262f0c7c25 */ /* 0x00ffe2000f8e0042 */
        /* <DEDUP_REMOVED lines=11> */
.L_x_5483:
[----:B------:R-:W-:Y:S05]  /*5900*/  BSYNC.RECONVERGENT B0 ;  /* 0x0000000000007941 */ /* 0x000fea0003800200 */
.L_x_5482:
        /* <DEDUP_REMOVED lines=8> */
[----:B01234-:R-:W-:-:S04]  /*5990*/  IMAD.WIDE.U32 R12, R47, UR38, R64 ;  /* 0x000000262f0c7c25 */ /* 0x01ffc8000f8e0040 */
[----:B------:R-:W-:-:S05]  /*59a0*/  IMAD.IADD R23, R23, 0x1, R13 ;  /* 0x0000000117177824 */ /* 0x000fca00078e020d */
        /* <DEDUP_REMOVED lines=8> */
.L_x_5485:
[----:B------:R-:W-:Y:S05]  /*5a30*/  BSYNC.RECONVERGENT B0 ;  /* 0x0000000000007941 */ /* 0x000fea0003800200 */
.L_x_5484:
[----:B------:R-:W-:Y:S04]  /*5a40*/  BSSY.RECONVERGENT B0, `(.L_x_5486) ;  /* 0x0000012000007945 */ /* 0x000fe80003800200 */
[----:B------:R-:W-:Y:S05]  /*5a50*/  @P4 BRA `(.L_x_5487) ;  /* 0x0000000000404947 */ /* 0x000fea0003800000 */
[----:B------:R-:W-:Y:S01]  /*5a60*/  MOV R63, RZ ;  /* 0x000000ff003f7202 */ /* 0x000fe20000000f00 */
[----:B------:R-:W-:Y:S01]  /*5a70*/  IMAD R20, R45, UR38, RZ ;  /* 0x000000262d147c24 */ /* 0x000fe2000f8e02ff */
[----:B------:R-:W-:Y:S02]  /*5a80*/  R2UR UR4, R42 ;  /* 0x000000002a0472ca */ /* 0x000fe400000e0000 */
[----:B------:R-:W-:Y:S01]  /*5a90*/  R2UR UR5, R43 ;  /* 0x000000002b0572ca */ /* 0x000fe200000e0000 */
[----:B01234-:R-:W-:Y:S01]  /*5aa0*/  IMAD.WIDE.U32 R12, R47, UR38, R62 ;  /* 0x000000262f0c7c25 */ /* 0x01ffe2000f8e003e */
        /* <DEDUP_REMOVED lines=11> */
.L_x_5487:
[----:B------:R-:W-:Y:S05]  /*5b60*/  BSYNC.RECONVERGENT B0 ;  /* 0x0000000000007941 */ /* 0x000fea0003800200 */
.L_x_5486:
[----:B------:R-:W-:Y:S04]  /*5b70*/  BSSY.RECONVERGENT B0, `(.L_x_5488) ;  /* 0x0000012000007945 */ /* 0x000fe80003800200 */
[----:B------:R-:W-:Y:S05]  /*5b80*/  @P5 BRA `(.L_x_5489) ;  /* 0x0000000000405947 */ /* 0x000fea0003800000 */
[----:B0-----:R-:W-:Y:S02]  /*5b90*/  HFMA2 R61, -RZ, RZ, 0, 0 ;  /* 0x00000000ff3d7431 */ /* 0x001fe400000001ff */
[----:B------:R-:W-:Y:S01]  /*5ba0*/  IMAD R20, R45, UR38, RZ ;  /* 0x000000262d147c24 */ /* 0x000fe2000f8e02ff */
[----:B------:R-:W-:Y:S02]  /*5bb0*/  R2UR UR4, R42 ;  /* 0x000000002a0472ca */ /* 0x000fe400000e0000 */
[----:B------:R-:W-:Y:S01]  /*5bc0*/  R2UR UR5, R43 ;  /* 0x000000002b0572ca */ /* 0x000fe200000e0000 */
[----:B------:R-:W-:Y:S01]  /*5bd0*/  IMAD R23, R47, UR39, R20 ;  /* 0x000000272f177c24 */ /* 0x000fe2000f8e0214 */
[----:B------:R-:W-:Y:S01]  /*5be0*/  F2FP.BF16.F32.PACK_AB R39, R39, R38 ;  /* 0x000000262727723e */ /* 0x000fe200000010ff */
[----:B-1234-:R-:W-:-:S05]  /*5bf0*/  IMAD.WIDE.U32 R12, R47, UR38, R60 ;  /* 0x000000262f0c7c25 */ /* 0x01efca000f8e003c */
[----:B------:R-:W-:-:S04]  /*5c00*/  IADD3 R23, PT, PT, R23, R13, RZ ;  /* 0x0000000d17177210 */ /* 0x000fc80007ffe0ff */
[----:B------:R-:W-:-:S04]  /*5c10*/  LEA.HI R13, P2, R23, R12, RZ, 0x1 ;  /* 0x0000000c170d7211 */ /* 0x000fc800078508ff */
[----:B------:R-:W-:Y:S01]  /*5c20*/  IADD3.X R20, PT, PT, RZ, R23, RZ, P2, !PT ;  /* 0x00000017ff147210 */ /* 0x000fe200017fe4ff */
[----:B------:R-:W-:-:S03]  /*5c30*/  IMAD.SHL.U32 R12, R13, 0x2, RZ ;  /* 0x000000020d0c7824 */ /* 0x000fc600078e00ff */
[----:B------:R-:W-:Y:S02]  /*5c40*/  SHF.L.U64.HI R13, R13, 0x1, R20 ;  /* 0x000000010d0d7819 */ /* 0x000fe40000010214 */
[----:B------:R-:W-:-:S04]  /*5c50*/  LOP3.LUT R12, R12, 0xfffffffc, RZ, 0xc0, !PT ;  /* 0xfffffffc0c0c7812 */ /* 0x000fc800078ec0ff */
[----:B------:R-:W-:-:S04]  /*5c60*/  IADD3 R12, P2, PT, R12, UR36, RZ ;  /* 0x000000240c0c7c10 */ /* 0x000fc8000ff5e0ff */
[----:B------:R-:W-:-:S05]  /*5c70*/  IADD3.X R13, PT, PT, R13, UR37, RZ, P2, !PT ;  /* 0x000000250d0d7c10 */ /* 0x000fca00097fe4ff */
[----:B------:R0:W-:Y:S04]  /*5c80*/  STG.E desc[UR4][R12.64], R39 ;  /* 0x000000270c007986 */ /* 0x0001e8000c101904 */
.L_x_5489:
[----:B------:R-:W-:Y:S05]  /*5c90*/  BSYNC.RECONVERGENT B0 ;  /* 0x0000000000007941 */ /* 0x000fea0003800200 */
.L_x_5488:
[----:B------:R-:W-:Y:S04]  /*5ca0*/  BSSY.RECONVERGENT B0, `(.L_x_5490) ;  /* 0x0000012000007945 */ /* 0x000fe80003800200 */
[----:B------:R-:W-:Y:S05]  /*5cb0*/  @P6 BRA `(.L_x_5491) ;  /* 0x0000000000406947 */ /* 0x000fea0003800000 */
[----:B0-----:R-:W-:Y:S01]  /*5cc0*/  MOV R59, RZ ;  /* 0x000000ff003b7202 */ /* 0x001fe20000000f00 */
[----:B------:R-:W-:Y:S01]  /*5cd0*/  IMAD R20, R45, UR38, RZ ;  /* 0x000000262d147c24 */ /* 0x000fe2000f8e02ff */
[----:B------:R-:W-:Y:S02]  /*5ce0*/  R2UR UR4, R42 ;  /* 0x000000002a0472ca */ /* 0x000fe400000e0000 */
[----:B------:R-:W-:Y:S01]  /*5cf0*/  R2UR UR5, R43 ;  /* 0x000000002b0572ca */ /* 0x000fe200000e0000 */
[----:B-1234-:R-:W-:Y:S01]  /*5d00*/  IMAD.WIDE.U32 R12, R47, UR38, R58 ;  /* 0x000000262f0c7c25 */ /* 0x01efe2000f8e003a */
        /* <DEDUP_REMOVED lines=11> */
.L_x_5491:
[----:B------:R-:W-:Y:S05]  /*5dc0*/  BSYNC.RECONVERGENT B0 ;  /* 0x0000000000007941 */ /* 0x000fea0003800200 */
.L_x_5490:
        /* <DEDUP_REMOVED lines=10> */
[-C--:B------:R-:W-:Y:S02]  /*5e70*/  ISETP.GE.AND.EX P4, PT, RZ, R3.reuse, PT, P4 ;  /* 0x00000003ff00720c */ /* 0x080fe40003f86340 */
[-C--:B------:R-:W-:Y:S02]  /*5e80*/  ISETP.GE.AND.EX P5, PT, RZ, R3.reuse, PT, P5 ;  /* 0x00000003ff00720c */ /* 0x080fe40003fa6350 */
[----:B------:R-:W-:Y:S01]  /*5e90*/  ISETP.GE.AND.EX P6, PT, RZ, R3, PT, P6 ;  /* 0x00000003ff00720c */ /* 0x000fe20003fc6360 */
[----:B------:R-:W-:-:S12]  /*5ea0*/  @P0 BRA `(.L_x_5493) ;  /* 0x0000000000400947 */ /* 0x000fd80003800000 */
[----:B0-----:R-:W-:Y:S02]  /*5eb0*/  HFMA2 R57, -RZ, RZ, 0, 0 ;  /* 0x00000000ff397431 */ /* 0x001fe400000001ff */
[----:B-1234-:R-:W-:Y:S01]  /*5ec0*/  IMAD R12, R45, UR38, RZ ;  /* 0x000000262d0c7c24 */ /* 0x01efe2000f8e02ff */
        /* <DEDUP_REMOVED lines=14> */
.L_x_5493:
[----:B------:R-:W-:Y:S05]  /*5fb0*/  BSYNC.RECONVERGENT B0 ;  /* 0x0000000000007941 */ /* 0x000fea0003800200 */
.L_x_5492:
[----:B------:R-:W-:Y:S04]  /*5fc0*/  BSSY.RECONVERGENT B0, `(.L_x_5494) ;  /* 0x0000012000007945 */ /* 0x000fe80003800200 */
[----:B------:R-:W-:Y:S05]  /*5fd0*/  @P1 BRA `(.L_x_5495) ;  /* 0x0000000000401947 */ /* 0x000fea0003800000 */
[----:B----4-:R-:W-:Y:S01]  /*5fe0*/  MOV R55, RZ ;  /* 0x000000ff00377202 */ /* 0x010fe20000000f00 */
[----:B0123--:R-:W-:Y:S01]  /*5ff0*/  IMAD R12, R45, UR38, RZ ;  /* 0x000000262d0c7c24 */ /* 0x00ffe2000f8e02ff */
[----:B------:R-:W-:Y:S02]  /*6000*/  R2UR UR4, R42 ;  /* 0x000000002a0472ca */ /* 0x000fe400000e0000 */
[----:B------:R-:W-:Y:S01]  /*6010*/  R2UR UR5, R43 ;  /* 0x000000002b0572ca */ /* 0x000fe200000e0000 */
[----:B------:R-:W-:Y:S01]  /*6020*/  IMAD.WIDE.U32 R2, R47, UR38, R54 ;  /* 0x000000262f027c25 */ /* 0x000fe2000f8e0036 */
        /* <DEDUP_REMOVED lines=11> */
.L_x_5495:
[----:B------:R-:W-:Y:S05]  /*60e0*/  BSYNC.RECONVERGENT B0 ;  /* 0x0000000000007941 */ /* 0x000fea0003800200 */
.L_x_5494:
[----:B------:R-:W-:Y:S04]  /*60f0*/  BSSY.RECONVERGENT B0, `(.L_x_5496) ;  /* 0x0000012000007945 */ /* 0x000fe80003800200 */
[----:B------:R-:W-:Y:S05]  /*6100*/  @P2 BRA `(.L_x_5497) ;  /* 0x0000000000402947 */ /* 0x000fea0003800000 */
[----:B---3--:R-:W-:Y:S02]  /*6110*/  HFMA2 R53, -RZ, RZ, 0, 0 ;  /* 0x00000000ff357431 */ /* 0x008fe400000001ff */
[----:B012-4-:R-:W-:Y:S01]  /*6120*/  IMAD R12, R45, UR38, RZ ;  /* 0x000000262d0c7c24 */ /* 0x017fe2000f8e02ff */
[----:B------:R-:W-:Y:S02]  /*6130*/  R2UR UR4, R42 ;  /* 0x000000002a0472ca */ /* 0x000fe400000e0000 */
[----:B------:R-:W-:Y:S01]  /*6140*/  R2UR UR5, R43 ;  /* 0x000000002b0572ca */ /* 0x000fe200000e0000 */
[----:B------:R-:W-:Y:S01]  /*6150*/  IMAD R13, R47, UR39, R12 ;  /* 0x000000272f0d7c24 */ /* 0x000fe2000f8e020c */
[----:B------:R-:W-:Y:S01]  /*6160*/  F2FP.BF16.F32.PACK_AB R15, R15, R10 ;  /* 0x0000000a0f0f723e */ /* 0x000fe200000010ff */
[----:B------:R-:W-:-:S05]  /*6170*/  IMAD.WIDE.U32 R2, R47, UR38, R52 ;  /* 0x000000262f027c25 */ /* 0x000fca000f8e0034 */
        /* <DEDUP_REMOVED lines=9> */
.L_x_5497:
[----:B------:R-:W-:Y:S05]  /*6210*/  BSYNC.RECONVERGENT B0 ;  /* 0x0000000000007941 */ /* 0x000fea0003800200 */
.L_x_5496:
[----:B------:R-:W-:Y:S04]  /*6220*/  BSSY.RECONVERGENT B0, `(.L_x_5498) ;  /* 0x0000012000007945 */ /* 0x000fe80003800200 */
[----:B------:R-:W-:Y:S05]  /*6230*/  @P3 BRA `(.L_x_5499) ;  /* 0x0000000000403947 */ /* 0x000fea0003800000 */
[----:B------:R-:W-:Y:S01]  /*6240*/  IMAD R10, R45, UR38, RZ ;  /* 0x000000262d0a7c24 */ /* 0x000fe2000f8e02ff */
[----:B------:R-:W-:Y:S01]  /*6250*/  R2UR UR4, R42 ;  /* 0x000000002a0472ca */ /* 0x000fe200000e0000 */
[----:B--2---:R-:W-:Y:S01]  /*6260*/  IMAD.MOV.U32 R51, RZ, RZ, RZ ;  /* 0x000000ffff337224 */ /* 0x004fe200078e00ff */
[----:B------:R-:W-:Y:S01]  /*6270*/  R2UR UR5, R43 ;  /* 0x000000002b0572ca */ /* 0x000fe200000e0000 */
[----:B01-34-:R-:W-:Y:S01]  /*6280*/  IMAD R13, R47, UR39, R10 ;  /* 0x000000272f0d7c24 */ /* 0x01bfe2000f8e020a */
        /* <DEDUP_REMOVED lines=11> */
.L_x_5499:
[----:B------:R-:W-:Y:S05]  /*6340*/  BSYNC.RECONVERGENT B0 ;  /* 0x0000000000007941 */ /* 0x000fea0003800200 */
.L_x_5498:
        /* <DEDUP_REMOVED lines=18> */
.L_x_5501:
[----:B------:R-:W-:Y:S05]  /*6470*/  BSYNC.RECONVERGENT B0 ;  /* 0x0000000000007941 */ /* 0x000fea0003800200 */
.L_x_5500:
[----:B------:R-:W-:Y:S04]  /*6480*/  BSSY.RECONVERGENT B0, `(.L_x_5502) ;  /* 0x0000013000007945 */ /* 0x000fe80003800200 */
[----:B------:R-:W-:Y:S05]  /*6490*/  @P5 BRA `(.L_x_5503) ;  /* 0x0000000000445947 */ /* 0x000fea0003800000 */
[----:B0-----:R-:W-:Y:S01]  /*64a0*/  MOV R2, R46 ;  /* 0x0000002e00027202 */ /* 0x001fe20000000f00 */
[----:B------:R-:W-:Y:S01]  /*64b0*/  IMAD R6, R45, UR38, RZ ;  /* 0x000000262d067c24 */ /* 0x000fe2000f8e02ff */
[----:B------:R-:W-:Y:S01]  /*64c0*/  R2UR UR4, R42 ;  /* 0x000000002a0472ca */ /* 0x000fe200000e0000 */
[----:B------:R-:W-:Y:S01]  /*64d0*/  IMAD.MOV.U32 R3, RZ, RZ, RZ ;  /* 0x000000ffff037224 */ /* 0x000fe200078e00ff */
        /* <DEDUP_REMOVED lines=13> */
.L_x_5503:
[----:B------:R-:W-:Y:S05]  /*65b0*/  BSYNC.RECONVERGENT B0 ;  /* 0x0000000000007941 */ /* 0x000fea0003800200 */
.L_x_5502:
[----:B------:R-:W-:Y:S04]  /*65c0*/  BSSY.RECONVERGENT B0, `(.L_x_5504) ;  /* 0x0000013000007945 */ /* 0x000fe80003800200 */
[----:B------:R-:W-:Y:S05]  /*65d0*/  @P6 BRA `(.L_x_5505) ;  /* 0x0000000000446947 */ /* 0x000fea0003800000 */
[----:B0-----:R-:W-:Y:S01]  /*65e0*/  HFMA2 R3, -RZ, RZ, 0, 0 ;  /* 0x00000000ff037431 */ /* 0x001fe200000001ff */
[----:B------:R-:W-:Y:S01]  /*65f0*/  MOV R2, R44 ;  /* 0x0000002c00027202 */ /* 0x000fe20000000f00 */
        /* <DEDUP_REMOVED lines=8> */
[----:B------:R-:W-:Y:S02]  /*6680*/  SHF.L.U32 R2, R0, 0x1, RZ ;  /* 0x0000000100027819 */ /* 0x000fe400000006ff */
[----:B------:R-:W-:Y:S02]  /*6690*/  IADD3.X R3, PT, PT, RZ, R3, RZ, P0, !PT ;  /* 0x00000003ff037210 */ /* 0x000fe400007fe4ff */
[----:B------:R-:W-:Y:S02]  /*66a0*/  LOP3.LUT R2, R2, 0xfffffffc, RZ, 0xc0, !PT ;  /* 0xfffffffc02027812 */ /* 0x000fe400078ec0ff */
[----:B------:R-:W-:Y:S02]  /*66b0*/  SHF.L.U64.HI R0, R0, 0x1, R3 ;  /* 0x0000000100007819 */ /* 0x000fe40000010203 */
[----:B------:R-:W-:-:S04]  /*66c0*/  IADD3 R2, P0, PT, R2, UR36, RZ ;  /* 0x0000002402027c10 */ /* 0x000fc8000ff1e0ff */
[----:B------:R-:W-:-:S05]  /*66d0*/  IADD3.X R3, PT, PT, R0, UR37, RZ, P0, !PT ;  /* 0x0000002500037c10 */ /* 0x000fca00087fe4ff */
[----:B------:R0:W-:Y:S04]  /*66e0*/  STG.E desc[UR4][R2.64], R11 ;  /* 0x0000000b02007986 */ /* 0x0001e8000c101904 */
.L_x_5505:
[----:B------:R-:W-:Y:S05]  /*66f0*/  BSYNC.RECONVERGENT B0 ;  /* 0x0000000000007941 */ /* 0x000fea0003800200 */
.L_x_5504:
[----:B------:R-:W-:-:S04]  /*6700*/  IADD3 R47, P0, PT, R76, R47, RZ ;  /* 0x0000002f4c2f7210 */ /* 0x000fc80007f1e0ff */
[----:B------:R-:W-:Y:S02]  /*6710*/  LEA.HI.X.SX32 R45, R76, R45, 0x1, P0 ;  /* 0x0000002d4c2d7211 */ /* 0x000fe400000f0eff */
[----:B------:R-:W-:-:S04]  /*6720*/  ISETP.GE.U32.AND P0, PT, R47, UR42, PT ;  /* 0x0000002a2f007c0c */ /* 0x000fc8000bf06070 */
[----:B------:R-:W-:-:S13]  /*6730*/  ISETP.GE.AND.EX P0, PT, R45, UR43, PT, P0 ;  /* 0x0000002b2d007c0c */ /* 0x000fda000bf06300 */
[----:B------:R-:W-:Y:S05]  /*6740*/  @!P0 BRA `(.L_x_5506) ;  /* 0xffffff9c00008947 */ /* 0x000fea000383ffff */
[----:B------:R-:W-:Y:S05]  /*6750*/  EXIT ;  /* 0x000000000000794d */ /* 0x000fea0003800000 */
.L_x_5409:
[----:B------:R-:W-:Y:S01]  /*6760*/  BSSY B0, `(.L_x_5507) ;  /* 0x0000007000007945 */ /* 0x000fe20003800000 */
[----:B------:R-:W-:Y:S01]  /*6770*/  IMAD.MOV.U32 R12, RZ, RZ, 0x10 ;  /* 0x00000010ff0c7424 */ /* 0x000fe200078e00ff */
[----:B------:R-:W-:Y:S02]  /*6780*/  MOV R11, 0x1f ;  /* 0x0000001f000b7802 */ /* 0x000fe40000000f00 */
[----:B------:R-:W-:-:S07]  /*6790*/  MOV R15, 0xffffffff ;  /* 0xffffffff000f7802 */ /* 0x000fce0000000f00 */
[----:B------:R-:W-:Y:S05]  /*67a0*/  WARPSYNC.COLLECTIVE R15, `(.L_x_5508) ;  /* 0x000000000f087348 */ /* 0x000fea0003c00000 */
[----:B------:R0:W1:Y:S02]  /*67b0*/  SHFL.BFLY P6, R14, R13, R12, R11 ;  /* 0x0c00000c0d0e7389 */ /* 0x00006400000c000b */
[----:B01----:R-:W-:Y:S05]  /*67c0*/  ENDCOLLECTIVE ;  /* 0x000000000000791b */ /* 0x003fea0003800000 */
.L_x_5508:
[----:B------:R-:W-:Y:S05]  /*67d0*/  BSYNC B0 ;  /* 0x0000000000007941 */ /* 0x000fea0003800000 */
.L_x_5507:
[----:B------:R-:W-:Y:S01]  /*67e0*/  HFMA2 R12, -RZ, RZ, 0, 4.76837158203125e-07 ;  /* 0x00000008ff0c7431 */ /* 0x000fe200000001ff */
[----:B------:R-:W-:Y:S02]  /*67f0*/  FMNMX R13, R14, R13, !PT ;  /* 0x0000000d0e0d7209 */ /* 0x000fe40007800000 */
[----:B------:R-:W-:Y:S02]  /*6800*/  MOV R11, 0x1f ;  /* 0x0000001f000b7802 */ /* 0x000fe40000000f00 */
[----:B------:R-:W-:Y:S02]  /*6810*/  MOV R15, 0xffffffff ;  /* 0xffffffff000f7802 */ /* 0x000fe40000000f00 */
[----:B------:R-:W-:-:S07]  /*6820*/  MOV R39, 0x3bbb989d ;  /* 0x3bbb989d00277802 */ /* 0x000fce0000000f00 */
[----:B------:R-:W-:Y:S05]  /*6830*/  WARPSYNC.COLLECTIVE R15, `(.L_x_5509) ;  /* 0x000000000f087348 */ /* 0x000fea0003c00000 */
[----:B------:R0:W1:Y:S02]  /*6840*/  SHFL.BFLY P6, R14, R13, R12, R11 ;  /* 0x0c00000c0d0e7389 */ /* 0x00006400000c000b */
[----:B01----:R-:W-:Y:S05]  /*6850*/  ENDCOLLECTIVE ;  /* 0x000000000000791b */ /* 0x003fea0003800000 */
.L_x_5509:
[----:B------:R-:W-:Y:S01]  /*6860*/  HFMA2 R12, -RZ, RZ, 0, 2.384185791015625e-07 ;  /* 0x00000004ff0c7431 */ /* 0x000fe200000001ff */
[----:B------:R-:W-:-:S04]  /*6870*/  FMNMX R0, R13, R14, !PT ;  /* 0x0000000e0d007209 */ /* 0x000fc80007800000 */
[----:B------:R-:W-:-:S07]  /*6880*/  MOV R13, R0 ;  /* 0x00000000000d7202 */ /* 0x000fce0000000f00 */
[----:B------:R-:W-:Y:S05]  /*6890*/  WARPSYNC.COLLECTIVE R15, `(.L_x_5510) ;  /* 0x000000000f087348 */ /* 0x000fea0003c00000 */
[----:B------:R0:W1:Y:S02]  /*68a0*/  SHFL.BFLY P6, R14, R13, R12, R11 ;  /* 0x0c00000c0d0e7389 */ /* 0x00006400000c000b */
[----:B01----:R-:W-:Y:S05]  /*68b0*/  ENDCOLLECTIVE ;  /* 0x000000000000791b */ /* 0x003fea0003800000 */
.L_x_5510:
[----:B------:R-:W-:Y:S01]  /*68c0*/  IMAD.MOV.U32 R12, RZ, RZ, 0x2 ;  /* 0x00000002ff0c7424 */ /* 0x000fe200078e00ff */
[----:B------:R-:W-:-:S04]  /*68d0*/  FMNMX R2, R0, R14, !PT ;  /* 0x0000000e00027209 */ /* 0x000fc80007800000 */
[----:B------:R-:W-:-:S07]  /*68e0*/  MOV R13, R2 ;  /* 0x00000002000d7202 */ /* 0x000fce0000000f00 */
[----:B------:R-:W-:Y:S05]  /*68f0*/  WARPSYNC.COLLECTIVE R15, `(.L_x_5511) ;  /* 0x000000000f087348 */ /* 0x000fea0003c00000 */
[----:B------:R0:W1:Y:S02]  /*6900*/  SHFL.BFLY P6, R14, R13, R12, R11 ;  /* 0x0c00000c0d0e7389 */ /* 0x00006400000c000b */
[----:B01----:R-:W-:Y:S05]  /*6910*/  ENDCOLLECTIVE ;  /* 0x000000000000791b */ /* 0x003fea0003800000 */
.L_x_5511:
[----:B------:R-:W-:Y:S01]  /*6920*/  HFMA2 R12, -RZ, RZ, 0, 5.9604644775390625e-08 ;  /* 0x00000001ff0c7431 */ /* 0x000fe200000001ff */
[----:B------:R-:W-:-:S04]  /*6930*/  FMNMX R3, R2, R14, !PT ;  /* 0x0000000e02037209 */ /* 0x000fc80007800000 */
[----:B------:R-:W-:-:S07]  /*6940*/  MOV R13, R3 ;  /* 0x00000003000d7202 */ /* 0x000fce0000000f00 */
[----:B------:R-:W-:Y:S05]  /*6950*/  WARPSYNC.COLLECTIVE R15, `(.L_x_5512) ;  /* 0x000000000f087348 */ /* 0x000fea0003c00000 */
[----:B------:R0:W1:Y:S02]  /*6960*/  SHFL.BFLY P6, R14, R13, R12, R11 ;  /* 0x0c00000c0d0e7389 */ /* 0x00006400000c000b */
[----:B01----:R-:W-:Y:S05]  /*6970*/  ENDCOLLECTIVE ;  /* 0x000000000000791b */ /* 0x003fea0003800000 */
.L_x_5512:
[----:B------:R-:W-:-:S05]  /*6980*/  FMNMX R3, R3, R14, !PT ;  /* 0x0000000e03037209 */ /* 0x000fca0007800000 */
[C---:B------:R-:W-:Y:S01]  /*6990*/  FADD R5, -R3.reuse, R38 ;  /* 0x0000002603057221 */ /* 0x040fe20000000100 */
[----:B------:R-:W-:Y:S02]  /*69a0*/  HFMA2 R38, -RZ, RZ, 3.7421875, 0 ;  /* 0x437c0000ff267431 */ /* 0x000fe400000001ff */
        /* <DEDUP_REMOVED lines=41> */
[----:B------:R-:W-:-:S03]  /*6c40*/  FFMA R21, R2, 1.925963033500011079e-08, R21 ;  /* 0x32a5706002157823 */ /* 0x000fc60000000015 */
[----:B------:R0:W1:Y:S08]  /*6c50*/  MUFU.EX2 R0, R17 ;  /* 0x0000001100007308 */ /* 0x0000700000000800 */
[----:B------:R-:W2:Y:S01]  /*6c60*/  MUFU.EX2 R21, R21 ;  /* 0x0000001500157308 */ /* 0x000ea20000000800 */
[----:B0-----:R-:W-:-:S04]  /*6c70*/  FFMA.SAT R17, R4, R39, 0.5 ;  /* 0x3f00000004117423 */ /* 0x001fc80000002027 */
[----:B------:R-:W-:Y:S01]  /*6c80*/  FFMA.RM R17, R17, R38, 12582913 ;  /* 0x4b40000111117423 */ /* 0x000fe20000004026 */
[----:B-1----:R-:W-:Y:S01]  /*6c90*/  FMUL R3, R3, R0 ;  /* 0x0000000003037220 */ /* 0x002fe20000400000 */
[----:B------:R-:W-:Y:S02]  /*6ca0*/  SHF.L.U32 R0, R19, 0x17, RZ ;  /* 0x0000001713007819 */ /* 0x000fe400000006ff */
[C---:B------:R-:W-:Y:S01]  /*6cb0*/  FADD R19, R17.reuse, -12583039 ;  /* 0xcb40007f11137421 */ /* 0x040fe20000000000 */
[----:B------:R-:W-:Y:S01]  /*6cc0*/  SHF.L.U32 R2, R17, 0x17, RZ ;  /* 0x0000001711027819 */ /* 0x000fe200000006ff */
[----:B------:R-:W-:Y:S02]  /*6cd0*/  FFMA.SAT R17, R5, R39, 0.5 ;  /* 0x3f00000005117423 */ /* 0x000fe40000002027 */
[----:B------:R-:W-:Y:S02]  /*6ce0*/  FFMA R19, R4, 1.4426950216293334961, -R19 ;  /* 0x3fb8aa3b04137823 */ /* 0x000fe40000000813 */
[----:B------:R-:W-:Y:S01]  /*6cf0*/  FFMA.RM R17, R17, R38, 12582913 ;  /* 0x4b40000111117423 */ /* 0x000fe20000004026 */
[----:B--2---:R-:W-:Y:S01]  /*6d00*/  FMUL R0, R0, R21 ;  /* 0x0000001500007220 */ /* 0x004fe20000400000 */
[----:B------:R-:W-:-:S02]  /*6d10*/  FFMA R19, R4, 1.925963033500011079e-08, R19 ;  /* 0x32a5706004137823 */ /* 0x000fc40000000013 */
[----:B------:R-:W-:-:S04]  /*6d20*/  FADD R4, R17, -12583039 ;  /* 0xcb40007f11047421 */ /* 0x000fc80000000000 */
[C---:B------:R-:W-:Y:S01]  /*6d30*/  FFMA R4, R5.reuse, 1.4426950216293334961, -R4 ;  /* 0x3fb8aa3b05047823 */ /* 0x040fe20000000804 */
[----:B------:R-:W0:Y:S03]  /*6d40*/  MUFU.EX2 R19, R19 ;  /* 0x0000001300137308 */ /* 0x000e260000000800 */
[----:B------:R-:W-:Y:S01]  /*6d50*/  FFMA R10, R5, 1.925963033500011079e-08, R4 ;  /* 0x32a57060050a7823 */ /* 0x000fe20000000004 */
[----:B------:R-:W-:-:S04]  /*6d60*/  SHF.L.U32 R4, R17, 0x17, RZ ;  /* 0x0000001711047819 */ /* 0x000fc800000006ff */
[----:B------:R-:W1:Y:S01]  /*6d70*/  MUFU.EX2 R5, R10 ;  /* 0x0000000a00057308 */ /* 0x000e620000000800 */
[----:B0-----:R-:W-:Y:S01]  /*6d80*/  FMUL R2, R2, R19 ;  /* 0x0000001302027220 */ /* 0x001fe20000400000 */
[----:B-1----:R-:W-:Y:S01]  /*6d90*/  FMUL R4, R4, R5 ;  /* 0x0000000504047220 */ /* 0x002fe20000400000 */
[----:B------:R-:W-:-:S04]  /*6da0*/  FFMA.SAT R5, R9, R39, 0.5 ;  /* 0x3f00000009057423 */ /* 0x000fc80000002027 */
[----:B------:R-:W-:-:S04]  /*6db0*/  FFMA.RM R5, R5, R38, 12582913 ;  /* 0x4b40000105057423 */ /* 0x000fc80000004026 */
[C---:B------:R-:W-:Y:S01]  /*6dc0*/  FADD R16, R5.reuse, -12583039 ;  /* 0xcb40007f05107421 */ /* 0x040fe20000000000 */
[----:B------:R-:W-:-:S03]  /*6dd0*/  IMAD.SHL.U32 R5, R5, 0x800000, RZ ;  /* 0x0080000005057824 */ /* 0x000fc600078e00ff */
        /* <DEDUP_REMOVED lines=36> */
[----:B------:R-:W-:-:S04]  /*7020*/  FFMA.RM R17, R17, R38, 12582913 ;  /* 0x4b40000111117423 */ /* 0x000fc80000004026 */
[----:B------:R-:W-:-:S04]  /*7030*/  FADD R21, R17, -12583039 ;  /* 0xcb40007f11157421 */ /* 0x000fc80000000000 */
[----:B------:R-:W-:Y:S01]  /*7040*/  FFMA R21, R82, 1.4426950216293334961, -R21 ;  /* 0x3fb8aa3b52157823 */ /* 0x000fe20000000815 */
[----:B0-----:R-:W-:Y:S01]  /*7050*/  FMUL R9, R9, R10 ;  /* 0x0000000a09097220 */ /* 0x001fe20000400000 */
        /* <DEDUP_REMOVED lines=10> */
[----:B------:R-:W-:-:S06]  /*7100*/  FFMA R19, R92, 1.925963033500011079e-08, R19 ;  /* 0x32a570605c137823 */ /* 0x000fcc0000000013 */
[----:B------:R-:W1:Y:S01]  /*7110*/  MUFU.EX2 R19, R19 ;  /* 0x0000001300137308 */ /* 0x000e620000000800 */
[----:B0-----:R-:W-:Y:S01]  /*7120*/  FMUL R10, R10, R21 ;  /* 0x000000150a0a7220 */ /* 0x001fe20000400000 */
        /* <DEDUP_REMOVED lines=9> */
[C---:B------:R-:W-:Y:S01]  /*71c0*/  FFMA R23, R94.reuse, 1.4426950216293334961, -R23 ;  /* 0x3fb8aa3b5e177823 */ /* 0x040fe20000000817 */
[----:B0-----:R-:W-:Y:S01]  /*71d0*/  FMUL R17, R17, R18 ;  /* 0x0000001211117220 */ /* 0x001fe20000400000 */
[----:B------:R-:W-:Y:S02]  /*71e0*/  SHF.L.U32 R18, R19, 0x17, RZ ;  /* 0x0000001713127819 */ /* 0x000fe400000006ff */
[----:B------:R-:W-:Y:S01]  /*71f0*/  FFMA R23, R94, 1.925963033500011079e-08, R23 ;  /* 0x32a570605e177823 */ /* 0x000fe20000000017 */
        /* <DEDUP_REMOVED lines=11> */
[----:B-1----:R-:W-:-:S03]  /*72b0*/  FFMA.SAT R21, R84, R39, 0.5 ;  /* 0x3f00000054157423 */ /* 0x002fc60000002027 */
[----:B------:R-:W-:Y:S01]  /*72c0*/  FADD R25, R23, -12583039 ;  /* 0xcb40007f17197421 */ /* 0x000fe20000000000 */
[----:B------:R-:W-:-:S03]  /*72d0*/  FFMA.RM R21, R21, R38, 12582913 ;  /* 0x4b40000115157423 */ /* 0x000fc60000004026 */
[C---:B------:R-:W-:Y:S01]  /*72e0*/  FFMA R25, R96.reuse, 1.4426950216293334961, -R25 ;  /* 0x3fb8aa3b60197823 */ /* 0x040fe20000000819 */
[----:B--2---:R-:W-:Y:S01]  /*72f0*/  FMUL R19, R19, R20 ;  /* 0x0000001413137220 */ /* 0x004fe20000400000 */
[----:B------:R-:W-:Y:S02]  /*7300*/  SHF.L.U32 R20, R23, 0x17, RZ ;  /* 0x0000001717147819 */ /* 0x000fe400000006ff */
[----:B------:R-:W-:Y:S01]  /*7310*/  FFMA R25, R96, 1.925963033500011079e-08, R25 ;  /* 0x32a5706060197823 */ /* 0x000fe20000000019 */
[C---:B------:R-:W-:Y:S01]  /*7320*/  FADD R23, R21.reuse, -12583039 ;  /* 0xcb40007f15177421 */ /* 0x040fe20000000000 */
[----:B------:R-:W-:-:S03]  /*7330*/  SHF.L.U32 R21, R21, 0x17, RZ ;  /* 0x0000001715157819 */ /* 0x000fc600000006ff */
[C---:B------:R-:W-:Y:S01]  /*7340*/  FFMA R23, R84.reuse, 1.4426950216293334961, -R23 ;  /* 0x3fb8aa3b54177823 */ /* 0x040fe20000000817 */
[----:B------:R-:W0:Y:S03]  /*7350*/  MUFU.EX2 R25, R25 ;  /* 0x0000001900197308 */ /* 0x000e260000000800 */
[----:B------:R-:W-:-:S05]  /*7360*/  FFMA R23, R84, 1.925963033500011079e-08, R23 ;  /* 0x32a5706054177823 */ /* 0x000fca0000000017 */
        /* <DEDUP_REMOVED lines=9> */
[C---:B------:R-:W-:Y:S01]  /*7400*/  FADD R25, R23.reuse, -12583039 ;  /* 0xcb40007f17197421 */ /* 0x040fe20000000000 */
[----:B------:R-:W-:Y:S01]  /*7410*/  SHF.L.U32 R23, R23, 0x17, RZ ;  /* 0x0000001717177819 */ /* 0x000fe200000006ff */
[----:B------:R-:W-:Y:S02]  /*7420*/  FFMA R27, R98, 1.4426950216293334961, -R27 ;  /* 0x3fb8aa3b621b7823 */ /* 0x000fe4000000081b */
[----:B------:R-:W-:-:S02]  /*7430*/  FFMA R25, R86, 1.4426950216293334961, -R25 ;  /* 0x3fb8aa3b56197823 */ /* 0x000fc40000000819 */
[----:B------:R-:W-:Y:S02]  /*7440*/  FFMA R27, R98, 1.925963033500011079e-08, R27 ;  /* 0x32a57060621b7823 */ /* 0x000fe4000000001b */
[----:B------:R-:W-:-:S04]  /*7450*/  FFMA R25, R86, 1.925963033500011079e-08, R25 ;  /* 0x32a5706056197823 */ /* 0x000fc80000000019 */
        /* <DEDUP_REMOVED lines=38> */
[----:B------:R-:W-:Y:S02]  /*76c0*/  IMAD.SHL.U32 R11, R11, 0x800000, RZ ;  /* 0x008000000b0b7824 */ /* 0x000fe400078e00ff */
[----:B-1----:R-:W-:Y:S01]  /*76d0*/  FMUL R27, R27, R12 ;  /* 0x0000000c1b1b7220 */ /* 0x002fe20000400000 */
        /* <DEDUP_REMOVED lines=71> */
[----:B------:R-:W-:Y:S01]  /*7b50*/  FFMA R14, R37, 1.925963033500011079e-08, R12 ;  /* 0x32a57060250e7823 */ /* 0x000fe2000000000c */
[----:B------:R-:W-:Y:S01]  /*7b60*/  IMAD.SHL.U32 R37, R39, 0x800000, RZ ;  /* 0x0080000027257824 */ /* 0x000fe200078e00ff */
        /* <DEDUP_REMOVED lines=41> */
.L_x_5513:
[----:B------:R-:W-:Y:S02]  /*7e00*/  HFMA2 R12, -RZ, RZ, 0, 4.76837158203125e-07 ;  /* 0x00000008ff0c7431 */ /* 0x000fe400000001ff */
[----:B------:R-:W-:-:S05]  /*7e10*/  FADD R38, R13, R14 ;  /* 0x0000000e0d267221 */ /* 0x000fca0000000000 */
[----:B------:R-:W-:-:S07]  /*7e20*/  MOV R13, R38 ;  /* 0x00000026000d7202 */ /* 0x000fce0000000f00 */
[----:B------:R-:W-:Y:S05]  /*7e30*/  WARPSYNC.COLLECTIVE R15, `(.L_x_5514) ;  /* 0x000000000f087348 */ /* 0x000fea0003c00000 */
[----:B------:R0:W1:Y:S02]  /*7e40*/  SHFL.BFLY P6, R14, R13, R12, R11 ;  /* 0x0c00000c0d0e7389 */ /* 0x00006400000c000b */
[----:B01----:R-:W-:Y:S05]  /*7e50*/  ENDCOLLECTIVE ;  /* 0x000000000000791b */ /* 0x003fea0003800000 */
.L_x_5514:
[----:B------:R-:W-:Y:S02]  /*7e60*/  HFMA2 R12, -RZ, RZ, 0, 2.384185791015625e-07 ;  /* 0x00000004ff0c7431 */ /* 0x000fe400000001ff */
[----:B------:R-:W-:-:S05]  /*7e70*/  FADD R39, R38, R14 ;  /* 0x0000000e26277221 */ /* 0x000fca0000000000 */
[----:B------:R-:W-:-:S07]  /*7e80*/  MOV R13, R39 ;  /* 0x00000027000d7202 */ /* 0x000fce0000000f00 */
[----:B------:R-:W-:Y:S05]  /*7e90*/  WARPSYNC.COLLECTIVE R15, `(.L_x_5515) ;  /* 0x000000000f087348 */ /* 0x000fea0003c00000 */
[----:B------:R0:W1:Y:S02]  /*7ea0*/  SHFL.BFLY P6, R14, R13, R12, R11 ;  /* 0x0c00000c0d0e7389 */ /* 0x00006400000c000b */
[----:B01----:R-:W-:Y:S05]  /*7eb0*/  ENDCOLLECTIVE ;  /* 0x000000000000791b */ /* 0x003fea0003800000 */
.L_x_5515:
[----:B------:R-:W-:Y:S02]  /*7ec0*/  IMAD.MOV.U32 R12, RZ, RZ, 0x2 ;  /* 0x00000002ff0c7424 */ /* 0x000fe400078e00ff */
[----:B------:R-:W-:-:S05]  /*7ed0*/  FADD R40, R39, R14 ;  /* 0x0000000e27287221 */ /* 0x000fca0000000000 */
[----:B------:R-:W-:-:S07]  /*7ee0*/  MOV R13, R40 ;  /* 0x00000028000d7202 */ /* 0x000fce0000000f00 */
[----:B------:R-:W-:Y:S05]  /*7ef0*/  WARPSYNC.COLLECTIVE R15, `(.L_x_5516) ;  /* 0x000000000f087348 */ /* 0x000fea0003c00000 */
[----:B------:R0:W1:Y:S02]  /*7f00*/  SHFL.BFLY P6, R14, R13, R12, R11 ;  /* 0x0c00000c0d0e7389 */ /* 0x00006400000c000b */
[----:B01----:R-:W-:Y:S05]  /*7f10*/  ENDCOLLECTIVE ;  /* 0x000000000000791b */ /* 0x003fea0003800000 */
.L_x_5516:
[----:B------:R-:W-:Y:S02]  /*7f20*/  HFMA2 R12, -RZ, RZ, 0, 5.9604644775390625e-08 ;  /* 0x00000001ff0c7431 */ /* 0x000fe400000001ff */
[----:B------:R-:W-:-:S05]  /*7f30*/  FADD R41, R40, R14 ;  /* 0x0000000e28297221 */ /* 0x000fca0000000000 */
[----:B------:R-:W-:-:S07]  /*7f40*/  MOV R13, R41 ;  /* 0x00000029000d7202 */ /* 0x000fce0000000f00 */
[----:B------:R-:W-:Y:S05]  /*7f50*/  WARPSYNC.COLLECTIVE R15, `(.L_x_5517) ;  /* 0x000000000f087348 */ /* 0x000fea0003c00000 */
[----:B------:R0:W1:Y:S02]  /*7f60*/  SHFL.BFLY P6, R14, R13, R12, R11 ;  /* 0x0c00000c0d0e7389 */ /* 0x00006400000c000b */
[----:B01----:R-:W-:Y:S05]  /*7f70*/  ENDCOLLECTIVE ;  /* 0x000000000000791b */ /* 0x003fea0003800000 */
.L_x_5517:
[----:B------:R-:W-:Y:S05]  /*7f80*/  BRA `(.L_x_5518) ;  /* 0xffffffb400147947 */ /* 0x000fea000383ffff */
        .weak           $__internal_109_$__cuda_sm3x_div_rn_noftz_f32_slowpath
        .type           $__internal_109_$__cuda_sm3x_div_rn_noftz_f32_slowpath,@function
        .size           $__internal_109_$__cuda_sm3x_div_rn_noftz_f32_slowpath,(.L_x_25561 - $__internal_109_$__cuda_sm3x_div_rn_noftz_f32_slowpath)
$__internal_109_$__cuda_sm3x_div_rn_noftz_f32_slowpath:
        /* <DEDUP_REMOVED lines=34> */
.L_x_5520:
        /* <DEDUP_REMOVED lines=30> */
[CCC-:B------:R-:W-:Y:S01]  /*8390*/  FFMA.RM R12, R94.reuse, R90.reuse, R69.reuse ;  /* 0x0000005a5e0c7223 */ /* 0x1c0fe20000004045 */
[C---:B------:R-:W-:Y:S02]  /*83a0*/  ISETP.NE.AND P2, PT, R65.reuse, RZ, PT ;  /* 0x000000ff4100720c */ /* 0x040fe40003f45270 */
[----:B------:R-:W-:Y:S02]  /*83b0*/  ISETP.NE.AND P1, PT, R65, RZ, PT ;  /* 0x000000ff4100720c */ /* 0x000fe40003f25270 */
[----:B------:R-:W-:Y:S01]  /*83c0*/  LOP3.LUT R13, R3, 0x7fffff, RZ, 0xc0, !PT ;  /* 0x007fffff030d7812 */ /* 0x000fe200078ec0ff */
[----:B------:R-:W-:Y:S01]  /*83d0*/  FFMA.RP R3, R94, R90, R69 ;  /* 0x0000005a5e037223 */ /* 0x000fe20000008045 */
        /* <DEDUP_REMOVED lines=16> */
.L_x_5527:
[----:B------:R-:W-:-:S04]  /*84e0*/  LOP3.LUT R67, R67, 0x80000000, RZ, 0xc0, !PT ;  /* 0x8000000043437812 */ /* 0x000fc800078ec0ff */
[----:B------:R-:W-:Y:S01]  /*84f0*/  LOP3.LUT R67, R67, 0x7f800000, RZ, 0xfc, !PT ;  /* 0x7f80000043437812 */ /* 0x000fe200078efcff */
[----:B------:R-:W-:Y:S06]  /*8500*/  BRA `(.L_x_5528) ;  /* 0x0000000000047947 */ /* 0x000fec0003800000 */
.L_x_5526:
[----:B------:R-:W-:-:S07]  /*8510*/  LEA R67, R12, R67, 0x17 ;  /* 0x000000430c437211 */ /* 0x000fce00078eb8ff */
.L_x_5528:
[----:B------:R-:W-:Y:S05]  /*8520*/  BSYNC.RECONVERGENT B1 ;  /* 0x0000000000017941 */ /* 0x000fea0003800200 */
.L_x_5525:
[----:B------:R-:W-:Y:S05]  /*8530*/  BRA `(.L_x_5529) ;  /* 0x0000000000207947 */ /* 0x000fea0003800000 */
.L_x_5524:
[----:B------:R-:W-:-:S04]  /*8540*/  LOP3.LUT R3, R12, 0x80000000, R3, 0x48, !PT ;  /* 0x800000000c037812 */ /* 0x000fc800078e4803 */
[----:B------:R-:W-:Y:S01]  /*8550*/  LOP3.LUT R67, R3, 0x7f800000, RZ, 0xfc, !PT ;  /* 0x7f80000003437812 */ /* 0x000fe200078efcff */
[----:B------:R-:W-:Y:S06]  /*8560*/  BRA `(.L_x_5529) ;  /* 0x0000000000147947 */ /* 0x000fec0003800000 */
.L_x_5523:
[----:B------:R-:W-:Y:S01]  /*8570*/  LOP3.LUT R67, R12, 0x80000000, R3, 0x48, !PT ;  /* 0x800000000c437812 */ /* 0x000fe200078e4803 */
[----:B------:R-:W-:Y:S06]  /*8580*/  BRA `(.L_x_5529) ;  /* 0x00000000000c7947 */ /* 0x000fec0003800000 */
.L_x_5522:
[----:B------:R-:W0:Y:S01]  /*8590*/  MUFU.RSQ R67, -QNAN ;  /* 0xffc0000000437908 */ /* 0x000e220000001400 */
[----:B------:R-:W-:Y:S05]  /*85a0*/  BRA `(.L_x_5529) ;  /* 0x0000000000047947 */ /* 0x000fea0003800000 */
.L_x_5521:
[----:B------:R-:W-:-:S07]  /*85b0*/  FADD.FTZ R67, R3, R12 ;  /* 0x0000000c03437221 */ /* 0x000fce0000010000 */
.L_x_5529:
[----:B------:R-:W-:Y:S05]  /*85c0*/  BSYNC.RECONVERGENT B0 ;  /* 0x0000000000007941 */ /* 0x000fea0003800200 */
.L_x_5519:
[----:B------:R-:W-:Y:S01]  /*85d0*/  HFMA2 R13, -RZ, RZ, 0, 0 ;  /* 0x00000000ff0d7431 */ /* 0x000fe200000001ff */
[----:B------:R-:W-:-:S04]  /*85e0*/  MOV R12, R11 ;  /* 0x0000000b000c7202 */ /* 0x000fc80000000f00 */
[----:B0-----:R-:W-:Y:S05]  /*85f0*/  RET.REL.NODEC R12 `(_Z15SoftmaxWarpImplI10DirectLoadI13__nv_bfloat16fE11DirectStoreIfS1_EfLi2ELi32ELi32ELi1ELb1EL9Algorithm0EEvT_T0_ll) ;  /* 0xffffff780c807950 */ /* 0x001fea0003c3ffff */
.L_x_5530:
        /* <DEDUP_REMOVED lines=16> */
.L_x_25561:


//--------------------- .text._Z15SoftmaxWarpImplI10DirectLoadI13__nv_bfloat16fE11DirectStoreIfS1_EfLi2ELi32ELi32ELi1ELb0EL9Algorithm0EEvT_T0_ll --------------------------
	.section	.text._Z15SoftmaxWarpImplI10DirectLoadI13__nv_bfloat16fE11DirectStoreIfS1_EfLi2ELi32ELi32ELi1ELb0EL9Algorithm0EEvT_T0_ll,"ax",@progbits
	.align	128
        .global         _Z15SoftmaxWarpImplI10DirectLoadI13__nv_bfloat16fE11DirectStoreIfS1_EfLi2ELi32ELi32ELi1ELb0EL9Algorithm0EEvT_T0_ll
        .type           _Z15SoftmaxWarpImplI10DirectLoadI13__nv_bfloat16fE11DirectStoreIfS1_EfLi2ELi32ELi32ELi1ELb0EL9Algorithm0EEvT_T0_ll,@function
        .size           _Z15SoftmaxWarpImplI10DirectLoadI13__nv_bfloat16fE11DirectStoreIfS1_EfLi2ELi32ELi32ELi1ELb0EL9Algorithm0EEvT_T0_ll,(.L_x_25562 - _Z15SoftmaxWarpImplI10DirectLoadI13__nv_bfloat16fE11DirectStoreIfS1_EfLi2ELi32ELi32ELi1ELb0EL9Algorithm0EEvT_T0_ll)
        .other          _Z15SoftmaxWarpImplI10DirectLoadI13__nv_bfloat16fE11DirectStoreIfS1_EfLi2ELi32ELi32ELi1ELb0EL9Algorithm0EEvT_T0_ll,@"STO_CUDA_ENTRY STV_DEFAULT"
_Z15SoftmaxWarpImplI10DirectLoadI13__nv_bfloat16fE11DirectStoreIfS1_EfLi2ELi32ELi32ELi1ELb0EL9Algorithm0EEvT_T0_ll:
.text._Z15SoftmaxWarpImplI10DirectLoadI13__nv_bfloat16fE11DirectStoreIfS1_EfLi2ELi32ELi32ELi1ELb0EL9Algorithm0EEvT_T0_ll:
        /* <DEDUP_REMOVED lines=24> */
.L_x_5531:
        /* <DEDUP_REMOVED lines=13> */
[----:B-1----:R-:W-:-:S07]  /*0250*/  SHF.L.U32 R44, R44, 0x1, RZ ;  /* 0x000000012c2c7819 */ /* 0x002fce00000006ff */
.L_x_5597:
[----:B-1----:R-:W-:Y:S01]  /*0260*/  HFMA2 R3, -RZ, RZ, 0, 0 ;  /* 0x00000000ff037431 */ /* 0x002fe200000001ff */
[----:B------:R-:W-:Y:S01]  /*0270*/  MOV R2, R44 ;  /* 0x0000002c00027202 */ /* 0x000fe20000000f00 */
[----:B------:R-:W-:Y:S01]  /*0280*/  IMAD R7, R45, UR38, RZ ;  /* 0x000000262d077c24 */ /* 0x000fe2000f8e02ff */
[----:B--2---:R-:W-:Y:S02]  /*0290*/  R2UR UR4, R38 ;  /* 0x00000000260472ca */ /* 0x004fe400000e0000 */
        /* <DEDUP_REMOVED lines=8> */
[C---:B------:R-:W-:Y:S02]  /*0320*/  IADD3 R56, P3, PT, R4.reuse, 0x40, RZ ;  /* 0x0000004004387810 */ /* 0x040fe40007f7e0ff */
[C---:B------:R-:W-:Y:S02]  /*0330*/  IADD3 R8, P2, PT, R4.reuse, 0x80, RZ ;  /* 0x0000008004087810 */ /* 0x040fe40007f5e0ff */
[----:B------:R-:W-:Y:S02]  /*0340*/  IADD3.X R5, PT, PT, RZ, R0, RZ, P3, !PT ;  /* 0x00000000ff057210 */ /* 0x000fe40001ffe4ff */
[----:B------:R-:W-:-:S02]  /*0350*/  IADD3 R6, P0, PT, R4, 0xc0, RZ ;  /* 0x000000c004067810 */ /* 0x000fc40007f1e0ff */
[----:B------:R-:W-:Y:S02]  /*0360*/  LEA.HI R56, P6, R5, R56, RZ, 0x1 ;  /* 0x0000003805387211 */ /* 0x000fe400078d08ff */
[----:B------:R-:W-:Y:S02]  /*0370*/  IADD3 R12, P1, PT, R4, 0x100, RZ ;  /* 0x00000100040c7810 */ /* 0x000fe40007f3e0ff */
[----:B------:R-:W-:Y:S02]  /*0380*/  IADD3.X R5, PT, PT, RZ, R5, RZ, P6, !PT ;  /* 0x00000005ff057210 */ /* 0x000fe400037fe4ff */
[-C--:B------:R-:W-:Y:S02]  /*0390*/  IADD3.X R7, PT, PT, RZ, R0.reuse, RZ, P2, !PT ;  /* 0x00000000ff077210 */ /* 0x080fe400017fe4ff */
[----:B------:R-:W-:Y:S02]  /*03a0*/  IADD3.X R3, PT, PT, RZ, R0, RZ, P0, !PT ;  /* 0x00000000ff037210 */ /* 0x000fe400007fe4ff */
[----:B------:R-:W-:-:S02]  /*03b0*/  SHF.L.U64.HI R5, R56, 0x1, R5 ;  /* 0x0000000138057819 */ /* 0x000fc40000010205 */
[----:B------:R-:W-:Y:S02]  /*03c0*/  SHF.L.U32 R56, R56, 0x1, RZ ;  /* 0x0000000138387819 */ /* 0x000fe400000006ff */
[----:B------:R-:W-:Y:S02]  /*03d0*/  IADD3.X R11, PT, PT, RZ, R0, RZ, P1, !PT ;  /* 0x00000000ff0b7210 */ /* 0x000fe40000ffe4ff */
[----:B------:R-:W-:Y:S02]  /*03e0*/  LEA.HI R8, P1, R7, R8, RZ, 0x1 ;  /* 0x0000000807087211 */ /* 0x000fe400078308ff */
[----:B------:R-:W-:Y:S02]  /*03f0*/  LEA.HI R6, P0, R3, R6, RZ, 0x1 ;  /* 0x0000000603067211 */ /* 0x000fe400078108ff */
[----:B------:R-:W-:Y:S02]  /*0400*/  LOP3.LUT R56, R56, 0xfffffffc, RZ, 0xc0, !PT ;  /* 0xfffffffc38387812 */ /* 0x000fe400078ec0ff */
[----:B------:R-:W-:-:S02]  /*0410*/  IADD3.X R7, PT, PT, RZ, R7, RZ, P1, !PT ;  /* 0x00000007ff077210 */ /* 0x000fc40000ffe4ff */
[----:B------:R-:W-:Y:S02]  /*0420*/  IADD3.X R3, PT, PT, RZ, R3, RZ, P0, !PT ;  /* 0x00000003ff037210 */ /* 0x000fe400007fe4ff */
[----:B------:R-:W-:Y:S02]  /*0430*/  IADD3 R56, P0, PT, R56, UR36, RZ ;  /* 0x0000002438387c10 */ /* 0x000fe4000ff1e0ff */
[----:B------:R-:W-:Y:S02]  /*0440*/  IADD3 R14, P3, PT, R4, 0x140, RZ ;  /* 0x00000140040e7810 */ /* 0x000fe40007f7e0ff */
[----:B------:R-:W-:Y:S02]  /*0450*/  SHF.L.U64.HI R7, R8, 0x1, R7 ;  /* 0x0000000108077819 */ /* 0x000fe40000010207 */
[----:B------:R-:W-:Y:S02]  /*0460*/  IADD3 R16, P5, PT, R4, 0x180, RZ ;  /* 0x0000018004107810 */ /* 0x000fe40007fbe0ff */
[----:B------:R-:W-:-:S02]  /*0470*/  LEA.HI R12, P6, R11, R12, RZ, 0x1 ;  /* 0x0000000c0b0c7211 */ /* 0x000fc400078d08ff */
[----:B------:R-:W-:Y:S02]  /*0480*/  SHF.L.U32 R8, R8, 0x1, RZ ;  /* 0x0000000108087819 */ /* 0x000fe400000006ff */
[----:B------:R-:W-:Y:S02]  /*0490*/  IADD3.X R57, PT, PT, R5, UR37, RZ, P0, !PT ;  /* 0x0000002505397c10 */ /* 0x000fe400087fe4ff */
[----:B------:R-:W-:Y:S02]  /*04a0*/  IADD3.X R5, PT, PT, RZ, R0, RZ, P3, !PT ;  /* 0x00000000ff057210 */ /* 0x000fe40001ffe4ff */
[----:B------:R-:W-:Y:S02]  /*04b0*/  SHF.L.U64.HI R2, R6, 0x1, R3 ;  /* 0x0000000106027819 */ /* 0x000fe40000010203 */
[----:B------:R-:W-:Y:S02]  /*04c0*/  LOP3.LUT R8, R8, 0xfffffffc, RZ, 0xc0, !PT ;  /* 0xfffffffc08087812 */ /* 0x000fe400078ec0ff */
[----:B------:R-:W-:-:S02]  /*04d0*/  IADD3.X R11, PT, PT, RZ, R11, RZ, P6, !PT ;  /* 0x0000000bff0b7210 */ /* 0x000fc400037fe4ff */
[----:B------:R-:W-:Y:S02]  /*04e0*/  IADD3.X R3, PT, PT, RZ, R0, RZ, P5, !PT ;  /* 0x00000000ff037210 */ /* 0x000fe40002ffe4ff */
[----:B------:R-:W-:Y:S02]  /*04f0*/  LEA.HI R14, P5, R5, R14, RZ, 0x1 ;  /* 0x0000000e050e7211 */ /* 0x000fe400078b08ff */
[----:B------:R-:W-:Y:S02]  /*0500*/  IADD3 R8, P6, PT, R8, UR36, RZ ;  /* 0x0000002408087c10 */ /* 0x000fe4000ffde0ff */
[C---:B------:R-:W-:Y:S02]  /*0510*/  SHF.L.U64.HI R10, R12.reuse, 0x1, R11 ;  /* 0x000000010c0a7819 */ /* 0x040fe4000001020b */
[----:B------:R-:W-:Y:S02]  /*0520*/  IADD3.X R5, PT, PT, RZ, R5, RZ, P5, !PT ;  /* 0x00000005ff057210 */ /* 0x000fe40002ffe4ff */
[----:B------:R-:W-:-:S02]  /*0530*/  SHF.L.U32 R12, R12, 0x1, RZ ;  /* 0x000000010c0c7819 */ /* 0x000fc400000006ff */
[----:B------:R-:W-:Y:S02]  /*0540*/  IADD3.X R9, PT, PT, R7, UR37, RZ, P6, !PT ;  /* 0x0000002507097c10 */ /* 0x000fe4000b7fe4ff */
[----:B------:R-:W-:Y:S02]  /*0550*/  LEA.HI R13, P5, R0, R4, RZ, 0x1 ;  /* 0x00000004000d7211 */ /* 0x000fe400078b08ff */
[----:B------:R-:W-:Y:S01]  /*0560*/  LEA.HI R16, P6, R3, R16, RZ, 0x1 ;  /* 0x0000001003107211 */ /* 0x000fe200078d08ff */
[----:B------:R-:W2:Y:S01]  /*0570*/  LDG.E R31, desc[UR8][R8.64] ;  /* 0x00000008081f7981 */ /* 0x000ea2000c1e1900 */
[----:B------:R-:W-:Y:S02]  /*0580*/  LOP3.LUT R12, R12, 0xfffffffc, RZ, 0xc0, !PT ;  /* 0xfffffffc0c0c7812 */ /* 0x000fe400078ec0ff */
[C---:B------:R-:W-:Y:S02]  /*0590*/  SHF.L.U64.HI R5, R14.reuse, 0x1, R5 ;  /* 0x000000010e057819 */ /* 0x040fe40000010205 */
[----:B------:R-:W-:-:S02]  /*05a0*/  SHF.L.U32 R14, R14, 0x1, RZ ;  /* 0x000000010e0e7819 */ /* 0x000fc400000006ff */
[----:B------:R-:W-:Y:S02]  /*05b0*/  IADD3.X R18, PT, PT, RZ, R0, RZ, P5, !PT ;  /* 0x00000000ff127210 */ /* 0x000fe40002ffe4ff */
[----:B------:R-:W-:Y:S02]  /*05c0*/  IADD3.X R3, PT, PT, RZ, R3, RZ, P6, !PT ;  /* 0x00000003ff037210 */ /* 0x000fe400037fe4ff */
[----:B------:R-:W-:Y:S02]  /*05d0*/  IADD3 R12, P5, PT, R12, UR36, RZ ;  /* 0x000000240c0c7c10 */ /* 0x000fe4000ffbe0ff */
[----:B------:R-:W-:Y:S02]  /*05e0*/  LOP3.LUT R14, R14, 0xfffffffc, RZ, 0xc0, !PT ;  /* 0xfffffffc0e0e7812 */ /* 0x000fe400078ec0ff */
[----:B------:R-:W-:Y:S02]  /*05f0*/  SHF.L.U32 R11, R13, 0x1, RZ ;  /* 0x000000010d0b7819 */ /* 0x000fe400000006ff */
[----:B------:R-:W-:-:S02]  /*0600*/  SHF.L.U32 R6, R6, 0x1, RZ ;  /* 0x0000000106067819 */ /* 0x000fc400000006ff */
[----:B------:R-:W-:Y:S02]  /*0610*/  SHF.L.U64.HI R17, R13, 0x1, R18 ;  /* 0x000000010d117819 */ /* 0x000fe40000010212 */
[----:B------:R-:W-:Y:S02]  /*0620*/  SHF.L.U64.HI R3, R16, 0x1, R3 ;  /* 0x0000000110037819 */ /* 0x000fe40000010203 */
[----:B------:R-:W-:Y:S02]  /*0630*/  IADD3.X R13, PT, PT, R10, UR37, RZ, P5, !PT ;  /* 0x000000250a0d7c10 */ /* 0x000fe4000affe4ff */
[----:B------:R-:W-:Y:S02]  /*0640*/  SHF.L.U32 R16, R16, 0x1, RZ ;  /* 0x0000000110107819 */ /* 0x000fe400000006ff */
[----:B------:R-:W-:Y:S02]  /*0650*/  IADD3 R14, P5, PT, R14, UR36, RZ ;  /* 0x000000240e0e7c10 */ /* 0x000fe4000ffbe0ff */
[----:B------:R-:W-:-:S02]  /*0660*/  LOP3.LUT R10, R11, 0xfffffffc, RZ, 0xc0, !PT ;  /* 0xfffffffc0b0a7812 */ /* 0x000fc400078ec0ff */
[----:B------:R-:W-:Y:S02]  /*0670*/  LOP3.LUT R6, R6, 0xfffffffc, RZ, 0xc0, !PT ;  /* 0xfffffffc06067812 */ /* 0x000fe400078ec0ff */
[----:B------:R-:W-:Y:S02]  /*0680*/  IADD3 R24, P4, PT, R4, 0x1c0, RZ ;  /* 0x000001c004187810 */ /* 0x000fe40007f9e0ff */
[----:B------:R-:W-:Y:S02]  /*0690*/  LOP3.LUT R16, R16, 0xfffffffc, RZ, 0xc0, !PT ;  /* 0xfffffffc10107812 */ /* 0x000fe400078ec0ff */
[----:B------:R-:W-:Y:S02]  /*06a0*/  IADD3.X R15, PT, PT, R5, UR37, RZ, P5, !PT ;  /* 0x00000025050f7c10 */ /* 0x000fe4000affe4ff */
[----:B------:R-:W-:Y:S02]  /*06b0*/  IADD3 R10, P5, PT, R10, UR36, RZ ;  /* 0x000000240a0a7c10 */ /* 0x000fe4000ffbe0ff */
[----:B------:R-:W-:-:S02]  /*06c0*/  R2UR UR12, R38 ;  /* 0x00000000260c72ca */ /* 0x000fc400000e0000 */
[----:B------:R-:W-:Y:S02]  /*06d0*/  R2UR UR13, R39 ;  /* 0x00000000270d72ca */ /* 0x000fe400000e0000 */
[----:B------:R-:W-:Y:S02]  /*06e0*/  IADD3 R6, P3, PT, R6, UR36, RZ ;  /* 0x0000002406067c10 */ /* 0x000fe4000ff7e0ff */
[----:B------:R-:W-:Y:S02]  /*06f0*/  IADD3.X R29, PT, PT, RZ, R0, RZ, P4, !PT ;  /* 0x00000000ff1d7210 */ /* 0x000fe400027fe4ff */
[----:B------:R-:W-:Y:S02]  /*0700*/  IADD3 R21, P2, PT, R4, 0x200, RZ ;  /* 0x0000020004157810 */ /* 0x000fe40007f5e0ff */
[----:B------:R-:W-:Y:S02]  /*0710*/  IADD3 R16, P4, PT, R16, UR36, RZ ;  /* 0x0000002410107c10 */ /* 0x000fe4000ff9e0ff */
[----:B------:R-:W-:-:S02]  /*0720*/  R2UR UR14, R38 ;  /* 0x00000000260e72ca */ /* 0x000fc400000e0000 */
[----:B------:R-:W-:Y:S01]  /*0730*/  R2UR UR15, R39 ;  /* 0x00000000270f72ca */ /* 0x000fe200000e0000 */
[----:B------:R-:W3:Y:S01]  /*0740*/  LDG.E R27, desc[UR12][R12.64] ;  /* 0x0000000c0c1b7981 */ /* 0x000ee2000c1e1900 */
[----:B------:R-:W-:Y:S02]  /*0750*/  IADD3.X R11, PT, PT, R17, UR37, RZ, P5, !PT ;  /* 0x00000025110b7c10 */ /* 0x000fe4000affe4ff */
[----:B------:R-:W-:Y:S02]  /*0760*/  IADD3.X R7, PT, PT, R2, UR37, RZ, P3, !PT ;  /* 0x0000002502077c10 */ /* 0x000fe40009ffe4ff */
[----:B------:R-:W-:Y:S02]  /*0770*/  R2UR UR16, R38 ;  /* 0x00000000261072ca */ /* 0x000fe400000e0000 */
[----:B------:R-:W-:Y:S02]  /*0780*/  R2UR UR17, R39 ;  /* 0x00000000271172ca */ /* 0x000fe400000e0000 */
[----:B------:R-:W-:Y:S01]  /*0790*/  IADD3 R20, P1, PT, R4, 0x240, RZ ;  /* 0x0000024004147810 */ /* 0x000fe20007f3e0ff */
[----:B------:R1:W4:Y:S01]  /*07a0*/  LDG.E R7, desc[UR10][R6.64] ;  /* 0x0000000a06077981 */ /* 0x000322000c1e1900 */
[----:B------:R-:W-:-:S02]  /*07b0*/  IADD3.X R22, PT, PT, RZ, R0, RZ, P2, !PT ;  /* 0x00000000ff167210 */ /* 0x000fc400017fe4ff */
[----:B------:R-:W-:Y:S01]  /*07c0*/  IADD3.X R17, PT, PT, R3, UR37, RZ, P4, !PT ;  /* 0x0000002503117c10 */ /* 0x000fe2000a7fe4ff */
[----:B------:R-:W5:Y:S01]  /*07d0*/  LDG.E R25, desc[UR14][R14.64] ;  /* 0x0000000e0e197981 */ /* 0x000f62000c1e1900 */
[----:B------:R-:W-:Y:S02]  /*07e0*/  R2UR UR6, R38 ;  /* 0x00000000260672ca */ /* 0x000fe400000e0000 */
[----:B------:R-:W-:Y:S02]  /*07f0*/  R2UR UR7, R39 ;  /* 0x00000000270772ca */ /* 0x000fe400000e0000 */
[C---:B------:R-:W-:Y:S01]  /*0800*/  IADD3 R19, P0, PT, R4.reuse, 0x280, RZ ;  /* 0x0000028004137810 */ /* 0x040fe20007f1e0ff */
[----:B------:R-:W5:Y:S01]  /*0810*/  LDG.E R23, desc[UR16][R16.64] ;  /* 0x0000001010177981 */ /* 0x000f62000c1e1900 */
[C---:B------:R-:W-:Y:S02]  /*0820*/  IADD3 R28, P3, PT, R4.reuse, 0x2c0, RZ ;  /* 0x000002c0041c7810 */ /* 0x040fe40007f7e0ff */
[----:B------:R-:W-:-:S02]  /*0830*/  IADD3 R2, P6, PT, R4, 0x300, RZ ;  /* 0x0000030004027810 */ /* 0x000fc40007fde0ff */
[C---:B------:R-:W-:Y:S02]  /*0840*/  IADD3 R18, P2, PT, R4.reuse, 0x340, RZ ;  /* 0x0000034004127810 */ /* 0x040fe40007f5e0ff */
[C---:B------:R-:W-:Y:S02]  /*0850*/  IADD3 R3, P4, PT, R4.reuse, 0x380, RZ ;  /* 0x0000038004037810 */ /* 0x040fe40007f9e0ff */
[----:B------:R-:W-:Y:S01]  /*0860*/  IADD3 R5, P5, PT, R4, 0x3c0, RZ ;  /* 0x000003c004057810 */ /* 0x000fe20007fbe0ff */
[----:B------:R-:W5:Y:S01]  /*0870*/  LDG.E R56, desc[UR6][R56.64] ;  /* 0x0000000638387981 */ /* 0x000f62000c1e1900 */
[----:B-1----:R-:W-:-:S03]  /*0880*/  IADD3.X R6, PT, PT, RZ, R0, RZ, P0, !PT ;  /* 0x00000000ff067210 */ /* 0x002fc600007fe4ff */
[----:B------:R1:W5:Y:S01]  /*0890*/  LDG.E R4, desc[UR4][R10.64] ;  /* 0x000000040a047981 */ /* 0x000362000c1e1900 */
[-C--:B------:R-:W-:Y:S02]  /*08a0*/  IADD3.X R9, PT, PT, RZ, R0.reuse, RZ, P3, !PT ;  /* 0x00000000ff097210 */ /* 0x080fe40001ffe4ff */
[----:B-1----:R-:W-:Y:S02]  /*08b0*/  IADD3.X R11, PT, PT, RZ, R0, RZ, P1, !PT ;  /* 0x00000000ff0b7210 */ /* 0x002fe40000ffe4ff */
[----:B------:R-:W-:Y:S02]  /*08c0*/  LEA.HI R8, P1, R29, R24, RZ, 0x1 ;  /* 0x000000181d087211 */ /* 0x000fe400078308ff */
[----:B------:R-:W-:Y:S02]  /*08d0*/  LEA.HI R10, P0, R22, R21, RZ, 0x1 ;  /* 0x00000015160a7211 */ /* 0x000fe400078108ff */
[----:B------:R-:W-:Y:S02]  /*08e0*/  IADD3.X R13, PT, PT, RZ, R29, RZ, P1, !PT ;  /* 0x0000001dff0d7210 */ /* 0x000fe40000ffe4ff */
[----:B------:R-:W-:-:S02]  /*08f0*/  LEA.HI R12, P1, R11, R20, RZ, 0x1 ;  /* 0x000000140b0c7211 */ /* 0x000fc400078308ff */
[----:B------:R-:W-:Y:S02]  /*0900*/  IADD3.X R15, PT, PT, RZ, R22, RZ, P0, !PT ;  /* 0x00000016ff0f7210 */ /* 0x000fe400007fe4ff */
[----:B------:R-:W-:Y:S02]  /*0910*/  LEA.HI R28, P3, R9, R28, RZ, 0x1 ;  /* 0x0000001c091c7211 */ /* 0x000fe400078708ff */
[----:B------:R-:W-:Y:S02]  /*0920*/  SHF.L.U64.HI R16, R8, 0x1, R13 ;  /* 0x0000000108107819 */ /* 0x000fe4000001020d */
[----:B------:R-:W-:Y:S02]  /*0930*/  LEA.HI R14, P0, R6, R19, RZ, 0x1 ;  /* 0x00000013060e7211 */ /* 0x000fe400078108ff */
[----:B------:R-:W-:Y:S02]  /*0940*/  SHF.L.U32 R8, R8, 0x1, RZ ;  /* 0x0000000108087819 */ /* 0x000fe400000006ff */
[----:B------:R-:W-:-:S02]  /*0950*/  IADD3.X R13, PT, PT, RZ, R11, RZ, P1, !PT ;  /* 0x0000000bff0d7210 */ /* 0x000fc40000ffe4ff */
[C---:B------:R-:W-:Y:S02]  /*0960*/  SHF.L.U64.HI R11, R10.reuse, 0x1, R15 ;  /* 0x000000010a0b7819 */ /* 0x040fe4000001020f */
[----:B------:R-:W-:Y:S02]  /*0970*/  SHF.L.U32 R10, R10, 0x1, RZ ;  /* 0x000000010a0a7819 */ /* 0x000fe400000006ff */
[----:B------:R-:W-:Y:S02]  /*0980*/  IADD3.X R9, PT, PT, RZ, R9, RZ, P3, !PT ;  /* 0x00000009ff097210 */ /* 0x000fe40001ffe4ff */
[----:B------:R-:W-:Y:S02]  /*0990*/  IADD3.X R15, PT, PT, RZ, R6, RZ, P0, !PT ;  /* 0x00000006ff0f7210 */ /* 0x000fe400007fe4ff */
[----:B------:R-:W-:Y:S02]  /*09a0*/  LOP3.LUT R8, R8, 0xfffffffc, RZ, 0xc0, !PT ;  /* 0xfffffffc08087812 */ /* 0x000fe400078ec0ff */
[----:B------:R-:W-:-:S02]  /*09b0*/  SHF.L.U64.HI R6, R28, 0x1, R9 ;  /* 0x000000011c067819 */ /* 0x000fc40000010209 */
[----:B------:R-:W-:Y:S02]  /*09c0*/  LOP3.LUT R10, R10, 0xfffffffc, RZ, 0xc0, !PT ;  /* 0xfffffffc0a0a7812 */ /* 0x000fe400078ec0ff */
[----:B------:R-:W-:Y:S02]  /*09d0*/  SHF.L.U32 R28, R28, 0x1, RZ ;  /* 0x000000011c1c7819 */ /* 0x000fe400000006ff */
[----:B------:R-:W-:Y:S02]  /*09e0*/  SHF.L.U64.HI R15, R14, 0x1, R15 ;  /* 0x000000010e0f7819 */ /* 0x000fe4000001020f */
[----:B------:R-:W-:Y:S02]  /*09f0*/  IADD3 R8, P1, PT, R8, UR36, RZ ;  /* 0x0000002408087c10 */ /* 0x000fe4000ff3e0ff */
[----:B------:R-:W-:Y:S02]  /*0a00*/  SHF.L.U32 R14, R14, 0x1, RZ ;  /* 0x000000010e0e7819 */ /* 0x000fe400000006ff */
[----:B------:R-:W-:-:S02]  /*0a10*/  IADD3 R10, P0, PT, R10, UR36, RZ ;  /* 0x000000240a0a7c10 */ /* 0x000fc4000ff1e0ff */
[----:B------:R-:W-:Y:S02]  /*0a20*/  SHF.L.U64.HI R13, R12, 0x1, R13 ;  /* 0x000000010c0d7819 */ /* 0x000fe4000001020d */
[----:B------:R-:W-:Y:S02]  /*0a30*/  LOP3.LUT R28, R28, 0xfffffffc, RZ, 0xc0, !PT ;  /* 0xfffffffc1c1c7812 */ /* 0x000fe400078ec0ff */
[----:B------:R-:W-:Y:S02]  /*0a40*/  SHF.L.U32 R12, R12, 0x1, RZ ;  /* 0x000000010c0c7819 */ /* 0x000fe400000006ff */
[----:B------:R-:W-:Y:S02]  /*0a50*/  IADD3.X R9, PT, PT, R16, UR37, RZ, P1, !PT ;  /* 0x0000002510097c10 */ /* 0x000fe40008ffe4ff */
[----:B------:R-:W-:Y:S02]  /*0a60*/  LOP3.LUT R14, R14, 0xfffffffc, RZ, 0xc0, !PT ;  /* 0xfffffffc0e0e7812 */ /* 0x000fe400078ec0ff */
[----:B------:R-:W-:Y:S01]  /*0a70*/  IADD3.X R11, PT, PT, R11, UR37, RZ, P0, !PT ;  /* 0x000000250b0b7c10 */ /* 0x000fe200087fe4ff */
[----:B------:R1:W5:Y:S01]  /*0a80*/  LDG.E R21, desc[UR4][R8.64] ;  /* 0x0000000408157981 */ /* 0x000362000c1e1900 */
[----:B------:R-:W-:-:S02]  /*0a90*/  IADD3 R28, P0, PT, R28, UR36, RZ ;  /* 0x000000241c1c7c10 */ /* 0x000fc4000ff1e0ff */
[----:B------:R-:W-:Y:S01]  /*0aa0*/  LOP3.LUT R12, R12, 0xfffffffc, RZ, 0xc0, !PT ;  /* 0xfffffffc0c0c7812 */ /* 0x000fe200078ec0ff */
[----:B------:R0:W5:Y:S01]  /*0ab0*/  LDG.E R19, desc[UR6][R10.64] ;  /* 0x000000060a137981 */ /* 0x000162000c1e1900 */
[-C--:B------:R-:W-:Y:S02]  /*0ac0*/  IADD3.X R33, PT, PT, RZ, R0.reuse, RZ, P6, !PT ;  /* 0x00000000ff217210 */ /* 0x080fe400037fe4ff */
[----:B------:R-:W-:Y:S02]  /*0ad0*/  IADD3 R14, P1, PT, R14, UR36, RZ ;  /* 0x000000240e0e7c10 */ /* 0x000fe4000ff3e0ff */
[----:B------:R-:W-:Y:S02]  /*0ae0*/  IADD3.X R29, PT, PT, R6, UR37, RZ, P0, !PT ;  /* 0x00000025061d7c10 */ /* 0x000fe400087fe4ff */
[----:B-1----:R-:W-:Y:S02]  /*0af0*/  IADD3.X R9, PT, PT, RZ, R0, RZ, P2, !PT ;  /* 0x00000000ff097210 */ /* 0x002fe400017fe4ff */
[----:B------:R-:W-:Y:S01]  /*0b00*/  IADD3 R12, P3, PT, R12, UR36, RZ ;  /* 0x000000240c0c7c10 */ /* 0x000fe2000ff7e0ff */
[----:B------:R-:W5:Y:S01]  /*0b10*/  LDG.E R20, desc[UR12][R28.64] ;  /* 0x0000000c1c147981 */ /* 0x000f62000c1e1900 */
[----:B------:R-:W-:-:S02]  /*0b20*/  LEA.HI R6, P0, R33, R2, RZ, 0x1 ;  /* 0x0000000221067211 */ /* 0x000fc400078108ff */
[----:B------:R-:W-:Y:S02]  /*0b30*/  IADD3.X R15, PT, PT, R15, UR37, RZ, P1, !PT ;  /* 0x000000250f0f7c10 */ /* 0x000fe40008ffe4ff */
[----:B------:R-:W-:Y:S02]  /*0b40*/  IADD3.X R2, PT, PT, RZ, R0, RZ, P4, !PT ;  /* 0x00000000ff027210 */ /* 0x000fe400027fe4ff */
[----:B------:R-:W-:Y:S01]  /*0b50*/  LEA.HI R8, P1, R9, R18, RZ, 0x1 ;  /* 0x0000001209087211 */ /* 0x000fe200078308ff */
[----:B------:R-:W5:Y:S01]  /*0b60*/  LDG.E R16, desc[UR10][R14.64] ;  /* 0x0000000a0e107981 */ /* 0x000f62000c1e1900 */
[----:B------:R-:W-:Y:S02]  /*0b70*/  IADD3.X R13, PT, PT, R13, UR37, RZ, P3, !PT ;  /* 0x000000250d0d7c10 */ /* 0x000fe40009ffe4ff */
[----:B0-----:R-:W-:Y:S02]  /*0b80*/  IADD3.X R11, PT, PT, RZ, R33, RZ, P0, !PT ;  /* 0x00000021ff0b7210 */ /* 0x001fe400007fe4ff */
[----:B------:R-:W-:Y:S01]  /*0b90*/  LEA.HI R10, P0, R2, R3, RZ, 0x1 ;  /* 0x00000003020a7211 */ /* 0x000fe200078108ff */
[----:B------:R0:W5:Y:S01]  /*0ba0*/  LDG.E R17, desc[UR8][R12.64] ;  /* 0x000000080c117981 */ /* 0x000162000c1e1900 */
[----:B------:R-:W-:-:S02]  /*0bb0*/  IADD3.X R0, PT, PT, RZ, R0, RZ, P5, !PT ;  /* 0x00000000ff007210 */ /* 0x000fc40002ffe4ff */
[----:B------:R-:W-:Y:S02]  /*0bc0*/  IADD3.X R3, PT, PT, RZ, R9, RZ, P1, !PT ;  /* 0x00000009ff037210 */ /* 0x000fe40000ffe4ff */
[C---:B------:R-:W-:Y:S02]  /*0bd0*/  SHF.L.U32 R9, R6.reuse, 0x1, RZ ;  /* 0x0000000106097819 */ /* 0x040fe400000006ff */
[----:B------:R-:W-:Y:S02]  /*0be0*/  SHF.L.U64.HI R11, R6, 0x1, R11 ;  /* 0x00000001060b7819 */ /* 0x000fe4000001020b */
[----:B------:R-:W-:Y:S02]  /*0bf0*/  SHF.L.U64.HI R6, R8, 0x1, R3 ;  /* 0x0000000108067819 */ /* 0x000fe40000010203 */
[----:B0-----:R-:W-:Y:S02]  /*0c00*/  LEA.HI R12, P2, R0, R5, RZ, 0x1 ;  /* 0x00000005000c7211 */ /* 0x001fe400078508ff */
[----:B------:R-:W-:-:S02]  /*0c10*/  IADD3.X R5, PT, PT, RZ, R2, RZ, P0, !PT ;  /* 0x00000002ff057210 */ /* 0x000fc400007fe4ff */
[----:B------:R-:W-:Y:S02]  /*0c20*/  SHF.L.U32 R8, R8, 0x1, RZ ;  /* 0x0000000108087819 */ /* 0x000fe400000006ff */
[----:B------:R-:W-:Y:S02]  /*0c30*/  LOP3.LUT R2, R9, 0xfffffffc, RZ, 0xc0, !PT ;  /* 0xfffffffc09027812 */ /* 0x000fe400078ec0ff */
[----:B------:R-:W-:Y:S02]  /*0c40*/  IADD3.X R3, PT, PT, RZ, R0, RZ, P2, !PT ;  /* 0x00000000ff037210 */ /* 0x000fe400017fe4ff */
[----:B------:R-:W-:Y:S02]  /*0c50*/  SHF.L.U64.HI R5, R10, 0x1, R5 ;  /* 0x000000010a057819 */ /* 0x000fe40000010205 */
[----:B------:R-:W-:Y:S02]  /*0c60*/  LOP3.LUT R8, R8, 0xfffffffc, RZ, 0xc0, !PT ;  /* 0xfffffffc08087812 */ /* 0x000fe400078ec0ff */
[----:B------:R-:W-:-:S02]  /*0c70*/  SHF.L.U32 R10, R10, 0x1, RZ ;  /* 0x000000010a0a7819 */ /* 0x000fc400000006ff */
[----:B------:R-:W-:Y:S02]  /*0c80*/  IADD3 R2, P0, PT, R2, UR36, RZ ;  /* 0x0000002402027c10 */ /* 0x000fe4000ff1e0ff */
[----:B------:R-:W-:Y:S02]  /*0c90*/  SHF.L.U64.HI R0, R12, 0x1, R3 ;  /* 0x000000010c007819 */ /* 0x000fe40000010203 */
[----:B------:R-:W-:Y:S02]  /*0ca0*/  IADD3 R8, P1, PT, R8, UR36, RZ ;  /* 0x0000002408087c10 */ /* 0x000fe4000ff3e0ff */
[----:B------:R-:W-:Y:S02]  /*0cb0*/  SHF.L.U32 R12, R12, 0x1, RZ ;  /* 0x000000010c0c7819 */ /* 0x000fe400000006ff */
[----:B------:R-:W-:Y:S02]  /*0cc0*/  LOP3.LUT R10, R10, 0xfffffffc, RZ, 0xc0, !PT ;  /* 0xfffffffc0a0a7812 */ /* 0x000fe400078ec0ff */
[----:B------:R-:W-:-:S02]  /*0cd0*/  IADD3.X R3, PT, PT, R11, UR37, RZ, P0, !PT ;  /* 0x000000250b037c10 */ /* 0x000fc400087fe4ff */
[----:B------:R-:W-:Y:S02]  /*0ce0*/  IADD3.X R9, PT, PT, R6, UR37, RZ, P1, !PT ;  /* 0x0000002506097c10 */ /* 0x000fe40008ffe4ff */
[----:B------:R-:W-:Y:S01]  /*0cf0*/  LOP3.LUT R12, R12, 0xfffffffc, RZ, 0xc0, !PT ;  /* 0xfffffffc0c0c7812 */ /* 0x000fe200078ec0ff */
[----:B------:R-:W5:Y:S01]  /*0d00*/  LDG.E R2, desc[UR4][R2.64] ;  /* 0x0000000402027981 */ /* 0x000f62000c1e1900 */
[----:B------:R-:W-:Y:S02]  /*0d10*/  IADD3 R10, P0, PT, R10, UR36, RZ ;  /* 0x000000240a0a7c10 */ /* 0x000fe4000ff1e0ff */
[----:B------:R-:W-:Y:S01]  /*0d20*/  IADD3 R12, P1, PT, R12, UR36, RZ ;  /* 0x000000240c0c7c10 */ /* 0x000fe2000ff3e0ff */
[----:B------:R4:W5:Y:S01]  /*0d30*/  LDG.E R9, desc[UR6][R8.64] ;  /* 0x0000000608097981 */ /* 0x000962000c1e1900 */
[----:B------:R-:W-:Y:S02]  /*0d40*/  IADD3.X R11, PT, PT, R5, UR37, RZ, P0, !PT ;  /* 0x00000025050b7c10 */ /* 0x000fe400087fe4ff */
[----:B------:R-:W-:-:S03]  /*0d50*/  IADD3.X R13, PT, PT, R0, UR37, RZ, P1, !PT ;  /* 0x00000025000d7c10 */ /* 0x000fc60008ffe4ff */
[----:B------:R-:W5:Y:S04]  /*0d60*/  LDG.E R10, desc[UR8][R10.64] ;  /* 0x000000080a0a7981 */ /* 0x000f68000c1e1900 */
[----:B------:R-:W5:Y:S01]  /*0d70*/  LDG.E R12, desc[UR10][R12.64] ;  /* 0x0000000a0c0c7981 */ /* 0x000f62000c1e1900 */
[----:B------:R-:W-:Y:S01]  /*0d80*/  UMOV UR4, 0xffffffff ;  /* 0xffffffff00047882 */ /* 0x000fe20000000000 */
[C---:B--2---:R-:W-:Y:S02]  /*0d90*/  PRMT R6, R31.reuse, 0x7632, R6 ;  /* 0x000076321f067816 */ /* 0x044fe40000000006 */
[----:B------:R-:W-:Y:S02]  /*0da0*/  SHF.L.U32 R31, R31, 0x10, RZ ;  /* 0x000000101f1f7819 */ /* 0x000fe400000006ff */
[----:B------:R-:W-:-:S02]  /*0db0*/  SHF.L.U32 R6, R6, 0x10, RZ ;  /* 0x0000001006067819 */ /* 0x000fc400000006ff */
[C---:B---3--:R-:W-:Y:S02]  /*0dc0*/  PRMT R54, R27.reuse, 0x7632, R54 ;  /* 0x000076321b367816 */ /* 0x048fe40000000036 */
[----:B------:R-:W-:Y:S02]  /*0dd0*/  SHF.L.U32 R27, R27, 0x10, RZ ;  /* 0x000000101b1b7819 */ /* 0x000fe400000006ff */
[C---:B----4-:R-:W-:Y:S02]  /*0de0*/  PRMT R8, R7.reuse, 0x7632, R8 ;  /* 0x0000763207087816 */ /* 0x050fe40000000008 */
[----:B------:R-:W-:Y:S02]  /*0df0*/  SHF.L.U32 R7, R7, 0x10, RZ ;  /* 0x0000001007077819 */ /* 0x000fe400000006ff */
[----:B------:R-:W-:Y:S02]  /*0e00*/  SHF.L.U32 R8, R8, 0x10, RZ ;  /* 0x0000001008087819 */ /* 0x000fe400000006ff */
[----:B-----5:R-:W-:-:S02]  /*0e10*/  PRMT R29, R56, 0x7632, R29 ;  /* 0x00007632381d7816 */ /* 0x020fc4000000001d */
[C---:B------:R-:W-:Y:S02]  /*0e20*/  PRMT R5, R4.reuse, 0x7632, R5 ;  /* 0x0000763204057816 */ /* 0x040fe40000000005 */
[----:B------:R-:W-:Y:S02]  /*0e30*/  SHF.L.U32 R4, R4, 0x10, RZ ;  /* 0x0000001004047819 */ /* 0x000fe400000006ff */
[----:B------:R-:W-:Y:S02]  /*0e40*/  SHF.L.U32 R5, R5, 0x10, RZ ;  /* 0x0000001005057819 */ /* 0x000fe400000006ff */
[----:B------:R-:W-:Y:S02]  /*0e50*/  SHF.L.U32 R56, R56, 0x10, RZ ;  /* 0x0000001038387819 */ /* 0x000fe400000006ff */
[----:B------:R-:W-:Y:S02]  /*0e60*/  SHF.L.U32 R29, R29, 0x10, RZ ;  /* 0x000000101d1d7819 */ /* 0x000fe400000006ff */
[----:B------:R-:W-:-:S04]  /*0e70*/  FMNMX3 R0, R4, -INF , R5, !PT ;  /* 0xff80000004007876 */ /* 0x000fc80007800005 */
[----:B------:R-:W-:-:S04]  /*0e80*/  FMNMX3 R0, R0, R56, R29, !PT ;  /* 0x0000003800007276 */ /* 0x000fc8000780001d */
[----:B------:R-:W-:Y:S02]  /*0e90*/  FMNMX3 R0, R0, R31, R6, !PT ;  /* 0x0000001f00007276 */ /* 0x000fe40007800006 */
[C---:B------:R-:W-:Y:S02]  /*0ea0*/  PRMT R52, R25.reuse, 0x7632, R52 ;  /* 0x0000763219347816 */ /* 0x040fe40000000034 */
[----:B------:R-:W-:Y:S02]  /*0eb0*/  SHF.L.U32 R54, R54, 0x10, RZ ;  /* 0x0000001036367819 */ /* 0x000fe400000006ff */
[----:B------:R-:W-:Y:S02]  /*0ec0*/  FMNMX3 R0, R0, R7, R8, !PT ;  /* 0x0000000700007276 */ /* 0x000fe40007800008 */
[----:B------:R-:W-:Y:S02]  /*0ed0*/  SHF.L.U32 R25, R25, 0x10, RZ ;  /* 0x0000001019197819 */ /* 0x000fe400000006ff */
[----:B------:R-:W-:-:S02]  /*0ee0*/  PRMT R50, R23, 0x7632, R50 ;  /* 0x0000763217327816 */ /* 0x000fc40000000032 */
[----:B------:R-:W-:Y:S02]  /*0ef0*/  SHF.L.U32 R52, R52, 0x10, RZ ;  /* 0x0000001034347819 */ /* 0x000fe400000006ff */
[----:B------:R-:W-:Y:S02]  /*0f00*/  FMNMX3 R0, R0, R27, R54, !PT ;  /* 0x0000001b00007276 */ /* 0x000fe40007800036 */
[----:B------:R-:W-:Y:S02]  /*0f10*/  SHF.L.U32 R23, R23, 0x10, RZ ;  /* 0x0000001017177819 */ /* 0x000fe400000006ff */
[----:B------:R-:W-:Y:S02]  /*0f20*/  SHF.L.U32 R50, R50, 0x10, RZ ;  /* 0x0000001032327819 */ /* 0x000fe400000006ff */
[----:B------:R-:W-:-:S04]  /*0f30*/  FMNMX3 R0, R0, R25, R52, !PT ;  /* 0x0000001900007276 */ /* 0x000fc80007800034 */
[----:B------:R-:W-:Y:S02]  /*0f40*/  FMNMX3 R0, R0, R23, R50, !PT ;  /* 0x0000001700007276 */ /* 0x000fe40007800032 */
[C---:B------:R-:W-:Y:S02]  /*0f50*/  PRMT R48, R21.reuse, 0x7632, R48 ;  /* 0x0000763215307816 */ /* 0x040fe40000000030 */
[----:B------:R-:W-:Y:S02]  /*0f60*/  SHF.L.U32 R21, R21, 0x10, RZ ;  /* 0x0000001015157819 */ /* 0x000fe400000006ff */
[C---:B------:R-:W-:Y:S02]  /*0f70*/  PRMT R42, R19.reuse, 0x7632, R42 ;  /* 0x00007632132a7816 */ /* 0x040fe4000000002a */
[----:B------:R-:W-:Y:S02]  /*0f80*/  SHF.L.U32 R48, R48, 0x10, RZ ;  /* 0x0000001030307819 */ /* 0x000fe400000006ff */
[----:B------:R-:W-:-:S02]  /*0f90*/  SHF.L.U32 R19, R19, 0x10, RZ ;  /* 0x0000001013137819 */ /* 0x000fc400000006ff */
[----:B------:R-:W-:Y:S02]  /*0fa0*/  SHF.L.U32 R42, R42, 0x10, RZ ;  /* 0x000000102a2a7819 */ /* 0x000fe400000006ff */
[----:B------:R-:W-:-:S04]  /*0fb0*/  FMNMX3 R0, R0, R21, R48, !PT ;  /* 0x0000001500007276 */ /* 0x000fc80007800030 */
[----:B------:R-:W-:Y:S02]  /*0fc0*/  FMNMX3 R0, R0, R19, R42, !PT ;  /* 0x0000001300007276 */ /* 0x000fe4000780002a */
[----:B------:R-:W-:Y:S02]  /*0fd0*/  PRMT R36, R20, 0x7632, R36 ;  /* 0x0000763214247816 */ /* 0x000fe40000000024 */
[----:B------:R-:W-:Y:S02]  /*0fe0*/  PRMT R40, R16, 0x7632, R40 ;  /* 0x0000763210287816 */ /* 0x000fe40000000028 */
[C---:B------:R-:W-:Y:S02]  /*0ff0*/  PRMT R18, R17.reuse, 0x7632, R18 ;  /* 0x0000763211127816 */ /* 0x040fe40000000012 */
[----:B------:R-:W-:Y:S02]  /*1000*/  SHF.L.U32 R17, R17, 0x10, RZ ;  /* 0x0000001011117819 */ /* 0x000fe400000006ff */
[----:B------:R-:W-:-:S02]  /*1010*/  SHF.L.U32 R18, R18, 0x10, RZ ;  /* 0x0000001012127819 */ /* 0x000fc400000006ff */
[----:B------:R-:W-:Y:S02]  /*1020*/  SHF.L.U32 R16, R16, 0x10, RZ ;  /* 0x0000001010107819 */ /* 0x000fe400000006ff */
        /* <DEDUP_REMOVED lines=11> */
[----:B------:R-:W-:Y:S02]  /*10e0*/  PRMT R28, R10, 0x7632, R28 ;  /* 0x000076320a1c7816 */ /* 0x000fe4000000001c */
[----:B------:R-:W-:Y:S02]  /*10f0*/  SHF.L.U32 R26, R26, 0x10, RZ ;  /* 0x000000101a1a7819 */ /* 0x000fe400000006ff */
[----:B------:R-:W-:Y:S02]  /*1100*/  FMNMX3 R3, R3, R22, R24, !PT ;  /* 0x0000001603037276 */ /* 0x000fe40007800018 */
[----:B------:R-:W-:Y:S02]  /*1110*/  SHF.L.U32 R30, R10, 0x10, RZ ;  /* 0x000000100a1e7819 */ /* 0x000fe400000006ff */
[----:B------:R-:W-:Y:S02]  /*1120*/  PRMT R10, R12, 0x7632, R10 ;  /* 0x000076320c0a7816 */ /* 0x000fe4000000000a */
[----:B------:R-:W-:-:S02]  /*1130*/  SHF.L.U32 R28, R28, 0x10, RZ ;  /* 0x000000101c1c7819 */ /* 0x000fc400000006ff */
[----:B------:R-:W-:Y:S02]  /*1140*/  FMNMX3 R3, R3, R32, R26, !PT ;  /* 0x0000002003037276 */ /* 0x000fe4000780001a */
[----:B------:R-:W-:Y:S02]  /*1150*/  SHF.L.U32 R34, R12, 0x10, RZ ;  /* 0x000000100c227819 */ /* 0x000fe400000006ff */
[----:B------:R-:W-:Y:S02]  /*1160*/  SHF.L.U32 R10, R10, 0x10, RZ ;  /* 0x000000100a0a7819 */ /* 0x000fe400000006ff */
[----:B------:R-:W-:-:S04]  /*1170*/  FMNMX3 R3, R3, R30, R28, !PT ;  /* 0x0000001e03037276 */ /* 0x000fc8000780001c */
[----:B------:R-:W-:Y:S01]  /*1180*/  FMNMX3 R13, R3, R34, R10, !PT ;  /* 0x00000022030d7276 */ /* 0x000fe2000780000a */
        /* <DEDUP_REMOVED lines=102> */
[----:B------:R-:W0:Y:S03]  /*17f0*/  MUFU.EX2 R68, R68 ;  /* 0x0000004400447308 */ /* 0x000e260000000800 */
[----:B------:R-:W-:-:S04]  /*1800*/  FADD R17, R10, -12583039 ;  /* 0xcb40007f0a117421 */ /* 0x000fc80000000000 */
[C---:B------:R-:W-:Y:S01]  /*1810*/  FFMA R17, R58.reuse, 1.4426950216293334961, -R17 ;  /* 0x3fb8aa3b3a117823 */ /* 0x040fe20000000811 */
[----:B------:R-:W-:Y:S03]  /*1820*/  MUFU.EX2 R60, R60 ;  /* 0x0000003c003c7308 */ /* 0x000fe60000000800 */
[----:B------:R-:W-:Y:S01]  /*1830*/  FFMA R58, R58, 1.925963033500011079e-08, R17 ;  /* 0x32a570603a3a7823 */ /* 0x000fe20000000011 */
[----:B------:R-:W-:-:S04]  /*1840*/  FFMA.SAT R17, R0, R11, 0.5 ;  /* 0x3f00000000117423 */ /* 0x000fc8000000200b */
[----:B------:R-:W-:Y:S01]  /*1850*/  FFMA.RM R17, R17, R12, 12582913 ;  /* 0x4b40000111117423 */ /* 0x000fe2000000400c */
[----:B------:R-:W-:Y:S01]  /*1860*/  MUFU.EX2 R58, R58 ;  /* 0x0000003a003a7308 */ /* 0x000fe20000000800 */
[----:B0-----:R-:W-:Y:S02]  /*1870*/  FMUL R3, R3, R68 ;  /* 0x0000004403037220 */ /* 0x001fe40000400000 */
        /* <DEDUP_REMOVED lines=15> */
[----:B------:R-:W0:Y:S01]  /*1970*/  MUFU.EX2 R25, R25 ;  /* 0x0000001900197308 */ /* 0x000e220000000800 */
        /* <DEDUP_REMOVED lines=14> */
[----:B0-----:R-:W-:Y:S01]  /*1a60*/  FMUL R16, R16, R25 ;  /* 0x0000001910107220 */ /* 0x001fe20000400000 */
        /* <DEDUP_REMOVED lines=34> */
[----:B------:R0:W1:Y:S02]  /*1c90*/  MUFU.EX2 R58, R31 ;  /* 0x0000001f003a7308 */ /* 0x0000640000000800 */
[----:B------:R-:W-:-:S04]  /*1ca0*/  FFMA R13, R48, 1.4426950216293334961, -R13 ;  /* 0x3fb8aa3b300d7823 */ /* 0x000fc8000000080d */
[----:B------:R-:W-:Y:S01]  /*1cb0*/  FFMA R49, R48, 1.925963033500011079e-08, R13 ;  /* 0x32a5706030317823 */ /* 0x000fe2000000000d */
[-C--:B------:R-:W-:Y:S01]  /*1cc0*/  FFMA.SAT R13, R42, R11.reuse, 0.5 ;  /* 0x3f0000002a0d7423 */ /* 0x080fe2000000200b */
[----:B------:R-:W-:Y:S01]  /*1cd0*/  MUFU.EX2 R50, R50 ;  /* 0x0000003200327308 */ /* 0x000fe20000000800 */
[----:B0-----:R-:W-:Y:S02]  /*1ce0*/  FFMA.SAT R31, R22, R11, 0.5 ;  /* 0x3f000000161f7423 */ /* 0x001fe4000000200b */
[-C--:B------:R-:W-:Y:S02]  /*1cf0*/  FFMA.RM R48, R13, R12.reuse, 12582913 ;  /* 0x4b4000010d307423 */ /* 0x080fe4000000400c */
[----:B------:R-:W-:Y:S02]  /*1d00*/  FFMA.RM R31, R31, R12, 12582913 ;  /* 0x4b4000011f1f7423 */ /* 0x000fe4000000400c */
[----:B------:R-:W-:Y:S01]  /*1d10*/  FADD R13, R48, -12583039 ;  /* 0xcb40007f300d7421 */ /* 0x000fe20000000000 */
[----:B------:R-:W-:Y:S01]  /*1d20*/  MUFU.EX2 R49, R49 ;  /* 0x0000003100317308 */ /* 0x000fe20000000800 */
[----:B-1----:R-:W-:Y:S01]  /*1d30*/  FMUL R17, R17, R58 ;  /* 0x0000003a11117220 */ /* 0x002fe20000400000 */
[----:B------:R-:W-:Y:S01]  /*1d40*/  FADD R25, R31, -12583039 ;  /* 0xcb40007f1f197421 */ /* 0x000fe20000000000 */
[----:B------:R-:W-:-:S03]  /*1d50*/  FFMA R13, R42, 1.4426950216293334961, -R13 ;  /* 0x3fb8aa3b2a0d7823 */ /* 0x000fc6000000080d */
[----:B------:R-:W-:Y:S01]  /*1d60*/  FFMA R25, R22, 1.4426950216293334961, -R25 ;  /* 0x3fb8aa3b16197823 */ /* 0x000fe20000000819 */
[----:B------:R-:W-:Y:S01]  /*1d70*/  FFMA R53, R42, 1.925963033500011079e-08, R13 ;  /* 0x32a570602a357823 */ /* 0x000fe2000000000d */
[-C--:B------:R-:W-:Y:S01]  /*1d80*/  FFMA.SAT R13, R18, R11.reuse, 0.5 ;  /* 0x3f000000120d7423 */ /* 0x080fe2000000200b */
[----:B------:R-:W0:Y:S01]  /*1d90*/  MUFU.EX2 R58, R37 ;  /* 0x00000025003a7308 */ /* 0x000e220000000800 */
        /* <DEDUP_REMOVED lines=18> */
[----:B0-----:R-:W-:Y:S01]  /*1ec0*/  FMUL R19, R15, R58 ;  /* 0x0000003a0f137220 */ /* 0x001fe20000400000 */
        /* <DEDUP_REMOVED lines=20> */
[----:B------:R0:W1:Y:S03]  /*2010*/  MUFU.EX2 R23, R52 ;  /* 0x0000003400177308 */ /* 0x0000660000000800 */
[----:B------:R-:W-:-:S05]  /*2020*/  FFMA R25, R24, 1.4426950216293334961, -R25 ;  /* 0x3fb8aa3b18197823 */ /* 0x000fca0000000819 */
[----:B------:R-:W2:Y:S01]  /*2030*/  MUFU.EX2 R36, R53 ;  /* 0x0000003500247308 */ /* 0x000ea20000000800 */
[----:B0-----:R-:W-:Y:S01]  /*2040*/  FFMA R52, R24, 1.925963033500011079e-08, R25 ;  /* 0x32a5706018347823 */ /* 0x001fe20000000019 */
[----:B------:R-:W-:Y:S01]  /*2050*/  FADD R25, R35, -12583039 ;  /* 0xcb40007f23197421 */ /* 0x000fe20000000000 */
[----:B------:R-:W-:Y:S02]  /*2060*/  SHF.L.U32 R24, R27, 0x17, RZ ;  /* 0x000000171b187819 */ /* 0x000fe400000006ff */
[----:B------:R-:W-:Y:S01]  /*2070*/  SHF.L.U32 R35, R35, 0x17, RZ ;  /* 0x0000001723237819 */ /* 0x000fe200000006ff */
[----:B------:R-:W-:Y:S02]  /*2080*/  FFMA R25, R32, 1.4426950216293334961, -R25 ;  /* 0x3fb8aa3b20197823 */ /* 0x000fe40000000819 */
[----:B------:R-:W-:Y:S01]  /*2090*/  FMUL R24, R24, R49 ;  /* 0x0000003118187220 */ /* 0x000fe20000400000 */
[----:B-1----:R-:W-:Y:S01]  /*20a0*/  FMUL R22, R22, R23 ;  /* 0x0000001716167220 */ /* 0x002fe20000400000 */
[----:B------:R-:W-:Y:S01]  /*20b0*/  SHF.L.U32 R23, R41, 0x17, RZ ;  /* 0x0000001729177819 */ /* 0x000fe200000006ff */
[-C--:B------:R-:W-:Y:S01]  /*20c0*/  FFMA.SAT R41, R28, R11.reuse, 0.5 ;  /* 0x3f0000001c297423 */ /* 0x080fe2000000200b */
[----:B------:R-:W-:Y:S03]  /*20d0*/  MUFU.EX2 R56, R37 ;  /* 0x0000002500387308 */ /* 0x000fe60000000800 */
[----:B------:R-:W-:Y:S01]  /*20e0*/  FMUL R23, R23, R50 ;  /* 0x0000003217177220 */ /* 0x000fe20000400000 */
[----:B------:R-:W-:Y:S01]  /*20f0*/  FFMA R50, R32, 1.925963033500011079e-08, R25 ;  /* 0x32a5706020327823 */ /* 0x000fe20000000019 */
[----:B------:R-:W-:Y:S01]  /*2100*/  FFMA.SAT R25, R26, R11, 0.5 ;  /* 0x3f0000001a197423 */ /* 0x000fe2000000200b */
[----:B------:R-:W-:-:S02]  /*2110*/  FFMA.RM R41, R41, R12, 12582913 ;  /* 0x4b40000129297423 */ /* 0x000fc4000000400c */
[----:B------:R-:W0:Y:S01]  /*2120*/  MUFU.EX2 R54, R54 ;  /* 0x0000003600367308 */ /* 0x000e220000000800 */
[----:B------:R-:W-:Y:S01]  /*2130*/  FFMA.RM R32, R25, R12, 12582913 ;  /* 0x4b40000119207423 */ /* 0x000fe2000000400c */
[----:B------:R-:W-:-:S03]  /*2140*/  SHF.L.U32 R25, R48, 0x17, RZ ;  /* 0x0000001730197819 */ /* 0x000fc600000006ff */
[----:B------:R-:W-:Y:S02]  /*2150*/  FADD R27, R32, -12583039 ;  /* 0xcb40007f201b7421 */ /* 0x000fe40000000000 */
[----:B--2---:R-:W-:Y:S01]  /*2160*/  FMUL R25, R25, R36 ;  /* 0x0000002419197220 */ /* 0x004fe20000400000 */
[----:B------:R-:W-:Y:S01]  /*2170*/  MUFU.EX2 R52, R52 ;  /* 0x0000003400347308 */ /* 0x000fe20000000800 */
[----:B------:R-:W-:-:S04]  /*2180*/  FFMA R27, R26, 1.4426950216293334961, -R27 ;  /* 0x3fb8aa3b1a1b7823 */ /* 0x000fc8000000081b */
[----:B------:R-:W-:Y:S01]  /*2190*/  FFMA R48, R26, 1.925963033500011079e-08, R27 ;  /* 0x32a570601a307823 */ /* 0x000fe2000000001b */
[----:B------:R-:W-:Y:S01]  /*21a0*/  FFMA.SAT R27, R30, R11, 0.5 ;  /* 0x3f0000001e1b7423 */ /* 0x000fe2000000200b */
[----:B------:R-:W-:Y:S01]  /*21b0*/  SHF.L.U32 R26, R42, 0x17, RZ ;  /* 0x000000172a1a7819 */ /* 0x000fe200000006ff */
[----:B------:R-:W1:Y:S01]  /*21c0*/  MUFU.EX2 R50, R50 ;  /* 0x0000003200327308 */ /* 0x000e620000000800 */
[----:B0-----:R-:W-:Y:S01]  /*21d0*/  FMUL R29, R29, R54 ;  /* 0x000000361d1d7220 */ /* 0x001fe20000400000 */
[----:B------:R-:W-:Y:S02]  /*21e0*/  FFMA.RM R36, R27, R12, 12582913 ;  /* 0x4b4000011b247423 */ /* 0x000fe4000000400c */
[----:B------:R-:W-:Y:S01]  /*21f0*/  FMUL R26, R26, R51 ;  /* 0x000000331a1a7220 */ /* 0x000fe20000400000 */
[----:B------:R-:W-:Y:S01]  /*2200*/  FFMA.SAT R51, R14, R11, 0.5 ;  /* 0x3f0000000e337423 */ /* 0x000fe2000000200b */
[C---:B------:R-:W-:Y:S01]  /*2210*/  FADD R27, R36.reuse, -12583039 ;  /* 0xcb40007f241b7421 */ /* 0x040fe20000000000 */
[----:B------:R-:W-:Y:S01]  /*2220*/  SHF.L.U32 R36, R36, 0x17, RZ ;  /* 0x0000001724247819 */ /* 0x000fe200000006ff */
[----:B------:R-:W0:Y:S02]  /*2230*/  MUFU.EX2 R48, R48 ;  /* 0x0000003000307308 */ /* 0x000e240000000800 */
        /* <DEDUP_REMOVED lines=9> */
[----:B------:R-:W2:Y:S02]  /*22d0*/  MUFU.EX2 R42, R42 ;  /* 0x0000002a002a7308 */ /* 0x000ea40000000800 */
        /* <DEDUP_REMOVED lines=31> */
[----:B------:R-:W3:Y:S01]  /*24d0*/  MUFU.EX2 R15, R15 ;  /* 0x0000000f000f7308 */ /* 0x000ee20000000800 */
[----:B------:R-:W-:Y:S01]  /*24e0*/  SHF.L.U32 R31, R33, 0x17, RZ ;  /* 0x00000017211f7819 */ /* 0x000fe200000006ff */
[----:B------:R-:W-:Y:S01]  /*24f0*/  FADD R40, R13, R26 ;  /* 0x0000001a0d287221 */ /* 0x000fe20000000000 */
[----:B------:R-:W-:Y:S01]  /*2500*/  SHF.L.U32 R33, R32, 0x17, RZ ;  /* 0x0000001720217819 */ /* 0x000fe200000006ff */
[----:B------:R-:W-:Y:S01]  /*2510*/  FMUL R30, R30, R43 ;  /* 0x0000002b1e1e7220 */ /* 0x000fe20000400000 */
[----:B-1----:R-:W-:Y:S01]  /*2520*/  FMUL R32, R35, R50 ;  /* 0x0000003223207220 */ /* 0x002fe20000400000 */
[----:B------:R-:W-:Y:S01]  /*2530*/  FADD R13, R40, R27 ;  /* 0x0000001b280d7221 */ /* 0x000fe20000000000 */
[----:B------:R-:W-:Y:S01]  /*2540*/  FMUL R31, R31, R52 ;  /* 0x000000341f1f7220 */ /* 0x000fe20000400000 */
[----:B0-----:R-:W-:Y:S01]  /*2550*/  FMUL R33, R33, R48 ;  /* 0x0000003021217220 */ /* 0x001fe20000400000 */
[----:B------:R0:W1:Y:S01]  /*2560*/  MUFU.EX2 R52, R34 ;  /* 0x0000002200347308 */ /* 0x0000620000000800 */
[----:B------:R-:W-:Y:S01]  /*2570*/  FADD R40, R13, R28 ;  /* 0x0000001c0d287221 */ /* 0x000fe20000000000 */
[----:B------:R-:W-:-:S03]  /*2580*/  SHF.L.U32 R35, R41, 0x17, RZ ;  /* 0x0000001729237819 */ /* 0x000fc600000006ff */
[----:B------:R-:W-:Y:S02]  /*2590*/  FADD R13, R40, R29 ;  /* 0x0000001d280d7221 */ /* 0x000fe40000000000 */
[----:B--2---:R-:W-:Y:S01]  /*25a0*/  FMUL R35, R35, R42 ;  /* 0x0000002a23237220 */ /* 0x004fe20000400000 */
[----:B---3--:R-:W-:Y:S01]  /*25b0*/  FMUL R37, R12, R15 ;  /* 0x0000000f0c257220 */ /* 0x008fe20000400000 */
        /* <DEDUP_REMOVED lines=19> */
.L_x_5609:
        /* <DEDUP_REMOVED lines=12> */
[----:B------:R-:W-:Y:S05]  /*27b0*/  CALL.REL.NOINC `($__internal_110_$__cuda_sm3x_div_rn_noftz_f32_slowpath) ;  /* 0x0000004000687944 */ /* 0x000fea0003c00000 */
[----:B------:R-:W-:-:S07]  /*27c0*/  MOV R11, R3 ;  /* 0x00000003000b7202 */ /* 0x000fce0000000f00 */
.L_x_5534:
[----:B------:R-:W-:Y:S05]  /*27d0*/  BSYNC.RECONVERGENT B2 ;  /* 0x0000000000027941 */ /* 0x000fea0003800200 */
.L_x_5533:
        /* <DEDUP_REMOVED lines=12> */
[----:B------:R-:W-:Y:S05]  /*28a0*/  CALL.REL.NOINC `($__internal_110_$__cuda_sm3x_div_rn_noftz_f32_slowpath) ;  /* 0x00000040002c7944 */ /* 0x000fea0003c00000 */
[----:B------:R-:W-:-:S07]  /*28b0*/  MOV R14, R3 ;  /* 0x00000003000e7202 */ /* 0x000fce0000000f00 */
.L_x_5536:
[----:B------:R-:W-:Y:S05]  /*28c0*/  BSYNC.RECONVERGENT B2 ;  /* 0x0000000000027941 */ /* 0x000fea0003800200 */
.L_x_5535:
        /* <DEDUP_REMOVED lines=14> */
.L_x_5538:
[----:B------:R-:W-:Y:S05]  /*29b0*/  BSYNC.RECONVERGENT B2 ;  /* 0x0000000000027941 */ /* 0x000fea0003800200 */
.L_x_5537:
        /* <DEDUP_REMOVED lines=14> */
.L_x_5540:
[----:B------:R-:W-:Y:S05]  /*2aa0*/  BSYNC.RECONVERGENT B2 ;  /* 0x0000000000027941 */ /* 0x000fea0003800200 */
.L_x_5539:
        /* <DEDUP_REMOVED lines=14> */
.L_x_5542:
[----:B------:R-:W-:Y:S05]  /*2b90*/  BSYNC.RECONVERGENT B2 ;  /* 0x0000000000027941 */ /* 0x000fea0003800200 */
.L_x_5541:
        /* <DEDUP_REMOVED lines=14> */
.L_x_5544:
[----:B------:R-:W-:Y:S05]  /*2c80*/  BSYNC.RECONVERGENT B2 ;  /* 0x0000000000027941 */ /* 0x000fea0003800200 */
.L_x_5543:
        /* <DEDUP_REMOVED lines=14> */
.L_x_5546:
[----:B------:R-:W-:Y:S05]  /*2d70*/  BSYNC.RECONVERGENT B2 ;  /* 0x0000000000027941 */ /* 0x000fea0003800200 */
.L_x_5545:
        /* <DEDUP_REMOVED lines=14> */
.L_x_5548:
[----:B------:R-:W-:Y:S05]  /*2e60*/  BSYNC.RECONVERGENT B2 ;  /* 0x0000000000027941 */ /* 0x000fea0003800200 */
.L_x_5547:
        /* <DEDUP_REMOVED lines=14> */
.L_x_5550:
[----:B------:R-:W-:Y:S05]  /*2f50*/  BSYNC.RECONVERGENT B2 ;  /* 0x0000000000027941 */ /* 0x000fea0003800200 */
.L_x_5549:
        /* <DEDUP_REMOVED lines=14> */
.L_x_5552:
[----:B------:R-:W-:Y:S05]  /*3040*/  BSYNC.RECONVERGENT B2 ;  /* 0x0000000000027941 */ /* 0x000fea0003800200 */
.L_x_5551:
        /* <DEDUP_REMOVED lines=14> */
.L_x_5554:
[----:B------:R-:W-:Y:S05]  /*3130*/  BSYNC.RECONVERGENT B2 ;  /* 0x0000000000027941 */ /* 0x000fea0003800200 */
.L_x_5553:
        /* <DEDUP_REMOVED lines=14> */
.L_x_5556:
[----:B------:R-:W-:Y:S05]  /*3220*/  BSYNC.RECONVERGENT B2 ;  /* 0x0000000000027941 */ /* 0x000fea0003800200 */
.L_x_5555:
        /* <DEDUP_REMOVED lines=14> */
.L_x_5558:
[----:B------:R-:W-:Y:S05]  /*3310*/  BSYNC.RECONVERGENT B2 ;  /* 0x0000000000027941 */ /* 0x000fea0003800200 */
.L_x_5557:
        /* <DEDUP_REMOVED lines=14> */
.L_x_5560:
[----:B------:R-:W-:Y:S05]  /*3400*/  BSYNC.RECONVERGENT B2 ;  /* 0x0000000000027941 */ /* 0x000fea0003800200 */
.L_x_5559:
        /* <DEDUP_REMOVED lines=14> */
.L_x_5562:
[----:B------:R-:W-:Y:S05]  /*34f0*/  BSYNC.RECONVERGENT B2 ;  /* 0x0000000000027941 */ /* 0x000fea0003800200 */
.L_x_5561:
        /* <DEDUP_REMOVED lines=14> */
.L_x_5564:
[----:B------:R-:W-:Y:S05]  /*35e0*/  BSYNC.RECONVERGENT B2 ;  /* 0x0000000000027941 */ /* 0x000fea0003800200 */
.L_x_5563:
        /* <DEDUP_REMOVED lines=14> */
.L_x_5566:
[----:B------:R-:W-:Y:S05]  /*36d0*/  BSYNC.RECONVERGENT B2 ;  /* 0x0000000000027941 */ /* 0x000fea0003800200 */
.L_x_5565:
        /* <DEDUP_REMOVED lines=14> */
.L_x_5568:
[----:B------:R-:W-:Y:S05]  /*37c0*/  BSYNC.RECONVERGENT B2 ;  /* 0x0000000000027941 */ /* 0x000fea0003800200 */
.L_x_5567:
        /* <DEDUP_REMOVED lines=14> */
.L_x_5570:
[----:B------:R-:W-:Y:S05]  /*38b0*/  BSYNC.RECONVERGENT B2 ;  /* 0x0000000000027941 */ /* 0x000fea0003800200 */
.L_x_5569:
        /* <DEDUP_REMOVED lines=14> */
.L_x_5572:
[----:B------:R-:W-:Y:S05]  /*39a0*/  BSYNC.RECONVERGENT B2 ;  /* 0x0000000000027941 */ /* 0x000fea0003800200 */
.L_x_5571:
        /* <DEDUP_REMOVED lines=14> */
.L_x_5574:
[----:B------:R-:W-:Y:S05]  /*3a90*/  BSYNC.RECONVERGENT B2 ;  /* 0x0000000000027941 */ /* 0x000fea0003800200 */
.L_x_5573:
        /* <DEDUP_REMOVED lines=14> */
.L_x_5576:
[----:B------:R-:W-:Y:S05]  /*3b80*/  BSYNC.RECONVERGENT B2 ;  /* 0x0000000000027941 */ /* 0x000fea0003800200 */
.L_x_5575:
        /* <DEDUP_REMOVED lines=14> */
.L_x_5578:
[----:B------:R-:W-:Y:S05]  /*3c70*/  BSYNC.RECONVERGENT B2 ;  /* 0x0000000000027941 */ /* 0x000fea0003800200 */
.L_x_5577:
        /* <DEDUP_REMOVED lines=14> */
.L_x_5580:
[----:B------:R-:W-:Y:S05]  /*3d60*/  BSYNC.RECONVERGENT B2 ;  /* 0x0000000000027941 */ /* 0x000fea0003800200 */
.L_x_5579:
        /* <DEDUP_REMOVED lines=14> */
.L_x_5582:
[----:B------:R-:W-:Y:S05]  /*3e50*/  BSYNC.RECONVERGENT B2 ;  /* 0x0000000000027941 */ /* 0x000fea0003800200 */
.L_x_5581:
        /* <DEDUP_REMOVED lines=14> */
.L_x_5584:
[----:B------:R-:W-:Y:S05]  /*3f40*/  BSYNC.RECONVERGENT B2 ;  /* 0x0000000000027941 */ /* 0x000fea0003800200 */
.L_x_5583:
        /* <DEDUP_REMOVED lines=14> */
.L_x_5586:
[----:B------:R-:W-:Y:S05]  /*4030*/  BSYNC.RECONVERGENT B2 ;  /* 0x0000000000027941 */ /* 0x000fea0003800200 */
.L_x_5585:
        /* <DEDUP_REMOVED lines=14> */
.L_x_5588:
[----:B------:R-:W-:Y:S05]  /*4120*/  BSYNC.RECONVERGENT B2 ;  /* 0x0000000000027941 */ /* 0x000fea0003800200 */
.L_x_5587:
        /* <DEDUP_REMOVED lines=14> */
.L_x_5590:
[----:B------:R-:W-:Y:S05]  /*4210*/  BSYNC.RECONVERGENT B2 ;  /* 0x0000000000027941 */ /* 0x000fea0003800200 */
.L_x_5589:
        /* <DEDUP_REMOVED lines=14> */
.L_x_5592:
[----:B------:R-:W-:Y:S05]  /*4300*/  BSYNC.RECONVERGENT B2 ;  /* 0x0000000000027941 */ /* 0x000fea0003800200 */
.L_x_5591:
        /* <DEDUP_REMOVED lines=14> */
.L_x_5594:
[----:B------:R-:W-:Y:S05]  /*43f0*/  BSYNC.RECONVERGENT B2 ;  /* 0x0000000000027941 */ /* 0x000fea0003800200 */
.L_x_5593:
        /* <DEDUP_REMOVED lines=14> */
.L_x_5596:
[----:B------:R-:W-:Y:S05]  /*44e0*/  BSYNC.RECONVERGENT B2 ;  /* 0x0000000000027941 */ /* 0x000fea0003800200 */
.L_x_5595:
[----:B------:R-:W-:Y:S01]  /*44f0*/  HFMA2 R3, -RZ, RZ, 0, 0 ;  /* 0x00000000ff037431 */ /* 0x000fe200000001ff */
[----:B------:R-:W-:Y:S01]  /*4500*/  MOV R2, R44 ;  /* 0x0000002c00027202 */ /* 0x000fe20000000f00 */
[----:B------:R-:W-:Y:S01]  /*4510*/  IMAD R13, R45, UR42, RZ ;  /* 0x0000002a2d0d7c24 */ /* 0x000fe2000f8e02ff */
[----:B------:R-:W-:Y:S02]  /*4520*/  F2FP.BF16.F32.PACK_AB R15, R15, R0 ;  /* 0x000000000f0f723e */ /* 0x000fe400000010ff */
[----:B------:R-:W-:Y:S01]  /*4530*/  R2UR UR4, R38 ;  /* 0x00000000260472ca */ /* 0x000fe200000e0000 */
[C---:B------:R-:W-:Y:S01]  /*4540*/  IMAD R13, R46.reuse, UR43, R13 ;  /* 0x0000002b2e0d7c24 */ /* 0x040fe2000f8e020d */
[----:B------:R-:W-:Y:S02]  /*4550*/  R2UR UR5, R39 ;  /* 0x00000000270572ca */ /* 0x000fe400000e0000 */
[----:B------:R-:W-:Y:S01]  /*4560*/  F2FP.BF16.F32.PACK_AB R35, R7, R6 ;  /* 0x000000060723723e */ /* 0x000fe200000010ff */
[----:B------:R-:W-:Y:S01]  /*4570*/  IMAD.WIDE.U32 R2, R46, UR42, R2 ;  /* 0x0000002a2e027c25 */ /* 0x000fe2000f8e0002 */
[----:B------:R-:W-:-:S02]  /*4580*/  F2FP.BF16.F32.PACK_AB R11, R14, R11 ;  /* 0x0000000b0e0b723e */ /* 0x000fc400000010ff */
[----:B------:R-:W-:Y:S02]  /*4590*/  F2FP.BF16.F32.PACK_AB R41, R41, R10 ;  /* 0x0000000a2929723e */ /* 0x000fe400000010ff */
[----:B------:R-:W-:Y:S02]  /*45a0*/  IADD3 R3, PT, PT, R3, R13, RZ ;  /* 0x0000000d03037210 */ /* 0x000fe40007ffe0ff */
[----:B------:R-:W-:Y:S02]  /*45b0*/  F2FP.BF16.F32.PACK_AB R13, R5, R4 ;  /* 0x00000004050d723e */ /* 0x000fe400000010ff */
[----:B------:R-:W-:Y:S02]  /*45c0*/  LEA.HI R0, P0, R3, R2, RZ, 0x1 ;  /* 0x0000000203007211 */ /* 0x000fe400078108ff */
[----:B------:R-:W-:Y:S02]  /*45d0*/  IADD3 R6, P1, PT, R2, 0x40, RZ ;  /* 0x0000004002067810 */ /* 0x000fe40007f3e0ff */
[----:B------:R-:W-:-:S02]  /*45e0*/  SHF.L.U32 R4, R0, 0x1, RZ ;  /* 0x0000000100047819 */ /* 0x000fc400000006ff */
[-C--:B------:R-:W-:Y:S02]  /*45f0*/  IADD3.X R5, PT, PT, RZ, R3.reuse, RZ, P0, !PT ;  /* 0x00000003ff057210 */ /* 0x080fe400007fe4ff */
[----:B------:R-:W-:Y:S02]  /*4600*/  LOP3.LUT R4, R4, 0xfffffffc, RZ, 0xc0, !PT ;  /* 0xfffffffc04047812 */ /* 0x000fe400078ec0ff */
[----:B------:R-:W-:Y:S02]  /*4610*/  SHF.L.U64.HI R0, R0, 0x1, R5 ;  /* 0x0000000100007819 */ /* 0x000fe40000010205 */
[----:B------:R-:W-:Y:S02]  /*4620*/  IADD3 R4, P0, PT, R4, UR40, RZ ;  /* 0x0000002804047c10 */ /* 0x000fe4000ff1e0ff */
[----:B------:R-:W-:Y:S02]  /*4630*/  IADD3.X R7, PT, PT, RZ, R3, RZ, P1, !PT ;  /* 0x00000003ff077210 */ /* 0x000fe40000ffe4ff */
[----:B------:R-:W-:-:S02]  /*4640*/  IADD3.X R5, PT, PT, R0, UR41, RZ, P0, !PT ;  /* 0x0000002900057c10 */ /* 0x000fc400087fe4ff */
[C---:B------:R-:W-:Y:S02]  /*4650*/  IADD3 R0, P4, PT, R2.reuse, 0x80, RZ ;  /* 0x0000008002007810 */ /* 0x040fe40007f9e0ff */
[----:B------:R-:W-:Y:S01]  /*4660*/  F2FP.BF16.F32.PACK_AB R16, R17, R16 ;  /* 0x000000101110723e */ /* 0x000fe200000010ff */
[----:B------:R0:W-:Y:S01]  /*4670*/  STG.E desc[UR4][R4.64], R11 ;  /* 0x0000000b04007986 */ /* 0x0001e2000c101904 */
[----:B------:R-:W-:Y:S02]  /*4680*/  F2FP.BF16.F32.PACK_AB R37, R9, R8 ;  /* 0x000000080925723e */ /* 0x000fe400000010ff */
[C---:B------:R-:W-:Y:S02]  /*4690*/  IADD3 R10, P3, PT, R2.reuse, 0x100, RZ ;  /* 0x00000100020a7810 */ /* 0x040fe40007f7e0ff */
[----:B------:R-:W-:Y:S02]  /*46a0*/  IADD3.X R17, PT, PT, RZ, R3, RZ, P4, !PT ;  /* 0x00000003ff117210 */ /* 0x000fe400027fe4ff */
[----:B------:R-:W-:-:S02]  /*46b0*/  IADD3 R8, P0, PT, R2, 0xc0, RZ ;  /* 0x000000c002087810 */ /* 0x000fc40007f1e0ff */
[----:B------:R-:W-:Y:S02]  /*46c0*/  LEA.HI R6, P4, R7, R6, RZ, 0x1 ;  /* 0x0000000607067211 */ /* 0x000fe400078908ff */
[----:B------:R-:W-:Y:S02]  /*46d0*/  IADD3 R42, P1, PT, R2, 0x140, RZ ;  /* 0x00000140022a7810 */ /* 0x000fe40007f3e0ff */
[-C--:B0-----:R-:W-:Y:S02]  /*46e0*/  IADD3.X R11, PT, PT, RZ, R3.reuse, RZ, P3, !PT ;  /* 0x00000003ff0b7210 */ /* 0x081fe40001ffe4ff */
[----:B------:R-:W-:Y:S02]  /*46f0*/  IADD3.X R9, PT, PT, RZ, R3, RZ, P0, !PT ;  /* 0x00000003ff097210 */ /* 0x000fe400007fe4ff */
[----:B------:R-:W-:Y:S02]  /*4700*/  IADD3.X R7, PT, PT, RZ, R7, RZ, P4, !PT ;  /* 0x00000007ff077210 */ /* 0x000fe400027fe4ff */
[----:B------:R-:W-:-:S02]  /*4710*/  LEA.HI R4, P0, R17, R0, RZ, 0x1 ;  /* 0x0000000011047211 */ /* 0x000fc400078108ff */
[----:B------:R-:W-:Y:S02]  /*4720*/  IADD3.X R5, PT, PT, RZ, R3, RZ, P1, !PT ;  /* 0x00000003ff057210 */ /* 0x000fe40000ffe4ff */
[----:B------:R-:W-:Y:S02]  /*4730*/  LEA.HI R10, P1, R11, R10, RZ, 0x1 ;  /* 0x0000000a0b0a7211 */ /* 0x000fe400078308ff */
[C---:B------:R-:W-:Y:S02]  /*4740*/  SHF.L.U64.HI R7, R6.reuse, 0x1, R7 ;  /* 0x0000000106077819 */ /* 0x040fe40000010207 */
[----:B------:R-:W-:Y:S02]  /*4750*/  LEA.HI R8, P4, R9, R8, RZ, 0x1 ;  /* 0x0000000809087211 */ /* 0x000fe400078908ff */
[----:B------:R-:W-:Y:S02]  /*4760*/  IADD3.X R17, PT, PT, RZ, R17, RZ, P0, !PT ;  /* 0x00000011ff117210 */ /* 0x000fe400007fe4ff */
[----:B------:R-:W-:-:S02]  /*4770*/  SHF.L.U32 R6, R6, 0x1, RZ ;  /* 0x0000000106067819 */ /* 0x000fc400000006ff */
[----:B------:R-:W-:Y:S02]  /*4780*/  IADD3.X R11, PT, PT, RZ, R11, RZ, P1, !PT ;  /* 0x0000000bff0b7210 */ /* 0x000fe40000ffe4ff */
[----:B------:R-:W-:Y:S02]  /*4790*/  LEA.HI R42, P1, R5, R42, RZ, 0x1 ;  /* 0x0000002a052a7211 */ /* 0x000fe400078308ff */
[----:B------:R-:W-:Y:S02]  /*47a0*/  IADD3.X R9, PT, PT, RZ, R9, RZ, P4, !PT ;  /* 0x00000009ff097210 */ /* 0x000fe400027fe4ff */
[----:B------:R-:W-:Y:S02]  /*47b0*/  SHF.L.U64.HI R17, R4, 0x1, R17 ;  /* 0x0000000104117819 */ /* 0x000fe40000010211 */
[----:B------:R-:W-:Y:S02]  /*47c0*/  LOP3.LUT R6, R6, 0xfffffffc, RZ, 0xc0, !PT ;  /* 0xfffffffc06067812 */ /* 0x000fe400078ec0ff */
[----:B------:R-:W-:-:S02]  /*47d0*/  SHF.L.U32 R4, R4, 0x1, RZ ;  /* 0x0000000104047819 */ /* 0x000fc400000006ff */
[----:B------:R-:W-:Y:S02]  /*47e0*/  IADD3.X R5, PT, PT, RZ, R5, RZ, P1, !PT ;  /* 0x00000005ff057210 */ /* 0x000fe40000ffe4ff */
[----:B------:R-:W-:Y:S02]  /*47f0*/  SHF.L.U64.HI R9, R8, 0x1, R9 ;  /* 0x0000000108097819 */ /* 0x000fe40000010209 */
[----:B------:R-:W-:Y:S02]  /*4800*/  IADD3 R6, P1, PT, R6, UR40, RZ ;  /* 0x0000002806067c10 */ /* 0x000fe4000ff3e0ff */
[----:B------:R-:W-:Y:S02]  /*4810*/  SHF.L.U32 R8, R8, 0x1, RZ ;  /* 0x0000000108087819 */ /* 0x000fe400000006ff */
[----:B------:R-:W-:Y:S02]  /*4820*/  LOP3.LUT R4, R4, 0xfffffffc, RZ, 0xc0, !PT ;  /* 0xfffffffc04047812 */ /* 0x000fe400078ec0ff */
[----:B------:R-:W-:-:S02]  /*4830*/  SHF.L.U64.HI R11, R10, 0x1, R11 ;  /* 0x000000010a0b7819 */ /* 0x000fc4000001020b */
[----:B------:R-:W-:Y:S02]  /*4840*/  SHF.L.U32 R10, R10, 0x1, RZ ;  /* 0x000000010a0a7819 */ /* 0x000fe400000006ff */
[----:B------:R-:W-:Y:S02]  /*4850*/  F2FP.BF16.F32.PACK_AB R26, R27, R26 ;  /* 0x0000001a1b1a723e */ /* 0x000fe400000010ff */
[----:B------:R-:W-:Y:S02]  /*4860*/  R2UR UR6, R38 ;  /* 0x00000000260672ca */ /* 0x000fe400000e0000 */
[----:B------:R-:W-:Y:S02]  /*4870*/  R2UR UR7, R39 ;  /* 0x00000000270772ca */ /* 0x000fe400000e0000 */
[----:B------:R-:W-:Y:S02]  /*4880*/  IADD3 R27, P2, PT, R2, 0x180, RZ ;  /* 0x00000180021b7810 */ /* 0x000fe40007f5e0ff */
[----:B------:R-:W-:-:S02]  /*4890*/  IADD3.X R7, PT, PT, R7, UR41, RZ, P1, !PT ;  /* 0x0000002907077c10 */ /* 0x000fc40008ffe4ff */
[----:B------:R-:W-:Y:S02]  /*48a0*/  R2UR UR8, R38 ;  /* 0x00000000260872ca */ /* 0x000fe400000e0000 */
[----:B------:R-:W-:Y:S01]  /*48b0*/  R2UR UR9, R39 ;  /* 0x00000000270972ca */ /* 0x000fe200000e0000 */
[----:B------:R0:W-:Y:S01]  /*48c0*/  STG.E desc[UR4][R6.64], R15 ;  /* 0x0000000f06007986 */ /* 0x0001e2000c101904 */
[----:B------:R-:W-:Y:S02]  /*48d0*/  LOP3.LUT R8, R8, 0xfffffffc, RZ, 0xc0, !PT ;  /* 0xfffffffc08087812 */ /* 0x000fe400078ec0ff */
[----:B------:R-:W-:Y:S02]  /*48e0*/  IADD3 R4, P1, PT, R4, UR40, RZ ;  /* 0x0000002804047c10 */ /* 0x000fe4000ff3e0ff */
[----:B------:R-:W-:Y:S02]  /*48f0*/  F2FP.BF16.F32.PACK_AB R22, R23, R22 ;  /* 0x000000161716723e */ /* 0x000fe400000010ff */
[----:B------:R-:W-:-:S02]  /*4900*/  R2UR UR10, R38 ;  /* 0x00000000260a72ca */ /* 0x000fc400000e0000 */
[----:B------:R-:W-:Y:S02]  /*4910*/  R2UR UR11, R39 ;  /* 0x00000000270b72ca */ /* 0x000fe400000e0000 */
[----:B------:R-:W-:Y:S02]  /*4920*/  LOP3.LUT R10, R10, 0xfffffffc, RZ, 0xc0, !PT ;  /* 0xfffffffc0a0a7812 */ /* 0x000fe400078ec0ff */
[----:B------:R-:W-:Y:S02]  /*4930*/  IADD3 R23, P5, PT, R2, 0x200, RZ ;  /* 0x0000020002177810 */ /* 0x000fe40007fbe0ff */
[----:B------:R-:W-:Y:S02]  /*4940*/  IADD3.X R50, PT, PT, RZ, R3, RZ, P2, !PT ;  /* 0x00000003ff327210 */ /* 0x000fe400017fe4ff */
[----:B------:R-:W-:Y:S02]  /*4950*/  SHF.L.U64.HI R14, R42, 0x1, R5 ;  /* 0x000000012a0e7819 */ /* 0x000fe40000010205 */
[----:B------:R-:W-:-:S02]  /*4960*/  F2FP.BF16.F32.PACK_AB R20, R21, R20 ;  /* 0x000000141514723e */ /* 0x000fc400000010ff */
[----:B------:R-:W-:Y:S02]  /*4970*/  IADD3.X R5, PT, PT, R17, UR41, RZ, P1, !PT ;  /* 0x0000002911057c10 */ /* 0x000fe40008ffe4ff */
[----:B------:R-:W-:Y:S02]  /*4980*/  IADD3 R8, P2, PT, R8, UR40, RZ ;  /* 0x0000002808087c10 */ /* 0x000fe4000ff5e0ff */
[----:B------:R-:W-:Y:S01]  /*4990*/  IADD3 R21, P0, PT, R2, 0x240, RZ ;  /* 0x0000024002157810 */ /* 0x000fe20007f1e0ff */
[----:B------:R1:W-:Y:S01]  /*49a0*/  STG.E desc[UR6][R4.64], R13 ;  /* 0x0000000d04007986 */ /* 0x0003e2000c101906 */
[----:B------:R-:W-:Y:S02]  /*49b0*/  IADD3 R10, P1, PT, R10, UR40, RZ ;  /* 0x000000280a0a7c10 */ /* 0x000fe4000ff3e0ff */
[----:B------:R-:W-:Y:S02]  /*49c0*/  F2FP.BF16.F32.PACK_AB R24, R25, R24 ;  /* 0x000000181918723e */ /* 0x000fe400000010ff */
[----:B------:R-:W-:-:S02]  /*49d0*/  IADD3.X R40, PT, PT, RZ, R3, RZ, P5, !PT ;  /* 0x00000003ff287210 */ /* 0x000fc40002ffe4ff */
[C---:B------:R-:W-:Y:S02]  /*49e0*/  IADD3 R25, P6, PT, R2.reuse, 0x1c0, RZ ;  /* 0x000001c002197810 */ /* 0x040fe40007fde0ff */
[----:B------:R-:W-:Y:S02]  /*49f0*/  IADD3 R12, P4, PT, R2, 0x280, RZ ;  /* 0x00000280020c7810 */ /* 0x000fe40007f9e0ff */
[----:B------:R-:W-:Y:S02]  /*4a00*/  IADD3.X R9, PT, PT, R9, UR41, RZ, P2, !PT ;  /* 0x0000002909097c10 */ /* 0x000fe400097fe4ff */
[----:B------:R-:W-:Y:S02]  /*4a10*/  IADD3.X R11, PT, PT, R11, UR41, RZ, P1, !PT ;  /* 0x000000290b0b7c10 */ /* 0x000fe40008ffe4ff */
[----:B------:R-:W-:Y:S01]  /*4a20*/  IADD3.X R36, PT, PT, RZ, R3, RZ, P0, !PT ;  /* 0x00000003ff247210 */ /* 0x000fe200007fe4ff */
[----:B------:R-:W-:Y:S01]  /*4a30*/  STG.E desc[UR8][R8.64], R35 ;  /* 0x0000002308007986 */ /* 0x000fe2000c101908 */
[----:B------:R-:W-:-:S02]  /*4a40*/  LEA.HI R23, P0, R40, R23, RZ, 0x1 ;  /* 0x0000001728177211 */ /* 0x000fc400078108ff */
[----:B------:R-:W-:Y:S01]  /*4a50*/  IADD3.X R48, PT, PT, RZ, R3, RZ, P6, !PT ;  /* 0x00000003ff307210 */ /* 0x000fe200037fe4ff */
[----:B------:R2:W-:Y:S01]  /*4a60*/  STG.E desc[UR10][R10.64], R37 ;  /* 0x000000250a007986 */ /* 0x0005e2000c10190a */
[----:B------:R-:W-:Y:S02]  /*4a70*/  LEA.HI R27, P1, R50, R27, RZ, 0x1 ;  /* 0x0000001b321b7211 */ /* 0x000fe400078308ff */
[----:B0-----:R-:W-:Y:S02]  /*4a80*/  IADD3.X R7, PT, PT, RZ, R3, RZ, P4, !PT ;  /* 0x00000003ff077210 */ /* 0x001fe400027fe4ff */
[----:B-1----:R-:W-:Y:S02]  /*4a90*/  IADD3.X R4, PT, PT, RZ, R40, RZ, P0, !PT ;  /* 0x00000028ff047210 */ /* 0x002fe400007fe4ff */
[----:B------:R-:W-:Y:S02]  /*4aa0*/  LEA.HI R25, P6, R48, R25, RZ, 0x1 ;  /* 0x0000001930197211 */ /* 0x000fe400078d08ff */
[----:B------:R-:W-:-:S02]  /*4ab0*/  SHF.L.U32 R5, R27, 0x1, RZ ;  /* 0x000000011b057819 */ /* 0x000fc400000006ff */
[----:B------:R-:W-:Y:S02]  /*4ac0*/  SHF.L.U32 R42, R42, 0x1, RZ ;  /* 0x000000012a2a7819 */ /* 0x000fe400000006ff */
[----:B--2---:R-:W-:Y:S02]  /*4ad0*/  LEA.HI R10, P0, R36, R21, RZ, 0x1 ;  /* 0x00000015240a7211 */ /* 0x004fe400078108ff */
[----:B------:R-:W-:Y:S02]  /*4ae0*/  LEA.HI R12, P4, R7, R12, RZ, 0x1 ;  /* 0x0000000c070c7211 */ /* 0x000fe400078908ff */
[----:B------:R-:W-:Y:S02]  /*4af0*/  SHF.L.U64.HI R9, R23, 0x1, R4 ;  /* 0x0000000117097819 */ /* 0x000fe40000010204 */
[----:B------:R-:W-:Y:S02]  /*4b00*/  IADD3.X R50, PT, PT, RZ, R50, RZ, P1, !PT ;  /* 0x00000032ff327210 */ /* 0x000fe40000ffe4ff */
[----:B------:R-:W-:-:S02]  /*4b10*/  SHF.L.U32 R6, R25, 0x1, RZ ;  /* 0x0000000119067819 */ /* 0x000fc400000006ff */
[----:B------:R-:W-:Y:S02]  /*4b20*/  IADD3.X R11, PT, PT, RZ, R36, RZ, P0, !PT ;  /* 0x00000024ff0b7210 */ /* 0x000fe400007fe4ff */
[----:B------:R-:W-:Y:S02]  /*4b30*/  LOP3.LUT R4, R5, 0xfffffffc, RZ, 0xc0, !PT ;  /* 0xfffffffc05047812 */ /* 0x000fe400078ec0ff */
[----:B------:R-:W-:Y:S02]  /*4b40*/  R2UR UR12, R38 ;  /* 0x00000000260c72ca */ /* 0x000fe400000e0000 */
[----:B------:R-:W-:Y:S02]  /*4b50*/  R2UR UR13, R39 ;  /* 0x00000000270d72ca */ /* 0x000fe400000e0000 */
[----:B------:R-:W-:Y:S02]  /*4b60*/  LOP3.LUT R42, R42, 0xfffffffc, RZ, 0xc0, !PT ;  /* 0xfffffffc2a2a7812 */ /* 0x000fe400078ec0ff */
[----:B------:R-:W-:-:S02]  /*4b70*/  SHF.L.U32 R8, R23, 0x1, RZ ;  /* 0x0000000117087819 */ /* 0x000fc400000006ff */
[----:B------:R-:W-:Y:S02]  /*4b80*/  IADD3.X R13, PT, PT, RZ, R7, RZ, P4, !PT ;  /* 0x00000007ff0d7210 */ /* 0x000fe400027fe4ff */
[----:B------:R-:W-:Y:S02]  /*4b90*/  IADD3.X R48, PT, PT, RZ, R48, RZ, P6, !PT ;  /* 0x00000030ff307210 */ /* 0x000fe400037fe4ff */
[----:B------:R-:W-:Y:S02]  /*4ba0*/  SHF.L.U64.HI R21, R27, 0x1, R50 ;  /* 0x000000011b157819 */ /* 0x000fe40000010232 */
[----:B------:R-:W-:Y:S02]  /*4bb0*/  SHF.L.U64.HI R11, R10, 0x1, R11 ;  /* 0x000000010a0b7819 */ /* 0x000fe4000001020b */
[----:B------:R-:W-:Y:S02]  /*4bc0*/  LOP3.LUT R6, R6, 0xfffffffc, RZ, 0xc0, !PT ;  /* 0xfffffffc06067812 */ /* 0x000fe400078ec0ff */
[----:B------:R-:W-:-:S02]  /*4bd0*/  IADD3 R4, P0, PT, R4, UR40, RZ ;  /* 0x0000002804047c10 */ /* 0x000fc4000ff1e0ff */
[----:B------:R-:W-:Y:S02]  /*4be0*/  IADD3 R42, P2, PT, R42, UR40, RZ ;  /* 0x000000282a2a7c10 */ /* 0x000fe4000ff5e0ff */
[----:B------:R-:W-:Y:S02]  /*4bf0*/  SHF.L.U32 R10, R10, 0x1, RZ ;  /* 0x000000010a0a7819 */ /* 0x000fe400000006ff */
[----:B------:R-:W-:Y:S02]  /*4c00*/  SHF.L.U64.HI R13, R12, 0x1, R13 ;  /* 0x000000010c0d7819 */ /* 0x000fe4000001020d */
[----:B------:R-:W-:Y:S02]  /*4c10*/  LOP3.LUT R8, R8, 0xfffffffc, RZ, 0xc0, !PT ;  /* 0xfffffffc08087812 */ /* 0x000fe400078ec0ff */
[----:B------:R-:W-:Y:S02]  /*4c20*/  SHF.L.U32 R12, R12, 0x1, RZ ;  /* 0x000000010c0c7819 */ /* 0x000fe400000006ff */
[----:B------:R-:W-:-:S02]  /*4c30*/  SHF.L.U64.HI R15, R25, 0x1, R48 ;  /* 0x00000001190f7819 */ /* 0x000fc40000010230 */
[----:B------:R-:W-:Y:S02]  /*4c40*/  IADD3 R6, P4, PT, R6, UR40, RZ ;  /* 0x0000002806067c10 */ /* 0x000fe4000ff9e0ff */
[----:B------:R-:W-:Y:S02]  /*4c50*/  IADD3.X R5, PT, PT, R21, UR41, RZ, P0, !PT ;  /* 0x0000002915057c10 */ /* 0x000fe400087fe4ff */
[----:B------:R-:W-:Y:S02]  /*4c60*/  IADD3.X R43, PT, PT, R14, UR41, RZ, P2, !PT ;  /* 0x000000290e2b7c10 */ /* 0x000fe400097fe4ff */
[----:B------:R-:W-:Y:S02]  /*4c70*/  LOP3.LUT R10, R10, 0xfffffffc, RZ, 0xc0, !PT ;  /* 0xfffffffc0a0a7812 */ /* 0x000fe400078ec0ff */
[----:B------:R-:W-:Y:S01]  /*4c80*/  IADD3 R8, P0, PT, R8, UR40, RZ ;  /* 0x0000002808087c10 */ /* 0x000fe2000ff1e0ff */
[----:B------:R-:W-:Y:S01]  /*4c90*/  STG.E desc[UR12][R42.64], R41 ;  /* 0x000000292a007986 */ /* 0x000fe2000c10190c */
[----:B------:R-:W-:-:S02]  /*4ca0*/  LOP3.LUT R12, R12, 0xfffffffc, RZ, 0xc0, !PT ;  /* 0xfffffffc0c0c7812 */ /* 0x000fc400078ec0ff */
[----:B------:R-:W-:Y:S01]  /*4cb0*/  IADD3 R0, P3, PT, R2, 0x2c0, RZ ;  /* 0x000002c002007810 */ /* 0x000fe20007f7e0ff */
[----:B------:R0:W-:Y:S01]  /*4cc0*/  STG.E desc[UR4][R4.64], R16 ;  /* 0x0000001004007986 */ /* 0x0001e2000c101904 */
[----:B------:R-:W-:Y:S02]  /*4cd0*/  IADD3.X R7, PT, PT, R15, UR41, RZ, P4, !PT ;  /* 0x000000290f077c10 */ /* 0x000fe4000a7fe4ff */
[----:B------:R-:W-:Y:S02]  /*4ce0*/  IADD3 R10, P4, PT, R10, UR40, RZ ;  /* 0x000000280a0a7c10 */ /* 0x000fe4000ff9e0ff */
[----:B------:R-:W-:Y:S02]  /*4cf0*/  IADD3.X R9, PT, PT, R9, UR41, RZ, P0, !PT ;  /* 0x0000002909097c10 */ /* 0x000fe400087fe4ff */
[----:B------:R-:W-:Y:S02]  /*4d00*/  F2FP.BF16.F32.PACK_AB R18, R19, R18 ;  /* 0x000000121312723e */ /* 0x000fe400000010ff */
[----:B------:R-:W-:-:S02]  /*4d10*/  IADD3 R12, P0, PT, R12, UR40, RZ ;  /* 0x000000280c0c7c10 */ /* 0x000fc4000ff1e0ff */
[C---:B------:R-:W-:Y:S01]  /*4d20*/  IADD3 R17, P1, PT, R2.reuse, 0x340, RZ ;  /* 0x0000034002117810 */ /* 0x040fe20007f3e0ff */
[----:B------:R1:W-:Y:S01]  /*4d30*/  STG.E desc[UR6][R6.64], R18 ;  /* 0x0000001206007986 */ /* 0x0003e2000c101906 */
[----:B0-----:R-:W-:Y:S02]  /*4d40*/  IADD3.X R5, PT, PT, RZ, R3, RZ, P3, !PT ;  /* 0x00000003ff057210 */ /* 0x001fe40001ffe4ff */
[----:B------:R-:W-:Y:S01]  /*4d50*/  IADD3.X R11, PT, PT, R11, UR41, RZ, P4, !PT ;  /* 0x000000290b0b7c10 */ /* 0x000fe2000a7fe4ff */
[----:B------:R0:W-:Y:S01]  /*4d60*/  STG.E desc[UR8][R8.64], R20 ;  /* 0x0000001408007986 */ /* 0x0001e2000c101908 */
[C---:B------:R-:W-:Y:S02]  /*4d70*/  IADD3 R19, P2, PT, R2.reuse, 0x300, RZ ;  /* 0x0000030002137810 */ /* 0x040fe40007f5e0ff */
[----:B------:R-:W-:Y:S01]  /*4d80*/  IADD3 R14, P6, PT, R2, 0x380, RZ ;  /* 0x00000380020e7810 */ /* 0x000fe20007fde0ff */
[----:B------:R2:W-:Y:S01]  /*4d90*/  STG.E desc[UR10][R10.64], R22 ;  /* 0x000000160a007986 */ /* 0x0005e2000c10190a */
[----:B------:R-:W-:-:S02]  /*4da0*/  IADD3.X R13, PT, PT, R13, UR41, RZ, P0, !PT ;  /* 0x000000290d0d7c10 */ /* 0x000fc400087fe4ff */
[----:B------:R-:W-:Y:S02]  /*4db0*/  IADD3 R2, P5, PT, R2, 0x3c0, RZ ;  /* 0x000003c002027810 */ /* 0x000fe40007fbe0ff */
[----:B-1----:R-:W-:Y:S01]  /*4dc0*/  LEA.HI R7, P0, R5, R0, RZ, 0x1 ;  /* 0x0000000005077211 */ /* 0x002fe200078108ff */
[----:B------:R1:W-:Y:S01]  /*4dd0*/  STG.E desc[UR12][R12.64], R24 ;  /* 0x000000180c007986 */ /* 0x0003e2000c10190c */
[-C--:B------:R-:W-:Y:S02]  /*4de0*/  IADD3.X R4, PT, PT, RZ, R3.reuse, RZ, P1, !PT ;  /* 0x00000003ff047210 */ /* 0x080fe40000ffe4ff */
[-C--:B------:R-:W-:Y:S02]  /*4df0*/  IADD3.X R16, PT, PT, RZ, R3.reuse, RZ, P2, !PT ;  /* 0x00000003ff107210 */ /* 0x080fe400017fe4ff */
[-C--:B0-----:R-:W-:Y:S02]  /*4e00*/  IADD3.X R9, PT, PT, RZ, R3.reuse, RZ, P6, !PT ;  /* 0x00000003ff097210 */ /* 0x081fe400037fe4ff */
[----:B------:R-:W-:-:S02]  /*4e10*/  IADD3.X R3, PT, PT, RZ, R3, RZ, P5, !PT ;  /* 0x00000003ff037210 */ /* 0x000fc40002ffe4ff */
[----:B------:R-:W-:Y:S02]  /*4e20*/  LEA.HI R6, P2, R4, R17, RZ, 0x1 ;  /* 0x0000001104067211 */ /* 0x000fe400078508ff */
[----:B--2---:R-:W-:Y:S02]  /*4e30*/  LEA.HI R10, P3, R3, R2, RZ, 0x1 ;  /* 0x00000002030a7211 */ /* 0x004fe400078708ff */
[----:B-1----:R-:W-:Y:S02]  /*4e40*/  IADD3.X R12, PT, PT, RZ, R5, RZ, P0, !PT ;  /* 0x00000005ff0c7210 */ /* 0x002fe400007fe4ff */
[C---:B------:R-:W-:Y:S02]  /*4e50*/  SHF.L.U32 R2, R7.reuse, 0x1, RZ ;  /* 0x0000000107027819 */ /* 0x040fe400000006ff */
[----:B------:R-:W-:Y:S02]  /*4e60*/  SHF.L.U64.HI R11, R7, 0x1, R12 ;  /* 0x00000001070b7819 */ /* 0x000fe4000001020c */
[----:B------:R-:W-:-:S02]  /*4e70*/  IADD3.X R7, PT, PT, RZ, R4, RZ, P2, !PT ;  /* 0x00000004ff077210 */ /* 0x000fc400017fe4ff */
[----:B------:R-:W-:Y:S02]  /*4e80*/  LEA.HI R0, P1, R16, R19, RZ, 0x1 ;  /* 0x0000001310007211 */ /* 0x000fe400078308ff */
[----:B------:R-:W-:Y:S02]  /*4e90*/  LEA.HI R8, P0, R9, R14, RZ, 0x1 ;  /* 0x0000000e09087211 */ /* 0x000fe400078108ff */
[----:B------:R-:W-:Y:S02]  /*4ea0*/  SHF.L.U64.HI R7, R6, 0x1, R7 ;  /* 0x0000000106077819 */ /* 0x000fe40000010207 */
[----:B------:R-:W-:Y:S02]  /*4eb0*/  LOP3.LUT R2, R2, 0xfffffffc, RZ, 0xc0, !PT ;  /* 0xfffffffc02027812 */ /* 0x000fe400078ec0ff */
[----:B------:R-:W-:Y:S02]  /*4ec0*/  SHF.L.U32 R6, R6, 0x1, RZ ;  /* 0x0000000106067819 */ /* 0x000fe400000006ff */
[----:B------:R-:W-:-:S02]  /*4ed0*/  IADD3.X R5, PT, PT, RZ, R16, RZ, P1, !PT ;  /* 0x00000010ff057210 */ /* 0x000fc40000ffe4ff */
[----:B------:R-:W-:Y:S02]  /*4ee0*/  IADD3.X R9, PT, PT, RZ, R9, RZ, P0, !PT ;  /* 0x00000009ff097210 */ /* 0x000fe400007fe4ff */
[----:B------:R-:W-:Y:S02]  /*4ef0*/  IADD3.X R3, PT, PT, RZ, R3, RZ, P3, !PT ;  /* 0x00000003ff037210 */ /* 0x000fe40001ffe4ff */
[----:B------:R-:W-:Y:S02]  /*4f00*/  IADD3 R2, P0, PT, R2, UR40, RZ ;  /* 0x0000002802027c10 */ /* 0x000fe4000ff1e0ff */
[----:B------:R-:W-:Y:S02]  /*4f10*/  LOP3.LUT R6, R6, 0xfffffffc, RZ, 0xc0, !PT ;  /* 0xfffffffc06067812 */ /* 0x000fe400078ec0ff */
[C---:B------:R-:W-:Y:S02]  /*4f20*/  SHF.L.U64.HI R5, R0.reuse, 0x1, R5 ;  /* 0x0000000100057819 */ /* 0x040fe40000010205 */
[----:B------:R-:W-:-:S02]  /*4f30*/  SHF.L.U32 R4, R0, 0x1, RZ ;  /* 0x0000000100047819 */ /* 0x000fc400000006ff */
[----:B------:R-:W-:Y:S02]  /*4f40*/  SHF.L.U64.HI R0, R10, 0x1, R3 ;  /* 0x000000010a007819 */ /* 0x000fe40000010203 */
[----:B------:R-:W-:Y:S02]  /*4f50*/  IADD3.X R3, PT, PT, R11, UR41, RZ, P0, !PT ;  /* 0x000000290b037c10 */ /* 0x000fe400087fe4ff */
[----:B------:R-:W-:Y:S02]  /*4f60*/  IADD3 R6, P0, PT, R6, UR40, RZ ;  /* 0x0000002806067c10 */ /* 0x000fe4000ff1e0ff */
[----:B------:R-:W-:Y:S01]  /*4f70*/  SHF.L.U64.HI R9, R8, 0x1, R9 ;  /* 0x0000000108097819 */ /* 0x000fe20000010209 */
[----:B------:R1:W-:Y:S01]  /*4f80*/  STG.E desc[UR4][R2.64], R26 ;  /* 0x0000001a02007986 */ /* 0x0003e2000c101904 */
[----:B------:R-:W-:Y:S02]  /*4f90*/  IADD3.X R7, PT, PT, R7, UR41, RZ, P0, !PT ;  /* 0x0000002907077c10 */ /* 0x000fe400087fe4ff */
[----:B------:R-:W-:-:S02]  /*4fa0*/  IADD3 R46, P0, PT, R47, R46, RZ ;  /* 0x0000002e2f2e7210 */ /* 0x000fc40007f1e0ff */
[----:B------:R-:W-:Y:S02]  /*4fb0*/  SHF.L.U32 R8, R8, 0x1, RZ ;  /* 0x0000000108087819 */ /* 0x000fe400000006ff */
[----:B------:R-:W-:Y:S02]  /*4fc0*/  LOP3.LUT R4, R4, 0xfffffffc, RZ, 0xc0, !PT ;  /* 0xfffffffc04047812 */ /* 0x000fe400078ec0ff */
[----:B------:R-:W-:Y:S02]  /*4fd0*/  SHF.L.U32 R10, R10, 0x1, RZ ;  /* 0x000000010a0a7819 */ /* 0x000fe400000006ff */
[----:B------:R-:W-:Y:S02]  /*4fe0*/  LEA.HI.X.SX32 R45, R47, R45, 0x1, P0 ;  /* 0x0000002d2f2d7211 */ /* 0x000fe400000f0eff */
[----:B------:R-:W-:Y:S02]  /*4ff0*/  ISETP.GE.U32.AND P0, PT, R46, UR44, PT ;  /* 0x0000002c2e007c0c */ /* 0x000fe4000bf06070 */
[----:B------:R-:W-:-:S02]  /*5000*/  LOP3.LUT R8, R8, 0xfffffffc, RZ, 0xc0, !PT ;  /* 0xfffffffc08087812 */ /* 0x000fc400078ec0ff */
[----:B------:R-:W-:Y:S02]  /*5010*/  IADD3 R4, P1, PT, R4, UR40, RZ ;  /* 0x0000002804047c10 */ /* 0x000fe4000ff3e0ff */
[----:B------:R-:W-:Y:S02]  /*5020*/  LOP3.LUT R10, R10, 0xfffffffc, RZ, 0xc0, !PT ;  /* 0xfffffffc0a0a7812 */ /* 0x000fe400078ec0ff */
[----:B------:R-:W-:Y:S02]  /*5030*/  ISETP.GE.AND.EX P0, PT, R45, UR45, PT, P0 ;  /* 0x0000002d2d007c0c */ /* 0x000fe4000bf06300 */
[----:B------:R-:W-:Y:S02]  /*5040*/  IADD3 R8, P2, PT, R8, UR40, RZ ;  /* 0x0000002808087c10 */ /* 0x000fe4000ff5e0ff */
[----:B------:R-:W-:Y:S02]  /*5050*/  IADD3.X R5, PT, PT, R5, UR41, RZ, P1, !PT ;  /* 0x0000002905057c10 */ /* 0x000fe40008ffe4ff */
[----:B------:R-:W-:-:S02]  /*5060*/  IADD3 R10, P1, PT, R10, UR40, RZ ;  /* 0x000000280a0a7c10 */ /* 0x000fc4000ff3e0ff */
[----:B------:R-:W-:Y:S02]  /*5070*/  F2FP.BF16.F32.PACK_AB R28, R29, R28 ;  /* 0x0000001c1d1c723e */ /* 0x000fe400000010ff */
[----:B------:R-:W-:Y:S02]  /*5080*/  F2FP.BF16.F32.PACK_AB R30, R31, R30 ;  /* 0x0000001e1f1e723e */ /* 0x000fe400000010ff */
[----:B------:R-:W-:Y:S01]  /*5090*/  F2FP.BF16.F32.PACK_AB R32, R33, R32 ;  /* 0x000000202120723e */ /* 0x000fe200000010ff */
[----:B------:R1:W-:Y:S01]  /*50a0*/  STG.E desc[UR6][R4.64], R28 ;  /* 0x0000001c04007986 */ /* 0x0003e2000c101906 */
[----:B------:R-:W-:Y:S02]  /*50b0*/  IADD3.X R9, PT, PT, R9, UR41, RZ, P2, !PT ;  /* 0x0000002909097c10 */ /* 0x000fe400097fe4ff */
[----:B------:R-:W-:Y:S01]  /*50c0*/  F2FP.BF16.F32.PACK_AB R34, R49, R34 ;  /* 0x000000223122723e */ /* 0x000fe200000010ff */
[----:B------:R1:W-:Y:S01]  /*50d0*/  STG.E desc[UR8][R6.64], R30 ;  /* 0x0000001e06007986 */ /* 0x0003e2000c101908 */
[----:B------:R-:W-:-:S03]  /*50e0*/  IADD3.X R11, PT, PT, R0, UR41, RZ, P1, !PT ;  /* 0x00000029000b7c10 */ /* 0x000fc60008ffe4ff */
[----:B------:R1:W-:Y:S04]  /*50f0*/  STG.E desc[UR10][R8.64], R32 ;  /* 0x0000002008007986 */ /* 0x0003e8000c10190a */
[----:B------:R1:W-:Y:S01]  /*5100*/  STG.E desc[UR12][R10.64], R34 ;  /* 0x000000220a007986 */ /* 0x0003e2000c10190c */
[----:B------:R-:W-:Y:S05]  /*5110*/  @!P0 BRA `(.L_x_5597) ;  /* 0xffffffb000508947 */ /* 0x000fea000383ffff */
[----:B------:R-:W-:Y:S05]  /*5120*/  EXIT ;  /* 0x000000000000794d */ /* 0x000fea0003800000 */
.L_x_5532:
[----:B------:R-:W-:Y:S01]  /*5130*/  BSSY B0, `(.L_x_5598) ;  /* 0x0000007000007945 */ /* 0x000fe20003800000 */
[----:B------:R-:W-:Y:S02]  /*5140*/  MOV R12, 0x10 ;  /* 0x00000010000c7802 */ /* 0x000fe40000000f00 */
[----:B------:R-:W-:Y:S02]  /*5150*/  MOV R11, 0x1f ;  /* 0x0000001f000b7802 */ /* 0x000fe40000000f00 */
[----:B------:R-:W-:-:S07]  /*5160*/  MOV R15, 0xffffffff ;  /* 0xffffffff000f7802 */ /* 0x000fce0000000f00 */
[----:B------:R-:W-:Y:S05]  /*5170*/  WARPSYNC.COLLECTIVE R15, `(.L_x_5599) ;  /* 0x000000000f087348 */ /* 0x000fea0003c00000 */
[----:B------:R0:W1:Y:S02]  /*5180*/  SHFL.BFLY P6, R14, R13, R12, R11 ;  /* 0x0c00000c0d0e7389 */ /* 0x00006400000c000b */
[----:B01----:R-:W-:Y:S05]  /*5190*/  ENDCOLLECTIVE ;  /* 0x000000000000791b */ /* 0x003fea0003800000 */
.L_x_5599:
[----:B------:R-:W-:Y:S05]  /*51a0*/  BSYNC B0 ;  /* 0x0000000000007941 */ /* 0x000fea0003800000 */
.L_x_5598:
        /* <DEDUP_REMOVED lines=8> */
.L_x_5600:
[----:B------:R-:W-:Y:S01]  /*5230*/  HFMA2 R12, -RZ, RZ, 0, 2.384185791015625e-07 ;  /* 0x00000004ff0c7431 */ /* 0x000fe200000001ff */
[----:B------:R-:W-:-:S04]  /*5240*/  FMNMX R0, R13, R14, !PT ;  /* 0x0000000e0d007209 */ /* 0x000fc80007800000 */
[----:B------:R-:W-:-:S07]  /*5250*/  MOV R13, R0 ;  /* 0x00000000000d7202 */ /* 0x000fce0000000f00 */
[----:B------:R-:W-:Y:S05]  /*5260*/  WARPSYNC.COLLECTIVE R15, `(.L_x_5601) ;  /* 0x000000000f087348 */ /* 0x000fea0003c00000 */
[----:B------:R0:W1:Y:S02]  /*5270*/  SHFL.BFLY P6, R14, R13, R12, R11 ;  /* 0x0c00000c0d0e7389 */ /* 0x00006400000c000b */
[----:B01----:R-:W-:Y:S05]  /*5280*/  ENDCOLLECTIVE ;  /* 0x000000000000791b */ /* 0x003fea0003800000 */
.L_x_5601:
[----:B------:R-:W-:Y:S01]  /*5290*/  HFMA2 R12, -RZ, RZ, 0, 1.1920928955078125e-07 ;  /* 0x00000002ff0c7431 */ /* 0x000fe200000001ff */
[----:B------:R-:W-:-:S04]  /*52a0*/  FMNMX R2, R0, R14, !PT ;  /* 0x0000000e00027209 */ /* 0x000fc80007800000 */
[----:B------:R-:W-:-:S07]  /*52b0*/  MOV R13, R2 ;  /* 0x00000002000d7202 */ /* 0x000fce0000000f00 */
[----:B------:R-:W-:Y:S05]  /*52c0*/  WARPSYNC.COLLECTIVE R15, `(.L_x_5602) ;  /* 0x000000000f087348 */ /* 0x000fea0003c00000 */
[----:B------:R0:W1:Y:S02]  /*52d0*/  SHFL.BFLY P6, R14, R13, R12, R11 ;  /* 0x0c00000c0d0e7389 */ /* 0x00006400000c000b */
[----:B01----:R-:W-:Y:S05]  /*52e0*/  ENDCOLLECTIVE ;  /* 0x000000000000791b */ /* 0x003fea0003800000 */
.L_x_5602:
[----:B------:R-:W-:Y:S01]  /*52f0*/  HFMA2 R12, -RZ, RZ, 0, 5.9604644775390625e-08 ;  /* 0x00000001ff0c7431 */ /* 0x000fe200000001ff */
[----:B------:R-:W-:-:S04]  /*5300*/  FMNMX R3, R2, R14, !PT ;  /* 0x0000000e02037209 */ /* 0x000fc80007800000 */
[----:B------:R-:W-:-:S07]  /*5310*/  MOV R13, R3 ;  /* 0x00000003000d7202 */ /* 0x000fce0000000f00 */
[----:B------:R-:W-:Y:S05]  /*5320*/  WARPSYNC.COLLECTIVE R15, `(.L_x_5603) ;  /* 0x000000000f087348 */ /* 0x000fea0003c00000 */
[----:B------:R0:W1:Y:S02]  /*5330*/  SHFL.BFLY P6, R14, R13, R12, R11 ;  /* 0x0c00000c0d0e7389 */ /* 0x00006400000c000b */
[----:B01----:R-:W-:Y:S05]  /*5340*/  ENDCOLLECTIVE ;  /* 0x000000000000791b */ /* 0x003fea0003800000 */
.L_x_5603:
        /* <DEDUP_REMOVED lines=328> */
.L_x_5604:
[----:B------:R-:W-:Y:S02]  /*67d0*/  HFMA2 R12, -RZ, RZ, 0, 4.76837158203125e-07 ;  /* 0x00000008ff0c7431 */ /* 0x000fe400000001ff */
[----:B------:R-:W-:-:S05]  /*67e0*/  FADD R40, R13, R14 ;  /* 0x0000000e0d287221 */ /* 0x000fca0000000000 */
[----:B------:R-:W-:-:S07]  /*67f0*/  MOV R13, R40 ;  /* 0x00000028000d7202 */ /* 0x000fce0000000f00 */
[----:B------:R-:W-:Y:S05]  /*6800*/  WARPSYNC.COLLECTIVE R15, `(.L_x_5605) ;  /* 0x000000000f087348 */ /* 0x000fea0003c00000 */
[----:B------:R0:W1:Y:S02]  /*6810*/  SHFL.BFLY P6, R14, R13, R12, R11 ;  /* 0x0c00000c0d0e7389 */ /* 0x00006400000c000b */
[----:B01----:R-:W-:Y:S05]  /*6820*/  ENDCOLLECTIVE ;  /* 0x000000000000791b */ /* 0x003fea0003800000 */
.L_x_5605:
[----:B------:R-:W-:Y:S02]  /*6830*/  HFMA2 R12, -RZ, RZ, 0, 2.384185791015625e-07 ;  /* 0x00000004ff0c7431 */ /* 0x000fe400000001ff */
[----:B------:R-:W-:-:S05]  /*6840*/  FADD R41, R40, R14 ;  /* 0x0000000e28297221 */ /* 0x000fca0000000000 */
[----:B------:R-:W-:-:S07]  /*6850*/  MOV R13, R41 ;  /* 0x00000029000d7202 */ /* 0x000fce0000000f00 */
[----:B------:R-:W-:Y:S05]  /*6860*/  WARPSYNC.COLLECTIVE R15, `(.L_x_5606) ;  /* 0x000000000f087348 */ /* 0x000fea0003c00000 */
[----:B------:R0:W1:Y:S02]  /*6870*/  SHFL.BFLY P6, R14, R13, R12, R11 ;  /* 0x0c00000c0d0e7389 */ /* 0x00006400000c000b */
[----:B01----:R-:W-:Y:S05]  /*6880*/  ENDCOLLECTIVE ;  /* 0x000000000000791b */ /* 0x003fea0003800000 */
.L_x_5606:
[----:B------:R-:W-:Y:S02]  /*6890*/  HFMA2 R12, -RZ, RZ, 0, 1.1920928955078125e-07 ;  /* 0x00000002ff0c7431 */ /* 0x000fe400000001ff */
[----:B------:R-:W-:-:S05]  /*68a0*/  FADD R42, R41, R14 ;  /* 0x0000000e292a7221 */ /* 0x000fca0000000000 */
[----:B------:R-:W-:-:S07]  /*68b0*/  MOV R13, R42 ;  /* 0x0000002a000d7202 */ /* 0x000fce0000000f00 */
[----:B------:R-:W-:Y:S05]  /*68c0*/  WARPSYNC.COLLECTIVE R15, `(.L_x_5607) ;  /* 0x000000000f087348 */ /* 0x000fea0003c00000 */
[----:B------:R0:W1:Y:S02]  /*68d0*/  SHFL.BFLY P6, R14, R13, R12, R11 ;  /* 0x0c00000c0d0e7389 */ /* 0x00006400000c000b */
[----:B01----:R-:W-:Y:S05]  /*68e0*/  ENDCOLLECTIVE ;  /* 0x000000000000791b */ /* 0x003fea0003800000 */
.L_x_5607:
[----:B------:R-:W-:Y:S02]  /*68f0*/  HFMA2 R12, -RZ, RZ, 0, 5.9604644775390625e-08 ;  /* 0x00000001ff0c7431 */ /* 0x000fe400000001ff */
[----:B------:R-:W-:-:S05]  /*6900*/  FADD R43, R42, R14 ;  /* 0x0000000e2a2b7221 */ /* 0x000fca0000000000 */
[----:B------:R-:W-:-:S07]  /*6910*/  MOV R13, R43 ;  /* 0x0000002b000d7202 */ /* 0x000fce0000000f00 */
[----:B------:R-:W-:Y:S05]  /*6920*/  WARPSYNC.COLLECTIVE R15, `(.L_x_5608) ;  /* 0x000000000f087348 */ /* 0x000fea0003c00000 */
[----:B------:R0:W1:Y:S02]  /*6930*/  SHFL.BFLY P6, R14, R13, R12, R11 ;  /* 0x0c00000c0d0e7389 */ /* 0x00006400000c000b */
[----:B01----:R-:W-:Y:S05]  /*6940*/  ENDCOLLECTIVE ;  /* 0x000000000000791b */ /* 0x003fea0003800000 */
.L_x_5608:
[----:B------:R-:W-:Y:S05]  /*6950*/  BRA `(.L_x_5609) ;  /* 0xffffffbc00647947 */ /* 0x000fea000383ffff */
        .weak           $__internal_110_$__cuda_sm3x_div_rn_noftz_f32_slowpath
        .type           $__internal_110_$__cuda_sm3x_div_rn_noftz_f32_slowpath,@function
        .size           $__internal_110_$__cuda_sm3x_div_rn_noftz_f32_slowpath,(.L_x_25562 - $__internal_110_$__cuda_sm3x_div_rn_noftz_f32_slowpath)
$__internal_110_$__cuda_sm3x_div_rn_noftz_f32_slowpath:
        /* <DEDUP_REMOVED lines=34> */
.L_x_5611:
        /* <DEDUP_REMOVED lines=51> */
.L_x_5618:
[----:B------:R-:W-:-:S04]  /*6eb0*/  LOP3.LUT R3, R3, 0x80000000, RZ, 0xc0, !PT ;  /* 0x8000000003037812 */ /* 0x000fc800078ec0ff */
[----:B------:R-:W-:Y:S01]  /*6ec0*/  LOP3.LUT R3, R3, 0x7f800000, RZ, 0xfc, !PT ;  /* 0x7f80000003037812 */ /* 0x000fe200078efcff */
[----:B------:R-:W-:Y:S06]  /*6ed0*/  BRA `(.L_x_5619) ;  /* 0x0000000000047947 */ /* 0x000fec0003800000 */
.L_x_5617:
[----:B------:R-:W-:-:S07]  /*6ee0*/  LEA R3, R42, R3, 0x17 ;  /* 0x000000032a037211 */ /* 0x000fce00078eb8ff */
.L_x_5619:
[----:B------:R-:W-:Y:S05]  /*6ef0*/  BSYNC.RECONVERGENT B1 ;  /* 0x0000000000017941 */ /* 0x000fea0003800200 */
.L_x_5616:
[----:B------:R-:W-:Y:S05]  /*6f00*/  BRA `(.L_x_5620) ;  /* 0x0000000000207947 */ /* 0x000fea0003800000 */
.L_x_5615:
[----:B------:R-:W-:-:S04]  /*6f10*/  LOP3.LUT R3, R12, 0x80000000, R3, 0x48, !PT ;  /* 0x800000000c037812 */ /* 0x000fc800078e4803 */
[----:B------:R-:W-:Y:S01]  /*6f20*/  LOP3.LUT R3, R3, 0x7f800000, RZ, 0xfc, !PT ;  /* 0x7f80000003037812 */ /* 0x000fe200078efcff */
[----:B------:R-:W-:Y:S06]  /*6f30*/  BRA `(.L_x_5620) ;  /* 0x0000000000147947 */ /* 0x000fec0003800000 */
.L_x_5614:
[----:B------:R-:W-:Y:S01]  /*6f40*/  LOP3.LUT R3, R12, 0x80000000, R3, 0x48, !PT ;  /* 0x800000000c037812 */ /* 0x000fe200078e4803 */
[----:B------:R-:W-:Y:S06]  /*6f50*/  BRA `(.L_x_5620) ;  /* 0x00000000000c7947 */ /* 0x000fec0003800000 */
.L_x_5613:
[----:B------:R-:W0:Y:S01]  /*6f60*/  MUFU.RSQ R3, -QNAN ;  /* 0xffc0000000037908 */ /* 0x000e220000001400 */
[----:B------:R-:W-:Y:S05]  /*6f70*/  BRA `(.L_x_5620) ;  /* 0x0000000000047947 */ /* 0x000fea0003800000 */
.L_x_5612:
[----:B------:R-:W-:-:S07]  /*6f80*/  FADD.FTZ R3, R3, R12 ;  /* 0x0000000c03037221 */ /* 0x000fce0000010000 */
.L_x_5620:
[----:B------:R-:W-:Y:S05]  /*6f90*/  BSYNC.RECONVERGENT B0 ;  /* 0x0000000000007941 */ /* 0x000fea0003800200 */
.L_x_5610:
[----:B------:R-:W-:Y:S01]  /*6fa0*/  HFMA2 R13, -RZ, RZ, 0, 0 ;  /* 0x00000000ff0d7431 */ /* 0x000fe200000001ff */
[----:B------:R-:W-:-:S04]  /*6fb0*/  MOV R12, R40 ;  /* 0x00000028000c7202 */ /* 0x000fc80000000f00 */
[----:B0-----:R-:W-:Y:S05]  /*6fc0*/  RET.REL.NODEC R12 `(_Z15SoftmaxWarpImplI10DirectLoadI13__nv_bfloat16fE11DirectStoreIfS1_EfLi2ELi32ELi32ELi1ELb0EL9Algorithm0EEvT_T0_ll) ;  /* 0xffffff900c0c7950 */ /* 0x001fea0003c3ffff */
.L_x_5621:
        /* <DEDUP_REMOVED lines=11> */
.L_x_25562:


//--------------------- .text._Z15SoftmaxWarpImplI10DirectLoadI13__nv_bfloat16fE11DirectStoreIfS1_EfLi2ELi30ELi32ELi1ELb1EL9Algorithm0EEvT_T0_ll --------------------------
	.section	.text._Z15SoftmaxWarpImplI10DirectLoadI13__nv_bfloat16fE11DirectStoreIfS1_EfLi2ELi30ELi32ELi1ELb1EL9Algorithm0EEvT_T0_ll,"ax",@progbits
	.align	128
        .global         _Z15SoftmaxWarpImplI10DirectLoadI13__nv_bfloat16fE11DirectStoreIfS1_EfLi2ELi30ELi32ELi1ELb1EL9Algorithm0EEvT_T0_ll
        .type           _Z15SoftmaxWarpImplI10DirectLoadI13__nv_bfloat16fE11DirectStoreIfS1_EfLi2ELi30ELi32ELi1ELb1EL9Algorithm0EEvT_T0_ll,@function
        .size           _Z15SoftmaxWarpImplI10DirectLoadI13__nv_bfloat16fE11DirectStoreIfS1_EfLi2ELi30ELi32ELi1ELb1EL9Algorithm0EEvT_T0_ll,(.L_x_25563 - _Z15SoftmaxWarpImplI10DirectLoadI13__nv_bfloat16fE11DirectStoreIfS1_EfLi2ELi30ELi32ELi1ELb1EL9Algorithm0EEvT_T0_ll)
        .other          _Z15SoftmaxWarpImplI10DirectLoadI13__nv_bfloat16fE11DirectStoreIfS1_EfLi2ELi30ELi32ELi1ELb1EL9Algorithm0EEvT_T0_ll,@"STO_CUDA_ENTRY STV_DEFAULT"
_Z15SoftmaxWarpImplI10DirectLoadI13__nv_bfloat16fE11DirectStoreIfS1_EfLi2ELi30ELi32ELi1ELb1EL9Algorithm0EEvT_T0_ll:
.text._Z15SoftmaxWarpImplI10DirectLoadI13__nv_bfloat16fE11DirectStoreIfS1_EfLi2ELi30ELi32ELi1ELb1EL9Algorithm0EEvT_T0_ll:
        /* <DEDUP_REMOVED lines=24> */
.L_x_5622:
        /* <DEDUP_REMOVED lines=16> */
[C---:B------:R-:W-:Y:S01]  /*0280*/  IADD3 R48, PT, PT, R44.reuse, 0x80, RZ ;  /* 0x000000802c307810 */ /* 0x040fe20007ffe0ff */
        /* <DEDUP_REMOVED lines=10> */
[----:B--2---:R-:W-:-:S07]  /*0330*/  IADD3 R70, PT, PT, R44, 0x340, RZ ;  /* 0x000003402c467810 */ /* 0x004fce0007ffe0ff */
.L_x_5714:
[----:B-1----:R-:W1:Y:S01]  /*0340*/  LDC.64 R10, c[0x0][0x388] ;  /* 0x0000e200ff0a7b82 */ /* 0x002e620000000a00 */
[----:B------:R-:W-:-:S04]  /*0350*/  ISETP.GE.U32.AND P0, PT, R44, UR40, PT ;  /* 0x000000282c007c0c */ /* 0x000fc8000bf06070 */
[----:B------:R-:W-:Y:S02]  /*0360*/  ISETP.GE.AND.EX P3, PT, RZ, UR41, PT, P0 ;  /* 0x00000029ff007c0c */ /* 0x000fe4000bf66300 */
[----:B------:R-:W-:Y:S01]  /*0370*/  ISETP.GE.U32.AND P0, PT, R46, UR40, PT ;  /* 0x000000282e007c0c */ /* 0x000fe2000bf06070 */
[----:B0-234-:R-:W2:Y:S01]  /*0380*/  LDC.64 R4, c[0x0][0x388] ;  /* 0x0000e200ff047b82 */ /* 0x01dea20000000a00 */
[----:B------:R-:W-:Y:S02]  /*0390*/  P2R R47, PR, RZ, 0x8 ;  /* 0x00000008ff2f7803 */ /* 0x000fe40000000000 */
[----:B------:R-:W-:Y:S02]  /*03a0*/  ISETP.GE.AND.EX P6, PT, RZ, UR41, PT, P0 ;  /* 0x00000029ff007c0c */ /* 0x000fe4000bfc6300 */
[----:B------:R-:W-:Y:S02]  /*03b0*/  ISETP.GE.U32.AND P0, PT, R48, UR40, PT ;  /* 0x0000002830007c0c */ /* 0x000fe4000bf06070 */
[----:B------:R-:W-:Y:S01]  /*03c0*/  P2R R8, PR, RZ, 0x40 ;  /* 0x00000040ff087803 */ /* 0x000fe20000000000 */
[----:B------:R-:W3:Y:S01]  /*03d0*/  LDC.64 R14, c[0x0][0x388] ;  /* 0x0000e200ff0e7b82 */ /* 0x000ee20000000a00 */
[----:B------:R-:W-:-:S02]  /*03e0*/  ISETP.GE.AND.EX P5, PT, RZ, UR41, PT, P0 ;  /* 0x00000029ff007c0c */ /* 0x000fc4000bfa6300 */
[----:B------:R-:W-:Y:S02]  /*03f0*/  @!P3 MOV R2, R44 ;  /* 0x0000002c0002b202 */ /* 0x000fe40000000f00 */
[----:B------:R-:W-:Y:S02]  /*0400*/  @!P3 MOV R3, RZ ;  /* 0x000000ff0003b202 */ /* 0x000fe40000000f00 */
[----:B------:R-:W-:Y:S01]  /*0410*/  ISETP.GE.U32.AND P0, PT, R50, UR40, PT ;  /* 0x0000002832007c0c */ /* 0x000fe2000bf06070 */
[-C--:B-1----:R-:W-:Y:S01]  /*0420*/  @!P3 IMAD R0, R45, R10.reuse, RZ ;  /* 0x0000000a2d00b224 */ /* 0x082fe200078e02ff */
[----:B------:R-:W1:Y:S01]  /*0430*/  LDC.64 R20, c[0x0][0x380] ;  /* 0x0000e000ff147b82 */ /* 0x000e620000000a00 */
[C---:B------:R-:W-:Y:S01]  /*0440*/  @!P3 IMAD.WIDE.U32 R2, R43.reuse, R10, R2 ;  /* 0x0000000a2b02b225 */ /* 0x040fe200078e0002 */
[----:B------:R-:W-:Y:S02]  /*0450*/  ISETP.GE.AND.EX P4, PT, RZ, UR41, PT, P0 ;  /* 0x00000029ff007c0c */ /* 0x000fe4000bf86300 */
[----:B------:R-:W-:Y:S01]  /*0460*/  P2R R9, PR, RZ, 0x20 ;  /* 0x00000020ff097803 */ /* 0x000fe20000000000 */
[----:B------:R-:W-:Y:S01]  /*0470*/  @!P3 IMAD R11, R43, R11, R0 ;  /* 0x0000000b2b0bb224 */ /* 0x000fe200078e0200 */
[----:B------:R-:W-:Y:S01]  /*0480*/  @!P5 MOV R49, RZ ;  /* 0x000000ff0031d202 */ /* 0x000fe20000000f00 */
[----:B--2---:R-:W-:Y:S01]  /*0490*/  @!P6 IMAD R0, R45, R4, RZ ;  /* 0x000000042d00e224 */ /* 0x004fe200078e02ff */
[----:B------:R-:W2:Y:S02]  /*04a0*/  LDC.64 R22, c[0x0][0x380] ;  /* 0x0000e000ff167b82 */ /* 0x000ea40000000a00 */
[----:B------:R-:W-:Y:S01]  /*04b0*/  @!P3 IADD3 R11, PT, PT, R3, R11, RZ ;  /* 0x0000000b030bb210 */ /* 0x000fe20007ffe0ff */
[----:B------:R-:W-:Y:S01]  /*04c0*/  @!P6 IMAD R13, R43, R5, R0 ;  /* 0x000000052b0de224 */ /* 0x000fe200078e0200 */
[----:B------:R-:W-:-:S02]  /*04d0*/  @!P6 MOV R3, RZ ;  /* 0x000000ff0003e202 */ /* 0x000fc40000000f00 */
[----:B------:R-:W-:Y:S01]  /*04e0*/  @!P3 LEA.HI R10, P1, R11, R2, RZ, 0x1 ;  /* 0x000000020b0ab211 */ /* 0x000fe200078308ff */
[----:B---3--:R-:W-:Y:S01]  /*04f0*/  @!P5 IMAD R0, R45, R14, RZ ;  /* 0x0000000e2d00d224 */ /* 0x008fe200078e02ff */
[----:B------:R-:W-:Y:S01]  /*0500*/  @!P6 MOV R2, R46 ;  /* 0x0000002e0002e202 */ /* 0x000fe20000000f00 */
[----:B------:R-:W3:Y:S01]  /*0510*/  LDC.64 R18, c[0x0][0x380] ;  /* 0x0000e000ff127b82 */ /* 0x000ee20000000a00 */
[C---:B------:R-:W-:Y:S01]  /*0520*/  @!P3 SHF.L.U32 R7, R10.reuse, 0x1, RZ ;  /* 0x000000010a07b819 */ /* 0x040fe200000006ff */
[C---:B------:R-:W-:Y:S01]  /*0530*/  @!P5 IMAD R15, R43.reuse, R15, R0 ;  /* 0x0000000f2b0fd224 */ /* 0x040fe200078e0200 */
[----:B------:R-:W-:Y:S01]  /*0540*/  @!P3 IADD3.X R11, PT, PT, RZ, R11, RZ, P1, !PT ;  /* 0x0000000bff0bb210 */ /* 0x000fe20000ffe4ff */
[----:B------:R-:W-:Y:S01]  /*0550*/  @!P6 IMAD.WIDE.U32 R4, R43, R4, R2 ;  /* 0x000000042b04e225 */ /* 0x000fe200078e0002 */
[----:B------:R-:W-:Y:S02]  /*0560*/  @!P3 LOP3.LUT R7, R7, 0xfffffffc, RZ, 0xc0, !PT ;  /* 0xfffffffc0707b812 */ /* 0x000fe400078ec0ff */
[----:B------:R-:W-:Y:S01]  /*0570*/  @!P3 SHF.L.U64.HI R10, R10, 0x1, R11 ;  /* 0x000000010a0ab819 */ /* 0x000fe2000001020b */
[----:B------:R-:W4:Y:S01]  /*0580*/  LDC.64 R2, c[0x0][0x388] ;  /* 0x0000e200ff027b82 */ /* 0x000f220000000a00 */
[----:B------:R-:W-:Y:S01]  /*0590*/  @!P6 IMAD.IADD R13, R13, 0x1, R5 ;  /* 0x000000010d0de824 */ /* 0x000fe200078e0205 */
[----:B-1----:R-:W-:Y:S01]  /*05a0*/  @!P3 IADD3 R20, P1, PT, R7, R20, RZ ;  /* 0x000000140714b210 */ /* 0x002fe20007f3e0ff */
[----:B------:R-:W-:Y:S01]  /*05b0*/  @!P5 IMAD.WIDE.U32 R6, R43, R14, R48 ;  /* 0x0000000e2b06d225 */ /* 0x000fe200078e0030 */
[----:B------:R-:W-:-:S02]  /*05c0*/  @!P4 MOV R51, RZ ;  /* 0x000000ff0033c202 */ /* 0x000fc40000000f00 */
[----:B------:R-:W-:Y:S02]  /*05d0*/  @!P6 LEA.HI R12, P2, R13, R4, RZ, 0x1 ;  /* 0x000000040d0ce211 */ /* 0x000fe400078508ff */
[----:B------:R-:W1:Y:S01]  /*05e0*/  LDC.64 R4, c[0x0][0x388] ;  /* 0x0000e200ff047b82 */ /* 0x000e620000000a00 */
[----:B------:R-:W-:Y:S02]  /*05f0*/  @!P3 IADD3.X R21, PT, PT, R10, R21, RZ, P1, !PT ;  /* 0x000000150a15b210 */ /* 0x000fe40000ffe4ff */
[----:B------:R-:W-:Y:S02]  /*0600*/  @!P6 IADD3.X R13, PT, PT, RZ, R13, RZ, P2, !PT ;  /* 0x0000000dff0de210 */ /* 0x000fe400017fe4ff */
[C---:B------:R-:W-:Y:S02]  /*0610*/  @!P6 SHF.L.U32 R11, R12.reuse, 0x1, RZ ;  /* 0x000000010c0be819 */ /* 0x040fe400000006ff */
[----:B------:R-:W-:Y:S01]  /*0620*/  @!P6 SHF.L.U64.HI R12, R12, 0x1, R13 ;  /* 0x000000010c0ce819 */ /* 0x000fe2000001020d */
[----:B------:R-:W5:Y:S01]  /*0630*/  LDC.64 R40, c[0x0][0x380] ;  /* 0x0000e000ff287b82 */ /* 0x000f620000000a00 */
[----:B------:R-:W-:-:S02]  /*0640*/  @!P5 IADD3 R13, PT, PT, R15, R7, RZ ;  /* 0x000000070f0dd210 */ /* 0x000fc40007ffe0ff */
[----:B------:R-:W-:Y:S02]  /*0650*/  @!P6 LOP3.LUT R11, R11, 0xfffffffc, RZ, 0xc0, !PT ;  /* 0xfffffffc0b0be812 */ /* 0x000fe400078ec0ff */
[----:B------:R-:W-:Y:S02]  /*0660*/  @!P5 LEA.HI R10, P1, R13, R6, RZ, 0x1 ;  /* 0x000000060d0ad211 */ /* 0x000fe400078308ff */
[----:B--2---:R-:W-:Y:S01]  /*0670*/  @!P6 IADD3 R22, P0, PT, R11, R22, RZ ;  /* 0x000000160b16e210 */ /* 0x004fe20007f1e0ff */
[-C--:B----4-:R-:W-:Y:S01]  /*0680*/  @!P4 IMAD R14, R45, R2.reuse, RZ ;  /* 0x000000022d0ec224 */ /* 0x090fe200078e02ff */
[----:B------:R-:W-:Y:S01]  /*0690*/  ISETP.GE.U32.AND P2, PT, R52, UR40, PT ;  /* 0x0000002834007c0c */ /* 0x000fe2000bf46070 */
[----:B------:R-:W-:Y:S01]  /*06a0*/  @!P5 IMAD.X R13, RZ, RZ, R13, P1 ;  /* 0x000000ffff0dd224 */ /* 0x000fe200008e060d */
[----:B------:R-:W-:Y:S01]  /*06b0*/  @!P5 SHF.L.U32 R11, R10, 0x1, RZ ;  /* 0x000000010a0bd819 */ /* 0x000fe200000006ff */
[C---:B------:R-:W-:Y:S01]  /*06c0*/  @!P4 IMAD R15, R43.reuse, R3, R14 ;  /* 0x000000032b0fc224 */ /* 0x040fe200078e020e */
[----:B------:R-:W-:Y:S01]  /*06d0*/  ISETP.GE.AND.EX P3, PT, RZ, UR41, PT, P2 ;  /* 0x00000029ff007c0c */ /* 0x000fe2000bf66320 */
[----:B------:R-:W-:Y:S01]  /*06e0*/  @!P4 IMAD.WIDE.U32 R6, R43, R2, R50 ;  /* 0x000000022b06c225 */ /* 0x000fe200078e0032 */
[----:B------:R-:W-:Y:S01]  /*06f0*/  @!P5 LOP3.LUT R11, R11, 0xfffffffc, RZ, 0xc0, !PT ;  /* 0xfffffffc0b0bd812 */ /* 0x000fe200078ec0ff */
[----:B------:R-:W2:Y:S01]  /*0700*/  LDC.64 R2, c[0x0][0x388] ;  /* 0x0000e200ff027b82 */ /* 0x000ea20000000a00 */
[----:B------:R-:W-:-:S02]  /*0710*/  @!P6 IADD3.X R23, PT, PT, R12, R23, RZ, P0, !PT ;  /* 0x000000170c17e210 */ /* 0x000fc400007fe4ff */
[----:B------:R-:W-:Y:S02]  /*0720*/  @!P5 SHF.L.U64.HI R10, R10, 0x1, R13 ;  /* 0x000000010a0ad819 */ /* 0x000fe4000001020d */
[----:B---3--:R-:W-:Y:S02]  /*0730*/  @!P5 IADD3 R18, P0, PT, R11, R18, RZ ;  /* 0x000000120b12d210 */ /* 0x008fe40007f1e0ff */
[----:B------:R-:W-:Y:S01]  /*0740*/  @!P4 IADD3 R11, PT, PT, R15, R7, RZ ;  /* 0x000000070f0bc210 */ /* 0x000fe20007ffe0ff */
[----:B------:R-:W3:Y:S01]  /*0750*/  LDC.64 R38, c[0x0][0x380] ;  /* 0x0000e000ff267b82 */ /* 0x000ee20000000a00 */
[----:B------:R-:W-:Y:S01]  /*0760*/  @!P5 IADD3.X R19, PT, PT, R10, R19, RZ, P0, !PT ;  /* 0x000000130a13d210 */ /* 0x000fe200007fe4ff */
[----:B-1----:R-:W-:Y:S01]  /*0770*/  @!P3 IMAD R12, R45, R4, RZ ;  /* 0x000000042d0cb224 */ /* 0x002fe200078e02ff */
[----:B------:R-:W-:Y:S02]  /*0780*/  @!P4 LEA.HI R6, P0, R11, R6, RZ, 0x1 ;  /* 0x000000060b06c211 */ /* 0x000fe400078108ff */
[----:B------:R-:W-:Y:S01]  /*0790*/  ISETP.GE.U32.AND P1, PT, R54, UR40, PT ;  /* 0x0000002836007c0c */ /* 0x000fe2000bf26070 */
[----:B------:R-:W-:Y:S01]  /*07a0*/  @!P3 IMAD R13, R43, R5, R12 ;  /* 0x000000052b0db224 */ /* 0x000fe200078e020c */
[----:B------:R-:W-:Y:S01]  /*07b0*/  @!P4 SHF.L.U32 R7, R6, 0x1, RZ ;  /* 0x000000010607c819 */ /* 0x000fe200000006ff */
[----:B------:R-:W1:Y:S01]  /*07c0*/  LDC.64 R34, c[0x0][0x380] ;  /* 0x0000e000ff227b82 */ /* 0x000e620000000a00 */
[----:B------:R-:W-:-:S02]  /*07d0*/  @!P3 MOV R53, RZ ;  /* 0x000000ff0035b202 */ /* 0x000fc40000000f00 */
[----:B------:R-:W-:Y:S02]  /*07e0*/  ISETP.GE.AND.EX P1, PT, RZ, UR41, PT, P1 ;  /* 0x00000029ff007c0c */ /* 0x000fe4000bf26310 */
[----:B------:R-:W-:Y:S01]  /*07f0*/  @!P4 IADD3.X R11, PT, PT, RZ, R11, RZ, P0, !PT ;  /* 0x0000000bff0bc210 */ /* 0x000fe200007fe4ff */
[----:B------:R-:W-:Y:S01]  /*0800*/  @!P3 IMAD.WIDE.U32 R4, R43, R4, R52 ;  /* 0x000000042b04b225 */ /* 0x000fe200078e0034 */
[----:B------:R-:W-:Y:S02]  /*0810*/  @!P4 LOP3.LUT R7, R7, 0xfffffffc, RZ, 0xc0, !PT ;  /* 0xfffffffc0707c812 */ /* 0x000fe400078ec0ff */
[----:B------:R-:W-:Y:S02]  /*0820*/  @!P4 SHF.L.U64.HI R6, R6, 0x1, R11 ;  /* 0x000000010606c819 */ /* 0x000fe4000001020b */
[----:B-----5:R-:W-:Y:S02]  /*0830*/  @!P4 IADD3 R40, P0, PT, R7, R40, RZ ;  /* 0x000000280728c210 */ /* 0x020fe40007f1e0ff */
[----:B------:R-:W-:-:S02]  /*0840*/  @!P3 IADD3 R7, PT, PT, R13, R5, RZ ;  /* 0x000000050d07b210 */ /* 0x000fc40007ffe0ff */
[----:B------:R-:W-:Y:S01]  /*0850*/  P2R R25, PR, RZ, 0x2 ;  /* 0x00000002ff197803 */ /* 0x000fe20000000000 */
[----:B------:R-:W-:Y:S01]  /*0860*/  @!P4 IMAD.X R41, R6, 0x1, R41, P0 ;  /* 0x000000010629c824 */ /* 0x000fe200000e0629 */
[----:B------:R-:W-:Y:S01]  /*0870*/  @!P3 LEA.HI R4, P0, R7, R4, RZ, 0x1 ;  /* 0x000000040704b211 */ /* 0x000fe200078108ff */
[-C--:B--2---:R-:W-:Y:S01]  /*0880*/  @!P1 IMAD R10, R45, R2.reuse, RZ ;  /* 0x000000022d0a9224 */ /* 0x084fe200078e02ff */
[----:B------:R-:W-:Y:S02]  /*0890*/  @!P1 MOV R55, RZ ;  /* 0x000000ff00379202 */ /* 0x000fe40000000f00 */
[----:B------:R-:W-:Y:S01]  /*08a0*/  @!P3 SHF.L.U32 R5, R4, 0x1, RZ ;  /* 0x000000010405b819 */ /* 0x000fe200000006ff */
[C---:B------:R-:W-:Y:S01]  /*08b0*/  @!P1 IMAD R11, R43.reuse, R3, R10 ;  /* 0x000000032b0b9224 */ /* 0x040fe200078e020a */
[----:B------:R-:W-:Y:S01]  /*08c0*/  @!P3 IADD3.X R7, PT, PT, RZ, R7, RZ, P0, !PT ;  /* 0x00000007ff07b210 */ /* 0x000fe200007fe4ff */
[----:B------:R-:W-:Y:S01]  /*08d0*/  @!P1 IMAD.WIDE.U32 R2, R43, R2, R54 ;  /* 0x000000022b029225 */ /* 0x000fe200078e0036 */
[----:B------:R-:W-:-:S02]  /*08e0*/  @!P3 LOP3.LUT R5, R5, 0xfffffffc, RZ, 0xc0, !PT ;  /* 0xfffffffc0505b812 */ /* 0x000fc400078ec0ff */
[----:B------:R-:W-:Y:S02]  /*08f0*/  @!P3 SHF.L.U64.HI R4, R4, 0x1, R7 ;  /* 0x000000010404b819 */ /* 0x000fe40000010207 */
[----:B---3--:R-:W-:Y:S01]  /*0900*/  @!P3 IADD3 R38, P0, PT, R5, R38, RZ ;  /* 0x000000260526b210 */ /* 0x008fe20007f1e0ff */
[----:B------:R-:W2:Y:S01]  /*0910*/  LDC.64 R6, c[0x0][0x388] ;  /* 0x0000e200ff067b82 */ /* 0x000ea20000000a00 */
[----:B------:R-:W-:Y:S02]  /*0920*/  @!P1 IADD3 R5, PT, PT, R11, R3, RZ ;  /* 0x000000030b059210 */ /* 0x000fe40007ffe0ff */
[----:B------:R-:W-:Y:S02]  /*0930*/  @!P3 IADD3.X R39, PT, PT, R4, R39, RZ, P0, !PT ;  /* 0x000000270427b210 */ /* 0x000fe400007fe4ff */
[----:B------:R-:W-:Y:S02]  /*0940*/  @!P1 LEA.HI R2, P0, R5, R2, RZ, 0x1 ;  /* 0x0000000205029211 */ /* 0x000fe400078108ff */
[----:B------:R-:W-:-:S02]  /*0950*/  P2R R24, PR, RZ, 0x8 ;  /* 0x00000008ff187803 */ /* 0x000fc40000000000 */
[C---:B------:R-:W-:Y:S02]  /*0960*/  @!P1 SHF.L.U32 R3, R2.reuse, 0x1, RZ ;  /* 0x0000000102039819 */ /* 0x040fe400000006ff */
[----:B------:R-:W-:Y:S02]  /*0970*/  @!P1 IADD3.X R5, PT, PT, RZ, R5, RZ, P0, !PT ;  /* 0x00000005ff059210 */ /* 0x000fe400007fe4ff */
[----:B------:R-:W-:Y:S02]  /*0980*/  @!P1 LOP3.LUT R3, R3, 0xfffffffc, RZ, 0xc0, !PT ;  /* 0xfffffffc03039812 */ /* 0x000fe400078ec0ff */
[----:B------:R-:W-:Y:S02]  /*0990*/  @!P1 SHF.L.U64.HI R2, R2, 0x1, R5 ;  /* 0x0000000102029819 */ /* 0x000fe40000010205 */
[----:B-1----:R-:W-:Y:S01]  /*09a0*/  @!P1 IADD3 R34, P0, PT, R3, R34, RZ ;  /* 0x0000002203229210 */ /* 0x002fe20007f1e0ff */
[----:B------:R-:W1:Y:S01]  /*09b0*/  LDC.64 R4, c[0x0][0x380] ;  /* 0x0000e000ff047b82 */ /* 0x000e620000000a00 */
[----:B------:R-:W-:-:S03]  /*09c0*/  P2R R0, PR, RZ, 0x10 ;  /* 0x00000010ff007803 */ /* 0x000fc60000000000 */
[----:B------:R-:W-:Y:S01]  /*09d0*/  @!P1 IMAD.X R35, R2, 0x1, R35, P0 ;  /* 0x0000000102239824 */ /* 0x000fe200000e0623 */
[----:B------:R-:W-:-:S04]  /*09e0*/  ISETP.GE.U32.AND P0, PT, R56, UR40, PT ;  /* 0x0000002838007c0c */ /* 0x000fc8000bf06070 */
[----:B------:R-:W-:-:S04]  /*09f0*/  ISETP.GE.AND.EX P1, PT, RZ, UR41, PT, P0 ;  /* 0x00000029ff007c0c */ /* 0x000fc8000bf26300 */
[----:B------:R-:W-:-:S09]  /*0a00*/  P2R R51, PR, RZ, 0x2 ;  /* 0x00000002ff337803 */ /* 0x000fd20000000000 */
[----:B--2---:R-:W-:Y:S01]  /*0a10*/  @!P1 IMAD R2, R45, R6, RZ ;  /* 0x000000062d029224 */ /* 0x004fe200078e02ff */
[----:B------:R-:W-:-:S03]  /*0a20*/  @!P1 MOV R57, RZ ;  /* 0x000000ff00399202 */ /* 0x000fc60000000f00 */
[C---:B------:R-:W-:Y:S02]  /*0a30*/  @!P1 IMAD R7, R43.reuse, R7, R2 ;  /* 0x000000072b079224 */ /* 0x040fe400078e0202 */
[----:B------:R-:W-:-:S05]  /*0a40*/  @!P1 IMAD.WIDE.U32 R2, R43, R6, R56 ;  /* 0x000000062b029225 */ /* 0x000fca00078e0038 */
[----:B------:R-:W-:Y:S02]  /*0a50*/  @!P1 IADD3 R3, PT, PT, R7, R3, RZ ;  /* 0x0000000307039210 */ /* 0x000fe40007ffe0ff */
[----:B------:R-:W2:Y:S02]  /*0a60*/  LDC.64 R6, c[0x0][0x380] ;  /* 0x0000e000ff067b82 */ /* 0x000ea40000000a00 */
[----:B------:R-:W-:-:S04]  /*0a70*/  @!P1 LEA.HI R2, P0, R3, R2, RZ, 0x1 ;  /* 0x0000000203029211 */ /* 0x000fc800078108ff */
[C---:B------:R-:W-:Y:S02]  /*0a80*/  @!P1 SHF.L.U32 R33, R2.reuse, 0x1, RZ ;  /* 0x0000000102219819 */ /* 0x040fe400000006ff */
[----:B------:R-:W-:Y:S02]  /*0a90*/  @!P1 IADD3.X R3, PT, PT, RZ, R3, RZ, P0, !PT ;  /* 0x00000003ff039210 */ /* 0x000fe400007fe4ff */
[----:B------:R-:W-:Y:S02]  /*0aa0*/  @!P1 LOP3.LUT R33, R33, 0xfffffffc, RZ, 0xc0, !PT ;  /* 0xfffffffc21219812 */ /* 0x000fe400078ec0ff */
[----:B------:R-:W-:Y:S02]  /*0ab0*/  @!P1 SHF.L.U64.HI R2, R2, 0x1, R3 ;  /* 0x0000000102029819 */ /* 0x000fe40000010203 */
[----:B-1----:R-:W-:-:S04]  /*0ac0*/  @!P1 IADD3 R32, P0, PT, R33, R4, RZ ;  /* 0x0000000421209210 */ /* 0x002fc80007f1e0ff */
[----:B------:R-:W-:Y:S02]  /*0ad0*/  @!P1 IADD3.X R33, PT, PT, R2, R5, RZ, P0, !PT ;  /* 0x0000000502219210 */ /* 0x000fe400007fe4ff */
[----:B------:R-:W1:Y:S01]  /*0ae0*/  LDC.64 R2, c[0x0][0x388] ;  /* 0x0000e200ff027b82 */ /* 0x000e620000000a00 */
[----:B------:R-:W-:-:S04]  /*0af0*/  ISETP.GE.U32.AND P0, PT, R58, UR40, PT ;  /* 0x000000283a007c0c */ /* 0x000fc8000bf06070 */
[----:B------:R-:W-:-:S04]  /*0b00*/  ISETP.GE.AND.EX P1, PT, RZ, UR41, PT, P0 ;  /* 0x00000029ff007c0c */ /* 0x000fc8000bf26300 */
[----:B------:R-:W-:-:S09]  /*0b10*/  P2R R55, PR, RZ, 0x2 ;  /* 0x00000002ff377803 */ /* 0x000fd20000000000 */
[----:B------:R-:W-:Y:S01]  /*0b20*/  @!P1 MOV R59, RZ ;  /* 0x000000ff003b9202 */ /* 0x000fe20000000f00 */
[----:B-1----:R-:W-:-:S04]  /*0b30*/  @!P1 IMAD R4, R45, R2, RZ ;  /* 0x000000022d049224 */ /* 0x002fc800078e02ff */
[C---:B------:R-:W-:Y:S02]  /*0b40*/  @!P1 IMAD R5, R43.reuse, R3, R4 ;  /* 0x000000032b059224 */ /* 0x040fe400078e0204 */
[----:B------:R-:W-:-:S05]  /*0b50*/  @!P1 IMAD.WIDE.U32 R2, R43, R2, R58 ;  /* 0x000000022b029225 */ /* 0x000fca00078e003a */
[----:B------:R-:W-:Y:S02]  /*0b60*/  @!P1 IADD3 R3, PT, PT, R5, R3, RZ ;  /* 0x0000000305039210 */ /* 0x000fe40007ffe0ff */
[----:B------:R-:W1:Y:S02]  /*0b70*/  LDC.64 R4, c[0x0][0x380] ;  /* 0x0000e000ff047b82 */ /* 0x000e640000000a00 */
[----:B------:R-:W-:-:S04]  /*0b80*/  @!P1 LEA.HI R2, P0, R3, R2, RZ, 0x1 ;  /* 0x0000000203029211 */ /* 0x000fc800078108ff */
[----:B------:R-:W-:Y:S01]  /*0b90*/  @!P1 SHF.L.U32 R29, R2, 0x1, RZ ;  /* 0x00000001021d9819 */ /* 0x000fe200000006ff */
[----:B------:R-:W-:-:S03]  /*0ba0*/  @!P1 IMAD.X R3, RZ, RZ, R3, P0 ;  /* 0x000000ffff039224 */ /* 0x000fc600000e0603 */
        /* <DEDUP_REMOVED lines=22> */
[----:B------:R-:W-:Y:S02]  /*0d10*/  ISETP.GE.U32.AND P1, PT, R62, UR40, PT ;  /* 0x000000283e007c0c */ /* 0x000fe4000bf26070 */
[----:B------:R-:W-:Y:S02]  /*0d20*/  ISETP.NE.AND P0, PT, R9, RZ, PT ;  /* 0x000000ff0900720c */ /* 0x000fe40003f05270 */
[----:B------:R-:W-:Y:S02]  /*0d30*/  ISETP.GE.AND.EX P1, PT, RZ, UR41, PT, P1 ;  /* 0x00000029ff007c0c */ /* 0x000fe4000bf26310 */
[----:B------:R-:W-:Y:S02]  /*0d40*/  P2R R57, PR, RZ, 0x1 ;  /* 0x00000001ff397803 */ /* 0x000fe40000000000 */
[----:B------:R-:W-:-:S02]  /*0d50*/  ISETP.NE.AND P0, PT, R47, RZ, PT ;  /* 0x000000ff2f00720c */ /* 0x000fc40003f05270 */
[----:B------:R-:W-:-:S07]  /*0d60*/  P2R R53, PR, RZ, 0x2 ;  /* 0x00000002ff357803 */ /* 0x000fce0000000000 */
[----:B------:R-:W-:-:S04]  /*0d70*/  @!P1 IMAD.MOV.U32 R63, RZ, RZ, RZ ;  /* 0x000000ffff3f9224 */ /* 0x000fc800078e00ff */
[----:B------:R-:W-:Y:S01]  /*0d80*/  @!P0 R2UR UR4, R36 ;  /* 0x00000000240482ca */ /* 0x000fe200000e0000 */
[----:B-1----:R-:W-:Y:S01]  /*0d90*/  @!P1 IMAD R4, R45, R2, RZ ;  /* 0x000000022d049224 */ /* 0x002fe200078e02ff */
[----:B------:R-:W-:-:S03]  /*0da0*/  @!P0 R2UR UR5, R37 ;  /* 0x00000000250582ca */ /* 0x000fc600000e0000 */
[C---:B------:R-:W-:Y:S02]  /*0db0*/  @!P1 IMAD R5, R43.reuse, R3, R4 ;  /* 0x000000032b059224 */ /* 0x040fe400078e0204 */
[----:B------:R-:W-:-:S05]  /*0dc0*/  @!P1 IMAD.WIDE.U32 R2, R43, R2, R62 ;  /* 0x000000022b029225 */ /* 0x000fca00078e003e */
[----:B------:R-:W-:-:S03]  /*0dd0*/  @!P1 IADD3 R5, PT, PT, R5, R3, RZ ;  /* 0x0000000305059210 */ /* 0x000fc60007ffe0ff */
[----:B------:R-:W3:Y:S01]  /*0de0*/  @!P0 LDG.E R20, desc[UR4][R20.64] ;  /* 0x0000000414148981 */ /* 0x000ee2000c1e1900 */
[----:B------:R-:W-:-:S04]  /*0df0*/  @!P1 LEA.HI R2, P2, R5, R2, RZ, 0x1 ;  /* 0x0000000205029211 */ /* 0x000fc800078508ff */
[C---:B------:R-:W-:Y:S02]  /*0e00*/  @!P1 SHF.L.U32 R3, R2.reuse, 0x1, RZ ;  /* 0x0000000102039819 */ /* 0x040fe400000006ff */
[----:B------:R-:W-:Y:S02]  /*0e10*/  @!P1 IADD3.X R5, PT, PT, RZ, R5, RZ, P2, !PT ;  /* 0x00000005ff059210 */ /* 0x000fe400017fe4ff */
[----:B------:R-:W-:Y:S02]  /*0e20*/  @!P1 LOP3.LUT R3, R3, 0xfffffffc, RZ, 0xc0, !PT ;  /* 0xfffffffc03039812 */ /* 0x000fe400078ec0ff */
[----:B------:R-:W-:Y:S02]  /*0e30*/  @!P1 SHF.L.U64.HI R4, R2, 0x1, R5 ;  /* 0x0000000102049819 */ /* 0x000fe40000010205 */
[----:B--2---:R-:W-:-:S04]  /*0e40*/  @!P1 IADD3 R2, P2, PT, R3, R6, RZ ;  /* 0x0000000603029210 */ /* 0x004fc80007f5e0ff */
[----:B------:R-:W-:Y:S02]  /*0e50*/  @!P1 IADD3.X R3, PT, PT, R4, R7, RZ, P2, !PT ;  /* 0x0000000704039210 */ /* 0x000fe400017fe4ff */
[----:B------:R-:W1:Y:S01]  /*0e60*/  LDC.64 R4, c[0x0][0x388] ;  /* 0x0000e200ff047b82 */ /* 0x000e620000000a00 */
[----:B------:R-:W-:Y:S02]  /*0e70*/  ISETP.GE.U32.AND P2, PT, R64, UR40, PT ;  /* 0x0000002840007c0c */ /* 0x000fe4000bf46070 */
[----:B------:R-:W-:Y:S02]  /*0e80*/  ISETP.NE.AND P1, PT, R8, RZ, PT ;  /* 0x000000ff0800720c */ /* 0x000fe40003f25270 */
[----:B------:R-:W-:-:S03]  /*0e90*/  ISETP.GE.AND.EX P2, PT, RZ, UR41, PT, P2 ;  /* 0x00000029ff007c0c */ /* 0x000fc6000bf46320 */
[----:B------:R-:W2:Y:S01]  /*0ea0*/  LDC.64 R8, c[0x0][0x380] ;  /* 0x0000e000ff087b82 */ /* 0x000ea20000000a00 */
[----:B------:R-:W-:Y:S02]  /*0eb0*/  P2R R59, PR, RZ, 0x4 ;  /* 0x00000004ff3b7803 */ /* 0x000fe40000000000 */
[----:B------:R-:W-:Y:S02]  /*0ec0*/  MOV R30, 0xff800000 ;  /* 0xff800000001e7802 */ /* 0x000fe40000000f00 */
[----:B------:R-:W-:-:S03]  /*0ed0*/  MOV R31, 0xff800000 ;  /* 0xff800000001f7802 */ /* 0x000fc60000000f00 */
[----:B------:R-:W-:Y:S02]  /*0ee0*/  @!P1 R2UR UR6, R36 ;  /* 0x00000000240692ca */ /* 0x000fe400000e0000 */
[----:B------:R-:W-:Y:S02]  /*0ef0*/  @!P2 MOV R65, RZ ;  /* 0x000000ff0041a202 */ /* 0x000fe40000000f00 */
[----:B------:R-:W-:Y:S01]  /*0f00*/  @!P1 R2UR UR7, R37 ;  /* 0x00000000250792ca */ /* 0x000fe200000e0000 */
[----:B-1----:R-:W-:-:S04]  /*0f10*/  @!P2 IMAD R6, R45, R4, RZ ;  /* 0x000000042d06a224 */ /* 0x002fc800078e02ff */
[C---:B------:R-:W-:Y:S02]  /*0f20*/  @!P2 IMAD R7, R43.reuse, R5, R6 ;  /* 0x000000052b07a224 */ /* 0x040fe400078e0206 */
[----:B------:R-:W-:-:S06]  /*0f30*/  @!P2 IMAD.WIDE.U32 R4, R43, R4, R64 ;  /* 0x000000042b04a225 */ /* 0x000fcc00078e0040 */
[----:B------:R-:W4:Y:S01]  /*0f40*/  @!P1 LDG.E R22, desc[UR6][R22.64] ;  /* 0x0000000616169981 */ /* 0x000f22000c1e1900 */
[----:B------:R-:W-:-:S04]  /*0f50*/  @!P2 IADD3 R7, PT, PT, R7, R5, RZ ;  /* 0x000000050707a210 */ /* 0x000fc80007ffe0ff */
[----:B------:R-:W-:-:S04]  /*0f60*/  @!P2 LEA.HI R4, P3, R7, R4, RZ, 0x1 ;  /* 0x000000040704a211 */ /* 0x000fc800078708ff */
[----:B------:R-:W-:Y:S01]  /*0f70*/  @!P2 IADD3.X R7, PT, PT, RZ, R7, RZ, P3, !PT ;  /* 0x00000007ff07a210 */ /* 0x000fe20001ffe4ff */
[----:B------:R-:W-:-:S03]  /*0f80*/  @!P2 IMAD.SHL.U32 R5, R4, 0x2, RZ ;  /* 0x000000020405a824 */ /* 0x000fc600078e00ff */
[----:B------:R-:W-:Y:S02]  /*0f90*/  @!P2 SHF.L.U64.HI R6, R4, 0x1, R7 ;  /* 0x000000010406a819 */ /* 0x000fe40000010207 */
[----:B------:R-:W-:-:S04]  /*0fa0*/  @!P2 LOP3.LUT R5, R5, 0xfffffffc, RZ, 0xc0, !PT ;  /* 0xfffffffc0505a812 */ /* 0x000fc800078ec0ff */
[----:B--2---:R-:W-:-:S04]  /*0fb0*/  @!P2 IADD3 R4, P3, PT, R5, R8, RZ ;  /* 0x000000080504a210 */ /* 0x004fc80007f7e0ff */
        /* <DEDUP_REMOVED lines=9> */
[----:B------:R-:W-:-:S04]  /*1050*/  @!P3 IADD3 R11, PT, PT, R11, R7, RZ ;  /* 0x000000070b0bb210 */ /* 0x000fc80007ffe0ff */
[----:B------:R-:W-:Y:S02]  /*1060*/  @!P3 LEA.HI R8, P4, R11, R6, RZ, 0x1 ;  /* 0x000000060b08b211 */ /* 0x000fe400078908ff */
[----:B------:R-:W1:Y:S02]  /*1070*/  LDC.64 R6, c[0x0][0x380] ;  /* 0x0000e000ff067b82 */ /* 0x000e640000000a00 */
[C---:B------:R-:W-:Y:S02]  /*1080*/  @!P3 SHF.L.U32 R9, R8.reuse, 0x1, RZ ;  /* 0x000000010809b819 */ /* 0x040fe400000006ff */
[----:B------:R-:W-:Y:S02]  /*1090*/  @!P3 IADD3.X R11, PT, PT, RZ, R11, RZ, P4, !PT ;  /* 0x0000000bff0bb210 */ /* 0x000fe400027fe4ff */
[----:B------:R-:W-:Y:S02]  /*10a0*/  @!P3 LOP3.LUT R9, R9, 0xfffffffc, RZ, 0xc0, !PT ;  /* 0xfffffffc0909b812 */ /* 0x000fe400078ec0ff */
[----:B------:R-:W-:-:S02]  /*10b0*/  @!P3 SHF.L.U64.HI R8, R8, 0x1, R11 ;  /* 0x000000010808b819 */ /* 0x000fc4000001020b */
[----:B-1----:R-:W-:-:S04]  /*10c0*/  @!P3 IADD3 R6, P4, PT, R9, R6, RZ ;  /* 0x000000060906b210 */ /* 0x002fc80007f9e0ff */
[----:B------:R-:W-:Y:S02]  /*10d0*/  @!P3 IADD3.X R7, PT, PT, R8, R7, RZ, P4, !PT ;  /* 0x000000070807b210 */ /* 0x000fe400027fe4ff */
[----:B------:R-:W1:Y:S01]  /*10e0*/  LDC.64 R8, c[0x0][0x388] ;  /* 0x0000e200ff087b82 */ /* 0x000e620000000a00 */
[----:B------:R-:W-:Y:S02]  /*10f0*/  ISETP.GE.U32.AND P4, PT, R68, UR40, PT ;  /* 0x0000002844007c0c */ /* 0x000fe4000bf86070 */
[----:B------:R-:W-:Y:S02]  /*1100*/  ISETP.NE.AND P3, PT, R24, RZ, PT ;  /* 0x000000ff1800720c */ /* 0x000fe40003f65270 */
[----:B------:R-:W-:-:S04]  /*1110*/  ISETP.GE.AND.EX P4, PT, RZ, UR41, PT, P4 ;  /* 0x00000029ff007c0c */ /* 0x000fc8000bf86340 */
[----:B------:R-:W-:-:S09]  /*1120*/  P2R R63, PR, RZ, 0x10 ;  /* 0x00000010ff3f7803 */ /* 0x000fd20000000000 */
[----:B------:R-:W-:Y:S01]  /*1130*/  @!P4 MOV R69, RZ ;  /* 0x000000ff0045c202 */ /* 0x000fe20000000f00 */
[----:B-1----:R-:W-:-:S04]  /*1140*/  @!P4 IMAD R10, R45, R8, RZ ;  /* 0x000000082d0ac224 */ /* 0x002fc800078e02ff */
[C---:B------:R-:W-:Y:S02]  /*1150*/  @!P4 IMAD R13, R43.reuse, R9, R10 ;  /* 0x000000092b0dc224 */ /* 0x040fe400078e020a */
[----:B------:R-:W-:-:S04]  /*1160*/  @!P4 IMAD.WIDE.U32 R8, R43, R8, R68 ;  /* 0x000000082b08c225 */ /* 0x000fc800078e0044 */
[----:B------:R-:W-:-:S05]  /*1170*/  @!P4 IMAD.IADD R13, R13, 0x1, R9 ;  /* 0x000000010d0dc824 */ /* 0x000fca00078e0209 */
        /* <DEDUP_REMOVED lines=11> */
[----:B------:R-:W-:-:S13]  /*1230*/  ISETP.GE.AND.EX P5, PT, RZ, UR41, PT, P5 ;  /* 0x00000029ff007c0c */ /* 0x000fda000bfa6350 */
        /* <DEDUP_REMOVED lines=11> */
[----:B-1----:R-:W-:-:S05]  /*12f0*/  @!P5 IADD3 R10, P6, PT, R13, R10, RZ ;  /* 0x0000000a0d0ad210 */ /* 0x002fca0007fde0ff */
[----:B------:R-:W-:Y:S01]  /*1300*/  @!P5 IMAD.X R11, R12, 0x1, R11, P6 ;  /* 0x000000010c0bd824 */ /* 0x000fe200030e060b */
[----:B------:R-:W-:Y:S01]  /*1310*/  ISETP.GE.U32.AND P6, PT, R72, UR40, PT ;  /* 0x0000002848007c0c */ /* 0x000fe2000bfc6070 */
[----:B------:R-:W1:Y:S03]  /*1320*/  LDC.64 R12, c[0x0][0x388] ;  /* 0x0000e200ff0c7b82 */ /* 0x000e660000000a00 */
[----:B------:R-:W-:-:S13]  /*1330*/  ISETP.GE.AND.EX P6, PT, RZ, UR41, PT, P6 ;  /* 0x00000029ff007c0c */ /* 0x000fda000bfc6360 */
[----:B------:R-:W-:Y:S01]  /*1340*/  @!P6 MOV R73, RZ ;  /* 0x000000ff0049e202 */ /* 0x000fe20000000f00 */
[----:B-1----:R-:W-:-:S04]  /*1350*/  @!P6 IMAD R14, R45, R12, RZ ;  /* 0x0000000c2d0ee224 */ /* 0x002fc800078e02ff */
[C---:B------:R-:W-:Y:S02]  /*1360*/  @!P6 IMAD R27, R43.reuse, R13, R14 ;  /* 0x0000000d2b1be224 */ /* 0x040fe400078e020e */
[----:B------:R-:W1:Y:S01]  /*1370*/  LDC.64 R14, c[0x0][0x380] ;  /* 0x0000e000ff0e7b82 */ /* 0x000e620000000a00 */
[----:B------:R-:W-:-:S05]  /*1380*/  @!P6 IMAD.WIDE.U32 R12, R43, R12, R72 ;  /* 0x0000000c2b0ce225 */ /* 0x000fca00078e0048 */
        /* <DEDUP_REMOVED lines=8> */
[C---:B---3--:R-:W-:Y:S01]  /*1410*/  @!P0 PRMT R0, R20.reuse, 0x7632, R0 ;  /* 0x0000763214008816 */ /* 0x048fe20000000000 */
[----:B------:R-:W-:Y:S01]  /*1420*/  @!P0 IMAD.U32 R30, R20, 0x10000, RZ ;  /* 0x00010000141e8824 */ /* 0x000fe200078e00ff */
[----:B------:R-:W-:Y:S02]  /*1430*/  MOV R13, 0xff800000 ;  /* 0xff800000000d7802 */ /* 0x000fe40000000f00 */
[----:B------:R-:W-:Y:S02]  /*1440*/  @!P0 SHF.L.U32 R31, R0, 0x10, RZ ;  /* 0x00000010001f8819 */ /* 0x000fe400000006ff */
[----:B------:R-:W-:Y:S02]  /*1450*/  ISETP.NE.AND P2, PT, R25, RZ, PT ;  /* 0x000000ff1900720c */ /* 0x000fe40003f45270 */
[----:B------:R-:W-:-:S02]  /*1460*/  @!P0 FMNMX3 R13, R30, -INF , R31, !PT ;  /* 0xff8000001e0d8876 */ /* 0x000fc4000780001f */
[----:B------:R-:W-:-:S13]  /*1470*/  ISETP.NE.AND P0, PT, R57, RZ, PT ;  /* 0x000000ff3900720c */ /* 0x000fda0003f05270 */
[----:B------:R-:W-:Y:S02]  /*1480*/  @!P0 R2UR UR4, R36 ;  /* 0x00000000240482ca */ /* 0x000fe400000e0000 */
[----:B------:R-:W-:-:S13]  /*1490*/  @!P0 R2UR UR5, R37 ;  /* 0x00000000250582ca */ /* 0x000fda00000e0000 */
[----:B------:R-:W2:Y:S01]  /*14a0*/  @!P0 LDG.E R18, desc[UR4][R18.64] ;  /* 0x0000000412128981 */ /* 0x000ea2000c1e1900 */
[----:B------:R-:W-:Y:S02]  /*14b0*/  @!P4 R2UR UR4, R36 ;  /* 0x000000002404c2ca */ /* 0x000fe400000e0000 */
[----:B------:R-:W-:Y:S02]  /*14c0*/  @!P4 R2UR UR5, R37 ;  /* 0x000000002505c2ca */ /* 0x000fe400000e0000 */
[----:B----4-:R-:W-:-:S11]  /*14d0*/  @!P1 PRMT R0, R22, 0x7632, R0 ;  /* 0x0000763216009816 */ /* 0x010fd60000000000 */
[----:B------:R-:W3:Y:S01]  /*14e0*/  @!P4 LDG.E R40, desc[UR4][R40.64] ;  /* 0x000000042828c981 */ /* 0x000ee2000c1e1900 */
[----:B------:R-:W-:Y:S02]  /*14f0*/  @!P3 R2UR UR4, R36 ;  /* 0x000000002404b2ca */ /* 0x000fe400000e0000 */
[----:B------:R-:W-:Y:S02]  /*1500*/  @!P3 R2UR UR5, R37 ;  /* 0x000000002505b2ca */ /* 0x000fe400000e0000 */
[----:B------:R-:W-:Y:S02]  /*1510*/  MOV R26, 0xff800000 ;  /* 0xff800000001a7802 */ /* 0x000fe40000000f00 */
[----:B------:R-:W-:Y:S02]  /*1520*/  MOV R27, 0xff800000 ;  /* 0xff800000001b7802 */ /* 0x000fe40000000f00 */
[----:B------:R-:W-:Y:S02]  /*1530*/  @!P1 SHF.L.U32 R27, R22, 0x10, RZ ;  /* 0x00000010161b9819 */ /* 0x000fe400000006ff */
[----:B------:R-:W-:-:S04]  /*1540*/  @!P1 SHF.L.U32 R26, R0, 0x10, RZ ;  /* 0x00000010001a9819 */ /* 0x000fc800000006ff */
[----:B------:R-:W-:Y:S01]  /*1550*/  @!P1 FMNMX3 R13, R13, R27, R26, !PT ;  /* 0x0000001b0d0d9276 */ /* 0x000fe2000780001a */
[----:B------:R-:W4:Y:S01]  /*1560*/  @!P3 LDG.E R38, desc[UR4][R38.64] ;  /* 0x000000042626b981 */ /* 0x000f22000c1e1900 */
[----:B------:R-:W-:Y:S02]  /*1570*/  @!P2 R2UR UR4, R36 ;  /* 0x000000002404a2ca */ /* 0x000fe400000e0000 */
[----:B------:R-:W-:Y:S02]  /*1580*/  @!P2 R2UR UR5, R37 ;  /* 0x000000002505a2ca */ /* 0x000fe400000e0000 */
[----:B------:R-:W-:Y:S01]  /*1590*/  ISETP.NE.AND P1, PT, R51, RZ, PT ;  /* 0x000000ff3300720c */ /* 0x000fe20003f25270 */
[----:B------:R-:W-:Y:S01]  /*15a0*/  IMAD.MOV.U32 R25, RZ, RZ, -0x800000 ;  /* 0xff800000ff197424 */ /* 0x000fe200078e00ff */
[----:B------:R-:W-:-:S09]  /*15b0*/  MOV R24, 0xff800000 ;  /* 0xff80000000187802 */ /* 0x000fd20000000f00 */
[----:B------:R-:W5:Y:S02]  /*15c0*/  @!P2 LDG.E R34, desc[UR4][R34.64] ;  /* 0x000000042222a981 */ /* 0x000f64000c1e1900 */
[----:B------:R-:W-:Y:S02]  /*15d0*/  @!P1 R2UR UR4, R36 ;  /* 0x00000000240492ca */ /* 0x000fe400000e0000 */
[----:B------:R-:W-:-:S13]  /*15e0*/  @!P1 R2UR UR5, R37 ;  /* 0x00000000250592ca */ /* 0x000fda00000e0000 */
[----:B------:R-:W5:Y:S01]  /*15f0*/  @!P1 LDG.E R32, desc[UR4][R32.64] ;  /* 0x0000000420209981 */ /* 0x000f62000c1e1900 */
[C---:B--2---:R-:W-:Y:S02]  /*1600*/  @!P0 PRMT R0, R18.reuse, 0x7632, R0 ;  /* 0x0000763212008816 */ /* 0x044fe40000000000 */
[----:B------:R-:W-:Y:S02]  /*1610*/  @!P0 SHF.L.U32 R25, R18, 0x10, RZ ;  /* 0x0000001012198819 */ /* 0x000fe400000006ff */
[----:B------:R-:W-:-:S04]  /*1620*/  @!P0 SHF.L.U32 R24, R0, 0x10, RZ ;  /* 0x0000001000188819 */ /* 0x000fc800000006ff */
[----:B------:R-:W-:Y:S02]  /*1630*/  @!P0 FMNMX3 R13, R13, R25, R24, !PT ;  /* 0x000000190d0d8276 */ /* 0x000fe40007800018 */
[----:B------:R-:W-:-:S13]  /*1640*/  ISETP.NE.AND P0, PT, R55, RZ, PT ;  /* 0x000000ff3700720c */ /* 0x000fda0003f05270 */
[----:B------:R-:W-:Y:S02]  /*1650*/  @!P0 R2UR UR4, R36 ;  /* 0x00000000240482ca */ /* 0x000fe400000e0000 */
[----:B------:R-:W-:-:S13]  /*1660*/  @!P0 R2UR UR5, R37 ;  /* 0x00000000250582ca */ /* 0x000fda00000e0000 */
[----:B------:R-:W2:Y:S01]  /*1670*/  @!P0 LDG.E R28, desc[UR4][R28.64] ;  /* 0x000000041c1c8981 */ /* 0x000ea2000c1e1900 */
[----:B---3--:R-:W-:Y:S02]  /*1680*/  @!P4 PRMT R0, R40, 0x7632, R0 ;  /* 0x000076322800c816 */ /* 0x008fe40000000000 */
[----:B------:R-:W-:Y:S02]  /*1690*/  MOV R20, 0xff800000 ;  /* 0xff80000000147802 */ /* 0x000fe40000000f00 */
[----:B------:R-:W-:Y:S02]  /*16a0*/  @!P4 SHF.L.U32 R20, R0, 0x10, RZ ;  /* 0x000000100014c819 */ /* 0x000fe400000006ff */
[----:B----4-:R-:W-:Y:S02]  /*16b0*/  @!P3 PRMT R0, R38, 0x7632, R0 ;  /* 0x000076322600b816 */ /* 0x010fe40000000000 */
[----:B------:R-:W-:Y:S02]  /*16c0*/  MOV R23, 0xff800000 ;  /* 0xff80000000177802 */ /* 0x000fe40000000f00 */
[----:B------:R-:W-:-:S02]  /*16d0*/  @!P4 SHF.L.U32 R23, R40, 0x10, RZ ;  /* 0x000000102817c819 */ /* 0x000fc400000006ff */
[----:B------:R-:W-:Y:S02]  /*16e0*/  MOV R19, 0xff800000 ;  /* 0xff80000000137802 */ /* 0x000fe40000000f00 */
[----:B------:R-:W-:Y:S01]  /*16f0*/  @!P3 SHF.L.U32 R19, R0, 0x10, RZ ;  /* 0x000000100013b819 */ /* 0x000fe200000006ff */
[----:B------:R-:W-:Y:S01]  /*1700*/  IMAD.MOV.U32 R18, RZ, RZ, -0x800000 ;  /* 0xff800000ff127424 */ /* 0x000fe200078e00ff */
[----:B-----5:R-:W-:Y:S02]  /*1710*/  @!P2 PRMT R0, R34, 0x7632, R0 ;  /* 0x000076322200a816 */ /* 0x020fe40000000000 */
[----:B------:R-:W-:Y:S02]  /*1720*/  @!P4 FMNMX3 R13, R13, R23, R20, !PT ;  /* 0x000000170d0dc276 */ /* 0x000fe40007800014 */
[----:B------:R-:W-:Y:S02]  /*1730*/  @!P3 SHF.L.U32 R18, R38, 0x10, RZ ;  /* 0x000000102612b819 */ /* 0x000fe400000006ff */
[----:B------:R-:W-:-:S02]  /*1740*/  MOV R22, 0xff800000 ;  /* 0xff80000000167802 */ /* 0x000fc40000000f00 */
[----:B------:R-:W-:Y:S02]  /*1750*/  @!P2 SHF.L.U32 R22, R0, 0x10, RZ ;  /* 0x000000100016a819 */ /* 0x000fe400000006ff */
[----:B------:R-:W-:Y:S02]  /*1760*/  MOV R21, 0xff800000 ;  /* 0xff80000000157802 */ /* 0x000fe40000000f00 */
[----:B------:R-:W-:Y:S02]  /*1770*/  @!P1 PRMT R0, R32, 0x7632, R0 ;  /* 0x0000763220009816 */ /* 0x000fe40000000000 */
[----:B------:R-:W-:Y:S02]  /*1780*/  @!P3 FMNMX3 R13, R13, R18, R19, !PT ;  /* 0x000000120d0db276 */ /* 0x000fe40007800013 */
[----:B------:R-:W-:Y:S01]  /*1790*/  @!P2 SHF.L.U32 R21, R34, 0x10, RZ ;  /* 0x000000102215a819 */ /* 0x000fe200000006ff */
[----:B------:R-:W-:Y:S01]  /*17a0*/  IMAD.MOV.U32 R39, RZ, RZ, -0x800000 ;  /* 0xff800000ff277424 */ /* 0x000fe200078e00ff */
[----:B------:R-:W-:-:S02]  /*17b0*/  MOV R38, 0xff800000 ;  /* 0xff80000000267802 */ /* 0x000fc40000000f00 */
[----:B------:R-:W-:Y:S02]  /*17c0*/  @!P1 SHF.L.U32 R38, R0, 0x10, RZ ;  /* 0x0000001000269819 */ /* 0x000fe400000006ff */
[----:B------:R-:W-:Y:S02]  /*17d0*/  @!P2 FMNMX3 R13, R13, R21, R22, !PT ;  /* 0x000000150d0da276 */ /* 0x000fe40007800016 */
[----:B------:R-:W-:Y:S02]  /*17e0*/  @!P1 SHF.L.U32 R39, R32, 0x10, RZ ;  /* 0x0000001020279819 */ /* 0x000fe400000006ff */
[----:B------:R-:W-:Y:S02]  /*17f0*/  MOV R34, 0xff800000 ;  /* 0xff80000000227802 */ /* 0x000fe40000000f00 */
[----:B------:R-:W-:Y:S02]  /*1800*/  MOV R35, 0xff800000 ;  /* 0xff80000000237802 */ /* 0x000fe40000000f00 */
[----:B------:R-:W-:-:S02]  /*1810*/  @!P1 FMNMX3 R13, R13, R39, R38, !PT ;  /* 0x000000270d0d9276 */ /* 0x000fc40007800026 */
[----:B------:R-:W-:Y:S02]  /*1820*/  ISETP.NE.AND P1, PT, R53, RZ, PT ;  /* 0x000000ff3500720c */ /* 0x000fe40003f25270 */
[----:B------:R-:W-:Y:S02]  /*1830*/  ISETP.NE.AND P2, PT, R59, RZ, PT ;  /* 0x000000ff3b00720c */ /* 0x000fe40003f45270 */
[----:B------:R-:W-:Y:S02]  /*1840*/  ISETP.NE.AND P3, PT, R61, RZ, PT ;  /* 0x000000ff3d00720c */ /* 0x000fe40003f65270 */
[----:B------:R-:W-:-:S09]  /*1850*/  ISETP.NE.AND P4, PT, R63, RZ, PT ;  /* 0x000000ff3f00720c */ /* 0x000fd20003f85270 */
[C---:B------:R-:W-:Y:S02]  /*1860*/  @!P2 R2UR UR6, R36.reuse ;  /* 0x000000002406a2ca */ /* 0x040fe400000e0000 */
[C---:B------:R-:W-:Y:S02]  /*1870*/  @!P2 R2UR UR7, R37.reuse ;  /* 0x000000002507a2ca */ /* 0x040fe400000e0000 */
[----:B------:R-:W-:Y:S02]  /*1880*/  @!P3 R2UR UR8, R36 ;  /* 0x000000002408b2ca */ /* 0x000fe400000e0000 */
[----:B------:R-:W-:-:S09]  /*1890*/  @!P3 R2UR UR9, R37 ;  /* 0x000000002509b2ca */ /* 0x000fd200000e0000 */
[----:B------:R-:W3:Y:S01]  /*18a0*/  @!P2 LDG.E R4, desc[UR6][R4.64] ;  /* 0x000000060404a981 */ /* 0x000ee2000c1e1900 */
[C---:B------:R-:W-:Y:S02]  /*18b0*/  @!P5 R2UR UR6, R36.reuse ;  /* 0x000000002406d2ca */ /* 0x040fe400000e0000 */
[C---:B------:R-:W-:Y:S01]  /*18c0*/  @!P5 R2UR UR7, R37.reuse ;  /* 0x000000002507d2ca */ /* 0x040fe200000e0000 */
[----:B------:R-:W4:Y:S01]  /*18d0*/  @!P3 LDG.E R6, desc[UR8][R6.64] ;  /* 0x000000080606b981 */ /* 0x000f22000c1e1900 */
[----:B------:R-:W-:Y:S02]  /*18e0*/  @!P6 R2UR UR8, R36 ;  /* 0x000000002408e2ca */ /* 0x000fe400000e0000 */
[----:B------:R-:W-:-:S09]  /*18f0*/  @!P6 R2UR UR9, R37 ;  /* 0x000000002509e2ca */ /* 0x000fd200000e0000 */
[----:B------:R-:W5:Y:S04]  /*1900*/  @!P5 LDG.E R10, desc[UR6][R10.64] ;  /* 0x000000060a0ad981 */ /* 0x000f68000c1e1900 */
        /* <DEDUP_REMOVED lines=8> */
[----:B------:R1:W2:Y:S01]  /*1990*/  @!P0 LDG.E R16, desc[UR4][R16.64] ;  /* 0x0000000410108981 */ /* 0x0002a2000c1e1900 */
[----:B------:R-:W-:Y:S02]  /*19a0*/  @!P1 R2UR UR4, R36 ;  /* 0x00000000240492ca */ /* 0x000fe400000e0000 */
[----:B------:R-:W-:-:S13]  /*19b0*/  @!P1 R2UR UR5, R37 ;  /* 0x00000000250592ca */ /* 0x000fda00000e0000 */
[----:B------:R-:W2:Y:S01]  /*19c0*/  @!P1 LDG.E R2, desc[UR4][R2.64] ;  /* 0x0000000402029981 */ /* 0x000ea2000c1e1900 */
[----:B------:R-:W-:Y:S02]  /*19d0*/  @!P4 R2UR UR4, R36 ;  /* 0x000000002404c2ca */ /* 0x000fe400000e0000 */
[----:B------:R-:W-:-:S13]  /*19e0*/  @!P4 R2UR UR5, R37 ;  /* 0x000000002505c2ca */ /* 0x000fda00000e0000 */
[----:B------:R0:W2:Y:S01]  /*19f0*/  @!P4 LDG.E R8, desc[UR4][R8.64] ;  /* 0x000000040808c981 */ /* 0x0000a2000c1e1900 */
[----:B------:R-:W-:Y:S01]  /*1a00*/  MOV R32, 0xff800000 ;  /* 0xff80000000207802 */ /* 0x000fe20000000f00 */
[----:B------:R-:W-:Y:S01]  /*1a10*/  IMAD.MOV.U32 R33, RZ, RZ, -0x800000 ;  /* 0xff800000ff217424 */ /* 0x000fe200078e00ff */
[----:B------:R-:W-:Y:S02]  /*1a20*/  MOV R74, 0xff800000 ;  /* 0xff800000004a7802 */ /* 0x000fe40000000f00 */
[----:B------:R-:W-:Y:S02]  /*1a30*/  MOV R51, 0xff800000 ;  /* 0xff80000000337802 */ /* 0x000fe40000000f00 */
[----:B------:R-:W-:Y:S02]  /*1a40*/  MOV R76, 0xff800000 ;  /* 0xff800000004c7802 */ /* 0x000fe40000000f00 */
[C---:B---3--:R-:W-:Y:S02]  /*1a50*/  @!P2 SHF.L.U32 R74, R4.reuse, 0x10, RZ ;  /* 0x00000010044aa819 */ /* 0x048fe400000006ff */
[----:B------:R-:W-:Y:S01]  /*1a60*/  @!P2 PRMT R4, R4, 0x7632, R4 ;  /* 0x000076320404a816 */ /* 0x000fe20000000004 */
[----:B------:R-:W-:Y:S01]  /*1a70*/  IMAD.MOV.U32 R49, RZ, RZ, -0x800000 ;  /* 0xff800000ff317424 */ /* 0x000fe200078e00ff */
[----:B------:R-:W-:-:S02]  /*1a80*/  MOV R29, 0xff800000 ;  /* 0xff800000001d7802 */ /* 0x000fc40000000f00 */
[----:B------:R-:W-:Y:S02]  /*1a90*/  @!P2 SHF.L.U32 R49, R4, 0x10, RZ ;  /* 0x000000100431a819 */ /* 0x000fe400000006ff */
[----:B------:R-:W-:Y:S02]  /*1aa0*/  MOV R41, 0xff800000 ;  /* 0xff80000000297802 */ /* 0x000fe40000000f00 */
[----:B------:R-:W-:Y:S02]  /*1ab0*/  MOV R40, 0xff800000 ;  /* 0xff80000000287802 */ /* 0x000fe40000000f00 */
[----:B----4-:R-:W-:Y:S01]  /*1ac0*/  @!P3 SHF.L.U32 R41, R6, 0x10, RZ ;  /* 0x000000100629b819 */ /* 0x010fe200000006ff */
[----:B------:R-:W-:Y:S01]  /*1ad0*/  IMAD.MOV.U32 R28, RZ, RZ, -0x800000 ;  /* 0xff800000ff1c7424 */ /* 0x000fe200078e00ff */
[----:B-1----:R-:W-:Y:S02]  /*1ae0*/  MOV R17, 0xff800000 ;  /* 0xff80000000117802 */ /* 0x002fe40000000f00 */
[----:B-----5:R-:W-:Y:S01]  /*1af0*/  @!P5 SHF.L.U32 R17, R10, 0x10, RZ ;  /* 0x000000100a11d819 */ /* 0x020fe200000006ff */
[----:B------:R-:W-:Y:S01]  /*1b00*/  UMOV UR4, 0xffffffff ;  /* 0xffffffff00047882 */ /* 0x000fe20000000000 */
[----:B0-----:R-:W-:-:S02]  /*1b10*/  MOV R9, 0xff800000 ;  /* 0xff80000000097802 */ /* 0x001fc40000000f00 */
[C---:B--2---:R-:W-:Y:S02]  /*1b20*/  @!P0 PRMT R0, R16.reuse, 0x7632, R0 ;  /* 0x0000763210008816 */ /* 0x044fe40000000000 */
[----:B------:R-:W-:Y:S02]  /*1b30*/  @!P0 SHF.L.U32 R33, R16, 0x10, RZ ;  /* 0x0000001010218819 */ /* 0x000fe400000006ff */
[----:B------:R-:W-:-:S04]  /*1b40*/  @!P0 SHF.L.U32 R32, R0, 0x10, RZ ;  /* 0x0000001000208819 */ /* 0x000fc800000006ff */
[----:B------:R-:W-:Y:S02]  /*1b50*/  @!P0 FMNMX3 R13, R13, R33, R32, !PT ;  /* 0x000000210d0d8276 */ /* 0x000fe40007800020 */
[C---:B------:R-:W-:Y:S02]  /*1b60*/  @!P1 PRMT R0, R2.reuse, 0x7632, R0 ;  /* 0x0000763202009816 */ /* 0x040fe40000000000 */
[----:B------:R-:W-:Y:S02]  /*1b70*/  @!P1 SHF.L.U32 R76, R2, 0x10, RZ ;  /* 0x00000010024c9819 */ /* 0x000fe400000006ff */
[----:B------:R-:W-:Y:S02]  /*1b80*/  @!P1 SHF.L.U32 R51, R0, 0x10, RZ ;  /* 0x0000001000339819 */ /* 0x000fe400000006ff */
[----:B------:R-:W-:Y:S02]  /*1b90*/  @!P3 PRMT R0, R6, 0x7632, R0 ;  /* 0x000076320600b816 */ /* 0x000fe40000000000 */
[----:B------:R-:W-:-:S02]  /*1ba0*/  @!P1 FMNMX3 R13, R13, R76, R51, !PT ;  /* 0x0000004c0d0d9276 */ /* 0x000fc40007800033 */
[----:B------:R-:W-:Y:S02]  /*1bb0*/  @!P3 SHF.L.U32 R40, R0, 0x10, RZ ;  /* 0x000000100028b819 */ /* 0x000fe400000006ff */
[----:B------:R-:W-:Y:S02]  /*1bc0*/  @!P2 FMNMX3 R13, R13, R74, R49, !PT ;  /* 0x0000004a0d0da276 */ /* 0x000fe40007800031 */
[C---:B------:R-:W-:Y:S02]  /*1bd0*/  @!P4 SHF.L.U32 R29, R8.reuse, 0x10, RZ ;  /* 0x00000010081dc819 */ /* 0x040fe400000006ff */
[----:B------:R-:W-:Y:S02]  /*1be0*/  @!P4 PRMT R8, R8, 0x7632, R8 ;  /* 0x000076320808c816 */ /* 0x000fe40000000008 */
[----:B------:R-:W-:Y:S02]  /*1bf0*/  @!P5 PRMT R0, R10, 0x7632, R0 ;  /* 0x000076320a00d816 */ /* 0x000fe40000000000 */
[----:B------:R-:W-:-:S02]  /*1c00*/  @!P4 SHF.L.U32 R28, R8, 0x10, RZ ;  /* 0x00000010081cc819 */ /* 0x000fc400000006ff */
[----:B------:R-:W-:Y:S02]  /*1c10*/  @!P3 FMNMX3 R13, R13, R41, R40, !PT ;  /* 0x000000290d0db276 */ /* 0x000fe40007800028 */
[----:B------:R-:W-:Y:S02]  /*1c20*/  MOV R16, 0xff800000 ;  /* 0xff80000000107802 */ /* 0x000fe40000000f00 */
[----:B------:R-:W-:Y:S02]  /*1c30*/  @!P5 SHF.L.U32 R16, R0, 0x10, RZ ;  /* 0x000000100010d819 */ /* 0x000fe400000006ff */
[C---:B------:R-:W-:Y:S02]  /*1c40*/  @!P6 PRMT R0, R14.reuse, 0x7632, R0 ;  /* 0x000076320e00e816 */ /* 0x040fe40000000000 */
[----:B------:R-:W-:Y:S01]  /*1c50*/  @!P4 FMNMX3 R13, R13, R29, R28, !PT ;  /* 0x0000001d0d0dc276 */ /* 0x000fe2000780001c */
[----:B------:R-:W-:Y:S01]  /*1c60*/  IMAD.MOV.U32 R10, RZ, RZ, -0x800000 ;  /* 0xff800000ff0a7424 */ /* 0x000fe200078e00ff */
[----:B------:R-:W-:-:S02]  /*1c70*/  @!P6 SHF.L.U32 R10, R14, 0x10, RZ ;  /* 0x000000100e0ae819 */ /* 0x000fc400000006ff */
        /* <DEDUP_REMOVED lines=25> */
[-C--:B------:R-:W-:Y:S01]  /*1e10*/  FFMA.RM R4, R4, R7.reuse, 12582913 ;  /* 0x4b40000104047423 */ /* 0x080fe20000004007 */
[-C--:B------:R-:W-:Y:S01]  /*1e20*/  FFMA.RM R18, R18, R7.reuse, 12582913 ;  /* 0x4b40000112127423 */ /* 0x080fe20000004007 */
[----:B------:R-:W-:Y:S01]  /*1e30*/  FADD R25, -R14, R35 ;  /* 0x000000230e197221 */ /* 0x000fe20000000100 */
[----:B------:R-:W-:Y:S01]  /*1e40*/  FADD R0, R2, -12583039 ;  /* 0xcb40007f02007421 */ /* 0x000fe20000000000 */
[----:B------:R-:W-:Y:S01]  /*1e50*/  FADD R6, R4, -12583039 ;  /* 0xcb40007f04067421 */ /* 0x000fe20000000000 */
[----:B------:R-:W-:Y:S01]  /*1e60*/  SHF.L.U32 R2, R2, 0x17, RZ ;  /* 0x0000001702027819 */ /* 0x000fe200000006ff */
[C---:B------:R-:W-:Y:S01]  /*1e70*/  FADD R3, -R14.reuse, R29 ;  /* 0x0000001d0e037221 */ /* 0x040fe20000000100 */
[----:B------:R-:W-:Y:S01]  /*1e80*/  FFMA R0, R75, 1.4426950216293334961, -R0 ;  /* 0x3fb8aa3b4b007823 */ /* 0x000fe20000000800 */
[----:B------:R-:W-:Y:S01]  /*1e90*/  FFMA R6, R77, 1.4426950216293334961, -R6 ;  /* 0x3fb8aa3b4d067823 */ /* 0x000fe20000000806 */
[C---:B------:R-:W-:Y:S01]  /*1ea0*/  FADD R73, -R14.reuse, R26 ;  /* 0x0000001a0e497221 */ /* 0x040fe20000000100 */
[C---:B------:R-:W-:Y:S01]  /*1eb0*/  FADD R71, -R14.reuse, R27 ;  /* 0x0000001b0e477221 */ /* 0x040fe20000000100 */
[----:B------:R-:W-:Y:S01]  /*1ec0*/  FFMA R75, R75, 1.925963033500011079e-08, R0 ;  /* 0x32a570604b4b7823 */ /* 0x000fe20000000000 */
[----:B------:R-:W-:Y:S01]  /*1ed0*/  FFMA R6, R77, 1.925963033500011079e-08, R6 ;  /* 0x32a570604d067823 */ /* 0x000fe20000000006 */
[C---:B------:R-:W-:Y:S01]  /*1ee0*/  FADD R65, -R14.reuse, R23 ;  /* 0x000000170e417221 */ /* 0x040fe20000000100 */
[-C--:B------:R-:W-:Y:S01]  /*1ef0*/  FFMA.SAT R12, R73, R8.reuse, 0.5 ;  /* 0x3f000000490c7423 */ /* 0x080fe20000002008 */
[----:B------:R-:W-:Y:S01]  /*1f00*/  FFMA.SAT R0, R71, R8, 0.5 ;  /* 0x3f00000047007423 */ /* 0x000fe20000002008 */
[----:B------:R-:W-:Y:S01]  /*1f10*/  MUFU.EX2 R29, R6 ;  /* 0x00000006001d7308 */ /* 0x000fe20000000800 */
[----:B------:R-:W-:Y:S01]  /*1f20*/  FADD R11, -R14, R10 ;  /* 0x0000000a0e0b7221 */ /* 0x000fe20000000100 */
[-C--:B------:R-:W-:Y:S01]  /*1f30*/  FFMA.RM R12, R12, R7.reuse, 12582913 ;  /* 0x4b4000010c0c7423 */ /* 0x080fe20000004007 */
[----:B------:R-:W-:Y:S01]  /*1f40*/  FFMA.RM R10, R0, R7, 12582913 ;  /* 0x4b400001000a7423 */ /* 0x000fe20000004007 */
[C---:B------:R-:W-:Y:S01]  /*1f50*/  FADD R61, -R14.reuse, R19 ;  /* 0x000000130e3d7221 */ /* 0x040fe20000000100 */
[C---:B------:R-:W-:Y:S01]  /*1f60*/  FADD R59, -R14.reuse, R21 ;  /* 0x000000150e3b7221 */ /* 0x040fe20000000100 */
[----:B------:R-:W-:Y:S01]  /*1f70*/  FADD R27, -R14, R39 ;  /* 0x000000270e1b7221 */ /* 0x000fe20000000100 */
[----:B------:R-:W-:Y:S01]  /*1f80*/  SHF.L.U32 R4, R4, 0x17, RZ ;  /* 0x0000001704047819 */ /* 0x000fe200000006ff */
        /* <DEDUP_REMOVED lines=17> */
[----:B0-----:R-:W-:Y:S01]  /*20a0*/  FMUL R35, R2, R75 ;  /* 0x0000004b02237220 */ /* 0x001fe20000400000 */
[----:B------:R-:W-:Y:S01]  /*20b0*/  FADD R2, R18, -12583039 ;  /* 0xcb40007f12027421 */ /* 0x000fe20000000000 */
[----:B------:R-:W-:Y:S01]  /*20c0*/  FADD R14, R12, -12583039 ;  /* 0xcb40007f0c0e7421 */ /* 0x000fe20000000000 */
[----:B------:R-:W-:Y:S01]  /*20d0*/  FADD R0, R10, -12583039 ;  /* 0xcb40007f0a007421 */ /* 0x000fe20000000000 */
[----:B------:R-:W-:Y:S01]  /*20e0*/  FMUL R34, R4, R29 ;  /* 0x0000001d04227220 */ /* 0x000fe20000400000 */
[----:B------:R-:W-:Y:S01]  /*20f0*/  FFMA R2, R67, 1.4426950216293334961, -R2 ;  /* 0x3fb8aa3b43027823 */ /* 0x000fe20000000802 */
[----:B------:R-:W-:Y:S01]  /*2100*/  FFMA R14, R73, 1.4426950216293334961, -R14 ;  /* 0x3fb8aa3b490e7823 */ /* 0x000fe2000000080e */
[----:B------:R-:W-:Y:S01]  /*2110*/  FFMA R0, R71, 1.4426950216293334961, -R0 ;  /* 0x3fb8aa3b47007823 */ /* 0x000fe20000000800 */
[----:B------:R-:W-:-:S02]  /*2120*/  IMAD.SHL.U32 R12, R12, 0x800000, RZ ;  /* 0x008000000c0c7824 */ /* 0x000fc400078e00ff */
[----:B------:R-:W-:Y:S01]  /*2130*/  FFMA R67, R67, 1.925963033500011079e-08, R2 ;  /* 0x32a5706043437823 */ /* 0x000fe20000000002 */
[-C--:B------:R-:W-:Y:S01]  /*2140*/  FFMA.SAT R2, R65, R8.reuse, 0.5 ;  /* 0x3f00000041027423 */ /* 0x080fe20000002008 */
[----:B------:R-:W-:Y:S01]  /*2150*/  FFMA R14, R73, 1.925963033500011079e-08, R14 ;  /* 0x32a57060490e7823 */ /* 0x000fe2000000000e */
[----:B------:R-:W-:Y:S01]  /*2160*/  FFMA R71, R71, 1.925963033500011079e-08, R0 ;  /* 0x32a5706047477823 */ /* 0x000fe20000000000 */
[-C--:B------:R-:W-:Y:S01]  /*2170*/  FFMA.SAT R0, R69, R8.reuse, 0.5 ;  /* 0x3f00000045007423 */ /* 0x080fe20000002008 */
[-C--:B------:R-:W-:Y:S01]  /*2180*/  FFMA.RM R2, R2, R7.reuse, 12582913 ;  /* 0x4b40000102027423 */ /* 0x080fe20000004007 */
[----:B------:R-:W0:Y:S01]  /*2190*/  MUFU.EX2 R29, R14 ;  /* 0x0000000e001d7308 */ /* 0x000e220000000800 */
[----:B------:R-:W-:Y:S01]  /*21a0*/  SHF.L.U32 R10, R10, 0x17, RZ ;  /* 0x000000170a0a7819 */ /* 0x000fe200000006ff */
[-C--:B------:R-:W-:Y:S01]  /*21b0*/  FFMA.RM R0, R0, R7.reuse, 12582913 ;  /* 0x4b40000100007423 */ /* 0x080fe20000004007 */
[C---:B------:R-:W-:Y:S01]  /*21c0*/  FADD R4, R2.reuse, -12583039 ;  /* 0xcb40007f02047421 */ /* 0x040fe20000000000 */
[----:B------:R-:W-:Y:S01]  /*21d0*/  SHF.L.U32 R2, R2, 0x17, RZ ;  /* 0x0000001702027819 */ /* 0x000fe200000006ff */
[-C--:B------:R-:W-:Y:S01]  /*21e0*/  FFMA.SAT R20, R55, R8.reuse, 0.5 ;  /* 0x3f00000037147423 */ /* 0x080fe20000002008 */
[C---:B------:R-:W-:Y:S01]  /*21f0*/  FADD R16, R0.reuse, -12583039 ;  /* 0xcb40007f00107421 */ /* 0x040fe20000000000 */
[----:B------:R-:W-:Y:S01]  /*2200*/  FFMA R4, R65, 1.4426950216293334961, -R4 ;  /* 0x3fb8aa3b41047823 */ /* 0x000fe20000000804 */
[----:B------:R-:W1:Y:S01]  /*2210*/  MUFU.EX2 R71, R71 ;  /* 0x0000004700477308 */ /* 0x000e620000000800 */
[----:B------:R-:W-:Y:S01]  /*2220*/  SHF.L.U32 R0, R0, 0x17, RZ ;  /* 0x0000001700007819 */ /* 0x000fe200000006ff */
[----:B------:R-:W-:Y:S01]  /*2230*/  FFMA R16, R69, 1.4426950216293334961, -R16 ;  /* 0x3fb8aa3b45107823 */ /* 0x000fe20000000810 */
[----:B------:R-:W-:Y:S01]  /*2240*/  FFMA R65, R65, 1.925963033500011079e-08, R4 ;  /* 0x32a5706041417823 */ /* 0x000fe20000000004 */
[-C--:B------:R-:W-:Y:S01]  /*2250*/  FFMA.SAT R4, R63, R8.reuse, 0.5 ;  /* 0x3f0000003f047423 */ /* 0x080fe20000002008 */
[----:B------:R-:W-:Y:S01]  /*2260*/  SHF.L.U32 R18, R18, 0x17, RZ ;  /* 0x0000001712127819 */ /* 0x000fe200000006ff */
[----:B------:R-:W-:Y:S01]  /*2270*/  FFMA R16, R69, 1.925963033500011079e-08, R16 ;  /* 0x32a5706045107823 */ /* 0x000fe20000000010 */
[-C--:B------:R-:W-:Y:S01]  /*2280*/  FFMA.RM R20, R20, R7.reuse, 12582913 ;  /* 0x4b40000114147423 */ /* 0x080fe20000004007 */
[----:B------:R-:W-:Y:S01]  /*2290*/  FFMA.RM R6, R4, R7, 12582913 ;  /* 0x4b40000104067423 */ /* 0x000fe20000004007 */
[----:B0-----:R-:W-:Y:S01]  /*22a0*/  FMUL R32, R12, R29 ;  /* 0x0000001d0c207220 */ /* 0x001fe20000400000 */
[----:B------:R-:W-:Y:S01]  /*22b0*/  MUFU.EX2 R65, R65 ;  /* 0x0000004100417308 */ /* 0x000fe20000000800 */
[-C--:B------:R-:W-:Y:S01]  /*22c0*/  FFMA.SAT R12, R61, R8.reuse, 0.5 ;  /* 0x3f0000003d0c7423 */ /* 0x080fe20000002008 */
[C---:B------:R-:W-:Y:S01]  /*22d0*/  FADD R4, R6.reuse, -12583039 ;  /* 0xcb40007f06047421 */ /* 0x040fe20000000000 */
[----:B------:R-:W-:Y:S01]  /*22e0*/  SHF.L.U32 R6, R6, 0x17, RZ ;  /* 0x0000001706067819 */ /* 0x000fe200000006ff */
[-C--:B------:R-:W-:Y:S01]  /*22f0*/  FFMA.SAT R22, R53, R8.reuse, 0.5 ;  /* 0x3f00000035167423 */ /* 0x080fe20000002008 */
[----:B------:R-:W-:Y:S01]  /*2300*/  FFMA.RM R12, R12, R7, 12582913 ;  /* 0x4b4000010c0c7423 */ /* 0x000fe20000004007 */
[C---:B------:R-:W-:Y:S01]  /*2310*/  FFMA R4, R63.reuse, 1.4426950216293334961, -R4 ;  /* 0x3fb8aa3b3f047823 */ /* 0x040fe20000000804 */
[----:B-1----:R-:W-:Y:S01]  /*2320*/  FMUL R33, R10, R71 ;  /* 0x000000470a217220 */ /* 0x002fe20000400000 */
[----:B------:R0:W1:Y:S01]  /*2330*/  MUFU.EX2 R29, R16 ;  /* 0x00000010001d7308 */ /* 0x0000620000000800 */
[----:B------:R-:W-:Y:S01]  /*2340*/  FFMA.RM R38, R22, R7, 12582913 ;  /* 0x4b40000116267423 */ /* 0x000fe20000004007 */
[----:B------:R-:W-:Y:S01]  /*2350*/  FFMA R63, R63, 1.925963033500011079e-08, R4 ;  /* 0x32a570603f3f7823 */ /* 0x000fe20000000004 */
[----:B------:R-:W-:-:S04]  /*2360*/  FFMA.SAT R4, R31, R8, 0.5 ;  /* 0x3f0000001f047423 */ /* 0x000fc80000002008 */
[-C--:B------:R-:W-:Y:S01]  /*2370*/  FFMA.RM R4, R4, R7.reuse, 12582913 ;  /* 0x4b40000104047423 */ /* 0x080fe20000004007 */
[----:B------:R-:W2:Y:S01]  /*2380*/  MUFU.EX2 R67, R67 ;  /* 0x0000004300437308 */ /* 0x000ea20000000800 */
[----:B0-----:R-:W-:Y:S02]  /*2390*/  FFMA.SAT R16, R57, R8, 0.5 ;  /* 0x3f00000039107423 */ /* 0x001fe40000002008 */
[C---:B------:R-:W-:Y:S01]  /*23a0*/  FADD R10, R4.reuse, -12583039 ;  /* 0xcb40007f040a7421 */ /* 0x040fe20000000000 */
[----:B------:R-:W-:Y:S01]  /*23b0*/  SHF.L.U32 R4, R4, 0x17, RZ ;  /* 0x0000001704047819 */ /* 0x000fe200000006ff */
[----:B------:R-:W-:Y:S02]  /*23c0*/  FFMA.RM R16, R16, R7, 12582913 ;  /* 0x4b40000110107423 */ /* 0x000fe40000004007 */
[C---:B------:R-:W-:Y:S01]  /*23d0*/  FFMA R10, R31.reuse, 1.4426950216293334961, -R10 ;  /* 0x3fb8aa3b1f0a7823 */ /* 0x040fe2000000080a */
[----:B------:R-:W0:Y:S03]  /*23e0*/  MUFU.EX2 R63, R63 ;  /* 0x0000003f003f7308 */ /* 0x000e260000000800 */
[----:B------:R-:W-:Y:S01]  /*23f0*/  FFMA R10, R31, 1.925963033500011079e-08, R10 ;  /* 0x32a570601f0a7823 */ /* 0x000fe2000000000a */
[----:B-1----:R-:W-:Y:S01]  /*2400*/  FMUL R31, R0, R29 ;  /* 0x0000001d001f7220 */ /* 0x002fe20000400000 */
[----:B------:R-:W-:Y:S01]  /*2410*/  FMUL R29, R2, R65 ;  /* 0x00000041021d7220 */ /* 0x000fe20000400000 */
[----:B------:R-:W-:Y:S01]  /*2420*/  FADD R2, R16, -12583039 ;  /* 0xcb40007f10027421 */ /* 0x000fe20000000000 */
[C---:B------:R-:W-:Y:S01]  /*2430*/  FADD R0, R12.reuse, -12583039 ;  /* 0xcb40007f0c007421 */ /* 0x040fe20000000000 */
[----:B------:R-:W-:Y:S01]  /*2440*/  SHF.L.U32 R12, R12, 0x17, RZ ;  /* 0x000000170c0c7819 */ /* 0x000fe200000006ff */
[----:B--2---:R-:W-:Y:S01]  /*2450*/  FMUL R30, R18, R67 ;  /* 0x00000043121e7220 */ /* 0x004fe20000400000 */
[----:B------:R-:W-:Y:S01]  /*2460*/  FFMA R2, R57, 1.4426950216293334961, -R2 ;  /* 0x3fb8aa3b39027823 */ /* 0x000fe20000000802 */
[----:B------:R-:W-:Y:S01]  /*2470*/  FFMA R0, R61, 1.4426950216293334961, -R0 ;  /* 0x3fb8aa3b3d007823 */ /* 0x000fe20000000800 */
[----:B------:R-:W-:-:S02]  /*2480*/  IMAD.SHL.U32 R16, R16, 0x800000, RZ ;  /* 0x0080000010107824 */ /* 0x000fc400078e00ff */
[----:B------:R-:W-:Y:S01]  /*2490*/  FFMA R18, R57, 1.925963033500011079e-08, R2 ;  /* 0x32a5706039127823 */ /* 0x000fe20000000002 */
[-C--:B------:R-:W-:Y:S01]  /*24a0*/  FFMA.SAT R2, R27, R8.reuse, 0.5 ;  /* 0x3f0000001b027423 */ /* 0x080fe20000002008 */
[----:B------:R-:W1:Y:S01]  /*24b0*/  MUFU.EX2 R57, R10 ;  /* 0x0000000a00397308 */ /* 0x000e620000000800 */
[----:B------:R-:W-:Y:S01]  /*24c0*/  FFMA R61, R61, 1.925963033500011079e-08, R0 ;  /* 0x32a570603d3d7823 */ /* 0x000fe20000000000 */
[----:B------:R-:W-:Y:S01]  /*24d0*/  FFMA.SAT R0, R59, R8, 0.5 ;  /* 0x3f0000003b007423 */ /* 0x000fe20000002008 */
[----:B------:R-:W-:Y:S01]  /*24e0*/  FFMA.RM R2, R2, R7, 12582913 ;  /* 0x4b40000102027423 */ /* 0x000fe20000004007 */
[----:B0-----:R-:W-:Y:S02]  /*24f0*/  FMUL R28, R6, R63 ;  /* 0x0000003f061c7220 */ /* 0x001fe40000400000 */
[----:B------:R-:W-:Y:S01]  /*2500*/  FFMA.RM R0, R0, R7, 12582913 ;  /* 0x4b40000100007423 */ /* 0x000fe20000004007 */
[C---:B------:R-:W-:Y:S01]  /*2510*/  FADD R6, R2.reuse, -12583039 ;  /* 0xcb40007f02067421 */ /* 0x040fe20000000000 */
[----:B------:R-:W0:Y:S01]  /*2520*/  MUFU.EX2 R61, R61 ;  /* 0x0000003d003d7308 */ /* 0x000e220000000800 */
[----:B------:R-:W-:Y:S01]  /*2530*/  SHF.L.U32 R2, R2, 0x17, RZ ;  /* 0x0000001702027819 */ /* 0x000fe200000006ff */
[C---:B------:R-:W-:Y:S01]  /*2540*/  FADD R14, R0.reuse, -12583039 ;  /* 0xcb40007f000e7421 */ /* 0x040fe20000000000 */
[----:B------:R-:W-:Y:S01]  /*2550*/  FFMA R6, R27, 1.4426950216293334961, -R6 ;  /* 0x3fb8aa3b1b067823 */ /* 0x000fe20000000806 */
[----:B------:R-:W-:-:S02]  /*2560*/  SHF.L.U32 R0, R0, 0x17, RZ ;  /* 0x0000001700007819 */ /* 0x000fc400000006ff */
[----:B------:R-:W-:Y:S01]  /*2570*/  FFMA R14, R59, 1.4426950216293334961, -R14 ;  /* 0x3fb8aa3b3b0e7823 */ /* 0x000fe2000000080e */
[----:B------:R-:W-:Y:S01]  /*2580*/  FFMA R6, R27, 1.925963033500011079e-08, R6 ;  /* 0x32a570601b067823 */ /* 0x000fe20000000006 */
[----:B-1----:R-:W-:Y:S01]  /*2590*/  FMUL R27, R4, R57 ;  /* 0x00000039041b7220 */ /* 0x002fe20000400000 */
[C---:B------:R-:W-:Y:S01]  /*25a0*/  FADD R4, R20.reuse, -12583039 ;  /* 0xcb40007f14047421 */ /* 0x040fe20000000000 */
[----:B------:R-:W-:Y:S01]  /*25b0*/  FFMA R14, R59, 1.925963033500011079e-08, R14 ;  /* 0x32a570603b0e7823 */ /* 0x000fe2000000000e */
[----:B------:R1:W2:Y:S01]  /*25c0*/  MUFU.EX2 R57, R18 ;  /* 0x0000001200397308 */ /* 0x0002a20000000800 */
[----:B------:R-:W-:Y:S01]  /*25d0*/  SHF.L.U32 R20, R20, 0x17, RZ ;  /* 0x0000001714147819 */ /* 0x000fe200000006ff */
[----:B------:R-:W-:Y:S01]  /*25e0*/  FFMA R4, R55, 1.4426950216293334961, -R4 ;  /* 0x3fb8aa3b37047823 */ /* 0x000fe20000000804 */
[----:B0-----:R-:W-:-:S03]  /*25f0*/  FMUL R26, R12, R61 ;  /* 0x0000003d0c1a7220 */ /* 0x001fc60000400000 */
[----:B------:R-:W-:Y:S01]  /*2600*/  FFMA R10, R55, 1.925963033500011079e-08, R4 ;  /* 0x32a57060370a7823 */ /* 0x000fe20000000004 */
[-C--:B------:R-:W-:Y:S01]  /*2610*/  FFMA.SAT R4, R25, R8.reuse, 0.5 ;  /* 0x3f00000019047423 */ /* 0x080fe20000002008 */
[----:B------:R-:W0:Y:S01]  /*2620*/  MUFU.EX2 R55, R14 ;  /* 0x0000000e00377308 */ /* 0x000e220000000800 */
[----:B-1----:R-:W-:Y:S02]  /*2630*/  FFMA.SAT R18, R21, R8, 0.5 ;  /* 0x3f00000015127423 */ /* 0x002fe40000002008 */
[-C--:B------:R-:W-:Y:S02]  /*2640*/  FFMA.RM R4, R4, R7.reuse, 12582913 ;  /* 0x4b40000104047423 */ /* 0x080fe40000004007 */
[----:B------:R-:W-:Y:S02]  /*2650*/  FFMA.RM R18, R18, R7, 12582913 ;  /* 0x4b40000112127423 */ /* 0x000fe40000004007 */
[C---:B------:R-:W-:Y:S01]  /*2660*/  FADD R12, R4.reuse, -12583039 ;  /* 0xcb40007f040c7421 */ /* 0x040fe20000000000 */
[----:B------:R-:W-:Y:S01]  /*2670*/  SHF.L.U32 R4, R4, 0x17, RZ ;  /* 0x0000001704047819 */ /* 0x000fe200000006ff */
[----:B--2---:R-:W-:-:S02]  /*2680*/  FMUL R24, R16, R57 ;  /* 0x0000003910187220 */ /* 0x004fc40000400000 */
[----:B------:R-:W-:-:S04]  /*2690*/  FFMA R12, R25, 1.4426950216293334961, -R12 ;  /* 0x3fb8aa3b190c7823 */ /* 0x000fc8000000080c */
[----:B------:R-:W-:Y:S01]  /*26a0*/  FFMA R12, R25, 1.925963033500011079e-08, R12 ;  /* 0x32a57060190c7823 */ /* 0x000fe2000000000c */
[----:B0-----:R-:W-:Y:S01]  /*26b0*/  FMUL R25, R0, R55 ;  /* 0x0000003700197220 */ /* 0x001fe20000400000 */
[----:B------:R-:W-:Y:S01]  /*26c0*/  FADD R0, R38, -12583039 ;  /* 0xcb40007f26007421 */ /* 0x000fe20000000000 */
[----:B------:R0:W1:Y:S03]  /*26d0*/  MUFU.EX2 R55, R10 ;  /* 0x0000000a00377308 */ /* 0x0000660000000800 */
[----:B------:R-:W-:-:S04]  /*26e0*/  FFMA R0, R53, 1.4426950216293334961, -R0 ;  /* 0x3fb8aa3b35007823 */ /* 0x000fc80000000800 */
[----:B------:R-:W-:Y:S01]  /*26f0*/  FFMA R14, R53, 1.925963033500011079e-08, R0 ;  /* 0x32a57060350e7823 */ /* 0x000fe20000000000 */
[-C--:B------:R-:W-:Y:S01]  /*2700*/  FFMA.SAT R0, R23, R8.reuse, 0.5 ;  /* 0x3f00000017007423 */ /* 0x080fe20000002008 */
[----:B------:R-:W2:Y:S01]  /*2710*/  MUFU.EX2 R53, R6 ;  /* 0x0000000600357308 */ /* 0x000ea20000000800 */
[----:B0-----:R-:W-:Y:S02]  /*2720*/  FFMA.SAT R10, R39, R8, 0.5 ;  /* 0x3f000000270a7423 */ /* 0x001fe40000002008 */
[-C--:B------:R-:W-:Y:S02]  /*2730*/  FFMA.RM R0, R0, R7.reuse, 12582913 ;  /* 0x4b40000100007423 */ /* 0x080fe40000004007 */
[----:B------:R-:W-:Y:S02]  /*2740*/  FFMA.RM R10, R10, R7, 12582913 ;  /* 0x4b4000010a0a7423 */ /* 0x000fe40000004007 */
[----:B------:R-:W-:Y:S01]  /*2750*/  FADD R16, R0, -12583039 ;  /* 0xcb40007f00107421 */ /* 0x000fe20000000000 */
[----:B-1----:R-:W-:Y:S01]  /*2760*/  FMUL R22, R20, R55 ;  /* 0x0000003714167220 */ /* 0x002fe20000400000 */
[----:B------:R-:W-:-:S02]  /*2770*/  SHF.L.U32 R20, R38, 0x17, RZ ;  /* 0x0000001726147819 */ /* 0x000fc400000006ff */
[----:B------:R-:W-:Y:S01]  /*2780*/  FFMA R16, R23, 1.4426950216293334961, -R16 ;  /* 0x3fb8aa3b17107823 */ /* 0x000fe20000000810 */
[----:B------:R-:W-:-:S03]  /*2790*/  SHF.L.U32 R0, R0, 0x17, RZ ;  /* 0x0000001700007819 */ /* 0x000fc600000006ff */
[----:B------:R-:W-:Y:S01]  /*27a0*/  FFMA R16, R23, 1.925963033500011079e-08, R16 ;  /* 0x32a5706017107823 */ /* 0x000fe20000000010 */
[----:B--2---:R-:W-:Y:S01]  /*27b0*/  FMUL R23, R2, R53 ;  /* 0x0000003502177220 */ /* 0x004fe20000400000 */
[----:B------:R-:W-:-:S04]  /*27c0*/  FADD R2, R18, -12583039 ;  /* 0xcb40007f12027421 */ /* 0x000fc80000000000 */
[----:B------:R-:W-:-:S04]  /*27d0*/  FFMA R2, R21, 1.4426950216293334961, -R2 ;  /* 0x3fb8aa3b15027823 */ /* 0x000fc80000000802 */
[----:B------:R-:W-:Y:S01]  /*27e0*/  FFMA R40, R21, 1.925963033500011079e-08, R2 ;  /* 0x32a5706015287823 */ /* 0x000fe20000000002 */
[----:B------:R-:W-:Y:S01]  /*27f0*/  FFMA.SAT R2, R19, R8, 0.5 ;  /* 0x3f00000013027423 */ /* 0x000fe20000002008 */
[----:B------:R0:W1:Y:S03]  /*2800*/  MUFU.EX2 R21, R12 ;  /* 0x0000000c00157308 */ /* 0x0000660000000800 */
[----:B------:R-:W-:-:S04]  /*2810*/  FFMA.RM R2, R2, R7, 12582913 ;  /* 0x4b40000102027423 */ /* 0x000fc80000004007 */
[C---:B------:R-:W-:Y:S01]  /*2820*/  FADD R6, R2.reuse, -12583039 ;  /* 0xcb40007f02067421 */ /* 0x040fe20000000000 */
[----:B------:R-:W-:Y:S01]  /*2830*/  SHF.L.U32 R2, R2, 0x17, RZ ;  /* 0x0000001702027819 */ /* 0x000fe200000006ff */
[-C--:B0-----:R-:W-:Y:S02]  /*2840*/  FFMA.SAT R12, R3, R8.reuse, 0.5 ;  /* 0x3f000000030c7423 */ /* 0x081fe40000002008 */
[C---:B------:R-:W-:Y:S02]  /*2850*/  FFMA R6, R19.reuse, 1.4426950216293334961, -R6 ;  /* 0x3fb8aa3b13067823 */ /* 0x040fe40000000806 */
[----:B------:R-:W-:Y:S02]  /*2860*/  FFMA.RM R12, R12, R7, 12582913 ;  /* 0x4b4000010c0c7423 */ /* 0x000fe40000004007 */
[----:B------:R-:W-:Y:S01]  /*2870*/  FFMA R53, R19, 1.925963033500011079e-08, R6 ;  /* 0x32a5706013357823 */ /* 0x000fe20000000006 */
[----:B------:R-:W-:Y:S01]  /*2880*/  FFMA.SAT R6, R51, R8, 0.5 ;  /* 0x3f00000033067423 */ /* 0x000fe20000002008 */
[----:B-1----:R-:W-:Y:S01]  /*2890*/  FMUL R21, R4, R21 ;  /* 0x0000001504157220 */ /* 0x002fe20000400000 */
[----:B------:R-:W0:Y:S02]  /*28a0*/  MUFU.EX2 R19, R14 ;  /* 0x0000000e00137308 */ /* 0x000e240000000800 */
[----:B------:R-:W-:Y:S01]  /*28b0*/  FFMA.RM R55, R6, R7, 12582913 ;  /* 0x4b40000106377423 */ /* 0x000fe20000004007 */
[----:B------:R-:W-:-:S03]  /*28c0*/  SHF.L.U32 R6, R18, 0x17, RZ ;  /* 0x0000001712067819 */ /* 0x000fc600000006ff */
[----:B------:R-:W-:Y:S02]  /*28d0*/  FADD R4, R55, -12583039 ;  /* 0xcb40007f37047421 */ /* 0x000fe40000000000 */
[----:B------:R-:W-:Y:S02]  /*28e0*/  MUFU.EX2 R53, R53 ;  /* 0x0000003500357308 */ /* 0x000fe40000000800 */
[----:B------:R-:W-:-:S04]  /*28f0*/  FFMA R4, R51, 1.4426950216293334961, -R4 ;  /* 0x3fb8aa3b33047823 */ /* 0x000fc80000000804 */
[----:B------:R-:W-:Y:S01]  /*2900*/  FFMA R51, R51, 1.925963033500011079e-08, R4 ;  /* 0x32a5706033337823 */ /* 0x000fe20000000004 */
[----:B------:R-:W-:Y:S01]  /*2910*/  FFMA.SAT R4, R5, R8, 0.5 ;  /* 0x3f00000005047423 */ /* 0x000fe20000002008 */
[----:B0-----:R-:W-:-:S03]  /*2920*/  FMUL R20, R20, R19 ;  /* 0x0000001314147220 */ /* 0x001fc60000400000 */
[----:B------:R-:W-:Y:S01]  /*2930*/  FFMA.RM R14, R4, R7, 12582913 ;  /* 0x4b400001040e7423 */ /* 0x000fe20000004007 */
[----:B------:R-:W0:Y:S03]  /*2940*/  MUFU.EX2 R19, R16 ;  /* 0x0000001000137308 */ /* 0x000e260000000800 */
[----:B------:R-:W-:-:S04]  /*2950*/  FADD R4, R14, -12583039 ;  /* 0xcb40007f0e047421 */ /* 0x000fc80000000000 */
[C---:B------:R-:W-:Y:S01]  /*2960*/  FFMA R4, R5.reuse, 1.4426950216293334961, -R4 ;  /* 0x3fb8aa3b05047823 */ /* 0x040fe20000000804 */
[----:B------:R-:W-:Y:S03]  /*2970*/  MUFU.EX2 R51, R51 ;  /* 0x0000003300337308 */ /* 0x000fe60000000800 */
[----:B------:R-:W-:Y:S01]  /*2980*/  FFMA R38, R5, 1.925963033500011079e-08, R4 ;  /* 0x32a5706005267823 */ /* 0x000fe20000000004 */
[----:B------:R-:W-:-:S04]  /*2990*/  FFMA.SAT R4, R49, R8, 0.5 ;  /* 0x3f00000031047423 */ /* 0x000fc80000002008 */
[----:B------:R-:W1:Y:S01]  /*29a0*/  MUFU.EX2 R5, R40 ;  /* 0x0000002800057308 */ /* 0x000e620000000800 */
[----:B------:R-:W-:Y:S01]  /*29b0*/  FFMA.RM R57, R4, R7, 12582913 ;  /* 0x4b40000104397423 */ /* 0x000fe20000004007 */
[----:B0-----:R-:W-:-:S03]  /*29c0*/  FMUL R19, R0, R19 ;  /* 0x0000001300137220 */ /* 0x001fc60000400000 */
[----:B------:R-:W-:-:S03]  /*29d0*/  FADD R0, R57, -12583039 ;  /* 0xcb40007f39007421 */ /* 0x000fc60000000000 */
[----:B------:R-:W0:Y:S01]  /*29e0*/  MUFU.EX2 R38, R38 ;  /* 0x0000002600267308 */ /* 0x000e220000000800 */
[----:B------:R-:W-:-:S04]  /*29f0*/  FFMA R0, R49, 1.4426950216293334961, -R0 ;  /* 0x3fb8aa3b31007823 */ /* 0x000fc80000000800 */
[----:B------:R-:W-:Y:S01]  /*2a00*/  FFMA R49, R49, 1.925963033500011079e-08, R0 ;  /* 0x32a5706031317823 */ /* 0x000fe20000000000 */
[----:B------:R-:W-:Y:S01]  /*2a10*/  FFMA.SAT R0, R41, R8, 0.5 ;  /* 0x3f00000029007423 */ /* 0x000fe20000002008 */
[----:B-1----:R-:W-:Y:S01]  /*2a20*/  FMUL R6, R6, R5 ;  /* 0x0000000506067220 */ /* 0x002fe20000400000 */
[----:B------:R-:W-:Y:S01]  /*2a30*/  FMUL R5, R2, R53 ;  /* 0x0000003502057220 */ /* 0x000fe20000400000 */
[----:B------:R-:W-:Y:S01]  /*2a40*/  FADD R2, R10, -12583039 ;  /* 0xcb40007f0a027421 */ /* 0x000fe20000000000 */
[----:B------:R-:W-:Y:S01]  /*2a50*/  FFMA.RM R0, R0, R7, 12582913 ;  /* 0x4b40000100007423 */ /* 0x000fe20000004007 */
[----:B------:R-:W1:Y:S01]  /*2a60*/  MUFU.EX2 R49, R49 ;  /* 0x0000003100317308 */ /* 0x000e620000000800 */
[----:B------:R-:W-:Y:S01]  /*2a70*/  SHF.L.U32 R10, R10, 0x17, RZ ;  /* 0x000000170a0a7819 */ /* 0x000fe200000006ff */
[----:B------:R-:W-:Y:S01]  /*2a80*/  FFMA R2, R39, 1.4426950216293334961, -R2 ;  /* 0x3fb8aa3b27027823 */ /* 0x000fe20000000802 */
[C---:B------:R-:W-:Y:S01]  /*2a90*/  FADD R4, R0.reuse, -12583039 ;  /* 0xcb40007f00047421 */ /* 0x040fe20000000000 */
[----:B------:R-:W-:-:S02]  /*2aa0*/  SHF.L.U32 R0, R0, 0x17, RZ ;  /* 0x0000001700007819 */ /* 0x000fc400000006ff */
[----:B------:R-:W-:Y:S01]  /*2ab0*/  FFMA R39, R39, 1.925963033500011079e-08, R2 ;  /* 0x32a5706027277823 */ /* 0x000fe20000000002 */
[C---:B------:R-:W-:Y:S01]  /*2ac0*/  FADD R2, R12.reuse, -12583039 ;  /* 0xcb40007f0c027421 */ /* 0x040fe20000000000 */
[----:B------:R-:W-:Y:S01]  /*2ad0*/  FFMA R4, R41, 1.4426950216293334961, -R4 ;  /* 0x3fb8aa3b29047823 */ /* 0x000fe20000000804 */
[----:B------:R-:W-:Y:S02]  /*2ae0*/  SHF.L.U32 R12, R12, 0x17, RZ ;  /* 0x000000170c0c7819 */ /* 0x000fe400000006ff */
[----:B------:R-:W-:Y:S01]  /*2af0*/  FFMA R2, R3, 1.4426950216293334961, -R2 ;  /* 0x3fb8aa3b03027823 */ /* 0x000fe20000000802 */
[----:B------:R-:W-:Y:S01]  /*2b00*/  FFMA R18, R41, 1.925963033500011079e-08, R4 ;  /* 0x32a5706029127823 */ /* 0x000fe20000000004 */
[----:B------:R-:W-:Y:S01]  /*2b10*/  MUFU.EX2 R39, R39 ;  /* 0x0000002700277308 */ /* 0x000fe20000000800 */
[----:B------:R-:W-:Y:S01]  /*2b20*/  SHF.L.U32 R4, R55, 0x17, RZ ;  /* 0x0000001737047819 */ /* 0x000fe200000006ff */
[----:B------:R-:W-:Y:S01]  /*2b30*/  FFMA R16, R3, 1.925963033500011079e-08, R2 ;  /* 0x32a5706003107823 */ /* 0x000fe20000000002 */
[----:B------:R-:W-:Y:S01]  /*2b40*/  FFMA.SAT R2, R15, R8, 0.5 ;  /* 0x3f0000000f027423 */ /* 0x000fe20000002008 */
[----:B------:R-:W-:-:S02]  /*2b50*/  IMAD.SHL.U32 R3, R14, 0x800000, RZ ;  /* 0x008000000e037824 */ /* 0x000fc400078e00ff */
[----:B------:R-:W-:Y:S01]  /*2b60*/  FMUL R4, R4, R51 ;  /* 0x0000003304047220 */ /* 0x000fe20000400000 */
[----:B------:R-:W-:Y:S01]  /*2b70*/  FFMA.RM R14, R2, R7, 12582913 ;  /* 0x4b400001020e7423 */ /* 0x000fe20000004007 */
[----:B0-----:R-:W-:Y:S01]  /*2b80*/  FMUL R3, R3, R38 ;  /* 0x0000002603037220 */ /* 0x001fe20000400000 */
[----:B------:R-:W-:Y:S01]  /*2b90*/  FFMA.SAT R38, R17, R8, 0.5 ;  /* 0x3f00000011267423 */ /* 0x000fe20000002008 */
[----:B------:R-:W-:Y:S01]  /*2ba0*/  SHF.L.U32 R2, R57, 0x17, RZ ;  /* 0x0000001739027819 */ /* 0x000fe200000006ff */
[C---:B------:R-:W-:Y:S01]  /*2bb0*/  FADD R40, R14.reuse, -12583039 ;  /* 0xcb40007f0e287421 */ /* 0x040fe20000000000 */
[----:B------:R-:W-:-:S03]  /*2bc0*/  SHF.L.U32 R14, R14, 0x17, RZ ;  /* 0x000000170e0e7819 */ /* 0x000fc600000006ff */
[C---:B------:R-:W-:Y:S01]  /*2bd0*/  FFMA R40, R15.reuse, 1.4426950216293334961, -R40 ;  /* 0x3fb8aa3b0f287823 */ /* 0x040fe20000000828 */
[----:B-1----:R-:W-:Y:S02]  /*2be0*/  FMUL R2, R2, R49 ;  /* 0x0000003102027220 */ /* 0x002fe40000400000 */
[----:B------:R0:W1:Y:S01]  /*2bf0*/  MUFU.EX2 R49, R18 ;  /* 0x0000001200317308 */ /* 0x0000620000000800 */
[----:B------:R-:W-:Y:S01]  /*2c00*/  FFMA R40, R15, 1.925963033500011079e-08, R40 ;  /* 0x32a570600f287823 */ /* 0x000fe20000000028 */
[----:B------:R-:W-:-:S04]  /*2c10*/  FFMA.RM R15, R38, R7, 12582913 ;  /* 0x4b400001260f7423 */ /* 0x000fc80000004007 */
[----:B------:R-:W-:Y:S02]  /*2c20*/  FADD R38, R15, -12583039 ;  /* 0xcb40007f0f267421 */ /* 0x000fe40000000000 */
[----:B------:R-:W2:Y:S01]  /*2c30*/  MUFU.EX2 R51, R40 ;  /* 0x0000002800337308 */ /* 0x000ea20000000800 */
[----:B0-----:R-:W-:Y:S01]  /*2c40*/  FFMA.SAT R18, R11, R8, 0.5 ;  /* 0x3f0000000b127423 */ /* 0x001fe20000002008 */
[----:B------:R-:W-:-:S04]  /*2c50*/  FFMA R38, R17, 1.4426950216293334961, -R38 ;  /* 0x3fb8aa3b11267823 */ /* 0x000fc80000000826 */
[----:B------:R-:W-:Y:S01]  /*2c60*/  FFMA R41, R17, 1.925963033500011079e-08, R38 ;  /* 0x32a5706011297823 */ /* 0x000fe20000000026 */
[----:B------:R-:W-:Y:S01]  /*2c70*/  FFMA.SAT R38, R13, R8, 0.5 ;  /* 0x3f0000000d267423 */ /* 0x000fe20000002008 */
[----:B------:R2:W0:Y:S01]  /*2c80*/  MUFU.EX2 R17, R16 ;  /* 0x0000001000117308 */ /* 0x0004220000000800 */
[----:B-1----:R-:W-:Y:S02]  /*2c90*/  FMUL R0, R0, R49 ;  /* 0x0000003100007220 */ /* 0x002fe40000400000 */
[----:B------:R-:W-:-:S04]  /*2ca0*/  FFMA.RM R38, R38, R7, 12582913 ;  /* 0x4b40000126267423 */ /* 0x000fc80000004007 */
[----:B------:R-:W-:Y:S01]  /*2cb0*/  FADD R74, R38, -12583039 ;  /* 0xcb40007f264a7421 */ /* 0x000fe20000000000 */
[----:B------:R-:W-:Y:S01]  /*2cc0*/  MUFU.EX2 R41, R41 ;  /* 0x0000002900297308 */ /* 0x000fe20000000800 */
[----:B--2---:R-:W-:Y:S01]  /*2cd0*/  FMUL R16, R14, R51 ;  /* 0x000000330e107220 */ /* 0x004fe20000400000 */
[----:B------:R-:W-:Y:S01]  /*2ce0*/  SHF.L.U32 R38, R38, 0x17, RZ ;  /* 0x0000001726267819 */ /* 0x000fe200000006ff */
[----:B------:R-:W-:-:S04]  /*2cf0*/  FFMA R74, R13, 1.4426950216293334961, -R74 ;  /* 0x3fb8aa3b0d4a7823 */ /* 0x000fc8000000084a */
[----:B------:R-:W-:Y:S01]  /*2d00*/  FFMA R13, R13, 1.925963033500011079e-08, R74 ;  /* 0x32a570600d0d7823 */ /* 0x000fe2000000004a */
[----:B------:R-:W-:Y:S01]  /*2d10*/  FFMA.SAT R74, R9, R8, 0.5 ;  /* 0x3f000000094a7423 */ /* 0x000fe20000002008 */
[----:B------:R-:W-:Y:S01]  /*2d20*/  FFMA.RM R8, R18, R7, 12582913 ;  /* 0x4b40000112087423 */ /* 0x000fe20000004007 */
[----:B0-----:R-:W-:Y:S02]  /*2d30*/  FMUL R17, R12, R17 ;  /* 0x000000110c117220 */ /* 0x001fe40000400000 */
[----:B------:R-:W-:Y:S01]  /*2d40*/  FFMA.RM R7, R74, R7, 12582913 ;  /* 0x4b4000014a077423 */ /* 0x000fe20000004007 */
[C---:B------:R-:W-:Y:S01]  /*2d50*/  FADD R18, R8.reuse, -12583039 ;  /* 0xcb40007f08127421 */ /* 0x040fe20000000000 */
[----:B------:R-:W-:-:S03]  /*2d60*/  SHF.L.U32 R8, R8, 0x17, RZ ;  /* 0x0000001708087819 */ /* 0x000fc600000006ff */
[----:B------:R-:W-:-:S04]  /*2d70*/  FFMA R18, R11, 1.4426950216293334961, -R18 ;  /* 0x3fb8aa3b0b127823 */ /* 0x000fc80000000812 */
[----:B------:R-:W-:Y:S01]  /*2d80*/  FFMA R49, R11, 1.925963033500011079e-08, R18 ;  /* 0x32a570600b317823 */ /* 0x000fe20000000012 */
[C---:B------:R-:W-:Y:S01]  /*2d90*/  FADD R18, R7.reuse, -12583039 ;  /* 0xcb40007f07127421 */ /* 0x040fe20000000000 */
[----:B------:R-:W-:-:S03]  /*2da0*/  IMAD.SHL.U32 R7, R7, 0x800000, RZ ;  /* 0x0080000007077824 */ /* 0x000fc600078e00ff */
        /* <DEDUP_REMOVED lines=24> */
[----:B------:R0:W1:Y:S01]  /*2f30*/  MUFU.EX2 R39, R13 ;  /* 0x0000000d00277308 */ /* 0x0000620000000800 */
        /* <DEDUP_REMOVED lines=10> */
[----:B0-----:R-:W-:Y:S01]  /*2fe0*/  FADD R13, R9, R16 ;  /* 0x00000010090d7221 */ /* 0x001fe20000000000 */
        /* <DEDUP_REMOVED lines=14> */
.L_x_5726:
        /* <DEDUP_REMOVED lines=12> */
[----:B0-----:R-:W-:Y:S05]  /*3190*/  CALL.REL.NOINC `($__internal_111_$__cuda_sm3x_div_rn_noftz_f32_slowpath) ;  /* 0x0000004400a07944 */ /* 0x001fea0003c00000 */
[----:B------:R-:W-:-:S07]  /*31a0*/  MOV R38, R11 ;  /* 0x0000000b00267202 */ /* 0x000fce0000000f00 */
.L_x_5625:
[----:B------:R-:W-:Y:S05]  /*31b0*/  BSYNC.RECONVERGENT B2 ;  /* 0x0000000000027941 */ /* 0x000fea0003800200 */
.L_x_5624:
        /* <DEDUP_REMOVED lines=12> */
[----:B0-----:R-:W-:Y:S05]  /*3280*/  CALL.REL.NOINC `($__internal_111_$__cuda_sm3x_div_rn_noftz_f32_slowpath) ;  /* 0x0000004400647944 */ /* 0x001fea0003c00000 */
[----:B------:R-:W-:-:S07]  /*3290*/  MOV R39, R11 ;  /* 0x0000000b00277202 */ /* 0x000fce0000000f00 */
.L_x_5627:
[----:B------:R-:W-:Y:S05]  /*32a0*/  BSYNC.RECONVERGENT B2 ;  /* 0x0000000000027941 */ /* 0x000fea0003800200 */
.L_x_5626:
        /* <DEDUP_REMOVED lines=14> */
.L_x_5629:
[----:B------:R-:W-:Y:S05]  /*3390*/  BSYNC.RECONVERGENT B2 ;  /* 0x0000000000027941 */ /* 0x000fea0003800200 */
.L_x_5628:
        /* <DEDUP_REMOVED lines=12> */
[----:B0-----:R-:W-:Y:S05]  /*3460*/  CALL.REL.NOINC `($__internal_111_$__cuda_sm3x_div_rn_noftz_f32_slowpath) ;  /* 0x0000004000ec7944 */ /* 0x001fea0003c00000 */
[----:B------:R-:W-:-:S07]  /*3470*/  MOV R33, R11 ;  /* 0x0000000b00217202 */ /* 0x000fce0000000f00 */
.L_x_5631:
[----:B------:R-:W-:Y:S05]  /*3480*/  BSYNC.RECONVERGENT B2 ;  /* 0x0000000000027941 */ /* 0x000fea0003800200 */
.L_x_5630:
        /* <DEDUP_REMOVED lines=14> */
.L_x_5633:
[----:B------:R-:W-:Y:S05]  /*3570*/  BSYNC.RECONVERGENT B2 ;  /* 0x0000000000027941 */ /* 0x000fea0003800200 */
.L_x_5632:
        /* <DEDUP_REMOVED lines=14> */
.L_x_5635:
[----:B------:R-:W-:Y:S05]  /*3660*/  BSYNC.RECONVERGENT B2 ;  /* 0x0000000000027941 */ /* 0x000fea0003800200 */
.L_x_5634:
        /* <DEDUP_REMOVED lines=14> */
.L_x_5637:
[----:B------:R-:W-:Y:S05]  /*3750*/  BSYNC.RECONVERGENT B2 ;  /* 0x0000000000027941 */ /* 0x000fea0003800200 */
.L_x_5636:
        /* <DEDUP_REMOVED lines=14> */
.L_x_5639:
[----:B------:R-:W-:Y:S05]  /*3840*/  BSYNC.RECONVERGENT B2 ;  /* 0x0000000000027941 */ /* 0x000fea0003800200 */
.L_x_5638:
        /* <DEDUP_REMOVED lines=14> */
.L_x_5641:
[----:B------:R-:W-:Y:S05]  /*3930*/  BSYNC.RECONVERGENT B2 ;  /* 0x0000000000027941 */ /* 0x000fea0003800200 */
.L_x_5640:
        /* <DEDUP_REMOVED lines=14> */
.L_x_5643:
[----:B------:R-:W-:Y:S05]  /*3a20*/  BSYNC.RECONVERGENT B2 ;  /* 0x0000000000027941 */ /* 0x000fea0003800200 */
.L_x_5642:
        /* <DEDUP_REMOVED lines=14> */
.L_x_5645:
[----:B------:R-:W-:Y:S05]  /*3b10*/  BSYNC.RECONVERGENT B2 ;  /* 0x0000000000027941 */ /* 0x000fea0003800200 */
.L_x_5644:
        /* <DEDUP_REMOVED lines=14> */
.L_x_5647:
[----:B------:R-:W-:Y:S05]  /*3c00*/  BSYNC.RECONVERGENT B2 ;  /* 0x0000000000027941 */ /* 0x000fea0003800200 */
.L_x_5646:
        /* <DEDUP_REMOVED lines=14> */
.L_x_5649:
[----:B------:R-:W-:Y:S05]  /*3cf0*/  BSYNC.RECONVERGENT B2 ;  /* 0x0000000000027941 */ /* 0x000fea0003800200 */
.L_x_5648:
        /* <DEDUP_REMOVED lines=14> */
.L_x_5651:
[----:B------:R-:W-:Y:S05]  /*3de0*/  BSYNC.RECONVERGENT B2 ;  /* 0x0000000000027941 */ /* 0x000fea0003800200 */
.L_x_5650:
        /* <DEDUP_REMOVED lines=14> */
.L_x_5653:
[----:B------:R-:W-:Y:S05]  /*3ed0*/  BSYNC.RECONVERGENT B2 ;  /* 0x0000000000027941 */ /* 0x000fea0003800200 */
.L_x_5652:
        /* <DEDUP_REMOVED lines=14> */
.L_x_5655:
[----:B------:R-:W-:Y:S05]  /*3fc0*/  BSYNC.RECONVERGENT B2 ;  /* 0x0000000000027941 */ /* 0x000fea0003800200 */
.L_x_5654:
        /* <DEDUP_REMOVED lines=14> */
.L_x_5657:
[----:B------:R-:W-:Y:S05]  /*40b0*/  BSYNC.RECONVERGENT B2 ;  /* 0x0000000000027941 */ /* 0x000fea0003800200 */
.L_x_5656:
        /* <DEDUP_REMOVED lines=14> */
.L_x_5659:
[----:B------:R-:W-:Y:S05]  /*41a0*/  BSYNC.RECONVERGENT B2 ;  /* 0x0000000000027941 */ /* 0x000fea0003800200 */
.L_x_5658:
        /* <DEDUP_REMOVED lines=14> */
.L_x_5661:
[----:B------:R-:W-:Y:S05]  /*4290*/  BSYNC.RECONVERGENT B2 ;  /* 0x0000000000027941 */ /* 0x000fea0003800200 */
.L_x_5660:
        /* <DEDUP_REMOVED lines=14> */
.L_x_5663:
[----:B------:R-:W-:Y:S05]  /*4380*/  BSYNC.RECONVERGENT B2 ;  /* 0x0000000000027941 */ /* 0x000fea0003800200 */
.L_x_5662:
        /* <DEDUP_REMOVED lines=14> */
.L_x_5665:
[----:B------:R-:W-:Y:S05]  /*4470*/  BSYNC.RECONVERGENT B2 ;  /* 0x0000000000027941 */ /* 0x000fea0003800200 */
.L_x_5664:
        /* <DEDUP_REMOVED lines=12> */
[----:B------:R-:W-:Y:S05]  /*4540*/  CALL.REL.NOINC `($__internal_111_$__cuda_sm3x_div_rn_noftz_f32_slowpath) ;  /* 0x0000003000b47944 */ /* 0x000fea0003c00000 */
[----:B------:R-:W-:-:S07]  /*4550*/  MOV R41, R11 ;  /* 0x0000000b00297202 */ /* 0x000fce0000000f00 */
.L_x_5667:
[----:B------:R-:W-:Y:S05]  /*4560*/  BSYNC.RECONVERGENT B2 ;  /* 0x0000000000027941 */ /* 0x000fea0003800200 */
.L_x_5666:
        /* <DEDUP_REMOVED lines=12> */
[----:B------:R-:W-:Y:S05]  /*4630*/  CALL.REL.NOINC `($__internal_111_$__cuda_sm3x_div_rn_noftz_f32_slowpath) ;  /* 0x0000003000787944 */ /* 0x000fea0003c00000 */
[----:B------:R-:W-:-:S07]  /*4640*/  MOV R40, R11 ;  /* 0x0000000b00287202 */ /* 0x000fce0000000f00 */
.L_x_5669:
[----:B------:R-:W-:Y:S05]  /*4650*/  BSYNC.RECONVERGENT B2 ;  /* 0x0000000000027941 */ /* 0x000fea0003800200 */
.L_x_5668:
        /* <DEDUP_REMOVED lines=14> */
.L_x_5671:
[----:B------:R-:W-:Y:S05]  /*4740*/  BSYNC.RECONVERGENT B2 ;  /* 0x0000000000027941 */ /* 0x000fea0003800200 */
.L_x_5670:
        /* <DEDUP_REMOVED lines=12> */
[----:B------:R-:W-:Y:S05]  /*4810*/  CALL.REL.NOINC `($__internal_111_$__cuda_sm3x_div_rn_noftz_f32_slowpath) ;  /* 0x0000003000007944 */ /* 0x000fea0003c00000 */
[----:B------:R-:W-:-:S07]  /*4820*/  MOV R0, R11 ;  /* 0x0000000b00007202 */ /* 0x000fce0000000f00 */
.L_x_5673:
[----:B------:R-:W-:Y:S05]  /*4830*/  BSYNC.RECONVERGENT B2 ;  /* 0x0000000000027941 */ /* 0x000fea0003800200 */
.L_x_5672:
        /* <DEDUP_REMOVED lines=14> */
.L_x_5675:
[----:B------:R-:W-:Y:S05]  /*4920*/  BSYNC.RECONVERGENT B2 ;  /* 0x0000000000027941 */ /* 0x000fea0003800200 */
.L_x_5674:
        /* <DEDUP_REMOVED lines=14> */
.L_x_5677:
[----:B------:R-:W-:Y:S05]  /*4a10*/  BSYNC.RECONVERGENT B2 ;  /* 0x0000000000027941 */ /* 0x000fea0003800200 */
.L_x_5676:
        /* <DEDUP_REMOVED lines=14> */
.L_x_5679:
[----:B------:R-:W-:Y:S05]  /*4b00*/  BSYNC.RECONVERGENT B2 ;  /* 0x0000000000027941 */ /* 0x000fea0003800200 */
.L_x_5678:
        /* <DEDUP_REMOVED lines=14> */
.L_x_5681:
[----:B------:R-:W-:Y:S05]  /*4bf0*/  BSYNC.RECONVERGENT B2 ;  /* 0x0000000000027941 */ /* 0x000fea0003800200 */
.L_x_5680:
        /* <DEDUP_REMOVED lines=14> */
.L_x_5683:
[----:B------:R-:W-:Y:S05]  /*4ce0*/  BSYNC.RECONVERGENT B2 ;  /* 0x0000000000027941 */ /* 0x000fea0003800200 */
.L_x_5682:
[----:B------:R-:W0:Y:S01]  /*4cf0*/  LDC.64 R2, c[0x0][0x3a8] ;  /* 0x0000ea00ff027b82 */ /* 0x000e220000000a00 */
[----:B------:R-:W-:Y:S01]  /*4d00*/  ISETP.NE.AND P4, PT, R47, RZ, PT ;  /* 0x000000ff2f00720c */ /* 0x000fe20003f85270 */
[----:B------:R-:W-:Y:S01]  /*4d10*/  BSSY.RECONVERGENT B0, `(.L_x_5684) ;  /* 0x0000019000007945 */ /* 0x000fe20003800200 */
[-C--:B0-----:R-:W-:Y:S02]  /*4d20*/  ISETP.GE.U32.AND P0, PT, R46, R2.reuse, PT ;  /* 0x000000022e00720c */ /* 0x081fe40003f06070 */
[-C--:B------:R-:W-:Y:S02]  /*4d30*/  ISETP.GE.U32.AND P1, PT, R48, R2.reuse, PT ;  /* 0x000000023000720c */ /* 0x080fe40003f26070 */
[-C--:B------:R-:W-:Y:S02]  /*4d40*/  ISETP.GE.U32.AND P3, PT, R50, R2.reuse, PT ;  /* 0x000000023200720c */ /* 0x080fe40003f66070 */
[----:B------:R-:W-:Y:S02]  /*4d50*/  ISETP.GE.U32.AND P2, PT, R52, R2, PT ;  /* 0x000000023400720c */ /* 0x000fe40003f46070 */
[----:B------:R-:W-:-:S02]  /*4d60*/  ISETP.GE.AND.EX P0, PT, RZ, R3, PT, P0 ;  /* 0x00000003ff00720c */ /* 0x000fc40003f06300 */
[----:B------:R-:W-:Y:S01]  /*4d70*/  ISETP.GE.AND.EX P1, PT, RZ, R3, PT, P1 ;  /* 0x00000003ff00720c */ /* 0x000fe20003f26310 */
[----:B------:R-:W-:-:S12]  /*4d80*/  @P4 BRA `(.L_x_5685) ;  /* 0x0000000000444947 */ /* 0x000fd80003800000 */
[----:B------:R-:W-:Y:S02]  /*4d90*/  HFMA2 R5, -RZ, RZ, 0, 0 ;  /* 0x00000000ff057431 */ /* 0x000fe400000001ff */
[----:B------:R-:W-:Y:S01]  /*4da0*/  IMAD R10, R45, UR38, RZ ;  /* 0x000000262d0a7c24 */ /* 0x000fe2000f8e02ff */
[----:B------:R-:W-:Y:S01]  /*4db0*/  R2UR UR4, R36 ;  /* 0x00000000240472ca */ /* 0x000fe200000e0000 */
[----:B------:R-:W-:Y:S01]  /*4dc0*/  IMAD.MOV.U32 R4, RZ, RZ, R44 ;  /* 0x000000ffff047224 */ /* 0x000fe200078e002c */
        /* <DEDUP_REMOVED lines=13> */
.L_x_5685:
[----:B------:R-:W-:Y:S05]  /*4ea0*/  BSYNC.RECONVERGENT B0 ;  /* 0x0000000000007941 */ /* 0x000fea0003800200 */
.L_x_5684:
        /* <DEDUP_REMOVED lines=18> */
.L_x_5687:
[----:B------:R-:W-:Y:S05]  /*4fd0*/  BSYNC.RECONVERGENT B0 ;  /* 0x0000000000007941 */ /* 0x000fea0003800200 */
.L_x_5686:
[----:B------:R-:W-:Y:S04]  /*4fe0*/  BSSY.RECONVERGENT B0, `(.L_x_5688) ;  /* 0x0000012000007945 */ /* 0x000fe80003800200 */
[----:B------:R-:W-:Y:S05]  /*4ff0*/  @P1 BRA `(.L_x_5689) ;  /* 0x0000000000401947 */ /* 0x000fea0003800000 */
[----:B------:R-:W-:Y:S01]  /*5000*/  IMAD R10, R45, UR38, RZ ;  /* 0x000000262d0a7c24 */ /* 0x000fe2000f8e02ff */
[----:B------:R-:W-:Y:S01]  /*5010*/  R2UR UR4, R36 ;  /* 0x00000000240472ca */ /* 0x000fe200000e0000 */
[----:B------:R-:W-:Y:S01]  /*5020*/  IMAD.MOV.U32 R49, RZ, RZ, RZ ;  /* 0x000000ffff317224 */ /* 0x000fe200078e00ff */
[----:B------:R-:W-:Y:S01]  /*5030*/  R2UR UR5, R37 ;  /* 0x00000000250572ca */ /* 0x000fe200000e0000 */
[----:B------:R-:W-:Y:S01]  /*5040*/  IMAD R7, R43, UR39, R10 ;  /* 0x000000272b077c24 */ /* 0x000fe2000f8e020a */
        /* <DEDUP_REMOVED lines=11> */
.L_x_5689:
[----:B------:R-:W-:Y:S05]  /*5100*/  BSYNC.RECONVERGENT B0 ;  /* 0x0000000000007941 */ /* 0x000fea0003800200 */
.L_x_5688:
        /* <DEDUP_REMOVED lines=12> */
[----:B012---:R-:W-:Y:S01]  /*51d0*/  HFMA2 R5, -RZ, RZ, 0, 0 ;  /* 0x00000000ff057431 */ /* 0x007fe200000001ff */
        /* <DEDUP_REMOVED lines=16> */
.L_x_5691:
[----:B------:R-:W-:Y:S05]  /*52e0*/  BSYNC.RECONVERGENT B0 ;  /* 0x0000000000007941 */ /* 0x000fea0003800200 */
.L_x_5690:
[----:B------:R-:W-:Y:S04]  /*52f0*/  BSSY.RECONVERGENT B0, `(.L_x_5692) ;  /* 0x0000013000007945 */ /* 0x000fe80003800200 */
[----:B------:R-:W-:Y:S05]  /*5300*/  @P2 BRA `(.L_x_5693) ;  /* 0x0000000000442947 */ /* 0x000fea0003800000 */
[----:B0123--:R-:W-:Y:S01]  /*5310*/  MOV R5, RZ ;  /* 0x000000ff00057202 */ /* 0x00ffe20000000f00 */
        /* <DEDUP_REMOVED lines=16> */
.L_x_5693:
[----:B------:R-:W-:Y:S05]  /*5420*/  BSYNC.RECONVERGENT B0 ;  /* 0x0000000000007941 */ /* 0x000fea0003800200 */
.L_x_5692:
[----:B------:R-:W-:Y:S04]  /*5430*/  BSSY.RECONVERGENT B0, `(.L_x_5694) ;  /* 0x0000012000007945 */ /* 0x000fe80003800200 */
[----:B------:R-:W-:Y:S05]  /*5440*/  @P4 BRA `(.L_x_5695) ;  /* 0x0000000000404947 */ /* 0x000fea0003800000 */
[----:B------:R-:W-:Y:S02]  /*5450*/  HFMA2 R55, -RZ, RZ, 0, 0 ;  /* 0x00000000ff377431 */ /* 0x000fe400000001ff */
[----:B------:R-:W-:Y:S01]  /*5460*/  IMAD R10, R45, UR38, RZ ;  /* 0x000000262d0a7c24 */ /* 0x000fe2000f8e02ff */
[----:B------:R-:W-:Y:S02]  /*5470*/  R2UR UR4, R36 ;  /* 0x00000000240472ca */ /* 0x000fe400000e0000 */
[----:B------:R-:W-:Y:S01]  /*5480*/  R2UR UR5, R37 ;  /* 0x00000000250572ca */ /* 0x000fe200000e0000 */
[----:B------:R-:W-:Y:S01]  /*5490*/  IMAD R7, R43, UR39, R10 ;  /* 0x000000272b077c24 */ /* 0x000fe2000f8e020a */
[----:B------:R-:W-:Y:S01]  /*54a0*/  F2FP.BF16.F32.PACK_AB R25, R25, R26 ;  /* 0x0000001a1919723e */ /* 0x000fe200000010ff */
[----:B01234-:R-:W-:-:S05]  /*54b0*/  IMAD.WIDE.U32 R4, R43, UR38, R54 ;  /* 0x000000262b047c25 */ /* 0x01ffca000f8e0036 */
        /* <DEDUP_REMOVED lines=9> */
.L_x_5695:
[----:B------:R-:W-:Y:S05]  /*5550*/  BSYNC.RECONVERGENT B0 ;  /* 0x0000000000007941 */ /* 0x000fea0003800200 */
.L_x_5694:
        /* <DEDUP_REMOVED lines=18> */
.L_x_5697:
[----:B------:R-:W-:Y:S05]  /*5680*/  BSYNC.RECONVERGENT B0 ;  /* 0x0000000000007941 */ /* 0x000fea0003800200 */
.L_x_5696:
        /* <DEDUP_REMOVED lines=18> */
.L_x_5699:
[----:B------:R-:W-:Y:S05]  /*57b0*/  BSYNC.RECONVERGENT B0 ;  /* 0x0000000000007941 */ /* 0x000fea0003800200 */
.L_x_5698:
        /* <DEDUP_REMOVED lines=14> */
[----:B------:R-:W-:Y:S02]  /*58a0*/  HFMA2 R61, -RZ, RZ, 0, 0 ;  /* 0x00000000ff3d7431 */ /* 0x000fe400000001ff */
[----:B01234-:R-:W-:Y:S01]  /*58b0*/  IMAD R4, R45, UR38, RZ ;  /* 0x000000262d047c24 */ /* 0x01ffe2000f8e02ff */
[----:B------:R-:W-:Y:S02]  /*58c0*/  R2UR UR4, R36 ;  /* 0x00000000240472ca */ /* 0x000fe400000e0000 */
[----:B------:R-:W-:Y:S01]  /*58d0*/  R2UR UR5, R37 ;  /* 0x00000000250572ca */ /* 0x000fe200000e0000 */
[----:B------:R-:W-:Y:S01]  /*58e0*/  IMAD R5, R43, UR39, R4 ;  /* 0x000000272b057c24 */ /* 0x000fe2000f8e0204 */
[----:B------:R-:W-:Y:S01]  /*58f0*/  F2FP.BF16.F32.PACK_AB R19, R19, R20 ;  /* 0x000000141313723e */ /* 0x000fe200000010ff */
[----:B------:R-:W-:-:S04]  /*5900*/  IMAD.WIDE.U32 R2, R43, UR38, R60 ;  /* 0x000000262b027c25 */ /* 0x000fc8000f8e003c */
        /* <DEDUP_REMOVED lines=9> */
.L_x_5701:
[----:B------:R-:W-:Y:S05]  /*59a0*/  BSYNC.RECONVERGENT B0 ;  /* 0x0000000000007941 */ /* 0x000fea0003800200 */
.L_x_5700:
[----:B------:R-:W-:Y:S04]  /*59b0*/  BSSY.RECONVERGENT B0, `(.L_x_5702) ;  /* 0x0000012000007945 */ /* 0x000fe80003800200 */
[----:B------:R-:W-:Y:S05]  /*59c0*/  @P1 BRA `(.L_x_5703) ;  /* 0x0000000000401947 */ /* 0x000fea0003800000 */
[----:B------:R-:W-:Y:S01]  /*59d0*/  MOV R63, RZ ;  /* 0x000000ff003f7202 */ /* 0x000fe20000000f00 */
[----:B01234-:R-:W-:Y:S01]  /*59e0*/  IMAD R4, R45, UR38, RZ ;  /* 0x000000262d047c24 */ /* 0x01ffe2000f8e02ff */
        /* <DEDUP_REMOVED lines=14> */
.L_x_5703:
[----:B------:R-:W-:Y:S05]  /*5ad0*/  BSYNC.RECONVERGENT B0 ;  /* 0x0000000000007941 */ /* 0x000fea0003800200 */
.L_x_5702:
[----:B------:R-:W-:Y:S04]  /*5ae0*/  BSSY.RECONVERGENT B0, `(.L_x_5704) ;  /* 0x0000012000007945 */ /* 0x000fe80003800200 */
[----:B------:R-:W-:Y:S05]  /*5af0*/  @P2 BRA `(.L_x_5705) ;  /* 0x0000000000402947 */ /* 0x000fea0003800000 */
[----:B------:R-:W-:Y:S02]  /*5b00*/  HFMA2 R65, -RZ, RZ, 0, 0 ;  /* 0x00000000ff417431 */ /* 0x000fe400000001ff */
[----:B01234-:R-:W-:Y:S01]  /*5b10*/  IMAD R4, R45, UR38, RZ ;  /* 0x000000262d047c24 */ /* 0x01ffe2000f8e02ff */
[----:B------:R-:W-:Y:S02]  /*5b20*/  R2UR UR4, R36 ;  /* 0x00000000240472ca */ /* 0x000fe400000e0000 */
[----:B------:R-:W-:Y:S01]  /*5b30*/  R2UR UR5, R37 ;  /* 0x00000000250572ca */ /* 0x000fe200000e0000 */
[----:B------:R-:W-:Y:S01]  /*5b40*/  IMAD R5, R43, UR39, R4 ;  /* 0x000000272b057c24 */ /* 0x000fe2000f8e0204 */
[----:B------:R-:W-:Y:S01]  /*5b50*/  F2FP.BF16.F32.PACK_AB R41, R41, R32 ;  /* 0x000000202929723e */ /* 0x000fe200000010ff */
[----:B------:R-:W-:-:S05]  /*5b60*/  IMAD.WIDE.U32 R2, R43, UR38, R64 ;  /* 0x000000262b027c25 */ /* 0x000fca000f8e0040 */
        /* <DEDUP_REMOVED lines=9> */
.L_x_5705:
[----:B------:R-:W-:Y:S05]  /*5c00*/  BSYNC.RECONVERGENT B0 ;  /* 0x0000000000007941 */ /* 0x000fea0003800200 */
.L_x_5704:
        /* <DEDUP_REMOVED lines=18> */
.L_x_5707:
[----:B------:R-:W-:Y:S05]  /*5d30*/  BSYNC.RECONVERGENT B0 ;  /* 0x0000000000007941 */ /* 0x000fea0003800200 */
.L_x_5706:
        /* <DEDUP_REMOVED lines=18> */
.L_x_5709:
[----:B------:R-:W-:Y:S05]  /*5e60*/  BSYNC.RECONVERGENT B0 ;  /* 0x0000000000007941 */ /* 0x000fea0003800200 */
.L_x_5708:
        /* <DEDUP_REMOVED lines=8> */
[----:B-1234-:R-:W-:-:S05]  /*5ef0*/  IMAD R5, R43, UR39, R0 ;  /* 0x000000272b057c24 */ /* 0x01efca000f8e0200 */
        /* <DEDUP_REMOVED lines=9> */
.L_x_5711:
[----:B------:R-:W-:Y:S05]  /*5f90*/  BSYNC.RECONVERGENT B0 ;  /* 0x0000000000007941 */ /* 0x000fea0003800200 */
.L_x_5710:
[----:B------:R-:W-:Y:S04]  /*5fa0*/  BSSY.RECONVERGENT B0, `(.L_x_5712) ;  /* 0x0000012000007945 */ /* 0x000fe80003800200 */
[----:B------:R-:W-:Y:S05]  /*5fb0*/  @P6 BRA `(.L_x_5713) ;  /* 0x0000000000406947 */ /* 0x000fea0003800000 */
[----:B------:R-:W-:Y:S02]  /*5fc0*/  HFMA2 R73, -RZ, RZ, 0, 0 ;  /* 0x00000000ff497431 */ /* 0x000fe400000001ff */
[----:B------:R-:W-:Y:S01]  /*5fd0*/  IMAD R0, R45, UR38, RZ ;  /* 0x000000262d007c24 */ /* 0x000fe2000f8e02ff */
[----:B------:R-:W-:Y:S02]  /*5fe0*/  R2UR UR4, R36 ;  /* 0x00000000240472ca */ /* 0x000fe400000e0000 */
[----:B------:R-:W-:Y:S01]  /*5ff0*/  R2UR UR5, R37 ;  /* 0x00000000250572ca */ /* 0x000fe200000e0000 */
[C---:B01234-:R-:W-:Y:S01]  /*6000*/  IMAD R5, R43.reuse, UR39, R0 ;  /* 0x000000272b057c24 */ /* 0x05ffe2000f8e0200 */
        /* <DEDUP_REMOVED lines=11> */
.L_x_5713:
[----:B------:R-:W-:Y:S05]  /*60c0*/  BSYNC.RECONVERGENT B0 ;  /* 0x0000000000007941 */ /* 0x000fea0003800200 */
.L_x_5712:
[----:B------:R-:W-:-:S04]  /*60d0*/  IADD3 R43, P0, PT, R42, R43, RZ ;  /* 0x0000002b2a2b7210 */ /* 0x000fc80007f1e0ff */
[----:B------:R-:W-:Y:S02]  /*60e0*/  LEA.HI.X.SX32 R45, R42, R45, 0x1, P0 ;  /* 0x0000002d2a2d7211 */ /* 0x000fe400000f0eff */
[----:B------:R-:W-:-:S04]  /*60f0*/  ISETP.GE.U32.AND P0, PT, R43, UR42, PT ;  /* 0x0000002a2b007c0c */ /* 0x000fc8000bf06070 */
[----:B------:R-:W-:-:S13]  /*6100*/  ISETP.GE.AND.EX P0, PT, R45, UR43, PT, P0 ;  /* 0x0000002b2d007c0c */ /* 0x000fda000bf06300 */
[----:B------:R-:W-:Y:S05]  /*6110*/  @!P0 BRA `(.L_x_5714) ;  /* 0xffffffa000888947 */ /* 0x000fea000383ffff */
[----:B------:R-:W-:Y:S05]  /*6120*/  EXIT ;  /* 0x000000000000794d */ /* 0x000fea0003800000 */
.L_x_5623:
[----:B------:R-:W-:Y:S01]  /*6130*/  BSSY B0, `(.L_x_5715) ;  /* 0x0000007000007945 */ /* 0x000fe20003800000 */
[----:B------:R-:W-:Y:S01]  /*6140*/  IMAD.MOV.U32 R12, RZ, RZ, 0x10 ;  /* 0x00000010ff0c7424 */ /* 0x000fe200078e00ff */
[----:B------:R-:W-:Y:S02]  /*6150*/  MOV R11, 0x1f ;  /* 0x0000001f000b7802 */ /* 0x000fe40000000f00 */
[----:B------:R-:W-:-:S07]  /*6160*/  MOV R15, 0xffffffff ;  /* 0xffffffff000f7802 */ /* 0x000fce0000000f00 */
[----:B------:R-:W-:Y:S05]  /*6170*/  WARPSYNC.COLLECTIVE R15, `(.L_x_5716) ;  /* 0x000000000f087348 */ /* 0x000fea0003c00000 */
[----:B------:R0:W1:Y:S02]  /*6180*/  SHFL.BFLY P6, R14, R13, R12, R11 ;  /* 0x0c00000c0d0e7389 */ /* 0x00006400000c000b */
[----:B01----:R-:W-:Y:S05]  /*6190*/  ENDCOLLECTIVE ;  /* 0x000000000000791b */ /* 0x003fea0003800000 */
.L_x_5716:
[----:B------:R-:W-:Y:S05]  /*61a0*/  BSYNC B0 ;  /* 0x0000000000007941 */ /* 0x000fea0003800000 */
.L_x_5715:
        /* <DEDUP_REMOVED lines=9> */
.L_x_5717:
[----:B------:R-:W-:Y:S01]  /*6240*/  HFMA2 R12, -RZ, RZ, 0, 2.384185791015625e-07 ;  /* 0x00000004ff0c7431 */ /* 0x000fe200000001ff */
[----:B------:R-:W-:-:S04]  /*6250*/  FMNMX R0, R13, R14, !PT ;  /* 0x0000000e0d007209 */ /* 0x000fc80007800000 */
[----:B------:R-:W-:-:S07]  /*6260*/  MOV R13, R0 ;  /* 0x00000000000d7202 */ /* 0x000fce0000000f00 */
[----:B------:R-:W-:Y:S05]  /*6270*/  WARPSYNC.COLLECTIVE R15, `(.L_x_5718) ;  /* 0x000000000f087348 */ /* 0x000fea0003c00000 */
[----:B------:R0:W1:Y:S02]  /*6280*/  SHFL.BFLY P6, R14, R13, R12, R11 ;  /* 0x0c00000c0d0e7389 */ /* 0x00006400000c000b */
[----:B01----:R-:W-:Y:S05]  /*6290*/  ENDCOLLECTIVE ;  /* 0x000000000000791b */ /* 0x003fea0003800000 */
.L_x_5718:
[----:B------:R-:W-:Y:S01]  /*62a0*/  IMAD.MOV.U32 R12, RZ, RZ, 0x2 ;  /* 0x00000002ff0c7424 */ /* 0x000fe200078e00ff */
[----:B------:R-:W-:-:S04]  /*62b0*/  FMNMX R2, R0, R14, !PT ;  /* 0x0000000e00027209 */ /* 0x000fc80007800000 */
[----:B------:R-:W-:-:S07]  /*62c0*/  MOV R13, R2 ;  /* 0x00000002000d7202 */ /* 0x000fce0000000f00 */
[----:B------:R-:W-:Y:S05]  /*62d0*/  WARPSYNC.COLLECTIVE R15, `(.L_x_5719) ;  /* 0x000000000f087348 */ /* 0x000fea0003c00000 */
[----:B------:R0:W1:Y:S02]  /*62e0*/  SHFL.BFLY P6, R14, R13, R12, R11 ;  /* 0x0c00000c0d0e7389 */ /* 0x00006400000c000b */
[----:B01----:R-:W-:Y:S05]  /*62f0*/  ENDCOLLECTIVE ;  /* 0x000000000000791b */ /* 0x003fea0003800000 */
.L_x_5719:
[----:B------:R-:W-:Y:S01]  /*6300*/  HFMA2 R12, -RZ, RZ, 0, 5.9604644775390625e-08 ;  /* 0x00000001ff0c7431 */ /* 0x000fe200000001ff */
[----:B------:R-:W-:-:S04]  /*6310*/  FMNMX R3, R2, R14, !PT ;  /* 0x0000000e02037209 */ /* 0x000fc80007800000 */
[----:B------:R-:W-:-:S07]  /*6320*/  MOV R13, R3 ;  /* 0x00000003000d7202 */ /* 0x000fce0000000f00 */
[----:B------:R-:W-:Y:S05]  /*6330*/  WARPSYNC.COLLECTIVE R15, `(.L_x_5720) ;  /* 0x000000000f087348 */ /* 0x000fea0003c00000 */
[----:B------:R0:W1:Y:S02]  /*6340*/  SHFL.BFLY P6, R14, R13, R12, R11 ;  /* 0x0c00000c0d0e7389 */ /* 0x00006400000c000b */
[----:B01----:R-:W-:Y:S05]  /*6350*/  ENDCOLLECTIVE ;  /* 0x000000000000791b */ /* 0x003fea0003800000 */
.L_x_5720:
        /* <DEDUP_REMOVED lines=151> */
[----:B------:R-:W-:-:S03]  /*6cd0*/  FADD R11, RZ, R35 ;  /* 0x00000023ff0b7221 */ /* 0x000fc60000000000 */
        /* <DEDUP_REMOVED lines=65> */
[----:B------:R0:W1:Y:S02]  /*70f0*/  MUFU.EX2 R7, R8 ;  /* 0x0000000800077308 */ /* 0x0000640000000800 */
[----:B0-----:R-:W-:-:S04]  /*7100*/  FFMA.SAT R8, R53, R78, 0.5 ;  /* 0x3f00000035087423 */ /* 0x001fc8000000204e */
[----:B------:R-:W-:Y:S01]  /*7110*/  FFMA.RM R8, R8, R63, 12582913 ;  /* 0x4b40000108087423 */ /* 0x000fe2000000403f */
[----:B-1----:R-:W-:Y:S01]  /*7120*/  FMUL R0, R0, R7 ;  /* 0x0000000700007220 */ /* 0x002fe20000400000 */
        /* <DEDUP_REMOVED lines=35> */
[----:B0-----:R-:W-:-:S04]  /*7360*/  FADD R12, R11, R34 ;  /* 0x000000220b0c7221 */ /* 0x001fc80000000000 */
[----:B------:R-:W-:-:S04]  /*7370*/  FADD R11, R12, R33 ;  /* 0x000000210c0b7221 */ /* 0x000fc80000000000 */
[----:B------:R-:W-:Y:S01]  /*7380*/  FADD R12, R11, R32 ;  /* 0x000000200b0c7221 */ /* 0x000fe20000000000 */
[----:B-1----:R-:W-:Y:S01]  /*7390*/  FMUL R9, R8, R9 ;  /* 0x0000000908097220 */ /* 0x002fe20000400000 */
[-C--:B------:R-:W-:Y:S01]  /*73a0*/  FFMA.SAT R8, R61, R78.reuse, 0.5 ;  /* 0x3f0000003d087423 */ /* 0x080fe2000000204e */
[----:B------:R-:W-:Y:S01]  /*73b0*/  FFMA.SAT R78, R14, R78, 0.5 ;  /* 0x3f0000000e4e7423 */ /* 0x000fe2000000204e */
[----:B------:R-:W-:Y:S02]  /*73c0*/  FADD R11, R12, R31 ;  /* 0x0000001f0c0b7221 */ /* 0x000fe40000000000 */
[-C--:B------:R-:W-:Y:S01]  /*73d0*/  FFMA.RM R8, R8, R63.reuse, 12582913 ;  /* 0x4b40000108087423 */ /* 0x080fe2000000403f */
[----:B------:R-:W-:Y:S01]  /*73e0*/  FFMA.RM R78, R78, R63, 12582913 ;  /* 0x4b4000014e4e7423 */ /* 0x000fe2000000403f */
[----:B------:R-:W-:Y:S02]  /*73f0*/  FADD R12, R11, R30 ;  /* 0x0000001e0b0c7221 */ /* 0x000fe40000000000 */
[C---:B------:R-:W-:Y:S01]  /*7400*/  FADD R38, R8.reuse, -12583039 ;  /* 0xcb40007f08267421 */ /* 0x040fe20000000000 */
[----:B------:R-:W-:Y:S01]  /*7410*/  SHF.L.U32 R8, R8, 0x17, RZ ;  /* 0x0000001708087819 */ /* 0x000fe200000006ff */
[----:B------:R-:W-:-:S02]  /*7420*/  FADD R11, R12, R29 ;  /* 0x0000001d0c0b7221 */ /* 0x000fc40000000000 */
[----:B------:R-:W-:Y:S02]  /*7430*/  FFMA R38, R61, 1.4426950216293334961, -R38 ;  /* 0x3fb8aa3b3d267823 */ /* 0x000fe40000000826 */
[----:B------:R-:W-:Y:S02]  /*7440*/  FADD R12, R11, R28 ;  /* 0x0000001c0b0c7221 */ /* 0x000fe40000000000 */
[----:B------:R-:W-:Y:S02]  /*7450*/  FFMA R38, R61, 1.925963033500011079e-08, R38 ;  /* 0x32a570603d267823 */ /* 0x000fe40000000026 */
[----:B------:R-:W-:Y:S02]  /*7460*/  FADD R11, R12, R27 ;  /* 0x0000001b0c0b7221 */ /* 0x000fe40000000000 */
[----:B------:R-:W0:Y:S02]  /*7470*/  MUFU.EX2 R7, R38 ;  /* 0x0000002600077308 */ /* 0x000e240000000800 */
[----:B------:R-:W-:-:S04]  /*7480*/  FADD R12, R11, R26 ;  /* 0x0000001a0b0c7221 */ /* 0x000fc80000000000 */
[----:B------:R-:W-:-:S04]  /*7490*/  FADD R11, R12, R25 ;  /* 0x000000190c0b7221 */ /* 0x000fc80000000000 */
[----:B------:R-:W-:-:S04]  /*74a0*/  FADD R12, R11, R24 ;  /* 0x000000180b0c7221 */ /* 0x000fc80000000000 */
[----:B------:R-:W-:Y:S01]  /*74b0*/  FADD R11, R12, R23 ;  /* 0x000000170c0b7221 */ /* 0x000fe20000000000 */
[----:B0-----:R-:W-:-:S03]  /*74c0*/  FMUL R8, R8, R7 ;  /* 0x0000000708087220 */ /* 0x001fc60000400000 */
        /* <DEDUP_REMOVED lines=24> */
[----:B------:R-:W-:-:S07]  /*7650*/  MOV R12, 0x10 ;  /* 0x00000010000c7802 */ /* 0x000fce0000000f00 */
[----:B------:R-:W-:Y:S05]  /*7660*/  WARPSYNC.COLLECTIVE R15, `(.L_x_5721) ;  /* 0x000000000f087348 */ /* 0x000fea0003c00000 */
[----:B------:R0:W1:Y:S02]  /*7670*/  SHFL.BFLY P6, R14, R13, R12, R11 ;  /* 0x0c00000c0d0e7389 */ /* 0x00006400000c000b */
[----:B01----:R-:W-:Y:S05]  /*7680*/  ENDCOLLECTIVE ;  /* 0x000000000000791b */ /* 0x003fea0003800000 */
.L_x_5721:
[----:B------:R-:W-:Y:S02]  /*7690*/  HFMA2 R12, -RZ, RZ, 0, 4.76837158203125e-07 ;  /* 0x00000008ff0c7431 */ /* 0x000fe400000001ff */
[----:B------:R-:W-:-:S05]  /*76a0*/  FADD R38, R13, R14 ;  /* 0x0000000e0d267221 */ /* 0x000fca0000000000 */
[----:B------:R-:W-:-:S07]  /*76b0*/  MOV R13, R38 ;  /* 0x00000026000d7202 */ /* 0x000fce0000000f00 */
[----:B------:R-:W-:Y:S05]  /*76c0*/  WARPSYNC.COLLECTIVE R15, `(.L_x_5722) ;  /* 0x000000000f087348 */ /* 0x000fea0003c00000 */
[----:B------:R0:W1:Y:S02]  /*76d0*/  SHFL.BFLY P6, R14, R13, R12, R11 ;  /* 0x0c00000c0d0e7389 */ /* 0x00006400000c000b */
[----:B01----:R-:W-:Y:S05]  /*76e0*/  ENDCOLLECTIVE ;  /* 0x000000000000791b */ /* 0x003fea0003800000 */
.L_x_5722:
[----:B------:R-:W-:Y:S02]  /*76f0*/  HFMA2 R12, -RZ, RZ, 0, 2.384185791015625e-07 ;  /* 0x00000004ff0c7431 */ /* 0x000fe400000001ff */
[----:B------:R-:W-:-:S05]  /*7700*/  FADD R39, R38, R14 ;  /* 0x0000000e26277221 */ /* 0x000fca0000000000 */
[----:B------:R-:W-:-:S07]  /*7710*/  MOV R13, R39 ;  /* 0x00000027000d7202 */ /* 0x000fce0000000f00 */
[----:B------:R-:W-:Y:S05]  /*7720*/  WARPSYNC.COLLECTIVE R15, `(.L_x_5723) ;  /* 0x000000000f087348 */ /* 0x000fea0003c00000 */
[----:B------:R0:W1:Y:S02]  /*7730*/  SHFL.BFLY P6, R14, R13, R12, R11 ;  /* 0x0c00000c0d0e7389 */ /* 0x00006400000c000b */
[----:B01----:R-:W-:Y:S05]  /*7740*/  ENDCOLLECTIVE ;  /* 0x000000000000791b */ /* 0x003fea0003800000 */
.L_x_5723:
[----:B------:R-:W-:Y:S02]  /*7750*/  HFMA2 R12, -RZ, RZ, 0, 1.1920928955078125e-07 ;  /* 0x00000002ff0c7431 */ /* 0x000fe400000001ff */
[----:B------:R-:W-:-:S05]  /*7760*/  FADD R40, R39, R14 ;  /* 0x0000000e27287221 */ /* 0x000fca0000000000 */
[----:B------:R-:W-:-:S07]  /*7770*/  MOV R13, R40 ;  /* 0x00000028000d7202 */ /* 0x000fce0000000f00 */
[----:B------:R-:W-:Y:S05]  /*7780*/  WARPSYNC.COLLECTIVE R15, `(.L_x_5724) ;  /* 0x000000000f087348 */ /* 0x000fea0003c00000 */
[----:B------:R0:W1:Y:S02]  /*7790*/  SHFL.BFLY P6, R14, R13, R12, R11 ;  /* 0x0c00000c0d0e7389 */ /* 0x00006400000c000b */
[----:B01----:R-:W-:Y:S05]  /*77a0*/  ENDCOLLECTIVE ;  /* 0x000000000000791b */ /* 0x003fea0003800000 */
.L_x_5724:
[----:B------:R-:W-:Y:S02]  /*77b0*/  IMAD.MOV.U32 R12, RZ, RZ, 0x1 ;  /* 0x00000001ff0c7424 */ /* 0x000fe400078e00ff */
[----:B------:R-:W-:-:S05]  /*77c0*/  FADD R41, R40, R14 ;  /* 0x0000000e28297221 */ /* 0x000fca0000000000 */
[----:B------:R-:W-:-:S07]  /*77d0*/  MOV R13, R41 ;  /* 0x00000029000d7202 */ /* 0x000fce0000000f00 */
[----:B------:R-:W-:Y:S05]  /*77e0*/  WARPSYNC.COLLECTIVE R15, `(.L_x_5725) ;  /* 0x000000000f087348 */ /* 0x000fea0003c00000 */
[----:B------:R0:W1:Y:S02]  /*77f0*/  SHFL.BFLY P6, R14, R13, R12, R11 ;  /* 0x0c00000c0d0e7389 */ /* 0x00006400000c000b */
[----:B01----:R-:W-:Y:S05]  /*7800*/  ENDCOLLECTIVE ;  /* 0x000000000000791b */ /* 0x003fea0003800000 */
.L_x_5725:
[----:B------:R-:W-:Y:S05]  /*7810*/  BRA `(.L_x_5726) ;  /* 0xffffffb8002c7947 */ /* 0x000fea000383ffff */
        .weak           $__internal_111_$__cuda_sm3x_div_rn_noftz_f32_slowpath
        .type           $__internal_111_$__cuda_sm3x_div_rn_noftz_f32_slowpath,@function
        .size           $__internal_111_$__cuda_sm3x_div_rn_noftz_f32_slowpath,(.L_x_25563 - $__internal_111_$__cuda_sm3x_div_rn_noftz_f32_slowpath)
$__internal_111_$__cuda_sm3x_div_rn_noftz_f32_slowpath:
        /* <DEDUP_REMOVED lines=34> */
.L_x_5728:
[----:B------:R-:W-:Y:S01]  /*7a40*/  LEA R11, R57, 0xc0800000, 0x17 ;  /* 0xc0800000390b7811 */ /* 0x000fe200078eb8ff */
[----:B------:R-:W-:Y:S01]  /*7a50*/  BSSY.RECONVERGENT B1, `(.L_x_5733) ;  /* 0x0000036000017945 */ /* 0x000fe20003800200 */
[----:B------:R-:W-:Y:S02]  /*7a60*/  IADD3 R74, PT, PT, R74, -0x7f, RZ ;  /* 0xffffff814a4a7810 */ /* 0x000fe40007ffe0ff */
[----:B------:R-:W-:-:S04]  /*7a70*/  IADD3 R59, PT, PT, -R11, R12, RZ ;  /* 0x0000000c0b3b7210 */ /* 0x000fc80007ffe1ff */
[----:B------:R-:W0:Y:S01]  /*7a80*/  MUFU.RCP R11, R59 ;  /* 0x0000003b000b7308 */ /* 0x000e220000001000 */
[----:B------:R-:W-:-:S04]  /*7a90*/  FADD.FTZ R76, -R59, -RZ ;  /* 0x800000ff3b4c7221 */ /* 0x000fc80000010100 */
[----:B0-----:R-:W-:-:S04]  /*7aa0*/  FFMA R12, R11, R76, 1 ;  /* 0x3f8000000b0c7423 */ /* 0x001fc8000000004c */
[----:B------:R-:W-:Y:S01]  /*7ab0*/  FFMA R12, R11, R12, R11 ;  /* 0x0000000c0b0c7223 */ /* 0x000fe2000000000b */
[C---:B------:R-:W-:Y:S01]  /*7ac0*/  IMAD R11, R74.reuse, -0x800000, R35 ;  /* 0xff8000004a0b7824 */ /* 0x040fe200078e0223 */
[----:B------:R-:W-:-:S03]  /*7ad0*/  IADD3 R74, PT, PT, R74, 0x7f, -R57 ;  /* 0x0000007f4a4a7810 */ /* 0x000fc60007ffe839 */
[----:B------:R-:W-:Y:S02]  /*7ae0*/  FFMA R35, R11, R12, RZ ;  /* 0x0000000c0b237223 */ /* 0x000fe400000000ff */
[----:B------:R-:W-:Y:S02]  /*7af0*/  IMAD.IADD R74, R74, 0x1, R13 ;  /* 0x000000014a4a7824 */ /* 0x000fe400078e020d */
        /* <DEDUP_REMOVED lines=39> */
.L_x_5735:
[----:B------:R-:W-:-:S04]  /*7d70*/  LOP3.LUT R11, R11, 0x80000000, RZ, 0xc0, !PT ;  /* 0x800000000b0b7812 */ /* 0x000fc800078ec0ff */
[----:B------:R-:W-:Y:S01]  /*7d80*/  LOP3.LUT R11, R11, 0x7f800000, RZ, 0xfc, !PT ;  /* 0x7f8000000b0b7812 */ /* 0x000fe200078efcff */
[----:B------:R-:W-:Y:S06]  /*7d90*/  BRA `(.L_x_5736) ;  /* 0x0000000000047947 */ /* 0x000fec0003800000 */
.L_x_5734:
[----:B------:R-:W-:-:S07]  /*7da0*/  LEA R11, R74, R11, 0x17 ;  /* 0x0000000b4a0b7211 */ /* 0x000fce00078eb8ff */
.L_x_5736:
[----:B------:R-:W-:Y:S05]  /*7db0*/  BSYNC.RECONVERGENT B1 ;  /* 0x0000000000017941 */ /* 0x000fea0003800200 */
.L_x_5733:
[----:B------:R-:W-:Y:S05]  /*7dc0*/  BRA `(.L_x_5737) ;  /* 0x0000000000207947 */ /* 0x000fea0003800000 */
.L_x_5732:
[----:B------:R-:W-:-:S04]  /*7dd0*/  LOP3.LUT R11, R12, 0x80000000, R35, 0x48, !PT ;  /* 0x800000000c0b7812 */ /* 0x000fc800078e4823 */
[----:B------:R-:W-:Y:S01]  /*7de0*/  LOP3.LUT R11, R11, 0x7f800000, RZ, 0xfc, !PT ;  /* 0x7f8000000b0b7812 */ /* 0x000fe200078efcff */
[----:B------:R-:W-:Y:S06]  /*7df0*/  BRA `(.L_x_5737) ;  /* 0x0000000000147947 */ /* 0x000fec0003800000 */
.L_x_5731:
[----:B------:R-:W-:Y:S01]  /*7e00*/  LOP3.LUT R11, R12, 0x80000000, R35, 0x48, !PT ;  /* 0x800000000c0b7812 */ /* 0x000fe200078e4823 */
[----:B------:R-:W-:Y:S06]  /*7e10*/  BRA `(.L_x_5737) ;  /* 0x00000000000c7947 */ /* 0x000fec0003800000 */
.L_x_5730:
[----:B------:R-:W0:Y:S01]  /*7e20*/  MUFU.RSQ R11, -QNAN ;  /* 0xffc00000000b7908 */ /* 0x000e220000001400 */
[----:B------:R-:W-:Y:S05]  /*7e30*/  BRA `(.L_x_5737) ;  /* 0x0000000000047947 */ /* 0x000fea0003800000 */
.L_x_5729:
[----:B------:R-:W-:-:S07]  /*7e40*/  FADD.FTZ R11, R35, R12 ;  /* 0x0000000c230b7221 */ /* 0x000fce0000010000 */
.L_x_5737:
[----:B------:R-:W-:Y:S05]  /*7e50*/  BSYNC.RECONVERGENT B0 ;  /* 0x0000000000007941 */ /* 0x000fea0003800200 */
.L_x_5727:
[----:B------:R-:W-:Y:S01]  /*7e60*/  HFMA2 R13, -RZ, RZ, 0, 0 ;  /* 0x00000000ff0d7431 */ /* 0x000fe200000001ff */
[----:B------:R-:W-:-:S04]  /*7e70*/  MOV R12, R55 ;  /* 0x00000037000c7202 */ /* 0x000fc80000000f00 */
[----:B0-----:R-:W-:Y:S05]  /*7e80*/  RET.REL.NODEC R12 `(_Z15SoftmaxWarpImplI10DirectLoadI13__nv_bfloat16fE11DirectStoreIfS1_EfLi2ELi30ELi32ELi1ELb1EL9Algorithm0EEvT_T0_ll) ;  /* 0xffffff800c5c7950 */ /* 0x001fea0003c3ffff */
.L_x_5738:
        /* <DEDUP_REMOVED lines=15> */
.L_x_25563:


//--------------------- .text._Z15SoftmaxWarpImplI10DirectLoadI13__nv_bfloat16fE11DirectStoreIfS1_EfLi2ELi30ELi32ELi1ELb0EL9Algorithm0EEvT_T0_ll --------------------------
	.section	.text._Z15SoftmaxWarpImplI10DirectLoadI13__nv_bfloat16fE11DirectStoreIfS1_EfLi2ELi30ELi32ELi1ELb0EL9Algorithm0EEvT_T0_ll,"ax",@progbits
	.align	128
        .global         _Z15SoftmaxWarpImplI10DirectLoadI13__nv_bfloat16fE11DirectStoreIfS1_EfLi2ELi30ELi32ELi1ELb0EL9Algorithm0EEvT_T0_ll
        .type           _Z15SoftmaxWarpImplI10DirectLoadI13__nv_bfloat16fE11DirectStoreIfS1_EfLi2ELi30ELi32ELi1ELb0EL9Algorithm0EEvT_T0_ll,@function
        .size           _Z15SoftmaxWarpImplI10DirectLoadI13__nv_bfloat16fE11DirectStoreIfS1_EfLi2ELi30ELi32ELi1ELb0EL9Algorithm0EEvT_T0_ll,(.L_x_25564 - _Z15SoftmaxWarpImplI10DirectLoadI13__nv_bfloat16fE11DirectStoreIfS1_EfLi2ELi30ELi32ELi1ELb0EL9Algorithm0EEvT_T0_ll)
        .other          _Z15SoftmaxWarpImplI10DirectLoadI13__nv_bfloat16fE11DirectStoreIfS1_EfLi2ELi30ELi32ELi1ELb0EL9Algorithm0EEvT_T0_ll,@"STO_CUDA_ENTRY STV_DEFAULT"
_Z15SoftmaxWarpImplI10DirectLoadI13__nv_bfloat16fE11DirectStoreIfS1_EfLi2ELi30ELi32ELi1ELb0EL9Algorithm0EEvT_T0_ll:
.text._Z15SoftmaxWarpImplI10DirectLoadI13__nv_bfloat16fE11DirectStoreIfS1_EfLi2ELi30ELi32ELi1ELb0EL9Algorithm0EEvT_T0_ll:
        /* <DEDUP_REMOVED lines=24> */
.L_x_5739:
        /* <DEDUP_REMOVED lines=14> */
.L_x_5801:
        /* <DEDUP_REMOVED lines=13> */
[----:B------:R-:W-:Y:S02]  /*0330*/  IADD3 R10, P2, PT, R2, 0x80, RZ ;  /* 0x00000080020a7810 */ /* 0x000fe40007f5e0ff */
[-C--:B------:R-:W-:Y:S02]  /*0340*/  IADD3.X R19, PT, PT, RZ, R5.reuse, RZ, P1, !PT ;  /* 0x00000005ff137210 */ /* 0x080fe40000ffe4ff */
[----:B------:R-:W-:-:S02]  /*0350*/  IADD3.X R17, PT, PT, RZ, R5, RZ, P2, !PT ;  /* 0x00000005ff117210 */ /* 0x000fc400017fe4ff */
[----:B------:R-:W-:Y:S02]  /*0360*/  LEA.HI R40, P1, R19, R40, RZ, 0x1 ;  /* 0x0000002813287211 */ /* 0x000fe400078308ff */
[C---:B------:R-:W-:Y:S02]  /*0370*/  IADD3 R32, P4, PT, R2.reuse, 0x140, RZ ;  /* 0x0000014002207810 */ /* 0x040fe40007f9e0ff */
[----:B------:R-:W-:Y:S02]  /*0380*/  IADD3.X R19, PT, PT, RZ, R19, RZ, P1, !PT ;  /* 0x00000013ff137210 */ /* 0x000fe40000ffe4ff */
[----:B------:R-:W-:Y:S02]  /*0390*/  LEA.HI R10, P5, R17, R10, RZ, 0x1 ;  /* 0x0000000a110a7211 */ /* 0x000fe400078b08ff */
[----:B------:R-:W-:Y:S02]  /*03a0*/  IADD3.X R3, PT, PT, RZ, R5, RZ, P4, !PT ;  /* 0x00000005ff037210 */ /* 0x000fe400027fe4ff */
[----:B------:R-:W-:-:S02]  /*03b0*/  IADD3 R18, P0, PT, R2, 0xc0, RZ ;  /* 0x000000c002127810 */ /* 0x000fc40007f1e0ff */
[----:B------:R-:W-:Y:S02]  /*03c0*/  LEA.HI R4, P4, R5, R2, RZ, 0x1 ;  /* 0x0000000205047211 */ /* 0x000fe400078908ff */
[C---:B------:R-:W-:Y:S02]  /*03d0*/  SHF.L.U64.HI R0, R40.reuse, 0x1, R19 ;  /* 0x0000000128007819 */ /* 0x040fe40000010213 */
[----:B------:R-:W-:Y:S02]  /*03e0*/  IADD3.X R17, PT, PT, RZ, R17, RZ, P5, !PT ;  /* 0x00000011ff117210 */ /* 0x000fe40002ffe4ff */
[----:B------:R-:W-:Y:S02]  /*03f0*/  SHF.L.U32 R40, R40, 0x1, RZ ;  /* 0x0000000128287819 */ /* 0x000fe400000006ff */
[-C--:B------:R-:W-:Y:S02]  /*0400*/  IADD3.X R11, PT, PT, RZ, R5.reuse, RZ, P0, !PT ;  /* 0x00000005ff0b7210 */ /* 0x080fe400007fe4ff */
[----:B------:R-:W-:-:S02]  /*0410*/  IADD3.X R21, PT, PT, RZ, R5, RZ, P4, !PT ;  /* 0x00000005ff157210 */ /* 0x000fc400027fe4ff */
[----:B------:R-:W-:Y:S02]  /*0420*/  IADD3 R34, P3, PT, R2, 0x100, RZ ;  /* 0x0000010002227810 */ /* 0x000fe40007f7e0ff */
[----:B------:R-:W-:Y:S02]  /*0430*/  LEA.HI R32, P4, R3, R32, RZ, 0x1 ;  /* 0x0000002003207211 */ /* 0x000fe400078908ff */
[----:B------:R-:W-:Y:S02]  /*0440*/  SHF.L.U64.HI R16, R10, 0x1, R17 ;  /* 0x000000010a107819 */ /* 0x000fe40000010211 */
[----:B------:R-:W-:Y:S02]  /*0450*/  LOP3.LUT R40, R40, 0xfffffffc, RZ, 0xc0, !PT ;  /* 0xfffffffc28287812 */ /* 0x000fe400078ec0ff */
[----:B------:R-:W-:Y:S02]  /*0460*/  SHF.L.U32 R10, R10, 0x1, RZ ;  /* 0x000000010a0a7819 */ /* 0x000fe400000006ff */
[----:B------:R-:W-:-:S02]  /*0470*/  LEA.HI R18, P5, R11, R18, RZ, 0x1 ;  /* 0x000000120b127211 */ /* 0x000fc400078b08ff */
[----:B------:R-:W-:Y:S02]  /*0480*/  IADD3.X R7, PT, PT, RZ, R5, RZ, P3, !PT ;  /* 0x00000005ff077210 */ /* 0x000fe40001ffe4ff */
[----:B------:R-:W-:Y:S02]  /*0490*/  IADD3.X R3, PT, PT, RZ, R3, RZ, P4, !PT ;  /* 0x00000003ff037210 */ /* 0x000fe400027fe4ff */
[----:B------:R-:W-:Y:S02]  /*04a0*/  IADD3 R40, P4, PT, R40, UR36, RZ ;  /* 0x0000002428287c10 */ /* 0x000fe4000ff9e0ff */
[----:B------:R-:W-:Y:S02]  /*04b0*/  LOP3.LUT R10, R10, 0xfffffffc, RZ, 0xc0, !PT ;  /* 0xfffffffc0a0a7812 */ /* 0x000fe400078ec0ff */
[----:B------:R-:W-:Y:S02]  /*04c0*/  IADD3.X R11, PT, PT, RZ, R11, RZ, P5, !PT ;  /* 0x0000000bff0b7210 */ /* 0x000fe40002ffe4ff */
[----:B------:R-:W-:-:S02]  /*04d0*/  LEA.HI R34, P5, R7, R34, RZ, 0x1 ;  /* 0x0000002207227211 */ /* 0x000fc400078b08ff */
[----:B------:R-:W-:Y:S02]  /*04e0*/  IADD3.X R41, PT, PT, R0, UR37, RZ, P4, !PT ;  /* 0x0000002500297c10 */ /* 0x000fe4000a7fe4ff */
[----:B------:R-:W-:Y:S02]  /*04f0*/  IADD3 R10, P4, PT, R10, UR36, RZ ;  /* 0x000000240a0a7c10 */ /* 0x000fe4000ff9e0ff */
[----:B------:R-:W-:Y:S01]  /*0500*/  SHF.L.U32 R19, R4, 0x1, RZ ;  /* 0x0000000104137819 */ /* 0x000fe200000006ff */
[----:B------:R-:W2:Y:S01]  /*0510*/  LDG.E R40, desc[UR6][R40.64] ;  /* 0x0000000628287981 */ /* 0x000ea2000c1e1900 */
[C---:B------:R-:W-:Y:S02]  /*0520*/  SHF.L.U64.HI R6, R18.reuse, 0x1, R11 ;  /* 0x0000000112067819 */ /* 0x040fe4000001020b */
[----:B------:R-:W-:Y:S02]  /*0530*/  IADD3.X R7, PT, PT, RZ, R7, RZ, P5, !PT ;  /* 0x00000007ff077210 */ /* 0x000fe40002ffe4ff */
[----:B------:R-:W-:-:S02]  /*0540*/  SHF.L.U32 R18, R18, 0x1, RZ ;  /* 0x0000000112127819 */ /* 0x000fc400000006ff */
[----:B------:R-:W-:Y:S02]  /*0550*/  IADD3.X R11, PT, PT, R16, UR37, RZ, P4, !PT ;  /* 0x00000025100b7c10 */ /* 0x000fe4000a7fe4ff */
[----:B------:R-:W-:Y:S02]  /*0560*/  SHF.L.U64.HI R22, R4, 0x1, R21 ;  /* 0x0000000104167819 */ /* 0x000fe40000010215 */
[----:B------:R-:W-:Y:S02]  /*0570*/  LOP3.LUT R16, R19, 0xfffffffc, RZ, 0xc0, !PT ;  /* 0xfffffffc13107812 */ /* 0x000fe400078ec0ff */
[----:B------:R-:W-:Y:S02]  /*0580*/  SHF.L.U64.HI R4, R34, 0x1, R7 ;  /* 0x0000000122047819 */ /* 0x000fe40000010207 */
[----:B------:R-:W-:Y:S02]  /*0590*/  LOP3.LUT R18, R18, 0xfffffffc, RZ, 0xc0, !PT ;  /* 0xfffffffc12127812 */ /* 0x000fe400078ec0ff */
[----:B------:R-:W-:-:S02]  /*05a0*/  SHF.L.U32 R34, R34, 0x1, RZ ;  /* 0x0000000122227819 */ /* 0x000fc400000006ff */
[----:B------:R-:W-:Y:S02]  /*05b0*/  IADD3 R16, P5, PT, R16, UR36, RZ ;  /* 0x0000002410107c10 */ /* 0x000fe4000ffbe0ff */
[----:B------:R-:W-:Y:S02]  /*05c0*/  IADD3 R18, P4, PT, R18, UR36, RZ ;  /* 0x0000002412127c10 */ /* 0x000fe4000ff9e0ff */
[----:B------:R-:W-:Y:S02]  /*05d0*/  LOP3.LUT R34, R34, 0xfffffffc, RZ, 0xc0, !PT ;  /* 0xfffffffc22227812 */ /* 0x000fe400078ec0ff */
[----:B------:R-:W-:Y:S02]  /*05e0*/  IADD3 R15, P2, PT, R2, 0x180, RZ ;  /* 0x00000180020f7810 */ /* 0x000fe40007f5e0ff */
[----:B------:R-:W-:Y:S02]  /*05f0*/  IADD3.X R17, PT, PT, R22, UR37, RZ, P5, !PT ;  /* 0x0000002516117c10 */ /* 0x000fe4000affe4ff */
[----:B------:R-:W-:-:S02]  /*0600*/  IADD3 R14, P6, PT, R2, 0x1c0, RZ ;  /* 0x000001c0020e7810 */ /* 0x000fc40007fde0ff */
[----:B------:R-:W-:Y:S01]  /*0610*/  IADD3.X R19, PT, PT, R6, UR37, RZ, P4, !PT ;  /* 0x0000002506137c10 */ /* 0x000fe2000a7fe4ff */
[----:B------:R1:W3:Y:S01]  /*0620*/  LDG.E R7, desc[UR4][R16.64] ;  /* 0x0000000410077981 */ /* 0x0002e2000c1e1900 */
[----:B------:R-:W-:Y:S02]  /*0630*/  IADD3 R13, P1, PT, R2, 0x200, RZ ;  /* 0x00000200020d7810 */ /* 0x000fe40007f3e0ff */
[----:B------:R-:W-:Y:S02]  /*0640*/  IADD3 R34, P4, PT, R34, UR36, RZ ;  /* 0x0000002422227c10 */ /* 0x000fe4000ff9e0ff */
[-C--:B------:R-:W-:Y:S02]  /*0650*/  IADD3.X R20, PT, PT, RZ, R5.reuse, RZ, P2, !PT ;  /* 0x00000005ff147210 */ /* 0x080fe400017fe4ff */
[----:B------:R-:W-:Y:S02]  /*0660*/  IADD3 R12, P0, PT, R2, 0x240, RZ ;  /* 0x00000240020c7810 */ /* 0x000fe40007f1e0ff */
[----:B------:R-:W-:-:S02]  /*0670*/  IADD3.X R21, PT, PT, RZ, R5, RZ, P6, !PT ;  /* 0x00000005ff157210 */ /* 0x000fc400037fe4ff */
[----:B------:R-:W-:Y:S02]  /*0680*/  IADD3 R9, P3, PT, R2, 0x280, RZ ;  /* 0x0000028002097810 */ /* 0x000fe40007f7e0ff */
[----:B------:R-:W-:Y:S02]  /*0690*/  IADD3.X R35, PT, PT, R4, UR37, RZ, P4, !PT ;  /* 0x0000002504237c10 */ /* 0x000fe4000a7fe4ff */
[----:B-1----:R-:W-:Y:S01]  /*06a0*/  IADD3.X R16, PT, PT, RZ, R5, RZ, P1, !PT ;  /* 0x00000005ff107210 */ /* 0x002fe20000ffe4ff */
[----:B------:R1:W4:Y:S01]  /*06b0*/  LDG.E R4, desc[UR8][R10.64] ;  /* 0x000000080a047981 */ /* 0x000322000c1e1900 */
[----:B------:R-:W-:Y:S02]  /*06c0*/  LEA.HI R30, P1, R20, R15, RZ, 0x1 ;  /* 0x0000000f141e7211 */ /* 0x000fe400078308ff */
[----:B------:R-:W-:Y:S02]  /*06d0*/  R2UR UR10, R36 ;  /* 0x00000000240a72ca */ /* 0x000fe400000e0000 */
[----:B------:R-:W-:-:S02]  /*06e0*/  IADD3.X R17, PT, PT, RZ, R20, RZ, P1, !PT ;  /* 0x00000014ff117210 */ /* 0x000fc40000ffe4ff */
[----:B------:R-:W-:Y:S02]  /*06f0*/  R2UR UR11, R37 ;  /* 0x00000000250b72ca */ /* 0x000fe400000e0000 */
[----:B------:R-:W-:Y:S02]  /*0700*/  SHF.L.U64.HI R0, R32, 0x1, R3 ;  /* 0x0000000120007819 */ /* 0x000fe40000010203 */
[-C--:B-1----:R-:W-:Y:S02]  /*0710*/  IADD3.X R11, PT, PT, RZ, R5.reuse, RZ, P0, !PT ;  /* 0x00000005ff0b7210 */ /* 0x082fe400007fe4ff */
[----:B------:R-:W-:Y:S02]  /*0720*/  LEA.HI R28, P0, R21, R14, RZ, 0x1 ;  /* 0x0000000e151c7211 */ /* 0x000fe400078108ff */
[----:B------:R-:W-:Y:S02]  /*0730*/  IADD3.X R14, PT, PT, RZ, R5, RZ, P3, !PT ;  /* 0x00000005ff0e7210 */ /* 0x000fe40001ffe4ff */
[----:B------:R-:W-:-:S02]  /*0740*/  LEA.HI R26, P1, R16, R13, RZ, 0x1 ;  /* 0x0000000d101a7211 */ /* 0x000fc400078308ff */
[----:B------:R-:W-:Y:S01]  /*0750*/  IADD3.X R15, PT, PT, RZ, R21, RZ, P0, !PT ;  /* 0x00000015ff0f7210 */ /* 0x000fe200007fe4ff */
[----:B------:R-:W5:Y:S01]  /*0760*/  LDG.E R6, desc[UR10][R18.64] ;  /* 0x0000000a12067981 */ /* 0x000f62000c1e1900 */
[----:B------:R-:W-:Y:S02]  /*0770*/  LEA.HI R10, P3, R14, R9, RZ, 0x1 ;  /* 0x000000090e0a7211 */ /* 0x000fe400078708ff */
[C---:B------:R-:W-:Y:S02]  /*0780*/  SHF.L.U64.HI R17, R30.reuse, 0x1, R17 ;  /* 0x000000011e117819 */ /* 0x040fe40000010211 */
[----:B------:R-:W-:Y:S02]  /*0790*/  IADD3.X R13, PT, PT, RZ, R16, RZ, P1, !PT ;  /* 0x00000010ff0d7210 */ /* 0x000fe40000ffe4ff */
[----:B------:R-:W-:Y:S02]  /*07a0*/  SHF.L.U32 R30, R30, 0x1, RZ ;  /* 0x000000011e1e7819 */ /* 0x000fe400000006ff */
[----:B------:R-:W-:-:S02]  /*07b0*/  SHF.L.U64.HI R15, R28, 0x1, R15 ;  /* 0x000000011c0f7819 */ /* 0x000fc4000001020f */
[----:B------:R-:W-:Y:S02]  /*07c0*/  LEA.HI R12, P0, R11, R12, RZ, 0x1 ;  /* 0x0000000c0b0c7211 */ /* 0x000fe400078108ff */
[----:B------:R-:W-:Y:S02]  /*07d0*/  SHF.L.U32 R28, R28, 0x1, RZ ;  /* 0x000000011c1c7819 */ /* 0x000fe400000006ff */
[----:B------:R-:W-:Y:S02]  /*07e0*/  IADD3.X R9, PT, PT, RZ, R14, RZ, P3, !PT ;  /* 0x0000000eff097210 */ /* 0x000fe40001ffe4ff */
[----:B------:R-:W-:Y:S02]  /*07f0*/  R2UR UR12, R36 ;  /* 0x00000000240c72ca */ /* 0x000fe400000e0000 */
[----:B------:R-:W-:Y:S02]  /*0800*/  R2UR UR13, R37 ;  /* 0x00000000250d72ca */ /* 0x000fe400000e0000 */
[----:B------:R-:W-:-:S02]  /*0810*/  SHF.L.U32 R32, R32, 0x1, RZ ;  /* 0x0000000120207819 */ /* 0x000fc400000006ff */
[C---:B------:R-:W-:Y:S02]  /*0820*/  SHF.L.U64.HI R13, R26.reuse, 0x1, R13 ;  /* 0x000000011a0d7819 */ /* 0x040fe4000001020d */
[----:B------:R-:W-:Y:S02]  /*0830*/  SHF.L.U32 R26, R26, 0x1, RZ ;  /* 0x000000011a1a7819 */ /* 0x000fe400000006ff */
[----:B------:R-:W-:Y:S02]  /*0840*/  LOP3.LUT R30, R30, 0xfffffffc, RZ, 0xc0, !PT ;  /* 0xfffffffc1e1e7812 */ /* 0x000fe400078ec0ff */
[----:B------:R-:W-:Y:S02]  /*0850*/  SHF.L.U32 R24, R12, 0x1, RZ ;  /* 0x000000010c187819 */ /* 0x000fe400000006ff */
[----:B------:R-:W-:Y:S01]  /*0860*/  SHF.L.U64.HI R9, R10, 0x1, R9 ;  /* 0x000000010a097819 */ /* 0x000fe20000010209 */
[----:B------:R-:W5:Y:S01]  /*0870*/  LDG.E R34, desc[UR12][R34.64] ;  /* 0x0000000c22227981 */ /* 0x000f62000c1e1900 */
[----:B------:R-:W-:-:S02]  /*0880*/  LOP3.LUT R28, R28, 0xfffffffc, RZ, 0xc0, !PT ;  /* 0xfffffffc1c1c7812 */ /* 0x000fc400078ec0ff */
[----:B------:R-:W-:Y:S02]  /*0890*/  R2UR UR14, R36 ;  /* 0x00000000240e72ca */ /* 0x000fe400000e0000 */
[----:B------:R-:W-:Y:S02]  /*08a0*/  R2UR UR15, R37 ;  /* 0x00000000250f72ca */ /* 0x000fe400000e0000 */
[----:B------:R-:W-:Y:S02]  /*08b0*/  LOP3.LUT R32, R32, 0xfffffffc, RZ, 0xc0, !PT ;  /* 0xfffffffc20207812 */ /* 0x000fe400078ec0ff */
[----:B------:R-:W-:Y:S02]  /*08c0*/  SHF.L.U32 R10, R10, 0x1, RZ ;  /* 0x000000010a0a7819 */ /* 0x000fe400000006ff */
[----:B------:R-:W-:Y:S02]  /*08d0*/  IADD3.X R11, PT, PT, RZ, R11, RZ, P0, !PT ;  /* 0x0000000bff0b7210 */ /* 0x000fe400007fe4ff */
[----:B------:R-:W-:-:S02]  /*08e0*/  IADD3 R30, P1, PT, R30, UR36, RZ ;  /* 0x000000241e1e7c10 */ /* 0x000fc4000ff3e0ff */
[----:B------:R-:W-:Y:S02]  /*08f0*/  LOP3.LUT R26, R26, 0xfffffffc, RZ, 0xc0, !PT ;  /* 0xfffffffc1a1a7812 */ /* 0x000fe400078ec0ff */
[----:B------:R-:W-:Y:S02]  /*0900*/  LOP3.LUT R24, R24, 0xfffffffc, RZ, 0xc0, !PT ;  /* 0xfffffffc18187812 */ /* 0x000fe400078ec0ff */
[----:B------:R-:W-:Y:S02]  /*0910*/  IADD3 R28, P0, PT, R28, UR36, RZ ;  /* 0x000000241c1c7c10 */ /* 0x000fe4000ff1e0ff */
[----:B------:R-:W-:Y:S02]  /*0920*/  IADD3 R32, P6, PT, R32, UR36, RZ ;  /* 0x0000002420207c10 */ /* 0x000fe4000ffde0ff */
[----:B------:R-:W-:Y:S02]  /*0930*/  LOP3.LUT R10, R10, 0xfffffffc, RZ, 0xc0, !PT ;  /* 0xfffffffc0a0a7812 */ /* 0x000fe400078ec0ff */
[----:B------:R-:W-:-:S02]  /*0940*/  IADD3.X R31, PT, PT, R17, UR37, RZ, P1, !PT ;  /* 0x00000025111f7c10 */ /* 0x000fc40008ffe4ff */
[----:B------:R-:W-:Y:S02]  /*0950*/  IADD3 R26, P3, PT, R26, UR36, RZ ;  /* 0x000000241a1a7c10 */ /* 0x000fe4000ff7e0ff */
[C---:B------:R-:W-:Y:S01]  /*0960*/  IADD3 R8, P2, PT, R2.reuse, 0x2c0, RZ ;  /* 0x000002c002087810 */ /* 0x040fe20007f5e0ff */
[----:B------:R-:W5:Y:S01]  /*0970*/  LDG.E R30, desc[UR4][R30.64] ;  /* 0x000000041e1e7981 */ /* 0x000f62000c1e1900 */
[----:B------:R-:W-:Y:S02]  /*0980*/  IADD3 R3, P4, PT, R2, 0x300, RZ ;  /* 0x0000030002037810 */ /* 0x000fe40007f9e0ff */
[----:B------:R-:W-:Y:S02]  /*0990*/  SHF.L.U64.HI R11, R12, 0x1, R11 ;  /* 0x000000010c0b7819 */ /* 0x000fe4000001020b */
[----:B------:R-:W-:Y:S02]  /*09a0*/  IADD3 R24, P1, PT, R24, UR36, RZ ;  /* 0x0000002418187c10 */ /* 0x000fe4000ff3e0ff */
[----:B------:R-:W-:-:S02]  /*09b0*/  IADD3.X R29, PT, PT, R15, UR37, RZ, P0, !PT ;  /* 0x000000250f1d7c10 */ /* 0x000fc400087fe4ff */
[----:B------:R-:W-:Y:S02]  /*09c0*/  IADD3.X R33, PT, PT, R0, UR37, RZ, P6, !PT ;  /* 0x0000002500217c10 */ /* 0x000fe4000b7fe4ff */
[----:B------:R-:W-:Y:S01]  /*09d0*/  IADD3 R10, P0, PT, R10, UR36, RZ ;  /* 0x000000240a0a7c10 */ /* 0x000fe2000ff1e0ff */
[----:B------:R-:W5:Y:S01]  /*09e0*/  LDG.E R28, desc[UR6][R28.64] ;  /* 0x000000061c1c7981 */ /* 0x000f62000c1e1900 */
[C---:B------:R-:W-:Y:S02]  /*09f0*/  IADD3 R0, P5, PT, R2.reuse, 0x340, RZ ;  /* 0x0000034002007810 */ /* 0x040fe40007fbe0ff */
[----:B------:R-:W-:Y:S01]  /*0a00*/  IADD3 R2, P6, PT, R2, 0x380, RZ ;  /* 0x0000038002027810 */ /* 0x000fe20007fde0ff */
[----:B------:R-:W5:Y:S01]  /*0a10*/  LDG.E R32, desc[UR14][R32.64] ;  /* 0x0000000e20207981 */ /* 0x000f62000c1e1900 */
[----:B------:R-:W-:Y:S02]  /*0a20*/  IADD3.X R27, PT, PT, R13, UR37, RZ, P3, !PT ;  /* 0x000000250d1b7c10 */ /* 0x000fe40009ffe4ff */
[----:B------:R-:W-:-:S02]  /*0a30*/  IADD3.X R25, PT, PT, R11, UR37, RZ, P1, !PT ;  /* 0x000000250b197c10 */ /* 0x000fc40008ffe4ff */
[-C--:B------:R-:W-:Y:S01]  /*0a40*/  IADD3.X R13, PT, PT, RZ, R5.reuse, RZ, P2, !PT ;  /* 0x00000005ff0d7210 */ /* 0x080fe200017fe4ff */
[----:B------:R-:W5:Y:S01]  /*0a50*/  LDG.E R26, desc[UR8][R26.64] ;  /* 0x000000081a1a7981 */ /* 0x000f62000c1e1900 */
[-C--:B------:R-:W-:Y:S02]  /*0a60*/  IADD3.X R14, PT, PT, RZ, R5.reuse, RZ, P4, !PT ;  /* 0x00000005ff0e7210 */ /* 0x080fe400027fe4ff */
[----:B------:R-:W-:Y:S01]  /*0a70*/  IADD3.X R11, PT, PT, R9, UR37, RZ, P0, !PT ;  /* 0x00000025090b7c10 */ /* 0x000fe200087fe4ff */
[----:B------:R-:W5:Y:S01]  /*0a80*/  LDG.E R24, desc[UR10][R24.64] ;  /* 0x0000000a18187981 */ /* 0x000f62000c1e1900 */
[-C--:B------:R-:W-:Y:S02]  /*0a90*/  IADD3.X R9, PT, PT, RZ, R5.reuse, RZ, P5, !PT ;  /* 0x00000005ff097210 */ /* 0x080fe40002ffe4ff */
[----:B------:R-:W-:Y:S01]  /*0aa0*/  IADD3.X R5, PT, PT, RZ, R5, RZ, P6, !PT ;  /* 0x00000005ff057210 */ /* 0x000fe200037fe4ff */
[----:B------:R1:W5:Y:S01]  /*0ab0*/  LDG.E R19, desc[UR12][R10.64] ;  /* 0x0000000c0a137981 */ /* 0x000362000c1e1900 */
[----:B------:R-:W-:-:S02]  /*0ac0*/  LEA.HI R8, P0, R13, R8, RZ, 0x1 ;  /* 0x000000080d087211 */ /* 0x000fc400078108ff */
[----:B------:R-:W-:Y:S02]  /*0ad0*/  LEA.HI R3, P1, R14, R3, RZ, 0x1 ;  /* 0x000000030e037211 */ /* 0x000fe400078308ff */
[----:B------:R-:W-:Y:S02]  /*0ae0*/  LEA.HI R12, P2, R5, R2, RZ, 0x1 ;  /* 0x00000002050c7211 */ /* 0x000fe400078508ff */
[----:B------:R-:W-:Y:S02]  /*0af0*/  IADD3.X R13, PT, PT, RZ, R13, RZ, P0, !PT ;  /* 0x0000000dff0d7210 */ /* 0x000fe400007fe4ff */
[----:B------:R-:W-:Y:S02]  /*0b00*/  IADD3.X R2, PT, PT, RZ, R14, RZ, P1, !PT ;  /* 0x0000000eff027210 */ /* 0x000fe40000ffe4ff */
[----:B-1----:R-:W-:Y:S02]  /*0b10*/  SHF.L.U32 R10, R8, 0x1, RZ ;  /* 0x00000001080a7819 */ /* 0x002fe400000006ff */
[----:B------:R-:W-:-:S02]  /*0b20*/  LEA.HI R0, P0, R9, R0, RZ, 0x1 ;  /* 0x0000000009007211 */ /* 0x000fc400078108ff */
[----:B------:R-:W-:Y:S02]  /*0b30*/  SHF.L.U64.HI R13, R8, 0x1, R13 ;  /* 0x00000001080d7819 */ /* 0x000fe4000001020d */
[C---:B------:R-:W-:Y:S02]  /*0b40*/  SHF.L.U64.HI R11, R3.reuse, 0x1, R2 ;  /* 0x00000001030b7819 */ /* 0x040fe40000010202 */
[----:B------:R-:W-:Y:S02]  /*0b50*/  SHF.L.U32 R8, R3, 0x1, RZ ;  /* 0x0000000103087819 */ /* 0x000fe400000006ff */
[----:B------:R-:W-:Y:S02]  /*0b60*/  LOP3.LUT R2, R10, 0xfffffffc, RZ, 0xc0, !PT ;  /* 0xfffffffc0a027812 */ /* 0x000fe400078ec0ff */
[----:B------:R-:W-:Y:S02]  /*0b70*/  IADD3.X R9, PT, PT, RZ, R9, RZ, P0, !PT ;  /* 0x00000009ff097210 */ /* 0x000fe400007fe4ff */
[----:B------:R-:W-:-:S02]  /*0b80*/  IADD3.X R3, PT, PT, RZ, R5, RZ, P2, !PT ;  /* 0x00000005ff037210 */ /* 0x000fc400017fe4ff */
[----:B------:R-:W-:Y:S02]  /*0b90*/  SHF.L.U32 R10, R0, 0x1, RZ ;  /* 0x00000001000a7819 */ /* 0x000fe400000006ff */
[----:B------:R-:W-:Y:S02]  /*0ba0*/  LOP3.LUT R8, R8, 0xfffffffc, RZ, 0xc0, !PT ;  /* 0xfffffffc08087812 */ /* 0x000fe400078ec0ff */
[----:B------:R-:W-:Y:S02]  /*0bb0*/  IADD3 R2, P0, PT, R2, UR36, RZ ;  /* 0x0000002402027c10 */ /* 0x000fe4000ff1e0ff */
[----:B------:R-:W-:Y:S02]  /*0bc0*/  SHF.L.U64.HI R5, R0, 0x1, R9 ;  /* 0x0000000100057819 */ /* 0x000fe40000010209 */
[C---:B------:R-:W-:Y:S02]  /*0bd0*/  SHF.L.U64.HI R0, R12.reuse, 0x1, R3 ;  /* 0x000000010c007819 */ /* 0x040fe40000010203 */
[----:B------:R-:W-:-:S02]  /*0be0*/  SHF.L.U32 R12, R12, 0x1, RZ ;  /* 0x000000010c0c7819 */ /* 0x000fc400000006ff */
[----:B------:R-:W-:Y:S02]  /*0bf0*/  LOP3.LUT R10, R10, 0xfffffffc, RZ, 0xc0, !PT ;  /* 0xfffffffc0a0a7812 */ /* 0x000fe400078ec0ff */
[----:B------:R-:W-:Y:S02]  /*0c00*/  IADD3 R8, P1, PT, R8, UR36, RZ ;  /* 0x0000002408087c10 */ /* 0x000fe4000ff3e0ff */
[----:B------:R-:W-:Y:S02]  /*0c10*/  IADD3.X R3, PT, PT, R13, UR37, RZ, P0, !PT ;  /* 0x000000250d037c10 */ /* 0x000fe400087fe4ff */
[----:B------:R-:W-:Y:S02]  /*0c20*/  LOP3.LUT R12, R12, 0xfffffffc, RZ, 0xc0, !PT ;  /* 0xfffffffc0c0c7812 */ /* 0x000fe400078ec0ff */
[----:B------:R-:W-:Y:S01]  /*0c30*/  IADD3 R10, P0, PT, R10, UR36, RZ ;  /* 0x000000240a0a7c10 */ /* 0x000fe2000ff1e0ff */
[----:B------:R-:W5:Y:S01]  /*0c40*/  LDG.E R2, desc[UR4][R2.64] ;  /* 0x0000000402027981 */ /* 0x000f62000c1e1900 */
[----:B------:R-:W-:-:S02]  /*0c50*/  IADD3.X R9, PT, PT, R11, UR37, RZ, P1, !PT ;  /* 0x000000250b097c10 */ /* 0x000fc40008ffe4ff */
[----:B------:R-:W-:Y:S02]  /*0c60*/  IADD3 R12, P1, PT, R12, UR36, RZ ;  /* 0x000000240c0c7c10 */ /* 0x000fe4000ff3e0ff */
[----:B------:R-:W-:Y:S01]  /*0c70*/  IADD3.X R11, PT, PT, R5, UR37, RZ, P0, !PT ;  /* 0x00000025050b7c10 */ /* 0x000fe200087fe4ff */
[----:B------:R-:W5:Y:S01]  /*0c80*/  LDG.E R8, desc[UR6][R8.64] ;  /* 0x0000000608087981 */ /* 0x000f62000c1e1900 */
        /* <DEDUP_REMOVED lines=9> */
[----:B------:R-:W-:-:S04]  /*0d20*/  SHF.L.U32 R38, R38, 0x10, RZ ;  /* 0x0000001026267819 */ /* 0x000fc800000006ff */
[----:B------:R-:W-:-:S04]  /*0d30*/  FMNMX3 R0, R7, -INF , R38, !PT ;  /* 0xff80000007007876 */ /* 0x000fc80007800026 */
[----:B------:R-:W-:Y:S02]  /*0d40*/  FMNMX3 R0, R0, R40, R41, !PT ;  /* 0x0000002800007276 */ /* 0x000fe40007800029 */
[C---:B----4-:R-:W-:Y:S02]  /*0d50*/  PRMT R5, R4.reuse, 0x7632, R5 ;  /* 0x0000763204057816 */ /* 0x050fe40000000005 */
[----:B------:R-:W-:Y:S02]  /*0d60*/  SHF.L.U32 R4, R4, 0x10, RZ ;  /* 0x0000001004047819 */ /* 0x000fe400000006ff */
[----:B------:R-:W-:-:S04]  /*0d70*/  SHF.L.U32 R5, R5, 0x10, RZ ;  /* 0x0000001005057819 */ /* 0x000fc800000006ff */
[----:B------:R-:W-:Y:S02]  /*0d80*/  FMNMX3 R0, R0, R4, R5, !PT ;  /* 0x0000000400007276 */ /* 0x000fe40007800005 */
[C---:B-----5:R-:W-:Y:S02]  /*0d90*/  PRMT R39, R6.reuse, 0x7632, R39 ;  /* 0x0000763206277816 */ /* 0x060fe40000000027 */
[----:B------:R-:W-:Y:S02]  /*0da0*/  SHF.L.U32 R6, R6, 0x10, RZ ;  /* 0x0000001006067819 */ /* 0x000fe400000006ff */
[----:B------:R-:W-:-:S04]  /*0db0*/  SHF.L.U32 R39, R39, 0x10, RZ ;  /* 0x0000001027277819 */ /* 0x000fc800000006ff */
[----:B------:R-:W-:Y:S02]  /*0dc0*/  FMNMX3 R0, R0, R6, R39, !PT ;  /* 0x0000000600007276 */ /* 0x000fe40007800027 */
[C---:B------:R-:W-:Y:S02]  /*0dd0*/  PRMT R35, R34.reuse, 0x7632, R35 ;  /* 0x0000763222237816 */ /* 0x040fe40000000023 */
[----:B------:R-:W-:Y:S02]  /*0de0*/  SHF.L.U32 R34, R34, 0x10, RZ ;  /* 0x0000001022227819 */ /* 0x000fe400000006ff */
[----:B------:R-:W-:-:S04]  /*0df0*/  SHF.L.U32 R35, R35, 0x10, RZ ;  /* 0x0000001023237819 */ /* 0x000fc800000006ff */
[----:B------:R-:W-:Y:S02]  /*0e00*/  FMNMX3 R0, R0, R34, R35, !PT ;  /* 0x0000002200007276 */ /* 0x000fe40007800023 */
[C---:B------:R-:W-:Y:S02]  /*0e10*/  PRMT R31, R30.reuse, 0x7632, R31 ;  /* 0x000076321e1f7816 */ /* 0x040fe4000000001f */
[----:B------:R-:W-:Y:S02]  /*0e20*/  SHF.L.U32 R30, R30, 0x10, RZ ;  /* 0x000000101e1e7819 */ /* 0x000fe400000006ff */
[----:B------:R-:W-:Y:S02]  /*0e30*/  SHF.L.U32 R31, R31, 0x10, RZ ;  /* 0x000000101f1f7819 */ /* 0x000fe400000006ff */
[C---:B------:R-:W-:Y:S02]  /*0e40*/  PRMT R33, R32.reuse, 0x7632, R33 ;  /* 0x0000763220217816 */ /* 0x040fe40000000021 */
[----:B------:R-:W-:-:S02]  /*0e50*/  SHF.L.U32 R32, R32, 0x10, RZ ;  /* 0x0000001020207819 */ /* 0x000fc400000006ff */
[----:B------:R-:W-:Y:S02]  /*0e60*/  SHF.L.U32 R33, R33, 0x10, RZ ;  /* 0x0000001021217819 */ /* 0x000fe400000006ff */
[----:B------:R-:W-:Y:S02]  /*0e70*/  PRMT R29, R28, 0x7632, R29 ;  /* 0x000076321c1d7816 */ /* 0x000fe4000000001d */
[----:B------:R-:W-:Y:S02]  /*0e80*/  FMNMX3 R0, R0, R32, R33, !PT ;  /* 0x0000002000007276 */ /* 0x000fe40007800021 */
[----:B------:R-:W-:Y:S02]  /*0e90*/  SHF.L.U32 R28, R28, 0x10, RZ ;  /* 0x000000101c1c7819 */ /* 0x000fe400000006ff */
[----:B------:R-:W-:Y:S02]  /*0ea0*/  PRMT R27, R26, 0x7632, R27 ;  /* 0x000076321a1b7816 */ /* 0x000fe4000000001b */
[----:B------:R-:W-:-:S02]  /*0eb0*/  SHF.L.U32 R29, R29, 0x10, RZ ;  /* 0x000000101d1d7819 */ /* 0x000fc400000006ff */
[----:B------:R-:W-:Y:S02]  /*0ec0*/  FMNMX3 R0, R0, R30, R31, !PT ;  /* 0x0000001e00007276 */ /* 0x000fe4000780001f */
[----:B------:R-:W-:Y:S02]  /*0ed0*/  SHF.L.U32 R26, R26, 0x10, RZ ;  /* 0x000000101a1a7819 */ /* 0x000fe400000006ff */
[----:B------:R-:W-:Y:S02]  /*0ee0*/  PRMT R25, R24, 0x7632, R25 ;  /* 0x0000763218197816 */ /* 0x000fe40000000019 */
[----:B------:R-:W-:Y:S02]  /*0ef0*/  SHF.L.U32 R27, R27, 0x10, RZ ;  /* 0x000000101b1b7819 */ /* 0x000fe400000006ff */
[----:B------:R-:W-:Y:S02]  /*0f00*/  FMNMX3 R0, R0, R28, R29, !PT ;  /* 0x0000001c00007276 */ /* 0x000fe4000780001d */
[----:B------:R-:W-:-:S02]  /*0f10*/  SHF.L.U32 R24, R24, 0x10, RZ ;  /* 0x0000001018187819 */ /* 0x000fc400000006ff */
[----:B------:R-:W-:Y:S02]  /*0f20*/  PRMT R18, R19, 0x7632, R18 ;  /* 0x0000763213127816 */ /* 0x000fe40000000012 */
        /* <DEDUP_REMOVED lines=8> */
[----:B------:R-:W-:Y:S02]  /*0fb0*/  SHF.L.U32 R20, R20, 0x10, RZ ;  /* 0x0000001014147819 */ /* 0x000fe400000006ff */
[C---:B------:R-:W-:Y:S02]  /*0fc0*/  PRMT R22, R8.reuse, 0x7632, R22 ;  /* 0x0000763208167816 */ /* 0x040fe40000000016 */
        /* <DEDUP_REMOVED lines=32> */
[----:B------:R-:W-:Y:S01]  /*11d0*/  FFMA.SAT R10, R47, R11, 0.5 ;  /* 0x3f0000002f0a7423 */ /* 0x000fe2000000200b */
[----:B------:R-:W-:Y:S01]  /*11e0*/  FFMA.RM R3, R16, R13, 12582913 ;  /* 0x4b40000110037423 */ /* 0x000fe2000000400d */
[--C-:B------:R-:W-:Y:S01]  /*11f0*/  FADD R72, R20, -R15.reuse ;  /* 0x8000000f14487221 */ /* 0x100fe20000000000 */
[----:B------:R-:W-:Y:S01]  /*1200*/  FFMA.SAT R20, R7, R11, 0.5 ;  /* 0x3f00000007147423 */ /* 0x000fe2000000200b */
[-C--:B------:R-:W-:Y:S01]  /*1210*/  FFMA.RM R10, R10, R13.reuse, 12582913 ;  /* 0x4b4000010a0a7423 */ /* 0x080fe2000000400d */
[----:B------:R-:W-:Y:S01]  /*1220*/  FADD R18, R3, -12583039 ;  /* 0xcb40007f03127421 */ /* 0x000fe20000000000 */
[--C-:B------:R-:W-:Y:S01]  /*1230*/  FADD R2, R22, -R15.reuse ;  /* 0x8000000f16027221 */ /* 0x100fe20000000000 */
[----:B------:R-:W-:Y:S01]  /*1240*/  FFMA.RM R20, R20, R13, 12582913 ;  /* 0x4b40000114147423 */ /* 0x000fe2000000400d */
[----:B------:R-:W-:Y:S01]  /*1250*/  FADD R16, R10, -12583039 ;  /* 0xcb40007f0a107421 */ /* 0x000fe20000000000 */
[----:B------:R-:W-:Y:S01]  /*1260*/  FFMA R18, R49, 1.4426950216293334961, -R18 ;  /* 0x3fb8aa3b31127823 */ /* 0x000fe20000000812 */
[--C-:B------:R-:W-:Y:S01]  /*1270*/  FADD R8, R41, -R15.reuse ;  /* 0x8000000f29087221 */ /* 0x100fe20000000000 */
[----:B------:R-:W-:Y:S01]  /*1280*/  FADD R22, R20, -12583039 ;  /* 0xcb40007f14167421 */ /* 0x000fe20000000000 */
[----:B------:R-:W-:Y:S01]  /*1290*/  FFMA R16, R47, 1.4426950216293334961, -R16 ;  /* 0x3fb8aa3b2f107823 */ /* 0x000fe20000000810 */
[----:B------:R-:W-:Y:S01]  /*12a0*/  FFMA R18, R49, 1.925963033500011079e-08, R18 ;  /* 0x32a5706031127823 */ /* 0x000fe20000000012 */
[--C-:B------:R-:W-:Y:S01]  /*12b0*/  FADD R64, R25, -R15.reuse ;  /* 0x8000000f19407221 */ /* 0x100fe20000000000 */
[----:B------:R-:W-:Y:S01]  /*12c0*/  FFMA R22, R7, 1.4426950216293334961, -R22 ;  /* 0x3fb8aa3b07167823 */ /* 0x000fe20000000816 */
[----:B------:R-:W-:Y:S01]  /*12d0*/  FFMA R16, R47, 1.925963033500011079e-08, R16 ;  /* 0x32a570602f107823 */ /* 0x000fe20000000010 */
[--C-:B------:R-:W-:Y:S01]  /*12e0*/  FADD R66, R24, -R15.reuse ;  /* 0x8000000f18427221 */ /* 0x100fe20000000000 */
[----:B------:R-:W-:Y:S01]  /*12f0*/  SHF.L.U32 R3, R3, 0x17, RZ ;  /* 0x0000001703037819 */ /* 0x000fe200000006ff */
[----:B------:R-:W1:Y:S01]  /*1300*/  MUFU.EX2 R18, R18 ;  /* 0x0000001200127308 */ /* 0x000e620000000800 */
[----:B------:R-:W-:Y:S01]  /*1310*/  FFMA.SAT R24, R8, R11, 0.5 ;  /* 0x3f00000008187423 */ /* 0x000fe2000000200b */
[----:B------:R-:W-:Y:S01]  /*1320*/  FFMA R22, R7, 1.925963033500011079e-08, R22 ;  /* 0x32a5706007167823 */ /* 0x000fe20000000016 */
[--C-:B------:R-:W-:Y:S01]  /*1330*/  FADD R70, R19, -R15.reuse ;  /* 0x8000000f13467221 */ /* 0x100fe20000000000 */
[--C-:B------:R-:W-:Y:S01]  /*1340*/  FADD R38, R4, -R15.reuse ;  /* 0x8000000f04267221 */ /* 0x100fe20000000000 */
[----:B------:R-:W-:Y:S01]  /*1350*/  FFMA.RM R24, R24, R13, 12582913 ;  /* 0x4b40000118187423 */ /* 0x000fe2000000400d */
[--C-:B------:R-:W-:Y:S01]  /*1360*/  FADD R4, R5, -R15.reuse ;  /* 0x8000000f05047221 */ /* 0x100fe20000000000 */
[----:B------:R-:W-:Y:S01]  /*1370*/  SHF.L.U32 R10, R10, 0x17, RZ ;  /* 0x000000170a0a7819 */ /* 0x000fe200000006ff */
[----:B------:R-:W2:Y:S01]  /*1380*/  MUFU.EX2 R25, R16 ;  /* 0x0000001000197308 */ /* 0x000ea20000000800 */
[----:B------:R-:W-:Y:S01]  /*1390*/  FADD R5, R24, -12583039 ;  /* 0xcb40007f18057421 */ /* 0x000fe20000000000 */
[----:B------:R-:W-:Y:S01]  /*13a0*/  SHF.L.U32 R20, R20, 0x17, RZ ;  /* 0x0000001714147819 */ /* 0x000fe200000006ff */
[--C-:B------:R-:W-:Y:S01]  /*13b0*/  FADD R50, R32, -R15.reuse ;  /* 0x8000000f20327221 */ /* 0x100fe20000000000 */
[----:B------:R-:W-:Y:S01]  /*13c0*/  FADD R32, R9, -R15 ;  /* 0x8000000f09207221 */ /* 0x000fe20000000000 */
[----:B------:R-:W-:Y:S01]  /*13d0*/  FFMA R5, R8, 1.4426950216293334961, -R5 ;  /* 0x3fb8aa3b08057823 */ /* 0x000fe20000000805 */
[--C-:B------:R-:W-:Y:S01]  /*13e0*/  FADD R40, R6, -R15.reuse ;  /* 0x8000000f06287221 */ /* 0x100fe20000000000 */
[----:B------:R-:W-:Y:S01]  /*13f0*/  FADD R74, R21, -R15 ;  /* 0x8000000f154a7221 */ /* 0x000fe20000000000 */
[----:B------:R-:W-:Y:S01]  /*1400*/  SHF.L.U32 R21, R24, 0x17, RZ ;  /* 0x0000001718157819 */ /* 0x000fe200000006ff */
[----:B-1----:R-:W-:Y:S01]  /*1410*/  FMUL R19, R3, R18 ;  /* 0x0000001203137220 */ /* 0x002fe20000400000 */
[----:B------:R-:W-:Y:S01]  /*1420*/  FFMA R5, R8, 1.925963033500011079e-08, R5 ;  /* 0x32a5706008057823 */ /* 0x000fe20000000005 */
[----:B------:R-:W1:Y:S01]  /*1430*/  MUFU.EX2 R3, R22 ;  /* 0x0000001600037308 */ /* 0x000e620000000800 */
[----:B------:R-:W-:Y:S01]  /*1440*/  FFMA.SAT R8, R38, R11, 0.5 ;  /* 0x3f00000026087423 */ /* 0x000fe2000000200b */
[--C-:B------:R-:W-:Y:S01]  /*1450*/  FADD R6, R39, -R15.reuse ;  /* 0x8000000f27067221 */ /* 0x100fe20000000000 */
[--C-:B------:R-:W-:Y:S01]  /*1460*/  FADD R46, R34, -R15.reuse ;  /* 0x8000000f222e7221 */ /* 0x100fe20000000000 */
[--C-:B------:R-:W-:Y:S01]  /*1470*/  FADD R34, R35, -R15.reuse ;  /* 0x8000000f23227221 */ /* 0x100fe20000000000 */
[----:B------:R-:W-:Y:S01]  /*1480*/  FFMA.RM R7, R8, R13, 12582913 ;  /* 0x4b40000108077423 */ /* 0x000fe2000000400d */
[----:B--2---:R-:W-:Y:S01]  /*1490*/  FMUL R25, R10, R25 ;  /* 0x000000190a197220 */ /* 0x004fe20000400000 */
[----:B------:R-:W-:Y:S01]  /*14a0*/  FFMA.SAT R10, R4, R11, 0.5 ;  /* 0x3f000000040a7423 */ /* 0x000fe2000000200b */
[----:B------:R-:W2:Y:S01]  /*14b0*/  MUFU.EX2 R8, R5 ;  /* 0x0000000500087308 */ /* 0x000ea20000000800 */
[C---:B------:R-:W-:Y:S01]  /*14c0*/  FADD R9, R7.reuse, -12583039 ;  /* 0xcb40007f07097421 */ /* 0x040fe20000000000 */
[----:B------:R-:W-:Y:S01]  /*14d0*/  SHF.L.U32 R7, R7, 0x17, RZ ;  /* 0x0000001707077819 */ /* 0x000fe200000006ff */
[----:B------:R-:W-:Y:S01]  /*14e0*/  FFMA.RM R10, R10, R13, 12582913 ;  /* 0x4b4000010a0a7423 */ /* 0x000fe2000000400d */
[----:B------:R-:W-:Y:S01]  /*14f0*/  FADD R76, R23, -R15 ;  /* 0x8000000f174c7221 */ /* 0x000fe20000000000 */
[----:B------:R-:W-:Y:S01]  /*1500*/  FFMA R9, R38, 1.4426950216293334961, -R9 ;  /* 0x3fb8aa3b26097823 */ /* 0x000fe20000000809 */
[--C-:B------:R-:W-:Y:S01]  /*1510*/  FADD R48, R33, -R15.reuse ;  /* 0x8000000f21307221 */ /* 0x100fe20000000000 */
[--C-:B------:R-:W-:Y:S01]  /*1520*/  FADD R54, R30, -R15.reuse ;  /* 0x8000000f1e367221 */ /* 0x100fe20000000000 */
[----:B------:R-:W-:Y:S01]  /*1530*/  FADD R56, R29, -R15 ;  /* 0x8000000f1d387221 */ /* 0x000fe20000000000 */
[----:B-1----:R-:W-:Y:S01]  /*1540*/  FMUL R20, R20, R3 ;  /* 0x0000000314147220 */ /* 0x002fe20000400000 */
[----:B------:R-:W-:Y:S01]  /*1550*/  FADD R3, R10, -12583039 ;  /* 0xcb40007f0a037421 */ /* 0x000fe20000000000 */
[----:B------:R-:W-:Y:S01]  /*1560*/  FFMA R9, R38, 1.925963033500011079e-08, R9 ;  /* 0x32a5706026097823 */ /* 0x000fe20000000009 */
[----:B------:R-:W-:Y:S01]  /*1570*/  SHF.L.U32 R10, R10, 0x17, RZ ;  /* 0x000000170a0a7819 */ /* 0x000fe200000006ff */
[----:B------:R-:W-:Y:S01]  /*1580*/  FADD R52, R31, -R15 ;  /* 0x8000000f1f347221 */ /* 0x000fe20000000000 */
[----:B------:R-:W-:Y:S01]  /*1590*/  FFMA R3, R4, 1.4426950216293334961, -R3 ;  /* 0x3fb8aa3b04037823 */ /* 0x000fe20000000803 */
[----:B------:R-:W1:Y:S01]  /*15a0*/  MUFU.EX2 R22, R9 ;  /* 0x0000000900167308 */ /* 0x000e620000000800 */
[----:B------:R-:W-:Y:S01]  /*15b0*/  FADD R58, R28, -R15 ;  /* 0x8000000f1c3a7221 */ /* 0x000fe20000000000 */
[----:B--2---:R-:W-:Y:S01]  /*15c0*/  FMUL R21, R21, R8 ;  /* 0x0000000815157220 */ /* 0x004fe20000400000 */
[----:B------:R-:W-:Y:S01]  /*15d0*/  FFMA R3, R4, 1.925963033500011079e-08, R3 ;  /* 0x32a5706004037823 */ /* 0x000fe20000000003 */
[-C--:B------:R-:W-:Y:S01]  /*15e0*/  FFMA.SAT R4, R40, R11.reuse, 0.5 ;  /* 0x3f00000028047423 */ /* 0x080fe2000000200b */
[----:B------:R-:W-:Y:S01]  /*15f0*/  FFMA.SAT R8, R6, R11, 0.5 ;  /* 0x3f00000006087423 */ /* 0x000fe2000000200b */
[--C-:B------:R-:W-:Y:S01]  /*1600*/  FADD R60, R27, -R15.reuse ;  /* 0x8000000f1b3c7221 */ /* 0x100fe20000000000 */
[--C-:B------:R-:W-:Y:S01]  /*1610*/  FADD R62, R26, -R15.reuse ;  /* 0x8000000f1a3e7221 */ /* 0x100fe20000000000 */
[-C--:B------:R-:W-:Y:S01]  /*1620*/  FFMA.RM R4, R4, R13.reuse, 12582913 ;  /* 0x4b40000104047423 */ /* 0x080fe2000000400d */
[----:B------:R-:W-:Y:S01]  /*1630*/  FFMA.RM R8, R8, R13, 12582913 ;  /* 0x4b40000108087423 */ /* 0x000fe2000000400d */
[----:B------:R-:W2:Y:S01]  /*1640*/  MUFU.EX2 R3, R3 ;  /* 0x0000000300037308 */ /* 0x000ea20000000800 */
[----:B------:R-:W-:Y:S01]  /*1650*/  FADD R14, R17, -R15 ;  /* 0x8000000f110e7221 */ /* 0x000fe20000000000 */
        /* <DEDUP_REMOVED lines=8> */
[----:B------:R-:W1:Y:S01]  /*16e0*/  MUFU.EX2 R5, R5 ;  /* 0x0000000500057308 */ /* 0x000e620000000800 */
[----:B------:R-:W-:Y:S01]  /*16f0*/  FFMA R7, R6, 1.925963033500011079e-08, R7 ;  /* 0x32a5706006077823 */ /* 0x000fe20000000007 */
[----:B------:R-:W-:Y:S01]  /*1700*/  FFMA.SAT R6, R46, R11, 0.5 ;  /* 0x3f0000002e067423 */ /* 0x000fe2000000200b */
[----:B--2---:R-:W-:Y:S01]  /*1710*/  FMUL R23, R10, R3 ;  /* 0x000000030a177220 */ /* 0x004fe20000400000 */
[----:B------:R-:W-:Y:S02]  /*1720*/  FFMA.SAT R10, R34, R11, 0.5 ;  /* 0x3f000000220a7423 */ /* 0x000fe4000000200b */
[-C--:B------:R-:W-:Y:S02]  /*1730*/  FFMA.RM R6, R6, R13.reuse, 12582913 ;  /* 0x4b40000106067423 */ /* 0x080fe4000000400d */
[----:B------:R-:W-:Y:S01]  /*1740*/  FFMA.RM R10, R10, R13, 12582913 ;  /* 0x4b4000010a0a7423 */ /* 0x000fe2000000400d */
[----:B------:R-:W2:Y:S01]  /*1750*/  MUFU.EX2 R7, R7 ;  /* 0x0000000700077308 */ /* 0x000ea20000000800 */
[C---:B------:R-:W-:Y:S01]  /*1760*/  FADD R3, R6.reuse, -12583039 ;  /* 0xcb40007f06037421 */ /* 0x040fe20000000000 */
[----:B------:R-:W-:Y:S01]  /*1770*/  SHF.L.U32 R6, R6, 0x17, RZ ;  /* 0x0000001706067819 */ /* 0x000fe200000006ff */
[C---:B------:R-:W-:Y:S01]  /*1780*/  FADD R9, R10.reuse, -12583039 ;  /* 0xcb40007f0a097421 */ /* 0x040fe20000000000 */
[----:B------:R-:W-:Y:S01]  /*1790*/  SHF.L.U32 R10, R10, 0x17, RZ ;  /* 0x000000170a0a7819 */ /* 0x000fe200000006ff */
[----:B------:R-:W-:-:S02]  /*17a0*/  FFMA R3, R46, 1.4426950216293334961, -R3 ;  /* 0x3fb8aa3b2e037823 */ /* 0x000fc40000000803 */
[----:B------:R-:W-:Y:S01]  /*17b0*/  FFMA R9, R34, 1.4426950216293334961, -R9 ;  /* 0x3fb8aa3b22097823 */ /* 0x000fe20000000809 */
[----:B-1----:R-:W-:Y:S01]  /*17c0*/  FMUL R24, R4, R5 ;  /* 0x0000000504187220 */ /* 0x002fe20000400000 */
[-C--:B------:R-:W-:Y:S01]  /*17d0*/  FFMA.SAT R4, R50, R11.reuse, 0.5 ;  /* 0x3f00000032047423 */ /* 0x080fe2000000200b */
[----:B------:R-:W-:Y:S01]  /*17e0*/  FFMA R3, R46, 1.925963033500011079e-08, R3 ;  /* 0x32a570602e037823 */ /* 0x000fe20000000003 */
[----:B------:R-:W-:Y:S01]  /*17f0*/  FFMA R9, R34, 1.925963033500011079e-08, R9 ;  /* 0x32a5706022097823 */ /* 0x000fe20000000009 */
[----:B------:R-:W-:Y:S01]  /*1800*/  FFMA.SAT R34, R76, R11, 0.5 ;  /* 0x3f0000004c227423 */ /* 0x000fe2000000200b */
[----:B------:R-:W-:Y:S01]  /*1810*/  FFMA.RM R4, R4, R13, 12582913 ;  /* 0x4b40000104047423 */ /* 0x000fe2000000400d */
[----:B------:R-:W-:Y:S02]  /*1820*/  FFMA.SAT R46, R2, R11, 0.5 ;  /* 0x3f000000022e7423 */ /* 0x000fe4000000200b */
[----:B------:R-:W1:Y:S01]  /*1830*/  MUFU.EX2 R3, R3 ;  /* 0x0000000300037308 */ /* 0x000e620000000800 */
[----:B------:R-:W-:Y:S01]  /*1840*/  FADD R5, R4, -12583039 ;  /* 0xcb40007f04057421 */ /* 0x000fe20000000000 */
[----:B--2---:R-:W-:Y:S01]  /*1850*/  FMUL R30, R8, R7 ;  /* 0x00000007081e7220 */ /* 0x004fe20000400000 */
[----:B------:R-:W-:Y:S01]  /*1860*/  FFMA.SAT R8, R48, R11, 0.5 ;  /* 0x3f00000030087423 */ /* 0x000fe2000000200b */
[----:B------:R-:W-:Y:S01]  /*1870*/  SHF.L.U32 R4, R4, 0x17, RZ ;  /* 0x0000001704047819 */ /* 0x000fe200000006ff */
[----:B------:R-:W-:Y:S01]  /*1880*/  FFMA R5, R50, 1.4426950216293334961, -R5 ;  /* 0x3fb8aa3b32057823 */ /* 0x000fe20000000805 */
[-C--:B------:R-:W-:Y:S01]  /*1890*/  FFMA.RM R40, R34, R13.reuse, 12582913 ;  /* 0x4b40000122287423 */ /* 0x080fe2000000400d */
[----:B------:R-:W-:Y:S01]  /*18a0*/  FFMA.RM R8, R8, R13, 12582913 ;  /* 0x4b40000108087423 */ /* 0x000fe2000000400d */
[----:B------:R-:W2:Y:S01]  /*18b0*/  MUFU.EX2 R9, R9 ;  /* 0x0000000900097308 */ /* 0x000ea20000000800 */
[----:B------:R-:W-:-:S02]  /*18c0*/  FFMA R5, R50, 1.925963033500011079e-08, R5 ;  /* 0x32a5706032057823 */ /* 0x000fc40000000005 */
[C---:B------:R-:W-:Y:S01]  /*18d0*/  FADD R7, R8.reuse, -12583039 ;  /* 0xcb40007f08077421 */ /* 0x040fe20000000000 */
[----:B------:R-:W-:-:S03]  /*18e0*/  SHF.L.U32 R8, R8, 0x17, RZ ;  /* 0x0000001708087819 */ /* 0x000fc600000006ff */
[----:B------:R-:W-:Y:S01]  /*18f0*/  FFMA R7, R48, 1.4426950216293334961, -R7 ;  /* 0x3fb8aa3b30077823 */ /* 0x000fe20000000807 */
[----:B------:R-:W3:Y:S01]  /*1900*/  MUFU.EX2 R5, R5 ;  /* 0x0000000500057308 */ /* 0x000ee20000000800 */
[----:B-1----:R-:W-:Y:S01]  /*1910*/  FMUL R29, R6, R3 ;  /* 0x00000003061d7220 */ /* 0x002fe20000400000 */
[----:B------:R-:W-:Y:S01]  /*1920*/  FFMA.SAT R6, R54, R11, 0.5 ;  /* 0x3f00000036067423 */ /* 0x000fe2000000200b */
[----:B------:R-:W-:-:S03]  /*1930*/  FFMA R7, R48, 1.925963033500011079e-08, R7 ;  /* 0x32a5706030077823 */ /* 0x000fc60000000007 */
[----:B------:R-:W-:Y:S01]  /*1940*/  FFMA.RM R6, R6, R13, 12582913 ;  /* 0x4b40000106067423 */ /* 0x000fe2000000400d */
[----:B--2---:R-:W-:Y:S01]  /*1950*/  FMUL R28, R10, R9 ;  /* 0x000000090a1c7220 */ /* 0x004fe20000400000 */
[----:B------:R-:W-:Y:S02]  /*1960*/  FFMA.SAT R10, R52, R11, 0.5 ;  /* 0x3f000000340a7423 */ /* 0x000fe4000000200b */
[C---:B------:R-:W-:Y:S01]  /*1970*/  FADD R3, R6.reuse, -12583039 ;  /* 0xcb40007f06037421 */ /* 0x040fe20000000000 */
[----:B------:R-:W1:Y:S01]  /*1980*/  MUFU.EX2 R7, R7 ;  /* 0x0000000700077308 */ /* 0x000e620000000800 */
[----:B------:R-:W-:Y:S01]  /*1990*/  SHF.L.U32 R6, R6, 0x17, RZ ;  /* 0x0000001706067819 */ /* 0x000fe200000006ff */
[----:B------:R-:W-:Y:S01]  /*19a0*/  FFMA.RM R10, R10, R13, 12582913 ;  /* 0x4b4000010a0a7423 */ /* 0x000fe2000000400d */
[----:B------:R-:W-:Y:S01]  /*19b0*/  FFMA R3, R54, 1.4426950216293334961, -R3 ;  /* 0x3fb8aa3b36037823 */ /* 0x000fe20000000803 */
[----:B---3--:R-:W-:Y:S01]  /*19c0*/  FMUL R27, R4, R5 ;  /* 0x00000005041b7220 */ /* 0x008fe20000400000 */
[----:B------:R-:W-:Y:S01]  /*19d0*/  FFMA.SAT R4, R58, R11, 0.5 ;  /* 0x3f0000003a047423 */ /* 0x000fe2000000200b */
[----:B------:R-:W-:Y:S01]  /*19e0*/  FADD R9, R10, -12583039 ;  /* 0xcb40007f0a097421 */ /* 0x000fe20000000000 */
[----:B------:R-:W-:Y:S01]  /*19f0*/  FFMA R3, R54, 1.925963033500011079e-08, R3 ;  /* 0x32a5706036037823 */ /* 0x000fe20000000003 */
[----:B------:R-:W-:Y:S01]  /*1a00*/  SHF.L.U32 R10, R10, 0x17, RZ ;  /* 0x000000170a0a7819 */ /* 0x000fe200000006ff */
[----:B------:R-:W-:Y:S01]  /*1a10*/  FFMA.RM R4, R4, R13, 12582913 ;  /* 0x4b40000104047423 */ /* 0x000fe2000000400d */
[----:B------:R-:W-:-:S03]  /*1a20*/  FFMA R9, R52, 1.4426950216293334961, -R9 ;  /* 0x3fb8aa3b34097823 */ /* 0x000fc60000000809 */
[----:B------:R-:W-:Y:S01]  /*1a30*/  FADD R5, R4, -12583039 ;  /* 0xcb40007f04057421 */ /* 0x000fe20000000000 */
[----:B------:R-:W-:Y:S01]  /*1a40*/  FFMA R9, R52, 1.925963033500011079e-08, R9 ;  /* 0x32a5706034097823 */ /* 0x000fe20000000009 */
[----:B------:R-:W2:Y:S01]  /*1a50*/  MUFU.EX2 R3, R3 ;  /* 0x0000000300037308 */ /* 0x000ea20000000800 */
[----:B-1----:R-:W-:Y:S01]  /*1a60*/  FMUL R26, R8, R7 ;  /* 0x00000007081a7220 */ /* 0x002fe20000400000 */
[----:B------:R-:W-:Y:S01]  /*1a70*/  FFMA R5, R58, 1.4426950216293334961, -R5 ;  /* 0x3fb8aa3b3a057823 */ /* 0x000fe20000000805 */
[----:B------:R-:W-:Y:S01]  /*1a80*/  FFMA.SAT R8, R56, R11, 0.5 ;  /* 0x3f00000038087423 */ /* 0x000fe2000000200b */
[----:B------:R-:W-:Y:S02]  /*1a90*/  SHF.L.U32 R4, R4, 0x17, RZ ;  /* 0x0000001704047819 */ /* 0x000fe400000006ff */
[----:B------:R-:W-:Y:S01]  /*1aa0*/  FFMA R5, R58, 1.925963033500011079e-08, R5 ;  /* 0x32a570603a057823 */ /* 0x000fe20000000005 */
[----:B------:R-:W-:Y:S01]  /*1ab0*/  FFMA.RM R8, R8, R13, 12582913 ;  /* 0x4b40000108087423 */ /* 0x000fe2000000400d */
[----:B------:R-:W1:Y:S03]  /*1ac0*/  MUFU.EX2 R9, R9 ;  /* 0x0000000900097308 */ /* 0x000e660000000800 */
[C---:B------:R-:W-:Y:S01]  /*1ad0*/  FADD R7, R8.reuse, -12583039 ;  /* 0xcb40007f08077421 */ /* 0x040fe20000000000 */
[----:B------:R-:W-:-:S03]  /*1ae0*/  SHF.L.U32 R8, R8, 0x17, RZ ;  /* 0x0000001708087819 */ /* 0x000fc600000006ff */
[----:B------:R-:W-:Y:S01]  /*1af0*/  FFMA R7, R56, 1.4426950216293334961, -R7 ;  /* 0x3fb8aa3b38077823 */ /* 0x000fe20000000807 */
[----:B------:R-:W3:Y:S01]  /*1b00*/  MUFU.EX2 R5, R5 ;  /* 0x0000000500057308 */ /* 0x000ee20000000800 */
[----:B--2---:R-:W-:Y:S01]  /*1b10*/  FMUL R18, R6, R3 ;  /* 0x0000000306127220 */ /* 0x004fe20000400000 */
[----:B------:R-:W-:Y:S01]  /*1b20*/  FFMA.SAT R6, R62, R11, 0.5 ;  /* 0x3f0000003e067423 */ /* 0x000fe2000000200b */
[----:B------:R-:W-:-:S03]  /*1b30*/  FFMA R7, R56, 1.925963033500011079e-08, R7 ;  /* 0x32a5706038077823 */ /* 0x000fc60000000007 */
[----:B------:R-:W-:Y:S01]  /*1b40*/  FFMA.RM R6, R6, R13, 12582913 ;  /* 0x4b40000106067423 */ /* 0x000fe2000000400d */
[----:B-1----:R-:W-:Y:S01]  /*1b50*/  FMUL R17, R10, R9 ;  /* 0x000000090a117220 */ /* 0x002fe20000400000 */
        /* <DEDUP_REMOVED lines=9> */
[----:B------:R-:W-:-:S02]  /*1bf0*/  FFMA R3, R62, 1.925963033500011079e-08, R3 ;  /* 0x32a570603e037823 */ /* 0x000fc40000000003 */
        /* <DEDUP_REMOVED lines=11> */
[----:B------:R-:W1:Y:S01]  /*1cb0*/  MUFU.EX2 R5, R60 ;  /* 0x0000003c00057308 */ /* 0x000e620000000800 */
[----:B------:R-:W-:-:S02]  /*1cc0*/  SHF.L.U32 R8, R15, 0x17, RZ ;  /* 0x000000170f087819 */ /* 0x000fc400000006ff */
[----:B------:R-:W-:-:S04]  /*1cd0*/  FADD R7, R31, -12583039 ;  /* 0xcb40007f1f077421 */ /* 0x000fc80000000000 */
[----:B------:R-:W-:Y:S01]  /*1ce0*/  FFMA R7, R64, 1.4426950216293334961, -R7 ;  /* 0x3fb8aa3b40077823 */ /* 0x000fe20000000807 */
[----:B--2---:R-:W-:Y:S01]  /*1cf0*/  FMUL R9, R6, R3 ;  /* 0x0000000306097220 */ /* 0x004fe20000400000 */
[----:B------:R-:W-:Y:S02]  /*1d00*/  FFMA.SAT R6, R70, R11, 0.5 ;  /* 0x3f00000046067423 */ /* 0x000fe4000000200b */
[----:B------:R-:W-:Y:S02]  /*1d10*/  FFMA R64, R64, 1.925963033500011079e-08, R7 ;  /* 0x32a5706040407823 */ /* 0x000fe40000000007 */
[----:B------:R-:W2:Y:S01]  /*1d20*/  MUFU.EX2 R7, R66 ;  /* 0x0000004200077308 */ /* 0x000ea20000000800 */
[----:B-1----:R-:W-:Y:S01]  /*1d30*/  FMUL R8, R8, R5 ;  /* 0x0000000508087220 */ /* 0x002fe20000400000 */
[----:B------:R-:W-:Y:S01]  /*1d40*/  FFMA.RM R5, R6, R13, 12582913 ;  /* 0x4b40000106057423 */ /* 0x000fe2000000400d */
[----:B------:R-:W-:-:S03]  /*1d50*/  FFMA.SAT R6, R68, R11, 0.5 ;  /* 0x3f00000044067423 */ /* 0x000fc6000000200b */
[----:B------:R-:W-:Y:S01]  /*1d60*/  FADD R3, R5, -12583039 ;  /* 0xcb40007f05037421 */ /* 0x000fe20000000000 */
[----:B------:R-:W-:Y:S01]  /*1d70*/  FFMA.RM R15, R6, R13, 12582913 ;  /* 0x4b400001060f7423 */ /* 0x000fe2000000400d */
[----:B------:R-:W-:Y:S01]  /*1d80*/  IMAD.SHL.U32 R6, R31, 0x800000, RZ ;  /* 0x008000001f067824 */ /* 0x000fe200078e00ff */
[----:B------:R-:W-:Y:S01]  /*1d90*/  SHF.L.U32 R5, R5, 0x17, RZ ;  /* 0x0000001705057819 */ /* 0x000fe200000006ff */
[----:B------:R-:W-:Y:S01]  /*1da0*/  FFMA R3, R70, 1.4426950216293334961, -R3 ;  /* 0x3fb8aa3b46037823 */ /* 0x000fe20000000803 */
[----:B------:R-:W-:-:S03]  /*1db0*/  FADD R33, R15, -12583039 ;  /* 0xcb40007f0f217421 */ /* 0x000fc60000000000 */
[----:B------:R-:W-:Y:S01]  /*1dc0*/  FFMA R70, R70, 1.925963033500011079e-08, R3 ;  /* 0x32a5706046467823 */ /* 0x000fe20000000003 */
[----:B--2---:R-:W-:Y:S01]  /*1dd0*/  FMUL R7, R4, R7 ;  /* 0x0000000704077220 */ /* 0x004fe20000400000 */
[----:B------:R-:W1:Y:S01]  /*1de0*/  MUFU.EX2 R3, R64 ;  /* 0x0000004000037308 */ /* 0x000e620000000800 */
[----:B------:R-:W-:Y:S01]  /*1df0*/  FFMA.SAT R4, R74, R11, 0.5 ;  /* 0x3f0000004a047423 */ /* 0x000fe2000000200b */
[----:B------:R-:W-:-:S04]  /*1e00*/  FFMA R33, R68, 1.4426950216293334961, -R33 ;  /* 0x3fb8aa3b44217823 */ /* 0x000fc80000000821 */
[----:B------:R-:W-:Y:S02]  /*1e10*/  FFMA R33, R68, 1.925963033500011079e-08, R33 ;  /* 0x32a5706044217823 */ /* 0x000fe40000000021 */
[----:B------:R-:W2:Y:S08]  /*1e20*/  MUFU.EX2 R70, R70 ;  /* 0x0000004600467308 */ /* 0x000eb00000000800 */
[----:B------:R-:W3:Y:S01]  /*1e30*/  MUFU.EX2 R33, R33 ;  /* 0x0000002100217308 */ /* 0x000ee20000000800 */
[----:B-1----:R-:W-:Y:S01]  /*1e40*/  FMUL R6, R6, R3 ;  /* 0x0000000306067220 */ /* 0x002fe20000400000 */
[----:B------:R-:W-:Y:S01]  /*1e50*/  FFMA.RM R3, R4, R13, 12582913 ;  /* 0x4b40000104037423 */ /* 0x000fe2000000400d */
[----:B------:R-:W-:-:S03]  /*1e60*/  FFMA.SAT R4, R72, R11, 0.5 ;  /* 0x3f00000048047423 */ /* 0x000fc6000000200b */
[----:B------:R-:W-:Y:S01]  /*1e70*/  FADD R31, R3, -12583039 ;  /* 0xcb40007f031f7421 */ /* 0x000fe20000000000 */
[-C--:B------:R-:W-:Y:S01]  /*1e80*/  FFMA.RM R35, R4, R13.reuse, 12582913 ;  /* 0x4b40000104237423 */ /* 0x080fe2000000400d */
[----:B------:R-:W-:Y:S01]  /*1e90*/  SHF.L.U32 R4, R15, 0x17, RZ ;  /* 0x000000170f047819 */ /* 0x000fe200000006ff */
[----:B------:R-:W-:Y:S01]  /*1ea0*/  FADD R15, R40, -12583039 ;  /* 0xcb40007f280f7421 */ /* 0x000fe20000000000 */
[----:B------:R-:W-:Y:S01]  /*1eb0*/  FFMA R31, R74, 1.4426950216293334961, -R31 ;  /* 0x3fb8aa3b4a1f7823 */ /* 0x000fe2000000081f */
[----:B------:R-:W-:Y:S01]  /*1ec0*/  FADD R39, R35, -12583039 ;  /* 0xcb40007f23277421 */ /* 0x000fe20000000000 */
[----:B------:R-:W-:Y:S01]  /*1ed0*/  SHF.L.U32 R3, R3, 0x17, RZ ;  /* 0x0000001703037819 */ /* 0x000fe200000006ff */
[----:B------:R-:W-:Y:S01]  /*1ee0*/  FFMA R15, R76, 1.4426950216293334961, -R15 ;  /* 0x3fb8aa3b4c0f7823 */ /* 0x000fe2000000080f */
[----:B------:R-:W-:Y:S01]  /*1ef0*/  FFMA R31, R74, 1.925963033500011079e-08, R31 ;  /* 0x32a570604a1f7823 */ /* 0x000fe2000000001f */
[----:B------:R-:W-:Y:S01]  /*1f00*/  FFMA R39, R72, 1.4426950216293334961, -R39 ;  /* 0x3fb8aa3b48277823 */ /* 0x000fe20000000827 */
[----:B--2---:R-:W-:Y:S01]  /*1f10*/  FMUL R5, R5, R70 ;  /* 0x0000004605057220 */ /* 0x004fe20000400000 */
[----:B------:R-:W-:Y:S01]  /*1f20*/  FFMA R76, R76, 1.925963033500011079e-08, R15 ;  /* 0x32a570604c4c7823 */ /* 0x000fe2000000000f */
[----:B------:R-:W1:Y:S01]  /*1f30*/  MUFU.EX2 R34, R31 ;  /* 0x0000001f00227308 */ /* 0x000e620000000800 */
[----:B------:R-:W-:Y:S01]  /*1f40*/  FFMA R39, R72, 1.925963033500011079e-08, R39 ;  /* 0x32a5706048277823 */ /* 0x000fe20000000027 */
[----:B------:R-:W-:Y:S01]  /*1f50*/  FFMA.RM R15, R46, R13, 12582913 ;  /* 0x4b4000012e0f7423 */ /* 0x000fe2000000400d */
[----:B---3--:R-:W-:Y:S01]  /*1f60*/  FMUL R4, R4, R33 ;  /* 0x0000002104047220 */ /* 0x008fe20000400000 */
[----:B------:R-:W-:-:S02]  /*1f70*/  SHF.L.U32 R33, R35, 0x17, RZ ;  /* 0x0000001723217819 */ /* 0x000fc400000006ff */
[----:B------:R-:W-:Y:S02]  /*1f80*/  FADD R41, R15, -12583039 ;  /* 0xcb40007f0f297421 */ /* 0x000fe40000000000 */
[----:B------:R-:W2:Y:S02]  /*1f90*/  MUFU.EX2 R38, R39 ;  /* 0x0000002700267308 */ /* 0x000ea40000000800 */
[----:B------:R-:W-:-:S04]  /*1fa0*/  FFMA R35, R2, 1.4426950216293334961, -R41 ;  /* 0x3fb8aa3b02237823 */ /* 0x000fc80000000829 */
[----:B------:R-:W-:Y:S02]  /*1fb0*/  FFMA R35, R2, 1.925963033500011079e-08, R35 ;  /* 0x32a5706002237823 */ /* 0x000fe40000000023 */
[----:B------:R-:W3:Y:S01]  /*1fc0*/  MUFU.EX2 R31, R76 ;  /* 0x0000004c001f7308 */ /* 0x000ee20000000800 */
[----:B-1----:R-:W-:Y:S01]  /*1fd0*/  FMUL R3, R3, R34 ;  /* 0x0000002203037220 */ /* 0x002fe20000400000 */
        /* <DEDUP_REMOVED lines=9> */
[----:B------:R-:W-:-:S04]  /*2070*/  FFMA.SAT R40, R32, R11, 0.5 ;  /* 0x3f00000020287423 */ /* 0x000fc8000000200b */
[----:B---3--:R-:W-:Y:S01]  /*2080*/  FMUL R0, R0, R31 ;  /* 0x0000001f00007220 */ /* 0x008fe20000400000 */
[----:B------:R-:W-:Y:S01]  /*2090*/  FADD R31, R34, -12583039 ;  /* 0xcb40007f221f7421 */ /* 0x000fe20000000000 */
[----:B------:R-:W1:Y:S03]  /*20a0*/  MUFU.EX2 R39, R39 ;  /* 0x0000002700277308 */ /* 0x000e660000000800 */
[----:B------:R-:W-:-:S04]  /*20b0*/  FFMA R31, R14, 1.4426950216293334961, -R31 ;  /* 0x3fb8aa3b0e1f7823 */ /* 0x000fc8000000081f */
        /* <DEDUP_REMOVED lines=11> */
[----:B------:R-:W-:Y:S01]  /*2170*/  FADD R12, RZ, R25 ;  /* 0x00000019ff0c7221 */ /* 0x000fe20000000000 */
[----:B------:R-:W-:Y:S02]  /*2180*/  SHF.L.U32 R13, R13, 0x17, RZ ;  /* 0x000000170d0d7819 */ /* 0x000fe400000006ff */
[C---:B------:R-:W-:Y:S01]  /*2190*/  FFMA R31, R32.reuse, 1.4426950216293334961, -R31 ;  /* 0x3fb8aa3b201f7823 */ /* 0x040fe2000000081f */
[----:B------:R-:W3:Y:S03]  /*21a0*/  MUFU.EX2 R40, R40 ;  /* 0x0000002800287308 */ /* 0x000ee60000000800 */
[----:B------:R-:W-:Y:S01]  /*21b0*/  FFMA R41, R32, 1.925963033500011079e-08, R31 ;  /* 0x32a5706020297823 */ /* 0x000fe2000000001f */
[----:B------:R-:W-:Y:S01]  /*21c0*/  FADD R31, R12, R19 ;  /* 0x000000130c1f7221 */ /* 0x000fe20000000000 */
[----:B------:R-:W-:-:S02]  /*21d0*/  SHF.L.U32 R32, R33, 0x17, RZ ;  /* 0x0000001721207819 */ /* 0x000fc400000006ff */
[----:B------:R-:W-:Y:S01]  /*21e0*/  SHF.L.U32 R33, R34, 0x17, RZ ;  /* 0x0000001722217819 */ /* 0x000fe200000006ff */
[----:B------:R-:W-:Y:S01]  /*21f0*/  FADD R12, R31, R20 ;  /* 0x000000141f0c7221 */ /* 0x000fe20000000000 */
[----:B------:R-:W4:Y:S01]  /*2200*/  MUFU.EX2 R34, R41 ;  /* 0x0000002900227308 */ /* 0x000f220000000800 */
[----:B-1----:R-:W-:Y:S02]  /*2210*/  FMUL R32, R32, R39 ;  /* 0x0000002720207220 */ /* 0x002fe40000400000 */
[----:B------:R-:W-:Y:S01]  /*2220*/  FADD R31, R12, R21 ;  /* 0x000000150c1f7221 */ /* 0x000fe20000000000 */
[----:B--2---:R-:W-:-:S03]  /*2230*/  FMUL R33, R33, R38 ;  /* 0x0000002621217220 */ /* 0x004fc60000400000 */
[----:B------:R-:W-:Y:S01]  /*2240*/  FADD R12, R31, R22 ;  /* 0x000000161f0c7221 */ /* 0x000fe20000000000 */
[----:B---3--:R-:W-:-:S03]  /*2250*/  FMUL R35, R11, R40 ;  /* 0x000000280b237220 */ /* 0x008fc60000400000 */
[----:B------:R-:W-:-:S04]  /*2260*/  FADD R31, R12, R23 ;  /* 0x000000170c1f7221 */ /* 0x000fc80000000000 */
[----:B------:R-:W-:Y:S01]  /*2270*/  FADD R31, R31, R24 ;  /* 0x000000181f1f7221 */ /* 0x000fe20000000000 */
[----:B----4-:R-:W-:-:S03]  /*2280*/  FMUL R34, R13, R34 ;  /* 0x000000220d227220 */ /* 0x010fc60000400000 */
        /* <DEDUP_REMOVED lines=34> */
.L_x_5813:
        /* <DEDUP_REMOVED lines=12> */
[----:B0-----:R-:W-:Y:S05]  /*2570*/  CALL.REL.NOINC `($__internal_112_$__cuda_sm3x_div_rn_noftz_f32_slowpath) ;  /* 0x0000003c00747944 */ /* 0x001fea0003c00000 */
[----:B------:R-:W-:-:S07]  /*2580*/  MOV R14, R11 ;  /* 0x0000000b000e7202 */ /* 0x000fce0000000f00 */
.L_x_5742:
[----:B------:R-:W-:Y:S05]  /*2590*/  BSYNC.RECONVERGENT B2 ;  /* 0x0000000000027941 */ /* 0x000fea0003800200 */
.L_x_5741:
        /* <DEDUP_REMOVED lines=12> */
[----:B0-----:R-:W-:Y:S05]  /*2660*/  CALL.REL.NOINC `($__internal_112_$__cuda_sm3x_div_rn_noftz_f32_slowpath) ;  /* 0x0000003c00387944 */ /* 0x001fea0003c00000 */
[----:B------:R-:W-:-:S07]  /*2670*/  MOV R15, R11 ;  /* 0x0000000b000f7202 */ /* 0x000fce0000000f00 */
.L_x_5744:
[----:B------:R-:W-:Y:S05]  /*2680*/  BSYNC.RECONVERGENT B2 ;  /* 0x0000000000027941 */ /* 0x000fea0003800200 */
.L_x_5743:
        /* <DEDUP_REMOVED lines=14> */
.L_x_5746:
[----:B------:R-:W-:Y:S05]  /*2770*/  BSYNC.RECONVERGENT B2 ;  /* 0x0000000000027941 */ /* 0x000fea0003800200 */
.L_x_5745:
        /* <DEDUP_REMOVED lines=14> */
.L_x_5748:
[----:B------:R-:W-:Y:S05]  /*2860*/  BSYNC.RECONVERGENT B2 ;  /* 0x0000000000027941 */ /* 0x000fea0003800200 */
.L_x_5747:
        /* <DEDUP_REMOVED lines=14> */
.L_x_5750:
[----:B------:R-:W-:Y:S05]  /*2950*/  BSYNC.RECONVERGENT B2 ;  /* 0x0000000000027941 */ /* 0x000fea0003800200 */
.L_x_5749:
        /* <DEDUP_REMOVED lines=14> */
.L_x_5752:
[----:B------:R-:W-:Y:S05]  /*2a40*/  BSYNC.RECONVERGENT B2 ;  /* 0x0000000000027941 */ /* 0x000fea0003800200 */
.L_x_5751:
        /* <DEDUP_REMOVED lines=14> */
.L_x_5754:
[----:B------:R-:W-:Y:S05]  /*2b30*/  BSYNC.RECONVERGENT B2 ;  /* 0x0000000000027941 */ /* 0x000fea0003800200 */
.L_x_5753:
        /* <DEDUP_REMOVED lines=14> */
.L_x_5756:
[----:B------:R-:W-:Y:S05]  /*2c20*/  BSYNC.RECONVERGENT B2 ;  /* 0x0000000000027941 */ /* 0x000fea0003800200 */
.L_x_5755:
        /* <DEDUP_REMOVED lines=14> */
.L_x_5758:
[----:B------:R-:W-:Y:S05]  /*2d10*/  BSYNC.RECONVERGENT B2 ;  /* 0x0000000000027941 */ /* 0x000fea0003800200 */
.L_x_5757:
        /* <DEDUP_REMOVED lines=14> */
.L_x_5760:
[----:B------:R-:W-:Y:S05]  /*2e00*/  BSYNC.RECONVERGENT B2 ;  /* 0x0000000000027941 */ /* 0x000fea0003800200 */
.L_x_5759:
        /* <DEDUP_REMOVED lines=14> */
.L_x_5762:
[----:B------:R-:W-:Y:S05]  /*2ef0*/  BSYNC.RECONVERGENT B2 ;  /* 0x0000000000027941 */ /* 0x000fea0003800200 */
.L_x_5761:
        /* <DEDUP_REMOVED lines=14> */
.L_x_5764:
[----:B------:R-:W-:Y:S05]  /*2fe0*/  BSYNC.RECONVERGENT B2 ;  /* 0x0000000000027941 */ /* 0x000fea0003800200 */
.L_x_5763:
        /* <DEDUP_REMOVED lines=14> */
.L_x_5766:
[----:B------:R-:W-:Y:S05]  /*30d0*/  BSYNC.RECONVERGENT B2 ;  /* 0x0000000000027941 */ /* 0x000fea0003800200 */
.L_x_5765:
        /* <DEDUP_REMOVED lines=14> */
.L_x_5768:
[----:B------:R-:W-:Y:S05]  /*31c0*/  BSYNC.RECONVERGENT B2 ;  /* 0x0000000000027941 */ /* 0x000fea0003800200 */
.L_x_5767:
        /* <DEDUP_REMOVED lines=14> */
.L_x_5770:
[----:B------:R-:W-:Y:S05]  /*32b0*/  BSYNC.RECONVERGENT B2 ;  /* 0x0000000000027941 */ /* 0x000fea0003800200 */
.L_x_5769:
        /* <DEDUP_REMOVED lines=14> */
.L_x_5772:
[----:B------:R-:W-:Y:S05]  /*33a0*/  BSYNC.RECONVERGENT B2 ;  /* 0x0000000000027941 */ /* 0x000fea0003800200 */
.L_x_5771:
        /* <DEDUP_REMOVED lines=14> */
.L_x_5774:
[----:B------:R-:W-:Y:S05]  /*3490*/  BSYNC.RECONVERGENT B2 ;  /* 0x0000000000027941 */ /* 0x000fea0003800200 */
.L_x_5773:
        /* <DEDUP_REMOVED lines=14> */
.L_x_5776:
[----:B------:R-:W-:Y:S05]  /*3580*/  BSYNC.RECONVERGENT B2 ;  /* 0x0000000000027941 */ /* 0x000fea0003800200 */
.L_x_5775:
        /* <DEDUP_REMOVED lines=14> */
.L_x_5778:
[----:B------:R-:W-:Y:S05]  /*3670*/  BSYNC.RECONVERGENT B2 ;  /* 0x0000000000027941 */ /* 0x000fea0003800200 */
.L_x_5777:
        /* <DEDUP_REMOVED lines=14> */
.L_x_5780:
[----:B------:R-:W-:Y:S05]  /*3760*/  BSYNC.RECONVERGENT B2 ;  /* 0x0000000000027941 */ /* 0x000fea0003800200 */
.L_x_5779:
        /* <DEDUP_REMOVED lines=14> */
.L_x_5782:
[----:B------:R-:W-:Y:S05]  /*3850*/  BSYNC.RECONVERGENT B2 ;  /* 0x0000000000027941 */ /* 0x000fea0003800200 */
.L_x_5781:
        /* <DEDUP_REMOVED lines=12> */
[----:B0-----:R-:W-:Y:S05]  /*3920*/  CALL.REL.NOINC `($__internal_112_$__cuda_sm3x_div_rn_noftz_f32_slowpath) ;  /* 0x0000002800887944 */ /* 0x001fea0003c00000 */
[----:B------:R-:W-:-:S07]  /*3930*/  MOV R5, R11 ;  /* 0x0000000b00057202 */ /* 0x000fce0000000f00 */
.L_x_5784:
[----:B------:R-:W-:Y:S05]  /*3940*/  BSYNC.RECONVERGENT B2 ;  /* 0x0000000000027941 */ /* 0x000fea0003800200 */
.L_x_5783:
        /* <DEDUP_REMOVED lines=14> */
.L_x_5786:
[----:B------:R-:W-:Y:S05]  /*3a30*/  BSYNC.RECONVERGENT B2 ;  /* 0x0000000000027941 */ /* 0x000fea0003800200 */
.L_x_5785:
        /* <DEDUP_REMOVED lines=14> */
.L_x_5788:
[----:B------:R-:W-:Y:S05]  /*3b20*/  BSYNC.RECONVERGENT B2 ;  /* 0x0000000000027941 */ /* 0x000fea0003800200 */
.L_x_5787:
        /* <DEDUP_REMOVED lines=14> */
.L_x_5790:
[----:B------:R-:W-:Y:S05]  /*3c10*/  BSYNC.RECONVERGENT B2 ;  /* 0x0000000000027941 */ /* 0x000fea0003800200 */
.L_x_5789:
        /* <DEDUP_REMOVED lines=14> */
.L_x_5792:
[----:B------:R-:W-:Y:S05]  /*3d00*/  BSYNC.RECONVERGENT B2 ;  /* 0x0000000000027941 */ /* 0x000fea0003800200 */
.L_x_5791:
        /* <DEDUP_REMOVED lines=14> */
.L_x_5794:
[----:B------:R-:W-:Y:S05]  /*3df0*/  BSYNC.RECONVERGENT B2 ;  /* 0x0000000000027941 */ /* 0x000fea0003800200 */
.L_x_5793:
        /* <DEDUP_REMOVED lines=14> */
.L_x_5796:
[----:B------:R-:W-:Y:S05]  /*3ee0*/  BSYNC.RECONVERGENT B2 ;  /* 0x0000000000027941 */ /* 0x000fea0003800200 */
.L_x_5795:
        /* <DEDUP_REMOVED lines=14> */
.L_x_5798:
[----:B------:R-:W-:Y:S05]  /*3fd0*/  BSYNC.RECONVERGENT B2 ;  /* 0x0000000000027941 */ /* 0x000fea0003800200 */
.L_x_5797:
        /* <DEDUP_REMOVED lines=14> */
.L_x_5800:
[----:B------:R-:W-:Y:S05]  /*40c0*/  BSYNC.RECONVERGENT B2 ;  /* 0x0000000000027941 */ /* 0x000fea0003800200 */
.L_x_5799:
[----:B------:R-:W-:Y:S01]  /*40d0*/  HFMA2 R3, -RZ, RZ, 0, 0 ;  /* 0x00000000ff037431 */ /* 0x000fe200000001ff */
[----:B------:R-:W-:Y:S01]  /*40e0*/  MOV R2, R42 ;  /* 0x0000002a00027202 */ /* 0x000fe20000000f00 */
[----:B------:R-:W-:Y:S01]  /*40f0*/  IMAD R11, R43, UR42, RZ ;  /* 0x0000002a2b0b7c24 */ /* 0x000fe2000f8e02ff */
[----:B------:R-:W-:Y:S02]  /*4100*/  F2FP.BF16.F32.PACK_AB R15, R15, R14 ;  /* 0x0000000e0f0f723e */ /* 0x000fe400000010ff */
[----:B------:R-:W-:Y:S01]  /*4110*/  F2FP.BF16.F32.PACK_AB R7, R7, R8 ;  /* 0x000000080707723e */ /* 0x000fe200000010ff */
[----:B------:R-:W-:Y:S01]  /*4120*/  IMAD R11, R44, UR43, R11 ;  /* 0x0000002b2c0b7c24 */ /* 0x000fe2000f8e020b */
[----:B------:R-:W-:Y:S02]  /*4130*/  F2FP.BF16.F32.PACK_AB R9, R9, R10 ;  /* 0x0000000a0909723e */ /* 0x000fe400000010ff */
[----:B------:R-:W-:Y:S01]  /*4140*/  R2UR UR4, R36 ;  /* 0x00000000240472ca */ /* 0x000fe200000e0000 */
[----:B------:R-:W-:Y:S01]  /*4150*/  IMAD.WIDE.U32 R2, R44, UR42, R2 ;  /* 0x0000002a2c027c25 */ /* 0x000fe2000f8e0002 */
[----:B------:R-:W-:-:S02]  /*4160*/  R2UR UR5, R37 ;  /* 0x00000000250572ca */ /* 0x000fc400000e0000 */
[----:B------:R-:W-:Y:S02]  /*4170*/  F2FP.BF16.F32.PACK_AB R5, R5, R6 ;  /* 0x000000060505723e */ /* 0x000fe400000010ff */
[----:B------:R-:W-:Y:S02]  /*4180*/  IADD3 R3, PT, PT, R3, R11, RZ ;  /* 0x0000000b03037210 */ /* 0x000fe40007ffe0ff */
[----:B------:R-:W-:Y:S02]  /*4190*/  IADD3 R11, P1, PT, R2, 0x40, RZ ;  /* 0x00000040020b7810 */ /* 0x000fe40007f3e0ff */
[----:B------:R-:W-:Y:S02]  /*41a0*/  LEA.HI R13, P0, R3, R2, RZ, 0x1 ;  /* 0x00000002030d7211 */ /* 0x000fe400078108ff */
[-C--:B------:R-:W-:Y:S02]  /*41b0*/  IADD3.X R14, PT, PT, RZ, R3.reuse, RZ, P1, !PT ;  /* 0x00000003ff0e7210 */ /* 0x080fe40000ffe4ff */
[----:B------:R-:W-:-:S02]  /*41c0*/  IADD3.X R12, PT, PT, RZ, R3, RZ, P0, !PT ;  /* 0x00000003ff0c7210 */ /* 0x000fc400007fe4ff */
[----:B------:R-:W-:Y:S02]  /*41d0*/  LEA.HI R8, P0, R14, R11, RZ, 0x1 ;  /* 0x0000000b0e087211 */ /* 0x000fe400078108ff */
[C---:B------:R-:W-:Y:S02]  /*41e0*/  SHF.L.U32 R10, R13.reuse, 0x1, RZ ;  /* 0x000000010d0a7819 */ /* 0x040fe400000006ff */
[----:B------:R-:W-:Y:S02]  /*41f0*/  SHF.L.U64.HI R13, R13, 0x1, R12 ;  /* 0x000000010d0d7819 */ /* 0x000fe4000001020c */
[----:B------:R-:W-:Y:S02]  /*4200*/  SHF.L.U32 R12, R8, 0x1, RZ ;  /* 0x00000001080c7819 */ /* 0x000fe400000006ff */
[----:B------:R-:W-:Y:S02]  /*4210*/  LOP3.LUT R10, R10, 0xfffffffc, RZ, 0xc0, !PT ;  /* 0xfffffffc0a0a7812 */ /* 0x000fe400078ec0ff */
[----:B------:R-:W-:-:S02]  /*4220*/  IADD3.X R11, PT, PT, RZ, R14, RZ, P0, !PT ;  /* 0x0000000eff0b7210 */ /* 0x000fc400007fe4ff */
[----:B------:R-:W-:Y:S02]  /*4230*/  LOP3.LUT R12, R12, 0xfffffffc, RZ, 0xc0, !PT ;  /* 0xfffffffc0c0c7812 */ /* 0x000fe400078ec0ff */
[----:B------:R-:W-:Y:S02]  /*4240*/  R2UR UR6, R36 ;  /* 0x00000000240672ca */ /* 0x000fe400000e0000 */
[----:B------:R-:W-:Y:S02]  /*4250*/  R2UR UR7, R37 ;  /* 0x00000000250772ca */ /* 0x000fe400000e0000 */
[----:B------:R-:W-:Y:S02]  /*4260*/  IADD3 R10, P0, PT, R10, UR40, RZ ;  /* 0x000000280a0a7c10 */ /* 0x000fe4000ff1e0ff */
[----:B------:R-:W-:Y:S02]  /*4270*/  SHF.L.U64.HI R6, R8, 0x1, R11 ;  /* 0x0000000108067819 */ /* 0x000fe4000001020b */
[----:B------:R-:W-:-:S02]  /*4280*/  IADD3 R12, P1, PT, R12, UR40, RZ ;  /* 0x000000280c0c7c10 */ /* 0x000fc4000ff3e0ff */
[----:B------:R-:W-:Y:S02]  /*4290*/  IADD3.X R11, PT, PT, R13, UR41, RZ, P0, !PT ;  /* 0x000000290d0b7c10 */ /* 0x000fe400087fe4ff */
[----:B------:R-:W-:Y:S02]  /*42a0*/  IADD3.X R13, PT, PT, R6, UR41, RZ, P1, !PT ;  /* 0x00000029060d7c10 */ /* 0x000fe40008ffe4ff */
[----:B------:R-:W-:Y:S01]  /*42b0*/  IADD3 R6, P0, PT, R2, 0x80, RZ ;  /* 0x0000008002067810 */ /* 0x000fe20007f1e0ff */
[----:B------:R1:W-:Y:S01]  /*42c0*/  STG.E desc[UR4][R10.64], R15 ;  /* 0x0000000f0a007986 */ /* 0x0003e2000c101904 */
[----:B------:R-:W-:Y:S02]  /*42d0*/  F2FP.BF16.F32.PACK_AB R39, R39, R38 ;  /* 0x000000262727723e */ /* 0x000fe400000010ff */
[----:B------:R-:W-:Y:S02]  /*42e0*/  F2FP.BF16.F32.PACK_AB R16, R16, R17 ;  /* 0x000000111010723e */ /* 0x000fe400000010ff */
[----:B------:R-:W-:Y:S01]  /*42f0*/  IADD3 R14, P4, PT, R2, 0xc0, RZ ;  /* 0x000000c0020e7810 */ /* 0x000fe20007f9e0ff */
[----:B------:R2:W-:Y:S01]  /*4300*/  STG.E desc[UR6][R12.64], R39 ;  /* 0x000000270c007986 */ /* 0x0005e2000c101906 */
[----:B------:R-:W-:-:S02]  /*4310*/  F2FP.BF16.F32.PACK_AB R23, R23, R20 ;  /* 0x000000141717723e */ /* 0x000fc400000010ff */
[-C--:B------:R-:W-:Y:S02]  /*4320*/  IADD3.X R17, PT, PT, RZ, R3.reuse, RZ, P0, !PT ;  /* 0x00000003ff117210 */ /* 0x080fe400007fe4ff */
[C---:B------:R-:W-:Y:S02]  /*4330*/  IADD3 R20, P3, PT, R2.reuse, 0x100, RZ ;  /* 0x0000010002147810 */ /* 0x040fe40007f7e0ff */
[----:B-1----:R-:W-:Y:S02]  /*4340*/  IADD3.X R15, PT, PT, RZ, R3, RZ, P4, !PT ;  /* 0x00000003ff0f7210 */ /* 0x002fe400027fe4ff */
[----:B------:R-:W-:Y:S02]  /*4350*/  F2FP.BF16.F32.PACK_AB R28, R33, R28 ;  /* 0x0000001c211c723e */ /* 0x000fe400000010ff */
[----:B------:R-:W-:Y:S02]  /*4360*/  IADD3 R33, P2, PT, R2, 0x140, RZ ;  /* 0x0000014002217810 */ /* 0x000fe40007f5e0ff */
[----:B--2---:R-:W-:-:S02]  /*4370*/  LEA.HI R12, P4, R17, R6, RZ, 0x1 ;  /* 0x00000006110c7211 */ /* 0x004fc400078908ff */
[----:B------:R-:W-:Y:S02]  /*4380*/  IADD3.X R13, PT, PT, RZ, R3, RZ, P3, !PT ;  /* 0x00000003ff0d7210 */ /* 0x000fe40001ffe4ff */
[----:B------:R-:W-:Y:S02]  /*4390*/  LEA.HI R14, P3, R15, R14, RZ, 0x1 ;  /* 0x0000000e0f0e7211 */ /* 0x000fe400078708ff */
[----:B------:R-:W-:Y:S02]  /*43a0*/  IADD3.X R17, PT, PT, RZ, R17, RZ, P4, !PT ;  /* 0x00000011ff117210 */ /* 0x000fe400027fe4ff */
[----:B------:R-:W-:Y:S02]  /*43b0*/  LEA.HI R20, P6, R13, R20, RZ, 0x1 ;  /* 0x000000140d147211 */ /* 0x000fe400078d08ff */
[----:B------:R-:W-:Y:S02]  /*43c0*/  IADD3.X R15, PT, PT, RZ, R15, RZ, P3, !PT ;  /* 0x0000000fff0f7210 */ /* 0x000fe40001ffe4ff */
[----:B------:R-:W-:-:S02]  /*43d0*/  SHF.L.U64.HI R10, R12, 0x1, R17 ;  /* 0x000000010c0a7819 */ /* 0x000fc40000010211 */
[----:B------:R-:W-:Y:S02]  /*43e0*/  SHF.L.U32 R12, R12, 0x1, RZ ;  /* 0x000000010c0c7819 */ /* 0x000fe400000006ff */
[----:B------:R-:W-:Y:S02]  /*43f0*/  IADD3.X R13, PT, PT, RZ, R13, RZ, P6, !PT ;  /* 0x0000000dff0d7210 */ /* 0x000fe400037fe4ff */
[C---:B------:R-:W-:Y:S02]  /*4400*/  SHF.L.U64.HI R8, R14.reuse, 0x1, R15 ;  /* 0x000000010e087819 */ /* 0x040fe4000001020f */
[----:B------:R-:W-:Y:S02]  /*4410*/  SHF.L.U32 R14, R14, 0x1, RZ ;  /* 0x000000010e0e7819 */ /* 0x000fe400000006ff */
[----:B------:R-:W-:Y:S02]  /*4420*/  LOP3.LUT R12, R12, 0xfffffffc, RZ, 0xc0, !PT ;  /* 0xfffffffc0c0c7812 */ /* 0x000fe400078ec0ff */
[----:B------:R-:W-:-:S02]  /*4430*/  SHF.L.U64.HI R6, R20, 0x1, R13 ;  /* 0x0000000114067819 */ /* 0x000fc4000001020d */
[----:B------:R-:W-:Y:S02]  /*4440*/  SHF.L.U32 R20, R20, 0x1, RZ ;  /* 0x0000000114147819 */ /* 0x000fe400000006ff */
[----:B------:R-:W-:Y:S02]  /*4450*/  F2FP.BF16.F32.PACK_AB R24, R24, R29 ;  /* 0x0000001d1818723e */ /* 0x000fe400000010ff */
[----:B------:R-:W-:Y:S02]  /*4460*/  IADD3 R29, P5, PT, R2, 0x1c0, RZ ;  /* 0x000001c0021d7810 */ /* 0x000fe40007fbe0ff */
[----:B------:R-:W-:Y:S02]  /*4470*/  IADD3.X R38, PT, PT, RZ, R3, RZ, P2, !PT ;  /* 0x00000003ff267210 */ /* 0x000fe400017fe4ff */
[----:B------:R-:W-:Y:S02]  /*4480*/  LOP3.LUT R14, R14, 0xfffffffc, RZ, 0xc0, !PT ;  /* 0xfffffffc0e0e7812 */ /* 0x000fe400078ec0ff */
[----:B------:R-:W-:-:S02]  /*4490*/  IADD3 R12, P2, PT, R12, UR40, RZ ;  /* 0x000000280c0c7c10 */ /* 0x000fc4000ff5e0ff */
[----:B------:R-:W-:Y:S02]  /*44a0*/  F2FP.BF16.F32.PACK_AB R19, R22, R19 ;  /* 0x000000131613723e */ /* 0x000fe400000010ff */
[----:B------:R-:W-:Y:S02]  /*44b0*/  R2UR UR8, R36 ;  /* 0x00000000240872ca */ /* 0x000fe400000e0000 */
[----:B------:R-:W-:Y:S02]  /*44c0*/  R2UR UR9, R37 ;  /* 0x00000000250972ca */ /* 0x000fe400000e0000 */
[----:B------:R-:W-:Y:S02]  /*44d0*/  LOP3.LUT R20, R20, 0xfffffffc, RZ, 0xc0, !PT ;  /* 0xfffffffc14147812 */ /* 0x000fe400078ec0ff */
[----:B------:R-:W-:Y:S02]  /*44e0*/  F2FP.BF16.F32.PACK_AB R0, R31, R0 ;  /* 0x000000001f00723e */ /* 0x000fe400000010ff */
[----:B------:R-:W-:-:S02]  /*44f0*/  IADD3 R22, P0, PT, R2, 0x200, RZ ;  /* 0x0000020002167810 */ /* 0x000fc40007f1e0ff */
[----:B------:R-:W-:Y:S02]  /*4500*/  IADD3 R31, P1, PT, R2, 0x180, RZ ;  /* 0x00000180021f7810 */ /* 0x000fe40007f3e0ff */
[----:B------:R-:W-:Y:S02]  /*4510*/  IADD3.X R32, PT, PT, RZ, R3, RZ, P5, !PT ;  /* 0x00000003ff207210 */ /* 0x000fe40002ffe4ff */
[----:B------:R-:W-:Y:S02]  /*4520*/  F2FP.BF16.F32.PACK_AB R25, R30, R21 ;  /* 0x000000151e19723e */ /* 0x000fe400000010ff */
[----:B------:R-:W-:Y:S02]  /*4530*/  IADD3 R14, P6, PT, R14, UR40, RZ ;  /* 0x000000280e0e7c10 */ /* 0x000fe4000ffde0ff */
[----:B------:R-:W-:Y:S02]  /*4540*/  IADD3.X R13, PT, PT, R10, UR41, RZ, P2, !PT ;  /* 0x000000290a0d7c10 */ /* 0x000fe400097fe4ff */
[----:B------:R-:W-:-:S02]  /*4550*/  F2FP.BF16.F32.PACK_AB R18, R18, R27 ;  /* 0x0000001b1212723e */ /* 0x000fc400000010ff */
[----:B------:R-:W-:Y:S01]  /*4560*/  IADD3 R30, P4, PT, R2, 0x240, RZ ;  /* 0x00000240021e7810 */ /* 0x000fe20007f9e0ff */
[----:B------:R1:W-:Y:S01]  /*4570*/  STG.E desc[UR4][R12.64], R19 ;  /* 0x000000130c007986 */ /* 0x0003e2000c101904 */
[----:B------:R-:W-:Y:S02]  /*4580*/  IADD3 R20, P2, PT, R20, UR40, RZ ;  /* 0x0000002814147c10 */ /* 0x000fe4000ff5e0ff */
[-C--:B------:R-:W-:Y:S02]  /*4590*/  IADD3.X R27, PT, PT, RZ, R3.reuse, RZ, P0, !PT ;  /* 0x00000003ff1b7210 */ /* 0x080fe400007fe4ff */
[----:B------:R-:W-:Y:S02]  /*45a0*/  IADD3.X R34, PT, PT, RZ, R3, RZ, P1, !PT ;  /* 0x00000003ff227210 */ /* 0x000fe40000ffe4ff */
[----:B------:R-:W-:Y:S02]  /*45b0*/  LEA.HI R29, P0, R32, R29, RZ, 0x1 ;  /* 0x0000001d201d7211 */ /* 0x000fe400078108ff */
[----:B------:R-:W-:-:S02]  /*45c0*/  IADD3.X R15, PT, PT, R8, UR41, RZ, P6, !PT ;  /* 0x00000029080f7c10 */ /* 0x000fc4000b7fe4ff */
[----:B------:R-:W-:Y:S02]  /*45d0*/  LEA.HI R33, P1, R38, R33, RZ, 0x1 ;  /* 0x0000002126217211 */ /* 0x000fe400078308ff */
[----:B------:R-:W-:Y:S01]  /*45e0*/  IADD3.X R21, PT, PT, R6, UR41, RZ, P2, !PT ;  /* 0x0000002906157c10 */ /* 0x000fe200097fe4ff */
[----:B------:R2:W-:Y:S01]  /*45f0*/  STG.E desc[UR6][R14.64], R23 ;  /* 0x000000170e007986 */ /* 0x0005e2000c101906 */
[----:B------:R-:W-:Y:S02]  /*4600*/  IADD3.X R17, PT, PT, RZ, R3, RZ, P4, !PT ;  /* 0x00000003ff117210 */ /* 0x000fe400027fe4ff */
[----:B-1----:R-:W-:Y:S01]  /*4610*/  IADD3.X R12, PT, PT, RZ, R32, RZ, P0, !PT ;  /* 0x00000020ff0c7210 */ /* 0x002fe200007fe4ff */
[----:B------:R1:W-:Y:S01]  /*4620*/  STG.E desc[UR8][R20.64], R25 ;  /* 0x0000001914007986 */ /* 0x0003e2000c101908 */
[----:B------:R-:W-:Y:S02]  /*4630*/  LEA.HI R31, P6, R34, R31, RZ, 0x1 ;  /* 0x0000001f221f7211 */ /* 0x000fe400078d08ff */
[----:B------:R-:W-:-:S02]  /*4640*/  SHF.L.U32 R13, R33, 0x1, RZ ;  /* 0x00000001210d7819 */ /* 0x000fc400000006ff */
[----:B------:R-:W-:Y:S02]  /*4650*/  LEA.HI R30, P4, R17, R30, RZ, 0x1 ;  /* 0x0000001e111e7211 */ /* 0x000fe400078908ff */
[----:B------:R-:W-:Y:S02]  /*4660*/  LEA.HI R22, P0, R27, R22, RZ, 0x1 ;  /* 0x000000161b167211 */ /* 0x000fe400078108ff */
[----:B------:R-:W-:Y:S02]  /*4670*/  IADD3.X R38, PT, PT, RZ, R38, RZ, P1, !PT ;  /* 0x00000026ff267210 */ /* 0x000fe40000ffe4ff */
[----:B--2---:R-:W-:Y:S02]  /*4680*/  SHF.L.U32 R14, R31, 0x1, RZ ;  /* 0x000000011f0e7819 */ /* 0x004fe400000006ff */
[----:B-1----:R-:W-:Y:S02]  /*4690*/  SHF.L.U64.HI R21, R29, 0x1, R12 ;  /* 0x000000011d157819 */ /* 0x002fe4000001020c */
[----:B------:R-:W-:-:S02]  /*46a0*/  LOP3.LUT R12, R13, 0xfffffffc, RZ, 0xc0, !PT ;  /* 0xfffffffc0d0c7812 */ /* 0x000fc400078ec0ff */
[----:B------:R-:W-:Y:S02]  /*46b0*/  SHF.L.U32 R20, R29, 0x1, RZ ;  /* 0x000000011d147819 */ /* 0x000fe400000006ff */
[----:B------:R-:W-:Y:S02]  /*46c0*/  IADD3.X R17, PT, PT, RZ, R17, RZ, P4, !PT ;  /* 0x00000011ff117210 */ /* 0x000fe400027fe4ff */
[----:B------:R-:W-:Y:S02]  /*46d0*/  IADD3.X R19, PT, PT, RZ, R27, RZ, P0, !PT ;  /* 0x0000001bff137210 */ /* 0x000fe400007fe4ff */
[----:B------:R-:W-:Y:S02]  /*46e0*/  IADD3.X R34, PT, PT, RZ, R34, RZ, P6, !PT ;  /* 0x00000022ff227210 */ /* 0x000fe400037fe4ff */
[----:B------:R-:W-:Y:S02]  /*46f0*/  SHF.L.U64.HI R23, R33, 0x1, R38 ;  /* 0x0000000121177819 */ /* 0x000fe40000010226 */
[----:B------:R-:W-:-:S02]  /*4700*/  LOP3.LUT R14, R14, 0xfffffffc, RZ, 0xc0, !PT ;  /* 0xfffffffc0e0e7812 */ /* 0x000fc400078ec0ff */
[----:B------:R-:W-:Y:S02]  /*4710*/  IADD3 R12, P0, PT, R12, UR40, RZ ;  /* 0x000000280c0c7c10 */ /* 0x000fe4000ff1e0ff */
[----:B------:R-:W-:Y:S02]  /*4720*/  SHF.L.U64.HI R17, R30, 0x1, R17 ;  /* 0x000000011e117819 */ /* 0x000fe40000010211 */
[----:B------:R-:W-:Y:S02]  /*4730*/  LOP3.LUT R20, R20, 0xfffffffc, RZ, 0xc0, !PT ;  /* 0xfffffffc14147812 */ /* 0x000fe400078ec0ff */
[----:B------:R-:W-:Y:S02]  /*4740*/  SHF.L.U32 R30, R30, 0x1, RZ ;  /* 0x000000011e1e7819 */ /* 0x000fe400000006ff */
[----:B------:R-:W-:Y:S02]  /*4750*/  SHF.L.U64.HI R19, R22, 0x1, R19 ;  /* 0x0000000116137819 */ /* 0x000fe40000010213 */
[----:B------:R-:W-:-:S02]  /*4760*/  SHF.L.U64.HI R15, R31, 0x1, R34 ;  /* 0x000000011f0f7819 */ /* 0x000fc40000010222 */
[----:B------:R-:W-:Y:S02]  /*4770*/  SHF.L.U32 R22, R22, 0x1, RZ ;  /* 0x0000000116167819 */ /* 0x000fe400000006ff */
[----:B------:R-:W-:Y:S02]  /*4780*/  IADD3 R14, P4, PT, R14, UR40, RZ ;  /* 0x000000280e0e7c10 */ /* 0x000fe4000ff9e0ff */
[----:B------:R-:W-:Y:S02]  /*4790*/  IADD3.X R13, PT, PT, R23, UR41, RZ, P0, !PT ;  /* 0x00000029170d7c10 */ /* 0x000fe400087fe4ff */
[----:B------:R-:W-:Y:S02]  /*47a0*/  IADD3 R20, P0, PT, R20, UR40, RZ ;  /* 0x0000002814147c10 */ /* 0x000fe4000ff1e0ff */
[----:B------:R-:W-:Y:S01]  /*47b0*/  LOP3.LUT R30, R30, 0xfffffffc, RZ, 0xc0, !PT ;  /* 0xfffffffc1e1e7812 */ /* 0x000fe200078ec0ff */
[----:B------:R1:W-:Y:S01]  /*47c0*/  STG.E desc[UR4][R12.64], R24 ;  /* 0x000000180c007986 */ /* 0x0003e2000c101904 */
[----:B------:R-:W-:-:S02]  /*47d0*/  IADD3 R11, P3, PT, R2, 0x280, RZ ;  /* 0x00000280020b7810 */ /* 0x000fc40007f7e0ff */
[----:B------:R-:W-:Y:S02]  /*47e0*/  R2UR UR10, R36 ;  /* 0x00000000240a72ca */ /* 0x000fe400000e0000 */
[----:B------:R-:W-:Y:S02]  /*47f0*/  R2UR UR11, R37 ;  /* 0x00000000250b72ca */ /* 0x000fe400000e0000 */
[----:B------:R-:W-:Y:S02]  /*4800*/  LOP3.LUT R22, R22, 0xfffffffc, RZ, 0xc0, !PT ;  /* 0xfffffffc16167812 */ /* 0x000fe400078ec0ff */
[----:B------:R-:W-:Y:S02]  /*4810*/  IADD3.X R15, PT, PT, R15, UR41, RZ, P4, !PT ;  /* 0x000000290f0f7c10 */ /* 0x000fe4000a7fe4ff */
[----:B------:R-:W-:Y:S02]  /*4820*/  IADD3.X R21, PT, PT, R21, UR41, RZ, P0, !PT ;  /* 0x0000002915157c10 */ /* 0x000fe400087fe4ff */
[----:B------:R-:W-:Y:S01]  /*4830*/  IADD3 R8, P1, PT, R2, 0x300, RZ ;  /* 0x0000030002087810 */ /* 0x000fe20007f3e0ff */
[----:B------:R2:W-:Y:S01]  /*4840*/  STG.E desc[UR6][R14.64], R18 ;  /* 0x000000120e007986 */ /* 0x0005e2000c101906 */
[----:B------:R-:W-:-:S02]  /*4850*/  IADD3 R30, P0, PT, R30, UR40, RZ ;  /* 0x000000281e1e7c10 */ /* 0x000fc4000ff1e0ff */
[----:B-1----:R-:W-:Y:S01]  /*4860*/  IADD3.X R12, PT, PT, RZ, R3, RZ, P3, !PT ;  /* 0x00000003ff0c7210 */ /* 0x002fe20001ffe4ff */
[----:B------:R1:W-:Y:S01]  /*4870*/  STG.E desc[UR8][R20.64], R16 ;  /* 0x0000001014007986 */ /* 0x0003e2000c101908 */
[C---:B------:R-:W-:Y:S02]  /*4880*/  IADD3 R10, P2, PT, R2.reuse, 0x2c0, RZ ;  /* 0x000002c0020a7810 */ /* 0x040fe40007f5e0ff */
[----:B------:R-:W-:Y:S02]  /*4890*/  IADD3 R6, P6, PT, R2, 0x340, RZ ;  /* 0x0000034002067810 */ /* 0x000fe40007fde0ff */
[----:B------:R-:W-:Y:S02]  /*48a0*/  IADD3 R22, P4, PT, R22, UR40, RZ ;  /* 0x0000002816167c10 */ /* 0x000fe4000ff9e0ff */
[----:B------:R-:W-:Y:S02]  /*48b0*/  IADD3 R2, P5, PT, R2, 0x380, RZ ;  /* 0x0000038002027810 */ /* 0x000fe40007fbe0ff */
[----:B------:R-:W-:-:S02]  /*48c0*/  IADD3.X R31, PT, PT, R17, UR41, RZ, P0, !PT ;  /* 0x00000029111f7c10 */ /* 0x000fc400087fe4ff */
[----:B--2---:R-:W-:Y:S02]  /*48d0*/  IADD3.X R15, PT, PT, RZ, R3, RZ, P1, !PT ;  /* 0x00000003ff0f7210 */ /* 0x004fe40000ffe4ff */
[----:B------:R-:W-:Y:S02]  /*48e0*/  LEA.HI R11, P0, R12, R11, RZ, 0x1 ;  /* 0x0000000b0c0b7211 */ /* 0x000fe400078108ff */
[----:B------:R-:W-:Y:S02]  /*48f0*/  IADD3.X R23, PT, PT, R19, UR41, RZ, P4, !PT ;  /* 0x0000002913177c10 */ /* 0x000fe4000a7fe4ff */
[-C--:B------:R-:W-:Y:S02]  /*4900*/  IADD3.X R17, PT, PT, RZ, R3.reuse, RZ, P2, !PT ;  /* 0x00000003ff117210 */ /* 0x080fe400017fe4ff */
[-C--:B------:R-:W-:Y:S01]  /*4910*/  IADD3.X R13, PT, PT, RZ, R3.reuse, RZ, P6, !PT ;  /* 0x00000003ff0d7210 */ /* 0x080fe200037fe4ff */
[----:B------:R2:W-:Y:S01]  /*4920*/  STG.E desc[UR10][R22.64], R9 ;  /* 0x0000000916007986 */ /* 0x0005e2000c10190a */
[----:B------:R-:W-:-:S02]  /*4930*/  IADD3.X R3, PT, PT, RZ, R3, RZ, P5, !PT ;  /* 0x00000003ff037210 */ /* 0x000fc40002ffe4ff */
[----:B------:R-:W-:Y:S02]  /*4940*/  LEA.HI R8, P2, R15, R8, RZ, 0x1 ;  /* 0x000000080f087211 */ /* 0x000fe400078508ff */
[----:B-1----:R-:W-:Y:S02]  /*4950*/  IADD3.X R16, PT, PT, RZ, R12, RZ, P0, !PT ;  /* 0x0000000cff107210 */ /* 0x002fe400007fe4ff */
[----:B------:R-:W-:Y:S02]  /*4960*/  R2UR UR12, R36 ;  /* 0x00000000240c72ca */ /* 0x000fe400000e0000 */
[----:B------:R-:W-:Y:S02]  /*4970*/  R2UR UR13, R37 ;  /* 0x00000000250d72ca */ /* 0x000fe400000e0000 */
[----:B------:R-:W-:Y:S02]  /*4980*/  LEA.HI R6, P0, R13, R6, RZ, 0x1 ;  /* 0x000000060d067211 */ /* 0x000fe400078108ff */
[----:B------:R-:W-:-:S02]  /*4990*/  LEA.HI R2, P3, R3, R2, RZ, 0x1 ;  /* 0x0000000203027211 */ /* 0x000fc400078708ff */
[C---:B------:R-:W-:Y:S02]  /*49a0*/  SHF.L.U32 R12, R11.reuse, 0x1, RZ ;  /* 0x000000010b0c7819 */ /* 0x040fe400000006ff */
[----:B--2---:R-:W-:Y:S02]  /*49b0*/  IADD3.X R9, PT, PT, RZ, R15, RZ, P2, !PT ;  /* 0x0000000fff097210 */ /* 0x004fe400017fe4ff */
[----:B------:R-:W-:Y:S02]  /*49c0*/  SHF.L.U64.HI R16, R11, 0x1, R16 ;  /* 0x000000010b107819 */ /* 0x000fe40000010210 */
[----:B------:R-:W-:Y:S01]  /*49d0*/  IADD3.X R11, PT, PT, RZ, R13, RZ, P0, !PT ;  /* 0x0000000dff0b7210 */ /* 0x000fe200007fe4ff */
[----:B------:R1:W-:Y:S01]  /*49e0*/  STG.E desc[UR12][R30.64], R7 ;  /* 0x000000071e007986 */ /* 0x0003e2000c10190c */
[----:B------:R-:W-:Y:S02]  /*49f0*/  IADD3.X R13, PT, PT, RZ, R3, RZ, P3, !PT ;  /* 0x00000003ff0d7210 */ /* 0x000fe40001ffe4ff */
[----:B------:R-:W-:-:S02]  /*4a00*/  SHF.L.U64.HI R9, R8, 0x1, R9 ;  /* 0x0000000108097819 */ /* 0x000fc40000010209 */
[----:B------:R-:W-:Y:S01]  /*4a10*/  LOP3.LUT R3, R12, 0xfffffffc, RZ, 0xc0, !PT ;  /* 0xfffffffc0c037812 */ /* 0x000fe200078ec0ff */
[----:B------:R-:W-:Y:S01]  /*4a20*/  IMAD.SHL.U32 R12, R2, 0x2, RZ ;  /* 0x00000002020c7824 */ /* 0x000fe200078e00ff */
[----:B------:R-:W-:Y:S02]  /*4a30*/  SHF.L.U32 R8, R8, 0x1, RZ ;  /* 0x0000000108087819 */ /* 0x000fe400000006ff */
[----:B------:R-:W-:Y:S02]  /*4a40*/  SHF.L.U64.HI R13, R2, 0x1, R13 ;  /* 0x00000001020d7819 */ /* 0x000fe4000001020d */
[----:B------:R-:W-:Y:S02]  /*4a50*/  LEA.HI R10, P1, R17, R10, RZ, 0x1 ;  /* 0x0000000a110a7211 */ /* 0x000fe400078308ff */
[----:B------:R-:W-:Y:S02]  /*4a60*/  IADD3 R2, P0, PT, R3, UR40, RZ ;  /* 0x0000002803027c10 */ /* 0x000fe4000ff1e0ff */
[----:B------:R-:W-:-:S02]  /*4a70*/  LOP3.LUT R8, R8, 0xfffffffc, RZ, 0xc0, !PT ;  /* 0xfffffffc08087812 */ /* 0x000fc400078ec0ff */
[----:B-1----:R-:W-:Y:S02]  /*4a80*/  IADD3.X R7, PT, PT, RZ, R17, RZ, P1, !PT ;  /* 0x00000011ff077210 */ /* 0x002fe40000ffe4ff */
[----:B------:R-:W-:Y:S02]  /*4a90*/  IADD3.X R3, PT, PT, R16, UR41, RZ, P0, !PT ;  /* 0x0000002910037c10 */ /* 0x000fe400087fe4ff */
[----:B------:R-:W-:Y:S02]  /*4aa0*/  IADD3 R8, P0, PT, R8, UR40, RZ ;  /* 0x0000002808087c10 */ /* 0x000fe4000ff1e0ff */
[C---:B------:R-:W-:Y:S01]  /*4ab0*/  SHF.L.U64.HI R14, R10.reuse, 0x1, R7 ;  /* 0x000000010a0e7819 */ /* 0x040fe20000010207 */
[----:B------:R1:W-:Y:S01]  /*4ac0*/  STG.E desc[UR4][R2.64], R5 ;  /* 0x0000000502007986 */ /* 0x0003e2000c101904 */
[----:B------:R-:W-:Y:S02]  /*4ad0*/  SHF.L.U32 R7, R10, 0x1, RZ ;  /* 0x000000010a077819 */ /* 0x000fe400000006ff */
[----:B------:R-:W-:-:S02]  /*4ae0*/  IADD3.X R9, PT, PT, R9, UR41, RZ, P0, !PT ;  /* 0x0000002909097c10 */ /* 0x000fc400087fe4ff */
[----:B------:R-:W-:Y:S02]  /*4af0*/  IADD3 R44, P0, PT, R45, R44, RZ ;  /* 0x0000002c2d2c7210 */ /* 0x000fe40007f1e0ff */
[C---:B------:R-:W-:Y:S02]  /*4b00*/  SHF.L.U64.HI R11, R6.reuse, 0x1, R11 ;  /* 0x00000001060b7819 */ /* 0x040fe4000001020b */
[----:B------:R-:W-:Y:S02]  /*4b10*/  SHF.L.U32 R10, R6, 0x1, RZ ;  /* 0x00000001060a7819 */ /* 0x000fe400000006ff */
[----:B------:R-:W-:Y:S02]  /*4b20*/  LOP3.LUT R6, R7, 0xfffffffc, RZ, 0xc0, !PT ;  /* 0xfffffffc07067812 */ /* 0x000fe400078ec0ff */
[----:B------:R-:W-:Y:S02]  /*4b30*/  LEA.HI.X.SX32 R43, R45, R43, 0x1, P0 ;  /* 0x0000002b2d2b7211 */ /* 0x000fe400000f0eff */
[----:B------:R-:W-:-:S02]  /*4b40*/  ISETP.GE.U32.AND P0, PT, R44, UR44, PT ;  /* 0x0000002c2c007c0c */ /* 0x000fc4000bf06070 */
[----:B------:R-:W-:Y:S02]  /*4b50*/  LOP3.LUT R10, R10, 0xfffffffc, RZ, 0xc0, !PT ;  /* 0xfffffffc0a0a7812 */ /* 0x000fe400078ec0ff */
[----:B------:R-:W-:Y:S02]  /*4b60*/  IADD3 R6, P1, PT, R6, UR40, RZ ;  /* 0x0000002806067c10 */ /* 0x000fe4000ff3e0ff */
[----:B------:R-:W-:Y:S02]  /*4b70*/  LOP3.LUT R12, R12, 0xfffffffc, RZ, 0xc0, !PT ;  /* 0xfffffffc0c0c7812 */ /* 0x000fe400078ec0ff */
[----:B------:R-:W-:Y:S02]  /*4b80*/  ISETP.GE.AND.EX P0, PT, R43, UR45, PT, P0 ;  /* 0x0000002d2b007c0c */ /* 0x000fe4000bf06300 */
[----:B------:R-:W-:Y:S02]  /*4b90*/  IADD3 R10, P2, PT, R10, UR40, RZ ;  /* 0x000000280a0a7c10 */ /* 0x000fe4000ff5e0ff */
[----:B------:R-:W-:-:S02]  /*4ba0*/  IADD3.X R7, PT, PT, R14, UR41, RZ, P1, !PT ;  /* 0x000000290e077c10 */ /* 0x000fc40008ffe4ff */
[----:B------:R-:W-:Y:S02]  /*4bb0*/  IADD3 R12, P1, PT, R12, UR40, RZ ;  /* 0x000000280c0c7c10 */ /* 0x000fe4000ff3e0ff */
[----:B------:R-:W-:Y:S02]  /*4bc0*/  F2FP.BF16.F32.PACK_AB R4, R47, R4 ;  /* 0x000000042f04723e */ /* 0x000fe400000010ff */
[----:B------:R-:W-:Y:S02]  /*4bd0*/  F2FP.BF16.F32.PACK_AB R26, R49, R26 ;  /* 0x0000001a311a723e */ /* 0x000fe400000010ff */
[----:B------:R-:W-:Y:S01]  /*4be0*/  IADD3.X R11, PT, PT, R11, UR41, RZ, P2, !PT ;  /* 0x000000290b0b7c10 */ /* 0x000fe200097fe4ff */
[----:B------:R1:W-:Y:S01]  /*4bf0*/  STG.E desc[UR6][R6.64], R4 ;  /* 0x0000000406007986 */ /* 0x0003e2000c101906 */
[----:B------:R-:W-:-:S03]  /*4c00*/  IADD3.X R13, PT, PT, R13, UR41, RZ, P1, !PT ;  /* 0x000000290d0d7c10 */ /* 0x000fc60008ffe4ff */
[----:B------:R1:W-:Y:S04]  /*4c10*/  STG.E desc[UR8][R8.64], R26 ;  /* 0x0000001a08007986 */ /* 0x0003e8000c101908 */
[----:B------:R1:W-:Y:S04]  /*4c20*/  STG.E desc[UR10][R10.64], R0 ;  /* 0x000000000a007986 */ /* 0x0003e8000c10190a */
[----:B------:R1:W-:Y:S01]  /*4c30*/  STG.E desc[UR12][R12.64], R28 ;  /* 0x0000001c0c007986 */ /* 0x0003e2000c10190c */
[----:B------:R-:W-:Y:S05]  /*4c40*/  @!P0 BRA `(.L_x_5801) ;  /* 0xffffffb400848947 */ /* 0x000fea000383ffff */
[----:B------:R-:W-:Y:S05]  /*4c50*/  EXIT ;  /* 0x000000000000794d */ /* 0x000fea0003800000 */
.L_x_5740:
[----:B------:R-:W-:Y:S01]  /*4c60*/  BSSY B0, `(.L_x_5802) ;  /* 0x0000007000007945 */ /* 0x000fe20003800000 */
[----:B------:R-:W-:Y:S02]  /*4c70*/  MOV R12, 0x10 ;  /* 0x00000010000c7802 */ /* 0x000fe40000000f00 */
[----:B------:R-:W-:Y:S02]  /*4c80*/  MOV R11, 0x1f ;  /* 0x0000001f000b7802 */ /* 0x000fe40000000f00 */
[----:B------:R-:W-:-:S07]  /*4c90*/  MOV R15, 0xffffffff ;  /* 0xffffffff000f7802 */ /* 0x000fce0000000f00 */
[----:B0-----:R-:W-:Y:S05]  /*4ca0*/  WARPSYNC.COLLECTIVE R15, `(.L_x_5803) ;  /* 0x000000000f087348 */ /* 0x001fea0003c00000 */
[----:B------:R1:W2:Y:S02]  /*4cb0*/  SHFL.BFLY P6, R14, R13, R12, R11 ;  /* 0x0c00000c0d0e7389 */ /* 0x0002a400000c000b */
[----:B012---:R-:W-:Y:S05]  /*4cc0*/  ENDCOLLECTIVE ;  /* 0x000000000000791b */ /* 0x007fea0003800000 */
.L_x_5803:
[----:B------:R-:W-:Y:S05]  /*4cd0*/  BSYNC B0 ;  /* 0x0000000000007941 */ /* 0x000fea0003800000 */
.L_x_5802:
        /* <DEDUP_REMOVED lines=9> */
.L_x_5804:
[----:B------:R-:W-:Y:S01]  /*4d70*/  HFMA2 R12, -RZ, RZ, 0, 2.384185791015625e-07 ;  /* 0x00000004ff0c7431 */ /* 0x000fe200000001ff */
[----:B------:R-:W-:-:S04]  /*4d80*/  FMNMX R0, R13, R14, !PT ;  /* 0x0000000e0d007209 */ /* 0x000fc80007800000 */
[----:B------:R-:W-:-:S07]  /*4d90*/  MOV R13, R0 ;  /* 0x00000000000d7202 */ /* 0x000fce0000000f00 */
[----:B------:R-:W-:Y:S05]  /*4da0*/  WARPSYNC.COLLECTIVE R15, `(.L_x_5805) ;  /* 0x000000000f087348 */ /* 0x000fea0003c00000 */
[----:B------:R0:W1:Y:S02]  /*4db0*/  SHFL.BFLY P6, R14, R13, R12, R11 ;  /* 0x0c00000c0d0e7389 */ /* 0x00006400000c000b */
[----:B01----:R-:W-:Y:S05]  /*4dc0*/  ENDCOLLECTIVE ;  /* 0x000000000000791b */ /* 0x003fea0003800000 */
.L_x_5805:
[----:B------:R-:W-:Y:S01]  /*4dd0*/  HFMA2 R12, -RZ, RZ, 0, 1.1920928955078125e-07 ;  /* 0x00000002ff0c7431 */ /* 0x000fe200000001ff */
[----:B------:R-:W-:-:S04]  /*4de0*/  FMNMX R2, R0, R14, !PT ;  /* 0x0000000e00027209 */ /* 0x000fc80007800000 */
[----:B------:R-:W-:-:S07]  /*4df0*/  MOV R13, R2 ;  /* 0x00000002000d7202 */ /* 0x000fce0000000f00 */
[----:B------:R-:W-:Y:S05]  /*4e00*/  WARPSYNC.COLLECTIVE R15, `(.L_x_5806) ;  /* 0x000000000f087348 */ /* 0x000fea0003c00000 */
[----:B------:R0:W1:Y:S02]  /*4e10*/  SHFL.BFLY P6, R14, R13, R12, R11 ;  /* 0x0c00000c0d0e7389 */ /* 0x00006400000c000b */
[----:B01----:R-:W-:Y:S05]  /*4e20*/  ENDCOLLECTIVE ;  /* 0x000000000000791b */ /* 0x003fea0003800000 */
.L_x_5806:
[----:B------:R-:W-:Y:S01]  /*4e30*/  HFMA2 R12, -RZ, RZ, 0, 5.9604644775390625e-08 ;  /* 0x00000001ff0c7431 */ /* 0x000fe200000001ff */
[----:B------:R-:W-:-:S04]  /*4e40*/  FMNMX R3, R2, R14, !PT ;  /* 0x0000000e02037209 */ /* 0x000fc80007800000 */
[----:B------:R-:W-:-:S07]  /*4e50*/  MOV R13, R3 ;  /* 0x00000003000d7202 */ /* 0x000fce0000000f00 */
[----:B------:R-:W-:Y:S05]  /*4e60*/  WARPSYNC.COLLECTIVE R15, `(.L_x_5807) ;  /* 0x000000000f087348 */ /* 0x000fea0003c00000 */
[----:B------:R0:W1:Y:S02]  /*4e70*/  SHFL.BFLY P6, R14, R13, R12, R11 ;  /* 0x0c00000c0d0e7389 */ /* 0x00006400000c000b */
[----:B01----:R-:W-:Y:S05]  /*4e80*/  ENDCOLLECTIVE ;  /* 0x000000000000791b */ /* 0x003fea0003800000 */
.L_x_5807:
        /* <DEDUP_REMOVED lines=143> */
[----:B------:R-:W-:-:S03]  /*5780*/  SHF.L.U32 R31, R32, 0x17, RZ ;  /* 0x00000017201f7819 */ /* 0x000fc600000006ff */
        /* <DEDUP_REMOVED lines=87> */
[----:B------:R-:W-:Y:S01]  /*5d00*/  FADD R12, R0, -12583039 ;  /* 0xcb40007f000c7421 */ /* 0x000fe20000000000 */
[----:B------:R-:W-:Y:S01]  /*5d10*/  FFMA R11, R50, 1.925963033500011079e-08, R11 ;  /* 0x32a57060320b7823 */ /* 0x000fe2000000000b */
[----:B------:R-:W-:Y:S02]  /*5d20*/  SHF.L.U32 R0, R0, 0x17, RZ ;  /* 0x0000001700007819 */ /* 0x000fe400000006ff */
[C---:B------:R-:W-:Y:S01]  /*5d30*/  FFMA R12, R49.reuse, 1.4426950216293334961, -R12 ;  /* 0x3fb8aa3b310c7823 */ /* 0x040fe2000000080c */
[----:B------:R-:W0:Y:S03]  /*5d40*/  MUFU.EX2 R34, R11 ;  /* 0x0000000b00227308 */ /* 0x000e260000000800 */
[----:B------:R-:W-:-:S05]  /*5d50*/  FFMA R12, R49, 1.925963033500011079e-08, R12 ;  /* 0x32a57060310c7823 */ /* 0x000fca000000000c */
[----:B------:R1:W2:Y:S02]  /*5d60*/  MUFU.EX2 R13, R12 ;  /* 0x0000000c000d7308 */ /* 0x0002a40000000800 */
[----:B-1----:R-:W-:Y:S01]  /*5d70*/  FFMA.SAT R12, R51, R54, 0.5 ;  /* 0x3f000000330c7423 */ /* 0x002fe20000002036 */
[----:B0-----:R-:W-:-:S03]  /*5d80*/  FMUL R31, R31, R34 ;  /* 0x000000221f1f7220 */ /* 0x001fc60000400000 */
[----:B------:R-:W-:-:S04]  /*5d90*/  FFMA.RM R12, R12, R55, 12582913 ;  /* 0x4b4000010c0c7423 */ /* 0x000fc80000004037 */
[C---:B------:R-:W-:Y:S01]  /*5da0*/  FADD R32, R12.reuse, -12583039 ;  /* 0xcb40007f0c207421 */ /* 0x040fe20000000000 */
[----:B------:R-:W-:Y:S01]  /*5db0*/  SHF.L.U32 R12, R12, 0x17, RZ ;  /* 0x000000170c0c7819 */ /* 0x000fe200000006ff */
[----:B--2---:R-:W-:Y:S02]  /*5dc0*/  FMUL R0, R0, R13 ;  /* 0x0000000d00007220 */ /* 0x004fe40000400000 */
        /* <DEDUP_REMOVED lines=63> */
.L_x_5808:
[----:B------:R-:W-:Y:S02]  /*61c0*/  HFMA2 R12, -RZ, RZ, 0, 4.76837158203125e-07 ;  /* 0x00000008ff0c7431 */ /* 0x000fe400000001ff */
[----:B------:R-:W-:-:S05]  /*61d0*/  FADD R38, R13, R14 ;  /* 0x0000000e0d267221 */ /* 0x000fca0000000000 */
[----:B------:R-:W-:-:S07]  /*61e0*/  MOV R13, R38 ;  /* 0x00000026000d7202 */ /* 0x000fce0000000f00 */
[----:B------:R-:W-:Y:S05]  /*61f0*/  WARPSYNC.COLLECTIVE R15, `(.L_x_5809) ;  /* 0x000000000f087348 */ /* 0x000fea0003c00000 */
[----:B------:R0:W1:Y:S02]  /*6200*/  SHFL.BFLY P6, R14, R13, R12, R11 ;  /* 0x0c00000c0d0e7389 */ /* 0x00006400000c000b */
[----:B01----:R-:W-:Y:S05]  /*6210*/  ENDCOLLECTIVE ;  /* 0x000000000000791b */ /* 0x003fea0003800000 */
.L_x_5809:
[----:B------:R-:W-:Y:S02]  /*6220*/  HFMA2 R12, -RZ, RZ, 0, 2.384185791015625e-07 ;  /* 0x00000004ff0c7431 */ /* 0x000fe400000001ff */
[----:B------:R-:W-:-:S05]  /*6230*/  FADD R39, R38, R14 ;  /* 0x0000000e26277221 */ /* 0x000fca0000000000 */
[----:B------:R-:W-:-:S07]  /*6240*/  MOV R13, R39 ;  /* 0x00000027000d7202 */ /* 0x000fce0000000f00 */
[----:B------:R-:W-:Y:S05]  /*6250*/  WARPSYNC.COLLECTIVE R15, `(.L_x_5810) ;  /* 0x000000000f087348 */ /* 0x000fea0003c00000 */
[----:B------:R0:W1:Y:S02]  /*6260*/  SHFL.BFLY P6, R14, R13, R12, R11 ;  /* 0x0c00000c0d0e7389 */ /* 0x00006400000c000b */
[----:B01----:R-:W-:Y:S05]  /*6270*/  ENDCOLLECTIVE ;  /* 0x000000000000791b */ /* 0x003fea0003800000 */
.L_x_5810:
[----:B------:R-:W-:Y:S02]  /*6280*/  HFMA2 R12, -RZ, RZ, 0, 1.1920928955078125e-07 ;  /* 0x00000002ff0c7431 */ /* 0x000fe400000001ff */
[----:B------:R-:W-:-:S05]  /*6290*/  FADD R40, R39, R14 ;  /* 0x0000000e27287221 */ /* 0x000fca0000000000 */
[----:B------:R-:W-:-:S07]  /*62a0*/  MOV R13, R40 ;  /* 0x00000028000d7202 */ /* 0x000fce0000000f00 */
[----:B------:R-:W-:Y:S05]  /*62b0*/  WARPSYNC.COLLECTIVE R15, `(.L_x_5811) ;  /* 0x000000000f087348 */ /* 0x000fea0003c00000 */
[----:B------:R0:W1:Y:S02]  /*62c0*/  SHFL.BFLY P6, R14, R13, R12, R11 ;  /* 0x0c00000c0d0e7389 */ /* 0x00006400000c000b */
[----:B01----:R-:W-:Y:S05]  /*62d0*/  ENDCOLLECTIVE ;  /* 0x000000000000791b */ /* 0x003fea0003800000 */
.L_x_5811:
[----:B------:R-:W-:Y:S02]  /*62e0*/  HFMA2 R12, -RZ, RZ, 0, 5.9604644775390625e-08 ;  /* 0x00000001ff0c7431 */ /* 0x000fe400000001ff */
[----:B------:R-:W-:-:S05]  /*62f0*/  FADD R41, R40, R14 ;  /* 0x0000000e28297221 */ /* 0x000fca0000000000 */
[----:B------:R-:W-:-:S07]  /*6300*/  MOV R13, R41 ;  /* 0x00000029000d7202 */ /* 0x000fce0000000f00 */
[----:B------:R-:W-:Y:S05]  /*6310*/  WARPSYNC.COLLECTIVE R15, `(.L_x_5812) ;  /* 0x000000000f087348 */ /* 0x000fea0003c00000 */
[----:B------:R0:W1:Y:S02]  /*6320*/  SHFL.BFLY P6, R14, R13, R12, R11 ;  /* 0x0c00000c0d0e7389 */ /* 0x00006400000c000b */
[----:B01----:R-:W-:Y:S05]  /*6330*/  ENDCOLLECTIVE ;  /* 0x000000000000791b */ /* 0x003fea0003800000 */
.L_x_5812:
[----:B------:R-:W-:Y:S05]  /*6340*/  BRA `(.L_x_5813) ;  /* 0xffffffc000587947 */ /* 0x000fea000383ffff */
        .weak           $__internal_112_$__cuda_sm3x_div_rn_noftz_f32_slowpath
        .type           $__internal_112_$__cuda_sm3x_div_rn_noftz_f32_slowpath,@function
        .size           $__internal_112_$__cuda_sm3x_div_rn_noftz_f32_slowpath,(.L_x_25564 - $__internal_112_$__cuda_sm3x_div_rn_noftz_f32_slowpath)
$__internal_112_$__cuda_sm3x_div_rn_noftz_f32_slowpath:
        /* <DEDUP_REMOVED lines=34> */
.L_x_5815:
        /* <DEDUP_REMOVED lines=51> */
.L_x_5822:
[----:B------:R-:W-:-:S04]  /*68a0*/  LOP3.LUT R11, R11, 0x80000000, RZ, 0xc0, !PT ;  /* 0x800000000b0b7812 */ /* 0x000fc800078ec0ff */
[----:B------:R-:W-:Y:S01]  /*68b0*/  LOP3.LUT R11, R11, 0x7f800000, RZ, 0xfc, !PT ;  /* 0x7f8000000b0b7812 */ /* 0x000fe200078efcff */
[----:B------:R-:W-:Y:S06]  /*68c0*/  BRA `(.L_x_5823) ;  /* 0x0000000000047947 */ /* 0x000fec0003800000 */
.L_x_5821:
[----:B------:R-:W-:-:S07]  /*68d0*/  LEA R11, R48, R11, 0x17 ;  /* 0x0000000b300b7211 */ /* 0x000fce00078eb8ff */
.L_x_5823:
[----:B------:R-:W-:Y:S05]  /*68e0*/  BSYNC.RECONVERGENT B1 ;  /* 0x0000000000017941 */ /* 0x000fea0003800200 */
.L_x_5820:
[----:B------:R-:W-:Y:S05]  /*68f0*/  BRA `(.L_x_5824) ;  /* 0x0000000000207947 */ /* 0x000fea0003800000 */
.L_x_5819:
[----:B------:R-:W-:-:S04]  /*6900*/  LOP3.LUT R11, R12, 0x80000000, R25, 0x48, !PT ;  /* 0x800000000c0b7812 */ /* 0x000fc800078e4819 */
[----:B------:R-:W-:Y:S01]  /*6910*/  LOP3.LUT R11, R11, 0x7f800000, RZ, 0xfc, !PT ;  /* 0x7f8000000b0b7812 */ /* 0x000fe200078efcff */
[----:B------:R-:W-:Y:S06]  /*6920*/  BRA `(.L_x_5824) ;  /* 0x0000000000147947 */ /* 0x000fec0003800000 */
.L_x_5818:
[----:B------:R-:W-:Y:S01]  /*6930*/  LOP3.LUT R11, R12, 0x80000000, R25, 0x48, !PT ;  /* 0x800000000c0b7812 */ /* 0x000fe200078e4819 */
[----:B------:R-:W-:Y:S06]  /*6940*/  BRA `(.L_x_5824) ;  /* 0x00000000000c7947 */ /* 0x000fec0003800000 */
.L_x_5817:
[----:B------:R-:W0:Y:S01]  /*6950*/  MUFU.RSQ R11, -QNAN ;  /* 0xffc00000000b7908 */ /* 0x000e220000001400 */
[----:B------:R-:W-:Y:S05]  /*6960*/  BRA `(.L_x_5824) ;  /* 0x0000000000047947 */ /* 0x000fea0003800000 */
.L_x_5816:
[----:B------:R-:W-:-:S07]  /*6970*/  FADD.FTZ R11, R25, R12 ;  /* 0x0000000c190b7221 */ /* 0x000fce0000010000 */
.L_x_5824:
[----:B------:R-:W-:Y:S05]  /*6980*/  BSYNC.RECONVERGENT B0 ;  /* 0x0000000000007941 */ /* 0x000fea0003800200 */
.L_x_5814:
[----:B------:R-:W-:Y:S01]  /*6990*/  HFMA2 R13, -RZ, RZ, 0, 0 ;  /* 0x00000000ff0d7431 */ /* 0x000fe200000001ff */
[----:B------:R-:W-:-:S04]  /*69a0*/  MOV R12, R40 ;  /* 0x00000028000c7202 */ /* 0x000fc80000000f00 */
[----:B0-----:R-:W-:Y:S05]  /*69b0*/  RET.REL.NODEC R12 `(_Z15SoftmaxWarpImplI10DirectLoadI13__nv_bfloat16fE11DirectStoreIfS1_EfLi2ELi30ELi32ELi1ELb0EL9Algorithm0EEvT_T0_ll) ;  /* 0xffffff940c907950 */ /* 0x001fea0003c3ffff */
.L_x_5825:
        /* <DEDUP_REMOVED lines=12> */
.L_x_25564:


//--------------------- .text._Z15SoftmaxWarpImplI10DirectLoadI13__nv_bfloat16fE11DirectStoreIfS1_EfLi2ELi28ELi32ELi1ELb1EL9Algorithm0EEvT_T0_ll --------------------------
	.section	.text._Z15SoftmaxWarpImplI10DirectLoadI13__nv_bfloat16fE11DirectStoreIfS1_EfLi2ELi28ELi32ELi1ELb1EL9Algorithm0EEvT_T0_ll,"ax",@progbits
	.align	128
        .global         _Z15SoftmaxWarpImplI10DirectLoadI13__nv_bfloat16fE11DirectStoreIfS1_EfLi2ELi28ELi32ELi1ELb1EL9Algorithm0EEvT_T0_ll
        .type           _Z15SoftmaxWarpImplI10DirectLoadI13__nv_bfloat16fE11DirectStoreIfS1_EfLi2ELi28ELi32ELi1ELb1EL9Algorithm0EEvT_T0_ll,@function
        .size           _Z15SoftmaxWarpImplI10DirectLoadI13__nv_bfloat16fE11DirectStoreIfS1_EfLi2ELi28ELi32ELi1ELb1EL9Algorithm0EEvT_T0_ll,(.L_x_25565 - _Z15SoftmaxWarpImplI10DirectLoadI13__nv_bfloat16fE11DirectStoreIfS1_EfLi2ELi28ELi32ELi1ELb1EL9Algorithm0EEvT_T0_ll)
        .other          _Z15SoftmaxWarpImplI10DirectLoadI13__nv_bfloat16fE11DirectStoreIfS1_EfLi2ELi28ELi32ELi1ELb1EL9Algorithm0EEvT_T0_ll,@"STO_CUDA_ENTRY STV_DEFAULT"
_Z15SoftmaxWarpImplI10DirectLoadI13__nv_bfloat16fE11DirectStoreIfS1_EfLi2ELi28ELi32ELi1ELb1EL9Algorithm0EEvT_T0_ll:
.text._Z15SoftmaxWarpImplI10DirectLoadI13__nv_bfloat16fE11DirectStoreIfS1_EfLi2ELi28ELi32ELi1ELb1EL9Algorithm0EEvT_T0_ll:
        /* <DEDUP_REMOVED lines=24> */
.L_x_5826:
        /* <DEDUP_REMOVED lines=8> */
[----:B------:R-:W-:Y:S05]  /*0200*/  @P0 EXIT ;  /* 0x000000000000094d */ /* 0x000fea0003800000 */
[----:B------:R-:W1:Y:S01]  /*0210*/  S2R R40, SR_TID.X ;  /* 0x0000000000287919 */ /* 0x000e620000002100 */
[----:B------:R-:W2:Y:S01]  /*0220*/  LDC.64 R34, c[0x0][0x358] ;  /* 0x0000d600ff227b82 */ /* 0x000ea20000000a00 */
[----:B------:R-:W3:Y:S02]  /*0230*/  LDCU UR4, c[0x0][0x370] ;  /* 0x00006e00ff0477ac */ /* 0x000ee40008000800 */
[----:B---3--:R-:W-:Y:S01]  /*0240*/  IMAD R42, R42, UR4, RZ ;  /* 0x000000042a2a7c24 */ /* 0x008fe2000f8e02ff */
        /* <DEDUP_REMOVED lines=13> */
[----:B--2---:R-:W-:-:S07]  /*0320*/  IADD3 R68, PT, PT, R40, 0x340, RZ ;  /* 0x0000034028447810 */ /* 0x004fce0007ffe0ff */
.L_x_5912:
[----:B-1--4-:R-:W1:Y:S01]  /*0330*/  LDC.64 R8, c[0x0][0x388] ;  /* 0x0000e200ff087b82 */ /* 0x012e620000000a00 */
[----:B------:R-:W-:-:S04]  /*0340*/  ISETP.GE.U32.AND P0, PT, R40, UR40, PT ;  /* 0x0000002828007c0c */ /* 0x000fc8000bf06070 */
[----:B------:R-:W-:Y:S02]  /*0350*/  ISETP.GE.AND.EX P3, PT, RZ, UR41, PT, P0 ;  /* 0x00000029ff007c0c */ /* 0x000fe4000bf66300 */
[----:B------:R-:W-:Y:S01]  /*0360*/  ISETP.GE.U32.AND P0, PT, R44, UR40, PT ;  /* 0x000000282c007c0c */ /* 0x000fe2000bf06070 */
[----:B--23--:R-:W2:Y:S01]  /*0370*/  LDC.64 R4, c[0x0][0x388] ;  /* 0x0000e200ff047b82 */ /* 0x00cea20000000a00 */
[----:B------:R-:W-:Y:S02]  /*0380*/  P2R R45, PR, RZ, 0x8 ;  /* 0x00000008ff2d7803 */ /* 0x000fe40000000000 */
[----:B------:R-:W-:Y:S02]  /*0390*/  ISETP.GE.AND.EX P6, PT, RZ, UR41, PT, P0 ;  /* 0x00000029ff007c0c */ /* 0x000fe4000bfc6300 */
[----:B------:R-:W-:-:S03]  /*03a0*/  ISETP.GE.U32.AND P0, PT, R46, UR40, PT ;  /* 0x000000282e007c0c */ /* 0x000fc6000bf06070 */
[----:B------:R-:W3:Y:S01]  /*03b0*/  LDC.64 R12, c[0x0][0x388] ;  /* 0x0000e200ff0c7b82 */ /* 0x000ee20000000a00 */
[----:B------:R-:W-:Y:S02]  /*03c0*/  ISETP.GE.AND.EX P5, PT, RZ, UR41, PT, P0 ;  /* 0x00000029ff007c0c */ /* 0x000fe4000bfa6300 */
[----:B------:R-:W-:Y:S02]  /*03d0*/  @!P3 MOV R2, R40 ;  /* 0x000000280002b202 */ /* 0x000fe40000000f00 */
[----:B------:R-:W-:Y:S02]  /*03e0*/  @!P3 MOV R3, RZ ;  /* 0x000000ff0003b202 */ /* 0x000fe40000000f00 */
[----:B------:R-:W-:Y:S01]  /*03f0*/  ISETP.GE.U32.AND P0, PT, R48, UR40, PT ;  /* 0x0000002830007c0c */ /* 0x000fe2000bf06070 */
[-C--:B-1----:R-:W-:Y:S01]  /*0400*/  @!P3 IMAD R0, R43, R8.reuse, RZ ;  /* 0x000000082b00b224 */ /* 0x082fe200078e02ff */
[----:B------:R-:W1:Y:S01]  /*0410*/  LDC.64 R20, c[0x0][0x380] ;  /* 0x0000e000ff147b82 */ /* 0x000e620000000a00 */
[----:B------:R-:W-:Y:S01]  /*0420*/  @!P3 IMAD.WIDE.U32 R2, R41, R8, R2 ;  /* 0x000000082902b225 */ /* 0x000fe200078e0002 */
[----:B------:R-:W-:-:S02]  /*0430*/  ISETP.GE.AND.EX P4, PT, RZ, UR41, PT, P0 ;  /* 0x00000029ff007c0c */ /* 0x000fc4000bf86300 */
[----:B------:R-:W-:Y:S01]  /*0440*/  P2R R8, PR, RZ, 0x40 ;  /* 0x00000040ff087803 */ /* 0x000fe20000000000 */
[----:B------:R-:W-:Y:S01]  /*0450*/  @!P3 IMAD R9, R41, R9, R0 ;  /* 0x000000092909b224 */ /* 0x000fe200078e0200 */
[----:B------:R-:W-:Y:S01]  /*0460*/  @!P5 MOV R47, RZ ;  /* 0x000000ff002fd202 */ /* 0x000fe20000000f00 */
[----:B--2---:R-:W-:Y:S01]  /*0470*/  @!P6 IMAD R0, R43, R4, RZ ;  /* 0x000000042b00e224 */ /* 0x004fe200078e02ff */
[----:B------:R-:W2:Y:S02]  /*0480*/  LDC.64 R24, c[0x0][0x380] ;  /* 0x0000e000ff187b82 */ /* 0x000ea40000000a00 */
[----:B------:R-:W-:Y:S01]  /*0490*/  @!P3 IADD3 R9, PT, PT, R3, R9, RZ ;  /* 0x000000090309b210 */ /* 0x000fe20007ffe0ff */
[----:B------:R-:W-:Y:S01]  /*04a0*/  @!P6 IMAD R11, R41, R5, R0 ;  /* 0x00000005290be224 */ /* 0x000fe200078e0200 */
[----:B------:R-:W-:Y:S02]  /*04b0*/  @!P6 MOV R3, RZ ;  /* 0x000000ff0003e202 */ /* 0x000fe40000000f00 */
[----:B------:R-:W-:Y:S01]  /*04c0*/  @!P3 LEA.HI R10, P1, R9, R2, RZ, 0x1 ;  /* 0x00000002090ab211 */ /* 0x000fe200078308ff */
[----:B---3--:R-:W-:Y:S01]  /*04d0*/  @!P5 IMAD R6, R43, R12, RZ ;  /* 0x0000000c2b06d224 */ /* 0x008fe200078e02ff */
[----:B------:R-:W-:Y:S01]  /*04e0*/  @!P6 MOV R2, R44 ;  /* 0x0000002c0002e202 */ /* 0x000fe20000000f00 */
[----:B------:R-:W3:Y:S01]  /*04f0*/  LDC.64 R22, c[0x0][0x380] ;  /* 0x0000e000ff167b82 */ /* 0x000ee20000000a00 */
[----:B------:R-:W-:Y:S01]  /*0500*/  @!P3 SHF.L.U32 R7, R10, 0x1, RZ ;  /* 0x000000010a07b819 */ /* 0x000fe200000006ff */
[C---:B------:R-:W-:Y:S01]  /*0510*/  @!P5 IMAD R13, R41.reuse, R13, R6 ;  /* 0x0000000d290dd224 */ /* 0x040fe200078e0206 */
[----:B------:R-:W-:Y:S01]  /*0520*/  @!P3 IADD3.X R9, PT, PT, RZ, R9, RZ, P1, !PT ;  /* 0x00000009ff09b210 */ /* 0x000fe20000ffe4ff */
[----:B------:R-:W-:Y:S01]  /*0530*/  @!P6 IMAD.WIDE.U32 R4, R41, R4, R2 ;  /* 0x000000042904e225 */ /* 0x000fe200078e0002 */
[----:B------:R-:W-:-:S02]  /*0540*/  @!P3 LOP3.LUT R7, R7, 0xfffffffc, RZ, 0xc0, !PT ;  /* 0xfffffffc0707b812 */ /* 0x000fc400078ec0ff */
[----:B------:R-:W-:Y:S01]  /*0550*/  @!P3 SHF.L.U64.HI R10, R10, 0x1, R9 ;  /* 0x000000010a0ab819 */ /* 0x000fe20000010209 */
[----:B------:R-:W4:Y:S01]  /*0560*/  LDC.64 R2, c[0x0][0x388] ;  /* 0x0000e200ff027b82 */ /* 0x000f220000000a00 */
[----:B------:R-:W-:Y:S02]  /*0570*/  @!P6 IADD3 R11, PT, PT, R11, R5, RZ ;  /* 0x000000050b0be210 */ /* 0x000fe40007ffe0ff */
[----:B-1----:R-:W-:Y:S01]  /*0580*/  @!P3 IADD3 R20, P1, PT, R7, R20, RZ ;  /* 0x000000140714b210 */ /* 0x002fe20007f3e0ff */
[----:B------:R-:W-:Y:S01]  /*0590*/  @!P5 IMAD.WIDE.U32 R6, R41, R12, R46 ;  /* 0x0000000c2906d225 */ /* 0x000fe200078e002e */
[----:B------:R-:W-:Y:S02]  /*05a0*/  @!P6 LEA.HI R14, P2, R11, R4, RZ, 0x1 ;  /* 0x000000040b0ee211 */ /* 0x000fe400078508ff */
[----:B------:R-:W-:Y:S01]  /*05b0*/  @!P3 IADD3.X R21, PT, PT, R10, R21, RZ, P1, !PT ;  /* 0x000000150a15b210 */ /* 0x000fe20000ffe4ff */
[----:B------:R-:W1:Y:S01]  /*05c0*/  LDC.64 R4, c[0x0][0x388] ;  /* 0x0000e200ff047b82 */ /* 0x000e620000000a00 */
[----:B------:R-:W-:Y:S01]  /*05d0*/  @!P6 SHF.L.U32 R9, R14, 0x1, RZ ;  /* 0x000000010e09e819 */ /* 0x000fe200000006ff */
[----:B------:R-:W-:Y:S01]  /*05e0*/  @!P6 IMAD.X R11, RZ, RZ, R11, P2 ;  /* 0x000000ffff0be224 */ /* 0x000fe200010e060b */
[----:B------:R-:W-:-:S02]  /*05f0*/  ISETP.GE.U32.AND P2, PT, R50, UR40, PT ;  /* 0x0000002832007c0c */ /* 0x000fc4000bf46070 */
[----:B------:R-:W-:Y:S02]  /*0600*/  @!P6 LOP3.LUT R9, R9, 0xfffffffc, RZ, 0xc0, !PT ;  /* 0xfffffffc0909e812 */ /* 0x000fe400078ec0ff */
[----:B------:R-:W-:Y:S01]  /*0610*/  @!P6 SHF.L.U64.HI R14, R14, 0x1, R11 ;  /* 0x000000010e0ee819 */ /* 0x000fe2000001020b */
[----:B------:R-:W5:Y:S01]  /*0620*/  LDC.64 R26, c[0x0][0x380] ;  /* 0x0000e000ff1a7b82 */ /* 0x000f620000000a00 */
[----:B------:R-:W-:Y:S02]  /*0630*/  @!P5 IADD3 R11, PT, PT, R13, R7, RZ ;  /* 0x000000070d0bd210 */ /* 0x000fe40007ffe0ff */
[----:B--2---:R-:W-:Y:S02]  /*0640*/  @!P6 IADD3 R24, P0, PT, R9, R24, RZ ;  /* 0x000000180918e210 */ /* 0x004fe40007f1e0ff */
[----:B------:R-:W-:Y:S02]  /*0650*/  @!P5 LEA.HI R10, P1, R11, R6, RZ, 0x1 ;  /* 0x000000060b0ad211 */ /* 0x000fe400078308ff */
[----:B------:R-:W-:Y:S01]  /*0660*/  @!P4 MOV R49, RZ ;  /* 0x000000ff0031c202 */ /* 0x000fe20000000f00 */
[-C--:B----4-:R-:W-:Y:S01]  /*0670*/  @!P4 IMAD R16, R43, R2.reuse, RZ ;  /* 0x000000022b10c224 */ /* 0x090fe200078e02ff */
[----:B------:R-:W-:Y:S01]  /*0680*/  @!P5 SHF.L.U32 R9, R10, 0x1, RZ ;  /* 0x000000010a09d819 */ /* 0x000fe200000006ff */
[----:B------:R-:W2:Y:S01]  /*0690*/  LDC.64 R28, c[0x0][0x380] ;  /* 0x0000e000ff1c7b82 */ /* 0x000ea20000000a00 */
[----:B------:R-:W-:Y:S01]  /*06a0*/  ISETP.GE.AND.EX P3, PT, RZ, UR41, PT, P2 ;  /* 0x00000029ff007c0c */ /* 0x000fe2000bf66320 */
[C---:B------:R-:W-:Y:S01]  /*06b0*/  @!P4 IMAD R15, R41.reuse, R3, R16 ;  /* 0x00000003290fc224 */ /* 0x040fe200078e0210 */
[----:B------:R-:W-:Y:S01]  /*06c0*/  @!P5 IADD3.X R11, PT, PT, RZ, R11, RZ, P1, !PT ;  /* 0x0000000bff0bd210 */ /* 0x000fe20000ffe4ff */
[----:B------:R-:W-:Y:S01]  /*06d0*/  @!P4 IMAD.WIDE.U32 R6, R41, R2, R48 ;  /* 0x000000022906c225 */ /* 0x000fe200078e0030 */
[----:B------:R-:W-:-:S02]  /*06e0*/  @!P5 LOP3.LUT R9, R9, 0xfffffffc, RZ, 0xc0, !PT ;  /* 0xfffffffc0909d812 */ /* 0x000fc400078ec0ff */
[----:B------:R-:W-:Y:S01]  /*06f0*/  @!P6 IADD3.X R25, PT, PT, R14, R25, RZ, P0, !PT ;  /* 0x000000190e19e210 */ /* 0x000fe200007fe4ff */
[----:B------:R-:W4:Y:S01]  /*0700*/  LDC.64 R2, c[0x0][0x388] ;  /* 0x0000e200ff027b82 */ /* 0x000f220000000a00 */
[----:B------:R-:W-:Y:S02]  /*0710*/  @!P5 SHF.L.U64.HI R10, R10, 0x1, R11 ;  /* 0x000000010a0ad819 */ /* 0x000fe4000001020b */
[----:B---3--:R-:W-:Y:S02]  /*0720*/  @!P5 IADD3 R22, P0, PT, R9, R22, RZ ;  /* 0x000000160916d210 */ /* 0x008fe40007f1e0ff */
[----:B------:R-:W-:Y:S01]  /*0730*/  @!P4 IADD3 R9, PT, PT, R15, R7, RZ ;  /* 0x000000070f09c210 */ /* 0x000fe20007ffe0ff */
[----:B-1----:R-:W-:Y:S01]  /*0740*/  @!P3 IMAD R14, R43, R4, RZ ;  /* 0x000000042b0eb224 */ /* 0x002fe200078e02ff */
[----:B------:R-:W-:Y:S01]  /*0750*/  @!P5 IADD3.X R23, PT, PT, R10, R23, RZ, P0, !PT ;  /* 0x000000170a17d210 */ /* 0x000fe200007fe4ff */
[----:B------:R-:W-:Y:S01]  /*0760*/  @!P3 IMAD.MOV.U32 R51, RZ, RZ, RZ ;  /* 0x000000ffff33b224 */ /* 0x000fe200078e00ff */
[----:B------:R-:W-:Y:S01]  /*0770*/  @!P4 LEA.HI R6, P0, R9, R6, RZ, 0x1 ;  /* 0x000000060906c211 */ /* 0x000fe200078108ff */
[C---:B------:R-:W-:Y:S01]  /*0780*/  @!P3 IMAD R11, R41.reuse, R5, R14 ;  /* 0x00000005290bb224 */ /* 0x040fe200078e020e */
[----:B------:R-:W-:Y:S01]  /*0790*/  ISETP.GE.U32.AND P1, PT, R52, UR40, PT ;  /* 0x0000002834007c0c */ /* 0x000fe2000bf26070 */
[----:B------:R-:W-:Y:S01]  /*07a0*/  @!P3 IMAD.WIDE.U32 R4, R41, R4, R50 ;  /* 0x000000042904b225 */ /* 0x000fe200078e0032 */
[----:B------:R-:W-:Y:S01]  /*07b0*/  @!P4 SHF.L.U32 R7, R6, 0x1, RZ ;  /* 0x000000010607c819 */ /* 0x000fe200000006ff */
[----:B------:R-:W1:Y:S01]  /*07c0*/  LDC.64 R18, c[0x0][0x380] ;  /* 0x0000e000ff127b82 */ /* 0x000e620000000a00 */
[----:B------:R-:W-:-:S02]  /*07d0*/  ISETP.GE.AND.EX P1, PT, RZ, UR41, PT, P1 ;  /* 0x00000029ff007c0c */ /* 0x000fc4000bf26310 */
[----:B------:R-:W-:Y:S02]  /*07e0*/  @!P4 IADD3.X R9, PT, PT, RZ, R9, RZ, P0, !PT ;  /* 0x00000009ff09c210 */ /* 0x000fe400007fe4ff */
[----:B------:R-:W-:Y:S02]  /*07f0*/  @!P4 LOP3.LUT R7, R7, 0xfffffffc, RZ, 0xc0, !PT ;  /* 0xfffffffc0707c812 */ /* 0x000fe400078ec0ff */
[----:B------:R-:W-:Y:S01]  /*0800*/  @!P4 SHF.L.U64.HI R6, R6, 0x1, R9 ;  /* 0x000000010606c819 */ /* 0x000fe20000010209 */
[----:B------:R-:W3:Y:S01]  /*0810*/  LDC.64 R14, c[0x0][0x380] ;  /* 0x0000e000ff0e7b82 */ /* 0x000ee20000000a00 */
[----:B-----5:R-:W-:Y:S02]  /*0820*/  @!P4 IADD3 R26, P0, PT, R7, R26, RZ ;  /* 0x0000001a071ac210 */ /* 0x020fe40007f1e0ff */
[----:B------:R-:W-:Y:S02]  /*0830*/  @!P3 IADD3 R7, PT, PT, R11, R5, RZ ;  /* 0x000000050b07b210 */ /* 0x000fe40007ffe0ff */
[----:B------:R-:W-:Y:S01]  /*0840*/  @!P4 IADD3.X R27, PT, PT, R6, R27, RZ, P0, !PT ;  /* 0x0000001b061bc210 */ /* 0x000fe200007fe4ff */
[----:B----4-:R-:W-:Y:S01]  /*0850*/  @!P1 IMAD R10, R43, R2, RZ ;  /* 0x000000022b0a9224 */ /* 0x010fe200078e02ff */
[----:B------:R-:W-:-:S02]  /*0860*/  @!P3 LEA.HI R4, P0, R7, R4, RZ, 0x1 ;  /* 0x000000040704b211 */ /* 0x000fc400078108ff */
[----:B------:R-:W-:Y:S01]  /*0870*/  @!P1 MOV R53, RZ ;  /* 0x000000ff00359202 */ /* 0x000fe20000000f00 */
[C---:B------:R-:W-:Y:S01]  /*0880*/  @!P1 IMAD R9, R41.reuse, R3, R10 ;  /* 0x0000000329099224 */ /* 0x040fe200078e020a */
[C---:B------:R-:W-:Y:S01]  /*0890*/  @!P3 SHF.L.U32 R5, R4.reuse, 0x1, RZ ;  /* 0x000000010405b819 */ /* 0x040fe200000006ff */
[----:B------:R-:W4:Y:S01]  /*08a0*/  LDC.64 R10, c[0x0][0x380] ;  /* 0x0000e000ff0a7b82 */ /* 0x000f220000000a00 */
[----:B------:R-:W-:Y:S01]  /*08b0*/  @!P3 IADD3.X R7, PT, PT, RZ, R7, RZ, P0, !PT ;  /* 0x00000007ff07b210 */ /* 0x000fe200007fe4ff */
[----:B------:R-:W-:Y:S01]  /*08c0*/  @!P1 IMAD.WIDE.U32 R2, R41, R2, R52 ;  /* 0x0000000229029225 */ /* 0x000fe200078e0034 */
[----:B------:R-:W-:Y:S02]  /*08d0*/  @!P3 LOP3.LUT R5, R5, 0xfffffffc, RZ, 0xc0, !PT ;  /* 0xfffffffc0505b812 */ /* 0x000fe400078ec0ff */
[----:B------:R-:W-:Y:S02]  /*08e0*/  @!P3 SHF.L.U64.HI R4, R4, 0x1, R7 ;  /* 0x000000010404b819 */ /* 0x000fe40000010207 */
[----:B--2---:R-:W-:Y:S01]  /*08f0*/  @!P3 IADD3 R28, P0, PT, R5, R28, RZ ;  /* 0x0000001c051cb210 */ /* 0x004fe20007f1e0ff */
[----:B------:R-:W2:Y:S01]  /*0900*/  LDC.64 R6, c[0x0][0x388] ;  /* 0x0000e200ff067b82 */ /* 0x000ea20000000a00 */
[----:B------:R-:W-:-:S02]  /*0910*/  @!P1 IADD3 R5, PT, PT, R9, R3, RZ ;  /* 0x0000000309059210 */ /* 0x000fc40007ffe0ff */
[----:B------:R-:W-:Y:S02]  /*0920*/  @!P3 IADD3.X R29, PT, PT, R4, R29, RZ, P0, !PT ;  /* 0x0000001d041db210 */ /* 0x000fe400007fe4ff */
[----:B------:R-:W-:Y:S02]  /*0930*/  @!P1 LEA.HI R2, P0, R5, R2, RZ, 0x1 ;  /* 0x0000000205029211 */ /* 0x000fe400078108ff */
[----:B------:R-:W-:Y:S02]  /*0940*/  P2R R30, PR, RZ, 0x2 ;  /* 0x00000002ff1e7803 */ /* 0x000fe40000000000 */
[----:B------:R-:W-:Y:S02]  /*0950*/  @!P1 SHF.L.U32 R3, R2, 0x1, RZ ;  /* 0x0000000102039819 */ /* 0x000fe400000006ff */
[----:B------:R-:W-:Y:S02]  /*0960*/  @!P1 IADD3.X R5, PT, PT, RZ, R5, RZ, P0, !PT ;  /* 0x00000005ff059210 */ /* 0x000fe400007fe4ff */
[----:B------:R-:W-:-:S02]  /*0970*/  @!P1 LOP3.LUT R3, R3, 0xfffffffc, RZ, 0xc0, !PT ;  /* 0xfffffffc03039812 */ /* 0x000fc400078ec0ff */
[----:B------:R-:W-:Y:S02]  /*0980*/  @!P1 SHF.L.U64.HI R2, R2, 0x1, R5 ;  /* 0x0000000102029819 */ /* 0x000fe40000010205 */
[----:B-1----:R-:W-:Y:S01]  /*0990*/  @!P1 IADD3 R18, P0, PT, R3, R18, RZ ;  /* 0x0000001203129210 */ /* 0x002fe20007f1e0ff */
[----:B------:R-:W1:Y:S01]  /*09a0*/  LDC.64 R4, c[0x0][0x380] ;  /* 0x0000e000ff047b82 */ /* 0x000e620000000a00 */
[----:B------:R-:W-:Y:S02]  /*09b0*/  P2R R13, PR, RZ, 0x8 ;  /* 0x00000008ff0d7803 */ /* 0x000fe40000000000 */
[----:B------:R-:W-:Y:S01]  /*09c0*/  P2R R12, PR, RZ, 0x10 ;  /* 0x00000010ff0c7803 */ /* 0x000fe20000000000 */
[----:B------:R-:W-:Y:S01]  /*09d0*/  @!P1 IMAD.X R19, R2, 0x1, R19, P0 ;  /* 0x0000000102139824 */ /* 0x000fe200000e0613 */
[----:B------:R-:W-:Y:S02]  /*09e0*/  ISETP.GE.U32.AND P0, PT, R54, UR40, PT ;  /* 0x0000002836007c0c */ /* 0x000fe4000bf06070 */
[----:B------:R-:W-:-:S02]  /*09f0*/  P2R R0, PR, RZ, 0x20 ;  /* 0x00000020ff007803 */ /* 0x000fc40000000000 */
        /* <DEDUP_REMOVED lines=35> */
[----:B------:R-:W-:-:S03]  /*0c30*/  ISETP.GE.AND.EX P1, PT, RZ, UR41, PT, P1 ;  /* 0x00000029ff007c0c */ /* 0x000fc6000bf26310 */
[----:B------:R-:W5:Y:S01]  /*0c40*/  LDC.64 R8, c[0x0][0x380] ;  /* 0x0000e000ff087b82 */ /* 0x000f620000000a00 */
[----:B------:R-:W-:-:S07]  /*0c50*/  P2R R49, PR, RZ, 0x2 ;  /* 0x00000002ff317803 */ /* 0x000fce0000000000 */
[----:B------:R-:W-:Y:S02]  /*0c60*/  @!P0 R2UR UR6, R34 ;  /* 0x00000000220682ca */ /* 0x000fe400000e0000 */
[----:B------:R-:W-:Y:S01]  /*0c70*/  @!P1 IMAD.MOV.U32 R59, RZ, RZ, RZ ;  /* 0x000000ffff3b9224 */ /* 0x000fe200078e00ff */
[----:B------:R-:W-:Y:S01]  /*0c80*/  @!P0 R2UR UR7, R35 ;  /* 0x00000000230782ca */ /* 0x000fe200000e0000 */
[----:B-1----:R-:W-:-:S04]  /*0c90*/  @!P1 IMAD R4, R43, R2, RZ ;  /* 0x000000022b049224 */ /* 0x002fc800078e02ff */
[C---:B------:R-:W-:Y:S02]  /*0ca0*/  @!P1 IMAD R5, R41.reuse, R3, R4 ;  /* 0x0000000329059224 */ /* 0x040fe400078e0204 */
[----:B------:R-:W-:-:S06]  /*0cb0*/  @!P1 IMAD.WIDE.U32 R2, R41, R2, R58 ;  /* 0x0000000229029225 */ /* 0x000fcc00078e003a */
[----:B------:R-:W3:Y:S01]  /*0cc0*/  @!P0 LDG.E R24, desc[UR6][R24.64] ;  /* 0x0000000618188981 */ /* 0x000ee2000c1e1900 */
[----:B------:R-:W-:-:S04]  /*0cd0*/  @!P1 IADD3 R5, PT, PT, R5, R3, RZ ;  /* 0x0000000305059210 */ /* 0x000fc80007ffe0ff */
        /* <DEDUP_REMOVED lines=8> */
[----:B------:R-:W-:-:S04]  /*0d60*/  ISETP.GE.U32.AND P2, PT, R60, UR40, PT ;  /* 0x000000283c007c0c */ /* 0x000fc8000bf46070 */
[----:B------:R-:W-:Y:S02]  /*0d70*/  ISETP.GE.AND.EX P2, PT, RZ, UR41, PT, P2 ;  /* 0x00000029ff007c0c */ /* 0x000fe4000bf46320 */
[----:B------:R-:W-:Y:S02]  /*0d80*/  MOV R37, 0xff800000 ;  /* 0xff80000000257802 */ /* 0x000fe40000000f00 */
[----:B------:R-:W-:-:S09]  /*0d90*/  P2R R51, PR, RZ, 0x4 ;  /* 0x00000004ff337803 */ /* 0x000fd20000000000 */
[----:B------:R-:W-:Y:S01]  /*0da0*/  @!P2 MOV R61, RZ ;  /* 0x000000ff003da202 */ /* 0x000fe20000000f00 */
[----:B-1----:R-:W-:-:S04]  /*0db0*/  @!P2 IMAD R6, R43, R4, RZ ;  /* 0x000000042b06a224 */ /* 0x002fc800078e02ff */
        /* <DEDUP_REMOVED lines=8> */
[----:B-----5:R-:W-:-:S04]  /*0e40*/  @!P2 IADD3 R4, P3, PT, R5, R8, RZ ;  /* 0x000000080504a210 */ /* 0x020fc80007f7e0ff */
[----:B------:R-:W-:Y:S02]  /*0e50*/  @!P2 IADD3.X R5, PT, PT, R6, R9, RZ, P3, !PT ;  /* 0x000000090605a210 */ /* 0x000fe40001ffe4ff */
[----:B------:R-:W1:Y:S01]  /*0e60*/  LDC.64 R6, c[0x0][0x388] ;  /* 0x0000e200ff067b82 */ /* 0x000e620000000a00 */
[----:B------:R-:W-:Y:S02]  /*0e70*/  ISETP.GE.U32.AND P3, PT, R62, UR40, PT ;  /* 0x000000283e007c0c */ /* 0x000fe4000bf66070 */
[----:B------:R-:W-:Y:S02]  /*0e80*/  ISETP.NE.AND P2, PT, R13, RZ, PT ;  /* 0x000000ff0d00720c */ /* 0x000fe40003f45270 */
[----:B------:R-:W-:Y:S02]  /*0e90*/  ISETP.GE.AND.EX P3, PT, RZ, UR41, PT, P3 ;  /* 0x00000029ff007c0c */ /* 0x000fe4000bf66330 */
[----:B------:R-:W-:Y:S02]  /*0ea0*/  MOV R13, 0xff800000 ;  /* 0xff800000000d7802 */ /* 0x000fe40000000f00 */
[----:B------:R-:W-:-:S09]  /*0eb0*/  P2R R53, PR, RZ, 0x8 ;  /* 0x00000008ff357803 */ /* 0x000fd20000000000 */
[----:B------:R-:W-:Y:S01]  /*0ec0*/  @!P3 MOV R63, RZ ;  /* 0x000000ff003fb202 */ /* 0x000fe20000000f00 */
[----:B-1----:R-:W-:-:S04]  /*0ed0*/  @!P3 IMAD R8, R43, R6, RZ ;  /* 0x000000062b08b224 */ /* 0x002fc800078e02ff */
[C---:B------:R-:W-:Y:S02]  /*0ee0*/  @!P3 IMAD R9, R41.reuse, R7, R8 ;  /* 0x000000072909b224 */ /* 0x040fe400078e0208 */
[----:B------:R-:W-:-:S04]  /*0ef0*/  @!P3 IMAD.WIDE.U32 R6, R41, R6, R62 ;  /* 0x000000062906b225 */ /* 0x000fc800078e003e */
[----:B------:R-:W-:-:S05]  /*0f00*/  @!P3 IMAD.IADD R9, R9, 0x1, R7 ;  /* 0x000000010909b824 */ /* 0x000fca00078e0207 */
[----:B------:R-:W-:-:S04]  /*0f10*/  @!P3 LEA.HI R6, P4, R9, R6, RZ, 0x1 ;  /* 0x000000060906b211 */ /* 0x000fc800078908ff */
[C---:B------:R-:W-:Y:S02]  /*0f20*/  @!P3 SHF.L.U32 R7, R6.reuse, 0x1, RZ ;  /* 0x000000010607b819 */ /* 0x040fe400000006ff */
[----:B------:R-:W-:Y:S02]  /*0f30*/  @!P3 IADD3.X R9, PT, PT, RZ, R9, RZ, P4, !PT ;  /* 0x00000009ff09b210 */ /* 0x000fe400027fe4ff */
[----:B------:R-:W-:Y:S02]  /*0f40*/  @!P3 LOP3.LUT R7, R7, 0xfffffffc, RZ, 0xc0, !PT ;  /* 0xfffffffc0707b812 */ /* 0x000fe400078ec0ff */
[----:B------:R-:W-:Y:S02]  /*0f50*/  @!P3 SHF.L.U64.HI R8, R6, 0x1, R9 ;  /* 0x000000010608b819 */ /* 0x000fe40000010209 */
[----:B----4-:R-:W-:-:S04]  /*0f60*/  @!P3 IADD3 R6, P4, PT, R7, R10, RZ ;  /* 0x0000000a0706b210 */ /* 0x010fc80007f9e0ff */
        /* <DEDUP_REMOVED lines=16> */
[----:B---3--:R-:W-:-:S04]  /*1070*/  @!P4 IADD3 R8, P5, PT, R9, R14, RZ ;  /* 0x0000000e0908c210 */ /* 0x008fc80007fbe0ff */
[----:B------:R-:W-:Y:S02]  /*1080*/  @!P4 IADD3.X R9, PT, PT, R10, R15, RZ, P5, !PT ;  /* 0x0000000f0a09c210 */ /* 0x000fe40002ffe4ff */
[----:B------:R-:W-:Y:S01]  /*1090*/  ISETP.NE.AND P4, PT, R0, RZ, PT ;  /* 0x000000ff0000720c */ /* 0x000fe20003f85270 */
[----:B------:R-:W1:Y:S01]  /*10a0*/  LDC.64 R10, c[0x0][0x388] ;  /* 0x0000e200ff0a7b82 */ /* 0x000e620000000a00 */
[----:B------:R-:W-:Y:S02]  /*10b0*/  ISETP.GE.U32.AND P5, PT, R66, UR40, PT ;  /* 0x0000002842007c0c */ /* 0x000fe4000bfa6070 */
[----:B------:R-:W-:Y:S02]  /*10c0*/  P2R R55, PR, RZ, 0x10 ;  /* 0x00000010ff377803 */ /* 0x000fe40000000000 */
[----:B------:R-:W-:Y:S02]  /*10d0*/  ISETP.NE.AND P4, PT, R45, RZ, PT ;  /* 0x000000ff2d00720c */ /* 0x000fe40003f85270 */
[----:B------:R-:W-:-:S11]  /*10e0*/  ISETP.GE.AND.EX P5, PT, RZ, UR41, PT, P5 ;  /* 0x00000029ff007c0c */ /* 0x000fd6000bfa6350 */
[----:B------:R-:W-:Y:S02]  /*10f0*/  @!P4 R2UR UR4, R34 ;  /* 0x000000002204c2ca */ /* 0x000fe400000e0000 */
[----:B------:R-:W-:Y:S02]  /*1100*/  @!P4 R2UR UR5, R35 ;  /* 0x000000002305c2ca */ /* 0x000fe400000e0000 */
[----:B------:R-:W-:Y:S01]  /*1110*/  @!P5 MOV R67, RZ ;  /* 0x000000ff0043d202 */ /* 0x000fe20000000f00 */
[----:B-1----:R-:W-:-:S04]  /*1120*/  @!P5 IMAD R0, R43, R10, RZ ;  /* 0x0000000a2b00d224 */ /* 0x002fc800078e02ff */
[C---:B------:R-:W-:Y:S02]  /*1130*/  @!P5 IMAD R31, R41.reuse, R11, R0 ;  /* 0x0000000b291fd224 */ /* 0x040fe400078e0200 */
[----:B------:R-:W-:-:S04]  /*1140*/  @!P5 IMAD.WIDE.U32 R10, R41, R10, R66 ;  /* 0x0000000a290ad225 */ /* 0x000fc800078e0042 */
[----:B------:R-:W2:Y:S01]  /*1150*/  @!P4 LDG.E R20, desc[UR4][R20.64] ;  /* 0x000000041414c981 */ /* 0x000ea2000c1e1900 */
[----:B------:R-:W-:-:S04]  /*1160*/  @!P5 IADD3 R31, PT, PT, R31, R11, RZ ;  /* 0x0000000b1f1fd210 */ /* 0x000fc80007ffe0ff */
[----:B------:R-:W-:Y:S02]  /*1170*/  @!P5 LEA.HI R0, P6, R31, R10, RZ, 0x1 ;  /* 0x0000000a1f00d211 */ /* 0x000fe400078d08ff */
[----:B------:R-:W1:Y:S02]  /*1180*/  LDC.64 R10, c[0x0][0x380] ;  /* 0x0000e000ff0a7b82 */ /* 0x000e640000000a00 */
[----:B------:R-:W-:Y:S01]  /*1190*/  @!P5 SHF.L.U32 R15, R0, 0x1, RZ ;  /* 0x00000001000fd819 */ /* 0x000fe200000006ff */
[----:B------:R-:W-:-:S03]  /*11a0*/  @!P5 IMAD.X R31, RZ, RZ, R31, P6 ;  /* 0x000000ffff1fd224 */ /* 0x000fc600030e061f */
[----:B------:R-:W-:Y:S02]  /*11b0*/  @!P5 LOP3.LUT R15, R15, 0xfffffffc, RZ, 0xc0, !PT ;  /* 0xfffffffc0f0fd812 */ /* 0x000fe400078ec0ff */
[----:B------:R-:W-:Y:S02]  /*11c0*/  @!P5 SHF.L.U64.HI R0, R0, 0x1, R31 ;  /* 0x000000010000d819 */ /* 0x000fe4000001021f */
[----:B-1----:R-:W-:Y:S02]  /*11d0*/  @!P5 IADD3 R10, P6, PT, R15, R10, RZ ;  /* 0x0000000a0f0ad210 */ /* 0x002fe40007fde0ff */
[----:B------:R-:W1:Y:S02]  /*11e0*/  LDC.64 R14, c[0x0][0x388] ;  /* 0x0000e200ff0e7b82 */ /* 0x000e640000000a00 */
[----:B------:R-:W-:Y:S02]  /*11f0*/  @!P5 IADD3.X R11, PT, PT, R0, R11, RZ, P6, !PT ;  /* 0x0000000b000bd210 */ /* 0x000fe400037fe4ff */
[----:B------:R-:W-:-:S04]  /*1200*/  ISETP.GE.U32.AND P6, PT, R68, UR40, PT ;  /* 0x0000002844007c0c */ /* 0x000fc8000bfc6070 */
        /* <DEDUP_REMOVED lines=12> */
[----:B------:R-:W-:Y:S02]  /*12d0*/  MOV R33, 0xff800000 ;  /* 0xff80000000217802 */ /* 0x000fe40000000f00 */
[----:B-1----:R-:W-:-:S04]  /*12e0*/  @!P6 IADD3 R14, P1, PT, R31, R14, RZ ;  /* 0x0000000e1f0ee210 */ /* 0x002fc80007f3e0ff */
[----:B------:R-:W-:Y:S02]  /*12f0*/  @!P6 IADD3.X R15, PT, PT, R0, R15, RZ, P1, !PT ;  /* 0x0000000f000fe210 */ /* 0x000fe40000ffe4ff */
[----:B------:R-:W-:Y:S02]  /*1300*/  ISETP.NE.AND P1, PT, R30, RZ, PT ;  /* 0x000000ff1e00720c */ /* 0x000fe40003f25270 */
[----:B------:R-:W-:Y:S02]  /*1310*/  MOV R82, 0xff800000 ;  /* 0xff80000000527802 */ /* 0x000fe40000000f00 */
[----:B------:R-:W-:Y:S02]  /*1320*/  MOV R31, 0xff800000 ;  /* 0xff800000001f7802 */ /* 0x000fe40000000f00 */
[----:B------:R-:W-:Y:S02]  /*1330*/  @!P0 SHF.L.U32 R31, R24, 0x10, RZ ;  /* 0x00000010181f8819 */ /* 0x000fe400000006ff */
[----:B--2---:R-:W-:-:S02]  /*1340*/  @!P4 PRMT R0, R20, 0x7632, R0 ;  /* 0x000076321400c816 */ /* 0x004fc40000000000 */
[----:B------:R-:W-:-:S03]  /*1350*/  @!P4 SHF.L.U32 R37, R20, 0x10, RZ ;  /* 0x000000101425c819 */ /* 0x000fc600000006ff */
[----:B------:R-:W-:-:S05]  /*1360*/  @!P4 IMAD.U32 R33, R0, 0x10000, RZ ;  /* 0x000100000021c824 */ /* 0x000fca00078e00ff */
[----:B------:R-:W-:Y:S02]  /*1370*/  @!P4 FMNMX3 R13, R37, -INF , R33, !PT ;  /* 0xff800000250dc876 */ /* 0x000fe40007800021 */
[----:B------:R-:W-:-:S13]  /*1380*/  ISETP.NE.AND P4, PT, R55, RZ, PT ;  /* 0x000000ff3700720c */ /* 0x000fda0003f85270 */
[----:B------:R-:W-:Y:S02]  /*1390*/  @!P4 R2UR UR4, R34 ;  /* 0x000000002204c2ca */ /* 0x000fe400000e0000 */
[----:B------:R-:W-:-:S13]  /*13a0*/  @!P4 R2UR UR5, R35 ;  /* 0x000000002305c2ca */ /* 0x000fda00000e0000 */
[----:B------:R-:W2:Y:S01]  /*13b0*/  @!P4 LDG.E R22, desc[UR4][R22.64] ;  /* 0x000000041616c981 */ /* 0x000ea2000c1e1900 */
[----:B------:R-:W-:Y:S02]  /*13c0*/  @!P3 R2UR UR4, R34 ;  /* 0x000000002204b2ca */ /* 0x000fe400000e0000 */
[----:B------:R-:W-:Y:S02]  /*13d0*/  @!P3 R2UR UR5, R35 ;  /* 0x000000002305b2ca */ /* 0x000fe400000e0000 */
[----:B------:R-:W-:-:S11]  /*13e0*/  @!P0 PRMT R0, R24, 0x7632, R0 ;  /* 0x0000763218008816 */ /* 0x000fd60000000000 */
[----:B------:R-:W3:Y:S01]  /*13f0*/  @!P3 LDG.E R26, desc[UR4][R26.64] ;  /* 0x000000041a1ab981 */ /* 0x000ee2000c1e1900 */
[----:B------:R-:W-:Y:S02]  /*1400*/  @!P2 R2UR UR4, R34 ;  /* 0x000000002204a2ca */ /* 0x000fe400000e0000 */
[----:B------:R-:W-:Y:S02]  /*1410*/  @!P2 R2UR UR5, R35 ;  /* 0x000000002305a2ca */ /* 0x000fe400000e0000 */
[----:B------:R-:W-:-:S04]  /*1420*/  @!P0 SHF.L.U32 R82, R0, 0x10, RZ ;  /* 0x0000001000528819 */ /* 0x000fc800000006ff */
[----:B------:R-:W-:Y:S02]  /*1430*/  @!P0 FMNMX3 R13, R13, R31, R82, !PT ;  /* 0x0000001f0d0d8276 */ /* 0x000fe40007800052 */
[----:B------:R-:W-:-:S05]  /*1440*/  ISETP.NE.AND P0, PT, R32, RZ, PT ;  /* 0x000000ff2000720c */ /* 0x000fca0003f05270 */
[----:B------:R-:W4:Y:S01]  /*1450*/  @!P2 LDG.E R28, desc[UR4][R28.64] ;  /* 0x000000041c1ca981 */ /* 0x000f22000c1e1900 */
[----:B------:R-:W-:Y:S02]  /*1460*/  @!P1 R2UR UR4, R34 ;  /* 0x00000000220492ca */ /* 0x000fe400000e0000 */
[----:B------:R-:W-:-:S13]  /*1470*/  @!P1 R2UR UR5, R35 ;  /* 0x00000000230592ca */ /* 0x000fda00000e0000 */
[----:B------:R-:W5:Y:S01]  /*1480*/  @!P1 LDG.E R18, desc[UR4][R18.64] ;  /* 0x0000000412129981 */ /* 0x000f62000c1e1900 */
[----:B------:R-:W-:Y:S02]  /*1490*/  @!P0 R2UR UR4, R34 ;  /* 0x00000000220482ca */ /* 0x000fe400000e0000 */
[----:B------:R-:W-:-:S13]  /*14a0*/  @!P0 R2UR UR5, R35 ;  /* 0x00000000230582ca */ /* 0x000fda00000e0000 */
[----:B------:R-:W5:Y:S01]  /*14b0*/  @!P0 LDG.E R38, desc[UR4][R38.64] ;  /* 0x0000000426268981 */ /* 0x000f62000c1e1900 */
[----:B------:R-:W-:Y:S02]  /*14c0*/  MOV R70, 0xff800000 ;  /* 0xff80000000467802 */ /* 0x000fe40000000f00 */
[----:B------:R-:W-:Y:S01]  /*14d0*/  MOV R78, 0xff800000 ;  /* 0xff800000004e7802 */ /* 0x000fe20000000f00 */
[----:B------:R-:W-:Y:S01]  /*14e0*/  IMAD.MOV.U32 R74, RZ, RZ, -0x800000 ;  /* 0xff800000ff4a7424 */ /* 0x000fe200078e00ff */
[----:B------:R-:W-:Y:S02]  /*14f0*/  MOV R24, 0xff800000 ;  /* 0xff80000000187802 */ /* 0x000fe40000000f00 */
[----:B------:R-:W-:Y:S02]  /*1500*/  MOV R32, 0xff800000 ;  /* 0xff80000000207802 */ /* 0x000fe40000000f00 */
[----:B------:R-:W-:Y:S02]  /*1510*/  MOV R20, 0xff800000 ;  /* 0xff80000000147802 */ /* 0x000fe40000000f00 */
[----:B--2---:R-:W-:-:S02]  /*1520*/  @!P4 PRMT R0, R22, 0x7632, R0 ;  /* 0x000076321600c816 */ /* 0x004fc40000000000 */
[----:B------:R-:W-:Y:S02]  /*1530*/  @!P4 SHF.L.U32 R78, R22, 0x10, RZ ;  /* 0x00000010164ec819 */ /* 0x000fe400000006ff */
[----:B------:R-:W-:-:S04]  /*1540*/  @!P4 SHF.L.U32 R70, R0, 0x10, RZ ;  /* 0x000000100046c819 */ /* 0x000fc800000006ff */
[----:B------:R-:W-:Y:S02]  /*1550*/  @!P4 FMNMX3 R13, R13, R78, R70, !PT ;  /* 0x0000004e0d0dc276 */ /* 0x000fe40007800046 */
[----:B------:R-:W-:Y:S02]  /*1560*/  ISETP.NE.AND P4, PT, R36, RZ, PT ;  /* 0x000000ff2400720c */ /* 0x000fe40003f85270 */
[----:B------:R-:W-:Y:S02]  /*1570*/  MOV R36, 0xff800000 ;  /* 0xff80000000247802 */ /* 0x000fe40000000f00 */
[----:B---3--:R-:W-:-:S04]  /*1580*/  @!P3 PRMT R0, R26, 0x7632, R0 ;  /* 0x000076321a00b816 */ /* 0x008fc80000000000 */
[----:B------:R-:W-:Y:S02]  /*1590*/  @!P3 SHF.L.U32 R36, R0, 0x10, RZ ;  /* 0x000000100024b819 */ /* 0x000fe400000006ff */
[----:B------:R-:W-:-:S04]  /*15a0*/  @!P3 SHF.L.U32 R74, R26, 0x10, RZ ;  /* 0x000000101a4ab819 */ /* 0x000fc800000006ff */
[----:B------:R-:W-:Y:S02]  /*15b0*/  @!P3 FMNMX3 R13, R13, R74, R36, !PT ;  /* 0x0000004a0d0db276 */ /* 0x000fe40007800024 */
[C---:B----4-:R-:W-:Y:S02]  /*15c0*/  @!P2 PRMT R0, R28.reuse, 0x7632, R0 ;  /* 0x000076321c00a816 */ /* 0x050fe40000000000 */
[----:B------:R-:W-:Y:S02]  /*15d0*/  @!P2 SHF.L.U32 R32, R28, 0x10, RZ ;  /* 0x000000101c20a819 */ /* 0x000fe400000006ff */
[----:B------:R-:W-:Y:S02]  /*15e0*/  @!P2 SHF.L.U32 R24, R0, 0x10, RZ ;  /* 0x000000100018a819 */ /* 0x000fe400000006ff */
[----:B------:R-:W-:Y:S02]  /*15f0*/  MOV R26, 0xff800000 ;  /* 0xff800000001a7802 */ /* 0x000fe40000000f00 */
[----:B------:R-:W-:-:S02]  /*1600*/  @!P2 FMNMX3 R13, R13, R32, R24, !PT ;  /* 0x000000200d0da276 */ /* 0x000fc40007800018 */
[C---:B-----5:R-:W-:Y:S02]  /*1610*/  @!P1 PRMT R0, R18.reuse, 0x7632, R0 ;  /* 0x0000763212009816 */ /* 0x060fe40000000000 */
[----:B------:R-:W-:Y:S02]  /*1620*/  @!P1 SHF.L.U32 R26, R18, 0x10, RZ ;  /* 0x00000010121a9819 */ /* 0x000fe400000006ff */
[----:B------:R-:W-:Y:S01]  /*1630*/  @!P1 SHF.L.U32 R20, R0, 0x10, RZ ;  /* 0x0000001000149819 */ /* 0x000fe200000006ff */
[----:B------:R-:W-:Y:S01]  /*1640*/  IMAD.MOV.U32 R22, RZ, RZ, -0x800000 ;  /* 0xff800000ff167424 */ /* 0x000fe200078e00ff */
[----:B------:R-:W-:Y:S02]  /*1650*/  MOV R28, 0xff800000 ;  /* 0xff800000001c7802 */ /* 0x000fe40000000f00 */
[----:B------:R-:W-:Y:S02]  /*1660*/  @!P1 FMNMX3 R13, R13, R26, R20, !PT ;  /* 0x0000001a0d0d9276 */ /* 0x000fe40007800014 */
[----:B------:R-:W-:-:S02]  /*1670*/  @!P0 PRMT R0, R38, 0x7632, R0 ;  /* 0x0000763226008816 */ /* 0x000fc40000000000 */
[----:B------:R-:W-:Y:S02]  /*1680*/  @!P0 SHF.L.U32 R28, R38, 0x10, RZ ;  /* 0x00000010261c8819 */ /* 0x000fe400000006ff */
[----:B------:R-:W-:-:S04]  /*1690*/  @!P0 SHF.L.U32 R22, R0, 0x10, RZ ;  /* 0x0000001000168819 */ /* 0x000fc800000006ff */
[----:B------:R-:W-:Y:S02]  /*16a0*/  @!P0 FMNMX3 R13, R13, R28, R22, !PT ;  /* 0x0000001c0d0d8276 */ /* 0x000fe40007800016 */
[----:B------:R-:W-:Y:S02]  /*16b0*/  ISETP.NE.AND P0, PT, R47, RZ, PT ;  /* 0x000000ff2f00720c */ /* 0x000fe40003f05270 */
[----:B------:R-:W-:Y:S02]  /*16c0*/  ISETP.NE.AND P1, PT, R49, RZ, PT ;  /* 0x000000ff3100720c */ /* 0x000fe40003f25270 */
[----:B------:R-:W-:-:S09]  /*16d0*/  ISETP.NE.AND P2, PT, R51, RZ, PT ;  /* 0x000000ff3300720c */ /* 0x000fd20003f45270 */
[C---:B------:R-:W-:Y:S02]  /*16e0*/  @!P0 R2UR UR4, R34.reuse ;  /* 0x00000000220482ca */ /* 0x040fe400000e0000 */
[----:B------:R-:W-:Y:S02]  /*16f0*/  @!P0 R2UR UR5, R35 ;  /* 0x00000000230582ca */ /* 0x000fe400000e0000 */
[----:B------:R-:W-:Y:S02]  /*1700*/  ISETP.NE.AND P3, PT, R53, RZ, PT ;  /* 0x000000ff3500720c */ /* 0x000fe40003f65270 */
[----:B------:R-:W-:Y:S02]  /*1710*/  @!P2 R2UR UR6, R34 ;  /* 0x000000002206a2ca */ /* 0x000fe400000e0000 */
[----:B------:R-:W-:-:S07]  /*1720*/  @!P2 R2UR UR7, R35 ;  /* 0x000000002307a2ca */ /* 0x000fce00000e0000 */
[----:B------:R1:W2:Y:S01]  /*1730*/  @!P0 LDG.E R16, desc[UR4][R16.64] ;  /* 0x0000000410108981 */ /* 0x0002a2000c1e1900 */
[C---:B------:R-:W-:Y:S02]  /*1740*/  @!P1 R2UR UR4, R34.reuse ;  /* 0x00000000220492ca */ /* 0x040fe400000e0000 */
[C---:B------:R-:W-:Y:S02]  /*1750*/  @!P1 R2UR UR5, R35.reuse ;  /* 0x00000000230592ca */ /* 0x040fe400000e0000 */
[C---:B------:R-:W-:Y:S01]  /*1760*/  @!P3 R2UR UR8, R34.reuse ;  /* 0x000000002208b2ca */ /* 0x040fe200000e0000 */
[----:B------:R-:W3:Y:S01]  /*1770*/  @!P2 LDG.E R4, desc[UR6][R4.64] ;  /* 0x000000060404a981 */ /* 0x000ee2000c1e1900 */
[C---:B------:R-:W-:Y:S02]  /*1780*/  @!P3 R2UR UR9, R35.reuse ;  /* 0x000000002309b2ca */ /* 0x040fe400000e0000 */
[----:B------:R-:W-:Y:S02]  /*1790*/  @!P5 R2UR UR6, R34 ;  /* 0x000000002206d2ca */ /* 0x000fe400000e0000 */
[----:B------:R-:W-:-:S05]  /*17a0*/  @!P5 R2UR UR7, R35 ;  /* 0x000000002307d2ca */ /* 0x000fca00000e0000 */
[----:B------:R-:W4:Y:S01]  /*17b0*/  @!P1 LDG.E R2, desc[UR4][R2.64] ;  /* 0x0000000402029981 */ /* 0x000f22000c1e1900 */
[C---:B------:R-:W-:Y:S02]  /*17c0*/  @!P4 R2UR UR4, R34.reuse ;  /* 0x000000002204c2ca */ /* 0x040fe400000e0000 */
[C---:B------:R-:W-:Y:S01]  /*17d0*/  @!P4 R2UR UR5, R35.reuse ;  /* 0x000000002305c2ca */ /* 0x040fe200000e0000 */
[----:B------:R-:W5:Y:S01]  /*17e0*/  @!P3 LDG.E R6, desc[UR8][R6.64] ;  /* 0x000000080606b981 */ /* 0x000f62000c1e1900 */
[----:B------:R-:W-:Y:S02]  /*17f0*/  @!P6 R2UR UR8, R34 ;  /* 0x000000002208e2ca */ /* 0x000fe400000e0000 */
[----:B------:R-:W-:Y:S01]  /*1800*/  @!P6 R2UR UR9, R35 ;  /* 0x000000002309e2ca */ /* 0x000fe200000e0000 */
[----:B------:R-:W5:Y:S08]  /*1810*/  @!P5 LDG.E R10, desc[UR6][R10.64] ;  /* 0x000000060a0ad981 */ /* 0x000f70000c1e1900 */
[----:B------:R-:W5:Y:S04]  /*1820*/  @!P4 LDG.E R8, desc[UR4][R8.64] ;  /* 0x000000040808c981 */ /* 0x000f68000c1e1900 */
[----:B------:R-:W5:Y:S01]  /*1830*/  @!P6 LDG.E R14, desc[UR8][R14.64] ;  /* 0x000000080e0ee981 */ /* 0x000f62000c1e1900 */
[----:B------:R-:W-:-:S02]  /*1840*/  MOV R18, 0xff800000 ;  /* 0xff80000000127802 */ /* 0x000fc40000000f00 */
[----:B------:R-:W-:Y:S02]  /*1850*/  MOV R30, 0xff800000 ;  /* 0xff800000001e7802 */ /* 0x000fe40000000f00 */
[----:B-1----:R-:W-:Y:S02]  /*1860*/  MOV R17, 0xff800000 ;  /* 0xff80000000117802 */ /* 0x002fe40000000f00 */
[----:B------:R-:W-:Y:S02]  /*1870*/  MOV R90, 0xff800000 ;  /* 0xff800000005a7802 */ /* 0x000fe40000000f00 */
[----:B------:R-:W-:Y:S02]  /*1880*/  MOV R92, 0xff800000 ;  /* 0xff800000005c7802 */ /* 0x000fe40000000f00 */
[----:B------:R-:W-:Y:S02]  /*1890*/  MOV R88, 0xff800000 ;  /* 0xff80000000587802 */ /* 0x000fe40000000f00 */
[----:B------:R-:W-:-:S02]  /*18a0*/  MOV R80, 0xff800000 ;  /* 0xff80000000507802 */ /* 0x000fc40000000f00 */
[----:B------:R-:W-:Y:S02]  /*18b0*/  MOV R86, 0xff800000 ;  /* 0xff80000000567802 */ /* 0x000fe40000000f00 */
[----:B------:R-:W-:Y:S02]  /*18c0*/  MOV R84, 0xff800000 ;  /* 0xff80000000547802 */ /* 0x000fe40000000f00 */
[----:B------:R-:W-:Y:S01]  /*18d0*/  MOV R76, 0xff800000 ;  /* 0xff800000004c7802 */ /* 0x000fe20000000f00 */
[----:B------:R-:W-:Y:S01]  /*18e0*/  IMAD.MOV.U32 R38, RZ, RZ, -0x800000 ;  /* 0xff800000ff267424 */ /* 0x000fe200078e00ff */
[----:B------:R-:W-:Y:S01]  /*18f0*/  MOV R72, 0xff800000 ;  /* 0xff80000000487802 */ /* 0x000fe20000000f00 */
[----:B------:R-:W-:Y:S01]  /*1900*/  UMOV UR4, 0xffffffff ;  /* 0xffffffff00047882 */ /* 0x000fe20000000000 */
[C---:B--2---:R-:W-:Y:S02]  /*1910*/  @!P0 PRMT R0, R16.reuse, 0x7632, R0 ;  /* 0x0000763210008816 */ /* 0x044fe40000000000 */
[----:B------:R-:W-:-:S02]  /*1920*/  @!P0 SHF.L.U32 R30, R16, 0x10, RZ ;  /* 0x00000010101e8819 */ /* 0x000fc400000006ff */
[----:B------:R-:W-:Y:S02]  /*1930*/  @!P0 SHF.L.U32 R18, R0, 0x10, RZ ;  /* 0x0000001000128819 */ /* 0x000fe400000006ff */
[C---:B---3--:R-:W-:Y:S02]  /*1940*/  @!P2 SHF.L.U32 R90, R4.reuse, 0x10, RZ ;  /* 0x00000010045aa819 */ /* 0x048fe400000006ff */
[----:B------:R-:W-:Y:S02]  /*1950*/  @!P0 FMNMX3 R13, R13, R30, R18, !PT ;  /* 0x0000001e0d0d8276 */ /* 0x000fe40007800012 */
[----:B------:R-:W-:Y:S02]  /*1960*/  @!P2 PRMT R4, R4, 0x7632, R4 ;  /* 0x000076320404a816 */ /* 0x000fe40000000004 */
[C---:B----4-:R-:W-:Y:S01]  /*1970*/  @!P1 PRMT R0, R2.reuse, 0x7632, R0 ;  /* 0x0000763202009816 */ /* 0x050fe20000000000 */
[----:B------:R-:W-:-:S03]  /*1980*/  @!P1 IMAD.U32 R17, R2, 0x10000, RZ ;  /* 0x0001000002119824 */ /* 0x000fc600078e00ff */
[----:B------:R-:W-:Y:S02]  /*1990*/  @!P1 SHF.L.U32 R92, R0, 0x10, RZ ;  /* 0x00000010005c9819 */ /* 0x000fe400000006ff */
[----:B-----5:R-:W-:Y:S02]  /*19a0*/  @!P3 PRMT R0, R6, 0x7632, R0 ;  /* 0x000076320600b816 */ /* 0x020fe40000000000 */
[----:B------:R-:W-:Y:S02]  /*19b0*/  @!P2 SHF.L.U32 R88, R4, 0x10, RZ ;  /* 0x000000100458a819 */ /* 0x000fe400000006ff */
[----:B------:R-:W-:Y:S02]  /*19c0*/  @!P1 FMNMX3 R13, R13, R17, R92, !PT ;  /* 0x000000110d0d9276 */ /* 0x000fe4000780005c */
[----:B------:R-:W-:Y:S02]  /*19d0*/  @!P3 SHF.L.U32 R86, R6, 0x10, RZ ;  /* 0x000000100656b819 */ /* 0x000fe400000006ff */
[----:B------:R-:W-:-:S02]  /*19e0*/  @!P3 SHF.L.U32 R84, R0, 0x10, RZ ;  /* 0x000000100054b819 */ /* 0x000fc400000006ff */
[C---:B------:R-:W-:Y:S02]  /*19f0*/  @!P4 SHF.L.U32 R80, R8.reuse, 0x10, RZ ;  /* 0x000000100850c819 */ /* 0x040fe400000006ff */
[----:B------:R-:W-:Y:S02]  /*1a00*/  @!P4 PRMT R8, R8, 0x7632, R8 ;  /* 0x000076320808c816 */ /* 0x000fe40000000008 */
[----:B------:R-:W-:Y:S02]  /*1a10*/  @!P2 FMNMX3 R13, R13, R90, R88, !PT ;  /* 0x0000005a0d0da276 */ /* 0x000fe40007800058 */
[----:B------:R-:W-:Y:S02]  /*1a20*/  @!P5 PRMT R0, R10, 0x7632, R0 ;  /* 0x000076320a00d816 */ /* 0x000fe40000000000 */
[----:B------:R-:W-:Y:S02]  /*1a30*/  @!P4 SHF.L.U32 R76, R8, 0x10, RZ ;  /* 0x00000010084cc819 */ /* 0x000fe400000006ff */
[----:B------:R-:W-:-:S02]  /*1a40*/  @!P3 FMNMX3 R13, R13, R86, R84, !PT ;  /* 0x000000560d0db276 */ /* 0x000fc40007800054 */
[----:B------:R-:W-:Y:S02]  /*1a50*/  @!P5 SHF.L.U32 R38, R0, 0x10, RZ ;  /* 0x000000100026d819 */ /* 0x000fe400000006ff */
[----:B------:R-:W-:Y:S02]  /*1a60*/  @!P5 SHF.L.U32 R72, R10, 0x10, RZ ;  /* 0x000000100a48d819 */ /* 0x000fe400000006ff */
[----:B------:R-:W-:Y:S02]  /*1a70*/  @!P6 PRMT R0, R14, 0x7632, R0 ;  /* 0x000076320e00e816 */ /* 0x000fe40000000000 */
[----:B------:R-:W-:Y:S02]  /*1a80*/  @!P4 FMNMX3 R13, R13, R80, R76, !PT ;  /* 0x000000500d0dc276 */ /* 0x000fe4000780004c */
[----:B------:R-:W-:Y:S02]  /*1a90*/  MOV R8, 0xff800000 ;  /* 0xff80000000087802 */ /* 0x000fe40000000f00 */
[----:B------:R-:W-:-:S02]  /*1aa0*/  MOV R16, 0xff800000 ;  /* 0xff80000000107802 */ /* 0x000fc40000000f00 */
[----:B------:R-:W-:Y:S02]  /*1ab0*/  @!P6 SHF.L.U32 R16, R14, 0x10, RZ ;  /* 0x000000100e10e819 */ /* 0x000fe400000006ff */
[----:B------:R-:W-:Y:S02]  /*1ac0*/  @!P6 SHF.L.U32 R8, R0, 0x10, RZ ;  /* 0x000000100008e819 */ /* 0x000fe400000006ff */
[----:B------:R-:W-:-:S04]  /*1ad0*/  @!P5 FMNMX3 R13, R13, R72, R38, !PT ;  /* 0x000000480d0dd276 */ /* 0x000fc80007800026 */
[----:B------:R-:W-:Y:S01]  /*1ae0*/  @!P6 FMNMX3 R13, R13, R16, R8, !PT ;  /* 0x000000100d0de276 */ /* 0x000fe20007800008 */
        /* <DEDUP_REMOVED lines=13> */
[C---:B------:R-:W-:Y:S01]  /*1bc0*/  FADD R37, -R9.reuse, R37 ;  /* 0x0000002509257221 */ /* 0x040fe20000000100 */
[C---:B------:R-:W-:Y:S01]  /*1bd0*/  FADD R5, -R9.reuse, R82 ;  /* 0x0000005209057221 */ /* 0x040fe20000000100 */
[C---:B------:R-:W-:Y:S01]  /*1be0*/  FADD R78, -R9.reuse, R78 ;  /* 0x0000004e094e7221 */ /* 0x040fe20000000100 */
[----:B------:R-:W-:Y:S01]  /*1bf0*/  FADD R0, -R9, R86 ;  /* 0x0000005609007221 */ /* 0x000fe20000000100 */
        /* <DEDUP_REMOVED lines=9> */
[C---:B------:R-:W-:Y:S01]  /*1c90*/  FADD R33, -R9.reuse, R33 ;  /* 0x0000002109217221 */ /* 0x040fe20000000100 */
[C---:B------:R-:W-:Y:S01]  /*1ca0*/  FADD R70, -R9.reuse, R36 ;  /* 0x0000002409467221 */ /* 0x040fe20000000100 */
[----:B------:R-:W-:Y:S01]  /*1cb0*/  FADD R36, -R9, R32 ;  /* 0x0000002009247221 */ /* 0x000fe20000000100 */
[----:B------:R-:W-:Y:S01]  /*1cc0*/  FFMA R86, R37, 1.4426950216293334961, -R14 ;  /* 0x3fb8aa3b25567823 */ /* 0x000fe2000000080e */
[----:B------:R-:W-:Y:S01]  /*1cd0*/  FADD R14, -R9, R16 ;  /* 0x00000010090e7221 */ /* 0x000fe20000000100 */
[----:B------:R-:W-:Y:S01]  /*1ce0*/  FADD R16, R3, -12583039 ;  /* 0xcb40007f03107421 */ /* 0x000fe20000000000 */
[-C--:B------:R-:W-:Y:S01]  /*1cf0*/  FFMA.RM R17, R17, R12.reuse, 12582913 ;  /* 0x4b40000111117423 */ /* 0x080fe2000000400c */
[C---:B------:R-:W-:Y:S01]  /*1d00*/  FADD R32, -R9.reuse, R26 ;  /* 0x0000001a09207221 */ /* 0x040fe20000000100 */
[----:B------:R-:W-:Y:S01]  /*1d10*/  FADD R4, -R9, R20 ;  /* 0x0000001409047221 */ /* 0x000fe20000000100 */
[----:B------:R-:W-:Y:S01]  /*1d20*/  FFMA R16, R5, 1.4426950216293334961, -R16 ;  /* 0x3fb8aa3b05107823 */ /* 0x000fe20000000810 */
        /* <DEDUP_REMOVED lines=15> */
[----:B------:R-:W-:Y:S01]  /*1e20*/  FADD R28, -R9, R8 ;  /* 0x00000008091c7221 */ /* 0x000fe20000000100 */
[----:B------:R-:W-:Y:S01]  /*1e30*/  FFMA R23, R5, 1.925963033500011079e-08, R16 ;  /* 0x32a5706005177823 */ /* 0x000fe20000000010 */
[-C--:B------:R-:W-:Y:S01]  /*1e40*/  FFMA.SAT R9, R82, R11.reuse, 0.5 ;  /* 0x3f00000052097423 */ /* 0x080fe2000000200b */
[----:B------:R-:W-:Y:S01]  /*1e50*/  FADD R5, R17, -12583039 ;  /* 0xcb40007f11057421 */ /* 0x000fe20000000000 */
[-C--:B------:R-:W-:Y:S01]  /*1e60*/  FFMA.RM R7, R7, R12.reuse, 12582913 ;  /* 0x4b40000107077423 */ /* 0x080fe2000000400c */
[----:B------:R-:W-:Y:S01]  /*1e70*/  FFMA R86, R37, 1.925963033500011079e-08, R86 ;  /* 0x32a5706025567823 */ /* 0x000fe20000000056 */
[-C--:B------:R-:W-:Y:S01]  /*1e80*/  FFMA.RM R9, R9, R12.reuse, 12582913 ;  /* 0x4b40000109097423 */ /* 0x080fe2000000400c */
[C---:B------:R-:W-:Y:S01]  /*1e90*/  FFMA R5, R78.reuse, 1.4426950216293334961, -R5 ;  /* 0x3fb8aa3b4e057823 */ /* 0x040fe20000000805 */
[----:B------:R-:W-:Y:S01]  /*1ea0*/  FADD R8, R7, -12583039 ;  /* 0xcb40007f07087421 */ /* 0x000fe20000000000 */
[-C--:B------:R-:W-:Y:S01]  /*1eb0*/  FFMA.SAT R19, R31, R11.reuse, 0.5 ;  /* 0x3f0000001f137423 */ /* 0x080fe2000000200b */
[----:B------:R-:W-:Y:S01]  /*1ec0*/  FADD R15, R9, -12583039 ;  /* 0xcb40007f090f7421 */ /* 0x000fe20000000000 */
[----:B------:R-:W-:Y:S01]  /*1ed0*/  FFMA R37, R78, 1.925963033500011079e-08, R5 ;  /* 0x32a570604e257823 */ /* 0x000fe20000000005 */
[-C--:B------:R-:W-:Y:S01]  /*1ee0*/  FFMA.SAT R5, R74, R11.reuse, 0.5 ;  /* 0x3f0000004a057423 */ /* 0x080fe2000000200b */
[----:B------:R-:W-:Y:S01]  /*1ef0*/  FFMA R8, R33, 1.4426950216293334961, -R8 ;  /* 0x3fb8aa3b21087823 */ /* 0x000fe20000000808 */
[-C--:B------:R-:W-:Y:S01]  /*1f00*/  FFMA.RM R19, R19, R12.reuse, 12582913 ;  /* 0x4b40000113137423 */ /* 0x080fe2000000400c */
[C---:B------:R-:W-:Y:S01]  /*1f10*/  FFMA R15, R82.reuse, 1.4426950216293334961, -R15 ;  /* 0x3fb8aa3b520f7823 */ /* 0x040fe2000000080f */
[-C--:B------:R-:W-:Y:S01]  /*1f20*/  FFMA.RM R16, R5, R12.reuse, 12582913 ;  /* 0x4b40000105107423 */ /* 0x080fe2000000400c */
[----:B------:R-:W-:Y:S01]  /*1f30*/  FFMA R33, R33, 1.925963033500011079e-08, R8 ;  /* 0x32a5706021217823 */ /* 0x000fe20000000008 */
[----:B------:R-:W-:Y:S01]  /*1f40*/  FADD R8, R19, -12583039 ;  /* 0xcb40007f13087421 */ /* 0x000fe20000000000 */
[----:B------:R-:W-:Y:S01]  /*1f50*/  FFMA R82, R82, 1.925963033500011079e-08, R15 ;  /* 0x32a5706052527823 */ /* 0x000fe2000000000f */
[----:B------:R-:W1:Y:S01]  /*1f60*/  MUFU.EX2 R5, R86 ;  /* 0x0000005600057308 */ /* 0x000e620000000800 */
[----:B------:R-:W-:Y:S01]  /*1f70*/  FADD R15, R16, -12583039 ;  /* 0xcb40007f100f7421 */ /* 0x000fe20000000000 */
[-C--:B------:R-:W-:Y:S01]  /*1f80*/  FFMA.SAT R25, R70, R11.reuse, 0.5 ;  /* 0x3f00000046197423 */ /* 0x080fe2000000200b */
[----:B------:R-:W-:Y:S01]  /*1f90*/  FFMA R8, R31, 1.4426950216293334961, -R8 ;  /* 0x3fb8aa3b1f087823 */ /* 0x000fe20000000808 */
[----:B------:R-:W-:Y:S01]  /*1fa0*/  SHF.L.U32 R7, R7, 0x17, RZ ;  /* 0x0000001707077819 */ /* 0x000fe200000006ff */
[C---:B------:R-:W-:Y:S01]  /*1fb0*/  FFMA R21, R74.reuse, 1.4426950216293334961, -R15 ;  /* 0x3fb8aa3b4a157823 */ /* 0x040fe2000000080f */
[-C--:B------:R-:W-:Y:S01]  /*1fc0*/  FFMA.RM R15, R25, R12.reuse, 12582913 ;  /* 0x4b400001190f7423 */ /* 0x080fe2000000400c */
[----:B------:R-:W-:Y:S01]  /*1fd0*/  FFMA R31, R31, 1.925963033500011079e-08, R8 ;  /* 0x32a570601f1f7823 */ /* 0x000fe20000000008 */
[----:B------:R-:W-:Y:S01]  /*1fe0*/  SHF.L.U32 R8, R13, 0x17, RZ ;  /* 0x000000170d087819 */ /* 0x000fe200000006ff */
[----:B------:R-:W-:Y:S01]  /*1ff0*/  FFMA R74, R74, 1.925963033500011079e-08, R21 ;  /* 0x32a570604a4a7823 */ /* 0x000fe20000000015 */
[----:B------:R-:W-:Y:S01]  /*2000*/  FADD R21, R15, -12583039 ;  /* 0xcb40007f0f157421 */ /* 0x000fe20000000000 */
[-C--:B------:R-:W-:Y:S01]  /*2010*/  FFMA.SAT R13, R36, R11.reuse, 0.5 ;  /* 0x3f000000240d7423 */ /* 0x080fe2000000200b */
[----:B------:R-:W2:Y:S01]  /*2020*/  MUFU.EX2 R78, R33 ;  /* 0x00000021004e7308 */ /* 0x000ea20000000800 */
[----:B------:R-:W-:Y:S01]  /*2030*/  SHF.L.U32 R19, R19, 0x17, RZ ;  /* 0x0000001713137819 */ /* 0x000fe200000006ff */
[----:B------:R-:W-:Y:S01]  /*2040*/  FFMA R21, R70, 1.4426950216293334961, -R21 ;  /* 0x3fb8aa3b46157823 */ /* 0x000fe20000000815 */
[-C--:B------:R-:W-:Y:S01]  /*2050*/  FFMA.RM R13, R13, R12.reuse, 12582913 ;  /* 0x4b4000010d0d7423 */ /* 0x080fe2000000400c */
[----:B------:R-:W-:Y:S01]  /*2060*/  FFMA.SAT R25, R4, R11, 0.5 ;  /* 0x3f00000004197423 */ /* 0x000fe2000000200b */
[----:B-1----:R-:W-:Y:S01]  /*2070*/  FMUL R8, R8, R5 ;  /* 0x0000000508087220 */ /* 0x002fe20000400000 */
[----:B------:R-:W-:Y:S01]  /*2080*/  FFMA R70, R70, 1.925963033500011079e-08, R21 ;  /* 0x32a5706046467823 */ /* 0x000fe20000000015 */
[----:B------:R-:W-:Y:S01]  /*2090*/  FADD R5, R13, -12583039 ;  /* 0xcb40007f0d057421 */ /* 0x000fe20000000000 */
[----:B------:R1:W3:Y:S01]  /*20a0*/  MUFU.EX2 R86, R31 ;  /* 0x0000001f00567308 */ /* 0x0002e20000000800 */
[-C--:B------:R-:W-:Y:S01]  /*20b0*/  FFMA.SAT R21, R6, R11.reuse, 0.5 ;  /* 0x3f00000006157423 */ /* 0x080fe2000000200b */
[----:B------:R-:W-:Y:S01]  /*20c0*/  SHF.L.U32 R3, R3, 0x17, RZ ;  /* 0x0000001703037819 */ /* 0x000fe200000006ff */
[C---:B------:R-:W-:Y:S01]  /*20d0*/  FFMA R5, R36.reuse, 1.4426950216293334961, -R5 ;  /* 0x3fb8aa3b24057823 */ /* 0x040fe20000000805 */
[-C--:B------:R-:W-:Y:S01]  /*20e0*/  FFMA.RM R25, R25, R12.reuse, 12582913 ;  /* 0x4b40000119197423 */ /* 0x080fe2000000400c */
[----:B------:R-:W-:Y:S01]  /*20f0*/  FFMA.RM R21, R21, R12, 12582913 ;  /* 0x4b40000115157423 */ /* 0x000fe2000000400c */
[----:B------:R-:W-:Y:S01]  /*2100*/  SHF.L.U32 R17, R17, 0x17, RZ ;  /* 0x0000001711117819 */ /* 0x000fe200000006ff */
[----:B------:R-:W-:Y:S01]  /*2110*/  FFMA R36, R36, 1.925963033500011079e-08, R5 ;  /* 0x32a5706024247823 */ /* 0x000fe20000000005 */
[----:B------:R-:W-:Y:S01]  /*2120*/  SHF.L.U32 R16, R16, 0x17, RZ ;  /* 0x0000001710107819 */ /* 0x000fe200000006ff */
[----:B------:R-:W-:Y:S01]  /*2130*/  FADD R5, R21, -12583039 ;  /* 0xcb40007f15057421 */ /* 0x000fe20000000000 */
[----:B--2---:R-:W-:Y:S01]  /*2140*/  FMUL R7, R7, R78 ;  /* 0x0000004e07077220 */ /* 0x004fe20000400000 */
[-C--:B-1----:R-:W-:Y:S01]  /*2150*/  FFMA.SAT R31, R30, R11.reuse, 0.5 ;  /* 0x3f0000001e1f7423 */ /* 0x082fe2000000200b */
[----:B------:R1:W2:Y:S01]  /*2160*/  MUFU.EX2 R78, R23 ;  /* 0x00000017004e7308 */ /* 0x0002a20000000800 */
[C---:B------:R-:W-:Y:S01]  /*2170*/  FFMA R5, R6.reuse, 1.4426950216293334961, -R5 ;  /* 0x3fb8aa3b06057823 */ /* 0x040fe20000000805 */
[----:B------:R-:W-:Y:S01]  /*2180*/  SHF.L.U32 R13, R13, 0x17, RZ ;  /* 0x000000170d0d7819 */ /* 0x000fe200000006ff */
[----:B------:R-:W-:Y:S01]  /*2190*/  FFMA.RM R31, R31, R12, 12582913 ;  /* 0x4b4000011f1f7423 */ /* 0x000fe2000000400c */
[----:B------:R-:W-:Y:S01]  /*21a0*/  SHF.L.U32 R9, R9, 0x17, RZ ;  /* 0x0000001709097819 */ /* 0x000fe200000006ff */
[----:B------:R-:W-:Y:S01]  /*21b0*/  FFMA R27, R6, 1.925963033500011079e-08, R5 ;  /* 0x32a57060061b7823 */ /* 0x000fe20000000005 */
[----:B---3--:R-:W-:Y:S01]  /*21c0*/  FMUL R6, R19, R86 ;  /* 0x0000005613067220 */ /* 0x008fe20000400000 */
[-C--:B------:R-:W-:Y:S01]  /*21d0*/  FFMA.SAT R19, R32, R11.reuse, 0.5 ;  /* 0x3f00000020137423 */ /* 0x080fe2000000200b */
[----:B------:R-:W3:Y:S01]  /*21e0*/  MUFU.EX2 R86, R37 ;  /* 0x0000002500567308 */ /* 0x000ee20000000800 */
[----:B-1----:R-:W-:-:S02]  /*21f0*/  FFMA.SAT R23, R26, R11, 0.5 ;  /* 0x3f0000001a177423 */ /* 0x002fc4000000200b */
[-C--:B------:R-:W-:Y:S02]  /*2200*/  FFMA.RM R19, R19, R12.reuse, 12582913 ;  /* 0x4b40000113137423 */ /* 0x080fe4000000400c */
[----:B------:R-:W-:Y:S02]  /*2210*/  FFMA.RM R23, R23, R12, 12582913 ;  /* 0x4b40000117177423 */ /* 0x000fe4000000400c */
[C---:B------:R-:W-:Y:S01]  /*2220*/  FADD R5, R19.reuse, -12583039 ;  /* 0xcb40007f13057421 */ /* 0x040fe20000000000 */
[----:B------:R-:W-:Y:S01]  /*2230*/  MUFU.EX2 R36, R36 ;  /* 0x0000002400247308 */ /* 0x000fe20000000800 */
[----:B------:R-:W-:Y:S02]  /*2240*/  IMAD.SHL.U32 R19, R19, 0x800000, RZ ;  /* 0x0080000013137824 */ /* 0x000fe400078e00ff */
[----:B------:R-:W-:-:S04]  /*2250*/  FFMA R5, R32, 1.4426950216293334961, -R5 ;  /* 0x3fb8aa3b20057823 */ /* 0x000fc80000000805 */
[----:B------:R-:W-:Y:S01]  /*2260*/  FFMA R32, R32, 1.925963033500011079e-08, R5 ;  /* 0x32a5706020207823 */ /* 0x000fe20000000005 */
[----:B--2---:R-:W-:Y:S01]  /*2270*/  FMUL R5, R3, R78 ;  /* 0x0000004e03057220 */ /* 0x004fe20000400000 */
[----:B------:R-:W-:Y:S01]  /*2280*/  FADD R3, R25, -12583039 ;  /* 0xcb40007f19037421 */ /* 0x000fe20000000000 */
[----:B------:R-:W-:Y:S03]  /*2290*/  MUFU.EX2 R27, R27 ;  /* 0x0000001b001b7308 */ /* 0x000fe60000000800 */
[----:B------:R-:W-:-:S04]  /*22a0*/  FFMA R3, R4, 1.4426950216293334961, -R3 ;  /* 0x3fb8aa3b04037823 */ /* 0x000fc80000000803 */
[----:B------:R-:W-:Y:S01]  /*22b0*/  FFMA R29, R4, 1.925963033500011079e-08, R3 ;  /* 0x32a57060041d7823 */ /* 0x000fe20000000003 */
[----:B------:R-:W-:Y:S01]  /*22c0*/  FADD R3, R23, -12583039 ;  /* 0xcb40007f17037421 */ /* 0x000fe20000000000 */
[----:B---3--:R-:W-:Y:S01]  /*22d0*/  FMUL R4, R17, R86 ;  /* 0x0000005611047220 */ /* 0x008fe20000400000 */
[----:B------:R-:W-:Y:S01]  /*22e0*/  FFMA.SAT R17, R10, R11, 0.5 ;  /* 0x3f0000000a117423 */ /* 0x000fe2000000200b */
[----:B------:R-:W1:Y:S01]  /*22f0*/  MUFU.EX2 R32, R32 ;  /* 0x0000002000207308 */ /* 0x000e620000000800 */
[----:B------:R-:W-:-:S04]  /*2300*/  FFMA R3, R26, 1.4426950216293334961, -R3 ;  /* 0x3fb8aa3b1a037823 */ /* 0x000fc80000000803 */
[----:B------:R-:W-:Y:S01]  /*2310*/  FFMA R33, R26, 1.925963033500011079e-08, R3 ;  /* 0x32a570601a217823 */ /* 0x000fe20000000003 */
[----:B------:R-:W-:Y:S02]  /*2320*/  FFMA.RM R26, R17, R12, 12582913 ;  /* 0x4b400001111a7423 */ /* 0x000fe4000000400c */
[----:B------:R-:W2:Y:S02]  /*2330*/  MUFU.EX2 R3, R74 ;  /* 0x0000004a00037308 */ /* 0x000ea40000000800 */
[C---:B------:R-:W-:Y:S01]  /*2340*/  FADD R17, R26.reuse, -12583039 ;  /* 0xcb40007f1a117421 */ /* 0x040fe20000000000 */
[----:B------:R-:W-:-:S03]  /*2350*/  SHF.L.U32 R26, R26, 0x17, RZ ;  /* 0x000000171a1a7819 */ /* 0x000fc600000006ff */
[C---:B------:R-:W-:Y:S02]  /*2360*/  FFMA R17, R10.reuse, 1.4426950216293334961, -R17 ;  /* 0x3fb8aa3b0a117823 */ /* 0x040fe40000000811 */
[----:B------:R-:W-:Y:S01]  /*2370*/  MUFU.EX2 R29, R29 ;  /* 0x0000001d001d7308 */ /* 0x000fe20000000800 */
[----:B-1----:R-:W-:Y:S01]  /*2380*/  FMUL R19, R19, R32 ;  /* 0x0000002013137220 */ /* 0x002fe20000400000 */
[----:B------:R-:W-:Y:S01]  /*2390*/  FFMA R37, R10, 1.925963033500011079e-08, R17 ;  /* 0x32a570600a257823 */ /* 0x000fe20000000011 */
[----:B------:R-:W-:-:S04]  /*23a0*/  FADD R17, R31, -12583039 ;  /* 0xcb40007f1f117421 */ /* 0x000fc80000000000 */
[----:B------:R-:W-:Y:S01]  /*23b0*/  FFMA R17, R30, 1.4426950216293334961, -R17 ;  /* 0x3fb8aa3b1e117823 */ /* 0x000fe20000000811 */
[----:B------:R-:W1:Y:S01]  /*23c0*/  MUFU.EX2 R37, R37 ;  /* 0x0000002500257308 */ /* 0x000e620000000800 */
[----:B--2---:R-:W-:Y:S01]  /*23d0*/  FMUL R10, R16, R3 ;  /* 0x00000003100a7220 */ /* 0x004fe20000400000 */
[----:B------:R-:W-:Y:S01]  /*23e0*/  SHF.L.U32 R16, R15, 0x17, RZ ;  /* 0x000000170f107819 */ /* 0x000fe200000006ff */
[----:B------:R-:W-:Y:S01]  /*23f0*/  FFMA R39, R30, 1.925963033500011079e-08, R17 ;  /* 0x32a570601e277823 */ /* 0x000fe20000000011 */
[----:B------:R-:W-:-:S04]  /*2400*/  FFMA.SAT R17, R18, R11, 0.5 ;  /* 0x3f00000012117423 */ /* 0x000fc8000000200b */
[----:B------:R-:W2:Y:S01]  /*2410*/  MUFU.EX2 R3, R70 ;  /* 0x0000004600037308 */ /* 0x000ea20000000800 */
[----:B------:R-:W-:Y:S01]  /*2420*/  FFMA.RM R15, R17, R12, 12582913 ;  /* 0x4b400001110f7423 */ /* 0x000fe2000000400c */
[----:B------:R-:W-:-:S06]  /*2430*/  FMUL R17, R13, R36 ;  /* 0x000000240d117220 */ /* 0x000fcc0000400000 */
[----:B------:R-:W3:Y:S01]  /*2440*/  MUFU.EX2 R82, R82 ;  /* 0x0000005200527308 */ /* 0x000ee20000000800 */
[----:B-1----:R-:W-:Y:S01]  /*2450*/  FMUL R26, R26, R37 ;  /* 0x000000251a1a7220 */ /* 0x002fe20000400000 */
[----:B------:R-:W-:-:S04]  /*2460*/  FFMA.SAT R37, R72, R11, 0.5 ;  /* 0x3f00000048257423 */ /* 0x000fc8000000200b */
[----:B------:R-:W-:Y:S01]  /*2470*/  FFMA.RM R37, R37, R12, 12582913 ;  /* 0x4b40000125257423 */ /* 0x000fe2000000400c */
[----:B--2---:R-:W-:Y:S01]  /*2480*/  FMUL R16, R16, R3 ;  /* 0x0000000310107220 */ /* 0x004fe20000400000 */
[----:B------:R-:W-:-:S04]  /*2490*/  FADD R3, R15, -12583039 ;  /* 0xcb40007f0f037421 */ /* 0x000fc80000000000 */
[----:B------:R-:W-:Y:S01]  /*24a0*/  FFMA R3, R18, 1.4426950216293334961, -R3 ;  /* 0x3fb8aa3b12037823 */ /* 0x000fe20000000803 */
[----:B---3--:R-:W-:-:S03]  /*24b0*/  FMUL R9, R9, R82 ;  /* 0x0000005209097220 */ /* 0x008fc60000400000 */
[----:B------:R-:W-:Y:S01]  /*24c0*/  FFMA R47, R18, 1.925963033500011079e-08, R3 ;  /* 0x32a57060122f7823 */ /* 0x000fe20000000003 */
[-C--:B------:R-:W-:Y:S01]  /*24d0*/  FFMA.SAT R3, R24, R11.reuse, 0.5 ;  /* 0x3f00000018037423 */ /* 0x080fe2000000200b */
[----:B------:R-:W-:Y:S02]  /*24e0*/  SHF.L.U32 R18, R21, 0x17, RZ ;  /* 0x0000001715127819 */ /* 0x000fe400000006ff */
[----:B------:R-:W-:Y:S01]  /*24f0*/  SHF.L.U32 R21, R23, 0x17, RZ ;  /* 0x0000001717157819 */ /* 0x000fe200000006ff */
[----:B------:R-:W-:Y:S01]  /*2500*/  FFMA.RM R30, R3, R12, 12582913 ;  /* 0x4b400001031e7423 */ /* 0x000fe2000000400c */
[----:B------:R-:W-:Y:S01]  /*2510*/  FFMA.SAT R23, R0, R11, 0.5 ;  /* 0x3f00000000177423 */ /* 0x000fe2000000200b */
[----:B------:R-:W-:Y:S01]  /*2520*/  FMUL R18, R18, R27 ;  /* 0x0000001b12127220 */ /* 0x000fe20000400000 */
[----:B------:R-:W1:Y:S01]  /*2530*/  MUFU.EX2 R47, R47 ;  /* 0x0000002f002f7308 */ /* 0x000e620000000800 */
[----:B------:R-:W-:-:S04]  /*2540*/  FADD R3, R30, -12583039 ;  /* 0xcb40007f1e037421 */ /* 0x000fc80000000000 */
[----:B------:R-:W-:-:S04]  /*2550*/  FFMA R3, R24, 1.4426950216293334961, -R3 ;  /* 0x3fb8aa3b18037823 */ /* 0x000fc80000000803 */
[----:B------:R-:W-:Y:S01]  /*2560*/  FFMA R49, R24, 1.925963033500011079e-08, R3 ;  /* 0x32a5706018317823 */ /* 0x000fe20000000003 */
[----:B------:R-:W-:Y:S01]  /*2570*/  FFMA.SAT R3, R22, R11, 0.5 ;  /* 0x3f00000016037423 */ /* 0x000fe2000000200b */
[----:B------:R-:W-:-:S03]  /*2580*/  SHF.L.U32 R24, R15, 0x17, RZ ;  /* 0x000000170f187819 */ /* 0x000fc600000006ff */
[----:B------:R-:W-:Y:S02]  /*2590*/  FFMA.RM R36, R3, R12, 12582913 ;  /* 0x4b40000103247423 */ /* 0x000fe4000000400c */
[----:B-1----:R-:W-:Y:S02]  /*25a0*/  FMUL R24, R24, R47 ;  /* 0x0000002f18187220 */ /* 0x002fe40000400000 */
[----:B------:R-:W-:Y:S01]  /*25b0*/  FADD R3, R36, -12583039 ;  /* 0xcb40007f24037421 */ /* 0x000fe20000000000 */
[----:B------:R-:W-:-:S03]  /*25c0*/  FFMA.SAT R47, R28, R11, 0.5 ;  /* 0x3f0000001c2f7423 */ /* 0x000fc6000000200b */
[----:B------:R-:W-:-:S04]  /*25d0*/  FFMA R3, R22, 1.4426950216293334961, -R3 ;  /* 0x3fb8aa3b16037823 */ /* 0x000fc80000000803 */
[----:B------:R-:W-:Y:S01]  /*25e0*/  FFMA R51, R22, 1.925963033500011079e-08, R3 ;  /* 0x32a5706016337823 */ /* 0x000fe20000000003 */
[----:B------:R-:W-:Y:S01]  /*25f0*/  FFMA.SAT R3, R20, R11, 0.5 ;  /* 0x3f00000014037423 */ /* 0x000fe2000000200b */
[----:B------:R-:W1:Y:S03]  /*2600*/  MUFU.EX2 R22, R33 ;  /* 0x0000002100167308 */ /* 0x000e660000000800 */
[----:B------:R-:W-:-:S04]  /*2610*/  FFMA.RM R3, R3, R12, 12582913 ;  /* 0x4b40000103037423 */ /* 0x000fc8000000400c */
[----:B------:R-:W-:Y:S01]  /*2620*/  FADD R13, R3, -12583039 ;  /* 0xcb40007f030d7421 */ /* 0x000fe20000000000 */
[----:B------:R-:W-:Y:S03]  /*2630*/  MUFU.EX2 R51, R51 ;  /* 0x0000003300337308 */ /* 0x000fe60000000800 */
[----:B------:R-:W-:-:S04]  /*2640*/  FFMA R13, R20, 1.4426950216293334961, -R13 ;  /* 0x3fb8aa3b140d7823 */ /* 0x000fc8000000080d */
[----:B------:R-:W-:Y:S01]  /*2650*/  FFMA R27, R20, 1.925963033500011079e-08, R13 ;  /* 0x32a57060141b7823 */ /* 0x000fe2000000000d */
[----:B------:R-:W-:Y:S01]  /*2660*/  FFMA.SAT R13, R2, R11, 0.5 ;  /* 0x3f000000020d7423 */ /* 0x000fe2000000200b */
[----:B------:R-:W-:Y:S01]  /*2670*/  SHF.L.U32 R20, R25, 0x17, RZ ;  /* 0x0000001719147819 */ /* 0x000fe200000006ff */
[----:B-1----:R-:W-:Y:S02]  /*2680*/  FMUL R21, R21, R22 ;  /* 0x0000001615157220 */ /* 0x002fe40000400000 */
[----:B------:R-:W-:Y:S01]  /*2690*/  FFMA.RM R13, R13, R12, 12582913 ;  /* 0x4b4000010d0d7423 */ /* 0x000fe2000000400c */
[----:B------:R-:W1:Y:S01]  /*26a0*/  MUFU.EX2 R22, R39 ;  /* 0x0000002700167308 */ /* 0x000e620000000800 */
[----:B------:R-:W-:Y:S02]  /*26b0*/  FMUL R20, R20, R29 ;  /* 0x0000001d14147220 */ /* 0x000fe40000400000 */
[C---:B------:R-:W-:Y:S01]  /*26c0*/  FADD R25, R13.reuse, -12583039 ;  /* 0xcb40007f0d197421 */ /* 0x040fe20000000000 */
[----:B------:R-:W-:-:S03]  /*26d0*/  SHF.L.U32 R13, R13, 0x17, RZ ;  /* 0x000000170d0d7819 */ /* 0x000fc600000006ff */
[C---:B------:R-:W-:Y:S01]  /*26e0*/  FFMA R25, R2.reuse, 1.4426950216293334961, -R25 ;  /* 0x3fb8aa3b02197823 */ /* 0x040fe20000000819 */
[----:B------:R-:W-:Y:S03]  /*26f0*/  MUFU.EX2 R27, R27 ;  /* 0x0000001b001b7308 */ /* 0x000fe60000000800 */
[----:B------:R-:W-:Y:S01]  /*2700*/  FFMA R29, R2, 1.925963033500011079e-08, R25 ;  /* 0x32a57060021d7823 */ /* 0x000fe20000000019 */
[-C--:B------:R-:W-:Y:S01]  /*2710*/  FFMA.RM R2, R23, R12.reuse, 12582913 ;  /* 0x4b40000117027423 */ /* 0x080fe2000000400c */
[----:B------:R-:W-:Y:S01]  /*2720*/  SHF.L.U32 R25, R31, 0x17, RZ ;  /* 0x000000171f197819 */ /* 0x000fe200000006ff */
[----:B------:R-:W-:Y:S02]  /*2730*/  FFMA.SAT R31, R80, R11, 0.5 ;  /* 0x3f000000501f7423 */ /* 0x000fe4000000200b */
[----:B------:R-:W-:Y:S01]  /*2740*/  FADD R23, R2, -12583039 ;  /* 0xcb40007f02177421 */ /* 0x000fe20000000000 */
[----:B------:R-:W2:Y:S01]  /*2750*/  MUFU.EX2 R70, R29 ;  /* 0x0000001d00467308 */ /* 0x000ea20000000800 */
[----:B------:R-:W-:Y:S01]  /*2760*/  FFMA.RM R31, R31, R12, 12582913 ;  /* 0x4b4000011f1f7423 */ /* 0x000fe2000000400c */
[----:B-1----:R-:W-:Y:S01]  /*2770*/  FMUL R25, R25, R22 ;  /* 0x0000001619197220 */ /* 0x002fe20000400000 */
[----:B------:R-:W-:Y:S01]  /*2780*/  FFMA R23, R0, 1.4426950216293334961, -R23 ;  /* 0x3fb8aa3b00177823 */ /* 0x000fe20000000817 */
[----:B------:R-:W-:-:S03]  /*2790*/  SHF.L.U32 R2, R2, 0x17, RZ ;  /* 0x0000001702027819 */ /* 0x000fc600000006ff */
[----:B------:R-:W-:Y:S01]  /*27a0*/  FFMA R32, R0, 1.925963033500011079e-08, R23 ;  /* 0x32a5706000207823 */ /* 0x000fe20000000017 */
[----:B------:R-:W-:Y:S01]  /*27b0*/  FFMA.SAT R23, R84, R11, 0.5 ;  /* 0x3f00000054177423 */ /* 0x000fe2000000200b */
[----:B------:R-:W1:Y:S03]  /*27c0*/  MUFU.EX2 R22, R49 ;  /* 0x0000003100167308 */ /* 0x000e660000000800 */
[----:B------:R-:W-:-:S04]  /*27d0*/  FFMA.RM R0, R23, R12, 12582913 ;  /* 0x4b40000117007423 */ /* 0x000fc8000000400c */
[----:B------:R-:W-:Y:S01]  /*27e0*/  FADD R23, R0, -12583039 ;  /* 0xcb40007f00177421 */ /* 0x000fe20000000000 */
[----:B--2---:R-:W-:-:S03]  /*27f0*/  FMUL R29, R13, R70 ;  /* 0x000000460d1d7220 */ /* 0x004fc60000400000 */
[----:B------:R-:W-:-:S04]  /*2800*/  FFMA R23, R84, 1.4426950216293334961, -R23 ;  /* 0x3fb8aa3b54177823 */ /* 0x000fc80000000817 */
[----:B------:R-:W-:Y:S01]  /*2810*/  FFMA R84, R84, 1.925963033500011079e-08, R23 ;  /* 0x32a5706054547823 */ /* 0x000fe20000000017 */
[C---:B------:R-:W-:Y:S01]  /*2820*/  FADD R23, R31.reuse, -12583039 ;  /* 0xcb40007f1f177421 */ /* 0x040fe20000000000 */
[----:B------:R-:W-:-:S03]  /*2830*/  SHF.L.U32 R31, R31, 0x17, RZ ;  /* 0x000000171f1f7819 */ /* 0x000fc600000006ff */
[C---:B------:R-:W-:Y:S01]  /*2840*/  FFMA R23, R80.reuse, 1.4426950216293334961, -R23 ;  /* 0x3fb8aa3b50177823 */ /* 0x040fe20000000817 */
[----:B------:R-:W2:Y:S03]  /*2850*/  MUFU.EX2 R84, R84 ;  /* 0x0000005400547308 */ /* 0x000ea60000000800 */
[----:B------:R-:W-:Y:S01]  /*2860*/  FFMA R80, R80, 1.925963033500011079e-08, R23 ;  /* 0x32a5706050507823 */ /* 0x000fe20000000017 */
[----:B------:R-:W-:-:S04]  /*2870*/  FFMA.SAT R23, R76, R11, 0.5 ;  /* 0x3f0000004c177423 */ /* 0x000fc8000000200b */
[----:B------:R-:W-:Y:S01]  /*2880*/  FFMA.RM R15, R23, R12, 12582913 ;  /* 0x4b400001170f7423 */ /* 0x000fe2000000400c */
[----:B------:R-:W-:Y:S01]  /*2890*/  SHF.L.U32 R23, R30, 0x17, RZ ;  /* 0x000000171e177819 */ /* 0x000fe200000006ff */
[----:B------:R-:W-:Y:S01]  /*28a0*/  MUFU.EX2 R80, R80 ;  /* 0x0000005000507308 */ /* 0x000fe20000000800 */
[----:B------:R-:W-:Y:S01]  /*28b0*/  SHF.L.U32 R30, R3, 0x17, RZ ;  /* 0x00000017031e7819 */ /* 0x000fe200000006ff */
[C---:B------:R-:W-:Y:S01]  /*28c0*/  FADD R33, R15.reuse, -12583039 ;  /* 0xcb40007f0f217421 */ /* 0x040fe20000000000 */
[----:B------:R-:W-:Y:S01]  /*28d0*/  SHF.L.U32 R15, R15, 0x17, RZ ;  /* 0x000000170f0f7819 */ /* 0x000fe200000006ff */
[----:B-1----:R-:W-:Y:S01]  /*28e0*/  FMUL R23, R23, R22 ;  /* 0x0000001617177220 */ /* 0x002fe20000400000 */
[----:B------:R-:W-:Y:S01]  /*28f0*/  SHF.L.U32 R22, R36, 0x17, RZ ;  /* 0x0000001724167819 */ /* 0x000fe200000006ff */
[----:B------:R-:W-:Y:S01]  /*2900*/  FFMA R33, R76, 1.4426950216293334961, -R33 ;  /* 0x3fb8aa3b4c217823 */ /* 0x000fe20000000821 */
[----:B------:R-:W-:Y:S01]  /*2910*/  FMUL R30, R30, R27 ;  /* 0x0000001b1e1e7220 */ /* 0x000fe20000400000 */
[----:B------:R-:W-:-:S02]  /*2920*/  IMAD.SHL.U32 R27, R0, 0x800000, RZ ;  /* 0x00800000001b7824 */ /* 0x000fc400078e00ff */
[----:B------:R-:W-:Y:S01]  /*2930*/  FFMA R76, R76, 1.925963033500011079e-08, R33 ;  /* 0x32a570604c4c7823 */ /* 0x000fe20000000021 */
[----:B------:R-:W-:Y:S01]  /*2940*/  FADD R33, R37, -12583039 ;  /* 0xcb40007f25217421 */ /* 0x000fe20000000000 */
[----:B------:R-:W-:Y:S01]  /*2950*/  FMUL R22, R22, R51 ;  /* 0x0000003316167220 */ /* 0x000fe20000400000 */
[----:B--2---:R-:W-:Y:S02]  /*2960*/  FMUL R27, R27, R84 ;  /* 0x000000541b1b7220 */ /* 0x004fe40000400000 */
[C---:B------:R-:W-:Y:S01]  /*2970*/  FFMA R33, R72.reuse, 1.4426950216293334961, -R33 ;  /* 0x3fb8aa3b48217823 */ /* 0x040fe20000000821 */
[----:B------:R-:W1:Y:S03]  /*2980*/  MUFU.EX2 R76, R76 ;  /* 0x0000004c004c7308 */ /* 0x000e660000000800 */
[----:B------:R-:W-:Y:S01]  /*2990*/  FFMA R72, R72, 1.925963033500011079e-08, R33 ;  /* 0x32a5706048487823 */ /* 0x000fe20000000021 */
[----:B------:R-:W-:-:S04]  /*29a0*/  FFMA.SAT R33, R38, R11, 0.5 ;  /* 0x3f00000026217423 */ /* 0x000fc8000000200b */
[----:B------:R-:W-:Y:S01]  /*29b0*/  FFMA.RM R36, R33, R12, 12582913 ;  /* 0x4b40000121247423 */ /* 0x000fe2000000400c */
[----:B------:R-:W2:Y:S03]  /*29c0*/  MUFU.EX2 R72, R72 ;  /* 0x0000004800487308 */ /* 0x000ea60000000800 */
[C---:B------:R-:W-:Y:S01]  /*29d0*/  FADD R33, R36.reuse, -12583039 ;  /* 0xcb40007f24217421 */ /* 0x040fe20000000000 */
[----:B------:R-:W-:-:S03]  /*29e0*/  SHF.L.U32 R36, R36, 0x17, RZ ;  /* 0x0000001724247819 */ /* 0x000fc600000006ff */
        /* <DEDUP_REMOVED lines=8> */
[----:B------:R1:W3:Y:S02]  /*2a70*/  MUFU.EX2 R47, R32 ;  /* 0x00000020002f7308 */ /* 0x0002e40000000800 */
[----:B------:R-:W-:Y:S01]  /*2a80*/  FFMA R38, R14, 1.925963033500011079e-08, R33 ;  /* 0x32a570600e267823 */ /* 0x000fe20000000021 */
[C---:B------:R-:W-:Y:S01]  /*2a90*/  FADD R33, R12.reuse, -12583039 ;  /* 0xcb40007f0c217421 */ /* 0x040fe20000000000 */
[----:B------:R-:W-:-:S03]  /*2aa0*/  SHF.L.U32 R12, R12, 0x17, RZ ;  /* 0x000000170c0c7819 */ /* 0x000fc600000006ff */
[C---:B------:R-:W-:Y:S01]  /*2ab0*/  FFMA R33, R28.reuse, 1.4426950216293334961, -R33 ;  /* 0x3fb8aa3b1c217823 */ /* 0x040fe20000000821 */
[----:B------:R-:W4:Y:S01]  /*2ac0*/  MUFU.EX2 R13, R38 ;  /* 0x00000026000d7308 */ /* 0x000f220000000800 */
[----:B-1----:R-:W-:Y:S02]  /*2ad0*/  FMUL R32, R15, R76 ;  /* 0x0000004c0f207220 */ /* 0x002fe40000400000 */
        /* <DEDUP_REMOVED lines=14> */
[----:B------:R-:W-:Y:S02]  /*2bc0*/  SHF.L.U32 R31, R37, 0x17, RZ ;  /* 0x00000017251f7819 */ /* 0x000fe400000006ff */
[----:B------:R-:W-:Y:S01]  /*2bd0*/  FADD R3, R28, R21 ;  /* 0x000000151c037221 */ /* 0x000fe20000000000 */
[----:B------:R-:W1:Y:S02]  /*2be0*/  MUFU.EX2 R37, R14 ;  /* 0x0000000e00257308 */ /* 0x000e640000000800 */
[----:B--2---:R-:W-:Y:S01]  /*2bf0*/  FMUL R31, R31, R72 ;  /* 0x000000481f1f7220 */ /* 0x004fe20000400000 */
[----:B------:R-:W-:-:S04]  /*2c00*/  FADD R28, R3, R26 ;  /* 0x0000001a031c7221 */ /* 0x000fc80000000000 */
[----:B------:R-:W-:-:S04]  /*2c10*/  FADD R3, R28, R25 ;  /* 0x000000191c037221 */ /* 0x000fc80000000000 */
[----:B------:R-:W-:-:S04]  /*2c20*/  FADD R28, R3, R24 ;  /* 0x00000018031c7221 */ /* 0x000fc80000000000 */
[----:B------:R-:W-:Y:S01]  /*2c30*/  FADD R3, R28, R23 ;  /* 0x000000171c037221 */ /* 0x000fe20000000000 */
[----:B---3--:R-:W-:Y:S01]  /*2c40*/  FMUL R28, R2, R47 ;  /* 0x0000002f021c7220 */ /* 0x008fe20000400000 */
[----:B------:R-:W-:Y:S02]  /*2c50*/  SHF.L.U32 R2, R11, 0x17, RZ ;  /* 0x000000170b027819 */ /* 0x000fe400000006ff */
[----:B------:R-:W-:-:S03]  /*2c60*/  FADD R3, R3, R22 ;  /* 0x0000001603037221 */ /* 0x000fc60000000000 */
[----:B----4-:R-:W-:Y:S01]  /*2c70*/  FMUL R2, R2, R13 ;  /* 0x0000000d02027220 */ /* 0x010fe20000400000 */
        /* <DEDUP_REMOVED lines=21> */
.L_x_5924:
        /* <DEDUP_REMOVED lines=11> */
[----:B01----:R-:W-:Y:S05]  /*2e80*/  CALL.REL.NOINC `($__internal_113_$__cuda_sm3x_div_rn_noftz_f32_slowpath) ;  /* 0x00000040000c7944 */ /* 0x003fea0003c00000 */
[----:B------:R-:W-:-:S07]  /*2e90*/  MOV R14, R8 ;  /* 0x00000008000e7202 */ /* 0x000fce0000000f00 */
.L_x_5829:
[----:B------:R-:W-:Y:S05]  /*2ea0*/  BSYNC.RECONVERGENT B2 ;  /* 0x0000000000027941 */ /* 0x000fea0003800200 */
.L_x_5828:
        /* <DEDUP_REMOVED lines=11> */
[----:B01----:R-:W-:Y:S05]  /*2f60*/  CALL.REL.NOINC `($__internal_113_$__cuda_sm3x_div_rn_noftz_f32_slowpath) ;  /* 0x0000003c00d47944 */ /* 0x003fea0003c00000 */
[----:B------:R-:W-:-:S07]  /*2f70*/  MOV R37, R8 ;  /* 0x0000000800257202 */ /* 0x000fce0000000f00 */
.L_x_5831:
[----:B------:R-:W-:Y:S05]  /*2f80*/  BSYNC.RECONVERGENT B2 ;  /* 0x0000000000027941 */ /* 0x000fea0003800200 */
.L_x_5830:
        /* <DEDUP_REMOVED lines=12> */
[----:B------:R-:W-:-:S07]  /*3050*/  IMAD.MOV.U32 R7, RZ, RZ, R8 ;  /* 0x000000ffff077224 */ /* 0x000fce00078e0008 */
.L_x_5833:
[----:B------:R-:W-:Y:S05]  /*3060*/  BSYNC.RECONVERGENT B2 ;  /* 0x0000000000027941 */ /* 0x000fea0003800200 */
.L_x_5832:
        /* <DEDUP_REMOVED lines=13> */
.L_x_5835:
[----:B------:R-:W-:Y:S05]  /*3140*/  BSYNC.RECONVERGENT B2 ;  /* 0x0000000000027941 */ /* 0x000fea0003800200 */
.L_x_5834:
        /* <DEDUP_REMOVED lines=13> */
.L_x_5837:
[----:B------:R-:W-:Y:S05]  /*3220*/  BSYNC.RECONVERGENT B2 ;  /* 0x0000000000027941 */ /* 0x000fea0003800200 */
.L_x_5836:
        /* <DEDUP_REMOVED lines=13> */
.L_x_5839:
[----:B------:R-:W-:Y:S05]  /*3300*/  BSYNC.RECONVERGENT B2 ;  /* 0x0000000000027941 */ /* 0x000fea0003800200 */
.L_x_5838:
        /* <DEDUP_REMOVED lines=13> */
.L_x_5841:
[----:B------:R-:W-:Y:S05]  /*33e0*/  BSYNC.RECONVERGENT B2 ;  /* 0x0000000000027941 */ /* 0x000fea0003800200 */
.L_x_5840:
        /* <DEDUP_REMOVED lines=13> */
.L_x_5843:
[----:B------:R-:W-:Y:S05]  /*34c0*/  BSYNC.RECONVERGENT B2 ;  /* 0x0000000000027941 */ /* 0x000fea0003800200 */
.L_x_5842:
        /* <DEDUP_REMOVED lines=11> */
[----:B01----:R-:W-:Y:S05]  /*3580*/  CALL.REL.NOINC `($__internal_113_$__cuda_sm3x_div_rn_noftz_f32_slowpath) ;  /* 0x00000038004c7944 */ /* 0x003fea0003c00000 */
[----:B------:R-:W-:-:S07]  /*3590*/  MOV R16, R8 ;  /* 0x0000000800107202 */ /* 0x000fce0000000f00 */
.L_x_5845:
[----:B------:R-:W-:Y:S05]  /*35a0*/  BSYNC.RECONVERGENT B2 ;  /* 0x0000000000027941 */ /* 0x000fea0003800200 */
.L_x_5844:
        /* <DEDUP_REMOVED lines=13> */
.L_x_5847:
[----:B------:R-:W-:Y:S05]  /*3680*/  BSYNC.RECONVERGENT B2 ;  /* 0x0000000000027941 */ /* 0x000fea0003800200 */
.L_x_5846:
        /* <DEDUP_REMOVED lines=13> */
.L_x_5849:
[----:B------:R-:W-:Y:S05]  /*3760*/  BSYNC.RECONVERGENT B2 ;  /* 0x0000000000027941 */ /* 0x000fea0003800200 */
.L_x_5848:
        /* <DEDUP_REMOVED lines=13> */
.L_x_5851:
[----:B------:R-:W-:Y:S05]  /*3840*/  BSYNC.RECONVERGENT B2 ;  /* 0x0000000000027941 */ /* 0x000fea0003800200 */
.L_x_5850:
        /* <DEDUP_REMOVED lines=13> */
.L_x_5853:
[----:B------:R-:W-:Y:S05]  /*3920*/  BSYNC.RECONVERGENT B2 ;  /* 0x0000000000027941 */ /* 0x000fea0003800200 */
.L_x_5852:
        /* <DEDUP_REMOVED lines=13> */
.L_x_5855:
[----:B------:R-:W-:Y:S05]  /*3a00*/  BSYNC.RECONVERGENT B2 ;  /* 0x0000000000027941 */ /* 0x000fea0003800200 */
.L_x_5854:
        /* <DEDUP_REMOVED lines=13> */
.L_x_5857:
[----:B------:R-:W-:Y:S05]  /*3ae0*/  BSYNC.RECONVERGENT B2 ;  /* 0x0000000000027941 */ /* 0x000fea0003800200 */
.L_x_5856:
        /* <DEDUP_REMOVED lines=13> */
.L_x_5859:
[----:B------:R-:W-:Y:S05]  /*3bc0*/  BSYNC.RECONVERGENT B2 ;  /* 0x0000000000027941 */ /* 0x000fea0003800200 */
.L_x_5858:
        /* <DEDUP_REMOVED lines=13> */
.L_x_5861:
[----:B------:R-:W-:Y:S05]  /*3ca0*/  BSYNC.RECONVERGENT B2 ;  /* 0x0000000000027941 */ /* 0x000fea0003800200 */
.L_x_5860:
        /* <DEDUP_REMOVED lines=13> */
.L_x_5863:
[----:B------:R-:W-:Y:S05]  /*3d80*/  BSYNC.RECONVERGENT B2 ;  /* 0x0000000000027941 */ /* 0x000fea0003800200 */
.L_x_5862:
        /* <DEDUP_REMOVED lines=13> */
.L_x_5865:
[----:B------:R-:W-:Y:S05]  /*3e60*/  BSYNC.RECONVERGENT B2 ;  /* 0x0000000000027941 */ /* 0x000fea0003800200 */
.L_x_5864:
[----:B------:R-:W2:Y:S01]  /*3e70*/  MUFU.RCP R4, R11 ;  /* 0x0000000b00047308 */ /* 0x000ea20000001000 */
[----:B------:R-:W-:Y:S07]  /*3e80*/  BSSY.RECONVERGENT B2, `(.L_x_5866) ;  /* 0x000000c000027945 */ /* 0x000fee0003800200 */
        /* <DEDUP_REMOVED lines=8> */
[----:B------:R-:W-:-:S07]  /*3f10*/  MOV R12, 0x3f30 ;  /* 0x00003f30000c7802 */ /* 0x000fce0000000f00 */
[----:B0-----:R-:W-:Y:S05]  /*3f20*/  CALL.REL.NOINC `($__internal_113_$__cuda_sm3x_div_rn_noftz_f32_slowpath) ;  /* 0x0000002c00e47944 */ /* 0x001fea0003c00000 */
[----:B------:R-:W-:-:S07]  /*3f30*/  MOV R39, R8 ;  /* 0x0000000800277202 */ /* 0x000fce0000000f00 */
.L_x_5867:
[----:B------:R-:W-:Y:S05]  /*3f40*/  BSYNC.RECONVERGENT B2 ;  /* 0x0000000000027941 */ /* 0x000fea0003800200 */
.L_x_5866:
        /* <DEDUP_REMOVED lines=11> */
[----:B0-----:R-:W-:Y:S05]  /*4000*/  CALL.REL.NOINC `($__internal_113_$__cuda_sm3x_div_rn_noftz_f32_slowpath) ;  /* 0x0000002c00ac7944 */ /* 0x001fea0003c00000 */
[----:B------:R-:W-:-:S07]  /*4010*/  MOV R29, R8 ;  /* 0x00000008001d7202 */ /* 0x000fce0000000f00 */
.L_x_5869:
[----:B------:R-:W-:Y:S05]  /*4020*/  BSYNC.RECONVERGENT B2 ;  /* 0x0000000000027941 */ /* 0x000fea0003800200 */
.L_x_5868:
        /* <DEDUP_REMOVED lines=13> */
.L_x_5871:
[----:B------:R-:W-:Y:S05]  /*4100*/  BSYNC.RECONVERGENT B2 ;  /* 0x0000000000027941 */ /* 0x000fea0003800200 */
.L_x_5870:
        /* <DEDUP_REMOVED lines=13> */
.L_x_5873:
[----:B------:R-:W-:Y:S05]  /*41e0*/  BSYNC.RECONVERGENT B2 ;  /* 0x0000000000027941 */ /* 0x000fea0003800200 */
.L_x_5872:
        /* <DEDUP_REMOVED lines=13> */
.L_x_5875:
[----:B------:R-:W-:Y:S05]  /*42c0*/  BSYNC.RECONVERGENT B2 ;  /* 0x0000000000027941 */ /* 0x000fea0003800200 */
.L_x_5874:
        /* <DEDUP_REMOVED lines=12> */
[----:B------:R-:W-:-:S07]  /*4390*/  IMAD.MOV.U32 R32, RZ, RZ, R8 ;  /* 0x000000ffff207224 */ /* 0x000fce00078e0008 */
.L_x_5877:
[----:B------:R-:W-:Y:S05]  /*43a0*/  BSYNC.RECONVERGENT B2 ;  /* 0x0000000000027941 */ /* 0x000fea0003800200 */
.L_x_5876:
        /* <DEDUP_REMOVED lines=13> */
.L_x_5879:
[----:B------:R-:W-:Y:S05]  /*4480*/  BSYNC.RECONVERGENT B2 ;  /* 0x0000000000027941 */ /* 0x000fea0003800200 */
.L_x_5878:
        /* <DEDUP_REMOVED lines=13> */
.L_x_5881:
[----:B------:R-:W-:Y:S05]  /*4560*/  BSYNC.RECONVERGENT B2 ;  /* 0x0000000000027941 */ /* 0x000fea0003800200 */
.L_x_5880:
        /* <DEDUP_REMOVED lines=12> */
.L_x_5883:
[----:B------:R-:W-:Y:S05]  /*4630*/  BSYNC.RECONVERGENT B2 ;  /* 0x0000000000027941 */ /* 0x000fea0003800200 */
.L_x_5882:
[----:B------:R-:W1:Y:S01]  /*4640*/  LDC.64 R2, c[0x0][0x3a8] ;  /* 0x0000ea00ff027b82 */ /* 0x000e620000000a00 */
[----:B------:R-:W-:Y:S01]  /*4650*/  ISETP.NE.AND P1, PT, R45, RZ, PT ;  /* 0x000000ff2d00720c */ /* 0x000fe20003f25270 */
[----:B------:R-:W-:Y:S01]  /*4660*/  BSSY.RECONVERGENT B0, `(.L_x_5884) ;  /* 0x0000017000007945 */ /* 0x000fe20003800200 */
[-C--:B-1----:R-:W-:Y:S02]  /*4670*/  ISETP.GE.U32.AND P0, PT, R44, R2.reuse, PT ;  /* 0x000000022c00720c */ /* 0x082fe40003f06070 */
[-C--:B------:R-:W-:Y:S02]  /*4680*/  ISETP.GE.U32.AND P3, PT, R46, R2.reuse, PT ;  /* 0x000000022e00720c */ /* 0x080fe40003f66070 */
[----:B------:R-:W-:Y:S02]  /*4690*/  ISETP.GE.U32.AND P2, PT, R48, R2, PT ;  /* 0x000000023000720c */ /* 0x000fe40003f46070 */
[----:B------:R-:W-:-:S05]  /*46a0*/  ISETP.GE.AND.EX P0, PT, RZ, R3, PT, P0 ;  /* 0x00000003ff00720c */ /* 0x000fca0003f06300 */
[----:B------:R-:W-:Y:S08]  /*46b0*/  @P1 BRA `(.L_x_5885) ;  /* 0x0000000000441947 */ /* 0x000ff00003800000 */
[----:B------:R-:W-:Y:S01]  /*46c0*/  HFMA2 R5, -RZ, RZ, 0, 0 ;  /* 0x00000000ff057431 */ /* 0x000fe200000001ff */
        /* <DEDUP_REMOVED lines=16> */
.L_x_5885:
[----:B------:R-:W-:Y:S05]  /*47d0*/  BSYNC.RECONVERGENT B0 ;  /* 0x0000000000007941 */ /* 0x000fea0003800200 */
.L_x_5884:
        /* <DEDUP_REMOVED lines=8> */
[----:B-1----:R-:W-:-:S05]  /*4860*/  IMAD.WIDE.U32 R4, R41, UR38, R44 ;  /* 0x0000002629047c25 */ /* 0x002fca000f8e002c */
        /* <DEDUP_REMOVED lines=9> */
.L_x_5887:
[----:B------:R-:W-:Y:S05]  /*4900*/  BSYNC.RECONVERGENT B0 ;  /* 0x0000000000007941 */ /* 0x000fea0003800200 */
.L_x_5886:
        /* <DEDUP_REMOVED lines=16> */
[----:B-12---:R-:W-:Y:S01]  /*4a10*/  IMAD.WIDE.U32 R4, R41, UR38, R46 ;  /* 0x0000002629047c25 */ /* 0x006fe2000f8e002e */
[----:B------:R-:W-:-:S03]  /*4a20*/  F2FP.BF16.F32.PACK_AB R15, R15, R6 ;  /* 0x000000060f0f723e */ /* 0x000fc600000010ff */
[----:B------:R-:W-:-:S05]  /*4a30*/  IMAD R7, R41, UR39, R0 ;  /* 0x0000002729077c24 */ /* 0x000fca000f8e0200 */
        /* <DEDUP_REMOVED lines=9> */
.L_x_5889:
[----:B------:R-:W-:Y:S05]  /*4ad0*/  BSYNC.RECONVERGENT B0 ;  /* 0x0000000000007941 */ /* 0x000fea0003800200 */
.L_x_5888:
[----:B------:R-:W-:Y:S04]  /*4ae0*/  BSSY.RECONVERGENT B0, `(.L_x_5890) ;  /* 0x0000012000007945 */ /* 0x000fe80003800200 */
[----:B------:R-:W-:Y:S05]  /*4af0*/  @P2 BRA `(.L_x_5891) ;  /* 0x0000000000402947 */ /* 0x000fea0003800000 */
[----:B------:R-:W-:Y:S02]  /*4b00*/  HFMA2 R49, -RZ, RZ, 0, 0 ;  /* 0x00000000ff317431 */ /* 0x000fe400000001ff */
[----:B------:R-:W-:Y:S01]  /*4b10*/  IMAD R0, R43, UR38, RZ ;  /* 0x000000262b007c24 */ /* 0x000fe2000f8e02ff */
[----:B------:R-:W-:Y:S02]  /*4b20*/  R2UR UR4, R34 ;  /* 0x00000000220472ca */ /* 0x000fe400000e0000 */
[----:B------:R-:W-:Y:S01]  /*4b30*/  R2UR UR5, R35 ;  /* 0x00000000230572ca */ /* 0x000fe200000e0000 */
[C---:B--2---:R-:W-:Y:S01]  /*4b40*/  IMAD R7, R41.reuse, UR39, R0 ;  /* 0x0000002729077c24 */ /* 0x044fe2000f8e0200 */
[----:B------:R-:W-:Y:S01]  /*4b50*/  F2FP.BF16.F32.PACK_AB R9, R10, R9 ;  /* 0x000000090a09723e */ /* 0x000fe200000010ff */
[----:B-1-3--:R-:W-:-:S05]  /*4b60*/  IMAD.WIDE.U32 R4, R41, UR38, R48 ;  /* 0x0000002629047c25 */ /* 0x00afca000f8e0030 */
        /* <DEDUP_REMOVED lines=9> */
.L_x_5891:
[----:B------:R-:W-:Y:S05]  /*4c00*/  BSYNC.RECONVERGENT B0 ;  /* 0x0000000000007941 */ /* 0x000fea0003800200 */
.L_x_5890:
[----:B------:R-:W-:Y:S04]  /*4c10*/  BSSY.RECONVERGENT B0, `(.L_x_5892) ;  /* 0x0000012000007945 */ /* 0x000fe80003800200 */
[----:B------:R-:W-:Y:S05]  /*4c20*/  @P4 BRA `(.L_x_5893) ;  /* 0x0000000000404947 */ /* 0x000fea0003800000 */
[----:B------:R-:W-:Y:S01]  /*4c30*/  MOV R51, RZ ;  /* 0x000000ff00337202 */ /* 0x000fe20000000f00 */
        /* <DEDUP_REMOVED lines=15> */
.L_x_5893:
[----:B------:R-:W-:Y:S05]  /*4d30*/  BSYNC.RECONVERGENT B0 ;  /* 0x0000000000007941 */ /* 0x000fea0003800200 */
.L_x_5892:
[----:B------:R-:W-:Y:S04]  /*4d40*/  BSSY.RECONVERGENT B0, `(.L_x_5894) ;  /* 0x0000012000007945 */ /* 0x000fe80003800200 */
[----:B------:R-:W-:Y:S05]  /*4d50*/  @P5 BRA `(.L_x_5895) ;  /* 0x0000000000405947 */ /* 0x000fea0003800000 */
[----:B------:R-:W-:Y:S02]  /*4d60*/  HFMA2 R53, -RZ, RZ, 0, 0 ;  /* 0x00000000ff357431 */ /* 0x000fe400000001ff */
[----:B------:R-:W-:Y:S01]  /*4d70*/  IMAD R0, R43, UR38, RZ ;  /* 0x000000262b007c24 */ /* 0x000fe2000f8e02ff */
[----:B------:R-:W-:Y:S02]  /*4d80*/  R2UR UR4, R34 ;  /* 0x00000000220472ca */ /* 0x000fe400000e0000 */
[----:B------:R-:W-:Y:S01]  /*4d90*/  R2UR UR5, R35 ;  /* 0x00000000230572ca */ /* 0x000fe200000e0000 */
[----:B--2---:R-:W-:Y:S01]  /*4da0*/  IMAD R7, R41, UR39, R0 ;  /* 0x0000002729077c24 */ /* 0x004fe2000f8e0200 */
[----:B------:R-:W-:Y:S01]  /*4db0*/  F2FP.BF16.F32.PACK_AB R19, R19, R18 ;  /* 0x000000121313723e */ /* 0x000fe200000010ff */
[----:B-1-34-:R-:W-:-:S05]  /*4dc0*/  IMAD.WIDE.U32 R4, R41, UR38, R52 ;  /* 0x0000002629047c25 */ /* 0x01afca000f8e0034 */
        /* <DEDUP_REMOVED lines=9> */
.L_x_5895:
[----:B------:R-:W-:Y:S05]  /*4e60*/  BSYNC.RECONVERGENT B0 ;  /* 0x0000000000007941 */ /* 0x000fea0003800200 */
.L_x_5894:
        /* <DEDUP_REMOVED lines=18> */
.L_x_5897:
[----:B------:R-:W-:Y:S05]  /*4f90*/  BSYNC.RECONVERGENT B0 ;  /* 0x0000000000007941 */ /* 0x000fea0003800200 */
.L_x_5896:
        /* <DEDUP_REMOVED lines=18> */
[----:B-1234-:R-:W-:Y:S01]  /*50c0*/  IMAD R5, R41, UR39, R0 ;  /* 0x0000002729057c24 */ /* 0x01efe2000f8e0200 */
        /* <DEDUP_REMOVED lines=11> */
.L_x_5899:
[----:B------:R-:W-:Y:S05]  /*5180*/  BSYNC.RECONVERGENT B0 ;  /* 0x0000000000007941 */ /* 0x000fea0003800200 */
.L_x_5898:
[----:B------:R-:W-:Y:S04]  /*5190*/  BSSY.RECONVERGENT B0, `(.L_x_5900) ;  /* 0x0000012000007945 */ /* 0x000fe80003800200 */
[----:B------:R-:W-:Y:S05]  /*51a0*/  @P1 BRA `(.L_x_5901) ;  /* 0x0000000000401947 */ /* 0x000fea0003800000 */
[----:B------:R-:W-:Y:S01]  /*51b0*/  MOV R59, RZ ;  /* 0x000000ff003b7202 */ /* 0x000fe20000000f00 */
[----:B------:R-:W-:Y:S01]  /*51c0*/  IMAD R0, R43, UR38, RZ ;  /* 0x000000262b007c24 */ /* 0x000fe2000f8e02ff */
[----:B------:R-:W-:Y:S02]  /*51d0*/  R2UR UR4, R34 ;  /* 0x00000000220472ca */ /* 0x000fe400000e0000 */
[----:B------:R-:W-:Y:S01]  /*51e0*/  R2UR UR5, R35 ;  /* 0x00000000230572ca */ /* 0x000fe200000e0000 */
[----:B-1----:R-:W-:Y:S01]  /*51f0*/  IMAD.WIDE.U32 R2, R41, UR38, R58 ;  /* 0x0000002629027c25 */ /* 0x002fe2000f8e003a */
[----:B------:R-:W-:-:S03]  /*5200*/  F2FP.BF16.F32.PACK_AB R23, R23, R24 ;  /* 0x000000181717723e */ /* 0x000fc600000010ff */
[----:B--234-:R-:W-:-:S05]  /*5210*/  IMAD R5, R41, UR39, R0 ;  /* 0x0000002729057c24 */ /* 0x01cfca000f8e0200 */
        /* <DEDUP_REMOVED lines=9> */
.L_x_5901:
[----:B------:R-:W-:Y:S05]  /*52b0*/  BSYNC.RECONVERGENT B0 ;  /* 0x0000000000007941 */ /* 0x000fea0003800200 */
.L_x_5900:
[----:B------:R-:W-:Y:S04]  /*52c0*/  BSSY.RECONVERGENT B0, `(.L_x_5902) ;  /* 0x0000012000007945 */ /* 0x000fe80003800200 */
[----:B------:R-:W-:Y:S05]  /*52d0*/  @P2 BRA `(.L_x_5903) ;  /* 0x0000000000402947 */ /* 0x000fea0003800000 */
[----:B------:R-:W-:Y:S02]  /*52e0*/  HFMA2 R61, -RZ, RZ, 0, 0 ;  /* 0x00000000ff3d7431 */ /* 0x000fe400000001ff */
[----:B------:R-:W-:Y:S01]  /*52f0*/  IMAD R0, R43, UR38, RZ ;  /* 0x000000262b007c24 */ /* 0x000fe2000f8e02ff */
[----:B------:R-:W-:Y:S02]  /*5300*/  R2UR UR4, R34 ;  /* 0x00000000220472ca */ /* 0x000fe400000e0000 */
[----:B------:R-:W-:Y:S01]  /*5310*/  R2UR UR5, R35 ;  /* 0x00000000230572ca */ /* 0x000fe200000e0000 */
[----:B-1234-:R-:W-:Y:S01]  /*5320*/  IMAD R5, R41, UR39, R0 ;  /* 0x0000002729057c24 */ /* 0x01efe2000f8e0200 */
[----:B------:R-:W-:Y:S01]  /*5330*/  F2FP.BF16.F32.PACK_AB R39, R39, R22 ;  /* 0x000000162727723e */ /* 0x000fe200000010ff */
[----:B------:R-:W-:-:S04]  /*5340*/  IMAD.WIDE.U32 R2, R41, UR38, R60 ;  /* 0x0000002629027c25 */ /* 0x000fc8000f8e003c */
[----:B------:R-:W-:-:S05]  /*5350*/  IMAD.IADD R3, R5, 0x1, R3 ;  /* 0x0000000105037824 */ /* 0x000fca00078e0203 */
        /* <DEDUP_REMOVED lines=8> */
.L_x_5903:
[----:B------:R-:W-:Y:S05]  /*53e0*/  BSYNC.RECONVERGENT B0 ;  /* 0x0000000000007941 */ /* 0x000fea0003800200 */
.L_x_5902:
        /* <DEDUP_REMOVED lines=18> */
.L_x_5905:
[----:B------:R-:W-:Y:S05]  /*5510*/  BSYNC.RECONVERGENT B0 ;  /* 0x0000000000007941 */ /* 0x000fea0003800200 */
.L_x_5904:
[----:B------:R-:W-:Y:S04]  /*5520*/  BSSY.RECONVERGENT B0, `(.L_x_5906) ;  /* 0x0000012000007945 */ /* 0x000fe80003800200 */
[----:B------:R-:W-:Y:S05]  /*5530*/  @P4 BRA `(.L_x_5907) ;  /* 0x0000000000404947 */ /* 0x000fea0003800000 */
[----:B------:R-:W-:Y:S02]  /*5540*/  HFMA2 R65, -RZ, RZ, 0, 0 ;  /* 0x00000000ff417431 */ /* 0x000fe400000001ff */
[----:B------:R-:W-:Y:S01]  /*5550*/  IMAD R0, R43, UR38, RZ ;  /* 0x000000262b007c24 */ /* 0x000fe2000f8e02ff */
[----:B------:R-:W-:Y:S02]  /*5560*/  R2UR UR4, R34 ;  /* 0x00000000220472ca */ /* 0x000fe400000e0000 */
[----:B------:R-:W-:Y:S01]  /*5570*/  R2UR UR5, R35 ;  /* 0x00000000230572ca */ /* 0x000fe200000e0000 */
[C---:B-1234-:R-:W-:Y:S01]  /*5580*/  IMAD R5, R41.reuse, UR39, R0 ;  /* 0x0000002729057c24 */ /* 0x05efe2000f8e0200 */
        /* <DEDUP_REMOVED lines=11> */
.L_x_5907:
[----:B------:R-:W-:Y:S05]  /*5640*/  BSYNC.RECONVERGENT B0 ;  /* 0x0000000000007941 */ /* 0x000fea0003800200 */
.L_x_5906:
[----:B------:R-:W-:Y:S04]  /*5650*/  BSSY.RECONVERGENT B0, `(.L_x_5908) ;  /* 0x0000012000007945 */ /* 0x000fe80003800200 */
[----:B------:R-:W-:Y:S05]  /*5660*/  @P5 BRA `(.L_x_5909) ;  /* 0x0000000000405947 */ /* 0x000fea0003800000 */
[----:B------:R-:W-:Y:S01]  /*5670*/  IMAD R0, R43, UR38, RZ ;  /* 0x000000262b007c24 */ /* 0x000fe2000f8e02ff */
[----:B------:R-:W-:Y:S01]  /*5680*/  R2UR UR4, R34 ;  /* 0x00000000220472ca */ /* 0x000fe200000e0000 */
[----:B------:R-:W-:Y:S01]  /*5690*/  IMAD.MOV.U32 R67, RZ, RZ, RZ ;  /* 0x000000ffff437224 */ /* 0x000fe200078e00ff */
        /* <DEDUP_REMOVED lines=13> */
.L_x_5909:
[----:B------:R-:W-:Y:S05]  /*5770*/  BSYNC.RECONVERGENT B0 ;  /* 0x0000000000007941 */ /* 0x000fea0003800200 */
.L_x_5908:
        /* <DEDUP_REMOVED lines=18> */
.L_x_5911:
[----:B------:R-:W-:Y:S05]  /*58a0*/  BSYNC.RECONVERGENT B0 ;  /* 0x0000000000007941 */ /* 0x000fea0003800200 */
.L_x_5910:
[----:B------:R-:W-:-:S04]  /*58b0*/  IADD3 R41, P0, PT, R42, R41, RZ ;  /* 0x000000292a297210 */ /* 0x000fc80007f1e0ff */
[----:B------:R-:W-:Y:S02]  /*58c0*/  LEA.HI.X.SX32 R43, R42, R43, 0x1, P0 ;  /* 0x0000002b2a2b7211 */ /* 0x000fe400000f0eff */
[----:B------:R-:W-:-:S04]  /*58d0*/  ISETP.GE.U32.AND P0, PT, R41, UR42, PT ;  /* 0x0000002a29007c0c */ /* 0x000fc8000bf06070 */
[----:B------:R-:W-:-:S13]  /*58e0*/  ISETP.GE.AND.EX P0, PT, R43, UR43, PT, P0 ;  /* 0x0000002b2b007c0c */ /* 0x000fda000bf06300 */
[----:B------:R-:W-:Y:S05]  /*58f0*/  @!P0 BRA `(.L_x_5912) ;  /* 0xffffffa8008c8947 */ /* 0x000fea000383ffff */
[----:B------:R-:W-:Y:S05]  /*5900*/  EXIT ;  /* 0x000000000000794d */ /* 0x000fea0003800000 */
.L_x_5827:
[----:B------:R-:W-:Y:S01]  /*5910*/  HFMA2 R12, -RZ, RZ, 0, 9.5367431640625e-07 ;  /* 0x00000010ff0c7431 */ /* 0x000fe200000001ff */
[----:B------:R-:W-:Y:S01]  /*5920*/  BSSY B0, `(.L_x_5913) ;  /* 0x0000006000007945 */ /* 0x000fe20003800000 */
[----:B------:R-:W-:Y:S02]  /*5930*/  MOV R11, 0x1f ;  /* 0x0000001f000b7802 */ /* 0x000fe40000000f00 */
[----:B------:R-:W-:-:S07]  /*5940*/  MOV R15, 0xffffffff ;  /* 0xffffffff000f7802 */ /* 0x000fce0000000f00 */
[----:B0-----:R-:W-:Y:S05]  /*5950*/  WARPSYNC.COLLECTIVE R15, `(.L_x_5914) ;  /* 0x000000000f087348 */ /* 0x001fea0003c00000 */
[----:B------:R1:W2:Y:S02]  /*5960*/  SHFL.BFLY P6, R14, R13, R12, R11 ;  /* 0x0c00000c0d0e7389 */ /* 0x0002a400000c000b */
[----:B012---:R-:W-:Y:S05]  /*5970*/  ENDCOLLECTIVE ;  /* 0x000000000000791b */ /* 0x007fea0003800000 */
.L_x_5914:
[----:B------:R-:W-:Y:S05]  /*5980*/  BSYNC B0 ;  /* 0x0000000000007941 */ /* 0x000fea0003800000 */
.L_x_5913:
[----:B------:R-:W-:Y:S01]  /*5990*/  HFMA2 R11, -RZ, RZ, 0, 1.847743988037109375e-06 ;  /* 0x0000001fff0b7431 */ /* 0x000fe200000001ff */
[----:B------:R-:W-:Y:S01]  /*59a0*/  FMNMX R13, R14, R13, !PT ;  /* 0x0000000d0e0d7209 */ /* 0x000fe20007800000 */
[----:B------:R-:W-:Y:S01]  /*59b0*/  IMAD.MOV.U32 R12, RZ, RZ, 0x8 ;  /* 0x00000008ff0c7424 */ /* 0x000fe200078e00ff */
[----:B------:R-:W-:-:S07]  /*59c0*/  MOV R15, 0xffffffff ;  /* 0xffffffff000f7802 */ /* 0x000fce0000000f00 */
[----:B------:R-:W-:Y:S05]  /*59d0*/  WARPSYNC.COLLECTIVE R15, `(.L_x_5915) ;  /* 0x000000000f087348 */ /* 0x000fea0003c00000 */
[----:B------:R0:W1:Y:S02]  /*59e0*/  SHFL.BFLY P6, R14, R13, R12, R11 ;  /* 0x0c00000c0d0e7389 */ /* 0x00006400000c000b */
[----:B01----:R-:W-:Y:S05]  /*59f0*/  ENDCOLLECTIVE ;  /* 0x000000000000791b */ /* 0x003fea0003800000 */
.L_x_5915:
[----:B------:R-:W-:Y:S01]  /*5a00*/  HFMA2 R12, -RZ, RZ, 0, 2.384185791015625e-07 ;  /* 0x00000004ff0c7431 */ /* 0x000fe200000001ff */
[----:B------:R-:W-:-:S04]  /*5a10*/  FMNMX R0, R13, R14, !PT ;  /* 0x0000000e0d007209 */ /* 0x000fc80007800000 */
[----:B------:R-:W-:-:S07]  /*5a20*/  MOV R13, R0 ;  /* 0x00000000000d7202 */ /* 0x000fce0000000f00 */
[----:B------:R-:W-:Y:S05]  /*5a30*/  WARPSYNC.COLLECTIVE R15, `(.L_x_5916) ;  /* 0x000000000f087348 */ /* 0x000fea0003c00000 */
[----:B------:R0:W1:Y:S02]  /*5a40*/  SHFL.BFLY P6, R14, R13, R12, R11 ;  /* 0x0c00000c0d0e7389 */ /* 0x00006400000c000b */
[----:B01----:R-:W-:Y:S05]  /*5a50*/  ENDCOLLECTIVE ;  /* 0x000000000000791b */ /* 0x003fea0003800000 */
.L_x_5916:
[----:B------:R-:W-:Y:S01]  /*5a60*/  HFMA2 R12, -RZ, RZ, 0, 1.1920928955078125e-07 ;  /* 0x00000002ff0c7431 */ /* 0x000fe200000001ff */
[----:B------:R-:W-:-:S04]  /*5a70*/  FMNMX R2, R0, R14, !PT ;  /* 0x0000000e00027209 */ /* 0x000fc80007800000 */
[----:B------:R-:W-:-:S07]  /*5a80*/  MOV R13, R2 ;  /* 0x00000002000d7202 */ /* 0x000fce0000000f00 */
[----:B------:R-:W-:Y:S05]  /*5a90*/  WARPSYNC.COLLECTIVE R15, `(.L_x_5917) ;  /* 0x000000000f087348 */ /* 0x000fea0003c00000 */
[----:B------:R0:W1:Y:S02]  /*5aa0*/  SHFL.BFLY P6, R14, R13, R12, R11 ;  /* 0x0c00000c0d0e7389 */ /* 0x00006400000c000b */
[----:B01----:R-:W-:Y:S05]  /*5ab0*/  ENDCOLLECTIVE ;  /* 0x000000000000791b */ /* 0x003fea0003800000 */
.L_x_5917:
[----:B------:R-:W-:Y:S01]  /*5ac0*/  HFMA2 R12, -RZ, RZ, 0, 5.9604644775390625e-08 ;  /* 0x00000001ff0c7431 */ /* 0x000fe200000001ff */
[----:B------:R-:W-:-:S04]  /*5ad0*/  FMNMX R3, R2, R14, !PT ;  /* 0x0000000e02037209 */ /* 0x000fc80007800000 */
[----:B------:R-:W-:-:S07]  /*5ae0*/  MOV R13, R3 ;  /* 0x00000003000d7202 */ /* 0x000fce0000000f00 */
[----:B------:R-:W-:Y:S05]  /*5af0*/  WARPSYNC.COLLECTIVE R15, `(.L_x_5918) ;  /* 0x000000000f087348 */ /* 0x000fea0003c00000 */
[----:B------:R0:W1:Y:S02]  /*5b00*/  SHFL.BFLY P6, R14, R13, R12, R11 ;  /* 0x0c00000c0d0e7389 */ /* 0x00006400000c000b */
[----:B01----:R-:W-:Y:S05]  /*5b10*/  ENDCOLLECTIVE ;  /* 0x000000000000791b */ /* 0x003fea0003800000 */
.L_x_5918:
        /* <DEDUP_REMOVED lines=236> */
[----:B------:R-:W-:Y:S01]  /*69e0*/  FFMA.SAT R37, R15, R37, 0.5 ;  /* 0x3f0000000f257423 */ /* 0x000fe20000002025 */
[----:B------:R-:W-:-:S03]  /*69f0*/  FFMA.RM R3, R3, R36, 12582913 ;  /* 0x4b40000103037423 */ /* 0x000fc60000004024 */
[----:B------:R-:W-:Y:S01]  /*6a00*/  FFMA.RM R37, R37, R36, 12582913 ;  /* 0x4b40000125257423 */ /* 0x000fe20000004024 */
[C---:B------:R-:W-:Y:S01]  /*6a10*/  FADD R39, R3.reuse, -12583039 ;  /* 0xcb40007f03277421 */ /* 0x040fe20000000000 */
[----:B------:R-:W-:-:S03]  /*6a20*/  SHF.L.U32 R3, R3, 0x17, RZ ;  /* 0x0000001703037819 */ /* 0x000fc600000006ff */
[----:B------:R-:W-:-:S04]  /*6a30*/  FFMA R39, R38, 1.4426950216293334961, -R39 ;  /* 0x3fb8aa3b26277823 */ /* 0x000fc80000000827 */
[----:B------:R-:W-:-:S04]  /*6a40*/  FFMA R39, R38, 1.925963033500011079e-08, R39 ;  /* 0x32a5706026277823 */ /* 0x000fc80000000027 */
[----:B------:R-:W0:Y:S02]  /*6a50*/  MUFU.EX2 R0, R39 ;  /* 0x0000002700007308 */ /* 0x000e240000000800 */
[----:B0-----:R-:W-:Y:S01]  /*6a60*/  FMUL R3, R3, R0 ;  /* 0x0000000003037220 */ /* 0x001fe20000400000 */
[----:B------:R-:W-:Y:S01]  /*6a70*/  FADD R0, R11, -12583039 ;  /* 0xcb40007f0b007421 */ /* 0x000fe20000000000 */
[----:B------:R-:W-:-:S03]  /*6a80*/  FADD R11, R12, R7 ;  /* 0x000000070c0b7221 */ /* 0x000fc60000000000 */
[----:B------:R-:W-:Y:S01]  /*6a90*/  FFMA R0, R13, 1.4426950216293334961, -R0 ;  /* 0x3fb8aa3b0d007823 */ /* 0x000fe20000000800 */
[----:B------:R-:W-:-:S03]  /*6aa0*/  FADD R12, R11, R6 ;  /* 0x000000060b0c7221 */ /* 0x000fc60000000000 */
[----:B------:R-:W-:Y:S01]  /*6ab0*/  FFMA R13, R13, 1.925963033500011079e-08, R0 ;  /* 0x32a570600d0d7823 */ /* 0x000fe20000000000 */
[----:B------:R-:W-:Y:S01]  /*6ac0*/  FADD R11, R12, R5 ;  /* 0x000000050c0b7221 */ /* 0x000fe20000000000 */
[----:B------:R-:W-:-:S03]  /*6ad0*/  FADD R0, R37, -12583039 ;  /* 0xcb40007f25007421 */ /* 0x000fc60000000000 */
[----:B------:R-:W-:Y:S01]  /*6ae0*/  FADD R12, R11, R4 ;  /* 0x000000040b0c7221 */ /* 0x000fe20000000000 */
[C---:B------:R-:W-:Y:S01]  /*6af0*/  FFMA R0, R15.reuse, 1.4426950216293334961, -R0 ;  /* 0x3fb8aa3b0f007823 */ /* 0x040fe20000000800 */
[----:B------:R-:W0:Y:S02]  /*6b00*/  MUFU.EX2 R13, R13 ;  /* 0x0000000d000d7308 */ /* 0x000e240000000800 */
[----:B------:R-:W-:Y:S01]  /*6b10*/  FADD R11, R12, R9 ;  /* 0x000000090c0b7221 */ /* 0x000fe20000000000 */
[----:B------:R-:W-:Y:S01]  /*6b20*/  FFMA R15, R15, 1.925963033500011079e-08, R0 ;  /* 0x32a570600f0f7823 */ /* 0x000fe20000000000 */
[----:B------:R-:W-:Y:S02]  /*6b30*/  SHF.L.U32 R0, R37, 0x17, RZ ;  /* 0x0000001725007819 */ /* 0x000fe400000006ff */
[----:B------:R-:W-:-:S03]  /*6b40*/  FADD R11, R11, R10 ;  /* 0x0000000a0b0b7221 */ /* 0x000fc60000000000 */
[----:B------:R-:W1:Y:S01]  /*6b50*/  MUFU.EX2 R15, R15 ;  /* 0x0000000f000f7308 */ /* 0x000e620000000800 */
[----:B------:R-:W-:-:S04]  /*6b60*/  FADD R12, R11, R16 ;  /* 0x000000100b0c7221 */ /* 0x000fc80000000000 */
[----:B------:R-:W-:Y:S01]  /*6b70*/  FADD R11, R12, R17 ;  /* 0x000000110c0b7221 */ /* 0x000fe20000000000 */
[----:B0-----:R-:W-:-:S03]  /*6b80*/  FMUL R2, R2, R13 ;  /* 0x0000000d02027220 */ /* 0x001fc60000400000 */
[----:B------:R-:W-:-:S04]  /*6b90*/  FADD R12, R11, R18 ;  /* 0x000000120b0c7221 */ /* 0x000fc80000000000 */
        /* <DEDUP_REMOVED lines=21> */
[----:B------:R-:W-:-:S07]  /*6cf0*/  HFMA2 R11, -RZ, RZ, 0, 1.847743988037109375e-06 ;  /* 0x0000001fff0b7431 */ /* 0x000fce00000001ff */
[----:B------:R-:W-:Y:S05]  /*6d00*/  WARPSYNC.COLLECTIVE R15, `(.L_x_5919) ;  /* 0x000000000f087348 */ /* 0x000fea0003c00000 */
[----:B------:R0:W1:Y:S02]  /*6d10*/  SHFL.BFLY P6, R14, R13, R12, R11 ;  /* 0x0c00000c0d0e7389 */ /* 0x00006400000c000b */
[----:B01----:R-:W-:Y:S05]  /*6d20*/  ENDCOLLECTIVE ;  /* 0x000000000000791b */ /* 0x003fea0003800000 */
.L_x_5919:
[----:B------:R-:W-:Y:S02]  /*6d30*/  HFMA2 R12, -RZ, RZ, 0, 4.76837158203125e-07 ;  /* 0x00000008ff0c7431 */ /* 0x000fe400000001ff */
[----:B------:R-:W-:-:S05]  /*6d40*/  FADD R36, R13, R14 ;  /* 0x0000000e0d247221 */ /* 0x000fca0000000000 */
[----:B------:R-:W-:-:S07]  /*6d50*/  MOV R13, R36 ;  /* 0x00000024000d7202 */ /* 0x000fce0000000f00 */
[----:B------:R-:W-:Y:S05]  /*6d60*/  WARPSYNC.COLLECTIVE R15, `(.L_x_5920) ;  /* 0x000000000f087348 */ /* 0x000fea0003c00000 */
[----:B------:R0:W1:Y:S02]  /*6d70*/  SHFL.BFLY P6, R14, R13, R12, R11 ;  /* 0x0c00000c0d0e7389 */ /* 0x00006400000c000b */
[----:B01----:R-:W-:Y:S05]  /*6d80*/  ENDCOLLECTIVE ;  /* 0x000000000000791b */ /* 0x003fea0003800000 */
.L_x_5920:
[----:B------:R-:W-:Y:S01]  /*6d90*/  MOV R12, 0x4 ;  /* 0x00000004000c7802 */ /* 0x000fe20000000f00 */
[----:B------:R-:W-:-:S04]  /*6da0*/  FADD R37, R36, R14 ;  /* 0x0000000e24257221 */ /* 0x000fc80000000000 */
[----:B------:R-:W-:-:S07]  /*6db0*/  IMAD.MOV.U32 R13, RZ, RZ, R37 ;  /* 0x000000ffff0d7224 */ /* 0x000fce00078e0025 */
[----:B------:R-:W-:Y:S05]  /*6dc0*/  WARPSYNC.COLLECTIVE R15, `(.L_x_5921) ;  /* 0x000000000f087348 */ /* 0x000fea0003c00000 */
[----:B------:R0:W1:Y:S02]  /*6dd0*/  SHFL.BFLY P6, R14, R13, R12, R11 ;  /* 0x0c00000c0d0e7389 */ /* 0x00006400000c000b */
[----:B01----:R-:W-:Y:S05]  /*6de0*/  ENDCOLLECTIVE ;  /* 0x000000000000791b */ /* 0x003fea0003800000 */
.L_x_5921:
[----:B------:R-:W-:Y:S02]  /*6df0*/  HFMA2 R12, -RZ, RZ, 0, 1.1920928955078125e-07 ;  /* 0x00000002ff0c7431 */ /* 0x000fe400000001ff */
[----:B------:R-:W-:-:S05]  /*6e00*/  FADD R38, R37, R14 ;  /* 0x0000000e25267221 */ /* 0x000fca0000000000 */
[----:B------:R-:W-:-:S07]  /*6e10*/  MOV R13, R38 ;  /* 0x00000026000d7202 */ /* 0x000fce0000000f00 */
[----:B------:R-:W-:Y:S05]  /*6e20*/  WARPSYNC.COLLECTIVE R15, `(.L_x_5922) ;  /* 0x000000000f087348 */ /* 0x000fea0003c00000 */
[----:B------:R0:W1:Y:S02]  /*6e30*/  SHFL.BFLY P6, R14, R13, R12, R11 ;  /* 0x0c00000c0d0e7389 */ /* 0x00006400000c000b */
[----:B01----:R-:W-:Y:S05]  /*6e40*/  ENDCOLLECTIVE ;  /* 0x000000000000791b */ /* 0x003fea0003800000 */
.L_x_5922:
[----:B------:R-:W-:Y:S02]  /*6e50*/  HFMA2 R12, -RZ, RZ, 0, 5.9604644775390625e-08 ;  /* 0x00000001ff0c7431 */ /* 0x000fe400000001ff */
[----:B------:R-:W-:-:S05]  /*6e60*/  FADD R39, R38, R14 ;  /* 0x0000000e26277221 */ /* 0x000fca0000000000 */
[----:B------:R-:W-:-:S07]  /*6e70*/  MOV R13, R39 ;  /* 0x00000027000d7202 */ /* 0x000fce0000000f00 */
[----:B------:R-:W-:Y:S05]  /*6e80*/  WARPSYNC.COLLECTIVE R15, `(.L_x_5923) ;  /* 0x000000000f087348 */ /* 0x000fea0003c00000 */
[----:B------:R0:W1:Y:S02]  /*6e90*/  SHFL.BFLY P6, R14, R13, R12, R11 ;  /* 0x0c00000c0d0e7389 */ /* 0x00006400000c000b */
[----:B01----:R-:W-:Y:S05]  /*6ea0*/  ENDCOLLECTIVE ;  /* 0x000000000000791b */ /* 0x003fea0003800000 */
.L_x_5923:
[----:B------:R-:W-:Y:S05]  /*6eb0*/  BRA `(.L_x_5924) ;  /* 0xffffffbc00c47947 */ /* 0x000fea000383ffff */
        .weak           $__internal_113_$__cuda_sm3x_div_rn_noftz_f32_slowpath
        .type           $__internal_113_$__cuda_sm3x_div_rn_noftz_f32_slowpath,@function
        .size           $__internal_113_$__cuda_sm3x_div_rn_noftz_f32_slowpath,(.L_x_25565 - $__internal_113_$__cuda_sm3x_div_rn_noftz_f32_slowpath)
$__internal_113_$__cuda_sm3x_div_rn_noftz_f32_slowpath:
        /* <DEDUP_REMOVED lines=35> */
.L_x_5926:
        /* <DEDUP_REMOVED lines=51> */
.L_x_5933:
[----:B------:R-:W-:-:S04]  /*7420*/  LOP3.LUT R8, R8, 0x80000000, RZ, 0xc0, !PT ;  /* 0x8000000008087812 */ /* 0x000fc800078ec0ff */
[----:B------:R-:W-:Y:S01]  /*7430*/  LOP3.LUT R8, R8, 0x7f800000, RZ, 0xfc, !PT ;  /* 0x7f80000008087812 */ /* 0x000fe200078efcff */
[----:B------:R-:W-:Y:S06]  /*7440*/  BRA `(.L_x_5934) ;  /* 0x0000000000047947 */ /* 0x000fec0003800000 */
.L_x_5932:
[----:B------:R-:W-:-:S07]  /*7450*/  LEA R8, R49, R8, 0x17 ;  /* 0x0000000831087211 */ /* 0x000fce00078eb8ff */
.L_x_5934:
[----:B------:R-:W-:Y:S05]  /*7460*/  BSYNC.RECONVERGENT B1 ;  /* 0x0000000000017941 */ /* 0x000fea0003800200 */
.L_x_5931:
[----:B------:R-:W-:Y:S05]  /*7470*/  BRA `(.L_x_5935) ;  /* 0x0000000000207947 */ /* 0x000fea0003800000 */
.L_x_5930:
[----:B------:R-:W-:-:S04]  /*7480*/  LOP3.LUT R8, R47, 0x80000000, R8, 0x48, !PT ;  /* 0x800000002f087812 */ /* 0x000fc800078e4808 */
[----:B------:R-:W-:Y:S01]  /*7490*/  LOP3.LUT R8, R8, 0x7f800000, RZ, 0xfc, !PT ;  /* 0x7f80000008087812 */ /* 0x000fe200078efcff */
[----:B------:R-:W-:Y:S06]  /*74a0*/  BRA `(.L_x_5935) ;  /* 0x0000000000147947 */ /* 0x000fec0003800000 */
.L_x_5929:
[----:B------:R-:W-:Y:S01]  /*74b0*/  LOP3.LUT R8, R47, 0x80000000, R8, 0x48, !PT ;  /* 0x800000002f087812 */ /* 0x000fe200078e4808 */
[----:B------:R-:W-:Y:S06]  /*74c0*/  BRA `(.L_x_5935) ;  /* 0x00000000000c7947 */ /* 0x000fec0003800000 */
.L_x_5928:
[----:B------:R-:W0:Y:S01]  /*74d0*/  MUFU.RSQ R8, -QNAN ;  /* 0xffc0000000087908 */ /* 0x000e220000001400 */
[----:B------:R-:W-:Y:S05]  /*74e0*/  BRA `(.L_x_5935) ;  /* 0x0000000000047947 */ /* 0x000fea0003800000 */
.L_x_5927:
[----:B------:R-:W-:-:S07]  /*74f0*/  FADD.FTZ R8, R8, R11 ;  /* 0x0000000b08087221 */ /* 0x000fce0000010000 */
.L_x_5935:
[----:B------:R-:W-:Y:S05]  /*7500*/  BSYNC.RECONVERGENT B0 ;  /* 0x0000000000007941 */ /* 0x000fea0003800200 */
.L_x_5925:
[----:B------:R-:W-:-:S04]  /*7510*/  HFMA2 R13, -RZ, RZ, 0, 0 ;  /* 0x00000000ff0d7431 */ /* 0x000fc800000001ff */
[----:B0-----:R-:W-:Y:S05]  /*7520*/  RET.REL.NODEC R12 `(_Z15SoftmaxWarpImplI10DirectLoadI13__nv_bfloat16fE11DirectStoreIfS1_EfLi2ELi28ELi32ELi1ELb1EL9Algorithm0EEvT_T0_ll) ;  /* 0xffffff880cb47950 */ /* 0x001fea0003c3ffff */
.L_x_5936:
        /* <DEDUP_REMOVED lines=13> */
.L_x_25565:


//--------------------- .text._Z15SoftmaxWarpImplI10DirectLoadI13__nv_bfloat16fE11DirectStoreIfS1_EfLi2ELi28ELi32ELi1ELb0EL9Algorithm0EEvT_T0_ll --------------------------
	.section	.text._Z15SoftmaxWarpImplI10DirectLoadI13__nv_bfloat16fE11DirectStoreIfS1_EfLi2ELi28ELi32ELi1ELb0EL9Algorithm0EEvT_T0_ll,"ax",@progbits
	.align	128
        .global         _Z15SoftmaxWarpImplI10DirectLoadI13__nv_bfloat16fE11DirectStoreIfS1_EfLi2ELi28ELi32ELi1ELb0EL9Algorithm0EEvT_T0_ll
        .type           _Z15SoftmaxWarpImplI10DirectLoadI13__nv_bfloat16fE11DirectStoreIfS1_EfLi2ELi28ELi32ELi1ELb0EL9Algorithm0EEvT_T0_ll,@function
        .size           _Z15SoftmaxWarpImplI10DirectLoadI13__nv_bfloat16fE11DirectStoreIfS1_EfLi2ELi28ELi32ELi1ELb0EL9Algorithm0EEvT_T0_ll,(.L_x_25566 - _Z15SoftmaxWarpImplI10DirectLoadI13__nv_bfloat16fE11DirectStoreIfS1_EfLi2ELi28ELi32ELi1ELb0EL9Algorithm0EEvT_T0_ll)
        .other          _Z15SoftmaxWarpImplI10DirectLoadI13__nv_bfloat16fE11DirectStoreIfS1_EfLi2ELi28ELi32ELi1ELb0EL9Algorithm0EEvT_T0_ll,@"STO_CUDA_ENTRY STV_DEFAULT"
_Z15SoftmaxWarpImplI10DirectLoadI13__nv_bfloat16fE11DirectStoreIfS1_EfLi2ELi28ELi32ELi1ELb0EL9Algorithm0EEvT_T0_ll:
.text._Z15SoftmaxWarpImplI10DirectLoadI13__nv_bfloat16fE11DirectStoreIfS1_EfLi2ELi28ELi32ELi1ELb0EL9Algorithm0EEvT_T0_ll:
        /* <DEDUP_REMOVED lines=24> */
.L_x_5937:
        /* <DEDUP_REMOVED lines=14> */
.L_x_5995:
        /* <DEDUP_REMOVED lines=28> */
[----:B------:R-:W-:Y:S02]  /*0420*/  LEA.HI R32, P4, R3, R32, RZ, 0x1 ;  /* 0x0000002003207211 */ /* 0x000fe400078908ff */
[----:B------:R-:W-:Y:S02]  /*0430*/  SHF.L.U64.HI R8, R12, 0x1, R9 ;  /* 0x000000010c087819 */ /* 0x000fe40000010209 */
[----:B------:R-:W-:Y:S02]  /*0440*/  LOP3.LUT R36, R36, 0xfffffffc, RZ, 0xc0, !PT ;  /* 0xfffffffc24247812 */ /* 0x000fe400078ec0ff */
[----:B------:R-:W-:Y:S02]  /*0450*/  SHF.L.U32 R12, R12, 0x1, RZ ;  /* 0x000000010c0c7819 */ /* 0x000fe400000006ff */
[----:B------:R-:W-:Y:S02]  /*0460*/  LEA.HI R14, P5, R7, R14, RZ, 0x1 ;  /* 0x0000000e070e7211 */ /* 0x000fe400078b08ff */
[----:B------:R-:W-:-:S02]  /*0470*/  IADD3.X R3, PT, PT, RZ, R3, RZ, P4, !PT ;  /* 0x00000003ff037210 */ /* 0x000fc400027fe4ff */
[----:B------:R-:W-:Y:S02]  /*0480*/  IADD3 R36, P4, PT, R36, UR36, RZ ;  /* 0x0000002424247c10 */ /* 0x000fe4000ff9e0ff */
[----:B------:R-:W-:Y:S02]  /*0490*/  LOP3.LUT R12, R12, 0xfffffffc, RZ, 0xc0, !PT ;  /* 0xfffffffc0c0c7812 */ /* 0x000fe400078ec0ff */
[----:B------:R-:W-:Y:S02]  /*04a0*/  IADD3.X R7, PT, PT, RZ, R7, RZ, P5, !PT ;  /* 0x00000007ff077210 */ /* 0x000fe40002ffe4ff */
[----:B------:R-:W-:Y:S02]  /*04b0*/  SHF.L.U32 R11, R0, 0x1, RZ ;  /* 0x00000001000b7819 */ /* 0x000fe400000006ff */
[----:B------:R-:W-:Y:S02]  /*04c0*/  IADD3.X R37, PT, PT, R10, UR37, RZ, P4, !PT ;  /* 0x000000250a257c10 */ /* 0x000fe4000a7fe4ff */
[----:B------:R-:W-:-:S02]  /*04d0*/  IADD3 R12, P4, PT, R12, UR36, RZ ;  /* 0x000000240c0c7c10 */ /* 0x000fc4000ff9e0ff */
[C---:B------:R-:W-:Y:S02]  /*04e0*/  SHF.L.U64.HI R4, R14.reuse, 0x1, R7 ;  /* 0x000000010e047819 */ /* 0x040fe40000010207 */
[----:B------:R-:W-:Y:S02]  /*04f0*/  LOP3.LUT R10, R11, 0xfffffffc, RZ, 0xc0, !PT ;  /* 0xfffffffc0b0a7812 */ /* 0x000fe400078ec0ff */
[----:B------:R-:W-:Y:S02]  /*0500*/  SHF.L.U32 R14, R14, 0x1, RZ ;  /* 0x000000010e0e7819 */ /* 0x000fe400000006ff */
[----:B------:R-:W-:Y:S02]  /*0510*/  IADD3.X R13, PT, PT, R8, UR37, RZ, P4, !PT ;  /* 0x00000025080d7c10 */ /* 0x000fe4000a7fe4ff */
[----:B------:R-:W-:Y:S02]  /*0520*/  SHF.L.U64.HI R15, R0, 0x1, R15 ;  /* 0x00000001000f7819 */ /* 0x000fe4000001020f */
[----:B------:R-:W-:-:S02]  /*0530*/  IADD3 R10, P4, PT, R10, UR36, RZ ;  /* 0x000000240a0a7c10 */ /* 0x000fc4000ff9e0ff */
[----:B------:R-:W-:Y:S02]  /*0540*/  LOP3.LUT R14, R14, 0xfffffffc, RZ, 0xc0, !PT ;  /* 0xfffffffc0e0e7812 */ /* 0x000fe400078ec0ff */
[C---:B------:R-:W-:Y:S02]  /*0550*/  IADD3 R30, P3, PT, R2.reuse, 0x140, RZ ;  /* 0x00000140021e7810 */ /* 0x040fe40007f7e0ff */
[----:B------:R-:W-:Y:S02]  /*0560*/  IADD3 R28, P6, PT, R2, 0x180, RZ ;  /* 0x00000180021c7810 */ /* 0x000fe40007fde0ff */
[----:B------:R-:W-:Y:S02]  /*0570*/  IADD3.X R11, PT, PT, R15, UR37, RZ, P4, !PT ;  /* 0x000000250f0b7c10 */ /* 0x000fe4000a7fe4ff */
[----:B------:R-:W-:Y:S02]  /*0580*/  IADD3 R14, P5, PT, R14, UR36, RZ ;  /* 0x000000240e0e7c10 */ /* 0x000fe4000ffbe0ff */
[C---:B------:R-:W-:Y:S01]  /*0590*/  IADD3 R26, P0, PT, R2.reuse, 0x1c0, RZ ;  /* 0x000001c0021a7810 */ /* 0x040fe20007f1e0ff */
[----:B------:R1:W2:Y:S01]  /*05a0*/  LDG.E R9, desc[UR4][R10.64] ;  /* 0x000000040a097981 */ /* 0x0002a2000c1e1900 */
[----:B------:R-:W-:-:S02]  /*05b0*/  IADD3 R24, P1, PT, R2, 0x200, RZ ;  /* 0x0000020002187810 */ /* 0x000fc40007f3e0ff */
[-C--:B------:R-:W-:Y:S02]  /*05c0*/  IADD3.X R21, PT, PT, RZ, R5.reuse, RZ, P3, !PT ;  /* 0x00000005ff157210 */ /* 0x080fe40001ffe4ff */
[-C--:B------:R-:W-:Y:S02]  /*05d0*/  IADD3.X R19, PT, PT, RZ, R5.reuse, RZ, P6, !PT ;  /* 0x00000005ff137210 */ /* 0x080fe400037fe4ff */
[----:B------:R-:W-:Y:S02]  /*05e0*/  IADD3 R22, P2, PT, R2, 0x240, RZ ;  /* 0x0000024002167810 */ /* 0x000fe40007f5e0ff */
[----:B------:R-:W-:Y:S02]  /*05f0*/  IADD3.X R15, PT, PT, R4, UR37, RZ, P5, !PT ;  /* 0x00000025040f7c10 */ /* 0x000fe4000affe4ff */
[-C--:B------:R-:W-:Y:S01]  /*0600*/  IADD3.X R17, PT, PT, RZ, R5.reuse, RZ, P0, !PT ;  /* 0x00000005ff117210 */ /* 0x080fe200007fe4ff */
[----:B------:R3:W4:Y:S01]  /*0610*/  LDG.E R4, desc[UR8][R12.64] ;  /* 0x000000080c047981 */ /* 0x000722000c1e1900 */
[----:B-1----:R-:W-:-:S02]  /*0620*/  IADD3.X R11, PT, PT, RZ, R5, RZ, P1, !PT ;  /* 0x00000005ff0b7210 */ /* 0x002fc40000ffe4ff */
[----:B------:R-:W-:Y:S01]  /*0630*/  LEA.HI R30, P0, R21, R30, RZ, 0x1 ;  /* 0x0000001e151e7211 */ /* 0x000fe200078108ff */
[----:B------:R1:W5:Y:S01]  /*0640*/  LDG.E R8, desc[UR10][R14.64] ;  /* 0x0000000a0e087981 */ /* 0x000362000c1e1900 */
[----:B------:R-:W-:Y:S02]  /*0650*/  LEA.HI R28, P1, R19, R28, RZ, 0x1 ;  /* 0x0000001c131c7211 */ /* 0x000fe400078308ff */
[----:B------:R-:W-:Y:S02]  /*0660*/  R2UR UR6, R34 ;  /* 0x00000000220672ca */ /* 0x000fe400000e0000 */
[----:B------:R-:W-:Y:S02]  /*0670*/  R2UR UR7, R35 ;  /* 0x00000000230772ca */ /* 0x000fe400000e0000 */
[----:B------:R-:W-:Y:S02]  /*0680*/  IADD3.X R7, PT, PT, RZ, R5, RZ, P2, !PT ;  /* 0x00000005ff077210 */ /* 0x000fe400017fe4ff */
[----:B---3--:R-:W-:-:S02]  /*0690*/  IADD3.X R13, PT, PT, RZ, R21, RZ, P0, !PT ;  /* 0x00000015ff0d7210 */ /* 0x008fc400007fe4ff */
[----:B-1----:R-:W-:Y:S02]  /*06a0*/  IADD3.X R15, PT, PT, RZ, R19, RZ, P1, !PT ;  /* 0x00000013ff0f7210 */ /* 0x002fe40000ffe4ff */
[----:B------:R-:W-:Y:S02]  /*06b0*/  LEA.HI R24, P1, R11, R24, RZ, 0x1 ;  /* 0x000000180b187211 */ /* 0x000fe400078308ff */
[----:B------:R-:W-:Y:S02]  /*06c0*/  LEA.HI R22, P2, R7, R22, RZ, 0x1 ;  /* 0x0000001607167211 */ /* 0x000fe400078508ff */
[----:B------:R-:W-:Y:S01]  /*06d0*/  LEA.HI R26, P0, R17, R26, RZ, 0x1 ;  /* 0x0000001a111a7211 */ /* 0x000fe200078108ff */
[----:B------:R5:W3:Y:S01]  /*06e0*/  LDG.E R36, desc[UR6][R36.64] ;  /* 0x0000000624247981 */ /* 0x000ae2000c1e1900 */
[----:B------:R-:W-:Y:S02]  /*06f0*/  SHF.L.U64.HI R0, R32, 0x1, R3 ;  /* 0x0000000120007819 */ /* 0x000fe40000010203 */
[----:B------:R-:W-:-:S02]  /*0700*/  SHF.L.U64.HI R16, R30, 0x1, R13 ;  /* 0x000000011e107819 */ /* 0x000fc4000001020d */
[----:B------:R-:W-:Y:S02]  /*0710*/  SHF.L.U64.HI R14, R28, 0x1, R15 ;  /* 0x000000011c0e7819 */ /* 0x000fe4000001020f */
[----:B------:R-:W-:Y:S02]  /*0720*/  SHF.L.U32 R32, R32, 0x1, RZ ;  /* 0x0000000120207819 */ /* 0x000fe400000006ff */
[----:B------:R-:W-:Y:S02]  /*0730*/  SHF.L.U32 R30, R30, 0x1, RZ ;  /* 0x000000011e1e7819 */ /* 0x000fe400000006ff */
[----:B------:R-:W-:Y:S02]  /*0740*/  SHF.L.U32 R28, R28, 0x1, RZ ;  /* 0x000000011c1c7819 */ /* 0x000fe400000006ff */
[----:B------:R-:W-:Y:S02]  /*0750*/  IADD3.X R11, PT, PT, RZ, R11, RZ, P1, !PT ;  /* 0x0000000bff0b7210 */ /* 0x000fe40000ffe4ff */
[----:B------:R-:W-:-:S02]  /*0760*/  IADD3.X R7, PT, PT, RZ, R7, RZ, P2, !PT ;  /* 0x00000007ff077210 */ /* 0x000fc400017fe4ff */
[----:B------:R-:W-:Y:S02]  /*0770*/  IADD3.X R13, PT, PT, RZ, R17, RZ, P0, !PT ;  /* 0x00000011ff0d7210 */ /* 0x000fe400007fe4ff */
[----:B------:R-:W-:Y:S02]  /*0780*/  R2UR UR12, R34 ;  /* 0x00000000220c72ca */ /* 0x000fe400000e0000 */
[----:B------:R-:W-:Y:S02]  /*0790*/  R2UR UR13, R35 ;  /* 0x00000000230d72ca */ /* 0x000fe400000e0000 */
[----:B------:R-:W-:Y:S02]  /*07a0*/  LOP3.LUT R32, R32, 0xfffffffc, RZ, 0xc0, !PT ;  /* 0xfffffffc20207812 */ /* 0x000fe400078ec0ff */
[----:B------:R-:W-:Y:S02]  /*07b0*/  SHF.L.U64.HI R10, R24, 0x1, R11 ;  /* 0x00000001180a7819 */ /* 0x000fe4000001020b */
[----:B------:R-:W-:-:S02]  /*07c0*/  LOP3.LUT R30, R30, 0xfffffffc, RZ, 0xc0, !PT ;  /* 0xfffffffc1e1e7812 */ /* 0x000fc400078ec0ff */
[----:B------:R-:W-:Y:S02]  /*07d0*/  SHF.L.U64.HI R7, R22, 0x1, R7 ;  /* 0x0000000116077819 */ /* 0x000fe40000010207 */
[----:B------:R-:W-:Y:S02]  /*07e0*/  LOP3.LUT R28, R28, 0xfffffffc, RZ, 0xc0, !PT ;  /* 0xfffffffc1c1c7812 */ /* 0x000fe400078ec0ff */
[----:B------:R-:W-:Y:S02]  /*07f0*/  SHF.L.U32 R24, R24, 0x1, RZ ;  /* 0x0000000118187819 */ /* 0x000fe400000006ff */
[----:B------:R-:W-:Y:S02]  /*0800*/  SHF.L.U32 R22, R22, 0x1, RZ ;  /* 0x0000000116167819 */ /* 0x000fe400000006ff */
[C---:B------:R-:W-:Y:S02]  /*0810*/  SHF.L.U64.HI R12, R26.reuse, 0x1, R13 ;  /* 0x000000011a0c7819 */ /* 0x040fe4000001020d */
[----:B------:R-:W-:-:S02]  /*0820*/  SHF.L.U32 R26, R26, 0x1, RZ ;  /* 0x000000011a1a7819 */ /* 0x000fc400000006ff */
[----:B------:R-:W-:Y:S02]  /*0830*/  IADD3 R32, P6, PT, R32, UR36, RZ ;  /* 0x0000002420207c10 */ /* 0x000fe4000ffde0ff */
[----:B------:R-:W-:Y:S02]  /*0840*/  IADD3 R30, P1, PT, R30, UR36, RZ ;  /* 0x000000241e1e7c10 */ /* 0x000fe4000ff3e0ff */
[----:B------:R-:W-:Y:S02]  /*0850*/  IADD3 R28, P0, PT, R28, UR36, RZ ;  /* 0x000000241c1c7c10 */ /* 0x000fe4000ff1e0ff */
[----:B------:R-:W-:Y:S02]  /*0860*/  LOP3.LUT R24, R24, 0xfffffffc, RZ, 0xc0, !PT ;  /* 0xfffffffc18187812 */ /* 0x000fe400078ec0ff */
[----:B------:R-:W-:Y:S02]  /*0870*/  LOP3.LUT R22, R22, 0xfffffffc, RZ, 0xc0, !PT ;  /* 0xfffffffc16167812 */ /* 0x000fe400078ec0ff */
[----:B------:R-:W-:-:S02]  /*0880*/  LOP3.LUT R26, R26, 0xfffffffc, RZ, 0xc0, !PT ;  /* 0xfffffffc1a1a7812 */ /* 0x000fc400078ec0ff */
[----:B------:R-:W-:Y:S02]  /*0890*/  IADD3 R6, P3, PT, R2, 0x280, RZ ;  /* 0x0000028002067810 */ /* 0x000fe40007f7e0ff */
[----:B------:R-:W-:Y:S02]  /*08a0*/  IADD3.X R33, PT, PT, R0, UR37, RZ, P6, !PT ;  /* 0x0000002500217c10 */ /* 0x000fe4000b7fe4ff */
[----:B------:R-:W-:Y:S02]  /*08b0*/  IADD3.X R31, PT, PT, R16, UR37, RZ, P1, !PT ;  /* 0x00000025101f7c10 */ /* 0x000fe40008ffe4ff */
[----:B------:R-:W-:Y:S01]  /*08c0*/  IADD3.X R29, PT, PT, R14, UR37, RZ, P0, !PT ;  /* 0x000000250e1d7c10 */ /* 0x000fe200087fe4ff */
[----:B------:R-:W3:Y:S01]  /*08d0*/  LDG.E R32, desc[UR12][R32.64] ;  /* 0x0000000c20207981 */ /* 0x000ee2000c1e1900 */
[----:B------:R-:W-:Y:S02]  /*08e0*/  IADD3 R24, P1, PT, R24, UR36, RZ ;  /* 0x0000002418187c10 */ /* 0x000fe4000ff3e0ff */
[----:B------:R-:W-:Y:S01]  /*08f0*/  IADD3 R22, P0, PT, R22, UR36, RZ ;  /* 0x0000002416167c10 */ /* 0x000fe2000ff1e0ff */
[----:B------:R-:W3:Y:S01]  /*0900*/  LDG.E R30, desc[UR4][R30.64] ;  /* 0x000000041e1e7981 */ /* 0x000ee2000c1e1900 */
[----:B------:R-:W-:-:S02]  /*0910*/  IADD3 R3, P4, PT, R2, 0x2c0, RZ ;  /* 0x000002c002037810 */ /* 0x000fc40007f9e0ff */
[C---:B------:R-:W-:Y:S01]  /*0920*/  IADD3 R0, P5, PT, R2.reuse, 0x300, RZ ;  /* 0x0000030002007810 */ /* 0x040fe20007fbe0ff */
[----:B------:R-:W3:Y:S01]  /*0930*/  LDG.E R28, desc[UR6][R28.64] ;  /* 0x000000061c1c7981 */ /* 0x000ee2000c1e1900 */
[----:B------:R-:W-:Y:S02]  /*0940*/  IADD3 R2, P6, PT, R2, 0x340, RZ ;  /* 0x0000034002027810 */ /* 0x000fe40007fde0ff */
[----:B------:R-:W-:Y:S02]  /*0950*/  IADD3 R26, P2, PT, R26, UR36, RZ ;  /* 0x000000241a1a7c10 */ /* 0x000fe4000ff5e0ff */
[----:B------:R-:W-:Y:S02]  /*0960*/  IADD3.X R11, PT, PT, RZ, R5, RZ, P3, !PT ;  /* 0x00000005ff0b7210 */ /* 0x000fe40001ffe4ff */
[----:B------:R-:W-:Y:S02]  /*0970*/  IADD3.X R25, PT, PT, R10, UR37, RZ, P1, !PT ;  /* 0x000000250a197c10 */ /* 0x000fe40008ffe4ff */
[----:B------:R-:W-:-:S02]  /*0980*/  IADD3.X R23, PT, PT, R7, UR37, RZ, P0, !PT ;  /* 0x0000002507177c10 */ /* 0x000fc400087fe4ff */
[-C--:B------:R-:W-:Y:S01]  /*0990*/  IADD3.X R10, PT, PT, RZ, R5.reuse, RZ, P4, !PT ;  /* 0x00000005ff0a7210 */ /* 0x080fe200027fe4ff */
[----:B------:R-:W3:Y:S01]  /*09a0*/  LDG.E R24, desc[UR10][R24.64] ;  /* 0x0000000a18187981 */ /* 0x000ee2000c1e1900 */
[-C--:B------:R-:W-:Y:S02]  /*09b0*/  IADD3.X R7, PT, PT, RZ, R5.reuse, RZ, P5, !PT ;  /* 0x00000005ff077210 */ /* 0x080fe40002ffe4ff */
[----:B------:R-:W-:Y:S01]  /*09c0*/  IADD3.X R27, PT, PT, R12, UR37, RZ, P2, !PT ;  /* 0x000000250c1b7c10 */ /* 0x000fe200097fe4ff */
[----:B------:R-:W3:Y:S01]  /*09d0*/  LDG.E R22, desc[UR12][R22.64] ;  /* 0x0000000c16167981 */ /* 0x000ee2000c1e1900 */
[----:B------:R-:W-:Y:S02]  /*09e0*/  IADD3.X R5, PT, PT, RZ, R5, RZ, P6, !PT ;  /* 0x00000005ff057210 */ /* 0x000fe400037fe4ff */
[----:B------:R-:W-:Y:S01]  /*09f0*/  LEA.HI R12, P0, R11, R6, RZ, 0x1 ;  /* 0x000000060b0c7211 */ /* 0x000fe200078108ff */
[----:B------:R-:W3:Y:S01]  /*0a00*/  LDG.E R26, desc[UR8][R26.64] ;  /* 0x000000081a1a7981 */ /* 0x000ee2000c1e1900 */
[----:B------:R-:W-:-:S02]  /*0a10*/  LEA.HI R3, P1, R10, R3, RZ, 0x1 ;  /* 0x000000030a037211 */ /* 0x000fc400078308ff */
[----:B------:R-:W-:Y:S02]  /*0a20*/  LEA.HI R14, P2, R5, R2, RZ, 0x1 ;  /* 0x00000002050e7211 */ /* 0x000fe400078508ff */
[----:B------:R-:W-:Y:S02]  /*0a30*/  SHF.L.U32 R2, R12, 0x1, RZ ;  /* 0x000000010c027819 */ /* 0x000fe400000006ff */
[----:B------:R-:W-:Y:S02]  /*0a40*/  IADD3.X R11, PT, PT, RZ, R11, RZ, P0, !PT ;  /* 0x0000000bff0b7210 */ /* 0x000fe400007fe4ff */
[----:B------:R-:W-:Y:S02]  /*0a50*/  LEA.HI R0, P0, R7, R0, RZ, 0x1 ;  /* 0x0000000007007211 */ /* 0x000fe400078108ff */
[----:B------:R-:W-:Y:S01]  /*0a60*/  IADD3.X R6, PT, PT, RZ, R10, RZ, P1, !PT ;  /* 0x0000000aff067210 */ /* 0x000fe20000ffe4ff */
[----:B------:R-:W-:Y:S01]  /*0a70*/  IMAD.SHL.U32 R10, R3, 0x2, RZ ;  /* 0x00000002030a7824 */ /* 0x000fe200078e00ff */
[----:B------:R-:W-:-:S02]  /*0a80*/  LOP3.LUT R2, R2, 0xfffffffc, RZ, 0xc0, !PT ;  /* 0xfffffffc02027812 */ /* 0x000fc400078ec0ff */
[----:B------:R-:W-:Y:S02]  /*0a90*/  IADD3.X R7, PT, PT, RZ, R7, RZ, P0, !PT ;  /* 0x00000007ff077210 */ /* 0x000fe400007fe4ff */
[----:B------:R-:W-:Y:S02]  /*0aa0*/  SHF.L.U64.HI R6, R3, 0x1, R6 ;  /* 0x0000000103067819 */ /* 0x000fe40000010206 */
[----:B------:R-:W-:Y:S02]  /*0ab0*/  SHF.L.U64.HI R11, R12, 0x1, R11 ;  /* 0x000000010c0b7819 */ /* 0x000fe4000001020b */
[----:B------:R-:W-:Y:S02]  /*0ac0*/  IADD3.X R3, PT, PT, RZ, R5, RZ, P2, !PT ;  /* 0x00000005ff037210 */ /* 0x000fe400017fe4ff */
[----:B------:R-:W-:Y:S02]  /*0ad0*/  SHF.L.U32 R12, R0, 0x1, RZ ;  /* 0x00000001000c7819 */ /* 0x000fe400000006ff */
[----:B------:R-:W-:-:S02]  /*0ae0*/  LOP3.LUT R10, R10, 0xfffffffc, RZ, 0xc0, !PT ;  /* 0xfffffffc0a0a7812 */ /* 0x000fc400078ec0ff */
[----:B------:R-:W-:Y:S02]  /*0af0*/  IADD3 R2, P0, PT, R2, UR36, RZ ;  /* 0x0000002402027c10 */ /* 0x000fe4000ff1e0ff */
[----:B------:R-:W-:Y:S02]  /*0b00*/  SHF.L.U64.HI R5, R0, 0x1, R7 ;  /* 0x0000000100057819 */ /* 0x000fe40000010207 */
[C---:B------:R-:W-:Y:S02]  /*0b10*/  SHF.L.U64.HI R0, R14.reuse, 0x1, R3 ;  /* 0x000000010e007819 */ /* 0x040fe40000010203 */
[----:B------:R-:W-:Y:S02]  /*0b20*/  SHF.L.U32 R14, R14, 0x1, RZ ;  /* 0x000000010e0e7819 */ /* 0x000fe400000006ff */
[----:B------:R-:W-:Y:S02]  /*0b30*/  LOP3.LUT R12, R12, 0xfffffffc, RZ, 0xc0, !PT ;  /* 0xfffffffc0c0c7812 */ /* 0x000fe400078ec0ff */
[----:B------:R-:W-:-:S02]  /*0b40*/  IADD3 R10, P1, PT, R10, UR36, RZ ;  /* 0x000000240a0a7c10 */ /* 0x000fc4000ff3e0ff */
[----:B------:R-:W-:Y:S02]  /*0b50*/  IADD3.X R3, PT, PT, R11, UR37, RZ, P0, !PT ;  /* 0x000000250b037c10 */ /* 0x000fe400087fe4ff */
[----:B------:R-:W-:Y:S02]  /*0b60*/  LOP3.LUT R14, R14, 0xfffffffc, RZ, 0xc0, !PT ;  /* 0xfffffffc0e0e7812 */ /* 0x000fe400078ec0ff */
[----:B------:R-:W-:Y:S01]  /*0b70*/  IADD3 R12, P0, PT, R12, UR36, RZ ;  /* 0x000000240c0c7c10 */ /* 0x000fe2000ff1e0ff */
[----:B------:R-:W3:Y:S01]  /*0b80*/  LDG.E R2, desc[UR4][R2.64] ;  /* 0x0000000402027981 */ /* 0x000ee2000c1e1900 */
[----:B------:R-:W-:Y:S02]  /*0b90*/  IADD3.X R11, PT, PT, R6, UR37, RZ, P1, !PT ;  /* 0x00000025060b7c10 */ /* 0x000fe40008ffe4ff */
[----:B------:R-:W-:Y:S02]  /*0ba0*/  IADD3 R14, P1, PT, R14, UR36, RZ ;  /* 0x000000240e0e7c10 */ /* 0x000fe4000ff3e0ff */
[----:B------:R-:W-:Y:S01]  /*0bb0*/  IADD3.X R13, PT, PT, R5, UR37, RZ, P0, !PT ;  /* 0x00000025050d7c10 */ /* 0x000fe200087fe4ff */
[----:B------:R-:W3:Y:S01]  /*0bc0*/  LDG.E R10, desc[UR6][R10.64] ;  /* 0x000000060a0a7981 */ /* 0x000ee2000c1e1900 */
[----:B------:R-:W-:-:S03]  /*0bd0*/  IADD3.X R15, PT, PT, R0, UR37, RZ, P1, !PT ;  /* 0x00000025000f7c10 */ /* 0x000fc60008ffe4ff */
[----:B------:R-:W3:Y:S04]  /*0be0*/  LDG.E R12, desc[UR8][R12.64] ;  /* 0x000000080c0c7981 */ /* 0x000ee8000c1e1900 */
[----:B------:R-:W3:Y:S01]  /*0bf0*/  LDG.E R14, desc[UR10][R14.64] ;  /* 0x0000000a0e0e7981 */ /* 0x000ee2000c1e1900 */
[----:B------:R-:W-:Y:S01]  /*0c00*/  UMOV UR4, 0xffffffff ;  /* 0xffffffff00047882 */ /* 0x000fe20000000000 */
[C---:B--2---:R-:W-:Y:S02]  /*0c10*/  PRMT R6, R9.reuse, 0x7632, R6 ;  /* 0x0000763209067816 */ /* 0x044fe40000000006 */
[----:B------:R-:W-:Y:S02]  /*0c20*/  SHF.L.U32 R9, R9, 0x10, RZ ;  /* 0x0000001009097819 */ /* 0x000fe400000006ff */
[----:B------:R-:W-:-:S04]  /*0c30*/  SHF.L.U32 R6, R6, 0x10, RZ ;  /* 0x0000001006067819 */ /* 0x000fc800000006ff */
[----:B------:R-:W-:Y:S02]  /*0c40*/  FMNMX3 R0, R9, -INF , R6, !PT ;  /* 0xff80000009007876 */ /* 0x000fe40007800006 */
[C---:B----4-:R-:W-:Y:S02]  /*0c50*/  PRMT R7, R4.reuse, 0x7632, R7 ;  /* 0x0000763204077816 */ /* 0x050fe40000000007 */
[----:B------:R-:W-:Y:S02]  /*0c60*/  SHF.L.U32 R4, R4, 0x10, RZ ;  /* 0x0000001004047819 */ /* 0x000fe400000006ff */
[C---:B-----5:R-:W-:Y:S02]  /*0c70*/  PRMT R37, R8.reuse, 0x7632, R37 ;  /* 0x0000763208257816 */ /* 0x060fe40000000025 */
[----:B------:R-:W-:Y:S02]  /*0c80*/  SHF.L.U32 R7, R7, 0x10, RZ ;  /* 0x0000001007077819 */ /* 0x000fe400000006ff */
[----:B------:R-:W-:-:S02]  /*0c90*/  SHF.L.U32 R8, R8, 0x10, RZ ;  /* 0x0000001008087819 */ /* 0x000fc400000006ff */
[----:B------:R-:W-:Y:S02]  /*0ca0*/  SHF.L.U32 R37, R37, 0x10, RZ ;  /* 0x0000001025257819 */ /* 0x000fe400000006ff */
[C---:B---3--:R-:W-:Y:S02]  /*0cb0*/  PRMT R39, R36.reuse, 0x7632, R39 ;  /* 0x0000763224277816 */ /* 0x048fe40000000027 */
[----:B------:R-:W-:Y:S02]  /*0cc0*/  SHF.L.U32 R36, R36, 0x10, RZ ;  /* 0x0000001024247819 */ /* 0x000fe400000006ff */
[----:B------:R-:W-:-:S04]  /*0cd0*/  SHF.L.U32 R39, R39, 0x10, RZ ;  /* 0x0000001027277819 */ /* 0x000fc800000006ff */
[----:B------:R-:W-:-:S04]  /*0ce0*/  FMNMX3 R0, R0, R36, R39, !PT ;  /* 0x0000002400007276 */ /* 0x000fc80007800027 */
        /* <DEDUP_REMOVED lines=11> */
[----:B------:R-:W-:Y:S02]  /*0da0*/  SHF.L.U32 R29, R29, 0x10, RZ ;  /* 0x000000101d1d7819 */ /* 0x000fe400000006ff */
[----:B------:R-:W-:-:S02]  /*0db0*/  FMNMX3 R0, R0, R30, R31, !PT ;  /* 0x0000001e00007276 */ /* 0x000fc4000780001f */
[----:B------:R-:W-:Y:S02]  /*0dc0*/  PRMT R25, R24, 0x7632, R25 ;  /* 0x0000763218197816 */ /* 0x000fe40000000019 */
[----:B------:R-:W-:Y:S02]  /*0dd0*/  FMNMX3 R0, R0, R28, R29, !PT ;  /* 0x0000001c00007276 */ /* 0x000fe4000780001d */
[C---:B------:R-:W-:Y:S02]  /*0de0*/  PRMT R27, R26.reuse, 0x7632, R27 ;  /* 0x000076321a1b7816 */ /* 0x040fe4000000001b */
[----:B------:R-:W-:Y:S02]  /*0df0*/  SHF.L.U32 R26, R26, 0x10, RZ ;  /* 0x000000101a1a7819 */ /* 0x000fe400000006ff */
[----:B------:R-:W-:Y:S02]  /*0e00*/  SHF.L.U32 R27, R27, 0x10, RZ ;  /* 0x000000101b1b7819 */ /* 0x000fe400000006ff */
        /* <DEDUP_REMOVED lines=43> */
[-C--:B------:R-:W-:Y:S01]  /*10c0*/  FFMA.SAT R3, R68, R11.reuse, 0.5 ;  /* 0x3f00000044037423 */ /* 0x080fe2000000200b */
[--C-:B------:R-:W-:Y:S01]  /*10d0*/  FADD R30, R5, -R15.reuse ;  /* 0x8000000f051e7221 */ /* 0x100fe20000000000 */
[-C--:B------:R-:W-:Y:S01]  /*10e0*/  FFMA.RM R9, R7, R12.reuse, 12582913 ;  /* 0x4b40000107097423 */ /* 0x080fe2000000400c */
[--C-:B------:R-:W-:Y:S01]  /*10f0*/  FADD R64, R36, -R15.reuse ;  /* 0x8000000f24407221 */ /* 0x100fe20000000000 */
[-C--:B------:R-:W-:Y:S01]  /*1100*/  FFMA.RM R3, R3, R12.reuse, 12582913 ;  /* 0x4b40000103037423 */ /* 0x080fe2000000400c */
[--C-:B------:R-:W-:Y:S01]  /*1110*/  FADD R14, R10, -R15.reuse ;  /* 0x8000000f0a0e7221 */ /* 0x100fe20000000000 */
[----:B------:R-:W-:Y:S01]  /*1120*/  FADD R7, R9, -12583039 ;  /* 0xcb40007f09077421 */ /* 0x000fe20000000000 */
[--C-:B------:R-:W-:Y:S01]  /*1130*/  FADD R62, R4, -R15.reuse ;  /* 0x8000000f043e7221 */ /* 0x100fe20000000000 */
[----:B------:R-:W-:Y:S01]  /*1140*/  FADD R5, R3, -12583039 ;  /* 0xcb40007f03057421 */ /* 0x000fe20000000000 */
[----:B------:R-:W-:Y:S01]  /*1150*/  FADD R2, R8, -R15 ;  /* 0x8000000f08027221 */ /* 0x000fe20000000000 */
[----:B------:R-:W-:Y:S01]  /*1160*/  FFMA R7, R70, 1.4426950216293334961, -R7 ;  /* 0x3fb8aa3b46077823 */ /* 0x000fe20000000807 */
[----:B------:R-:W-:Y:S01]  /*1170*/  FADD R4, R32, -R15 ;  /* 0x8000000f20047221 */ /* 0x000fe20000000000 */
[----:B------:R-:W-:Y:S01]  /*1180*/  FFMA R5, R68, 1.4426950216293334961, -R5 ;  /* 0x3fb8aa3b44057823 */ /* 0x000fe20000000805 */
[----:B------:R-:W-:Y:S01]  /*1190*/  FADD R56, R28, -R15 ;  /* 0x8000000f1c387221 */ /* 0x000fe20000000000 */
[----:B------:R-:W-:Y:S01]  /*11a0*/  FFMA R70, R70, 1.925963033500011079e-08, R7 ;  /* 0x32a5706046467823 */ /* 0x000fe20000000007 */
[-C--:B------:R-:W-:Y:S01]  /*11b0*/  FFMA.SAT R7, R66, R11.reuse, 0.5 ;  /* 0x3f00000042077423 */ /* 0x080fe2000000200b */
[----:B------:R-:W-:Y:S01]  /*11c0*/  FFMA R68, R68, 1.925963033500011079e-08, R5 ;  /* 0x32a5706044447823 */ /* 0x000fe20000000005 */
[-C--:B------:R-:W-:Y:S01]  /*11d0*/  FFMA.SAT R5, R64, R11.reuse, 0.5 ;  /* 0x3f00000040057423 */ /* 0x080fe2000000200b */
[--C-:B------:R-:W-:Y:S01]  /*11e0*/  FADD R52, R26, -R15.reuse ;  /* 0x8000000f1a347221 */ /* 0x100fe20000000000 */
[-C--:B------:R-:W-:Y:S01]  /*11f0*/  FFMA.RM R13, R7, R12.reuse, 12582913 ;  /* 0x4b400001070d7423 */ /* 0x080fe2000000400c */
[----:B------:R-:W-:Y:S01]  /*1200*/  MUFU.EX2 R70, R70 ;  /* 0x0000004600467308 */ /* 0x000fe20000000800 */
[-C--:B------:R-:W-:Y:S01]  /*1210*/  FFMA.RM R10, R5, R12.reuse, 12582913 ;  /* 0x4b400001050a7423 */ /* 0x080fe2000000400c */
[--C-:B------:R-:W-:Y:S01]  /*1220*/  FADD R48, R24, -R15.reuse ;  /* 0x8000000f18307221 */ /* 0x100fe20000000000 */
[----:B------:R-:W-:Y:S01]  /*1230*/  FADD R7, R13, -12583039 ;  /* 0xcb40007f0d077421 */ /* 0x000fe20000000000 */
[----:B------:R-:W-:Y:S01]  /*1240*/  FADD R44, R22, -R15 ;  /* 0x8000000f162c7221 */ /* 0x000fe20000000000 */
[----:B------:R-:W-:Y:S01]  /*1250*/  FADD R5, R10, -12583039 ;  /* 0xcb40007f0a057421 */ /* 0x000fe20000000000 */
[----:B------:R-:W-:Y:S01]  /*1260*/  SHF.L.U32 R3, R3, 0x17, RZ ;  /* 0x0000001703037819 */ /* 0x000fe200000006ff */
[----:B------:R-:W-:Y:S01]  /*1270*/  FFMA R7, R66, 1.4426950216293334961, -R7 ;  /* 0x3fb8aa3b42077823 */ /* 0x000fe20000000807 */
[----:B------:R-:W1:Y:S01]  /*1280*/  MUFU.EX2 R68, R68 ;  /* 0x0000004400447308 */ /* 0x000e620000000800 */
[----:B------:R-:W-:Y:S01]  /*1290*/  FFMA R5, R64, 1.4426950216293334961, -R5 ;  /* 0x3fb8aa3b40057823 */ /* 0x000fe20000000805 */
[----:B------:R-:W-:Y:S01]  /*12a0*/  FADD R60, R37, -R15 ;  /* 0x8000000f253c7221 */ /* 0x000fe20000000000 */
[----:B------:R-:W-:Y:S01]  /*12b0*/  FFMA R66, R66, 1.925963033500011079e-08, R7 ;  /* 0x32a5706042427823 */ /* 0x000fe20000000007 */
[-C--:B------:R-:W-:Y:S01]  /*12c0*/  FFMA.SAT R7, R62, R11.reuse, 0.5 ;  /* 0x3f0000003e077423 */ /* 0x080fe2000000200b */
[----:B------:R-:W-:Y:S01]  /*12d0*/  FFMA R64, R64, 1.925963033500011079e-08, R5 ;  /* 0x32a5706040407823 */ /* 0x000fe20000000005 */
[--C-:B------:R-:W-:Y:S01]  /*12e0*/  FADD R6, R33, -R15.reuse ;  /* 0x8000000f21067221 */ /* 0x100fe20000000000 */
[--C-:B------:R-:W-:Y:S01]  /*12f0*/  FADD R8, R31, -R15.reuse ;  /* 0x8000000f1f087221 */ /* 0x100fe20000000000 */
[-C--:B------:R-:W-:Y:S01]  /*1300*/  FFMA.RM R7, R7, R12.reuse, 12582913 ;  /* 0x4b40000107077423 */ /* 0x080fe2000000400c */
        /* <DEDUP_REMOVED lines=14> */
[----:B------:R-:W-:Y:S01]  /*13f0*/  SHF.L.U32 R9, R9, 0x17, RZ ;  /* 0x0000001709097819 */ /* 0x000fe200000006ff */
[-C--:B------:R-:W-:Y:S01]  /*1400*/  FFMA.SAT R25, R6, R11.reuse, 0.5 ;  /* 0x3f00000006197423 */ /* 0x080fe2000000200b */
[----:B------:R-:W-:Y:S01]  /*1410*/  FFMA.RM R15, R5, R12, 12582913 ;  /* 0x4b400001050f7423 */ /* 0x000fe2000000400c */
[----:B-1----:R-:W-:Y:S01]  /*1420*/  FMUL R5, R3, R68 ;  /* 0x0000004403057220 */ /* 0x002fe20000400000 */
[----:B------:R-:W-:Y:S01]  /*1430*/  FFMA.SAT R19, R60, R11, 0.5 ;  /* 0x3f0000003c137423 */ /* 0x000fe2000000200b */
[-C--:B------:R-:W-:Y:S01]  /*1440*/  FFMA.RM R25, R25, R12.reuse, 12582913 ;  /* 0x4b40000119197423 */ /* 0x080fe2000000400c */
[C---:B------:R-:W-:Y:S01]  /*1450*/  FADD R3, R15.reuse, -12583039 ;  /* 0xcb40007f0f037421 */ /* 0x040fe20000000000 */
[----:B------:R-:W-:Y:S01]  /*1460*/  SHF.L.U32 R15, R15, 0x17, RZ ;  /* 0x000000170f0f7819 */ /* 0x000fe200000006ff */
[----:B------:R-:W-:Y:S01]  /*1470*/  FFMA.RM R19, R19, R12, 12582913 ;  /* 0x4b40000113137423 */ /* 0x000fe2000000400c */
[----:B------:R-:W-:Y:S01]  /*1480*/  MUFU.EX2 R66, R66 ;  /* 0x0000004200427308 */ /* 0x000fe20000000800 */
[----:B------:R-:W-:-:S02]  /*1490*/  FFMA R3, R0, 1.4426950216293334961, -R3 ;  /* 0x3fb8aa3b00037823 */ /* 0x000fc40000000803 */
[C---:B------:R-:W-:Y:S01]  /*14a0*/  FADD R21, R19.reuse, -12583039 ;  /* 0xcb40007f13157421 */ /* 0x040fe20000000000 */
[----:B------:R-:W-:Y:S01]  /*14b0*/  SHF.L.U32 R19, R19, 0x17, RZ ;  /* 0x0000001713137819 */ /* 0x000fe200000006ff */
[----:B------:R-:W-:Y:S01]  /*14c0*/  FFMA R16, R0, 1.925963033500011079e-08, R3 ;  /* 0x32a5706000107823 */ /* 0x000fe20000000003 */
[----:B------:R-:W-:Y:S01]  /*14d0*/  FMUL R0, R9, R70 ;  /* 0x0000004609007220 */ /* 0x000fe20000400000 */
[----:B------:R-:W-:Y:S01]  /*14e0*/  FFMA.SAT R9, R2, R11, 0.5 ;  /* 0x3f00000002097423 */ /* 0x000fe2000000200b */
[----:B------:R-:W1:Y:S01]  /*14f0*/  MUFU.EX2 R3, R64 ;  /* 0x0000004000037308 */ /* 0x000e620000000800 */
[C---:B------:R-:W-:Y:S02]  /*1500*/  FFMA R21, R60.reuse, 1.4426950216293334961, -R21 ;  /* 0x3fb8aa3b3c157823 */ /* 0x040fe40000000815 */
[----:B------:R-:W-:Y:S02]  /*1510*/  FFMA.RM R9, R9, R12, 12582913 ;  /* 0x4b40000109097423 */ /* 0x000fe4000000400c */
[----:B------:R-:W-:-:S02]  /*1520*/  FFMA R21, R60, 1.925963033500011079e-08, R21 ;  /* 0x32a570603c157823 */ /* 0x000fc40000000015 */
[----:B------:R-:W-:Y:S01]  /*1530*/  FADD R17, R9, -12583039 ;  /* 0xcb40007f09117421 */ /* 0x000fe20000000000 */
[----:B------:R-:W-:Y:S03]  /*1540*/  MUFU.EX2 R16, R16 ;  /* 0x0000001000107308 */ /* 0x000fe60000000800 */
[----:B------:R-:W-:-:S04]  /*1550*/  FFMA R17, R2, 1.4426950216293334961, -R17 ;  /* 0x3fb8aa3b02117823 */ /* 0x000fc80000000811 */
[----:B------:R-:W-:Y:S01]  /*1560*/  FFMA R17, R2, 1.925963033500011079e-08, R17 ;  /* 0x32a5706002117823 */ /* 0x000fe20000000011 */
[----:B------:R-:W-:Y:S01]  /*1570*/  SHF.L.U32 R2, R10, 0x17, RZ ;  /* 0x000000170a027819 */ /* 0x000fe200000006ff */
[----:B------:R-:W-:Y:S04]  /*1580*/  MUFU.EX2 R18, R21 ;  /* 0x0000001500127308 */ /* 0x000fe80000000800 */
[----:B-1----:R-:W-:Y:S01]  /*1590*/  FMUL R2, R2, R3 ;  /* 0x0000000302027220 */ /* 0x002fe20000400000 */
[----:B------:R-:W-:Y:S01]  /*15a0*/  SHF.L.U32 R3, R13, 0x17, RZ ;  /* 0x000000170d037819 */ /* 0x000fe200000006ff */
[----:B------:R-:W-:-:S04]  /*15b0*/  FFMA.SAT R13, R4, R11, 0.5 ;  /* 0x3f000000040d7423 */ /* 0x000fc8000000200b */
[----:B------:R-:W-:Y:S01]  /*15c0*/  FFMA.RM R10, R13, R12, 12582913 ;  /* 0x4b4000010d0a7423 */ /* 0x000fe2000000400c */
[----:B------:R-:W-:Y:S01]  /*15d0*/  FMUL R3, R3, R66 ;  /* 0x0000004203037220 */ /* 0x000fe20000400000 */
[----:B------:R-:W1:Y:S02]  /*15e0*/  MUFU.EX2 R13, R62 ;  /* 0x0000003e000d7308 */ /* 0x000e640000000800 */
[----:B------:R-:W-:-:S04]  /*15f0*/  FADD R23, R10, -12583039 ;  /* 0xcb40007f0a177421 */ /* 0x000fc80000000000 */
[----:B------:R-:W-:-:S04]  /*1600*/  FFMA R23, R4, 1.4426950216293334961, -R23 ;  /* 0x3fb8aa3b04177823 */ /* 0x000fc80000000817 */
[----:B------:R-:W-:Y:S01]  /*1610*/  FFMA R23, R4, 1.925963033500011079e-08, R23 ;  /* 0x32a5706004177823 */ /* 0x000fe20000000017 */
[----:B------:R-:W-:Y:S01]  /*1620*/  SHF.L.U32 R4, R7, 0x17, RZ ;  /* 0x0000001707047819 */ /* 0x000fe200000006ff */
[----:B------:R-:W-:-:S04]  /*1630*/  FADD R7, R25, -12583039 ;  /* 0xcb40007f19077421 */ /* 0x000fc80000000000 */
[----:B------:R-:W-:Y:S01]  /*1640*/  FFMA R7, R6, 1.4426950216293334961, -R7 ;  /* 0x3fb8aa3b06077823 */ /* 0x000fe20000000807 */
[----:B-1----:R-:W-:Y:S01]  /*1650*/  FMUL R4, R4, R13 ;  /* 0x0000000d04047220 */ /* 0x002fe20000400000 */
[-C--:B------:R-:W-:Y:S02]  /*1660*/  FFMA.SAT R13, R58, R11.reuse, 0.5 ;  /* 0x3f0000003a0d7423 */ /* 0x080fe4000000200b */
[----:B------:R-:W-:Y:S01]  /*1670*/  FFMA R20, R6, 1.925963033500011079e-08, R7 ;  /* 0x32a5706006147823 */ /* 0x000fe20000000007 */
[----:B------:R-:W-:Y:S01]  /*1680*/  FMUL R6, R15, R16 ;  /* 0x000000100f067220 */ /* 0x000fe20000400000 */
[-C--:B------:R-:W-:Y:S01]  /*1690*/  FFMA.RM R13, R13, R12.reuse, 12582913 ;  /* 0x4b4000010d0d7423 */ /* 0x080fe2000000400c */
[-C--:B------:R-:W-:Y:S01]  /*16a0*/  FFMA.SAT R15, R8, R11.reuse, 0.5 ;  /* 0x3f000000080f7423 */ /* 0x080fe2000000200b */
[----:B------:R-:W1:Y:S02]  /*16b0*/  MUFU.EX2 R16, R17 ;  /* 0x0000001100107308 */ /* 0x000e640000000800 */
[----:B------:R-:W-:Y:S01]  /*16c0*/  FADD R7, R13, -12583039 ;  /* 0xcb40007f0d077421 */ /* 0x000fe20000000000 */
[----:B------:R-:W-:Y:S01]  /*16d0*/  FFMA.RM R27, R15, R12, 12582913 ;  /* 0x4b4000010f1b7423 */ /* 0x000fe2000000400c */
[----:B------:R-:W-:Y:S01]  /*16e0*/  FFMA.SAT R15, R56, R11, 0.5 ;  /* 0x3f000000380f7423 */ /* 0x000fe2000000200b */
[----:B------:R-:W-:Y:S01]  /*16f0*/  SHF.L.U32 R13, R13, 0x17, RZ ;  /* 0x000000170d0d7819 */ /* 0x000fe200000006ff */
[----:B------:R-:W-:-:S02]  /*1700*/  FFMA R7, R58, 1.4426950216293334961, -R7 ;  /* 0x3fb8aa3b3a077823 */ /* 0x000fc40000000807 */
[----:B------:R-:W-:Y:S01]  /*1710*/  FFMA.RM R15, R15, R12, 12582913 ;  /* 0x4b4000010f0f7423 */ /* 0x000fe2000000400c */
[----:B------:R-:W2:Y:S01]  /*1720*/  MUFU.EX2 R17, R20 ;  /* 0x0000001400117308 */ /* 0x000ea20000000800 */
[----:B------:R-:W-:Y:S01]  /*1730*/  FFMA R58, R58, 1.925963033500011079e-08, R7 ;  /* 0x32a570603a3a7823 */ /* 0x000fe20000000007 */
[----:B------:R-:W-:Y:S01]  /*1740*/  SHF.L.U32 R7, R9, 0x17, RZ ;  /* 0x0000001709077819 */ /* 0x000fe200000006ff */
[----:B------:R-:W-:-:S04]  /*1750*/  FADD R9, R27, -12583039 ;  /* 0xcb40007f1b097421 */ /* 0x000fc80000000000 */
[C---:B------:R-:W-:Y:S01]  /*1760*/  FFMA R9, R8.reuse, 1.4426950216293334961, -R9 ;  /* 0x3fb8aa3b08097823 */ /* 0x040fe20000000809 */
[----:B-1----:R-:W-:Y:S01]  /*1770*/  FMUL R7, R7, R16 ;  /* 0x0000001007077220 */ /* 0x002fe20000400000 */
[----:B------:R-:W-:Y:S02]  /*1780*/  MUFU.EX2 R58, R58 ;  /* 0x0000003a003a7308 */ /* 0x000fe40000000800 */
[----:B------:R-:W-:Y:S01]  /*1790*/  FFMA R29, R8, 1.925963033500011079e-08, R9 ;  /* 0x32a57060081d7823 */ /* 0x000fe20000000009 */
[----:B------:R-:W-:Y:S01]  /*17a0*/  FADD R9, R15, -12583039 ;  /* 0xcb40007f0f097421 */ /* 0x000fe20000000000 */
[----:B------:R-:W-:Y:S01]  /*17b0*/  FMUL R8, R19, R18 ;  /* 0x0000001213087220 */ /* 0x000fe20000400000 */
[----:B------:R-:W-:Y:S01]  /*17c0*/  FFMA.SAT R19, R54, R11, 0.5 ;  /* 0x3f00000036137423 */ /* 0x000fe2000000200b */
[----:B------:R-:W-:Y:S01]  /*17d0*/  SHF.L.U32 R15, R15, 0x17, RZ ;  /* 0x000000170f0f7819 */ /* 0x000fe200000006ff */
[----:B------:R-:W-:Y:S01]  /*17e0*/  FFMA R9, R56, 1.4426950216293334961, -R9 ;  /* 0x3fb8aa3b38097823 */ /* 0x000fe20000000809 */
[----:B------:R-:W1:Y:S01]  /*17f0*/  MUFU.EX2 R16, R23 ;  /* 0x0000001700107308 */ /* 0x000e620000000800 */
[----:B------:R-:W-:-:S02]  /*1800*/  FFMA.RM R19, R19, R12, 12582913 ;  /* 0x4b40000113137423 */ /* 0x000fc4000000400c */
[----:B------:R-:W-:Y:S01]  /*1810*/  FFMA R56, R56, 1.925963033500011079e-08, R9 ;  /* 0x32a5706038387823 */ /* 0x000fe20000000009 */
[----:B------:R-:W-:Y:S01]  /*1820*/  SHF.L.U32 R9, R10, 0x17, RZ ;  /* 0x000000170a097819 */ /* 0x000fe200000006ff */
[----:B------:R-:W-:Y:S02]  /*1830*/  IMAD.SHL.U32 R10, R25, 0x800000, RZ ;  /* 0x00800000190a7824 */ /* 0x000fe400078e00ff */
[C---:B------:R-:W-:Y:S01]  /*1840*/  FADD R21, R19.reuse, -12583039 ;  /* 0xcb40007f13157421 */ /* 0x040fe20000000000 */
[----:B------:R-:W-:Y:S01]  /*1850*/  SHF.L.U32 R19, R19, 0x17, RZ ;  /* 0x0000001713137819 */ /* 0x000fe200000006ff */
[----:B------:R-:W3:Y:S01]  /*1860*/  MUFU.EX2 R18, R29 ;  /* 0x0000001d00127308 */ /* 0x000ee20000000800 */
[----:B--2---:R-:W-:Y:S01]  /*1870*/  FMUL R10, R10, R17 ;  /* 0x000000110a0a7220 */ /* 0x004fe20000400000 */
[----:B------:R-:W-:Y:S01]  /*1880*/  FFMA.SAT R17, R52, R11, 0.5 ;  /* 0x3f00000034117423 */ /* 0x000fe2000000200b */
[----:B------:R-:W-:-:S03]  /*1890*/  FFMA R21, R54, 1.4426950216293334961, -R21 ;  /* 0x3fb8aa3b36157823 */ /* 0x000fc60000000815 */
[----:B------:R-:W-:Y:S01]  /*18a0*/  FFMA.RM R20, R17, R12, 12582913 ;  /* 0x4b40000111147423 */ /* 0x000fe2000000400c */
[----:B------:R-:W-:Y:S01]  /*18b0*/  FFMA R21, R54, 1.925963033500011079e-08, R21 ;  /* 0x32a5706036157823 */ /* 0x000fe20000000015 */
[----:B------:R-:W2:Y:S01]  /*18c0*/  MUFU.EX2 R56, R56 ;  /* 0x0000003800387308 */ /* 0x000ea20000000800 */
[----:B-1----:R-:W-:Y:S01]  /*18d0*/  FMUL R9, R9, R16 ;  /* 0x0000001009097220 */ /* 0x002fe20000400000 */
[C---:B------:R-:W-:Y:S01]  /*18e0*/  FADD R17, R20.reuse, -12583039 ;  /* 0xcb40007f14117421 */ /* 0x040fe20000000000 */
[----:B------:R-:W-:Y:S01]  /*18f0*/  FMUL R16, R13, R58 ;  /* 0x0000003a0d107220 */ /* 0x000fe20000400000 */
[----:B------:R-:W-:Y:S02]  /*1900*/  SHF.L.U32 R20, R20, 0x17, RZ ;  /* 0x0000001714147819 */ /* 0x000fe400000006ff */
[----:B------:R-:W-:-:S04]  /*1910*/  FFMA R17, R52, 1.4426950216293334961, -R17 ;  /* 0x3fb8aa3b34117823 */ /* 0x000fc80000000811 */
[----:B------:R-:W-:Y:S01]  /*1920*/  FFMA R52, R52, 1.925963033500011079e-08, R17 ;  /* 0x32a5706034347823 */ /* 0x000fe20000000011 */
[----:B------:R-:W-:-:S04]  /*1930*/  FFMA.SAT R17, R50, R11, 0.5 ;  /* 0x3f00000032117423 */ /* 0x000fc8000000200b */
[----:B------:R-:W-:Y:S01]  /*1940*/  FFMA.RM R23, R17, R12, 12582913 ;  /* 0x4b40000111177423 */ /* 0x000fe2000000400c */
[----:B------:R-:W-:Y:S01]  /*1950*/  SHF.L.U32 R17, R27, 0x17, RZ ;  /* 0x000000171b117819 */ /* 0x000fe200000006ff */
[----:B------:R-:W-:Y:S02]  /*1960*/  FFMA.SAT R27, R22, R11, 0.5 ;  /* 0x3f000000161b7423 */ /* 0x000fe4000000200b */
[----:B------:R-:W-:Y:S02]  /*1970*/  FADD R13, R23, -12583039 ;  /* 0xcb40007f170d7421 */ /* 0x000fe40000000000 */
[----:B---3--:R-:W-:Y:S01]  /*1980*/  FMUL R17, R17, R18 ;  /* 0x0000001211117220 */ /* 0x008fe20000400000 */
[----:B--2---:R-:W-:Y:S01]  /*1990*/  FMUL R18, R15, R56 ;  /* 0x000000380f127220 */ /* 0x004fe20000400000 */
[----:B------:R-:W-:Y:S01]  /*19a0*/  FFMA R13, R50, 1.4426950216293334961, -R13 ;  /* 0x3fb8aa3b320d7823 */ /* 0x000fe2000000080d */
[----:B------:R-:W-:-:S03]  /*19b0*/  FFMA.RM R27, R27, R12, 12582913 ;  /* 0x4b4000011b1b7423 */ /* 0x000fc6000000400c */
[----:B------:R-:W-:Y:S01]  /*19c0*/  FFMA R50, R50, 1.925963033500011079e-08, R13 ;  /* 0x32a5706032327823 */ /* 0x000fe2000000000d */
[----:B------:R-:W-:-:S04]  /*19d0*/  FFMA.SAT R13, R48, R11, 0.5 ;  /* 0x3f000000300d7423 */ /* 0x000fc8000000200b */
[----:B------:R-:W-:Y:S01]  /*19e0*/  FFMA.RM R13, R13, R12, 12582913 ;  /* 0x4b4000010d0d7423 */ /* 0x000fe2000000400c */
[----:B------:R-:W-:Y:S03]  /*19f0*/  MUFU.EX2 R50, R50 ;  /* 0x0000003200327308 */ /* 0x000fe60000000800 */
[----:B------:R-:W-:-:S04]  /*1a00*/  FADD R25, R13, -12583039 ;  /* 0xcb40007f0d197421 */ /* 0x000fc80000000000 */
[----:B------:R-:W-:-:S04]  /*1a10*/  FFMA R25, R48, 1.4426950216293334961, -R25 ;  /* 0x3fb8aa3b30197823 */ /* 0x000fc80000000819 */
[----:B------:R-:W-:Y:S01]  /*1a20*/  FFMA R29, R48, 1.925963033500011079e-08, R25 ;  /* 0x32a57060301d7823 */ /* 0x000fe20000000019 */
[-C--:B------:R-:W-:Y:S01]  /*1a30*/  FFMA.SAT R25, R46, R11.reuse, 0.5 ;  /* 0x3f0000002e197423 */ /* 0x080fe2000000200b */
[----:B------:R1:W2:Y:S03]  /*1a40*/  MUFU.EX2 R48, R21 ;  /* 0x0000001500307308 */ /* 0x0002a60000000800 */
[----:B------:R-:W-:Y:S01]  /*1a50*/  FFMA.RM R31, R25, R12, 12582913 ;  /* 0x4b400001191f7423 */ /* 0x000fe2000000400c */
[----:B------:R-:W-:-:S03]  /*1a60*/  FFMA.SAT R25, R44, R11, 0.5 ;  /* 0x3f0000002c197423 */ /* 0x000fc6000000200b */
[----:B------:R-:W-:Y:S01]  /*1a70*/  FADD R15, R31, -12583039 ;  /* 0xcb40007f1f0f7421 */ /* 0x000fe20000000000 */
[----:B------:R-:W-:Y:S01]  /*1a80*/  FFMA.RM R25, R25, R12, 12582913 ;  /* 0x4b40000119197423 */ /* 0x000fe2000000400c */
[----:B------:R-:W-:Y:S02]  /*1a90*/  MUFU.EX2 R29, R29 ;  /* 0x0000001d001d7308 */ /* 0x000fe40000000800 */
[----:B------:R-:W-:Y:S01]  /*1aa0*/  FFMA R15, R46, 1.4426950216293334961, -R15 ;  /* 0x3fb8aa3b2e0f7823 */ /* 0x000fe2000000080f */
[----:B-1----:R-:W-:-:S03]  /*1ab0*/  FADD R21, R25, -12583039 ;  /* 0xcb40007f19157421 */ /* 0x002fc60000000000 */
[----:B------:R-:W-:Y:S01]  /*1ac0*/  FFMA R46, R46, 1.925963033500011079e-08, R15 ;  /* 0x32a570602e2e7823 */ /* 0x000fe2000000000f */
[C---:B------:R-:W-:Y:S01]  /*1ad0*/  FFMA R21, R44.reuse, 1.4426950216293334961, -R21 ;  /* 0x3fb8aa3b2c157823 */ /* 0x040fe20000000815 */
[----:B------:R-:W1:Y:S01]  /*1ae0*/  MUFU.EX2 R15, R52 ;  /* 0x00000034000f7308 */ /* 0x000e620000000800 */
[----:B--2---:R-:W-:Y:S02]  /*1af0*/  FMUL R19, R19, R48 ;  /* 0x0000003013137220 */ /* 0x004fe40000400000 */
[----:B------:R-:W-:Y:S01]  /*1b00*/  FFMA R44, R44, 1.925963033500011079e-08, R21 ;  /* 0x32a570602c2c7823 */ /* 0x000fe20000000015 */
[----:B------:R-:W-:-:S04]  /*1b10*/  FFMA.SAT R21, R38, R11, 0.5 ;  /* 0x3f00000026157423 */ /* 0x000fc8000000200b */
[----:B------:R-:W-:Y:S01]  /*1b20*/  FFMA.RM R37, R21, R12, 12582913 ;  /* 0x4b40000115257423 */ /* 0x000fe2000000400c */
[----:B------:R-:W-:Y:S01]  /*1b30*/  SHF.L.U32 R21, R23, 0x17, RZ ;  /* 0x0000001717157819 */ /* 0x000fe200000006ff */
[----:B------:R-:W2:Y:S01]  /*1b40*/  MUFU.EX2 R46, R46 ;  /* 0x0000002e002e7308 */ /* 0x000ea20000000800 */
[----:B------:R-:W-:-:S03]  /*1b50*/  SHF.L.U32 R23, R31, 0x17, RZ ;  /* 0x000000171f177819 */ /* 0x000fc600000006ff */
[----:B------:R-:W-:Y:S01]  /*1b60*/  FMUL R21, R21, R50 ;  /* 0x0000003215157220 */ /* 0x000fe20000400000 */
[----:B-1----:R-:W-:Y:S01]  /*1b70*/  FMUL R20, R20, R15 ;  /* 0x0000000f14147220 */ /* 0x002fe20000400000 */
[----:B------:R-:W-:Y:S02]  /*1b80*/  FADD R15, R37, -12583039 ;  /* 0xcb40007f250f7421 */ /* 0x000fe40000000000 */
[----:B------:R-:W1:Y:S02]  /*1b90*/  MUFU.EX2 R31, R44 ;  /* 0x0000002c001f7308 */ /* 0x000e640000000800 */
[----:B------:R-:W-:-:S04]  /*1ba0*/  FFMA R15, R38, 1.4426950216293334961, -R15 ;  /* 0x3fb8aa3b260f7823 */ /* 0x000fc8000000080f */
[----:B------:R-:W-:Y:S01]  /*1bb0*/  FFMA R38, R38, 1.925963033500011079e-08, R15 ;  /* 0x32a5706026267823 */ /* 0x000fe2000000000f */
[----:B------:R-:W-:Y:S01]  /*1bc0*/  FADD R15, R27, -12583039 ;  /* 0xcb40007f1b0f7421 */ /* 0x000fe20000000000 */
[----:B--2---:R-:W-:-:S03]  /*1bd0*/  FMUL R23, R23, R46 ;  /* 0x0000002e17177220 */ /* 0x004fc60000400000 */
[C---:B------:R-:W-:Y:S01]  /*1be0*/  FFMA R15, R22.reuse, 1.4426950216293334961, -R15 ;  /* 0x3fb8aa3b160f7823 */ /* 0x040fe2000000080f */
[----:B------:R-:W2:Y:S03]  /*1bf0*/  MUFU.EX2 R38, R38 ;  /* 0x0000002600267308 */ /* 0x000ea60000000800 */
[----:B------:R-:W-:Y:S01]  /*1c00*/  FFMA R39, R22, 1.925963033500011079e-08, R15 ;  /* 0x32a5706016277823 */ /* 0x000fe2000000000f */
[----:B------:R-:W-:Y:S01]  /*1c10*/  FFMA.SAT R15, R36, R11, 0.5 ;  /* 0x3f000000240f7423 */ /* 0x000fe2000000200b */
[----:B------:R-:W-:-:S03]  /*1c20*/  SHF.L.U32 R22, R13, 0x17, RZ ;  /* 0x000000170d167819 */ /* 0x000fc600000006ff */
[----:B------:R-:W-:Y:S01]  /*1c30*/  FFMA.RM R13, R15, R12, 12582913 ;  /* 0x4b4000010f0d7423 */ /* 0x000fe2000000400c */
[----:B------:R-:W3:Y:S01]  /*1c40*/  MUFU.EX2 R39, R39 ;  /* 0x0000002700277308 */ /* 0x000ee20000000800 */
[----:B------:R-:W-:Y:S02]  /*1c50*/  FMUL R22, R22, R29 ;  /* 0x0000001d16167220 */ /* 0x000fe40000400000 */
        /* <DEDUP_REMOVED lines=12> */
[----:B------:R-:W-:Y:S02]  /*1d20*/  SHF.L.U32 R24, R25, 0x17, RZ ;  /* 0x0000001719187819 */ /* 0x000fe400000006ff */
[----:B------:R-:W-:Y:S01]  /*1d30*/  SHF.L.U32 R25, R37, 0x17, RZ ;  /* 0x0000001725197819 */ /* 0x000fe200000006ff */
[----:B------:R-:W-:Y:S02]  /*1d40*/  FFMA.RM R29, R29, R12, 12582913 ;  /* 0x4b4000011d1d7423 */ /* 0x000fe4000000400c */
[----:B-1----:R-:W-:Y:S02]  /*1d50*/  FMUL R24, R24, R31 ;  /* 0x0000001f18187220 */ /* 0x002fe40000400000 */
[----:B------:R-:W-:Y:S01]  /*1d60*/  FADD R31, R29, -12583039 ;  /* 0xcb40007f1d1f7421 */ /* 0x000fe20000000000 */
[----:B--2---:R-:W-:Y:S01]  /*1d70*/  FMUL R25, R25, R38 ;  /* 0x0000002619197220 */ /* 0x004fe20000400000 */
[----:B------:R-:W-:-:S02]  /*1d80*/  SHF.L.U32 R29, R29, 0x17, RZ ;  /* 0x000000171d1d7819 */ /* 0x000fc400000006ff */
[----:B------:R-:W-:-:S04]  /*1d90*/  FFMA R31, R32, 1.4426950216293334961, -R31 ;  /* 0x3fb8aa3b201f7823 */ /* 0x000fc8000000081f */
[----:B------:R-:W-:Y:S01]  /*1da0*/  FFMA R37, R32, 1.925963033500011079e-08, R31 ;  /* 0x32a5706020257823 */ /* 0x000fe2000000001f */
[----:B------:R-:W-:-:S04]  /*1db0*/  FFMA.SAT R31, R26, R11, 0.5 ;  /* 0x3f0000001a1f7423 */ /* 0x000fc8000000200b */
[----:B------:R-:W-:-:S04]  /*1dc0*/  FFMA.RM R31, R31, R12, 12582913 ;  /* 0x4b4000011f1f7423 */ /* 0x000fc8000000400c */
[----:B------:R-:W-:-:S04]  /*1dd0*/  FADD R45, R31, -12583039 ;  /* 0xcb40007f1f2d7421 */ /* 0x000fc80000000000 */
[----:B------:R-:W-:-:S04]  /*1de0*/  FFMA R45, R26, 1.4426950216293334961, -R45 ;  /* 0x3fb8aa3b1a2d7823 */ /* 0x000fc8000000082d */
[----:B------:R-:W-:Y:S01]  /*1df0*/  FFMA R38, R26, 1.925963033500011079e-08, R45 ;  /* 0x32a570601a267823 */ /* 0x000fe2000000002d */
[----:B------:R-:W-:Y:S01]  /*1e00*/  FFMA.SAT R45, R28, R11, 0.5 ;  /* 0x3f0000001c2d7423 */ /* 0x000fe2000000200b */
[----:B------:R-:W-:-:S03]  /*1e10*/  SHF.L.U32 R26, R27, 0x17, RZ ;  /* 0x000000171b1a7819 */ /* 0x000fc600000006ff */
[----:B------:R-:W-:Y:S02]  /*1e20*/  FFMA.RM R32, R45, R12, 12582913 ;  /* 0x4b4000012d207423 */ /* 0x000fe4000000400c */
[----:B---3--:R-:W-:Y:S01]  /*1e30*/  FMUL R26, R26, R39 ;  /* 0x000000271a1a7220 */ /* 0x008fe20000400000 */
        /* <DEDUP_REMOVED lines=67> */
.L_x_6007:
        /* <DEDUP_REMOVED lines=12> */
[----:B0-----:R-:W-:Y:S05]  /*2330*/  CALL.REL.NOINC `($__internal_114_$__cuda_sm3x_div_rn_noftz_f32_slowpath) ;  /* 0x0000003800807944 */ /* 0x001fea0003c00000 */
[----:B------:R-:W-:-:S07]  /*2340*/  MOV R11, R5 ;  /* 0x00000005000b7202 */ /* 0x000fce0000000f00 */
.L_x_5940:
[----:B------:R-:W-:Y:S05]  /*2350*/  BSYNC.RECONVERGENT B2 ;  /* 0x0000000000027941 */ /* 0x000fea0003800200 */
.L_x_5939:
        /* <DEDUP_REMOVED lines=12> */
[----:B0-----:R-:W-:Y:S05]  /*2420*/  CALL.REL.NOINC `($__internal_114_$__cuda_sm3x_div_rn_noftz_f32_slowpath) ;  /* 0x0000003800447944 */ /* 0x001fea0003c00000 */
[----:B------:R-:W-:-:S07]  /*2430*/  MOV R14, R5 ;  /* 0x00000005000e7202 */ /* 0x000fce0000000f00 */
.L_x_5942:
[----:B------:R-:W-:Y:S05]  /*2440*/  BSYNC.RECONVERGENT B2 ;  /* 0x0000000000027941 */ /* 0x000fea0003800200 */
.L_x_5941:
        /* <DEDUP_REMOVED lines=14> */
.L_x_5944:
[----:B------:R-:W-:Y:S05]  /*2530*/  BSYNC.RECONVERGENT B2 ;  /* 0x0000000000027941 */ /* 0x000fea0003800200 */
.L_x_5943:
        /* <DEDUP_REMOVED lines=14> */
.L_x_5946:
[----:B------:R-:W-:Y:S05]  /*2620*/  BSYNC.RECONVERGENT B2 ;  /* 0x0000000000027941 */ /* 0x000fea0003800200 */
.L_x_5945:
        /* <DEDUP_REMOVED lines=14> */
.L_x_5948:
[----:B------:R-:W-:Y:S05]  /*2710*/  BSYNC.RECONVERGENT B2 ;  /* 0x0000000000027941 */ /* 0x000fea0003800200 */
.L_x_5947:
        /* <DEDUP_REMOVED lines=14> */
.L_x_5950:
[----:B------:R-:W-:Y:S05]  /*2800*/  BSYNC.RECONVERGENT B2 ;  /* 0x0000000000027941 */ /* 0x000fea0003800200 */
.L_x_5949:
        /* <DEDUP_REMOVED lines=14> */
.L_x_5952:
[----:B------:R-:W-:Y:S05]  /*28f0*/  BSYNC.RECONVERGENT B2 ;  /* 0x0000000000027941 */ /* 0x000fea0003800200 */
.L_x_5951:
        /* <DEDUP_REMOVED lines=14> */
.L_x_5954:
[----:B------:R-:W-:Y:S05]  /*29e0*/  BSYNC.RECONVERGENT B2 ;  /* 0x0000000000027941 */ /* 0x000fea0003800200 */
.L_x_5953:
        /* <DEDUP_REMOVED lines=12> */
[----:B0-----:R-:W-:Y:S05]  /*2ab0*/  CALL.REL.NOINC `($__internal_114_$__cuda_sm3x_div_rn_noftz_f32_slowpath) ;  /* 0x0000003000a07944 */ /* 0x001fea0003c00000 */
[----:B------:R-:W-:-:S07]  /*2ac0*/  MOV R6, R5 ;  /* 0x0000000500067202 */ /* 0x000fce0000000f00 */
.L_x_5956:
[----:B------:R-:W-:Y:S05]  /*2ad0*/  BSYNC.RECONVERGENT B2 ;  /* 0x0000000000027941 */ /* 0x000fea0003800200 */
.L_x_5955:
        /* <DEDUP_REMOVED lines=14> */
.L_x_5958:
[----:B------:R-:W-:Y:S05]  /*2bc0*/  BSYNC.RECONVERGENT B2 ;  /* 0x0000000000027941 */ /* 0x000fea0003800200 */
.L_x_5957:
        /* <DEDUP_REMOVED lines=14> */
.L_x_5960:
[----:B------:R-:W-:Y:S05]  /*2cb0*/  BSYNC.RECONVERGENT B2 ;  /* 0x0000000000027941 */ /* 0x000fea0003800200 */
.L_x_5959:
        /* <DEDUP_REMOVED lines=14> */
.L_x_5962:
[----:B------:R-:W-:Y:S05]  /*2da0*/  BSYNC.RECONVERGENT B2 ;  /* 0x0000000000027941 */ /* 0x000fea0003800200 */
.L_x_5961:
        /* <DEDUP_REMOVED lines=14> */
.L_x_5964:
[----:B------:R-:W-:Y:S05]  /*2e90*/  BSYNC.RECONVERGENT B2 ;  /* 0x0000000000027941 */ /* 0x000fea0003800200 */
.L_x_5963:
        /* <DEDUP_REMOVED lines=14> */
.L_x_5966:
[----:B------:R-:W-:Y:S05]  /*2f80*/  BSYNC.RECONVERGENT B2 ;  /* 0x0000000000027941 */ /* 0x000fea0003800200 */
.L_x_5965:
        /* <DEDUP_REMOVED lines=14> */
.L_x_5968:
[----:B------:R-:W-:Y:S05]  /*3070*/  BSYNC.RECONVERGENT B2 ;  /* 0x0000000000027941 */ /* 0x000fea0003800200 */
.L_x_5967:
        /* <DEDUP_REMOVED lines=14> */
.L_x_5970:
[----:B------:R-:W-:Y:S05]  /*3160*/  BSYNC.RECONVERGENT B2 ;  /* 0x0000000000027941 */ /* 0x000fea0003800200 */
.L_x_5969:
        /* <DEDUP_REMOVED lines=14> */
.L_x_5972:
[----:B------:R-:W-:Y:S05]  /*3250*/  BSYNC.RECONVERGENT B2 ;  /* 0x0000000000027941 */ /* 0x000fea0003800200 */
.L_x_5971:
        /* <DEDUP_REMOVED lines=14> */
.L_x_5974:
[----:B------:R-:W-:Y:S05]  /*3340*/  BSYNC.RECONVERGENT B2 ;  /* 0x0000000000027941 */ /* 0x000fea0003800200 */
.L_x_5973:
        /* <DEDUP_REMOVED lines=14> */
.L_x_5976:
[----:B------:R-:W-:Y:S05]  /*3430*/  BSYNC.RECONVERGENT B2 ;  /* 0x0000000000027941 */ /* 0x000fea0003800200 */
.L_x_5975:
        /* <DEDUP_REMOVED lines=14> */
.L_x_5978:
[----:B------:R-:W-:Y:S05]  /*3520*/  BSYNC.RECONVERGENT B2 ;  /* 0x0000000000027941 */ /* 0x000fea0003800200 */
.L_x_5977:
        /* <DEDUP_REMOVED lines=14> */
.L_x_5980:
[----:B------:R-:W-:Y:S05]  /*3610*/  BSYNC.RECONVERGENT B2 ;  /* 0x0000000000027941 */ /* 0x000fea0003800200 */
.L_x_5979:
        /* <DEDUP_REMOVED lines=14> */
.L_x_5982:
[----:B------:R-:W-:Y:S05]  /*3700*/  BSYNC.RECONVERGENT B2 ;  /* 0x0000000000027941 */ /* 0x000fea0003800200 */
.L_x_5981:
        /* <DEDUP_REMOVED lines=13> */
[----:B------:R-:W-:-:S07]  /*37e0*/  IMAD.MOV.U32 R24, RZ, RZ, R5 ;  /* 0x000000ffff187224 */ /* 0x000fce00078e0005 */
.L_x_5984:
[----:B------:R-:W-:Y:S05]  /*37f0*/  BSYNC.RECONVERGENT B2 ;  /* 0x0000000000027941 */ /* 0x000fea0003800200 */
.L_x_5983:
        /* <DEDUP_REMOVED lines=14> */
.L_x_5986:
[----:B------:R-:W-:Y:S05]  /*38e0*/  BSYNC.RECONVERGENT B2 ;  /* 0x0000000000027941 */ /* 0x000fea0003800200 */
.L_x_5985:
        /* <DEDUP_REMOVED lines=14> */
.L_x_5988:
[----:B------:R-:W-:Y:S05]  /*39d0*/  BSYNC.RECONVERGENT B2 ;  /* 0x0000000000027941 */ /* 0x000fea0003800200 */
.L_x_5987:
        /* <DEDUP_REMOVED lines=14> */
.L_x_5990:
[----:B------:R-:W-:Y:S05]  /*3ac0*/  BSYNC.RECONVERGENT B2 ;  /* 0x0000000000027941 */ /* 0x000fea0003800200 */
.L_x_5989:
        /* <DEDUP_REMOVED lines=14> */
.L_x_5992:
[----:B------:R-:W-:Y:S05]  /*3bb0*/  BSYNC.RECONVERGENT B2 ;  /* 0x0000000000027941 */ /* 0x000fea0003800200 */
.L_x_5991:
        /* <DEDUP_REMOVED lines=14> */
.L_x_5994:
[----:B------:R-:W-:Y:S05]  /*3ca0*/  BSYNC.RECONVERGENT B2 ;  /* 0x0000000000027941 */ /* 0x000fea0003800200 */
.L_x_5993:
        /* <DEDUP_REMOVED lines=14> */
[----:B------:R-:W-:Y:S02]  /*3d90*/  F2FP.BF16.F32.PACK_AB R6, R9, R6 ;  /* 0x000000060906723e */ /* 0x000fe400000010ff */
        /* <DEDUP_REMOVED lines=8> */
[C---:B------:R-:W-:Y:S01]  /*3e20*/  IADD3 R30, P3, PT, R2.reuse, 0xc0, RZ ;  /* 0x000000c0021e7810 */ /* 0x040fe20007f7e0ff */
[----:B------:R1:W-:Y:S01]  /*3e30*/  STG.E desc[UR4][R4.64], R31 ;  /* 0x0000001f04007986 */ /* 0x0003e2000c101904 */
[----:B------:R-:W-:Y:S02]  /*3e40*/  IADD3.X R13, PT, PT, RZ, R3, RZ, P0, !PT ;  /* 0x00000003ff0d7210 */ /* 0x000fe400007fe4ff */
[----:B------:R-:W-:Y:S02]  /*3e50*/  F2FP.BF16.F32.PACK_AB R22, R25, R22 ;  /* 0x000000161916723e */ /* 0x000fe400000010ff */
[----:B------:R-:W-:Y:S02]  /*3e60*/  LEA.HI R12, P4, R13, R12, RZ, 0x1 ;  /* 0x0000000c0d0c7211 */ /* 0x000fe400078908ff */
[----:B------:R-:W-:-:S02]  /*3e70*/  IADD3 R25, P2, PT, R2, 0x100, RZ ;  /* 0x0000010002197810 */ /* 0x000fc40007f5e0ff */
[----:B------:R-:W-:Y:S02]  /*3e80*/  IADD3.X R13, PT, PT, RZ, R13, RZ, P4, !PT ;  /* 0x0000000dff0d7210 */ /* 0x000fe400027fe4ff */
[----:B------:R-:W-:Y:S02]  /*3e90*/  F2FP.BF16.F32.PACK_AB R16, R19, R16 ;  /* 0x000000101310723e */ /* 0x000fe400000010ff */
[----:B-1----:R-:W-:Y:S02]  /*3ea0*/  IADD3.X R5, PT, PT, RZ, R3, RZ, P3, !PT ;  /* 0x00000003ff057210 */ /* 0x002fe40001ffe4ff */
[----:B------:R-:W-:Y:S02]  /*3eb0*/  LEA.HI R14, P3, R9, R14, RZ, 0x1 ;  /* 0x0000000e090e7211 */ /* 0x000fe400078708ff */
[----:B------:R-:W-:Y:S02]  /*3ec0*/  LEA.HI R30, P6, R5, R30, RZ, 0x1 ;  /* 0x0000001e051e7211 */ /* 0x000fe400078d08ff */
[----:B------:R-:W-:-:S02]  /*3ed0*/  SHF.L.U64.HI R13, R12, 0x1, R13 ;  /* 0x000000010c0d7819 */ /* 0x000fc4000001020d */
[----:B------:R-:W-:Y:S02]  /*3ee0*/  SHF.L.U32 R12, R12, 0x1, RZ ;  /* 0x000000010c0c7819 */ /* 0x000fe400000006ff */
[----:B------:R-:W-:Y:S02]  /*3ef0*/  IADD3.X R9, PT, PT, RZ, R9, RZ, P3, !PT ;  /* 0x00000009ff097210 */ /* 0x000fe40001ffe4ff */
[----:B------:R-:W-:Y:S02]  /*3f00*/  IADD3.X R5, PT, PT, RZ, R5, RZ, P6, !PT ;  /* 0x00000005ff057210 */ /* 0x000fe400037fe4ff */
[----:B------:R-:W-:Y:S02]  /*3f10*/  LOP3.LUT R12, R12, 0xfffffffc, RZ, 0xc0, !PT ;  /* 0xfffffffc0c0c7812 */ /* 0x000fe400078ec0ff */
[----:B------:R-:W-:Y:S02]  /*3f20*/  IADD3 R19, P5, PT, R2, 0x180, RZ ;  /* 0x0000018002137810 */ /* 0x000fe40007fbe0ff */
[----:B------:R-:W-:-:S02]  /*3f30*/  SHF.L.U64.HI R4, R14, 0x1, R9 ;  /* 0x000000010e047819 */ /* 0x000fc40000010209 */
[----:B------:R-:W-:Y:S02]  /*3f40*/  SHF.L.U32 R14, R14, 0x1, RZ ;  /* 0x000000010e0e7819 */ /* 0x000fe400000006ff */
[C---:B------:R-:W-:Y:S02]  /*3f50*/  SHF.L.U64.HI R0, R30.reuse, 0x1, R5 ;  /* 0x000000011e007819 */ /* 0x040fe40000010205 */
[----:B------:R-:W-:Y:S02]  /*3f60*/  IADD3.X R46, PT, PT, RZ, R3, RZ, P2, !PT ;  /* 0x00000003ff2e7210 */ /* 0x000fe400017fe4ff */
[----:B------:R-:W-:Y:S02]  /*3f70*/  SHF.L.U32 R30, R30, 0x1, RZ ;  /* 0x000000011e1e7819 */ /* 0x000fe400000006ff */
[----:B------:R-:W-:Y:S02]  /*3f80*/  IADD3 R12, P2, PT, R12, UR40, RZ ;  /* 0x000000280c0c7c10 */ /* 0x000fe4000ff5e0ff */
[----:B------:R-:W-:-:S02]  /*3f90*/  IADD3 R32, P0, PT, R2, 0x1c0, RZ ;  /* 0x000001c002207810 */ /* 0x000fc40007f1e0ff */
[----:B------:R-:W-:Y:S02]  /*3fa0*/  IADD3.X R38, PT, PT, RZ, R3, RZ, P5, !PT ;  /* 0x00000003ff267210 */ /* 0x000fe40002ffe4ff */
[----:B------:R-:W-:Y:S02]  /*3fb0*/  F2FP.BF16.F32.PACK_AB R18, R21, R18 ;  /* 0x000000121512723e */ /* 0x000fe400000010ff */
[----:B------:R-:W-:Y:S02]  /*3fc0*/  R2UR UR6, R34 ;  /* 0x00000000220672ca */ /* 0x000fe400000e0000 */
[----:B------:R-:W-:Y:S02]  /*3fd0*/  R2UR UR7, R35 ;  /* 0x00000000230772ca */ /* 0x000fe400000e0000 */
[----:B------:R-:W-:Y:S02]  /*3fe0*/  LOP3.LUT R14, R14, 0xfffffffc, RZ, 0xc0, !PT ;  /* 0xfffffffc0e0e7812 */ /* 0x000fe400078ec0ff */
[----:B------:R-:W-:-:S02]  /*3ff0*/  F2FP.BF16.F32.PACK_AB R10, R17, R10 ;  /* 0x0000000a110a723e */ /* 0x000fc400000010ff */
[----:B------:R-:W-:Y:S02]  /*4000*/  R2UR UR8, R34 ;  /* 0x00000000220872ca */ /* 0x000fe400000e0000 */
[----:B------:R-:W-:Y:S02]  /*4010*/  R2UR UR9, R35 ;  /* 0x00000000230972ca */ /* 0x000fe400000e0000 */
[----:B------:R-:W-:Y:S02]  /*4020*/  IADD3 R21, P1, PT, R2, 0x140, RZ ;  /* 0x0000014002157810 */ /* 0x000fe40007f3e0ff */
[----:B------:R-:W-:Y:S02]  /*4030*/  LOP3.LUT R30, R30, 0xfffffffc, RZ, 0xc0, !PT ;  /* 0xfffffffc1e1e7812 */ /* 0x000fe400078ec0ff */
[----:B------:R-:W-:Y:S02]  /*4040*/  IADD3.X R13, PT, PT, R13, UR41, RZ, P2, !PT ;  /* 0x000000290d0d7c10 */ /* 0x000fe400097fe4ff */
[----:B------:R-:W-:-:S02]  /*4050*/  F2FP.BF16.F32.PACK_AB R37, R37, R36 ;  /* 0x000000242525723e */ /* 0x000fc400000010ff */
[----:B------:R-:W-:Y:S01]  /*4060*/  IADD3.X R17, PT, PT, RZ, R3, RZ, P0, !PT ;  /* 0x00000003ff117210 */ /* 0x000fe200007fe4ff */
[----:B------:R1:W-:Y:S01]  /*4070*/  STG.E desc[UR4][R12.64], R11 ;  /* 0x0000000b0c007986 */ /* 0x0003e2000c101904 */
[----:B------:R-:W-:Y:S02]  /*4080*/  IADD3 R36, P4, PT, R2, 0x200, RZ ;  /* 0x0000020002247810 */ /* 0x000fe40007f9e0ff */
[----:B------:R-:W-:Y:S02]  /*4090*/  LEA.HI R19, P0, R38, R19, RZ, 0x1 ;  /* 0x0000001326137211 */ /* 0x000fe400078108ff */
[----:B------:R-:W-:Y:S02]  /*40a0*/  IADD3 R14, P6, PT, R14, UR40, RZ ;  /* 0x000000280e0e7c10 */ /* 0x000fe4000ffde0ff */
[----:B------:R-:W-:Y:S02]  /*40b0*/  IADD3.X R44, PT, PT, RZ, R3, RZ, P1, !PT ;  /* 0x00000003ff2c7210 */ /* 0x000fe40000ffe4ff */
[----:B------:R-:W-:-:S02]  /*40c0*/  IADD3 R30, P2, PT, R30, UR40, RZ ;  /* 0x000000281e1e7c10 */ /* 0x000fc4000ff5e0ff */
[----:B------:R-:W-:Y:S02]  /*40d0*/  LEA.HI R25, P1, R46, R25, RZ, 0x1 ;  /* 0x000000192e197211 */ /* 0x000fe400078308ff */
[----:B------:R-:W-:Y:S02]  /*40e0*/  IADD3.X R9, PT, PT, RZ, R3, RZ, P4, !PT ;  /* 0x00000003ff097210 */ /* 0x000fe400027fe4ff */
[----:B-1----:R-:W-:Y:S02]  /*40f0*/  IADD3.X R12, PT, PT, RZ, R38, RZ, P0, !PT ;  /* 0x00000026ff0c7210 */ /* 0x002fe400007fe4ff */
[----:B------:R-:W-:Y:S02]  /*4100*/  IADD3.X R15, PT, PT, R4, UR41, RZ, P6, !PT ;  /* 0x00000029040f7c10 */ /* 0x000fe4000b7fe4ff */
[----:B------:R-:W-:Y:S02]  /*4110*/  LEA.HI R32, P0, R17, R32, RZ, 0x1 ;  /* 0x0000002011207211 */ /* 0x000fe400078108ff */
[----:B------:R-:W-:Y:S01]  /*4120*/  IADD3.X R31, PT, PT, R0, UR41, RZ, P2, !PT ;  /* 0x00000029001f7c10 */ /* 0x000fe200097fe4ff */
[----:B------:R-:W-:Y:S01]  /*4130*/  STG.E desc[UR6][R14.64], R37 ;  /* 0x000000250e007986 */ /* 0x000fe2000c101906 */
[----:B------:R-:W-:-:S02]  /*4140*/  SHF.L.U32 R13, R25, 0x1, RZ ;  /* 0x00000001190d7819 */ /* 0x000fc400000006ff */
[----:B------:R-:W-:Y:S01]  /*4150*/  LEA.HI R36, P4, R9, R36, RZ, 0x1 ;  /* 0x0000002409247211 */ /* 0x000fe200078908ff */
[----:B------:R1:W-:Y:S01]  /*4160*/  STG.E desc[UR8][R30.64], R33 ;  /* 0x000000211e007986 */ /* 0x0003e2000c101908 */
[----:B------:R-:W-:Y:S02]  /*4170*/  LEA.HI R21, P6, R44, R21, RZ, 0x1 ;  /* 0x000000152c157211 */ /* 0x000fe400078d08ff */
[----:B------:R-:W-:Y:S02]  /*4180*/  IADD3.X R11, PT, PT, RZ, R17, RZ, P0, !PT ;  /* 0x00000011ff0b7210 */ /* 0x000fe400007fe4ff */
[----:B------:R-:W-:Y:S02]  /*4190*/  SHF.L.U64.HI R17, R19, 0x1, R12 ;  /* 0x0000000113117819 */ /* 0x000fe4000001020c */
[----:B------:R-:W-:Y:S02]  /*41a0*/  IADD3.X R46, PT, PT, RZ, R46, RZ, P1, !PT ;  /* 0x0000002eff2e7210 */ /* 0x000fe40000ffe4ff */
[----:B------:R-:W-:-:S02]  /*41b0*/  LOP3.LUT R12, R13, 0xfffffffc, RZ, 0xc0, !PT ;  /* 0xfffffffc0d0c7812 */ /* 0x000fc400078ec0ff */
[----:B------:R-:W-:Y:S02]  /*41c0*/  IADD3.X R9, PT, PT, RZ, R9, RZ, P4, !PT ;  /* 0x00000009ff097210 */ /* 0x000fe400027fe4ff */
[----:B-1----:R-:W-:Y:S02]  /*41d0*/  SHF.L.U32 R30, R19, 0x1, RZ ;  /* 0x00000001131e7819 */ /* 0x002fe400000006ff */
[----:B------:R-:W-:Y:S02]  /*41e0*/  SHF.L.U32 R14, R21, 0x1, RZ ;  /* 0x00000001150e7819 */ /* 0x000fe400000006ff */
[----:B------:R-:W-:Y:S02]  /*41f0*/  F2FP.BF16.F32.PACK_AB R20, R23, R20 ;  /* 0x000000141714723e */ /* 0x000fe400000010ff */
[----:B------:R-:W-:Y:S02]  /*4200*/  SHF.L.U64.HI R23, R25, 0x1, R46 ;  /* 0x0000000119177819 */ /* 0x000fe4000001022e */
[----:B------:R-:W-:-:S02]  /*4210*/  IADD3 R12, P0, PT, R12, UR40, RZ ;  /* 0x000000280c0c7c10 */ /* 0x000fc4000ff1e0ff */
[C---:B------:R-:W-:Y:S01]  /*4220*/  SHF.L.U64.HI R11, R32.reuse, 0x1, R11 ;  /* 0x00000001200b7819 */ /* 0x040fe2000001020b */
[----:B------:R-:W-:Y:S01]  /*4230*/  IMAD.SHL.U32 R32, R32, 0x2, RZ ;  /* 0x0000000220207824 */ /* 0x000fe200078e00ff */
[----:B------:R-:W-:Y:S02]  /*4240*/  SHF.L.U64.HI R9, R36, 0x1, R9 ;  /* 0x0000000124097819 */ /* 0x000fe40000010209 */
[----:B------:R-:W-:Y:S02]  /*4250*/  LOP3.LUT R30, R30, 0xfffffffc, RZ, 0xc0, !PT ;  /* 0xfffffffc1e1e7812 */ /* 0x000fe400078ec0ff */
[----:B------:R-:W-:Y:S02]  /*4260*/  IADD3.X R44, PT, PT, RZ, R44, RZ, P6, !PT ;  /* 0x0000002cff2c7210 */ /* 0x000fe400037fe4ff */
[----:B------:R-:W-:Y:S02]  /*4270*/  SHF.L.U32 R36, R36, 0x1, RZ ;  /* 0x0000000124247819 */ /* 0x000fe400000006ff */
[----:B------:R-:W-:-:S02]  /*4280*/  LOP3.LUT R14, R14, 0xfffffffc, RZ, 0xc0, !PT ;  /* 0xfffffffc0e0e7812 */ /* 0x000fc400078ec0ff */
[----:B------:R-:W-:Y:S02]  /*4290*/  IADD3.X R13, PT, PT, R23, UR41, RZ, P0, !PT ;  /* 0x00000029170d7c10 */ /* 0x000fe400087fe4ff */
[----:B------:R-:W-:Y:S02]  /*42a0*/  IADD3 R30, P0, PT, R30, UR40, RZ ;  /* 0x000000281e1e7c10 */ /* 0x000fe4000ff1e0ff */
[----:B------:R-:W-:Y:S01]  /*42b0*/  SHF.L.U64.HI R15, R21, 0x1, R44 ;  /* 0x00000001150f7819 */ /* 0x000fe2000001022c */
[----:B------:R1:W-:Y:S01]  /*42c0*/  STG.E desc[UR4][R12.64], R6 ;  /* 0x000000060c007986 */ /* 0x0003e2000c101904 */
[----:B------:R-:W-:Y:S02]  /*42d0*/  IADD3 R14, P4, PT, R14, UR40, RZ ;  /* 0x000000280e0e7c10 */ /* 0x000fe4000ff9e0ff */
[----:B------:R-:W-:Y:S02]  /*42e0*/  LOP3.LUT R36, R36, 0xfffffffc, RZ, 0xc0, !PT ;  /* 0xfffffffc24247812 */ /* 0x000fe400078ec0ff */
[----:B------:R-:W-:-:S02]  /*42f0*/  IADD3 R7, P3, PT, R2, 0x240, RZ ;  /* 0x0000024002077810 */ /* 0x000fc40007f7e0ff */
[----:B------:R-:W-:Y:S02]  /*4300*/  LOP3.LUT R32, R32, 0xfffffffc, RZ, 0xc0, !PT ;  /* 0xfffffffc20207812 */ /* 0x000fe400078ec0ff */
[----:B------:R-:W-:Y:S02]  /*4310*/  IADD3.X R31, PT, PT, R17, UR41, RZ, P0, !PT ;  /* 0x00000029111f7c10 */ /* 0x000fe400087fe4ff */
[----:B------:R-:W-:Y:S02]  /*4320*/  IADD3 R5, P2, PT, R2, 0x280, RZ ;  /* 0x0000028002057810 */ /* 0x000fe40007f5e0ff */
[----:B------:R-:W-:Y:S02]  /*4330*/  IADD3.X R15, PT, PT, R15, UR41, RZ, P4, !PT ;  /* 0x000000290f0f7c10 */ /* 0x000fe4000a7fe4ff */
[----:B------:R-:W-:Y:S02]  /*4340*/  IADD3 R36, P0, PT, R36, UR40, RZ ;  /* 0x0000002824247c10 */ /* 0x000fe4000ff1e0ff */
[----:B------:R-:W-:-:S02]  /*4350*/  IADD3 R32, P4, PT, R32, UR40, RZ ;  /* 0x0000002820207c10 */ /* 0x000fc4000ff9e0ff */
[-C--:B-1----:R-:W-:Y:S02]  /*4360*/  IADD3.X R12, PT, PT, RZ, R3.reuse, RZ, P3, !PT ;  /* 0x00000003ff0c7210 */ /* 0x082fe40001ffe4ff */
[C---:B------:R-:W-:Y:S02]  /*4370*/  IADD3 R4, P1, PT, R2.reuse, 0x2c0, RZ ;  /* 0x000002c002047810 */ /* 0x040fe40007f3e0ff */
[C---:B------:R-:W-:Y:S02]  /*4380*/  IADD3 R0, P6, PT, R2.reuse, 0x300, RZ ;  /* 0x0000030002007810 */ /* 0x040fe40007fde0ff */
[----:B------:R-:W-:Y:S02]  /*4390*/  F2FP.BF16.F32.PACK_AB R8, R45, R8 ;  /* 0x000000082d08723e */ /* 0x000fe400000010ff */
[----:B------:R-:W-:Y:S02]  /*43a0*/  IADD3 R2, P5, PT, R2, 0x340, RZ ;  /* 0x0000034002027810 */ /* 0x000fe40007fbe0ff */
[----:B------:R-:W-:Y:S01]  /*43b0*/  IADD3.X R37, PT, PT, R9, UR41, RZ, P0, !PT ;  /* 0x0000002909257c10 */ /* 0x000fe200087fe4ff */
[----:B------:R1:W-:Y:S01]  /*43c0*/  STG.E desc[UR6][R14.64], R8 ;  /* 0x000000080e007986 */ /* 0x0003e2000c101906 */
[----:B------:R-:W-:-:S02]  /*43d0*/  IADD3.X R6, PT, PT, RZ, R3, RZ, P2, !PT ;  /* 0x00000003ff067210 */ /* 0x000fc400017fe4ff */
[----:B------:R-:W-:Y:S01]  /*43e0*/  IADD3.X R33, PT, PT, R11, UR41, RZ, P4, !PT ;  /* 0x000000290b217c10 */ /* 0x000fe2000a7fe4ff */
[----:B------:R2:W-:Y:S01]  /*43f0*/  STG.E desc[UR8][R30.64], R10 ;  /* 0x0000000a1e007986 */ /* 0x0005e2000c101908 */
[----:B------:R-:W-:Y:S02]  /*4400*/  LEA.HI R7, P0, R12, R7, RZ, 0x1 ;  /* 0x000000070c077211 */ /* 0x000fe400078108ff */
[-C--:B------:R-:W-:Y:S02]  /*4410*/  IADD3.X R11, PT, PT, RZ, R3.reuse, RZ, P1, !PT ;  /* 0x00000003ff0b7210 */ /* 0x080fe40000ffe4ff */
[-C--:B------:R-:W-:Y:S02]  /*4420*/  IADD3.X R9, PT, PT, RZ, R3.reuse, RZ, P6, !PT ;  /* 0x00000003ff097210 */ /* 0x080fe400037fe4ff */
[----:B------:R-:W-:Y:S02]  /*4430*/  IADD3.X R3, PT, PT, RZ, R3, RZ, P5, !PT ;  /* 0x00000003ff037210 */ /* 0x000fe40002ffe4ff */
[----:B------:R-:W-:-:S02]  /*4440*/  LEA.HI R5, P1, R6, R5, RZ, 0x1 ;  /* 0x0000000506057211 */ /* 0x000fc400078308ff */
[----:B-1----:R-:W-:Y:S02]  /*4450*/  IADD3.X R8, PT, PT, RZ, R12, RZ, P0, !PT ;  /* 0x0000000cff087210 */ /* 0x002fe400007fe4ff */
[----:B------:R-:W-:Y:S02]  /*4460*/  LEA.HI R0, P0, R9, R0, RZ, 0x1 ;  /* 0x0000000009007211 */ /* 0x000fe400078108ff */
[----:B------:R-:W-:Y:S02]  /*4470*/  LEA.HI R4, P2, R11, R4, RZ, 0x1 ;  /* 0x000000040b047211 */ /* 0x000fe400078508ff */
[----:B------:R-:W-:Y:S02]  /*4480*/  LEA.HI R2, P3, R3, R2, RZ, 0x1 ;  /* 0x0000000203027211 */ /* 0x000fe400078708ff */
[----:B------:R-:W-:Y:S02]  /*4490*/  IADD3.X R6, PT, PT, RZ, R6, RZ, P1, !PT ;  /* 0x00000006ff067210 */ /* 0x000fe40000ffe4ff */
[----:B------:R-:W-:-:S02]  /*44a0*/  SHF.L.U32 R12, R7, 0x1, RZ ;  /* 0x00000001070c7819 */ /* 0x000fc400000006ff */
[----:B------:R-:W-:Y:S02]  /*44b0*/  SHF.L.U64.HI R13, R7, 0x1, R8 ;  /* 0x00000001070d7819 */ /* 0x000fe40000010208 */
[----:B------:R-:W-:Y:S02]  /*44c0*/  IADD3.X R9, PT, PT, RZ, R9, RZ, P0, !PT ;  /* 0x00000009ff097210 */ /* 0x000fe400007fe4ff */
[----:B------:R-:W-:Y:S02]  /*44d0*/  IADD3.X R7, PT, PT, RZ, R11, RZ, P2, !PT ;  /* 0x0000000bff077210 */ /* 0x000fe400017fe4ff */
[----:B------:R-:W-:Y:S02]  /*44e0*/  IADD3.X R3, PT, PT, RZ, R3, RZ, P3, !PT ;  /* 0x00000003ff037210 */ /* 0x000fe40001ffe4ff */
[----:B------:R-:W-:Y:S02]  /*44f0*/  SHF.L.U64.HI R11, R5, 0x1, R6 ;  /* 0x00000001050b7819 */ /* 0x000fe40000010206 */
[----:B------:R-:W-:-:S02]  /*4500*/  LOP3.LUT R12, R12, 0xfffffffc, RZ, 0xc0, !PT ;  /* 0xfffffffc0c0c7812 */ /* 0x000fc400078ec0ff */
[----:B------:R-:W-:Y:S02]  /*4510*/  SHF.L.U32 R6, R4, 0x1, RZ ;  /* 0x0000000104067819 */ /* 0x000fe400000006ff */
[C---:B------:R-:W-:Y:S02]  /*4520*/  SHF.L.U64.HI R9, R0.reuse, 0x1, R9 ;  /* 0x0000000100097819 */ /* 0x040fe40000010209 */
[----:B------:R-:W-:Y:S02]  /*4530*/  SHF.L.U32 R8, R0, 0x1, RZ ;  /* 0x0000000100087819 */ /* 0x000fe400000006ff */
[C---:B------:R-:W-:Y:S02]  /*4540*/  SHF.L.U64.HI R0, R2.reuse, 0x1, R3 ;  /* 0x0000000102007819 */ /* 0x040fe40000010203 */
[----:B--2---:R-:W-:Y:S02]  /*4550*/  SHF.L.U32 R10, R2, 0x1, RZ ;  /* 0x00000001020a7819 */ /* 0x004fe400000006ff */
[----:B------:R-:W-:-:S02]  /*4560*/  IADD3 R2, P0, PT, R12, UR40, RZ ;  /* 0x000000280c027c10 */ /* 0x000fc4000ff1e0ff */
[----:B------:R-:W-:Y:S02]  /*4570*/  LOP3.LUT R6, R6, 0xfffffffc, RZ, 0xc0, !PT ;  /* 0xfffffffc06067812 */ /* 0x000fe400078ec0ff */
[----:B------:R-:W-:Y:S02]  /*4580*/  IADD3.X R3, PT, PT, R13, UR41, RZ, P0, !PT ;  /* 0x000000290d037c10 */ /* 0x000fe400087fe4ff */
[----:B------:R-:W-:Y:S02]  /*4590*/  SHF.L.U64.HI R7, R4, 0x1, R7 ;  /* 0x0000000104077819 */ /* 0x000fe40000010207 */
[----:B------:R-:W-:Y:S02]  /*45a0*/  IADD3 R6, P0, PT, R6, UR40, RZ ;  /* 0x0000002806067c10 */ /* 0x000fe4000ff1e0ff */
[----:B------:R-:W-:Y:S02]  /*45b0*/  SHF.L.U32 R5, R5, 0x1, RZ ;  /* 0x0000000105057819 */ /* 0x000fe400000006ff */
[----:B------:R-:W-:-:S02]  /*45c0*/  IADD3.X R7, PT, PT, R7, UR41, RZ, P0, !PT ;  /* 0x0000002907077c10 */ /* 0x000fc400087fe4ff */
[----:B------:R-:W-:Y:S02]  /*45d0*/  IADD3 R42, P0, PT, R43, R42, RZ ;  /* 0x0000002a2b2a7210 */ /* 0x000fe40007f1e0ff */
[C---:B------:R-:W-:Y:S02]  /*45e0*/  R2UR UR10, R34.reuse ;  /* 0x00000000220a72ca */ /* 0x040fe400000e0000 */
[C---:B------:R-:W-:Y:S02]  /*45f0*/  R2UR UR11, R35.reuse ;  /* 0x00000000230b72ca */ /* 0x040fe400000e0000 */
[----:B------:R-:W-:Y:S02]  /*4600*/  R2UR UR12, R34 ;  /* 0x00000000220c72ca */ /* 0x000fe400000e0000 */
[----:B------:R-:W-:Y:S02]  /*4610*/  R2UR UR13, R35 ;  /* 0x00000000230d72ca */ /* 0x000fe400000e0000 */
[----:B------:R-:W-:-:S02]  /*4620*/  LOP3.LUT R4, R5, 0xfffffffc, RZ, 0xc0, !PT ;  /* 0xfffffffc05047812 */ /* 0x000fc400078ec0ff */
[----:B------:R-:W-:Y:S02]  /*4630*/  LEA.HI.X.SX32 R41, R43, R41, 0x1, P0 ;  /* 0x000000292b297211 */ /* 0x000fe400000f0eff */
[----:B------:R-:W-:Y:S02]  /*4640*/  ISETP.GE.U32.AND P0, PT, R42, UR44, PT ;  /* 0x0000002c2a007c0c */ /* 0x000fe4000bf06070 */
[----:B------:R-:W-:Y:S01]  /*4650*/  LOP3.LUT R8, R8, 0xfffffffc, RZ, 0xc0, !PT ;  /* 0xfffffffc08087812 */ /* 0x000fe200078ec0ff */
[----:B------:R1:W-:Y:S01]  /*4660*/  STG.E desc[UR10][R32.64], R16 ;  /* 0x0000001020007986 */ /* 0x0003e2000c10190a */
[----:B------:R-:W-:Y:S02]  /*4670*/  IADD3 R4, P1, PT, R4, UR40, RZ ;  /* 0x0000002804047c10 */ /* 0x000fe4000ff3e0ff */
[----:B------:R-:W-:Y:S01]  /*4680*/  LOP3.LUT R10, R10, 0xfffffffc, RZ, 0xc0, !PT ;  /* 0xfffffffc0a0a7812 */ /* 0x000fe200078ec0ff */
[----:B------:R1:W-:Y:S01]  /*4690*/  STG.E desc[UR12][R36.64], R18 ;  /* 0x0000001224007986 */ /* 0x0003e2000c10190c */
[----:B------:R-:W-:-:S02]  /*46a0*/  ISETP.GE.AND.EX P0, PT, R41, UR45, PT, P0 ;  /* 0x0000002d29007c0c */ /* 0x000fc4000bf06300 */
[----:B------:R-:W-:Y:S01]  /*46b0*/  IADD3 R8, P2, PT, R8, UR40, RZ ;  /* 0x0000002808087c10 */ /* 0x000fe2000ff5e0ff */
[----:B------:R1:W-:Y:S01]  /*46c0*/  STG.E desc[UR4][R2.64], R20 ;  /* 0x0000001402007986 */ /* 0x0003e2000c101904 */
[----:B------:R-:W-:Y:S02]  /*46d0*/  IADD3.X R5, PT, PT, R11, UR41, RZ, P1, !PT ;  /* 0x000000290b057c10 */ /* 0x000fe40008ffe4ff */
[----:B------:R-:W-:Y:S02]  /*46e0*/  IADD3 R10, P1, PT, R10, UR40, RZ ;  /* 0x000000280a0a7c10 */ /* 0x000fe4000ff3e0ff */
[----:B------:R-:W-:Y:S01]  /*46f0*/  F2FP.BF16.F32.PACK_AB R24, R27, R24 ;  /* 0x000000181b18723e */ /* 0x000fe200000010ff */
[----:B------:R1:W-:Y:S01]  /*4700*/  STG.E desc[UR6][R4.64], R22 ;  /* 0x0000001604007986 */ /* 0x0003e2000c101906 */
[----:B------:R-:W-:Y:S02]  /*4710*/  F2FP.BF16.F32.PACK_AB R26, R29, R26 ;  /* 0x0000001a1d1a723e */ /* 0x000fe400000010ff */
[----:B------:R-:W-:Y:S01]  /*4720*/  IADD3.X R9, PT, PT, R9, UR41, RZ, P2, !PT ;  /* 0x0000002909097c10 */ /* 0x000fe200097fe4ff */
[----:B------:R1:W-:Y:S01]  /*4730*/  STG.E desc[UR8][R6.64], R24 ;  /* 0x0000001806007986 */ /* 0x0003e2000c101908 */
[----:B------:R-:W-:-:S03]  /*4740*/  IADD3.X R11, PT, PT, R0, UR41, RZ, P1, !PT ;  /* 0x00000029000b7c10 */ /* 0x000fc60008ffe4ff */
[----:B------:R1:W-:Y:S04]  /*4750*/  STG.E desc[UR10][R8.64], R26 ;  /* 0x0000001a08007986 */ /* 0x0003e8000c10190a */
[----:B------:R1:W-:Y:S01]  /*4760*/  STG.E desc[UR12][R10.64], R28 ;  /* 0x0000001c0a007986 */ /* 0x0003e2000c10190c */
[----:B------:R-:W-:Y:S05]  /*4770*/  @!P0 BRA `(.L_x_5995) ;  /* 0xffffffb800b88947 */ /* 0x000fea000383ffff */
[----:B------:R-:W-:Y:S05]  /*4780*/  EXIT ;  /* 0x000000000000794d */ /* 0x000fea0003800000 */
.L_x_5938:
[----:B------:R-:W-:Y:S01]  /*4790*/  BSSY B0, `(.L_x_5996) ;  /* 0x0000007000007945 */ /* 0x000fe20003800000 */
[----:B------:R-:W-:Y:S02]  /*47a0*/  MOV R12, 0x10 ;  /* 0x00000010000c7802 */ /* 0x000fe40000000f00 */
[----:B------:R-:W-:Y:S02]  /*47b0*/  MOV R11, 0x1f ;  /* 0x0000001f000b7802 */ /* 0x000fe40000000f00 */
[----:B------:R-:W-:-:S07]  /*47c0*/  MOV R15, 0xffffffff ;  /* 0xffffffff000f7802 */ /* 0x000fce0000000f00 */
[----:B0-----:R-:W-:Y:S05]  /*47d0*/  WARPSYNC.COLLECTIVE R15, `(.L_x_5997) ;  /* 0x000000000f087348 */ /* 0x001fea0003c00000 */
[----:B------:R1:W2:Y:S02]  /*47e0*/  SHFL.BFLY P6, R14, R13, R12, R11 ;  /* 0x0c00000c0d0e7389 */ /* 0x0002a400000c000b */
[----:B012---:R-:W-:Y:S05]  /*47f0*/  ENDCOLLECTIVE ;  /* 0x000000000000791b */ /* 0x007fea0003800000 */
.L_x_5997:
[----:B------:R-:W-:Y:S05]  /*4800*/  BSYNC B0 ;  /* 0x0000000000007941 */ /* 0x000fea0003800000 */
.L_x_5996:
        /* <DEDUP_REMOVED lines=9> */
.L_x_5998:
[----:B------:R-:W-:Y:S01]  /*48a0*/  HFMA2 R12, -RZ, RZ, 0, 2.384185791015625e-07 ;  /* 0x00000004ff0c7431 */ /* 0x000fe200000001ff */
[----:B------:R-:W-:-:S04]  /*48b0*/  FMNMX R0, R13, R14, !PT ;  /* 0x0000000e0d007209 */ /* 0x000fc80007800000 */
[----:B------:R-:W-:-:S07]  /*48c0*/  MOV R13, R0 ;  /* 0x00000000000d7202 */ /* 0x000fce0000000f00 */
[----:B------:R-:W-:Y:S05]  /*48d0*/  WARPSYNC.COLLECTIVE R15, `(.L_x_5999) ;  /* 0x000000000f087348 */ /* 0x000fea0003c00000 */
[----:B------:R0:W1:Y:S02]  /*48e0*/  SHFL.BFLY P6, R14, R13, R12, R11 ;  /* 0x0c00000c0d0e7389 */ /* 0x00006400000c000b */
[----:B01----:R-:W-:Y:S05]  /*48f0*/  ENDCOLLECTIVE ;  /* 0x000000000000791b */ /* 0x003fea0003800000 */
.L_x_5999:
[----:B------:R-:W-:Y:S01]  /*4900*/  HFMA2 R12, -RZ, RZ, 0, 1.1920928955078125e-07 ;  /* 0x00000002ff0c7431 */ /* 0x000fe200000001ff */
[----:B------:R-:W-:-:S04]  /*4910*/  FMNMX R2, R0, R14, !PT ;  /* 0x0000000e00027209 */ /* 0x000fc80007800000 */
[----:B------:R-:W-:-:S07]  /*4920*/  MOV R13, R2 ;  /* 0x00000002000d7202 */ /* 0x000fce0000000f00 */
[----:B------:R-:W-:Y:S05]  /*4930*/  WARPSYNC.COLLECTIVE R15, `(.L_x_6000) ;  /* 0x000000000f087348 */ /* 0x000fea0003c00000 */
[----:B------:R0:W1:Y:S02]  /*4940*/  SHFL.BFLY P6, R14, R13, R12, R11 ;  /* 0x0c00000c0d0e7389 */ /* 0x00006400000c000b */
[----:B01----:R-:W-:Y:S05]  /*4950*/  ENDCOLLECTIVE ;  /* 0x000000000000791b */ /* 0x003fea0003800000 */
.L_x_6000:
[----:B------:R-:W-:Y:S01]  /*4960*/  HFMA2 R12, -RZ, RZ, 0, 5.9604644775390625e-08 ;  /* 0x00000001ff0c7431 */ /* 0x000fe200000001ff */
[----:B------:R-:W-:-:S04]  /*4970*/  FMNMX R3, R2, R14, !PT ;  /* 0x0000000e02037209 */ /* 0x000fc80007800000 */
[----:B------:R-:W-:-:S07]  /*4980*/  MOV R13, R3 ;  /* 0x00000003000d7202 */ /* 0x000fce0000000f00 */
[----:B------:R-:W-:Y:S05]  /*4990*/  WARPSYNC.COLLECTIVE R15, `(.L_x_6001) ;  /* 0x000000000f087348 */ /* 0x000fea0003c00000 */
[----:B------:R0:W1:Y:S02]  /*49a0*/  SHFL.BFLY P6, R14, R13, R12, R11 ;  /* 0x0c00000c0d0e7389 */ /* 0x00006400000c000b */
[----:B01----:R-:W-:Y:S05]  /*49b0*/  ENDCOLLECTIVE ;  /* 0x000000000000791b */ /* 0x003fea0003800000 */
.L_x_6001:
        /* <DEDUP_REMOVED lines=287> */
.L_x_6002:
[----:B------:R-:W-:Y:S02]  /*5bb0*/  HFMA2 R12, -RZ, RZ, 0, 4.76837158203125e-07 ;  /* 0x00000008ff0c7431 */ /* 0x000fe400000001ff */
[----:B------:R-:W-:-:S05]  /*5bc0*/  FADD R36, R13, R14 ;  /* 0x0000000e0d247221 */ /* 0x000fca0000000000 */
[----:B------:R-:W-:-:S07]  /*5bd0*/  MOV R13, R36 ;  /* 0x00000024000d7202 */ /* 0x000fce0000000f00 */
[----:B------:R-:W-:Y:S05]  /*5be0*/  WARPSYNC.COLLECTIVE R15, `(.L_x_6003) ;  /* 0x000000000f087348 */ /* 0x000fea0003c00000 */
[----:B------:R0:W1:Y:S02]  /*5bf0*/  SHFL.BFLY P6, R14, R13, R12, R11 ;  /* 0x0c00000c0d0e7389 */ /* 0x00006400000c000b */
[----:B01----:R-:W-:Y:S05]  /*5c00*/  ENDCOLLECTIVE ;  /* 0x000000000000791b */ /* 0x003fea0003800000 */
.L_x_6003:
[----:B------:R-:W-:Y:S02]  /*5c10*/  HFMA2 R12, -RZ, RZ, 0, 2.384185791015625e-07 ;  /* 0x00000004ff0c7431 */ /* 0x000fe400000001ff */
[----:B------:R-:W-:-:S05]  /*5c20*/  FADD R37, R36, R14 ;  /* 0x0000000e24257221 */ /* 0x000fca0000000000 */
[----:B------:R-:W-:-:S07]  /*5c30*/  MOV R13, R37 ;  /* 0x00000025000d7202 */ /* 0x000fce0000000f00 */
[----:B------:R-:W-:Y:S05]  /*5c40*/  WARPSYNC.COLLECTIVE R15, `(.L_x_6004) ;  /* 0x000000000f087348 */ /* 0x000fea0003c00000 */
[----:B------:R0:W1:Y:S02]  /*5c50*/  SHFL.BFLY P6, R14, R13, R12, R11 ;  /* 0x0c00000c0d0e7389 */ /* 0x00006400000c000b */
[----:B01----:R-:W-:Y:S05]  /*5c60*/  ENDCOLLECTIVE ;  /* 0x000000000000791b */ /* 0x003fea0003800000 */
.L_x_6004:
[----:B------:R-:W-:Y:S02]  /*5c70*/  HFMA2 R12, -RZ, RZ, 0, 1.1920928955078125e-07 ;  /* 0x00000002ff0c7431 */ /* 0x000fe400000001ff */
[----:B------:R-:W-:-:S05]  /*5c80*/  FADD R38, R37, R14 ;  /* 0x0000000e25267221 */ /* 0x000fca0000000000 */
[----:B------:R-:W-:-:S07]  /*5c90*/  MOV R13, R38 ;  /* 0x00000026000d7202 */ /* 0x000fce0000000f00 */
[----:B------:R-:W-:Y:S05]  /*5ca0*/  WARPSYNC.COLLECTIVE R15, `(.L_x_6005) ;  /* 0x000000000f087348 */ /* 0x000fea0003c00000 */
[----:B------:R0:W1:Y:S02]  /*5cb0*/  SHFL.BFLY P6, R14, R13, R12, R11 ;  /* 0x0c00000c0d0e7389 */ /* 0x00006400000c000b */
[----:B01----:R-:W-:Y:S05]  /*5cc0*/  ENDCOLLECTIVE ;  /* 0x000000000000791b */ /* 0x003fea0003800000 */
.L_x_6005:
[----:B------:R-:W-:Y:S02]  /*5cd0*/  HFMA2 R12, -RZ, RZ, 0, 5.9604644775390625e-08 ;  /* 0x00000001ff0c7431 */ /* 0x000fe400000001ff */
[----:B------:R-:W-:-:S05]  /*5ce0*/  FADD R39, R38, R14 ;  /* 0x0000000e26277221 */ /* 0x000fca0000000000 */
[----:B------:R-:W-:-:S07]  /*5cf0*/  MOV R13, R39 ;  /* 0x00000027000d7202 */ /* 0x000fce0000000f00 */
[----:B------:R-:W-:Y:S05]  /*5d00*/  WARPSYNC.COLLECTIVE R15, `(.L_x_6006) ;  /* 0x000000000f087348 */ /* 0x000fea0003c00000 */
[----:B------:R0:W1:Y:S02]  /*5d10*/  SHFL.BFLY P6, R14, R13, R12, R11 ;  /* 0x0c00000c0d0e7389 */ /* 0x00006400000c000b */
[----:B01----:R-:W-:Y:S05]  /*5d20*/  ENDCOLLECTIVE ;  /* 0x000000000000791b */ /* 0x003fea0003800000 */
.L_x_6006:
[----:B------:R-:W-:Y:S05]  /*5d30*/  BRA `(.L_x_6007) ;  /* 0xffffffc4004c7947 */ /* 0x000fea000383ffff */
        .weak           $__internal_114_$__cuda_sm3x_div_rn_noftz_f32_slowpath
        .type           $__internal_114_$__cuda_sm3x_div_rn_noftz_f32_slowpath,@function
        .size           $__internal_114_$__cuda_sm3x_div_rn_noftz_f32_slowpath,(.L_x_25566 - $__internal_114_$__cuda_sm3x_div_rn_noftz_f32_slowpath)
$__internal_114_$__cuda_sm3x_div_rn_noftz_f32_slowpath:
        /* <DEDUP_REMOVED lines=34> */
.L_x_6009:
        /* <DEDUP_REMOVED lines=51> */
.L_x_6016:
[----:B------:R-:W-:-:S04]  /*6290*/  LOP3.LUT R5, R5, 0x80000000, RZ, 0xc0, !PT ;  /* 0x8000000005057812 */ /* 0x000fc800078ec0ff */
[----:B------:R-:W-:Y:S01]  /*62a0*/  LOP3.LUT R5, R5, 0x7f800000, RZ, 0xfc, !PT ;  /* 0x7f80000005057812 */ /* 0x000fe200078efcff */
[----:B------:R-:W-:Y:S06]  /*62b0*/  BRA `(.L_x_6017) ;  /* 0x0000000000047947 */ /* 0x000fec0003800000 */
.L_x_6015:
[----:B------:R-:W-:-:S07]  /*62c0*/  LEA R5, R44, R5, 0x17 ;  /* 0x000000052c057211 */ /* 0x000fce00078eb8ff */
.L_x_6017:
[----:B------:R-:W-:Y:S05]  /*62d0*/  BSYNC.RECONVERGENT B1 ;  /* 0x0000000000017941 */ /* 0x000fea0003800200 */
.L_x_6014:
[----:B------:R-:W-:Y:S05]  /*62e0*/  BRA `(.L_x_6018) ;  /* 0x0000000000207947 */ /* 0x000fea0003800000 */
.L_x_6013:
[----:B------:R-:W-:-:S04]  /*62f0*/  LOP3.LUT R5, R12, 0x80000000, R5, 0x48, !PT ;  /* 0x800000000c057812 */ /* 0x000fc800078e4805 */
[----:B------:R-:W-:Y:S01]  /*6300*/  LOP3.LUT R5, R5, 0x7f800000, RZ, 0xfc, !PT ;  /* 0x7f80000005057812 */ /* 0x000fe200078efcff */
[----:B------:R-:W-:Y:S06]  /*6310*/  BRA `(.L_x_6018) ;  /* 0x0000000000147947 */ /* 0x000fec0003800000 */
.L_x_6012:
[----:B------:R-:W-:Y:S01]  /*6320*/  LOP3.LUT R5, R12, 0x80000000, R5, 0x48, !PT ;  /* 0x800000000c057812 */ /* 0x000fe200078e4805 */
[----:B------:R-:W-:Y:S06]  /*6330*/  BRA `(.L_x_6018) ;  /* 0x00000000000c7947 */ /* 0x000fec0003800000 */
.L_x_6011:
[----:B------:R-:W0:Y:S01]  /*6340*/  MUFU.RSQ R5, -QNAN ;  /* 0xffc0000000057908 */ /* 0x000e220000001400 */
[----:B------:R-:W-:Y:S05]  /*6350*/  BRA `(.L_x_6018) ;  /* 0x0000000000047947 */ /* 0x000fea0003800000 */
.L_x_6010:
[----:B------:R-:W-:-:S07]  /*6360*/  FADD.FTZ R5, R5, R12 ;  /* 0x0000000c05057221 */ /* 0x000fce0000010000 */
.L_x_6018:
[----:B------:R-:W-:Y:S05]  /*6370*/  BSYNC.RECONVERGENT B0 ;  /* 0x0000000000007941 */ /* 0x000fea0003800200 */
.L_x_6008:
[----:B------:R-:W-:Y:S01]  /*6380*/  HFMA2 R13, -RZ, RZ, 0, 0 ;  /* 0x00000000ff0d7431 */ /* 0x000fe200000001ff */
[----:B------:R-:W-:-:S04]  /*6390*/  MOV R12, R38 ;  /* 0x00000026000c7202 */ /* 0x000fc80000000f00 */
[----:B0-----:R-:W-:Y:S05]  /*63a0*/  RET.REL.NODEC R12 `(_Z15SoftmaxWarpImplI10DirectLoadI13__nv_bfloat16fE11DirectStoreIfS1_EfLi2ELi28ELi32ELi1ELb0EL9Algorithm0EEvT_T0_ll) ;  /* 0xffffff9c0c147950 */ /* 0x001fea0003c3ffff */
.L_x_6019:
        /* <DEDUP_REMOVED lines=13> */
.L_x_25566:


//--------------------- .text._Z15SoftmaxWarpImplI10DirectLoadI13__nv_bfloat16fE11DirectStoreIfS1_EfLi2ELi26ELi32ELi1ELb1EL9Algorithm0EEvT_T0_ll --------------------------
	.section	.text._Z15SoftmaxWarpImplI10DirectLoadI13__nv_bfloat16fE11DirectStoreIfS1_EfLi2ELi26ELi32ELi1ELb1EL9Algorithm0EEvT_T0_ll,"ax",@progbits
	.align	128
        .global         _Z15SoftmaxWarpImplI10DirectLoadI13__nv_bfloat16fE11DirectStoreIfS1_EfLi2ELi26ELi32ELi1ELb1EL9Algorithm0EEvT_T0_ll
        .type           _Z15SoftmaxWarpImplI10DirectLoadI13__nv_bfloat16fE11DirectStoreIfS1_EfLi2ELi26ELi32ELi1ELb1EL9Algorithm0EEvT_T0_ll,@function
        .size           _Z15SoftmaxWarpImplI10DirectLoadI13__nv_bfloat16fE11DirectStoreIfS1_EfLi2ELi26ELi32ELi1ELb1EL9Algorithm0EEvT_T0_ll,(.L_x_25567 - _Z15SoftmaxWarpImplI10DirectLoadI13__nv_bfloat16fE11DirectStoreIfS1_EfLi2ELi26ELi32ELi1ELb1EL9Algorithm0EEvT_T0_ll)
        .other          _Z15SoftmaxWarpImplI10DirectLoadI13__nv_bfloat16fE11DirectStoreIfS1_EfLi2ELi26ELi32ELi1ELb1EL9Algorithm0EEvT_T0_ll,@"STO_CUDA_ENTRY STV_DEFAULT"
_Z15SoftmaxWarpImplI10DirectLoadI13__nv_bfloat16fE11DirectStoreIfS1_EfLi2ELi26ELi32ELi1ELb1EL9Algorithm0EEvT_T0_ll:
.text._Z15SoftmaxWarpImplI10DirectLoadI13__nv_bfloat16fE11DirectStoreIfS1_EfLi2ELi26ELi32ELi1ELb1EL9Algorithm0EEvT_T0_ll:
        /* <DEDUP_REMOVED lines=24> */
.L_x_6020:
        /* <DEDUP_REMOVED lines=25> */
[----:B--2---:R-:W-:-:S07]  /*0310*/  IADD3 R38, PT, PT, R64, 0x300, RZ ;  /* 0x0000030040267810 */ /* 0x004fce0007ffe0ff */
.L_x_6100:
[----:B01----:R-:W1:Y:S01]  /*0320*/  LDC.64 R12, c[0x0][0x388] ;  /* 0x0000e200ff0c7b82 */ /* 0x003e620000000a00 */
[----:B------:R-:W-:-:S04]  /*0330*/  ISETP.GE.U32.AND P0, PT, R64, UR40, PT ;  /* 0x0000002840007c0c */ /* 0x000fc8000bf06070 */
[----:B------:R-:W-:Y:S02]  /*0340*/  ISETP.GE.AND.EX P3, PT, RZ, UR41, PT, P0 ;  /* 0x00000029ff007c0c */ /* 0x000fe4000bf66300 */
[----:B------:R-:W-:Y:S01]  /*0350*/  ISETP.GE.U32.AND P0, PT, R60, UR40, PT ;  /* 0x000000283c007c0c */ /* 0x000fe2000bf06070 */
[----:B--2---:R-:W2:Y:S01]  /*0360*/  LDC.64 R6, c[0x0][0x388] ;  /* 0x0000e200ff067b82 */ /* 0x004ea20000000a00 */
[----:B------:R-:W-:Y:S02]  /*0370*/  P2R R43, PR, RZ, 0x8 ;  /* 0x00000008ff2b7803 */ /* 0x000fe40000000000 */
[----:B------:R-:W-:Y:S02]  /*0380*/  ISETP.GE.AND.EX P6, PT, RZ, UR41, PT, P0 ;  /* 0x00000029ff007c0c */ /* 0x000fe4000bfc6300 */
[----:B------:R-:W-:-:S03]  /*0390*/  ISETP.GE.U32.AND P0, PT, R58, UR40, PT ;  /* 0x000000283a007c0c */ /* 0x000fc6000bf06070 */
[----:B---34-:R-:W3:Y:S01]  /*03a0*/  LDC.64 R20, c[0x0][0x388] ;  /* 0x0000e200ff147b82 */ /* 0x018ee20000000a00 */
[----:B------:R-:W-:Y:S02]  /*03b0*/  ISETP.GE.AND.EX P5, PT, RZ, UR41, PT, P0 ;  /* 0x00000029ff007c0c */ /* 0x000fe4000bfa6300 */
[----:B------:R-:W-:Y:S02]  /*03c0*/  @!P3 MOV R65, RZ ;  /* 0x000000ff0041b202 */ /* 0x000fe40000000f00 */
[----:B------:R-:W-:Y:S02]  /*03d0*/  ISETP.GE.U32.AND P0, PT, R56, UR40, PT ;  /* 0x0000002838007c0c */ /* 0x000fe4000bf06070 */
[----:B------:R-:W-:Y:S01]  /*03e0*/  P2R R16, PR, RZ, 0x20 ;  /* 0x00000020ff107803 */ /* 0x000fe20000000000 */
[-C--:B-1----:R-:W-:Y:S01]  /*03f0*/  @!P3 IMAD R0, R41, R12.reuse, RZ ;  /* 0x0000000c2900b224 */ /* 0x082fe200078e02ff */
[----:B------:R-:W1:Y:S01]  /*0400*/  LDC.64 R2, c[0x0][0x380] ;  /* 0x0000e000ff027b82 */ /* 0x000e620000000a00 */
[----:B------:R-:W-:Y:S01]  /*0410*/  @!P3 IMAD.WIDE.U32 R4, R62, R12, R64 ;  /* 0x0000000c3e04b225 */ /* 0x000fe200078e0040 */
[----:B------:R-:W-:-:S02]  /*0420*/  @!P6 MOV R61, RZ ;  /* 0x000000ff003de202 */ /* 0x000fc40000000f00 */
[----:B------:R-:W-:Y:S01]  /*0430*/  ISETP.GE.AND.EX P4, PT, RZ, UR41, PT, P0 ;  /* 0x00000029ff007c0c */ /* 0x000fe2000bf86300 */
[C---:B------:R-:W-:Y:S01]  /*0440*/  @!P3 IMAD R13, R62.reuse, R13, R0 ;  /* 0x0000000d3e0db224 */ /* 0x040fe200078e0200 */
[----:B------:R-:W-:Y:S02]  /*0450*/  @!P5 MOV R59, RZ ;  /* 0x000000ff003bd202 */ /* 0x000fe40000000f00 */
[----:B------:R-:W4:Y:S01]  /*0460*/  LDC.64 R8, c[0x0][0x388] ;  /* 0x0000e200ff087b82 */ /* 0x000f220000000a00 */
[----:B------:R-:W-:Y:S02]  /*0470*/  P2R R17, PR, RZ, 0x10 ;  /* 0x00000010ff117803 */ /* 0x000fe40000000000 */
[----:B------:R-:W-:Y:S01]  /*0480*/  @!P3 IADD3 R13, PT, PT, R5, R13, RZ ;  /* 0x0000000d050db210 */ /* 0x000fe20007ffe0ff */
[----:B--2---:R-:W-:Y:S01]  /*0490*/  @!P6 IMAD R5, R41, R6, RZ ;  /* 0x000000062905e224 */ /* 0x004fe200078e02ff */
[----:B------:R-:W-:Y:S02]  /*04a0*/  P2R R0, PR, RZ, 0x40 ;  /* 0x00000040ff007803 */ /* 0x000fe40000000000 */
[----:B------:R-:W-:Y:S01]  /*04b0*/  @!P3 LEA.HI R14, P1, R13, R4, RZ, 0x1 ;  /* 0x000000040d0eb211 */ /* 0x000fe200078308ff */
[C---:B------:R-:W-:Y:S01]  /*04c0*/  @!P6 IMAD R19, R62.reuse, R7, R5 ;  /* 0x000000073e13e224 */ /* 0x040fe200078e0205 */
[----:B------:R-:W-:Y:S01]  /*04d0*/  @!P4 MOV R57, RZ ;  /* 0x000000ff0039c202 */ /* 0x000fe20000000f00 */
[----:B------:R-:W-:Y:S01]  /*04e0*/  @!P6 IMAD.WIDE.U32 R4, R62, R6, R60 ;  /* 0x000000063e04e225 */ /* 0x000fe200078e003c */
[C---:B------:R-:W-:Y:S01]  /*04f0*/  @!P3 SHF.L.U32 R11, R14.reuse, 0x1, RZ ;  /* 0x000000010e0bb819 */ /* 0x040fe200000006ff */
[----:B------:R-:W2:Y:S01]  /*0500*/  LDC.64 R6, c[0x0][0x380] ;  /* 0x0000e000ff067b82 */ /* 0x000ea20000000a00 */
[----:B------:R-:W-:Y:S01]  /*0510*/  @!P3 IADD3.X R13, PT, PT, RZ, R13, RZ, P1, !PT ;  /* 0x0000000dff0db210 */ /* 0x000fe20000ffe4ff */
[----:B------:R-:W-:Y:S01]  /*0520*/  @!P6 IMAD.IADD R19, R19, 0x1, R5 ;  /* 0x000000011313e824 */ /* 0x000fe200078e0205 */
[----:B------:R-:W-:Y:S01]  /*0530*/  @!P3 LOP3.LUT R11, R11, 0xfffffffc, RZ, 0xc0, !PT ;  /* 0xfffffffc0b0bb812 */ /* 0x000fe200078ec0ff */
[----:B---3--:R-:W-:Y:S01]  /*0540*/  @!P5 IMAD R5, R41, R20, RZ ;  /* 0x000000142905d224 */ /* 0x008fe200078e02ff */
[----:B------:R-:W-:-:S02]  /*0550*/  @!P3 SHF.L.U64.HI R14, R14, 0x1, R13 ;  /* 0x000000010e0eb819 */ /* 0x000fc4000001020d */
[----:B------:R-:W-:Y:S01]  /*0560*/  @!P6 LEA.HI R22, P2, R19, R4, RZ, 0x1 ;  /* 0x000000041316e211 */ /* 0x000fe200078508ff */
[C---:B------:R-:W-:Y:S01]  /*0570*/  @!P5 IMAD R21, R62.reuse, R21, R5 ;  /* 0x000000153e15d224 */ /* 0x040fe200078e0205 */
[----:B-1----:R-:W-:Y:S01]  /*0580*/  @!P3 IADD3 R2, P1, PT, R11, R2, RZ ;  /* 0x000000020b02b210 */ /* 0x002fe20007f3e0ff */
[----:B------:R-:W1:Y:S01]  /*0590*/  LDC.64 R4, c[0x0][0x380] ;  /* 0x0000e000ff047b82 */ /* 0x000e620000000a00 */
[----:B------:R-:W-:Y:S01]  /*05a0*/  @!P5 IMAD.WIDE.U32 R10, R62, R20, R58 ;  /* 0x000000143e0ad225 */ /* 0x000fe200078e003a */
[----:B------:R-:W-:Y:S02]  /*05b0*/  @!P6 SHF.L.U32 R15, R22, 0x1, RZ ;  /* 0x00000001160fe819 */ /* 0x000fe400000006ff */
[----:B------:R-:W-:Y:S02]  /*05c0*/  @!P3 IADD3.X R3, PT, PT, R14, R3, RZ, P1, !PT ;  /* 0x000000030e03b210 */ /* 0x000fe40000ffe4ff */
[----:B------:R-:W-:Y:S01]  /*05d0*/  @!P5 IADD3 R21, PT, PT, R21, R11, RZ ;  /* 0x0000000b1515d210 */ /* 0x000fe20007ffe0ff */
[----:B----4-:R-:W-:Y:S01]  /*05e0*/  @!P4 IMAD R11, R41, R8, RZ ;  /* 0x00000008290bc224 */ /* 0x010fe200078e02ff */
[----:B------:R-:W3:Y:S01]  /*05f0*/  LDC.64 R12, c[0x0][0x388] ;  /* 0x0000e200ff0c7b82 */ /* 0x000ee20000000a00 */
[----:B------:R-:W-:-:S02]  /*0600*/  @!P6 IADD3.X R19, PT, PT, RZ, R19, RZ, P2, !PT ;  /* 0x00000013ff13e210 */ /* 0x000fc400017fe4ff */
[----:B------:R-:W-:Y:S01]  /*0610*/  @!P5 LEA.HI R18, P1, R21, R10, RZ, 0x1 ;  /* 0x0000000a1512d211 */ /* 0x000fe200078308ff */
[----:B------:R-:W-:Y:S01]  /*0620*/  @!P4 IMAD R23, R62, R9, R11 ;  /* 0x000000093e17c224 */ /* 0x000fe200078e020b */
[----:B------:R-:W-:Y:S02]  /*0630*/  @!P6 LOP3.LUT R15, R15, 0xfffffffc, RZ, 0xc0, !PT ;  /* 0xfffffffc0f0fe812 */ /* 0x000fe400078ec0ff */
[----:B------:R-:W-:Y:S01]  /*0640*/  ISETP.GE.U32.AND P2, PT, R54, UR40, PT ;  /* 0x0000002836007c0c */ /* 0x000fe2000bf46070 */
[----:B------:R-:W4:Y:S01]  /*0650*/  LDC.64 R10, c[0x0][0x388] ;  /* 0x0000e200ff0a7b82 */ /* 0x000f220000000a00 */
[----:B------:R-:W-:Y:S01]  /*0660*/  @!P6 SHF.L.U64.HI R22, R22, 0x1, R19 ;  /* 0x000000011616e819 */ /* 0x000fe20000010213 */
[----:B------:R-:W-:Y:S01]  /*0670*/  @!P5 IMAD.SHL.U32 R19, R18, 0x2, RZ ;  /* 0x000000021213d824 */ /* 0x000fe200078e00ff */
[----:B--2---:R-:W-:Y:S01]  /*0680*/  @!P6 IADD3 R6, P0, PT, R15, R6, RZ ;  /* 0x000000060f06e210 */ /* 0x004fe20007f1e0ff */
[----:B------:R-:W-:Y:S01]  /*0690*/  @!P4 IMAD.WIDE.U32 R14, R62, R8, R56 ;  /* 0x000000083e0ec225 */ /* 0x000fe200078e0038 */
[----:B------:R-:W-:-:S02]  /*06a0*/  ISETP.GE.AND.EX P3, PT, RZ, UR41, PT, P2 ;  /* 0x00000029ff007c0c */ /* 0x000fc4000bf66320 */
[----:B------:R-:W-:Y:S01]  /*06b0*/  @!P5 IADD3.X R21, PT, PT, RZ, R21, RZ, P1, !PT ;  /* 0x00000015ff15d210 */ /* 0x000fe20000ffe4ff */
[----:B------:R-:W2:Y:S01]  /*06c0*/  LDC.64 R8, c[0x0][0x380] ;  /* 0x0000e000ff087b82 */ /* 0x000ea20000000a00 */
[----:B------:R-:W-:Y:S02]  /*06d0*/  @!P5 LOP3.LUT R19, R19, 0xfffffffc, RZ, 0xc0, !PT ;  /* 0xfffffffc1313d812 */ /* 0x000fe400078ec0ff */
[----:B------:R-:W-:Y:S02]  /*06e0*/  @!P6 IADD3.X R7, PT, PT, R22, R7, RZ, P0, !PT ;  /* 0x000000071607e210 */ /* 0x000fe400007fe4ff */
[----:B------:R-:W-:Y:S02]  /*06f0*/  @!P5 SHF.L.U64.HI R18, R18, 0x1, R21 ;  /* 0x000000011212d819 */ /* 0x000fe40000010215 */
[----:B-1----:R-:W-:Y:S01]  /*0700*/  @!P5 IADD3 R4, P0, PT, R19, R4, RZ ;  /* 0x000000041304d210 */ /* 0x002fe20007f1e0ff */
[----:B------:R-:W1:Y:S01]  /*0710*/  LDC.64 R26, c[0x0][0x380] ;  /* 0x0000e000ff1a7b82 */ /* 0x000e620000000a00 */
[----:B------:R-:W-:Y:S01]  /*0720*/  @!P4 IADD3 R23, PT, PT, R23, R15, RZ ;  /* 0x0000000f1717c210 */ /* 0x000fe20007ffe0ff */
[----:B---3--:R-:W-:Y:S01]  /*0730*/  @!P3 IMAD R15, R41, R12, RZ ;  /* 0x0000000c290fb224 */ /* 0x008fe200078e02ff */
[----:B------:R-:W-:-:S02]  /*0740*/  ISETP.GE.U32.AND P1, PT, R52, UR40, PT ;  /* 0x0000002834007c0c */ /* 0x000fc4000bf26070 */
[----:B------:R-:W-:Y:S01]  /*0750*/  @!P5 IADD3.X R5, PT, PT, R18, R5, RZ, P0, !PT ;  /* 0x000000051205d210 */ /* 0x000fe200007fe4ff */
[----:B------:R-:W-:Y:S01]  /*0760*/  @!P3 IMAD R25, R62, R13, R15 ;  /* 0x0000000d3e19b224 */ /* 0x000fe200078e020f */
[----:B------:R-:W-:Y:S01]  /*0770*/  @!P4 LEA.HI R18, P0, R23, R14, RZ, 0x1 ;  /* 0x0000000e1712c211 */ /* 0x000fe200078108ff */
[----:B------:R-:W3:Y:S01]  /*0780*/  LDC.64 R28, c[0x0][0x380] ;  /* 0x0000e000ff1c7b82 */ /* 0x000ee20000000a00 */
[----:B------:R-:W-:Y:S02]  /*0790*/  ISETP.GE.AND.EX P1, PT, RZ, UR41, PT, P1 ;  /* 0x00000029ff007c0c */ /* 0x000fe4000bf26310 */
[----:B------:R-:W-:Y:S01]  /*07a0*/  @!P3 MOV R55, RZ ;  /* 0x000000ff0037b202 */ /* 0x000fe20000000f00 */
[----:B------:R-:W-:Y:S01]  /*07b0*/  @!P4 IMAD.X R23, RZ, RZ, R23, P0 ;  /* 0x000000ffff17c224 */ /* 0x000fe200000e0617 */
[----:B------:R-:W-:Y:S02]  /*07c0*/  @!P4 SHF.L.U32 R19, R18, 0x1, RZ ;  /* 0x000000011213c819 */ /* 0x000fe400000006ff */
[----:B------:R-:W-:Y:S01]  /*07d0*/  P2R R21, PR, RZ, 0x2 ;  /* 0x00000002ff157803 */ /* 0x000fe20000000000 */
[----:B------:R-:W5:Y:S01]  /*07e0*/  LDC.64 R14, c[0x0][0x380] ;  /* 0x0000e000ff0e7b82 */ /* 0x000f620000000a00 */
[----:B------:R-:W-:Y:S01]  /*07f0*/  @!P3 IMAD.WIDE.U32 R12, R62, R12, R54 ;  /* 0x0000000c3e0cb225 */ /* 0x000fe200078e0036 */
[----:B------:R-:W-:-:S02]  /*0800*/  @!P4 LOP3.LUT R19, R19, 0xfffffffc, RZ, 0xc0, !PT ;  /* 0xfffffffc1313c812 */ /* 0x000fc400078ec0ff */
[----:B------:R-:W-:Y:S02]  /*0810*/  @!P4 SHF.L.U64.HI R18, R18, 0x1, R23 ;  /* 0x000000011212c819 */ /* 0x000fe40000010217 */
[----:B--2---:R-:W-:Y:S02]  /*0820*/  @!P4 IADD3 R8, P0, PT, R19, R8, RZ ;  /* 0x000000081308c210 */ /* 0x004fe40007f1e0ff */
[----:B------:R-:W-:Y:S01]  /*0830*/  @!P3 IADD3 R23, PT, PT, R25, R13, RZ ;  /* 0x0000000d1917b210 */ /* 0x000fe20007ffe0ff */
[----:B----4-:R-:W-:Y:S01]  /*0840*/  @!P1 IMAD R13, R41, R10, RZ ;  /* 0x0000000a290d9224 */ /* 0x010fe200078e02ff */
[----:B------:R-:W-:Y:S01]  /*0850*/  @!P4 IADD3.X R9, PT, PT, R18, R9, RZ, P0, !PT ;  /* 0x000000091209c210 */ /* 0x000fe200007fe4ff */
[----:B------:R-:W2:Y:S01]  /*0860*/  LDC.64 R30, c[0x0][0x380] ;  /* 0x0000e000ff1e7b82 */ /* 0x000ea20000000a00 */
[----:B------:R-:W-:Y:S01]  /*0870*/  @!P3 LEA.HI R12, P0, R23, R12, RZ, 0x1 ;  /* 0x0000000c170cb211 */ /* 0x000fe200078108ff */
[----:B------:R-:W-:Y:S01]  /*0880*/  @!P1 IMAD R25, R62, R11, R13 ;  /* 0x0000000b3e199224 */ /* 0x000fe200078e020d */
[----:B------:R-:W-:-:S02]  /*0890*/  @!P1 MOV R53, RZ ;  /* 0x000000ff00359202 */ /* 0x000fc40000000f00 */
[----:B------:R-:W-:Y:S02]  /*08a0*/  @!P3 SHF.L.U32 R13, R12, 0x1, RZ ;  /* 0x000000010c0db819 */ /* 0x000fe400000006ff */
[----:B------:R-:W-:Y:S01]  /*08b0*/  @!P3 IADD3.X R23, PT, PT, RZ, R23, RZ, P0, !PT ;  /* 0x00000017ff17b210 */ /* 0x000fe200007fe4ff */
[----:B------:R-:W4:Y:S01]  /*08c0*/  LDC.64 R18, c[0x0][0x380] ;  /* 0x0000e000ff127b82 */ /* 0x000f220000000a00 */
[----:B------:R-:W-:Y:S01]  /*08d0*/  @!P3 LOP3.LUT R13, R13, 0xfffffffc, RZ, 0xc0, !PT ;  /* 0xfffffffc0d0db812 */ /* 0x000fe200078ec0ff */
[----:B------:R-:W-:Y:S01]  /*08e0*/  @!P1 IMAD.WIDE.U32 R10, R62, R10, R52 ;  /* 0x0000000a3e0a9225 */ /* 0x000fe200078e0034 */
[----:B------:R-:W-:Y:S02]  /*08f0*/  @!P3 SHF.L.U64.HI R12, R12, 0x1, R23 ;  /* 0x000000010c0cb819 */ /* 0x000fe40000010217 */
[----:B-----5:R-:W-:Y:S02]  /*0900*/  @!P3 IADD3 R14, P0, PT, R13, R14, RZ ;  /* 0x0000000e0d0eb210 */ /* 0x020fe40007f1e0ff */
[----:B------:R-:W-:Y:S01]  /*0910*/  @!P1 IADD3 R13, PT, PT, R25, R11, RZ ;  /* 0x0000000b190d9210 */ /* 0x000fe20007ffe0ff */
[----:B------:R-:W5:Y:S01]  /*0920*/  LDC.64 R22, c[0x0][0x388] ;  /* 0x0000e200ff167b82 */ /* 0x000f620000000a00 */
[----:B------:R-:W-:Y:S01]  /*0930*/  P2R R20, PR, RZ, 0x8 ;  /* 0x00000008ff147803 */ /* 0x000fe20000000000 */
[----:B------:R-:W-:Y:S01]  /*0940*/  @!P3 IMAD.X R15, R12, 0x1, R15, P0 ;  /* 0x000000010c0fb824 */ /* 0x000fe200000e060f */
[----:B------:R-:W-:-:S04]  /*0950*/  @!P1 LEA.HI R10, P0, R13, R10, RZ, 0x1 ;  /* 0x0000000a0d0a9211 */ /* 0x000fc800078108ff */
[C---:B------:R-:W-:Y:S01]  /*0960*/  @!P1 SHF.L.U32 R11, R10.reuse, 0x1, RZ ;  /* 0x000000010a0b9819 */ /* 0x040fe200000006ff */
[----:B------:R-:W0:Y:S01]  /*0970*/  LDC.64 R34, c[0x0][0x380] ;  /* 0x0000e000ff227b82 */ /* 0x000e220000000a00 */
[----:B------:R-:W-:Y:S02]  /*0980*/  @!P1 IADD3.X R13, PT, PT, RZ, R13, RZ, P0, !PT ;  /* 0x0000000dff0d9210 */ /* 0x000fe400007fe4ff */
[----:B------:R-:W-:Y:S02]  /*0990*/  @!P1 LOP3.LUT R11, R11, 0xfffffffc, RZ, 0xc0, !PT ;  /* 0xfffffffc0b0b9812 */ /* 0x000fe400078ec0ff */
[----:B------:R-:W-:Y:S02]  /*09a0*/  @!P1 SHF.L.U64.HI R10, R10, 0x1, R13 ;  /* 0x000000010a0a9819 */ /* 0x000fe4000001020d */
[----:B----4-:R-:W-:Y:S01]  /*09b0*/  @!P1 IADD3 R18, P0, PT, R11, R18, RZ ;  /* 0x000000120b129210 */ /* 0x010fe20007f1e0ff */
[----:B------:R-:W4:Y:S03]  /*09c0*/  LDC.64 R12, c[0x0][0x380] ;  /* 0x0000e000ff0c7b82 */ /* 0x000f260000000a00 */
[----:B------:R-:W-:-:S02]  /*09d0*/  @!P1 IADD3.X R19, PT, PT, R10, R19, RZ, P0, !PT ;  /* 0x000000130a139210 */ /* 0x000fc400007fe4ff */
[----:B------:R-:W-:-:S03]  /*09e0*/  ISETP.GE.U32.AND P0, PT, R50, UR40, PT ;  /* 0x0000002832007c0c */ /* 0x000fc6000bf06070 */
[----:B------:R-:W0:Y:S01]  /*09f0*/  LDC.64 R66, c[0x0][0x380] ;  /* 0x0000e000ff427b82 */ /* 0x000e220000000a00 */
[----:B------:R-:W-:-:S07]  /*0a00*/  ISETP.GE.AND.EX P0, PT, RZ, UR41, PT, P0 ;  /* 0x00000029ff007c0c */ /* 0x000fce000bf06300 */
[----:B------:R-:W0:Y:S06]  /*0a10*/  LDC.64 R68, c[0x0][0x380] ;  /* 0x0000e000ff447b82 */ /* 0x000e2c0000000a00 */
[----:B-----5:R-:W-:Y:S01]  /*0a20*/  @!P0 IMAD R10, R41, R22, RZ ;  /* 0x00000016290a8224 */ /* 0x020fe200078e02ff */
[----:B------:R-:W-:-:S03]  /*0a30*/  @!P0 MOV R51, RZ ;  /* 0x000000ff00338202 */ /* 0x000fc60000000f00 */
[C---:B------:R-:W-:Y:S02]  /*0a40*/  @!P0 IMAD R23, R62.reuse, R23, R10 ;  /* 0x000000173e178224 */ /* 0x040fe400078e020a */
[----:B------:R-:W-:-:S05]  /*0a50*/  @!P0 IMAD.WIDE.U32 R10, R62, R22, R50 ;  /* 0x000000163e0a8225 */ /* 0x000fca00078e0032 */
[----:B------:R-:W-:-:S04]  /*0a60*/  @!P0 IADD3 R11, PT, PT, R23, R11, RZ ;  /* 0x0000000b170b8210 */ /* 0x000fc80007ffe0ff */
[----:B------:R-:W-:-:S04]  /*0a70*/  @!P0 LEA.HI R10, P1, R11, R10, RZ, 0x1 ;  /* 0x0000000a0b0a8211 */ /* 0x000fc800078308ff */
[----:B------:R-:W-:Y:S01]  /*0a80*/  @!P0 IADD3.X R11, PT, PT, RZ, R11, RZ, P1, !PT ;  /* 0x0000000bff0b8210 */ /* 0x000fe20000ffe4ff */
[----:B------:R-:W-:-:S03]  /*0a90*/  @!P0 IMAD.SHL.U32 R23, R10, 0x2, RZ ;  /* 0x000000020a178824 */ /* 0x000fc600078e00ff */
[----:B------:R-:W-:Y:S02]  /*0aa0*/  @!P0 SHF.L.U64.HI R10, R10, 0x1, R11 ;  /* 0x000000010a0a8819 */ /* 0x000fe4000001020b */
[----:B------:R-:W-:-:S04]  /*0ab0*/  @!P0 LOP3.LUT R23, R23, 0xfffffffc, RZ, 0xc0, !PT ;  /* 0xfffffffc17178812 */ /* 0x000fc800078ec0ff */
[----:B----4-:R-:W-:Y:S02]  /*0ac0*/  @!P0 IADD3 R22, P1, PT, R23, R12, RZ ;  /* 0x0000000c17168210 */ /* 0x010fe40007f3e0ff */
[----:B------:R-:W-:Y:S02]  /*0ad0*/  P2R R12, PR, RZ, 0x1 ;  /* 0x00000001ff0c7803 */ /* 0x000fe40000000000 */
[----:B------:R-:W-:Y:S02]  /*0ae0*/  @!P0 IADD3.X R23, PT, PT, R10, R13, RZ, P1, !PT ;  /* 0x0000000d0a178210 */ /* 0x000fe40000ffe4ff */
[----:B------:R-:W4:Y:S01]  /*0af0*/  LDC.64 R10, c[0x0][0x388] ;  /* 0x0000e200ff0a7b82 */ /* 0x000f220000000a00 */
[----:B------:R-:W-:-:S04]  /*0b00*/  ISETP.GE.U32.AND P1, PT, R48, UR40, PT ;  /* 0x0000002830007c0c */ /* 0x000fc8000bf26070 */
[----:B------:R-:W-:Y:S01]  /*0b10*/  ISETP.GE.AND.EX P1, PT, RZ, UR41, PT, P1 ;  /* 0x00000029ff007c0c */ /* 0x000fe2000bf26310 */
[----:B------:R-:W-:Y:S01]  /*0b20*/  IMAD.MOV.U32 R72, RZ, RZ, -0x800000 ;  /* 0xff800000ff487424 */ /* 0x000fe200078e00ff */
[----:B------:R-:W-:Y:S02]  /*0b30*/  MOV R78, 0xff800000 ;  /* 0xff800000004e7802 */ /* 0x000fe40000000f00 */
[----:B------:R-:W-:Y:S02]  /*0b40*/  MOV R74, 0xff800000 ;  /* 0xff800000004a7802 */ /* 0x000fe40000000f00 */
[----:B------:R-:W-:-:S07]  /*0b50*/  P2R R36, PR, RZ, 0x2 ;  /* 0x00000002ff247803 */ /* 0x000fce0000000000 */
[----:B------:R-:W-:Y:S01]  /*0b60*/  @!P1 MOV R49, RZ ;  /* 0x000000ff00319202 */ /* 0x000fe20000000f00 */
[----:B----4-:R-:W-:-:S04]  /*0b70*/  @!P1 IMAD R13, R41, R10, RZ ;  /* 0x0000000a290d9224 */ /* 0x010fc800078e02ff */
        /* <DEDUP_REMOVED lines=13> */
[----:B------:R-:W-:-:S04]  /*0c50*/  ISETP.GE.AND.EX P2, PT, RZ, UR41, PT, P2 ;  /* 0x00000029ff007c0c */ /* 0x000fc8000bf46320 */
[----:B------:R-:W-:-:S09]  /*0c60*/  P2R R37, PR, RZ, 0x4 ;  /* 0x00000004ff257803 */ /* 0x000fd20000000000 */
[----:B------:R-:W-:Y:S02]  /*0c70*/  @!P2 IMAD.MOV.U32 R47, RZ, RZ, RZ ;  /* 0x000000ffff2fa224 */ /* 0x000fe400078e00ff */
        /* <DEDUP_REMOVED lines=18> */
[----:B------:R-:W-:Y:S01]  /*0da0*/  @!P3 IMAD.WIDE.U32 R10, R62, R10, R44 ;  /* 0x0000000a3e0ab225 */ /* 0x000fe200078e002c */
[----:B------:R-:W-:-:S04]  /*0db0*/  P2R R45, PR, RZ, 0x8 ;  /* 0x00000008ff2d7803 */ /* 0x000fc80000000000 */
[----:B------:R-:W-:-:S04]  /*0dc0*/  @!P3 IADD3 R11, PT, PT, R13, R11, RZ ;  /* 0x0000000b0d0bb210 */ /* 0x000fc80007ffe0ff */
[----:B------:R-:W-:-:S04]  /*0dd0*/  @!P3 LEA.HI R10, P4, R11, R10, RZ, 0x1 ;  /* 0x0000000a0b0ab211 */ /* 0x000fc800078908ff */
[----:B------:R-:W-:Y:S01]  /*0de0*/  @!P3 SHF.L.U32 R29, R10, 0x1, RZ ;  /* 0x000000010a1db819 */ /* 0x000fe200000006ff */
[----:B------:R-:W-:-:S03]  /*0df0*/  @!P3 IMAD.X R11, RZ, RZ, R11, P4 ;  /* 0x000000ffff0bb224 */ /* 0x000fc600020e060b */
[----:B------:R-:W-:Y:S02]  /*0e00*/  @!P3 LOP3.LUT R29, R29, 0xfffffffc, RZ, 0xc0, !PT ;  /* 0xfffffffc1d1db812 */ /* 0x000fe400078ec0ff */
[----:B------:R-:W-:Y:S02]  /*0e10*/  @!P3 SHF.L.U64.HI R10, R10, 0x1, R11 ;  /* 0x000000010a0ab819 */ /* 0x000fe4000001020b */
[----:B--2---:R-:W-:-:S04]  /*0e20*/  @!P3 IADD3 R28, P4, PT, R29, R30, RZ ;  /* 0x0000001e1d1cb210 */ /* 0x004fc80007f9e0ff */
        /* <DEDUP_REMOVED lines=8> */
[----:B------:R-:W-:Y:S02]  /*0eb0*/  @!P4 MOV R10, R42 ;  /* 0x0000002a000ac202 */ /* 0x000fe40000000f00 */
[----:B------:R-:W-:Y:S02]  /*0ec0*/  @!P4 MOV R11, RZ ;  /* 0x000000ff000bc202 */ /* 0x000fe40000000f00 */
[----:B------:R-:W-:Y:S01]  /*0ed0*/  @!P3 R2UR UR6, R32 ;  /* 0x000000002006b2ca */ /* 0x000fe200000e0000 */
[-C--:B-1----:R-:W-:Y:S01]  /*0ee0*/  @!P4 IMAD R0, R41, R30.reuse, RZ ;  /* 0x0000001e2900c224 */ /* 0x082fe200078e02ff */
[----:B------:R-:W-:Y:S01]  /*0ef0*/  @!P3 R2UR UR7, R33 ;  /* 0x000000002107b2ca */ /* 0x000fe200000e0000 */
[----:B------:R-:W-:-:S04]  /*0f00*/  @!P4 IMAD.WIDE.U32 R10, R62, R30, R10 ;  /* 0x0000001e3e0ac225 */ /* 0x000fc800078e000a */
[----:B------:R-:W-:-:S05]  /*0f10*/  @!P4 IMAD R31, R62, R31, R0 ;  /* 0x0000001f3e1fc224 */ /* 0x000fca00078e0200 */
[----:B------:R-:W-:-:S03]  /*0f20*/  @!P4 IADD3 R11, PT, PT, R31, R11, RZ ;  /* 0x0000000b1f0bc210 */ /* 0x000fc60007ffe0ff */
[----:B------:R-:W2:Y:S01]  /*0f30*/  @!P3 LDG.E R6, desc[UR6][R6.64] ;  /* 0x000000060606b981 */ /* 0x000ea2000c1e1900 */
[----:B------:R-:W-:-:S04]  /*0f40*/  @!P4 LEA.HI R0, P5, R11, R10, RZ, 0x1 ;  /* 0x0000000a0b00c211 */ /* 0x000fc800078b08ff */
[----:B------:R-:W-:Y:S01]  /*0f50*/  @!P4 IADD3.X R11, PT, PT, RZ, R11, RZ, P5, !PT ;  /* 0x0000000bff0bc210 */ /* 0x000fe20002ffe4ff */
[----:B------:R-:W-:-:S03]  /*0f60*/  @!P4 IMAD.SHL.U32 R31, R0, 0x2, RZ ;  /* 0x00000002001fc824 */ /* 0x000fc600078e00ff */
[----:B------:R-:W-:Y:S02]  /*0f70*/  @!P4 SHF.L.U64.HI R0, R0, 0x1, R11 ;  /* 0x000000010000c819 */ /* 0x000fe4000001020b */
[----:B------:R-:W-:-:S04]  /*0f80*/  @!P4 LOP3.LUT R31, R31, 0xfffffffc, RZ, 0xc0, !PT ;  /* 0xfffffffc1f1fc812 */ /* 0x000fc800078ec0ff */
[----:B0-----:R-:W-:-:S04]  /*0f90*/  @!P4 IADD3 R30, P5, PT, R31, R34, RZ ;  /* 0x000000221f1ec210 */ /* 0x001fc80007fbe0ff */
[----:B------:R-:W-:Y:S02]  /*0fa0*/  @!P4 IADD3.X R31, PT, PT, R0, R35, RZ, P5, !PT ;  /* 0x00000023001fc210 */ /* 0x000fe40002ffe4ff */
[----:B------:R-:W-:Y:S01]  /*0fb0*/  ISETP.NE.AND P4, PT, R43, RZ, PT ;  /* 0x000000ff2b00720c */ /* 0x000fe20003f85270 */
[----:B------:R-:W0:Y:S01]  /*0fc0*/  LDC.64 R34, c[0x0][0x388] ;  /* 0x0000e200ff227b82 */ /* 0x000e220000000a00 */
[----:B------:R-:W-:-:S04]  /*0fd0*/  ISETP.GE.U32.AND P5, PT, R40, UR40, PT ;  /* 0x0000002828007c0c */ /* 0x000fc8000bfa6070 */
[----:B------:R-:W-:-:S07]  /*0fe0*/  ISETP.GE.AND.EX P5, PT, RZ, UR41, PT, P5 ;  /* 0x00000029ff007c0c */ /* 0x000fce000bfa6350 */
[----:B------:R-:W-:Y:S02]  /*0ff0*/  @!P4 R2UR UR4, R32 ;  /* 0x000000002004c2ca */ /* 0x000fe400000e0000 */
[----:B------:R-:W-:-:S04]  /*1000*/  @!P4 R2UR UR5, R33 ;  /* 0x000000002105c2ca */ /* 0x000fc800000e0000 */
[----:B------:R-:W-:Y:S02]  /*1010*/  @!P5 MOV R10, R40 ;  /* 0x00000028000ad202 */ /* 0x000fe40000000f00 */
[----:B------:R-:W-:Y:S01]  /*1020*/  @!P5 MOV R11, RZ ;  /* 0x000000ff000bd202 */ /* 0x000fe20000000f00 */
[-C--:B0-----:R-:W-:Y:S02]  /*1030*/  @!P5 IMAD R0, R41, R34.reuse, RZ ;  /* 0x000000222900d224 */ /* 0x081fe400078e02ff */
[----:B------:R-:W-:-:S04]  /*1040*/  @!P5 IMAD.WIDE.U32 R10, R62, R34, R10 ;  /* 0x000000223e0ad225 */ /* 0x000fc800078e000a */
[----:B------:R-:W3:Y:S01]  /*1050*/  @!P4 LDG.E R2, desc[UR4][R2.64] ;  /* 0x000000040202c981 */ /* 0x000ee2000c1e1900 */
[----:B------:R-:W-:-:S05]  /*1060*/  @!P5 IMAD R35, R62, R35, R0 ;  /* 0x000000233e23d224 */ /* 0x000fca00078e0200 */
[----:B------:R-:W-:-:S04]  /*1070*/  @!P5 IADD3 R11, PT, PT, R35, R11, RZ ;  /* 0x0000000b230bd210 */ /* 0x000fc80007ffe0ff */
[----:B------:R-:W-:-:S04]  /*1080*/  @!P5 LEA.HI R0, P6, R11, R10, RZ, 0x1 ;  /* 0x0000000a0b00d211 */ /* 0x000fc800078d08ff */
[C---:B------:R-:W-:Y:S02]  /*1090*/  @!P5 SHF.L.U32 R35, R0.reuse, 0x1, RZ ;  /* 0x000000010023d819 */ /* 0x040fe400000006ff */
[----:B------:R-:W-:Y:S02]  /*10a0*/  @!P5 IADD3.X R11, PT, PT, RZ, R11, RZ, P6, !PT ;  /* 0x0000000bff0bd210 */ /* 0x000fe400037fe4ff */
[----:B------:R-:W-:Y:S02]  /*10b0*/  @!P5 LOP3.LUT R35, R35, 0xfffffffc, RZ, 0xc0, !PT ;  /* 0xfffffffc2323d812 */ /* 0x000fe400078ec0ff */
[----:B------:R-:W-:Y:S02]  /*10c0*/  @!P5 SHF.L.U64.HI R0, R0, 0x1, R11 ;  /* 0x000000010000d819 */ /* 0x000fe4000001020b */
[----:B------:R-:W-:-:S05]  /*10d0*/  @!P5 IADD3 R34, P6, PT, R35, R66, RZ ;  /* 0x000000422322d210 */ /* 0x000fca0007fde0ff */
[----:B------:R-:W-:Y:S01]  /*10e0*/  @!P5 IMAD.X R35, R0, 0x1, R67, P6 ;  /* 0x000000010023d824 */ /* 0x000fe200030e0643 */
[----:B------:R-:W-:Y:S01]  /*10f0*/  ISETP.GE.U32.AND P6, PT, R38, UR40, PT ;  /* 0x0000002826007c0c */ /* 0x000fe2000bfc6070 */
[----:B------:R-:W0:Y:S03]  /*1100*/  LDC.64 R66, c[0x0][0x388] ;  /* 0x0000e200ff427b82 */ /* 0x000e260000000a00 */
[----:B------:R-:W-:-:S13]  /*1110*/  ISETP.GE.AND.EX P6, PT, RZ, UR41, PT, P6 ;  /* 0x00000029ff007c0c */ /* 0x000fda000bfc6360 */
        /* <DEDUP_REMOVED lines=11> */
[----:B------:R-:W-:-:S04]  /*11d0*/  @!P6 IADD3 R66, P0, PT, R67, R68, RZ ;  /* 0x000000444342e210 */ /* 0x000fc80007f1e0ff */
[----:B------:R-:W-:Y:S02]  /*11e0*/  @!P6 IADD3.X R67, PT, PT, R0, R69, RZ, P0, !PT ;  /* 0x000000450043e210 */ /* 0x000fe400007fe4ff */
[----:B------:R-:W-:Y:S02]  /*11f0*/  MOV R17, 0xff800000 ;  /* 0xff80000000117802 */ /* 0x000fe40000000f00 */
[----:B------:R-:W-:Y:S02]  /*1200*/  MOV R13, 0xff800000 ;  /* 0xff800000000d7802 */ /* 0x000fe40000000f00 */
[----:B------:R-:W-:Y:S01]  /*1210*/  ISETP.NE.AND P0, PT, R21, RZ, PT ;  /* 0x000000ff1500720c */ /* 0x000fe20003f05270 */
[----:B--2---:R-:W-:Y:S01]  /*1220*/  @!P3 IMAD.U32 R78, R6, 0x10000, RZ ;  /* 0x00010000064eb824 */ /* 0x004fe200078e00ff */
[C---:B---3--:R-:W-:Y:S02]  /*1230*/  @!P4 PRMT R0, R2.reuse, 0x7632, R0 ;  /* 0x000076320200c816 */ /* 0x048fe40000000000 */
[----:B------:R-:W-:-:S02]  /*1240*/  @!P4 SHF.L.U32 R17, R2, 0x10, RZ ;  /* 0x000000100211c819 */ /* 0x000fc400000006ff */
[----:B------:R-:W-:Y:S02]  /*1250*/  @!P4 SHF.L.U32 R72, R0, 0x10, RZ ;  /* 0x000000100048c819 */ /* 0x000fe400000006ff */
[----:B------:R-:W-:Y:S02]  /*1260*/  @!P3 PRMT R0, R6, 0x7632, R0 ;  /* 0x000076320600b816 */ /* 0x000fe40000000000 */
[----:B------:R-:W-:Y:S02]  /*1270*/  @!P4 FMNMX3 R13, R17, -INF , R72, !PT ;  /* 0xff800000110dc876 */ /* 0x000fe40007800048 */
[----:B------:R-:W-:-:S04]  /*1280*/  @!P3 SHF.L.U32 R74, R0, 0x10, RZ ;  /* 0x00000010004ab819 */ /* 0x000fc800000006ff */
[----:B------:R-:W-:Y:S02]  /*1290*/  @!P3 FMNMX3 R13, R13, R78, R74, !PT ;  /* 0x0000004e0d0db276 */ /* 0x000fe4000780004a */
        /* <DEDUP_REMOVED lines=9> */
[----:B------:R-:W4:Y:S01]  /*1330*/  @!P1 LDG.E R14, desc[UR4][R14.64] ;  /* 0x000000040e0e9981 */ /* 0x000f22000c1e1900 */
[----:B------:R-:W-:Y:S02]  /*1340*/  @!P0 R2UR UR4, R32 ;  /* 0x00000000200482ca */ /* 0x000fe400000e0000 */
[----:B------:R-:W-:-:S13]  /*1350*/  @!P0 R2UR UR5, R33 ;  /* 0x00000000210582ca */ /* 0x000fda00000e0000 */
[----:B------:R-:W5:Y:S01]  /*1360*/  @!P0 LDG.E R18, desc[UR4][R18.64] ;  /* 0x0000000412128981 */ /* 0x000f62000c1e1900 */
[----:B------:R-:W-:Y:S02]  /*1370*/  MOV R6, 0xff800000 ;  /* 0xff80000000067802 */ /* 0x000fe40000000f00 */
[----:B------:R-:W-:Y:S02]  /*1380*/  MOV R82, 0xff800000 ;  /* 0xff80000000527802 */ /* 0x000fe40000000f00 */
[----:B------:R-:W-:Y:S01]  /*1390*/  MOV R76, 0xff800000 ;  /* 0xff800000004c7802 */ /* 0x000fe20000000f00 */
[----:B------:R-:W-:Y:S01]  /*13a0*/  IMAD.MOV.U32 R84, RZ, RZ, -0x800000 ;  /* 0xff800000ff547424 */ /* 0x000fe200078e00ff */
[----:B------:R-:W-:Y:S02]  /*13b0*/  MOV R70, 0xff800000 ;  /* 0xff80000000467802 */ /* 0x000fe40000000f00 */
[----:B------:R-:W-:Y:S01]  /*13c0*/  MOV R80, 0xff800000 ;  /* 0xff80000000507802 */ /* 0x000fe20000000f00 */
[----:B------:R-:W-:Y:S01]  /*13d0*/  IMAD.MOV.U32 R10, RZ, RZ, -0x800000 ;  /* 0xff800000ff0a7424 */ /* 0x000fe200078e00ff */
[----:B------:R-:W-:-:S02]  /*13e0*/  MOV R68, 0xff800000 ;  /* 0xff80000000447802 */ /* 0x000fc40000000f00 */
[----:B------:R-:W-:Y:S02]  /*13f0*/  ISETP.NE.AND P4, PT, R47, RZ, PT ;  /* 0x000000ff2f00720c */ /* 0x000fe40003f85270 */
[----:B--2---:R-:W-:-:S04]  /*1400*/  @!P3 PRMT R0, R4, 0x7632, R0 ;  /* 0x000076320400b816 */ /* 0x004fc80000000000 */
[----:B------:R-:W-:Y:S02]  /*1410*/  @!P3 SHF.L.U32 R6, R0, 0x10, RZ ;  /* 0x000000100006b819 */ /* 0x000fe400000006ff */
[----:B------:R-:W-:-:S04]  /*1420*/  @!P3 SHF.L.U32 R82, R4, 0x10, RZ ;  /* 0x000000100452b819 */ /* 0x000fc800000006ff */
[----:B------:R-:W-:Y:S02]  /*1430*/  @!P3 FMNMX3 R13, R13, R82, R6, !PT ;  /* 0x000000520d0db276 */ /* 0x000fe40007800006 */
[C---:B---3--:R-:W-:Y:S02]  /*1440*/  @!P2 PRMT R0, R8.reuse, 0x7632, R0 ;  /* 0x000076320800a816 */ /* 0x048fe40000000000 */
[----:B------:R-:W-:Y:S02]  /*1450*/  @!P2 SHF.L.U32 R84, R8, 0x10, RZ ;  /* 0x000000100854a819 */ /* 0x000fe400000006ff */
[----:B------:R-:W-:-:S04]  /*1460*/  @!P2 SHF.L.U32 R76, R0, 0x10, RZ ;  /* 0x00000010004ca819 */ /* 0x000fc800000006ff */
[----:B------:R-:W-:Y:S02]  /*1470*/  @!P2 FMNMX3 R13, R13, R84, R76, !PT ;  /* 0x000000540d0da276 */ /* 0x000fe4000780004c */
[C---:B----4-:R-:W-:Y:S02]  /*1480*/  @!P1 PRMT R0, R14.reuse, 0x7632, R0 ;  /* 0x000076320e009816 */ /* 0x050fe40000000000 */
[----:B------:R-:W-:Y:S02]  /*1490*/  @!P1 SHF.L.U32 R80, R14, 0x10, RZ ;  /* 0x000000100e509819 */ /* 0x000fe400000006ff */
[----:B------:R-:W-:-:S04]  /*14a0*/  @!P1 SHF.L.U32 R70, R0, 0x10, RZ ;  /* 0x0000001000469819 */ /* 0x000fc800000006ff */
[----:B------:R-:W-:Y:S02]  /*14b0*/  @!P1 FMNMX3 R13, R13, R80, R70, !PT ;  /* 0x000000500d0d9276 */ /* 0x000fe40007800046 */
[C---:B-----5:R-:W-:Y:S02]  /*14c0*/  @!P0 PRMT R0, R18.reuse, 0x7632, R0 ;  /* 0x0000763212008816 */ /* 0x060fe40000000000 */
[----:B------:R-:W-:Y:S02]  /*14d0*/  @!P0 SHF.L.U32 R68, R18, 0x10, RZ ;  /* 0x0000001012448819 */ /* 0x000fe400000006ff */
[----:B------:R-:W-:-:S04]  /*14e0*/  @!P0 SHF.L.U32 R10, R0, 0x10, RZ ;  /* 0x00000010000a8819 */ /* 0x000fc800000006ff */
[----:B------:R-:W-:Y:S02]  /*14f0*/  @!P0 FMNMX3 R13, R13, R68, R10, !PT ;  /* 0x000000440d0d8276 */ /* 0x000fe4000780000a */
[----:B------:R-:W-:Y:S02]  /*1500*/  ISETP.NE.AND P0, PT, R12, RZ, PT ;  /* 0x000000ff0c00720c */ /* 0x000fe40003f05270 */
[----:B------:R-:W-:-:S11]  /*1510*/  ISETP.NE.AND P1, PT, R36, RZ, PT ;  /* 0x000000ff2400720c */ /* 0x000fd60003f25270 */
[----:B------:R-:W-:Y:S02]  /*1520*/  @!P0 R2UR UR4, R32 ;  /* 0x00000000200482ca */ /* 0x000fe400000e0000 */
[----:B------:R-:W-:Y:S02]  /*1530*/  @!P0 R2UR UR5, R33 ;  /* 0x00000000210582ca */ /* 0x000fe400000e0000 */
[----:B------:R-:W-:Y:S02]  /*1540*/  ISETP.NE.AND P2, PT, R37, RZ, PT ;  /* 0x000000ff2500720c */ /* 0x000fe40003f45270 */
[----:B------:R-:W-:-:S09]  /*1550*/  ISETP.NE.AND P3, PT, R45, RZ, PT ;  /* 0x000000ff2d00720c */ /* 0x000fd20003f65270 */
[----:B------:R-:W2:Y:S01]  /*1560*/  @!P0 LDG.E R22, desc[UR4][R22.64] ;  /* 0x0000000416168981 */ /* 0x000ea2000c1e1900 */
[C---:B------:R-:W-:Y:S02]  /*1570*/  @!P1 R2UR UR4, R32.reuse ;  /* 0x00000000200492ca */ /* 0x040fe400000e0000 */
[C---:B------:R-:W-:Y:S02]  /*1580*/  @!P1 R2UR UR5, R33.reuse ;  /* 0x00000000210592ca */ /* 0x040fe400000e0000 */
[C---:B------:R-:W-:Y:S02]  /*1590*/  @!P2 R2UR UR6, R32.reuse ;  /* 0x000000002006a2ca */ /* 0x040fe400000e0000 */
[C---:B------:R-:W-:Y:S02]  /*15a0*/  @!P2 R2UR UR7, R33.reuse ;  /* 0x000000002107a2ca */ /* 0x040fe400000e0000 */
[----:B------:R-:W-:Y:S02]  /*15b0*/  @!P3 R2UR UR8, R32 ;  /* 0x000000002008b2ca */ /* 0x000fe400000e0000 */
[----:B------:R-:W-:-:S05]  /*15c0*/  @!P3 R2UR UR9, R33 ;  /* 0x000000002109b2ca */ /* 0x000fca00000e0000 */
[----:B------:R-:W3:Y:S01]  /*15d0*/  @!P1 LDG.E R24, desc[UR4][R24.64] ;  /* 0x0000000418189981 */ /* 0x000ee2000c1e1900 */
[C---:B------:R-:W-:Y:S02]  /*15e0*/  @!P4 R2UR UR4, R32.reuse ;  /* 0x000000002004c2ca */ /* 0x040fe400000e0000 */
[C---:B------:R-:W-:Y:S01]  /*15f0*/  @!P4 R2UR UR5, R33.reuse ;  /* 0x000000002105c2ca */ /* 0x040fe200000e0000 */
[----:B------:R-:W4:Y:S01]  /*1600*/  @!P2 LDG.E R26, desc[UR6][R26.64] ;  /* 0x000000061a1aa981 */ /* 0x000f22000c1e1900 */
[C---:B------:R-:W-:Y:S02]  /*1610*/  @!P5 R2UR UR6, R32.reuse ;  /* 0x000000002006d2ca */ /* 0x040fe400000e0000 */
[----:B------:R-:W-:Y:S01]  /*1620*/  @!P5 R2UR UR7, R33 ;  /* 0x000000002107d2ca */ /* 0x000fe200000e0000 */
[----:B------:R-:W5:Y:S08]  /*1630*/  @!P3 LDG.E R29, desc[UR8][R28.64] ;  /* 0x000000081c1db981 */ /* 0x000f70000c1e1900 */
[----:B------:R-:W5:Y:S01]  /*1640*/  @!P4 LDG.E R31, desc[UR4][R30.64] ;  /* 0x000000041e1fc981 */ /* 0x000f62000c1e1900 */
[----:B------:R-:W-:-:S02]  /*1650*/  @!P6 R2UR UR4, R32 ;  /* 0x000000002004e2ca */ /* 0x000fc400000e0000 */
[----:B------:R-:W-:Y:S01]  /*1660*/  @!P6 R2UR UR5, R33 ;  /* 0x000000002105e2ca */ /* 0x000fe200000e0000 */
[----:B------:R0:W5:-:S12]  /*1670*/  @!P5 LDG.E R35, desc[UR6][R34.64] ;  /* 0x000000062223d981 */ /* 0x000158000c1e1900 */
[----:B------:R-:W5:Y:S01]  /*1680*/  @!P6 LDG.E R66, desc[UR4][R66.64] ;  /* 0x000000044242e981 */ /* 0x000f62000c1e1900 */
[----:B------:R-:W-:Y:S02]  /*1690*/  MOV R16, 0xff800000 ;  /* 0xff80000000107802 */ /* 0x000fe40000000f00 */
[----:B------:R-:W-:Y:S02]  /*16a0*/  MOV R92, 0xff800000 ;  /* 0xff800000005c7802 */ /* 0x000fe40000000f00 */
[----:B------:R-:W-:Y:S02]  /*16b0*/  MOV R20, 0xff800000 ;  /* 0xff80000000147802 */ /* 0x000fe40000000f00 */
[----:B------:R-:W-:Y:S02]  /*16c0*/  MOV R90, 0xff800000 ;  /* 0xff800000005a7802 */ /* 0x000fe40000000f00 */
[----:B------:R-:W-:Y:S02]  /*16d0*/  MOV R36, 0xff800000 ;  /* 0xff80000000247802 */ /* 0x000fe40000000f00 */
[----:B------:R-:W-:-:S02]  /*16e0*/  MOV R88, 0xff800000 ;  /* 0xff80000000587802 */ /* 0x000fc40000000f00 */
[----:B------:R-:W-:Y:S02]  /*16f0*/  MOV R86, 0xff800000 ;  /* 0xff80000000567802 */ /* 0x000fe40000000f00 */
[----:B0-----:R-:W-:Y:S02]  /*1700*/  MOV R34, 0xff800000 ;  /* 0xff80000000227802 */ /* 0x001fe40000000f00 */
[----:B------:R-:W-:Y:S02]  /*1710*/  MOV R28, 0xff800000 ;  /* 0xff800000001c7802 */ /* 0x000fe40000000f00 */
[----:B------:R-:W-:Y:S01]  /*1720*/  MOV R30, 0xff800000 ;  /* 0xff800000001e7802 */ /* 0x000fe20000000f00 */
[----:B------:R-:W-:Y:S01]  /*1730*/  IMAD.MOV.U32 R18, RZ, RZ, -0x800000 ;  /* 0xff800000ff127424 */ /* 0x000fe200078e00ff */
[----:B------:R-:W-:Y:S01]  /*1740*/  UMOV UR4, 0xffffffff ;  /* 0xffffffff00047882 */ /* 0x000fe20000000000 */
[C---:B--2---:R-:W-:Y:S02]  /*1750*/  @!P0 PRMT R0, R22.reuse, 0x7632, R0 ;  /* 0x0000763216008816 */ /* 0x044fe40000000000 */
[----:B------:R-:W-:-:S03]  /*1760*/  @!P0 SHF.L.U32 R20, R22, 0x10, RZ ;  /* 0x0000001016148819 */ /* 0x000fc600000006ff */
[----:B------:R-:W-:-:S05]  /*1770*/  @!P0 IMAD.U32 R16, R0, 0x10000, RZ ;  /* 0x0001000000108824 */ /* 0x000fca00078e00ff */
[----:B------:R-:W-:Y:S02]  /*1780*/  @!P0 FMNMX3 R13, R13, R20, R16, !PT ;  /* 0x000000140d0d8276 */ /* 0x000fe40007800010 */
[C---:B---3--:R-:W-:Y:S02]  /*1790*/  @!P1 SHF.L.U32 R92, R24.reuse, 0x10, RZ ;  /* 0x00000010185c9819 */ /* 0x048fe400000006ff */
[----:B------:R-:W-:Y:S02]  /*17a0*/  @!P1 PRMT R24, R24, 0x7632, R24 ;  /* 0x0000763218189816 */ /* 0x000fe40000000018 */
[----:B----4-:R-:W-:Y:S02]  /*17b0*/  @!P2 PRMT R0, R26, 0x7632, R0 ;  /* 0x000076321a00a816 */ /* 0x010fe40000000000 */
[----:B------:R-:W-:Y:S02]  /*17c0*/  @!P1 SHF.L.U32 R90, R24, 0x10, RZ ;  /* 0x00000010185a9819 */ /* 0x000fe400000006ff */
[C---:B-----5:R-:W-:Y:S01]  /*17d0*/  @!P3 SHF.L.U32 R36, R29.reuse, 0x10, RZ ;  /* 0x000000101d24b819 */ /* 0x060fe200000006ff */
[----:B------:R-:W-:Y:S01]  /*17e0*/  @!P2 IMAD.U32 R88, R26, 0x10000, RZ ;  /* 0x000100001a58a824 */ /* 0x000fe200078e00ff */
[----:B------:R-:W-:-:S02]  /*17f0*/  @!P3 PRMT R29, R29, 0x7632, R29 ;  /* 0x000076321d1db816 */ /* 0x000fc4000000001d */
[----:B------:R-:W-:Y:S02]  /*1800*/  @!P2 SHF.L.U32 R86, R0, 0x10, RZ ;  /* 0x000000100056a819 */ /* 0x000fe400000006ff */
[----:B------:R-:W-:Y:S01]  /*1810*/  @!P1 FMNMX3 R13, R13, R92, R90, !PT ;  /* 0x0000005c0d0d9276 */ /* 0x000fe2000780005a */
[----:B------:R-:W-:Y:S01]  /*1820*/  @!P3 IMAD.U32 R34, R29, 0x10000, RZ ;  /* 0x000100001d22b824 */ /* 0x000fe200078e00ff */
[----:B------:R-:W-:Y:S02]  /*1830*/  @!P4 PRMT R0, R31, 0x7632, R0 ;  /* 0x000076321f00c816 */ /* 0x000fe40000000000 */
[----:B------:R-:W-:Y:S02]  /*1840*/  @!P2 FMNMX3 R13, R13, R88, R86, !PT ;  /* 0x000000580d0da276 */ /* 0x000fe40007800056 */
[----:B------:R-:W-:Y:S02]  /*1850*/  @!P4 SHF.L.U32 R28, R0, 0x10, RZ ;  /* 0x00000010001cc819 */ /* 0x000fe400000006ff */
[----:B------:R-:W-:-:S02]  /*1860*/  @!P5 PRMT R0, R35, 0x7632, R0 ;  /* 0x000076322300d816 */ /* 0x000fc40000000000 */
[----:B------:R-:W-:Y:S02]  /*1870*/  @!P4 SHF.L.U32 R30, R31, 0x10, RZ ;  /* 0x000000101f1ec819 */ /* 0x000fe400000006ff */
[----:B------:R-:W-:Y:S02]  /*1880*/  @!P3 FMNMX3 R13, R13, R36, R34, !PT ;  /* 0x000000240d0db276 */ /* 0x000fe40007800022 */
[----:B------:R-:W-:Y:S02]  /*1890*/  MOV R24, 0xff800000 ;  /* 0xff80000000187802 */ /* 0x000fe40000000f00 */
[----:B------:R-:W-:Y:S02]  /*18a0*/  MOV R26, 0xff800000 ;  /* 0xff800000001a7802 */ /* 0x000fe40000000f00 */
[----:B------:R-:W-:Y:S02]  /*18b0*/  @!P5 SHF.L.U32 R24, R0, 0x10, RZ ;  /* 0x000000100018d819 */ /* 0x000fe400000006ff */
[----:B------:R-:W-:-:S02]  /*18c0*/  @!P5 SHF.L.U32 R26, R35, 0x10, RZ ;  /* 0x00000010231ad819 */ /* 0x000fc400000006ff */
[C---:B------:R-:W-:Y:S02]  /*18d0*/  @!P6 PRMT R0, R66.reuse, 0x7632, R0 ;  /* 0x000076324200e816 */ /* 0x040fe40000000000 */
[----:B------:R-:W-:Y:S02]  /*18e0*/  @!P4 FMNMX3 R13, R13, R30, R28, !PT ;  /* 0x0000001e0d0dc276 */ /* 0x000fe4000780001c */
[----:B------:R-:W-:Y:S02]  /*18f0*/  MOV R22, 0xff800000 ;  /* 0xff80000000167802 */ /* 0x000fe40000000f00 */
[----:B------:R-:W-:Y:S02]  /*1900*/  @!P6 SHF.L.U32 R22, R66, 0x10, RZ ;  /* 0x000000104216e819 */ /* 0x000fe400000006ff */
[----:B------:R-:W-:Y:S02]  /*1910*/  @!P6 SHF.L.U32 R18, R0, 0x10, RZ ;  /* 0x000000100012e819 */ /* 0x000fe400000006ff */
[----:B------:R-:W-:-:S04]  /*1920*/  @!P5 FMNMX3 R13, R13, R26, R24, !PT ;  /* 0x0000001a0d0dd276 */ /* 0x000fc80007800018 */
[----:B------:R-:W-:Y:S01]  /*1930*/  @!P6 FMNMX3 R13, R13, R22, R18, !PT ;  /* 0x000000160d0de276 */ /* 0x000fe20007800012 */
[----:B------:R-:W-:Y:S06]  /*1940*/  BRA.DIV UR4, `(.L_x_6021) ;  /* 0x0000003a04e07947 */ /* 0x000fec000b800000 */
[----:B------:R-:W0:Y:S01]  /*1950*/  SHFL.BFLY PT, R14, R13, 0x10, 0x1f ;  /* 0x0e001f000d0e7f89 */ /* 0x000e2200000e0000 */
[----:B------:R-:W-:Y:S01]  /*1960*/  HFMA2 R11, -RZ, RZ, 0.96630859375, -0.0022525787353515625 ;  /* 0x3bbb989dff0b7431 */ /* 0x000fe200000001ff */
        /* <DEDUP_REMOVED lines=42> */
[----:B------:R-:W-:Y:S01]  /*1c10*/  FFMA R3, R4, 1.4426950216293334961, -R3 ;  /* 0x3fb8aa3b04037823 */ /* 0x000fe20000000803 */
[----:B------:R-:W-:Y:S01]  /*1c20*/  SHF.L.U32 R0, R0, 0x17, RZ ;  /* 0x0000001700007819 */ /* 0x000fe200000006ff */
[-C--:B------:R-:W-:Y:S01]  /*1c30*/  FFMA.SAT R16, R74, R11.reuse, 0.5 ;  /* 0x3f0000004a107423 */ /* 0x080fe2000000200b */
[----:B------:R-:W-:Y:S01]  /*1c40*/  FFMA R5, R8, 1.4426950216293334961, -R5 ;  /* 0x3fb8aa3b08057823 */ /* 0x000fe20000000805 */
[----:B------:R-:W-:Y:S01]  /*1c50*/  FFMA R4, R4, 1.925963033500011079e-08, R3 ;  /* 0x32a5706004047823 */ /* 0x000fe20000000003 */
[----:B------:R-:W-:Y:S01]  /*1c60*/  FFMA.SAT R18, R70, R11, 0.5 ;  /* 0x3f00000046127423 */ /* 0x000fe2000000200b */
[----:B------:R-:W-:Y:S01]  /*1c70*/  FFMA.RM R16, R16, R13, 12582913 ;  /* 0x4b40000110107423 */ /* 0x000fe2000000400d */
[----:B------:R-:W-:Y:S01]  /*1c80*/  FFMA R5, R8, 1.925963033500011079e-08, R5 ;  /* 0x32a5706008057823 */ /* 0x000fe20000000005 */
[----:B------:R0:W1:Y:S01]  /*1c90*/  MUFU.EX2 R3, R4 ;  /* 0x0000000400037308 */ /* 0x0000620000000800 */
[----:B------:R-:W-:Y:S01]  /*1ca0*/  FFMA.SAT R8, R78, R11, 0.5 ;  /* 0x3f0000004e087423 */ /* 0x000fe2000000200b */
[----:B------:R-:W-:Y:S01]  /*1cb0*/  FADD R9, R16, -12583039 ;  /* 0xcb40007f10097421 */ /* 0x000fe20000000000 */
[----:B------:R-:W-:Y:S01]  /*1cc0*/  FFMA.RM R18, R18, R13, 12582913 ;  /* 0x4b40000112127423 */ /* 0x000fe2000000400d */
[----:B------:R-:W-:Y:S01]  /*1cd0*/  FFMA.SAT R22, R10, R11, 0.5 ;  /* 0x3f0000000a167423 */ /* 0x000fe2000000200b */
[----:B------:R-:W-:Y:S01]  /*1ce0*/  FFMA.RM R8, R8, R13, 12582913 ;  /* 0x4b40000108087423 */ /* 0x000fe2000000400d */
[----:B------:R-:W-:Y:S01]  /*1cf0*/  FFMA R9, R74, 1.4426950216293334961, -R9 ;  /* 0x3fb8aa3b4a097823 */ /* 0x000fe20000000809 */
[----:B------:R-:W-:Y:S01]  /*1d00*/  FADD R21, R18, -12583039 ;  /* 0xcb40007f12157421 */ /* 0x000fe20000000000 */
[----:B------:R-:W2:Y:S01]  /*1d10*/  MUFU.EX2 R5, R5 ;  /* 0x0000000500057308 */ /* 0x000ea20000000800 */
[----:B------:R-:W-:Y:S01]  /*1d20*/  FADD R7, R8, -12583039 ;  /* 0xcb40007f08077421 */ /* 0x000fe20000000000 */
[----:B0-----:R-:W-:Y:S01]  /*1d30*/  FFMA.SAT R4, R6, R11, 0.5 ;  /* 0x3f00000006047423 */ /* 0x001fe2000000200b */
[----:B------:R-:W-:Y:S01]  /*1d40*/  FFMA R9, R74, 1.925963033500011079e-08, R9 ;  /* 0x32a570604a097823 */ /* 0x000fe20000000009 */
[----:B------:R-:W-:Y:S01]  /*1d50*/  FFMA R21, R70, 1.4426950216293334961, -R21 ;  /* 0x3fb8aa3b46157823 */ /* 0x000fe20000000815 */
[----:B------:R-:W-:Y:S01]  /*1d60*/  FFMA R7, R78, 1.4426950216293334961, -R7 ;  /* 0x3fb8aa3b4e077823 */ /* 0x000fe20000000807 */
[----:B------:R-:W-:Y:S01]  /*1d70*/  FFMA.RM R22, R22, R13, 12582913 ;  /* 0x4b40000116167423 */ /* 0x000fe2000000400d */
[----:B------:R-:W-:-:S02]  /*1d80*/  IMAD.SHL.U32 R18, R18, 0x800000, RZ ;  /* 0x0080000012127824 */ /* 0x000fc400078e00ff */
[----:B------:R-:W-:Y:S01]  /*1d90*/  FFMA R21, R70, 1.925963033500011079e-08, R21 ;  /* 0x32a5706046157823 */ /* 0x000fe20000000015 */
[----:B-1----:R-:W-:Y:S01]  /*1da0*/  FMUL R3, R0, R3 ;  /* 0x0000000300037220 */ /* 0x002fe20000400000 */
[----:B------:R-:W-:Y:S02]  /*1db0*/  IMAD.SHL.U32 R0, R2, 0x800000, RZ ;  /* 0x0080000002007824 */ /* 0x000fe400078e00ff */
[----:B------:R-:W-:Y:S01]  /*1dc0*/  FFMA R7, R78, 1.925963033500011079e-08, R7 ;  /* 0x32a570604e077823 */ /* 0x000fe20000000007 */
[-C--:B------:R-:W-:Y:S01]  /*1dd0*/  FFMA.SAT R2, R82, R11.reuse, 0.5 ;  /* 0x3f00000052027423 */ /* 0x080fe2000000200b */
[----:B------:R-:W0:Y:S01]  /*1de0*/  MUFU.EX2 R9, R9 ;  /* 0x0000000900097308 */ /* 0x000e220000000800 */
[----:B------:R-:W-:Y:S01]  /*1df0*/  FFMA.SAT R24, R14, R11, 0.5 ;  /* 0x3f0000000e187423 */ /* 0x000fe2000000200b */
[----:B--2---:R-:W-:Y:S01]  /*1e00*/  FMUL R0, R0, R5 ;  /* 0x0000000500007220 */ /* 0x004fe20000400000 */
[-C--:B------:R-:W-:Y:S01]  /*1e10*/  FFMA.RM R5, R2, R13.reuse, 12582913 ;  /* 0x4b40000102057423 */ /* 0x080fe2000000400d */
[----:B------:R-:W-:Y:S01]  /*1e20*/  SHF.L.U32 R2, R8, 0x17, RZ ;  /* 0x0000001708027819 */ /* 0x000fe200000006ff */
[----:B------:R-:W-:-:S03]  /*1e30*/  FFMA.RM R8, R4, R13, 12582913 ;  /* 0x4b40000104087423 */ /* 0x000fc6000000400d */
[----:B------:R-:W1:Y:S01]  /*1e40*/  MUFU.EX2 R7, R7 ;  /* 0x0000000700077308 */ /* 0x000e620000000800 */
[C---:B------:R-:W-:Y:S01]  /*1e50*/  FADD R15, R5.reuse, -12583039 ;  /* 0xcb40007f050f7421 */ /* 0x040fe20000000000 */
[----:B------:R-:W-:Y:S01]  /*1e60*/  SHF.L.U32 R4, R16, 0x17, RZ ;  /* 0x0000001710047819 */ /* 0x000fe200000006ff */
[----:B------:R-:W-:Y:S01]  /*1e70*/  FADD R17, R8, -12583039 ;  /* 0xcb40007f08117421 */ /* 0x000fe20000000000 */
[----:B------:R-:W-:Y:S01]  /*1e80*/  FFMA.SAT R16, R76, R11, 0.5 ;  /* 0x3f0000004c107423 */ /* 0x000fe2000000200b */
[----:B------:R-:W-:Y:S01]  /*1e90*/  FFMA R15, R82, 1.4426950216293334961, -R15 ;  /* 0x3fb8aa3b520f7823 */ /* 0x000fe2000000080f */
[----:B------:R-:W-:Y:S01]  /*1ea0*/  SHF.L.U32 R5, R5, 0x17, RZ ;  /* 0x0000001705057819 */ /* 0x000fe200000006ff */
[----:B------:R-:W-:Y:S01]  /*1eb0*/  FFMA R17, R6, 1.4426950216293334961, -R17 ;  /* 0x3fb8aa3b06117823 */ /* 0x000fe20000000811 */
[----:B------:R-:W-:Y:S01]  /*1ec0*/  FFMA.RM R16, R16, R13, 12582913 ;  /* 0x4b40000110107423 */ /* 0x000fe2000000400d */
[----:B------:R-:W-:Y:S01]  /*1ed0*/  FFMA R15, R82, 1.925963033500011079e-08, R15 ;  /* 0x32a57060520f7823 */ /* 0x000fe2000000000f */
[----:B0-----:R-:W-:Y:S01]  /*1ee0*/  FMUL R4, R4, R9 ;  /* 0x0000000904047220 */ /* 0x001fe20000400000 */
[----:B------:R-:W-:Y:S01]  /*1ef0*/  FFMA R17, R6, 1.925963033500011079e-08, R17 ;  /* 0x32a5706006117823 */ /* 0x000fe20000000011 */
[----:B------:R-:W-:Y:S01]  /*1f00*/  FFMA.SAT R6, R84, R11, 0.5 ;  /* 0x3f00000054067423 */ /* 0x000fe2000000200b */
[----:B------:R-:W-:Y:S01]  /*1f10*/  FADD R19, R16, -12583039 ;  /* 0xcb40007f10137421 */ /* 0x000fe20000000000 */
[----:B------:R-:W-:Y:S01]  /*1f20*/  MUFU.EX2 R21, R21 ;  /* 0x0000001500157308 */ /* 0x000fe20000000800 */
[----:B------:R-:W-:Y:S01]  /*1f30*/  FFMA.RM R24, R24, R13, 12582913 ;  /* 0x4b40000118187423 */ /* 0x000fe2000000400d */
[----:B-1----:R-:W-:Y:S01]  /*1f40*/  FMUL R2, R2, R7 ;  /* 0x0000000702027220 */ /* 0x002fe20000400000 */
[----:B------:R-:W-:Y:S01]  /*1f50*/  FFMA.RM R7, R6, R13, 12582913 ;  /* 0x4b40000106077423 */ /* 0x000fe2000000400d */
[----:B------:R-:W-:-:S04]  /*1f60*/  FFMA R19, R76, 1.4426950216293334961, -R19 ;  /* 0x3fb8aa3b4c137823 */ /* 0x000fc80000000813 */
[----:B------:R-:W0:Y:S01]  /*1f70*/  MUFU.EX2 R6, R15 ;  /* 0x0000000f00067308 */ /* 0x000e220000000800 */
[C---:B------:R-:W-:Y:S01]  /*1f80*/  FADD R9, R7.reuse, -12583039 ;  /* 0xcb40007f07097421 */ /* 0x040fe20000000000 */
[----:B------:R-:W-:Y:S01]  /*1f90*/  FFMA R19, R76, 1.925963033500011079e-08, R19 ;  /* 0x32a570604c137823 */ /* 0x000fe20000000013 */
[----:B------:R-:W-:Y:S02]  /*1fa0*/  SHF.L.U32 R7, R7, 0x17, RZ ;  /* 0x0000001707077819 */ /* 0x000fe400000006ff */
[----:B------:R-:W-:-:S03]  /*1fb0*/  FFMA R9, R84, 1.4426950216293334961, -R9 ;  /* 0x3fb8aa3b54097823 */ /* 0x000fc60000000809 */
[----:B------:R-:W-:Y:S01]  /*1fc0*/  MUFU.EX2 R19, R19 ;  /* 0x0000001300137308 */ /* 0x000fe20000000800 */
[----:B------:R-:W-:-:S07]  /*1fd0*/  FFMA R9, R84, 1.925963033500011079e-08, R9 ;  /* 0x32a5706054097823 */ /* 0x000fce0000000009 */
[----:B------:R-:W1:Y:S01]  /*1fe0*/  MUFU.EX2 R17, R17 ;  /* 0x0000001100117308 */ /* 0x000e620000000800 */
[----:B0-----:R-:W-:Y:S01]  /*1ff0*/  FMUL R5, R5, R6 ;  /* 0x0000000605057220 */ /* 0x001fe20000400000 */
[----:B------:R-:W-:Y:S01]  /*2000*/  SHF.L.U32 R6, R8, 0x17, RZ ;  /* 0x0000001708067819 */ /* 0x000fe200000006ff */
[----:B------:R-:W-:-:S04]  /*2010*/  FFMA.SAT R8, R80, R11, 0.5 ;  /* 0x3f00000050087423 */ /* 0x000fc8000000200b */
[----:B------:R-:W-:Y:S02]  /*2020*/  FFMA.RM R15, R8, R13, 12582913 ;  /* 0x4b400001080f7423 */ /* 0x000fe4000000400d */
[----:B------:R-:W0:Y:S01]  /*2030*/  MUFU.EX2 R8, R9 ;  /* 0x0000000900087308 */ /* 0x000e220000000800 */
[----:B-1----:R-:W-:Y:S01]  /*2040*/  FMUL R6, R6, R17 ;  /* 0x0000001106067220 */ /* 0x002fe20000400000 */
[----:B------:R-:W-:-:S04]  /*2050*/  FADD R17, R15, -12583039 ;  /* 0xcb40007f0f117421 */ /* 0x000fc80000000000 */
[----:B------:R-:W-:Y:S01]  /*2060*/  FFMA R17, R80, 1.4426950216293334961, -R17 ;  /* 0x3fb8aa3b50117823 */ /* 0x000fe20000000811 */
[----:B0-----:R-:W-:Y:S01]  /*2070*/  FMUL R7, R7, R8 ;  /* 0x0000000807077220 */ /* 0x001fe20000400000 */
[----:B------:R-:W-:Y:S01]  /*2080*/  SHF.L.U32 R8, R16, 0x17, RZ ;  /* 0x0000001710087819 */ /* 0x000fe200000006ff */
[----:B------:R-:W-:Y:S01]  /*2090*/  FFMA.SAT R16, R68, R11, 0.5 ;  /* 0x3f00000044107423 */ /* 0x000fe2000000200b */
[----:B------:R-:W-:-:S03]  /*20a0*/  FFMA R17, R80, 1.925963033500011079e-08, R17 ;  /* 0x32a5706050117823 */ /* 0x000fc60000000011 */
[----:B------:R-:W-:Y:S01]  /*20b0*/  FMUL R8, R8, R19 ;  /* 0x0000001308087220 */ /* 0x000fe20000400000 */
[----:B------:R-:W-:Y:S02]  /*20c0*/  FFMA.RM R19, R16, R13, 12582913 ;  /* 0x4b40000110137423 */ /* 0x000fe4000000400d */
[----:B------:R-:W0:Y:S02]  /*20d0*/  MUFU.EX2 R16, R17 ;  /* 0x0000001100107308 */ /* 0x000e240000000800 */
[----:B------:R-:W-:-:S04]  /*20e0*/  FADD R9, R19, -12583039 ;  /* 0xcb40007f13097421 */ /* 0x000fc80000000000 */
[----:B------:R-:W-:-:S04]  /*20f0*/  FFMA R9, R68, 1.4426950216293334961, -R9 ;  /* 0x3fb8aa3b44097823 */ /* 0x000fc80000000809 */
[----:B------:R-:W-:Y:S01]  /*2100*/  FFMA R68, R68, 1.925963033500011079e-08, R9 ;  /* 0x32a5706044447823 */ /* 0x000fe20000000009 */
[----:B------:R-:W-:Y:S01]  /*2110*/  SHF.L.U32 R9, R15, 0x17, RZ ;  /* 0x000000170f097819 */ /* 0x000fe200000006ff */
[----:B------:R-:W-:-:S04]  /*2120*/  FADD R15, R22, -12583039 ;  /* 0xcb40007f160f7421 */ /* 0x000fc80000000000 */
[----:B------:R-:W-:Y:S01]  /*2130*/  FFMA R15, R10, 1.4426950216293334961, -R15 ;  /* 0x3fb8aa3b0a0f7823 */ /* 0x000fe2000000080f */
[----:B0-----:R-:W-:Y:S01]  /*2140*/  FMUL R9, R9, R16 ;  /* 0x0000001009097220 */ /* 0x001fe20000400000 */
[----:B------:R-:W-:Y:S02]  /*2150*/  FFMA.SAT R16, R20, R11, 0.5 ;  /* 0x3f00000014107423 */ /* 0x000fe4000000200b */
[----:B------:R-:W-:Y:S01]  /*2160*/  FFMA R23, R10, 1.925963033500011079e-08, R15 ;  /* 0x32a570600a177823 */ /* 0x000fe2000000000f */
[----:B------:R-:W-:Y:S01]  /*2170*/  FMUL R10, R18, R21 ;  /* 0x00000015120a7220 */ /* 0x000fe20000400000 */
[----:B------:R0:W1:Y:S01]  /*2180*/  MUFU.EX2 R15, R68 ;  /* 0x00000044000f7308 */ /* 0x0000620000000800 */
[----:B------:R-:W-:Y:S01]  /*2190*/  FFMA.RM R21, R16, R13, 12582913 ;  /* 0x4b40000110157423 */ /* 0x000fe2000000400d */
[----:B------:R-:W-:-:S03]  /*21a0*/  SHF.L.U32 R16, R19, 0x17, RZ ;  /* 0x0000001713107819 */ /* 0x000fc600000006ff */
[----:B------:R-:W-:-:S03]  /*21b0*/  FADD R17, R21, -12583039 ;  /* 0xcb40007f15117421 */ /* 0x000fc60000000000 */
[----:B------:R-:W2:Y:S01]  /*21c0*/  MUFU.EX2 R18, R23 ;  /* 0x0000001700127308 */ /* 0x000ea20000000800 */
[----:B------:R-:W-:Y:S01]  /*21d0*/  FFMA R17, R20, 1.4426950216293334961, -R17 ;  /* 0x3fb8aa3b14117823 */ /* 0x000fe20000000811 */
[----:B0-----:R-:W-:-:S03]  /*21e0*/  FFMA.SAT R68, R90, R11, 0.5 ;  /* 0x3f0000005a447423 */ /* 0x001fc6000000200b */
[----:B------:R-:W-:Y:S01]  /*21f0*/  FFMA R20, R20, 1.925963033500011079e-08, R17 ;  /* 0x32a5706014147823 */ /* 0x000fe20000000011 */
[----:B------:R-:W-:Y:S01]  /*2200*/  SHF.L.U32 R17, R22, 0x17, RZ ;  /* 0x0000001716117819 */ /* 0x000fe200000006ff */
[----:B------:R-:W-:Y:S01]  /*2210*/  FFMA.RM R68, R68, R13, 12582913 ;  /* 0x4b40000144447423 */ /* 0x000fe2000000400d */
[----:B-1----:R-:W-:Y:S01]  /*2220*/  FMUL R16, R16, R15 ;  /* 0x0000000f10107220 */ /* 0x002fe20000400000 */
[----:B------:R-:W-:-:S04]  /*2230*/  FADD R15, R24, -12583039 ;  /* 0xcb40007f180f7421 */ /* 0x000fc80000000000 */
[----:B------:R-:W-:Y:S01]  /*2240*/  FFMA R15, R14, 1.4426950216293334961, -R15 ;  /* 0x3fb8aa3b0e0f7823 */ /* 0x000fe2000000080f */
[----:B--2---:R-:W-:-:S03]  /*2250*/  FMUL R17, R17, R18 ;  /* 0x0000001211117220 */ /* 0x004fc60000400000 */
[----:B------:R-:W-:Y:S01]  /*2260*/  FFMA R14, R14, 1.925963033500011079e-08, R15 ;  /* 0x32a570600e0e7823 */ /* 0x000fe2000000000f */
[----:B------:R-:W-:Y:S01]  /*2270*/  FFMA.SAT R18, R92, R11, 0.5 ;  /* 0x3f0000005c127423 */ /* 0x000fe2000000200b */
[----:B------:R0:W1:Y:S03]  /*2280*/  MUFU.EX2 R15, R20 ;  /* 0x00000014000f7308 */ /* 0x0000660000000800 */
[----:B------:R-:W-:Y:S01]  /*2290*/  FFMA.RM R22, R18, R13, 12582913 ;  /* 0x4b40000112167423 */ /* 0x000fe2000000400d */
[----:B------:R-:W-:-:S03]  /*22a0*/  SHF.L.U32 R18, R21, 0x17, RZ ;  /* 0x0000001715127819 */ /* 0x000fc600000006ff */
[----:B------:R-:W-:Y:S01]  /*22b0*/  FADD R19, R22, -12583039 ;  /* 0xcb40007f16137421 */ /* 0x000fe20000000000 */
[----:B------:R-:W2:Y:S01]  /*22c0*/  MUFU.EX2 R14, R14 ;  /* 0x0000000e000e7308 */ /* 0x000ea20000000800 */
[----:B0-----:R-:W-:Y:S02]  /*22d0*/  FFMA.SAT R20, R88, R11, 0.5 ;  /* 0x3f00000058147423 */ /* 0x001fe4000000200b */
[----:B------:R-:W-:-:S04]  /*22e0*/  FFMA R19, R92, 1.4426950216293334961, -R19 ;  /* 0x3fb8aa3b5c137823 */ /* 0x000fc80000000813 */
[----:B------:R-:W-:Y:S01]  /*22f0*/  FFMA R92, R92, 1.925963033500011079e-08, R19 ;  /* 0x32a570605c5c7823 */ /* 0x000fe20000000013 */
[----:B------:R-:W-:Y:S01]  /*2300*/  SHF.L.U32 R19, R24, 0x17, RZ ;  /* 0x0000001718137819 */ /* 0x000fe200000006ff */
[----:B-1----:R-:W-:Y:S01]  /*2310*/  FMUL R18, R18, R15 ;  /* 0x0000000f12127220 */ /* 0x002fe20000400000 */
[----:B------:R-:W-:Y:S01]  /*2320*/  FADD R15, R68, -12583039 ;  /* 0xcb40007f440f7421 */ /* 0x000fe20000000000 */
[----:B------:R-:W-:-:S03]  /*2330*/  FFMA.SAT R24, R86, R11, 0.5 ;  /* 0x3f00000056187423 */ /* 0x000fc6000000200b */
[----:B------:R-:W-:Y:S01]  /*2340*/  FFMA R15, R90, 1.4426950216293334961, -R15 ;  /* 0x3fb8aa3b5a0f7823 */ /* 0x000fe2000000080f */
[-C--:B------:R-:W-:Y:S01]  /*2350*/  FFMA.RM R24, R24, R13.reuse, 12582913 ;  /* 0x4b40000118187423 */ /* 0x080fe2000000400d */
[----:B--2---:R-:W-:Y:S02]  /*2360*/  FMUL R19, R19, R14 ;  /* 0x0000000e13137220 */ /* 0x004fe40000400000 */
[----:B------:R-:W-:Y:S01]  /*2370*/  FFMA R90, R90, 1.925963033500011079e-08, R15 ;  /* 0x32a570605a5a7823 */ /* 0x000fe2000000000f */
[----:B------:R-:W-:Y:S01]  /*2380*/  FFMA.RM R14, R20, R13, 12582913 ;  /* 0x4b400001140e7423 */ /* 0x000fe2000000400d */
[----:B------:R-:W0:Y:S01]  /*2390*/  MUFU.EX2 R15, R92 ;  /* 0x0000005c000f7308 */ /* 0x000e220000000800 */
[----:B------:R-:W-:Y:S01]  /*23a0*/  SHF.L.U32 R20, R22, 0x17, RZ ;  /* 0x0000001716147819 */ /* 0x000fe200000006ff */
[----:B------:R-:W-:Y:S01]  /*23b0*/  FFMA.SAT R22, R36, R11, 0.5 ;  /* 0x3f00000024167423 */ /* 0x000fe2000000200b */
[C---:B------:R-:W-:Y:S01]  /*23c0*/  FADD R21, R14.reuse, -12583039 ;  /* 0xcb40007f0e157421 */ /* 0x040fe20000000000 */
[----:B------:R-:W-:-:S02]  /*23d0*/  SHF.L.U32 R14, R14, 0x17, RZ ;  /* 0x000000170e0e7819 */ /* 0x000fc400000006ff */
[----:B------:R-:W-:Y:S01]  /*23e0*/  FFMA.RM R25, R22, R13, 12582913 ;  /* 0x4b40000116197423 */ /* 0x000fe2000000400d */
[----:B------:R-:W-:Y:S01]  /*23f0*/  FFMA R21, R88, 1.4426950216293334961, -R21 ;  /* 0x3fb8aa3b58157823 */ /* 0x000fe20000000815 */
[----:B------:R-:W-:Y:S01]  /*2400*/  FFMA.SAT R22, R34, R11, 0.5 ;  /* 0x3f00000022167423 */ /* 0x000fe2000000200b */
[----:B------:R-:W1:Y:S01]  /*2410*/  MUFU.EX2 R90, R90 ;  /* 0x0000005a005a7308 */ /* 0x000e620000000800 */
[----:B------:R-:W-:Y:S01]  /*2420*/  FADD R23, R25, -12583039 ;  /* 0xcb40007f19177421 */ /* 0x000fe20000000000 */
[----:B------:R-:W-:Y:S01]  /*2430*/  FFMA R88, R88, 1.925963033500011079e-08, R21 ;  /* 0x32a5706058587823 */ /* 0x000fe20000000015 */
[----:B------:R-:W-:Y:S01]  /*2440*/  FFMA.RM R27, R22, R13, 12582913 ;  /* 0x4b400001161b7423 */ /* 0x000fe2000000400d */
[----:B------:R-:W-:Y:S01]  /*2450*/  SHF.L.U32 R21, R68, 0x17, RZ ;  /* 0x0000001744157819 */ /* 0x000fe200000006ff */
[----:B------:R-:W-:Y:S01]  /*2460*/  FFMA R23, R36, 1.4426950216293334961, -R23 ;  /* 0x3fb8aa3b24177823 */ /* 0x000fe20000000817 */
[----:B0-----:R-:W-:Y:S01]  /*2470*/  FMUL R20, R20, R15 ;  /* 0x0000000f14147220 */ /* 0x001fe20000400000 */
[----:B------:R-:W-:-:S02]  /*2480*/  FADD R15, R24, -12583039 ;  /* 0xcb40007f180f7421 */ /* 0x000fc40000000000 */
[----:B------:R-:W-:Y:S01]  /*2490*/  FFMA R36, R36, 1.925963033500011079e-08, R23 ;  /* 0x32a5706024247823 */ /* 0x000fe20000000017 */
[----:B------:R-:W-:Y:S01]  /*24a0*/  IMAD.SHL.U32 R23, R24, 0x800000, RZ ;  /* 0x0080000018177824 */ /* 0x000fe200078e00ff */
[----:B------:R-:W-:Y:S01]  /*24b0*/  SHF.L.U32 R24, R25, 0x17, RZ ;  /* 0x0000001719187819 */ /* 0x000fe200000006ff */
[----:B------:R-:W-:Y:S01]  /*24c0*/  FFMA R15, R86, 1.4426950216293334961, -R15 ;  /* 0x3fb8aa3b560f7823 */ /* 0x000fe2000000080f */
[----:B------:R-:W-:-:S03]  /*24d0*/  SHF.L.U32 R25, R27, 0x17, RZ ;  /* 0x000000171b197819 */ /* 0x000fc600000006ff */
[----:B------:R-:W-:Y:S01]  /*24e0*/  FFMA R86, R86, 1.925963033500011079e-08, R15 ;  /* 0x32a5706056567823 */ /* 0x000fe2000000000f */
[----:B-1----:R-:W-:Y:S01]  /*24f0*/  FMUL R21, R21, R90 ;  /* 0x0000005a15157220 */ /* 0x002fe20000400000 */
[----:B------:R-:W0:Y:S08]  /*2500*/  MUFU.EX2 R15, R88 ;  /* 0x00000058000f7308 */ /* 0x000e300000000800 */
[----:B------:R-:W1:Y:S01]  /*2510*/  MUFU.EX2 R86, R86 ;  /* 0x0000005600567308 */ /* 0x000e620000000800 */
[----:B0-----:R-:W-:Y:S01]  /*2520*/  FMUL R22, R14, R15 ;  /* 0x0000000f0e167220 */ /* 0x001fe20000400000 */
[----:B------:R-:W-:Y:S01]  /*2530*/  FADD R15, R27, -12583039 ;  /* 0xcb40007f1b0f7421 */ /* 0x000fe20000000000 */
[----:B------:R-:W-:-:S03]  /*2540*/  FFMA.SAT R14, R30, R11, 0.5 ;  /* 0x3f0000001e0e7423 */ /* 0x000fc6000000200b */
[----:B------:R-:W-:Y:S01]  /*2550*/  FFMA R15, R34, 1.4426950216293334961, -R15 ;  /* 0x3fb8aa3b220f7823 */ /* 0x000fe2000000080f */
[----:B------:R-:W-:Y:S01]  /*2560*/  FFMA.RM R29, R14, R13, 12582913 ;  /* 0x4b4000010e1d7423 */ /* 0x000fe2000000400d */
[----:B------:R-:W-:Y:S01]  /*2570*/  FFMA.SAT R14, R28, R11, 0.5 ;  /* 0x3f0000001c0e7423 */ /* 0x000fe2000000200b */
[----:B-1----:R-:W-:Y:S01]  /*2580*/  FMUL R23, R23, R86 ;  /* 0x0000005617177220 */ /* 0x002fe20000400000 */
[----:B------:R-:W-:Y:S01]  /*2590*/  FFMA R34, R34, 1.925963033500011079e-08, R15 ;  /* 0x32a5706022227823 */ /* 0x000fe2000000000f */
[----:B------:R-:W-:Y:S01]  /*25a0*/  FADD R31, R29, -12583039 ;  /* 0xcb40007f1d1f7421 */ /* 0x000fe20000000000 */
[----:B------:R-:W0:Y:S01]  /*25b0*/  MUFU.EX2 R15, R36 ;  /* 0x00000024000f7308 */ /* 0x000e220000000800 */
[----:B------:R-:W-:Y:S02]  /*25c0*/  FFMA.RM R14, R14, R13, 12582913 ;  /* 0x4b4000010e0e7423 */ /* 0x000fe4000000400d */
[----:B------:R-:W-:-:S04]  /*25d0*/  FFMA R31, R30, 1.4426950216293334961, -R31 ;  /* 0x3fb8aa3b1e1f7823 */ /* 0x000fc8000000081f */
[----:B------:R-:W-:Y:S01]  /*25e0*/  FFMA R31, R30, 1.925963033500011079e-08, R31 ;  /* 0x32a570601e1f7823 */ /* 0x000fe2000000001f */
[----:B------:R-:W-:Y:S01]  /*25f0*/  FFMA.SAT R30, R12, R11, 0.5 ;  /* 0x3f0000000c1e7423 */ /* 0x000fe2000000200b */
[----:B------:R-:W1:Y:S01]  /*2600*/  MUFU.EX2 R34, R34 ;  /* 0x0000002200227308 */ /* 0x000e620000000800 */
[----:B0-----:R-:W-:Y:S01]  /*2610*/  FMUL R24, R24, R15 ;  /* 0x0000000f18187220 */ /* 0x001fe20000400000 */
[----:B------:R-:W-:-:S06]  /*2620*/  FADD R15, R14, -12583039 ;  /* 0xcb40007f0e0f7421 */ /* 0x000fcc0000000000 */
[----:B------:R-:W0:Y:S01]  /*2630*/  MUFU.EX2 R31, R31 ;  /* 0x0000001f001f7308 */ /* 0x000e220000000800 */
[----:B------:R-:W-:Y:S01]  /*2640*/  SHF.L.U32 R14, R14, 0x17, RZ ;  /* 0x000000170e0e7819 */ /* 0x000fe200000006ff */
[----:B------:R-:W-:-:S04]  /*2650*/  FFMA R15, R28, 1.4426950216293334961, -R15 ;  /* 0x3fb8aa3b1c0f7823 */ /* 0x000fc8000000080f */
[----:B------:R-:W-:Y:S01]  /*2660*/  FFMA R15, R28, 1.925963033500011079e-08, R15 ;  /* 0x32a570601c0f7823 */ /* 0x000fe2000000000f */
[----:B------:R-:W-:Y:S01]  /*2670*/  FFMA.SAT R28, R26, R11, 0.5 ;  /* 0x3f0000001a1c7423 */ /* 0x000fe2000000200b */
[----:B-1----:R-:W-:-:S03]  /*2680*/  FMUL R25, R25, R34 ;  /* 0x0000002219197220 */ /* 0x002fc60000400000 */
[----:B------:R-:W-:Y:S01]  /*2690*/  FFMA.RM R28, R28, R13, 12582913 ;  /* 0x4b4000011c1c7423 */ /* 0x000fe2000000400d */
[----:B------:R-:W1:Y:S03]  /*26a0*/  MUFU.EX2 R15, R15 ;  /* 0x0000000f000f7308 */ /* 0x000e660000000800 */
[C---:B------:R-:W-:Y:S01]  /*26b0*/  FADD R27, R28.reuse, -12583039 ;  /* 0xcb40007f1c1b7421 */ /* 0x040fe20000000000 */
[----:B------:R-:W-:-:S03]  /*26c0*/  SHF.L.U32 R28, R28, 0x17, RZ ;  /* 0x000000171c1c7819 */ /* 0x000fc600000006ff */
[----:B------:R-:W-:-:S04]  /*26d0*/  FFMA R27, R26, 1.4426950216293334961, -R27 ;  /* 0x3fb8aa3b1a1b7823 */ /* 0x000fc8000000081b */
[----:B------:R-:W-:Y:S01]  /*26e0*/  FFMA R27, R26, 1.925963033500011079e-08, R27 ;  /* 0x32a570601a1b7823 */ /* 0x000fe2000000001b */
[----:B------:R-:W-:Y:S01]  /*26f0*/  SHF.L.U32 R26, R29, 0x17, RZ ;  /* 0x000000171d1a7819 */ /* 0x000fe200000006ff */
[----:B------:R-:W-:Y:S01]  /*2700*/  FFMA.RM R29, R30, R13, 12582913 ;  /* 0x4b4000011e1d7423 */ /* 0x000fe2000000400d */
[----:B------:R-:W-:-:S03]  /*2710*/  FFMA.SAT R30, R72, R11, 0.5 ;  /* 0x3f000000481e7423 */ /* 0x000fc6000000200b */
[C---:B------:R-:W-:Y:S01]  /*2720*/  FADD R35, R29.reuse, -12583039 ;  /* 0xcb40007f1d237421 */ /* 0x040fe20000000000 */
[----:B------:R-:W-:Y:S01]  /*2730*/  FFMA.RM R36, R30, R13, 12582913 ;  /* 0x4b4000011e247423 */ /* 0x000fe2000000400d */
[----:B------:R-:W2:Y:S01]  /*2740*/  MUFU.EX2 R27, R27 ;  /* 0x0000001b001b7308 */ /* 0x000ea20000000800 */
[----:B0-----:R-:W-:Y:S01]  /*2750*/  FMUL R26, R26, R31 ;  /* 0x0000001f1a1a7220 */ /* 0x001fe20000400000 */
[----:B------:R-:W-:Y:S01]  /*2760*/  FFMA R35, R12, 1.4426950216293334961, -R35 ;  /* 0x3fb8aa3b0c237823 */ /* 0x000fe20000000823 */
[----:B-1----:R-:W-:Y:S01]  /*2770*/  FMUL R31, R14, R15 ;  /* 0x0000000f0e1f7220 */ /* 0x002fe20000400000 */
[----:B------:R-:W-:Y:S02]  /*2780*/  SHF.L.U32 R29, R29, 0x17, RZ ;  /* 0x000000171d1d7819 */ /* 0x000fe400000006ff */
[----:B------:R-:W-:Y:S01]  /*2790*/  FFMA R35, R12, 1.925963033500011079e-08, R35 ;  /* 0x32a570600c237823 */ /* 0x000fe20000000023 */
[----:B------:R-:W-:-:S03]  /*27a0*/  FFMA.SAT R12, R66, R11, 0.5 ;  /* 0x3f000000420c7423 */ /* 0x000fc6000000200b */
[----:B------:R-:W0:Y:S01]  /*27b0*/  MUFU.EX2 R14, R35 ;  /* 0x00000023000e7308 */ /* 0x000e220000000800 */
[----:B------:R-:W-:-:S04]  /*27c0*/  FFMA.RM R34, R12, R13, 12582913 ;  /* 0x4b4000010c227423 */ /* 0x000fc8000000400d */
[----:B------:R-:W-:Y:S01]  /*27d0*/  FADD R11, R34, -12583039 ;  /* 0xcb40007f220b7421 */ /* 0x000fe20000000000 */
[----:B--2---:R-:W-:Y:S01]  /*27e0*/  FMUL R30, R28, R27 ;  /* 0x0000001b1c1e7220 */ /* 0x004fe20000400000 */
[----:B------:R-:W-:Y:S02]  /*27f0*/  SHF.L.U32 R28, R34, 0x17, RZ ;  /* 0x00000017221c7819 */ /* 0x000fe400000006ff */
[----:B------:R-:W-:Y:S01]  /*2800*/  FFMA R11, R66, 1.4426950216293334961, -R11 ;  /* 0x3fb8aa3b420b7823 */ /* 0x000fe2000000080b */
[----:B------:R-:W-:-:S03]  /*2810*/  IMAD.SHL.U32 R27, R36, 0x800000, RZ ;  /* 0x00800000241b7824 */ /* 0x000fc600078e00ff */
[----:B------:R-:W-:Y:S01]  /*2820*/  FFMA R66, R66, 1.925963033500011079e-08, R11 ;  /* 0x32a5706042427823 */ /* 0x000fe2000000000b */
[----:B------:R-:W-:-:S03]  /*2830*/  FADD R11, R36, -12583039 ;  /* 0xcb40007f240b7421 */ /* 0x000fc60000000000 */
[----:B------:R-:W1:Y:S01]  /*2840*/  MUFU.EX2 R13, R66 ;  /* 0x00000042000d7308 */ /* 0x000e620000000800 */
[----:B------:R-:W-:Y:S01]  /*2850*/  FFMA R11, R72, 1.4426950216293334961, -R11 ;  /* 0x3fb8aa3b480b7823 */ /* 0x000fe2000000080b */
[----:B0-----:R-:W-:-:S03]  /*2860*/  FMUL R29, R29, R14 ;  /* 0x0000000e1d1d7220 */ /* 0x001fc60000400000 */
[----:B------:R-:W-:Y:S01]  /*2870*/  FFMA R72, R72, 1.925963033500011079e-08, R11 ;  /* 0x32a5706048487823 */ /* 0x000fe2000000000b */
[----:B------:R-:W-:-:S04]  /*2880*/  FADD R11, RZ, R3 ;  /* 0x00000003ff0b7221 */ /* 0x000fc80000000000 */
[----:B------:R-:W-:Y:S01]  /*2890*/  FADD R11, R11, R0 ;  /* 0x000000000b0b7221 */ /* 0x000fe20000000000 */
[----:B------:R-:W0:Y:S03]  /*28a0*/  MUFU.EX2 R72, R72 ;  /* 0x0000004800487308 */ /* 0x000e260000000800 */
[----:B------:R-:W-:Y:S01]  /*28b0*/  FADD R11, R11, R2 ;  /* 0x000000020b0b7221 */ /* 0x000fe20000000000 */
[----:B-1----:R-:W-:-:S03]  /*28c0*/  FMUL R28, R28, R13 ;  /* 0x0000000d1c1c7220 */ /* 0x002fc60000400000 */
        /* <DEDUP_REMOVED lines=33> */
.L_x_6112:
        /* <DEDUP_REMOVED lines=12> */
[----:B0-----:R-:W-:Y:S05]  /*2ba0*/  CALL.REL.NOINC `($__internal_115_$__cuda_sm3x_div_rn_noftz_f32_slowpath) ;  /* 0x0000003c00647944 */ /* 0x001fea0003c00000 */
[----:B------:R-:W-:-:S07]  /*2bb0*/  MOV R47, R3 ;  /* 0x00000003002f7202 */ /* 0x000fce0000000f00 */
.L_x_6023:
[----:B------:R-:W-:Y:S05]  /*2bc0*/  BSYNC.RECONVERGENT B2 ;  /* 0x0000000000027941 */ /* 0x000fea0003800200 */
.L_x_6022:
        /* <DEDUP_REMOVED lines=12> */
[----:B0-----:R-:W-:Y:S05]  /*2c90*/  CALL.REL.NOINC `($__internal_115_$__cuda_sm3x_div_rn_noftz_f32_slowpath) ;  /* 0x0000003c00287944 */ /* 0x001fea0003c00000 */
[----:B------:R-:W-:-:S07]  /*2ca0*/  MOV R68, R3 ;  /* 0x0000000300447202 */ /* 0x000fce0000000f00 */
.L_x_6025:
[----:B------:R-:W-:Y:S05]  /*2cb0*/  BSYNC.RECONVERGENT B2 ;  /* 0x0000000000027941 */ /* 0x000fea0003800200 */
.L_x_6024:
        /* <DEDUP_REMOVED lines=13> */
[----:B------:R-:W-:-:S07]  /*2d90*/  IMAD.MOV.U32 R49, RZ, RZ, R3 ;  /* 0x000000ffff317224 */ /* 0x000fce00078e0003 */
.L_x_6027:
[----:B------:R-:W-:Y:S05]  /*2da0*/  BSYNC.RECONVERGENT B2 ;  /* 0x0000000000027941 */ /* 0x000fea0003800200 */
.L_x_6026:
        /* <DEDUP_REMOVED lines=14> */
.L_x_6029:
[----:B------:R-:W-:Y:S05]  /*2e90*/  BSYNC.RECONVERGENT B2 ;  /* 0x0000000000027941 */ /* 0x000fea0003800200 */
.L_x_6028:
        /* <DEDUP_REMOVED lines=14> */
.L_x_6031:
[----:B------:R-:W-:Y:S05]  /*2f80*/  BSYNC.RECONVERGENT B2 ;  /* 0x0000000000027941 */ /* 0x000fea0003800200 */
.L_x_6030:
        /* <DEDUP_REMOVED lines=12> */
[----:B0-----:R-:W-:Y:S05]  /*3050*/  CALL.REL.NOINC `($__internal_115_$__cuda_sm3x_div_rn_noftz_f32_slowpath) ;  /* 0x0000003800387944 */ /* 0x001fea0003c00000 */
[----:B------:R-:W-:-:S07]  /*3060*/  MOV R66, R3 ;  /* 0x0000000300427202 */ /* 0x000fce0000000f00 */
.L_x_6033:
[----:B------:R-:W-:Y:S05]  /*3070*/  BSYNC.RECONVERGENT B2 ;  /* 0x0000000000027941 */ /* 0x000fea0003800200 */
.L_x_6032:
        /* <DEDUP_REMOVED lines=14> */
.L_x_6035:
[----:B------:R-:W-:Y:S05]  /*3160*/  BSYNC.RECONVERGENT B2 ;  /* 0x0000000000027941 */ /* 0x000fea0003800200 */
.L_x_6034:
        /* <DEDUP_REMOVED lines=12> */
[----:B------:R-:W-:Y:S05]  /*3230*/  CALL.REL.NOINC `($__internal_115_$__cuda_sm3x_div_rn_noftz_f32_slowpath) ;  /* 0x0000003400c07944 */ /* 0x000fea0003c00000 */
[----:B------:R-:W-:-:S07]  /*3240*/  MOV R37, R3 ;  /* 0x0000000300257202 */ /* 0x000fce0000000f00 */
.L_x_6037:
[----:B------:R-:W-:Y:S05]  /*3250*/  BSYNC.RECONVERGENT B2 ;  /* 0x0000000000027941 */ /* 0x000fea0003800200 */
.L_x_6036:
        /* <DEDUP_REMOVED lines=12> */
[----:B------:R-:W-:Y:S05]  /*3320*/  CALL.REL.NOINC `($__internal_115_$__cuda_sm3x_div_rn_noftz_f32_slowpath) ;  /* 0x0000003400847944 */ /* 0x000fea0003c00000 */
[----:B------:R-:W-:-:S07]  /*3330*/  MOV R34, R3 ;  /* 0x0000000300227202 */ /* 0x000fce0000000f00 */
.L_x_6039:
[----:B------:R-:W-:Y:S05]  /*3340*/  BSYNC.RECONVERGENT B2 ;  /* 0x0000000000027941 */ /* 0x000fea0003800200 */
.L_x_6038:
        /* <DEDUP_REMOVED lines=12> */
[----:B------:R-:W-:Y:S05]  /*3410*/  CALL.REL.NOINC `($__internal_115_$__cuda_sm3x_div_rn_noftz_f32_slowpath) ;  /* 0x0000003400487944 */ /* 0x000fea0003c00000 */
[----:B------:R-:W-:-:S07]  /*3420*/  MOV R35, R3 ;  /* 0x0000000300237202 */ /* 0x000fce0000000f00 */
.L_x_6041:
[----:B------:R-:W-:Y:S05]  /*3430*/  BSYNC.RECONVERGENT B2 ;  /* 0x0000000000027941 */ /* 0x000fea0003800200 */
.L_x_6040:
        /* <DEDUP_REMOVED lines=13> */
[----:B------:R-:W-:-:S07]  /*3510*/  IMAD.MOV.U32 R0, RZ, RZ, R3 ;  /* 0x000000ffff007224 */ /* 0x000fce00078e0003 */
.L_x_6043:
[----:B------:R-:W-:Y:S05]  /*3520*/  BSYNC.RECONVERGENT B2 ;  /* 0x0000000000027941 */ /* 0x000fea0003800200 */
.L_x_6042:
        /* <DEDUP_REMOVED lines=14> */
.L_x_6045:
[----:B------:R-:W-:Y:S05]  /*3610*/  BSYNC.RECONVERGENT B2 ;  /* 0x0000000000027941 */ /* 0x000fea0003800200 */
.L_x_6044:
        /* <DEDUP_REMOVED lines=14> */
.L_x_6047:
[----:B------:R-:W-:Y:S05]  /*3700*/  BSYNC.RECONVERGENT B2 ;  /* 0x0000000000027941 */ /* 0x000fea0003800200 */
.L_x_6046:
        /* <DEDUP_REMOVED lines=12> */
[----:B------:R-:W-:Y:S05]  /*37d0*/  CALL.REL.NOINC `($__internal_115_$__cuda_sm3x_div_rn_noftz_f32_slowpath) ;  /* 0x0000003000587944 */ /* 0x000fea0003c00000 */
[----:B------:R-:W-:-:S07]  /*37e0*/  MOV R7, R3 ;  /* 0x0000000300077202 */ /* 0x000fce0000000f00 */
.L_x_6049:
[----:B------:R-:W-:Y:S05]  /*37f0*/  BSYNC.RECONVERGENT B2 ;  /* 0x0000000000027941 */ /* 0x000fea0003800200 */
.L_x_6048:
        /* <DEDUP_REMOVED lines=14> */
.L_x_6051:
[----:B------:R-:W-:Y:S05]  /*38e0*/  BSYNC.RECONVERGENT B2 ;  /* 0x0000000000027941 */ /* 0x000fea0003800200 */
.L_x_6050:
        /* <DEDUP_REMOVED lines=14> */
.L_x_6053:
[----:B------:R-:W-:Y:S05]  /*39d0*/  BSYNC.RECONVERGENT B2 ;  /* 0x0000000000027941 */ /* 0x000fea0003800200 */
.L_x_6052:
        /* <DEDUP_REMOVED lines=14> */
.L_x_6055:
[----:B------:R-:W-:Y:S05]  /*3ac0*/  BSYNC.RECONVERGENT B2 ;  /* 0x0000000000027941 */ /* 0x000fea0003800200 */
.L_x_6054:
        /* <DEDUP_REMOVED lines=14> */
.L_x_6057:
[----:B------:R-:W-:Y:S05]  /*3bb0*/  BSYNC.RECONVERGENT B2 ;  /* 0x0000000000027941 */ /* 0x000fea0003800200 */
.L_x_6056:
        /* <DEDUP_REMOVED lines=14> */
.L_x_6059:
[----:B------:R-:W-:Y:S05]  /*3ca0*/  BSYNC.RECONVERGENT B2 ;  /* 0x0000000000027941 */ /* 0x000fea0003800200 */
.L_x_6058:
        /* <DEDUP_REMOVED lines=14> */
.L_x_6061:
[----:B------:R-:W-:Y:S05]  /*3d90*/  BSYNC.RECONVERGENT B2 ;  /* 0x0000000000027941 */ /* 0x000fea0003800200 */
.L_x_6060:
        /* <DEDUP_REMOVED lines=14> */
.L_x_6063:
[----:B------:R-:W-:Y:S05]  /*3e80*/  BSYNC.RECONVERGENT B2 ;  /* 0x0000000000027941 */ /* 0x000fea0003800200 */
.L_x_6062:
        /* <DEDUP_REMOVED lines=14> */
.L_x_6065:
[----:B------:R-:W-:Y:S05]  /*3f70*/  BSYNC.RECONVERGENT B2 ;  /* 0x0000000000027941 */ /* 0x000fea0003800200 */
.L_x_6064:
        /* <DEDUP_REMOVED lines=14> */
.L_x_6067:
[----:B------:R-:W-:Y:S05]  /*4060*/  BSYNC.RECONVERGENT B2 ;  /* 0x0000000000027941 */ /* 0x000fea0003800200 */
.L_x_6066:
        /* <DEDUP_REMOVED lines=14> */
.L_x_6069:
[----:B------:R-:W-:Y:S05]  /*4150*/  BSYNC.RECONVERGENT B2 ;  /* 0x0000000000027941 */ /* 0x000fea0003800200 */
.L_x_6068:
        /* <DEDUP_REMOVED lines=14> */
.L_x_6071:
[----:B------:R-:W-:Y:S05]  /*4240*/  BSYNC.RECONVERGENT B2 ;  /* 0x0000000000027941 */ /* 0x000fea0003800200 */
.L_x_6070:
        /* <DEDUP_REMOVED lines=14> */
.L_x_6073:
[----:B------:R-:W-:Y:S05]  /*4330*/  BSYNC.RECONVERGENT B2 ;  /* 0x0000000000027941 */ /* 0x000fea0003800200 */
.L_x_6072:
[----:B------:R-:W0:Y:S01]  /*4340*/  LDC.64 R2, c[0x0][0x3a8] ;  /* 0x0000ea00ff027b82 */ /* 0x000e220000000a00 */
[----:B------:R-:W-:Y:S01]  /*4350*/  ISETP.NE.AND P0, PT, R43, RZ, PT ;  /* 0x000000ff2b00720c */ /* 0x000fe20003f05270 */
[----:B------:R-:W-:Y:S01]  /*4360*/  BSSY.RECONVERGENT B0, `(.L_x_6074) ;  /* 0x0000014000007945 */ /* 0x000fe20003800200 */
[-C--:B0-----:R-:W-:Y:S02]  /*4370*/  ISETP.GE.U32.AND P3, PT, R60, R2.reuse, PT ;  /* 0x000000023c00720c */ /* 0x081fe40003f66070 */
[----:B------:R-:W-:-:S09]  /*4380*/  ISETP.GE.U32.AND P2, PT, R58, R2, PT ;  /* 0x000000023a00720c */ /* 0x000fd20003f46070 */
[----:B------:R-:W-:Y:S05]  /*4390*/  @P0 BRA `(.L_x_6075) ;  /* 0x0000000000400947 */ /* 0x000fea0003800000 */
        /* <DEDUP_REMOVED lines=16> */
.L_x_6075:
[----:B------:R-:W-:Y:S05]  /*44a0*/  BSYNC.RECONVERGENT B0 ;  /* 0x0000000000007941 */ /* 0x000fea0003800200 */
.L_x_6074:
        /* <DEDUP_REMOVED lines=28> */
.L_x_6077:
[----:B------:R-:W-:Y:S05]  /*4670*/  BSYNC.RECONVERGENT B0 ;  /* 0x0000000000007941 */ /* 0x000fea0003800200 */
.L_x_6076:
        /* <DEDUP_REMOVED lines=8> */
[----:B01----:R-:W-:-:S05]  /*4700*/  IMAD.WIDE.U32 R20, R62, UR38, R58 ;  /* 0x000000263e147c25 */ /* 0x003fca000f8e003a */
        /* <DEDUP_REMOVED lines=9> */
.L_x_6079:
[----:B------:R-:W-:Y:S05]  /*47a0*/  BSYNC.RECONVERGENT B0 ;  /* 0x0000000000007941 */ /* 0x000fea0003800200 */
.L_x_6078:
[----:B------:R-:W-:Y:S04]  /*47b0*/  BSSY.RECONVERGENT B0, `(.L_x_6080) ;  /* 0x0000012000007945 */ /* 0x000fe80003800200 */
[----:B------:R-:W-:Y:S05]  /*47c0*/  @P4 BRA `(.L_x_6081) ;  /* 0x0000000000404947 */ /* 0x000fea0003800000 */
[----:B------:R-:W-:Y:S01]  /*47d0*/  MOV R57, RZ ;  /* 0x000000ff00397202 */ /* 0x000fe20000000f00 */
[----:B------:R-:W-:Y:S01]  /*47e0*/  IMAD R23, R41, UR38, RZ ;  /* 0x0000002629177c24 */ /* 0x000fe2000f8e02ff */
[----:B------:R-:W-:Y:S02]  /*47f0*/  R2UR UR4, R32 ;  /* 0x00000000200472ca */ /* 0x000fe400000e0000 */
[----:B------:R-:W-:Y:S01]  /*4800*/  R2UR UR5, R33 ;  /* 0x00000000210572ca */ /* 0x000fe200000e0000 */
[----:B012---:R-:W-:Y:S01]  /*4810*/  IMAD.WIDE.U32 R20, R62, UR38, R56 ;  /* 0x000000263e147c25 */ /* 0x007fe2000f8e0038 */
        /* <DEDUP_REMOVED lines=11> */
.L_x_6081:
[----:B------:R-:W-:Y:S05]  /*48d0*/  BSYNC.RECONVERGENT B0 ;  /* 0x0000000000007941 */ /* 0x000fea0003800200 */
.L_x_6080:
        /* <DEDUP_REMOVED lines=8> */
[----:B0123--:R-:W-:-:S05]  /*4960*/  IMAD.WIDE.U32 R20, R62, UR38, R54 ;  /* 0x000000263e147c25 */ /* 0x00ffca000f8e0036 */
        /* <DEDUP_REMOVED lines=9> */
.L_x_6083:
[----:B------:R-:W-:Y:S05]  /*4a00*/  BSYNC.RECONVERGENT B0 ;  /* 0x0000000000007941 */ /* 0x000fea0003800200 */
.L_x_6082:
        /* <DEDUP_REMOVED lines=18> */
.L_x_6085:
[----:B------:R-:W-:Y:S05]  /*4b30*/  BSYNC.RECONVERGENT B0 ;  /* 0x0000000000007941 */ /* 0x000fea0003800200 */
.L_x_6084:
        /* <DEDUP_REMOVED lines=15> */
[----:B0-----:R-:W-:Y:S01]  /*4c30*/  IMAD R5, R41, UR38, RZ ;  /* 0x0000002629057c24 */ /* 0x001fe2000f8e02ff */
[----:B------:R-:W-:Y:S02]  /*4c40*/  R2UR UR4, R32 ;  /* 0x00000000200472ca */ /* 0x000fe400000e0000 */
[----:B------:R-:W-:Y:S01]  /*4c50*/  R2UR UR5, R33 ;  /* 0x00000000210572ca */ /* 0x000fe200000e0000 */
[C---:B------:R-:W-:Y:S01]  /*4c60*/  IMAD R5, R62.reuse, UR39, R5 ;  /* 0x000000273e057c24 */ /* 0x040fe2000f8e0205 */
        /* <DEDUP_REMOVED lines=11> */
.L_x_6087:
[----:B------:R-:W-:Y:S05]  /*4d20*/  BSYNC.RECONVERGENT B0 ;  /* 0x0000000000007941 */ /* 0x000fea0003800200 */
.L_x_6086:
[----:B------:R-:W-:Y:S04]  /*4d30*/  BSSY.RECONVERGENT B0, `(.L_x_6088) ;  /* 0x0000012000007945 */ /* 0x000fe80003800200 */
[----:B------:R-:W-:Y:S05]  /*4d40*/  @P1 BRA `(.L_x_6089) ;  /* 0x0000000000401947 */ /* 0x000fea0003800000 */
[----:B-1----:R-:W-:Y:S01]  /*4d50*/  MOV R49, RZ ;  /* 0x000000ff00317202 */ /* 0x002fe20000000f00 */
[----:B0-----:R-:W-:Y:S01]  /*4d60*/  IMAD R5, R41, UR38, RZ ;  /* 0x0000002629057c24 */ /* 0x001fe2000f8e02ff */
[----:B------:R-:W-:Y:S02]  /*4d70*/  R2UR UR4, R32 ;  /* 0x00000000200472ca */ /* 0x000fe400000e0000 */
[----:B------:R-:W-:Y:S01]  /*4d80*/  R2UR UR5, R33 ;  /* 0x00000000210572ca */ /* 0x000fe200000e0000 */
[----:B------:R-:W-:Y:S01]  /*4d90*/  IMAD.WIDE.U32 R2, R62, UR38, R48 ;  /* 0x000000263e027c25 */ /* 0x000fe2000f8e0030 */
        /* <DEDUP_REMOVED lines=11> */
.L_x_6089:
[----:B------:R-:W-:Y:S05]  /*4e50*/  BSYNC.RECONVERGENT B0 ;  /* 0x0000000000007941 */ /* 0x000fea0003800200 */
.L_x_6088:
[----:B------:R-:W-:Y:S04]  /*4e60*/  BSSY.RECONVERGENT B0, `(.L_x_6090) ;  /* 0x0000012000007945 */ /* 0x000fe80003800200 */
[----:B------:R-:W-:Y:S05]  /*4e70*/  @P2 BRA `(.L_x_6091) ;  /* 0x0000000000402947 */ /* 0x000fea0003800000 */
[----:B0-----:R-:W-:Y:S02]  /*4e80*/  HFMA2 R47, -RZ, RZ, 0, 0 ;  /* 0x00000000ff2f7431 */ /* 0x001fe400000001ff */
[----:B------:R-:W-:Y:S01]  /*4e90*/  IMAD R5, R41, UR38, RZ ;  /* 0x0000002629057c24 */ /* 0x000fe2000f8e02ff */
        /* <DEDUP_REMOVED lines=14> */
.L_x_6091:
[----:B------:R-:W-:Y:S05]  /*4f80*/  BSYNC.RECONVERGENT B0 ;  /* 0x0000000000007941 */ /* 0x000fea0003800200 */
.L_x_6090:
[----:B------:R-:W-:Y:S04]  /*4f90*/  BSSY.RECONVERGENT B0, `(.L_x_6092) ;  /* 0x0000012000007945 */ /* 0x000fe80003800200 */
[----:B------:R-:W-:Y:S05]  /*4fa0*/  @P3 BRA `(.L_x_6093) ;  /* 0x0000000000403947 */ /* 0x000fea0003800000 */
[----:B--2---:R-:W-:Y:S01]  /*4fb0*/  MOV R45, RZ ;  /* 0x000000ff002d7202 */ /* 0x004fe20000000f00 */
        /* <DEDUP_REMOVED lines=15> */
.L_x_6093:
[----:B------:R-:W-:Y:S05]  /*50b0*/  BSYNC.RECONVERGENT B0 ;  /* 0x0000000000007941 */ /* 0x000fea0003800200 */
.L_x_6092:
[----:B------:R-:W-:Y:S04]  /*50c0*/  BSSY.RECONVERGENT B0, `(.L_x_6094) ;  /* 0x0000012000007945 */ /* 0x000fe80003800200 */
[----:B------:R-:W-:Y:S05]  /*50d0*/  @P4 BRA `(.L_x_6095) ;  /* 0x0000000000404947 */ /* 0x000fea0003800000 */
        /* <DEDUP_REMOVED lines=16> */
.L_x_6095:
[----:B------:R-:W-:Y:S05]  /*51e0*/  BSYNC.RECONVERGENT B0 ;  /* 0x0000000000007941 */ /* 0x000fea0003800200 */
.L_x_6094:
[----:B------:R-:W-:Y:S04]  /*51f0*/  BSSY.RECONVERGENT B0, `(.L_x_6096) ;  /* 0x0000013000007945 */ /* 0x000fe80003800200 */
[----:B------:R-:W-:Y:S05]  /*5200*/  @P5 BRA `(.L_x_6097) ;  /* 0x0000000000445947 */ /* 0x000fea0003800000 */
[----:B0-----:R-:W-:Y:S01]  /*5210*/  HFMA2 R3, -RZ, RZ, 0, 0 ;  /* 0x00000000ff037431 */ /* 0x001fe200000001ff */
[----:B------:R-:W-:Y:S01]  /*5220*/  MOV R2, R40 ;  /* 0x0000002800027202 */ /* 0x000fe20000000f00 */
        /* <DEDUP_REMOVED lines=15> */
.L_x_6097:
[----:B------:R-:W-:Y:S05]  /*5320*/  BSYNC.RECONVERGENT B0 ;  /* 0x0000000000007941 */ /* 0x000fea0003800200 */
.L_x_6096:
[----:B------:R-:W-:Y:S04]  /*5330*/  BSSY.RECONVERGENT B0, `(.L_x_6098) ;  /* 0x0000013000007945 */ /* 0x000fe80003800200 */
[----:B------:R-:W-:Y:S05]  /*5340*/  @P6 BRA `(.L_x_6099) ;  /* 0x0000000000446947 */ /* 0x000fea0003800000 */
[----:B0-----:R-:W-:Y:S01]  /*5350*/  MOV R2, R38 ;  /* 0x0000002600027202 */ /* 0x001fe20000000f00 */
[----:B------:R-:W-:Y:S01]  /*5360*/  IMAD R5, R41, UR38, RZ ;  /* 0x0000002629057c24 */ /* 0x000fe2000f8e02ff */
[----:B------:R-:W-:Y:S01]  /*5370*/  R2UR UR4, R32 ;  /* 0x00000000200472ca */ /* 0x000fe200000e0000 */
[----:B------:R-:W-:Y:S01]  /*5380*/  IMAD.MOV.U32 R3, RZ, RZ, RZ ;  /* 0x000000ffff037224 */ /* 0x000fe200078e00ff */
        /* <DEDUP_REMOVED lines=13> */
.L_x_6099:
[----:B------:R-:W-:Y:S05]  /*5460*/  BSYNC.RECONVERGENT B0 ;  /* 0x0000000000007941 */ /* 0x000fea0003800200 */
.L_x_6098:
[----:B------:R-:W-:-:S04]  /*5470*/  IADD3 R62, P0, PT, R39, R62, RZ ;  /* 0x0000003e273e7210 */ /* 0x000fc80007f1e0ff */
[----:B------:R-:W-:Y:S02]  /*5480*/  LEA.HI.X.SX32 R41, R39, R41, 0x1, P0 ;  /* 0x0000002927297211 */ /* 0x000fe400000f0eff */
[----:B------:R-:W-:-:S04]  /*5490*/  ISETP.GE.U32.AND P0, PT, R62, UR42, PT ;  /* 0x0000002a3e007c0c */ /* 0x000fc8000bf06070 */
[----:B------:R-:W-:-:S13]  /*54a0*/  ISETP.GE.AND.EX P0, PT, R41, UR43, PT, P0 ;  /* 0x0000002b29007c0c */ /* 0x000fda000bf06300 */
[----:B------:R-:W-:Y:S05]  /*54b0*/  @!P0 BRA `(.L_x_6100) ;  /* 0xffffffac00988947 */ /* 0x000fea000383ffff */
[----:B------:R-:W-:Y:S05]  /*54c0*/  EXIT ;  /* 0x000000000000794d */ /* 0x000fea0003800000 */
.L_x_6021:
[----:B------:R-:W-:Y:S01]  /*54d0*/  HFMA2 R12, -RZ, RZ, 0, 9.5367431640625e-07 ;  /* 0x00000010ff0c7431 */ /* 0x000fe200000001ff */
[----:B------:R-:W-:Y:S01]  /*54e0*/  BSSY B0, `(.L_x_6101) ;  /* 0x0000006000007945 */ /* 0x000fe20003800000 */
[----:B------:R-:W-:Y:S02]  /*54f0*/  MOV R11, 0x1f ;  /* 0x0000001f000b7802 */ /* 0x000fe40000000f00 */
[----:B------:R-:W-:-:S07]  /*5500*/  MOV R15, 0xffffffff ;  /* 0xffffffff000f7802 */ /* 0x000fce0000000f00 */
[----:B------:R-:W-:Y:S05]  /*5510*/  WARPSYNC.COLLECTIVE R15, `(.L_x_6102) ;  /* 0x000000000f087348 */ /* 0x000fea0003c00000 */
[----:B------:R0:W1:Y:S02]  /*5520*/  SHFL.BFLY P6, R14, R13, R12, R11 ;  /* 0x0c00000c0d0e7389 */ /* 0x00006400000c000b */
[----:B01----:R-:W-:Y:S05]  /*5530*/  ENDCOLLECTIVE ;  /* 0x000000000000791b */ /* 0x003fea0003800000 */
.L_x_6102:
[----:B------:R-:W-:Y:S05]  /*5540*/  BSYNC B0 ;  /* 0x0000000000007941 */ /* 0x000fea0003800000 */
.L_x_6101:
[----:B------:R-:W-:Y:S01]  /*5550*/  HFMA2 R12, -RZ, RZ, 0, 4.76837158203125e-07 ;  /* 0x00000008ff0c7431 */ /* 0x000fe200000001ff */
        /* <DEDUP_REMOVED lines=8> */
.L_x_6103:
[----:B------:R-:W-:Y:S01]  /*55e0*/  HFMA2 R12, -RZ, RZ, 0, 2.384185791015625e-07 ;  /* 0x00000004ff0c7431 */ /* 0x000fe200000001ff */
[----:B------:R-:W-:-:S04]  /*55f0*/  FMNMX R0, R13, R14, !PT ;  /* 0x0000000e0d007209 */ /* 0x000fc80007800000 */
[----:B------:R-:W-:-:S07]  /*5600*/  MOV R13, R0 ;  /* 0x00000000000d7202 */ /* 0x000fce0000000f00 */
[----:B------:R-:W-:Y:S05]  /*5610*/  WARPSYNC.COLLECTIVE R15, `(.L_x_6104) ;  /* 0x000000000f087348 */ /* 0x000fea0003c00000 */
[----:B------:R0:W1:Y:S02]  /*5620*/  SHFL.BFLY P6, R14, R13, R12, R11 ;  /* 0x0c00000c0d0e7389 */ /* 0x00006400000c000b */
[----:B01----:R-:W-:Y:S05]  /*5630*/  ENDCOLLECTIVE ;  /* 0x000000000000791b */ /* 0x003fea0003800000 */
.L_x_6104:
[----:B------:R-:W-:Y:S01]  /*5640*/  HFMA2 R12, -RZ, RZ, 0, 1.1920928955078125e-07 ;  /* 0x00000002ff0c7431 */ /* 0x000fe200000001ff */
[----:B------:R-:W-:-:S04]  /*5650*/  FMNMX R2, R0, R14, !PT ;  /* 0x0000000e00027209 */ /* 0x000fc80007800000 */
[----:B------:R-:W-:-:S07]  /*5660*/  MOV R13, R2 ;  /* 0x00000002000d7202 */ /* 0x000fce0000000f00 */
[----:B------:R-:W-:Y:S05]  /*5670*/  WARPSYNC.COLLECTIVE R15, `(.L_x_6105) ;  /* 0x000000000f087348 */ /* 0x000fea0003c00000 */
[----:B------:R0:W1:Y:S02]  /*5680*/  SHFL.BFLY P6, R14, R13, R12, R11 ;  /* 0x0c00000c0d0e7389 */ /* 0x00006400000c000b */
[----:B01----:R-:W-:Y:S05]  /*5690*/  ENDCOLLECTIVE ;  /* 0x000000000000791b */ /* 0x003fea0003800000 */
.L_x_6105:
[----:B------:R-:W-:Y:S01]  /*56a0*/  HFMA2 R12, -RZ, RZ, 0, 5.9604644775390625e-08 ;  /* 0x00000001ff0c7431 */ /* 0x000fe200000001ff */
[----:B------:R-:W-:-:S04]  /*56b0*/  FMNMX R3, R2, R14, !PT ;  /* 0x0000000e02037209 */ /* 0x000fc80007800000 */
[----:B------:R-:W-:-:S07]  /*56c0*/  MOV R13, R3 ;  /* 0x00000003000d7202 */ /* 0x000fce0000000f00 */
[----:B------:R-:W-:Y:S05]  /*56d0*/  WARPSYNC.COLLECTIVE R15, `(.L_x_6106) ;  /* 0x000000000f087348 */ /* 0x000fea0003c00000 */
[----:B------:R0:W1:Y:S02]  /*56e0*/  SHFL.BFLY P6, R14, R13, R12, R11 ;  /* 0x0c00000c0d0e7389 */ /* 0x00006400000c000b */
[----:B01----:R-:W-:Y:S05]  /*56f0*/  ENDCOLLECTIVE ;  /* 0x000000000000791b */ /* 0x003fea0003800000 */
.L_x_6106:
        /* <DEDUP_REMOVED lines=30> */
[----:B------:R-:W-:-:S03]  /*58e0*/  FFMA.SAT R18, R11, R35, 0.5 ;  /* 0x3f0000000b127423 */ /* 0x000fc60000002023 */
[----:B------:R-:W-:Y:S01]  /*58f0*/  FFMA R3, R0, 1.4426950216293334961, -R3 ;  /* 0x3fb8aa3b00037823 */ /* 0x000fe20000000803 */
[----:B------:R-:W-:-:S03]  /*5900*/  FFMA.RM R18, R18, R37, 12582913 ;  /* 0x4b40000112127423 */ /* 0x000fc60000004025 */
[----:B------:R-:W-:Y:S01]  /*5910*/  FFMA R16, R0, 1.925963033500011079e-08, R3 ;  /* 0x32a5706000107823 */ /* 0x000fe20000000003 */
[----:B------:R-:W-:Y:S01]  /*5920*/  FFMA.SAT R0, R2, R35, 0.5 ;  /* 0x3f00000002007423 */ /* 0x000fe20000002023 */
[----:B------:R-:W-:Y:S01]  /*5930*/  SHF.L.U32 R3, R10, 0x17, RZ ;  /* 0x000000170a037819 */ /* 0x000fe200000006ff */
[----:B------:R-:W-:Y:S02]  /*5940*/  FADD R22, R18, -12583039 ;  /* 0xcb40007f12167421 */ /* 0x000fe40000000000 */
[----:B------:R-:W-:Y:S01]  /*5950*/  FFMA.RM R0, R0, R37, 12582913 ;  /* 0x4b40000100007423 */ /* 0x000fe20000004025 */
[----:B------:R-:W0:Y:S01]  /*5960*/  MUFU.EX2 R16, R16 ;  /* 0x0000001000107308 */ /* 0x000e220000000800 */
        /* <DEDUP_REMOVED lines=8> */
[----:B------:R-:W-:Y:S01]  /*59f0*/  FFMA.RM R2, R2, R37, 12582913 ;  /* 0x4b40000102027423 */ /* 0x000fe20000004025 */
[----:B0-----:R-:W-:Y:S01]  /*5a00*/  FMUL R3, R3, R16 ;  /* 0x0000001003037220 */ /* 0x001fe20000400000 */
[----:B------:R-:W-:Y:S02]  /*5a10*/  FFMA.SAT R16, R4, R35, 0.5 ;  /* 0x3f00000004107423 */ /* 0x000fe40000002023 */
[C---:B------:R-:W-:Y:S01]  /*5a20*/  FADD R10, R2.reuse, -12583039 ;  /* 0xcb40007f020a7421 */ /* 0x040fe20000000000 */
[----:B------:R-:W-:Y:S01]  /*5a30*/  SHF.L.U32 R2, R2, 0x17, RZ ;  /* 0x0000001702027819 */ /* 0x000fe200000006ff */
[----:B------:R-:W-:Y:S01]  /*5a40*/  FFMA.RM R16, R16, R37, 12582913 ;  /* 0x4b40000110107423 */ /* 0x000fe20000004025 */
[----:B------:R-:W0:Y:S01]  /*5a50*/  MUFU.EX2 R17, R17 ;  /* 0x0000001100117308 */ /* 0x000e220000000800 */
        /* <DEDUP_REMOVED lines=67> */
[----:B------:R-:W-:Y:S01]  /*5e90*/  SHF.L.U32 R17, R18, 0x17, RZ ;  /* 0x0000001712117819 */ /* 0x000fe200000006ff */
[----:B------:R-:W-:-:S04]  /*5ea0*/  FFMA.SAT R18, R20, R35, 0.5 ;  /* 0x3f00000014127423 */ /* 0x000fc80000002023 */
[----:B------:R-:W-:Y:S01]  /*5eb0*/  FFMA.RM R18, R18, R37, 12582913 ;  /* 0x4b40000112127423 */ /* 0x000fe20000004025 */
[----:B------:R-:W-:-:S03]  /*5ec0*/  FMUL R17, R17, R22 ;  /* 0x0000001611117220 */ /* 0x000fc60000400000 */
[C---:B------:R-:W-:Y:S01]  /*5ed0*/  FADD R11, R18.reuse, -12583039 ;  /* 0xcb40007f120b7421 */ /* 0x040fe20000000000 */
[----:B------:R-:W-:-:S03]  /*5ee0*/  SHF.L.U32 R18, R18, 0x17, RZ ;  /* 0x0000001712127819 */ /* 0x000fc600000006ff */
        /* <DEDUP_REMOVED lines=93> */
[----:B------:R-:W-:Y:S01]  /*64c0*/  FFMA.SAT R12, R15, R35, 0.5 ;  /* 0x3f0000000f0c7423 */ /* 0x000fe20000002023 */
[----:B------:R-:W-:-:S03]  /*64d0*/  FADD R11, RZ, R3 ;  /* 0x00000003ff0b7221 */ /* 0x000fc60000000000 */
[-C--:B------:R-:W-:Y:S01]  /*64e0*/  FFMA.RM R12, R12, R37.reuse, 12582913 ;  /* 0x4b4000010c0c7423 */ /* 0x080fe20000004025 */
[----:B------:R-:W-:Y:S01]  /*64f0*/  FFMA.RM R37, R14, R37, 12582913 ;  /* 0x4b4000010e257423 */ /* 0x000fe20000004025 */
[----:B------:R-:W-:Y:S02]  /*6500*/  FADD R11, R11, R0 ;  /* 0x000000000b0b7221 */ /* 0x000fe40000000000 */
[C---:B------:R-:W-:Y:S01]  /*6510*/  FADD R14, R12.reuse, -12583039 ;  /* 0xcb40007f0c0e7421 */ /* 0x040fe20000000000 */
[----:B------:R-:W-:Y:S01]  /*6520*/  SHF.L.U32 R12, R12, 0x17, RZ ;  /* 0x000000170c0c7819 */ /* 0x000fe200000006ff */
[----:B------:R-:W-:Y:S02]  /*6530*/  FADD R11, R11, R2 ;  /* 0x000000020b0b7221 */ /* 0x000fe40000000000 */
[----:B------:R-:W-:-:S04]  /*6540*/  FFMA R14, R15, 1.4426950216293334961, -R14 ;  /* 0x3fb8aa3b0f0e7823 */ /* 0x000fc8000000080e */
[----:B------:R-:W-:Y:S01]  /*6550*/  FFMA R14, R15, 1.925963033500011079e-08, R14 ;  /* 0x32a570600f0e7823 */ /* 0x000fe2000000000e */
[----:B------:R-:W-:-:S03]  /*6560*/  MOV R15, 0xffffffff ;  /* 0xffffffff000f7802 */ /* 0x000fc60000000f00 */
        /* <DEDUP_REMOVED lines=36> */
.L_x_6107:
[----:B------:R-:W-:Y:S02]  /*67b0*/  IMAD.MOV.U32 R12, RZ, RZ, 0x8 ;  /* 0x00000008ff0c7424 */ /* 0x000fe400078e00ff */
[----:B------:R-:W-:-:S05]  /*67c0*/  FADD R34, R13, R14 ;  /* 0x0000000e0d227221 */ /* 0x000fca0000000000 */
[----:B------:R-:W-:-:S07]  /*67d0*/  MOV R13, R34 ;  /* 0x00000022000d7202 */ /* 0x000fce0000000f00 */
[----:B------:R-:W-:Y:S05]  /*67e0*/  WARPSYNC.COLLECTIVE R15, `(.L_x_6108) ;  /* 0x000000000f087348 */ /* 0x000fea0003c00000 */
[----:B------:R0:W1:Y:S02]  /*67f0*/  SHFL.BFLY P6, R14, R13, R12, R11 ;  /* 0x0c00000c0d0e7389 */ /* 0x00006400000c000b */
[----:B01----:R-:W-:Y:S05]  /*6800*/  ENDCOLLECTIVE ;  /* 0x000000000000791b */ /* 0x003fea0003800000 */
.L_x_6108:
[----:B------:R-:W-:Y:S02]  /*6810*/  HFMA2 R12, -RZ, RZ, 0, 2.384185791015625e-07 ;  /* 0x00000004ff0c7431 */ /* 0x000fe400000001ff */
[----:B------:R-:W-:-:S05]  /*6820*/  FADD R35, R34, R14 ;  /* 0x0000000e22237221 */ /* 0x000fca0000000000 */
[----:B------:R-:W-:-:S07]  /*6830*/  MOV R13, R35 ;  /* 0x00000023000d7202 */ /* 0x000fce0000000f00 */
[----:B------:R-:W-:Y:S05]  /*6840*/  WARPSYNC.COLLECTIVE R15, `(.L_x_6109) ;  /* 0x000000000f087348 */ /* 0x000fea0003c00000 */
[----:B------:R0:W1:Y:S02]  /*6850*/  SHFL.BFLY P6, R14, R13, R12, R11 ;  /* 0x0c00000c0d0e7389 */ /* 0x00006400000c000b */
[----:B01----:R-:W-:Y:S05]  /*6860*/  ENDCOLLECTIVE ;  /* 0x000000000000791b */ /* 0x003fea0003800000 */
.L_x_6109:
[----:B------:R-:W-:Y:S02]  /*6870*/  HFMA2 R12, -RZ, RZ, 0, 1.1920928955078125e-07 ;  /* 0x00000002ff0c7431 */ /* 0x000fe400000001ff */
[----:B------:R-:W-:-:S05]  /*6880*/  FADD R36, R35, R14 ;  /* 0x0000000e23247221 */ /* 0x000fca0000000000 */
[----:B------:R-:W-:-:S07]  /*6890*/  MOV R13, R36 ;  /* 0x00000024000d7202 */ /* 0x000fce0000000f00 */
[----:B------:R-:W-:Y:S05]  /*68a0*/  WARPSYNC.COLLECTIVE R15, `(.L_x_6110) ;  /* 0x000000000f087348 */ /* 0x000fea0003c00000 */
[----:B------:R0:W1:Y:S02]  /*68b0*/  SHFL.BFLY P6, R14, R13, R12, R11 ;  /* 0x0c00000c0d0e7389 */ /* 0x00006400000c000b */
[----:B01----:R-:W-:Y:S05]  /*68c0*/  ENDCOLLECTIVE ;  /* 0x000000000000791b */ /* 0x003fea0003800000 */
.L_x_6110:
[----:B------:R-:W-:Y:S02]  /*68d0*/  HFMA2 R12, -RZ, RZ, 0, 5.9604644775390625e-08 ;  /* 0x00000001ff0c7431 */ /* 0x000fe400000001ff */
[----:B------:R-:W-:-:S05]  /*68e0*/  FADD R37, R36, R14 ;  /* 0x0000000e24257221 */ /* 0x000fca0000000000 */
[----:B------:R-:W-:-:S07]  /*68f0*/  MOV R13, R37 ;  /* 0x00000025000d7202 */ /* 0x000fce0000000f00 */
[----:B------:R-:W-:Y:S05]  /*6900*/  WARPSYNC.COLLECTIVE R15, `(.L_x_6111) ;  /* 0x000000000f087348 */ /* 0x000fea0003c00000 */
[----:B------:R0:W1:Y:S02]  /*6910*/  SHFL.BFLY P6, R14, R13, R12, R11 ;  /* 0x0c00000c0d0e7389 */ /* 0x00006400000c000b */
[----:B01----:R-:W-:Y:S05]  /*6920*/  ENDCOLLECTIVE ;  /* 0x000000000000791b */ /* 0x003fea0003800000 */
.L_x_6111:
[----:B------:R-:W-:Y:S05]  /*6930*/  BRA `(.L_x_6112) ;  /* 0xffffffc000687947 */ /* 0x000fea000383ffff */
        .weak           $__internal_115_$__cuda_sm3x_div_rn_noftz_f32_slowpath
        .type           $__internal_115_$__cuda_sm3x_div_rn_noftz_f32_slowpath,@function
        .size           $__internal_115_$__cuda_sm3x_div_rn_noftz_f32_slowpath,(.L_x_25567 - $__internal_115_$__cuda_sm3x_div_rn_noftz_f32_slowpath)
$__internal_115_$__cuda_sm3x_div_rn_noftz_f32_slowpath:
[----:B------:R-:W-:Y:S01]  /*6940*/  SHF.R.U32.HI R13, RZ, 0x17, R12 ;  /* 0x00000017ff0d7819 */ /* 0x000fe2000001160c */
[----:B------:R-:W-:Y:S03]  /*6950*/  BSSY.RECONVERGENT B0, `(.L_x_6113) ;  /* 0x0000062000007945 */ /* 0x000fe60003800200 */
[----:B------:R-:W-:Y:S02]  /*6960*/  LOP3.LUT R61, R13, 0xff, RZ, 0xc0, !PT ;  /* 0x000000ff0d3d7812 */ /* 0x000fe400078ec0ff */
[----:B------:R-:W-:Y:S02]  /*6970*/  SHF.R.U32.HI R13, RZ, 0x17, R3 ;  /* 0x00000017ff0d7819 */ /* 0x000fe40000011603 */
[----:B------:R-:W-:Y:S02]  /*6980*/  IADD3 R57, PT, PT, R61, -0x1, RZ ;  /* 0xffffffff3d397810 */ /* 0x000fe40007ffe0ff */
[----:B------:R-:W-:-:S02]  /*6990*/  LOP3.LUT R59, R13, 0xff, RZ, 0xc0, !PT ;  /* 0x000000ff0d3b7812 */ /* 0x000fc400078ec0ff */
[----:B------:R-:W-:-:S03]  /*69a0*/  ISETP.GT.U32.AND P0, PT, R57, 0xfd, PT ;  /* 0x000000fd3900780c */ /* 0x000fc60003f04070 */
[----:B------:R-:W-:-:S05]  /*69b0*/  VIADD R55, R59, 0xffffffff ;  /* 0xffffffff3b377836 */ /* 0x000fca0000000000 */
        /* <DEDUP_REMOVED lines=26> */
.L_x_6114:
        /* <DEDUP_REMOVED lines=51> */
.L_x_6121:
[----:B------:R-:W-:-:S04]  /*6e90*/  LOP3.LUT R3, R3, 0x80000000, RZ, 0xc0, !PT ;  /* 0x8000000003037812 */ /* 0x000fc800078ec0ff */
[----:B------:R-:W-:Y:S01]  /*6ea0*/  LOP3.LUT R3, R3, 0x7f800000, RZ, 0xfc, !PT ;  /* 0x7f80000003037812 */ /* 0x000fe200078efcff */
[----:B------:R-:W-:Y:S06]  /*6eb0*/  BRA `(.L_x_6122) ;  /* 0x0000000000047947 */ /* 0x000fec0003800000 */
.L_x_6120:
[----:B------:R-:W-:-:S07]  /*6ec0*/  LEA R3, R59, R3, 0x17 ;  /* 0x000000033b037211 */ /* 0x000fce00078eb8ff */
.L_x_6122:
[----:B------:R-:W-:Y:S05]  /*6ed0*/  BSYNC.RECONVERGENT B1 ;  /* 0x0000000000017941 */ /* 0x000fea0003800200 */
.L_x_6119:
[----:B------:R-:W-:Y:S05]  /*6ee0*/  BRA `(.L_x_6123) ;  /* 0x0000000000207947 */ /* 0x000fea0003800000 */
.L_x_6118:
[----:B------:R-:W-:-:S04]  /*6ef0*/  LOP3.LUT R3, R12, 0x80000000, R3, 0x48, !PT ;  /* 0x800000000c037812 */ /* 0x000fc800078e4803 */
[----:B------:R-:W-:Y:S01]  /*6f00*/  LOP3.LUT R3, R3, 0x7f800000, RZ, 0xfc, !PT ;  /* 0x7f80000003037812 */ /* 0x000fe200078efcff */
[----:B------:R-:W-:Y:S06]  /*6f10*/  BRA `(.L_x_6123) ;  /* 0x0000000000147947 */ /* 0x000fec0003800000 */
.L_x_6117:
[----:B------:R-:W-:Y:S01]  /*6f20*/  LOP3.LUT R3, R12, 0x80000000, R3, 0x48, !PT ;  /* 0x800000000c037812 */ /* 0x000fe200078e4803 */
[----:B------:R-:W-:Y:S06]  /*6f30*/  BRA `(.L_x_6123) ;  /* 0x00000000000c7947 */ /* 0x000fec0003800000 */
.L_x_6116:
[----:B------:R-:W0:Y:S01]  /*6f40*/  MUFU.RSQ R3, -QNAN ;  /* 0xffc0000000037908 */ /* 0x000e220000001400 */
[----:B------:R-:W-:Y:S05]  /*6f50*/  BRA `(.L_x_6123) ;  /* 0x0000000000047947 */ /* 0x000fea0003800000 */
.L_x_6115:
[----:B------:R-:W-:-:S07]  /*6f60*/  FADD.FTZ R3, R3, R12 ;  /* 0x0000000c03037221 */ /* 0x000fce0000010000 */
.L_x_6123:
[----:B------:R-:W-:Y:S05]  /*6f70*/  BSYNC.RECONVERGENT B0 ;  /* 0x0000000000007941 */ /* 0x000fea0003800200 */
.L_x_6113:
[----:B------:R-:W-:Y:S01]  /*6f80*/  HFMA2 R13, -RZ, RZ, 0, 0 ;  /* 0x00000000ff0d7431 */ /* 0x000fe200000001ff */
[----:B------:R-:W-:-:S04]  /*6f90*/  MOV R12, R53 ;  /* 0x00000035000c7202 */ /* 0x000fc80000000f00 */
[----:B0-----:R-:W-:Y:S05]  /*6fa0*/  RET.REL.NODEC R12 `(_Z15SoftmaxWarpImplI10DirectLoadI13__nv_bfloat16fE11DirectStoreIfS1_EfLi2ELi26ELi32ELi1ELb1EL9Algorithm0EEvT_T0_ll) ;  /* 0xffffff900c147950 */ /* 0x001fea0003c3ffff */
.L_x_6124:
        /* <DEDUP_REMOVED lines=13> */
.L_x_25567:


//--------------------- .text._Z15SoftmaxWarpImplI10DirectLoadI13__nv_bfloat16fE11DirectStoreIfS1_EfLi2ELi26ELi32ELi1ELb0EL9Algorithm0EEvT_T0_ll --------------------------
	.section	.text._Z15SoftmaxWarpImplI10DirectLoadI13__nv_bfloat16fE11DirectStoreIfS1_EfLi2ELi26ELi32ELi1ELb0EL9Algorithm0EEvT_T0_ll,"ax",@progbits
	.align	128
        .global         _Z15SoftmaxWarpImplI10DirectLoadI13__nv_bfloat16fE11DirectStoreIfS1_EfLi2ELi26ELi32ELi1ELb0EL9Algorithm0EEvT_T0_ll
        .type           _Z15SoftmaxWarpImplI10DirectLoadI13__nv_bfloat16fE11DirectStoreIfS1_EfLi2ELi26ELi32ELi1ELb0EL9Algorithm0EEvT_T0_ll,@function
        .size           _Z15SoftmaxWarpImplI10DirectLoadI13__nv_bfloat16fE11DirectStoreIfS1_EfLi2ELi26ELi32ELi1ELb0EL9Algorithm0EEvT_T0_ll,(.L_x_25568 - _Z15SoftmaxWarpImplI10DirectLoadI13__nv_bfloat16fE11DirectStoreIfS1_EfLi2ELi26ELi32ELi1ELb0EL9Algorithm0EEvT_T0_ll)
        .other          _Z15SoftmaxWarpImplI10DirectLoadI13__nv_bfloat16fE11DirectStoreIfS1_EfLi2ELi26ELi32ELi1ELb0EL9Algorithm0EEvT_T0_ll,@"STO_CUDA_ENTRY STV_DEFAULT"
_Z15SoftmaxWarpImplI10DirectLoadI13__nv_bfloat16fE11DirectStoreIfS1_EfLi2ELi26ELi32ELi1ELb0EL9Algorithm0EEvT_T0_ll:
.text._Z15SoftmaxWarpImplI10DirectLoadI13__nv_bfloat16fE11DirectStoreIfS1_EfLi2ELi26ELi32ELi1ELb0EL9Algorithm0EEvT_T0_ll:
        /* <DEDUP_REMOVED lines=24> */
.L_x_6125:
        /* <DEDUP_REMOVED lines=14> */
.L_x_6179:
[----:B-1----:R-:W-:Y:S01]  /*0260*/  HFMA2 R3, -RZ, RZ, 0, 0 ;  /* 0x00000000ff037431 */ /* 0x002fe200000001ff */
[----:B------:R-:W-:Y:S01]  /*0270*/  MOV R2, R40 ;  /* 0x0000002800027202 */ /* 0x000fe20000000f00 */
[----:B------:R-:W-:Y:S01]  /*0280*/  IMAD R0, R41, UR38, RZ ;  /* 0x0000002629007c24 */ /* 0x000fe2000f8e02ff */
[C---:B--2---:R-:W-:Y:S02]  /*0290*/  R2UR UR10, R32.reuse ;  /* 0x00000000200a72ca */ /* 0x044fe400000e0000 */
        /* <DEDUP_REMOVED lines=13> */
[----:B------:R-:W-:Y:S02]  /*0370*/  LEA.HI R12, P5, R11, R12, RZ, 0x1 ;  /* 0x0000000c0b0c7211 */ /* 0x000fe400078b08ff */
[----:B------:R-:W-:Y:S02]  /*0380*/  IADD3 R14, P2, PT, R2, 0x80, RZ ;  /* 0x00000080020e7810 */ /* 0x000fe40007f5e0ff */
[----:B------:R-:W-:Y:S02]  /*0390*/  IADD3.X R13, PT, PT, RZ, R7, RZ, P4, !PT ;  /* 0x00000007ff0d7210 */ /* 0x000fe400027fe4ff */
[----:B------:R-:W-:Y:S02]  /*03a0*/  IADD3.X R11, PT, PT, RZ, R11, RZ, P5, !PT ;  /* 0x0000000bff0b7210 */ /* 0x000fe40002ffe4ff */
[----:B------:R-:W-:-:S02]  /*03b0*/  LEA.HI R16, P4, R3, R16, RZ, 0x1 ;  /* 0x0000001003107211 */ /* 0x000fc400078908ff */
[----:B------:R-:W-:Y:S02]  /*03c0*/  IADD3.X R5, PT, PT, RZ, R7, RZ, P2, !PT ;  /* 0x00000007ff057210 */ /* 0x000fe400017fe4ff */
[C---:B------:R-:W-:Y:S02]  /*03d0*/  SHF.L.U64.HI R6, R12.reuse, 0x1, R11 ;  /* 0x000000010c067819 */ /* 0x040fe4000001020b */
[----:B------:R-:W-:Y:S02]  /*03e0*/  IADD3.X R3, PT, PT, RZ, R3, RZ, P4, !PT ;  /* 0x00000003ff037210 */ /* 0x000fe400027fe4ff */
[----:B------:R-:W-:Y:S02]  /*03f0*/  LEA.HI R14, P5, R5, R14, RZ, 0x1 ;  /* 0x0000000e050e7211 */ /* 0x000fe400078b08ff */
[----:B------:R-:W-:Y:S02]  /*0400*/  SHF.L.U32 R12, R12, 0x1, RZ ;  /* 0x000000010c0c7819 */ /* 0x000fe400000006ff */
[----:B------:R-:W-:-:S02]  /*0410*/  SHF.L.U64.HI R0, R16, 0x1, R3 ;  /* 0x0000000110007819 */ /* 0x000fc40000010203 */
[----:B------:R-:W-:Y:S02]  /*0420*/  IADD3.X R5, PT, PT, RZ, R5, RZ, P5, !PT ;  /* 0x00000005ff057210 */ /* 0x000fe40002ffe4ff */
[----:B------:R-:W-:Y:S02]  /*0430*/  SHF.L.U64.HI R8, R10, 0x1, R13 ;  /* 0x000000010a087819 */ /* 0x000fe4000001020d */
[----:B------:R-:W-:Y:S02]  /*0440*/  LOP3.LUT R12, R12, 0xfffffffc, RZ, 0xc0, !PT ;  /* 0xfffffffc0c0c7812 */ /* 0x000fe400078ec0ff */
[----:B------:R-:W-:Y:S02]  /*0450*/  SHF.L.U32 R16, R16, 0x1, RZ ;  /* 0x0000000110107819 */ /* 0x000fe400000006ff */
[----:B------:R-:W-:Y:S02]  /*0460*/  SHF.L.U32 R10, R10, 0x1, RZ ;  /* 0x000000010a0a7819 */ /* 0x000fe400000006ff */
[----:B------:R-:W-:-:S02]  /*0470*/  IADD3 R26, P6, PT, R2, 0x140, RZ ;  /* 0x00000140021a7810 */ /* 0x000fc40007fde0ff */
[----:B------:R-:W-:Y:S02]  /*0480*/  SHF.L.U64.HI R4, R14, 0x1, R5 ;  /* 0x000000010e047819 */ /* 0x000fe40000010205 */
[----:B------:R-:W-:Y:S02]  /*0490*/  IADD3 R12, P4, PT, R12, UR36, RZ ;  /* 0x000000240c0c7c10 */ /* 0x000fe4000ff9e0ff */
[----:B------:R-:W-:Y:S02]  /*04a0*/  LOP3.LUT R16, R16, 0xfffffffc, RZ, 0xc0, !PT ;  /* 0xfffffffc10107812 */ /* 0x000fe400078ec0ff */
[----:B------:R-:W-:Y:S02]  /*04b0*/  SHF.L.U32 R14, R14, 0x1, RZ ;  /* 0x000000010e0e7819 */ /* 0x000fe400000006ff */
[----:B------:R-:W-:Y:S02]  /*04c0*/  LOP3.LUT R10, R10, 0xfffffffc, RZ, 0xc0, !PT ;  /* 0xfffffffc0a0a7812 */ /* 0x000fe400078ec0ff */
[----:B------:R-:W-:-:S02]  /*04d0*/  IADD3 R28, P3, PT, R2, 0x100, RZ ;  /* 0x00000100021c7810 */ /* 0x000fc40007f7e0ff */
[----:B------:R-:W-:Y:S02]  /*04e0*/  IADD3.X R23, PT, PT, RZ, R7, RZ, P6, !PT ;  /* 0x00000007ff177210 */ /* 0x000fe400037fe4ff */
[----:B------:R-:W-:Y:S02]  /*04f0*/  IADD3.X R13, PT, PT, R6, UR37, RZ, P4, !PT ;  /* 0x00000025060d7c10 */ /* 0x000fe4000a7fe4ff */
[----:B------:R-:W-:Y:S02]  /*0500*/  IADD3 R16, P6, PT, R16, UR36, RZ ;  /* 0x0000002410107c10 */ /* 0x000fe4000ffde0ff */
[----:B------:R-:W-:Y:S01]  /*0510*/  R2UR UR8, R32 ;  /* 0x00000000200872ca */ /* 0x000fe200000e0000 */
[----:B------:R-:W2:Y:S01]  /*0520*/  LDG.E R6, desc[UR6][R12.64] ;  /* 0x000000060c067981 */ /* 0x000ea2000c1e1900 */
[----:B------:R-:W-:Y:S02]  /*0530*/  R2UR UR9, R33 ;  /* 0x00000000210972ca */ /* 0x000fe400000e0000 */
[----:B------:R-:W-:-:S02]  /*0540*/  IADD3 R42, P0, PT, R2, 0x180, RZ ;  /* 0x00000180022a7810 */ /* 0x000fc40007f1e0ff */
[----:B------:R-:W-:Y:S02]  /*0550*/  LOP3.LUT R14, R14, 0xfffffffc, RZ, 0xc0, !PT ;  /* 0xfffffffc0e0e7812 */ /* 0x000fe400078ec0ff */
[----:B------:R-:W-:Y:S02]  /*0560*/  IADD3 R10, P4, PT, R10, UR36, RZ ;  /* 0x000000240a0a7c10 */ /* 0x000fe4000ff9e0ff */
[----:B------:R-:W-:Y:S02]  /*0570*/  IADD3.X R25, PT, PT, RZ, R7, RZ, P3, !PT ;  /* 0x00000007ff197210 */ /* 0x000fe40001ffe4ff */
[----:B------:R-:W-:Y:S02]  /*0580*/  IADD3.X R17, PT, PT, R0, UR37, RZ, P6, !PT ;  /* 0x0000002500117c10 */ /* 0x000fe4000b7fe4ff */
[----:B------:R-:W-:Y:S02]  /*0590*/  IADD3 R24, P1, PT, R2, 0x1c0, RZ ;  /* 0x000001c002187810 */ /* 0x000fe40007f3e0ff */
[----:B------:R-:W-:-:S02]  /*05a0*/  IADD3 R14, P5, PT, R14, UR36, RZ ;  /* 0x000000240e0e7c10 */ /* 0x000fc4000ffbe0ff */
[----:B------:R-:W-:Y:S02]  /*05b0*/  IADD3.X R11, PT, PT, R8, UR37, RZ, P4, !PT ;  /* 0x00000025080b7c10 */ /* 0x000fe4000a7fe4ff */
[-C--:B------:R-:W-:Y:S01]  /*05c0*/  IADD3.X R21, PT, PT, RZ, R7.reuse, RZ, P0, !PT ;  /* 0x00000007ff157210 */ /* 0x080fe200007fe4ff */
[----:B------:R1:W3:Y:S01]  /*05d0*/  LDG.E R8, desc[UR10][R16.64] ;  /* 0x0000000a10087981 */ /* 0x0002e2000c1e1900 */
[----:B------:R-:W-:Y:S02]  /*05e0*/  LEA.HI R28, P0, R25, R28, RZ, 0x1 ;  /* 0x0000001c191c7211 */ /* 0x000fe400078108ff */
[----:B------:R-:W-:Y:S01]  /*05f0*/  IADD3 R22, P2, PT, R2, 0x200, RZ ;  /* 0x0000020002167810 */ /* 0x000fe20007f5e0ff */
[----:B------:R4:W5:Y:S01]  /*0600*/  LDG.E R5, desc[UR4][R10.64] ;  /* 0x000000040a057981 */ /* 0x000962000c1e1900 */
[----:B------:R-:W-:Y:S02]  /*0610*/  IADD3.X R15, PT, PT, R4, UR37, RZ, P5, !PT ;  /* 0x00000025040f7c10 */ /* 0x000fe4000affe4ff */
[----:B------:R-:W-:-:S02]  /*0620*/  IADD3.X R19, PT, PT, RZ, R7, RZ, P1, !PT ;  /* 0x00000007ff137210 */ /* 0x000fc40000ffe4ff */
[----:B------:R-:W-:Y:S01]  /*0630*/  LEA.HI R26, P1, R23, R26, RZ, 0x1 ;  /* 0x0000001a171a7211 */ /* 0x000fe200078308ff */
[----:B------:R0:W3:Y:S01]  /*0640*/  LDG.E R4, desc[UR8][R14.64] ;  /* 0x000000080e047981 */ /* 0x0000e2000c1e1900 */
[----:B-1----:R-:W-:Y:S02]  /*0650*/  IADD3.X R17, PT, PT, RZ, R25, RZ, P0, !PT ;  /* 0x00000019ff117210 */ /* 0x002fe400007fe4ff */
[----:B------:R-:W-:Y:S02]  /*0660*/  LEA.HI R42, P0, R21, R42, RZ, 0x1 ;  /* 0x0000002a152a7211 */ /* 0x000fe400078108ff */
[----:B----4-:R-:W-:Y:S02]  /*0670*/  IADD3.X R11, PT, PT, RZ, R7, RZ, P2, !PT ;  /* 0x00000007ff0b7210 */ /* 0x010fe400017fe4ff */
[----:B------:R-:W-:Y:S02]  /*0680*/  IADD3.X R13, PT, PT, RZ, R23, RZ, P1, !PT ;  /* 0x00000017ff0d7210 */ /* 0x000fe40000ffe4ff */
[----:B------:R-:W-:-:S02]  /*0690*/  LEA.HI R24, P1, R19, R24, RZ, 0x1 ;  /* 0x0000001813187211 */ /* 0x000fc400078308ff */
[----:B------:R-:W-:Y:S02]  /*06a0*/  LEA.HI R22, P2, R11, R22, RZ, 0x1 ;  /* 0x000000160b167211 */ /* 0x000fe400078508ff */
[----:B0-----:R-:W-:Y:S02]  /*06b0*/  IADD3.X R15, PT, PT, RZ, R21, RZ, P0, !PT ;  /* 0x00000015ff0f7210 */ /* 0x001fe400007fe4ff */
[C---:B------:R-:W-:Y:S01]  /*06c0*/  SHF.L.U64.HI R17, R28.reuse, 0x1, R17 ;  /* 0x000000011c117819 */ /* 0x040fe20000010211 */
[----:B------:R-:W-:Y:S01]  /*06d0*/  IMAD.SHL.U32 R28, R28, 0x2, RZ ;  /* 0x000000021c1c7824 */ /* 0x000fe200078e00ff */
[C---:B------:R-:W-:Y:S02]  /*06e0*/  SHF.L.U64.HI R16, R26.reuse, 0x1, R13 ;  /* 0x000000011a107819 */ /* 0x040fe4000001020d */
[----:B------:R-:W-:Y:S02]  /*06f0*/  SHF.L.U32 R26, R26, 0x1, RZ ;  /* 0x000000011a1a7819 */ /* 0x000fe400000006ff */
[----:B------:R-:W-:-:S02]  /*0700*/  IADD3.X R13, PT, PT, RZ, R19, RZ, P1, !PT ;  /* 0x00000013ff0d7210 */ /* 0x000fc40000ffe4ff */
[C---:B------:R-:W-:Y:S02]  /*0710*/  SHF.L.U64.HI R14, R42.reuse, 0x1, R15 ;  /* 0x000000012a0e7819 */ /* 0x040fe4000001020f */
[----:B------:R-:W-:Y:S02]  /*0720*/  IADD3.X R11, PT, PT, RZ, R11, RZ, P2, !PT ;  /* 0x0000000bff0b7210 */ /* 0x000fe400017fe4ff */
[----:B------:R-:W-:Y:S02]  /*0730*/  SHF.L.U32 R42, R42, 0x1, RZ ;  /* 0x000000012a2a7819 */ /* 0x000fe400000006ff */
[----:B------:R-:W-:Y:S02]  /*0740*/  SHF.L.U64.HI R12, R24, 0x1, R13 ;  /* 0x00000001180c7819 */ /* 0x000fe4000001020d */
[----:B------:R-:W-:Y:S02]  /*0750*/  LOP3.LUT R28, R28, 0xfffffffc, RZ, 0xc0, !PT ;  /* 0xfffffffc1c1c7812 */ /* 0x000fe400078ec0ff */
[----:B------:R-:W-:-:S02]  /*0760*/  SHF.L.U64.HI R10, R22, 0x1, R11 ;  /* 0x00000001160a7819 */ /* 0x000fc4000001020b */
[----:B------:R-:W-:Y:S02]  /*0770*/  LOP3.LUT R26, R26, 0xfffffffc, RZ, 0xc0, !PT ;  /* 0xfffffffc1a1a7812 */ /* 0x000fe400078ec0ff */
[----:B------:R-:W-:Y:S02]  /*0780*/  SHF.L.U32 R24, R24, 0x1, RZ ;  /* 0x0000000118187819 */ /* 0x000fe400000006ff */
[----:B------:R-:W-:Y:S02]  /*0790*/  SHF.L.U32 R22, R22, 0x1, RZ ;  /* 0x0000000116167819 */ /* 0x000fe400000006ff */
[----:B------:R-:W-:Y:S02]  /*07a0*/  LOP3.LUT R42, R42, 0xfffffffc, RZ, 0xc0, !PT ;  /* 0xfffffffc2a2a7812 */ /* 0x000fe400078ec0ff */
[----:B------:R-:W-:Y:S02]  /*07b0*/  IADD3 R28, P1, PT, R28, UR36, RZ ;  /* 0x000000241c1c7c10 */ /* 0x000fe4000ff3e0ff */
[----:B------:R-:W-:-:S02]  /*07c0*/  IADD3 R26, P0, PT, R26, UR36, RZ ;  /* 0x000000241a1a7c10 */ /* 0x000fc4000ff1e0ff */
[----:B------:R-:W-:Y:S02]  /*07d0*/  LOP3.LUT R24, R24, 0xfffffffc, RZ, 0xc0, !PT ;  /* 0xfffffffc18187812 */ /* 0x000fe400078ec0ff */
[----:B------:R-:W-:Y:S02]  /*07e0*/  LOP3.LUT R22, R22, 0xfffffffc, RZ, 0xc0, !PT ;  /* 0xfffffffc16167812 */ /* 0x000fe400078ec0ff */
[----:B------:R-:W-:Y:S02]  /*07f0*/  IADD3 R42, P2, PT, R42, UR36, RZ ;  /* 0x000000242a2a7c10 */ /* 0x000fe4000ff5e0ff */
[----:B------:R-:W-:Y:S02]  /*0800*/  IADD3 R9, P3, PT, R2, 0x240, RZ ;  /* 0x0000024002097810 */ /* 0x000fe40007f7e0ff */
[----:B------:R-:W-:Y:S02]  /*0810*/  IADD3.X R29, PT, PT, R17, UR37, RZ, P1, !PT ;  /* 0x00000025111d7c10 */ /* 0x000fe40008ffe4ff */
[----:B------:R-:W-:-:S02]  /*0820*/  IADD3.X R27, PT, PT, R16, UR37, RZ, P0, !PT ;  /* 0x00000025101b7c10 */ /* 0x000fc400087fe4ff */
[----:B------:R-:W-:Y:S01]  /*0830*/  IADD3 R24, P1, PT, R24, UR36, RZ ;  /* 0x0000002418187c10 */ /* 0x000fe2000ff3e0ff */
[----:B------:R-:W4:Y:S01]  /*0840*/  LDG.E R28, desc[UR4][R28.64] ;  /* 0x000000041c1c7981 */ /* 0x000f22000c1e1900 */
[----:B------:R-:W-:Y:S02]  /*0850*/  IADD3 R22, P0, PT, R22, UR36, RZ ;  /* 0x0000002416167c10 */ /* 0x000fe4000ff1e0ff */
[----:B------:R-:W-:Y:S01]  /*0860*/  IADD3.X R43, PT, PT, R14, UR37, RZ, P2, !PT ;  /* 0x000000250e2b7c10 */ /* 0x000fe200097fe4ff */
[----:B------:R-:W4:Y:S01]  /*0870*/  LDG.E R26, desc[UR6][R26.64] ;  /* 0x000000061a1a7981 */ /* 0x000f22000c1e1900 */
[C---:B------:R-:W-:Y:S02]  /*0880*/  IADD3 R3, P4, PT, R2.reuse, 0x280, RZ ;  /* 0x0000028002037810 */ /* 0x040fe40007f9e0ff */
[----:B------:R-:W-:Y:S01]  /*0890*/  IADD3.X R14, PT, PT, RZ, R7, RZ, P3, !PT ;  /* 0x00000007ff0e7210 */ /* 0x000fe20001ffe4ff */
[----:B------:R-:W4:Y:S01]  /*08a0*/  LDG.E R42, desc[UR8][R42.64] ;  /* 0x000000082a2a7981 */ /* 0x000f22000c1e1900 */
[----:B------:R-:W-:-:S02]  /*08b0*/  IADD3 R0, P5, PT, R2, 0x2c0, RZ ;  /* 0x000002c002007810 */ /* 0x000fc40007fbe0ff */
[----:B------:R-:W-:Y:S02]  /*08c0*/  IADD3 R2, P6, PT, R2, 0x300, RZ ;  /* 0x0000030002027810 */ /* 0x000fe40007fde0ff */
[----:B------:R-:W-:Y:S02]  /*08d0*/  IADD3.X R25, PT, PT, R12, UR37, RZ, P1, !PT ;  /* 0x000000250c197c10 */ /* 0x000fe40008ffe4ff */
[----:B------:R-:W-:Y:S02]  /*08e0*/  IADD3.X R23, PT, PT, R10, UR37, RZ, P0, !PT ;  /* 0x000000250a177c10 */ /* 0x000fe400087fe4ff */
[----:B------:R-:W-:Y:S01]  /*08f0*/  IADD3.X R10, PT, PT, RZ, R7, RZ, P4, !PT ;  /* 0x00000007ff0a7210 */ /* 0x000fe200027fe4ff */
[----:B------:R-:W4:Y:S01]  /*0900*/  LDG.E R24, desc[UR10][R24.64] ;  /* 0x0000000a18187981 */ /* 0x000f22000c1e1900 */
[----:B------:R-:W-:Y:S02]  /*0910*/  LEA.HI R12, P0, R14, R9, RZ, 0x1 ;  /* 0x000000090e0c7211 */ /* 0x000fe400078108ff */
[----:B------:R-:W-:-:S02]  /*0920*/  IADD3.X R9, PT, PT, RZ, R7, RZ, P5, !PT ;  /* 0x00000007ff097210 */ /* 0x000fc40002ffe4ff */
[----:B------:R-:W-:Y:S02]  /*0930*/  IADD3.X R7, PT, PT, RZ, R7, RZ, P6, !PT ;  /* 0x00000007ff077210 */ /* 0x000fe400037fe4ff */
[----:B------:R-:W-:Y:S02]  /*0940*/  LEA.HI R3, P1, R10, R3, RZ, 0x1 ;  /* 0x000000030a037211 */ /* 0x000fe400078308ff */
[----:B------:R-:W-:Y:S02]  /*0950*/  IADD3.X R13, PT, PT, RZ, R14, RZ, P0, !PT ;  /* 0x0000000eff0d7210 */ /* 0x000fe400007fe4ff */
[----:B------:R-:W-:Y:S02]  /*0960*/  LEA.HI R14, P2, R7, R2, RZ, 0x1 ;  /* 0x00000002070e7211 */ /* 0x000fe400078508ff */
[----:B------:R-:W-:Y:S02]  /*0970*/  IADD3.X R2, PT, PT, RZ, R10, RZ, P1, !PT ;  /* 0x0000000aff027210 */ /* 0x000fe40000ffe4ff */
[----:B------:R-:W-:-:S02]  /*0980*/  SHF.L.U64.HI R13, R12, 0x1, R13 ;  /* 0x000000010c0d7819 */ /* 0x000fc4000001020d */
[----:B------:R-:W-:Y:S02]  /*0990*/  R2UR UR12, R32 ;  /* 0x00000000200c72ca */ /* 0x000fe400000e0000 */
[----:B------:R-:W-:Y:S02]  /*09a0*/  R2UR UR13, R33 ;  /* 0x00000000210d72ca */ /* 0x000fe400000e0000 */
[----:B------:R-:W-:Y:S02]  /*09b0*/  SHF.L.U32 R12, R12, 0x1, RZ ;  /* 0x000000010c0c7819 */ /* 0x000fe400000006ff */
[----:B------:R-:W-:Y:S02]  /*09c0*/  LEA.HI R0, P0, R9, R0, RZ, 0x1 ;  /* 0x0000000009007211 */ /* 0x000fe400078108ff */
[C---:B------:R-:W-:Y:S02]  /*09d0*/  SHF.L.U64.HI R11, R3.reuse, 0x1, R2 ;  /* 0x00000001030b7819 */ /* 0x040fe40000010202 */
[----:B------:R-:W-:-:S02]  /*09e0*/  SHF.L.U32 R10, R3, 0x1, RZ ;  /* 0x00000001030a7819 */ /* 0x000fc400000006ff */
[----:B------:R-:W-:Y:S02]  /*09f0*/  LOP3.LUT R2, R12, 0xfffffffc, RZ, 0xc0, !PT ;  /* 0xfffffffc0c027812 */ /* 0x000fe400078ec0ff */
[----:B------:R-:W-:Y:S01]  /*0a00*/  IADD3.X R9, PT, PT, RZ, R9, RZ, P0, !PT ;  /* 0x00000009ff097210 */ /* 0x000fe200007fe4ff */
[----:B------:R-:W4:Y:S01]  /*0a10*/  LDG.E R22, desc[UR12][R22.64] ;  /* 0x0000000c16167981 */ /* 0x000f22000c1e1900 */
[----:B------:R-:W-:Y:S02]  /*0a20*/  IADD3.X R3, PT, PT, RZ, R7, RZ, P2, !PT ;  /* 0x00000007ff037210 */ /* 0x000fe400017fe4ff */
[----:B------:R-:W-:Y:S02]  /*0a30*/  SHF.L.U32 R12, R0, 0x1, RZ ;  /* 0x00000001000c7819 */ /* 0x000fe400000006ff */
[----:B------:R-:W-:Y:S02]  /*0a40*/  LOP3.LUT R10, R10, 0xfffffffc, RZ, 0xc0, !PT ;  /* 0xfffffffc0a0a7812 */ /* 0x000fe400078ec0ff */
[----:B------:R-:W-:-:S02]  /*0a50*/  IADD3 R2, P0, PT, R2, UR36, RZ ;  /* 0x0000002402027c10 */ /* 0x000fc4000ff1e0ff */
[----:B------:R-:W-:Y:S02]  /*0a60*/  SHF.L.U64.HI R7, R0, 0x1, R9 ;  /* 0x0000000100077819 */ /* 0x000fe40000010209 */
[C---:B------:R-:W-:Y:S02]  /*0a70*/  SHF.L.U64.HI R0, R14.reuse, 0x1, R3 ;  /* 0x000000010e007819 */ /* 0x040fe40000010203 */
[----:B------:R-:W-:Y:S02]  /*0a80*/  SHF.L.U32 R14, R14, 0x1, RZ ;  /* 0x000000010e0e7819 */ /* 0x000fe400000006ff */
[----:B------:R-:W-:Y:S02]  /*0a90*/  LOP3.LUT R12, R12, 0xfffffffc, RZ, 0xc0, !PT ;  /* 0xfffffffc0c0c7812 */ /* 0x000fe400078ec0ff */
[----:B------:R-:W-:Y:S02]  /*0aa0*/  IADD3 R10, P1, PT, R10, UR36, RZ ;  /* 0x000000240a0a7c10 */ /* 0x000fe4000ff3e0ff */
[----:B------:R-:W-:-:S02]  /*0ab0*/  IADD3.X R3, PT, PT, R13, UR37, RZ, P0, !PT ;  /* 0x000000250d037c10 */ /* 0x000fc400087fe4ff */
[----:B------:R-:W-:Y:S02]  /*0ac0*/  LOP3.LUT R14, R14, 0xfffffffc, RZ, 0xc0, !PT ;  /* 0xfffffffc0e0e7812 */ /* 0x000fe400078ec0ff */
[----:B------:R-:W-:Y:S01]  /*0ad0*/  IADD3 R12, P0, PT, R12, UR36, RZ ;  /* 0x000000240c0c7c10 */ /* 0x000fe2000ff1e0ff */
[----:B------:R-:W4:Y:S01]  /*0ae0*/  LDG.E R2, desc[UR4][R2.64] ;  /* 0x0000000402027981 */ /* 0x000f22000c1e1900 */
[----:B------:R-:W-:Y:S02]  /*0af0*/  IADD3.X R11, PT, PT, R11, UR37, RZ, P1, !PT ;  /* 0x000000250b0b7c10 */ /* 0x000fe40008ffe4ff */
[----:B------:R-:W-:Y:S02]  /*0b00*/  IADD3 R14, P1, PT, R14, UR36, RZ ;  /* 0x000000240e0e7c10 */ /* 0x000fe4000ff3e0ff */
[----:B------:R-:W-:Y:S01]  /*0b10*/  IADD3.X R13, PT, PT, R7, UR37, RZ, P0, !PT ;  /* 0x00000025070d7c10 */ /* 0x000fe200087fe4ff */
[----:B------:R-:W4:Y:S01]  /*0b20*/  LDG.E R10, desc[UR6][R10.64] ;  /* 0x000000060a0a7981 */ /* 0x000f22000c1e1900 */
[----:B------:R-:W-:-:S03]  /*0b30*/  IADD3.X R15, PT, PT, R0, UR37, RZ, P1, !PT ;  /* 0x00000025000f7c10 */ /* 0x000fc60008ffe4ff */
[----:B------:R-:W4:Y:S04]  /*0b40*/  LDG.E R12, desc[UR8][R12.64] ;  /* 0x000000080c0c7981 */ /* 0x000f28000c1e1900 */
[----:B------:R-:W4:Y:S01]  /*0b50*/  LDG.E R14, desc[UR10][R14.64] ;  /* 0x0000000a0e0e7981 */ /* 0x000f22000c1e1900 */
[----:B------:R-:W-:Y:S01]  /*0b60*/  UMOV UR4, 0xffffffff ;  /* 0xffffffff00047882 */ /* 0x000fe20000000000 */
[C---:B--2---:R-:W-:Y:S02]  /*0b70*/  PRMT R37, R6.reuse, 0x7632, R37 ;  /* 0x0000763206257816 */ /* 0x044fe40000000025 */
[----:B------:R-:W-:Y:S02]  /*0b80*/  SHF.L.U32 R6, R6, 0x10, RZ ;  /* 0x0000001006067819 */ /* 0x000fe400000006ff */
[----:B------:R-:W-:-:S02]  /*0b90*/  SHF.L.U32 R37, R37, 0x10, RZ ;  /* 0x0000001025257819 */ /* 0x000fc400000006ff */
[C---:B-----5:R-:W-:Y:S02]  /*0ba0*/  PRMT R30, R5.reuse, 0x7632, R30 ;  /* 0x00007632051e7816 */ /* 0x060fe4000000001e */
[----:B------:R-:W-:Y:S02]  /*0bb0*/  SHF.L.U32 R5, R5, 0x10, RZ ;  /* 0x0000001005057819 */ /* 0x000fe400000006ff */
[----:B------:R-:W-:Y:S02]  /*0bc0*/  SHF.L.U32 R30, R30, 0x10, RZ ;  /* 0x000000101e1e7819 */ /* 0x000fe400000006ff */
[C---:B---3--:R-:W-:Y:S02]  /*0bd0*/  PRMT R7, R4.reuse, 0x7632, R7 ;  /* 0x0000763204077816 */ /* 0x048fe40000000007 */
[----:B------:R-:W-:Y:S02]  /*0be0*/  FMNMX3 R0, R5, -INF , R30, !PT ;  /* 0xff80000005007876 */ /* 0x000fe4000780001e */
        /* <DEDUP_REMOVED lines=8> */
[C---:B----4-:R-:W-:Y:S01]  /*0c70*/  PRMT R31, R28.reuse, 0x7632, R31 ;  /* 0x000076321c1f7816 */ /* 0x050fe2000000001f */
[----:B------:R-:W-:Y:S01]  /*0c80*/  IMAD.U32 R28, R28, 0x10000, RZ ;  /* 0x000100001c1c7824 */ /* 0x000fe200078e00ff */
[C---:B------:R-:W-:Y:S02]  /*0c90*/  PRMT R29, R26.reuse, 0x7632, R29 ;  /* 0x000076321a1d7816 */ /* 0x040fe4000000001d */
[----:B------:R-:W-:Y:S02]  /*0ca0*/  SHF.L.U32 R31, R31, 0x10, RZ ;  /* 0x000000101f1f7819 */ /* 0x000fe400000006ff */
[----:B------:R-:W-:Y:S02]  /*0cb0*/  SHF.L.U32 R26, R26, 0x10, RZ ;  /* 0x000000101a1a7819 */ /* 0x000fe400000006ff */
[----:B------:R-:W-:-:S02]  /*0cc0*/  PRMT R27, R42, 0x7632, R27 ;  /* 0x000076322a1b7816 */ /* 0x000fc4000000001b */
[----:B------:R-:W-:Y:S02]  /*0cd0*/  SHF.L.U32 R29, R29, 0x10, RZ ;  /* 0x000000101d1d7819 */ /* 0x000fe400000006ff */
[----:B------:R-:W-:Y:S02]  /*0ce0*/  FMNMX3 R0, R0, R28, R31, !PT ;  /* 0x0000001c00007276 */ /* 0x000fe4000780001f */
[----:B------:R-:W-:Y:S02]  /*0cf0*/  SHF.L.U32 R42, R42, 0x10, RZ ;  /* 0x000000102a2a7819 */ /* 0x000fe400000006ff */
[----:B------:R-:W-:Y:S02]  /*0d00*/  PRMT R25, R24, 0x7632, R25 ;  /* 0x0000763218197816 */ /* 0x000fe40000000019 */
[----:B------:R-:W-:Y:S02]  /*0d10*/  SHF.L.U32 R27, R27, 0x10, RZ ;  /* 0x000000101b1b7819 */ /* 0x000fe400000006ff */
[----:B------:R-:W-:-:S02]  /*0d20*/  FMNMX3 R0, R0, R26, R29, !PT ;  /* 0x0000001a00007276 */ /* 0x000fc4000780001d */
[----:B------:R-:W-:Y:S02]  /*0d30*/  SHF.L.U32 R24, R24, 0x10, RZ ;  /* 0x0000001018187819 */ /* 0x000fe400000006ff */
[----:B------:R-:W-:Y:S02]  /*0d40*/  SHF.L.U32 R25, R25, 0x10, RZ ;  /* 0x0000001019197819 */ /* 0x000fe400000006ff */
[----:B------:R-:W-:-:S04]  /*0d50*/  FMNMX3 R0, R0, R42, R27, !PT ;  /* 0x0000002a00007276 */ /* 0x000fc8000780001b */
        /* <DEDUP_REMOVED lines=76> */
[----:B------:R-:W0:Y:S01]  /*1220*/  MUFU.EX2 R64, R64 ;  /* 0x0000004000407308 */ /* 0x000e220000000800 */
        /* <DEDUP_REMOVED lines=8> */
[----:B------:R-:W1:Y:S01]  /*12b0*/  MUFU.EX2 R58, R58 ;  /* 0x0000003a003a7308 */ /* 0x000e620000000800 */
        /* <DEDUP_REMOVED lines=23> */
[----:B0-----:R-:W-:Y:S01]  /*1430*/  FMUL R5, R3, R64 ;  /* 0x0000004003057220 */ /* 0x001fe20000400000 */
[C---:B------:R-:W-:Y:S01]  /*1440*/  FADD R3, R17.reuse, -12583039 ;  /* 0xcb40007f11037421 */ /* 0x040fe20000000000 */
[----:B------:R-:W-:-:S03]  /*1450*/  SHF.L.U32 R17, R17, 0x17, RZ ;  /* 0x0000001711117819 */ /* 0x000fc600000006ff */
[C---:B------:R-:W-:Y:S01]  /*1460*/  FFMA R3, R0.reuse, 1.4426950216293334961, -R3 ;  /* 0x3fb8aa3b00037823 */ /* 0x040fe20000000803 */
[----:B------:R-:W-:Y:S03]  /*1470*/  MUFU.EX2 R52, R52 ;  /* 0x0000003400347308 */ /* 0x000fe60000000800 */
[----:B------:R-:W-:Y:S01]  /*1480*/  FFMA R21, R0, 1.925963033500011079e-08, R3 ;  /* 0x32a5706000157823 */ /* 0x000fe20000000003 */
        /* <DEDUP_REMOVED lines=8> */
[----:B------:R-:W-:-:S04]  /*1510*/  FFMA.RM R15, R23, R12, 12582913 ;  /* 0x4b400001170f7423 */ /* 0x000fc8000000400c */
[----:B0-----:R-:W-:Y:S01]  /*1520*/  FMUL R2, R2, R3 ;  /* 0x0000000302027220 */ /* 0x001fe20000400000 */
[----:B------:R-:W-:Y:S01]  /*1530*/  FADD R23, R15, -12583039 ;  /* 0xcb40007f0f177421 */ /* 0x000fe20000000000 */
[----:B------:R-:W-:Y:S01]  /*1540*/  SHF.L.U32 R3, R7, 0x17, RZ ;  /* 0x0000001707037819 */ /* 0x000fe200000006ff */
[----:B------:R-:W-:Y:S02]  /*1550*/  FFMA.SAT R7, R4, R11, 0.5 ;  /* 0x3f00000004077423 */ /* 0x000fe4000000200b */
[C---:B------:R-:W-:Y:S02]  /*1560*/  FFMA R23, R50.reuse, 1.4426950216293334961, -R23 ;  /* 0x3fb8aa3b32177823 */ /* 0x040fe40000000817 */
[----:B------:R-:W-:Y:S01]  /*1570*/  FFMA.RM R18, R7, R12, 12582913 ;  /* 0x4b40000107127423 */ /* 0x000fe2000000400c */
[----:B------:R-:W-:Y:S01]  /*1580*/  FMUL R3, R3, R62 ;  /* 0x0000003e03037220 */ /* 0x000fe20000400000 */
[----:B------:R-:W-:Y:S01]  /*1590*/  FFMA R50, R50, 1.925963033500011079e-08, R23 ;  /* 0x32a5706032327823 */ /* 0x000fe20000000017 */
[----:B------:R-:W0:Y:S01]  /*15a0*/  MUFU.EX2 R7, R56 ;  /* 0x0000003800077308 */ /* 0x000e220000000800 */
[----:B------:R-:W-:-:S04]  /*15b0*/  FADD R23, R18, -12583039 ;  /* 0xcb40007f12177421 */ /* 0x000fc80000000000 */
[----:B------:R-:W-:-:S04]  /*15c0*/  FFMA R23, R4, 1.4426950216293334961, -R23 ;  /* 0x3fb8aa3b04177823 */ /* 0x000fc80000000817 */
[----:B------:R-:W-:Y:S01]  /*15d0*/  FFMA R27, R4, 1.925963033500011079e-08, R23 ;  /* 0x32a57060041b7823 */ /* 0x000fe20000000017 */
[----:B------:R-:W-:Y:S01]  /*15e0*/  FFMA.SAT R23, R6, R11, 0.5 ;  /* 0x3f00000006177423 */ /* 0x000fe2000000200b */
[----:B------:R-:W-:Y:S02]  /*15f0*/  SHF.L.U32 R4, R16, 0x17, RZ ;  /* 0x0000001710047819 */ /* 0x000fe400000006ff */
[----:B------:R-:W-:Y:S01]  /*1600*/  SHF.L.U32 R16, R18, 0x17, RZ ;  /* 0x0000001712107819 */ /* 0x000fe200000006ff */
[----:B------:R-:W-:Y:S01]  /*1610*/  FFMA.RM R23, R23, R12, 12582913 ;  /* 0x4b40000117177423 */ /* 0x000fe2000000400c */
[----:B------:R-:W1:Y:S01]  /*1620*/  MUFU.EX2 R27, R27 ;  /* 0x0000001b001b7308 */ /* 0x000e620000000800 */
[----:B0-----:R-:W-:Y:S02]  /*1630*/  FMUL R4, R4, R7 ;  /* 0x0000000704047220 */ /* 0x001fe40000400000 */
[----:B------:R-:W-:-:S04]  /*1640*/  FADD R7, R23, -12583039 ;  /* 0xcb40007f17077421 */ /* 0x000fc80000000000 */
[----:B------:R-:W-:-:S04]  /*1650*/  FFMA R7, R6, 1.4426950216293334961, -R7 ;  /* 0x3fb8aa3b06077823 */ /* 0x000fc80000000807 */
[----:B------:R-:W-:Y:S01]  /*1660*/  FFMA R31, R6, 1.925963033500011079e-08, R7 ;  /* 0x32a57060061f7823 */ /* 0x000fe20000000007 */
[----:B------:R-:W-:Y:S01]  /*1670*/  FMUL R6, R10, R25 ;  /* 0x000000190a067220 */ /* 0x000fe20000400000 */
[----:B------:R-:W-:Y:S01]  /*1680*/  FFMA.SAT R25, R42, R11, 0.5 ;  /* 0x3f0000002a197423 */ /* 0x000fe2000000200b */
[----:B------:R-:W0:Y:S03]  /*1690*/  MUFU.EX2 R10, R21 ;  /* 0x00000015000a7308 */ /* 0x000e260000000800 */
[----:B------:R-:W-:Y:S01]  /*16a0*/  FFMA.RM R25, R25, R12, 12582913 ;  /* 0x4b40000119197423 */ /* 0x000fe2000000400c */
[----:B-1----:R-:W-:-:S03]  /*16b0*/  FMUL R16, R16, R27 ;  /* 0x0000001b10107220 */ /* 0x002fc60000400000 */
        /* <DEDUP_REMOVED lines=10> */
[----:B0-----:R-:W-:Y:S02]  /*1760*/  FMUL R8, R17, R10 ;  /* 0x0000000a11087220 */ /* 0x001fe40000400000 */
[----:B------:R-:W0:Y:S01]  /*1770*/  MUFU.EX2 R10, R19 ;  /* 0x00000013000a7308 */ /* 0x000e220000000800 */
[----:B------:R-:W-:-:S04]  /*1780*/  FFMA.RM R21, R9, R12, 12582913 ;  /* 0x4b40000109157423 */ /* 0x000fc8000000400c */
[----:B------:R-:W-:-:S03]  /*1790*/  FADD R9, R21, -12583039 ;  /* 0xcb40007f15097421 */ /* 0x000fc60000000000 */
[----:B------:R-:W1:Y:S01]  /*17a0*/  MUFU.EX2 R17, R50 ;  /* 0x0000003200117308 */ /* 0x000e620000000800 */
[----:B------:R-:W-:-:S04]  /*17b0*/  FFMA R9, R44, 1.4426950216293334961, -R9 ;  /* 0x3fb8aa3b2c097823 */ /* 0x000fc80000000809 */
[----:B------:R-:W-:Y:S01]  /*17c0*/  FFMA R44, R44, 1.925963033500011079e-08, R9 ;  /* 0x32a570602c2c7823 */ /* 0x000fe20000000009 */
[----:B------:R-:W-:Y:S02]  /*17d0*/  IMAD.SHL.U32 R9, R13, 0x800000, RZ ;  /* 0x008000000d097824 */ /* 0x000fe400078e00ff */
[----:B------:R-:W-:Y:S01]  /*17e0*/  FADD R13, R35, -12583039 ;  /* 0xcb40007f230d7421 */ /* 0x000fe20000000000 */
[----:B------:R-:W2:Y:S01]  /*17f0*/  MUFU.EX2 R19, R42 ;  /* 0x0000002a00137308 */ /* 0x000ea20000000800 */
[----:B0-----:R-:W-:Y:S02]  /*1800*/  FMUL R9, R9, R10 ;  /* 0x0000000a09097220 */ /* 0x001fe40000400000 */
[----:B------:R-:W-:Y:S01]  /*1810*/  FFMA R13, R36, 1.4426950216293334961, -R13 ;  /* 0x3fb8aa3b240d7823 */ /* 0x000fe2000000080d */
[----:B------:R-:W-:-:S03]  /*1820*/  SHF.L.U32 R10, R15, 0x17, RZ ;  /* 0x000000170f0a7819 */ /* 0x000fc600000006ff */
[----:B------:R-:W-:Y:S01]  /*1830*/  FFMA R43, R36, 1.925963033500011079e-08, R13 ;  /* 0x32a57060242b7823 */ /* 0x000fe2000000000d */
[----:B------:R-:W-:Y:S01]  /*1840*/  FFMA.SAT R13, R46, R11, 0.5 ;  /* 0x3f0000002e0d7423 */ /* 0x000fe2000000200b */
[----:B-1----:R-:W-:Y:S01]  /*1850*/  FMUL R10, R10, R17 ;  /* 0x000000110a0a7220 */ /* 0x002fe20000400000 */
[----:B------:R-:W-:Y:S01]  /*1860*/  SHF.L.U32 R17, R23, 0x17, RZ ;  /* 0x0000001717117819 */ /* 0x000fe200000006ff */
[----:B------:R0:W1:Y:S01]  /*1870*/  MUFU.EX2 R50, R31 ;  /* 0x0000001f00327308 */ /* 0x0000620000000800 */
[----:B------:R-:W-:-:S04]  /*1880*/  FFMA.RM R36, R13, R12, 12582913 ;  /* 0x4b4000010d247423 */ /* 0x000fc8000000400c */
[----:B------:R-:W-:Y:S01]  /*1890*/  FADD R13, R36, -12583039 ;  /* 0xcb40007f240d7421 */ /* 0x000fe20000000000 */
[----:B--2---:R-:W-:Y:S01]  /*18a0*/  FMUL R18, R18, R19 ;  /* 0x0000001312127220 */ /* 0x004fe20000400000 */
[----:B------:R-:W-:Y:S02]  /*18b0*/  SHF.L.U32 R19, R29, 0x17, RZ ;  /* 0x000000171d137819 */ /* 0x000fe400000006ff */
[----:B------:R-:W-:Y:S01]  /*18c0*/  FFMA R13, R46, 1.4426950216293334961, -R13 ;  /* 0x3fb8aa3b2e0d7823 */ /* 0x000fe2000000080d */
[----:B0-----:R-:W-:-:S03]  /*18d0*/  FFMA.SAT R31, R26, R11, 0.5 ;  /* 0x3f0000001a1f7423 */ /* 0x001fc6000000200b */
[----:B------:R-:W-:Y:S01]  /*18e0*/  FFMA R46, R46, 1.925963033500011079e-08, R13 ;  /* 0x32a570602e2e7823 */ /* 0x000fe2000000000d */
[----:B------:R-:W-:Y:S01]  /*18f0*/  FFMA.SAT R13, R30, R11, 0.5 ;  /* 0x3f0000001e0d7423 */ /* 0x000fe2000000200b */
[----:B------:R-:W-:Y:S01]  /*1900*/  FFMA.RM R31, R31, R12, 12582913 ;  /* 0x4b4000011f1f7423 */ /* 0x000fe2000000400c */
[----:B-1----:R-:W-:Y:S02]  /*1910*/  FMUL R17, R17, R50 ;  /* 0x0000003211117220 */ /* 0x002fe40000400000 */
        /* <DEDUP_REMOVED lines=9> */
[----:B------:R-:W-:Y:S02]  /*19b0*/  MUFU.EX2 R30, R30 ;  /* 0x0000001e001e7308 */ /* 0x000fe40000000800 */
[C---:B------:R-:W-:Y:S01]  /*19c0*/  FADD R23, R15.reuse, -12583039 ;  /* 0xcb40007f0f177421 */ /* 0x040fe20000000000 */
[----:B------:R-:W-:-:S03]  /*19d0*/  SHF.L.U32 R15, R15, 0x17, RZ ;  /* 0x000000170f0f7819 */ /* 0x000fc600000006ff */
[C---:B------:R-:W-:Y:S02]  /*19e0*/  FFMA R23, R28.reuse, 1.4426950216293334961, -R23 ;  /* 0x3fb8aa3b1c177823 */ /* 0x040fe40000000817 */
[----:B------:R0:W-:Y:S02]  /*19f0*/  MUFU.EX2 R50, R43 ;  /* 0x0000002b00327308 */ /* 0x0001e40000000800 */
[----:B------:R-:W-:Y:S01]  /*1a00*/  FFMA R28, R28, 1.925963033500011079e-08, R23 ;  /* 0x32a570601c1c7823 */ /* 0x000fe20000000017 */
[----:B------:R-:W-:-:S04]  /*1a10*/  FFMA.SAT R23, R14, R11, 0.5 ;  /* 0x3f0000000e177423 */ /* 0x000fc8000000200b */
[----:B------:R-:W-:Y:S01]  /*1a20*/  FFMA.RM R25, R23, R12, 12582913 ;  /* 0x4b40000117197423 */ /* 0x000fe2000000400c */
[----:B0-----:R-:W-:-:S03]  /*1a30*/  FFMA.SAT R43, R48, R11, 0.5 ;  /* 0x3f000000302b7423 */ /* 0x001fc6000000200b */
[C---:B------:R-:W-:Y:S01]  /*1a40*/  FADD R23, R25.reuse, -12583039 ;  /* 0xcb40007f19177421 */ /* 0x040fe20000000000 */
[----:B------:R-:W-:-:S03]  /*1a50*/  SHF.L.U32 R25, R25, 0x17, RZ ;  /* 0x0000001719197819 */ /* 0x000fc600000006ff */
[----:B------:R-:W-:-:S04]  /*1a60*/  FFMA R23, R14, 1.4426950216293334961, -R23 ;  /* 0x3fb8aa3b0e177823 */ /* 0x000fc80000000817 */
[----:B------:R-:W-:Y:S01]  /*1a70*/  FFMA R29, R14, 1.925963033500011079e-08, R23 ;  /* 0x32a570600e1d7823 */ /* 0x000fe20000000017 */
[----:B------:R-:W-:-:S04]  /*1a80*/  FFMA.SAT R23, R20, R11, 0.5 ;  /* 0x3f00000014177423 */ /* 0x000fc8000000200b */
[----:B------:R-:W-:Y:S02]  /*1a90*/  FFMA.RM R14, R23, R12, 12582913 ;  /* 0x4b400001170e7423 */ /* 0x000fe4000000400c */
[----:B------:R-:W0:Y:S02]  /*1aa0*/  MUFU.EX2 R23, R44 ;  /* 0x0000002c00177308 */ /* 0x000e240000000800 */
[----:B------:R-:W-:-:S04]  /*1ab0*/  FADD R27, R14, -12583039 ;  /* 0xcb40007f0e1b7421 */ /* 0x000fc80000000000 */
[C---:B------:R-:W-:Y:S02]  /*1ac0*/  FFMA R27, R20.reuse, 1.4426950216293334961, -R27 ;  /* 0x3fb8aa3b141b7823 */ /* 0x040fe4000000081b */
[----:B------:R-:W-:Y:S02]  /*1ad0*/  MUFU.EX2 R44, R28 ;  /* 0x0000001c002c7308 */ /* 0x000fe40000000800 */
[----:B------:R-:W-:Y:S01]  /*1ae0*/  FFMA R37, R20, 1.925963033500011079e-08, R27 ;  /* 0x32a5706014257823 */ /* 0x000fe2000000001b */
[----:B------:R-:W-:Y:S01]  /*1af0*/  FFMA.SAT R27, R22, R11, 0.5 ;  /* 0x3f000000161b7423 */ /* 0x000fe2000000200b */
[----:B------:R-:W-:Y:S02]  /*1b00*/  SHF.L.U32 R20, R21, 0x17, RZ ;  /* 0x0000001715147819 */ /* 0x000fe400000006ff */
[----:B------:R-:W-:Y:S01]  /*1b10*/  SHF.L.U32 R21, R35, 0x17, RZ ;  /* 0x0000001723157819 */ /* 0x000fe200000006ff */
[----:B------:R-:W-:Y:S01]  /*1b20*/  FFMA.RM R27, R27, R12, 12582913 ;  /* 0x4b4000011b1b7423 */ /* 0x000fe2000000400c */
[----:B------:R-:W-:Y:S01]  /*1b30*/  FADD R35, R31, -12583039 ;  /* 0xcb40007f1f237421 */ /* 0x000fe20000000000 */
[----:B0-----:R-:W-:-:S02]  /*1b40*/  FMUL R20, R20, R23 ;  /* 0x0000001714147220 */ /* 0x001fc40000400000 */
[----:B------:R-:W-:Y:S01]  /*1b50*/  FADD R23, R27, -12583039 ;  /* 0xcb40007f1b177421 */ /* 0x000fe20000000000 */
[----:B------:R-:W-:Y:S01]  /*1b60*/  FFMA R35, R26, 1.4426950216293334961, -R35 ;  /* 0x3fb8aa3b1a237823 */ /* 0x000fe20000000823 */
[----:B------:R-:W-:Y:S01]  /*1b70*/  FMUL R21, R21, R50 ;  /* 0x0000003215157220 */ /* 0x000fe20000400000 */
[----:B------:R-:W-:Y:S01]  /*1b80*/  SHF.L.U32 R27, R27, 0x17, RZ ;  /* 0x000000171b1b7819 */ /* 0x000fe200000006ff */
[----:B------:R-:W-:Y:S01]  /*1b90*/  FFMA R23, R22, 1.4426950216293334961, -R23 ;  /* 0x3fb8aa3b16177823 */ /* 0x000fe20000000817 */
[----:B------:R-:W-:Y:S01]  /*1ba0*/  FFMA R26, R26, 1.925963033500011079e-08, R35 ;  /* 0x32a570601a1a7823 */ /* 0x000fe20000000023 */
[----:B------:R-:W-:Y:S01]  /*1bb0*/  FFMA.SAT R35, R24, R11, 0.5 ;  /* 0x3f00000018237423 */ /* 0x000fe2000000200b */
[----:B------:R-:W-:Y:S01]  /*1bc0*/  MUFU.EX2 R50, R37 ;  /* 0x0000002500327308 */ /* 0x000fe20000000800 */
[----:B------:R-:W-:Y:S01]  /*1bd0*/  FFMA R42, R22, 1.925963033500011079e-08, R23 ;  /* 0x32a57060162a7823 */ /* 0x000fe20000000017 */
[----:B------:R-:W-:Y:S01]  /*1be0*/  SHF.L.U32 R22, R36, 0x17, RZ ;  /* 0x0000001724167819 */ /* 0x000fe200000006ff */
[----:B------:R-:W-:-:S05]  /*1bf0*/  FFMA.RM R35, R35, R12, 12582913 ;  /* 0x4b40000123237423 */ /* 0x000fca000000400c */
[----:B------:R-:W0:Y:S08]  /*1c00*/  MUFU.EX2 R23, R46 ;  /* 0x0000002e00177308 */ /* 0x000e300000000800 */
[----:B------:R-:W1:Y:S08]  /*1c10*/  MUFU.EX2 R46, R29 ;  /* 0x0000001d002e7308 */ /* 0x000e700000000800 */
[----:B------:R-:W2:Y:S01]  /*1c20*/  MUFU.EX2 R42, R42 ;  /* 0x0000002a002a7308 */ /* 0x000ea20000000800 */
[----:B0-----:R-:W-:Y:S01]  /*1c30*/  FMUL R22, R22, R23 ;  /* 0x0000001716167220 */ /* 0x001fe20000400000 */
[C---:B------:R-:W-:Y:S01]  /*1c40*/  FADD R23, R35.reuse, -12583039 ;  /* 0xcb40007f23177421 */ /* 0x040fe20000000000 */
[----:B------:R-:W-:-:S03]  /*1c50*/  SHF.L.U32 R35, R35, 0x17, RZ ;  /* 0x0000001723237819 */ /* 0x000fc600000006ff */
[C---:B------:R-:W-:Y:S02]  /*1c60*/  FFMA R23, R24.reuse, 1.4426950216293334961, -R23 ;  /* 0x3fb8aa3b18177823 */ /* 0x040fe40000000817 */
[----:B------:R0:W-:Y:S01]  /*1c70*/  MUFU.EX2 R29, R26 ;  /* 0x0000001a001d7308 */ /* 0x0001e20000000800 */
[----:B-1----:R-:W-:Y:S01]  /*1c80*/  FMUL R25, R25, R46 ;  /* 0x0000002e19197220 */ /* 0x002fe20000400000 */
[----:B------:R-:W-:Y:S01]  /*1c90*/  FFMA R36, R24, 1.925963033500011079e-08, R23 ;  /* 0x32a5706018247823 */ /* 0x000fe20000000017 */
[----:B------:R-:W-:-:S04]  /*1ca0*/  FFMA.SAT R23, R34, R11, 0.5 ;  /* 0x3f00000022177423 */ /* 0x000fc8000000200b */
[-C--:B------:R-:W-:Y:S01]  /*1cb0*/  FFMA.RM R11, R23, R12.reuse, 12582913 ;  /* 0x4b400001170b7423 */ /* 0x080fe2000000400c */
[----:B------:R-:W-:Y:S01]  /*1cc0*/  FFMA.RM R12, R43, R12, 12582913 ;  /* 0x4b4000012b0c7423 */ /* 0x000fe2000000400c */
[----:B------:R-:W-:Y:S01]  /*1cd0*/  MUFU.EX2 R36, R36 ;  /* 0x0000002400247308 */ /* 0x000fe20000000800 */
[----:B--2---:R-:W-:Y:S01]  /*1ce0*/  FMUL R27, R27, R42 ;  /* 0x0000002a1b1b7220 */ /* 0x004fe20000400000 */
        /* <DEDUP_REMOVED lines=25> */
[----:B------:R-:W-:Y:S02]  /*1e80*/  SHF.L.U32 R15, R14, 0x17, RZ ;  /* 0x000000170e0f7819 */ /* 0x000fe400000006ff */
[----:B------:R-:W-:-:S03]  /*1e90*/  FADD R28, R13, R20 ;  /* 0x000000140d1c7221 */ /* 0x000fc60000000000 */
[----:B0-----:R-:W-:Y:S01]  /*1ea0*/  FMUL R26, R15, R50 ;  /* 0x000000320f1a7220 */ /* 0x001fe20000400000 */
[----:B------:R-:W-:Y:S01]  /*1eb0*/  FADD R13, R28, R21 ;  /* 0x000000151c0d7221 */ /* 0x000fe20000000000 */
[----:B------:R-:W0:Y:S03]  /*1ec0*/  MUFU.EX2 R15, R48 ;  /* 0x00000030000f7308 */ /* 0x000e260000000800 */
[----:B------:R-:W-:-:S04]  /*1ed0*/  FADD R28, R13, R22 ;  /* 0x000000160d1c7221 */ /* 0x000fc80000000000 */
[----:B------:R-:W-:Y:S01]  /*1ee0*/  FADD R13, R28, R23 ;  /* 0x000000171c0d7221 */ /* 0x000fe20000000000 */
[----:B------:R-:W-:Y:S01]  /*1ef0*/  SHF.L.U32 R28, R31, 0x17, RZ ;  /* 0x000000171f1c7819 */ /* 0x000fe200000006ff */
[----:B-1----:R-:W-:Y:S02]  /*1f00*/  FMUL R31, R11, R34 ;  /* 0x000000220b1f7220 */ /* 0x002fe40000400000 */
[----:B------:R-:W-:Y:S02]  /*1f10*/  FADD R14, R13, R24 ;  /* 0x000000180d0e7221 */ /* 0x000fe40000000000 */
[----:B------:R-:W-:Y:S01]  /*1f20*/  FMUL R28, R28, R29 ;  /* 0x0000001d1c1c7220 */ /* 0x000fe20000400000 */
[----:B------:R-:W-:Y:S01]  /*1f30*/  FMUL R29, R35, R36 ;  /* 0x00000024231d7220 */ /* 0x000fe20000400000 */
        /* <DEDUP_REMOVED lines=17> */
.L_x_6191:
        /* <DEDUP_REMOVED lines=12> */
[----:B------:R-:W-:Y:S05]  /*2110*/  CALL.REL.NOINC `($__internal_116_$__cuda_sm3x_div_rn_noftz_f32_slowpath) ;  /* 0x0000003400887944 */ /* 0x000fea0003c00000 */
[----:B------:R-:W-:-:S07]  /*2120*/  MOV R11, R5 ;  /* 0x00000005000b7202 */ /* 0x000fce0000000f00 */
.L_x_6128:
[----:B------:R-:W-:Y:S05]  /*2130*/  BSYNC.RECONVERGENT B2 ;  /* 0x0000000000027941 */ /* 0x000fea0003800200 */
.L_x_6127:
        /* <DEDUP_REMOVED lines=12> */
[----:B------:R-:W-:Y:S05]  /*2200*/  CALL.REL.NOINC `($__internal_116_$__cuda_sm3x_div_rn_noftz_f32_slowpath) ;  /* 0x00000034004c7944 */ /* 0x000fea0003c00000 */
[----:B------:R-:W-:-:S07]  /*2210*/  MOV R14, R5 ;  /* 0x00000005000e7202 */ /* 0x000fce0000000f00 */
.L_x_6130:
[----:B------:R-:W-:Y:S05]  /*2220*/  BSYNC.RECONVERGENT B2 ;  /* 0x0000000000027941 */ /* 0x000fea0003800200 */
.L_x_6129:
        /* <DEDUP_REMOVED lines=14> */
.L_x_6132:
[----:B------:R-:W-:Y:S05]  /*2310*/  BSYNC.RECONVERGENT B2 ;  /* 0x0000000000027941 */ /* 0x000fea0003800200 */
.L_x_6131:
        /* <DEDUP_REMOVED lines=14> */
.L_x_6134:
[----:B------:R-:W-:Y:S05]  /*2400*/  BSYNC.RECONVERGENT B2 ;  /* 0x0000000000027941 */ /* 0x000fea0003800200 */
.L_x_6133:
        /* <DEDUP_REMOVED lines=12> */
[----:B------:R-:W-:Y:S05]  /*24d0*/  CALL.REL.NOINC `($__internal_116_$__cuda_sm3x_div_rn_noftz_f32_slowpath) ;  /* 0x0000003000987944 */ /* 0x000fea0003c00000 */
[----:B------:R-:W-:-:S07]  /*24e0*/  MOV R2, R5 ;  /* 0x0000000500027202 */ /* 0x000fce0000000f00 */
.L_x_6136:
[----:B------:R-:W-:Y:S05]  /*24f0*/  BSYNC.RECONVERGENT B2 ;  /* 0x0000000000027941 */ /* 0x000fea0003800200 */
.L_x_6135:
        /* <DEDUP_REMOVED lines=14> */
.L_x_6138:
[----:B------:R-:W-:Y:S05]  /*25e0*/  BSYNC.RECONVERGENT B2 ;  /* 0x0000000000027941 */ /* 0x000fea0003800200 */
.L_x_6137:
        /* <DEDUP_REMOVED lines=14> */
.L_x_6140:
[----:B------:R-:W-:Y:S05]  /*26d0*/  BSYNC.RECONVERGENT B2 ;  /* 0x0000000000027941 */ /* 0x000fea0003800200 */
.L_x_6139:
        /* <DEDUP_REMOVED lines=14> */
.L_x_6142:
[----:B------:R-:W-:Y:S05]  /*27c0*/  BSYNC.RECONVERGENT B2 ;  /* 0x0000000000027941 */ /* 0x000fea0003800200 */
.L_x_6141:
        /* <DEDUP_REMOVED lines=14> */
.L_x_6144:
[----:B------:R-:W-:Y:S05]  /*28b0*/  BSYNC.RECONVERGENT B2 ;  /* 0x0000000000027941 */ /* 0x000fea0003800200 */
.L_x_6143:
        /* <DEDUP_REMOVED lines=14> */
.L_x_6146:
[----:B------:R-:W-:Y:S05]  /*29a0*/  BSYNC.RECONVERGENT B2 ;  /* 0x0000000000027941 */ /* 0x000fea0003800200 */
.L_x_6145:
        /* <DEDUP_REMOVED lines=14> */
.L_x_6148:
[----:B------:R-:W-:Y:S05]  /*2a90*/  BSYNC.RECONVERGENT B2 ;  /* 0x0000000000027941 */ /* 0x000fea0003800200 */
.L_x_6147:
        /* <DEDUP_REMOVED lines=14> */
.L_x_6150:
[----:B------:R-:W-:Y:S05]  /*2b80*/  BSYNC.RECONVERGENT B2 ;  /* 0x0000000000027941 */ /* 0x000fea0003800200 */
.L_x_6149:
        /* <DEDUP_REMOVED lines=14> */
.L_x_6152:
[----:B------:R-:W-:Y:S05]  /*2c70*/  BSYNC.RECONVERGENT B2 ;  /* 0x0000000000027941 */ /* 0x000fea0003800200 */
.L_x_6151:
        /* <DEDUP_REMOVED lines=13> */
[----:B------:R-:W-:-:S07]  /*2d50*/  IMAD.MOV.U32 R17, RZ, RZ, R5 ;  /* 0x000000ffff117224 */ /* 0x000fce00078e0005 */
.L_x_6154:
[----:B------:R-:W-:Y:S05]  /*2d60*/  BSYNC.RECONVERGENT B2 ;  /* 0x0000000000027941 */ /* 0x000fea0003800200 */
.L_x_6153:
        /* <DEDUP_REMOVED lines=14> */
.L_x_6156:
[----:B------:R-:W-:Y:S05]  /*2e50*/  BSYNC.RECONVERGENT B2 ;  /* 0x0000000000027941 */ /* 0x000fea0003800200 */
.L_x_6155:
        /* <DEDUP_REMOVED lines=14> */
.L_x_6158:
[----:B------:R-:W-:Y:S05]  /*2f40*/  BSYNC.RECONVERGENT B2 ;  /* 0x0000000000027941 */ /* 0x000fea0003800200 */
.L_x_6157:
        /* <DEDUP_REMOVED lines=14> */
.L_x_6160:
[----:B------:R-:W-:Y:S05]  /*3030*/  BSYNC.RECONVERGENT B2 ;  /* 0x0000000000027941 */ /* 0x000fea0003800200 */
.L_x_6159:
        /* <DEDUP_REMOVED lines=14> */
.L_x_6162:
[----:B------:R-:W-:Y:S05]  /*3120*/  BSYNC.RECONVERGENT B2 ;  /* 0x0000000000027941 */ /* 0x000fea0003800200 */
.L_x_6161:
        /* <DEDUP_REMOVED lines=14> */
.L_x_6164:
[----:B------:R-:W-:Y:S05]  /*3210*/  BSYNC.RECONVERGENT B2 ;  /* 0x0000000000027941 */ /* 0x000fea0003800200 */
.L_x_6163:
        /* <DEDUP_REMOVED lines=14> */
.L_x_6166:
[----:B------:R-:W-:Y:S05]  /*3300*/  BSYNC.RECONVERGENT B2 ;  /* 0x0000000000027941 */ /* 0x000fea0003800200 */
.L_x_6165:
        /* <DEDUP_REMOVED lines=14> */
.L_x_6168:
[----:B------:R-:W-:Y:S05]  /*33f0*/  BSYNC.RECONVERGENT B2 ;  /* 0x0000000000027941 */ /* 0x000fea0003800200 */
.L_x_6167:
        /* <DEDUP_REMOVED lines=14> */
.L_x_6170:
[----:B------:R-:W-:Y:S05]  /*34e0*/  BSYNC.RECONVERGENT B2 ;  /* 0x0000000000027941 */ /* 0x000fea0003800200 */
.L_x_6169:
        /* <DEDUP_REMOVED lines=14> */
.L_x_6172:
[----:B------:R-:W-:Y:S05]  /*35d0*/  BSYNC.RECONVERGENT B2 ;  /* 0x0000000000027941 */ /* 0x000fea0003800200 */
.L_x_6171:
        /* <DEDUP_REMOVED lines=12> */
[----:B------:R-:W-:Y:S05]  /*36a0*/  CALL.REL.NOINC `($__internal_116_$__cuda_sm3x_div_rn_noftz_f32_slowpath) ;  /* 0x0000002000247944 */ /* 0x000fea0003c00000 */
[----:B------:R-:W-:-:S07]  /*36b0*/  MOV R27, R5 ;  /* 0x00000005001b7202 */ /* 0x000fce0000000f00 */
.L_x_6174:
[----:B------:R-:W-:Y:S05]  /*36c0*/  BSYNC.RECONVERGENT B2 ;  /* 0x0000000000027941 */ /* 0x000fea0003800200 */
.L_x_6173:
        /* <DEDUP_REMOVED lines=14> */
.L_x_6176:
[----:B------:R-:W-:Y:S05]  /*37b0*/  BSYNC.RECONVERGENT B2 ;  /* 0x0000000000027941 */ /* 0x000fea0003800200 */
.L_x_6175:
        /* <DEDUP_REMOVED lines=13> */
.L_x_6178:
[----:B------:R-:W-:Y:S05]  /*3890*/  BSYNC.RECONVERGENT B2 ;  /* 0x0000000000027941 */ /* 0x000fea0003800200 */
.L_x_6177:
[----:B------:R-:W-:Y:S01]  /*38a0*/  F2FP.BF16.F32.PACK_AB R31, R3, R2 ;  /* 0x00000002031f723e */ /* 0x000fe200000010ff */
[----:B------:R-:W-:Y:S01]  /*38b0*/  HFMA2 R3, -RZ, RZ, 0, 0 ;  /* 0x00000000ff037431 */ /* 0x000fe200000001ff */
[----:B------:R-:W-:Y:S01]  /*38c0*/  F2FP.BF16.F32.PACK_AB R35, R35, R0 ;  /* 0x000000002323723e */ /* 0x000fe200000010ff */
[----:B------:R-:W-:Y:S01]  /*38d0*/  IMAD R0, R41, UR42, RZ ;  /* 0x0000002a29007c24 */ /* 0x000fe2000f8e02ff */
[----:B------:R-:W-:Y:S02]  /*38e0*/  MOV R2, R40 ;  /* 0x0000002800027202 */ /* 0x000fe40000000f00 */
[----:B------:R-:W-:Y:S01]  /*38f0*/  F2FP.BF16.F32.PACK_AB R4, R7, R4 ;  /* 0x000000040704723e */ /* 0x000fe200000010ff */
[----:B------:R-:W-:Y:S01]  /*3900*/  IMAD R7, R39, UR43, R0 ;  /* 0x0000002b27077c24 */ /* 0x000fe2000f8e0200 */
[----:B------:R-:W-:Y:S02]  /*3910*/  F2FP.BF16.F32.PACK_AB R11, R14, R11 ;  /* 0x0000000b0e0b723e */ /* 0x000fe400000010ff */
[----:B------:R-:W-:Y:S01]  /*3920*/  F2FP.BF16.F32.PACK_AB R26, R5, R26 ;  /* 0x0000001a051a723e */ /* 0x000fe200000010ff */
[----:B------:R-:W-:Y:S01]  /*3930*/  IMAD.WIDE.U32 R2, R39, UR42, R2 ;  /* 0x0000002a27027c25 */ /* 0x000fe2000f8e0002 */
[----:B------:R-:W-:-:S02]  /*3940*/  F2FP.BF16.F32.PACK_AB R22, R25, R22 ;  /* 0x000000161916723e */ /* 0x000fc400000010ff */
[----:B------:R-:W-:Y:S02]  /*3950*/  R2UR UR4, R32 ;  /* 0x00000000200472ca */ /* 0x000fe400000e0000 */
[----:B------:R-:W-:Y:S02]  /*3960*/  IADD3 R7, PT, PT, R3, R7, RZ ;  /* 0x0000000703077210 */ /* 0x000fe40007ffe0ff */
[C---:B------:R-:W-:Y:S02]  /*3970*/  IADD3 R14, P0, PT, R2.reuse, 0x40, RZ ;  /* 0x00000040020e7810 */ /* 0x040fe40007f1e0ff */
[----:B------:R-:W-:Y:S02]  /*3980*/  IADD3 R28, P3, PT, R2, 0x80, RZ ;  /* 0x00000080021c7810 */ /* 0x000fe40007f7e0ff */
[----:B------:R-:W-:Y:S02]  /*3990*/  LEA.HI R12, P4, R7, R2, RZ, 0x1 ;  /* 0x00000002070c7211 */ /* 0x000fe400078908ff */
[----:B------:R-:W-:-:S02]  /*39a0*/  IADD3.X R5, PT, PT, RZ, R7, RZ, P0, !PT ;  /* 0x00000007ff057210 */ /* 0x000fc400007fe4ff */
[-C--:B------:R-:W-:Y:S02]  /*39b0*/  IADD3.X R3, PT, PT, RZ, R7.reuse, RZ, P3, !PT ;  /* 0x00000007ff037210 */ /* 0x080fe40001ffe4ff */
[----:B------:R-:W-:Y:S02]  /*39c0*/  IADD3.X R13, PT, PT, RZ, R7, RZ, P4, !PT ;  /* 0x00000007ff0d7210 */ /* 0x000fe400027fe4ff */
[----:B------:R-:W-:Y:S02]  /*39d0*/  LEA.HI R14, P3, R5, R14, RZ, 0x1 ;  /* 0x0000000e050e7211 */ /* 0x000fe400078708ff */
[----:B------:R-:W-:Y:S02]  /*39e0*/  LEA.HI R28, P6, R3, R28, RZ, 0x1 ;  /* 0x0000001c031c7211 */ /* 0x000fe400078d08ff */
[C---:B------:R-:W-:Y:S02]  /*39f0*/  SHF.L.U64.HI R13, R12.reuse, 0x1, R13 ;  /* 0x000000010c0d7819 */ /* 0x040fe4000001020d */
[----:B------:R-:W-:-:S02]  /*3a00*/  SHF.L.U32 R12, R12, 0x1, RZ ;  /* 0x000000010c0c7819 */ /* 0x000fc400000006ff */
[----:B------:R-:W-:Y:S02]  /*3a10*/  IADD3.X R5, PT, PT, RZ, R5, RZ, P3, !PT ;  /* 0x00000005ff057210 */ /* 0x000fe40001ffe4ff */
[----:B------:R-:W-:Y:S02]  /*3a20*/  IADD3.X R3, PT, PT, RZ, R3, RZ, P6, !PT ;  /* 0x00000003ff037210 */ /* 0x000fe400037fe4ff */
[----:B------:R-:W-:Y:S02]  /*3a30*/  IADD3 R25, P2, PT, R2, 0xc0, RZ ;  /* 0x000000c002197810 */ /* 0x000fe40007f5e0ff */
[----:B------:R-:W-:Y:S02]  /*3a40*/  R2UR UR5, R33 ;  /* 0x00000000210572ca */ /* 0x000fe400000e0000 */
[----:B------:R-:W-:Y:S02]  /*3a50*/  LOP3.LUT R12, R12, 0xfffffffc, RZ, 0xc0, !PT ;  /* 0xfffffffc0c0c7812 */ /* 0x000fe400078ec0ff */
[----:B------:R-:W-:-:S02]  /*3a60*/  F2FP.BF16.F32.PACK_AB R18, R21, R18 ;  /* 0x000000121512723e */ /* 0x000fc400000010ff */
[----:B------:R-:W-:Y:S02]  /*3a70*/  SHF.L.U64.HI R5, R14, 0x1, R5 ;  /* 0x000000010e057819 */ /* 0x000fe40000010205 */
[----:B------:R-:W-:Y:S02]  /*3a80*/  F2FP.BF16.F32.PACK_AB R20, R23, R20 ;  /* 0x000000141714723e */ /* 0x000fe400000010ff */
[----:B------:R-:W-:Y:S02]  /*3a90*/  IADD3 R21, P5, PT, R2, 0x140, RZ ;  /* 0x0000014002157810 */ /* 0x000fe40007fbe0ff */
[----:B------:R-:W-:Y:S02]  /*3aa0*/  SHF.L.U32 R14, R14, 0x1, RZ ;  /* 0x000000010e0e7819 */ /* 0x000fe400000006ff */
[----:B------:R-:W-:Y:S02]  /*3ab0*/  SHF.L.U64.HI R0, R28, 0x1, R3 ;  /* 0x000000011c007819 */ /* 0x000fe40000010203 */
[----:B------:R-:W-:-:S02]  /*3ac0*/  IADD3 R23, P1, PT, R2, 0x100, RZ ;  /* 0x0000010002177810 */ /* 0x000fc40007f3e0ff */
[----:B------:R-:W-:Y:S02]  /*3ad0*/  SHF.L.U32 R28, R28, 0x1, RZ ;  /* 0x000000011c1c7819 */ /* 0x000fe400000006ff */
[----:B------:R-:W-:Y:S02]  /*3ae0*/  IADD3.X R44, PT, PT, RZ, R7, RZ, P2, !PT ;  /* 0x00000007ff2c7210 */ /* 0x000fe400017fe4ff */
[----:B------:R-:W-:Y:S02]  /*3af0*/  IADD3 R12, P2, PT, R12, UR40, RZ ;  /* 0x000000280c0c7c10 */ /* 0x000fe4000ff5e0ff */
[----:B------:R-:W-:Y:S02]  /*3b00*/  IADD3 R30, P0, PT, R2, 0x180, RZ ;  /* 0x00000180021e7810 */ /* 0x000fe40007f1e0ff */
[----:B------:R-:W-:Y:S02]  /*3b10*/  R2UR UR6, R32 ;  /* 0x00000000200672ca */ /* 0x000fe400000e0000 */
[----:B------:R-:W-:-:S02]  /*3b20*/  R2UR UR7, R33 ;  /* 0x00000000210772ca */ /* 0x000fc400000e0000 */
[----:B------:R-:W-:Y:S02]  /*3b30*/  LOP3.LUT R14, R14, 0xfffffffc, RZ, 0xc0, !PT ;  /* 0xfffffffc0e0e7812 */ /* 0x000fe400078ec0ff */
[-C--:B------:R-:W-:Y:S02]  /*3b40*/  IADD3.X R36, PT, PT, RZ, R7.reuse, RZ, P5, !PT ;  /* 0x00000007ff247210 */ /* 0x080fe40002ffe4ff */
[----:B------:R-:W-:Y:S02]  /*3b50*/  R2UR UR8, R32 ;  /* 0x00000000200872ca */ /* 0x000fe400000e0000 */
[----:B------:R-:W-:Y:S02]  /*3b60*/  R2UR UR9, R33 ;  /* 0x00000000210972ca */ /* 0x000fe400000e0000 */
[----:B------:R-:W-:Y:S02]  /*3b70*/  LOP3.LUT R28, R28, 0xfffffffc, RZ, 0xc0, !PT ;  /* 0xfffffffc1c1c7812 */ /* 0x000fe400078ec0ff */
[----:B------:R-:W-:-:S02]  /*3b80*/  IADD3.X R42, PT, PT, RZ, R7, RZ, P1, !PT ;  /* 0x00000007ff2a7210 */ /* 0x000fc40000ffe4ff */
[----:B------:R-:W-:Y:S02]  /*3b90*/  F2FP.BF16.F32.PACK_AB R16, R19, R16 ;  /* 0x000000101310723e */ /* 0x000fe400000010ff */
[----:B------:R-:W-:Y:S02]  /*3ba0*/  IADD3.X R13, PT, PT, R13, UR41, RZ, P2, !PT ;  /* 0x000000290d0d7c10 */ /* 0x000fe400097fe4ff */
[----:B------:R-:W-:Y:S02]  /*3bb0*/  LEA.HI R25, P1, R44, R25, RZ, 0x1 ;  /* 0x000000192c197211 */ /* 0x000fe400078308ff */
[----:B------:R-:W-:Y:S01]  /*3bc0*/  IADD3.X R19, PT, PT, RZ, R7, RZ, P0, !PT ;  /* 0x00000007ff137210 */ /* 0x000fe200007fe4ff */
[----:B------:R0:W-:Y:S01]  /*3bd0*/  STG.E desc[UR4][R12.64], R11 ;  /* 0x0000000b0c007986 */ /* 0x0001e2000c101904 */
[----:B------:R-:W-:Y:S02]  /*3be0*/  IADD3 R34, P4, PT, R2, 0x1c0, RZ ;  /* 0x000001c002227810 */ /* 0x000fe40007f9e0ff */
[----:B------:R-:W-:-:S02]  /*3bf0*/  IADD3 R14, P6, PT, R14, UR40, RZ ;  /* 0x000000280e0e7c10 */ /* 0x000fc4000ffde0ff */
[----:B------:R-:W-:Y:S02]  /*3c00*/  LEA.HI R21, P0, R36, R21, RZ, 0x1 ;  /* 0x0000001524157211 */ /* 0x000fe400078108ff */
[----:B------:R-:W-:Y:S02]  /*3c10*/  IADD3 R28, P2, PT, R28, UR40, RZ ;  /* 0x000000281c1c7c10 */ /* 0x000fe4000ff5e0ff */
[----:B------:R-:W-:Y:S02]  /*3c20*/  IADD3.X R44, PT, PT, RZ, R44, RZ, P1, !PT ;  /* 0x0000002cff2c7210 */ /* 0x000fe40000ffe4ff */
[----:B------:R-:W-:Y:S02]  /*3c30*/  F2FP.BF16.F32.PACK_AB R10, R17, R10 ;  /* 0x0000000a110a723e */ /* 0x000fe400000010ff */
[----:B------:R-:W-:Y:S02]  /*3c40*/  IADD3.X R15, PT, PT, R5, UR41, RZ, P6, !PT ;  /* 0x00000029050f7c10 */ /* 0x000fe4000b7fe4ff */
[----:B------:R-:W-:-:S02]  /*3c50*/  IADD3.X R17, PT, PT, RZ, R7, RZ, P4, !PT ;  /* 0x00000007ff117210 */ /* 0x000fc400027fe4ff */
[----:B0-----:R-:W-:Y:S01]  /*3c60*/  IADD3.X R12, PT, PT, RZ, R36, RZ, P0, !PT ;  /* 0x00000024ff0c7210 */ /* 0x001fe200007fe4ff */
[----:B------:R-:W-:Y:S01]  /*3c70*/  STG.E desc[UR6][R14.64], R35 ;  /* 0x000000230e007986 */ /* 0x000fe2000c101906 */
[----:B------:R-:W-:Y:S02]  /*3c80*/  F2FP.BF16.F32.PACK_AB R24, R27, R24 ;  /* 0x000000181b18723e */ /* 0x000fe400000010ff */
[----:B------:R-:W-:Y:S02]  /*3c90*/  IADD3.X R29, PT, PT, R0, UR41, RZ, P2, !PT ;  /* 0x00000029001d7c10 */ /* 0x000fe400097fe4ff */
[----:B------:R-:W-:Y:S02]  /*3ca0*/  LEA.HI R30, P0, R19, R30, RZ, 0x1 ;  /* 0x0000001e131e7211 */ /* 0x000fe400078108ff */
[C---:B------:R-:W-:Y:S01]  /*3cb0*/  SHF.L.U64.HI R27, R25.reuse, 0x1, R44 ;  /* 0x00000001191b7819 */ /* 0x040fe2000001022c */
[----:B------:R0:W-:Y:S01]  /*3cc0*/  STG.E desc[UR8][R28.64], R31 ;  /* 0x0000001f1c007986 */ /* 0x0001e2000c101908 */
[----:B------:R-:W-:-:S02]  /*3cd0*/  SHF.L.U32 R25, R25, 0x1, RZ ;  /* 0x0000000119197819 */ /* 0x000fc400000006ff */
[----:B------:R-:W-:Y:S02]  /*3ce0*/  LEA.HI R34, P4, R17, R34, RZ, 0x1 ;  /* 0x0000002211227211 */ /* 0x000fe400078908ff */
[----:B------:R-:W-:Y:S02]  /*3cf0*/  IADD3.X R13, PT, PT, RZ, R19, RZ, P0, !PT ;  /* 0x00000013ff0d7210 */ /* 0x000fe400007fe4ff */
[----:B------:R-:W-:Y:S02]  /*3d00*/  SHF.L.U64.HI R19, R21, 0x1, R12 ;  /* 0x0000000115137819 */ /* 0x000fe4000001020c */
[----:B------:R-:W-:Y:S02]  /*3d10*/  LEA.HI R23, P6, R42, R23, RZ, 0x1 ;  /* 0x000000172a177211 */ /* 0x000fe400078d08ff */
[----:B------:R-:W-:Y:S01]  /*3d20*/  LOP3.LUT R12, R25, 0xfffffffc, RZ, 0xc0, !PT ;  /* 0xfffffffc190c7812 */ /* 0x000fe200078ec0ff */
[----:B0-----:R-:W-:Y:S01]  /*3d30*/  IMAD.SHL.U32 R28, R21, 0x2, RZ ;  /* 0x00000002151c7824 */ /* 0x001fe200078e00ff */
[----:B------:R-:W-:-:S02]  /*3d40*/  IADD3.X R11, PT, PT, RZ, R17, RZ, P4, !PT ;  /* 0x00000011ff0b7210 */ /* 0x000fc400027fe4ff */
[----:B------:R-:W-:Y:S02]  /*3d50*/  SHF.L.U32 R14, R23, 0x1, RZ ;  /* 0x00000001170e7819 */ /* 0x000fe400000006ff */
[----:B------:R-:W-:Y:S02]  /*3d60*/  IADD3 R12, P0, PT, R12, UR40, RZ ;  /* 0x000000280c0c7c10 */ /* 0x000fe4000ff1e0ff */
[----:B------:R-:W-:Y:S02]  /*3d70*/  SHF.L.U64.HI R11, R34, 0x1, R11 ;  /* 0x00000001220b7819 */ /* 0x000fe4000001020b */
[----:B------:R-:W-:Y:S02]  /*3d80*/  LOP3.LUT R28, R28, 0xfffffffc, RZ, 0xc0, !PT ;  /* 0xfffffffc1c1c7812 */ /* 0x000fe400078ec0ff */
[----:B------:R-:W-:Y:S02]  /*3d90*/  SHF.L.U32 R34, R34, 0x1, RZ ;  /* 0x0000000122227819 */ /* 0x000fe400000006ff */
[----:B------:R-:W-:-:S02]  /*3da0*/  SHF.L.U64.HI R17, R30, 0x1, R13 ;  /* 0x000000011e117819 */ /* 0x000fc4000001020d */
[----:B------:R-:W-:Y:S02]  /*3db0*/  IADD3.X R42, PT, PT, RZ, R42, RZ, P6, !PT ;  /* 0x0000002aff2a7210 */ /* 0x000fe400037fe4ff */
[----:B------:R-:W-:Y:S02]  /*3dc0*/  LOP3.LUT R14, R14, 0xfffffffc, RZ, 0xc0, !PT ;  /* 0xfffffffc0e0e7812 */ /* 0x000fe400078ec0ff */
[----:B------:R-:W-:Y:S02]  /*3dd0*/  IADD3.X R13, PT, PT, R27, UR41, RZ, P0, !PT ;  /* 0x000000291b0d7c10 */ /* 0x000fe400087fe4ff */
[----:B------:R-:W-:Y:S02]  /*3de0*/  SHF.L.U32 R30, R30, 0x1, RZ ;  /* 0x000000011e1e7819 */ /* 0x000fe400000006ff */
[----:B------:R-:W-:Y:S01]  /*3df0*/  IADD3 R28, P0, PT, R28, UR40, RZ ;  /* 0x000000281c1c7c10 */ /* 0x000fe2000ff1e0ff */
[----:B------:R0:W-:Y:S01]  /*3e00*/  STG.E desc[UR4][R12.64], R4 ;  /* 0x000000040c007986 */ /* 0x0001e2000c101904 */
[----:B------:R-:W-:-:S02]  /*3e10*/  F2FP.BF16.F32.PACK_AB R6, R9, R6 ;  /* 0x000000060906723e */ /* 0x000fc400000010ff */
[----:B------:R-:W-:Y:S02]  /*3e20*/  LOP3.LUT R34, R34, 0xfffffffc, RZ, 0xc0, !PT ;  /* 0xfffffffc22227812 */ /* 0x000fe400078ec0ff */
[----:B------:R-:W-:Y:S02]  /*3e30*/  IADD3 R9, P3, PT, R2, 0x200, RZ ;  /* 0x0000020002097810 */ /* 0x000fe40007f7e0ff */
[----:B------:R-:W-:Y:S02]  /*3e40*/  SHF.L.U64.HI R15, R23, 0x1, R42 ;  /* 0x00000001170f7819 */ /* 0x000fe4000001022a */
[----:B------:R-:W-:Y:S02]  /*3e50*/  IADD3 R14, P4, PT, R14, UR40, RZ ;  /* 0x000000280e0e7c10 */ /* 0x000fe4000ff9e0ff */
[----:B------:R-:W-:Y:S02]  /*3e60*/  IADD3 R3, P1, PT, R2, 0x280, RZ ;  /* 0x0000028002037810 */ /* 0x000fe40007f3e0ff */
[----:B------:R-:W-:-:S02]  /*3e70*/  R2UR UR10, R32 ;  /* 0x00000000200a72ca */ /* 0x000fc400000e0000 */
[----:B------:R-:W-:Y:S02]  /*3e80*/  R2UR UR11, R33 ;  /* 0x00000000210b72ca */ /* 0x000fe400000e0000 */
[----:B------:R-:W-:Y:S02]  /*3e90*/  LOP3.LUT R30, R30, 0xfffffffc, RZ, 0xc0, !PT ;  /* 0xfffffffc1e1e7812 */ /* 0x000fe400078ec0ff */
[----:B------:R-:W-:Y:S02]  /*3ea0*/  IADD3.X R29, PT, PT, R19, UR41, RZ, P0, !PT ;  /* 0x00000029131d7c10 */ /* 0x000fe400087fe4ff */
[----:B------:R-:W-:Y:S02]  /*3eb0*/  IADD3 R34, P0, PT, R34, UR40, RZ ;  /* 0x0000002822227c10 */ /* 0x000fe4000ff1e0ff */
[----:B------:R-:W-:Y:S02]  /*3ec0*/  IADD3.X R36, PT, PT, RZ, R7, RZ, P3, !PT ;  /* 0x00000007ff247210 */ /* 0x000fe40001ffe4ff */
[----:B------:R-:W-:-:S02]  /*3ed0*/  IADD3 R5, P2, PT, R2, 0x240, RZ ;  /* 0x0000024002057810 */ /* 0x000fc40007f5e0ff */
[----:B------:R-:W-:Y:S02]  /*3ee0*/  IADD3 R0, P6, PT, R2, 0x2c0, RZ ;  /* 0x000002c002007810 */ /* 0x000fe40007fde0ff */
[----:B------:R-:W-:Y:S02]  /*3ef0*/  IADD3.X R15, PT, PT, R15, UR41, RZ, P4, !PT ;  /* 0x000000290f0f7c10 */ /* 0x000fe4000a7fe4ff */
[----:B------:R-:W-:Y:S02]  /*3f00*/  IADD3 R30, P4, PT, R30, UR40, RZ ;  /* 0x000000281e1e7c10 */ /* 0x000fe4000ff9e0ff */
[----:B0-----:R-:W-:Y:S01]  /*3f10*/  IADD3.X R4, PT, PT, RZ, R7, RZ, P1, !PT ;  /* 0x00000007ff047210 */ /* 0x001fe20000ffe4ff */
[----:B------:R0:W-:Y:S01]  /*3f20*/  STG.E desc[UR6][R14.64], R6 ;  /* 0x000000060e007986 */ /* 0x0001e2000c101906 */
[----:B------:R-:W-:Y:S02]  /*3f30*/  IADD3 R2, P5, PT, R2, 0x300, RZ ;  /* 0x0000030002027810 */ /* 0x000fe40007fbe0ff */
[----:B------:R-:W-:-:S02]  /*3f40*/  IADD3.X R35, PT, PT, R11, UR41, RZ, P0, !PT ;  /* 0x000000290b237c10 */ /* 0x000fc400087fe4ff */
[----:B------:R-:W-:Y:S02]  /*3f50*/  LEA.HI R9, P0, R36, R9, RZ, 0x1 ;  /* 0x0000000924097211 */ /* 0x000fe400078108ff */
[----:B------:R-:W-:Y:S02]  /*3f60*/  F2FP.BF16.F32.PACK_AB R8, R43, R8 ;  /* 0x000000082b08723e */ /* 0x000fe400000010ff */
[-C--:B------:R-:W-:Y:S02]  /*3f70*/  IADD3.X R12, PT, PT, RZ, R7.reuse, RZ, P2, !PT ;  /* 0x00000007ff0c7210 */ /* 0x080fe400017fe4ff */
[----:B------:R-:W-:Y:S01]  /*3f80*/  IADD3.X R11, PT, PT, RZ, R7, RZ, P6, !PT ;  /* 0x00000007ff0b7210 */ /* 0x000fe200037fe4ff */
[----:B------:R-:W-:Y:S01]  /*3f90*/  STG.E desc[UR8][R28.64], R8 ;  /* 0x000000081c007986 */ /* 0x000fe2000c101908 */
[----:B------:R-:W-:Y:S02]  /*3fa0*/  IADD3.X R31, PT, PT, R17, UR41, RZ, P4, !PT ;  /* 0x00000029111f7c10 */ /* 0x000fe4000a7fe4ff */
[----:B------:R-:W-:-:S02]  /*3fb0*/  LEA.HI R3, P2, R4, R3, RZ, 0x1 ;  /* 0x0000000304037211 */ /* 0x000fc400078508ff */
[----:B------:R-:W-:Y:S01]  /*3fc0*/  IADD3.X R7, PT, PT, RZ, R7, RZ, P5, !PT ;  /* 0x00000007ff077210 */ /* 0x000fe20002ffe4ff */
[----:B------:R1:W-:Y:S01]  /*3fd0*/  STG.E desc[UR10][R30.64], R10 ;  /* 0x0000000a1e007986 */ /* 0x0003e2000c10190a */
[----:B0-----:R-:W-:Y:S02]  /*3fe0*/  IADD3.X R6, PT, PT, RZ, R36, RZ, P0, !PT ;  /* 0x00000024ff067210 */ /* 0x001fe400007fe4ff */
[----:B------:R-:W-:Y:S02]  /*3ff0*/  LEA.HI R0, P0, R11, R0, RZ, 0x1 ;  /* 0x000000000b007211 */ /* 0x000fe400078108ff */
[----:B------:R-:W-:Y:S02]  /*4000*/  IADD3.X R4, PT, PT, RZ, R4, RZ, P2, !PT ;  /* 0x00000004ff047210 */ /* 0x000fe400017fe4ff */
[----:B------:R-:W-:Y:S02]  /*4010*/  LEA.HI R2, P3, R7, R2, RZ, 0x1 ;  /* 0x0000000207027211 */ /* 0x000fe400078708ff */
[----:B------:R-:W-:-:S02]  /*4020*/  SHF.L.U64.HI R13, R9, 0x1, R6 ;  /* 0x00000001090d7819 */ /* 0x000fc40000010206 */
[----:B------:R-:W-:Y:S02]  /*4030*/  SHF.L.U32 R6, R3, 0x1, RZ ;  /* 0x0000000103067819 */ /* 0x000fe400000006ff */
[----:B-1----:R-:W-:Y:S02]  /*4040*/  SHF.L.U32 R10, R9, 0x1, RZ ;  /* 0x00000001090a7819 */ /* 0x002fe400000006ff */
[----:B------:R-:W-:Y:S02]  /*4050*/  IADD3.X R9, PT, PT, RZ, R11, RZ, P0, !PT ;  /* 0x0000000bff097210 */ /* 0x000fe400007fe4ff */
[----:B------:R-:W-:Y:S02]  /*4060*/  SHF.L.U64.HI R11, R3, 0x1, R4 ;  /* 0x00000001030b7819 */ /* 0x000fe40000010204 */
[----:B------:R-:W-:Y:S02]  /*4070*/  IADD3.X R3, PT, PT, RZ, R7, RZ, P3, !PT ;  /* 0x00000007ff037210 */ /* 0x000fe40001ffe4ff */
[----:B------:R-:W-:-:S02]  /*4080*/  LOP3.LUT R7, R10, 0xfffffffc, RZ, 0xc0, !PT ;  /* 0xfffffffc0a077812 */ /* 0x000fc400078ec0ff */
[C---:B------:R-:W-:Y:S02]  /*4090*/  SHF.L.U64.HI R9, R0.reuse, 0x1, R9 ;  /* 0x0000000100097819 */ /* 0x040fe40000010209 */
[----:B------:R-:W-:Y:S02]  /*40a0*/  SHF.L.U32 R8, R0, 0x1, RZ ;  /* 0x0000000100087819 */ /* 0x000fe400000006ff */
[C---:B------:R-:W-:Y:S02]  /*40b0*/  SHF.L.U64.HI R0, R2.reuse, 0x1, R3 ;  /* 0x0000000102007819 */ /* 0x040fe40000010203 */
[----:B------:R-:W-:Y:S02]  /*40c0*/  SHF.L.U32 R10, R2, 0x1, RZ ;  /* 0x00000001020a7819 */ /* 0x000fe400000006ff */
[----:B------:R-:W-:Y:S02]  /*40d0*/  LEA.HI R5, P1, R12, R5, RZ, 0x1 ;  /* 0x000000050c057211 */ /* 0x000fe400078308ff */
[----:B------:R-:W-:-:S02]  /*40e0*/  IADD3 R2, P0, PT, R7, UR40, RZ ;  /* 0x0000002807027c10 */ /* 0x000fc4000ff1e0ff */
[----:B------:R-:W-:Y:S02]  /*40f0*/  LOP3.LUT R6, R6, 0xfffffffc, RZ, 0xc0, !PT ;  /* 0xfffffffc06067812 */ /* 0x000fe400078ec0ff */
[----:B------:R-:W-:Y:S02]  /*4100*/  IADD3.X R12, PT, PT, RZ, R12, RZ, P1, !PT ;  /* 0x0000000cff0c7210 */ /* 0x000fe40000ffe4ff */
[----:B------:R-:W-:Y:S02]  /*4110*/  IADD3.X R3, PT, PT, R13, UR41, RZ, P0, !PT ;  /* 0x000000290d037c10 */ /* 0x000fe400087fe4ff */
[----:B------:R-:W-:Y:S02]  /*4120*/  IADD3 R6, P0, PT, R6, UR40, RZ ;  /* 0x0000002806067c10 */ /* 0x000fe4000ff1e0ff */
[C---:B------:R-:W-:Y:S02]  /*4130*/  SHF.L.U64.HI R12, R5.reuse, 0x1, R12 ;  /* 0x00000001050c7819 */ /* 0x040fe4000001020c */
[----:B------:R-:W-:-:S02]  /*4140*/  SHF.L.U32 R5, R5, 0x1, RZ ;  /* 0x0000000105057819 */ /* 0x000fc400000006ff */
[----:B------:R-:W-:Y:S02]  /*4150*/  IADD3.X R7, PT, PT, R11, UR41, RZ, P0, !PT ;  /* 0x000000290b077c10 */ /* 0x000fe400087fe4ff */
[----:B------:R-:W-:Y:S02]  /*4160*/  IADD3 R39, P0, PT, R38, R39, RZ ;  /* 0x0000002726277210 */ /* 0x000fe40007f1e0ff */
[----:B------:R-:W-:Y:S02]  /*4170*/  R2UR UR12, R32 ;  /* 0x00000000200c72ca */ /* 0x000fe400000e0000 */
[----:B------:R-:W-:Y:S02]  /*4180*/  R2UR UR13, R33 ;  /* 0x00000000210d72ca */ /* 0x000fe400000e0000 */
[----:B------:R-:W-:Y:S02]  /*4190*/  LOP3.LUT R4, R5, 0xfffffffc, RZ, 0xc0, !PT ;  /* 0xfffffffc05047812 */ /* 0x000fe400078ec0ff */
[----:B------:R-:W-:-:S02]  /*41a0*/  LEA.HI.X.SX32 R41, R38, R41, 0x1, P0 ;  /* 0x0000002926297211 */ /* 0x000fc400000f0eff */
[----:B------:R-:W-:Y:S02]  /*41b0*/  ISETP.GE.U32.AND P0, PT, R39, UR44, PT ;  /* 0x0000002c27007c0c */ /* 0x000fe4000bf06070 */
[----:B------:R-:W-:Y:S02]  /*41c0*/  LOP3.LUT R8, R8, 0xfffffffc, RZ, 0xc0, !PT ;  /* 0xfffffffc08087812 */ /* 0x000fe400078ec0ff */
[----:B------:R-:W-:Y:S02]  /*41d0*/  IADD3 R4, P1, PT, R4, UR40, RZ ;  /* 0x0000002804047c10 */ /* 0x000fe4000ff3e0ff */
[----:B------:R-:W-:Y:S01]  /*41e0*/  LOP3.LUT R10, R10, 0xfffffffc, RZ, 0xc0, !PT ;  /* 0xfffffffc0a0a7812 */ /* 0x000fe200078ec0ff */
[----:B------:R1:W-:Y:S01]  /*41f0*/  STG.E desc[UR12][R34.64], R16 ;  /* 0x0000001022007986 */ /* 0x0003e2000c10190c */
[----:B------:R-:W-:Y:S02]  /*4200*/  ISETP.GE.AND.EX P0, PT, R41, UR45, PT, P0 ;  /* 0x0000002d29007c0c */ /* 0x000fe4000bf06300 */
[----:B------:R-:W-:Y:S01]  /*4210*/  IADD3 R8, P2, PT, R8, UR40, RZ ;  /* 0x0000002808087c10 */ /* 0x000fe2000ff5e0ff */
[----:B------:R1:W-:Y:S01]  /*4220*/  STG.E desc[UR4][R2.64], R18 ;  /* 0x0000001202007986 */ /* 0x0003e2000c101904 */
[----:B------:R-:W-:-:S02]  /*4230*/  IADD3.X R5, PT, PT, R12, UR41, RZ, P1, !PT ;  /* 0x000000290c057c10 */ /* 0x000fc40008ffe4ff */
[----:B------:R-:W-:Y:S02]  /*4240*/  IADD3 R10, P1, PT, R10, UR40, RZ ;  /* 0x000000280a0a7c10 */ /* 0x000fe4000ff3e0ff */
        /* <DEDUP_REMOVED lines=8> */
.L_x_6126:
[----:B------:R-:W-:Y:S01]  /*42d0*/  BSSY B0, `(.L_x_6180) ;  /* 0x0000007000007945 */ /* 0x000fe20003800000 */
[----:B------:R-:W-:Y:S02]  /*42e0*/  MOV R12, 0x10 ;  /* 0x00000010000c7802 */ /* 0x000fe40000000f00 */
[----:B------:R-:W-:Y:S02]  /*42f0*/  MOV R11, 0x1f ;  /* 0x0000001f000b7802 */ /* 0x000fe40000000f00 */
[----:B------:R-:W-:-:S07]  /*4300*/  MOV R15, 0xffffffff ;  /* 0xffffffff000f7802 */ /* 0x000fce0000000f00 */
[----:B------:R-:W-:Y:S05]  /*4310*/  WARPSYNC.COLLECTIVE R15, `(.L_x_6181) ;  /* 0x000000000f087348 */ /* 0x000fea0003c00000 */
[----:B------:R0:W1:Y:S02]  /*4320*/  SHFL.BFLY P6, R14, R13, R12, R11 ;  /* 0x0c00000c0d0e7389 */ /* 0x00006400000c000b */
[----:B01----:R-:W-:Y:S05]  /*4330*/  ENDCOLLECTIVE ;  /* 0x000000000000791b */ /* 0x003fea0003800000 */
.L_x_6181:
[----:B------:R-:W-:Y:S05]  /*4340*/  BSYNC B0 ;  /* 0x0000000000007941 */ /* 0x000fea0003800000 */
.L_x_6180:
        /* <DEDUP_REMOVED lines=8> */
.L_x_6182:
[----:B------:R-:W-:Y:S01]  /*43d0*/  HFMA2 R12, -RZ, RZ, 0, 2.384185791015625e-07 ;  /* 0x00000004ff0c7431 */ /* 0x000fe200000001ff */
[----:B------:R-:W-:-:S04]  /*43e0*/  FMNMX R0, R13, R14, !PT ;  /* 0x0000000e0d007209 */ /* 0x000fc80007800000 */
[----:B------:R-:W-:-:S07]  /*43f0*/  MOV R13, R0 ;  /* 0x00000000000d7202 */ /* 0x000fce0000000f00 */
[----:B------:R-:W-:Y:S05]  /*4400*/  WARPSYNC.COLLECTIVE R15, `(.L_x_6183) ;  /* 0x000000000f087348 */ /* 0x000fea0003c00000 */
[----:B------:R0:W1:Y:S02]  /*4410*/  SHFL.BFLY P6, R14, R13, R12, R11 ;  /* 0x0c00000c0d0e7389 */ /* 0x00006400000c000b */
[----:B01----:R-:W-:Y:S05]  /*4420*/  ENDCOLLECTIVE ;  /* 0x000000000000791b */ /* 0x003fea0003800000 */
.L_x_6183:
[----:B------:R-:W-:Y:S01]  /*4430*/  HFMA2 R12, -RZ, RZ, 0, 1.1920928955078125e-07 ;  /* 0x00000002ff0c7431 */ /* 0x000fe200000001ff */
[----:B------:R-:W-:-:S04]  /*4440*/  FMNMX R2, R0, R14, !PT ;  /* 0x0000000e00027209 */ /* 0x000fc80007800000 */
[----:B------:R-:W-:-:S07]  /*4450*/  MOV R13, R2 ;  /* 0x00000002000d7202 */ /* 0x000fce0000000f00 */
[----:B------:R-:W-:Y:S05]  /*4460*/  WARPSYNC.COLLECTIVE R15, `(.L_x_6184) ;  /* 0x000000000f087348 */ /* 0x000fea0003c00000 */
[----:B------:R0:W1:Y:S02]  /*4470*/  SHFL.BFLY P6, R14, R13, R12, R11 ;  /* 0x0c00000c0d0e7389 */ /* 0x00006400000c000b */
[----:B01----:R-:W-:Y:S05]  /*4480*/  ENDCOLLECTIVE ;  /* 0x000000000000791b */ /* 0x003fea0003800000 */
.L_x_6184:
[----:B------:R-:W-:Y:S02]  /*4490*/  MOV R12, 0x1 ;  /* 0x00000001000c7802 */ /* 0x000fe40000000f00 */
[----:B------:R-:W-:-:S05]  /*44a0*/  FMNMX R3, R2, R14, !PT ;  /* 0x0000000e02037209 */ /* 0x000fca0007800000 */
[----:B------:R-:W-:-:S07]  /*44b0*/  IMAD.MOV.U32 R13, RZ, RZ, R3 ;  /* 0x000000ffff0d7224 */ /* 0x000fce00078e0003 */
[----:B------:R-:W-:Y:S05]  /*44c0*/  WARPSYNC.COLLECTIVE R15, `(.L_x_6185) ;  /* 0x000000000f087348 */ /* 0x000fea0003c00000 */
[----:B------:R0:W1:Y:S02]  /*44d0*/  SHFL.BFLY P6, R14, R13, R12, R11 ;  /* 0x0c00000c0d0e7389 */ /* 0x00006400000c000b */
[----:B01----:R-:W-:Y:S05]  /*44e0*/  ENDCOLLECTIVE ;  /* 0x000000000000791b */ /* 0x003fea0003800000 */
.L_x_6185:
[----:B------:R-:W-:-:S05]  /*44f0*/  FMNMX R14, R3, R14, !PT ;  /* 0x0000000e030e7209 */ /* 0x000fca0007800000 */
[--C-:B------:R-:W-:Y:S01]  /*4500*/  FADD R3, R37, -R14.reuse ;  /* 0x8000000e25037221 */ /* 0x100fe20000000000 */
[----:B------:R-:W-:Y:S02]  /*4510*/  HFMA2 R37, -RZ, RZ, 0.96630859375, -0.0022525787353515625 ;  /* 0x3bbb989dff257431 */ /* 0x000fe400000001ff */
        /* <DEDUP_REMOVED lines=223> */
[----:B------:R-:W-:Y:S01]  /*5310*/  SHF.L.U32 R11, R11, 0x17, RZ ;  /* 0x000000170b0b7819 */ /* 0x000fe200000006ff */
[----:B------:R-:W-:Y:S02]  /*5320*/  IMAD.SHL.U32 R30, R37, 0x800000, RZ ;  /* 0x00800000251e7824 */ /* 0x000fe400078e00ff */
        /* <DEDUP_REMOVED lines=40> */
.L_x_6186:
[----:B------:R-:W-:Y:S02]  /*55b0*/  HFMA2 R12, -RZ, RZ, 0, 4.76837158203125e-07 ;  /* 0x00000008ff0c7431 */ /* 0x000fe400000001ff */
[----:B------:R-:W-:-:S05]  /*55c0*/  FADD R34, R13, R14 ;  /* 0x0000000e0d227221 */ /* 0x000fca0000000000 */
[----:B------:R-:W-:-:S07]  /*55d0*/  MOV R13, R34 ;  /* 0x00000022000d7202 */ /* 0x000fce0000000f00 */
[----:B------:R-:W-:Y:S05]  /*55e0*/  WARPSYNC.COLLECTIVE R15, `(.L_x_6187) ;  /* 0x000000000f087348 */ /* 0x000fea0003c00000 */
[----:B------:R0:W1:Y:S02]  /*55f0*/  SHFL.BFLY P6, R14, R13, R12, R11 ;  /* 0x0c00000c0d0e7389 */ /* 0x00006400000c000b */
[----:B01----:R-:W-:Y:S05]  /*5600*/  ENDCOLLECTIVE ;  /* 0x000000000000791b */ /* 0x003fea0003800000 */
.L_x_6187:
[----:B------:R-:W-:Y:S02]  /*5610*/  HFMA2 R12, -RZ, RZ, 0, 2.384185791015625e-07 ;  /* 0x00000004ff0c7431 */ /* 0x000fe400000001ff */
[----:B------:R-:W-:-:S05]  /*5620*/  FADD R35, R34, R14 ;  /* 0x0000000e22237221 */ /* 0x000fca0000000000 */
[----:B------:R-:W-:-:S07]  /*5630*/  MOV R13, R35 ;  /* 0x00000023000d7202 */ /* 0x000fce0000000f00 */
[----:B------:R-:W-:Y:S05]  /*5640*/  WARPSYNC.COLLECTIVE R15, `(.L_x_6188) ;  /* 0x000000000f087348 */ /* 0x000fea0003c00000 */
[----:B------:R0:W1:Y:S02]  /*5650*/  SHFL.BFLY P6, R14, R13, R12, R11 ;  /* 0x0c00000c0d0e7389 */ /* 0x00006400000c000b */
[----:B01----:R-:W-:Y:S05]  /*5660*/  ENDCOLLECTIVE ;  /* 0x000000000000791b */ /* 0x003fea0003800000 */
.L_x_6188:
[----:B------:R-:W-:Y:S02]  /*5670*/  HFMA2 R12, -RZ, RZ, 0, 1.1920928955078125e-07 ;  /* 0x00000002ff0c7431 */ /* 0x000fe400000001ff */
[----:B------:R-:W-:-:S05]  /*5680*/  FADD R36, R35, R14 ;  /* 0x0000000e23247221 */ /* 0x000fca0000000000 */
[----:B------:R-:W-:-:S07]  /*5690*/  MOV R13, R36 ;  /* 0x00000024000d7202 */ /* 0x000fce0000000f00 */
[----:B------:R-:W-:Y:S05]  /*56a0*/  WARPSYNC.COLLECTIVE R15, `(.L_x_6189) ;  /* 0x000000000f087348 */ /* 0x000fea0003c00000 */
[----:B------:R0:W1:Y:S02]  /*56b0*/  SHFL.BFLY P6, R14, R13, R12, R11 ;  /* 0x0c00000c0d0e7389 */ /* 0x00006400000c000b */
[----:B01----:R-:W-:Y:S05]  /*56c0*/  ENDCOLLECTIVE ;  /* 0x000000000000791b */ /* 0x003fea0003800000 */
.L_x_6189:
[----:B------:R-:W-:Y:S02]  /*56d0*/  HFMA2 R12, -RZ, RZ, 0, 5.9604644775390625e-08 ;  /* 0x00000001ff0c7431 */ /* 0x000fe400000001ff */
[----:B------:R-:W-:-:S05]  /*56e0*/  FADD R37, R36, R14 ;  /* 0x0000000e24257221 */ /* 0x000fca0000000000 */
[----:B------:R-:W-:-:S07]  /*56f0*/  MOV R13, R37 ;  /* 0x00000025000d7202 */ /* 0x000fce0000000f00 */
[----:B------:R-:W-:Y:S05]  /*5700*/  WARPSYNC.COLLECTIVE R15, `(.L_x_6190) ;  /* 0x000000000f087348 */ /* 0x000fea0003c00000 */
[----:B------:R0:W1:Y:S02]  /*5710*/  SHFL.BFLY P6, R14, R13, R12, R11 ;  /* 0x0c00000c0d0e7389 */ /* 0x00006400000c000b */
[----:B01----:R-:W-:Y:S05]  /*5720*/  ENDCOLLECTIVE ;  /* 0x000000000000791b */ /* 0x003fea0003800000 */
.L_x_6190:
[----:B------:R-:W-:Y:S05]  /*5730*/  BRA `(.L_x_6191) ;  /* 0xffffffc800447947 */ /* 0x000fea000383ffff */
        .weak           $__internal_116_$__cuda_sm3x_div_rn_noftz_f32_slowpath
        .type           $__internal_116_$__cuda_sm3x_div_rn_noftz_f32_slowpath,@function
        .size           $__internal_116_$__cuda_sm3x_div_rn_noftz_f32_slowpath,(.L_x_25568 - $__internal_116_$__cuda_sm3x_div_rn_noftz_f32_slowpath)
$__internal_116_$__cuda_sm3x_div_rn_noftz_f32_slowpath:
        /* <DEDUP_REMOVED lines=34> */
.L_x_6193:
[----:B------:R-:W-:Y:S01]  /*5960*/  LEA R45, R15, 0xc0800000, 0x17 ;  /* 0xc08000000f2d7811 */ /* 0x000fe200078eb8ff */
[----:B------:R-:W-:Y:S03]  /*5970*/  BSSY.RECONVERGENT B1, `(.L_x_6198) ;  /* 0x0000036000017945 */ /* 0x000fe60003800200 */
[----:B------:R-:W-:Y:S02]  /*5980*/  IADD3 R44, PT, PT, -R45, R12, RZ ;  /* 0x0000000c2d2c7210 */ /* 0x000fe40007ffe1ff */
[----:B------:R-:W-:Y:S02]  /*5990*/  IADD3 R12, PT, PT, R36, -0x7f, RZ ;  /* 0xffffff81240c7810 */ /* 0x000fe40007ffe0ff */
[----:B------:R0:W1:Y:S01]  /*59a0*/  MUFU.RCP R45, R44 ;  /* 0x0000002c002d7308 */ /* 0x0000620000001000 */
[----:B------:R-:W-:Y:S02]  /*59b0*/  FADD.FTZ R42, -R44, -RZ ;  /* 0x800000ff2c2a7221 */ /* 0x000fe40000010100 */
        /* <DEDUP_REMOVED lines=45> */
.L_x_6200:
[----:B------:R-:W-:-:S04]  /*5c90*/  LOP3.LUT R5, R5, 0x80000000, RZ, 0xc0, !PT ;  /* 0x8000000005057812 */ /* 0x000fc800078ec0ff */
[----:B------:R-:W-:Y:S01]  /*5ca0*/  LOP3.LUT R5, R5, 0x7f800000, RZ, 0xfc, !PT ;  /* 0x7f80000005057812 */ /* 0x000fe200078efcff */
[----:B------:R-:W-:Y:S06]  /*5cb0*/  BRA `(.L_x_6201) ;  /* 0x0000000000047947 */ /* 0x000fec0003800000 */
.L_x_6199:
[----:B------:R-:W-:-:S07]  /*5cc0*/  LEA R5, R44, R5, 0x17 ;  /* 0x000000052c057211 */ /* 0x000fce00078eb8ff */
.L_x_6201:
[----:B------:R-:W-:Y:S05]  /*5cd0*/  BSYNC.RECONVERGENT B1 ;  /* 0x0000000000017941 */ /* 0x000fea0003800200 */
.L_x_6198:
[----:B------:R-:W-:Y:S05]  /*5ce0*/  BRA `(.L_x_6202) ;  /* 0x0000000000207947 */ /* 0x000fea0003800000 */
.L_x_6197:
[----:B------:R-:W-:-:S04]  /*5cf0*/  LOP3.LUT R5, R12, 0x80000000, R5, 0x48, !PT ;  /* 0x800000000c057812 */ /* 0x000fc800078e4805 */
[----:B------:R-:W-:Y:S01]  /*5d00*/  LOP3.LUT R5, R5, 0x7f800000, RZ, 0xfc, !PT ;  /* 0x7f80000005057812 */ /* 0x000fe200078efcff */
[----:B------:R-:W-:Y:S06]  /*5d10*/  BRA `(.L_x_6202) ;  /* 0x0000000000147947 */ /* 0x000fec0003800000 */
.L_x_6196:
[----:B------:R-:W-:Y:S01]  /*5d20*/  LOP3.LUT R5, R12, 0x80000000, R5, 0x48, !PT ;  /* 0x800000000c057812 */ /* 0x000fe200078e4805 */
[----:B------:R-:W-:Y:S06]  /*5d30*/  BRA `(.L_x_6202) ;  /* 0x00000000000c7947 */ /* 0x000fec0003800000 */
.L_x_6195:
[----:B------:R-:W0:Y:S01]  /*5d40*/  MUFU.RSQ R5, -QNAN ;  /* 0xffc0000000057908 */ /* 0x000e220000001400 */
[----:B------:R-:W-:Y:S05]  /*5d50*/  BRA `(.L_x_6202) ;  /* 0x0000000000047947 */ /* 0x000fea0003800000 */
.L_x_6194:
[----:B------:R-:W-:-:S07]  /*5d60*/  FADD.FTZ R5, R5, R12 ;  /* 0x0000000c05057221 */ /* 0x000fce0000010000 */
.L_x_6202:
[----:B------:R-:W-:Y:S05]  /*5d70*/  BSYNC.RECONVERGENT B0 ;  /* 0x0000000000007941 */ /* 0x000fea0003800200 */
.L_x_6192:
[----:B------:R-:W-:Y:S01]  /*5d80*/  HFMA2 R13, -RZ, RZ, 0, 0 ;  /* 0x00000000ff0d7431 */ /* 0x000fe200000001ff */
[----:B------:R-:W-:-:S04]  /*5d90*/  MOV R12, R34 ;  /* 0x00000022000c7202 */ /* 0x000fc80000000f00 */
[----:B0-----:R-:W-:Y:S05]  /*5da0*/  RET.REL.NODEC R12 `(_Z15SoftmaxWarpImplI10DirectLoadI13__nv_bfloat16fE11DirectStoreIfS1_EfLi2ELi26ELi32ELi1ELb0EL9Algorithm0EEvT_T0_ll) ;  /* 0xffffffa00c947950 */ /* 0x001fea0003c3ffff */
.L_x_6203:
        /* <DEDUP_REMOVED lines=13> */
.L_x_25568:


//--------------------- .text._Z15SoftmaxWarpImplI10DirectLoadI13__nv_bfloat16fE11DirectStoreIfS1_EfLi2ELi24ELi32ELi1ELb1EL9Algorithm0EEvT_T0_ll --------------------------
	.section	.text._Z15SoftmaxWarpImplI10DirectLoadI13__nv_bfloat16fE11DirectStoreIfS1_EfLi2ELi24ELi32ELi1ELb1EL9Algorithm0EEvT_T0_ll,"ax",@progbits
	.align	128
        .global         _Z15SoftmaxWarpImplI10DirectLoadI13__nv_bfloat16fE11DirectStoreIfS1_EfLi2ELi24ELi32ELi1ELb1EL9Algorithm0EEvT_T0_ll
        .type           _Z15SoftmaxWarpImplI10DirectLoadI13__nv_bfloat16fE11DirectStoreIfS1_EfLi2ELi24ELi32ELi1ELb1EL9Algorithm0EEvT_T0_ll,@function
        .size           _Z15SoftmaxWarpImplI10DirectLoadI13__nv_bfloat16fE11DirectStoreIfS1_EfLi2ELi24ELi32ELi1ELb1EL9Algorithm0EEvT_T0_ll,(.L_x_25569 - _Z15SoftmaxWarpImplI10DirectLoadI13__nv_bfloat16fE11DirectStoreIfS1_EfLi2ELi24ELi32ELi1ELb1EL9Algorithm0EEvT_T0_ll)
        .other          _Z15SoftmaxWarpImplI10DirectLoadI13__nv_bfloat16fE11DirectStoreIfS1_EfLi2ELi24ELi32ELi1ELb1EL9Algorithm0EEvT_T0_ll,@"STO_CUDA_ENTRY STV_DEFAULT"
_Z15SoftmaxWarpImplI10DirectLoadI13__nv_bfloat16fE11DirectStoreIfS1_EfLi2ELi24ELi32ELi1ELb1EL9Algorithm0EEvT_T0_ll:
.text._Z15SoftmaxWarpImplI10DirectLoadI13__nv_bfloat16fE11DirectStoreIfS1_EfLi2ELi24ELi32ELi1ELb1EL9Algorithm0EEvT_T0_ll:
        /* <DEDUP_REMOVED lines=24> */
.L_x_6204:
        /* <DEDUP_REMOVED lines=24> */
[----:B--2---:R-:W-:-:S07]  /*0300*/  IADD3 R38, PT, PT, R58, 0x280, RZ ;  /* 0x000002803a267810 */ /* 0x004fce0007ffe0ff */
.L_x_6278:
[----:B-1----:R-:W1:Y:S01]  /*0310*/  LDC.64 R12, c[0x0][0x388] ;  /* 0x0000e200ff0c7b82 */ /* 0x002e620000000a00 */
[----:B------:R-:W-:-:S04]  /*0320*/  ISETP.GE.U32.AND P0, PT, R58, UR40, PT ;  /* 0x000000283a007c0c */ /* 0x000fc8000bf06070 */
[----:B------:R-:W-:Y:S02]  /*0330*/  ISETP.GE.AND.EX P3, PT, RZ, UR41, PT, P0 ;  /* 0x00000029ff007c0c */ /* 0x000fe4000bf66300 */
[----:B------:R-:W-:Y:S01]  /*0340*/  ISETP.GE.U32.AND P0, PT, R56, UR40, PT ;  /* 0x0000002838007c0c */ /* 0x000fe2000bf06070 */
[----:B--2-4-:R-:W2:Y:S01]  /*0350*/  LDC.64 R8, c[0x0][0x388] ;  /* 0x0000e200ff087b82 */ /* 0x014ea20000000a00 */
[----:B------:R-:W-:Y:S02]  /*0360*/  P2R R41, PR, RZ, 0x8 ;  /* 0x00000008ff297803 */ /* 0x000fe40000000000 */
[----:B------:R-:W-:Y:S02]  /*0370*/  ISETP.GE.AND.EX P6, PT, RZ, UR41, PT, P0 ;  /* 0x00000029ff007c0c */ /* 0x000fe4000bfc6300 */
[----:B------:R-:W-:-:S03]  /*0380*/  ISETP.GE.U32.AND P0, PT, R54, UR40, PT ;  /* 0x0000002836007c0c */ /* 0x000fc6000bf06070 */
[----:B0--3--:R-:W3:Y:S01]  /*0390*/  LDC.64 R6, c[0x0][0x388] ;  /* 0x0000e200ff067b82 */ /* 0x009ee20000000a00 */
        /* <DEDUP_REMOVED lines=9> */
[----:B------:R-:W-:Y:S01]  /*0430*/  @!P3 IMAD R13, R39, R13, R0 ;  /* 0x0000000d270db224 */ /* 0x000fe200078e0200 */
[----:B------:R-:W-:Y:S01]  /*0440*/  P2R R0, PR, RZ, 0x40 ;  /* 0x00000040ff007803 */ /* 0x000fe20000000000 */
[-C--:B--2---:R-:W-:Y:S01]  /*0450*/  @!P6 IMAD R10, R37, R8.reuse, RZ ;  /* 0x00000008250ae224 */ /* 0x084fe200078e02ff */
[----:B------:R-:W2:Y:S01]  /*0460*/  LDC.64 R18, c[0x0][0x380] ;  /* 0x0000e000ff127b82 */ /* 0x000ea20000000a00 */
[----:B------:R-:W-:Y:S01]  /*0470*/  @!P5 IMAD.MOV.U32 R55, RZ, RZ, RZ ;  /* 0x000000ffff37d224 */ /* 0x000fe200078e00ff */
[----:B------:R-:W-:Y:S01]  /*0480*/  @!P3 IADD3 R13, PT, PT, R3, R13, RZ ;  /* 0x0000000d030db210 */ /* 0x000fe20007ffe0ff */
[C---:B------:R-:W-:Y:S01]  /*0490*/  @!P6 IMAD R15, R39.reuse, R9, R10 ;  /* 0x00000009270fe224 */ /* 0x040fe200078e020a */
[----:B------:R-:W-:Y:S01]  /*04a0*/  P2R R12, PR, RZ, 0x10 ;  /* 0x00000010ff0c7803 */ /* 0x000fe20000000000 */
[----:B------:R-:W-:Y:S01]  /*04b0*/  @!P6 IMAD.WIDE.U32 R8, R39, R8, R56 ;  /* 0x000000082708e225 */ /* 0x000fe200078e0038 */
[----:B------:R-:W-:-:S02]  /*04c0*/  @!P3 LEA.HI R14, P1, R13, R2, RZ, 0x1 ;  /* 0x000000020d0eb211 */ /* 0x000fc400078308ff */
[----:B------:R-:W4:Y:S01]  /*04d0*/  LDC.64 R2, c[0x0][0x388] ;  /* 0x0000e200ff027b82 */ /* 0x000f220000000a00 */
[----:B---3--:R-:W-:Y:S01]  /*04e0*/  @!P5 IMAD R10, R37, R6, RZ ;  /* 0x00000006250ad224 */ /* 0x008fe200078e02ff */
[----:B------:R-:W-:Y:S02]  /*04f0*/  @!P3 SHF.L.U32 R11, R14, 0x1, RZ ;  /* 0x000000010e0bb819 */ /* 0x000fe400000006ff */
[----:B------:R-:W-:Y:S01]  /*0500*/  @!P3 IADD3.X R13, PT, PT, RZ, R13, RZ, P1, !PT ;  /* 0x0000000dff0db210 */ /* 0x000fe20000ffe4ff */
[----:B------:R-:W-:Y:S01]  /*0510*/  @!P5 IMAD R21, R39, R7, R10 ;  /* 0x000000072715d224 */ /* 0x000fe200078e020a */
[----:B------:R-:W-:Y:S02]  /*0520*/  @!P3 LOP3.LUT R11, R11, 0xfffffffc, RZ, 0xc0, !PT ;  /* 0xfffffffc0b0bb812 */ /* 0x000fe400078ec0ff */
[----:B------:R-:W-:Y:S01]  /*0530*/  @!P6 IADD3 R15, PT, PT, R15, R9, RZ ;  /* 0x000000090f0fe210 */ /* 0x000fe20007ffe0ff */
[----:B------:R-:W3:Y:S01]  /*0540*/  LDC.64 R34, c[0x0][0x380] ;  /* 0x0000e000ff227b82 */ /* 0x000ee20000000a00 */
[----:B-1----:R-:W-:-:S02]  /*0550*/  @!P3 IADD3 R4, P1, PT, R11, R4, RZ ;  /* 0x000000040b04b210 */ /* 0x002fc40007f3e0ff */
[----:B------:R-:W-:Y:S01]  /*0560*/  @!P6 LEA.HI R22, P2, R15, R8, RZ, 0x1 ;  /* 0x000000080f16e211 */ /* 0x000fe200078508ff */
[----:B------:R-:W-:Y:S01]  /*0570*/  @!P5 IMAD.WIDE.U32 R8, R39, R6, R54 ;  /* 0x000000062708d225 */ /* 0x000fe200078e0036 */
[----:B------:R-:W-:Y:S02]  /*0580*/  @!P3 SHF.L.U64.HI R14, R14, 0x1, R13 ;  /* 0x000000010e0eb819 */ /* 0x000fe4000001020d */
[----:B------:R-:W-:Y:S01]  /*0590*/  @!P6 IADD3.X R15, PT, PT, RZ, R15, RZ, P2, !PT ;  /* 0x0000000fff0fe210 */ /* 0x000fe200017fe4ff */
[----:B------:R-:W1:Y:S01]  /*05a0*/  LDC.64 R10, c[0x0][0x380] ;  /* 0x0000e000ff0a7b82 */ /* 0x000e620000000a00 */
[----:B------:R-:W-:Y:S02]  /*05b0*/  @!P5 IADD3 R21, PT, PT, R21, R9, RZ ;  /* 0x000000091515d210 */ /* 0x000fe40007ffe0ff */
[----:B------:R-:W-:Y:S02]  /*05c0*/  @!P3 IADD3.X R5, PT, PT, R14, R5, RZ, P1, !PT ;  /* 0x000000050e05b210 */ /* 0x000fe40000ffe4ff */
[----:B------:R-:W-:Y:S01]  /*05d0*/  @!P5 LEA.HI R14, P1, R21, R8, RZ, 0x1 ;  /* 0x00000008150ed211 */ /* 0x000fe200078308ff */
[----:B----4-:R-:W-:-:S02]  /*05e0*/  @!P4 IMAD R16, R37, R2, RZ ;  /* 0x000000022510c224 */ /* 0x010fc400078e02ff */
[----:B------:R-:W4:Y:S01]  /*05f0*/  LDC.64 R6, c[0x0][0x388] ;  /* 0x0000e200ff067b82 */ /* 0x000f220000000a00 */
[C---:B------:R-:W-:Y:S01]  /*0600*/  @!P6 SHF.L.U32 R13, R22.reuse, 0x1, RZ ;  /* 0x00000001160de819 */ /* 0x040fe200000006ff */
[----:B------:R-:W-:Y:S01]  /*0610*/  @!P5 IMAD.X R21, RZ, RZ, R21, P1 ;  /* 0x000000ffff15d224 */ /* 0x000fe200008e0615 */
[----:B------:R-:W-:Y:S01]  /*0620*/  @!P6 SHF.L.U64.HI R22, R22, 0x1, R15 ;  /* 0x000000011616e819 */ /* 0x000fe2000001020f */
[C---:B------:R-:W-:Y:S01]  /*0630*/  @!P4 IMAD R23, R39.reuse, R3, R16 ;  /* 0x000000032717c224 */ /* 0x040fe200078e0210 */
[----:B------:R-:W-:Y:S02]  /*0640*/  @!P4 MOV R53, RZ ;  /* 0x000000ff0035c202 */ /* 0x000fe40000000f00 */
[----:B------:R-:W-:Y:S01]  /*0650*/  ISETP.GE.U32.AND P2, PT, R50, UR40, PT ;  /* 0x0000002832007c0c */ /* 0x000fe2000bf46070 */
[----:B------:R-:W5:Y:S01]  /*0660*/  LDC.64 R16, c[0x0][0x380] ;  /* 0x0000e000ff107b82 */ /* 0x000f620000000a00 */
[----:B------:R-:W-:Y:S01]  /*0670*/  @!P5 SHF.L.U32 R15, R14, 0x1, RZ ;  /* 0x000000010e0fd819 */ /* 0x000fe200000006ff */
[----:B------:R-:W-:Y:S01]  /*0680*/  @!P4 IMAD.WIDE.U32 R8, R39, R2, R52 ;  /* 0x000000022708c225 */ /* 0x000fe200078e0034 */
[----:B------:R-:W-:-:S02]  /*0690*/  ISETP.GE.AND.EX P3, PT, RZ, UR41, PT, P2 ;  /* 0x00000029ff007c0c */ /* 0x000fc4000bf66320 */
[----:B------:R-:W-:Y:S02]  /*06a0*/  @!P5 LOP3.LUT R15, R15, 0xfffffffc, RZ, 0xc0, !PT ;  /* 0xfffffffc0f0fd812 */ /* 0x000fe400078ec0ff */
[----:B------:R-:W-:Y:S01]  /*06b0*/  @!P6 LOP3.LUT R13, R13, 0xfffffffc, RZ, 0xc0, !PT ;  /* 0xfffffffc0d0de812 */ /* 0x000fe200078ec0ff */
[----:B------:R-:W0:Y:S01]  /*06c0*/  LDC.64 R2, c[0x0][0x388] ;  /* 0x0000e200ff027b82 */ /* 0x000e220000000a00 */
[----:B------:R-:W-:Y:S02]  /*06d0*/  @!P5 SHF.L.U64.HI R14, R14, 0x1, R21 ;  /* 0x000000010e0ed819 */ /* 0x000fe40000010215 */
[----:B-1----:R-:W-:Y:S02]  /*06e0*/  @!P5 IADD3 R10, P1, PT, R15, R10, RZ ;  /* 0x0000000a0f0ad210 */ /* 0x002fe40007f3e0ff */
[----:B------:R-:W-:Y:S02]  /*06f0*/  @!P4 IADD3 R15, PT, PT, R23, R9, RZ ;  /* 0x00000009170fc210 */ /* 0x000fe40007ffe0ff */
[----:B--2---:R-:W-:Y:S01]  /*0700*/  @!P6 IADD3 R18, P0, PT, R13, R18, RZ ;  /* 0x000000120d12e210 */ /* 0x004fe20007f1e0ff */
[----:B------:R-:W1:Y:S01]  /*0710*/  LDC.64 R32, c[0x0][0x380] ;  /* 0x0000e000ff207b82 */ /* 0x000e620000000a00 */
[----:B------:R-:W-:-:S02]  /*0720*/  @!P5 IADD3.X R11, PT, PT, R14, R11, RZ, P1, !PT ;  /* 0x0000000b0e0bd210 */ /* 0x000fc40000ffe4ff */
[----:B------:R-:W-:Y:S02]  /*0730*/  @!P4 LEA.HI R8, P1, R15, R8, RZ, 0x1 ;  /* 0x000000080f08c211 */ /* 0x000fe400078308ff */
[----:B------:R-:W-:Y:S01]  /*0740*/  @!P6 IADD3.X R19, PT, PT, R22, R19, RZ, P0, !PT ;  /* 0x000000131613e210 */ /* 0x000fe200007fe4ff */
[----:B----4-:R-:W-:Y:S01]  /*0750*/  @!P3 IMAD R22, R37, R6, RZ ;  /* 0x000000062516b224 */ /* 0x010fe200078e02ff */
[----:B------:R-:W-:Y:S01]  /*0760*/  ISETP.GE.U32.AND P0, PT, R48, UR40, PT ;  /* 0x0000002830007c0c */ /* 0x000fe2000bf06070 */
[----:B------:R-:W2:Y:S01]  /*0770*/  LDC.64 R24, c[0x0][0x380] ;  /* 0x0000e000ff187b82 */ /* 0x000ea20000000a00 */
[----:B------:R-:W-:Y:S01]  /*0780*/  @!P4 SHF.L.U32 R9, R8, 0x1, RZ ;  /* 0x000000010809c819 */ /* 0x000fe200000006ff */
[----:B------:R-:W-:Y:S01]  /*0790*/  @!P3 IMAD R21, R39, R7, R22 ;  /* 0x000000072715b224 */ /* 0x000fe200078e0216 */
[----:B------:R-:W-:Y:S02]  /*07a0*/  @!P3 MOV R51, RZ ;  /* 0x000000ff0033b202 */ /* 0x000fe40000000f00 */
[----:B------:R-:W-:-:S02]  /*07b0*/  ISETP.GE.AND.EX P0, PT, RZ, UR41, PT, P0 ;  /* 0x00000029ff007c0c */ /* 0x000fc4000bf06300 */
[----:B------:R-:W-:Y:S01]  /*07c0*/  @!P4 LOP3.LUT R9, R9, 0xfffffffc, RZ, 0xc0, !PT ;  /* 0xfffffffc0909c812 */ /* 0x000fe200078ec0ff */
[----:B------:R-:W-:Y:S01]  /*07d0*/  @!P3 IMAD.WIDE.U32 R6, R39, R6, R50 ;  /* 0x000000062706b225 */ /* 0x000fe200078e0032 */
[----:B------:R-:W-:Y:S01]  /*07e0*/  @!P4 IADD3.X R15, PT, PT, RZ, R15, RZ, P1, !PT ;  /* 0x0000000fff0fc210 */ /* 0x000fe20000ffe4ff */
[----:B------:R-:W4:Y:S01]  /*07f0*/  LDC.64 R22, c[0x0][0x380] ;  /* 0x0000e000ff167b82 */ /* 0x000f220000000a00 */
[----:B-----5:R-:W-:Y:S01]  /*0800*/  @!P4 IADD3 R16, P1, PT, R9, R16, RZ ;  /* 0x000000100910c210 */ /* 0x020fe20007f3e0ff */
[----:B------:R-:W-:Y:S01]  /*0810*/  @!P3 IMAD.IADD R9, R21, 0x1, R7 ;  /* 0x000000011509b824 */ /* 0x000fe200078e0207 */
[----:B------:R-:W-:Y:S02]  /*0820*/  @!P4 SHF.L.U64.HI R8, R8, 0x1, R15 ;  /* 0x000000010808c819 */ /* 0x000fe4000001020f */
[----:B------:R-:W-:Y:S02]  /*0830*/  P2R R13, PR, RZ, 0x8 ;  /* 0x00000008ff0d7803 */ /* 0x000fe40000000000 */
[----:B------:R-:W-:Y:S01]  /*0840*/  @!P4 IADD3.X R17, PT, PT, R8, R17, RZ, P1, !PT ;  /* 0x000000110811c210 */ /* 0x000fe20000ffe4ff */
[----:B0-----:R-:W-:Y:S01]  /*0850*/  @!P0 IMAD R14, R37, R2, RZ ;  /* 0x00000002250e8224 */ /* 0x001fe200078e02ff */
[----:B------:R-:W-:Y:S01]  /*0860*/  @!P3 LEA.HI R6, P1, R9, R6, RZ, 0x1 ;  /* 0x000000060906b211 */ /* 0x000fe200078308ff */
[----:B------:R-:W0:Y:S01]  /*0870*/  LDC.64 R26, c[0x0][0x380] ;  /* 0x0000e000ff1a7b82 */ /* 0x000e220000000a00 */
[----:B------:R-:W-:Y:S01]  /*0880*/  @!P0 MOV R49, RZ ;  /* 0x000000ff00318202 */ /* 0x000fe20000000f00 */
[----:B------:R-:W-:Y:S01]  /*0890*/  @!P0 IMAD R15, R39, R3, R14 ;  /* 0x00000003270f8224 */ /* 0x000fe200078e020e */
[----:B------:R-:W-:-:S02]  /*08a0*/  @!P3 SHF.L.U32 R7, R6, 0x1, RZ ;  /* 0x000000010607b819 */ /* 0x000fc400000006ff */
[----:B------:R-:W-:Y:S01]  /*08b0*/  @!P3 IADD3.X R9, PT, PT, RZ, R9, RZ, P1, !PT ;  /* 0x00000009ff09b210 */ /* 0x000fe20000ffe4ff */
[----:B------:R-:W-:Y:S01]  /*08c0*/  @!P0 IMAD.WIDE.U32 R2, R39, R2, R48 ;  /* 0x0000000227028225 */ /* 0x000fe200078e0030 */
[----:B------:R-:W-:Y:S02]  /*08d0*/  @!P3 LOP3.LUT R7, R7, 0xfffffffc, RZ, 0xc0, !PT ;  /* 0xfffffffc0707b812 */ /* 0x000fe400078ec0ff */
[----:B------:R-:W-:Y:S02]  /*08e0*/  @!P3 SHF.L.U64.HI R6, R6, 0x1, R9 ;  /* 0x000000010606b819 */ /* 0x000fe40000010209 */
[----:B---3--:R-:W-:Y:S01]  /*08f0*/  @!P3 IADD3 R34, P1, PT, R7, R34, RZ ;  /* 0x000000220722b210 */ /* 0x008fe20007f3e0ff */
[----:B------:R-:W3:Y:S01]  /*0900*/  LDC.64 R8, c[0x0][0x388] ;  /* 0x0000e200ff087b82 */ /* 0x000ee20000000a00 */
[----:B------:R-:W-:Y:S02]  /*0910*/  @!P0 IADD3 R7, PT, PT, R15, R3, RZ ;  /* 0x000000030f078210 */ /* 0x000fe40007ffe0ff */
[----:B------:R-:W-:-:S02]  /*0920*/  @!P3 IADD3.X R35, PT, PT, R6, R35, RZ, P1, !PT ;  /* 0x000000230623b210 */ /* 0x000fc40000ffe4ff */
[----:B------:R-:W-:Y:S02]  /*0930*/  @!P0 LEA.HI R2, P1, R7, R2, RZ, 0x1 ;  /* 0x0000000207028211 */ /* 0x000fe400078308ff */
[----:B------:R-:W-:Y:S02]  /*0940*/  P2R R43, PR, RZ, 0x1 ;  /* 0x00000001ff2b7803 */ /* 0x000fe40000000000 */
[----:B------:R-:W-:Y:S01]  /*0950*/  @!P0 IADD3.X R7, PT, PT, RZ, R7, RZ, P1, !PT ;  /* 0x00000007ff078210 */ /* 0x000fe20000ffe4ff */
[----:B------:R-:W-:-:S03]  /*0960*/  @!P0 IMAD.SHL.U32 R3, R2, 0x2, RZ ;  /* 0x0000000202038824 */ /* 0x000fc600078e00ff */
[----:B------:R-:W-:Y:S02]  /*0970*/  @!P0 SHF.L.U64.HI R2, R2, 0x1, R7 ;  /* 0x0000000102028819 */ /* 0x000fe40000010207 */
[----:B------:R-:W-:-:S04]  /*0980*/  @!P0 LOP3.LUT R3, R3, 0xfffffffc, RZ, 0xc0, !PT ;  /* 0xfffffffc03038812 */ /* 0x000fc800078ec0ff */
[----:B-1----:R-:W-:-:S04]  /*0990*/  @!P0 IADD3 R32, P1, PT, R3, R32, RZ ;  /* 0x0000002003208210 */ /* 0x002fc80007f3e0ff */
[----:B------:R-:W-:Y:S02]  /*09a0*/  @!P0 IADD3.X R33, PT, PT, R2, R33, RZ, P1, !PT ;  /* 0x0000002102218210 */ /* 0x000fe40000ffe4ff */
[----:B------:R-:W-:-:S04]  /*09b0*/  ISETP.GE.U32.AND P1, PT, R46, UR40, PT ;  /* 0x000000282e007c0c */ /* 0x000fc8000bf26070 */
[----:B------:R-:W-:-:S13]  /*09c0*/  ISETP.GE.AND.EX P1, PT, RZ, UR41, PT, P1 ;  /* 0x00000029ff007c0c */ /* 0x000fda000bf26310 */
[----:B---3--:R-:W-:Y:S01]  /*09d0*/  @!P1 IMAD R2, R37, R8, RZ ;  /* 0x0000000825029224 */ /* 0x008fe200078e02ff */
[----:B------:R-:W-:-:S03]  /*09e0*/  @!P1 MOV R47, RZ ;  /* 0x000000ff002f9202 */ /* 0x000fc60000000f00 */
[C---:B------:R-:W-:Y:S02]  /*09f0*/  @!P1 IMAD R7, R39.reuse, R9, R2 ;  /* 0x0000000927079224 */ /* 0x040fe400078e0202 */
[----:B------:R-:W-:Y:S02]  /*0a00*/  @!P1 IMAD.WIDE.U32 R2, R39, R8, R46 ;  /* 0x0000000827029225 */ /* 0x000fe400078e002e */
[----:B------:R-:W1:Y:S03]  /*0a10*/  LDC.64 R8, c[0x0][0x380] ;  /* 0x0000e000ff087b82 */ /* 0x000e660000000a00 */
[----:B------:R-:W-:-:S04]  /*0a20*/  @!P1 IADD3 R7, PT, PT, R7, R3, RZ ;  /* 0x0000000307079210 */ /* 0x000fc80007ffe0ff */
[----:B------:R-:W-:-:S04]  /*0a30*/  @!P1 LEA.HI R2, P2, R7, R2, RZ, 0x1 ;  /* 0x0000000207029211 */ /* 0x000fc800078508ff */
[C---:B------:R-:W-:Y:S02]  /*0a40*/  @!P1 SHF.L.U32 R3, R2.reuse, 0x1, RZ ;  /* 0x0000000102039819 */ /* 0x040fe400000006ff */
[----:B------:R-:W-:Y:S02]  /*0a50*/  @!P1 IADD3.X R7, PT, PT, RZ, R7, RZ, P2, !PT ;  /* 0x00000007ff079210 */ /* 0x000fe400017fe4ff */
[----:B------:R-:W-:Y:S02]  /*0a60*/  @!P1 LOP3.LUT R3, R3, 0xfffffffc, RZ, 0xc0, !PT ;  /* 0xfffffffc03039812 */ /* 0x000fe400078ec0ff */
[----:B------:R-:W-:Y:S02]  /*0a70*/  @!P1 SHF.L.U64.HI R6, R2, 0x1, R7 ;  /* 0x0000000102069819 */ /* 0x000fe40000010207 */
[----:B-1----:R-:W-:-:S05]  /*0a80*/  @!P1 IADD3 R2, P2, PT, R3, R8, RZ ;  /* 0x0000000803029210 */ /* 0x002fca0007f5e0ff */
[----:B------:R-:W-:Y:S01]  /*0a90*/  @!P1 IMAD.X R3, R6, 0x1, R9, P2 ;  /* 0x0000000106039824 */ /* 0x000fe200010e0609 */
[----:B------:R-:W-:Y:S01]  /*0aa0*/  ISETP.GE.U32.AND P2, PT, R44, UR40, PT ;  /* 0x000000282c007c0c */ /* 0x000fe2000bf46070 */
[----:B------:R-:W1:Y:S01]  /*0ab0*/  LDC.64 R6, c[0x0][0x388] ;  /* 0x0000e200ff067b82 */ /* 0x000e620000000a00 */
[----:B------:R-:W-:Y:S02]  /*0ac0*/  P2R R9, PR, RZ, 0x2 ;  /* 0x00000002ff097803 */ /* 0x000fe40000000000 */
[----:B------:R-:W-:Y:S02]  /*0ad0*/  ISETP.GE.AND.EX P2, PT, RZ, UR41, PT, P2 ;  /* 0x00000029ff007c0c */ /* 0x000fe4000bf46320 */
[----:B------:R-:W-:-:S11]  /*0ae0*/  ISETP.NE.AND P1, PT, R12, RZ, PT ;  /* 0x000000ff0c00720c */ /* 0x000fd60003f25270 */
[----:B------:R-:W-:Y:S01]  /*0af0*/  @!P2 MOV R45, RZ ;  /* 0x000000ff002da202 */ /* 0x000fe20000000f00 */
[----:B-1----:R-:W-:-:S04]  /*0b00*/  @!P2 IMAD R8, R37, R6, RZ ;  /* 0x000000062508a224 */ /* 0x002fc800078e02ff */
[C---:B------:R-:W-:Y:S02]  /*0b10*/  @!P2 IMAD R15, R39.reuse, R7, R8 ;  /* 0x00000007270fa224 */ /* 0x040fe400078e0208 */
[----:B------:R-:W-:Y:S01]  /*0b20*/  @!P2 IMAD.WIDE.U32 R6, R39, R6, R44 ;  /* 0x000000062706a225 */ /* 0x000fe200078e002c */
[----:B------:R-:W-:-:S04]  /*0b30*/  P2R R45, PR, RZ, 0x4 ;  /* 0x00000004ff2d7803 */ /* 0x000fc80000000000 */
[----:B------:R-:W-:-:S04]  /*0b40*/  @!P2 IADD3 R7, PT, PT, R15, R7, RZ ;  /* 0x000000070f07a210 */ /* 0x000fc80007ffe0ff */
[----:B------:R-:W-:-:S04]  /*0b50*/  @!P2 LEA.HI R6, P3, R7, R6, RZ, 0x1 ;  /* 0x000000060706a211 */ /* 0x000fc800078708ff */
[C---:B------:R-:W-:Y:S02]  /*0b60*/  @!P2 SHF.L.U32 R15, R6.reuse, 0x1, RZ ;  /* 0x00000001060fa819 */ /* 0x040fe400000006ff */
[----:B------:R-:W-:Y:S02]  /*0b70*/  @!P2 IADD3.X R7, PT, PT, RZ, R7, RZ, P3, !PT ;  /* 0x00000007ff07a210 */ /* 0x000fe40001ffe4ff */
[----:B------:R-:W-:Y:S02]  /*0b80*/  @!P2 LOP3.LUT R15, R15, 0xfffffffc, RZ, 0xc0, !PT ;  /* 0xfffffffc0f0fa812 */ /* 0x000fe400078ec0ff */
[----:B------:R-:W-:Y:S02]  /*0b90*/  @!P2 SHF.L.U64.HI R6, R6, 0x1, R7 ;  /* 0x000000010606a819 */ /* 0x000fe40000010207 */
[----:B----4-:R-:W-:-:S04]  /*0ba0*/  @!P2 IADD3 R14, P3, PT, R15, R22, RZ ;  /* 0x000000160f0ea210 */ /* 0x010fc80007f7e0ff */
[----:B------:R-:W-:Y:S02]  /*0bb0*/  @!P2 IADD3.X R15, PT, PT, R6, R23, RZ, P3, !PT ;  /* 0x00000017060fa210 */ /* 0x000fe40001ffe4ff */
[----:B------:R-:W-:Y:S01]  /*0bc0*/  ISETP.NE.AND P2, PT, R20, RZ, PT ;  /* 0x000000ff1400720c */ /* 0x000fe20003f45270 */
[----:B------:R-:W1:Y:S01]  /*0bd0*/  LDC.64 R22, c[0x0][0x380] ;  /* 0x0000e000ff167b82 */ /* 0x000e620000000a00 */
[----:B------:R-:W-:Y:S02]  /*0be0*/  ISETP.GE.U32.AND P3, PT, R42, UR40, PT ;  /* 0x000000282a007c0c */ /* 0x000fe4000bf66070 */
[----:B------:R-:W-:Y:S02]  /*0bf0*/  P2R R47, PR, RZ, 0x4 ;  /* 0x00000004ff2f7803 */ /* 0x000fe40000000000 */
[----:B------:R-:W-:Y:S02]  /*0c00*/  ISETP.GE.AND.EX P3, PT, RZ, UR41, PT, P3 ;  /* 0x00000029ff007c0c */ /* 0x000fe4000bf66330 */
[----:B------:R-:W-:Y:S01]  /*0c10*/  ISETP.NE.AND P2, PT, R0, RZ, PT ;  /* 0x000000ff0000720c */ /* 0x000fe20003f45270 */
[----:B------:R-:W3:Y:S01]  /*0c20*/  LDC.64 R20, c[0x0][0x388] ;  /* 0x0000e200ff147b82 */ /* 0x000ee20000000a00 */
[----:B------:R-:W-:-:S09]  /*0c30*/  P2R R49, PR, RZ, 0x8 ;  /* 0x00000008ff317803 */ /* 0x000fd20000000000 */
[----:B------:R-:W-:Y:S01]  /*0c40*/  @!P3 MOV R6, R42 ;  /* 0x0000002a0006b202 */ /* 0x000fe20000000f00 */
[----:B------:R-:W-:Y:S01]  /*0c50*/  @!P3 IMAD.MOV.U32 R7, RZ, RZ, RZ ;  /* 0x000000ffff07b224 */ /* 0x000fe200078e00ff */
[----:B------:R-:W-:Y:S02]  /*0c60*/  @!P2 R2UR UR6, R30 ;  /* 0x000000001e06a2ca */ /* 0x000fe400000e0000 */
[----:B------:R-:W-:Y:S01]  /*0c70*/  @!P2 R2UR UR7, R31 ;  /* 0x000000001f07a2ca */ /* 0x000fe200000e0000 */
[-C--:B---3--:R-:W-:Y:S02]  /*0c80*/  @!P3 IMAD R0, R37, R20.reuse, RZ ;  /* 0x000000142500b224 */ /* 0x088fe400078e02ff */
[----:B------:R-:W-:-:S10]  /*0c90*/  @!P3 IMAD.WIDE.U32 R6, R39, R20, R6 ;  /* 0x000000142706b225 */ /* 0x000fd400078e0006 */
        /* <DEDUP_REMOVED lines=10> */
[----:B------:R-:W-:Y:S01]  /*0d40*/  ISETP.NE.AND P3, PT, R41, RZ, PT ;  /* 0x000000ff2900720c */ /* 0x000fe20003f65270 */
[----:B------:R-:W1:Y:S01]  /*0d50*/  LDC.64 R22, c[0x0][0x388] ;  /* 0x0000e200ff167b82 */ /* 0x000e620000000a00 */
[----:B------:R-:W-:-:S04]  /*0d60*/  ISETP.GE.U32.AND P4, PT, R40, UR40, PT ;  /* 0x0000002828007c0c */ /* 0x000fc8000bf86070 */
[----:B------:R-:W-:-:S07]  /*0d70*/  ISETP.GE.AND.EX P4, PT, RZ, UR41, PT, P4 ;  /* 0x00000029ff007c0c */ /* 0x000fce000bf86340 */
[----:B------:R-:W-:Y:S02]  /*0d80*/  @!P3 R2UR UR4, R30 ;  /* 0x000000001e04b2ca */ /* 0x000fe400000e0000 */
[----:B------:R-:W-:-:S04]  /*0d90*/  @!P3 R2UR UR5, R31 ;  /* 0x000000001f05b2ca */ /* 0x000fc800000e0000 */
[----:B------:R-:W-:Y:S02]  /*0da0*/  @!P4 MOV R6, R40 ;  /* 0x000000280006c202 */ /* 0x000fe40000000f00 */
[----:B------:R-:W-:Y:S01]  /*0db0*/  @!P4 MOV R7, RZ ;  /* 0x000000ff0007c202 */ /* 0x000fe20000000f00 */
[-C--:B-1----:R-:W-:Y:S02]  /*0dc0*/  @!P4 IMAD R0, R37, R22.reuse, RZ ;  /* 0x000000162500c224 */ /* 0x082fe400078e02ff */
[----:B------:R-:W-:-:S04]  /*0dd0*/  @!P4 IMAD.WIDE.U32 R6, R39, R22, R6 ;  /* 0x000000162706c225 */ /* 0x000fc800078e0006 */
[----:B------:R-:W4:Y:S01]  /*0de0*/  @!P3 LDG.E R4, desc[UR4][R4.64] ;  /* 0x000000040404b981 */ /* 0x000f22000c1e1900 */
[----:B------:R-:W-:-:S04]  /*0df0*/  @!P4 IMAD R23, R39, R23, R0 ;  /* 0x000000172717c224 */ /* 0x000fc800078e0200 */
[----:B------:R-:W-:-:S05]  /*0e00*/  @!P4 IMAD.IADD R23, R23, 0x1, R7 ;  /* 0x000000011717c824 */ /* 0x000fca00078e0207 */
[----:B------:R-:W-:-:S04]  /*0e10*/  @!P4 LEA.HI R0, P5, R23, R6, RZ, 0x1 ;  /* 0x000000061700c211 */ /* 0x000fc800078b08ff */
[C---:B------:R-:W-:Y:S02]  /*0e20*/  @!P4 SHF.L.U32 R7, R0.reuse, 0x1, RZ ;  /* 0x000000010007c819 */ /* 0x040fe400000006ff */
[----:B------:R-:W-:Y:S02]  /*0e30*/  @!P4 IADD3.X R23, PT, PT, RZ, R23, RZ, P5, !PT ;  /* 0x00000017ff17c210 */ /* 0x000fe40002ffe4ff */
[----:B------:R-:W-:Y:S02]  /*0e40*/  @!P4 LOP3.LUT R7, R7, 0xfffffffc, RZ, 0xc0, !PT ;  /* 0xfffffffc0707c812 */ /* 0x000fe400078ec0ff */
[----:B------:R-:W-:Y:S02]  /*0e50*/  @!P4 SHF.L.U64.HI R0, R0, 0x1, R23 ;  /* 0x000000010000c819 */ /* 0x000fe40000010217 */
[----:B------:R-:W1:Y:S01]  /*0e60*/  LDC.64 R22, c[0x0][0x388] ;  /* 0x0000e200ff167b82 */ /* 0x000e620000000a00 */
[----:B--2---:R-:W-:-:S04]  /*0e70*/  @!P4 IADD3 R24, P5, PT, R7, R24, RZ ;  /* 0x000000180718c210 */ /* 0x004fc80007fbe0ff */
[----:B------:R-:W-:Y:S02]  /*0e80*/  @!P4 IADD3.X R25, PT, PT, R0, R25, RZ, P5, !PT ;  /* 0x000000190019c210 */ /* 0x000fe40002ffe4ff */
[----:B------:R-:W-:-:S04]  /*0e90*/  ISETP.GE.U32.AND P5, PT, R38, UR40, PT ;  /* 0x0000002826007c0c */ /* 0x000fc8000bfa6070 */
[----:B------:R-:W-:-:S13]  /*0ea0*/  ISETP.GE.AND.EX P5, PT, RZ, UR41, PT, P5 ;  /* 0x00000029ff007c0c */ /* 0x000fda000bfa6350 */
[----:B------:R-:W-:Y:S01]  /*0eb0*/  @!P5 MOV R6, R38 ;  /* 0x000000260006d202 */ /* 0x000fe20000000f00 */
[----:B-1----:R-:W-:Y:S01]  /*0ec0*/  @!P5 IMAD R0, R37, R22, RZ ;  /* 0x000000162500d224 */ /* 0x002fe200078e02ff */
        /* <DEDUP_REMOVED lines=9> */
[----:B0-----:R-:W-:Y:S02]  /*0f60*/  @!P5 IADD3 R26, P6, PT, R7, R26, RZ ;  /* 0x0000001a071ad210 */ /* 0x001fe40007fde0ff */
[----:B------:R-:W0:Y:S02]  /*0f70*/  LDC.64 R6, c[0x0][0x388] ;  /* 0x0000e200ff067b82 */ /* 0x000e240000000a00 */
[----:B------:R-:W-:Y:S02]  /*0f80*/  @!P5 IADD3.X R27, PT, PT, R0, R27, RZ, P6, !PT ;  /* 0x0000001b001bd210 */ /* 0x000fe400037fe4ff */
[----:B------:R-:W-:-:S04]  /*0f90*/  ISETP.GE.U32.AND P6, PT, R36, UR40, PT ;  /* 0x0000002824007c0c */ /* 0x000fc8000bfc6070 */
[----:B------:R-:W-:-:S13]  /*0fa0*/  ISETP.GE.AND.EX P6, PT, RZ, UR41, PT, P6 ;  /* 0x00000029ff007c0c */ /* 0x000fda000bfc6360 */
[----:B------:R-:W-:Y:S02]  /*0fb0*/  @!P6 MOV R22, R36 ;  /* 0x000000240016e202 */ /* 0x000fe40000000f00 */
[----:B------:R-:W-:Y:S01]  /*0fc0*/  @!P6 MOV R23, RZ ;  /* 0x000000ff0017e202 */ /* 0x000fe20000000f00 */
[----:B0-----:R-:W-:-:S04]  /*0fd0*/  @!P6 IMAD R0, R37, R6, RZ ;  /* 0x000000062500e224 */ /* 0x001fc800078e02ff */
[C---:B------:R-:W-:Y:S02]  /*0fe0*/  @!P6 IMAD R29, R39.reuse, R7, R0 ;  /* 0x00000007271de224 */ /* 0x040fe400078e0200 */
[----:B------:R-:W-:-:S05]  /*0ff0*/  @!P6 IMAD.WIDE.U32 R6, R39, R6, R22 ;  /* 0x000000062706e225 */ /* 0x000fca00078e0016 */
[----:B------:R-:W-:Y:S02]  /*1000*/  @!P6 IADD3 R23, PT, PT, R29, R7, RZ ;  /* 0x000000071d17e210 */ /* 0x000fe40007ffe0ff */
[----:B------:R-:W0:Y:S02]  /*1010*/  LDC.64 R28, c[0x0][0x380] ;  /* 0x0000e000ff1c7b82 */ /* 0x000e240000000a00 */
[----:B------:R-:W-:-:S04]  /*1020*/  @!P6 LEA.HI R0, P0, R23, R6, RZ, 0x1 ;  /* 0x000000061700e211 */ /* 0x000fc800078108ff */
[----:B------:R-:W-:Y:S01]  /*1030*/  @!P6 IADD3.X R23, PT, PT, RZ, R23, RZ, P0, !PT ;  /* 0x00000017ff17e210 */ /* 0x000fe200007fe4ff */
[----:B------:R-:W-:-:S03]  /*1040*/  @!P6 IMAD.SHL.U32 R7, R0, 0x2, RZ ;  /* 0x000000020007e824 */ /* 0x000fc600078e00ff */
[----:B------:R-:W-:Y:S02]  /*1050*/  @!P6 SHF.L.U64.HI R0, R0, 0x1, R23 ;  /* 0x000000010000e819 */ /* 0x000fe40000010217 */
[----:B------:R-:W-:Y:S02]  /*1060*/  @!P6 LOP3.LUT R7, R7, 0xfffffffc, RZ, 0xc0, !PT ;  /* 0xfffffffc0707e812 */ /* 0x000fe400078ec0ff */
[----:B------:R-:W-:Y:S02]  /*1070*/  MOV R8, 0xff800000 ;  /* 0xff80000000087802 */ /* 0x000fe40000000f00 */
[----:B0-----:R-:W-:-:S04]  /*1080*/  @!P6 IADD3 R28, P0, PT, R7, R28, RZ ;  /* 0x0000001c071ce210 */ /* 0x001fc80007f1e0ff */
[----:B------:R-:W-:Y:S02]  /*1090*/  @!P6 IADD3.X R29, PT, PT, R0, R29, RZ, P0, !PT ;  /* 0x0000001d001de210 */ /* 0x000fe400007fe4ff */
[----:B------:R-:W-:Y:S01]  /*10a0*/  MOV R7, 0xff800000 ;  /* 0xff80000000077802 */ /* 0x000fe20000000f00 */
[----:B------:R-:W-:Y:S01]  /*10b0*/  IMAD.MOV.U32 R23, RZ, RZ, -0x800000 ;  /* 0xff800000ff177424 */ /* 0x000fe200078e00ff */
[----:B------:R-:W-:Y:S02]  /*10c0*/  ISETP.NE.AND P0, PT, R13, RZ, PT ;  /* 0x000000ff0d00720c */ /* 0x000fe40003f05270 */
[----:B------:R-:W-:Y:S02]  /*10d0*/  MOV R22, 0xff800000 ;  /* 0xff80000000167802 */ /* 0x000fe40000000f00 */
[----:B------:R-:W-:Y:S02]  /*10e0*/  MOV R13, 0xff800000 ;  /* 0xff800000000d7802 */ /* 0x000fe40000000f00 */
[----:B---3--:R-:W-:-:S02]  /*10f0*/  @!P2 SHF.L.U32 R23, R18, 0x10, RZ ;  /* 0x000000101217a819 */ /* 0x008fc400000006ff */
[C---:B----4-:R-:W-:Y:S02]  /*1100*/  @!P3 PRMT R0, R4.reuse, 0x7632, R0 ;  /* 0x000076320400b816 */ /* 0x050fe40000000000 */
[----:B------:R-:W-:Y:S02]  /*1110*/  @!P3 SHF.L.U32 R8, R4, 0x10, RZ ;  /* 0x000000100408b819 */ /* 0x000fe400000006ff */
        /* <DEDUP_REMOVED lines=15> */
[----:B------:R-:W-:Y:S02]  /*1210*/  MOV R4, 0xff800000 ;  /* 0xff80000000047802 */ /* 0x000fe40000000f00 */
[----:B------:R-:W-:Y:S02]  /*1220*/  MOV R19, 0xff800000 ;  /* 0xff80000000137802 */ /* 0x000fe40000000f00 */
[----:B------:R-:W-:Y:S02]  /*1230*/  MOV R6, 0xff800000 ;  /* 0xff80000000067802 */ /* 0x000fe40000000f00 */
[----:B------:R-:W-:Y:S02]  /*1240*/  MOV R5, 0xff800000 ;  /* 0xff80000000057802 */ /* 0x000fe40000000f00 */
[----:B------:R-:W-:-:S13]  /*1250*/  ISETP.NE.AND P3, PT, R49, RZ, PT ;  /* 0x000000ff3100720c */ /* 0x000fda0003f65270 */
[----:B------:R-:W-:Y:S02]  /*1260*/  @!P3 R2UR UR8, R30 ;  /* 0x000000001e08b2ca */ /* 0x000fe400000e0000 */
[----:B------:R-:W-:-:S13]  /*1270*/  @!P3 R2UR UR9, R31 ;  /* 0x000000001f09b2ca */ /* 0x000fda00000e0000 */
[----:B------:R-:W5:Y:S01]  /*1280*/  @!P3 LDG.E R20, desc[UR8][R20.64] ;  /* 0x000000081414b981 */ /* 0x000f62000c1e1900 */
[----:B------:R-:W-:Y:S02]  /*1290*/  @!P6 R2UR UR8, R30 ;  /* 0x000000001e08e2ca */ /* 0x000fe400000e0000 */
[----:B------:R-:W-:-:S13]  /*12a0*/  @!P6 R2UR UR9, R31 ;  /* 0x000000001f09e2ca */ /* 0x000fda00000e0000 */
[----:B------:R-:W5:Y:S01]  /*12b0*/  @!P6 LDG.E R28, desc[UR8][R28.64] ;  /* 0x000000081c1ce981 */ /* 0x000f62000c1e1900 */
[C---:B--2---:R-:W-:Y:S02]  /*12c0*/  @!P2 PRMT R0, R10.reuse, 0x7632, R0 ;  /* 0x000076320a00a816 */ /* 0x044fe40000000000 */
[----:B------:R-:W-:-:S03]  /*12d0*/  @!P2 SHF.L.U32 R19, R10, 0x10, RZ ;  /* 0x000000100a13a819 */ /* 0x000fc600000006ff */
[----:B------:R-:W-:-:S05]  /*12e0*/  @!P2 IMAD.U32 R4, R0, 0x10000, RZ ;  /* 0x000100000004a824 */ /* 0x000fca00078e00ff */
[----:B------:R-:W-:Y:S02]  /*12f0*/  @!P2 FMNMX3 R13, R13, R19, R4, !PT ;  /* 0x000000130d0da276 */ /* 0x000fe40007800004 */
[C---:B---3--:R-:W-:Y:S02]  /*1300*/  @!P1 PRMT R0, R16.reuse, 0x7632, R0 ;  /* 0x0000763210009816 */ /* 0x048fe40000000000 */
[----:B------:R-:W-:Y:S02]  /*1310*/  @!P1 SHF.L.U32 R5, R16, 0x10, RZ ;  /* 0x0000001010059819 */ /* 0x000fe400000006ff */
[----:B------:R-:W-:-:S04]  /*1320*/  @!P1 SHF.L.U32 R6, R0, 0x10, RZ ;  /* 0x0000001000069819 */ /* 0x000fc800000006ff */
[----:B------:R-:W-:Y:S02]  /*1330*/  @!P1 FMNMX3 R13, R13, R5, R6, !PT ;  /* 0x000000050d0d9276 */ /* 0x000fe40007800006 */
[----:B------:R-:W-:Y:S02]  /*1340*/  ISETP.NE.AND P1, PT, R9, RZ, PT ;  /* 0x000000ff0900720c */ /* 0x000fe40003f25270 */
[----:B------:R-:W-:Y:S02]  /*1350*/  MOV R9, 0xff800000 ;  /* 0xff80000000097802 */ /* 0x000fe40000000f00 */
[C---:B----4-:R-:W-:Y:S01]  /*1360*/  @!P0 PRMT R0, R34.reuse, 0x7632, R0 ;  /* 0x0000763222008816 */ /* 0x050fe20000000000 */
[----:B------:R-:W-:Y:S01]  /*1370*/  @!P0 IMAD.U32 R9, R34, 0x10000, RZ ;  /* 0x0001000022098824 */ /* 0x000fe200078e00ff */
[----:B------:R-:W-:Y:S02]  /*1380*/  MOV R10, 0xff800000 ;  /* 0xff800000000a7802 */ /* 0x000fe40000000f00 */
[----:B------:R-:W-:-:S04]  /*1390*/  @!P0 SHF.L.U32 R10, R0, 0x10, RZ ;  /* 0x00000010000a8819 */ /* 0x000fc800000006ff */
[----:B------:R-:W-:Y:S02]  /*13a0*/  @!P0 FMNMX3 R13, R13, R9, R10, !PT ;  /* 0x000000090d0d8276 */ /* 0x000fe4000780000a */
[----:B------:R-:W-:Y:S02]  /*13b0*/  ISETP.NE.AND P0, PT, R43, RZ, PT ;  /* 0x000000ff2b00720c */ /* 0x000fe40003f05270 */
[----:B------:R-:W-:-:S11]  /*13c0*/  ISETP.NE.AND P2, PT, R45, RZ, PT ;  /* 0x000000ff2d00720c */ /* 0x000fd60003f45270 */
[C---:B------:R-:W-:Y:S02]  /*13d0*/  @!P0 R2UR UR4, R30.reuse ;  /* 0x000000001e0482ca */ /* 0x040fe400000e0000 */
[C---:B------:R-:W-:Y:S02]  /*13e0*/  @!P0 R2UR UR5, R31.reuse ;  /* 0x000000001f0582ca */ /* 0x040fe400000e0000 */
[----:B------:R-:W-:Y:S02]  /*13f0*/  @!P2 R2UR UR6, R30 ;  /* 0x000000001e06a2ca */ /* 0x000fe400000e0000 */
[----:B------:R-:W-:-:S09]  /*1400*/  @!P2 R2UR UR7, R31 ;  /* 0x000000001f07a2ca */ /* 0x000fd200000e0000 */
[----:B------:R-:W2:Y:S01]  /*1410*/  @!P0 LDG.E R32, desc[UR4][R32.64] ;  /* 0x0000000420208981 */ /* 0x000ea2000c1e1900 */
[C---:B------:R-:W-:Y:S02]  /*1420*/  @!P1 R2UR UR4, R30.reuse ;  /* 0x000000001e0492ca */ /* 0x040fe400000e0000 */
[C---:B------:R-:W-:Y:S01]  /*1430*/  @!P1 R2UR UR5, R31.reuse ;  /* 0x000000001f0592ca */ /* 0x040fe200000e0000 */
[----:B------:R-:W3:Y:S01]  /*1440*/  @!P2 LDG.E R14, desc[UR6][R14.64] ;  /* 0x000000060e0ea981 */ /* 0x000ee2000c1e1900 */
[----:B------:R-:W-:Y:S02]  /*1450*/  @!P5 R2UR UR6, R30 ;  /* 0x000000001e06d2ca */ /* 0x000fe400000e0000 */
[----:B------:R-:W-:-:S09]  /*1460*/  @!P5 R2UR UR7, R31 ;  /* 0x000000001f07d2ca */ /* 0x000fd200000e0000 */
[----:B------:R-:W4:Y:S01]  /*1470*/  @!P1 LDG.E R2, desc[UR4][R2.64] ;  /* 0x0000000402029981 */ /* 0x000f22000c1e1900 */
[----:B------:R-:W-:Y:S02]  /*1480*/  @!P4 R2UR UR4, R30 ;  /* 0x000000001e04c2ca */ /* 0x000fe400000e0000 */
[----:B------:R-:W-:Y:S01]  /*1490*/  @!P4 R2UR UR5, R31 ;  /* 0x000000001f05c2ca */ /* 0x000fe200000e0000 */
[----:B------:R0:W4:-:S12]  /*14a0*/  @!P5 LDG.E R11, desc[UR6][R26.64] ;  /* 0x000000061a0bd981 */ /* 0x000118000c1e1900 */
[----:B------:R1:W4:Y:S01]  /*14b0*/  @!P4 LDG.E R25, desc[UR4][R24.64] ;  /* 0x000000041819c981 */ /* 0x000322000c1e1900 */
[----:B------:R-:W-:Y:S02]  /*14c0*/  MOV R17, 0xff800000 ;  /* 0xff80000000117802 */ /* 0x000fe40000000f00 */
[----:B------:R-:W-:Y:S01]  /*14d0*/  MOV R16, 0xff800000 ;  /* 0xff80000000107802 */ /* 0x000fe20000000f00 */
[----:B------:R-:W-:Y:S01]  /*14e0*/  IMAD.MOV.U32 R43, RZ, RZ, -0x800000 ;  /* 0xff800000ff2b7424 */ /* 0x000fe200078e00ff */
[----:B------:R-:W-:Y:S02]  /*14f0*/  MOV R35, 0xff800000 ;  /* 0xff80000000237802 */ /* 0x000fe40000000f00 */
[----:B------:R-:W-:Y:S01]  /*1500*/  MOV R34, 0xff800000 ;  /* 0xff80000000227802 */ /* 0x000fe20000000f00 */
[----:B0-----:R-:W-:Y:S01]  /*1510*/  IMAD.MOV.U32 R26, RZ, RZ, -0x800000 ;  /* 0xff800000ff1a7424 */ /* 0x001fe200078e00ff */
[----:B------:R-:W-:Y:S02]  /*1520*/  MOV R33, 0xff800000 ;  /* 0xff80000000217802 */ /* 0x000fe40000000f00 */
[----:B-----5:R-:W-:-:S02]  /*1530*/  @!P3 SHF.L.U32 R33, R20, 0x10, RZ ;  /* 0x000000101421b819 */ /* 0x020fc400000006ff */
[----:B------:R-:W-:Y:S02]  /*1540*/  MOV R27, 0xff800000 ;  /* 0xff800000001b7802 */ /* 0x000fe40000000f00 */
[----:B-1----:R-:W-:Y:S01]  /*1550*/  MOV R24, 0xff800000 ;  /* 0xff80000000187802 */ /* 0x002fe20000000f00 */
[----:B------:R-:W-:Y:S01]  /*1560*/  UMOV UR4, 0xffffffff ;  /* 0xffffffff00047882 */ /* 0x000fe20000000000 */
[----:B------:R-:W-:Y:S01]  /*1570*/  MOV R21, 0xff800000 ;  /* 0xff80000000157802 */ /* 0x000fe20000000f00 */
[----:B------:R-:W-:Y:S01]  /*1580*/  @!P6 IMAD.U32 R21, R28, 0x10000, RZ ;  /* 0x000100001c15e824 */ /* 0x000fe200078e00ff */
[----:B------:R-:W-:Y:S02]  /*1590*/  MOV R18, 0xff800000 ;  /* 0xff80000000127802 */ /* 0x000fe40000000f00 */
[C---:B--2---:R-:W-:Y:S02]  /*15a0*/  @!P0 PRMT R0, R32.reuse, 0x7632, R0 ;  /* 0x0000763220008816 */ /* 0x044fe40000000000 */
[----:B------:R-:W-:-:S02]  /*15b0*/  @!P0 SHF.L.U32 R16, R32, 0x10, RZ ;  /* 0x0000001020108819 */ /* 0x000fc400000006ff */
[----:B------:R-:W-:Y:S02]  /*15c0*/  @!P0 SHF.L.U32 R17, R0, 0x10, RZ ;  /* 0x0000001000118819 */ /* 0x000fe400000006ff */
[C---:B---3--:R-:W-:Y:S02]  /*15d0*/  @!P2 SHF.L.U32 R35, R14.reuse, 0x10, RZ ;  /* 0x000000100e23a819 */ /* 0x048fe400000006ff */
[----:B------:R-:W-:Y:S02]  /*15e0*/  @!P0 FMNMX3 R13, R13, R16, R17, !PT ;  /* 0x000000100d0d8276 */ /* 0x000fe40007800011 */
[----:B------:R-:W-:Y:S02]  /*15f0*/  @!P2 PRMT R14, R14, 0x7632, R14 ;  /* 0x000076320e0ea816 */ /* 0x000fe4000000000e */
[C---:B----4-:R-:W-:Y:S02]  /*1600*/  @!P1 PRMT R0, R2.reuse, 0x7632, R0 ;  /* 0x0000763202009816 */ /* 0x050fe40000000000 */
[----:B------:R-:W-:-:S02]  /*1610*/  @!P1 SHF.L.U32 R43, R2, 0x10, RZ ;  /* 0x00000010022b9819 */ /* 0x000fc400000006ff */
[----:B------:R-:W-:Y:S02]  /*1620*/  @!P1 SHF.L.U32 R34, R0, 0x10, RZ ;  /* 0x0000001000229819 */ /* 0x000fe400000006ff */
[----:B------:R-:W-:Y:S02]  /*1630*/  MOV R32, 0xff800000 ;  /* 0xff80000000207802 */ /* 0x000fe40000000f00 */
[----:B------:R-:W-:Y:S02]  /*1640*/  @!P3 PRMT R0, R20, 0x7632, R0 ;  /* 0x000076321400b816 */ /* 0x000fe40000000000 */
[----:B------:R-:W-:Y:S02]  /*1650*/  @!P2 SHF.L.U32 R32, R14, 0x10, RZ ;  /* 0x000000100e20a819 */ /* 0x000fe400000006ff */
[----:B------:R-:W-:Y:S02]  /*1660*/  @!P1 FMNMX3 R13, R13, R43, R34, !PT ;  /* 0x0000002b0d0d9276 */ /* 0x000fe40007800022 */
[----:B------:R-:W-:-:S02]  /*1670*/  @!P3 SHF.L.U32 R26, R0, 0x10, RZ ;  /* 0x00000010001ab819 */ /* 0x000fc400000006ff */
[----:B------:R-:W-:Y:S02]  /*1680*/  @!P4 PRMT R0, R25, 0x7632, R0 ;  /* 0x000076321900c816 */ /* 0x000fe40000000000 */
[----:B------:R-:W-:Y:S01]  /*1690*/  @!P2 FMNMX3 R13, R13, R35, R32, !PT ;  /* 0x000000230d0da276 */ /* 0x000fe20007800020 */
[----:B------:R-:W-:Y:S01]  /*16a0*/  @!P4 IMAD.U32 R27, R25, 0x10000, RZ ;  /* 0x00010000191bc824 */ /* 0x000fe200078e00ff */
[----:B------:R-:W-:Y:S02]  /*16b0*/  @!P5 PRMT R2, R11, 0x7632, R2 ;  /* 0x000076320b02d816 */ /* 0x000fe40000000002 */
[----:B------:R-:W-:Y:S02]  /*16c0*/  @!P4 SHF.L.U32 R24, R0, 0x10, RZ ;  /* 0x000000100018c819 */ /* 0x000fe400000006ff */
[----:B------:R-:W-:Y:S02]  /*16d0*/  @!P3 FMNMX3 R13, R13, R33, R26, !PT ;  /* 0x000000210d0db276 */ /* 0x000fe4000780001a */
[----:B------:R-:W-:-:S02]  /*16e0*/  MOV R20, 0xff800000 ;  /* 0xff80000000147802 */ /* 0x000fc40000000f00 */
[----:B------:R-:W-:Y:S02]  /*16f0*/  MOV R25, 0xff800000 ;  /* 0xff80000000197802 */ /* 0x000fe40000000f00 */
[----:B------:R-:W-:Y:S02]  /*1700*/  @!P5 SHF.L.U32 R25, R11, 0x10, RZ ;  /* 0x000000100b19d819 */ /* 0x000fe400000006ff */
[----:B------:R-:W-:Y:S02]  /*1710*/  @!P5 SHF.L.U32 R20, R2, 0x10, RZ ;  /* 0x000000100214d819 */ /* 0x000fe400000006ff */
[----:B------:R-:W-:Y:S02]  /*1720*/  @!P6 PRMT R0, R28, 0x7632, R0 ;  /* 0x000076321c00e816 */ /* 0x000fe40000000000 */
[----:B------:R-:W-:Y:S02]  /*1730*/  @!P4 FMNMX3 R13, R13, R27, R24, !PT ;  /* 0x0000001b0d0dc276 */ /* 0x000fe40007800018 */
[----:B------:R-:W-:-:S02]  /*1740*/  @!P6 SHF.L.U32 R18, R0, 0x10, RZ ;  /* 0x000000100012e819 */ /* 0x000fc400000006ff */
        /* <DEDUP_REMOVED lines=26> */
[C---:B------:R-:W-:Y:S01]  /*18f0*/  FADD R74, -R28.reuse, R23 ;  /* 0x000000171c4a7221 */ /* 0x040fe20000000100 */
[C---:B------:R-:W-:Y:S01]  /*1900*/  FADD R14, -R28.reuse, R20 ;  /* 0x000000141c0e7221 */ /* 0x040fe20000000100 */
[----:B------:R-:W-:Y:S01]  /*1910*/  FADD R64, -R28, R9 ;  /* 0x000000091c407221 */ /* 0x000fe20000000100 */
[-C--:B------:R-:W-:Y:S01]  /*1920*/  FFMA.RM R5, R5, R12.reuse, 12582913 ;  /* 0x4b40000105057423 */ /* 0x080fe2000000400c */
[----:B------:R-:W-:Y:S01]  /*1930*/  FADD R20, R3, -12583039 ;  /* 0xcb40007f03147421 */ /* 0x000fe20000000000 */
[-C--:B------:R-:W-:Y:S01]  /*1940*/  FFMA.SAT R13, R74, R11.reuse, 0.5 ;  /* 0x3f0000004a0d7423 */ /* 0x080fe2000000200b */
[C---:B------:R-:W-:Y:S01]  /*1950*/  FADD R72, -R28.reuse, R19 ;  /* 0x000000131c487221 */ /* 0x040fe20000000100 */
[----:B------:R-:W-:Y:S01]  /*1960*/  FADD R9, R5, -12583039 ;  /* 0xcb40007f05097421 */ /* 0x000fe20000000000 */
[----:B------:R-:W-:Y:S01]  /*1970*/  FFMA R20, R7, 1.4426950216293334961, -R20 ;  /* 0x3fb8aa3b07147823 */ /* 0x000fe20000000814 */
[-C--:B------:R-:W-:Y:S01]  /*1980*/  FFMA.RM R13, R13, R12.reuse, 12582913 ;  /* 0x4b4000010d0d7423 */ /* 0x080fe2000000400c */
[----:B------:R-:W-:Y:S01]  /*1990*/  FADD R70, -R28, R4 ;  /* 0x000000041c467221 */ /* 0x000fe20000000100 */
[----:B------:R-:W-:Y:S01]  /*19a0*/  FFMA R9, R76, 1.4426950216293334961, -R9 ;  /* 0x3fb8aa3b4c097823 */ /* 0x000fe20000000809 */
[----:B------:R-:W-:Y:S01]  /*19b0*/  FFMA R19, R7, 1.925963033500011079e-08, R20 ;  /* 0x32a5706007137823 */ /* 0x000fe20000000014 */
[----:B------:R-:W-:Y:S01]  /*19c0*/  FADD R66, -R28, R6 ;  /* 0x000000061c427221 */ /* 0x000fe20000000100 */
[----:B------:R-:W-:Y:S01]  /*19d0*/  FADD R7, R13, -12583039 ;  /* 0xcb40007f0d077421 */ /* 0x000fe20000000000 */
        /* <DEDUP_REMOVED lines=15> */
[----:B------:R-:W-:Y:S01]  /*1ad0*/  FFMA R7, R74, 1.4426950216293334961, -R7 ;  /* 0x3fb8aa3b4a077823 */ /* 0x000fe20000000807 */
[-C--:B------:R-:W-:Y:S01]  /*1ae0*/  FFMA.RM R9, R9, R12.reuse, 12582913 ;  /* 0x4b40000109097423 */ /* 0x080fe2000000400c */
[-C--:B------:R-:W-:Y:S01]  /*1af0*/  FFMA.SAT R21, R70, R11.reuse, 0.5 ;  /* 0x3f00000046157423 */ /* 0x080fe2000000200b */
[----:B------:R-:W-:Y:S01]  /*1b00*/  FFMA R18, R15, 1.4426950216293334961, -R18 ;  /* 0x3fb8aa3b0f127823 */ /* 0x000fe20000000812 */
[----:B------:R-:W-:Y:S01]  /*1b10*/  FFMA R74, R74, 1.925963033500011079e-08, R7 ;  /* 0x32a570604a4a7823 */ /* 0x000fe20000000007 */
[----:B------:R-:W-:Y:S01]  /*1b20*/  FADD R7, R9, -12583039 ;  /* 0xcb40007f09077421 */ /* 0x000fe20000000000 */
[----:B------:R-:W-:Y:S01]  /*1b30*/  SHF.L.U32 R17, R17, 0x17, RZ ;  /* 0x0000001711117819 */ /* 0x000fe200000006ff */
[----:B------:R-:W-:Y:S01]  /*1b40*/  FFMA R18, R15, 1.925963033500011079e-08, R18 ;  /* 0x32a570600f127823 */ /* 0x000fe20000000012 */
[----:B------:R-:W0:Y:S01]  /*1b50*/  MUFU.EX2 R19, R19 ;  /* 0x0000001300137308 */ /* 0x000e220000000800 */
[----:B------:R-:W-:Y:S01]  /*1b60*/  FFMA R15, R72, 1.4426950216293334961, -R7 ;  /* 0x3fb8aa3b480f7823 */ /* 0x000fe20000000807 */
[-C--:B------:R-:W-:Y:S01]  /*1b70*/  FFMA.RM R7, R21, R12.reuse, 12582913 ;  /* 0x4b40000115077423 */ /* 0x080fe2000000400c */
[----:B------:R-:W-:Y:S01]  /*1b80*/  SHF.L.U32 R20, R3, 0x17, RZ ;  /* 0x0000001703147819 */ /* 0x000fe200000006ff */
[-C--:B------:R-:W-:Y:S01]  /*1b90*/  FFMA.SAT R25, R10, R11.reuse, 0.5 ;  /* 0x3f0000000a197423 */ /* 0x080fe2000000200b */
[----:B------:R-:W-:Y:S01]  /*1ba0*/  FFMA R72, R72, 1.925963033500011079e-08, R15 ;  /* 0x32a5706048487823 */ /* 0x000fe2000000000f */
[----:B------:R-:W-:Y:S01]  /*1bb0*/  FADD R15, R7, -12583039 ;  /* 0xcb40007f070f7421 */ /* 0x000fe20000000000 */
[----:B------:R-:W-:Y:S01]  /*1bc0*/  SHF.L.U32 R13, R13, 0x17, RZ ;  /* 0x000000170d0d7819 */ /* 0x000fe200000006ff */
[----:B------:R-:W1:Y:S01]  /*1bd0*/  MUFU.EX2 R18, R18 ;  /* 0x0000001200127308 */ /* 0x000e620000000800 */
[----:B------:R-:W-:Y:S01]  /*1be0*/  SHF.L.U32 R9, R9, 0x17, RZ ;  /* 0x0000001709097819 */ /* 0x000fe200000006ff */
[----:B------:R-:W-:Y:S01]  /*1bf0*/  FFMA R15, R70, 1.4426950216293334961, -R15 ;  /* 0x3fb8aa3b460f7823 */ /* 0x000fe2000000080f */
[----:B------:R-:W-:Y:S01]  /*1c00*/  SHF.L.U32 R7, R7, 0x17, RZ ;  /* 0x0000001707077819 */ /* 0x000fe200000006ff */
[-C--:B------:R-:W-:Y:S01]  /*1c10*/  FFMA.RM R25, R25, R12.reuse, 12582913 ;  /* 0x4b40000119197423 */ /* 0x080fe2000000400c */
[-C--:B------:R-:W-:Y:S01]  /*1c20*/  FFMA.SAT R33, R34, R11.reuse, 0.5 ;  /* 0x3f00000022217423 */ /* 0x080fe2000000200b */
[----:B------:R-:W-:Y:S01]  /*1c30*/  FFMA R70, R70, 1.925963033500011079e-08, R15 ;  /* 0x32a5706046467823 */ /* 0x000fe2000000000f */
[----:B------:R-:W-:Y:S01]  /*1c40*/  FFMA.SAT R15, R68, R11, 0.5 ;  /* 0x3f000000440f7423 */ /* 0x000fe2000000200b */
[----:B------:R-:W2:Y:S01]  /*1c50*/  MUFU.EX2 R74, R74 ;  /* 0x0000004a004a7308 */ /* 0x000ea20000000800 */
[----:B0-----:R-:W-:Y:S01]  /*1c60*/  FMUL R20, R20, R19 ;  /* 0x0000001314147220 */ /* 0x001fe20000400000 */
[-C--:B------:R-:W-:Y:S01]  /*1c70*/  FFMA.RM R33, R33, R12.reuse, 12582913 ;  /* 0x4b40000121217423 */ /* 0x080fe2000000400c */
[----:B------:R-:W-:Y:S01]  /*1c80*/  FFMA.RM R15, R15, R12, 12582913 ;  /* 0x4b4000010f0f7423 */ /* 0x000fe2000000400c */
[-C--:B------:R-:W-:Y:S01]  /*1c90*/  FFMA.SAT R27, R8, R11.reuse, 0.5 ;  /* 0x3f000000081b7423 */ /* 0x080fe2000000200b */
[----:B------:R-:W-:-:S03]  /*1ca0*/  FFMA.SAT R43, R32, R11, 0.5 ;  /* 0x3f000000202b7423 */ /* 0x000fc6000000200b */
[----:B------:R-:W-:Y:S01]  /*1cb0*/  MUFU.EX2 R72, R72 ;  /* 0x0000004800487308 */ /* 0x000fe20000000800 */
[----:B-1----:R-:W-:Y:S01]  /*1cc0*/  FMUL R21, R17, R18 ;  /* 0x0000001211157220 */ /* 0x002fe20000400000 */
[----:B------:R-:W-:Y:S01]  /*1cd0*/  FADD R17, R15, -12583039 ;  /* 0xcb40007f0f117421 */ /* 0x000fe20000000000 */
[----:B------:R-:W-:Y:S02]  /*1ce0*/  IMAD.SHL.U32 R18, R5, 0x800000, RZ ;  /* 0x0080000005127824 */ /* 0x000fe400078e00ff */
[-C--:B------:R-:W-:Y:S01]  /*1cf0*/  FFMA.RM R27, R27, R12.reuse, 12582913 ;  /* 0x4b4000011b1b7423 */ /* 0x080fe2000000400c */
[----:B------:R-:W-:Y:S01]  /*1d00*/  SHF.L.U32 R15, R15, 0x17, RZ ;  /* 0x000000170f0f7819 */ /* 0x000fe200000006ff */
[C---:B------:R-:W-:Y:S01]  /*1d10*/  FFMA R17, R68.reuse, 1.4426950216293334961, -R17 ;  /* 0x3fb8aa3b44117823 */ /* 0x040fe20000000811 */
[----:B------:R-:W-:Y:S01]  /*1d20*/  FFMA.RM R43, R43, R12, 12582913 ;  /* 0x4b4000012b2b7423 */ /* 0x000fe2000000400c */
[----:B------:R-:W-:Y:S01]  /*1d30*/  MUFU.EX2 R70, R70 ;  /* 0x0000004600467308 */ /* 0x000fe20000000800 */
[----:B--2---:R-:W-:Y:S01]  /*1d40*/  FMUL R19, R13, R74 ;  /* 0x0000004a0d137220 */ /* 0x004fe20000400000 */
[----:B------:R-:W-:Y:S01]  /*1d50*/  FFMA R68, R68, 1.925963033500011079e-08, R17 ;  /* 0x32a5706044447823 */ /* 0x000fe20000000011 */
[-C--:B------:R-:W-:Y:S01]  /*1d60*/  FFMA.SAT R17, R66, R11.reuse, 0.5 ;  /* 0x3f00000042117423 */ /* 0x080fe2000000200b */
[----:B------:R-:W-:-:S03]  /*1d70*/  FFMA.SAT R13, R64, R11, 0.5 ;  /* 0x3f000000400d7423 */ /* 0x000fc6000000200b */
[-C--:B------:R-:W-:Y:S01]  /*1d80*/  FFMA.RM R3, R17, R12.reuse, 12582913 ;  /* 0x4b40000111037423 */ /* 0x080fe2000000400c */
[----:B------:R-:W-:Y:S01]  /*1d90*/  FFMA.RM R13, R13, R12, 12582913 ;  /* 0x4b4000010d0d7423 */ /* 0x000fe2000000400c */
[----:B------:R-:W-:Y:S02]  /*1da0*/  MUFU.EX2 R68, R68 ;  /* 0x0000004400447308 */ /* 0x000fe40000000800 */
[----:B------:R-:W-:Y:S01]  /*1db0*/  FADD R17, R3, -12583039 ;  /* 0xcb40007f03117421 */ /* 0x000fe20000000000 */
[----:B------:R-:W-:Y:S01]  /*1dc0*/  FADD R23, R13, -12583039 ;  /* 0xcb40007f0d177421 */ /* 0x000fe20000000000 */
[----:B------:R-:W-:Y:S02]  /*1dd0*/  SHF.L.U32 R3, R3, 0x17, RZ ;  /* 0x0000001703037819 */ /* 0x000fe400000006ff */
[----:B------:R-:W-:Y:S01]  /*1de0*/  FFMA R17, R66, 1.4426950216293334961, -R17 ;  /* 0x3fb8aa3b42117823 */ /* 0x000fe20000000811 */
[----:B------:R-:W-:-:S03]  /*1df0*/  FFMA R23, R64, 1.4426950216293334961, -R23 ;  /* 0x3fb8aa3b40177823 */ /* 0x000fc60000000817 */
[----:B------:R-:W-:Y:S01]  /*1e00*/  FFMA R66, R66, 1.925963033500011079e-08, R17 ;  /* 0x32a5706042427823 */ /* 0x000fe20000000011 */
[----:B------:R-:W-:Y:S01]  /*1e10*/  FFMA R64, R64, 1.925963033500011079e-08, R23 ;  /* 0x32a5706040407823 */ /* 0x000fe20000000017 */
[----:B------:R-:W0:Y:S01]  /*1e20*/  MUFU.EX2 R17, R76 ;  /* 0x0000004c00117308 */ /* 0x000e220000000800 */
[----:B------:R-:W-:-:S04]  /*1e30*/  FFMA.SAT R23, R62, R11, 0.5 ;  /* 0x3f0000003e177423 */ /* 0x000fc8000000200b */
[-C--:B------:R-:W-:Y:S01]  /*1e40*/  FFMA.RM R5, R23, R12.reuse, 12582913 ;  /* 0x4b40000117057423 */ /* 0x080fe2000000400c */
[----:B------:R-:W-:Y:S02]  /*1e50*/  FFMA.SAT R23, R16, R11, 0.5 ;  /* 0x3f00000010177423 */ /* 0x000fe4000000200b */
[----:B------:R-:W1:Y:S02]  /*1e60*/  MUFU.EX2 R66, R66 ;  /* 0x0000004200427308 */ /* 0x000e640000000800 */
[----:B------:R-:W-:Y:S01]  /*1e70*/  FFMA.RM R23, R23, R12, 12582913 ;  /* 0x4b40000117177423 */ /* 0x000fe2000000400c */
[----:B0-----:R-:W-:Y:S01]  /*1e80*/  FMUL R18, R18, R17 ;  /* 0x0000001112127220 */ /* 0x001fe20000400000 */
[C---:B------:R-:W-:Y:S01]  /*1e90*/  FADD R17, R5.reuse, -12583039 ;  /* 0xcb40007f05117421 */ /* 0x040fe20000000000 */
[----:B------:R-:W-:-:S03]  /*1ea0*/  SHF.L.U32 R5, R5, 0x17, RZ ;  /* 0x0000001705057819 */ /* 0x000fc600000006ff */
[----:B------:R-:W-:-:S04]  /*1eb0*/  FFMA R17, R62, 1.4426950216293334961, -R17 ;  /* 0x3fb8aa3b3e117823 */ /* 0x000fc80000000811 */
[----:B------:R-:W-:Y:S01]  /*1ec0*/  FFMA R62, R62, 1.925963033500011079e-08, R17 ;  /* 0x32a570603e3e7823 */ /* 0x000fe20000000011 */
[----:B------:R-:W-:Y:S01]  /*1ed0*/  FMUL R17, R9, R72 ;  /* 0x0000004809117220 */ /* 0x000fe20000400000 */
[----:B------:R-:W-:-:S04]  /*1ee0*/  FADD R9, R23, -12583039 ;  /* 0xcb40007f17097421 */ /* 0x000fc80000000000 */
[C---:B------:R-:W-:Y:S01]  /*1ef0*/  FFMA R9, R16.reuse, 1.4426950216293334961, -R9 ;  /* 0x3fb8aa3b10097823 */ /* 0x040fe20000000809 */
[----:B------:R-:W-:Y:S03]  /*1f00*/  MUFU.EX2 R62, R62 ;  /* 0x0000003e003e7308 */ /* 0x000fe60000000800 */
[----:B------:R-:W-:Y:S01]  /*1f10*/  FFMA R29, R16, 1.925963033500011079e-08, R9 ;  /* 0x32a57060101d7823 */ /* 0x000fe20000000009 */
[----:B------:R-:W-:Y:S01]  /*1f20*/  FMUL R16, R7, R70 ;  /* 0x0000004607107220 */ /* 0x000fe20000400000 */
[----:B------:R-:W-:Y:S01]  /*1f30*/  FADD R7, R25, -12583039 ;  /* 0xcb40007f19077421 */ /* 0x000fe20000000000 */
[----:B-1----:R-:W-:Y:S01]  /*1f40*/  FMUL R9, R3, R66 ;  /* 0x0000004203097220 */ /* 0x002fe20000400000 */
[----:B------:R-:W-:Y:S02]  /*1f50*/  FADD R3, R33, -12583039 ;  /* 0xcb40007f21037421 */ /* 0x000fe40000000000 */
[----:B------:R-:W-:Y:S01]  /*1f60*/  FFMA R7, R10, 1.4426950216293334961, -R7 ;  /* 0x3fb8aa3b0a077823 */ /* 0x000fe20000000807 */
[----:B------:R-:W0:Y:S01]  /*1f70*/  MUFU.EX2 R29, R29 ;  /* 0x0000001d001d7308 */ /* 0x000e220000000800 */
[----:B------:R-:W-:-:S02]  /*1f80*/  FFMA R3, R34, 1.4426950216293334961, -R3 ;  /* 0x3fb8aa3b22037823 */ /* 0x000fc40000000803 */
[----:B------:R-:W-:Y:S01]  /*1f90*/  FFMA R35, R10, 1.925963033500011079e-08, R7 ;  /* 0x32a570600a237823 */ /* 0x000fe20000000007 */
[----:B------:R-:W-:Y:S01]  /*1fa0*/  FADD R7, R27, -12583039 ;  /* 0xcb40007f1b077421 */ /* 0x000fe20000000000 */
[----:B------:R-:W-:Y:S01]  /*1fb0*/  FFMA R47, R34, 1.925963033500011079e-08, R3 ;  /* 0x32a57060222f7823 */ /* 0x000fe20000000003 */
[-C--:B------:R-:W-:Y:S01]  /*1fc0*/  FFMA.SAT R3, R6, R11.reuse, 0.5 ;  /* 0x3f00000006037423 */ /* 0x080fe2000000200b */
[----:B------:R-:W-:Y:S01]  /*1fd0*/  FMUL R10, R15, R68 ;  /* 0x000000440f0a7220 */ /* 0x000fe20000400000 */
[----:B------:R-:W-:Y:S01]  /*1fe0*/  FFMA R7, R8, 1.4426950216293334961, -R7 ;  /* 0x3fb8aa3b08077823 */ /* 0x000fe20000000807 */
[-C--:B------:R-:W-:Y:S01]  /*1ff0*/  FFMA.SAT R15, R26, R11.reuse, 0.5 ;  /* 0x3f0000001a0f7423 */ /* 0x080fe2000000200b */
[-C--:B------:R-:W-:Y:S01]  /*2000*/  FFMA.RM R34, R3, R12.reuse, 12582913 ;  /* 0x4b40000103227423 */ /* 0x080fe2000000400c */
[----:B------:R-:W-:Y:S01]  /*2010*/  MUFU.EX2 R47, R47 ;  /* 0x0000002f002f7308 */ /* 0x000fe20000000800 */
[----:B------:R-:W-:Y:S01]  /*2020*/  FFMA R45, R8, 1.925963033500011079e-08, R7 ;  /* 0x32a57060082d7823 */ /* 0x000fe20000000007 */
[----:B------:R-:W-:Y:S01]  /*2030*/  SHF.L.U32 R8, R13, 0x17, RZ ;  /* 0x000000170d087819 */ /* 0x000fe200000006ff */
[----:B------:R-:W-:Y:S01]  /*2040*/  FADD R3, R34, -12583039 ;  /* 0xcb40007f22037421 */ /* 0x000fe20000000000 */
[----:B------:R-:W-:Y:S01]  /*2050*/  FFMA.SAT R13, R2, R11, 0.5 ;  /* 0x3f000000020d7423 */ /* 0x000fe2000000200b */
[----:B------:R-:W-:-:S02]  /*2060*/  FFMA.RM R15, R15, R12, 12582913 ;  /* 0x4b4000010f0f7423 */ /* 0x000fc4000000400c */
[C---:B------:R-:W-:Y:S01]  /*2070*/  FFMA R3, R6.reuse, 1.4426950216293334961, -R3 ;  /* 0x3fb8aa3b06037823 */ /* 0x040fe20000000803 */
[----:B------:R-:W1:Y:S01]  /*2080*/  MUFU.EX2 R7, R64 ;  /* 0x0000004000077308 */ /* 0x000e620000000800 */
[----:B------:R-:W-:Y:S02]  /*2090*/  FFMA.RM R13, R13, R12, 12582913 ;  /* 0x4b4000010d0d7423 */ /* 0x000fe4000000400c */
[----:B------:R-:W-:Y:S01]  /*20a0*/  FFMA R49, R6, 1.925963033500011079e-08, R3 ;  /* 0x32a5706006317823 */ /* 0x000fe20000000003 */
[----:B------:R-:W-:Y:S01]  /*20b0*/  FADD R3, R43, -12583039 ;  /* 0xcb40007f2b037421 */ /* 0x000fe20000000000 */
[----:B------:R-:W-:Y:S02]  /*20c0*/  IMAD.SHL.U32 R6, R23, 0x800000, RZ ;  /* 0x0080000017067824 */ /* 0x000fe400078e00ff */
[----:B------:R-:W-:Y:S01]  /*20d0*/  FFMA.SAT R23, R0, R11, 0.5 ;  /* 0x3f00000000177423 */ /* 0x000fe2000000200b */
[----:B------:R-:W-:Y:S01]  /*20e0*/  FFMA R3, R32, 1.4426950216293334961, -R3 ;  /* 0x3fb8aa3b20037823 */ /* 0x000fe20000000803 */
[----:B0-----:R-:W-:-:S02]  /*20f0*/  FMUL R6, R6, R29 ;  /* 0x0000001d06067220 */ /* 0x001fc40000400000 */
[----:B------:R-:W-:Y:S01]  /*2100*/  FFMA.RM R23, R23, R12, 12582913 ;  /* 0x4b40000117177423 */ /* 0x000fe2000000400c */
[----:B------:R-:W0:Y:S01]  /*2110*/  MUFU.EX2 R45, R45 ;  /* 0x0000002d002d7308 */ /* 0x000e220000000800 */
[----:B------:R-:W-:Y:S01]  /*2120*/  FFMA R51, R32, 1.925963033500011079e-08, R3 ;  /* 0x32a5706020337823 */ /* 0x000fe20000000003 */
[C---:B------:R-:W-:Y:S01]  /*2130*/  FADD R3, R13.reuse, -12583039 ;  /* 0xcb40007f0d037421 */ /* 0x040fe20000000000 */
[----:B------:R-:W-:Y:S01]  /*2140*/  SHF.L.U32 R13, R13, 0x17, RZ ;  /* 0x000000170d0d7819 */ /* 0x000fe200000006ff */
[----:B-1----:R-:W-:Y:S01]  /*2150*/  FMUL R8, R8, R7 ;  /* 0x0000000708087220 */ /* 0x002fe20000400000 */
[----:B------:R-:W-:Y:S01]  /*2160*/  FMUL R7, R5, R62 ;  /* 0x0000003e05077220 */ /* 0x000fe20000400000 */
[C---:B------:R-:W-:Y:S02]  /*2170*/  FADD R5, R15.reuse, -12583039 ;  /* 0xcb40007f0f057421 */ /* 0x040fe40000000000 */
[----:B------:R1:W2:Y:S01]  /*2180*/  MUFU.EX2 R32, R35 ;  /* 0x0000002300207308 */ /* 0x0002a20000000800 */
[----:B------:R-:W-:Y:S01]  /*2190*/  FFMA R3, R2, 1.4426950216293334961, -R3 ;  /* 0x3fb8aa3b02037823 */ /* 0x000fe20000000803 */
[----:B------:R-:W-:-:S02]  /*21a0*/  IMAD.SHL.U32 R15, R15, 0x800000, RZ ;  /* 0x008000000f0f7824 */ /* 0x000fc400078e00ff */
[----:B------:R-:W-:Y:S01]  /*21b0*/  FFMA R5, R26, 1.4426950216293334961, -R5 ;  /* 0x3fb8aa3b1a057823 */ /* 0x000fe20000000805 */
[----:B------:R-:W-:Y:S01]  /*21c0*/  FFMA R29, R2, 1.925963033500011079e-08, R3 ;  /* 0x32a57060021d7823 */ /* 0x000fe20000000003 */
[----:B------:R-:W-:Y:S02]  /*21d0*/  SHF.L.U32 R3, R25, 0x17, RZ ;  /* 0x0000001719037819 */ /* 0x000fe400000006ff */
[----:B------:R-:W-:Y:S01]  /*21e0*/  FFMA R26, R26, 1.925963033500011079e-08, R5 ;  /* 0x32a570601a1a7823 */ /* 0x000fe20000000005 */
[----:B------:R-:W-:Y:S01]  /*21f0*/  FADD R5, R23, -12583039 ;  /* 0xcb40007f17057421 */ /* 0x000fe20000000000 */
[-C--:B------:R-:W-:Y:S01]  /*2200*/  FFMA.SAT R25, R24, R11.reuse, 0.5 ;  /* 0x3f00000018197423 */ /* 0x080fe2000000200b */
[----:B------:R-:W-:Y:S01]  /*2210*/  SHF.L.U32 R2, R27, 0x17, RZ ;  /* 0x000000171b027819 */ /* 0x000fe200000006ff */
[----:B-1----:R-:W-:Y:S01]  /*2220*/  FFMA.SAT R35, R4, R11, 0.5 ;  /* 0x3f00000004237423 */ /* 0x002fe2000000200b */
[----:B------:R-:W-:Y:S01]  /*2230*/  FFMA R5, R0, 1.4426950216293334961, -R5 ;  /* 0x3fb8aa3b00057823 */ /* 0x000fe20000000805 */
[----:B------:R-:W-:Y:S01]  /*2240*/  FFMA.RM R25, R25, R12, 12582913 ;  /* 0x4b40000119197423 */ /* 0x000fe2000000400c */
[----:B------:R-:W1:Y:S01]  /*2250*/  MUFU.EX2 R62, R29 ;  /* 0x0000001d003e7308 */ /* 0x000e620000000800 */
[----:B0-----:R-:W-:Y:S01]  /*2260*/  FMUL R2, R2, R45 ;  /* 0x0000002d02027220 */ /* 0x001fe20000400000 */
[----:B------:R-:W-:Y:S01]  /*2270*/  FFMA R27, R0, 1.925963033500011079e-08, R5 ;  /* 0x32a57060001b7823 */ /* 0x000fe20000000005 */
[----:B------:R-:W-:Y:S01]  /*2280*/  SHF.L.U32 R0, R33, 0x17, RZ ;  /* 0x0000001721007819 */ /* 0x000fe200000006ff */
[----:B--2---:R-:W-:Y:S01]  /*2290*/  FMUL R3, R3, R32 ;  /* 0x0000002003037220 */ /* 0x004fe20000400000 */
[----:B------:R-:W-:Y:S01]  /*22a0*/  FADD R33, R25, -12583039 ;  /* 0xcb40007f19217421 */ /* 0x000fe20000000000 */
[----:B------:R-:W-:Y:S01]  /*22b0*/  SHF.L.U32 R5, R34, 0x17, RZ ;  /* 0x0000001722057819 */ /* 0x000fe200000006ff */
[----:B------:R-:W-:Y:S01]  /*22c0*/  FFMA.SAT R45, R14, R11, 0.5 ;  /* 0x3f0000000e2d7423 */ /* 0x000fe2000000200b */
[----:B------:R-:W0:Y:S01]  /*22d0*/  MUFU.EX2 R32, R49 ;  /* 0x0000003100207308 */ /* 0x000e220000000800 */
[----:B------:R-:W-:Y:S01]  /*22e0*/  FFMA R33, R24, 1.4426950216293334961, -R33 ;  /* 0x3fb8aa3b18217823 */ /* 0x000fe20000000821 */
[----:B------:R-:W-:Y:S01]  /*22f0*/  FMUL R0, R0, R47 ;  /* 0x0000002f00007220 */ /* 0x000fe20000400000 */
[----:B------:R-:W-:-:S02]  /*2300*/  SHF.L.U32 R23, R23, 0x17, RZ ;  /* 0x0000001717177819 */ /* 0x000fc400000006ff */
[----:B------:R-:W-:Y:S01]  /*2310*/  FFMA R33, R24, 1.925963033500011079e-08, R33 ;  /* 0x32a5706018217823 */ /* 0x000fe20000000021 */
[----:B------:R-:W-:Y:S01]  /*2320*/  FFMA.RM R24, R35, R12, 12582913 ;  /* 0x4b40000123187423 */ /* 0x000fe2000000400c */
[----:B------:R-:W-:Y:S01]  /*2330*/  SHF.L.U32 R25, R25, 0x17, RZ ;  /* 0x0000001719197819 */ /* 0x000fe200000006ff */
[----:B------:R-:W-:Y:S01]  /*2340*/  MUFU.EX2 R26, R26 ;  /* 0x0000001a001a7308 */ /* 0x000fe20000000800 */
[----:B-1----:R-:W-:Y:S01]  /*2350*/  FMUL R29, R13, R62 ;  /* 0x0000003e0d1d7220 */ /* 0x002fe20000400000 */
[C---:B------:R-:W-:Y:S01]  /*2360*/  FADD R35, R24.reuse, -12583039 ;  /* 0xcb40007f18237421 */ /* 0x040fe20000000000 */
[----:B------:R-:W-:-:S03]  /*2370*/  SHF.L.U32 R24, R24, 0x17, RZ ;  /* 0x0000001718187819 */ /* 0x000fc600000006ff */
[C---:B------:R-:W-:Y:S02]  /*2380*/  FFMA R35, R4.reuse, 1.4426950216293334961, -R35 ;  /* 0x3fb8aa3b04237823 */ /* 0x040fe40000000823 */
[----:B------:R-:W1:Y:S01]  /*2390*/  MUFU.EX2 R51, R51 ;  /* 0x0000003300337308 */ /* 0x000e620000000800 */
[----:B0-----:R-:W-:Y:S01]  /*23a0*/  FMUL R5, R5, R32 ;  /* 0x0000002005057220 */ /* 0x001fe20000400000 */
[----:B------:R-:W-:Y:S01]  /*23b0*/  FFMA.RM R32, R45, R12, 12582913 ;  /* 0x4b4000012d207423 */ /* 0x000fe2000000400c */
[----:B------:R-:W-:Y:S01]  /*23c0*/  FFMA R35, R4, 1.925963033500011079e-08, R35 ;  /* 0x32a5706004237823 */ /* 0x000fe20000000023 */
[----:B------:R-:W-:Y:S01]  /*23d0*/  SHF.L.U32 R4, R43, 0x17, RZ ;  /* 0x000000172b047819 */ /* 0x000fe200000006ff */
[----:B------:R-:W-:Y:S01]  /*23e0*/  FFMA.SAT R45, R28, R11, 0.5 ;  /* 0x3f0000001c2d7423 */ /* 0x000fe2000000200b */
[----:B------:R-:W-:Y:S02]  /*23f0*/  FADD R43, R32, -12583039 ;  /* 0xcb40007f202b7421 */ /* 0x000fe40000000000 */
[----:B------:R-:W0:Y:S02]  /*2400*/  MUFU.EX2 R64, R27 ;  /* 0x0000001b00407308 */ /* 0x000e240000000800 */
[----:B------:R-:W-:-:S04]  /*2410*/  FFMA R43, R14, 1.4426950216293334961, -R43 ;  /* 0x3fb8aa3b0e2b7823 */ /* 0x000fc8000000082b */
[----:B------:R-:W-:Y:S01]  /*2420*/  FFMA R34, R14, 1.925963033500011079e-08, R43 ;  /* 0x32a570600e227823 */ /* 0x000fe2000000002b */
[----:B------:R-:W-:Y:S01]  /*2430*/  FFMA.SAT R43, R22, R11, 0.5 ;  /* 0x3f000000162b7423 */ /* 0x000fe2000000200b */
[----:B------:R-:W-:Y:S01]  /*2440*/  MUFU.EX2 R66, R33 ;  /* 0x0000002100427308 */ /* 0x000fe20000000800 */
[----:B-1----:R-:W-:Y:S02]  /*2450*/  FMUL R4, R4, R51 ;  /* 0x0000003304047220 */ /* 0x002fe40000400000 */
[-C--:B------:R-:W-:Y:S01]  /*2460*/  FFMA.RM R11, R43, R12.reuse, 12582913 ;  /* 0x4b4000012b0b7423 */ /* 0x080fe2000000400c */
[----:B------:R-:W-:-:S03]  /*2470*/  FFMA.RM R12, R45, R12, 12582913 ;  /* 0x4b4000012d0c7423 */ /* 0x000fc6000000400c */
[----:B------:R-:W-:Y:S01]  /*2480*/  FADD R43, R11, -12583039 ;  /* 0xcb40007f0b2b7421 */ /* 0x000fe20000000000 */
[----:B------:R-:W-:Y:S01]  /*2490*/  MUFU.EX2 R35, R35 ;  /* 0x0000002300237308 */ /* 0x000fe20000000800 */
[----:B0-----:R-:W-:Y:S01]  /*24a0*/  FMUL R27, R23, R64 ;  /* 0x00000040171b7220 */ /* 0x001fe20000400000 */
[----:B------:R-:W-:Y:S01]  /*24b0*/  SHF.L.U32 R23, R11, 0x17, RZ ;  /* 0x000000170b177819 */ /* 0x000fe200000006ff */
[----:B------:R-:W-:-:S04]  /*24c0*/  FFMA R43, R22, 1.4426950216293334961, -R43 ;  /* 0x3fb8aa3b162b7823 */ /* 0x000fc8000000082b */
[----:B------:R-:W-:Y:S01]  /*24d0*/  FFMA R22, R22, 1.925963033500011079e-08, R43 ;  /* 0x32a5706016167823 */ /* 0x000fe2000000002b */
[----:B------:R-:W-:Y:S01]  /*24e0*/  FADD R43, R12, -12583039 ;  /* 0xcb40007f0c2b7421 */ /* 0x000fe20000000000 */
[----:B------:R-:W-:Y:S03]  /*24f0*/  MUFU.EX2 R34, R34 ;  /* 0x0000002200227308 */ /* 0x000fe60000000800 */
        /* <DEDUP_REMOVED lines=19> */
[----:B------:R-:W-:-:S04]  /*2630*/  FADD R13, R13, R2 ;  /* 0x000000020d0d7221 */ /* 0x000fc80000000000 */
[----:B------:R-:W-:-:S04]  /*2640*/  FADD R26, R13, R0 ;  /* 0x000000000d1a7221 */ /* 0x000fc80000000000 */
[----:B------:R-:W-:-:S04]  /*2650*/  FADD R13, R26, R5 ;  /* 0x000000051a0d7221 */ /* 0x000fc80000000000 */
[----:B------:R-:W-:-:S04]  /*2660*/  FADD R26, R13, R4 ;  /* 0x000000040d1a7221 */ /* 0x000fc80000000000 */
[----:B------:R-:W-:Y:S01]  /*2670*/  FADD R13, R26, R29 ;  /* 0x0000001d1a0d7221 */ /* 0x000fe20000000000 */
[----:B------:R-:W-:Y:S01]  /*2680*/  FMUL R26, R25, R66 ;  /* 0x00000042191a7220 */ /* 0x000fe20000400000 */
[----:B------:R-:W-:Y:S01]  /*2690*/  FMUL R25, R24, R35 ;  /* 0x0000002318197220 */ /* 0x000fe20000400000 */
[----:B------:R-:W-:Y:S01]  /*26a0*/  FMUL R24, R15, R34 ;  /* 0x000000220f187220 */ /* 0x000fe20000400000 */
[----:B------:R-:W-:-:S04]  /*26b0*/  FADD R62, R13, R28 ;  /* 0x0000001c0d3e7221 */ /* 0x000fc80000000000 */
[----:B------:R-:W-:-:S04]  /*26c0*/  FADD R13, R62, R27 ;  /* 0x0000001b3e0d7221 */ /* 0x000fc80000000000 */
[----:B------:R-:W-:Y:S01]  /*26d0*/  FADD R32, R13, R26 ;  /* 0x0000001a0d207221 */ /* 0x000fe20000000000 */
[----:B------:R-:W-:-:S03]  /*26e0*/  SHF.L.U32 R13, R12, 0x17, RZ ;  /* 0x000000170c0d7819 */ /* 0x000fc600000006ff */
[----:B------:R-:W-:Y:S02]  /*26f0*/  FADD R11, R32, R25 ;  /* 0x00000019200b7221 */ /* 0x000fe40000000000 */
[----:B-1----:R-:W-:Y:S02]  /*2700*/  FMUL R22, R13, R14 ;  /* 0x0000000e0d167220 */ /* 0x002fe40000400000 */
        /* <DEDUP_REMOVED lines=12> */
.L_x_6290:
        /* <DEDUP_REMOVED lines=12> */
[----:B0-----:R-:W-:Y:S05]  /*2890*/  CALL.REL.NOINC `($__internal_117_$__cuda_sm3x_div_rn_noftz_f32_slowpath) ;  /* 0x0000003800447944 */ /* 0x001fea0003c00000 */
[----:B------:R-:W-:-:S07]  /*28a0*/  MOV R32, R11 ;  /* 0x0000000b00207202 */ /* 0x000fce0000000f00 */
.L_x_6207:
[----:B------:R-:W-:Y:S05]  /*28b0*/  BSYNC.RECONVERGENT B2 ;  /* 0x0000000000027941 */ /* 0x000fea0003800200 */
.L_x_6206:
        /* <DEDUP_REMOVED lines=12> */
[----:B0-----:R-:W-:Y:S05]  /*2980*/  CALL.REL.NOINC `($__internal_117_$__cuda_sm3x_div_rn_noftz_f32_slowpath) ;  /* 0x0000003800087944 */ /* 0x001fea0003c00000 */
[----:B------:R-:W-:-:S07]  /*2990*/  MOV R33, R11 ;  /* 0x0000000b00217202 */ /* 0x000fce0000000f00 */
.L_x_6209:
[----:B------:R-:W-:Y:S05]  /*29a0*/  BSYNC.RECONVERGENT B2 ;  /* 0x0000000000027941 */ /* 0x000fea0003800200 */
.L_x_6208:
        /* <DEDUP_REMOVED lines=13> */
[----:B------:R-:W-:-:S07]  /*2a80*/  IMAD.MOV.U32 R14, RZ, RZ, R11 ;  /* 0x000000ffff0e7224 */ /* 0x000fce00078e000b */
.L_x_6211:
[----:B------:R-:W-:Y:S05]  /*2a90*/  BSYNC.RECONVERGENT B2 ;  /* 0x0000000000027941 */ /* 0x000fea0003800200 */
.L_x_6210:
        /* <DEDUP_REMOVED lines=14> */
.L_x_6213:
[----:B------:R-:W-:Y:S05]  /*2b80*/  BSYNC.RECONVERGENT B2 ;  /* 0x0000000000027941 */ /* 0x000fea0003800200 */
.L_x_6212:
        /* <DEDUP_REMOVED lines=14> */
.L_x_6215:
[----:B------:R-:W-:Y:S05]  /*2c70*/  BSYNC.RECONVERGENT B2 ;  /* 0x0000000000027941 */ /* 0x000fea0003800200 */
.L_x_6214:
        /* <DEDUP_REMOVED lines=12> */
[----:B0-----:R-:W-:Y:S05]  /*2d40*/  CALL.REL.NOINC `($__internal_117_$__cuda_sm3x_div_rn_noftz_f32_slowpath) ;  /* 0x0000003400187944 */ /* 0x001fea0003c00000 */
[----:B------:R-:W-:-:S07]  /*2d50*/  MOV R17, R11 ;  /* 0x0000000b00117202 */ /* 0x000fce0000000f00 */
.L_x_6217:
[----:B------:R-:W-:Y:S05]  /*2d60*/  BSYNC.RECONVERGENT B2 ;  /* 0x0000000000027941 */ /* 0x000fea0003800200 */
.L_x_6216:
        /* <DEDUP_REMOVED lines=14> */
.L_x_6219:
[----:B------:R-:W-:Y:S05]  /*2e50*/  BSYNC.RECONVERGENT B2 ;  /* 0x0000000000027941 */ /* 0x000fea0003800200 */
.L_x_6218:
        /* <DEDUP_REMOVED lines=12> */
[----:B0-----:R-:W-:Y:S05]  /*2f20*/  CALL.REL.NOINC `($__internal_117_$__cuda_sm3x_div_rn_noftz_f32_slowpath) ;  /* 0x0000003000a07944 */ /* 0x001fea0003c00000 */
[----:B------:R-:W-:-:S07]  /*2f30*/  MOV R19, R11 ;  /* 0x0000000b00137202 */ /* 0x000fce0000000f00 */
.L_x_6221:
[----:B------:R-:W-:Y:S05]  /*2f40*/  BSYNC.RECONVERGENT B2 ;  /* 0x0000000000027941 */ /* 0x000fea0003800200 */
.L_x_6220:
        /* <DEDUP_REMOVED lines=14> */
.L_x_6223:
[----:B------:R-:W-:Y:S05]  /*3030*/  BSYNC.RECONVERGENT B2 ;  /* 0x0000000000027941 */ /* 0x000fea0003800200 */
.L_x_6222:
        /* <DEDUP_REMOVED lines=14> */
.L_x_6225:
[----:B------:R-:W-:Y:S05]  /*3120*/  BSYNC.RECONVERGENT B2 ;  /* 0x0000000000027941 */ /* 0x000fea0003800200 */
.L_x_6224:
        /* <DEDUP_REMOVED lines=14> */
.L_x_6227:
[----:B------:R-:W-:Y:S05]  /*3210*/  BSYNC.RECONVERGENT B2 ;  /* 0x0000000000027941 */ /* 0x000fea0003800200 */
.L_x_6226:
        /* <DEDUP_REMOVED lines=14> */
.L_x_6229:
[----:B------:R-:W-:Y:S05]  /*3300*/  BSYNC.RECONVERGENT B2 ;  /* 0x0000000000027941 */ /* 0x000fea0003800200 */
.L_x_6228:
        /* <DEDUP_REMOVED lines=14> */
.L_x_6231:
[----:B------:R-:W-:Y:S05]  /*33f0*/  BSYNC.RECONVERGENT B2 ;  /* 0x0000000000027941 */ /* 0x000fea0003800200 */
.L_x_6230:
        /* <DEDUP_REMOVED lines=12> */
[----:B------:R-:W-:Y:S05]  /*34c0*/  CALL.REL.NOINC `($__internal_117_$__cuda_sm3x_div_rn_noftz_f32_slowpath) ;  /* 0x0000002c00387944 */ /* 0x000fea0003c00000 */
[----:B------:R-:W-:-:S07]  /*34d0*/  MOV R35, R11 ;  /* 0x0000000b00237202 */ /* 0x000fce0000000f00 */
.L_x_6233:
[----:B------:R-:W-:Y:S05]  /*34e0*/  BSYNC.RECONVERGENT B2 ;  /* 0x0000000000027941 */ /* 0x000fea0003800200 */
.L_x_6232:
        /* <DEDUP_REMOVED lines=12> */
[----:B------:R-:W-:Y:S05]  /*35b0*/  CALL.REL.NOINC `($__internal_117_$__cuda_sm3x_div_rn_noftz_f32_slowpath) ;  /* 0x0000002800fc7944 */ /* 0x000fea0003c00000 */
[----:B------:R-:W-:-:S07]  /*35c0*/  MOV R0, R11 ;  /* 0x0000000b00007202 */ /* 0x000fce0000000f00 */
.L_x_6235:
[----:B------:R-:W-:Y:S05]  /*35d0*/  BSYNC.RECONVERGENT B2 ;  /* 0x0000000000027941 */ /* 0x000fea0003800200 */
.L_x_6234:
        /* <DEDUP_REMOVED lines=12> */
[----:B------:R-:W-:Y:S05]  /*36a0*/  CALL.REL.NOINC `($__internal_117_$__cuda_sm3x_div_rn_noftz_f32_slowpath) ;  /* 0x0000002800c07944 */ /* 0x000fea0003c00000 */
[----:B------:R-:W-:-:S07]  /*36b0*/  MOV R43, R11 ;  /* 0x0000000b002b7202 */ /* 0x000fce0000000f00 */
.L_x_6237:
[----:B------:R-:W-:Y:S05]  /*36c0*/  BSYNC.RECONVERGENT B2 ;  /* 0x0000000000027941 */ /* 0x000fea0003800200 */
.L_x_6236:
        /* <DEDUP_REMOVED lines=13> */
[----:B------:R-:W-:-:S07]  /*37a0*/  IMAD.MOV.U32 R20, RZ, RZ, R11 ;  /* 0x000000ffff147224 */ /* 0x000fce00078e000b */
.L_x_6239:
[----:B------:R-:W-:Y:S05]  /*37b0*/  BSYNC.RECONVERGENT B2 ;  /* 0x0000000000027941 */ /* 0x000fea0003800200 */
.L_x_6238:
        /* <DEDUP_REMOVED lines=14> */
.L_x_6241:
[----:B------:R-:W-:Y:S05]  /*38a0*/  BSYNC.RECONVERGENT B2 ;  /* 0x0000000000027941 */ /* 0x000fea0003800200 */
.L_x_6240:
        /* <DEDUP_REMOVED lines=14> */
.L_x_6243:
[----:B------:R-:W-:Y:S05]  /*3990*/  BSYNC.RECONVERGENT B2 ;  /* 0x0000000000027941 */ /* 0x000fea0003800200 */
.L_x_6242:
        /* <DEDUP_REMOVED lines=12> */
[----:B------:R-:W-:Y:S05]  /*3a60*/  CALL.REL.NOINC `($__internal_117_$__cuda_sm3x_div_rn_noftz_f32_slowpath) ;  /* 0x0000002400d07944 */ /* 0x000fea0003c00000 */
[----:B------:R-:W-:-:S07]  /*3a70*/  MOV R27, R11 ;  /* 0x0000000b001b7202 */ /* 0x000fce0000000f00 */
.L_x_6245:
[----:B------:R-:W-:Y:S05]  /*3a80*/  BSYNC.RECONVERGENT B2 ;  /* 0x0000000000027941 */ /* 0x000fea0003800200 */
.L_x_6244:
        /* <DEDUP_REMOVED lines=14> */
.L_x_6247:
[----:B------:R-:W-:Y:S05]  /*3b70*/  BSYNC.RECONVERGENT B2 ;  /* 0x0000000000027941 */ /* 0x000fea0003800200 */
.L_x_6246:
        /* <DEDUP_REMOVED lines=14> */
.L_x_6249:
[----:B------:R-:W-:Y:S05]  /*3c60*/  BSYNC.RECONVERGENT B2 ;  /* 0x0000000000027941 */ /* 0x000fea0003800200 */
.L_x_6248:
        /* <DEDUP_REMOVED lines=14> */
.L_x_6251:
[----:B------:R-:W-:Y:S05]  /*3d50*/  BSYNC.RECONVERGENT B2 ;  /* 0x0000000000027941 */ /* 0x000fea0003800200 */
.L_x_6250:
        /* <DEDUP_REMOVED lines=13> */
.L_x_6253:
[----:B------:R-:W-:Y:S05]  /*3e30*/  BSYNC.RECONVERGENT B2 ;  /* 0x0000000000027941 */ /* 0x000fea0003800200 */
.L_x_6252:
        /* <DEDUP_REMOVED lines=8> */
[----:B------:R-:W-:Y:S02]  /*3ec0*/  ISETP.GE.U32.AND P0, PT, R46, R2, PT ;  /* 0x000000022e00720c */ /* 0x000fe40003f06070 */
[-C--:B------:R-:W-:Y:S02]  /*3ed0*/  ISETP.GE.AND.EX P3, PT, RZ, R3.reuse, PT, P3 ;  /* 0x00000003ff00720c */ /* 0x080fe40003f66330 */
[-C--:B------:R-:W-:Y:S02]  /*3ee0*/  ISETP.GE.AND.EX P2, PT, RZ, R3.reuse, PT, P2 ;  /* 0x00000003ff00720c */ /* 0x080fe40003f46320 */
[-C--:B------:R-:W-:Y:S02]  /*3ef0*/  ISETP.GE.AND.EX P5, PT, RZ, R3.reuse, PT, P5 ;  /* 0x00000003ff00720c */ /* 0x080fe40003fa6350 */
[----:B------:R-:W-:Y:S01]  /*3f00*/  ISETP.GE.AND.EX P4, PT, RZ, R3, PT, P4 ;  /* 0x00000003ff00720c */ /* 0x000fe20003f86340 */
[----:B------:R-:W-:-:S12]  /*3f10*/  @P6 BRA `(.L_x_6255) ;  /* 0x0000000000406947 */ /* 0x000fd80003800000 */
        /* <DEDUP_REMOVED lines=16> */
.L_x_6255:
[----:B------:R-:W-:Y:S05]  /*4020*/  BSYNC.RECONVERGENT B0 ;  /* 0x0000000000007941 */ /* 0x000fea0003800200 */
.L_x_6254:
        /* <DEDUP_REMOVED lines=8> */
[----:B0-----:R-:W-:-:S05]  /*40b0*/  IMAD.WIDE.U32 R4, R39, UR38, R56 ;  /* 0x0000002627047c25 */ /* 0x001fca000f8e0038 */
        /* <DEDUP_REMOVED lines=9> */
.L_x_6257:
[----:B------:R-:W-:Y:S05]  /*4150*/  BSYNC.RECONVERGENT B0 ;  /* 0x0000000000007941 */ /* 0x000fea0003800200 */
.L_x_6256:
[----:B------:R-:W-:Y:S04]  /*4160*/  BSSY.RECONVERGENT B0, `(.L_x_6258) ;  /* 0x0000012000007945 */ /* 0x000fe80003800200 */
[----:B------:R-:W-:Y:S05]  /*4170*/  @P2 BRA `(.L_x_6259) ;  /* 0x0000000000402947 */ /* 0x000fea0003800000 */
[----:B------:R-:W-:Y:S01]  /*4180*/  MOV R55, RZ ;  /* 0x000000ff00377202 */ /* 0x000fe20000000f00 */
[----:B------:R-:W-:Y:S01]  /*4190*/  IMAD R12, R37, UR38, RZ ;  /* 0x00000026250c7c24 */ /* 0x000fe2000f8e02ff */
[----:B------:R-:W-:Y:S02]  /*41a0*/  R2UR UR4, R30 ;  /* 0x000000001e0472ca */ /* 0x000fe400000e0000 */
[----:B------:R-:W-:Y:S01]  /*41b0*/  R2UR UR5, R31 ;  /* 0x000000001f0572ca */ /* 0x000fe200000e0000 */
[----:B01----:R-:W-:Y:S01]  /*41c0*/  IMAD.WIDE.U32 R4, R39, UR38, R54 ;  /* 0x0000002627047c25 */ /* 0x003fe2000f8e0036 */
        /* <DEDUP_REMOVED lines=11> */
.L_x_6259:
[----:B------:R-:W-:Y:S05]  /*4280*/  BSYNC.RECONVERGENT B0 ;  /* 0x0000000000007941 */ /* 0x000fea0003800200 */
.L_x_6258:
        /* <DEDUP_REMOVED lines=8> */
[----:B012---:R-:W-:-:S05]  /*4310*/  IMAD.WIDE.U32 R4, R39, UR38, R52 ;  /* 0x0000002627047c25 */ /* 0x007fca000f8e0034 */
        /* <DEDUP_REMOVED lines=9> */
.L_x_6261:
[----:B------:R-:W-:Y:S05]  /*43b0*/  BSYNC.RECONVERGENT B0 ;  /* 0x0000000000007941 */ /* 0x000fea0003800200 */
.L_x_6260:
[----:B------:R-:W-:Y:S04]  /*43c0*/  BSSY.RECONVERGENT B0, `(.L_x_6262) ;  /* 0x0000012000007945 */ /* 0x000fe80003800200 */
[----:B------:R-:W-:Y:S05]  /*43d0*/  @P4 BRA `(.L_x_6263) ;  /* 0x0000000000404947 */ /* 0x000fea0003800000 */
        /* <DEDUP_REMOVED lines=16> */
.L_x_6263:
[----:B------:R-:W-:Y:S05]  /*44e0*/  BSYNC.RECONVERGENT B0 ;  /* 0x0000000000007941 */ /* 0x000fea0003800200 */
.L_x_6262:
        /* <DEDUP_REMOVED lines=18> */
[C---:B------:R-:W-:Y:S01]  /*4610*/  IMAD R5, R39.reuse, UR39, R4 ;  /* 0x0000002727057c24 */ /* 0x040fe2000f8e0204 */
        /* <DEDUP_REMOVED lines=11> */
.L_x_6265:
[----:B------:R-:W-:Y:S05]  /*46d0*/  BSYNC.RECONVERGENT B0 ;  /* 0x0000000000007941 */ /* 0x000fea0003800200 */
.L_x_6264:
        /* <DEDUP_REMOVED lines=18> */
.L_x_6267:
[----:B------:R-:W-:Y:S05]  /*4800*/  BSYNC.RECONVERGENT B0 ;  /* 0x0000000000007941 */ /* 0x000fea0003800200 */
.L_x_6266:
[----:B------:R-:W-:Y:S04]  /*4810*/  BSSY.RECONVERGENT B0, `(.L_x_6268) ;  /* 0x0000012000007945 */ /* 0x000fe80003800200 */
[----:B------:R-:W-:Y:S05]  /*4820*/  @P2 BRA `(.L_x_6269) ;  /* 0x0000000000402947 */ /* 0x000fea0003800000 */
[----:B01234-:R-:W-:Y:S01]  /*4830*/  IMAD R4, R37, UR38, RZ ;  /* 0x0000002625047c24 */ /* 0x01ffe2000f8e02ff */
        /* <DEDUP_REMOVED lines=15> */
.L_x_6269:
[----:B------:R-:W-:Y:S05]  /*4930*/  BSYNC.RECONVERGENT B0 ;  /* 0x0000000000007941 */ /* 0x000fea0003800200 */
.L_x_6268:
[----:B------:R-:W-:Y:S04]  /*4940*/  BSSY.RECONVERGENT B0, `(.L_x_6270) ;  /* 0x0000012000007945 */ /* 0x000fe80003800200 */
[----:B------:R-:W-:Y:S05]  /*4950*/  @P3 BRA `(.L_x_6271) ;  /* 0x0000000000403947 */ /* 0x000fea0003800000 */
[----:B0-----:R-:W-:Y:S02]  /*4960*/  HFMA2 R43, -RZ, RZ, 0, 0 ;  /* 0x00000000ff2b7431 */ /* 0x001fe400000001ff */
        /* <DEDUP_REMOVED lines=15> */
.L_x_6271:
[----:B------:R-:W-:Y:S05]  /*4a60*/  BSYNC.RECONVERGENT B0 ;  /* 0x0000000000007941 */ /* 0x000fea0003800200 */
.L_x_6270:
[----:B------:R-:W-:Y:S04]  /*4a70*/  BSSY.RECONVERGENT B0, `(.L_x_6272) ;  /* 0x0000012000007945 */ /* 0x000fe80003800200 */
[----:B------:R-:W-:Y:S05]  /*4a80*/  @P4 BRA `(.L_x_6273) ;  /* 0x0000000000404947 */ /* 0x000fea0003800000 */
[----:B------:R-:W-:Y:S01]  /*4a90*/  IMAD R0, R37, UR38, RZ ;  /* 0x0000002625007c24 */ /* 0x000fe2000f8e02ff */
[----:B------:R-:W-:Y:S01]  /*4aa0*/  R2UR UR4, R30 ;  /* 0x000000001e0472ca */ /* 0x000fe200000e0000 */
[----:B------:R-:W-:Y:S01]  /*4ab0*/  IMAD.MOV.U32 R41, RZ, RZ, RZ ;  /* 0x000000ffff297224 */ /* 0x000fe200078e00ff */
[----:B------:R-:W-:Y:S01]  /*4ac0*/  R2UR UR5, R31 ;  /* 0x000000001f0572ca */ /* 0x000fe200000e0000 */
[----:B01234-:R-:W-:Y:S01]  /*4ad0*/  IMAD R5, R39, UR39, R0 ;  /* 0x0000002727057c24 */ /* 0x01ffe2000f8e0200 */
        /* <DEDUP_REMOVED lines=11> */
.L_x_6273:
[----:B------:R-:W-:Y:S05]  /*4b90*/  BSYNC.RECONVERGENT B0 ;  /* 0x0000000000007941 */ /* 0x000fea0003800200 */
.L_x_6272:
[----:B------:R-:W-:Y:S04]  /*4ba0*/  BSSY.RECONVERGENT B0, `(.L_x_6274) ;  /* 0x0000013000007945 */ /* 0x000fe80003800200 */
[----:B------:R-:W-:Y:S05]  /*4bb0*/  @P5 BRA `(.L_x_6275) ;  /* 0x0000000000445947 */ /* 0x000fea0003800000 */
[----:B0-----:R-:W-:Y:S01]  /*4bc0*/  HFMA2 R3, -RZ, RZ, 0, 0 ;  /* 0x00000000ff037431 */ /* 0x001fe200000001ff */
[----:B------:R-:W-:Y:S01]  /*4bd0*/  MOV R2, R38 ;  /* 0x0000002600027202 */ /* 0x000fe20000000f00 */
        /* <DEDUP_REMOVED lines=15> */
.L_x_6275:
[----:B------:R-:W-:Y:S05]  /*4cd0*/  BSYNC.RECONVERGENT B0 ;  /* 0x0000000000007941 */ /* 0x000fea0003800200 */
.L_x_6274:
        /* <DEDUP_REMOVED lines=19> */
.L_x_6277:
[----:B------:R-:W-:Y:S05]  /*4e10*/  BSYNC.RECONVERGENT B0 ;  /* 0x0000000000007941 */ /* 0x000fea0003800200 */
.L_x_6276:
[----:B------:R-:W-:-:S04]  /*4e20*/  IADD3 R39, P0, PT, R60, R39, RZ ;  /* 0x000000273c277210 */ /* 0x000fc80007f1e0ff */
[----:B------:R-:W-:Y:S02]  /*4e30*/  LEA.HI.X.SX32 R37, R60, R37, 0x1, P0 ;  /* 0x000000253c257211 */ /* 0x000fe400000f0eff */
[----:B------:R-:W-:-:S04]  /*4e40*/  ISETP.GE.U32.AND P0, PT, R39, UR42, PT ;  /* 0x0000002a27007c0c */ /* 0x000fc8000bf06070 */
[----:B------:R-:W-:-:S13]  /*4e50*/  ISETP.GE.AND.EX P0, PT, R37, UR43, PT, P0 ;  /* 0x0000002b25007c0c */ /* 0x000fda000bf06300 */
[----:B------:R-:W-:Y:S05]  /*4e60*/  @!P0 BRA `(.L_x_6278) ;  /* 0xffffffb400288947 */ /* 0x000fea000383ffff */
[----:B------:R-:W-:Y:S05]  /*4e70*/  EXIT ;  /* 0x000000000000794d */ /* 0x000fea0003800000 */
.L_x_6205:
[----:B------:R-:W-:Y:S01]  /*4e80*/  HFMA2 R11, -RZ, RZ, 0, 1.847743988037109375e-06 ;  /* 0x0000001fff0b7431 */ /* 0x000fe200000001ff */
[----:B------:R-:W-:Y:S01]  /*4e90*/  BSSY B0, `(.L_x_6279) ;  /* 0x0000006000007945 */ /* 0x000fe20003800000 */
[----:B------:R-:W-:Y:S01]  /*4ea0*/  MOV R12, 0x10 ;  /* 0x00000010000c7802 */ /* 0x000fe20000000f00 */
[----:B------:R-:W-:-:S07]  /*4eb0*/  IMAD.MOV.U32 R15, RZ, RZ, -0x1 ;  /* 0xffffffffff0f7424 */ /* 0x000fce00078e00ff */
[----:B------:R-:W-:Y:S05]  /*4ec0*/  WARPSYNC.COLLECTIVE R15, `(.L_x_6280) ;  /* 0x000000000f087348 */ /* 0x000fea0003c00000 */
[----:B------:R0:W1:Y:S02]  /*4ed0*/  SHFL.BFLY P6, R14, R13, R12, R11 ;  /* 0x0c00000c0d0e7389 */ /* 0x00006400000c000b */
[----:B01----:R-:W-:Y:S05]  /*4ee0*/  ENDCOLLECTIVE ;  /* 0x000000000000791b */ /* 0x003fea0003800000 */
.L_x_6280:
[----:B------:R-:W-:Y:S05]  /*4ef0*/  BSYNC B0 ;  /* 0x0000000000007941 */ /* 0x000fea0003800000 */
.L_x_6279:
[----:B------:R-:W-:Y:S01]  /*4f00*/  HFMA2 R11, -RZ, RZ, 0, 1.847743988037109375e-06 ;  /* 0x0000001fff0b7431 */ /* 0x000fe200000001ff */
        /* <DEDUP_REMOVED lines=8> */
.L_x_6281:
[----:B------:R-:W-:Y:S01]  /*4f90*/  HFMA2 R12, -RZ, RZ, 0, 2.384185791015625e-07 ;  /* 0x00000004ff0c7431 */ /* 0x000fe200000001ff */
[----:B------:R-:W-:-:S04]  /*4fa0*/  FMNMX R0, R13, R14, !PT ;  /* 0x0000000e0d007209 */ /* 0x000fc80007800000 */
[----:B------:R-:W-:-:S07]  /*4fb0*/  MOV R13, R0 ;  /* 0x00000000000d7202 */ /* 0x000fce0000000f00 */
[----:B------:R-:W-:Y:S05]  /*4fc0*/  WARPSYNC.COLLECTIVE R15, `(.L_x_6282) ;  /* 0x000000000f087348 */ /* 0x000fea0003c00000 */
[----:B------:R0:W1:Y:S02]  /*4fd0*/  SHFL.BFLY P6, R14, R13, R12, R11 ;  /* 0x0c00000c0d0e7389 */ /* 0x00006400000c000b */
[----:B01----:R-:W-:Y:S05]  /*4fe0*/  ENDCOLLECTIVE ;  /* 0x000000000000791b */ /* 0x003fea0003800000 */
.L_x_6282:
[----:B------:R-:W-:Y:S01]  /*4ff0*/  HFMA2 R12, -RZ, RZ, 0, 1.1920928955078125e-07 ;  /* 0x00000002ff0c7431 */ /* 0x000fe200000001ff */
[----:B------:R-:W-:-:S04]  /*5000*/  FMNMX R2, R0, R14, !PT ;  /* 0x0000000e00027209 */ /* 0x000fc80007800000 */
[----:B------:R-:W-:-:S07]  /*5010*/  MOV R13, R2 ;  /* 0x00000002000d7202 */ /* 0x000fce0000000f00 */
[----:B------:R-:W-:Y:S05]  /*5020*/  WARPSYNC.COLLECTIVE R15, `(.L_x_6283) ;  /* 0x000000000f087348 */ /* 0x000fea0003c00000 */
[----:B------:R0:W1:Y:S02]  /*5030*/  SHFL.BFLY P6, R14, R13, R12, R11 ;  /* 0x0c00000c0d0e7389 */ /* 0x00006400000c000b */
[----:B01----:R-:W-:Y:S05]  /*5040*/  ENDCOLLECTIVE ;  /* 0x000000000000791b */ /* 0x003fea0003800000 */
.L_x_6283:
[----:B------:R-:W-:Y:S02]  /*5050*/  MOV R12, 0x1 ;  /* 0x00000001000c7802 */ /* 0x000fe40000000f00 */
[----:B------:R-:W-:-:S05]  /*5060*/  FMNMX R3, R2, R14, !PT ;  /* 0x0000000e02037209 */ /* 0x000fca0007800000 */
[----:B------:R-:W-:-:S07]  /*5070*/  IMAD.MOV.U32 R13, RZ, RZ, R3 ;  /* 0x000000ffff0d7224 */ /* 0x000fce00078e0003 */
[----:B------:R-:W-:Y:S05]  /*5080*/  WARPSYNC.COLLECTIVE R15, `(.L_x_6284) ;  /* 0x000000000f087348 */ /* 0x000fea0003c00000 */
[----:B------:R0:W1:Y:S02]  /*5090*/  SHFL.BFLY P6, R14, R13, R12, R11 ;  /* 0x0c00000c0d0e7389 */ /* 0x00006400000c000b */
[----:B01----:R-:W-:Y:S05]  /*50a0*/  ENDCOLLECTIVE ;  /* 0x000000000000791b */ /* 0x003fea0003800000 */
.L_x_6284:
        /* <DEDUP_REMOVED lines=12> */
[----:B------:R-:W-:Y:S01]  /*5170*/  FADD R4, -R14, R4 ;  /* 0x000000040e047221 */ /* 0x000fe20000000100 */
[C---:B------:R-:W-:Y:S01]  /*5180*/  FADD R9, R10.reuse, -12583039 ;  /* 0xcb40007f0a097421 */ /* 0x040fe20000000000 */
[----:B------:R-:W-:Y:S01]  /*5190*/  SHF.L.U32 R10, R10, 0x17, RZ ;  /* 0x000000170a0a7819 */ /* 0x000fe200000006ff */
[C---:B------:R-:W-:Y:S01]  /*51a0*/  FADD R5, -R14.reuse, R5 ;  /* 0x000000050e057221 */ /* 0x040fe20000000100 */
[----:B------:R-:W-:Y:S01]  /*51b0*/  FADD R6, -R14, R6 ;  /* 0x000000060e067221 */ /* 0x000fe20000000100 */
[----:B------:R-:W-:Y:S01]  /*51c0*/  FFMA R9, R8, 1.4426950216293334961, -R9 ;  /* 0x3fb8aa3b08097823 */ /* 0x000fe20000000809 */
[C---:B------:R-:W-:Y:S01]  /*51d0*/  FADD R13, -R14.reuse, R16 ;  /* 0x000000100e0d7221 */ /* 0x040fe20000000100 */
[C---:B------:R-:W-:Y:S01]  /*51e0*/  FADD R15, -R14.reuse, R17 ;  /* 0x000000110e0f7221 */ /* 0x040fe20000000100 */
[----:B------:R-:W-:Y:S01]  /*51f0*/  FADD R43, -R14, R43 ;  /* 0x0000002b0e2b7221 */ /* 0x000fe20000000100 */
[----:B------:R-:W-:Y:S01]  /*5200*/  FFMA R9, R8, 1.925963033500011079e-08, R9 ;  /* 0x32a5706008097823 */ /* 0x000fe20000000009 */
[----:B------:R-:W-:Y:S01]  /*5210*/  FFMA.SAT R8, R7, R45, 0.5 ;  /* 0x3f00000007087423 */ /* 0x000fe2000000202d */
[C---:B------:R-:W-:Y:S01]  /*5220*/  FADD R34, -R14.reuse, R34 ;  /* 0x000000220e227221 */ /* 0x040fe20000000100 */
[C---:B------:R-:W-:Y:S01]  /*5230*/  FADD R35, -R14.reuse, R35 ;  /* 0x000000230e237221 */ /* 0x040fe20000000100 */
[----:B------:R-:W-:Y:S01]  /*5240*/  FADD R32, -R14, R32 ;  /* 0x000000200e207221 */ /* 0x000fe20000000100 */
[----:B------:R-:W-:Y:S01]  /*5250*/  FFMA.RM R8, R8, R47, 12582913 ;  /* 0x4b40000108087423 */ /* 0x000fe2000000402f */
[----:B------:R-:W0:Y:S01]  /*5260*/  MUFU.EX2 R9, R9 ;  /* 0x0000000900097308 */ /* 0x000e220000000800 */
[C---:B------:R-:W-:Y:S01]  /*5270*/  FADD R33, -R14.reuse, R33 ;  /* 0x000000210e217221 */ /* 0x040fe20000000100 */
[C---:B------:R-:W-:Y:S01]  /*5280*/  FADD R26, -R14.reuse, R26 ;  /* 0x0000001a0e1a7221 */ /* 0x040fe20000000100 */
[C---:B------:R-:W-:Y:S01]  /*5290*/  FADD R27, -R14.reuse, R27 ;  /* 0x0000001b0e1b7221 */ /* 0x040fe20000000100 */
[C---:B------:R-:W-:Y:S01]  /*52a0*/  FADD R24, -R14.reuse, R24 ;  /* 0x000000180e187221 */ /* 0x040fe20000000100 */
[C---:B------:R-:W-:Y:S01]  /*52b0*/  FADD R25, -R14.reuse, R25 ;  /* 0x000000190e197221 */ /* 0x040fe20000000100 */
[----:B------:R-:W-:Y:S01]  /*52c0*/  FADD R14, -R14, R18 ;  /* 0x000000120e0e7221 */ /* 0x000fe20000000100 */
        /* <DEDUP_REMOVED lines=95> */
[C---:B------:R-:W-:Y:S01]  /*58c0*/  FADD R2, R0.reuse, -12583039 ;  /* 0xcb40007f00027421 */ /* 0x040fe20000000000 */
[----:B------:R-:W-:-:S02]  /*58d0*/  IMAD.SHL.U32 R0, R0, 0x800000, RZ ;  /* 0x0080000000007824 */ /* 0x000fc400078e00ff */
[----:B------:R-:W-:Y:S01]  /*58e0*/  FFMA R12, R35, 1.925963033500011079e-08, R12 ;  /* 0x32a57060230c7823 */ /* 0x000fe2000000000c */
        /* <DEDUP_REMOVED lines=11> */
[----:B0-----:R-:W-:-:S06]  /*59a0*/  FMUL R0, R0, R5 ;  /* 0x0000000500007220 */ /* 0x001fcc0000400000 */
        /* <DEDUP_REMOVED lines=13> */
[----:B------:R-:W0:Y:S01]  /*5a80*/  MUFU.EX2 R33, R33 ;  /* 0x0000002100217308 */ /* 0x000e220000000800 */
[----:B------:R-:W-:-:S07]  /*5a90*/  FFMA R11, R32, 1.925963033500011079e-08, R11 ;  /* 0x32a57060200b7823 */ /* 0x000fce000000000b */
        /* <DEDUP_REMOVED lines=45> */
[-C--:B------:R-:W-:Y:S01]  /*5d70*/  FFMA.RM R12, R12, R47.reuse, 12582913 ;  /* 0x4b4000010c0c7423 */ /* 0x080fe2000000402f */
[----:B------:R-:W-:-:S03]  /*5d80*/  FFMA.RM R47, R22, R47, 12582913 ;  /* 0x4b400001162f7423 */ /* 0x000fc6000000402f */
[C---:B------:R-:W-:Y:S01]  /*5d90*/  FADD R22, R12.reuse, -12583039 ;  /* 0xcb40007f0c167421 */ /* 0x040fe20000000000 */
        /* <DEDUP_REMOVED lines=10> */
[----:B------:R-:W-:Y:S01]  /*5e40*/  FADD R11, RZ, R21 ;  /* 0x00000015ff0b7221 */ /* 0x000fe20000000000 */
        /* <DEDUP_REMOVED lines=29> */
.L_x_6285:
[----:B------:R-:W-:Y:S02]  /*6020*/  IMAD.MOV.U32 R12, RZ, RZ, 0x8 ;  /* 0x00000008ff0c7424 */ /* 0x000fe400078e00ff */
[----:B------:R-:W-:-:S05]  /*6030*/  FADD R32, R13, R14 ;  /* 0x0000000e0d207221 */ /* 0x000fca0000000000 */
[----:B------:R-:W-:-:S07]  /*6040*/  MOV R13, R32 ;  /* 0x00000020000d7202 */ /* 0x000fce0000000f00 */
[----:B------:R-:W-:Y:S05]  /*6050*/  WARPSYNC.COLLECTIVE R15, `(.L_x_6286) ;  /* 0x000000000f087348 */ /* 0x000fea0003c00000 */
[----:B------:R0:W1:Y:S02]  /*6060*/  SHFL.BFLY P6, R14, R13, R12, R11 ;  /* 0x0c00000c0d0e7389 */ /* 0x00006400000c000b */
[----:B01----:R-:W-:Y:S05]  /*6070*/  ENDCOLLECTIVE ;  /* 0x000000000000791b */ /* 0x003fea0003800000 */
.L_x_6286:
[----:B------:R-:W-:Y:S02]  /*6080*/  HFMA2 R12, -RZ, RZ, 0, 2.384185791015625e-07 ;  /* 0x00000004ff0c7431 */ /* 0x000fe400000001ff */
[----:B------:R-:W-:-:S05]  /*6090*/  FADD R33, R32, R14 ;  /* 0x0000000e20217221 */ /* 0x000fca0000000000 */
[----:B------:R-:W-:-:S07]  /*60a0*/  MOV R13, R33 ;  /* 0x00000021000d7202 */ /* 0x000fce0000000f00 */
[----:B------:R-:W-:Y:S05]  /*60b0*/  WARPSYNC.COLLECTIVE R15, `(.L_x_6287) ;  /* 0x000000000f087348 */ /* 0x000fea0003c00000 */
[----:B------:R0:W1:Y:S02]  /*60c0*/  SHFL.BFLY P6, R14, R13, R12, R11 ;  /* 0x0c00000c0d0e7389 */ /* 0x00006400000c000b */
[----:B01----:R-:W-:Y:S05]  /*60d0*/  ENDCOLLECTIVE ;  /* 0x000000000000791b */ /* 0x003fea0003800000 */
.L_x_6287:
[----:B------:R-:W-:Y:S02]  /*60e0*/  HFMA2 R12, -RZ, RZ, 0, 1.1920928955078125e-07 ;  /* 0x00000002ff0c7431 */ /* 0x000fe400000001ff */
[----:B------:R-:W-:-:S05]  /*60f0*/  FADD R34, R33, R14 ;  /* 0x0000000e21227221 */ /* 0x000fca0000000000 */
[----:B------:R-:W-:-:S07]  /*6100*/  MOV R13, R34 ;  /* 0x00000022000d7202 */ /* 0x000fce0000000f00 */
[----:B------:R-:W-:Y:S05]  /*6110*/  WARPSYNC.COLLECTIVE R15, `(.L_x_6288) ;  /* 0x000000000f087348 */ /* 0x000fea0003c00000 */
[----:B------:R0:W1:Y:S02]  /*6120*/  SHFL.BFLY P6, R14, R13, R12, R11 ;  /* 0x0c00000c0d0e7389 */ /* 0x00006400000c000b */
[----:B01----:R-:W-:Y:S05]  /*6130*/  ENDCOLLECTIVE ;  /* 0x000000000000791b */ /* 0x003fea0003800000 */
.L_x_6288:
[----:B------:R-:W-:Y:S02]  /*6140*/  HFMA2 R12, -RZ, RZ, 0, 5.9604644775390625e-08 ;  /* 0x00000001ff0c7431 */ /* 0x000fe400000001ff */
[----:B------:R-:W-:-:S05]  /*6150*/  FADD R35, R34, R14 ;  /* 0x0000000e22237221 */ /* 0x000fca0000000000 */
[----:B------:R-:W-:-:S07]  /*6160*/  MOV R13, R35 ;  /* 0x00000023000d7202 */ /* 0x000fce0000000f00 */
[----:B------:R-:W-:Y:S05]  /*6170*/  WARPSYNC.COLLECTIVE R15, `(.L_x_6289) ;  /* 0x000000000f087348 */ /* 0x000fea0003c00000 */
[----:B------:R0:W1:Y:S02]  /*6180*/  SHFL.BFLY P6, R14, R13, R12, R11 ;  /* 0x0c00000c0d0e7389 */ /* 0x00006400000c000b */
[----:B01----:R-:W-:Y:S05]  /*6190*/  ENDCOLLECTIVE ;  /* 0x000000000000791b */ /* 0x003fea0003800000 */
.L_x_6289:
[----:B------:R-:W-:Y:S05]  /*61a0*/  BRA `(.L_x_6290) ;  /* 0xffffffc400887947 */ /* 0x000fea000383ffff */
        .weak           $__internal_117_$__cuda_sm3x_div_rn_noftz_f32_slowpath
        .type           $__internal_117_$__cuda_sm3x_div_rn_noftz_f32_slowpath,@function
        .size           $__internal_117_$__cuda_sm3x_div_rn_noftz_f32_slowpath,(.L_x_25569 - $__internal_117_$__cuda_sm3x_div_rn_noftz_f32_slowpath)
$__internal_117_$__cuda_sm3x_div_rn_noftz_f32_slowpath:
        /* <DEDUP_REMOVED lines=34> */
.L_x_6292:
        /* <DEDUP_REMOVED lines=51> */
.L_x_6299:
[----:B------:R-:W-:-:S04]  /*6700*/  LOP3.LUT R11, R11, 0x80000000, RZ, 0xc0, !PT ;  /* 0x800000000b0b7812 */ /* 0x000fc800078ec0ff */
[----:B------:R-:W-:Y:S01]  /*6710*/  LOP3.LUT R11, R11, 0x7f800000, RZ, 0xfc, !PT ;  /* 0x7f8000000b0b7812 */ /* 0x000fe200078efcff */
[----:B------:R-:W-:Y:S06]  /*6720*/  BRA `(.L_x_6300) ;  /* 0x0000000000047947 */ /* 0x000fec0003800000 */
.L_x_6298:
[----:B------:R-:W-:-:S07]  /*6730*/  LEA R11, R62, R11, 0x17 ;  /* 0x0000000b3e0b7211 */ /* 0x000fce00078eb8ff */
.L_x_6300:
[----:B------:R-:W-:Y:S05]  /*6740*/  BSYNC.RECONVERGENT B1 ;  /* 0x0000000000017941 */ /* 0x000fea0003800200 */
.L_x_6297:
[----:B------:R-:W-:Y:S05]  /*6750*/  BRA `(.L_x_6301) ;  /* 0x0000000000207947 */ /* 0x000fea0003800000 */
.L_x_6296:
[----:B------:R-:W-:-:S04]  /*6760*/  LOP3.LUT R11, R12, 0x80000000, R21, 0x48, !PT ;  /* 0x800000000c0b7812 */ /* 0x000fc800078e4815 */
[----:B------:R-:W-:Y:S01]  /*6770*/  LOP3.LUT R11, R11, 0x7f800000, RZ, 0xfc, !PT ;  /* 0x7f8000000b0b7812 */ /* 0x000fe200078efcff */
[----:B------:R-:W-:Y:S06]  /*6780*/  BRA `(.L_x_6301) ;  /* 0x0000000000147947 */ /* 0x000fec0003800000 */
.L_x_6295:
[----:B------:R-:W-:Y:S01]  /*6790*/  LOP3.LUT R11, R12, 0x80000000, R21, 0x48, !PT ;  /* 0x800000000c0b7812 */ /* 0x000fe200078e4815 */
[----:B------:R-:W-:Y:S06]  /*67a0*/  BRA `(.L_x_6301) ;  /* 0x00000000000c7947 */ /* 0x000fec0003800000 */
.L_x_6294:
[----:B------:R-:W0:Y:S01]  /*67b0*/  MUFU.RSQ R11, -QNAN ;  /* 0xffc00000000b7908 */ /* 0x000e220000001400 */
[----:B------:R-:W-:Y:S05]  /*67c0*/  BRA `(.L_x_6301) ;  /* 0x0000000000047947 */ /* 0x000fea0003800000 */
.L_x_6293:
[----:B------:R-:W-:-:S07]  /*67d0*/  FADD.FTZ R11, R21, R12 ;  /* 0x0000000c150b7221 */ /* 0x000fce0000010000 */
.L_x_6301:
[----:B------:R-:W-:Y:S05]  /*67e0*/  BSYNC.RECONVERGENT B0 ;  /* 0x0000000000007941 */ /* 0x000fea0003800200 */
.L_x_6291:
[----:B------:R-:W-:Y:S01]  /*67f0*/  HFMA2 R13, -RZ, RZ, 0, 0 ;  /* 0x00000000ff0d7431 */ /* 0x000fe200000001ff */
[----:B------:R-:W-:-:S04]  /*6800*/  MOV R12, R34 ;  /* 0x00000022000c7202 */ /* 0x000fc80000000f00 */
[----:B0-----:R-:W-:Y:S05]  /*6810*/  RET.REL.NODEC R12 `(_Z15SoftmaxWarpImplI10DirectLoadI13__nv_bfloat16fE11DirectStoreIfS1_EfLi2ELi24ELi32ELi1ELb1EL9Algorithm0EEvT_T0_ll) ;  /* 0xffffff940cf87950 */ /* 0x001fea0003c3ffff */
.L_x_6302:
        /* <DEDUP_REMOVED lines=14> */
.L_x_25569:


//--------------------- .text._Z15SoftmaxWarpImplI10DirectLoadI13__nv_bfloat16fE11DirectStoreIfS1_EfLi2ELi24ELi32ELi1ELb0EL9Algorithm0EEvT_T0_ll --------------------------
	.section	.text._Z15SoftmaxWarpImplI10DirectLoadI13__nv_bfloat16fE11DirectStoreIfS1_EfLi2ELi24ELi32ELi1ELb0EL9Algorithm0EEvT_T0_ll,"ax",@progbits
	.align	128
        .global         _Z15SoftmaxWarpImplI10DirectLoadI13__nv_bfloat16fE11DirectStoreIfS1_EfLi2ELi24ELi32ELi1ELb0EL9Algorithm0EEvT_T0_ll
        .type           _Z15SoftmaxWarpImplI10DirectLoadI13__nv_bfloat16fE11DirectStoreIfS1_EfLi2ELi24ELi32ELi1ELb0EL9Algorithm0EEvT_T0_ll,@function
        .size           _Z15SoftmaxWarpImplI10DirectLoadI13__nv_bfloat16fE11DirectStoreIfS1_EfLi2ELi24ELi32ELi1ELb0EL9Algorithm0EEvT_T0_ll,(.L_x_25570 - _Z15SoftmaxWarpImplI10DirectLoadI13__nv_bfloat16fE11DirectStoreIfS1_EfLi2ELi24ELi32ELi1ELb0EL9Algorithm0EEvT_T0_ll)
        .other          _Z15SoftmaxWarpImplI10DirectLoadI13__nv_bfloat16fE11DirectStoreIfS1_EfLi2ELi24ELi32ELi1ELb0EL9Algorithm0EEvT_T0_ll,@"STO_CUDA_ENTRY STV_DEFAULT"
_Z15SoftmaxWarpImplI10DirectLoadI13__nv_bfloat16fE11DirectStoreIfS1_EfLi2ELi24ELi32ELi1ELb0EL9Algorithm0EEvT_T0_ll:
.text._Z15SoftmaxWarpImplI10DirectLoadI13__nv_bfloat16fE11DirectStoreIfS1_EfLi2ELi24ELi32ELi1ELb0EL9Algorithm0EEvT_T0_ll:
        /* <DEDUP_REMOVED lines=24> */
.L_x_6303:
        /* <DEDUP_REMOVED lines=14> */
.L_x_6353:
        /* <DEDUP_REMOVED lines=14> */
[----:B------:R-:W-:Y:S02]  /*0340*/  IADD3.X R3, PT, PT, RZ, R4, RZ, P2, !PT ;  /* 0x00000004ff037210 */ /* 0x000fe400017fe4ff */
[----:B------:R-:W-:-:S02]  /*0350*/  LEA.HI R8, P2, R4, R2, RZ, 0x1 ;  /* 0x0000000204087211 */ /* 0x000fc400078508ff */
[----:B------:R-:W-:Y:S02]  /*0360*/  IADD3.X R5, PT, PT, RZ, R4, RZ, P1, !PT ;  /* 0x00000004ff057210 */ /* 0x000fe40000ffe4ff */
[----:B------:R-:W-:Y:S02]  /*0370*/  LEA.HI R12, P1, R3, R12, RZ, 0x1 ;  /* 0x0000000c030c7211 */ /* 0x000fe400078308ff */
[----:B------:R-:W-:Y:S02]  /*0380*/  IADD3.X R9, PT, PT, RZ, R4, RZ, P2, !PT ;  /* 0x00000004ff097210 */ /* 0x000fe400017fe4ff */
[----:B------:R-:W-:Y:S02]  /*0390*/  LEA.HI R10, P6, R5, R10, RZ, 0x1 ;  /* 0x0000000a050a7211 */ /* 0x000fe400078d08ff */
[----:B------:R-:W-:Y:S02]  /*03a0*/  IADD3.X R3, PT, PT, RZ, R3, RZ, P1, !PT ;  /* 0x00000003ff037210 */ /* 0x000fe40000ffe4ff */
[----:B------:R-:W-:-:S02]  /*03b0*/  SHF.L.U64.HI R9, R8, 0x1, R9 ;  /* 0x0000000108097819 */ /* 0x000fc40000010209 */
[----:B------:R-:W-:Y:S02]  /*03c0*/  IADD3.X R5, PT, PT, RZ, R5, RZ, P6, !PT ;  /* 0x00000005ff057210 */ /* 0x000fe400037fe4ff */
[----:B------:R-:W-:Y:S02]  /*03d0*/  SHF.L.U32 R8, R8, 0x1, RZ ;  /* 0x0000000108087819 */ /* 0x000fe400000006ff */
[----:B------:R-:W-:Y:S02]  /*03e0*/  IADD3 R19, P0, PT, R2, 0xc0, RZ ;  /* 0x000000c002137810 */ /* 0x000fe40007f1e0ff */
[C---:B------:R-:W-:Y:S01]  /*03f0*/  SHF.L.U64.HI R0, R12.reuse, 0x1, R3 ;  /* 0x000000010c007819 */ /* 0x040fe20000010203 */
[----:B------:R-:W-:Y:S01]  /*0400*/  IMAD.SHL.U32 R12, R12, 0x2, RZ ;  /* 0x000000020c0c7824 */ /* 0x000fe200078e00ff */
[----:B------:R-:W-:Y:S02]  /*0410*/  SHF.L.U64.HI R5, R10, 0x1, R5 ;  /* 0x000000010a057819 */ /* 0x000fe40000010205 */
[----:B------:R-:W-:-:S02]  /*0420*/  LOP3.LUT R8, R8, 0xfffffffc, RZ, 0xc0, !PT ;  /* 0xfffffffc08087812 */ /* 0x000fc400078ec0ff */
[----:B------:R-:W-:Y:S02]  /*0430*/  SHF.L.U32 R10, R10, 0x1, RZ ;  /* 0x000000010a0a7819 */ /* 0x000fe400000006ff */
[----:B------:R-:W-:Y:S02]  /*0440*/  IADD3.X R20, PT, PT, RZ, R4, RZ, P0, !PT ;  /* 0x00000004ff147210 */ /* 0x000fe400007fe4ff */
[----:B------:R-:W-:Y:S02]  /*0450*/  IADD3 R7, P5, PT, R2, 0x100, RZ ;  /* 0x0000010002077810 */ /* 0x000fe40007fbe0ff */
[----:B------:R-:W-:Y:S02]  /*0460*/  IADD3 R8, P0, PT, R8, UR36, RZ ;  /* 0x0000002408087c10 */ /* 0x000fe4000ff1e0ff */
[----:B------:R-:W-:Y:S02]  /*0470*/  LOP3.LUT R10, R10, 0xfffffffc, RZ, 0xc0, !PT ;  /* 0xfffffffc0a0a7812 */ /* 0x000fe400078ec0ff */
[----:B------:R-:W-:-:S02]  /*0480*/  LOP3.LUT R12, R12, 0xfffffffc, RZ, 0xc0, !PT ;  /* 0xfffffffc0c0c7812 */ /* 0x000fc400078ec0ff */
[----:B------:R-:W-:Y:S02]  /*0490*/  IADD3.X R18, PT, PT, RZ, R4, RZ, P5, !PT ;  /* 0x00000004ff127210 */ /* 0x000fe40002ffe4ff */
[----:B------:R-:W-:Y:S02]  /*04a0*/  IADD3.X R9, PT, PT, R9, UR37, RZ, P0, !PT ;  /* 0x0000002509097c10 */ /* 0x000fe400087fe4ff */
[----:B------:R-:W-:Y:S02]  /*04b0*/  IADD3 R10, P6, PT, R10, UR36, RZ ;  /* 0x000000240a0a7c10 */ /* 0x000fe4000ffde0ff */
[----:B------:R-:W-:Y:S02]  /*04c0*/  IADD3 R12, P5, PT, R12, UR36, RZ ;  /* 0x000000240c0c7c10 */ /* 0x000fe4000ffbe0ff */
[C---:B------:R-:W-:Y:S01]  /*04d0*/  IADD3 R14, P4, PT, R2.reuse, 0x140, RZ ;  /* 0x00000140020e7810 */ /* 0x040fe20007f9e0ff */
[----:B------:R1:W2:Y:S01]  /*04e0*/  LDG.E R9, desc[UR4][R8.64] ;  /* 0x0000000408097981 */ /* 0x0002a2000c1e1900 */
[----:B------:R-:W-:-:S02]  /*04f0*/  IADD3 R42, P3, PT, R2, 0x180, RZ ;  /* 0x00000180022a7810 */ /* 0x000fc40007f7e0ff */
[----:B------:R-:W-:Y:S02]  /*0500*/  IADD3 R16, P2, PT, R2, 0x1c0, RZ ;  /* 0x000001c002107810 */ /* 0x000fe40007f5e0ff */
[----:B------:R-:W-:Y:S02]  /*0510*/  IADD3.X R11, PT, PT, R5, UR37, RZ, P6, !PT ;  /* 0x00000025050b7c10 */ /* 0x000fe4000b7fe4ff */
[----:B------:R-:W-:Y:S02]  /*0520*/  IADD3.X R13, PT, PT, R0, UR37, RZ, P5, !PT ;  /* 0x00000025000d7c10 */ /* 0x000fe4000affe4ff */
[-C--:B------:R-:W-:Y:S01]  /*0530*/  IADD3.X R15, PT, PT, RZ, R4.reuse, RZ, P4, !PT ;  /* 0x00000004ff0f7210 */ /* 0x080fe200027fe4ff */
[----:B------:R3:W4:Y:S01]  /*0540*/  LDG.E R29, desc[UR6][R10.64] ;  /* 0x000000060a1d7981 */ /* 0x000722000c1e1900 */
[----:B------:R-:W-:Y:S02]  /*0550*/  IADD3.X R17, PT, PT, RZ, R4, RZ, P3, !PT ;  /* 0x00000004ff117210 */ /* 0x000fe40001ffe4ff */
[----:B------:R-:W-:Y:S01]  /*0560*/  LEA.HI R19, P4, R20, R19, RZ, 0x1 ;  /* 0x0000001314137211 */ /* 0x000fe200078908ff */
[----:B------:R5:W4:Y:S01]  /*0570*/  LDG.E R5, desc[UR8][R12.64] ;  /* 0x000000080c057981 */ /* 0x000b22000c1e1900 */
[----:B-1----:R-:W-:-:S02]  /*0580*/  LEA.HI R8, P3, R18, R7, RZ, 0x1 ;  /* 0x0000000712087211 */ /* 0x002fc400078708ff */
[----:B------:R-:W-:Y:S02]  /*0590*/  IADD3.X R7, PT, PT, RZ, R4, RZ, P2, !PT ;  /* 0x00000004ff077210 */ /* 0x000fe400017fe4ff */
[C---:B------:R-:W-:Y:S02]  /*05a0*/  IADD3 R6, P1, PT, R2.reuse, 0x200, RZ ;  /* 0x0000020002067810 */ /* 0x040fe40007f3e0ff */
[----:B---3--:R-:W-:Y:S02]  /*05b0*/  IADD3.X R10, PT, PT, RZ, R20, RZ, P4, !PT ;  /* 0x00000014ff0a7210 */ /* 0x008fe400027fe4ff */
[----:B------:R-:W-:Y:S02]  /*05c0*/  IADD3 R3, P0, PT, R2, 0x240, RZ ;  /* 0x0000024002037810 */ /* 0x000fe40007f1e0ff */
[----:B-----5:R-:W-:Y:S02]  /*05d0*/  IADD3.X R13, PT, PT, RZ, R18, RZ, P3, !PT ;  /* 0x00000012ff0d7210 */ /* 0x020fe40001ffe4ff */
[----:B------:R-:W-:-:S02]  /*05e0*/  LEA.HI R42, P3, R17, R42, RZ, 0x1 ;  /* 0x0000002a112a7211 */ /* 0x000fc400078708ff */
[----:B------:R-:W-:Y:S02]  /*05f0*/  LEA.HI R14, P2, R15, R14, RZ, 0x1 ;  /* 0x0000000e0f0e7211 */ /* 0x000fe400078508ff */
[----:B------:R-:W-:Y:S02]  /*0600*/  LEA.HI R16, P4, R7, R16, RZ, 0x1 ;  /* 0x0000001007107211 */ /* 0x000fe400078908ff */
[C---:B------:R-:W-:Y:S02]  /*0610*/  SHF.L.U64.HI R11, R19.reuse, 0x1, R10 ;  /* 0x00000001130b7819 */ /* 0x040fe4000001020a */
[----:B------:R-:W-:Y:S02]  /*0620*/  SHF.L.U32 R10, R19, 0x1, RZ ;  /* 0x00000001130a7819 */ /* 0x000fe400000006ff */
[----:B------:R-:W-:Y:S02]  /*0630*/  IADD3.X R17, PT, PT, RZ, R17, RZ, P3, !PT ;  /* 0x00000011ff117210 */ /* 0x000fe40001ffe4ff */
[----:B------:R-:W-:-:S02]  /*0640*/  IADD3.X R15, PT, PT, RZ, R15, RZ, P2, !PT ;  /* 0x0000000fff0f7210 */ /* 0x000fc400017fe4ff */
[C---:B------:R-:W-:Y:S02]  /*0650*/  SHF.L.U32 R12, R8.reuse, 0x1, RZ ;  /* 0x00000001080c7819 */ /* 0x040fe400000006ff */
[----:B------:R-:W-:Y:S02]  /*0660*/  IADD3.X R7, PT, PT, RZ, R7, RZ, P4, !PT ;  /* 0x00000007ff077210 */ /* 0x000fe400027fe4ff */
[----:B------:R-:W-:Y:S02]  /*0670*/  SHF.L.U64.HI R13, R8, 0x1, R13 ;  /* 0x00000001080d7819 */ /* 0x000fe4000001020d */
[----:B------:R-:W-:Y:S02]  /*0680*/  SHF.L.U64.HI R17, R42, 0x1, R17 ;  /* 0x000000012a117819 */ /* 0x000fe40000010211 */
[----:B------:R-:W-:Y:S02]  /*0690*/  LOP3.LUT R10, R10, 0xfffffffc, RZ, 0xc0, !PT ;  /* 0xfffffffc0a0a7812 */ /* 0x000fe400078ec0ff */
[----:B------:R-:W-:-:S02]  /*06a0*/  SHF.L.U64.HI R15, R14, 0x1, R15 ;  /* 0x000000010e0f7819 */ /* 0x000fc4000001020f */
[----:B------:R-:W-:Y:S02]  /*06b0*/  SHF.L.U32 R42, R42, 0x1, RZ ;  /* 0x000000012a2a7819 */ /* 0x000fe400000006ff */
[----:B------:R-:W-:Y:S02]  /*06c0*/  SHF.L.U64.HI R8, R16, 0x1, R7 ;  /* 0x0000000110087819 */ /* 0x000fe40000010207 */
[----:B------:R-:W-:Y:S02]  /*06d0*/  LOP3.LUT R12, R12, 0xfffffffc, RZ, 0xc0, !PT ;  /* 0xfffffffc0c0c7812 */ /* 0x000fe400078ec0ff */
[----:B------:R-:W-:Y:S02]  /*06e0*/  SHF.L.U32 R14, R14, 0x1, RZ ;  /* 0x000000010e0e7819 */ /* 0x000fe400000006ff */
[----:B------:R-:W-:Y:S02]  /*06f0*/  SHF.L.U32 R16, R16, 0x1, RZ ;  /* 0x0000000110107819 */ /* 0x000fe400000006ff */
[----:B------:R-:W-:-:S02]  /*0700*/  IADD3 R10, P3, PT, R10, UR36, RZ ;  /* 0x000000240a0a7c10 */ /* 0x000fc4000ff7e0ff */
[----:B------:R-:W-:Y:S02]  /*0710*/  LOP3.LUT R42, R42, 0xfffffffc, RZ, 0xc0, !PT ;  /* 0xfffffffc2a2a7812 */ /* 0x000fe400078ec0ff */
[----:B------:R-:W-:Y:S02]  /*0720*/  IADD3 R12, P2, PT, R12, UR36, RZ ;  /* 0x000000240c0c7c10 */ /* 0x000fe4000ff5e0ff */
[----:B------:R-:W-:Y:S02]  /*0730*/  LOP3.LUT R14, R14, 0xfffffffc, RZ, 0xc0, !PT ;  /* 0xfffffffc0e0e7812 */ /* 0x000fe400078ec0ff */
[----:B------:R-:W-:Y:S02]  /*0740*/  LOP3.LUT R16, R16, 0xfffffffc, RZ, 0xc0, !PT ;  /* 0xfffffffc10107812 */ /* 0x000fe400078ec0ff */
[----:B------:R-:W-:Y:S02]  /*0750*/  IADD3.X R11, PT, PT, R11, UR37, RZ, P3, !PT ;  /* 0x000000250b0b7c10 */ /* 0x000fe40009ffe4ff */
[----:B------:R-:W-:-:S02]  /*0760*/  IADD3 R0, P5, PT, R2, 0x280, RZ ;  /* 0x0000028002007810 */ /* 0x000fc40007fbe0ff */
[----:B------:R-:W-:Y:S01]  /*0770*/  IADD3 R42, P3, PT, R42, UR36, RZ ;  /* 0x000000242a2a7c10 */ /* 0x000fe2000ff7e0ff */
[----:B------:R1:W3:Y:S01]  /*0780*/  LDG.E R7, desc[UR4][R10.64] ;  /* 0x000000040a077981 */ /* 0x0002e2000c1e1900 */
[----:B------:R-:W-:Y:S02]  /*0790*/  IADD3.X R13, PT, PT, R13, UR37, RZ, P2, !PT ;  /* 0x000000250d0d7c10 */ /* 0x000fe400097fe4ff */
[----:B------:R-:W-:Y:S02]  /*07a0*/  IADD3 R2, P6, PT, R2, 0x2c0, RZ ;  /* 0x000002c002027810 */ /* 0x000fe40007fde0ff */
[----:B------:R-:W-:Y:S01]  /*07b0*/  IADD3 R14, P4, PT, R14, UR36, RZ ;  /* 0x000000240e0e7c10 */ /* 0x000fe2000ff9e0ff */
[----:B------:R5:W3:Y:S01]  /*07c0*/  LDG.E R27, desc[UR6][R12.64] ;  /* 0x000000060c1b7981 */ /* 0x000ae2000c1e1900 */
[----:B------:R-:W-:Y:S02]  /*07d0*/  IADD3 R16, P2, PT, R16, UR36, RZ ;  /* 0x0000002410107c10 */ /* 0x000fe4000ff5e0ff */
[----:B------:R-:W-:-:S02]  /*07e0*/  IADD3.X R19, PT, PT, RZ, R4, RZ, P1, !PT ;  /* 0x00000004ff137210 */ /* 0x000fc40000ffe4ff */
[----:B------:R-:W-:Y:S01]  /*07f0*/  IADD3.X R43, PT, PT, R17, UR37, RZ, P3, !PT ;  /* 0x00000025112b7c10 */ /* 0x000fe20009ffe4ff */
[----:B-1----:R-:W-:Y:S01]  /*0800*/  IMAD.X R11, RZ, RZ, R4, P6 ;  /* 0x000000ffff0b7224 */ /* 0x002fe200030e0604 */
[----:B------:R-:W-:Y:S02]  /*0810*/  IADD3.X R15, PT, PT, R15, UR37, RZ, P4, !PT ;  /* 0x000000250f0f7c10 */ /* 0x000fe4000a7fe4ff */
[----:B------:R-:W-:Y:S02]  /*0820*/  IADD3.X R17, PT, PT, R8, UR37, RZ, P2, !PT ;  /* 0x0000002508117c10 */ /* 0x000fe400097fe4ff */
[----:B------:R-:W-:Y:S01]  /*0830*/  IADD3.X R8, PT, PT, RZ, R4, RZ, P0, !PT ;  /* 0x00000004ff087210 */ /* 0x000fe200007fe4ff */
[----:B------:R1:W3:Y:S01]  /*0840*/  LDG.E R25, desc[UR8][R14.64] ;  /* 0x000000080e197981 */ /* 0x0002e2000c1e1900 */
[----:B------:R-:W-:Y:S02]  /*0850*/  LEA.HI R10, P0, R19, R6, RZ, 0x1 ;  /* 0x00000006130a7211 */ /* 0x000fe400078108ff */
[----:B------:R-:W-:-:S02]  /*0860*/  R2UR UR10, R30 ;  /* 0x000000001e0a72ca */ /* 0x000fc400000e0000 */
[----:B------:R-:W-:Y:S02]  /*0870*/  R2UR UR11, R31 ;  /* 0x000000001f0b72ca */ /* 0x000fe400000e0000 */
[----:B-----5:R-:W-:Y:S02]  /*0880*/  IADD3.X R13, PT, PT, RZ, R4, RZ, P5, !PT ;  /* 0x00000004ff0d7210 */ /* 0x020fe40002ffe4ff */
[----:B------:R-:W-:Y:S02]  /*0890*/  LEA.HI R3, P1, R8, R3, RZ, 0x1 ;  /* 0x0000000308037211 */ /* 0x000fe400078308ff */
[----:B-1----:R-:W-:Y:S02]  /*08a0*/  IADD3.X R15, PT, PT, RZ, R19, RZ, P0, !PT ;  /* 0x00000013ff0f7210 */ /* 0x002fe400007fe4ff */
[----:B------:R-:W-:Y:S02]  /*08b0*/  LEA.HI R14, P2, R11, R2, RZ, 0x1 ;  /* 0x000000020b0e7211 */ /* 0x000fe400078508ff */
[----:B------:R-:W-:-:S02]  /*08c0*/  R2UR UR12, R30 ;  /* 0x000000001e0c72ca */ /* 0x000fc400000e0000 */
[----:B------:R-:W-:Y:S01]  /*08d0*/  R2UR UR13, R31 ;  /* 0x000000001f0d72ca */ /* 0x000fe200000e0000 */
[----:B------:R-:W5:Y:S01]  /*08e0*/  LDG.E R42, desc[UR10][R42.64] ;  /* 0x0000000a2a2a7981 */ /* 0x000f62000c1e1900 */
[C---:B------:R-:W-:Y:S02]  /*08f0*/  SHF.L.U32 R2, R10.reuse, 0x1, RZ ;  /* 0x000000010a027819 */ /* 0x040fe400000006ff */
[----:B------:R-:W-:Y:S02]  /*0900*/  LEA.HI R0, P0, R13, R0, RZ, 0x1 ;  /* 0x000000000d007211 */ /* 0x000fe400078108ff */
[----:B------:R-:W-:Y:S02]  /*0910*/  IADD3.X R6, PT, PT, RZ, R8, RZ, P1, !PT ;  /* 0x00000008ff067210 */ /* 0x000fe40000ffe4ff */
[----:B------:R-:W-:Y:S02]  /*0920*/  SHF.L.U64.HI R8, R10, 0x1, R15 ;  /* 0x000000010a087819 */ /* 0x000fe4000001020f */
[----:B------:R-:W-:-:S02]  /*0930*/  SHF.L.U32 R10, R3, 0x1, RZ ;  /* 0x00000001030a7819 */ /* 0x000fc400000006ff */
[----:B------:R-:W-:Y:S01]  /*0940*/  LOP3.LUT R2, R2, 0xfffffffc, RZ, 0xc0, !PT ;  /* 0xfffffffc02027812 */ /* 0x000fe200078ec0ff */
[----:B------:R-:W5:Y:S01]  /*0950*/  LDG.E R23, desc[UR12][R16.64] ;  /* 0x0000000c10177981 */ /* 0x000f62000c1e1900 */
[----:B------:R-:W-:Y:S02]  /*0960*/  IADD3.X R13, PT, PT, RZ, R13, RZ, P0, !PT ;  /* 0x0000000dff0d7210 */ /* 0x000fe400007fe4ff */
        /* <DEDUP_REMOVED lines=13> */
[----:B------:R1:W5:Y:S01]  /*0a40*/  LDG.E R2, desc[UR4][R2.64] ;  /* 0x0000000402027981 */ /* 0x000362000c1e1900 */
[----:B------:R-:W-:Y:S02]  /*0a50*/  IADD3.X R11, PT, PT, R6, UR37, RZ, P1, !PT ;  /* 0x00000025060b7c10 */ /* 0x000fe40008ffe4ff */
        /* <DEDUP_REMOVED lines=10> */
[C---:B----4-:R-:W-:Y:S02]  /*0b00*/  PRMT R4, R29.reuse, 0x7632, R4 ;  /* 0x000076321d047816 */ /* 0x050fe40000000004 */
[----:B------:R-:W-:Y:S02]  /*0b10*/  SHF.L.U32 R29, R29, 0x10, RZ ;  /* 0x000000101d1d7819 */ /* 0x000fe400000006ff */
[----:B------:R-:W-:Y:S02]  /*0b20*/  PRMT R6, R5, 0x7632, R6 ;  /* 0x0000763205067816 */ /* 0x000fe40000000006 */
[----:B------:R-:W-:Y:S02]  /*0b30*/  SHF.L.U32 R4, R4, 0x10, RZ ;  /* 0x0000001004047819 */ /* 0x000fe400000006ff */
[----:B------:R-:W-:Y:S02]  /*0b40*/  FMNMX3 R0, R9, -INF , R34, !PT ;  /* 0xff80000009007876 */ /* 0x000fe40007800022 */
[----:B------:R-:W-:-:S02]  /*0b50*/  SHF.L.U32 R5, R5, 0x10, RZ ;  /* 0x0000001005057819 */ /* 0x000fc400000006ff */
[----:B------:R-:W-:Y:S02]  /*0b60*/  SHF.L.U32 R6, R6, 0x10, RZ ;  /* 0x0000001006067819 */ /* 0x000fe400000006ff */
[----:B------:R-:W-:-:S04]  /*0b70*/  FMNMX3 R0, R0, R29, R4, !PT ;  /* 0x0000001d00007276 */ /* 0x000fc80007800004 */
[----:B------:R-:W-:Y:S02]  /*0b80*/  FMNMX3 R0, R0, R5, R6, !PT ;  /* 0x0000000500007276 */ /* 0x000fe40007800006 */
[C---:B---3--:R-:W-:Y:S02]  /*0b90*/  PRMT R8, R7.reuse, 0x7632, R8 ;  /* 0x0000763207087816 */ /* 0x048fe40000000008 */
[----:B------:R-:W-:Y:S02]  /*0ba0*/  SHF.L.U32 R7, R7, 0x10, RZ ;  /* 0x0000001007077819 */ /* 0x000fe400000006ff */
[----:B------:R-:W-:Y:S02]  /*0bb0*/  SHF.L.U32 R8, R8, 0x10, RZ ;  /* 0x0000001008087819 */ /* 0x000fe400000006ff */
[C---:B------:R-:W-:Y:S02]  /*0bc0*/  PRMT R32, R27.reuse, 0x7632, R32 ;  /* 0x000076321b207816 */ /* 0x040fe40000000020 */
[----:B------:R-:W-:-:S02]  /*0bd0*/  SHF.L.U32 R27, R27, 0x10, RZ ;  /* 0x000000101b1b7819 */ /* 0x000fc400000006ff */
[----:B------:R-:W-:Y:S02]  /*0be0*/  SHF.L.U32 R32, R32, 0x10, RZ ;  /* 0x0000001020207819 */ /* 0x000fe400000006ff */
[----:B------:R-:W-:Y:S02]  /*0bf0*/  FMNMX3 R0, R0, R7, R8, !PT ;  /* 0x0000000700007276 */ /* 0x000fe40007800008 */
[C---:B------:R-:W-:Y:S01]  /*0c00*/  PRMT R28, R25.reuse, 0x7632, R28 ;  /* 0x00007632191c7816 */ /* 0x040fe2000000001c */
[----:B------:R-:W-:Y:S01]  /*0c10*/  IMAD.U32 R25, R25, 0x10000, RZ ;  /* 0x0001000019197824 */ /* 0x000fe200078e00ff */
[----:B------:R-:W-:Y:S02]  /*0c20*/  FMNMX3 R0, R0, R27, R32, !PT ;  /* 0x0000001b00007276 */ /* 0x000fe40007800020 */
[----:B------:R-:W-:-:S04]  /*0c30*/  SHF.L.U32 R28, R28, 0x10, RZ ;  /* 0x000000101c1c7819 */ /* 0x000fc800000006ff */
[----:B-1----:R-:W-:Y:S02]  /*0c40*/  FMNMX3 R3, R0, R25, R28, !PT ;  /* 0x0000001900037276 */ /* 0x002fe4000780001c */
        /* <DEDUP_REMOVED lines=50> */
[--C-:B------:R-:W-:Y:S01]  /*0f70*/  FADD R4, R28, -R15.reuse ;  /* 0x8000000f1c047221 */ /* 0x100fe20000000000 */
[--C-:B------:R-:W-:Y:S01]  /*0f80*/  FADD R28, R17, -R15.reuse ;  /* 0x8000000f111c7221 */ /* 0x100fe20000000000 */
[----:B------:R-:W-:Y:S01]  /*0f90*/  FADD R7, R3, -12583039 ;  /* 0xcb40007f03077421 */ /* 0x000fe20000000000 */
[----:B------:R-:W-:Y:S01]  /*0fa0*/  FADD R13, R5, -12583039 ;  /* 0xcb40007f050d7421 */ /* 0x000fe20000000000 */
[--C-:B------:R-:W-:Y:S01]  /*0fb0*/  FADD R54, R6, -R15.reuse ;  /* 0x8000000f06367221 */ /* 0x100fe20000000000 */
[--C-:B------:R-:W-:Y:S01]  /*0fc0*/  FADD R46, R8, -R15.reuse ;  /* 0x8000000f082e7221 */ /* 0x100fe20000000000 */
[-C--:B------:R-:W-:Y:S01]  /*0fd0*/  FFMA.SAT R17, R50, R11.reuse, 0.5 ;  /* 0x3f00000032117423 */ /* 0x080fe2000000200b */
        /* <DEDUP_REMOVED lines=21> */
[-C--:B------:R-:W-:Y:S01]  /*1130*/  FFMA.SAT R15, R52, R11.reuse, 0.5 ;  /* 0x3f000000340f7423 */ /* 0x080fe2000000200b */
[----:B------:R-:W-:Y:S01]  /*1140*/  FFMA R58, R58, 1.925963033500011079e-08, R9 ;  /* 0x32a570603a3a7823 */ /* 0x000fe20000000009 */
[-C--:B------:R-:W-:Y:S01]  /*1150*/  FFMA.SAT R17, R54, R11.reuse, 0.5 ;  /* 0x3f00000036117423 */ /* 0x080fe2000000200b */
[C---:B------:R-:W-:Y:S01]  /*1160*/  FFMA R9, R50.reuse, 1.4426950216293334961, -R7 ;  /* 0x3fb8aa3b32097823 */ /* 0x040fe20000000807 */
[-C--:B------:R-:W-:Y:S01]  /*1170*/  FFMA.RM R18, R15, R12.reuse, 12582913 ;  /* 0x4b4000010f127423 */ /* 0x080fe2000000400c */
[----:B------:R-:W-:Y:S01]  /*1180*/  MUFU.EX2 R19, R58 ;  /* 0x0000003a00137308 */ /* 0x000fe20000000800 */
[-C--:B------:R-:W-:Y:S01]  /*1190*/  FFMA.RM R7, R17, R12.reuse, 12582913 ;  /* 0x4b40000111077423 */ /* 0x080fe2000000400c */
[----:B------:R-:W-:Y:S01]  /*11a0*/  FFMA R50, R50, 1.925963033500011079e-08, R9 ;  /* 0x32a5706032327823 */ /* 0x000fe20000000009 */
[----:B------:R-:W-:Y:S01]  /*11b0*/  FADD R9, R18, -12583039 ;  /* 0xcb40007f12097421 */ /* 0x000fe20000000000 */
[-C--:B------:R-:W-:Y:S01]  /*11c0*/  FFMA.SAT R17, R48, R11.reuse, 0.5 ;  /* 0x3f00000030117423 */ /* 0x080fe2000000200b */
[----:B------:R-:W-:Y:S01]  /*11d0*/  FADD R15, R7, -12583039 ;  /* 0xcb40007f070f7421 */ /* 0x000fe20000000000 */
[----:B------:R-:W-:Y:S01]  /*11e0*/  SHF.L.U32 R16, R16, 0x17, RZ ;  /* 0x0000001710107819 */ /* 0x000fe200000006ff */
[----:B------:R-:W-:Y:S01]  /*11f0*/  FFMA R9, R52, 1.4426950216293334961, -R9 ;  /* 0x3fb8aa3b34097823 */ /* 0x000fe20000000809 */
[-C--:B------:R-:W-:Y:S01]  /*1200*/  FFMA.RM R17, R17, R12.reuse, 12582913 ;  /* 0x4b40000111117423 */ /* 0x080fe2000000400c */
[----:B------:R-:W-:Y:S01]  /*1210*/  FFMA R15, R54, 1.4426950216293334961, -R15 ;  /* 0x3fb8aa3b360f7823 */ /* 0x000fe2000000080f */
[----:B------:R-:W-:Y:S01]  /*1220*/  MUFU.EX2 R50, R50 ;  /* 0x0000003200327308 */ /* 0x000fe20000000800 */
[----:B------:R-:W-:Y:S01]  /*1230*/  FFMA R52, R52, 1.925963033500011079e-08, R9 ;  /* 0x32a5706034347823 */ /* 0x000fe20000000009 */
[-C--:B------:R-:W-:Y:S01]  /*1240*/  FFMA.SAT R9, R46, R11.reuse, 0.5 ;  /* 0x3f0000002e097423 */ /* 0x080fe2000000200b */
[----:B------:R-:W-:Y:S01]  /*1250*/  FFMA R54, R54, 1.925963033500011079e-08, R15 ;  /* 0x32a5706036367823 */ /* 0x000fe2000000000f */
[----:B------:R-:W-:Y:S01]  /*1260*/  IMAD.SHL.U32 R13, R13, 0x800000, RZ ;  /* 0x008000000d0d7824 */ /* 0x000fe200078e00ff */
[----:B------:R-:W-:Y:S01]  /*1270*/  SHF.L.U32 R7, R7, 0x17, RZ ;  /* 0x0000001707077819 */ /* 0x000fe200000006ff */
[-C--:B------:R-:W-:Y:S01]  /*1280*/  FFMA.RM R10, R9, R12.reuse, 12582913 ;  /* 0x4b400001090a7423 */ /* 0x080fe2000000400c */
[----:B------:R-:W-:Y:S01]  /*1290*/  FADD R9, R17, -12583039 ;  /* 0xcb40007f11097421 */ /* 0x000fe20000000000 */
[-C--:B------:R-:W-:Y:S01]  /*12a0*/  FFMA.SAT R29, R8, R11.reuse, 0.5 ;  /* 0x3f000000081d7423 */ /* 0x080fe2000000200b */
[----:B------:R-:W-:Y:S01]  /*12b0*/  MUFU.EX2 R54, R54 ;  /* 0x0000003600367308 */ /* 0x000fe20000000800 */
[----:B------:R-:W-:Y:S01]  /*12c0*/  FADD R15, R10, -12583039 ;  /* 0xcb40007f0a0f7421 */ /* 0x000fe20000000000 */
[----:B------:R-:W-:Y:S01]  /*12d0*/  FFMA R9, R48, 1.4426950216293334961, -R9 ;  /* 0x3fb8aa3b30097823 */ /* 0x000fe20000000809 */
[-C--:B------:R-:W-:Y:S01]  /*12e0*/  FFMA.RM R29, R29, R12.reuse, 12582913 ;  /* 0x4b4000011d1d7423 */ /* 0x080fe2000000400c */
[----:B------:R-:W-:Y:S01]  /*12f0*/  SHF.L.U32 R10, R10, 0x17, RZ ;  /* 0x000000170a0a7819 */ /* 0x000fe200000006ff */
[----:B------:R-:W-:Y:S01]  /*1300*/  FFMA R15, R46, 1.4426950216293334961, -R15 ;  /* 0x3fb8aa3b2e0f7823 */ /* 0x000fe2000000080f */
[----:B------:R-:W-:Y:S01]  /*1310*/  FFMA R48, R48, 1.925963033500011079e-08, R9 ;  /* 0x32a5706030307823 */ /* 0x000fe20000000009 */
[-C--:B------:R-:W-:Y:S01]  /*1320*/  FFMA.SAT R9, R44, R11.reuse, 0.5 ;  /* 0x3f0000002c097423 */ /* 0x080fe2000000200b */
[----:B------:R-:W-:Y:S01]  /*1330*/  FFMA.SAT R25, R42, R11, 0.5 ;  /* 0x3f0000002a197423 */ /* 0x000fe2000000200b */
[----:B------:R-:W-:Y:S01]  /*1340*/  FFMA R46, R46, 1.925963033500011079e-08, R15 ;  /* 0x32a570602e2e7823 */ /* 0x000fe2000000000f */
[----:B------:R-:W1:Y:S01]  /*1350*/  MUFU.EX2 R60, R60 ;  /* 0x0000003c003c7308 */ /* 0x000e620000000800 */
[-C--:B------:R-:W-:Y:S01]  /*1360*/  FFMA.RM R9, R9, R12.reuse, 12582913 ;  /* 0x4b40000109097423 */ /* 0x080fe2000000400c */
[----:B------:R-:W-:Y:S01]  /*1370*/  FFMA.RM R25, R25, R12, 12582913 ;  /* 0x4b40000119197423 */ /* 0x000fe2000000400c */
[----:B------:R-:W-:-:S02]  /*1380*/  SHF.L.U32 R3, R3, 0x17, RZ ;  /* 0x0000001703037819 */ /* 0x000fc400000006ff */
[C---:B------:R-:W-:Y:S01]  /*1390*/  FADD R15, R9.reuse, -12583039 ;  /* 0xcb40007f090f7421 */ /* 0x040fe20000000000 */
[----:B------:R-:W-:Y:S02]  /*13a0*/  SHF.L.U32 R9, R9, 0x17, RZ ;  /* 0x0000001709097819 */ /* 0x000fe400000006ff */
[----:B------:R-:W-:Y:S01]  /*13b0*/  MUFU.EX2 R33, R46 ;  /* 0x0000002e00217308 */ /* 0x000fe20000000800 */
[----:B------:R-:W-:-:S04]  /*13c0*/  FFMA R15, R44, 1.4426950216293334961, -R15 ;  /* 0x3fb8aa3b2c0f7823 */ /* 0x000fc8000000080f */
[----:B------:R-:W-:Y:S01]  /*13d0*/  FFMA R44, R44, 1.925963033500011079e-08, R15 ;  /* 0x32a570602c2c7823 */ /* 0x000fe2000000000f */
[----:B------:R-:W-:Y:S02]  /*13e0*/  FFMA.SAT R15, R0, R11, 0.5 ;  /* 0x3f000000000f7423 */ /* 0x000fe4000000200b */
[----:B------:R-:W-:Y:S01]  /*13f0*/  MUFU.EX2 R52, R52 ;  /* 0x0000003400347308 */ /* 0x000fe20000000800 */
[----:B-1----:R-:W-:Y:S01]  /*1400*/  FMUL R3, R3, R60 ;  /* 0x0000003c03037220 */ /* 0x002fe20000400000 */
[----:B------:R-:W-:-:S04]  /*1410*/  FFMA.RM R15, R15, R12, 12582913 ;  /* 0x4b4000010f0f7423 */ /* 0x000fc8000000400c */
[----:B------:R-:W-:Y:S02]  /*1420*/  FADD R21, R15, -12583039 ;  /* 0xcb40007f0f157421 */ /* 0x000fe40000000000 */
[----:B------:R-:W1:Y:S02]  /*1430*/  MUFU.EX2 R44, R44 ;  /* 0x0000002c002c7308 */ /* 0x000e640000000800 */
[----:B------:R-:W-:-:S04]  /*1440*/  FFMA R21, R0, 1.4426950216293334961, -R21 ;  /* 0x3fb8aa3b00157823 */ /* 0x000fc80000000815 */
[----:B------:R-:W-:Y:S01]  /*1450*/  FFMA R27, R0, 1.925963033500011079e-08, R21 ;  /* 0x32a57060001b7823 */ /* 0x000fe20000000015 */
[----:B------:R-:W-:Y:S01]  /*1460*/  FMUL R0, R16, R19 ;  /* 0x0000001310007220 */ /* 0x000fe20000400000 */
[----:B------:R-:W-:Y:S01]  /*1470*/  FFMA.SAT R19, R2, R11, 0.5 ;  /* 0x3f00000002137423 */ /* 0x000fe2000000200b */
[----:B------:R-:W2:Y:S03]  /*1480*/  MUFU.EX2 R21, R56 ;  /* 0x0000003800157308 */ /* 0x000ea60000000800 */
[----:B------:R-:W-:-:S04]  /*1490*/  FFMA.RM R16, R19, R12, 12582913 ;  /* 0x4b40000113107423 */ /* 0x000fc8000000400c */
[C---:B------:R-:W-:Y:S01]  /*14a0*/  FADD R19, R16.reuse, -12583039 ;  /* 0xcb40007f10137421 */ /* 0x040fe20000000000 */
[----:B-1----:R-:W-:Y:S01]  /*14b0*/  FMUL R9, R9, R44 ;  /* 0x0000002c09097220 */ /* 0x002fe20000400000 */
[----:B------:R-:W-:Y:S01]  /*14c0*/  SHF.L.U32 R16, R16, 0x17, RZ ;  /* 0x0000001710107819 */ /* 0x000fe200000006ff */
[----:B------:R-:W-:Y:S01]  /*14d0*/  MUFU.EX2 R27, R27 ;  /* 0x0000001b001b7308 */ /* 0x000fe20000000800 */
[----:B------:R-:W-:-:S04]  /*14e0*/  FFMA R19, R2, 1.4426950216293334961, -R19 ;  /* 0x3fb8aa3b02137823 */ /* 0x000fc80000000813 */
[----:B------:R-:W-:Y:S01]  /*14f0*/  FFMA R23, R2, 1.925963033500011079e-08, R19 ;  /* 0x32a5706002177823 */ /* 0x000fe20000000013 */
[----:B------:R-:W-:Y:S01]  /*1500*/  FFMA.SAT R19, R4, R11, 0.5 ;  /* 0x3f00000004137423 */ /* 0x000fe2000000200b */
[----:B------:R-:W-:Y:S01]  /*1510*/  SHF.L.U32 R2, R5, 0x17, RZ ;  /* 0x0000001705027819 */ /* 0x000fe200000006ff */
[----:B------:R-:W-:Y:S02]  /*1520*/  MUFU.EX2 R48, R48 ;  /* 0x0000003000307308 */ /* 0x000fe40000000800 */
[----:B------:R-:W-:Y:S02]  /*1530*/  FFMA.RM R19, R19, R12, 12582913 ;  /* 0x4b40000113137423 */ /* 0x000fe4000000400c */
[----:B--2---:R-:W-:Y:S02]  /*1540*/  FMUL R2, R2, R21 ;  /* 0x0000001502027220 */ /* 0x004fe40000400000 */
[----:B------:R-:W-:Y:S02]  /*1550*/  FADD R5, R19, -12583039 ;  /* 0xcb40007f13057421 */ /* 0x000fe40000000000 */
[----:B------:R-:W1:Y:S02]  /*1560*/  MUFU.EX2 R23, R23 ;  /* 0x0000001700177308 */ /* 0x000e640000000800 */
[----:B------:R-:W-:-:S04]  /*1570*/  FFMA R5, R4, 1.4426950216293334961, -R5 ;  /* 0x3fb8aa3b04057823 */ /* 0x000fc80000000805 */
[----:B------:R-:W-:Y:S01]  /*1580*/  FFMA R41, R4, 1.925963033500011079e-08, R5 ;  /* 0x32a5706004297823 */ /* 0x000fe20000000005 */
[----:B------:R-:W-:Y:S01]  /*1590*/  FMUL R4, R13, R50 ;  /* 0x000000320d047220 */ /* 0x000fe20000400000 */
[----:B------:R-:W-:Y:S01]  /*15a0*/  FFMA.SAT R13, R6, R11, 0.5 ;  /* 0x3f000000060d7423 */ /* 0x000fe2000000200b */
[----:B------:R-:W-:-:S03]  /*15b0*/  FADD R5, R25, -12583039 ;  /* 0xcb40007f19057421 */ /* 0x000fc60000000000 */
[----:B------:R-:W-:Y:S01]  /*15c0*/  FFMA.RM R13, R13, R12, 12582913 ;  /* 0x4b4000010d0d7423 */ /* 0x000fe2000000400c */
[----:B------:R-:W-:-:S03]  /*15d0*/  FFMA R5, R42, 1.4426950216293334961, -R5 ;  /* 0x3fb8aa3b2a057823 */ /* 0x000fc60000000805 */
[----:B------:R-:W-:Y:S01]  /*15e0*/  FADD R21, R13, -12583039 ;  /* 0xcb40007f0d157421 */ /* 0x000fe20000000000 */
[----:B------:R-:W-:Y:S01]  /*15f0*/  FFMA R42, R42, 1.925963033500011079e-08, R5 ;  /* 0x32a570602a2a7823 */ /* 0x000fe20000000005 */
[----:B------:R-:W-:Y:S01]  /*1600*/  SHF.L.U32 R5, R18, 0x17, RZ ;  /* 0x0000001712057819 */ /* 0x000fe200000006ff */
[----:B-1----:R-:W-:Y:S01]  /*1610*/  FMUL R16, R16, R23 ;  /* 0x0000001710107220 */ /* 0x002fe20000400000 */
[C---:B------:R-:W-:Y:S01]  /*1620*/  FFMA R21, R6.reuse, 1.4426950216293334961, -R21 ;  /* 0x3fb8aa3b06157823 */ /* 0x040fe20000000815 */
[----:B------:R1:W2:Y:S02]  /*1630*/  MUFU.EX2 R18, R41 ;  /* 0x0000002900127308 */ /* 0x0002a40000000800 */
[----:B------:R-:W-:Y:S01]  /*1640*/  FMUL R5, R5, R52 ;  /* 0x0000003405057220 */ /* 0x000fe20000400000 */
[----:B------:R-:W-:Y:S01]  /*1650*/  FFMA R35, R6, 1.925963033500011079e-08, R21 ;  /* 0x32a5706006237823 */ /* 0x000fe20000000015 */
[----:B------:R-:W-:Y:S01]  /*1660*/  FFMA.SAT R21, R40, R11, 0.5 ;  /* 0x3f00000028157423 */ /* 0x000fe2000000200b */
[----:B------:R-:W-:-:S03]  /*1670*/  FMUL R6, R7, R54 ;  /* 0x0000003607067220 */ /* 0x000fc60000400000 */
[----:B------:R-:W-:Y:S01]  /*1680*/  FFMA.RM R21, R21, R12, 12582913 ;  /* 0x4b40000115157423 */ /* 0x000fe2000000400c */
[----:B-1----:R-:W-:-:S03]  /*1690*/  FFMA.SAT R41, R24, R11, 0.5 ;  /* 0x3f00000018297423 */ /* 0x002fc6000000200b */
[C---:B------:R-:W-:Y:S01]  /*16a0*/  FADD R7, R21.reuse, -12583039 ;  /* 0xcb40007f15077421 */ /* 0x040fe20000000000 */
[----:B------:R-:W-:-:S03]  /*16b0*/  SHF.L.U32 R21, R21, 0x17, RZ ;  /* 0x0000001715157819 */ /* 0x000fc600000006ff */
        /* <DEDUP_REMOVED lines=8> */
[----:B------:R-:W-:Y:S01]  /*1740*/  FMUL R8, R10, R33 ;  /* 0x000000210a087220 */ /* 0x000fe20000400000 */
[-C--:B------:R-:W-:Y:S01]  /*1750*/  FFMA.SAT R33, R26, R11.reuse, 0.5 ;  /* 0x3f0000001a217423 */ /* 0x080fe2000000200b */
[----:B------:R-:W-:Y:S01]  /*1760*/  SHF.L.U32 R10, R15, 0x17, RZ ;  /* 0x000000170f0a7819 */ /* 0x000fe200000006ff */
[----:B------:R-:W-:Y:S02]  /*1770*/  FFMA.SAT R15, R32, R11, 0.5 ;  /* 0x3f000000200f7423 */ /* 0x000fe4000000200b */
[-C--:B------:R-:W-:Y:S01]  /*1780*/  FFMA.RM R33, R33, R12.reuse, 12582913 ;  /* 0x4b40000121217423 */ /* 0x080fe2000000400c */
[----:B------:R-:W-:Y:S01]  /*1790*/  MUFU.EX2 R48, R43 ;  /* 0x0000002b00307308 */ /* 0x000fe20000000800 */
[----:B------:R-:W-:Y:S01]  /*17a0*/  FFMA.RM R15, R15, R12, 12582913 ;  /* 0x4b4000010f0f7423 */ /* 0x000fe2000000400c */
[----:B------:R-:W-:Y:S01]  /*17b0*/  FMUL R10, R10, R27 ;  /* 0x0000001b0a0a7220 */ /* 0x000fe20000400000 */
[C---:B------:R-:W-:Y:S01]  /*17c0*/  FADD R17, R33.reuse, -12583039 ;  /* 0xcb40007f21117421 */ /* 0x040fe20000000000 */
[----:B------:R-:W-:Y:S01]  /*17d0*/  FFMA.SAT R27, R20, R11, 0.5 ;  /* 0x3f000000141b7423 */ /* 0x000fe2000000200b */
[----:B------:R-:W-:-:S02]  /*17e0*/  SHF.L.U32 R33, R33, 0x17, RZ ;  /* 0x0000001721217819 */ /* 0x000fc400000006ff */
[----:B------:R-:W-:Y:S01]  /*17f0*/  FFMA R17, R26, 1.4426950216293334961, -R17 ;  /* 0x3fb8aa3b1a117823 */ /* 0x000fe20000000811 */
[----:B------:R-:W-:-:S03]  /*1800*/  FFMA.RM R27, R27, R12, 12582913 ;  /* 0x4b4000011b1b7423 */ /* 0x000fc6000000400c */
        /* <DEDUP_REMOVED lines=8> */
[----:B------:R-:W-:Y:S02]  /*1890*/  SHF.L.U32 R26, R26, 0x17, RZ ;  /* 0x000000171a1a7819 */ /* 0x000fe400000006ff */
[----:B------:R-:W-:-:S03]  /*18a0*/  FFMA R17, R22, 1.4426950216293334961, -R17 ;  /* 0x3fb8aa3b16117823 */ /* 0x000fc60000000811 */
[----:B------:R-:W-:Y:S01]  /*18b0*/  MUFU.EX2 R46, R46 ;  /* 0x0000002e002e7308 */ /* 0x000fe20000000800 */
[----:B------:R-:W-:Y:S01]  /*18c0*/  FFMA R22, R22, 1.925963033500011079e-08, R17 ;  /* 0x32a5706016167823 */ /* 0x000fe20000000011 */
[C---:B------:R-:W-:Y:S01]  /*18d0*/  FADD R17, R15.reuse, -12583039 ;  /* 0xcb40007f0f117421 */ /* 0x040fe20000000000 */
[----:B------:R-:W-:-:S03]  /*18e0*/  SHF.L.U32 R15, R15, 0x17, RZ ;  /* 0x000000170f0f7819 */ /* 0x000fc600000006ff */
[----:B------:R-:W-:-:S04]  /*18f0*/  FFMA R17, R32, 1.4426950216293334961, -R17 ;  /* 0x3fb8aa3b20117823 */ /* 0x000fc80000000811 */
[----:B------:R-:W-:Y:S01]  /*1900*/  FFMA R44, R32, 1.925963033500011079e-08, R17 ;  /* 0x32a57060202c7823 */ /* 0x000fe20000000011 */
[----:B------:R-:W-:Y:S01]  /*1910*/  SHF.L.U32 R17, R19, 0x17, RZ ;  /* 0x0000001713117819 */ /* 0x000fe200000006ff */
[----:B------:R-:W-:-:S04]  /*1920*/  FFMA.SAT R19, R28, R11, 0.5 ;  /* 0x3f0000001c137423 */ /* 0x000fc8000000200b */
[----:B------:R-:W-:Y:S01]  /*1930*/  FFMA.RM R32, R19, R12, 12582913 ;  /* 0x4b40000113207423 */ /* 0x000fe2000000400c */
[----:B--2---:R-:W-:Y:S01]  /*1940*/  FMUL R17, R17, R18 ;  /* 0x0000001211117220 */ /* 0x004fe20000400000 */
[----:B------:R-:W1:Y:S01]  /*1950*/  MUFU.EX2 R19, R42 ;  /* 0x0000002a00137308 */ /* 0x000e620000000800 */
[----:B------:R-:W-:Y:S01]  /*1960*/  SHF.L.U32 R18, R25, 0x17, RZ ;  /* 0x0000001719127819 */ /* 0x000fe200000006ff */
[----:B------:R-:W-:Y:S01]  /*1970*/  FADD R23, R32, -12583039 ;  /* 0xcb40007f20177421 */ /* 0x000fe20000000000 */
[----:B------:R-:W-:-:S03]  /*1980*/  FFMA.SAT R25, R14, R11, 0.5 ;  /* 0x3f0000000e197423 */ /* 0x000fc6000000200b */
[C---:B------:R-:W-:Y:S02]  /*1990*/  FFMA R23, R28.reuse, 1.4426950216293334961, -R23 ;  /* 0x3fb8aa3b1c177823 */ /* 0x040fe40000000817 */
[----:B------:R-:W2:Y:S02]  /*19a0*/  MUFU.EX2 R42, R35 ;  /* 0x00000023002a7308 */ /* 0x000ea40000000800 */
[----:B------:R-:W-:Y:S01]  /*19b0*/  FFMA R23, R28, 1.925963033500011079e-08, R23 ;  /* 0x32a570601c177823 */ /* 0x000fe20000000017 */
[----:B------:R-:W-:-:S05]  /*19c0*/  FFMA.RM R28, R41, R12, 12582913 ;  /* 0x4b400001291c7423 */ /* 0x000fca000000400c */
[----:B------:R-:W3:Y:S01]  /*19d0*/  MUFU.EX2 R44, R44 ;  /* 0x0000002c002c7308 */ /* 0x000ee20000000800 */
[----:B-1----:R-:W-:Y:S01]  /*19e0*/  FMUL R18, R18, R19 ;  /* 0x0000001312127220 */ /* 0x002fe20000400000 */
[----:B------:R-:W-:-:S04]  /*19f0*/  FADD R19, R28, -12583039 ;  /* 0xcb40007f1c137421 */ /* 0x000fc80000000000 */
[----:B------:R-:W-:-:S04]  /*1a00*/  FFMA R19, R24, 1.4426950216293334961, -R19 ;  /* 0x3fb8aa3b18137823 */ /* 0x000fc80000000813 */
[----:B------:R-:W-:Y:S01]  /*1a10*/  FFMA R24, R24, 1.925963033500011079e-08, R19 ;  /* 0x32a5706018187823 */ /* 0x000fe20000000013 */
[----:B------:R-:W-:-:S04]  /*1a20*/  FFMA.SAT R19, R34, R11, 0.5 ;  /* 0x3f00000022137423 */ /* 0x000fc8000000200b */
[-C--:B------:R-:W-:Y:S01]  /*1a30*/  FFMA.RM R11, R19, R12.reuse, 12582913 ;  /* 0x4b400001130b7423 */ /* 0x080fe2000000400c */
[----:B------:R-:W-:Y:S02]  /*1a40*/  FFMA.RM R12, R25, R12, 12582913 ;  /* 0x4b400001190c7423 */ /* 0x000fe4000000400c */
[----:B------:R-:W1:Y:S01]  /*1a50*/  MUFU.EX2 R25, R22 ;  /* 0x0000001600197308 */ /* 0x000e620000000800 */
[C---:B------:R-:W-:Y:S01]  /*1a60*/  FADD R19, R11.reuse, -12583039 ;  /* 0xcb40007f0b137421 */ /* 0x040fe20000000000 */
[----:B------:R-:W-:-:S03]  /*1a70*/  IMAD.SHL.U32 R11, R11, 0x800000, RZ ;  /* 0x008000000b0b7824 */ /* 0x000fc600078e00ff */
[----:B------:R-:W-:-:S04]  /*1a80*/  FFMA R19, R34, 1.4426950216293334961, -R19 ;  /* 0x3fb8aa3b22137823 */ /* 0x000fc80000000813 */
[----:B------:R-:W-:Y:S01]  /*1a90*/  FFMA R34, R34, 1.925963033500011079e-08, R19 ;  /* 0x32a5706022227823 */ /* 0x000fe20000000013 */
[----:B------:R-:W-:-:S04]  /*1aa0*/  FADD R19, RZ, R3 ;  /* 0x00000003ff137221 */ /* 0x000fc80000000000 */
[----:B------:R-:W-:Y:S01]  /*1ab0*/  FADD R19, R19, R0 ;  /* 0x0000000013137221 */ /* 0x000fe20000000000 */
[----:B------:R-:W-:Y:S03]  /*1ac0*/  MUFU.EX2 R34, R34 ;  /* 0x0000002200227308 */ /* 0x000fe60000000800 */
[----:B------:R-:W-:-:S04]  /*1ad0*/  FADD R19, R19, R2 ;  /* 0x0000000213137221 */ /* 0x000fc80000000000 */
[----:B------:R-:W-:-:S04]  /*1ae0*/  FADD R20, R19, R4 ;  /* 0x0000000413147221 */ /* 0x000fc80000000000 */
[----:B------:R-:W-:-:S04]  /*1af0*/  FADD R19, R20, R5 ;  /* 0x0000000514137221 */ /* 0x000fc80000000000 */
[----:B------:R-:W-:Y:S01]  /*1b00*/  FADD R20, R19, R6 ;  /* 0x0000000613147221 */ /* 0x000fe20000000000 */
[----:B------:R-:W-:-:S03]  /*1b10*/  SHF.L.U32 R19, R13, 0x17, RZ ;  /* 0x000000170d137819 */ /* 0x000fc600000006ff */
[----:B------:R-:W-:Y:S02]  /*1b20*/  FADD R13, R20, R7 ;  /* 0x00000007140d7221 */ /* 0x000fe40000000000 */
[----:B--2---:R-:W-:Y:S02]  /*1b30*/  FMUL R19, R19, R42 ;  /* 0x0000002a13137220 */ /* 0x004fe40000400000 */
[----:B------:R-:W-:Y:S01]  /*1b40*/  FADD R20, R13, R8 ;  /* 0x000000080d147221 */ /* 0x000fe20000000000 */
[----:B------:R3:W2:Y:S03]  /*1b50*/  MUFU.EX2 R42, R24 ;  /* 0x00000018002a7308 */ /* 0x0006a60000000800 */
[----:B------:R-:W-:Y:S01]  /*1b60*/  FADD R13, R20, R9 ;  /* 0x00000009140d7221 */ /* 0x000fe20000000000 */
[----:B------:R-:W-:Y:S01]  /*1b70*/  FMUL R20, R21, R40 ;  /* 0x0000002815147220 */ /* 0x000fe20000400000 */
[----:B------:R-:W-:-:S02]  /*1b80*/  SHF.L.U32 R21, R29, 0x17, RZ ;  /* 0x000000171d157819 */ /* 0x000fc400000006ff */
[----:B------:R-:W-:Y:S01]  /*1b90*/  FADD R13, R13, R10 ;  /* 0x0000000a0d0d7221 */ /* 0x000fe20000000000 */
[----:B------:R1:W4:Y:S01]  /*1ba0*/  MUFU.EX2 R29, R23 ;  /* 0x00000017001d7308 */ /* 0x0003220000000800 */
[----:B---3--:R-:W-:Y:S01]  /*1bb0*/  FMUL R24, R15, R44 ;  /* 0x0000002c0f187220 */ /* 0x008fe20000400000 */
[----:B------:R-:W-:Y:S01]  /*1bc0*/  FMUL R21, R21, R48 ;  /* 0x0000003015157220 */ /* 0x000fe20000400000 */
        /* <DEDUP_REMOVED lines=8> */
[----:B------:R-:W-:Y:S01]  /*1c50*/  FADD R33, R12, -12583039 ;  /* 0xcb40007f0c217421 */ /* 0x000fe20000000000 */
[----:B------:R-:W-:Y:S01]  /*1c60*/  FMUL R25, R25, R46 ;  /* 0x0000002e19197220 */ /* 0x000fe20000400000 */
[----:B------:R-:W-:Y:S01]  /*1c70*/  FADD R40, R13, R20 ;  /* 0x000000140d287221 */ /* 0x000fe20000000000 */
[----:B--2---:R-:W-:Y:S01]  /*1c80*/  FMUL R27, R27, R42 ;  /* 0x0000002a1b1b7220 */ /* 0x004fe20000400000 */
[----:B------:R-:W-:Y:S01]  /*1c90*/  FFMA R33, R14, 1.4426950216293334961, -R33 ;  /* 0x3fb8aa3b0e217823 */ /* 0x000fe20000000821 */
[----:B------:R-:W-:Y:S01]  /*1ca0*/  SHF.L.U32 R12, R12, 0x17, RZ ;  /* 0x000000170c0c7819 */ /* 0x000fe200000006ff */
[----:B------:R-:W-:Y:S02]  /*1cb0*/  FADD R13, R40, R21 ;  /* 0x00000015280d7221 */ /* 0x000fe40000000000 */
[----:B------:R-:W-:-:S02]  /*1cc0*/  FFMA R33, R14, 1.925963033500011079e-08, R33 ;  /* 0x32a570600e217823 */ /* 0x000fc40000000021 */
[----:B------:R-:W-:-:S04]  /*1cd0*/  FADD R26, R13, R22 ;  /* 0x000000160d1a7221 */ /* 0x000fc80000000000 */
[----:B------:R-:W-:Y:S01]  /*1ce0*/  FADD R13, R26, R23 ;  /* 0x000000171a0d7221 */ /* 0x000fe20000000000 */
[----:B------:R-:W-:Y:S01]  /*1cf0*/  SHF.L.U32 R26, R32, 0x17, RZ ;  /* 0x00000017201a7819 */ /* 0x000fe200000006ff */
[----:B------:R-:W1:Y:S02]  /*1d00*/  MUFU.EX2 R33, R33 ;  /* 0x0000002100217308 */ /* 0x000e640000000800 */
[----:B------:R-:W-:Y:S02]  /*1d10*/  FADD R14, R13, R24 ;  /* 0x000000180d0e7221 */ /* 0x000fe40000000000 */
[----:B----4-:R-:W-:Y:S01]  /*1d20*/  FMUL R26, R26, R29 ;  /* 0x0000001d1a1a7220 */ /* 0x010fe20000400000 */
[----:B------:R-:W-:Y:S01]  /*1d30*/  FMUL R29, R11, R34 ;  /* 0x000000220b1d7220 */ /* 0x000fe20000400000 */
[----:B------:R-:W-:-:S04]  /*1d40*/  FADD R13, R14, R25 ;  /* 0x000000190e0d7221 */ /* 0x000fc80000000000 */
        /* <DEDUP_REMOVED lines=14> */
.L_x_6365:
        /* <DEDUP_REMOVED lines=12> */
[----:B0-----:R-:W-:Y:S05]  /*1ef0*/  CALL.REL.NOINC `($__internal_118_$__cuda_sm3x_div_rn_noftz_f32_slowpath) ;  /* 0x0000003000987944 */ /* 0x001fea0003c00000 */
[----:B------:R-:W-:-:S07]  /*1f00*/  MOV R11, R3 ;  /* 0x00000003000b7202 */ /* 0x000fce0000000f00 */
.L_x_6306:
[----:B------:R-:W-:Y:S05]  /*1f10*/  BSYNC.RECONVERGENT B2 ;  /* 0x0000000000027941 */ /* 0x000fea0003800200 */
.L_x_6305:
        /* <DEDUP_REMOVED lines=12> */
[----:B0-----:R-:W-:Y:S05]  /*1fe0*/  CALL.REL.NOINC `($__internal_118_$__cuda_sm3x_div_rn_noftz_f32_slowpath) ;  /* 0x00000030005c7944 */ /* 0x001fea0003c00000 */
[----:B------:R-:W-:-:S07]  /*1ff0*/  MOV R14, R3 ;  /* 0x00000003000e7202 */ /* 0x000fce0000000f00 */
.L_x_6308:
[----:B------:R-:W-:Y:S05]  /*2000*/  BSYNC.RECONVERGENT B2 ;  /* 0x0000000000027941 */ /* 0x000fea0003800200 */
.L_x_6307:
        /* <DEDUP_REMOVED lines=14> */
.L_x_6310:
[----:B------:R-:W-:Y:S05]  /*20f0*/  BSYNC.RECONVERGENT B2 ;  /* 0x0000000000027941 */ /* 0x000fea0003800200 */
.L_x_6309:
        /* <DEDUP_REMOVED lines=14> */
.L_x_6312:
[----:B------:R-:W-:Y:S05]  /*21e0*/  BSYNC.RECONVERGENT B2 ;  /* 0x0000000000027941 */ /* 0x000fea0003800200 */
.L_x_6311:
        /* <DEDUP_REMOVED lines=14> */
.L_x_6314:
[----:B------:R-:W-:Y:S05]  /*22d0*/  BSYNC.RECONVERGENT B2 ;  /* 0x0000000000027941 */ /* 0x000fea0003800200 */
.L_x_6313:
        /* <DEDUP_REMOVED lines=14> */
.L_x_6316:
[----:B------:R-:W-:Y:S05]  /*23c0*/  BSYNC.RECONVERGENT B2 ;  /* 0x0000000000027941 */ /* 0x000fea0003800200 */
.L_x_6315:
        /* <DEDUP_REMOVED lines=12> */
[----:B0-----:R-:W-:Y:S05]  /*2490*/  CALL.REL.NOINC `($__internal_118_$__cuda_sm3x_div_rn_noftz_f32_slowpath) ;  /* 0x0000002c00307944 */ /* 0x001fea0003c00000 */
[----:B------:R-:W-:-:S07]  /*24a0*/  MOV R4, R3 ;  /* 0x0000000300047202 */ /* 0x000fce0000000f00 */
.L_x_6318:
[----:B------:R-:W-:Y:S05]  /*24b0*/  BSYNC.RECONVERGENT B2 ;  /* 0x0000000000027941 */ /* 0x000fea0003800200 */
.L_x_6317:
        /* <DEDUP_REMOVED lines=14> */
.L_x_6320:
[----:B------:R-:W-:Y:S05]  /*25a0*/  BSYNC.RECONVERGENT B2 ;  /* 0x0000000000027941 */ /* 0x000fea0003800200 */
.L_x_6319:
        /* <DEDUP_REMOVED lines=14> */
.L_x_6322:
[----:B------:R-:W-:Y:S05]  /*2690*/  BSYNC.RECONVERGENT B2 ;  /* 0x0000000000027941 */ /* 0x000fea0003800200 */
.L_x_6321:
        /* <DEDUP_REMOVED lines=14> */
.L_x_6324:
[----:B------:R-:W-:Y:S05]  /*2780*/  BSYNC.RECONVERGENT B2 ;  /* 0x0000000000027941 */ /* 0x000fea0003800200 */
.L_x_6323:
        /* <DEDUP_REMOVED lines=14> */
.L_x_6326:
[----:B------:R-:W-:Y:S05]  /*2870*/  BSYNC.RECONVERGENT B2 ;  /* 0x0000000000027941 */ /* 0x000fea0003800200 */
.L_x_6325:
        /* <DEDUP_REMOVED lines=14> */
.L_x_6328:
[----:B------:R-:W-:Y:S05]  /*2960*/  BSYNC.RECONVERGENT B2 ;  /* 0x0000000000027941 */ /* 0x000fea0003800200 */
.L_x_6327:
        /* <DEDUP_REMOVED lines=12> */
[----:B0-----:R-:W-:Y:S05]  /*2a30*/  CALL.REL.NOINC `($__internal_118_$__cuda_sm3x_div_rn_noftz_f32_slowpath) ;  /* 0x0000002400c87944 */ /* 0x001fea0003c00000 */
[----:B------:R-:W-:-:S07]  /*2a40*/  MOV R10, R3 ;  /* 0x00000003000a7202 */ /* 0x000fce0000000f00 */
.L_x_6330:
[----:B------:R-:W-:Y:S05]  /*2a50*/  BSYNC.RECONVERGENT B2 ;  /* 0x0000000000027941 */ /* 0x000fea0003800200 */
.L_x_6329:
        /* <DEDUP_REMOVED lines=14> */
.L_x_6332:
[----:B------:R-:W-:Y:S05]  /*2b40*/  BSYNC.RECONVERGENT B2 ;  /* 0x0000000000027941 */ /* 0x000fea0003800200 */
.L_x_6331:
        /* <DEDUP_REMOVED lines=14> */
.L_x_6334:
[----:B------:R-:W-:Y:S05]  /*2c30*/  BSYNC.RECONVERGENT B2 ;  /* 0x0000000000027941 */ /* 0x000fea0003800200 */
.L_x_6333:
        /* <DEDUP_REMOVED lines=14> */
.L_x_6336:
[----:B------:R-:W-:Y:S05]  /*2d20*/  BSYNC.RECONVERGENT B2 ;  /* 0x0000000000027941 */ /* 0x000fea0003800200 */
.L_x_6335:
        /* <DEDUP_REMOVED lines=14> */
.L_x_6338:
[----:B------:R-:W-:Y:S05]  /*2e10*/  BSYNC.RECONVERGENT B2 ;  /* 0x0000000000027941 */ /* 0x000fea0003800200 */
.L_x_6337:
        /* <DEDUP_REMOVED lines=14> */
.L_x_6340:
[----:B------:R-:W-:Y:S05]  /*2f00*/  BSYNC.RECONVERGENT B2 ;  /* 0x0000000000027941 */ /* 0x000fea0003800200 */
.L_x_6339:
        /* <DEDUP_REMOVED lines=13> */
[----:B------:R-:W-:-:S07]  /*2fe0*/  IMAD.MOV.U32 R20, RZ, RZ, R3 ;  /* 0x000000ffff147224 */ /* 0x000fce00078e0003 */
.L_x_6342:
[----:B------:R-:W-:Y:S05]  /*2ff0*/  BSYNC.RECONVERGENT B2 ;  /* 0x0000000000027941 */ /* 0x000fea0003800200 */
.L_x_6341:
        /* <DEDUP_REMOVED lines=14> */
.L_x_6344:
[----:B------:R-:W-:Y:S05]  /*30e0*/  BSYNC.RECONVERGENT B2 ;  /* 0x0000000000027941 */ /* 0x000fea0003800200 */
.L_x_6343:
        /* <DEDUP_REMOVED lines=14> */
.L_x_6346:
[----:B------:R-:W-:Y:S05]  /*31d0*/  BSYNC.RECONVERGENT B2 ;  /* 0x0000000000027941 */ /* 0x000fea0003800200 */
.L_x_6345:
        /* <DEDUP_REMOVED lines=14> */
.L_x_6348:
[----:B------:R-:W-:Y:S05]  /*32c0*/  BSYNC.RECONVERGENT B2 ;  /* 0x0000000000027941 */ /* 0x000fea0003800200 */
.L_x_6347:
        /* <DEDUP_REMOVED lines=14> */
.L_x_6350:
[----:B------:R-:W-:Y:S05]  /*33b0*/  BSYNC.RECONVERGENT B2 ;  /* 0x0000000000027941 */ /* 0x000fea0003800200 */
.L_x_6349:
        /* <DEDUP_REMOVED lines=14> */
.L_x_6352:
[----:B------:R-:W-:Y:S05]  /*34a0*/  BSYNC.RECONVERGENT B2 ;  /* 0x0000000000027941 */ /* 0x000fea0003800200 */
.L_x_6351:
[----:B------:R-:W-:Y:S01]  /*34b0*/  HFMA2 R3, -RZ, RZ, 0, 0 ;  /* 0x00000000ff037431 */ /* 0x000fe200000001ff */
[----:B------:R-:W-:Y:S02]  /*34c0*/  F2FP.BF16.F32.PACK_AB R5, R5, R2 ;  /* 0x000000020505723e */ /* 0x000fe400000010ff */
[----:B------:R-:W-:Y:S01]  /*34d0*/  F2FP.BF16.F32.PACK_AB R4, R7, R4 ;  /* 0x000000040704723e */ /* 0x000fe200000010ff */
[----:B------:R-:W-:Y:S01]  /*34e0*/  IMAD R7, R37, UR42, RZ ;  /* 0x0000002a25077c24 */ /* 0x000fe2000f8e02ff */
[----:B------:R-:W-:Y:S02]  /*34f0*/  MOV R2, R36 ;  /* 0x0000002400027202 */ /* 0x000fe40000000f00 */
[----:B------:R-:W-:Y:S01]  /*3500*/  F2FP.BF16.F32.PACK_AB R27, R14, R11 ;  /* 0x0000000b0e1b723e */ /* 0x000fe200000010ff */
[C---:B------:R-:W-:Y:S01]  /*3510*/  IMAD R7, R38.reuse, UR43, R7 ;  /* 0x0000002b26077c24 */ /* 0x040fe2000f8e0207 */
[----:B------:R-:W-:Y:S01]  /*3520*/  F2FP.BF16.F32.PACK_AB R6, R9, R6 ;  /* 0x000000060906723e */ /* 0x000fe200000010ff */
[----:B------:R-:W-:Y:S01]  /*3530*/  IMAD.WIDE.U32 R2, R38, UR42, R2 ;  /* 0x0000002a26027c25 */ /* 0x000fe2000f8e0002 */
[----:B------:R-:W-:-:S02]  /*3540*/  F2FP.BF16.F32.PACK_AB R29, R15, R0 ;  /* 0x000000000f1d723e */ /* 0x000fc400000010ff */
[----:B------:R-:W-:Y:S02]  /*3550*/  F2FP.BF16.F32.PACK_AB R22, R25, R22 ;  /* 0x000000161916723e */ /* 0x000fe400000010ff */
[----:B------:R-:W-:Y:S02]  /*3560*/  IADD3 R3, PT, PT, R3, R7, RZ ;  /* 0x0000000703037210 */ /* 0x000fe40007ffe0ff */
[----:B------:R-:W-:Y:S02]  /*3570*/  IADD3 R12, P0, PT, R2, 0x40, RZ ;  /* 0x00000040020c7810 */ /* 0x000fe40007f1e0ff */
[----:B------:R-:W-:Y:S02]  /*3580*/  R2UR UR4, R30 ;  /* 0x000000001e0472ca */ /* 0x000fe400000e0000 */
[----:B------:R-:W-:Y:S02]  /*3590*/  IADD3.X R7, PT, PT, RZ, R3, RZ, P0, !PT ;  /* 0x00000003ff077210 */ /* 0x000fe400007fe4ff */
[----:B------:R-:W-:-:S02]  /*35a0*/  LEA.HI R14, P0, R3, R2, RZ, 0x1 ;  /* 0x00000002030e7211 */ /* 0x000fc400078108ff */
[----:B------:R-:W-:Y:S02]  /*35b0*/  LEA.HI R12, P2, R7, R12, RZ, 0x1 ;  /* 0x0000000c070c7211 */ /* 0x000fe400078508ff */
[----:B------:R-:W-:Y:S01]  /*35c0*/  R2UR UR5, R31 ;  /* 0x000000001f0572ca */ /* 0x000fe200000e0000 */
[----:B------:R-:W-:Y:S01]  /*35d0*/  IMAD.X R9, RZ, RZ, R3, P0 ;  /* 0x000000ffff097224 */ /* 0x000fe200000e0603 */
[----:B------:R-:W-:Y:S02]  /*35e0*/  IADD3.X R7, PT, PT, RZ, R7, RZ, P2, !PT ;  /* 0x00000007ff077210 */ /* 0x000fe400017fe4ff */
[----:B------:R-:W-:Y:S02]  /*35f0*/  IADD3 R25, P5, PT, R2, 0x80, RZ ;  /* 0x0000008002197810 */ /* 0x000fe40007fbe0ff */
[C---:B------:R-:W-:Y:S02]  /*3600*/  SHF.L.U64.HI R9, R14.reuse, 0x1, R9 ;  /* 0x000000010e097819 */ /* 0x040fe40000010209 */
[----:B------:R-:W-:-:S02]  /*3610*/  SHF.L.U32 R14, R14, 0x1, RZ ;  /* 0x000000010e0e7819 */ /* 0x000fc400000006ff */
[C---:B------:R-:W-:Y:S02]  /*3620*/  SHF.L.U64.HI R0, R12.reuse, 0x1, R7 ;  /* 0x000000010c007819 */ /* 0x040fe40000010207 */
[----:B------:R-:W-:Y:S02]  /*3630*/  SHF.L.U32 R12, R12, 0x1, RZ ;  /* 0x000000010c0c7819 */ /* 0x000fe400000006ff */
[----:B------:R-:W-:Y:S02]  /*3640*/  LOP3.LUT R14, R14, 0xfffffffc, RZ, 0xc0, !PT ;  /* 0xfffffffc0e0e7812 */ /* 0x000fe400078ec0ff */
[----:B------:R-:W-:Y:S02]  /*3650*/  R2UR UR6, R30 ;  /* 0x000000001e0672ca */ /* 0x000fe400000e0000 */
[----:B------:R-:W-:Y:S02]  /*3660*/  R2UR UR7, R31 ;  /* 0x000000001f0772ca */ /* 0x000fe400000e0000 */
[----:B------:R-:W-:-:S02]  /*3670*/  LOP3.LUT R12, R12, 0xfffffffc, RZ, 0xc0, !PT ;  /* 0xfffffffc0c0c7812 */ /* 0x000fc400078ec0ff */
[----:B------:R-:W-:Y:S02]  /*3680*/  IADD3 R26, P1, PT, R2, 0x100, RZ ;  /* 0x00000100021a7810 */ /* 0x000fe40007f3e0ff */
[----:B------:R-:W-:Y:S02]  /*3690*/  IADD3 R14, P4, PT, R14, UR40, RZ ;  /* 0x000000280e0e7c10 */ /* 0x000fe4000ff9e0ff */
[----:B------:R-:W-:Y:S02]  /*36a0*/  IADD3.X R40, PT, PT, RZ, R3, RZ, P5, !PT ;  /* 0x00000003ff287210 */ /* 0x000fe40002ffe4ff */
[----:B------:R-:W-:Y:S02]  /*36b0*/  F2FP.BF16.F32.PACK_AB R18, R21, R18 ;  /* 0x000000121512723e */ /* 0x000fe400000010ff */
[----:B------:R-:W-:Y:S02]  /*36c0*/  F2FP.BF16.F32.PACK_AB R20, R23, R20 ;  /* 0x000000141714723e */ /* 0x000fe400000010ff */
[----:B------:R-:W-:-:S02]  /*36d0*/  IADD3 R28, P0, PT, R2, 0x140, RZ ;  /* 0x00000140021c7810 */ /* 0x000fc40007f1e0ff */
[----:B------:R-:W-:Y:S02]  /*36e0*/  IADD3 R12, P5, PT, R12, UR40, RZ ;  /* 0x000000280c0c7c10 */ /* 0x000fe4000ffbe0ff */
[C---:B------:R-:W-:Y:S02]  /*36f0*/  IADD3 R23, P6, PT, R2.reuse, 0xc0, RZ ;  /* 0x000000c002177810 */ /* 0x040fe40007fde0ff */
[----:B------:R-:W-:Y:S02]  /*3700*/  IADD3.X R21, PT, PT, RZ, R3, RZ, P1, !PT ;  /* 0x00000003ff157210 */ /* 0x000fe40000ffe4ff */
[----:B------:R-:W-:Y:S02]  /*3710*/  F2FP.BF16.F32.PACK_AB R16, R19, R16 ;  /* 0x000000101310723e */ /* 0x000fe400000010ff */
[----:B------:R-:W-:Y:S02]  /*3720*/  F2FP.BF16.F32.PACK_AB R24, R13, R24 ;  /* 0x000000180d18723e */ /* 0x000fe400000010ff */
[----:B------:R-:W-:-:S02]  /*3730*/  IADD3 R32, P3, PT, R2, 0x180, RZ ;  /* 0x0000018002207810 */ /* 0x000fc40007f7e0ff */
[----:B------:R-:W-:Y:S02]  /*3740*/  IADD3.X R15, PT, PT, R9, UR41, RZ, P4, !PT ;  /* 0x00000029090f7c10 */ /* 0x000fe4000a7fe4ff */
[----:B------:R-:W-:Y:S02]  /*3750*/  IADD3.X R13, PT, PT, R0, UR41, RZ, P5, !PT ;  /* 0x00000029000d7c10 */ /* 0x000fe4000affe4ff */
[-C--:B------:R-:W-:Y:S01]  /*3760*/  IADD3.X R19, PT, PT, RZ, R3.reuse, RZ, P0, !PT ;  /* 0x00000003ff137210 */ /* 0x080fe200007fe4ff */
[----:B------:R-:W-:Y:S01]  /*3770*/  STG.E desc[UR4][R14.64], R27 ;  /* 0x0000001b0e007986 */ /* 0x000fe2000c101904 */
[----:B------:R-:W-:Y:S02]  /*3780*/  IADD3.X R34, PT, PT, RZ, R3, RZ, P6, !PT ;  /* 0x00000003ff227210 */ /* 0x000fe400037fe4ff */
[----:B------:R-:W-:Y:S01]  /*3790*/  LEA.HI R26, P0, R21, R26, RZ, 0x1 ;  /* 0x0000001a151a7211 */ /* 0x000fe200078108ff */
[----:B------:R1:W-:Y:S01]  /*37a0*/  STG.E desc[UR6][R12.64], R29 ;  /* 0x0000001d0c007986 */ /* 0x0003e2000c101906 */
[----:B------:R-:W-:-:S02]  /*37b0*/  F2FP.BF16.F32.PACK_AB R10, R17, R10 ;  /* 0x0000000a110a723e */ /* 0x000fc400000010ff */
[----:B------:R-:W-:Y:S02]  /*37c0*/  LEA.HI R25, P6, R40, R25, RZ, 0x1 ;  /* 0x0000001928197211 */ /* 0x000fe400078d08ff */
[----:B------:R-:W-:Y:S02]  /*37d0*/  IADD3.X R17, PT, PT, RZ, R3, RZ, P3, !PT ;  /* 0x00000003ff117210 */ /* 0x000fe40001ffe4ff */
[----:B------:R-:W-:Y:S02]  /*37e0*/  IADD3.X R21, PT, PT, RZ, R21, RZ, P0, !PT ;  /* 0x00000015ff157210 */ /* 0x000fe400007fe4ff */
[----:B------:R-:W-:Y:S02]  /*37f0*/  LEA.HI R23, P4, R34, R23, RZ, 0x1 ;  /* 0x0000001722177211 */ /* 0x000fe400078908ff */
[----:B------:R-:W-:Y:S02]  /*3800*/  LEA.HI R28, P0, R19, R28, RZ, 0x1 ;  /* 0x0000001c131c7211 */ /* 0x000fe400078108ff */
[----:B-1----:R-:W-:-:S02]  /*3810*/  SHF.L.U32 R12, R25, 0x1, RZ ;  /* 0x00000001190c7819 */ /* 0x002fc400000006ff */
[----:B------:R-:W-:Y:S02]  /*3820*/  LEA.HI R32, P3, R17, R32, RZ, 0x1 ;  /* 0x0000002011207211 */ /* 0x000fe400078708ff */
[----:B------:R-:W-:Y:S02]  /*3830*/  IADD3.X R40, PT, PT, RZ, R40, RZ, P6, !PT ;  /* 0x00000028ff287210 */ /* 0x000fe400037fe4ff */
[----:B------:R-:W-:Y:S02]  /*3840*/  SHF.L.U32 R14, R23, 0x1, RZ ;  /* 0x00000001170e7819 */ /* 0x000fe400000006ff */
[----:B------:R-:W-:Y:S02]  /*3850*/  IADD3.X R19, PT, PT, RZ, R19, RZ, P0, !PT ;  /* 0x00000013ff137210 */ /* 0x000fe400007fe4ff */
[----:B------:R-:W-:Y:S02]  /*3860*/  SHF.L.U64.HI R21, R26, 0x1, R21 ;  /* 0x000000011a157819 */ /* 0x000fe40000010215 */
[----:B------:R-:W-:-:S02]  /*3870*/  LOP3.LUT R12, R12, 0xfffffffc, RZ, 0xc0, !PT ;  /* 0xfffffffc0c0c7812 */ /* 0x000fc400078ec0ff */
[----:B------:R-:W-:Y:S02]  /*3880*/  SHF.L.U32 R26, R26, 0x1, RZ ;  /* 0x000000011a1a7819 */ /* 0x000fe400000006ff */
[----:B------:R-:W-:Y:S02]  /*3890*/  IADD3.X R17, PT, PT, RZ, R17, RZ, P3, !PT ;  /* 0x00000011ff117210 */ /* 0x000fe40001ffe4ff */
[----:B------:R-:W-:Y:S02]  /*38a0*/  IADD3.X R34, PT, PT, RZ, R34, RZ, P4, !PT ;  /* 0x00000022ff227210 */ /* 0x000fe400027fe4ff */
[----:B------:R-:W-:Y:S02]  /*38b0*/  SHF.L.U64.HI R13, R25, 0x1, R40 ;  /* 0x00000001190d7819 */ /* 0x000fe40000010228 */
[----:B------:R-:W-:Y:S02]  /*38c0*/  SHF.L.U64.HI R19, R28, 0x1, R19 ;  /* 0x000000011c137819 */ /* 0x000fe40000010213 */
[----:B------:R-:W-:-:S02]  /*38d0*/  LOP3.LUT R14, R14, 0xfffffffc, RZ, 0xc0, !PT ;  /* 0xfffffffc0e0e7812 */ /* 0x000fc400078ec0ff */
[----:B------:R-:W-:Y:S02]  /*38e0*/  IADD3 R12, P0, PT, R12, UR40, RZ ;  /* 0x000000280c0c7c10 */ /* 0x000fe4000ff1e0ff */
[----:B------:R-:W-:Y:S02]  /*38f0*/  SHF.L.U32 R28, R28, 0x1, RZ ;  /* 0x000000011c1c7819 */ /* 0x000fe400000006ff */
[----:B------:R-:W-:Y:S02]  /*3900*/  SHF.L.U64.HI R17, R32, 0x1, R17 ;  /* 0x0000000120117819 */ /* 0x000fe40000010211 */
[----:B------:R-:W-:Y:S02]  /*3910*/  LOP3.LUT R26, R26, 0xfffffffc, RZ, 0xc0, !PT ;  /* 0xfffffffc1a1a7812 */ /* 0x000fe400078ec0ff */
[----:B------:R-:W-:Y:S02]  /*3920*/  SHF.L.U32 R32, R32, 0x1, RZ ;  /* 0x0000000120207819 */ /* 0x000fe400000006ff */
[----:B------:R-:W-:-:S02]  /*3930*/  R2UR UR8, R30 ;  /* 0x000000001e0872ca */ /* 0x000fc400000e0000 */
[----:B------:R-:W-:Y:S02]  /*3940*/  R2UR UR9, R31 ;  /* 0x000000001f0972ca */ /* 0x000fe400000e0000 */
[----:B------:R-:W-:Y:S02]  /*3950*/  SHF.L.U64.HI R15, R23, 0x1, R34 ;  /* 0x00000001170f7819 */ /* 0x000fe40000010222 */
[----:B------:R-:W-:Y:S02]  /*3960*/  IADD3 R14, P3, PT, R14, UR40, RZ ;  /* 0x000000280e0e7c10 */ /* 0x000fe4000ff7e0ff */
[----:B------:R-:W-:Y:S02]  /*3970*/  IADD3.X R13, PT, PT, R13, UR41, RZ, P0, !PT ;  /* 0x000000290d0d7c10 */ /* 0x000fe400087fe4ff */
[----:B------:R-:W-:Y:S02]  /*3980*/  R2UR UR10, R30 ;  /* 0x000000001e0a72ca */ /* 0x000fe400000e0000 */
[----:B------:R-:W-:Y:S01]  /*3990*/  R2UR UR11, R31 ;  /* 0x000000001f0b72ca */ /* 0x000fe200000e0000 */
[----:B------:R1:W-:Y:S01]  /*39a0*/  STG.E desc[UR4][R12.64], R5 ;  /* 0x000000050c007986 */ /* 0x0003e2000c101904 */
[----:B------:R-:W-:-:S02]  /*39b0*/  LOP3.LUT R28, R28, 0xfffffffc, RZ, 0xc0, !PT ;  /* 0xfffffffc1c1c7812 */ /* 0x000fc400078ec0ff */
[----:B------:R-:W-:Y:S02]  /*39c0*/  IADD3 R26, P0, PT, R26, UR40, RZ ;  /* 0x000000281a1a7c10 */ /* 0x000fe4000ff1e0ff */
[----:B------:R-:W-:Y:S02]  /*39d0*/  R2UR UR12, R30 ;  /* 0x000000001e0c72ca */ /* 0x000fe400000e0000 */
[----:B------:R-:W-:Y:S02]  /*39e0*/  R2UR UR13, R31 ;  /* 0x000000001f0d72ca */ /* 0x000fe400000e0000 */
[----:B------:R-:W-:Y:S02]  /*39f0*/  LOP3.LUT R32, R32, 0xfffffffc, RZ, 0xc0, !PT ;  /* 0xfffffffc20207812 */ /* 0x000fe400078ec0ff */
[C---:B------:R-:W-:Y:S02]  /*3a00*/  IADD3 R11, P2, PT, R2.reuse, 0x1c0, RZ ;  /* 0x000001c0020b7810 */ /* 0x040fe40007f5e0ff */
[----:B------:R-:W-:-:S02]  /*3a10*/  IADD3 R9, P5, PT, R2, 0x200, RZ ;  /* 0x0000020002097810 */ /* 0x000fc40007fbe0ff */
[----:B------:R-:W-:Y:S02]  /*3a20*/  IADD3.X R15, PT, PT, R15, UR41, RZ, P3, !PT ;  /* 0x000000290f0f7c10 */ /* 0x000fe40009ffe4ff */
[----:B------:R-:W-:Y:S01]  /*3a30*/  IADD3 R28, P3, PT, R28, UR40, RZ ;  /* 0x000000281c1c7c10 */ /* 0x000fe2000ff7e0ff */
[----:B-1----:R-:W-:Y:S01]  /*3a40*/  IMAD.X R12, RZ, RZ, R3, P5 ;  /* 0x000000ffff0c7224 */ /* 0x002fe200028e0603 */
[----:B------:R-:W-:Y:S01]  /*3a50*/  IADD3.X R27, PT, PT, R21, UR41, RZ, P0, !PT ;  /* 0x00000029151b7c10 */ /* 0x000fe200087fe4ff */
[----:B------:R1:W-:Y:S01]  /*3a60*/  STG.E desc[UR6][R14.64], R4 ;  /* 0x000000040e007986 */ /* 0x0003e2000c101906 */
[----:B------:R-:W-:Y:S02]  /*3a70*/  IADD3 R32, P0, PT, R32, UR40, RZ ;  /* 0x0000002820207c10 */ /* 0x000fe4000ff1e0ff */
[C---:B------:R-:W-:Y:S01]  /*3a80*/  IADD3 R7, P6, PT, R2.reuse, 0x240, RZ ;  /* 0x0000024002077810 */ /* 0x040fe20007fde0ff */
[----:B------:R2:W-:Y:S01]  /*3a90*/  STG.E desc[UR8][R26.64], R6 ;  /* 0x000000061a007986 */ /* 0x0005e2000c101908 */
[----:B------:R-:W-:-:S02]  /*3aa0*/  IADD3 R0, P4, PT, R2, 0x280, RZ ;  /* 0x0000028002007810 */ /* 0x000fc40007f9e0ff */
[-C--:B------:R-:W-:Y:S02]  /*3ab0*/  IADD3.X R34, PT, PT, RZ, R3.reuse, RZ, P2, !PT ;  /* 0x00000003ff227210 */ /* 0x080fe400017fe4ff */
[----:B------:R-:W-:Y:S02]  /*3ac0*/  F2FP.BF16.F32.PACK_AB R8, R33, R8 ;  /* 0x000000082108723e */ /* 0x000fe400000010ff */
[----:B------:R-:W-:Y:S02]  /*3ad0*/  IADD3 R2, P1, PT, R2, 0x2c0, RZ ;  /* 0x000002c002027810 */ /* 0x000fe40007f3e0ff */
[----:B------:R-:W-:Y:S02]  /*3ae0*/  IADD3.X R29, PT, PT, R19, UR41, RZ, P3, !PT ;  /* 0x00000029131d7c10 */ /* 0x000fe40009ffe4ff */
[----:B------:R-:W-:Y:S02]  /*3af0*/  IADD3.X R33, PT, PT, R17, UR41, RZ, P0, !PT ;  /* 0x0000002911217c10 */ /* 0x000fe400087fe4ff */
[-C--:B-1----:R-:W-:Y:S01]  /*3b00*/  IADD3.X R4, PT, PT, RZ, R3.reuse, RZ, P6, !PT ;  /* 0x00000003ff047210 */ /* 0x082fe200037fe4ff */
[----:B------:R1:W-:Y:S01]  /*3b10*/  STG.E desc[UR10][R28.64], R8 ;  /* 0x000000081c007986 */ /* 0x0003e2000c10190a */
[----:B------:R-:W-:-:S02]  /*3b20*/  IADD3.X R5, PT, PT, RZ, R3, RZ, P4, !PT ;  /* 0x00000003ff057210 */ /* 0x000fc400027fe4ff */
[----:B------:R-:W-:Y:S01]  /*3b30*/  LEA.HI R11, P0, R34, R11, RZ, 0x1 ;  /* 0x0000000b220b7211 */ /* 0x000fe200078108ff */
[----:B------:R3:W-:Y:S01]  /*3b40*/  STG.E desc[UR12][R32.64], R10 ;  /* 0x0000000a20007986 */ /* 0x0007e2000c10190c */
[----:B------:R-:W-:Y:S02]  /*3b50*/  IADD3.X R3, PT, PT, RZ, R3, RZ, P1, !PT ;  /* 0x00000003ff037210 */ /* 0x000fe40000ffe4ff */
[----:B------:R-:W-:Y:S02]  /*3b60*/  LEA.HI R9, P1, R12, R9, RZ, 0x1 ;  /* 0x000000090c097211 */ /* 0x000fe400078308ff */
[----:B--2---:R-:W-:Y:S02]  /*3b70*/  LEA.HI R6, P2, R4, R7, RZ, 0x1 ;  /* 0x0000000704067211 */ /* 0x004fe400078508ff */
[----:B------:R-:W-:Y:S02]  /*3b80*/  LEA.HI R2, P3, R3, R2, RZ, 0x1 ;  /* 0x0000000203027211 */ /* 0x000fe400078708ff */
[----:B-1----:R-:W-:-:S02]  /*3b90*/  IADD3.X R8, PT, PT, RZ, R12, RZ, P1, !PT ;  /* 0x0000000cff087210 */ /* 0x002fc40000ffe4ff */
[----:B------:R-:W-:Y:S02]  /*3ba0*/  IADD3.X R7, PT, PT, RZ, R4, RZ, P2, !PT ;  /* 0x00000004ff077210 */ /* 0x000fe400017fe4ff */
[----:B---3--:R-:W-:Y:S02]  /*3bb0*/  IADD3.X R10, PT, PT, RZ, R34, RZ, P0, !PT ;  /* 0x00000022ff0a7210 */ /* 0x008fe400007fe4ff */
[----:B------:R-:W-:Y:S02]  /*3bc0*/  LEA.HI R0, P0, R5, R0, RZ, 0x1 ;  /* 0x0000000005007211 */ /* 0x000fe400078108ff */
[C---:B------:R-:W-:Y:S02]  /*3bd0*/  SHF.L.U64.HI R12, R11.reuse, 0x1, R10 ;  /* 0x000000010b0c7819 */ /* 0x040fe4000001020a */
[----:B------:R-:W-:Y:S02]  /*3be0*/  SHF.L.U32 R10, R11, 0x1, RZ ;  /* 0x000000010b0a7819 */ /* 0x000fe400000006ff */
[----:B------:R-:W-:-:S02]  /*3bf0*/  SHF.L.U64.HI R11, R9, 0x1, R8 ;  /* 0x00000001090b7819 */ /* 0x000fc40000010208 */
[----:B------:R-:W-:Y:S02]  /*3c00*/  SHF.L.U32 R4, R9, 0x1, RZ ;  /* 0x0000000109047819 */ /* 0x000fe400000006ff */
[----:B------:R-:W-:Y:S02]  /*3c10*/  IADD3.X R9, PT, PT, RZ, R5, RZ, P0, !PT ;  /* 0x00000005ff097210 */ /* 0x000fe400007fe4ff */
[----:B------:R-:W-:Y:S02]  /*3c20*/  IADD3.X R3, PT, PT, RZ, R3, RZ, P3, !PT ;  /* 0x00000003ff037210 */ /* 0x000fe40001ffe4ff */
[----:B------:R-:W-:Y:S02]  /*3c30*/  SHF.L.U64.HI R7, R6, 0x1, R7 ;  /* 0x0000000106077819 */ /* 0x000fe40000010207 */
[----:B------:R-:W-:Y:S02]  /*3c40*/  LOP3.LUT R5, R10, 0xfffffffc, RZ, 0xc0, !PT ;  /* 0xfffffffc0a057812 */ /* 0x000fe400078ec0ff */
[----:B------:R-:W-:-:S02]  /*3c50*/  SHF.L.U32 R6, R6, 0x1, RZ ;  /* 0x0000000106067819 */ /* 0x000fc400000006ff */
[C---:B------:R-:W-:Y:S02]  /*3c60*/  SHF.L.U64.HI R9, R0.reuse, 0x1, R9 ;  /* 0x0000000100097819 */ /* 0x040fe40000010209 */
[----:B------:R-:W-:Y:S02]  /*3c70*/  SHF.L.U32 R8, R0, 0x1, RZ ;  /* 0x0000000100087819 */ /* 0x000fe400000006ff */
[C---:B------:R-:W-:Y:S02]  /*3c80*/  SHF.L.U64.HI R0, R2.reuse, 0x1, R3 ;  /* 0x0000000102007819 */ /* 0x040fe40000010203 */
[----:B------:R-:W-:Y:S02]  /*3c90*/  SHF.L.U32 R10, R2, 0x1, RZ ;  /* 0x00000001020a7819 */ /* 0x000fe400000006ff */
[----:B------:R-:W-:Y:S02]  /*3ca0*/  IADD3 R2, P0, PT, R5, UR40, RZ ;  /* 0x0000002805027c10 */ /* 0x000fe4000ff1e0ff */
[----:B------:R-:W-:-:S02]  /*3cb0*/  LOP3.LUT R6, R6, 0xfffffffc, RZ, 0xc0, !PT ;  /* 0xfffffffc06067812 */ /* 0x000fc400078ec0ff */
[----:B------:R-:W-:Y:S02]  /*3cc0*/  IADD3.X R3, PT, PT, R12, UR41, RZ, P0, !PT ;  /* 0x000000290c037c10 */ /* 0x000fe400087fe4ff */
[----:B------:R-:W-:Y:S02]  /*3cd0*/  IADD3 R6, P0, PT, R6, UR40, RZ ;  /* 0x0000002806067c10 */ /* 0x000fe4000ff1e0ff */
[----:B------:R-:W-:Y:S01]  /*3ce0*/  LOP3.LUT R4, R4, 0xfffffffc, RZ, 0xc0, !PT ;  /* 0xfffffffc04047812 */ /* 0x000fe200078ec0ff */
[----:B------:R1:W-:Y:S01]  /*3cf0*/  STG.E desc[UR4][R2.64], R16 ;  /* 0x0000001002007986 */ /* 0x0003e2000c101904 */
[----:B------:R-:W-:Y:S02]  /*3d00*/  IADD3.X R7, PT, PT, R7, UR41, RZ, P0, !PT ;  /* 0x0000002907077c10 */ /* 0x000fe400087fe4ff */
[----:B------:R-:W-:Y:S02]  /*3d10*/  IADD3 R38, P0, PT, R39, R38, RZ ;  /* 0x0000002627267210 */ /* 0x000fe40007f1e0ff */
[----:B------:R-:W-:-:S02]  /*3d20*/  LOP3.LUT R8, R8, 0xfffffffc, RZ, 0xc0, !PT ;  /* 0xfffffffc08087812 */ /* 0x000fc400078ec0ff */
[----:B------:R-:W-:Y:S02]  /*3d30*/  LEA.HI.X.SX32 R37, R39, R37, 0x1, P0 ;  /* 0x0000002527257211 */ /* 0x000fe400000f0eff */
[----:B------:R-:W-:Y:S02]  /*3d40*/  ISETP.GE.U32.AND P0, PT, R38, UR44, PT ;  /* 0x0000002c26007c0c */ /* 0x000fe4000bf06070 */
[----:B------:R-:W-:Y:S02]  /*3d50*/  IADD3 R4, P1, PT, R4, UR40, RZ ;  /* 0x0000002804047c10 */ /* 0x000fe4000ff3e0ff */
[----:B------:R-:W-:Y:S02]  /*3d60*/  LOP3.LUT R10, R10, 0xfffffffc, RZ, 0xc0, !PT ;  /* 0xfffffffc0a0a7812 */ /* 0x000fe400078ec0ff */
[----:B------:R-:W-:Y:S02]  /*3d70*/  ISETP.GE.AND.EX P0, PT, R37, UR45, PT, P0 ;  /* 0x0000002d25007c0c */ /* 0x000fe4000bf06300 */
[----:B------:R-:W-:-:S02]  /*3d80*/  IADD3 R8, P2, PT, R8, UR40, RZ ;  /* 0x0000002808087c10 */ /* 0x000fc4000ff5e0ff */
[----:B------:R-:W-:Y:S02]  /*3d90*/  IADD3.X R5, PT, PT, R11, UR41, RZ, P1, !PT ;  /* 0x000000290b057c10 */ /* 0x000fe40008ffe4ff */
        /* <DEDUP_REMOVED lines=9> */
.L_x_6304:
[----:B------:R-:W-:Y:S01]  /*3e30*/  BSSY B0, `(.L_x_6354) ;  /* 0x0000007000007945 */ /* 0x000fe20003800000 */
[----:B------:R-:W-:Y:S02]  /*3e40*/  MOV R12, 0x10 ;  /* 0x00000010000c7802 */ /* 0x000fe40000000f00 */
[----:B------:R-:W-:Y:S02]  /*3e50*/  MOV R11, 0x1f ;  /* 0x0000001f000b7802 */ /* 0x000fe40000000f00 */
[----:B------:R-:W-:-:S07]  /*3e60*/  MOV R15, 0xffffffff ;  /* 0xffffffff000f7802 */ /* 0x000fce0000000f00 */
[----:B0-----:R-:W-:Y:S05]  /*3e70*/  WARPSYNC.COLLECTIVE R15, `(.L_x_6355) ;  /* 0x000000000f087348 */ /* 0x001fea0003c00000 */
[----:B------:R1:W2:Y:S02]  /*3e80*/  SHFL.BFLY P6, R14, R13, R12, R11 ;  /* 0x0c00000c0d0e7389 */ /* 0x0002a400000c000b */
[----:B012---:R-:W-:Y:S05]  /*3e90*/  ENDCOLLECTIVE ;  /* 0x000000000000791b */ /* 0x007fea0003800000 */
.L_x_6355:
[----:B------:R-:W-:Y:S05]  /*3ea0*/  BSYNC B0 ;  /* 0x0000000000007941 */ /* 0x000fea0003800000 */
.L_x_6354:
        /* <DEDUP_REMOVED lines=9> */
.L_x_6356:
[----:B------:R-:W-:Y:S01]  /*3f40*/  HFMA2 R12, -RZ, RZ, 0, 2.384185791015625e-07 ;  /* 0x00000004ff0c7431 */ /* 0x000fe200000001ff */
[----:B------:R-:W-:-:S05]  /*3f50*/  FMNMX R0, R13, R14, !PT ;  /* 0x0000000e0d007209 */ /* 0x000fca0007800000 */
[----:B------:R-:W-:-:S07]  /*3f60*/  IMAD.MOV.U32 R13, RZ, RZ, R0 ;  /* 0x000000ffff0d7224 */ /* 0x000fce00078e0000 */
[----:B------:R-:W-:Y:S05]  /*3f70*/  WARPSYNC.COLLECTIVE R15, `(.L_x_6357) ;  /* 0x000000000f087348 */ /* 0x000fea0003c00000 */
[----:B------:R0:W1:Y:S02]  /*3f80*/  SHFL.BFLY P6, R14, R13, R12, R11 ;  /* 0x0c00000c0d0e7389 */ /* 0x00006400000c000b */
[----:B01----:R-:W-:Y:S05]  /*3f90*/  ENDCOLLECTIVE ;  /* 0x000000000000791b */ /* 0x003fea0003800000 */
.L_x_6357:
[----:B------:R-:W-:Y:S01]  /*3fa0*/  HFMA2 R12, -RZ, RZ, 0, 1.1920928955078125e-07 ;  /* 0x00000002ff0c7431 */ /* 0x000fe200000001ff */
[----:B------:R-:W-:-:S04]  /*3fb0*/  FMNMX R2, R0, R14, !PT ;  /* 0x0000000e00027209 */ /* 0x000fc80007800000 */
[----:B------:R-:W-:-:S07]  /*3fc0*/  MOV R13, R2 ;  /* 0x00000002000d7202 */ /* 0x000fce0000000f00 */
[----:B------:R-:W-:Y:S05]  /*3fd0*/  WARPSYNC.COLLECTIVE R15, `(.L_x_6358) ;  /* 0x000000000f087348 */ /* 0x000fea0003c00000 */
[----:B------:R0:W1:Y:S02]  /*3fe0*/  SHFL.BFLY P6, R14, R13, R12, R11 ;  /* 0x0c00000c0d0e7389 */ /* 0x00006400000c000b */
[----:B01----:R-:W-:Y:S05]  /*3ff0*/  ENDCOLLECTIVE ;  /* 0x000000000000791b */ /* 0x003fea0003800000 */
.L_x_6358:
[----:B------:R-:W-:Y:S01]  /*4000*/  HFMA2 R12, -RZ, RZ, 0, 5.9604644775390625e-08 ;  /* 0x00000001ff0c7431 */ /* 0x000fe200000001ff */
[----:B------:R-:W-:-:S04]  /*4010*/  FMNMX R3, R2, R14, !PT ;  /* 0x0000000e02037209 */ /* 0x000fc80007800000 */
[----:B------:R-:W-:-:S07]  /*4020*/  MOV R13, R3 ;  /* 0x00000003000d7202 */ /* 0x000fce0000000f00 */
[----:B------:R-:W-:Y:S05]  /*4030*/  WARPSYNC.COLLECTIVE R15, `(.L_x_6359) ;  /* 0x000000000f087348 */ /* 0x000fea0003c00000 */
[----:B------:R0:W1:Y:S02]  /*4040*/  SHFL.BFLY P6, R14, R13, R12, R11 ;  /* 0x0c00000c0d0e7389 */ /* 0x00006400000c000b */
[----:B01----:R-:W-:Y:S05]  /*4050*/  ENDCOLLECTIVE ;  /* 0x000000000000791b */ /* 0x003fea0003800000 */
.L_x_6359:
        /* <DEDUP_REMOVED lines=27> */
[----:B------:R-:W-:-:S02]  /*4210*/  FFMA.SAT R21, R42, R35, 0.5 ;  /* 0x3f0000002a157423 */ /* 0x000fc40000002023 */
[-C--:B------:R-:W-:Y:S01]  /*4220*/  FFMA.RM R3, R3, R40.reuse, 12582913 ;  /* 0x4b40000103037423 */ /* 0x080fe20000004028 */
[-C--:B------:R-:W-:Y:S01]  /*4230*/  FFMA.RM R19, R19, R40.reuse, 12582913 ;  /* 0x4b40000113137423 */ /* 0x080fe20000004028 */
[----:B------:R-:W-:Y:S02]  /*4240*/  FFMA.RM R21, R21, R40, 12582913 ;  /* 0x4b40000115157423 */ /* 0x000fe40000004028 */
        /* <DEDUP_REMOVED lines=91> */
[----:B------:R-:W-:-:S04]  /*4800*/  FADD R25, R21, -12583039 ;  /* 0xcb40007f15197421 */ /* 0x000fc80000000000 */
[----:B------:R-:W-:Y:S01]  /*4810*/  FFMA R25, R42, 1.4426950216293334961, -R25 ;  /* 0x3fb8aa3b2a197823 */ /* 0x000fe20000000819 */
[----:B0-----:R-:W-:-:S03]  /*4820*/  FFMA.SAT R19, R26, R35, 0.5 ;  /* 0x3f0000001a137423 */ /* 0x001fc60000002023 */
[----:B------:R-:W-:Y:S01]  /*4830*/  FFMA R25, R42, 1.925963033500011079e-08, R25 ;  /* 0x32a570602a197823 */ /* 0x000fe20000000019 */
[----:B------:R-:W-:Y:S01]  /*4840*/  FFMA.RM R19, R19, R40, 12582913 ;  /* 0x4b40000113137423 */ /* 0x000fe20000004028 */
[----:B--2---:R-:W-:Y:S01]  /*4850*/  FMUL R17, R17, R18 ;  /* 0x0000001211117220 */ /* 0x004fe20000400000 */
[----:B------:R-:W-:Y:S02]  /*4860*/  IMAD.SHL.U32 R18, R21, 0x800000, RZ ;  /* 0x0080000015127824 */ /* 0x000fe400078e00ff */
[C---:B------:R-:W-:Y:S01]  /*4870*/  FADD R21, R19.reuse, -12583039 ;  /* 0xcb40007f13157421 */ /* 0x040fe20000000000 */
[----:B------:R-:W0:Y:S01]  /*4880*/  MUFU.EX2 R25, R25 ;  /* 0x0000001900197308 */ /* 0x000e220000000800 */
[----:B------:R-:W-:Y:S02]  /*4890*/  SHF.L.U32 R19, R19, 0x17, RZ ;  /* 0x0000001713137819 */ /* 0x000fe400000006ff */
        /* <DEDUP_REMOVED lines=77> */
[C---:B------:R-:W-:Y:S01]  /*4d70*/  FFMA R11, R34.reuse, 1.4426950216293334961, -R11 ;  /* 0x3fb8aa3b220b7823 */ /* 0x040fe2000000080b */
[----:B------:R-:W-:Y:S02]  /*4d80*/  SHF.L.U32 R28, R35, 0x17, RZ ;  /* 0x00000017231c7819 */ /* 0x000fe400000006ff */
[----:B------:R-:W-:Y:S01]  /*4d90*/  FFMA R33, R33, 1.925963033500011079e-08, R12 ;  /* 0x32a5706021217823 */ /* 0x000fe2000000000c */
[----:B------:R-:W-:Y:S01]  /*4da0*/  FFMA R34, R34, 1.925963033500011079e-08, R11 ;  /* 0x32a5706022227823 */ /* 0x000fe2000000000b */
[----:B------:R-:W-:-:S02]  /*4db0*/  FADD R11, RZ, R3 ;  /* 0x00000003ff0b7221 */ /* 0x000fc40000000000 */
[----:B------:R-:W0:Y:S02]  /*4dc0*/  MUFU.EX2 R14, R33 ;  /* 0x00000021000e7308 */ /* 0x000e240000000800 */
[----:B------:R-:W-:-:S04]  /*4dd0*/  FADD R11, R11, R0 ;  /* 0x000000000b0b7221 */ /* 0x000fc80000000000 */
[----:B------:R-:W-:Y:S02]  /*4de0*/  FADD R11, R11, R2 ;  /* 0x000000020b0b7221 */ /* 0x000fe40000000000 */
[----:B------:R-:W1:Y:S02]  /*4df0*/  MUFU.EX2 R15, R34 ;  /* 0x00000022000f7308 */ /* 0x000e640000000800 */
[----:B------:R-:W-:-:S04]  /*4e00*/  FADD R12, R11, R4 ;  /* 0x000000040b0c7221 */ /* 0x000fc80000000000 */
[----:B------:R-:W-:Y:S01]  /*4e10*/  FADD R11, R12, R5 ;  /* 0x000000050c0b7221 */ /* 0x000fe20000000000 */
[----:B0-----:R-:W-:-:S03]  /*4e20*/  FMUL R29, R13, R14 ;  /* 0x0000000e0d1d7220 */ /* 0x001fc60000400000 */
        /* <DEDUP_REMOVED lines=26> */
.L_x_6360:
[----:B------:R-:W-:Y:S02]  /*4fd0*/  HFMA2 R12, -RZ, RZ, 0, 4.76837158203125e-07 ;  /* 0x00000008ff0c7431 */ /* 0x000fe400000001ff */
[----:B------:R-:W-:-:S05]  /*4fe0*/  FADD R32, R13, R14 ;  /* 0x0000000e0d207221 */ /* 0x000fca0000000000 */
[----:B------:R-:W-:-:S07]  /*4ff0*/  MOV R13, R32 ;  /* 0x00000020000d7202 */ /* 0x000fce0000000f00 */
[----:B------:R-:W-:Y:S05]  /*5000*/  WARPSYNC.COLLECTIVE R15, `(.L_x_6361) ;  /* 0x000000000f087348 */ /* 0x000fea0003c00000 */
[----:B------:R0:W1:Y:S02]  /*5010*/  SHFL.BFLY P6, R14, R13, R12, R11 ;  /* 0x0c00000c0d0e7389 */ /* 0x00006400000c000b */
[----:B01----:R-:W-:Y:S05]  /*5020*/  ENDCOLLECTIVE ;  /* 0x000000000000791b */ /* 0x003fea0003800000 */
.L_x_6361:
[----:B------:R-:W-:Y:S02]  /*5030*/  HFMA2 R12, -RZ, RZ, 0, 2.384185791015625e-07 ;  /* 0x00000004ff0c7431 */ /* 0x000fe400000001ff */
[----:B------:R-:W-:-:S05]  /*5040*/  FADD R33, R32, R14 ;  /* 0x0000000e20217221 */ /* 0x000fca0000000000 */
[----:B------:R-:W-:-:S07]  /*5050*/  MOV R13, R33 ;  /* 0x00000021000d7202 */ /* 0x000fce0000000f00 */
[----:B------:R-:W-:Y:S05]  /*5060*/  WARPSYNC.COLLECTIVE R15, `(.L_x_6362) ;  /* 0x000000000f087348 */ /* 0x000fea0003c00000 */
[----:B------:R0:W1:Y:S02]  /*5070*/  SHFL.BFLY P6, R14, R13, R12, R11 ;  /* 0x0c00000c0d0e7389 */ /* 0x00006400000c000b */
[----:B01----:R-:W-:Y:S05]  /*5080*/  ENDCOLLECTIVE ;  /* 0x000000000000791b */ /* 0x003fea0003800000 */
.L_x_6362:
[----:B------:R-:W-:Y:S02]  /*5090*/  IMAD.MOV.U32 R12, RZ, RZ, 0x2 ;  /* 0x00000002ff0c7424 */ /* 0x000fe400078e00ff */
[----:B------:R-:W-:-:S05]  /*50a0*/  FADD R34, R33, R14 ;  /* 0x0000000e21227221 */ /* 0x000fca0000000000 */
[----:B------:R-:W-:-:S07]  /*50b0*/  MOV R13, R34 ;  /* 0x00000022000d7202 */ /* 0x000fce0000000f00 */
[----:B------:R-:W-:Y:S05]  /*50c0*/  WARPSYNC.COLLECTIVE R15, `(.L_x_6363) ;  /* 0x000000000f087348 */ /* 0x000fea0003c00000 */
[----:B------:R0:W1:Y:S02]  /*50d0*/  SHFL.BFLY P6, R14, R13, R12, R11 ;  /* 0x0c00000c0d0e7389 */ /* 0x00006400000c000b */
[----:B01----:R-:W-:Y:S05]  /*50e0*/  ENDCOLLECTIVE ;  /* 0x000000000000791b */ /* 0x003fea0003800000 */
.L_x_6363:
[----:B------:R-:W-:Y:S02]  /*50f0*/  HFMA2 R12, -RZ, RZ, 0, 5.9604644775390625e-08 ;  /* 0x00000001ff0c7431 */ /* 0x000fe400000001ff */
[----:B------:R-:W-:-:S05]  /*5100*/  FADD R35, R34, R14 ;  /* 0x0000000e22237221 */ /* 0x000fca0000000000 */
[----:B------:R-:W-:-:S07]  /*5110*/  MOV R13, R35 ;  /* 0x00000023000d7202 */ /* 0x000fce0000000f00 */
[----:B------:R-:W-:Y:S05]  /*5120*/  WARPSYNC.COLLECTIVE R15, `(.L_x_6364) ;  /* 0x000000000f087348 */ /* 0x000fea0003c00000 */
[----:B------:R0:W1:Y:S02]  /*5130*/  SHFL.BFLY P6, R14, R13, R12, R11 ;  /* 0x0c00000c0d0e7389 */ /* 0x00006400000c000b */
[----:B01----:R-:W-:Y:S05]  /*5140*/  ENDCOLLECTIVE ;  /* 0x000000000000791b */ /* 0x003fea0003800000 */
.L_x_6364:
[----:B------:R-:W-:Y:S05]  /*5150*/  BRA `(.L_x_6365) ;  /* 0xffffffcc00347947 */ /* 0x000fea000383ffff */
        .weak           $__internal_118_$__cuda_sm3x_div_rn_noftz_f32_slowpath
        .type           $__internal_118_$__cuda_sm3x_div_rn_noftz_f32_slowpath,@function
        .size           $__internal_118_$__cuda_sm3x_div_rn_noftz_f32_slowpath,(.L_x_25570 - $__internal_118_$__cuda_sm3x_div_rn_noftz_f32_slowpath)
$__internal_118_$__cuda_sm3x_div_rn_noftz_f32_slowpath:
        /* <DEDUP_REMOVED lines=34> */
.L_x_6367:
        /* <DEDUP_REMOVED lines=51> */
.L_x_6374:
[----:B------:R-:W-:-:S04]  /*56b0*/  LOP3.LUT R3, R3, 0x80000000, RZ, 0xc0, !PT ;  /* 0x8000000003037812 */ /* 0x000fc800078ec0ff */
[----:B------:R-:W-:Y:S01]  /*56c0*/  LOP3.LUT R3, R3, 0x7f800000, RZ, 0xfc, !PT ;  /* 0x7f80000003037812 */ /* 0x000fe200078efcff */
[----:B------:R-:W-:Y:S06]  /*56d0*/  BRA `(.L_x_6375) ;  /* 0x0000000000047947 */ /* 0x000fec0003800000 */
.L_x_6373:
[----:B------:R-:W-:-:S07]  /*56e0*/  LEA R3, R34, R3, 0x17 ;  /* 0x0000000322037211 */ /* 0x000fce00078eb8ff */
.L_x_6375:
[----:B------:R-:W-:Y:S05]  /*56f0*/  BSYNC.RECONVERGENT B1 ;  /* 0x0000000000017941 */ /* 0x000fea0003800200 */
.L_x_6372:
[----:B------:R-:W-:Y:S05]  /*5700*/  BRA `(.L_x_6376) ;  /* 0x0000000000207947 */ /* 0x000fea0003800000 */
.L_x_6371:
[----:B------:R-:W-:-:S04]  /*5710*/  LOP3.LUT R3, R12, 0x80000000, R3, 0x48, !PT ;  /* 0x800000000c037812 */ /* 0x000fc800078e4803 */
[----:B------:R-:W-:Y:S01]  /*5720*/  LOP3.LUT R3, R3, 0x7f800000, RZ, 0xfc, !PT ;  /* 0x7f80000003037812 */ /* 0x000fe200078efcff */
[----:B------:R-:W-:Y:S06]  /*5730*/  BRA `(.L_x_6376) ;  /* 0x0000000000147947 */ /* 0x000fec0003800000 */
.L_x_6370:
[----:B------:R-:W-:Y:S01]  /*5740*/  LOP3.LUT R3, R12, 0x80000000, R3, 0x48, !PT ;  /* 0x800000000c037812 */ /* 0x000fe200078e4803 */
[----:B------:R-:W-:Y:S06]  /*5750*/  BRA `(.L_x_6376) ;  /* 0x00000000000c7947 */ /* 0x000fec0003800000 */
.L_x_6369:
[----:B------:R-:W0:Y:S01]  /*5760*/  MUFU.RSQ R3, -QNAN ;  /* 0xffc0000000037908 */ /* 0x000e220000001400 */
[----:B------:R-:W-:Y:S05]  /*5770*/  BRA `(.L_x_6376) ;  /* 0x0000000000047947 */ /* 0x000fea0003800000 */
.L_x_6368:
[----:B------:R-:W-:-:S07]  /*5780*/  FADD.FTZ R3, R3, R12 ;  /* 0x0000000c03037221 */ /* 0x000fce0000010000 */
.L_x_6376:
[----:B------:R-:W-:Y:S05]  /*5790*/  BSYNC.RECONVERGENT B0 ;  /* 0x0000000000007941 */ /* 0x000fea0003800200 */
.L_x_6366:
[----:B------:R-:W-:Y:S01]  /*57a0*/  HFMA2 R13, -RZ, RZ, 0, 0 ;  /* 0x00000000ff0d7431 */ /* 0x000fe200000001ff */
[----:B------:R-:W-:-:S04]  /*57b0*/  MOV R12, R32 ;  /* 0x00000020000c7202 */ /* 0x000fc80000000f00 */
[----:B0-----:R-:W-:Y:S05]  /*57c0*/  RET.REL.NODEC R12 `(_Z15SoftmaxWarpImplI10DirectLoadI13__nv_bfloat16fE11DirectStoreIfS1_EfLi2ELi24ELi32ELi1ELb0EL9Algorithm0EEvT_T0_ll) ;  /* 0xffffffa80c0c7950 */ /* 0x001fea0003c3ffff */
.L_x_6377:
        /* <DEDUP_REMOVED lines=11> */
.L_x_25570:


//--------------------- .text._Z15SoftmaxWarpImplI10DirectLoadI13__nv_bfloat16fE11DirectStoreIfS1_EfLi2ELi22ELi32ELi1ELb1EL9Algorithm0EEvT_T0_ll --------------------------
	.section	.text._Z15SoftmaxWarpImplI10DirectLoadI13__nv_bfloat16fE11DirectStoreIfS1_EfLi2ELi22ELi32ELi1ELb1EL9Algorithm0EEvT_T0_ll,"ax",@progbits
	.align	128
        .global         _Z15SoftmaxWarpImplI10DirectLoadI13__nv_bfloat16fE11DirectStoreIfS1_EfLi2ELi22ELi32ELi1ELb1EL9Algorithm0EEvT_T0_ll
        .type           _Z15SoftmaxWarpImplI10DirectLoadI13__nv_bfloat16fE11DirectStoreIfS1_EfLi2ELi22ELi32ELi1ELb1EL9Algorithm0EEvT_T0_ll,@function
        .size           _Z15SoftmaxWarpImplI10DirectLoadI13__nv_bfloat16fE11DirectStoreIfS1_EfLi2ELi22ELi32ELi1ELb1EL9Algorithm0EEvT_T0_ll,(.L_x_25571 - _Z15SoftmaxWarpImplI10DirectLoadI13__nv_bfloat16fE11DirectStoreIfS1_EfLi2ELi22ELi32ELi1ELb1EL9Algorithm0EEvT_T0_ll)
        .other          _Z15SoftmaxWarpImplI10DirectLoadI13__nv_bfloat16fE11DirectStoreIfS1_EfLi2ELi22ELi32ELi1ELb1EL9Algorithm0EEvT_T0_ll,@"STO_CUDA_ENTRY STV_DEFAULT"
_Z15SoftmaxWarpImplI10DirectLoadI13__nv_bfloat16fE11DirectStoreIfS1_EfLi2ELi22ELi32ELi1ELb1EL9Algorithm0EEvT_T0_ll:
.text._Z15SoftmaxWarpImplI10DirectLoadI13__nv_bfloat16fE11DirectStoreIfS1_EfLi2ELi22ELi32ELi1ELb1EL9Algorithm0EEvT_T0_ll:
        /* <DEDUP_REMOVED lines=24> */
.L_x_6378:
        /* <DEDUP_REMOVED lines=23> */
[----:B--2---:R-:W-:-:S07]  /*02f0*/  IADD3 R32, PT, PT, R52, 0x280, RZ ;  /* 0x0000028034207810 */ /* 0x004fce0007ffe0ff */
.L_x_6446:
[----:B01----:R-:W1:Y:S01]  /*0300*/  LDC.64 R16, c[0x0][0x388] ;  /* 0x0000e200ff107b82 */ /* 0x003e620000000a00 */
[----:B------:R-:W-:-:S04]  /*0310*/  ISETP.GE.U32.AND P0, PT, R52, UR40, PT ;  /* 0x0000002834007c0c */ /* 0x000fc8000bf06070 */
[----:B------:R-:W-:Y:S02]  /*0320*/  ISETP.GE.AND.EX P6, PT, RZ, UR41, PT, P0 ;  /* 0x00000029ff007c0c */ /* 0x000fe4000bfc6300 */
[----:B------:R-:W-:Y:S01]  /*0330*/  ISETP.GE.U32.AND P0, PT, R50, UR40, PT ;  /* 0x0000002832007c0c */ /* 0x000fe2000bf06070 */
[----:B--23--:R-:W2:Y:S01]  /*0340*/  LDC.64 R4, c[0x0][0x388] ;  /* 0x0000e200ff047b82 */ /* 0x00cea20000000a00 */
[----:B------:R-:W-:Y:S02]  /*0350*/  P2R R35, PR, RZ, 0x40 ;  /* 0x00000040ff237803 */ /* 0x000fe40000000000 */
[----:B------:R-:W-:Y:S02]  /*0360*/  ISETP.GE.AND.EX P5, PT, RZ, UR41, PT, P0 ;  /* 0x00000029ff007c0c */ /* 0x000fe4000bfa6300 */
[----:B------:R-:W-:Y:S02]  /*0370*/  ISETP.GE.U32.AND P0, PT, R48, UR40, PT ;  /* 0x0000002830007c0c */ /* 0x000fe4000bf06070 */
[----:B------:R-:W-:Y:S01]  /*0380*/  P2R R14, PR, RZ, 0x20 ;  /* 0x00000020ff0e7803 */ /* 0x000fe20000000000 */
[----:B------:R-:W3:Y:S01]  /*0390*/  LDC.64 R8, c[0x0][0x388] ;  /* 0x0000e200ff087b82 */ /* 0x000ee20000000a00 */
[----:B------:R-:W-:-:S02]  /*03a0*/  ISETP.GE.AND.EX P4, PT, RZ, UR41, PT, P0 ;  /* 0x00000029ff007c0c */ /* 0x000fc4000bf86300 */
[----:B------:R-:W-:Y:S02]  /*03b0*/  @!P6 MOV R53, RZ ;  /* 0x000000ff0035e202 */ /* 0x000fe40000000f00 */
[----:B------:R-:W-:Y:S02]  /*03c0*/  ISETP.GE.U32.AND P0, PT, R46, UR40, PT ;  /* 0x000000282e007c0c */ /* 0x000fe4000bf06070 */
[----:B------:R-:W-:Y:S01]  /*03d0*/  P2R R15, PR, RZ, 0x10 ;  /* 0x00000010ff0f7803 */ /* 0x000fe20000000000 */
[-C--:B-1----:R-:W-:Y:S01]  /*03e0*/  @!P6 IMAD R0, R31, R16.reuse, RZ ;  /* 0x000000101f00e224 */ /* 0x082fe200078e02ff */
[----:B------:R-:W1:Y:S01]  /*03f0*/  LDC.64 R6, c[0x0][0x380] ;  /* 0x0000e000ff067b82 */ /* 0x000e620000000a00 */
[C---:B----4-:R-:W-:Y:S01]  /*0400*/  @!P6 IMAD.WIDE.U32 R2, R33.reuse, R16, R52 ;  /* 0x000000102102e225 */ /* 0x050fe200078e0034 */
[----:B------:R-:W-:Y:S02]  /*0410*/  @!P5 MOV R51, RZ ;  /* 0x000000ff0033d202 */ /* 0x000fe40000000f00 */
[----:B------:R-:W-:Y:S01]  /*0420*/  ISETP.GE.AND.EX P3, PT, RZ, UR41, PT, P0 ;  /* 0x00000029ff007c0c */ /* 0x000fe2000bf66300 */
[----:B------:R-:W-:Y:S01]  /*0430*/  @!P6 IMAD R17, R33, R17, R0 ;  /* 0x000000112111e224 */ /* 0x000fe200078e0200 */
[----:B------:R-:W-:Y:S01]  /*0440*/  @!P4 MOV R49, RZ ;  /* 0x000000ff0031c202 */ /* 0x000fe20000000f00 */
[----:B--2---:R-:W-:Y:S01]  /*0450*/  @!P5 IMAD R0, R31, R4, RZ ;  /* 0x000000041f00d224 */ /* 0x004fe200078e02ff */
[----:B------:R-:W2:Y:S01]  /*0460*/  LDC.64 R12, c[0x0][0x388] ;  /* 0x0000e200ff0c7b82 */ /* 0x000ea20000000a00 */
[----:B------:R-:W-:-:S02]  /*0470*/  ISETP.GE.U32.AND P0, PT, R44, UR40, PT ;  /* 0x000000282c007c0c */ /* 0x000fc4000bf06070 */
[----:B------:R-:W-:Y:S01]  /*0480*/  @!P6 IADD3 R17, PT, PT, R3, R17, RZ ;  /* 0x000000110311e210 */ /* 0x000fe20007ffe0ff */
[----:B------:R-:W-:Y:S01]  /*0490*/  @!P5 IMAD R19, R33, R5, R0 ;  /* 0x000000052113d224 */ /* 0x000fe200078e0200 */
[----:B------:R-:W-:Y:S02]  /*04a0*/  ISETP.GE.AND.EX P0, PT, RZ, UR41, PT, P0 ;  /* 0x00000029ff007c0c */ /* 0x000fe4000bf06300 */
[----:B------:R-:W-:Y:S01]  /*04b0*/  @!P6 LEA.HI R16, P1, R17, R2, RZ, 0x1 ;  /* 0x000000021110e211 */ /* 0x000fe200078308ff */
[----:B------:R-:W-:Y:S01]  /*04c0*/  @!P5 IMAD.WIDE.U32 R2, R33, R4, R50 ;  /* 0x000000042102d225 */ /* 0x000fe200078e0032 */
[----:B------:R-:W-:Y:S01]  /*04d0*/  @!P3 MOV R47, RZ ;  /* 0x000000ff002fb202 */ /* 0x000fe20000000f00 */
[----:B------:R-:W4:Y:S01]  /*04e0*/  LDC.64 R4, c[0x0][0x380] ;  /* 0x0000e000ff047b82 */ /* 0x000f220000000a00 */
[----:B------:R-:W-:Y:S01]  /*04f0*/  @!P6 SHF.L.U32 R11, R16, 0x1, RZ ;  /* 0x00000001100be819 */ /* 0x000fe200000006ff */
[----:B------:R-:W-:Y:S01]  /*0500*/  @!P6 IMAD.X R17, RZ, RZ, R17, P1 ;  /* 0x000000ffff11e224 */ /* 0x000fe200008e0611 */
[----:B------:R-:W-:Y:S01]  /*0510*/  @!P5 IADD3 R19, PT, PT, R19, R3, RZ ;  /* 0x000000031313d210 */ /* 0x000fe20007ffe0ff */
[----:B---3--:R-:W-:Y:S01]  /*0520*/  @!P4 IMAD R0, R31, R8, RZ ;  /* 0x000000081f00c224 */ /* 0x008fe200078e02ff */
[----:B------:R-:W-:-:S02]  /*0530*/  @!P6 LOP3.LUT R11, R11, 0xfffffffc, RZ, 0xc0, !PT ;  /* 0xfffffffc0b0be812 */ /* 0x000fc400078ec0ff */
[----:B------:R-:W-:Y:S01]  /*0540*/  @!P5 LEA.HI R18, P2, R19, R2, RZ, 0x1 ;  /* 0x000000021312d211 */ /* 0x000fe200078508ff */
[----:B------:R-:W-:Y:S01]  /*0550*/  @!P4 IMAD R21, R33, R9, R0 ;  /* 0x000000092115c224 */ /* 0x000fe200078e0200 */
[----:B-1----:R-:W-:Y:S01]  /*0560*/  @!P6 IADD3 R6, P1, PT, R11, R6, RZ ;  /* 0x000000060b06e210 */ /* 0x002fe20007f3e0ff */
[----:B------:R-:W-:Y:S01]  /*0570*/  @!P4 IMAD.WIDE.U32 R8, R33, R8, R48 ;  /* 0x000000082108c225 */ /* 0x000fe200078e0030 */
[----:B------:R-:W1:Y:S01]  /*0580*/  LDC.64 R10, c[0x0][0x380] ;  /* 0x0000e000ff0a7b82 */ /* 0x000e620000000a00 */
[----:B------:R-:W-:Y:S02]  /*0590*/  @!P5 IADD3.X R19, PT, PT, RZ, R19, RZ, P2, !PT ;  /* 0x00000013ff13d210 */ /* 0x000fe400017fe4ff */
[----:B------:R-:W-:Y:S01]  /*05a0*/  @!P6 SHF.L.U64.HI R16, R16, 0x1, R17 ;  /* 0x000000011010e819 */ /* 0x000fe20000010211 */
[----:B--2---:R-:W-:Y:S01]  /*05b0*/  @!P3 IMAD R20, R31, R12, RZ ;  /* 0x0000000c1f14b224 */ /* 0x004fe200078e02ff */
[C---:B------:R-:W-:Y:S02]  /*05c0*/  @!P5 SHF.L.U32 R17, R18.reuse, 0x1, RZ ;  /* 0x000000011211d819 */ /* 0x040fe400000006ff */
[----:B------:R-:W-:Y:S01]  /*05d0*/  @!P5 SHF.L.U64.HI R18, R18, 0x1, R19 ;  /* 0x000000011212d819 */ /* 0x000fe20000010213 */
[----:B------:R-:W2:Y:S01]  /*05e0*/  LDC.64 R2, c[0x0][0x388] ;  /* 0x0000e200ff027b82 */ /* 0x000ea20000000a00 */
[----:B------:R-:W-:Y:S01]  /*05f0*/  @!P4 IADD3 R19, PT, PT, R21, R9, RZ ;  /* 0x000000091513c210 */ /* 0x000fe20007ffe0ff */
[----:B------:R-:W-:Y:S01]  /*0600*/  @!P6 IMAD.X R7, R16, 0x1, R7, P1 ;  /* 0x000000011007e824 */ /* 0x000fe200008e0607 */
[----:B------:R-:W-:Y:S01]  /*0610*/  @!P5 LOP3.LUT R17, R17, 0xfffffffc, RZ, 0xc0, !PT ;  /* 0xfffffffc1111d812 */ /* 0x000fe200078ec0ff */
[----:B------:R-:W-:Y:S01]  /*0620*/  @!P3 IMAD R21, R33, R13, R20 ;  /* 0x0000000d2115b224 */ /* 0x000fe200078e0214 */
[----:B------:R-:W-:Y:S01]  /*0630*/  @!P4 LEA.HI R16, P2, R19, R8, RZ, 0x1 ;  /* 0x000000081310c211 */ /* 0x000fe200078508ff */
[----:B------:R-:W-:Y:S01]  /*0640*/  @!P3 IMAD.WIDE.U32 R12, R33, R12, R46 ;  /* 0x0000000c210cb225 */ /* 0x000fe200078e002e */
[----:B----4-:R-:W-:Y:S01]  /*0650*/  @!P5 IADD3 R4, P1, PT, R17, R4, RZ ;  /* 0x000000041104d210 */ /* 0x010fe20007f3e0ff */
[----:B------:R-:W3:Y:S01]  /*0660*/  LDC.64 R58, c[0x0][0x380] ;  /* 0x0000e000ff3a7b82 */ /* 0x000ee20000000a00 */
[----:B------:R-:W-:-:S02]  /*0670*/  @!P4 SHF.L.U32 R17, R16, 0x1, RZ ;  /* 0x000000011011c819 */ /* 0x000fc400000006ff */
[----:B------:R-:W-:Y:S02]  /*0680*/  @!P4 IADD3.X R19, PT, PT, RZ, R19, RZ, P2, !PT ;  /* 0x00000013ff13c210 */ /* 0x000fe400017fe4ff */
[----:B------:R-:W-:Y:S02]  /*0690*/  @!P4 LOP3.LUT R17, R17, 0xfffffffc, RZ, 0xc0, !PT ;  /* 0xfffffffc1111c812 */ /* 0x000fe400078ec0ff */
[----:B------:R-:W-:Y:S01]  /*06a0*/  @!P4 SHF.L.U64.HI R16, R16, 0x1, R19 ;  /* 0x000000011010c819 */ /* 0x000fe20000010213 */
[----:B------:R-:W4:Y:S01]  /*06b0*/  LDC.64 R8, c[0x0][0x388] ;  /* 0x0000e200ff087b82 */ /* 0x000f220000000a00 */
[----:B-1----:R-:W-:Y:S01]  /*06c0*/  @!P4 IADD3 R10, P2, PT, R17, R10, RZ ;  /* 0x0000000a110ac210 */ /* 0x002fe20007f5e0ff */
[----:B------:R-:W-:Y:S01]  /*06d0*/  @!P3 IMAD.IADD R17, R21, 0x1, R13 ;  /* 0x000000011511b824 */ /* 0x000fe200078e020d */
[----:B------:R-:W-:Y:S02]  /*06e0*/  @!P5 IADD3.X R5, PT, PT, R18, R5, RZ, P1, !PT ;  /* 0x000000051205d210 */ /* 0x000fe40000ffe4ff */
[----:B------:R-:W-:-:S02]  /*06f0*/  @!P4 IADD3.X R11, PT, PT, R16, R11, RZ, P2, !PT ;  /* 0x0000000b100bc210 */ /* 0x000fc400017fe4ff */
[----:B------:R-:W-:Y:S01]  /*0700*/  @!P3 LEA.HI R12, P2, R17, R12, RZ, 0x1 ;  /* 0x0000000c110cb211 */ /* 0x000fe200078508ff */
[-C--:B--2---:R-:W-:Y:S01]  /*0710*/  @!P0 IMAD R18, R31, R2.reuse, RZ ;  /* 0x000000021f128224 */ /* 0x084fe200078e02ff */
[----:B------:R-:W-:Y:S01]  /*0720*/  ISETP.GE.U32.AND P1, PT, R42, UR40, PT ;  /* 0x000000282a007c0c */ /* 0x000fe2000bf26070 */
[----:B------:R-:W1:Y:S01]  /*0730*/  LDC.64 R56, c[0x0][0x380] ;  /* 0x0000e000ff387b82 */ /* 0x000e620000000a00 */
[C---:B------:R-:W-:Y:S01]  /*0740*/  @!P3 SHF.L.U32 R13, R12.reuse, 0x1, RZ ;  /* 0x000000010c0db819 */ /* 0x040fe200000006ff */
[C---:B------:R-:W-:Y:S01]  /*0750*/  @!P0 IMAD R19, R33.reuse, R3, R18 ;  /* 0x0000000321138224 */ /* 0x040fe200078e0212 */
[----:B------:R-:W-:Y:S02]  /*0760*/  @!P0 MOV R45, RZ ;  /* 0x000000ff002d8202 */ /* 0x000fe40000000f00 */
[----:B------:R-:W-:Y:S02]  /*0770*/  ISETP.GE.AND.EX P1, PT, RZ, UR41, PT, P1 ;  /* 0x00000029ff007c0c */ /* 0x000fe4000bf26310 */
[----:B------:R-:W-:Y:S01]  /*0780*/  @!P3 IADD3.X R17, PT, PT, RZ, R17, RZ, P2, !PT ;  /* 0x00000011ff11b210 */ /* 0x000fe200017fe4ff */
[----:B------:R-:W-:Y:S01]  /*0790*/  @!P0 IMAD.WIDE.U32 R2, R33, R2, R44 ;  /* 0x0000000221028225 */ /* 0x000fe200078e002c */
[----:B------:R-:W-:Y:S01]  /*07a0*/  @!P3 LOP3.LUT R13, R13, 0xfffffffc, RZ, 0xc0, !PT ;  /* 0xfffffffc0d0db812 */ /* 0x000fe200078ec0ff */
[----:B------:R-:W2:Y:S01]  /*07b0*/  LDC.64 R20, c[0x0][0x380] ;  /* 0x0000e000ff147b82 */ /* 0x000ea20000000a00 */
[----:B------:R-:W-:-:S02]  /*07c0*/  @!P3 SHF.L.U64.HI R12, R12, 0x1, R17 ;  /* 0x000000010c0cb819 */ /* 0x000fc40000010211 */
[----:B---3--:R-:W-:Y:S02]  /*07d0*/  @!P3 IADD3 R58, P2, PT, R13, R58, RZ ;  /* 0x0000003a0d3ab210 */ /* 0x008fe40007f5e0ff */
[----:B------:R-:W-:Y:S02]  /*07e0*/  @!P0 IADD3 R17, PT, PT, R19, R3, RZ ;  /* 0x0000000313118210 */ /* 0x000fe40007ffe0ff */
[----:B------:R-:W-:Y:S01]  /*07f0*/  P2R R18, PR, RZ, 0x2 ;  /* 0x00000002ff127803 */ /* 0x000fe20000000000 */
[----:B------:R-:W-:Y:S01]  /*0800*/  @!P3 IMAD.X R59, R12, 0x1, R59, P2 ;  /* 0x000000010c3bb824 */ /* 0x000fe200010e063b */
[----:B------:R-:W-:Y:S01]  /*0810*/  @!P0 LEA.HI R12, P2, R17, R2, RZ, 0x1 ;  /* 0x00000002110c8211 */ /* 0x000fe200078508ff */
[-C--:B----4-:R-:W-:Y:S01]  /*0820*/  @!P1 IMAD R16, R31, R8.reuse, RZ ;  /* 0x000000081f109224 */ /* 0x090fe200078e02ff */
[----:B------:R-:W-:Y:S01]  /*0830*/  @!P1 MOV R43, RZ ;  /* 0x000000ff002b9202 */ /* 0x000fe20000000f00 */
        /* <DEDUP_REMOVED lines=8> */
[----:B-1----:R-:W-:Y:S02]  /*08c0*/  @!P0 IADD3 R56, P2, PT, R13, R56, RZ ;  /* 0x000000380d388210 */ /* 0x002fe40007f5e0ff */
[----:B------:R-:W-:Y:S02]  /*08d0*/  @!P1 IADD3 R17, PT, PT, R19, R9, RZ ;  /* 0x0000000913119210 */ /* 0x000fe40007ffe0ff */
[----:B------:R-:W-:Y:S02]  /*08e0*/  @!P0 IADD3.X R57, PT, PT, R12, R57, RZ, P2, !PT ;  /* 0x000000390c398210 */ /* 0x000fe400017fe4ff */
[----:B------:R-:W-:Y:S01]  /*08f0*/  @!P1 LEA.HI R16, P2, R17, R8, RZ, 0x1 ;  /* 0x0000000811109211 */ /* 0x000fe200078508ff */
[----:B------:R-:W1:Y:S01]  /*0900*/  LDC.64 R24, c[0x0][0x380] ;  /* 0x0000e000ff187b82 */ /* 0x000e620000000a00 */
[----:B------:R-:W-:-:S02]  /*0910*/  P2R R0, PR, RZ, 0x8 ;  /* 0x00000008ff007803 */ /* 0x000fc40000000000 */
[----:B------:R-:W-:Y:S01]  /*0920*/  @!P1 IADD3.X R17, PT, PT, RZ, R17, RZ, P2, !PT ;  /* 0x00000011ff119210 */ /* 0x000fe200017fe4ff */
[C---:B------:R-:W-:Y:S01]  /*0930*/  @!P1 IMAD.SHL.U32 R13, R16.reuse, 0x2, RZ ;  /* 0x00000002100d9824 */ /* 0x040fe200078e00ff */
[----:B------:R-:W-:Y:S02]  /*0940*/  P2R R12, PR, RZ, 0x1 ;  /* 0x00000001ff0c7803 */ /* 0x000fe40000000000 */
[----:B------:R-:W-:Y:S01]  /*0950*/  @!P1 SHF.L.U64.HI R16, R16, 0x1, R17 ;  /* 0x0000000110109819 */ /* 0x000fe20000010211 */
[----:B------:R-:W5:Y:S01]  /*0960*/  LDC.64 R8, c[0x0][0x388] ;  /* 0x0000e200ff087b82 */ /* 0x000f620000000a00 */
[----:B------:R-:W-:-:S04]  /*0970*/  @!P1 LOP3.LUT R13, R13, 0xfffffffc, RZ, 0xc0, !PT ;  /* 0xfffffffc0d0d9812 */ /* 0x000fc800078ec0ff */
[----:B---3--:R-:W-:-:S03]  /*0980*/  @!P1 IADD3 R2, P2, PT, R13, R2, RZ ;  /* 0x000000020d029210 */ /* 0x008fc60007f5e0ff */
[----:B------:R-:W3:Y:S01]  /*0990*/  LDC.64 R26, c[0x0][0x380] ;  /* 0x0000e000ff1a7b82 */ /* 0x000ee20000000a00 */
[----:B------:R-:W-:Y:S02]  /*09a0*/  @!P1 IADD3.X R3, PT, PT, R16, R3, RZ, P2, !PT ;  /* 0x0000000310039210 */ /* 0x000fe400017fe4ff */
[----:B------:R-:W-:Y:S02]  /*09b0*/  ISETP.GE.U32.AND P2, PT, R40, UR40, PT ;  /* 0x0000002828007c0c */ /* 0x000fe4000bf46070 */
[----:B------:R-:W-:Y:S02]  /*09c0*/  ISETP.NE.AND P1, PT, R15, RZ, PT ;  /* 0x000000ff0f00720c */ /* 0x000fe40003f25270 */
[----:B------:R-:W-:Y:S01]  /*09d0*/  ISETP.GE.AND.EX P2, PT, RZ, UR41, PT, P2 ;  /* 0x00000029ff007c0c */ /* 0x000fe2000bf46320 */
[----:B------:R-:W0:Y:S01]  /*09e0*/  LDC.64 R16, c[0x0][0x380] ;  /* 0x0000e000ff107b82 */ /* 0x000e220000000a00 */
[----:B------:R-:W-:Y:S02]  /*09f0*/  P2R R30, PR, RZ, 0x2 ;  /* 0x00000002ff1e7803 */ /* 0x000fe40000000000 */
[----:B------:R-:W-:-:S02]  /*0a00*/  ISETP.NE.AND P1, PT, R14, RZ, PT ;  /* 0x000000ff0e00720c */ /* 0x000fc40003f25270 */
[----:B------:R-:W-:Y:S02]  /*0a10*/  P2R R37, PR, RZ, 0x4 ;  /* 0x00000004ff257803 */ /* 0x000fe40000000000 */
[----:B------:R-:W-:-:S05]  /*0a20*/  P2R R13, PR, RZ, 0x2 ;  /* 0x00000002ff0d7803 */ /* 0x000fca0000000000 */
        /* <DEDUP_REMOVED lines=10> */
[----:B0-----:R-:W-:-:S04]  /*0ad0*/  @!P2 IADD3 R14, P3, PT, R15, R16, RZ ;  /* 0x000000100f0ea210 */ /* 0x001fc80007f7e0ff */
[----:B------:R-:W-:Y:S02]  /*0ae0*/  @!P2 IADD3.X R15, PT, PT, R8, R17, RZ, P3, !PT ;  /* 0x00000011080fa210 */ /* 0x000fe40001ffe4ff */
[----:B------:R-:W0:Y:S01]  /*0af0*/  LDC.64 R8, c[0x0][0x388] ;  /* 0x0000e200ff087b82 */ /* 0x000e220000000a00 */
[----:B------:R-:W-:Y:S02]  /*0b00*/  ISETP.GE.U32.AND P3, PT, R38, UR40, PT ;  /* 0x0000002826007c0c */ /* 0x000fe4000bf66070 */
[----:B------:R-:W-:Y:S02]  /*0b10*/  ISETP.NE.AND P2, PT, R35, RZ, PT ;  /* 0x000000ff2300720c */ /* 0x000fe40003f45270 */
[----:B------:R-:W-:-:S11]  /*0b20*/  ISETP.GE.AND.EX P3, PT, RZ, UR41, PT, P3 ;  /* 0x00000029ff007c0c */ /* 0x000fd6000bf66330 */
[----:B------:R-:W-:Y:S02]  /*0b30*/  @!P2 R2UR UR4, R28 ;  /* 0x000000001c04a2ca */ /* 0x000fe400000e0000 */
[----:B------:R-:W-:Y:S02]  /*0b40*/  @!P3 MOV R39, RZ ;  /* 0x000000ff0027b202 */ /* 0x000fe40000000f00 */
[----:B------:R-:W-:Y:S01]  /*0b50*/  @!P2 R2UR UR5, R29 ;  /* 0x000000001d05a2ca */ /* 0x000fe200000e0000 */
[----:B0-----:R-:W-:-:S04]  /*0b60*/  @!P3 IMAD R16, R31, R8, RZ ;  /* 0x000000081f10b224 */ /* 0x001fc800078e02ff */
[C---:B------:R-:W-:Y:S02]  /*0b70*/  @!P3 IMAD R17, R33.reuse, R9, R16 ;  /* 0x000000092111b224 */ /* 0x040fe400078e0210 */
[----:B------:R-:W-:-:S06]  /*0b80*/  @!P3 IMAD.WIDE.U32 R8, R33, R8, R38 ;  /* 0x000000082108b225 */ /* 0x000fcc00078e0026 */
[----:B------:R-:W5:Y:S01]  /*0b90*/  @!P2 LDG.E R6, desc[UR4][R6.64] ;  /* 0x000000040606a981 */ /* 0x000f62000c1e1900 */
[----:B------:R-:W-:-:S04]  /*0ba0*/  @!P3 IADD3 R17, PT, PT, R17, R9, RZ ;  /* 0x000000091111b210 */ /* 0x000fc80007ffe0ff */
[----:B------:R-:W-:-:S04]  /*0bb0*/  @!P3 LEA.HI R8, P4, R17, R8, RZ, 0x1 ;  /* 0x000000081108b211 */ /* 0x000fc800078908ff */
[C---:B------:R-:W-:Y:S02]  /*0bc0*/  @!P3 SHF.L.U32 R9, R8.reuse, 0x1, RZ ;  /* 0x000000010809b819 */ /* 0x040fe400000006ff */
[----:B------:R-:W-:Y:S02]  /*0bd0*/  @!P3 IADD3.X R17, PT, PT, RZ, R17, RZ, P4, !PT ;  /* 0x00000011ff11b210 */ /* 0x000fe400027fe4ff */
[----:B------:R-:W-:Y:S02]  /*0be0*/  @!P3 LOP3.LUT R9, R9, 0xfffffffc, RZ, 0xc0, !PT ;  /* 0xfffffffc0909b812 */ /* 0x000fe400078ec0ff */
[----:B------:R-:W-:Y:S02]  /*0bf0*/  @!P3 SHF.L.U64.HI R8, R8, 0x1, R17 ;  /* 0x000000010808b819 */ /* 0x000fe40000010211 */
[----:B------:R-:W0:Y:S01]  /*0c00*/  LDC.64 R16, c[0x0][0x388] ;  /* 0x0000e200ff107b82 */ /* 0x000e220000000a00 */
[----:B--2---:R-:W-:-:S05]  /*0c10*/  @!P3 IADD3 R20, P4, PT, R9, R20, RZ ;  /* 0x000000140914b210 */ /* 0x004fca0007f9e0ff */
[----:B------:R-:W-:Y:S01]  /*0c20*/  @!P3 IMAD.X R21, R8, 0x1, R21, P4 ;  /* 0x000000010815b824 */ /* 0x000fe200020e0615 */
[----:B------:R-:W-:-:S04]  /*0c30*/  ISETP.GE.U32.AND P4, PT, R36, UR40, PT ;  /* 0x0000002824007c0c */ /* 0x000fc8000bf86070 */
[----:B------:R-:W-:-:S13]  /*0c40*/  ISETP.GE.AND.EX P4, PT, RZ, UR41, PT, P4 ;  /* 0x00000029ff007c0c */ /* 0x000fda000bf86340 */
[----:B0-----:R-:W-:Y:S01]  /*0c50*/  @!P4 IMAD R8, R31, R16, RZ ;  /* 0x000000101f08c224 */ /* 0x001fe200078e02ff */
[----:B------:R-:W-:-:S03]  /*0c60*/  @!P4 MOV R9, RZ ;  /* 0x000000ff0009c202 */ /* 0x000fc60000000f00 */
[----:B------:R-:W-:Y:S01]  /*0c70*/  @!P4 IMAD R17, R33, R17, R8 ;  /* 0x000000112111c224 */ /* 0x000fe200078e0208 */
[----:B------:R-:W-:-:S05]  /*0c80*/  @!P4 MOV R8, R36 ;  /* 0x000000240008c202 */ /* 0x000fca0000000f00 */
[----:B------:R-:W-:-:S05]  /*0c90*/  @!P4 IMAD.WIDE.U32 R8, R33, R16, R8 ;  /* 0x000000102108c225 */ /* 0x000fca00078e0008 */
[----:B------:R-:W-:-:S04]  /*0ca0*/  @!P4 IADD3 R17, PT, PT, R17, R9, RZ ;  /* 0x000000091111c210 */ /* 0x000fc80007ffe0ff */
[----:B------:R-:W-:-:S04]  /*0cb0*/  @!P4 LEA.HI R8, P5, R17, R8, RZ, 0x1 ;  /* 0x000000081108c211 */ /* 0x000fc800078b08ff */
[C---:B------:R-:W-:Y:S02]  /*0cc0*/  @!P4 SHF.L.U32 R9, R8.reuse, 0x1, RZ ;  /* 0x000000010809c819 */ /* 0x040fe400000006ff */
[----:B------:R-:W-:Y:S02]  /*0cd0*/  @!P4 IADD3.X R17, PT, PT, RZ, R17, RZ, P5, !PT ;  /* 0x00000011ff11c210 */ /* 0x000fe40002ffe4ff */
[----:B------:R-:W-:Y:S02]  /*0ce0*/  @!P4 LOP3.LUT R9, R9, 0xfffffffc, RZ, 0xc0, !PT ;  /* 0xfffffffc0909c812 */ /* 0x000fe400078ec0ff */
[----:B------:R-:W-:Y:S02]  /*0cf0*/  @!P4 SHF.L.U64.HI R8, R8, 0x1, R17 ;  /* 0x000000010808c819 */ /* 0x000fe40000010211 */
[----:B----4-:R-:W-:-:S05]  /*0d00*/  @!P4 IADD3 R22, P5, PT, R9, R22, RZ ;  /* 0x000000160916c210 */ /* 0x010fca0007fbe0ff */
[----:B------:R-:W-:Y:S01]  /*0d10*/  @!P4 IMAD.X R23, R8, 0x1, R23, P5 ;  /* 0x000000010817c824 */ /* 0x000fe200028e0617 */
[----:B------:R-:W-:Y:S01]  /*0d20*/  ISETP.GE.U32.AND P5, PT, R34, UR40, PT ;  /* 0x0000002822007c0c */ /* 0x000fe2000bfa6070 */
[----:B------:R-:W0:Y:S03]  /*0d30*/  LDC.64 R8, c[0x0][0x388] ;  /* 0x0000e200ff087b82 */ /* 0x000e260000000a00 */
[----:B------:R-:W-:-:S13]  /*0d40*/  ISETP.GE.AND.EX P5, PT, RZ, UR41, PT, P5 ;  /* 0x00000029ff007c0c */ /* 0x000fda000bfa6350 */
[----:B------:R-:W-:Y:S01]  /*0d50*/  @!P5 MOV R17, RZ ;  /* 0x000000ff0011d202 */ /* 0x000fe20000000f00 */
[----:B0-----:R-:W-:-:S04]  /*0d60*/  @!P5 IMAD R16, R31, R8, RZ ;  /* 0x000000081f10d224 */ /* 0x001fc800078e02ff */
        /* <DEDUP_REMOVED lines=21> */
[----:B------:R-:W-:Y:S02]  /*0ec0*/  @!P6 SHF.L.U32 R9, R8, 0x1, RZ ;  /* 0x000000010809e819 */ /* 0x000fe400000006ff */
[----:B------:R-:W-:Y:S02]  /*0ed0*/  @!P6 IADD3.X R17, PT, PT, RZ, R17, RZ, P0, !PT ;  /* 0x00000011ff11e210 */ /* 0x000fe400007fe4ff */
[----:B------:R-:W-:Y:S02]  /*0ee0*/  @!P6 LOP3.LUT R9, R9, 0xfffffffc, RZ, 0xc0, !PT ;  /* 0xfffffffc0909e812 */ /* 0x000fe400078ec0ff */
[----:B------:R-:W-:Y:S02]  /*0ef0*/  ISETP.NE.AND P0, PT, R0, RZ, PT ;  /* 0x000000ff0000720c */ /* 0x000fe40003f05270 */
[----:B------:R-:W-:Y:S02]  /*0f00*/  @!P6 SHF.L.U64.HI R0, R8, 0x1, R17 ;  /* 0x000000010800e819 */ /* 0x000fe40000010211 */
[----:B---3--:R-:W-:-:S04]  /*0f10*/  @!P6 IADD3 R26, P1, PT, R9, R26, RZ ;  /* 0x0000001a091ae210 */ /* 0x008fc80007f3e0ff */
[----:B------:R-:W-:Y:S02]  /*0f20*/  @!P6 IADD3.X R27, PT, PT, R0, R27, RZ, P1, !PT ;  /* 0x0000001b001be210 */ /* 0x000fe40000ffe4ff */
[----:B------:R-:W-:-:S13]  /*0f30*/  ISETP.NE.AND P1, PT, R13, RZ, PT ;  /* 0x000000ff0d00720c */ /* 0x000fda0003f25270 */
[----:B------:R-:W-:Y:S02]  /*0f40*/  @!P1 R2UR UR6, R28 ;  /* 0x000000001c0692ca */ /* 0x000fe400000e0000 */
[----:B------:R-:W-:-:S13]  /*0f50*/  @!P1 R2UR UR7, R29 ;  /* 0x000000001d0792ca */ /* 0x000fda00000e0000 */
[----:B------:R-:W2:Y:S01]  /*0f60*/  @!P1 LDG.E R4, desc[UR6][R4.64] ;  /* 0x0000000604049981 */ /* 0x000ea2000c1e1900 */
[----:B------:R-:W-:Y:S01]  /*0f70*/  MOV R19, 0xff800000 ;  /* 0xff80000000137802 */ /* 0x000fe20000000f00 */
[----:B------:R-:W-:Y:S01]  /*0f80*/  IMAD.MOV.U32 R8, RZ, RZ, -0x800000 ;  /* 0xff800000ff087424 */ /* 0x000fe200078e00ff */
[----:B------:R-:W-:Y:S01]  /*0f90*/  MOV R17, 0xff800000 ;  /* 0xff80000000117802 */ /* 0x000fe20000000f00 */
[----:B------:R-:W-:Y:S01]  /*0fa0*/  IMAD.MOV.U32 R13, RZ, RZ, -0x800000 ;  /* 0xff800000ff0d7424 */ /* 0x000fe200078e00ff */
[----:B------:R-:W-:Y:S02]  /*0fb0*/  MOV R16, 0xff800000 ;  /* 0xff80000000107802 */ /* 0x000fe40000000f00 */
[C---:B-----5:R-:W-:Y:S02]  /*0fc0*/  @!P2 PRMT R0, R6.reuse, 0x7632, R0 ;  /* 0x000076320600a816 */ /* 0x060fe40000000000 */
[----:B------:R-:W-:Y:S02]  /*0fd0*/  @!P2 SHF.L.U32 R8, R6, 0x10, RZ ;  /* 0x000000100608a819 */ /* 0x000fe400000006ff */
[----:B------:R-:W-:-:S04]  /*0fe0*/  @!P2 SHF.L.U32 R19, R0, 0x10, RZ ;  /* 0x000000100013a819 */ /* 0x000fc800000006ff */
[----:B------:R-:W-:Y:S02]  /*0ff0*/  @!P2 FMNMX3 R13, R8, -INF , R19, !PT ;  /* 0xff800000080da876 */ /* 0x000fe40007800013 */
        /* <DEDUP_REMOVED lines=11> */
[----:B------:R-:W-:Y:S02]  /*10b0*/  MOV R5, 0xff800000 ;  /* 0xff80000000057802 */ /* 0x000fe40000000f00 */
[----:B------:R-:W-:Y:S02]  /*10c0*/  MOV R4, 0xff800000 ;  /* 0xff80000000047802 */ /* 0x000fe40000000f00 */
[----:B------:R-:W-:Y:S02]  /*10d0*/  MOV R6, 0xff800000 ;  /* 0xff80000000067802 */ /* 0x000fe40000000f00 */
[----:B------:R-:W-:Y:S02]  /*10e0*/  MOV R7, 0xff800000 ;  /* 0xff80000000077802 */ /* 0x000fe40000000f00 */
[----:B------:R-:W-:Y:S02]  /*10f0*/  ISETP.NE.AND P2, PT, R37, RZ, PT ;  /* 0x000000ff2500720c */ /* 0x000fe40003f45270 */
[----:B------:R-:W-:-:S02]  /*1100*/  @!P3 R2UR UR8, R28 ;  /* 0x000000001c08b2ca */ /* 0x000fc400000e0000 */
[----:B------:R-:W-:-:S09]  /*1110*/  @!P3 R2UR UR9, R29 ;  /* 0x000000001d09b2ca */ /* 0x000fd200000e0000 */
[C---:B------:R-:W-:Y:S02]  /*1120*/  @!P2 R2UR UR6, R28.reuse ;  /* 0x000000001c06a2ca */ /* 0x040fe400000e0000 */
[----:B------:R-:W-:Y:S02]  /*1130*/  @!P2 R2UR UR7, R29 ;  /* 0x000000001d07a2ca */ /* 0x000fe400000e0000 */
[----:B------:R-:W4:Y:S11]  /*1140*/  @!P3 LDG.E R20, desc[UR8][R20.64] ;  /* 0x000000081414b981 */ /* 0x000f36000c1e1900 */
[----:B------:R-:W5:Y:S01]  /*1150*/  @!P2 LDG.E R14, desc[UR6][R14.64] ;  /* 0x000000060e0ea981 */ /* 0x000f62000c1e1900 */
[----:B------:R-:W-:-:S02]  /*1160*/  @!P5 R2UR UR6, R28 ;  /* 0x000000001c06d2ca */ /* 0x000fc400000e0000 */
[----:B------:R-:W-:-:S13]  /*1170*/  @!P5 R2UR UR7, R29 ;  /* 0x000000001d07d2ca */ /* 0x000fda00000e0000 */
[----:B------:R-:W4:Y:S01]  /*1180*/  @!P5 LDG.E R11, desc[UR6][R24.64] ;  /* 0x00000006180bd981 */ /* 0x000f22000c1e1900 */
        /* <DEDUP_REMOVED lines=19> */
[----:B------:R-:W-:Y:S02]  /*12c0*/  @!P6 R2UR UR4, R28 ;  /* 0x000000001c04e2ca */ /* 0x000fe400000e0000 */
[----:B------:R-:W-:-:S13]  /*12d0*/  @!P6 R2UR UR5, R29 ;  /* 0x000000001d05e2ca */ /* 0x000fda00000e0000 */
[----:B------:R1:W3:Y:S01]  /*12e0*/  @!P6 LDG.E R26, desc[UR4][R26.64] ;  /* 0x000000041a1ae981 */ /* 0x0002e2000c1e1900 */
[----:B------:R-:W-:Y:S02]  /*12f0*/  MOV R9, 0xff800000 ;  /* 0xff80000000097802 */ /* 0x000fe40000000f00 */
[----:B------:R-:W-:Y:S01]  /*1300*/  MOV R10, 0xff800000 ;  /* 0xff800000000a7802 */ /* 0x000fe20000000f00 */
[----:B------:R-:W-:Y:S01]  /*1310*/  IMAD.MOV.U32 R30, RZ, RZ, -0x800000 ;  /* 0xff800000ff1e7424 */ /* 0x000fe200078e00ff */
[----:B------:R-:W-:Y:S01]  /*1320*/  MOV R39, 0xff800000 ;  /* 0xff80000000277802 */ /* 0x000fe20000000f00 */
[C---:B-----5:R-:W-:Y:S01]  /*1330*/  @!P2 IMAD.U32 R39, R14.reuse, 0x10000, RZ ;  /* 0x000100000e27a824 */ /* 0x060fe200078e00ff */
[----:B------:R-:W-:Y:S02]  /*1340*/  MOV R37, 0xff800000 ;  /* 0xff80000000257802 */ /* 0x000fe40000000f00 */
[----:B------:R-:W-:Y:S02]  /*1350*/  @!P2 PRMT R14, R14, 0x7632, R14 ;  /* 0x000076320e0ea816 */ /* 0x000fe4000000000e */
[----:B0-----:R-:W-:-:S02]  /*1360*/  MOV R22, 0xff800000 ;  /* 0xff80000000167802 */ /* 0x001fc40000000f00 */
[----:B-1----:R-:W-:Y:S02]  /*1370*/  MOV R27, 0xff800000 ;  /* 0xff800000001b7802 */ /* 0x002fe40000000f00 */
[----:B----4-:R-:W-:Y:S02]  /*1380*/  @!P3 SHF.L.U32 R27, R20, 0x10, RZ ;  /* 0x00000010141bb819 */ /* 0x010fe400000006ff */
[----:B------:R-:W-:Y:S02]  /*1390*/  MOV R24, 0xff800000 ;  /* 0xff80000000187802 */ /* 0x000fe40000000f00 */
[----:B------:R-:W-:Y:S02]  /*13a0*/  MOV R21, 0xff800000 ;  /* 0xff80000000157802 */ /* 0x000fe40000000f00 */
[----:B------:R-:W-:Y:S01]  /*13b0*/  MOV R25, 0xff800000 ;  /* 0xff80000000197802 */ /* 0x000fe20000000f00 */
[----:B------:R-:W-:Y:S01]  /*13c0*/  UMOV UR4, 0xffffffff ;  /* 0xffffffff00047882 */ /* 0x000fe20000000000 */
[----:B------:R-:W-:-:S02]  /*13d0*/  MOV R18, 0xff800000 ;  /* 0xff80000000127802 */ /* 0x000fc40000000f00 */
[C---:B--2---:R-:W-:Y:S02]  /*13e0*/  @!P0 PRMT R0, R56.reuse, 0x7632, R0 ;  /* 0x0000763238008816 */ /* 0x044fe40000000000 */
[----:B------:R-:W-:Y:S02]  /*13f0*/  @!P0 SHF.L.U32 R10, R56, 0x10, RZ ;  /* 0x00000010380a8819 */ /* 0x000fe400000006ff */
[----:B------:R-:W-:-:S04]  /*1400*/  @!P0 SHF.L.U32 R9, R0, 0x10, RZ ;  /* 0x0000001000098819 */ /* 0x000fc800000006ff */
[----:B------:R-:W-:Y:S02]  /*1410*/  @!P0 FMNMX3 R13, R13, R10, R9, !PT ;  /* 0x0000000a0d0d8276 */ /* 0x000fe40007800009 */
[C---:B---3--:R-:W-:Y:S02]  /*1420*/  @!P1 PRMT R0, R2.reuse, 0x7632, R0 ;  /* 0x0000763202009816 */ /* 0x048fe40000000000 */
[----:B------:R-:W-:Y:S02]  /*1430*/  @!P1 SHF.L.U32 R30, R2, 0x10, RZ ;  /* 0x00000010021e9819 */ /* 0x000fe400000006ff */
[----:B------:R-:W-:Y:S02]  /*1440*/  @!P1 SHF.L.U32 R37, R0, 0x10, RZ ;  /* 0x0000001000259819 */ /* 0x000fe400000006ff */
[----:B------:R-:W-:Y:S02]  /*1450*/  MOV R56, 0xff800000 ;  /* 0xff80000000387802 */ /* 0x000fe40000000f00 */
[----:B------:R-:W-:-:S02]  /*1460*/  @!P3 PRMT R0, R20, 0x7632, R0 ;  /* 0x000076321400b816 */ /* 0x000fc40000000000 */
[----:B------:R-:W-:Y:S02]  /*1470*/  @!P2 SHF.L.U32 R56, R14, 0x10, RZ ;  /* 0x000000100e38a819 */ /* 0x000fe400000006ff */
[----:B------:R-:W-:Y:S02]  /*1480*/  @!P1 FMNMX3 R13, R13, R30, R37, !PT ;  /* 0x0000001e0d0d9276 */ /* 0x000fe40007800025 */
[----:B------:R-:W-:Y:S02]  /*1490*/  @!P3 SHF.L.U32 R22, R0, 0x10, RZ ;  /* 0x000000100016b819 */ /* 0x000fe400000006ff */
[----:B------:R-:W-:Y:S02]  /*14a0*/  @!P4 PRMT R0, R23, 0x7632, R0 ;  /* 0x000076321700c816 */ /* 0x000fe40000000000 */
[----:B------:R-:W-:Y:S01]  /*14b0*/  @!P2 FMNMX3 R13, R13, R39, R56, !PT ;  /* 0x000000270d0da276 */ /* 0x000fe20007800038 */
[----:B------:R-:W-:Y:S01]  /*14c0*/  @!P4 IMAD.U32 R24, R23, 0x10000, RZ ;  /* 0x000100001718c824 */ /* 0x000fe200078e00ff */
[----:B------:R-:W-:-:S02]  /*14d0*/  MOV R20, 0xff800000 ;  /* 0xff80000000147802 */ /* 0x000fc40000000f00 */
[C---:B------:R-:W-:Y:S02]  /*14e0*/  @!P5 SHF.L.U32 R20, R11.reuse, 0x10, RZ ;  /* 0x000000100b14d819 */ /* 0x040fe400000006ff */
[----:B------:R-:W-:Y:S02]  /*14f0*/  @!P4 SHF.L.U32 R21, R0, 0x10, RZ ;  /* 0x000000100015c819 */ /* 0x000fe400000006ff */
[----:B------:R-:W-:Y:S02]  /*1500*/  @!P5 PRMT R11, R11, 0x7632, R11 ;  /* 0x000076320b0bd816 */ /* 0x000fe4000000000b */
[----:B------:R-:W-:Y:S02]  /*1510*/  @!P3 FMNMX3 R13, R13, R27, R22, !PT ;  /* 0x0000001b0d0db276 */ /* 0x000fe40007800016 */
[----:B------:R-:W-:Y:S01]  /*1520*/  MOV R23, 0xff800000 ;  /* 0xff80000000177802 */ /* 0x000fe20000000f00 */
[----:B------:R-:W-:Y:S01]  /*1530*/  @!P6 IMAD.U32 R23, R26, 0x10000, RZ ;  /* 0x000100001a17e824 */ /* 0x000fe200078e00ff */
[----:B------:R-:W-:-:S02]  /*1540*/  @!P5 SHF.L.U32 R25, R11, 0x10, RZ ;  /* 0x000000100b19d819 */ /* 0x000fc400000006ff */
[----:B------:R-:W-:Y:S02]  /*1550*/  @!P6 PRMT R26, R26, 0x7632, R26 ;  /* 0x000076321a1ae816 */ /* 0x000fe4000000001a */
[----:B------:R-:W-:Y:S02]  /*1560*/  @!P4 FMNMX3 R13, R13, R24, R21, !PT ;  /* 0x000000180d0dc276 */ /* 0x000fe40007800015 */
[----:B------:R-:W-:Y:S02]  /*1570*/  @!P6 SHF.L.U32 R18, R26, 0x10, RZ ;  /* 0x000000101a12e819 */ /* 0x000fe400000006ff */
[----:B------:R-:W-:-:S04]  /*1580*/  @!P5 FMNMX3 R13, R13, R20, R25, !PT ;  /* 0x000000140d0dd276 */ /* 0x000fc80007800019 */
[----:B------:R-:W-:Y:S01]  /*1590*/  @!P6 FMNMX3 R13, R13, R23, R18, !PT ;  /* 0x000000170d0de276 */ /* 0x000fe20007800012 */
[----:B------:R-:W-:Y:S06]  /*15a0*/  BRA.DIV UR4, `(.L_x_6379) ;  /* 0x0000003204a47947 */ /* 0x000fec000b800000 */
[----:B------:R-:W0:Y:S02]  /*15b0*/  SHFL.BFLY PT, R14, R13, 0x10, 0x1f ;  /* 0x0e001f000d0e7f89 */ /* 0x000e2400000e0000 */
[----:B0-----:R-:W-:-:S05]  /*15c0*/  FMNMX R13, R14, R13, !PT ;  /* 0x0000000d0e0d7209 */ /* 0x001fca0007800000 */
[----:B------:R-:W0:Y:S02]  /*15d0*/  SHFL.BFLY PT, R14, R13, 0x8, 0x1f ;  /* 0x0d001f000d0e7f89 */ /* 0x000e2400000e0000 */
[----:B0-----:R-:W-:-:S05]  /*15e0*/  FMNMX R0, R13, R14, !PT ;  /* 0x0000000e0d007209 */ /* 0x001fca0007800000 */
[----:B------:R-:W0:Y:S02]  /*15f0*/  SHFL.BFLY PT, R14, R0, 0x4, 0x1f ;  /* 0x0c801f00000e7f89 */ /* 0x000e2400000e0000 */
[----:B0-----:R-:W-:Y:S01]  /*1600*/  FMNMX R2, R0, R14, !PT ;  /* 0x0000000e00027209 */ /* 0x001fe20007800000 */
[----:B------:R-:W-:-:S04]  /*1610*/  HFMA2 R0, -RZ, RZ, 0.96630859375, -0.0022525787353515625 ;  /* 0x3bbb989dff007431 */ /* 0x000fc800000001ff */
[----:B------:R-:W0:Y:S02]  /*1620*/  SHFL.BFLY PT, R14, R2, 0x2, 0x1f ;  /* 0x0c401f00020e7f89 */ /* 0x000e2400000e0000 */
[----:B0-----:R-:W-:Y:S02]  /*1630*/  FMNMX R3, R2, R14, !PT ;  /* 0x0000000e02037209 */ /* 0x001fe40007800000 */
[----:B------:R-:W-:-:S03]  /*1640*/  MOV R2, 0x437c0000 ;  /* 0x437c000000027802 */ /* 0x000fc60000000f00 */
[----:B------:R-:W0:Y:S02]  /*1650*/  SHFL.BFLY PT, R14, R3, 0x1, 0x1f ;  /* 0x0c201f00030e7f89 */ /* 0x000e2400000e0000 */
[----:B0-----:R-:W-:-:S05]  /*1660*/  FMNMX R14, R3, R14, !PT ;  /* 0x0000000e030e7209 */ /* 0x001fca0007800000 */
        /* <DEDUP_REMOVED lines=9> */
[----:B------:R-:W-:Y:S01]  /*1700*/  FFMA.SAT R21, R19, R0, 0.5 ;  /* 0x3f00000013157423 */ /* 0x000fe20000002000 */
[C---:B------:R-:W-:Y:S01]  /*1710*/  FADD R11, -R14.reuse, R16 ;  /* 0x000000100e0b7221 */ /* 0x040fe20000000100 */
[----:B------:R-:W-:Y:S01]  /*1720*/  FADD R57, -R14, R25 ;  /* 0x000000190e397221 */ /* 0x000fe20000000100 */
[C---:B------:R-:W-:Y:S01]  /*1730*/  FADD R6, R4.reuse, -12583039 ;  /* 0xcb40007f04067421 */ /* 0x040fe20000000000 */
[----:B------:R-:W-:Y:S01]  /*1740*/  SHF.L.U32 R4, R4, 0x17, RZ ;  /* 0x0000001704047819 */ /* 0x000fe200000006ff */
[----:B------:R-:W-:Y:S01]  /*1750*/  FFMA.RM R21, R21, R2, 12582913 ;  /* 0x4b40000115157423 */ /* 0x000fe20000004002 */
        /* <DEDUP_REMOVED lines=43> */
[----:B------:R-:W-:Y:S01]  /*1a10*/  FFMA R6, R13, 1.925963033500011079e-08, R6 ;  /* 0x32a570600d067823 */ /* 0x000fe20000000006 */
        /* <DEDUP_REMOVED lines=12> */
[----:B------:R-:W-:Y:S01]  /*1ae0*/  FFMA.SAT R11, R7, R0, 0.5 ;  /* 0x3f000000070b7423 */ /* 0x000fe20000002000 */
[C---:B------:R-:W-:Y:S01]  /*1af0*/  FADD R6, R5.reuse, -12583039 ;  /* 0xcb40007f05067421 */ /* 0x040fe20000000000 */
[----:B------:R-:W-:Y:S02]  /*1b00*/  SHF.L.U32 R5, R5, 0x17, RZ ;  /* 0x0000001705057819 */ /* 0x000fe400000006ff */
[----:B------:R-:W-:Y:S01]  /*1b10*/  FFMA.RM R11, R11, R2, 12582913 ;  /* 0x4b4000010b0b7423 */ /* 0x000fe20000004002 */
[----:B------:R-:W-:-:S04]  /*1b20*/  FFMA R6, R15, 1.4426950216293334961, -R6 ;  /* 0x3fb8aa3b0f067823 */ /* 0x000fc80000000806 */
[----:B------:R-:W-:Y:S01]  /*1b30*/  FFMA R6, R15, 1.925963033500011079e-08, R6 ;  /* 0x32a570600f067823 */ /* 0x000fe20000000006 */
[----:B------:R-:W-:-:S05]  /*1b40*/  FFMA.SAT R15, R59, R0, 0.5 ;  /* 0x3f0000003b0f7423 */ /* 0x000fca0000002000 */
[----:B------:R-:W0:Y:S01]  /*1b50*/  MUFU.EX2 R6, R6 ;  /* 0x0000000600067308 */ /* 0x000e220000000800 */
[----:B-1----:R-:W-:Y:S01]  /*1b60*/  FMUL R22, R13, R4 ;  /* 0x000000040d167220 */ /* 0x002fe20000400000 */
[C---:B------:R-:W-:Y:S01]  /*1b70*/  FADD R4, R11.reuse, -12583039 ;  /* 0xcb40007f0b047421 */ /* 0x040fe20000000000 */
[----:B------:R-:W-:Y:S01]  /*1b80*/  SHF.L.U32 R11, R11, 0x17, RZ ;  /* 0x000000170b0b7819 */ /* 0x000fe200000006ff */
[----:B------:R-:W-:Y:S02]  /*1b90*/  FFMA.SAT R13, R55, R0, 0.5 ;  /* 0x3f000000370d7423 */ /* 0x000fe40000002000 */
[----:B------:R-:W-:Y:S02]  /*1ba0*/  FFMA R4, R7, 1.4426950216293334961, -R4 ;  /* 0x3fb8aa3b07047823 */ /* 0x000fe40000000804 */
[----:B------:R-:W-:Y:S02]  /*1bb0*/  FFMA.RM R13, R13, R2, 12582913 ;  /* 0x4b4000010d0d7423 */ /* 0x000fe40000004002 */
[----:B------:R-:W-:Y:S01]  /*1bc0*/  FFMA R4, R7, 1.925963033500011079e-08, R4 ;  /* 0x32a5706007047823 */ /* 0x000fe20000000004 */
[----:B------:R-:W-:Y:S01]  /*1bd0*/  FFMA.SAT R7, R9, R0, 0.5 ;  /* 0x3f00000009077423 */ /* 0x000fe20000002000 */
[C---:B------:R-:W-:Y:S01]  /*1be0*/  FADD R12, R13.reuse, -12583039 ;  /* 0xcb40007f0d0c7421 */ /* 0x040fe20000000000 */
[----:B------:R-:W-:-:S02]  /*1bf0*/  SHF.L.U32 R13, R13, 0x17, RZ ;  /* 0x000000170d0d7819 */ /* 0x000fc400000006ff */
[----:B------:R-:W-:Y:S01]  /*1c00*/  FFMA.RM R7, R7, R2, 12582913 ;  /* 0x4b40000107077423 */ /* 0x000fe20000004002 */
[----:B------:R-:W1:Y:S01]  /*1c10*/  MUFU.EX2 R4, R4 ;  /* 0x0000000400047308 */ /* 0x000e620000000800 */
[----:B0-----:R-:W-:Y:S01]  /*1c20*/  FMUL R21, R5, R6 ;  /* 0x0000000605157220 */ /* 0x001fe20000400000 */
[----:B------:R-:W-:Y:S01]  /*1c30*/  FFMA.SAT R5, R41, R0, 0.5 ;  /* 0x3f00000029057423 */ /* 0x000fe20000002000 */
[----:B------:R-:W-:-:S03]  /*1c40*/  FFMA R12, R55, 1.4426950216293334961, -R12 ;  /* 0x3fb8aa3b370c7823 */ /* 0x000fc6000000080c */
[----:B------:R-:W-:Y:S01]  /*1c50*/  FFMA.RM R5, R5, R2, 12582913 ;  /* 0x4b40000105057423 */ /* 0x000fe20000004002 */
[----:B------:R-:W-:-:S03]  /*1c60*/  FFMA R55, R55, 1.925963033500011079e-08, R12 ;  /* 0x32a5706037377823 */ /* 0x000fc6000000000c */
[C---:B------:R-:W-:Y:S01]  /*1c70*/  FADD R6, R5.reuse, -12583039 ;  /* 0xcb40007f05067421 */ /* 0x040fe20000000000 */
[----:B------:R-:W-:Y:S01]  /*1c80*/  SHF.L.U32 R5, R5, 0x17, RZ ;  /* 0x0000001705057819 */ /* 0x000fe200000006ff */
[----:B------:R-:W-:Y:S02]  /*1c90*/  MUFU.EX2 R12, R55 ;  /* 0x00000037000c7308 */ /* 0x000fe40000000800 */
[----:B------:R-:W-:Y:S01]  /*1ca0*/  FFMA R6, R41, 1.4426950216293334961, -R6 ;  /* 0x3fb8aa3b29067823 */ /* 0x000fe20000000806 */
[----:B-1----:R-:W-:-:S03]  /*1cb0*/  FMUL R20, R11, R4 ;  /* 0x000000040b147220 */ /* 0x002fc60000400000 */
[----:B------:R-:W-:Y:S01]  /*1cc0*/  FFMA R6, R41, 1.925963033500011079e-08, R6 ;  /* 0x32a5706029067823 */ /* 0x000fe20000000006 */
[C---:B------:R-:W-:Y:S01]  /*1cd0*/  FADD R4, R7.reuse, -12583039 ;  /* 0xcb40007f07047421 */ /* 0x040fe20000000000 */
[----:B------:R-:W-:Y:S02]  /*1ce0*/  IMAD.SHL.U32 R7, R7, 0x800000, RZ ;  /* 0x0080000007077824 */ /* 0x000fe400078e00ff */
[----:B------:R-:W-:Y:S01]  /*1cf0*/  FFMA.SAT R11, R53, R0, 0.5 ;  /* 0x3f000000350b7423 */ /* 0x000fe20000002000 */
[----:B------:R-:W-:Y:S01]  /*1d00*/  FFMA R4, R9, 1.4426950216293334961, -R4 ;  /* 0x3fb8aa3b09047823 */ /* 0x000fe20000000804 */
[----:B------:R-:W0:Y:S02]  /*1d10*/  MUFU.EX2 R6, R6 ;  /* 0x0000000600067308 */ /* 0x000e240000000800 */
[----:B------:R-:W-:Y:S01]  /*1d20*/  FFMA.RM R11, R11, R2, 12582913 ;  /* 0x4b4000010b0b7423 */ /* 0x000fe20000004002 */
[----:B------:R-:W-:-:S06]  /*1d30*/  FFMA R4, R9, 1.925963033500011079e-08, R4 ;  /* 0x32a5706009047823 */ /* 0x000fcc0000000004 */
[----:B------:R-:W1:Y:S01]  /*1d40*/  MUFU.EX2 R4, R4 ;  /* 0x0000000400047308 */ /* 0x000e620000000800 */
[----:B0-----:R-:W-:Y:S01]  /*1d50*/  FMUL R19, R5, R6 ;  /* 0x0000000605137220 */ /* 0x001fe20000400000 */
[----:B------:R-:W-:-:S04]  /*1d60*/  FFMA.SAT R5, R43, R0, 0.5 ;  /* 0x3f0000002b057423 */ /* 0x000fc80000002000 */
[----:B------:R-:W-:-:S04]  /*1d70*/  FFMA.RM R5, R5, R2, 12582913 ;  /* 0x4b40000105057423 */ /* 0x000fc80000004002 */
[----:B------:R-:W-:Y:S01]  /*1d80*/  FADD R6, R5, -12583039 ;  /* 0xcb40007f05067421 */ /* 0x000fe20000000000 */
[----:B-1----:R-:W-:Y:S01]  /*1d90*/  FMUL R18, R7, R4 ;  /* 0x0000000407127220 */ /* 0x002fe20000400000 */
[----:B------:R-:W-:Y:S01]  /*1da0*/  FFMA.SAT R7, R37, R0, 0.5 ;  /* 0x3f00000025077423 */ /* 0x000fe20000002000 */
[----:B------:R-:W-:Y:S01]  /*1db0*/  SHF.L.U32 R5, R5, 0x17, RZ ;  /* 0x0000001705057819 */ /* 0x000fe200000006ff */
[----:B------:R-:W-:Y:S02]  /*1dc0*/  FFMA R6, R43, 1.4426950216293334961, -R6 ;  /* 0x3fb8aa3b2b067823 */ /* 0x000fe40000000806 */
[----:B------:R-:W-:Y:S02]  /*1dd0*/  FFMA.RM R7, R7, R2, 12582913 ;  /* 0x4b40000107077423 */ /* 0x000fe40000004002 */
[----:B------:R-:W-:Y:S02]  /*1de0*/  FFMA R6, R43, 1.925963033500011079e-08, R6 ;  /* 0x32a570602b067823 */ /* 0x000fe40000000006 */
[C---:B------:R-:W-:Y:S01]  /*1df0*/  FADD R4, R7.reuse, -12583039 ;  /* 0xcb40007f07047421 */ /* 0x040fe20000000000 */
[----:B------:R-:W-:-:S03]  /*1e00*/  SHF.L.U32 R7, R7, 0x17, RZ ;  /* 0x0000001707077819 */ /* 0x000fc600000006ff */
        /* <DEDUP_REMOVED lines=9> */
[----:B-1----:R-:W-:Y:S01]  /*1ea0*/  FMUL R16, R7, R4 ;  /* 0x0000000407107220 */ /* 0x002fe20000400000 */
        /* <DEDUP_REMOVED lines=30> */
[----:B------:R-:W-:Y:S02]  /*2090*/  IMAD.SHL.U32 R5, R5, 0x800000, RZ ;  /* 0x0080000005057824 */ /* 0x000fe400078e00ff */
[----:B-1----:R-:W-:Y:S01]  /*20a0*/  FMUL R7, R7, R4 ;  /* 0x0000000407077220 */ /* 0x002fe20000400000 */
[----:B------:R-:W-:Y:S01]  /*20b0*/  FADD R4, R11, -12583039 ;  /* 0xcb40007f0b047421 */ /* 0x000fe20000000000 */
[----:B------:R-:W-:-:S03]  /*20c0*/  FFMA R6, R51, 1.4426950216293334961, -R6 ;  /* 0x3fb8aa3b33067823 */ /* 0x000fc60000000806 */
[----:B------:R-:W-:Y:S01]  /*20d0*/  FFMA R4, R53, 1.4426950216293334961, -R4 ;  /* 0x3fb8aa3b35047823 */ /* 0x000fe20000000804 */
[----:B------:R-:W-:-:S03]  /*20e0*/  FFMA R51, R51, 1.925963033500011079e-08, R6 ;  /* 0x32a5706033337823 */ /* 0x000fc60000000006 */
[----:B------:R-:W-:Y:S01]  /*20f0*/  FFMA R4, R53, 1.925963033500011079e-08, R4 ;  /* 0x32a5706035047823 */ /* 0x000fe20000000004 */
[----:B------:R-:W0:Y:S08]  /*2100*/  MUFU.EX2 R6, R51 ;  /* 0x0000003300067308 */ /* 0x000e300000000800 */
[----:B------:R-:W1:Y:S01]  /*2110*/  MUFU.EX2 R4, R4 ;  /* 0x0000000400047308 */ /* 0x000e620000000800 */
[----:B0-----:R-:W-:Y:S01]  /*2120*/  FMUL R6, R5, R6 ;  /* 0x0000000605067220 */ /* 0x001fe20000400000 */
[----:B------:R-:W-:Y:S01]  /*2130*/  SHF.L.U32 R5, R11, 0x17, RZ ;  /* 0x000000170b057819 */ /* 0x000fe200000006ff */
[----:B------:R-:W-:-:S04]  /*2140*/  FFMA.SAT R11, R57, R0, 0.5 ;  /* 0x3f000000390b7423 */ /* 0x000fc80000002000 */
[----:B------:R-:W-:Y:S01]  /*2150*/  FFMA.RM R11, R11, R2, 12582913 ;  /* 0x4b4000010b0b7423 */ /* 0x000fe20000004002 */
[----:B-1----:R-:W-:Y:S01]  /*2160*/  FMUL R5, R5, R4 ;  /* 0x0000000405057220 */ /* 0x002fe20000400000 */
[----:B------:R-:W-:Y:S02]  /*2170*/  FMUL R4, R13, R12 ;  /* 0x0000000c0d047220 */ /* 0x000fe40000400000 */
[----:B------:R-:W-:Y:S01]  /*2180*/  FADD R12, R11, -12583039 ;  /* 0xcb40007f0b0c7421 */ /* 0x000fe20000000000 */
[----:B------:R-:W-:Y:S01]  /*2190*/  FFMA.SAT R13, R3, R0, 0.5 ;  /* 0x3f000000030d7423 */ /* 0x000fe20000002000 */
[----:B------:R-:W-:Y:S01]  /*21a0*/  FFMA.RM R0, R15, R2, 12582913 ;  /* 0x4b4000010f007423 */ /* 0x000fe20000004002 */
[----:B------:R-:W-:Y:S01]  /*21b0*/  SHF.L.U32 R11, R11, 0x17, RZ ;  /* 0x000000170b0b7819 */ /* 0x000fe200000006ff */
[----:B------:R-:W-:-:S04]  /*21c0*/  FFMA R12, R57, 1.4426950216293334961, -R12 ;  /* 0x3fb8aa3b390c7823 */ /* 0x000fc8000000080c */
[----:B------:R-:W-:Y:S01]  /*21d0*/  FFMA R57, R57, 1.925963033500011079e-08, R12 ;  /* 0x32a5706039397823 */ /* 0x000fe2000000000c */
[----:B------:R-:W-:-:S03]  /*21e0*/  FFMA.RM R12, R13, R2, 12582913 ;  /* 0x4b4000010d0c7423 */ /* 0x000fc60000004002 */
[----:B------:R-:W-:Y:S01]  /*21f0*/  MUFU.EX2 R14, R57 ;  /* 0x00000039000e7308 */ /* 0x000fe20000000800 */
[C---:B------:R-:W-:Y:S01]  /*2200*/  FADD R2, R12.reuse, -12583039 ;  /* 0xcb40007f0c027421 */ /* 0x040fe20000000000 */
[----:B------:R-:W-:-:S03]  /*2210*/  SHF.L.U32 R12, R12, 0x17, RZ ;  /* 0x000000170c0c7819 */ /* 0x000fc600000006ff */
[----:B------:R-:W-:-:S04]  /*2220*/  FFMA R2, R3, 1.4426950216293334961, -R2 ;  /* 0x3fb8aa3b03027823 */ /* 0x000fc80000000802 */
[----:B------:R-:W-:Y:S01]  /*2230*/  FFMA R13, R3, 1.925963033500011079e-08, R2 ;  /* 0x32a57060030d7823 */ /* 0x000fe20000000002 */
[C---:B------:R-:W-:Y:S01]  /*2240*/  FADD R2, R0.reuse, -12583039 ;  /* 0xcb40007f00027421 */ /* 0x040fe20000000000 */
[----:B------:R-:W-:Y:S01]  /*2250*/  FADD R3, RZ, R27 ;  /* 0x0000001bff037221 */ /* 0x000fe20000000000 */
[----:B------:R-:W-:Y:S02]  /*2260*/  SHF.L.U32 R0, R0, 0x17, RZ ;  /* 0x0000001700007819 */ /* 0x000fe400000006ff */
[C---:B------:R-:W-:Y:S01]  /*2270*/  FFMA R2, R59.reuse, 1.4426950216293334961, -R2 ;  /* 0x3fb8aa3b3b027823 */ /* 0x040fe20000000802 */
[----:B------:R-:W-:Y:S03]  /*2280*/  MUFU.EX2 R13, R13 ;  /* 0x0000000d000d7308 */ /* 0x000fe60000000800 */
        /* <DEDUP_REMOVED lines=19> */
[----:B------:R-:W-:-:S04]  /*23c0*/  FADD R2, R11, R6 ;  /* 0x000000060b027221 */ /* 0x000fc80000000000 */
[----:B------:R-:W-:Y:S01]  /*23d0*/  FADD R11, R2, R5 ;  /* 0x00000005020b7221 */ /* 0x000fe20000000000 */
[----:B------:R-:W-:-:S03]  /*23e0*/  FMUL R2, R12, R13 ;  /* 0x0000000d0c027220 */ /* 0x000fc60000400000 */
        /* <DEDUP_REMOVED lines=13> */
.L_x_6458:
        /* <DEDUP_REMOVED lines=12> */
[----:B------:R-:W-:Y:S05]  /*2580*/  CALL.REL.NOINC `($__internal_119_$__cuda_sm3x_div_rn_noftz_f32_slowpath) ;  /* 0x0000003400287944 */ /* 0x000fea0003c00000 */
[----:B------:R-:W-:-:S07]  /*2590*/  IMAD.MOV.U32 R30, RZ, RZ, R11 ;  /* 0x000000ffff1e7224 */ /* 0x000fce00078e000b */
.L_x_6381:
[----:B------:R-:W-:Y:S05]  /*25a0*/  BSYNC.RECONVERGENT B2 ;  /* 0x0000000000027941 */ /* 0x000fea0003800200 */
.L_x_6380:
        /* <DEDUP_REMOVED lines=12> */
[----:B------:R-:W-:Y:S05]  /*2670*/  CALL.REL.NOINC `($__internal_119_$__cuda_sm3x_div_rn_noftz_f32_slowpath) ;  /* 0x0000003000ec7944 */ /* 0x000fea0003c00000 */
[----:B------:R-:W-:-:S07]  /*2680*/  MOV R37, R11 ;  /* 0x0000000b00257202 */ /* 0x000fce0000000f00 */
.L_x_6383:
[----:B------:R-:W-:Y:S05]  /*2690*/  BSYNC.RECONVERGENT B2 ;  /* 0x0000000000027941 */ /* 0x000fea0003800200 */
.L_x_6382:
        /* <DEDUP_REMOVED lines=14> */
.L_x_6385:
[----:B------:R-:W-:Y:S05]  /*2780*/  BSYNC.RECONVERGENT B2 ;  /* 0x0000000000027941 */ /* 0x000fea0003800200 */
.L_x_6384:
        /* <DEDUP_REMOVED lines=12> */
[----:B------:R-:W-:Y:S05]  /*2850*/  CALL.REL.NOINC `($__internal_119_$__cuda_sm3x_div_rn_noftz_f32_slowpath) ;  /* 0x0000003000747944 */ /* 0x000fea0003c00000 */
[----:B------:R-:W-:-:S07]  /*2860*/  MOV R15, R11 ;  /* 0x0000000b000f7202 */ /* 0x000fce0000000f00 */
.L_x_6387:
[----:B------:R-:W-:Y:S05]  /*2870*/  BSYNC.RECONVERGENT B2 ;  /* 0x0000000000027941 */ /* 0x000fea0003800200 */
.L_x_6386:
        /* <DEDUP_REMOVED lines=14> */
.L_x_6389:
[----:B------:R-:W-:Y:S05]  /*2960*/  BSYNC.RECONVERGENT B2 ;  /* 0x0000000000027941 */ /* 0x000fea0003800200 */
.L_x_6388:
        /* <DEDUP_REMOVED lines=12> */
[----:B------:R-:W-:Y:S05]  /*2a30*/  CALL.REL.NOINC `($__internal_119_$__cuda_sm3x_div_rn_noftz_f32_slowpath) ;  /* 0x0000002c00fc7944 */ /* 0x000fea0003c00000 */
[----:B------:R-:W-:-:S07]  /*2a40*/  MOV R23, R11 ;  /* 0x0000000b00177202 */ /* 0x000fce0000000f00 */
.L_x_6391:
[----:B------:R-:W-:Y:S05]  /*2a50*/  BSYNC.RECONVERGENT B2 ;  /* 0x0000000000027941 */ /* 0x000fea0003800200 */
.L_x_6390:
        /* <DEDUP_REMOVED lines=14> */
.L_x_6393:
[----:B------:R-:W-:Y:S05]  /*2b40*/  BSYNC.RECONVERGENT B2 ;  /* 0x0000000000027941 */ /* 0x000fea0003800200 */
.L_x_6392:
        /* <DEDUP_REMOVED lines=13> */
[----:B------:R-:W-:-:S07]  /*2c20*/  IMAD.MOV.U32 R21, RZ, RZ, R11 ;  /* 0x000000ffff157224 */ /* 0x000fce00078e000b */
.L_x_6395:
[----:B------:R-:W-:Y:S05]  /*2c30*/  BSYNC.RECONVERGENT B2 ;  /* 0x0000000000027941 */ /* 0x000fea0003800200 */
.L_x_6394:
        /* <DEDUP_REMOVED lines=14> */
.L_x_6397:
[----:B------:R-:W-:Y:S05]  /*2d20*/  BSYNC.RECONVERGENT B2 ;  /* 0x0000000000027941 */ /* 0x000fea0003800200 */
.L_x_6396:
        /* <DEDUP_REMOVED lines=14> */
.L_x_6399:
[----:B------:R-:W-:Y:S05]  /*2e10*/  BSYNC.RECONVERGENT B2 ;  /* 0x0000000000027941 */ /* 0x000fea0003800200 */
.L_x_6398:
        /* <DEDUP_REMOVED lines=14> */
.L_x_6401:
[----:B------:R-:W-:Y:S05]  /*2f00*/  BSYNC.RECONVERGENT B2 ;  /* 0x0000000000027941 */ /* 0x000fea0003800200 */
.L_x_6400:
        /* <DEDUP_REMOVED lines=14> */
.L_x_6403:
[----:B------:R-:W-:Y:S05]  /*2ff0*/  BSYNC.RECONVERGENT B2 ;  /* 0x0000000000027941 */ /* 0x000fea0003800200 */
.L_x_6402:
        /* <DEDUP_REMOVED lines=14> */
.L_x_6405:
[----:B------:R-:W-:Y:S05]  /*30e0*/  BSYNC.RECONVERGENT B2 ;  /* 0x0000000000027941 */ /* 0x000fea0003800200 */
.L_x_6404:
        /* <DEDUP_REMOVED lines=14> */
.L_x_6407:
[----:B------:R-:W-:Y:S05]  /*31d0*/  BSYNC.RECONVERGENT B2 ;  /* 0x0000000000027941 */ /* 0x000fea0003800200 */
.L_x_6406:
        /* <DEDUP_REMOVED lines=14> */
.L_x_6409:
[----:B------:R-:W-:Y:S05]  /*32c0*/  BSYNC.RECONVERGENT B2 ;  /* 0x0000000000027941 */ /* 0x000fea0003800200 */
.L_x_6408:
        /* <DEDUP_REMOVED lines=14> */
.L_x_6411:
[----:B------:R-:W-:Y:S05]  /*33b0*/  BSYNC.RECONVERGENT B2 ;  /* 0x0000000000027941 */ /* 0x000fea0003800200 */
.L_x_6410:
        /* <DEDUP_REMOVED lines=14> */
.L_x_6413:
[----:B------:R-:W-:Y:S05]  /*34a0*/  BSYNC.RECONVERGENT B2 ;  /* 0x0000000000027941 */ /* 0x000fea0003800200 */
.L_x_6412:
        /* <DEDUP_REMOVED lines=14> */
.L_x_6415:
[----:B------:R-:W-:Y:S05]  /*3590*/  BSYNC.RECONVERGENT B2 ;  /* 0x0000000000027941 */ /* 0x000fea0003800200 */
.L_x_6414:
        /* <DEDUP_REMOVED lines=14> */
.L_x_6417:
[----:B------:R-:W-:Y:S05]  /*3680*/  BSYNC.RECONVERGENT B2 ;  /* 0x0000000000027941 */ /* 0x000fea0003800200 */
.L_x_6416:
        /* <DEDUP_REMOVED lines=14> */
.L_x_6419:
[----:B------:R-:W-:Y:S05]  /*3770*/  BSYNC.RECONVERGENT B2 ;  /* 0x0000000000027941 */ /* 0x000fea0003800200 */
.L_x_6418:
        /* <DEDUP_REMOVED lines=14> */
.L_x_6421:
[----:B------:R-:W-:Y:S05]  /*3860*/  BSYNC.RECONVERGENT B2 ;  /* 0x0000000000027941 */ /* 0x000fea0003800200 */
.L_x_6420:
        /* <DEDUP_REMOVED lines=13> */
.L_x_6423:
[----:B------:R-:W-:Y:S05]  /*3940*/  BSYNC.RECONVERGENT B2 ;  /* 0x0000000000027941 */ /* 0x000fea0003800200 */
.L_x_6422:
        /* <DEDUP_REMOVED lines=21> */
[----:B------:R-:W-:-:S04]  /*3aa0*/  IADD3.X R5, PT, PT, RZ, R5, RZ, P5, !PT ;  /* 0x00000005ff057210 */ /* 0x000fc80002ffe4ff */
[C---:B------:R-:W-:Y:S02]  /*3ab0*/  SHF.L.U64.HI R0, R4.reuse, 0x1, R5 ;  /* 0x0000000104007819 */ /* 0x040fe40000010205 */
[----:B------:R-:W-:-:S04]  /*3ac0*/  SHF.L.U32 R4, R4, 0x1, RZ ;  /* 0x0000000104047819 */ /* 0x000fc800000006ff */
[----:B------:R-:W-:-:S04]  /*3ad0*/  LOP3.LUT R4, R4, 0xfffffffc, RZ, 0xc0, !PT ;  /* 0xfffffffc04047812 */ /* 0x000fc800078ec0ff */
[----:B------:R-:W-:-:S04]  /*3ae0*/  IADD3 R4, P5, PT, R4, UR36, RZ ;  /* 0x0000002404047c10 */ /* 0x000fc8000ffbe0ff */
[----:B------:R-:W-:-:S05]  /*3af0*/  IADD3.X R5, PT, PT, R0, UR37, RZ, P5, !PT ;  /* 0x0000002500057c10 */ /* 0x000fca000affe4ff */
[----:B------:R0:W-:Y:S04]  /*3b00*/  STG.E desc[UR4][R4.64], R37 ;  /* 0x0000002504007986 */ /* 0x0001e8000c101904 */
.L_x_6425:
[----:B------:R-:W-:Y:S05]  /*3b10*/  BSYNC.RECONVERGENT B0 ;  /* 0x0000000000007941 */ /* 0x000fea0003800200 */
.L_x_6424:
        /* <DEDUP_REMOVED lines=18> */
.L_x_6427:
[----:B------:R-:W-:Y:S05]  /*3c40*/  BSYNC.RECONVERGENT B0 ;  /* 0x0000000000007941 */ /* 0x000fea0003800200 */
.L_x_6426:
        /* <DEDUP_REMOVED lines=18> */
.L_x_6429:
[----:B------:R-:W-:Y:S05]  /*3d70*/  BSYNC.RECONVERGENT B0 ;  /* 0x0000000000007941 */ /* 0x000fea0003800200 */
.L_x_6428:
        /* <DEDUP_REMOVED lines=18> */
.L_x_6431:
[----:B------:R-:W-:Y:S05]  /*3ea0*/  BSYNC.RECONVERGENT B0 ;  /* 0x0000000000007941 */ /* 0x000fea0003800200 */
.L_x_6430:
        /* <DEDUP_REMOVED lines=18> */
[----:B------:R-:W-:Y:S01]  /*3fd0*/  IMAD.WIDE.U32 R2, R33, UR38, R44 ;  /* 0x0000002621027c25 */ /* 0x000fe2000f8e002c */
[----:B------:R-:W-:-:S03]  /*3fe0*/  F2FP.BF16.F32.PACK_AB R19, R19, R20 ;  /* 0x000000141313723e */ /* 0x000fc600000010ff */
[----:B0123--:R-:W-:-:S05]  /*3ff0*/  IMAD R5, R33, UR39, R0 ;  /* 0x0000002721057c24 */ /* 0x00ffca000f8e0200 */
        /* <DEDUP_REMOVED lines=9> */
.L_x_6433:
[----:B------:R-:W-:Y:S05]  /*4090*/  BSYNC.RECONVERGENT B0 ;  /* 0x0000000000007941 */ /* 0x000fea0003800200 */
.L_x_6432:
[----:B------:R-:W-:Y:S04]  /*40a0*/  BSSY.RECONVERGENT B0, `(.L_x_6434) ;  /* 0x0000012000007945 */ /* 0x000fe80003800200 */
[----:B------:R-:W-:Y:S05]  /*40b0*/  @P0 BRA `(.L_x_6435) ;  /* 0x0000000000400947 */ /* 0x000fea0003800000 */
[----:B------:R-:W-:Y:S02]  /*40c0*/  HFMA2 R43, -RZ, RZ, 0, 0 ;  /* 0x00000000ff2b7431 */ /* 0x000fe400000001ff */
[----:B------:R-:W-:Y:S01]  /*40d0*/  IMAD R0, R31, UR38, RZ ;  /* 0x000000261f007c24 */ /* 0x000fe2000f8e02ff */
[----:B------:R-:W-:Y:S02]  /*40e0*/  R2UR UR4, R28 ;  /* 0x000000001c0472ca */ /* 0x000fe400000e0000 */
[----:B------:R-:W-:Y:S01]  /*40f0*/  R2UR UR5, R29 ;  /* 0x000000001d0572ca */ /* 0x000fe200000e0000 */
[----:B0123--:R-:W-:Y:S01]  /*4100*/  IMAD R5, R33, UR39, R0 ;  /* 0x0000002721057c24 */ /* 0x00ffe2000f8e0200 */
[----:B------:R-:W-:Y:S01]  /*4110*/  F2FP.BF16.F32.PACK_AB R17, R17, R18 ;  /* 0x000000121111723e */ /* 0x000fe200000010ff */
[----:B----4-:R-:W-:-:S04]  /*4120*/  IMAD.WIDE.U32 R2, R33, UR38, R42 ;  /* 0x0000002621027c25 */ /* 0x010fc8000f8e002a */
        /* <DEDUP_REMOVED lines=9> */
.L_x_6435:
[----:B------:R-:W-:Y:S05]  /*41c0*/  BSYNC.RECONVERGENT B0 ;  /* 0x0000000000007941 */ /* 0x000fea0003800200 */
.L_x_6434:
[----:B------:R-:W-:Y:S04]  /*41d0*/  BSSY.RECONVERGENT B0, `(.L_x_6436) ;  /* 0x0000012000007945 */ /* 0x000fe80003800200 */
[----:B------:R-:W-:Y:S05]  /*41e0*/  @P2 BRA `(.L_x_6437) ;  /* 0x0000000000402947 */ /* 0x000fea0003800000 */
[----:B------:R-:W-:Y:S01]  /*41f0*/  MOV R41, RZ ;  /* 0x000000ff00297202 */ /* 0x000fe20000000f00 */
[----:B------:R-:W-:Y:S01]  /*4200*/  IMAD R0, R31, UR38, RZ ;  /* 0x000000261f007c24 */ /* 0x000fe2000f8e02ff */
[----:B------:R-:W-:Y:S02]  /*4210*/  R2UR UR4, R28 ;  /* 0x000000001c0472ca */ /* 0x000fe400000e0000 */
[----:B------:R-:W-:Y:S01]  /*4220*/  R2UR UR5, R29 ;  /* 0x000000001d0572ca */ /* 0x000fe200000e0000 */
[----:B0---4-:R-:W-:Y:S01]  /*4230*/  IMAD.WIDE.U32 R2, R33, UR38, R40 ;  /* 0x0000002621027c25 */ /* 0x011fe2000f8e0028 */
[----:B------:R-:W-:-:S03]  /*4240*/  F2FP.BF16.F32.PACK_AB R25, R25, R16 ;  /* 0x000000101919723e */ /* 0x000fc600000010ff */
[----:B-123--:R-:W-:-:S05]  /*4250*/  IMAD R5, R33, UR39, R0 ;  /* 0x0000002721057c24 */ /* 0x00efca000f8e0200 */
        /* <DEDUP_REMOVED lines=9> */
.L_x_6437:
[----:B------:R-:W-:Y:S05]  /*42f0*/  BSYNC.RECONVERGENT B0 ;  /* 0x0000000000007941 */ /* 0x000fea0003800200 */
.L_x_6436:
[----:B------:R-:W-:Y:S04]  /*4300*/  BSSY.RECONVERGENT B0, `(.L_x_6438) ;  /* 0x0000013000007945 */ /* 0x000fe80003800200 */
[----:B------:R-:W-:Y:S05]  /*4310*/  @P3 BRA `(.L_x_6439) ;  /* 0x0000000000443947 */ /* 0x000fea0003800000 */
[----:B0---4-:R-:W-:Y:S02]  /*4320*/  HFMA2 R3, -RZ, RZ, 0, 0 ;  /* 0x00000000ff037431 */ /* 0x011fe400000001ff */
[----:B------:R-:W-:Y:S01]  /*4330*/  IMAD R0, R31, UR38, RZ ;  /* 0x000000261f007c24 */ /* 0x000fe2000f8e02ff */
[----:B------:R-:W-:Y:S01]  /*4340*/  R2UR UR4, R28 ;  /* 0x000000001c0472ca */ /* 0x000fe200000e0000 */
[----:B------:R-:W-:Y:S01]  /*4350*/  IMAD.MOV.U32 R2, RZ, RZ, R38 ;  /* 0x000000ffff027224 */ /* 0x000fe200078e0026 */
[----:B------:R-:W-:Y:S01]  /*4360*/  R2UR UR5, R29 ;  /* 0x000000001d0572ca */ /* 0x000fe200000e0000 */
[C---:B-123--:R-:W-:Y:S01]  /*4370*/  IMAD R5, R33.reuse, UR39, R0 ;  /* 0x0000002721057c24 */ /* 0x04efe2000f8e0200 */
        /* <DEDUP_REMOVED lines=11> */
.L_x_6439:
[----:B------:R-:W-:Y:S05]  /*4430*/  BSYNC.RECONVERGENT B0 ;  /* 0x0000000000007941 */ /* 0x000fea0003800200 */
.L_x_6438:
[----:B------:R-:W-:Y:S04]  /*4440*/  BSSY.RECONVERGENT B0, `(.L_x_6440) ;  /* 0x0000012000007945 */ /* 0x000fe80003800200 */
[----:B------:R-:W-:Y:S05]  /*4450*/  @P4 BRA `(.L_x_6441) ;  /* 0x0000000000404947 */ /* 0x000fea0003800000 */
[----:B0-----:R-:W-:Y:S01]  /*4460*/  MOV R37, RZ ;  /* 0x000000ff00257202 */ /* 0x001fe20000000f00 */
[----:B------:R-:W-:Y:S01]  /*4470*/  IMAD R0, R31, UR38, RZ ;  /* 0x000000261f007c24 */ /* 0x000fe2000f8e02ff */
[----:B------:R-:W-:Y:S02]  /*4480*/  R2UR UR4, R28 ;  /* 0x000000001c0472ca */ /* 0x000fe400000e0000 */
[----:B------:R-:W-:Y:S01]  /*4490*/  R2UR UR5, R29 ;  /* 0x000000001d0572ca */ /* 0x000fe200000e0000 */
[----:B----4-:R-:W-:Y:S01]  /*44a0*/  IMAD.WIDE.U32 R2, R33, UR38, R36 ;  /* 0x0000002621027c25 */ /* 0x010fe2000f8e0024 */
[----:B------:R-:W-:-:S03]  /*44b0*/  F2FP.BF16.F32.PACK_AB R7, R6, R7 ;  /* 0x000000070607723e */ /* 0x000fc600000010ff */
[----:B-123--:R-:W-:-:S05]  /*44c0*/  IMAD R5, R33, UR39, R0 ;  /* 0x0000002721057c24 */ /* 0x00efca000f8e0200 */
        /* <DEDUP_REMOVED lines=9> */
.L_x_6441:
[----:B------:R-:W-:Y:S05]  /*4560*/  BSYNC.RECONVERGENT B0 ;  /* 0x0000000000007941 */ /* 0x000fea0003800200 */
.L_x_6440:
        /* <DEDUP_REMOVED lines=8> */
[----:B----4-:R-:W-:-:S05]  /*45f0*/  IMAD.WIDE.U32 R2, R33, UR38, R34 ;  /* 0x0000002621027c25 */ /* 0x010fca000f8e0022 */
        /* <DEDUP_REMOVED lines=9> */
.L_x_6443:
[----:B------:R-:W-:Y:S05]  /*4690*/  BSYNC.RECONVERGENT B0 ;  /* 0x0000000000007941 */ /* 0x000fea0003800200 */
.L_x_6442:
[----:B------:R-:W-:Y:S04]  /*46a0*/  BSSY.RECONVERGENT B0, `(.L_x_6444) ;  /* 0x0000013000007945 */ /* 0x000fe80003800200 */
[----:B------:R-:W-:Y:S05]  /*46b0*/  @P6 BRA `(.L_x_6445) ;  /* 0x0000000000446947 */ /* 0x000fea0003800000 */
[----:B0---4-:R-:W-:Y:S01]  /*46c0*/  MOV R2, R32 ;  /* 0x0000002000027202 */ /* 0x011fe20000000f00 */
[----:B------:R-:W-:Y:S01]  /*46d0*/  IMAD R0, R31, UR38, RZ ;  /* 0x000000261f007c24 */ /* 0x000fe2000f8e02ff */
[----:B------:R-:W-:Y:S01]  /*46e0*/  R2UR UR4, R28 ;  /* 0x000000001c0472ca */ /* 0x000fe200000e0000 */
[----:B------:R-:W-:Y:S01]  /*46f0*/  IMAD.MOV.U32 R3, RZ, RZ, RZ ;  /* 0x000000ffff037224 */ /* 0x000fe200078e00ff */
[----:B------:R-:W-:Y:S01]  /*4700*/  R2UR UR5, R29 ;  /* 0x000000001d0572ca */ /* 0x000fe200000e0000 */
[----:B-123--:R-:W-:Y:S01]  /*4710*/  IMAD R5, R33, UR39, R0 ;  /* 0x0000002721057c24 */ /* 0x00efe2000f8e0200 */
        /* <DEDUP_REMOVED lines=11> */
.L_x_6445:
[----:B------:R-:W-:Y:S05]  /*47d0*/  BSYNC.RECONVERGENT B0 ;  /* 0x0000000000007941 */ /* 0x000fea0003800200 */
.L_x_6444:
[----:B------:R-:W-:-:S04]  /*47e0*/  IADD3 R33, P0, PT, R54, R33, RZ ;  /* 0x0000002136217210 */ /* 0x000fc80007f1e0ff */
[----:B------:R-:W-:Y:S02]  /*47f0*/  LEA.HI.X.SX32 R31, R54, R31, 0x1, P0 ;  /* 0x0000001f361f7211 */ /* 0x000fe400000f0eff */
[----:B------:R-:W-:-:S04]  /*4800*/  ISETP.GE.U32.AND P0, PT, R33, UR42, PT ;  /* 0x0000002a21007c0c */ /* 0x000fc8000bf06070 */
[----:B------:R-:W-:-:S13]  /*4810*/  ISETP.GE.AND.EX P0, PT, R31, UR43, PT, P0 ;  /* 0x0000002b1f007c0c */ /* 0x000fda000bf06300 */
[----:B------:R-:W-:Y:S05]  /*4820*/  @!P0 BRA `(.L_x_6446) ;  /* 0xffffffb800b48947 */ /* 0x000fea000383ffff */
[----:B------:R-:W-:Y:S05]  /*4830*/  EXIT ;  /* 0x000000000000794d */ /* 0x000fea0003800000 */
.L_x_6379:
[----:B------:R-:W-:Y:S01]  /*4840*/  HFMA2 R12, -RZ, RZ, 0, 9.5367431640625e-07 ;  /* 0x00000010ff0c7431 */ /* 0x000fe200000001ff */
[----:B------:R-:W-:Y:S01]  /*4850*/  BSSY B0, `(.L_x_6447) ;  /* 0x0000006000007945 */ /* 0x000fe20003800000 */
[----:B------:R-:W-:Y:S02]  /*4860*/  MOV R11, 0x1f ;  /* 0x0000001f000b7802 */ /* 0x000fe40000000f00 */
[----:B------:R-:W-:-:S07]  /*4870*/  MOV R15, 0xffffffff ;  /* 0xffffffff000f7802 */ /* 0x000fce0000000f00 */
[----:B------:R-:W-:Y:S05]  /*4880*/  WARPSYNC.COLLECTIVE R15, `(.L_x_6448) ;  /* 0x000000000f087348 */ /* 0x000fea0003c00000 */
[----:B------:R0:W1:Y:S02]  /*4890*/  SHFL.BFLY P6, R14, R13, R12, R11 ;  /* 0x0c00000c0d0e7389 */ /* 0x00006400000c000b */
[----:B01----:R-:W-:Y:S05]  /*48a0*/  ENDCOLLECTIVE ;  /* 0x000000000000791b */ /* 0x003fea0003800000 */
.L_x_6448:
[----:B------:R-:W-:Y:S05]  /*48b0*/  BSYNC B0 ;  /* 0x0000000000007941 */ /* 0x000fea0003800000 */
.L_x_6447:
[----:B------:R-:W-:Y:S01]  /*48c0*/  HFMA2 R11, -RZ, RZ, 0, 1.847743988037109375e-06 ;  /* 0x0000001fff0b7431 */ /* 0x000fe200000001ff */
[----:B------:R-:W-:Y:S01]  /*48d0*/  FMNMX R13, R14, R13, !PT ;  /* 0x0000000d0e0d7209 */ /* 0x000fe20007800000 */
[----:B------:R-:W-:Y:S01]  /*48e0*/  IMAD.MOV.U32 R12, RZ, RZ, 0x8 ;  /* 0x00000008ff0c7424 */ /* 0x000fe200078e00ff */
[----:B------:R-:W-:Y:S01]  /*48f0*/  MOV R15, 0xffffffff ;  /* 0xffffffff000f7802 */ /* 0x000fe20000000f00 */
[----:B------:R-:W-:Y:S01]  /*4900*/  HFMA2 R58, -RZ, RZ, 0.96630859375, -0.0022525787353515625 ;  /* 0x3bbb989dff3a7431 */ /* 0x000fe200000001ff */
[----:B------:R-:W-:-:S07]  /*4910*/  MOV R47, 0x437c0000 ;  /* 0x437c0000002f7802 */ /* 0x000fce0000000f00 */
[----:B------:R-:W-:Y:S05]  /*4920*/  WARPSYNC.COLLECTIVE R15, `(.L_x_6449) ;  /* 0x000000000f087348 */ /* 0x000fea0003c00000 */
[----:B------:R0:W1:Y:S02]  /*4930*/  SHFL.BFLY P6, R14, R13, R12, R11 ;  /* 0x0c00000c0d0e7389 */ /* 0x00006400000c000b */
[----:B01----:R-:W-:Y:S05]  /*4940*/  ENDCOLLECTIVE ;  /* 0x000000000000791b */ /* 0x003fea0003800000 */
.L_x_6449:
[----:B------:R-:W-:Y:S01]  /*4950*/  HFMA2 R12, -RZ, RZ, 0, 2.384185791015625e-07 ;  /* 0x00000004ff0c7431 */ /* 0x000fe200000001ff */
[----:B------:R-:W-:-:S04]  /*4960*/  FMNMX R0, R13, R14, !PT ;  /* 0x0000000e0d007209 */ /* 0x000fc80007800000 */
[----:B------:R-:W-:-:S07]  /*4970*/  MOV R13, R0 ;  /* 0x00000000000d7202 */ /* 0x000fce0000000f00 */
[----:B------:R-:W-:Y:S05]  /*4980*/  WARPSYNC.COLLECTIVE R15, `(.L_x_6450) ;  /* 0x000000000f087348 */ /* 0x000fea0003c00000 */
[----:B------:R0:W1:Y:S02]  /*4990*/  SHFL.BFLY P6, R14, R13, R12, R11 ;  /* 0x0c00000c0d0e7389 */ /* 0x00006400000c000b */
[----:B01----:R-:W-:Y:S05]  /*49a0*/  ENDCOLLECTIVE ;  /* 0x000000000000791b */ /* 0x003fea0003800000 */
.L_x_6450:
[----:B------:R-:W-:Y:S01]  /*49b0*/  HFMA2 R12, -RZ, RZ, 0, 1.1920928955078125e-07 ;  /* 0x00000002ff0c7431 */ /* 0x000fe200000001ff */
[----:B------:R-:W-:-:S04]  /*49c0*/  FMNMX R2, R0, R14, !PT ;  /* 0x0000000e00027209 */ /* 0x000fc80007800000 */
[----:B------:R-:W-:-:S07]  /*49d0*/  MOV R13, R2 ;  /* 0x00000002000d7202 */ /* 0x000fce0000000f00 */
[----:B------:R-:W-:Y:S05]  /*49e0*/  WARPSYNC.COLLECTIVE R15, `(.L_x_6451) ;  /* 0x000000000f087348 */ /* 0x000fea0003c00000 */
[----:B------:R0:W1:Y:S02]  /*49f0*/  SHFL.BFLY P6, R14, R13, R12, R11 ;  /* 0x0c00000c0d0e7389 */ /* 0x00006400000c000b */
[----:B01----:R-:W-:Y:S05]  /*4a00*/  ENDCOLLECTIVE ;  /* 0x000000000000791b */ /* 0x003fea0003800000 */
.L_x_6451:
[----:B------:R-:W-:Y:S02]  /*4a10*/  MOV R12, 0x1 ;  /* 0x00000001000c7802 */ /* 0x000fe40000000f00 */
[----:B------:R-:W-:-:S05]  /*4a20*/  FMNMX R3, R2, R14, !PT ;  /* 0x0000000e02037209 */ /* 0x000fca0007800000 */
[----:B------:R-:W-:-:S07]  /*4a30*/  IMAD.MOV.U32 R13, RZ, RZ, R3 ;  /* 0x000000ffff0d7224 */ /* 0x000fce00078e0003 */
[----:B------:R-:W-:Y:S05]  /*4a40*/  WARPSYNC.COLLECTIVE R15, `(.L_x_6452) ;  /* 0x000000000f087348 */ /* 0x000fea0003c00000 */
[----:B------:R0:W1:Y:S02]  /*4a50*/  SHFL.BFLY P6, R14, R13, R12, R11 ;  /* 0x0c00000c0d0e7389 */ /* 0x00006400000c000b */
[----:B01----:R-:W-:Y:S05]  /*4a60*/  ENDCOLLECTIVE ;  /* 0x000000000000791b */ /* 0x003fea0003800000 */
.L_x_6452:
[----:B------:R-:W-:-:S05]  /*4a70*/  FMNMX R14, R3, R14, !PT ;  /* 0x0000000e030e7209 */ /* 0x000fca0007800000 */
        /* <DEDUP_REMOVED lines=8> */
[-C--:B------:R-:W-:Y:S01]  /*4b00*/  FFMA.RM R16, R16, R47.reuse, 12582913 ;  /* 0x4b40000110107423 */ /* 0x080fe2000000402f */
        /* <DEDUP_REMOVED lines=19> */
[----:B------:R-:W-:Y:S01]  /*4c40*/  FADD R39, -R14, R39 ;  /* 0x000000270e277221 */ /* 0x000fe20000000100 */
[C---:B------:R-:W-:Y:S01]  /*4c50*/  FADD R19, R8.reuse, -12583039 ;  /* 0xcb40007f08137421 */ /* 0x040fe20000000000 */
[----:B------:R-:W-:Y:S01]  /*4c60*/  SHF.L.U32 R8, R8, 0x17, RZ ;  /* 0x0000001708087819 */ /* 0x000fe200000006ff */
[C---:B------:R-:W-:Y:S01]  /*4c70*/  FADD R56, -R14.reuse, R56 ;  /* 0x000000380e387221 */ /* 0x040fe20000000100 */
[----:B------:R-:W-:Y:S01]  /*4c80*/  FADD R14, -R14, R18 ;  /* 0x000000120e0e7221 */ /* 0x000fe20000000100 */
        /* <DEDUP_REMOVED lines=160> */
[----:B------:R-:W-:-:S04]  /*5690*/  FFMA R14, R14, 1.925963033500011079e-08, R11 ;  /* 0x32a570600e0e7823 */ /* 0x000fc8000000000b */
[----:B------:R-:W-:Y:S08]  /*56a0*/  MUFU.EX2 R11, R14 ;  /* 0x0000000e000b7308 */ /* 0x000ff00000000800 */
[----:B------:R-:W0:Y:S02]  /*56b0*/  MUFU.EX2 R45, R45 ;  /* 0x0000002d002d7308 */ /* 0x000e240000000800 */
[----:B0-----:R-:W-:Y:S01]  /*56c0*/  FMUL R2, R0, R45 ;  /* 0x0000002d00027220 */ /* 0x001fe20000400000 */
[----:B------:R-:W-:-:S05]  /*56d0*/  SHF.L.U32 R0, R58, 0x17, RZ ;  /* 0x000000173a007819 */ /* 0x000fca00000006ff */
[----:B------:R-:W-:Y:S01]  /*56e0*/  FMUL R0, R0, R11 ;  /* 0x0000000b00007220 */ /* 0x000fe20000400000 */
        /* <DEDUP_REMOVED lines=20> */
[----:B------:R-:W-:-:S03]  /*5830*/  HFMA2 R12, -RZ, RZ, 0, 9.5367431640625e-07 ;  /* 0x00000010ff0c7431 */ /* 0x000fc600000001ff */
[----:B------:R-:W-:-:S04]  /*5840*/  FADD R11, R11, R2 ;  /* 0x000000020b0b7221 */ /* 0x000fc80000000000 */
[----:B------:R-:W-:Y:S01]  /*5850*/  FADD R13, R11, R0 ;  /* 0x000000000b0d7221 */ /* 0x000fe20000000000 */
[----:B------:R-:W-:-:S07]  /*5860*/  MOV R11, 0x1f ;  /* 0x0000001f000b7802 */ /* 0x000fce0000000f00 */
[----:B------:R-:W-:Y:S05]  /*5870*/  WARPSYNC.COLLECTIVE R15, `(.L_x_6453) ;  /* 0x000000000f087348 */ /* 0x000fea0003c00000 */
[----:B------:R0:W1:Y:S02]  /*5880*/  SHFL.BFLY P6, R14, R13, R12, R11 ;  /* 0x0c00000c0d0e7389 */ /* 0x00006400000c000b */
[----:B01----:R-:W-:Y:S05]  /*5890*/  ENDCOLLECTIVE ;  /* 0x000000000000791b */ /* 0x003fea0003800000 */
.L_x_6453:
[----:B------:R-:W-:Y:S02]  /*58a0*/  HFMA2 R12, -RZ, RZ, 0, 4.76837158203125e-07 ;  /* 0x00000008ff0c7431 */ /* 0x000fe400000001ff */
[----:B------:R-:W-:-:S05]  /*58b0*/  FADD R30, R13, R14 ;  /* 0x0000000e0d1e7221 */ /* 0x000fca0000000000 */
[----:B------:R-:W-:-:S07]  /*58c0*/  MOV R13, R30 ;  /* 0x0000001e000d7202 */ /* 0x000fce0000000f00 */
[----:B------:R-:W-:Y:S05]  /*58d0*/  WARPSYNC.COLLECTIVE R15, `(.L_x_6454) ;  /* 0x000000000f087348 */ /* 0x000fea0003c00000 */
[----:B------:R0:W1:Y:S02]  /*58e0*/  SHFL.BFLY P6, R14, R13, R12, R11 ;  /* 0x0c00000c0d0e7389 */ /* 0x00006400000c000b */
[----:B01----:R-:W-:Y:S05]  /*58f0*/  ENDCOLLECTIVE ;  /* 0x000000000000791b */ /* 0x003fea0003800000 */
.L_x_6454:
[----:B------:R-:W-:Y:S02]  /*5900*/  HFMA2 R12, -RZ, RZ, 0, 2.384185791015625e-07 ;  /* 0x00000004ff0c7431 */ /* 0x000fe400000001ff */
[----:B------:R-:W-:-:S05]  /*5910*/  FADD R37, R30, R14 ;  /* 0x0000000e1e257221 */ /* 0x000fca0000000000 */
[----:B------:R-:W-:-:S07]  /*5920*/  MOV R13, R37 ;  /* 0x00000025000d7202 */ /* 0x000fce0000000f00 */
[----:B------:R-:W-:Y:S05]  /*5930*/  WARPSYNC.COLLECTIVE R15, `(.L_x_6455) ;  /* 0x000000000f087348 */ /* 0x000fea0003c00000 */
[----:B------:R0:W1:Y:S02]  /*5940*/  SHFL.BFLY P6, R14, R13, R12, R11 ;  /* 0x0c00000c0d0e7389 */ /* 0x00006400000c000b */
[----:B01----:R-:W-:Y:S05]  /*5950*/  ENDCOLLECTIVE ;  /* 0x000000000000791b */ /* 0x003fea0003800000 */
.L_x_6455:
[----:B------:R-:W-:Y:S02]  /*5960*/  HFMA2 R12, -RZ, RZ, 0, 1.1920928955078125e-07 ;  /* 0x00000002ff0c7431 */ /* 0x000fe400000001ff */
[----:B------:R-:W-:-:S05]  /*5970*/  FADD R39, R37, R14 ;  /* 0x0000000e25277221 */ /* 0x000fca0000000000 */
[----:B------:R-:W-:-:S07]  /*5980*/  MOV R13, R39 ;  /* 0x00000027000d7202 */ /* 0x000fce0000000f00 */
[----:B------:R-:W-:Y:S05]  /*5990*/  WARPSYNC.COLLECTIVE R15, `(.L_x_6456) ;  /* 0x000000000f087348 */ /* 0x000fea0003c00000 */
[----:B------:R0:W1:Y:S02]  /*59a0*/  SHFL.BFLY P6, R14, R13, R12, R11 ;  /* 0x0c00000c0d0e7389 */ /* 0x00006400000c000b */
[----:B01----:R-:W-:Y:S05]  /*59b0*/  ENDCOLLECTIVE ;  /* 0x000000000000791b */ /* 0x003fea0003800000 */
.L_x_6456:
[----:B------:R-:W-:Y:S01]  /*59c0*/  MOV R12, 0x1 ;  /* 0x00000001000c7802 */ /* 0x000fe20000000f00 */
[----:B------:R-:W-:-:S04]  /*59d0*/  FADD R41, R39, R14 ;  /* 0x0000000e27297221 */ /* 0x000fc80000000000 */
[----:B------:R-:W-:-:S07]  /*59e0*/  IMAD.MOV.U32 R13, RZ, RZ, R41 ;  /* 0x000000ffff0d7224 */ /* 0x000fce00078e0029 */
[----:B------:R-:W-:Y:S05]  /*59f0*/  WARPSYNC.COLLECTIVE R15, `(.L_x_6457) ;  /* 0x000000000f087348 */ /* 0x000fea0003c00000 */
[----:B------:R0:W1:Y:S02]  /*5a00*/  SHFL.BFLY P6, R14, R13, R12, R11 ;  /* 0x0c00000c0d0e7389 */ /* 0x00006400000c000b */
[----:B01----:R-:W-:Y:S05]  /*5a10*/  ENDCOLLECTIVE ;  /* 0x000000000000791b */ /* 0x003fea0003800000 */
.L_x_6457:
[----:B------:R-:W-:Y:S05]  /*5a20*/  BRA `(.L_x_6458) ;  /* 0xffffffc800a47947 */ /* 0x000fea000383ffff */
        .weak           $__internal_119_$__cuda_sm3x_div_rn_noftz_f32_slowpath
        .type           $__internal_119_$__cuda_sm3x_div_rn_noftz_f32_slowpath,@function
        .size           $__internal_119_$__cuda_sm3x_div_rn_noftz_f32_slowpath,(.L_x_25571 - $__internal_119_$__cuda_sm3x_div_rn_noftz_f32_slowpath)
$__internal_119_$__cuda_sm3x_div_rn_noftz_f32_slowpath:
[----:B------:R-:W-:Y:S01]  /*5a30*/  SHF.R.U32.HI R13, RZ, 0x17, R12 ;  /* 0x00000017ff0d7819 */ /* 0x000fe2000001160c */
[----:B------:R-:W-:Y:S03]  /*5a40*/  BSSY.RECONVERGENT B0, `(.L_x_6459) ;  /* 0x0000064000007945 */ /* 0x000fe60003800200 */
[----:B------:R-:W-:-:S04]  /*5a50*/  LOP3.LUT R13, R13, 0xff, RZ, 0xc0, !PT ;  /* 0x000000ff0d0d7812 */ /* 0x000fc800078ec0ff */
[----:B------:R-:W-:-:S04]  /*5a60*/  IADD3 R11, PT, PT, R13, -0x1, RZ ;  /* 0xffffffff0d0b7810 */ /* 0x000fc80007ffe0ff */
[----:B------:R-:W-:Y:S02]  /*5a70*/  ISETP.GT.U32.AND P0, PT, R11, 0xfd, PT ;  /* 0x000000fd0b00780c */ /* 0x000fe40003f04070 */
[----:B------:R-:W-:-:S04]  /*5a80*/  SHF.R.U32.HI R11, RZ, 0x17, R27 ;  /* 0x00000017ff0b7819 */ /* 0x000fc8000001161b */
[----:B------:R-:W-:-:S04]  /*5a90*/  LOP3.LUT R11, R11, 0xff, RZ, 0xc0, !PT ;  /* 0x000000ff0b0b7812 */ /* 0x000fc800078ec0ff */
        /* <DEDUP_REMOVED lines=29> */
.L_x_6460:
        /* <DEDUP_REMOVED lines=51> */
.L_x_6467:
[----:B------:R-:W-:-:S04]  /*5fa0*/  LOP3.LUT R11, R11, 0x80000000, RZ, 0xc0, !PT ;  /* 0x800000000b0b7812 */ /* 0x000fc800078ec0ff */
[----:B------:R-:W-:Y:S01]  /*5fb0*/  LOP3.LUT R11, R11, 0x7f800000, RZ, 0xfc, !PT ;  /* 0x7f8000000b0b7812 */ /* 0x000fe200078efcff */
[----:B------:R-:W-:Y:S06]  /*5fc0*/  BRA `(.L_x_6468) ;  /* 0x0000000000047947 */ /* 0x000fec0003800000 */
.L_x_6466:
[----:B------:R-:W-:-:S07]  /*5fd0*/  LEA R11, R12, R11, 0x17 ;  /* 0x0000000b0c0b7211 */ /* 0x000fce00078eb8ff */
.L_x_6468:
[----:B------:R-:W-:Y:S05]  /*5fe0*/  BSYNC.RECONVERGENT B1 ;  /* 0x0000000000017941 */ /* 0x000fea0003800200 */
.L_x_6465:
[----:B------:R-:W-:Y:S05]  /*5ff0*/  BRA `(.L_x_6469) ;  /* 0x0000000000207947 */ /* 0x000fea0003800000 */
.L_x_6464:
[----:B------:R-:W-:-:S04]  /*6000*/  LOP3.LUT R11, R12, 0x80000000, R27, 0x48, !PT ;  /* 0x800000000c0b7812 */ /* 0x000fc800078e481b */
[----:B------:R-:W-:Y:S01]  /*6010*/  LOP3.LUT R11, R11, 0x7f800000, RZ, 0xfc, !PT ;  /* 0x7f8000000b0b7812 */ /* 0x000fe200078efcff */
[----:B------:R-:W-:Y:S06]  /*6020*/  BRA `(.L_x_6469) ;  /* 0x0000000000147947 */ /* 0x000fec0003800000 */
.L_x_6463:
[----:B------:R-:W-:Y:S01]  /*6030*/  LOP3.LUT R11, R12, 0x80000000, R27, 0x48, !PT ;  /* 0x800000000c0b7812 */ /* 0x000fe200078e481b */
[----:B------:R-:W-:Y:S06]  /*6040*/  BRA `(.L_x_6469) ;  /* 0x00000000000c7947 */ /* 0x000fec0003800000 */
.L_x_6462:
[----:B------:R-:W0:Y:S01]  /*6050*/  MUFU.RSQ R11, -QNAN ;  /* 0xffc00000000b7908 */ /* 0x000e220000001400 */
[----:B------:R-:W-:Y:S05]  /*6060*/  BRA `(.L_x_6469) ;  /* 0x0000000000047947 */ /* 0x000fea0003800000 */
.L_x_6461:
[----:B------:R-:W-:-:S07]  /*6070*/  FADD.FTZ R11, R27, R12 ;  /* 0x0000000c1b0b7221 */ /* 0x000fce0000010000 */
.L_x_6469:
[----:B------:R-:W-:Y:S05]  /*6080*/  BSYNC.RECONVERGENT B0 ;  /* 0x0000000000007941 */ /* 0x000fea0003800200 */
.L_x_6459:
[----:B------:R-:W-:Y:S01]  /*6090*/  HFMA2 R13, -RZ, RZ, 0, 0 ;  /* 0x00000000ff0d7431 */ /* 0x000fe200000001ff */
[----:B------:R-:W-:-:S04]  /*60a0*/  MOV R12, R43 ;  /* 0x0000002b000c7202 */ /* 0x000fc80000000f00 */
[----:B0-----:R-:W-:Y:S05]  /*60b0*/  RET.REL.NODEC R12 `(_Z15SoftmaxWarpImplI10DirectLoadI13__nv_bfloat16fE11DirectStoreIfS1_EfLi2ELi22ELi32ELi1ELb1EL9Algorithm0EEvT_T0_ll) ;  /* 0xffffff9c0cd07950 */ /* 0x001fea0003c3ffff */
.L_x_6470:
        /* <DEDUP_REMOVED lines=12> */
.L_x_25571:


//--------------------- .text._Z15SoftmaxWarpImplI10DirectLoadI13__nv_bfloat16fE11DirectStoreIfS1_EfLi2ELi22ELi32ELi1ELb0EL9Algorithm0EEvT_T0_ll --------------------------
	.section	.text._Z15SoftmaxWarpImplI10DirectLoadI13__nv_bfloat16fE11DirectStoreIfS1_EfLi2ELi22ELi32ELi1ELb0EL9Algorithm0EEvT_T0_ll,"ax",@progbits
	.align	128
        .global         _Z15SoftmaxWarpImplI10DirectLoadI13__nv_bfloat16fE11DirectStoreIfS1_EfLi2ELi22ELi32ELi1ELb0EL9Algorithm0EEvT_T0_ll
        .type           _Z15SoftmaxWarpImplI10DirectLoadI13__nv_bfloat16fE11DirectStoreIfS1_EfLi2ELi22ELi32ELi1ELb0EL9Algorithm0EEvT_T0_ll,@function
        .size           _Z15SoftmaxWarpImplI10DirectLoadI13__nv_bfloat16fE11DirectStoreIfS1_EfLi2ELi22ELi32ELi1ELb0EL9Algorithm0EEvT_T0_ll,(.L_x_25572 - _Z15SoftmaxWarpImplI10DirectLoadI13__nv_bfloat16fE11DirectStoreIfS1_EfLi2ELi22ELi32ELi1ELb0EL9Algorithm0EEvT_T0_ll)
        .other          _Z15SoftmaxWarpImplI10DirectLoadI13__nv_bfloat16fE11DirectStoreIfS1_EfLi2ELi22ELi32ELi1ELb0EL9Algorithm0EEvT_T0_ll,@"STO_CUDA_ENTRY STV_DEFAULT"
_Z15SoftmaxWarpImplI10DirectLoadI13__nv_bfloat16fE11DirectStoreIfS1_EfLi2ELi22ELi32ELi1ELb0EL9Algorithm0EEvT_T0_ll:
.text._Z15SoftmaxWarpImplI10DirectLoadI13__nv_bfloat16fE11DirectStoreIfS1_EfLi2ELi22ELi32ELi1ELb0EL9Algorithm0EEvT_T0_ll:
        /* <DEDUP_REMOVED lines=24> */
.L_x_6471:
        /* <DEDUP_REMOVED lines=14> */
.L_x_6517:
        /* <DEDUP_REMOVED lines=8> */
[----:B------:R-:W-:-:S05]  /*02e0*/  IMAD.WIDE.U32 R2, R36, UR38, R2 ;  /* 0x0000002624027c25 */ /* 0x000fca000f8e0002 */
[----:B------:R-:W-:Y:S02]  /*02f0*/  IADD3 R4, PT, PT, R3, R5, RZ ;  /* 0x0000000503047210 */ /* 0x000fe40007ffe0ff */
[C---:B------:R-:W-:Y:S02]  /*0300*/  IADD3 R38, P0, PT, R2.reuse, 0x40, RZ ;  /* 0x0000004002267810 */ /* 0x040fe40007f1e0ff */
[----:B------:R-:W-:Y:S02]  /*0310*/  IADD3 R30, P5, PT, R2, 0x80, RZ ;  /* 0x00000080021e7810 */ /* 0x000fe40007fbe0ff */
[----:B------:R-:W-:Y:S02]  /*0320*/  IADD3.X R3, PT, PT, RZ, R4, RZ, P0, !PT ;  /* 0x00000004ff037210 */ /* 0x000fe400007fe4ff */
[----:B------:R-:W-:Y:S02]  /*0330*/  LEA.HI R6, P0, R4, R2, RZ, 0x1 ;  /* 0x0000000204067211 */ /* 0x000fe400078108ff */
[----:B------:R-:W-:-:S02]  /*0340*/  LEA.HI R38, P1, R3, R38, RZ, 0x1 ;  /* 0x0000002603267211 */ /* 0x000fc400078308ff */
[C---:B------:R-:W-:Y:S01]  /*0350*/  IADD3 R8, P4, PT, R2.reuse, 0xc0, RZ ;  /* 0x000000c002087810 */ /* 0x040fe20007f9e0ff */
[----:B------:R-:W-:Y:S01]  /*0360*/  IMAD.X R7, RZ, RZ, R4, P0 ;  /* 0x000000ffff077224 */ /* 0x000fe200000e0604 */
[----:B------:R-:W-:Y:S02]  /*0370*/  IADD3.X R3, PT, PT, RZ, R3, RZ, P1, !PT ;  /* 0x00000003ff037210 */ /* 0x000fe40000ffe4ff */
[----:B------:R-:W-:Y:S02]  /*0380*/  IADD3 R26, P1, PT, R2, 0x100, RZ ;  /* 0x00000100021a7810 */ /* 0x000fe40007f3e0ff */
[----:B------:R-:W-:Y:S02]  /*0390*/  IADD3.X R17, PT, PT, RZ, R4, RZ, P5, !PT ;  /* 0x00000004ff117210 */ /* 0x000fe40002ffe4ff */
[----:B------:R-:W-:Y:S02]  /*03a0*/  SHF.L.U64.HI R7, R6, 0x1, R7 ;  /* 0x0000000106077819 */ /* 0x000fe40000010207 */
[----:B------:R-:W-:-:S02]  /*03b0*/  IADD3 R24, P0, PT, R2, 0x140, RZ ;  /* 0x0000014002187810 */ /* 0x000fc40007f1e0ff */
[----:B------:R-:W-:Y:S02]  /*03c0*/  SHF.L.U32 R6, R6, 0x1, RZ ;  /* 0x0000000106067819 */ /* 0x000fe400000006ff */
[-C--:B------:R-:W-:Y:S02]  /*03d0*/  IADD3.X R15, PT, PT, RZ, R4.reuse, RZ, P4, !PT ;  /* 0x00000004ff0f7210 */ /* 0x080fe400027fe4ff */
[----:B------:R-:W-:Y:S02]  /*03e0*/  IADD3.X R13, PT, PT, RZ, R4, RZ, P1, !PT ;  /* 0x00000004ff0d7210 */ /* 0x000fe40000ffe4ff */
[----:B------:R-:W-:Y:S02]  /*03f0*/  IADD3 R10, P3, PT, R2, 0x180, RZ ;  /* 0x00000180020a7810 */ /* 0x000fe40007f7e0ff */
[----:B------:R-:W-:Y:S02]  /*0400*/  LEA.HI R30, P1, R17, R30, RZ, 0x1 ;  /* 0x0000001e111e7211 */ /* 0x000fe400078308ff */
[----:B------:R-:W-:-:S02]  /*0410*/  IADD3.X R9, PT, PT, RZ, R4, RZ, P0, !PT ;  /* 0x00000004ff097210 */ /* 0x000fc400007fe4ff */
[----:B------:R-:W-:Y:S02]  /*0420*/  LOP3.LUT R6, R6, 0xfffffffc, RZ, 0xc0, !PT ;  /* 0xfffffffc06067812 */ /* 0x000fe400078ec0ff */
[----:B------:R-:W-:Y:S02]  /*0430*/  LEA.HI R8, P0, R15, R8, RZ, 0x1 ;  /* 0x000000080f087211 */ /* 0x000fe400078108ff */
[----:B------:R-:W-:Y:S02]  /*0440*/  IADD3.X R11, PT, PT, RZ, R4, RZ, P3, !PT ;  /* 0x00000004ff0b7210 */ /* 0x000fe40001ffe4ff */
[----:B------:R-:W-:Y:S02]  /*0450*/  IADD3.X R17, PT, PT, RZ, R17, RZ, P1, !PT ;  /* 0x00000011ff117210 */ /* 0x000fe40000ffe4ff */
[----:B------:R-:W-:Y:S02]  /*0460*/  LEA.HI R26, P1, R13, R26, RZ, 0x1 ;  /* 0x0000001a0d1a7211 */ /* 0x000fe400078308ff */
[----:B------:R-:W-:-:S02]  /*0470*/  IADD3 R6, P6, PT, R6, UR36, RZ ;  /* 0x0000002406067c10 */ /* 0x000fc4000ffde0ff */
[----:B------:R-:W-:Y:S02]  /*0480*/  IADD3.X R15, PT, PT, RZ, R15, RZ, P0, !PT ;  /* 0x0000000fff0f7210 */ /* 0x000fe400007fe4ff */
[----:B------:R-:W-:Y:S02]  /*0490*/  LEA.HI R10, P3, R11, R10, RZ, 0x1 ;  /* 0x0000000a0b0a7211 */ /* 0x000fe400078708ff */
[----:B------:R-:W-:Y:S02]  /*04a0*/  IADD3.X R13, PT, PT, RZ, R13, RZ, P1, !PT ;  /* 0x0000000dff0d7210 */ /* 0x000fe40000ffe4ff */
[----:B------:R-:W-:Y:S02]  /*04b0*/  LEA.HI R24, P0, R9, R24, RZ, 0x1 ;  /* 0x0000001809187211 */ /* 0x000fe400078108ff */
[----:B------:R-:W-:Y:S02]  /*04c0*/  IADD3.X R7, PT, PT, R7, UR37, RZ, P6, !PT ;  /* 0x0000002507077c10 */ /* 0x000fe4000b7fe4ff */
[----:B------:R-:W-:-:S02]  /*04d0*/  SHF.L.U64.HI R14, R8, 0x1, R15 ;  /* 0x00000001080e7819 */ /* 0x000fc4000001020f */
[----:B------:R-:W-:Y:S02]  /*04e0*/  SHF.L.U64.HI R0, R38, 0x1, R3 ;  /* 0x0000000126007819 */ /* 0x000fe40000010203 */
[----:B------:R-:W-:Y:S01]  /*04f0*/  SHF.L.U32 R8, R8, 0x1, RZ ;  /* 0x0000000108087819 */ /* 0x000fe200000006ff */
[----:B------:R1:W2:Y:S01]  /*0500*/  LDG.E R7, desc[UR4][R6.64] ;  /* 0x0000000406077981 */ /* 0x0002a2000c1e1900 */
[----:B------:R-:W-:Y:S02]  /*0510*/  IADD3.X R11, PT, PT, RZ, R11, RZ, P3, !PT ;  /* 0x0000000bff0b7210 */ /* 0x000fe40001ffe4ff */
[----:B------:R-:W-:Y:S02]  /*0520*/  SHF.L.U32 R38, R38, 0x1, RZ ;  /* 0x0000000126267819 */ /* 0x000fe400000006ff */
[----:B------:R-:W-:Y:S02]  /*0530*/  SHF.L.U64.HI R16, R30, 0x1, R17 ;  /* 0x000000011e107819 */ /* 0x000fe40000010211 */
[C---:B------:R-:W-:Y:S01]  /*0540*/  SHF.L.U64.HI R12, R26.reuse, 0x1, R13 ;  /* 0x000000011a0c7819 */ /* 0x040fe2000001020d */
[----:B------:R-:W-:Y:S01]  /*0550*/  IMAD.SHL.U32 R26, R26, 0x2, RZ ;  /* 0x000000021a1a7824 */ /* 0x000fe200078e00ff */
[----:B------:R-:W-:-:S02]  /*0560*/  SHF.L.U32 R30, R30, 0x1, RZ ;  /* 0x000000011e1e7819 */ /* 0x000fc400000006ff */
[----:B------:R-:W-:Y:S02]  /*0570*/  IADD3.X R9, PT, PT, RZ, R9, RZ, P0, !PT ;  /* 0x00000009ff097210 */ /* 0x000fe400007fe4ff */
[----:B------:R-:W-:Y:S02]  /*0580*/  SHF.L.U64.HI R11, R10, 0x1, R11 ;  /* 0x000000010a0b7819 */ /* 0x000fe4000001020b */
[----:B------:R-:W-:Y:S02]  /*0590*/  LOP3.LUT R8, R8, 0xfffffffc, RZ, 0xc0, !PT ;  /* 0xfffffffc08087812 */ /* 0x000fe400078ec0ff */
[----:B------:R-:W-:Y:S02]  /*05a0*/  LOP3.LUT R38, R38, 0xfffffffc, RZ, 0xc0, !PT ;  /* 0xfffffffc26267812 */ /* 0x000fe400078ec0ff */
[----:B------:R-:W-:Y:S02]  /*05b0*/  SHF.L.U32 R10, R10, 0x1, RZ ;  /* 0x000000010a0a7819 */ /* 0x000fe400000006ff */
[----:B-1----:R-:W-:-:S02]  /*05c0*/  SHF.L.U64.HI R6, R24, 0x1, R9 ;  /* 0x0000000118067819 */ /* 0x002fc40000010209 */
[----:B------:R-:W-:Y:S02]  /*05d0*/  LOP3.LUT R30, R30, 0xfffffffc, RZ, 0xc0, !PT ;  /* 0xfffffffc1e1e7812 */ /* 0x000fe400078ec0ff */
[----:B------:R-:W-:Y:S02]  /*05e0*/  SHF.L.U32 R24, R24, 0x1, RZ ;  /* 0x0000000118187819 */ /* 0x000fe400000006ff */
[----:B------:R-:W-:Y:S02]  /*05f0*/  LOP3.LUT R26, R26, 0xfffffffc, RZ, 0xc0, !PT ;  /* 0xfffffffc1a1a7812 */ /* 0x000fe400078ec0ff */
[----:B------:R-:W-:Y:S02]  /*0600*/  IADD3 R8, P0, PT, R8, UR36, RZ ;  /* 0x0000002408087c10 */ /* 0x000fe4000ff1e0ff */
[----:B------:R-:W-:Y:S02]  /*0610*/  IADD3 R38, P5, PT, R38, UR36, RZ ;  /* 0x0000002426267c10 */ /* 0x000fe4000ffbe0ff */
[----:B------:R-:W-:-:S02]  /*0620*/  R2UR UR12, R28 ;  /* 0x000000001c0c72ca */ /* 0x000fc400000e0000 */
[----:B------:R-:W-:Y:S02]  /*0630*/  R2UR UR13, R29 ;  /* 0x000000001d0d72ca */ /* 0x000fe400000e0000 */
[----:B------:R-:W-:Y:S02]  /*0640*/  LOP3.LUT R10, R10, 0xfffffffc, RZ, 0xc0, !PT ;  /* 0xfffffffc0a0a7812 */ /* 0x000fe400078ec0ff */
[----:B------:R-:W-:Y:S02]  /*0650*/  IADD3 R5, P2, PT, R2, 0x1c0, RZ ;  /* 0x000001c002057810 */ /* 0x000fe40007f5e0ff */
[----:B------:R-:W-:Y:S02]  /*0660*/  IADD3 R30, P1, PT, R30, UR36, RZ ;  /* 0x000000241e1e7c10 */ /* 0x000fe4000ff3e0ff */
[----:B------:R-:W-:Y:S02]  /*0670*/  LOP3.LUT R24, R24, 0xfffffffc, RZ, 0xc0, !PT ;  /* 0xfffffffc18187812 */ /* 0x000fe400078ec0ff */
[----:B------:R-:W-:-:S02]  /*0680*/  IADD3 R26, P3, PT, R26, UR36, RZ ;  /* 0x000000241a1a7c10 */ /* 0x000fc4000ff7e0ff */
[----:B------:R-:W-:Y:S02]  /*0690*/  IADD3 R3, P4, PT, R2, 0x200, RZ ;  /* 0x0000020002037810 */ /* 0x000fe40007f9e0ff */
[----:B------:R-:W-:Y:S02]  /*06a0*/  IADD3.X R9, PT, PT, R14, UR37, RZ, P0, !PT ;  /* 0x000000250e097c10 */ /* 0x000fe400087fe4ff */
[----:B------:R-:W-:Y:S02]  /*06b0*/  IADD3.X R39, PT, PT, R0, UR37, RZ, P5, !PT ;  /* 0x0000002500277c10 */ /* 0x000fe4000affe4ff */
[----:B------:R-:W-:Y:S02]  /*06c0*/  IADD3 R10, P0, PT, R10, UR36, RZ ;  /* 0x000000240a0a7c10 */ /* 0x000fe4000ff1e0ff */
[----:B------:R-:W-:Y:S01]  /*06d0*/  IADD3 R0, P5, PT, R2, 0x240, RZ ;  /* 0x0000024002007810 */ /* 0x000fe20007fbe0ff */
[----:B------:R-:W3:Y:S01]  /*06e0*/  LDG.E R38, desc[UR6][R38.64] ;  /* 0x0000000626267981 */ /* 0x000ee2000c1e1900 */
[----:B------:R-:W-:-:S02]  /*06f0*/  IADD3.X R31, PT, PT, R16, UR37, RZ, P1, !PT ;  /* 0x00000025101f7c10 */ /* 0x000fc40008ffe4ff */
[-C--:B------:R-:W-:Y:S02]  /*0700*/  IADD3.X R14, PT, PT, RZ, R4.reuse, RZ, P2, !PT ;  /* 0x00000004ff0e7210 */ /* 0x080fe400017fe4ff */
[----:B------:R-:W-:Y:S01]  /*0710*/  IADD3 R2, P6, PT, R2, 0x280, RZ ;  /* 0x0000028002027810 */ /* 0x000fe20007fde0ff */
[----:B------:R-:W4:Y:S01]  /*0720*/  LDG.E R30, desc[UR4][R30.64] ;  /* 0x000000041e1e7981 */ /* 0x000f22000c1e1900 */
[----:B------:R-:W-:Y:S02]  /*0730*/  IADD3 R24, P1, PT, R24, UR36, RZ ;  /* 0x0000002418187c10 */ /* 0x000fe4000ff3e0ff */
[----:B------:R-:W-:Y:S02]  /*0740*/  IADD3.X R27, PT, PT, R12, UR37, RZ, P3, !PT ;  /* 0x000000250c1b7c10 */ /* 0x000fe40009ffe4ff */
[----:B------:R-:W-:Y:S02]  /*0750*/  IADD3.X R12, PT, PT, RZ, R4, RZ, P4, !PT ;  /* 0x00000004ff0c7210 */ /* 0x000fe400027fe4ff */
[----:B------:R-:W-:-:S02]  /*0760*/  IADD3.X R11, PT, PT, R11, UR37, RZ, P0, !PT ;  /* 0x000000250b0b7c10 */ /* 0x000fc400087fe4ff */
[----:B------:R-:W-:Y:S02]  /*0770*/  R2UR UR8, R28 ;  /* 0x000000001c0872ca */ /* 0x000fe400000e0000 */
[----:B------:R-:W-:Y:S01]  /*0780*/  R2UR UR9, R29 ;  /* 0x000000001d0972ca */ /* 0x000fe200000e0000 */
[----:B------:R1:W5:Y:S01]  /*0790*/  LDG.E R19, desc[UR12][R10.64] ;  /* 0x0000000c0a137981 */ /* 0x000362000c1e1900 */
[----:B------:R-:W-:Y:S02]  /*07a0*/  LEA.HI R13, P0, R14, R5, RZ, 0x1 ;  /* 0x000000050e0d7211 */ /* 0x000fe400078108ff */
[----:B------:R-:W-:Y:S02]  /*07b0*/  IADD3.X R25, PT, PT, R6, UR37, RZ, P1, !PT ;  /* 0x0000002506197c10 */ /* 0x000fe40008ffe4ff */
[----:B------:R-:W-:Y:S01]  /*07c0*/  IADD3.X R5, PT, PT, RZ, R4, RZ, P6, !PT ;  /* 0x00000004ff057210 */ /* 0x000fe200037fe4ff */
[----:B------:R0:W5:Y:S01]  /*07d0*/  LDG.E R6, desc[UR6][R8.64] ;  /* 0x0000000608067981 */ /* 0x000162000c1e1900 */
[----:B------:R-:W-:-:S02]  /*07e0*/  LEA.HI R3, P1, R12, R3, RZ, 0x1 ;  /* 0x000000030c037211 */ /* 0x000fc400078308ff */
[----:B------:R-:W-:Y:S02]  /*07f0*/  R2UR UR10, R28 ;  /* 0x000000001c0a72ca */ /* 0x000fe400000e0000 */
[----:B------:R-:W-:Y:S01]  /*0800*/  R2UR UR11, R29 ;  /* 0x000000001d0b72ca */ /* 0x000fe200000e0000 */
[----:B------:R-:W5:Y:S01]  /*0810*/  LDG.E R26, desc[UR8][R26.64] ;  /* 0x000000081a1a7981 */ /* 0x000f62000c1e1900 */
[----:B-1----:R-:W-:Y:S02]  /*0820*/  LEA.HI R10, P2, R5, R2, RZ, 0x1 ;  /* 0x00000002050a7211 */ /* 0x002fe400078508ff */
[----:B------:R-:W-:Y:S02]  /*0830*/  IADD3.X R2, PT, PT, RZ, R12, RZ, P1, !PT ;  /* 0x0000000cff027210 */ /* 0x000fe40000ffe4ff */
[----:B0-----:R-:W-:Y:S02]  /*0840*/  IADD3.X R9, PT, PT, RZ, R4, RZ, P5, !PT ;  /* 0x00000004ff097210 */ /* 0x001fe40002ffe4ff */
[----:B------:R-:W-:-:S02]  /*0850*/  IADD3.X R4, PT, PT, RZ, R14, RZ, P0, !PT ;  /* 0x0000000eff047210 */ /* 0x000fc400007fe4ff */
[----:B------:R-:W-:Y:S02]  /*0860*/  SHF.L.U32 R8, R13, 0x1, RZ ;  /* 0x000000010d087819 */ /* 0x000fe400000006ff */
[----:B------:R-:W-:Y:S01]  /*0870*/  LEA.HI R0, P0, R9, R0, RZ, 0x1 ;  /* 0x0000000009007211 */ /* 0x000fe200078108ff */
[----:B------:R-:W5:Y:S01]  /*0880*/  LDG.E R24, desc[UR10][R24.64] ;  /* 0x0000000a18187981 */ /* 0x000f62000c1e1900 */
[----:B------:R-:W-:Y:S02]  /*0890*/  SHF.L.U64.HI R11, R3, 0x1, R2 ;  /* 0x00000001030b7819 */ /* 0x000fe40000010202 */
[----:B------:R-:W-:Y:S02]  /*08a0*/  SHF.L.U64.HI R12, R13, 0x1, R4 ;  /* 0x000000010d0c7819 */ /* 0x000fe40000010204 */
[----:B------:R-:W-:Y:S02]  /*08b0*/  LOP3.LUT R2, R8, 0xfffffffc, RZ, 0xc0, !PT ;  /* 0xfffffffc08027812 */ /* 0x000fe400078ec0ff */
[----:B------:R-:W-:-:S02]  /*08c0*/  SHF.L.U32 R4, R3, 0x1, RZ ;  /* 0x0000000103047819 */ /* 0x000fc400000006ff */
[----:B------:R-:W-:Y:S02]  /*08d0*/  IADD3.X R9, PT, PT, RZ, R9, RZ, P0, !PT ;  /* 0x00000009ff097210 */ /* 0x000fe400007fe4ff */
[----:B------:R-:W-:Y:S02]  /*08e0*/  IADD3.X R3, PT, PT, RZ, R5, RZ, P2, !PT ;  /* 0x00000005ff037210 */ /* 0x000fe400017fe4ff */
[----:B------:R-:W-:Y:S02]  /*08f0*/  IADD3 R2, P0, PT, R2, UR36, RZ ;  /* 0x0000002402027c10 */ /* 0x000fe4000ff1e0ff */
[----:B------:R-:W-:Y:S02]  /*0900*/  SHF.L.U32 R8, R0, 0x1, RZ ;  /* 0x0000000100087819 */ /* 0x000fe400000006ff */
[----:B------:R-:W-:Y:S02]  /*0910*/  LOP3.LUT R4, R4, 0xfffffffc, RZ, 0xc0, !PT ;  /* 0xfffffffc04047812 */ /* 0x000fe400078ec0ff */
[----:B------:R-:W-:-:S02]  /*0920*/  SHF.L.U64.HI R9, R0, 0x1, R9 ;  /* 0x0000000100097819 */ /* 0x000fc40000010209 */
[C---:B------:R-:W-:Y:S01]  /*0930*/  SHF.L.U64.HI R0, R10.reuse, 0x1, R3 ;  /* 0x000000010a007819 */ /* 0x040fe20000010203 */
[----:B------:R-:W-:Y:S01]  /*0940*/  IMAD.SHL.U32 R10, R10, 0x2, RZ ;  /* 0x000000020a0a7824 */ /* 0x000fe200078e00ff */
[----:B------:R-:W-:Y:S02]  /*0950*/  IADD3.X R3, PT, PT, R12, UR37, RZ, P0, !PT ;  /* 0x000000250c037c10 */ /* 0x000fe400087fe4ff */
[----:B------:R-:W-:Y:S02]  /*0960*/  LOP3.LUT R8, R8, 0xfffffffc, RZ, 0xc0, !PT ;  /* 0xfffffffc08087812 */ /* 0x000fe400078ec0ff */
[----:B------:R-:W-:Y:S02]  /*0970*/  IADD3 R4, P1, PT, R4, UR36, RZ ;  /* 0x0000002404047c10 */ /* 0x000fe4000ff3e0ff */
[----:B------:R-:W-:Y:S01]  /*0980*/  LOP3.LUT R10, R10, 0xfffffffc, RZ, 0xc0, !PT ;  /* 0xfffffffc0a0a7812 */ /* 0x000fe200078ec0ff */
[----:B------:R4:W5:Y:S01]  /*0990*/  LDG.E R3, desc[UR4][R2.64] ;  /* 0x0000000402037981 */ /* 0x000962000c1e1900 */
[----:B------:R-:W-:-:S02]  /*09a0*/  IADD3 R8, P0, PT, R8, UR36, RZ ;  /* 0x0000002408087c10 */ /* 0x000fc4000ff1e0ff */
[----:B------:R-:W-:Y:S02]  /*09b0*/  IADD3.X R5, PT, PT, R11, UR37, RZ, P1, !PT ;  /* 0x000000250b057c10 */ /* 0x000fe40008ffe4ff */
[----:B------:R-:W-:Y:S02]  /*09c0*/  IADD3 R10, P1, PT, R10, UR36, RZ ;  /* 0x000000240a0a7c10 */ /* 0x000fe4000ff3e0ff */
[----:B------:R-:W-:Y:S01]  /*09d0*/  IADD3.X R9, PT, PT, R9, UR37, RZ, P0, !PT ;  /* 0x0000002509097c10 */ /* 0x000fe200087fe4ff */
[----:B------:R0:W5:Y:S01]  /*09e0*/  LDG.E R4, desc[UR6][R4.64] ;  /* 0x0000000604047981 */ /* 0x000162000c1e1900 */
[----:B------:R-:W-:-:S03]  /*09f0*/  IADD3.X R11, PT, PT, R0, UR37, RZ, P1, !PT ;  /* 0x00000025000b7c10 */ /* 0x000fc60008ffe4ff */
[----:B------:R-:W5:Y:S04]  /*0a00*/  LDG.E R8, desc[UR8][R8.64] ;  /* 0x0000000808087981 */ /* 0x000f68000c1e1900 */
[----:B------:R-:W5:Y:S01]  /*0a10*/  LDG.E R10, desc[UR10][R10.64] ;  /* 0x0000000a0a0a7981 */ /* 0x000f62000c1e1900 */
[----:B------:R-:W-:Y:S01]  /*0a20*/  UMOV UR4, 0xffffffff ;  /* 0xffffffff00047882 */ /* 0x000fe20000000000 */
[C---:B--2---:R-:W-:Y:S02]  /*0a30*/  PRMT R32, R7.reuse, 0x7632, R32 ;  /* 0x0000763207207816 */ /* 0x044fe40000000020 */
[----:B------:R-:W-:Y:S02]  /*0a40*/  SHF.L.U32 R7, R7, 0x10, RZ ;  /* 0x0000001007077819 */ /* 0x000fe400000006ff */
[----:B------:R-:W-:-:S04]  /*0a50*/  SHF.L.U32 R32, R32, 0x10, RZ ;  /* 0x0000001020207819 */ /* 0x000fc800000006ff */
[----:B------:R-:W-:Y:S02]  /*0a60*/  FMNMX3 R0, R7, -INF , R32, !PT ;  /* 0xff80000007007876 */ /* 0x000fe40007800020 */
[C---:B---3--:R-:W-:Y:S02]  /*0a70*/  PRMT R33, R38.reuse, 0x7632, R33 ;  /* 0x0000763226217816 */ /* 0x048fe40000000021 */
[----:B------:R-:W-:Y:S02]  /*0a80*/  SHF.L.U32 R38, R38, 0x10, RZ ;  /* 0x0000001026267819 */ /* 0x000fe400000006ff */
[----:B------:R-:W-:Y:S02]  /*0a90*/  SHF.L.U32 R33, R33, 0x10, RZ ;  /* 0x0000001021217819 */ /* 0x000fe400000006ff */
[C---:B----4-:R-:W-:Y:S02]  /*0aa0*/  PRMT R2, R30.reuse, 0x7632, R2 ;  /* 0x000076321e027816 */ /* 0x050fe40000000002 */
[----:B------:R-:W-:-:S02]  /*0ab0*/  SHF.L.U32 R30, R30, 0x10, RZ ;  /* 0x000000101e1e7819 */ /* 0x000fc400000006ff */
[----:B0-----:R-:W-:Y:S02]  /*0ac0*/  SHF.L.U32 R5, R2, 0x10, RZ ;  /* 0x0000001002057819 */ /* 0x001fe400000006ff */
[----:B------:R-:W-:-:S04]  /*0ad0*/  FMNMX3 R0, R0, R38, R33, !PT ;  /* 0x0000002600007276 */ /* 0x000fc80007800021 */
[----:B------:R-:W-:Y:S02]  /*0ae0*/  FMNMX3 R0, R0, R30, R5, !PT ;  /* 0x0000001e00007276 */ /* 0x000fe40007800005 */
[C---:B-----5:R-:W-:Y:S02]  /*0af0*/  PRMT R31, R6.reuse, 0x7632, R31 ;  /* 0x00007632061f7816 */ /* 0x060fe4000000001f */
[----:B------:R-:W-:Y:S02]  /*0b00*/  SHF.L.U32 R6, R6, 0x10, RZ ;  /* 0x0000001006067819 */ /* 0x000fe400000006ff */
[----:B------:R-:W-:Y:S02]  /*0b10*/  SHF.L.U32 R31, R31, 0x10, RZ ;  /* 0x000000101f1f7819 */ /* 0x000fe400000006ff */
[C---:B------:R-:W-:Y:S02]  /*0b20*/  PRMT R27, R26.reuse, 0x7632, R27 ;  /* 0x000076321a1b7816 */ /* 0x040fe4000000001b */
[----:B------:R-:W-:-:S02]  /*0b30*/  SHF.L.U32 R26, R26, 0x10, RZ ;  /* 0x000000101a1a7819 */ /* 0x000fc400000006ff */
[----:B------:R-:W-:Y:S02]  /*0b40*/  SHF.L.U32 R27, R27, 0x10, RZ ;  /* 0x000000101b1b7819 */ /* 0x000fe400000006ff */
[----:B------:R-:W-:Y:S02]  /*0b50*/  FMNMX3 R0, R0, R6, R31, !PT ;  /* 0x0000000600007276 */ /* 0x000fe4000780001f */
[----:B------:R-:W-:Y:S02]  /*0b60*/  PRMT R18, R19, 0x7632, R18 ;  /* 0x0000763213127816 */ /* 0x000fe40000000012 */
[C---:B------:R-:W-:Y:S02]  /*0b70*/  PRMT R25, R24.reuse, 0x7632, R25 ;  /* 0x0000763218197816 */ /* 0x040fe40000000019 */
[----:B------:R-:W-:Y:S02]  /*0b80*/  SHF.L.U32 R24, R24, 0x10, RZ ;  /* 0x0000001018187819 */ /* 0x000fe400000006ff */
[----:B------:R-:W-:-:S02]  /*0b90*/  SHF.L.U32 R25, R25, 0x10, RZ ;  /* 0x0000001019197819 */ /* 0x000fc400000006ff */
[----:B------:R-:W-:Y:S02]  /*0ba0*/  FMNMX3 R0, R0, R26, R27, !PT ;  /* 0x0000001a00007276 */ /* 0x000fe4000780001b */
[----:B------:R-:W-:Y:S02]  /*0bb0*/  SHF.L.U32 R19, R19, 0x10, RZ ;  /* 0x0000001013137819 */ /* 0x000fe400000006ff */
[----:B------:R-:W-:Y:S02]  /*0bc0*/  SHF.L.U32 R18, R18, 0x10, RZ ;  /* 0x0000001012127819 */ /* 0x000fe400000006ff */
[----:B------:R-:W-:-:S04]  /*0bd0*/  FMNMX3 R0, R0, R24, R25, !PT ;  /* 0x0000001800007276 */ /* 0x000fc80007800019 */
[----:B------:R-:W-:Y:S02]  /*0be0*/  FMNMX3 R0, R0, R19, R18, !PT ;  /* 0x0000001300007276 */ /* 0x000fe40007800012 */
[C---:B------:R-:W-:Y:S01]  /*0bf0*/  PRMT R20, R3.reuse, 0x7632, R20 ;  /* 0x0000763203147816 */ /* 0x040fe20000000014 */
[----:B------:R-:W-:-:S03]  /*0c00*/  IMAD.U32 R21, R3, 0x10000, RZ ;  /* 0x0001000003157824 */ /* 0x000fc600078e00ff */
[----:B------:R-:W-:Y:S02]  /*0c10*/  SHF.L.U32 R20, R20, 0x10, RZ ;  /* 0x0000001014147819 */ /* 0x000fe400000006ff */
[C---:B------:R-:W-:Y:S02]  /*0c20*/  PRMT R22, R4.reuse, 0x7632, R22 ;  /* 0x0000763204167816 */ /* 0x040fe40000000016 */
[----:B------:R-:W-:Y:S02]  /*0c30*/  SHF.L.U32 R23, R4, 0x10, RZ ;  /* 0x0000001004177819 */ /* 0x000fe400000006ff */
[----:B------:R-:W-:Y:S02]  /*0c40*/  PRMT R17, R8, 0x7632, R17 ;  /* 0x0000763208117816 */ /* 0x000fe40000000011 */
[----:B------:R-:W-:Y:S02]  /*0c50*/  SHF.L.U32 R22, R22, 0x10, RZ ;  /* 0x0000001016167819 */ /* 0x000fe400000006ff */
[----:B------:R-:W-:-:S02]  /*0c60*/  FMNMX3 R0, R0, R21, R20, !PT ;  /* 0x0000001500007276 */ /* 0x000fc40007800014 */
[----:B------:R-:W-:Y:S02]  /*0c70*/  SHF.L.U32 R16, R8, 0x10, RZ ;  /* 0x0000001008107819 */ /* 0x000fe400000006ff */
[----:B------:R-:W-:Y:S02]  /*0c80*/  PRMT R9, R10, 0x7632, R9 ;  /* 0x000076320a097816 */ /* 0x000fe40000000009 */
[----:B------:R-:W-:Y:S02]  /*0c90*/  SHF.L.U32 R17, R17, 0x10, RZ ;  /* 0x0000001011117819 */ /* 0x000fe400000006ff */
[----:B------:R-:W-:Y:S02]  /*0ca0*/  FMNMX3 R0, R0, R23, R22, !PT ;  /* 0x0000001700007276 */ /* 0x000fe40007800016 */
[----:B------:R-:W-:Y:S02]  /*0cb0*/  SHF.L.U32 R10, R10, 0x10, RZ ;  /* 0x000000100a0a7819 */ /* 0x000fe400000006ff */
[----:B------:R-:W-:-:S02]  /*0cc0*/  SHF.L.U32 R9, R9, 0x10, RZ ;  /* 0x0000001009097819 */ /* 0x000fc400000006ff */
[----:B------:R-:W-:-:S04]  /*0cd0*/  FMNMX3 R0, R0, R16, R17, !PT ;  /* 0x0000001000007276 */ /* 0x000fc80007800011 */
[----:B------:R-:W-:Y:S01]  /*0ce0*/  FMNMX3 R13, R0, R10, R9, !PT ;  /* 0x0000000a000d7276 */ /* 0x000fe20007800009 */
[----:B------:R-:W-:Y:S06]  /*0cf0*/  BRA.DIV UR4, `(.L_x_6472) ;  /* 0x0000002e04207947 */ /* 0x000fec000b800000 */
[----:B------:R-:W0:Y:S01]  /*0d00*/  SHFL.BFLY PT, R14, R13, 0x10, 0x1f ;  /* 0x0e001f000d0e7f89 */ /* 0x000e2200000e0000 */
        /* <DEDUP_REMOVED lines=32> */
[----:B------:R-:W-:Y:S01]  /*0f10*/  MOV R6, 0x437c0000 ;  /* 0x437c000000067802 */ /* 0x000fe20000000f00 */
        /* <DEDUP_REMOVED lines=8> */
[C---:B------:R-:W-:Y:S01]  /*0fa0*/  FADD R17, R9.reuse, -12583039 ;  /* 0xcb40007f09117421 */ /* 0x040fe20000000000 */
[----:B------:R-:W-:Y:S01]  /*0fb0*/  FADD R19, R2, -12583039 ;  /* 0xcb40007f02137421 */ /* 0x000fe20000000000 */
[----:B------:R-:W-:-:S02]  /*0fc0*/  SHF.L.U32 R9, R9, 0x17, RZ ;  /* 0x0000001709097819 */ /* 0x000fc400000006ff */
[----:B------:R-:W-:Y:S01]  /*0fd0*/  FFMA R17, R8, 1.4426950216293334961, -R17 ;  /* 0x3fb8aa3b08117823 */ /* 0x000fe20000000811 */
[----:B------:R-:W-:Y:S01]  /*0fe0*/  FFMA R19, R32, 1.4426950216293334961, -R19 ;  /* 0x3fb8aa3b20137823 */ /* 0x000fe20000000813 */
[----:B------:R-:W-:Y:S02]  /*0ff0*/  SHF.L.U32 R2, R2, 0x17, RZ ;  /* 0x0000001702027819 */ /* 0x000fe400000006ff */
[----:B------:R-:W-:Y:S01]  /*1000*/  FFMA R17, R8, 1.925963033500011079e-08, R17 ;  /* 0x32a5706008117823 */ /* 0x000fe20000000011 */
[----:B------:R-:W-:Y:S01]  /*1010*/  FFMA R19, R32, 1.925963033500011079e-08, R19 ;  /* 0x32a5706020137823 */ /* 0x000fe20000000013 */
[C---:B------:R-:W-:Y:S01]  /*1020*/  FADD R8, R21.reuse, -12583039 ;  /* 0xcb40007f15087421 */ /* 0x040fe20000000000 */
[----:B------:R-:W-:Y:S01]  /*1030*/  SHF.L.U32 R21, R21, 0x17, RZ ;  /* 0x0000001715157819 */ /* 0x000fe200000006ff */
[----:B------:R0:W1:Y:S02]  /*1040*/  MUFU.EX2 R0, R17 ;  /* 0x0000001100007308 */ /* 0x0000640000000800 */
[----:B------:R-:W-:-:S04]  /*1050*/  FFMA R8, R61, 1.4426950216293334961, -R8 ;  /* 0x3fb8aa3b3d087823 */ /* 0x000fc80000000808 */
[----:B------:R-:W-:Y:S02]  /*1060*/  FFMA R8, R61, 1.925963033500011079e-08, R8 ;  /* 0x32a570603d087823 */ /* 0x000fe40000000008 */
[----:B------:R-:W2:Y:S01]  /*1070*/  MUFU.EX2 R19, R19 ;  /* 0x0000001300137308 */ /* 0x000ea20000000800 */
[----:B0-----:R-:W-:-:S04]  /*1080*/  FFMA.SAT R17, R39, R4, 0.5 ;  /* 0x3f00000027117423 */ /* 0x001fc80000002004 */
[----:B------:R-:W-:-:S03]  /*1090*/  FFMA.RM R17, R17, R6, 12582913 ;  /* 0x4b40000111117423 */ /* 0x000fc60000004006 */
[----:B------:R-:W0:Y:S01]  /*10a0*/  MUFU.EX2 R8, R8 ;  /* 0x0000000800087308 */ /* 0x000e220000000800 */
[----:B-1----:R-:W-:Y:S01]  /*10b0*/  FMUL R27, R9, R0 ;  /* 0x00000000091b7220 */ /* 0x002fe20000400000 */
[----:B------:R-:W-:Y:S01]  /*10c0*/  FADD R0, R23, -12583039 ;  /* 0xcb40007f17007421 */ /* 0x000fe20000000000 */
[----:B------:R-:W-:Y:S01]  /*10d0*/  FADD R10, R17, -12583039 ;  /* 0xcb40007f110a7421 */ /* 0x000fe20000000000 */
[----:B------:R-:W-:Y:S01]  /*10e0*/  FFMA.SAT R9, R41, R4, 0.5 ;  /* 0x3f00000029097423 */ /* 0x000fe20000002004 */
[----:B------:R-:W-:Y:S01]  /*10f0*/  SHF.L.U32 R23, R23, 0x17, RZ ;  /* 0x0000001717177819 */ /* 0x000fe200000006ff */
[----:B------:R-:W-:Y:S01]  /*1100*/  FFMA R0, R33, 1.4426950216293334961, -R0 ;  /* 0x3fb8aa3b21007823 */ /* 0x000fe20000000800 */
[----:B------:R-:W-:Y:S01]  /*1110*/  FFMA R10, R39, 1.4426950216293334961, -R10 ;  /* 0x3fb8aa3b270a7823 */ /* 0x000fe2000000080a */
[----:B------:R-:W-:Y:S01]  /*1120*/  FFMA.RM R9, R9, R6, 12582913 ;  /* 0x4b40000109097423 */ /* 0x000fe20000004006 */
[----:B--2---:R-:W-:Y:S01]  /*1130*/  FMUL R26, R2, R19 ;  /* 0x00000013021a7220 */ /* 0x004fe20000400000 */
[----:B------:R-:W-:Y:S01]  /*1140*/  FFMA R0, R33, 1.925963033500011079e-08, R0 ;  /* 0x32a5706021007823 */ /* 0x000fe20000000000 */
[----:B------:R-:W-:Y:S01]  /*1150*/  FFMA R10, R39, 1.925963033500011079e-08, R10 ;  /* 0x32a57060270a7823 */ /* 0x000fe2000000000a */
[----:B------:R-:W-:Y:S01]  /*1160*/  FADD R2, R9, -12583039 ;  /* 0xcb40007f09027421 */ /* 0x000fe20000000000 */
[----:B------:R-:W-:Y:S01]  /*1170*/  FFMA.SAT R19, R43, R4, 0.5 ;  /* 0x3f0000002b137423 */ /* 0x000fe20000002004 */
[----:B------:R-:W-:Y:S01]  /*1180*/  IMAD.SHL.U32 R17, R17, 0x800000, RZ ;  /* 0x0080000011117824 */ /* 0x000fe200078e00ff */
[----:B------:R-:W-:Y:S01]  /*1190*/  SHF.L.U32 R9, R9, 0x17, RZ ;  /* 0x0000001709097819 */ /* 0x000fe200000006ff */
[----:B------:R-:W1:Y:S01]  /*11a0*/  MUFU.EX2 R0, R0 ;  /* 0x0000000000007308 */ /* 0x000e620000000800 */
[----:B------:R-:W-:Y:S01]  /*11b0*/  FFMA R2, R41, 1.4426950216293334961, -R2 ;  /* 0x3fb8aa3b29027823 */ /* 0x000fe20000000802 */
[----:B------:R-:W-:Y:S01]  /*11c0*/  FFMA.RM R19, R19, R6, 12582913 ;  /* 0x4b40000113137423 */ /* 0x000fe20000004006 */
[----:B0-----:R-:W-:Y:S01]  /*11d0*/  FMUL R25, R21, R8 ;  /* 0x0000000815197220 */ /* 0x001fe20000400000 */
[-C--:B------:R-:W-:Y:S01]  /*11e0*/  FFMA.SAT R21, R31, R4.reuse, 0.5 ;  /* 0x3f0000001f157423 */ /* 0x080fe20000002004 */
[----:B------:R-:W-:Y:S01]  /*11f0*/  FFMA R2, R41, 1.925963033500011079e-08, R2 ;  /* 0x32a5706029027823 */ /* 0x000fe20000000002 */
[----:B------:R-:W-:-:S02]  /*1200*/  FFMA.SAT R33, R15, R4, 0.5 ;  /* 0x3f0000000f217423 */ /* 0x000fc40000002004 */
[----:B------:R-:W0:Y:S01]  /*1210*/  MUFU.EX2 R10, R10 ;  /* 0x0000000a000a7308 */ /* 0x000e220000000800 */
[----:B------:R-:W-:-:S04]  /*1220*/  FFMA.RM R8, R21, R6, 12582913 ;  /* 0x4b40000115087423 */ /* 0x000fc80000004006 */
[C---:B------:R-:W-:Y:S01]  /*1230*/  FADD R12, R8.reuse, -12583039 ;  /* 0xcb40007f080c7421 */ /* 0x040fe20000000000 */
[----:B------:R-:W-:Y:S02]  /*1240*/  SHF.L.U32 R8, R8, 0x17, RZ ;  /* 0x0000001708087819 */ /* 0x000fe400000006ff */
[----:B------:R-:W2:Y:S01]  /*1250*/  MUFU.EX2 R2, R2 ;  /* 0x0000000200027308 */ /* 0x000ea20000000800 */
[----:B-1----:R-:W-:Y:S01]  /*1260*/  FMUL R24, R23, R0 ;  /* 0x0000000017187220 */ /* 0x002fe20000400000 */
[----:B------:R-:W-:Y:S01]  /*1270*/  FADD R0, R19, -12583039 ;  /* 0xcb40007f13007421 */ /* 0x000fe20000000000 */
[----:B------:R-:W-:Y:S01]  /*1280*/  FFMA R12, R31, 1.4426950216293334961, -R12 ;  /* 0x3fb8aa3b1f0c7823 */ /* 0x000fe2000000080c */
[----:B------:R-:W-:Y:S02]  /*1290*/  SHF.L.U32 R19, R19, 0x17, RZ ;  /* 0x0000001713137819 */ /* 0x000fe400000006ff */
[----:B------:R-:W-:Y:S01]  /*12a0*/  FFMA R0, R43, 1.4426950216293334961, -R0 ;  /* 0x3fb8aa3b2b007823 */ /* 0x000fe20000000800 */
[----:B------:R-:W-:Y:S01]  /*12b0*/  FFMA R12, R31, 1.925963033500011079e-08, R12 ;  /* 0x32a570601f0c7823 */ /* 0x000fe2000000000c */
[----:B------:R-:W-:Y:S01]  /*12c0*/  FFMA.SAT R31, R59, R4, 0.5 ;  /* 0x3f0000003b1f7423 */ /* 0x000fe20000002004 */
[----:B0-----:R-:W-:Y:S01]  /*12d0*/  FMUL R22, R17, R10 ;  /* 0x0000000a11167220 */ /* 0x001fe20000400000 */
[----:B------:R-:W-:Y:S01]  /*12e0*/  FFMA.SAT R17, R3, R4, 0.5 ;  /* 0x3f00000003117423 */ /* 0x000fe20000002004 */
[----:B------:R-:W-:Y:S01]  /*12f0*/  FFMA R0, R43, 1.925963033500011079e-08, R0 ;  /* 0x32a570602b007823 */ /* 0x000fe20000000000 */
[----:B------:R-:W-:-:S02]  /*1300*/  FFMA.RM R31, R31, R6, 12582913 ;  /* 0x4b4000011f1f7423 */ /* 0x000fc40000004006 */
[----:B------:R-:W-:-:S03]  /*1310*/  FFMA.RM R17, R17, R6, 12582913 ;  /* 0x4b40000111117423 */ /* 0x000fc60000004006 */
[----:B------:R-:W0:Y:S01]  /*1320*/  MUFU.EX2 R0, R0 ;  /* 0x0000000000007308 */ /* 0x000e220000000800 */
[----:B------:R-:W-:Y:S01]  /*1330*/  FADD R14, R17, -12583039 ;  /* 0xcb40007f110e7421 */ /* 0x000fe20000000000 */
[----:B--2---:R-:W-:Y:S01]  /*1340*/  FMUL R23, R9, R2 ;  /* 0x0000000209177220 */ /* 0x004fe20000400000 */
[----:B------:R-:W-:Y:S01]  /*1350*/  FFMA.SAT R9, R45, R4, 0.5 ;  /* 0x3f0000002d097423 */ /* 0x000fe20000002004 */
[----:B------:R-:W-:Y:S01]  /*1360*/  SHF.L.U32 R17, R17, 0x17, RZ ;  /* 0x0000001711117819 */ /* 0x000fe200000006ff */
[----:B------:R-:W-:Y:S02]  /*1370*/  FFMA R14, R3, 1.4426950216293334961, -R14 ;  /* 0x3fb8aa3b030e7823 */ /* 0x000fe4000000080e */
[----:B------:R-:W-:Y:S02]  /*1380*/  FFMA.RM R2, R9, R6, 12582913 ;  /* 0x4b40000109027423 */ /* 0x000fe40000004006 */
[----:B------:R-:W-:Y:S01]  /*1390*/  FFMA R14, R3, 1.925963033500011079e-08, R14 ;  /* 0x32a57060030e7823 */ /* 0x000fe2000000000e */
[----:B------:R-:W-:Y:S01]  /*13a0*/  FFMA.SAT R3, R49, R4, 0.5 ;  /* 0x3f00000031037423 */ /* 0x000fe20000002004 */
[C---:B------:R-:W-:Y:S01]  /*13b0*/  FADD R10, R2.reuse, -12583039 ;  /* 0xcb40007f020a7421 */ /* 0x040fe20000000000 */
[----:B------:R-:W1:Y:S01]  /*13c0*/  MUFU.EX2 R9, R12 ;  /* 0x0000000c00097308 */ /* 0x000e620000000800 */
[----:B------:R-:W-:Y:S01]  /*13d0*/  SHF.L.U32 R2, R2, 0x17, RZ ;  /* 0x0000001702027819 */ /* 0x000fe200000006ff */
[----:B------:R-:W-:Y:S01]  /*13e0*/  FFMA.RM R3, R3, R6, 12582913 ;  /* 0x4b40000103037423 */ /* 0x000fe20000004006 */
[----:B------:R-:W-:Y:S01]  /*13f0*/  FFMA R10, R45, 1.4426950216293334961, -R10 ;  /* 0x3fb8aa3b2d0a7823 */ /* 0x000fe2000000080a */
[----:B0-----:R-:W-:-:S02]  /*1400*/  FMUL R21, R19, R0 ;  /* 0x0000000013157220 */ /* 0x001fc40000400000 */
[----:B------:R-:W-:Y:S01]  /*1410*/  FADD R0, R3, -12583039 ;  /* 0xcb40007f03007421 */ /* 0x000fe20000000000 */
[----:B------:R-:W-:Y:S01]  /*1420*/  FFMA R10, R45, 1.925963033500011079e-08, R10 ;  /* 0x32a570602d0a7823 */ /* 0x000fe2000000000a */
[----:B------:R-:W0:Y:S01]  /*1430*/  MUFU.EX2 R14, R14 ;  /* 0x0000000e000e7308 */ /* 0x000e220000000800 */
[----:B------:R-:W-:Y:S01]  /*1440*/  SHF.L.U32 R3, R3, 0x17, RZ ;  /* 0x0000001703037819 */ /* 0x000fe200000006ff */
[----:B------:R-:W-:-:S04]  /*1450*/  FFMA R0, R49, 1.4426950216293334961, -R0 ;  /* 0x3fb8aa3b31007823 */ /* 0x000fc80000000800 */
[----:B------:R-:W-:Y:S02]  /*1460*/  FFMA R0, R49, 1.925963033500011079e-08, R0 ;  /* 0x32a5706031007823 */ /* 0x000fe40000000000 */
[----:B------:R-:W2:Y:S01]  /*1470*/  MUFU.EX2 R19, R10 ;  /* 0x0000000a00137308 */ /* 0x000ea20000000800 */
[----:B-1----:R-:W-:Y:S01]  /*1480*/  FMUL R20, R8, R9 ;  /* 0x0000000908147220 */ /* 0x002fe20000400000 */
[----:B------:R-:W-:-:S04]  /*1490*/  FFMA.SAT R9, R47, R4, 0.5 ;  /* 0x3f0000002f097423 */ /* 0x000fc80000002004 */
[----:B------:R-:W-:Y:S02]  /*14a0*/  FFMA.RM R9, R9, R6, 12582913 ;  /* 0x4b40000109097423 */ /* 0x000fe40000004006 */
[----:B------:R-:W1:Y:S01]  /*14b0*/  MUFU.EX2 R0, R0 ;  /* 0x0000000000007308 */ /* 0x000e620000000800 */
[----:B0-----:R-:W-:Y:S01]  /*14c0*/  FMUL R18, R17, R14 ;  /* 0x0000000e11127220 */ /* 0x001fe20000400000 */
[----:B------:R-:W-:-:S04]  /*14d0*/  FFMA.SAT R17, R53, R4, 0.5 ;  /* 0x3f00000035117423 */ /* 0x000fc80000002004 */
[----:B------:R-:W-:Y:S01]  /*14e0*/  FFMA.RM R8, R17, R6, 12582913 ;  /* 0x4b40000111087423 */ /* 0x000fe20000004006 */
[----:B------:R-:W-:Y:S01]  /*14f0*/  FFMA.SAT R17, R51, R4, 0.5 ;  /* 0x3f00000033117423 */ /* 0x000fe20000002004 */
[----:B--2---:R-:W-:Y:S01]  /*1500*/  FMUL R19, R2, R19 ;  /* 0x0000001302137220 */ /* 0x004fe20000400000 */
[----:B------:R-:W-:Y:S01]  /*1510*/  FADD R2, R9, -12583039 ;  /* 0xcb40007f09027421 */ /* 0x000fe20000000000 */
[C---:B------:R-:W-:Y:S01]  /*1520*/  FADD R10, R8.reuse, -12583039 ;  /* 0xcb40007f080a7421 */ /* 0x040fe20000000000 */
[----:B------:R-:W-:Y:S01]  /*1530*/  FFMA.RM R12, R17, R6, 12582913 ;  /* 0x4b400001110c7423 */ /* 0x000fe20000004006 */
[----:B------:R-:W-:Y:S01]  /*1540*/  SHF.L.U32 R9, R9, 0x17, RZ ;  /* 0x0000001709097819 */ /* 0x000fe200000006ff */
[----:B------:R-:W-:Y:S01]  /*1550*/  FFMA R2, R47, 1.4426950216293334961, -R2 ;  /* 0x3fb8aa3b2f027823 */ /* 0x000fe20000000802 */
[----:B------:R-:W-:Y:S01]  /*1560*/  FFMA R10, R53, 1.4426950216293334961, -R10 ;  /* 0x3fb8aa3b350a7823 */ /* 0x000fe2000000080a */
[----:B------:R-:W-:Y:S01]  /*1570*/  SHF.L.U32 R8, R8, 0x17, RZ ;  /* 0x0000001708087819 */ /* 0x000fe200000006ff */
[----:B-1----:R-:W-:Y:S01]  /*1580*/  FMUL R16, R3, R0 ;  /* 0x0000000003107220 */ /* 0x002fe20000400000 */
[----:B------:R-:W-:Y:S01]  /*1590*/  FFMA R2, R47, 1.925963033500011079e-08, R2 ;  /* 0x32a570602f027823 */ /* 0x000fe20000000002 */
[----:B------:R-:W-:Y:S01]  /*15a0*/  FFMA.SAT R3, R57, R4, 0.5 ;  /* 0x3f00000039037423 */ /* 0x000fe20000002004 */
[----:B------:R-:W-:Y:S01]  /*15b0*/  FFMA R53, R53, 1.925963033500011079e-08, R10 ;  /* 0x32a5706035357823 */ /* 0x000fe2000000000a */
[----:B------:R-:W-:-:S02]  /*15c0*/  FADD R10, R12, -12583039 ;  /* 0xcb40007f0c0a7421 */ /* 0x000fc40000000000 */
[----:B------:R-:W-:Y:S01]  /*15d0*/  FFMA.RM R3, R3, R6, 12582913 ;  /* 0x4b40000103037423 */ /* 0x000fe20000004006 */
[----:B------:R-:W0:Y:S01]  /*15e0*/  MUFU.EX2 R2, R2 ;  /* 0x0000000200027308 */ /* 0x000e220000000800 */
[----:B------:R-:W-:Y:S02]  /*15f0*/  FFMA R10, R51, 1.4426950216293334961, -R10 ;  /* 0x3fb8aa3b330a7823 */ /* 0x000fe4000000080a */
[C---:B------:R-:W-:Y:S01]  /*1600*/  FADD R0, R3.reuse, -12583039 ;  /* 0xcb40007f03007421 */ /* 0x040fe20000000000 */
[----:B------:R-:W-:Y:S01]  /*1610*/  SHF.L.U32 R3, R3, 0x17, RZ ;  /* 0x0000001703037819 */ /* 0x000fe200000006ff */
[----:B------:R-:W-:Y:S02]  /*1620*/  FFMA R51, R51, 1.925963033500011079e-08, R10 ;  /* 0x32a5706033337823 */ /* 0x000fe4000000000a */
[C---:B------:R-:W-:Y:S01]  /*1630*/  FFMA R0, R57.reuse, 1.4426950216293334961, -R0 ;  /* 0x3fb8aa3b39007823 */ /* 0x040fe20000000800 */
[----:B------:R-:W1:Y:S03]  /*1640*/  MUFU.EX2 R53, R53 ;  /* 0x0000003500357308 */ /* 0x000e660000000800 */
[----:B------:R-:W-:-:S05]  /*1650*/  FFMA R57, R57, 1.925963033500011079e-08, R0 ;  /* 0x32a5706039397823 */ /* 0x000fca0000000000 */
[----:B------:R-:W2:Y:S01]  /*1660*/  MUFU.EX2 R0, R51 ;  /* 0x0000003300007308 */ /* 0x000ea20000000800 */
[----:B0-----:R-:W-:Y:S01]  /*1670*/  FMUL R17, R9, R2 ;  /* 0x0000000209117220 */ /* 0x001fe20000400000 */
[----:B------:R-:W-:-:S04]  /*1680*/  FFMA.SAT R9, R55, R4, 0.5 ;  /* 0x3f00000037097423 */ /* 0x000fc80000002004 */
[----:B------:R-:W-:Y:S01]  /*1690*/  FFMA.RM R2, R9, R6, 12582913 ;  /* 0x4b40000109027423 */ /* 0x000fe20000004006 */
[----:B------:R-:W-:Y:S01]  /*16a0*/  SHF.L.U32 R9, R12, 0x17, RZ ;  /* 0x000000170c097819 */ /* 0x000fe200000006ff */
[----:B-1----:R-:W-:Y:S02]  /*16b0*/  FMUL R10, R8, R53 ;  /* 0x00000035080a7220 */ /* 0x002fe40000400000 */
[C---:B------:R-:W-:Y:S01]  /*16c0*/  FADD R8, R2.reuse, -12583039 ;  /* 0xcb40007f02087421 */ /* 0x040fe20000000000 */
[----:B------:R-:W-:-:S03]  /*16d0*/  SHF.L.U32 R2, R2, 0x17, RZ ;  /* 0x0000001702027819 */ /* 0x000fc600000006ff */
[----:B------:R-:W-:Y:S01]  /*16e0*/  FFMA R8, R55, 1.4426950216293334961, -R8 ;  /* 0x3fb8aa3b37087823 */ /* 0x000fe20000000808 */
[----:B--2---:R-:W-:-:S03]  /*16f0*/  FMUL R9, R9, R0 ;  /* 0x0000000009097220 */ /* 0x004fc60000400000 */
[----:B------:R-:W-:Y:S01]  /*1700*/  FFMA R55, R55, 1.925963033500011079e-08, R8 ;  /* 0x32a5706037377823 */ /* 0x000fe20000000008 */
[----:B------:R-:W0:Y:S01]  /*1710*/  MUFU.EX2 R0, R57 ;  /* 0x0000003900007308 */ /* 0x000e220000000800 */
[----:B------:R-:W-:-:S04]  /*1720*/  FADD R8, R31, -12583039 ;  /* 0xcb40007f1f087421 */ /* 0x000fc80000000000 */
[----:B------:R-:W-:-:S03]  /*1730*/  FFMA R8, R59, 1.4426950216293334961, -R8 ;  /* 0x3fb8aa3b3b087823 */ /* 0x000fc60000000808 */
[----:B------:R-:W1:Y:S01]  /*1740*/  MUFU.EX2 R55, R55 ;  /* 0x0000003700377308 */ /* 0x000e620000000800 */
[----:B------:R-:W-:Y:S01]  /*1750*/  FFMA R59, R59, 1.925963033500011079e-08, R8 ;  /* 0x32a570603b3b7823 */ /* 0x000fe20000000008 */
[----:B------:R-:W-:Y:S01]  /*1760*/  FFMA.RM R8, R33, R6, 12582913 ;  /* 0x4b40000121087423 */ /* 0x000fe20000004006 */
[----:B------:R-:W-:-:S04]  /*1770*/  FFMA.SAT R33, R13, R4, 0.5 ;  /* 0x3f0000000d217423 */ /* 0x000fc80000002004 */
[----:B------:R-:W-:Y:S01]  /*1780*/  FFMA.RM R12, R33, R6, 12582913 ;  /* 0x4b400001210c7423 */ /* 0x000fe20000004006 */
[----:B------:R-:W-:Y:S01]  /*1790*/  FFMA.SAT R33, R11, R4, 0.5 ;  /* 0x3f0000000b217423 */ /* 0x000fe20000002004 */
[----:B0-----:R-:W-:Y:S01]  /*17a0*/  FMUL R3, R3, R0 ;  /* 0x0000000003037220 */ /* 0x001fe20000400000 */
[C---:B------:R-:W-:Y:S01]  /*17b0*/  FADD R0, R8.reuse, -12583039 ;  /* 0xcb40007f08007421 */ /* 0x040fe20000000000 */
[----:B------:R-:W0:Y:S01]  /*17c0*/  MUFU.EX2 R59, R59 ;  /* 0x0000003b003b7308 */ /* 0x000e220000000800 */
[----:B------:R-:W-:Y:S02]  /*17d0*/  SHF.L.U32 R8, R8, 0x17, RZ ;  /* 0x0000001708087819 */ /* 0x000fe400000006ff */
[----:B------:R-:W-:Y:S01]  /*17e0*/  FFMA R0, R15, 1.4426950216293334961, -R0 ;  /* 0x3fb8aa3b0f007823 */ /* 0x000fe20000000800 */
[----:B-1----:R-:W-:-:S03]  /*17f0*/  FMUL R2, R2, R55 ;  /* 0x0000003702027220 */ /* 0x002fc60000400000 */
[----:B------:R-:W-:Y:S01]  /*1800*/  FFMA R15, R15, 1.925963033500011079e-08, R0 ;  /* 0x32a570600f0f7823 */ /* 0x000fe20000000000 */
[----:B------:R-:W-:-:S04]  /*1810*/  FADD R0, R12, -12583039 ;  /* 0xcb40007f0c007421 */ /* 0x000fc80000000000 */
[C---:B------:R-:W-:Y:S01]  /*1820*/  FFMA R0, R13.reuse, 1.4426950216293334961, -R0 ;  /* 0x3fb8aa3b0d007823 */ /* 0x040fe20000000800 */
[----:B------:R-:W1:Y:S03]  /*1830*/  MUFU.EX2 R15, R15 ;  /* 0x0000000f000f7308 */ /* 0x000e660000000800 */
[----:B------:R-:W-:Y:S01]  /*1840*/  FFMA R30, R13, 1.925963033500011079e-08, R0 ;  /* 0x32a570600d1e7823 */ /* 0x000fe20000000000 */
[----:B------:R-:W-:Y:S01]  /*1850*/  FFMA.SAT R13, R7, R4, 0.5 ;  /* 0x3f000000070d7423 */ /* 0x000fe20000002004 */
[----:B------:R-:W-:-:S03]  /*1860*/  SHF.L.U32 R0, R31, 0x17, RZ ;  /* 0x000000171f007819 */ /* 0x000fc600000006ff */
[----:B------:R-:W-:Y:S01]  /*1870*/  FFMA.RM R13, R13, R6, 12582913 ;  /* 0x4b4000010d0d7423 */ /* 0x000fe20000004006 */
[----:B------:R-:W2:Y:S01]  /*1880*/  MUFU.EX2 R30, R30 ;  /* 0x0000001e001e7308 */ /* 0x000ea20000000800 */
[----:B0-----:R-:W-:Y:S02]  /*1890*/  FMUL R0, R0, R59 ;  /* 0x0000003b00007220 */ /* 0x001fe40000400000 */
[----:B------:R-:W-:-:S04]  /*18a0*/  FADD R14, R13, -12583039 ;  /* 0xcb40007f0d0e7421 */ /* 0x000fc80000000000 */
[----:B------:R-:W-:Y:S01]  /*18b0*/  FFMA R14, R7, 1.4426950216293334961, -R14 ;  /* 0x3fb8aa3b070e7823 */ /* 0x000fe2000000080e */
[----:B-1----:R-:W-:-:S03]  /*18c0*/  FMUL R8, R8, R15 ;  /* 0x0000000f08087220 */ /* 0x002fc60000400000 */
[----:B------:R-:W-:Y:S01]  /*18d0*/  FFMA R31, R7, 1.925963033500011079e-08, R14 ;  /* 0x32a57060071f7823 */ /* 0x000fe2000000000e */
[----:B------:R-:W-:Y:S01]  /*18e0*/  FFMA.SAT R7, R5, R4, 0.5 ;  /* 0x3f00000005077423 */ /* 0x000fe20000002004 */
[----:B------:R-:W-:-:S03]  /*18f0*/  FFMA.RM R4, R33, R6, 12582913 ;  /* 0x4b40000121047423 */ /* 0x000fc60000004006 */
[----:B------:R-:W-:Y:S01]  /*1900*/  FFMA.RM R14, R7, R6, 12582913 ;  /* 0x4b400001070e7423 */ /* 0x000fe20000004006 */
[----:B------:R-:W-:Y:S01]  /*1910*/  MUFU.EX2 R31, R31 ;  /* 0x0000001f001f7308 */ /* 0x000fe20000000800 */
[----:B------:R-:W-:Y:S02]  /*1920*/  SHF.L.U32 R7, R12, 0x17, RZ ;  /* 0x000000170c077819 */ /* 0x000fe400000006ff */
[----:B------:R-:W-:-:S03]  /*1930*/  FADD R6, R14, -12583039 ;  /* 0xcb40007f0e067421 */ /* 0x000fc60000000000 */
[----:B--2---:R-:W-:Y:S01]  /*1940*/  FMUL R7, R7, R30 ;  /* 0x0000001e07077220 */ /* 0x004fe20000400000 */
        /* <DEDUP_REMOVED lines=28> */
[----:B------:R-:W-:Y:S01]  /*1b10*/  FADD R12, R5, R8 ;  /* 0x00000008050c7221 */ /* 0x000fe20000000000 */
[----:B------:R-:W-:-:S03]  /*1b20*/  IMAD.SHL.U32 R5, R14, 0x800000, RZ ;  /* 0x008000000e057824 */ /* 0x000fc600078e00ff */
[----:B------:R-:W-:Y:S01]  /*1b30*/  FADD R11, R12, R7 ;  /* 0x000000070c0b7221 */ /* 0x000fe20000000000 */
[----:B------:R-:W-:-:S03]  /*1b40*/  FMUL R5, R5, R32 ;  /* 0x0000002005057220 */ /* 0x000fc60000400000 */
        /* <DEDUP_REMOVED lines=12> */
.L_x_6529:
        /* <DEDUP_REMOVED lines=12> */
[----:B------:R-:W-:Y:S05]  /*1cd0*/  CALL.REL.NOINC `($__internal_120_$__cuda_sm3x_div_rn_noftz_f32_slowpath) ;  /* 0x0000002c00a47944 */ /* 0x000fea0003c00000 */
[----:B------:R-:W-:-:S07]  /*1ce0*/  MOV R14, R11 ;  /* 0x0000000b000e7202 */ /* 0x000fce0000000f00 */
.L_x_6474:
[----:B------:R-:W-:Y:S05]  /*1cf0*/  BSYNC.RECONVERGENT B2 ;  /* 0x0000000000027941 */ /* 0x000fea0003800200 */
.L_x_6473:
        /* <DEDUP_REMOVED lines=12> */
[----:B------:R-:W-:Y:S05]  /*1dc0*/  CALL.REL.NOINC `($__internal_120_$__cuda_sm3x_div_rn_noftz_f32_slowpath) ;  /* 0x0000002c00687944 */ /* 0x000fea0003c00000 */
[----:B------:R-:W-:-:S07]  /*1dd0*/  MOV R15, R11 ;  /* 0x0000000b000f7202 */ /* 0x000fce0000000f00 */
.L_x_6476:
[----:B------:R-:W-:Y:S05]  /*1de0*/  BSYNC.RECONVERGENT B2 ;  /* 0x0000000000027941 */ /* 0x000fea0003800200 */
.L_x_6475:
        /* <DEDUP_REMOVED lines=14> */
.L_x_6478:
[----:B------:R-:W-:Y:S05]  /*1ed0*/  BSYNC.RECONVERGENT B2 ;  /* 0x0000000000027941 */ /* 0x000fea0003800200 */
.L_x_6477:
        /* <DEDUP_REMOVED lines=14> */
.L_x_6480:
[----:B------:R-:W-:Y:S05]  /*1fc0*/  BSYNC.RECONVERGENT B2 ;  /* 0x0000000000027941 */ /* 0x000fea0003800200 */
.L_x_6479:
        /* <DEDUP_REMOVED lines=13> */
[----:B------:R-:W-:-:S07]  /*20a0*/  IMAD.MOV.U32 R24, RZ, RZ, R11 ;  /* 0x000000ffff187224 */ /* 0x000fce00078e000b */
.L_x_6482:
[----:B------:R-:W-:Y:S05]  /*20b0*/  BSYNC.RECONVERGENT B2 ;  /* 0x0000000000027941 */ /* 0x000fea0003800200 */
.L_x_6481:
        /* <DEDUP_REMOVED lines=14> */
.L_x_6484:
[----:B------:R-:W-:Y:S05]  /*21a0*/  BSYNC.RECONVERGENT B2 ;  /* 0x0000000000027941 */ /* 0x000fea0003800200 */
.L_x_6483:
        /* <DEDUP_REMOVED lines=14> */
.L_x_6486:
[----:B------:R-:W-:Y:S05]  /*2290*/  BSYNC.RECONVERGENT B2 ;  /* 0x0000000000027941 */ /* 0x000fea0003800200 */
.L_x_6485:
        /* <DEDUP_REMOVED lines=14> */
.L_x_6488:
[----:B------:R-:W-:Y:S05]  /*2380*/  BSYNC.RECONVERGENT B2 ;  /* 0x0000000000027941 */ /* 0x000fea0003800200 */
.L_x_6487:
        /* <DEDUP_REMOVED lines=14> */
.L_x_6490:
[----:B------:R-:W-:Y:S05]  /*2470*/  BSYNC.RECONVERGENT B2 ;  /* 0x0000000000027941 */ /* 0x000fea0003800200 */
.L_x_6489:
        /* <DEDUP_REMOVED lines=14> */
.L_x_6492:
[----:B------:R-:W-:Y:S05]  /*2560*/  BSYNC.RECONVERGENT B2 ;  /* 0x0000000000027941 */ /* 0x000fea0003800200 */
.L_x_6491:
        /* <DEDUP_REMOVED lines=14> */
.L_x_6494:
[----:B------:R-:W-:Y:S05]  /*2650*/  BSYNC.RECONVERGENT B2 ;  /* 0x0000000000027941 */ /* 0x000fea0003800200 */
.L_x_6493:
        /* <DEDUP_REMOVED lines=14> */
.L_x_6496:
[----:B------:R-:W-:Y:S05]  /*2740*/  BSYNC.RECONVERGENT B2 ;  /* 0x0000000000027941 */ /* 0x000fea0003800200 */
.L_x_6495:
        /* <DEDUP_REMOVED lines=14> */
.L_x_6498:
[----:B------:R-:W-:Y:S05]  /*2830*/  BSYNC.RECONVERGENT B2 ;  /* 0x0000000000027941 */ /* 0x000fea0003800200 */
.L_x_6497:
        /* <DEDUP_REMOVED lines=14> */
.L_x_6500:
[----:B------:R-:W-:Y:S05]  /*2920*/  BSYNC.RECONVERGENT B2 ;  /* 0x0000000000027941 */ /* 0x000fea0003800200 */
.L_x_6499:
        /* <DEDUP_REMOVED lines=14> */
.L_x_6502:
[----:B------:R-:W-:Y:S05]  /*2a10*/  BSYNC.RECONVERGENT B2 ;  /* 0x0000000000027941 */ /* 0x000fea0003800200 */
.L_x_6501:
        /* <DEDUP_REMOVED lines=14> */
.L_x_6504:
[----:B------:R-:W-:Y:S05]  /*2b00*/  BSYNC.RECONVERGENT B2 ;  /* 0x0000000000027941 */ /* 0x000fea0003800200 */
.L_x_6503:
        /* <DEDUP_REMOVED lines=14> */
.L_x_6506:
[----:B------:R-:W-:Y:S05]  /*2bf0*/  BSYNC.RECONVERGENT B2 ;  /* 0x0000000000027941 */ /* 0x000fea0003800200 */
.L_x_6505:
        /* <DEDUP_REMOVED lines=14> */
.L_x_6508:
[----:B------:R-:W-:Y:S05]  /*2ce0*/  BSYNC.RECONVERGENT B2 ;  /* 0x0000000000027941 */ /* 0x000fea0003800200 */
.L_x_6507:
        /* <DEDUP_REMOVED lines=14> */
.L_x_6510:
[----:B------:R-:W-:Y:S05]  /*2dd0*/  BSYNC.RECONVERGENT B2 ;  /* 0x0000000000027941 */ /* 0x000fea0003800200 */
.L_x_6509:
        /* <DEDUP_REMOVED lines=14> */
.L_x_6512:
[----:B------:R-:W-:Y:S05]  /*2ec0*/  BSYNC.RECONVERGENT B2 ;  /* 0x0000000000027941 */ /* 0x000fea0003800200 */
.L_x_6511:
        /* <DEDUP_REMOVED lines=14> */
.L_x_6514:
[----:B------:R-:W-:Y:S05]  /*2fb0*/  BSYNC.RECONVERGENT B2 ;  /* 0x0000000000027941 */ /* 0x000fea0003800200 */
.L_x_6513:
        /* <DEDUP_REMOVED lines=14> */
.L_x_6516:
[----:B------:R-:W-:Y:S05]  /*30a0*/  BSYNC.RECONVERGENT B2 ;  /* 0x0000000000027941 */ /* 0x000fea0003800200 */
.L_x_6515:
[----:B------:R-:W-:Y:S01]  /*30b0*/  HFMA2 R3, -RZ, RZ, 0, 0 ;  /* 0x00000000ff037431 */ /* 0x000fe200000001ff */
[----:B------:R-:W-:Y:S01]  /*30c0*/  MOV R2, R34 ;  /* 0x0000002200027202 */ /* 0x000fe20000000f00 */
[----:B------:R-:W-:Y:S01]  /*30d0*/  IMAD R7, R35, UR42, RZ ;  /* 0x0000002a23077c24 */ /* 0x000fe2000f8e02ff */
[----:B------:R-:W-:Y:S02]  /*30e0*/  R2UR UR4, R28 ;  /* 0x000000001c0472ca */ /* 0x000fe400000e0000 */
[----:B------:R-:W-:Y:S01]  /*30f0*/  R2UR UR5, R29 ;  /* 0x000000001d0572ca */ /* 0x000fe200000e0000 */
[C---:B------:R-:W-:Y:S01]  /*3100*/  IMAD R7, R36.reuse, UR43, R7 ;  /* 0x0000002b24077c24 */ /* 0x040fe2000f8e0207 */
[----:B------:R-:W-:Y:S02]  /*3110*/  F2FP.BF16.F32.PACK_AB R19, R19, R20 ;  /* 0x000000141313723e */ /* 0x000fe400000010ff */
[----:B------:R-:W-:Y:S01]  /*3120*/  F2FP.BF16.F32.PACK_AB R6, R5, R6 ;  /* 0x000000060506723e */ /* 0x000fe200000010ff */
[----:B------:R-:W-:Y:S01]  /*3130*/  IMAD.WIDE.U32 R2, R36, UR42, R2 ;  /* 0x0000002a24027c25 */ /* 0x000fe2000f8e0002 */
[----:B------:R-:W-:-:S02]  /*3140*/  F2FP.BF16.F32.PACK_AB R15, R15, R14 ;  /* 0x0000000e0f0f723e */ /* 0x000fc400000010ff */
[----:B------:R-:W-:Y:S02]  /*3150*/  F2FP.BF16.F32.PACK_AB R23, R23, R24 ;  /* 0x000000181717723e */ /* 0x000fe400000010ff */
[----:B------:R-:W-:Y:S02]  /*3160*/  IADD3 R3, PT, PT, R3, R7, RZ ;  /* 0x0000000703037210 */ /* 0x000fe40007ffe0ff */
[C---:B------:R-:W-:Y:S02]  /*3170*/  IADD3 R20, P6, PT, R2.reuse, 0xc0, RZ ;  /* 0x000000c002147810 */ /* 0x040fe40007fde0ff */
[----:B------:R-:W-:Y:S02]  /*3180*/  LEA.HI R8, P0, R3, R2, RZ, 0x1 ;  /* 0x0000000203087211 */ /* 0x000fe400078108ff */
[----:B------:R-:W-:Y:S02]  /*3190*/  IADD3 R24, P5, PT, R2, 0x100, RZ ;  /* 0x0000010002187810 */ /* 0x000fe40007fbe0ff */
[----:B------:R-:W-:-:S02]  /*31a0*/  IADD3.X R7, PT, PT, RZ, R3, RZ, P0, !PT ;  /* 0x00000003ff077210 */ /* 0x000fc400007fe4ff */
[----:B------:R-:W-:Y:S02]  /*31b0*/  IADD3 R4, P0, PT, R2, 0x40, RZ ;  /* 0x0000004002047810 */ /* 0x000fe40007f1e0ff */
[C---:B------:R-:W-:Y:S02]  /*31c0*/  SHF.L.U32 R12, R8.reuse, 0x1, RZ ;  /* 0x00000001080c7819 */ /* 0x040fe400000006ff */
[----:B------:R-:W-:Y:S02]  /*31d0*/  SHF.L.U64.HI R8, R8, 0x1, R7 ;  /* 0x0000000108087819 */ /* 0x000fe40000010207 */
[----:B------:R-:W-:Y:S02]  /*31e0*/  IADD3.X R7, PT, PT, RZ, R3, RZ, P0, !PT ;  /* 0x00000003ff077210 */ /* 0x000fe400007fe4ff */
[----:B------:R-:W-:Y:S02]  /*31f0*/  LOP3.LUT R12, R12, 0xfffffffc, RZ, 0xc0, !PT ;  /* 0xfffffffc0c0c7812 */ /* 0x000fe400078ec0ff */
[----:B------:R-:W-:-:S02]  /*3200*/  LEA.HI R4, P1, R7, R4, RZ, 0x1 ;  /* 0x0000000407047211 */ /* 0x000fc400078308ff */
[----:B------:R-:W-:Y:S02]  /*3210*/  IADD3 R12, P0, PT, R12, UR40, RZ ;  /* 0x000000280c0c7c10 */ /* 0x000fe4000ff1e0ff */
[----:B------:R-:W-:Y:S02]  /*3220*/  IADD3.X R7, PT, PT, RZ, R7, RZ, P1, !PT ;  /* 0x00000007ff077210 */ /* 0x000fe40000ffe4ff */
[----:B------:R-:W-:Y:S02]  /*3230*/  IADD3.X R13, PT, PT, R8, UR41, RZ, P0, !PT ;  /* 0x00000029080d7c10 */ /* 0x000fe400087fe4ff */
[C---:B------:R-:W-:Y:S02]  /*3240*/  SHF.L.U64.HI R5, R4.reuse, 0x1, R7 ;  /* 0x0000000104057819 */ /* 0x040fe40000010207 */
[----:B------:R-:W-:Y:S01]  /*3250*/  SHF.L.U32 R4, R4, 0x1, RZ ;  /* 0x0000000104047819 */ /* 0x000fe200000006ff */
[----:B------:R0:W-:Y:S01]  /*3260*/  STG.E desc[UR4][R12.64], R15 ;  /* 0x0000000f0c007986 */ /* 0x0001e2000c101904 */
[----:B------:R-:W-:-:S02]  /*3270*/  F2FP.BF16.F32.PACK_AB R21, R21, R22 ;  /* 0x000000161515723e */ /* 0x000fc400000010ff */
[-C--:B------:R-:W-:Y:S02]  /*3280*/  IADD3.X R27, PT, PT, RZ, R3.reuse, RZ, P6, !PT ;  /* 0x00000003ff1b7210 */ /* 0x080fe400037fe4ff */
[----:B------:R-:W-:Y:S02]  /*3290*/  F2FP.BF16.F32.PACK_AB R16, R17, R16 ;  /* 0x000000101110723e */ /* 0x000fe400000010ff */
[----:B------:R-:W-:Y:S02]  /*32a0*/  IADD3 R22, P0, PT, R2, 0x80, RZ ;  /* 0x0000008002167810 */ /* 0x000fe40007f1e0ff */
[----:B------:R-:W-:Y:S02]  /*32b0*/  LOP3.LUT R4, R4, 0xfffffffc, RZ, 0xc0, !PT ;  /* 0xfffffffc04047812 */ /* 0x000fe400078ec0ff */
[----:B------:R-:W-:Y:S02]  /*32c0*/  IADD3 R17, P4, PT, R2, 0x140, RZ ;  /* 0x0000014002117810 */ /* 0x000fe40007f9e0ff */
[----:B0-----:R-:W-:-:S02]  /*32d0*/  IADD3.X R13, PT, PT, RZ, R3, RZ, P5, !PT ;  /* 0x00000003ff0d7210 */ /* 0x001fc40002ffe4ff */
[----:B------:R-:W-:Y:S02]  /*32e0*/  LEA.HI R12, P5, R27, R20, RZ, 0x1 ;  /* 0x000000141b0c7211 */ /* 0x000fe400078b08ff */
[----:B------:R-:W-:Y:S01]  /*32f0*/  F2FP.BF16.F32.PACK_AB R18, R31, R18 ;  /* 0x000000121f12723e */ /* 0x000fe200000010ff */
[----:B------:R-:W-:Y:S01]  /*3300*/  IMAD.X R31, RZ, RZ, R3, P0 ;  /* 0x000000ffff1f7224 */ /* 0x000fe200000e0603 */
[----:B------:R-:W-:Y:S02]  /*3310*/  IADD3 R4, P1, PT, R4, UR40, RZ ;  /* 0x0000002804047c10 */ /* 0x000fe4000ff3e0ff */
[----:B------:R-:W-:Y:S02]  /*3320*/  IADD3.X R20, PT, PT, RZ, R3, RZ, P4, !PT ;  /* 0x00000003ff147210 */ /* 0x000fe400027fe4ff */
[----:B------:R-:W-:Y:S02]  /*3330*/  LEA.HI R24, P4, R13, R24, RZ, 0x1 ;  /* 0x000000180d187211 */ /* 0x000fe400078908ff */
[----:B------:R-:W-:-:S02]  /*3340*/  IADD3.X R27, PT, PT, RZ, R27, RZ, P5, !PT ;  /* 0x0000001bff1b7210 */ /* 0x000fc40002ffe4ff */
[----:B------:R-:W-:Y:S02]  /*3350*/  F2FP.BF16.F32.PACK_AB R25, R25, R26 ;  /* 0x0000001a1919723e */ /* 0x000fe400000010ff */
[----:B------:R-:W-:Y:S02]  /*3360*/  IADD3.X R5, PT, PT, R5, UR41, RZ, P1, !PT ;  /* 0x0000002905057c10 */ /* 0x000fe40008ffe4ff */
[----:B------:R-:W-:Y:S02]  /*3370*/  LEA.HI R15, P5, R20, R17, RZ, 0x1 ;  /* 0x00000011140f7211 */ /* 0x000fe400078b08ff */
[----:B------:R-:W-:Y:S01]  /*3380*/  LEA.HI R22, P0, R31, R22, RZ, 0x1 ;  /* 0x000000161f167211 */ /* 0x000fe200078108ff */
[----:B------:R0:W-:Y:S01]  /*3390*/  STG.E desc[UR4][R4.64], R25 ;  /* 0x0000001904007986 */ /* 0x0001e2000c101904 */
[----:B------:R-:W-:Y:S02]  /*33a0*/  IADD3.X R17, PT, PT, RZ, R13, RZ, P4, !PT ;  /* 0x0000000dff117210 */ /* 0x000fe400027fe4ff */
[----:B------:R-:W-:-:S02]  /*33b0*/  SHF.L.U64.HI R13, R12, 0x1, R27 ;  /* 0x000000010c0d7819 */ /* 0x000fc4000001021b */
[----:B------:R-:W-:Y:S02]  /*33c0*/  SHF.L.U32 R12, R12, 0x1, RZ ;  /* 0x000000010c0c7819 */ /* 0x000fe400000006ff */
[----:B------:R-:W-:Y:S02]  /*33d0*/  SHF.L.U32 R26, R15, 0x1, RZ ;  /* 0x000000010f1a7819 */ /* 0x000fe400000006ff */
[----:B------:R-:W-:Y:S02]  /*33e0*/  LOP3.LUT R12, R12, 0xfffffffc, RZ, 0xc0, !PT ;  /* 0xfffffffc0c0c7812 */ /* 0x000fe400078ec0ff */
[----:B------:R-:W-:Y:S02]  /*33f0*/  IADD3.X R31, PT, PT, RZ, R31, RZ, P0, !PT ;  /* 0x0000001fff1f7210 */ /* 0x000fe400007fe4ff */
[----:B0-----:R-:W-:Y:S02]  /*3400*/  SHF.L.U32 R4, R22, 0x1, RZ ;  /* 0x0000000116047819 */ /* 0x001fe400000006ff */
[----:B------:R-:W-:-:S02]  /*3410*/  SHF.L.U64.HI R17, R24, 0x1, R17 ;  /* 0x0000000118117819 */ /* 0x000fc40000010211 */
[----:B------:R-:W-:Y:S02]  /*3420*/  LOP3.LUT R4, R4, 0xfffffffc, RZ, 0xc0, !PT ;  /* 0xfffffffc04047812 */ /* 0x000fe400078ec0ff */
[----:B------:R-:W-:Y:S02]  /*3430*/  SHF.L.U32 R24, R24, 0x1, RZ ;  /* 0x0000000118187819 */ /* 0x000fe400000006ff */
[----:B------:R-:W-:Y:S02]  /*3440*/  IADD3.X R20, PT, PT, RZ, R20, RZ, P5, !PT ;  /* 0x00000014ff147210 */ /* 0x000fe40002ffe4ff */
[----:B------:R-:W-:Y:S02]  /*3450*/  IADD3 R12, P5, PT, R12, UR40, RZ ;  /* 0x000000280c0c7c10 */ /* 0x000fe4000ffbe0ff */
[----:B------:R-:W-:Y:S02]  /*3460*/  LOP3.LUT R26, R26, 0xfffffffc, RZ, 0xc0, !PT ;  /* 0xfffffffc1a1a7812 */ /* 0x000fe400078ec0ff */
[----:B------:R-:W-:-:S02]  /*3470*/  R2UR UR6, R28 ;  /* 0x000000001c0672ca */ /* 0x000fc400000e0000 */
[C---:B------:R-:W-:Y:S02]  /*3480*/  R2UR UR7, R29.reuse ;  /* 0x000000001d0772ca */ /* 0x040fe400000e0000 */
[----:B------:R-:W-:Y:S02]  /*3490*/  SHF.L.U64.HI R5, R22, 0x1, R31 ;  /* 0x0000000116057819 */ /* 0x000fe4000001021f */
[----:B------:R-:W-:Y:S02]  /*34a0*/  IADD3 R4, P4, PT, R4, UR40, RZ ;  /* 0x0000002804047c10 */ /* 0x000fe4000ff9e0ff */
[----:B------:R-:W-:Y:S02]  /*34b0*/  R2UR UR8, R28 ;  /* 0x000000001c0872ca */ /* 0x000fe400000e0000 */
[----:B------:R-:W-:Y:S02]  /*34c0*/  R2UR UR9, R29 ;  /* 0x000000001d0972ca */ /* 0x000fe400000e0000 */
[----:B------:R-:W-:-:S02]  /*34d0*/  LOP3.LUT R24, R24, 0xfffffffc, RZ, 0xc0, !PT ;  /* 0xfffffffc18187812 */ /* 0x000fc400078ec0ff */
[----:B------:R-:W-:Y:S02]  /*34e0*/  R2UR UR10, R28 ;  /* 0x000000001c0a72ca */ /* 0x000fe400000e0000 */
[----:B------:R-:W-:Y:S02]  /*34f0*/  R2UR UR11, R29 ;  /* 0x000000001d0b72ca */ /* 0x000fe400000e0000 */
[----:B------:R-:W-:Y:S02]  /*3500*/  IADD3.X R13, PT, PT, R13, UR41, RZ, P5, !PT ;  /* 0x000000290d0d7c10 */ /* 0x000fe4000affe4ff */
[----:B------:R-:W-:Y:S02]  /*3510*/  SHF.L.U64.HI R15, R15, 0x1, R20 ;  /* 0x000000010f0f7819 */ /* 0x000fe40000010214 */
[----:B------:R-:W-:Y:S02]  /*3520*/  IADD3 R26, P5, PT, R26, UR40, RZ ;  /* 0x000000281a1a7c10 */ /* 0x000fe4000ffbe0ff */
[----:B------:R-:W-:-:S02]  /*3530*/  IADD3 R14, P3, PT, R2, 0x180, RZ ;  /* 0x00000180020e7810 */ /* 0x000fc40007f7e0ff */
[----:B------:R-:W-:Y:S02]  /*3540*/  IADD3.X R5, PT, PT, R5, UR41, RZ, P4, !PT ;  /* 0x0000002905057c10 */ /* 0x000fe4000a7fe4ff */
[----:B------:R-:W-:Y:S02]  /*3550*/  IADD3 R24, P4, PT, R24, UR40, RZ ;  /* 0x0000002818187c10 */ /* 0x000fe4000ff9e0ff */
[C---:B------:R-:W-:Y:S01]  /*3560*/  IADD3 R7, P0, PT, R2.reuse, 0x240, RZ ;  /* 0x0000024002077810 */ /* 0x040fe20007f1e0ff */
[----:B------:R0:W-:Y:S01]  /*3570*/  STG.E desc[UR4][R4.64], R23 ;  /* 0x0000001704007986 */ /* 0x0001e2000c101904 */
[----:B------:R-:W-:Y:S02]  /*3580*/  IADD3.X R27, PT, PT, R15, UR41, RZ, P5, !PT ;  /* 0x000000290f1b7c10 */ /* 0x000fe4000affe4ff */
[----:B------:R-:W-:Y:S01]  /*3590*/  IADD3.X R15, PT, PT, RZ, R3, RZ, P3, !PT ;  /* 0x00000003ff0f7210 */ /* 0x000fe20001ffe4ff */
[----:B------:R1:W-:Y:S01]  /*35a0*/  STG.E desc[UR6][R12.64], R21 ;  /* 0x000000150c007986 */ /* 0x0003e2000c101906 */
[----:B------:R-:W-:-:S02]  /*35b0*/  IADD3 R11, P2, PT, R2, 0x1c0, RZ ;  /* 0x000001c0020b7810 */ /* 0x000fc40007f5e0ff */
[----:B------:R-:W-:Y:S02]  /*35c0*/  IADD3.X R25, PT, PT, R17, UR41, RZ, P4, !PT ;  /* 0x0000002911197c10 */ /* 0x000fe4000a7fe4ff */
[C---:B------:R-:W-:Y:S02]  /*35d0*/  IADD3 R8, P1, PT, R2.reuse, 0x200, RZ ;  /* 0x0000020002087810 */ /* 0x040fe40007f3e0ff */
[----:B------:R-:W-:Y:S01]  /*35e0*/  IADD3 R2, P6, PT, R2, 0x280, RZ ;  /* 0x0000028002027810 */ /* 0x000fe20007fde0ff */
[----:B0-----:R-:W-:Y:S01]  /*35f0*/  IMAD.X R4, RZ, RZ, R3, P0 ;  /* 0x000000ffff047224 */ /* 0x001fe200000e0603 */
[----:B------:R-:W-:Y:S01]  /*3600*/  LEA.HI R17, P0, R15, R14, RZ, 0x1 ;  /* 0x0000000e0f117211 */ /* 0x000fe200078108ff */
[----:B------:R-:W-:Y:S01]  /*3610*/  STG.E desc[UR8][R24.64], R19 ;  /* 0x0000001318007986 */ /* 0x000fe2000c101908 */
[-C--:B------:R-:W-:Y:S02]  /*3620*/  IADD3.X R20, PT, PT, RZ, R3.reuse, RZ, P2, !PT ;  /* 0x00000003ff147210 */ /* 0x080fe400017fe4ff */
[-C--:B------:R-:W-:Y:S01]  /*3630*/  IADD3.X R5, PT, PT, RZ, R3.reuse, RZ, P1, !PT ;  /* 0x00000003ff057210 */ /* 0x080fe20000ffe4ff */
[----:B------:R0:W-:Y:S01]  /*3640*/  STG.E desc[UR10][R26.64], R18 ;  /* 0x000000121a007986 */ /* 0x0001e2000c10190a */
[----:B------:R-:W-:-:S02]  /*3650*/  IADD3.X R3, PT, PT, RZ, R3, RZ, P6, !PT ;  /* 0x00000003ff037210 */ /* 0x000fc400037fe4ff */
[----:B-1----:R-:W-:Y:S02]  /*3660*/  LEA.HI R13, P1, R20, R11, RZ, 0x1 ;  /* 0x0000000b140d7211 */ /* 0x002fe400078308ff */
[----:B------:R-:W-:Y:S02]  /*3670*/  LEA.HI R2, P3, R3, R2, RZ, 0x1 ;  /* 0x0000000203027211 */ /* 0x000fe400078708ff */
[----:B------:R-:W-:Y:S02]  /*3680*/  IADD3.X R12, PT, PT, RZ, R20, RZ, P1, !PT ;  /* 0x00000014ff0c7210 */ /* 0x000fe40000ffe4ff */
[----:B------:R-:W-:Y:S02]  /*3690*/  LEA.HI R8, P2, R5, R8, RZ, 0x1 ;  /* 0x0000000805087211 */ /* 0x000fe400078508ff */
[----:B------:R-:W-:Y:S02]  /*36a0*/  R2UR UR12, R28 ;  /* 0x000000001c0c72ca */ /* 0x000fe400000e0000 */
[----:B0-----:R-:W-:-:S02]  /*36b0*/  IADD3.X R18, PT, PT, RZ, R15, RZ, P0, !PT ;  /* 0x0000000fff127210 */ /* 0x001fc400007fe4ff */
[----:B------:R-:W-:Y:S02]  /*36c0*/  LEA.HI R14, P0, R4, R7, RZ, 0x1 ;  /* 0x00000007040e7211 */ /* 0x000fe400078108ff */
[C---:B------:R-:W-:Y:S02]  /*36d0*/  SHF.L.U64.HI R19, R17.reuse, 0x1, R18 ;  /* 0x0000000111137819 */ /* 0x040fe40000010212 */
[----:B------:R-:W-:Y:S02]  /*36e0*/  SHF.L.U32 R17, R17, 0x1, RZ ;  /* 0x0000000111117819 */ /* 0x000fe400000006ff */
[----:B------:R-:W-:Y:S02]  /*36f0*/  IADD3.X R7, PT, PT, RZ, R3, RZ, P3, !PT ;  /* 0x00000003ff077210 */ /* 0x000fe40001ffe4ff */
[----:B------:R-:W-:Y:S02]  /*3700*/  SHF.L.U64.HI R15, R13, 0x1, R12 ;  /* 0x000000010d0f7819 */ /* 0x000fe4000001020c */
[----:B------:R-:W-:-:S02]  /*3710*/  LOP3.LUT R3, R17, 0xfffffffc, RZ, 0xc0, !PT ;  /* 0xfffffffc11037812 */ /* 0x000fc400078ec0ff */
[----:B------:R-:W-:Y:S02]  /*3720*/  SHF.L.U32 R12, R8, 0x1, RZ ;  /* 0x00000001080c7819 */ /* 0x000fe400000006ff */
[----:B------:R-:W-:Y:S02]  /*3730*/  IADD3.X R11, PT, PT, RZ, R5, RZ, P2, !PT ;  /* 0x00000005ff0b7210 */ /* 0x000fe400017fe4ff */
[----:B------:R-:W-:Y:S02]  /*3740*/  IADD3.X R5, PT, PT, RZ, R4, RZ, P0, !PT ;  /* 0x00000004ff057210 */ /* 0x000fe400007fe4ff */
[C---:B------:R-:W-:Y:S02]  /*3750*/  SHF.L.U64.HI R7, R2.reuse, 0x1, R7 ;  /* 0x0000000102077819 */ /* 0x040fe40000010207 */
[----:B------:R-:W-:Y:S02]  /*3760*/  SHF.L.U32 R18, R2, 0x1, RZ ;  /* 0x0000000102127819 */ /* 0x000fe400000006ff */
[----:B------:R-:W-:-:S02]  /*3770*/  IADD3 R2, P0, PT, R3, UR40, RZ ;  /* 0x0000002803027c10 */ /* 0x000fc4000ff1e0ff */
[----:B------:R-:W-:Y:S02]  /*3780*/  LOP3.LUT R12, R12, 0xfffffffc, RZ, 0xc0, !PT ;  /* 0xfffffffc0c0c7812 */ /* 0x000fe400078ec0ff */
[----:B------:R-:W-:Y:S02]  /*3790*/  SHF.L.U32 R13, R13, 0x1, RZ ;  /* 0x000000010d0d7819 */ /* 0x000fe400000006ff */
[----:B------:R-:W-:Y:S02]  /*37a0*/  IADD3.X R3, PT, PT, R19, UR41, RZ, P0, !PT ;  /* 0x0000002913037c10 */ /* 0x000fe400087fe4ff */
[----:B------:R-:W-:Y:S02]  /*37b0*/  SHF.L.U64.HI R11, R8, 0x1, R11 ;  /* 0x00000001080b7819 */ /* 0x000fe4000001020b */
[----:B------:R-:W-:Y:S01]  /*37c0*/  IADD3 R12, P0, PT, R12, UR40, RZ ;  /* 0x000000280c0c7c10 */ /* 0x000fe2000ff1e0ff */
[----:B------:R1:W-:Y:S01]  /*37d0*/  STG.E desc[UR4][R2.64], R16 ;  /* 0x0000001002007986 */ /* 0x0003e2000c101904 */
[----:B------:R-:W-:-:S02]  /*37e0*/  LOP3.LUT R4, R13, 0xfffffffc, RZ, 0xc0, !PT ;  /* 0xfffffffc0d047812 */ /* 0x000fc400078ec0ff */
[----:B------:R-:W-:Y:S02]  /*37f0*/  IADD3.X R13, PT, PT, R11, UR41, RZ, P0, !PT ;  /* 0x000000290b0d7c10 */ /* 0x000fe400087fe4ff */
[C---:B------:R-:W-:Y:S02]  /*3800*/  IADD3 R36, P0, PT, R37.reuse, R36, RZ ;  /* 0x0000002425247210 */ /* 0x040fe40007f1e0ff */
[C---:B------:R-:W-:Y:S02]  /*3810*/  SHF.L.U64.HI R8, R14.reuse, 0x1, R5 ;  /* 0x000000010e087819 */ /* 0x040fe40000010205 */
[----:B------:R-:W-:Y:S02]  /*3820*/  SHF.L.U32 R14, R14, 0x1, RZ ;  /* 0x000000010e0e7819 */ /* 0x000fe400000006ff */
[----:B------:R-:W-:Y:S02]  /*3830*/  LEA.HI.X.SX32 R35, R37, R35, 0x1, P0 ;  /* 0x0000002325237211 */ /* 0x000fe400000f0eff */
[----:B------:R-:W-:-:S02]  /*3840*/  ISETP.GE.U32.AND P0, PT, R36, UR44, PT ;  /* 0x0000002c24007c0c */ /* 0x000fc4000bf06070 */
[----:B------:R-:W-:Y:S02]  /*3850*/  LOP3.LUT R14, R14, 0xfffffffc, RZ, 0xc0, !PT ;  /* 0xfffffffc0e0e7812 */ /* 0x000fe400078ec0ff */
[----:B------:R-:W-:Y:S02]  /*3860*/  IADD3 R4, P1, PT, R4, UR40, RZ ;  /* 0x0000002804047c10 */ /* 0x000fe4000ff3e0ff */
[----:B------:R-:W-:Y:S02]  /*3870*/  R2UR UR13, R29 ;  /* 0x000000001d0d72ca */ /* 0x000fe400000e0000 */
[----:B------:R-:W-:Y:S02]  /*3880*/  LOP3.LUT R18, R18, 0xfffffffc, RZ, 0xc0, !PT ;  /* 0xfffffffc12127812 */ /* 0x000fe400078ec0ff */
[----:B------:R-:W-:Y:S02]  /*3890*/  ISETP.GE.AND.EX P0, PT, R35, UR45, PT, P0 ;  /* 0x0000002d23007c0c */ /* 0x000fe4000bf06300 */
[----:B------:R-:W-:-:S02]  /*38a0*/  IADD3 R14, P2, PT, R14, UR40, RZ ;  /* 0x000000280e0e7c10 */ /* 0x000fc4000ff5e0ff */
[----:B------:R-:W-:Y:S02]  /*38b0*/  IADD3.X R5, PT, PT, R15, UR41, RZ, P1, !PT ;  /* 0x000000290f057c10 */ /* 0x000fe40008ffe4ff */
[----:B------:R-:W-:Y:S02]  /*38c0*/  IADD3 R18, P1, PT, R18, UR40, RZ ;  /* 0x0000002812127c10 */ /* 0x000fe4000ff3e0ff */
[----:B------:R-:W-:Y:S02]  /*38d0*/  F2FP.BF16.F32.PACK_AB R9, R32, R9 ;  /* 0x000000092009723e */ /* 0x000fe400000010ff */
[----:B------:R-:W-:Y:S02]  /*38e0*/  F2FP.BF16.F32.PACK_AB R10, R41, R10 ;  /* 0x0000000a290a723e */ /* 0x000fe400000010ff */
[----:B------:R-:W-:Y:S01]  /*38f0*/  F2FP.BF16.F32.PACK_AB R0, R0, R39 ;  /* 0x000000270000723e */ /* 0x000fe200000010ff */
[----:B------:R1:W-:Y:S01]  /*3900*/  STG.E desc[UR6][R4.64], R9 ;  /* 0x0000000904007986 */ /* 0x0003e2000c101906 */
[----:B------:R-:W-:-:S02]  /*3910*/  IADD3.X R15, PT, PT, R8, UR41, RZ, P2, !PT ;  /* 0x00000029080f7c10 */ /* 0x000fc400097fe4ff */
[----:B------:R-:W-:Y:S01]  /*3920*/  IADD3.X R19, PT, PT, R7, UR41, RZ, P1, !PT ;  /* 0x0000002907137c10 */ /* 0x000fe20008ffe4ff */
[----:B------:R1:W-:Y:S04]  /*3930*/  STG.E desc[UR8][R12.64], R10 ;  /* 0x0000000a0c007986 */ /* 0x0003e8000c101908 */
[----:B------:R1:W-:Y:S04]  /*3940*/  STG.E desc[UR10][R14.64], R0 ;  /* 0x000000000e007986 */ /* 0x0003e8000c10190a */
[----:B------:R1:W-:Y:S01]  /*3950*/  STG.E desc[UR12][R18.64], R6 ;  /* 0x0000000612007986 */ /* 0x0003e2000c10190c */
[----:B------:R-:W-:Y:S05]  /*3960*/  @!P0 BRA `(.L_x_6517) ;  /* 0xffffffc8003c8947 */ /* 0x000fea000383ffff */
[----:B------:R-:W-:Y:S05]  /*3970*/  EXIT ;  /* 0x000000000000794d */ /* 0x000fea0003800000 */
.L_x_6472:
[----:B------:R-:W-:Y:S01]  /*3980*/  BSSY B0, `(.L_x_6518) ;  /* 0x0000007000007945 */ /* 0x000fe20003800000 */
[----:B------:R-:W-:Y:S02]  /*3990*/  MOV R12, 0x10 ;  /* 0x00000010000c7802 */ /* 0x000fe40000000f00 */
[----:B------:R-:W-:Y:S02]  /*39a0*/  MOV R11, 0x1f ;  /* 0x0000001f000b7802 */ /* 0x000fe40000000f00 */
[----:B------:R-:W-:-:S07]  /*39b0*/  MOV R15, 0xffffffff ;  /* 0xffffffff000f7802 */ /* 0x000fce0000000f00 */
[----:B------:R-:W-:Y:S05]  /*39c0*/  WARPSYNC.COLLECTIVE R15, `(.L_x_6519) ;  /* 0x000000000f087348 */ /* 0x000fea0003c00000 */
[----:B------:R0:W1:Y:S02]  /*39d0*/  SHFL.BFLY P6, R14, R13, R12, R11 ;  /* 0x0c00000c0d0e7389 */ /* 0x00006400000c000b */
[----:B01----:R-:W-:Y:S05]  /*39e0*/  ENDCOLLECTIVE ;  /* 0x000000000000791b */ /* 0x003fea0003800000 */
.L_x_6519:
[----:B------:R-:W-:Y:S05]  /*39f0*/  BSYNC B0 ;  /* 0x0000000000007941 */ /* 0x000fea0003800000 */
.L_x_6518:
[----:B------:R-:W-:Y:S01]  /*3a00*/  FMNMX R13, R13, R14, !PT ;  /* 0x0000000e0d0d7209 */ /* 0x000fe20007800000 */
[----:B------:R-:W-:Y:S01]  /*3a10*/  IMAD.MOV.U32 R12, RZ, RZ, 0x8 ;  /* 0x00000008ff0c7424 */ /* 0x000fe200078e00ff */
[----:B------:R-:W-:Y:S01]  /*3a20*/  MOV R11, 0x1f ;  /* 0x0000001f000b7802 */ /* 0x000fe20000000f00 */
[----:B------:R-:W-:Y:S01]  /*3a30*/  HFMA2 R44, -RZ, RZ, 3.7421875, 0 ;  /* 0x437c0000ff2c7431 */ /* 0x000fe200000001ff */
[----:B------:R-:W-:Y:S02]  /*3a40*/  MOV R15, 0xffffffff ;  /* 0xffffffff000f7802 */ /* 0x000fe40000000f00 */
[----:B------:R-:W-:-:S07]  /*3a50*/  MOV R43, 0x3bbb989d ;  /* 0x3bbb989d002b7802 */ /* 0x000fce0000000f00 */
[----:B------:R-:W-:Y:S05]  /*3a60*/  WARPSYNC.COLLECTIVE R15, `(.L_x_6520) ;  /* 0x000000000f087348 */ /* 0x000fea0003c00000 */
[----:B------:R0:W1:Y:S02]  /*3a70*/  SHFL.BFLY P6, R14, R13, R12, R11 ;  /* 0x0c00000c0d0e7389 */ /* 0x00006400000c000b */
[----:B01----:R-:W-:Y:S05]  /*3a80*/  ENDCOLLECTIVE ;  /* 0x000000000000791b */ /* 0x003fea0003800000 */
.L_x_6520:
[----:B------:R-:W-:Y:S01]  /*3a90*/  HFMA2 R12, -RZ, RZ, 0, 2.384185791015625e-07 ;  /* 0x00000004ff0c7431 */ /* 0x000fe200000001ff */
[----:B------:R-:W-:-:S04]  /*3aa0*/  FMNMX R0, R13, R14, !PT ;  /* 0x0000000e0d007209 */ /* 0x000fc80007800000 */
[----:B------:R-:W-:-:S07]  /*3ab0*/  MOV R13, R0 ;  /* 0x00000000000d7202 */ /* 0x000fce0000000f00 */
[----:B------:R-:W-:Y:S05]  /*3ac0*/  WARPSYNC.COLLECTIVE R15, `(.L_x_6521) ;  /* 0x000000000f087348 */ /* 0x000fea0003c00000 */
[----:B------:R0:W1:Y:S02]  /*3ad0*/  SHFL.BFLY P6, R14, R13, R12, R11 ;  /* 0x0c00000c0d0e7389 */ /* 0x00006400000c000b */
[----:B01----:R-:W-:Y:S05]  /*3ae0*/  ENDCOLLECTIVE ;  /* 0x000000000000791b */ /* 0x003fea0003800000 */
.L_x_6521:
[----:B------:R-:W-:Y:S01]  /*3af0*/  HFMA2 R12, -RZ, RZ, 0, 1.1920928955078125e-07 ;  /* 0x00000002ff0c7431 */ /* 0x000fe200000001ff */
[----:B------:R-:W-:-:S04]  /*3b00*/  FMNMX R2, R0, R14, !PT ;  /* 0x0000000e00027209 */ /* 0x000fc80007800000 */
[----:B------:R-:W-:-:S07]  /*3b10*/  MOV R13, R2 ;  /* 0x00000002000d7202 */ /* 0x000fce0000000f00 */
[----:B------:R-:W-:Y:S05]  /*3b20*/  WARPSYNC.COLLECTIVE R15, `(.L_x_6522) ;  /* 0x000000000f087348 */ /* 0x000fea0003c00000 */
[----:B------:R0:W1:Y:S02]  /*3b30*/  SHFL.BFLY P6, R14, R13, R12, R11 ;  /* 0x0c00000c0d0e7389 */ /* 0x00006400000c000b */
[----:B01----:R-:W-:Y:S05]  /*3b40*/  ENDCOLLECTIVE ;  /* 0x000000000000791b */ /* 0x003fea0003800000 */
.L_x_6522:
[----:B------:R-:W-:Y:S01]  /*3b50*/  HFMA2 R12, -RZ, RZ, 0, 5.9604644775390625e-08 ;  /* 0x00000001ff0c7431 */ /* 0x000fe200000001ff */
[----:B------:R-:W-:-:S04]  /*3b60*/  FMNMX R3, R2, R14, !PT ;  /* 0x0000000e02037209 */ /* 0x000fc80007800000 */
[----:B------:R-:W-:-:S07]  /*3b70*/  MOV R13, R3 ;  /* 0x00000003000d7202 */ /* 0x000fce0000000f00 */
[----:B------:R-:W-:Y:S05]  /*3b80*/  WARPSYNC.COLLECTIVE R15, `(.L_x_6523) ;  /* 0x000000000f087348 */ /* 0x000fea0003c00000 */
[----:B------:R0:W1:Y:S02]  /*3b90*/  SHFL.BFLY P6, R14, R13, R12, R11 ;  /* 0x0c00000c0d0e7389 */ /* 0x00006400000c000b */
[----:B01----:R-:W-:Y:S05]  /*3ba0*/  ENDCOLLECTIVE ;  /* 0x000000000000791b */ /* 0x003fea0003800000 */
.L_x_6523:
        /* <DEDUP_REMOVED lines=227> */
.L_x_6524:
[----:B------:R-:W-:Y:S02]  /*49e0*/  HFMA2 R12, -RZ, RZ, 0, 4.76837158203125e-07 ;  /* 0x00000008ff0c7431 */ /* 0x000fe400000001ff */
[----:B------:R-:W-:-:S05]  /*49f0*/  FADD R30, R13, R14 ;  /* 0x0000000e0d1e7221 */ /* 0x000fca0000000000 */
[----:B------:R-:W-:-:S07]  /*4a00*/  MOV R13, R30 ;  /* 0x0000001e000d7202 */ /* 0x000fce0000000f00 */
[----:B------:R-:W-:Y:S05]  /*4a10*/  WARPSYNC.COLLECTIVE R15, `(.L_x_6525) ;  /* 0x000000000f087348 */ /* 0x000fea0003c00000 */
[----:B------:R0:W1:Y:S02]  /*4a20*/  SHFL.BFLY P6, R14, R13, R12, R11 ;  /* 0x0c00000c0d0e7389 */ /* 0x00006400000c000b */
[----:B01----:R-:W-:Y:S05]  /*4a30*/  ENDCOLLECTIVE ;  /* 0x000000000000791b */ /* 0x003fea0003800000 */
.L_x_6525:
[----:B------:R-:W-:Y:S02]  /*4a40*/  HFMA2 R12, -RZ, RZ, 0, 2.384185791015625e-07 ;  /* 0x00000004ff0c7431 */ /* 0x000fe400000001ff */
[----:B------:R-:W-:-:S05]  /*4a50*/  FADD R31, R30, R14 ;  /* 0x0000000e1e1f7221 */ /* 0x000fca0000000000 */
[----:B------:R-:W-:-:S07]  /*4a60*/  MOV R13, R31 ;  /* 0x0000001f000d7202 */ /* 0x000fce0000000f00 */
[----:B------:R-:W-:Y:S05]  /*4a70*/  WARPSYNC.COLLECTIVE R15, `(.L_x_6526) ;  /* 0x000000000f087348 */ /* 0x000fea0003c00000 */
[----:B------:R0:W1:Y:S02]  /*4a80*/  SHFL.BFLY P6, R14, R13, R12, R11 ;  /* 0x0c00000c0d0e7389 */ /* 0x00006400000c000b */
[----:B01----:R-:W-:Y:S05]  /*4a90*/  ENDCOLLECTIVE ;  /* 0x000000000000791b */ /* 0x003fea0003800000 */
.L_x_6526:
[----:B------:R-:W-:Y:S02]  /*4aa0*/  HFMA2 R12, -RZ, RZ, 0, 1.1920928955078125e-07 ;  /* 0x00000002ff0c7431 */ /* 0x000fe400000001ff */
[----:B------:R-:W-:-:S05]  /*4ab0*/  FADD R32, R31, R14 ;  /* 0x0000000e1f207221 */ /* 0x000fca0000000000 */
[----:B------:R-:W-:-:S07]  /*4ac0*/  MOV R13, R32 ;  /* 0x00000020000d7202 */ /* 0x000fce0000000f00 */
[----:B------:R-:W-:Y:S05]  /*4ad0*/  WARPSYNC.COLLECTIVE R15, `(.L_x_6527) ;  /* 0x000000000f087348 */ /* 0x000fea0003c00000 */
[----:B------:R0:W1:Y:S02]  /*4ae0*/  SHFL.BFLY P6, R14, R13, R12, R11 ;  /* 0x0c00000c0d0e7389 */ /* 0x00006400000c000b */
[----:B01----:R-:W-:Y:S05]  /*4af0*/  ENDCOLLECTIVE ;  /* 0x000000000000791b */ /* 0x003fea0003800000 */
.L_x_6527:
[----:B------:R-:W-:Y:S02]  /*4b00*/  HFMA2 R12, -RZ, RZ, 0, 5.9604644775390625e-08 ;  /* 0x00000001ff0c7431 */ /* 0x000fe400000001ff */
[----:B------:R-:W-:-:S05]  /*4b10*/  FADD R33, R32, R14 ;  /* 0x0000000e20217221 */ /* 0x000fca0000000000 */
[----:B------:R-:W-:-:S07]  /*4b20*/  MOV R13, R33 ;  /* 0x00000021000d7202 */ /* 0x000fce0000000f00 */
[----:B------:R-:W-:Y:S05]  /*4b30*/  WARPSYNC.COLLECTIVE R15, `(.L_x_6528) ;  /* 0x000000000f087348 */ /* 0x000fea0003c00000 */
[----:B------:R0:W1:Y:S02]  /*4b40*/  SHFL.BFLY P6, R14, R13, R12, R11 ;  /* 0x0c00000c0d0e7389 */ /* 0x00006400000c000b */
[----:B01----:R-:W-:Y:S05]  /*4b50*/  ENDCOLLECTIVE ;  /* 0x000000000000791b */ /* 0x003fea0003800000 */
.L_x_6528:
[----:B------:R-:W-:Y:S05]  /*4b60*/  BRA `(.L_x_6529) ;  /* 0xffffffd000287947 */ /* 0x000fea000383ffff */
        .weak           $__internal_120_$__cuda_sm3x_div_rn_noftz_f32_slowpath
        .type           $__internal_120_$__cuda_sm3x_div_rn_noftz_f32_slowpath,@function
        .size           $__internal_120_$__cuda_sm3x_div_rn_noftz_f32_slowpath,(.L_x_25572 - $__internal_120_$__cuda_sm3x_div_rn_noftz_f32_slowpath)
$__internal_120_$__cuda_sm3x_div_rn_noftz_f32_slowpath:
        /* <DEDUP_REMOVED lines=34> */
.L_x_6531:
        /* <DEDUP_REMOVED lines=51> */
.L_x_6538:
[----:B------:R-:W-:-:S04]  /*50c0*/  LOP3.LUT R11, R11, 0x80000000, RZ, 0xc0, !PT ;  /* 0x800000000b0b7812 */ /* 0x000fc800078ec0ff */
[----:B------:R-:W-:Y:S01]  /*50d0*/  LOP3.LUT R11, R11, 0x7f800000, RZ, 0xfc, !PT ;  /* 0x7f8000000b0b7812 */ /* 0x000fe200078efcff */
[----:B------:R-:W-:Y:S06]  /*50e0*/  BRA `(.L_x_6539) ;  /* 0x0000000000047947 */ /* 0x000fec0003800000 */
.L_x_6537:
[----:B------:R-:W-:-:S07]  /*50f0*/  LEA R11, R40, R11, 0x17 ;  /* 0x0000000b280b7211 */ /* 0x000fce00078eb8ff */
.L_x_6539:
[----:B------:R-:W-:Y:S05]  /*5100*/  BSYNC.RECONVERGENT B1 ;  /* 0x0000000000017941 */ /* 0x000fea0003800200 */
.L_x_6536:
[----:B------:R-:W-:Y:S05]  /*5110*/  BRA `(.L_x_6540) ;  /* 0x0000000000207947 */ /* 0x000fea0003800000 */
.L_x_6535:
[----:B------:R-:W-:-:S04]  /*5120*/  LOP3.LUT R11, R12, 0x80000000, R27, 0x48, !PT ;  /* 0x800000000c0b7812 */ /* 0x000fc800078e481b */
[----:B------:R-:W-:Y:S01]  /*5130*/  LOP3.LUT R11, R11, 0x7f800000, RZ, 0xfc, !PT ;  /* 0x7f8000000b0b7812 */ /* 0x000fe200078efcff */
[----:B------:R-:W-:Y:S06]  /*5140*/  BRA `(.L_x_6540) ;  /* 0x0000000000147947 */ /* 0x000fec0003800000 */
.L_x_6534:
[----:B------:R-:W-:Y:S01]  /*5150*/  LOP3.LUT R11, R12, 0x80000000, R27, 0x48, !PT ;  /* 0x800000000c0b7812 */ /* 0x000fe200078e481b */
[----:B------:R-:W-:Y:S06]  /*5160*/  BRA `(.L_x_6540) ;  /* 0x00000000000c7947 */ /* 0x000fec0003800000 */
.L_x_6533:
[----:B------:R-:W0:Y:S01]  /*5170*/  MUFU.RSQ R11, -QNAN ;  /* 0xffc00000000b7908 */ /* 0x000e220000001400 */
[----:B------:R-:W-:Y:S05]  /*5180*/  BRA `(.L_x_6540) ;  /* 0x0000000000047947 */ /* 0x000fea0003800000 */
.L_x_6532:
[----:B------:R-:W-:-:S07]  /*5190*/  FADD.FTZ R11, R27, R12 ;  /* 0x0000000c1b0b7221 */ /* 0x000fce0000010000 */
.L_x_6540:
[----:B------:R-:W-:Y:S05]  /*51a0*/  BSYNC.RECONVERGENT B0 ;  /* 0x0000000000007941 */ /* 0x000fea0003800200 */
.L_x_6530:
[----:B------:R-:W-:Y:S01]  /*51b0*/  HFMA2 R13, -RZ, RZ, 0, 0 ;  /* 0x00000000ff0d7431 */ /* 0x000fe200000001ff */
[----:B------:R-:W-:-:S04]  /*51c0*/  MOV R12, R30 ;  /* 0x0000001e000c7202 */ /* 0x000fc80000000f00 */
[----:B0-----:R-:W-:Y:S05]  /*51d0*/  RET.REL.NODEC R12 `(_Z15SoftmaxWarpImplI10DirectLoadI13__nv_bfloat16fE11DirectStoreIfS1_EfLi2ELi22ELi32ELi1ELb0EL9Algorithm0EEvT_T0_ll) ;  /* 0xffffffac0c887950 */ /* 0x001fea0003c3ffff */
.L_x_6541:
        /* <DEDUP_REMOVED lines=10> */
.L_x_25572:


//--------------------- .text._Z15SoftmaxWarpImplI10DirectLoadI13__nv_bfloat16fE11DirectStoreIfS1_EfLi2ELi20ELi32ELi1ELb1EL9Algorithm0EEvT_T0_ll --------------------------
	.section	.text._Z15SoftmaxWarpImplI10DirectLoadI13__nv_bfloat16fE11DirectStoreIfS1_EfLi2ELi20ELi32ELi1ELb1EL9Algorithm0EEvT_T0_ll,"ax",@progbits
	.align	128
        .global         _Z15SoftmaxWarpImplI10DirectLoadI13__nv_bfloat16fE11DirectStoreIfS1_EfLi2ELi20ELi32ELi1ELb1EL9Algorithm0EEvT_T0_ll
        .type           _Z15SoftmaxWarpImplI10DirectLoadI13__nv_bfloat16fE11DirectStoreIfS1_EfLi2ELi20ELi32ELi1ELb1EL9Algorithm0EEvT_T0_ll,@function
        .size           _Z15SoftmaxWarpImplI10DirectLoadI13__nv_bfloat16fE11DirectStoreIfS1_EfLi2ELi20ELi32ELi1ELb1EL9Algorithm0EEvT_T0_ll,(.L_x_25573 - _Z15SoftmaxWarpImplI10DirectLoadI13__nv_bfloat16fE11DirectStoreIfS1_EfLi2ELi20ELi32ELi1ELb1EL9Algorithm0EEvT_T0_ll)
        .other          _Z15SoftmaxWarpImplI10DirectLoadI13__nv_bfloat16fE11DirectStoreIfS1_EfLi2ELi20ELi32ELi1ELb1EL9Algorithm0EEvT_T0_ll,@"STO_CUDA_ENTRY STV_DEFAULT"
_Z15SoftmaxWarpImplI10DirectLoadI13__nv_bfloat16fE11DirectStoreIfS1_EfLi2ELi20ELi32ELi1ELb1EL9Algorithm0EEvT_T0_ll:
.text._Z15SoftmaxWarpImplI10DirectLoadI13__nv_bfloat16fE11DirectStoreIfS1_EfLi2ELi20ELi32ELi1ELb1EL9Algorithm0EEvT_T0_ll:
        /* <DEDUP_REMOVED lines=24> */
.L_x_6542:
        /* <DEDUP_REMOVED lines=22> */
[----:B------:R-:W-:-:S07]  /*02e0*/  IADD3 R52, PT, PT, R32, 0x240, RZ ;  /* 0x0000024020347810 */ /* 0x000fce0007ffe0ff */
.L_x_6604:
[----:B-1----:R-:W1:Y:S01]  /*02f0*/  LDC.64 R14, c[0x0][0x388] ;  /* 0x0000e200ff0e7b82 */ /* 0x002e620000000a00 */
[----:B------:R-:W-:-:S04]  /*0300*/  ISETP.GE.U32.AND P0, PT, R32, UR40, PT ;  /* 0x0000002820007c0c */ /* 0x000fc8000bf06070 */
[----:B------:R-:W-:Y:S02]  /*0310*/  ISETP.GE.AND.EX P3, PT, RZ, UR41, PT, P0 ;  /* 0x00000029ff007c0c */ /* 0x000fe4000bf66300 */
[----:B------:R-:W-:Y:S01]  /*0320*/  ISETP.GE.U32.AND P0, PT, R36, UR40, PT ;  /* 0x0000002824007c0c */ /* 0x000fe2000bf06070 */
[----:B0--3--:R-:W3:Y:S01]  /*0330*/  LDC.64 R10, c[0x0][0x388] ;  /* 0x0000e200ff0a7b82 */ /* 0x009ee20000000a00 */
[----:B------:R-:W-:Y:S02]  /*0340*/  P2R R37, PR, RZ, 0x8 ;  /* 0x00000008ff257803 */ /* 0x000fe40000000000 */
[----:B------:R-:W-:Y:S02]  /*0350*/  ISETP.GE.AND.EX P5, PT, RZ, UR41, PT, P0 ;  /* 0x00000029ff007c0c */ /* 0x000fe4000bfa6300 */
[----:B------:R-:W-:Y:S02]  /*0360*/  ISETP.GE.U32.AND P0, PT, R38, UR40, PT ;  /* 0x0000002826007c0c */ /* 0x000fe4000bf06070 */
[----:B------:R-:W-:Y:S01]  /*0370*/  P2R R12, PR, RZ, 0x20 ;  /* 0x00000020ff0c7803 */ /* 0x000fe20000000000 */
[----:B----4-:R-:W4:Y:S01]  /*0380*/  LDC.64 R6, c[0x0][0x388] ;  /* 0x0000e200ff067b82 */ /* 0x010f220000000a00 */
[----:B------:R-:W-:-:S02]  /*0390*/  ISETP.GE.AND.EX P4, PT, RZ, UR41, PT, P0 ;  /* 0x00000029ff007c0c */ /* 0x000fc4000bf86300 */
[----:B------:R-:W-:Y:S02]  /*03a0*/  @!P3 MOV R2, R32 ;  /* 0x000000200002b202 */ /* 0x000fe40000000f00 */
[----:B------:R-:W-:Y:S02]  /*03b0*/  @!P3 MOV R3, RZ ;  /* 0x000000ff0003b202 */ /* 0x000fe40000000f00 */
[----:B------:R-:W-:Y:S01]  /*03c0*/  ISETP.GE.U32.AND P0, PT, R40, UR40, PT ;  /* 0x0000002828007c0c */ /* 0x000fe2000bf06070 */
[-C--:B-1----:R-:W-:Y:S01]  /*03d0*/  @!P3 IMAD R0, R35, R14.reuse, RZ ;  /* 0x0000000e2300b224 */ /* 0x082fe200078e02ff */
[----:B--2---:R-:W1:Y:S01]  /*03e0*/  LDC.64 R4, c[0x0][0x380] ;  /* 0x0000e000ff047b82 */ /* 0x004e620000000a00 */
[C---:B------:R-:W-:Y:S01]  /*03f0*/  @!P3 IMAD.WIDE.U32 R2, R33.reuse, R14, R2 ;  /* 0x0000000e2102b225 */ /* 0x040fe200078e0002 */
[----:B------:R-:W-:Y:S02]  /*0400*/  ISETP.GE.AND.EX P0, PT, RZ, UR41, PT, P0 ;  /* 0x00000029ff007c0c */ /* 0x000fe4000bf06300 */
[----:B------:R-:W-:Y:S01]  /*0410*/  P2R R14, PR, RZ, 0x10 ;  /* 0x00000010ff0e7803 */ /* 0x000fe20000000000 */
[----:B------:R-:W-:Y:S01]  /*0420*/  @!P3 IMAD R15, R33, R15, R0 ;  /* 0x0000000f210fb224 */ /* 0x000fe200078e0200 */
[----:B------:R-:W-:Y:S01]  /*0430*/  @!P4 MOV R39, RZ ;  /* 0x000000ff0027c202 */ /* 0x000fe20000000f00 */
[----:B---3--:R-:W-:Y:S01]  /*0440*/  @!P5 IMAD R8, R35, R10, RZ ;  /* 0x0000000a2308d224 */ /* 0x008fe200078e02ff */
[----:B------:R-:W3:Y:S02]  /*0450*/  LDC.64 R54, c[0x0][0x380] ;  /* 0x0000e000ff367b82 */ /* 0x000ee40000000a00 */
[----:B------:R-:W-:Y:S01]  /*0460*/  @!P3 IADD3 R15, PT, PT, R3, R15, RZ ;  /* 0x0000000f030fb210 */ /* 0x000fe20007ffe0ff */
[----:B------:R-:W-:-:S02]  /*0470*/  @!P5 IMAD.MOV.U32 R3, RZ, RZ, RZ ;  /* 0x000000ffff03d224 */ /* 0x000fc400078e00ff */
[----:B------:R-:W-:Y:S01]  /*0480*/  @!P5 IMAD R17, R33, R11, R8 ;  /* 0x0000000b2111d224 */ /* 0x000fe200078e0208 */
[----:B------:R-:W-:Y:S01]  /*0490*/  @!P3 LEA.HI R0, P1, R15, R2, RZ, 0x1 ;  /* 0x000000020f00b211 */ /* 0x000fe200078308ff */
[----:B----4-:R-:W-:Y:S01]  /*04a0*/  @!P4 IMAD R18, R35, R6, RZ ;  /* 0x000000062312c224 */ /* 0x010fe200078e02ff */
[----:B------:R-:W-:Y:S01]  /*04b0*/  @!P5 MOV R2, R36 ;  /* 0x000000240002d202 */ /* 0x000fe20000000f00 */
[----:B------:R-:W4:Y:S01]  /*04c0*/  LDC.64 R8, c[0x0][0x380] ;  /* 0x0000e000ff087b82 */ /* 0x000f220000000a00 */
[----:B------:R-:W-:Y:S02]  /*04d0*/  @!P3 IADD3.X R15, PT, PT, RZ, R15, RZ, P1, !PT ;  /* 0x0000000fff0fb210 */ /* 0x000fe40000ffe4ff */
[C---:B------:R-:W-:Y:S01]  /*04e0*/  @!P3 SHF.L.U32 R13, R0.reuse, 0x1, RZ ;  /* 0x00000001000db819 */ /* 0x040fe200000006ff */
[----:B------:R-:W-:Y:S01]  /*04f0*/  @!P5 IMAD.WIDE.U32 R10, R33, R10, R2 ;  /* 0x0000000a210ad225 */ /* 0x000fe200078e0002 */
[----:B------:R-:W-:Y:S02]  /*0500*/  @!P3 SHF.L.U64.HI R0, R0, 0x1, R15 ;  /* 0x000000010000b819 */ /* 0x000fe4000001020f */
[----:B------:R-:W-:Y:S01]  /*0510*/  @!P3 LOP3.LUT R13, R13, 0xfffffffc, RZ, 0xc0, !PT ;  /* 0xfffffffc0d0db812 */ /* 0x000fe200078ec0ff */
[----:B------:R-:W5:Y:S01]  /*0520*/  LDC.64 R2, c[0x0][0x388] ;  /* 0x0000e200ff027b82 */ /* 0x000f620000000a00 */
[----:B------:R-:W-:Y:S01]  /*0530*/  @!P5 IADD3 R15, PT, PT, R17, R11, RZ ;  /* 0x0000000b110fd210 */ /* 0x000fe20007ffe0ff */
[----:B------:R-:W-:Y:S01]  /*0540*/  @!P4 IMAD R17, R33, R7, R18 ;  /* 0x000000072111c224 */ /* 0x000fe200078e0212 */
[----:B-1----:R-:W-:-:S02]  /*0550*/  @!P3 IADD3 R4, P1, PT, R13, R4, RZ ;  /* 0x000000040d04b210 */ /* 0x002fc40007f3e0ff */
[----:B------:R-:W-:Y:S01]  /*0560*/  @!P5 LEA.HI R16, P2, R15, R10, RZ, 0x1 ;  /* 0x0000000a0f10d211 */ /* 0x000fe200078508ff */
[----:B------:R-:W-:Y:S01]  /*0570*/  @!P4 IMAD.WIDE.U32 R10, R33, R6, R38 ;  /* 0x00000006210ac225 */ /* 0x000fe200078e0026 */
[----:B------:R-:W-:Y:S01]  /*0580*/  @!P3 IADD3.X R5, PT, PT, R0, R5, RZ, P1, !PT ;  /* 0x000000050005b210 */ /* 0x000fe20000ffe4ff */
[----:B------:R-:W1:Y:S01]  /*0590*/  LDC.64 R6, c[0x0][0x388] ;  /* 0x0000e200ff067b82 */ /* 0x000e620000000a00 */
[----:B------:R-:W-:Y:S01]  /*05a0*/  @!P5 IADD3.X R15, PT, PT, RZ, R15, RZ, P2, !PT ;  /* 0x0000000fff0fd210 */ /* 0x000fe200017fe4ff */
[----:B------:R-:W-:Y:S01]  /*05b0*/  @!P5 IMAD.SHL.U32 R13, R16, 0x2, RZ ;  /* 0x00000002100dd824 */ /* 0x000fe200078e00ff */
[----:B------:R-:W-:Y:S02]  /*05c0*/  ISETP.GE.U32.AND P1, PT, R42, UR40, PT ;  /* 0x000000282a007c0c */ /* 0x000fe4000bf26070 */
[----:B------:R-:W-:Y:S02]  /*05d0*/  @!P5 SHF.L.U64.HI R16, R16, 0x1, R15 ;  /* 0x000000011010d819 */ /* 0x000fe4000001020f */
[----:B------:R-:W-:Y:S01]  /*05e0*/  @!P4 IADD3 R15, PT, PT, R17, R11, RZ ;  /* 0x0000000b110fc210 */ /* 0x000fe20007ffe0ff */
[----:B------:R-:W0:Y:S01]  /*05f0*/  LDC.64 R30, c[0x0][0x380] ;  /* 0x0000e000ff1e7b82 */ /* 0x000e220000000a00 */
[----:B------:R-:W-:-:S02]  /*0600*/  @!P5 LOP3.LUT R13, R13, 0xfffffffc, RZ, 0xc0, !PT ;  /* 0xfffffffc0d0dd812 */ /* 0x000fc400078ec0ff */
[----:B------:R-:W-:Y:S02]  /*0610*/  @!P4 LEA.HI R0, P3, R15, R10, RZ, 0x1 ;  /* 0x0000000a0f00c211 */ /* 0x000fe400078708ff */
[----:B----4-:R-:W-:Y:S02]  /*0620*/  @!P5 IADD3 R8, P2, PT, R13, R8, RZ ;  /* 0x000000080d08d210 */ /* 0x010fe40007f5e0ff */
[----:B------:R-:W-:Y:S01]  /*0630*/  @!P0 MOV R41, RZ ;  /* 0x000000ff00298202 */ /* 0x000fe20000000f00 */
[-C--:B-----5:R-:W-:Y:S01]  /*0640*/  @!P0 IMAD R18, R35, R2.reuse, RZ ;  /* 0x0000000223128224 */ /* 0x0a0fe200078e02ff */
[----:B------:R-:W-:Y:S01]  /*0650*/  @!P4 SHF.L.U32 R13, R0, 0x1, RZ ;  /* 0x00000001000dc819 */ /* 0x000fe200000006ff */
[----:B------:R-:W-:Y:S01]  /*0660*/  @!P5 IMAD.X R9, R16, 0x1, R9, P2 ;  /* 0x000000011009d824 */ /* 0x000fe200010e0609 */
[----:B------:R-:W-:Y:S01]  /*0670*/  ISETP.GE.AND.EX P1, PT, RZ, UR41, PT, P1 ;  /* 0x00000029ff007c0c */ /* 0x000fe2000bf26310 */
[C---:B------:R-:W-:Y:S01]  /*0680*/  @!P0 IMAD R17, R33.reuse, R3, R18 ;  /* 0x0000000321118224 */ /* 0x040fe200078e0212 */
[----:B------:R-:W-:Y:S01]  /*0690*/  @!P4 IADD3.X R15, PT, PT, RZ, R15, RZ, P3, !PT ;  /* 0x0000000fff0fc210 */ /* 0x000fe20001ffe4ff */
[----:B------:R-:W-:Y:S01]  /*06a0*/  @!P0 IMAD.WIDE.U32 R10, R33, R2, R40 ;  /* 0x00000002210a8225 */ /* 0x000fe200078e0028 */
[----:B------:R-:W-:Y:S01]  /*06b0*/  @!P4 LOP3.LUT R13, R13, 0xfffffffc, RZ, 0xc0, !PT ;  /* 0xfffffffc0d0dc812 */ /* 0x000fe200078ec0ff */
[----:B------:R-:W4:Y:S01]  /*06c0*/  LDC.64 R2, c[0x0][0x388] ;  /* 0x0000e200ff027b82 */ /* 0x000f220000000a00 */
[----:B------:R-:W-:-:S02]  /*06d0*/  @!P4 SHF.L.U64.HI R0, R0, 0x1, R15 ;  /* 0x000000010000c819 */ /* 0x000fc4000001020f */
[----:B---3--:R-:W-:Y:S02]  /*06e0*/  @!P4 IADD3 R54, P3, PT, R13, R54, RZ ;  /* 0x000000360d36c210 */ /* 0x008fe40007f7e0ff */
[----:B------:R-:W-:Y:S02]  /*06f0*/  @!P0 IADD3 R13, PT, PT, R17, R11, RZ ;  /* 0x0000000b110d8210 */ /* 0x000fe40007ffe0ff */
[----:B------:R-:W-:Y:S01]  /*0700*/  @!P4 IADD3.X R55, PT, PT, R0, R55, RZ, P3, !PT ;  /* 0x000000370037c210 */ /* 0x000fe20001ffe4ff */
[----:B-1----:R-:W-:Y:S01]  /*0710*/  @!P1 IMAD R16, R35, R6, RZ ;  /* 0x0000000623109224 */ /* 0x002fe200078e02ff */
[----:B------:R-:W-:Y:S01]  /*0720*/  @!P0 LEA.HI R0, P3, R13, R10, RZ, 0x1 ;  /* 0x0000000a0d008211 */ /* 0x000fe200078708ff */
[----:B------:R-:W1:Y:S01]  /*0730*/  LDC.64 R20, c[0x0][0x380] ;  /* 0x0000e000ff147b82 */ /* 0x000e620000000a00 */
[----:B------:R-:W-:Y:S01]  /*0740*/  @!P1 MOV R43, RZ ;  /* 0x000000ff002b9202 */ /* 0x000fe20000000f00 */
[----:B------:R-:W-:Y:S01]  /*0750*/  @!P1 IMAD R15, R33, R7, R16 ;  /* 0x00000007210f9224 */ /* 0x000fe200078e0210 */
[----:B------:R-:W-:-:S02]  /*0760*/  ISETP.GE.U32.AND P2, PT, R44, UR40, PT ;  /* 0x000000282c007c0c */ /* 0x000fc4000bf46070 */
[C---:B------:R-:W-:Y:S01]  /*0770*/  @!P0 SHF.L.U32 R11, R0.reuse, 0x1, RZ ;  /* 0x00000001000b8819 */ /* 0x040fe200000006ff */
[----:B------:R-:W-:Y:S01]  /*0780*/  @!P1 IMAD.WIDE.U32 R6, R33, R6, R42 ;  /* 0x0000000621069225 */ /* 0x000fe200078e002a */
[----:B------:R-:W-:Y:S01]  /*0790*/  ISETP.GE.AND.EX P2, PT, RZ, UR41, PT, P2 ;  /* 0x00000029ff007c0c */ /* 0x000fe2000bf46320 */
[----:B------:R-:W3:Y:S01]  /*07a0*/  LDC.64 R24, c[0x0][0x380] ;  /* 0x0000e000ff187b82 */ /* 0x000ee20000000a00 */
[----:B------:R-:W-:Y:S01]  /*07b0*/  @!P0 IADD3.X R13, PT, PT, RZ, R13, RZ, P3, !PT ;  /* 0x0000000dff0d8210 */ /* 0x000fe20001ffe4ff */
[----:B------:R-:W-:Y:S01]  /*07c0*/  @!P1 IMAD.IADD R15, R15, 0x1, R7 ;  /* 0x000000010f0f9824 */ /* 0x000fe200078e0207 */
[----:B------:R-:W-:Y:S02]  /*07d0*/  @!P0 LOP3.LUT R11, R11, 0xfffffffc, RZ, 0xc0, !PT ;  /* 0xfffffffc0b0b8812 */ /* 0x000fe400078ec0ff */
[----:B------:R-:W-:Y:S02]  /*07e0*/  @!P0 SHF.L.U64.HI R0, R0, 0x1, R13 ;  /* 0x0000000100008819 */ /* 0x000fe4000001020d */
[----:B0-----:R-:W-:-:S04]  /*07f0*/  @!P0 IADD3 R30, P3, PT, R11, R30, RZ ;  /* 0x0000001e0b1e8210 */ /* 0x001fc80007f7e0ff */
[----:B------:R-:W-:Y:S01]  /*0800*/  @!P0 IADD3.X R31, PT, PT, R0, R31, RZ, P3, !PT ;  /* 0x0000001f001f8210 */ /* 0x000fe20001ffe4ff */
[----:B----4-:R-:W-:Y:S01]  /*0810*/  @!P2 IMAD R10, R35, R2, RZ ;  /* 0x00000002230aa224 */ /* 0x010fe200078e02ff */
[----:B------:R-:W-:Y:S02]  /*0820*/  @!P1 LEA.HI R6, P3, R15, R6, RZ, 0x1 ;  /* 0x000000060f069211 */ /* 0x000fe400078708ff */
[----:B------:R-:W-:Y:S01]  /*0830*/  @!P2 MOV R45, RZ ;  /* 0x000000ff002da202 */ /* 0x000fe20000000f00 */
[C---:B------:R-:W-:Y:S01]  /*0840*/  @!P2 IMAD R17, R33.reuse, R3, R10 ;  /* 0x000000032111a224 */ /* 0x040fe200078e020a */
[----:B------:R-:W-:Y:S02]  /*0850*/  @!P1 SHF.L.U32 R13, R6, 0x1, RZ ;  /* 0x00000001060d9819 */ /* 0x000fe400000006ff */
[----:B------:R-:W-:Y:S01]  /*0860*/  @!P1 IADD3.X R15, PT, PT, RZ, R15, RZ, P3, !PT ;  /* 0x0000000fff0f9210 */ /* 0x000fe20001ffe4ff */
[----:B------:R-:W-:Y:S01]  /*0870*/  @!P2 IMAD.WIDE.U32 R2, R33, R2, R44 ;  /* 0x000000022102a225 */ /* 0x000fe200078e002c */
[----:B------:R-:W-:-:S02]  /*0880*/  @!P1 LOP3.LUT R13, R13, 0xfffffffc, RZ, 0xc0, !PT ;  /* 0xfffffffc0d0d9812 */ /* 0x000fc400078ec0ff */
[----:B------:R-:W-:Y:S02]  /*0890*/  @!P1 SHF.L.U64.HI R6, R6, 0x1, R15 ;  /* 0x0000000106069819 */ /* 0x000fe4000001020f */
[----:B-1----:R-:W-:Y:S02]  /*08a0*/  @!P1 IADD3 R20, P3, PT, R13, R20, RZ ;  /* 0x000000140d149210 */ /* 0x002fe40007f7e0ff */
[----:B------:R-:W-:Y:S02]  /*08b0*/  @!P2 IADD3 R13, PT, PT, R17, R3, RZ ;  /* 0x00000003110da210 */ /* 0x000fe40007ffe0ff */
[----:B------:R-:W-:Y:S01]  /*08c0*/  P2R R0, PR, RZ, 0x1 ;  /* 0x00000001ff007803 */ /* 0x000fe20000000000 */
[----:B------:R-:W-:Y:S01]  /*08d0*/  @!P1 IMAD.X R21, R6, 0x1, R21, P3 ;  /* 0x0000000106159824 */ /* 0x000fe200018e0615 */
[----:B------:R-:W-:Y:S01]  /*08e0*/  @!P2 LEA.HI R2, P3, R13, R2, RZ, 0x1 ;  /* 0x000000020d02a211 */ /* 0x000fe200078708ff */
[----:B------:R-:W0:Y:S01]  /*08f0*/  LDC.64 R16, c[0x0][0x380] ;  /* 0x0000e000ff107b82 */ /* 0x000e220000000a00 */
[----:B------:R-:W-:-:S02]  /*0900*/  ISETP.NE.AND P0, PT, R14, RZ, PT ;  /* 0x000000ff0e00720c */ /* 0x000fc40003f05270 */
[C---:B------:R-:W-:Y:S02]  /*0910*/  @!P2 SHF.L.U32 R3, R2.reuse, 0x1, RZ ;  /* 0x000000010203a819 */ /* 0x040fe400000006ff */
[----:B------:R-:W-:Y:S02]  /*0920*/  @!P2 IADD3.X R13, PT, PT, RZ, R13, RZ, P3, !PT ;  /* 0x0000000dff0da210 */ /* 0x000fe40001ffe4ff */
[----:B------:R-:W-:Y:S01]  /*0930*/  @!P2 LOP3.LUT R3, R3, 0xfffffffc, RZ, 0xc0, !PT ;  /* 0xfffffffc0303a812 */ /* 0x000fe200078ec0ff */
[----:B------:R-:W1:Y:S01]  /*0940*/  LDC.64 R14, c[0x0][0x388] ;  /* 0x0000e200ff0e7b82 */ /* 0x000e620000000a00 */
[----:B------:R-:W-:Y:S02]  /*0950*/  @!P2 SHF.L.U64.HI R2, R2, 0x1, R13 ;  /* 0x000000010202a819 */ /* 0x000fe4000001020d */
[----:B---3--:R-:W-:Y:S02]  /*0960*/  @!P2 IADD3 R24, P3, PT, R3, R24, RZ ;  /* 0x000000180318a210 */ /* 0x008fe40007f7e0ff */
[----:B------:R-:W-:-:S02]  /*0970*/  P2R R11, PR, RZ, 0x1 ;  /* 0x00000001ff0b7803 */ /* 0x000fc40000000000 */
[----:B------:R-:W-:Y:S02]  /*0980*/  @!P2 IADD3.X R25, PT, PT, R2, R25, RZ, P3, !PT ;  /* 0x000000190219a210 */ /* 0x000fe40001ffe4ff */
[----:B------:R-:W-:Y:S02]  /*0990*/  ISETP.GE.U32.AND P3, PT, R46, UR40, PT ;  /* 0x000000282e007c0c */ /* 0x000fe4000bf66070 */
[----:B------:R-:W-:Y:S02]  /*09a0*/  ISETP.NE.AND P0, PT, R12, RZ, PT ;  /* 0x000000ff0c00720c */ /* 0x000fe40003f05270 */
[----:B------:R-:W-:Y:S02]  /*09b0*/  ISETP.GE.AND.EX P3, PT, RZ, UR41, PT, P3 ;  /* 0x00000029ff007c0c */ /* 0x000fe4000bf66330 */
[----:B------:R-:W-:Y:S02]  /*09c0*/  P2R R7, PR, RZ, 0x1 ;  /* 0x00000001ff077803 */ /* 0x000fe40000000000 */
[----:B------:R-:W-:-:S02]  /*09d0*/  P2R R12, PR, RZ, 0x2 ;  /* 0x00000002ff0c7803 */ /* 0x000fc40000000000 */
[----:B------:R-:W-:-:S07]  /*09e0*/  ISETP.NE.AND P1, PT, R37, RZ, PT ;  /* 0x000000ff2500720c */ /* 0x000fce0003f25270 */
[----:B-1----:R-:W-:Y:S01]  /*09f0*/  @!P3 IMAD R2, R35, R14, RZ ;  /* 0x0000000e2302b224 */ /* 0x002fe200078e02ff */
[----:B------:R-:W-:-:S03]  /*0a00*/  @!P3 MOV R47, RZ ;  /* 0x000000ff002fb202 */ /* 0x000fc60000000f00 */
[C---:B------:R-:W-:Y:S02]  /*0a10*/  @!P3 IMAD R15, R33.reuse, R15, R2 ;  /* 0x0000000f210fb224 */ /* 0x040fe400078e0202 */
[----:B------:R-:W-:Y:S01]  /*0a20*/  @!P3 IMAD.WIDE.U32 R2, R33, R14, R46 ;  /* 0x0000000e2102b225 */ /* 0x000fe200078e002e */
[----:B--2---:R-:W-:Y:S02]  /*0a30*/  @!P1 R2UR UR4, R26 ;  /* 0x000000001a0492ca */ /* 0x004fe400000e0000 */
[----:B------:R-:W-:Y:S02]  /*0a40*/  @!P1 R2UR UR5, R27 ;  /* 0x000000001b0592ca */ /* 0x000fe400000e0000 */
[----:B------:R-:W-:-:S04]  /*0a50*/  @!P3 IADD3 R3, PT, PT, R15, R3, RZ ;  /* 0x000000030f03b210 */ /* 0x000fc80007ffe0ff */
[----:B------:R-:W-:-:S04]  /*0a60*/  @!P3 LEA.HI R2, P4, R3, R2, RZ, 0x1 ;  /* 0x000000020302b211 */ /* 0x000fc800078908ff */
[C---:B------:R-:W-:Y:S01]  /*0a70*/  @!P3 SHF.L.U32 R15, R2.reuse, 0x1, RZ ;  /* 0x00000001020fb819 */ /* 0x040fe200000006ff */
[----:B------:R-:W-:Y:S02]  /*0a80*/  @!P3 IMAD.X R3, RZ, RZ, R3, P4 ;  /* 0x000000ffff03b224 */ /* 0x000fe400020e0603 */
[----:B------:R-:W2:Y:S01]  /*0a90*/  @!P1 LDG.E R4, desc[UR4][R4.64] ;  /* 0x0000000404049981 */ /* 0x000ea2000c1e1900 */
[----:B------:R-:W-:Y:S02]  /*0aa0*/  @!P3 LOP3.LUT R15, R15, 0xfffffffc, RZ, 0xc0, !PT ;  /* 0xfffffffc0f0fb812 */ /* 0x000fe400078ec0ff */
[----:B------:R-:W-:Y:S02]  /*0ab0*/  @!P3 SHF.L.U64.HI R2, R2, 0x1, R3 ;  /* 0x000000010202b819 */ /* 0x000fe40000010203 */
[----:B0-----:R-:W-:-:S04]  /*0ac0*/  @!P3 IADD3 R14, P4, PT, R15, R16, RZ ;  /* 0x000000100f0eb210 */ /* 0x001fc80007f9e0ff */
[----:B------:R-:W-:Y:S02]  /*0ad0*/  @!P3 IADD3.X R15, PT, PT, R2, R17, RZ, P4, !PT ;  /* 0x00000011020fb210 */ /* 0x000fe400027fe4ff */
[----:B------:R-:W0:Y:S01]  /*0ae0*/  LDC.64 R2, c[0x0][0x388] ;  /* 0x0000e200ff027b82 */ /* 0x000e220000000a00 */
[----:B------:R-:W-:-:S04]  /*0af0*/  ISETP.GE.U32.AND P4, PT, R48, UR40, PT ;  /* 0x0000002830007c0c */ /* 0x000fc8000bf86070 */
[----:B------:R-:W-:-:S03]  /*0b00*/  ISETP.GE.AND.EX P4, PT, RZ, UR41, PT, P4 ;  /* 0x00000029ff007c0c */ /* 0x000fc6000bf86340 */
[----:B------:R-:W1:Y:S10]  /*0b10*/  LDC.64 R16, c[0x0][0x380] ;  /* 0x0000e000ff107b82 */ /* 0x000e740000000a00 */
[----:B------:R-:W-:Y:S01]  /*0b20*/  @!P4 MOV R49, RZ ;  /* 0x000000ff0031c202 */ /* 0x000fe20000000f00 */
[----:B0-----:R-:W-:-:S04]  /*0b30*/  @!P4 IMAD R6, R35, R2, RZ ;  /* 0x000000022306c224 */ /* 0x001fc800078e02ff */
        /* <DEDUP_REMOVED lines=8> */
[----:B-1----:R-:W-:-:S04]  /*0bc0*/  @!P4 IADD3 R28, P5, PT, R29, R16, RZ ;  /* 0x000000101d1cc210 */ /* 0x002fc80007fbe0ff */
        /* <DEDUP_REMOVED lines=22> */
[C---:B------:R-:W-:Y:S02]  /*0d30*/  @!P6 IMAD R17, R33.reuse, R3, R6 ;  /* 0x000000032111e224 */ /* 0x040fe400078e0206 */
[----:B------:R-:W-:-:S05]  /*0d40*/  @!P6 IMAD.WIDE.U32 R2, R33, R2, R52 ;  /* 0x000000022102e225 */ /* 0x000fca00078e0034 */
[----:B------:R-:W-:-:S04]  /*0d50*/  @!P6 IADD3 R17, PT, PT, R17, R3, RZ ;  /* 0x000000031111e210 */ /* 0x000fc80007ffe0ff */
[----:B------:R-:W-:Y:S02]  /*0d60*/  @!P6 LEA.HI R6, P0, R17, R2, RZ, 0x1 ;  /* 0x000000021106e211 */ /* 0x000fe400078108ff */
[----:B------:R-:W0:Y:S02]  /*0d70*/  LDC.64 R2, c[0x0][0x380] ;  /* 0x0000e000ff027b82 */ /* 0x000e240000000a00 */
[C---:B------:R-:W-:Y:S02]  /*0d80*/  @!P6 SHF.L.U32 R13, R6.reuse, 0x1, RZ ;  /* 0x00000001060de819 */ /* 0x040fe400000006ff */
[----:B------:R-:W-:Y:S02]  /*0d90*/  @!P6 IADD3.X R17, PT, PT, RZ, R17, RZ, P0, !PT ;  /* 0x00000011ff11e210 */ /* 0x000fe400007fe4ff */
[----:B------:R-:W-:Y:S02]  /*0da0*/  @!P6 LOP3.LUT R13, R13, 0xfffffffc, RZ, 0xc0, !PT ;  /* 0xfffffffc0d0de812 */ /* 0x000fe400078ec0ff */
[----:B------:R-:W-:-:S02]  /*0db0*/  @!P6 SHF.L.U64.HI R6, R6, 0x1, R17 ;  /* 0x000000010606e819 */ /* 0x000fc40000010211 */
[----:B0-----:R-:W-:-:S04]  /*0dc0*/  @!P6 IADD3 R2, P0, PT, R13, R2, RZ ;  /* 0x000000020d02e210 */ /* 0x001fc80007f1e0ff */
[----:B------:R-:W-:Y:S02]  /*0dd0*/  @!P6 IADD3.X R3, PT, PT, R6, R3, RZ, P0, !PT ;  /* 0x000000030603e210 */ /* 0x000fe400007fe4ff */
[----:B------:R-:W-:-:S13]  /*0de0*/  ISETP.NE.AND P0, PT, R7, RZ, PT ;  /* 0x000000ff0700720c */ /* 0x000fda0003f05270 */
[----:B------:R-:W-:Y:S02]  /*0df0*/  @!P0 R2UR UR6, R26 ;  /* 0x000000001a0682ca */ /* 0x000fe400000e0000 */
[----:B------:R-:W-:-:S13]  /*0e00*/  @!P0 R2UR UR7, R27 ;  /* 0x000000001b0782ca */ /* 0x000fda00000e0000 */
[----:B------:R-:W3:Y:S01]  /*0e10*/  @!P0 LDG.E R8, desc[UR6][R8.64] ;  /* 0x0000000608088981 */ /* 0x000ee2000c1e1900 */
[----:B------:R-:W-:Y:S01]  /*0e20*/  IMAD.MOV.U32 R19, RZ, RZ, -0x800000 ;  /* 0xff800000ff137424 */ /* 0x000fe200078e00ff */
[----:B------:R-:W-:Y:S01]  /*0e30*/  MOV R7, 0xff800000 ;  /* 0xff80000000077802 */ /* 0x000fe20000000f00 */
[----:B------:R-:W-:Y:S01]  /*0e40*/  IMAD.MOV.U32 R13, RZ, RZ, -0x800000 ;  /* 0xff800000ff0d7424 */ /* 0x000fe200078e00ff */
[----:B------:R-:W-:Y:S02]  /*0e50*/  MOV R10, 0xff800000 ;  /* 0xff800000000a7802 */ /* 0x000fe40000000f00 */
[----:B------:R-:W-:Y:S02]  /*0e60*/  MOV R17, 0xff800000 ;  /* 0xff80000000117802 */ /* 0x000fe40000000f00 */
[C---:B--2---:R-:W-:Y:S02]  /*0e70*/  @!P1 PRMT R6, R4.reuse, 0x7632, R6 ;  /* 0x0000763204069816 */ /* 0x044fe40000000006 */
[----:B------:R-:W-:-:S02]  /*0e80*/  @!P1 SHF.L.U32 R7, R4, 0x10, RZ ;  /* 0x0000001004079819 */ /* 0x000fc400000006ff */
[----:B------:R-:W-:-:S04]  /*0e90*/  @!P1 SHF.L.U32 R19, R6, 0x10, RZ ;  /* 0x0000001006139819 */ /* 0x000fc800000006ff */
[----:B------:R-:W-:Y:S02]  /*0ea0*/  @!P1 FMNMX3 R13, R7, -INF , R19, !PT ;  /* 0xff800000070d9876 */ /* 0x000fe40007800013 */
[C---:B---3--:R-:W-:Y:S02]  /*0eb0*/  @!P0 PRMT R6, R8.reuse, 0x7632, R6 ;  /* 0x0000763208068816 */ /* 0x048fe40000000006 */
[----:B------:R-:W-:Y:S02]  /*0ec0*/  @!P0 SHF.L.U32 R17, R8, 0x10, RZ ;  /* 0x0000001008118819 */ /* 0x000fe400000006ff */
[----:B------:R-:W-:-:S04]  /*0ed0*/  @!P0 SHF.L.U32 R10, R6, 0x10, RZ ;  /* 0x00000010060a8819 */ /* 0x000fc800000006ff */
[----:B------:R-:W-:Y:S02]  /*0ee0*/  @!P0 FMNMX3 R13, R13, R17, R10, !PT ;  /* 0x000000110d0d8276 */ /* 0x000fe4000780000a */
[----:B------:R-:W-:-:S13]  /*0ef0*/  ISETP.NE.AND P0, PT, R11, RZ, PT ;  /* 0x000000ff0b00720c */ /* 0x000fda0003f05270 */
[----:B------:R-:W-:Y:S02]  /*0f00*/  @!P0 R2UR UR4, R26 ;  /* 0x000000001a0482ca */ /* 0x000fe400000e0000 */
[----:B------:R-:W-:-:S13]  /*0f10*/  @!P0 R2UR UR5, R27 ;  /* 0x000000001b0582ca */ /* 0x000fda00000e0000 */
[----:B------:R-:W2:Y:S01]  /*0f20*/  @!P0 LDG.E R54, desc[UR4][R54.64] ;  /* 0x0000000436368981 */ /* 0x000ea2000c1e1900 */
[----:B------:R-:W-:Y:S02]  /*0f30*/  MOV R4, 0xff800000 ;  /* 0xff80000000047802 */ /* 0x000fe40000000f00 */
[----:B------:R-:W-:Y:S02]  /*0f40*/  MOV R9, 0xff800000 ;  /* 0xff80000000097802 */ /* 0x000fe40000000f00 */
[----:B------:R-:W-:Y:S02]  /*0f50*/  ISETP.NE.AND P1, PT, R12, RZ, PT ;  /* 0x000000ff0c00720c */ /* 0x000fe40003f25270 */
[C---:B------:R-:W-:Y:S02]  /*0f60*/  @!P2 R2UR UR6, R26.reuse ;  /* 0x000000001a06a2ca */ /* 0x040fe400000e0000 */
[----:B------:R-:W-:Y:S02]  /*0f70*/  @!P2 R2UR UR7, R27 ;  /* 0x000000001b07a2ca */ /* 0x000fe400000e0000 */
[----:B------:R-:W-:-:S02]  /*0f80*/  @!P3 R2UR UR8, R26 ;  /* 0x000000001a08b2ca */ /* 0x000fc400000e0000 */
        /* <DEDUP_REMOVED lines=10> */
[----:B------:R-:W-:-:S03]  /*1030*/  @!P0 SHF.L.U32 R9, R54, 0x10, RZ ;  /* 0x0000001036098819 */ /* 0x000fc600000006ff */
[----:B------:R-:W-:-:S05]  /*1040*/  @!P0 IMAD.U32 R4, R5, 0x10000, RZ ;  /* 0x0001000005048824 */ /* 0x000fca00078e00ff */
        /* <DEDUP_REMOVED lines=11> */
[----:B------:R-:W-:Y:S02]  /*1100*/  MOV R6, 0xff800000 ;  /* 0xff80000000067802 */ /* 0x000fe40000000f00 */
[----:B------:R-:W-:Y:S01]  /*1110*/  MOV R5, 0xff800000 ;  /* 0xff80000000057802 */ /* 0x000fe20000000f00 */
[----:B------:R-:W-:Y:S01]  /*1120*/  IMAD.MOV.U32 R39, RZ, RZ, -0x800000 ;  /* 0xff800000ff277424 */ /* 0x000fe200078e00ff */
[----:B0-----:R-:W-:Y:S02]  /*1130*/  MOV R31, 0xff800000 ;  /* 0xff800000001f7802 */ /* 0x001fe40000000f00 */
[C---:B---3--:R-:W-:Y:S02]  /*1140*/  @!P2 SHF.L.U32 R31, R25.reuse, 0x10, RZ ;  /* 0x00000010191fa819 */ /* 0x048fe400000006ff */
[----:B------:R-:W-:Y:S02]  /*1150*/  @!P2 PRMT R25, R25, 0x7632, R25 ;  /* 0x000076321919a816 */ /* 0x000fe40000000019 */
[----:B------:R-:W-:-:S02]  /*1160*/  MOV R24, 0xff800000 ;  /* 0xff80000000187802 */ /* 0x000fc40000000f00 */
[----:B------:R-:W-:Y:S01]  /*1170*/  @!P2 SHF.L.U32 R24, R25, 0x10, RZ ;  /* 0x000000101918a819 */ /* 0x000fe200000006ff */
[----:B-1----:R-:W-:Y:S01]  /*1180*/  IMAD.MOV.U32 R29, RZ, RZ, -0x800000 ;  /* 0xff800000ff1d7424 */ /* 0x002fe200078e00ff */
[----:B------:R-:W-:Y:S02]  /*1190*/  MOV R25, 0xff800000 ;  /* 0xff80000000197802 */ /* 0x000fe40000000f00 */
[----:B------:R-:W-:Y:S02]  /*11a0*/  MOV R22, 0xff800000 ;  /* 0xff80000000167802 */ /* 0x000fe40000000f00 */
[----:B----4-:R-:W-:Y:S02]  /*11b0*/  @!P3 SHF.L.U32 R29, R14, 0x10, RZ ;  /* 0x000000100e1db819 */ /* 0x010fe400000006ff */
[----:B------:R-:W-:Y:S02]  /*11c0*/  MOV R18, 0xff800000 ;  /* 0xff80000000127802 */ /* 0x000fe40000000f00 */
[----:B------:R-:W-:-:S02]  /*11d0*/  MOV R23, 0xff800000 ;  /* 0xff80000000177802 */ /* 0x000fc40000000f00 */
[----:B-----5:R-:W-:Y:S01]  /*11e0*/  @!P5 SHF.L.U32 R23, R8, 0x10, RZ ;  /* 0x000000100817d819 */ /* 0x020fe200000006ff */
[----:B------:R-:W-:Y:S01]  /*11f0*/  UMOV UR4, 0xffffffff ;  /* 0xffffffff00047882 */ /* 0x000fe20000000000 */
[----:B------:R-:W-:Y:S02]  /*1200*/  MOV R16, 0xff800000 ;  /* 0xff80000000107802 */ /* 0x000fe40000000f00 */
[----:B------:R-:W-:Y:S02]  /*1210*/  MOV R21, 0xff800000 ;  /* 0xff80000000157802 */ /* 0x000fe40000000f00 */
[----:B------:R-:W-:Y:S02]  /*1220*/  @!P6 SHF.L.U32 R21, R2, 0x10, RZ ;  /* 0x000000100215e819 */ /* 0x000fe400000006ff */
[C---:B--2---:R-:W-:Y:S02]  /*1230*/  @!P0 PRMT R0, R30.reuse, 0x7632, R0 ;  /* 0x000076321e008816 */ /* 0x044fe40000000000 */
[----:B------:R-:W-:-:S02]  /*1240*/  @!P0 SHF.L.U32 R5, R30, 0x10, RZ ;  /* 0x000000101e058819 */ /* 0x000fc400000006ff */
[----:B------:R-:W-:Y:S02]  /*1250*/  @!P0 SHF.L.U32 R6, R0, 0x10, RZ ;  /* 0x0000001000068819 */ /* 0x000fe400000006ff */
[----:B------:R-:W-:Y:S02]  /*1260*/  MOV R30, 0xff800000 ;  /* 0xff800000001e7802 */ /* 0x000fe40000000f00 */
[----:B------:R-:W-:Y:S02]  /*1270*/  @!P0 FMNMX3 R13, R13, R5, R6, !PT ;  /* 0x000000050d0d8276 */ /* 0x000fe40007800006 */
[C---:B------:R-:W-:Y:S02]  /*1280*/  @!P1 PRMT R0, R20.reuse, 0x7632, R0 ;  /* 0x0000763214009816 */ /* 0x040fe40000000000 */
[----:B------:R-:W-:Y:S02]  /*1290*/  @!P1 SHF.L.U32 R39, R20, 0x10, RZ ;  /* 0x0000001014279819 */ /* 0x000fe400000006ff */
[----:B------:R-:W-:-:S02]  /*12a0*/  @!P1 SHF.L.U32 R30, R0, 0x10, RZ ;  /* 0x00000010001e9819 */ /* 0x000fc400000006ff */
[----:B------:R-:W-:Y:S02]  /*12b0*/  @!P3 PRMT R0, R14, 0x7632, R0 ;  /* 0x000076320e00b816 */ /* 0x000fe40000000000 */
[----:B------:R-:W-:Y:S02]  /*12c0*/  @!P1 FMNMX3 R13, R13, R39, R30, !PT ;  /* 0x000000270d0d9276 */ /* 0x000fe4000780001e */
[----:B------:R-:W-:Y:S02]  /*12d0*/  @!P3 SHF.L.U32 R22, R0, 0x10, RZ ;  /* 0x000000100016b819 */ /* 0x000fe400000006ff */
[----:B------:R-:W-:Y:S02]  /*12e0*/  @!P2 FMNMX3 R13, R13, R31, R24, !PT ;  /* 0x0000001f0d0da276 */ /* 0x000fe40007800018 */
[C---:B------:R-:W-:Y:S02]  /*12f0*/  @!P4 SHF.L.U32 R25, R28.reuse, 0x10, RZ ;  /* 0x000000101c19c819 */ /* 0x040fe400000006ff */
[----:B------:R-:W-:Y:S01]  /*1300*/  @!P4 PRMT R28, R28, 0x7632, R28 ;  /* 0x000076321c1cc816 */ /* 0x000fe2000000001c */
[----:B------:R-:W-:Y:S01]  /*1310*/  IMAD.MOV.U32 R20, RZ, RZ, -0x800000 ;  /* 0xff800000ff147424 */ /* 0x000fe200078e00ff */
[----:B------:R-:W-:-:S02]  /*1320*/  @!P5 PRMT R0, R8, 0x7632, R0 ;  /* 0x000076320800d816 */ /* 0x000fc40000000000 */
[----:B------:R-:W-:Y:S02]  /*1330*/  @!P4 SHF.L.U32 R20, R28, 0x10, RZ ;  /* 0x000000101c14c819 */ /* 0x000fe400000006ff */
[----:B------:R-:W-:Y:S01]  /*1340*/  @!P3 FMNMX3 R13, R13, R29, R22, !PT ;  /* 0x0000001d0d0db276 */ /* 0x000fe20007800016 */
[----:B------:R-:W-:Y:S01]  /*1350*/  @!P5 IMAD.U32 R18, R0, 0x10000, RZ ;  /* 0x000100000012d824 */ /* 0x000fe200078e00ff */
[----:B------:R-:W-:Y:S02]  /*1360*/  @!P6 PRMT R0, R2, 0x7632, R0 ;  /* 0x000076320200e816 */ /* 0x000fe40000000000 */
[----:B------:R-:W-:Y:S02]  /*1370*/  @!P4 FMNMX3 R13, R13, R25, R20, !PT ;  /* 0x000000190d0dc276 */ /* 0x000fe40007800014 */
[----:B------:R-:W-:Y:S02]  /*1380*/  @!P6 SHF.L.U32 R16, R0, 0x10, RZ ;  /* 0x000000100010e819 */ /* 0x000fe400000006ff */
[----:B------:R-:W-:-:S04]  /*1390*/  @!P5 FMNMX3 R13, R13, R23, R18, !PT ;  /* 0x000000170d0dd276 */ /* 0x000fc80007800012 */
[----:B------:R-:W-:Y:S01]  /*13a0*/  @!P6 FMNMX3 R13, R13, R21, R16, !PT ;  /* 0x000000150d0de276 */ /* 0x000fe20007800010 */
        /* <DEDUP_REMOVED lines=23> */
[C---:B------:R-:W-:Y:S01]  /*1520*/  FADD R43, -R14.reuse, R39 ;  /* 0x000000270e2b7221 */ /* 0x040fe20000000100 */
        /* <DEDUP_REMOVED lines=13> */
[----:B------:R-:W-:Y:S01]  /*1600*/  FADD R17, -R14, R24 ;  /* 0x000000180e117221 */ /* 0x000fe20000000100 */
[-C--:B------:R-:W-:Y:S01]  /*1610*/  FFMA.RM R10, R2, R11.reuse, 12582913 ;  /* 0x4b400001020a7423 */ /* 0x080fe2000000400b */
[----:B------:R-:W0:Y:S01]  /*1620*/  MUFU.EX2 R55, R55 ;  /* 0x0000003700377308 */ /* 0x000e220000000800 */
        /* <DEDUP_REMOVED lines=9> */
[----:B------:R-:W1:Y:S01]  /*16c0*/  MUFU.EX2 R21, R6 ;  /* 0x0000000600157308 */ /* 0x000e620000000800 */
[-C--:B------:R-:W-:Y:S01]  /*16d0*/  FFMA.SAT R18, R45, R8.reuse, 0.5 ;  /* 0x3f0000002d127423 */ /* 0x080fe20000002008 */
[C---:B------:R-:W-:Y:S01]  /*16e0*/  FFMA R12, R51.reuse, 1.4426950216293334961, -R2 ;  /* 0x3fb8aa3b330c7823 */ /* 0x040fe20000000802 */
[-C--:B------:R-:W-:Y:S01]  /*16f0*/  FFMA.RM R2, R14, R11.reuse, 12582913 ;  /* 0x4b4000010e027423 */ /* 0x080fe2000000400b */
[----:B------:R-:W-:Y:S01]  /*1700*/  SHF.L.U32 R24, R0, 0x17, RZ ;  /* 0x0000001700187819 */ /* 0x000fe200000006ff */
[----:B------:R-:W-:Y:S01]  /*1710*/  FFMA.RM R0, R18, R11, 12582913 ;  /* 0x4b40000112007423 */ /* 0x000fe2000000400b */
[----:B------:R-:W-:Y:S01]  /*1720*/  FFMA R12, R51, 1.925963033500011079e-08, R12 ;  /* 0x32a57060330c7823 */ /* 0x000fe2000000000c */
[----:B0-----:R-:W-:Y:S01]  /*1730*/  FMUL R25, R4, R55 ;  /* 0x0000003704197220 */ /* 0x001fe20000400000 */
[-C--:B------:R-:W-:Y:S01]  /*1740*/  FFMA.SAT R4, R49, R8.reuse, 0.5 ;  /* 0x3f00000031047423 */ /* 0x080fe20000002008 */
[----:B------:R-:W-:Y:S01]  /*1750*/  FADD R14, R2, -12583039 ;  /* 0xcb40007f020e7421 */ /* 0x000fe20000000000 */
[----:B------:R-:W-:Y:S01]  /*1760*/  FADD R18, R0, -12583039 ;  /* 0xcb40007f00127421 */ /* 0x000fe20000000000 */
[----:B------:R0:W2:Y:S01]  /*1770*/  MUFU.EX2 R23, R12 ;  /* 0x0000000c00177308 */ /* 0x0000a20000000800 */
[----:B------:R-:W-:Y:S01]  /*1780*/  FFMA.RM R4, R4, R11, 12582913 ;  /* 0x4b40000104047423 */ /* 0x000fe2000000400b */
[----:B------:R-:W-:Y:S01]  /*1790*/  FFMA R14, R53, 1.4426950216293334961, -R14 ;  /* 0x3fb8aa3b350e7823 */ /* 0x000fe2000000080e */
[----:B------:R-:W-:Y:S01]  /*17a0*/  FFMA R18, R45, 1.4426950216293334961, -R18 ;  /* 0x3fb8aa3b2d127823 */ /* 0x000fe20000000812 */
[----:B------:R-:W-:Y:S01]  /*17b0*/  SHF.L.U32 R22, R2, 0x17, RZ ;  /* 0x0000001702167819 */ /* 0x000fe200000006ff */
[----:B------:R-:W-:Y:S01]  /*17c0*/  FADD R16, R4, -12583039 ;  /* 0xcb40007f04107421 */ /* 0x000fe20000000000 */
[----:B------:R-:W-:Y:S01]  /*17d0*/  FFMA R14, R53, 1.925963033500011079e-08, R14 ;  /* 0x32a57060350e7823 */ /* 0x000fe2000000000e */
[----:B-1----:R-:W-:Y:S01]  /*17e0*/  FMUL R24, R24, R21 ;  /* 0x0000001518187220 */ /* 0x002fe20000400000 */
[----:B------:R-:W-:Y:S01]  /*17f0*/  FFMA R18, R45, 1.925963033500011079e-08, R18 ;  /* 0x32a570602d127823 */ /* 0x000fe20000000012 */
[----:B------:R-:W-:Y:S01]  /*1800*/  FFMA R16, R49, 1.4426950216293334961, -R16 ;  /* 0x3fb8aa3b31107823 */ /* 0x000fe20000000810 */
[----:B------:R-:W1:Y:S01]  /*1810*/  MUFU.EX2 R21, R14 ;  /* 0x0000000e00157308 */ /* 0x000e620000000800 */
[----:B------:R-:W-:Y:S01]  /*1820*/  SHF.L.U32 R4, R4, 0x17, RZ ;  /* 0x0000001704047819 */ /* 0x000fe200000006ff */
[-C--:B------:R-:W-:Y:S01]  /*1830*/  FFMA.SAT R6, R47, R8.reuse, 0.5 ;  /* 0x3f0000002f067423 */ /* 0x080fe20000002008 */
[----:B------:R-:W-:Y:S01]  /*1840*/  FFMA R16, R49, 1.925963033500011079e-08, R16 ;  /* 0x32a5706031107823 */ /* 0x000fe20000000010 */
[----:B------:R-:W-:Y:S01]  /*1850*/  SHF.L.U32 R10, R10, 0x17, RZ ;  /* 0x000000170a0a7819 */ /* 0x000fe200000006ff */
[----:B0-----:R-:W-:Y:S01]  /*1860*/  FFMA.SAT R12, R41, R8, 0.5 ;  /* 0x3f000000290c7423 */ /* 0x001fe20000002008 */
[----:B------:R-:W-:Y:S01]  /*1870*/  FFMA.RM R6, R6, R11, 12582913 ;  /* 0x4b40000106067423 */ /* 0x000fe2000000400b */
[----:B------:R-:W-:Y:S01]  /*1880*/  SHF.L.U32 R20, R0, 0x17, RZ ;  /* 0x0000001700147819 */ /* 0x000fe200000006ff */
[----:B------:R0:W3:Y:S01]  /*1890*/  MUFU.EX2 R45, R16 ;  /* 0x00000010002d7308 */ /* 0x0000e20000000800 */
[----:B--2---:R-:W-:Y:S01]  /*18a0*/  FMUL R23, R10, R23 ;  /* 0x000000170a177220 */ /* 0x004fe20000400000 */
[----:B------:R-:W-:Y:S01]  /*18b0*/  FADD R10, R6, -12583039 ;  /* 0xcb40007f060a7421 */ /* 0x000fe20000000000 */
[----:B------:R-:W-:Y:S01]  /*18c0*/  FFMA.RM R2, R12, R11, 12582913 ;  /* 0x4b4000010c027423 */ /* 0x000fe2000000400b */
[----:B------:R-:W-:-:S02]  /*18d0*/  IMAD.SHL.U32 R6, R6, 0x800000, RZ ;  /* 0x0080000006067824 */ /* 0x000fc400078e00ff */
[-C--:B------:R-:W-:Y:S01]  /*18e0*/  FFMA.SAT R54, R7, R8.reuse, 0.5 ;  /* 0x3f00000007367423 */ /* 0x080fe20000002008 */
[C---:B------:R-:W-:Y:S01]  /*18f0*/  FFMA R10, R47.reuse, 1.4426950216293334961, -R10 ;  /* 0x3fb8aa3b2f0a7823 */ /* 0x040fe2000000080a */
[----:B------:R-:W-:Y:S01]  /*1900*/  FADD R12, R2, -12583039 ;  /* 0xcb40007f020c7421 */ /* 0x000fe20000000000 */
[----:B-1----:R-:W-:Y:S02]  /*1910*/  FMUL R22, R22, R21 ;  /* 0x0000001516167220 */ /* 0x002fe40000400000 */
[----:B------:R-:W-:Y:S01]  /*1920*/  FFMA R10, R47, 1.925963033500011079e-08, R10 ;  /* 0x32a570602f0a7823 */ /* 0x000fe2000000000a */
[----:B0-----:R-:W-:Y:S01]  /*1930*/  FFMA.SAT R16, R19, R8, 0.5 ;  /* 0x3f00000013107423 */ /* 0x001fe20000002008 */
[----:B------:R-:W-:-:S03]  /*1940*/  FFMA R12, R41, 1.4426950216293334961, -R12 ;  /* 0x3fb8aa3b290c7823 */ /* 0x000fc6000000080c */
[----:B------:R-:W-:Y:S01]  /*1950*/  FFMA.RM R0, R16, R11, 12582913 ;  /* 0x4b40000110007423 */ /* 0x000fe2000000400b */
[----:B------:R-:W-:Y:S01]  /*1960*/  FFMA R12, R41, 1.925963033500011079e-08, R12 ;  /* 0x32a57060290c7823 */ /* 0x000fe2000000000c */
[----:B---3--:R-:W-:Y:S01]  /*1970*/  FMUL R21, R4, R45 ;  /* 0x0000002d04157220 */ /* 0x008fe20000400000 */
[----:B------:R-:W-:Y:S01]  /*1980*/  FFMA.SAT R4, R43, R8, 0.5 ;  /* 0x3f0000002b047423 */ /* 0x000fe20000002008 */
[----:B------:R-:W-:Y:S01]  /*1990*/  FADD R16, R0, -12583039 ;  /* 0xcb40007f00107421 */ /* 0x000fe20000000000 */
[----:B------:R0:W1:Y:S02]  /*19a0*/  MUFU.EX2 R41, R18 ;  /* 0x0000001200297308 */ /* 0x0000640000000800 */
[----:B------:R-:W-:Y:S01]  /*19b0*/  FFMA.RM R4, R4, R11, 12582913 ;  /* 0x4b40000104047423 */ /* 0x000fe2000000400b */
[----:B------:R-:W-:-:S03]  /*19c0*/  FFMA R16, R19, 1.4426950216293334961, -R16 ;  /* 0x3fb8aa3b13107823 */ /* 0x000fc60000000810 */
[C---:B------:R-:W-:Y:S01]  /*19d0*/  FADD R14, R4.reuse, -12583039 ;  /* 0xcb40007f040e7421 */ /* 0x040fe20000000000 */
[----:B------:R-:W-:Y:S01]  /*19e0*/  FFMA R28, R19, 1.925963033500011079e-08, R16 ;  /* 0x32a57060131c7823 */ /* 0x000fe20000000010 */
[----:B------:R-:W-:Y:S02]  /*19f0*/  SHF.L.U32 R4, R4, 0x17, RZ ;  /* 0x0000001704047819 */ /* 0x000fe400000006ff */
[C---:B------:R-:W-:Y:S01]  /*1a00*/  FFMA R14, R43.reuse, 1.4426950216293334961, -R14 ;  /* 0x3fb8aa3b2b0e7823 */ /* 0x040fe2000000080e */
[----:B0-----:R-:W-:Y:S02]  /*1a10*/  SHF.L.U32 R18, R2, 0x17, RZ ;  /* 0x0000001702127819 */ /* 0x001fe400000006ff */
[----:B------:R-:W-:Y:S01]  /*1a20*/  SHF.L.U32 R16, R0, 0x17, RZ ;  /* 0x0000001700107819 */ /* 0x000fe200000006ff */
[----:B------:R-:W-:Y:S02]  /*1a30*/  FFMA R14, R43, 1.925963033500011079e-08, R14 ;  /* 0x32a570602b0e7823 */ /* 0x000fe4000000000e */
[----:B------:R-:W0:Y:S01]  /*1a40*/  MUFU.EX2 R43, R10 ;  /* 0x0000000a002b7308 */ /* 0x000e220000000800 */
[----:B-1----:R-:W-:-:S07]  /*1a50*/  FMUL R20, R20, R41 ;  /* 0x0000002914147220 */ /* 0x002fce0000400000 */
        /* <DEDUP_REMOVED lines=8> */
[----:B------:R-:W-:Y:S01]  /*1ae0*/  FFMA R30, R39, 1.925963033500011079e-08, R10 ;  /* 0x32a57060271e7823 */ /* 0x000fe2000000000a */
[----:B------:R-:W-:Y:S01]  /*1af0*/  FFMA.SAT R10, R17, R8, 0.5 ;  /* 0x3f000000110a7423 */ /* 0x000fe20000002008 */
[----:B------:R-:W0:Y:S03]  /*1b00*/  MUFU.EX2 R39, R14 ;  /* 0x0000000e00277308 */ /* 0x000e260000000800 */
[----:B------:R-:W-:-:S04]  /*1b10*/  FFMA.RM R2, R10, R11, 12582913 ;  /* 0x4b4000010a027423 */ /* 0x000fc8000000400b */
[C---:B------:R-:W-:Y:S01]  /*1b20*/  FADD R10, R2.reuse, -12583039 ;  /* 0xcb40007f020a7421 */ /* 0x040fe20000000000 */
[----:B------:R-:W-:-:S03]  /*1b30*/  SHF.L.U32 R2, R2, 0x17, RZ ;  /* 0x0000001702027819 */ /* 0x000fc600000006ff */
[----:B------:R-:W-:-:S04]  /*1b40*/  FFMA R10, R17, 1.4426950216293334961, -R10 ;  /* 0x3fb8aa3b110a7823 */ /* 0x000fc8000000080a */
[----:B------:R-:W-:Y:S01]  /*1b50*/  FFMA R12, R17, 1.925963033500011079e-08, R10 ;  /* 0x32a57060110c7823 */ /* 0x000fe2000000000a */
[----:B0-----:R-:W-:Y:S01]  /*1b60*/  FMUL R17, R4, R39 ;  /* 0x0000002704117220 */ /* 0x001fe20000400000 */
[----:B------:R-:W-:Y:S01]  /*1b70*/  FFMA.SAT R4, R31, R8, 0.5 ;  /* 0x3f0000001f047423 */ /* 0x000fe20000002008 */
[----:B------:R-:W0:Y:S03]  /*1b80*/  MUFU.EX2 R39, R28 ;  /* 0x0000001c00277308 */ /* 0x000e260000000800 */
[----:B------:R-:W-:-:S04]  /*1b90*/  FFMA.RM R41, R4, R11, 12582913 ;  /* 0x4b40000104297423 */ /* 0x000fc8000000400b */
[----:B------:R-:W-:-:S04]  /*1ba0*/  FADD R4, R41, -12583039 ;  /* 0xcb40007f29047421 */ /* 0x000fc80000000000 */
[----:B------:R-:W-:-:S04]  /*1bb0*/  FFMA R4, R31, 1.4426950216293334961, -R4 ;  /* 0x3fb8aa3b1f047823 */ /* 0x000fc80000000804 */
[----:B------:R-:W-:Y:S01]  /*1bc0*/  FFMA R43, R31, 1.925963033500011079e-08, R4 ;  /* 0x32a570601f2b7823 */ /* 0x000fe20000000004 */
[----:B------:R-:W-:Y:S01]  /*1bd0*/  FFMA.SAT R4, R29, R8, 0.5 ;  /* 0x3f0000001d047423 */ /* 0x000fe20000002008 */
[----:B------:R1:W2:Y:S01]  /*1be0*/  MUFU.EX2 R31, R30 ;  /* 0x0000001e001f7308 */ /* 0x0002a20000000800 */
[----:B0-----:R-:W-:Y:S02]  /*1bf0*/  FMUL R16, R16, R39 ;  /* 0x0000002710107220 */ /* 0x001fe40000400000 */
[----:B------:R-:W-:-:S04]  /*1c00*/  FFMA.RM R0, R4, R11, 12582913 ;  /* 0x4b40000104007423 */ /* 0x000fc8000000400b */
[C---:B------:R-:W-:Y:S01]  /*1c10*/  FADD R4, R0.reuse, -12583039 ;  /* 0xcb40007f00047421 */ /* 0x040fe20000000000 */
[----:B------:R-:W-:Y:S02]  /*1c20*/  IMAD.SHL.U32 R0, R0, 0x800000, RZ ;  /* 0x0080000000007824 */ /* 0x000fe400078e00ff */
[----:B-1----:R-:W-:Y:S01]  /*1c30*/  FFMA.SAT R30, R5, R8, 0.5 ;  /* 0x3f000000051e7423 */ /* 0x002fe20000002008 */
[----:B------:R-:W-:Y:S01]  /*1c40*/  MUFU.EX2 R43, R43 ;  /* 0x0000002b002b7308 */ /* 0x000fe20000000800 */
[----:B------:R-:W-:-:S04]  /*1c50*/  FFMA R4, R29, 1.4426950216293334961, -R4 ;  /* 0x3fb8aa3b1d047823 */ /* 0x000fc80000000804 */
[----:B------:R-:W-:Y:S01]  /*1c60*/  FFMA R39, R29, 1.925963033500011079e-08, R4 ;  /* 0x32a570601d277823 */ /* 0x000fe20000000004 */
[----:B------:R-:W-:Y:S01]  /*1c70*/  FFMA.SAT R4, R3, R8, 0.5 ;  /* 0x3f00000003047423 */ /* 0x000fe20000002008 */
[----:B--2---:R-:W-:Y:S01]  /*1c80*/  FMUL R10, R6, R31 ;  /* 0x0000001f060a7220 */ /* 0x004fe20000400000 */
[----:B------:R0:W1:Y:S02]  /*1c90*/  MUFU.EX2 R29, R12 ;  /* 0x0000000c001d7308 */ /* 0x0000640000000800 */
[----:B------:R-:W-:-:S04]  /*1ca0*/  FFMA.RM R4, R4, R11, 12582913 ;  /* 0x4b40000104047423 */ /* 0x000fc8000000400b */
[C---:B------:R-:W-:Y:S01]  /*1cb0*/  FADD R6, R4.reuse, -12583039 ;  /* 0xcb40007f04067421 */ /* 0x040fe20000000000 */
[----:B------:R-:W-:Y:S01]  /*1cc0*/  SHF.L.U32 R4, R4, 0x17, RZ ;  /* 0x0000001704047819 */ /* 0x000fe200000006ff */
[----:B------:R-:W2:Y:S01]  /*1cd0*/  MUFU.EX2 R39, R39 ;  /* 0x0000002700277308 */ /* 0x000ea20000000800 */
[----:B0-----:R-:W-:Y:S01]  /*1ce0*/  FFMA.SAT R12, R13, R8, 0.5 ;  /* 0x3f0000000d0c7423 */ /* 0x001fe20000002008 */
[----:B------:R-:W-:-:S03]  /*1cf0*/  FFMA R6, R3, 1.4426950216293334961, -R6 ;  /* 0x3fb8aa3b03067823 */ /* 0x000fc60000000806 */
[----:B------:R-:W-:Y:S01]  /*1d00*/  FFMA.RM R12, R12, R11, 12582913 ;  /* 0x4b4000010c0c7423 */ /* 0x000fe2000000400b */
[----:B------:R-:W-:Y:S01]  /*1d10*/  FFMA R14, R3, 1.925963033500011079e-08, R6 ;  /* 0x32a57060030e7823 */ /* 0x000fe20000000006 */
[-C--:B------:R-:W-:Y:S01]  /*1d20*/  FFMA.SAT R6, R15, R8.reuse, 0.5 ;  /* 0x3f0000000f067423 */ /* 0x080fe20000002008 */
[----:B------:R-:W-:Y:S01]  /*1d30*/  FFMA.SAT R8, R9, R8, 0.5 ;  /* 0x3f00000009087423 */ /* 0x000fe20000002008 */
[----:B-1----:R-:W-:Y:S01]  /*1d40*/  FMUL R3, R2, R29 ;  /* 0x0000001d02037220 */ /* 0x002fe20000400000 */
[----:B------:R-:W-:Y:S01]  /*1d50*/  SHF.L.U32 R2, R41, 0x17, RZ ;  /* 0x0000001729027819 */ /* 0x000fe200000006ff */
[----:B------:R-:W-:-:S04]  /*1d60*/  FFMA.RM R6, R6, R11, 12582913 ;  /* 0x4b40000106067423 */ /* 0x000fc8000000400b */
[C---:B------:R-:W-:Y:S01]  /*1d70*/  FADD R28, R6.reuse, -12583039 ;  /* 0xcb40007f061c7421 */ /* 0x040fe20000000000 */
[----:B------:R-:W-:Y:S01]  /*1d80*/  SHF.L.U32 R6, R6, 0x17, RZ ;  /* 0x0000001706067819 */ /* 0x000fe200000006ff */
[----:B--2---:R-:W-:Y:S01]  /*1d90*/  FMUL R0, R0, R39 ;  /* 0x0000002700007220 */ /* 0x004fe20000400000 */
[----:B------:R-:W-:Y:S01]  /*1da0*/  FMUL R2, R2, R43 ;  /* 0x0000002b02027220 */ /* 0x000fe20000400000 */
[----:B------:R-:W-:-:S04]  /*1db0*/  FFMA R28, R15, 1.4426950216293334961, -R28 ;  /* 0x3fb8aa3b0f1c7823 */ /* 0x000fc8000000081c */
[----:B------:R-:W-:Y:S01]  /*1dc0*/  FFMA R15, R15, 1.925963033500011079e-08, R28 ;  /* 0x32a570600f0f7823 */ /* 0x000fe2000000001c */
[C---:B------:R-:W-:Y:S01]  /*1dd0*/  FADD R28, R12.reuse, -12583039 ;  /* 0xcb40007f0c1c7421 */ /* 0x040fe20000000000 */
[----:B------:R-:W-:-:S03]  /*1de0*/  SHF.L.U32 R12, R12, 0x17, RZ ;  /* 0x000000170c0c7819 */ /* 0x000fc600000006ff */
[C---:B------:R-:W-:Y:S01]  /*1df0*/  FFMA R28, R13.reuse, 1.4426950216293334961, -R28 ;  /* 0x3fb8aa3b0d1c7823 */ /* 0x040fe2000000081c */
[----:B------:R-:W-:Y:S03]  /*1e00*/  MUFU.EX2 R15, R15 ;  /* 0x0000000f000f7308 */ /* 0x000fe60000000800 */
[----:B------:R-:W-:Y:S01]  /*1e10*/  FFMA R28, R13, 1.925963033500011079e-08, R28 ;  /* 0x32a570600d1c7823 */ /* 0x000fe2000000001c */
[----:B------:R-:W-:-:S04]  /*1e20*/  FFMA.RM R13, R30, R11, 12582913 ;  /* 0x4b4000011e0d7423 */ /* 0x000fc8000000400b */
[----:B------:R-:W-:Y:S01]  /*1e30*/  FADD R30, R13, -12583039 ;  /* 0xcb40007f0d1e7421 */ /* 0x000fe20000000000 */
[----:B------:R-:W-:Y:S03]  /*1e40*/  MUFU.EX2 R29, R28 ;  /* 0x0000001c001d7308 */ /* 0x000fe60000000800 */
[----:B------:R-:W-:-:S04]  /*1e50*/  FFMA R30, R5, 1.4426950216293334961, -R30 ;  /* 0x3fb8aa3b051e7823 */ /* 0x000fc8000000081e */
[----:B------:R-:W-:Y:S01]  /*1e60*/  FFMA R30, R5, 1.925963033500011079e-08, R30 ;  /* 0x32a57060051e7823 */ /* 0x000fe2000000001e */
[-C--:B------:R-:W-:Y:S01]  /*1e70*/  FFMA.RM R5, R54, R11.reuse, 12582913 ;  /* 0x4b40000136057423 */ /* 0x080fe2000000400b */
[----:B------:R-:W-:Y:S02]  /*1e80*/  FFMA.RM R11, R8, R11, 12582913 ;  /* 0x4b400001080b7423 */ /* 0x000fe4000000400b */
[----:B------:R-:W-:Y:S01]  /*1e90*/  MUFU.EX2 R31, R30 ;  /* 0x0000001e001f7308 */ /* 0x000fe20000000800 */
[C---:B------:R-:W-:Y:S01]  /*1ea0*/  FADD R8, R5.reuse, -12583039 ;  /* 0xcb40007f05087421 */ /* 0x040fe20000000000 */
[----:B------:R-:W-:-:S03]  /*1eb0*/  SHF.L.U32 R5, R5, 0x17, RZ ;  /* 0x0000001705057819 */ /* 0x000fc600000006ff */
[----:B------:R-:W-:-:S04]  /*1ec0*/  FFMA R8, R7, 1.4426950216293334961, -R8 ;  /* 0x3fb8aa3b07087823 */ /* 0x000fc80000000808 */
[----:B------:R-:W-:Y:S01]  /*1ed0*/  FFMA R39, R7, 1.925963033500011079e-08, R8 ;  /* 0x32a5706007277823 */ /* 0x000fe20000000008 */
[----:B------:R-:W-:Y:S01]  /*1ee0*/  FADD R8, R11, -12583039 ;  /* 0xcb40007f0b087421 */ /* 0x000fe20000000000 */
[----:B------:R-:W-:-:S03]  /*1ef0*/  FADD R7, RZ, R25 ;  /* 0x00000019ff077221 */ /* 0x000fc60000000000 */
[----:B------:R-:W-:-:S04]  /*1f00*/  FFMA R8, R9, 1.4426950216293334961, -R8 ;  /* 0x3fb8aa3b09087823 */ /* 0x000fc80000000808 */
        /* <DEDUP_REMOVED lines=12> */
[----:B-1----:R-:W-:-:S03]  /*1fd0*/  FMUL R5, R5, R14 ;  /* 0x0000000e05057220 */ /* 0x002fc60000400000 */
[----:B------:R-:W-:Y:S01]  /*1fe0*/  FADD R7, R8, R17 ;  /* 0x0000001108077221 */ /* 0x000fe20000000000 */
[----:B------:R-:W-:Y:S01]  /*1ff0*/  FMUL R8, R6, R15 ;  /* 0x0000000f06087220 */ /* 0x000fe20000400000 */
[----:B------:R-:W-:Y:S02]  /*2000*/  SHF.L.U32 R6, R13, 0x17, RZ ;  /* 0x000000170d067819 */ /* 0x000fe400000006ff */
[----:B------:R-:W-:-:S03]  /*2010*/  FADD R7, R7, R16 ;  /* 0x0000001007077221 */ /* 0x000fc60000000000 */
[----:B------:R-:W-:Y:S01]  /*2020*/  FMUL R6, R6, R31 ;  /* 0x0000001f06067220 */ /* 0x000fe20000400000 */
[----:B------:R-:W-:-:S04]  /*2030*/  FADD R4, R7, R10 ;  /* 0x0000000a07047221 */ /* 0x000fc80000000000 */
[----:B------:R-:W-:-:S04]  /*2040*/  FADD R7, R4, R3 ;  /* 0x0000000304077221 */ /* 0x000fc80000000000 */
[----:B------:R-:W-:Y:S01]  /*2050*/  FADD R15, R7, R2 ;  /* 0x00000002070f7221 */ /* 0x000fe20000000000 */
[----:B------:R-:W-:-:S03]  /*2060*/  FMUL R7, R12, R29 ;  /* 0x0000001d0c077220 */ /* 0x000fc60000400000 */
        /* <DEDUP_REMOVED lines=18> */
.L_x_6616:
        /* <DEDUP_REMOVED lines=12> */
[----:B0-----:R-:W-:Y:S05]  /*2250*/  CALL.REL.NOINC `($__internal_121_$__cuda_sm3x_div_rn_noftz_f32_slowpath) ;  /* 0x0000003000087944 */ /* 0x001fea0003c00000 */
[----:B------:R-:W-:-:S07]  /*2260*/  MOV R14, R11 ;  /* 0x0000000b000e7202 */ /* 0x000fce0000000f00 */
.L_x_6545:
[----:B------:R-:W-:Y:S05]  /*2270*/  BSYNC.RECONVERGENT B2 ;  /* 0x0000000000027941 */ /* 0x000fea0003800200 */
.L_x_6544:
        /* <DEDUP_REMOVED lines=12> */
[----:B0-----:R-:W-:Y:S05]  /*2340*/  CALL.REL.NOINC `($__internal_121_$__cuda_sm3x_div_rn_noftz_f32_slowpath) ;  /* 0x0000002c00cc7944 */ /* 0x001fea0003c00000 */
[----:B------:R-:W-:-:S07]  /*2350*/  MOV R29, R11 ;  /* 0x0000000b001d7202 */ /* 0x000fce0000000f00 */
.L_x_6547:
[----:B------:R-:W-:Y:S05]  /*2360*/  BSYNC.RECONVERGENT B2 ;  /* 0x0000000000027941 */ /* 0x000fea0003800200 */
.L_x_6546:
        /* <DEDUP_REMOVED lines=13> */
[----:B------:R-:W-:-:S07]  /*2440*/  IMAD.MOV.U32 R15, RZ, RZ, R11 ;  /* 0x000000ffff0f7224 */ /* 0x000fce00078e000b */
.L_x_6549:
[----:B------:R-:W-:Y:S05]  /*2450*/  BSYNC.RECONVERGENT B2 ;  /* 0x0000000000027941 */ /* 0x000fea0003800200 */
.L_x_6548:
        /* <DEDUP_REMOVED lines=14> */
.L_x_6551:
[----:B------:R-:W-:Y:S05]  /*2540*/  BSYNC.RECONVERGENT B2 ;  /* 0x0000000000027941 */ /* 0x000fea0003800200 */
.L_x_6550:
        /* <DEDUP_REMOVED lines=14> */
.L_x_6553:
[----:B------:R-:W-:Y:S05]  /*2630*/  BSYNC.RECONVERGENT B2 ;  /* 0x0000000000027941 */ /* 0x000fea0003800200 */
.L_x_6552:
        /* <DEDUP_REMOVED lines=12> */
[----:B0-----:R-:W-:Y:S05]  /*2700*/  CALL.REL.NOINC `($__internal_121_$__cuda_sm3x_div_rn_noftz_f32_slowpath) ;  /* 0x0000002800dc7944 */ /* 0x001fea0003c00000 */
[----:B------:R-:W-:-:S07]  /*2710*/  MOV R21, R11 ;  /* 0x0000000b00157202 */ /* 0x000fce0000000f00 */
.L_x_6555:
[----:B------:R-:W-:Y:S05]  /*2720*/  BSYNC.RECONVERGENT B2 ;  /* 0x0000000000027941 */ /* 0x000fea0003800200 */
.L_x_6554:
        /* <DEDUP_REMOVED lines=14> */
.L_x_6557:
[----:B------:R-:W-:Y:S05]  /*2810*/  BSYNC.RECONVERGENT B2 ;  /* 0x0000000000027941 */ /* 0x000fea0003800200 */
.L_x_6556:
        /* <DEDUP_REMOVED lines=12> */
[----:B0-----:R-:W-:Y:S05]  /*28e0*/  CALL.REL.NOINC `($__internal_121_$__cuda_sm3x_div_rn_noftz_f32_slowpath) ;  /* 0x0000002800647944 */ /* 0x001fea0003c00000 */
[----:B------:R-:W-:-:S07]  /*28f0*/  MOV R19, R11 ;  /* 0x0000000b00137202 */ /* 0x000fce0000000f00 */
.L_x_6559:
[----:B------:R-:W-:Y:S05]  /*2900*/  BSYNC.RECONVERGENT B2 ;  /* 0x0000000000027941 */ /* 0x000fea0003800200 */
.L_x_6558:
        /* <DEDUP_REMOVED lines=14> */
.L_x_6561:
[----:B------:R-:W-:Y:S05]  /*29f0*/  BSYNC.RECONVERGENT B2 ;  /* 0x0000000000027941 */ /* 0x000fea0003800200 */
.L_x_6560:
        /* <DEDUP_REMOVED lines=14> */
.L_x_6563:
[----:B------:R-:W-:Y:S05]  /*2ae0*/  BSYNC.RECONVERGENT B2 ;  /* 0x0000000000027941 */ /* 0x000fea0003800200 */
.L_x_6562:
        /* <DEDUP_REMOVED lines=14> */
.L_x_6565:
[----:B------:R-:W-:Y:S05]  /*2bd0*/  BSYNC.RECONVERGENT B2 ;  /* 0x0000000000027941 */ /* 0x000fea0003800200 */
.L_x_6564:
        /* <DEDUP_REMOVED lines=14> */
.L_x_6567:
[----:B------:R-:W-:Y:S05]  /*2cc0*/  BSYNC.RECONVERGENT B2 ;  /* 0x0000000000027941 */ /* 0x000fea0003800200 */
.L_x_6566:
        /* <DEDUP_REMOVED lines=14> */
.L_x_6569:
[----:B------:R-:W-:Y:S05]  /*2db0*/  BSYNC.RECONVERGENT B2 ;  /* 0x0000000000027941 */ /* 0x000fea0003800200 */
.L_x_6568:
        /* <DEDUP_REMOVED lines=12> */
[----:B------:R-:W-:Y:S05]  /*2e80*/  CALL.REL.NOINC `($__internal_121_$__cuda_sm3x_div_rn_noftz_f32_slowpath) ;  /* 0x0000002000fc7944 */ /* 0x000fea0003c00000 */
[----:B------:R-:W-:-:S07]  /*2e90*/  MOV R31, R11 ;  /* 0x0000000b001f7202 */ /* 0x000fce0000000f00 */
.L_x_6571:
[----:B------:R-:W-:Y:S05]  /*2ea0*/  BSYNC.RECONVERGENT B2 ;  /* 0x0000000000027941 */ /* 0x000fea0003800200 */
.L_x_6570:
        /* <DEDUP_REMOVED lines=12> */
[----:B------:R-:W-:Y:S05]  /*2f70*/  CALL.REL.NOINC `($__internal_121_$__cuda_sm3x_div_rn_noftz_f32_slowpath) ;  /* 0x0000002000c07944 */ /* 0x000fea0003c00000 */
[----:B------:R-:W-:-:S07]  /*2f80*/  MOV R0, R11 ;  /* 0x0000000b00007202 */ /* 0x000fce0000000f00 */
.L_x_6573:
[----:B------:R-:W-:Y:S05]  /*2f90*/  BSYNC.RECONVERGENT B2 ;  /* 0x0000000000027941 */ /* 0x000fea0003800200 */
.L_x_6572:
        /* <DEDUP_REMOVED lines=12> */
[----:B------:R-:W-:Y:S05]  /*3060*/  CALL.REL.NOINC `($__internal_121_$__cuda_sm3x_div_rn_noftz_f32_slowpath) ;  /* 0x0000002000847944 */ /* 0x000fea0003c00000 */
[----:B------:R-:W-:-:S07]  /*3070*/  MOV R9, R11 ;  /* 0x0000000b00097202 */ /* 0x000fce0000000f00 */
.L_x_6575:
[----:B------:R-:W-:Y:S05]  /*3080*/  BSYNC.RECONVERGENT B2 ;  /* 0x0000000000027941 */ /* 0x000fea0003800200 */
.L_x_6574:
        /* <DEDUP_REMOVED lines=13> */
[----:B------:R-:W-:-:S07]  /*3160*/  IMAD.MOV.U32 R8, RZ, RZ, R11 ;  /* 0x000000ffff087224 */ /* 0x000fce00078e000b */
.L_x_6577:
[----:B------:R-:W-:Y:S05]  /*3170*/  BSYNC.RECONVERGENT B2 ;  /* 0x0000000000027941 */ /* 0x000fea0003800200 */
.L_x_6576:
        /* <DEDUP_REMOVED lines=14> */
.L_x_6579:
[----:B------:R-:W-:Y:S05]  /*3260*/  BSYNC.RECONVERGENT B2 ;  /* 0x0000000000027941 */ /* 0x000fea0003800200 */
.L_x_6578:
        /* <DEDUP_REMOVED lines=14> */
.L_x_6581:
[----:B------:R-:W-:Y:S05]  /*3350*/  BSYNC.RECONVERGENT B2 ;  /* 0x0000000000027941 */ /* 0x000fea0003800200 */
.L_x_6580:
        /* <DEDUP_REMOVED lines=12> */
[----:B------:R-:W-:Y:S05]  /*3420*/  CALL.REL.NOINC `($__internal_121_$__cuda_sm3x_div_rn_noftz_f32_slowpath) ;  /* 0x0000001c00947944 */ /* 0x000fea0003c00000 */
.L_x_6583:
[----:B------:R-:W-:Y:S05]  /*3430*/  BSYNC.RECONVERGENT B2 ;  /* 0x0000000000027941 */ /* 0x000fea0003800200 */
.L_x_6582:
        /* <DEDUP_REMOVED lines=27> */
.L_x_6585:
[----:B------:R-:W-:Y:S05]  /*35f0*/  BSYNC.RECONVERGENT B0 ;  /* 0x0000000000007941 */ /* 0x000fea0003800200 */
.L_x_6584:
        /* <DEDUP_REMOVED lines=8> */
[----:B0-----:R-:W-:-:S05]  /*3680*/  IMAD.WIDE.U32 R4, R33, UR38, R36 ;  /* 0x0000002621047c25 */ /* 0x001fca000f8e0024 */
        /* <DEDUP_REMOVED lines=9> */
.L_x_6587:
[----:B------:R-:W-:Y:S05]  /*3720*/  BSYNC.RECONVERGENT B0 ;  /* 0x0000000000007941 */ /* 0x000fea0003800200 */
.L_x_6586:
        /* <DEDUP_REMOVED lines=18> */
.L_x_6589:
[----:B------:R-:W-:Y:S05]  /*3850*/  BSYNC.RECONVERGENT B0 ;  /* 0x0000000000007941 */ /* 0x000fea0003800200 */
.L_x_6588:
        /* <DEDUP_REMOVED lines=15> */
[----:B012---:R-:W-:Y:S01]  /*3950*/  IMAD R4, R35, UR38, RZ ;  /* 0x0000002623047c24 */ /* 0x007fe2000f8e02ff */
        /* <DEDUP_REMOVED lines=14> */
.L_x_6591:
[----:B------:R-:W-:Y:S05]  /*3a40*/  BSYNC.RECONVERGENT B0 ;  /* 0x0000000000007941 */ /* 0x000fea0003800200 */
.L_x_6590:
[----:B------:R-:W-:Y:S04]  /*3a50*/  BSSY.RECONVERGENT B0, `(.L_x_6592) ;  /* 0x0000012000007945 */ /* 0x000fe80003800200 */
[----:B------:R-:W-:Y:S05]  /*3a60*/  @P0 BRA `(.L_x_6593) ;  /* 0x0000000000400947 */ /* 0x000fea0003800000 */
[----:B------:R-:W-:Y:S01]  /*3a70*/  MOV R43, RZ ;  /* 0x000000ff002b7202 */ /* 0x000fe20000000f00 */
[----:B012---:R-:W-:Y:S01]  /*3a80*/  IMAD R4, R35, UR38, RZ ;  /* 0x0000002623047c24 */ /* 0x007fe2000f8e02ff */
[----:B------:R-:W-:Y:S02]  /*3a90*/  R2UR UR4, R26 ;  /* 0x000000001a0472ca */ /* 0x000fe400000e0000 */
[----:B------:R-:W-:Y:S01]  /*3aa0*/  R2UR UR5, R27 ;  /* 0x000000001b0572ca */ /* 0x000fe200000e0000 */
[----:B---3--:R-:W-:Y:S01]  /*3ab0*/  IMAD.WIDE.U32 R2, R33, UR38, R42 ;  /* 0x0000002621027c25 */ /* 0x008fe2000f8e002a */
        /* <DEDUP_REMOVED lines=11> */
.L_x_6593:
[----:B------:R-:W-:Y:S05]  /*3b70*/  BSYNC.RECONVERGENT B0 ;  /* 0x0000000000007941 */ /* 0x000fea0003800200 */
.L_x_6592:
[----:B------:R-:W-:Y:S04]  /*3b80*/  BSSY.RECONVERGENT B0, `(.L_x_6594) ;  /* 0x0000012000007945 */ /* 0x000fe80003800200 */
[----:B------:R-:W-:Y:S05]  /*3b90*/  @P2 BRA `(.L_x_6595) ;  /* 0x0000000000402947 */ /* 0x000fea0003800000 */
[----:B------:R-:W-:Y:S02]  /*3ba0*/  HFMA2 R45, -RZ, RZ, 0, 0 ;  /* 0x00000000ff2d7431 */ /* 0x000fe400000001ff */
[----:B012---:R-:W-:Y:S01]  /*3bb0*/  IMAD R4, R35, UR38, RZ ;  /* 0x0000002623047c24 */ /* 0x007fe2000f8e02ff */
[----:B------:R-:W-:Y:S02]  /*3bc0*/  R2UR UR4, R26 ;  /* 0x000000001a0472ca */ /* 0x000fe400000e0000 */
[----:B------:R-:W-:Y:S01]  /*3bd0*/  R2UR UR5, R27 ;  /* 0x000000001b0572ca */ /* 0x000fe200000e0000 */
[----:B------:R-:W-:Y:S01]  /*3be0*/  IMAD R5, R33, UR39, R4 ;  /* 0x0000002721057c24 */ /* 0x000fe2000f8e0204 */
[----:B------:R-:W-:Y:S01]  /*3bf0*/  F2FP.BF16.F32.PACK_AB R23, R23, R16 ;  /* 0x000000101717723e */ /* 0x000fe200000010ff */
[----:B---34-:R-:W-:-:S05]  /*3c00*/  IMAD.WIDE.U32 R2, R33, UR38, R44 ;  /* 0x0000002621027c25 */ /* 0x018fca000f8e002c */
        /* <DEDUP_REMOVED lines=9> */
.L_x_6595:
[----:B------:R-:W-:Y:S05]  /*3ca0*/  BSYNC.RECONVERGENT B0 ;  /* 0x0000000000007941 */ /* 0x000fea0003800200 */
.L_x_6594:
[----:B------:R-:W-:Y:S04]  /*3cb0*/  BSSY.RECONVERGENT B0, `(.L_x_6596) ;  /* 0x0000012000007945 */ /* 0x000fe80003800200 */
[----:B------:R-:W-:Y:S05]  /*3cc0*/  @P3 BRA `(.L_x_6597) ;  /* 0x0000000000403947 */ /* 0x000fea0003800000 */
[----:B------:R-:W-:Y:S01]  /*3cd0*/  MOV R47, RZ ;  /* 0x000000ff002f7202 */ /* 0x000fe20000000f00 */
[----:B012---:R-:W-:Y:S01]  /*3ce0*/  IMAD R4, R35, UR38, RZ ;  /* 0x0000002623047c24 */ /* 0x007fe2000f8e02ff */
[----:B------:R-:W-:Y:S02]  /*3cf0*/  R2UR UR4, R26 ;  /* 0x000000001a0472ca */ /* 0x000fe400000e0000 */
[----:B------:R-:W-:Y:S01]  /*3d00*/  R2UR UR5, R27 ;  /* 0x000000001b0572ca */ /* 0x000fe200000e0000 */
[----:B---34-:R-:W-:Y:S01]  /*3d10*/  IMAD.WIDE.U32 R2, R33, UR38, R46 ;  /* 0x0000002621027c25 */ /* 0x018fe2000f8e002e */
[----:B------:R-:W-:-:S03]  /*3d20*/  F2FP.BF16.F32.PACK_AB R31, R31, R10 ;  /* 0x0000000a1f1f723e */ /* 0x000fc600000010ff */
[----:B------:R-:W-:-:S04]  /*3d30*/  IMAD R5, R33, UR39, R4 ;  /* 0x0000002721057c24 */ /* 0x000fc8000f8e0204 */
        /* <DEDUP_REMOVED lines=9> */
.L_x_6597:
[----:B------:R-:W-:Y:S05]  /*3dd0*/  BSYNC.RECONVERGENT B0 ;  /* 0x0000000000007941 */ /* 0x000fea0003800200 */
.L_x_6596:
        /* <DEDUP_REMOVED lines=18> */
.L_x_6599:
[----:B------:R-:W-:Y:S05]  /*3f00*/  BSYNC.RECONVERGENT B0 ;  /* 0x0000000000007941 */ /* 0x000fea0003800200 */
.L_x_6598:
[----:B------:R-:W-:Y:S04]  /*3f10*/  BSSY.RECONVERGENT B0, `(.L_x_6600) ;  /* 0x0000012000007945 */ /* 0x000fe80003800200 */
[----:B------:R-:W-:Y:S05]  /*3f20*/  @P5 BRA `(.L_x_6601) ;  /* 0x0000000000405947 */ /* 0x000fea0003800000 */
[----:B------:R-:W-:Y:S01]  /*3f30*/  IMAD R0, R35, UR38, RZ ;  /* 0x0000002623007c24 */ /* 0x000fe2000f8e02ff */
[----:B------:R-:W-:Y:S01]  /*3f40*/  R2UR UR4, R26 ;  /* 0x000000001a0472ca */ /* 0x000fe200000e0000 */
[----:B------:R-:W-:Y:S01]  /*3f50*/  IMAD.MOV.U32 R51, RZ, RZ, RZ ;  /* 0x000000ffff337224 */ /* 0x000fe200078e00ff */
[----:B------:R-:W-:Y:S01]  /*3f60*/  R2UR UR5, R27 ;  /* 0x000000001b0572ca */ /* 0x000fe200000e0000 */
[----:B012---:R-:W-:Y:S01]  /*3f70*/  IMAD R5, R33, UR39, R0 ;  /* 0x0000002721057c24 */ /* 0x007fe2000f8e0200 */
[----:B------:R-:W-:Y:S01]  /*3f80*/  F2FP.BF16.F32.PACK_AB R7, R7, R8 ;  /* 0x000000080707723e */ /* 0x000fe200000010ff */
[----:B---34-:R-:W-:-:S05]  /*3f90*/  IMAD.WIDE.U32 R2, R33, UR38, R50 ;  /* 0x0000002621027c25 */ /* 0x018fca000f8e0032 */
        /* <DEDUP_REMOVED lines=9> */
.L_x_6601:
[----:B------:R-:W-:Y:S05]  /*4030*/  BSYNC.RECONVERGENT B0 ;  /* 0x0000000000007941 */ /* 0x000fea0003800200 */
.L_x_6600:
[----:B------:R-:W-:Y:S04]  /*4040*/  BSSY.RECONVERGENT B0, `(.L_x_6602) ;  /* 0x0000012000007945 */ /* 0x000fe80003800200 */
[----:B------:R-:W-:Y:S05]  /*4050*/  @P6 BRA `(.L_x_6603) ;  /* 0x0000000000406947 */ /* 0x000fea0003800000 */
[----:B------:R-:W-:Y:S01]  /*4060*/  MOV R53, RZ ;  /* 0x000000ff00357202 */ /* 0x000fe20000000f00 */
[----:B------:R-:W-:Y:S01]  /*4070*/  IMAD R0, R35, UR38, RZ ;  /* 0x0000002623007c24 */ /* 0x000fe2000f8e02ff */
[----:B------:R-:W-:Y:S02]  /*4080*/  R2UR UR4, R26 ;  /* 0x000000001a0472ca */ /* 0x000fe400000e0000 */
[----:B------:R-:W-:Y:S01]  /*4090*/  R2UR UR5, R27 ;  /* 0x000000001b0572ca */ /* 0x000fe200000e0000 */
[----:B0--34-:R-:W-:Y:S01]  /*40a0*/  IMAD.WIDE.U32 R2, R33, UR38, R52 ;  /* 0x0000002621027c25 */ /* 0x019fe2000f8e0034 */
[----:B------:R-:W-:-:S03]  /*40b0*/  F2FP.BF16.F32.PACK_AB R11, R11, R6 ;  /* 0x000000060b0b723e */ /* 0x000fc600000010ff */
[----:B-12---:R-:W-:-:S05]  /*40c0*/  IMAD R5, R33, UR39, R0 ;  /* 0x0000002721057c24 */ /* 0x006fca000f8e0200 */
        /* <DEDUP_REMOVED lines=9> */
.L_x_6603:
[----:B------:R-:W-:Y:S05]  /*4160*/  BSYNC.RECONVERGENT B0 ;  /* 0x0000000000007941 */ /* 0x000fea0003800200 */
.L_x_6602:
[----:B------:R-:W-:-:S04]  /*4170*/  IADD3 R33, P0, PT, R34, R33, RZ ;  /* 0x0000002122217210 */ /* 0x000fc80007f1e0ff */
[----:B------:R-:W-:Y:S02]  /*4180*/  LEA.HI.X.SX32 R35, R34, R35, 0x1, P0 ;  /* 0x0000002322237211 */ /* 0x000fe400000f0eff */
[----:B------:R-:W-:-:S04]  /*4190*/  ISETP.GE.U32.AND P0, PT, R33, UR42, PT ;  /* 0x0000002a21007c0c */ /* 0x000fc8000bf06070 */
[----:B------:R-:W-:-:S13]  /*41a0*/  ISETP.GE.AND.EX P0, PT, R35, UR43, PT, P0 ;  /* 0x0000002b23007c0c */ /* 0x000fda000bf06300 */
[----:B------:R-:W-:Y:S05]  /*41b0*/  @!P0 BRA `(.L_x_6604) ;  /* 0xffffffc0004c8947 */ /* 0x000fea000383ffff */
[----:B------:R-:W-:Y:S05]  /*41c0*/  EXIT ;  /* 0x000000000000794d */ /* 0x000fea0003800000 */
.L_x_6543:
[----:B------:R-:W-:Y:S01]  /*41d0*/  HFMA2 R12, -RZ, RZ, 0, 9.5367431640625e-07 ;  /* 0x00000010ff0c7431 */ /* 0x000fe200000001ff */
[----:B------:R-:W-:Y:S01]  /*41e0*/  BSSY B0, `(.L_x_6605) ;  /* 0x0000006000007945 */ /* 0x000fe20003800000 */
[----:B------:R-:W-:Y:S02]  /*41f0*/  MOV R11, 0x1f ;  /* 0x0000001f000b7802 */ /* 0x000fe40000000f00 */
[----:B------:R-:W-:-:S07]  /*4200*/  MOV R15, 0xffffffff ;  /* 0xffffffff000f7802 */ /* 0x000fce0000000f00 */
[----:B------:R-:W-:Y:S05]  /*4210*/  WARPSYNC.COLLECTIVE R15, `(.L_x_6606) ;  /* 0x000000000f087348 */ /* 0x000fea0003c00000 */
[----:B------:R0:W1:Y:S02]  /*4220*/  SHFL.BFLY P6, R14, R13, R12, R11 ;  /* 0x0c00000c0d0e7389 */ /* 0x00006400000c000b */
[----:B01----:R-:W-:Y:S05]  /*4230*/  ENDCOLLECTIVE ;  /* 0x000000000000791b */ /* 0x003fea0003800000 */
.L_x_6606:
[----:B------:R-:W-:Y:S05]  /*4240*/  BSYNC B0 ;  /* 0x0000000000007941 */ /* 0x000fea0003800000 */
.L_x_6605:
[----:B------:R-:W-:Y:S01]  /*4250*/  HFMA2 R12, -RZ, RZ, 0, 4.76837158203125e-07 ;  /* 0x00000008ff0c7431 */ /* 0x000fe200000001ff */
        /* <DEDUP_REMOVED lines=8> */
.L_x_6607:
[----:B------:R-:W-:Y:S01]  /*42e0*/  HFMA2 R12, -RZ, RZ, 0, 2.384185791015625e-07 ;  /* 0x00000004ff0c7431 */ /* 0x000fe200000001ff */
[----:B------:R-:W-:-:S05]  /*42f0*/  FMNMX R0, R13, R14, !PT ;  /* 0x0000000e0d007209 */ /* 0x000fca0007800000 */
[----:B------:R-:W-:-:S07]  /*4300*/  IMAD.MOV.U32 R13, RZ, RZ, R0 ;  /* 0x000000ffff0d7224 */ /* 0x000fce00078e0000 */
[----:B------:R-:W-:Y:S05]  /*4310*/  WARPSYNC.COLLECTIVE R15, `(.L_x_6608) ;  /* 0x000000000f087348 */ /* 0x000fea0003c00000 */
[----:B------:R0:W1:Y:S02]  /*4320*/  SHFL.BFLY P6, R14, R13, R12, R11 ;  /* 0x0c00000c0d0e7389 */ /* 0x00006400000c000b */
[----:B01----:R-:W-:Y:S05]  /*4330*/  ENDCOLLECTIVE ;  /* 0x000000000000791b */ /* 0x003fea0003800000 */
.L_x_6608:
[----:B------:R-:W-:Y:S01]  /*4340*/  HFMA2 R12, -RZ, RZ, 0, 1.1920928955078125e-07 ;  /* 0x00000002ff0c7431 */ /* 0x000fe200000001ff */
[----:B------:R-:W-:-:S04]  /*4350*/  FMNMX R2, R0, R14, !PT ;  /* 0x0000000e00027209 */ /* 0x000fc80007800000 */
[----:B------:R-:W-:-:S07]  /*4360*/  MOV R13, R2 ;  /* 0x00000002000d7202 */ /* 0x000fce0000000f00 */
[----:B------:R-:W-:Y:S05]  /*4370*/  WARPSYNC.COLLECTIVE R15, `(.L_x_6609) ;  /* 0x000000000f087348 */ /* 0x000fea0003c00000 */
[----:B------:R0:W1:Y:S02]  /*4380*/  SHFL.BFLY P6, R14, R13, R12, R11 ;  /* 0x0c00000c0d0e7389 */ /* 0x00006400000c000b */
[----:B01----:R-:W-:Y:S05]  /*4390*/  ENDCOLLECTIVE ;  /* 0x000000000000791b */ /* 0x003fea0003800000 */
.L_x_6609:
[----:B------:R-:W-:Y:S01]  /*43a0*/  HFMA2 R12, -RZ, RZ, 0, 5.9604644775390625e-08 ;  /* 0x00000001ff0c7431 */ /* 0x000fe200000001ff */
[----:B------:R-:W-:-:S04]  /*43b0*/  FMNMX R3, R2, R14, !PT ;  /* 0x0000000e02037209 */ /* 0x000fc80007800000 */
[----:B------:R-:W-:-:S07]  /*43c0*/  MOV R13, R3 ;  /* 0x00000003000d7202 */ /* 0x000fce0000000f00 */
[----:B------:R-:W-:Y:S05]  /*43d0*/  WARPSYNC.COLLECTIVE R15, `(.L_x_6610) ;  /* 0x000000000f087348 */ /* 0x000fea0003c00000 */
[----:B------:R0:W1:Y:S02]  /*43e0*/  SHFL.BFLY P6, R14, R13, R12, R11 ;  /* 0x0c00000c0d0e7389 */ /* 0x00006400000c000b */
[----:B01----:R-:W-:Y:S05]  /*43f0*/  ENDCOLLECTIVE ;  /* 0x000000000000791b */ /* 0x003fea0003800000 */
.L_x_6610:
        /* <DEDUP_REMOVED lines=207> */
.L_x_6611:
[----:B------:R-:W-:Y:S02]  /*50f0*/  HFMA2 R12, -RZ, RZ, 0, 4.76837158203125e-07 ;  /* 0x00000008ff0c7431 */ /* 0x000fe400000001ff */
[----:B------:R-:W-:-:S05]  /*5100*/  FADD R28, R13, R14 ;  /* 0x0000000e0d1c7221 */ /* 0x000fca0000000000 */
[----:B------:R-:W-:-:S07]  /*5110*/  MOV R13, R28 ;  /* 0x0000001c000d7202 */ /* 0x000fce0000000f00 */
[----:B------:R-:W-:Y:S05]  /*5120*/  WARPSYNC.COLLECTIVE R15, `(.L_x_6612) ;  /* 0x000000000f087348 */ /* 0x000fea0003c00000 */
[----:B------:R0:W1:Y:S02]  /*5130*/  SHFL.BFLY P6, R14, R13, R12, R11 ;  /* 0x0c00000c0d0e7389 */ /* 0x00006400000c000b */
[----:B01----:R-:W-:Y:S05]  /*5140*/  ENDCOLLECTIVE ;  /* 0x000000000000791b */ /* 0x003fea0003800000 */
.L_x_6612:
[----:B------:R-:W-:Y:S02]  /*5150*/  HFMA2 R12, -RZ, RZ, 0, 2.384185791015625e-07 ;  /* 0x00000004ff0c7431 */ /* 0x000fe400000001ff */
[----:B------:R-:W-:-:S05]  /*5160*/  FADD R29, R28, R14 ;  /* 0x0000000e1c1d7221 */ /* 0x000fca0000000000 */
[----:B------:R-:W-:-:S07]  /*5170*/  MOV R13, R29 ;  /* 0x0000001d000d7202 */ /* 0x000fce0000000f00 */
[----:B------:R-:W-:Y:S05]  /*5180*/  WARPSYNC.COLLECTIVE R15, `(.L_x_6613) ;  /* 0x000000000f087348 */ /* 0x000fea0003c00000 */
[----:B------:R0:W1:Y:S02]  /*5190*/  SHFL.BFLY P6, R14, R13, R12, R11 ;  /* 0x0c00000c0d0e7389 */ /* 0x00006400000c000b */
[----:B01----:R-:W-:Y:S05]  /*51a0*/  ENDCOLLECTIVE ;  /* 0x000000000000791b */ /* 0x003fea0003800000 */
.L_x_6613:
[----:B------:R-:W-:Y:S01]  /*51b0*/  MOV R12, 0x2 ;  /* 0x00000002000c7802 */ /* 0x000fe20000000f00 */
[----:B------:R-:W-:-:S04]  /*51c0*/  FADD R30, R29, R14 ;  /* 0x0000000e1d1e7221 */ /* 0x000fc80000000000 */
[----:B------:R-:W-:-:S07]  /*51d0*/  IMAD.MOV.U32 R13, RZ, RZ, R30 ;  /* 0x000000ffff0d7224 */ /* 0x000fce00078e001e */
[----:B------:R-:W-:Y:S05]  /*51e0*/  WARPSYNC.COLLECTIVE R15, `(.L_x_6614) ;  /* 0x000000000f087348 */ /* 0x000fea0003c00000 */
[----:B------:R0:W1:Y:S02]  /*51f0*/  SHFL.BFLY P6, R14, R13, R12, R11 ;  /* 0x0c00000c0d0e7389 */ /* 0x00006400000c000b */
[----:B01----:R-:W-:Y:S05]  /*5200*/  ENDCOLLECTIVE ;  /* 0x000000000000791b */ /* 0x003fea0003800000 */
.L_x_6614:
[----:B------:R-:W-:Y:S02]  /*5210*/  HFMA2 R12, -RZ, RZ, 0, 5.9604644775390625e-08 ;  /* 0x00000001ff0c7431 */ /* 0x000fe400000001ff */
[----:B------:R-:W-:-:S05]  /*5220*/  FADD R31, R30, R14 ;  /* 0x0000000e1e1f7221 */ /* 0x000fca0000000000 */
[----:B------:R-:W-:-:S07]  /*5230*/  MOV R13, R31 ;  /* 0x0000001f000d7202 */ /* 0x000fce0000000f00 */
[----:B------:R-:W-:Y:S05]  /*5240*/  WARPSYNC.COLLECTIVE R15, `(.L_x_6615) ;  /* 0x000000000f087348 */ /* 0x000fea0003c00000 */
[----:B------:R0:W1:Y:S02]  /*5250*/  SHFL.BFLY P6, R14, R13, R12, R11 ;  /* 0x0c00000c0d0e7389 */ /* 0x00006400000c000b */
[----:B01----:R-:W-:Y:S05]  /*5260*/  ENDCOLLECTIVE ;  /* 0x000000000000791b */ /* 0x003fea0003800000 */
.L_x_6615:
[----:B------:R-:W-:Y:S05]  /*5270*/  BRA `(.L_x_6616) ;  /* 0xffffffcc00c47947 */ /* 0x000fea000383ffff */
        .weak           $__internal_121_$__cuda_sm3x_div_rn_noftz_f32_slowpath
        .type           $__internal_121_$__cuda_sm3x_div_rn_noftz_f32_slowpath,@function
        .size           $__internal_121_$__cuda_sm3x_div_rn_noftz_f32_slowpath,(.L_x_25573 - $__internal_121_$__cuda_sm3x_div_rn_noftz_f32_slowpath)
$__internal_121_$__cuda_sm3x_div_rn_noftz_f32_slowpath:
        /* <DEDUP_REMOVED lines=34> */
.L_x_6618:
        /* <DEDUP_REMOVED lines=51> */
.L_x_6625:
[----:B------:R-:W-:-:S04]  /*57d0*/  LOP3.LUT R11, R11, 0x80000000, RZ, 0xc0, !PT ;  /* 0x800000000b0b7812 */ /* 0x000fc800078ec0ff */
[----:B------:R-:W-:Y:S01]  /*57e0*/  LOP3.LUT R11, R11, 0x7f800000, RZ, 0xfc, !PT ;  /* 0x7f8000000b0b7812 */ /* 0x000fe200078efcff */
[----:B------:R-:W-:Y:S06]  /*57f0*/  BRA `(.L_x_6626) ;  /* 0x0000000000047947 */ /* 0x000fec0003800000 */
.L_x_6624:
[----:B------:R-:W-:-:S07]  /*5800*/  LEA R11, R56, R11, 0x17 ;  /* 0x0000000b380b7211 */ /* 0x000fce00078eb8ff */
.L_x_6626:
[----:B------:R-:W-:Y:S05]  /*5810*/  BSYNC.RECONVERGENT B1 ;  /* 0x0000000000017941 */ /* 0x000fea0003800200 */
.L_x_6623:
[----:B------:R-:W-:Y:S05]  /*5820*/  BRA `(.L_x_6627) ;  /* 0x0000000000207947 */ /* 0x000fea0003800000 */
.L_x_6622:
[----:B------:R-:W-:-:S04]  /*5830*/  LOP3.LUT R11, R12, 0x80000000, R25, 0x48, !PT ;  /* 0x800000000c0b7812 */ /* 0x000fc800078e4819 */
[----:B------:R-:W-:Y:S01]  /*5840*/  LOP3.LUT R11, R11, 0x7f800000, RZ, 0xfc, !PT ;  /* 0x7f8000000b0b7812 */ /* 0x000fe200078efcff */
[----:B------:R-:W-:Y:S06]  /*5850*/  BRA `(.L_x_6627) ;  /* 0x0000000000147947 */ /* 0x000fec0003800000 */
.L_x_6621:
[----:B------:R-:W-:Y:S01]  /*5860*/  LOP3.LUT R11, R12, 0x80000000, R25, 0x48, !PT ;  /* 0x800000000c0b7812 */ /* 0x000fe200078e4819 */
[----:B------:R-:W-:Y:S06]  /*5870*/  BRA `(.L_x_6627) ;  /* 0x00000000000c7947 */ /* 0x000fec0003800000 */
.L_x_6620:
[----:B------:R-:W0:Y:S01]  /*5880*/  MUFU.RSQ R11, -QNAN ;  /* 0xffc00000000b7908 */ /* 0x000e220000001400 */
[----:B------:R-:W-:Y:S05]  /*5890*/  BRA `(.L_x_6627) ;  /* 0x0000000000047947 */ /* 0x000fea0003800000 */
.L_x_6619:
[----:B------:R-:W-:-:S07]  /*58a0*/  FADD.FTZ R11, R25, R12 ;  /* 0x0000000c190b7221 */ /* 0x000fce0000010000 */
.L_x_6627:
[----:B------:R-:W-:Y:S05]  /*58b0*/  BSYNC.RECONVERGENT B0 ;  /* 0x0000000000007941 */ /* 0x000fea0003800200 */
.L_x_6617:
[----:B------:R-:W-:Y:S01]  /*58c0*/  HFMA2 R13, -RZ, RZ, 0, 0 ;  /* 0x00000000ff0d7431 */ /* 0x000fe200000001ff */
[----:B------:R-:W-:-:S04]  /*58d0*/  MOV R12, R28 ;  /* 0x0000001c000c7202 */ /* 0x000fc80000000f00 */
[----:B0-----:R-:W-:Y:S05]  /*58e0*/  RET.REL.NODEC R12 `(_Z15SoftmaxWarpImplI10DirectLoadI13__nv_bfloat16fE11DirectStoreIfS1_EfLi2ELi20ELi32ELi1ELb1EL9Algorithm0EEvT_T0_ll) ;  /* 0xffffffa40cc47950 */ /* 0x001fea0003c3ffff */
.L_x_6628:
        /* <DEDUP_REMOVED lines=9> */
.L_x_25573:


//--------------------- .text._Z15SoftmaxWarpImplI10DirectLoadI13__nv_bfloat16fE11DirectStoreIfS1_EfLi2ELi20ELi32ELi1ELb0EL9Algorithm0EEvT_T0_ll --------------------------
	.section	.text._Z15SoftmaxWarpImplI10DirectLoadI13__nv_bfloat16fE11DirectStoreIfS1_EfLi2ELi20ELi32ELi1ELb0EL9Algorithm0EEvT_T0_ll,"ax",@progbits
	.align	128
        .global         _Z15SoftmaxWarpImplI10DirectLoadI13__nv_bfloat16fE11DirectStoreIfS1_EfLi2ELi20ELi32ELi1ELb0EL9Algorithm0EEvT_T0_ll
        .type           _Z15SoftmaxWarpImplI10DirectLoadI13__nv_bfloat16fE11DirectStoreIfS1_EfLi2ELi20ELi32ELi1ELb0EL9Algorithm0EEvT_T0_ll,@function
        .size           _Z15SoftmaxWarpImplI10DirectLoadI13__nv_bfloat16fE11DirectStoreIfS1_EfLi2ELi20ELi32ELi1ELb0EL9Algorithm0EEvT_T0_ll,(.L_x_25574 - _Z15SoftmaxWarpImplI10DirectLoadI13__nv_bfloat16fE11DirectStoreIfS1_EfLi2ELi20ELi32ELi1ELb0EL9Algorithm0EEvT_T0_ll)
        .other          _Z15SoftmaxWarpImplI10DirectLoadI13__nv_bfloat16fE11DirectStoreIfS1_EfLi2ELi20ELi32ELi1ELb0EL9Algorithm0EEvT_T0_ll,@"STO_CUDA_ENTRY STV_DEFAULT"
_Z15SoftmaxWarpImplI10DirectLoadI13__nv_bfloat16fE11DirectStoreIfS1_EfLi2ELi20ELi32ELi1ELb0EL9Algorithm0EEvT_T0_ll:
.text._Z15SoftmaxWarpImplI10DirectLoadI13__nv_bfloat16fE11DirectStoreIfS1_EfLi2ELi20ELi32ELi1ELb0EL9Algorithm0EEvT_T0_ll:
        /* <DEDUP_REMOVED lines=24> */
.L_x_6629:
        /* <DEDUP_REMOVED lines=14> */
.L_x_6671:
[----:B-1----:R-:W-:Y:S01]  /*0260*/  MOV R2, R34 ;  /* 0x0000002200027202 */ /* 0x002fe20000000f00 */
[----:B------:R-:W-:Y:S01]  /*0270*/  IMAD R0, R35, UR38, RZ ;  /* 0x0000002623007c24 */ /* 0x000fe2000f8e02ff */
[----:B--2---:R-:W-:Y:S01]  /*0280*/  R2UR UR4, R26 ;  /* 0x000000001a0472ca */ /* 0x004fe200000e0000 */
[----:B------:R-:W-:Y:S01]  /*0290*/  IMAD.MOV.U32 R3, RZ, RZ, RZ ;  /* 0x000000ffff037224 */ /* 0x000fe200078e00ff */
[----:B------:R-:W-:Y:S01]  /*02a0*/  R2UR UR5, R27 ;  /* 0x000000001b0572ca */ /* 0x000fe200000e0000 */
[C---:B------:R-:W-:Y:S02]  /*02b0*/  IMAD R5, R33.reuse, UR39, R0 ;  /* 0x0000002721057c24 */ /* 0x040fe4000f8e0200 */
[----:B------:R-:W-:-:S05]  /*02c0*/  IMAD.WIDE.U32 R2, R33, UR38, R2 ;  /* 0x0000002621027c25 */ /* 0x000fca000f8e0002 */
[----:B------:R-:W-:Y:S02]  /*02d0*/  IADD3 R5, PT, PT, R3, R5, RZ ;  /* 0x0000000503057210 */ /* 0x000fe40007ffe0ff */
[C---:B------:R-:W-:Y:S02]  /*02e0*/  IADD3 R10, P5, PT, R2.reuse, 0x40, RZ ;  /* 0x00000040020a7810 */ /* 0x040fe40007fbe0ff */
[----:B------:R-:W-:Y:S02]  /*02f0*/  LEA.HI R0, P0, R5, R2, RZ, 0x1 ;  /* 0x0000000205007211 */ /* 0x000fe400078108ff */
[C---:B------:R-:W-:Y:S02]  /*0300*/  IADD3 R12, P4, PT, R2.reuse, 0x80, RZ ;  /* 0x00000080020c7810 */ /* 0x040fe40007f9e0ff */
[----:B------:R-:W-:Y:S02]  /*0310*/  IADD3.X R3, PT, PT, RZ, R5, RZ, P0, !PT ;  /* 0x00000005ff037210 */ /* 0x000fe400007fe4ff */
[----:B------:R-:W-:-:S02]  /*0320*/  IADD3 R8, P6, PT, R2, 0xc0, RZ ;  /* 0x000000c002087810 */ /* 0x000fc40007fde0ff */
[C---:B------:R-:W-:Y:S02]  /*0330*/  IADD3 R24, P0, PT, R2.reuse, 0x100, RZ ;  /* 0x0000010002187810 */ /* 0x040fe40007f1e0ff */
[-C--:B------:R-:W-:Y:S02]  /*0340*/  IADD3.X R17, PT, PT, RZ, R5.reuse, RZ, P5, !PT ;  /* 0x00000005ff117210 */ /* 0x080fe40002ffe4ff */
[-C--:B------:R-:W-:Y:S02]  /*0350*/  IADD3.X R13, PT, PT, RZ, R5.reuse, RZ, P4, !PT ;  /* 0x00000005ff0d7210 */ /* 0x080fe400027fe4ff */
[----:B------:R-:W-:Y:S02]  /*0360*/  IADD3 R22, P1, PT, R2, 0x140, RZ ;  /* 0x0000014002167810 */ /* 0x000fe40007f3e0ff */
[-C--:B------:R-:W-:Y:S02]  /*0370*/  IADD3.X R15, PT, PT, RZ, R5.reuse, RZ, P6, !PT ;  /* 0x00000005ff0f7210 */ /* 0x080fe400037fe4ff */
[----:B------:R-:W-:-:S02]  /*0380*/  IADD3.X R11, PT, PT, RZ, R5, RZ, P0, !PT ;  /* 0x00000005ff0b7210 */ /* 0x000fc400007fe4ff */
[----:B------:R-:W-:Y:S02]  /*0390*/  LEA.HI R10, P6, R17, R10, RZ, 0x1 ;  /* 0x0000000a110a7211 */ /* 0x000fe400078d08ff */
[----:B------:R-:W-:Y:S02]  /*03a0*/  LEA.HI R12, P0, R13, R12, RZ, 0x1 ;  /* 0x0000000c0d0c7211 */ /* 0x000fe400078108ff */
[----:B------:R-:W-:Y:S02]  /*03b0*/  IADD3.X R9, PT, PT, RZ, R5, RZ, P1, !PT ;  /* 0x00000005ff097210 */ /* 0x000fe40000ffe4ff */
[----:B------:R-:W-:Y:S02]  /*03c0*/  IADD3.X R17, PT, PT, RZ, R17, RZ, P6, !PT ;  /* 0x00000011ff117210 */ /* 0x000fe400037fe4ff */
[----:B------:R-:W-:Y:S02]  /*03d0*/  IADD3.X R13, PT, PT, RZ, R13, RZ, P0, !PT ;  /* 0x0000000dff0d7210 */ /* 0x000fe400007fe4ff */
[----:B------:R-:W-:-:S02]  /*03e0*/  LEA.HI R22, P6, R9, R22, RZ, 0x1 ;  /* 0x0000001609167211 */ /* 0x000fc400078d08ff */
[C---:B------:R-:W-:Y:S02]  /*03f0*/  SHF.L.U64.HI R6, R12.reuse, 0x1, R13 ;  /* 0x000000010c067819 */ /* 0x040fe4000001020d */
[----:B------:R-:W-:Y:S02]  /*0400*/  SHF.L.U32 R12, R12, 0x1, RZ ;  /* 0x000000010c0c7819 */ /* 0x000fe400000006ff */
[----:B------:R-:W-:Y:S02]  /*0410*/  IADD3.X R9, PT, PT, RZ, R9, RZ, P6, !PT ;  /* 0x00000009ff097210 */ /* 0x000fe400037fe4ff */
[C---:B------:R-:W-:Y:S01]  /*0420*/  SHF.L.U64.HI R16, R10.reuse, 0x1, R17 ;  /* 0x000000010a107819 */ /* 0x040fe20000010211 */
[----:B------:R-:W-:Y:S01]  /*0430*/  IMAD.SHL.U32 R10, R10, 0x2, RZ ;  /* 0x000000020a0a7824 */ /* 0x000fe200078e00ff */
[----:B------:R-:W-:Y:S02]  /*0440*/  LEA.HI R24, P0, R11, R24, RZ, 0x1 ;  /* 0x000000180b187211 */ /* 0x000fe400078108ff */
[----:B------:R-:W-:-:S02]  /*0450*/  SHF.L.U64.HI R14, R22, 0x1, R9 ;  /* 0x00000001160e7819 */ /* 0x000fc40000010209 */
[----:B------:R-:W-:Y:S02]  /*0460*/  LOP3.LUT R12, R12, 0xfffffffc, RZ, 0xc0, !PT ;  /* 0xfffffffc0c0c7812 */ /* 0x000fe400078ec0ff */
[----:B------:R-:W-:Y:S02]  /*0470*/  SHF.L.U32 R28, R0, 0x1, RZ ;  /* 0x00000001001c7819 */ /* 0x000fe400000006ff */
[----:B------:R-:W-:Y:S02]  /*0480*/  SHF.L.U32 R22, R22, 0x1, RZ ;  /* 0x0000000116167819 */ /* 0x000fe400000006ff */
[----:B------:R-:W-:Y:S02]  /*0490*/  LEA.HI R8, P1, R15, R8, RZ, 0x1 ;  /* 0x000000080f087211 */ /* 0x000fe400078308ff */
[----:B------:R-:W-:Y:S02]  /*04a0*/  IADD3.X R11, PT, PT, RZ, R11, RZ, P0, !PT ;  /* 0x0000000bff0b7210 */ /* 0x000fe400007fe4ff */
[----:B------:R-:W-:-:S02]  /*04b0*/  LOP3.LUT R10, R10, 0xfffffffc, RZ, 0xc0, !PT ;  /* 0xfffffffc0a0a7812 */ /* 0x000fc400078ec0ff */
[----:B------:R-:W-:Y:S02]  /*04c0*/  IADD3 R12, P0, PT, R12, UR36, RZ ;  /* 0x000000240c0c7c10 */ /* 0x000fe4000ff1e0ff */
[----:B------:R-:W-:Y:S02]  /*04d0*/  LOP3.LUT R28, R28, 0xfffffffc, RZ, 0xc0, !PT ;  /* 0xfffffffc1c1c7812 */ /* 0x000fe400078ec0ff */
[----:B------:R-:W-:Y:S02]  /*04e0*/  LOP3.LUT R22, R22, 0xfffffffc, RZ, 0xc0, !PT ;  /* 0xfffffffc16167812 */ /* 0x000fe400078ec0ff */
[----:B------:R-:W-:Y:S02]  /*04f0*/  IADD3.X R15, PT, PT, RZ, R15, RZ, P1, !PT ;  /* 0x0000000fff0f7210 */ /* 0x000fe40000ffe4ff */
[----:B------:R-:W-:Y:S02]  /*0500*/  SHF.L.U64.HI R4, R24, 0x1, R11 ;  /* 0x0000000118047819 */ /* 0x000fe4000001020b */
[----:B------:R-:W-:-:S02]  /*0510*/  R2UR UR6, R26 ;  /* 0x000000001a0672ca */ /* 0x000fc400000e0000 */
[----:B------:R-:W-:Y:S02]  /*0520*/  R2UR UR7, R27 ;  /* 0x000000001b0772ca */ /* 0x000fe400000e0000 */
[----:B------:R-:W-:Y:S02]  /*0530*/  SHF.L.U32 R24, R24, 0x1, RZ ;  /* 0x0000000118187819 */ /* 0x000fe400000006ff */
[----:B------:R-:W-:Y:S02]  /*0540*/  IADD3 R10, P1, PT, R10, UR36, RZ ;  /* 0x000000240a0a7c10 */ /* 0x000fe4000ff3e0ff */
[----:B------:R-:W-:Y:S02]  /*0550*/  IADD3.X R13, PT, PT, R6, UR37, RZ, P0, !PT ;  /* 0x00000025060d7c10 */ /* 0x000fe400087fe4ff */
[----:B------:R-:W-:Y:S02]  /*0560*/  SHF.L.U64.HI R0, R0, 0x1, R3 ;  /* 0x0000000100007819 */ /* 0x000fe40000010203 */
[----:B------:R-:W-:-:S02]  /*0570*/  IADD3 R28, P3, PT, R28, UR36, RZ ;  /* 0x000000241c1c7c10 */ /* 0x000fc4000ff7e0ff */
[----:B------:R-:W-:Y:S02]  /*0580*/  IADD3 R22, P0, PT, R22, UR36, RZ ;  /* 0x0000002416167c10 */ /* 0x000fe4000ff1e0ff */
[----:B------:R-:W-:Y:S02]  /*0590*/  IADD3 R7, P2, PT, R2, 0x180, RZ ;  /* 0x0000018002077810 */ /* 0x000fe40007f5e0ff */
[C---:B------:R-:W-:Y:S02]  /*05a0*/  SHF.L.U64.HI R15, R8.reuse, 0x1, R15 ;  /* 0x00000001080f7819 */ /* 0x040fe4000001020f */
[----:B------:R-:W-:Y:S02]  /*05b0*/  SHF.L.U32 R8, R8, 0x1, RZ ;  /* 0x0000000108087819 */ /* 0x000fe400000006ff */
[----:B------:R-:W-:Y:S02]  /*05c0*/  LOP3.LUT R24, R24, 0xfffffffc, RZ, 0xc0, !PT ;  /* 0xfffffffc18187812 */ /* 0x000fe400078ec0ff */
[----:B------:R-:W-:-:S02]  /*05d0*/  IADD3.X R11, PT, PT, R16, UR37, RZ, P1, !PT ;  /* 0x00000025100b7c10 */ /* 0x000fc40008ffe4ff */
[----:B------:R-:W-:Y:S02]  /*05e0*/  IADD3.X R29, PT, PT, R0, UR37, RZ, P3, !PT ;  /* 0x00000025001d7c10 */ /* 0x000fe40009ffe4ff */
[----:B------:R-:W-:Y:S01]  /*05f0*/  IADD3.X R23, PT, PT, R14, UR37, RZ, P0, !PT ;  /* 0x000000250e177c10 */ /* 0x000fe200087fe4ff */
[----:B------:R1:W2:Y:S01]  /*0600*/  LDG.E R6, desc[UR4][R10.64] ;  /* 0x000000040a067981 */ /* 0x0002a2000c1e1900 */
[C---:B------:R-:W-:Y:S02]  /*0610*/  IADD3 R3, P3, PT, R2.reuse, 0x1c0, RZ ;  /* 0x000001c002037810 */ /* 0x040fe40007f7e0ff */
[C---:B------:R-:W-:Y:S01]  /*0620*/  IADD3 R0, P4, PT, R2.reuse, 0x200, RZ ;  /* 0x0000020002007810 */ /* 0x040fe20007f9e0ff */
[----:B------:R-:W3:Y:S01]  /*0630*/  LDG.E R28, desc[UR4][R28.64] ;  /* 0x000000041c1c7981 */ /* 0x000ee2000c1e1900 */
[----:B------:R-:W-:Y:S02]  /*0640*/  IADD3.X R14, PT, PT, RZ, R5, RZ, P2, !PT ;  /* 0x00000005ff0e7210 */ /* 0x000fe400017fe4ff */
[----:B------:R-:W-:-:S02]  /*0650*/  IADD3 R2, P5, PT, R2, 0x240, RZ ;  /* 0x0000024002027810 */ /* 0x000fc40007fbe0ff */
[----:B------:R-:W-:Y:S02]  /*0660*/  R2UR UR8, R26 ;  /* 0x000000001a0872ca */ /* 0x000fe400000e0000 */
[----:B------:R-:W-:Y:S02]  /*0670*/  R2UR UR9, R27 ;  /* 0x000000001b0972ca */ /* 0x000fe400000e0000 */
[----:B------:R-:W-:Y:S02]  /*0680*/  LOP3.LUT R8, R8, 0xfffffffc, RZ, 0xc0, !PT ;  /* 0xfffffffc08087812 */ /* 0x000fe400078ec0ff */
[----:B------:R-:W-:Y:S02]  /*0690*/  IADD3 R24, P1, PT, R24, UR36, RZ ;  /* 0x0000002418187c10 */ /* 0x000fe4000ff3e0ff */
[----:B-1----:R-:W-:Y:S02]  /*06a0*/  IADD3.X R10, PT, PT, RZ, R5, RZ, P3, !PT ;  /* 0x00000005ff0a7210 */ /* 0x002fe40001ffe4ff */
[----:B------:R-:W-:-:S02]  /*06b0*/  LEA.HI R11, P0, R14, R7, RZ, 0x1 ;  /* 0x000000070e0b7211 */ /* 0x000fc400078108ff */
[----:B------:R-:W-:Y:S01]  /*06c0*/  IADD3.X R7, PT, PT, RZ, R5, RZ, P4, !PT ;  /* 0x00000005ff077210 */ /* 0x000fe200027fe4ff */
[----:B------:R-:W-:Y:S01]  /*06d0*/  IMAD.X R5, RZ, RZ, R5, P5 ;  /* 0x000000ffff057224 */ /* 0x000fe200028e0605 */
[----:B------:R-:W-:Y:S02]  /*06e0*/  IADD3 R8, P6, PT, R8, UR36, RZ ;  /* 0x0000002408087c10 */ /* 0x000fe4000ffde0ff */
[----:B------:R-:W-:Y:S02]  /*06f0*/  IADD3.X R25, PT, PT, R4, UR37, RZ, P1, !PT ;  /* 0x0000002504197c10 */ /* 0x000fe40008ffe4ff */
[----:B------:R1:W4:Y:S01]  /*0700*/  LDG.E R4, desc[UR6][R12.64] ;  /* 0x000000060c047981 */ /* 0x000322000c1e1900 */
[----:B------:R-:W-:Y:S02]  /*0710*/  LEA.HI R3, P1, R10, R3, RZ, 0x1 ;  /* 0x000000030a037211 */ /* 0x000fe400078308ff */
[----:B------:R-:W-:Y:S02]  /*0720*/  R2UR UR10, R26 ;  /* 0x000000001a0a72ca */ /* 0x000fe400000e0000 */
[----:B------:R-:W-:-:S02]  /*0730*/  R2UR UR11, R27 ;  /* 0x000000001b0b72ca */ /* 0x000fc400000e0000 */
[----:B------:R-:W-:Y:S02]  /*0740*/  IADD3.X R9, PT, PT, R15, UR37, RZ, P6, !PT ;  /* 0x000000250f097c10 */ /* 0x000fe4000b7fe4ff */
[----:B-1----:R-:W-:Y:S02]  /*0750*/  IADD3.X R12, PT, PT, RZ, R14, RZ, P0, !PT ;  /* 0x0000000eff0c7210 */ /* 0x002fe400007fe4ff */
[----:B------:R-:W-:Y:S01]  /*0760*/  LEA.HI R14, P2, R5, R2, RZ, 0x1 ;  /* 0x00000002050e7211 */ /* 0x000fe200078508ff */
[----:B------:R1:W5:Y:S01]  /*0770*/  LDG.E R8, desc[UR8][R8.64] ;  /* 0x0000000808087981 */ /* 0x000362000c1e1900 */
[----:B------:R-:W-:Y:S02]  /*0780*/  IADD3.X R2, PT, PT, RZ, R10, RZ, P1, !PT ;  /* 0x0000000aff027210 */ /* 0x000fe40000ffe4ff */
[----:B------:R-:W-:Y:S02]  /*0790*/  SHF.L.U64.HI R13, R11, 0x1, R12 ;  /* 0x000000010b0d7819 */ /* 0x000fe4000001020c */
[----:B------:R-:W-:Y:S01]  /*07a0*/  R2UR UR12, R26 ;  /* 0x000000001a0c72ca */ /* 0x000fe200000e0000 */
[----:B------:R-:W5:Y:S01]  /*07b0*/  LDG.E R24, desc[UR10][R24.64] ;  /* 0x0000000a18187981 */ /* 0x000f62000c1e1900 */
[----:B------:R-:W-:-:S02]  /*07c0*/  R2UR UR13, R27 ;  /* 0x000000001b0d72ca */ /* 0x000fc400000e0000 */
[----:B------:R-:W-:Y:S02]  /*07d0*/  SHF.L.U32 R11, R11, 0x1, RZ ;  /* 0x000000010b0b7819 */ /* 0x000fe400000006ff */
[----:B------:R-:W-:Y:S02]  /*07e0*/  LEA.HI R0, P0, R7, R0, RZ, 0x1 ;  /* 0x0000000007007211 */ /* 0x000fe400078108ff */
[C---:B-1----:R-:W-:Y:S02]  /*07f0*/  SHF.L.U64.HI R9, R3.reuse, 0x1, R2 ;  /* 0x0000000103097819 */ /* 0x042fe40000010202 */
[----:B------:R-:W-:Y:S02]  /*0800*/  SHF.L.U32 R10, R3, 0x1, RZ ;  /* 0x00000001030a7819 */ /* 0x000fe400000006ff */
[----:B------:R-:W-:Y:S02]  /*0810*/  LOP3.LUT R2, R11, 0xfffffffc, RZ, 0xc0, !PT ;  /* 0xfffffffc0b027812 */ /* 0x000fe400078ec0ff */
[----:B------:R-:W-:Y:S01]  /*0820*/  IADD3.X R7, PT, PT, RZ, R7, RZ, P0, !PT ;  /* 0x00000007ff077210 */ /* 0x000fe200007fe4ff */
[----:B------:R-:W5:Y:S01]  /*0830*/  LDG.E R22, desc[UR12][R22.64] ;  /* 0x0000000c16167981 */ /* 0x000f62000c1e1900 */
        /* <DEDUP_REMOVED lines=21> */
[----:B--2---:R-:W-:Y:S02]  /*0990*/  PRMT R31, R6, 0x7632, R31 ;  /* 0x00007632061f7816 */ /* 0x004fe4000000001f */
[C---:B---3--:R-:W-:Y:S02]  /*09a0*/  PRMT R9, R28.reuse, 0x7632, R9 ;  /* 0x000076321c097816 */ /* 0x048fe40000000009 */
[----:B------:R-:W-:-:S02]  /*09b0*/  SHF.L.U32 R28, R28, 0x10, RZ ;  /* 0x000000101c1c7819 */ /* 0x000fc400000006ff */
[----:B------:R-:W-:Y:S01]  /*09c0*/  SHF.L.U32 R9, R9, 0x10, RZ ;  /* 0x0000001009097819 */ /* 0x000fe200000006ff */
[----:B------:R-:W-:Y:S01]  /*09d0*/  IMAD.U32 R6, R6, 0x10000, RZ ;  /* 0x0001000006067824 */ /* 0x000fe200078e00ff */
[----:B------:R-:W-:Y:S02]  /*09e0*/  SHF.L.U32 R31, R31, 0x10, RZ ;  /* 0x000000101f1f7819 */ /* 0x000fe400000006ff */
        /* <DEDUP_REMOVED lines=8> */
[----:B------:R-:W-:Y:S02]  /*0a70*/  SHF.L.U32 R29, R29, 0x10, RZ ;  /* 0x000000101d1d7819 */ /* 0x000fe400000006ff */
[C---:B------:R-:W-:Y:S02]  /*0a80*/  PRMT R25, R24.reuse, 0x7632, R25 ;  /* 0x0000763218197816 */ /* 0x040fe40000000019 */
[----:B------:R-:W-:-:S02]  /*0a90*/  SHF.L.U32 R24, R24, 0x10, RZ ;  /* 0x0000001018187819 */ /* 0x000fc400000006ff */
        /* <DEDUP_REMOVED lines=10> */
[C---:B------:R-:W-:Y:S01]  /*0b40*/  PRMT R19, R10.reuse, 0x7632, R19 ;  /* 0x000076320a137816 */ /* 0x040fe20000000013 */
[----:B------:R-:W-:Y:S01]  /*0b50*/  IMAD.U32 R18, R10, 0x10000, RZ ;  /* 0x000100000a127824 */ /* 0x000fe200078e00ff */
[----:B------:R-:W-:-:S02]  /*0b60*/  FMNMX3 R0, R0, R20, R21, !PT ;  /* 0x0000001400007276 */ /* 0x000fc40007800015 */
[C---:B------:R-:W-:Y:S02]  /*0b70*/  PRMT R17, R12.reuse, 0x7632, R17 ;  /* 0x000076320c117816 */ /* 0x040fe40000000011 */
[----:B------:R-:W-:Y:S02]  /*0b80*/  SHF.L.U32 R19, R19, 0x10, RZ ;  /* 0x0000001013137819 */ /* 0x000fe400000006ff */
[----:B------:R-:W-:Y:S02]  /*0b90*/  SHF.L.U32 R16, R12, 0x10, RZ ;  /* 0x000000100c107819 */ /* 0x000fe400000006ff */
[----:B------:R-:W-:Y:S02]  /*0ba0*/  PRMT R5, R14, 0x7632, R5 ;  /* 0x000076320e057816 */ /* 0x000fe40000000005 */
[----:B------:R-:W-:Y:S02]  /*0bb0*/  SHF.L.U32 R17, R17, 0x10, RZ ;  /* 0x0000001011117819 */ /* 0x000fe400000006ff */
[----:B------:R-:W-:-:S02]  /*0bc0*/  FMNMX3 R0, R0, R18, R19, !PT ;  /* 0x0000001200007276 */ /* 0x000fc40007800013 */
[----:B------:R-:W-:Y:S02]  /*0bd0*/  SHF.L.U32 R10, R14, 0x10, RZ ;  /* 0x000000100e0a7819 */ /* 0x000fe400000006ff */
[----:B------:R-:W-:Y:S02]  /*0be0*/  SHF.L.U32 R5, R5, 0x10, RZ ;  /* 0x0000001005057819 */ /* 0x000fe400000006ff */
[----:B------:R-:W-:-:S04]  /*0bf0*/  FMNMX3 R0, R0, R16, R17, !PT ;  /* 0x0000001000007276 */ /* 0x000fc80007800011 */
        /* <DEDUP_REMOVED lines=27> */
[----:B------:R-:W-:Y:S01]  /*0db0*/  FADD R22, R5, -R15 ;  /* 0x8000000f05167221 */ /* 0x000fe20000000000 */
[----:B------:R-:W-:Y:S01]  /*0dc0*/  FADD R5, R16, -12583039 ;  /* 0xcb40007f10057421 */ /* 0x000fe20000000000 */
[-C--:B------:R-:W-:Y:S01]  /*0dd0*/  FFMA.SAT R9, R46, R11.reuse, 0.5 ;  /* 0x3f0000002e097423 */ /* 0x080fe2000000200b */
[----:B------:R-:W-:Y:S01]  /*0de0*/  FFMA R3, R48, 1.4426950216293334961, -R3 ;  /* 0x3fb8aa3b30037823 */ /* 0x000fe20000000803 */
[----:B------:R-:W-:Y:S01]  /*0df0*/  FADD R42, R4, -R15 ;  /* 0x8000000f042a7221 */ /* 0x000fe20000000000 */
[----:B------:R-:W-:Y:S01]  /*0e00*/  FFMA R5, R50, 1.4426950216293334961, -R5 ;  /* 0x3fb8aa3b32057823 */ /* 0x000fe20000000805 */
[-C--:B------:R-:W-:Y:S01]  /*0e10*/  FFMA.RM R9, R9, R12.reuse, 12582913 ;  /* 0x4b40000109097423 */ /* 0x080fe2000000400c */
[----:B------:R-:W-:Y:S01]  /*0e20*/  FFMA R48, R48, 1.925963033500011079e-08, R3 ;  /* 0x32a5706030307823 */ /* 0x000fe20000000003 */
[-C--:B------:R-:W-:Y:S01]  /*0e30*/  FFMA.SAT R3, R44, R11.reuse, 0.5 ;  /* 0x3f0000002c037423 */ /* 0x080fe2000000200b */
[----:B------:R-:W-:Y:S01]  /*0e40*/  FFMA R50, R50, 1.925963033500011079e-08, R5 ;  /* 0x32a5706032327823 */ /* 0x000fe20000000005 */
[----:B------:R-:W-:Y:S01]  /*0e50*/  FADD R5, R9, -12583039 ;  /* 0xcb40007f09057421 */ /* 0x000fe20000000000 */
[--C-:B------:R-:W-:Y:S01]  /*0e60*/  FADD R36, R20, -R15.reuse ;  /* 0x8000000f14247221 */ /* 0x100fe20000000000 */
[-C--:B------:R-:W-:Y:S01]  /*0e70*/  FFMA.RM R3, R3, R12.reuse, 12582913 ;  /* 0x4b40000103037423 */ /* 0x080fe2000000400c */
[----:B------:R-:W-:Y:S01]  /*0e80*/  FADD R20, R17, -R15 ;  /* 0x8000000f11147221 */ /* 0x000fe20000000000 */
[----:B------:R-:W-:Y:S01]  /*0e90*/  FFMA R5, R46, 1.4426950216293334961, -R5 ;  /* 0x3fb8aa3b2e057823 */ /* 0x000fe20000000805 */
[-C--:B------:R-:W-:Y:S01]  /*0ea0*/  FFMA.SAT R17, R0, R11.reuse, 0.5 ;  /* 0x3f00000000117423 */ /* 0x080fe2000000200b */
[----:B------:R-:W-:Y:S01]  /*0eb0*/  FADD R7, R3, -12583039 ;  /* 0xcb40007f03077421 */ /* 0x000fe20000000000 */
[----:B------:R-:W-:Y:S01]  /*0ec0*/  FADD R14, R10, -R15 ;  /* 0x8000000f0a0e7221 */ /* 0x000fe20000000000 */
[----:B------:R-:W-:Y:S01]  /*0ed0*/  FFMA R46, R46, 1.925963033500011079e-08, R5 ;  /* 0x32a570602e2e7823 */ /* 0x000fe20000000005 */
[----:B------:R-:W-:Y:S01]  /*0ee0*/  FADD R2, R8, -R15 ;  /* 0x8000000f08027221 */ /* 0x000fe20000000000 */
[----:B------:R-:W-:Y:S01]  /*0ef0*/  FFMA R7, R44, 1.4426950216293334961, -R7 ;  /* 0x3fb8aa3b2c077823 */ /* 0x000fe20000000807 */
[--C-:B------:R-:W-:Y:S01]  /*0f00*/  FADD R4, R24, -R15.reuse ;  /* 0x8000000f18047221 */ /* 0x100fe20000000000 */
[-C--:B------:R-:W-:Y:S01]  /*0f10*/  FFMA.RM R10, R17, R12.reuse, 12582913 ;  /* 0x4b400001110a7423 */ /* 0x080fe2000000400c */
[----:B------:R-:W-:Y:S01]  /*0f20*/  FADD R40, R29, -R15 ;  /* 0x8000000f1d287221 */ /* 0x000fe20000000000 */
[----:B------:R-:W-:Y:S01]  /*0f30*/  FFMA R44, R44, 1.925963033500011079e-08, R7 ;  /* 0x32a570602c2c7823 */ /* 0x000fe20000000007 */
[----:B------:R-:W-:Y:S01]  /*0f40*/  FFMA.SAT R7, R42, R11, 0.5 ;  /* 0x3f0000002a077423 */ /* 0x000fe2000000200b */
[--C-:B------:R-:W-:Y:S01]  /*0f50*/  FADD R6, R25, -R15.reuse ;  /* 0x8000000f19067221 */ /* 0x100fe20000000000 */
[--C-:B------:R-:W-:Y:S01]  /*0f60*/  FADD R8, R23, -R15.reuse ;  /* 0x8000000f17087221 */ /* 0x100fe20000000000 */
[--C-:B------:R-:W-:Y:S01]  /*0f70*/  FADD R30, R21, -R15.reuse ;  /* 0x8000000f151e7221 */ /* 0x100fe20000000000 */
[----:B------:R-:W-:Y:S01]  /*0f80*/  FFMA.RM R7, R7, R12, 12582913 ;  /* 0x4b40000107077423 */ /* 0x000fe2000000400c */
[----:B------:R-:W-:Y:S01]  /*0f90*/  FADD R24, R19, -R15 ;  /* 0x8000000f13187221 */ /* 0x000fe20000000000 */
[----:B------:R-:W-:Y:S01]  /*0fa0*/  SHF.L.U32 R16, R16, 0x17, RZ ;  /* 0x0000001710107819 */ /* 0x000fe200000006ff */
[----:B------:R-:W1:Y:S01]  /*0fb0*/  MUFU.EX2 R15, R50 ;  /* 0x00000032000f7308 */ /* 0x000e620000000800 */
[----:B------:R-:W-:Y:S01]  /*0fc0*/  FADD R5, R7, -12583039 ;  /* 0xcb40007f07057421 */ /* 0x000fe20000000000 */
[----:B------:R-:W-:-:S03]  /*0fd0*/  SHF.L.U32 R3, R3, 0x17, RZ ;  /* 0x0000001703037819 */ /* 0x000fc600000006ff */
[----:B------:R-:W-:-:S03]  /*0fe0*/  FFMA R5, R42, 1.4426950216293334961, -R5 ;  /* 0x3fb8aa3b2a057823 */ /* 0x000fc60000000805 */
[----:B------:R-:W2:Y:S01]  /*0ff0*/  MUFU.EX2 R48, R48 ;  /* 0x0000003000307308 */ /* 0x000ea20000000800 */
[----:B------:R-:W-:Y:S01]  /*1000*/  FFMA R42, R42, 1.925963033500011079e-08, R5 ;  /* 0x32a570602a2a7823 */ /* 0x000fe20000000005 */
[----:B------:R-:W-:Y:S01]  /*1010*/  SHF.L.U32 R5, R13, 0x17, RZ ;  /* 0x000000170d057819 */ /* 0x000fe200000006ff */
[C---:B------:R-:W-:Y:S01]  /*1020*/  FADD R13, R10.reuse, -12583039 ;  /* 0xcb40007f0a0d7421 */ /* 0x040fe20000000000 */
[----:B------:R-:W-:-:S03]  /*1030*/  SHF.L.U32 R10, R10, 0x17, RZ ;  /* 0x000000170a0a7819 */ /* 0x000fc600000006ff */
[C---:B------:R-:W-:Y:S01]  /*1040*/  FFMA R13, R0.reuse, 1.4426950216293334961, -R13 ;  /* 0x3fb8aa3b000d7823 */ /* 0x040fe2000000080d */
[----:B------:R-:W3:Y:S03]  /*1050*/  MUFU.EX2 R44, R44 ;  /* 0x0000002c002c7308 */ /* 0x000ee60000000800 */
[----:B------:R-:W-:Y:S01]  /*1060*/  FFMA R19, R0, 1.925963033500011079e-08, R13 ;  /* 0x32a5706000137823 */ /* 0x000fe2000000000d */
[----:B------:R-:W-:Y:S01]  /*1070*/  FFMA.SAT R13, R2, R11, 0.5 ;  /* 0x3f000000020d7423 */ /* 0x000fe2000000200b */
[----:B-1----:R-:W-:-:S03]  /*1080*/  FMUL R0, R16, R15 ;  /* 0x0000000f10007220 */ /* 0x002fc60000400000 */
[----:B------:R-:W-:Y:S01]  /*1090*/  FFMA.RM R13, R13, R12, 12582913 ;  /* 0x4b4000010d0d7423 */ /* 0x000fe2000000400c */
[----:B------:R-:W1:Y:S01]  /*10a0*/  MUFU.EX2 R15, R46 ;  /* 0x0000002e000f7308 */ /* 0x000e620000000800 */
[----:B--2---:R-:W-:Y:S02]  /*10b0*/  FMUL R5, R5, R48 ;  /* 0x0000003005057220 */ /* 0x004fe40000400000 */
[----:B------:R-:W-:-:S04]  /*10c0*/  FADD R17, R13, -12583039 ;  /* 0xcb40007f0d117421 */ /* 0x000fc80000000000 */
[C---:B------:R-:W-:Y:S01]  /*10d0*/  FFMA R17, R2.reuse, 1.4426950216293334961, -R17 ;  /* 0x3fb8aa3b02117823 */ /* 0x040fe20000000811 */
[----:B------:R-:W-:Y:S01]  /*10e0*/  MUFU.EX2 R19, R19 ;  /* 0x0000001300137308 */ /* 0x000fe20000000800 */
[----:B---3--:R-:W-:Y:S02]  /*10f0*/  FMUL R3, R3, R44 ;  /* 0x0000002c03037220 */ /* 0x008fe40000400000 */
        /* <DEDUP_REMOVED lines=17> */
[----:B------:R-:W-:-:S03]  /*1210*/  IMAD.SHL.U32 R4, R7, 0x800000, RZ ;  /* 0x0080000007047824 */ /* 0x000fc600078e00ff */
[-C--:B------:R-:W-:Y:S01]  /*1220*/  FFMA.RM R16, R23, R12.reuse, 12582913 ;  /* 0x4b40000117107423 */ /* 0x080fe2000000400c */
[----:B-1----:R-:W-:Y:S01]  /*1230*/  FMUL R4, R4, R17 ;  /* 0x0000001104047220 */ /* 0x002fe20000400000 */
[-C--:B------:R-:W-:Y:S01]  /*1240*/  FFMA.SAT R17, R38, R11.reuse, 0.5 ;  /* 0x3f00000026117423 */ /* 0x080fe2000000200b */
[----:B------:R-:W-:Y:S01]  /*1250*/  FFMA.SAT R23, R36, R11, 0.5 ;  /* 0x3f00000024177423 */ /* 0x000fe2000000200b */
[----:B------:R-:W-:Y:S02]  /*1260*/  FADD R7, R16, -12583039 ;  /* 0xcb40007f10077421 */ /* 0x000fe40000000000 */
[-C--:B------:R-:W-:Y:S01]  /*1270*/  FFMA.RM R17, R17, R12.reuse, 12582913 ;  /* 0x4b40000111117423 */ /* 0x080fe2000000400c */
        /* <DEDUP_REMOVED lines=89> */
[----:B------:R-:W-:Y:S02]  /*1810*/  IMAD.SHL.U32 R22, R24, 0x800000, RZ ;  /* 0x0080000018167824 */ /* 0x000fe400078e00ff */
[----:B------:R-:W-:Y:S02]  /*1820*/  FADD R19, R14, R7 ;  /* 0x000000070e137221 */ /* 0x000fe40000000000 */
[----:B------:R-:W-:Y:S02]  /*1830*/  FMUL R22, R22, R29 ;  /* 0x0000001d16167220 */ /* 0x000fe40000400000 */
[----:B------:R-:W-:Y:S01]  /*1840*/  FADD R14, R19, R8 ;  /* 0x00000008130e7221 */ /* 0x000fe20000000000 */
[----:B------:R-:W-:Y:S01]  /*1850*/  SHF.L.U32 R19, R13, 0x17, RZ ;  /* 0x000000170d137819 */ /* 0x000fe200000006ff */
[----:B---3--:R-:W-:-:S02]  /*1860*/  FMUL R24, R12, R37 ;  /* 0x000000250c187220 */ /* 0x008fc40000400000 */
        /* <DEDUP_REMOVED lines=24> */
.L_x_6683:
        /* <DEDUP_REMOVED lines=12> */
[----:B0-----:R-:W-:Y:S05]  /*1ab0*/  CALL.REL.NOINC `($__internal_122_$__cuda_sm3x_div_rn_noftz_f32_slowpath) ;  /* 0x0000002800ac7944 */ /* 0x001fea0003c00000 */
[----:B------:R-:W-:-:S07]  /*1ac0*/  MOV R11, R5 ;  /* 0x00000005000b7202 */ /* 0x000fce0000000f00 */
.L_x_6632:
[----:B------:R-:W-:Y:S05]  /*1ad0*/  BSYNC.RECONVERGENT B2 ;  /* 0x0000000000027941 */ /* 0x000fea0003800200 */
.L_x_6631:
        /* <DEDUP_REMOVED lines=12> */
[----:B0-----:R-:W-:Y:S05]  /*1ba0*/  CALL.REL.NOINC `($__internal_122_$__cuda_sm3x_div_rn_noftz_f32_slowpath) ;  /* 0x0000002800707944 */ /* 0x001fea0003c00000 */
[----:B------:R-:W-:-:S07]  /*1bb0*/  MOV R14, R5 ;  /* 0x00000005000e7202 */ /* 0x000fce0000000f00 */
.L_x_6634:
[----:B------:R-:W-:Y:S05]  /*1bc0*/  BSYNC.RECONVERGENT B2 ;  /* 0x0000000000027941 */ /* 0x000fea0003800200 */
.L_x_6633:
        /* <DEDUP_REMOVED lines=14> */
.L_x_6636:
[----:B------:R-:W-:Y:S05]  /*1cb0*/  BSYNC.RECONVERGENT B2 ;  /* 0x0000000000027941 */ /* 0x000fea0003800200 */
.L_x_6635:
        /* <DEDUP_REMOVED lines=12> */
[----:B0-----:R-:W-:Y:S05]  /*1d80*/  CALL.REL.NOINC `($__internal_122_$__cuda_sm3x_div_rn_noftz_f32_slowpath) ;  /* 0x0000002400f87944 */ /* 0x001fea0003c00000 */
[----:B------:R-:W-:-:S07]  /*1d90*/  MOV R15, R5 ;  /* 0x00000005000f7202 */ /* 0x000fce0000000f00 */
.L_x_6638:
[----:B------:R-:W-:Y:S05]  /*1da0*/  BSYNC.RECONVERGENT B2 ;  /* 0x0000000000027941 */ /* 0x000fea0003800200 */
.L_x_6637:
        /* <DEDUP_REMOVED lines=14> */
.L_x_6640:
[----:B------:R-:W-:Y:S05]  /*1e90*/  BSYNC.RECONVERGENT B2 ;  /* 0x0000000000027941 */ /* 0x000fea0003800200 */
.L_x_6639:
        /* <DEDUP_REMOVED lines=14> */
.L_x_6642:
[----:B------:R-:W-:Y:S05]  /*1f80*/  BSYNC.RECONVERGENT B2 ;  /* 0x0000000000027941 */ /* 0x000fea0003800200 */
.L_x_6641:
        /* <DEDUP_REMOVED lines=14> */
.L_x_6644:
[----:B------:R-:W-:Y:S05]  /*2070*/  BSYNC.RECONVERGENT B2 ;  /* 0x0000000000027941 */ /* 0x000fea0003800200 */
.L_x_6643:
        /* <DEDUP_REMOVED lines=14> */
.L_x_6646:
[----:B------:R-:W-:Y:S05]  /*2160*/  BSYNC.RECONVERGENT B2 ;  /* 0x0000000000027941 */ /* 0x000fea0003800200 */
.L_x_6645:
        /* <DEDUP_REMOVED lines=14> */
.L_x_6648:
[----:B------:R-:W-:Y:S05]  /*2250*/  BSYNC.RECONVERGENT B2 ;  /* 0x0000000000027941 */ /* 0x000fea0003800200 */
.L_x_6647:
        /* <DEDUP_REMOVED lines=14> */
.L_x_6650:
[----:B------:R-:W-:Y:S05]  /*2340*/  BSYNC.RECONVERGENT B2 ;  /* 0x0000000000027941 */ /* 0x000fea0003800200 */
.L_x_6649:
        /* <DEDUP_REMOVED lines=14> */
.L_x_6652:
[----:B------:R-:W-:Y:S05]  /*2430*/  BSYNC.RECONVERGENT B2 ;  /* 0x0000000000027941 */ /* 0x000fea0003800200 */
.L_x_6651:
        /* <DEDUP_REMOVED lines=14> */
.L_x_6654:
[----:B------:R-:W-:Y:S05]  /*2520*/  BSYNC.RECONVERGENT B2 ;  /* 0x0000000000027941 */ /* 0x000fea0003800200 */
.L_x_6653:
        /* <DEDUP_REMOVED lines=14> */
.L_x_6656:
[----:B------:R-:W-:Y:S05]  /*2610*/  BSYNC.RECONVERGENT B2 ;  /* 0x0000000000027941 */ /* 0x000fea0003800200 */
.L_x_6655:
        /* <DEDUP_REMOVED lines=14> */
.L_x_6658:
[----:B------:R-:W-:Y:S05]  /*2700*/  BSYNC.RECONVERGENT B2 ;  /* 0x0000000000027941 */ /* 0x000fea0003800200 */
.L_x_6657:
        /* <DEDUP_REMOVED lines=14> */
.L_x_6660:
[----:B------:R-:W-:Y:S05]  /*27f0*/  BSYNC.RECONVERGENT B2 ;  /* 0x0000000000027941 */ /* 0x000fea0003800200 */
.L_x_6659:
        /* <DEDUP_REMOVED lines=14> */
.L_x_6662:
[----:B------:R-:W-:Y:S05]  /*28e0*/  BSYNC.RECONVERGENT B2 ;  /* 0x0000000000027941 */ /* 0x000fea0003800200 */
.L_x_6661:
        /* <DEDUP_REMOVED lines=14> */
.L_x_6664:
[----:B------:R-:W-:Y:S05]  /*29d0*/  BSYNC.RECONVERGENT B2 ;  /* 0x0000000000027941 */ /* 0x000fea0003800200 */
.L_x_6663:
        /* <DEDUP_REMOVED lines=14> */
.L_x_6666:
[----:B------:R-:W-:Y:S05]  /*2ac0*/  BSYNC.RECONVERGENT B2 ;  /* 0x0000000000027941 */ /* 0x000fea0003800200 */
.L_x_6665:
        /* <DEDUP_REMOVED lines=14> */
.L_x_6668:
[----:B------:R-:W-:Y:S05]  /*2bb0*/  BSYNC.RECONVERGENT B2 ;  /* 0x0000000000027941 */ /* 0x000fea0003800200 */
.L_x_6667:
        /* <DEDUP_REMOVED lines=13> */
.L_x_6670:
[----:B------:R-:W-:Y:S05]  /*2c90*/  BSYNC.RECONVERGENT B2 ;  /* 0x0000000000027941 */ /* 0x000fea0003800200 */
.L_x_6669:
[----:B------:R-:W-:Y:S01]  /*2ca0*/  HFMA2 R3, -RZ, RZ, 0, 0 ;  /* 0x00000000ff037431 */ /* 0x000fe200000001ff */
[----:B------:R-:W-:Y:S01]  /*2cb0*/  MOV R2, R34 ;  /* 0x0000002200027202 */ /* 0x000fe20000000f00 */
[----:B------:R-:W-:Y:S01]  /*2cc0*/  IMAD R12, R35, UR42, RZ ;  /* 0x0000002a230c7c24 */ /* 0x000fe2000f8e02ff */
[----:B------:R-:W-:Y:S02]  /*2cd0*/  F2FP.BF16.F32.PACK_AB R15, R15, R0 ;  /* 0x000000000f0f723e */ /* 0x000fe400000010ff */
[----:B------:R-:W-:Y:S01]  /*2ce0*/  F2FP.BF16.F32.PACK_AB R0, R7, R4 ;  /* 0x000000040700723e */ /* 0x000fe200000010ff */
[----:B------:R-:W-:Y:S01]  /*2cf0*/  IMAD R13, R33, UR43, R12 ;  /* 0x0000002b210d7c24 */ /* 0x000fe2000f8e020c */
[----:B------:R-:W-:Y:S02]  /*2d00*/  F2FP.BF16.F32.PACK_AB R9, R9, R6 ;  /* 0x000000060909723e */ /* 0x000fe400000010ff */
[----:B------:R-:W-:Y:S01]  /*2d10*/  F2FP.BF16.F32.PACK_AB R20, R5, R20 ;  /* 0x000000140514723e */ /* 0x000fe200000010ff */
[----:B------:R-:W-:Y:S01]  /*2d20*/  IMAD.WIDE.U32 R2, R33, UR42, R2 ;  /* 0x0000002a21027c25 */ /* 0x000fe2000f8e0002 */
[----:B------:R-:W-:-:S02]  /*2d30*/  R2UR UR4, R26 ;  /* 0x000000001a0472ca */ /* 0x000fc400000e0000 */
[----:B------:R-:W-:Y:S02]  /*2d40*/  R2UR UR5, R27 ;  /* 0x000000001b0572ca */ /* 0x000fe400000e0000 */
[----:B------:R-:W-:Y:S02]  /*2d50*/  IADD3 R3, PT, PT, R3, R13, RZ ;  /* 0x0000000d03037210 */ /* 0x000fe40007ffe0ff */
[C---:B------:R-:W-:Y:S02]  /*2d60*/  IADD3 R6, P6, PT, R2.reuse, 0x80, RZ ;  /* 0x0000008002067810 */ /* 0x040fe40007fde0ff */
[----:B------:R-:W-:Y:S02]  /*2d70*/  LEA.HI R4, P0, R3, R2, RZ, 0x1 ;  /* 0x0000000203047211 */ /* 0x000fe400078108ff */
[----:B------:R-:W-:Y:S02]  /*2d80*/  IADD3 R22, P5, PT, R2, 0xc0, RZ ;  /* 0x000000c002167810 */ /* 0x000fe40007fbe0ff */
[----:B------:R-:W-:-:S02]  /*2d90*/  IADD3.X R7, PT, PT, RZ, R3, RZ, P0, !PT ;  /* 0x00000003ff077210 */ /* 0x000fc400007fe4ff */
[----:B------:R-:W-:Y:S02]  /*2da0*/  F2FP.BF16.F32.PACK_AB R16, R19, R16 ;  /* 0x000000101310723e */ /* 0x000fe400000010ff */
[C---:B------:R-:W-:Y:S02]  /*2db0*/  SHF.L.U64.HI R5, R4.reuse, 0x1, R7 ;  /* 0x0000000104057819 */ /* 0x040fe40000010207 */
[----:B------:R-:W-:Y:S02]  /*2dc0*/  SHF.L.U32 R4, R4, 0x1, RZ ;  /* 0x0000000104047819 */ /* 0x000fe400000006ff */
[----:B------:R-:W-:Y:S02]  /*2dd0*/  IADD3.X R7, PT, PT, RZ, R3, RZ, P6, !PT ;  /* 0x00000003ff077210 */ /* 0x000fe400037fe4ff */
[----:B------:R-:W-:Y:S02]  /*2de0*/  LOP3.LUT R4, R4, 0xfffffffc, RZ, 0xc0, !PT ;  /* 0xfffffffc04047812 */ /* 0x000fe400078ec0ff */
[----:B------:R-:W-:-:S02]  /*2df0*/  F2FP.BF16.F32.PACK_AB R18, R21, R18 ;  /* 0x000000121512723e */ /* 0x000fc400000010ff */
[----:B------:R-:W-:Y:S02]  /*2e00*/  IADD3 R21, P0, PT, R2, 0x40, RZ ;  /* 0x0000004002157810 */ /* 0x000fe40007f1e0ff */
[----:B------:R-:W-:Y:S02]  /*2e10*/  IADD3.X R19, PT, PT, RZ, R3, RZ, P5, !PT ;  /* 0x00000003ff137210 */ /* 0x000fe40002ffe4ff */
[----:B------:R-:W-:Y:S02]  /*2e20*/  LEA.HI R6, P5, R7, R6, RZ, 0x1 ;  /* 0x0000000607067211 */ /* 0x000fe400078b08ff */
[----:B------:R-:W-:Y:S02]  /*2e30*/  F2FP.BF16.F32.PACK_AB R10, R17, R10 ;  /* 0x0000000a110a723e */ /* 0x000fe400000010ff */
[----:B------:R-:W-:Y:S01]  /*2e40*/  IADD3 R4, P1, PT, R4, UR40, RZ ;  /* 0x0000002804047c10 */ /* 0x000fe2000ff3e0ff */
[----:B------:R-:W-:Y:S01]  /*2e50*/  IMAD.X R7, RZ, RZ, R7, P5 ;  /* 0x000000ffff077224 */ /* 0x000fe200028e0607 */
[----:B------:R-:W-:-:S02]  /*2e60*/  IADD3 R17, P4, PT, R2, 0x100, RZ ;  /* 0x0000010002117810 */ /* 0x000fc40007f9e0ff */
[----:B------:R-:W-:Y:S02]  /*2e70*/  IADD3.X R24, PT, PT, RZ, R3, RZ, P0, !PT ;  /* 0x00000003ff187210 */ /* 0x000fe400007fe4ff */
[----:B------:R-:W-:Y:S02]  /*2e80*/  F2FP.BF16.F32.PACK_AB R23, R14, R11 ;  /* 0x0000000b0e17723e */ /* 0x000fe400000010ff */
[----:B------:R-:W-:Y:S02]  /*2e90*/  F2FP.BF16.F32.PACK_AB R29, R29, R28 ;  /* 0x0000001c1d1d723e */ /* 0x000fe400000010ff */
[----:B------:R-:W-:Y:S02]  /*2ea0*/  IADD3.X R5, PT, PT, R5, UR41, RZ, P1, !PT ;  /* 0x0000002905057c10 */ /* 0x000fe40008ffe4ff */
[----:B------:R-:W-:Y:S02]  /*2eb0*/  IADD3.X R28, PT, PT, RZ, R3, RZ, P4, !PT ;  /* 0x00000003ff1c7210 */ /* 0x000fe400027fe4ff */
[----:B------:R-:W-:Y:S01]  /*2ec0*/  LEA.HI R21, P0, R24, R21, RZ, 0x1 ;  /* 0x0000001518157211 */ /* 0x000fe200078108ff */
[----:B------:R1:W-:Y:S01]  /*2ed0*/  STG.E desc[UR4][R4.64], R23 ;  /* 0x0000001704007986 */ /* 0x0003e2000c101904 */
[----:B------:R-:W-:-:S02]  /*2ee0*/  LEA.HI R22, P4, R19, R22, RZ, 0x1 ;  /* 0x0000001613167211 */ /* 0x000fc400078908ff */
[C---:B------:R-:W-:Y:S02]  /*2ef0*/  SHF.L.U64.HI R7, R6.reuse, 0x1, R7 ;  /* 0x0000000106077819 */ /* 0x040fe40000010207 */
[----:B------:R-:W-:Y:S02]  /*2f00*/  IADD3.X R24, PT, PT, RZ, R24, RZ, P0, !PT ;  /* 0x00000018ff187210 */ /* 0x000fe400007fe4ff */
[----:B------:R-:W-:Y:S02]  /*2f10*/  IADD3.X R19, PT, PT, RZ, R19, RZ, P4, !PT ;  /* 0x00000013ff137210 */ /* 0x000fe400027fe4ff */
[----:B------:R-:W-:Y:S02]  /*2f20*/  SHF.L.U32 R6, R6, 0x1, RZ ;  /* 0x0000000106067819 */ /* 0x000fe400000006ff */
[----:B------:R-:W-:Y:S02]  /*2f30*/  LEA.HI R17, P5, R28, R17, RZ, 0x1 ;  /* 0x000000111c117211 */ /* 0x000fe400078b08ff */
[----:B-1----:R-:W-:-:S02]  /*2f40*/  SHF.L.U32 R4, R21, 0x1, RZ ;  /* 0x0000000115047819 */ /* 0x002fc400000006ff */
[----:B------:R-:W-:Y:S02]  /*2f50*/  SHF.L.U64.HI R5, R21, 0x1, R24 ;  /* 0x0000000115057819 */ /* 0x000fe40000010218 */
[----:B------:R-:W-:Y:S02]  /*2f60*/  LOP3.LUT R4, R4, 0xfffffffc, RZ, 0xc0, !PT ;  /* 0xfffffffc04047812 */ /* 0x000fe400078ec0ff */
[----:B------:R-:W-:Y:S02]  /*2f70*/  SHF.L.U64.HI R19, R22, 0x1, R19 ;  /* 0x0000000116137819 */ /* 0x000fe40000010213 */
[----:B------:R-:W-:Y:S02]  /*2f80*/  LOP3.LUT R6, R6, 0xfffffffc, RZ, 0xc0, !PT ;  /* 0xfffffffc06067812 */ /* 0x000fe400078ec0ff */
[----:B------:R-:W-:Y:S02]  /*2f90*/  SHF.L.U32 R22, R22, 0x1, RZ ;  /* 0x0000000116167819 */ /* 0x000fe400000006ff */
[----:B------:R-:W-:-:S02]  /*2fa0*/  SHF.L.U32 R24, R17, 0x1, RZ ;  /* 0x0000000111187819 */ /* 0x000fc400000006ff */
[----:B------:R-:W-:Y:S02]  /*2fb0*/  IADD3.X R28, PT, PT, RZ, R28, RZ, P5, !PT ;  /* 0x0000001cff1c7210 */ /* 0x000fe40002ffe4ff */
[----:B------:R-:W-:Y:S02]  /*2fc0*/  R2UR UR6, R26 ;  /* 0x000000001a0672ca */ /* 0x000fe400000e0000 */
[----:B------:R-:W-:Y:S02]  /*2fd0*/  R2UR UR7, R27 ;  /* 0x000000001b0772ca */ /* 0x000fe400000e0000 */
[----:B------:R-:W-:Y:S02]  /*2fe0*/  IADD3 R4, P4, PT, R4, UR40, RZ ;  /* 0x0000002804047c10 */ /* 0x000fe4000ff9e0ff */
[----:B------:R-:W-:Y:S02]  /*2ff0*/  IADD3 R6, P5, PT, R6, UR40, RZ ;  /* 0x0000002806067c10 */ /* 0x000fe4000ffbe0ff */
[----:B------:R-:W-:-:S02]  /*3000*/  R2UR UR8, R26 ;  /* 0x000000001a0872ca */ /* 0x000fc400000e0000 */
[----:B------:R-:W-:Y:S02]  /*3010*/  R2UR UR9, R27 ;  /* 0x000000001b0972ca */ /* 0x000fe400000e0000 */
[----:B------:R-:W-:Y:S02]  /*3020*/  LOP3.LUT R22, R22, 0xfffffffc, RZ, 0xc0, !PT ;  /* 0xfffffffc16167812 */ /* 0x000fe400078ec0ff */
[----:B------:R-:W-:Y:S02]  /*3030*/  LOP3.LUT R24, R24, 0xfffffffc, RZ, 0xc0, !PT ;  /* 0xfffffffc18187812 */ /* 0x000fe400078ec0ff */
[----:B------:R-:W-:Y:S02]  /*3040*/  IADD3.X R5, PT, PT, R5, UR41, RZ, P4, !PT ;  /* 0x0000002905057c10 */ /* 0x000fe4000a7fe4ff */
[----:B------:R-:W-:Y:S02]  /*3050*/  IADD3.X R7, PT, PT, R7, UR41, RZ, P5, !PT ;  /* 0x0000002907077c10 */ /* 0x000fe4000affe4ff */
[----:B------:R-:W-:Y:S01]  /*3060*/  IADD3 R22, P4, PT, R22, UR40, RZ ;  /* 0x0000002816167c10 */ /* 0x000fe2000ff9e0ff */
[----:B------:R1:W-:Y:S01]  /*3070*/  STG.E desc[UR4][R4.64], R15 ;  /* 0x0000000f04007986 */ /* 0x0003e2000c101904 */
[----:B------:R-:W-:-:S02]  /*3080*/  SHF.L.U64.HI R17, R17, 0x1, R28 ;  /* 0x0000000111117819 */ /* 0x000fc4000001021c */
[----:B------:R-:W-:Y:S01]  /*3090*/  IADD3 R24, P5, PT, R24, UR40, RZ ;  /* 0x0000002818187c10 */ /* 0x000fe2000ffbe0ff */
[----:B------:R-:W-:Y:S01]  /*30a0*/  STG.E desc[UR6][R6.64], R29 ;  /* 0x0000001d06007986 */ /* 0x000fe2000c101906 */
[C---:B------:R-:W-:Y:S02]  /*30b0*/  IADD3 R14, P3, PT, R2.reuse, 0x140, RZ ;  /* 0x00000140020e7810 */ /* 0x040fe40007f7e0ff */
[C---:B------:R-:W-:Y:S02]  /*30c0*/  IADD3 R13, P2, PT, R2.reuse, 0x180, RZ ;  /* 0x00000180020d7810 */ /* 0x040fe40007f5e0ff */
[----:B------:R-:W-:Y:S02]  /*30d0*/  IADD3 R11, P0, PT, R2, 0x200, RZ ;  /* 0x00000200020b7810 */ /* 0x000fe40007f1e0ff */
[----:B------:R-:W-:Y:S02]  /*30e0*/  IADD3.X R23, PT, PT, R19, UR41, RZ, P4, !PT ;  /* 0x0000002913177c10 */ /* 0x000fe4000a7fe4ff */
[----:B------:R-:W-:-:S02]  /*30f0*/  IADD3.X R25, PT, PT, R17, UR41, RZ, P5, !PT ;  /* 0x0000002911197c10 */ /* 0x000fc4000affe4ff */
[----:B------:R-:W-:Y:S01]  /*3100*/  IADD3 R12, P1, PT, R2, 0x1c0, RZ ;  /* 0x000001c0020c7810 */ /* 0x000fe20007f3e0ff */
[----:B------:R2:W-:Y:S01]  /*3110*/  STG.E desc[UR8][R22.64], R0 ;  /* 0x0000000016007986 */ /* 0x0005e2000c101908 */
[-C--:B------:R-:W-:Y:S02]  /*3120*/  IADD3.X R17, PT, PT, RZ, R3.reuse, RZ, P3, !PT ;  /* 0x00000003ff117210 */ /* 0x080fe40001ffe4ff */
[-C--:B------:R-:W-:Y:S02]  /*3130*/  IADD3.X R28, PT, PT, RZ, R3.reuse, RZ, P2, !PT ;  /* 0x00000003ff1c7210 */ /* 0x080fe400017fe4ff */
[----:B-1----:R-:W-:Y:S02]  /*3140*/  IADD3.X R4, PT, PT, RZ, R3, RZ, P0, !PT ;  /* 0x00000003ff047210 */ /* 0x002fe400007fe4ff */
[----:B------:R-:W-:Y:S02]  /*3150*/  R2UR UR10, R26 ;  /* 0x000000001a0a72ca */ /* 0x000fe400000e0000 */
[----:B------:R-:W-:-:S02]  /*3160*/  R2UR UR11, R27 ;  /* 0x000000001b0b72ca */ /* 0x000fc400000e0000 */
[----:B------:R-:W-:Y:S02]  /*3170*/  IADD3.X R5, PT, PT, RZ, R3, RZ, P1, !PT ;  /* 0x00000003ff057210 */ /* 0x000fe40000ffe4ff */
[----:B------:R-:W-:Y:S02]  /*3180*/  LEA.HI R14, P0, R17, R14, RZ, 0x1 ;  /* 0x0000000e110e7211 */ /* 0x000fe400078108ff */
[----:B--2---:R-:W-:Y:S02]  /*3190*/  LEA.HI R0, P1, R28, R13, RZ, 0x1 ;  /* 0x0000000d1c007211 */ /* 0x004fe400078308ff */
[----:B------:R-:W-:Y:S01]  /*31a0*/  IADD3 R2, P6, PT, R2, 0x240, RZ ;  /* 0x0000024002027810 */ /* 0x000fe20007fde0ff */
[----:B------:R-:W-:Y:S01]  /*31b0*/  IMAD.X R15, RZ, RZ, R17, P0 ;  /* 0x000000ffff0f7224 */ /* 0x000fe200000e0611 */
[----:B------:R-:W-:Y:S02]  /*31c0*/  LEA.HI R12, P2, R5, R12, RZ, 0x1 ;  /* 0x0000000c050c7211 */ /* 0x000fe400078508ff */
[----:B------:R-:W-:Y:S01]  /*31d0*/  IADD3.X R13, PT, PT, RZ, R28, RZ, P1, !PT ;  /* 0x0000001cff0d7210 */ /* 0x000fe20000ffe4ff */
[----:B------:R1:W-:Y:S01]  /*31e0*/  STG.E desc[UR10][R24.64], R9 ;  /* 0x0000000918007986 */ /* 0x0003e2000c10190a */
[----:B------:R-:W-:-:S02]  /*31f0*/  IADD3.X R3, PT, PT, RZ, R3, RZ, P6, !PT ;  /* 0x00000003ff037210 */ /* 0x000fc400037fe4ff */
[----:B------:R-:W-:Y:S02]  /*3200*/  LEA.HI R11, P0, R4, R11, RZ, 0x1 ;  /* 0x0000000b040b7211 */ /* 0x000fe400078108ff */
[----:B------:R-:W-:Y:S02]  /*3210*/  IADD3.X R7, PT, PT, RZ, R5, RZ, P2, !PT ;  /* 0x00000005ff077210 */ /* 0x000fe400017fe4ff */
[C---:B------:R-:W-:Y:S02]  /*3220*/  SHF.L.U64.HI R13, R0.reuse, 0x1, R13 ;  /* 0x00000001000d7819 */ /* 0x040fe4000001020d */
[----:B------:R-:W-:Y:S02]  /*3230*/  SHF.L.U32 R5, R0, 0x1, RZ ;  /* 0x0000000100057819 */ /* 0x000fe400000006ff */
[----:B------:R-:W-:Y:S02]  /*3240*/  LEA.HI R2, P3, R3, R2, RZ, 0x1 ;  /* 0x0000000203027211 */ /* 0x000fe400078708ff */
[----:B------:R-:W-:-:S02]  /*3250*/  SHF.L.U64.HI R15, R14, 0x1, R15 ;  /* 0x000000010e0f7819 */ /* 0x000fc4000001020f */
[----:B------:R-:W-:Y:S02]  /*3260*/  IADD3.X R0, PT, PT, RZ, R4, RZ, P0, !PT ;  /* 0x00000004ff007210 */ /* 0x000fe400007fe4ff */
[----:B------:R-:W-:Y:S02]  /*3270*/  SHF.L.U32 R14, R14, 0x1, RZ ;  /* 0x000000010e0e7819 */ /* 0x000fe400000006ff */
[C---:B------:R-:W-:Y:S02]  /*3280*/  SHF.L.U64.HI R7, R12.reuse, 0x1, R7 ;  /* 0x000000010c077819 */ /* 0x040fe40000010207 */
[----:B------:R-:W-:Y:S02]  /*3290*/  SHF.L.U32 R6, R12, 0x1, RZ ;  /* 0x000000010c067819 */ /* 0x000fe400000006ff */
[----:B------:R-:W-:Y:S02]  /*32a0*/  IADD3.X R3, PT, PT, RZ, R3, RZ, P3, !PT ;  /* 0x00000003ff037210 */ /* 0x000fe40001ffe4ff */
[----:B-1----:R-:W-:-:S02]  /*32b0*/  SHF.L.U64.HI R9, R11, 0x1, R0 ;  /* 0x000000010b097819 */ /* 0x002fc40000010200 */
[----:B------:R-:W-:Y:S02]  /*32c0*/  SHF.L.U32 R12, R11, 0x1, RZ ;  /* 0x000000010b0c7819 */ /* 0x000fe400000006ff */
[----:B------:R-:W-:Y:S02]  /*32d0*/  LOP3.LUT R11, R14, 0xfffffffc, RZ, 0xc0, !PT ;  /* 0xfffffffc0e0b7812 */ /* 0x000fe400078ec0ff */
[C---:B------:R-:W-:Y:S02]  /*32e0*/  SHF.L.U64.HI R0, R2.reuse, 0x1, R3 ;  /* 0x0000000102007819 */ /* 0x040fe40000010203 */
[----:B------:R-:W-:Y:S02]  /*32f0*/  SHF.L.U32 R14, R2, 0x1, RZ ;  /* 0x00000001020e7819 */ /* 0x000fe400000006ff */
[----:B------:R-:W-:Y:S02]  /*3300*/  IADD3 R2, P0, PT, R11, UR40, RZ ;  /* 0x000000280b027c10 */ /* 0x000fe4000ff1e0ff */
[----:B------:R-:W-:-:S02]  /*3310*/  LOP3.LUT R6, R6, 0xfffffffc, RZ, 0xc0, !PT ;  /* 0xfffffffc06067812 */ /* 0x000fc400078ec0ff */
[----:B------:R-:W-:Y:S02]  /*3320*/  IADD3.X R3, PT, PT, R15, UR41, RZ, P0, !PT ;  /* 0x000000290f037c10 */ /* 0x000fe400087fe4ff */
[----:B------:R-:W-:Y:S02]  /*3330*/  IADD3 R6, P0, PT, R6, UR40, RZ ;  /* 0x0000002806067c10 */ /* 0x000fe4000ff1e0ff */
[----:B------:R-:W-:Y:S02]  /*3340*/  LOP3.LUT R4, R5, 0xfffffffc, RZ, 0xc0, !PT ;  /* 0xfffffffc05047812 */ /* 0x000fe400078ec0ff */
[----:B------:R-:W-:Y:S02]  /*3350*/  IADD3.X R7, PT, PT, R7, UR41, RZ, P0, !PT ;  /* 0x0000002907077c10 */ /* 0x000fe400087fe4ff */
[----:B------:R-:W-:Y:S02]  /*3360*/  IADD3 R33, P0, PT, R32, R33, RZ ;  /* 0x0000002120217210 */ /* 0x000fe40007f1e0ff */
[----:B------:R-:W-:-:S02]  /*3370*/  LOP3.LUT R12, R12, 0xfffffffc, RZ, 0xc0, !PT ;  /* 0xfffffffc0c0c7812 */ /* 0x000fc400078ec0ff */
[----:B------:R-:W-:Y:S02]  /*3380*/  LEA.HI.X.SX32 R35, R32, R35, 0x1, P0 ;  /* 0x0000002320237211 */ /* 0x000fe400000f0eff */
[----:B------:R-:W-:Y:S02]  /*3390*/  ISETP.GE.U32.AND P0, PT, R33, UR44, PT ;  /* 0x0000002c21007c0c */ /* 0x000fe4000bf06070 */
[----:B------:R-:W-:Y:S02]  /*33a0*/  IADD3 R4, P1, PT, R4, UR40, RZ ;  /* 0x0000002804047c10 */ /* 0x000fe4000ff3e0ff */
[----:B------:R-:W-:Y:S02]  /*33b0*/  R2UR UR12, R26 ;  /* 0x000000001a0c72ca */ /* 0x000fe400000e0000 */
[----:B------:R-:W-:Y:S02]  /*33c0*/  R2UR UR13, R27 ;  /* 0x000000001b0d72ca */ /* 0x000fe400000e0000 */
[----:B------:R-:W-:-:S02]  /*33d0*/  LOP3.LUT R14, R14, 0xfffffffc, RZ, 0xc0, !PT ;  /* 0xfffffffc0e0e7812 */ /* 0x000fc400078ec0ff */
[----:B------:R-:W-:Y:S02]  /*33e0*/  ISETP.GE.AND.EX P0, PT, R35, UR45, PT, P0 ;  /* 0x0000002d23007c0c */ /* 0x000fe4000bf06300 */
[----:B------:R-:W-:Y:S02]  /*33f0*/  IADD3 R12, P2, PT, R12, UR40, RZ ;  /* 0x000000280c0c7c10 */ /* 0x000fe4000ff5e0ff */
[----:B------:R-:W-:Y:S02]  /*3400*/  IADD3.X R5, PT, PT, R13, UR41, RZ, P1, !PT ;  /* 0x000000290d057c10 */ /* 0x000fe40008ffe4ff */
[----:B------:R-:W-:Y:S02]  /*3410*/  F2FP.BF16.F32.PACK_AB R8, R37, R8 ;  /* 0x000000082508723e */ /* 0x000fe400000010ff */
[----:B------:R-:W-:Y:S02]  /*3420*/  IADD3 R14, P1, PT, R14, UR40, RZ ;  /* 0x000000280e0e7c10 */ /* 0x000fe4000ff3e0ff */
[----:B------:R-:W-:Y:S01]  /*3430*/  IADD3.X R13, PT, PT, R9, UR41, RZ, P2, !PT ;  /* 0x00000029090d7c10 */ /* 0x000fe200097fe4ff */
[----:B------:R1:W-:Y:S01]  /*3440*/  STG.E desc[UR4][R2.64], R8 ;  /* 0x0000000802007986 */ /* 0x0003e2000c101904 */
[----:B------:R-:W-:-:S03]  /*3450*/  IADD3.X R15, PT, PT, R0, UR41, RZ, P1, !PT ;  /* 0x00000029000f7c10 */ /* 0x000fc60008ffe4ff */
[----:B------:R1:W-:Y:S04]  /*3460*/  STG.E desc[UR6][R4.64], R10 ;  /* 0x0000000a04007986 */ /* 0x0003e8000c101906 */
[----:B------:R1:W-:Y:S04]  /*3470*/  STG.E desc[UR8][R6.64], R16 ;  /* 0x0000001006007986 */ /* 0x0003e8000c101908 */
[----:B------:R1:W-:Y:S04]  /*3480*/  STG.E desc[UR10][R12.64], R18 ;  /* 0x000000120c007986 */ /* 0x0003e8000c10190a */
[----:B------:R1:W-:Y:S01]  /*3490*/  STG.E desc[UR12][R14.64], R20 ;  /* 0x000000140e007986 */ /* 0x0003e2000c10190c */
[----:B------:R-:W-:Y:S05]  /*34a0*/  @!P0 BRA `(.L_x_6671) ;  /* 0xffffffcc006c8947 */ /* 0x000fea000383ffff */
[----:B------:R-:W-:Y:S05]  /*34b0*/  EXIT ;  /* 0x000000000000794d */ /* 0x000fea0003800000 */
.L_x_6630:
[----:B------:R-:W-:Y:S01]  /*34c0*/  HFMA2 R11, -RZ, RZ, 0, 1.847743988037109375e-06 ;  /* 0x0000001fff0b7431 */ /* 0x000fe200000001ff */
[----:B------:R-:W-:Y:S01]  /*34d0*/  BSSY B0, `(.L_x_6672) ;  /* 0x0000006000007945 */ /* 0x000fe20003800000 */
[----:B------:R-:W-:Y:S01]  /*34e0*/  MOV R12, 0x10 ;  /* 0x00000010000c7802 */ /* 0x000fe20000000f00 */
[----:B------:R-:W-:-:S07]  /*34f0*/  IMAD.MOV.U32 R15, RZ, RZ, -0x1 ;  /* 0xffffffffff0f7424 */ /* 0x000fce00078e00ff */
[----:B0-----:R-:W-:Y:S05]  /*3500*/  WARPSYNC.COLLECTIVE R15, `(.L_x_6673) ;  /* 0x000000000f087348 */ /* 0x001fea0003c00000 */
[----:B------:R1:W2:Y:S02]  /*3510*/  SHFL.BFLY P6, R14, R13, R12, R11 ;  /* 0x0c00000c0d0e7389 */ /* 0x0002a400000c000b */
[----:B012---:R-:W-:Y:S05]  /*3520*/  ENDCOLLECTIVE ;  /* 0x000000000000791b */ /* 0x007fea0003800000 */
.L_x_6673:
[----:B------:R-:W-:Y:S05]  /*3530*/  BSYNC B0 ;  /* 0x0000000000007941 */ /* 0x000fea0003800000 */
.L_x_6672:
        /* <DEDUP_REMOVED lines=8> */
.L_x_6674:
[----:B------:R-:W-:Y:S01]  /*35c0*/  HFMA2 R12, -RZ, RZ, 0, 2.384185791015625e-07 ;  /* 0x00000004ff0c7431 */ /* 0x000fe200000001ff */
[----:B------:R-:W-:-:S04]  /*35d0*/  FMNMX R0, R13, R14, !PT ;  /* 0x0000000e0d007209 */ /* 0x000fc80007800000 */
[----:B------:R-:W-:-:S07]  /*35e0*/  MOV R13, R0 ;  /* 0x00000000000d7202 */ /* 0x000fce0000000f00 */
[----:B------:R-:W-:Y:S05]  /*35f0*/  WARPSYNC.COLLECTIVE R15, `(.L_x_6675) ;  /* 0x000000000f087348 */ /* 0x000fea0003c00000 */
[----:B------:R0:W1:Y:S02]  /*3600*/  SHFL.BFLY P6, R14, R13, R12, R11 ;  /* 0x0c00000c0d0e7389 */ /* 0x00006400000c000b */
[----:B01----:R-:W-:Y:S05]  /*3610*/  ENDCOLLECTIVE ;  /* 0x000000000000791b */ /* 0x003fea0003800000 */
.L_x_6675:
[----:B------:R-:W-:Y:S01]  /*3620*/  HFMA2 R12, -RZ, RZ, 0, 1.1920928955078125e-07 ;  /* 0x00000002ff0c7431 */ /* 0x000fe200000001ff */
[----:B------:R-:W-:-:S04]  /*3630*/  FMNMX R2, R0, R14, !PT ;  /* 0x0000000e00027209 */ /* 0x000fc80007800000 */
[----:B------:R-:W-:-:S07]  /*3640*/  MOV R13, R2 ;  /* 0x00000002000d7202 */ /* 0x000fce0000000f00 */
[----:B------:R-:W-:Y:S05]  /*3650*/  WARPSYNC.COLLECTIVE R15, `(.L_x_6676) ;  /* 0x000000000f087348 */ /* 0x000fea0003c00000 */
[----:B------:R0:W1:Y:S02]  /*3660*/  SHFL.BFLY P6, R14, R13, R12, R11 ;  /* 0x0c00000c0d0e7389 */ /* 0x00006400000c000b */
[----:B01----:R-:W-:Y:S05]  /*3670*/  ENDCOLLECTIVE ;  /* 0x000000000000791b */ /* 0x003fea0003800000 */
.L_x_6676:
[----:B------:R-:W-:Y:S01]  /*3680*/  HFMA2 R12, -RZ, RZ, 0, 5.9604644775390625e-08 ;  /* 0x00000001ff0c7431 */ /* 0x000fe200000001ff */
[----:B------:R-:W-:-:S04]  /*3690*/  FMNMX R3, R2, R14, !PT ;  /* 0x0000000e02037209 */ /* 0x000fc80007800000 */
[----:B------:R-:W-:-:S07]  /*36a0*/  MOV R13, R3 ;  /* 0x00000003000d7202 */ /* 0x000fce0000000f00 */
[----:B------:R-:W-:Y:S05]  /*36b0*/  WARPSYNC.COLLECTIVE R15, `(.L_x_6677) ;  /* 0x000000000f087348 */ /* 0x000fea0003c00000 */
[----:B------:R0:W1:Y:S02]  /*36c0*/  SHFL.BFLY P6, R14, R13, R12, R11 ;  /* 0x0c00000c0d0e7389 */ /* 0x00006400000c000b */
[----:B01----:R-:W-:Y:S05]  /*36d0*/  ENDCOLLECTIVE ;  /* 0x000000000000791b */ /* 0x003fea0003800000 */
.L_x_6677:
[----:B------:R-:W-:-:S05]  /*36e0*/  FMNMX R14, R3, R14, !PT ;  /* 0x0000000e030e7209 */ /* 0x000fca0007800000 */
[--C-:B------:R-:W-:Y:S01]  /*36f0*/  FADD R2, R6, -R14.reuse ;  /* 0x8000000e06027221 */ /* 0x100fe20000000000 */
        /* <DEDUP_REMOVED lines=121> */
[----:B------:R-:W-:Y:S02]  /*3e90*/  IMAD.SHL.U32 R18, R19, 0x800000, RZ ;  /* 0x0080000013127824 */ /* 0x000fe400078e00ff */
[----:B------:R-:W-:Y:S01]  /*3ea0*/  FFMA.SAT R19, R21, R29, 0.5 ;  /* 0x3f00000015137423 */ /* 0x000fe2000000201d */
[----:B------:R-:W-:-:S03]  /*3eb0*/  FFMA R25, R20, 1.4426950216293334961, -R25 ;  /* 0x3fb8aa3b14197823 */ /* 0x000fc60000000819 */
[----:B------:R-:W-:Y:S01]  /*3ec0*/  FFMA.RM R19, R19, R30, 12582913 ;  /* 0x4b40000113137423 */ /* 0x000fe2000000401e */
[----:B------:R-:W-:-:S03]  /*3ed0*/  FFMA R25, R20, 1.925963033500011079e-08, R25 ;  /* 0x32a5706014197823 */ /* 0x000fc60000000019 */
        /* <DEDUP_REMOVED lines=80> */
.L_x_6678:
[----:B------:R-:W-:Y:S02]  /*43e0*/  IMAD.MOV.U32 R12, RZ, RZ, 0x8 ;  /* 0x00000008ff0c7424 */ /* 0x000fe400078e00ff */
[----:B------:R-:W-:-:S05]  /*43f0*/  FADD R28, R13, R14 ;  /* 0x0000000e0d1c7221 */ /* 0x000fca0000000000 */
[----:B------:R-:W-:-:S07]  /*4400*/  MOV R13, R28 ;  /* 0x0000001c000d7202 */ /* 0x000fce0000000f00 */
[----:B------:R-:W-:Y:S05]  /*4410*/  WARPSYNC.COLLECTIVE R15, `(.L_x_6679) ;  /* 0x000000000f087348 */ /* 0x000fea0003c00000 */
[----:B------:R0:W1:Y:S02]  /*4420*/  SHFL.BFLY P6, R14, R13, R12, R11 ;  /* 0x0c00000c0d0e7389 */ /* 0x00006400000c000b */
[----:B01----:R-:W-:Y:S05]  /*4430*/  ENDCOLLECTIVE ;  /* 0x000000000000791b */ /* 0x003fea0003800000 */
.L_x_6679:
[----:B------:R-:W-:Y:S02]  /*4440*/  HFMA2 R12, -RZ, RZ, 0, 2.384185791015625e-07 ;  /* 0x00000004ff0c7431 */ /* 0x000fe400000001ff */
[----:B------:R-:W-:-:S05]  /*4450*/  FADD R29, R28, R14 ;  /* 0x0000000e1c1d7221 */ /* 0x000fca0000000000 */
[----:B------:R-:W-:-:S07]  /*4460*/  MOV R13, R29 ;  /* 0x0000001d000d7202 */ /* 0x000fce0000000f00 */
[----:B------:R-:W-:Y:S05]  /*4470*/  WARPSYNC.COLLECTIVE R15, `(.L_x_6680) ;  /* 0x000000000f087348 */ /* 0x000fea0003c00000 */
[----:B------:R0:W1:Y:S02]  /*4480*/  SHFL.BFLY P6, R14, R13, R12, R11 ;  /* 0x0c00000c0d0e7389 */ /* 0x00006400000c000b */
[----:B01----:R-:W-:Y:S05]  /*4490*/  ENDCOLLECTIVE ;  /* 0x000000000000791b */ /* 0x003fea0003800000 */
.L_x_6680:
[----:B------:R-:W-:Y:S02]  /*44a0*/  HFMA2 R12, -RZ, RZ, 0, 1.1920928955078125e-07 ;  /* 0x00000002ff0c7431 */ /* 0x000fe400000001ff */
[----:B------:R-:W-:-:S05]  /*44b0*/  FADD R30, R29, R14 ;  /* 0x0000000e1d1e7221 */ /* 0x000fca0000000000 */
[----:B------:R-:W-:-:S07]  /*44c0*/  MOV R13, R30 ;  /* 0x0000001e000d7202 */ /* 0x000fce0000000f00 */
[----:B------:R-:W-:Y:S05]  /*44d0*/  WARPSYNC.COLLECTIVE R15, `(.L_x_6681) ;  /* 0x000000000f087348 */ /* 0x000fea0003c00000 */
[----:B------:R0:W1:Y:S02]  /*44e0*/  SHFL.BFLY P6, R14, R13, R12, R11 ;  /* 0x0c00000c0d0e7389 */ /* 0x00006400000c000b */
[----:B01----:R-:W-:Y:S05]  /*44f0*/  ENDCOLLECTIVE ;  /* 0x000000000000791b */ /* 0x003fea0003800000 */
.L_x_6681:
[----:B------:R-:W-:Y:S02]  /*4500*/  HFMA2 R12, -RZ, RZ, 0, 5.9604644775390625e-08 ;  /* 0x00000001ff0c7431 */ /* 0x000fe400000001ff */
[----:B------:R-:W-:-:S05]  /*4510*/  FADD R31, R30, R14 ;  /* 0x0000000e1e1f7221 */ /* 0x000fca0000000000 */
[----:B------:R-:W-:-:S07]  /*4520*/  MOV R13, R31 ;  /* 0x0000001f000d7202 */ /* 0x000fce0000000f00 */
[----:B------:R-:W-:Y:S05]  /*4530*/  WARPSYNC.COLLECTIVE R15, `(.L_x_6682) ;  /* 0x000000000f087348 */ /* 0x000fea0003c00000 */
[----:B------:R0:W1:Y:S02]  /*4540*/  SHFL.BFLY P6, R14, R13, R12, R11 ;  /* 0x0c00000c0d0e7389 */ /* 0x00006400000c000b */
[----:B01----:R-:W-:Y:S05]  /*4550*/  ENDCOLLECTIVE ;  /* 0x000000000000791b */ /* 0x003fea0003800000 */
.L_x_6682:
[----:B------:R-:W-:Y:S05]  /*4560*/  BRA `(.L_x_6683) ;  /* 0xffffffd400207947 */ /* 0x000fea000383ffff */
        .weak           $__internal_122_$__cuda_sm3x_div_rn_noftz_f32_slowpath
        .type           $__internal_122_$__cuda_sm3x_div_rn_noftz_f32_slowpath,@function
        .size           $__internal_122_$__cuda_sm3x_div_rn_noftz_f32_slowpath,(.L_x_25574 - $__internal_122_$__cuda_sm3x_div_rn_noftz_f32_slowpath)
$__internal_122_$__cuda_sm3x_div_rn_noftz_f32_slowpath:
        /* <DEDUP_REMOVED lines=34> */
.L_x_6685:
        /* <DEDUP_REMOVED lines=51> */
.L_x_6692:
[----:B------:R-:W-:-:S04]  /*4ac0*/  LOP3.LUT R5, R5, 0x80000000, RZ, 0xc0, !PT ;  /* 0x8000000005057812 */ /* 0x000fc800078ec0ff */
[----:B------:R-:W-:Y:S01]  /*4ad0*/  LOP3.LUT R5, R5, 0x7f800000, RZ, 0xfc, !PT ;  /* 0x7f80000005057812 */ /* 0x000fe200078efcff */
[----:B------:R-:W-:Y:S06]  /*4ae0*/  BRA `(.L_x_6693) ;  /* 0x0000000000047947 */ /* 0x000fec0003800000 */
.L_x_6691:
[----:B------:R-:W-:-:S07]  /*4af0*/  LEA R5, R36, R5, 0x17 ;  /* 0x0000000524057211 */ /* 0x000fce00078eb8ff */
.L_x_6693:
[----:B------:R-:W-:Y:S05]  /*4b00*/  BSYNC.RECONVERGENT B1 ;  /* 0x0000000000017941 */ /* 0x000fea0003800200 */
.L_x_6690:
[----:B------:R-:W-:Y:S05]  /*4b10*/  BRA `(.L_x_6694) ;  /* 0x0000000000207947 */ /* 0x000fea0003800000 */
.L_x_6689:
[----:B------:R-:W-:-:S04]  /*4b20*/  LOP3.LUT R5, R12, 0x80000000, R5, 0x48, !PT ;  /* 0x800000000c057812 */ /* 0x000fc800078e4805 */
[----:B------:R-:W-:Y:S01]  /*4b30*/  LOP3.LUT R5, R5, 0x7f800000, RZ, 0xfc, !PT ;  /* 0x7f80000005057812 */ /* 0x000fe200078efcff */
[----:B------:R-:W-:Y:S06]  /*4b40*/  BRA `(.L_x_6694) ;  /* 0x0000000000147947 */ /* 0x000fec0003800000 */
.L_x_6688:
[----:B------:R-:W-:Y:S01]  /*4b50*/  LOP3.LUT R5, R12, 0x80000000, R5, 0x48, !PT ;  /* 0x800000000c057812 */ /* 0x000fe200078e4805 */
[----:B------:R-:W-:Y:S06]  /*4b60*/  BRA `(.L_x_6694) ;  /* 0x00000000000c7947 */ /* 0x000fec0003800000 */
.L_x_6687:
[----:B------:R-:W0:Y:S01]  /*4b70*/  MUFU.RSQ R5, -QNAN ;  /* 0xffc0000000057908 */ /* 0x000e220000001400 */
[----:B------:R-:W-:Y:S05]  /*4b80*/  BRA `(.L_x_6694) ;  /* 0x0000000000047947 */ /* 0x000fea0003800000 */
.L_x_6686:
[----:B------:R-:W-:-:S07]  /*4b90*/  FADD.FTZ R5, R5, R12 ;  /* 0x0000000c05057221 */ /* 0x000fce0000010000 */
.L_x_6694:
[----:B------:R-:W-:Y:S05]  /*4ba0*/  BSYNC.RECONVERGENT B0 ;  /* 0x0000000000007941 */ /* 0x000fea0003800200 */
.L_x_6684:
[----:B------:R-:W-:Y:S01]  /*4bb0*/  HFMA2 R13, -RZ, RZ, 0, 0 ;  /* 0x00000000ff0d7431 */ /* 0x000fe200000001ff */
[----:B------:R-:W-:-:S04]  /*4bc0*/  MOV R12, R30 ;  /* 0x0000001e000c7202 */ /* 0x000fc80000000f00 */
[----:B0-----:R-:W-:Y:S05]  /*4bd0*/  RET.REL.NODEC R12 `(_Z15SoftmaxWarpImplI10DirectLoadI13__nv_bfloat16fE11DirectStoreIfS1_EfLi2ELi20ELi32ELi1ELb0EL9Algorithm0EEvT_T0_ll) ;  /* 0xffffffb40c087950 */ /* 0x001fea0003c3ffff */
.L_x_6695:
        /* <DEDUP_REMOVED lines=10> */
.L_x_25574:


//--------------------- .text._Z15SoftmaxWarpImplI10DirectLoadI13__nv_bfloat16fE11DirectStoreIfS1_EfLi2ELi18ELi32ELi1ELb1EL9Algorithm0EEvT_T0_ll --------------------------
	.section	.text._Z15SoftmaxWarpImplI10DirectLoadI13__nv_bfloat16fE11DirectStoreIfS1_EfLi2ELi18ELi32ELi1ELb1EL9Algorithm0EEvT_T0_ll,"ax",@progbits
	.align	128
        .global         _Z15SoftmaxWarpImplI10DirectLoadI13__nv_bfloat16fE11DirectStoreIfS1_EfLi2ELi18ELi32ELi1ELb1EL9Algorithm0EEvT_T0_ll
        .type           _Z15SoftmaxWarpImplI10DirectLoadI13__nv_bfloat16fE11DirectStoreIfS1_EfLi2ELi18ELi32ELi1ELb1EL9Algorithm0EEvT_T0_ll,@function
        .size           _Z15SoftmaxWarpImplI10DirectLoadI13__nv_bfloat16fE11DirectStoreIfS1_EfLi2ELi18ELi32ELi1ELb1EL9Algorithm0EEvT_T0_ll,(.L_x_25575 - _Z15SoftmaxWarpImplI10DirectLoadI13__nv_bfloat16fE11DirectStoreIfS1_EfLi2ELi18ELi32ELi1ELb1EL9Algorithm0EEvT_T0_ll)
        .other          _Z15SoftmaxWarpImplI10DirectLoadI13__nv_bfloat16fE11DirectStoreIfS1_EfLi2ELi18ELi32ELi1ELb1EL9Algorithm0EEvT_T0_ll,@"STO_CUDA_ENTRY STV_DEFAULT"
_Z15SoftmaxWarpImplI10DirectLoadI13__nv_bfloat16fE11DirectStoreIfS1_EfLi2ELi18ELi32ELi1ELb1EL9Algorithm0EEvT_T0_ll:
.text._Z15SoftmaxWarpImplI10DirectLoadI13__nv_bfloat16fE11DirectStoreIfS1_EfLi2ELi18ELi32ELi1ELb1EL9Algorithm0EEvT_T0_ll:
        /* <DEDUP_REMOVED lines=24> */
.L_x_6696:
        /* <DEDUP_REMOVED lines=21> */
[----:B------:R-:W-:-:S07]  /*02d0*/  IADD3 R30, PT, PT, R46, 0x1c0, RZ ;  /* 0x000001c02e1e7810 */ /* 0x000fce0007ffe0ff */
.L_x_6752:
[----:B01----:R-:W1:Y:S01]  /*02e0*/  LDC.64 R10, c[0x0][0x388] ;  /* 0x0000e200ff0a7b82 */ /* 0x003e620000000a00 */
[----:B------:R-:W-:-:S04]  /*02f0*/  ISETP.GE.U32.AND P0, PT, R46, UR40, PT ;  /* 0x000000282e007c0c */ /* 0x000fc8000bf06070 */
[----:B------:R-:W-:Y:S02]  /*0300*/  ISETP.GE.AND.EX P4, PT, RZ, UR41, PT, P0 ;  /* 0x00000029ff007c0c */ /* 0x000fe4000bf86300 */
[----:B------:R-:W-:Y:S01]  /*0310*/  ISETP.GE.U32.AND P0, PT, R42, UR40, PT ;  /* 0x000000282a007c0c */ /* 0x000fe2000bf06070 */
[----:B---3--:R-:W3:Y:S01]  /*0320*/  LDC.64 R6, c[0x0][0x388] ;  /* 0x0000e200ff067b82 */ /* 0x008ee20000000a00 */
[----:B------:R-:W-:Y:S02]  /*0330*/  P2R R31, PR, RZ, 0x10 ;  /* 0x00000010ff1f7803 */ /* 0x000fe40000000000 */
[----:B------:R-:W-:Y:S02]  /*0340*/  ISETP.GE.AND.EX P5, PT, RZ, UR41, PT, P0 ;  /* 0x00000029ff007c0c */ /* 0x000fe4000bfa6300 */
[----:B------:R-:W-:-:S03]  /*0350*/  ISETP.GE.U32.AND P0, PT, R40, UR40, PT ;  /* 0x0000002828007c0c */ /* 0x000fc6000bf06070 */
[----:B----4-:R-:W4:Y:S01]  /*0360*/  LDC.64 R4, c[0x0][0x388] ;  /* 0x0000e200ff047b82 */ /* 0x010f220000000a00 */
[----:B------:R-:W-:Y:S02]  /*0370*/  ISETP.GE.AND.EX P0, PT, RZ, UR41, PT, P0 ;  /* 0x00000029ff007c0c */ /* 0x000fe4000bf06300 */
[----:B------:R-:W-:Y:S01]  /*0380*/  @!P4 MOV R47, RZ ;  /* 0x000000ff002fc202 */ /* 0x000fe20000000f00 */
[----:B-1----:R-:W-:-:S04]  /*0390*/  @!P4 IMAD R0, R29, R10, RZ ;  /* 0x0000000a1d00c224 */ /* 0x002fc800078e02ff */
[----:B------:R-:W1:Y:S01]  /*03a0*/  LDC.64 R22, c[0x0][0x380] ;  /* 0x0000e000ff167b82 */ /* 0x000e620000000a00 */
[C---:B--2---:R-:W-:Y:S01]  /*03b0*/  @!P4 IMAD.WIDE.U32 R2, R44.reuse, R10, R46 ;  /* 0x0000000a2c02c225 */ /* 0x044fe200078e002e */
[----:B------:R-:W-:Y:S02]  /*03c0*/  @!P5 MOV R43, RZ ;  /* 0x000000ff002bd202 */ /* 0x000fe40000000f00 */
[----:B------:R-:W-:Y:S01]  /*03d0*/  P2R R10, PR, RZ, 0x20 ;  /* 0x00000020ff0a7803 */ /* 0x000fe20000000000 */
[----:B------:R-:W-:Y:S01]  /*03e0*/  @!P4 IMAD R11, R44, R11, R0 ;  /* 0x0000000b2c0bc224 */ /* 0x000fe200078e0200 */
[----:B------:R-:W-:Y:S02]  /*03f0*/  @!P0 MOV R41, RZ ;  /* 0x000000ff00298202 */ /* 0x000fe40000000f00 */
[----:B------:R-:W5:Y:S02]  /*0400*/  LDC.64 R8, c[0x0][0x388] ;  /* 0x0000e200ff087b82 */ /* 0x000f640000000a00 */
[----:B------:R-:W-:Y:S01]  /*0410*/  @!P4 IADD3 R11, PT, PT, R3, R11, RZ ;  /* 0x0000000b030bc210 */ /* 0x000fe20007ffe0ff */
[----:B---3--:R-:W-:-:S03]  /*0420*/  @!P5 IMAD R3, R29, R6, RZ ;  /* 0x000000061d03d224 */ /* 0x008fc600078e02ff */
[----:B------:R-:W-:Y:S01]  /*0430*/  @!P4 LEA.HI R0, P1, R11, R2, RZ, 0x1 ;  /* 0x000000020b00c211 */ /* 0x000fe200078308ff */
[C---:B------:R-:W-:Y:S01]  /*0440*/  @!P5 IMAD R13, R44.reuse, R7, R3 ;  /* 0x000000072c0dd224 */ /* 0x040fe200078e0203 */
[----:B------:R-:W3:Y:S01]  /*0450*/  LDC.64 R20, c[0x0][0x380] ;  /* 0x0000e000ff147b82 */ /* 0x000ee20000000a00 */
[----:B------:R-:W-:Y:S01]  /*0460*/  @!P5 IMAD.WIDE.U32 R2, R44, R6, R42 ;  /* 0x000000062c02d225 */ /* 0x000fe200078e002a */
[----:B------:R-:W-:Y:S02]  /*0470*/  @!P4 IADD3.X R11, PT, PT, RZ, R11, RZ, P1, !PT ;  /* 0x0000000bff0bc210 */ /* 0x000fe40000ffe4ff */
[C---:B------:R-:W-:Y:S02]  /*0480*/  @!P4 SHF.L.U32 R7, R0.reuse, 0x1, RZ ;  /* 0x000000010007c819 */ /* 0x040fe400000006ff */
[----:B------:R-:W-:Y:S01]  /*0490*/  @!P4 SHF.L.U64.HI R0, R0, 0x1, R11 ;  /* 0x000000010000c819 */ /* 0x000fe2000001020b */
[----:B------:R-:W-:Y:S01]  /*04a0*/  @!P5 IMAD.IADD R11, R13, 0x1, R3 ;  /* 0x000000010d0bd824 */ /* 0x000fe200078e0203 */
[----:B------:R-:W-:Y:S01]  /*04b0*/  ISETP.GE.U32.AND P1, PT, R38, UR40, PT ;  /* 0x0000002826007c0c */ /* 0x000fe2000bf26070 */
[----:B----4-:R-:W-:Y:S01]  /*04c0*/  @!P0 IMAD R3, R29, R4, RZ ;  /* 0x000000041d038224 */ /* 0x010fe200078e02ff */
[----:B------:R-:W4:Y:S01]  /*04d0*/  LDC.64 R14, c[0x0][0x380] ;  /* 0x0000e000ff0e7b82 */ /* 0x000f220000000a00 */
[----:B------:R-:W-:-:S02]  /*04e0*/  @!P4 LOP3.LUT R7, R7, 0xfffffffc, RZ, 0xc0, !PT ;  /* 0xfffffffc0707c812 */ /* 0x000fc400078ec0ff */
[----:B------:R-:W-:Y:S01]  /*04f0*/  ISETP.GE.AND.EX P1, PT, RZ, UR41, PT, P1 ;  /* 0x00000029ff007c0c */ /* 0x000fe2000bf26310 */
[C---:B------:R-:W-:Y:S01]  /*0500*/  @!P0 IMAD R13, R44.reuse, R5, R3 ;  /* 0x000000052c0d8224 */ /* 0x040fe200078e0203 */
[----:B------:R-:W-:Y:S01]  /*0510*/  @!P5 LEA.HI R12, P3, R11, R2, RZ, 0x1 ;  /* 0x000000020b0cd211 */ /* 0x000fe200078708ff */
[----:B------:R-:W-:Y:S01]  /*0520*/  @!P0 IMAD.WIDE.U32 R4, R44, R4, R40 ;  /* 0x000000042c048225 */ /* 0x000fe200078e0028 */
[----:B-1----:R-:W-:Y:S01]  /*0530*/  @!P4 IADD3 R22, P2, PT, R7, R22, RZ ;  /* 0x000000160716c210 */ /* 0x002fe20007f5e0ff */
[----:B------:R-:W1:Y:S01]  /*0540*/  LDC.64 R2, c[0x0][0x388] ;  /* 0x0000e200ff027b82 */ /* 0x000e620000000a00 */
[----:B------:R-:W-:Y:S02]  /*0550*/  @!P5 SHF.L.U32 R7, R12, 0x1, RZ ;  /* 0x000000010c07d819 */ /* 0x000fe400000006ff */
[----:B------:R-:W-:Y:S02]  /*0560*/  @!P0 IADD3 R13, PT, PT, R13, R5, RZ ;  /* 0x000000050d0d8210 */ /* 0x000fe40007ffe0ff */
[----:B------:R-:W-:-:S02]  /*0570*/  @!P5 IADD3.X R11, PT, PT, RZ, R11, RZ, P3, !PT ;  /* 0x0000000bff0bd210 */ /* 0x000fc40001ffe4ff */
[----:B------:R-:W-:Y:S01]  /*0580*/  @!P4 IADD3.X R23, PT, PT, R0, R23, RZ, P2, !PT ;  /* 0x000000170017c210 */ /* 0x000fe200017fe4ff */
[----:B-----5:R-:W-:Y:S01]  /*0590*/  @!P1 IMAD R5, R29, R8, RZ ;  /* 0x000000081d059224 */ /* 0x020fe200078e02ff */
[----:B------:R-:W-:Y:S01]  /*05a0*/  ISETP.GE.U32.AND P2, PT, R36, UR40, PT ;  /* 0x0000002824007c0c */ /* 0x000fe2000bf46070 */
[----:B------:R-:W-:Y:S01]  /*05b0*/  @!P1 IMAD.MOV.U32 R39, RZ, RZ, RZ ;  /* 0x000000ffff279224 */ /* 0x000fe200078e00ff */
[----:B------:R-:W-:Y:S01]  /*05c0*/  @!P0 LEA.HI R0, P4, R13, R4, RZ, 0x1 ;  /* 0x000000040d008211 */ /* 0x000fe200078908ff */
[C---:B------:R-:W-:Y:S01]  /*05d0*/  @!P1 IMAD R17, R44.reuse, R9, R5 ;  /* 0x000000092c119224 */ /* 0x040fe200078e0205 */
[----:B------:R-:W-:Y:S01]  /*05e0*/  @!P5 LOP3.LUT R7, R7, 0xfffffffc, RZ, 0xc0, !PT ;  /* 0xfffffffc0707d812 */ /* 0x000fe200078ec0ff */
[----:B------:R-:W-:Y:S01]  /*05f0*/  @!P1 IMAD.WIDE.U32 R8, R44, R8, R38 ;  /* 0x000000082c089225 */ /* 0x000fe200078e0026 */
[----:B------:R-:W-:Y:S01]  /*0600*/  @!P5 SHF.L.U64.HI R12, R12, 0x1, R11 ;  /* 0x000000010c0cd819 */ /* 0x000fe2000001020b */
[----:B------:R-:W5:Y:S01]  /*0610*/  LDC.64 R4, c[0x0][0x388] ;  /* 0x0000e200ff047b82 */ /* 0x000f620000000a00 */
[----:B------:R-:W-:-:S02]  /*0620*/  ISETP.GE.AND.EX P2, PT, RZ, UR41, PT, P2 ;  /* 0x00000029ff007c0c */ /* 0x000fc4000bf46320 */
[C---:B------:R-:W-:Y:S02]  /*0630*/  @!P0 SHF.L.U32 R11, R0.reuse, 0x1, RZ ;  /* 0x00000001000b8819 */ /* 0x040fe400000006ff */
[----:B---3--:R-:W-:Y:S02]  /*0640*/  @!P5 IADD3 R20, P3, PT, R7, R20, RZ ;  /* 0x000000140714d210 */ /* 0x008fe40007f7e0ff */
[----:B------:R-:W-:Y:S01]  /*0650*/  @!P0 IADD3.X R13, PT, PT, RZ, R13, RZ, P4, !PT ;  /* 0x0000000dff0d8210 */ /* 0x000fe200027fe4ff */
[----:B------:R-:W3:Y:S01]  /*0660*/  LDC.64 R6, c[0x0][0x380] ;  /* 0x0000e000ff067b82 */ /* 0x000ee20000000a00 */
[----:B------:R-:W-:Y:S02]  /*0670*/  @!P0 LOP3.LUT R11, R11, 0xfffffffc, RZ, 0xc0, !PT ;  /* 0xfffffffc0b0b8812 */ /* 0x000fe400078ec0ff */
[----:B------:R-:W-:Y:S02]  /*0680*/  @!P0 SHF.L.U64.HI R0, R0, 0x1, R13 ;  /* 0x0000000100008819 */ /* 0x000fe4000001020d */
[----:B----4-:R-:W-:-:S02]  /*0690*/  @!P0 IADD3 R14, P4, PT, R11, R14, RZ ;  /* 0x0000000e0b0e8210 */ /* 0x010fc40007f9e0ff */
[----:B------:R-:W-:Y:S01]  /*06a0*/  @!P1 IADD3 R13, PT, PT, R17, R9, RZ ;  /* 0x00000009110d9210 */ /* 0x000fe20007ffe0ff */
[----:B-1----:R-:W-:Y:S01]  /*06b0*/  @!P2 IMAD R9, R29, R2, RZ ;  /* 0x000000021d09a224 */ /* 0x002fe200078e02ff */
[----:B------:R-:W-:Y:S01]  /*06c0*/  @!P0 IADD3.X R15, PT, PT, R0, R15, RZ, P4, !PT ;  /* 0x0000000f000f8210 */ /* 0x000fe200027fe4ff */
[----:B------:R-:W1:Y:S01]  /*06d0*/  LDC.64 R18, c[0x0][0x380] ;  /* 0x0000e000ff127b82 */ /* 0x000e620000000a00 */
[----:B------:R-:W-:Y:S01]  /*06e0*/  @!P1 LEA.HI R16, P4, R13, R8, RZ, 0x1 ;  /* 0x000000080d109211 */ /* 0x000fe200078908ff */
[----:B------:R-:W-:Y:S01]  /*06f0*/  @!P2 IMAD R17, R44, R3, R9 ;  /* 0x000000032c11a224 */ /* 0x000fe200078e0209 */
[----:B------:R-:W-:Y:S02]  /*0700*/  @!P5 IADD3.X R21, PT, PT, R12, R21, RZ, P3, !PT ;  /* 0x000000150c15d210 */ /* 0x000fe40001ffe4ff */
[----:B------:R-:W-:Y:S01]  /*0710*/  ISETP.GE.U32.AND P3, PT, R34, UR40, PT ;  /* 0x0000002822007c0c */ /* 0x000fe2000bf66070 */
[----:B------:R-:W-:Y:S01]  /*0720*/  @!P1 IMAD.SHL.U32 R3, R16, 0x2, RZ ;  /* 0x0000000210039824 */ /* 0x000fe200078e00ff */
[----:B------:R-:W-:Y:S01]  /*0730*/  P2R R0, PR, RZ, 0x1 ;  /* 0x00000001ff007803 */ /* 0x000fe20000000000 */
[----:B------:R-:W4:Y:S01]  /*0740*/  LDC.64 R48, c[0x0][0x380] ;  /* 0x0000e000ff307b82 */ /* 0x000f220000000a00 */
[----:B------:R-:W-:-:S02]  /*0750*/  @!P2 MOV R37, RZ ;  /* 0x000000ff0025a202 */ /* 0x000fc40000000f00 */
[----:B------:R-:W-:Y:S02]  /*0760*/  ISETP.NE.AND P0, PT, R10, RZ, PT ;  /* 0x000000ff0a00720c */ /* 0x000fe40003f05270 */
[----:B------:R-:W-:Y:S01]  /*0770*/  ISETP.GE.AND.EX P3, PT, RZ, UR41, PT, P3 ;  /* 0x00000029ff007c0c */ /* 0x000fe2000bf66330 */
[----:B------:R-:W-:Y:S01]  /*0780*/  @!P2 IMAD.WIDE.U32 R8, R44, R2, R36 ;  /* 0x000000022c08a225 */ /* 0x000fe200078e0024 */
[----:B------:R-:W-:Y:S01]  /*0790*/  @!P1 IADD3.X R13, PT, PT, RZ, R13, RZ, P4, !PT ;  /* 0x0000000dff0d9210 */ /* 0x000fe200027fe4ff */
[----:B------:R-:W0:Y:S01]  /*07a0*/  LDC.64 R10, c[0x0][0x380] ;  /* 0x0000e000ff0a7b82 */ /* 0x000e220000000a00 */
[----:B------:R-:W-:Y:S02]  /*07b0*/  @!P1 LOP3.LUT R3, R3, 0xfffffffc, RZ, 0xc0, !PT ;  /* 0xfffffffc03039812 */ /* 0x000fe400078ec0ff */
[----:B------:R-:W-:Y:S02]  /*07c0*/  @!P1 SHF.L.U64.HI R16, R16, 0x1, R13 ;  /* 0x0000000110109819 */ /* 0x000fe4000001020d */
[----:B---3--:R-:W-:-:S02]  /*07d0*/  @!P1 IADD3 R2, P4, PT, R3, R6, RZ ;  /* 0x0000000603029210 */ /* 0x008fc40007f9e0ff */
[----:B------:R-:W-:Y:S02]  /*07e0*/  @!P2 IADD3 R13, PT, PT, R17, R9, RZ ;  /* 0x00000009110da210 */ /* 0x000fe40007ffe0ff */
[----:B------:R-:W-:Y:S01]  /*07f0*/  @!P1 IADD3.X R3, PT, PT, R16, R7, RZ, P4, !PT ;  /* 0x0000000710039210 */ /* 0x000fe200027fe4ff */
[----:B-----5:R-:W-:Y:S01]  /*0800*/  @!P3 IMAD R17, R29, R4, RZ ;  /* 0x000000041d11b224 */ /* 0x020fe200078e02ff */
[----:B------:R-:W-:Y:S01]  /*0810*/  @!P2 LEA.HI R6, P4, R13, R8, RZ, 0x1 ;  /* 0x000000080d06a211 */ /* 0x000fe200078908ff */
[----:B------:R-:W-:Y:S01]  /*0820*/  @!P3 IMAD.MOV.U32 R35, RZ, RZ, RZ ;  /* 0x000000ffff23b224 */ /* 0x000fe200078e00ff */
[----:B------:R-:W-:Y:S01]  /*0830*/  P2R R12, PR, RZ, 0x1 ;  /* 0x00000001ff0c7803 */ /* 0x000fe20000000000 */
[----:B------:R-:W-:Y:S01]  /*0840*/  @!P3 IMAD R17, R44, R5, R17 ;  /* 0x000000052c11b224 */ /* 0x000fe200078e0211 */
[----:B------:R-:W-:Y:S01]  /*0850*/  @!P2 SHF.L.U32 R7, R6, 0x1, RZ ;  /* 0x000000010607a819 */ /* 0x000fe200000006ff */
[----:B------:R-:W-:Y:S01]  /*0860*/  @!P3 IMAD.WIDE.U32 R4, R44, R4, R34 ;  /* 0x000000042c04b225 */ /* 0x000fe200078e0022 */
[----:B------:R-:W-:-:S02]  /*0870*/  @!P2 IADD3.X R13, PT, PT, RZ, R13, RZ, P4, !PT ;  /* 0x0000000dff0da210 */ /* 0x000fc400027fe4ff */
[----:B------:R-:W-:Y:S02]  /*0880*/  @!P2 LOP3.LUT R7, R7, 0xfffffffc, RZ, 0xc0, !PT ;  /* 0xfffffffc0707a812 */ /* 0x000fe400078ec0ff */
[----:B------:R-:W-:Y:S02]  /*0890*/  @!P2 SHF.L.U64.HI R6, R6, 0x1, R13 ;  /* 0x000000010606a819 */ /* 0x000fe4000001020d */
[----:B------:R-:W-:Y:S02]  /*08a0*/  @!P3 IADD3 R13, PT, PT, R17, R5, RZ ;  /* 0x00000005110db210 */ /* 0x000fe40007ffe0ff */
[----:B0-----:R-:W-:Y:S01]  /*08b0*/  @!P2 IADD3 R10, P4, PT, R7, R10, RZ ;  /* 0x0000000a070aa210 */ /* 0x001fe20007f9e0ff */
[----:B------:R-:W0:Y:S01]  /*08c0*/  LDC.64 R16, c[0x0][0x380] ;  /* 0x0000e000ff107b82 */ /* 0x000e220000000a00 */
[----:B------:R-:W-:Y:S02]  /*08d0*/  P2R R9, PR, RZ, 0x2 ;  /* 0x00000002ff097803 */ /* 0x000fe40000000000 */
[----:B------:R-:W-:-:S02]  /*08e0*/  @!P2 IADD3.X R11, PT, PT, R6, R11, RZ, P4, !PT ;  /* 0x0000000b060ba210 */ /* 0x000fc400027fe4ff */
[----:B------:R-:W-:Y:S02]  /*08f0*/  @!P3 LEA.HI R6, P4, R13, R4, RZ, 0x1 ;  /* 0x000000040d06b211 */ /* 0x000fe400078908ff */
[----:B------:R-:W-:Y:S01]  /*0900*/  ISETP.NE.AND P1, PT, R31, RZ, PT ;  /* 0x000000ff1f00720c */ /* 0x000fe20003f25270 */
[----:B------:R-:W3:Y:S01]  /*0910*/  LDC.64 R4, c[0x0][0x388] ;  /* 0x0000e200ff047b82 */ /* 0x000ee20000000a00 */
[C---:B------:R-:W-:Y:S02]  /*0920*/  @!P3 SHF.L.U32 R7, R6.reuse, 0x1, RZ ;  /* 0x000000010607b819 */ /* 0x040fe400000006ff */
[----:B------:R-:W-:Y:S02]  /*0930*/  @!P3 IADD3.X R13, PT, PT, RZ, R13, RZ, P4, !PT ;  /* 0x0000000dff0db210 */ /* 0x000fe400027fe4ff */
[----:B------:R-:W-:Y:S02]  /*0940*/  @!P3 LOP3.LUT R7, R7, 0xfffffffc, RZ, 0xc0, !PT ;  /* 0xfffffffc0707b812 */ /* 0x000fe400078ec0ff */
[----:B------:R-:W-:-:S02]  /*0950*/  @!P3 SHF.L.U64.HI R6, R6, 0x1, R13 ;  /* 0x000000010606b819 */ /* 0x000fc4000001020d */
[----:B-1----:R-:W-:-:S03]  /*0960*/  @!P3 IADD3 R18, P4, PT, R7, R18, RZ ;  /* 0x000000120712b210 */ /* 0x002fc60007f9e0ff */
[----:B--2---:R-:W-:Y:S02]  /*0970*/  @!P1 R2UR UR4, R24 ;  /* 0x00000000180492ca */ /* 0x004fe400000e0000 */
[----:B------:R-:W-:Y:S01]  /*0980*/  @!P3 IMAD.X R19, R6, 0x1, R19, P4 ;  /* 0x000000010613b824 */ /* 0x000fe200020e0613 */
[----:B------:R-:W-:Y:S02]  /*0990*/  ISETP.GE.U32.AND P4, PT, R32, UR40, PT ;  /* 0x0000002820007c0c */ /* 0x000fe4000bf86070 */
[----:B------:R-:W-:Y:S02]  /*09a0*/  @!P1 R2UR UR5, R25 ;  /* 0x00000000190592ca */ /* 0x000fe400000e0000 */
[----:B------:R-:W-:-:S11]  /*09b0*/  ISETP.GE.AND.EX P4, PT, RZ, UR41, PT, P4 ;  /* 0x00000029ff007c0c */ /* 0x000fd6000bf86340 */
[----:B------:R-:W2:Y:S02]  /*09c0*/  @!P1 LDG.E R22, desc[UR4][R22.64] ;  /* 0x0000000416169981 */ /* 0x000ea4000c1e1900 */
[----:B---3--:R-:W-:Y:S01]  /*09d0*/  @!P4 IMAD R6, R29, R4, RZ ;  /* 0x000000041d06c224 */ /* 0x008fe200078e02ff */
[----:B------:R-:W-:-:S03]  /*09e0*/  @!P4 MOV R33, RZ ;  /* 0x000000ff0021c202 */ /* 0x000fc60000000f00 */
        /* <DEDUP_REMOVED lines=13> */
[----:B------:R-:W-:-:S13]  /*0ac0*/  ISETP.GE.AND.EX P5, PT, RZ, UR41, PT, P5 ;  /* 0x00000029ff007c0c */ /* 0x000fda000bfa6350 */
[----:B------:R-:W-:Y:S01]  /*0ad0*/  @!P5 MOV R5, RZ ;  /* 0x000000ff0005d202 */ /* 0x000fe20000000f00 */
[----:B-1----:R-:W-:-:S04]  /*0ae0*/  @!P5 IMAD R4, R29, R6, RZ ;  /* 0x000000061d04d224 */ /* 0x002fc800078e02ff */
[----:B------:R-:W-:Y:S02]  /*0af0*/  @!P5 IMAD R7, R44, R7, R4 ;  /* 0x000000072c07d224 */ /* 0x000fe400078e0204 */
[----:B------:R-:W-:-:S04]  /*0b00*/  @!P5 IMAD.MOV.U32 R4, RZ, RZ, R30 ;  /* 0x000000ffff04d224 */ /* 0x000fc800078e001e */
[----:B------:R-:W-:-:S05]  /*0b10*/  @!P5 IMAD.WIDE.U32 R4, R44, R6, R4 ;  /* 0x000000062c04d225 */ /* 0x000fca00078e0004 */
[----:B------:R-:W-:-:S04]  /*0b20*/  @!P5 IADD3 R7, PT, PT, R7, R5, RZ ;  /* 0x000000050707d210 */ /* 0x000fc80007ffe0ff */
[----:B------:R-:W-:-:S04]  /*0b30*/  @!P5 LEA.HI R4, P6, R7, R4, RZ, 0x1 ;  /* 0x000000040704d211 */ /* 0x000fc800078d08ff */
[----:B------:R-:W-:Y:S02]  /*0b40*/  @!P5 IADD3.X R7, PT, PT, RZ, R7, RZ, P6, !PT ;  /* 0x00000007ff07d210 */ /* 0x000fe400037fe4ff */
[C---:B------:R-:W-:Y:S02]  /*0b50*/  @!P5 SHF.L.U32 R5, R4.reuse, 0x1, RZ ;  /* 0x000000010405d819 */ /* 0x040fe400000006ff */
[----:B------:R-:W-:Y:S02]  /*0b60*/  @!P5 SHF.L.U64.HI R4, R4, 0x1, R7 ;  /* 0x000000010404d819 */ /* 0x000fe40000010207 */
[----:B------:R-:W-:Y:S01]  /*0b70*/  @!P5 LOP3.LUT R5, R5, 0xfffffffc, RZ, 0xc0, !PT ;  /* 0xfffffffc0505d812 */ /* 0x000fe200078ec0ff */
[----:B------:R-:W1:Y:S03]  /*0b80*/  LDC.64 R6, c[0x0][0x388] ;  /* 0x0000e200ff067b82 */ /* 0x000e660000000a00 */
[----:B----4-:R-:W-:-:S04]  /*0b90*/  @!P5 IADD3 R48, P6, PT, R5, R48, RZ ;  /* 0x000000300530d210 */ /* 0x010fc80007fde0ff */
[----:B------:R-:W-:Y:S02]  /*0ba0*/  @!P5 IADD3.X R49, PT, PT, R4, R49, RZ, P6, !PT ;  /* 0x000000310431d210 */ /* 0x000fe400037fe4ff */
[----:B------:R-:W-:-:S04]  /*0bb0*/  ISETP.GE.U32.AND P6, PT, R28, UR40, PT ;  /* 0x000000281c007c0c */ /* 0x000fc8000bfc6070 */
[----:B------:R-:W-:-:S13]  /*0bc0*/  ISETP.GE.AND.EX P6, PT, RZ, UR41, PT, P6 ;  /* 0x00000029ff007c0c */ /* 0x000fda000bfc6360 */
[----:B-1----:R-:W-:Y:S01]  /*0bd0*/  @!P6 IMAD R4, R29, R6, RZ ;  /* 0x000000061d04e224 */ /* 0x002fe200078e02ff */
[----:B------:R-:W-:-:S03]  /*0be0*/  @!P6 MOV R5, RZ ;  /* 0x000000ff0005e202 */ /* 0x000fc60000000f00 */
[----:B------:R-:W-:Y:S02]  /*0bf0*/  @!P6 IMAD R7, R44, R7, R4 ;  /* 0x000000072c07e224 */ /* 0x000fe400078e0204 */
[----:B------:R-:W-:-:S04]  /*0c00*/  @!P6 IMAD.MOV.U32 R4, RZ, RZ, R28 ;  /* 0x000000ffff04e224 */ /* 0x000fc800078e001c */
[----:B------:R-:W-:-:S05]  /*0c10*/  @!P6 IMAD.WIDE.U32 R4, R44, R6, R4 ;  /* 0x000000062c04e225 */ /* 0x000fca00078e0004 */
[----:B------:R-:W-:-:S04]  /*0c20*/  @!P6 IADD3 R7, PT, PT, R7, R5, RZ ;  /* 0x000000050707e210 */ /* 0x000fc80007ffe0ff */
[----:B------:R-:W-:-:S04]  /*0c30*/  @!P6 LEA.HI R4, P0, R7, R4, RZ, 0x1 ;  /* 0x000000040704e211 */ /* 0x000fc800078108ff */
[C---:B------:R-:W-:Y:S02]  /*0c40*/  @!P6 SHF.L.U32 R5, R4.reuse, 0x1, RZ ;  /* 0x000000010405e819 */ /* 0x040fe400000006ff */
[----:B------:R-:W-:Y:S02]  /*0c50*/  @!P6 IADD3.X R7, PT, PT, RZ, R7, RZ, P0, !PT ;  /* 0x00000007ff07e210 */ /* 0x000fe400007fe4ff */
[----:B------:R-:W-:Y:S02]  /*0c60*/  @!P6 LOP3.LUT R5, R5, 0xfffffffc, RZ, 0xc0, !PT ;  /* 0xfffffffc0505e812 */ /* 0x000fe400078ec0ff */
[----:B------:R-:W-:Y:S02]  /*0c70*/  @!P6 SHF.L.U64.HI R4, R4, 0x1, R7 ;  /* 0x000000010404e819 */ /* 0x000fe40000010207 */
        /* <DEDUP_REMOVED lines=11> */
[----:B------:R-:W-:Y:S02]  /*0d30*/  @!P2 R2UR UR6, R24 ;  /* 0x000000001806a2ca */ /* 0x000fe400000e0000 */
[----:B------:R-:W-:-:S02]  /*0d40*/  @!P2 R2UR UR7, R25 ;  /* 0x000000001907a2ca */ /* 0x000fc400000e0000 */
[----:B------:R-:W-:Y:S02]  /*0d50*/  @!P3 R2UR UR8, R24 ;  /* 0x000000001808b2ca */ /* 0x000fe400000e0000 */
[----:B------:R-:W-:-:S09]  /*0d60*/  @!P3 R2UR UR9, R25 ;  /* 0x000000001909b2ca */ /* 0x000fd200000e0000 */
[----:B------:R-:W4:Y:S01]  /*0d70*/  @!P2 LDG.E R10, desc[UR6][R10.64] ;  /* 0x000000060a0aa981 */ /* 0x000f22000c1e1900 */
[C---:B------:R-:W-:Y:S02]  /*0d80*/  @!P5 R2UR UR6, R24.reuse ;  /* 0x000000001806d2ca */ /* 0x040fe400000e0000 */
[C---:B------:R-:W-:Y:S01]  /*0d90*/  @!P5 R2UR UR7, R25.reuse ;  /* 0x000000001907d2ca */ /* 0x040fe200000e0000 */
[----:B------:R0:W5:Y:S01]  /*0da0*/  @!P3 LDG.E R18, desc[UR8][R18.64] ;  /* 0x000000081212b981 */ /* 0x000162000c1e1900 */
[----:B------:R-:W-:Y:S02]  /*0db0*/  @!P6 R2UR UR8, R24 ;  /* 0x000000001808e2ca */ /* 0x000fe400000e0000 */
[----:B------:R-:W-:-:S09]  /*0dc0*/  @!P6 R2UR UR9, R25 ;  /* 0x000000001909e2ca */ /* 0x000fd200000e0000 */
[----:B------:R-:W5:Y:S04]  /*0dd0*/  @!P5 LDG.E R48, desc[UR6][R48.64] ;  /* 0x000000063030d981 */ /* 0x000f68000c1e1900 */
[----:B------:R1:W5:Y:S01]  /*0de0*/  @!P6 LDG.E R12, desc[UR8][R16.64] ;  /* 0x00000008100ce981 */ /* 0x000362000c1e1900 */
[C---:B--2---:R-:W-:Y:S02]  /*0df0*/  @!P1 PRMT R4, R22.reuse, 0x7632, R4 ;  /* 0x0000763216049816 */ /* 0x044fe40000000004 */
[----:B------:R-:W-:Y:S02]  /*0e00*/  @!P1 SHF.L.U32 R8, R22, 0x10, RZ ;  /* 0x0000001016089819 */ /* 0x000fe400000006ff */
[----:B------:R-:W-:-:S04]  /*0e10*/  @!P1 SHF.L.U32 R7, R4, 0x10, RZ ;  /* 0x0000001004079819 */ /* 0x000fc800000006ff */
[----:B------:R-:W-:Y:S02]  /*0e20*/  @!P1 FMNMX3 R13, R8, -INF , R7, !PT ;  /* 0xff800000080d9876 */ /* 0x000fe40007800007 */
[----:B------:R-:W-:Y:S02]  /*0e30*/  ISETP.NE.AND P1, PT, R9, RZ, PT ;  /* 0x000000ff0900720c */ /* 0x000fe40003f25270 */
        /* <DEDUP_REMOVED lines=13> */
[----:B------:R-:W3:Y:S01]  /*0f10*/  @!P4 LDG.E R50, desc[UR4][R50.64] ;  /* 0x000000043232c981 */ /* 0x000ee2000c1e1900 */
[----:B------:R-:W-:Y:S02]  /*0f20*/  MOV R4, 0xff800000 ;  /* 0xff80000000047802 */ /* 0x000fe40000000f00 */
[----:B------:R-:W-:Y:S02]  /*0f30*/  MOV R21, 0xff800000 ;  /* 0xff80000000157802 */ /* 0x000fe40000000f00 */
[----:B------:R-:W-:Y:S02]  /*0f40*/  MOV R33, 0xff800000 ;  /* 0xff80000000217802 */ /* 0x000fe40000000f00 */
[----:B------:R-:W-:Y:S02]  /*0f50*/  MOV R26, 0xff800000 ;  /* 0xff800000001a7802 */ /* 0x000fe40000000f00 */
[----:B------:R-:W-:Y:S02]  /*0f60*/  MOV R35, 0xff800000 ;  /* 0xff80000000237802 */ /* 0x000fe40000000f00 */
[----:B----4-:R-:W-:-:S02]  /*0f70*/  @!P2 SHF.L.U32 R33, R10, 0x10, RZ ;  /* 0x000000100a21a819 */ /* 0x010fc400000006ff */
[----:B------:R-:W-:Y:S01]  /*0f80*/  @!P2 PRMT R10, R10, 0x7632, R10 ;  /* 0x000076320a0aa816 */ /* 0x000fe2000000000a */
[----:B------:R-:W-:Y:S02]  /*0f90*/  IMAD.MOV.U32 R22, RZ, RZ, -0x800000 ;  /* 0xff800000ff167424 */ /* 0x000fe400078e00ff */
[----:B0-----:R-:W-:Y:S01]  /*0fa0*/  IMAD.MOV.U32 R19, RZ, RZ, -0x800000 ;  /* 0xff800000ff137424 */ /* 0x001fe200078e00ff */
[----:B------:R-:W-:Y:S02]  /*0fb0*/  @!P2 SHF.L.U32 R22, R10, 0x10, RZ ;  /* 0x000000100a16a819 */ /* 0x000fe400000006ff */
[----:B------:R-:W-:Y:S02]  /*0fc0*/  MOV R23, 0xff800000 ;  /* 0xff80000000177802 */ /* 0x000fe40000000f00 */
[----:B------:R-:W-:Y:S02]  /*0fd0*/  MOV R20, 0xff800000 ;  /* 0xff80000000147802 */ /* 0x000fe40000000f00 */
[----:B-----5:R-:W-:-:S02]  /*0fe0*/  @!P3 SHF.L.U32 R23, R18, 0x10, RZ ;  /* 0x000000101217b819 */ /* 0x020fc400000006ff */
[----:B-1----:R-:W-:Y:S02]  /*0ff0*/  MOV R16, 0xff800000 ;  /* 0xff80000000107802 */ /* 0x002fe40000000f00 */
[----:B------:R-:W-:Y:S02]  /*1000*/  MOV R17, 0xff800000 ;  /* 0xff80000000117802 */ /* 0x000fe40000000f00 */
[----:B------:R-:W-:Y:S01]  /*1010*/  @!P5 SHF.L.U32 R17, R48, 0x10, RZ ;  /* 0x000000103011d819 */ /* 0x000fe200000006ff */
[----:B------:R-:W-:Y:S01]  /*1020*/  UMOV UR4, 0xffffffff ;  /* 0xffffffff00047882 */ /* 0x000fe20000000000 */
[----:B------:R-:W-:Y:S02]  /*1030*/  MOV R9, 0xff800000 ;  /* 0xff80000000097802 */ /* 0x000fe40000000f00 */
[----:B------:R-:W-:Y:S02]  /*1040*/  MOV R10, 0xff800000 ;  /* 0xff800000000a7802 */ /* 0x000fe40000000f00 */
[----:B------:R-:W-:-:S02]  /*1050*/  @!P6 SHF.L.U32 R10, R12, 0x10, RZ ;  /* 0x000000100c0ae819 */ /* 0x000fc400000006ff */
[C---:B--2---:R-:W-:Y:S02]  /*1060*/  @!P0 PRMT R0, R14.reuse, 0x7632, R0 ;  /* 0x000076320e008816 */ /* 0x044fe40000000000 */
[----:B------:R-:W-:-:S03]  /*1070*/  @!P0 SHF.L.U32 R21, R14, 0x10, RZ ;  /* 0x000000100e158819 */ /* 0x000fc600000006ff */
[----:B------:R-:W-:-:S05]  /*1080*/  @!P0 IMAD.U32 R4, R0, 0x10000, RZ ;  /* 0x0001000000048824 */ /* 0x000fca00078e00ff */
[----:B------:R-:W-:Y:S02]  /*1090*/  @!P0 FMNMX3 R13, R13, R21, R4, !PT ;  /* 0x000000150d0d8276 */ /* 0x000fe40007800004 */
[C---:B---3--:R-:W-:Y:S02]  /*10a0*/  @!P1 PRMT R0, R2.reuse, 0x7632, R0 ;  /* 0x0000763202009816 */ /* 0x048fe40000000000 */
        /* <DEDUP_REMOVED lines=9> */
[----:B------:R-:W-:Y:S01]  /*1140*/  MOV R18, 0xff800000 ;  /* 0xff80000000127802 */ /* 0x000fe20000000f00 */
[----:B------:R-:W-:Y:S01]  /*1150*/  @!P4 IMAD.U32 R18, R50, 0x10000, RZ ;  /* 0x000100003212c824 */ /* 0x000fe200078e00ff */
[----:B------:R-:W-:-:S02]  /*1160*/  @!P3 FMNMX3 R13, R13, R23, R20, !PT ;  /* 0x000000170d0db276 */ /* 0x000fc40007800014 */
[----:B------:R-:W-:Y:S02]  /*1170*/  @!P5 SHF.L.U32 R16, R0, 0x10, RZ ;  /* 0x000000100010d819 */ /* 0x000fe400000006ff */
[----:B------:R-:W-:Y:S02]  /*1180*/  @!P6 PRMT R0, R12, 0x7632, R0 ;  /* 0x000076320c00e816 */ /* 0x000fe40000000000 */
[----:B------:R-:W-:-:S03]  /*1190*/  @!P4 FMNMX3 R13, R13, R19, R18, !PT ;  /* 0x000000130d0dc276 */ /* 0x000fc60007800012 */
[----:B------:R-:W-:Y:S01]  /*11a0*/  @!P6 IMAD.U32 R9, R0, 0x10000, RZ ;  /* 0x000100000009e824 */ /* 0x000fe200078e00ff */
        /* <DEDUP_REMOVED lines=28> */
[----:B------:R-:W-:Y:S01]  /*1370*/  FADD R26, -R15, R9 ;  /* 0x000000090f1a7221 */ /* 0x000fe20000000100 */
[-C--:B------:R-:W-:Y:S01]  /*1380*/  FFMA.SAT R9, R13, R11.reuse, 0.5 ;  /* 0x3f0000000d097423 */ /* 0x080fe2000000200b */
        /* <DEDUP_REMOVED lines=8> */
[-C--:B------:R-:W-:Y:S01]  /*1410*/  FFMA.SAT R9, R58, R11.reuse, 0.5 ;  /* 0x3f0000003a097423 */ /* 0x080fe2000000200b */
[C---:B------:R-:W-:Y:S01]  /*1420*/  FADD R56, -R15.reuse, R35 ;  /* 0x000000230f387221 */ /* 0x040fe20000000100 */
[----:B------:R-:W-:Y:S01]  /*1430*/  FADD R52, -R15, R33 ;  /* 0x000000210f347221 */ /* 0x000fe20000000100 */
[----:B------:R-:W-:Y:S01]  /*1440*/  FFMA R21, R7, 1.925963033500011079e-08, R10 ;  /* 0x32a5706007157823 */ /* 0x000fe2000000000a */
[----:B------:R-:W-:Y:S01]  /*1450*/  FADD R10, R18, -12583039 ;  /* 0xcb40007f120a7421 */ /* 0x000fe20000000000 */
[-C--:B------:R-:W-:Y:S01]  /*1460*/  FFMA.SAT R7, R60, R11.reuse, 0.5 ;  /* 0x3f0000003c077423 */ /* 0x080fe2000000200b */
[C---:B------:R-:W-:Y:S01]  /*1470*/  FADD R50, -R15.reuse, R22 ;  /* 0x000000160f327221 */ /* 0x040fe20000000100 */
[----:B------:R-:W-:Y:S01]  /*1480*/  FADD R48, -R15, R23 ;  /* 0x000000170f307221 */ /* 0x000fe20000000100 */
[----:B------:R-:W-:Y:S01]  /*1490*/  FFMA R10, R13, 1.4426950216293334961, -R10 ;  /* 0x3fb8aa3b0d0a7823 */ /* 0x000fe2000000080a */
[-C--:B------:R-:W-:Y:S01]  /*14a0*/  FFMA.RM R7, R7, R12.reuse, 12582913 ;  /* 0x4b40000107077423 */ /* 0x080fe2000000400c */
[----:B------:R-:W-:Y:S01]  /*14b0*/  FADD R8, -R15, R20 ;  /* 0x000000140f087221 */ /* 0x000fe20000000100 */
[-C--:B------:R-:W-:Y:S01]  /*14c0*/  FFMA.SAT R15, R5, R11.reuse, 0.5 ;  /* 0x3f000000050f7423 */ /* 0x080fe2000000200b */
[----:B------:R-:W-:Y:S01]  /*14d0*/  FFMA R13, R13, 1.925963033500011079e-08, R10 ;  /* 0x32a570600d0d7823 */ /* 0x000fe2000000000a */
[-C--:B------:R-:W-:Y:S01]  /*14e0*/  FFMA.RM R10, R9, R12.reuse, 12582913 ;  /* 0x4b400001090a7423 */ /* 0x080fe2000000400c */
[----:B------:R-:W-:Y:S01]  /*14f0*/  FADD R9, R7, -12583039 ;  /* 0xcb40007f07097421 */ /* 0x000fe20000000000 */
[----:B------:R-:W-:Y:S01]  /*1500*/  FFMA R19, R37, 1.925963033500011079e-08, R16 ;  /* 0x32a5706025137823 */ /* 0x000fe20000000010 */
[-C--:B------:R-:W-:Y:S01]  /*1510*/  FFMA.RM R16, R15, R12.reuse, 12582913 ;  /* 0x4b4000010f107423 */ /* 0x080fe2000000400c */
[----:B------:R-:W-:Y:S01]  /*1520*/  FADD R15, R10, -12583039 ;  /* 0xcb40007f0a0f7421 */ /* 0x000fe20000000000 */
[----:B------:R-:W-:Y:S01]  /*1530*/  FFMA R9, R60, 1.4426950216293334961, -R9 ;  /* 0x3fb8aa3b3c097823 */ /* 0x000fe20000000809 */
[----:B------:R-:W-:Y:S01]  /*1540*/  MUFU.EX2 R13, R13 ;  /* 0x0000000d000d7308 */ /* 0x000fe20000000800 */
[----:B------:R-:W-:Y:S01]  /*1550*/  FADD R20, R16, -12583039 ;  /* 0xcb40007f10147421 */ /* 0x000fe20000000000 */
[----:B------:R-:W-:Y:S01]  /*1560*/  FFMA R15, R58, 1.4426950216293334961, -R15 ;  /* 0x3fb8aa3b3a0f7823 */ /* 0x000fe2000000080f */
[----:B------:R-:W-:Y:S01]  /*1570*/  FFMA R60, R60, 1.925963033500011079e-08, R9 ;  /* 0x32a570603c3c7823 */ /* 0x000fe20000000009 */
[-C--:B------:R-:W-:Y:S01]  /*1580*/  FFMA.SAT R9, R56, R11.reuse, 0.5 ;  /* 0x3f00000038097423 */ /* 0x080fe2000000200b */
[----:B------:R-:W-:Y:S01]  /*1590*/  FFMA R20, R5, 1.4426950216293334961, -R20 ;  /* 0x3fb8aa3b05147823 */ /* 0x000fe20000000814 */
[----:B------:R-:W-:Y:S01]  /*15a0*/  FFMA R58, R58, 1.925963033500011079e-08, R15 ;  /* 0x32a570603a3a7823 */ /* 0x000fe2000000000f */
[----:B------:R-:W-:Y:S01]  /*15b0*/  SHF.L.U32 R3, R3, 0x17, RZ ;  /* 0x0000001703037819 */ /* 0x000fe200000006ff */
[-C--:B------:R-:W-:Y:S01]  /*15c0*/  FFMA.RM R9, R9, R12.reuse, 12582913 ;  /* 0x4b40000109097423 */ /* 0x080fe2000000400c */
[----:B------:R-:W-:Y:S01]  /*15d0*/  FFMA R5, R5, 1.925963033500011079e-08, R20 ;  /* 0x32a5706005057823 */ /* 0x000fe20000000014 */
[----:B------:R-:W-:Y:S01]  /*15e0*/  FFMA.SAT R33, R52, R11, 0.5 ;  /* 0x3f00000034217423 */ /* 0x000fe2000000200b */
[----:B------:R0:W1:Y:S01]  /*15f0*/  MUFU.EX2 R20, R19 ;  /* 0x0000001300147308 */ /* 0x0000620000000800 */
[----:B------:R-:W-:Y:S01]  /*1600*/  FADD R15, R9, -12583039 ;  /* 0xcb40007f090f7421 */ /* 0x000fe20000000000 */
[----:B------:R-:W-:Y:S01]  /*1610*/  SHF.L.U32 R18, R18, 0x17, RZ ;  /* 0x0000001712127819 */ /* 0x000fe200000006ff */
[----:B------:R-:W-:Y:S01]  /*1620*/  FFMA.RM R33, R33, R12, 12582913 ;  /* 0x4b40000121217423 */ /* 0x000fe2000000400c */
[----:B------:R-:W-:-:S02]  /*1630*/  IMAD.SHL.U32 R16, R16, 0x800000, RZ ;  /* 0x0080000010107824 */ /* 0x000fc400078e00ff */
[C---:B------:R-:W-:Y:S01]  /*1640*/  FFMA R15, R56.reuse, 1.4426950216293334961, -R15 ;  /* 0x3fb8aa3b380f7823 */ /* 0x040fe2000000080f */
[----:B------:R-:W-:Y:S01]  /*1650*/  SHF.L.U32 R17, R17, 0x17, RZ ;  /* 0x0000001711117819 */ /* 0x000fe200000006ff */
[----:B------:R-:W2:Y:S02]  /*1660*/  MUFU.EX2 R5, R5 ;  /* 0x0000000500057308 */ /* 0x000ea40000000800 */
[----:B------:R-:W-:Y:S01]  /*1670*/  FFMA R56, R56, 1.925963033500011079e-08, R15 ;  /* 0x32a5706038387823 */ /* 0x000fe2000000000f */
[----:B------:R-:W-:Y:S01]  /*1680*/  FFMA.SAT R15, R54, R11, 0.5 ;  /* 0x3f000000360f7423 */ /* 0x000fe2000000200b */
[----:B0-----:R-:W-:Y:S02]  /*1690*/  SHF.L.U32 R19, R7, 0x17, RZ ;  /* 0x0000001707137819 */ /* 0x001fe400000006ff */
[----:B------:R-:W-:Y:S01]  /*16a0*/  SHF.L.U32 R10, R10, 0x17, RZ ;  /* 0x000000170a0a7819 */ /* 0x000fe200000006ff */
[----:B------:R-:W-:Y:S01]  /*16b0*/  FFMA.RM R15, R15, R12, 12582913 ;  /* 0x4b4000010f0f7423 */ /* 0x000fe2000000400c */
[----:B------:R-:W-:Y:S01]  /*16c0*/  SHF.L.U32 R9, R9, 0x17, RZ ;  /* 0x0000001709097819 */ /* 0x000fe200000006ff */
[----:B------:R0:W3:Y:S01]  /*16d0*/  MUFU.EX2 R22, R21 ;  /* 0x0000001500167308 */ /* 0x0000e20000000800 */
[----:B-1----:R-:W-:Y:S01]  /*16e0*/  FMUL R23, R3, R20 ;  /* 0x0000001403177220 */ /* 0x002fe20000400000 */
[C---:B------:R-:W-:Y:S01]  /*16f0*/  FADD R3, R15.reuse, -12583039 ;  /* 0xcb40007f0f037421 */ /* 0x040fe20000000000 */
[----:B------:R-:W-:-:S03]  /*1700*/  SHF.L.U32 R15, R15, 0x17, RZ ;  /* 0x000000170f0f7819 */ /* 0x000fc600000006ff */
[----:B------:R-:W-:Y:S02]  /*1710*/  FFMA R3, R54, 1.4426950216293334961, -R3 ;  /* 0x3fb8aa3b36037823 */ /* 0x000fe40000000803 */
[----:B------:R-:W-:Y:S01]  /*1720*/  MUFU.EX2 R56, R56 ;  /* 0x0000003800387308 */ /* 0x000fe20000000800 */
[----:B0-----:R-:W-:Y:S01]  /*1730*/  FMUL R21, R18, R13 ;  /* 0x0000000d12157220 */ /* 0x001fe20000400000 */
[----:B------:R-:W-:Y:S01]  /*1740*/  FFMA R54, R54, 1.925963033500011079e-08, R3 ;  /* 0x32a5706036367823 */ /* 0x000fe20000000003 */
[----:B------:R-:W-:Y:S01]  /*1750*/  FFMA.SAT R13, R48, R11, 0.5 ;  /* 0x3f000000300d7423 */ /* 0x000fe2000000200b */
[----:B------:R-:W-:Y:S01]  /*1760*/  FADD R3, R33, -12583039 ;  /* 0xcb40007f21037421 */ /* 0x000fe20000000000 */
[----:B--2---:R-:W-:Y:S02]  /*1770*/  FMUL R20, R16, R5 ;  /* 0x0000000510147220 */ /* 0x004fe40000400000 */
[----:B------:R-:W-:Y:S01]  /*1780*/  FFMA.RM R5, R13, R12, 12582913 ;  /* 0x4b4000010d057423 */ /* 0x000fe2000000400c */
[C---:B------:R-:W-:Y:S01]  /*1790*/  FFMA R3, R52.reuse, 1.4426950216293334961, -R3 ;  /* 0x3fb8aa3b34037823 */ /* 0x040fe20000000803 */
[----:B---3--:R-:W-:Y:S01]  /*17a0*/  FMUL R22, R17, R22 ;  /* 0x0000001611167220 */ /* 0x008fe20000400000 */
[----:B------:R-:W0:Y:S01]  /*17b0*/  MUFU.EX2 R54, R54 ;  /* 0x0000003600367308 */ /* 0x000e220000000800 */
[C---:B------:R-:W-:Y:S01]  /*17c0*/  FADD R13, R5.reuse, -12583039 ;  /* 0xcb40007f050d7421 */ /* 0x040fe20000000000 */
[----:B------:R-:W-:Y:S01]  /*17d0*/  FFMA R52, R52, 1.925963033500011079e-08, R3 ;  /* 0x32a5706034347823 */ /* 0x000fe20000000003 */
[----:B------:R-:W-:Y:S01]  /*17e0*/  FFMA.SAT R3, R50, R11, 0.5 ;  /* 0x3f00000032037423 */ /* 0x000fe2000000200b */
[----:B------:R-:W-:Y:S01]  /*17f0*/  SHF.L.U32 R5, R5, 0x17, RZ ;  /* 0x0000001705057819 */ /* 0x000fe200000006ff */
[----:B------:R-:W-:-:S02]  /*1800*/  FFMA R13, R48, 1.4426950216293334961, -R13 ;  /* 0x3fb8aa3b300d7823 */ /* 0x000fc4000000080d */
[----:B------:R-:W-:Y:S01]  /*1810*/  FFMA.RM R3, R3, R12, 12582913 ;  /* 0x4b40000103037423 */ /* 0x000fe2000000400c */
[----:B------:R-:W1:Y:S01]  /*1820*/  MUFU.EX2 R60, R60 ;  /* 0x0000003c003c7308 */ /* 0x000e620000000800 */
[----:B------:R-:W-:Y:S02]  /*1830*/  FFMA R48, R48, 1.925963033500011079e-08, R13 ;  /* 0x32a5706030307823 */ /* 0x000fe4000000000d */
[----:B------:R-:W-:-:S04]  /*1840*/  FADD R17, R3, -12583039 ;  /* 0xcb40007f03117421 */ /* 0x000fc80000000000 */
[C---:B------:R-:W-:Y:S01]  /*1850*/  FFMA R17, R50.reuse, 1.4426950216293334961, -R17 ;  /* 0x3fb8aa3b32117823 */ /* 0x040fe20000000811 */
[----:B------:R-:W2:Y:S01]  /*1860*/  MUFU.EX2 R13, R58 ;  /* 0x0000003a000d7308 */ /* 0x000ea20000000800 */
[----:B0-----:R-:W-:Y:S02]  /*1870*/  FMUL R16, R15, R54 ;  /* 0x000000360f107220 */ /* 0x001fe40000400000 */
[----:B------:R-:W-:Y:S01]  /*1880*/  FFMA R50, R50, 1.925963033500011079e-08, R17 ;  /* 0x32a5706032327823 */ /* 0x000fe20000000011 */
[----:B------:R-:W-:-:S04]  /*1890*/  FFMA.SAT R17, R8, R11, 0.5 ;  /* 0x3f00000008117423 */ /* 0x000fc8000000200b */
[----:B------:R-:W-:Y:S01]  /*18a0*/  FFMA.RM R7, R17, R12, 12582913 ;  /* 0x4b40000111077423 */ /* 0x000fe2000000400c */
[----:B------:R-:W-:Y:S01]  /*18b0*/  MUFU.EX2 R54, R50 ;  /* 0x0000003200367308 */ /* 0x000fe20000000800 */
[----:B-1----:R-:W-:Y:S02]  /*18c0*/  FMUL R19, R19, R60 ;  /* 0x0000003c13137220 */ /* 0x002fe40000400000 */
[C---:B------:R-:W-:Y:S01]  /*18d0*/  FADD R17, R7.reuse, -12583039 ;  /* 0xcb40007f07117421 */ /* 0x040fe20000000000 */
[----:B------:R-:W-:-:S03]  /*18e0*/  SHF.L.U32 R7, R7, 0x17, RZ ;  /* 0x0000001707077819 */ /* 0x000fc600000006ff */
[----:B------:R-:W-:Y:S01]  /*18f0*/  FFMA R17, R8, 1.4426950216293334961, -R17 ;  /* 0x3fb8aa3b08117823 */ /* 0x000fe20000000811 */
[----:B--2---:R-:W-:Y:S01]  /*1900*/  FMUL R18, R10, R13 ;  /* 0x0000000d0a127220 */ /* 0x004fe20000400000 */
[----:B------:R-:W-:Y:S01]  /*1910*/  FFMA.SAT R13, R4, R11, 0.5 ;  /* 0x3f000000040d7423 */ /* 0x000fe2000000200b */
[----:B------:R-:W-:Y:S01]  /*1920*/  SHF.L.U32 R10, R33, 0x17, RZ ;  /* 0x00000017210a7819 */ /* 0x000fe200000006ff */
[----:B------:R-:W-:Y:S02]  /*1930*/  FFMA R8, R8, 1.925963033500011079e-08, R17 ;  /* 0x32a5706008087823 */ /* 0x000fe40000000011 */
[----:B------:R-:W-:Y:S02]  /*1940*/  FFMA.RM R13, R13, R12, 12582913 ;  /* 0x4b4000010d0d7423 */ /* 0x000fe4000000400c */
[----:B------:R-:W0:Y:S02]  /*1950*/  MUFU.EX2 R58, R8 ;  /* 0x00000008003a7308 */ /* 0x000e240000000800 */
[----:B------:R-:W-:-:S04]  /*1960*/  FADD R17, R13, -12583039 ;  /* 0xcb40007f0d117421 */ /* 0x000fc80000000000 */
[----:B------:R-:W-:-:S04]  /*1970*/  FFMA R17, R4, 1.4426950216293334961, -R17 ;  /* 0x3fb8aa3b04117823 */ /* 0x000fc80000000811 */
[----:B------:R-:W-:Y:S01]  /*1980*/  FFMA R35, R4, 1.925963033500011079e-08, R17 ;  /* 0x32a5706004237823 */ /* 0x000fe20000000011 */
[----:B------:R-:W-:-:S04]  /*1990*/  FFMA.SAT R17, R0, R11, 0.5 ;  /* 0x3f00000000117423 */ /* 0x000fc8000000200b */
[----:B------:R-:W-:Y:S01]  /*19a0*/  FFMA.RM R4, R17, R12, 12582913 ;  /* 0x4b40000111047423 */ /* 0x000fe2000000400c */
[----:B------:R-:W-:Y:S01]  /*19b0*/  FMUL R17, R9, R56 ;  /* 0x0000003809117220 */ /* 0x000fe20000400000 */
[----:B------:R-:W-:Y:S01]  /*19c0*/  MUFU.EX2 R35, R35 ;  /* 0x0000002300237308 */ /* 0x000fe20000000800 */
[----:B0-----:R-:W-:Y:S01]  /*19d0*/  FMUL R7, R7, R58 ;  /* 0x0000003a07077220 */ /* 0x001fe20000400000 */
[C---:B------:R-:W-:Y:S01]  /*19e0*/  FADD R9, R4.reuse, -12583039 ;  /* 0xcb40007f04097421 */ /* 0x040fe20000000000 */
[----:B------:R-:W-:-:S03]  /*19f0*/  SHF.L.U32 R4, R4, 0x17, RZ ;  /* 0x0000001704047819 */ /* 0x000fc600000006ff */
        /* <DEDUP_REMOVED lines=8> */
[----:B------:R-:W2:Y:S01]  /*1a80*/  MUFU.EX2 R9, R52 ;  /* 0x0000003400097308 */ /* 0x000ea20000000800 */
[----:B0-----:R-:W-:Y:S02]  /*1a90*/  FMUL R8, R5, R56 ;  /* 0x0000003805087220 */ /* 0x001fe40000400000 */
[----:B------:R-:W-:Y:S01]  /*1aa0*/  FFMA R6, R6, 1.925963033500011079e-08, R15 ;  /* 0x32a5706006067823 */ /* 0x000fe2000000000f */
[----:B------:R-:W-:-:S04]  /*1ab0*/  FFMA.SAT R15, R2, R11, 0.5 ;  /* 0x3f000000020f7423 */ /* 0x000fc8000000200b */
[----:B------:R-:W-:Y:S01]  /*1ac0*/  FFMA.RM R15, R15, R12, 12582913 ;  /* 0x4b4000010f0f7423 */ /* 0x000fe2000000400c */
[----:B-1----:R-:W-:Y:S01]  /*1ad0*/  FMUL R5, R4, R37 ;  /* 0x0000002504057220 */ /* 0x002fe20000400000 */
[----:B--2---:R-:W-:Y:S02]  /*1ae0*/  FMUL R10, R10, R9 ;  /* 0x000000090a0a7220 */ /* 0x004fe40000400000 */
[----:B------:R-:W-:-:S04]  /*1af0*/  FADD R9, R15, -12583039 ;  /* 0xcb40007f0f097421 */ /* 0x000fc80000000000 */
[----:B------:R-:W-:-:S04]  /*1b00*/  FFMA R9, R2, 1.4426950216293334961, -R9 ;  /* 0x3fb8aa3b02097823 */ /* 0x000fc80000000809 */
[----:B------:R-:W-:Y:S01]  /*1b10*/  FFMA R33, R2, 1.925963033500011079e-08, R9 ;  /* 0x32a5706002217823 */ /* 0x000fe20000000009 */
[-C--:B------:R-:W-:Y:S01]  /*1b20*/  FFMA.SAT R9, R14, R11.reuse, 0.5 ;  /* 0x3f0000000e097423 */ /* 0x080fe2000000200b */
[----:B------:R-:W-:-:S03]  /*1b30*/  FFMA.SAT R11, R26, R11, 0.5 ;  /* 0x3f0000001a0b7423 */ /* 0x000fc6000000200b */
[-C--:B------:R-:W-:Y:S01]  /*1b40*/  FFMA.RM R2, R9, R12.reuse, 12582913 ;  /* 0x4b40000109027423 */ /* 0x080fe2000000400c */
[----:B------:R-:W-:Y:S01]  /*1b50*/  FFMA.RM R12, R11, R12, 12582913 ;  /* 0x4b4000010b0c7423 */ /* 0x000fe2000000400c */
[----:B------:R-:W-:Y:S02]  /*1b60*/  SHF.L.U32 R11, R0, 0x17, RZ ;  /* 0x00000017000b7819 */ /* 0x000fe400000006ff */
        /* <DEDUP_REMOVED lines=8> */
[----:B------:R-:W-:-:S04]  /*1bf0*/  FADD R9, RZ, R23 ;  /* 0x00000017ff097221 */ /* 0x000fc80000000000 */
[----:B------:R-:W-:-:S04]  /*1c00*/  FADD R52, R9, R22 ;  /* 0x0000001609347221 */ /* 0x000fc80000000000 */
[----:B------:R-:W-:Y:S02]  /*1c10*/  FADD R9, R52, R21 ;  /* 0x0000001534097221 */ /* 0x000fe40000000000 */
[----:B------:R0:W1:Y:S02]  /*1c20*/  MUFU.EX2 R52, R6 ;  /* 0x0000000600347308 */ /* 0x0000640000000800 */
[----:B------:R-:W-:Y:S01]  /*1c30*/  FADD R50, R9, R20 ;  /* 0x0000001409327221 */ /* 0x000fe20000000000 */
[----:B------:R-:W-:-:S03]  /*1c40*/  IMAD.SHL.U32 R9, R3, 0x800000, RZ ;  /* 0x0080000003097824 */ /* 0x000fc600078e00ff */
[----:B------:R-:W-:Y:S01]  /*1c50*/  FADD R3, R50, R19 ;  /* 0x0000001332037221 */ /* 0x000fe20000000000 */
[----:B------:R-:W-:Y:S01]  /*1c60*/  FMUL R9, R9, R54 ;  /* 0x0000003609097220 */ /* 0x000fe20000400000 */
[----:B------:R-:W-:Y:S01]  /*1c70*/  SHF.L.U32 R50, R13, 0x17, RZ ;  /* 0x000000170d327819 */ /* 0x000fe200000006ff */
[----:B------:R-:W-:Y:S01]  /*1c80*/  MUFU.EX2 R54, R33 ;  /* 0x0000002100367308 */ /* 0x000fe20000000800 */
[----:B------:R-:W-:-:S03]  /*1c90*/  FADD R48, R3, R18 ;  /* 0x0000001203307221 */ /* 0x000fc60000000000 */
[----:B0-----:R-:W-:Y:S01]  /*1ca0*/  FMUL R6, R50, R35 ;  /* 0x0000002332067220 */ /* 0x001fe20000400000 */
[----:B------:R-:W-:-:S03]  /*1cb0*/  FADD R3, R48, R17 ;  /* 0x0000001130037221 */ /* 0x000fc60000000000 */
[----:B------:R-:W0:Y:S01]  /*1cc0*/  MUFU.EX2 R13, R14 ;  /* 0x0000000e000d7308 */ /* 0x000e220000000800 */
[----:B------:R-:W-:Y:S01]  /*1cd0*/  FADD R3, R3, R16 ;  /* 0x0000001003037221 */ /* 0x000fe20000000000 */
[----:B-1----:R-:W-:-:S03]  /*1ce0*/  FMUL R4, R11, R52 ;  /* 0x000000340b047220 */ /* 0x002fc60000400000 */
[----:B------:R-:W-:-:S03]  /*1cf0*/  FADD R48, R3, R10 ;  /* 0x0000000a03307221 */ /* 0x000fc60000000000 */
[----:B------:R-:W1:Y:S01]  /*1d00*/  MUFU.EX2 R33, R26 ;  /* 0x0000001a00217308 */ /* 0x000e620000000800 */
[----:B------:R-:W-:-:S04]  /*1d10*/  FADD R3, R48, R9 ;  /* 0x0000000930037221 */ /* 0x000fc80000000000 */
[----:B------:R-:W-:-:S04]  /*1d20*/  FADD R48, R3, R8 ;  /* 0x0000000803307221 */ /* 0x000fc80000000000 */
[----:B------:R-:W-:Y:S01]  /*1d30*/  FADD R3, R48, R7 ;  /* 0x0000000730037221 */ /* 0x000fe20000000000 */
[----:B0-----:R-:W-:-:S03]  /*1d40*/  FMUL R2, R2, R13 ;  /* 0x0000000d02027220 */ /* 0x001fc60000400000 */
[----:B------:R-:W-:Y:S01]  /*1d50*/  FADD R0, R3, R6 ;  /* 0x0000000603007221 */ /* 0x000fe20000000000 */
[----:B------:R-:W-:-:S03]  /*1d60*/  IMAD.SHL.U32 R3, R15, 0x800000, RZ ;  /* 0x008000000f037824 */ /* 0x000fc600078e00ff */
[----:B------:R-:W-:Y:S01]  /*1d70*/  FADD R11, R0, R5 ;  /* 0x00000005000b7221 */ /* 0x000fe20000000000 */
[----:B------:R-:W-:-:S03]  /*1d80*/  FMUL R3, R3, R54 ;  /* 0x0000003603037220 */ /* 0x000fc60000400000 */
[----:B------:R-:W-:-:S04]  /*1d90*/  FADD R0, R11, R4 ;  /* 0x000000040b007221 */ /* 0x000fc80000000000 */
[----:B------:R-:W-:Y:S01]  /*1da0*/  FADD R11, R0, R3 ;  /* 0x00000003000b7221 */ /* 0x000fe20000000000 */
[----:B-1----:R-:W-:-:S03]  /*1db0*/  FMUL R0, R12, R33 ;  /* 0x000000210c007220 */ /* 0x002fc60000400000 */
        /* <DEDUP_REMOVED lines=11> */
.L_x_6764:
        /* <DEDUP_REMOVED lines=12> */
[----:B------:R-:W-:Y:S05]  /*1f30*/  CALL.REL.NOINC `($__internal_123_$__cuda_sm3x_div_rn_noftz_f32_slowpath) ;  /* 0x0000002800f07944 */ /* 0x000fea0003c00000 */
[----:B------:R-:W-:-:S07]  /*1f40*/  MOV R26, R11 ;  /* 0x0000000b001a7202 */ /* 0x000fce0000000f00 */
.L_x_6699:
[----:B------:R-:W-:Y:S05]  /*1f50*/  BSYNC.RECONVERGENT B2 ;  /* 0x0000000000027941 */ /* 0x000fea0003800200 */
.L_x_6698:
        /* <DEDUP_REMOVED lines=12> */
[----:B------:R-:W-:Y:S05]  /*2020*/  CALL.REL.NOINC `($__internal_123_$__cuda_sm3x_div_rn_noftz_f32_slowpath) ;  /* 0x0000002800b47944 */ /* 0x000fea0003c00000 */
[----:B------:R-:W-:-:S07]  /*2030*/  MOV R33, R11 ;  /* 0x0000000b00217202 */ /* 0x000fce0000000f00 */
.L_x_6701:
[----:B------:R-:W-:Y:S05]  /*2040*/  BSYNC.RECONVERGENT B2 ;  /* 0x0000000000027941 */ /* 0x000fea0003800200 */
.L_x_6700:
        /* <DEDUP_REMOVED lines=12> */
[----:B------:R-:W-:Y:S05]  /*2110*/  CALL.REL.NOINC `($__internal_123_$__cuda_sm3x_div_rn_noftz_f32_slowpath) ;  /* 0x0000002800787944 */ /* 0x000fea0003c00000 */
[----:B------:R-:W-:-:S07]  /*2120*/  MOV R14, R11 ;  /* 0x0000000b000e7202 */ /* 0x000fce0000000f00 */
.L_x_6703:
[----:B------:R-:W-:Y:S05]  /*2130*/  BSYNC.RECONVERGENT B2 ;  /* 0x0000000000027941 */ /* 0x000fea0003800200 */
.L_x_6702:
        /* <DEDUP_REMOVED lines=14> */
.L_x_6705:
[----:B------:R-:W-:Y:S05]  /*2220*/  BSYNC.RECONVERGENT B2 ;  /* 0x0000000000027941 */ /* 0x000fea0003800200 */
.L_x_6704:
        /* <DEDUP_REMOVED lines=14> */
.L_x_6707:
[----:B------:R-:W-:Y:S05]  /*2310*/  BSYNC.RECONVERGENT B2 ;  /* 0x0000000000027941 */ /* 0x000fea0003800200 */
.L_x_6706:
        /* <DEDUP_REMOVED lines=14> */
.L_x_6709:
[----:B------:R-:W-:Y:S05]  /*2400*/  BSYNC.RECONVERGENT B2 ;  /* 0x0000000000027941 */ /* 0x000fea0003800200 */
.L_x_6708:
        /* <DEDUP_REMOVED lines=14> */
.L_x_6711:
[----:B------:R-:W-:Y:S05]  /*24f0*/  BSYNC.RECONVERGENT B2 ;  /* 0x0000000000027941 */ /* 0x000fea0003800200 */
.L_x_6710:
        /* <DEDUP_REMOVED lines=14> */
.L_x_6713:
[----:B------:R-:W-:Y:S05]  /*25e0*/  BSYNC.RECONVERGENT B2 ;  /* 0x0000000000027941 */ /* 0x000fea0003800200 */
.L_x_6712:
        /* <DEDUP_REMOVED lines=14> */
.L_x_6715:
[----:B------:R-:W-:Y:S05]  /*26d0*/  BSYNC.RECONVERGENT B2 ;  /* 0x0000000000027941 */ /* 0x000fea0003800200 */
.L_x_6714:
        /* <DEDUP_REMOVED lines=14> */
.L_x_6717:
[----:B------:R-:W-:Y:S05]  /*27c0*/  BSYNC.RECONVERGENT B2 ;  /* 0x0000000000027941 */ /* 0x000fea0003800200 */
.L_x_6716:
        /* <DEDUP_REMOVED lines=14> */
.L_x_6719:
[----:B------:R-:W-:Y:S05]  /*28b0*/  BSYNC.RECONVERGENT B2 ;  /* 0x0000000000027941 */ /* 0x000fea0003800200 */
.L_x_6718:
        /* <DEDUP_REMOVED lines=14> */
.L_x_6721:
[----:B------:R-:W-:Y:S05]  /*29a0*/  BSYNC.RECONVERGENT B2 ;  /* 0x0000000000027941 */ /* 0x000fea0003800200 */
.L_x_6720:
        /* <DEDUP_REMOVED lines=14> */
.L_x_6723:
[----:B------:R-:W-:Y:S05]  /*2a90*/  BSYNC.RECONVERGENT B2 ;  /* 0x0000000000027941 */ /* 0x000fea0003800200 */
.L_x_6722:
        /* <DEDUP_REMOVED lines=14> */
.L_x_6725:
[----:B------:R-:W-:Y:S05]  /*2b80*/  BSYNC.RECONVERGENT B2 ;  /* 0x0000000000027941 */ /* 0x000fea0003800200 */
.L_x_6724:
        /* <DEDUP_REMOVED lines=14> */
.L_x_6727:
[----:B------:R-:W-:Y:S05]  /*2c70*/  BSYNC.RECONVERGENT B2 ;  /* 0x0000000000027941 */ /* 0x000fea0003800200 */
.L_x_6726:
        /* <DEDUP_REMOVED lines=14> */
.L_x_6729:
[----:B------:R-:W-:Y:S05]  /*2d60*/  BSYNC.RECONVERGENT B2 ;  /* 0x0000000000027941 */ /* 0x000fea0003800200 */
.L_x_6728:
        /* <DEDUP_REMOVED lines=14> */
.L_x_6731:
[----:B------:R-:W-:Y:S05]  /*2e50*/  BSYNC.RECONVERGENT B2 ;  /* 0x0000000000027941 */ /* 0x000fea0003800200 */
.L_x_6730:
        /* <DEDUP_REMOVED lines=13> */
.L_x_6733:
[----:B------:R-:W-:Y:S05]  /*2f30*/  BSYNC.RECONVERGENT B2 ;  /* 0x0000000000027941 */ /* 0x000fea0003800200 */
.L_x_6732:
[----:B------:R-:W0:Y:S01]  /*2f40*/  LDC.64 R2, c[0x0][0x3a8] ;  /* 0x0000ea00ff027b82 */ /* 0x000e220000000a00 */
[----:B------:R-:W-:Y:S01]  /*2f50*/  ISETP.NE.AND P3, PT, R31, RZ, PT ;  /* 0x000000ff1f00720c */ /* 0x000fe20003f65270 */
[----:B------:R-:W-:Y:S01]  /*2f60*/  BSSY.RECONVERGENT B0, `(.L_x_6734) ;  /* 0x0000016000007945 */ /* 0x000fe20003800200 */
[-C--:B0-----:R-:W-:Y:S02]  /*2f70*/  ISETP.GE.U32.AND P2, PT, R42, R2.reuse, PT ;  /* 0x000000022a00720c */ /* 0x081fe40003f46070 */
[-C--:B------:R-:W-:Y:S02]  /*2f80*/  ISETP.GE.U32.AND P1, PT, R40, R2.reuse, PT ;  /* 0x000000022800720c */ /* 0x080fe40003f26070 */
[----:B------:R-:W-:Y:S02]  /*2f90*/  ISETP.GE.U32.AND P0, PT, R38, R2, PT ;  /* 0x000000022600720c */ /* 0x000fe40003f06070 */
[----:B------:R-:W-:-:S05]  /*2fa0*/  ISETP.GE.AND.EX P2, PT, RZ, R3, PT, P2 ;  /* 0x00000003ff00720c */ /* 0x000fca0003f46320 */
[----:B------:R-:W-:Y:S08]  /*2fb0*/  @P3 BRA `(.L_x_6735) ;  /* 0x0000000000403947 */ /* 0x000ff00003800000 */
[----:B------:R-:W-:Y:S02]  /*2fc0*/  HFMA2 R47, -RZ, RZ, 0, 0 ;  /* 0x00000000ff2f7431 */ /* 0x000fe400000001ff */
        /* <DEDUP_REMOVED lines=15> */
.L_x_6735:
[----:B------:R-:W-:Y:S05]  /*30c0*/  BSYNC.RECONVERGENT B0 ;  /* 0x0000000000007941 */ /* 0x000fea0003800200 */
.L_x_6734:
        /* <DEDUP_REMOVED lines=8> */
[----:B------:R-:W-:-:S04]  /*3150*/  IMAD R13, R44, UR39, R13 ;  /* 0x000000272c0d7c24 */ /* 0x000fc8000f8e020d */
        /* <DEDUP_REMOVED lines=9> */
.L_x_6737:
[----:B------:R-:W-:Y:S05]  /*31f0*/  BSYNC.RECONVERGENT B0 ;  /* 0x0000000000007941 */ /* 0x000fea0003800200 */
.L_x_6736:
        /* <DEDUP_REMOVED lines=15> */
[----:B01----:R-:W-:Y:S01]  /*32f0*/  IMAD R5, R29, UR38, RZ ;  /* 0x000000261d057c24 */ /* 0x003fe2000f8e02ff */
[----:B------:R-:W-:Y:S02]  /*3300*/  R2UR UR4, R24 ;  /* 0x00000000180472ca */ /* 0x000fe400000e0000 */
[----:B------:R-:W-:Y:S01]  /*3310*/  R2UR UR5, R25 ;  /* 0x00000000190572ca */ /* 0x000fe200000e0000 */
[C---:B------:R-:W-:Y:S01]  /*3320*/  IMAD R5, R44.reuse, UR39, R5 ;  /* 0x000000272c057c24 */ /* 0x040fe2000f8e0205 */
        /* <DEDUP_REMOVED lines=11> */
.L_x_6739:
[----:B------:R-:W-:Y:S05]  /*33e0*/  BSYNC.RECONVERGENT B0 ;  /* 0x0000000000007941 */ /* 0x000fea0003800200 */
.L_x_6738:
[----:B------:R-:W-:Y:S04]  /*33f0*/  BSSY.RECONVERGENT B0, `(.L_x_6740) ;  /* 0x0000012000007945 */ /* 0x000fe80003800200 */
[----:B------:R-:W-:Y:S05]  /*3400*/  @P0 BRA `(.L_x_6741) ;  /* 0x0000000000400947 */ /* 0x000fea0003800000 */
[----:B------:R-:W-:Y:S01]  /*3410*/  MOV R39, RZ ;  /* 0x000000ff00277202 */ /* 0x000fe20000000f00 */
[----:B01----:R-:W-:Y:S01]  /*3420*/  IMAD R5, R29, UR38, RZ ;  /* 0x000000261d057c24 */ /* 0x003fe2000f8e02ff */
[----:B------:R-:W-:Y:S02]  /*3430*/  R2UR UR4, R24 ;  /* 0x00000000180472ca */ /* 0x000fe400000e0000 */
[----:B------:R-:W-:Y:S01]  /*3440*/  R2UR UR5, R25 ;  /* 0x00000000190572ca */ /* 0x000fe200000e0000 */
[----:B--2---:R-:W-:Y:S01]  /*3450*/  IMAD.WIDE.U32 R2, R44, UR38, R38 ;  /* 0x000000262c027c25 */ /* 0x004fe2000f8e0026 */
        /* <DEDUP_REMOVED lines=11> */
.L_x_6741:
[----:B------:R-:W-:Y:S05]  /*3510*/  BSYNC.RECONVERGENT B0 ;  /* 0x0000000000007941 */ /* 0x000fea0003800200 */
.L_x_6740:
[----:B------:R-:W-:Y:S04]  /*3520*/  BSSY.RECONVERGENT B0, `(.L_x_6742) ;  /* 0x0000012000007945 */ /* 0x000fe80003800200 */
[----:B------:R-:W-:Y:S05]  /*3530*/  @P2 BRA `(.L_x_6743) ;  /* 0x0000000000402947 */ /* 0x000fea0003800000 */
[----:B------:R-:W-:Y:S02]  /*3540*/  HFMA2 R37, -RZ, RZ, 0, 0 ;  /* 0x00000000ff257431 */ /* 0x000fe400000001ff */
[----:B01----:R-:W-:Y:S01]  /*3550*/  IMAD R5, R29, UR38, RZ ;  /* 0x000000261d057c24 */ /* 0x003fe2000f8e02ff */
[----:B------:R-:W-:Y:S02]  /*3560*/  R2UR UR4, R24 ;  /* 0x00000000180472ca */ /* 0x000fe400000e0000 */
[----:B------:R-:W-:Y:S01]  /*3570*/  R2UR UR5, R25 ;  /* 0x00000000190572ca */ /* 0x000fe200000e0000 */
[C---:B------:R-:W-:Y:S01]  /*3580*/  IMAD R5, R44.reuse, UR39, R5 ;  /* 0x000000272c057c24 */ /* 0x040fe2000f8e0205 */
[----:B------:R-:W-:Y:S01]  /*3590*/  F2FP.BF16.F32.PACK_AB R21, R21, R16 ;  /* 0x000000101515723e */ /* 0x000fe200000010ff */
[----:B--23--:R-:W-:-:S04]  /*35a0*/  IMAD.WIDE.U32 R2, R44, UR38, R36 ;  /* 0x000000262c027c25 */ /* 0x00cfc8000f8e0024 */
        /* <DEDUP_REMOVED lines=9> */
.L_x_6743:
[----:B------:R-:W-:Y:S05]  /*3640*/  BSYNC.RECONVERGENT B0 ;  /* 0x0000000000007941 */ /* 0x000fea0003800200 */
.L_x_6742:
[----:B------:R-:W-:Y:S04]  /*3650*/  BSSY.RECONVERGENT B0, `(.L_x_6744) ;  /* 0x0000013000007945 */ /* 0x000fe80003800200 */
[----:B------:R-:W-:Y:S05]  /*3660*/  @P3 BRA `(.L_x_6745) ;  /* 0x0000000000443947 */ /* 0x000fea0003800000 */
[----:B--234-:R-:W-:Y:S01]  /*3670*/  HFMA2 R3, -RZ, RZ, 0, 0 ;  /* 0x00000000ff037431 */ /* 0x01cfe200000001ff */
[----:B------:R-:W-:Y:S01]  /*3680*/  MOV R2, R34 ;  /* 0x0000002200027202 */ /* 0x000fe20000000f00 */
[----:B01----:R-:W-:Y:S01]  /*3690*/  IMAD R5, R29, UR38, RZ ;  /* 0x000000261d057c24 */ /* 0x003fe2000f8e02ff */
        /* <DEDUP_REMOVED lines=14> */
.L_x_6745:
[----:B------:R-:W-:Y:S05]  /*3780*/  BSYNC.RECONVERGENT B0 ;  /* 0x0000000000007941 */ /* 0x000fea0003800200 */
.L_x_6744:
[----:B------:R-:W-:Y:S04]  /*3790*/  BSSY.RECONVERGENT B0, `(.L_x_6746) ;  /* 0x0000012000007945 */ /* 0x000fe80003800200 */
[----:B------:R-:W-:Y:S05]  /*37a0*/  @P4 BRA `(.L_x_6747) ;  /* 0x0000000000404947 */ /* 0x000fea0003800000 */
[----:B0-----:R-:W-:Y:S01]  /*37b0*/  MOV R33, RZ ;  /* 0x000000ff00217202 */ /* 0x001fe20000000f00 */
[----:B-1----:R-:W-:Y:S01]  /*37c0*/  IMAD R5, R29, UR38, RZ ;  /* 0x000000261d057c24 */ /* 0x002fe2000f8e02ff */
[----:B------:R-:W-:Y:S02]  /*37d0*/  R2UR UR4, R24 ;  /* 0x00000000180472ca */ /* 0x000fe400000e0000 */
[----:B------:R-:W-:Y:S01]  /*37e0*/  R2UR UR5, R25 ;  /* 0x00000000190572ca */ /* 0x000fe200000e0000 */
[----:B--234-:R-:W-:Y:S01]  /*37f0*/  IMAD.WIDE.U32 R2, R44, UR38, R32 ;  /* 0x000000262c027c25 */ /* 0x01cfe2000f8e0020 */
        /* <DEDUP_REMOVED lines=11> */
.L_x_6747:
[----:B------:R-:W-:Y:S05]  /*38b0*/  BSYNC.RECONVERGENT B0 ;  /* 0x0000000000007941 */ /* 0x000fea0003800200 */
.L_x_6746:
[----:B------:R-:W-:Y:S04]  /*38c0*/  BSSY.RECONVERGENT B0, `(.L_x_6748) ;  /* 0x0000012000007945 */ /* 0x000fe80003800200 */
[----:B------:R-:W-:Y:S05]  /*38d0*/  @P5 BRA `(.L_x_6749) ;  /* 0x0000000000405947 */ /* 0x000fea0003800000 */
[----:B01----:R-:W-:Y:S01]  /*38e0*/  IMAD R5, R29, UR38, RZ ;  /* 0x000000261d057c24 */ /* 0x003fe2000f8e02ff */
[----:B------:R-:W-:Y:S01]  /*38f0*/  R2UR UR4, R24 ;  /* 0x00000000180472ca */ /* 0x000fe200000e0000 */
[----:B------:R-:W-:Y:S01]  /*3900*/  IMAD.MOV.U32 R31, RZ, RZ, RZ ;  /* 0x000000ffff1f7224 */ /* 0x000fe200078e00ff */
[----:B------:R-:W-:Y:S01]  /*3910*/  R2UR UR5, R25 ;  /* 0x00000000190572ca */ /* 0x000fe200000e0000 */
[C---:B------:R-:W-:Y:S01]  /*3920*/  IMAD R5, R44.reuse, UR39, R5 ;  /* 0x000000272c057c24 */ /* 0x040fe2000f8e0205 */
[----:B------:R-:W-:Y:S01]  /*3930*/  F2FP.BF16.F32.PACK_AB R35, R35, R10 ;  /* 0x0000000a2323723e */ /* 0x000fe200000010ff */
[----:B--234-:R-:W-:-:S05]  /*3940*/  IMAD.WIDE.U32 R2, R44, UR38, R30 ;  /* 0x000000262c027c25 */ /* 0x01cfca000f8e001e */
        /* <DEDUP_REMOVED lines=9> */
.L_x_6749:
[----:B------:R-:W-:Y:S05]  /*39e0*/  BSYNC.RECONVERGENT B0 ;  /* 0x0000000000007941 */ /* 0x000fea0003800200 */
.L_x_6748:
[----:B------:R-:W-:Y:S04]  /*39f0*/  BSSY.RECONVERGENT B0, `(.L_x_6750) ;  /* 0x0000013000007945 */ /* 0x000fe80003800200 */
[----:B------:R-:W-:Y:S05]  /*3a00*/  @P6 BRA `(.L_x_6751) ;  /* 0x0000000000446947 */ /* 0x000fea0003800000 */
[----:B0-234-:R-:W-:Y:S01]  /*3a10*/  HFMA2 R3, -RZ, RZ, 0, 0 ;  /* 0x00000000ff037431 */ /* 0x01dfe200000001ff */
[----:B------:R-:W-:Y:S01]  /*3a20*/  MOV R2, R28 ;  /* 0x0000001c00027202 */ /* 0x000fe20000000f00 */
[----:B-1----:R-:W-:Y:S01]  /*3a30*/  IMAD R5, R29, UR38, RZ ;  /* 0x000000261d057c24 */ /* 0x002fe2000f8e02ff */
[----:B------:R-:W-:Y:S02]  /*3a40*/  R2UR UR4, R24 ;  /* 0x00000000180472ca */ /* 0x000fe400000e0000 */
[----:B------:R-:W-:Y:S01]  /*3a50*/  R2UR UR5, R25 ;  /* 0x00000000190572ca */ /* 0x000fe200000e0000 */
[C---:B------:R-:W-:Y:S01]  /*3a60*/  IMAD R5, R44.reuse, UR39, R5 ;  /* 0x000000272c057c24 */ /* 0x040fe2000f8e0205 */
        /* <DEDUP_REMOVED lines=11> */
.L_x_6751:
[----:B------:R-:W-:Y:S05]  /*3b20*/  BSYNC.RECONVERGENT B0 ;  /* 0x0000000000007941 */ /* 0x000fea0003800200 */
.L_x_6750:
[----:B------:R-:W-:-:S04]  /*3b30*/  IADD3 R44, P0, PT, R27, R44, RZ ;  /* 0x0000002c1b2c7210 */ /* 0x000fc80007f1e0ff */
[----:B------:R-:W-:Y:S02]  /*3b40*/  LEA.HI.X.SX32 R29, R27, R29, 0x1, P0 ;  /* 0x0000001d1b1d7211 */ /* 0x000fe400000f0eff */
[----:B------:R-:W-:-:S04]  /*3b50*/  ISETP.GE.U32.AND P0, PT, R44, UR42, PT ;  /* 0x0000002a2c007c0c */ /* 0x000fc8000bf06070 */
[----:B------:R-:W-:-:S13]  /*3b60*/  ISETP.GE.AND.EX P0, PT, R29, UR43, PT, P0 ;  /* 0x0000002b1d007c0c */ /* 0x000fda000bf06300 */
[----:B------:R-:W-:Y:S05]  /*3b70*/  @!P0 BRA `(.L_x_6752) ;  /* 0xffffffc400d88947 */ /* 0x000fea000383ffff */
[----:B------:R-:W-:Y:S05]  /*3b80*/  EXIT ;  /* 0x000000000000794d */ /* 0x000fea0003800000 */
.L_x_6697:
[----:B------:R-:W-:Y:S01]  /*3b90*/  HFMA2 R11, -RZ, RZ, 0, 1.847743988037109375e-06 ;  /* 0x0000001fff0b7431 */ /* 0x000fe200000001ff */
[----:B------:R-:W-:Y:S01]  /*3ba0*/  BSSY B0, `(.L_x_6753) ;  /* 0x0000006000007945 */ /* 0x000fe20003800000 */
[----:B------:R-:W-:Y:S02]  /*3bb0*/  MOV R12, 0x10 ;  /* 0x00000010000c7802 */ /* 0x000fe40000000f00 */
[----:B------:R-:W-:-:S07]  /*3bc0*/  MOV R15, 0xffffffff ;  /* 0xffffffff000f7802 */ /* 0x000fce0000000f00 */
[----:B------:R-:W-:Y:S05]  /*3bd0*/  WARPSYNC.COLLECTIVE R15, `(.L_x_6754) ;  /* 0x000000000f087348 */ /* 0x000fea0003c00000 */
[----:B------:R0:W1:Y:S02]  /*3be0*/  SHFL.BFLY P6, R14, R13, R12, R11 ;  /* 0x0c00000c0d0e7389 */ /* 0x00006400000c000b */
[----:B01----:R-:W-:Y:S05]  /*3bf0*/  ENDCOLLECTIVE ;  /* 0x000000000000791b */ /* 0x003fea0003800000 */
.L_x_6754:
[----:B------:R-:W-:Y:S05]  /*3c00*/  BSYNC B0 ;  /* 0x0000000000007941 */ /* 0x000fea0003800000 */
.L_x_6753:
[----:B------:R-:W-:Y:S01]  /*3c10*/  HFMA2 R11, -RZ, RZ, 0, 1.847743988037109375e-06 ;  /* 0x0000001fff0b7431 */ /* 0x000fe200000001ff */
        /* <DEDUP_REMOVED lines=8> */
.L_x_6755:
[----:B------:R-:W-:Y:S01]  /*3ca0*/  HFMA2 R12, -RZ, RZ, 0, 2.384185791015625e-07 ;  /* 0x00000004ff0c7431 */ /* 0x000fe200000001ff */
[----:B------:R-:W-:-:S04]  /*3cb0*/  FMNMX R0, R13, R14, !PT ;  /* 0x0000000e0d007209 */ /* 0x000fc80007800000 */
[----:B------:R-:W-:-:S07]  /*3cc0*/  MOV R13, R0 ;  /* 0x00000000000d7202 */ /* 0x000fce0000000f00 */
[----:B------:R-:W-:Y:S05]  /*3cd0*/  WARPSYNC.COLLECTIVE R15, `(.L_x_6756) ;  /* 0x000000000f087348 */ /* 0x000fea0003c00000 */
[----:B------:R0:W1:Y:S02]  /*3ce0*/  SHFL.BFLY P6, R14, R13, R12, R11 ;  /* 0x0c00000c0d0e7389 */ /* 0x00006400000c000b */
[----:B01----:R-:W-:Y:S05]  /*3cf0*/  ENDCOLLECTIVE ;  /* 0x000000000000791b */ /* 0x003fea0003800000 */
.L_x_6756:
[----:B------:R-:W-:Y:S01]  /*3d00*/  IMAD.MOV.U32 R12, RZ, RZ, 0x2 ;  /* 0x00000002ff0c7424 */ /* 0x000fe200078e00ff */
[----:B------:R-:W-:-:S04]  /*3d10*/  FMNMX R2, R0, R14, !PT ;  /* 0x0000000e00027209 */ /* 0x000fc80007800000 */
[----:B------:R-:W-:-:S07]  /*3d20*/  MOV R13, R2 ;  /* 0x00000002000d7202 */ /* 0x000fce0000000f00 */
[----:B------:R-:W-:Y:S05]  /*3d30*/  WARPSYNC.COLLECTIVE R15, `(.L_x_6757) ;  /* 0x000000000f087348 */ /* 0x000fea0003c00000 */
[----:B------:R0:W1:Y:S02]  /*3d40*/  SHFL.BFLY P6, R14, R13, R12, R11 ;  /* 0x0c00000c0d0e7389 */ /* 0x00006400000c000b */
[----:B01----:R-:W-:Y:S05]  /*3d50*/  ENDCOLLECTIVE ;  /* 0x000000000000791b */ /* 0x003fea0003800000 */
.L_x_6757:
[----:B------:R-:W-:Y:S01]  /*3d60*/  HFMA2 R12, -RZ, RZ, 0, 5.9604644775390625e-08 ;  /* 0x00000001ff0c7431 */ /* 0x000fe200000001ff */
[----:B------:R-:W-:-:S04]  /*3d70*/  FMNMX R3, R2, R14, !PT ;  /* 0x0000000e02037209 */ /* 0x000fc80007800000 */
[----:B------:R-:W-:-:S07]  /*3d80*/  MOV R13, R3 ;  /* 0x00000003000d7202 */ /* 0x000fce0000000f00 */
[----:B------:R-:W-:Y:S05]  /*3d90*/  WARPSYNC.COLLECTIVE R15, `(.L_x_6758) ;  /* 0x000000000f087348 */ /* 0x000fea0003c00000 */
[----:B------:R0:W1:Y:S02]  /*3da0*/  SHFL.BFLY P6, R14, R13, R12, R11 ;  /* 0x0c00000c0d0e7389 */ /* 0x00006400000c000b */
[----:B01----:R-:W-:Y:S05]  /*3db0*/  ENDCOLLECTIVE ;  /* 0x000000000000791b */ /* 0x003fea0003800000 */
.L_x_6758:
        /* <DEDUP_REMOVED lines=183> */
[----:B------:R-:W-:-:S07]  /*4930*/  IMAD.MOV.U32 R11, RZ, RZ, 0x1f ;  /* 0x0000001fff0b7424 */ /* 0x000fce00078e00ff */
[----:B------:R-:W-:Y:S05]  /*4940*/  WARPSYNC.COLLECTIVE R15, `(.L_x_6759) ;  /* 0x000000000f087348 */ /* 0x000fea0003c00000 */
[----:B------:R0:W1:Y:S02]  /*4950*/  SHFL.BFLY P6, R14, R13, R12, R11 ;  /* 0x0c00000c0d0e7389 */ /* 0x00006400000c000b */
[----:B01----:R-:W-:Y:S05]  /*4960*/  ENDCOLLECTIVE ;  /* 0x000000000000791b */ /* 0x003fea0003800000 */
.L_x_6759:
[----:B------:R-:W-:Y:S02]  /*4970*/  HFMA2 R12, -RZ, RZ, 0, 4.76837158203125e-07 ;  /* 0x00000008ff0c7431 */ /* 0x000fe400000001ff */
[----:B------:R-:W-:-:S05]  /*4980*/  FADD R26, R13, R14 ;  /* 0x0000000e0d1a7221 */ /* 0x000fca0000000000 */
[----:B------:R-:W-:-:S07]  /*4990*/  MOV R13, R26 ;  /* 0x0000001a000d7202 */ /* 0x000fce0000000f00 */
[----:B------:R-:W-:Y:S05]  /*49a0*/  WARPSYNC.COLLECTIVE R15, `(.L_x_6760) ;  /* 0x000000000f087348 */ /* 0x000fea0003c00000 */
[----:B------:R0:W1:Y:S02]  /*49b0*/  SHFL.BFLY P6, R14, R13, R12, R11 ;  /* 0x0c00000c0d0e7389 */ /* 0x00006400000c000b */
[----:B01----:R-:W-:Y:S05]  /*49c0*/  ENDCOLLECTIVE ;  /* 0x000000000000791b */ /* 0x003fea0003800000 */
.L_x_6760:
[----:B------:R-:W-:Y:S02]  /*49d0*/  HFMA2 R12, -RZ, RZ, 0, 2.384185791015625e-07 ;  /* 0x00000004ff0c7431 */ /* 0x000fe400000001ff */
[----:B------:R-:W-:-:S05]  /*49e0*/  FADD R33, R26, R14 ;  /* 0x0000000e1a217221 */ /* 0x000fca0000000000 */
[----:B------:R-:W-:-:S07]  /*49f0*/  MOV R13, R33 ;  /* 0x00000021000d7202 */ /* 0x000fce0000000f00 */
[----:B------:R-:W-:Y:S05]  /*4a00*/  WARPSYNC.COLLECTIVE R15, `(.L_x_6761) ;  /* 0x000000000f087348 */ /* 0x000fea0003c00000 */
[----:B------:R0:W1:Y:S02]  /*4a10*/  SHFL.BFLY P6, R14, R13, R12, R11 ;  /* 0x0c00000c0d0e7389 */ /* 0x00006400000c000b */
[----:B01----:R-:W-:Y:S05]  /*4a20*/  ENDCOLLECTIVE ;  /* 0x000000000000791b */ /* 0x003fea0003800000 */
.L_x_6761:
[----:B------:R-:W-:Y:S01]  /*4a30*/  MOV R12, 0x2 ;  /* 0x00000002000c7802 */ /* 0x000fe20000000f00 */
[----:B------:R-:W-:-:S04]  /*4a40*/  FADD R35, R33, R14 ;  /* 0x0000000e21237221 */ /* 0x000fc80000000000 */
[----:B------:R-:W-:-:S07]  /*4a50*/  IMAD.MOV.U32 R13, RZ, RZ, R35 ;  /* 0x000000ffff0d7224 */ /* 0x000fce00078e0023 */
[----:B------:R-:W-:Y:S05]  /*4a60*/  WARPSYNC.COLLECTIVE R15, `(.L_x_6762) ;  /* 0x000000000f087348 */ /* 0x000fea0003c00000 */
[----:B------:R0:W1:Y:S02]  /*4a70*/  SHFL.BFLY P6, R14, R13, R12, R11 ;  /* 0x0c00000c0d0e7389 */ /* 0x00006400000c000b */
[----:B01----:R-:W-:Y:S05]  /*4a80*/  ENDCOLLECTIVE ;  /* 0x000000000000791b */ /* 0x003fea0003800000 */
.L_x_6762:
[----:B------:R-:W-:Y:S02]  /*4a90*/  HFMA2 R12, -RZ, RZ, 0, 5.9604644775390625e-08 ;  /* 0x00000001ff0c7431 */ /* 0x000fe400000001ff */
[----:B------:R-:W-:-:S05]  /*4aa0*/  FADD R37, R35, R14 ;  /* 0x0000000e23257221 */ /* 0x000fca0000000000 */
[----:B------:R-:W-:-:S07]  /*4ab0*/  MOV R13, R37 ;  /* 0x00000025000d7202 */ /* 0x000fce0000000f00 */
[----:B------:R-:W-:Y:S05]  /*4ac0*/  WARPSYNC.COLLECTIVE R15, `(.L_x_6763) ;  /* 0x000000000f087348 */ /* 0x000fea0003c00000 */
[----:B------:R0:W1:Y:S02]  /*4ad0*/  SHFL.BFLY P6, R14, R13, R12, R11 ;  /* 0x0c00000c0d0e7389 */ /* 0x00006400000c000b */
[----:B01----:R-:W-:Y:S05]  /*4ae0*/  ENDCOLLECTIVE ;  /* 0x000000000000791b */ /* 0x003fea0003800000 */
.L_x_6763:
[----:B------:R-:W-:Y:S05]  /*4af0*/  BRA `(.L_x_6764) ;  /* 0xffffffd000dc7947 */ /* 0x000fea000383ffff */
        .weak           $__internal_123_$__cuda_sm3x_div_rn_noftz_f32_slowpath
        .type           $__internal_123_$__cuda_sm3x_div_rn_noftz_f32_slowpath,@function
        .size           $__internal_123_$__cuda_sm3x_div_rn_noftz_f32_slowpath,(.L_x_25575 - $__internal_123_$__cuda_sm3x_div_rn_noftz_f32_slowpath)
$__internal_123_$__cuda_sm3x_div_rn_noftz_f32_slowpath:
        /* <DEDUP_REMOVED lines=34> */
.L_x_6766:
        /* <DEDUP_REMOVED lines=51> */
.L_x_6773:
[----:B------:R-:W-:-:S04]  /*5050*/  LOP3.LUT R11, R11, 0x80000000, RZ, 0xc0, !PT ;  /* 0x800000000b0b7812 */ /* 0x000fc800078ec0ff */
[----:B------:R-:W-:Y:S01]  /*5060*/  LOP3.LUT R11, R11, 0x7f800000, RZ, 0xfc, !PT ;  /* 0x7f8000000b0b7812 */ /* 0x000fe200078efcff */
[----:B------:R-:W-:Y:S06]  /*5070*/  BRA `(.L_x_6774) ;  /* 0x0000000000047947 */ /* 0x000fec0003800000 */
.L_x_6772:
[----:B------:R-:W-:-:S07]  /*5080*/  LEA R11, R48, R11, 0x17 ;  /* 0x0000000b300b7211 */ /* 0x000fce00078eb8ff */
.L_x_6774:
[----:B------:R-:W-:Y:S05]  /*5090*/  BSYNC.RECONVERGENT B1 ;  /* 0x0000000000017941 */ /* 0x000fea0003800200 */
.L_x_6771:
[----:B------:R-:W-:Y:S05]  /*50a0*/  BRA `(.L_x_6775) ;  /* 0x0000000000207947 */ /* 0x000fea0003800000 */
.L_x_6770:
[----:B------:R-:W-:-:S04]  /*50b0*/  LOP3.LUT R11, R12, 0x80000000, R23, 0x48, !PT ;  /* 0x800000000c0b7812 */ /* 0x000fc800078e4817 */
[----:B------:R-:W-:Y:S01]  /*50c0*/  LOP3.LUT R11, R11, 0x7f800000, RZ, 0xfc, !PT ;  /* 0x7f8000000b0b7812 */ /* 0x000fe200078efcff */
[----:B------:R-:W-:Y:S06]  /*50d0*/  BRA `(.L_x_6775) ;  /* 0x0000000000147947 */ /* 0x000fec0003800000 */
.L_x_6769:
[----:B------:R-:W-:Y:S01]  /*50e0*/  LOP3.LUT R11, R12, 0x80000000, R23, 0x48, !PT ;  /* 0x800000000c0b7812 */ /* 0x000fe200078e4817 */
[----:B------:R-:W-:Y:S06]  /*50f0*/  BRA `(.L_x_6775) ;  /* 0x00000000000c7947 */ /* 0x000fec0003800000 */
.L_x_6768:
[----:B------:R-:W0:Y:S01]  /*5100*/  MUFU.RSQ R11, -QNAN ;  /* 0xffc00000000b7908 */ /* 0x000e220000001400 */
[----:B------:R-:W-:Y:S05]  /*5110*/  BRA `(.L_x_6775) ;  /* 0x0000000000047947 */ /* 0x000fea0003800000 */
.L_x_6767:
[----:B------:R-:W-:-:S07]  /*5120*/  FADD.FTZ R11, R23, R12 ;  /* 0x0000000c170b7221 */ /* 0x000fce0000010000 */
.L_x_6775:
[----:B------:R-:W-:Y:S05]  /*5130*/  BSYNC.RECONVERGENT B0 ;  /* 0x0000000000007941 */ /* 0x000fea0003800200 */
.L_x_6765:
[----:B------:R-:W-:Y:S01]  /*5140*/  HFMA2 R13, -RZ, RZ, 0, 0 ;  /* 0x00000000ff0d7431 */ /* 0x000fe200000001ff */
[----:B------:R-:W-:-:S04]  /*5150*/  MOV R12, R39 ;  /* 0x00000027000c7202 */ /* 0x000fc80000000f00 */
[----:B0-----:R-:W-:Y:S05]  /*5160*/  RET.REL.NODEC R12 `(_Z15SoftmaxWarpImplI10DirectLoadI13__nv_bfloat16fE11DirectStoreIfS1_EfLi2ELi18ELi32ELi1ELb1EL9Algorithm0EEvT_T0_ll) ;  /* 0xffffffac0ca47950 */ /* 0x001fea0003c3ffff */
.L_x_6776:
        /* <DEDUP_REMOVED lines=9> */
.L_x_25575:


//--------------------- .text._Z15SoftmaxWarpImplI10DirectLoadI13__nv_bfloat16fE11DirectStoreIfS1_EfLi2ELi18ELi32ELi1ELb0EL9Algorithm0EEvT_T0_ll --------------------------
	.section	.text._Z15SoftmaxWarpImplI10DirectLoadI13__nv_bfloat16fE11DirectStoreIfS1_EfLi2ELi18ELi32ELi1ELb0EL9Algorithm0EEvT_T0_ll,"ax",@progbits
	.align	128
        .global         _Z15SoftmaxWarpImplI10DirectLoadI13__nv_bfloat16fE11DirectStoreIfS1_EfLi2ELi18ELi32ELi1ELb0EL9Algorithm0EEvT_T0_ll
        .type           _Z15SoftmaxWarpImplI10DirectLoadI13__nv_bfloat16fE11DirectStoreIfS1_EfLi2ELi18ELi32ELi1ELb0EL9Algorithm0EEvT_T0_ll,@function
        .size           _Z15SoftmaxWarpImplI10DirectLoadI13__nv_bfloat16fE11DirectStoreIfS1_EfLi2ELi18ELi32ELi1ELb0EL9Algorithm0EEvT_T0_ll,(.L_x_25576 - _Z15SoftmaxWarpImplI10DirectLoadI13__nv_bfloat16fE11DirectStoreIfS1_EfLi2ELi18ELi32ELi1ELb0EL9Algorithm0EEvT_T0_ll)
        .other          _Z15SoftmaxWarpImplI10DirectLoadI13__nv_bfloat16fE11DirectStoreIfS1_EfLi2ELi18ELi32ELi1ELb0EL9Algorithm0EEvT_T0_ll,@"STO_CUDA_ENTRY STV_DEFAULT"
_Z15SoftmaxWarpImplI10DirectLoadI13__nv_bfloat16fE11DirectStoreIfS1_EfLi2ELi18ELi32ELi1ELb0EL9Algorithm0EEvT_T0_ll:
.text._Z15SoftmaxWarpImplI10DirectLoadI13__nv_bfloat16fE11DirectStoreIfS1_EfLi2ELi18ELi32ELi1ELb0EL9Algorithm0EEvT_T0_ll:
        /* <DEDUP_REMOVED lines=24> */
.L_x_6777:
        /* <DEDUP_REMOVED lines=14> */
.L_x_6815:
[----:B-1----:R-:W-:Y:S01]  /*0260*/  HFMA2 R3, -RZ, RZ, 0, 0 ;  /* 0x00000000ff037431 */ /* 0x002fe200000001ff */
[----:B------:R-:W-:Y:S01]  /*0270*/  MOV R2, R30 ;  /* 0x0000001e00027202 */ /* 0x000fe20000000f00 */
        /* <DEDUP_REMOVED lines=9> */
[C---:B------:R-:W-:Y:S02]  /*0310*/  IADD3 R12, P1, PT, R4.reuse, 0x40, RZ ;  /* 0x00000040040c7810 */ /* 0x040fe40007f3e0ff */
[C---:B------:R-:W-:Y:S02]  /*0320*/  IADD3 R14, P4, PT, R4.reuse, 0x80, RZ ;  /* 0x00000080040e7810 */ /* 0x040fe40007f9e0ff */
[----:B------:R-:W-:Y:S02]  /*0330*/  IADD3 R8, PT, PT, R5, R3, RZ ;  /* 0x0000000305087210 */ /* 0x000fe40007ffe0ff */
[----:B------:R-:W-:Y:S02]  /*0340*/  IADD3 R16, P6, PT, R4, 0xc0, RZ ;  /* 0x000000c004107810 */ /* 0x000fe40007fde0ff */
[----:B------:R-:W-:-:S02]  /*0350*/  IADD3.X R13, PT, PT, RZ, R8, RZ, P1, !PT ;  /* 0x00000008ff0d7210 */ /* 0x000fc40000ffe4ff */
[C---:B------:R-:W-:Y:S02]  /*0360*/  IADD3 R22, P5, PT, R4.reuse, 0x100, RZ ;  /* 0x0000010004167810 */ /* 0x040fe40007fbe0ff */
[-C--:B------:R-:W-:Y:S02]  /*0370*/  IADD3.X R15, PT, PT, RZ, R8.reuse, RZ, P4, !PT ;  /* 0x00000008ff0f7210 */ /* 0x080fe400027fe4ff */
[----:B------:R-:W-:Y:S02]  /*0380*/  IADD3.X R7, PT, PT, RZ, R8, RZ, P6, !PT ;  /* 0x00000008ff077210 */ /* 0x000fe400037fe4ff */
[C---:B------:R-:W-:Y:S02]  /*0390*/  IADD3 R9, P3, PT, R4.reuse, 0x140, RZ ;  /* 0x0000014004097810 */ /* 0x040fe40007f7e0ff */
[C---:B------:R-:W-:Y:S02]  /*03a0*/  IADD3 R3, P2, PT, R4.reuse, 0x180, RZ ;  /* 0x0000018004037810 */ /* 0x040fe40007f5e0ff */
[----:B------:R-:W-:-:S02]  /*03b0*/  IADD3 R2, P0, PT, R4, 0x1c0, RZ ;  /* 0x000001c004027810 */ /* 0x000fc40007f1e0ff */
[----:B------:R-:W-:Y:S02]  /*03c0*/  IADD3 R0, P1, PT, R4, 0x200, RZ ;  /* 0x0000020004007810 */ /* 0x000fe40007f3e0ff */
[----:B------:R-:W-:Y:S02]  /*03d0*/  LEA.HI R12, P6, R13, R12, RZ, 0x1 ;  /* 0x0000000c0d0c7211 */ /* 0x000fe400078d08ff */
[----:B------:R-:W-:Y:S02]  /*03e0*/  LEA.HI R4, P4, R8, R4, RZ, 0x1 ;  /* 0x0000000408047211 */ /* 0x000fe400078908ff */
[----:B------:R-:W-:Y:S02]  /*03f0*/  IADD3.X R5, PT, PT, RZ, R8, RZ, P5, !PT ;  /* 0x00000008ff057210 */ /* 0x000fe40002ffe4ff */
[----:B------:R-:W-:Y:S01]  /*0400*/  LEA.HI R14, P5, R15, R14, RZ, 0x1 ;  /* 0x0000000e0f0e7211 */ /* 0x000fe200078b08ff */
[----:B------:R-:W-:Y:S01]  /*0410*/  IMAD.X R11, RZ, RZ, R8, P4 ;  /* 0x000000ffff0b7224 */ /* 0x000fe200020e0608 */
[----:B------:R-:W-:-:S02]  /*0420*/  IADD3.X R13, PT, PT, RZ, R13, RZ, P6, !PT ;  /* 0x0000000dff0d7210 */ /* 0x000fc400037fe4ff */
[----:B------:R-:W-:Y:S02]  /*0430*/  LEA.HI R22, P6, R5, R22, RZ, 0x1 ;  /* 0x0000001605167211 */ /* 0x000fe400078d08ff */
[----:B------:R-:W-:Y:S02]  /*0440*/  SHF.L.U32 R10, R4, 0x1, RZ ;  /* 0x00000001040a7819 */ /* 0x000fe400000006ff */
[----:B------:R-:W-:Y:S02]  /*0450*/  IADD3.X R15, PT, PT, RZ, R15, RZ, P5, !PT ;  /* 0x0000000fff0f7210 */ /* 0x000fe40002ffe4ff */
[----:B------:R-:W-:Y:S02]  /*0460*/  LEA.HI R16, P4, R7, R16, RZ, 0x1 ;  /* 0x0000001007107211 */ /* 0x000fe400078908ff */
[----:B------:R-:W-:Y:S02]  /*0470*/  IADD3.X R5, PT, PT, RZ, R5, RZ, P6, !PT ;  /* 0x00000005ff057210 */ /* 0x000fe400037fe4ff */
[----:B------:R-:W-:-:S02]  /*0480*/  LOP3.LUT R10, R10, 0xfffffffc, RZ, 0xc0, !PT ;  /* 0xfffffffc0a0a7812 */ /* 0x000fc400078ec0ff */
[C---:B------:R-:W-:Y:S02]  /*0490*/  SHF.L.U64.HI R15, R14.reuse, 0x1, R15 ;  /* 0x000000010e0f7819 */ /* 0x040fe4000001020f */
[----:B------:R-:W-:Y:S02]  /*04a0*/  SHF.L.U32 R14, R14, 0x1, RZ ;  /* 0x000000010e0e7819 */ /* 0x000fe400000006ff */
[----:B------:R-:W-:Y:S02]  /*04b0*/  SHF.L.U64.HI R11, R4, 0x1, R11 ;  /* 0x00000001040b7819 */ /* 0x000fe4000001020b */
[----:B------:R-:W-:Y:S02]  /*04c0*/  IADD3.X R7, PT, PT, RZ, R7, RZ, P4, !PT ;  /* 0x00000007ff077210 */ /* 0x000fe400027fe4ff */
[C---:B------:R-:W-:Y:S01]  /*04d0*/  SHF.L.U64.HI R4, R22.reuse, 0x1, R5 ;  /* 0x0000000116047819 */ /* 0x040fe20000010205 */
[----:B------:R-:W-:Y:S01]  /*04e0*/  IMAD.SHL.U32 R22, R22, 0x2, RZ ;  /* 0x0000000216167824 */ /* 0x000fe200078e00ff */
[----:B------:R-:W-:-:S02]  /*04f0*/  IADD3 R10, P4, PT, R10, UR36, RZ ;  /* 0x000000240a0a7c10 */ /* 0x000fc4000ff9e0ff */
[----:B------:R-:W-:Y:S02]  /*0500*/  SHF.L.U64.HI R13, R12, 0x1, R13 ;  /* 0x000000010c0d7819 */ /* 0x000fe4000001020d */
[----:B------:R-:W-:Y:S02]  /*0510*/  LOP3.LUT R14, R14, 0xfffffffc, RZ, 0xc0, !PT ;  /* 0xfffffffc0e0e7812 */ /* 0x000fe400078ec0ff */
[----:B------:R-:W-:Y:S02]  /*0520*/  SHF.L.U32 R12, R12, 0x1, RZ ;  /* 0x000000010c0c7819 */ /* 0x000fe400000006ff */
[----:B------:R-:W-:Y:S02]  /*0530*/  IADD3.X R11, PT, PT, R11, UR37, RZ, P4, !PT ;  /* 0x000000250b0b7c10 */ /* 0x000fe4000a7fe4ff */
[----:B------:R-:W-:Y:S02]  /*0540*/  LOP3.LUT R22, R22, 0xfffffffc, RZ, 0xc0, !PT ;  /* 0xfffffffc16167812 */ /* 0x000fe400078ec0ff */
[----:B------:R-:W-:Y:S01]  /*0550*/  IADD3 R14, P4, PT, R14, UR36, RZ ;  /* 0x000000240e0e7c10 */ /* 0x000fe2000ff9e0ff */
[----:B------:R1:W2:Y:S01]  /*0560*/  LDG.E R5, desc[UR4][R10.64] ;  /* 0x000000040a057981 */ /* 0x0002a2000c1e1900 */
[----:B------:R-:W-:-:S02]  /*0570*/  SHF.L.U64.HI R6, R16, 0x1, R7 ;  /* 0x0000000110067819 */ /* 0x000fc40000010207 */
[----:B------:R-:W-:Y:S02]  /*0580*/  LOP3.LUT R12, R12, 0xfffffffc, RZ, 0xc0, !PT ;  /* 0xfffffffc0c0c7812 */ /* 0x000fe400078ec0ff */
[----:B------:R-:W-:Y:S02]  /*0590*/  SHF.L.U32 R16, R16, 0x1, RZ ;  /* 0x0000000110107819 */ /* 0x000fe400000006ff */
[-C--:B------:R-:W-:Y:S02]  /*05a0*/  IADD3.X R20, PT, PT, RZ, R8.reuse, RZ, P3, !PT ;  /* 0x00000008ff147210 */ /* 0x080fe40001ffe4ff */
[----:B------:R-:W-:Y:S02]  /*05b0*/  IADD3 R22, P6, PT, R22, UR36, RZ ;  /* 0x0000002416167c10 */ /* 0x000fe4000ffde0ff */
[----:B------:R-:W-:Y:S02]  /*05c0*/  IADD3.X R15, PT, PT, R15, UR37, RZ, P4, !PT ;  /* 0x000000250f0f7c10 */ /* 0x000fe4000a7fe4ff */
[----:B-1----:R-:W-:-:S02]  /*05d0*/  IADD3.X R10, PT, PT, RZ, R8, RZ, P2, !PT ;  /* 0x00000008ff0a7210 */ /* 0x002fc400017fe4ff */
[----:B------:R-:W-:Y:S02]  /*05e0*/  IADD3 R12, P5, PT, R12, UR36, RZ ;  /* 0x000000240c0c7c10 */ /* 0x000fe4000ffbe0ff */
[----:B------:R-:W-:Y:S02]  /*05f0*/  LOP3.LUT R16, R16, 0xfffffffc, RZ, 0xc0, !PT ;  /* 0xfffffffc10107812 */ /* 0x000fe400078ec0ff */
[----:B------:R-:W-:Y:S02]  /*0600*/  LEA.HI R18, P2, R20, R9, RZ, 0x1 ;  /* 0x0000000914127211 */ /* 0x000fe400078508ff */
[-C--:B------:R-:W-:Y:S02]  /*0610*/  IADD3.X R11, PT, PT, RZ, R8.reuse, RZ, P0, !PT ;  /* 0x00000008ff0b7210 */ /* 0x080fe400007fe4ff */
[----:B------:R-:W-:Y:S02]  /*0620*/  IADD3.X R9, PT, PT, RZ, R8, RZ, P1, !PT ;  /* 0x00000008ff097210 */ /* 0x000fe40000ffe4ff */
[----:B------:R-:W-:-:S02]  /*0630*/  IADD3.X R23, PT, PT, R4, UR37, RZ, P6, !PT ;  /* 0x0000002504177c10 */ /* 0x000fc4000b7fe4ff */
[----:B------:R-:W-:Y:S01]  /*0640*/  LEA.HI R3, P0, R10, R3, RZ, 0x1 ;  /* 0x000000030a037211 */ /* 0x000fe200078108ff */
[----:B------:R1:W3:Y:S01]  /*0650*/  LDG.E R4, desc[UR8][R14.64] ;  /* 0x000000080e047981 */ /* 0x0002e2000c1e1900 */
[----:B------:R-:W-:Y:S02]  /*0660*/  IADD3.X R13, PT, PT, R13, UR37, RZ, P5, !PT ;  /* 0x000000250d0d7c10 */ /* 0x000fe4000affe4ff */
[----:B------:R-:W-:Y:S02]  /*0670*/  R2UR UR10, R24 ;  /* 0x00000000180a72ca */ /* 0x000fe400000e0000 */
[----:B------:R-:W-:Y:S02]  /*0680*/  R2UR UR11, R25 ;  /* 0x00000000190b72ca */ /* 0x000fe400000e0000 */
[----:B------:R-:W-:Y:S02]  /*0690*/  IADD3 R16, P5, PT, R16, UR36, RZ ;  /* 0x0000002410107c10 */ /* 0x000fe4000ffbe0ff */
[----:B------:R-:W-:-:S02]  /*06a0*/  R2UR UR12, R24 ;  /* 0x00000000180c72ca */ /* 0x000fc400000e0000 */
[----:B-1----:R-:W-:Y:S02]  /*06b0*/  IADD3.X R15, PT, PT, RZ, R20, RZ, P2, !PT ;  /* 0x00000014ff0f7210 */ /* 0x002fe400017fe4ff */
[----:B------:R-:W-:Y:S02]  /*06c0*/  LEA.HI R14, P2, R9, R0, RZ, 0x1 ;  /* 0x00000000090e7211 */ /* 0x000fe400078508ff */
[----:B------:R-:W-:Y:S02]  /*06d0*/  IADD3.X R0, PT, PT, RZ, R10, RZ, P0, !PT ;  /* 0x0000000aff007210 */ /* 0x000fe400007fe4ff */
[----:B------:R-:W-:Y:S02]  /*06e0*/  LEA.HI R2, P1, R11, R2, RZ, 0x1 ;  /* 0x000000020b027211 */ /* 0x000fe400078308ff */
[----:B------:R-:W-:Y:S02]  /*06f0*/  R2UR UR13, R25 ;  /* 0x00000000190d72ca */ /* 0x000fe400000e0000 */
[----:B------:R-:W-:-:S02]  /*0700*/  IADD3.X R17, PT, PT, R6, UR37, RZ, P5, !PT ;  /* 0x0000002506117c10 */ /* 0x000fc4000affe4ff */
[C---:B------:R-:W-:Y:S01]  /*0710*/  SHF.L.U32 R8, R18.reuse, 0x1, RZ ;  /* 0x0000000112087819 */ /* 0x040fe200000006ff */
[----:B------:R1:W4:Y:S01]  /*0720*/  LDG.E R6, desc[UR6][R12.64] ;  /* 0x000000060c067981 */ /* 0x000322000c1e1900 */
[C---:B------:R-:W-:Y:S01]  /*0730*/  IMAD.SHL.U32 R10, R3.reuse, 0x2, RZ ;  /* 0x00000002030a7824 */ /* 0x040fe200078e00ff */
[----:B------:R-:W-:Y:S02]  /*0740*/  IADD3.X R11, PT, PT, RZ, R11, RZ, P1, !PT ;  /* 0x0000000bff0b7210 */ /* 0x000fe40000ffe4ff */
[----:B------:R-:W-:Y:S01]  /*0750*/  SHF.L.U64.HI R15, R18, 0x1, R15 ;  /* 0x00000001120f7819 */ /* 0x000fe2000001020f */
[----:B------:R-:W5:Y:S04]  /*0760*/  LDG.E R7, desc[UR10][R16.64] ;  /* 0x0000000a10077981 */ /* 0x000f68000c1e1900 */
[----:B------:R-:W5:Y:S01]  /*0770*/  LDG.E R22, desc[UR12][R22.64] ;  /* 0x0000000c16167981 */ /* 0x000f62000c1e1900 */
[----:B-1----:R-:W-:-:S02]  /*0780*/  SHF.L.U64.HI R13, R3, 0x1, R0 ;  /* 0x00000001030d7819 */ /* 0x002fc40000010200 */
[----:B------:R-:W-:Y:S02]  /*0790*/  IADD3.X R3, PT, PT, RZ, R9, RZ, P2, !PT ;  /* 0x00000009ff037210 */ /* 0x000fe400017fe4ff */
[----:B------:R-:W-:Y:S02]  /*07a0*/  LOP3.LUT R9, R8, 0xfffffffc, RZ, 0xc0, !PT ;  /* 0xfffffffc08097812 */ /* 0x000fe400078ec0ff */
[C---:B------:R-:W-:Y:S02]  /*07b0*/  SHF.L.U64.HI R8, R2.reuse, 0x1, R11 ;  /* 0x0000000102087819 */ /* 0x040fe4000001020b */
[----:B------:R-:W-:Y:S02]  /*07c0*/  SHF.L.U32 R12, R2, 0x1, RZ ;  /* 0x00000001020c7819 */ /* 0x000fe400000006ff */
[----:B------:R-:W-:Y:S02]  /*07d0*/  LOP3.LUT R10, R10, 0xfffffffc, RZ, 0xc0, !PT ;  /* 0xfffffffc0a0a7812 */ /* 0x000fe400078ec0ff */
[----:B------:R-:W-:-:S02]  /*07e0*/  IADD3 R2, P0, PT, R9, UR36, RZ ;  /* 0x0000002409027c10 */ /* 0x000fc4000ff1e0ff */
[C---:B------:R-:W-:Y:S02]  /*07f0*/  SHF.L.U64.HI R0, R14.reuse, 0x1, R3 ;  /* 0x000000010e007819 */ /* 0x040fe40000010203 */
[----:B------:R-:W-:Y:S02]  /*0800*/  SHF.L.U32 R14, R14, 0x1, RZ ;  /* 0x000000010e0e7819 */ /* 0x000fe400000006ff */
[----:B------:R-:W-:Y:S02]  /*0810*/  LOP3.LUT R12, R12, 0xfffffffc, RZ, 0xc0, !PT ;  /* 0xfffffffc0c0c7812 */ /* 0x000fe400078ec0ff */
[----:B------:R-:W-:Y:S02]  /*0820*/  IADD3 R10, P1, PT, R10, UR36, RZ ;  /* 0x000000240a0a7c10 */ /* 0x000fe4000ff3e0ff */
[----:B------:R-:W-:Y:S02]  /*0830*/  IADD3.X R3, PT, PT, R15, UR37, RZ, P0, !PT ;  /* 0x000000250f037c10 */ /* 0x000fe400087fe4ff */
[----:B------:R-:W-:-:S02]  /*0840*/  LOP3.LUT R14, R14, 0xfffffffc, RZ, 0xc0, !PT ;  /* 0xfffffffc0e0e7812 */ /* 0x000fc400078ec0ff */
[----:B------:R-:W-:Y:S01]  /*0850*/  IADD3 R12, P0, PT, R12, UR36, RZ ;  /* 0x000000240c0c7c10 */ /* 0x000fe2000ff1e0ff */
[----:B------:R-:W5:Y:S01]  /*0860*/  LDG.E R2, desc[UR4][R2.64] ;  /* 0x0000000402027981 */ /* 0x000f62000c1e1900 */
        /* <DEDUP_REMOVED lines=13> */
[----:B------:R-:W-:-:S03]  /*0940*/  SHF.L.U32 R4, R4, 0x10, RZ ;  /* 0x0000001004047819 */ /* 0x000fc600000006ff */
[----:B------:R-:W-:Y:S01]  /*0950*/  IMAD.U32 R33, R33, 0x10000, RZ ;  /* 0x0001000021217824 */ /* 0x000fe200078e00ff */
[C---:B----4-:R-:W-:Y:S02]  /*0960*/  PRMT R35, R6.reuse, 0x7632, R35 ;  /* 0x0000763206237816 */ /* 0x050fe40000000023 */
[----:B------:R-:W-:Y:S02]  /*0970*/  SHF.L.U32 R6, R6, 0x10, RZ ;  /* 0x0000001006067819 */ /* 0x000fe400000006ff */
[----:B------:R-:W-:Y:S02]  /*0980*/  SHF.L.U32 R35, R35, 0x10, RZ ;  /* 0x0000001023237819 */ /* 0x000fe400000006ff */
[C---:B-----5:R-:W-:Y:S02]  /*0990*/  PRMT R27, R7.reuse, 0x7632, R27 ;  /* 0x00007632071b7816 */ /* 0x060fe4000000001b */
        /* <DEDUP_REMOVED lines=16> */
[----:B------:R-:W-:Y:S01]  /*0aa0*/  FMNMX3 R0, R0, R20, R21, !PT ;  /* 0x0000001400007276 */ /* 0x000fe20007800015 */
[----:B------:R-:W-:Y:S01]  /*0ab0*/  IMAD.U32 R16, R12, 0x10000, RZ ;  /* 0x000100000c107824 */ /* 0x000fe200078e00ff */
        /* <DEDUP_REMOVED lines=101> */
[----:B------:R-:W-:Y:S02]  /*1110*/  IMAD.SHL.U32 R3, R15, 0x800000, RZ ;  /* 0x008000000f037824 */ /* 0x000fe400078e00ff */
        /* <DEDUP_REMOVED lines=27> */
[----:B------:R-:W-:-:S03]  /*12d0*/  IMAD.SHL.U32 R23, R23, 0x800000, RZ ;  /* 0x0080000017177824 */ /* 0x000fc600078e00ff */
        /* <DEDUP_REMOVED lines=79> */
.L_x_6827:
        /* <DEDUP_REMOVED lines=12> */
[----:B0-----:R-:W-:Y:S05]  /*1890*/  CALL.REL.NOINC `($__internal_124_$__cuda_sm3x_div_rn_noftz_f32_slowpath) ;  /* 0x0000002400bc7944 */ /* 0x001fea0003c00000 */
[----:B------:R-:W-:-:S07]  /*18a0*/  MOV R11, R5 ;  /* 0x00000005000b7202 */ /* 0x000fce0000000f00 */
.L_x_6780:
[----:B------:R-:W-:Y:S05]  /*18b0*/  BSYNC.RECONVERGENT B2 ;  /* 0x0000000000027941 */ /* 0x000fea0003800200 */
.L_x_6779:
        /* <DEDUP_REMOVED lines=12> */
[----:B0-----:R-:W-:Y:S05]  /*1980*/  CALL.REL.NOINC `($__internal_124_$__cuda_sm3x_div_rn_noftz_f32_slowpath) ;  /* 0x0000002400807944 */ /* 0x001fea0003c00000 */
[----:B------:R-:W-:-:S07]  /*1990*/  MOV R14, R5 ;  /* 0x00000005000e7202 */ /* 0x000fce0000000f00 */
.L_x_6782:
[----:B------:R-:W-:Y:S05]  /*19a0*/  BSYNC.RECONVERGENT B2 ;  /* 0x0000000000027941 */ /* 0x000fea0003800200 */
.L_x_6781:
        /* <DEDUP_REMOVED lines=12> */
[----:B0-----:R-:W-:Y:S05]  /*1a70*/  CALL.REL.NOINC `($__internal_124_$__cuda_sm3x_div_rn_noftz_f32_slowpath) ;  /* 0x0000002400447944 */ /* 0x001fea0003c00000 */
[----:B------:R-:W-:-:S07]  /*1a80*/  MOV R0, R5 ;  /* 0x0000000500007202 */ /* 0x000fce0000000f00 */
.L_x_6784:
[----:B------:R-:W-:Y:S05]  /*1a90*/  BSYNC.RECONVERGENT B2 ;  /* 0x0000000000027941 */ /* 0x000fea0003800200 */
.L_x_6783:
        /* <DEDUP_REMOVED lines=14> */
.L_x_6786:
[----:B------:R-:W-:Y:S05]  /*1b80*/  BSYNC.RECONVERGENT B2 ;  /* 0x0000000000027941 */ /* 0x000fea0003800200 */
.L_x_6785:
        /* <DEDUP_REMOVED lines=14> */
.L_x_6788:
[----:B------:R-:W-:Y:S05]  /*1c70*/  BSYNC.RECONVERGENT B2 ;  /* 0x0000000000027941 */ /* 0x000fea0003800200 */
.L_x_6787:
        /* <DEDUP_REMOVED lines=14> */
.L_x_6790:
[----:B------:R-:W-:Y:S05]  /*1d60*/  BSYNC.RECONVERGENT B2 ;  /* 0x0000000000027941 */ /* 0x000fea0003800200 */
.L_x_6789:
        /* <DEDUP_REMOVED lines=14> */
.L_x_6792:
[----:B------:R-:W-:Y:S05]  /*1e50*/  BSYNC.RECONVERGENT B2 ;  /* 0x0000000000027941 */ /* 0x000fea0003800200 */
.L_x_6791:
        /* <DEDUP_REMOVED lines=14> */
.L_x_6794:
[----:B------:R-:W-:Y:S05]  /*1f40*/  BSYNC.RECONVERGENT B2 ;  /* 0x0000000000027941 */ /* 0x000fea0003800200 */
.L_x_6793:
        /* <DEDUP_REMOVED lines=14> */
.L_x_6796:
[----:B------:R-:W-:Y:S05]  /*2030*/  BSYNC.RECONVERGENT B2 ;  /* 0x0000000000027941 */ /* 0x000fea0003800200 */
.L_x_6795:
        /* <DEDUP_REMOVED lines=14> */
.L_x_6798:
[----:B------:R-:W-:Y:S05]  /*2120*/  BSYNC.RECONVERGENT B2 ;  /* 0x0000000000027941 */ /* 0x000fea0003800200 */
.L_x_6797:
        /* <DEDUP_REMOVED lines=14> */
.L_x_6800:
[----:B------:R-:W-:Y:S05]  /*2210*/  BSYNC.RECONVERGENT B2 ;  /* 0x0000000000027941 */ /* 0x000fea0003800200 */
.L_x_6799:
        /* <DEDUP_REMOVED lines=14> */
.L_x_6802:
[----:B------:R-:W-:Y:S05]  /*2300*/  BSYNC.RECONVERGENT B2 ;  /* 0x0000000000027941 */ /* 0x000fea0003800200 */
.L_x_6801:
        /* <DEDUP_REMOVED lines=14> */
.L_x_6804:
[----:B------:R-:W-:Y:S05]  /*23f0*/  BSYNC.RECONVERGENT B2 ;  /* 0x0000000000027941 */ /* 0x000fea0003800200 */
.L_x_6803:
        /* <DEDUP_REMOVED lines=14> */
.L_x_6806:
[----:B------:R-:W-:Y:S05]  /*24e0*/  BSYNC.RECONVERGENT B2 ;  /* 0x0000000000027941 */ /* 0x000fea0003800200 */
.L_x_6805:
        /* <DEDUP_REMOVED lines=14> */
.L_x_6808:
[----:B------:R-:W-:Y:S05]  /*25d0*/  BSYNC.RECONVERGENT B2 ;  /* 0x0000000000027941 */ /* 0x000fea0003800200 */
.L_x_6807:
        /* <DEDUP_REMOVED lines=14> */
.L_x_6810:
[----:B------:R-:W-:Y:S05]  /*26c0*/  BSYNC.RECONVERGENT B2 ;  /* 0x0000000000027941 */ /* 0x000fea0003800200 */
.L_x_6809:
        /* <DEDUP_REMOVED lines=14> */
.L_x_6812:
[----:B------:R-:W-:Y:S05]  /*27b0*/  BSYNC.RECONVERGENT B2 ;  /* 0x0000000000027941 */ /* 0x000fea0003800200 */
.L_x_6811:
        /* <DEDUP_REMOVED lines=14> */
.L_x_6814:
[----:B------:R-:W-:Y:S05]  /*28a0*/  BSYNC.RECONVERGENT B2 ;  /* 0x0000000000027941 */ /* 0x000fea0003800200 */
.L_x_6813:
        /* <DEDUP_REMOVED lines=11> */
[----:B------:R-:W-:Y:S02]  /*2960*/  F2FP.BF16.F32.PACK_AB R17, R16, R17 ;  /* 0x000000111011723e */ /* 0x000fe400000010ff */
[----:B------:R-:W-:Y:S02]  /*2970*/  IADD3 R21, PT, PT, R3, R5, RZ ;  /* 0x0000000503157210 */ /* 0x000fe40007ffe0ff */
[C---:B------:R-:W-:Y:S02]  /*2980*/  IADD3 R4, P6, PT, R2.reuse, 0x40, RZ ;  /* 0x0000004002047810 */ /* 0x040fe40007fde0ff */
[C---:B------:R-:W-:Y:S02]  /*2990*/  IADD3 R14, P0, PT, R2.reuse, 0x80, RZ ;  /* 0x00000080020e7810 */ /* 0x040fe40007f1e0ff */
[----:B------:R-:W-:Y:S01]  /*29a0*/  IADD3 R22, P1, PT, R2, 0xc0, RZ ;  /* 0x000000c002167810 */ /* 0x000fe20007f3e0ff */
[----:B------:R-:W-:Y:S01]  /*29b0*/  IMAD.X R5, RZ, RZ, R21, P6 ;  /* 0x000000ffff057224 */ /* 0x000fe200030e0615 */
[----:B------:R-:W-:-:S02]  /*29c0*/  IADD3.X R15, PT, PT, RZ, R21, RZ, P0, !PT ;  /* 0x00000015ff0f7210 */ /* 0x000fc400007fe4ff */
[----:B------:R-:W-:Y:S02]  /*29d0*/  IADD3.X R23, PT, PT, RZ, R21, RZ, P1, !PT ;  /* 0x00000015ff177210 */ /* 0x000fe40000ffe4ff */
[----:B------:R-:W-:Y:S02]  /*29e0*/  LEA.HI R4, P0, R5, R4, RZ, 0x1 ;  /* 0x0000000405047211 */ /* 0x000fe400078108ff */
[----:B------:R-:W-:Y:S02]  /*29f0*/  LEA.HI R26, P5, R21, R2, RZ, 0x1 ;  /* 0x00000002151a7211 */ /* 0x000fe400078b08ff */
[----:B------:R-:W-:Y:S02]  /*2a00*/  IADD3.X R5, PT, PT, RZ, R5, RZ, P0, !PT ;  /* 0x00000005ff057210 */ /* 0x000fe400007fe4ff */
[----:B------:R-:W-:Y:S02]  /*2a10*/  LEA.HI R14, P0, R15, R14, RZ, 0x1 ;  /* 0x0000000e0f0e7211 */ /* 0x000fe400078108ff */
[----:B------:R-:W-:-:S02]  /*2a20*/  LEA.HI R22, P1, R23, R22, RZ, 0x1 ;  /* 0x0000001617167211 */ /* 0x000fc400078308ff */
[----:B------:R-:W-:Y:S02]  /*2a30*/  IADD3.X R3, PT, PT, RZ, R21, RZ, P5, !PT ;  /* 0x00000015ff037210 */ /* 0x000fe40002ffe4ff */
[C---:B------:R-:W-:Y:S02]  /*2a40*/  IADD3 R20, P2, PT, R2.reuse, 0x100, RZ ;  /* 0x0000010002147810 */ /* 0x040fe40007f5e0ff */
[C---:B------:R-:W-:Y:S02]  /*2a50*/  IADD3 R19, P3, PT, R2.reuse, 0x140, RZ ;  /* 0x0000014002137810 */ /* 0x040fe40007f7e0ff */
[C---:B------:R-:W-:Y:S02]  /*2a60*/  IADD3 R16, P4, PT, R2.reuse, 0x180, RZ ;  /* 0x0000018002107810 */ /* 0x040fe40007f9e0ff */
[C---:B------:R-:W-:Y:S02]  /*2a70*/  IADD3 R9, P5, PT, R2.reuse, 0x1c0, RZ ;  /* 0x000001c002097810 */ /* 0x040fe40007fbe0ff */
[----:B------:R-:W-:-:S02]  /*2a80*/  IADD3 R13, P6, PT, R2, 0x200, RZ ;  /* 0x00000200020d7810 */ /* 0x000fc40007fde0ff */
[----:B------:R-:W-:Y:S02]  /*2a90*/  SHF.L.U32 R2, R26, 0x1, RZ ;  /* 0x000000011a027819 */ /* 0x000fe400000006ff */
[----:B------:R-:W-:Y:S02]  /*2aa0*/  IADD3.X R15, PT, PT, RZ, R15, RZ, P0, !PT ;  /* 0x0000000fff0f7210 */ /* 0x000fe400007fe4ff */
[----:B------:R-:W-:Y:S02]  /*2ab0*/  IADD3.X R23, PT, PT, RZ, R23, RZ, P1, !PT ;  /* 0x00000017ff177210 */ /* 0x000fe40000ffe4ff */
[C---:B------:R-:W-:Y:S02]  /*2ac0*/  SHF.L.U64.HI R5, R4.reuse, 0x1, R5 ;  /* 0x0000000104057819 */ /* 0x040fe40000010205 */
[----:B------:R-:W-:Y:S02]  /*2ad0*/  SHF.L.U32 R4, R4, 0x1, RZ ;  /* 0x0000000104047819 */ /* 0x000fe400000006ff */
[----:B------:R-:W-:-:S02]  /*2ae0*/  LOP3.LUT R2, R2, 0xfffffffc, RZ, 0xc0, !PT ;  /* 0xfffffffc02027812 */ /* 0x000fc400078ec0ff */
[----:B------:R-:W-:Y:S02]  /*2af0*/  SHF.L.U64.HI R15, R14, 0x1, R15 ;  /* 0x000000010e0f7819 */ /* 0x000fe4000001020f */
[C---:B------:R-:W-:Y:S01]  /*2b00*/  SHF.L.U64.HI R23, R22.reuse, 0x1, R23 ;  /* 0x0000000116177819 */ /* 0x040fe20000010217 */
[----:B------:R-:W-:Y:S01]  /*2b10*/  IMAD.SHL.U32 R22, R22, 0x2, RZ ;  /* 0x0000000216167824 */ /* 0x000fe200078e00ff */
[----:B------:R-:W-:Y:S02]  /*2b20*/  SHF.L.U32 R14, R14, 0x1, RZ ;  /* 0x000000010e0e7819 */ /* 0x000fe400000006ff */
[----:B------:R-:W-:Y:S02]  /*2b30*/  LOP3.LUT R4, R4, 0xfffffffc, RZ, 0xc0, !PT ;  /* 0xfffffffc04047812 */ /* 0x000fe400078ec0ff */
[----:B------:R-:W-:Y:S02]  /*2b40*/  R2UR UR4, R24 ;  /* 0x00000000180472ca */ /* 0x000fe400000e0000 */
[----:B------:R-:W-:-:S02]  /*2b50*/  R2UR UR5, R25 ;  /* 0x00000000190572ca */ /* 0x000fc400000e0000 */
[----:B------:R-:W-:Y:S02]  /*2b60*/  R2UR UR6, R24 ;  /* 0x00000000180672ca */ /* 0x000fe400000e0000 */
[C---:B------:R-:W-:Y:S02]  /*2b70*/  R2UR UR7, R25.reuse ;  /* 0x00000000190772ca */ /* 0x040fe400000e0000 */
[----:B------:R-:W-:Y:S02]  /*2b80*/  SHF.L.U64.HI R3, R26, 0x1, R3 ;  /* 0x000000011a037819 */ /* 0x000fe40000010203 */
[----:B------:R-:W-:Y:S02]  /*2b90*/  IADD3 R2, P1, PT, R2, UR40, RZ ;  /* 0x0000002802027c10 */ /* 0x000fe4000ff3e0ff */
[----:B------:R-:W-:Y:S02]  /*2ba0*/  R2UR UR8, R24 ;  /* 0x00000000180872ca */ /* 0x000fe400000e0000 */
[----:B------:R-:W-:-:S02]  /*2bb0*/  R2UR UR9, R25 ;  /* 0x00000000190972ca */ /* 0x000fc400000e0000 */
[----:B------:R-:W-:Y:S02]  /*2bc0*/  LOP3.LUT R14, R14, 0xfffffffc, RZ, 0xc0, !PT ;  /* 0xfffffffc0e0e7812 */ /* 0x000fe400078ec0ff */
[----:B------:R-:W-:Y:S02]  /*2bd0*/  IADD3 R4, P0, PT, R4, UR40, RZ ;  /* 0x0000002804047c10 */ /* 0x000fe4000ff1e0ff */
[----:B------:R-:W-:Y:S02]  /*2be0*/  LOP3.LUT R22, R22, 0xfffffffc, RZ, 0xc0, !PT ;  /* 0xfffffffc16167812 */ /* 0x000fe400078ec0ff */
[----:B------:R-:W-:Y:S02]  /*2bf0*/  IADD3.X R3, PT, PT, R3, UR41, RZ, P1, !PT ;  /* 0x0000002903037c10 */ /* 0x000fe40008ffe4ff */
[----:B------:R-:W-:Y:S02]  /*2c00*/  IADD3 R14, P1, PT, R14, UR40, RZ ;  /* 0x000000280e0e7c10 */ /* 0x000fe4000ff3e0ff */
[----:B------:R-:W-:Y:S01]  /*2c10*/  IADD3.X R5, PT, PT, R5, UR41, RZ, P0, !PT ;  /* 0x0000002905057c10 */ /* 0x000fe200087fe4ff */
[----:B------:R1:W-:Y:S01]  /*2c20*/  STG.E desc[UR4][R2.64], R11 ;  /* 0x0000000b02007986 */ /* 0x0003e2000c101904 */
[----:B------:R-:W-:-:S02]  /*2c30*/  F2FP.BF16.F32.PACK_AB R0, R27, R0 ;  /* 0x000000001b00723e */ /* 0x000fc400000010ff */
[----:B------:R-:W-:Y:S02]  /*2c40*/  IADD3 R22, P0, PT, R22, UR40, RZ ;  /* 0x0000002816167c10 */ /* 0x000fe4000ff1e0ff */
[----:B------:R-:W-:Y:S01]  /*2c50*/  IADD3.X R27, PT, PT, RZ, R21, RZ, P2, !PT ;  /* 0x00000015ff1b7210 */ /* 0x000fe200017fe4ff */
[----:B------:R-:W-:Y:S01]  /*2c60*/  STG.E desc[UR6][R4.64], R0 ;  /* 0x0000000004007986 */ /* 0x000fe2000c101906 */
[----:B------:R-:W-:Y:S02]  /*2c70*/  IADD3.X R15, PT, PT, R15, UR41, RZ, P1, !PT ;  /* 0x000000290f0f7c10 */ /* 0x000fe40008ffe4ff */
[----:B------:R-:W-:Y:S02]  /*2c80*/  R2UR UR10, R24 ;  /* 0x00000000180a72ca */ /* 0x000fe400000e0000 */
[----:B------:R-:W-:Y:S01]  /*2c90*/  R2UR UR11, R25 ;  /* 0x00000000190b72ca */ /* 0x000fe200000e0000 */
[----:B------:R2:W-:Y:S01]  /*2ca0*/  STG.E desc[UR8][R14.64], R12 ;  /* 0x0000000c0e007986 */ /* 0x0005e2000c101908 */
[----:B------:R-:W-:-:S02]  /*2cb0*/  IADD3.X R23, PT, PT, R23, UR41, RZ, P0, !PT ;  /* 0x0000002917177c10 */ /* 0x000fc400087fe4ff */
[----:B------:R-:W-:Y:S02]  /*2cc0*/  LEA.HI R20, P0, R27, R20, RZ, 0x1 ;  /* 0x000000141b147211 */ /* 0x000fe400078108ff */
[-C--:B-1----:R-:W-:Y:S02]  /*2cd0*/  IADD3.X R2, PT, PT, RZ, R21.reuse, RZ, P5, !PT ;  /* 0x00000015ff027210 */ /* 0x082fe40002ffe4ff */
[----:B------:R-:W-:Y:S02]  /*2ce0*/  IADD3.X R11, PT, PT, RZ, R21, RZ, P4, !PT ;  /* 0x00000015ff0b7210 */ /* 0x000fe400027fe4ff */
[----:B------:R-:W-:Y:S02]  /*2cf0*/  SHF.L.U32 R3, R20, 0x1, RZ ;  /* 0x0000000114037819 */ /* 0x000fe400000006ff */
[----:B------:R-:W-:Y:S01]  /*2d00*/  LEA.HI R16, P2, R11, R16, RZ, 0x1 ;  /* 0x000000100b107211 */ /* 0x000fe200078508ff */
[----:B------:R1:W-:Y:S01]  /*2d10*/  STG.E desc[UR10][R22.64], R7 ;  /* 0x0000000716007986 */ /* 0x0003e2000c10190a */
[----:B--2---:R-:W-:-:S02]  /*2d20*/  IADD3.X R15, PT, PT, RZ, R27, RZ, P0, !PT ;  /* 0x0000001bff0f7210 */ /* 0x004fc400007fe4ff */
[----:B------:R-:W-:Y:S01]  /*2d30*/  LEA.HI R9, P0, R2, R9, RZ, 0x1 ;  /* 0x0000000902097211 */ /* 0x000fe200078108ff */
[----:B------:R-:W-:Y:S01]  /*2d40*/  IMAD.X R11, RZ, RZ, R11, P2 ;  /* 0x000000ffff0b7224 */ /* 0x000fe200010e060b */
[-C--:B------:R-:W-:Y:S02]  /*2d50*/  IADD3.X R26, PT, PT, RZ, R21.reuse, RZ, P3, !PT ;  /* 0x00000015ff1a7210 */ /* 0x080fe40001ffe4ff */
[----:B------:R-:W-:Y:S02]  /*2d60*/  IADD3.X R2, PT, PT, RZ, R2, RZ, P0, !PT ;  /* 0x00000002ff027210 */ /* 0x000fe400007fe4ff */
[----:B------:R-:W-:Y:S02]  /*2d70*/  IADD3.X R0, PT, PT, RZ, R21, RZ, P6, !PT ;  /* 0x00000015ff007210 */ /* 0x000fe400037fe4ff */
[----:B------:R-:W-:Y:S02]  /*2d80*/  SHF.L.U32 R12, R16, 0x1, RZ ;  /* 0x00000001100c7819 */ /* 0x000fe400000006ff */
[----:B-1----:R-:W-:-:S02]  /*2d90*/  SHF.L.U64.HI R7, R9, 0x1, R2 ;  /* 0x0000000109077819 */ /* 0x002fc40000010202 */
[----:B------:R-:W-:Y:S02]  /*2da0*/  LOP3.LUT R2, R3, 0xfffffffc, RZ, 0xc0, !PT ;  /* 0xfffffffc03027812 */ /* 0x000fe400078ec0ff */
[----:B------:R-:W-:Y:S02]  /*2db0*/  LEA.HI R19, P1, R26, R19, RZ, 0x1 ;  /* 0x000000131a137211 */ /* 0x000fe400078308ff */
[----:B------:R-:W-:Y:S02]  /*2dc0*/  LEA.HI R13, P3, R0, R13, RZ, 0x1 ;  /* 0x0000000d000d7211 */ /* 0x000fe400078708ff */
[----:B------:R-:W-:Y:S02]  /*2dd0*/  SHF.L.U64.HI R15, R20, 0x1, R15 ;  /* 0x00000001140f7819 */ /* 0x000fe4000001020f */
[----:B------:R-:W-:Y:S02]  /*2de0*/  IADD3 R2, P0, PT, R2, UR40, RZ ;  /* 0x0000002802027c10 */ /* 0x000fe4000ff1e0ff */
[----:B------:R-:W-:-:S02]  /*2df0*/  LOP3.LUT R12, R12, 0xfffffffc, RZ, 0xc0, !PT ;  /* 0xfffffffc0c0c7812 */ /* 0x000fc400078ec0ff */
[----:B------:R-:W-:Y:S02]  /*2e00*/  IADD3.X R4, PT, PT, RZ, R26, RZ, P1, !PT ;  /* 0x0000001aff047210 */ /* 0x000fe40000ffe4ff */
[----:B------:R-:W-:Y:S02]  /*2e10*/  IADD3.X R0, PT, PT, RZ, R0, RZ, P3, !PT ;  /* 0x00000000ff007210 */ /* 0x000fe40001ffe4ff */
[----:B------:R-:W-:Y:S02]  /*2e20*/  IADD3.X R3, PT, PT, R15, UR41, RZ, P0, !PT ;  /* 0x000000290f037c10 */ /* 0x000fe400087fe4ff */
[----:B------:R-:W-:Y:S02]  /*2e30*/  SHF.L.U64.HI R11, R16, 0x1, R11 ;  /* 0x00000001100b7819 */ /* 0x000fe4000001020b */
[----:B------:R-:W-:Y:S02]  /*2e40*/  IADD3 R12, P0, PT, R12, UR40, RZ ;  /* 0x000000280c0c7c10 */ /* 0x000fe4000ff1e0ff */
[----:B------:R-:W-:-:S02]  /*2e50*/  SHF.L.U64.HI R5, R19, 0x1, R4 ;  /* 0x0000000113057819 */ /* 0x000fc40000010204 */
[C---:B------:R-:W-:Y:S02]  /*2e60*/  SHF.L.U64.HI R0, R13.reuse, 0x1, R0 ;  /* 0x000000010d007819 */ /* 0x040fe40000010200 */
[----:B------:R-:W-:Y:S02]  /*2e70*/  SHF.L.U32 R20, R13, 0x1, RZ ;  /* 0x000000010d147819 */ /* 0x000fe400000006ff */
[----:B------:R-:W-:Y:S02]  /*2e80*/  SHF.L.U32 R4, R19, 0x1, RZ ;  /* 0x0000000113047819 */ /* 0x000fe400000006ff */
[----:B------:R-:W-:Y:S02]  /*2e90*/  IADD3.X R13, PT, PT, R11, UR41, RZ, P0, !PT ;  /* 0x000000290b0d7c10 */ /* 0x000fe400087fe4ff */
[----:B------:R-:W-:Y:S02]  /*2ea0*/  IADD3 R31, P0, PT, R32, R31, RZ ;  /* 0x0000001f201f7210 */ /* 0x000fe40007f1e0ff */
[----:B------:R-:W-:-:S02]  /*2eb0*/  SHF.L.U32 R14, R9, 0x1, RZ ;  /* 0x00000001090e7819 */ /* 0x000fc400000006ff */
[----:B------:R-:W-:Y:S02]  /*2ec0*/  LOP3.LUT R4, R4, 0xfffffffc, RZ, 0xc0, !PT ;  /* 0xfffffffc04047812 */ /* 0x000fe400078ec0ff */
[----:B------:R-:W-:Y:S02]  /*2ed0*/  LEA.HI.X.SX32 R29, R32, R29, 0x1, P0 ;  /* 0x0000001d201d7211 */ /* 0x000fe400000f0eff */
[----:B------:R-:W-:Y:S02]  /*2ee0*/  ISETP.GE.U32.AND P0, PT, R31, UR44, PT ;  /* 0x0000002c1f007c0c */ /* 0x000fe4000bf06070 */
[----:B------:R-:W-:Y:S02]  /*2ef0*/  LOP3.LUT R14, R14, 0xfffffffc, RZ, 0xc0, !PT ;  /* 0xfffffffc0e0e7812 */ /* 0x000fe400078ec0ff */
[----:B------:R-:W-:Y:S02]  /*2f00*/  IADD3 R4, P1, PT, R4, UR40, RZ ;  /* 0x0000002804047c10 */ /* 0x000fe4000ff3e0ff */
[----:B------:R-:W-:-:S02]  /*2f10*/  R2UR UR12, R24 ;  /* 0x00000000180c72ca */ /* 0x000fc400000e0000 */
[----:B------:R-:W-:Y:S02]  /*2f20*/  R2UR UR13, R25 ;  /* 0x00000000190d72ca */ /* 0x000fe400000e0000 */
[----:B------:R-:W-:Y:S02]  /*2f30*/  LOP3.LUT R20, R20, 0xfffffffc, RZ, 0xc0, !PT ;  /* 0xfffffffc14147812 */ /* 0x000fe400078ec0ff */
[----:B------:R-:W-:Y:S02]  /*2f40*/  ISETP.GE.AND.EX P0, PT, R29, UR45, PT, P0 ;  /* 0x0000002d1d007c0c */ /* 0x000fe4000bf06300 */
[----:B------:R-:W-:Y:S02]  /*2f50*/  IADD3 R14, P2, PT, R14, UR40, RZ ;  /* 0x000000280e0e7c10 */ /* 0x000fe4000ff5e0ff */
[----:B------:R-:W-:Y:S02]  /*2f60*/  IADD3.X R5, PT, PT, R5, UR41, RZ, P1, !PT ;  /* 0x0000002905057c10 */ /* 0x000fe40008ffe4ff */
[----:B------:R-:W-:-:S02]  /*2f70*/  F2FP.BF16.F32.PACK_AB R8, R35, R8 ;  /* 0x000000082308723e */ /* 0x000fc400000010ff */
        /* <DEDUP_REMOVED lines=10> */
.L_x_6778:
[----:B------:R-:W-:Y:S01]  /*3020*/  BSSY B0, `(.L_x_6816) ;  /* 0x0000007000007945 */ /* 0x000fe20003800000 */
[----:B------:R-:W-:Y:S01]  /*3030*/  MOV R12, 0x10 ;  /* 0x00000010000c7802 */ /* 0x000fe20000000f00 */
[----:B------:R-:W-:Y:S01]  /*3040*/  IMAD.MOV.U32 R15, RZ, RZ, -0x1 ;  /* 0xffffffffff0f7424 */ /* 0x000fe200078e00ff */
[----:B------:R-:W-:-:S07]  /*3050*/  MOV R11, 0x1f ;  /* 0x0000001f000b7802 */ /* 0x000fce0000000f00 */
[----:B0-----:R-:W-:Y:S05]  /*3060*/  WARPSYNC.COLLECTIVE R15, `(.L_x_6817) ;  /* 0x000000000f087348 */ /* 0x001fea0003c00000 */
[----:B------:R1:W2:Y:S02]  /*3070*/  SHFL.BFLY P6, R14, R13, R12, R11 ;  /* 0x0c00000c0d0e7389 */ /* 0x0002a400000c000b */
[----:B012---:R-:W-:Y:S05]  /*3080*/  ENDCOLLECTIVE ;  /* 0x000000000000791b */ /* 0x007fea0003800000 */
.L_x_6817:
[----:B------:R-:W-:Y:S05]  /*3090*/  BSYNC B0 ;  /* 0x0000000000007941 */ /* 0x000fea0003800000 */
.L_x_6816:
[----:B------:R-:W-:Y:S01]  /*30a0*/  HFMA2 R11, -RZ, RZ, 0, 1.847743988037109375e-06 ;  /* 0x0000001fff0b7431 */ /* 0x000fe200000001ff */
[----:B------:R-:W-:Y:S02]  /*30b0*/  FMNMX R13, R13, R14, !PT ;  /* 0x0000000e0d0d7209 */ /* 0x000fe40007800000 */
[----:B------:R-:W-:Y:S02]  /*30c0*/  MOV R12, 0x8 ;  /* 0x00000008000c7802 */ /* 0x000fe40000000f00 */
[----:B------:R-:W-:-:S07]  /*30d0*/  MOV R15, 0xffffffff ;  /* 0xffffffff000f7802 */ /* 0x000fce0000000f00 */
[----:B------:R-:W-:Y:S05]  /*30e0*/  WARPSYNC.COLLECTIVE R15, `(.L_x_6818) ;  /* 0x000000000f087348 */ /* 0x000fea0003c00000 */
[----:B------:R0:W1:Y:S02]  /*30f0*/  SHFL.BFLY P6, R14, R13, R12, R11 ;  /* 0x0c00000c0d0e7389 */ /* 0x00006400000c000b */
[----:B01----:R-:W-:Y:S05]  /*3100*/  ENDCOLLECTIVE ;  /* 0x000000000000791b */ /* 0x003fea0003800000 */
.L_x_6818:
[----:B------:R-:W-:Y:S01]  /*3110*/  HFMA2 R12, -RZ, RZ, 0, 2.384185791015625e-07 ;  /* 0x00000004ff0c7431 */ /* 0x000fe200000001ff */
[----:B------:R-:W-:-:S04]  /*3120*/  FMNMX R0, R13, R14, !PT ;  /* 0x0000000e0d007209 */ /* 0x000fc80007800000 */
[----:B------:R-:W-:-:S07]  /*3130*/  MOV R13, R0 ;  /* 0x00000000000d7202 */ /* 0x000fce0000000f00 */
[----:B------:R-:W-:Y:S05]  /*3140*/  WARPSYNC.COLLECTIVE R15, `(.L_x_6819) ;  /* 0x000000000f087348 */ /* 0x000fea0003c00000 */
[----:B------:R0:W1:Y:S02]  /*3150*/  SHFL.BFLY P6, R14, R13, R12, R11 ;  /* 0x0c00000c0d0e7389 */ /* 0x00006400000c000b */
[----:B01----:R-:W-:Y:S05]  /*3160*/  ENDCOLLECTIVE ;  /* 0x000000000000791b */ /* 0x003fea0003800000 */
.L_x_6819:
[----:B------:R-:W-:Y:S01]  /*3170*/  HFMA2 R12, -RZ, RZ, 0, 1.1920928955078125e-07 ;  /* 0x00000002ff0c7431 */ /* 0x000fe200000001ff */
[----:B------:R-:W-:-:S04]  /*3180*/  FMNMX R2, R0, R14, !PT ;  /* 0x0000000e00027209 */ /* 0x000fc80007800000 */
[----:B------:R-:W-:-:S07]  /*3190*/  MOV R13, R2 ;  /* 0x00000002000d7202 */ /* 0x000fce0000000f00 */
[----:B------:R-:W-:Y:S05]  /*31a0*/  WARPSYNC.COLLECTIVE R15, `(.L_x_6820) ;  /* 0x000000000f087348 */ /* 0x000fea0003c00000 */
[----:B------:R0:W1:Y:S02]  /*31b0*/  SHFL.BFLY P6, R14, R13, R12, R11 ;  /* 0x0c00000c0d0e7389 */ /* 0x00006400000c000b */
[----:B01----:R-:W-:Y:S05]  /*31c0*/  ENDCOLLECTIVE ;  /* 0x000000000000791b */ /* 0x003fea0003800000 */
.L_x_6820:
[----:B------:R-:W-:Y:S01]  /*31d0*/  IMAD.MOV.U32 R12, RZ, RZ, 0x1 ;  /* 0x00000001ff0c7424 */ /* 0x000fe200078e00ff */
[----:B------:R-:W-:-:S04]  /*31e0*/  FMNMX R3, R2, R14, !PT ;  /* 0x0000000e02037209 */ /* 0x000fc80007800000 */
[----:B------:R-:W-:-:S07]  /*31f0*/  MOV R13, R3 ;  /* 0x00000003000d7202 */ /* 0x000fce0000000f00 */
[----:B------:R-:W-:Y:S05]  /*3200*/  WARPSYNC.COLLECTIVE R15, `(.L_x_6821) ;  /* 0x000000000f087348 */ /* 0x000fea0003c00000 */
[----:B------:R0:W1:Y:S02]  /*3210*/  SHFL.BFLY P6, R14, R13, R12, R11 ;  /* 0x0c00000c0d0e7389 */ /* 0x00006400000c000b */
[----:B01----:R-:W-:Y:S05]  /*3220*/  ENDCOLLECTIVE ;  /* 0x000000000000791b */ /* 0x003fea0003800000 */
.L_x_6821:
[----:B------:R-:W-:Y:S01]  /*3230*/  HFMA2 R13, -RZ, RZ, 0.96630859375, -0.0022525787353515625 ;  /* 0x3bbb989dff0d7431 */ /* 0x000fe200000001ff */
        /* <DEDUP_REMOVED lines=154> */
[----:B------:R-:W-:Y:S02]  /*3be0*/  IMAD.SHL.U32 R15, R15, 0x800000, RZ ;  /* 0x008000000f0f7824 */ /* 0x000fe400078e00ff */
[----:B------:R-:W-:Y:S01]  /*3bf0*/  FADD R13, R13, R0 ;  /* 0x000000000d0d7221 */ /* 0x000fe20000000000 */
        /* <DEDUP_REMOVED lines=10> */
[----:B--2---:R-:W-:Y:S02]  /*3ca0*/  MOV R11, 0x1f ;  /* 0x0000001f000b7802 */ /* 0x004fe40000000f00 */
[----:B------:R-:W-:Y:S01]  /*3cb0*/  MOV R15, 0xffffffff ;  /* 0xffffffff000f7802 */ /* 0x000fe20000000f00 */
        /* <DEDUP_REMOVED lines=16> */
[----:B------:R-:W-:-:S07]  /*3dc0*/  HFMA2 R12, -RZ, RZ, 0, 9.5367431640625e-07 ;  /* 0x00000010ff0c7431 */ /* 0x000fce00000001ff */
[----:B------:R-:W-:Y:S05]  /*3dd0*/  WARPSYNC.COLLECTIVE R15, `(.L_x_6822) ;  /* 0x000000000f087348 */ /* 0x000fea0003c00000 */
[----:B------:R0:W1:Y:S02]  /*3de0*/  SHFL.BFLY P6, R14, R13, R12, R11 ;  /* 0x0c00000c0d0e7389 */ /* 0x00006400000c000b */
[----:B01----:R-:W-:Y:S05]  /*3df0*/  ENDCOLLECTIVE ;  /* 0x000000000000791b */ /* 0x003fea0003800000 */
.L_x_6822:
[----:B------:R-:W-:Y:S02]  /*3e00*/  HFMA2 R12, -RZ, RZ, 0, 4.76837158203125e-07 ;  /* 0x00000008ff0c7431 */ /* 0x000fe400000001ff */
[----:B------:R-:W-:-:S05]  /*3e10*/  FADD R26, R13, R14 ;  /* 0x0000000e0d1a7221 */ /* 0x000fca0000000000 */
[----:B------:R-:W-:-:S07]  /*3e20*/  MOV R13, R26 ;  /* 0x0000001a000d7202 */ /* 0x000fce0000000f00 */
[----:B------:R-:W-:Y:S05]  /*3e30*/  WARPSYNC.COLLECTIVE R15, `(.L_x_6823) ;  /* 0x000000000f087348 */ /* 0x000fea0003c00000 */
[----:B------:R0:W1:Y:S02]  /*3e40*/  SHFL.BFLY P6, R14, R13, R12, R11 ;  /* 0x0c00000c0d0e7389 */ /* 0x00006400000c000b */
[----:B01----:R-:W-:Y:S05]  /*3e50*/  ENDCOLLECTIVE ;  /* 0x000000000000791b */ /* 0x003fea0003800000 */
.L_x_6823:
[----:B------:R-:W-:Y:S02]  /*3e60*/  HFMA2 R12, -RZ, RZ, 0, 2.384185791015625e-07 ;  /* 0x00000004ff0c7431 */ /* 0x000fe400000001ff */
[----:B------:R-:W-:-:S05]  /*3e70*/  FADD R27, R26, R14 ;  /* 0x0000000e1a1b7221 */ /* 0x000fca0000000000 */
[----:B------:R-:W-:-:S07]  /*3e80*/  MOV R13, R27 ;  /* 0x0000001b000d7202 */ /* 0x000fce0000000f00 */
[----:B------:R-:W-:Y:S05]  /*3e90*/  WARPSYNC.COLLECTIVE R15, `(.L_x_6824) ;  /* 0x000000000f087348 */ /* 0x000fea0003c00000 */
[----:B------:R0:W1:Y:S02]  /*3ea0*/  SHFL.BFLY P6, R14, R13, R12, R11 ;  /* 0x0c00000c0d0e7389 */ /* 0x00006400000c000b */
[----:B01----:R-:W-:Y:S05]  /*3eb0*/  ENDCOLLECTIVE ;  /* 0x000000000000791b */ /* 0x003fea0003800000 */
.L_x_6824:
[----:B------:R-:W-:Y:S02]  /*3ec0*/  IMAD.MOV.U32 R12, RZ, RZ, 0x2 ;  /* 0x00000002ff0c7424 */ /* 0x000fe400078e00ff */
[----:B------:R-:W-:-:S05]  /*3ed0*/  FADD R28, R27, R14 ;  /* 0x0000000e1b1c7221 */ /* 0x000fca0000000000 */
[----:B------:R-:W-:-:S07]  /*3ee0*/  MOV R13, R28 ;  /* 0x0000001c000d7202 */ /* 0x000fce0000000f00 */
[----:B------:R-:W-:Y:S05]  /*3ef0*/  WARPSYNC.COLLECTIVE R15, `(.L_x_6825) ;  /* 0x000000000f087348 */ /* 0x000fea0003c00000 */
[----:B------:R0:W1:Y:S02]  /*3f00*/  SHFL.BFLY P6, R14, R13, R12, R11 ;  /* 0x0c00000c0d0e7389 */ /* 0x00006400000c000b */
[----:B01----:R-:W-:Y:S05]  /*3f10*/  ENDCOLLECTIVE ;  /* 0x000000000000791b */ /* 0x003fea0003800000 */
.L_x_6825:
[----:B------:R-:W-:Y:S02]  /*3f20*/  HFMA2 R12, -RZ, RZ, 0, 5.9604644775390625e-08 ;  /* 0x00000001ff0c7431 */ /* 0x000fe400000001ff */
[----:B------:R-:W-:-:S05]  /*3f30*/  FADD R33, R28, R14 ;  /* 0x0000000e1c217221 */ /* 0x000fca0000000000 */
[----:B------:R-:W-:-:S07]  /*3f40*/  MOV R13, R33 ;  /* 0x00000021000d7202 */ /* 0x000fce0000000f00 */
[----:B------:R-:W-:Y:S05]  /*3f50*/  WARPSYNC.COLLECTIVE R15, `(.L_x_6826) ;  /* 0x000000000f087348 */ /* 0x000fea0003c00000 */
[----:B------:R0:W1:Y:S02]  /*3f60*/  SHFL.BFLY P6, R14, R13, R12, R11 ;  /* 0x0c00000c0d0e7389 */ /* 0x00006400000c000b */
[----:B01----:R-:W-:Y:S05]  /*3f70*/  ENDCOLLECTIVE ;  /* 0x000000000000791b */ /* 0x003fea0003800000 */
.L_x_6826:
[----:B------:R-:W-:Y:S05]  /*3f80*/  BRA `(.L_x_6827) ;  /* 0xffffffd800107947 */ /* 0x000fea000383ffff */
        .weak           $__internal_124_$__cuda_sm3x_div_rn_noftz_f32_slowpath
        .type           $__internal_124_$__cuda_sm3x_div_rn_noftz_f32_slowpath,@function
        .size           $__internal_124_$__cuda_sm3x_div_rn_noftz_f32_slowpath,(.L_x_25576 - $__internal_124_$__cuda_sm3x_div_rn_noftz_f32_slowpath)
$__internal_124_$__cuda_sm3x_div_rn_noftz_f32_slowpath:
        /* <DEDUP_REMOVED lines=34> */
.L_x_6829:
        /* <DEDUP_REMOVED lines=51> */
.L_x_6836:
[----:B------:R-:W-:-:S04]  /*44e0*/  LOP3.LUT R5, R5, 0x80000000, RZ, 0xc0, !PT ;  /* 0x8000000005057812 */ /* 0x000fc800078ec0ff */
[----:B------:R-:W-:Y:S01]  /*44f0*/  LOP3.LUT R5, R5, 0x7f800000, RZ, 0xfc, !PT ;  /* 0x7f80000005057812 */ /* 0x000fe200078efcff */
[----:B------:R-:W-:Y:S06]  /*4500*/  BRA `(.L_x_6837) ;  /* 0x0000000000047947 */ /* 0x000fec0003800000 */
.L_x_6835:
[----:B------:R-:W-:-:S07]  /*4510*/  LEA R5, R36, R5, 0x17 ;  /* 0x0000000524057211 */ /* 0x000fce00078eb8ff */
.L_x_6837:
[----:B------:R-:W-:Y:S05]  /*4520*/  BSYNC.RECONVERGENT B1 ;  /* 0x0000000000017941 */ /* 0x000fea0003800200 */
.L_x_6834:
[----:B------:R-:W-:Y:S05]  /*4530*/  BRA `(.L_x_6838) ;  /* 0x0000000000207947 */ /* 0x000fea0003800000 */
.L_x_6833:
[----:B------:R-:W-:-:S04]  /*4540*/  LOP3.LUT R5, R12, 0x80000000, R5, 0x48, !PT ;  /* 0x800000000c057812 */ /* 0x000fc800078e4805 */
[----:B------:R-:W-:Y:S01]  /*4550*/  LOP3.LUT R5, R5, 0x7f800000, RZ, 0xfc, !PT ;  /* 0x7f80000005057812 */ /* 0x000fe200078efcff */
[----:B------:R-:W-:Y:S06]  /*4560*/  BRA `(.L_x_6838) ;  /* 0x0000000000147947 */ /* 0x000fec0003800000 */
.L_x_6832:
[----:B------:R-:W-:Y:S01]  /*4570*/  LOP3.LUT R5, R12, 0x80000000, R5, 0x48, !PT ;  /* 0x800000000c057812 */ /* 0x000fe200078e4805 */
[----:B------:R-:W-:Y:S06]  /*4580*/  BRA `(.L_x_6838) ;  /* 0x00000000000c7947 */ /* 0x000fec0003800000 */
.L_x_6831:
[----:B------:R-:W0:Y:S01]  /*4590*/  MUFU.RSQ R5, -QNAN ;  /* 0xffc0000000057908 */ /* 0x000e220000001400 */
[----:B------:R-:W-:Y:S05]  /*45a0*/  BRA `(.L_x_6838) ;  /* 0x0000000000047947 */ /* 0x000fea0003800000 */
.L_x_6830:
[----:B------:R-:W-:-:S07]  /*45b0*/  FADD.FTZ R5, R5, R12 ;  /* 0x0000000c05057221 */ /* 0x000fce0000010000 */
.L_x_6838:
[----:B------:R-:W-:Y:S05]  /*45c0*/  BSYNC.RECONVERGENT B0 ;  /* 0x0000000000007941 */ /* 0x000fea0003800200 */
.L_x_6828:
[----:B------:R-:W-:Y:S01]  /*45d0*/  HFMA2 R13, -RZ, RZ, 0, 0 ;  /* 0x00000000ff0d7431 */ /* 0x000fe200000001ff */
[----:B------:R-:W-:-:S04]  /*45e0*/  MOV R12, R26 ;  /* 0x0000001a000c7202 */ /* 0x000fc80000000f00 */
[----:B0-----:R-:W-:Y:S05]  /*45f0*/  RET.REL.NODEC R12 `(_Z15SoftmaxWarpImplI10DirectLoadI13__nv_bfloat16fE11DirectStoreIfS1_EfLi2ELi18ELi32ELi1ELb0EL9Algorithm0EEvT_T0_ll) ;  /* 0xffffffb80c807950 */ /* 0x001fea0003c3ffff */
.L_x_6839:
        /* <DEDUP_REMOVED lines=16> */
.L_x_25576:


//--------------------- .text._Z15SoftmaxWarpImplI10DirectLoadI13__nv_bfloat16fE11DirectStoreIfS1_EfLi2ELi16ELi32ELi1ELb1EL9Algorithm0EEvT_T0_ll --------------------------
	.section	.text._Z15SoftmaxWarpImplI10DirectLoadI13__nv_bfloat16fE11DirectStoreIfS1_EfLi2ELi16ELi32ELi1ELb1EL9Algorithm0EEvT_T0_ll,"ax",@progbits
	.align	128
        .global         _Z15SoftmaxWarpImplI10DirectLoadI13__nv_bfloat16fE11DirectStoreIfS1_EfLi2ELi16ELi32ELi1ELb1EL9Algorithm0EEvT_T0_ll
        .type           _Z15SoftmaxWarpImplI10DirectLoadI13__nv_bfloat16fE11DirectStoreIfS1_EfLi2ELi16ELi32ELi1ELb1EL9Algorithm0EEvT_T0_ll,@function
        .size           _Z15SoftmaxWarpImplI10DirectLoadI13__nv_bfloat16fE11DirectStoreIfS1_EfLi2ELi16ELi32ELi1ELb1EL9Algorithm0EEvT_T0_ll,(.L_x_25577 - _Z15SoftmaxWarpImplI10DirectLoadI13__nv_bfloat16fE11DirectStoreIfS1_EfLi2ELi16ELi32ELi1ELb1EL9Algorithm0EEvT_T0_ll)
        .other          _Z15SoftmaxWarpImplI10DirectLoadI13__nv_bfloat16fE11DirectStoreIfS1_EfLi2ELi16ELi32ELi1ELb1EL9Algorithm0EEvT_T0_ll,@"STO_CUDA_ENTRY STV_DEFAULT"
_Z15SoftmaxWarpImplI10DirectLoadI13__nv_bfloat16fE11DirectStoreIfS1_EfLi2ELi16ELi32ELi1ELb1EL9Algorithm0EEvT_T0_ll:
.text._Z15SoftmaxWarpImplI10DirectLoadI13__nv_bfloat16fE11DirectStoreIfS1_EfLi2ELi16ELi32ELi1ELb1EL9Algorithm0EEvT_T0_ll:
        /* <DEDUP_REMOVED lines=24> */
.L_x_6840:
        /* <DEDUP_REMOVED lines=20> */
[----:B------:R-:W-:-:S07]  /*02c0*/  IADD3 R44, PT, PT, R30, 0x1c0, RZ ;  /* 0x000001c01e2c7810 */ /* 0x000fce0007ffe0ff */
.L_x_6890:
[----:B01----:R-:W1:Y:S01]  /*02d0*/  LDC.64 R12, c[0x0][0x388] ;  /* 0x0000e200ff0c7b82 */ /* 0x003e620000000a00 */
[----:B------:R-:W-:Y:S02]  /*02e0*/  ISETP.GE.U32.AND P0, PT, R30, UR40, PT ;  /* 0x000000281e007c0c */ /* 0x000fe4000bf06070 */
[----:B------:R-:W-:Y:S02]  /*02f0*/  ISETP.GE.U32.AND P1, PT, R34, UR40, PT ;  /* 0x0000002822007c0c */ /* 0x000fe4000bf26070 */
[----:B------:R-:W-:Y:S02]  /*0300*/  ISETP.GE.AND.EX P5, PT, RZ, UR41, PT, P0 ;  /* 0x00000029ff007c0c */ /* 0x000fe4000bfa6300 */
[----:B------:R-:W-:Y:S01]  /*0310*/  ISETP.GE.U32.AND P0, PT, R32, UR40, PT ;  /* 0x0000002820007c0c */ /* 0x000fe2000bf06070 */
[----:B---34-:R-:W3:Y:S01]  /*0320*/  LDC.64 R8, c[0x0][0x388] ;  /* 0x0000e200ff087b82 */ /* 0x018ee20000000a00 */
[----:B------:R-:W-:Y:S02]  /*0330*/  ISETP.GE.AND.EX P1, PT, RZ, UR41, PT, P1 ;  /* 0x00000029ff007c0c */ /* 0x000fe4000bf26310 */
[----:B------:R-:W-:-:S02]  /*0340*/  ISETP.GE.AND.EX P0, PT, RZ, UR41, PT, P0 ;  /* 0x00000029ff007c0c */ /* 0x000fc4000bf06300 */
[----:B------:R-:W-:Y:S02]  /*0350*/  P2R R33, PR, RZ, 0x20 ;  /* 0x00000020ff217803 */ /* 0x000fe40000000000 */
[----:B------:R-:W-:Y:S01]  /*0360*/  P2R R24, PR, RZ, 0x1 ;  /* 0x00000001ff187803 */ /* 0x000fe20000000000 */
[----:B------:R-:W4:Y:S02]  /*0370*/  LDC.64 R6, c[0x0][0x380] ;  /* 0x0000e000ff067b82 */ /* 0x000f240000000a00 */
[----:B--2---:R-:W-:Y:S01]  /*0380*/  @!P5 IMAD.MOV.U32 R2, RZ, RZ, R30 ;  /* 0x000000ffff02d224 */ /* 0x004fe200078e001e */
[----:B------:R-:W-:-:S03]  /*0390*/  @!P5 MOV R3, RZ ;  /* 0x000000ff0003d202 */ /* 0x000fc60000000f00 */
[----:B------:R-:W-:Y:S01]  /*03a0*/  @!P1 MOV R35, RZ ;  /* 0x000000ff00239202 */ /* 0x000fe20000000f00 */
[-C--:B-1----:R-:W-:Y:S01]  /*03b0*/  @!P5 IMAD R0, R31, R12.reuse, RZ ;  /* 0x0000000c1f00d224 */ /* 0x082fe200078e02ff */
[----:B------:R-:W1:Y:S01]  /*03c0*/  LDC.64 R14, c[0x0][0x388] ;  /* 0x0000e200ff0e7b82 */ /* 0x000e620000000a00 */
[----:B------:R-:W-:-:S04]  /*03d0*/  @!P5 IMAD.WIDE.U32 R4, R29, R12, R2 ;  /* 0x0000000c1d04d225 */ /* 0x000fc800078e0002 */
[----:B------:R-:W-:Y:S02]  /*03e0*/  @!P5 IMAD R13, R29, R13, R0 ;  /* 0x0000000d1d0dd224 */ /* 0x000fe400078e0200 */
[----:B---3--:R-:W-:Y:S01]  /*03f0*/  @!P0 IMAD R10, R31, R8, RZ ;  /* 0x000000081f0a8224 */ /* 0x008fe200078e02ff */
[----:B------:R-:W3:Y:S02]  /*0400*/  LDC.64 R2, c[0x0][0x388] ;  /* 0x0000e200ff027b82 */ /* 0x000ee40000000a00 */
[----:B------:R-:W-:Y:S01]  /*0410*/  @!P5 IADD3 R13, PT, PT, R5, R13, RZ ;  /* 0x0000000d050dd210 */ /* 0x000fe20007ffe0ff */
[----:B------:R-:W-:Y:S01]  /*0420*/  @!P0 IMAD R17, R29, R9, R10 ;  /* 0x000000091d118224 */ /* 0x000fe200078e020a */
[----:B------:R-:W-:Y:S02]  /*0430*/  @!P0 MOV R5, RZ ;  /* 0x000000ff00058202 */ /* 0x000fe40000000f00 */
[----:B------:R-:W-:Y:S02]  /*0440*/  @!P5 LEA.HI R0, P2, R13, R4, RZ, 0x1 ;  /* 0x000000040d00d211 */ /* 0x000fe400078508ff */
[----:B------:R-:W-:-:S02]  /*0450*/  @!P0 MOV R4, R32 ;  /* 0x0000002000048202 */ /* 0x000fc40000000f00 */
[----:B------:R-:W-:Y:S01]  /*0460*/  @!P5 IADD3.X R13, PT, PT, RZ, R13, RZ, P2, !PT ;  /* 0x0000000dff0dd210 */ /* 0x000fe200017fe4ff */
[----:B------:R-:W-:Y:S01]  /*0470*/  @!P5 IMAD.SHL.U32 R11, R0, 0x2, RZ ;  /* 0x00000002000bd824 */ /* 0x000fe200078e00ff */
[----:B------:R-:W-:Y:S01]  /*0480*/  ISETP.GE.U32.AND P2, PT, R36, UR40, PT ;  /* 0x0000002824007c0c */ /* 0x000fe2000bf46070 */
[----:B------:R-:W-:Y:S01]  /*0490*/  @!P0 IMAD.WIDE.U32 R4, R29, R8, R4 ;  /* 0x000000081d048225 */ /* 0x000fe200078e0004 */
[----:B------:R-:W-:Y:S01]  /*04a0*/  @!P5 SHF.L.U64.HI R0, R0, 0x1, R13 ;  /* 0x000000010000d819 */ /* 0x000fe2000001020d */
[----:B------:R-:W5:Y:S01]  /*04b0*/  LDC.64 R8, c[0x0][0x380] ;  /* 0x0000e000ff087b82 */ /* 0x000f620000000a00 */
[----:B------:R-:W-:Y:S02]  /*04c0*/  @!P5 LOP3.LUT R11, R11, 0xfffffffc, RZ, 0xc0, !PT ;  /* 0xfffffffc0b0bd812 */ /* 0x000fe400078ec0ff */
[----:B------:R-:W-:Y:S02]  /*04d0*/  @!P0 IADD3 R17, PT, PT, R17, R5, RZ ;  /* 0x0000000511118210 */ /* 0x000fe40007ffe0ff */
[----:B----4-:R-:W-:-:S02]  /*04e0*/  @!P5 IADD3 R6, P3, PT, R11, R6, RZ ;  /* 0x000000060b06d210 */ /* 0x010fc40007f7e0ff */
[----:B------:R-:W-:Y:S01]  /*04f0*/  @!P0 LEA.HI R16, P4, R17, R4, RZ, 0x1 ;  /* 0x0000000411108211 */ /* 0x000fe200078908ff */
[----:B------:R-:W4:Y:S01]  /*0500*/  LDC.64 R12, c[0x0][0x388] ;  /* 0x0000e200ff0c7b82 */ /* 0x000f220000000a00 */
[-C--:B---3--:R-:W-:Y:S01]  /*0510*/  @!P1 IMAD R10, R31, R2.reuse, RZ ;  /* 0x000000021f0a9224 */ /* 0x088fe200078e02ff */
[----:B------:R-:W-:Y:S01]  /*0520*/  @!P5 IADD3.X R7, PT, PT, R0, R7, RZ, P3, !PT ;  /* 0x000000070007d210 */ /* 0x000fe20001ffe4ff */
[C---:B------:R-:W-:Y:S01]  /*0530*/  @!P1 IMAD.WIDE.U32 R4, R29.reuse, R2, R34 ;  /* 0x000000021d049225 */ /* 0x040fe200078e0022 */
[----:B------:R-:W-:Y:S02]  /*0540*/  @!P0 IADD3.X R17, PT, PT, RZ, R17, RZ, P4, !PT ;  /* 0x00000011ff118210 */ /* 0x000fe400027fe4ff */
[C---:B------:R-:W-:Y:S01]  /*0550*/  @!P0 SHF.L.U32 R11, R16.reuse, 0x1, RZ ;  /* 0x00000001100b8819 */ /* 0x040fe200000006ff */
[----:B------:R-:W-:Y:S01]  /*0560*/  @!P1 IMAD R19, R29, R3, R10 ;  /* 0x000000031d139224 */ /* 0x000fe200078e020a */
[----:B------:R-:W-:Y:S01]  /*0570*/  @!P0 SHF.L.U64.HI R16, R16, 0x1, R17 ;  /* 0x0000000110108819 */ /* 0x000fe20000010211 */
[----:B------:R-:W3:Y:S01]  /*0580*/  LDC.64 R2, c[0x0][0x380] ;  /* 0x0000e000ff027b82 */ /* 0x000ee20000000a00 */
[----:B------:R-:W-:Y:S01]  /*0590*/  ISETP.GE.AND.EX P2, PT, RZ, UR41, PT, P2 ;  /* 0x00000029ff007c0c */ /* 0x000fe2000bf46320 */
[----:B------:R-:W-:Y:S01]  /*05a0*/  @!P1 IMAD.IADD R19, R19, 0x1, R5 ;  /* 0x0000000113139824 */ /* 0x000fe200078e0205 */
[----:B------:R-:W-:-:S02]  /*05b0*/  @!P0 LOP3.LUT R11, R11, 0xfffffffc, RZ, 0xc0, !PT ;  /* 0xfffffffc0b0b8812 */ /* 0x000fc400078ec0ff */
[----:B------:R-:W-:Y:S02]  /*05c0*/  ISETP.GE.U32.AND P3, PT, R38, UR40, PT ;  /* 0x0000002826007c0c */ /* 0x000fe4000bf66070 */
[----:B------:R-:W-:Y:S02]  /*05d0*/  @!P1 LEA.HI R0, P5, R19, R4, RZ, 0x1 ;  /* 0x0000000413009211 */ /* 0x000fe400078b08ff */
[----:B-----5:R-:W-:Y:S01]  /*05e0*/  @!P0 IADD3 R8, P4, PT, R11, R8, RZ ;  /* 0x000000080b088210 */ /* 0x020fe20007f9e0ff */
[----:B------:R-:W5:Y:S01]  /*05f0*/  LDC.64 R4, c[0x0][0x388] ;  /* 0x0000e200ff047b82 */ /* 0x000f620000000a00 */
[----:B------:R-:W-:Y:S02]  /*0600*/  @!P1 SHF.L.U32 R17, R0, 0x1, RZ ;  /* 0x0000000100119819 */ /* 0x000fe400000006ff */
[----:B------:R-:W-:Y:S01]  /*0610*/  @!P1 IADD3.X R19, PT, PT, RZ, R19, RZ, P5, !PT ;  /* 0x00000013ff139210 */ /* 0x000fe20002ffe4ff */
[----:B-1----:R-:W-:Y:S01]  /*0620*/  @!P2 IMAD R10, R31, R14, RZ ;  /* 0x0000000e1f0aa224 */ /* 0x002fe200078e02ff */
[----:B------:R-:W-:-:S02]  /*0630*/  @!P1 LOP3.LUT R17, R17, 0xfffffffc, RZ, 0xc0, !PT ;  /* 0xfffffffc11119812 */ /* 0x000fc400078ec0ff */
[----:B------:R-:W-:Y:S01]  /*0640*/  @!P1 SHF.L.U64.HI R0, R0, 0x1, R19 ;  /* 0x0000000100009819 */ /* 0x000fe20000010213 */
[C---:B------:R-:W-:Y:S01]  /*0650*/  @!P2 IMAD R21, R29.reuse, R15, R10 ;  /* 0x0000000f1d15a224 */ /* 0x040fe200078e020a */
[----:B------:R-:W-:Y:S01]  /*0660*/  @!P2 MOV R37, RZ ;  /* 0x000000ff0025a202 */ /* 0x000fe20000000f00 */
[----:B------:R-:W1:Y:S01]  /*0670*/  LDC.64 R10, c[0x0][0x380] ;  /* 0x0000e000ff0a7b82 */ /* 0x000e620000000a00 */
[----:B------:R-:W-:Y:S02]  /*0680*/  ISETP.GE.AND.EX P3, PT, RZ, UR41, PT, P3 ;  /* 0x00000029ff007c0c */ /* 0x000fe4000bf66330 */
[----:B------:R-:W-:Y:S01]  /*0690*/  @!P0 IADD3.X R9, PT, PT, R16, R9, RZ, P4, !PT ;  /* 0x0000000910098210 */ /* 0x000fe200027fe4ff */
[----:B------:R-:W-:Y:S01]  /*06a0*/  @!P2 IMAD.WIDE.U32 R14, R29, R14, R36 ;  /* 0x0000000e1d0ea225 */ /* 0x000fe200078e0024 */
[----:B---3--:R-:W-:Y:S02]  /*06b0*/  @!P1 IADD3 R2, P5, PT, R17, R2, RZ ;  /* 0x0000000211029210 */ /* 0x008fe40007fbe0ff */
[----:B------:R-:W-:-:S02]  /*06c0*/  ISETP.GE.U32.AND P4, PT, R40, UR40, PT ;  /* 0x0000002828007c0c */ /* 0x000fc4000bf86070 */
[----:B------:R-:W-:Y:S01]  /*06d0*/  @!P2 IADD3 R19, PT, PT, R21, R15, RZ ;  /* 0x0000000f1513a210 */ /* 0x000fe20007ffe0ff */
[----:B------:R-:W-:Y:S01]  /*06e0*/  @!P1 IMAD.X R3, R0, 0x1, R3, P5 ;  /* 0x0000000100039824 */ /* 0x000fe200028e0603 */
[----:B------:R-:W-:Y:S02]  /*06f0*/  P2R R0, PR, RZ, 0x2 ;  /* 0x00000002ff007803 */ /* 0x000fe40000000000 */
[----:B------:R-:W-:Y:S01]  /*0700*/  ISETP.NE.AND P1, PT, R33, RZ, PT ;  /* 0x000000ff2100720c */ /* 0x000fe20003f25270 */
[----:B----4-:R-:W-:Y:S01]  /*0710*/  @!P3 IMAD R18, R31, R12, RZ ;  /* 0x0000000c1f12b224 */ /* 0x010fe200078e02ff */
[----:B------:R-:W-:Y:S02]  /*0720*/  @!P2 LEA.HI R16, P5, R19, R14, RZ, 0x1 ;  /* 0x0000000e1310a211 */ /* 0x000fe400078b08ff */
[----:B------:R-:W-:Y:S01]  /*0730*/  @!P3 MOV R39, RZ ;  /* 0x000000ff0027b202 */ /* 0x000fe20000000f00 */
[C---:B------:R-:W-:Y:S01]  /*0740*/  @!P3 IMAD R21, R29.reuse, R13, R18 ;  /* 0x0000000d1d15b224 */ /* 0x040fe200078e0212 */
[----:B------:R-:W-:Y:S01]  /*0750*/  @!P2 SHF.L.U32 R17, R16, 0x1, RZ ;  /* 0x000000011011a819 */ /* 0x000fe200000006ff */
[----:B------:R-:W3:Y:S01]  /*0760*/  LDC.64 R14, c[0x0][0x380] ;  /* 0x0000e000ff0e7b82 */ /* 0x000ee20000000a00 */
[----:B------:R-:W-:Y:S01]  /*0770*/  @!P2 IADD3.X R19, PT, PT, RZ, R19, RZ, P5, !PT ;  /* 0x00000013ff13a210 */ /* 0x000fe20002ffe4ff */
[----:B------:R-:W-:Y:S01]  /*0780*/  @!P3 IMAD.WIDE.U32 R12, R29, R12, R38 ;  /* 0x0000000c1d0cb225 */ /* 0x000fe200078e0026 */
[----:B------:R-:W-:-:S02]  /*0790*/  @!P2 LOP3.LUT R17, R17, 0xfffffffc, RZ, 0xc0, !PT ;  /* 0xfffffffc1111a812 */ /* 0x000fc400078ec0ff */
[----:B------:R-:W-:Y:S02]  /*07a0*/  ISETP.GE.AND.EX P4, PT, RZ, UR41, PT, P4 ;  /* 0x00000029ff007c0c */ /* 0x000fe4000bf86340 */
[----:B--2---:R-:W-:Y:S02]  /*07b0*/  @!P1 R2UR UR4, R22 ;  /* 0x00000000160492ca */ /* 0x004fe400000e0000 */
[----:B------:R-:W-:Y:S02]  /*07c0*/  @!P1 R2UR UR5, R23 ;  /* 0x00000000170592ca */ /* 0x000fe400000e0000 */
[----:B------:R-:W-:Y:S02]  /*07d0*/  @!P2 SHF.L.U64.HI R16, R16, 0x1, R19 ;  /* 0x000000011010a819 */ /* 0x000fe40000010213 */
[----:B-1----:R-:W-:Y:S02]  /*07e0*/  @!P2 IADD3 R10, P5, PT, R17, R10, RZ ;  /* 0x0000000a110aa210 */ /* 0x002fe40007fbe0ff */
[----:B------:R-:W-:-:S02]  /*07f0*/  @!P3 IADD3 R19, PT, PT, R21, R13, RZ ;  /* 0x0000000d1513b210 */ /* 0x000fc40007ffe0ff */
[----:B------:R-:W-:Y:S01]  /*0800*/  @!P2 IADD3.X R11, PT, PT, R16, R11, RZ, P5, !PT ;  /* 0x0000000b100ba210 */ /* 0x000fe20002ffe4ff */
[----:B-----5:R-:W-:Y:S01]  /*0810*/  @!P4 IMAD R18, R31, R4, RZ ;  /* 0x000000041f12c224 */ /* 0x020fe200078e02ff */
[----:B------:R-:W-:Y:S01]  /*0820*/  @!P3 LEA.HI R12, P5, R19, R12, RZ, 0x1 ;  /* 0x0000000c130cb211 */ /* 0x000fe200078b08ff */
[----:B------:R-:W1:Y:S01]  /*0830*/  LDC.64 R16, c[0x0][0x380] ;  /* 0x0000e000ff107b82 */ /* 0x000e620000000a00 */
[----:B------:R-:W-:Y:S01]  /*0840*/  @!P4 MOV R41, RZ ;  /* 0x000000ff0029c202 */ /* 0x000fe20000000f00 */
[----:B------:R-:W2:Y:S01]  /*0850*/  @!P1 LDG.E R6, desc[UR4][R6.64] ;  /* 0x0000000406069981 */ /* 0x000ea2000c1e1900 */
[C---:B------:R-:W-:Y:S01]  /*0860*/  @!P4 IMAD R21, R29.reuse, R5, R18 ;  /* 0x000000051d15c224 */ /* 0x040fe200078e0212 */
[----:B------:R-:W-:Y:S01]  /*0870*/  @!P3 IADD3.X R19, PT, PT, RZ, R19, RZ, P5, !PT ;  /* 0x00000013ff13b210 */ /* 0x000fe20002ffe4ff */
[C---:B------:R-:W-:Y:S02]  /*0880*/  @!P3 IMAD.SHL.U32 R13, R12.reuse, 0x2, RZ ;  /* 0x000000020c0db824 */ /* 0x040fe400078e00ff */
[----:B------:R-:W-:Y:S01]  /*0890*/  @!P4 IMAD.WIDE.U32 R4, R29, R4, R40 ;  /* 0x000000041d04c225 */ /* 0x000fe200078e0028 */
[----:B------:R-:W-:-:S02]  /*08a0*/  @!P3 SHF.L.U64.HI R12, R12, 0x1, R19 ;  /* 0x000000010c0cb819 */ /* 0x000fc40000010213 */
[----:B------:R-:W-:Y:S01]  /*08b0*/  @!P3 LOP3.LUT R13, R13, 0xfffffffc, RZ, 0xc0, !PT ;  /* 0xfffffffc0d0db812 */ /* 0x000fe200078ec0ff */
[----:B------:R-:W4:Y:S03]  /*08c0*/  LDC.64 R18, c[0x0][0x388] ;  /* 0x0000e200ff127b82 */ /* 0x000f260000000a00 */
[----:B---3--:R-:W-:Y:S02]  /*08d0*/  @!P3 IADD3 R14, P5, PT, R13, R14, RZ ;  /* 0x0000000e0d0eb210 */ /* 0x008fe40007fbe0ff */
[----:B------:R-:W-:Y:S02]  /*08e0*/  @!P4 IADD3 R13, PT, PT, R21, R5, RZ ;  /* 0x00000005150dc210 */ /* 0x000fe40007ffe0ff */
[----:B------:R-:W-:Y:S02]  /*08f0*/  @!P3 IADD3.X R15, PT, PT, R12, R15, RZ, P5, !PT ;  /* 0x0000000f0c0fb210 */ /* 0x000fe40002ffe4ff */
[----:B------:R-:W-:-:S04]  /*0900*/  @!P4 LEA.HI R4, P5, R13, R4, RZ, 0x1 ;  /* 0x000000040d04c211 */ /* 0x000fc800078b08ff */
[----:B------:R-:W-:Y:S01]  /*0910*/  @!P4 SHF.L.U32 R5, R4, 0x1, RZ ;  /* 0x000000010405c819 */ /* 0x000fe200000006ff */
[----:B------:R-:W-:-:S03]  /*0920*/  @!P4 IMAD.X R13, RZ, RZ, R13, P5 ;  /* 0x000000ffff0dc224 */ /* 0x000fc600028e060d */
[----:B------:R-:W-:Y:S02]  /*0930*/  @!P4 LOP3.LUT R5, R5, 0xfffffffc, RZ, 0xc0, !PT ;  /* 0xfffffffc0505c812 */ /* 0x000fe400078ec0ff */
[----:B------:R-:W-:Y:S02]  /*0940*/  @!P4 SHF.L.U64.HI R4, R4, 0x1, R13 ;  /* 0x000000010404c819 */ /* 0x000fe4000001020d */
[----:B-1----:R-:W-:Y:S01]  /*0950*/  @!P4 IADD3 R16, P5, PT, R5, R16, RZ ;  /* 0x000000100510c210 */ /* 0x002fe20007fbe0ff */
[----:B------:R-:W1:Y:S03]  /*0960*/  LDC.64 R12, c[0x0][0x380] ;  /* 0x0000e000ff0c7b82 */ /* 0x000e660000000a00 */
[----:B------:R-:W-:Y:S02]  /*0970*/  @!P4 IADD3.X R17, PT, PT, R4, R17, RZ, P5, !PT ;  /* 0x000000110411c210 */ /* 0x000fe40002ffe4ff */
[----:B------:R-:W-:-:S04]  /*0980*/  ISETP.GE.U32.AND P5, PT, R42, UR40, PT ;  /* 0x000000282a007c0c */ /* 0x000fc8000bfa6070 */
[----:B------:R-:W-:-:S13]  /*0990*/  ISETP.GE.AND.EX P5, PT, RZ, UR41, PT, P5 ;  /* 0x00000029ff007c0c */ /* 0x000fda000bfa6350 */
[----:B----4-:R-:W-:Y:S01]  /*09a0*/  @!P5 IMAD R4, R31, R18, RZ ;  /* 0x000000121f04d224 */ /* 0x010fe200078e02ff */
        /* <DEDUP_REMOVED lines=24> */
[----:B------:R-:W-:Y:S01]  /*0b30*/  @!P6 SHF.L.U64.HI R4, R4, 0x1, R5 ;  /* 0x000000010404e819 */ /* 0x000fe20000010205 */
[----:B------:R-:W-:Y:S01]  /*0b40*/  IMAD.MOV.U32 R27, RZ, RZ, -0x800000 ;  /* 0xff800000ff1b7424 */ /* 0x000fe200078e00ff */
[----:B-1----:R-:W-:-:S04]  /*0b50*/  @!P6 IADD3 R20, P0, PT, R21, R12, RZ ;  /* 0x0000000c1514e210 */ /* 0x002fc80007f1e0ff */
[----:B------:R-:W-:Y:S02]  /*0b60*/  @!P6 IADD3.X R21, PT, PT, R4, R13, RZ, P0, !PT ;  /* 0x0000000d0415e210 */ /* 0x000fe400007fe4ff */
[----:B------:R-:W-:Y:S02]  /*0b70*/  ISETP.NE.AND P0, PT, R24, RZ, PT ;  /* 0x000000ff1800720c */ /* 0x000fe40003f05270 */
[----:B------:R-:W-:Y:S01]  /*0b80*/  MOV R24, 0xff800000 ;  /* 0xff80000000187802 */ /* 0x000fe20000000f00 */
[----:B------:R-:W-:-:S10]  /*0b90*/  IMAD.MOV.U32 R13, RZ, RZ, -0x800000 ;  /* 0xff800000ff0d7424 */ /* 0x000fd400078e00ff */
        /* <DEDUP_REMOVED lines=10> */
[----:B------:R-:W5:Y:S01]  /*0c40*/  @!P2 LDG.E R10, desc[UR6][R10.64] ;  /* 0x000000060a0aa981 */ /* 0x000f62000c1e1900 */
[----:B------:R-:W-:Y:S02]  /*0c50*/  @!P5 R2UR UR6, R22 ;  /* 0x000000001606d2ca */ /* 0x000fe400000e0000 */
[----:B------:R-:W-:Y:S01]  /*0c60*/  @!P5 R2UR UR7, R23 ;  /* 0x000000001707d2ca */ /* 0x000fe200000e0000 */
[----:B------:R1:W4:Y:S01]  /*0c70*/  @!P6 LDG.E R7, desc[UR8][R20.64] ;  /* 0x000000081407e981 */ /* 0x000322000c1e1900 */
[C---:B--2---:R-:W-:Y:S02]  /*0c80*/  @!P1 PRMT R4, R6.reuse, 0x7632, R4 ;  /* 0x0000763206049816 */ /* 0x044fe40000000004 */
[----:B------:R-:W-:Y:S02]  /*0c90*/  @!P1 SHF.L.U32 R24, R6, 0x10, RZ ;  /* 0x0000001006189819 */ /* 0x000fe400000006ff */
[----:B------:R-:W-:-:S07]  /*0ca0*/  @!P1 SHF.L.U32 R27, R4, 0x10, RZ ;  /* 0x00000010041b9819 */ /* 0x000fce00000006ff */
[----:B------:R2:W4:Y:S01]  /*0cb0*/  @!P5 LDG.E R6, desc[UR6][R18.64] ;  /* 0x000000061206d981 */ /* 0x000522000c1e1900 */
[----:B------:R-:W-:Y:S02]  /*0cc0*/  @!P1 FMNMX3 R13, R24, -INF , R27, !PT ;  /* 0xff800000180d9876 */ /* 0x000fe4000780001b */
[----:B------:R-:W-:-:S13]  /*0cd0*/  ISETP.NE.AND P1, PT, R0, RZ, PT ;  /* 0x000000ff0000720c */ /* 0x000fda0003f25270 */
[----:B------:R-:W-:Y:S02]  /*0ce0*/  @!P1 R2UR UR4, R22 ;  /* 0x00000000160492ca */ /* 0x000fe400000e0000 */
[----:B------:R-:W-:-:S13]  /*0cf0*/  @!P1 R2UR UR5, R23 ;  /* 0x00000000170592ca */ /* 0x000fda00000e0000 */
[----:B------:R-:W4:Y:S01]  /*0d00*/  @!P1 LDG.E R2, desc[UR4][R2.64] ;  /* 0x0000000402029981 */ /* 0x000f22000c1e1900 */
[----:B------:R-:W-:Y:S02]  /*0d10*/  @!P4 R2UR UR4, R22 ;  /* 0x000000001604c2ca */ /* 0x000fe400000e0000 */
[----:B------:R-:W-:-:S13]  /*0d20*/  @!P4 R2UR UR5, R23 ;  /* 0x000000001705c2ca */ /* 0x000fda00000e0000 */
[----:B------:R0:W4:Y:S01]  /*0d30*/  @!P4 LDG.E R17, desc[UR4][R16.64] ;  /* 0x000000041011c981 */ /* 0x000122000c1e1900 */
[----:B------:R-:W-:Y:S02]  /*0d40*/  MOV R5, 0xff800000 ;  /* 0xff80000000057802 */ /* 0x000fe40000000f00 */
[----:B------:R-:W-:Y:S02]  /*0d50*/  MOV R4, 0xff800000 ;  /* 0xff80000000047802 */ /* 0x000fe40000000f00 */
[----:B------:R-:W-:Y:S02]  /*0d60*/  MOV R37, 0xff800000 ;  /* 0xff80000000257802 */ /* 0x000fe40000000f00 */
[----:B------:R-:W-:Y:S02]  /*0d70*/  MOV R26, 0xff800000 ;  /* 0xff800000001a7802 */ /* 0x000fe40000000f00 */
[----:B------:R-:W-:Y:S02]  /*0d80*/  MOV R35, 0xff800000 ;  /* 0xff80000000237802 */ /* 0x000fe40000000f00 */
[----:B-1----:R-:W-:-:S02]  /*0d90*/  MOV R21, 0xff800000 ;  /* 0xff80000000157802 */ /* 0x002fc40000000f00 */
[----:B------:R-:W-:Y:S02]  /*0da0*/  MOV R25, 0xff800000 ;  /* 0xff80000000197802 */ /* 0x000fe40000000f00 */
[----:B------:R-:W-:Y:S02]  /*0db0*/  MOV R20, 0xff800000 ;  /* 0xff80000000147802 */ /* 0x000fe40000000f00 */
[----:B--2---:R-:W-:Y:S02]  /*0dc0*/  MOV R18, 0xff800000 ;  /* 0xff80000000127802 */ /* 0x004fe40000000f00 */
[----:B0-----:R-:W-:Y:S01]  /*0dd0*/  MOV R16, 0xff800000 ;  /* 0xff80000000107802 */ /* 0x001fe20000000f00 */
[----:B------:R-:W-:Y:S01]  /*0de0*/  IMAD.MOV.U32 R19, RZ, RZ, -0x800000 ;  /* 0xff800000ff137424 */ /* 0x000fe200078e00ff */
[----:B------:R-:W-:Y:S01]  /*0df0*/  UMOV UR4, 0xffffffff ;  /* 0xffffffff00047882 */ /* 0x000fe20000000000 */
[C---:B---3--:R-:W-:Y:S02]  /*0e00*/  @!P0 PRMT R12, R8.reuse, 0x7632, R12 ;  /* 0x00007632080c8816 */ /* 0x048fe4000000000c */
[----:B------:R-:W-:-:S02]  /*0e10*/  @!P0 SHF.L.U32 R5, R8, 0x10, RZ ;  /* 0x0000001008058819 */ /* 0x000fc400000006ff */
[----:B------:R-:W-:Y:S02]  /*0e20*/  @!P0 SHF.L.U32 R4, R12, 0x10, RZ ;  /* 0x000000100c048819 */ /* 0x000fe400000006ff */
[----:B------:R-:W-:Y:S02]  /*0e30*/  MOV R8, 0xff800000 ;  /* 0xff80000000087802 */ /* 0x000fe40000000f00 */
[----:B------:R-:W-:Y:S02]  /*0e40*/  @!P0 FMNMX3 R13, R13, R5, R4, !PT ;  /* 0x000000050d0d8276 */ /* 0x000fe40007800004 */
[C---:B-----5:R-:W-:Y:S02]  /*0e50*/  @!P2 SHF.L.U32 R8, R10.reuse, 0x10, RZ ;  /* 0x000000100a08a819 */ /* 0x060fe400000006ff */
[----:B------:R-:W-:-:S05]  /*0e60*/  @!P2 PRMT R10, R10, 0x7632, R10 ;  /* 0x000076320a0aa816 */ /* 0x000fca000000000a */
[----:B------:R-:W-:Y:S01]  /*0e70*/  @!P2 IMAD.U32 R35, R10, 0x10000, RZ ;  /* 0x000100000a23a824 */ /* 0x000fe200078e00ff */
[----:B----4-:R-:W-:Y:S02]  /*0e80*/  @!P3 SHF.L.U32 R25, R14, 0x10, RZ ;  /* 0x000000100e19b819 */ /* 0x010fe400000006ff */
[----:B------:R-:W-:Y:S02]  /*0e90*/  MOV R10, 0xff800000 ;  /* 0xff800000000a7802 */ /* 0x000fe40000000f00 */
[----:B------:R-:W-:Y:S02]  /*0ea0*/  @!P5 SHF.L.U32 R19, R6, 0x10, RZ ;  /* 0x000000100613d819 */ /* 0x000fe400000006ff */
[C---:B------:R-:W-:Y:S01]  /*0eb0*/  @!P1 PRMT R0, R2.reuse, 0x7632, R0 ;  /* 0x0000763202009816 */ /* 0x040fe20000000000 */
[----:B------:R-:W-:-:S03]  /*0ec0*/  @!P1 IMAD.U32 R37, R2, 0x10000, RZ ;  /* 0x0001000002259824 */ /* 0x000fc600078e00ff */
[----:B------:R-:W-:Y:S02]  /*0ed0*/  @!P1 SHF.L.U32 R26, R0, 0x10, RZ ;  /* 0x00000010001a9819 */ /* 0x000fe400000006ff */
[----:B------:R-:W-:Y:S02]  /*0ee0*/  @!P3 PRMT R0, R14, 0x7632, R0 ;  /* 0x000076320e00b816 */ /* 0x000fe40000000000 */
[----:B------:R-:W-:Y:S02]  /*0ef0*/  @!P1 FMNMX3 R13, R13, R37, R26, !PT ;  /* 0x000000250d0d9276 */ /* 0x000fe4000780001a */
[----:B------:R-:W-:Y:S02]  /*0f00*/  @!P3 SHF.L.U32 R20, R0, 0x10, RZ ;  /* 0x000000100014b819 */ /* 0x000fe400000006ff */
[----:B------:R-:W-:Y:S02]  /*0f10*/  @!P2 FMNMX3 R13, R13, R8, R35, !PT ;  /* 0x000000080d0da276 */ /* 0x000fe40007800023 */
[----:B------:R-:W-:-:S02]  /*0f20*/  @!P5 PRMT R0, R6, 0x7632, R0 ;  /* 0x000076320600d816 */ /* 0x000fc40000000000 */
[C---:B------:R-:W-:Y:S02]  /*0f30*/  @!P4 SHF.L.U32 R21, R17.reuse, 0x10, RZ ;  /* 0x000000101115c819 */ /* 0x040fe400000006ff */
[----:B------:R-:W-:Y:S02]  /*0f40*/  @!P4 PRMT R17, R17, 0x7632, R17 ;  /* 0x000076321111c816 */ /* 0x000fe40000000011 */
[----:B------:R-:W-:Y:S02]  /*0f50*/  @!P3 FMNMX3 R13, R13, R25, R20, !PT ;  /* 0x000000190d0db276 */ /* 0x000fe40007800014 */
[----:B------:R-:W-:Y:S02]  /*0f60*/  @!P4 SHF.L.U32 R18, R17, 0x10, RZ ;  /* 0x000000101112c819 */ /* 0x000fe400000006ff */
[----:B------:R-:W-:Y:S02]  /*0f70*/  @!P5 SHF.L.U32 R16, R0, 0x10, RZ ;  /* 0x000000100010d819 */ /* 0x000fe400000006ff */
[----:B------:R-:W-:-:S02]  /*0f80*/  @!P6 PRMT R0, R7, 0x7632, R0 ;  /* 0x000076320700e816 */ /* 0x000fc40000000000 */
[----:B------:R-:W-:Y:S02]  /*0f90*/  @!P4 FMNMX3 R13, R13, R21, R18, !PT ;  /* 0x000000150d0dc276 */ /* 0x000fe40007800012 */
[----:B------:R-:W-:Y:S01]  /*0fa0*/  MOV R17, 0xff800000 ;  /* 0xff80000000117802 */ /* 0x000fe20000000f00 */
[----:B------:R-:W-:Y:S01]  /*0fb0*/  @!P6 IMAD.U32 R10, R0, 0x10000, RZ ;  /* 0x00010000000ae824 */ /* 0x000fe200078e00ff */
        /* <DEDUP_REMOVED lines=25> */
[-C--:B------:R-:W-:Y:S01]  /*1150*/  FFMA.SAT R17, R52, R7.reuse, 0.5 ;  /* 0x3f00000034117423 */ /* 0x080fe20000002007 */
[C---:B------:R-:W-:Y:S01]  /*1160*/  FADD R2, -R12.reuse, R18 ;  /* 0x000000120c027221 */ /* 0x040fe20000000100 */
[----:B------:R-:W-:Y:S01]  /*1170*/  FADD R18, -R12, R19 ;  /* 0x000000130c127221 */ /* 0x000fe20000000100 */
[----:B------:R-:W-:Y:S01]  /*1180*/  FADD R3, R15, -12583039 ;  /* 0xcb40007f0f037421 */ /* 0x000fe20000000000 */
[-C--:B------:R-:W-:Y:S01]  /*1190*/  FFMA.SAT R5, R14, R7.reuse, 0.5 ;  /* 0x3f0000000e057423 */ /* 0x080fe20000002007 */
[-C--:B------:R-:W-:Y:S01]  /*11a0*/  FFMA.SAT R19, R50, R7.reuse, 0.5 ;  /* 0x3f00000032137423 */ /* 0x080fe20000002007 */
[-C--:B------:R-:W-:Y:S01]  /*11b0*/  FFMA.RM R17, R17, R6.reuse, 12582913 ;  /* 0x4b40000111117423 */ /* 0x080fe20000004006 */
[C---:B------:R-:W-:Y:S01]  /*11c0*/  FADD R48, -R12.reuse, R37 ;  /* 0x000000250c307221 */ /* 0x040fe20000000100 */
[----:B------:R-:W-:Y:S01]  /*11d0*/  FADD R0, -R12, R21 ;  /* 0x000000150c007221 */ /* 0x000fe20000000100 */
[----:B------:R-:W-:Y:S01]  /*11e0*/  FFMA R21, R54, 1.4426950216293334961, -R3 ;  /* 0x3fb8aa3b36157823 */ /* 0x000fe20000000803 */
[-C--:B------:R-:W-:Y:S01]  /*11f0*/  FFMA.RM R3, R5, R6.reuse, 12582913 ;  /* 0x4b40000105037423 */ /* 0x080fe20000004006 */
[----:B------:R-:W-:Y:S01]  /*1200*/  FADD R24, -R12, R25 ;  /* 0x000000190c187221 */ /* 0x000fe20000000100 */
[-C--:B------:R-:W-:Y:S01]  /*1210*/  FFMA.RM R19, R19, R6.reuse, 12582913 ;  /* 0x4b40000113137423 */ /* 0x080fe20000004006 */
[----:B------:R-:W-:Y:S01]  /*1220*/  FADD R5, R17, -12583039 ;  /* 0xcb40007f11057421 */ /* 0x000fe20000000000 */
[-C--:B------:R-:W-:Y:S01]  /*1230*/  FFMA.SAT R25, R48, R7.reuse, 0.5 ;  /* 0x3f00000030197423 */ /* 0x080fe20000002007 */
[----:B------:R-:W-:Y:S01]  /*1240*/  FADD R13, R3, -12583039 ;  /* 0xcb40007f030d7421 */ /* 0x000fe20000000000 */
[----:B------:R-:W-:Y:S01]  /*1250*/  FADD R11, R19, -12583039 ;  /* 0xcb40007f130b7421 */ /* 0x000fe20000000000 */
[----:B------:R-:W-:Y:S01]  /*1260*/  FFMA R9, R52, 1.4426950216293334961, -R5 ;  /* 0x3fb8aa3b34097823 */ /* 0x000fe20000000805 */
[-C--:B------:R-:W-:Y:S01]  /*1270*/  FFMA.RM R5, R25, R6.reuse, 12582913 ;  /* 0x4b40000119057423 */ /* 0x080fe20000004006 */
[----:B------:R-:W-:Y:S01]  /*1280*/  FFMA R13, R14, 1.4426950216293334961, -R13 ;  /* 0x3fb8aa3b0e0d7823 */ /* 0x000fe2000000080d */
[----:B------:R-:W-:Y:S01]  /*1290*/  FFMA R11, R50, 1.4426950216293334961, -R11 ;  /* 0x3fb8aa3b320b7823 */ /* 0x000fe2000000080b */
[----:B------:R-:W-:Y:S01]  /*12a0*/  FFMA R52, R52, 1.925963033500011079e-08, R9 ;  /* 0x32a5706034347823 */ /* 0x000fe20000000009 */
[----:B------:R-:W-:Y:S01]  /*12b0*/  FADD R9, R5, -12583039 ;  /* 0xcb40007f05097421 */ /* 0x000fe20000000000 */
[-C--:B------:R-:W-:Y:S01]  /*12c0*/  FFMA.SAT R25, R26, R7.reuse, 0.5 ;  /* 0x3f0000001a197423 */ /* 0x080fe20000002007 */
[----:B------:R-:W-:Y:S01]  /*12d0*/  FFMA R50, R50, 1.925963033500011079e-08, R11 ;  /* 0x32a5706032327823 */ /* 0x000fe2000000000b */
[----:B------:R-:W-:Y:S01]  /*12e0*/  FFMA R37, R14, 1.925963033500011079e-08, R13 ;  /* 0x32a570600e257823 */ /* 0x000fe2000000000d */
[-C--:B------:R-:W-:Y:S01]  /*12f0*/  FFMA.SAT R13, R46, R7.reuse, 0.5 ;  /* 0x3f0000002e0d7423 */ /* 0x080fe20000002007 */
[----:B------:R-:W-:Y:S01]  /*1300*/  FFMA R11, R48, 1.4426950216293334961, -R9 ;  /* 0x3fb8aa3b300b7823 */ /* 0x000fe20000000809 */
[-C--:B------:R-:W-:Y:S01]  /*1310*/  FFMA.RM R9, R25, R6.reuse, 12582913 ;  /* 0x4b40000119097423 */ /* 0x080fe20000004006 */
[----:B------:R-:W-:Y:S01]  /*1320*/  FADD R20, -R12, R20 ;  /* 0x000000140c147221 */ /* 0x000fe20000000100 */
[-C--:B------:R-:W-:Y:S01]  /*1330*/  FFMA.RM R14, R13, R6.reuse, 12582913 ;  /* 0x4b4000010d0e7423 */ /* 0x080fe20000004006 */
[----:B------:R-:W-:Y:S01]  /*1340*/  FFMA R48, R48, 1.925963033500011079e-08, R11 ;  /* 0x32a5706030307823 */ /* 0x000fe2000000000b */
[----:B------:R-:W-:Y:S01]  /*1350*/  FADD R13, R9, -12583039 ;  /* 0xcb40007f090d7421 */ /* 0x000fe20000000000 */
[----:B------:R-:W-:Y:S01]  /*1360*/  FADD R4, -R12, R35 ;  /* 0x000000230c047221 */ /* 0x000fe20000000100 */
[----:B------:R-:W-:Y:S01]  /*1370*/  FADD R11, R14, -12583039 ;  /* 0xcb40007f0e0b7421 */ /* 0x000fe20000000000 */
[----:B------:R-:W-:Y:S01]  /*1380*/  FADD R16, -R12, R16 ;  /* 0x000000100c107221 */ /* 0x000fe20000000100 */
[----:B------:R-:W-:Y:S01]  /*1390*/  FFMA R13, R26, 1.4426950216293334961, -R13 ;  /* 0x3fb8aa3b1a0d7823 */ /* 0x000fe2000000080d */
[----:B------:R-:W-:Y:S01]  /*13a0*/  FADD R12, -R12, R10 ;  /* 0x0000000a0c0c7221 */ /* 0x000fe20000000100 */
[----:B------:R-:W-:Y:S01]  /*13b0*/  FFMA R11, R46, 1.4426950216293334961, -R11 ;  /* 0x3fb8aa3b2e0b7823 */ /* 0x000fe2000000080b */
[----:B------:R-:W-:Y:S01]  /*13c0*/  FFMA R21, R54, 1.925963033500011079e-08, R21 ;  /* 0x32a5706036157823 */ /* 0x000fe20000000015 */
[----:B------:R-:W-:Y:S01]  /*13d0*/  FFMA R26, R26, 1.925963033500011079e-08, R13 ;  /* 0x32a570601a1a7823 */ /* 0x000fe2000000000d */
[-C--:B------:R-:W-:Y:S01]  /*13e0*/  FFMA.SAT R13, R24, R7.reuse, 0.5 ;  /* 0x3f000000180d7423 */ /* 0x080fe20000002007 */
[----:B------:R-:W-:Y:S01]  /*13f0*/  FFMA R46, R46, 1.925963033500011079e-08, R11 ;  /* 0x32a570602e2e7823 */ /* 0x000fe2000000000b */
[-C--:B------:R-:W-:Y:S01]  /*1400*/  FFMA.SAT R11, R4, R7.reuse, 0.5 ;  /* 0x3f000000040b7423 */ /* 0x080fe20000002007 */
[----:B------:R-:W-:Y:S01]  /*1410*/  MUFU.EX2 R52, R52 ;  /* 0x0000003400347308 */ /* 0x000fe20000000800 */
[-C--:B------:R-:W-:Y:S01]  /*1420*/  FFMA.RM R13, R13, R6.reuse, 12582913 ;  /* 0x4b4000010d0d7423 */ /* 0x080fe20000004006 */
[----:B------:R-:W-:Y:S01]  /*1430*/  SHF.L.U32 R17, R17, 0x17, RZ ;  /* 0x0000001711117819 */ /* 0x000fe200000006ff */
[----:B------:R-:W-:Y:S01]  /*1440*/  FFMA.RM R11, R11, R6, 12582913 ;  /* 0x4b4000010b0b7423 */ /* 0x000fe20000004006 */
[----:B------:R-:W-:Y:S01]  /*1450*/  FFMA.SAT R39, R18, R7, 0.5 ;  /* 0x3f00000012277423 */ /* 0x000fe20000002007 */
[----:B------:R-:W-:Y:S01]  /*1460*/  FADD R27, R13, -12583039 ;  /* 0xcb40007f0d1b7421 */ /* 0x000fe20000000000 */
        /* <DEDUP_REMOVED lines=8> */
[----:B------:R-:W-:Y:S01]  /*14f0*/  FFMA.SAT R27, R20, R7, 0.5 ;  /* 0x3f000000141b7423 */ /* 0x000fe20000002007 */
[----:B------:R-:W-:Y:S01]  /*1500*/  FFMA R25, R4, 1.925963033500011079e-08, R25 ;  /* 0x32a5706004197823 */ /* 0x000fe20000000019 */
[----:B------:R-:W-:Y:S01]  /*1510*/  SHF.L.U32 R4, R15, 0x17, RZ ;  /* 0x000000170f047819 */ /* 0x000fe200000006ff */
[----:B------:R-:W-:Y:S01]  /*1520*/  MUFU.EX2 R35, R50 ;  /* 0x0000003200237308 */ /* 0x000fe20000000800 */
[----:B------:R-:W-:Y:S01]  /*1530*/  FFMA.RM R10, R27, R6, 12582913 ;  /* 0x4b4000011b0a7423 */ /* 0x000fe20000004006 */
[----:B------:R-:W-:-:S03]  /*1540*/  SHF.L.U32 R13, R13, 0x17, RZ ;  /* 0x000000170d0d7819 */ /* 0x000fc600000006ff */
[----:B------:R-:W-:Y:S01]  /*1550*/  FADD R27, R10, -12583039 ;  /* 0xcb40007f0a1b7421 */ /* 0x000fe20000000000 */
[----:B0-----:R-:W-:-:S03]  /*1560*/  FMUL R4, R4, R21 ;  /* 0x0000001504047220 */ /* 0x001fc60000400000 */
[C---:B------:R-:W-:Y:S01]  /*1570*/  FFMA R27, R20.reuse, 1.4426950216293334961, -R27 ;  /* 0x3fb8aa3b141b7823 */ /* 0x040fe2000000081b */
[----:B------:R-:W0:Y:S03]  /*1580*/  MUFU.EX2 R48, R48 ;  /* 0x0000003000307308 */ /* 0x000e260000000800 */
[----:B------:R-:W-:Y:S01]  /*1590*/  FFMA R20, R20, 1.925963033500011079e-08, R27 ;  /* 0x32a5706014147823 */ /* 0x000fe2000000001b */
[----:B------:R-:W-:-:S04]  /*15a0*/  FFMA.SAT R27, R0, R7, 0.5 ;  /* 0x3f000000001b7423 */ /* 0x000fc80000002007 */
[----:B------:R-:W-:Y:S01]  /*15b0*/  FFMA.RM R15, R27, R6, 12582913 ;  /* 0x4b4000011b0f7423 */ /* 0x000fe20000004006 */
[----:B------:R-:W-:Y:S03]  /*15c0*/  MUFU.EX2 R26, R26 ;  /* 0x0000001a001a7308 */ /* 0x000fe60000000800 */
[----:B------:R-:W-:-:S04]  /*15d0*/  FADD R27, R15, -12583039 ;  /* 0xcb40007f0f1b7421 */ /* 0x000fc80000000000 */
[C---:B------:R-:W-:Y:S01]  /*15e0*/  FFMA R21, R0.reuse, 1.4426950216293334961, -R27 ;  /* 0x3fb8aa3b00157823 */ /* 0x040fe2000000081b */
[----:B------:R1:W-:Y:S01]  /*15f0*/  MUFU.EX2 R41, R46 ;  /* 0x0000002e00297308 */ /* 0x0003e20000000800 */
[----:B0-----:R-:W-:Y:S02]  /*1600*/  FMUL R5, R5, R48 ;  /* 0x0000003005057220 */ /* 0x001fe40000400000 */
[----:B------:R-:W-:Y:S01]  /*1610*/  FFMA R21, R0, 1.925963033500011079e-08, R21 ;  /* 0x32a5706000157823 */ /* 0x000fe20000000015 */
[----:B------:R-:W-:Y:S01]  /*1620*/  FMUL R0, R17, R52 ;  /* 0x0000003411007220 */ /* 0x000fe20000400000 */
[----:B------:R-:W-:-:S03]  /*1630*/  FFMA.SAT R17, R2, R7, 0.5 ;  /* 0x3f00000002117423 */ /* 0x000fc60000002007 */
[----:B------:R0:W2:Y:S01]  /*1640*/  MUFU.EX2 R52, R37 ;  /* 0x0000002500347308 */ /* 0x0000a20000000800 */
[----:B------:R-:W-:Y:S01]  /*1650*/  FFMA.RM R17, R17, R6, 12582913 ;  /* 0x4b40000111117423 */ /* 0x000fe20000004006 */
[----:B-1----:R-:W-:-:S03]  /*1660*/  SHF.L.U32 R46, R11, 0x17, RZ ;  /* 0x000000170b2e7819 */ /* 0x002fc600000006ff */
[----:B------:R-:W-:-:S03]  /*1670*/  FADD R27, R17, -12583039 ;  /* 0xcb40007f111b7421 */ /* 0x000fc60000000000 */
[----:B------:R-:W-:Y:S01]  /*1680*/  MUFU.EX2 R25, R25 ;  /* 0x0000001900197308 */ /* 0x000fe20000000800 */
[----:B------:R-:W-:Y:S01]  /*1690*/  FFMA R27, R2, 1.4426950216293334961, -R27 ;  /* 0x3fb8aa3b021b7823 */ /* 0x000fe2000000081b */
[----:B0-----:R-:W-:-:S03]  /*16a0*/  FFMA.SAT R37, R16, R7, 0.5 ;  /* 0x3f00000010257423 */ /* 0x001fc60000002007 */
[----:B------:R-:W-:Y:S01]  /*16b0*/  FFMA R27, R2, 1.925963033500011079e-08, R27 ;  /* 0x32a57060021b7823 */ /* 0x000fe2000000001b */
[----:B------:R-:W-:Y:S01]  /*16c0*/  SHF.L.U32 R2, R19, 0x17, RZ ;  /* 0x0000001713027819 */ /* 0x000fe200000006ff */
[----:B------:R-:W-:Y:S01]  /*16d0*/  FFMA.RM R19, R39, R6, 12582913 ;  /* 0x4b40000127137423 */ /* 0x000fe20000004006 */
[----:B------:R-:W-:Y:S01]  /*16e0*/  FFMA.SAT R39, R12, R7, 0.5 ;  /* 0x3f0000000c277423 */ /* 0x000fe20000002007 */
[----:B--2---:R-:W-:Y:S01]  /*16f0*/  FMUL R3, R3, R52 ;  /* 0x0000003403037220 */ /* 0x004fe20000400000 */
[----:B------:R-:W0:Y:S01]  /*1700*/  MUFU.EX2 R24, R24 ;  /* 0x0000001800187308 */ /* 0x000e220000000800 */
[----:B------:R-:W-:Y:S01]  /*1710*/  FMUL R2, R2, R35 ;  /* 0x0000002302027220 */ /* 0x000fe20000400000 */
[----:B------:R-:W-:Y:S01]  /*1720*/  FADD R35, R19, -12583039 ;  /* 0xcb40007f13237421 */ /* 0x000fe20000000000 */
[----:B------:R-:W-:-:S03]  /*1730*/  FFMA.RM R39, R39, R6, 12582913 ;  /* 0x4b40000127277423 */ /* 0x000fc60000004006 */
[C---:B------:R-:W-:Y:S02]  /*1740*/  FFMA R35, R18.reuse, 1.4426950216293334961, -R35 ;  /* 0x3fb8aa3b12237823 */ /* 0x040fe40000000823 */
[----:B------:R-:W1:Y:S02]  /*1750*/  MUFU.EX2 R20, R20 ;  /* 0x0000001400147308 */ /* 0x000e640000000800 */
[----:B------:R-:W-:Y:S01]  /*1760*/  FFMA R35, R18, 1.925963033500011079e-08, R35 ;  /* 0x32a5706012237823 */ /* 0x000fe20000000023 */
[----:B------:R-:W-:-:S04]  /*1770*/  FFMA.RM R18, R37, R6, 12582913 ;  /* 0x4b40000125127423 */ /* 0x000fc80000004006 */
[C---:B------:R-:W-:Y:S01]  /*1780*/  FADD R37, R18.reuse, -12583039 ;  /* 0xcb40007f12257421 */ /* 0x040fe20000000000 */
[----:B------:R-:W-:Y:S01]  /*1790*/  MUFU.EX2 R21, R21 ;  /* 0x0000001500157308 */ /* 0x000fe20000000800 */
[----:B------:R-:W-:Y:S02]  /*17a0*/  SHF.L.U32 R18, R18, 0x17, RZ ;  /* 0x0000001712127819 */ /* 0x000fe400000006ff */
[----:B------:R-:W-:-:S04]  /*17b0*/  FFMA R37, R16, 1.4426950216293334961, -R37 ;  /* 0x3fb8aa3b10257823 */ /* 0x000fc80000000825 */
[----:B------:R-:W-:Y:S01]  /*17c0*/  FFMA R16, R16, 1.925963033500011079e-08, R37 ;  /* 0x32a5706010107823 */ /* 0x000fe20000000025 */
[----:B------:R-:W-:Y:S01]  /*17d0*/  FFMA.SAT R37, R8, R7, 0.5 ;  /* 0x3f00000008257423 */ /* 0x000fe20000002007 */
[----:B------:R-:W-:Y:S03]  /*17e0*/  MUFU.EX2 R27, R27 ;  /* 0x0000001b001b7308 */ /* 0x000fe60000000800 */
[----:B------:R-:W-:Y:S01]  /*17f0*/  FFMA.RM R37, R37, R6, 12582913 ;  /* 0x4b40000125257423 */ /* 0x000fe20000004006 */
[----:B------:R-:W-:-:S03]  /*1800*/  SHF.L.U32 R6, R14, 0x17, RZ ;  /* 0x000000170e067819 */ /* 0x000fc600000006ff */
[----:B------:R-:W-:Y:S01]  /*1810*/  FADD R7, R37, -12583039 ;  /* 0xcb40007f25077421 */ /* 0x000fe20000000000 */
[----:B------:R-:W2:Y:S01]  /*1820*/  MUFU.EX2 R35, R35 ;  /* 0x0000002300237308 */ /* 0x000ea20000000800 */
[----:B------:R-:W-:Y:S01]  /*1830*/  FMUL R6, R6, R41 ;  /* 0x0000002906067220 */ /* 0x000fe20000400000 */
[----:B------:R-:W-:Y:S01]  /*1840*/  FADD R41, R39, -12583039 ;  /* 0xcb40007f27297421 */ /* 0x000fe20000000000 */
[----:B------:R-:W-:Y:S01]  /*1850*/  FFMA R7, R8, 1.4426950216293334961, -R7 ;  /* 0x3fb8aa3b08077823 */ /* 0x000fe20000000807 */
[----:B------:R-:W-:Y:S02]  /*1860*/  SHF.L.U32 R37, R37, 0x17, RZ ;  /* 0x0000001725257819 */ /* 0x000fe400000006ff */
[----:B------:R-:W-:Y:S01]  /*1870*/  FFMA R41, R12, 1.4426950216293334961, -R41 ;  /* 0x3fb8aa3b0c297823 */ /* 0x000fe20000000829 */
[----:B------:R-:W-:Y:S01]  /*1880*/  FFMA R14, R8, 1.925963033500011079e-08, R7 ;  /* 0x32a57060080e7823 */ /* 0x000fe20000000007 */
[----:B------:R-:W-:Y:S02]  /*1890*/  FADD R7, RZ, R4 ;  /* 0x00000004ff077221 */ /* 0x000fe40000000000 */
[----:B------:R-:W-:Y:S01]  /*18a0*/  FFMA R41, R12, 1.925963033500011079e-08, R41 ;  /* 0x32a570600c297823 */ /* 0x000fe20000000029 */
[----:B------:R-:W-:-:S02]  /*18b0*/  IMAD.SHL.U32 R12, R17, 0x800000, RZ ;  /* 0x00800000110c7824 */ /* 0x000fc400078e00ff */
[----:B------:R-:W-:Y:S01]  /*18c0*/  FADD R7, R7, R0 ;  /* 0x0000000007077221 */ /* 0x000fe20000000000 */
[----:B------:R-:W-:Y:S01]  /*18d0*/  MUFU.EX2 R14, R14 ;  /* 0x0000000e000e7308 */ /* 0x000fe20000000800 */
[----:B------:R-:W-:Y:S02]  /*18e0*/  SHF.L.U32 R17, R39, 0x17, RZ ;  /* 0x0000001727117819 */ /* 0x000fe400000006ff */
[----:B------:R-:W-:Y:S01]  /*18f0*/  FADD R8, R7, R2 ;  /* 0x0000000207087221 */ /* 0x000fe20000000000 */
[----:B------:R-:W-:-:S03]  /*1900*/  FMUL R7, R9, R26 ;  /* 0x0000001a09077220 */ /* 0x000fc60000400000 */
[----:B------:R-:W-:-:S04]  /*1910*/  FADD R8, R8, R3 ;  /* 0x0000000308087221 */ /* 0x000fc80000000000 */
[----:B------:R-:W-:Y:S01]  /*1920*/  FADD R9, R8, R5 ;  /* 0x0000000508097221 */ /* 0x000fe20000000000 */
[----:B0-----:R-:W-:Y:S01]  /*1930*/  FMUL R8, R13, R24 ;  /* 0x000000180d087220 */ /* 0x001fe20000400000 */
[----:B------:R-:W-:Y:S02]  /*1940*/  SHF.L.U32 R13, R10, 0x17, RZ ;  /* 0x000000170a0d7819 */ /* 0x000fe400000006ff */
[----:B------:R-:W-:Y:S01]  /*1950*/  FADD R26, R9, R6 ;  /* 0x00000006091a7221 */ /* 0x000fe20000000000 */
[----:B------:R-:W-:Y:S01]  /*1960*/  FMUL R9, R46, R25 ;  /* 0x000000192e097220 */ /* 0x000fe20000400000 */
[----:B------:R-:W-:Y:S01]  /*1970*/  SHF.L.U32 R24, R15, 0x17, RZ ;  /* 0x000000170f187819 */ /* 0x000fe200000006ff */
[----:B------:R0:W3:Y:S01]  /*1980*/  MUFU.EX2 R25, R16 ;  /* 0x0000001000197308 */ /* 0x0000e20000000800 */
[----:B------:R-:W-:Y:S01]  /*1990*/  FADD R26, R26, R7 ;  /* 0x000000071a1a7221 */ /* 0x000fe20000000000 */
[----:B-1----:R-:W-:Y:S01]  /*19a0*/  FMUL R10, R13, R20 ;  /* 0x000000140d0a7220 */ /* 0x002fe20000400000 */
[----:B------:R-:W-:-:S02]  /*19b0*/  SHF.L.U32 R20, R19, 0x17, RZ ;  /* 0x0000001713147819 */ /* 0x000fc400000006ff */
[----:B------:R-:W-:-:S03]  /*19c0*/  FADD R11, R26, R9 ;  /* 0x000000091a0b7221 */ /* 0x000fc60000000000 */
[----:B--2---:R-:W-:Y:S01]  /*19d0*/  FMUL R20, R20, R35 ;  /* 0x0000002314147220 */ /* 0x004fe20000400000 */
[----:B------:R-:W-:Y:S01]  /*19e0*/  FADD R11, R11, R8 ;  /* 0x000000080b0b7221 */ /* 0x000fe20000000000 */
[----:B0-----:R-:W-:Y:S01]  /*19f0*/  FMUL R16, R24, R21 ;  /* 0x0000001518107220 */ /* 0x001fe20000400000 */
[----:B------:R-:W-:Y:S01]  /*1a00*/  FMUL R21, R12, R27 ;  /* 0x0000001b0c157220 */ /* 0x000fe20000400000 */
[----:B------:R-:W0:Y:S01]  /*1a10*/  MUFU.EX2 R24, R41 ;  /* 0x0000002900187308 */ /* 0x000e220000000800 */
[----:B------:R-:W-:-:S04]  /*1a20*/  FADD R11, R11, R10 ;  /* 0x0000000a0b0b7221 */ /* 0x000fc80000000000 */
[----:B------:R-:W-:Y:S01]  /*1a30*/  FADD R12, R11, R16 ;  /* 0x000000100b0c7221 */ /* 0x000fe20000000000 */
[----:B---3--:R-:W-:Y:S01]  /*1a40*/  FMUL R19, R18, R25 ;  /* 0x0000001912137220 */ /* 0x008fe20000400000 */
[----:B------:R-:W-:Y:S02]  /*1a50*/  FMUL R18, R37, R14 ;  /* 0x0000000e25127220 */ /* 0x000fe40000400000 */
        /* <DEDUP_REMOVED lines=15> */
.L_x_6902:
        /* <DEDUP_REMOVED lines=11> */
[----:B0-----:R-:W-:Y:S05]  /*1c00*/  CALL.REL.NOINC `($__internal_125_$__cuda_sm3x_div_rn_noftz_f32_slowpath) ;  /* 0x0000002400947944 */ /* 0x001fea0003c00000 */
[----:B------:R-:W-:-:S07]  /*1c10*/  MOV R14, R4 ;  /* 0x00000004000e7202 */ /* 0x000fce0000000f00 */
.L_x_6843:
[----:B------:R-:W-:Y:S05]  /*1c20*/  BSYNC.RECONVERGENT B2 ;  /* 0x0000000000027941 */ /* 0x000fea0003800200 */
.L_x_6842:
        /* <DEDUP_REMOVED lines=11> */
[----:B0-----:R-:W-:Y:S05]  /*1ce0*/  CALL.REL.NOINC `($__internal_125_$__cuda_sm3x_div_rn_noftz_f32_slowpath) ;  /* 0x00000024005c7944 */ /* 0x001fea0003c00000 */
[----:B------:R-:W-:-:S07]  /*1cf0*/  IMAD.MOV.U32 R15, RZ, RZ, R4 ;  /* 0x000000ffff0f7224 */ /* 0x000fce00078e0004 */
.L_x_6845:
[----:B------:R-:W-:Y:S05]  /*1d00*/  BSYNC.RECONVERGENT B2 ;  /* 0x0000000000027941 */ /* 0x000fea0003800200 */
.L_x_6844:
        /* <DEDUP_REMOVED lines=12> */
[----:B------:R-:W-:-:S07]  /*1dd0*/  MOV R0, R4 ;  /* 0x0000000400007202 */ /* 0x000fce0000000f00 */
.L_x_6847:
[----:B------:R-:W-:Y:S05]  /*1de0*/  BSYNC.RECONVERGENT B2 ;  /* 0x0000000000027941 */ /* 0x000fea0003800200 */
.L_x_6846:
        /* <DEDUP_REMOVED lines=13> */
.L_x_6849:
[----:B------:R-:W-:Y:S05]  /*1ec0*/  BSYNC.RECONVERGENT B2 ;  /* 0x0000000000027941 */ /* 0x000fea0003800200 */
.L_x_6848:
        /* <DEDUP_REMOVED lines=13> */
.L_x_6851:
[----:B------:R-:W-:Y:S05]  /*1fa0*/  BSYNC.RECONVERGENT B2 ;  /* 0x0000000000027941 */ /* 0x000fea0003800200 */
.L_x_6850:
        /* <DEDUP_REMOVED lines=11> */
[----:B0-----:R-:W-:Y:S05]  /*2060*/  CALL.REL.NOINC `($__internal_125_$__cuda_sm3x_div_rn_noftz_f32_slowpath) ;  /* 0x00000020007c7944 */ /* 0x001fea0003c00000 */
[----:B------:R-:W-:-:S07]  /*2070*/  MOV R5, R4 ;  /* 0x0000000400057202 */ /* 0x000fce0000000f00 */
.L_x_6853:
[----:B------:R-:W-:Y:S05]  /*2080*/  BSYNC.RECONVERGENT B2 ;  /* 0x0000000000027941 */ /* 0x000fea0003800200 */
.L_x_6852:
        /* <DEDUP_REMOVED lines=13> */
.L_x_6855:
[----:B------:R-:W-:Y:S05]  /*2160*/  BSYNC.RECONVERGENT B2 ;  /* 0x0000000000027941 */ /* 0x000fea0003800200 */
.L_x_6854:
        /* <DEDUP_REMOVED lines=13> */
.L_x_6857:
[----:B------:R-:W-:Y:S05]  /*2240*/  BSYNC.RECONVERGENT B2 ;  /* 0x0000000000027941 */ /* 0x000fea0003800200 */
.L_x_6856:
        /* <DEDUP_REMOVED lines=13> */
.L_x_6859:
[----:B------:R-:W-:Y:S05]  /*2320*/  BSYNC.RECONVERGENT B2 ;  /* 0x0000000000027941 */ /* 0x000fea0003800200 */
.L_x_6858:
        /* <DEDUP_REMOVED lines=13> */
.L_x_6861:
[----:B------:R-:W-:Y:S05]  /*2400*/  BSYNC.RECONVERGENT B2 ;  /* 0x0000000000027941 */ /* 0x000fea0003800200 */
.L_x_6860:
        /* <DEDUP_REMOVED lines=13> */
.L_x_6863:
[----:B------:R-:W-:Y:S05]  /*24e0*/  BSYNC.RECONVERGENT B2 ;  /* 0x0000000000027941 */ /* 0x000fea0003800200 */
.L_x_6862:
[----:B------:R-:W1:Y:S01]  /*24f0*/  MUFU.RCP R2, R11 ;  /* 0x0000000b00027308 */ /* 0x000e620000001000 */
[----:B------:R-:W-:Y:S07]  /*2500*/  BSSY.RECONVERGENT B2, `(.L_x_6864) ;  /* 0x000000c000027945 */ /* 0x000fee0003800200 */
[----:B------:R-:W2:Y:S01]  /*2510*/  FCHK P0, R21, R11 ;  /* 0x0000000b15007302 */ /* 0x000ea20000000000 */
[----:B-1----:R-:W-:-:S04]  /*2520*/  FFMA R3, -R11, R2, 1 ;  /* 0x3f8000000b037423 */ /* 0x002fc80000000102 */
[----:B------:R-:W-:-:S04]  /*2530*/  FFMA R3, R2, R3, R2 ;  /* 0x0000000302037223 */ /* 0x000fc80000000002 */
[----:B------:R-:W-:-:S04]  /*2540*/  FFMA R2, R21, R3, RZ ;  /* 0x0000000315027223 */ /* 0x000fc800000000ff */
[----:B0-----:R-:W-:-:S04]  /*2550*/  FFMA R27, -R11, R2, R21 ;  /* 0x000000020b1b7223 */ /* 0x001fc80000000115 */
[----:B------:R-:W-:Y:S01]  /*2560*/  FFMA R27, R3, R27, R2 ;  /* 0x0000001b031b7223 */ /* 0x000fe20000000002 */
[----:B--2---:R-:W-:Y:S06]  /*2570*/  @!P0 BRA `(.L_x_6865) ;  /* 0x0000000000108947 */ /* 0x004fec0003800000 */
[----:B------:R-:W-:Y:S02]  /*2580*/  MOV R4, R21 ;  /* 0x0000001500047202 */ /* 0x000fe40000000f00 */
[----:B------:R-:W-:-:S07]  /*2590*/  MOV R12, 0x25b0 ;  /* 0x000025b0000c7802 */ /* 0x000fce0000000f00 */
[----:B------:R-:W-:Y:S05]  /*25a0*/  CALL.REL.NOINC `($__internal_125_$__cuda_sm3x_div_rn_noftz_f32_slowpath) ;  /* 0x0000001c002c7944 */ /* 0x000fea0003c00000 */
[----:B------:R-:W-:-:S07]  /*25b0*/  MOV R27, R4 ;  /* 0x00000004001b7202 */ /* 0x000fce0000000f00 */
.L_x_6865:
[----:B------:R-:W-:Y:S05]  /*25c0*/  BSYNC.RECONVERGENT B2 ;  /* 0x0000000000027941 */ /* 0x000fea0003800200 */
.L_x_6864:
        /* <DEDUP_REMOVED lines=11> */
[----:B------:R-:W-:Y:S05]  /*2680*/  CALL.REL.NOINC `($__internal_125_$__cuda_sm3x_div_rn_noftz_f32_slowpath) ;  /* 0x0000001800f47944 */ /* 0x000fea0003c00000 */
[----:B------:R-:W-:-:S07]  /*2690*/  MOV R16, R4 ;  /* 0x0000000400107202 */ /* 0x000fce0000000f00 */
.L_x_6867:
[----:B------:R-:W-:Y:S05]  /*26a0*/  BSYNC.RECONVERGENT B2 ;  /* 0x0000000000027941 */ /* 0x000fea0003800200 */
.L_x_6866:
        /* <DEDUP_REMOVED lines=11> */
[----:B------:R-:W-:Y:S05]  /*2760*/  CALL.REL.NOINC `($__internal_125_$__cuda_sm3x_div_rn_noftz_f32_slowpath) ;  /* 0x0000001800bc7944 */ /* 0x000fea0003c00000 */
[----:B------:R-:W-:-:S07]  /*2770*/  MOV R21, R4 ;  /* 0x0000000400157202 */ /* 0x000fce0000000f00 */
.L_x_6869:
[----:B------:R-:W-:Y:S05]  /*2780*/  BSYNC.RECONVERGENT B2 ;  /* 0x0000000000027941 */ /* 0x000fea0003800200 */
.L_x_6868:
        /* <DEDUP_REMOVED lines=13> */
.L_x_6871:
[----:B------:R-:W-:Y:S05]  /*2860*/  BSYNC.RECONVERGENT B2 ;  /* 0x0000000000027941 */ /* 0x000fea0003800200 */
.L_x_6870:
        /* <DEDUP_REMOVED lines=12> */
.L_x_6873:
[----:B------:R-:W-:Y:S05]  /*2930*/  BSYNC.RECONVERGENT B2 ;  /* 0x0000000000027941 */ /* 0x000fea0003800200 */
.L_x_6872:
        /* <DEDUP_REMOVED lines=23> */
.L_x_6875:
[----:B------:R-:W-:Y:S05]  /*2ab0*/  BSYNC.RECONVERGENT B0 ;  /* 0x0000000000007941 */ /* 0x000fea0003800200 */
.L_x_6874:
        /* <DEDUP_REMOVED lines=30> */
.L_x_6877:
[----:B------:R-:W-:Y:S05]  /*2ca0*/  BSYNC.RECONVERGENT B0 ;  /* 0x0000000000007941 */ /* 0x000fea0003800200 */
.L_x_6876:
        /* <DEDUP_REMOVED lines=18> */
.L_x_6879:
[----:B------:R-:W-:Y:S05]  /*2dd0*/  BSYNC.RECONVERGENT B0 ;  /* 0x0000000000007941 */ /* 0x000fea0003800200 */
.L_x_6878:
[----:B------:R-:W-:Y:S04]  /*2de0*/  BSSY.RECONVERGENT B0, `(.L_x_6880) ;  /* 0x0000012000007945 */ /* 0x000fe80003800200 */
[----:B------:R-:W-:Y:S05]  /*2df0*/  @P2 BRA `(.L_x_6881) ;  /* 0x0000000000402947 */ /* 0x000fea0003800000 */
[----:B------:R-:W-:Y:S01]  /*2e00*/  MOV R37, RZ ;  /* 0x000000ff00257202 */ /* 0x000fe20000000f00 */
[----:B------:R-:W-:Y:S01]  /*2e10*/  IMAD R0, R31, UR38, RZ ;  /* 0x000000261f007c24 */ /* 0x000fe2000f8e02ff */
[----:B------:R-:W-:Y:S02]  /*2e20*/  R2UR UR4, R22 ;  /* 0x00000000160472ca */ /* 0x000fe400000e0000 */
[----:B------:R-:W-:Y:S01]  /*2e30*/  R2UR UR5, R23 ;  /* 0x00000000170572ca */ /* 0x000fe200000e0000 */
[----:B-12---:R-:W-:Y:S01]  /*2e40*/  IMAD.WIDE.U32 R2, R29, UR38, R36 ;  /* 0x000000261d027c25 */ /* 0x006fe2000f8e0024 */
        /* <DEDUP_REMOVED lines=11> */
.L_x_6881:
[----:B------:R-:W-:Y:S05]  /*2f00*/  BSYNC.RECONVERGENT B0 ;  /* 0x0000000000007941 */ /* 0x000fea0003800200 */
.L_x_6880:
        /* <DEDUP_REMOVED lines=18> */
.L_x_6883:
[----:B------:R-:W-:Y:S05]  /*3030*/  BSYNC.RECONVERGENT B0 ;  /* 0x0000000000007941 */ /* 0x000fea0003800200 */
.L_x_6882:
[----:B------:R-:W-:Y:S04]  /*3040*/  BSSY.RECONVERGENT B0, `(.L_x_6884) ;  /* 0x0000012000007945 */ /* 0x000fe80003800200 */
[----:B------:R-:W-:Y:S05]  /*3050*/  @P4 BRA `(.L_x_6885) ;  /* 0x0000000000404947 */ /* 0x000fea0003800000 */
[----:B------:R-:W-:Y:S01]  /*3060*/  IMAD R0, R31, UR38, RZ ;  /* 0x000000261f007c24 */ /* 0x000fe2000f8e02ff */
[----:B------:R-:W-:Y:S01]  /*3070*/  R2UR UR4, R22 ;  /* 0x00000000160472ca */ /* 0x000fe200000e0000 */
[----:B------:R-:W-:Y:S01]  /*3080*/  IMAD.MOV.U32 R41, RZ, RZ, RZ ;  /* 0x000000ffff297224 */ /* 0x000fe200078e00ff */
        /* <DEDUP_REMOVED lines=13> */
.L_x_6885:
[----:B------:R-:W-:Y:S05]  /*3160*/  BSYNC.RECONVERGENT B0 ;  /* 0x0000000000007941 */ /* 0x000fea0003800200 */
.L_x_6884:
        /* <DEDUP_REMOVED lines=18> */
.L_x_6887:
[----:B------:R-:W-:Y:S05]  /*3290*/  BSYNC.RECONVERGENT B0 ;  /* 0x0000000000007941 */ /* 0x000fea0003800200 */
.L_x_6886:
        /* <DEDUP_REMOVED lines=18> */
.L_x_6889:
[----:B------:R-:W-:Y:S05]  /*33c0*/  BSYNC.RECONVERGENT B0 ;  /* 0x0000000000007941 */ /* 0x000fea0003800200 */
.L_x_6888:
[----:B------:R-:W-:-:S04]  /*33d0*/  IADD3 R29, P0, PT, R28, R29, RZ ;  /* 0x0000001d1c1d7210 */ /* 0x000fc80007f1e0ff */
[----:B------:R-:W-:Y:S02]  /*33e0*/  LEA.HI.X.SX32 R31, R28, R31, 0x1, P0 ;  /* 0x0000001f1c1f7211 */ /* 0x000fe400000f0eff */
[----:B------:R-:W-:-:S04]  /*33f0*/  ISETP.GE.U32.AND P0, PT, R29, UR42, PT ;  /* 0x0000002a1d007c0c */ /* 0x000fc8000bf06070 */
[----:B------:R-:W-:-:S13]  /*3400*/  ISETP.GE.AND.EX P0, PT, R31, UR43, PT, P0 ;  /* 0x0000002b1f007c0c */ /* 0x000fda000bf06300 */
[----:B------:R-:W-:Y:S05]  /*3410*/  @!P0 BRA `(.L_x_6890) ;  /* 0xffffffcc00ac8947 */ /* 0x000fea000383ffff */
[----:B------:R-:W-:Y:S05]  /*3420*/  EXIT ;  /* 0x000000000000794d */ /* 0x000fea0003800000 */
.L_x_6841:
[----:B------:R-:W-:Y:S01]  /*3430*/  HFMA2 R11, -RZ, RZ, 0, 1.847743988037109375e-06 ;  /* 0x0000001fff0b7431 */ /* 0x000fe200000001ff */
[----:B------:R-:W-:Y:S01]  /*3440*/  BSSY B0, `(.L_x_6891) ;  /* 0x0000006000007945 */ /* 0x000fe20003800000 */
[----:B------:R-:W-:Y:S01]  /*3450*/  MOV R12, 0x10 ;  /* 0x00000010000c7802 */ /* 0x000fe20000000f00 */
[----:B------:R-:W-:-:S07]  /*3460*/  IMAD.MOV.U32 R15, RZ, RZ, -0x1 ;  /* 0xffffffffff0f7424 */ /* 0x000fce00078e00ff */
[----:B------:R-:W-:Y:S05]  /*3470*/  WARPSYNC.COLLECTIVE R15, `(.L_x_6892) ;  /* 0x000000000f087348 */ /* 0x000fea0003c00000 */
[----:B------:R0:W1:Y:S02]  /*3480*/  SHFL.BFLY P6, R14, R13, R12, R11 ;  /* 0x0c00000c0d0e7389 */ /* 0x00006400000c000b */
[----:B01----:R-:W-:Y:S05]  /*3490*/  ENDCOLLECTIVE ;  /* 0x000000000000791b */ /* 0x003fea0003800000 */
.L_x_6892:
[----:B------:R-:W-:Y:S05]  /*34a0*/  BSYNC B0 ;  /* 0x0000000000007941 */ /* 0x000fea0003800000 */
.L_x_6891:
[----:B------:R-:W-:Y:S01]  /*34b0*/  HFMA2 R11, -RZ, RZ, 0, 1.847743988037109375e-06 ;  /* 0x0000001fff0b7431 */ /* 0x000fe200000001ff */
[----:B------:R-:W-:Y:S02]  /*34c0*/  FMNMX R13, R14, R13, !PT ;  /* 0x0000000d0e0d7209 */ /* 0x000fe40007800000 */
[----:B------:R-:W-:Y:S02]  /*34d0*/  MOV R12, 0x8 ;  /* 0x00000008000c7802 */ /* 0x000fe40000000f00 */
[----:B------:R-:W-:-:S07]  /*34e0*/  MOV R15, 0xffffffff ;  /* 0xffffffff000f7802 */ /* 0x000fce0000000f00 */
[----:B------:R-:W-:Y:S05]  /*34f0*/  WARPSYNC.COLLECTIVE R15, `(.L_x_6893) ;  /* 0x000000000f087348 */ /* 0x000fea0003c00000 */
[----:B------:R0:W1:Y:S02]  /*3500*/  SHFL.BFLY P6, R14, R13, R12, R11 ;  /* 0x0c00000c0d0e7389 */ /* 0x00006400000c000b */
[----:B01----:R-:W-:Y:S05]  /*3510*/  ENDCOLLECTIVE ;  /* 0x000000000000791b */ /* 0x003fea0003800000 */
.L_x_6893:
[----:B------:R-:W-:Y:S01]  /*3520*/  HFMA2 R12, -RZ, RZ, 0, 2.384185791015625e-07 ;  /* 0x00000004ff0c7431 */ /* 0x000fe200000001ff */
[----:B------:R-:W-:-:S04]  /*3530*/  FMNMX R0, R13, R14, !PT ;  /* 0x0000000e0d007209 */ /* 0x000fc80007800000 */
[----:B------:R-:W-:-:S07]  /*3540*/  MOV R13, R0 ;  /* 0x00000000000d7202 */ /* 0x000fce0000000f00 */
[----:B------:R-:W-:Y:S05]  /*3550*/  WARPSYNC.COLLECTIVE R15, `(.L_x_6894) ;  /* 0x000000000f087348 */ /* 0x000fea0003c00000 */
[----:B------:R0:W1:Y:S02]  /*3560*/  SHFL.BFLY P6, R14, R13, R12, R11 ;  /* 0x0c00000c0d0e7389 */ /* 0x00006400000c000b */
[----:B01----:R-:W-:Y:S05]  /*3570*/  ENDCOLLECTIVE ;  /* 0x000000000000791b */ /* 0x003fea0003800000 */
.L_x_6894:
[----:B------:R-:W-:Y:S01]  /*3580*/  IMAD.MOV.U32 R12, RZ, RZ, 0x2 ;  /* 0x00000002ff0c7424 */ /* 0x000fe200078e00ff */
[----:B------:R-:W-:-:S04]  /*3590*/  FMNMX R2, R0, R14, !PT ;  /* 0x0000000e00027209 */ /* 0x000fc80007800000 */
[----:B------:R-:W-:-:S07]  /*35a0*/  MOV R13, R2 ;  /* 0x00000002000d7202 */ /* 0x000fce0000000f00 */
[----:B------:R-:W-:Y:S05]  /*35b0*/  WARPSYNC.COLLECTIVE R15, `(.L_x_6895) ;  /* 0x000000000f087348 */ /* 0x000fea0003c00000 */
[----:B------:R0:W1:Y:S02]  /*35c0*/  SHFL.BFLY P6, R14, R13, R12, R11 ;  /* 0x0c00000c0d0e7389 */ /* 0x00006400000c000b */
[----:B01----:R-:W-:Y:S05]  /*35d0*/  ENDCOLLECTIVE ;  /* 0x000000000000791b */ /* 0x003fea0003800000 */
.L_x_6895:
[----:B------:R-:W-:Y:S01]  /*35e0*/  HFMA2 R12, -RZ, RZ, 0, 5.9604644775390625e-08 ;  /* 0x00000001ff0c7431 */ /* 0x000fe200000001ff */
[----:B------:R-:W-:-:S04]  /*35f0*/  FMNMX R3, R2, R14, !PT ;  /* 0x0000000e02037209 */ /* 0x000fc80007800000 */
[----:B------:R-:W-:-:S07]  /*3600*/  MOV R13, R3 ;  /* 0x00000003000d7202 */ /* 0x000fce0000000f00 */
[----:B------:R-:W-:Y:S05]  /*3610*/  WARPSYNC.COLLECTIVE R15, `(.L_x_6896) ;  /* 0x000000000f087348 */ /* 0x000fea0003c00000 */
[----:B------:R0:W1:Y:S02]  /*3620*/  SHFL.BFLY P6, R14, R13, R12, R11 ;  /* 0x0c00000c0d0e7389 */ /* 0x00006400000c000b */
[----:B01----:R-:W-:Y:S05]  /*3630*/  ENDCOLLECTIVE ;  /* 0x000000000000791b */ /* 0x003fea0003800000 */
.L_x_6896:
[----:B------:R-:W-:Y:S01]  /*3640*/  HFMA2 R12, -RZ, RZ, 3.7421875, 0 ;  /* 0x437c0000ff0c7431 */ /* 0x000fe200000001ff */
[----:B------:R-:W-:Y:S02]  /*3650*/  MOV R11, 0x3bbb989d ;  /* 0x3bbb989d000b7802 */ /* 0x000fe40000000f00 */
[----:B------:R-:W-:-:S05]  /*3660*/  FMNMX R14, R3, R14, !PT ;  /* 0x0000000e030e7209 */ /* 0x000fca0007800000 */
        /* <DEDUP_REMOVED lines=11> */
[----:B------:R-:W-:Y:S01]  /*3720*/  FADD R7, -R14, R8 ;  /* 0x000000080e077221 */ /* 0x000fe20000000100 */
[C---:B------:R-:W-:Y:S01]  /*3730*/  FADD R15, R13.reuse, -12583039 ;  /* 0xcb40007f0d0f7421 */ /* 0x040fe20000000000 */
[----:B------:R-:W-:Y:S01]  /*3740*/  SHF.L.U32 R4, R13, 0x17, RZ ;  /* 0x000000170d047819 */ /* 0x000fe200000006ff */
[-C--:B------:R-:W-:Y:S01]  /*3750*/  FFMA.SAT R13, R2, R11.reuse, 0.5 ;  /* 0x3f000000020d7423 */ /* 0x080fe2000000200b */
[----:B------:R-:W-:Y:S01]  /*3760*/  FADD R8, -R14, R35 ;  /* 0x000000230e087221 */ /* 0x000fe20000000100 */
[----:B------:R-:W-:Y:S01]  /*3770*/  FFMA R15, R0, 1.4426950216293334961, -R15 ;  /* 0x3fb8aa3b000f7823 */ /* 0x000fe2000000080f */
[C---:B------:R-:W-:Y:S01]  /*3780*/  FADD R24, -R14.reuse, R25 ;  /* 0x000000190e187221 */ /* 0x040fe20000000100 */
[----:B------:R-:W-:Y:S01]  /*3790*/  FFMA.RM R13, R13, R12, 12582913 ;  /* 0x4b4000010d0d7423 */ /* 0x000fe2000000400c */
[----:B------:R-:W-:Y:S01]  /*37a0*/  FADD R20, -R14, R20 ;  /* 0x000000140e147221 */ /* 0x000fe20000000100 */
[----:B------:R-:W-:Y:S01]  /*37b0*/  FFMA R15, R0, 1.925963033500011079e-08, R15 ;  /* 0x32a57060000f7823 */ /* 0x000fe2000000000f */
[----:B------:R-:W-:Y:S01]  /*37c0*/  FADD R0, R17, -12583039 ;  /* 0xcb40007f11007421 */ /* 0x000fe20000000000 */
[C---:B------:R-:W-:Y:S01]  /*37d0*/  FADD R26, -R14.reuse, R21 ;  /* 0x000000150e1a7221 */ /* 0x040fe20000000100 */
[C---:B------:R-:W-:Y:S01]  /*37e0*/  FADD R18, -R14.reuse, R18 ;  /* 0x000000120e127221 */ /* 0x040fe20000000100 */
[C---:B------:R-:W-:Y:S01]  /*37f0*/  FADD R46, -R14.reuse, R19 ;  /* 0x000000130e2e7221 */ /* 0x040fe20000000100 */
[C---:B------:R-:W-:Y:S01]  /*3800*/  FFMA R0, R9.reuse, 1.4426950216293334961, -R0 ;  /* 0x3fb8aa3b09007823 */ /* 0x040fe20000000800 */
[----:B------:R-:W0:Y:S01]  /*3810*/  MUFU.EX2 R15, R15 ;  /* 0x0000000f000f7308 */ /* 0x000e220000000800 */
[C---:B------:R-:W-:Y:S01]  /*3820*/  FADD R48, -R14.reuse, R16 ;  /* 0x000000100e307221 */ /* 0x040fe20000000100 */
[----:B------:R-:W-:Y:S01]  /*3830*/  FADD R14, -R14, R10 ;  /* 0x0000000a0e0e7221 */ /* 0x000fe20000000100 */
[----:B------:R-:W-:Y:S01]  /*3840*/  FFMA R9, R9, 1.925963033500011079e-08, R0 ;  /* 0x32a5706009097823 */ /* 0x000fe20000000000 */
[----:B------:R-:W-:Y:S01]  /*3850*/  SHF.L.U32 R0, R17, 0x17, RZ ;  /* 0x0000001711007819 */ /* 0x000fe200000006ff */
[-C--:B------:R-:W-:Y:S01]  /*3860*/  FFMA.SAT R17, R3, R11.reuse, 0.5 ;  /* 0x3f00000003117423 */ /* 0x080fe2000000200b */
[----:B------:R-:W-:-:S03]  /*3870*/  FFMA.SAT R19, R26, R11, 0.5 ;  /* 0x3f0000001a137423 */ /* 0x000fc6000000200b */
[----:B------:R-:W1:Y:S01]  /*3880*/  MUFU.EX2 R9, R9 ;  /* 0x0000000900097308 */ /* 0x000e620000000800 */
[-C--:B------:R-:W-:Y:S01]  /*3890*/  FFMA.RM R17, R17, R12.reuse, 12582913 ;  /* 0x4b40000111117423 */ /* 0x080fe2000000400c */
[----:B------:R-:W-:-:S03]  /*38a0*/  FFMA.RM R19, R19, R12, 12582913 ;  /* 0x4b40000113137423 */ /* 0x000fc6000000400c */
        /* <DEDUP_REMOVED lines=9> */
[----:B------:R-:W-:Y:S01]  /*3940*/  FFMA.SAT R9, R5, R11, 0.5 ;  /* 0x3f00000005097423 */ /* 0x000fe2000000200b */
[----:B------:R-:W-:Y:S01]  /*3950*/  FFMA R15, R2, 1.925963033500011079e-08, R15 ;  /* 0x32a57060020f7823 */ /* 0x000fe2000000000f */
[----:B------:R-:W-:-:S02]  /*3960*/  IMAD.SHL.U32 R2, R13, 0x800000, RZ ;  /* 0x008000000d027824 */ /* 0x000fc400078e00ff */
        /* <DEDUP_REMOVED lines=23> */
[----:B0-----:R-:W-:Y:S01]  /*3ae0*/  FMUL R5, R5, R16 ;  /* 0x0000001005057220 */ /* 0x001fe20000400000 */
[----:B------:R-:W-:Y:S02]  /*3af0*/  SHF.L.U32 R16, R19, 0x17, RZ ;  /* 0x0000001713107819 */ /* 0x000fe400000006ff */
        /* <DEDUP_REMOVED lines=19> */
[----:B0-----:R-:W-:Y:S01]  /*3c30*/  FADD R13, R19, -12583039 ;  /* 0xcb40007f130d7421 */ /* 0x001fe20000000000 */
[----:B------:R-:W-:-:S03]  /*3c40*/  FFMA.SAT R19, R46, R11, 0.5 ;  /* 0x3f0000002e137423 */ /* 0x000fc6000000200b */
[C---:B------:R-:W-:Y:S01]  /*3c50*/  FFMA R13, R26.reuse, 1.4426950216293334961, -R13 ;  /* 0x3fb8aa3b1a0d7823 */ /* 0x040fe2000000080d */
[----:B------:R-:W-:Y:S01]  /*3c60*/  FFMA.RM R19, R19, R12, 12582913 ;  /* 0x4b40000113137423 */ /* 0x000fe2000000400c */
[----:B--2---:R-:W-:Y:S01]  /*3c70*/  FMUL R8, R15, R10 ;  /* 0x0000000a0f087220 */ /* 0x004fe20000400000 */
[C---:B------:R-:W-:Y:S01]  /*3c80*/  FADD R15, R17.reuse, -12583039 ;  /* 0xcb40007f110f7421 */ /* 0x040fe20000000000 */
[----:B------:R-:W-:Y:S01]  /*3c90*/  FFMA R13, R26, 1.925963033500011079e-08, R13 ;  /* 0x32a570601a0d7823 */ /* 0x000fe2000000000d */
[----:B------:R-:W-:Y:S02]  /*3ca0*/  IMAD.SHL.U32 R10, R17, 0x800000, RZ ;  /* 0x00800000110a7824 */ /* 0x000fe400078e00ff */
[----:B------:R-:W-:Y:S01]  /*3cb0*/  FFMA.SAT R17, R18, R11, 0.5 ;  /* 0x3f00000012117423 */ /* 0x000fe2000000200b */
[C---:B------:R-:W-:Y:S02]  /*3cc0*/  FFMA R15, R20.reuse, 1.4426950216293334961, -R15 ;  /* 0x3fb8aa3b140f7823 */ /* 0x040fe4000000080f */
[----:B------:R-:W0:Y:S02]  /*3cd0*/  MUFU.EX2 R13, R13 ;  /* 0x0000000d000d7308 */ /* 0x000e240000000800 */
[----:B------:R-:W-:Y:S01]  /*3ce0*/  FFMA R15, R20, 1.925963033500011079e-08, R15 ;  /* 0x32a57060140f7823 */ /* 0x000fe2000000000f */
[----:B------:R-:W-:-:S05]  /*3cf0*/  FFMA.RM R17, R17, R12, 12582913 ;  /* 0x4b40000111117423 */ /* 0x000fca000000400c */
[----:B------:R-:W1:Y:S01]  /*3d00*/  MUFU.EX2 R15, R15 ;  /* 0x0000000f000f7308 */ /* 0x000e620000000800 */
[----:B0-----:R-:W-:Y:S01]  /*3d10*/  FMUL R16, R16, R13 ;  /* 0x0000000d10107220 */ /* 0x001fe20000400000 */
[C---:B------:R-:W-:Y:S01]  /*3d20*/  FADD R13, R19.reuse, -12583039 ;  /* 0xcb40007f130d7421 */ /* 0x040fe20000000000 */
[----:B------:R-:W-:-:S03]  /*3d30*/  SHF.L.U32 R19, R19, 0x17, RZ ;  /* 0x0000001713137819 */ /* 0x000fc600000006ff */
[----:B------:R-:W-:Y:S01]  /*3d40*/  FFMA R13, R46, 1.4426950216293334961, -R13 ;  /* 0x3fb8aa3b2e0d7823 */ /* 0x000fe2000000080d */
[----:B-1----:R-:W-:Y:S01]  /*3d50*/  FMUL R10, R10, R15 ;  /* 0x0000000f0a0a7220 */ /* 0x002fe20000400000 */
[C---:B------:R-:W-:Y:S02]  /*3d60*/  FADD R15, R17.reuse, -12583039 ;  /* 0xcb40007f110f7421 */ /* 0x040fe40000000000 */
[----:B------:R-:W-:Y:S01]  /*3d70*/  FFMA R13, R46, 1.925963033500011079e-08, R13 ;  /* 0x32a570602e0d7823 */ /* 0x000fe2000000000d */
[----:B------:R-:W-:Y:S01]  /*3d80*/  SHF.L.U32 R17, R17, 0x17, RZ ;  /* 0x0000001711117819 */ /* 0x000fe200000006ff */
[C---:B------:R-:W-:Y:S02]  /*3d90*/  FFMA R15, R18.reuse, 1.4426950216293334961, -R15 ;  /* 0x3fb8aa3b120f7823 */ /* 0x040fe4000000080f */
[----:B------:R-:W0:Y:S02]  /*3da0*/  MUFU.EX2 R20, R13 ;  /* 0x0000000d00147308 */ /* 0x000e240000000800 */
[----:B------:R-:W-:-:S06]  /*3db0*/  FFMA R15, R18, 1.925963033500011079e-08, R15 ;  /* 0x32a57060120f7823 */ /* 0x000fcc000000000f */
[----:B------:R-:W1:Y:S01]  /*3dc0*/  MUFU.EX2 R18, R15 ;  /* 0x0000000f00127308 */ /* 0x000e620000000800 */
[----:B0-----:R-:W-:Y:S01]  /*3dd0*/  FMUL R20, R19, R20 ;  /* 0x0000001413147220 */ /* 0x001fe20000400000 */
[-C--:B------:R-:W-:Y:S01]  /*3de0*/  FFMA.SAT R19, R50, R11.reuse, 0.5 ;  /* 0x3f00000032137423 */ /* 0x080fe2000000200b */
[----:B-1----:R-:W-:Y:S01]  /*3df0*/  FMUL R21, R17, R18 ;  /* 0x0000001211157220 */ /* 0x002fe20000400000 */
[-C--:B------:R-:W-:Y:S01]  /*3e00*/  FFMA.SAT R17, R48, R11.reuse, 0.5 ;  /* 0x3f00000030117423 */ /* 0x080fe2000000200b */
[----:B------:R-:W-:Y:S01]  /*3e10*/  FFMA.SAT R11, R14, R11, 0.5 ;  /* 0x3f0000000e0b7423 */ /* 0x000fe2000000200b */
[-C--:B------:R-:W-:Y:S02]  /*3e20*/  FFMA.RM R18, R19, R12.reuse, 12582913 ;  /* 0x4b40000113127423 */ /* 0x080fe4000000400c */
[-C--:B------:R-:W-:Y:S01]  /*3e30*/  FFMA.RM R17, R17, R12.reuse, 12582913 ;  /* 0x4b40000111117423 */ /* 0x080fe2000000400c */
[----:B------:R-:W-:Y:S01]  /*3e40*/  FFMA.RM R24, R11, R12, 12582913 ;  /* 0x4b4000010b187423 */ /* 0x000fe2000000400c */
[C---:B------:R-:W-:Y:S01]  /*3e50*/  FADD R11, R18.reuse, -12583039 ;  /* 0xcb40007f120b7421 */ /* 0x040fe20000000000 */
[----:B------:R-:W-:Y:S01]  /*3e60*/  SHF.L.U32 R18, R18, 0x17, RZ ;  /* 0x0000001712127819 */ /* 0x000fe200000006ff */
[C---:B------:R-:W-:Y:S01]  /*3e70*/  FADD R15, R17.reuse, -12583039 ;  /* 0xcb40007f110f7421 */ /* 0x040fe20000000000 */
[----:B------:R-:W-:Y:S01]  /*3e80*/  SHF.L.U32 R17, R17, 0x17, RZ ;  /* 0x0000001711117819 */ /* 0x000fe200000006ff */
[----:B------:R-:W-:-:S02]  /*3e90*/  FFMA R11, R50, 1.4426950216293334961, -R11 ;  /* 0x3fb8aa3b320b7823 */ /* 0x000fc4000000080b */
[----:B------:R-:W-:Y:S02]  /*3ea0*/  FFMA R15, R48, 1.4426950216293334961, -R15 ;  /* 0x3fb8aa3b300f7823 */ /* 0x000fe4000000080f */
[----:B------:R-:W-:Y:S01]  /*3eb0*/  FFMA R50, R50, 1.925963033500011079e-08, R11 ;  /* 0x32a5706032327823 */ /* 0x000fe2000000000b */
[----:B------:R-:W-:Y:S01]  /*3ec0*/  FADD R11, R24, -12583039 ;  /* 0xcb40007f180b7421 */ /* 0x000fe20000000000 */
[----:B------:R-:W-:Y:S02]  /*3ed0*/  FFMA R15, R48, 1.925963033500011079e-08, R15 ;  /* 0x32a57060300f7823 */ /* 0x000fe4000000000f */
[----:B------:R-:W0:Y:S01]  /*3ee0*/  MUFU.EX2 R13, R50 ;  /* 0x00000032000d7308 */ /* 0x000e220000000800 */
[----:B------:R-:W-:-:S04]  /*3ef0*/  FFMA R11, R14, 1.4426950216293334961, -R11 ;  /* 0x3fb8aa3b0e0b7823 */ /* 0x000fc8000000080b */
[----:B------:R-:W-:Y:S01]  /*3f00*/  FFMA R25, R14, 1.925963033500011079e-08, R11 ;  /* 0x32a570600e197823 */ /* 0x000fe2000000000b */
[----:B------:R-:W-:Y:S02]  /*3f10*/  FADD R11, RZ, R4 ;  /* 0x00000004ff0b7221 */ /* 0x000fe40000000000 */
[----:B------:R1:W2:Y:S02]  /*3f20*/  MUFU.EX2 R14, R15 ;  /* 0x0000000f000e7308 */ /* 0x0002a40000000800 */
[----:B------:R-:W-:-:S04]  /*3f30*/  FADD R11, R11, R0 ;  /* 0x000000000b0b7221 */ /* 0x000fc80000000000 */
[----:B------:R-:W-:Y:S01]  /*3f40*/  FADD R12, R11, R2 ;  /* 0x000000020b0c7221 */ /* 0x000fe20000000000 */
[----:B0-----:R-:W-:-:S03]  /*3f50*/  FMUL R18, R18, R13 ;  /* 0x0000000d12127220 */ /* 0x001fc60000400000 */
[----:B------:R-:W-:Y:S01]  /*3f60*/  FADD R12, R12, R3 ;  /* 0x000000030c0c7221 */ /* 0x000fe20000000000 */
[----:B-1----:R-:W-:-:S03]  /*3f70*/  MOV R15, 0xffffffff ;  /* 0xffffffff000f7802 */ /* 0x002fc60000000f00 */
[----:B------:R-:W-:Y:S01]  /*3f80*/  FADD R11, R12, R5 ;  /* 0x000000050c0b7221 */ /* 0x000fe20000000000 */
[----:B--2---:R-:W-:-:S03]  /*3f90*/  FMUL R19, R17, R14 ;  /* 0x0000000e11137220 */ /* 0x004fc60000400000 */
[----:B------:R-:W-:Y:S01]  /*3fa0*/  FADD R12, R11, R6 ;  /* 0x000000060b0c7221 */ /* 0x000fe20000000000 */
[----:B------:R-:W0:Y:S01]  /*3fb0*/  MUFU.EX2 R14, R25 ;  /* 0x00000019000e7308 */ /* 0x000e220000000800 */
[----:B------:R-:W-:Y:S02]  /*3fc0*/  SHF.L.U32 R17, R24, 0x17, RZ ;  /* 0x0000001718117819 */ /* 0x000fe400000006ff */
        /* <DEDUP_REMOVED lines=16> */
.L_x_6897:
[----:B------:R-:W-:Y:S02]  /*40d0*/  HFMA2 R12, -RZ, RZ, 0, 4.76837158203125e-07 ;  /* 0x00000008ff0c7431 */ /* 0x000fe400000001ff */
[----:B------:R-:W-:-:S05]  /*40e0*/  FADD R24, R13, R14 ;  /* 0x0000000e0d187221 */ /* 0x000fca0000000000 */
[----:B------:R-:W-:-:S07]  /*40f0*/  MOV R13, R24 ;  /* 0x00000018000d7202 */ /* 0x000fce0000000f00 */
[----:B------:R-:W-:Y:S05]  /*4100*/  WARPSYNC.COLLECTIVE R15, `(.L_x_6898) ;  /* 0x000000000f087348 */ /* 0x000fea0003c00000 */
[----:B------:R0:W1:Y:S02]  /*4110*/  SHFL.BFLY P6, R14, R13, R12, R11 ;  /* 0x0c00000c0d0e7389 */ /* 0x00006400000c000b */
[----:B01----:R-:W-:Y:S05]  /*4120*/  ENDCOLLECTIVE ;  /* 0x000000000000791b */ /* 0x003fea0003800000 */
.L_x_6898:
[----:B------:R-:W-:Y:S02]  /*4130*/  HFMA2 R12, -RZ, RZ, 0, 2.384185791015625e-07 ;  /* 0x00000004ff0c7431 */ /* 0x000fe400000001ff */
[----:B------:R-:W-:-:S05]  /*4140*/  FADD R25, R24, R14 ;  /* 0x0000000e18197221 */ /* 0x000fca0000000000 */
[----:B------:R-:W-:-:S07]  /*4150*/  MOV R13, R25 ;  /* 0x00000019000d7202 */ /* 0x000fce0000000f00 */
[----:B------:R-:W-:Y:S05]  /*4160*/  WARPSYNC.COLLECTIVE R15, `(.L_x_6899) ;  /* 0x000000000f087348 */ /* 0x000fea0003c00000 */
[----:B------:R0:W1:Y:S02]  /*4170*/  SHFL.BFLY P6, R14, R13, R12, R11 ;  /* 0x0c00000c0d0e7389 */ /* 0x00006400000c000b */
[----:B01----:R-:W-:Y:S05]  /*4180*/  ENDCOLLECTIVE ;  /* 0x000000000000791b */ /* 0x003fea0003800000 */
.L_x_6899:
[----:B------:R-:W-:Y:S01]  /*4190*/  MOV R12, 0x2 ;  /* 0x00000002000c7802 */ /* 0x000fe20000000f00 */
[----:B------:R-:W-:-:S04]  /*41a0*/  FADD R26, R25, R14 ;  /* 0x0000000e191a7221 */ /* 0x000fc80000000000 */
[----:B------:R-:W-:-:S07]  /*41b0*/  IMAD.MOV.U32 R13, RZ, RZ, R26 ;  /* 0x000000ffff0d7224 */ /* 0x000fce00078e001a */
[----:B------:R-:W-:Y:S05]  /*41c0*/  WARPSYNC.COLLECTIVE R15, `(.L_x_6900) ;  /* 0x000000000f087348 */ /* 0x000fea0003c00000 */
[----:B------:R0:W1:Y:S02]  /*41d0*/  SHFL.BFLY P6, R14, R13, R12, R11 ;  /* 0x0c00000c0d0e7389 */ /* 0x00006400000c000b */
[----:B01----:R-:W-:Y:S05]  /*41e0*/  ENDCOLLECTIVE ;  /* 0x000000000000791b */ /* 0x003fea0003800000 */
.L_x_6900:
[----:B------:R-:W-:Y:S02]  /*41f0*/  HFMA2 R12, -RZ, RZ, 0, 5.9604644775390625e-08 ;  /* 0x00000001ff0c7431 */ /* 0x000fe400000001ff */
[----:B------:R-:W-:-:S05]  /*4200*/  FADD R27, R26, R14 ;  /* 0x0000000e1a1b7221 */ /* 0x000fca0000000000 */
[----:B------:R-:W-:-:S07]  /*4210*/  MOV R13, R27 ;  /* 0x0000001b000d7202 */ /* 0x000fce0000000f00 */
[----:B------:R-:W-:Y:S05]  /*4220*/  WARPSYNC.COLLECTIVE R15, `(.L_x_6901) ;  /* 0x000000000f087348 */ /* 0x000fea0003c00000 */
[----:B------:R0:W1:Y:S02]  /*4230*/  SHFL.BFLY P6, R14, R13, R12, R11 ;  /* 0x0c00000c0d0e7389 */ /* 0x00006400000c000b */
[----:B01----:R-:W-:Y:S05]  /*4240*/  ENDCOLLECTIVE ;  /* 0x000000000000791b */ /* 0x003fea0003800000 */
.L_x_6901:
[----:B------:R-:W-:Y:S05]  /*4250*/  BRA `(.L_x_6902) ;  /* 0xffffffd8003c7947 */ /* 0x000fea000383ffff */
        .weak           $__internal_125_$__cuda_sm3x_div_rn_noftz_f32_slowpath
        .type           $__internal_125_$__cuda_sm3x_div_rn_noftz_f32_slowpath,@function
        .size           $__internal_125_$__cuda_sm3x_div_rn_noftz_f32_slowpath,(.L_x_25577 - $__internal_125_$__cuda_sm3x_div_rn_noftz_f32_slowpath)
$__internal_125_$__cuda_sm3x_div_rn_noftz_f32_slowpath:
        /* <DEDUP_REMOVED lines=35> */
.L_x_6904:
        /* <DEDUP_REMOVED lines=51> */
.L_x_6911:
[----:B------:R-:W-:-:S04]  /*47c0*/  LOP3.LUT R4, R4, 0x80000000, RZ, 0xc0, !PT ;  /* 0x8000000004047812 */ /* 0x000fc800078ec0ff */
[----:B------:R-:W-:Y:S01]  /*47d0*/  LOP3.LUT R4, R4, 0x7f800000, RZ, 0xfc, !PT ;  /* 0x7f80000004047812 */ /* 0x000fe200078efcff */
[----:B------:R-:W-:Y:S06]  /*47e0*/  BRA `(.L_x_6912) ;  /* 0x0000000000047947 */ /* 0x000fec0003800000 */
.L_x_6910:
[----:B------:R-:W-:-:S07]  /*47f0*/  LEA R4, R39, R4, 0x17 ;  /* 0x0000000427047211 */ /* 0x000fce00078eb8ff */
.L_x_6912:
[----:B------:R-:W-:Y:S05]  /*4800*/  BSYNC.RECONVERGENT B1 ;  /* 0x0000000000017941 */ /* 0x000fea0003800200 */
.L_x_6909:
[----:B------:R-:W-:Y:S05]  /*4810*/  BRA `(.L_x_6913) ;  /* 0x0000000000207947 */ /* 0x000fea0003800000 */
.L_x_6908:
[----:B------:R-:W-:-:S04]  /*4820*/  LOP3.LUT R4, R35, 0x80000000, R4, 0x48, !PT ;  /* 0x8000000023047812 */ /* 0x000fc800078e4804 */
[----:B------:R-:W-:Y:S01]  /*4830*/  LOP3.LUT R4, R4, 0x7f800000, RZ, 0xfc, !PT ;  /* 0x7f80000004047812 */ /* 0x000fe200078efcff */
[----:B------:R-:W-:Y:S06]  /*4840*/  BRA `(.L_x_6913) ;  /* 0x0000000000147947 */ /* 0x000fec0003800000 */
.L_x_6907:
[----:B------:R-:W-:Y:S01]  /*4850*/  LOP3.LUT R4, R35, 0x80000000, R4, 0x48, !PT ;  /* 0x8000000023047812 */ /* 0x000fe200078e4804 */
[----:B------:R-:W-:Y:S06]  /*4860*/  BRA `(.L_x_6913) ;  /* 0x00000000000c7947 */ /* 0x000fec0003800000 */
.L_x_6906:
[----:B------:R-:W0:Y:S01]  /*4870*/  MUFU.RSQ R4, -QNAN ;  /* 0xffc0000000047908 */ /* 0x000e220000001400 */
[----:B------:R-:W-:Y:S05]  /*4880*/  BRA `(.L_x_6913) ;  /* 0x0000000000047947 */ /* 0x000fea0003800000 */
.L_x_6905:
[----:B------:R-:W-:-:S07]  /*4890*/  FADD.FTZ R4, R4, R11 ;  /* 0x0000000b04047221 */ /* 0x000fce0000010000 */
.L_x_6913:
[----:B------:R-:W-:Y:S05]  /*48a0*/  BSYNC.RECONVERGENT B0 ;  /* 0x0000000000007941 */ /* 0x000fea0003800200 */
.L_x_6903:
[----:B------:R-:W-:-:S04]  /*48b0*/  HFMA2 R13, -RZ, RZ, 0, 0 ;  /* 0x00000000ff0d7431 */ /* 0x000fc800000001ff */
[----:B0-----:R-:W-:Y:S05]  /*48c0*/  RET.REL.NODEC R12 `(_Z15SoftmaxWarpImplI10DirectLoadI13__nv_bfloat16fE11DirectStoreIfS1_EfLi2ELi16ELi32ELi1ELb1EL9Algorithm0EEvT_T0_ll) ;  /* 0xffffffb40ccc7950 */ /* 0x001fea0003c3ffff */
.L_x_6914:
        /* <DEDUP_REMOVED lines=11> */
.L_x_25577:


//--------------------- .text._Z15SoftmaxWarpImplI10DirectLoadI13__nv_bfloat16fE11DirectStoreIfS1_EfLi2ELi16ELi32ELi1ELb0EL9Algorithm0EEvT_T0_ll --------------------------
	.section	.text._Z15SoftmaxWarpImplI10DirectLoadI13__nv_bfloat16fE11DirectStoreIfS1_EfLi2ELi16ELi32ELi1ELb0EL9Algorithm0EEvT_T0_ll,"ax",@progbits
	.align	128
        .global         _Z15SoftmaxWarpImplI10DirectLoadI13__nv_bfloat16fE11DirectStoreIfS1_EfLi2ELi16ELi32ELi1ELb0EL9Algorithm0EEvT_T0_ll
        .type           _Z15SoftmaxWarpImplI10DirectLoadI13__nv_bfloat16fE11DirectStoreIfS1_EfLi2ELi16ELi32ELi1ELb0EL9Algorithm0EEvT_T0_ll,@function
        .size           _Z15SoftmaxWarpImplI10DirectLoadI13__nv_bfloat16fE11DirectStoreIfS1_EfLi2ELi16ELi32ELi1ELb0EL9Algorithm0EEvT_T0_ll,(.L_x_25578 - _Z15SoftmaxWarpImplI10DirectLoadI13__nv_bfloat16fE11DirectStoreIfS1_EfLi2ELi16ELi32ELi1ELb0EL9Algorithm0EEvT_T0_ll)
        .other          _Z15SoftmaxWarpImplI10DirectLoadI13__nv_bfloat16fE11DirectStoreIfS1_EfLi2ELi16ELi32ELi1ELb0EL9Algorithm0EEvT_T0_ll,@"STO_CUDA_ENTRY STV_DEFAULT"
_Z15SoftmaxWarpImplI10DirectLoadI13__nv_bfloat16fE11DirectStoreIfS1_EfLi2ELi16ELi32ELi1ELb0EL9Algorithm0EEvT_T0_ll:
.text._Z15SoftmaxWarpImplI10DirectLoadI13__nv_bfloat16fE11DirectStoreIfS1_EfLi2ELi16ELi32ELi1ELb0EL9Algorithm0EEvT_T0_ll:
        /* <DEDUP_REMOVED lines=24> */
.L_x_6915:
        /* <DEDUP_REMOVED lines=13> */
[----:B-1----:R-:W-:-:S07]  /*0250*/  IMAD.SHL.U32 R30, R30, 0x2, RZ ;  /* 0x000000021e1e7824 */ /* 0x002fce00078e00ff */
.L_x_6949:
[----:B---3--:R-:W-:Y:S01]  /*0260*/  HFMA2 R3, -RZ, RZ, 0, 0 ;  /* 0x00000000ff037431 */ /* 0x008fe200000001ff */
        /* <DEDUP_REMOVED lines=16> */
[C---:B------:R-:W-:Y:S02]  /*0370*/  IADD3 R3, P2, PT, R6.reuse, 0x140, RZ ;  /* 0x0000014006037810 */ /* 0x040fe40007f5e0ff */
[C---:B------:R-:W-:Y:S02]  /*0380*/  IADD3 R2, P3, PT, R6.reuse, 0x180, RZ ;  /* 0x0000018006027810 */ /* 0x040fe40007f7e0ff */
[----:B------:R-:W-:Y:S02]  /*0390*/  IADD3 R0, P4, PT, R6, 0x1c0, RZ ;  /* 0x000001c006007810 */ /* 0x000fe40007f9e0ff */
[----:B------:R-:W-:Y:S02]  /*03a0*/  IADD3.X R11, PT, PT, RZ, R4, RZ, P5, !PT ;  /* 0x00000004ff0b7210 */ /* 0x000fe40002ffe4ff */
[----:B------:R-:W-:-:S02]  /*03b0*/  LEA.HI R6, P5, R4, R6, RZ, 0x1 ;  /* 0x0000000604067211 */ /* 0x000fc400078b08ff */
[----:B------:R-:W-:Y:S02]  /*03c0*/  IADD3.X R8, PT, PT, RZ, R4, RZ, P0, !PT ;  /* 0x00000004ff087210 */ /* 0x000fe400007fe4ff */
[----:B------:R-:W-:Y:S02]  /*03d0*/  LEA.HI R10, P0, R9, R10, RZ, 0x1 ;  /* 0x0000000a090a7211 */ /* 0x000fe400078108ff */
[----:B------:R-:W-:Y:S02]  /*03e0*/  LEA.HI R24, P6, R11, R24, RZ, 0x1 ;  /* 0x000000180b187211 */ /* 0x000fe400078d08ff */
[----:B------:R-:W-:Y:S01]  /*03f0*/  IADD3.X R7, PT, PT, RZ, R4, RZ, P5, !PT ;  /* 0x00000004ff077210 */ /* 0x000fe20002ffe4ff */
[----:B------:R-:W-:Y:S01]  /*0400*/  IMAD.X R9, RZ, RZ, R9, P0 ;  /* 0x000000ffff097224 */ /* 0x000fe200000e0609 */
[----:B------:R-:W-:Y:S02]  /*0410*/  IADD3.X R11, PT, PT, RZ, R11, RZ, P6, !PT ;  /* 0x0000000bff0b7210 */ /* 0x000fe400037fe4ff */
[----:B------:R-:W-:-:S02]  /*0420*/  SHF.L.U64.HI R7, R6, 0x1, R7 ;  /* 0x0000000106077819 */ /* 0x000fc40000010207 */
[----:B------:R-:W-:Y:S02]  /*0430*/  SHF.L.U32 R6, R6, 0x1, RZ ;  /* 0x0000000106067819 */ /* 0x000fe400000006ff */
[----:B------:R-:W-:Y:S02]  /*0440*/  LEA.HI R5, P5, R8, R5, RZ, 0x1 ;  /* 0x0000000508057211 */ /* 0x000fe400078b08ff */
[C---:B------:R-:W-:Y:S02]  /*0450*/  SHF.L.U64.HI R11, R24.reuse, 0x1, R11 ;  /* 0x00000001180b7819 */ /* 0x040fe4000001020b */
[----:B------:R-:W-:Y:S02]  /*0460*/  SHF.L.U32 R24, R24, 0x1, RZ ;  /* 0x0000000118187819 */ /* 0x000fe400000006ff */
[C---:B------:R-:W-:Y:S02]  /*0470*/  SHF.L.U64.HI R9, R10.reuse, 0x1, R9 ;  /* 0x000000010a097819 */ /* 0x040fe40000010209 */
[----:B------:R-:W-:-:S02]  /*0480*/  SHF.L.U32 R10, R10, 0x1, RZ ;  /* 0x000000010a0a7819 */ /* 0x000fc400000006ff */
[----:B------:R-:W-:Y:S02]  /*0490*/  LOP3.LUT R6, R6, 0xfffffffc, RZ, 0xc0, !PT ;  /* 0xfffffffc06067812 */ /* 0x000fe400078ec0ff */
[----:B------:R-:W-:Y:S02]  /*04a0*/  SHF.L.U32 R12, R5, 0x1, RZ ;  /* 0x00000001050c7819 */ /* 0x000fe400000006ff */
[----:B------:R-:W-:Y:S02]  /*04b0*/  IADD3.X R8, PT, PT, RZ, R8, RZ, P5, !PT ;  /* 0x00000008ff087210 */ /* 0x000fe40002ffe4ff */
[----:B------:R-:W-:Y:S02]  /*04c0*/  LOP3.LUT R24, R24, 0xfffffffc, RZ, 0xc0, !PT ;  /* 0xfffffffc18187812 */ /* 0x000fe400078ec0ff */
[----:B------:R-:W-:Y:S02]  /*04d0*/  LOP3.LUT R10, R10, 0xfffffffc, RZ, 0xc0, !PT ;  /* 0xfffffffc0a0a7812 */ /* 0x000fe400078ec0ff */
[----:B------:R-:W-:-:S02]  /*04e0*/  IADD3 R6, P5, PT, R6, UR36, RZ ;  /* 0x0000002406067c10 */ /* 0x000fc4000ffbe0ff */
[----:B------:R-:W-:Y:S02]  /*04f0*/  LOP3.LUT R12, R12, 0xfffffffc, RZ, 0xc0, !PT ;  /* 0xfffffffc0c0c7812 */ /* 0x000fe400078ec0ff */
[----:B------:R-:W-:Y:S02]  /*0500*/  IADD3 R24, P6, PT, R24, UR36, RZ ;  /* 0x0000002418187c10 */ /* 0x000fe4000ffde0ff */
[----:B------:R-:W-:Y:S02]  /*0510*/  IADD3 R10, P0, PT, R10, UR36, RZ ;  /* 0x000000240a0a7c10 */ /* 0x000fe4000ff1e0ff */
[----:B------:R-:W-:Y:S02]  /*0520*/  IADD3.X R7, PT, PT, R7, UR37, RZ, P5, !PT ;  /* 0x0000002507077c10 */ /* 0x000fe4000affe4ff */
[----:B------:R-:W-:Y:S02]  /*0530*/  SHF.L.U64.HI R5, R5, 0x1, R8 ;  /* 0x0000000105057819 */ /* 0x000fe40000010208 */
[----:B------:R-:W-:-:S02]  /*0540*/  IADD3 R12, P5, PT, R12, UR36, RZ ;  /* 0x000000240c0c7c10 */ /* 0x000fc4000ffbe0ff */
[----:B------:R-:W-:Y:S02]  /*0550*/  IADD3.X R25, PT, PT, R11, UR37, RZ, P6, !PT ;  /* 0x000000250b197c10 */ /* 0x000fe4000b7fe4ff */
[----:B------:R-:W-:Y:S02]  /*0560*/  IADD3.X R11, PT, PT, R9, UR37, RZ, P0, !PT ;  /* 0x00000025090b7c10 */ /* 0x000fe400087fe4ff */
[-C--:B------:R-:W-:Y:S01]  /*0570*/  IADD3.X R17, PT, PT, RZ, R4.reuse, RZ, P1, !PT ;  /* 0x00000004ff117210 */ /* 0x080fe20000ffe4ff */
[----:B-1----:R1:W2:Y:S01]  /*0580*/  LDG.E R9, desc[UR4][R6.64] ;  /* 0x0000000406097981 */ /* 0x0022a2000c1e1900 */
[----:B------:R-:W-:Y:S02]  /*0590*/  IADD3.X R14, PT, PT, RZ, R4, RZ, P2, !PT ;  /* 0x00000004ff0e7210 */ /* 0x000fe400017fe4ff */
[----:B------:R-:W-:Y:S02]  /*05a0*/  IADD3.X R13, PT, PT, R5, UR37, RZ, P5, !PT ;  /* 0x00000025050d7c10 */ /* 0x000fe4000affe4ff */
[----:B------:R-:W-:Y:S01]  /*05b0*/  R2UR UR6, R22 ;  /* 0x00000000160672ca */ /* 0x000fe200000e0000 */
[----:B------:R3:W4:Y:S01]  /*05c0*/  LDG.E R5, desc[UR8][R10.64] ;  /* 0x000000080a057981 */ /* 0x000722000c1e1900 */
[----:B------:R-:W-:Y:S01]  /*05d0*/  R2UR UR7, R23 ;  /* 0x00000000170772ca */ /* 0x000fe200000e0000 */
[----:B-1----:R-:W-:Y:S01]  /*05e0*/  IMAD.X R7, RZ, RZ, R4, P4 ;  /* 0x000000ffff077224 */ /* 0x002fe200020e0604 */
[----:B------:R-:W-:Y:S01]  /*05f0*/  LEA.HI R16, P0, R17, R16, RZ, 0x1 ;  /* 0x0000001011107211 */ /* 0x000fe200078108ff */
[----:B------:R1:W5:Y:S01]  /*0600*/  LDG.E R8, desc[UR10][R12.64] ;  /* 0x0000000a0c087981 */ /* 0x000362000c1e1900 */
[----:B------:R-:W-:-:S02]  /*0610*/  LEA.HI R3, P1, R14, R3, RZ, 0x1 ;  /* 0x000000030e037211 */ /* 0x000fc400078308ff */
[----:B------:R-:W-:Y:S02]  /*0620*/  IADD3.X R15, PT, PT, RZ, R4, RZ, P3, !PT ;  /* 0x00000004ff0f7210 */ /* 0x000fe40001ffe4ff */
[----:B---3--:R-:W-:Y:S02]  /*0630*/  IADD3.X R11, PT, PT, RZ, R17, RZ, P0, !PT ;  /* 0x00000011ff0b7210 */ /* 0x008fe400007fe4ff */
[----:B------:R-:W-:-:S03]  /*0640*/  LEA.HI R2, P0, R15, R2, RZ, 0x1 ;  /* 0x000000020f027211 */ /* 0x000fc600078108ff */
[----:B------:R-:W3:Y:S01]  /*0650*/  LDG.E R24, desc[UR6][R24.64] ;  /* 0x0000000618187981 */ /* 0x000ee2000c1e1900 */
[----:B-1----:R-:W-:Y:S02]  /*0660*/  LEA.HI R12, P2, R7, R0, RZ, 0x1 ;  /* 0x00000000070c7211 */ /* 0x002fe400078508ff */
[----:B------:R-:W-:Y:S02]  /*0670*/  IADD3.X R0, PT, PT, RZ, R14, RZ, P1, !PT ;  /* 0x0000000eff007210 */ /* 0x000fe40000ffe4ff */
[C---:B------:R-:W-:Y:S02]  /*0680*/  SHF.L.U32 R4, R16.reuse, 0x1, RZ ;  /* 0x0000000110047819 */ /* 0x040fe400000006ff */
[----:B------:R-:W-:Y:S02]  /*0690*/  SHF.L.U64.HI R14, R16, 0x1, R11 ;  /* 0x00000001100e7819 */ /* 0x000fe4000001020b */
[C---:B------:R-:W-:Y:S02]  /*06a0*/  SHF.L.U64.HI R13, R3.reuse, 0x1, R0 ;  /* 0x00000001030d7819 */ /* 0x040fe40000010200 */
[----:B------:R-:W-:-:S02]  /*06b0*/  SHF.L.U32 R6, R3, 0x1, RZ ;  /* 0x0000000103067819 */ /* 0x000fc400000006ff */
[----:B------:R-:W-:Y:S02]  /*06c0*/  IADD3.X R11, PT, PT, RZ, R15, RZ, P0, !PT ;  /* 0x0000000fff0b7210 */ /* 0x000fe400007fe4ff */
[----:B------:R-:W-:Y:S02]  /*06d0*/  IADD3.X R3, PT, PT, RZ, R7, RZ, P2, !PT ;  /* 0x00000007ff037210 */ /* 0x000fe400017fe4ff */
[----:B------:R-:W-:Y:S02]  /*06e0*/  LOP3.LUT R7, R4, 0xfffffffc, RZ, 0xc0, !PT ;  /* 0xfffffffc04077812 */ /* 0x000fe400078ec0ff */
[C---:B------:R-:W-:Y:S02]  /*06f0*/  SHF.L.U64.HI R4, R2.reuse, 0x1, R11 ;  /* 0x0000000102047819 */ /* 0x040fe4000001020b */
[----:B------:R-:W-:Y:S02]  /*0700*/  SHF.L.U32 R10, R2, 0x1, RZ ;  /* 0x00000001020a7819 */ /* 0x000fe400000006ff */
[----:B------:R-:W-:-:S02]  /*0710*/  IADD3 R2, P0, PT, R7, UR36, RZ ;  /* 0x0000002407027c10 */ /* 0x000fc4000ff1e0ff */
[----:B------:R-:W-:Y:S02]  /*0720*/  LOP3.LUT R6, R6, 0xfffffffc, RZ, 0xc0, !PT ;  /* 0xfffffffc06067812 */ /* 0x000fe400078ec0ff */
[----:B------:R-:W-:Y:S02]  /*0730*/  SHF.L.U64.HI R0, R12, 0x1, R3 ;  /* 0x000000010c007819 */ /* 0x000fe40000010203 */
[----:B------:R-:W-:Y:S02]  /*0740*/  IADD3.X R3, PT, PT, R14, UR37, RZ, P0, !PT ;  /* 0x000000250e037c10 */ /* 0x000fe400087fe4ff */
[----:B------:R-:W-:Y:S02]  /*0750*/  SHF.L.U32 R12, R12, 0x1, RZ ;  /* 0x000000010c0c7819 */ /* 0x000fe400000006ff */
[----:B------:R-:W-:Y:S01]  /*0760*/  LOP3.LUT R10, R10, 0xfffffffc, RZ, 0xc0, !PT ;  /* 0xfffffffc0a0a7812 */ /* 0x000fe200078ec0ff */
[----:B------:R-:W3:Y:S01]  /*0770*/  LDG.E R2, desc[UR4][R2.64] ;  /* 0x0000000402027981 */ /* 0x000ee2000c1e1900 */
[----:B------:R-:W-:-:S02]  /*0780*/  IADD3 R6, P1, PT, R6, UR36, RZ ;  /* 0x0000002406067c10 */ /* 0x000fc4000ff3e0ff */
[----:B------:R-:W-:Y:S02]  /*0790*/  LOP3.LUT R12, R12, 0xfffffffc, RZ, 0xc0, !PT ;  /* 0xfffffffc0c0c7812 */ /* 0x000fe400078ec0ff */
[----:B------:R-:W-:Y:S02]  /*07a0*/  IADD3 R10, P0, PT, R10, UR36, RZ ;  /* 0x000000240a0a7c10 */ /* 0x000fe4000ff1e0ff */
        /* <DEDUP_REMOVED lines=8> */
[C---:B--2---:R-:W-:Y:S01]  /*0830*/  PRMT R20, R9.reuse, 0x7632, R20 ;  /* 0x0000763209147816 */ /* 0x044fe20000000014 */
[----:B------:R-:W-:-:S03]  /*0840*/  IMAD.U32 R9, R9, 0x10000, RZ ;  /* 0x0001000009097824 */ /* 0x000fc600078e00ff */
[----:B------:R-:W-:Y:S02]  /*0850*/  SHF.L.U32 R20, R20, 0x10, RZ ;  /* 0x0000001014147819 */ /* 0x000fe400000006ff */
[----:B----4-:R-:W-:Y:S02]  /*0860*/  PRMT R33, R5, 0x7632, R33 ;  /* 0x0000763205217816 */ /* 0x010fe40000000021 */
[----:B------:R-:W-:Y:S02]  /*0870*/  FMNMX3 R0, R9, -INF , R20, !PT ;  /* 0xff80000009007876 */ /* 0x000fe40007800014 */
[----:B------:R-:W-:Y:S02]  /*0880*/  SHF.L.U32 R5, R5, 0x10, RZ ;  /* 0x0000001005057819 */ /* 0x000fe400000006ff */
[----:B-----5:R-:W-:Y:S02]  /*0890*/  PRMT R27, R8, 0x7632, R27 ;  /* 0x00007632081b7816 */ /* 0x020fe4000000001b */
[----:B---3--:R-:W-:-:S02]  /*08a0*/  PRMT R35, R24, 0x7632, R35 ;  /* 0x0000763218237816 */ /* 0x008fc40000000023 */
[----:B------:R-:W-:Y:S02]  /*08b0*/  SHF.L.U32 R24, R24, 0x10, RZ ;  /* 0x0000001018187819 */ /* 0x000fe400000006ff */
[----:B------:R-:W-:Y:S02]  /*08c0*/  SHF.L.U32 R35, R35, 0x10, RZ ;  /* 0x0000001023237819 */ /* 0x000fe400000006ff */
[----:B------:R-:W-:Y:S02]  /*08d0*/  SHF.L.U32 R33, R33, 0x10, RZ ;  /* 0x0000001021217819 */ /* 0x000fe400000006ff */
[----:B------:R-:W-:Y:S02]  /*08e0*/  FMNMX3 R0, R0, R24, R35, !PT ;  /* 0x0000001800007276 */ /* 0x000fe40007800023 */
[----:B------:R-:W-:Y:S02]  /*08f0*/  SHF.L.U32 R8, R8, 0x10, RZ ;  /* 0x0000001008087819 */ /* 0x000fe400000006ff */
[----:B------:R-:W-:-:S02]  /*0900*/  SHF.L.U32 R27, R27, 0x10, RZ ;  /* 0x000000101b1b7819 */ /* 0x000fc400000006ff */
[----:B------:R-:W-:-:S04]  /*0910*/  FMNMX3 R0, R0, R5, R33, !PT ;  /* 0x0000000500007276 */ /* 0x000fc80007800021 */
[----:B------:R-:W-:Y:S02]  /*0920*/  FMNMX3 R0, R0, R8, R27, !PT ;  /* 0x0000000800007276 */ /* 0x000fe4000780001b */
[C---:B------:R-:W-:Y:S02]  /*0930*/  PRMT R25, R2.reuse, 0x7632, R25 ;  /* 0x0000763202197816 */ /* 0x040fe40000000019 */
[----:B------:R-:W-:-:S03]  /*0940*/  SHF.L.U32 R18, R2, 0x10, RZ ;  /* 0x0000001002127819 */ /* 0x000fc600000006ff */
[----:B------:R-:W-:Y:S01]  /*0950*/  IMAD.U32 R25, R25, 0x10000, RZ ;  /* 0x0001000019197824 */ /* 0x000fe200078e00ff */
[C---:B------:R-:W-:Y:S02]  /*0960*/  PRMT R21, R6.reuse, 0x7632, R21 ;  /* 0x0000763206157816 */ /* 0x040fe40000000015 */
        /* <DEDUP_REMOVED lines=104> */
[----:B------:R-:W-:Y:S02]  /*0ff0*/  IMAD.SHL.U32 R0, R5, 0x800000, RZ ;  /* 0x0080000005007824 */ /* 0x000fe400078e00ff */
[----:B------:R-:W-:Y:S01]  /*1000*/  FADD R5, R16, -12583039 ;  /* 0xcb40007f10057421 */ /* 0x000fe20000000000 */
[----:B-1----:R-:W-:Y:S01]  /*1010*/  FFMA.RM R21, R39, R6, 12582913 ;  /* 0x4b40000127157423 */ /* 0x002fe20000004006 */
[----:B------:R-:W1:Y:S01]  /*1020*/  MUFU.EX2 R36, R36 ;  /* 0x0000002400247308 */ /* 0x000e620000000800 */
[----:B------:R-:W-:Y:S01]  /*1030*/  FMUL R0, R0, R27 ;  /* 0x0000001b00007220 */ /* 0x000fe20000400000 */
[----:B------:R-:W-:Y:S01]  /*1040*/  FFMA R5, R2, 1.4426950216293334961, -R5 ;  /* 0x3fb8aa3b02057823 */ /* 0x000fe20000000805 */
[----:B------:R-:W-:-:S03]  /*1050*/  SHF.L.U32 R16, R16, 0x17, RZ ;  /* 0x0000001710107819 */ /* 0x000fc600000006ff */
        /* <DEDUP_REMOVED lines=49> */
[----:B------:R-:W-:Y:S02]  /*1370*/  IMAD.SHL.U32 R12, R17, 0x800000, RZ ;  /* 0x00800000110c7824 */ /* 0x000fe400078e00ff */
        /* <DEDUP_REMOVED lines=33> */
.L_x_6961:
        /* <DEDUP_REMOVED lines=11> */
[----:B01----:R-:W-:Y:S05]  /*1640*/  CALL.REL.NOINC `($__internal_126_$__cuda_sm3x_div_rn_noftz_f32_slowpath) ;  /* 0x00000020008c7944 */ /* 0x003fea0003c00000 */
[----:B------:R-:W-:-:S07]  /*1650*/  MOV R14, R4 ;  /* 0x00000004000e7202 */ /* 0x000fce0000000f00 */
.L_x_6918:
[----:B------:R-:W-:Y:S05]  /*1660*/  BSYNC.RECONVERGENT B2 ;  /* 0x0000000000027941 */ /* 0x000fea0003800200 */
.L_x_6917:
        /* <DEDUP_REMOVED lines=11> */
[----:B01----:R-:W-:Y:S05]  /*1720*/  CALL.REL.NOINC `($__internal_126_$__cuda_sm3x_div_rn_noftz_f32_slowpath) ;  /* 0x0000002000547944 */ /* 0x003fea0003c00000 */
[----:B------:R-:W-:-:S07]  /*1730*/  MOV R15, R4 ;  /* 0x00000004000f7202 */ /* 0x000fce0000000f00 */
.L_x_6920:
[----:B------:R-:W-:Y:S05]  /*1740*/  BSYNC.RECONVERGENT B2 ;  /* 0x0000000000027941 */ /* 0x000fea0003800200 */
.L_x_6919:
        /* <DEDUP_REMOVED lines=13> */
.L_x_6922:
[----:B------:R-:W-:Y:S05]  /*1820*/  BSYNC.RECONVERGENT B2 ;  /* 0x0000000000027941 */ /* 0x000fea0003800200 */
.L_x_6921:
        /* <DEDUP_REMOVED lines=11> */
[----:B01----:R-:W-:Y:S05]  /*18e0*/  CALL.REL.NOINC `($__internal_126_$__cuda_sm3x_div_rn_noftz_f32_slowpath) ;  /* 0x0000001c00e47944 */ /* 0x003fea0003c00000 */
[----:B------:R-:W-:-:S07]  /*18f0*/  MOV R25, R4 ;  /* 0x0000000400197202 */ /* 0x000fce0000000f00 */
.L_x_6924:
[----:B------:R-:W-:Y:S05]  /*1900*/  BSYNC.RECONVERGENT B2 ;  /* 0x0000000000027941 */ /* 0x000fea0003800200 */
.L_x_6923:
        /* <DEDUP_REMOVED lines=13> */
.L_x_6926:
[----:B------:R-:W-:Y:S05]  /*19e0*/  BSYNC.RECONVERGENT B2 ;  /* 0x0000000000027941 */ /* 0x000fea0003800200 */
.L_x_6925:
        /* <DEDUP_REMOVED lines=13> */
.L_x_6928:
[----:B------:R-:W-:Y:S05]  /*1ac0*/  BSYNC.RECONVERGENT B2 ;  /* 0x0000000000027941 */ /* 0x000fea0003800200 */
.L_x_6927:
        /* <DEDUP_REMOVED lines=13> */
.L_x_6930:
[----:B------:R-:W-:Y:S05]  /*1ba0*/  BSYNC.RECONVERGENT B2 ;  /* 0x0000000000027941 */ /* 0x000fea0003800200 */
.L_x_6929:
        /* <DEDUP_REMOVED lines=13> */
.L_x_6932:
[----:B------:R-:W-:Y:S05]  /*1c80*/  BSYNC.RECONVERGENT B2 ;  /* 0x0000000000027941 */ /* 0x000fea0003800200 */
.L_x_6931:
        /* <DEDUP_REMOVED lines=13> */
.L_x_6934:
[----:B------:R-:W-:Y:S05]  /*1d60*/  BSYNC.RECONVERGENT B2 ;  /* 0x0000000000027941 */ /* 0x000fea0003800200 */
.L_x_6933:
        /* <DEDUP_REMOVED lines=13> */
.L_x_6936:
[----:B------:R-:W-:Y:S05]  /*1e40*/  BSYNC.RECONVERGENT B2 ;  /* 0x0000000000027941 */ /* 0x000fea0003800200 */
.L_x_6935:
        /* <DEDUP_REMOVED lines=13> */
.L_x_6938:
[----:B------:R-:W-:Y:S05]  /*1f20*/  BSYNC.RECONVERGENT B2 ;  /* 0x0000000000027941 */ /* 0x000fea0003800200 */
.L_x_6937:
        /* <DEDUP_REMOVED lines=13> */
.L_x_6940:
[----:B------:R-:W-:Y:S05]  /*2000*/  BSYNC.RECONVERGENT B2 ;  /* 0x0000000000027941 */ /* 0x000fea0003800200 */
.L_x_6939:
        /* <DEDUP_REMOVED lines=13> */
.L_x_6942:
[----:B------:R-:W-:Y:S05]  /*20e0*/  BSYNC.RECONVERGENT B2 ;  /* 0x0000000000027941 */ /* 0x000fea0003800200 */
.L_x_6941:
        /* <DEDUP_REMOVED lines=13> */
.L_x_6944:
[----:B------:R-:W-:Y:S05]  /*21c0*/  BSYNC.RECONVERGENT B2 ;  /* 0x0000000000027941 */ /* 0x000fea0003800200 */
.L_x_6943:
        /* <DEDUP_REMOVED lines=13> */
.L_x_6946:
[----:B------:R-:W-:Y:S05]  /*22a0*/  BSYNC.RECONVERGENT B2 ;  /* 0x0000000000027941 */ /* 0x000fea0003800200 */
.L_x_6945:
        /* <DEDUP_REMOVED lines=13> */
.L_x_6948:
[----:B------:R-:W-:Y:S05]  /*2380*/  BSYNC.RECONVERGENT B2 ;  /* 0x0000000000027941 */ /* 0x000fea0003800200 */
.L_x_6947:
[----:B------:R-:W-:Y:S01]  /*2390*/  F2FP.BF16.F32.PACK_AB R4, R3, R2 ;  /* 0x000000020304723e */ /* 0x000fe200000010ff */
        /* <DEDUP_REMOVED lines=13> */
[----:B------:R-:W-:Y:S02]  /*2470*/  IADD3 R18, P1, PT, R2, 0x40, RZ ;  /* 0x0000004002127810 */ /* 0x000fe40007f3e0ff */
[----:B------:R-:W-:Y:S01]  /*2480*/  LEA.HI R12, P0, R25, R2, RZ, 0x1 ;  /* 0x00000002190c7211 */ /* 0x000fe200078108ff */
[----:B------:R-:W-:Y:S01]  /*2490*/  IMAD.X R9, RZ, RZ, R25, P2 ;  /* 0x000000ffff097224 */ /* 0x000fe200010e0619 */
[----:B------:R-:W-:-:S02]  /*24a0*/  IADD3.X R17, PT, PT, RZ, R25, RZ, P1, !PT ;  /* 0x00000019ff117210 */ /* 0x000fc40000ffe4ff */
[----:B------:R-:W-:Y:S02]  /*24b0*/  IADD3.X R7, PT, PT, RZ, R25, RZ, P0, !PT ;  /* 0x00000019ff077210 */ /* 0x000fe400007fe4ff */
[----:B------:R-:W-:Y:S02]  /*24c0*/  LEA.HI R18, P0, R17, R18, RZ, 0x1 ;  /* 0x0000001211127211 */ /* 0x000fe400078108ff */
[----:B------:R-:W-:Y:S02]  /*24d0*/  LEA.HI R20, P1, R9, R20, RZ, 0x1 ;  /* 0x0000001409147211 */ /* 0x000fe400078308ff */
[C---:B------:R-:W-:Y:S02]  /*24e0*/  SHF.L.U64.HI R7, R12.reuse, 0x1, R7 ;  /* 0x000000010c077819 */ /* 0x040fe40000010207 */
[----:B------:R-:W-:Y:S02]  /*24f0*/  IADD3.X R17, PT, PT, RZ, R17, RZ, P0, !PT ;  /* 0x00000011ff117210 */ /* 0x000fe400007fe4ff */
[----:B------:R-:W-:-:S02]  /*2500*/  SHF.L.U32 R12, R12, 0x1, RZ ;  /* 0x000000010c0c7819 */ /* 0x000fc400000006ff */
[----:B------:R-:W-:Y:S02]  /*2510*/  IADD3.X R9, PT, PT, RZ, R9, RZ, P1, !PT ;  /* 0x00000009ff097210 */ /* 0x000fe40000ffe4ff */
[----:B------:R-:W-:Y:S02]  /*2520*/  SHF.L.U64.HI R17, R18, 0x1, R17 ;  /* 0x0000000112117819 */ /* 0x000fe40000010211 */
[----:B------:R-:W-:Y:S02]  /*2530*/  LOP3.LUT R12, R12, 0xfffffffc, RZ, 0xc0, !PT ;  /* 0xfffffffc0c0c7812 */ /* 0x000fe400078ec0ff */
[----:B------:R-:W-:Y:S02]  /*2540*/  SHF.L.U32 R18, R18, 0x1, RZ ;  /* 0x0000000112127819 */ /* 0x000fe400000006ff */
[C---:B------:R-:W-:Y:S02]  /*2550*/  SHF.L.U64.HI R9, R20.reuse, 0x1, R9 ;  /* 0x0000000114097819 */ /* 0x040fe40000010209 */
[----:B------:R-:W-:-:S02]  /*2560*/  SHF.L.U32 R20, R20, 0x1, RZ ;  /* 0x0000000114147819 */ /* 0x000fc400000006ff */
[----:B------:R-:W-:Y:S02]  /*2570*/  R2UR UR6, R22 ;  /* 0x00000000160672ca */ /* 0x000fe400000e0000 */
[C---:B------:R-:W-:Y:S02]  /*2580*/  R2UR UR7, R23.reuse ;  /* 0x00000000170772ca */ /* 0x040fe400000e0000 */
[----:B------:R-:W-:Y:S02]  /*2590*/  LOP3.LUT R18, R18, 0xfffffffc, RZ, 0xc0, !PT ;  /* 0xfffffffc12127812 */ /* 0x000fe400078ec0ff */
[----:B------:R-:W-:Y:S02]  /*25a0*/  IADD3 R12, P3, PT, R12, UR40, RZ ;  /* 0x000000280c0c7c10 */ /* 0x000fe4000ff7e0ff */
[----:B------:R-:W-:Y:S02]  /*25b0*/  R2UR UR8, R22 ;  /* 0x00000000160872ca */ /* 0x000fe400000e0000 */
[----:B------:R-:W-:-:S02]  /*25c0*/  R2UR UR9, R23 ;  /* 0x00000000170972ca */ /* 0x000fc400000e0000 */
[----:B------:R-:W-:Y:S02]  /*25d0*/  LOP3.LUT R20, R20, 0xfffffffc, RZ, 0xc0, !PT ;  /* 0xfffffffc14147812 */ /* 0x000fe400078ec0ff */
[----:B------:R-:W-:Y:S02]  /*25e0*/  F2FP.BF16.F32.PACK_AB R16, R13, R16 ;  /* 0x000000100d10723e */ /* 0x000fe400000010ff */
[----:B------:R-:W-:Y:S02]  /*25f0*/  IADD3 R3, P0, PT, R2, 0xc0, RZ ;  /* 0x000000c002037810 */ /* 0x000fe40007f1e0ff */
[----:B------:R-:W-:Y:S02]  /*2600*/  IADD3 R18, P4, PT, R18, UR40, RZ ;  /* 0x0000002812127c10 */ /* 0x000fe4000ff9e0ff */
[----:B------:R-:W-:Y:S02]  /*2610*/  IADD3.X R13, PT, PT, R7, UR41, RZ, P3, !PT ;  /* 0x00000029070d7c10 */ /* 0x000fe40009ffe4ff */
[----:B------:R-:W-:-:S02]  /*2620*/  F2FP.BF16.F32.PACK_AB R15, R15, R14 ;  /* 0x0000000e0f0f723e */ /* 0x000fc400000010ff */
[----:B------:R-:W-:Y:S02]  /*2630*/  IADD3 R20, P3, PT, R20, UR40, RZ ;  /* 0x0000002814147c10 */ /* 0x000fe4000ff7e0ff */
[C---:B------:R-:W-:Y:S01]  /*2640*/  IADD3 R7, P5, PT, R2.reuse, 0x180, RZ ;  /* 0x0000018002077810 */ /* 0x040fe20007fbe0ff */
[----:B------:R2:W-:Y:S01]  /*2650*/  STG.E desc[UR4][R12.64], R15 ;  /* 0x0000000f0c007986 */ /* 0x0005e2000c101904 */
[----:B------:R-:W-:Y:S02]  /*2660*/  IADD3.X R26, PT, PT, RZ, R25, RZ, P0, !PT ;  /* 0x00000019ff1a7210 */ /* 0x000fe400007fe4ff */
[----:B------:R-:W-:Y:S02]  /*2670*/  IADD3.X R19, PT, PT, R17, UR41, RZ, P4, !PT ;  /* 0x0000002911137c10 */ /* 0x000fe4000a7fe4ff */
[C---:B------:R-:W-:Y:S02]  /*2680*/  IADD3 R14, P1, PT, R2.reuse, 0x140, RZ ;  /* 0x00000140020e7810 */ /* 0x040fe40007f3e0ff */
[----:B------:R-:W-:Y:S01]  /*2690*/  IADD3.X R21, PT, PT, R9, UR41, RZ, P3, !PT ;  /* 0x0000002909157c10 */ /* 0x000fe20009ffe4ff */
[----:B------:R3:W-:Y:S01]  /*26a0*/  STG.E desc[UR6][R18.64], R0 ;  /* 0x0000000012007986 */ /* 0x0007e2000c101906 */
[----:B------:R-:W-:-:S02]  /*26b0*/  IADD3 R11, P2, PT, R2, 0x100, RZ ;  /* 0x00000100020b7810 */ /* 0x000fc40007f5e0ff */
[----:B------:R-:W-:Y:S01]  /*26c0*/  IADD3.X R9, PT, PT, RZ, R25, RZ, P1, !PT ;  /* 0x00000019ff097210 */ /* 0x000fe20000ffe4ff */
[----:B--2---:R-:W-:Y:S01]  /*26d0*/  IMAD.X R12, RZ, RZ, R25, P5 ;  /* 0x000000ffff0c7224 */ /* 0x004fe200028e0619 */
[----:B------:R-:W-:Y:S01]  /*26e0*/  LEA.HI R13, P0, R26, R3, RZ, 0x1 ;  /* 0x000000031a0d7211 */ /* 0x000fe200078108ff */
[----:B------:R2:W-:Y:S01]  /*26f0*/  STG.E desc[UR8][R20.64], R4 ;  /* 0x0000000414007986 */ /* 0x0005e2000c101908 */
[----:B------:R-:W-:Y:S02]  /*2700*/  F2FP.BF16.F32.PACK_AB R5, R24, R5 ;  /* 0x000000051805723e */ /* 0x000fe400000010ff */
[----:B------:R-:W-:Y:S02]  /*2710*/  IADD3 R2, P4, PT, R2, 0x1c0, RZ ;  /* 0x000001c002027810 */ /* 0x000fe40007f9e0ff */
[----:B------:R-:W-:Y:S02]  /*2720*/  IADD3.X R24, PT, PT, RZ, R25, RZ, P2, !PT ;  /* 0x00000019ff187210 */ /* 0x000fe400017fe4ff */
[----:B------:R-:W-:-:S02]  /*2730*/  LEA.HI R14, P2, R9, R14, RZ, 0x1 ;  /* 0x0000000e090e7211 */ /* 0x000fc400078508ff */
[----:B------:R-:W-:Y:S02]  /*2740*/  IADD3.X R3, PT, PT, RZ, R25, RZ, P4, !PT ;  /* 0x00000019ff037210 */ /* 0x000fe400027fe4ff */
[----:B---3--:R-:W-:Y:S02]  /*2750*/  LEA.HI R0, P1, R24, R11, RZ, 0x1 ;  /* 0x0000000b18007211 */ /* 0x008fe400078308ff */
[----:B--2---:R-:W-:Y:S02]  /*2760*/  IADD3.X R4, PT, PT, RZ, R26, RZ, P0, !PT ;  /* 0x0000001aff047210 */ /* 0x004fe400007fe4ff */
[----:B------:R-:W-:Y:S02]  /*2770*/  LEA.HI R18, P0, R12, R7, RZ, 0x1 ;  /* 0x000000070c127211 */ /* 0x000fe400078108ff */
[----:B------:R-:W-:Y:S02]  /*2780*/  SHF.L.U64.HI R15, R13, 0x1, R4 ;  /* 0x000000010d0f7819 */ /* 0x000fe40000010204 */
[----:B------:R-:W-:-:S02]  /*2790*/  IADD3.X R7, PT, PT, RZ, R12, RZ, P0, !PT ;  /* 0x0000000cff077210 */ /* 0x000fc400007fe4ff */
[----:B------:R-:W-:Y:S02]  /*27a0*/  SHF.L.U32 R13, R13, 0x1, RZ ;  /* 0x000000010d0d7819 */ /* 0x000fe400000006ff */
[----:B------:R-:W-:Y:S02]  /*27b0*/  IADD3.X R9, PT, PT, RZ, R9, RZ, P2, !PT ;  /* 0x00000009ff097210 */ /* 0x000fe400017fe4ff */
[----:B------:R-:W-:Y:S02]  /*27c0*/  LEA.HI R20, P3, R3, R2, RZ, 0x1 ;  /* 0x0000000203147211 */ /* 0x000fe400078708ff */
[----:B------:R-:W-:Y:S02]  /*27d0*/  SHF.L.U32 R2, R0, 0x1, RZ ;  /* 0x0000000100027819 */ /* 0x000fe400000006ff */
[C---:B------:R-:W-:Y:S01]  /*27e0*/  SHF.L.U64.HI R4, R18.reuse, 0x1, R7 ;  /* 0x0000000112047819 */ /* 0x040fe20000010207 */
[----:B------:R-:W-:Y:S01]  /*27f0*/  IMAD.SHL.U32 R18, R18, 0x2, RZ ;  /* 0x0000000212127824 */ /* 0x000fe200078e00ff */
[----:B------:R-:W-:-:S02]  /*2800*/  SHF.L.U64.HI R9, R14, 0x1, R9 ;  /* 0x000000010e097819 */ /* 0x000fc40000010209 */
[----:B------:R-:W-:Y:S02]  /*2810*/  LOP3.LUT R7, R13, 0xfffffffc, RZ, 0xc0, !PT ;  /* 0xfffffffc0d077812 */ /* 0x000fe400078ec0ff */
[----:B------:R-:W-:Y:S02]  /*2820*/  SHF.L.U32 R14, R14, 0x1, RZ ;  /* 0x000000010e0e7819 */ /* 0x000fe400000006ff */
[----:B------:R-:W-:Y:S02]  /*2830*/  IADD3.X R11, PT, PT, RZ, R24, RZ, P1, !PT ;  /* 0x00000018ff0b7210 */ /* 0x000fe40000ffe4ff */
[----:B------:R-:W-:Y:S02]  /*2840*/  IADD3.X R3, PT, PT, RZ, R3, RZ, P3, !PT ;  /* 0x00000003ff037210 */ /* 0x000fe40001ffe4ff */
[----:B------:R-:W-:Y:S02]  /*2850*/  LOP3.LUT R12, R2, 0xfffffffc, RZ, 0xc0, !PT ;  /* 0xfffffffc020c7812 */ /* 0x000fe400078ec0ff */
[----:B------:R-:W-:-:S02]  /*2860*/  IADD3 R2, P0, PT, R7, UR40, RZ ;  /* 0x0000002807027c10 */ /* 0x000fc4000ff1e0ff */
[----:B------:R-:W-:Y:S02]  /*2870*/  LOP3.LUT R14, R14, 0xfffffffc, RZ, 0xc0, !PT ;  /* 0xfffffffc0e0e7812 */ /* 0x000fe400078ec0ff */
[----:B------:R-:W-:Y:S02]  /*2880*/  SHF.L.U64.HI R11, R0, 0x1, R11 ;  /* 0x00000001000b7819 */ /* 0x000fe4000001020b */
[----:B------:R-:W-:Y:S02]  /*2890*/  SHF.L.U64.HI R0, R20, 0x1, R3 ;  /* 0x0000000114007819 */ /* 0x000fe40000010203 */
[----:B------:R-:W-:Y:S02]  /*28a0*/  IADD3.X R3, PT, PT, R15, UR41, RZ, P0, !PT ;  /* 0x000000290f037c10 */ /* 0x000fe400087fe4ff */
[----:B------:R-:W-:Y:S02]  /*28b0*/  IADD3 R14, P0, PT, R14, UR40, RZ ;  /* 0x000000280e0e7c10 */ /* 0x000fe4000ff1e0ff */
[----:B------:R-:W-:Y:S01]  /*28c0*/  SHF.L.U32 R20, R20, 0x1, RZ ;  /* 0x0000000114147819 */ /* 0x000fe200000006ff */
[----:B------:R3:W-:Y:S01]  /*28d0*/  STG.E desc[UR4][R2.64], R5 ;  /* 0x0000000502007986 */ /* 0x0007e2000c101904 */
[----:B------:R-:W-:-:S02]  /*28e0*/  IADD3.X R15, PT, PT, R9, UR41, RZ, P0, !PT ;  /* 0x00000029090f7c10 */ /* 0x000fc400087fe4ff */
[----:B------:R-:W-:Y:S02]  /*28f0*/  IADD3 R29, P0, PT, R28, R29, RZ ;  /* 0x0000001d1c1d7210 */ /* 0x000fe40007f1e0ff */
[----:B------:R-:W-:Y:S02]  /*2900*/  R2UR UR10, R22 ;  /* 0x00000000160a72ca */ /* 0x000fe400000e0000 */
[----:B------:R-:W-:Y:S02]  /*2910*/  LEA.HI.X.SX32 R31, R28, R31, 0x1, P0 ;  /* 0x0000001f1c1f7211 */ /* 0x000fe400000f0eff */
[----:B------:R-:W-:Y:S02]  /*2920*/  ISETP.GE.U32.AND P0, PT, R29, UR44, PT ;  /* 0x0000002c1d007c0c */ /* 0x000fe4000bf06070 */
[----:B------:R-:W-:Y:S02]  /*2930*/  R2UR UR11, R23 ;  /* 0x00000000170b72ca */ /* 0x000fe400000e0000 */
[----:B------:R-:W-:-:S02]  /*2940*/  LOP3.LUT R18, R18, 0xfffffffc, RZ, 0xc0, !PT ;  /* 0xfffffffc12127812 */ /* 0x000fc400078ec0ff */
[----:B------:R-:W-:Y:S02]  /*2950*/  IADD3 R12, P1, PT, R12, UR40, RZ ;  /* 0x000000280c0c7c10 */ /* 0x000fe4000ff3e0ff */
[----:B------:R-:W-:Y:S02]  /*2960*/  R2UR UR12, R22 ;  /* 0x00000000160c72ca */ /* 0x000fe400000e0000 */
[----:B------:R-:W-:Y:S02]  /*2970*/  R2UR UR13, R23 ;  /* 0x00000000170d72ca */ /* 0x000fe400000e0000 */
        /* <DEDUP_REMOVED lines=13> */
.L_x_6916:
[----:B------:R-:W-:Y:S01]  /*2a50*/  BSSY B0, `(.L_x_6950) ;  /* 0x0000007000007945 */ /* 0x000fe20003800000 */
[----:B------:R-:W-:Y:S02]  /*2a60*/  MOV R12, 0x10 ;  /* 0x00000010000c7802 */ /* 0x000fe40000000f00 */
[----:B------:R-:W-:Y:S02]  /*2a70*/  MOV R11, 0x1f ;  /* 0x0000001f000b7802 */ /* 0x000fe40000000f00 */
[----:B------:R-:W-:-:S07]  /*2a80*/  MOV R15, 0xffffffff ;  /* 0xffffffff000f7802 */ /* 0x000fce0000000f00 */
[----:B0-----:R-:W-:Y:S05]  /*2a90*/  WARPSYNC.COLLECTIVE R15, `(.L_x_6951) ;  /* 0x000000000f087348 */ /* 0x001fea0003c00000 */
[----:B------:R1:W2:Y:S02]  /*2aa0*/  SHFL.BFLY P6, R14, R13, R12, R11 ;  /* 0x0c00000c0d0e7389 */ /* 0x0002a400000c000b */
[----:B012---:R-:W-:Y:S05]  /*2ab0*/  ENDCOLLECTIVE ;  /* 0x000000000000791b */ /* 0x007fea0003800000 */
.L_x_6951:
[----:B------:R-:W-:Y:S05]  /*2ac0*/  BSYNC B0 ;  /* 0x0000000000007941 */ /* 0x000fea0003800000 */
.L_x_6950:
[----:B------:R-:W-:Y:S01]  /*2ad0*/  HFMA2 R11, -RZ, RZ, 0, 1.847743988037109375e-06 ;  /* 0x0000001fff0b7431 */ /* 0x000fe200000001ff */
[----:B------:R-:W-:Y:S02]  /*2ae0*/  FMNMX R13, R13, R14, !PT ;  /* 0x0000000e0d0d7209 */ /* 0x000fe40007800000 */
[----:B------:R-:W-:Y:S02]  /*2af0*/  MOV R12, 0x8 ;  /* 0x00000008000c7802 */ /* 0x000fe40000000f00 */
[----:B------:R-:W-:-:S07]  /*2b00*/  MOV R15, 0xffffffff ;  /* 0xffffffff000f7802 */ /* 0x000fce0000000f00 */
[----:B------:R-:W-:Y:S05]  /*2b10*/  WARPSYNC.COLLECTIVE R15, `(.L_x_6952) ;  /* 0x000000000f087348 */ /* 0x000fea0003c00000 */
[----:B------:R0:W1:Y:S02]  /*2b20*/  SHFL.BFLY P6, R14, R13, R12, R11 ;  /* 0x0c00000c0d0e7389 */ /* 0x00006400000c000b */
[----:B01----:R-:W-:Y:S05]  /*2b30*/  ENDCOLLECTIVE ;  /* 0x000000000000791b */ /* 0x003fea0003800000 */
.L_x_6952:
[----:B------:R-:W-:Y:S01]  /*2b40*/  HFMA2 R12, -RZ, RZ, 0, 2.384185791015625e-07 ;  /* 0x00000004ff0c7431 */ /* 0x000fe200000001ff */
[----:B------:R-:W-:-:S04]  /*2b50*/  FMNMX R0, R13, R14, !PT ;  /* 0x0000000e0d007209 */ /* 0x000fc80007800000 */
[----:B------:R-:W-:-:S07]  /*2b60*/  MOV R13, R0 ;  /* 0x00000000000d7202 */ /* 0x000fce0000000f00 */
[----:B------:R-:W-:Y:S05]  /*2b70*/  WARPSYNC.COLLECTIVE R15, `(.L_x_6953) ;  /* 0x000000000f087348 */ /* 0x000fea0003c00000 */
[----:B------:R0:W1:Y:S02]  /*2b80*/  SHFL.BFLY P6, R14, R13, R12, R11 ;  /* 0x0c00000c0d0e7389 */ /* 0x00006400000c000b */
[----:B01----:R-:W-:Y:S05]  /*2b90*/  ENDCOLLECTIVE ;  /* 0x000000000000791b */ /* 0x003fea0003800000 */
.L_x_6953:
[----:B------:R-:W-:Y:S02]  /*2ba0*/  MOV R12, 0x2 ;  /* 0x00000002000c7802 */ /* 0x000fe40000000f00 */
[----:B------:R-:W-:-:S05]  /*2bb0*/  FMNMX R2, R0, R14, !PT ;  /* 0x0000000e00027209 */ /* 0x000fca0007800000 */
[----:B------:R-:W-:-:S07]  /*2bc0*/  IMAD.MOV.U32 R13, RZ, RZ, R2 ;  /* 0x000000ffff0d7224 */ /* 0x000fce00078e0002 */
[----:B------:R-:W-:Y:S05]  /*2bd0*/  WARPSYNC.COLLECTIVE R15, `(.L_x_6954) ;  /* 0x000000000f087348 */ /* 0x000fea0003c00000 */
[----:B------:R0:W1:Y:S02]  /*2be0*/  SHFL.BFLY P6, R14, R13, R12, R11 ;  /* 0x0c00000c0d0e7389 */ /* 0x00006400000c000b */
[----:B01----:R-:W-:Y:S05]  /*2bf0*/  ENDCOLLECTIVE ;  /* 0x000000000000791b */ /* 0x003fea0003800000 */
.L_x_6954:
[----:B------:R-:W-:Y:S01]  /*2c00*/  HFMA2 R12, -RZ, RZ, 0, 5.9604644775390625e-08 ;  /* 0x00000001ff0c7431 */ /* 0x000fe200000001ff */
[----:B------:R-:W-:-:S04]  /*2c10*/  FMNMX R3, R2, R14, !PT ;  /* 0x0000000e02037209 */ /* 0x000fc80007800000 */
[----:B------:R-:W-:-:S07]  /*2c20*/  MOV R13, R3 ;  /* 0x00000003000d7202 */ /* 0x000fce0000000f00 */
[----:B------:R-:W-:Y:S05]  /*2c30*/  WARPSYNC.COLLECTIVE R15, `(.L_x_6955) ;  /* 0x000000000f087348 */ /* 0x000fea0003c00000 */
[----:B------:R0:W1:Y:S02]  /*2c40*/  SHFL.BFLY P6, R14, R13, R12, R11 ;  /* 0x0c00000c0d0e7389 */ /* 0x00006400000c000b */
[----:B01----:R-:W-:Y:S05]  /*2c50*/  ENDCOLLECTIVE ;  /* 0x000000000000791b */ /* 0x003fea0003800000 */
.L_x_6955:
        /* <DEDUP_REMOVED lines=62> */
[----:B------:R-:W-:Y:S02]  /*3040*/  IMAD.SHL.U32 R5, R9, 0x800000, RZ ;  /* 0x0080000009057824 */ /* 0x000fe400078e00ff */
        /* <DEDUP_REMOVED lines=71> */
[----:B------:R-:W-:-:S03]  /*34c0*/  IMAD.SHL.U32 R20, R20, 0x800000, RZ ;  /* 0x0080000014147824 */ /* 0x000fc600078e00ff */
        /* <DEDUP_REMOVED lines=34> */
.L_x_6956:
[----:B------:R-:W-:Y:S02]  /*36f0*/  HFMA2 R12, -RZ, RZ, 0, 4.76837158203125e-07 ;  /* 0x00000008ff0c7431 */ /* 0x000fe400000001ff */
[----:B------:R-:W-:-:S05]  /*3700*/  FADD R24, R13, R14 ;  /* 0x0000000e0d187221 */ /* 0x000fca0000000000 */
[----:B------:R-:W-:-:S07]  /*3710*/  MOV R13, R24 ;  /* 0x00000018000d7202 */ /* 0x000fce0000000f00 */
[----:B------:R-:W-:Y:S05]  /*3720*/  WARPSYNC.COLLECTIVE R15, `(.L_x_6957) ;  /* 0x000000000f087348 */ /* 0x000fea0003c00000 */
[----:B------:R0:W1:Y:S02]  /*3730*/  SHFL.BFLY P6, R14, R13, R12, R11 ;  /* 0x0c00000c0d0e7389 */ /* 0x00006400000c000b */
[----:B01----:R-:W-:Y:S05]  /*3740*/  ENDCOLLECTIVE ;  /* 0x000000000000791b */ /* 0x003fea0003800000 */
.L_x_6957:
[----:B------:R-:W-:Y:S02]  /*3750*/  HFMA2 R12, -RZ, RZ, 0, 2.384185791015625e-07 ;  /* 0x00000004ff0c7431 */ /* 0x000fe400000001ff */
[----:B------:R-:W-:-:S05]  /*3760*/  FADD R25, R24, R14 ;  /* 0x0000000e18197221 */ /* 0x000fca0000000000 */
[----:B------:R-:W-:-:S07]  /*3770*/  MOV R13, R25 ;  /* 0x00000019000d7202 */ /* 0x000fce0000000f00 */
[----:B------:R-:W-:Y:S05]  /*3780*/  WARPSYNC.COLLECTIVE R15, `(.L_x_6958) ;  /* 0x000000000f087348 */ /* 0x000fea0003c00000 */
[----:B------:R0:W1:Y:S02]  /*3790*/  SHFL.BFLY P6, R14, R13, R12, R11 ;  /* 0x0c00000c0d0e7389 */ /* 0x00006400000c000b */
[----:B01----:R-:W-:Y:S05]  /*37a0*/  ENDCOLLECTIVE ;  /* 0x000000000000791b */ /* 0x003fea0003800000 */
.L_x_6958:
[----:B------:R-:W-:Y:S02]  /*37b0*/  IMAD.MOV.U32 R12, RZ, RZ, 0x2 ;  /* 0x00000002ff0c7424 */ /* 0x000fe400078e00ff */
[----:B------:R-:W-:-:S05]  /*37c0*/  FADD R26, R25, R14 ;  /* 0x0000000e191a7221 */ /* 0x000fca0000000000 */
[----:B------:R-:W-:-:S07]  /*37d0*/  MOV R13, R26 ;  /* 0x0000001a000d7202 */ /* 0x000fce0000000f00 */
[----:B------:R-:W-:Y:S05]  /*37e0*/  WARPSYNC.COLLECTIVE R15, `(.L_x_6959) ;  /* 0x000000000f087348 */ /* 0x000fea0003c00000 */
[----:B------:R0:W1:Y:S02]  /*37f0*/  SHFL.BFLY P6, R14, R13, R12, R11 ;  /* 0x0c00000c0d0e7389 */ /* 0x00006400000c000b */
[----:B01----:R-:W-:Y:S05]  /*3800*/  ENDCOLLECTIVE ;  /* 0x000000000000791b */ /* 0x003fea0003800000 */
.L_x_6959:
[----:B------:R-:W-:Y:S02]  /*3810*/  HFMA2 R12, -RZ, RZ, 0, 5.9604644775390625e-08 ;  /* 0x00000001ff0c7431 */ /* 0x000fe400000001ff */
[----:B------:R-:W-:-:S05]  /*3820*/  FADD R27, R26, R14 ;  /* 0x0000000e1a1b7221 */ /* 0x000fca0000000000 */
[----:B------:R-:W-:-:S07]  /*3830*/  MOV R13, R27 ;  /* 0x0000001b000d7202 */ /* 0x000fce0000000f00 */
[----:B------:R-:W-:Y:S05]  /*3840*/  WARPSYNC.COLLECTIVE R15, `(.L_x_6960) ;  /* 0x000000000f087348 */ /* 0x000fea0003c00000 */
[----:B------:R0:W1:Y:S02]  /*3850*/  SHFL.BFLY P6, R14, R13, R12, R11 ;  /* 0x0c00000c0d0e7389 */ /* 0x00006400000c000b */
[----:B01----:R-:W-:Y:S05]  /*3860*/  ENDCOLLECTIVE ;  /* 0x000000000000791b */ /* 0x003fea0003800000 */
.L_x_6960:
[----:B------:R-:W-:Y:S05]  /*3870*/  BRA `(.L_x_6961) ;  /* 0xffffffdc00447947 */ /* 0x000fea000383ffff */
        .weak           $__internal_126_$__cuda_sm3x_div_rn_noftz_f32_slowpath
        .type           $__internal_126_$__cuda_sm3x_div_rn_noftz_f32_slowpath,@function
        .size           $__internal_126_$__cuda_sm3x_div_rn_noftz_f32_slowpath,(.L_x_25578 - $__internal_126_$__cuda_sm3x_div_rn_noftz_f32_slowpath)
$__internal_126_$__cuda_sm3x_div_rn_noftz_f32_slowpath:
        /* <DEDUP_REMOVED lines=35> */
.L_x_6963:
        /* <DEDUP_REMOVED lines=51> */
.L_x_6970:
[----:B------:R-:W-:-:S04]  /*3de0*/  LOP3.LUT R4, R4, 0x80000000, RZ, 0xc0, !PT ;  /* 0x8000000004047812 */ /* 0x000fc800078ec0ff */
[----:B------:R-:W-:Y:S01]  /*3df0*/  LOP3.LUT R4, R4, 0x7f800000, RZ, 0xfc, !PT ;  /* 0x7f80000004047812 */ /* 0x000fe200078efcff */
[----:B------:R-:W-:Y:S06]  /*3e00*/  BRA `(.L_x_6971) ;  /* 0x0000000000047947 */ /* 0x000fec0003800000 */
.L_x_6969:
[----:B------:R-:W-:-:S07]  /*3e10*/  LEA R4, R35, R4, 0x17 ;  /* 0x0000000423047211 */ /* 0x000fce00078eb8ff */
.L_x_6971:
[----:B------:R-:W-:Y:S05]  /*3e20*/  BSYNC.RECONVERGENT B1 ;  /* 0x0000000000017941 */ /* 0x000fea0003800200 */
.L_x_6968:
[----:B------:R-:W-:Y:S05]  /*3e30*/  BRA `(.L_x_6972) ;  /* 0x0000000000207947 */ /* 0x000fea0003800000 */
.L_x_6967:
[----:B------:R-:W-:-:S04]  /*3e40*/  LOP3.LUT R4, R27, 0x80000000, R4, 0x48, !PT ;  /* 0x800000001b047812 */ /* 0x000fc800078e4804 */
[----:B------:R-:W-:Y:S01]  /*3e50*/  LOP3.LUT R4, R4, 0x7f800000, RZ, 0xfc, !PT ;  /* 0x7f80000004047812 */ /* 0x000fe200078efcff */
[----:B------:R-:W-:Y:S06]  /*3e60*/  BRA `(.L_x_6972) ;  /* 0x0000000000147947 */ /* 0x000fec0003800000 */
.L_x_6966:
[----:B------:R-:W-:Y:S01]  /*3e70*/  LOP3.LUT R4, R27, 0x80000000, R4, 0x48, !PT ;  /* 0x800000001b047812 */ /* 0x000fe200078e4804 */
[----:B------:R-:W-:Y:S06]  /*3e80*/  BRA `(.L_x_6972) ;  /* 0x00000000000c7947 */ /* 0x000fec0003800000 */
.L_x_6965:
[----:B------:R-:W0:Y:S01]  /*3e90*/  MUFU.RSQ R4, -QNAN ;  /* 0xffc0000000047908 */ /* 0x000e220000001400 */
[----:B------:R-:W-:Y:S05]  /*3ea0*/  BRA `(.L_x_6972) ;  /* 0x0000000000047947 */ /* 0x000fea0003800000 */
.L_x_6964:
[----:B------:R-:W-:-:S07]  /*3eb0*/  FADD.FTZ R4, R4, R11 ;  /* 0x0000000b04047221 */ /* 0x000fce0000010000 */
.L_x_6972:
[----:B------:R-:W-:Y:S05]  /*3ec0*/  BSYNC.RECONVERGENT B0 ;  /* 0x0000000000007941 */ /* 0x000fea0003800200 */
.L_x_6962:
[----:B------:R-:W-:-:S04]  /*3ed0*/  HFMA2 R13, -RZ, RZ, 0, 0 ;  /* 0x00000000ff0d7431 */ /* 0x000fc800000001ff */
[----:B0-----:R-:W-:Y:S05]  /*3ee0*/  RET.REL.NODEC R12 `(_Z15SoftmaxWarpImplI10DirectLoadI13__nv_bfloat16fE11DirectStoreIfS1_EfLi2ELi16ELi32ELi1ELb0EL9Algorithm0EEvT_T0_ll) ;  /* 0xffffffc00c447950 */ /* 0x001fea0003c3ffff */
.L_x_6973:
        /* <DEDUP_REMOVED lines=9> */
.L_x_25578:


//--------------------- .text._Z15SoftmaxWarpImplI10DirectLoadI13__nv_bfloat16fE11DirectStoreIfS1_EfLi2ELi14ELi32ELi1ELb1EL9Algorithm0EEvT_T0_ll --------------------------
	.section	.text._Z15SoftmaxWarpImplI10DirectLoadI13__nv_bfloat16fE11DirectStoreIfS1_EfLi2ELi14ELi32ELi1ELb1EL9Algorithm0EEvT_T0_ll,"ax",@progbits
	.align	128
        .global         _Z15SoftmaxWarpImplI10DirectLoadI13__nv_bfloat16fE11DirectStoreIfS1_EfLi2ELi14ELi32ELi1ELb1EL9Algorithm0EEvT_T0_ll
        .type           _Z15SoftmaxWarpImplI10DirectLoadI13__nv_bfloat16fE11DirectStoreIfS1_EfLi2ELi14ELi32ELi1ELb1EL9Algorithm0EEvT_T0_ll,@function
        .size           _Z15SoftmaxWarpImplI10DirectLoadI13__nv_bfloat16fE11DirectStoreIfS1_EfLi2ELi14ELi32ELi1ELb1EL9Algorithm0EEvT_T0_ll,(.L_x_25579 - _Z15SoftmaxWarpImplI10DirectLoadI13__nv_bfloat16fE11DirectStoreIfS1_EfLi2ELi14ELi32ELi1ELb1EL9Algorithm0EEvT_T0_ll)
        .other          _Z15SoftmaxWarpImplI10DirectLoadI13__nv_bfloat16fE11DirectStoreIfS1_EfLi2ELi14ELi32ELi1ELb1EL9Algorithm0EEvT_T0_ll,@"STO_CUDA_ENTRY STV_DEFAULT"
_Z15SoftmaxWarpImplI10DirectLoadI13__nv_bfloat16fE11DirectStoreIfS1_EfLi2ELi14ELi32ELi1ELb1EL9Algorithm0EEvT_T0_ll:
.text._Z15SoftmaxWarpImplI10DirectLoadI13__nv_bfloat16fE11DirectStoreIfS1_EfLi2ELi14ELi32ELi1ELb1EL9Algorithm0EEvT_T0_ll:
        /* <DEDUP_REMOVED lines=24> */
.L_x_6974:
        /* <DEDUP_REMOVED lines=19> */
[----:B------:R-:W-:-:S07]  /*02b0*/  IADD3 R26, PT, PT, R36, 0x140, RZ ;  /* 0x00000140241a7810 */ /* 0x000fce0007ffe0ff */
.L_x_7018:
[----:B-1234-:R-:W1:Y:S01]  /*02c0*/  LDC.64 R12, c[0x0][0x388] ;  /* 0x0000e200ff0c7b82 */ /* 0x01ee620000000a00 */
[----:B------:R-:W-:Y:S02]  /*02d0*/  ISETP.GE.U32.AND P0, PT, R36, UR40, PT ;  /* 0x0000002824007c0c */ /* 0x000fe4000bf06070 */
[----:B------:R-:W-:Y:S02]  /*02e0*/  ISETP.GE.U32.AND P6, PT, R34, UR40, PT ;  /* 0x0000002822007c0c */ /* 0x000fe4000bfc6070 */
[----:B------:R-:W-:Y:S02]  /*02f0*/  ISETP.GE.AND.EX P0, PT, RZ, UR41, PT, P0 ;  /* 0x00000029ff007c0c */ /* 0x000fe4000bf06300 */
[----:B------:R-:W-:Y:S01]  /*0300*/  ISETP.GE.AND.EX P6, PT, RZ, UR41, PT, P6 ;  /* 0x00000029ff007c0c */ /* 0x000fe2000bfc6360 */
[----:B------:R-:W3:Y:S01]  /*0310*/  LDC.64 R6, c[0x0][0x388] ;  /* 0x0000e200ff067b82 */ /* 0x000ee20000000a00 */
[----:B------:R-:W-:Y:S02]  /*0320*/  ISETP.GE.U32.AND P5, PT, R32, UR40, PT ;  /* 0x0000002820007c0c */ /* 0x000fe4000bfa6070 */
[----:B------:R-:W-:-:S02]  /*0330*/  ISETP.GE.U32.AND P4, PT, R30, UR40, PT ;  /* 0x000000281e007c0c */ /* 0x000fc4000bf86070 */
[----:B------:R-:W-:Y:S02]  /*0340*/  ISETP.GE.AND.EX P5, PT, RZ, UR41, PT, P5 ;  /* 0x00000029ff007c0c */ /* 0x000fe4000bfa6350 */
[----:B------:R-:W-:Y:S01]  /*0350*/  ISETP.GE.AND.EX P4, PT, RZ, UR41, PT, P4 ;  /* 0x00000029ff007c0c */ /* 0x000fe2000bf86340 */
[----:B------:R-:W4:Y:S01]  /*0360*/  LDC.64 R10, c[0x0][0x388] ;  /* 0x0000e200ff0a7b82 */ /* 0x000f220000000a00 */
[----:B------:R-:W-:Y:S02]  /*0370*/  ISETP.GE.U32.AND P3, PT, R28, UR40, PT ;  /* 0x000000281c007c0c */ /* 0x000fe4000bf66070 */
[----:B------:R-:W-:Y:S02]  /*0380*/  @!P0 MOV R37, RZ ;  /* 0x000000ff00258202 */ /* 0x000fe40000000f00 */
[----:B------:R-:W-:Y:S02]  /*0390*/  @!P6 MOV R35, RZ ;  /* 0x000000ff0023e202 */ /* 0x000fe40000000f00 */
[----:B------:R-:W-:Y:S01]  /*03a0*/  ISETP.GE.AND.EX P3, PT, RZ, UR41, PT, P3 ;  /* 0x00000029ff007c0c */ /* 0x000fe2000bf66330 */
[-C--:B-1----:R-:W-:Y:S01]  /*03b0*/  @!P0 IMAD R0, R25, R12.reuse, RZ ;  /* 0x0000000c19008224 */ /* 0x082fe200078e02ff */
[----:B------:R-:W1:Y:S01]  /*03c0*/  LDC.64 R4, c[0x0][0x380] ;  /* 0x0000e000ff047b82 */ /* 0x000e620000000a00 */
[----:B------:R-:W-:Y:S01]  /*03d0*/  @!P0 IMAD.WIDE.U32 R2, R27, R12, R36 ;  /* 0x0000000c1b028225 */ /* 0x000fe200078e0024 */
[----:B------:R-:W-:-:S02]  /*03e0*/  @!P5 MOV R33, RZ ;  /* 0x000000ff0021d202 */ /* 0x000fc40000000f00 */
[----:B------:R-:W-:Y:S01]  /*03f0*/  @!P4 MOV R31, RZ ;  /* 0x000000ff001fc202 */ /* 0x000fe20000000f00 */
[----:B------:R-:W-:Y:S01]  /*0400*/  @!P0 IMAD R13, R27, R13, R0 ;  /* 0x0000000d1b0d8224 */ /* 0x000fe200078e0200 */
[----:B--2---:R-:W-:Y:S01]  /*0410*/  @!P6 R2UR UR6, R20 ;  /* 0x000000001406e2ca */ /* 0x004fe200000e0000 */
[-C--:B---3--:R-:W-:Y:S01]  /*0420*/  @!P6 IMAD R8, R25, R6.reuse, RZ ;  /* 0x000000061908e224 */ /* 0x088fe200078e02ff */
[----:B------:R-:W2:Y:S01]  /*0430*/  LDC.64 R14, c[0x0][0x388] ;  /* 0x0000e200ff0e7b82 */ /* 0x000ea20000000a00 */
[----:B------:R-:W-:Y:S02]  /*0440*/  @!P6 R2UR UR7, R21 ;  /* 0x000000001507e2ca */ /* 0x000fe400000e0000 */
[----:B------:R-:W-:Y:S01]  /*0450*/  @!P0 IADD3 R13, PT, PT, R3, R13, RZ ;  /* 0x0000000d030d8210 */ /* 0x000fe20007ffe0ff */
[C---:B------:R-:W-:Y:S01]  /*0460*/  @!P6 IMAD R17, R27.reuse, R7, R8 ;  /* 0x000000071b11e224 */ /* 0x040fe200078e0208 */
[----:B------:R-:W-:Y:S01]  /*0470*/  @!P3 MOV R29, RZ ;  /* 0x000000ff001db202 */ /* 0x000fe20000000f00 */
[----:B------:R-:W-:Y:S01]  /*0480*/  @!P6 IMAD.WIDE.U32 R6, R27, R6, R34 ;  /* 0x000000061b06e225 */ /* 0x000fe200078e0022 */
[----:B------:R-:W-:-:S02]  /*0490*/  @!P0 LEA.HI R0, P1, R13, R2, RZ, 0x1 ;  /* 0x000000020d008211 */ /* 0x000fc400078308ff */
[----:B------:R-:W3:Y:S01]  /*04a0*/  LDC.64 R2, c[0x0][0x380] ;  /* 0x0000e000ff027b82 */ /* 0x000ee20000000a00 */
[----:B----4-:R-:W-:Y:S01]  /*04b0*/  @!P5 IMAD R8, R25, R10, RZ ;  /* 0x0000000a1908d224 */ /* 0x010fe200078e02ff */
[----:B------:R-:W-:Y:S01]  /*04c0*/  @!P6 IADD3 R17, PT, PT, R17, R7, RZ ;  /* 0x000000071111e210 */ /* 0x000fe20007ffe0ff */
[C---:B------:R-:W-:Y:S01]  /*04d0*/  @!P0 IMAD.SHL.U32 R9, R0.reuse, 0x2, RZ ;  /* 0x0000000200098824 */ /* 0x040fe200078e00ff */
[----:B------:R-:W-:Y:S01]  /*04e0*/  @!P0 IADD3.X R13, PT, PT, RZ, R13, RZ, P1, !PT ;  /* 0x0000000dff0d8210 */ /* 0x000fe20000ffe4ff */
[----:B------:R-:W-:Y:S01]  /*04f0*/  @!P5 IMAD R19, R27, R11, R8 ;  /* 0x0000000b1b13d224 */ /* 0x000fe200078e0208 */
[----:B------:R-:W-:Y:S01]  /*0500*/  @!P6 LEA.HI R18, P2, R17, R6, RZ, 0x1 ;  /* 0x000000061112e211 */ /* 0x000fe200078508ff */
[----:B------:R-:W-:Y:S01]  /*0510*/  @!P5 IMAD.WIDE.U32 R10, R27, R10, R32 ;  /* 0x0000000a1b0ad225 */ /* 0x000fe200078e0020 */
[----:B------:R-:W-:Y:S01]  /*0520*/  @!P0 LOP3.LUT R9, R9, 0xfffffffc, RZ, 0xc0, !PT ;  /* 0xfffffffc09098812 */ /* 0x000fe200078ec0ff */
[----:B------:R-:W4:Y:S01]  /*0530*/  LDC.64 R6, c[0x0][0x380] ;  /* 0x0000e000ff067b82 */ /* 0x000f220000000a00 */
[----:B------:R-:W-:-:S02]  /*0540*/  @!P0 SHF.L.U64.HI R0, R0, 0x1, R13 ;  /* 0x0000000100008819 */ /* 0x000fc4000001020d */
[----:B-1----:R-:W-:Y:S02]  /*0550*/  @!P0 IADD3 R4, P1, PT, R9, R4, RZ ;  /* 0x0000000409048210 */ /* 0x002fe40007f3e0ff */
[----:B------:R-:W-:Y:S01]  /*0560*/  @!P6 SHF.L.U32 R13, R18, 0x1, RZ ;  /* 0x00000001120de819 */ /* 0x000fe200000006ff */
[----:B--2---:R-:W-:Y:S01]  /*0570*/  @!P4 IMAD R12, R25, R14, RZ ;  /* 0x0000000e190cc224 */ /* 0x004fe200078e02ff */
[----:B------:R-:W-:Y:S01]  /*0580*/  @!P5 IADD3 R19, PT, PT, R19, R11, RZ ;  /* 0x0000000b1313d210 */ /* 0x000fe20007ffe0ff */
[----:B------:R-:W1:Y:S01]  /*0590*/  LDC.64 R8, c[0x0][0x388] ;  /* 0x0000e200ff087b82 */ /* 0x000e620000000a00 */
[----:B------:R-:W-:Y:S01]  /*05a0*/  @!P6 IADD3.X R17, PT, PT, RZ, R17, RZ, P2, !PT ;  /* 0x00000011ff11e210 */ /* 0x000fe200017fe4ff */
[----:B------:R-:W-:Y:S01]  /*05b0*/  @!P0 IMAD.X R5, R0, 0x1, R5, P1 ;  /* 0x0000000100058824 */ /* 0x000fe200008e0605 */
[----:B------:R-:W-:Y:S01]  /*05c0*/  @!P6 LOP3.LUT R13, R13, 0xfffffffc, RZ, 0xc0, !PT ;  /* 0xfffffffc0d0de812 */ /* 0x000fe200078ec0ff */
[----:B------:R-:W-:Y:S01]  /*05d0*/  @!P4 IMAD R23, R27, R15, R12 ;  /* 0x0000000f1b17c224 */ /* 0x000fe200078e020c */
[----:B------:R-:W-:Y:S01]  /*05e0*/  @!P5 LEA.HI R16, P2, R19, R10, RZ, 0x1 ;  /* 0x0000000a1310d211 */ /* 0x000fe200078508ff */
[----:B------:R-:W-:Y:S01]  /*05f0*/  @!P4 IMAD.WIDE.U32 R14, R27, R14, R30 ;  /* 0x0000000e1b0ec225 */ /* 0x000fe200078e001e */
[----:B------:R-:W-:Y:S01]  /*0600*/  @!P6 SHF.L.U64.HI R18, R18, 0x1, R17 ;  /* 0x000000011212e819 */ /* 0x000fe20000010211 */
[----:B------:R-:W2:Y:S01]  /*0610*/  LDC.64 R10, c[0x0][0x388] ;  /* 0x0000e200ff0a7b82 */ /* 0x000ea20000000a00 */
[----:B---3--:R-:W-:-:S02]  /*0620*/  @!P6 IADD3 R2, P1, PT, R13, R2, RZ ;  /* 0x000000020d02e210 */ /* 0x008fc40007f3e0ff */
[----:B------:R-:W-:Y:S02]  /*0630*/  @!P5 SHF.L.U32 R17, R16, 0x1, RZ ;  /* 0x000000011011d819 */ /* 0x000fe400000006ff */
[----:B------:R-:W-:Y:S02]  /*0640*/  @!P5 IADD3.X R19, PT, PT, RZ, R19, RZ, P2, !PT ;  /* 0x00000013ff13d210 */ /* 0x000fe400017fe4ff */
[----:B------:R-:W-:Y:S01]  /*0650*/  @!P5 LOP3.LUT R17, R17, 0xfffffffc, RZ, 0xc0, !PT ;  /* 0xfffffffc1111d812 */ /* 0x000fe200078ec0ff */
[----:B------:R-:W3:Y:S01]  /*0660*/  LDC.64 R12, c[0x0][0x380] ;  /* 0x0000e000ff0c7b82 */ /* 0x000ee20000000a00 */
[----:B------:R-:W-:Y:S02]  /*0670*/  @!P6 IADD3.X R3, PT, PT, R18, R3, RZ, P1, !PT ;  /* 0x000000031203e210 */ /* 0x000fe40000ffe4ff */
[----:B------:R-:W-:Y:S01]  /*0680*/  @!P5 SHF.L.U64.HI R16, R16, 0x1, R19 ;  /* 0x000000011010d819 */ /* 0x000fe20000010213 */
[----:B------:R-:W-:Y:S01]  /*0690*/  @!P4 IMAD.IADD R19, R23, 0x1, R15 ;  /* 0x000000011713c824 */ /* 0x000fe200078e020f */
[----:B----4-:R-:W-:Y:S01]  /*06a0*/  @!P5 IADD3 R6, P1, PT, R17, R6, RZ ;  /* 0x000000061106d210 */ /* 0x010fe20007f3e0ff */
[----:B------:R-:W4:Y:S01]  /*06b0*/  @!P6 LDG.E R2, desc[UR6][R2.64] ;  /* 0x000000060202e981 */ /* 0x000f22000c1e1900 */
[----:B------:R-:W-:Y:S01]  /*06c0*/  ISETP.GE.U32.AND P2, PT, R26, UR40, PT ;  /* 0x000000281a007c0c */ /* 0x000fe2000bf46070 */
[-C--:B-1----:R-:W-:Y:S01]  /*06d0*/  @!P3 IMAD R22, R25, R8.reuse, RZ ;  /* 0x000000081916b224 */ /* 0x082fe200078e02ff */
[----:B------:R-:W-:Y:S01]  /*06e0*/  @!P5 IADD3.X R7, PT, PT, R16, R7, RZ, P1, !PT ;  /* 0x000000071007d210 */ /* 0x000fe20000ffe4ff */
[----:B------:R-:W-:Y:S01]  /*06f0*/  @!P3 IMAD.WIDE.U32 R16, R27, R8, R28 ;  /* 0x000000081b10b225 */ /* 0x000fe200078e001c */
[----:B------:R-:W-:-:S02]  /*0700*/  @!P4 LEA.HI R18, P1, R19, R14, RZ, 0x1 ;  /* 0x0000000e1312c211 */ /* 0x000fc400078308ff */
[----:B------:R-:W-:Y:S01]  /*0710*/  ISETP.GE.AND.EX P2, PT, RZ, UR41, PT, P2 ;  /* 0x00000029ff007c0c */ /* 0x000fe2000bf46320 */
[----:B------:R-:W-:Y:S01]  /*0720*/  @!P3 IMAD R23, R27, R9, R22 ;  /* 0x000000091b17b224 */ /* 0x000fe200078e0216 */
[C---:B------:R-:W-:Y:S01]  /*0730*/  @!P4 SHF.L.U32 R9, R18.reuse, 0x1, RZ ;  /* 0x000000011209c819 */ /* 0x040fe200000006ff */
[----:B------:R-:W1:Y:S01]  /*0740*/  LDC.64 R14, c[0x0][0x380] ;  /* 0x0000e000ff0e7b82 */ /* 0x000e620000000a00 */
[----:B------:R-:W-:Y:S02]  /*0750*/  @!P4 IADD3.X R19, PT, PT, RZ, R19, RZ, P1, !PT ;  /* 0x00000013ff13c210 */ /* 0x000fe40000ffe4ff */
[----:B------:R-:W-:Y:S02]  /*0760*/  @!P4 LOP3.LUT R9, R9, 0xfffffffc, RZ, 0xc0, !PT ;  /* 0xfffffffc0909c812 */ /* 0x000fe400078ec0ff */
[----:B------:R-:W-:Y:S02]  /*0770*/  @!P4 SHF.L.U64.HI R18, R18, 0x1, R19 ;  /* 0x000000011212c819 */ /* 0x000fe40000010213 */
[----:B------:R-:W-:-:S02]  /*0780*/  @!P3 IADD3 R19, PT, PT, R23, R17, RZ ;  /* 0x000000111713b210 */ /* 0x000fc40007ffe0ff */
[----:B---3--:R-:W-:Y:S01]  /*0790*/  @!P4 IADD3 R8, P1, PT, R9, R12, RZ ;  /* 0x0000000c0908c210 */ /* 0x008fe20007f3e0ff */
[----:B--2---:R-:W-:Y:S01]  /*07a0*/  @!P2 IMAD R12, R25, R10, RZ ;  /* 0x0000000a190ca224 */ /* 0x004fe200078e02ff */
[----:B------:R-:W-:Y:S02]  /*07b0*/  @!P2 MOV R17, RZ ;  /* 0x000000ff0011a202 */ /* 0x000fe40000000f00 */
[----:B------:R-:W-:Y:S01]  /*07c0*/  P2R R0, PR, RZ, 0x1 ;  /* 0x00000001ff007803 */ /* 0x000fe20000000000 */
[----:B------:R-:W-:Y:S01]  /*07d0*/  @!P4 IMAD.X R9, R18, 0x1, R13, P1 ;  /* 0x000000011209c824 */ /* 0x000fe200008e060d */
[----:B------:R-:W-:Y:S01]  /*07e0*/  @!P3 LEA.HI R18, P1, R19, R16, RZ, 0x1 ;  /* 0x000000101312b211 */ /* 0x000fe200078308ff */
[----:B------:R-:W-:Y:S01]  /*07f0*/  @!P2 IMAD R23, R27, R11, R12 ;  /* 0x0000000b1b17a224 */ /* 0x000fe200078e020c */
[----:B------:R-:W-:Y:S01]  /*0800*/  @!P2 MOV R16, R26 ;  /* 0x0000001a0010a202 */ /* 0x000fe20000000f00 */
[----:B------:R-:W2:Y:S01]  /*0810*/  LDC.64 R12, c[0x0][0x380] ;  /* 0x0000e000ff0c7b82 */ /* 0x000ea20000000a00 */
[----:B------:R-:W-:-:S02]  /*0820*/  @!P3 SHF.L.U32 R11, R18, 0x1, RZ ;  /* 0x00000001120bb819 */ /* 0x000fc400000006ff */
[----:B------:R-:W-:Y:S01]  /*0830*/  @!P3 IADD3.X R19, PT, PT, RZ, R19, RZ, P1, !PT ;  /* 0x00000013ff13b210 */ /* 0x000fe20000ffe4ff */
[----:B------:R-:W-:Y:S01]  /*0840*/  @!P2 IMAD.WIDE.U32 R16, R27, R10, R16 ;  /* 0x0000000a1b10a225 */ /* 0x000fe200078e0010 */
[----:B------:R-:W-:Y:S02]  /*0850*/  @!P3 LOP3.LUT R11, R11, 0xfffffffc, RZ, 0xc0, !PT ;  /* 0xfffffffc0b0bb812 */ /* 0x000fe400078ec0ff */
[----:B------:R-:W-:Y:S02]  /*0860*/  @!P3 SHF.L.U64.HI R18, R18, 0x1, R19 ;  /* 0x000000011212b819 */ /* 0x000fe40000010213 */
[----:B-1----:R-:W-:Y:S02]  /*0870*/  @!P3 IADD3 R10, P1, PT, R11, R14, RZ ;  /* 0x0000000e0b0ab210 */ /* 0x002fe40007f3e0ff */
[----:B------:R-:W-:Y:S02]  /*0880*/  @!P2 IADD3 R19, PT, PT, R23, R17, RZ ;  /* 0x000000111713a210 */ /* 0x000fe40007ffe0ff */
[----:B------:R-:W-:Y:S01]  /*0890*/  @!P5 R2UR UR8, R20 ;  /* 0x000000001408d2ca */ /* 0x000fe200000e0000 */
[----:B------:R-:W-:Y:S01]  /*08a0*/  @!P3 IMAD.X R11, R18, 0x1, R15, P1 ;  /* 0x00000001120bb824 */ /* 0x000fe200008e060f */
[----:B------:R-:W-:Y:S01]  /*08b0*/  @!P2 LEA.HI R16, P1, R19, R16, RZ, 0x1 ;  /* 0x000000101310a211 */ /* 0x000fe200078308ff */
[----:B------:R-:W1:Y:S01]  /*08c0*/  LDC.64 R14, c[0x0][0x388] ;  /* 0x0000e200ff0e7b82 */ /* 0x000e620000000a00 */
[----:B------:R-:W-:-:S02]  /*08d0*/  @!P5 R2UR UR9, R21 ;  /* 0x000000001509d2ca */ /* 0x000fc400000e0000 */
[C---:B------:R-:W-:Y:S02]  /*08e0*/  @!P2 SHF.L.U32 R17, R16.reuse, 0x1, RZ ;  /* 0x000000011011a819 */ /* 0x040fe400000006ff */
[----:B------:R-:W-:Y:S02]  /*08f0*/  @!P2 IADD3.X R19, PT, PT, RZ, R19, RZ, P1, !PT ;  /* 0x00000013ff13a210 */ /* 0x000fe40000ffe4ff */
[----:B------:R-:W-:Y:S02]  /*0900*/  @!P2 LOP3.LUT R17, R17, 0xfffffffc, RZ, 0xc0, !PT ;  /* 0xfffffffc1111a812 */ /* 0x000fe400078ec0ff */
[----:B------:R-:W-:Y:S02]  /*0910*/  @!P2 SHF.L.U64.HI R16, R16, 0x1, R19 ;  /* 0x000000011010a819 */ /* 0x000fe40000010213 */
[----:B--2---:R-:W-:Y:S02]  /*0920*/  @!P2 IADD3 R12, P1, PT, R17, R12, RZ ;  /* 0x0000000c110ca210 */ /* 0x004fe40007f3e0ff */
[----:B------:R-:W-:Y:S01]  /*0930*/  @!P3 R2UR UR6, R20 ;  /* 0x000000001406b2ca */ /* 0x000fe200000e0000 */
[----:B------:R-:W2:Y:S01]  /*0940*/  @!P5 LDG.E R6, desc[UR8][R6.64] ;  /* 0x000000080606d981 */ /* 0x000ea2000c1e1900 */
[----:B------:R-:W-:-:S02]  /*0950*/  @!P2 IADD3.X R13, PT, PT, R16, R13, RZ, P1, !PT ;  /* 0x0000000d100da210 */ /* 0x000fc40000ffe4ff */
[----:B------:R-:W-:-:S04]  /*0960*/  ISETP.GE.U32.AND P1, PT, R24, UR40, PT ;  /* 0x0000002818007c0c */ /* 0x000fc8000bf26070 */
[----:B------:R-:W-:-:S13]  /*0970*/  ISETP.GE.AND.EX P1, PT, RZ, UR41, PT, P1 ;  /* 0x00000029ff007c0c */ /* 0x000fda000bf26310 */
[----:B-1----:R-:W-:Y:S01]  /*0980*/  @!P1 IMAD R16, R25, R14, RZ ;  /* 0x0000000e19109224 */ /* 0x002fe200078e02ff */
[----:B------:R-:W-:-:S03]  /*0990*/  @!P1 MOV R17, RZ ;  /* 0x000000ff00119202 */ /* 0x000fc60000000f00 */
[----:B------:R-:W-:Y:S01]  /*09a0*/  @!P1 IMAD R19, R27, R15, R16 ;  /* 0x0000000f1b139224 */ /* 0x000fe200078e0210 */
[----:B------:R-:W-:-:S05]  /*09b0*/  @!P1 MOV R16, R24 ;  /* 0x0000001800109202 */ /* 0x000fca0000000f00 */
[----:B------:R-:W-:-:S04]  /*09c0*/  @!P1 IMAD.WIDE.U32 R14, R27, R14, R16 ;  /* 0x0000000e1b0e9225 */ /* 0x000fc800078e0010 */
[----:B------:R-:W-:Y:S02]  /*09d0*/  @!P1 IMAD.IADD R17, R19, 0x1, R15 ;  /* 0x0000000113119824 */ /* 0x000fe400078e020f */
[----:B------:R-:W1:Y:S03]  /*09e0*/  LDC.64 R18, c[0x0][0x380] ;  /* 0x0000e000ff127b82 */ /* 0x000e660000000a00 */
[----:B------:R-:W-:-:S04]  /*09f0*/  @!P1 LEA.HI R14, P0, R17, R14, RZ, 0x1 ;  /* 0x0000000e110e9211 */ /* 0x000fc800078108ff */
[C---:B------:R-:W-:Y:S02]  /*0a00*/  @!P1 SHF.L.U32 R15, R14.reuse, 0x1, RZ ;  /* 0x000000010e0f9819 */ /* 0x040fe400000006ff */
[----:B------:R-:W-:Y:S02]  /*0a10*/  @!P1 IADD3.X R17, PT, PT, RZ, R17, RZ, P0, !PT ;  /* 0x00000011ff119210 */ /* 0x000fe400007fe4ff */
[----:B------:R-:W-:Y:S02]  /*0a20*/  @!P1 LOP3.LUT R15, R15, 0xfffffffc, RZ, 0xc0, !PT ;  /* 0xfffffffc0f0f9812 */ /* 0x000fe400078ec0ff */
[----:B------:R-:W-:Y:S02]  /*0a30*/  @!P1 SHF.L.U64.HI R16, R14, 0x1, R17 ;  /* 0x000000010e109819 */ /* 0x000fe40000010211 */
[----:B-1----:R-:W-:-:S04]  /*0a40*/  @!P1 IADD3 R14, P0, PT, R15, R18, RZ ;  /* 0x000000120f0e9210 */ /* 0x002fc80007f1e0ff */
[----:B------:R-:W-:Y:S02]  /*0a50*/  @!P1 IADD3.X R15, PT, PT, R16, R19, RZ, P0, !PT ;  /* 0x00000013100f9210 */ /* 0x000fe400007fe4ff */
[----:B------:R-:W-:-:S13]  /*0a60*/  ISETP.NE.AND P0, PT, R0, RZ, PT ;  /* 0x000000ff0000720c */ /* 0x000fda0003f05270 */
[----:B------:R-:W-:Y:S02]  /*0a70*/  @!P0 R2UR UR4, R20 ;  /* 0x00000000140482ca */ /* 0x000fe400000e0000 */
[C---:B------:R-:W-:Y:S02]  /*0a80*/  @!P0 R2UR UR5, R21.reuse ;  /* 0x00000000150582ca */ /* 0x040fe400000e0000 */
[----:B------:R-:W-:-:S11]  /*0a90*/  @!P3 R2UR UR7, R21 ;  /* 0x000000001507b2ca */ /* 0x000fd600000e0000 */
[----:B------:R-:W3:Y:S01]  /*0aa0*/  @!P0 LDG.E R4, desc[UR4][R4.64] ;  /* 0x0000000404048981 */ /* 0x000ee2000c1e1900 */
[C---:B------:R-:W-:Y:S02]  /*0ab0*/  @!P4 R2UR UR4, R20.reuse ;  /* 0x000000001404c2ca */ /* 0x040fe400000e0000 */
[C---:B------:R-:W-:Y:S01]  /*0ac0*/  @!P4 R2UR UR5, R21.reuse ;  /* 0x000000001505c2ca */ /* 0x040fe200000e0000 */
[----:B------:R-:W5:Y:S01]  /*0ad0*/  @!P3 LDG.E R11, desc[UR6][R10.64] ;  /* 0x000000060a0bb981 */ /* 0x000f62000c1e1900 */
[----:B------:R-:W-:Y:S02]  /*0ae0*/  @!P1 R2UR UR8, R20 ;  /* 0x00000000140892ca */ /* 0x000fe400000e0000 */
[----:B------:R-:W-:-:S09]  /*0af0*/  @!P1 R2UR UR9, R21 ;  /* 0x00000000150992ca */ /* 0x000fd200000e0000 */
[----:B------:R-:W5:Y:S01]  /*0b00*/  @!P4 LDG.E R9, desc[UR4][R8.64] ;  /* 0x000000040809c981 */ /* 0x000f62000c1e1900 */
[----:B------:R-:W-:Y:S02]  /*0b10*/  @!P2 R2UR UR4, R20 ;  /* 0x000000001404a2ca */ /* 0x000fe400000e0000 */
[----:B------:R-:W-:Y:S01]  /*0b20*/  @!P2 R2UR UR5, R21 ;  /* 0x000000001505a2ca */ /* 0x000fe200000e0000 */
[----:B------:R-:W5:-:S12]  /*0b30*/  @!P1 LDG.E R14, desc[UR8][R14.64] ;  /* 0x000000080e0e9981 */ /* 0x000f58000c1e1900 */
[----:B------:R1:W5:Y:S01]  /*0b40*/  @!P2 LDG.E R12, desc[UR4][R12.64] ;  /* 0x000000040c0ca981 */ /* 0x000362000c1e1900 */
[----:B------:R-:W-:Y:S02]  /*0b50*/  MOV R22, 0xff800000 ;  /* 0xff80000000167802 */ /* 0x000fe40000000f00 */
[----:B------:R-:W-:Y:S02]  /*0b60*/  MOV R29, 0xff800000 ;  /* 0xff800000001d7802 */ /* 0x000fe40000000f00 */
[----:B------:R-:W-:Y:S02]  /*0b70*/  MOV R18, 0xff800000 ;  /* 0xff80000000127802 */ /* 0x000fe40000000f00 */
[----:B------:R-:W-:Y:S01]  /*0b80*/  MOV R31, 0xff800000 ;  /* 0xff800000001f7802 */ /* 0x000fe20000000f00 */
[----:B-1----:R-:W-:Y:S01]  /*0b90*/  IMAD.MOV.U32 R13, RZ, RZ, -0x800000 ;  /* 0xff800000ff0d7424 */ /* 0x002fe200078e00ff */
[----:B------:R-:W-:Y:S02]  /*0ba0*/  MOV R5, 0xff800000 ;  /* 0xff80000000057802 */ /* 0x000fe40000000f00 */
[----:B------:R-:W-:-:S02]  /*0bb0*/  MOV R23, 0xff800000 ;  /* 0xff80000000177802 */ /* 0x000fc40000000f00 */
[----:B------:R-:W-:Y:S02]  /*0bc0*/  MOV R8, 0xff800000 ;  /* 0xff80000000087802 */ /* 0x000fe40000000f00 */
[----:B------:R-:W-:Y:S02]  /*0bd0*/  MOV R7, 0xff800000 ;  /* 0xff80000000077802 */ /* 0x000fe40000000f00 */
[----:B------:R-:W-:Y:S02]  /*0be0*/  MOV R16, 0xff800000 ;  /* 0xff80000000107802 */ /* 0x000fe40000000f00 */
[----:B------:R-:W-:Y:S02]  /*0bf0*/  MOV R10, 0xff800000 ;  /* 0xff800000000a7802 */ /* 0x000fe40000000f00 */
[----:B------:R-:W-:Y:S01]  /*0c00*/  MOV R19, 0xff800000 ;  /* 0xff80000000137802 */ /* 0x000fe20000000f00 */
[----:B------:R-:W-:Y:S01]  /*0c10*/  IMAD.MOV.U32 R17, RZ, RZ, -0x800000 ;  /* 0xff800000ff117424 */ /* 0x000fe200078e00ff */
[----:B------:R-:W-:Y:S01]  /*0c20*/  UMOV UR4, 0xffffffff ;  /* 0xffffffff00047882 */ /* 0x000fe20000000000 */
[----:B----4-:R-:W-:-:S02]  /*0c30*/  @!P6 PRMT R0, R2, 0x7632, R0 ;  /* 0x000076320200e816 */ /* 0x010fc40000000000 */
[----:B------:R-:W-:-:S03]  /*0c40*/  @!P6 SHF.L.U32 R31, R2, 0x10, RZ ;  /* 0x00000010021fe819 */ /* 0x000fc600000006ff */
[----:B------:R-:W-:Y:S02]  /*0c50*/  @!P6 IMAD.U32 R18, R0, 0x10000, RZ ;  /* 0x000100000012e824 */ /* 0x000fe400078e00ff */
[C---:B---3--:R-:W-:Y:S01]  /*0c60*/  @!P0 IMAD.U32 R22, R4.reuse, 0x10000, RZ ;  /* 0x0001000004168824 */ /* 0x048fe200078e00ff */
[----:B------:R-:W-:-:S04]  /*0c70*/  @!P0 PRMT R4, R4, 0x7632, R4 ;  /* 0x0000763204048816 */ /* 0x000fc80000000004 */
[----:B------:R-:W-:Y:S02]  /*0c80*/  @!P0 SHF.L.U32 R29, R4, 0x10, RZ ;  /* 0x00000010041d8819 */ /* 0x000fe400000006ff */
[----:B------:R-:W-:Y:S02]  /*0c90*/  MOV R4, 0xff800000 ;  /* 0xff80000000047802 */ /* 0x000fe40000000f00 */
[C---:B--2---:R-:W-:Y:S02]  /*0ca0*/  @!P5 SHF.L.U32 R4, R6.reuse, 0x10, RZ ;  /* 0x000000100604d819 */ /* 0x044fe400000006ff */
[----:B------:R-:W-:Y:S02]  /*0cb0*/  @!P5 PRMT R6, R6, 0x7632, R6 ;  /* 0x000076320606d816 */ /* 0x000fe40000000006 */
[----:B------:R-:W-:Y:S02]  /*0cc0*/  @!P0 FMNMX3 R13, R22, -INF , R29, !PT ;  /* 0xff800000160d8876 */ /* 0x000fe4000780001d */
[----:B------:R-:W-:-:S02]  /*0cd0*/  @!P5 SHF.L.U32 R5, R6, 0x10, RZ ;  /* 0x000000100605d819 */ /* 0x000fc400000006ff */
[----:B-----5:R-:W-:Y:S02]  /*0ce0*/  @!P4 PRMT R0, R9, 0x7632, R0 ;  /* 0x000076320900c816 */ /* 0x020fe40000000000 */
[----:B------:R-:W-:Y:S01]  /*0cf0*/  @!P6 FMNMX3 R13, R13, R31, R18, !PT ;  /* 0x0000001f0d0de276 */ /* 0x000fe20007800012 */
[----:B------:R-:W-:Y:S01]  /*0d00*/  @!P3 IMAD.U32 R23, R11, 0x10000, RZ ;  /* 0x000100000b17b824 */ /* 0x000fe200078e00ff */
[----:B------:R-:W-:Y:S02]  /*0d10*/  @!P4 SHF.L.U32 R7, R9, 0x10, RZ ;  /* 0x000000100907c819 */ /* 0x000fe400000006ff */
[----:B------:R-:W-:Y:S02]  /*0d20*/  @!P4 SHF.L.U32 R8, R0, 0x10, RZ ;  /* 0x000000100008c819 */ /* 0x000fe400000006ff */
[----:B------:R-:W-:Y:S02]  /*0d30*/  @!P3 PRMT R11, R11, 0x7632, R11 ;  /* 0x000076320b0bb816 */ /* 0x000fe4000000000b */
[----:B------:R-:W-:-:S02]  /*0d40*/  @!P5 FMNMX3 R13, R13, R4, R5, !PT ;  /* 0x000000040d0dd276 */ /* 0x000fc40007800005 */
[----:B------:R-:W-:Y:S02]  /*0d50*/  @!P3 SHF.L.U32 R16, R11, 0x10, RZ ;  /* 0x000000100b10b819 */ /* 0x000fe400000006ff */
[----:B------:R-:W-:Y:S02]  /*0d60*/  @!P4 FMNMX3 R13, R13, R7, R8, !PT ;  /* 0x000000070d0dc276 */ /* 0x000fe40007800008 */
[C---:B------:R-:W-:Y:S02]  /*0d70*/  @!P2 PRMT R0, R12.reuse, 0x7632, R0 ;  /* 0x000076320c00a816 */ /* 0x040fe40000000000 */
[----:B------:R-:W-:Y:S02]  /*0d80*/  @!P2 SHF.L.U32 R19, R12, 0x10, RZ ;  /* 0x000000100c13a819 */ /* 0x000fe400000006ff */
[----:B------:R-:W-:Y:S02]  /*0d90*/  @!P2 SHF.L.U32 R10, R0, 0x10, RZ ;  /* 0x00000010000aa819 */ /* 0x000fe400000006ff */
[----:B------:R-:W-:-:S02]  /*0da0*/  @!P1 PRMT R0, R14, 0x7632, R0 ;  /* 0x000076320e009816 */ /* 0x000fc40000000000 */
[----:B------:R-:W-:Y:S02]  /*0db0*/  @!P3 FMNMX3 R13, R13, R23, R16, !PT ;  /* 0x000000170d0db276 */ /* 0x000fe40007800010 */
[----:B------:R-:W-:Y:S02]  /*0dc0*/  MOV R6, 0xff800000 ;  /* 0xff80000000067802 */ /* 0x000fe40000000f00 */
[----:B------:R-:W-:Y:S02]  /*0dd0*/  @!P1 SHF.L.U32 R17, R14, 0x10, RZ ;  /* 0x000000100e119819 */ /* 0x000fe400000006ff */
[----:B------:R-:W-:Y:S02]  /*0de0*/  @!P1 SHF.L.U32 R6, R0, 0x10, RZ ;  /* 0x0000001000069819 */ /* 0x000fe400000006ff */
[----:B------:R-:W-:-:S04]  /*0df0*/  @!P2 FMNMX3 R13, R13, R19, R10, !PT ;  /* 0x000000130d0da276 */ /* 0x000fc8000780000a */
[----:B------:R-:W-:Y:S01]  /*0e00*/  @!P1 FMNMX3 R13, R13, R17, R6, !PT ;  /* 0x000000110d0d9276 */ /* 0x000fe20007800006 */
        /* <DEDUP_REMOVED lines=22> */
[----:B------:R-:W-:Y:S01]  /*0f70*/  FFMA.SAT R48, R46, R9, 0.5 ;  /* 0x3f0000002e307423 */ /* 0x000fe20000002009 */
[C---:B------:R-:W-:Y:S01]  /*0f80*/  FADD R8, -R12.reuse, R17 ;  /* 0x000000110c087221 */ /* 0x040fe20000000100 */
[----:B------:R-:W-:Y:S01]  /*0f90*/  FADD R22, -R12, R4 ;  /* 0x000000040c167221 */ /* 0x000fe20000000100 */
[----:B------:R-:W-:Y:S01]  /*0fa0*/  FADD R5, R7, -12583039 ;  /* 0xcb40007f07057421 */ /* 0x000fe20000000000 */
[----:B------:R-:W-:Y:S01]  /*0fb0*/  FFMA.RM R3, R48, R11, 12582913 ;  /* 0x4b40000130037423 */ /* 0x000fe2000000400b */
[----:B------:R-:W-:Y:S01]  /*0fc0*/  FFMA.SAT R48, R42, R9, 0.5 ;  /* 0x3f0000002a307423 */ /* 0x000fe20000002009 */
[----:B------:R-:W-:Y:S01]  /*0fd0*/  FADD R4, -R12, R23 ;  /* 0x000000170c047221 */ /* 0x000fe20000000100 */
[----:B------:R-:W-:Y:S01]  /*0fe0*/  FFMA R5, R44, 1.4426950216293334961, -R5 ;  /* 0x3fb8aa3b2c057823 */ /* 0x000fe20000000805 */
[C---:B------:R-:W-:Y:S01]  /*0ff0*/  FADD R16, -R12.reuse, R16 ;  /* 0x000000100c107221 */ /* 0x040fe20000000100 */
[C---:B------:R-:W-:Y:S01]  /*1000*/  FADD R14, -R12.reuse, R19 ;  /* 0x000000130c0e7221 */ /* 0x040fe20000000100 */
[----:B------:R-:W-:Y:S01]  /*1010*/  FADD R10, -R12, R10 ;  /* 0x0000000a0c0a7221 */ /* 0x000fe20000000100 */
[----:B------:R-:W-:Y:S01]  /*1020*/  FFMA R44, R44, 1.925963033500011079e-08, R5 ;  /* 0x32a570602c2c7823 */ /* 0x000fe20000000005 */
[----:B------:R-:W-:Y:S01]  /*1030*/  FFMA.RM R5, R48, R11, 12582913 ;  /* 0x4b40000130057423 */ /* 0x000fe2000000400b */
[----:B------:R-:W-:Y:S01]  /*1040*/  FADD R12, -R12, R6 ;  /* 0x000000060c0c7221 */ /* 0x000fe20000000100 */
[----:B------:R-:W-:Y:S01]  /*1050*/  FADD R13, R3, -12583039 ;  /* 0xcb40007f030d7421 */ /* 0x000fe20000000000 */
[-C--:B------:R-:W-:Y:S01]  /*1060*/  FFMA.SAT R6, R40, R9.reuse, 0.5 ;  /* 0x3f00000028067423 */ /* 0x080fe20000002009 */
[----:B------:R-:W-:Y:S01]  /*1070*/  FADD R17, R5, -12583039 ;  /* 0xcb40007f05117421 */ /* 0x000fe20000000000 */
[----:B------:R-:W-:Y:S01]  /*1080*/  FFMA.SAT R48, R0, R9, 0.5 ;  /* 0x3f00000000307423 */ /* 0x000fe20000002009 */
[----:B------:R-:W-:Y:S01]  /*1090*/  FFMA R13, R46, 1.4426950216293334961, -R13 ;  /* 0x3fb8aa3b2e0d7823 */ /* 0x000fe2000000080d */
[----:B------:R-:W-:Y:S01]  /*10a0*/  FFMA.RM R15, R6, R11, 12582913 ;  /* 0x4b400001060f7423 */ /* 0x000fe2000000400b */
[----:B------:R-:W-:Y:S01]  /*10b0*/  FFMA R17, R42, 1.4426950216293334961, -R17 ;  /* 0x3fb8aa3b2a117823 */ /* 0x000fe20000000811 */
[----:B------:R-:W-:Y:S01]  /*10c0*/  FFMA.SAT R6, R22, R9, 0.5 ;  /* 0x3f00000016067423 */ /* 0x000fe20000002009 */
[----:B------:R-:W-:Y:S01]  /*10d0*/  FFMA R46, R46, 1.925963033500011079e-08, R13 ;  /* 0x32a570602e2e7823 */ /* 0x000fe2000000000d */
[----:B------:R-:W-:Y:S01]  /*10e0*/  FADD R13, R15, -12583039 ;  /* 0xcb40007f0f0d7421 */ /* 0x000fe20000000000 */
[----:B------:R-:W-:Y:S01]  /*10f0*/  FFMA R42, R42, 1.925963033500011079e-08, R17 ;  /* 0x32a570602a2a7823 */ /* 0x000fe20000000011 */
[----:B------:R-:W-:Y:S01]  /*1100*/  IMAD.SHL.U32 R3, R3, 0x800000, RZ ;  /* 0x0080000003037824 */ /* 0x000fe200078e00ff */
[----:B------:R1:W2:Y:S01]  /*1110*/  MUFU.EX2 R17, R44 ;  /* 0x0000002c00117308 */ /* 0x0002a20000000800 */
[----:B------:R-:W-:-:S04]  /*1120*/  FFMA R13, R40, 1.4426950216293334961, -R13 ;  /* 0x3fb8aa3b280d7823 */ /* 0x000fc8000000080d */
[----:B------:R-:W-:Y:S01]  /*1130*/  FFMA R40, R40, 1.925963033500011079e-08, R13 ;  /* 0x32a5706028287823 */ /* 0x000fe2000000000d */
[-C--:B------:R-:W-:Y:S01]  /*1140*/  FFMA.RM R13, R6, R11.reuse, 12582913 ;  /* 0x4b400001060d7423 */ /* 0x080fe2000000400b */
[----:B------:R-:W-:Y:S01]  /*1150*/  SHF.L.U32 R6, R7, 0x17, RZ ;  /* 0x0000001707067819 */ /* 0x000fe200000006ff */
[----:B------:R-:W-:Y:S01]  /*1160*/  FFMA.RM R7, R48, R11, 12582913 ;  /* 0x4b40000130077423 */ /* 0x000fe2000000400b */
[----:B-1----:R-:W-:Y:S01]  /*1170*/  FFMA.SAT R44, R2, R9, 0.5 ;  /* 0x3f000000022c7423 */ /* 0x002fe20000002009 */
[----:B------:R-:W-:Y:S01]  /*1180*/  FADD R19, R13, -12583039 ;  /* 0xcb40007f0d137421 */ /* 0x000fe20000000000 */
[----:B------:R-:W1:Y:S03]  /*1190*/  MUFU.EX2 R46, R46 ;  /* 0x0000002e002e7308 */ /* 0x000e660000000800 */
[----:B------:R-:W-:Y:S01]  /*11a0*/  FFMA R19, R22, 1.4426950216293334961, -R19 ;  /* 0x3fb8aa3b16137823 */ /* 0x000fe20000000813 */
[----:B--2---:R-:W-:Y:S01]  /*11b0*/  FMUL R6, R6, R17 ;  /* 0x0000001106067220 */ /* 0x004fe20000400000 */
[----:B------:R-:W-:-:S02]  /*11c0*/  FADD R17, R7, -12583039 ;  /* 0xcb40007f07117421 */ /* 0x000fc40000000000 */
[----:B------:R-:W-:Y:S01]  /*11d0*/  FFMA R22, R22, 1.925963033500011079e-08, R19 ;  /* 0x32a5706016167823 */ /* 0x000fe20000000013 */
[----:B------:R-:W-:Y:S01]  /*11e0*/  MUFU.EX2 R42, R42 ;  /* 0x0000002a002a7308 */ /* 0x000fe20000000800 */
[----:B------:R-:W-:-:S04]  /*11f0*/  FFMA R17, R0, 1.4426950216293334961, -R17 ;  /* 0x3fb8aa3b00117823 */ /* 0x000fc80000000811 */
[----:B------:R-:W-:Y:S01]  /*1200*/  FFMA R29, R0, 1.925963033500011079e-08, R17 ;  /* 0x32a57060001d7823 */ /* 0x000fe20000000011 */
[----:B------:R-:W-:Y:S01]  /*1210*/  FFMA.RM R17, R44, R11, 12582913 ;  /* 0x4b4000012c117423 */ /* 0x000fe2000000400b */
[----:B------:R-:W-:Y:S01]  /*1220*/  FFMA.SAT R44, R18, R9, 0.5 ;  /* 0x3f000000122c7423 */ /* 0x000fe20000002009 */
[----:B-1----:R-:W-:Y:S02]  /*1230*/  FMUL R0, R3, R46 ;  /* 0x0000002e03007220 */ /* 0x002fe40000400000 */
[----:B------:R-:W-:Y:S01]  /*1240*/  FADD R19, R17, -12583039 ;  /* 0xcb40007f11137421 */ /* 0x000fe20000000000 */
[----:B------:R-:W1:Y:S03]  /*1250*/  MUFU.EX2 R3, R40 ;  /* 0x0000002800037308 */ /* 0x000e660000000800 */
[----:B------:R-:W-:-:S04]  /*1260*/  FFMA R19, R2, 1.4426950216293334961, -R19 ;  /* 0x3fb8aa3b02137823 */ /* 0x000fc80000000813 */
[----:B------:R-:W-:Y:S01]  /*1270*/  FFMA R19, R2, 1.925963033500011079e-08, R19 ;  /* 0x32a5706002137823 */ /* 0x000fe20000000013 */
[----:B------:R-:W-:Y:S01]  /*1280*/  SHF.L.U32 R2, R15, 0x17, RZ ;  /* 0x000000170f027819 */ /* 0x000fe200000006ff */
[----:B------:R-:W-:Y:S01]  /*1290*/  FFMA.RM R15, R44, R11, 12582913 ;  /* 0x4b4000012c0f7423 */ /* 0x000fe2000000400b */
[----:B------:R-:W-:Y:S03]  /*12a0*/  MUFU.EX2 R40, R29 ;  /* 0x0000001d00287308 */ /* 0x000fe60000000800 */
[C---:B------:R-:W-:Y:S01]  /*12b0*/  FADD R23, R15.reuse, -12583039 ;  /* 0xcb40007f0f177421 */ /* 0x040fe20000000000 */
[----:B------:R-:W-:-:S03]  /*12c0*/  IMAD.SHL.U32 R15, R15, 0x800000, RZ ;  /* 0x008000000f0f7824 */ /* 0x000fc600078e00ff */
[----:B------:R-:W-:Y:S01]  /*12d0*/  FFMA R23, R18, 1.4426950216293334961, -R23 ;  /* 0x3fb8aa3b12177823 */ /* 0x000fe20000000817 */
[----:B-1----:R-:W-:Y:S01]  /*12e0*/  FMUL R2, R2, R3 ;  /* 0x0000000302027220 */ /* 0x002fe20000400000 */
[----:B------:R-:W-:Y:S02]  /*12f0*/  SHF.L.U32 R3, R5, 0x17, RZ ;  /* 0x0000001705037819 */ /* 0x000fe400000006ff */
[----:B------:R-:W-:Y:S01]  /*1300*/  FFMA R23, R18, 1.925963033500011079e-08, R23 ;  /* 0x32a5706012177823 */ /* 0x000fe20000000017 */
[-C--:B------:R-:W-:Y:S01]  /*1310*/  FFMA.SAT R18, R4, R9.reuse, 0.5 ;  /* 0x3f00000004127423 */ /* 0x080fe20000002009 */
[----:B------:R-:W1:Y:S01]  /*1320*/  MUFU.EX2 R5, R22 ;  /* 0x0000001600057308 */ /* 0x000e620000000800 */
[----:B------:R-:W-:Y:S01]  /*1330*/  FMUL R3, R3, R42 ;  /* 0x0000002a03037220 */ /* 0x000fe20000400000 */
[----:B------:R-:W-:Y:S01]  /*1340*/  FFMA.SAT R42, R16, R9, 0.5 ;  /* 0x3f000000102a7423 */ /* 0x000fe20000002009 */
[----:B------:R-:W-:-:S04]  /*1350*/  FFMA.RM R18, R18, R11, 12582913 ;  /* 0x4b40000112127423 */ /* 0x000fc8000000400b */
[C---:B------:R-:W-:Y:S01]  /*1360*/  FADD R31, R18.reuse, -12583039 ;  /* 0xcb40007f121f7421 */ /* 0x040fe20000000000 */
[----:B------:R-:W-:-:S03]  /*1370*/  SHF.L.U32 R18, R18, 0x17, RZ ;  /* 0x0000001712127819 */ /* 0x000fc600000006ff */
[----:B------:R-:W-:-:S04]  /*1380*/  FFMA R31, R4, 1.4426950216293334961, -R31 ;  /* 0x3fb8aa3b041f7823 */ /* 0x000fc8000000081f */
[----:B------:R-:W-:Y:S01]  /*1390*/  FFMA R31, R4, 1.925963033500011079e-08, R31 ;  /* 0x32a57060041f7823 */ /* 0x000fe2000000001f */
[----:B------:R-:W-:Y:S01]  /*13a0*/  SHF.L.U32 R4, R13, 0x17, RZ ;  /* 0x000000170d047819 */ /* 0x000fe200000006ff */
[----:B------:R-:W-:Y:S01]  /*13b0*/  FFMA.RM R13, R42, R11, 12582913 ;  /* 0x4b4000012a0d7423 */ /* 0x000fe2000000400b */
[----:B------:R-:W-:-:S03]  /*13c0*/  FFMA.SAT R42, R12, R9, 0.5 ;  /* 0x3f0000000c2a7423 */ /* 0x000fc60000002009 */
[----:B------:R-:W-:Y:S01]  /*13d0*/  FADD R33, R13, -12583039 ;  /* 0xcb40007f0d217421 */ /* 0x000fe20000000000 */
[----:B-1----:R-:W-:Y:S01]  /*13e0*/  FMUL R4, R4, R5 ;  /* 0x0000000504047220 */ /* 0x002fe20000400000 */
[----:B------:R-:W-:Y:S01]  /*13f0*/  SHF.L.U32 R5, R7, 0x17, RZ ;  /* 0x0000001707057819 */ /* 0x000fe200000006ff */
[----:B------:R-:W1:Y:S01]  /*1400*/  MUFU.EX2 R31, R31 ;  /* 0x0000001f001f7308 */ /* 0x000e620000000800 */
[C---:B------:R-:W-:Y:S01]  /*1410*/  FFMA R33, R16.reuse, 1.4426950216293334961, -R33 ;  /* 0x3fb8aa3b10217823 */ /* 0x040fe20000000821 */
[----:B------:R-:W-:Y:S02]  /*1420*/  SHF.L.U32 R13, R13, 0x17, RZ ;  /* 0x000000170d0d7819 */ /* 0x000fe400000006ff */
[----:B------:R-:W-:Y:S01]  /*1430*/  FMUL R5, R5, R40 ;  /* 0x0000002805057220 */ /* 0x000fe20000400000 */
[----:B------:R-:W-:Y:S01]  /*1440*/  FFMA R22, R16, 1.925963033500011079e-08, R33 ;  /* 0x32a5706010167823 */ /* 0x000fe20000000021 */
[----:B------:R-:W-:Y:S02]  /*1450*/  FFMA.SAT R16, R14, R9, 0.5 ;  /* 0x3f0000000e107423 */ /* 0x000fe40000002009 */
[----:B------:R-:W2:Y:S02]  /*1460*/  MUFU.EX2 R40, R19 ;  /* 0x0000001300287308 */ /* 0x000ea40000000800 */
[----:B------:R-:W-:-:S04]  /*1470*/  FFMA.RM R16, R16, R11, 12582913 ;  /* 0x4b40000110107423 */ /* 0x000fc8000000400b */
[C---:B------:R-:W-:Y:S01]  /*1480*/  FADD R7, R16.reuse, -12583039 ;  /* 0xcb40007f10077421 */ /* 0x040fe20000000000 */
[----:B------:R-:W-:Y:S01]  /*1490*/  SHF.L.U32 R16, R16, 0x17, RZ ;  /* 0x0000001710107819 */ /* 0x000fe200000006ff */
[----:B------:R-:W-:Y:S01]  /*14a0*/  MUFU.EX2 R22, R22 ;  /* 0x0000001600167308 */ /* 0x000fe20000000800 */
[----:B-1----:R-:W-:Y:S01]  /*14b0*/  FMUL R18, R18, R31 ;  /* 0x0000001f12127220 */ /* 0x002fe20000400000 */
[----:B------:R-:W-:-:S04]  /*14c0*/  FFMA R7, R14, 1.4426950216293334961, -R7 ;  /* 0x3fb8aa3b0e077823 */ /* 0x000fc80000000807 */
[----:B------:R-:W-:Y:S01]  /*14d0*/  FFMA R29, R14, 1.925963033500011079e-08, R7 ;  /* 0x32a570600e1d7823 */ /* 0x000fe20000000007 */
[----:B------:R-:W-:Y:S01]  /*14e0*/  FFMA.SAT R14, R10, R9, 0.5 ;  /* 0x3f0000000a0e7423 */ /* 0x000fe20000002009 */
[----:B------:R-:W-:-:S03]  /*14f0*/  SHF.L.U32 R7, R17, 0x17, RZ ;  /* 0x0000001711077819 */ /* 0x000fc600000006ff */
[----:B------:R-:W-:Y:S01]  /*1500*/  FFMA.RM R14, R14, R11, 12582913 ;  /* 0x4b4000010e0e7423 */ /* 0x000fe2000000400b */
[----:B------:R-:W1:Y:S01]  /*1510*/  MUFU.EX2 R29, R29 ;  /* 0x0000001d001d7308 */ /* 0x000e620000000800 */
[----:B--2---:R-:W-:Y:S01]  /*1520*/  FMUL R7, R7, R40 ;  /* 0x0000002807077220 */ /* 0x004fe20000400000 */
[----:B------:R-:W-:Y:S01]  /*1530*/  FFMA.SAT R40, R8, R9, 0.5 ;  /* 0x3f00000008287423 */ /* 0x000fe20000002009 */
[----:B------:R-:W-:-:S03]  /*1540*/  FADD R17, R14, -12583039 ;  /* 0xcb40007f0e117421 */ /* 0x000fc60000000000 */
[-C--:B------:R-:W-:Y:S01]  /*1550*/  FFMA.RM R9, R40, R11.reuse, 12582913 ;  /* 0x4b40000128097423 */ /* 0x080fe2000000400b */
[----:B------:R-:W-:Y:S01]  /*1560*/  FFMA R17, R10, 1.4426950216293334961, -R17 ;  /* 0x3fb8aa3b0a117823 */ /* 0x000fe20000000811 */
[----:B------:R-:W-:Y:S01]  /*1570*/  FFMA.RM R11, R42, R11, 12582913 ;  /* 0x4b4000012a0b7423 */ /* 0x000fe2000000400b */
[----:B------:R-:W2:Y:S02]  /*1580*/  MUFU.EX2 R40, R23 ;  /* 0x0000001700287308 */ /* 0x000ea40000000800 */
[----:B------:R-:W-:Y:S01]  /*1590*/  FFMA R10, R10, 1.925963033500011079e-08, R17 ;  /* 0x32a570600a0a7823 */ /* 0x000fe20000000011 */
[C---:B------:R-:W-:Y:S01]  /*15a0*/  FADD R17, R9.reuse, -12583039 ;  /* 0xcb40007f09117421 */ /* 0x040fe20000000000 */
[----:B------:R-:W-:-:S03]  /*15b0*/  SHF.L.U32 R9, R9, 0x17, RZ ;  /* 0x0000001709097819 */ /* 0x000fc600000006ff */
[----:B------:R-:W-:Y:S01]  /*15c0*/  FFMA R17, R8, 1.4426950216293334961, -R17 ;  /* 0x3fb8aa3b08117823 */ /* 0x000fe20000000811 */
[----:B------:R3:W4:Y:S01]  /*15d0*/  MUFU.EX2 R23, R10 ;  /* 0x0000000a00177308 */ /* 0x0007220000000800 */
[----:B-1----:R-:W-:Y:S02]  /*15e0*/  FMUL R16, R16, R29 ;  /* 0x0000001d10107220 */ /* 0x002fe40000400000 */
[----:B------:R-:W-:Y:S01]  /*15f0*/  FFMA R33, R8, 1.925963033500011079e-08, R17 ;  /* 0x32a5706008217823 */ /* 0x000fe20000000011 */
[----:B------:R-:W-:-:S04]  /*1600*/  FADD R17, R11, -12583039 ;  /* 0xcb40007f0b117421 */ /* 0x000fc80000000000 */
[----:B------:R-:W-:Y:S01]  /*1610*/  FFMA R17, R12, 1.4426950216293334961, -R17 ;  /* 0x3fb8aa3b0c117823 */ /* 0x000fe20000000811 */
[----:B--2---:R-:W-:Y:S01]  /*1620*/  FMUL R19, R15, R40 ;  /* 0x000000280f137220 */ /* 0x004fe20000400000 */
[----:B---3--:R-:W-:Y:S02]  /*1630*/  SHF.L.U32 R10, R14, 0x17, RZ ;  /* 0x000000170e0a7819 */ /* 0x008fe400000006ff */
[----:B------:R-:W-:Y:S01]  /*1640*/  FFMA R35, R12, 1.925963033500011079e-08, R17 ;  /* 0x32a570600c237823 */ /* 0x000fe20000000011 */
[----:B------:R-:W-:Y:S01]  /*1650*/  FADD R17, RZ, R6 ;  /* 0x00000006ff117221 */ /* 0x000fe20000000000 */
[----:B------:R-:W1:Y:S03]  /*1660*/  MUFU.EX2 R12, R33 ;  /* 0x00000021000c7308 */ /* 0x000e660000000800 */
[----:B------:R-:W-:Y:S01]  /*1670*/  FADD R17, R17, R0 ;  /* 0x0000000011117221 */ /* 0x000fe20000000000 */
[----:B----4-:R-:W-:-:S03]  /*1680*/  FMUL R10, R10, R23 ;  /* 0x000000170a0a7220 */ /* 0x010fc60000400000 */
[----:B------:R-:W-:Y:S01]  /*1690*/  FADD R8, R17, R2 ;  /* 0x0000000211087221 */ /* 0x000fe20000000000 */
[----:B------:R-:W-:Y:S01]  /*16a0*/  FMUL R17, R13, R22 ;  /* 0x000000160d117220 */ /* 0x000fe20000400000 */
[----:B------:R-:W2:Y:S02]  /*16b0*/  MUFU.EX2 R35, R35 ;  /* 0x0000002300237308 */ /* 0x000ea40000000800 */
        /* <DEDUP_REMOVED lines=8> */
[----:B------:R-:W-:-:S03]  /*1740*/  IMAD.SHL.U32 R8, R11, 0x800000, RZ ;  /* 0x008000000b087824 */ /* 0x000fc600078e00ff */
[----:B------:R-:W-:Y:S01]  /*1750*/  FADD R13, R13, R16 ;  /* 0x000000100d0d7221 */ /* 0x000fe20000000000 */
[----:B--2---:R-:W-:-:S03]  /*1760*/  FMUL R8, R8, R35 ;  /* 0x0000002308087220 */ /* 0x004fc60000400000 */
        /* <DEDUP_REMOVED lines=12> */
.L_x_7030:
        /* <DEDUP_REMOVED lines=11> */
[----:B01----:R-:W-:Y:S05]  /*18e0*/  CALL.REL.NOINC `($__internal_127_$__cuda_sm3x_div_rn_noftz_f32_slowpath) ;  /* 0x0000002000847944 */ /* 0x003fea0003c00000 */
[----:B------:R-:W-:-:S07]  /*18f0*/  MOV R14, R6 ;  /* 0x00000006000e7202 */ /* 0x000fce0000000f00 */
.L_x_6977:
[----:B------:R-:W-:Y:S05]  /*1900*/  BSYNC.RECONVERGENT B2 ;  /* 0x0000000000027941 */ /* 0x000fea0003800200 */
.L_x_6976:
        /* <DEDUP_REMOVED lines=11> */
[----:B01----:R-:W-:Y:S05]  /*19c0*/  CALL.REL.NOINC `($__internal_127_$__cuda_sm3x_div_rn_noftz_f32_slowpath) ;  /* 0x00000020004c7944 */ /* 0x003fea0003c00000 */
[----:B------:R-:W-:-:S07]  /*19d0*/  MOV R15, R6 ;  /* 0x00000006000f7202 */ /* 0x000fce0000000f00 */
.L_x_6979:
[----:B------:R-:W-:Y:S05]  /*19e0*/  BSYNC.RECONVERGENT B2 ;  /* 0x0000000000027941 */ /* 0x000fea0003800200 */
.L_x_6978:
        /* <DEDUP_REMOVED lines=13> */
.L_x_6981:
[----:B------:R-:W-:Y:S05]  /*1ac0*/  BSYNC.RECONVERGENT B2 ;  /* 0x0000000000027941 */ /* 0x000fea0003800200 */
.L_x_6980:
        /* <DEDUP_REMOVED lines=11> */
[----:B01----:R-:W-:Y:S05]  /*1b80*/  CALL.REL.NOINC `($__internal_127_$__cuda_sm3x_div_rn_noftz_f32_slowpath) ;  /* 0x0000001c00dc7944 */ /* 0x003fea0003c00000 */
[----:B------:R-:W-:-:S07]  /*1b90*/  MOV R23, R6 ;  /* 0x0000000600177202 */ /* 0x000fce0000000f00 */
.L_x_6983:
[----:B------:R-:W-:Y:S05]  /*1ba0*/  BSYNC.RECONVERGENT B2 ;  /* 0x0000000000027941 */ /* 0x000fea0003800200 */
.L_x_6982:
        /* <DEDUP_REMOVED lines=13> */
.L_x_6985:
[----:B------:R-:W-:Y:S05]  /*1c80*/  BSYNC.RECONVERGENT B2 ;  /* 0x0000000000027941 */ /* 0x000fea0003800200 */
.L_x_6984:
        /* <DEDUP_REMOVED lines=13> */
.L_x_6987:
[----:B------:R-:W-:Y:S05]  /*1d60*/  BSYNC.RECONVERGENT B2 ;  /* 0x0000000000027941 */ /* 0x000fea0003800200 */
.L_x_6986:
        /* <DEDUP_REMOVED lines=13> */
.L_x_6989:
[----:B------:R-:W-:Y:S05]  /*1e40*/  BSYNC.RECONVERGENT B2 ;  /* 0x0000000000027941 */ /* 0x000fea0003800200 */
.L_x_6988:
        /* <DEDUP_REMOVED lines=13> */
.L_x_6991:
[----:B------:R-:W-:Y:S05]  /*1f20*/  BSYNC.RECONVERGENT B2 ;  /* 0x0000000000027941 */ /* 0x000fea0003800200 */
.L_x_6990:
        /* <DEDUP_REMOVED lines=13> */
.L_x_6993:
[----:B------:R-:W-:Y:S05]  /*2000*/  BSYNC.RECONVERGENT B2 ;  /* 0x0000000000027941 */ /* 0x000fea0003800200 */
.L_x_6992:
        /* <DEDUP_REMOVED lines=13> */
.L_x_6995:
[----:B------:R-:W-:Y:S05]  /*20e0*/  BSYNC.RECONVERGENT B2 ;  /* 0x0000000000027941 */ /* 0x000fea0003800200 */
.L_x_6994:
        /* <DEDUP_REMOVED lines=13> */
.L_x_6997:
[----:B------:R-:W-:Y:S05]  /*21c0*/  BSYNC.RECONVERGENT B2 ;  /* 0x0000000000027941 */ /* 0x000fea0003800200 */
.L_x_6996:
        /* <DEDUP_REMOVED lines=13> */
.L_x_6999:
[----:B------:R-:W-:Y:S05]  /*22a0*/  BSYNC.RECONVERGENT B2 ;  /* 0x0000000000027941 */ /* 0x000fea0003800200 */
.L_x_6998:
        /* <DEDUP_REMOVED lines=13> */
.L_x_7001:
[----:B------:R-:W-:Y:S05]  /*2380*/  BSYNC.RECONVERGENT B2 ;  /* 0x0000000000027941 */ /* 0x000fea0003800200 */
.L_x_7000:
        /* <DEDUP_REMOVED lines=13> */
.L_x_7003:
[----:B------:R-:W-:Y:S05]  /*2460*/  BSYNC.RECONVERGENT B2 ;  /* 0x0000000000027941 */ /* 0x000fea0003800200 */
.L_x_7002:
[----:B------:R-:W2:Y:S01]  /*2470*/  LDC.64 R12, c[0x0][0x3a8] ;  /* 0x0000ea00ff0c7b82 */ /* 0x000ea20000000a00 */
[----:B------:R-:W-:Y:S01]  /*2480*/  BSSY.RECONVERGENT B0, `(.L_x_7004) ;  /* 0x000001e000007945 */ /* 0x000fe20003800200 */
[-C--:B--2---:R-:W-:Y:S02]  /*2490*/  ISETP.GE.U32.AND P3, PT, R34, R12.reuse, PT ;  /* 0x0000000c2200720c */ /* 0x084fe40003f66070 */
        /* <DEDUP_REMOVED lines=8> */
[-C--:B------:R-:W-:Y:S02]  /*2520*/  ISETP.GE.AND.EX P6, PT, RZ, R13.reuse, PT, P6 ;  /* 0x0000000dff00720c */ /* 0x080fe40003fc6360 */
[----:B------:R-:W-:-:S02]  /*2530*/  ISETP.GE.AND.EX P4, PT, RZ, R13, PT, P4 ;  /* 0x0000000dff00720c */ /* 0x000fc40003f86340 */
        /* <DEDUP_REMOVED lines=18> */
.L_x_7005:
[----:B------:R-:W-:Y:S05]  /*2660*/  BSYNC.RECONVERGENT B0 ;  /* 0x0000000000007941 */ /* 0x000fea0003800200 */
.L_x_7004:
[----:B------:R-:W-:Y:S04]  /*2670*/  BSSY.RECONVERGENT B0, `(.L_x_7006) ;  /* 0x0000012000007945 */ /* 0x000fe80003800200 */
[----:B------:R-:W-:Y:S05]  /*2680*/  @P3 BRA `(.L_x_7007) ;  /* 0x0000000000403947 */ /* 0x000fea0003800000 */
[----:B------:R-:W-:Y:S01]  /*2690*/  MOV R35, RZ ;  /* 0x000000ff00237202 */ /* 0x000fe20000000f00 */
[----:B------:R-:W-:Y:S01]  /*26a0*/  IMAD R6, R25, UR38, RZ ;  /* 0x0000002619067c24 */ /* 0x000fe2000f8e02ff */
        /* <DEDUP_REMOVED lines=14> */
.L_x_7007:
[----:B------:R-:W-:Y:S05]  /*2790*/  BSYNC.RECONVERGENT B0 ;  /* 0x0000000000007941 */ /* 0x000fea0003800200 */
.L_x_7006:
        /* <DEDUP_REMOVED lines=8> */
[----:B--23--:R-:W-:-:S05]  /*2820*/  IMAD.WIDE.U32 R12, R27, UR38, R32 ;  /* 0x000000261b0c7c25 */ /* 0x00cfca000f8e0020 */
        /* <DEDUP_REMOVED lines=9> */
.L_x_7009:
[----:B------:R-:W-:Y:S05]  /*28c0*/  BSYNC.RECONVERGENT B0 ;  /* 0x0000000000007941 */ /* 0x000fea0003800200 */
.L_x_7008:
[----:B------:R-:W-:Y:S04]  /*28d0*/  BSSY.RECONVERGENT B0, `(.L_x_7010) ;  /* 0x0000012000007945 */ /* 0x000fe80003800200 */
[----:B------:R-:W-:Y:S05]  /*28e0*/  @P1 BRA `(.L_x_7011) ;  /* 0x0000000000401947 */ /* 0x000fea0003800000 */
[----:B-1----:R-:W-:Y:S02]  /*28f0*/  HFMA2 R31, -RZ, RZ, 0, 0 ;  /* 0x00000000ff1f7431 */ /* 0x002fe400000001ff */
[----:B------:R-:W-:Y:S01]  /*2900*/  IMAD R0, R25, UR38, RZ ;  /* 0x0000002619007c24 */ /* 0x000fe2000f8e02ff */
[----:B------:R-:W-:Y:S02]  /*2910*/  R2UR UR4, R20 ;  /* 0x00000000140472ca */ /* 0x000fe400000e0000 */
[----:B------:R-:W-:Y:S01]  /*2920*/  R2UR UR5, R21 ;  /* 0x00000000150572ca */ /* 0x000fe200000e0000 */
[----:B------:R-:W-:Y:S01]  /*2930*/  IMAD R11, R27, UR39, R0 ;  /* 0x000000271b0b7c24 */ /* 0x000fe2000f8e0200 */
[----:B------:R-:W-:Y:S01]  /*2940*/  F2FP.BF16.F32.PACK_AB R5, R5, R4 ;  /* 0x000000040505723e */ /* 0x000fe200000010ff */
[----:B----4-:R-:W-:-:S05]  /*2950*/  IMAD.WIDE.U32 R2, R27, UR38, R30 ;  /* 0x000000261b027c25 */ /* 0x010fca000f8e001e */
        /* <DEDUP_REMOVED lines=9> */
.L_x_7011:
[----:B------:R-:W-:Y:S05]  /*29f0*/  BSYNC.RECONVERGENT B0 ;  /* 0x0000000000007941 */ /* 0x000fea0003800200 */
.L_x_7010:
[----:B------:R-:W-:Y:S04]  /*2a00*/  BSSY.RECONVERGENT B0, `(.L_x_7012) ;  /* 0x0000012000007945 */ /* 0x000fe80003800200 */
[----:B------:R-:W-:Y:S05]  /*2a10*/  @P6 BRA `(.L_x_7013) ;  /* 0x0000000000406947 */ /* 0x000fea0003800000 */
[----:B------:R-:W-:Y:S01]  /*2a20*/  MOV R29, RZ ;  /* 0x000000ff001d7202 */ /* 0x000fe20000000f00 */
[----:B------:R-:W-:Y:S01]  /*2a30*/  IMAD R0, R25, UR38, RZ ;  /* 0x0000002619007c24 */ /* 0x000fe2000f8e02ff */
[----:B------:R-:W-:Y:S02]  /*2a40*/  R2UR UR4, R20 ;  /* 0x00000000140472ca */ /* 0x000fe400000e0000 */
[----:B------:R-:W-:Y:S01]  /*2a50*/  R2UR UR5, R21 ;  /* 0x00000000150572ca */ /* 0x000fe200000e0000 */
[----:B-1--4-:R-:W-:Y:S01]  /*2a60*/  IMAD.WIDE.U32 R2, R27, UR38, R28 ;  /* 0x000000261b027c25 */ /* 0x012fe2000f8e001c */
        /* <DEDUP_REMOVED lines=11> */
.L_x_7013:
[----:B------:R-:W-:Y:S05]  /*2b20*/  BSYNC.RECONVERGENT B0 ;  /* 0x0000000000007941 */ /* 0x000fea0003800200 */
.L_x_7012:
[----:B------:R-:W-:Y:S04]  /*2b30*/  BSSY.RECONVERGENT B0, `(.L_x_7014) ;  /* 0x0000013000007945 */ /* 0x000fe80003800200 */
[----:B------:R-:W-:Y:S05]  /*2b40*/  @P4 BRA `(.L_x_7015) ;  /* 0x0000000000444947 */ /* 0x000fea0003800000 */
[----:B-1--4-:R-:W-:Y:S02]  /*2b50*/  HFMA2 R3, -RZ, RZ, 0, 0 ;  /* 0x00000000ff037431 */ /* 0x012fe400000001ff */
[----:B------:R-:W-:Y:S01]  /*2b60*/  IMAD R0, R25, UR38, RZ ;  /* 0x0000002619007c24 */ /* 0x000fe2000f8e02ff */
[----:B------:R-:W-:Y:S01]  /*2b70*/  R2UR UR4, R20 ;  /* 0x00000000140472ca */ /* 0x000fe200000e0000 */
[----:B------:R-:W-:Y:S01]  /*2b80*/  IMAD.MOV.U32 R2, RZ, RZ, R26 ;  /* 0x000000ffff027224 */ /* 0x000fe200078e001a */
        /* <DEDUP_REMOVED lines=13> */
.L_x_7015:
[----:B------:R-:W-:Y:S05]  /*2c60*/  BSYNC.RECONVERGENT B0 ;  /* 0x0000000000007941 */ /* 0x000fea0003800200 */
.L_x_7014:
[----:B------:R-:W-:Y:S04]  /*2c70*/  BSSY.RECONVERGENT B0, `(.L_x_7016) ;  /* 0x0000013000007945 */ /* 0x000fe80003800200 */
[----:B------:R-:W-:Y:S05]  /*2c80*/  @P5 BRA `(.L_x_7017) ;  /* 0x0000000000445947 */ /* 0x000fea0003800000 */
[----:B-1----:R-:W-:Y:S01]  /*2c90*/  MOV R2, R24 ;  /* 0x0000001800027202 */ /* 0x002fe20000000f00 */
[----:B------:R-:W-:Y:S01]  /*2ca0*/  IMAD R0, R25, UR38, RZ ;  /* 0x0000002619007c24 */ /* 0x000fe2000f8e02ff */
[----:B------:R-:W-:Y:S01]  /*2cb0*/  R2UR UR4, R20 ;  /* 0x00000000140472ca */ /* 0x000fe200000e0000 */
[----:B----4-:R-:W-:Y:S01]  /*2cc0*/  IMAD.MOV.U32 R3, RZ, RZ, RZ ;  /* 0x000000ffff037224 */ /* 0x010fe200078e00ff */
        /* <DEDUP_REMOVED lines=13> */
.L_x_7017:
[----:B------:R-:W-:Y:S05]  /*2da0*/  BSYNC.RECONVERGENT B0 ;  /* 0x0000000000007941 */ /* 0x000fea0003800200 */
.L_x_7016:
[----:B------:R-:W-:-:S04]  /*2db0*/  IADD3 R27, P0, PT, R38, R27, RZ ;  /* 0x0000001b261b7210 */ /* 0x000fc80007f1e0ff */
[----:B------:R-:W-:Y:S02]  /*2dc0*/  LEA.HI.X.SX32 R25, R38, R25, 0x1, P0 ;  /* 0x0000001926197211 */ /* 0x000fe400000f0eff */
[----:B------:R-:W-:-:S04]  /*2dd0*/  ISETP.GE.U32.AND P0, PT, R27, UR42, PT ;  /* 0x0000002a1b007c0c */ /* 0x000fc8000bf06070 */
[----:B------:R-:W-:-:S13]  /*2de0*/  ISETP.GE.AND.EX P0, PT, R25, UR43, PT, P0 ;  /* 0x0000002b19007c0c */ /* 0x000fda000bf06300 */
[----:B------:R-:W-:Y:S05]  /*2df0*/  @!P0 BRA `(.L_x_7018) ;  /* 0xffffffd400308947 */ /* 0x000fea000383ffff */
[----:B------:R-:W-:Y:S05]  /*2e00*/  EXIT ;  /* 0x000000000000794d */ /* 0x000fea0003800000 */
.L_x_6975:
[----:B------:R-:W-:Y:S01]  /*2e10*/  HFMA2 R12, -RZ, RZ, 0, 9.5367431640625e-07 ;  /* 0x00000010ff0c7431 */ /* 0x000fe200000001ff */
[----:B------:R-:W-:Y:S01]  /*2e20*/  BSSY B0, `(.L_x_7019) ;  /* 0x0000006000007945 */ /* 0x000fe20003800000 */
[----:B------:R-:W-:Y:S01]  /*2e30*/  MOV R11, 0x1f ;  /* 0x0000001f000b7802 */ /* 0x000fe20000000f00 */
[----:B------:R-:W-:-:S07]  /*2e40*/  IMAD.MOV.U32 R15, RZ, RZ, -0x1 ;  /* 0xffffffffff0f7424 */ /* 0x000fce00078e00ff */
[----:B0-----:R-:W-:Y:S05]  /*2e50*/  WARPSYNC.COLLECTIVE R15, `(.L_x_7020) ;  /* 0x000000000f087348 */ /* 0x001fea0003c00000 */
[----:B------:R1:W2:Y:S02]  /*2e60*/  SHFL.BFLY P6, R14, R13, R12, R11 ;  /* 0x0c00000c0d0e7389 */ /* 0x0002a400000c000b */
[----:B012---:R-:W-:Y:S05]  /*2e70*/  ENDCOLLECTIVE ;  /* 0x000000000000791b */ /* 0x007fea0003800000 */
.L_x_7020:
[----:B------:R-:W-:Y:S05]  /*2e80*/  BSYNC B0 ;  /* 0x0000000000007941 */ /* 0x000fea0003800000 */
.L_x_7019:
[----:B------:R-:W-:Y:S01]  /*2e90*/  HFMA2 R12, -RZ, RZ, 0, 4.76837158203125e-07 ;  /* 0x00000008ff0c7431 */ /* 0x000fe200000001ff */
[----:B------:R-:W-:Y:S02]  /*2ea0*/  FMNMX R13, R14, R13, !PT ;  /* 0x0000000d0e0d7209 */ /* 0x000fe40007800000 */
[----:B------:R-:W-:Y:S02]  /*2eb0*/  MOV R11, 0x1f ;  /* 0x0000001f000b7802 */ /* 0x000fe40000000f00 */
[----:B------:R-:W-:-:S07]  /*2ec0*/  MOV R15, 0xffffffff ;  /* 0xffffffff000f7802 */ /* 0x000fce0000000f00 */
[----:B------:R-:W-:Y:S05]  /*2ed0*/  WARPSYNC.COLLECTIVE R15, `(.L_x_7021) ;  /* 0x000000000f087348 */ /* 0x000fea0003c00000 */
[----:B------:R0:W1:Y:S02]  /*2ee0*/  SHFL.BFLY P6, R14, R13, R12, R11 ;  /* 0x0c00000c0d0e7389 */ /* 0x00006400000c000b */
[----:B01----:R-:W-:Y:S05]  /*2ef0*/  ENDCOLLECTIVE ;  /* 0x000000000000791b */ /* 0x003fea0003800000 */
.L_x_7021:
[----:B------:R-:W-:Y:S01]  /*2f00*/  HFMA2 R12, -RZ, RZ, 0, 2.384185791015625e-07 ;  /* 0x00000004ff0c7431 */ /* 0x000fe200000001ff */
[----:B------:R-:W-:-:S04]  /*2f10*/  FMNMX R0, R13, R14, !PT ;  /* 0x0000000e0d007209 */ /* 0x000fc80007800000 */
[----:B------:R-:W-:-:S07]  /*2f20*/  MOV R13, R0 ;  /* 0x00000000000d7202 */ /* 0x000fce0000000f00 */
[----:B------:R-:W-:Y:S05]  /*2f30*/  WARPSYNC.COLLECTIVE R15, `(.L_x_7022) ;  /* 0x000000000f087348 */ /* 0x000fea0003c00000 */
[----:B------:R0:W1:Y:S02]  /*2f40*/  SHFL.BFLY P6, R14, R13, R12, R11 ;  /* 0x0c00000c0d0e7389 */ /* 0x00006400000c000b */
[----:B01----:R-:W-:Y:S05]  /*2f50*/  ENDCOLLECTIVE ;  /* 0x000000000000791b */ /* 0x003fea0003800000 */
.L_x_7022:
[----:B------:R-:W-:Y:S02]  /*2f60*/  MOV R12, 0x2 ;  /* 0x00000002000c7802 */ /* 0x000fe40000000f00 */
[----:B------:R-:W-:-:S05]  /*2f70*/  FMNMX R2, R0, R14, !PT ;  /* 0x0000000e00027209 */ /* 0x000fca0007800000 */
[----:B------:R-:W-:-:S07]  /*2f80*/  IMAD.MOV.U32 R13, RZ, RZ, R2 ;  /* 0x000000ffff0d7224 */ /* 0x000fce00078e0002 */
[----:B------:R-:W-:Y:S05]  /*2f90*/  WARPSYNC.COLLECTIVE R15, `(.L_x_7023) ;  /* 0x000000000f087348 */ /* 0x000fea0003c00000 */
[----:B------:R0:W1:Y:S02]  /*2fa0*/  SHFL.BFLY P6, R14, R13, R12, R11 ;  /* 0x0c00000c0d0e7389 */ /* 0x00006400000c000b */
[----:B01----:R-:W-:Y:S05]  /*2fb0*/  ENDCOLLECTIVE ;  /* 0x000000000000791b */ /* 0x003fea0003800000 */
.L_x_7023:
[----:B------:R-:W-:Y:S01]  /*2fc0*/  HFMA2 R12, -RZ, RZ, 0, 5.9604644775390625e-08 ;  /* 0x00000001ff0c7431 */ /* 0x000fe200000001ff */
[----:B------:R-:W-:-:S04]  /*2fd0*/  FMNMX R3, R2, R14, !PT ;  /* 0x0000000e02037209 */ /* 0x000fc80007800000 */
[----:B------:R-:W-:-:S07]  /*2fe0*/  MOV R13, R3 ;  /* 0x00000003000d7202 */ /* 0x000fce0000000f00 */
[----:B------:R-:W-:Y:S05]  /*2ff0*/  WARPSYNC.COLLECTIVE R15, `(.L_x_7024) ;  /* 0x000000000f087348 */ /* 0x000fea0003c00000 */
[----:B------:R0:W1:Y:S02]  /*3000*/  SHFL.BFLY P6, R14, R13, R12, R11 ;  /* 0x0c00000c0d0e7389 */ /* 0x00006400000c000b */
[----:B01----:R-:W-:Y:S05]  /*3010*/  ENDCOLLECTIVE ;  /* 0x000000000000791b */ /* 0x003fea0003800000 */
.L_x_7024:
        /* <DEDUP_REMOVED lines=116> */
[----:B------:R-:W-:Y:S01]  /*3760*/  FFMA.RM R8, R8, R15, 12582913 ;  /* 0x4b40000108087423 */ /* 0x000fe2000000400f */
[----:B------:R-:W-:-:S03]  /*3770*/  MOV R15, 0xffffffff ;  /* 0xffffffff000f7802 */ /* 0x000fc60000000f00 */
[C---:B------:R-:W-:Y:S01]  /*3780*/  FADD R11, R8.reuse, -12583039 ;  /* 0xcb40007f080b7421 */ /* 0x040fe20000000000 */
[----:B------:R-:W-:-:S03]  /*3790*/  IMAD.SHL.U32 R8, R8, 0x800000, RZ ;  /* 0x0080000008087824 */ /* 0x000fc600078e00ff */
        /* <DEDUP_REMOVED lines=29> */
.L_x_7025:
[----:B------:R-:W-:Y:S02]  /*3970*/  IMAD.MOV.U32 R12, RZ, RZ, 0x8 ;  /* 0x00000008ff0c7424 */ /* 0x000fe400078e00ff */
[----:B------:R-:W-:-:S05]  /*3980*/  FADD R22, R13, R14 ;  /* 0x0000000e0d167221 */ /* 0x000fca0000000000 */
[----:B------:R-:W-:-:S07]  /*3990*/  MOV R13, R22 ;  /* 0x00000016000d7202 */ /* 0x000fce0000000f00 */
[----:B------:R-:W-:Y:S05]  /*39a0*/  WARPSYNC.COLLECTIVE R15, `(.L_x_7026) ;  /* 0x000000000f087348 */ /* 0x000fea0003c00000 */
[----:B------:R0:W1:Y:S02]  /*39b0*/  SHFL.BFLY P6, R14, R13, R12, R11 ;  /* 0x0c00000c0d0e7389 */ /* 0x00006400000c000b */
[----:B01----:R-:W-:Y:S05]  /*39c0*/  ENDCOLLECTIVE ;  /* 0x000000000000791b */ /* 0x003fea0003800000 */
.L_x_7026:
[----:B------:R-:W-:Y:S02]  /*39d0*/  HFMA2 R12, -RZ, RZ, 0, 2.384185791015625e-07 ;  /* 0x00000004ff0c7431 */ /* 0x000fe400000001ff */
[----:B------:R-:W-:-:S05]  /*39e0*/  FADD R23, R22, R14 ;  /* 0x0000000e16177221 */ /* 0x000fca0000000000 */
[----:B------:R-:W-:-:S07]  /*39f0*/  MOV R13, R23 ;  /* 0x00000017000d7202 */ /* 0x000fce0000000f00 */
[----:B------:R-:W-:Y:S05]  /*3a00*/  WARPSYNC.COLLECTIVE R15, `(.L_x_7027) ;  /* 0x000000000f087348 */ /* 0x000fea0003c00000 */
[----:B------:R0:W1:Y:S02]  /*3a10*/  SHFL.BFLY P6, R14, R13, R12, R11 ;  /* 0x0c00000c0d0e7389 */ /* 0x00006400000c000b */
[----:B01----:R-:W-:Y:S05]  /*3a20*/  ENDCOLLECTIVE ;  /* 0x000000000000791b */ /* 0x003fea0003800000 */
.L_x_7027:
[----:B------:R-:W-:Y:S02]  /*3a30*/  HFMA2 R12, -RZ, RZ, 0, 1.1920928955078125e-07 ;  /* 0x00000002ff0c7431 */ /* 0x000fe400000001ff */
[----:B------:R-:W-:-:S05]  /*3a40*/  FADD R29, R23, R14 ;  /* 0x0000000e171d7221 */ /* 0x000fca0000000000 */
[----:B------:R-:W-:-:S07]  /*3a50*/  MOV R13, R29 ;  /* 0x0000001d000d7202 */ /* 0x000fce0000000f00 */
[----:B------:R-:W-:Y:S05]  /*3a60*/  WARPSYNC.COLLECTIVE R15, `(.L_x_7028) ;  /* 0x000000000f087348 */ /* 0x000fea0003c00000 */
[----:B------:R0:W1:Y:S02]  /*3a70*/  SHFL.BFLY P6, R14, R13, R12, R11 ;  /* 0x0c00000c0d0e7389 */ /* 0x00006400000c000b */
[----:B01----:R-:W-:Y:S05]  /*3a80*/  ENDCOLLECTIVE ;  /* 0x000000000000791b */ /* 0x003fea0003800000 */
.L_x_7028:
[----:B------:R-:W-:Y:S02]  /*3a90*/  IMAD.MOV.U32 R12, RZ, RZ, 0x1 ;  /* 0x00000001ff0c7424 */ /* 0x000fe400078e00ff */
[----:B------:R-:W-:-:S05]  /*3aa0*/  FADD R31, R29, R14 ;  /* 0x0000000e1d1f7221 */ /* 0x000fca0000000000 */
[----:B------:R-:W-:-:S07]  /*3ab0*/  MOV R13, R31 ;  /* 0x0000001f000d7202 */ /* 0x000fce0000000f00 */
[----:B------:R-:W-:Y:S05]  /*3ac0*/  WARPSYNC.COLLECTIVE R15, `(.L_x_7029) ;  /* 0x000000000f087348 */ /* 0x000fea0003c00000 */
[----:B------:R0:W1:Y:S02]  /*3ad0*/  SHFL.BFLY P6, R14, R13, R12, R11 ;  /* 0x0c00000c0d0e7389 */ /* 0x00006400000c000b */
[----:B01----:R-:W-:Y:S05]  /*3ae0*/  ENDCOLLECTIVE ;  /* 0x000000000000791b */ /* 0x003fea0003800000 */
.L_x_7029:
[----:B------:R-:W-:Y:S05]  /*3af0*/  BRA `(.L_x_7030) ;  /* 0xffffffdc004c7947 */ /* 0x000fea000383ffff */
        .weak           $__internal_127_$__cuda_sm3x_div_rn_noftz_f32_slowpath
        .type           $__internal_127_$__cuda_sm3x_div_rn_noftz_f32_slowpath,@function
        .size           $__internal_127_$__cuda_sm3x_div_rn_noftz_f32_slowpath,(.L_x_25579 - $__internal_127_$__cuda_sm3x_div_rn_noftz_f32_slowpath)
$__internal_127_$__cuda_sm3x_div_rn_noftz_f32_slowpath:
        /* <DEDUP_REMOVED lines=35> */
.L_x_7032:
        /* <DEDUP_REMOVED lines=51> */
.L_x_7039:
[----:B------:R-:W-:-:S04]  /*4060*/  LOP3.LUT R6, R6, 0x80000000, RZ, 0xc0, !PT ;  /* 0x8000000006067812 */ /* 0x000fc800078ec0ff */
[----:B------:R-:W-:Y:S01]  /*4070*/  LOP3.LUT R6, R6, 0x7f800000, RZ, 0xfc, !PT ;  /* 0x7f80000006067812 */ /* 0x000fe200078efcff */
[----:B------:R-:W-:Y:S06]  /*4080*/  BRA `(.L_x_7040) ;  /* 0x0000000000047947 */ /* 0x000fec0003800000 */
.L_x_7038:
[----:B------:R-:W-:-:S07]  /*4090*/  LEA R6, R22, R6, 0x17 ;  /* 0x0000000616067211 */ /* 0x000fce00078eb8ff */
.L_x_7040:
[----:B------:R-:W-:Y:S05]  /*40a0*/  BSYNC.RECONVERGENT B1 ;  /* 0x0000000000017941 */ /* 0x000fea0003800200 */
.L_x_7037:
[----:B------:R-:W-:Y:S05]  /*40b0*/  BRA `(.L_x_7041) ;  /* 0x0000000000207947 */ /* 0x000fea0003800000 */
.L_x_7036:
[----:B------:R-:W-:-:S04]  /*40c0*/  LOP3.LUT R6, R29, 0x80000000, R6, 0x48, !PT ;  /* 0x800000001d067812 */ /* 0x000fc800078e4806 */
[----:B------:R-:W-:Y:S01]  /*40d0*/  LOP3.LUT R6, R6, 0x7f800000, RZ, 0xfc, !PT ;  /* 0x7f80000006067812 */ /* 0x000fe200078efcff */
[----:B------:R-:W-:Y:S06]  /*40e0*/  BRA `(.L_x_7041) ;  /* 0x0000000000147947 */ /* 0x000fec0003800000 */
.L_x_7035:
[----:B------:R-:W-:Y:S01]  /*40f0*/  LOP3.LUT R6, R29, 0x80000000, R6, 0x48, !PT ;  /* 0x800000001d067812 */ /* 0x000fe200078e4806 */
[----:B------:R-:W-:Y:S06]  /*4100*/  BRA `(.L_x_7041) ;  /* 0x00000000000c7947 */ /* 0x000fec0003800000 */
.L_x_7034:
[----:B------:R-:W0:Y:S01]  /*4110*/  MUFU.RSQ R6, -QNAN ;  /* 0xffc0000000067908 */ /* 0x000e220000001400 */
[----:B------:R-:W-:Y:S05]  /*4120*/  BRA `(.L_x_7041) ;  /* 0x0000000000047947 */ /* 0x000fea0003800000 */
.L_x_7033:
[----:B------:R-:W-:-:S07]  /*4130*/  FADD.FTZ R6, R6, R11 ;  /* 0x0000000b06067221 */ /* 0x000fce0000010000 */
.L_x_7041:
[----:B------:R-:W-:Y:S05]  /*4140*/  BSYNC.RECONVERGENT B0 ;  /* 0x0000000000007941 */ /* 0x000fea0003800200 */
.L_x_7031:
[----:B------:R-:W-:-:S04]  /*4150*/  HFMA2 R13, -RZ, RZ, 0, 0 ;  /* 0x00000000ff0d7431 */ /* 0x000fc800000001ff */
[----:B0-----:R-:W-:Y:S05]  /*4160*/  RET.REL.NODEC R12 `(_Z15SoftmaxWarpImplI10DirectLoadI13__nv_bfloat16fE11DirectStoreIfS1_EfLi2ELi14ELi32ELi1ELb1EL9Algorithm0EEvT_T0_ll) ;  /* 0xffffffbc0ca47950 */ /* 0x001fea0003c3ffff */
.L_x_7042:
        /* <DEDUP_REMOVED lines=9> */
.L_x_25579:


//--------------------- .text._Z15SoftmaxWarpImplI10DirectLoadI13__nv_bfloat16fE11DirectStoreIfS1_EfLi2ELi14ELi32ELi1ELb0EL9Algorithm0EEvT_T0_ll --------------------------
	.section	.text._Z15SoftmaxWarpImplI10DirectLoadI13__nv_bfloat16fE11DirectStoreIfS1_EfLi2ELi14ELi32ELi1ELb0EL9Algorithm0EEvT_T0_ll,"ax",@progbits
	.align	128
        .global         _Z15SoftmaxWarpImplI10DirectLoadI13__nv_bfloat16fE11DirectStoreIfS1_EfLi2ELi14ELi32ELi1ELb0EL9Algorithm0EEvT_T0_ll
        .type           _Z15SoftmaxWarpImplI10DirectLoadI13__nv_bfloat16fE11DirectStoreIfS1_EfLi2ELi14ELi32ELi1ELb0EL9Algorithm0EEvT_T0_ll,@function
        .size           _Z15SoftmaxWarpImplI10DirectLoadI13__nv_bfloat16fE11DirectStoreIfS1_EfLi2ELi14ELi32ELi1ELb0EL9Algorithm0EEvT_T0_ll,(.L_x_25580 - _Z15SoftmaxWarpImplI10DirectLoadI13__nv_bfloat16fE11DirectStoreIfS1_EfLi2ELi14ELi32ELi1ELb0EL9Algorithm0EEvT_T0_ll)
        .other          _Z15SoftmaxWarpImplI10DirectLoadI13__nv_bfloat16fE11DirectStoreIfS1_EfLi2ELi14ELi32ELi1ELb0EL9Algorithm0EEvT_T0_ll,@"STO_CUDA_ENTRY STV_DEFAULT"
_Z15SoftmaxWarpImplI10DirectLoadI13__nv_bfloat16fE11DirectStoreIfS1_EfLi2ELi14ELi32ELi1ELb0EL9Algorithm0EEvT_T0_ll:
.text._Z15SoftmaxWarpImplI10DirectLoadI13__nv_bfloat16fE11DirectStoreIfS1_EfLi2ELi14ELi32ELi1ELb0EL9Algorithm0EEvT_T0_ll:
        /* <DEDUP_REMOVED lines=24> */
.L_x_7043:
        /* <DEDUP_REMOVED lines=14> */
.L_x_7073:
[----:B-1----:R-:W-:Y:S01]  /*0260*/  MOV R2, R22 ;  /* 0x0000001600027202 */ /* 0x002fe20000000f00 */
[----:B------:R-:W-:Y:S01]  /*0270*/  IMAD R5, R23, UR38, RZ ;  /* 0x0000002617057c24 */ /* 0x000fe2000f8e02ff */
[----:B--2---:R-:W-:Y:S01]  /*0280*/  R2UR UR4, R20 ;  /* 0x00000000140472ca */ /* 0x004fe200000e0000 */
        /* <DEDUP_REMOVED lines=8> */
[C---:B------:R-:W-:Y:S02]  /*0310*/  IADD3 R8, P0, PT, R2.reuse, 0x40, RZ ;  /* 0x0000004002087810 */ /* 0x040fe40007f1e0ff */
[----:B------:R-:W-:Y:S02]  /*0320*/  IADD3 R4, P1, PT, R2, 0x80, RZ ;  /* 0x0000008002047810 */ /* 0x000fe40007f3e0ff */
[-C--:B------:R-:W-:Y:S02]  /*0330*/  IADD3.X R9, PT, PT, RZ, R15.reuse, RZ, P0, !PT ;  /* 0x0000000fff097210 */ /* 0x080fe400007fe4ff */
[----:B------:R-:W-:Y:S02]  /*0340*/  LEA.HI R6, P0, R15, R2, RZ, 0x1 ;  /* 0x000000020f067211 */ /* 0x000fe400078108ff */
[----:B------:R-:W-:-:S02]  /*0350*/  IADD3.X R5, PT, PT, RZ, R15, RZ, P1, !PT ;  /* 0x0000000fff057210 */ /* 0x000fc40000ffe4ff */
[----:B------:R-:W-:Y:S02]  /*0360*/  LEA.HI R8, P1, R9, R8, RZ, 0x1 ;  /* 0x0000000809087211 */ /* 0x000fe400078308ff */
[----:B------:R-:W-:Y:S02]  /*0370*/  IADD3.X R3, PT, PT, RZ, R15, RZ, P0, !PT ;  /* 0x0000000fff037210 */ /* 0x000fe400007fe4ff */
[----:B------:R-:W-:Y:S02]  /*0380*/  IADD3.X R9, PT, PT, RZ, R9, RZ, P1, !PT ;  /* 0x00000009ff097210 */ /* 0x000fe40000ffe4ff */
[----:B------:R-:W-:Y:S02]  /*0390*/  LEA.HI R4, P2, R5, R4, RZ, 0x1 ;  /* 0x0000000405047211 */ /* 0x000fe400078508ff */
[C---:B------:R-:W-:Y:S02]  /*03a0*/  SHF.L.U64.HI R0, R6.reuse, 0x1, R3 ;  /* 0x0000000106007819 */ /* 0x040fe40000010203 */
[----:B------:R-:W-:Y:S01]  /*03b0*/  SHF.L.U32 R6, R6, 0x1, RZ ;  /* 0x0000000106067819 */ /* 0x000fe200000006ff */
[----:B------:R-:W-:Y:S01]  /*03c0*/  IMAD.X R5, RZ, RZ, R5, P2 ;  /* 0x000000ffff057224 */ /* 0x000fe200010e0605 */
[----:B------:R-:W-:-:S02]  /*03d0*/  SHF.L.U64.HI R9, R8, 0x1, R9 ;  /* 0x0000000108097819 */ /* 0x000fc40000010209 */
[----:B------:R-:W-:Y:S02]  /*03e0*/  SHF.L.U32 R8, R8, 0x1, RZ ;  /* 0x0000000108087819 */ /* 0x000fe400000006ff */
[----:B------:R-:W-:Y:S02]  /*03f0*/  LOP3.LUT R6, R6, 0xfffffffc, RZ, 0xc0, !PT ;  /* 0xfffffffc06067812 */ /* 0x000fe400078ec0ff */
[----:B------:R-:W-:Y:S02]  /*0400*/  LOP3.LUT R8, R8, 0xfffffffc, RZ, 0xc0, !PT ;  /* 0xfffffffc08087812 */ /* 0x000fe400078ec0ff */
[----:B------:R-:W-:Y:S02]  /*0410*/  IADD3 R3, P2, PT, R2, 0xc0, RZ ;  /* 0x000000c002037810 */ /* 0x000fe40007f5e0ff */
[----:B------:R-:W-:Y:S02]  /*0420*/  IADD3 R6, P0, PT, R6, UR36, RZ ;  /* 0x0000002406067c10 */ /* 0x000fe4000ff1e0ff */
[----:B------:R-:W-:-:S02]  /*0430*/  SHF.L.U64.HI R5, R4, 0x1, R5 ;  /* 0x0000000104057819 */ /* 0x000fc40000010205 */
[----:B------:R-:W-:Y:S02]  /*0440*/  SHF.L.U32 R4, R4, 0x1, RZ ;  /* 0x0000000104047819 */ /* 0x000fe400000006ff */
[----:B------:R-:W-:Y:S02]  /*0450*/  IADD3 R8, P4, PT, R8, UR36, RZ ;  /* 0x0000002408087c10 */ /* 0x000fe4000ff9e0ff */
[----:B------:R-:W-:Y:S02]  /*0460*/  IADD3 R12, P1, PT, R2, 0x100, RZ ;  /* 0x00000100020c7810 */ /* 0x000fe40007f3e0ff */
[----:B------:R-:W-:Y:S02]  /*0470*/  IADD3.X R7, PT, PT, R0, UR37, RZ, P0, !PT ;  /* 0x0000002500077c10 */ /* 0x000fe400087fe4ff */
[----:B------:R-:W-:Y:S02]  /*0480*/  IADD3.X R14, PT, PT, RZ, R15, RZ, P2, !PT ;  /* 0x0000000fff0e7210 */ /* 0x000fe400017fe4ff */
[----:B------:R-:W-:Y:S01]  /*0490*/  IADD3 R0, P0, PT, R2, 0x140, RZ ;  /* 0x0000014002007810 */ /* 0x000fe20007f1e0ff */
[----:B------:R1:W2:Y:S01]  /*04a0*/  LDG.E R29, desc[UR4][R6.64] ;  /* 0x00000004061d7981 */ /* 0x0002a2000c1e1900 */
[----:B------:R-:W-:-:S02]  /*04b0*/  R2UR UR9, R21 ;  /* 0x00000000150972ca */ /* 0x000fc400000e0000 */
[----:B------:R-:W-:Y:S02]  /*04c0*/  LOP3.LUT R4, R4, 0xfffffffc, RZ, 0xc0, !PT ;  /* 0xfffffffc04047812 */ /* 0x000fe400078ec0ff */
[----:B------:R-:W-:Y:S02]  /*04d0*/  IADD3.X R9, PT, PT, R9, UR37, RZ, P4, !PT ;  /* 0x0000002509097c10 */ /* 0x000fe4000a7fe4ff */
[----:B------:R-:W-:Y:S02]  /*04e0*/  IADD3 R10, P4, PT, R2, 0x180, RZ ;  /* 0x00000180020a7810 */ /* 0x000fe40007f9e0ff */
[----:B------:R-:W-:Y:S01]  /*04f0*/  IADD3.X R13, PT, PT, RZ, R15, RZ, P1, !PT ;  /* 0x0000000fff0d7210 */ /* 0x000fe20000ffe4ff */
[----:B------:R-:W-:Y:S01]  /*0500*/  IMAD.X R11, RZ, RZ, R15, P0 ;  /* 0x000000ffff0b7224 */ /* 0x000fe200000e060f */
[----:B------:R-:W-:Y:S01]  /*0510*/  LEA.HI R2, P1, R14, R3, RZ, 0x1 ;  /* 0x000000030e027211 */ /* 0x000fe200078308ff */
[----:B------:R3:W4:Y:S01]  /*0520*/  LDG.E R28, desc[UR6][R8.64] ;  /* 0x00000006081c7981 */ /* 0x000722000c1e1900 */
[----:B------:R-:W-:-:S02]  /*0530*/  IADD3 R4, P3, PT, R4, UR36, RZ ;  /* 0x0000002404047c10 */ /* 0x000fc4000ff7e0ff */
[----:B-1----:R-:W-:Y:S02]  /*0540*/  LEA.HI R6, P0, R13, R12, RZ, 0x1 ;  /* 0x0000000c0d067211 */ /* 0x002fe400078108ff */
[----:B------:R-:W-:Y:S02]  /*0550*/  IADD3.X R5, PT, PT, R5, UR37, RZ, P3, !PT ;  /* 0x0000002505057c10 */ /* 0x000fe40009ffe4ff */
[----:B------:R-:W-:Y:S02]  /*0560*/  IADD3.X R3, PT, PT, RZ, R15, RZ, P4, !PT ;  /* 0x0000000fff037210 */ /* 0x000fe400027fe4ff */
[----:B---3--:R-:W-:Y:S01]  /*0570*/  IADD3.X R9, PT, PT, RZ, R14, RZ, P1, !PT ;  /* 0x0000000eff097210 */ /* 0x008fe20000ffe4ff */
[----:B------:R1:W3:Y:S01]  /*0580*/  LDG.E R4, desc[UR8][R4.64] ;  /* 0x0000000804047981 */ /* 0x0002e2000c1e1900 */
[----:B------:R-:W-:Y:S02]  /*0590*/  IADD3.X R7, PT, PT, RZ, R13, RZ, P0, !PT ;  /* 0x0000000dff077210 */ /* 0x000fe400007fe4ff */
[----:B------:R-:W-:-:S02]  /*05a0*/  LEA.HI R8, P1, R11, R0, RZ, 0x1 ;  /* 0x000000000b087211 */ /* 0x000fc400078308ff */
[C---:B------:R-:W-:Y:S02]  /*05b0*/  SHF.L.U64.HI R9, R2.reuse, 0x1, R9 ;  /* 0x0000000102097819 */ /* 0x040fe40000010209 */
[----:B------:R-:W-:Y:S02]  /*05c0*/  SHF.L.U32 R2, R2, 0x1, RZ ;  /* 0x0000000102027819 */ /* 0x000fe400000006ff */
[----:B------:R-:W-:Y:S02]  /*05d0*/  LEA.HI R10, P2, R3, R10, RZ, 0x1 ;  /* 0x0000000a030a7211 */ /* 0x000fe400078508ff */
[C---:B------:R-:W-:Y:S01]  /*05e0*/  SHF.L.U64.HI R7, R6.reuse, 0x1, R7 ;  /* 0x0000000106077819 */ /* 0x040fe20000010207 */
[----:B------:R-:W-:Y:S01]  /*05f0*/  IMAD.SHL.U32 R6, R6, 0x2, RZ ;  /* 0x0000000206067824 */ /* 0x000fe200078e00ff */
[----:B-1----:R-:W-:Y:S02]  /*0600*/  IADD3.X R5, PT, PT, RZ, R11, RZ, P1, !PT ;  /* 0x0000000bff057210 */ /* 0x002fe40000ffe4ff */
[----:B------:R-:W-:-:S02]  /*0610*/  LOP3.LUT R2, R2, 0xfffffffc, RZ, 0xc0, !PT ;  /* 0xfffffffc02027812 */ /* 0x000fc400078ec0ff */
[----:B------:R-:W-:Y:S02]  /*0620*/  IADD3.X R3, PT, PT, RZ, R3, RZ, P2, !PT ;  /* 0x00000003ff037210 */ /* 0x000fe400017fe4ff */
[C---:B------:R-:W-:Y:S02]  /*0630*/  SHF.L.U64.HI R5, R8.reuse, 0x1, R5 ;  /* 0x0000000108057819 */ /* 0x040fe40000010205 */
[----:B------:R-:W-:Y:S02]  /*0640*/  SHF.L.U32 R8, R8, 0x1, RZ ;  /* 0x0000000108087819 */ /* 0x000fe400000006ff */
[----:B------:R-:W-:Y:S02]  /*0650*/  LOP3.LUT R6, R6, 0xfffffffc, RZ, 0xc0, !PT ;  /* 0xfffffffc06067812 */ /* 0x000fe400078ec0ff */
[----:B------:R-:W-:Y:S02]  /*0660*/  IADD3 R2, P0, PT, R2, UR36, RZ ;  /* 0x0000002402027c10 */ /* 0x000fe4000ff1e0ff */
[----:B------:R-:W-:-:S02]  /*0670*/  SHF.L.U64.HI R0, R10, 0x1, R3 ;  /* 0x000000010a007819 */ /* 0x000fc40000010203 */
[----:B------:R-:W-:Y:S02]  /*0680*/  SHF.L.U32 R10, R10, 0x1, RZ ;  /* 0x000000010a0a7819 */ /* 0x000fe400000006ff */
[----:B------:R-:W-:Y:S02]  /*0690*/  LOP3.LUT R8, R8, 0xfffffffc, RZ, 0xc0, !PT ;  /* 0xfffffffc08087812 */ /* 0x000fe400078ec0ff */
[----:B------:R-:W-:Y:S02]  /*06a0*/  IADD3 R6, P1, PT, R6, UR36, RZ ;  /* 0x0000002406067c10 */ /* 0x000fe4000ff3e0ff */
[----:B------:R-:W-:Y:S02]  /*06b0*/  IADD3.X R3, PT, PT, R9, UR37, RZ, P0, !PT ;  /* 0x0000002509037c10 */ /* 0x000fe400087fe4ff */
[----:B------:R-:W-:Y:S02]  /*06c0*/  LOP3.LUT R10, R10, 0xfffffffc, RZ, 0xc0, !PT ;  /* 0xfffffffc0a0a7812 */ /* 0x000fe400078ec0ff */
[----:B------:R-:W-:Y:S01]  /*06d0*/  R2UR UR10, R20 ;  /* 0x00000000140a72ca */ /* 0x000fe200000e0000 */
[----:B------:R-:W5:Y:S01]  /*06e0*/  LDG.E R2, desc[UR4][R2.64] ;  /* 0x0000000402027981 */ /* 0x000f62000c1e1900 */
[----:B------:R-:W-:-:S02]  /*06f0*/  R2UR UR11, R21 ;  /* 0x00000000150b72ca */ /* 0x000fc400000e0000 */
[----:B------:R-:W-:Y:S02]  /*0700*/  IADD3 R8, P0, PT, R8, UR36, RZ ;  /* 0x0000002408087c10 */ /* 0x000fe4000ff1e0ff */
[----:B------:R-:W-:Y:S02]  /*0710*/  IADD3.X R7, PT, PT, R7, UR37, RZ, P1, !PT ;  /* 0x0000002507077c10 */ /* 0x000fe40008ffe4ff */
[----:B------:R-:W-:Y:S02]  /*0720*/  IADD3 R10, P1, PT, R10, UR36, RZ ;  /* 0x000000240a0a7c10 */ /* 0x000fe4000ff3e0ff */
[----:B------:R-:W-:Y:S01]  /*0730*/  IADD3.X R9, PT, PT, R5, UR37, RZ, P0, !PT ;  /* 0x0000002505097c10 */ /* 0x000fe200087fe4ff */
[----:B------:R5:W5:Y:S01]  /*0740*/  LDG.E R12, desc[UR6][R6.64] ;  /* 0x00000006060c7981 */ /* 0x000b62000c1e1900 */
[----:B------:R-:W-:-:S03]  /*0750*/  IADD3.X R11, PT, PT, R0, UR37, RZ, P1, !PT ;  /* 0x00000025000b7c10 */ /* 0x000fc60008ffe4ff */
[----:B------:R-:W5:Y:S04]  /*0760*/  LDG.E R8, desc[UR8][R8.64] ;  /* 0x0000000808087981 */ /* 0x000f68000c1e1900 */
[----:B------:R1:W5:Y:S01]  /*0770*/  LDG.E R11, desc[UR10][R10.64] ;  /* 0x0000000a0a0b7981 */ /* 0x000362000c1e1900 */
[----:B------:R-:W-:Y:S01]  /*0780*/  UMOV UR4, 0xffffffff ;  /* 0xffffffff00047882 */ /* 0x000fe20000000000 */
[C---:B--2---:R-:W-:Y:S02]  /*0790*/  PRMT R26, R29.reuse, 0x7632, R26 ;  /* 0x000076321d1a7816 */ /* 0x044fe4000000001a */
[----:B------:R-:W-:Y:S02]  /*07a0*/  SHF.L.U32 R29, R29, 0x10, RZ ;  /* 0x000000101d1d7819 */ /* 0x000fe400000006ff */
[----:B------:R-:W-:-:S04]  /*07b0*/  SHF.L.U32 R26, R26, 0x10, RZ ;  /* 0x000000101a1a7819 */ /* 0x000fc800000006ff */
[----:B------:R-:W-:Y:S02]  /*07c0*/  FMNMX3 R0, R29, -INF , R26, !PT ;  /* 0xff8000001d007876 */ /* 0x000fe4000780001a */
[C---:B----4-:R-:W-:Y:S01]  /*07d0*/  PRMT R27, R28.reuse, 0x7632, R27 ;  /* 0x000076321c1b7816 */ /* 0x050fe2000000001b */
[----:B------:R-:W-:-:S03]  /*07e0*/  IMAD.U32 R28, R28, 0x10000, RZ ;  /* 0x000100001c1c7824 */ /* 0x000fc600078e00ff */
[----:B------:R-:W-:Y:S02]  /*07f0*/  SHF.L.U32 R27, R27, 0x10, RZ ;  /* 0x000000101b1b7819 */ /* 0x000fe400000006ff */
[C---:B---3--:R-:W-:Y:S02]  /*0800*/  PRMT R5, R4.reuse, 0x7632, R5 ;  /* 0x0000763204057816 */ /* 0x048fe40000000005 */
[----:B------:R-:W-:Y:S02]  /*0810*/  SHF.L.U32 R4, R4, 0x10, RZ ;  /* 0x0000001004047819 */ /* 0x000fe400000006ff */
[----:B------:R-:W-:Y:S02]  /*0820*/  SHF.L.U32 R5, R5, 0x10, RZ ;  /* 0x0000001005057819 */ /* 0x000fe400000006ff */
[----:B------:R-:W-:-:S04]  /*0830*/  FMNMX3 R0, R0, R28, R27, !PT ;  /* 0x0000001c00007276 */ /* 0x000fc8000780001b */
[----:B------:R-:W-:Y:S02]  /*0840*/  FMNMX3 R0, R0, R4, R5, !PT ;  /* 0x0000000400007276 */ /* 0x000fe40007800005 */
[C---:B-----5:R-:W-:Y:S02]  /*0850*/  PRMT R7, R2.reuse, 0x7632, R7 ;  /* 0x0000763202077816 */ /* 0x060fe40000000007 */
[----:B------:R-:W-:Y:S02]  /*0860*/  SHF.L.U32 R6, R2, 0x10, RZ ;  /* 0x0000001002067819 */ /* 0x000fe400000006ff */
[----:B------:R-:W-:Y:S02]  /*0870*/  SHF.L.U32 R7, R7, 0x10, RZ ;  /* 0x0000001007077819 */ /* 0x000fe400000006ff */
[C---:B-1----:R-:W-:Y:S01]  /*0880*/  PRMT R10, R12.reuse, 0x7632, R10 ;  /* 0x000076320c0a7816 */ /* 0x042fe2000000000a */
[----:B------:R-:W-:Y:S01]  /*0890*/  IMAD.U32 R9, R12, 0x10000, RZ ;  /* 0x000100000c097824 */ /* 0x000fe200078e00ff */
[----:B------:R-:W-:-:S02]  /*08a0*/  FMNMX3 R0, R0, R6, R7, !PT ;  /* 0x0000000600007276 */ /* 0x000fc40007800007 */
[----:B------:R-:W-:Y:S02]  /*08b0*/  PRMT R16, R8, 0x7632, R16 ;  /* 0x0000763208107816 */ /* 0x000fe40000000010 */
        /* <DEDUP_REMOVED lines=87> */
[----:B------:R-:W-:Y:S01]  /*0e30*/  IMAD.SHL.U32 R4, R5, 0x800000, RZ ;  /* 0x0080000005047824 */ /* 0x000fe200078e00ff */
[----:B------:R-:W-:Y:S02]  /*0e40*/  SHF.L.U32 R5, R27, 0x17, RZ ;  /* 0x000000171b057819 */ /* 0x000fe400000006ff */
[----:B------:R-:W-:Y:S01]  /*0e50*/  FFMA.RM R17, R13, R12, 12582913 ;  /* 0x4b4000010d117423 */ /* 0x000fe2000000400c */
[----:B--2---:R-:W-:Y:S01]  /*0e60*/  FMUL R4, R4, R9 ;  /* 0x0000000904047220 */ /* 0x004fe20000400000 */
[----:B------:R-:W2:Y:S01]  /*0e70*/  MUFU.EX2 R15, R15 ;  /* 0x0000000f000f7308 */ /* 0x000ea20000000800 */
[----:B-1----:R-:W-:Y:S01]  /*0e80*/  FMUL R5, R5, R28 ;  /* 0x0000001c05057220 */ /* 0x002fe20000400000 */
[----:B------:R-:W-:-:S04]  /*0e90*/  FADD R13, R17, -12583039 ;  /* 0xcb40007f110d7421 */ /* 0x000fc80000000000 */
        /* <DEDUP_REMOVED lines=12> */
[----:B--2---:R-:W-:Y:S01]  /*0f60*/  FMUL R6, R6, R15 ;  /* 0x0000000f06067220 */ /* 0x004fe20000400000 */
        /* <DEDUP_REMOVED lines=10> */
[----:B------:R-:W-:Y:S02]  /*1010*/  IMAD.SHL.U32 R15, R15, 0x800000, RZ ;  /* 0x008000000f0f7824 */ /* 0x000fe400078e00ff */
        /* <DEDUP_REMOVED lines=53> */
.L_x_7085:
        /* <DEDUP_REMOVED lines=12> */
[----:B01----:R-:W-:Y:S05]  /*1430*/  CALL.REL.NOINC `($__internal_128_$__cuda_sm3x_div_rn_noftz_f32_slowpath) ;  /* 0x0000001c00d47944 */ /* 0x003fea0003c00000 */
[----:B------:R-:W-:-:S07]  /*1440*/  MOV R14, R11 ;  /* 0x0000000b000e7202 */ /* 0x000fce0000000f00 */
.L_x_7046:
[----:B------:R-:W-:Y:S05]  /*1450*/  BSYNC.RECONVERGENT B2 ;  /* 0x0000000000027941 */ /* 0x000fea0003800200 */
.L_x_7045:
        /* <DEDUP_REMOVED lines=12> */
[----:B01----:R-:W-:Y:S05]  /*1520*/  CALL.REL.NOINC `($__internal_128_$__cuda_sm3x_div_rn_noftz_f32_slowpath) ;  /* 0x0000001c00987944 */ /* 0x003fea0003c00000 */
[----:B------:R-:W-:-:S07]  /*1530*/  MOV R15, R11 ;  /* 0x0000000b000f7202 */ /* 0x000fce0000000f00 */
.L_x_7048:
[----:B------:R-:W-:Y:S05]  /*1540*/  BSYNC.RECONVERGENT B2 ;  /* 0x0000000000027941 */ /* 0x000fea0003800200 */
.L_x_7047:
        /* <DEDUP_REMOVED lines=12> */
[----:B01----:R-:W-:Y:S05]  /*1610*/  CALL.REL.NOINC `($__internal_128_$__cuda_sm3x_div_rn_noftz_f32_slowpath) ;  /* 0x0000001c005c7944 */ /* 0x003fea0003c00000 */
[----:B------:R-:W-:-:S07]  /*1620*/  MOV R0, R11 ;  /* 0x0000000b00007202 */ /* 0x000fce0000000f00 */
.L_x_7050:
[----:B------:R-:W-:Y:S05]  /*1630*/  BSYNC.RECONVERGENT B2 ;  /* 0x0000000000027941 */ /* 0x000fea0003800200 */
.L_x_7049:
        /* <DEDUP_REMOVED lines=14> */
.L_x_7052:
[----:B------:R-:W-:Y:S05]  /*1720*/  BSYNC.RECONVERGENT B2 ;  /* 0x0000000000027941 */ /* 0x000fea0003800200 */
.L_x_7051:
        /* <DEDUP_REMOVED lines=14> */
.L_x_7054:
[----:B------:R-:W-:Y:S05]  /*1810*/  BSYNC.RECONVERGENT B2 ;  /* 0x0000000000027941 */ /* 0x000fea0003800200 */
.L_x_7053:
        /* <DEDUP_REMOVED lines=12> */
[----:B0-----:R-:W-:Y:S05]  /*18e0*/  CALL.REL.NOINC `($__internal_128_$__cuda_sm3x_div_rn_noftz_f32_slowpath) ;  /* 0x0000001800a87944 */ /* 0x001fea0003c00000 */
[----:B------:R-:W-:-:S07]  /*18f0*/  MOV R29, R11 ;  /* 0x0000000b001d7202 */ /* 0x000fce0000000f00 */
.L_x_7056:
[----:B------:R-:W-:Y:S05]  /*1900*/  BSYNC.RECONVERGENT B2 ;  /* 0x0000000000027941 */ /* 0x000fea0003800200 */
.L_x_7055:
        /* <DEDUP_REMOVED lines=12> */
[----:B0-----:R-:W-:Y:S05]  /*19d0*/  CALL.REL.NOINC `($__internal_128_$__cuda_sm3x_div_rn_noftz_f32_slowpath) ;  /* 0x00000018006c7944 */ /* 0x001fea0003c00000 */
[----:B------:R-:W-:-:S07]  /*19e0*/  MOV R4, R11 ;  /* 0x0000000b00047202 */ /* 0x000fce0000000f00 */
.L_x_7058:
[----:B------:R-:W-:Y:S05]  /*19f0*/  BSYNC.RECONVERGENT B2 ;  /* 0x0000000000027941 */ /* 0x000fea0003800200 */
.L_x_7057:
        /* <DEDUP_REMOVED lines=12> */
[----:B0-----:R-:W-:Y:S05]  /*1ac0*/  CALL.REL.NOINC `($__internal_128_$__cuda_sm3x_div_rn_noftz_f32_slowpath) ;  /* 0x0000001800307944 */ /* 0x001fea0003c00000 */
[----:B------:R-:W-:-:S07]  /*1ad0*/  MOV R31, R11 ;  /* 0x0000000b001f7202 */ /* 0x000fce0000000f00 */
.L_x_7060:
[----:B------:R-:W-:Y:S05]  /*1ae0*/  BSYNC.RECONVERGENT B2 ;  /* 0x0000000000027941 */ /* 0x000fea0003800200 */
.L_x_7059:
        /* <DEDUP_REMOVED lines=14> */
.L_x_7062:
[----:B------:R-:W-:Y:S05]  /*1bd0*/  BSYNC.RECONVERGENT B2 ;  /* 0x0000000000027941 */ /* 0x000fea0003800200 */
.L_x_7061:
        /* <DEDUP_REMOVED lines=14> */
.L_x_7064:
[----:B------:R-:W-:Y:S05]  /*1cc0*/  BSYNC.RECONVERGENT B2 ;  /* 0x0000000000027941 */ /* 0x000fea0003800200 */
.L_x_7063:
        /* <DEDUP_REMOVED lines=14> */
.L_x_7066:
[----:B------:R-:W-:Y:S05]  /*1db0*/  BSYNC.RECONVERGENT B2 ;  /* 0x0000000000027941 */ /* 0x000fea0003800200 */
.L_x_7065:
        /* <DEDUP_REMOVED lines=14> */
.L_x_7068:
[----:B------:R-:W-:Y:S05]  /*1ea0*/  BSYNC.RECONVERGENT B2 ;  /* 0x0000000000027941 */ /* 0x000fea0003800200 */
.L_x_7067:
        /* <DEDUP_REMOVED lines=14> */
.L_x_7070:
[----:B------:R-:W-:Y:S05]  /*1f90*/  BSYNC.RECONVERGENT B2 ;  /* 0x0000000000027941 */ /* 0x000fea0003800200 */
.L_x_7069:
        /* <DEDUP_REMOVED lines=14> */
.L_x_7072:
[----:B------:R-:W-:Y:S05]  /*2080*/  BSYNC.RECONVERGENT B2 ;  /* 0x0000000000027941 */ /* 0x000fea0003800200 */
.L_x_7071:
        /* <DEDUP_REMOVED lines=10> */
[----:B------:R-:W-:Y:S02]  /*2130*/  R2UR UR6, R20 ;  /* 0x00000000140672ca */ /* 0x000fe400000e0000 */
[----:B------:R-:W-:Y:S02]  /*2140*/  IADD3 R3, PT, PT, R3, R9, RZ ;  /* 0x0000000903037210 */ /* 0x000fe40007ffe0ff */
[----:B------:R-:W-:Y:S02]  /*2150*/  IADD3 R11, P0, PT, R2, 0x40, RZ ;  /* 0x00000040020b7810 */ /* 0x000fe40007f1e0ff */
[----:B------:R-:W-:Y:S02]  /*2160*/  R2UR UR7, R21 ;  /* 0x00000000150772ca */ /* 0x000fe400000e0000 */
[----:B------:R-:W-:Y:S01]  /*2170*/  F2FP.BF16.F32.PACK_AB R26, R29, R26 ;  /* 0x0000001a1d1a723e */ /* 0x000fe200000010ff */
[----:B------:R-:W-:Y:S01]  /*2180*/  IMAD.X R0, RZ, RZ, R3, P0 ;  /* 0x000000ffff007224 */ /* 0x000fe200000e0603 */
[----:B------:R-:W-:-:S02]  /*2190*/  LEA.HI R9, P0, R3, R2, RZ, 0x1 ;  /* 0x0000000203097211 */ /* 0x000fc400078108ff */
[----:B------:R-:W-:Y:S02]  /*21a0*/  F2FP.BF16.F32.PACK_AB R15, R15, R14 ;  /* 0x0000000e0f0f723e */ /* 0x000fe400000010ff */
[----:B------:R-:W-:Y:S02]  /*21b0*/  LEA.HI R11, P1, R0, R11, RZ, 0x1 ;  /* 0x0000000b000b7211 */ /* 0x000fe400078308ff */
[----:B------:R-:W-:Y:S02]  /*21c0*/  SHF.L.U32 R8, R9, 0x1, RZ ;  /* 0x0000000109087819 */ /* 0x000fe400000006ff */
[----:B------:R-:W-:Y:S02]  /*21d0*/  SHF.L.U32 R10, R11, 0x1, RZ ;  /* 0x000000010b0a7819 */ /* 0x000fe400000006ff */
[----:B------:R-:W-:Y:S02]  /*21e0*/  IADD3.X R12, PT, PT, RZ, R3, RZ, P0, !PT ;  /* 0x00000003ff0c7210 */ /* 0x000fe400007fe4ff */
[----:B------:R-:W-:-:S02]  /*21f0*/  LOP3.LUT R8, R8, 0xfffffffc, RZ, 0xc0, !PT ;  /* 0xfffffffc08087812 */ /* 0x000fc400078ec0ff */
[----:B------:R-:W-:Y:S02]  /*2200*/  IADD3.X R0, PT, PT, RZ, R0, RZ, P1, !PT ;  /* 0x00000000ff007210 */ /* 0x000fe40000ffe4ff */
[----:B------:R-:W-:Y:S02]  /*2210*/  LOP3.LUT R10, R10, 0xfffffffc, RZ, 0xc0, !PT ;  /* 0xfffffffc0a0a7812 */ /* 0x000fe400078ec0ff */
[----:B------:R-:W-:Y:S02]  /*2220*/  IADD3 R18, P0, PT, R2, 0x80, RZ ;  /* 0x0000008002127810 */ /* 0x000fe40007f1e0ff */
[----:B------:R-:W-:Y:S02]  /*2230*/  SHF.L.U64.HI R9, R9, 0x1, R12 ;  /* 0x0000000109097819 */ /* 0x000fe4000001020c */
[----:B------:R-:W-:Y:S02]  /*2240*/  IADD3 R8, P2, PT, R8, UR40, RZ ;  /* 0x0000002808087c10 */ /* 0x000fe4000ff5e0ff */
[----:B------:R-:W-:-:S02]  /*2250*/  SHF.L.U64.HI R11, R11, 0x1, R0 ;  /* 0x000000010b0b7819 */ /* 0x000fc40000010200 */
[----:B------:R-:W-:Y:S02]  /*2260*/  IADD3 R10, P3, PT, R10, UR40, RZ ;  /* 0x000000280a0a7c10 */ /* 0x000fe4000ff7e0ff */
[----:B------:R-:W-:Y:S02]  /*2270*/  IADD3.X R29, PT, PT, RZ, R3, RZ, P0, !PT ;  /* 0x00000003ff1d7210 */ /* 0x000fe400007fe4ff */
[----:B------:R-:W-:Y:S02]  /*2280*/  IADD3.X R9, PT, PT, R9, UR41, RZ, P2, !PT ;  /* 0x0000002909097c10 */ /* 0x000fe400097fe4ff */
[C---:B------:R-:W-:Y:S02]  /*2290*/  IADD3 R0, P2, PT, R2.reuse, 0x100, RZ ;  /* 0x0000010002007810 */ /* 0x040fe40007f5e0ff */
[----:B------:R-:W-:Y:S01]  /*22a0*/  IADD3.X R11, PT, PT, R11, UR41, RZ, P3, !PT ;  /* 0x000000290b0b7c10 */ /* 0x000fe20009ffe4ff */
[----:B------:R1:W-:Y:S01]  /*22b0*/  STG.E desc[UR4][R8.64], R15 ;  /* 0x0000000f08007986 */ /* 0x0003e2000c101904 */
[----:B------:R-:W-:-:S02]  /*22c0*/  IADD3 R16, P1, PT, R2, 0xc0, RZ ;  /* 0x000000c002107810 */ /* 0x000fc40007f3e0ff */
[C---:B------:R-:W-:Y:S01]  /*22d0*/  IADD3 R12, P4, PT, R2.reuse, 0x140, RZ ;  /* 0x00000140020c7810 */ /* 0x040fe20007f9e0ff */
[----:B------:R2:W-:Y:S01]  /*22e0*/  STG.E desc[UR6][R10.64], R27 ;  /* 0x0000001b0a007986 */ /* 0x0005e2000c101906 */
[----:B------:R-:W-:Y:S01]  /*22f0*/  IADD3 R14, P3, PT, R2, 0x180, RZ ;  /* 0x00000180020e7810 */ /* 0x000fe20007f7e0ff */
[----:B------:R-:W-:Y:S01]  /*2300*/  IMAD.X R19, RZ, RZ, R3, P1 ;  /* 0x000000ffff137224 */ /* 0x000fe200008e0603 */
[----:B------:R-:W-:Y:S02]  /*2310*/  LEA.HI R2, P0, R29, R18, RZ, 0x1 ;  /* 0x000000121d027211 */ /* 0x000fe400078108ff */
[----:B------:R-:W-:Y:S02]  /*2320*/  F2FP.BF16.F32.PACK_AB R6, R17, R6 ;  /* 0x000000061106723e */ /* 0x000fe400000010ff */
[----:B------:R-:W-:Y:S02]  /*2330*/  IADD3.X R17, PT, PT, RZ, R3, RZ, P2, !PT ;  /* 0x00000003ff117210 */ /* 0x000fe400017fe4ff */
[----:B-1----:R-:W-:-:S02]  /*2340*/  IADD3.X R15, PT, PT, RZ, R29, RZ, P0, !PT ;  /* 0x0000001dff0f7210 */ /* 0x002fc400007fe4ff */
[-C--:B------:R-:W-:Y:S02]  /*2350*/  IADD3.X R13, PT, PT, RZ, R3.reuse, RZ, P4, !PT ;  /* 0x00000003ff0d7210 */ /* 0x080fe400027fe4ff */
[----:B--2---:R-:W-:Y:S02]  /*2360*/  LEA.HI R10, P2, R17, R0, RZ, 0x1 ;  /* 0x00000000110a7211 */ /* 0x004fe400078508ff */
[C---:B------:R-:W-:Y:S01]  /*2370*/  SHF.L.U64.HI R15, R2.reuse, 0x1, R15 ;  /* 0x00000001020f7819 */ /* 0x040fe2000001020f */
[----:B------:R-:W-:Y:S01]  /*2380*/  IMAD.SHL.U32 R2, R2, 0x2, RZ ;  /* 0x0000000202027824 */ /* 0x000fe200078e00ff */
[----:B------:R-:W-:Y:S02]  /*2390*/  IADD3.X R3, PT, PT, RZ, R3, RZ, P3, !PT ;  /* 0x00000003ff037210 */ /* 0x000fe40001ffe4ff */
[----:B------:R-:W-:Y:S02]  /*23a0*/  IADD3.X R11, PT, PT, RZ, R17, RZ, P2, !PT ;  /* 0x00000011ff0b7210 */ /* 0x000fe400017fe4ff */
[----:B------:R-:W-:-:S02]  /*23b0*/  LEA.HI R12, P0, R13, R12, RZ, 0x1 ;  /* 0x0000000c0d0c7211 */ /* 0x000fc400078108ff */
[----:B------:R-:W-:Y:S02]  /*23c0*/  LEA.HI R14, P3, R3, R14, RZ, 0x1 ;  /* 0x0000000e030e7211 */ /* 0x000fe400078708ff */
[----:B------:R-:W-:Y:S02]  /*23d0*/  SHF.L.U64.HI R11, R10, 0x1, R11 ;  /* 0x000000010a0b7819 */ /* 0x000fe4000001020b */
[----:B------:R-:W-:Y:S02]  /*23e0*/  LOP3.LUT R2, R2, 0xfffffffc, RZ, 0xc0, !PT ;  /* 0xfffffffc02027812 */ /* 0x000fe400078ec0ff */
[----:B------:R-:W-:Y:S02]  /*23f0*/  SHF.L.U32 R10, R10, 0x1, RZ ;  /* 0x000000010a0a7819 */ /* 0x000fe400000006ff */
[----:B------:R-:W-:Y:S02]  /*2400*/  IADD3.X R13, PT, PT, RZ, R13, RZ, P0, !PT ;  /* 0x0000000dff0d7210 */ /* 0x000fe400007fe4ff */
[----:B------:R-:W-:-:S02]  /*2410*/  IADD3.X R3, PT, PT, RZ, R3, RZ, P3, !PT ;  /* 0x00000003ff037210 */ /* 0x000fc40001ffe4ff */
[----:B------:R-:W-:Y:S02]  /*2420*/  LEA.HI R8, P1, R19, R16, RZ, 0x1 ;  /* 0x0000001013087211 */ /* 0x000fe400078308ff */
[----:B------:R-:W-:Y:S02]  /*2430*/  IADD3 R2, P0, PT, R2, UR40, RZ ;  /* 0x0000002802027c10 */ /* 0x000fe4000ff1e0ff */
[----:B------:R-:W-:Y:S02]  /*2440*/  LOP3.LUT R10, R10, 0xfffffffc, RZ, 0xc0, !PT ;  /* 0xfffffffc0a0a7812 */ /* 0x000fe400078ec0ff */
[----:B------:R-:W-:Y:S02]  /*2450*/  SHF.L.U64.HI R0, R14, 0x1, R3 ;  /* 0x000000010e007819 */ /* 0x000fe40000010203 */
[----:B------:R-:W-:Y:S02]  /*2460*/  IADD3.X R9, PT, PT, RZ, R19, RZ, P1, !PT ;  /* 0x00000013ff097210 */ /* 0x000fe40000ffe4ff */
[----:B------:R-:W-:-:S02]  /*2470*/  IADD3.X R3, PT, PT, R15, UR41, RZ, P0, !PT ;  /* 0x000000290f037c10 */ /* 0x000fc400087fe4ff */
[----:B------:R-:W-:Y:S02]  /*2480*/  IADD3 R10, P0, PT, R10, UR40, RZ ;  /* 0x000000280a0a7c10 */ /* 0x000fe4000ff1e0ff */
[C---:B------:R-:W-:Y:S01]  /*2490*/  SHF.L.U64.HI R9, R8.reuse, 0x1, R9 ;  /* 0x0000000108097819 */ /* 0x040fe20000010209 */
[----:B------:R1:W-:Y:S01]  /*24a0*/  STG.E desc[UR4][R2.64], R26 ;  /* 0x0000001a02007986 */ /* 0x0003e2000c101904 */
[----:B------:R-:W-:Y:S02]  /*24b0*/  SHF.L.U32 R8, R8, 0x1, RZ ;  /* 0x0000000108087819 */ /* 0x000fe400000006ff */
[----:B------:R-:W-:Y:S02]  /*24c0*/  IADD3.X R11, PT, PT, R11, UR41, RZ, P0, !PT ;  /* 0x000000290b0b7c10 */ /* 0x000fe400087fe4ff */
[----:B------:R-:W-:Y:S02]  /*24d0*/  IADD3 R24, P0, PT, R25, R24, RZ ;  /* 0x0000001819187210 */ /* 0x000fe40007f1e0ff */
[C---:B------:R-:W-:Y:S01]  /*24e0*/  SHF.L.U64.HI R13, R12.reuse, 0x1, R13 ;  /* 0x000000010c0d7819 */ /* 0x040fe2000001020d */
[----:B------:R-:W-:Y:S01]  /*24f0*/  IMAD.SHL.U32 R12, R12, 0x2, RZ ;  /* 0x000000020c0c7824 */ /* 0x000fe200078e00ff */
[----:B------:R-:W-:-:S02]  /*2500*/  LOP3.LUT R8, R8, 0xfffffffc, RZ, 0xc0, !PT ;  /* 0xfffffffc08087812 */ /* 0x000fc400078ec0ff */
[----:B------:R-:W-:Y:S02]  /*2510*/  SHF.L.U32 R14, R14, 0x1, RZ ;  /* 0x000000010e0e7819 */ /* 0x000fe400000006ff */
[----:B------:R-:W-:Y:S02]  /*2520*/  LEA.HI.X.SX32 R23, R25, R23, 0x1, P0 ;  /* 0x0000001719177211 */ /* 0x000fe400000f0eff */
[----:B------:R-:W-:Y:S02]  /*2530*/  ISETP.GE.U32.AND P0, PT, R24, UR44, PT ;  /* 0x0000002c18007c0c */ /* 0x000fe4000bf06070 */
[C---:B------:R-:W-:Y:S02]  /*2540*/  R2UR UR8, R20.reuse ;  /* 0x00000000140872ca */ /* 0x040fe400000e0000 */
[----:B------:R-:W-:Y:S02]  /*2550*/  R2UR UR9, R21 ;  /* 0x00000000150972ca */ /* 0x000fe400000e0000 */
[----:B------:R-:W-:-:S02]  /*2560*/  R2UR UR10, R20 ;  /* 0x00000000140a72ca */ /* 0x000fc400000e0000 */
[C---:B------:R-:W-:Y:S02]  /*2570*/  R2UR UR11, R21.reuse ;  /* 0x00000000150b72ca */ /* 0x040fe400000e0000 */
[----:B------:R-:W-:Y:S02]  /*2580*/  LOP3.LUT R12, R12, 0xfffffffc, RZ, 0xc0, !PT ;  /* 0xfffffffc0c0c7812 */ /* 0x000fe400078ec0ff */
[----:B------:R-:W-:Y:S02]  /*2590*/  IADD3 R8, P1, PT, R8, UR40, RZ ;  /* 0x0000002808087c10 */ /* 0x000fe4000ff3e0ff */
[----:B------:R-:W-:Y:S02]  /*25a0*/  R2UR UR12, R20 ;  /* 0x00000000140c72ca */ /* 0x000fe400000e0000 */
[----:B------:R-:W-:Y:S02]  /*25b0*/  R2UR UR13, R21 ;  /* 0x00000000150d72ca */ /* 0x000fe400000e0000 */
[----:B------:R-:W-:-:S02]  /*25c0*/  LOP3.LUT R14, R14, 0xfffffffc, RZ, 0xc0, !PT ;  /* 0xfffffffc0e0e7812 */ /* 0x000fc400078ec0ff */
[----:B------:R-:W-:Y:S02]  /*25d0*/  ISETP.GE.AND.EX P0, PT, R23, UR45, PT, P0 ;  /* 0x0000002d17007c0c */ /* 0x000fe4000bf06300 */
[----:B------:R-:W-:Y:S02]  /*25e0*/  IADD3 R12, P2, PT, R12, UR40, RZ ;  /* 0x000000280c0c7c10 */ /* 0x000fe4000ff5e0ff */
[----:B------:R-:W-:Y:S02]  /*25f0*/  IADD3.X R9, PT, PT, R9, UR41, RZ, P1, !PT ;  /* 0x0000002909097c10 */ /* 0x000fe40008ffe4ff */
[----:B------:R-:W-:Y:S02]  /*2600*/  IADD3 R14, P1, PT, R14, UR40, RZ ;  /* 0x000000280e0e7c10 */ /* 0x000fe4000ff3e0ff */
[----:B------:R-:W-:Y:S02]  /*2610*/  F2FP.BF16.F32.PACK_AB R4, R31, R4 ;  /* 0x000000041f04723e */ /* 0x000fe400000010ff */
[----:B------:R-:W-:-:S02]  /*2620*/  IADD3.X R13, PT, PT, R13, UR41, RZ, P2, !PT ;  /* 0x000000290d0d7c10 */ /* 0x000fc400097fe4ff */
[----:B------:R-:W-:Y:S01]  /*2630*/  IADD3.X R15, PT, PT, R0, UR41, RZ, P1, !PT ;  /* 0x00000029000f7c10 */ /* 0x000fe20008ffe4ff */
[----:B------:R1:W-:Y:S04]  /*2640*/  STG.E desc[UR6][R8.64], R4 ;  /* 0x0000000408007986 */ /* 0x0003e8000c101906 */
[----:B------:R1:W-:Y:S04]  /*2650*/  STG.E desc[UR8][R10.64], R5 ;  /* 0x000000050a007986 */ /* 0x0003e8000c101908 */
[----:B------:R1:W-:Y:S04]  /*2660*/  STG.E desc[UR10][R12.64], R6 ;  /* 0x000000060c007986 */ /* 0x0003e8000c10190a */
[----:B------:R1:W-:Y:S01]  /*2670*/  STG.E desc[UR12][R14.64], R7 ;  /* 0x000000070e007986 */ /* 0x0003e2000c10190c */
[----:B------:R-:W-:Y:S05]  /*2680*/  @!P0 BRA `(.L_x_7073) ;  /* 0xffffffd800f48947 */ /* 0x000fea000383ffff */
[----:B------:R-:W-:Y:S05]  /*2690*/  EXIT ;  /* 0x000000000000794d */ /* 0x000fea0003800000 */
.L_x_7044:
[----:B------:R-:W-:Y:S01]  /*26a0*/  HFMA2 R11, -RZ, RZ, 0, 1.847743988037109375e-06 ;  /* 0x0000001fff0b7431 */ /* 0x000fe200000001ff */
[----:B------:R-:W-:Y:S01]  /*26b0*/  BSSY B0, `(.L_x_7074) ;  /* 0x0000006000007945 */ /* 0x000fe20003800000 */
[----:B------:R-:W-:Y:S02]  /*26c0*/  MOV R12, 0x10 ;  /* 0x00000010000c7802 */ /* 0x000fe40000000f00 */
[----:B------:R-:W-:-:S07]  /*26d0*/  MOV R15, 0xffffffff ;  /* 0xffffffff000f7802 */ /* 0x000fce0000000f00 */
[----:B0-----:R-:W-:Y:S05]  /*26e0*/  WARPSYNC.COLLECTIVE R15, `(.L_x_7075) ;  /* 0x000000000f087348 */ /* 0x001fea0003c00000 */
[----:B------:R1:W2:Y:S02]  /*26f0*/  SHFL.BFLY P6, R14, R13, R12, R11 ;  /* 0x0c00000c0d0e7389 */ /* 0x0002a400000c000b */
[----:B012---:R-:W-:Y:S05]  /*2700*/  ENDCOLLECTIVE ;  /* 0x000000000000791b */ /* 0x007fea0003800000 */
.L_x_7075:
[----:B------:R-:W-:Y:S05]  /*2710*/  BSYNC B0 ;  /* 0x0000000000007941 */ /* 0x000fea0003800000 */
.L_x_7074:
[----:B------:R-:W-:Y:S01]  /*2720*/  HFMA2 R12, -RZ, RZ, 0, 4.76837158203125e-07 ;  /* 0x00000008ff0c7431 */ /* 0x000fe200000001ff */
[----:B------:R-:W-:Y:S01]  /*2730*/  FMNMX R13, R13, R14, !PT ;  /* 0x0000000e0d0d7209 */ /* 0x000fe20007800000 */
[----:B------:R-:W-:Y:S01]  /*2740*/  IMAD.MOV.U32 R11, RZ, RZ, 0x1f ;  /* 0x0000001fff0b7424 */ /* 0x000fe200078e00ff */
[----:B------:R-:W-:-:S07]  /*2750*/  MOV R15, 0xffffffff ;  /* 0xffffffff000f7802 */ /* 0x000fce0000000f00 */
[----:B------:R-:W-:Y:S05]  /*2760*/  WARPSYNC.COLLECTIVE R15, `(.L_x_7076) ;  /* 0x000000000f087348 */ /* 0x000fea0003c00000 */
[----:B------:R0:W1:Y:S02]  /*2770*/  SHFL.BFLY P6, R14, R13, R12, R11 ;  /* 0x0c00000c0d0e7389 */ /* 0x00006400000c000b */
[----:B01----:R-:W-:Y:S05]  /*2780*/  ENDCOLLECTIVE ;  /* 0x000000000000791b */ /* 0x003fea0003800000 */
.L_x_7076:
[----:B------:R-:W-:Y:S01]  /*2790*/  HFMA2 R12, -RZ, RZ, 0, 2.384185791015625e-07 ;  /* 0x00000004ff0c7431 */ /* 0x000fe200000001ff */
[----:B------:R-:W-:-:S04]  /*27a0*/  FMNMX R0, R13, R14, !PT ;  /* 0x0000000e0d007209 */ /* 0x000fc80007800000 */
[----:B------:R-:W-:-:S07]  /*27b0*/  MOV R13, R0 ;  /* 0x00000000000d7202 */ /* 0x000fce0000000f00 */
[----:B------:R-:W-:Y:S05]  /*27c0*/  WARPSYNC.COLLECTIVE R15, `(.L_x_7077) ;  /* 0x000000000f087348 */ /* 0x000fea0003c00000 */
[----:B------:R0:W1:Y:S02]  /*27d0*/  SHFL.BFLY P6, R14, R13, R12, R11 ;  /* 0x0c00000c0d0e7389 */ /* 0x00006400000c000b */
[----:B01----:R-:W-:Y:S05]  /*27e0*/  ENDCOLLECTIVE ;  /* 0x000000000000791b */ /* 0x003fea0003800000 */
.L_x_7077:
[----:B------:R-:W-:Y:S01]  /*27f0*/  HFMA2 R12, -RZ, RZ, 0, 1.1920928955078125e-07 ;  /* 0x00000002ff0c7431 */ /* 0x000fe200000001ff */
[----:B------:R-:W-:-:S04]  /*2800*/  FMNMX R2, R0, R14, !PT ;  /* 0x0000000e00027209 */ /* 0x000fc80007800000 */
[----:B------:R-:W-:-:S07]  /*2810*/  MOV R13, R2 ;  /* 0x00000002000d7202 */ /* 0x000fce0000000f00 */
[----:B------:R-:W-:Y:S05]  /*2820*/  WARPSYNC.COLLECTIVE R15, `(.L_x_7078) ;  /* 0x000000000f087348 */ /* 0x000fea0003c00000 */
[----:B------:R0:W1:Y:S02]  /*2830*/  SHFL.BFLY P6, R14, R13, R12, R11 ;  /* 0x0c00000c0d0e7389 */ /* 0x00006400000c000b */
[----:B01----:R-:W-:Y:S05]  /*2840*/  ENDCOLLECTIVE ;  /* 0x000000000000791b */ /* 0x003fea0003800000 */
.L_x_7078:
[----:B------:R-:W-:Y:S02]  /*2850*/  MOV R12, 0x1 ;  /* 0x00000001000c7802 */ /* 0x000fe40000000f00 */
[----:B------:R-:W-:-:S05]  /*2860*/  FMNMX R3, R2, R14, !PT ;  /* 0x0000000e02037209 */ /* 0x000fca0007800000 */
[----:B------:R-:W-:-:S07]  /*2870*/  IMAD.MOV.U32 R13, RZ, RZ, R3 ;  /* 0x000000ffff0d7224 */ /* 0x000fce00078e0003 */
[----:B------:R-:W-:Y:S05]  /*2880*/  WARPSYNC.COLLECTIVE R15, `(.L_x_7079) ;  /* 0x000000000f087348 */ /* 0x000fea0003c00000 */
[----:B------:R0:W1:Y:S02]  /*2890*/  SHFL.BFLY P6, R14, R13, R12, R11 ;  /* 0x0c00000c0d0e7389 */ /* 0x00006400000c000b */
[----:B01----:R-:W-:Y:S05]  /*28a0*/  ENDCOLLECTIVE ;  /* 0x000000000000791b */ /* 0x003fea0003800000 */
.L_x_7079:
[----:B------:R-:W-:Y:S01]  /*28b0*/  HFMA2 R13, -RZ, RZ, 0.96630859375, -0.0022525787353515625 ;  /* 0x3bbb989dff0d7431 */ /* 0x000fe200000001ff */
        /* <DEDUP_REMOVED lines=148> */
.L_x_7080:
[----:B------:R-:W-:Y:S02]  /*3200*/  HFMA2 R12, -RZ, RZ, 0, 4.76837158203125e-07 ;  /* 0x00000008ff0c7431 */ /* 0x000fe400000001ff */
[----:B------:R-:W-:-:S05]  /*3210*/  FADD R26, R13, R14 ;  /* 0x0000000e0d1a7221 */ /* 0x000fca0000000000 */
[----:B------:R-:W-:-:S07]  /*3220*/  MOV R13, R26 ;  /* 0x0000001a000d7202 */ /* 0x000fce0000000f00 */
[----:B------:R-:W-:Y:S05]  /*3230*/  WARPSYNC.COLLECTIVE R15, `(.L_x_7081) ;  /* 0x000000000f087348 */ /* 0x000fea0003c00000 */
[----:B------:R0:W1:Y:S02]  /*3240*/  SHFL.BFLY P6, R14, R13, R12, R11 ;  /* 0x0c00000c0d0e7389 */ /* 0x00006400000c000b */
[----:B01----:R-:W-:Y:S05]  /*3250*/  ENDCOLLECTIVE ;  /* 0x000000000000791b */ /* 0x003fea0003800000 */
.L_x_7081:
[----:B------:R-:W-:Y:S02]  /*3260*/  HFMA2 R12, -RZ, RZ, 0, 2.384185791015625e-07 ;  /* 0x00000004ff0c7431 */ /* 0x000fe400000001ff */
[----:B------:R-:W-:-:S05]  /*3270*/  FADD R27, R26, R14 ;  /* 0x0000000e1a1b7221 */ /* 0x000fca0000000000 */
[----:B------:R-:W-:-:S07]  /*3280*/  MOV R13, R27 ;  /* 0x0000001b000d7202 */ /* 0x000fce0000000f00 */
[----:B------:R-:W-:Y:S05]  /*3290*/  WARPSYNC.COLLECTIVE R15, `(.L_x_7082) ;  /* 0x000000000f087348 */ /* 0x000fea0003c00000 */
[----:B------:R0:W1:Y:S02]  /*32a0*/  SHFL.BFLY P6, R14, R13, R12, R11 ;  /* 0x0c00000c0d0e7389 */ /* 0x00006400000c000b */
[----:B01----:R-:W-:Y:S05]  /*32b0*/  ENDCOLLECTIVE ;  /* 0x000000000000791b */ /* 0x003fea0003800000 */
.L_x_7082:
[----:B------:R-:W-:Y:S01]  /*32c0*/  MOV R12, 0x2 ;  /* 0x00000002000c7802 */ /* 0x000fe20000000f00 */
[----:B------:R-:W-:-:S04]  /*32d0*/  FADD R28, R27, R14 ;  /* 0x0000000e1b1c7221 */ /* 0x000fc80000000000 */
[----:B------:R-:W-:-:S07]  /*32e0*/  IMAD.MOV.U32 R13, RZ, RZ, R28 ;  /* 0x000000ffff0d7224 */ /* 0x000fce00078e001c */
[----:B------:R-:W-:Y:S05]  /*32f0*/  WARPSYNC.COLLECTIVE R15, `(.L_x_7083) ;  /* 0x000000000f087348 */ /* 0x000fea0003c00000 */
[----:B------:R0:W1:Y:S02]  /*3300*/  SHFL.BFLY P6, R14, R13, R12, R11 ;  /* 0x0c00000c0d0e7389 */ /* 0x00006400000c000b */
[----:B01----:R-:W-:Y:S05]  /*3310*/  ENDCOLLECTIVE ;  /* 0x000000000000791b */ /* 0x003fea0003800000 */
.L_x_7083:
[----:B------:R-:W-:Y:S02]  /*3320*/  HFMA2 R12, -RZ, RZ, 0, 5.9604644775390625e-08 ;  /* 0x00000001ff0c7431 */ /* 0x000fe400000001ff */
[----:B------:R-:W-:-:S05]  /*3330*/  FADD R29, R28, R14 ;  /* 0x0000000e1c1d7221 */ /* 0x000fca0000000000 */
[----:B------:R-:W-:-:S07]  /*3340*/  MOV R13, R29 ;  /* 0x0000001d000d7202 */ /* 0x000fce0000000f00 */
[----:B------:R-:W-:Y:S05]  /*3350*/  WARPSYNC.COLLECTIVE R15, `(.L_x_7084) ;  /* 0x000000000f087348 */ /* 0x000fea0003c00000 */
[----:B------:R0:W1:Y:S02]  /*3360*/  SHFL.BFLY P6, R14, R13, R12, R11 ;  /* 0x0c00000c0d0e7389 */ /* 0x00006400000c000b */
[----:B01----:R-:W-:Y:S05]  /*3370*/  ENDCOLLECTIVE ;  /* 0x000000000000791b */ /* 0x003fea0003800000 */
.L_x_7084:
[----:B------:R-:W-:Y:S05]  /*3380*/  BRA `(.L_x_7085) ;  /* 0xffffffdc00f87947 */ /* 0x000fea000383ffff */
        .weak           $__internal_128_$__cuda_sm3x_div_rn_noftz_f32_slowpath
        .type           $__internal_128_$__cuda_sm3x_div_rn_noftz_f32_slowpath,@function
        .size           $__internal_128_$__cuda_sm3x_div_rn_noftz_f32_slowpath,(.L_x_25580 - $__internal_128_$__cuda_sm3x_div_rn_noftz_f32_slowpath)
$__internal_128_$__cuda_sm3x_div_rn_noftz_f32_slowpath:
        /* <DEDUP_REMOVED lines=34> */
.L_x_7087:
        /* <DEDUP_REMOVED lines=51> */
.L_x_7094:
[----:B------:R-:W-:-:S04]  /*38e0*/  LOP3.LUT R11, R11, 0x80000000, RZ, 0xc0, !PT ;  /* 0x800000000b0b7812 */ /* 0x000fc800078ec0ff */
[----:B------:R-:W-:Y:S01]  /*38f0*/  LOP3.LUT R11, R11, 0x7f800000, RZ, 0xfc, !PT ;  /* 0x7f8000000b0b7812 */ /* 0x000fe200078efcff */
[----:B------:R-:W-:Y:S06]  /*3900*/  BRA `(.L_x_7095) ;  /* 0x0000000000047947 */ /* 0x000fec0003800000 */
.L_x_7093:
[----:B------:R-:W-:-:S07]  /*3910*/  LEA R11, R32, R11, 0x17 ;  /* 0x0000000b200b7211 */ /* 0x000fce00078eb8ff */
.L_x_7095:
[----:B------:R-:W-:Y:S05]  /*3920*/  BSYNC.RECONVERGENT B1 ;  /* 0x0000000000017941 */ /* 0x000fea0003800200 */
.L_x_7092:
[----:B------:R-:W-:Y:S05]  /*3930*/  BRA `(.L_x_7096) ;  /* 0x0000000000207947 */ /* 0x000fea0003800000 */
.L_x_7091:
[----:B------:R-:W-:-:S04]  /*3940*/  LOP3.LUT R11, R12, 0x80000000, R19, 0x48, !PT ;  /* 0x800000000c0b7812 */ /* 0x000fc800078e4813 */
[----:B------:R-:W-:Y:S01]  /*3950*/  LOP3.LUT R11, R11, 0x7f800000, RZ, 0xfc, !PT ;  /* 0x7f8000000b0b7812 */ /* 0x000fe200078efcff */
[----:B------:R-:W-:Y:S06]  /*3960*/  BRA `(.L_x_7096) ;  /* 0x0000000000147947 */ /* 0x000fec0003800000 */
.L_x_7090:
[----:B------:R-:W-:Y:S01]  /*3970*/  LOP3.LUT R11, R12, 0x80000000, R19, 0x48, !PT ;  /* 0x800000000c0b7812 */ /* 0x000fe200078e4813 */
[----:B------:R-:W-:Y:S06]  /*3980*/  BRA `(.L_x_7096) ;  /* 0x00000000000c7947 */ /* 0x000fec0003800000 */
.L_x_7089:
[----:B------:R-:W0:Y:S01]  /*3990*/  MUFU.RSQ R11, -QNAN ;  /* 0xffc00000000b7908 */ /* 0x000e220000001400 */
[----:B------:R-:W-:Y:S05]  /*39a0*/  BRA `(.L_x_7096) ;  /* 0x0000000000047947 */ /* 0x000fea0003800000 */
.L_x_7088:
[----:B------:R-:W-:-:S07]  /*39b0*/  FADD.FTZ R11, R19, R12 ;  /* 0x0000000c130b7221 */ /* 0x000fce0000010000 */
.L_x_7096:
[----:B------:R-:W-:Y:S05]  /*39c0*/  BSYNC.RECONVERGENT B0 ;  /* 0x0000000000007941 */ /* 0x000fea0003800200 */
.L_x_7086:
[----:B------:R-:W-:Y:S01]  /*39d0*/  HFMA2 R13, -RZ, RZ, 0, 0 ;  /* 0x00000000ff0d7431 */ /* 0x000fe200000001ff */
[----:B------:R-:W-:-:S04]  /*39e0*/  MOV R12, R28 ;  /* 0x0000001c000c7202 */ /* 0x000fc80000000f00 */
[----:B0-----:R-:W-:Y:S05]  /*39f0*/  RET.REL.NODEC R12 `(_Z15SoftmaxWarpImplI10DirectLoadI13__nv_bfloat16fE11DirectStoreIfS1_EfLi2ELi14ELi32ELi1ELb0EL9Algorithm0EEvT_T0_ll) ;  /* 0xffffffc40c807950 */ /* 0x001fea0003c3ffff */
.L_x_7097:
        /* <DEDUP_REMOVED lines=16> */
.L_x_25580:


//--------------------- .text._Z15SoftmaxWarpImplI10DirectLoadI13__nv_bfloat16fE11DirectStoreIfS1_EfLi2ELi12ELi32ELi1ELb1EL9Algorithm0EEvT_T0_ll --------------------------
	.section	.text._Z15SoftmaxWarpImplI10DirectLoadI13__nv_bfloat16fE11DirectStoreIfS1_EfLi2ELi12ELi32ELi1ELb1EL9Algorithm0EEvT_T0_ll,"ax",@progbits
	.align	128
        .global         _Z15SoftmaxWarpImplI10DirectLoadI13__nv_bfloat16fE11DirectStoreIfS1_EfLi2ELi12ELi32ELi1ELb1EL9Algorithm0EEvT_T0_ll
        .type           _Z15SoftmaxWarpImplI10DirectLoadI13__nv_bfloat16fE11DirectStoreIfS1_EfLi2ELi12ELi32ELi1ELb1EL9Algorithm0EEvT_T0_ll,@function
        .size           _Z15SoftmaxWarpImplI10DirectLoadI13__nv_bfloat16fE11DirectStoreIfS1_EfLi2ELi12ELi32ELi1ELb1EL9Algorithm0EEvT_T0_ll,(.L_x_25581 - _Z15SoftmaxWarpImplI10DirectLoadI13__nv_bfloat16fE11DirectStoreIfS1_EfLi2ELi12ELi32ELi1ELb1EL9Algorithm0EEvT_T0_ll)
        .other          _Z15SoftmaxWarpImplI10DirectLoadI13__nv_bfloat16fE11DirectStoreIfS1_EfLi2ELi12ELi32ELi1ELb1EL9Algorithm0EEvT_T0_ll,@"STO_CUDA_ENTRY STV_DEFAULT"
_Z15SoftmaxWarpImplI10DirectLoadI13__nv_bfloat16fE11DirectStoreIfS1_EfLi2ELi12ELi32ELi1ELb1EL9Algorithm0EEvT_T0_ll:
.text._Z15SoftmaxWarpImplI10DirectLoadI13__nv_bfloat16fE11DirectStoreIfS1_EfLi2ELi12ELi32ELi1ELb1EL9Algorithm0EEvT_T0_ll:
        /* <DEDUP_REMOVED lines=24> */
.L_x_7098:
        /* <DEDUP_REMOVED lines=13> */
[----:B-1----:R-:W-:-:S04]  /*0250*/  IMAD.SHL.U32 R30, R30, 0x2, RZ ;  /* 0x000000021e1e7824 */ /* 0x002fc800078e00ff */
[C---:B------:R-:W-:Y:S01]  /*0260*/  VIADD R20, R30.reuse, 0x140 ;  /* 0x000001401e147836 */ /* 0x040fe20000000000 */
[C---:B------:R-:W-:Y:S02]  /*0270*/  IADD3 R28, PT, PT, R30.reuse, 0x40, RZ ;  /* 0x000000401e1c7810 */ /* 0x040fe40007ffe0ff */
[C---:B------:R-:W-:Y:S02]  /*0280*/  IADD3 R26, PT, PT, R30.reuse, 0x80, RZ ;  /* 0x000000801e1a7810 */ /* 0x040fe40007ffe0ff */
[C---:B------:R-:W-:Y:S02]  /*0290*/  IADD3 R24, PT, PT, R30.reuse, 0xc0, RZ ;  /* 0x000000c01e187810 */ /* 0x040fe40007ffe0ff */
[----:B------:R-:W-:-:S07]  /*02a0*/  IADD3 R22, PT, PT, R30, 0x100, RZ ;  /* 0x000001001e167810 */ /* 0x000fce0007ffe0ff */
.L_x_7136:
[----:B-12---:R-:W1:Y:S01]  /*02b0*/  LDC.64 R14, c[0x0][0x388] ;  /* 0x0000e200ff0e7b82 */ /* 0x006e620000000a00 */
[----:B------:R-:W-:Y:S02]  /*02c0*/  ISETP.GE.U32.AND P0, PT, R30, UR40, PT ;  /* 0x000000281e007c0c */ /* 0x000fe4000bf06070 */
[----:B------:R-:W-:Y:S02]  /*02d0*/  ISETP.GE.U32.AND P4, PT, R28, UR40, PT ;  /* 0x000000281c007c0c */ /* 0x000fe4000bf86070 */
[----:B------:R-:W-:Y:S02]  /*02e0*/  ISETP.GE.AND.EX P0, PT, RZ, UR41, PT, P0 ;  /* 0x00000029ff007c0c */ /* 0x000fe4000bf06300 */
[----:B------:R-:W-:Y:S01]  /*02f0*/  ISETP.GE.AND.EX P4, PT, RZ, UR41, PT, P4 ;  /* 0x00000029ff007c0c */ /* 0x000fe2000bf86340 */
[----:B---3--:R-:W3:Y:S01]  /*0300*/  LDC.64 R6, c[0x0][0x388] ;  /* 0x0000e200ff067b82 */ /* 0x008ee20000000a00 */
[----:B------:R-:W-:Y:S02]  /*0310*/  ISETP.GE.U32.AND P3, PT, R26, UR40, PT ;  /* 0x000000281a007c0c */ /* 0x000fe4000bf66070 */
[----:B------:R-:W-:-:S02]  /*0320*/  ISETP.GE.U32.AND P2, PT, R24, UR40, PT ;  /* 0x0000002818007c0c */ /* 0x000fc4000bf46070 */
[----:B------:R-:W-:Y:S02]  /*0330*/  ISETP.GE.AND.EX P3, PT, RZ, UR41, PT, P3 ;  /* 0x00000029ff007c0c */ /* 0x000fe4000bf66330 */
[----:B------:R-:W-:Y:S01]  /*0340*/  ISETP.GE.AND.EX P2, PT, RZ, UR41, PT, P2 ;  /* 0x00000029ff007c0c */ /* 0x000fe2000bf46320 */
[----:B----4-:R-:W4:Y:S02]  /*0350*/  LDC.64 R8, c[0x0][0x388] ;  /* 0x0000e200ff087b82 */ /* 0x010f240000000a00 */
[----:B------:R-:W-:Y:S02]  /*0360*/  @!P0 MOV R31, RZ ;  /* 0x000000ff001f8202 */ /* 0x000fe40000000f00 */
[----:B------:R-:W-:Y:S02]  /*0370*/  @!P4 MOV R29, RZ ;  /* 0x000000ff001dc202 */ /* 0x000fe40000000f00 */
[----:B--2---:R-:W-:Y:S01]  /*0380*/  @!P0 R2UR UR4, R18 ;  /* 0x00000000120482ca */ /* 0x004fe200000e0000 */
[-C--:B-1----:R-:W-:Y:S01]  /*0390*/  @!P0 IMAD R0, R21, R14.reuse, RZ ;  /* 0x0000000e15008224 */ /* 0x082fe200078e02ff */
[----:B------:R-:W1:Y:S01]  /*03a0*/  LDC.64 R10, c[0x0][0x380] ;  /* 0x0000e000ff0a7b82 */ /* 0x000e620000000a00 */
[----:B------:R-:W-:Y:S01]  /*03b0*/  @!P0 IMAD.WIDE.U32 R2, R23, R14, R30 ;  /* 0x0000000e17028225 */ /* 0x000fe200078e001e */
[----:B------:R-:W-:-:S02]  /*03c0*/  @!P3 MOV R27, RZ ;  /* 0x000000ff001bb202 */ /* 0x000fc40000000f00 */
[----:B------:R-:W-:Y:S01]  /*03d0*/  @!P0 R2UR UR5, R19 ;  /* 0x00000000130582ca */ /* 0x000fe200000e0000 */
[----:B------:R-:W-:Y:S01]  /*03e0*/  @!P0 IMAD R15, R23, R15, R0 ;  /* 0x0000000f170f8224 */ /* 0x000fe200078e0200 */
[----:B------:R-:W-:Y:S01]  /*03f0*/  @!P4 R2UR UR6, R18 ;  /* 0x000000001206c2ca */ /* 0x000fe200000e0000 */
[-C--:B---3--:R-:W-:Y:S01]  /*0400*/  @!P4 IMAD R4, R21, R6.reuse, RZ ;  /* 0x000000061504c224 */ /* 0x088fe200078e02ff */
[----:B------:R-:W-:Y:S02]  /*0410*/  @!P4 R2UR UR7, R19 ;  /* 0x000000001307c2ca */ /* 0x000fe400000e0000 */
[----:B------:R-:W-:Y:S01]  /*0420*/  @!P0 IADD3 R15, PT, PT, R3, R15, RZ ;  /* 0x0000000f030f8210 */ /* 0x000fe20007ffe0ff */
[C---:B------:R-:W-:Y:S02]  /*0430*/  @!P4 IMAD R17, R23.reuse, R7, R4 ;  /* 0x000000071711c224 */ /* 0x040fe400078e0204 */
[----:B------:R-:W2:Y:S01]  /*0440*/  LDC.64 R4, c[0x0][0x388] ;  /* 0x0000e200ff047b82 */ /* 0x000ea20000000a00 */
[----:B------:R-:W-:Y:S01]  /*0450*/  @!P4 IMAD.WIDE.U32 R6, R23, R6, R28 ;  /* 0x000000061706c225 */ /* 0x000fe200078e001c */
[----:B------:R-:W-:-:S03]  /*0460*/  @!P0 LEA.HI R0, P1, R15, R2, RZ, 0x1 ;  /* 0x000000020f008211 */ /* 0x000fc600078308ff */
[----:B----4-:R-:W-:Y:S01]  /*0470*/  @!P3 IMAD R12, R21, R8, RZ ;  /* 0x00000008150cb224 */ /* 0x010fe200078e02ff */
[----:B------:R-:W-:Y:S01]  /*0480*/  @!P4 IADD3 R17, PT, PT, R17, R7, RZ ;  /* 0x000000071111c210 */ /* 0x000fe20007ffe0ff */
[C---:B------:R-:W-:Y:S01]  /*0490*/  @!P0 IMAD.SHL.U32 R13, R0.reuse, 0x2, RZ ;  /* 0x00000002000d8824 */ /* 0x040fe200078e00ff */
[----:B------:R-:W3:Y:S01]  /*04a0*/  LDC.64 R2, c[0x0][0x380] ;  /* 0x0000e000ff027b82 */ /* 0x000ee20000000a00 */
[----:B------:R-:W-:Y:S01]  /*04b0*/  @!P0 IADD3.X R15, PT, PT, RZ, R15, RZ, P1, !PT ;  /* 0x0000000fff0f8210 */ /* 0x000fe20000ffe4ff */
[----:B------:R-:W-:Y:S01]  /*04c0*/  @!P3 IMAD R25, R23, R9, R12 ;  /* 0x000000091719b224 */ /* 0x000fe200078e020c */
[----:B------:R-:W-:Y:S01]  /*04d0*/  @!P4 LEA.HI R34, P5, R17, R6, RZ, 0x1 ;  /* 0x000000061122c211 */ /* 0x000fe200078b08ff */
[----:B------:R-:W-:Y:S01]  /*04e0*/  @!P3 IMAD.WIDE.U32 R8, R23, R8, R26 ;  /* 0x000000081708b225 */ /* 0x000fe200078e001a */
[----:B------:R-:W-:Y:S02]  /*04f0*/  @!P0 LOP3.LUT R13, R13, 0xfffffffc, RZ, 0xc0, !PT ;  /* 0xfffffffc0d0d8812 */ /* 0x000fe400078ec0ff */
[----:B------:R-:W-:Y:S01]  /*0500*/  @!P0 SHF.L.U64.HI R0, R0, 0x1, R15 ;  /* 0x0000000100008819 */ /* 0x000fe2000001020f */
[----:B------:R-:W4:Y:S01]  /*0510*/  LDC.64 R6, c[0x0][0x380] ;  /* 0x0000e000ff067b82 */ /* 0x000f220000000a00 */
[----:B-1----:R-:W-:Y:S01]  /*0520*/  @!P0 IADD3 R10, P1, PT, R13, R10, RZ ;  /* 0x0000000a0d0a8210 */ /* 0x002fe20007f3e0ff */
[----:B------:R-:W-:Y:S01]  /*0530*/  @!P4 IMAD.X R17, RZ, RZ, R17, P5 ;  /* 0x000000ffff11c224 */ /* 0x000fe200028e0611 */
[----:B------:R-:W-:-:S02]  /*0540*/  @!P3 IADD3 R27, PT, PT, R25, R9, RZ ;  /* 0x00000009191bb210 */ /* 0x000fc40007ffe0ff */
[----:B------:R-:W-:Y:S02]  /*0550*/  @!P4 SHF.L.U32 R13, R34, 0x1, RZ ;  /* 0x00000001220dc819 */ /* 0x000fe400000006ff */
[----:B------:R-:W-:Y:S01]  /*0560*/  @!P0 IADD3.X R11, PT, PT, R0, R11, RZ, P1, !PT ;  /* 0x0000000b000b8210 */ /* 0x000fe20000ffe4ff */
[----:B------:R-:W1:Y:S01]  /*0570*/  LDC.64 R14, c[0x0][0x388] ;  /* 0x0000e200ff0e7b82 */ /* 0x000e620000000a00 */
[----:B--2---:R-:W-:Y:S01]  /*0580*/  @!P2 IMAD R12, R21, R4, RZ ;  /* 0x00000004150ca224 */ /* 0x004fe200078e02ff */
[----:B------:R-:W-:Y:S02]  /*0590*/  ISETP.GE.U32.AND P1, PT, R22, UR40, PT ;  /* 0x0000002816007c0c */ /* 0x000fe4000bf26070 */
[----:B------:R-:W-:Y:S01]  /*05a0*/  @!P3 LEA.HI R0, P5, R27, R8, RZ, 0x1 ;  /* 0x000000081b00b211 */ /* 0x000fe200078b08ff */
[----:B------:R-:W-:Y:S01]  /*05b0*/  @!P2 IMAD R29, R23, R5, R12 ;  /* 0x00000005171da224 */ /* 0x000fe200078e020c */
[----:B------:R-:W-:Y:S02]  /*05c0*/  @!P4 LOP3.LUT R13, R13, 0xfffffffc, RZ, 0xc0, !PT ;  /* 0xfffffffc0d0dc812 */ /* 0x000fe400078ec0ff */
[----:B------:R-:W-:Y:S01]  /*05d0*/  @!P2 MOV R25, RZ ;  /* 0x000000ff0019a202 */ /* 0x000fe20000000f00 */
[----:B------:R-:W2:Y:S01]  /*05e0*/  LDC.64 R8, c[0x0][0x380] ;  /* 0x0000e000ff087b82 */ /* 0x000ea20000000a00 */
[----:B------:R-:W-:-:S02]  /*05f0*/  ISETP.GE.AND.EX P1, PT, RZ, UR41, PT, P1 ;  /* 0x00000029ff007c0c */ /* 0x000fc4000bf26310 */
[----:B------:R-:W-:Y:S02]  /*0600*/  @!P3 SHF.L.U32 R5, R0, 0x1, RZ ;  /* 0x000000010005b819 */ /* 0x000fe400000006ff */
[----:B------:R-:W-:Y:S01]  /*0610*/  @!P4 SHF.L.U64.HI R34, R34, 0x1, R17 ;  /* 0x000000012222c819 */ /* 0x000fe20000010211 */
[----:B------:R-:W-:Y:S01]  /*0620*/  @!P2 IMAD.WIDE.U32 R16, R23, R4, R24 ;  /* 0x000000041710a225 */ /* 0x000fe200078e0018 */
[----:B---3--:R-:W-:Y:S02]  /*0630*/  @!P4 IADD3 R2, P6, PT, R13, R2, RZ ;  /* 0x000000020d02c210 */ /* 0x008fe40007fde0ff */
[----:B------:R-:W-:Y:S01]  /*0640*/  @!P3 IADD3.X R25, PT, PT, RZ, R27, RZ, P5, !PT ;  /* 0x0000001bff19b210 */ /* 0x000fe20002ffe4ff */
[----:B------:R-:W3:Y:S01]  /*0650*/  LDC.64 R12, c[0x0][0x388] ;  /* 0x0000e200ff0c7b82 */ /* 0x000ee20000000a00 */
[----:B------:R-:W-:Y:S01]  /*0660*/  @!P3 LOP3.LUT R5, R5, 0xfffffffc, RZ, 0xc0, !PT ;  /* 0xfffffffc0505b812 */ /* 0x000fe200078ec0ff */
[----:B------:R-:W-:Y:S01]  /*0670*/  @!P4 IMAD.X R3, R34, 0x1, R3, P6 ;  /* 0x000000012203c824 */ /* 0x000fe200030e0603 */
[----:B------:R-:W-:-:S02]  /*0680*/  @!P3 SHF.L.U64.HI R0, R0, 0x1, R25 ;  /* 0x000000010000b819 */ /* 0x000fc40000010219 */
[----:B----4-:R-:W-:Y:S01]  /*0690*/  @!P3 IADD3 R4, P6, PT, R5, R6, RZ ;  /* 0x000000060504b210 */ /* 0x010fe20007fde0ff */
[----:B-1----:R-:W-:Y:S01]  /*06a0*/  @!P1 IMAD R6, R21, R14, RZ ;  /* 0x0000000e15069224 */ /* 0x002fe200078e02ff */
[----:B------:R-:W-:Y:S01]  /*06b0*/  @!P2 IADD3 R27, PT, PT, R29, R17, RZ ;  /* 0x000000111d1ba210 */ /* 0x000fe20007ffe0ff */
[----:B------:R-:W4:Y:S01]  /*06c0*/  @!P4 LDG.E R2, desc[UR6][R2.64] ;  /* 0x000000060202c981 */ /* 0x000f22000c1e1900 */
[----:B------:R-:W-:Y:S01]  /*06d0*/  @!P3 IADD3.X R5, PT, PT, R0, R7, RZ, P6, !PT ;  /* 0x000000070005b210 */ /* 0x000fe200037fe4ff */
[----:B------:R-:W-:Y:S01]  /*06e0*/  @!P1 IMAD R29, R23, R15, R6 ;  /* 0x0000000f171d9224 */ /* 0x000fe200078e0206 */
[----:B------:R-:W-:Y:S01]  /*06f0*/  @!P2 LEA.HI R0, P6, R27, R16, RZ, 0x1 ;  /* 0x000000101b00a211 */ /* 0x000fe200078d08ff */
[----:B------:R-:W-:Y:S01]  /*0700*/  @!P1 IMAD.MOV.U32 R16, RZ, RZ, R22 ;  /* 0x000000ffff109224 */ /* 0x000fe200078e0016 */
[----:B------:R-:W-:Y:S01]  /*0710*/  ISETP.GE.U32.AND P5, PT, R20, UR40, PT ;  /* 0x0000002814007c0c */ /* 0x000fe2000bfa6070 */
[----:B------:R-:W1:Y:S01]  /*0720*/  LDC.64 R6, c[0x0][0x380] ;  /* 0x0000e000ff067b82 */ /* 0x000e620000000a00 */
[----:B------:R-:W-:-:S02]  /*0730*/  @!P1 MOV R17, RZ ;  /* 0x000000ff00119202 */ /* 0x000fc40000000f00 */
[C---:B------:R-:W-:Y:S02]  /*0740*/  @!P2 SHF.L.U32 R25, R0.reuse, 0x1, RZ ;  /* 0x000000010019a819 */ /* 0x040fe400000006ff */
[----:B------:R-:W-:Y:S01]  /*0750*/  ISETP.GE.AND.EX P5, PT, RZ, UR41, PT, P5 ;  /* 0x00000029ff007c0c */ /* 0x000fe2000bfa6350 */
[----:B------:R-:W-:Y:S01]  /*0760*/  @!P1 IMAD.WIDE.U32 R14, R23, R14, R16 ;  /* 0x0000000e170e9225 */ /* 0x000fe200078e0010 */
[----:B------:R-:W-:Y:S02]  /*0770*/  @!P2 IADD3.X R27, PT, PT, RZ, R27, RZ, P6, !PT ;  /* 0x0000001bff1ba210 */ /* 0x000fe400037fe4ff */
[----:B------:R-:W-:Y:S02]  /*0780*/  @!P2 LOP3.LUT R25, R25, 0xfffffffc, RZ, 0xc0, !PT ;  /* 0xfffffffc1919a812 */ /* 0x000fe400078ec0ff */
[----:B------:R-:W-:Y:S02]  /*0790*/  @!P2 SHF.L.U64.HI R16, R0, 0x1, R27 ;  /* 0x000000010010a819 */ /* 0x000fe4000001021b */
[----:B--2---:R-:W-:Y:S01]  /*07a0*/  @!P2 IADD3 R8, P6, PT, R25, R8, RZ ;  /* 0x000000081908a210 */ /* 0x004fe20007fde0ff */
[----:B------:R2:W5:Y:S01]  /*07b0*/  @!P0 LDG.E R0, desc[UR4][R10.64] ;  /* 0x000000040a008981 */ /* 0x000562000c1e1900 */
[----:B------:R-:W-:-:S02]  /*07c0*/  @!P1 IADD3 R25, PT, PT, R29, R15, RZ ;  /* 0x0000000f1d199210 */ /* 0x000fc40007ffe0ff */
[----:B------:R-:W-:Y:S01]  /*07d0*/  @!P2 IADD3.X R9, PT, PT, R16, R9, RZ, P6, !PT ;  /* 0x000000091009a210 */ /* 0x000fe200037fe4ff */
[----:B---3--:R-:W-:Y:S01]  /*07e0*/  @!P5 IMAD R34, R21, R12, RZ ;  /* 0x0000000c1522d224 */ /* 0x008fe200078e02ff */
[----:B------:R-:W-:Y:S02]  /*07f0*/  @!P1 LEA.HI R16, P6, R25, R14, RZ, 0x1 ;  /* 0x0000000e19109211 */ /* 0x000fe400078d08ff */
[----:B--2---:R-:W-:Y:S01]  /*0800*/  @!P5 MOV R10, R20 ;  /* 0x00000014000ad202 */ /* 0x004fe20000000f00 */
[----:B------:R-:W-:Y:S01]  /*0810*/  @!P5 IMAD.MOV.U32 R11, RZ, RZ, RZ ;  /* 0x000000ffff0bd224 */ /* 0x000fe200078e00ff */
[----:B------:R-:W-:Y:S01]  /*0820*/  @!P1 SHF.L.U32 R17, R16, 0x1, RZ ;  /* 0x0000000110119819 */ /* 0x000fe200000006ff */
[C---:B------:R-:W-:Y:S02]  /*0830*/  @!P5 IMAD R27, R23.reuse, R13, R34 ;  /* 0x0000000d171bd224 */ /* 0x040fe400078e0222 */
[----:B------:R-:W-:Y:S01]  /*0840*/  @!P5 IMAD.WIDE.U32 R14, R23, R12, R10 ;  /* 0x0000000c170ed225 */ /* 0x000fe200078e000a */
[----:B------:R-:W-:Y:S01]  /*0850*/  @!P3 R2UR UR4, R18 ;  /* 0x000000001204b2ca */ /* 0x000fe200000e0000 */
[----:B------:R-:W2:Y:S01]  /*0860*/  LDC.64 R12, c[0x0][0x380] ;  /* 0x0000e000ff0c7b82 */ /* 0x000ea20000000a00 */
[----:B------:R-:W-:-:S02]  /*0870*/  @!P3 R2UR UR5, R19 ;  /* 0x000000001305b2ca */ /* 0x000fc400000e0000 */
[----:B------:R-:W-:Y:S02]  /*0880*/  @!P1 IADD3.X R25, PT, PT, RZ, R25, RZ, P6, !PT ;  /* 0x00000019ff199210 */ /* 0x000fe400037fe4ff */
[----:B------:R-:W-:Y:S02]  /*0890*/  @!P1 LOP3.LUT R17, R17, 0xfffffffc, RZ, 0xc0, !PT ;  /* 0xfffffffc11119812 */ /* 0x000fe400078ec0ff */
[----:B------:R-:W-:Y:S02]  /*08a0*/  @!P1 SHF.L.U64.HI R16, R16, 0x1, R25 ;  /* 0x0000000110109819 */ /* 0x000fe40000010219 */
[----:B-1----:R-:W-:Y:S02]  /*08b0*/  @!P1 IADD3 R10, P6, PT, R17, R6, RZ ;  /* 0x00000006110a9210 */ /* 0x002fe40007fde0ff */
[----:B------:R-:W-:Y:S02]  /*08c0*/  @!P5 IADD3 R17, PT, PT, R27, R15, RZ ;  /* 0x0000000f1b11d210 */ /* 0x000fe40007ffe0ff */
[----:B------:R-:W-:Y:S01]  /*08d0*/  @!P1 IADD3.X R11, PT, PT, R16, R7, RZ, P6, !PT ;  /* 0x00000007100b9210 */ /* 0x000fe200037fe4ff */
[----:B------:R-:W3:Y:S01]  /*08e0*/  @!P3 LDG.E R4, desc[UR4][R4.64] ;  /* 0x000000040404b981 */ /* 0x000ee2000c1e1900 */
[----:B------:R-:W-:-:S02]  /*08f0*/  @!P5 LEA.HI R15, P6, R17, R14, RZ, 0x1 ;  /* 0x0000000e110fd211 */ /* 0x000fc400078d08ff */
[C---:B------:R-:W-:Y:S02]  /*0900*/  @!P2 R2UR UR6, R18.reuse ;  /* 0x000000001206a2ca */ /* 0x040fe400000e0000 */
[----:B------:R-:W-:Y:S01]  /*0910*/  @!P2 R2UR UR7, R19 ;  /* 0x000000001307a2ca */ /* 0x000fe200000e0000 */
[----:B------:R-:W-:Y:S01]  /*0920*/  @!P5 IMAD.SHL.U32 R6, R15, 0x2, RZ ;  /* 0x000000020f06d824 */ /* 0x000fe200078e00ff */
[C---:B------:R-:W-:Y:S02]  /*0930*/  @!P1 R2UR UR4, R18.reuse ;  /* 0x00000000120492ca */ /* 0x040fe400000e0000 */
[C---:B------:R-:W-:Y:S02]  /*0940*/  @!P1 R2UR UR5, R19.reuse ;  /* 0x00000000130592ca */ /* 0x040fe400000e0000 */
[----:B------:R-:W-:Y:S02]  /*0950*/  @!P5 R2UR UR8, R18 ;  /* 0x000000001208d2ca */ /* 0x000fe400000e0000 */
[----:B------:R-:W-:-:S02]  /*0960*/  @!P5 R2UR UR9, R19 ;  /* 0x000000001309d2ca */ /* 0x000fc400000e0000 */
[----:B------:R-:W-:Y:S02]  /*0970*/  @!P5 IADD3.X R16, PT, PT, RZ, R17, RZ, P6, !PT ;  /* 0x00000011ff10d210 */ /* 0x000fe400037fe4ff */
[----:B------:R-:W-:Y:S01]  /*0980*/  @!P5 LOP3.LUT R3, R6, 0xfffffffc, RZ, 0xc0, !PT ;  /* 0xfffffffc0603d812 */ /* 0x000fe200078ec0ff */
[----:B------:R-:W3:Y:S01]  /*0990*/  @!P2 LDG.E R14, desc[UR6][R8.64] ;  /* 0x00000006080ea981 */ /* 0x000ee2000c1e1900 */
[----:B------:R-:W-:Y:S02]  /*09a0*/  @!P5 SHF.L.U64.HI R6, R15, 0x1, R16 ;  /* 0x000000010f06d819 */ /* 0x000fe40000010210 */
[----:B--2---:R-:W-:Y:S01]  /*09b0*/  @!P5 IADD3 R12, P6, PT, R3, R12, RZ ;  /* 0x0000000c030cd210 */ /* 0x004fe20007fde0ff */
[----:B------:R-:W2:Y:S03]  /*09c0*/  @!P1 LDG.E R11, desc[UR4][R10.64] ;  /* 0x000000040a0b9981 */ /* 0x000ea6000c1e1900 */
[----:B------:R-:W-:-:S05]  /*09d0*/  @!P5 IADD3.X R13, PT, PT, R6, R13, RZ, P6, !PT ;  /* 0x0000000d060dd210 */ /* 0x000fca00037fe4ff */
[----:B------:R1:W2:Y:S01]  /*09e0*/  @!P5 LDG.E R12, desc[UR8][R12.64] ;  /* 0x000000080c0cd981 */ /* 0x0002a2000c1e1900 */
[----:B------:R-:W-:Y:S02]  /*09f0*/  MOV R6, 0xff800000 ;  /* 0xff80000000067802 */ /* 0x000fe40000000f00 */
[----:B------:R-:W-:Y:S02]  /*0a00*/  MOV R27, 0xff800000 ;  /* 0xff800000001b7802 */ /* 0x000fe40000000f00 */
[----:B------:R-:W-:Y:S02]  /*0a10*/  MOV R25, 0xff800000 ;  /* 0xff80000000197802 */ /* 0x000fe40000000f00 */
[----:B------:R-:W-:Y:S02]  /*0a20*/  MOV R36, 0xff800000 ;  /* 0xff80000000247802 */ /* 0x000fe40000000f00 */
[----:B-1----:R-:W-:Y:S01]  /*0a30*/  MOV R13, 0xff800000 ;  /* 0xff800000000d7802 */ /* 0x002fe20000000f00 */
[----:B------:R-:W-:Y:S01]  /*0a40*/  IMAD.MOV.U32 R7, RZ, RZ, -0x800000 ;  /* 0xff800000ff077424 */ /* 0x000fe200078e00ff */
[----:B------:R-:W-:Y:S01]  /*0a50*/  MOV R5, 0xff800000 ;  /* 0xff80000000057802 */ /* 0x000fe20000000f00 */
[----:B------:R-:W-:Y:S01]  /*0a60*/  IMAD.MOV.U32 R34, RZ, RZ, -0x800000 ;  /* 0xff800000ff227424 */ /* 0x000fe200078e00ff */
[----:B------:R-:W-:Y:S01]  /*0a70*/  MOV R8, 0xff800000 ;  /* 0xff80000000087802 */ /* 0x000fe20000000f00 */
[----:B------:R-:W-:Y:S01]  /*0a80*/  IMAD.MOV.U32 R10, RZ, RZ, -0x800000 ;  /* 0xff800000ff0a7424 */ /* 0x000fe200078e00ff */
[----:B------:R-:W-:Y:S01]  /*0a90*/  MOV R9, 0xff800000 ;  /* 0xff80000000097802 */ /* 0x000fe20000000f00 */
[----:B------:R-:W-:Y:S01]  /*0aa0*/  IMAD.MOV.U32 R17, RZ, RZ, -0x800000 ;  /* 0xff800000ff117424 */ /* 0x000fe200078e00ff */
[----:B------:R-:W-:Y:S01]  /*0ab0*/  MOV R16, 0xff800000 ;  /* 0xff80000000107802 */ /* 0x000fe20000000f00 */
[----:B------:R-:W-:Y:S01]  /*0ac0*/  UMOV UR4, 0xffffffff ;  /* 0xffffffff00047882 */ /* 0x000fe20000000000 */
[----:B----4-:R-:W-:-:S02]  /*0ad0*/  @!P4 SHF.L.U32 R36, R2, 0x10, RZ ;  /* 0x000000100224c819 */ /* 0x010fc400000006ff */
[C---:B-----5:R-:W-:Y:S01]  /*0ae0*/  @!P0 PRMT R3, R0.reuse, 0x7632, R3 ;  /* 0x0000763200038816 */ /* 0x060fe20000000003 */
[----:B------:R-:W-:Y:S01]  /*0af0*/  @!P0 IMAD.U32 R6, R0, 0x10000, RZ ;  /* 0x0001000000068824 */ /* 0x000fe200078e00ff */
[----:B------:R-:W-:Y:S02]  /*0b00*/  @!P4 PRMT R0, R2, 0x7632, R0 ;  /* 0x000076320200c816 */ /* 0x000fe40000000000 */
[----:B------:R-:W-:Y:S02]  /*0b10*/  @!P0 SHF.L.U32 R27, R3, 0x10, RZ ;  /* 0x00000010031b8819 */ /* 0x000fe400000006ff */
[----:B------:R-:W-:Y:S02]  /*0b20*/  @!P4 SHF.L.U32 R25, R0, 0x10, RZ ;  /* 0x000000100019c819 */ /* 0x000fe400000006ff */
[----:B------:R-:W-:-:S04]  /*0b30*/  @!P0 FMNMX3 R13, R6, -INF , R27, !PT ;  /* 0xff800000060d8876 */ /* 0x000fc8000780001b */
[----:B------:R-:W-:Y:S02]  /*0b40*/  @!P4 FMNMX3 R13, R13, R36, R25, !PT ;  /* 0x000000240d0dc276 */ /* 0x000fe40007800019 */
[C---:B---3--:R-:W-:Y:S02]  /*0b50*/  @!P3 PRMT R3, R4.reuse, 0x7632, R3 ;  /* 0x000076320403b816 */ /* 0x048fe40000000003 */
[----:B------:R-:W-:Y:S02]  /*0b60*/  @!P3 SHF.L.U32 R34, R4, 0x10, RZ ;  /* 0x000000100422b819 */ /* 0x000fe400000006ff */
[----:B------:R-:W-:-:S04]  /*0b70*/  @!P3 SHF.L.U32 R5, R3, 0x10, RZ ;  /* 0x000000100305b819 */ /* 0x000fc800000006ff */
[----:B------:R-:W-:Y:S02]  /*0b80*/  @!P3 FMNMX3 R13, R13, R34, R5, !PT ;  /* 0x000000220d0db276 */ /* 0x000fe40007800005 */
[C---:B------:R-:W-:Y:S02]  /*0b90*/  @!P2 SHF.L.U32 R7, R14.reuse, 0x10, RZ ;  /* 0x000000100e07a819 */ /* 0x040fe400000006ff */
[----:B------:R-:W-:Y:S02]  /*0ba0*/  @!P2 PRMT R14, R14, 0x7632, R14 ;  /* 0x000076320e0ea816 */ /* 0x000fe4000000000e */
[----:B--2---:R-:W-:Y:S02]  /*0bb0*/  @!P1 PRMT R0, R11, 0x7632, R0 ;  /* 0x000076320b009816 */ /* 0x004fe40000000000 */
[----:B------:R-:W-:Y:S02]  /*0bc0*/  @!P2 SHF.L.U32 R8, R14, 0x10, RZ ;  /* 0x000000100e08a819 */ /* 0x000fe400000006ff */
[----:B------:R-:W-:-:S02]  /*0bd0*/  @!P1 SHF.L.U32 R9, R0, 0x10, RZ ;  /* 0x0000001000099819 */ /* 0x000fc400000006ff */
[----:B------:R-:W-:Y:S02]  /*0be0*/  @!P1 SHF.L.U32 R10, R11, 0x10, RZ ;  /* 0x000000100b0a9819 */ /* 0x000fe400000006ff */
[C---:B------:R-:W-:Y:S02]  /*0bf0*/  @!P5 PRMT R0, R12.reuse, 0x7632, R0 ;  /* 0x000076320c00d816 */ /* 0x040fe40000000000 */
[----:B------:R-:W-:Y:S02]  /*0c00*/  @!P2 FMNMX3 R13, R13, R7, R8, !PT ;  /* 0x000000070d0da276 */ /* 0x000fe40007800008 */
        /* <DEDUP_REMOVED lines=29> */
[----:B------:R-:W-:Y:S01]  /*0de0*/  FADD R2, R6, -12583039 ;  /* 0xcb40007f06027421 */ /* 0x000fe20000000000 */
[----:B------:R-:W-:Y:S01]  /*0df0*/  FADD R3, R0, -12583039 ;  /* 0xcb40007f00037421 */ /* 0x000fe20000000000 */
[-C--:B------:R-:W-:Y:S01]  /*0e00*/  FFMA.SAT R7, R42, R11.reuse, 0.5 ;  /* 0x3f0000002a077423 */ /* 0x080fe2000000200b */
[----:B------:R-:W-:Y:S01]  /*0e10*/  FADD R14, -R29, R10 ;  /* 0x0000000a1d0e7221 */ /* 0x000fe20000000100 */
[----:B------:R-:W-:Y:S01]  /*0e20*/  FFMA R27, R15, 1.4426950216293334961, -R2 ;  /* 0x3fb8aa3b0f1b7823 */ /* 0x000fe20000000802 */
[----:B------:R-:W-:Y:S01]  /*0e30*/  FFMA R3, R44, 1.4426950216293334961, -R3 ;  /* 0x3fb8aa3b2c037823 */ /* 0x000fe20000000803 */
[-C--:B------:R-:W-:Y:S01]  /*0e40*/  FFMA.RM R2, R5, R4.reuse, 12582913 ;  /* 0x4b40000105027423 */ /* 0x080fe20000004004 */
[-C--:B------:R-:W-:Y:S01]  /*0e50*/  FFMA.SAT R5, R38, R11.reuse, 0.5 ;  /* 0x3f00000026057423 */ /* 0x080fe2000000200b */
[C---:B------:R-:W-:Y:S01]  /*0e60*/  FADD R10, -R29.reuse, R9 ;  /* 0x000000091d0a7221 */ /* 0x040fe20000000100 */
[----:B------:R-:W-:Y:S01]  /*0e70*/  FFMA R44, R44, 1.925963033500011079e-08, R3 ;  /* 0x32a570602c2c7823 */ /* 0x000fe20000000003 */
[----:B------:R-:W-:Y:S01]  /*0e80*/  FADD R3, R2, -12583039 ;  /* 0xcb40007f02037421 */ /* 0x000fe20000000000 */
[C---:B------:R-:W-:Y:S01]  /*0e90*/  FADD R34, -R29.reuse, R8 ;  /* 0x000000081d227221 */ /* 0x040fe20000000100 */
[----:B------:R-:W-:Y:S01]  /*0ea0*/  FADD R8, -R29, R17 ;  /* 0x000000111d087221 */ /* 0x000fe20000000100 */
[----:B------:R-:W-:Y:S01]  /*0eb0*/  FFMA R27, R15, 1.925963033500011079e-08, R27 ;  /* 0x32a570600f1b7823 */ /* 0x000fe2000000001b */
[C---:B------:R-:W-:Y:S01]  /*0ec0*/  FFMA R25, R40.reuse, 1.4426950216293334961, -R3 ;  /* 0x3fb8aa3b28197823 */ /* 0x040fe20000000803 */
[-C--:B------:R-:W-:Y:S01]  /*0ed0*/  FFMA.RM R3, R5, R4.reuse, 12582913 ;  /* 0x4b40000105037423 */ /* 0x080fe20000004004 */
[-C--:B------:R-:W-:Y:S01]  /*0ee0*/  FFMA.RM R5, R7, R4.reuse, 12582913 ;  /* 0x4b40000107057423 */ /* 0x080fe20000004004 */
[----:B------:R-:W-:Y:S01]  /*0ef0*/  FADD R16, -R29, R16 ;  /* 0x000000101d107221 */ /* 0x000fe20000000100 */
[----:B------:R-:W-:Y:S01]  /*0f00*/  FFMA R25, R40, 1.925963033500011079e-08, R25 ;  /* 0x32a5706028197823 */ /* 0x000fe20000000019 */
[----:B------:R-:W1:Y:S01]  /*0f10*/  MUFU.EX2 R27, R27 ;  /* 0x0000001b001b7308 */ /* 0x000e620000000800 */
[----:B------:R-:W-:Y:S01]  /*0f20*/  FADD R9, R5, -12583039 ;  /* 0xcb40007f05097421 */ /* 0x000fe20000000000 */
[C---:B------:R-:W-:Y:S01]  /*0f30*/  FADD R7, R3.reuse, -12583039 ;  /* 0xcb40007f03077421 */ /* 0x040fe20000000000 */
[----:B------:R-:W-:Y:S01]  /*0f40*/  IMAD.SHL.U32 R6, R6, 0x800000, RZ ;  /* 0x0080000006067824 */ /* 0x000fe200078e00ff */
[----:B------:R-:W-:Y:S01]  /*0f50*/  SHF.L.U32 R0, R0, 0x17, RZ ;  /* 0x0000001700007819 */ /* 0x000fe200000006ff */
[----:B------:R-:W-:Y:S01]  /*0f60*/  FFMA R9, R42, 1.4426950216293334961, -R9 ;  /* 0x3fb8aa3b2a097823 */ /* 0x000fe20000000809 */
[----:B------:R-:W-:Y:S01]  /*0f70*/  FFMA R7, R38, 1.4426950216293334961, -R7 ;  /* 0x3fb8aa3b26077823 */ /* 0x000fe20000000807 */
[----:B------:R-:W-:Y:S01]  /*0f80*/  SHF.L.U32 R2, R2, 0x17, RZ ;  /* 0x0000001702027819 */ /* 0x000fe200000006ff */
[----:B------:R-:W2:Y:S01]  /*0f90*/  MUFU.EX2 R29, R44 ;  /* 0x0000002c001d7308 */ /* 0x000ea20000000800 */
[----:B------:R-:W-:Y:S01]  /*0fa0*/  FFMA R42, R42, 1.925963033500011079e-08, R9 ;  /* 0x32a570602a2a7823 */ /* 0x000fe20000000009 */
[-C--:B------:R-:W-:Y:S01]  /*0fb0*/  FFMA.SAT R9, R12, R11.reuse, 0.5 ;  /* 0x3f0000000c097423 */ /* 0x080fe2000000200b */
[----:B------:R-:W-:Y:S01]  /*0fc0*/  FFMA R38, R38, 1.925963033500011079e-08, R7 ;  /* 0x32a5706026267823 */ /* 0x000fe20000000007 */
[----:B------:R-:W-:Y:S01]  /*0fd0*/  FFMA.SAT R7, R36, R11, 0.5 ;  /* 0x3f00000024077423 */ /* 0x000fe2000000200b */
[----:B------:R-:W-:Y:S01]  /*0fe0*/  SHF.L.U32 R3, R3, 0x17, RZ ;  /* 0x0000001703037819 */ /* 0x000fe200000006ff */
[----:B------:R-:W-:-:S02]  /*0ff0*/  FFMA.RM R9, R9, R4, 12582913 ;  /* 0x4b40000109097423 */ /* 0x000fc40000004004 */
[----:B------:R-:W3:Y:S01]  /*1000*/  MUFU.EX2 R25, R25 ;  /* 0x0000001900197308 */ /* 0x000ee20000000800 */
[----:B-1----:R-:W-:Y:S01]  /*1010*/  FMUL R6, R6, R27 ;  /* 0x0000001b06067220 */ /* 0x002fe20000400000 */
[----:B------:R-:W-:Y:S01]  /*1020*/  FADD R13, R9, -12583039 ;  /* 0xcb40007f090d7421 */ /* 0x000fe20000000000 */
[----:B------:R-:W-:-:S03]  /*1030*/  FFMA.RM R7, R7, R4, 12582913 ;  /* 0x4b40000107077423 */ /* 0x000fc60000004004 */
[----:B------:R-:W-:Y:S01]  /*1040*/  FFMA R13, R12, 1.4426950216293334961, -R13 ;  /* 0x3fb8aa3b0c0d7823 */ /* 0x000fe2000000080d */
[----:B------:R-:W-:Y:S01]  /*1050*/  FADD R15, R7, -12583039 ;  /* 0xcb40007f070f7421 */ /* 0x000fe20000000000 */
[----:B------:R-:W1:Y:S01]  /*1060*/  MUFU.EX2 R38, R38 ;  /* 0x0000002600267308 */ /* 0x000e620000000800 */
[----:B--2---:R-:W-:Y:S01]  /*1070*/  FMUL R0, R0, R29 ;  /* 0x0000001d00007220 */ /* 0x004fe20000400000 */
[----:B------:R-:W-:Y:S01]  /*1080*/  FFMA R17, R12, 1.925963033500011079e-08, R13 ;  /* 0x32a570600c117823 */ /* 0x000fe2000000000d */
[-C--:B------:R-:W-:Y:S01]  /*1090*/  FFMA.SAT R13, R34, R11.reuse, 0.5 ;  /* 0x3f000000220d7423 */ /* 0x080fe2000000200b */
[----:B------:R-:W-:Y:S01]  /*10a0*/  FFMA.SAT R29, R10, R11, 0.5 ;  /* 0x3f0000000a1d7423 */ /* 0x000fe2000000200b */
[C---:B------:R-:W-:Y:S02]  /*10b0*/  FFMA R15, R36.reuse, 1.4426950216293334961, -R15 ;  /* 0x3fb8aa3b240f7823 */ /* 0x040fe4000000080f */
[----:B------:R-:W-:Y:S01]  /*10c0*/  FFMA.RM R12, R13, R4, 12582913 ;  /* 0x4b4000010d0c7423 */ /* 0x000fe20000004004 */
[----:B------:R-:W-:Y:S01]  /*10d0*/  MUFU.EX2 R42, R42 ;  /* 0x0000002a002a7308 */ /* 0x000fe20000000800 */
[----:B------:R-:W-:Y:S01]  /*10e0*/  FFMA R15, R36, 1.925963033500011079e-08, R15 ;  /* 0x32a57060240f7823 */ /* 0x000fe2000000000f */
[----:B---3--:R-:W-:Y:S01]  /*10f0*/  FMUL R2, R2, R25 ;  /* 0x0000001902027220 */ /* 0x008fe20000400000 */
[----:B------:R-:W-:Y:S01]  /*1100*/  FADD R13, R12, -12583039 ;  /* 0xcb40007f0c0d7421 */ /* 0x000fe20000000000 */
[----:B------:R-:W-:Y:S01]  /*1110*/  SHF.L.U32 R25, R5, 0x17, RZ ;  /* 0x0000001705197819 */ /* 0x000fe200000006ff */
[----:B------:R-:W-:-:S02]  /*1120*/  FADD R5, RZ, R6 ;  /* 0x00000006ff057221 */ /* 0x000fc40000000000 */
[C---:B------:R-:W-:Y:S01]  /*1130*/  FFMA R13, R34.reuse, 1.4426950216293334961, -R13 ;  /* 0x3fb8aa3b220d7823 */ /* 0x040fe2000000080d */
[----:B------:R-:W2:Y:S01]  /*1140*/  MUFU.EX2 R17, R17 ;  /* 0x0000001100117308 */ /* 0x000ea20000000800 */
[----:B------:R-:W-:Y:S01]  /*1150*/  FADD R5, R5, R0 ;  /* 0x0000000005057221 */ /* 0x000fe20000000000 */
[----:B-1----:R-:W-:Y:S01]  /*1160*/  FMUL R3, R3, R38 ;  /* 0x0000002603037220 */ /* 0x002fe20000400000 */
[----:B------:R-:W-:Y:S01]  /*1170*/  FFMA R34, R34, 1.925963033500011079e-08, R13 ;  /* 0x32a5706022227823 */ /* 0x000fe2000000000d */
[----:B------:R-:W-:Y:S01]  /*1180*/  FFMA.SAT R13, R14, R11, 0.5 ;  /* 0x3f0000000e0d7423 */ /* 0x000fe2000000200b */
[----:B------:R-:W-:Y:S01]  /*1190*/  FADD R36, R5, R2 ;  /* 0x0000000205247221 */ /* 0x000fe20000000000 */
[----:B------:R-:W-:Y:S02]  /*11a0*/  IMAD.SHL.U32 R38, R9, 0x800000, RZ ;  /* 0x0080000009267824 */ /* 0x000fe400078e00ff */
[----:B------:R-:W-:Y:S01]  /*11b0*/  FFMA.RM R13, R13, R4, 12582913 ;  /* 0x4b4000010d0d7423 */ /* 0x000fe20000004004 */
[----:B------:R-:W1:Y:S01]  /*11c0*/  MUFU.EX2 R15, R15 ;  /* 0x0000000f000f7308 */ /* 0x000e620000000800 */
[----:B------:R-:W-:-:S02]  /*11d0*/  FADD R9, R36, R3 ;  /* 0x0000000324097221 */ /* 0x000fc40000000000 */
[----:B------:R-:W-:-:S04]  /*11e0*/  FADD R31, R13, -12583039 ;  /* 0xcb40007f0d1f7421 */ /* 0x000fc80000000000 */
[----:B------:R-:W-:Y:S01]  /*11f0*/  FFMA R27, R14, 1.4426950216293334961, -R31 ;  /* 0x3fb8aa3b0e1b7823 */ /* 0x000fe2000000081f */
[-C--:B------:R-:W-:Y:S01]  /*1200*/  FFMA.SAT R31, R8, R11.reuse, 0.5 ;  /* 0x3f000000081f7423 */ /* 0x080fe2000000200b */
[----:B------:R-:W-:Y:S01]  /*1210*/  FFMA.SAT R11, R16, R11, 0.5 ;  /* 0x3f000000100b7423 */ /* 0x000fe2000000200b */
[----:B------:R-:W3:Y:S01]  /*1220*/  MUFU.EX2 R34, R34 ;  /* 0x0000002200227308 */ /* 0x000ee20000000800 */
[----:B------:R-:W-:Y:S01]  /*1230*/  FFMA R27, R14, 1.925963033500011079e-08, R27 ;  /* 0x32a570600e1b7823 */ /* 0x000fe2000000001b */
[-C--:B------:R-:W-:Y:S01]  /*1240*/  FFMA.RM R14, R29, R4.reuse, 12582913 ;  /* 0x4b4000011d0e7423 */ /* 0x080fe20000004004 */
[----:B------:R-:W-:Y:S01]  /*1250*/  FFMA.RM R11, R11, R4, 12582913 ;  /* 0x4b4000010b0b7423 */ /* 0x000fe20000004004 */
[----:B--2---:R-:W-:Y:S01]  /*1260*/  FMUL R5, R38, R17 ;  /* 0x0000001126057220 */ /* 0x004fe20000400000 */
[----:B------:R-:W-:Y:S01]  /*1270*/  SHF.L.U32 R38, R7, 0x17, RZ ;  /* 0x0000001707267819 */ /* 0x000fe200000006ff */
[----:B------:R-:W-:Y:S01]  /*1280*/  FADD R29, R14, -12583039 ;  /* 0xcb40007f0e1d7421 */ /* 0x000fe20000000000 */
[----:B------:R-:W-:Y:S01]  /*1290*/  SHF.L.U32 R17, R12, 0x17, RZ ;  /* 0x000000170c117819 */ /* 0x000fe200000006ff */
[----:B------:R-:W2:Y:S01]  /*12a0*/  MUFU.EX2 R27, R27 ;  /* 0x0000001b001b7308 */ /* 0x000ea20000000800 */
[----:B------:R-:W-:Y:S01]  /*12b0*/  SHF.L.U32 R14, R14, 0x17, RZ ;  /* 0x000000170e0e7819 */ /* 0x000fe200000006ff */
[----:B------:R-:W-:Y:S01]  /*12c0*/  FFMA R29, R10, 1.4426950216293334961, -R29 ;  /* 0x3fb8aa3b0a1d7823 */ /* 0x000fe2000000081d */
[----:B-1----:R-:W-:-:S03]  /*12d0*/  FMUL R7, R38, R15 ;  /* 0x0000000f26077220 */ /* 0x002fc60000400000 */
[----:B------:R-:W-:Y:S01]  /*12e0*/  FFMA R29, R10, 1.925963033500011079e-08, R29 ;  /* 0x32a570600a1d7823 */ /* 0x000fe2000000001d */
[----:B------:R-:W-:Y:S01]  /*12f0*/  FFMA.RM R10, R31, R4, 12582913 ;  /* 0x4b4000011f0a7423 */ /* 0x000fe20000004004 */
[----:B------:R-:W-:Y:S01]  /*1300*/  FMUL R4, R25, R42 ;  /* 0x0000002a19047220 */ /* 0x000fe20000400000 */
[----:B------:R-:W-:Y:S01]  /*1310*/  FADD R25, R11, -12583039 ;  /* 0xcb40007f0b197421 */ /* 0x000fe20000000000 */
[----:B---3--:R-:W-:Y:S01]  /*1320*/  FMUL R17, R17, R34 ;  /* 0x0000002211117220 */ /* 0x008fe20000400000 */
[----:B------:R-:W-:Y:S01]  /*1330*/  FADD R31, R10, -12583039 ;  /* 0xcb40007f0a1f7421 */ /* 0x000fe20000000000 */
[----:B------:R-:W1:Y:S01]  /*1340*/  MUFU.EX2 R29, R29 ;  /* 0x0000001d001d7308 */ /* 0x000e620000000800 */
[----:B------:R-:W-:Y:S01]  /*1350*/  FFMA R25, R16, 1.4426950216293334961, -R25 ;  /* 0x3fb8aa3b10197823 */ /* 0x000fe20000000819 */
[----:B------:R-:W-:Y:S01]  /*1360*/  FADD R36, R9, R4 ;  /* 0x0000000409247221 */ /* 0x000fe20000000000 */
[----:B------:R-:W-:Y:S01]  /*1370*/  FFMA R31, R8, 1.4426950216293334961, -R31 ;  /* 0x3fb8aa3b081f7823 */ /* 0x000fe2000000081f */
[----:B------:R-:W-:-:S02]  /*1380*/  IMAD.SHL.U32 R15, R10, 0x800000, RZ ;  /* 0x008000000a0f7824 */ /* 0x000fc400078e00ff */
[----:B------:R-:W-:Y:S01]  /*1390*/  FFMA R25, R16, 1.925963033500011079e-08, R25 ;  /* 0x32a5706010197823 */ /* 0x000fe20000000019 */
[----:B------:R-:W-:Y:S01]  /*13a0*/  FADD R36, R36, R5 ;  /* 0x0000000524247221 */ /* 0x000fe20000000000 */
[----:B------:R-:W-:Y:S01]  /*13b0*/  FFMA R8, R8, 1.925963033500011079e-08, R31 ;  /* 0x32a5706008087823 */ /* 0x000fe2000000001f */
[----:B------:R-:W-:Y:S01]  /*13c0*/  SHF.L.U32 R16, R13, 0x17, RZ ;  /* 0x000000170d107819 */ /* 0x000fe200000006ff */
[----:B------:R-:W-:Y:S01]  /*13d0*/  MUFU.EX2 R38, R25 ;  /* 0x0000001900267308 */ /* 0x000fe20000000800 */
[----:B------:R-:W-:Y:S01]  /*13e0*/  FADD R36, R36, R7 ;  /* 0x0000000724247221 */ /* 0x000fe20000000000 */
[----:B------:R-:W-:Y:S02]  /*13f0*/  SHF.L.U32 R11, R11, 0x17, RZ ;  /* 0x000000170b0b7819 */ /* 0x000fe400000006ff */
[----:B--2---:R-:W-:Y:S01]  /*1400*/  FMUL R16, R16, R27 ;  /* 0x0000001b10107220 */ /* 0x004fe20000400000 */
[----:B------:R-:W-:-:S03]  /*1410*/  FADD R9, R36, R17 ;  /* 0x0000001124097221 */ /* 0x000fc60000000000 */
[----:B------:R-:W2:Y:S01]  /*1420*/  MUFU.EX2 R8, R8 ;  /* 0x0000000800087308 */ /* 0x000ea20000000800 */
[----:B-1----:R-:W-:Y:S01]  /*1430*/  FMUL R10, R14, R29 ;  /* 0x0000001d0e0a7220 */ /* 0x002fe20000400000 */
[----:B------:R-:W-:-:S04]  /*1440*/  FADD R13, R9, R16 ;  /* 0x00000010090d7221 */ /* 0x000fc80000000000 */
[----:B------:R-:W-:Y:S01]  /*1450*/  FADD R12, R13, R10 ;  /* 0x0000000a0d0c7221 */ /* 0x000fe20000000000 */
[----:B--2---:R-:W-:Y:S01]  /*1460*/  FMUL R9, R15, R8 ;  /* 0x000000080f097220 */ /* 0x004fe20000400000 */
[----:B------:R-:W-:-:S03]  /*1470*/  FMUL R8, R11, R38 ;  /* 0x000000260b087220 */ /* 0x000fc60000400000 */
        /* <DEDUP_REMOVED lines=11> */
.L_x_7148:
        /* <DEDUP_REMOVED lines=11> */
[----:B01----:R-:W-:Y:S05]  /*15e0*/  CALL.REL.NOINC `($__internal_129_$__cuda_sm3x_div_rn_noftz_f32_slowpath) ;  /* 0x0000001c00707944 */ /* 0x003fea0003c00000 */
[----:B------:R-:W-:-:S07]  /*15f0*/  MOV R14, R6 ;  /* 0x00000006000e7202 */ /* 0x000fce0000000f00 */
.L_x_7101:
[----:B------:R-:W-:Y:S05]  /*1600*/  BSYNC.RECONVERGENT B2 ;  /* 0x0000000000027941 */ /* 0x000fea0003800200 */
.L_x_7100:
        /* <DEDUP_REMOVED lines=11> */
[----:B01----:R-:W-:Y:S05]  /*16c0*/  CALL.REL.NOINC `($__internal_129_$__cuda_sm3x_div_rn_noftz_f32_slowpath) ;  /* 0x0000001c00387944 */ /* 0x003fea0003c00000 */
[----:B------:R-:W-:-:S07]  /*16d0*/  MOV R15, R6 ;  /* 0x00000006000f7202 */ /* 0x000fce0000000f00 */
.L_x_7103:
[----:B------:R-:W-:Y:S05]  /*16e0*/  BSYNC.RECONVERGENT B2 ;  /* 0x0000000000027941 */ /* 0x000fea0003800200 */
.L_x_7102:
        /* <DEDUP_REMOVED lines=11> */
[----:B01----:R-:W-:Y:S05]  /*17a0*/  CALL.REL.NOINC `($__internal_129_$__cuda_sm3x_div_rn_noftz_f32_slowpath) ;  /* 0x0000001c00007944 */ /* 0x003fea0003c00000 */
[----:B------:R-:W-:-:S07]  /*17b0*/  MOV R0, R6 ;  /* 0x0000000600007202 */ /* 0x000fce0000000f00 */
.L_x_7105:
[----:B------:R-:W-:Y:S05]  /*17c0*/  BSYNC.RECONVERGENT B2 ;  /* 0x0000000000027941 */ /* 0x000fea0003800200 */
.L_x_7104:
        /* <DEDUP_REMOVED lines=13> */
.L_x_7107:
[----:B------:R-:W-:Y:S05]  /*18a0*/  BSYNC.RECONVERGENT B2 ;  /* 0x0000000000027941 */ /* 0x000fea0003800200 */
.L_x_7106:
        /* <DEDUP_REMOVED lines=12> */
[----:B------:R-:W-:-:S07]  /*1970*/  IMAD.MOV.U32 R2, RZ, RZ, R6 ;  /* 0x000000ffff027224 */ /* 0x000fce00078e0006 */
.L_x_7109:
[----:B------:R-:W-:Y:S05]  /*1980*/  BSYNC.RECONVERGENT B2 ;  /* 0x0000000000027941 */ /* 0x000fea0003800200 */
.L_x_7108:
        /* <DEDUP_REMOVED lines=13> */
.L_x_7111:
[----:B------:R-:W-:Y:S05]  /*1a60*/  BSYNC.RECONVERGENT B2 ;  /* 0x0000000000027941 */ /* 0x000fea0003800200 */
.L_x_7110:
        /* <DEDUP_REMOVED lines=13> */
.L_x_7113:
[----:B------:R-:W-:Y:S05]  /*1b40*/  BSYNC.RECONVERGENT B2 ;  /* 0x0000000000027941 */ /* 0x000fea0003800200 */
.L_x_7112:
        /* <DEDUP_REMOVED lines=13> */
.L_x_7115:
[----:B------:R-:W-:Y:S05]  /*1c20*/  BSYNC.RECONVERGENT B2 ;  /* 0x0000000000027941 */ /* 0x000fea0003800200 */
.L_x_7114:
        /* <DEDUP_REMOVED lines=13> */
.L_x_7117:
[----:B------:R-:W-:Y:S05]  /*1d00*/  BSYNC.RECONVERGENT B2 ;  /* 0x0000000000027941 */ /* 0x000fea0003800200 */
.L_x_7116:
        /* <DEDUP_REMOVED lines=13> */
.L_x_7119:
[----:B------:R-:W-:Y:S05]  /*1de0*/  BSYNC.RECONVERGENT B2 ;  /* 0x0000000000027941 */ /* 0x000fea0003800200 */
.L_x_7118:
        /* <DEDUP_REMOVED lines=13> */
.L_x_7121:
[----:B------:R-:W-:Y:S05]  /*1ec0*/  BSYNC.RECONVERGENT B2 ;  /* 0x0000000000027941 */ /* 0x000fea0003800200 */
.L_x_7120:
        /* <DEDUP_REMOVED lines=13> */
.L_x_7123:
[----:B------:R-:W-:Y:S05]  /*1fa0*/  BSYNC.RECONVERGENT B2 ;  /* 0x0000000000027941 */ /* 0x000fea0003800200 */
.L_x_7122:
[----:B------:R-:W2:Y:S01]  /*1fb0*/  LDC.64 R8, c[0x0][0x3a8] ;  /* 0x0000ea00ff087b82 */ /* 0x000ea20000000a00 */
[----:B------:R-:W-:Y:S01]  /*1fc0*/  BSSY.RECONVERGENT B0, `(.L_x_7124) ;  /* 0x000001c000007945 */ /* 0x000fe20003800200 */
[-C--:B--2---:R-:W-:Y:S02]  /*1fd0*/  ISETP.GE.U32.AND P2, PT, R28, R8.reuse, PT ;  /* 0x000000081c00720c */ /* 0x084fe40003f46070 */
        /* <DEDUP_REMOVED lines=8> */
[----:B------:R-:W-:Y:S01]  /*2060*/  ISETP.GE.AND.EX P3, PT, RZ, R9, PT, P3 ;  /* 0x00000009ff00720c */ /* 0x000fe20003f66330 */
[----:B------:R-:W-:-:S12]  /*2070*/  @P0 BRA `(.L_x_7125) ;  /* 0x0000000000400947 */ /* 0x000fd80003800000 */
[----:B------:R-:W-:Y:S01]  /*2080*/  IMAD R6, R21, UR38, RZ ;  /* 0x0000002615067c24 */ /* 0x000fe2000f8e02ff */
[----:B------:R-:W-:Y:S01]  /*2090*/  R2UR UR4, R18 ;  /* 0x00000000120472ca */ /* 0x000fe200000e0000 */
[----:B-1----:R-:W-:Y:S01]  /*20a0*/  IMAD.MOV.U32 R31, RZ, RZ, RZ ;  /* 0x000000ffff1f7224 */ /* 0x002fe200078e00ff */
        /* <DEDUP_REMOVED lines=13> */
.L_x_7125:
[----:B------:R-:W-:Y:S05]  /*2180*/  BSYNC.RECONVERGENT B0 ;  /* 0x0000000000007941 */ /* 0x000fea0003800200 */
.L_x_7124:
        /* <DEDUP_REMOVED lines=8> */
[----:B--2---:R-:W-:-:S04]  /*2210*/  IMAD.WIDE.U32 R8, R23, UR38, R28 ;  /* 0x0000002617087c25 */ /* 0x004fc8000f8e001c */
        /* <DEDUP_REMOVED lines=9> */
.L_x_7127:
[----:B------:R-:W-:Y:S05]  /*22b0*/  BSYNC.RECONVERGENT B0 ;  /* 0x0000000000007941 */ /* 0x000fea0003800200 */
.L_x_7126:
[----:B------:R-:W-:Y:S04]  /*22c0*/  BSSY.RECONVERGENT B0, `(.L_x_7128) ;  /* 0x0000012000007945 */ /* 0x000fe80003800200 */
[----:B------:R-:W-:Y:S05]  /*22d0*/  @P1 BRA `(.L_x_7129) ;  /* 0x0000000000401947 */ /* 0x000fea0003800000 */
[----:B------:R-:W-:Y:S01]  /*22e0*/  MOV R27, RZ ;  /* 0x000000ff001b7202 */ /* 0x000fe20000000f00 */
[----:B------:R-:W-:Y:S01]  /*22f0*/  IMAD R0, R21, UR38, RZ ;  /* 0x0000002615007c24 */ /* 0x000fe2000f8e02ff */
[----:B------:R-:W-:Y:S02]  /*2300*/  R2UR UR4, R18 ;  /* 0x00000000120472ca */ /* 0x000fe400000e0000 */
[----:B------:R-:W-:Y:S01]  /*2310*/  R2UR UR5, R19 ;  /* 0x00000000130572ca */ /* 0x000fe200000e0000 */
[----:B--23--:R-:W-:Y:S01]  /*2320*/  IMAD.WIDE.U32 R8, R23, UR38, R26 ;  /* 0x0000002617087c25 */ /* 0x00cfe2000f8e001a */
        /* <DEDUP_REMOVED lines=11> */
.L_x_7129:
[----:B------:R-:W-:Y:S05]  /*23e0*/  BSYNC.RECONVERGENT B0 ;  /* 0x0000000000007941 */ /* 0x000fea0003800200 */
.L_x_7128:
[----:B------:R-:W-:Y:S04]  /*23f0*/  BSSY.RECONVERGENT B0, `(.L_x_7130) ;  /* 0x0000012000007945 */ /* 0x000fe80003800200 */
[----:B------:R-:W-:Y:S05]  /*2400*/  @P4 BRA `(.L_x_7131) ;  /* 0x0000000000404947 */ /* 0x000fea0003800000 */
[----:B---3--:R-:W-:Y:S02]  /*2410*/  HFMA2 R25, -RZ, RZ, 0, 0 ;  /* 0x00000000ff197431 */ /* 0x008fe400000001ff */
[----:B------:R-:W-:Y:S01]  /*2420*/  IMAD R0, R21, UR38, RZ ;  /* 0x0000002615007c24 */ /* 0x000fe2000f8e02ff */
[----:B------:R-:W-:Y:S02]  /*2430*/  R2UR UR4, R18 ;  /* 0x00000000120472ca */ /* 0x000fe400000e0000 */
[----:B------:R-:W-:Y:S01]  /*2440*/  R2UR UR5, R19 ;  /* 0x00000000130572ca */ /* 0x000fe200000e0000 */
[----:B--2-4-:R-:W-:Y:S01]  /*2450*/  IMAD R9, R23, UR39, R0 ;  /* 0x0000002717097c24 */ /* 0x014fe2000f8e0200 */
        /* <DEDUP_REMOVED lines=11> */
.L_x_7131:
[----:B------:R-:W-:Y:S05]  /*2510*/  BSYNC.RECONVERGENT B0 ;  /* 0x0000000000007941 */ /* 0x000fea0003800200 */
.L_x_7130:
[----:B------:R-:W-:Y:S04]  /*2520*/  BSSY.RECONVERGENT B0, `(.L_x_7132) ;  /* 0x0000013000007945 */ /* 0x000fe80003800200 */
[----:B------:R-:W-:Y:S05]  /*2530*/  @P5 BRA `(.L_x_7133) ;  /* 0x0000000000445947 */ /* 0x000fea0003800000 */
[----:B--2-4-:R-:W-:Y:S01]  /*2540*/  HFMA2 R3, -RZ, RZ, 0, 0 ;  /* 0x00000000ff037431 */ /* 0x014fe200000001ff */
        /* <DEDUP_REMOVED lines=16> */
.L_x_7133:
[----:B------:R-:W-:Y:S05]  /*2650*/  BSYNC.RECONVERGENT B0 ;  /* 0x0000000000007941 */ /* 0x000fea0003800200 */
.L_x_7132:
[----:B------:R-:W-:Y:S04]  /*2660*/  BSSY.RECONVERGENT B0, `(.L_x_7134) ;  /* 0x0000013000007945 */ /* 0x000fe80003800200 */
[----:B------:R-:W-:Y:S05]  /*2670*/  @P3 BRA `(.L_x_7135) ;  /* 0x0000000000443947 */ /* 0x000fea0003800000 */
[----:B--2-4-:R-:W-:Y:S01]  /*2680*/  HFMA2 R3, -RZ, RZ, 0, 0 ;  /* 0x00000000ff037431 */ /* 0x014fe200000001ff */
        /* <DEDUP_REMOVED lines=16> */
.L_x_7135:
[----:B------:R-:W-:Y:S05]  /*2790*/  BSYNC.RECONVERGENT B0 ;  /* 0x0000000000007941 */ /* 0x000fea0003800200 */
.L_x_7134:
[----:B------:R-:W-:-:S04]  /*27a0*/  IADD3 R23, P0, PT, R32, R23, RZ ;  /* 0x0000001720177210 */ /* 0x000fc80007f1e0ff */
[----:B------:R-:W-:Y:S02]  /*27b0*/  LEA.HI.X.SX32 R21, R32, R21, 0x1, P0 ;  /* 0x0000001520157211 */ /* 0x000fe400000f0eff */
[----:B------:R-:W-:-:S04]  /*27c0*/  ISETP.GE.U32.AND P0, PT, R23, UR42, PT ;  /* 0x0000002a17007c0c */ /* 0x000fc8000bf06070 */
[----:B------:R-:W-:-:S13]  /*27d0*/  ISETP.GE.AND.EX P0, PT, R21, UR43, PT, P0 ;  /* 0x0000002b15007c0c */ /* 0x000fda000bf06300 */
[----:B------:R-:W-:Y:S05]  /*27e0*/  @!P0 BRA `(.L_x_7136) ;  /* 0xffffffd800b08947 */ /* 0x000fea000383ffff */
[----:B------:R-:W-:Y:S05]  /*27f0*/  EXIT ;  /* 0x000000000000794d */ /* 0x000fea0003800000 */
.L_x_7099:
[----:B------:R-:W-:Y:S01]  /*2800*/  HFMA2 R11, -RZ, RZ, 0, 1.847743988037109375e-06 ;  /* 0x0000001fff0b7431 */ /* 0x000fe200000001ff */
[----:B------:R-:W-:Y:S01]  /*2810*/  BSSY B0, `(.L_x_7137) ;  /* 0x0000006000007945 */ /* 0x000fe20003800000 */
[----:B------:R-:W-:Y:S02]  /*2820*/  MOV R12, 0x10 ;  /* 0x00000010000c7802 */ /* 0x000fe40000000f00 */
[----:B------:R-:W-:-:S07]  /*2830*/  MOV R15, 0xffffffff ;  /* 0xffffffff000f7802 */ /* 0x000fce0000000f00 */
[----:B0-----:R-:W-:Y:S05]  /*2840*/  WARPSYNC.COLLECTIVE R15, `(.L_x_7138) ;  /* 0x000000000f087348 */ /* 0x001fea0003c00000 */
[----:B------:R1:W2:Y:S02]  /*2850*/  SHFL.BFLY P6, R14, R13, R12, R11 ;  /* 0x0c00000c0d0e7389 */ /* 0x0002a400000c000b */
[----:B012---:R-:W-:Y:S05]  /*2860*/  ENDCOLLECTIVE ;  /* 0x000000000000791b */ /* 0x007fea0003800000 */
.L_x_7138:
[----:B------:R-:W-:Y:S05]  /*2870*/  BSYNC B0 ;  /* 0x0000000000007941 */ /* 0x000fea0003800000 */
.L_x_7137:
[----:B------:R-:W-:Y:S01]  /*2880*/  HFMA2 R12, -RZ, RZ, 0, 4.76837158203125e-07 ;  /* 0x00000008ff0c7431 */ /* 0x000fe200000001ff */
[----:B------:R-:W-:Y:S01]  /*2890*/  FMNMX R13, R14, R13, !PT ;  /* 0x0000000d0e0d7209 */ /* 0x000fe20007800000 */
[----:B------:R-:W-:Y:S01]  /*28a0*/  IMAD.MOV.U32 R11, RZ, RZ, 0x1f ;  /* 0x0000001fff0b7424 */ /* 0x000fe200078e00ff */
[----:B------:R-:W-:-:S07]  /*28b0*/  MOV R15, 0xffffffff ;  /* 0xffffffff000f7802 */ /* 0x000fce0000000f00 */
[----:B------:R-:W-:Y:S05]  /*28c0*/  WARPSYNC.COLLECTIVE R15, `(.L_x_7139) ;  /* 0x000000000f087348 */ /* 0x000fea0003c00000 */
[----:B------:R0:W1:Y:S02]  /*28d0*/  SHFL.BFLY P6, R14, R13, R12, R11 ;  /* 0x0c00000c0d0e7389 */ /* 0x00006400000c000b */
[----:B01----:R-:W-:Y:S05]  /*28e0*/  ENDCOLLECTIVE ;  /* 0x000000000000791b */ /* 0x003fea0003800000 */
.L_x_7139:
[----:B------:R-:W-:Y:S01]  /*28f0*/  HFMA2 R12, -RZ, RZ, 0, 2.384185791015625e-07 ;  /* 0x00000004ff0c7431 */ /* 0x000fe200000001ff */
[----:B------:R-:W-:-:S04]  /*2900*/  FMNMX R0, R13, R14, !PT ;  /* 0x0000000e0d007209 */ /* 0x000fc80007800000 */
[----:B------:R-:W-:-:S07]  /*2910*/  MOV R13, R0 ;  /* 0x00000000000d7202 */ /* 0x000fce0000000f00 */
[----:B------:R-:W-:Y:S05]  /*2920*/  WARPSYNC.COLLECTIVE R15, `(.L_x_7140) ;  /* 0x000000000f087348 */ /* 0x000fea0003c00000 */
[----:B------:R0:W1:Y:S02]  /*2930*/  SHFL.BFLY P6, R14, R13, R12, R11 ;  /* 0x0c00000c0d0e7389 */ /* 0x00006400000c000b */
[----:B01----:R-:W-:Y:S05]  /*2940*/  ENDCOLLECTIVE ;  /* 0x000000000000791b */ /* 0x003fea0003800000 */
.L_x_7140:
[----:B------:R-:W-:Y:S01]  /*2950*/  IMAD.MOV.U32 R12, RZ, RZ, 0x2 ;  /* 0x00000002ff0c7424 */ /* 0x000fe200078e00ff */
[----:B------:R-:W-:-:S04]  /*2960*/  FMNMX R2, R0, R14, !PT ;  /* 0x0000000e00027209 */ /* 0x000fc80007800000 */
[----:B------:R-:W-:-:S07]  /*2970*/  MOV R13, R2 ;  /* 0x00000002000d7202 */ /* 0x000fce0000000f00 */
[----:B------:R-:W-:Y:S05]  /*2980*/  WARPSYNC.COLLECTIVE R15, `(.L_x_7141) ;  /* 0x000000000f087348 */ /* 0x000fea0003c00000 */
[----:B------:R0:W1:Y:S02]  /*2990*/  SHFL.BFLY P6, R14, R13, R12, R11 ;  /* 0x0c00000c0d0e7389 */ /* 0x00006400000c000b */
[----:B01----:R-:W-:Y:S05]  /*29a0*/  ENDCOLLECTIVE ;  /* 0x000000000000791b */ /* 0x003fea0003800000 */
.L_x_7141:
[----:B------:R-:W-:Y:S01]  /*29b0*/  HFMA2 R12, -RZ, RZ, 0, 5.9604644775390625e-08 ;  /* 0x00000001ff0c7431 */ /* 0x000fe200000001ff */
[----:B------:R-:W-:-:S04]  /*29c0*/  FMNMX R3, R2, R14, !PT ;  /* 0x0000000e02037209 */ /* 0x000fc80007800000 */
[----:B------:R-:W-:-:S07]  /*29d0*/  MOV R13, R3 ;  /* 0x00000003000d7202 */ /* 0x000fce0000000f00 */
[----:B------:R-:W-:Y:S05]  /*29e0*/  WARPSYNC.COLLECTIVE R15, `(.L_x_7142) ;  /* 0x000000000f087348 */ /* 0x000fea0003c00000 */
[----:B------:R0:W1:Y:S02]  /*29f0*/  SHFL.BFLY P6, R14, R13, R12, R11 ;  /* 0x0c00000c0d0e7389 */ /* 0x00006400000c000b */
[----:B01----:R-:W-:Y:S05]  /*2a00*/  ENDCOLLECTIVE ;  /* 0x000000000000791b */ /* 0x003fea0003800000 */
.L_x_7142:
        /* <DEDUP_REMOVED lines=17> */
[----:B------:R-:W-:-:S02]  /*2b20*/  FADD R14, -R14, R16 ;  /* 0x000000100e0e7221 */ /* 0x000fc40000000100 */
        /* <DEDUP_REMOVED lines=73> */
[----:B------:R-:W-:Y:S02]  /*2fc0*/  FFMA.SAT R15, R14, R13, 0.5 ;  /* 0x3f0000000e0f7423 */ /* 0x000fe4000000200d */
[----:B------:R-:W-:Y:S02]  /*2fd0*/  FFMA R8, R9, 1.4426950216293334961, -R8 ;  /* 0x3fb8aa3b09087823 */ /* 0x000fe40000000808 */
[----:B------:R-:W-:Y:S02]  /*2fe0*/  FFMA.RM R25, R15, R12, 12582913 ;  /* 0x4b4000010f197423 */ /* 0x000fe4000000400c */
[----:B------:R-:W-:-:S04]  /*2ff0*/  FFMA R8, R9, 1.925963033500011079e-08, R8 ;  /* 0x32a5706009087823 */ /* 0x000fc80000000008 */
[----:B------:R-:W0:Y:S02]  /*3000*/  MUFU.EX2 R9, R8 ;  /* 0x0000000800097308 */ /* 0x000e240000000800 */
[----:B0-----:R-:W-:Y:S01]  /*3010*/  FMUL R10, R10, R9 ;  /* 0x000000090a0a7220 */ /* 0x001fe20000400000 */
[----:B------:R-:W-:-:S04]  /*3020*/  FFMA.SAT R9, R11, R13, 0.5 ;  /* 0x3f0000000b097423 */ /* 0x000fc8000000200d */
[----:B------:R-:W-:Y:S01]  /*3030*/  FFMA.RM R13, R9, R12, 12582913 ;  /* 0x4b400001090d7423 */ /* 0x000fe2000000400c */
[----:B------:R-:W-:-:S03]  /*3040*/  FADD R9, R25, -12583039 ;  /* 0xcb40007f19097421 */ /* 0x000fc60000000000 */
[----:B------:R-:W-:Y:S01]  /*3050*/  FADD R12, R13, -12583039 ;  /* 0xcb40007f0d0c7421 */ /* 0x000fe20000000000 */
[----:B------:R-:W-:-:S03]  /*3060*/  FFMA R9, R14, 1.4426950216293334961, -R9 ;  /* 0x3fb8aa3b0e097823 */ /* 0x000fc60000000809 */
[C---:B------:R-:W-:Y:S01]  /*3070*/  FFMA R12, R11.reuse, 1.4426950216293334961, -R12 ;  /* 0x3fb8aa3b0b0c7823 */ /* 0x040fe2000000080c */
[----:B------:R-:W-:Y:S01]  /*3080*/  FFMA R14, R14, 1.925963033500011079e-08, R9 ;  /* 0x32a570600e0e7823 */ /* 0x000fe20000000009 */
[----:B------:R-:W-:Y:S02]  /*3090*/  FADD R9, RZ, R6 ;  /* 0x00000006ff097221 */ /* 0x000fe40000000000 */
[----:B------:R-:W-:Y:S01]  /*30a0*/  FFMA R15, R11, 1.925963033500011079e-08, R12 ;  /* 0x32a570600b0f7823 */ /* 0x000fe2000000000c */
[----:B------:R-:W-:Y:S01]  /*30b0*/  MUFU.EX2 R27, R14 ;  /* 0x0000000e001b7308 */ /* 0x000fe20000000800 */
[----:B------:R-:W-:-:S04]  /*30c0*/  FADD R9, R9, R0 ;  /* 0x0000000009097221 */ /* 0x000fc80000000000 */
[----:B------:R-:W-:-:S03]  /*30d0*/  FADD R8, R9, R2 ;  /* 0x0000000209087221 */ /* 0x000fc60000000000 */
[----:B------:R0:W1:Y:S01]  /*30e0*/  MUFU.EX2 R12, R15 ;  /* 0x0000000f000c7308 */ /* 0x0000620000000800 */
[----:B------:R-:W-:-:S04]  /*30f0*/  FADD R9, R8, R3 ;  /* 0x0000000308097221 */ /* 0x000fc80000000000 */
[----:B------:R-:W-:Y:S01]  /*3100*/  FADD R8, R9, R4 ;  /* 0x0000000409087221 */ /* 0x000fe20000000000 */
[----:B------:R-:W-:-:S03]  /*3110*/  SHF.L.U32 R9, R13, 0x17, RZ ;  /* 0x000000170d097819 */ /* 0x000fc600000006ff */
[----:B------:R-:W-:Y:S01]  /*3120*/  FADD R8, R8, R5 ;  /* 0x0000000508087221 */ /* 0x000fe20000000000 */
[----:B0-----:R-:W-:-:S03]  /*3130*/  MOV R15, 0xffffffff ;  /* 0xffffffff000f7802 */ /* 0x001fc60000000f00 */
[----:B------:R-:W-:-:S04]  /*3140*/  FADD R8, R8, R7 ;  /* 0x0000000708087221 */ /* 0x000fc80000000000 */
[----:B------:R-:W-:Y:S01]  /*3150*/  FADD R11, R8, R17 ;  /* 0x00000011080b7221 */ /* 0x000fe20000000000 */
[----:B-1----:R-:W-:Y:S01]  /*3160*/  FMUL R9, R9, R12 ;  /* 0x0000000c09097220 */ /* 0x002fe20000400000 */
[----:B------:R-:W-:Y:S02]  /*3170*/  IMAD.SHL.U32 R8, R25, 0x800000, RZ ;  /* 0x0080000019087824 */ /* 0x000fe400078e00ff */
[----:B------:R-:W-:Y:S02]  /*3180*/  FADD R11, R11, R16 ;  /* 0x000000100b0b7221 */ /* 0x000fe40000000000 */
[----:B------:R-:W-:Y:S02]  /*3190*/  FMUL R8, R8, R27 ;  /* 0x0000001b08087220 */ /* 0x000fe40000400000 */
        /* <DEDUP_REMOVED lines=8> */
.L_x_7143:
[----:B------:R-:W-:Y:S02]  /*3220*/  HFMA2 R12, -RZ, RZ, 0, 4.76837158203125e-07 ;  /* 0x00000008ff0c7431 */ /* 0x000fe400000001ff */
[----:B------:R-:W-:-:S05]  /*3230*/  FADD R25, R13, R14 ;  /* 0x0000000e0d197221 */ /* 0x000fca0000000000 */
[----:B------:R-:W-:-:S07]  /*3240*/  MOV R13, R25 ;  /* 0x00000019000d7202 */ /* 0x000fce0000000f00 */
[----:B------:R-:W-:Y:S05]  /*3250*/  WARPSYNC.COLLECTIVE R15, `(.L_x_7144) ;  /* 0x000000000f087348 */ /* 0x000fea0003c00000 */
[----:B------:R0:W1:Y:S02]  /*3260*/  SHFL.BFLY P6, R14, R13, R12, R11 ;  /* 0x0c00000c0d0e7389 */ /* 0x00006400000c000b */
[----:B01----:R-:W-:Y:S05]  /*3270*/  ENDCOLLECTIVE ;  /* 0x000000000000791b */ /* 0x003fea0003800000 */
.L_x_7144:
[----:B------:R-:W-:Y:S01]  /*3280*/  MOV R12, 0x4 ;  /* 0x00000004000c7802 */ /* 0x000fe20000000f00 */
[----:B------:R-:W-:-:S04]  /*3290*/  FADD R27, R25, R14 ;  /* 0x0000000e191b7221 */ /* 0x000fc80000000000 */
[----:B------:R-:W-:-:S07]  /*32a0*/  IMAD.MOV.U32 R13, RZ, RZ, R27 ;  /* 0x000000ffff0d7224 */ /* 0x000fce00078e001b */
[----:B------:R-:W-:Y:S05]  /*32b0*/  WARPSYNC.COLLECTIVE R15, `(.L_x_7145) ;  /* 0x000000000f087348 */ /* 0x000fea0003c00000 */
[----:B------:R0:W1:Y:S02]  /*32c0*/  SHFL.BFLY P6, R14, R13, R12, R11 ;  /* 0x0c00000c0d0e7389 */ /* 0x00006400000c000b */
[----:B01----:R-:W-:Y:S05]  /*32d0*/  ENDCOLLECTIVE ;  /* 0x000000000000791b */ /* 0x003fea0003800000 */
.L_x_7145:
[----:B------:R-:W-:Y:S02]  /*32e0*/  HFMA2 R12, -RZ, RZ, 0, 1.1920928955078125e-07 ;  /* 0x00000002ff0c7431 */ /* 0x000fe400000001ff */
[----:B------:R-:W-:-:S05]  /*32f0*/  FADD R29, R27, R14 ;  /* 0x0000000e1b1d7221 */ /* 0x000fca0000000000 */
[----:B------:R-:W-:-:S07]  /*3300*/  MOV R13, R29 ;  /* 0x0000001d000d7202 */ /* 0x000fce0000000f00 */
[----:B------:R-:W-:Y:S05]  /*3310*/  WARPSYNC.COLLECTIVE R15, `(.L_x_7146) ;  /* 0x000000000f087348 */ /* 0x000fea0003c00000 */
[----:B------:R0:W1:Y:S02]  /*3320*/  SHFL.BFLY P6, R14, R13, R12, R11 ;  /* 0x0c00000c0d0e7389 */ /* 0x00006400000c000b */
[----:B01----:R-:W-:Y:S05]  /*3330*/  ENDCOLLECTIVE ;  /* 0x000000000000791b */ /* 0x003fea0003800000 */
.L_x_7146:
[----:B------:R-:W-:Y:S02]  /*3340*/  HFMA2 R12, -RZ, RZ, 0, 5.9604644775390625e-08 ;  /* 0x00000001ff0c7431 */ /* 0x000fe400000001ff */
[----:B------:R-:W-:-:S05]  /*3350*/  FADD R31, R29, R14 ;  /* 0x0000000e1d1f7221 */ /* 0x000fca0000000000 */
[----:B------:R-:W-:-:S07]  /*3360*/  MOV R13, R31 ;  /* 0x0000001f000d7202 */ /* 0x000fce0000000f00 */
[----:B------:R-:W-:Y:S05]  /*3370*/  WARPSYNC.COLLECTIVE R15, `(.L_x_7147) ;  /* 0x000000000f087348 */ /* 0x000fea0003c00000 */
[----:B------:R0:W1:Y:S02]  /*3380*/  SHFL.BFLY P6, R14, R13, R12, R11 ;  /* 0x0c00000c0d0e7389 */ /* 0x00006400000c000b */
[----:B01----:R-:W-:Y:S05]  /*3390*/  ENDCOLLECTIVE ;  /* 0x000000000000791b */ /* 0x003fea0003800000 */
.L_x_7147:
[----:B------:R-:W-:Y:S05]  /*33a0*/  BRA `(.L_x_7148) ;  /* 0xffffffe000607947 */ /* 0x000fea000383ffff */
        .weak           $__internal_129_$__cuda_sm3x_div_rn_noftz_f32_slowpath
        .type           $__internal_129_$__cuda_sm3x_div_rn_noftz_f32_slowpath,@function
        .size           $__internal_129_$__cuda_sm3x_div_rn_noftz_f32_slowpath,(.L_x_25581 - $__internal_129_$__cuda_sm3x_div_rn_noftz_f32_slowpath)
$__internal_129_$__cuda_sm3x_div_rn_noftz_f32_slowpath:
[----:B------:R-:W-:Y:S01]  /*33b0*/  SHF.R.U32.HI R13, RZ, 0x17, R11 ;  /* 0x00000017ff0d7819 */ /* 0x000fe2000001160b */
[----:B------:R-:W-:Y:S01]  /*33c0*/  BSSY.RECONVERGENT B0, `(.L_x_7149) ;  /* 0x0000064000007945 */ /* 0x000fe20003800200 */
[----:B------:R-:W-:Y:S02]  /*33d0*/  SHF.R.U32.HI R29, RZ, 0x17, R6 ;  /* 0x00000017ff1d7819 */ /* 0x000fe40000011606 */
[----:B------:R-:W-:Y:S02]  /*33e0*/  LOP3.LUT R13, R13, 0xff, RZ, 0xc0, !PT ;  /* 0x000000ff0d0d7812 */ /* 0x000fe400078ec0ff */
[----:B------:R-:W-:Y:S02]  /*33f0*/  LOP3.LUT R29, R29, 0xff, RZ, 0xc0, !PT ;  /* 0x000000ff1d1d7812 */ /* 0x000fe400078ec0ff */
[----:B------:R-:W-:Y:S01]  /*3400*/  MOV R31, R11 ;  /* 0x0000000b001f7202 */ /* 0x000fe20000000f00 */
        /* <DEDUP_REMOVED lines=30> */
.L_x_7150:
        /* <DEDUP_REMOVED lines=51> */
.L_x_7157:
[----:B------:R-:W-:-:S04]  /*3920*/  LOP3.LUT R6, R6, 0x80000000, RZ, 0xc0, !PT ;  /* 0x8000000006067812 */ /* 0x000fc800078ec0ff */
[----:B------:R-:W-:Y:S01]  /*3930*/  LOP3.LUT R6, R6, 0x7f800000, RZ, 0xfc, !PT ;  /* 0x7f80000006067812 */ /* 0x000fe200078efcff */
[----:B------:R-:W-:Y:S06]  /*3940*/  BRA `(.L_x_7158) ;  /* 0x0000000000047947 */ /* 0x000fec0003800000 */
.L_x_7156:
[----:B------:R-:W-:-:S07]  /*3950*/  LEA R6, R36, R6, 0x17 ;  /* 0x0000000624067211 */ /* 0x000fce00078eb8ff */
.L_x_7158:
[----:B------:R-:W-:Y:S05]  /*3960*/  BSYNC.RECONVERGENT B1 ;  /* 0x0000000000017941 */ /* 0x000fea0003800200 */
.L_x_7155:
[----:B------:R-:W-:Y:S05]  /*3970*/  BRA `(.L_x_7159) ;  /* 0x0000000000207947 */ /* 0x000fea0003800000 */
.L_x_7154:
[----:B------:R-:W-:-:S04]  /*3980*/  LOP3.LUT R6, R31, 0x80000000, R6, 0x48, !PT ;  /* 0x800000001f067812 */ /* 0x000fc800078e4806 */
[----:B------:R-:W-:Y:S01]  /*3990*/  LOP3.LUT R6, R6, 0x7f800000, RZ, 0xfc, !PT ;  /* 0x7f80000006067812 */ /* 0x000fe200078efcff */
[----:B------:R-:W-:Y:S06]  /*39a0*/  BRA `(.L_x_7159) ;  /* 0x0000000000147947 */ /* 0x000fec0003800000 */
.L_x_7153:
[----:B------:R-:W-:Y:S01]  /*39b0*/  LOP3.LUT R6, R31, 0x80000000, R6, 0x48, !PT ;  /* 0x800000001f067812 */ /* 0x000fe200078e4806 */
[----:B------:R-:W-:Y:S06]  /*39c0*/  BRA `(.L_x_7159) ;  /* 0x00000000000c7947 */ /* 0x000fec0003800000 */
.L_x_7152:
[----:B------:R-:W0:Y:S01]  /*39d0*/  MUFU.RSQ R6, -QNAN ;  /* 0xffc0000000067908 */ /* 0x000e220000001400 */
[----:B------:R-:W-:Y:S05]  /*39e0*/  BRA `(.L_x_7159) ;  /* 0x0000000000047947 */ /* 0x000fea0003800000 */
.L_x_7151:
[----:B------:R-:W-:-:S07]  /*39f0*/  FADD.FTZ R6, R6, R11 ;  /* 0x0000000b06067221 */ /* 0x000fce0000010000 */
.L_x_7159:
[----:B------:R-:W-:Y:S05]  /*3a00*/  BSYNC.RECONVERGENT B0 ;  /* 0x0000000000007941 */ /* 0x000fea0003800200 */
.L_x_7149:
[----:B------:R-:W-:-:S04]  /*3a10*/  HFMA2 R13, -RZ, RZ, 0, 0 ;  /* 0x00000000ff0d7431 */ /* 0x000fc800000001ff */
[----:B0-----:R-:W-:Y:S05]  /*3a20*/  RET.REL.NODEC R12 `(_Z15SoftmaxWarpImplI10DirectLoadI13__nv_bfloat16fE11DirectStoreIfS1_EfLi2ELi12ELi32ELi1ELb1EL9Algorithm0EEvT_T0_ll) ;  /* 0xffffffc40c747950 */ /* 0x001fea0003c3ffff */
.L_x_7160:
        /* <DEDUP_REMOVED lines=13> */
.L_x_25581:


//--------------------- .text._Z15SoftmaxWarpImplI10DirectLoadI13__nv_bfloat16fE11DirectStoreIfS1_EfLi2ELi12ELi32ELi1ELb0EL9Algorithm0EEvT_T0_ll --------------------------
	.section	.text._Z15SoftmaxWarpImplI10DirectLoadI13__nv_bfloat16fE11DirectStoreIfS1_EfLi2ELi12ELi32ELi1ELb0EL9Algorithm0EEvT_T0_ll,"ax",@progbits
	.align	128
        .global         _Z15SoftmaxWarpImplI10DirectLoadI13__nv_bfloat16fE11DirectStoreIfS1_EfLi2ELi12ELi32ELi1ELb0EL9Algorithm0EEvT_T0_ll
        .type           _Z15SoftmaxWarpImplI10DirectLoadI13__nv_bfloat16fE11DirectStoreIfS1_EfLi2ELi12ELi32ELi1ELb0EL9Algorithm0EEvT_T0_ll,@function
        .size           _Z15SoftmaxWarpImplI10DirectLoadI13__nv_bfloat16fE11DirectStoreIfS1_EfLi2ELi12ELi32ELi1ELb0EL9Algorithm0EEvT_T0_ll,(.L_x_25582 - _Z15SoftmaxWarpImplI10DirectLoadI13__nv_bfloat16fE11DirectStoreIfS1_EfLi2ELi12ELi32ELi1ELb0EL9Algorithm0EEvT_T0_ll)
        .other          _Z15SoftmaxWarpImplI10DirectLoadI13__nv_bfloat16fE11DirectStoreIfS1_EfLi2ELi12ELi32ELi1ELb0EL9Algorithm0EEvT_T0_ll,@"STO_CUDA_ENTRY STV_DEFAULT"
_Z15SoftmaxWarpImplI10DirectLoadI13__nv_bfloat16fE11DirectStoreIfS1_EfLi2ELi12ELi32ELi1ELb0EL9Algorithm0EEvT_T0_ll:
.text._Z15SoftmaxWarpImplI10DirectLoadI13__nv_bfloat16fE11DirectStoreIfS1_EfLi2ELi12ELi32ELi1ELb0EL9Algorithm0EEvT_T0_ll:
        /* <DEDUP_REMOVED lines=24> */
.L_x_7161:
        /* <DEDUP_REMOVED lines=14> */
.L_x_7187:
        /* <DEDUP_REMOVED lines=10> */
[----:B------:R-:W-:Y:S02]  /*0300*/  IADD3 R3, P1, PT, R2, 0x40, RZ ;  /* 0x0000004002037810 */ /* 0x000fe40007f3e0ff */
[----:B------:R-:W-:Y:S02]  /*0310*/  LEA.HI R4, P0, R13, R2, RZ, 0x1 ;  /* 0x000000020d047211 */ /* 0x000fe400078108ff */
[----:B------:R-:W-:Y:S02]  /*0320*/  IADD3.X R0, PT, PT, RZ, R13, RZ, P1, !PT ;  /* 0x0000000dff007210 */ /* 0x000fe40000ffe4ff */
[----:B------:R-:W-:Y:S01]  /*0330*/  SHF.L.U32 R8, R4, 0x1, RZ ;  /* 0x0000000104087819 */ /* 0x000fe200000006ff */
[----:B------:R-:W-:Y:S01]  /*0340*/  IMAD.X R5, RZ, RZ, R13, P0 ;  /* 0x000000ffff057224 */ /* 0x000fe200000e060d */
[----:B------:R-:W-:-:S02]  /*0350*/  LEA.HI R3, P0, R0, R3, RZ, 0x1 ;  /* 0x0000000300037211 */ /* 0x000fc400078108ff */
[----:B------:R-:W-:Y:S02]  /*0360*/  LOP3.LUT R8, R8, 0xfffffffc, RZ, 0xc0, !PT ;  /* 0xfffffffc08087812 */ /* 0x000fe400078ec0ff */
[----:B------:R-:W-:Y:S02]  /*0370*/  SHF.L.U32 R20, R3, 0x1, RZ ;  /* 0x0000000103147819 */ /* 0x000fe400000006ff */
[----:B------:R-:W-:Y:S02]  /*0380*/  IADD3.X R0, PT, PT, RZ, R0, RZ, P0, !PT ;  /* 0x00000000ff007210 */ /* 0x000fe400007fe4ff */
[----:B------:R-:W-:Y:S02]  /*0390*/  SHF.L.U64.HI R4, R4, 0x1, R5 ;  /* 0x0000000104047819 */ /* 0x000fe40000010205 */
[----:B------:R-:W-:Y:S02]  /*03a0*/  IADD3 R8, P1, PT, R8, UR36, RZ ;  /* 0x0000002408087c10 */ /* 0x000fe4000ff3e0ff */
[----:B------:R-:W-:-:S02]  /*03b0*/  LOP3.LUT R20, R20, 0xfffffffc, RZ, 0xc0, !PT ;  /* 0xfffffffc14147812 */ /* 0x000fc400078ec0ff */
[----:B------:R-:W-:Y:S02]  /*03c0*/  SHF.L.U64.HI R3, R3, 0x1, R0 ;  /* 0x0000000103037819 */ /* 0x000fe40000010200 */
[----:B------:R-:W-:Y:S02]  /*03d0*/  IADD3 R0, P0, PT, R2, 0x80, RZ ;  /* 0x0000008002007810 */ /* 0x000fe40007f1e0ff */
[----:B------:R-:W-:Y:S02]  /*03e0*/  IADD3.X R9, PT, PT, R4, UR37, RZ, P1, !PT ;  /* 0x0000002504097c10 */ /* 0x000fe40008ffe4ff */
[----:B------:R-:W-:Y:S02]  /*03f0*/  IADD3 R20, P2, PT, R20, UR36, RZ ;  /* 0x0000002414147c10 */ /* 0x000fe4000ff5e0ff */
[----:B------:R-:W-:Y:S01]  /*0400*/  IADD3 R4, P1, PT, R2, 0xc0, RZ ;  /* 0x000000c002047810 */ /* 0x000fe20007f3e0ff */
[----:B------:R1:W2:Y:S01]  /*0410*/  LDG.E R8, desc[UR4][R8.64] ;  /* 0x0000000408087981 */ /* 0x0002a2000c1e1900 */
[----:B------:R-:W-:-:S02]  /*0420*/  IADD3.X R11, PT, PT, RZ, R13, RZ, P0, !PT ;  /* 0x0000000dff0b7210 */ /* 0x000fc400007fe4ff */
[----:B------:R-:W-:Y:S01]  /*0430*/  IADD3.X R21, PT, PT, R3, UR37, RZ, P2, !PT ;  /* 0x0000002503157c10 */ /* 0x000fe200097fe4ff */
[----:B------:R-:W-:Y:S01]  /*0440*/  IMAD.X R5, RZ, RZ, R13, P1 ;  /* 0x000000ffff057224 */ /* 0x000fe200008e060d */
[C---:B------:R-:W-:Y:S02]  /*0450*/  IADD3 R6, P2, PT, R2.reuse, 0x100, RZ ;  /* 0x0000010002067810 */ /* 0x040fe40007f5e0ff */
[----:B------:R-:W-:Y:S01]  /*0460*/  IADD3 R10, P3, PT, R2, 0x140, RZ ;  /* 0x00000140020a7810 */ /* 0x000fe20007f7e0ff */
[----:B------:R-:W3:Y:S01]  /*0470*/  LDG.E R20, desc[UR6][R20.64] ;  /* 0x0000000614147981 */ /* 0x000ee2000c1e1900 */
[----:B------:R-:W-:Y:S02]  /*0480*/  LEA.HI R2, P0, R11, R0, RZ, 0x1 ;  /* 0x000000000b027211 */ /* 0x000fe400078108ff */
[----:B------:R-:W-:Y:S02]  /*0490*/  IADD3.X R7, PT, PT, RZ, R13, RZ, P2, !PT ;  /* 0x0000000dff077210 */ /* 0x000fe400017fe4ff */
[----:B------:R-:W-:-:S02]  /*04a0*/  LEA.HI R4, P1, R5, R4, RZ, 0x1 ;  /* 0x0000000405047211 */ /* 0x000fc400078308ff */
[----:B-1----:R-:W-:Y:S02]  /*04b0*/  IADD3.X R9, PT, PT, RZ, R11, RZ, P0, !PT ;  /* 0x0000000bff097210 */ /* 0x002fe400007fe4ff */
[----:B------:R-:W-:Y:S02]  /*04c0*/  LEA.HI R6, P0, R7, R6, RZ, 0x1 ;  /* 0x0000000607067211 */ /* 0x000fe400078108ff */
[----:B------:R-:W-:Y:S02]  /*04d0*/  IADD3.X R3, PT, PT, RZ, R13, RZ, P3, !PT ;  /* 0x0000000dff037210 */ /* 0x000fe40001ffe4ff */
[----:B------:R-:W-:Y:S02]  /*04e0*/  IADD3.X R5, PT, PT, RZ, R5, RZ, P1, !PT ;  /* 0x00000005ff057210 */ /* 0x000fe40000ffe4ff */
[C---:B------:R-:W-:Y:S01]  /*04f0*/  SHF.L.U64.HI R9, R2.reuse, 0x1, R9 ;  /* 0x0000000102097819 */ /* 0x040fe20000010209 */
[----:B------:R-:W-:Y:S01]  /*0500*/  IMAD.SHL.U32 R2, R2, 0x2, RZ ;  /* 0x0000000202027824 */ /* 0x000fe200078e00ff */
[----:B------:R-:W-:-:S02]  /*0510*/  IADD3.X R7, PT, PT, RZ, R7, RZ, P0, !PT ;  /* 0x00000007ff077210 */ /* 0x000fc400007fe4ff */
[----:B------:R-:W-:Y:S02]  /*0520*/  LEA.HI R10, P2, R3, R10, RZ, 0x1 ;  /* 0x0000000a030a7211 */ /* 0x000fe400078508ff */
[C---:B------:R-:W-:Y:S02]  /*0530*/  SHF.L.U64.HI R5, R4.reuse, 0x1, R5 ;  /* 0x0000000104057819 */ /* 0x040fe40000010205 */
[----:B------:R-:W-:Y:S02]  /*0540*/  SHF.L.U32 R4, R4, 0x1, RZ ;  /* 0x0000000104047819 */ /* 0x000fe400000006ff */
[----:B------:R-:W-:Y:S02]  /*0550*/  LOP3.LUT R2, R2, 0xfffffffc, RZ, 0xc0, !PT ;  /* 0xfffffffc02027812 */ /* 0x000fe400078ec0ff */
[----:B------:R-:W-:Y:S02]  /*0560*/  SHF.L.U64.HI R7, R6, 0x1, R7 ;  /* 0x0000000106077819 */ /* 0x000fe40000010207 */
[----:B------:R-:W-:-:S02]  /*0570*/  IADD3.X R3, PT, PT, RZ, R3, RZ, P2, !PT ;  /* 0x00000003ff037210 */ /* 0x000fc400017fe4ff */
[----:B------:R-:W-:Y:S02]  /*0580*/  SHF.L.U32 R6, R6, 0x1, RZ ;  /* 0x0000000106067819 */ /* 0x000fe400000006ff */
[----:B------:R-:W-:Y:S02]  /*0590*/  LOP3.LUT R4, R4, 0xfffffffc, RZ, 0xc0, !PT ;  /* 0xfffffffc04047812 */ /* 0x000fe400078ec0ff */
[----:B------:R-:W-:Y:S02]  /*05a0*/  IADD3 R2, P0, PT, R2, UR36, RZ ;  /* 0x0000002402027c10 */ /* 0x000fe4000ff1e0ff */
[----:B------:R-:W-:Y:S02]  /*05b0*/  R2UR UR8, R18 ;  /* 0x00000000120872ca */ /* 0x000fe400000e0000 */
[----:B------:R-:W-:Y:S02]  /*05c0*/  R2UR UR9, R19 ;  /* 0x00000000130972ca */ /* 0x000fe400000e0000 */
[C---:B------:R-:W-:Y:S01]  /*05d0*/  SHF.L.U64.HI R0, R10.reuse, 0x1, R3 ;  /* 0x000000010a007819 */ /* 0x040fe20000010203 */
[----:B------:R-:W-:Y:S01]  /*05e0*/  IMAD.SHL.U32 R10, R10, 0x2, RZ ;  /* 0x000000020a0a7824 */ /* 0x000fe200078e00ff */
[----:B------:R-:W-:-:S02]  /*05f0*/  LOP3.LUT R6, R6, 0xfffffffc, RZ, 0xc0, !PT ;  /* 0xfffffffc06067812 */ /* 0x000fc400078ec0ff */
[----:B------:R-:W-:Y:S02]  /*0600*/  IADD3 R4, P1, PT, R4, UR36, RZ ;  /* 0x0000002404047c10 */ /* 0x000fe4000ff3e0ff */
[----:B------:R-:W-:Y:S02]  /*0610*/  IADD3.X R3, PT, PT, R9, UR37, RZ, P0, !PT ;  /* 0x0000002509037c10 */ /* 0x000fe400087fe4ff */
[----:B------:R-:W-:Y:S02]  /*0620*/  IADD3 R6, P0, PT, R6, UR36, RZ ;  /* 0x0000002406067c10 */ /* 0x000fe4000ff1e0ff */
[----:B------:R-:W-:Y:S01]  /*0630*/  IADD3.X R5, PT, PT, R5, UR37, RZ, P1, !PT ;  /* 0x0000002505057c10 */ /* 0x000fe20008ffe4ff */
[----:B------:R-:W4:Y:S01]  /*0640*/  LDG.E R2, desc[UR4][R2.64] ;  /* 0x0000000402027981 */ /* 0x000f22000c1e1900 */
[----:B------:R-:W-:Y:S02]  /*0650*/  R2UR UR10, R18 ;  /* 0x00000000120a72ca */ /* 0x000fe400000e0000 */
[----:B------:R-:W-:-:S02]  /*0660*/  R2UR UR11, R19 ;  /* 0x00000000130b72ca */ /* 0x000fc400000e0000 */
[----:B------:R-:W-:Y:S01]  /*0670*/  LOP3.LUT R10, R10, 0xfffffffc, RZ, 0xc0, !PT ;  /* 0xfffffffc0a0a7812 */ /* 0x000fe200078ec0ff */
[----:B------:R1:W5:Y:S01]  /*0680*/  LDG.E R5, desc[UR6][R4.64] ;  /* 0x0000000604057981 */ /* 0x000362000c1e1900 */
[----:B------:R-:W-:Y:S02]  /*0690*/  IADD3.X R7, PT, PT, R7, UR37, RZ, P0, !PT ;  /* 0x0000002507077c10 */ /* 0x000fe400087fe4ff */
[----:B------:R-:W-:-:S03]  /*06a0*/  IADD3 R10, P1, PT, R10, UR36, RZ ;  /* 0x000000240a0a7c10 */ /* 0x000fc6000ff3e0ff */
[----:B------:R0:W5:Y:S01]  /*06b0*/  LDG.E R6, desc[UR8][R6.64] ;  /* 0x0000000806067981 */ /* 0x000162000c1e1900 */
[----:B------:R-:W-:-:S05]  /*06c0*/  IADD3.X R11, PT, PT, R0, UR37, RZ, P1, !PT ;  /* 0x00000025000b7c10 */ /* 0x000fca0008ffe4ff */
[----:B------:R-:W5:Y:S01]  /*06d0*/  LDG.E R10, desc[UR10][R10.64] ;  /* 0x0000000a0a0a7981 */ /* 0x000f62000c1e1900 */
[----:B------:R-:W-:Y:S01]  /*06e0*/  UMOV UR4, 0xffffffff ;  /* 0xffffffff00047882 */ /* 0x000fe20000000000 */
[C---:B--2---:R-:W-:Y:S02]  /*06f0*/  PRMT R9, R8.reuse, 0x7632, R9 ;  /* 0x0000763208097816 */ /* 0x044fe40000000009 */
[----:B------:R-:W-:Y:S02]  /*0700*/  SHF.L.U32 R8, R8, 0x10, RZ ;  /* 0x0000001008087819 */ /* 0x000fe400000006ff */
[----:B------:R-:W-:Y:S02]  /*0710*/  SHF.L.U32 R9, R9, 0x10, RZ ;  /* 0x0000001009097819 */ /* 0x000fe400000006ff */
[C---:B---3--:R-:W-:Y:S02]  /*0720*/  PRMT R29, R20.reuse, 0x7632, R29 ;  /* 0x00007632141d7816 */ /* 0x048fe4000000001d */
[----:B------:R-:W-:-:S02]  /*0730*/  SHF.L.U32 R20, R20, 0x10, RZ ;  /* 0x0000001014147819 */ /* 0x000fc400000006ff */
[----:B------:R-:W-:Y:S02]  /*0740*/  SHF.L.U32 R29, R29, 0x10, RZ ;  /* 0x000000101d1d7819 */ /* 0x000fe400000006ff */
[----:B------:R-:W-:-:S04]  /*0750*/  FMNMX3 R0, R8, -INF , R9, !PT ;  /* 0xff80000008007876 */ /* 0x000fc80007800009 */
[----:B------:R-:W-:Y:S02]  /*0760*/  FMNMX3 R0, R0, R20, R29, !PT ;  /* 0x0000001400007276 */ /* 0x000fe4000780001d */
[C---:B----4-:R-:W-:Y:S01]  /*0770*/  PRMT R27, R2.reuse, 0x7632, R27 ;  /* 0x00007632021b7816 */ /* 0x050fe2000000001b */
[----:B-1----:R-:W-:-:S03]  /*0780*/  IMAD.U32 R4, R2, 0x10000, RZ ;  /* 0x0001000002047824 */ /* 0x002fc600078e00ff */
[----:B------:R-:W-:Y:S02]  /*0790*/  SHF.L.U32 R27, R27, 0x10, RZ ;  /* 0x000000101b1b7819 */ /* 0x000fe400000006ff */
[C---:B-----5:R-:W-:Y:S02]  /*07a0*/  PRMT R21, R5.reuse, 0x7632, R21 ;  /* 0x0000763205157816 */ /* 0x060fe40000000015 */
[----:B0-----:R-:W-:Y:S02]  /*07b0*/  SHF.L.U32 R7, R5, 0x10, RZ ;  /* 0x0000001005077819 */ /* 0x001fe400000006ff */
[----:B------:R-:W-:Y:S02]  /*07c0*/  SHF.L.U32 R21, R21, 0x10, RZ ;  /* 0x0000001015157819 */ /* 0x000fe400000006ff */
[----:B------:R-:W-:Y:S02]  /*07d0*/  PRMT R17, R6, 0x7632, R17 ;  /* 0x0000763206117816 */ /* 0x000fe40000000011 */
[----:B------:R-:W-:-:S02]  /*07e0*/  FMNMX3 R0, R0, R4, R27, !PT ;  /* 0x0000000400007276 */ /* 0x000fc4000780001b */
[----:B------:R-:W-:Y:S01]  /*07f0*/  SHF.L.U32 R16, R6, 0x10, RZ ;  /* 0x0000001006107819 */ /* 0x000fe200000006ff */
[----:B------:R-:W-:Y:S01]  /*0800*/  IMAD.U32 R17, R17, 0x10000, RZ ;  /* 0x0001000011117824 */ /* 0x000fe200078e00ff */
[----:B------:R-:W-:Y:S02]  /*0810*/  PRMT R5, R10, 0x7632, R5 ;  /* 0x000076320a057816 */ /* 0x000fe40000000005 */
        /* <DEDUP_REMOVED lines=44> */
[----:B------:R-:W0:Y:S01]  /*0ae0*/  MUFU.EX2 R31, R31 ;  /* 0x0000001f001f7308 */ /* 0x000e220000000800 */
[----:B------:R-:W-:-:S02]  /*0af0*/  IMAD.SHL.U32 R0, R0, 0x800000, RZ ;  /* 0x0080000000007824 */ /* 0x000fc400078e00ff */
[----:B------:R-:W-:Y:S01]  /*0b00*/  FFMA R33, R33, 1.925963033500011079e-08, R12 ;  /* 0x32a5706021217823 */ /* 0x000fe2000000000c */
[----:B------:R-:W-:Y:S01]  /*0b10*/  FADD R12, R10, -12583039 ;  /* 0xcb40007f0a0c7421 */ /* 0x000fe20000000000 */
[----:B------:R-:W-:-:S03]  /*0b20*/  FADD R14, R4, -12583039 ;  /* 0xcb40007f040e7421 */ /* 0x000fc60000000000 */
[----:B------:R-:W-:Y:S01]  /*0b30*/  FFMA R12, R15, 1.4426950216293334961, -R12 ;  /* 0x3fb8aa3b0f0c7823 */ /* 0x000fe2000000080c */
[----:B------:R-:W-:Y:S01]  /*0b40*/  FFMA R14, R29, 1.4426950216293334961, -R14 ;  /* 0x3fb8aa3b1d0e7823 */ /* 0x000fe2000000080e */
[----:B------:R-:W1:Y:S02]  /*0b50*/  MUFU.EX2 R33, R33 ;  /* 0x0000002100217308 */ /* 0x000e640000000800 */
[----:B------:R-:W-:Y:S01]  /*0b60*/  FFMA R16, R15, 1.925963033500011079e-08, R12 ;  /* 0x32a570600f107823 */ /* 0x000fe2000000000c */
[----:B------:R-:W-:Y:S01]  /*0b70*/  FFMA.RM R12, R5, R8, 12582913 ;  /* 0x4b400001050c7423 */ /* 0x000fe20000004008 */
[----:B------:R-:W-:-:S03]  /*0b80*/  FFMA R29, R29, 1.925963033500011079e-08, R14 ;  /* 0x32a570601d1d7823 */ /* 0x000fc6000000000e */
[----:B------:R-:W-:Y:S01]  /*0b90*/  FADD R14, R12, -12583039 ;  /* 0xcb40007f0c0e7421 */ /* 0x000fe20000000000 */
[----:B0-----:R-:W-:Y:S01]  /*0ba0*/  FMUL R5, R0, R31 ;  /* 0x0000001f00057220 */ /* 0x001fe20000400000 */
[-C--:B------:R-:W-:Y:S01]  /*0bb0*/  FFMA.SAT R31, R3, R6.reuse, 0.5 ;  /* 0x3f000000031f7423 */ /* 0x080fe20000002006 */
[----:B------:R-:W-:Y:S01]  /*0bc0*/  SHF.L.U32 R0, R2, 0x17, RZ ;  /* 0x0000001702007819 */ /* 0x000fe200000006ff */
[C---:B------:R-:W-:Y:S01]  /*0bd0*/  FFMA R14, R13.reuse, 1.4426950216293334961, -R14 ;  /* 0x3fb8aa3b0d0e7823 */ /* 0x040fe2000000080e */
[----:B------:R0:W-:Y:S03]  /*0be0*/  MUFU.EX2 R26, R29 ;  /* 0x0000001d001a7308 */ /* 0x0001e60000000800 */
[----:B------:R-:W-:Y:S01]  /*0bf0*/  FFMA R15, R13, 1.925963033500011079e-08, R14 ;  /* 0x32a570600d0f7823 */ /* 0x000fe2000000000e */
[----:B------:R-:W-:Y:S01]  /*0c00*/  FFMA.SAT R13, R27, R6, 0.5 ;  /* 0x3f0000001b0d7423 */ /* 0x000fe20000002006 */
[----:B-1----:R-:W-:-:S03]  /*0c10*/  FMUL R0, R0, R33 ;  /* 0x0000002100007220 */ /* 0x002fc60000400000 */
[----:B------:R-:W-:Y:S01]  /*0c20*/  FFMA.RM R13, R13, R8, 12582913 ;  /* 0x4b4000010d0d7423 */ /* 0x000fe20000004008 */
[----:B------:R-:W-:Y:S01]  /*0c30*/  MUFU.EX2 R15, R15 ;  /* 0x0000000f000f7308 */ /* 0x000fe20000000800 */
[----:B0-----:R-:W-:Y:S02]  /*0c40*/  FFMA.SAT R29, R9, R6, 0.5 ;  /* 0x3f000000091d7423 */ /* 0x001fe40000002006 */
[----:B------:R-:W-:-:S04]  /*0c50*/  FADD R14, R13, -12583039 ;  /* 0xcb40007f0d0e7421 */ /* 0x000fc80000000000 */
[----:B------:R-:W-:-:S04]  /*0c60*/  FFMA R14, R27, 1.4426950216293334961, -R14 ;  /* 0x3fb8aa3b1b0e7823 */ /* 0x000fc8000000080e */
[----:B------:R-:W-:Y:S01]  /*0c70*/  FFMA R27, R27, 1.925963033500011079e-08, R14 ;  /* 0x32a570601b1b7823 */ /* 0x000fe2000000000e */
[----:B------:R-:W-:Y:S02]  /*0c80*/  FFMA.RM R14, R31, R8, 12582913 ;  /* 0x4b4000011f0e7423 */ /* 0x000fe40000004008 */
[----:B------:R-:W0:Y:S02]  /*0c90*/  MUFU.EX2 R31, R16 ;  /* 0x00000010001f7308 */ /* 0x000e240000000800 */
[----:B------:R-:W-:-:S04]  /*0ca0*/  FADD R2, R14, -12583039 ;  /* 0xcb40007f0e027421 */ /* 0x000fc80000000000 */
[C---:B------:R-:W-:Y:S02]  /*0cb0*/  FFMA R2, R3.reuse, 1.4426950216293334961, -R2 ;  /* 0x3fb8aa3b03027823 */ /* 0x040fe40000000802 */
[----:B------:R-:W1:Y:S02]  /*0cc0*/  MUFU.EX2 R27, R27 ;  /* 0x0000001b001b7308 */ /* 0x000e640000000800 */
[----:B------:R-:W-:Y:S01]  /*0cd0*/  FFMA R20, R3, 1.925963033500011079e-08, R2 ;  /* 0x32a5706003147823 */ /* 0x000fe20000000002 */
[----:B------:R-:W-:Y:S01]  /*0ce0*/  SHF.L.U32 R2, R10, 0x17, RZ ;  /* 0x000000170a027819 */ /* 0x000fe200000006ff */
[----:B------:R-:W-:-:S04]  /*0cf0*/  FFMA.SAT R3, R21, R6, 0.5 ;  /* 0x3f00000015037423 */ /* 0x000fc80000002006 */
[----:B------:R-:W-:Y:S01]  /*0d00*/  FFMA.RM R10, R3, R8, 12582913 ;  /* 0x4b400001030a7423 */ /* 0x000fe20000004008 */
[----:B0-----:R-:W-:Y:S01]  /*0d10*/  FMUL R2, R2, R31 ;  /* 0x0000001f02027220 */ /* 0x001fe20000400000 */
[----:B------:R-:W-:Y:S01]  /*0d20*/  FFMA.SAT R31, R11, R6, 0.5 ;  /* 0x3f0000000b1f7423 */ /* 0x000fe20000002006 */
[----:B------:R-:W-:Y:S01]  /*0d30*/  SHF.L.U32 R3, R4, 0x17, RZ ;  /* 0x0000001704037819 */ /* 0x000fe200000006ff */
[----:B------:R-:W-:Y:S01]  /*0d40*/  FADD R28, R10, -12583039 ;  /* 0xcb40007f0a1c7421 */ /* 0x000fe20000000000 */
[----:B------:R-:W0:Y:S01]  /*0d50*/  MUFU.EX2 R20, R20 ;  /* 0x0000001400147308 */ /* 0x000e220000000800 */
        /* <DEDUP_REMOVED lines=9> */
[----:B------:R-:W2:Y:S03]  /*0df0*/  MUFU.EX2 R21, R21 ;  /* 0x0000001500157308 */ /* 0x000ea60000000800 */
[----:B------:R-:W-:Y:S01]  /*0e00*/  FFMA.RM R11, R11, R8, 12582913 ;  /* 0x4b4000010b0b7423 */ /* 0x000fe20000004008 */
[----:B------:R-:W-:Y:S01]  /*0e10*/  FMUL R4, R4, R15 ;  /* 0x0000000f04047220 */ /* 0x000fe20000400000 */
[----:B------:R-:W-:Y:S02]  /*0e20*/  FFMA.SAT R15, R7, R6, 0.5 ;  /* 0x3f000000070f7423 */ /* 0x000fe40000002006 */
[----:B------:R-:W-:Y:S01]  /*0e30*/  FADD R12, R11, -12583039 ;  /* 0xcb40007f0b0c7421 */ /* 0x000fe20000000000 */
[----:B------:R-:W3:Y:S01]  /*0e40*/  MUFU.EX2 R26, R26 ;  /* 0x0000001a001a7308 */ /* 0x000ee20000000800 */
[----:B------:R-:W-:-:S02]  /*0e50*/  FFMA.RM R15, R15, R8, 12582913 ;  /* 0x4b4000010f0f7423 */ /* 0x000fc40000004008 */
[----:B------:R-:W-:Y:S02]  /*0e60*/  FFMA R12, R17, 1.4426950216293334961, -R12 ;  /* 0x3fb8aa3b110c7823 */ /* 0x000fe4000000080c */
[C---:B------:R-:W-:Y:S01]  /*0e70*/  FADD R6, R15.reuse, -12583039 ;  /* 0xcb40007f0f067421 */ /* 0x040fe20000000000 */
[----:B------:R-:W-:Y:S02]  /*0e80*/  IMAD.SHL.U32 R15, R15, 0x800000, RZ ;  /* 0x008000000f0f7824 */ /* 0x000fe400078e00ff */
[----:B------:R-:W-:Y:S01]  /*0e90*/  FFMA R17, R17, 1.925963033500011079e-08, R12 ;  /* 0x32a5706011117823 */ /* 0x000fe2000000000c */
[----:B------:R-:W-:Y:S01]  /*0ea0*/  FFMA.RM R12, R29, R8, 12582913 ;  /* 0x4b4000011d0c7423 */ /* 0x000fe20000004008 */
[----:B------:R-:W-:-:S03]  /*0eb0*/  FFMA R6, R7, 1.4426950216293334961, -R6 ;  /* 0x3fb8aa3b07067823 */ /* 0x000fc60000000806 */
[----:B------:R-:W-:Y:S01]  /*0ec0*/  FADD R8, R12, -12583039 ;  /* 0xcb40007f0c087421 */ /* 0x000fe20000000000 */
[----:B------:R-:W-:Y:S01]  /*0ed0*/  FFMA R28, R7, 1.925963033500011079e-08, R6 ;  /* 0x32a57060071c7823 */ /* 0x000fe20000000006 */
[----:B------:R-:W-:Y:S01]  /*0ee0*/  FADD R7, RZ, R5 ;  /* 0x00000005ff077221 */ /* 0x000fe20000000000 */
[----:B------:R-:W-:Y:S02]  /*0ef0*/  IMAD.SHL.U32 R6, R13, 0x800000, RZ ;  /* 0x008000000d067824 */ /* 0x000fe400078e00ff */
[----:B------:R-:W-:Y:S01]  /*0f00*/  FFMA R8, R9, 1.4426950216293334961, -R8 ;  /* 0x3fb8aa3b09087823 */ /* 0x000fe20000000808 */
[----:B------:R-:W4:Y:S01]  /*0f10*/  MUFU.EX2 R17, R17 ;  /* 0x0000001100117308 */ /* 0x000f220000000800 */
[----:B------:R-:W-:Y:S01]  /*0f20*/  FADD R7, R7, R0 ;  /* 0x0000000007077221 */ /* 0x000fe20000000000 */
[----:B-1----:R-:W-:Y:S01]  /*0f30*/  FMUL R6, R6, R27 ;  /* 0x0000001b06067220 */ /* 0x002fe20000400000 */
[----:B------:R-:W-:Y:S02]  /*0f40*/  FFMA R29, R9, 1.925963033500011079e-08, R8 ;  /* 0x32a57060091d7823 */ /* 0x000fe40000000008 */
[----:B------:R-:W-:Y:S01]  /*0f50*/  FADD R8, R7, R2 ;  /* 0x0000000207087221 */ /* 0x000fe20000000000 */
[----:B------:R-:W-:-:S02]  /*0f60*/  SHF.L.U32 R7, R14, 0x17, RZ ;  /* 0x000000170e077819 */ /* 0x000fc400000006ff */
[----:B------:R-:W1:Y:S01]  /*0f70*/  MUFU.EX2 R28, R28 ;  /* 0x0000001c001c7308 */ /* 0x000e620000000800 */
[----:B------:R-:W-:Y:S01]  /*0f80*/  FADD R9, R8, R3 ;  /* 0x0000000308097221 */ /* 0x000fe20000000000 */
[----:B------:R-:W-:Y:S01]  /*0f90*/  SHF.L.U32 R8, R10, 0x17, RZ ;  /* 0x000000170a087819 */ /* 0x000fe200000006ff */
[----:B0-----:R-:W-:Y:S02]  /*0fa0*/  FMUL R7, R7, R20 ;  /* 0x0000001407077220 */ /* 0x001fe40000400000 */
[----:B------:R-:W-:Y:S02]  /*0fb0*/  FADD R9, R9, R4 ;  /* 0x0000000409097221 */ /* 0x000fe40000000000 */
[----:B--2---:R-:W-:Y:S01]  /*0fc0*/  FMUL R8, R8, R21 ;  /* 0x0000001508087220 */ /* 0x004fe20000400000 */
[----:B------:R-:W0:Y:S01]  /*0fd0*/  MUFU.EX2 R29, R29 ;  /* 0x0000001d001d7308 */ /* 0x000e220000000800 */
[----:B------:R-:W-:Y:S01]  /*0fe0*/  FADD R10, R9, R6 ;  /* 0x00000006090a7221 */ /* 0x000fe20000000000 */
[----:B------:R-:W-:-:S02]  /*0ff0*/  SHF.L.U32 R9, R16, 0x17, RZ ;  /* 0x0000001710097819 */ /* 0x000fc400000006ff */
[----:B------:R-:W-:Y:S01]  /*1000*/  SHF.L.U32 R16, R12, 0x17, RZ ;  /* 0x000000170c107819 */ /* 0x000fe200000006ff */
[----:B------:R-:W-:Y:S01]  /*1010*/  FADD R13, R10, R7 ;  /* 0x000000070a0d7221 */ /* 0x000fe20000000000 */
[----:B------:R-:W-:Y:S01]  /*1020*/  SHF.L.U32 R10, R11, 0x17, RZ ;  /* 0x000000170b0a7819 */ /* 0x000fe200000006ff */
[----:B---3--:R-:W-:Y:S02]  /*1030*/  FMUL R9, R9, R26 ;  /* 0x0000001a09097220 */ /* 0x008fe40000400000 */
[----:B------:R-:W-:Y:S02]  /*1040*/  FADD R14, R13, R8 ;  /* 0x000000080d0e7221 */ /* 0x000fe40000000000 */
[----:B----4-:R-:W-:Y:S01]  /*1050*/  FMUL R10, R10, R17 ;  /* 0x000000110a0a7220 */ /* 0x010fe20000400000 */
[----:B-1----:R-:W-:Y:S01]  /*1060*/  FMUL R17, R15, R28 ;  /* 0x0000001c0f117220 */ /* 0x002fe20000400000 */
        /* <DEDUP_REMOVED lines=14> */
.L_x_7199:
        /* <DEDUP_REMOVED lines=12> */
[----:B------:R-:W-:Y:S05]  /*1210*/  CALL.REL.NOINC `($__internal_130_$__cuda_sm3x_div_rn_noftz_f32_slowpath) ;  /* 0x0000001800dc7944 */ /* 0x000fea0003c00000 */
[----:B------:R-:W-:-:S07]  /*1220*/  MOV R11, R5 ;  /* 0x00000005000b7202 */ /* 0x000fce0000000f00 */
.L_x_7164:
[----:B------:R-:W-:Y:S05]  /*1230*/  BSYNC.RECONVERGENT B2 ;  /* 0x0000000000027941 */ /* 0x000fea0003800200 */
.L_x_7163:
        /* <DEDUP_REMOVED lines=12> */
[----:B------:R-:W-:Y:S05]  /*1300*/  CALL.REL.NOINC `($__internal_130_$__cuda_sm3x_div_rn_noftz_f32_slowpath) ;  /* 0x0000001800a07944 */ /* 0x000fea0003c00000 */
[----:B------:R-:W-:-:S07]  /*1310*/  MOV R14, R5 ;  /* 0x00000005000e7202 */ /* 0x000fce0000000f00 */
.L_x_7166:
[----:B------:R-:W-:Y:S05]  /*1320*/  BSYNC.RECONVERGENT B2 ;  /* 0x0000000000027941 */ /* 0x000fea0003800200 */
.L_x_7165:
        /* <DEDUP_REMOVED lines=12> */
[----:B------:R-:W-:Y:S05]  /*13f0*/  CALL.REL.NOINC `($__internal_130_$__cuda_sm3x_div_rn_noftz_f32_slowpath) ;  /* 0x0000001800647944 */ /* 0x000fea0003c00000 */
[----:B------:R-:W-:-:S07]  /*1400*/  MOV R0, R5 ;  /* 0x0000000500007202 */ /* 0x000fce0000000f00 */
.L_x_7168:
[----:B------:R-:W-:Y:S05]  /*1410*/  BSYNC.RECONVERGENT B2 ;  /* 0x0000000000027941 */ /* 0x000fea0003800200 */
.L_x_7167:
        /* <DEDUP_REMOVED lines=12> */
[----:B------:R-:W-:Y:S05]  /*14e0*/  CALL.REL.NOINC `($__internal_130_$__cuda_sm3x_div_rn_noftz_f32_slowpath) ;  /* 0x0000001800287944 */ /* 0x000fea0003c00000 */
[----:B------:R-:W-:-:S07]  /*14f0*/  MOV R15, R5 ;  /* 0x00000005000f7202 */ /* 0x000fce0000000f00 */
.L_x_7170:
[----:B------:R-:W-:Y:S05]  /*1500*/  BSYNC.RECONVERGENT B2 ;  /* 0x0000000000027941 */ /* 0x000fea0003800200 */
.L_x_7169:
        /* <DEDUP_REMOVED lines=13> */
[----:B------:R-:W-:-:S07]  /*15e0*/  IMAD.MOV.U32 R20, RZ, RZ, R5 ;  /* 0x000000ffff147224 */ /* 0x000fce00078e0005 */
.L_x_7172:
[----:B------:R-:W-:Y:S05]  /*15f0*/  BSYNC.RECONVERGENT B2 ;  /* 0x0000000000027941 */ /* 0x000fea0003800200 */
.L_x_7171:
        /* <DEDUP_REMOVED lines=14> */
.L_x_7174:
[----:B------:R-:W-:Y:S05]  /*16e0*/  BSYNC.RECONVERGENT B2 ;  /* 0x0000000000027941 */ /* 0x000fea0003800200 */
.L_x_7173:
        /* <DEDUP_REMOVED lines=14> */
.L_x_7176:
[----:B------:R-:W-:Y:S05]  /*17d0*/  BSYNC.RECONVERGENT B2 ;  /* 0x0000000000027941 */ /* 0x000fea0003800200 */
.L_x_7175:
        /* <DEDUP_REMOVED lines=14> */
.L_x_7178:
[----:B------:R-:W-:Y:S05]  /*18c0*/  BSYNC.RECONVERGENT B2 ;  /* 0x0000000000027941 */ /* 0x000fea0003800200 */
.L_x_7177:
        /* <DEDUP_REMOVED lines=14> */
.L_x_7180:
[----:B------:R-:W-:Y:S05]  /*19b0*/  BSYNC.RECONVERGENT B2 ;  /* 0x0000000000027941 */ /* 0x000fea0003800200 */
.L_x_7179:
        /* <DEDUP_REMOVED lines=14> */
.L_x_7182:
[----:B------:R-:W-:Y:S05]  /*1aa0*/  BSYNC.RECONVERGENT B2 ;  /* 0x0000000000027941 */ /* 0x000fea0003800200 */
.L_x_7181:
        /* <DEDUP_REMOVED lines=14> */
.L_x_7184:
[----:B------:R-:W-:Y:S05]  /*1b90*/  BSYNC.RECONVERGENT B2 ;  /* 0x0000000000027941 */ /* 0x000fea0003800200 */
.L_x_7183:
        /* <DEDUP_REMOVED lines=13> */
.L_x_7186:
[----:B------:R-:W-:Y:S05]  /*1c70*/  BSYNC.RECONVERGENT B2 ;  /* 0x0000000000027941 */ /* 0x000fea0003800200 */
.L_x_7185:
        /* <DEDUP_REMOVED lines=15> */
[----:B------:R-:W-:Y:S01]  /*1d70*/  SHF.L.U32 R10, R12, 0x1, RZ ;  /* 0x000000010c0a7819 */ /* 0x000fe200000006ff */
[----:B------:R-:W-:Y:S01]  /*1d80*/  IMAD.X R11, RZ, RZ, R17, P0 ;  /* 0x000000ffff0b7224 */ /* 0x000fe200000e0611 */
[----:B------:R-:W-:-:S02]  /*1d90*/  IADD3 R15, P0, PT, R2, 0x40, RZ ;  /* 0x00000040020f7810 */ /* 0x000fc40007f1e0ff */
[----:B------:R-:W-:Y:S02]  /*1da0*/  LOP3.LUT R10, R10, 0xfffffffc, RZ, 0xc0, !PT ;  /* 0xfffffffc0a0a7812 */ /* 0x000fe400078ec0ff */
[----:B------:R-:W-:Y:S02]  /*1db0*/  SHF.L.U64.HI R7, R12, 0x1, R11 ;  /* 0x000000010c077819 */ /* 0x000fe4000001020b */
[----:B------:R-:W-:Y:S02]  /*1dc0*/  IADD3 R10, P1, PT, R10, UR40, RZ ;  /* 0x000000280a0a7c10 */ /* 0x000fe4000ff3e0ff */
[C---:B------:R-:W-:Y:S02]  /*1dd0*/  IADD3 R12, P3, PT, R2.reuse, 0xc0, RZ ;  /* 0x000000c0020c7810 */ /* 0x040fe40007f7e0ff */
[----:B------:R-:W-:Y:S02]  /*1de0*/  IADD3.X R11, PT, PT, R7, UR41, RZ, P1, !PT ;  /* 0x00000029070b7c10 */ /* 0x000fe40008ffe4ff */
[----:B------:R-:W-:-:S02]  /*1df0*/  IADD3 R16, P1, PT, R2, 0x140, RZ ;  /* 0x0000014002107810 */ /* 0x000fc40007f3e0ff */
[----:B------:R-:W-:Y:S01]  /*1e00*/  IADD3 R14, P4, PT, R2, 0x100, RZ ;  /* 0x00000100020e7810 */ /* 0x000fe20007f9e0ff */
[----:B------:R0:W-:Y:S01]  /*1e10*/  STG.E desc[UR4][R10.64], R3 ;  /* 0x000000030a007986 */ /* 0x0001e2000c101904 */
[-C--:B------:R-:W-:Y:S01]  /*1e20*/  IADD3.X R2, PT, PT, RZ, R17.reuse, RZ, P2, !PT ;  /* 0x00000011ff027210 */ /* 0x080fe200017fe4ff */
[----:B------:R-:W-:Y:S01]  /*1e30*/  IMAD.X R5, RZ, RZ, R17, P1 ;  /* 0x000000ffff057224 */ /* 0x000fe200008e0611 */
[-C--:B------:R-:W-:Y:S02]  /*1e40*/  IADD3.X R26, PT, PT, RZ, R17.reuse, RZ, P0, !PT ;  /* 0x00000011ff1a7210 */ /* 0x080fe400007fe4ff */
[----:B------:R-:W-:Y:S02]  /*1e50*/  IADD3.X R9, PT, PT, RZ, R17, RZ, P3, !PT ;  /* 0x00000011ff097210 */ /* 0x000fe40001ffe4ff */
[----:B------:R-:W-:Y:S02]  /*1e60*/  LEA.HI R15, P0, R26, R15, RZ, 0x1 ;  /* 0x0000000f1a0f7211 */ /* 0x000fe400078108ff */
[----:B------:R-:W-:-:S02]  /*1e70*/  LEA.HI R12, P2, R9, R12, RZ, 0x1 ;  /* 0x0000000c090c7211 */ /* 0x000fc400078508ff */
[----:B------:R-:W-:Y:S02]  /*1e80*/  IADD3.X R7, PT, PT, RZ, R17, RZ, P4, !PT ;  /* 0x00000011ff077210 */ /* 0x000fe400027fe4ff */
[----:B0-----:R-:W-:Y:S02]  /*1e90*/  LEA.HI R10, P1, R2, R13, RZ, 0x1 ;  /* 0x0000000d020a7211 */ /* 0x001fe400078308ff */
[----:B------:R-:W-:Y:S02]  /*1ea0*/  IADD3.X R9, PT, PT, RZ, R9, RZ, P2, !PT ;  /* 0x00000009ff097210 */ /* 0x000fe400017fe4ff */
[----:B------:R-:W-:Y:S02]  /*1eb0*/  IADD3.X R11, PT, PT, RZ, R2, RZ, P1, !PT ;  /* 0x00000002ff0b7210 */ /* 0x000fe40000ffe4ff */
[----:B------:R-:W-:Y:S02]  /*1ec0*/  SHF.L.U32 R2, R15, 0x1, RZ ;  /* 0x000000010f027819 */ /* 0x000fe400000006ff */
[----:B------:R-:W-:-:S02]  /*1ed0*/  IADD3.X R26, PT, PT, RZ, R26, RZ, P0, !PT ;  /* 0x0000001aff1a7210 */ /* 0x000fc400007fe4ff */
[----:B------:R-:W-:Y:S02]  /*1ee0*/  LEA.HI R14, P0, R7, R14, RZ, 0x1 ;  /* 0x0000000e070e7211 */ /* 0x000fe400078108ff */
[----:B------:R-:W-:Y:S02]  /*1ef0*/  SHF.L.U64.HI R9, R12, 0x1, R9 ;  /* 0x000000010c097819 */ /* 0x000fe40000010209 */
[----:B------:R-:W-:Y:S02]  /*1f00*/  LOP3.LUT R2, R2, 0xfffffffc, RZ, 0xc0, !PT ;  /* 0xfffffffc02027812 */ /* 0x000fe400078ec0ff */
[----:B------:R-:W-:Y:S02]  /*1f10*/  SHF.L.U32 R12, R12, 0x1, RZ ;  /* 0x000000010c0c7819 */ /* 0x000fe400000006ff */
[----:B------:R-:W-:Y:S02]  /*1f20*/  IADD3.X R7, PT, PT, RZ, R7, RZ, P0, !PT ;  /* 0x00000007ff077210 */ /* 0x000fe400007fe4ff */
[----:B------:R-:W-:-:S02]  /*1f30*/  SHF.L.U64.HI R3, R15, 0x1, R26 ;  /* 0x000000010f037819 */ /* 0x000fc4000001021a */
[----:B------:R-:W-:Y:S02]  /*1f40*/  IADD3 R2, P0, PT, R2, UR40, RZ ;  /* 0x0000002802027c10 */ /* 0x000fe4000ff1e0ff */
[----:B------:R-:W-:Y:S02]  /*1f50*/  LOP3.LUT R12, R12, 0xfffffffc, RZ, 0xc0, !PT ;  /* 0xfffffffc0c0c7812 */ /* 0x000fe400078ec0ff */
[----:B------:R-:W-:Y:S02]  /*1f60*/  LEA.HI R16, P3, R5, R16, RZ, 0x1 ;  /* 0x0000001005107211 */ /* 0x000fe400078708ff */
[----:B------:R-:W-:Y:S02]  /*1f70*/  IADD3.X R3, PT, PT, R3, UR41, RZ, P0, !PT ;  /* 0x0000002903037c10 */ /* 0x000fe400087fe4ff */
[----:B------:R-:W-:Y:S02]  /*1f80*/  IADD3 R12, P0, PT, R12, UR40, RZ ;  /* 0x000000280c0c7c10 */ /* 0x000fe4000ff1e0ff */
[C---:B------:R-:W-:Y:S01]  /*1f90*/  SHF.L.U64.HI R11, R10.reuse, 0x1, R11 ;  /* 0x000000010a0b7819 */ /* 0x040fe2000001020b */
[----:B------:R-:W-:Y:S01]  /*1fa0*/  IMAD.SHL.U32 R10, R10, 0x2, RZ ;  /* 0x000000020a0a7824 */ /* 0x000fe200078e00ff */
[----:B------:R-:W-:Y:S01]  /*1fb0*/  IADD3.X R5, PT, PT, RZ, R5, RZ, P3, !PT ;  /* 0x00000005ff057210 */ /* 0x000fe20001ffe4ff */
[----:B------:R1:W-:Y:S01]  /*1fc0*/  STG.E desc[UR4][R2.64], R0 ;  /* 0x0000000002007986 */ /* 0x0003e2000c101904 */
[----:B------:R-:W-:-:S02]  /*1fd0*/  IADD3.X R13, PT, PT, R9, UR41, RZ, P0, !PT ;  /* 0x00000029090d7c10 */ /* 0x000fc400087fe4ff */
[C---:B------:R-:W-:Y:S02]  /*1fe0*/  IADD3 R24, P0, PT, R25.reuse, R24, RZ ;  /* 0x0000001819187210 */ /* 0x040fe40007f1e0ff */
[----:B------:R-:W-:Y:S02]  /*1ff0*/  SHF.L.U64.HI R7, R14, 0x1, R7 ;  /* 0x000000010e077819 */ /* 0x000fe40000010207 */
[C---:B------:R-:W-:Y:S01]  /*2000*/  SHF.L.U64.HI R5, R16.reuse, 0x1, R5 ;  /* 0x0000000110057819 */ /* 0x040fe20000010205 */
[----:B------:R-:W-:Y:S01]  /*2010*/  IMAD.SHL.U32 R16, R16, 0x2, RZ ;  /* 0x0000000210107824 */ /* 0x000fe200078e00ff */
[----:B------:R-:W-:Y:S02]  /*2020*/  SHF.L.U32 R14, R14, 0x1, RZ ;  /* 0x000000010e0e7819 */ /* 0x000fe400000006ff */
[----:B------:R-:W-:Y:S02]  /*2030*/  LOP3.LUT R10, R10, 0xfffffffc, RZ, 0xc0, !PT ;  /* 0xfffffffc0a0a7812 */ /* 0x000fe400078ec0ff */
[----:B------:R-:W-:-:S02]  /*2040*/  LEA.HI.X.SX32 R23, R25, R23, 0x1, P0 ;  /* 0x0000001719177211 */ /* 0x000fc400000f0eff */
[----:B------:R-:W-:Y:S02]  /*2050*/  R2UR UR6, R18 ;  /* 0x00000000120672ca */ /* 0x000fe400000e0000 */
[C---:B------:R-:W-:Y:S02]  /*2060*/  R2UR UR7, R19.reuse ;  /* 0x00000000130772ca */ /* 0x040fe400000e0000 */
        /* <DEDUP_REMOVED lines=23> */
.L_x_7162:
[----:B------:R-:W-:Y:S01]  /*21e0*/  BSSY B0, `(.L_x_7188) ;  /* 0x0000007000007945 */ /* 0x000fe20003800000 */
[----:B------:R-:W-:Y:S02]  /*21f0*/  MOV R12, 0x10 ;  /* 0x00000010000c7802 */ /* 0x000fe40000000f00 */
[----:B------:R-:W-:Y:S02]  /*2200*/  MOV R11, 0x1f ;  /* 0x0000001f000b7802 */ /* 0x000fe40000000f00 */
[----:B------:R-:W-:-:S07]  /*2210*/  MOV R15, 0xffffffff ;  /* 0xffffffff000f7802 */ /* 0x000fce0000000f00 */
[----:B------:R-:W-:Y:S05]  /*2220*/  WARPSYNC.COLLECTIVE R15, `(.L_x_7189) ;  /* 0x000000000f087348 */ /* 0x000fea0003c00000 */
[----:B------:R0:W1:Y:S02]  /*2230*/  SHFL.BFLY P6, R14, R13, R12, R11 ;  /* 0x0c00000c0d0e7389 */ /* 0x00006400000c000b */
[----:B01----:R-:W-:Y:S05]  /*2240*/  ENDCOLLECTIVE ;  /* 0x000000000000791b */ /* 0x003fea0003800000 */
.L_x_7189:
[----:B------:R-:W-:Y:S05]  /*2250*/  BSYNC B0 ;  /* 0x0000000000007941 */ /* 0x000fea0003800000 */
.L_x_7188:
[----:B------:R-:W-:Y:S01]  /*2260*/  FMNMX R13, R13, R14, !PT ;  /* 0x0000000e0d0d7209 */ /* 0x000fe20007800000 */
[----:B------:R-:W-:Y:S01]  /*2270*/  IMAD.MOV.U32 R11, RZ, RZ, 0x1f ;  /* 0x0000001fff0b7424 */ /* 0x000fe200078e00ff */
[----:B------:R-:W-:Y:S02]  /*2280*/  MOV R12, 0x8 ;  /* 0x00000008000c7802 */ /* 0x000fe40000000f00 */
[----:B------:R-:W-:-:S07]  /*2290*/  MOV R15, 0xffffffff ;  /* 0xffffffff000f7802 */ /* 0x000fce0000000f00 */
[----:B------:R-:W-:Y:S05]  /*22a0*/  WARPSYNC.COLLECTIVE R15, `(.L_x_7190) ;  /* 0x000000000f087348 */ /* 0x000fea0003c00000 */
[----:B------:R0:W1:Y:S02]  /*22b0*/  SHFL.BFLY P6, R14, R13, R12, R11 ;  /* 0x0c00000c0d0e7389 */ /* 0x00006400000c000b */
[----:B01----:R-:W-:Y:S05]  /*22c0*/  ENDCOLLECTIVE ;  /* 0x000000000000791b */ /* 0x003fea0003800000 */
.L_x_7190:
[----:B------:R-:W-:Y:S01]  /*22d0*/  HFMA2 R12, -RZ, RZ, 0, 2.384185791015625e-07 ;  /* 0x00000004ff0c7431 */ /* 0x000fe200000001ff */
[----:B------:R-:W-:-:S04]  /*22e0*/  FMNMX R0, R13, R14, !PT ;  /* 0x0000000e0d007209 */ /* 0x000fc80007800000 */
[----:B------:R-:W-:-:S07]  /*22f0*/  MOV R13, R0 ;  /* 0x00000000000d7202 */ /* 0x000fce0000000f00 */
[----:B------:R-:W-:Y:S05]  /*2300*/  WARPSYNC.COLLECTIVE R15, `(.L_x_7191) ;  /* 0x000000000f087348 */ /* 0x000fea0003c00000 */
[----:B------:R0:W1:Y:S02]  /*2310*/  SHFL.BFLY P6, R14, R13, R12, R11 ;  /* 0x0c00000c0d0e7389 */ /* 0x00006400000c000b */
[----:B01----:R-:W-:Y:S05]  /*2320*/  ENDCOLLECTIVE ;  /* 0x000000000000791b */ /* 0x003fea0003800000 */
.L_x_7191:
[----:B------:R-:W-:Y:S01]  /*2330*/  IMAD.MOV.U32 R12, RZ, RZ, 0x2 ;  /* 0x00000002ff0c7424 */ /* 0x000fe200078e00ff */
[----:B------:R-:W-:-:S04]  /*2340*/  FMNMX R2, R0, R14, !PT ;  /* 0x0000000e00027209 */ /* 0x000fc80007800000 */
[----:B------:R-:W-:-:S07]  /*2350*/  MOV R13, R2 ;  /* 0x00000002000d7202 */ /* 0x000fce0000000f00 */
[----:B------:R-:W-:Y:S05]  /*2360*/  WARPSYNC.COLLECTIVE R15, `(.L_x_7192) ;  /* 0x000000000f087348 */ /* 0x000fea0003c00000 */
[----:B------:R0:W1:Y:S02]  /*2370*/  SHFL.BFLY P6, R14, R13, R12, R11 ;  /* 0x0c00000c0d0e7389 */ /* 0x00006400000c000b */
[----:B01----:R-:W-:Y:S05]  /*2380*/  ENDCOLLECTIVE ;  /* 0x000000000000791b */ /* 0x003fea0003800000 */
.L_x_7192:
[----:B------:R-:W-:Y:S01]  /*2390*/  HFMA2 R12, -RZ, RZ, 0, 5.9604644775390625e-08 ;  /* 0x00000001ff0c7431 */ /* 0x000fe200000001ff */
[----:B------:R-:W-:-:S04]  /*23a0*/  FMNMX R3, R2, R14, !PT ;  /* 0x0000000e02037209 */ /* 0x000fc80007800000 */
[----:B------:R-:W-:-:S07]  /*23b0*/  MOV R13, R3 ;  /* 0x00000003000d7202 */ /* 0x000fce0000000f00 */
[----:B------:R-:W-:Y:S05]  /*23c0*/  WARPSYNC.COLLECTIVE R15, `(.L_x_7193) ;  /* 0x000000000f087348 */ /* 0x000fea0003c00000 */
[----:B------:R0:W1:Y:S02]  /*23d0*/  SHFL.BFLY P6, R14, R13, R12, R11 ;  /* 0x0c00000c0d0e7389 */ /* 0x00006400000c000b */
[----:B01----:R-:W-:Y:S05]  /*23e0*/  ENDCOLLECTIVE ;  /* 0x000000000000791b */ /* 0x003fea0003800000 */
.L_x_7193:
        /* <DEDUP_REMOVED lines=99> */
[----:B------:R-:W-:-:S03]  /*2a20*/  IMAD.SHL.U32 R15, R15, 0x800000, RZ ;  /* 0x008000000f0f7824 */ /* 0x000fc600078e00ff */
        /* <DEDUP_REMOVED lines=29> */
.L_x_7194:
[----:B------:R-:W-:Y:S02]  /*2c00*/  HFMA2 R12, -RZ, RZ, 0, 4.76837158203125e-07 ;  /* 0x00000008ff0c7431 */ /* 0x000fe400000001ff */
[----:B------:R-:W-:-:S04]  /*2c10*/  FADD R20, R13, R14 ;  /* 0x0000000e0d147221 */ /* 0x000fc80000000000 */
[----:B------:R-:W-:-:S07]  /*2c20*/  IMAD.MOV.U32 R13, RZ, RZ, R20 ;  /* 0x000000ffff0d7224 */ /* 0x000fce00078e0014 */
[----:B------:R-:W-:Y:S05]  /*2c30*/  WARPSYNC.COLLECTIVE R15, `(.L_x_7195) ;  /* 0x000000000f087348 */ /* 0x000fea0003c00000 */
[----:B------:R0:W1:Y:S02]  /*2c40*/  SHFL.BFLY P6, R14, R13, R12, R11 ;  /* 0x0c00000c0d0e7389 */ /* 0x00006400000c000b */
[----:B01----:R-:W-:Y:S05]  /*2c50*/  ENDCOLLECTIVE ;  /* 0x000000000000791b */ /* 0x003fea0003800000 */
.L_x_7195:
[----:B------:R-:W-:Y:S02]  /*2c60*/  HFMA2 R12, -RZ, RZ, 0, 2.384185791015625e-07 ;  /* 0x00000004ff0c7431 */ /* 0x000fe400000001ff */
[----:B------:R-:W-:-:S05]  /*2c70*/  FADD R21, R20, R14 ;  /* 0x0000000e14157221 */ /* 0x000fca0000000000 */
[----:B------:R-:W-:-:S07]  /*2c80*/  MOV R13, R21 ;  /* 0x00000015000d7202 */ /* 0x000fce0000000f00 */
[----:B------:R-:W-:Y:S05]  /*2c90*/  WARPSYNC.COLLECTIVE R15, `(.L_x_7196) ;  /* 0x000000000f087348 */ /* 0x000fea0003c00000 */
[----:B------:R0:W1:Y:S02]  /*2ca0*/  SHFL.BFLY P6, R14, R13, R12, R11 ;  /* 0x0c00000c0d0e7389 */ /* 0x00006400000c000b */
[----:B01----:R-:W-:Y:S05]  /*2cb0*/  ENDCOLLECTIVE ;  /* 0x000000000000791b */ /* 0x003fea0003800000 */
.L_x_7196:
[----:B------:R-:W-:Y:S02]  /*2cc0*/  IMAD.MOV.U32 R12, RZ, RZ, 0x2 ;  /* 0x00000002ff0c7424 */ /* 0x000fe400078e00ff */
[----:B------:R-:W-:-:S05]  /*2cd0*/  FADD R26, R21, R14 ;  /* 0x0000000e151a7221 */ /* 0x000fca0000000000 */
[----:B------:R-:W-:-:S07]  /*2ce0*/  MOV R13, R26 ;  /* 0x0000001a000d7202 */ /* 0x000fce0000000f00 */
[----:B------:R-:W-:Y:S05]  /*2cf0*/  WARPSYNC.COLLECTIVE R15, `(.L_x_7197) ;  /* 0x000000000f087348 */ /* 0x000fea0003c00000 */
[----:B------:R0:W1:Y:S02]  /*2d00*/  SHFL.BFLY P6, R14, R13, R12, R11 ;  /* 0x0c00000c0d0e7389 */ /* 0x00006400000c000b */
[----:B01----:R-:W-:Y:S05]  /*2d10*/  ENDCOLLECTIVE ;  /* 0x000000000000791b */ /* 0x003fea0003800000 */
.L_x_7197:
[----:B------:R-:W-:Y:S02]  /*2d20*/  HFMA2 R12, -RZ, RZ, 0, 5.9604644775390625e-08 ;  /* 0x00000001ff0c7431 */ /* 0x000fe400000001ff */
[----:B------:R-:W-:-:S05]  /*2d30*/  FADD R27, R26, R14 ;  /* 0x0000000e1a1b7221 */ /* 0x000fca0000000000 */
[----:B------:R-:W-:-:S07]  /*2d40*/  MOV R13, R27 ;  /* 0x0000001b000d7202 */ /* 0x000fce0000000f00 */
[----:B------:R-:W-:Y:S05]  /*2d50*/  WARPSYNC.COLLECTIVE R15, `(.L_x_7198) ;  /* 0x000000000f087348 */ /* 0x000fea0003c00000 */
[----:B------:R0:W1:Y:S02]  /*2d60*/  SHFL.BFLY P6, R14, R13, R12, R11 ;  /* 0x0c00000c0d0e7389 */ /* 0x00006400000c000b */
[----:B01----:R-:W-:Y:S05]  /*2d70*/  ENDCOLLECTIVE ;  /* 0x000000000000791b */ /* 0x003fea0003800000 */
.L_x_7198:
[----:B------:R-:W-:Y:S05]  /*2d80*/  BRA `(.L_x_7199) ;  /* 0xffffffe000f07947 */ /* 0x000fea000383ffff */
        .weak           $__internal_130_$__cuda_sm3x_div_rn_noftz_f32_slowpath
        .type           $__internal_130_$__cuda_sm3x_div_rn_noftz_f32_slowpath,@function
        .size           $__internal_130_$__cuda_sm3x_div_rn_noftz_f32_slowpath,(.L_x_25582 - $__internal_130_$__cuda_sm3x_div_rn_noftz_f32_slowpath)
$__internal_130_$__cuda_sm3x_div_rn_noftz_f32_slowpath:
        /* <DEDUP_REMOVED lines=34> */
.L_x_7201:
        /* <DEDUP_REMOVED lines=51> */
.L_x_7208:
[----:B------:R-:W-:-:S04]  /*32e0*/  LOP3.LUT R5, R5, 0x80000000, RZ, 0xc0, !PT ;  /* 0x8000000005057812 */ /* 0x000fc800078ec0ff */
[----:B------:R-:W-:Y:S01]  /*32f0*/  LOP3.LUT R5, R5, 0x7f800000, RZ, 0xfc, !PT ;  /* 0x7f80000005057812 */ /* 0x000fe200078efcff */
[----:B------:R-:W-:Y:S06]  /*3300*/  BRA `(.L_x_7209) ;  /* 0x0000000000047947 */ /* 0x000fec0003800000 */
.L_x_7207:
[----:B------:R-:W-:-:S07]  /*3310*/  LEA R5, R28, R5, 0x17 ;  /* 0x000000051c057211 */ /* 0x000fce00078eb8ff */
.L_x_7209:
[----:B------:R-:W-:Y:S05]  /*3320*/  BSYNC.RECONVERGENT B1 ;  /* 0x0000000000017941 */ /* 0x000fea0003800200 */
.L_x_7206:
[----:B------:R-:W-:Y:S05]  /*3330*/  BRA `(.L_x_7210) ;  /* 0x0000000000207947 */ /* 0x000fea0003800000 */
.L_x_7205:
[----:B------:R-:W-:-:S04]  /*3340*/  LOP3.LUT R5, R12, 0x80000000, R5, 0x48, !PT ;  /* 0x800000000c057812 */ /* 0x000fc800078e4805 */
[----:B------:R-:W-:Y:S01]  /*3350*/  LOP3.LUT R5, R5, 0x7f800000, RZ, 0xfc, !PT ;  /* 0x7f80000005057812 */ /* 0x000fe200078efcff */
[----:B------:R-:W-:Y:S06]  /*3360*/  BRA `(.L_x_7210) ;  /* 0x0000000000147947 */ /* 0x000fec0003800000 */
.L_x_7204:
[----:B------:R-:W-:Y:S01]  /*3370*/  LOP3.LUT R5, R12, 0x80000000, R5, 0x48, !PT ;  /* 0x800000000c057812 */ /* 0x000fe200078e4805 */
[----:B------:R-:W-:Y:S06]  /*3380*/  BRA `(.L_x_7210) ;  /* 0x00000000000c7947 */ /* 0x000fec0003800000 */
.L_x_7203:
[----:B------:R-:W0:Y:S01]  /*3390*/  MUFU.RSQ R5, -QNAN ;  /* 0xffc0000000057908 */ /* 0x000e220000001400 */
[----:B------:R-:W-:Y:S05]  /*33a0*/  BRA `(.L_x_7210) ;  /* 0x0000000000047947 */ /* 0x000fea0003800000 */
.L_x_7202:
[----:B------:R-:W-:-:S07]  /*33b0*/  FADD.FTZ R5, R5, R12 ;  /* 0x0000000c05057221 */ /* 0x000fce0000010000 */
.L_x_7210:
[----:B------:R-:W-:Y:S05]  /*33c0*/  BSYNC.RECONVERGENT B0 ;  /* 0x0000000000007941 */ /* 0x000fea0003800200 */
.L_x_7200:
[----:B------:R-:W-:Y:S01]  /*33d0*/  HFMA2 R13, -RZ, RZ, 0, 0 ;  /* 0x00000000ff0d7431 */ /* 0x000fe200000001ff */
[----:B------:R-:W-:-:S04]  /*33e0*/  MOV R12, R26 ;  /* 0x0000001a000c7202 */ /* 0x000fc80000000f00 */
[----:B0-----:R-:W-:Y:S05]  /*33f0*/  RET.REL.NODEC R12 `(_Z15SoftmaxWarpImplI10DirectLoadI13__nv_bfloat16fE11DirectStoreIfS1_EfLi2ELi12ELi32ELi1ELb0EL9Algorithm0EEvT_T0_ll) ;  /* 0xffffffcc0c007950 */ /* 0x001fea0003c3ffff */
.L_x_7211:
        /* <DEDUP_REMOVED lines=16> */
.L_x_25582:


//--------------------- .text._Z15SoftmaxWarpImplI10DirectLoadI13__nv_bfloat16fE11DirectStoreIfS1_EfLi2ELi10ELi32ELi1ELb1EL9Algorithm0EEvT_T0_ll --------------------------
	.section	.text._Z15SoftmaxWarpImplI10DirectLoadI13__nv_bfloat16fE11DirectStoreIfS1_EfLi2ELi10ELi32ELi1ELb1EL9Algorithm0EEvT_T0_ll,"ax",@progbits
	.align	128
        .global         _Z15SoftmaxWarpImplI10DirectLoadI13__nv_bfloat16fE11DirectStoreIfS1_EfLi2ELi10ELi32ELi1ELb1EL9Algorithm0EEvT_T0_ll
        .type           _Z15SoftmaxWarpImplI10DirectLoadI13__nv_bfloat16fE11DirectStoreIfS1_EfLi2ELi10ELi32ELi1ELb1EL9Algorithm0EEvT_T0_ll,@function
        .size           _Z15SoftmaxWarpImplI10DirectLoadI13__nv_bfloat16fE11DirectStoreIfS1_EfLi2ELi10ELi32ELi1ELb1EL9Algorithm0EEvT_T0_ll,(.L_x_25583 - _Z15SoftmaxWarpImplI10DirectLoadI13__nv_bfloat16fE11DirectStoreIfS1_EfLi2ELi10ELi32ELi1ELb1EL9Algorithm0EEvT_T0_ll)
        .other          _Z15SoftmaxWarpImplI10DirectLoadI13__nv_bfloat16fE11DirectStoreIfS1_EfLi2ELi10ELi32ELi1ELb1EL9Algorithm0EEvT_T0_ll,@"STO_CUDA_ENTRY STV_DEFAULT"
_Z15SoftmaxWarpImplI10DirectLoadI13__nv_bfloat16fE11DirectStoreIfS1_EfLi2ELi10ELi32ELi1ELb1EL9Algorithm0EEvT_T0_ll:
.text._Z15SoftmaxWarpImplI10DirectLoadI13__nv_bfloat16fE11DirectStoreIfS1_EfLi2ELi10ELi32ELi1ELb1EL9Algorithm0EEvT_T0_ll:
        /* <DEDUP_REMOVED lines=24> */
.L_x_7212:
        /* <DEDUP_REMOVED lines=17> */
[----:B------:R-:W-:-:S07]  /*0290*/  IADD3 R20, PT, PT, R28, 0x100, RZ ;  /* 0x000001001c147810 */ /* 0x000fce0007ffe0ff */
.L_x_7244:
[----:B-1--4-:R-:W1:Y:S01]  /*02a0*/  LDC.64 R8, c[0x0][0x388] ;  /* 0x0000e200ff087b82 */ /* 0x012e620000000a00 */
[----:B------:R-:W-:Y:S02]  /*02b0*/  ISETP.GE.U32.AND P0, PT, R28, UR40, PT ;  /* 0x000000281c007c0c */ /* 0x000fe4000bf06070 */
[----:B------:R-:W-:Y:S02]  /*02c0*/  ISETP.GE.U32.AND P1, PT, R26, UR40, PT ;  /* 0x000000281a007c0c */ /* 0x000fe4000bf26070 */
[----:B------:R-:W-:Y:S02]  /*02d0*/  ISETP.GE.AND.EX P0, PT, RZ, UR41, PT, P0 ;  /* 0x00000029ff007c0c */ /* 0x000fe4000bf06300 */
[----:B------:R-:W-:Y:S01]  /*02e0*/  ISETP.GE.AND.EX P1, PT, RZ, UR41, PT, P1 ;  /* 0x00000029ff007c0c */ /* 0x000fe2000bf26310 */
[----:B---3--:R-:W3:Y:S01]  /*02f0*/  LDC.64 R6, c[0x0][0x388] ;  /* 0x0000e200ff067b82 */ /* 0x008ee20000000a00 */
[----:B------:R-:W-:-:S04]  /*0300*/  ISETP.GE.U32.AND P2, PT, R24, UR40, PT ;  /* 0x0000002818007c0c */ /* 0x000fc8000bf46070 */
[----:B------:R-:W-:-:S03]  /*0310*/  ISETP.GE.AND.EX P2, PT, RZ, UR41, PT, P2 ;  /* 0x00000029ff007c0c */ /* 0x000fc6000bf46320 */
[----:B------:R-:W4:Y:S02]  /*0320*/  LDC.64 R4, c[0x0][0x380] ;  /* 0x0000e000ff047b82 */ /* 0x000f240000000a00 */
[----:B------:R-:W-:Y:S02]  /*0330*/  @!P0 MOV R29, RZ ;  /* 0x000000ff001d8202 */ /* 0x000fe40000000f00 */
[----:B------:R-:W-:Y:S02]  /*0340*/  @!P1 MOV R27, RZ ;  /* 0x000000ff001b9202 */ /* 0x000fe40000000f00 */
[----:B--2---:R-:W-:Y:S01]  /*0350*/  @!P0 R2UR UR4, R16 ;  /* 0x00000000100482ca */ /* 0x004fe200000e0000 */
[-C--:B-1----:R-:W-:Y:S01]  /*0360*/  @!P0 IMAD R0, R19, R8.reuse, RZ ;  /* 0x0000000813008224 */ /* 0x082fe200078e02ff */
[----:B0-----:R-:W1:Y:S01]  /*0370*/  LDC.64 R10, c[0x0][0x388] ;  /* 0x0000e200ff0a7b82 */ /* 0x001e620000000a00 */
[----:B------:R-:W-:Y:S01]  /*0380*/  @!P0 IMAD.WIDE.U32 R2, R21, R8, R28 ;  /* 0x0000000815028225 */ /* 0x000fe200078e001c */
[----:B------:R-:W-:-:S03]  /*0390*/  @!P0 R2UR UR5, R17 ;  /* 0x00000000110582ca */ /* 0x000fc600000e0000 */
[----:B------:R-:W-:-:S04]  /*03a0*/  @!P0 IMAD R9, R21, R9, R0 ;  /* 0x0000000915098224 */ /* 0x000fc800078e0200 */
[----:B------:R-:W-:Y:S02]  /*03b0*/  @!P0 IMAD.IADD R3, R3, 0x1, R9 ;  /* 0x0000000103038824 */ /* 0x000fe400078e0209 */
[----:B------:R-:W2:Y:S03]  /*03c0*/  LDC.64 R8, c[0x0][0x388] ;  /* 0x0000e200ff087b82 */ /* 0x000ea60000000a00 */
[----:B------:R-:W-:Y:S01]  /*03d0*/  @!P0 LEA.HI R0, P3, R3, R2, RZ, 0x1 ;  /* 0x0000000203008211 */ /* 0x000fe200078708ff */
[----:B---3--:R-:W-:-:S03]  /*03e0*/  @!P1 IMAD R2, R19, R6, RZ ;  /* 0x0000000613029224 */ /* 0x008fc600078e02ff */
[C---:B------:R-:W-:Y:S01]  /*03f0*/  @!P0 SHF.L.U32 R13, R0.reuse, 0x1, RZ ;  /* 0x00000001000d8819 */ /* 0x040fe200000006ff */
[C---:B------:R-:W-:Y:S01]  /*0400*/  @!P1 IMAD R15, R21.reuse, R7, R2 ;  /* 0x00000007150f9224 */ /* 0x040fe200078e0202 */
[----:B------:R-:W-:Y:S01]  /*0410*/  @!P0 IADD3.X R3, PT, PT, RZ, R3, RZ, P3, !PT ;  /* 0x00000003ff038210 */ /* 0x000fe20001ffe4ff */
[----:B------:R-:W-:Y:S01]  /*0420*/  @!P1 IMAD.WIDE.U32 R6, R21, R6, R26 ;  /* 0x0000000615069225 */ /* 0x000fe200078e001a */
[----:B------:R-:W-:Y:S02]  /*0430*/  @!P0 LOP3.LUT R13, R13, 0xfffffffc, RZ, 0xc0, !PT ;  /* 0xfffffffc0d0d8812 */ /* 0x000fe400078ec0ff */
[----:B------:R-:W-:Y:S02]  /*0440*/  @!P0 SHF.L.U64.HI R0, R0, 0x1, R3 ;  /* 0x0000000100008819 */ /* 0x000fe40000010203 */
[----:B------:R-:W3:Y:S01]  /*0450*/  LDC.64 R2, c[0x0][0x380] ;  /* 0x0000e000ff027b82 */ /* 0x000ee20000000a00 */
[----:B----4-:R-:W-:Y:S01]  /*0460*/  @!P0 IADD3 R12, P3, PT, R13, R4, RZ ;  /* 0x000000040d0c8210 */ /* 0x010fe20007f7e0ff */
[----:B-1----:R-:W-:Y:S01]  /*0470*/  @!P2 IMAD R4, R19, R10, RZ ;  /* 0x0000000a1304a224 */ /* 0x002fe200078e02ff */
[----:B------:R-:W-:-:S02]  /*0480*/  @!P1 IADD3 R15, PT, PT, R15, R7, RZ ;  /* 0x000000070f0f9210 */ /* 0x000fc40007ffe0ff */
[----:B------:R-:W-:Y:S01]  /*0490*/  @!P2 MOV R25, RZ ;  /* 0x000000ff0019a202 */ /* 0x000fe20000000f00 */
[----:B------:R-:W-:Y:S01]  /*04a0*/  @!P0 IMAD.X R13, R0, 0x1, R5, P3 ;  /* 0x00000001000d8824 */ /* 0x000fe200018e0605 */
[----:B------:R-:W-:Y:S02]  /*04b0*/  @!P1 LEA.HI R14, P4, R15, R6, RZ, 0x1 ;  /* 0x000000060f0e9211 */ /* 0x000fe400078908ff */
[----:B------:R-:W-:Y:S01]  /*04c0*/  ISETP.GE.U32.AND P3, PT, R22, UR40, PT ;  /* 0x0000002816007c0c */ /* 0x000fe2000bf66070 */
[----:B------:R-:W1:Y:S01]  /*04d0*/  LDC.64 R6, c[0x0][0x380] ;  /* 0x0000e000ff067b82 */ /* 0x000e620000000a00 */
[C---:B------:R-:W-:Y:S01]  /*04e0*/  @!P2 IMAD R27, R21.reuse, R11, R4 ;  /* 0x0000000b151ba224 */ /* 0x040fe200078e0204 */
[----:B------:R4:W5:Y:S01]  /*04f0*/  @!P0 LDG.E R0, desc[UR4][R12.64] ;  /* 0x000000040c008981 */ /* 0x000962000c1e1900 */
[----:B------:R-:W-:Y:S01]  /*0500*/  ISETP.GE.AND.EX P3, PT, RZ, UR41, PT, P3 ;  /* 0x00000029ff007c0c */ /* 0x000fe2000bf66330 */
[----:B------:R-:W-:Y:S01]  /*0510*/  @!P1 IMAD.X R15, RZ, RZ, R15, P4 ;  /* 0x000000ffff0f9224 */ /* 0x000fe200020e060f */
[----:B------:R-:W-:Y:S01]  /*0520*/  @!P1 SHF.L.U32 R23, R14, 0x1, RZ ;  /* 0x000000010e179819 */ /* 0x000fe200000006ff */
[----:B------:R-:W-:Y:S01]  /*0530*/  @!P2 IMAD.WIDE.U32 R10, R21, R10, R24 ;  /* 0x0000000a150aa225 */ /* 0x000fe200078e0018 */
[----:B------:R-:W-:Y:S01]  /*0540*/  ISETP.GE.U32.AND P4, PT, R20, UR40, PT ;  /* 0x0000002814007c0c */ /* 0x000fe2000bf86070 */
[----:B------:R-:W0:Y:S01]  /*0550*/  LDC.64 R4, c[0x0][0x388] ;  /* 0x0000e200ff047b82 */ /* 0x000e220000000a00 */
[----:B------:R-:W-:-:S02]  /*0560*/  @!P1 SHF.L.U64.HI R14, R14, 0x1, R15 ;  /* 0x000000010e0e9819 */ /* 0x000fc4000001020f */
[----:B------:R-:W-:Y:S02]  /*0570*/  @!P2 IADD3 R15, PT, PT, R27, R11, RZ ;  /* 0x0000000b1b0fa210 */ /* 0x000fe40007ffe0ff */
[----:B------:R-:W-:Y:S02]  /*0580*/  @!P1 LOP3.LUT R23, R23, 0xfffffffc, RZ, 0xc0, !PT ;  /* 0xfffffffc17179812 */ /* 0x000fe400078ec0ff */
[----:B----4-:R-:W-:Y:S01]  /*0590*/  @!P2 LEA.HI R12, P5, R15, R10, RZ, 0x1 ;  /* 0x0000000a0f0ca211 */ /* 0x010fe200078b08ff */
[----:B--2---:R-:W-:Y:S01]  /*05a0*/  @!P3 IMAD R18, R19, R8, RZ ;  /* 0x000000081312b224 */ /* 0x004fe200078e02ff */
[----:B---3--:R-:W-:Y:S01]  /*05b0*/  @!P1 IADD3 R2, P6, PT, R23, R2, RZ ;  /* 0x0000000217029210 */ /* 0x008fe20007fde0ff */
[----:B------:R-:W-:Y:S01]  /*05c0*/  @!P3 IMAD.MOV.U32 R23, RZ, RZ, RZ ;  /* 0x000000ffff17b224 */ /* 0x000fe200078e00ff */
[----:B------:R-:W-:Y:S01]  /*05d0*/  ISETP.GE.AND.EX P4, PT, RZ, UR41, PT, P4 ;  /* 0x00000029ff007c0c */ /* 0x000fe2000bf86340 */
[C---:B------:R-:W-:Y:S01]  /*05e0*/  @!P3 IMAD R25, R21.reuse, R9, R18 ;  /* 0x000000091519b224 */ /* 0x040fe200078e0212 */
[----:B------:R-:W-:Y:S01]  /*05f0*/  @!P2 SHF.L.U32 R13, R12, 0x1, RZ ;  /* 0x000000010c0da819 */ /* 0x000fe200000006ff */
[----:B------:R-:W-:Y:S01]  /*0600*/  @!P3 IMAD.WIDE.U32 R8, R21, R8, R22 ;  /* 0x000000081508b225 */ /* 0x000fe200078e0016 */
[----:B------:R-:W-:Y:S01]  /*0610*/  @!P2 IADD3.X R15, PT, PT, RZ, R15, RZ, P5, !PT ;  /* 0x0000000fff0fa210 */ /* 0x000fe20002ffe4ff */
[----:B------:R-:W2:Y:S01]  /*0620*/  LDC.64 R10, c[0x0][0x380] ;  /* 0x0000e000ff0a7b82 */ /* 0x000ea20000000a00 */
[----:B------:R-:W-:-:S02]  /*0630*/  @!P2 LOP3.LUT R13, R13, 0xfffffffc, RZ, 0xc0, !PT ;  /* 0xfffffffc0d0da812 */ /* 0x000fc400078ec0ff */
[----:B------:R-:W-:Y:S02]  /*0640*/  @!P2 SHF.L.U64.HI R12, R12, 0x1, R15 ;  /* 0x000000010c0ca819 */ /* 0x000fe4000001020f */
[----:B-1----:R-:W-:Y:S02]  /*0650*/  @!P2 IADD3 R6, P5, PT, R13, R6, RZ ;  /* 0x000000060d06a210 */ /* 0x002fe40007fbe0ff */
[----:B------:R-:W-:Y:S02]  /*0660*/  @!P3 IADD3 R15, PT, PT, R25, R9, RZ ;  /* 0x00000009190fb210 */ /* 0x000fe40007ffe0ff */
[----:B------:R-:W-:Y:S02]  /*0670*/  @!P2 IADD3.X R7, PT, PT, R12, R7, RZ, P5, !PT ;  /* 0x000000070c07a210 */ /* 0x000fe40002ffe4ff */
[----:B------:R-:W-:Y:S01]  /*0680*/  @!P1 IADD3.X R3, PT, PT, R14, R3, RZ, P6, !PT ;  /* 0x000000030e039210 */ /* 0x000fe200037fe4ff */
[----:B0-----:R-:W-:Y:S01]  /*0690*/  @!P4 IMAD R14, R19, R4, RZ ;  /* 0x00000004130ec224 */ /* 0x001fe200078e02ff */
[----:B------:R-:W-:Y:S01]  /*06a0*/  @!P3 LEA.HI R12, P5, R15, R8, RZ, 0x1 ;  /* 0x000000080f0cb211 */ /* 0x000fe200078b08ff */
[----:B------:R-:W-:Y:S01]  /*06b0*/  @!P4 IMAD.MOV.U32 R8, RZ, RZ, R20 ;  /* 0x000000ffff08c224 */ /* 0x000fe200078e0014 */
[----:B------:R-:W-:Y:S01]  /*06c0*/  @!P4 MOV R9, RZ ;  /* 0x000000ff0009c202 */ /* 0x000fe20000000f00 */
[----:B------:R-:W-:Y:S01]  /*06d0*/  @!P4 IMAD R23, R21, R5, R14 ;  /* 0x000000051517c224 */ /* 0x000fe200078e020e */
[----:B------:R-:W-:-:S02]  /*06e0*/  @!P1 R2UR UR4, R16 ;  /* 0x00000000100492ca */ /* 0x000fc400000e0000 */
[----:B------:R-:W-:Y:S01]  /*06f0*/  @!P1 R2UR UR5, R17 ;  /* 0x00000000110592ca */ /* 0x000fe200000e0000 */
[----:B------:R-:W-:Y:S01]  /*0700*/  @!P4 IMAD.WIDE.U32 R8, R21, R4, R8 ;  /* 0x000000041508c225 */ /* 0x000fe200078e0008 */
[----:B------:R-:W-:Y:S01]  /*0710*/  @!P3 SHF.L.U32 R13, R12, 0x1, RZ ;  /* 0x000000010c0db819 */ /* 0x000fe200000006ff */
[----:B------:R-:W0:Y:S01]  /*0720*/  LDC.64 R4, c[0x0][0x380] ;  /* 0x0000e000ff047b82 */ /* 0x000e220000000a00 */
[----:B------:R-:W-:Y:S01]  /*0730*/  @!P2 R2UR UR6, R16 ;  /* 0x000000001006a2ca */ /* 0x000fe200000e0000 */
[----:B------:R-:W-:Y:S01]  /*0740*/  @!P4 IMAD.IADD R9, R23, 0x1, R9 ;  /* 0x000000011709c824 */ /* 0x000fe200078e0209 */
[----:B------:R-:W-:Y:S02]  /*0750*/  @!P3 LOP3.LUT R13, R13, 0xfffffffc, RZ, 0xc0, !PT ;  /* 0xfffffffc0d0db812 */ /* 0x000fe400078ec0ff */
[----:B------:R-:W-:Y:S02]  /*0760*/  @!P2 R2UR UR7, R17 ;  /* 0x000000001107a2ca */ /* 0x000fe400000e0000 */
[----:B------:R-:W-:-:S02]  /*0770*/  @!P4 LEA.HI R8, P6, R9, R8, RZ, 0x1 ;  /* 0x000000080908c211 */ /* 0x000fc400078d08ff */
[----:B------:R-:W-:Y:S01]  /*0780*/  @!P3 IADD3.X R15, PT, PT, RZ, R15, RZ, P5, !PT ;  /* 0x0000000fff0fb210 */ /* 0x000fe20002ffe4ff */
[----:B------:R-:W3:Y:S01]  /*0790*/  @!P1 LDG.E R3, desc[UR4][R2.64] ;  /* 0x0000000402039981 */ /* 0x000ee2000c1e1900 */
[----:B--2---:R-:W-:Y:S02]  /*07a0*/  @!P3 IADD3 R10, P5, PT, R13, R10, RZ ;  /* 0x0000000a0d0ab210 */ /* 0x004fe40007fbe0ff */
[----:B------:R-:W-:Y:S02]  /*07b0*/  @!P4 SHF.L.U32 R13, R8, 0x1, RZ ;  /* 0x00000001080dc819 */ /* 0x000fe400000006ff */
[----:B------:R-:W-:Y:S02]  /*07c0*/  @!P3 R2UR UR8, R16 ;  /* 0x000000001008b2ca */ /* 0x000fe400000e0000 */
[----:B------:R-:W-:Y:S01]  /*07d0*/  @!P3 R2UR UR9, R17 ;  /* 0x000000001109b2ca */ /* 0x000fe200000e0000 */
[----:B------:R-:W2:Y:S01]  /*07e0*/  @!P2 LDG.E R6, desc[UR6][R6.64] ;  /* 0x000000060606a981 */ /* 0x000ea2000c1e1900 */
[----:B------:R-:W-:-:S02]  /*07f0*/  @!P3 SHF.L.U64.HI R12, R12, 0x1, R15 ;  /* 0x000000010c0cb819 */ /* 0x000fc4000001020f */
[----:B------:R-:W-:Y:S02]  /*0800*/  @!P4 IADD3.X R9, PT, PT, RZ, R9, RZ, P6, !PT ;  /* 0x00000009ff09c210 */ /* 0x000fe400037fe4ff */
[----:B------:R-:W-:Y:S02]  /*0810*/  @!P4 LOP3.LUT R13, R13, 0xfffffffc, RZ, 0xc0, !PT ;  /* 0xfffffffc0d0dc812 */ /* 0x000fe400078ec0ff */
[----:B------:R-:W-:Y:S02]  /*0820*/  @!P4 R2UR UR4, R16 ;  /* 0x000000001004c2ca */ /* 0x000fe400000e0000 */
[----:B------:R-:W-:Y:S02]  /*0830*/  @!P4 R2UR UR5, R17 ;  /* 0x000000001105c2ca */ /* 0x000fe400000e0000 */
[----:B------:R-:W-:Y:S02]  /*0840*/  @!P3 IADD3.X R11, PT, PT, R12, R11, RZ, P5, !PT ;  /* 0x0000000b0c0bb210 */ /* 0x000fe40002ffe4ff */
[----:B------:R-:W-:-:S02]  /*0850*/  @!P4 SHF.L.U64.HI R8, R8, 0x1, R9 ;  /* 0x000000010808c819 */ /* 0x000fc40000010209 */
[----:B0-----:R-:W-:Y:S01]  /*0860*/  @!P4 IADD3 R12, P5, PT, R13, R4, RZ ;  /* 0x000000040d0cc210 */ /* 0x001fe20007fbe0ff */
[----:B------:R-:W4:Y:S04]  /*0870*/  @!P3 LDG.E R10, desc[UR8][R10.64] ;  /* 0x000000080a0ab981 */ /* 0x000f28000c1e1900 */
[----:B------:R-:W-:-:S05]  /*0880*/  @!P4 IMAD.X R13, R8, 0x1, R5, P5 ;  /* 0x00000001080dc824 */ /* 0x000fca00028e0605 */
[----:B------:R0:W4:Y:S01]  /*0890*/  @!P4 LDG.E R12, desc[UR4][R12.64] ;  /* 0x000000040c0cc981 */ /* 0x000122000c1e1900 */
[----:B------:R-:W-:Y:S02]  /*08a0*/  MOV R25, 0xff800000 ;  /* 0xff80000000197802 */ /* 0x000fe40000000f00 */
[----:B------:R-:W-:Y:S01]  /*08b0*/  MOV R8, 0xff800000 ;  /* 0xff80000000087802 */ /* 0x000fe20000000f00 */
[----:B------:R-:W-:Y:S01]  /*08c0*/  IMAD.MOV.U32 R23, RZ, RZ, -0x800000 ;  /* 0xff800000ff177424 */ /* 0x000fe200078e00ff */
[----:B------:R-:W-:Y:S02]  /*08d0*/  MOV R4, 0xff800000 ;  /* 0xff80000000047802 */ /* 0x000fe40000000f00 */
[----:B0-----:R-:W-:Y:S02]  /*08e0*/  MOV R13, 0xff800000 ;  /* 0xff800000000d7802 */ /* 0x001fe40000000f00 */
[----:B------:R-:W-:Y:S01]  /*08f0*/  MOV R18, 0xff800000 ;  /* 0xff80000000127802 */ /* 0x000fe20000000f00 */
[----:B------:R-:W-:Y:S01]  /*0900*/  IMAD.MOV.U32 R7, RZ, RZ, -0x800000 ;  /* 0xff800000ff077424 */ /* 0x000fe200078e00ff */
[----:B------:R-:W-:Y:S01]  /*0910*/  MOV R9, 0xff800000 ;  /* 0xff80000000097802 */ /* 0x000fe20000000f00 */
[----:B------:R-:W-:Y:S01]  /*0920*/  UMOV UR4, 0xffffffff ;  /* 0xffffffff00047882 */ /* 0x000fe20000000000 */
[----:B-----5:R-:W-:-:S02]  /*0930*/  @!P0 PRMT R2, R0, 0x7632, R2 ;  /* 0x0000763200028816 */ /* 0x020fc40000000002 */
[----:B------:R-:W-:Y:S02]  /*0940*/  @!P0 SHF.L.U32 R8, R0, 0x10, RZ ;  /* 0x0000001000088819 */ /* 0x000fe400000006ff */
[----:B------:R-:W-:-:S04]  /*0950*/  @!P0 SHF.L.U32 R25, R2, 0x10, RZ ;  /* 0x0000001002198819 */ /* 0x000fc800000006ff */
[----:B------:R-:W-:Y:S02]  /*0960*/  @!P0 FMNMX3 R13, R8, -INF , R25, !PT ;  /* 0xff800000080d8876 */ /* 0x000fe40007800019 */
[C---:B---3--:R-:W-:Y:S02]  /*0970*/  @!P1 PRMT R5, R3.reuse, 0x7632, R5 ;  /* 0x0000763203059816 */ /* 0x048fe40000000005 */
[----:B------:R-:W-:-:S03]  /*0980*/  @!P1 SHF.L.U32 R23, R3, 0x10, RZ ;  /* 0x0000001003179819 */ /* 0x000fc600000006ff */
[----:B------:R-:W-:Y:S01]  /*0990*/  @!P1 IMAD.U32 R4, R5, 0x10000, RZ ;  /* 0x0001000005049824 */ /* 0x000fe200078e00ff */
[C---:B--2---:R-:W-:Y:S02]  /*09a0*/  @!P2 PRMT R0, R6.reuse, 0x7632, R0 ;  /* 0x000076320600a816 */ /* 0x044fe40000000000 */
[----:B------:R-:W-:Y:S02]  /*09b0*/  MOV R5, 0xff800000 ;  /* 0xff80000000057802 */ /* 0x000fe40000000f00 */
[----:B------:R-:W-:Y:S02]  /*09c0*/  @!P2 SHF.L.U32 R18, R6, 0x10, RZ ;  /* 0x000000100612a819 */ /* 0x000fe400000006ff */
[----:B------:R-:W-:Y:S02]  /*09d0*/  @!P2 SHF.L.U32 R5, R0, 0x10, RZ ;  /* 0x000000100005a819 */ /* 0x000fe400000006ff */
[----:B------:R-:W-:Y:S02]  /*09e0*/  @!P1 FMNMX3 R13, R13, R23, R4, !PT ;  /* 0x000000170d0d9276 */ /* 0x000fe40007800004 */
[----:B------:R-:W-:-:S02]  /*09f0*/  MOV R6, 0xff800000 ;  /* 0xff80000000067802 */ /* 0x000fc40000000f00 */
[----:B------:R-:W-:Y:S02]  /*0a00*/  @!P2 FMNMX3 R13, R13, R18, R5, !PT ;  /* 0x000000120d0da276 */ /* 0x000fe40007800005 */
[C---:B----4-:R-:W-:Y:S01]  /*0a10*/  @!P3 PRMT R2, R10.reuse, 0x7632, R2 ;  /* 0x000076320a02b816 */ /* 0x050fe20000000002 */
[----:B------:R-:W-:-:S03]  /*0a20*/  @!P3 IMAD.U32 R6, R10, 0x10000, RZ ;  /* 0x000100000a06b824 */ /* 0x000fc600078e00ff */
[----:B------:R-:W-:Y:S02]  /*0a30*/  @!P3 SHF.L.U32 R7, R2, 0x10, RZ ;  /* 0x000000100207b819 */ /* 0x000fe400000006ff */
[----:B------:R-:W-:Y:S02]  /*0a40*/  MOV R10, 0xff800000 ;  /* 0xff800000000a7802 */ /* 0x000fe40000000f00 */
[C---:B------:R-:W-:Y:S01]  /*0a50*/  @!P4 PRMT R0, R12.reuse, 0x7632, R0 ;  /* 0x000076320c00c816 */ /* 0x040fe20000000000 */
[----:B------:R-:W-:Y:S01]  /*0a60*/  @!P4 IMAD.U32 R9, R12, 0x10000, RZ ;  /* 0x000100000c09c824 */ /* 0x000fe200078e00ff */
[----:B------:R-:W-:Y:S02]  /*0a70*/  @!P3 FMNMX3 R13, R13, R6, R7, !PT ;  /* 0x000000060d0db276 */ /* 0x000fe40007800007 */
[----:B------:R-:W-:-:S04]  /*0a80*/  @!P4 SHF.L.U32 R10, R0, 0x10, RZ ;  /* 0x00000010000ac819 */ /* 0x000fc800000006ff */
        /* <DEDUP_REMOVED lines=24> */
[C---:B------:R-:W-:Y:S01]  /*0c10*/  FADD R15, -R14.reuse, R18 ;  /* 0x000000120e0f7221 */ /* 0x040fe20000000100 */
[----:B------:R-:W-:Y:S01]  /*0c20*/  FADD R7, -R14, R7 ;  /* 0x000000070e077221 */ /* 0x000fe20000000100 */
[----:B------:R-:W-:Y:S01]  /*0c30*/  FADD R2, R0, -12583039 ;  /* 0xcb40007f00027421 */ /* 0x000fe20000000000 */
[----:B------:R-:W-:Y:S01]  /*0c40*/  FADD R4, R3, -12583039 ;  /* 0xcb40007f03047421 */ /* 0x000fe20000000000 */
[C---:B------:R-:W-:Y:S01]  /*0c50*/  FADD R9, -R14.reuse, R9 ;  /* 0x000000090e097221 */ /* 0x040fe20000000100 */
[----:B------:R-:W-:Y:S01]  /*0c60*/  FFMA.SAT R32, R7, R12, 0.5 ;  /* 0x3f00000007207423 */ /* 0x000fe2000000200c */
[----:B------:R-:W-:Y:S01]  /*0c70*/  FFMA R2, R27, 1.4426950216293334961, -R2 ;  /* 0x3fb8aa3b1b027823 */ /* 0x000fe20000000802 */
[----:B------:R-:W-:Y:S01]  /*0c80*/  FFMA R4, R29, 1.4426950216293334961, -R4 ;  /* 0x3fb8aa3b1d047823 */ /* 0x000fe20000000804 */
[----:B------:R-:W-:Y:S01]  /*0c90*/  FADD R23, -R14, R10 ;  /* 0x0000000a0e177221 */ /* 0x000fe20000000100 */
[----:B------:R-:W-:-:S02]  /*0ca0*/  IMAD.SHL.U32 R0, R0, 0x800000, RZ ;  /* 0x0080000000007824 */ /* 0x000fc400078e00ff */
[----:B------:R-:W-:Y:S01]  /*0cb0*/  FFMA R27, R27, 1.925963033500011079e-08, R2 ;  /* 0x32a570601b1b7823 */ /* 0x000fe20000000002 */
[-C--:B------:R-:W-:Y:S01]  /*0cc0*/  FFMA.SAT R2, R31, R12.reuse, 0.5 ;  /* 0x3f0000001f027423 */ /* 0x080fe2000000200c */
[----:B------:R-:W-:Y:S01]  /*0cd0*/  FFMA R4, R29, 1.925963033500011079e-08, R4 ;  /* 0x32a570601d047823 */ /* 0x000fe20000000004 */
[----:B------:R-:W-:Y:S02]  /*0ce0*/  FFMA.SAT R34, R9, R12, 0.5 ;  /* 0x3f00000009227423 */ /* 0x000fe4000000200c */
        /* <DEDUP_REMOVED lines=12> */
[----:B0-----:R-:W-:Y:S01]  /*0db0*/  FMUL R10, R0, R27 ;  /* 0x0000001b000a7220 */ /* 0x001fe20000400000 */
[----:B------:R-:W-:Y:S02]  /*0dc0*/  SHF.L.U32 R0, R3, 0x17, RZ ;  /* 0x0000001703007819 */ /* 0x000fe400000006ff */
[----:B------:R-:W-:Y:S01]  /*0dd0*/  FFMA R25, R25, 1.925963033500011079e-08, R6 ;  /* 0x32a5706019197823 */ /* 0x000fe20000000006 */
[-C--:B------:R-:W-:Y:S01]  /*0de0*/  FFMA.SAT R6, R15, R12.reuse, 0.5 ;  /* 0x3f0000000f067423 */ /* 0x080fe2000000200c */
[----:B------:R-:W-:Y:S01]  /*0df0*/  SHF.L.U32 R3, R8, 0x17, RZ ;  /* 0x0000001708037819 */ /* 0x000fe200000006ff */
[----:B------:R-:W-:Y:S01]  /*0e00*/  FFMA.SAT R8, R5, R12, 0.5 ;  /* 0x3f00000005087423 */ /* 0x000fe2000000200c */
[----:B------:R-:W0:Y:S01]  /*0e10*/  MUFU.EX2 R14, R25 ;  /* 0x00000019000e7308 */ /* 0x000e220000000800 */
[----:B------:R-:W-:Y:S01]  /*0e20*/  FFMA.RM R4, R6, R11, 12582913 ;  /* 0x4b40000106047423 */ /* 0x000fe2000000400b */
[----:B------:R-:W-:Y:S01]  /*0e30*/  FMUL R0, R0, R29 ;  /* 0x0000001d00007220 */ /* 0x000fe20000400000 */
[----:B------:R-:W-:Y:S01]  /*0e40*/  FFMA.RM R8, R8, R11, 12582913 ;  /* 0x4b40000108087423 */ /* 0x000fe2000000400b */
[----:B-1----:R-:W-:Y:S01]  /*0e50*/  FMUL R2, R2, R31 ;  /* 0x0000001f02027220 */ /* 0x002fe20000400000 */
[C---:B------:R-:W-:Y:S01]  /*0e60*/  FADD R6, R4.reuse, -12583039 ;  /* 0xcb40007f04067421 */ /* 0x040fe20000000000 */
[----:B------:R-:W-:-:S03]  /*0e70*/  IMAD.SHL.U32 R4, R4, 0x800000, RZ ;  /* 0x0080000004047824 */ /* 0x000fc600078e00ff */
[----:B------:R-:W-:-:S04]  /*0e80*/  FFMA R6, R15, 1.4426950216293334961, -R6 ;  /* 0x3fb8aa3b0f067823 */ /* 0x000fc80000000806 */
[----:B------:R-:W-:Y:S01]  /*0e90*/  FFMA R15, R15, 1.925963033500011079e-08, R6 ;  /* 0x32a570600f0f7823 */ /* 0x000fe20000000006 */
[-C--:B------:R-:W-:Y:S01]  /*0ea0*/  FFMA.SAT R6, R13, R12.reuse, 0.5 ;  /* 0x3f0000000d067423 */ /* 0x080fe2000000200c */
[----:B------:R-:W-:Y:S01]  /*0eb0*/  FFMA.SAT R12, R23, R12, 0.5 ;  /* 0x3f000000170c7423 */ /* 0x000fe2000000200c */
[----:B0-----:R-:W-:Y:S02]  /*0ec0*/  FMUL R3, R3, R14 ;  /* 0x0000000e03037220 */ /* 0x001fe40000400000 */
[----:B------:R-:W-:Y:S01]  /*0ed0*/  FFMA.RM R6, R6, R11, 12582913 ;  /* 0x4b40000106067423 */ /* 0x000fe2000000400b */
[----:B------:R-:W0:Y:S01]  /*0ee0*/  MUFU.EX2 R15, R15 ;  /* 0x0000000f000f7308 */ /* 0x000e220000000800 */
[----:B------:R-:W-:Y:S02]  /*0ef0*/  FADD R14, R8, -12583039 ;  /* 0xcb40007f080e7421 */ /* 0x000fe40000000000 */
[----:B------:R-:W-:Y:S02]  /*0f00*/  FADD R18, R6, -12583039 ;  /* 0xcb40007f06127421 */ /* 0x000fe40000000000 */
[----:B------:R-:W-:-:S02]  /*0f10*/  FFMA R14, R5, 1.4426950216293334961, -R14 ;  /* 0x3fb8aa3b050e7823 */ /* 0x000fc4000000080e */
[----:B------:R-:W-:Y:S02]  /*0f20*/  FFMA R18, R13, 1.4426950216293334961, -R18 ;  /* 0x3fb8aa3b0d127823 */ /* 0x000fe40000000812 */
[----:B------:R-:W-:Y:S01]  /*0f30*/  FFMA R14, R5, 1.925963033500011079e-08, R14 ;  /* 0x32a57060050e7823 */ /* 0x000fe2000000000e */
[----:B------:R-:W-:Y:S01]  /*0f40*/  SHF.L.U32 R5, R6, 0x17, RZ ;  /* 0x0000001706057819 */ /* 0x000fe200000006ff */
[----:B------:R-:W-:Y:S01]  /*0f50*/  FFMA R18, R13, 1.925963033500011079e-08, R18 ;  /* 0x32a570600d127823 */ /* 0x000fe20000000012 */
[----:B------:R-:W-:Y:S01]  /*0f60*/  FFMA.RM R13, R32, R11, 12582913 ;  /* 0x4b400001200d7423 */ /* 0x000fe2000000400b */
[----:B------:R-:W-:-:S03]  /*0f70*/  SHF.L.U32 R6, R8, 0x17, RZ ;  /* 0x0000001708067819 */ /* 0x000fc600000006ff */
[----:B------:R-:W-:Y:S01]  /*0f80*/  FADD R32, R13, -12583039 ;  /* 0xcb40007f0d207421 */ /* 0x000fe20000000000 */
[----:B------:R-:W1:Y:S01]  /*0f90*/  MUFU.EX2 R18, R18 ;  /* 0x0000001200127308 */ /* 0x000e620000000800 */
[----:B0-----:R-:W-:Y:S02]  /*0fa0*/  FMUL R4, R4, R15 ;  /* 0x0000000f04047220 */ /* 0x001fe40000400000 */
[----:B------:R-:W-:-:S04]  /*0fb0*/  FFMA R32, R7, 1.4426950216293334961, -R32 ;  /* 0x3fb8aa3b07207823 */ /* 0x000fc80000000820 */
[----:B------:R-:W-:Y:S01]  /*0fc0*/  FFMA R32, R7, 1.925963033500011079e-08, R32 ;  /* 0x32a5706007207823 */ /* 0x000fe20000000020 */
[-C--:B------:R-:W-:Y:S01]  /*0fd0*/  FFMA.RM R7, R34, R11.reuse, 12582913 ;  /* 0x4b40000122077423 */ /* 0x080fe2000000400b */
[----:B------:R-:W-:Y:S01]  /*0fe0*/  FFMA.RM R11, R12, R11, 12582913 ;  /* 0x4b4000010c0b7423 */ /* 0x000fe2000000400b */
[----:B------:R-:W0:Y:S02]  /*0ff0*/  MUFU.EX2 R15, R14 ;  /* 0x0000000e000f7308 */ /* 0x000e240000000800 */
[C---:B------:R-:W-:Y:S01]  /*1000*/  FADD R12, R7.reuse, -12583039 ;  /* 0xcb40007f070c7421 */ /* 0x040fe20000000000 */
[----:B------:R-:W-:-:S03]  /*1010*/  IMAD.SHL.U32 R7, R7, 0x800000, RZ ;  /* 0x0080000007077824 */ /* 0x000fc600078e00ff */
[----:B------:R-:W-:Y:S01]  /*1020*/  FFMA R12, R9, 1.4426950216293334961, -R12 ;  /* 0x3fb8aa3b090c7823 */ /* 0x000fe2000000080c */
[----:B-1----:R-:W-:Y:S01]  /*1030*/  FMUL R5, R5, R18 ;  /* 0x0000001205057220 */ /* 0x002fe20000400000 */
[----:B------:R-:W1:Y:S02]  /*1040*/  MUFU.EX2 R32, R32 ;  /* 0x0000002000207308 */ /* 0x000e640000000800 */
[----:B------:R-:W-:Y:S01]  /*1050*/  FFMA R25, R9, 1.925963033500011079e-08, R12 ;  /* 0x32a5706009197823 */ /* 0x000fe2000000000c */
[----:B------:R-:W-:Y:S01]  /*1060*/  FADD R9, RZ, R10 ;  /* 0x0000000aff097221 */ /* 0x000fe20000000000 */
[----:B------:R-:W-:-:S03]  /*1070*/  FADD R12, R11, -12583039 ;  /* 0xcb40007f0b0c7421 */ /* 0x000fc60000000000 */
[----:B------:R-:W-:Y:S01]  /*1080*/  FADD R9, R9, R0 ;  /* 0x0000000009097221 */ /* 0x000fe20000000000 */
[----:B------:R-:W-:Y:S01]  /*1090*/  FFMA R12, R23, 1.4426950216293334961, -R12 ;  /* 0x3fb8aa3b170c7823 */ /* 0x000fe2000000080c */
[----:B------:R-:W2:Y:S01]  /*10a0*/  MUFU.EX2 R18, R25 ;  /* 0x0000001900127308 */ /* 0x000ea20000000800 */
[----:B0-----:R-:W-:Y:S01]  /*10b0*/  FMUL R6, R6, R15 ;  /* 0x0000000f06067220 */ /* 0x001fe20000400000 */
[----:B------:R-:W-:Y:S01]  /*10c0*/  FADD R8, R9, R2 ;  /* 0x0000000209087221 */ /* 0x000fe20000000000 */
[----:B------:R-:W-:-:S03]  /*10d0*/  FFMA R23, R23, 1.925963033500011079e-08, R12 ;  /* 0x32a5706017177823 */ /* 0x000fc6000000000c */
[----:B------:R-:W-:Y:S02]  /*10e0*/  FADD R9, R8, R3 ;  /* 0x0000000308097221 */ /* 0x000fe40000000000 */
[----:B------:R-:W0:Y:S02]  /*10f0*/  MUFU.EX2 R14, R23 ;  /* 0x00000017000e7308 */ /* 0x000e240000000800 */
[----:B------:R-:W-:Y:S01]  /*1100*/  FADD R8, R9, R4 ;  /* 0x0000000409087221 */ /* 0x000fe20000000000 */
[----:B------:R-:W-:-:S03]  /*1110*/  SHF.L.U32 R9, R13, 0x17, RZ ;  /* 0x000000170d097819 */ /* 0x000fc600000006ff */
[----:B------:R-:W-:Y:S02]  /*1120*/  FADD R13, R8, R5 ;  /* 0x00000005080d7221 */ /* 0x000fe40000000000 */
[----:B-1----:R-:W-:Y:S01]  /*1130*/  FMUL R9, R9, R32 ;  /* 0x0000002009097220 */ /* 0x002fe20000400000 */
[----:B--2---:R-:W-:Y:S01]  /*1140*/  FMUL R8, R7, R18 ;  /* 0x0000001207087220 */ /* 0x004fe20000400000 */
[----:B------:R-:W-:Y:S01]  /*1150*/  FADD R12, R13, R6 ;  /* 0x000000060d0c7221 */ /* 0x000fe20000000000 */
[----:B------:R-:W-:-:S03]  /*1160*/  SHF.L.U32 R13, R11, 0x17, RZ ;  /* 0x000000170b0d7819 */ /* 0x000fc600000006ff */
[----:B------:R-:W-:Y:S02]  /*1170*/  FADD R11, R12, R9 ;  /* 0x000000090c0b7221 */ /* 0x000fe40000000000 */
[----:B0-----:R-:W-:Y:S02]  /*1180*/  FMUL R7, R13, R14 ;  /* 0x0000000e0d077220 */ /* 0x001fe40000400000 */
        /* <DEDUP_REMOVED lines=11> */
.L_x_7256:
        /* <DEDUP_REMOVED lines=12> */
[----:B------:R-:W-:Y:S05]  /*1300*/  CALL.REL.NOINC `($__internal_131_$__cuda_sm3x_div_rn_noftz_f32_slowpath) ;  /* 0x00000018007c7944 */ /* 0x000fea0003c00000 */
[----:B------:R-:W-:-:S07]  /*1310*/  MOV R12, R18 ;  /* 0x00000012000c7202 */ /* 0x000fce0000000f00 */
.L_x_7215:
[----:B------:R-:W-:Y:S05]  /*1320*/  BSYNC.RECONVERGENT B0 ;  /* 0x0000000000007941 */ /* 0x000fea0003800200 */
.L_x_7214:
        /* <DEDUP_REMOVED lines=12> */
[----:B------:R-:W-:Y:S05]  /*13f0*/  CALL.REL.NOINC `($__internal_131_$__cuda_sm3x_div_rn_noftz_f32_slowpath) ;  /* 0x0000001800407944 */ /* 0x000fea0003c00000 */
[----:B------:R-:W-:-:S07]  /*1400*/  MOV R15, R18 ;  /* 0x00000012000f7202 */ /* 0x000fce0000000f00 */
.L_x_7217:
[----:B------:R-:W-:Y:S05]  /*1410*/  BSYNC.RECONVERGENT B0 ;  /* 0x0000000000007941 */ /* 0x000fea0003800200 */
.L_x_7216:
        /* <DEDUP_REMOVED lines=12> */
[----:B------:R-:W-:Y:S05]  /*14e0*/  CALL.REL.NOINC `($__internal_131_$__cuda_sm3x_div_rn_noftz_f32_slowpath) ;  /* 0x0000001800047944 */ /* 0x000fea0003c00000 */
[----:B------:R-:W-:-:S07]  /*14f0*/  MOV R0, R18 ;  /* 0x0000001200007202 */ /* 0x000fce0000000f00 */
.L_x_7219:
[----:B------:R-:W-:Y:S05]  /*1500*/  BSYNC.RECONVERGENT B0 ;  /* 0x0000000000007941 */ /* 0x000fea0003800200 */
.L_x_7218:
        /* <DEDUP_REMOVED lines=12> */
[----:B------:R-:W-:Y:S05]  /*15d0*/  CALL.REL.NOINC `($__internal_131_$__cuda_sm3x_div_rn_noftz_f32_slowpath) ;  /* 0x0000001400c87944 */ /* 0x000fea0003c00000 */
[----:B------:R-:W-:-:S07]  /*15e0*/  IMAD.MOV.U32 R13, RZ, RZ, R18 ;  /* 0x000000ffff0d7224 */ /* 0x000fce00078e0012 */
.L_x_7221:
[----:B------:R-:W-:Y:S05]  /*15f0*/  BSYNC.RECONVERGENT B0 ;  /* 0x0000000000007941 */ /* 0x000fea0003800200 */
.L_x_7220:
        /* <DEDUP_REMOVED lines=13> */
[----:B------:R-:W-:-:S07]  /*16d0*/  MOV R2, R18 ;  /* 0x0000001200027202 */ /* 0x000fce0000000f00 */
.L_x_7223:
[----:B------:R-:W-:Y:S05]  /*16e0*/  BSYNC.RECONVERGENT B0 ;  /* 0x0000000000007941 */ /* 0x000fea0003800200 */
.L_x_7222:
        /* <DEDUP_REMOVED lines=14> */
.L_x_7225:
[----:B------:R-:W-:Y:S05]  /*17d0*/  BSYNC.RECONVERGENT B0 ;  /* 0x0000000000007941 */ /* 0x000fea0003800200 */
.L_x_7224:
        /* <DEDUP_REMOVED lines=14> */
.L_x_7227:
[----:B------:R-:W-:Y:S05]  /*18c0*/  BSYNC.RECONVERGENT B0 ;  /* 0x0000000000007941 */ /* 0x000fea0003800200 */
.L_x_7226:
        /* <DEDUP_REMOVED lines=14> */
.L_x_7229:
[----:B------:R-:W-:Y:S05]  /*19b0*/  BSYNC.RECONVERGENT B0 ;  /* 0x0000000000007941 */ /* 0x000fea0003800200 */
.L_x_7228:
        /* <DEDUP_REMOVED lines=14> */
.L_x_7231:
[----:B------:R-:W-:Y:S05]  /*1aa0*/  BSYNC.RECONVERGENT B0 ;  /* 0x0000000000007941 */ /* 0x000fea0003800200 */
.L_x_7230:
        /* <DEDUP_REMOVED lines=14> */
.L_x_7233:
[----:B------:R-:W-:Y:S05]  /*1b90*/  BSYNC.RECONVERGENT B0 ;  /* 0x0000000000007941 */ /* 0x000fea0003800200 */
.L_x_7232:
[----:B------:R-:W0:Y:S01]  /*1ba0*/  LDC.64 R10, c[0x0][0x3a8] ;  /* 0x0000ea00ff0a7b82 */ /* 0x000e220000000a00 */
[----:B------:R-:W-:Y:S01]  /*1bb0*/  BSSY.RECONVERGENT B0, `(.L_x_7234) ;  /* 0x000001a000007945 */ /* 0x000fe20003800200 */
[-C--:B0-----:R-:W-:Y:S02]  /*1bc0*/  ISETP.GE.U32.AND P1, PT, R26, R10.reuse, PT ;  /* 0x0000000a1a00720c */ /* 0x081fe40003f26070 */
[-C--:B------:R-:W-:Y:S02]  /*1bd0*/  ISETP.GE.U32.AND P3, PT, R24, R10.reuse, PT ;  /* 0x0000000a1800720c */ /* 0x080fe40003f66070 */
[-C--:B------:R-:W-:Y:S02]  /*1be0*/  ISETP.GE.U32.AND P4, PT, R22, R10.reuse, PT ;  /* 0x0000000a1600720c */ /* 0x080fe40003f86070 */
[----:B------:R-:W-:Y:S02]  /*1bf0*/  ISETP.GE.U32.AND P2, PT, R20, R10, PT ;  /* 0x0000000a1400720c */ /* 0x000fe40003f46070 */
[----:B------:R-:W-:-:S02]  /*1c00*/  ISETP.GE.AND.EX P1, PT, RZ, R11, PT, P1 ;  /* 0x0000000bff00720c */ /* 0x000fc40003f26310 */
        /* <DEDUP_REMOVED lines=20> */
.L_x_7235:
[----:B------:R-:W-:Y:S05]  /*1d50*/  BSYNC.RECONVERGENT B0 ;  /* 0x0000000000007941 */ /* 0x000fea0003800200 */
.L_x_7234:
        /* <DEDUP_REMOVED lines=18> */
.L_x_7237:
[----:B------:R-:W-:Y:S05]  /*1e80*/  BSYNC.RECONVERGENT B0 ;  /* 0x0000000000007941 */ /* 0x000fea0003800200 */
.L_x_7236:
        /* <DEDUP_REMOVED lines=8> */
[----:B01----:R-:W-:-:S04]  /*1f10*/  IMAD.WIDE.U32 R10, R21, UR38, R24 ;  /* 0x00000026150a7c25 */ /* 0x003fc8000f8e0018 */
        /* <DEDUP_REMOVED lines=9> */
.L_x_7239:
[----:B------:R-:W-:Y:S05]  /*1fb0*/  BSYNC.RECONVERGENT B0 ;  /* 0x0000000000007941 */ /* 0x000fea0003800200 */
.L_x_7238:
        /* <DEDUP_REMOVED lines=18> */
.L_x_7241:
[----:B------:R-:W-:Y:S05]  /*20e0*/  BSYNC.RECONVERGENT B0 ;  /* 0x0000000000007941 */ /* 0x000fea0003800200 */
.L_x_7240:
[----:B------:R-:W-:Y:S04]  /*20f0*/  BSSY.RECONVERGENT B0, `(.L_x_7242) ;  /* 0x0000013000007945 */ /* 0x000fe80003800200 */
[----:B------:R-:W-:Y:S05]  /*2100*/  @P2 BRA `(.L_x_7243) ;  /* 0x0000000000442947 */ /* 0x000fea0003800000 */
[----:B---3--:R-:W-:Y:S01]  /*2110*/  MOV R2, R20 ;  /* 0x0000001400027202 */ /* 0x008fe20000000f00 */
[----:B------:R-:W-:Y:S01]  /*2120*/  IMAD R0, R19, UR38, RZ ;  /* 0x0000002613007c24 */ /* 0x000fe2000f8e02ff */
[----:B------:R-:W-:Y:S01]  /*2130*/  R2UR UR4, R16 ;  /* 0x00000000100472ca */ /* 0x000fe200000e0000 */
[----:B--2---:R-:W-:Y:S01]  /*2140*/  IMAD.MOV.U32 R3, RZ, RZ, RZ ;  /* 0x000000ffff037224 */ /* 0x004fe200078e00ff */
        /* <DEDUP_REMOVED lines=13> */
.L_x_7243:
[----:B------:R-:W-:Y:S05]  /*2220*/  BSYNC.RECONVERGENT B0 ;  /* 0x0000000000007941 */ /* 0x000fea0003800200 */
.L_x_7242:
[----:B------:R-:W-:-:S04]  /*2230*/  IADD3 R21, P0, PT, R30, R21, RZ ;  /* 0x000000151e157210 */ /* 0x000fc80007f1e0ff */
[----:B------:R-:W-:Y:S02]  /*2240*/  LEA.HI.X.SX32 R19, R30, R19, 0x1, P0 ;  /* 0x000000131e137211 */ /* 0x000fe400000f0eff */
[----:B------:R-:W-:-:S04]  /*2250*/  ISETP.GE.U32.AND P0, PT, R21, UR42, PT ;  /* 0x0000002a15007c0c */ /* 0x000fc8000bf06070 */
[----:B------:R-:W-:-:S13]  /*2260*/  ISETP.GE.AND.EX P0, PT, R19, UR43, PT, P0 ;  /* 0x0000002b13007c0c */ /* 0x000fda000bf06300 */
[----:B------:R-:W-:Y:S05]  /*2270*/  @!P0 BRA `(.L_x_7244) ;  /* 0xffffffe000088947 */ /* 0x000fea000383ffff */
[----:B------:R-:W-:Y:S05]  /*2280*/  EXIT ;  /* 0x000000000000794d */ /* 0x000fea0003800000 */
.L_x_7213:
[----:B------:R-:W-:Y:S01]  /*2290*/  HFMA2 R11, -RZ, RZ, 0, 1.847743988037109375e-06 ;  /* 0x0000001fff0b7431 */ /* 0x000fe200000001ff */
[----:B------:R-:W-:Y:S01]  /*22a0*/  BSSY B0, `(.L_x_7245) ;  /* 0x0000006000007945 */ /* 0x000fe20003800000 */
[----:B------:R-:W-:Y:S01]  /*22b0*/  IMAD.MOV.U32 R12, RZ, RZ, 0x10 ;  /* 0x00000010ff0c7424 */ /* 0x000fe200078e00ff */
[----:B------:R-:W-:-:S07]  /*22c0*/  MOV R15, 0xffffffff ;  /* 0xffffffff000f7802 */ /* 0x000fce0000000f00 */
[----:B------:R-:W-:Y:S05]  /*22d0*/  WARPSYNC.COLLECTIVE R15, `(.L_x_7246) ;  /* 0x000000000f087348 */ /* 0x000fea0003c00000 */
[----:B------:R0:W1:Y:S02]  /*22e0*/  SHFL.BFLY P6, R14, R13, R12, R11 ;  /* 0x0c00000c0d0e7389 */ /* 0x00006400000c000b */
[----:B01----:R-:W-:Y:S05]  /*22f0*/  ENDCOLLECTIVE ;  /* 0x000000000000791b */ /* 0x003fea0003800000 */
.L_x_7246:
[----:B------:R-:W-:Y:S05]  /*2300*/  BSYNC B0 ;  /* 0x0000000000007941 */ /* 0x000fea0003800000 */
.L_x_7245:
[----:B------:R-:W-:Y:S01]  /*2310*/  HFMA2 R12, -RZ, RZ, 0, 4.76837158203125e-07 ;  /* 0x00000008ff0c7431 */ /* 0x000fe200000001ff */
[----:B------:R-:W-:Y:S01]  /*2320*/  FMNMX R13, R14, R13, !PT ;  /* 0x0000000d0e0d7209 */ /* 0x000fe20007800000 */
[----:B------:R-:W-:Y:S01]  /*2330*/  IMAD.MOV.U32 R11, RZ, RZ, 0x1f ;  /* 0x0000001fff0b7424 */ /* 0x000fe200078e00ff */
[----:B------:R-:W-:-:S07]  /*2340*/  MOV R15, 0xffffffff ;  /* 0xffffffff000f7802 */ /* 0x000fce0000000f00 */
[----:B------:R-:W-:Y:S05]  /*2350*/  WARPSYNC.COLLECTIVE R15, `(.L_x_7247) ;  /* 0x000000000f087348 */ /* 0x000fea0003c00000 */
[----:B------:R0:W1:Y:S02]  /*2360*/  SHFL.BFLY P6, R14, R13, R12, R11 ;  /* 0x0c00000c0d0e7389 */ /* 0x00006400000c000b */
[----:B01----:R-:W-:Y:S05]  /*2370*/  ENDCOLLECTIVE ;  /* 0x000000000000791b */ /* 0x003fea0003800000 */
.L_x_7247:
[----:B------:R-:W-:Y:S01]  /*2380*/  HFMA2 R12, -RZ, RZ, 0, 2.384185791015625e-07 ;  /* 0x00000004ff0c7431 */ /* 0x000fe200000001ff */
[----:B------:R-:W-:-:S04]  /*2390*/  FMNMX R0, R13, R14, !PT ;  /* 0x0000000e0d007209 */ /* 0x000fc80007800000 */
[----:B------:R-:W-:-:S07]  /*23a0*/  MOV R13, R0 ;  /* 0x00000000000d7202 */ /* 0x000fce0000000f00 */
[----:B------:R-:W-:Y:S05]  /*23b0*/  WARPSYNC.COLLECTIVE R15, `(.L_x_7248) ;  /* 0x000000000f087348 */ /* 0x000fea0003c00000 */
[----:B------:R0:W1:Y:S02]  /*23c0*/  SHFL.BFLY P6, R14, R13, R12, R11 ;  /* 0x0c00000c0d0e7389 */ /* 0x00006400000c000b */
[----:B01----:R-:W-:Y:S05]  /*23d0*/  ENDCOLLECTIVE ;  /* 0x000000000000791b */ /* 0x003fea0003800000 */
.L_x_7248:
[----:B------:R-:W-:Y:S02]  /*23e0*/  MOV R12, 0x2 ;  /* 0x00000002000c7802 */ /* 0x000fe40000000f00 */
[----:B------:R-:W-:-:S05]  /*23f0*/  FMNMX R2, R0, R14, !PT ;  /* 0x0000000e00027209 */ /* 0x000fca0007800000 */
[----:B------:R-:W-:-:S07]  /*2400*/  IMAD.MOV.U32 R13, RZ, RZ, R2 ;  /* 0x000000ffff0d7224 */ /* 0x000fce00078e0002 */
[----:B------:R-:W-:Y:S05]  /*2410*/  WARPSYNC.COLLECTIVE R15, `(.L_x_7249) ;  /* 0x000000000f087348 */ /* 0x000fea0003c00000 */
[----:B------:R0:W1:Y:S02]  /*2420*/  SHFL.BFLY P6, R14, R13, R12, R11 ;  /* 0x0c00000c0d0e7389 */ /* 0x00006400000c000b */
[----:B01----:R-:W-:Y:S05]  /*2430*/  ENDCOLLECTIVE ;  /* 0x000000000000791b */ /* 0x003fea0003800000 */
.L_x_7249:
[----:B------:R-:W-:Y:S01]  /*2440*/  HFMA2 R12, -RZ, RZ, 0, 5.9604644775390625e-08 ;  /* 0x00000001ff0c7431 */ /* 0x000fe200000001ff */
[----:B------:R-:W-:-:S04]  /*2450*/  FMNMX R3, R2, R14, !PT ;  /* 0x0000000e02037209 */ /* 0x000fc80007800000 */
[----:B------:R-:W-:-:S07]  /*2460*/  MOV R13, R3 ;  /* 0x00000003000d7202 */ /* 0x000fce0000000f00 */
[----:B------:R-:W-:Y:S05]  /*2470*/  WARPSYNC.COLLECTIVE R15, `(.L_x_7250) ;  /* 0x000000000f087348 */ /* 0x000fea0003c00000 */
[----:B------:R0:W1:Y:S02]  /*2480*/  SHFL.BFLY P6, R14, R13, R12, R11 ;  /* 0x0c00000c0d0e7389 */ /* 0x00006400000c000b */
[----:B01----:R-:W-:Y:S05]  /*2490*/  ENDCOLLECTIVE ;  /* 0x000000000000791b */ /* 0x003fea0003800000 */
.L_x_7250:
[----:B------:R-:W-:Y:S01]  /*24a0*/  IMAD.MOV.U32 R13, RZ, RZ, 0x3bbb989d ;  /* 0x3bbb989dff0d7424 */ /* 0x000fe200078e00ff */
        /* <DEDUP_REMOVED lines=32> */
[----:B------:R-:W-:Y:S02]  /*26b0*/  IMAD.SHL.U32 R2, R9, 0x800000, RZ ;  /* 0x0080000009027824 */ /* 0x000fe400078e00ff */
        /* <DEDUP_REMOVED lines=44> */
[----:B------:R-:W1:Y:S01]  /*2980*/  MUFU.EX2 R8, R8 ;  /* 0x0000000800087308 */ /* 0x000e620000000800 */
[----:B0-----:R-:W-:Y:S01]  /*2990*/  FMUL R6, R6, R15 ;  /* 0x0000000f06067220 */ /* 0x001fe20000400000 */
[C---:B------:R-:W-:Y:S01]  /*29a0*/  FADD R12, R7.reuse, -12583039 ;  /* 0xcb40007f070c7421 */ /* 0x040fe20000000000 */
[----:B------:R-:W-:Y:S02]  /*29b0*/  SHF.L.U32 R7, R7, 0x17, RZ ;  /* 0x0000001707077819 */ /* 0x000fe400000006ff */
[----:B------:R-:W-:Y:S01]  /*29c0*/  MOV R15, 0xffffffff ;  /* 0xffffffff000f7802 */ /* 0x000fe20000000f00 */
[----:B------:R-:W-:-:S04]  /*29d0*/  FFMA R12, R11, 1.4426950216293334961, -R12 ;  /* 0x3fb8aa3b0b0c7823 */ /* 0x000fc8000000080c */
[----:B------:R-:W-:Y:S01]  /*29e0*/  FFMA R12, R11, 1.925963033500011079e-08, R12 ;  /* 0x32a570600b0c7823 */ /* 0x000fe2000000000c */
[----:B------:R-:W-:-:S04]  /*29f0*/  FADD R11, RZ, R10 ;  /* 0x0000000aff0b7221 */ /* 0x000fc80000000000 */
[----:B------:R-:W-:Y:S01]  /*2a00*/  FADD R11, R11, R0 ;  /* 0x000000000b0b7221 */ /* 0x000fe20000000000 */
[----:B------:R-:W0:Y:S01]  /*2a10*/  MUFU.EX2 R12, R12 ;  /* 0x0000000c000c7308 */ /* 0x000e220000000800 */
[----:B-1----:R-:W-:Y:S01]  /*2a20*/  FMUL R9, R9, R8 ;  /* 0x0000000809097220 */ /* 0x002fe20000400000 */
[----:B0-----:R-:W-:Y:S01]  /*2a30*/  FMUL R8, R7, R12 ;  /* 0x0000000c07087220 */ /* 0x001fe20000400000 */
[----:B------:R-:W-:Y:S01]  /*2a40*/  FADD R7, R13, -12583039 ;  /* 0xcb40007f0d077421 */ /* 0x000fe20000000000 */
[----:B------:R-:W-:-:S03]  /*2a50*/  FADD R12, R11, R2 ;  /* 0x000000020b0c7221 */ /* 0x000fc60000000000 */
[----:B------:R-:W-:Y:S01]  /*2a60*/  FFMA R7, R14, 1.4426950216293334961, -R7 ;  /* 0x3fb8aa3b0e077823 */ /* 0x000fe20000000807 */
[----:B------:R-:W-:-:S03]  /*2a70*/  FADD R11, R12, R3 ;  /* 0x000000030c0b7221 */ /* 0x000fc60000000000 */
[----:B------:R-:W-:Y:S01]  /*2a80*/  FFMA R14, R14, 1.925963033500011079e-08, R7 ;  /* 0x32a570600e0e7823 */ /* 0x000fe20000000007 */
[----:B------:R-:W-:Y:S01]  /*2a90*/  FADD R12, R11, R4 ;  /* 0x000000040b0c7221 */ /* 0x000fe20000000000 */
[----:B------:R-:W-:-:S03]  /*2aa0*/  SHF.L.U32 R7, R13, 0x17, RZ ;  /* 0x000000170d077819 */ /* 0x000fc600000006ff */
[----:B------:R-:W-:Y:S01]  /*2ab0*/  FADD R11, R12, R5 ;  /* 0x000000050c0b7221 */ /* 0x000fe20000000000 */
[----:B------:R-:W0:Y:S03]  /*2ac0*/  MUFU.EX2 R14, R14 ;  /* 0x0000000e000e7308 */ /* 0x000e260000000800 */
[----:B------:R-:W-:-:S04]  /*2ad0*/  FADD R12, R11, R6 ;  /* 0x000000060b0c7221 */ /* 0x000fc80000000000 */
[----:B------:R-:W-:-:S04]  /*2ae0*/  FADD R11, R12, R9 ;  /* 0x000000090c0b7221 */ /* 0x000fc80000000000 */
        /* <DEDUP_REMOVED lines=8> */
.L_x_7251:
[----:B------:R-:W-:Y:S02]  /*2b70*/  IMAD.MOV.U32 R12, RZ, RZ, 0x8 ;  /* 0x00000008ff0c7424 */ /* 0x000fe400078e00ff */
[----:B------:R-:W-:-:S05]  /*2b80*/  FADD R18, R13, R14 ;  /* 0x0000000e0d127221 */ /* 0x000fca0000000000 */
[----:B------:R-:W-:-:S07]  /*2b90*/  MOV R13, R18 ;  /* 0x00000012000d7202 */ /* 0x000fce0000000f00 */
[----:B------:R-:W-:Y:S05]  /*2ba0*/  WARPSYNC.COLLECTIVE R15, `(.L_x_7252) ;  /* 0x000000000f087348 */ /* 0x000fea0003c00000 */
[----:B------:R0:W1:Y:S02]  /*2bb0*/  SHFL.BFLY P6, R14, R13, R12, R11 ;  /* 0x0c00000c0d0e7389 */ /* 0x00006400000c000b */
[----:B01----:R-:W-:Y:S05]  /*2bc0*/  ENDCOLLECTIVE ;  /* 0x000000000000791b */ /* 0x003fea0003800000 */
.L_x_7252:
[----:B------:R-:W-:Y:S02]  /*2bd0*/  HFMA2 R12, -RZ, RZ, 0, 2.384185791015625e-07 ;  /* 0x00000004ff0c7431 */ /* 0x000fe400000001ff */
[----:B------:R-:W-:-:S05]  /*2be0*/  FADD R23, R18, R14 ;  /* 0x0000000e12177221 */ /* 0x000fca0000000000 */
[----:B------:R-:W-:-:S07]  /*2bf0*/  MOV R13, R23 ;  /* 0x00000017000d7202 */ /* 0x000fce0000000f00 */
[----:B------:R-:W-:Y:S05]  /*2c00*/  WARPSYNC.COLLECTIVE R15, `(.L_x_7253) ;  /* 0x000000000f087348 */ /* 0x000fea0003c00000 */
[----:B------:R0:W1:Y:S02]  /*2c10*/  SHFL.BFLY P6, R14, R13, R12, R11 ;  /* 0x0c00000c0d0e7389 */ /* 0x00006400000c000b */
[----:B01----:R-:W-:Y:S05]  /*2c20*/  ENDCOLLECTIVE ;  /* 0x000000000000791b */ /* 0x003fea0003800000 */
.L_x_7253:
[----:B------:R-:W-:Y:S02]  /*2c30*/  HFMA2 R12, -RZ, RZ, 0, 1.1920928955078125e-07 ;  /* 0x00000002ff0c7431 */ /* 0x000fe400000001ff */
[----:B------:R-:W-:-:S05]  /*2c40*/  FADD R25, R23, R14 ;  /* 0x0000000e17197221 */ /* 0x000fca0000000000 */
[----:B------:R-:W-:-:S07]  /*2c50*/  MOV R13, R25 ;  /* 0x00000019000d7202 */ /* 0x000fce0000000f00 */
[----:B------:R-:W-:Y:S05]  /*2c60*/  WARPSYNC.COLLECTIVE R15, `(.L_x_7254) ;  /* 0x000000000f087348 */ /* 0x000fea0003c00000 */
[----:B------:R0:W1:Y:S02]  /*2c70*/  SHFL.BFLY P6, R14, R13, R12, R11 ;  /* 0x0c00000c0d0e7389 */ /* 0x00006400000c000b */
[----:B01----:R-:W-:Y:S05]  /*2c80*/  ENDCOLLECTIVE ;  /* 0x000000000000791b */ /* 0x003fea0003800000 */
.L_x_7254:
[----:B------:R-:W-:Y:S01]  /*2c90*/  MOV R12, 0x1 ;  /* 0x00000001000c7802 */ /* 0x000fe20000000f00 */
[----:B------:R-:W-:-:S04]  /*2ca0*/  FADD R27, R25, R14 ;  /* 0x0000000e191b7221 */ /* 0x000fc80000000000 */
[----:B------:R-:W-:-:S07]  /*2cb0*/  IMAD.MOV.U32 R13, RZ, RZ, R27 ;  /* 0x000000ffff0d7224 */ /* 0x000fce00078e001b */
[----:B------:R-:W-:Y:S05]  /*2cc0*/  WARPSYNC.COLLECTIVE R15, `(.L_x_7255) ;  /* 0x000000000f087348 */ /* 0x000fea0003c00000 */
[----:B------:R0:W1:Y:S02]  /*2cd0*/  SHFL.BFLY P6, R14, R13, R12, R11 ;  /* 0x0c00000c0d0e7389 */ /* 0x00006400000c000b */
[----:B01----:R-:W-:Y:S05]  /*2ce0*/  ENDCOLLECTIVE ;  /* 0x000000000000791b */ /* 0x003fea0003800000 */
.L_x_7255:
[----:B------:R-:W-:Y:S05]  /*2cf0*/  BRA `(.L_x_7256) ;  /* 0xffffffe400507947 */ /* 0x000fea000383ffff */
        .weak           $__internal_131_$__cuda_sm3x_div_rn_noftz_f32_slowpath
        .type           $__internal_131_$__cuda_sm3x_div_rn_noftz_f32_slowpath,@function
        .size           $__internal_131_$__cuda_sm3x_div_rn_noftz_f32_slowpath,(.L_x_25583 - $__internal_131_$__cuda_sm3x_div_rn_noftz_f32_slowpath)
$__internal_131_$__cuda_sm3x_div_rn_noftz_f32_slowpath:
        /* <DEDUP_REMOVED lines=34> */
.L_x_7258:
[----:B------:R-:W-:Y:S01]  /*2f20*/  LEA R32, R23, 0xc0800000, 0x17 ;  /* 0xc080000017207811 */ /* 0x000fe200078eb8ff */
[----:B------:R-:W-:Y:S03]  /*2f30*/  BSSY.RECONVERGENT B2, `(.L_x_7263) ;  /* 0x0000036000027945 */ /* 0x000fe60003800200 */
[----:B------:R-:W-:Y:S02]  /*2f40*/  IADD3 R32, PT, PT, -R32, R11, RZ ;  /* 0x0000000b20207210 */ /* 0x000fe40007ffe1ff */
[----:B------:R-:W-:Y:S02]  /*2f50*/  IADD3 R11, PT, PT, R29, -0x7f, RZ ;  /* 0xffffff811d0b7810 */ /* 0x000fe40007ffe0ff */
[----:B------:R-:W0:Y:S01]  /*2f60*/  MUFU.RCP R25, R32 ;  /* 0x0000002000197308 */ /* 0x000e220000001000 */
[----:B------:R-:W-:Y:S01]  /*2f70*/  FADD.FTZ R29, -R32, -RZ ;  /* 0x800000ff201d7221 */ /* 0x000fe20000010100 */
[C---:B------:R-:W-:Y:S01]  /*2f80*/  IADD3 R23, PT, PT, R11.reuse, 0x7f, -R23 ;  /* 0x0000007f0b177810 */ /* 0x040fe20007ffe817 */
[----:B------:R-:W-:-:S02]  /*2f90*/  IMAD R10, R11, -0x800000, R10 ;  /* 0xff8000000b0a7824 */ /* 0x000fc400078e020a */
[----:B0-----:R-:W-:-:S04]  /*2fa0*/  FFMA R34, R25, R29, 1 ;  /* 0x3f80000019227423 */ /* 0x001fc8000000001d */
[----:B------:R-:W-:Y:S01]  /*2fb0*/  FFMA R11, R25, R34, R25 ;  /* 0x00000022190b7223 */ /* 0x000fe20000000019 */
[----:B------:R-:W-:-:S03]  /*2fc0*/  IMAD.IADD R25, R23, 0x1, R18 ;  /* 0x0000000117197824 */ /* 0x000fc600078e0212 */
        /* <DEDUP_REMOVED lines=25> */
[----:B------:R-:W-:-:S02]  /*3160*/  IADD3 R18, PT, PT, R32, 0x20, RZ ;  /* 0x0000002020127810 */ /* 0x000fc40007ffe0ff */
[----:B------:R-:W-:Y:S02]  /*3170*/  LOP3.LUT R11, R11, 0x800000, RZ, 0xfc, !PT ;  /* 0x008000000b0b7812 */ /* 0x000fe400078efcff */
        /* <DEDUP_REMOVED lines=13> */
.L_x_7265:
[----:B------:R-:W-:-:S04]  /*3250*/  LOP3.LUT R10, R10, 0x80000000, RZ, 0xc0, !PT ;  /* 0x800000000a0a7812 */ /* 0x000fc800078ec0ff */
[----:B------:R-:W-:Y:S01]  /*3260*/  LOP3.LUT R10, R10, 0x7f800000, RZ, 0xfc, !PT ;  /* 0x7f8000000a0a7812 */ /* 0x000fe200078efcff */
[----:B------:R-:W-:Y:S06]  /*3270*/  BRA `(.L_x_7266) ;  /* 0x0000000000047947 */ /* 0x000fec0003800000 */
.L_x_7264:
[----:B------:R-:W-:-:S07]  /*3280*/  LEA R10, R25, R10, 0x17 ;  /* 0x0000000a190a7211 */ /* 0x000fce00078eb8ff */
.L_x_7266:
[----:B------:R-:W-:Y:S05]  /*3290*/  BSYNC.RECONVERGENT B2 ;  /* 0x0000000000027941 */ /* 0x000fea0003800200 */
.L_x_7263:
[----:B------:R-:W-:Y:S05]  /*32a0*/  BRA `(.L_x_7267) ;  /* 0x0000000000207947 */ /* 0x000fea0003800000 */
.L_x_7262:
[----:B------:R-:W-:-:S04]  /*32b0*/  LOP3.LUT R10, R11, 0x80000000, R10, 0x48, !PT ;  /* 0x800000000b0a7812 */ /* 0x000fc800078e480a */
[----:B------:R-:W-:Y:S01]  /*32c0*/  LOP3.LUT R10, R10, 0x7f800000, RZ, 0xfc, !PT ;  /* 0x7f8000000a0a7812 */ /* 0x000fe200078efcff */
[----:B------:R-:W-:Y:S06]  /*32d0*/  BRA `(.L_x_7267) ;  /* 0x0000000000147947 */ /* 0x000fec0003800000 */
.L_x_7261:
[----:B------:R-:W-:Y:S01]  /*32e0*/  LOP3.LUT R10, R11, 0x80000000, R10, 0x48, !PT ;  /* 0x800000000b0a7812 */ /* 0x000fe200078e480a */
[----:B------:R-:W-:Y:S06]  /*32f0*/  BRA `(.L_x_7267) ;  /* 0x00000000000c7947 */ /* 0x000fec0003800000 */
.L_x_7260:
[----:B------:R-:W0:Y:S01]  /*3300*/  MUFU.RSQ R10, -QNAN ;  /* 0xffc00000000a7908 */ /* 0x000e220000001400 */
[----:B------:R-:W-:Y:S05]  /*3310*/  BRA `(.L_x_7267) ;  /* 0x0000000000047947 */ /* 0x000fea0003800000 */
.L_x_7259:
[----:B------:R-:W-:-:S07]  /*3320*/  FADD.FTZ R10, R10, R11 ;  /* 0x0000000b0a0a7221 */ /* 0x000fce0000010000 */
.L_x_7267:
[----:B------:R-:W-:Y:S05]  /*3330*/  BSYNC.RECONVERGENT B1 ;  /* 0x0000000000017941 */ /* 0x000fea0003800200 */
.L_x_7257:
[----:B------:R-:W-:Y:S01]  /*3340*/  HFMA2 R11, -RZ, RZ, 0, 0 ;  /* 0x00000000ff0b7431 */ /* 0x000fe200000001ff */
[----:B0-----:R-:W-:Y:S02]  /*3350*/  MOV R18, R10 ;  /* 0x0000000a00127202 */ /* 0x001fe40000000f00 */
[----:B------:R-:W-:-:S04]  /*3360*/  MOV R10, R14 ;  /* 0x0000000e000a7202 */ /* 0x000fc80000000f00 */
[----:B------:R-:W-:Y:S05]  /*3370*/  RET.REL.NODEC R10 `(_Z15SoftmaxWarpImplI10DirectLoadI13__nv_bfloat16fE11DirectStoreIfS1_EfLi2ELi10ELi32ELi1ELb1EL9Algorithm0EEvT_T0_ll) ;  /* 0xffffffcc0a207950 */ /* 0x000fea0003c3ffff */
.L_x_7268:
        /* <DEDUP_REMOVED lines=16> */
.L_x_25583:


//--------------------- .text._Z15SoftmaxWarpImplI10DirectLoadI13__nv_bfloat16fE11DirectStoreIfS1_EfLi2ELi10ELi32ELi1ELb0EL9Algorithm0EEvT_T0_ll --------------------------
	.section	.text._Z15SoftmaxWarpImplI10DirectLoadI13__nv_bfloat16fE11DirectStoreIfS1_EfLi2ELi10ELi32ELi1ELb0EL9Algorithm0EEvT_T0_ll,"ax",@progbits
	.align	128
        .global         _Z15SoftmaxWarpImplI10DirectLoadI13__nv_bfloat16fE11DirectStoreIfS1_EfLi2ELi10ELi32ELi1ELb0EL9Algorithm0EEvT_T0_ll
        .type           _Z15SoftmaxWarpImplI10DirectLoadI13__nv_bfloat16fE11DirectStoreIfS1_EfLi2ELi10ELi32ELi1ELb0EL9Algorithm0EEvT_T0_ll,@function
        .size           _Z15SoftmaxWarpImplI10DirectLoadI13__nv_bfloat16fE11DirectStoreIfS1_EfLi2ELi10ELi32ELi1ELb0EL9Algorithm0EEvT_T0_ll,(.L_x_25584 - _Z15SoftmaxWarpImplI10DirectLoadI13__nv_bfloat16fE11DirectStoreIfS1_EfLi2ELi10ELi32ELi1ELb0EL9Algorithm0EEvT_T0_ll)
        .other          _Z15SoftmaxWarpImplI10DirectLoadI13__nv_bfloat16fE11DirectStoreIfS1_EfLi2ELi10ELi32ELi1ELb0EL9Algorithm0EEvT_T0_ll,@"STO_CUDA_ENTRY STV_DEFAULT"
_Z15SoftmaxWarpImplI10DirectLoadI13__nv_bfloat16fE11DirectStoreIfS1_EfLi2ELi10ELi32ELi1ELb0EL9Algorithm0EEvT_T0_ll:
.text._Z15SoftmaxWarpImplI10DirectLoadI13__nv_bfloat16fE11DirectStoreIfS1_EfLi2ELi10ELi32ELi1ELb0EL9Algorithm0EEvT_T0_ll:
        /* <DEDUP_REMOVED lines=24> */
.L_x_7269:
        /* <DEDUP_REMOVED lines=14> */
.L_x_7291:
        /* <DEDUP_REMOVED lines=10> */
[----:B------:R-:W-:Y:S02]  /*0300*/  IADD3 R10, P2, PT, R2, 0xc0, RZ ;  /* 0x000000c0020a7810 */ /* 0x000fe40007f5e0ff */
[----:B------:R-:W-:Y:S02]  /*0310*/  SHF.L.U32 R4, R0, 0x1, RZ ;  /* 0x0000000100047819 */ /* 0x000fe400000006ff */
[----:B------:R-:W-:-:S02]  /*0320*/  IADD3.X R3, PT, PT, RZ, R13, RZ, P0, !PT ;  /* 0x0000000dff037210 */ /* 0x000fc400007fe4ff */
[----:B------:R-:W-:Y:S02]  /*0330*/  LOP3.LUT R4, R4, 0xfffffffc, RZ, 0xc0, !PT ;  /* 0xfffffffc04047812 */ /* 0x000fe400078ec0ff */
[----:B------:R-:W-:Y:S02]  /*0340*/  SHF.L.U64.HI R0, R0, 0x1, R3 ;  /* 0x0000000100007819 */ /* 0x000fe40000010203 */
[----:B------:R-:W-:Y:S02]  /*0350*/  IADD3 R4, P0, PT, R4, UR36, RZ ;  /* 0x0000002404047c10 */ /* 0x000fe4000ff1e0ff */
[----:B------:R-:W-:Y:S02]  /*0360*/  IADD3 R12, P3, PT, R2, 0x100, RZ ;  /* 0x00000100020c7810 */ /* 0x000fe40007f7e0ff */
[----:B------:R-:W-:Y:S02]  /*0370*/  IADD3.X R5, PT, PT, R0, UR37, RZ, P0, !PT ;  /* 0x0000002500057c10 */ /* 0x000fe400087fe4ff */
[----:B------:R-:W-:-:S02]  /*0380*/  IADD3 R0, P0, PT, R2, 0x40, RZ ;  /* 0x0000004002007810 */ /* 0x000fc40007f1e0ff */
[-C--:B------:R-:W-:Y:S01]  /*0390*/  IADD3.X R9, PT, PT, RZ, R13.reuse, RZ, P1, !PT ;  /* 0x0000000dff097210 */ /* 0x080fe20000ffe4ff */
[----:B------:R1:W2:Y:S01]  /*03a0*/  LDG.E R23, desc[UR4][R4.64] ;  /* 0x0000000404177981 */ /* 0x0002a2000c1e1900 */
[-C--:B------:R-:W-:Y:S01]  /*03b0*/  IADD3.X R7, PT, PT, RZ, R13.reuse, RZ, P2, !PT ;  /* 0x0000000dff077210 */ /* 0x080fe200017fe4ff */
[----:B------:R-:W-:Y:S01]  /*03c0*/  IMAD.X R11, RZ, RZ, R13, P0 ;  /* 0x000000ffff0b7224 */ /* 0x000fe200000e060d */
[----:B------:R-:W-:Y:S02]  /*03d0*/  LEA.HI R8, P1, R9, R8, RZ, 0x1 ;  /* 0x0000000809087211 */ /* 0x000fe400078308ff */
[----:B------:R-:W-:Y:S02]  /*03e0*/  IADD3.X R3, PT, PT, RZ, R13, RZ, P3, !PT ;  /* 0x0000000dff037210 */ /* 0x000fe40001ffe4ff */
[----:B------:R-:W-:Y:S02]  /*03f0*/  LEA.HI R2, P0, R11, R0, RZ, 0x1 ;  /* 0x000000000b027211 */ /* 0x000fe400078108ff */
[----:B------:R-:W-:-:S02]  /*0400*/  IADD3.X R9, PT, PT, RZ, R9, RZ, P1, !PT ;  /* 0x00000009ff097210 */ /* 0x000fc40000ffe4ff */
[----:B------:R-:W-:Y:S01]  /*0410*/  LEA.HI R12, P2, R3, R12, RZ, 0x1 ;  /* 0x0000000c030c7211 */ /* 0x000fe200078508ff */
[----:B------:R-:W-:Y:S01]  /*0420*/  IMAD.X R11, RZ, RZ, R11, P0 ;  /* 0x000000ffff0b7224 */ /* 0x000fe200000e060b */
[----:B------:R-:W-:Y:S02]  /*0430*/  LEA.HI R10, P0, R7, R10, RZ, 0x1 ;  /* 0x0000000a070a7211 */ /* 0x000fe400078108ff */
[C---:B------:R-:W-:Y:S01]  /*0440*/  SHF.L.U64.HI R6, R8.reuse, 0x1, R9 ;  /* 0x0000000108067819 */ /* 0x040fe20000010209 */
[----:B------:R-:W-:Y:S01]  /*0450*/  IMAD.SHL.U32 R8, R8, 0x2, RZ ;  /* 0x0000000208087824 */ /* 0x000fe200078e00ff */
[C---:B------:R-:W-:Y:S02]  /*0460*/  SHF.L.U64.HI R11, R2.reuse, 0x1, R11 ;  /* 0x00000001020b7819 */ /* 0x040fe4000001020b */
[----:B------:R-:W-:Y:S02]  /*0470*/  SHF.L.U32 R2, R2, 0x1, RZ ;  /* 0x0000000102027819 */ /* 0x000fe400000006ff */
[----:B-1----:R-:W-:-:S02]  /*0480*/  IADD3.X R5, PT, PT, RZ, R7, RZ, P0, !PT ;  /* 0x00000007ff057210 */ /* 0x002fc400007fe4ff */
[----:B------:R-:W-:Y:S02]  /*0490*/  LOP3.LUT R2, R2, 0xfffffffc, RZ, 0xc0, !PT ;  /* 0xfffffffc02027812 */ /* 0x000fe400078ec0ff */
[C---:B------:R-:W-:Y:S02]  /*04a0*/  SHF.L.U64.HI R4, R10.reuse, 0x1, R5 ;  /* 0x000000010a047819 */ /* 0x040fe40000010205 */
[----:B------:R-:W-:Y:S02]  /*04b0*/  IADD3.X R3, PT, PT, RZ, R3, RZ, P2, !PT ;  /* 0x00000003ff037210 */ /* 0x000fe400017fe4ff */
[----:B------:R-:W-:Y:S02]  /*04c0*/  SHF.L.U32 R10, R10, 0x1, RZ ;  /* 0x000000010a0a7819 */ /* 0x000fe400000006ff */
[----:B------:R-:W-:Y:S02]  /*04d0*/  R2UR UR6, R16 ;  /* 0x00000000100672ca */ /* 0x000fe400000e0000 */
[----:B------:R-:W-:-:S02]  /*04e0*/  R2UR UR7, R17 ;  /* 0x00000000110772ca */ /* 0x000fc400000e0000 */
[----:B------:R-:W-:Y:S02]  /*04f0*/  LOP3.LUT R8, R8, 0xfffffffc, RZ, 0xc0, !PT ;  /* 0xfffffffc08087812 */ /* 0x000fe400078ec0ff */
[----:B------:R-:W-:Y:S02]  /*0500*/  IADD3 R2, P0, PT, R2, UR36, RZ ;  /* 0x0000002402027c10 */ /* 0x000fe4000ff1e0ff */
[----:B------:R-:W-:Y:S02]  /*0510*/  SHF.L.U64.HI R0, R12, 0x1, R3 ;  /* 0x000000010c007819 */ /* 0x000fe40000010203 */
[----:B------:R-:W-:Y:S02]  /*0520*/  LOP3.LUT R10, R10, 0xfffffffc, RZ, 0xc0, !PT ;  /* 0xfffffffc0a0a7812 */ /* 0x000fe400078ec0ff */
[----:B------:R-:W-:Y:S02]  /*0530*/  R2UR UR8, R16 ;  /* 0x00000000100872ca */ /* 0x000fe400000e0000 */
[----:B------:R-:W-:-:S02]  /*0540*/  R2UR UR9, R17 ;  /* 0x00000000110972ca */ /* 0x000fc400000e0000 */
[----:B------:R-:W-:Y:S02]  /*0550*/  SHF.L.U32 R12, R12, 0x1, RZ ;  /* 0x000000010c0c7819 */ /* 0x000fe400000006ff */
[----:B------:R-:W-:Y:S02]  /*0560*/  IADD3 R8, P1, PT, R8, UR36, RZ ;  /* 0x0000002408087c10 */ /* 0x000fe4000ff3e0ff */
[----:B------:R-:W-:Y:S02]  /*0570*/  IADD3.X R3, PT, PT, R11, UR37, RZ, P0, !PT ;  /* 0x000000250b037c10 */ /* 0x000fe400087fe4ff */
[----:B------:R-:W-:Y:S02]  /*0580*/  IADD3 R10, P0, PT, R10, UR36, RZ ;  /* 0x000000240a0a7c10 */ /* 0x000fe4000ff1e0ff */
[----:B------:R-:W-:Y:S01]  /*0590*/  R2UR UR10, R16 ;  /* 0x00000000100a72ca */ /* 0x000fe200000e0000 */
[----:B------:R1:W3:Y:S01]  /*05a0*/  LDG.E R2, desc[UR4][R2.64] ;  /* 0x0000000402027981 */ /* 0x0002e2000c1e1900 */
[----:B------:R-:W-:-:S02]  /*05b0*/  R2UR UR11, R17 ;  /* 0x00000000110b72ca */ /* 0x000fc400000e0000 */
[----:B------:R-:W-:Y:S02]  /*05c0*/  LOP3.LUT R12, R12, 0xfffffffc, RZ, 0xc0, !PT ;  /* 0xfffffffc0c0c7812 */ /* 0x000fe400078ec0ff */
[----:B------:R-:W-:Y:S02]  /*05d0*/  IADD3.X R9, PT, PT, R6, UR37, RZ, P1, !PT ;  /* 0x0000002506097c10 */ /* 0x000fe40008ffe4ff */
[----:B------:R-:W-:Y:S02]  /*05e0*/  IADD3.X R11, PT, PT, R4, UR37, RZ, P0, !PT ;  /* 0x00000025040b7c10 */ /* 0x000fe400087fe4ff */
[----:B------:R-:W-:Y:S01]  /*05f0*/  IADD3 R12, P1, PT, R12, UR36, RZ ;  /* 0x000000240c0c7c10 */ /* 0x000fe2000ff3e0ff */
[----:B------:R-:W4:Y:S03]  /*0600*/  LDG.E R8, desc[UR6][R8.64] ;  /* 0x0000000608087981 */ /* 0x000f26000c1e1900 */
[----:B------:R-:W-:Y:S01]  /*0610*/  IADD3.X R13, PT, PT, R0, UR37, RZ, P1, !PT ;  /* 0x00000025000d7c10 */ /* 0x000fe20008ffe4ff */
[----:B------:R-:W5:Y:S04]  /*0620*/  LDG.E R11, desc[UR8][R10.64] ;  /* 0x000000080a0b7981 */ /* 0x000f68000c1e1900 */
[----:B------:R-:W5:Y:S01]  /*0630*/  LDG.E R12, desc[UR10][R12.64] ;  /* 0x0000000a0c0c7981 */ /* 0x000f62000c1e1900 */
[----:B------:R-:W-:Y:S01]  /*0640*/  UMOV UR4, 0xffffffff ;  /* 0xffffffff00047882 */ /* 0x000fe20000000000 */
[C---:B--2---:R-:W-:Y:S01]  /*0650*/  PRMT R26, R23.reuse, 0x7632, R26 ;  /* 0x00007632171a7816 */ /* 0x044fe2000000001a */
[----:B------:R-:W-:-:S03]  /*0660*/  IMAD.U32 R23, R23, 0x10000, RZ ;  /* 0x0001000017177824 */ /* 0x000fc600078e00ff */
[----:B------:R-:W-:-:S04]  /*0670*/  SHF.L.U32 R26, R26, 0x10, RZ ;  /* 0x000000101a1a7819 */ /* 0x000fc800000006ff */
[----:B-1----:R-:W-:Y:S02]  /*0680*/  FMNMX3 R3, R23, -INF , R26, !PT ;  /* 0xff80000017037876 */ /* 0x002fe4000780001a */
[C---:B---3--:R-:W-:Y:S02]  /*0690*/  PRMT R6, R2.reuse, 0x7632, R6 ;  /* 0x0000763202067816 */ /* 0x048fe40000000006 */
[----:B------:R-:W-:Y:S02]  /*06a0*/  SHF.L.U32 R4, R2, 0x10, RZ ;  /* 0x0000001002047819 */ /* 0x000fe400000006ff */
[----:B------:R-:W-:Y:S02]  /*06b0*/  SHF.L.U32 R6, R6, 0x10, RZ ;  /* 0x0000001006067819 */ /* 0x000fe400000006ff */
[C---:B----4-:R-:W-:Y:S01]  /*06c0*/  PRMT R0, R8.reuse, 0x7632, R0 ;  /* 0x0000763208007816 */ /* 0x050fe20000000000 */
[----:B------:R-:W-:Y:S01]  /*06d0*/  IMAD.U32 R8, R8, 0x10000, RZ ;  /* 0x0001000008087824 */ /* 0x000fe200078e00ff */
[----:B------:R-:W-:-:S02]  /*06e0*/  FMNMX3 R3, R3, R4, R6, !PT ;  /* 0x0000000403037276 */ /* 0x000fc40007800006 */
[C---:B-----5:R-:W-:Y:S02]  /*06f0*/  PRMT R22, R11.reuse, 0x7632, R22 ;  /* 0x000076320b167816 */ /* 0x060fe40000000016 */
[----:B------:R-:W-:Y:S02]  /*0700*/  SHF.L.U32 R10, R0, 0x10, RZ ;  /* 0x00000010000a7819 */ /* 0x000fe400000006ff */
[----:B------:R-:W-:Y:S02]  /*0710*/  SHF.L.U32 R7, R11, 0x10, RZ ;  /* 0x000000100b077819 */ /* 0x000fe400000006ff */
[----:B------:R-:W-:Y:S02]  /*0720*/  PRMT R5, R12, 0x7632, R5 ;  /* 0x000076320c057816 */ /* 0x000fe40000000005 */
[----:B------:R-:W-:Y:S02]  /*0730*/  SHF.L.U32 R22, R22, 0x10, RZ ;  /* 0x0000001016167819 */ /* 0x000fe400000006ff */
[----:B------:R-:W-:Y:S01]  /*0740*/  FMNMX3 R3, R3, R8, R10, !PT ;  /* 0x0000000803037276 */ /* 0x000fe2000780000a */
[----:B------:R-:W-:Y:S01]  /*0750*/  IMAD.U32 R24, R12, 0x10000, RZ ;  /* 0x000100000c187824 */ /* 0x000fe200078e00ff */
[----:B------:R-:W-:-:S02]  /*0760*/  SHF.L.U32 R5, R5, 0x10, RZ ;  /* 0x0000001005057819 */ /* 0x000fc400000006ff */
        /* <DEDUP_REMOVED lines=47> */
[----:B------:R-:W-:-:S02]  /*0a60*/  IMAD.SHL.U32 R12, R12, 0x800000, RZ ;  /* 0x008000000c0c7824 */ /* 0x000fc400078e00ff */
        /* <DEDUP_REMOVED lines=17> */
[----:B------:R-:W-:Y:S01]  /*0b80*/  SHF.L.U32 R3, R3, 0x17, RZ ;  /* 0x0000001703037819 */ /* 0x000fe200000006ff */
[----:B------:R-:W-:-:S02]  /*0b90*/  IMAD.SHL.U32 R5, R5, 0x800000, RZ ;  /* 0x0080000005057824 */ /* 0x000fc400078e00ff */
        /* <DEDUP_REMOVED lines=9> */
[----:B------:R-:W-:Y:S01]  /*0c30*/  FFMA R27, R22, 1.4426950216293334961, -R27 ;  /* 0x3fb8aa3b161b7823 */ /* 0x000fe2000000081b */
[----:B------:R1:W4:Y:S01]  /*0c40*/  MUFU.EX2 R12, R23 ;  /* 0x00000017000c7308 */ /* 0x0003220000000800 */
[----:B--2---:R-:W-:-:S02]  /*0c50*/  FMUL R3, R3, R28 ;  /* 0x0000001c03037220 */ /* 0x004fc40000400000 */
        /* <DEDUP_REMOVED lines=26> */
[----:B------:R-:W-:Y:S02]  /*0e00*/  IMAD.SHL.U32 R10, R11, 0x800000, RZ ;  /* 0x008000000b0a7824 */ /* 0x000fe400078e00ff */
[----:B------:R-:W-:Y:S02]  /*0e10*/  FADD R15, R7, R6 ;  /* 0x00000006070f7221 */ /* 0x000fe40000000000 */
        /* <DEDUP_REMOVED lines=17> */
.L_x_7303:
        /* <DEDUP_REMOVED lines=11> */
[----:B01----:R-:W-:Y:S05]  /*0fe0*/  CALL.REL.NOINC `($__internal_132_$__cuda_sm3x_div_rn_noftz_f32_slowpath) ;  /* 0x0000001400c47944 */ /* 0x003fea0003c00000 */
[----:B------:R-:W-:-:S07]  /*0ff0*/  MOV R14, R0 ;  /* 0x00000000000e7202 */ /* 0x000fce0000000f00 */
.L_x_7272:
[----:B------:R-:W-:Y:S05]  /*1000*/  BSYNC.RECONVERGENT B0 ;  /* 0x0000000000007941 */ /* 0x000fea0003800200 */
.L_x_7271:
        /* <DEDUP_REMOVED lines=11> */
[----:B01----:R-:W-:Y:S05]  /*10c0*/  CALL.REL.NOINC `($__internal_132_$__cuda_sm3x_div_rn_noftz_f32_slowpath) ;  /* 0x00000014008c7944 */ /* 0x003fea0003c00000 */
[----:B------:R-:W-:-:S07]  /*10d0*/  IMAD.MOV.U32 R15, RZ, RZ, R0 ;  /* 0x000000ffff0f7224 */ /* 0x000fce00078e0000 */
.L_x_7274:
[----:B------:R-:W-:Y:S05]  /*10e0*/  BSYNC.RECONVERGENT B0 ;  /* 0x0000000000007941 */ /* 0x000fea0003800200 */
.L_x_7273:
        /* <DEDUP_REMOVED lines=12> */
[----:B------:R-:W-:-:S07]  /*11b0*/  MOV R2, R0 ;  /* 0x0000000000027202 */ /* 0x000fce0000000f00 */
.L_x_7276:
[----:B------:R-:W-:Y:S05]  /*11c0*/  BSYNC.RECONVERGENT B0 ;  /* 0x0000000000007941 */ /* 0x000fea0003800200 */
.L_x_7275:
        /* <DEDUP_REMOVED lines=13> */
.L_x_7278:
[----:B------:R-:W-:Y:S05]  /*12a0*/  BSYNC.RECONVERGENT B0 ;  /* 0x0000000000007941 */ /* 0x000fea0003800200 */
.L_x_7277:
        /* <DEDUP_REMOVED lines=13> */
.L_x_7280:
[----:B------:R-:W-:Y:S05]  /*1380*/  BSYNC.RECONVERGENT B0 ;  /* 0x0000000000007941 */ /* 0x000fea0003800200 */
.L_x_7279:
        /* <DEDUP_REMOVED lines=13> */
.L_x_7282:
[----:B------:R-:W-:Y:S05]  /*1460*/  BSYNC.RECONVERGENT B0 ;  /* 0x0000000000007941 */ /* 0x000fea0003800200 */
.L_x_7281:
        /* <DEDUP_REMOVED lines=13> */
.L_x_7284:
[----:B------:R-:W-:Y:S05]  /*1540*/  BSYNC.RECONVERGENT B0 ;  /* 0x0000000000007941 */ /* 0x000fea0003800200 */
.L_x_7283:
        /* <DEDUP_REMOVED lines=13> */
.L_x_7286:
[----:B------:R-:W-:Y:S05]  /*1620*/  BSYNC.RECONVERGENT B0 ;  /* 0x0000000000007941 */ /* 0x000fea0003800200 */
.L_x_7285:
        /* <DEDUP_REMOVED lines=13> */
.L_x_7288:
[----:B------:R-:W-:Y:S05]  /*1700*/  BSYNC.RECONVERGENT B0 ;  /* 0x0000000000007941 */ /* 0x000fea0003800200 */
.L_x_7287:
        /* <DEDUP_REMOVED lines=11> */
[----:B0-----:R-:W-:Y:S05]  /*17c0*/  CALL.REL.NOINC `($__internal_132_$__cuda_sm3x_div_rn_noftz_f32_slowpath) ;  /* 0x0000000c00cc7944 */ /* 0x001fea0003c00000 */
.L_x_7290:
[----:B------:R-:W-:Y:S05]  /*17d0*/  BSYNC.RECONVERGENT B0 ;  /* 0x0000000000007941 */ /* 0x000fea0003800200 */
.L_x_7289:
[----:B------:R-:W-:Y:S02]  /*17e0*/  HFMA2 R9, -RZ, RZ, 0, 0 ;  /* 0x00000000ff097431 */ /* 0x000fe400000001ff */
[----:B------:R-:W-:Y:S01]  /*17f0*/  IMAD R11, R19, UR42, RZ ;  /* 0x0000002a130b7c24 */ /* 0x000fe2000f8e02ff */
[----:B------:R-:W-:Y:S01]  /*1800*/  F2FP.BF16.F32.PACK_AB R13, R5, R4 ;  /* 0x00000004050d723e */ /* 0x000fe200000010ff */
[----:B------:R-:W-:Y:S01]  /*1810*/  IMAD.MOV.U32 R8, RZ, RZ, R18 ;  /* 0x000000ffff087224 */ /* 0x000fe200078e0012 */
        /* <DEDUP_REMOVED lines=9> */
[C---:B------:R-:W-:Y:S02]  /*18b0*/  IADD3 R6, P2, PT, R8.reuse, 0x80, RZ ;  /* 0x0000008008067810 */ /* 0x040fe40007f5e0ff */
[C---:B------:R-:W-:Y:S02]  /*18c0*/  IADD3 R2, P3, PT, R8.reuse, 0xc0, RZ ;  /* 0x000000c008027810 */ /* 0x040fe40007f7e0ff */
[----:B------:R-:W-:Y:S01]  /*18d0*/  IADD3 R24, P4, PT, R8, 0x100, RZ ;  /* 0x0000010008187810 */ /* 0x000fe20007f9e0ff */
[----:B------:R-:W-:Y:S01]  /*18e0*/  IMAD.X R7, RZ, RZ, R25, P2 ;  /* 0x000000ffff077224 */ /* 0x000fe200010e0619 */
[----:B------:R-:W-:-:S02]  /*18f0*/  LEA.HI R8, P0, R25, R8, RZ, 0x1 ;  /* 0x0000000819087211 */ /* 0x000fc400078108ff */
[-C--:B------:R-:W-:Y:S02]  /*1900*/  IADD3.X R5, PT, PT, RZ, R25.reuse, RZ, P1, !PT ;  /* 0x00000019ff057210 */ /* 0x080fe40000ffe4ff */
[-C--:B------:R-:W-:Y:S01]  /*1910*/  IADD3.X R3, PT, PT, RZ, R25.reuse, RZ, P0, !PT ;  /* 0x00000019ff037210 */ /* 0x080fe200007fe4ff */
[----:B------:R-:W-:Y:S01]  /*1920*/  IMAD.SHL.U32 R10, R8, 0x2, RZ ;  /* 0x00000002080a7824 */ /* 0x000fe200078e00ff */
[-C--:B------:R-:W-:Y:S02]  /*1930*/  IADD3.X R9, PT, PT, RZ, R25.reuse, RZ, P3, !PT ;  /* 0x00000019ff097210 */ /* 0x080fe40001ffe4ff */
[----:B------:R-:W-:Y:S02]  /*1940*/  LEA.HI R4, P0, R5, R4, RZ, 0x1 ;  /* 0x0000000405047211 */ /* 0x000fe400078108ff */
[----:B------:R-:W-:Y:S02]  /*1950*/  IADD3.X R25, PT, PT, RZ, R25, RZ, P4, !PT ;  /* 0x00000019ff197210 */ /* 0x000fe400027fe4ff */
[----:B------:R-:W-:-:S02]  /*1960*/  IADD3.X R5, PT, PT, RZ, R5, RZ, P0, !PT ;  /* 0x00000005ff057210 */ /* 0x000fc400007fe4ff */
[----:B------:R-:W-:Y:S02]  /*1970*/  LEA.HI R24, P0, R25, R24, RZ, 0x1 ;  /* 0x0000001819187211 */ /* 0x000fe400078108ff */
[----:B------:R-:W-:Y:S02]  /*1980*/  SHF.L.U64.HI R3, R8, 0x1, R3 ;  /* 0x0000000108037819 */ /* 0x000fe40000010203 */
[----:B------:R-:W-:Y:S02]  /*1990*/  LEA.HI R8, P2, R9, R2, RZ, 0x1 ;  /* 0x0000000209087211 */ /* 0x000fe400078508ff */
[----:B------:R-:W-:Y:S02]  /*19a0*/  LOP3.LUT R2, R10, 0xfffffffc, RZ, 0xc0, !PT ;  /* 0xfffffffc0a027812 */ /* 0x000fe400078ec0ff */
[----:B------:R-:W-:Y:S01]  /*19b0*/  SHF.L.U64.HI R5, R4, 0x1, R5 ;  /* 0x0000000104057819 */ /* 0x000fe20000010205 */
[----:B------:R-:W-:Y:S01]  /*19c0*/  IMAD.X R9, RZ, RZ, R9, P2 ;  /* 0x000000ffff097224 */ /* 0x000fe200010e0609 */
[----:B------:R-:W-:-:S02]  /*19d0*/  IADD3.X R25, PT, PT, RZ, R25, RZ, P0, !PT ;  /* 0x00000019ff197210 */ /* 0x000fc400007fe4ff */
[----:B------:R-:W-:Y:S02]  /*19e0*/  SHF.L.U32 R4, R4, 0x1, RZ ;  /* 0x0000000104047819 */ /* 0x000fe400000006ff */
[C---:B------:R-:W-:Y:S01]  /*19f0*/  SHF.L.U64.HI R10, R24.reuse, 0x1, R25 ;  /* 0x00000001180a7819 */ /* 0x040fe20000010219 */
[----:B------:R-:W-:Y:S01]  /*1a00*/  IMAD.SHL.U32 R24, R24, 0x2, RZ ;  /* 0x0000000218187824 */ /* 0x000fe200078e00ff */
[----:B------:R-:W-:Y:S02]  /*1a10*/  IADD3 R2, P0, PT, R2, UR40, RZ ;  /* 0x0000002802027c10 */ /* 0x000fe4000ff1e0ff */
[----:B------:R-:W-:Y:S02]  /*1a20*/  LOP3.LUT R4, R4, 0xfffffffc, RZ, 0xc0, !PT ;  /* 0xfffffffc04047812 */ /* 0x000fe400078ec0ff */
[----:B------:R-:W-:Y:S02]  /*1a30*/  IADD3.X R3, PT, PT, R3, UR41, RZ, P0, !PT ;  /* 0x0000002903037c10 */ /* 0x000fe400087fe4ff */
[----:B------:R-:W-:-:S02]  /*1a40*/  IADD3 R4, P0, PT, R4, UR40, RZ ;  /* 0x0000002804047c10 */ /* 0x000fc4000ff1e0ff */
[----:B------:R-:W-:Y:S02]  /*1a50*/  LOP3.LUT R24, R24, 0xfffffffc, RZ, 0xc0, !PT ;  /* 0xfffffffc18187812 */ /* 0x000fe400078ec0ff */
[----:B------:R-:W-:Y:S02]  /*1a60*/  LEA.HI R6, P1, R7, R6, RZ, 0x1 ;  /* 0x0000000607067211 */ /* 0x000fe400078308ff */
[----:B------:R-:W-:Y:S02]  /*1a70*/  IADD3.X R5, PT, PT, R5, UR41, RZ, P0, !PT ;  /* 0x0000002905057c10 */ /* 0x000fe400087fe4ff */
[----:B------:R-:W-:Y:S02]  /*1a80*/  IADD3 R24, P0, PT, R24, UR40, RZ ;  /* 0x0000002818187c10 */ /* 0x000fe4000ff1e0ff */
[----:B------:R-:W-:Y:S02]  /*1a90*/  IADD3.X R7, PT, PT, RZ, R7, RZ, P1, !PT ;  /* 0x00000007ff077210 */ /* 0x000fe40000ffe4ff */
[----:B------:R-:W-:-:S02]  /*1aa0*/  IADD3.X R25, PT, PT, R10, UR41, RZ, P0, !PT ;  /* 0x000000290a197c10 */ /* 0x000fc400087fe4ff */
[C---:B------:R-:W-:Y:S02]  /*1ab0*/  IADD3 R20, P0, PT, R21.reuse, R20, RZ ;  /* 0x0000001415147210 */ /* 0x040fe40007f1e0ff */
[C---:B------:R-:W-:Y:S02]  /*1ac0*/  SHF.L.U64.HI R7, R6.reuse, 0x1, R7 ;  /* 0x0000000106077819 */ /* 0x040fe40000010207 */
[----:B------:R-:W-:Y:S02]  /*1ad0*/  SHF.L.U32 R6, R6, 0x1, RZ ;  /* 0x0000000106067819 */ /* 0x000fe400000006ff */
[C---:B------:R-:W-:Y:S02]  /*1ae0*/  SHF.L.U64.HI R9, R8.reuse, 0x1, R9 ;  /* 0x0000000108097819 */ /* 0x040fe40000010209 */
[----:B------:R-:W-:Y:S02]  /*1af0*/  SHF.L.U32 R8, R8, 0x1, RZ ;  /* 0x0000000108087819 */ /* 0x000fe400000006ff */
[----:B------:R-:W-:-:S02]  /*1b00*/  LEA.HI.X.SX32 R19, R21, R19, 0x1, P0 ;  /* 0x0000001315137211 */ /* 0x000fc400000f0eff */
[----:B------:R-:W-:Y:S02]  /*1b10*/  R2UR UR6, R16 ;  /* 0x00000000100672ca */ /* 0x000fe400000e0000 */
[C---:B------:R-:W-:Y:S02]  /*1b20*/  R2UR UR7, R17.reuse ;  /* 0x00000000110772ca */ /* 0x040fe400000e0000 */
[----:B------:R-:W-:Y:S02]  /*1b30*/  ISETP.GE.U32.AND P0, PT, R20, UR44, PT ;  /* 0x0000002c14007c0c */ /* 0x000fe4000bf06070 */
[----:B------:R-:W-:Y:S02]  /*1b40*/  R2UR UR8, R16 ;  /* 0x00000000100872ca */ /* 0x000fe400000e0000 */
[----:B------:R-:W-:Y:S02]  /*1b50*/  R2UR UR9, R17 ;  /* 0x00000000110972ca */ /* 0x000fe400000e0000 */
[----:B------:R-:W-:-:S02]  /*1b60*/  LOP3.LUT R6, R6, 0xfffffffc, RZ, 0xc0, !PT ;  /* 0xfffffffc06067812 */ /* 0x000fc400078ec0ff */
[----:B------:R-:W-:Y:S02]  /*1b70*/  R2UR UR10, R16 ;  /* 0x00000000100a72ca */ /* 0x000fe400000e0000 */
[C---:B------:R-:W-:Y:S02]  /*1b80*/  R2UR UR11, R17.reuse ;  /* 0x00000000110b72ca */ /* 0x040fe400000e0000 */
[----:B------:R-:W-:Y:S02]  /*1b90*/  LOP3.LUT R8, R8, 0xfffffffc, RZ, 0xc0, !PT ;  /* 0xfffffffc08087812 */ /* 0x000fe400078ec0ff */
[----:B------:R-:W-:Y:S02]  /*1ba0*/  R2UR UR12, R16 ;  /* 0x00000000100c72ca */ /* 0x000fe400000e0000 */
[----:B------:R-:W-:Y:S02]  /*1bb0*/  R2UR UR13, R17 ;  /* 0x00000000110d72ca */ /* 0x000fe400000e0000 */
[----:B------:R-:W-:-:S02]  /*1bc0*/  ISETP.GE.AND.EX P0, PT, R19, UR45, PT, P0 ;  /* 0x0000002d13007c0c */ /* 0x000fc4000bf06300 */
[----:B------:R-:W-:Y:S02]  /*1bd0*/  IADD3 R6, P1, PT, R6, UR40, RZ ;  /* 0x0000002806067c10 */ /* 0x000fe4000ff3e0ff */
[----:B------:R-:W-:Y:S02]  /*1be0*/  IADD3 R8, P2, PT, R8, UR40, RZ ;  /* 0x0000002808087c10 */ /* 0x000fe4000ff5e0ff */
[----:B------:R-:W-:Y:S02]  /*1bf0*/  F2FP.BF16.F32.PACK_AB R15, R15, R14 ;  /* 0x0000000e0f0f723e */ /* 0x000fe400000010ff */
[----:B------:R-:W-:Y:S02]  /*1c00*/  IADD3.X R7, PT, PT, R7, UR41, RZ, P1, !PT ;  /* 0x0000002907077c10 */ /* 0x000fe40008ffe4ff */
[----:B------:R-:W-:Y:S01]  /*1c10*/  IADD3.X R9, PT, PT, R9, UR41, RZ, P2, !PT ;  /* 0x0000002909097c10 */ /* 0x000fe200097fe4ff */
[----:B------:R1:W-:Y:S04]  /*1c20*/  STG.E desc[UR4][R2.64], R15 ;  /* 0x0000000f02007986 */ /* 0x0003e8000c101904 */
[----:B------:R1:W-:Y:S04]  /*1c30*/  STG.E desc[UR6][R4.64], R11 ;  /* 0x0000000b04007986 */ /* 0x0003e8000c101906 */
[----:B------:R1:W-:Y:S04]  /*1c40*/  STG.E desc[UR8][R6.64], R13 ;  /* 0x0000000d06007986 */ /* 0x0003e8000c101908 */
[----:B------:R1:W-:Y:S04]  /*1c50*/  STG.E desc[UR10][R8.64], R23 ;  /* 0x0000001708007986 */ /* 0x0003e8000c10190a */
[----:B------:R1:W-:Y:S01]  /*1c60*/  STG.E desc[UR12][R24.64], R0 ;  /* 0x0000000018007986 */ /* 0x0003e2000c10190c */
[----:B------:R-:W-:Y:S05]  /*1c70*/  @!P0 BRA `(.L_x_7291) ;  /* 0xffffffe400788947 */ /* 0x000fea000383ffff */
[----:B------:R-:W-:Y:S05]  /*1c80*/  EXIT ;  /* 0x000000000000794d */ /* 0x000fea0003800000 */
.L_x_7270:
[----:B------:R-:W-:Y:S01]  /*1c90*/  HFMA2 R11, -RZ, RZ, 0, 1.847743988037109375e-06 ;  /* 0x0000001fff0b7431 */ /* 0x000fe200000001ff */
[----:B------:R-:W-:Y:S01]  /*1ca0*/  BSSY B0, `(.L_x_7292) ;  /* 0x0000006000007945 */ /* 0x000fe20003800000 */
[----:B------:R-:W-:Y:S02]  /*1cb0*/  MOV R12, 0x10 ;  /* 0x00000010000c7802 */ /* 0x000fe40000000f00 */
[----:B------:R-:W-:-:S07]  /*1cc0*/  MOV R15, 0xffffffff ;  /* 0xffffffff000f7802 */ /* 0x000fce0000000f00 */
[----:B0-----:R-:W-:Y:S05]  /*1cd0*/  WARPSYNC.COLLECTIVE R15, `(.L_x_7293) ;  /* 0x000000000f087348 */ /* 0x001fea0003c00000 */
[----:B------:R1:W2:Y:S02]  /*1ce0*/  SHFL.BFLY P6, R14, R13, R12, R11 ;  /* 0x0c00000c0d0e7389 */ /* 0x0002a400000c000b */
[----:B012---:R-:W-:Y:S05]  /*1cf0*/  ENDCOLLECTIVE ;  /* 0x000000000000791b */ /* 0x007fea0003800000 */
.L_x_7293:
[----:B------:R-:W-:Y:S05]  /*1d00*/  BSYNC B0 ;  /* 0x0000000000007941 */ /* 0x000fea0003800000 */
.L_x_7292:
[----:B------:R-:W-:Y:S01]  /*1d10*/  HFMA2 R11, -RZ, RZ, 0, 1.847743988037109375e-06 ;  /* 0x0000001fff0b7431 */ /* 0x000fe200000001ff */
[----:B------:R-:W-:Y:S01]  /*1d20*/  FMNMX R13, R13, R14, !PT ;  /* 0x0000000e0d0d7209 */ /* 0x000fe20007800000 */
[----:B------:R-:W-:Y:S01]  /*1d30*/  IMAD.MOV.U32 R12, RZ, RZ, 0x8 ;  /* 0x00000008ff0c7424 */ /* 0x000fe200078e00ff */
[----:B------:R-:W-:Y:S02]  /*1d40*/  MOV R15, 0xffffffff ;  /* 0xffffffff000f7802 */ /* 0x000fe40000000f00 */
[----:B------:R-:W-:-:S07]  /*1d50*/  MOV R9, 0x3bbb989d ;  /* 0x3bbb989d00097802 */ /* 0x000fce0000000f00 */
[----:B------:R-:W-:Y:S05]  /*1d60*/  WARPSYNC.COLLECTIVE R15, `(.L_x_7294) ;  /* 0x000000000f087348 */ /* 0x000fea0003c00000 */
[----:B------:R0:W1:Y:S02]  /*1d70*/  SHFL.BFLY P6, R14, R13, R12, R11 ;  /* 0x0c00000c0d0e7389 */ /* 0x00006400000c000b */
[----:B01----:R-:W-:Y:S05]  /*1d80*/  ENDCOLLECTIVE ;  /* 0x000000000000791b */ /* 0x003fea0003800000 */
.L_x_7294:
[----:B------:R-:W-:Y:S01]  /*1d90*/  HFMA2 R12, -RZ, RZ, 0, 2.384185791015625e-07 ;  /* 0x00000004ff0c7431 */ /* 0x000fe200000001ff */
[----:B------:R-:W-:-:S04]  /*1da0*/  FMNMX R0, R13, R14, !PT ;  /* 0x0000000e0d007209 */ /* 0x000fc80007800000 */
[----:B------:R-:W-:-:S07]  /*1db0*/  MOV R13, R0 ;  /* 0x00000000000d7202 */ /* 0x000fce0000000f00 */
[----:B------:R-:W-:Y:S05]  /*1dc0*/  WARPSYNC.COLLECTIVE R15, `(.L_x_7295) ;  /* 0x000000000f087348 */ /* 0x000fea0003c00000 */
[----:B------:R0:W1:Y:S02]  /*1dd0*/  SHFL.BFLY P6, R14, R13, R12, R11 ;  /* 0x0c00000c0d0e7389 */ /* 0x00006400000c000b */
[----:B01----:R-:W-:Y:S05]  /*1de0*/  ENDCOLLECTIVE ;  /* 0x000000000000791b */ /* 0x003fea0003800000 */
.L_x_7295:
[----:B------:R-:W-:Y:S02]  /*1df0*/  MOV R12, 0x2 ;  /* 0x00000002000c7802 */ /* 0x000fe40000000f00 */
[----:B------:R-:W-:-:S05]  /*1e00*/  FMNMX R2, R0, R14, !PT ;  /* 0x0000000e00027209 */ /* 0x000fca0007800000 */
[----:B------:R-:W-:-:S07]  /*1e10*/  IMAD.MOV.U32 R13, RZ, RZ, R2 ;  /* 0x000000ffff0d7224 */ /* 0x000fce00078e0002 */
[----:B------:R-:W-:Y:S05]  /*1e20*/  WARPSYNC.COLLECTIVE R15, `(.L_x_7296) ;  /* 0x000000000f087348 */ /* 0x000fea0003c00000 */
[----:B------:R0:W1:Y:S02]  /*1e30*/  SHFL.BFLY P6, R14, R13, R12, R11 ;  /* 0x0c00000c0d0e7389 */ /* 0x00006400000c000b */
[----:B01----:R-:W-:Y:S05]  /*1e40*/  ENDCOLLECTIVE ;  /* 0x000000000000791b */ /* 0x003fea0003800000 */
.L_x_7296:
[----:B------:R-:W-:Y:S01]  /*1e50*/  HFMA2 R12, -RZ, RZ, 0, 5.9604644775390625e-08 ;  /* 0x00000001ff0c7431 */ /* 0x000fe200000001ff */
[----:B------:R-:W-:-:S04]  /*1e60*/  FMNMX R3, R2, R14, !PT ;  /* 0x0000000e02037209 */ /* 0x000fc80007800000 */
[----:B------:R-:W-:-:S07]  /*1e70*/  MOV R13, R3 ;  /* 0x00000003000d7202 */ /* 0x000fce0000000f00 */
[----:B------:R-:W-:Y:S05]  /*1e80*/  WARPSYNC.COLLECTIVE R15, `(.L_x_7297) ;  /* 0x000000000f087348 */ /* 0x000fea0003c00000 */
[----:B------:R0:W1:Y:S02]  /*1e90*/  SHFL.BFLY P6, R14, R13, R12, R11 ;  /* 0x0c00000c0d0e7389 */ /* 0x00006400000c000b */
[----:B01----:R-:W-:Y:S05]  /*1ea0*/  ENDCOLLECTIVE ;  /* 0x000000000000791b */ /* 0x003fea0003800000 */
.L_x_7297:
[----:B------:R-:W-:Y:S01]  /*1eb0*/  IMAD.MOV.U32 R11, RZ, RZ, 0x437c0000 ;  /* 0x437c0000ff0b7424 */ /* 0x000fe200078e00ff */
        /* <DEDUP_REMOVED lines=53> */
[----:B------:R-:W-:-:S02]  /*2210*/  IMAD.SHL.U32 R5, R26, 0x800000, RZ ;  /* 0x008000001a057824 */ /* 0x000fc400078e00ff */
[----:B------:R-:W-:Y:S01]  /*2220*/  FFMA R7, R10, 1.925963033500011079e-08, R7 ;  /* 0x32a570600a077823 */ /* 0x000fe20000000007 */
[----:B------:R-:W-:Y:S02]  /*2230*/  FFMA.SAT R10, R22, R9, 0.5 ;  /* 0x3f000000160a7423 */ /* 0x000fe40000002009 */
[----:B------:R-:W0:Y:S02]  /*2240*/  MUFU.EX2 R8, R8 ;  /* 0x0000000800087308 */ /* 0x000e240000000800 */
[----:B------:R-:W-:-:S06]  /*2250*/  FFMA.RM R10, R10, R11, 12582913 ;  /* 0x4b4000010a0a7423 */ /* 0x000fcc000000400b */
        /* <DEDUP_REMOVED lines=39> */
[----:B------:R-:W-:-:S03]  /*24d0*/  IMAD.SHL.U32 R9, R14, 0x800000, RZ ;  /* 0x008000000e097824 */ /* 0x000fc600078e00ff */
[----:B------:R-:W-:Y:S01]  /*24e0*/  FADD R11, R12, R7 ;  /* 0x000000070c0b7221 */ /* 0x000fe20000000000 */
[----:B--2---:R-:W-:-:S03]  /*24f0*/  FMUL R9, R9, R22 ;  /* 0x0000001609097220 */ /* 0x004fc60000400000 */
[----:B------:R-:W-:Y:S01]  /*2500*/  FADD R12, R11, R10 ;  /* 0x0000000a0b0c7221 */ /* 0x000fe20000000000 */
[----:B------:R-:W-:-:S03]  /*2510*/  MOV R11, 0x1f ;  /* 0x0000001f000b7802 */ /* 0x000fc60000000f00 */
[----:B------:R-:W-:Y:S01]  /*2520*/  FADD R13, R12, R9 ;  /* 0x000000090c0d7221 */ /* 0x000fe20000000000 */
[----:B------:R-:W-:-:S07]  /*2530*/  HFMA2 R12, -RZ, RZ, 0, 9.5367431640625e-07 ;  /* 0x00000010ff0c7431 */ /* 0x000fce00000001ff */
[----:B------:R-:W-:Y:S05]  /*2540*/  WARPSYNC.COLLECTIVE R15, `(.L_x_7298) ;  /* 0x000000000f087348 */ /* 0x000fea0003c00000 */
[----:B------:R0:W1:Y:S02]  /*2550*/  SHFL.BFLY P6, R14, R13, R12, R11 ;  /* 0x0c00000c0d0e7389 */ /* 0x00006400000c000b */
[----:B01----:R-:W-:Y:S05]  /*2560*/  ENDCOLLECTIVE ;  /* 0x000000000000791b */ /* 0x003fea0003800000 */
.L_x_7298:
[----:B------:R-:W-:Y:S02]  /*2570*/  IMAD.MOV.U32 R12, RZ, RZ, 0x8 ;  /* 0x00000008ff0c7424 */ /* 0x000fe400078e00ff */
[----:B------:R-:W-:-:S05]  /*2580*/  FADD R22, R13, R14 ;  /* 0x0000000e0d167221 */ /* 0x000fca0000000000 */
[----:B------:R-:W-:-:S07]  /*2590*/  MOV R13, R22 ;  /* 0x00000016000d7202 */ /* 0x000fce0000000f00 */
[----:B------:R-:W-:Y:S05]  /*25a0*/  WARPSYNC.COLLECTIVE R15, `(.L_x_7299) ;  /* 0x000000000f087348 */ /* 0x000fea0003c00000 */
[----:B------:R0:W1:Y:S02]  /*25b0*/  SHFL.BFLY P6, R14, R13, R12, R11 ;  /* 0x0c00000c0d0e7389 */ /* 0x00006400000c000b */
[----:B01----:R-:W-:Y:S05]  /*25c0*/  ENDCOLLECTIVE ;  /* 0x000000000000791b */ /* 0x003fea0003800000 */
.L_x_7299:
[----:B------:R-:W-:Y:S02]  /*25d0*/  HFMA2 R12, -RZ, RZ, 0, 2.384185791015625e-07 ;  /* 0x00000004ff0c7431 */ /* 0x000fe400000001ff */
[----:B------:R-:W-:-:S05]  /*25e0*/  FADD R23, R22, R14 ;  /* 0x0000000e16177221 */ /* 0x000fca0000000000 */
[----:B------:R-:W-:-:S07]  /*25f0*/  MOV R13, R23 ;  /* 0x00000017000d7202 */ /* 0x000fce0000000f00 */
[----:B------:R-:W-:Y:S05]  /*2600*/  WARPSYNC.COLLECTIVE R15, `(.L_x_7300) ;  /* 0x000000000f087348 */ /* 0x000fea0003c00000 */
[----:B------:R0:W1:Y:S02]  /*2610*/  SHFL.BFLY P6, R14, R13, R12, R11 ;  /* 0x0c00000c0d0e7389 */ /* 0x00006400000c000b */
[----:B01----:R-:W-:Y:S05]  /*2620*/  ENDCOLLECTIVE ;  /* 0x000000000000791b */ /* 0x003fea0003800000 */
.L_x_7300:
[----:B------:R-:W-:Y:S02]  /*2630*/  HFMA2 R12, -RZ, RZ, 0, 1.1920928955078125e-07 ;  /* 0x00000002ff0c7431 */ /* 0x000fe400000001ff */
[----:B------:R-:W-:-:S05]  /*2640*/  FADD R24, R23, R14 ;  /* 0x0000000e17187221 */ /* 0x000fca0000000000 */
[----:B------:R-:W-:-:S07]  /*2650*/  MOV R13, R24 ;  /* 0x00000018000d7202 */ /* 0x000fce0000000f00 */
[----:B------:R-:W-:Y:S05]  /*2660*/  WARPSYNC.COLLECTIVE R15, `(.L_x_7301) ;  /* 0x000000000f087348 */ /* 0x000fea0003c00000 */
[----:B------:R0:W1:Y:S02]  /*2670*/  SHFL.BFLY P6, R14, R13, R12, R11 ;  /* 0x0c00000c0d0e7389 */ /* 0x00006400000c000b */
[----:B01----:R-:W-:Y:S05]  /*2680*/  ENDCOLLECTIVE ;  /* 0x000000000000791b */ /* 0x003fea0003800000 */
.L_x_7301:
[----:B------:R-:W-:Y:S01]  /*2690*/  MOV R12, 0x1 ;  /* 0x00000001000c7802 */ /* 0x000fe20000000f00 */
[----:B------:R-:W-:-:S04]  /*26a0*/  FADD R25, R24, R14 ;  /* 0x0000000e18197221 */ /* 0x000fc80000000000 */
[----:B------:R-:W-:-:S07]  /*26b0*/  IMAD.MOV.U32 R13, RZ, RZ, R25 ;  /* 0x000000ffff0d7224 */ /* 0x000fce00078e0019 */
[----:B------:R-:W-:Y:S05]  /*26c0*/  WARPSYNC.COLLECTIVE R15, `(.L_x_7302) ;  /* 0x000000000f087348 */ /* 0x000fea0003c00000 */
[----:B------:R0:W1:Y:S02]  /*26d0*/  SHFL.BFLY P6, R14, R13, R12, R11 ;  /* 0x0c00000c0d0e7389 */ /* 0x00006400000c000b */
[----:B01----:R-:W-:Y:S05]  /*26e0*/  ENDCOLLECTIVE ;  /* 0x000000000000791b */ /* 0x003fea0003800000 */
.L_x_7302:
[----:B------:R-:W-:Y:S05]  /*26f0*/  BRA `(.L_x_7303) ;  /* 0xffffffe8000c7947 */ /* 0x000fea000383ffff */
        .weak           $__internal_132_$__cuda_sm3x_div_rn_noftz_f32_slowpath
        .type           $__internal_132_$__cuda_sm3x_div_rn_noftz_f32_slowpath,@function
        .size           $__internal_132_$__cuda_sm3x_div_rn_noftz_f32_slowpath,(.L_x_25584 - $__internal_132_$__cuda_sm3x_div_rn_noftz_f32_slowpath)
$__internal_132_$__cuda_sm3x_div_rn_noftz_f32_slowpath:
        /* <DEDUP_REMOVED lines=35> */
.L_x_7305:
[----:B------:R-:W-:Y:S01]  /*2930*/  LEA R26, R13, 0xc0800000, 0x17 ;  /* 0xc08000000d1a7811 */ /* 0x000fe200078eb8ff */
[----:B------:R-:W-:Y:S01]  /*2940*/  VIADD R24, R24, 0xffffff81 ;  /* 0xffffff8118187836 */ /* 0x000fe20000000000 */
[----:B------:R-:W-:Y:S02]  /*2950*/  BSSY.RECONVERGENT B2, `(.L_x_7310) ;  /* 0x0000035000027945 */ /* 0x000fe40003800200 */
[----:B------:R-:W-:Y:S01]  /*2960*/  IADD3 R28, PT, PT, -R26, R25, RZ ;  /* 0x000000191a1c7210 */ /* 0x000fe20007ffe1ff */
[----:B------:R-:W-:-:S03]  /*2970*/  IMAD R0, R24, -0x800000, R0 ;  /* 0xff80000018007824 */ /* 0x000fc600078e0200 */
        /* <DEDUP_REMOVED lines=46> */
.L_x_7312:
[----:B------:R-:W-:-:S04]  /*2c60*/  LOP3.LUT R0, R0, 0x80000000, RZ, 0xc0, !PT ;  /* 0x8000000000007812 */ /* 0x000fc800078ec0ff */
[----:B------:R-:W-:Y:S01]  /*2c70*/  LOP3.LUT R0, R0, 0x7f800000, RZ, 0xfc, !PT ;  /* 0x7f80000000007812 */ /* 0x000fe200078efcff */
[----:B------:R-:W-:Y:S06]  /*2c80*/  BRA `(.L_x_7313) ;  /* 0x0000000000047947 */ /* 0x000fec0003800000 */
.L_x_7311:
[----:B------:R-:W-:-:S07]  /*2c90*/  LEA R0, R29, R0, 0x17 ;  /* 0x000000001d007211 */ /* 0x000fce00078eb8ff */
.L_x_7313:
[----:B------:R-:W-:Y:S05]  /*2ca0*/  BSYNC.RECONVERGENT B2 ;  /* 0x0000000000027941 */ /* 0x000fea0003800200 */
.L_x_7310:
[----:B------:R-:W-:Y:S05]  /*2cb0*/  BRA `(.L_x_7314) ;  /* 0x0000000000207947 */ /* 0x000fea0003800000 */
.L_x_7309:
[----:B------:R-:W-:-:S04]  /*2cc0*/  LOP3.LUT R0, R25, 0x80000000, R0, 0x48, !PT ;  /* 0x8000000019007812 */ /* 0x000fc800078e4800 */
[----:B------:R-:W-:Y:S01]  /*2cd0*/  LOP3.LUT R0, R0, 0x7f800000, RZ, 0xfc, !PT ;  /* 0x7f80000000007812 */ /* 0x000fe200078efcff */
[----:B------:R-:W-:Y:S06]  /*2ce0*/  BRA `(.L_x_7314) ;  /* 0x0000000000147947 */ /* 0x000fec0003800000 */
.L_x_7308:
[----:B------:R-:W-:Y:S01]  /*2cf0*/  LOP3.LUT R0, R25, 0x80000000, R0, 0x48, !PT ;  /* 0x8000000019007812 */ /* 0x000fe200078e4800 */
[----:B------:R-:W-:Y:S06]  /*2d00*/  BRA `(.L_x_7314) ;  /* 0x00000000000c7947 */ /* 0x000fec0003800000 */
.L_x_7307:
[----:B------:R-:W0:Y:S01]  /*2d10*/  MUFU.RSQ R0, -QNAN ;  /* 0xffc0000000007908 */ /* 0x000e220000001400 */
[----:B------:R-:W-:Y:S05]  /*2d20*/  BRA `(.L_x_7314) ;  /* 0x0000000000047947 */ /* 0x000fea0003800000 */
.L_x_7306:
[----:B------:R-:W-:-:S07]  /*2d30*/  FADD.FTZ R0, R0, R11 ;  /* 0x0000000b00007221 */ /* 0x000fce0000010000 */
.L_x_7314:
[----:B------:R-:W-:Y:S05]  /*2d40*/  BSYNC.RECONVERGENT B1 ;  /* 0x0000000000017941 */ /* 0x000fea0003800200 */
.L_x_7304:
[----:B------:R-:W-:Y:S01]  /*2d50*/  HFMA2 R13, -RZ, RZ, 0, 0 ;  /* 0x00000000ff0d7431 */ /* 0x000fe200000001ff */
[----:B------:R-:W-:-:S04]  /*2d60*/  MOV R12, R22 ;  /* 0x00000016000c7202 */ /* 0x000fc80000000f00 */
[----:B0-----:R-:W-:Y:S05]  /*2d70*/  RET.REL.NODEC R12 `(_Z15SoftmaxWarpImplI10DirectLoadI13__nv_bfloat16fE11DirectStoreIfS1_EfLi2ELi10ELi32ELi1ELb0EL9Algorithm0EEvT_T0_ll) ;  /* 0xffffffd00ca07950 */ /* 0x001fea0003c3ffff */
.L_x_7315:
        /* <DEDUP_REMOVED lines=16> */
.L_x_25584:


//--------------------- .text._Z15SoftmaxWarpImplI10DirectLoadI13__nv_bfloat16fE11DirectStoreIfS1_EfLi2ELi8ELi32ELi1ELb1EL9Algorithm0EEvT_T0_ll --------------------------
	.section	.text._Z15SoftmaxWarpImplI10DirectLoadI13__nv_bfloat16fE11DirectStoreIfS1_EfLi2ELi8ELi32ELi1ELb1EL9Algorithm0EEvT_T0_ll,"ax",@progbits
	.align	128
        .global         _Z15SoftmaxWarpImplI10DirectLoadI13__nv_bfloat16fE11DirectStoreIfS1_EfLi2ELi8ELi32ELi1ELb1EL9Algorithm0EEvT_T0_ll
        .type           _Z15SoftmaxWarpImplI10DirectLoadI13__nv_bfloat16fE11DirectStoreIfS1_EfLi2ELi8ELi32ELi1ELb1EL9Algorithm0EEvT_T0_ll,@function
        .size           _Z15SoftmaxWarpImplI10DirectLoadI13__nv_bfloat16fE11DirectStoreIfS1_EfLi2ELi8ELi32ELi1ELb1EL9Algorithm0EEvT_T0_ll,(.L_x_25585 - _Z15SoftmaxWarpImplI10DirectLoadI13__nv_bfloat16fE11DirectStoreIfS1_EfLi2ELi8ELi32ELi1ELb1EL9Algorithm0EEvT_T0_ll)
        .other          _Z15SoftmaxWarpImplI10DirectLoadI13__nv_bfloat16fE11DirectStoreIfS1_EfLi2ELi8ELi32ELi1ELb1EL9Algorithm0EEvT_T0_ll,@"STO_CUDA_ENTRY STV_DEFAULT"
_Z15SoftmaxWarpImplI10DirectLoadI13__nv_bfloat16fE11DirectStoreIfS1_EfLi2ELi8ELi32ELi1ELb1EL9Algorithm0EEvT_T0_ll:
.text._Z15SoftmaxWarpImplI10DirectLoadI13__nv_bfloat16fE11DirectStoreIfS1_EfLi2ELi8ELi32ELi1ELb1EL9Algorithm0EEvT_T0_ll:
        /* <DEDUP_REMOVED lines=24> */
.L_x_7316:
        /* <DEDUP_REMOVED lines=16> */
[----:B------:R-:W-:-:S07]  /*0280*/  IADD3 R10, PT, PT, R22, 0xc0, RZ ;  /* 0x000000c0160a7810 */ /* 0x000fce0007ffe0ff */
.L_x_7342:
[----:B-1-3--:R-:W1:Y:S01]  /*0290*/  LDC.64 R6, c[0x0][0x388] ;  /* 0x0000e200ff067b82 */ /* 0x00ae620000000a00 */
[----:B------:R-:W-:Y:S02]  /*02a0*/  ISETP.GE.U32.AND P0, PT, R22, UR40, PT ;  /* 0x0000002816007c0c */ /* 0x000fe4000bf06070 */
[----:B------:R-:W-:Y:S02]  /*02b0*/  ISETP.GE.U32.AND P1, PT, R20, UR40, PT ;  /* 0x0000002814007c0c */ /* 0x000fe4000bf26070 */
[----:B------:R-:W-:Y:S02]  /*02c0*/  ISETP.GE.AND.EX P0, PT, RZ, UR41, PT, P0 ;  /* 0x00000029ff007c0c */ /* 0x000fe4000bf06300 */
[----:B------:R-:W-:Y:S01]  /*02d0*/  ISETP.GE.U32.AND P2, PT, R18, UR40, PT ;  /* 0x0000002812007c0c */ /* 0x000fe2000bf46070 */
[----:B------:R-:W3:Y:S01]  /*02e0*/  LDC.64 R26, c[0x0][0x388] ;  /* 0x0000e200ff1a7b82 */ /* 0x000ee20000000a00 */
[----:B------:R-:W-:Y:S02]  /*02f0*/  ISETP.GE.AND.EX P1, PT, RZ, UR41, PT, P1 ;  /* 0x00000029ff007c0c */ /* 0x000fe4000bf26310 */
[----:B------:R-:W-:-:S02]  /*0300*/  ISETP.GE.AND.EX P2, PT, RZ, UR41, PT, P2 ;  /* 0x00000029ff007c0c */ /* 0x000fc4000bf46320 */
[----:B------:R-:W-:-:S03]  /*0310*/  ISETP.GE.U32.AND P3, PT, R10, UR40, PT ;  /* 0x000000280a007c0c */ /* 0x000fc6000bf66070 */
[----:B--2-4-:R-:W4:Y:S01]  /*0320*/  LDC.64 R14, c[0x0][0x388] ;  /* 0x0000e200ff0e7b82 */ /* 0x014f220000000a00 */
[----:B------:R-:W-:Y:S02]  /*0330*/  ISETP.GE.AND.EX P3, PT, RZ, UR41, PT, P3 ;  /* 0x00000029ff007c0c */ /* 0x000fe4000bf66330 */
[----:B------:R-:W-:Y:S02]  /*0340*/  @!P0 MOV R23, RZ ;  /* 0x000000ff00178202 */ /* 0x000fe40000000f00 */
[----:B--2---:R-:W-:Y:S02]  /*0350*/  @!P0 R2UR UR4, R16 ;  /* 0x00000000100482ca */ /* 0x004fe400000e0000 */
[----:B------:R-:W-:Y:S01]  /*0360*/  @!P1 MOV R21, RZ ;  /* 0x000000ff00159202 */ /* 0x000fe20000000f00 */
[-C--:B-1----:R-:W-:Y:S01]  /*0370*/  @!P0 IMAD R0, R9, R6.reuse, RZ ;  /* 0x0000000609008224 */ /* 0x082fe200078e02ff */
[----:B------:R-:W1:Y:S01]  /*0380*/  LDC.64 R2, c[0x0][0x380] ;  /* 0x0000e000ff027b82 */ /* 0x000e620000000a00 */
[----:B------:R-:W-:Y:S01]  /*0390*/  @!P0 IMAD.WIDE.U32 R4, R19, R6, R22 ;  /* 0x0000000613048225 */ /* 0x000fe200078e0016 */
[----:B------:R-:W-:-:S02]  /*03a0*/  @!P0 R2UR UR5, R17 ;  /* 0x00000000110582ca */ /* 0x000fc400000e0000 */
[----:B------:R-:W-:Y:S01]  /*03b0*/  @!P1 R2UR UR6, R16 ;  /* 0x00000000100692ca */ /* 0x000fe200000e0000 */
[----:B------:R-:W-:Y:S01]  /*03c0*/  @!P0 IMAD R7, R19, R7, R0 ;  /* 0x0000000713078224 */ /* 0x000fe200078e0200 */
[----:B------:R-:W-:Y:S01]  /*03d0*/  @!P1 R2UR UR7, R17 ;  /* 0x00000000110792ca */ /* 0x000fe200000e0000 */
[----:B---3--:R-:W-:Y:S01]  /*03e0*/  @!P1 IMAD R6, R9, R26, RZ ;  /* 0x0000001a09069224 */ /* 0x008fe200078e02ff */
[----:B------:R-:W2:Y:S01]  /*03f0*/  LDC.64 R12, c[0x0][0x388] ;  /* 0x0000e200ff0c7b82 */ /* 0x000ea20000000a00 */
[----:B------:R-:W-:Y:S01]  /*0400*/  @!P0 IMAD.IADD R23, R5, 0x1, R7 ;  /* 0x0000000105178824 */ /* 0x000fe200078e0207 */
[----:B------:R-:W-:Y:S01]  /*0410*/  @!P2 MOV R7, RZ ;  /* 0x000000ff0007a202 */ /* 0x000fe20000000f00 */
[C---:B------:R-:W-:Y:S01]  /*0420*/  @!P1 IMAD R25, R19.reuse, R27, R6 ;  /* 0x0000001b13199224 */ /* 0x040fe200078e0206 */
[----:B------:R-:W-:Y:S01]  /*0430*/  @!P2 MOV R6, R18 ;  /* 0x000000120006a202 */ /* 0x000fe20000000f00 */
[----:B------:R-:W-:Y:S01]  /*0440*/  @!P1 IMAD.WIDE.U32 R26, R19, R26, R20 ;  /* 0x0000001a131a9225 */ /* 0x000fe200078e0014 */
[----:B------:R-:W-:-:S02]  /*0450*/  @!P0 LEA.HI R0, P4, R23, R4, RZ, 0x1 ;  /* 0x0000000417008211 */ /* 0x000fc400078908ff */
[----:B------:R-:W-:Y:S01]  /*0460*/  @!P2 R2UR UR8, R16 ;  /* 0x000000001008a2ca */ /* 0x000fe200000e0000 */
[----:B----4-:R-:W-:Y:S01]  /*0470*/  @!P2 IMAD R4, R9, R14, RZ ;  /* 0x0000000e0904a224 */ /* 0x010fe200078e02ff */
[----:B------:R-:W-:Y:S01]  /*0480*/  @!P0 SHF.L.U32 R11, R0, 0x1, RZ ;  /* 0x00000001000b8819 */ /* 0x000fe200000006ff */
[----:B------:R-:W-:Y:S01]  /*0490*/  @!P1 IMAD.IADD R21, R25, 0x1, R27 ;  /* 0x0000000119159824 */ /* 0x000fe200078e021b */
[----:B------:R-:W-:Y:S01]  /*04a0*/  @!P2 R2UR UR9, R17 ;  /* 0x000000001109a2ca */ /* 0x000fe200000e0000 */
[----:B------:R-:W-:Y:S01]  /*04b0*/  @!P2 IMAD R29, R19, R15, R4 ;  /* 0x0000000f131da224 */ /* 0x000fe200078e0204 */
[----:B------:R-:W-:Y:S01]  /*04c0*/  @!P0 LOP3.LUT R11, R11, 0xfffffffc, RZ, 0xc0, !PT ;  /* 0xfffffffc0b0b8812 */ /* 0x000fe200078ec0ff */
[----:B------:R-:W3:Y:S01]  /*04d0*/  LDC.64 R4, c[0x0][0x380] ;  /* 0x0000e000ff047b82 */ /* 0x000ee20000000a00 */
[----:B------:R-:W-:Y:S01]  /*04e0*/  @!P0 IMAD.X R23, RZ, RZ, R23, P4 ;  /* 0x000000ffff178224 */ /* 0x000fe200020e0617 */
[----:B------:R-:W-:Y:S01]  /*04f0*/  @!P1 LEA.HI R8, P5, R21, R26, RZ, 0x1 ;  /* 0x0000001a15089211 */ /* 0x000fe200078b08ff */
[----:B------:R-:W-:Y:S01]  /*0500*/  @!P2 IMAD.WIDE.U32 R14, R19, R14, R6 ;  /* 0x0000000e130ea225 */ /* 0x000fe200078e0006 */
[----:B-1----:R-:W-:-:S02]  /*0510*/  @!P0 IADD3 R2, P4, PT, R11, R2, RZ ;  /* 0x000000020b028210 */ /* 0x002fc40007f9e0ff */
[----:B------:R-:W-:Y:S01]  /*0520*/  @!P0 SHF.L.U64.HI R0, R0, 0x1, R23 ;  /* 0x0000000100008819 */ /* 0x000fe20000010217 */
[----:B------:R-:W-:Y:S01]  /*0530*/  @!P1 IMAD.X R21, RZ, RZ, R21, P5 ;  /* 0x000000ffff159224 */ /* 0x000fe200028e0615 */
[----:B------:R-:W1:Y:S01]  /*0540*/  LDC.64 R6, c[0x0][0x380] ;  /* 0x0000e000ff067b82 */ /* 0x000e620000000a00 */
[-C--:B--2---:R-:W-:Y:S01]  /*0550*/  @!P3 IMAD R26, R9, R12.reuse, RZ ;  /* 0x0000000c091ab224 */ /* 0x084fe200078e02ff */
[----:B------:R-:W-:Y:S02]  /*0560*/  @!P3 MOV R11, RZ ;  /* 0x000000ff000bb202 */ /* 0x000fe40000000f00 */
[----:B------:R-:W-:Y:S01]  /*0570*/  @!P2 IADD3 R15, PT, PT, R29, R15, RZ ;  /* 0x0000000f1d0fa210 */ /* 0x000fe20007ffe0ff */
[C---:B------:R-:W-:Y:S01]  /*0580*/  @!P3 IMAD R23, R19.reuse, R13, R26 ;  /* 0x0000000d1317b224 */ /* 0x040fe200078e021a */
[----:B------:R-:W-:Y:S01]  /*0590*/  @!P0 IADD3.X R3, PT, PT, R0, R3, RZ, P4, !PT ;  /* 0x0000000300038210 */ /* 0x000fe200027fe4ff */
[----:B------:R-:W-:Y:S01]  /*05a0*/  @!P3 IMAD.WIDE.U32 R26, R19, R12, R10 ;  /* 0x0000000c131ab225 */ /* 0x000fe200078e000a */
[C---:B------:R-:W-:Y:S01]  /*05b0*/  @!P1 SHF.L.U64.HI R0, R8.reuse, 0x1, R21 ;  /* 0x0000000108009819 */ /* 0x040fe20000010215 */
[----:B------:R-:W2:Y:S01]  /*05c0*/  LDC.64 R12, c[0x0][0x380] ;  /* 0x0000e000ff0c7b82 */ /* 0x000ea20000000a00 */
[----:B------:R-:W-:Y:S01]  /*05d0*/  @!P1 SHF.L.U32 R8, R8, 0x1, RZ ;  /* 0x0000000108089819 */ /* 0x000fe200000006ff */
[----:B------:R-:W4:Y:S01]  /*05e0*/  @!P0 LDG.E R2, desc[UR4][R2.64] ;  /* 0x0000000402028981 */ /* 0x000f22000c1e1900 */
[----:B------:R-:W-:-:S02]  /*05f0*/  @!P2 LEA.HI R14, P4, R15, R14, RZ, 0x1 ;  /* 0x0000000e0f0ea211 */ /* 0x000fc400078908ff */
[----:B------:R-:W-:Y:S02]  /*0600*/  @!P1 LOP3.LUT R11, R8, 0xfffffffc, RZ, 0xc0, !PT ;  /* 0xfffffffc080b9812 */ /* 0x000fe400078ec0ff */
[----:B------:R-:W-:Y:S01]  /*0610*/  @!P2 IADD3.X R21, PT, PT, RZ, R15, RZ, P4, !PT ;  /* 0x0000000fff15a210 */ /* 0x000fe200027fe4ff */
[----:B------:R-:W-:Y:S01]  /*0620*/  @!P2 IMAD.SHL.U32 R8, R14, 0x2, RZ ;  /* 0x000000020e08a824 */ /* 0x000fe200078e00ff */
[----:B---3--:R-:W-:Y:S02]  /*0630*/  @!P1 IADD3 R4, P4, PT, R11, R4, RZ ;  /* 0x000000040b049210 */ /* 0x008fe40007f9e0ff */
[----:B------:R-:W-:Y:S02]  /*0640*/  @!P3 IADD3 R11, PT, PT, R23, R27, RZ ;  /* 0x0000001b170bb210 */ /* 0x000fe40007ffe0ff */
[----:B------:R-:W-:Y:S02]  /*0650*/  @!P2 LOP3.LUT R15, R8, 0xfffffffc, RZ, 0xc0, !PT ;  /* 0xfffffffc080fa812 */ /* 0x000fe400078ec0ff */
[----:B------:R-:W-:Y:S01]  /*0660*/  @!P3 LEA.HI R26, P6, R11, R26, RZ, 0x1 ;  /* 0x0000001a0b1ab211 */ /* 0x000fe200078d08ff */
[----:B------:R-:W-:Y:S01]  /*0670*/  @!P1 IMAD.X R5, R0, 0x1, R5, P4 ;  /* 0x0000000100059824 */ /* 0x000fe200020e0605 */
[----:B------:R-:W-:-:S02]  /*0680*/  @!P2 SHF.L.U64.HI R8, R14, 0x1, R21 ;  /* 0x000000010e08a819 */ /* 0x000fc40000010215 */
[----:B-1----:R-:W-:Y:S02]  /*0690*/  @!P2 IADD3 R14, P5, PT, R15, R6, RZ ;  /* 0x000000060f0ea210 */ /* 0x002fe40007fbe0ff */
[----:B------:R-:W-:Y:S01]  /*06a0*/  @!P3 SHF.L.U32 R0, R26, 0x1, RZ ;  /* 0x000000011a00b819 */ /* 0x000fe200000006ff */
[----:B------:R-:W-:Y:S01]  /*06b0*/  @!P3 IMAD.X R11, RZ, RZ, R11, P6 ;  /* 0x000000ffff0bb224 */ /* 0x000fe200030e060b */
[----:B------:R-:W-:Y:S01]  /*06c0*/  @!P2 IADD3.X R15, PT, PT, R8, R7, RZ, P5, !PT ;  /* 0x00000007080fa210 */ /* 0x000fe20002ffe4ff */
[----:B------:R1:W3:Y:S01]  /*06d0*/  @!P1 LDG.E R5, desc[UR6][R4.64] ;  /* 0x0000000604059981 */ /* 0x0002e2000c1e1900 */
[----:B------:R-:W-:Y:S02]  /*06e0*/  @!P3 R2UR UR4, R16 ;  /* 0x000000001004b2ca */ /* 0x000fe400000e0000 */
[----:B------:R-:W-:Y:S01]  /*06f0*/  @!P3 R2UR UR5, R17 ;  /* 0x000000001105b2ca */ /* 0x000fe200000e0000 */
[----:B------:R-:W5:Y:S01]  /*0700*/  @!P2 LDG.E R14, desc[UR8][R14.64] ;  /* 0x000000080e0ea981 */ /* 0x000f62000c1e1900 */
[----:B------:R-:W-:-:S02]  /*0710*/  @!P3 LOP3.LUT R7, R0, 0xfffffffc, RZ, 0xc0, !PT ;  /* 0xfffffffc0007b812 */ /* 0x000fc400078ec0ff */
[----:B------:R-:W-:Y:S02]  /*0720*/  @!P3 SHF.L.U64.HI R0, R26, 0x1, R11 ;  /* 0x000000011a00b819 */ /* 0x000fe4000001020b */
[----:B--2---:R-:W-:-:S04]  /*0730*/  @!P3 IADD3 R12, P4, PT, R7, R12, RZ ;  /* 0x0000000c070cb210 */ /* 0x004fc80007f9e0ff */
[----:B------:R-:W-:-:S05]  /*0740*/  @!P3 IADD3.X R13, PT, PT, R0, R13, RZ, P4, !PT ;  /* 0x0000000d000db210 */ /* 0x000fca00027fe4ff */
[----:B------:R2:W5:Y:S01]  /*0750*/  @!P3 LDG.E R12, desc[UR4][R12.64] ;  /* 0x000000040c0cb981 */ /* 0x000562000c1e1900 */
[----:B------:R-:W-:Y:S01]  /*0760*/  IMAD.MOV.U32 R25, RZ, RZ, -0x800000 ;  /* 0xff800000ff197424 */ /* 0x000fe200078e00ff */
[----:B------:R-:W-:Y:S02]  /*0770*/  MOV R27, 0xff800000 ;  /* 0xff800000001b7802 */ /* 0x000fe40000000f00 */
[----:B------:R-:W-:Y:S02]  /*0780*/  MOV R23, 0xff800000 ;  /* 0xff80000000177802 */ /* 0x000fe40000000f00 */
[----:B-1----:R-:W-:Y:S02]  /*0790*/  MOV R4, 0xff800000 ;  /* 0xff80000000047802 */ /* 0x002fe40000000f00 */
[----:B--2---:R-:W-:Y:S02]  /*07a0*/  MOV R13, 0xff800000 ;  /* 0xff800000000d7802 */ /* 0x004fe40000000f00 */
[----:B------:R-:W-:Y:S01]  /*07b0*/  MOV R6, 0xff800000 ;  /* 0xff80000000067802 */ /* 0x000fe20000000f00 */
[----:B------:R-:W-:Y:S01]  /*07c0*/  IMAD.MOV.U32 R21, RZ, RZ, -0x800000 ;  /* 0xff800000ff157424 */ /* 0x000fe200078e00ff */
[----:B------:R-:W-:Y:S01]  /*07d0*/  MOV R26, 0xff800000 ;  /* 0xff800000001a7802 */ /* 0x000fe20000000f00 */
[----:B------:R-:W-:Y:S01]  /*07e0*/  UMOV UR4, 0xffffffff ;  /* 0xffffffff00047882 */ /* 0x000fe20000000000 */
[----:B----4-:R-:W-:-:S02]  /*07f0*/  @!P0 PRMT R0, R2, 0x7632, R0 ;  /* 0x0000763202008816 */ /* 0x010fc40000000000 */
[----:B------:R-:W-:-:S03]  /*0800*/  @!P0 SHF.L.U32 R27, R2, 0x10, RZ ;  /* 0x00000010021b8819 */ /* 0x000fc600000006ff */
[----:B------:R-:W-:-:S05]  /*0810*/  @!P0 IMAD.U32 R25, R0, 0x10000, RZ ;  /* 0x0001000000198824 */ /* 0x000fca00078e00ff */
[----:B------:R-:W-:Y:S02]  /*0820*/  @!P0 FMNMX3 R13, R27, -INF , R25, !PT ;  /* 0xff8000001b0d8876 */ /* 0x000fe40007800019 */
[C---:B---3--:R-:W-:Y:S01]  /*0830*/  @!P1 PRMT R0, R5.reuse, 0x7632, R0 ;  /* 0x0000763205009816 */ /* 0x048fe20000000000 */
[----:B------:R-:W-:Y:S01]  /*0840*/  @!P1 IMAD.U32 R23, R5, 0x10000, RZ ;  /* 0x0001000005179824 */ /* 0x000fe200078e00ff */
[----:B-----5:R-:W-:-:S03]  /*0850*/  @!P2 PRMT R2, R14, 0x7632, R2 ;  /* 0x000076320e02a816 */ /* 0x020fc60000000002 */
[----:B------:R-:W-:Y:S01]  /*0860*/  @!P1 IMAD.U32 R4, R0, 0x10000, RZ ;  /* 0x0001000000049824 */ /* 0x000fe200078e00ff */
[----:B------:R-:W-:Y:S02]  /*0870*/  MOV R5, 0xff800000 ;  /* 0xff80000000057802 */ /* 0x000fe40000000f00 */
[----:B------:R-:W-:Y:S02]  /*0880*/  @!P2 SHF.L.U32 R5, R14, 0x10, RZ ;  /* 0x000000100e05a819 */ /* 0x000fe400000006ff */
[----:B------:R-:W-:Y:S02]  /*0890*/  @!P2 SHF.L.U32 R6, R2, 0x10, RZ ;  /* 0x000000100206a819 */ /* 0x000fe400000006ff */
[----:B------:R-:W-:Y:S02]  /*08a0*/  @!P1 FMNMX3 R13, R13, R23, R4, !PT ;  /* 0x000000170d0d9276 */ /* 0x000fe40007800004 */
[C---:B------:R-:W-:Y:S02]  /*08b0*/  @!P3 PRMT R0, R12.reuse, 0x7632, R0 ;  /* 0x000076320c00b816 */ /* 0x040fe40000000000 */
[----:B------:R-:W-:-:S02]  /*08c0*/  @!P3 SHF.L.U32 R26, R12, 0x10, RZ ;  /* 0x000000100c1ab819 */ /* 0x000fc400000006ff */
[----:B------:R-:W-:Y:S02]  /*08d0*/  @!P3 SHF.L.U32 R21, R0, 0x10, RZ ;  /* 0x000000100015b819 */ /* 0x000fe400000006ff */
[----:B------:R-:W-:-:S04]  /*08e0*/  @!P2 FMNMX3 R13, R13, R5, R6, !PT ;  /* 0x000000050d0da276 */ /* 0x000fc80007800006 */
[----:B------:R-:W-:Y:S01]  /*08f0*/  @!P3 FMNMX3 R13, R13, R26, R21, !PT ;  /* 0x0000001a0d0db276 */ /* 0x000fe20007800015 */
        /* <DEDUP_REMOVED lines=27> */
[----:B------:R-:W-:Y:S01]  /*0ab0*/  FADD R21, -R14, R21 ;  /* 0x000000150e157221 */ /* 0x000fe20000000100 */
[-C--:B------:R-:W-:Y:S01]  /*0ac0*/  FFMA.SAT R30, R15, R8.reuse, 0.5 ;  /* 0x3f0000000f1e7423 */ /* 0x080fe20000002008 */
[----:B------:R-:W-:Y:S01]  /*0ad0*/  FFMA R4, R27, 1.4426950216293334961, -R4 ;  /* 0x3fb8aa3b1b047823 */ /* 0x000fe20000000804 */
[----:B------:R-:W-:Y:S01]  /*0ae0*/  FFMA R14, R25, 1.4426950216293334961, -R6 ;  /* 0x3fb8aa3b190e7823 */ /* 0x000fe20000000806 */
[-C--:B------:R-:W-:Y:S01]  /*0af0*/  FFMA.RM R6, R12, R7.reuse, 12582913 ;  /* 0x4b4000010c067423 */ /* 0x080fe20000004007 */
[-C--:B------:R-:W-:Y:S01]  /*0b00*/  FFMA.SAT R26, R11, R8.reuse, 0.5 ;  /* 0x3f0000000b1a7423 */ /* 0x080fe20000002008 */
[----:B------:R-:W-:Y:S01]  /*0b10*/  FFMA R28, R27, 1.925963033500011079e-08, R4 ;  /* 0x32a570601b1c7823 */ /* 0x000fe20000000004 */
[----:B------:R-:W-:Y:S01]  /*0b20*/  FFMA R14, R25, 1.925963033500011079e-08, R14 ;  /* 0x32a57060190e7823 */ /* 0x000fe2000000000e */
[----:B------:R-:W-:Y:S01]  /*0b30*/  FADD R4, R6, -12583039 ;  /* 0xcb40007f06047421 */ /* 0x000fe20000000000 */
[-C--:B------:R-:W-:Y:S01]  /*0b40*/  FFMA.RM R3, R26, R7.reuse, 12582913 ;  /* 0x4b4000011a037423 */ /* 0x080fe20000004007 */
[----:B------:R-:W-:Y:S01]  /*0b50*/  FFMA.SAT R32, R21, R8, 0.5 ;  /* 0x3f00000015207423 */ /* 0x000fe20000002008 */
[----:B------:R-:W-:Y:S01]  /*0b60*/  SHF.L.U32 R0, R0, 0x17, RZ ;  /* 0x0000001700007819 */ /* 0x000fe200000006ff */
[----:B------:R-:W-:Y:S01]  /*0b70*/  FFMA R12, R23, 1.4426950216293334961, -R4 ;  /* 0x3fb8aa3b170c7823 */ /* 0x000fe20000000804 */
[----:B------:R-:W-:Y:S01]  /*0b80*/  FFMA.RM R4, R30, R7, 12582913 ;  /* 0x4b4000011e047423 */ /* 0x000fe20000004007 */
[----:B------:R-:W-:Y:S01]  /*0b90*/  FADD R26, R3, -12583039 ;  /* 0xcb40007f031a7421 */ /* 0x000fe20000000000 */
[----:B------:R-:W-:Y:S01]  /*0ba0*/  SHF.L.U32 R2, R2, 0x17, RZ ;  /* 0x0000001702027819 */ /* 0x000fe200000006ff */
[----:B------:R-:W-:Y:S01]  /*0bb0*/  FFMA R12, R23, 1.925963033500011079e-08, R12 ;  /* 0x32a57060170c7823 */ /* 0x000fe2000000000c */
[----:B------:R-:W-:Y:S01]  /*0bc0*/  FADD R30, R4, -12583039 ;  /* 0xcb40007f041e7421 */ /* 0x000fe20000000000 */
[----:B------:R-:W-:Y:S01]  /*0bd0*/  FFMA R26, R11, 1.4426950216293334961, -R26 ;  /* 0x3fb8aa3b0b1a7823 */ /* 0x000fe2000000081a */
[----:B------:R-:W1:Y:S02]  /*0be0*/  MUFU.EX2 R23, R28 ;  /* 0x0000001c00177308 */ /* 0x000e640000000800 */
[----:B------:R-:W-:Y:S01]  /*0bf0*/  FFMA R30, R15, 1.4426950216293334961, -R30 ;  /* 0x3fb8aa3b0f1e7823 */ /* 0x000fe2000000081e */
[----:B------:R-:W-:-:S03]  /*0c00*/  FFMA R26, R11, 1.925963033500011079e-08, R26 ;  /* 0x32a570600b1a7823 */ /* 0x000fc6000000001a */
[----:B------:R-:W-:Y:S01]  /*0c10*/  FFMA R25, R15, 1.925963033500011079e-08, R30 ;  /* 0x32a570600f197823 */ /* 0x000fe2000000001e */
[----:B------:R-:W-:Y:S01]  /*0c20*/  FFMA.SAT R30, R13, R8, 0.5 ;  /* 0x3f0000000d1e7423 */ /* 0x000fe20000002008 */
[----:B------:R-:W2:Y:S03]  /*0c30*/  MUFU.EX2 R15, R14 ;  /* 0x0000000e000f7308 */ /* 0x000ea60000000800 */
[----:B------:R-:W-:-:S04]  /*0c40*/  FFMA.RM R11, R30, R7, 12582913 ;  /* 0x4b4000011e0b7423 */ /* 0x000fc80000004007 */
[----:B------:R-:W-:Y:S01]  /*0c50*/  FADD R30, R11, -12583039 ;  /* 0xcb40007f0b1e7421 */ /* 0x000fe20000000000 */
[----:B------:R-:W3:Y:S01]  /*0c60*/  MUFU.EX2 R12, R12 ;  /* 0x0000000c000c7308 */ /* 0x000ee20000000800 */
[----:B-1----:R-:W-:Y:S01]  /*0c70*/  FMUL R0, R0, R23 ;  /* 0x0000001700007220 */ /* 0x002fe20000400000 */
[----:B------:R-:W-:Y:S02]  /*0c80*/  IMAD.SHL.U32 R23, R6, 0x800000, RZ ;  /* 0x0080000006177824 */ /* 0x000fe400078e00ff */
[----:B------:R-:W-:Y:S01]  /*0c90*/  FFMA R30, R13, 1.4426950216293334961, -R30 ;  /* 0x3fb8aa3b0d1e7823 */ /* 0x000fe2000000081e */
[----:B------:R-:W-:-:S03]  /*0ca0*/  SHF.L.U32 R11, R11, 0x17, RZ ;  /* 0x000000170b0b7819 */ /* 0x000fc600000006ff */
[----:B------:R-:W-:Y:S01]  /*0cb0*/  FFMA R27, R13, 1.925963033500011079e-08, R30 ;  /* 0x32a570600d1b7823 */ /* 0x000fe2000000001e */
[----:B------:R-:W-:Y:S01]  /*0cc0*/  FFMA.SAT R30, R5, R8, 0.5 ;  /* 0x3f000000051e7423 */ /* 0x000fe20000002008 */
[----:B------:R1:W4:Y:S01]  /*0cd0*/  MUFU.EX2 R13, R26 ;  /* 0x0000001a000d7308 */ /* 0x0003220000000800 */
[----:B--2---:R-:W-:Y:S01]  /*0ce0*/  FMUL R2, R2, R15 ;  /* 0x0000000f02027220 */ /* 0x004fe20000400000 */
[----:B------:R-:W-:Y:S01]  /*0cf0*/  FADD R15, RZ, R0 ;  /* 0x00000000ff0f7221 */ /* 0x000fe20000000000 */
[-C--:B------:R-:W-:Y:S01]  /*0d00*/  FFMA.RM R8, R30, R7.reuse, 12582913 ;  /* 0x4b4000011e087423 */ /* 0x080fe20000004007 */
[----:B------:R-:W-:Y:S02]  /*0d10*/  FFMA.RM R7, R32, R7, 12582913 ;  /* 0x4b40000120077423 */ /* 0x000fe40000004007 */
[----:B------:R-:W-:Y:S01]  /*0d20*/  FADD R6, R15, R2 ;  /* 0x000000020f067221 */ /* 0x000fe20000000000 */
[----:B------:R-:W-:Y:S01]  /*0d30*/  FADD R28, R8, -12583039 ;  /* 0xcb40007f081c7421 */ /* 0x000fe20000000000 */
[----:B------:R-:W-:Y:S01]  /*0d40*/  FADD R14, R7, -12583039 ;  /* 0xcb40007f070e7421 */ /* 0x000fe20000000000 */
[----:B-1----:R-:W-:Y:S01]  /*0d50*/  SHF.L.U32 R26, R3, 0x17, RZ ;  /* 0x00000017031a7819 */ /* 0x002fe200000006ff */
[----:B---3--:R-:W-:Y:S01]  /*0d60*/  FMUL R3, R23, R12 ;  /* 0x0000000c17037220 */ /* 0x008fe20000400000 */
[----:B------:R-:W-:Y:S01]  /*0d70*/  FFMA R28, R5, 1.4426950216293334961, -R28 ;  /* 0x3fb8aa3b051c7823 */ /* 0x000fe2000000081c */
[----:B------:R-:W-:Y:S01]  /*0d80*/  FFMA R14, R21, 1.4426950216293334961, -R14 ;  /* 0x3fb8aa3b150e7823 */ /* 0x000fe2000000080e */
[----:B------:R-:W-:Y:S01]  /*0d90*/  SHF.L.U32 R12, R4, 0x17, RZ ;  /* 0x00000017040c7819 */ /* 0x000fe200000006ff */
[----:B------:R-:W-:-:S02]  /*0da0*/  IMAD.SHL.U32 R8, R8, 0x800000, RZ ;  /* 0x0080000008087824 */ /* 0x000fc400078e00ff */
[----:B------:R-:W-:Y:S01]  /*0db0*/  FFMA R28, R5, 1.925963033500011079e-08, R28 ;  /* 0x32a57060051c7823 */ /* 0x000fe2000000001c */
[----:B------:R-:W-:Y:S01]  /*0dc0*/  FFMA R29, R21, 1.925963033500011079e-08, R14 ;  /* 0x32a57060151d7823 */ /* 0x000fe2000000000e */
[----:B------:R-:W1:Y:S01]  /*0dd0*/  MUFU.EX2 R5, R25 ;  /* 0x0000001900057308 */ /* 0x000e620000000800 */
[----:B----4-:R-:W-:Y:S01]  /*0de0*/  FMUL R4, R26, R13 ;  /* 0x0000000d1a047220 */ /* 0x010fe20000400000 */
[----:B------:R-:W-:-:S06]  /*0df0*/  FADD R13, R6, R3 ;  /* 0x00000003060d7221 */ /* 0x000fcc0000000000 */
[----:B------:R-:W2:Y:S08]  /*0e00*/  MUFU.EX2 R14, R27 ;  /* 0x0000001b000e7308 */ /* 0x000eb00000000800 */
[----:B------:R-:W3:Y:S01]  /*0e10*/  MUFU.EX2 R21, R28 ;  /* 0x0000001c00157308 */ /* 0x000ee20000000800 */
[----:B-1----:R-:W-:Y:S01]  /*0e20*/  FMUL R5, R12, R5 ;  /* 0x000000050c057220 */ /* 0x002fe20000400000 */
[----:B------:R-:W-:Y:S01]  /*0e30*/  FADD R12, R13, R4 ;  /* 0x000000040d0c7221 */ /* 0x000fe20000000000 */
[----:B------:R-:W-:-:S05]  /*0e40*/  SHF.L.U32 R13, R7, 0x17, RZ ;  /* 0x00000017070d7819 */ /* 0x000fca00000006ff */
[----:B------:R-:W1:Y:S01]  /*0e50*/  MUFU.EX2 R30, R29 ;  /* 0x0000001d001e7308 */ /* 0x000e620000000800 */
[----:B--2---:R-:W-:Y:S01]  /*0e60*/  FMUL R6, R11, R14 ;  /* 0x0000000e0b067220 */ /* 0x004fe20000400000 */
[----:B------:R-:W-:-:S04]  /*0e70*/  FADD R11, R12, R5 ;  /* 0x000000050c0b7221 */ /* 0x000fc80000000000 */
[----:B------:R-:W-:Y:S01]  /*0e80*/  FADD R12, R11, R6 ;  /* 0x000000060b0c7221 */ /* 0x000fe20000000000 */
[----:B---3--:R-:W-:Y:S01]  /*0e90*/  FMUL R7, R8, R21 ;  /* 0x0000001508077220 */ /* 0x008fe20000400000 */
        /* <DEDUP_REMOVED lines=12> */
.L_x_7354:
        /* <DEDUP_REMOVED lines=11> */
[----:B01----:R-:W-:Y:S05]  /*1010*/  CALL.REL.NOINC `($__internal_133_$__cuda_sm3x_div_rn_noftz_f32_slowpath) ;  /* 0x0000001400447944 */ /* 0x003fea0003c00000 */
[----:B------:R-:W-:-:S07]  /*1020*/  MOV R14, R0 ;  /* 0x00000000000e7202 */ /* 0x000fce0000000f00 */
.L_x_7319:
[----:B------:R-:W-:Y:S05]  /*1030*/  BSYNC.RECONVERGENT B0 ;  /* 0x0000000000007941 */ /* 0x000fea0003800200 */
.L_x_7318:
        /* <DEDUP_REMOVED lines=11> */
[----:B01----:R-:W-:Y:S05]  /*10f0*/  CALL.REL.NOINC `($__internal_133_$__cuda_sm3x_div_rn_noftz_f32_slowpath) ;  /* 0x00000014000c7944 */ /* 0x003fea0003c00000 */
[----:B------:R-:W-:-:S07]  /*1100*/  IMAD.MOV.U32 R15, RZ, RZ, R0 ;  /* 0x000000ffff0f7224 */ /* 0x000fce00078e0000 */
.L_x_7321:
[----:B------:R-:W-:Y:S05]  /*1110*/  BSYNC.RECONVERGENT B0 ;  /* 0x0000000000007941 */ /* 0x000fea0003800200 */
.L_x_7320:
        /* <DEDUP_REMOVED lines=12> */
[----:B------:R-:W-:-:S07]  /*11e0*/  MOV R2, R0 ;  /* 0x0000000000027202 */ /* 0x000fce0000000f00 */
.L_x_7323:
[----:B------:R-:W-:Y:S05]  /*11f0*/  BSYNC.RECONVERGENT B0 ;  /* 0x0000000000007941 */ /* 0x000fea0003800200 */
.L_x_7322:
        /* <DEDUP_REMOVED lines=13> */
.L_x_7325:
[----:B------:R-:W-:Y:S05]  /*12d0*/  BSYNC.RECONVERGENT B0 ;  /* 0x0000000000007941 */ /* 0x000fea0003800200 */
.L_x_7324:
        /* <DEDUP_REMOVED lines=13> */
.L_x_7327:
[----:B------:R-:W-:Y:S05]  /*13b0*/  BSYNC.RECONVERGENT B0 ;  /* 0x0000000000007941 */ /* 0x000fea0003800200 */
.L_x_7326:
        /* <DEDUP_REMOVED lines=13> */
.L_x_7329:
[----:B------:R-:W-:Y:S05]  /*1490*/  BSYNC.RECONVERGENT B0 ;  /* 0x0000000000007941 */ /* 0x000fea0003800200 */
.L_x_7328:
        /* <DEDUP_REMOVED lines=13> */
.L_x_7331:
[----:B------:R-:W-:Y:S05]  /*1570*/  BSYNC.RECONVERGENT B0 ;  /* 0x0000000000007941 */ /* 0x000fea0003800200 */
.L_x_7330:
        /* <DEDUP_REMOVED lines=13> */
.L_x_7333:
[----:B------:R-:W-:Y:S05]  /*1650*/  BSYNC.RECONVERGENT B0 ;  /* 0x0000000000007941 */ /* 0x000fea0003800200 */
.L_x_7332:
[----:B------:R-:W2:Y:S01]  /*1660*/  LDC.64 R12, c[0x0][0x3a8] ;  /* 0x0000ea00ff0c7b82 */ /* 0x000ea20000000a00 */
[----:B------:R-:W-:Y:S01]  /*1670*/  BSSY.RECONVERGENT B0, `(.L_x_7334) ;  /* 0x0000018000007945 */ /* 0x000fe20003800200 */
[-C--:B--2---:R-:W-:Y:S02]  /*1680*/  ISETP.GE.U32.AND P1, PT, R20, R12.reuse, PT ;  /* 0x0000000c1400720c */ /* 0x084fe40003f26070 */
[-C--:B------:R-:W-:Y:S02]  /*1690*/  ISETP.GE.U32.AND P2, PT, R18, R12.reuse, PT ;  /* 0x0000000c1200720c */ /* 0x080fe40003f46070 */
[----:B------:R-:W-:Y:S02]  /*16a0*/  ISETP.GE.U32.AND P3, PT, R10, R12, PT ;  /* 0x0000000c0a00720c */ /* 0x000fe40003f66070 */
        /* <DEDUP_REMOVED lines=20> */
.L_x_7335:
[----:B------:R-:W-:Y:S05]  /*17f0*/  BSYNC.RECONVERGENT B0 ;  /* 0x0000000000007941 */ /* 0x000fea0003800200 */
.L_x_7334:
        /* <DEDUP_REMOVED lines=18> */
.L_x_7337:
[----:B------:R-:W-:Y:S05]  /*1920*/  BSYNC.RECONVERGENT B0 ;  /* 0x0000000000007941 */ /* 0x000fea0003800200 */
.L_x_7336:
[----:B------:R-:W-:Y:S04]  /*1930*/  BSSY.RECONVERGENT B0, `(.L_x_7338) ;  /* 0x0000013000007945 */ /* 0x000fe80003800200 */
[----:B------:R-:W-:Y:S05]  /*1940*/  @P2 BRA `(.L_x_7339) ;  /* 0x0000000000442947 */ /* 0x000fea0003800000 */
[----:B---3--:R-:W-:Y:S01]  /*1950*/  HFMA2 R3, -RZ, RZ, 0, 0 ;  /* 0x00000000ff037431 */ /* 0x008fe200000001ff */
        /* <DEDUP_REMOVED lines=16> */
.L_x_7339:
[----:B------:R-:W-:Y:S05]  /*1a60*/  BSYNC.RECONVERGENT B0 ;  /* 0x0000000000007941 */ /* 0x000fea0003800200 */
.L_x_7338:
[----:B------:R-:W-:Y:S04]  /*1a70*/  BSSY.RECONVERGENT B0, `(.L_x_7340) ;  /* 0x0000012000007945 */ /* 0x000fe80003800200 */
[----:B------:R-:W-:Y:S05]  /*1a80*/  @P3 BRA `(.L_x_7341) ;  /* 0x0000000000403947 */ /* 0x000fea0003800000 */
[----:B------:R-:W-:Y:S01]  /*1a90*/  MOV R11, RZ ;  /* 0x000000ff000b7202 */ /* 0x000fe20000000f00 */
[----:B------:R-:W-:Y:S01]  /*1aa0*/  IMAD R0, R9, UR38, RZ ;  /* 0x0000002609007c24 */ /* 0x000fe2000f8e02ff */
[----:B------:R-:W-:Y:S02]  /*1ab0*/  R2UR UR4, R16 ;  /* 0x00000000100472ca */ /* 0x000fe400000e0000 */
[----:B------:R-:W-:Y:S01]  /*1ac0*/  R2UR UR5, R17 ;  /* 0x00000000110572ca */ /* 0x000fe200000e0000 */
[----:B---34-:R-:W-:Y:S01]  /*1ad0*/  IMAD.WIDE.U32 R2, R19, UR38, R10 ;  /* 0x0000002613027c25 */ /* 0x018fe2000f8e000a */
        /* <DEDUP_REMOVED lines=11> */
.L_x_7341:
[----:B------:R-:W-:Y:S05]  /*1b90*/  BSYNC.RECONVERGENT B0 ;  /* 0x0000000000007941 */ /* 0x000fea0003800200 */
.L_x_7340:
[----:B------:R-:W-:-:S04]  /*1ba0*/  IADD3 R19, P0, PT, R24, R19, RZ ;  /* 0x0000001318137210 */ /* 0x000fc80007f1e0ff */
[----:B------:R-:W-:Y:S02]  /*1bb0*/  LEA.HI.X.SX32 R9, R24, R9, 0x1, P0 ;  /* 0x0000000918097211 */ /* 0x000fe400000f0eff */
[----:B------:R-:W-:-:S04]  /*1bc0*/  ISETP.GE.U32.AND P0, PT, R19, UR42, PT ;  /* 0x0000002a13007c0c */ /* 0x000fc8000bf06070 */
[----:B------:R-:W-:-:S13]  /*1bd0*/  ISETP.GE.AND.EX P0, PT, R9, UR43, PT, P0 ;  /* 0x0000002b09007c0c */ /* 0x000fda000bf06300 */
[----:B------:R-:W-:Y:S05]  /*1be0*/  @!P0 BRA `(.L_x_7342) ;  /* 0xffffffe400a88947 */ /* 0x000fea000383ffff */
[----:B------:R-:W-:Y:S05]  /*1bf0*/  EXIT ;  /* 0x000000000000794d */ /* 0x000fea0003800000 */
.L_x_7317:
[----:B------:R-:W-:Y:S01]  /*1c00*/  HFMA2 R12, -RZ, RZ, 0, 9.5367431640625e-07 ;  /* 0x00000010ff0c7431 */ /* 0x000fe200000001ff */
[----:B------:R-:W-:Y:S01]  /*1c10*/  BSSY B0, `(.L_x_7343) ;  /* 0x0000006000007945 */ /* 0x000fe20003800000 */
[----:B------:R-:W-:Y:S01]  /*1c20*/  MOV R11, 0x1f ;  /* 0x0000001f000b7802 */ /* 0x000fe20000000f00 */
[----:B------:R-:W-:-:S07]  /*1c30*/  IMAD.MOV.U32 R15, RZ, RZ, -0x1 ;  /* 0xffffffffff0f7424 */ /* 0x000fce00078e00ff */
[----:B0-----:R-:W-:Y:S05]  /*1c40*/  WARPSYNC.COLLECTIVE R15, `(.L_x_7344) ;  /* 0x000000000f087348 */ /* 0x001fea0003c00000 */
[----:B------:R1:W2:Y:S02]  /*1c50*/  SHFL.BFLY P6, R14, R13, R12, R11 ;  /* 0x0c00000c0d0e7389 */ /* 0x0002a400000c000b */
[----:B012---:R-:W-:Y:S05]  /*1c60*/  ENDCOLLECTIVE ;  /* 0x000000000000791b */ /* 0x007fea0003800000 */
.L_x_7344:
[----:B------:R-:W-:Y:S05]  /*1c70*/  BSYNC B0 ;  /* 0x0000000000007941 */ /* 0x000fea0003800000 */
.L_x_7343:
[----:B------:R-:W-:Y:S01]  /*1c80*/  HFMA2 R12, -RZ, RZ, 0, 4.76837158203125e-07 ;  /* 0x00000008ff0c7431 */ /* 0x000fe200000001ff */
[----:B------:R-:W-:Y:S02]  /*1c90*/  FMNMX R13, R14, R13, !PT ;  /* 0x0000000d0e0d7209 */ /* 0x000fe40007800000 */
[----:B------:R-:W-:Y:S02]  /*1ca0*/  MOV R11, 0x1f ;  /* 0x0000001f000b7802 */ /* 0x000fe40000000f00 */
[----:B------:R-:W-:-:S07]  /*1cb0*/  MOV R15, 0xffffffff ;  /* 0xffffffff000f7802 */ /* 0x000fce0000000f00 */
[----:B------:R-:W-:Y:S05]  /*1cc0*/  WARPSYNC.COLLECTIVE R15, `(.L_x_7345) ;  /* 0x000000000f087348 */ /* 0x000fea0003c00000 */
[----:B------:R0:W1:Y:S02]  /*1cd0*/  SHFL.BFLY P6, R14, R13, R12, R11 ;  /* 0x0c00000c0d0e7389 */ /* 0x00006400000c000b */
[----:B01----:R-:W-:Y:S05]  /*1ce0*/  ENDCOLLECTIVE ;  /* 0x000000000000791b */ /* 0x003fea0003800000 */
.L_x_7345:
[----:B------:R-:W-:Y:S01]  /*1cf0*/  HFMA2 R12, -RZ, RZ, 0, 2.384185791015625e-07 ;  /* 0x00000004ff0c7431 */ /* 0x000fe200000001ff */
[----:B------:R-:W-:-:S05]  /*1d00*/  FMNMX R0, R13, R14, !PT ;  /* 0x0000000e0d007209 */ /* 0x000fca0007800000 */
[----:B------:R-:W-:-:S07]  /*1d10*/  IMAD.MOV.U32 R13, RZ, RZ, R0 ;  /* 0x000000ffff0d7224 */ /* 0x000fce00078e0000 */
[----:B------:R-:W-:Y:S05]  /*1d20*/  WARPSYNC.COLLECTIVE R15, `(.L_x_7346) ;  /* 0x000000000f087348 */ /* 0x000fea0003c00000 */
[----:B------:R0:W1:Y:S02]  /*1d30*/  SHFL.BFLY P6, R14, R13, R12, R11 ;  /* 0x0c00000c0d0e7389 */ /* 0x00006400000c000b */
[----:B01----:R-:W-:Y:S05]  /*1d40*/  ENDCOLLECTIVE ;  /* 0x000000000000791b */ /* 0x003fea0003800000 */
.L_x_7346:
[----:B------:R-:W-:Y:S01]  /*1d50*/  HFMA2 R12, -RZ, RZ, 0, 1.1920928955078125e-07 ;  /* 0x00000002ff0c7431 */ /* 0x000fe200000001ff */
[----:B------:R-:W-:-:S04]  /*1d60*/  FMNMX R2, R0, R14, !PT ;  /* 0x0000000e00027209 */ /* 0x000fc80007800000 */
[----:B------:R-:W-:-:S07]  /*1d70*/  MOV R13, R2 ;  /* 0x00000002000d7202 */ /* 0x000fce0000000f00 */
[----:B------:R-:W-:Y:S05]  /*1d80*/  WARPSYNC.COLLECTIVE R15, `(.L_x_7347) ;  /* 0x000000000f087348 */ /* 0x000fea0003c00000 */
[----:B------:R0:W1:Y:S02]  /*1d90*/  SHFL.BFLY P6, R14, R13, R12, R11 ;  /* 0x0c00000c0d0e7389 */ /* 0x00006400000c000b */
[----:B01----:R-:W-:Y:S05]  /*1da0*/  ENDCOLLECTIVE ;  /* 0x000000000000791b */ /* 0x003fea0003800000 */
.L_x_7347:
[----:B------:R-:W-:Y:S02]  /*1db0*/  MOV R12, 0x1 ;  /* 0x00000001000c7802 */ /* 0x000fe40000000f00 */
[----:B------:R-:W-:-:S05]  /*1dc0*/  FMNMX R3, R2, R14, !PT ;  /* 0x0000000e02037209 */ /* 0x000fca0007800000 */
[----:B------:R-:W-:-:S07]  /*1dd0*/  IMAD.MOV.U32 R13, RZ, RZ, R3 ;  /* 0x000000ffff0d7224 */ /* 0x000fce00078e0003 */
[----:B------:R-:W-:Y:S05]  /*1de0*/  WARPSYNC.COLLECTIVE R15, `(.L_x_7348) ;  /* 0x000000000f087348 */ /* 0x000fea0003c00000 */
[----:B------:R0:W1:Y:S02]  /*1df0*/  SHFL.BFLY P6, R14, R13, R12, R11 ;  /* 0x0c00000c0d0e7389 */ /* 0x00006400000c000b */
[----:B01----:R-:W-:Y:S05]  /*1e00*/  ENDCOLLECTIVE ;  /* 0x000000000000791b */ /* 0x003fea0003800000 */
.L_x_7348:
[----:B------:R-:W-:Y:S01]  /*1e10*/  HFMA2 R11, -RZ, RZ, 0.96630859375, -0.0022525787353515625 ;  /* 0x3bbb989dff0b7431 */ /* 0x000fe200000001ff */
        /* <DEDUP_REMOVED lines=11> */
[----:B------:R-:W-:-:S03]  /*1ed0*/  FADD R8, -R8, R21 ;  /* 0x0000001508087221 */ /* 0x000fc60000000100 */
[----:B------:R-:W-:-:S04]  /*1ee0*/  FADD R15, R13, -12583039 ;  /* 0xcb40007f0d0f7421 */ /* 0x000fc80000000000 */
        /* <DEDUP_REMOVED lines=54> */
[----:B------:R-:W-:Y:S01]  /*2250*/  FADD R13, RZ, R0 ;  /* 0x00000000ff0d7221 */ /* 0x000fe20000000000 */
[----:B------:R-:W-:-:S03]  /*2260*/  FFMA R11, R8, 1.925963033500011079e-08, R11 ;  /* 0x32a57060080b7823 */ /* 0x000fc6000000000b */
        /* <DEDUP_REMOVED lines=8> */
[----:B------:R-:W-:Y:S01]  /*22f0*/  SHF.L.U32 R8, R14, 0x17, RZ ;  /* 0x000000170e087819 */ /* 0x000fe200000006ff */
[----:B-1----:R-:W-:Y:S02]  /*2300*/  FMUL R7, R7, R12 ;  /* 0x0000000c07077220 */ /* 0x002fe40000400000 */
[----:B------:R-:W-:-:S04]  /*2310*/  FADD R12, R13, R6 ;  /* 0x000000060d0c7221 */ /* 0x000fc80000000000 */
[----:B------:R-:W-:Y:S01]  /*2320*/  FADD R13, R12, R7 ;  /* 0x000000070c0d7221 */ /* 0x000fe20000000000 */
[----:B------:R-:W-:Y:S02]  /*2330*/  IMAD.MOV.U32 R12, RZ, RZ, 0x10 ;  /* 0x00000010ff0c7424 */ /* 0x000fe400078e00ff */
[----:B0-----:R-:W-:Y:S01]  /*2340*/  FMUL R8, R8, R11 ;  /* 0x0000000b08087220 */ /* 0x001fe20000400000 */
[----:B------:R-:W-:-:S03]  /*2350*/  HFMA2 R11, -RZ, RZ, 0, 1.847743988037109375e-06 ;  /* 0x0000001fff0b7431 */ /* 0x000fc600000001ff */
[----:B------:R-:W-:-:S07]  /*2360*/  FADD R13, R13, R8 ;  /* 0x000000080d0d7221 */ /* 0x000fce0000000000 */
[----:B------:R-:W-:Y:S05]  /*2370*/  WARPSYNC.COLLECTIVE R15, `(.L_x_7349) ;  /* 0x000000000f087348 */ /* 0x000fea0003c00000 */
[----:B------:R0:W1:Y:S02]  /*2380*/  SHFL.BFLY P6, R14, R13, R12, R11 ;  /* 0x0c00000c0d0e7389 */ /* 0x00006400000c000b */
[----:B01----:R-:W-:Y:S05]  /*2390*/  ENDCOLLECTIVE ;  /* 0x000000000000791b */ /* 0x003fea0003800000 */
.L_x_7349:
[----:B------:R-:W-:Y:S02]  /*23a0*/  IMAD.MOV.U32 R12, RZ, RZ, 0x8 ;  /* 0x00000008ff0c7424 */ /* 0x000fe400078e00ff */
[----:B------:R-:W-:-:S05]  /*23b0*/  FADD R21, R13, R14 ;  /* 0x0000000e0d157221 */ /* 0x000fca0000000000 */
[----:B------:R-:W-:-:S07]  /*23c0*/  MOV R13, R21 ;  /* 0x00000015000d7202 */ /* 0x000fce0000000f00 */
[----:B------:R-:W-:Y:S05]  /*23d0*/  WARPSYNC.COLLECTIVE R15, `(.L_x_7350) ;  /* 0x000000000f087348 */ /* 0x000fea0003c00000 */
[----:B------:R0:W1:Y:S02]  /*23e0*/  SHFL.BFLY P6, R14, R13, R12, R11 ;  /* 0x0c00000c0d0e7389 */ /* 0x00006400000c000b */
[----:B01----:R-:W-:Y:S05]  /*23f0*/  ENDCOLLECTIVE ;  /* 0x000000000000791b */ /* 0x003fea0003800000 */
.L_x_7350:
[----:B------:R-:W-:Y:S02]  /*2400*/  HFMA2 R12, -RZ, RZ, 0, 2.384185791015625e-07 ;  /* 0x00000004ff0c7431 */ /* 0x000fe400000001ff */
[----:B------:R-:W-:-:S05]  /*2410*/  FADD R23, R21, R14 ;  /* 0x0000000e15177221 */ /* 0x000fca0000000000 */
[----:B------:R-:W-:-:S07]  /*2420*/  MOV R13, R23 ;  /* 0x00000017000d7202 */ /* 0x000fce0000000f00 */
[----:B------:R-:W-:Y:S05]  /*2430*/  WARPSYNC.COLLECTIVE R15, `(.L_x_7351) ;  /* 0x000000000f087348 */ /* 0x000fea0003c00000 */
[----:B------:R0:W1:Y:S02]  /*2440*/  SHFL.BFLY P6, R14, R13, R12, R11 ;  /* 0x0c00000c0d0e7389 */ /* 0x00006400000c000b */
[----:B01----:R-:W-:Y:S05]  /*2450*/  ENDCOLLECTIVE ;  /* 0x000000000000791b */ /* 0x003fea0003800000 */
.L_x_7351:
[----:B------:R-:W-:Y:S02]  /*2460*/  IMAD.MOV.U32 R12, RZ, RZ, 0x2 ;  /* 0x00000002ff0c7424 */ /* 0x000fe400078e00ff */
[----:B------:R-:W-:-:S05]  /*2470*/  FADD R25, R23, R14 ;  /* 0x0000000e17197221 */ /* 0x000fca0000000000 */
[----:B------:R-:W-:-:S07]  /*2480*/  MOV R13, R25 ;  /* 0x00000019000d7202 */ /* 0x000fce0000000f00 */
[----:B------:R-:W-:Y:S05]  /*2490*/  WARPSYNC.COLLECTIVE R15, `(.L_x_7352) ;  /* 0x000000000f087348 */ /* 0x000fea0003c00000 */
[----:B------:R0:W1:Y:S02]  /*24a0*/  SHFL.BFLY P6, R14, R13, R12, R11 ;  /* 0x0c00000c0d0e7389 */ /* 0x00006400000c000b */
[----:B01----:R-:W-:Y:S05]  /*24b0*/  ENDCOLLECTIVE ;  /* 0x000000000000791b */ /* 0x003fea0003800000 */
.L_x_7352:
[----:B------:R-:W-:Y:S02]  /*24c0*/  HFMA2 R12, -RZ, RZ, 0, 5.9604644775390625e-08 ;  /* 0x00000001ff0c7431 */ /* 0x000fe400000001ff */
[----:B------:R-:W-:-:S05]  /*24d0*/  FADD R26, R25, R14 ;  /* 0x0000000e191a7221 */ /* 0x000fca0000000000 */
[----:B------:R-:W-:-:S07]  /*24e0*/  MOV R13, R26 ;  /* 0x0000001a000d7202 */ /* 0x000fce0000000f00 */
[----:B------:R-:W-:Y:S05]  /*24f0*/  WARPSYNC.COLLECTIVE R15, `(.L_x_7353) ;  /* 0x000000000f087348 */ /* 0x000fea0003c00000 */
[----:B------:R0:W1:Y:S02]  /*2500*/  SHFL.BFLY P6, R14, R13, R12, R11 ;  /* 0x0c00000c0d0e7389 */ /* 0x00006400000c000b */
[----:B01----:R-:W-:Y:S05]  /*2510*/  ENDCOLLECTIVE ;  /* 0x000000000000791b */ /* 0x003fea0003800000 */
.L_x_7353:
[----:B------:R-:W-:Y:S05]  /*2520*/  BRA `(.L_x_7354) ;  /* 0xffffffe8008c7947 */ /* 0x000fea000383ffff */
        .weak           $__internal_133_$__cuda_sm3x_div_rn_noftz_f32_slowpath
        .type           $__internal_133_$__cuda_sm3x_div_rn_noftz_f32_slowpath,@function
        .size           $__internal_133_$__cuda_sm3x_div_rn_noftz_f32_slowpath,(.L_x_25585 - $__internal_133_$__cuda_sm3x_div_rn_noftz_f32_slowpath)
$__internal_133_$__cuda_sm3x_div_rn_noftz_f32_slowpath:
        /* <DEDUP_REMOVED lines=35> */
.L_x_7356:
        /* <DEDUP_REMOVED lines=51> */
.L_x_7363:
[----:B------:R-:W-:-:S04]  /*2a90*/  LOP3.LUT R0, R0, 0x80000000, RZ, 0xc0, !PT ;  /* 0x8000000000007812 */ /* 0x000fc800078ec0ff */
[----:B------:R-:W-:Y:S01]  /*2aa0*/  LOP3.LUT R0, R0, 0x7f800000, RZ, 0xfc, !PT ;  /* 0x7f80000000007812 */ /* 0x000fe200078efcff */
[----:B------:R-:W-:Y:S06]  /*2ab0*/  BRA `(.L_x_7364) ;  /* 0x0000000000047947 */ /* 0x000fec0003800000 */
.L_x_7362:
[----:B------:R-:W-:-:S07]  /*2ac0*/  LEA R0, R26, R0, 0x17 ;  /* 0x000000001a007211 */ /* 0x000fce00078eb8ff */
.L_x_7364:
[----:B------:R-:W-:Y:S05]  /*2ad0*/  BSYNC.RECONVERGENT B2 ;  /* 0x0000000000027941 */ /* 0x000fea0003800200 */
.L_x_7361:
[----:B------:R-:W-:Y:S05]  /*2ae0*/  BRA `(.L_x_7365) ;  /* 0x0000000000207947 */ /* 0x000fea0003800000 */
.L_x_7360:
[----:B------:R-:W-:-:S04]  /*2af0*/  LOP3.LUT R0, R23, 0x80000000, R0, 0x48, !PT ;  /* 0x8000000017007812 */ /* 0x000fc800078e4800 */
[----:B------:R-:W-:Y:S01]  /*2b00*/  LOP3.LUT R0, R0, 0x7f800000, RZ, 0xfc, !PT ;  /* 0x7f80000000007812 */ /* 0x000fe200078efcff */
[----:B------:R-:W-:Y:S06]  /*2b10*/  BRA `(.L_x_7365) ;  /* 0x0000000000147947 */ /* 0x000fec0003800000 */
.L_x_7359:
[----:B------:R-:W-:Y:S01]  /*2b20*/  LOP3.LUT R0, R23, 0x80000000, R0, 0x48, !PT ;  /* 0x8000000017007812 */ /* 0x000fe200078e4800 */
[----:B------:R-:W-:Y:S06]  /*2b30*/  BRA `(.L_x_7365) ;  /* 0x00000000000c7947 */ /* 0x000fec0003800000 */
.L_x_7358:
[----:B------:R-:W0:Y:S01]  /*2b40*/  MUFU.RSQ R0, -QNAN ;  /* 0xffc0000000007908 */ /* 0x000e220000001400 */
[----:B------:R-:W-:Y:S05]  /*2b50*/  BRA `(.L_x_7365) ;  /* 0x0000000000047947 */ /* 0x000fea0003800000 */
.L_x_7357:
[----:B------:R-:W-:-:S07]  /*2b60*/  FADD.FTZ R0, R0, R11 ;  /* 0x0000000b00007221 */ /* 0x000fce0000010000 */
.L_x_7365:
[----:B------:R-:W-:Y:S05]  /*2b70*/  BSYNC.RECONVERGENT B1 ;  /* 0x0000000000017941 */ /* 0x000fea0003800200 */
.L_x_7355:
[----:B------:R-:W-:-:S04]  /*2b80*/  HFMA2 R13, -RZ, RZ, 0, 0 ;  /* 0x00000000ff0d7431 */ /* 0x000fc800000001ff */
[----:B0-----:R-:W-:Y:S05]  /*2b90*/  RET.REL.NODEC R12 `(_Z15SoftmaxWarpImplI10DirectLoadI13__nv_bfloat16fE11DirectStoreIfS1_EfLi2ELi8ELi32ELi1ELb1EL9Algorithm0EEvT_T0_ll) ;  /* 0xffffffd40c187950 */ /* 0x001fea0003c3ffff */
.L_x_7366:
        /* <DEDUP_REMOVED lines=14> */
.L_x_25585:


//--------------------- .text._Z15SoftmaxWarpImplI10DirectLoadI13__nv_bfloat16fE11DirectStoreIfS1_EfLi2ELi8ELi32ELi1ELb0EL9Algorithm0EEvT_T0_ll --------------------------
	.section	.text._Z15SoftmaxWarpImplI10DirectLoadI13__nv_bfloat16fE11DirectStoreIfS1_EfLi2ELi8ELi32ELi1ELb0EL9Algorithm0EEvT_T0_ll,"ax",@progbits
	.align	128
        .global         _Z15SoftmaxWarpImplI10DirectLoadI13__nv_bfloat16fE11DirectStoreIfS1_EfLi2ELi8ELi32ELi1ELb0EL9Algorithm0EEvT_T0_ll
        .type           _Z15SoftmaxWarpImplI10DirectLoadI13__nv_bfloat16fE11DirectStoreIfS1_EfLi2ELi8ELi32ELi1ELb0EL9Algorithm0EEvT_T0_ll,@function
        .size           _Z15SoftmaxWarpImplI10DirectLoadI13__nv_bfloat16fE11DirectStoreIfS1_EfLi2ELi8ELi32ELi1ELb0EL9Algorithm0EEvT_T0_ll,(.L_x_25586 - _Z15SoftmaxWarpImplI10DirectLoadI13__nv_bfloat16fE11DirectStoreIfS1_EfLi2ELi8ELi32ELi1ELb0EL9Algorithm0EEvT_T0_ll)
        .other          _Z15SoftmaxWarpImplI10DirectLoadI13__nv_bfloat16fE11DirectStoreIfS1_EfLi2ELi8ELi32ELi1ELb0EL9Algorithm0EEvT_T0_ll,@"STO_CUDA_ENTRY STV_DEFAULT"
_Z15SoftmaxWarpImplI10DirectLoadI13__nv_bfloat16fE11DirectStoreIfS1_EfLi2ELi8ELi32ELi1ELb0EL9Algorithm0EEvT_T0_ll:
.text._Z15SoftmaxWarpImplI10DirectLoadI13__nv_bfloat16fE11DirectStoreIfS1_EfLi2ELi8ELi32ELi1ELb0EL9Algorithm0EEvT_T0_ll:
        /* <DEDUP_REMOVED lines=24> */
.L_x_7367:
        /* <DEDUP_REMOVED lines=14> */
.L_x_7385:
        /* <DEDUP_REMOVED lines=12> */
[C---:B------:R-:W-:Y:S02]  /*0320*/  IADD3 R12, P3, PT, R2.reuse, 0x80, RZ ;  /* 0x00000080020c7810 */ /* 0x040fe40007f7e0ff */
[----:B------:R-:W-:Y:S02]  /*0330*/  IADD3.X R7, PT, PT, RZ, R3, RZ, P2, !PT ;  /* 0x00000003ff077210 */ /* 0x000fe400017fe4ff */
[----:B------:R-:W-:Y:S01]  /*0340*/  IADD3 R14, P0, PT, R2, 0xc0, RZ ;  /* 0x000000c0020e7810 */ /* 0x000fe20007f1e0ff */
[----:B------:R-:W-:Y:S01]  /*0350*/  IMAD.X R5, RZ, RZ, R3, P3 ;  /* 0x000000ffff057224 */ /* 0x000fe200018e0603 */
[----:B------:R-:W-:-:S02]  /*0360*/  LEA.HI R2, P1, R3, R2, RZ, 0x1 ;  /* 0x0000000203027211 */ /* 0x000fc400078308ff */
[----:B------:R-:W-:Y:S02]  /*0370*/  LEA.HI R10, P2, R7, R10, RZ, 0x1 ;  /* 0x0000000a070a7211 */ /* 0x000fe400078508ff */
[-C--:B------:R-:W-:Y:S02]  /*0380*/  IADD3.X R9, PT, PT, RZ, R3.reuse, RZ, P1, !PT ;  /* 0x00000003ff097210 */ /* 0x080fe40000ffe4ff */
[----:B------:R-:W-:Y:S01]  /*0390*/  IADD3.X R3, PT, PT, RZ, R3, RZ, P0, !PT ;  /* 0x00000003ff037210 */ /* 0x000fe200007fe4ff */
[----:B------:R-:W-:Y:S01]  /*03a0*/  IMAD.X R7, RZ, RZ, R7, P2 ;  /* 0x000000ffff077224 */ /* 0x000fe200010e0607 */
[----:B------:R-:W-:Y:S02]  /*03b0*/  LEA.HI R12, P0, R5, R12, RZ, 0x1 ;  /* 0x0000000c050c7211 */ /* 0x000fe400078108ff */
[C---:B------:R-:W-:Y:S02]  /*03c0*/  SHF.L.U64.HI R8, R2.reuse, 0x1, R9 ;  /* 0x0000000102087819 */ /* 0x040fe40000010209 */
[----:B------:R-:W-:-:S02]  /*03d0*/  SHF.L.U32 R2, R2, 0x1, RZ ;  /* 0x0000000102027819 */ /* 0x000fc400000006ff */
[----:B------:R-:W-:Y:S02]  /*03e0*/  IADD3.X R5, PT, PT, RZ, R5, RZ, P0, !PT ;  /* 0x00000005ff057210 */ /* 0x000fe400007fe4ff */
[----:B------:R-:W-:Y:S02]  /*03f0*/  LEA.HI R14, P1, R3, R14, RZ, 0x1 ;  /* 0x0000000e030e7211 */ /* 0x000fe400078308ff */
[C---:B------:R-:W-:Y:S01]  /*0400*/  SHF.L.U64.HI R6, R10.reuse, 0x1, R7 ;  /* 0x000000010a067819 */ /* 0x040fe20000010207 */
[----:B------:R-:W-:Y:S01]  /*0410*/  IMAD.SHL.U32 R10, R10, 0x2, RZ ;  /* 0x000000020a0a7824 */ /* 0x000fe200078e00ff */
[----:B------:R-:W-:Y:S02]  /*0420*/  LOP3.LUT R2, R2, 0xfffffffc, RZ, 0xc0, !PT ;  /* 0xfffffffc02027812 */ /* 0x000fe400078ec0ff */
[----:B------:R-:W-:Y:S02]  /*0430*/  SHF.L.U64.HI R4, R12, 0x1, R5 ;  /* 0x000000010c047819 */ /* 0x000fe40000010205 */
[----:B------:R-:W-:-:S02]  /*0440*/  IADD3.X R3, PT, PT, RZ, R3, RZ, P1, !PT ;  /* 0x00000003ff037210 */ /* 0x000fc40000ffe4ff */
[----:B------:R-:W-:Y:S02]  /*0450*/  SHF.L.U32 R12, R12, 0x1, RZ ;  /* 0x000000010c0c7819 */ /* 0x000fe400000006ff */
[----:B------:R-:W-:Y:S02]  /*0460*/  LOP3.LUT R10, R10, 0xfffffffc, RZ, 0xc0, !PT ;  /* 0xfffffffc0a0a7812 */ /* 0x000fe400078ec0ff */
[----:B------:R-:W-:Y:S02]  /*0470*/  IADD3 R2, P0, PT, R2, UR36, RZ ;  /* 0x0000002402027c10 */ /* 0x000fe4000ff1e0ff */
[----:B------:R-:W-:Y:S02]  /*0480*/  R2UR UR9, R17 ;  /* 0x00000000110972ca */ /* 0x000fe400000e0000 */
[C---:B------:R-:W-:Y:S01]  /*0490*/  SHF.L.U64.HI R0, R14.reuse, 0x1, R3 ;  /* 0x000000010e007819 */ /* 0x040fe20000010203 */
[----:B------:R-:W-:Y:S01]  /*04a0*/  IMAD.SHL.U32 R14, R14, 0x2, RZ ;  /* 0x000000020e0e7824 */ /* 0x000fe200078e00ff */
[----:B------:R-:W-:-:S02]  /*04b0*/  LOP3.LUT R12, R12, 0xfffffffc, RZ, 0xc0, !PT ;  /* 0xfffffffc0c0c7812 */ /* 0x000fc400078ec0ff */
[----:B------:R-:W-:Y:S02]  /*04c0*/  IADD3 R10, P1, PT, R10, UR36, RZ ;  /* 0x000000240a0a7c10 */ /* 0x000fe4000ff3e0ff */
[----:B------:R-:W-:Y:S02]  /*04d0*/  IADD3.X R3, PT, PT, R8, UR37, RZ, P0, !PT ;  /* 0x0000002508037c10 */ /* 0x000fe400087fe4ff */
[----:B------:R-:W-:Y:S02]  /*04e0*/  IADD3 R12, P0, PT, R12, UR36, RZ ;  /* 0x000000240c0c7c10 */ /* 0x000fe4000ff1e0ff */
[----:B------:R-:W-:Y:S01]  /*04f0*/  R2UR UR10, R16 ;  /* 0x00000000100a72ca */ /* 0x000fe200000e0000 */
[----:B------:R-:W2:Y:S01]  /*0500*/  LDG.E R2, desc[UR4][R2.64] ;  /* 0x0000000402027981 */ /* 0x000ea2000c1e1900 */
[----:B------:R-:W-:Y:S02]  /*0510*/  R2UR UR11, R17 ;  /* 0x00000000110b72ca */ /* 0x000fe400000e0000 */
[----:B------:R-:W-:-:S02]  /*0520*/  LOP3.LUT R14, R14, 0xfffffffc, RZ, 0xc0, !PT ;  /* 0xfffffffc0e0e7812 */ /* 0x000fc400078ec0ff */
[----:B------:R-:W-:Y:S02]  /*0530*/  IADD3.X R11, PT, PT, R6, UR37, RZ, P1, !PT ;  /* 0x00000025060b7c10 */ /* 0x000fe40008ffe4ff */
[----:B------:R-:W-:Y:S02]  /*0540*/  IADD3.X R13, PT, PT, R4, UR37, RZ, P0, !PT ;  /* 0x00000025040d7c10 */ /* 0x000fe400087fe4ff */
[----:B------:R-:W-:Y:S01]  /*0550*/  IADD3 R14, P1, PT, R14, UR36, RZ ;  /* 0x000000240e0e7c10 */ /* 0x000fe2000ff3e0ff */
[----:B------:R-:W3:Y:S03]  /*0560*/  LDG.E R10, desc[UR6][R10.64] ;  /* 0x000000060a0a7981 */ /* 0x000ee6000c1e1900 */
[----:B------:R-:W-:Y:S01]  /*0570*/  IADD3.X R15, PT, PT, R0, UR37, RZ, P1, !PT ;  /* 0x00000025000f7c10 */ /* 0x000fe20008ffe4ff */
[----:B------:R-:W4:Y:S04]  /*0580*/  LDG.E R12, desc[UR8][R12.64] ;  /* 0x000000080c0c7981 */ /* 0x000f28000c1e1900 */
[----:B------:R-:W5:Y:S01]  /*0590*/  LDG.E R14, desc[UR10][R14.64] ;  /* 0x0000000a0e0e7981 */ /* 0x000f62000c1e1900 */
[----:B------:R-:W-:Y:S01]  /*05a0*/  UMOV UR4, 0xffffffff ;  /* 0xffffffff00047882 */ /* 0x000fe20000000000 */
[----:B--2---:R-:W-:-:S02]  /*05b0*/  PRMT R4, R2, 0x7632, R4 ;  /* 0x0000763202047816 */ /* 0x004fc40000000004 */
[----:B------:R-:W-:Y:S02]  /*05c0*/  SHF.L.U32 R6, R2, 0x10, RZ ;  /* 0x0000001002067819 */ /* 0x000fe400000006ff */
[----:B------:R-:W-:Y:S02]  /*05d0*/  SHF.L.U32 R4, R4, 0x10, RZ ;  /* 0x0000001004047819 */ /* 0x000fe400000006ff */
[C---:B---3--:R-:W-:Y:S01]  /*05e0*/  PRMT R8, R10.reuse, 0x7632, R8 ;  /* 0x000076320a087816 */ /* 0x048fe20000000008 */
[----:B------:R-:W-:Y:S01]  /*05f0*/  IMAD.U32 R9, R10, 0x10000, RZ ;  /* 0x000100000a097824 */ /* 0x000fe200078e00ff */
[----:B------:R-:W-:Y:S02]  /*0600*/  FMNMX3 R0, R6, -INF , R4, !PT ;  /* 0xff80000006007876 */ /* 0x000fe40007800004 */
[----:B----4-:R-:W-:Y:S02]  /*0610*/  PRMT R22, R12, 0x7632, R22 ;  /* 0x000076320c167816 */ /* 0x010fe40000000016 */
[----:B------:R-:W-:-:S02]  /*0620*/  SHF.L.U32 R8, R8, 0x10, RZ ;  /* 0x0000001008087819 */ /* 0x000fc400000006ff */
[----:B------:R-:W-:Y:S01]  /*0630*/  SHF.L.U32 R10, R12, 0x10, RZ ;  /* 0x000000100c0a7819 */ /* 0x000fe200000006ff */
[----:B------:R-:W-:Y:S01]  /*0640*/  IMAD.U32 R22, R22, 0x10000, RZ ;  /* 0x0001000016167824 */ /* 0x000fe200078e00ff */
[----:B-----5:R-:W-:Y:S02]  /*0650*/  PRMT R23, R14, 0x7632, R23 ;  /* 0x000076320e177816 */ /* 0x020fe40000000017 */
[----:B------:R-:W-:Y:S02]  /*0660*/  FMNMX3 R3, R0, R9, R8, !PT ;  /* 0x0000000900037276 */ /* 0x000fe40007800008 */
[----:B------:R-:W-:Y:S02]  /*0670*/  SHF.L.U32 R24, R14, 0x10, RZ ;  /* 0x000000100e187819 */ /* 0x000fe400000006ff */
[----:B------:R-:W-:Y:S02]  /*0680*/  SHF.L.U32 R23, R23, 0x10, RZ ;  /* 0x0000001017177819 */ /* 0x000fe400000006ff */
[----:B------:R-:W-:-:S04]  /*0690*/  FMNMX3 R3, R3, R10, R22, !PT ;  /* 0x0000000a03037276 */ /* 0x000fc80007800016 */
        /* <DEDUP_REMOVED lines=18> */
[--C-:B------:R-:W-:Y:S01]  /*07c0*/  FADD R26, R10, -R7.reuse ;  /* 0x800000070a1a7221 */ /* 0x100fe20000000000 */
[-C--:B------:R-:W-:Y:S01]  /*07d0*/  FFMA.SAT R13, R4, R5.reuse, 0.5 ;  /* 0x3f000000040d7423 */ /* 0x080fe20000002005 */
[----:B------:R-:W-:Y:S02]  /*07e0*/  FADD R24, R24, -R7 ;  /* 0x8000000718187221 */ /* 0x000fe40000000000 */
[-C--:B------:R-:W-:Y:S01]  /*07f0*/  FFMA.SAT R25, R26, R5.reuse, 0.5 ;  /* 0x3f0000001a197423 */ /* 0x080fe20000002005 */
[-C--:B------:R-:W-:Y:S01]  /*0800*/  FFMA.RM R0, R11, R6.reuse, 12582913 ;  /* 0x4b4000010b007423 */ /* 0x080fe20000004006 */
[----:B------:R-:W-:Y:S01]  /*0810*/  FFMA.RM R2, R13, R6, 12582913 ;  /* 0x4b4000010d027423 */ /* 0x000fe20000004006 */
[----:B------:R-:W-:-:S02]  /*0820*/  FFMA.SAT R13, R14, R5, 0.5 ;  /* 0x3f0000000e0d7423 */ /* 0x000fc40000002005 */
[----:B------:R-:W-:Y:S01]  /*0830*/  FADD R11, R0, -12583039 ;  /* 0xcb40007f000b7421 */ /* 0x000fe20000000000 */
[----:B------:R-:W-:Y:S01]  /*0840*/  FADD R9, R2, -12583039 ;  /* 0xcb40007f02097421 */ /* 0x000fe20000000000 */
[----:B------:R-:W-:Y:S02]  /*0850*/  SHF.L.U32 R0, R0, 0x17, RZ ;  /* 0x0000001700007819 */ /* 0x000fe400000006ff */
[----:B------:R-:W-:Y:S01]  /*0860*/  FFMA R11, R12, 1.4426950216293334961, -R11 ;  /* 0x3fb8aa3b0c0b7823 */ /* 0x000fe2000000080b */
[----:B------:R-:W-:-:S03]  /*0870*/  FFMA R9, R4, 1.4426950216293334961, -R9 ;  /* 0x3fb8aa3b04097823 */ /* 0x000fc60000000809 */
[----:B------:R-:W-:Y:S01]  /*0880*/  FFMA R3, R12, 1.925963033500011079e-08, R11 ;  /* 0x32a570600c037823 */ /* 0x000fe2000000000b */
[----:B------:R-:W-:Y:S01]  /*0890*/  FADD R12, R8, -R7 ;  /* 0x80000007080c7221 */ /* 0x000fe20000000000 */
[-C--:B------:R-:W-:Y:S01]  /*08a0*/  FFMA.RM R8, R13, R6.reuse, 12582913 ;  /* 0x4b4000010d087423 */ /* 0x080fe20000004006 */
[----:B------:R-:W-:Y:S02]  /*08b0*/  FFMA R13, R4, 1.925963033500011079e-08, R9 ;  /* 0x32a57060040d7823 */ /* 0x000fe40000000009 */
[----:B------:R-:W-:Y:S01]  /*08c0*/  FFMA.SAT R15, R12, R5, 0.5 ;  /* 0x3f0000000c0f7423 */ /* 0x000fe20000002005 */
[----:B------:R-:W-:Y:S01]  /*08d0*/  FADD R11, R8, -12583039 ;  /* 0xcb40007f080b7421 */ /* 0x000fe20000000000 */
[----:B------:R-:W1:Y:S02]  /*08e0*/  MUFU.EX2 R3, R3 ;  /* 0x0000000300037308 */ /* 0x000e640000000800 */
[----:B------:R-:W-:Y:S01]  /*08f0*/  FFMA.RM R4, R15, R6, 12582913 ;  /* 0x4b4000010f047423 */ /* 0x000fe20000004006 */
[----:B------:R-:W-:-:S03]  /*0900*/  FFMA R11, R14, 1.4426950216293334961, -R11 ;  /* 0x3fb8aa3b0e0b7823 */ /* 0x000fc6000000080b */
[----:B------:R-:W-:Y:S01]  /*0910*/  FADD R9, R4, -12583039 ;  /* 0xcb40007f04097421 */ /* 0x000fe20000000000 */
[----:B------:R-:W-:Y:S01]  /*0920*/  FFMA R11, R14, 1.925963033500011079e-08, R11 ;  /* 0x32a570600e0b7823 */ /* 0x000fe2000000000b */
[--C-:B------:R-:W-:Y:S01]  /*0930*/  FADD R14, R22, -R7.reuse ;  /* 0x80000007160e7221 */ /* 0x100fe20000000000 */
[----:B------:R-:W-:Y:S01]  /*0940*/  FADD R22, R23, -R7 ;  /* 0x8000000717167221 */ /* 0x000fe20000000000 */
[----:B------:R-:W-:Y:S01]  /*0950*/  FFMA R15, R12, 1.4426950216293334961, -R9 ;  /* 0x3fb8aa3b0c0f7823 */ /* 0x000fe20000000809 */
[-C--:B------:R-:W-:Y:S01]  /*0960*/  FFMA.RM R9, R25, R6.reuse, 12582913 ;  /* 0x4b40000119097423 */ /* 0x080fe20000004006 */
[-C--:B------:R-:W-:Y:S01]  /*0970*/  FFMA.SAT R27, R14, R5.reuse, 0.5 ;  /* 0x3f0000000e1b7423 */ /* 0x080fe20000002005 */
[----:B------:R-:W2:Y:S01]  /*0980*/  MUFU.EX2 R10, R13 ;  /* 0x0000000d000a7308 */ /* 0x000ea20000000800 */
[----:B------:R-:W-:Y:S01]  /*0990*/  FFMA R25, R12, 1.925963033500011079e-08, R15 ;  /* 0x32a570600c197823 */ /* 0x000fe2000000000f */
[----:B------:R-:W-:Y:S01]  /*09a0*/  FADD R15, R9, -12583039 ;  /* 0xcb40007f090f7421 */ /* 0x000fe20000000000 */
[-C--:B------:R-:W-:Y:S01]  /*09b0*/  FFMA.RM R7, R27, R6.reuse, 12582913 ;  /* 0x4b4000011b077423 */ /* 0x080fe20000004006 */
[-C--:B------:R-:W-:Y:S01]  /*09c0*/  FFMA.SAT R27, R24, R5.reuse, 0.5 ;  /* 0x3f000000181b7423 */ /* 0x080fe20000002005 */
[----:B------:R-:W-:Y:S01]  /*09d0*/  FFMA.SAT R5, R22, R5, 0.5 ;  /* 0x3f00000016057423 */ /* 0x000fe20000002005 */
[C---:B------:R-:W-:Y:S01]  /*09e0*/  FFMA R15, R26.reuse, 1.4426950216293334961, -R15 ;  /* 0x3fb8aa3b1a0f7823 */ /* 0x040fe2000000080f */
[----:B------:R-:W-:Y:S01]  /*09f0*/  FADD R23, R7, -12583039 ;  /* 0xcb40007f07177421 */ /* 0x000fe20000000000 */
[-C--:B------:R-:W-:Y:S01]  /*0a00*/  FFMA.RM R12, R27, R6.reuse, 12582913 ;  /* 0x4b4000011b0c7423 */ /* 0x080fe20000004006 */
[----:B------:R-:W3:Y:S01]  /*0a10*/  MUFU.EX2 R11, R11 ;  /* 0x0000000b000b7308 */ /* 0x000ee20000000800 */
[----:B------:R-:W-:Y:S01]  /*0a20*/  FFMA R15, R26, 1.925963033500011079e-08, R15 ;  /* 0x32a570601a0f7823 */ /* 0x000fe2000000000f */
[----:B------:R-:W-:Y:S01]  /*0a30*/  FFMA R23, R14, 1.4426950216293334961, -R23 ;  /* 0x3fb8aa3b0e177823 */ /* 0x000fe20000000817 */
[----:B------:R-:W-:Y:S01]  /*0a40*/  FADD R27, R12, -12583039 ;  /* 0xcb40007f0c1b7421 */ /* 0x000fe20000000000 */
[----:B-1----:R-:W-:Y:S01]  /*0a50*/  FMUL R3, R0, R3 ;  /* 0x0000000300037220 */ /* 0x002fe20000400000 */
[----:B------:R-:W-:Y:S01]  /*0a60*/  SHF.L.U32 R4, R4, 0x17, RZ ;  /* 0x0000001704047819 */ /* 0x000fe200000006ff */
[----:B------:R-:W-:Y:S01]  /*0a70*/  FFMA R23, R14, 1.925963033500011079e-08, R23 ;  /* 0x32a570600e177823 */ /* 0x000fe20000000017 */
[----:B------:R-:W-:Y:S01]  /*0a80*/  FFMA.RM R14, R5, R6, 12582913 ;  /* 0x4b400001050e7423 */ /* 0x000fe20000004006 */
[----:B------:R1:W4:Y:S01]  /*0a90*/  MUFU.EX2 R13, R25 ;  /* 0x00000019000d7308 */ /* 0x0003220000000800 */
[----:B------:R-:W-:Y:S01]  /*0aa0*/  FFMA R27, R24, 1.4426950216293334961, -R27 ;  /* 0x3fb8aa3b181b7823 */ /* 0x000fe2000000081b */
[----:B------:R-:W-:Y:S01]  /*0ab0*/  IMAD.SHL.U32 R5, R2, 0x800000, RZ ;  /* 0x0080000002057824 */ /* 0x000fe200078e00ff */
[----:B------:R-:W-:-:S02]  /*0ac0*/  SHF.L.U32 R2, R8, 0x17, RZ ;  /* 0x0000001708027819 */ /* 0x000fc400000006ff */
[----:B------:R-:W-:Y:S01]  /*0ad0*/  FFMA R27, R24, 1.925963033500011079e-08, R27 ;  /* 0x32a57060181b7823 */ /* 0x000fe2000000001b */
[----:B--2---:R-:W-:Y:S01]  /*0ae0*/  FMUL R0, R5, R10 ;  /* 0x0000000a05007220 */ /* 0x004fe20000400000 */
[----:B------:R-:W-:Y:S01]  /*0af0*/  FADD R5, RZ, R3 ;  /* 0x00000003ff057221 */ /* 0x000fe20000000000 */
[----:B------:R-:W2:Y:S01]  /*0b00*/  MUFU.EX2 R15, R15 ;  /* 0x0000000f000f7308 */ /* 0x000ea20000000800 */
[----:B-1----:R-:W-:Y:S01]  /*0b10*/  FADD R25, R14, -12583039 ;  /* 0xcb40007f0e197421 */ /* 0x002fe20000000000 */
[----:B---3--:R-:W-:Y:S01]  /*0b20*/  FMUL R2, R2, R11 ;  /* 0x0000000b02027220 */ /* 0x008fe20000400000 */
[----:B------:R-:W-:Y:S01]  /*0b30*/  FADD R5, R5, R0 ;  /* 0x0000000005057221 */ /* 0x000fe20000000000 */
[----:B------:R-:W-:Y:S02]  /*0b40*/  IMAD.SHL.U32 R10, R9, 0x800000, RZ ;  /* 0x00800000090a7824 */ /* 0x000fe400078e00ff */
[C---:B------:R-:W-:Y:S01]  /*0b50*/  FFMA R25, R22.reuse, 1.4426950216293334961, -R25 ;  /* 0x3fb8aa3b16197823 */ /* 0x040fe20000000819 */
[----:B------:R-:W-:Y:S01]  /*0b60*/  SHF.L.U32 R7, R7, 0x17, RZ ;  /* 0x0000001707077819 */ /* 0x000fe200000006ff */
[----:B------:R-:W-:Y:S01]  /*0b70*/  FADD R9, R5, R2 ;  /* 0x0000000205097221 */ /* 0x000fe20000000000 */
[----:B------:R-:W1:Y:S01]  /*0b80*/  MUFU.EX2 R6, R23 ;  /* 0x0000001700067308 */ /* 0x000e620000000800 */
[----:B------:R-:W-:Y:S01]  /*0b90*/  FFMA R25, R22, 1.925963033500011079e-08, R25 ;  /* 0x32a5706016197823 */ /* 0x000fe20000000019 */
[----:B----4-:R-:W-:Y:S01]  /*0ba0*/  FMUL R4, R4, R13 ;  /* 0x0000000d04047220 */ /* 0x010fe20000400000 */
[----:B------:R-:W-:-:S05]  /*0bb0*/  IMAD.SHL.U32 R14, R14, 0x800000, RZ ;  /* 0x008000000e0e7824 */ /* 0x000fca00078e00ff */
[----:B------:R-:W3:Y:S01]  /*0bc0*/  MUFU.EX2 R8, R27 ;  /* 0x0000001b00087308 */ /* 0x000ee20000000800 */
[----:B--2---:R-:W-:Y:S01]  /*0bd0*/  FMUL R5, R10, R15 ;  /* 0x0000000f0a057220 */ /* 0x004fe20000400000 */
[----:B------:R-:W-:Y:S01]  /*0be0*/  FADD R10, R9, R4 ;  /* 0x00000004090a7221 */ /* 0x000fe20000000000 */
[----:B------:R-:W-:-:S05]  /*0bf0*/  SHF.L.U32 R9, R12, 0x17, RZ ;  /* 0x000000170c097819 */ /* 0x000fca00000006ff */
[----:B------:R-:W2:Y:S01]  /*0c00*/  MUFU.EX2 R25, R25 ;  /* 0x0000001900197308 */ /* 0x000ea20000000800 */
[----:B-1----:R-:W-:Y:S01]  /*0c10*/  FMUL R6, R7, R6 ;  /* 0x0000000607067220 */ /* 0x002fe20000400000 */
[----:B------:R-:W-:Y:S01]  /*0c20*/  FADD R7, R10, R5 ;  /* 0x000000050a077221 */ /* 0x000fe20000000000 */
[----:B---3--:R-:W-:-:S03]  /*0c30*/  FMUL R8, R9, R8 ;  /* 0x0000000809087220 */ /* 0x008fc60000400000 */
[----:B------:R-:W-:-:S04]  /*0c40*/  FADD R9, R7, R6 ;  /* 0x0000000607097221 */ /* 0x000fc80000000000 */
        /* <DEDUP_REMOVED lines=12> */
.L_x_7397:
        /* <DEDUP_REMOVED lines=12> */
[----:B0-----:R-:W-:Y:S05]  /*0dd0*/  CALL.REL.NOINC `($__internal_134_$__cuda_sm3x_div_rn_noftz_f32_slowpath) ;  /* 0x0000001000ec7944 */ /* 0x001fea0003c00000 */
[----:B------:R-:W-:-:S07]  /*0de0*/  MOV R9, R3 ;  /* 0x0000000300097202 */ /* 0x000fce0000000f00 */
.L_x_7370:
[----:B------:R-:W-:Y:S05]  /*0df0*/  BSYNC.RECONVERGENT B0 ;  /* 0x0000000000007941 */ /* 0x000fea0003800200 */
.L_x_7369:
        /* <DEDUP_REMOVED lines=12> */
[----:B0-----:R-:W-:Y:S05]  /*0ec0*/  CALL.REL.NOINC `($__internal_134_$__cuda_sm3x_div_rn_noftz_f32_slowpath) ;  /* 0x0000001000b07944 */ /* 0x001fea0003c00000 */
[----:B------:R-:W-:-:S07]  /*0ed0*/  MOV R12, R3 ;  /* 0x00000003000c7202 */ /* 0x000fce0000000f00 */
.L_x_7372:
[----:B------:R-:W-:Y:S05]  /*0ee0*/  BSYNC.RECONVERGENT B0 ;  /* 0x0000000000007941 */ /* 0x000fea0003800200 */
.L_x_7371:
        /* <DEDUP_REMOVED lines=14> */
.L_x_7374:
[----:B------:R-:W-:Y:S05]  /*0fd0*/  BSYNC.RECONVERGENT B0 ;  /* 0x0000000000007941 */ /* 0x000fea0003800200 */
.L_x_7373:
        /* <DEDUP_REMOVED lines=14> */
.L_x_7376:
[----:B------:R-:W-:Y:S05]  /*10c0*/  BSYNC.RECONVERGENT B0 ;  /* 0x0000000000007941 */ /* 0x000fea0003800200 */
.L_x_7375:
        /* <DEDUP_REMOVED lines=14> */
.L_x_7378:
[----:B------:R-:W-:Y:S05]  /*11b0*/  BSYNC.RECONVERGENT B0 ;  /* 0x0000000000007941 */ /* 0x000fea0003800200 */
.L_x_7377:
        /* <DEDUP_REMOVED lines=14> */
.L_x_7380:
[----:B------:R-:W-:Y:S05]  /*12a0*/  BSYNC.RECONVERGENT B0 ;  /* 0x0000000000007941 */ /* 0x000fea0003800200 */
.L_x_7379:
        /* <DEDUP_REMOVED lines=14> */
.L_x_7382:
[----:B------:R-:W-:Y:S05]  /*1390*/  BSYNC.RECONVERGENT B0 ;  /* 0x0000000000007941 */ /* 0x000fea0003800200 */
.L_x_7381:
        /* <DEDUP_REMOVED lines=13> */
.L_x_7384:
[----:B------:R-:W-:Y:S05]  /*1470*/  BSYNC.RECONVERGENT B0 ;  /* 0x0000000000007941 */ /* 0x000fea0003800200 */
.L_x_7383:
[----:B------:R-:W-:Y:S01]  /*1480*/  MOV R6, R18 ;  /* 0x0000001200067202 */ /* 0x000fe20000000f00 */
[----:B------:R-:W-:Y:S01]  /*1490*/  IMAD R11, R19, UR42, RZ ;  /* 0x0000002a130b7c24 */ /* 0x000fe2000f8e02ff */
[----:B------:R-:W-:Y:S01]  /*14a0*/  F2FP.BF16.F32.PACK_AB R4, R3, R4 ;  /* 0x000000040304723e */ /* 0x000fe200000010ff */
[----:B------:R-:W-:Y:S01]  /*14b0*/  IMAD.MOV.U32 R7, RZ, RZ, RZ ;  /* 0x000000ffff077224 */ /* 0x000fe200078e00ff */
[----:B------:R-:W-:Y:S01]  /*14c0*/  F2FP.BF16.F32.PACK_AB R5, R5, R2 ;  /* 0x000000020505723e */ /* 0x000fe200000010ff */
[----:B------:R-:W-:Y:S01]  /*14d0*/  IMAD R11, R20, UR43, R11 ;  /* 0x0000002b140b7c24 */ /* 0x000fe2000f8e020b */
[----:B------:R-:W-:Y:S01]  /*14e0*/  F2FP.BF16.F32.PACK_AB R9, R12, R9 ;  /* 0x000000090c09723e */ /* 0x000fe200000010ff */
[----:B------:R-:W-:Y:S01]  /*14f0*/  IMAD.WIDE.U32 R6, R20, UR42, R6 ;  /* 0x0000002a14067c25 */ /* 0x000fe2000f8e0006 */
[----:B------:R-:W-:Y:S02]  /*1500*/  F2FP.BF16.F32.PACK_AB R0, R13, R0 ;  /* 0x000000000d00723e */ /* 0x000fe400000010ff */
[----:B------:R-:W-:-:S02]  /*1510*/  R2UR UR4, R16 ;  /* 0x00000000100472ca */ /* 0x000fc400000e0000 */
[----:B------:R-:W-:Y:S02]  /*1520*/  IADD3 R3, PT, PT, R7, R11, RZ ;  /* 0x0000000b07037210 */ /* 0x000fe40007ffe0ff */
[C---:B------:R-:W-:Y:S02]  /*1530*/  IADD3 R2, P1, PT, R6.reuse, 0x40, RZ ;  /* 0x0000004006027810 */ /* 0x040fe40007f3e0ff */
[----:B------:R-:W-:Y:S02]  /*1540*/  LEA.HI R8, P0, R3, R6, RZ, 0x1 ;  /* 0x0000000603087211 */ /* 0x000fe400078108ff */
[C---:B------:R-:W-:Y:S02]  /*1550*/  IADD3 R10, P2, PT, R6.reuse, 0x80, RZ ;  /* 0x00000080060a7810 */ /* 0x040fe40007f5e0ff */
[----:B------:R-:W-:Y:S01]  /*1560*/  IADD3.X R7, PT, PT, RZ, R3, RZ, P1, !PT ;  /* 0x00000003ff077210 */ /* 0x000fe20000ffe4ff */
[----:B------:R-:W-:Y:S01]  /*1570*/  IMAD.X R13, RZ, RZ, R3, P0 ;  /* 0x000000ffff0d7224 */ /* 0x000fe200000e0603 */
[----:B------:R-:W-:-:S02]  /*1580*/  IADD3 R12, P3, PT, R6, 0xc0, RZ ;  /* 0x000000c0060c7810 */ /* 0x000fc40007f7e0ff */
[-C--:B------:R-:W-:Y:S02]  /*1590*/  IADD3.X R11, PT, PT, RZ, R3.reuse, RZ, P2, !PT ;  /* 0x00000003ff0b7210 */ /* 0x080fe400017fe4ff */
[----:B------:R-:W-:Y:S01]  /*15a0*/  LEA.HI R6, P0, R7, R2, RZ, 0x1 ;  /* 0x0000000207067211 */ /* 0x000fe200078108ff */
[----:B------:R-:W-:Y:S01]  /*15b0*/  IMAD.SHL.U32 R2, R8, 0x2, RZ ;  /* 0x0000000208027824 */ /* 0x000fe200078e00ff */
[----:B------:R-:W-:Y:S02]  /*15c0*/  IADD3.X R3, PT, PT, RZ, R3, RZ, P3, !PT ;  /* 0x00000003ff037210 */ /* 0x000fe40001ffe4ff */
[----:B------:R-:W-:Y:S02]  /*15d0*/  IADD3.X R7, PT, PT, RZ, R7, RZ, P0, !PT ;  /* 0x00000007ff077210 */ /* 0x000fe400007fe4ff */
[----:B------:R-:W-:Y:S02]  /*15e0*/  LEA.HI R12, P2, R3, R12, RZ, 0x1 ;  /* 0x0000000c030c7211 */ /* 0x000fe400078508ff */
[----:B------:R-:W-:-:S02]  /*15f0*/  LOP3.LUT R2, R2, 0xfffffffc, RZ, 0xc0, !PT ;  /* 0xfffffffc02027812 */ /* 0x000fc400078ec0ff */
[C---:B------:R-:W-:Y:S01]  /*1600*/  SHF.L.U64.HI R7, R6.reuse, 0x1, R7 ;  /* 0x0000000106077819 */ /* 0x040fe20000010207 */
[----:B------:R-:W-:Y:S01]  /*1610*/  IMAD.X R3, RZ, RZ, R3, P2 ;  /* 0x000000ffff037224 */ /* 0x000fe200010e0603 */
[----:B------:R-:W-:Y:S02]  /*1620*/  SHF.L.U32 R6, R6, 0x1, RZ ;  /* 0x0000000106067819 */ /* 0x000fe400000006ff */
[----:B------:R-:W-:Y:S02]  /*1630*/  SHF.L.U64.HI R13, R8, 0x1, R13 ;  /* 0x00000001080d7819 */ /* 0x000fe4000001020d */
[----:B------:R-:W-:Y:S02]  /*1640*/  IADD3 R2, P0, PT, R2, UR40, RZ ;  /* 0x0000002802027c10 */ /* 0x000fe4000ff1e0ff */
[----:B------:R-:W-:Y:S02]  /*1650*/  LOP3.LUT R6, R6, 0xfffffffc, RZ, 0xc0, !PT ;  /* 0xfffffffc06067812 */ /* 0x000fe400078ec0ff */
[C---:B------:R-:W-:Y:S01]  /*1660*/  SHF.L.U64.HI R8, R12.reuse, 0x1, R3 ;  /* 0x000000010c087819 */ /* 0x040fe20000010203 */
[----:B------:R-:W-:Y:S01]  /*1670*/  IMAD.SHL.U32 R12, R12, 0x2, RZ ;  /* 0x000000020c0c7824 */ /* 0x000fe200078e00ff */
[----:B------:R-:W-:-:S02]  /*1680*/  LEA.HI R10, P1, R11, R10, RZ, 0x1 ;  /* 0x0000000a0b0a7211 */ /* 0x000fc400078308ff */
[----:B------:R-:W-:Y:S02]  /*1690*/  IADD3.X R3, PT, PT, R13, UR41, RZ, P0, !PT ;  /* 0x000000290d037c10 */ /* 0x000fe400087fe4ff */
[----:B------:R-:W-:Y:S02]  /*16a0*/  IADD3 R6, P0, PT, R6, UR40, RZ ;  /* 0x0000002806067c10 */ /* 0x000fe4000ff1e0ff */
[----:B------:R-:W-:Y:S02]  /*16b0*/  IADD3.X R11, PT, PT, RZ, R11, RZ, P1, !PT ;  /* 0x0000000bff0b7210 */ /* 0x000fe40000ffe4ff */
[----:B------:R-:W-:Y:S02]  /*16c0*/  IADD3.X R7, PT, PT, R7, UR41, RZ, P0, !PT ;  /* 0x0000002907077c10 */ /* 0x000fe400087fe4ff */
[----:B------:R-:W-:Y:S02]  /*16d0*/  IADD3 R20, P0, PT, R21, R20, RZ ;  /* 0x0000001415147210 */ /* 0x000fe40007f1e0ff */
[----:B------:R-:W-:-:S02]  /*16e0*/  SHF.L.U64.HI R11, R10, 0x1, R11 ;  /* 0x000000010a0b7819 */ /* 0x000fc4000001020b */
[----:B------:R-:W-:Y:S02]  /*16f0*/  SHF.L.U32 R10, R10, 0x1, RZ ;  /* 0x000000010a0a7819 */ /* 0x000fe400000006ff */
[----:B------:R-:W-:Y:S02]  /*1700*/  LEA.HI.X.SX32 R19, R21, R19, 0x1, P0 ;  /* 0x0000001315137211 */ /* 0x000fe400000f0eff */
[C---:B------:R-:W-:Y:S02]  /*1710*/  R2UR UR5, R17.reuse ;  /* 0x00000000110572ca */ /* 0x040fe400000e0000 */
[----:B------:R-:W-:Y:S02]  /*1720*/  ISETP.GE.U32.AND P0, PT, R20, UR44, PT ;  /* 0x0000002c14007c0c */ /* 0x000fe4000bf06070 */
[----:B------:R-:W-:Y:S02]  /*1730*/  R2UR UR6, R16 ;  /* 0x00000000100672ca */ /* 0x000fe400000e0000 */
[----:B------:R-:W-:-:S02]  /*1740*/  R2UR UR7, R17 ;  /* 0x00000000110772ca */ /* 0x000fc400000e0000 */
[----:B------:R-:W-:Y:S02]  /*1750*/  R2UR UR8, R16 ;  /* 0x00000000100872ca */ /* 0x000fe400000e0000 */
[C---:B------:R-:W-:Y:S02]  /*1760*/  R2UR UR9, R17.reuse ;  /* 0x00000000110972ca */ /* 0x040fe400000e0000 */
[----:B------:R-:W-:Y:S01]  /*1770*/  LOP3.LUT R10, R10, 0xfffffffc, RZ, 0xc0, !PT ;  /* 0xfffffffc0a0a7812 */ /* 0x000fe200078ec0ff */
[----:B------:R1:W-:Y:S01]  /*1780*/  STG.E desc[UR4][R2.64], R9 ;  /* 0x0000000902007986 */ /* 0x0003e2000c101904 */
[----:B------:R-:W-:Y:S02]  /*1790*/  LOP3.LUT R12, R12, 0xfffffffc, RZ, 0xc0, !PT ;  /* 0xfffffffc0c0c7812 */ /* 0x000fe400078ec0ff */
[----:B------:R-:W-:Y:S02]  /*17a0*/  R2UR UR10, R16 ;  /* 0x00000000100a72ca */ /* 0x000fe400000e0000 */
[----:B------:R-:W-:Y:S01]  /*17b0*/  R2UR UR11, R17 ;  /* 0x00000000110b72ca */ /* 0x000fe200000e0000 */
[----:B------:R1:W-:Y:S01]  /*17c0*/  STG.E desc[UR6][R6.64], R0 ;  /* 0x0000000006007986 */ /* 0x0003e2000c101906 */
[----:B------:R-:W-:-:S02]  /*17d0*/  ISETP.GE.AND.EX P0, PT, R19, UR45, PT, P0 ;  /* 0x0000002d13007c0c */ /* 0x000fc4000bf06300 */
[----:B------:R-:W-:Y:S02]  /*17e0*/  IADD3 R10, P1, PT, R10, UR40, RZ ;  /* 0x000000280a0a7c10 */ /* 0x000fe4000ff3e0ff */
[----:B------:R-:W-:Y:S02]  /*17f0*/  IADD3 R12, P2, PT, R12, UR40, RZ ;  /* 0x000000280c0c7c10 */ /* 0x000fe4000ff5e0ff */
[----:B------:R-:W-:Y:S02]  /*1800*/  IADD3.X R11, PT, PT, R11, UR41, RZ, P1, !PT ;  /* 0x000000290b0b7c10 */ /* 0x000fe40008ffe4ff */
[----:B------:R-:W-:-:S03]  /*1810*/  IADD3.X R13, PT, PT, R8, UR41, RZ, P2, !PT ;  /* 0x00000029080d7c10 */ /* 0x000fc600097fe4ff */
[----:B------:R1:W-:Y:S04]  /*1820*/  STG.E desc[UR8][R10.64], R5 ;  /* 0x000000050a007986 */ /* 0x0003e8000c101908 */
[----:B------:R1:W-:Y:S01]  /*1830*/  STG.E desc[UR10][R12.64], R4 ;  /* 0x000000040c007986 */ /* 0x0003e2000c10190a */
[----:B------:R-:W-:Y:S05]  /*1840*/  @!P0 BRA `(.L_x_7385) ;  /* 0xffffffe800848947 */ /* 0x000fea000383ffff */
[----:B------:R-:W-:Y:S05]  /*1850*/  EXIT ;  /* 0x000000000000794d */ /* 0x000fea0003800000 */
.L_x_7368:
[----:B------:R-:W-:Y:S01]  /*1860*/  HFMA2 R12, -RZ, RZ, 0, 9.5367431640625e-07 ;  /* 0x00000010ff0c7431 */ /* 0x000fe200000001ff */
[----:B------:R-:W-:Y:S01]  /*1870*/  BSSY B0, `(.L_x_7386) ;  /* 0x0000006000007945 */ /* 0x000fe20003800000 */
[----:B------:R-:W-:Y:S01]  /*1880*/  MOV R11, 0x1f ;  /* 0x0000001f000b7802 */ /* 0x000fe20000000f00 */
[----:B------:R-:W-:-:S07]  /*1890*/  IMAD.MOV.U32 R15, RZ, RZ, -0x1 ;  /* 0xffffffffff0f7424 */ /* 0x000fce00078e00ff */
[----:B0-----:R-:W-:Y:S05]  /*18a0*/  WARPSYNC.COLLECTIVE R15, `(.L_x_7387) ;  /* 0x000000000f087348 */ /* 0x001fea0003c00000 */
[----:B------:R1:W2:Y:S02]  /*18b0*/  SHFL.BFLY P6, R14, R13, R12, R11 ;  /* 0x0c00000c0d0e7389 */ /* 0x0002a400000c000b */
[----:B012---:R-:W-:Y:S05]  /*18c0*/  ENDCOLLECTIVE ;  /* 0x000000000000791b */ /* 0x007fea0003800000 */
.L_x_7387:
[----:B------:R-:W-:Y:S05]  /*18d0*/  BSYNC B0 ;  /* 0x0000000000007941 */ /* 0x000fea0003800000 */
.L_x_7386:
[----:B------:R-:W-:Y:S01]  /*18e0*/  HFMA2 R12, -RZ, RZ, 0, 4.76837158203125e-07 ;  /* 0x00000008ff0c7431 */ /* 0x000fe200000001ff */
[----:B------:R-:W-:Y:S01]  /*18f0*/  FMNMX R13, R13, R14, !PT ;  /* 0x0000000e0d0d7209 */ /* 0x000fe20007800000 */
[----:B------:R-:W-:Y:S01]  /*1900*/  HFMA2 R5, -RZ, RZ, 0.96630859375, -0.0022525787353515625 ;  /* 0x3bbb989dff057431 */ /* 0x000fe200000001ff */
[----:B------:R-:W-:Y:S02]  /*1910*/  MOV R11, 0x1f ;  /* 0x0000001f000b7802 */ /* 0x000fe40000000f00 */
[----:B------:R-:W-:-:S07]  /*1920*/  MOV R15, 0xffffffff ;  /* 0xffffffff000f7802 */ /* 0x000fce0000000f00 */
[----:B------:R-:W-:Y:S05]  /*1930*/  WARPSYNC.COLLECTIVE R15, `(.L_x_7388) ;  /* 0x000000000f087348 */ /* 0x000fea0003c00000 */
[----:B------:R0:W1:Y:S02]  /*1940*/  SHFL.BFLY P6, R14, R13, R12, R11 ;  /* 0x0c00000c0d0e7389 */ /* 0x00006400000c000b */
[----:B01----:R-:W-:Y:S05]  /*1950*/  ENDCOLLECTIVE ;  /* 0x000000000000791b */ /* 0x003fea0003800000 */
.L_x_7388:
[----:B------:R-:W-:Y:S01]  /*1960*/  HFMA2 R12, -RZ, RZ, 0, 2.384185791015625e-07 ;  /* 0x00000004ff0c7431 */ /* 0x000fe200000001ff */
[----:B------:R-:W-:-:S05]  /*1970*/  FMNMX R0, R13, R14, !PT ;  /* 0x0000000e0d007209 */ /* 0x000fca0007800000 */
[----:B------:R-:W-:-:S07]  /*1980*/  IMAD.MOV.U32 R13, RZ, RZ, R0 ;  /* 0x000000ffff0d7224 */ /* 0x000fce00078e0000 */
[----:B------:R-:W-:Y:S05]  /*1990*/  WARPSYNC.COLLECTIVE R15, `(.L_x_7389) ;  /* 0x000000000f087348 */ /* 0x000fea0003c00000 */
[----:B------:R0:W1:Y:S02]  /*19a0*/  SHFL.BFLY P6, R14, R13, R12, R11 ;  /* 0x0c00000c0d0e7389 */ /* 0x00006400000c000b */
[----:B01----:R-:W-:Y:S05]  /*19b0*/  ENDCOLLECTIVE ;  /* 0x000000000000791b */ /* 0x003fea0003800000 */
.L_x_7389:
[----:B------:R-:W-:Y:S01]  /*19c0*/  HFMA2 R12, -RZ, RZ, 0, 1.1920928955078125e-07 ;  /* 0x00000002ff0c7431 */ /* 0x000fe200000001ff */
[----:B------:R-:W-:-:S04]  /*19d0*/  FMNMX R2, R0, R14, !PT ;  /* 0x0000000e00027209 */ /* 0x000fc80007800000 */
[----:B------:R-:W-:-:S07]  /*19e0*/  MOV R13, R2 ;  /* 0x00000002000d7202 */ /* 0x000fce0000000f00 */
[----:B------:R-:W-:Y:S05]  /*19f0*/  WARPSYNC.COLLECTIVE R15, `(.L_x_7390) ;  /* 0x000000000f087348 */ /* 0x000fea0003c00000 */
[----:B------:R0:W1:Y:S02]  /*1a00*/  SHFL.BFLY P6, R14, R13, R12, R11 ;  /* 0x0c00000c0d0e7389 */ /* 0x00006400000c000b */
[----:B01----:R-:W-:Y:S05]  /*1a10*/  ENDCOLLECTIVE ;  /* 0x000000000000791b */ /* 0x003fea0003800000 */
.L_x_7390:
[----:B------:R-:W-:Y:S02]  /*1a20*/  MOV R12, 0x1 ;  /* 0x00000001000c7802 */ /* 0x000fe40000000f00 */
[----:B------:R-:W-:-:S05]  /*1a30*/  FMNMX R3, R2, R14, !PT ;  /* 0x0000000e02037209 */ /* 0x000fca0007800000 */
[----:B------:R-:W-:-:S07]  /*1a40*/  IMAD.MOV.U32 R13, RZ, RZ, R3 ;  /* 0x000000ffff0d7224 */ /* 0x000fce00078e0003 */
[----:B------:R-:W-:Y:S05]  /*1a50*/  WARPSYNC.COLLECTIVE R15, `(.L_x_7391) ;  /* 0x000000000f087348 */ /* 0x000fea0003c00000 */
[----:B------:R0:W1:Y:S02]  /*1a60*/  SHFL.BFLY P6, R14, R13, R12, R11 ;  /* 0x0c00000c0d0e7389 */ /* 0x00006400000c000b */
[----:B01----:R-:W-:Y:S05]  /*1a70*/  ENDCOLLECTIVE ;  /* 0x000000000000791b */ /* 0x003fea0003800000 */
.L_x_7391:
[----:B------:R-:W-:-:S05]  /*1a80*/  FMNMX R3, R3, R14, !PT ;  /* 0x0000000e03037209 */ /* 0x000fca0007800000 */
[--C-:B------:R-:W-:Y:S01]  /*1a90*/  FADD R2, R6, -R3.reuse ;  /* 0x8000000306027221 */ /* 0x100fe20000000000 */
[--C-:B------:R-:W-:Y:S01]  /*1aa0*/  FADD R4, R4, -R3.reuse ;  /* 0x8000000304047221 */ /* 0x100fe20000000000 */
[----:B------:R-:W-:Y:S01]  /*1ab0*/  MOV R6, 0x437c0000 ;  /* 0x437c000000067802 */ /* 0x000fe20000000f00 */
        /* <DEDUP_REMOVED lines=13> */
[----:B------:R-:W-:Y:S01]  /*1b90*/  FADD R3, R11, -12583039 ;  /* 0xcb40007f0b037421 */ /* 0x000fe20000000000 */
[----:B------:R-:W-:Y:S01]  /*1ba0*/  FFMA R9, R2, 1.4426950216293334961, -R9 ;  /* 0x3fb8aa3b02097823 */ /* 0x000fe20000000809 */
[----:B------:R-:W-:Y:S02]  /*1bb0*/  FADD R15, R13, -12583039 ;  /* 0xcb40007f0d0f7421 */ /* 0x000fe40000000000 */
[----:B------:R-:W-:Y:S01]  /*1bc0*/  FFMA R3, R4, 1.4426950216293334961, -R3 ;  /* 0x3fb8aa3b04037823 */ /* 0x000fe20000000803 */
[----:B------:R-:W-:Y:S01]  /*1bd0*/  FFMA R9, R2, 1.925963033500011079e-08, R9 ;  /* 0x32a5706002097823 */ /* 0x000fe20000000009 */
[----:B------:R-:W-:-:S02]  /*1be0*/  FFMA R15, R0, 1.4426950216293334961, -R15 ;  /* 0x3fb8aa3b000f7823 */ /* 0x000fc4000000080f */
[----:B------:R-:W-:Y:S01]  /*1bf0*/  FFMA R4, R4, 1.925963033500011079e-08, R3 ;  /* 0x32a5706004047823 */ /* 0x000fe20000000003 */
[----:B------:R0:W1:Y:S01]  /*1c00*/  MUFU.EX2 R2, R9 ;  /* 0x0000000900027308 */ /* 0x0000620000000800 */
[----:B------:R-:W-:Y:S02]  /*1c10*/  IMAD.SHL.U32 R3, R7, 0x800000, RZ ;  /* 0x0080000007037824 */ /* 0x000fe400078e00ff */
[----:B------:R-:W-:Y:S01]  /*1c20*/  FFMA R15, R0, 1.925963033500011079e-08, R15 ;  /* 0x32a57060000f7823 */ /* 0x000fe2000000000f */
[----:B------:R-:W-:-:S04]  /*1c30*/  SHF.L.U32 R0, R11, 0x17, RZ ;  /* 0x000000170b007819 */ /* 0x000fc800000006ff */
[----:B------:R2:W3:Y:S01]  /*1c40*/  MUFU.EX2 R7, R4 ;  /* 0x0000000400077308 */ /* 0x0004e20000000800 */
[----:B0-----:R-:W-:-:S04]  /*1c50*/  FFMA.SAT R9, R8, R5, 0.5 ;  /* 0x3f00000008097423 */ /* 0x001fc80000002005 */
[----:B------:R-:W-:-:S03]  /*1c60*/  FFMA.RM R9, R9, R6, 12582913 ;  /* 0x4b40000109097423 */ /* 0x000fc60000004006 */
[----:B------:R-:W0:Y:S01]  /*1c70*/  MUFU.EX2 R15, R15 ;  /* 0x0000000f000f7308 */ /* 0x000e220000000800 */
[----:B-1----:R-:W-:Y:S01]  /*1c80*/  FMUL R3, R3, R2 ;  /* 0x0000000203037220 */ /* 0x002fe20000400000 */
[----:B------:R-:W-:Y:S02]  /*1c90*/  SHF.L.U32 R2, R13, 0x17, RZ ;  /* 0x000000170d027819 */ /* 0x000fe400000006ff */
[C---:B--2---:R-:W-:Y:S01]  /*1ca0*/  SHF.L.U32 R4, R9.reuse, 0x17, RZ ;  /* 0x0000001709047819 */ /* 0x044fe200000006ff */
[----:B---3--:R-:W-:Y:S01]  /*1cb0*/  FMUL R0, R0, R7 ;  /* 0x0000000700007220 */ /* 0x008fe20000400000 */
[----:B------:R-:W-:-:S04]  /*1cc0*/  FADD R7, R9, -12583039 ;  /* 0xcb40007f09077421 */ /* 0x000fc80000000000 */
[----:B------:R-:W-:Y:S01]  /*1cd0*/  FFMA R7, R8, 1.4426950216293334961, -R7 ;  /* 0x3fb8aa3b08077823 */ /* 0x000fe20000000807 */
[----:B0-----:R-:W-:Y:S01]  /*1ce0*/  FMUL R2, R2, R15 ;  /* 0x0000000f02027220 */ /* 0x001fe20000400000 */
[-C--:B------:R-:W-:Y:S02]  /*1cf0*/  FFMA.SAT R15, R22, R5.reuse, 0.5 ;  /* 0x3f000000160f7423 */ /* 0x080fe40000002005 */
[----:B------:R-:W-:Y:S01]  /*1d00*/  FFMA R11, R8, 1.925963033500011079e-08, R7 ;  /* 0x32a57060080b7823 */ /* 0x000fe20000000007 */
[----:B------:R-:W-:Y:S01]  /*1d10*/  FFMA.SAT R7, R10, R5, 0.5 ;  /* 0x3f0000000a077423 */ /* 0x000fe20000002005 */
[----:B------:R-:W-:-:S03]  /*1d20*/  FFMA.RM R8, R15, R6, 12582913 ;  /* 0x4b4000010f087423 */ /* 0x000fc60000004006 */
[----:B------:R-:W-:Y:S01]  /*1d30*/  FFMA.RM R7, R7, R6, 12582913 ;  /* 0x4b40000107077423 */ /* 0x000fe20000004006 */
[----:B------:R-:W0:Y:S01]  /*1d40*/  MUFU.EX2 R11, R11 ;  /* 0x0000000b000b7308 */ /* 0x000e220000000800 */
[----:B------:R-:W-:Y:S02]  /*1d50*/  FADD R9, R8, -12583039 ;  /* 0xcb40007f08097421 */ /* 0x000fe40000000000 */
[----:B------:R-:W-:Y:S02]  /*1d60*/  FADD R13, R7, -12583039 ;  /* 0xcb40007f070d7421 */ /* 0x000fe40000000000 */
[----:B------:R-:W-:Y:S02]  /*1d70*/  FFMA R9, R22, 1.4426950216293334961, -R9 ;  /* 0x3fb8aa3b16097823 */ /* 0x000fe40000000809 */
[----:B------:R-:W-:Y:S02]  /*1d80*/  FFMA R13, R10, 1.4426950216293334961, -R13 ;  /* 0x3fb8aa3b0a0d7823 */ /* 0x000fe4000000080d */
[----:B------:R-:W-:Y:S01]  /*1d90*/  FFMA R22, R22, 1.925963033500011079e-08, R9 ;  /* 0x32a5706016167823 */ /* 0x000fe20000000009 */
[-C--:B------:R-:W-:Y:S01]  /*1da0*/  FFMA.SAT R9, R24, R5.reuse, 0.5 ;  /* 0x3f00000018097423 */ /* 0x080fe20000002005 */
[----:B------:R-:W-:Y:S01]  /*1db0*/  FFMA R13, R10, 1.925963033500011079e-08, R13 ;  /* 0x32a570600a0d7823 */ /* 0x000fe2000000000d */
[----:B------:R-:W-:-:S02]  /*1dc0*/  FFMA.SAT R5, R12, R5, 0.5 ;  /* 0x3f0000000c057423 */ /* 0x000fc40000002005 */
[-C--:B------:R-:W-:Y:S02]  /*1dd0*/  FFMA.RM R10, R9, R6.reuse, 12582913 ;  /* 0x4b400001090a7423 */ /* 0x080fe40000004006 */
[----:B------:R-:W-:Y:S01]  /*1de0*/  FFMA.RM R9, R5, R6, 12582913 ;  /* 0x4b40000105097423 */ /* 0x000fe20000004006 */
[----:B0-----:R-:W-:Y:S01]  /*1df0*/  FMUL R4, R4, R11 ;  /* 0x0000000b04047220 */ /* 0x001fe20000400000 */
[C---:B------:R-:W-:Y:S01]  /*1e00*/  FADD R5, R10.reuse, -12583039 ;  /* 0xcb40007f0a057421 */ /* 0x040fe20000000000 */
[----:B------:R-:W0:Y:S01]  /*1e10*/  MUFU.EX2 R6, R13 ;  /* 0x0000000d00067308 */ /* 0x000e220000000800 */
[----:B------:R-:W-:Y:S01]  /*1e20*/  FADD R15, R9, -12583039 ;  /* 0xcb40007f090f7421 */ /* 0x000fe20000000000 */
[----:B------:R-:W-:Y:S01]  /*1e30*/  SHF.L.U32 R10, R10, 0x17, RZ ;  /* 0x000000170a0a7819 */ /* 0x000fe200000006ff */
[----:B------:R-:W-:Y:S02]  /*1e40*/  FFMA R5, R24, 1.4426950216293334961, -R5 ;  /* 0x3fb8aa3b18057823 */ /* 0x000fe40000000805 */
[----:B------:R-:W-:-:S02]  /*1e50*/  FFMA R15, R12, 1.4426950216293334961, -R15 ;  /* 0x3fb8aa3b0c0f7823 */ /* 0x000fc4000000080f */
[----:B------:R-:W-:Y:S01]  /*1e60*/  FFMA R24, R24, 1.925963033500011079e-08, R5 ;  /* 0x32a5706018187823 */ /* 0x000fe20000000005 */
[----:B------:R-:W1:Y:S01]  /*1e70*/  MUFU.EX2 R11, R22 ;  /* 0x00000016000b7308 */ /* 0x000e620000000800 */
[----:B------:R-:W-:Y:S02]  /*1e80*/  IMAD.SHL.U32 R5, R7, 0x800000, RZ ;  /* 0x0080000007057824 */ /* 0x000fe400078e00ff */
[----:B------:R-:W-:Y:S01]  /*1e90*/  FADD R7, RZ, R3 ;  /* 0x00000003ff077221 */ /* 0x000fe20000000000 */
[----:B------:R-:W-:-:S03]  /*1ea0*/  FFMA R12, R12, 1.925963033500011079e-08, R15 ;  /* 0x32a570600c0c7823 */ /* 0x000fc6000000000f */
[----:B------:R-:W-:Y:S01]  /*1eb0*/  FADD R7, R7, R0 ;  /* 0x0000000007077221 */ /* 0x000fe20000000000 */
[----:B------:R-:W2:Y:S01]  /*1ec0*/  MUFU.EX2 R15, R24 ;  /* 0x00000018000f7308 */ /* 0x000ea20000000800 */
[----:B0-----:R-:W-:Y:S02]  /*1ed0*/  FMUL R5, R5, R6 ;  /* 0x0000000605057220 */ /* 0x001fe40000400000 */
[----:B------:R-:W-:Y:S01]  /*1ee0*/  FADD R7, R7, R2 ;  /* 0x0000000207077221 */ /* 0x000fe20000000000 */
[----:B------:R-:W-:-:S03]  /*1ef0*/  SHF.L.U32 R6, R8, 0x17, RZ ;  /* 0x0000001708067819 */ /* 0x000fc600000006ff */
[----:B------:R-:W-:Y:S01]  /*1f00*/  FADD R8, R7, R4 ;  /* 0x0000000407087221 */ /* 0x000fe20000000000 */
[----:B------:R-:W0:Y:S01]  /*1f10*/  MUFU.EX2 R12, R12 ;  /* 0x0000000c000c7308 */ /* 0x000e220000000800 */
[----:B-1----:R-:W-:Y:S02]  /*1f20*/  FMUL R6, R6, R11 ;  /* 0x0000000b06067220 */ /* 0x002fe40000400000 */
[----:B------:R-:W-:Y:S01]  /*1f30*/  FADD R7, R8, R5 ;  /* 0x0000000508077221 */ /* 0x000fe20000000000 */
[----:B------:R-:W-:-:S03]  /*1f40*/  SHF.L.U32 R11, R9, 0x17, RZ ;  /* 0x00000017090b7819 */ /* 0x000fc600000006ff */
[----:B------:R-:W-:Y:S01]  /*1f50*/  FADD R9, R7, R6 ;  /* 0x0000000607097221 */ /* 0x000fe20000000000 */
[----:B--2---:R-:W-:Y:S01]  /*1f60*/  FMUL R8, R10, R15 ;  /* 0x0000000f0a087220 */ /* 0x004fe20000400000 */
[----:B------:R-:W-:-:S03]  /*1f70*/  MOV R15, 0xffffffff ;  /* 0xffffffff000f7802 */ /* 0x000fc60000000f00 */
[----:B------:R-:W-:Y:S01]  /*1f80*/  FADD R10, R9, R8 ;  /* 0x00000008090a7221 */ /* 0x000fe20000000000 */
[----:B0-----:R-:W-:Y:S01]  /*1f90*/  FMUL R7, R11, R12 ;  /* 0x0000000c0b077220 */ /* 0x001fe20000400000 */
[----:B------:R-:W-:Y:S02]  /*1fa0*/  HFMA2 R11, -RZ, RZ, 0, 1.847743988037109375e-06 ;  /* 0x0000001fff0b7431 */ /* 0x000fe400000001ff */
[----:B------:R-:W-:Y:S02]  /*1fb0*/  IMAD.MOV.U32 R12, RZ, RZ, 0x10 ;  /* 0x00000010ff0c7424 */ /* 0x000fe400078e00ff */
[----:B------:R-:W-:-:S07]  /*1fc0*/  FADD R13, R10, R7 ;  /* 0x000000070a0d7221 */ /* 0x000fce0000000000 */
[----:B------:R-:W-:Y:S05]  /*1fd0*/  WARPSYNC.COLLECTIVE R15, `(.L_x_7392) ;  /* 0x000000000f087348 */ /* 0x000fea0003c00000 */
[----:B------:R0:W1:Y:S02]  /*1fe0*/  SHFL.BFLY P6, R14, R13, R12, R11 ;  /* 0x0c00000c0d0e7389 */ /* 0x00006400000c000b */
[----:B01----:R-:W-:Y:S05]  /*1ff0*/  ENDCOLLECTIVE ;  /* 0x000000000000791b */ /* 0x003fea0003800000 */
.L_x_7392:
[----:B------:R-:W-:Y:S02]  /*2000*/  IMAD.MOV.U32 R12, RZ, RZ, 0x8 ;  /* 0x00000008ff0c7424 */ /* 0x000fe400078e00ff */
[----:B------:R-:W-:-:S05]  /*2010*/  FADD R9, R13, R14 ;  /* 0x0000000e0d097221 */ /* 0x000fca0000000000 */
[----:B------:R-:W-:-:S07]  /*2020*/  MOV R13, R9 ;  /* 0x00000009000d7202 */ /* 0x000fce0000000f00 */
[----:B------:R-:W-:Y:S05]  /*2030*/  WARPSYNC.COLLECTIVE R15, `(.L_x_7393) ;  /* 0x000000000f087348 */ /* 0x000fea0003c00000 */
[----:B------:R0:W1:Y:S02]  /*2040*/  SHFL.BFLY P6, R14, R13, R12, R11 ;  /* 0x0c00000c0d0e7389 */ /* 0x00006400000c000b */
[----:B01----:R-:W-:Y:S05]  /*2050*/  ENDCOLLECTIVE ;  /* 0x000000000000791b */ /* 0x003fea0003800000 */
.L_x_7393:
[----:B------:R-:W-:Y:S02]  /*2060*/  HFMA2 R12, -RZ, RZ, 0, 2.384185791015625e-07 ;  /* 0x00000004ff0c7431 */ /* 0x000fe400000001ff */
[----:B------:R-:W-:-:S05]  /*2070*/  FADD R10, R9, R14 ;  /* 0x0000000e090a7221 */ /* 0x000fca0000000000 */
[----:B------:R-:W-:-:S07]  /*2080*/  MOV R13, R10 ;  /* 0x0000000a000d7202 */ /* 0x000fce0000000f00 */
[----:B------:R-:W-:Y:S05]  /*2090*/  WARPSYNC.COLLECTIVE R15, `(.L_x_7394) ;  /* 0x000000000f087348 */ /* 0x000fea0003c00000 */
[----:B------:R0:W1:Y:S02]  /*20a0*/  SHFL.BFLY P6, R14, R13, R12, R11 ;  /* 0x0c00000c0d0e7389 */ /* 0x00006400000c000b */
[----:B01----:R-:W-:Y:S05]  /*20b0*/  ENDCOLLECTIVE ;  /* 0x000000000000791b */ /* 0x003fea0003800000 */
.L_x_7394:
[----:B------:R-:W-:Y:S02]  /*20c0*/  IMAD.MOV.U32 R12, RZ, RZ, 0x2 ;  /* 0x00000002ff0c7424 */ /* 0x000fe400078e00ff */
[----:B------:R-:W-:-:S05]  /*20d0*/  FADD R22, R10, R14 ;  /* 0x0000000e0a167221 */ /* 0x000fca0000000000 */
[----:B------:R-:W-:-:S07]  /*20e0*/  MOV R13, R22 ;  /* 0x00000016000d7202 */ /* 0x000fce0000000f00 */
[----:B------:R-:W-:Y:S05]  /*20f0*/  WARPSYNC.COLLECTIVE R15, `(.L_x_7395) ;  /* 0x000000000f087348 */ /* 0x000fea0003c00000 */
[----:B------:R0:W1:Y:S02]  /*2100*/  SHFL.BFLY P6, R14, R13, R12, R11 ;  /* 0x0c00000c0d0e7389 */ /* 0x00006400000c000b */
[----:B01----:R-:W-:Y:S05]  /*2110*/  ENDCOLLECTIVE ;  /* 0x000000000000791b */ /* 0x003fea0003800000 */
.L_x_7395:
[----:B------:R-:W-:Y:S02]  /*2120*/  HFMA2 R12, -RZ, RZ, 0, 5.9604644775390625e-08 ;  /* 0x00000001ff0c7431 */ /* 0x000fe400000001ff */
[----:B------:R-:W-:-:S05]  /*2130*/  FADD R23, R22, R14 ;  /* 0x0000000e16177221 */ /* 0x000fca0000000000 */
[----:B------:R-:W-:-:S07]  /*2140*/  MOV R13, R23 ;  /* 0x00000017000d7202 */ /* 0x000fce0000000f00 */
[----:B------:R-:W-:Y:S05]  /*2150*/  WARPSYNC.COLLECTIVE R15, `(.L_x_7396) ;  /* 0x000000000f087348 */ /* 0x000fea0003c00000 */
[----:B------:R0:W1:Y:S02]  /*2160*/  SHFL.BFLY P6, R14, R13, R12, R11 ;  /* 0x0c00000c0d0e7389 */ /* 0x00006400000c000b */
[----:B01----:R-:W-:Y:S05]  /*2170*/  ENDCOLLECTIVE ;  /* 0x000000000000791b */ /* 0x003fea0003800000 */
.L_x_7396:
[----:B------:R-:W-:Y:S05]  /*2180*/  BRA `(.L_x_7397) ;  /* 0xffffffe800e07947 */ /* 0x000fea000383ffff */
        .weak           $__internal_134_$__cuda_sm3x_div_rn_noftz_f32_slowpath
        .type           $__internal_134_$__cuda_sm3x_div_rn_noftz_f32_slowpath,@function
        .size           $__internal_134_$__cuda_sm3x_div_rn_noftz_f32_slowpath,(.L_x_25586 - $__internal_134_$__cuda_sm3x_div_rn_noftz_f32_slowpath)
$__internal_134_$__cuda_sm3x_div_rn_noftz_f32_slowpath:
        /* <DEDUP_REMOVED lines=34> */
.L_x_7399:
        /* <DEDUP_REMOVED lines=51> */
.L_x_7406:
[----:B------:R-:W-:-:S04]  /*26e0*/  LOP3.LUT R3, R3, 0x80000000, RZ, 0xc0, !PT ;  /* 0x8000000003037812 */ /* 0x000fc800078ec0ff */
[----:B------:R-:W-:Y:S01]  /*26f0*/  LOP3.LUT R3, R3, 0x7f800000, RZ, 0xfc, !PT ;  /* 0x7f80000003037812 */ /* 0x000fe200078efcff */
[----:B------:R-:W-:Y:S06]  /*2700*/  BRA `(.L_x_7407) ;  /* 0x0000000000047947 */ /* 0x000fec0003800000 */
.L_x_7405:
[----:B------:R-:W-:-:S07]  /*2710*/  LEA R3, R24, R3, 0x17 ;  /* 0x0000000318037211 */ /* 0x000fce00078eb8ff */
.L_x_7407:
[----:B------:R-:W-:Y:S05]  /*2720*/  BSYNC.RECONVERGENT B2 ;  /* 0x0000000000027941 */ /* 0x000fea0003800200 */
.L_x_7404:
[----:B------:R-:W-:Y:S05]  /*2730*/  BRA `(.L_x_7408) ;  /* 0x0000000000207947 */ /* 0x000fea0003800000 */
.L_x_7403:
[----:B------:R-:W-:-:S04]  /*2740*/  LOP3.LUT R3, R10, 0x80000000, R3, 0x48, !PT ;  /* 0x800000000a037812 */ /* 0x000fc800078e4803 */
[----:B------:R-:W-:Y:S01]  /*2750*/  LOP3.LUT R3, R3, 0x7f800000, RZ, 0xfc, !PT ;  /* 0x7f80000003037812 */ /* 0x000fe200078efcff */
[----:B------:R-:W-:Y:S06]  /*2760*/  BRA `(.L_x_7408) ;  /* 0x0000000000147947 */ /* 0x000fec0003800000 */
.L_x_7402:
[----:B------:R-:W-:Y:S01]  /*2770*/  LOP3.LUT R3, R10, 0x80000000, R3, 0x48, !PT ;  /* 0x800000000a037812 */ /* 0x000fe200078e4803 */
[----:B------:R-:W-:Y:S06]  /*2780*/  BRA `(.L_x_7408) ;  /* 0x00000000000c7947 */ /* 0x000fec0003800000 */
.L_x_7401:
[----:B------:R-:W0:Y:S01]  /*2790*/  MUFU.RSQ R3, -QNAN ;  /* 0xffc0000000037908 */ /* 0x000e220000001400 */
[----:B------:R-:W-:Y:S05]  /*27a0*/  BRA `(.L_x_7408) ;  /* 0x0000000000047947 */ /* 0x000fea0003800000 */
.L_x_7400:
[----:B------:R-:W-:-:S07]  /*27b0*/  FADD.FTZ R3, R3, R10 ;  /* 0x0000000a03037221 */ /* 0x000fce0000010000 */
.L_x_7408:
[----:B------:R-:W-:Y:S05]  /*27c0*/  BSYNC.RECONVERGENT B1 ;  /* 0x0000000000017941 */ /* 0x000fea0003800200 */
.L_x_7398:
[----:B------:R-:W-:Y:S01]  /*27d0*/  HFMA2 R11, -RZ, RZ, 0, 0 ;  /* 0x00000000ff0b7431 */ /* 0x000fe200000001ff */
[----:B------:R-:W-:-:S04]  /*27e0*/  MOV R10, R14 ;  /* 0x0000000e000a7202 */ /* 0x000fc80000000f00 */
[----:B0-----:R-:W-:Y:S05]  /*27f0*/  RET.REL.NODEC R10 `(_Z15SoftmaxWarpImplI10DirectLoadI13__nv_bfloat16fE11DirectStoreIfS1_EfLi2ELi8ELi32ELi1ELb0EL9Algorithm0EEvT_T0_ll) ;  /* 0xffffffd80a007950 */ /* 0x001fea0003c3ffff */
.L_x_7409:
        /* <DEDUP_REMOVED lines=16> */
.L_x_25586:


//--------------------- .text._Z15SoftmaxWarpImplI10DirectLoadI13__nv_bfloat16fE11DirectStoreIfS1_EfLi2ELi6ELi32ELi1ELb1EL9Algorithm0EEvT_T0_ll --------------------------
	.section	.text._Z15SoftmaxWarpImplI10DirectLoadI13__nv_bfloat16fE11DirectStoreIfS1_EfLi2ELi6ELi32ELi1ELb1EL9Algorithm0EEvT_T0_ll,"ax",@progbits
	.align	128
        .global         _Z15SoftmaxWarpImplI10DirectLoadI13__nv_bfloat16fE11DirectStoreIfS1_EfLi2ELi6ELi32ELi1ELb1EL9Algorithm0EEvT_T0_ll
        .type           _Z15SoftmaxWarpImplI10DirectLoadI13__nv_bfloat16fE11DirectStoreIfS1_EfLi2ELi6ELi32ELi1ELb1EL9Algorithm0EEvT_T0_ll,@function
        .size           _Z15SoftmaxWarpImplI10DirectLoadI13__nv_bfloat16fE11DirectStoreIfS1_EfLi2ELi6ELi32ELi1ELb1EL9Algorithm0EEvT_T0_ll,(.L_x_25587 - _Z15SoftmaxWarpImplI10DirectLoadI13__nv_bfloat16fE11DirectStoreIfS1_EfLi2ELi6ELi32ELi1ELb1EL9Algorithm0EEvT_T0_ll)
        .other          _Z15SoftmaxWarpImplI10DirectLoadI13__nv_bfloat16fE11DirectStoreIfS1_EfLi2ELi6ELi32ELi1ELb1EL9Algorithm0EEvT_T0_ll,@"STO_CUDA_ENTRY STV_DEFAULT"
_Z15SoftmaxWarpImplI10DirectLoadI13__nv_bfloat16fE11DirectStoreIfS1_EfLi2ELi6ELi32ELi1ELb1EL9Algorithm0EEvT_T0_ll:
.text._Z15SoftmaxWarpImplI10DirectLoadI13__nv_bfloat16fE11DirectStoreIfS1_EfLi2ELi6ELi32ELi1ELb1EL9Algorithm0EEvT_T0_ll:
        /* <DEDUP_REMOVED lines=24> */
.L_x_7410:
        /* <DEDUP_REMOVED lines=15> */
[----:B------:R-:W-:-:S07]  /*0270*/  VIADD R10, R18, 0x80 ;  /* 0x00000080120a7836 */ /* 0x000fce0000000000 */
.L_x_7430:
[----:B-1----:R-:W1:Y:S01]  /*0280*/  LDC.64 R22, c[0x0][0x388] ;  /* 0x0000e200ff167b82 */ /* 0x002e620000000a00 */
[----:B------:R-:W-:Y:S02]  /*0290*/  ISETP.GE.U32.AND P0, PT, R18, UR40, PT ;  /* 0x0000002812007c0c */ /* 0x000fe4000bf06070 */
[----:B------:R-:W-:Y:S02]  /*02a0*/  ISETP.GE.U32.AND P1, PT, R16, UR40, PT ;  /* 0x0000002810007c0c */ /* 0x000fe4000bf26070 */
[----:B------:R-:W-:Y:S02]  /*02b0*/  ISETP.GE.AND.EX P0, PT, RZ, UR41, PT, P0 ;  /* 0x00000029ff007c0c */ /* 0x000fe4000bf06300 */
[----:B------:R-:W-:Y:S01]  /*02c0*/  ISETP.GE.AND.EX P1, PT, RZ, UR41, PT, P1 ;  /* 0x00000029ff007c0c */ /* 0x000fe2000bf26310 */
[----:B---34-:R-:W3:Y:S01]  /*02d0*/  LDC.64 R2, c[0x0][0x388] ;  /* 0x0000e200ff027b82 */ /* 0x018ee20000000a00 */
[----:B------:R-:W-:-:S04]  /*02e0*/  ISETP.GE.U32.AND P2, PT, R10, UR40, PT ;  /* 0x000000280a007c0c */ /* 0x000fc8000bf46070 */
[----:B------:R-:W-:-:S03]  /*02f0*/  ISETP.GE.AND.EX P2, PT, RZ, UR41, PT, P2 ;  /* 0x00000029ff007c0c */ /* 0x000fc6000bf46320 */
[----:B--2---:R-:W4:Y:S02]  /*0300*/  LDC.64 R14, c[0x0][0x388] ;  /* 0x0000e200ff0e7b82 */ /* 0x004f240000000a00 */
[----:B------:R-:W-:Y:S02]  /*0310*/  @!P0 MOV R19, RZ ;  /* 0x000000ff00138202 */ /* 0x000fe40000000f00 */
[----:B------:R-:W-:Y:S01]  /*0320*/  @!P1 MOV R4, R16 ;  /* 0x0000001000049202 */ /* 0x000fe20000000f00 */
[----:B------:R-:W-:Y:S01]  /*0330*/  @!P1 IMAD.MOV.U32 R5, RZ, RZ, RZ ;  /* 0x000000ffff059224 */ /* 0x000fe200078e00ff */
[C---:B--2---:R-:W-:Y:S01]  /*0340*/  @!P0 R2UR UR4, R8.reuse ;  /* 0x00000000080482ca */ /* 0x044fe200000e0000 */
[-C--:B-1----:R-:W-:Y:S01]  /*0350*/  @!P0 IMAD R0, R7, R22.reuse, RZ ;  /* 0x0000001607008224 */ /* 0x082fe200078e02ff */
[----:B------:R-:W1:Y:S01]  /*0360*/  LDC.64 R12, c[0x0][0x380] ;  /* 0x0000e000ff0c7b82 */ /* 0x000e620000000a00 */
[----:B------:R-:W-:Y:S02]  /*0370*/  @!P0 R2UR UR5, R9 ;  /* 0x00000000090582ca */ /* 0x000fe400000e0000 */
[C---:B------:R-:W-:Y:S01]  /*0380*/  @!P0 IMAD R21, R17.reuse, R23, R0 ;  /* 0x0000001711158224 */ /* 0x040fe200078e0200 */
[----:B------:R-:W-:Y:S01]  /*0390*/  @!P1 R2UR UR6, R8 ;  /* 0x00000000080692ca */ /* 0x000fe200000e0000 */
[----:B------:R-:W-:Y:S01]  /*03a0*/  @!P0 IMAD.WIDE.U32 R22, R17, R22, R18 ;  /* 0x0000001611168225 */ /* 0x000fe200078e0012 */
[----:B------:R-:W-:-:S02]  /*03b0*/  @!P1 R2UR UR7, R9 ;  /* 0x00000000090792ca */ /* 0x000fc400000e0000 */
[----:B------:R-:W-:Y:S01]  /*03c0*/  @!P2 R2UR UR8, R8 ;  /* 0x000000000808a2ca */ /* 0x000fe200000e0000 */
[----:B---3--:R-:W-:Y:S01]  /*03d0*/  @!P1 IMAD R0, R7, R2, RZ ;  /* 0x0000000207009224 */ /* 0x008fe200078e02ff */
[----:B------:R-:W-:Y:S02]  /*03e0*/  @!P0 IADD3 R21, PT, PT, R23, R21, RZ ;  /* 0x0000001517158210 */ /* 0x000fe40007ffe0ff */
[----:B------:R-:W-:Y:S01]  /*03f0*/  @!P2 R2UR UR9, R9 ;  /* 0x000000000909a2ca */ /* 0x000fe200000e0000 */
[----:B------:R-:W-:Y:S01]  /*0400*/  @!P1 IMAD R11, R17, R3, R0 ;  /* 0x00000003110b9224 */ /* 0x000fe200078e0200 */
[----:B------:R-:W-:Y:S01]  /*0410*/  @!P0 LEA.HI R22, P3, R21, R22, RZ, 0x1 ;  /* 0x0000001615168211 */ /* 0x000fe200078708ff */
[----:B------:R-:W-:Y:S02]  /*0420*/  @!P1 IMAD.WIDE.U32 R2, R17, R2, R4 ;  /* 0x0000000211029225 */ /* 0x000fe400078e0004 */
[----:B------:R-:W2:Y:S01]  /*0430*/  LDC.64 R4, c[0x0][0x380] ;  /* 0x0000e000ff047b82 */ /* 0x000ea20000000a00 */
[----:B------:R-:W-:Y:S01]  /*0440*/  @!P0 IADD3.X R23, PT, PT, RZ, R21, RZ, P3, !PT ;  /* 0x00000015ff178210 */ /* 0x000fe20001ffe4ff */
[----:B----4-:R-:W-:Y:S01]  /*0450*/  @!P2 IMAD R24, R7, R14, RZ ;  /* 0x0000000e0718a224 */ /* 0x010fe200078e02ff */
[----:B------:R-:W-:-:S02]  /*0460*/  @!P1 IADD3 R0, PT, PT, R11, R3, RZ ;  /* 0x000000030b009210 */ /* 0x000fc40007ffe0ff */
[----:B------:R-:W-:Y:S01]  /*0470*/  @!P2 MOV R11, RZ ;  /* 0x000000ff000ba202 */ /* 0x000fe20000000f00 */
[----:B------:R-:W-:Y:S01]  /*0480*/  @!P2 IMAD R19, R17, R15, R24 ;  /* 0x0000000f1113a224 */ /* 0x000fe200078e0218 */
[----:B------:R-:W-:Y:S01]  /*0490*/  @!P1 LEA.HI R6, P4, R0, R2, RZ, 0x1 ;  /* 0x0000000200069211 */ /* 0x000fe200078908ff */
[C---:B------:R-:W-:Y:S01]  /*04a0*/  @!P0 IMAD.SHL.U32 R15, R22.reuse, 0x2, RZ ;  /* 0x00000002160f8824 */ /* 0x040fe200078e00ff */
[----:B------:R-:W3:Y:S01]  /*04b0*/  LDC.64 R2, c[0x0][0x380] ;  /* 0x0000e000ff027b82 */ /* 0x000ee20000000a00 */
[----:B------:R-:W-:-:S03]  /*04c0*/  @!P0 SHF.L.U64.HI R22, R22, 0x1, R23 ;  /* 0x0000000116168819 */ /* 0x000fc60000010217 */
[----:B------:R-:W-:Y:S01]  /*04d0*/  @!P0 LOP3.LUT R21, R15, 0xfffffffc, RZ, 0xc0, !PT ;  /* 0xfffffffc0f158812 */ /* 0x000fe200078ec0ff */
[----:B------:R-:W-:-:S03]  /*04e0*/  @!P2 IMAD.WIDE.U32 R14, R17, R14, R10 ;  /* 0x0000000e110ea225 */ /* 0x000fc600078e000a */
[----:B-1----:R-:W-:Y:S01]  /*04f0*/  @!P0 IADD3 R12, P3, PT, R21, R12, RZ ;  /* 0x0000000c150c8210 */ /* 0x002fe20007f7e0ff */
[----:B------:R-:W-:Y:S01]  /*0500*/  @!P1 IMAD.SHL.U32 R11, R6, 0x2, RZ ;  /* 0x00000002060b9824 */ /* 0x000fe200078e00ff */
[----:B------:R-:W-:Y:S02]  /*0510*/  @!P2 IADD3 R19, PT, PT, R19, R15, RZ ;  /* 0x0000000f1313a210 */ /* 0x000fe40007ffe0ff */
[----:B------:R-:W-:Y:S01]  /*0520*/  @!P1 IADD3.X R21, PT, PT, RZ, R0, RZ, P4, !PT ;  /* 0x00000000ff159210 */ /* 0x000fe200027fe4ff */
[----:B------:R-:W-:Y:S01]  /*0530*/  @!P0 IMAD.X R13, R22, 0x1, R13, P3 ;  /* 0x00000001160d8824 */ /* 0x000fe200018e060d */
[----:B------:R-:W-:Y:S02]  /*0540*/  @!P2 LEA.HI R0, P5, R19, R14, RZ, 0x1 ;  /* 0x0000000e1300a211 */ /* 0x000fe400078b08ff */
[----:B------:R-:W-:Y:S02]  /*0550*/  @!P1 LOP3.LUT R11, R11, 0xfffffffc, RZ, 0xc0, !PT ;  /* 0xfffffffc0b0b9812 */ /* 0x000fe400078ec0ff */
[----:B------:R-:W-:Y:S01]  /*0560*/  @!P2 SHF.L.U32 R15, R0, 0x1, RZ ;  /* 0x00000001000fa819 */ /* 0x000fe200000006ff */
[----:B------:R1:W4:Y:S01]  /*0570*/  @!P0 LDG.E R12, desc[UR4][R12.64] ;  /* 0x000000040c0c8981 */ /* 0x000322000c1e1900 */
[----:B------:R-:W-:-:S02]  /*0580*/  @!P1 SHF.L.U64.HI R6, R6, 0x1, R21 ;  /* 0x0000000106069819 */ /* 0x000fc40000010215 */
[----:B--2---:R-:W-:Y:S01]  /*0590*/  @!P1 IADD3 R4, P4, PT, R11, R4, RZ ;  /* 0x000000040b049210 */ /* 0x004fe20007f9e0ff */
[----:B------:R-:W-:Y:S01]  /*05a0*/  @!P2 IMAD.X R11, RZ, RZ, R19, P5 ;  /* 0x000000ffff0ba224 */ /* 0x000fe200028e0613 */
[----:B------:R-:W-:Y:S02]  /*05b0*/  @!P2 LOP3.LUT R15, R15, 0xfffffffc, RZ, 0xc0, !PT ;  /* 0xfffffffc0f0fa812 */ /* 0x000fe400078ec0ff */
[----:B------:R-:W-:Y:S02]  /*05c0*/  @!P1 IADD3.X R5, PT, PT, R6, R5, RZ, P4, !PT ;  /* 0x0000000506059210 */ /* 0x000fe400027fe4ff */
[----:B------:R-:W-:Y:S02]  /*05d0*/  @!P2 SHF.L.U64.HI R0, R0, 0x1, R11 ;  /* 0x000000010000a819 */ /* 0x000fe4000001020b */
[----:B---3--:R-:W-:Y:S01]  /*05e0*/  @!P2 IADD3 R14, P3, PT, R15, R2, RZ ;  /* 0x000000020f0ea210 */ /* 0x008fe20007f7e0ff */
[----:B------:R2:W3:Y:S03]  /*05f0*/  @!P1 LDG.E R4, desc[UR6][R4.64] ;  /* 0x0000000604049981 */ /* 0x0004e6000c1e1900 */
[----:B------:R-:W-:-:S05]  /*0600*/  @!P2 IADD3.X R15, PT, PT, R0, R3, RZ, P3, !PT ;  /* 0x00000003000fa210 */ /* 0x000fca0001ffe4ff */
[----:B------:R-:W5:Y:S01]  /*0610*/  @!P2 LDG.E R14, desc[UR8][R14.64] ;  /* 0x000000080e0ea981 */ /* 0x000f62000c1e1900 */
[----:B------:R-:W-:Y:S01]  /*0620*/  IMAD.MOV.U32 R3, RZ, RZ, -0x800000 ;  /* 0xff800000ff037424 */ /* 0x000fe200078e00ff */
[----:B------:R-:W-:Y:S02]  /*0630*/  MOV R21, 0xff800000 ;  /* 0xff80000000157802 */ /* 0x000fe40000000f00 */
[----:B------:R-:W-:Y:S02]  /*0640*/  MOV R22, 0xff800000 ;  /* 0xff80000000167802 */ /* 0x000fe40000000f00 */
[----:B------:R-:W-:Y:S02]  /*0650*/  MOV R19, 0xff800000 ;  /* 0xff80000000137802 */ /* 0x000fe40000000f00 */
[----:B-1----:R-:W-:Y:S01]  /*0660*/  MOV R13, 0xff800000 ;  /* 0xff800000000d7802 */ /* 0x002fe20000000f00 */
[----:B--2---:R-:W-:Y:S01]  /*0670*/  IMAD.MOV.U32 R5, RZ, RZ, -0x800000 ;  /* 0xff800000ff057424 */ /* 0x004fe200078e00ff */
[----:B------:R-:W-:Y:S01]  /*0680*/  MOV R6, 0xff800000 ;  /* 0xff80000000067802 */ /* 0x000fe20000000f00 */
[----:B------:R-:W-:Y:S01]  /*0690*/  UMOV UR4, 0xffffffff ;  /* 0xffffffff00047882 */ /* 0x000fe20000000000 */
[C---:B----4-:R-:W-:Y:S01]  /*06a0*/  @!P0 PRMT R0, R12.reuse, 0x7632, R0 ;  /* 0x000076320c008816 */ /* 0x050fe20000000000 */
[----:B------:R-:W-:-:S03]  /*06b0*/  @!P0 IMAD.U32 R3, R12, 0x10000, RZ ;  /* 0x000100000c038824 */ /* 0x000fc600078e00ff */
[----:B------:R-:W-:Y:S02]  /*06c0*/  @!P0 SHF.L.U32 R21, R0, 0x10, RZ ;  /* 0x0000001000158819 */ /* 0x000fe400000006ff */
[C---:B---3--:R-:W-:Y:S02]  /*06d0*/  @!P1 PRMT R2, R4.reuse, 0x7632, R2 ;  /* 0x0000763204029816 */ /* 0x048fe40000000002 */
[----:B------:R-:W-:Y:S02]  /*06e0*/  @!P1 SHF.L.U32 R19, R4, 0x10, RZ ;  /* 0x0000001004139819 */ /* 0x000fe400000006ff */
[----:B------:R-:W-:Y:S01]  /*06f0*/  @!P0 FMNMX3 R13, R3, -INF , R21, !PT ;  /* 0xff800000030d8876 */ /* 0x000fe20007800015 */
[----:B------:R-:W-:Y:S01]  /*0700*/  @!P1 IMAD.U32 R22, R2, 0x10000, RZ ;  /* 0x0001000002169824 */ /* 0x000fe200078e00ff */
[C---:B-----5:R-:W-:Y:S02]  /*0710*/  @!P2 PRMT R0, R14.reuse, 0x7632, R0 ;  /* 0x000076320e00a816 */ /* 0x060fe40000000000 */
        /* <DEDUP_REMOVED lines=22> */
[----:B------:R-:W-:Y:S01]  /*0880*/  FADD R6, -R14, R6 ;  /* 0x000000060e067221 */ /* 0x000fe20000000100 */
[-C--:B------:R-:W-:Y:S01]  /*0890*/  FFMA.SAT R19, R24, R11.reuse, 0.5 ;  /* 0x3f00000018137423 */ /* 0x080fe2000000200b */
[-C--:B------:R-:W-:Y:S01]  /*08a0*/  FFMA.SAT R23, R22, R11.reuse, 0.5 ;  /* 0x3f00000016177423 */ /* 0x080fe2000000200b */
[-C--:B------:R-:W-:Y:S01]  /*08b0*/  FFMA.RM R0, R3, R12.reuse, 12582913 ;  /* 0x4b40000103007423 */ /* 0x080fe2000000400c */
[----:B------:R-:W-:Y:S01]  /*08c0*/  FFMA.SAT R3, R26, R11, 0.5 ;  /* 0x3f0000001a037423 */ /* 0x000fe2000000200b */
[-C--:B------:R-:W-:Y:S01]  /*08d0*/  FFMA.RM R2, R19, R12.reuse, 12582913 ;  /* 0x4b40000113027423 */ /* 0x080fe2000000400c */
[-C--:B------:R-:W-:Y:S01]  /*08e0*/  FFMA.RM R4, R23, R12.reuse, 12582913 ;  /* 0x4b40000117047423 */ /* 0x080fe2000000400c */
[----:B------:R-:W-:Y:S01]  /*08f0*/  FADD R13, R0, -12583039 ;  /* 0xcb40007f000d7421 */ /* 0x000fe20000000000 */
[----:B------:R-:W-:Y:S01]  /*0900*/  FFMA.RM R3, R3, R12, 12582913 ;  /* 0x4b40000103037423 */ /* 0x000fe2000000400c */
[----:B------:R-:W-:Y:S01]  /*0910*/  FADD R21, R2, -12583039 ;  /* 0xcb40007f02157421 */ /* 0x000fe20000000000 */
[----:B------:R-:W-:Y:S01]  /*0920*/  FADD R23, R4, -12583039 ;  /* 0xcb40007f04177421 */ /* 0x000fe20000000000 */
[----:B------:R-:W-:Y:S01]  /*0930*/  FFMA R13, R28, 1.4426950216293334961, -R13 ;  /* 0x3fb8aa3b1c0d7823 */ /* 0x000fe2000000080d */
[C---:B------:R-:W-:Y:S01]  /*0940*/  FADD R15, R3.reuse, -12583039 ;  /* 0xcb40007f030f7421 */ /* 0x040fe20000000000 */
[----:B------:R-:W-:Y:S01]  /*0950*/  FFMA R21, R24, 1.4426950216293334961, -R21 ;  /* 0x3fb8aa3b18157823 */ /* 0x000fe20000000815 */
[----:B------:R-:W-:Y:S01]  /*0960*/  FFMA R23, R22, 1.4426950216293334961, -R23 ;  /* 0x3fb8aa3b16177823 */ /* 0x000fe20000000817 */
[----:B------:R-:W-:Y:S01]  /*0970*/  FFMA R13, R28, 1.925963033500011079e-08, R13 ;  /* 0x32a570601c0d7823 */ /* 0x000fe2000000000d */
[----:B------:R-:W-:Y:S01]  /*0980*/  FFMA R15, R26, 1.4426950216293334961, -R15 ;  /* 0x3fb8aa3b1a0f7823 */ /* 0x000fe2000000080f */
[----:B------:R-:W-:Y:S01]  /*0990*/  SHF.L.U32 R0, R0, 0x17, RZ ;  /* 0x0000001700007819 */ /* 0x000fe200000006ff */
[----:B------:R-:W-:Y:S01]  /*09a0*/  FFMA R23, R22, 1.925963033500011079e-08, R23 ;  /* 0x32a5706016177823 */ /* 0x000fe20000000017 */
[----:B------:R-:W-:-:S02]  /*09b0*/  IMAD.SHL.U32 R22, R3, 0x800000, RZ ;  /* 0x0080000003167824 */ /* 0x000fc400078e00ff */
[----:B------:R-:W-:Y:S01]  /*09c0*/  FFMA R19, R26, 1.925963033500011079e-08, R15 ;  /* 0x32a570601a137823 */ /* 0x000fe2000000000f */
[----:B------:R-:W-:Y:S01]  /*09d0*/  FADD R26, -R14, R5 ;  /* 0x000000050e1a7221 */ /* 0x000fe20000000100 */
[----:B------:R-:W-:Y:S01]  /*09e0*/  FFMA R15, R24, 1.925963033500011079e-08, R21 ;  /* 0x32a57060180f7823 */ /* 0x000fe20000000015 */
[----:B------:R-:W1:Y:S01]  /*09f0*/  MUFU.EX2 R13, R13 ;  /* 0x0000000d000d7308 */ /* 0x000e620000000800 */
[-C--:B------:R-:W-:Y:S01]  /*0a00*/  FFMA.SAT R21, R6, R11.reuse, 0.5 ;  /* 0x3f00000006157423 */ /* 0x080fe2000000200b */
[----:B------:R-:W-:Y:S01]  /*0a10*/  FFMA.SAT R25, R26, R11, 0.5 ;  /* 0x3f0000001a197423 */ /* 0x000fe2000000200b */
[----:B------:R-:W-:Y:S02]  /*0a20*/  SHF.L.U32 R24, R2, 0x17, RZ ;  /* 0x0000001702187819 */ /* 0x000fe400000006ff */
[----:B------:R-:W-:Y:S01]  /*0a30*/  SHF.L.U32 R4, R4, 0x17, RZ ;  /* 0x0000001704047819 */ /* 0x000fe200000006ff */
[-C--:B------:R-:W-:Y:S01]  /*0a40*/  FFMA.RM R14, R25, R12.reuse, 12582913 ;  /* 0x4b400001190e7423 */ /* 0x080fe2000000400c */
[----:B------:R-:W-:Y:S01]  /*0a50*/  FFMA.RM R12, R21, R12, 12582913 ;  /* 0x4b400001150c7423 */ /* 0x000fe2000000400c */
[----:B------:R-:W2:Y:S02]  /*0a60*/  MUFU.EX2 R5, R19 ;  /* 0x0000001300057308 */ /* 0x000ea40000000800 */
[----:B------:R-:W-:Y:S01]  /*0a70*/  FADD R11, R14, -12583039 ;  /* 0xcb40007f0e0b7421 */ /* 0x000fe20000000000 */
[----:B------:R-:W-:Y:S01]  /*0a80*/  FADD R21, R12, -12583039 ;  /* 0xcb40007f0c157421 */ /* 0x000fe20000000000 */
[----:B------:R-:W-:-:S02]  /*0a90*/  IMAD.SHL.U32 R14, R14, 0x800000, RZ ;  /* 0x008000000e0e7824 */ /* 0x000fc400078e00ff */
[----:B------:R-:W-:Y:S01]  /*0aa0*/  FFMA R11, R26, 1.4426950216293334961, -R11 ;  /* 0x3fb8aa3b1a0b7823 */ /* 0x000fe2000000080b */
[----:B------:R-:W-:Y:S01]  /*0ab0*/  FFMA R21, R6, 1.4426950216293334961, -R21 ;  /* 0x3fb8aa3b06157823 */ /* 0x000fe20000000815 */
[----:B------:R-:W3:Y:S02]  /*0ac0*/  MUFU.EX2 R15, R15 ;  /* 0x0000000f000f7308 */ /* 0x000ee40000000800 */
[----:B------:R-:W-:Y:S01]  /*0ad0*/  FFMA R11, R26, 1.925963033500011079e-08, R11 ;  /* 0x32a570601a0b7823 */ /* 0x000fe2000000000b */
[----:B------:R-:W-:Y:S01]  /*0ae0*/  FFMA R21, R6, 1.925963033500011079e-08, R21 ;  /* 0x32a5706006157823 */ /* 0x000fe20000000015 */
[----:B-1----:R-:W-:-:S04]  /*0af0*/  FMUL R6, R0, R13 ;  /* 0x0000000d00067220 */ /* 0x002fc80000400000 */
[----:B------:R-:W1:Y:S01]  /*0b00*/  MUFU.EX2 R19, R23 ;  /* 0x0000001700137308 */ /* 0x000e620000000800 */
[----:B--2---:R-:W-:Y:S01]  /*0b10*/  FMUL R0, R22, R5 ;  /* 0x0000000516007220 */ /* 0x004fe20000400000 */
[----:B------:R-:W-:-:S04]  /*0b20*/  FADD R3, RZ, R6 ;  /* 0x00000006ff037221 */ /* 0x000fc80000000000 */
[----:B------:R-:W-:Y:S02]  /*0b30*/  FADD R22, R3, R0 ;  /* 0x0000000003167221 */ /* 0x000fe40000000000 */
[----:B------:R-:W2:Y:S01]  /*0b40*/  MUFU.EX2 R11, R11 ;  /* 0x0000000b000b7308 */ /* 0x000ea20000000800 */
[----:B---3--:R-:W-:Y:S01]  /*0b50*/  FMUL R5, R24, R15 ;  /* 0x0000000f18057220 */ /* 0x008fe20000400000 */
[----:B------:R-:W-:-:S03]  /*0b60*/  SHF.L.U32 R15, R12, 0x17, RZ ;  /* 0x000000170c0f7819 */ /* 0x000fc600000006ff */
        /* <DEDUP_REMOVED lines=17> */
.L_x_7442:
        /* <DEDUP_REMOVED lines=11> */
[----:B01----:R-:W-:Y:S05]  /*0d30*/  CALL.REL.NOINC `($__internal_135_$__cuda_sm3x_div_rn_noftz_f32_slowpath) ;  /* 0x0000001000307944 */ /* 0x003fea0003c00000 */
[----:B------:R-:W-:-:S07]  /*0d40*/  MOV R14, R21 ;  /* 0x00000015000e7202 */ /* 0x000fce0000000f00 */
.L_x_7413:
[----:B------:R-:W-:Y:S05]  /*0d50*/  BSYNC.RECONVERGENT B0 ;  /* 0x0000000000007941 */ /* 0x000fea0003800200 */
.L_x_7412:
        /* <DEDUP_REMOVED lines=11> */
[----:B01----:R-:W-:Y:S05]  /*0e10*/  CALL.REL.NOINC `($__internal_135_$__cuda_sm3x_div_rn_noftz_f32_slowpath) ;  /* 0x0000000c00f87944 */ /* 0x003fea0003c00000 */
[----:B------:R-:W-:-:S07]  /*0e20*/  MOV R15, R21 ;  /* 0x00000015000f7202 */ /* 0x000fce0000000f00 */
.L_x_7415:
[----:B------:R-:W-:Y:S05]  /*0e30*/  BSYNC.RECONVERGENT B0 ;  /* 0x0000000000007941 */ /* 0x000fea0003800200 */
.L_x_7414:
        /* <DEDUP_REMOVED lines=11> */
[----:B01----:R-:W-:Y:S05]  /*0ef0*/  CALL.REL.NOINC `($__internal_135_$__cuda_sm3x_div_rn_noftz_f32_slowpath) ;  /* 0x0000000c00c07944 */ /* 0x003fea0003c00000 */
[----:B------:R-:W-:-:S07]  /*0f00*/  IMAD.MOV.U32 R0, RZ, RZ, R21 ;  /* 0x000000ffff007224 */ /* 0x000fce00078e0015 */
.L_x_7417:
[----:B------:R-:W-:Y:S05]  /*0f10*/  BSYNC.RECONVERGENT B0 ;  /* 0x0000000000007941 */ /* 0x000fea0003800200 */
.L_x_7416:
        /* <DEDUP_REMOVED lines=12> */
[----:B------:R-:W-:-:S07]  /*0fe0*/  MOV R5, R21 ;  /* 0x0000001500057202 */ /* 0x000fce0000000f00 */
.L_x_7419:
[----:B------:R-:W-:Y:S05]  /*0ff0*/  BSYNC.RECONVERGENT B0 ;  /* 0x0000000000007941 */ /* 0x000fea0003800200 */
.L_x_7418:
        /* <DEDUP_REMOVED lines=13> */
.L_x_7421:
[----:B------:R-:W-:Y:S05]  /*10d0*/  BSYNC.RECONVERGENT B0 ;  /* 0x0000000000007941 */ /* 0x000fea0003800200 */
.L_x_7420:
        /* <DEDUP_REMOVED lines=13> */
.L_x_7423:
[----:B------:R-:W-:Y:S05]  /*11b0*/  BSYNC.RECONVERGENT B0 ;  /* 0x0000000000007941 */ /* 0x000fea0003800200 */
.L_x_7422:
[----:B------:R-:W2:Y:S01]  /*11c0*/  LDC.64 R12, c[0x0][0x3a8] ;  /* 0x0000ea00ff0c7b82 */ /* 0x000ea20000000a00 */
[----:B------:R-:W-:Y:S01]  /*11d0*/  BSSY.RECONVERGENT B0, `(.L_x_7424) ;  /* 0x0000016000007945 */ /* 0x000fe20003800200 */
[-C--:B--2---:R-:W-:Y:S02]  /*11e0*/  ISETP.GE.U32.AND P1, PT, R16, R12.reuse, PT ;  /* 0x0000000c1000720c */ /* 0x084fe40003f26070 */
[----:B------:R-:W-:Y:S02]  /*11f0*/  ISETP.GE.U32.AND P3, PT, R10, R12, PT ;  /* 0x0000000c0a00720c */ /* 0x000fe40003f66070 */
        /* <DEDUP_REMOVED lines=19> */
.L_x_7425:
[----:B------:R-:W-:Y:S05]  /*1330*/  BSYNC.RECONVERGENT B0 ;  /* 0x0000000000007941 */ /* 0x000fea0003800200 */
.L_x_7424:
[----:B------:R-:W-:Y:S04]  /*1340*/  BSSY.RECONVERGENT B0, `(.L_x_7426) ;  /* 0x0000013000007945 */ /* 0x000fe80003800200 */
[----:B------:R-:W-:Y:S05]  /*1350*/  @P2 BRA `(.L_x_7427) ;  /* 0x0000000000442947 */ /* 0x000fea0003800000 */
[----:B--2---:R-:W-:Y:S01]  /*1360*/  MOV R12, R16 ;  /* 0x00000010000c7202 */ /* 0x004fe20000000f00 */
        /* <DEDUP_REMOVED lines=16> */
.L_x_7427:
[----:B------:R-:W-:Y:S05]  /*1470*/  BSYNC.RECONVERGENT B0 ;  /* 0x0000000000007941 */ /* 0x000fea0003800200 */
.L_x_7426:
[----:B------:R-:W-:Y:S04]  /*1480*/  BSSY.RECONVERGENT B0, `(.L_x_7428) ;  /* 0x0000012000007945 */ /* 0x000fe80003800200 */
[----:B------:R-:W-:Y:S05]  /*1490*/  @P1 BRA `(.L_x_7429) ;  /* 0x0000000000401947 */ /* 0x000fea0003800000 */
[----:B------:R-:W-:Y:S02]  /*14a0*/  HFMA2 R11, -RZ, RZ, 0, 0 ;  /* 0x00000000ff0b7431 */ /* 0x000fe400000001ff */
[----:B------:R-:W-:Y:S01]  /*14b0*/  IMAD R0, R7, UR38, RZ ;  /* 0x0000002607007c24 */ /* 0x000fe2000f8e02ff */
[----:B------:R-:W-:Y:S02]  /*14c0*/  R2UR UR4, R8 ;  /* 0x00000000080472ca */ /* 0x000fe400000e0000 */
[----:B------:R-:W-:Y:S01]  /*14d0*/  R2UR UR5, R9 ;  /* 0x00000000090572ca */ /* 0x000fe200000e0000 */
[----:B---3--:R-:W-:Y:S01]  /*14e0*/  IMAD R5, R17, UR39, R0 ;  /* 0x0000002711057c24 */ /* 0x008fe2000f8e0200 */
[----:B------:R-:W-:Y:S01]  /*14f0*/  F2FP.BF16.F32.PACK_AB R3, R3, R4 ;  /* 0x000000040303723e */ /* 0x000fe200000010ff */
[----:B--2---:R-:W-:-:S05]  /*1500*/  IMAD.WIDE.U32 R12, R17, UR38, R10 ;  /* 0x00000026110c7c25 */ /* 0x004fca000f8e000a */
        /* <DEDUP_REMOVED lines=9> */
.L_x_7429:
[----:B------:R-:W-:Y:S05]  /*15a0*/  BSYNC.RECONVERGENT B0 ;  /* 0x0000000000007941 */ /* 0x000fea0003800200 */
.L_x_7428:
[----:B------:R-:W-:-:S04]  /*15b0*/  IADD3 R17, P0, PT, R20, R17, RZ ;  /* 0x0000001114117210 */ /* 0x000fc80007f1e0ff */
[----:B------:R-:W-:Y:S02]  /*15c0*/  LEA.HI.X.SX32 R7, R20, R7, 0x1, P0 ;  /* 0x0000000714077211 */ /* 0x000fe400000f0eff */
[----:B------:R-:W-:-:S04]  /*15d0*/  ISETP.GE.U32.AND P0, PT, R17, UR42, PT ;  /* 0x0000002a11007c0c */ /* 0x000fc8000bf06070 */
[----:B------:R-:W-:-:S13]  /*15e0*/  ISETP.GE.AND.EX P0, PT, R7, UR43, PT, P0 ;  /* 0x0000002b07007c0c */ /* 0x000fda000bf06300 */
[----:B------:R-:W-:Y:S05]  /*15f0*/  @!P0 BRA `(.L_x_7430) ;  /* 0xffffffec00208947 */ /* 0x000fea000383ffff */
[----:B------:R-:W-:Y:S05]  /*1600*/  EXIT ;  /* 0x000000000000794d */ /* 0x000fea0003800000 */
.L_x_7411:
[----:B------:R-:W-:Y:S01]  /*1610*/  BSSY B0, `(.L_x_7431) ;  /* 0x0000007000007945 */ /* 0x000fe20003800000 */
[----:B------:R-:W-:Y:S01]  /*1620*/  MOV R12, 0x10 ;  /* 0x00000010000c7802 */ /* 0x000fe20000000f00 */
[----:B------:R-:W-:Y:S01]  /*1630*/  IMAD.MOV.U32 R11, RZ, RZ, 0x1f ;  /* 0x0000001fff0b7424 */ /* 0x000fe200078e00ff */
[----:B------:R-:W-:-:S07]  /*1640*/  MOV R15, 0xffffffff ;  /* 0xffffffff000f7802 */ /* 0x000fce0000000f00 */
[----:B0-----:R-:W-:Y:S05]  /*1650*/  WARPSYNC.COLLECTIVE R15, `(.L_x_7432) ;  /* 0x000000000f087348 */ /* 0x001fea0003c00000 */
[----:B------:R1:W2:Y:S02]  /*1660*/  SHFL.BFLY P6, R14, R13, R12, R11 ;  /* 0x0c00000c0d0e7389 */ /* 0x0002a400000c000b */
[----:B012---:R-:W-:Y:S05]  /*1670*/  ENDCOLLECTIVE ;  /* 0x000000000000791b */ /* 0x007fea0003800000 */
.L_x_7432:
[----:B------:R-:W-:Y:S05]  /*1680*/  BSYNC B0 ;  /* 0x0000000000007941 */ /* 0x000fea0003800000 */
.L_x_7431:
[----:B------:R-:W-:Y:S01]  /*1690*/  HFMA2 R12, -RZ, RZ, 0, 4.76837158203125e-07 ;  /* 0x00000008ff0c7431 */ /* 0x000fe200000001ff */
[----:B------:R-:W-:Y:S01]  /*16a0*/  FMNMX R13, R14, R13, !PT ;  /* 0x0000000d0e0d7209 */ /* 0x000fe20007800000 */
[----:B------:R-:W-:Y:S01]  /*16b0*/  IMAD.MOV.U32 R11, RZ, RZ, 0x1f ;  /* 0x0000001fff0b7424 */ /* 0x000fe200078e00ff */
[----:B------:R-:W-:-:S07]  /*16c0*/  MOV R15, 0xffffffff ;  /* 0xffffffff000f7802 */ /* 0x000fce0000000f00 */
[----:B------:R-:W-:Y:S05]  /*16d0*/  WARPSYNC.COLLECTIVE R15, `(.L_x_7433) ;  /* 0x000000000f087348 */ /* 0x000fea0003c00000 */
[----:B------:R0:W1:Y:S02]  /*16e0*/  SHFL.BFLY P6, R14, R13, R12, R11 ;  /* 0x0c00000c0d0e7389 */ /* 0x00006400000c000b */
[----:B01----:R-:W-:Y:S05]  /*16f0*/  ENDCOLLECTIVE ;  /* 0x000000000000791b */ /* 0x003fea0003800000 */
.L_x_7433:
[----:B------:R-:W-:Y:S01]  /*1700*/  IMAD.MOV.U32 R12, RZ, RZ, 0x4 ;  /* 0x00000004ff0c7424 */ /* 0x000fe200078e00ff */
[----:B------:R-:W-:-:S04]  /*1710*/  FMNMX R0, R13, R14, !PT ;  /* 0x0000000e0d007209 */ /* 0x000fc80007800000 */
[----:B------:R-:W-:-:S07]  /*1720*/  MOV R13, R0 ;  /* 0x00000000000d7202 */ /* 0x000fce0000000f00 */
[----:B------:R-:W-:Y:S05]  /*1730*/  WARPSYNC.COLLECTIVE R15, `(.L_x_7434) ;  /* 0x000000000f087348 */ /* 0x000fea0003c00000 */
[----:B------:R0:W1:Y:S02]  /*1740*/  SHFL.BFLY P6, R14, R13, R12, R11 ;  /* 0x0c00000c0d0e7389 */ /* 0x00006400000c000b */
[----:B01----:R-:W-:Y:S05]  /*1750*/  ENDCOLLECTIVE ;  /* 0x000000000000791b */ /* 0x003fea0003800000 */
.L_x_7434:
[----:B------:R-:W-:Y:S01]  /*1760*/  HFMA2 R12, -RZ, RZ, 0, 1.1920928955078125e-07 ;  /* 0x00000002ff0c7431 */ /* 0x000fe200000001ff */
[----:B------:R-:W-:-:S04]  /*1770*/  FMNMX R2, R0, R14, !PT ;  /* 0x0000000e00027209 */ /* 0x000fc80007800000 */
[----:B------:R-:W-:-:S07]  /*1780*/  MOV R13, R2 ;  /* 0x00000002000d7202 */ /* 0x000fce0000000f00 */
[----:B------:R-:W-:Y:S05]  /*1790*/  WARPSYNC.COLLECTIVE R15, `(.L_x_7435) ;  /* 0x000000000f087348 */ /* 0x000fea0003c00000 */
[----:B------:R0:W1:Y:S02]  /*17a0*/  SHFL.BFLY P6, R14, R13, R12, R11 ;  /* 0x0c00000c0d0e7389 */ /* 0x00006400000c000b */
[----:B01----:R-:W-:Y:S05]  /*17b0*/  ENDCOLLECTIVE ;  /* 0x000000000000791b */ /* 0x003fea0003800000 */
.L_x_7435:
[----:B------:R-:W-:Y:S02]  /*17c0*/  MOV R12, 0x1 ;  /* 0x00000001000c7802 */ /* 0x000fe40000000f00 */
[----:B------:R-:W-:Y:S01]  /*17d0*/  FMNMX R4, R2, R14, !PT ;  /* 0x0000000e02047209 */ /* 0x000fe20007800000 */
[----:B------:R-:W-:-:S04]  /*17e0*/  HFMA2 R2, -RZ, RZ, 0.96630859375, -0.0022525787353515625 ;  /* 0x3bbb989dff027431 */ /* 0x000fc800000001ff */
[----:B------:R-:W-:-:S07]  /*17f0*/  IMAD.MOV.U32 R13, RZ, RZ, R4 ;  /* 0x000000ffff0d7224 */ /* 0x000fce00078e0004 */
[----:B------:R-:W-:Y:S05]  /*1800*/  WARPSYNC.COLLECTIVE R15, `(.L_x_7436) ;  /* 0x000000000f087348 */ /* 0x000fea0003c00000 */
[----:B------:R0:W1:Y:S02]  /*1810*/  SHFL.BFLY P6, R14, R13, R12, R11 ;  /* 0x0c00000c0d0e7389 */ /* 0x00006400000c000b */
[----:B01----:R-:W-:Y:S05]  /*1820*/  ENDCOLLECTIVE ;  /* 0x000000000000791b */ /* 0x003fea0003800000 */
.L_x_7436:
[----:B------:R-:W-:-:S05]  /*1830*/  FMNMX R0, R4, R14, !PT ;  /* 0x0000000e04007209 */ /* 0x000fca0007800000 */
[C---:B------:R-:W-:Y:S01]  /*1840*/  FADD R23, -R0.reuse, R3 ;  /* 0x0000000300177221 */ /* 0x040fe20000000100 */
[----:B------:R-:W-:Y:S02]  /*1850*/  IMAD.MOV.U32 R3, RZ, RZ, 0x437c0000 ;  /* 0x437c0000ff037424 */ /* 0x000fe400078e00ff */
[C---:B------:R-:W-:Y:S01]  /*1860*/  FADD R21, -R0.reuse, R21 ;  /* 0x0000001500157221 */ /* 0x040fe20000000100 */
[C---:B------:R-:W-:Y:S01]  /*1870*/  FADD R19, -R0.reuse, R19 ;  /* 0x0000001300137221 */ /* 0x040fe20000000100 */
[-C--:B------:R-:W-:Y:S01]  /*1880*/  FFMA.SAT R4, R23, R2.reuse, 0.5 ;  /* 0x3f00000017047423 */ /* 0x080fe20000002002 */
[C---:B------:R-:W-:Y:S01]  /*1890*/  FADD R11, -R0.reuse, R22 ;  /* 0x00000016000b7221 */ /* 0x040fe20000000100 */
[-C--:B------:R-:W-:Y:S01]  /*18a0*/  FFMA.SAT R12, R21, R2.reuse, 0.5 ;  /* 0x3f000000150c7423 */ /* 0x080fe20000002002 */
[----:B------:R-:W-:Y:S01]  /*18b0*/  FADD R5, -R0, R5 ;  /* 0x0000000500057221 */ /* 0x000fe20000000100 */
[-C--:B------:R-:W-:Y:S01]  /*18c0*/  FFMA.RM R4, R4, R3.reuse, 12582913 ;  /* 0x4b40000104047423 */ /* 0x080fe20000004003 */
[----:B------:R-:W-:Y:S01]  /*18d0*/  FADD R13, -R0, R6 ;  /* 0x00000006000d7221 */ /* 0x000fe20000000100 */
[----:B------:R-:W-:Y:S01]  /*18e0*/  FFMA.RM R12, R12, R3, 12582913 ;  /* 0x4b4000010c0c7423 */ /* 0x000fe20000004003 */
[-C--:B------:R-:W-:Y:S01]  /*18f0*/  FFMA.SAT R22, R5, R2.reuse, 0.5 ;  /* 0x3f00000005167423 */ /* 0x080fe20000002002 */
[C---:B------:R-:W-:Y:S01]  /*1900*/  FADD R14, R4.reuse, -12583039 ;  /* 0xcb40007f040e7421 */ /* 0x040fe20000000000 */
[----:B------:R-:W-:Y:S01]  /*1910*/  SHF.L.U32 R4, R4, 0x17, RZ ;  /* 0x0000001704047819 */ /* 0x000fe200000006ff */
[----:B------:R-:W-:Y:S01]  /*1920*/  FADD R0, R12, -12583039 ;  /* 0xcb40007f0c007421 */ /* 0x000fe20000000000 */
[----:B------:R-:W-:Y:S01]  /*1930*/  FFMA.SAT R24, R13, R2, 0.5 ;  /* 0x3f0000000d187423 */ /* 0x000fe20000002002 */
[----:B------:R-:W-:-:S02]  /*1940*/  FFMA R14, R23, 1.4426950216293334961, -R14 ;  /* 0x3fb8aa3b170e7823 */ /* 0x000fc4000000080e */
[----:B------:R-:W-:Y:S02]  /*1950*/  FFMA R0, R21, 1.4426950216293334961, -R0 ;  /* 0x3fb8aa3b15007823 */ /* 0x000fe40000000800 */
[----:B------:R-:W-:Y:S02]  /*1960*/  FFMA R14, R23, 1.925963033500011079e-08, R14 ;  /* 0x32a57060170e7823 */ /* 0x000fe4000000000e */
[----:B------:R-:W-:Y:S02]  /*1970*/  FFMA R21, R21, 1.925963033500011079e-08, R0 ;  /* 0x32a5706015157823 */ /* 0x000fe40000000000 */
[----:B------:R0:W1:Y:S08]  /*1980*/  MUFU.EX2 R15, R14 ;  /* 0x0000000e000f7308 */ /* 0x0000700000000800 */
[----:B------:R-:W2:Y:S01]  /*1990*/  MUFU.EX2 R21, R21 ;  /* 0x0000001500157308 */ /* 0x000ea20000000800 */
[-C--:B0-----:R-:W-:Y:S01]  /*19a0*/  FFMA.SAT R14, R11, R2.reuse, 0.5 ;  /* 0x3f0000000b0e7423 */ /* 0x081fe20000002002 */
[----:B-1----:R-:W-:Y:S01]  /*19b0*/  FMUL R6, R4, R15 ;  /* 0x0000000f04067220 */ /* 0x002fe20000400000 */
[----:B------:R-:W-:Y:S01]  /*19c0*/  FFMA.SAT R4, R19, R2, 0.5 ;  /* 0x3f00000013047423 */ /* 0x000fe20000002002 */
[----:B------:R-:W-:-:S03]  /*19d0*/  FFMA.RM R2, R22, R3, 12582913 ;  /* 0x4b40000116027423 */ /* 0x000fc60000004003 */
[----:B------:R-:W-:Y:S01]  /*19e0*/  FFMA.RM R4, R4, R3, 12582913 ;  /* 0x4b40000104047423 */ /* 0x000fe20000004003 */
[C---:B------:R-:W-:Y:S01]  /*19f0*/  FADD R22, R2.reuse, -12583039 ;  /* 0xcb40007f02167421 */ /* 0x040fe20000000000 */
[----:B------:R-:W-:Y:S02]  /*1a00*/  SHF.L.U32 R2, R2, 0x17, RZ ;  /* 0x0000001702027819 */ /* 0x000fe400000006ff */
[C---:B------:R-:W-:Y:S01]  /*1a10*/  FADD R0, R4.reuse, -12583039 ;  /* 0xcb40007f04007421 */ /* 0x040fe20000000000 */
[----:B------:R-:W-:Y:S01]  /*1a20*/  FFMA R22, R5, 1.4426950216293334961, -R22 ;  /* 0x3fb8aa3b05167823 */ /* 0x000fe20000000816 */
[----:B------:R-:W-:Y:S02]  /*1a30*/  IMAD.SHL.U32 R4, R4, 0x800000, RZ ;  /* 0x0080000004047824 */ /* 0x000fe400078e00ff */
[----:B------:R-:W-:-:S04]  /*1a40*/  FFMA R0, R19, 1.4426950216293334961, -R0 ;  /* 0x3fb8aa3b13007823 */ /* 0x000fc80000000800 */
[----:B------:R-:W-:Y:S01]  /*1a50*/  FFMA R19, R19, 1.925963033500011079e-08, R0 ;  /* 0x32a5706013137823 */ /* 0x000fe20000000000 */
[----:B------:R-:W-:Y:S01]  /*1a60*/  SHF.L.U32 R0, R12, 0x17, RZ ;  /* 0x000000170c007819 */ /* 0x000fe200000006ff */
[-C--:B------:R-:W-:Y:S01]  /*1a70*/  FFMA.RM R12, R14, R3.reuse, 12582913 ;  /* 0x4b4000010e0c7423 */ /* 0x080fe20000004003 */
[----:B------:R-:W-:-:S03]  /*1a80*/  FFMA.RM R3, R24, R3, 12582913 ;  /* 0x4b40000118037423 */ /* 0x000fc60000004003 */
[----:B------:R-:W-:Y:S01]  /*1a90*/  FADD R14, R12, -12583039 ;  /* 0xcb40007f0c0e7421 */ /* 0x000fe20000000000 */
[----:B------:R-:W0:Y:S01]  /*1aa0*/  MUFU.EX2 R19, R19 ;  /* 0x0000001300137308 */ /* 0x000e220000000800 */
[----:B--2---:R-:W-:Y:S02]  /*1ab0*/  FMUL R0, R0, R21 ;  /* 0x0000001500007220 */ /* 0x004fe40000400000 */
[----:B------:R-:W-:-:S04]  /*1ac0*/  FFMA R14, R11, 1.4426950216293334961, -R14 ;  /* 0x3fb8aa3b0b0e7823 */ /* 0x000fc8000000080e */
[----:B------:R-:W-:Y:S01]  /*1ad0*/  FFMA R14, R11, 1.925963033500011079e-08, R14 ;  /* 0x32a570600b0e7823 */ /* 0x000fe2000000000e */
[----:B------:R-:W-:Y:S01]  /*1ae0*/  FFMA R11, R5, 1.925963033500011079e-08, R22 ;  /* 0x32a57060050b7823 */ /* 0x000fe20000000016 */
[----:B------:R-:W-:Y:S02]  /*1af0*/  FADD R22, R3, -12583039 ;  /* 0xcb40007f03167421 */ /* 0x000fe40000000000 */
[----:B------:R1:W2:Y:S02]  /*1b00*/  MUFU.EX2 R15, R14 ;  /* 0x0000000e000f7308 */ /* 0x0002a40000000800 */
[----:B------:R-:W-:-:S04]  /*1b10*/  FFMA R22, R13, 1.4426950216293334961, -R22 ;  /* 0x3fb8aa3b0d167823 */ /* 0x000fc80000000816 */
[----:B------:R-:W-:Y:S01]  /*1b20*/  FFMA R22, R13, 1.925963033500011079e-08, R22 ;  /* 0x32a570600d167823 */ /* 0x000fe20000000016 */
[----:B0-----:R-:W-:Y:S01]  /*1b30*/  FMUL R5, R4, R19 ;  /* 0x0000001304057220 */ /* 0x001fe20000400000 */
[----:B------:R-:W0:Y:S01]  /*1b40*/  MUFU.EX2 R11, R11 ;  /* 0x0000000b000b7308 */ /* 0x000e220000000800 */
[----:B------:R-:W-:Y:S01]  /*1b50*/  FADD R13, RZ, R6 ;  /* 0x00000006ff0d7221 */ /* 0x000fe20000000000 */
[----:B------:R-:W-:Y:S01]  /*1b60*/  SHF.L.U32 R4, R12, 0x17, RZ ;  /* 0x000000170c047819 */ /* 0x000fe200000006ff */
[----:B-1----:R-:W-:Y:S02]  /*1b70*/  IMAD.SHL.U32 R14, R3, 0x800000, RZ ;  /* 0x00800000030e7824 */ /* 0x002fe400078e00ff */
[----:B------:R-:W-:-:S03]  /*1b80*/  FADD R12, R13, R0 ;  /* 0x000000000d0c7221 */ /* 0x000fc60000000000 */
[----:B------:R-:W1:Y:S01]  /*1b90*/  MUFU.EX2 R19, R22 ;  /* 0x0000001600137308 */ /* 0x000e620000000800 */
[----:B--2---:R-:W-:Y:S01]  /*1ba0*/  FMUL R4, R4, R15 ;  /* 0x0000000f04047220 */ /* 0x004fe20000400000 */
[----:B------:R-:W-:Y:S01]  /*1bb0*/  FADD R13, R12, R5 ;  /* 0x000000050c0d7221 */ /* 0x000fe20000000000 */
[----:B------:R-:W-:-:S03]  /*1bc0*/  IMAD.MOV.U32 R15, RZ, RZ, -0x1 ;  /* 0xffffffffff0f7424 */ /* 0x000fc600078e00ff */
[----:B------:R-:W-:Y:S01]  /*1bd0*/  FADD R12, R13, R4 ;  /* 0x000000040d0c7221 */ /* 0x000fe20000000000 */
[----:B0-----:R-:W-:Y:S01]  /*1be0*/  FMUL R3, R2, R11 ;  /* 0x0000000b02037220 */ /* 0x001fe20000400000 */
[----:B------:R-:W-:-:S03]  /*1bf0*/  HFMA2 R11, -RZ, RZ, 0, 1.847743988037109375e-06 ;  /* 0x0000001fff0b7431 */ /* 0x000fc600000001ff */
[----:B------:R-:W-:Y:S01]  /*1c00*/  FADD R13, R12, R3 ;  /* 0x000000030c0d7221 */ /* 0x000fe20000000000 */
[----:B------:R-:W-:Y:S01]  /*1c10*/  MOV R12, 0x10 ;  /* 0x00000010000c7802 */ /* 0x000fe20000000f00 */
[----:B-1----:R-:W-:-:S04]  /*1c20*/  FMUL R2, R14, R19 ;  /* 0x000000130e027220 */ /* 0x002fc80000400000 */
[----:B------:R-:W-:-:S07]  /*1c30*/  FADD R13, R13, R2 ;  /* 0x000000020d0d7221 */ /* 0x000fce0000000000 */
[----:B------:R-:W-:Y:S05]  /*1c40*/  WARPSYNC.COLLECTIVE R15, `(.L_x_7437) ;  /* 0x000000000f087348 */ /* 0x000fea0003c00000 */
[----:B------:R0:W1:Y:S02]  /*1c50*/  SHFL.BFLY P6, R14, R13, R12, R11 ;  /* 0x0c00000c0d0e7389 */ /* 0x00006400000c000b */
[----:B01----:R-:W-:Y:S05]  /*1c60*/  ENDCOLLECTIVE ;  /* 0x000000000000791b */ /* 0x003fea0003800000 */
.L_x_7437:
[----:B------:R-:W-:Y:S02]  /*1c70*/  HFMA2 R12, -RZ, RZ, 0, 4.76837158203125e-07 ;  /* 0x00000008ff0c7431 */ /* 0x000fe400000001ff */
[----:B------:R-:W-:-:S05]  /*1c80*/  FADD R19, R13, R14 ;  /* 0x0000000e0d137221 */ /* 0x000fca0000000000 */
[----:B------:R-:W-:-:S07]  /*1c90*/  MOV R13, R19 ;  /* 0x00000013000d7202 */ /* 0x000fce0000000f00 */
[----:B------:R-:W-:Y:S05]  /*1ca0*/  WARPSYNC.COLLECTIVE R15, `(.L_x_7438) ;  /* 0x000000000f087348 */ /* 0x000fea0003c00000 */
[----:B------:R0:W1:Y:S02]  /*1cb0*/  SHFL.BFLY P6, R14, R13, R12, R11 ;  /* 0x0c00000c0d0e7389 */ /* 0x00006400000c000b */
[----:B01----:R-:W-:Y:S05]  /*1cc0*/  ENDCOLLECTIVE ;  /* 0x000000000000791b */ /* 0x003fea0003800000 */
.L_x_7438:
[----:B------:R-:W-:Y:S01]  /*1cd0*/  MOV R12, 0x4 ;  /* 0x00000004000c7802 */ /* 0x000fe20000000f00 */
[----:B------:R-:W-:-:S04]  /*1ce0*/  FADD R21, R19, R14 ;  /* 0x0000000e13157221 */ /* 0x000fc80000000000 */
[----:B------:R-:W-:-:S07]  /*1cf0*/  IMAD.MOV.U32 R13, RZ, RZ, R21 ;  /* 0x000000ffff0d7224 */ /* 0x000fce00078e0015 */
[----:B------:R-:W-:Y:S05]  /*1d00*/  WARPSYNC.COLLECTIVE R15, `(.L_x_7439) ;  /* 0x000000000f087348 */ /* 0x000fea0003c00000 */
[----:B------:R0:W1:Y:S02]  /*1d10*/  SHFL.BFLY P6, R14, R13, R12, R11 ;  /* 0x0c00000c0d0e7389 */ /* 0x00006400000c000b */
[----:B01----:R-:W-:Y:S05]  /*1d20*/  ENDCOLLECTIVE ;  /* 0x000000000000791b */ /* 0x003fea0003800000 */
.L_x_7439:
[----:B------:R-:W-:Y:S02]  /*1d30*/  IMAD.MOV.U32 R12, RZ, RZ, 0x2 ;  /* 0x00000002ff0c7424 */ /* 0x000fe400078e00ff */
[----:B------:R-:W-:-:S05]  /*1d40*/  FADD R22, R21, R14 ;  /* 0x0000000e15167221 */ /* 0x000fca0000000000 */
[----:B------:R-:W-:-:S07]  /*1d50*/  MOV R13, R22 ;  /* 0x00000016000d7202 */ /* 0x000fce0000000f00 */
[----:B------:R-:W-:Y:S05]  /*1d60*/  WARPSYNC.COLLECTIVE R15, `(.L_x_7440) ;  /* 0x000000000f087348 */ /* 0x000fea0003c00000 */
[----:B------:R0:W1:Y:S02]  /*1d70*/  SHFL.BFLY P6, R14, R13, R12, R11 ;  /* 0x0c00000c0d0e7389 */ /* 0x00006400000c000b */
[----:B01----:R-:W-:Y:S05]  /*1d80*/  ENDCOLLECTIVE ;  /* 0x000000000000791b */ /* 0x003fea0003800000 */
.L_x_7440:
[----:B------:R-:W-:Y:S02]  /*1d90*/  HFMA2 R12, -RZ, RZ, 0, 5.9604644775390625e-08 ;  /* 0x00000001ff0c7431 */ /* 0x000fe400000001ff */
[----:B------:R-:W-:-:S05]  /*1da0*/  FADD R23, R22, R14 ;  /* 0x0000000e16177221 */ /* 0x000fca0000000000 */
[----:B------:R-:W-:-:S07]  /*1db0*/  MOV R13, R23 ;  /* 0x00000017000d7202 */ /* 0x000fce0000000f00 */
[----:B------:R-:W-:Y:S05]  /*1dc0*/  WARPSYNC.COLLECTIVE R15, `(.L_x_7441) ;  /* 0x000000000f087348 */ /* 0x000fea0003c00000 */
[----:B------:R0:W1:Y:S02]  /*1dd0*/  SHFL.BFLY P6, R14, R13, R12, R11 ;  /* 0x0c00000c0d0e7389 */ /* 0x00006400000c000b */
[----:B01----:R-:W-:Y:S05]  /*1de0*/  ENDCOLLECTIVE ;  /* 0x000000000000791b */ /* 0x003fea0003800000 */
.L_x_7441:
[----:B------:R-:W-:Y:S05]  /*1df0*/  BRA `(.L_x_7442) ;  /* 0xffffffec00a07947 */ /* 0x000fea000383ffff */
        .weak           $__internal_135_$__cuda_sm3x_div_rn_noftz_f32_slowpath
        .type           $__internal_135_$__cuda_sm3x_div_rn_noftz_f32_slowpath,@function
        .size           $__internal_135_$__cuda_sm3x_div_rn_noftz_f32_slowpath,(.L_x_25587 - $__internal_135_$__cuda_sm3x_div_rn_noftz_f32_slowpath)
$__internal_135_$__cuda_sm3x_div_rn_noftz_f32_slowpath:
        /* <DEDUP_REMOVED lines=35> */
.L_x_7444:
        /* <DEDUP_REMOVED lines=51> */
.L_x_7451:
[----:B------:R-:W-:-:S04]  /*2360*/  LOP3.LUT R21, R21, 0x80000000, RZ, 0xc0, !PT ;  /* 0x8000000015157812 */ /* 0x000fc800078ec0ff */
[----:B------:R-:W-:Y:S01]  /*2370*/  LOP3.LUT R21, R21, 0x7f800000, RZ, 0xfc, !PT ;  /* 0x7f80000015157812 */ /* 0x000fe200078efcff */
[----:B------:R-:W-:Y:S06]  /*2380*/  BRA `(.L_x_7452) ;  /* 0x0000000000047947 */ /* 0x000fec0003800000 */
.L_x_7450:
[----:B------:R-:W-:-:S07]  /*2390*/  IMAD R21, R24, 0x800000, R21 ;  /* 0x0080000018157824 */ /* 0x000fce00078e0215 */
.L_x_7452:
[----:B------:R-:W-:Y:S05]  /*23a0*/  BSYNC.RECONVERGENT B2 ;  /* 0x0000000000027941 */ /* 0x000fea0003800200 */
.L_x_7449:
[----:B------:R-:W-:Y:S05]  /*23b0*/  BRA `(.L_x_7453) ;  /* 0x0000000000207947 */ /* 0x000fea0003800000 */
.L_x_7448:
[----:B------:R-:W-:-:S04]  /*23c0*/  LOP3.LUT R21, R21, 0x80000000, R6, 0x48, !PT ;  /* 0x8000000015157812 */ /* 0x000fc800078e4806 */
[----:B------:R-:W-:Y:S01]  /*23d0*/  LOP3.LUT R21, R21, 0x7f800000, RZ, 0xfc, !PT ;  /* 0x7f80000015157812 */ /* 0x000fe200078efcff */
[----:B------:R-:W-:Y:S06]  /*23e0*/  BRA `(.L_x_7453) ;  /* 0x0000000000147947 */ /* 0x000fec0003800000 */
.L_x_7447:
[----:B------:R-:W-:Y:S01]  /*23f0*/  LOP3.LUT R21, R21, 0x80000000, R6, 0x48, !PT ;  /* 0x8000000015157812 */ /* 0x000fe200078e4806 */
[----:B------:R-:W-:Y:S06]  /*2400*/  BRA `(.L_x_7453) ;  /* 0x00000000000c7947 */ /* 0x000fec0003800000 */
.L_x_7446:
[----:B------:R-:W0:Y:S01]  /*2410*/  MUFU.RSQ R21, -QNAN ;  /* 0xffc0000000157908 */ /* 0x000e220000001400 */
[----:B------:R-:W-:Y:S05]  /*2420*/  BRA `(.L_x_7453) ;  /* 0x0000000000047947 */ /* 0x000fea0003800000 */
.L_x_7445:
[----:B------:R-:W-:-:S07]  /*2430*/  FADD.FTZ R21, R6, R11 ;  /* 0x0000000b06157221 */ /* 0x000fce0000010000 */
.L_x_7453:
[----:B------:R-:W-:Y:S05]  /*2440*/  BSYNC.RECONVERGENT B1 ;  /* 0x0000000000017941 */ /* 0x000fea0003800200 */
.L_x_7443:
[----:B------:R-:W-:Y:S01]  /*2450*/  HFMA2 R13, -RZ, RZ, 0, 0 ;  /* 0x00000000ff0d7431 */ /* 0x000fe200000001ff */
[----:B------:R-:W-:-:S04]  /*2460*/  MOV R12, R19 ;  /* 0x00000013000c7202 */ /* 0x000fc80000000f00 */
[----:B0-----:R-:W-:Y:S05]  /*2470*/  RET.REL.NODEC R12 `(_Z15SoftmaxWarpImplI10DirectLoadI13__nv_bfloat16fE11DirectStoreIfS1_EfLi2ELi6ELi32ELi1ELb1EL9Algorithm0EEvT_T0_ll) ;  /* 0xffffffd80ce07950 */ /* 0x001fea0003c3ffff */
.L_x_7454:
        /* <DEDUP_REMOVED lines=16> */
.L_x_25587:


//--------------------- .text._Z15SoftmaxWarpImplI10DirectLoadI13__nv_bfloat16fE11DirectStoreIfS1_EfLi2ELi6ELi32ELi1ELb0EL9Algorithm0EEvT_T0_ll --------------------------
	.section	.text._Z15SoftmaxWarpImplI10DirectLoadI13__nv_bfloat16fE11DirectStoreIfS1_EfLi2ELi6ELi32ELi1ELb0EL9Algorithm0EEvT_T0_ll,"ax",@progbits
	.align	128
        .global         _Z15SoftmaxWarpImplI10DirectLoadI13__nv_bfloat16fE11DirectStoreIfS1_EfLi2ELi6ELi32ELi1ELb0EL9Algorithm0EEvT_T0_ll
        .type           _Z15SoftmaxWarpImplI10DirectLoadI13__nv_bfloat16fE11DirectStoreIfS1_EfLi2ELi6ELi32ELi1ELb0EL9Algorithm0EEvT_T0_ll,@function
        .size           _Z15SoftmaxWarpImplI10DirectLoadI13__nv_bfloat16fE11DirectStoreIfS1_EfLi2ELi6ELi32ELi1ELb0EL9Algorithm0EEvT_T0_ll,(.L_x_25588 - _Z15SoftmaxWarpImplI10DirectLoadI13__nv_bfloat16fE11DirectStoreIfS1_EfLi2ELi6ELi32ELi1ELb0EL9Algorithm0EEvT_T0_ll)
        .other          _Z15SoftmaxWarpImplI10DirectLoadI13__nv_bfloat16fE11DirectStoreIfS1_EfLi2ELi6ELi32ELi1ELb0EL9Algorithm0EEvT_T0_ll,@"STO_CUDA_ENTRY STV_DEFAULT"
_Z15SoftmaxWarpImplI10DirectLoadI13__nv_bfloat16fE11DirectStoreIfS1_EfLi2ELi6ELi32ELi1ELb0EL9Algorithm0EEvT_T0_ll:
.text._Z15SoftmaxWarpImplI10DirectLoadI13__nv_bfloat16fE11DirectStoreIfS1_EfLi2ELi6ELi32ELi1ELb0EL9Algorithm0EEvT_T0_ll:
        /* <DEDUP_REMOVED lines=24> */
.L_x_7455:
        /* <DEDUP_REMOVED lines=14> */
.L_x_7469:
[----:B-1----:R-:W-:Y:S01]  /*0260*/  MOV R2, R16 ;  /* 0x0000001000027202 */ /* 0x002fe20000000f00 */
[----:B------:R-:W-:Y:S01]  /*0270*/  IMAD R0, R7, UR38, RZ ;  /* 0x0000002607007c24 */ /* 0x000fe2000f8e02ff */
[C---:B--2---:R-:W-:Y:S01]  /*0280*/  R2UR UR4, R8.reuse ;  /* 0x00000000080472ca */ /* 0x044fe200000e0000 */
[----:B------:R-:W-:Y:S01]  /*0290*/  IMAD.MOV.U32 R3, RZ, RZ, RZ ;  /* 0x000000ffff037224 */ /* 0x000fe200078e00ff */
[----:B------:R-:W-:Y:S01]  /*02a0*/  R2UR UR5, R9 ;  /* 0x00000000090572ca */ /* 0x000fe200000e0000 */
[C---:B------:R-:W-:Y:S01]  /*02b0*/  IMAD R5, R17.reuse, UR39, R0 ;  /* 0x0000002711057c24 */ /* 0x040fe2000f8e0200 */
[C---:B------:R-:W-:Y:S01]  /*02c0*/  R2UR UR6, R8.reuse ;  /* 0x00000000080672ca */ /* 0x040fe200000e0000 */
[----:B------:R-:W-:Y:S01]  /*02d0*/  IMAD.WIDE.U32 R2, R17, UR38, R2 ;  /* 0x0000002611027c25 */ /* 0x000fe2000f8e0002 */
[----:B------:R-:W-:Y:S02]  /*02e0*/  R2UR UR7, R9 ;  /* 0x00000000090772ca */ /* 0x000fe400000e0000 */
[----:B------:R-:W-:-:S02]  /*02f0*/  R2UR UR8, R8 ;  /* 0x00000000080872ca */ /* 0x000fc400000e0000 */
[----:B------:R-:W-:Y:S02]  /*0300*/  IADD3 R5, PT, PT, R3, R5, RZ ;  /* 0x0000000503057210 */ /* 0x000fe40007ffe0ff */
[C---:B------:R-:W-:Y:S02]  /*0310*/  IADD3 R12, P0, PT, R2.reuse, 0x40, RZ ;  /* 0x00000040020c7810 */ /* 0x040fe40007f1e0ff */
[----:B------:R-:W-:Y:S02]  /*0320*/  IADD3 R0, P2, PT, R2, 0x80, RZ ;  /* 0x0000008002007810 */ /* 0x000fe40007f5e0ff */
[----:B------:R-:W-:Y:S01]  /*0330*/  R2UR UR9, R9 ;  /* 0x00000000090972ca */ /* 0x000fe200000e0000 */
[----:B------:R-:W-:Y:S01]  /*0340*/  IMAD.X R3, RZ, RZ, R5, P0 ;  /* 0x000000ffff037224 */ /* 0x000fe200000e0605 */
[----:B------:R-:W-:-:S04]  /*0350*/  LEA.HI R4, P0, R5, R2, RZ, 0x1 ;  /* 0x0000000205047211 */ /* 0x000fc800078108ff */
[----:B------:R-:W-:Y:S01]  /*0360*/  IADD3.X R11, PT, PT, RZ, R5, RZ, P0, !PT ;  /* 0x00000005ff0b7210 */ /* 0x000fe200007fe4ff */
[----:B------:R-:W-:Y:S01]  /*0370*/  IMAD.X R5, RZ, RZ, R5, P2 ;  /* 0x000000ffff057224 */ /* 0x000fe200010e0605 */
[----:B------:R-:W-:Y:S01]  /*0380*/  LEA.HI R12, P1, R3, R12, RZ, 0x1 ;  /* 0x0000000c030c7211 */ /* 0x000fe200078308ff */
[C---:B------:R-:W-:Y:S01]  /*0390*/  IMAD.SHL.U32 R2, R4.reuse, 0x2, RZ ;  /* 0x0000000204027824 */ /* 0x040fe200078e00ff */
[----:B------:R-:W-:Y:S02]  /*03a0*/  SHF.L.U64.HI R6, R4, 0x1, R11 ;  /* 0x0000000104067819 */ /* 0x000fe4000001020b */
[----:B------:R-:W-:Y:S02]  /*03b0*/  IADD3.X R3, PT, PT, RZ, R3, RZ, P1, !PT ;  /* 0x00000003ff037210 */ /* 0x000fe40000ffe4ff */
[----:B------:R-:W-:Y:S02]  /*03c0*/  LEA.HI R0, P1, R5, R0, RZ, 0x1 ;  /* 0x0000000005007211 */ /* 0x000fe400078308ff */
[----:B------:R-:W-:-:S02]  /*03d0*/  SHF.L.U64.HI R4, R12, 0x1, R3 ;  /* 0x000000010c047819 */ /* 0x000fc40000010203 */
[----:B------:R-:W-:Y:S01]  /*03e0*/  SHF.L.U32 R12, R12, 0x1, RZ ;  /* 0x000000010c0c7819 */ /* 0x000fe200000006ff */
[----:B------:R-:W-:Y:S01]  /*03f0*/  IMAD.SHL.U32 R14, R0, 0x2, RZ ;  /* 0x00000002000e7824 */ /* 0x000fe200078e00ff */
[----:B------:R-:W-:Y:S02]  /*0400*/  LOP3.LUT R2, R2, 0xfffffffc, RZ, 0xc0, !PT ;  /* 0xfffffffc02027812 */ /* 0x000fe400078ec0ff */
[----:B------:R-:W-:Y:S02]  /*0410*/  LOP3.LUT R12, R12, 0xfffffffc, RZ, 0xc0, !PT ;  /* 0xfffffffc0c0c7812 */ /* 0x000fe400078ec0ff */
[----:B------:R-:W-:Y:S02]  /*0420*/  IADD3 R2, P0, PT, R2, UR36, RZ ;  /* 0x0000002402027c10 */ /* 0x000fe4000ff1e0ff */
[----:B------:R-:W-:Y:S02]  /*0430*/  IADD3.X R5, PT, PT, RZ, R5, RZ, P1, !PT ;  /* 0x00000005ff057210 */ /* 0x000fe40000ffe4ff */
[----:B------:R-:W-:-:S02]  /*0440*/  LOP3.LUT R14, R14, 0xfffffffc, RZ, 0xc0, !PT ;  /* 0xfffffffc0e0e7812 */ /* 0x000fc400078ec0ff */
[----:B------:R-:W-:Y:S02]  /*0450*/  IADD3 R12, P1, PT, R12, UR36, RZ ;  /* 0x000000240c0c7c10 */ /* 0x000fe4000ff3e0ff */
[----:B------:R-:W-:Y:S02]  /*0460*/  IADD3.X R3, PT, PT, R6, UR37, RZ, P0, !PT ;  /* 0x0000002506037c10 */ /* 0x000fe400087fe4ff */
[----:B------:R-:W-:Y:S02]  /*0470*/  SHF.L.U64.HI R0, R0, 0x1, R5 ;  /* 0x0000000100007819 */ /* 0x000fe40000010205 */
[----:B------:R-:W-:Y:S01]  /*0480*/  IADD3 R14, P0, PT, R14, UR36, RZ ;  /* 0x000000240e0e7c10 */ /* 0x000fe2000ff1e0ff */
[----:B------:R-:W2:Y:S01]  /*0490*/  LDG.E R2, desc[UR4][R2.64] ;  /* 0x0000000402027981 */ /* 0x000ea2000c1e1900 */
[----:B------:R-:W-:Y:S02]  /*04a0*/  IADD3.X R13, PT, PT, R4, UR37, RZ, P1, !PT ;  /* 0x00000025040d7c10 */ /* 0x000fe40008ffe4ff */
[----:B------:R-:W-:-:S03]  /*04b0*/  IADD3.X R15, PT, PT, R0, UR37, RZ, P0, !PT ;  /* 0x00000025000f7c10 */ /* 0x000fc600087fe4ff */
[----:B------:R-:W3:Y:S04]  /*04c0*/  LDG.E R12, desc[UR6][R12.64] ;  /* 0x000000060c0c7981 */ /* 0x000ee8000c1e1900 */
[----:B------:R-:W4:Y:S01]  /*04d0*/  LDG.E R14, desc[UR8][R14.64] ;  /* 0x000000080e0e7981 */ /* 0x000f22000c1e1900 */
[----:B------:R-:W-:Y:S01]  /*04e0*/  UMOV UR4, 0xffffffff ;  /* 0xffffffff00047882 */ /* 0x000fe20000000000 */
[C---:B--2---:R-:W-:Y:S01]  /*04f0*/  PRMT R4, R2.reuse, 0x7632, R4 ;  /* 0x0000763202047816 */ /* 0x044fe20000000004 */
[----:B------:R-:W-:-:S03]  /*0500*/  IMAD.U32 R21, R2, 0x10000, RZ ;  /* 0x0001000002157824 */ /* 0x000fc600078e00ff */
[----:B------:R-:W-:Y:S02]  /*0510*/  SHF.L.U32 R4, R4, 0x10, RZ ;  /* 0x0000001004047819 */ /* 0x000fe400000006ff */
[C---:B---3--:R-:W-:Y:S01]  /*0520*/  PRMT R10, R12.reuse, 0x7632, R10 ;  /* 0x000076320c0a7816 */ /* 0x048fe2000000000a */
[----:B------:R-:W-:Y:S01]  /*0530*/  IMAD.U32 R6, R12, 0x10000, RZ ;  /* 0x000100000c067824 */ /* 0x000fe200078e00ff */
[----:B------:R-:W-:Y:S02]  /*0540*/  FMNMX3 R3, R21, -INF , R4, !PT ;  /* 0xff80000015037876 */ /* 0x000fe40007800004 */
[----:B----4-:R-:W-:Y:S02]  /*0550*/  PRMT R20, R14, 0x7632, R20 ;  /* 0x000076320e147816 */ /* 0x010fe40000000014 */
[----:B------:R-:W-:Y:S02]  /*0560*/  SHF.L.U32 R10, R10, 0x10, RZ ;  /* 0x000000100a0a7819 */ /* 0x000fe400000006ff */
[----:B------:R-:W-:Y:S01]  /*0570*/  SHF.L.U32 R5, R14, 0x10, RZ ;  /* 0x000000100e057819 */ /* 0x000fe200000006ff */
[----:B------:R-:W-:Y:S01]  /*0580*/  IMAD.U32 R20, R20, 0x10000, RZ ;  /* 0x0001000014147824 */ /* 0x000fe200078e00ff */
        /* <DEDUP_REMOVED lines=49> */
[----:B------:R-:W-:-:S02]  /*08a0*/  IMAD.SHL.U32 R10, R10, 0x800000, RZ ;  /* 0x008000000a0a7824 */ /* 0x000fc400078e00ff */
[----:B------:R-:W-:Y:S01]  /*08b0*/  FFMA R15, R22, 1.4426950216293334961, -R15 ;  /* 0x3fb8aa3b160f7823 */ /* 0x000fe2000000080f */
[----:B------:R-:W-:Y:S01]  /*08c0*/  FFMA R11, R14, 1.925963033500011079e-08, R21 ;  /* 0x32a570600e0b7823 */ /* 0x000fe20000000015 */
[----:B------:R-:W-:Y:S01]  /*08d0*/  SHF.L.U32 R13, R13, 0x17, RZ ;  /* 0x000000170d0d7819 */ /* 0x000fe200000006ff */
[----:B------:R-:W4:Y:S01]  /*08e0*/  MUFU.EX2 R4, R4 ;  /* 0x0000000400047308 */ /* 0x000f220000000800 */
[----:B--2---:R-:W-:Y:S01]  /*08f0*/  FADD R19, R12, -12583039 ;  /* 0xcb40007f0c137421 */ /* 0x004fe20000000000 */
[----:B------:R-:W-:Y:S01]  /*0900*/  FFMA R14, R22, 1.925963033500011079e-08, R15 ;  /* 0x32a57060160e7823 */ /* 0x000fe2000000000f */
[----:B------:R-:W-:Y:S01]  /*0910*/  IMAD.SHL.U32 R15, R0, 0x800000, RZ ;  /* 0x00800000000f7824 */ /* 0x000fe200078e00ff */
[----:B------:R-:W-:Y:S01]  /*0920*/  SHF.L.U32 R12, R12, 0x17, RZ ;  /* 0x000000170c0c7819 */ /* 0x000fe200000006ff */
[C---:B------:R-:W-:Y:S02]  /*0930*/  FFMA R19, R20.reuse, 1.4426950216293334961, -R19 ;  /* 0x3fb8aa3b14137823 */ /* 0x040fe40000000813 */
        /* <DEDUP_REMOVED lines=25> */
.L_x_7481:
        /* <DEDUP_REMOVED lines=12> */
[----:B0-----:R-:W-:Y:S05]  /*0b90*/  CALL.REL.NOINC `($__internal_136_$__cuda_sm3x_div_rn_noftz_f32_slowpath) ;  /* 0x0000000c00f07944 */ /* 0x001fea0003c00000 */
[----:B------:R-:W-:-:S07]  /*0ba0*/  MOV R12, R6 ;  /* 0x00000006000c7202 */ /* 0x000fce0000000f00 */
.L_x_7458:
[----:B------:R-:W-:Y:S05]  /*0bb0*/  BSYNC.RECONVERGENT B0 ;  /* 0x0000000000007941 */ /* 0x000fea0003800200 */
.L_x_7457:
        /* <DEDUP_REMOVED lines=12> */
[----:B0-----:R-:W-:Y:S05]  /*0c80*/  CALL.REL.NOINC `($__internal_136_$__cuda_sm3x_div_rn_noftz_f32_slowpath) ;  /* 0x0000000c00b47944 */ /* 0x001fea0003c00000 */
[----:B------:R-:W-:-:S07]  /*0c90*/  MOV R13, R6 ;  /* 0x00000006000d7202 */ /* 0x000fce0000000f00 */
.L_x_7460:
[----:B------:R-:W-:Y:S05]  /*0ca0*/  BSYNC.RECONVERGENT B0 ;  /* 0x0000000000007941 */ /* 0x000fea0003800200 */
.L_x_7459:
        /* <DEDUP_REMOVED lines=14> */
.L_x_7462:
[----:B------:R-:W-:Y:S05]  /*0d90*/  BSYNC.RECONVERGENT B0 ;  /* 0x0000000000007941 */ /* 0x000fea0003800200 */
.L_x_7461:
        /* <DEDUP_REMOVED lines=14> */
.L_x_7464:
[----:B------:R-:W-:Y:S05]  /*0e80*/  BSYNC.RECONVERGENT B0 ;  /* 0x0000000000007941 */ /* 0x000fea0003800200 */
.L_x_7463:
        /* <DEDUP_REMOVED lines=14> */
.L_x_7466:
[----:B------:R-:W-:Y:S05]  /*0f70*/  BSYNC.RECONVERGENT B0 ;  /* 0x0000000000007941 */ /* 0x000fea0003800200 */
.L_x_7465:
        /* <DEDUP_REMOVED lines=13> */
.L_x_7468:
[----:B------:R-:W-:Y:S05]  /*1050*/  BSYNC.RECONVERGENT B0 ;  /* 0x0000000000007941 */ /* 0x000fea0003800200 */
.L_x_7467:
[----:B------:R-:W-:Y:S01]  /*1060*/  HFMA2 R11, -RZ, RZ, 0, 0 ;  /* 0x00000000ff0b7431 */ /* 0x000fe200000001ff */
[----:B------:R-:W-:Y:S01]  /*1070*/  MOV R10, R16 ;  /* 0x00000010000a7202 */ /* 0x000fe20000000f00 */
[----:B------:R-:W-:Y:S01]  /*1080*/  IMAD R0, R7, UR42, RZ ;  /* 0x0000002a07007c24 */ /* 0x000fe2000f8e02ff */
[----:B------:R-:W-:Y:S02]  /*1090*/  F2FP.BF16.F32.PACK_AB R15, R13, R12 ;  /* 0x0000000c0d0f723e */ /* 0x000fe400000010ff */
        /* <DEDUP_REMOVED lines=8> */
[C---:B------:R-:W-:Y:S02]  /*1120*/  IADD3 R0, P1, PT, R10.reuse, 0x40, RZ ;  /* 0x000000400a007810 */ /* 0x040fe40007f3e0ff */
[----:B------:R-:W-:Y:S02]  /*1130*/  IADD3 R2, P2, PT, R10, 0x80, RZ ;  /* 0x000000800a027810 */ /* 0x000fe40007f5e0ff */
[----:B------:R-:W-:Y:S02]  /*1140*/  LEA.HI R14, P0, R21, R10, RZ, 0x1 ;  /* 0x0000000a150e7211 */ /* 0x000fe400078108ff */
[-C--:B------:R-:W-:Y:S02]  /*1150*/  IADD3.X R19, PT, PT, RZ, R21.reuse, RZ, P1, !PT ;  /* 0x00000015ff137210 */ /* 0x080fe40000ffe4ff */
[----:B------:R-:W-:Y:S01]  /*1160*/  IADD3.X R11, PT, PT, RZ, R21, RZ, P2, !PT ;  /* 0x00000015ff0b7210 */ /* 0x000fe200017fe4ff */
[----:B------:R-:W-:Y:S01]  /*1170*/  IMAD.X R21, RZ, RZ, R21, P0 ;  /* 0x000000ffff157224 */ /* 0x000fe200000e0615 */
[----:B------:R-:W-:-:S02]  /*1180*/  LEA.HI R10, P0, R19, R0, RZ, 0x1 ;  /* 0x00000000130a7211 */ /* 0x000fc400078108ff */
[----:B------:R-:W-:Y:S02]  /*1190*/  LEA.HI R2, P1, R11, R2, RZ, 0x1 ;  /* 0x000000020b027211 */ /* 0x000fe400078308ff */
[----:B------:R-:W-:Y:S02]  /*11a0*/  IADD3.X R19, PT, PT, RZ, R19, RZ, P0, !PT ;  /* 0x00000013ff137210 */ /* 0x000fe400007fe4ff */
[----:B------:R-:W-:Y:S01]  /*11b0*/  SHF.L.U32 R12, R14, 0x1, RZ ;  /* 0x000000010e0c7819 */ /* 0x000fe200000006ff */
[----:B------:R-:W-:Y:S01]  /*11c0*/  IMAD.X R11, RZ, RZ, R11, P1 ;  /* 0x000000ffff0b7224 */ /* 0x000fe200008e060b */
[----:B------:R-:W-:Y:S02]  /*11d0*/  SHF.L.U64.HI R19, R10, 0x1, R19 ;  /* 0x000000010a137819 */ /* 0x000fe40000010213 */
[----:B------:R-:W-:Y:S02]  /*11e0*/  SHF.L.U64.HI R0, R14, 0x1, R21 ;  /* 0x000000010e007819 */ /* 0x000fe40000010215 */
[----:B------:R-:W-:-:S02]  /*11f0*/  SHF.L.U32 R10, R10, 0x1, RZ ;  /* 0x000000010a0a7819 */ /* 0x000fc400000006ff */
[----:B------:R-:W-:Y:S02]  /*1200*/  LOP3.LUT R12, R12, 0xfffffffc, RZ, 0xc0, !PT ;  /* 0xfffffffc0c0c7812 */ /* 0x000fe400078ec0ff */
[C---:B------:R-:W-:Y:S02]  /*1210*/  SHF.L.U64.HI R14, R2.reuse, 0x1, R11 ;  /* 0x00000001020e7819 */ /* 0x040fe4000001020b */
[----:B------:R-:W-:Y:S02]  /*1220*/  SHF.L.U32 R2, R2, 0x1, RZ ;  /* 0x0000000102027819 */ /* 0x000fe400000006ff */
[----:B------:R-:W-:Y:S02]  /*1230*/  LOP3.LUT R10, R10, 0xfffffffc, RZ, 0xc0, !PT ;  /* 0xfffffffc0a0a7812 */ /* 0x000fe400078ec0ff */
[----:B------:R-:W-:Y:S02]  /*1240*/  IADD3 R12, P0, PT, R12, UR40, RZ ;  /* 0x000000280c0c7c10 */ /* 0x000fe4000ff1e0ff */
[----:B------:R-:W-:-:S02]  /*1250*/  LOP3.LUT R2, R2, 0xfffffffc, RZ, 0xc0, !PT ;  /* 0xfffffffc02027812 */ /* 0x000fc400078ec0ff */
[----:B------:R-:W-:Y:S02]  /*1260*/  IADD3 R10, P1, PT, R10, UR40, RZ ;  /* 0x000000280a0a7c10 */ /* 0x000fe4000ff3e0ff */
[----:B------:R-:W-:Y:S02]  /*1270*/  IADD3.X R13, PT, PT, R0, UR41, RZ, P0, !PT ;  /* 0x00000029000d7c10 */ /* 0x000fe400087fe4ff */
[----:B------:R-:W-:Y:S02]  /*1280*/  IADD3 R2, P0, PT, R2, UR40, RZ ;  /* 0x0000002802027c10 */ /* 0x000fe4000ff1e0ff */
[----:B------:R-:W-:Y:S01]  /*1290*/  IADD3.X R11, PT, PT, R19, UR41, RZ, P1, !PT ;  /* 0x00000029130b7c10 */ /* 0x000fe20008ffe4ff */
[----:B------:R1:W-:Y:S01]  /*12a0*/  STG.E desc[UR4][R12.64], R15 ;  /* 0x0000000f0c007986 */ /* 0x0003e2000c101904 */
[----:B------:R-:W-:Y:S02]  /*12b0*/  F2FP.BF16.F32.PACK_AB R19, R6, R3 ;  /* 0x000000030613723e */ /* 0x000fe400000010ff */
[----:B------:R-:W-:-:S02]  /*12c0*/  IADD3.X R3, PT, PT, R14, UR41, RZ, P0, !PT ;  /* 0x000000290e037c10 */ /* 0x000fc400087fe4ff */
[C---:B------:R-:W-:Y:S02]  /*12d0*/  IADD3 R17, P0, PT, R18.reuse, R17, RZ ;  /* 0x0000001112117210 */ /* 0x040fe40007f1e0ff */
[----:B------:R-:W-:Y:S02]  /*12e0*/  R2UR UR9, R9 ;  /* 0x00000000090972ca */ /* 0x000fe400000e0000 */
[----:B------:R-:W-:Y:S02]  /*12f0*/  LEA.HI.X.SX32 R7, R18, R7, 0x1, P0 ;  /* 0x0000000712077211 */ /* 0x000fe400000f0eff */
[----:B------:R-:W-:Y:S02]  /*1300*/  ISETP.GE.U32.AND P0, PT, R17, UR44, PT ;  /* 0x0000002c11007c0c */ /* 0x000fe4000bf06070 */
[----:B------:R-:W-:Y:S02]  /*1310*/  F2FP.BF16.F32.PACK_AB R5, R4, R5 ;  /* 0x000000050405723e */ /* 0x000fe400000010ff */
[----:B------:R-:W-:-:S03]  /*1320*/  ISETP.GE.AND.EX P0, PT, R7, UR45, PT, P0 ;  /* 0x0000002d07007c0c */ /* 0x000fc6000bf06300 */
[----:B------:R1:W-:Y:S04]  /*1330*/  STG.E desc[UR6][R10.64], R5 ;  /* 0x000000050a007986 */ /* 0x0003e8000c101906 */
[----:B------:R1:W-:Y:S06]  /*1340*/  STG.E desc[UR8][R2.64], R19 ;  /* 0x0000001302007986 */ /* 0x0003ec000c101908 */
[----:B------:R-:W-:Y:S05]  /*1350*/  @!P0 BRA `(.L_x_7469) ;  /* 0xffffffec00c08947 */ /* 0x000fea000383ffff */
[----:B------:R-:W-:Y:S05]  /*1360*/  EXIT ;  /* 0x000000000000794d */ /* 0x000fea0003800000 */
.L_x_7456:
[----:B------:R-:W-:Y:S01]  /*1370*/  BSSY B0, `(.L_x_7470) ;  /* 0x0000007000007945 */ /* 0x000fe20003800000 */
[----:B------:R-:W-:Y:S01]  /*1380*/  IMAD.MOV.U32 R12, RZ, RZ, 0x10 ;  /* 0x00000010ff0c7424 */ /* 0x000fe200078e00ff */
[----:B------:R-:W-:Y:S02]  /*1390*/  MOV R11, 0x1f ;  /* 0x0000001f000b7802 */ /* 0x000fe40000000f00 */
[----:B------:R-:W-:-:S07]  /*13a0*/  MOV R15, 0xffffffff ;  /* 0xffffffff000f7802 */ /* 0x000fce0000000f00 */
[----:B0-----:R-:W-:Y:S05]  /*13b0*/  WARPSYNC.COLLECTIVE R15, `(.L_x_7471) ;  /* 0x000000000f087348 */ /* 0x001fea0003c00000 */
[----:B------:R1:W2:Y:S02]  /*13c0*/  SHFL.BFLY P6, R14, R13, R12, R11 ;  /* 0x0c00000c0d0e7389 */ /* 0x0002a400000c000b */
[----:B012---:R-:W-:Y:S05]  /*13d0*/  ENDCOLLECTIVE ;  /* 0x000000000000791b */ /* 0x007fea0003800000 */
.L_x_7471:
[----:B------:R-:W-:Y:S05]  /*13e0*/  BSYNC B0 ;  /* 0x0000000000007941 */ /* 0x000fea0003800000 */
.L_x_7470:
[----:B------:R-:W-:Y:S01]  /*13f0*/  HFMA2 R11, -RZ, RZ, 0, 1.847743988037109375e-06 ;  /* 0x0000001fff0b7431 */ /* 0x000fe200000001ff */
[----:B------:R-:W-:Y:S01]  /*1400*/  FMNMX R13, R13, R14, !PT ;  /* 0x0000000e0d0d7209 */ /* 0x000fe20007800000 */
[----:B------:R-:W-:Y:S01]  /*1410*/  IMAD.MOV.U32 R12, RZ, RZ, 0x8 ;  /* 0x00000008ff0c7424 */ /* 0x000fe200078e00ff */
[----:B------:R-:W-:-:S07]  /*1420*/  MOV R15, 0xffffffff ;  /* 0xffffffff000f7802 */ /* 0x000fce0000000f00 */
[----:B------:R-:W-:Y:S05]  /*1430*/  WARPSYNC.COLLECTIVE R15, `(.L_x_7472) ;  /* 0x000000000f087348 */ /* 0x000fea0003c00000 */
[----:B------:R0:W1:Y:S02]  /*1440*/  SHFL.BFLY P6, R14, R13, R12, R11 ;  /* 0x0c00000c0d0e7389 */ /* 0x00006400000c000b */
[----:B01----:R-:W-:Y:S05]  /*1450*/  ENDCOLLECTIVE ;  /* 0x000000000000791b */ /* 0x003fea0003800000 */
.L_x_7472:
[----:B------:R-:W-:Y:S01]  /*1460*/  HFMA2 R12, -RZ, RZ, 0, 2.384185791015625e-07 ;  /* 0x00000004ff0c7431 */ /* 0x000fe200000001ff */
[----:B------:R-:W-:-:S05]  /*1470*/  FMNMX R0, R13, R14, !PT ;  /* 0x0000000e0d007209 */ /* 0x000fca0007800000 */
[----:B------:R-:W-:-:S07]  /*1480*/  IMAD.MOV.U32 R13, RZ, RZ, R0 ;  /* 0x000000ffff0d7224 */ /* 0x000fce00078e0000 */
[----:B------:R-:W-:Y:S05]  /*1490*/  WARPSYNC.COLLECTIVE R15, `(.L_x_7473) ;  /* 0x000000000f087348 */ /* 0x000fea0003c00000 */
[----:B------:R0:W1:Y:S02]  /*14a0*/  SHFL.BFLY P6, R14, R13, R12, R11 ;  /* 0x0c00000c0d0e7389 */ /* 0x00006400000c000b */
[----:B01----:R-:W-:Y:S05]  /*14b0*/  ENDCOLLECTIVE ;  /* 0x000000000000791b */ /* 0x003fea0003800000 */
.L_x_7473:
[----:B------:R-:W-:Y:S01]  /*14c0*/  IMAD.MOV.U32 R12, RZ, RZ, 0x2 ;  /* 0x00000002ff0c7424 */ /* 0x000fe200078e00ff */
[----:B------:R-:W-:-:S04]  /*14d0*/  FMNMX R2, R0, R14, !PT ;  /* 0x0000000e00027209 */ /* 0x000fc80007800000 */
[----:B------:R-:W-:-:S07]  /*14e0*/  MOV R13, R2 ;  /* 0x00000002000d7202 */ /* 0x000fce0000000f00 */
[----:B------:R-:W-:Y:S05]  /*14f0*/  WARPSYNC.COLLECTIVE R15, `(.L_x_7474) ;  /* 0x000000000f087348 */ /* 0x000fea0003c00000 */
[----:B------:R0:W1:Y:S02]  /*1500*/  SHFL.BFLY P6, R14, R13, R12, R11 ;  /* 0x0c00000c0d0e7389 */ /* 0x00006400000c000b */
[----:B01----:R-:W-:Y:S05]  /*1510*/  ENDCOLLECTIVE ;  /* 0x000000000000791b */ /* 0x003fea0003800000 */
.L_x_7474:
[----:B------:R-:W-:Y:S01]  /*1520*/  HFMA2 R12, -RZ, RZ, 0, 5.9604644775390625e-08 ;  /* 0x00000001ff0c7431 */ /* 0x000fe200000001ff */
[----:B------:R-:W-:Y:S02]  /*1530*/  FMNMX R3, R2, R14, !PT ;  /* 0x0000000e02037209 */ /* 0x000fe40007800000 */
[----:B------:R-:W-:Y:S02]  /*1540*/  MOV R2, 0x437c0000 ;  /* 0x437c000000027802 */ /* 0x000fe40000000f00 */
[----:B------:R-:W-:-:S07]  /*1550*/  MOV R13, R3 ;  /* 0x00000003000d7202 */ /* 0x000fce0000000f00 */
[----:B------:R-:W-:Y:S05]  /*1560*/  WARPSYNC.COLLECTIVE R15, `(.L_x_7475) ;  /* 0x000000000f087348 */ /* 0x000fea0003c00000 */
[----:B------:R0:W1:Y:S02]  /*1570*/  SHFL.BFLY P6, R14, R13, R12, R11 ;  /* 0x0c00000c0d0e7389 */ /* 0x00006400000c000b */
[----:B01----:R-:W-:Y:S05]  /*1580*/  ENDCOLLECTIVE ;  /* 0x000000000000791b */ /* 0x003fea0003800000 */
.L_x_7475:
        /* <DEDUP_REMOVED lines=11> */
[----:B------:R-:W-:Y:S01]  /*1640*/  FFMA.RM R11, R11, R2, 12582913 ;  /* 0x4b4000010b0b7423 */ /* 0x000fe20000004002 */
[----:B------:R-:W-:Y:S01]  /*1650*/  FADD R20, R20, -R19 ;  /* 0x8000001314147221 */ /* 0x000fe20000000000 */
[----:B------:R-:W-:Y:S01]  /*1660*/  FFMA.SAT R21, R12, R3, 0.5 ;  /* 0x3f0000000c157423 */ /* 0x000fe20000002003 */
[----:B------:R-:W-:-:S02]  /*1670*/  FADD R5, R0, -12583039 ;  /* 0xcb40007f00057421 */ /* 0x000fc40000000000 */
[----:B------:R-:W-:Y:S02]  /*1680*/  FFMA.SAT R23, R20, R3, 0.5 ;  /* 0x3f00000014177423 */ /* 0x000fe40000002003 */
        /* <DEDUP_REMOVED lines=35> */
[----:B------:R-:W-:Y:S01]  /*18c0*/  IMAD.SHL.U32 R13, R3, 0x800000, RZ ;  /* 0x00800000030d7824 */ /* 0x000fe200078e00ff */
[----:B------:R-:W-:Y:S01]  /*18d0*/  SHF.L.U32 R10, R2, 0x17, RZ ;  /* 0x00000017020a7819 */ /* 0x000fe200000006ff */
[----:B------:R-:W-:Y:S02]  /*18e0*/  FADD R11, R0, R5 ;  /* 0x00000005000b7221 */ /* 0x000fe40000000000 */
[----:B------:R-:W1:Y:S01]  /*18f0*/  MUFU.EX2 R21, R21 ;  /* 0x0000001500157308 */ /* 0x000e620000000800 */
[----:B---3--:R-:W-:Y:S01]  /*1900*/  FMUL R3, R15, R12 ;  /* 0x0000000c0f037220 */ /* 0x008fe20000400000 */
[----:B------:R-:W-:Y:S01]  /*1910*/  FADD R0, R11, R4 ;  /* 0x000000040b007221 */ /* 0x000fe20000000000 */
[----:B------:R-:W-:Y:S01]  /*1920*/  HFMA2 R12, -RZ, RZ, 0, 9.5367431640625e-07 ;  /* 0x00000010ff0c7431 */ /* 0x000fe200000001ff */
[----:B------:R-:W-:-:S02]  /*1930*/  MOV R15, 0xffffffff ;  /* 0xffffffff000f7802 */ /* 0x000fc40000000f00 */
[----:B------:R-:W-:Y:S01]  /*1940*/  FADD R11, R0, R3 ;  /* 0x00000003000b7221 */ /* 0x000fe20000000000 */
[----:B0-----:R-:W-:-:S04]  /*1950*/  FMUL R2, R13, R14 ;  /* 0x0000000e0d027220 */ /* 0x001fc80000400000 */
[----:B------:R-:W-:Y:S01]  /*1960*/  FADD R11, R11, R2 ;  /* 0x000000020b0b7221 */ /* 0x000fe20000000000 */
[----:B-1----:R-:W-:-:S04]  /*1970*/  FMUL R0, R10, R21 ;  /* 0x000000150a007220 */ /* 0x002fc80000400000 */
[----:B------:R-:W-:Y:S01]  /*1980*/  FADD R13, R11, R0 ;  /* 0x000000000b0d7221 */ /* 0x000fe20000000000 */
[----:B------:R-:W-:-:S07]  /*1990*/  IMAD.MOV.U32 R11, RZ, RZ, 0x1f ;  /* 0x0000001fff0b7424 */ /* 0x000fce00078e00ff */
[----:B------:R-:W-:Y:S05]  /*19a0*/  WARPSYNC.COLLECTIVE R15, `(.L_x_7476) ;  /* 0x000000000f087348 */ /* 0x000fea0003c00000 */
[----:B------:R0:W1:Y:S02]  /*19b0*/  SHFL.BFLY P6, R14, R13, R12, R11 ;  /* 0x0c00000c0d0e7389 */ /* 0x00006400000c000b */
[----:B01----:R-:W-:Y:S05]  /*19c0*/  ENDCOLLECTIVE ;  /* 0x000000000000791b */ /* 0x003fea0003800000 */
.L_x_7476:
[----:B------:R-:W-:Y:S02]  /*19d0*/  IMAD.MOV.U32 R12, RZ, RZ, 0x8 ;  /* 0x00000008ff0c7424 */ /* 0x000fe400078e00ff */
[----:B------:R-:W-:-:S05]  /*19e0*/  FADD R10, R13, R14 ;  /* 0x0000000e0d0a7221 */ /* 0x000fca0000000000 */
[----:B------:R-:W-:-:S07]  /*19f0*/  MOV R13, R10 ;  /* 0x0000000a000d7202 */ /* 0x000fce0000000f00 */
[----:B------:R-:W-:Y:S05]  /*1a00*/  WARPSYNC.COLLECTIVE R15, `(.L_x_7477) ;  /* 0x000000000f087348 */ /* 0x000fea0003c00000 */
[----:B------:R0:W1:Y:S02]  /*1a10*/  SHFL.BFLY P6, R14, R13, R12, R11 ;  /* 0x0c00000c0d0e7389 */ /* 0x00006400000c000b */
[----:B01----:R-:W-:Y:S05]  /*1a20*/  ENDCOLLECTIVE ;  /* 0x000000000000791b */ /* 0x003fea0003800000 */
.L_x_7477:
[----:B------:R-:W-:Y:S02]  /*1a30*/  HFMA2 R12, -RZ, RZ, 0, 2.384185791015625e-07 ;  /* 0x00000004ff0c7431 */ /* 0x000fe400000001ff */
[----:B------:R-:W-:-:S05]  /*1a40*/  FADD R19, R10, R14 ;  /* 0x0000000e0a137221 */ /* 0x000fca0000000000 */
[----:B------:R-:W-:-:S07]  /*1a50*/  MOV R13, R19 ;  /* 0x00000013000d7202 */ /* 0x000fce0000000f00 */
[----:B------:R-:W-:Y:S05]  /*1a60*/  WARPSYNC.COLLECTIVE R15, `(.L_x_7478) ;  /* 0x000000000f087348 */ /* 0x000fea0003c00000 */
[----:B------:R0:W1:Y:S02]  /*1a70*/  SHFL.BFLY P6, R14, R13, R12, R11 ;  /* 0x0c00000c0d0e7389 */ /* 0x00006400000c000b */
[----:B01----:R-:W-:Y:S05]  /*1a80*/  ENDCOLLECTIVE ;  /* 0x000000000000791b */ /* 0x003fea0003800000 */
.L_x_7478:
[----:B------:R-:W-:Y:S01]  /*1a90*/  MOV R12, 0x2 ;  /* 0x00000002000c7802 */ /* 0x000fe20000000f00 */
[----:B------:R-:W-:-:S04]  /*1aa0*/  FADD R20, R19, R14 ;  /* 0x0000000e13147221 */ /* 0x000fc80000000000 */
[----:B------:R-:W-:-:S07]  /*1ab0*/  IMAD.MOV.U32 R13, RZ, RZ, R20 ;  /* 0x000000ffff0d7224 */ /* 0x000fce00078e0014 */
[----:B------:R-:W-:Y:S05]  /*1ac0*/  WARPSYNC.COLLECTIVE R15, `(.L_x_7479) ;  /* 0x000000000f087348 */ /* 0x000fea0003c00000 */
[----:B------:R0:W1:Y:S02]  /*1ad0*/  SHFL.BFLY P6, R14, R13, R12, R11 ;  /* 0x0c00000c0d0e7389 */ /* 0x00006400000c000b */
[----:B01----:R-:W-:Y:S05]  /*1ae0*/  ENDCOLLECTIVE ;  /* 0x000000000000791b */ /* 0x003fea0003800000 */
.L_x_7479:
[----:B------:R-:W-:Y:S02]  /*1af0*/  IMAD.MOV.U32 R12, RZ, RZ, 0x1 ;  /* 0x00000001ff0c7424 */ /* 0x000fe400078e00ff */
[----:B------:R-:W-:-:S05]  /*1b00*/  FADD R21, R20, R14 ;  /* 0x0000000e14157221 */ /* 0x000fca0000000000 */
[----:B------:R-:W-:-:S07]  /*1b10*/  MOV R13, R21 ;  /* 0x00000015000d7202 */ /* 0x000fce0000000f00 */
[----:B------:R-:W-:Y:S05]  /*1b20*/  WARPSYNC.COLLECTIVE R15, `(.L_x_7480) ;  /* 0x000000000f087348 */ /* 0x000fea0003c00000 */
[----:B------:R0:W1:Y:S02]  /*1b30*/  SHFL.BFLY P6, R14, R13, R12, R11 ;  /* 0x0c00000c0d0e7389 */ /* 0x00006400000c000b */
[----:B01----:R-:W-:Y:S05]  /*1b40*/  ENDCOLLECTIVE ;  /* 0x000000000000791b */ /* 0x003fea0003800000 */
.L_x_7480:
[----:B------:R-:W-:Y:S05]  /*1b50*/  BRA `(.L_x_7481) ;  /* 0xffffffec00dc7947 */ /* 0x000fea000383ffff */
        .weak           $__internal_136_$__cuda_sm3x_div_rn_noftz_f32_slowpath
        .type           $__internal_136_$__cuda_sm3x_div_rn_noftz_f32_slowpath,@function
        .size           $__internal_136_$__cuda_sm3x_div_rn_noftz_f32_slowpath,(.L_x_25588 - $__internal_136_$__cuda_sm3x_div_rn_noftz_f32_slowpath)
$__internal_136_$__cuda_sm3x_div_rn_noftz_f32_slowpath:
        /* <DEDUP_REMOVED lines=34> */
.L_x_7483:
        /* <DEDUP_REMOVED lines=51> */
.L_x_7490:
[----:B------:R-:W-:-:S04]  /*20b0*/  LOP3.LUT R6, R6, 0x80000000, RZ, 0xc0, !PT ;  /* 0x8000000006067812 */ /* 0x000fc800078ec0ff */
[----:B------:R-:W-:Y:S01]  /*20c0*/  LOP3.LUT R6, R6, 0x7f800000, RZ, 0xfc, !PT ;  /* 0x7f80000006067812 */ /* 0x000fe200078efcff */
[----:B------:R-:W-:Y:S06]  /*20d0*/  BRA `(.L_x_7491) ;  /* 0x0000000000047947 */ /* 0x000fec0003800000 */
.L_x_7489:
[----:B------:R-:W-:-:S07]  /*20e0*/  IMAD R6, R25, 0x800000, R6 ;  /* 0x0080000019067824 */ /* 0x000fce00078e0206 */
.L_x_7491:
[----:B------:R-:W-:Y:S05]  /*20f0*/  BSYNC.RECONVERGENT B2 ;  /* 0x0000000000027941 */ /* 0x000fea0003800200 */
.L_x_7488:
[----:B------:R-:W-:Y:S05]  /*2100*/  BRA `(.L_x_7492) ;  /* 0x0000000000207947 */ /* 0x000fea0003800000 */
.L_x_7487:
[----:B------:R-:W-:-:S04]  /*2110*/  LOP3.LUT R6, R11, 0x80000000, R6, 0x48, !PT ;  /* 0x800000000b067812 */ /* 0x000fc800078e4806 */
[----:B------:R-:W-:Y:S01]  /*2120*/  LOP3.LUT R6, R6, 0x7f800000, RZ, 0xfc, !PT ;  /* 0x7f80000006067812 */ /* 0x000fe200078efcff */
[----:B------:R-:W-:Y:S06]  /*2130*/  BRA `(.L_x_7492) ;  /* 0x0000000000147947 */ /* 0x000fec0003800000 */
.L_x_7486:
[----:B------:R-:W-:Y:S01]  /*2140*/  LOP3.LUT R6, R11, 0x80000000, R6, 0x48, !PT ;  /* 0x800000000b067812 */ /* 0x000fe200078e4806 */
[----:B------:R-:W-:Y:S06]  /*2150*/  BRA `(.L_x_7492) ;  /* 0x00000000000c7947 */ /* 0x000fec0003800000 */
.L_x_7485:
[----:B------:R-:W0:Y:S01]  /*2160*/  MUFU.RSQ R6, -QNAN ;  /* 0xffc0000000067908 */ /* 0x000e220000001400 */
[----:B------:R-:W-:Y:S05]  /*2170*/  BRA `(.L_x_7492) ;  /* 0x0000000000047947 */ /* 0x000fea0003800000 */
.L_x_7484:
[----:B------:R-:W-:-:S07]  /*2180*/  FADD.FTZ R6, R6, R11 ;  /* 0x0000000b06067221 */ /* 0x000fce0000010000 */
.L_x_7492:
[----:B------:R-:W-:Y:S05]  /*2190*/  BSYNC.RECONVERGENT B1 ;  /* 0x0000000000017941 */ /* 0x000fea0003800200 */
.L_x_7482:
[----:B------:R-:W-:Y:S01]  /*21a0*/  HFMA2 R11, -RZ, RZ, 0, 0 ;  /* 0x00000000ff0b7431 */ /* 0x000fe200000001ff */
[----:B------:R-:W-:-:S04]  /*21b0*/  MOV R10, R15 ;  /* 0x0000000f000a7202 */ /* 0x000fc80000000f00 */
[----:B0-----:R-:W-:Y:S05]  /*21c0*/  RET.REL.NODEC R10 `(_Z15SoftmaxWarpImplI10DirectLoadI13__nv_bfloat16fE11DirectStoreIfS1_EfLi2ELi6ELi32ELi1ELb0EL9Algorithm0EEvT_T0_ll) ;  /* 0xffffffdc0a8c7950 */ /* 0x001fea0003c3ffff */
.L_x_7493:
        /* <DEDUP_REMOVED lines=11> */
.L_x_25588:


//--------------------- .text._Z15SoftmaxWarpImplI10DirectLoadI13__nv_bfloat16fE11DirectStoreIfS1_EfLi2ELi4ELi32ELi1ELb1EL9Algorithm0EEvT_T0_ll --------------------------
	.section	.text._Z15SoftmaxWarpImplI10DirectLoadI13__nv_bfloat16fE11DirectStoreIfS1_EfLi2ELi4ELi32ELi1ELb1EL9Algorithm0EEvT_T0_ll,"ax",@progbits
	.align	128
        .global         _Z15SoftmaxWarpImplI10DirectLoadI13__nv_bfloat16fE11DirectStoreIfS1_EfLi2ELi4ELi32ELi1ELb1EL9Algorithm0EEvT_T0_ll
        .type           _Z15SoftmaxWarpImplI10DirectLoadI13__nv_bfloat16fE11DirectStoreIfS1_EfLi2ELi4ELi32ELi1ELb1EL9Algorithm0EEvT_T0_ll,@function
        .size           _Z15SoftmaxWarpImplI10DirectLoadI13__nv_bfloat16fE11DirectStoreIfS1_EfLi2ELi4ELi32ELi1ELb1EL9Algorithm0EEvT_T0_ll,(.L_x_25589 - _Z15SoftmaxWarpImplI10DirectLoadI13__nv_bfloat16fE11DirectStoreIfS1_EfLi2ELi4ELi32ELi1ELb1EL9Algorithm0EEvT_T0_ll)
        .other          _Z15SoftmaxWarpImplI10DirectLoadI13__nv_bfloat16fE11DirectStoreIfS1_EfLi2ELi4ELi32ELi1ELb1EL9Algorithm0EEvT_T0_ll,@"STO_CUDA_ENTRY STV_DEFAULT"
_Z15SoftmaxWarpImplI10DirectLoadI13__nv_bfloat16fE11DirectStoreIfS1_EfLi2ELi4ELi32ELi1ELb1EL9Algorithm0EEvT_T0_ll:
.text._Z15SoftmaxWarpImplI10DirectLoadI13__nv_bfloat16fE11DirectStoreIfS1_EfLi2ELi4ELi32ELi1ELb1EL9Algorithm0EEvT_T0_ll:
        /* <DEDUP_REMOVED lines=24> */
.L_x_7494:
        /* <DEDUP_REMOVED lines=13> */
[----:B-1----:R-:W-:-:S05]  /*0250*/  IMAD.SHL.U32 R10, R10, 0x2, RZ ;  /* 0x000000020a0a7824 */ /* 0x002fca00078e00ff */
[----:B------:R-:W-:-:S07]  /*0260*/  IADD3 R8, PT, PT, R10, 0x40, RZ ;  /* 0x000000400a087810 */ /* 0x000fce0007ffe0ff */
.L_x_7508:
[----:B-1-3--:R-:W1:Y:S01]  /*0270*/  LDC.64 R2, c[0x0][0x388] ;  /* 0x0000e200ff027b82 */ /* 0x00ae620000000a00 */
[----:B------:R-:W-:Y:S02]  /*0280*/  ISETP.GE.U32.AND P0, PT, R10, UR40, PT ;  /* 0x000000280a007c0c */ /* 0x000fe4000bf06070 */
[----:B------:R-:W-:Y:S02]  /*0290*/  ISETP.GE.U32.AND P1, PT, R8, UR40, PT ;  /* 0x0000002808007c0c */ /* 0x000fe4000bf26070 */
[----:B------:R-:W-:Y:S02]  /*02a0*/  ISETP.GE.AND.EX P0, PT, RZ, UR41, PT, P0 ;  /* 0x00000029ff007c0c */ /* 0x000fe4000bf06300 */
[----:B------:R-:W-:Y:S01]  /*02b0*/  ISETP.GE.AND.EX P1, PT, RZ, UR41, PT, P1 ;  /* 0x00000029ff007c0c */ /* 0x000fe2000bf26310 */
[----:B--2---:R-:W3:Y:S08]  /*02c0*/  LDC.64 R14, c[0x0][0x388] ;  /* 0x0000e200ff0e7b82 */ /* 0x004ef00000000a00 */
[----:B------:R-:W4:Y:S02]  /*02d0*/  LDC.64 R12, c[0x0][0x380] ;  /* 0x0000e000ff0c7b82 */ /* 0x000f240000000a00 */
[----:B------:R-:W-:Y:S01]  /*02e0*/  @!P0 IMAD.MOV.U32 R11, RZ, RZ, RZ ;  /* 0x000000ffff0b8224 */ /* 0x000fe200078e00ff */
[----:B--2---:R-:W-:Y:S01]  /*02f0*/  @!P0 R2UR UR4, R6 ;  /* 0x00000000060482ca */ /* 0x004fe200000e0000 */
[----:B------:R-:W-:Y:S01]  /*0300*/  @!P1 IMAD.MOV.U32 R18, RZ, RZ, R8 ;  /* 0x000000ffff129224 */ /* 0x000fe200078e0008 */
[----:B------:R-:W-:-:S02]  /*0310*/  @!P1 MOV R19, RZ ;  /* 0x000000ff00139202 */ /* 0x000fc40000000f00 */
[----:B------:R-:W-:Y:S01]  /*0320*/  @!P0 R2UR UR5, R7 ;  /* 0x00000000070582ca */ /* 0x000fe200000e0000 */
[-C--:B-1----:R-:W-:Y:S01]  /*0330*/  @!P0 IMAD R0, R5, R2.reuse, RZ ;  /* 0x0000000205008224 */ /* 0x082fe200078e02ff */
[----:B------:R-:W-:Y:S02]  /*0340*/  @!P1 R2UR UR6, R6 ;  /* 0x00000000060692ca */ /* 0x000fe400000e0000 */
[----:B------:R-:W-:Y:S01]  /*0350*/  @!P1 R2UR UR7, R7 ;  /* 0x00000000070792ca */ /* 0x000fe200000e0000 */
[C---:B------:R-:W-:Y:S02]  /*0360*/  @!P0 IMAD R17, R9.reuse, R3, R0 ;  /* 0x0000000309118224 */ /* 0x040fe400078e0200 */
[----:B------:R-:W-:-:S04]  /*0370*/  @!P0 IMAD.WIDE.U32 R2, R9, R2, R10 ;  /* 0x0000000209028225 */ /* 0x000fc800078e000a */
[----:B---3--:R-:W-:Y:S01]  /*0380*/  @!P1 IMAD R0, R5, R14, RZ ;  /* 0x0000000e05009224 */ /* 0x008fe200078e02ff */
[----:B------:R-:W-:-:S03]  /*0390*/  @!P0 IADD3 R17, PT, PT, R3, R17, RZ ;  /* 0x0000001103118210 */ /* 0x000fc60007ffe0ff */
[----:B------:R-:W-:Y:S01]  /*03a0*/  @!P1 IMAD R21, R9, R15, R0 ;  /* 0x0000000f09159224 */ /* 0x000fe200078e0200 */
[----:B------:R-:W-:Y:S01]  /*03b0*/  @!P0 LEA.HI R4, P2, R17, R2, RZ, 0x1 ;  /* 0x0000000211048211 */ /* 0x000fe200078508ff */
[----:B------:R-:W-:Y:S01]  /*03c0*/  @!P1 IMAD.WIDE.U32 R14, R9, R14, R18 ;  /* 0x0000000e090e9225 */ /* 0x000fe200078e0012 */
[----:B------:R-:W1:Y:S02]  /*03d0*/  LDC.64 R2, c[0x0][0x380] ;  /* 0x0000e000ff027b82 */ /* 0x000e640000000a00 */
[----:B------:R-:W-:Y:S01]  /*03e0*/  @!P0 IADD3.X R17, PT, PT, RZ, R17, RZ, P2, !PT ;  /* 0x00000011ff118210 */ /* 0x000fe200017fe4ff */
[C---:B------:R-:W-:Y:S02]  /*03f0*/  @!P0 IMAD.SHL.U32 R11, R4.reuse, 0x2, RZ ;  /* 0x00000002040b8824 */ /* 0x040fe400078e00ff */
[----:B------:R-:W-:Y:S01]  /*0400*/  @!P1 IMAD.IADD R15, R21, 0x1, R15 ;  /* 0x00000001150f9824 */ /* 0x000fe200078e020f */
[----:B------:R-:W-:Y:S02]  /*0410*/  @!P0 SHF.L.U64.HI R4, R4, 0x1, R17 ;  /* 0x0000000104048819 */ /* 0x000fe40000010211 */
[----:B------:R-:W-:-:S02]  /*0420*/  @!P0 LOP3.LUT R11, R11, 0xfffffffc, RZ, 0xc0, !PT ;  /* 0xfffffffc0b0b8812 */ /* 0x000fc400078ec0ff */
[----:B------:R-:W-:Y:S02]  /*0430*/  @!P1 LEA.HI R0, P3, R15, R14, RZ, 0x1 ;  /* 0x0000000e0f009211 */ /* 0x000fe400078708ff */
[----:B----4-:R-:W-:Y:S02]  /*0440*/  @!P0 IADD3 R12, P2, PT, R11, R12, RZ ;  /* 0x0000000c0b0c8210 */ /* 0x010fe40007f5e0ff */
[----:B------:R-:W-:Y:S02]  /*0450*/  @!P1 SHF.L.U32 R11, R0, 0x1, RZ ;  /* 0x00000001000b9819 */ /* 0x000fe400000006ff */
[----:B------:R-:W-:Y:S01]  /*0460*/  @!P1 IADD3.X R15, PT, PT, RZ, R15, RZ, P3, !PT ;  /* 0x0000000fff0f9210 */ /* 0x000fe20001ffe4ff */
[----:B------:R-:W-:Y:S01]  /*0470*/  @!P0 IMAD.X R13, R4, 0x1, R13, P2 ;  /* 0x00000001040d8824 */ /* 0x000fe200010e060d */
[----:B------:R-:W-:Y:S02]  /*0480*/  @!P1 LOP3.LUT R11, R11, 0xfffffffc, RZ, 0xc0, !PT ;  /* 0xfffffffc0b0b9812 */ /* 0x000fe400078ec0ff */
[----:B------:R-:W-:-:S02]  /*0490*/  @!P1 SHF.L.U64.HI R0, R0, 0x1, R15 ;  /* 0x0000000100009819 */ /* 0x000fc4000001020f */
[----:B------:R2:W3:Y:S01]  /*04a0*/  @!P0 LDG.E R12, desc[UR4][R12.64] ;  /* 0x000000040c0c8981 */ /* 0x0004e2000c1e1900 */
[----:B-1----:R-:W-:-:S05]  /*04b0*/  @!P1 IADD3 R2, P2, PT, R11, R2, RZ ;  /* 0x000000020b029210 */ /* 0x002fca0007f5e0ff */
[----:B------:R-:W-:-:S05]  /*04c0*/  @!P1 IMAD.X R3, R0, 0x1, R3, P2 ;  /* 0x0000000100039824 */ /* 0x000fca00010e0603 */
[----:B------:R-:W4:Y:S01]  /*04d0*/  @!P1 LDG.E R2, desc[UR6][R2.64] ;  /* 0x0000000602029981 */ /* 0x000f22000c1e1900 */
[----:B------:R-:W-:Y:S01]  /*04e0*/  MOV R17, 0xff800000 ;  /* 0xff80000000117802 */ /* 0x000fe20000000f00 */
[----:B------:R-:W-:Y:S01]  /*04f0*/  IMAD.MOV.U32 R18, RZ, RZ, -0x800000 ;  /* 0xff800000ff127424 */ /* 0x000fe200078e00ff */
[----:B------:R-:W-:Y:S01]  /*0500*/  MOV R19, 0xff800000 ;  /* 0xff80000000137802 */ /* 0x000fe20000000f00 */
[----:B------:R-:W-:Y:S01]  /*0510*/  IMAD.MOV.U32 R4, RZ, RZ, -0x800000 ;  /* 0xff800000ff047424 */ /* 0x000fe200078e00ff */
[----:B--2---:R-:W-:Y:S01]  /*0520*/  MOV R13, 0xff800000 ;  /* 0xff800000000d7802 */ /* 0x004fe20000000f00 */
[----:B------:R-:W-:Y:S01]  /*0530*/  UMOV UR4, 0xffffffff ;  /* 0xffffffff00047882 */ /* 0x000fe20000000000 */
[C---:B---3--:R-:W-:Y:S02]  /*0540*/  @!P0 PRMT R0, R12.reuse, 0x7632, R0 ;  /* 0x000076320c008816 */ /* 0x048fe40000000000 */
[----:B------:R-:W-:-:S03]  /*0550*/  @!P0 SHF.L.U32 R18, R12, 0x10, RZ ;  /* 0x000000100c128819 */ /* 0x000fc600000006ff */
[----:B------:R-:W-:Y:S01]  /*0560*/  @!P0 IMAD.U32 R17, R0, 0x10000, RZ ;  /* 0x0001000000118824 */ /* 0x000fe200078e00ff */
[C---:B----4-:R-:W-:Y:S01]  /*0570*/  @!P1 PRMT R0, R2.reuse, 0x7632, R0 ;  /* 0x0000763202009816 */ /* 0x050fe20000000000 */
[----:B------:R-:W-:-:S03]  /*0580*/  @!P1 IMAD.U32 R4, R2, 0x10000, RZ ;  /* 0x0001000002049824 */ /* 0x000fc600078e00ff */
[----:B------:R-:W-:Y:S02]  /*0590*/  @!P0 FMNMX3 R13, R18, -INF , R17, !PT ;  /* 0xff800000120d8876 */ /* 0x000fe40007800011 */
[----:B------:R-:W-:-:S04]  /*05a0*/  @!P1 SHF.L.U32 R19, R0, 0x10, RZ ;  /* 0x0000001000139819 */ /* 0x000fc800000006ff */
        /* <DEDUP_REMOVED lines=29> */
[----:B------:R-:W-:Y:S01]  /*0780*/  FADD R14, R11, -12583039 ;  /* 0xcb40007f0b0e7421 */ /* 0x000fe20000000000 */
        /* <DEDUP_REMOVED lines=8> */
[----:B------:R-:W-:Y:S01]  /*0810*/  IMAD.SHL.U32 R13, R0, 0x800000, RZ ;  /* 0x00800000000d7824 */ /* 0x000fe200078e00ff */
[----:B------:R-:W-:Y:S01]  /*0820*/  MUFU.EX2 R15, R20 ;  /* 0x00000014000f7308 */ /* 0x000fe20000000800 */
[----:B------:R-:W-:-:S07]  /*0830*/  SHF.L.U32 R2, R2, 0x17, RZ ;  /* 0x0000001702027819 */ /* 0x000fce00000006ff */
[----:B------:R-:W1:Y:S08]  /*0840*/  MUFU.EX2 R4, R4 ;  /* 0x0000000400047308 */ /* 0x000e700000000800 */
[----:B------:R-:W2:Y:S08]  /*0850*/  MUFU.EX2 R12, R12 ;  /* 0x0000000c000c7308 */ /* 0x000eb00000000800 */
[----:B------:R-:W3:Y:S01]  /*0860*/  MUFU.EX2 R14, R14 ;  /* 0x0000000e000e7308 */ /* 0x000ee20000000800 */
[----:B-1----:R-:W-:Y:S01]  /*0870*/  FMUL R4, R13, R4 ;  /* 0x000000040d047220 */ /* 0x002fe20000400000 */
[----:B------:R-:W-:-:S02]  /*0880*/  IMAD.SHL.U32 R13, R3, 0x800000, RZ ;  /* 0x00800000030d7824 */ /* 0x000fc400078e00ff */
[----:B------:R-:W-:Y:S01]  /*0890*/  FMUL R3, R2, R15 ;  /* 0x0000000f02037220 */ /* 0x000fe20000400000 */
[----:B------:R-:W-:Y:S01]  /*08a0*/  SHF.L.U32 R15, R11, 0x17, RZ ;  /* 0x000000170b0f7819 */ /* 0x000fe200000006ff */
[----:B------:R-:W-:Y:S01]  /*08b0*/  FADD R0, RZ, R4 ;  /* 0x00000004ff007221 */ /* 0x000fe20000000000 */
[----:B--2---:R-:W-:-:S03]  /*08c0*/  FMUL R2, R13, R12 ;  /* 0x0000000c0d027220 */ /* 0x004fc60000400000 */
[----:B------:R-:W-:-:S04]  /*08d0*/  FADD R11, R0, R3 ;  /* 0x00000003000b7221 */ /* 0x000fc80000000000 */
        /* <DEDUP_REMOVED lines=12> */
.L_x_7520:
        /* <DEDUP_REMOVED lines=11> */
[----:B01----:R-:W-:Y:S05]  /*0a50*/  CALL.REL.NOINC `($__internal_137_$__cuda_sm3x_div_rn_noftz_f32_slowpath) ;  /* 0x0000000c00187944 */ /* 0x003fea0003c00000 */
[----:B------:R-:W-:-:S07]  /*0a60*/  IMAD.MOV.U32 R12, RZ, RZ, R4 ;  /* 0x000000ffff0c7224 */ /* 0x000fce00078e0004 */
.L_x_7497:
[----:B------:R-:W-:Y:S05]  /*0a70*/  BSYNC.RECONVERGENT B0 ;  /* 0x0000000000007941 */ /* 0x000fea0003800200 */
.L_x_7496:
        /* <DEDUP_REMOVED lines=11> */
[----:B01----:R-:W-:Y:S05]  /*0b30*/  CALL.REL.NOINC `($__internal_137_$__cuda_sm3x_div_rn_noftz_f32_slowpath) ;  /* 0x0000000800e07944 */ /* 0x003fea0003c00000 */
[----:B------:R-:W-:-:S07]  /*0b40*/  IMAD.MOV.U32 R13, RZ, RZ, R4 ;  /* 0x000000ffff0d7224 */ /* 0x000fce00078e0004 */
.L_x_7499:
[----:B------:R-:W-:Y:S05]  /*0b50*/  BSYNC.RECONVERGENT B0 ;  /* 0x0000000000007941 */ /* 0x000fea0003800200 */
.L_x_7498:
        /* <DEDUP_REMOVED lines=13> */
.L_x_7501:
[----:B------:R-:W-:Y:S05]  /*0c30*/  BSYNC.RECONVERGENT B0 ;  /* 0x0000000000007941 */ /* 0x000fea0003800200 */
.L_x_7500:
        /* <DEDUP_REMOVED lines=13> */
.L_x_7503:
[----:B------:R-:W-:Y:S05]  /*0d10*/  BSYNC.RECONVERGENT B0 ;  /* 0x0000000000007941 */ /* 0x000fea0003800200 */
.L_x_7502:
[----:B------:R-:W-:Y:S01]  /*0d20*/  ISETP.GE.U32.AND P1, PT, R8, UR40, PT ;  /* 0x0000002808007c0c */ /* 0x000fe2000bf26070 */
[----:B------:R-:W-:Y:S03]  /*0d30*/  BSSY.RECONVERGENT B0, `(.L_x_7504) ;  /* 0x0000013000007945 */ /* 0x000fe60003800200 */
[----:B------:R-:W-:Y:S01]  /*0d40*/  ISETP.GE.AND.EX P1, PT, RZ, UR41, PT, P1 ;  /* 0x00000029ff007c0c */ /* 0x000fe2000bf26310 */
[----:B------:R-:W-:-:S12]  /*0d50*/  @P0 BRA `(.L_x_7505) ;  /* 0x0000000000400947 */ /* 0x000fd80003800000 */
[----:B------:R-:W-:Y:S02]  /*0d60*/  HFMA2 R11, -RZ, RZ, 0, 0 ;  /* 0x00000000ff0b7431 */ /* 0x000fe400000001ff */
[----:B------:R-:W-:Y:S01]  /*0d70*/  IMAD R0, R5, UR38, RZ ;  /* 0x0000002605007c24 */ /* 0x000fe2000f8e02ff */
[----:B------:R-:W-:Y:S02]  /*0d80*/  R2UR UR4, R6 ;  /* 0x00000000060472ca */ /* 0x000fe400000e0000 */
[----:B------:R-:W-:Y:S02]  /*0d90*/  R2UR UR5, R7 ;  /* 0x00000000070572ca */ /* 0x000fe400000e0000 */
[----:B------:R-:W-:Y:S01]  /*0da0*/  F2FP.BF16.F32.PACK_AB R13, R13, R12 ;  /* 0x0000000c0d0d723e */ /* 0x000fe200000010ff */
[----:B------:R-:W-:-:S04]  /*0db0*/  IMAD.WIDE.U32 R14, R9, UR38, R10 ;  /* 0x00000026090e7c25 */ /* 0x000fc8000f8e000a */
[----:B------:R-:W-:-:S04]  /*0dc0*/  IMAD R11, R9, UR39, R0 ;  /* 0x00000027090b7c24 */ /* 0x000fc8000f8e0200 */
        /* <DEDUP_REMOVED lines=9> */
.L_x_7505:
[----:B------:R-:W-:Y:S05]  /*0e60*/  BSYNC.RECONVERGENT B0 ;  /* 0x0000000000007941 */ /* 0x000fea0003800200 */
.L_x_7504:
[----:B------:R-:W-:Y:S04]  /*0e70*/  BSSY.RECONVERGENT B0, `(.L_x_7506) ;  /* 0x0000013000007945 */ /* 0x000fe80003800200 */
[----:B------:R-:W-:Y:S05]  /*0e80*/  @P1 BRA `(.L_x_7507) ;  /* 0x0000000000441947 */ /* 0x000fea0003800000 */
[----:B------:R-:W-:Y:S01]  /*0e90*/  MOV R12, R8 ;  /* 0x00000008000c7202 */ /* 0x000fe20000000f00 */
[----:B------:R-:W-:Y:S01]  /*0ea0*/  IMAD R0, R5, UR38, RZ ;  /* 0x0000002605007c24 */ /* 0x000fe2000f8e02ff */
[----:B------:R-:W-:Y:S01]  /*0eb0*/  R2UR UR4, R6 ;  /* 0x00000000060472ca */ /* 0x000fe200000e0000 */
[----:B--2---:R-:W-:Y:S01]  /*0ec0*/  IMAD.MOV.U32 R13, RZ, RZ, RZ ;  /* 0x000000ffff0d7224 */ /* 0x004fe200078e00ff */
        /* <DEDUP_REMOVED lines=13> */
.L_x_7507:
[----:B------:R-:W-:Y:S05]  /*0fa0*/  BSYNC.RECONVERGENT B0 ;  /* 0x0000000000007941 */ /* 0x000fea0003800200 */
.L_x_7506:
[----:B------:R-:W-:-:S04]  /*0fb0*/  IADD3 R9, P0, PT, R16, R9, RZ ;  /* 0x0000000910097210 */ /* 0x000fc80007f1e0ff */
[----:B------:R-:W-:Y:S02]  /*0fc0*/  LEA.HI.X.SX32 R5, R16, R5, 0x1, P0 ;  /* 0x0000000510057211 */ /* 0x000fe400000f0eff */
[----:B------:R-:W-:-:S04]  /*0fd0*/  ISETP.GE.U32.AND P0, PT, R9, UR42, PT ;  /* 0x0000002a09007c0c */ /* 0x000fc8000bf06070 */
[----:B------:R-:W-:-:S13]  /*0fe0*/  ISETP.GE.AND.EX P0, PT, R5, UR43, PT, P0 ;  /* 0x0000002b05007c0c */ /* 0x000fda000bf06300 */
[----:B------:R-:W-:Y:S05]  /*0ff0*/  @!P0 BRA `(.L_x_7508) ;  /* 0xfffffff0009c8947 */ /* 0x000fea000383ffff */
[----:B------:R-:W-:Y:S05]  /*1000*/  EXIT ;  /* 0x000000000000794d */ /* 0x000fea0003800000 */
.L_x_7495:
[----:B------:R-:W-:Y:S01]  /*1010*/  HFMA2 R11, -RZ, RZ, 0, 1.847743988037109375e-06 ;  /* 0x0000001fff0b7431 */ /* 0x000fe200000001ff */
[----:B------:R-:W-:Y:S01]  /*1020*/  BSSY B0, `(.L_x_7509) ;  /* 0x0000006000007945 */ /* 0x000fe20003800000 */
[----:B------:R-:W-:Y:S02]  /*1030*/  IMAD.MOV.U32 R12, RZ, RZ, 0x10 ;  /* 0x00000010ff0c7424 */ /* 0x000fe400078e00ff */
[----:B------:R-:W-:-:S07]  /*1040*/  IMAD.MOV.U32 R15, RZ, RZ, -0x1 ;  /* 0xffffffffff0f7424 */ /* 0x000fce00078e00ff */
[----:B0-----:R-:W-:Y:S05]  /*1050*/  WARPSYNC.COLLECTIVE R15, `(.L_x_7510) ;  /* 0x000000000f087348 */ /* 0x001fea0003c00000 */
[----:B------:R1:W2:Y:S02]  /*1060*/  SHFL.BFLY P6, R14, R13, R12, R11 ;  /* 0x0c00000c0d0e7389 */ /* 0x0002a400000c000b */
[----:B012---:R-:W-:Y:S05]  /*1070*/  ENDCOLLECTIVE ;  /* 0x000000000000791b */ /* 0x007fea0003800000 */
.L_x_7510:
[----:B------:R-:W-:Y:S05]  /*1080*/  BSYNC B0 ;  /* 0x0000000000007941 */ /* 0x000fea0003800000 */
.L_x_7509:
[----:B------:R-:W-:Y:S01]  /*1090*/  FMNMX R13, R14, R13, !PT ;  /* 0x0000000d0e0d7209 */ /* 0x000fe20007800000 */
[----:B------:R-:W-:Y:S01]  /*10a0*/  IMAD.MOV.U32 R11, RZ, RZ, 0x1f ;  /* 0x0000001fff0b7424 */ /* 0x000fe200078e00ff */
[----:B------:R-:W-:Y:S02]  /*10b0*/  MOV R12, 0x8 ;  /* 0x00000008000c7802 */ /* 0x000fe40000000f00 */
[----:B------:R-:W-:-:S07]  /*10c0*/  MOV R15, 0xffffffff ;  /* 0xffffffff000f7802 */ /* 0x000fce0000000f00 */
[----:B------:R-:W-:Y:S05]  /*10d0*/  WARPSYNC.COLLECTIVE R15, `(.L_x_7511) ;  /* 0x000000000f087348 */ /* 0x000fea0003c00000 */
[----:B------:R0:W1:Y:S02]  /*10e0*/  SHFL.BFLY P6, R14, R13, R12, R11 ;  /* 0x0c00000c0d0e7389 */ /* 0x00006400000c000b */
[----:B01----:R-:W-:Y:S05]  /*10f0*/  ENDCOLLECTIVE ;  /* 0x000000000000791b */ /* 0x003fea0003800000 */
.L_x_7511:
[----:B------:R-:W-:Y:S01]  /*1100*/  HFMA2 R12, -RZ, RZ, 0, 2.384185791015625e-07 ;  /* 0x00000004ff0c7431 */ /* 0x000fe200000001ff */
[----:B------:R-:W-:-:S05]  /*1110*/  FMNMX R0, R13, R14, !PT ;  /* 0x0000000e0d007209 */ /* 0x000fca0007800000 */
[----:B------:R-:W-:-:S07]  /*1120*/  IMAD.MOV.U32 R13, RZ, RZ, R0 ;  /* 0x000000ffff0d7224 */ /* 0x000fce00078e0000 */
[----:B------:R-:W-:Y:S05]  /*1130*/  WARPSYNC.COLLECTIVE R15, `(.L_x_7512) ;  /* 0x000000000f087348 */ /* 0x000fea0003c00000 */
[----:B------:R0:W1:Y:S02]  /*1140*/  SHFL.BFLY P6, R14, R13, R12, R11 ;  /* 0x0c00000c0d0e7389 */ /* 0x00006400000c000b */
[----:B01----:R-:W-:Y:S05]  /*1150*/  ENDCOLLECTIVE ;  /* 0x000000000000791b */ /* 0x003fea0003800000 */
.L_x_7512:
[----:B------:R-:W-:Y:S02]  /*1160*/  MOV R12, 0x2 ;  /* 0x00000002000c7802 */ /* 0x000fe40000000f00 */
[----:B------:R-:W-:-:S05]  /*1170*/  FMNMX R2, R0, R14, !PT ;  /* 0x0000000e00027209 */ /* 0x000fca0007800000 */
[----:B------:R-:W-:-:S07]  /*1180*/  IMAD.MOV.U32 R13, RZ, RZ, R2 ;  /* 0x000000ffff0d7224 */ /* 0x000fce00078e0002 */
[----:B------:R-:W-:Y:S05]  /*1190*/  WARPSYNC.COLLECTIVE R15, `(.L_x_7513) ;  /* 0x000000000f087348 */ /* 0x000fea0003c00000 */
[----:B------:R0:W1:Y:S02]  /*11a0*/  SHFL.BFLY P6, R14, R13, R12, R11 ;  /* 0x0c00000c0d0e7389 */ /* 0x00006400000c000b */
[----:B01----:R-:W-:Y:S05]  /*11b0*/  ENDCOLLECTIVE ;  /* 0x000000000000791b */ /* 0x003fea0003800000 */
.L_x_7513:
[----:B------:R-:W-:Y:S01]  /*11c0*/  HFMA2 R12, -RZ, RZ, 0, 5.9604644775390625e-08 ;  /* 0x00000001ff0c7431 */ /* 0x000fe200000001ff */
[----:B------:R-:W-:Y:S01]  /*11d0*/  FMNMX R3, R2, R14, !PT ;  /* 0x0000000e02037209 */ /* 0x000fe20007800000 */
[----:B------:R-:W-:-:S04]  /*11e0*/  IMAD.MOV.U32 R2, RZ, RZ, 0x437c0000 ;  /* 0x437c0000ff027424 */ /* 0x000fc800078e00ff */
[----:B------:R-:W-:-:S07]  /*11f0*/  IMAD.MOV.U32 R13, RZ, RZ, R3 ;  /* 0x000000ffff0d7224 */ /* 0x000fce00078e0003 */
[----:B------:R-:W-:Y:S05]  /*1200*/  WARPSYNC.COLLECTIVE R15, `(.L_x_7514) ;  /* 0x000000000f087348 */ /* 0x000fea0003c00000 */
[----:B------:R0:W1:Y:S02]  /*1210*/  SHFL.BFLY P6, R14, R13, R12, R11 ;  /* 0x0c00000c0d0e7389 */ /* 0x00006400000c000b */
[----:B01----:R-:W-:Y:S05]  /*1220*/  ENDCOLLECTIVE ;  /* 0x000000000000791b */ /* 0x003fea0003800000 */
.L_x_7514:
[----:B------:R-:W-:Y:S02]  /*1230*/  FMNMX R14, R3, R14, !PT ;  /* 0x0000000e030e7209 */ /* 0x000fe40007800000 */
[----:B------:R-:W-:-:S03]  /*1240*/  MOV R3, 0x3bbb989d ;  /* 0x3bbb989d00037802 */ /* 0x000fc60000000f00 */
[C---:B------:R-:W-:Y:S01]  /*1250*/  FADD R18, -R14.reuse, R18 ;  /* 0x000000120e127221 */ /* 0x040fe20000000100 */
[C---:B------:R-:W-:Y:S01]  /*1260*/  FADD R20, -R14.reuse, R17 ;  /* 0x000000110e147221 */ /* 0x040fe20000000100 */
[C---:B------:R-:W-:Y:S01]  /*1270*/  FADD R4, -R14.reuse, R4 ;  /* 0x000000040e047221 */ /* 0x040fe20000000100 */
[----:B------:R-:W-:Y:S01]  /*1280*/  FADD R14, -R14, R19 ;  /* 0x000000130e0e7221 */ /* 0x000fe20000000100 */
[-C--:B------:R-:W-:Y:S02]  /*1290*/  FFMA.SAT R21, R18, R3.reuse, 0.5 ;  /* 0x3f00000012157423 */ /* 0x080fe40000002003 */
[-C--:B------:R-:W-:Y:S02]  /*12a0*/  FFMA.SAT R15, R4, R3.reuse, 0.5 ;  /* 0x3f000000040f7423 */ /* 0x080fe40000002003 */
[----:B------:R-:W-:Y:S01]  /*12b0*/  FFMA.RM R0, R21, R2, 12582913 ;  /* 0x4b40000115007423 */ /* 0x000fe20000004002 */
[----:B------:R-:W-:-:S03]  /*12c0*/  FFMA.SAT R21, R20, R3, 0.5 ;  /* 0x3f00000014157423 */ /* 0x000fc60000002003 */
[----:B------:R-:W-:Y:S01]  /*12d0*/  FADD R17, R0, -12583039 ;  /* 0xcb40007f00117421 */ /* 0x000fe20000000000 */
[----:B------:R-:W-:-:S03]  /*12e0*/  FFMA.RM R21, R21, R2, 12582913 ;  /* 0x4b40000115157423 */ /* 0x000fc60000004002 */
[C---:B------:R-:W-:Y:S01]  /*12f0*/  FFMA R17, R18.reuse, 1.4426950216293334961, -R17 ;  /* 0x3fb8aa3b12117823 */ /* 0x040fe20000000811 */
[C---:B------:R-:W-:Y:S01]  /*1300*/  FADD R11, R21.reuse, -12583039 ;  /* 0xcb40007f150b7421 */ /* 0x040fe20000000000 */
[----:B------:R-:W-:Y:S02]  /*1310*/  SHF.L.U32 R21, R21, 0x17, RZ ;  /* 0x0000001715157819 */ /* 0x000fe400000006ff */
[----:B------:R-:W-:Y:S01]  /*1320*/  FFMA R12, R18, 1.925963033500011079e-08, R17 ;  /* 0x32a57060120c7823 */ /* 0x000fe20000000011 */
[----:B------:R-:W-:Y:S01]  /*1330*/  FFMA R13, R20, 1.4426950216293334961, -R11 ;  /* 0x3fb8aa3b140d7823 */ /* 0x000fe2000000080b */
[-C--:B------:R-:W-:Y:S01]  /*1340*/  FFMA.RM R11, R15, R2.reuse, 12582913 ;  /* 0x4b4000010f0b7423 */ /* 0x080fe20000004002 */
[----:B------:R-:W-:Y:S02]  /*1350*/  FFMA.SAT R15, R14, R3, 0.5 ;  /* 0x3f0000000e0f7423 */ /* 0x000fe40000002003 */
[----:B------:R-:W-:Y:S01]  /*1360*/  FFMA R13, R20, 1.925963033500011079e-08, R13 ;  /* 0x32a57060140d7823 */ /* 0x000fe2000000000d */
[----:B------:R-:W-:Y:S01]  /*1370*/  FADD R3, R11, -12583039 ;  /* 0xcb40007f0b037421 */ /* 0x000fe20000000000 */
[----:B------:R-:W-:Y:S01]  /*1380*/  FFMA.RM R2, R15, R2, 12582913 ;  /* 0x4b4000010f027423 */ /* 0x000fe20000004002 */
[----:B------:R-:W0:Y:S01]  /*1390*/  MUFU.EX2 R12, R12 ;  /* 0x0000000c000c7308 */ /* 0x000e220000000800 */
[----:B------:R-:W-:-:S02]  /*13a0*/  IMAD.SHL.U32 R11, R11, 0x800000, RZ ;  /* 0x008000000b0b7824 */ /* 0x000fc400078e00ff */
[----:B------:R-:W-:Y:S01]  /*13b0*/  FFMA R3, R4, 1.4426950216293334961, -R3 ;  /* 0x3fb8aa3b04037823 */ /* 0x000fe20000000803 */
[----:B------:R-:W-:-:S03]  /*13c0*/  FADD R17, R2, -12583039 ;  /* 0xcb40007f02117421 */ /* 0x000fc60000000000 */
[----:B------:R-:W-:Y:S01]  /*13d0*/  FFMA R15, R4, 1.925963033500011079e-08, R3 ;  /* 0x32a57060040f7823 */ /* 0x000fe20000000003 */
[----:B------:R-:W-:Y:S01]  /*13e0*/  FFMA R17, R14, 1.4426950216293334961, -R17 ;  /* 0x3fb8aa3b0e117823 */ /* 0x000fe20000000811 */
[----:B------:R-:W1:Y:S01]  /*13f0*/  MUFU.EX2 R18, R13 ;  /* 0x0000000d00127308 */ /* 0x000e620000000800 */
[----:B------:R-:W-:Y:S02]  /*1400*/  SHF.L.U32 R3, R0, 0x17, RZ ;  /* 0x0000001700037819 */ /* 0x000fe400000006ff */
[----:B------:R-:W-:-:S05]  /*1410*/  FFMA R17, R14, 1.925963033500011079e-08, R17 ;  /* 0x32a570600e117823 */ /* 0x000fca0000000011 */
[----:B------:R2:W3:Y:S01]  /*1420*/  MUFU.EX2 R20, R15 ;  /* 0x0000000f00147308 */ /* 0x0004e20000000800 */
[----:B0-----:R-:W-:Y:S01]  /*1430*/  FMUL R4, R3, R12 ;  /* 0x0000000c03047220 */ /* 0x001fe20000400000 */
[----:B------:R-:W-:-:S03]  /*1440*/  SHF.L.U32 R12, R2, 0x17, RZ ;  /* 0x00000017020c7819 */ /* 0x000fc600000006ff */
[----:B------:R-:W-:-:S03]  /*1450*/  FADD R0, RZ, R4 ;  /* 0x00000004ff007221 */ /* 0x000fc60000000000 */
[----:B------:R-:W0:Y:S01]  /*1460*/  MUFU.EX2 R17, R17 ;  /* 0x0000001100117308 */ /* 0x000e220000000800 */
[----:B-1----:R-:W-:Y:S01]  /*1470*/  FMUL R3, R21, R18 ;  /* 0x0000001215037220 */ /* 0x002fe20000400000 */
[----:B--2---:R-:W-:Y:S01]  /*1480*/  MOV R15, 0xffffffff ;  /* 0xffffffff000f7802 */ /* 0x004fe20000000f00 */
[----:B---3--:R-:W-:Y:S02]  /*1490*/  FMUL R2, R11, R20 ;  /* 0x000000140b027220 */ /* 0x008fe40000400000 */
[----:B------:R-:W-:-:S04]  /*14a0*/  FADD R11, R0, R3 ;  /* 0x00000003000b7221 */ /* 0x000fc80000000000 */
[----:B------:R-:W-:Y:S01]  /*14b0*/  FADD R11, R11, R2 ;  /* 0x000000020b0b7221 */ /* 0x000fe20000000000 */
[----:B0-----:R-:W-:Y:S01]  /*14c0*/  FMUL R0, R12, R17 ;  /* 0x000000110c007220 */ /* 0x001fe20000400000 */
[----:B------:R-:W-:-:S03]  /*14d0*/  HFMA2 R12, -RZ, RZ, 0, 9.5367431640625e-07 ;  /* 0x00000010ff0c7431 */ /* 0x000fc600000001ff */
[----:B------:R-:W-:Y:S01]  /*14e0*/  FADD R13, R11, R0 ;  /* 0x000000000b0d7221 */ /* 0x000fe20000000000 */
[----:B------:R-:W-:-:S07]  /*14f0*/  IMAD.MOV.U32 R11, RZ, RZ, 0x1f ;  /* 0x0000001fff0b7424 */ /* 0x000fce00078e00ff */
[----:B------:R-:W-:Y:S05]  /*1500*/  WARPSYNC.COLLECTIVE R15, `(.L_x_7515) ;  /* 0x000000000f087348 */ /* 0x000fea0003c00000 */
[----:B------:R0:W1:Y:S02]  /*1510*/  SHFL.BFLY P6, R14, R13, R12, R11 ;  /* 0x0c00000c0d0e7389 */ /* 0x00006400000c000b */
[----:B01----:R-:W-:Y:S05]  /*1520*/  ENDCOLLECTIVE ;  /* 0x000000000000791b */ /* 0x003fea0003800000 */
.L_x_7515:
[----:B------:R-:W-:Y:S02]  /*1530*/  IMAD.MOV.U32 R12, RZ, RZ, 0x8 ;  /* 0x00000008ff0c7424 */ /* 0x000fe400078e00ff */
[----:B------:R-:W-:-:S05]  /*1540*/  FADD R17, R13, R14 ;  /* 0x0000000e0d117221 */ /* 0x000fca0000000000 */
[----:B------:R-:W-:-:S07]  /*1550*/  MOV R13, R17 ;  /* 0x00000011000d7202 */ /* 0x000fce0000000f00 */
[----:B------:R-:W-:Y:S05]  /*1560*/  WARPSYNC.COLLECTIVE R15, `(.L_x_7516) ;  /* 0x000000000f087348 */ /* 0x000fea0003c00000 */
[----:B------:R0:W1:Y:S02]  /*1570*/  SHFL.BFLY P6, R14, R13, R12, R11 ;  /* 0x0c00000c0d0e7389 */ /* 0x00006400000c000b */
[----:B01----:R-:W-:Y:S05]  /*1580*/  ENDCOLLECTIVE ;  /* 0x000000000000791b */ /* 0x003fea0003800000 */
.L_x_7516:
[----:B------:R-:W-:Y:S02]  /*1590*/  HFMA2 R12, -RZ, RZ, 0, 2.384185791015625e-07 ;  /* 0x00000004ff0c7431 */ /* 0x000fe400000001ff */
[----:B------:R-:W-:-:S05]  /*15a0*/  FADD R18, R17, R14 ;  /* 0x0000000e11127221 */ /* 0x000fca0000000000 */
[----:B------:R-:W-:-:S07]  /*15b0*/  MOV R13, R18 ;  /* 0x00000012000d7202 */ /* 0x000fce0000000f00 */
[----:B------:R-:W-:Y:S05]  /*15c0*/  WARPSYNC.COLLECTIVE R15, `(.L_x_7517) ;  /* 0x000000000f087348 */ /* 0x000fea0003c00000 */
[----:B------:R0:W1:Y:S02]  /*15d0*/  SHFL.BFLY P6, R14, R13, R12, R11 ;  /* 0x0c00000c0d0e7389 */ /* 0x00006400000c000b */
[----:B01----:R-:W-:Y:S05]  /*15e0*/  ENDCOLLECTIVE ;  /* 0x000000000000791b */ /* 0x003fea0003800000 */
.L_x_7517:
[----:B------:R-:W-:Y:S01]  /*15f0*/  MOV R12, 0x2 ;  /* 0x00000002000c7802 */ /* 0x000fe20000000f00 */
[----:B------:R-:W-:-:S04]  /*1600*/  FADD R19, R18, R14 ;  /* 0x0000000e12137221 */ /* 0x000fc80000000000 */
[----:B------:R-:W-:-:S07]  /*1610*/  IMAD.MOV.U32 R13, RZ, RZ, R19 ;  /* 0x000000ffff0d7224 */ /* 0x000fce00078e0013 */
[----:B------:R-:W-:Y:S05]  /*1620*/  WARPSYNC.COLLECTIVE R15, `(.L_x_7518) ;  /* 0x000000000f087348 */ /* 0x000fea0003c00000 */
[----:B------:R0:W1:Y:S02]  /*1630*/  SHFL.BFLY P6, R14, R13, R12, R11 ;  /* 0x0c00000c0d0e7389 */ /* 0x00006400000c000b */
[----:B01----:R-:W-:Y:S05]  /*1640*/  ENDCOLLECTIVE ;  /* 0x000000000000791b */ /* 0x003fea0003800000 */
.L_x_7518:
[----:B------:R-:W-:Y:S02]  /*1650*/  IMAD.MOV.U32 R12, RZ, RZ, 0x1 ;  /* 0x00000001ff0c7424 */ /* 0x000fe400078e00ff */
[----:B------:R-:W-:-:S05]  /*1660*/  FADD R20, R19, R14 ;  /* 0x0000000e13147221 */ /* 0x000fca0000000000 */
[----:B------:R-:W-:-:S07]  /*1670*/  MOV R13, R20 ;  /* 0x00000014000d7202 */ /* 0x000fce0000000f00 */
[----:B------:R-:W-:Y:S05]  /*1680*/  WARPSYNC.COLLECTIVE R15, `(.L_x_7519) ;  /* 0x000000000f087348 */ /* 0x000fea0003c00000 */
[----:B------:R0:W1:Y:S02]  /*1690*/  SHFL.BFLY P6, R14, R13, R12, R11 ;  /* 0x0c00000c0d0e7389 */ /* 0x00006400000c000b */
[----:B01----:R-:W-:Y:S05]  /*16a0*/  ENDCOLLECTIVE ;  /* 0x000000000000791b */ /* 0x003fea0003800000 */
.L_x_7519:
[----:B------:R-:W-:Y:S05]  /*16b0*/  BRA `(.L_x_7520) ;  /* 0xfffffff000b87947 */ /* 0x000fea000383ffff */
        .weak           $__internal_137_$__cuda_sm3x_div_rn_noftz_f32_slowpath
        .type           $__internal_137_$__cuda_sm3x_div_rn_noftz_f32_slowpath,@function
        .size           $__internal_137_$__cuda_sm3x_div_rn_noftz_f32_slowpath,(.L_x_25589 - $__internal_137_$__cuda_sm3x_div_rn_noftz_f32_slowpath)
$__internal_137_$__cuda_sm3x_div_rn_noftz_f32_slowpath:
        /* <DEDUP_REMOVED lines=35> */
.L_x_7522:
        /* <DEDUP_REMOVED lines=51> */
.L_x_7529:
[----:B------:R-:W-:-:S04]  /*1c20*/  LOP3.LUT R4, R4, 0x80000000, RZ, 0xc0, !PT ;  /* 0x8000000004047812 */ /* 0x000fc800078ec0ff */
[----:B------:R-:W-:Y:S01]  /*1c30*/  LOP3.LUT R4, R4, 0x7f800000, RZ, 0xfc, !PT ;  /* 0x7f80000004047812 */ /* 0x000fe200078efcff */
[----:B------:R-:W-:Y:S06]  /*1c40*/  BRA `(.L_x_7530) ;  /* 0x0000000000047947 */ /* 0x000fec0003800000 */
.L_x_7528:
[----:B------:R-:W-:-:S07]  /*1c50*/  LEA R4, R20, R4, 0x17 ;  /* 0x0000000414047211 */ /* 0x000fce00078eb8ff */
.L_x_7530:
[----:B------:R-:W-:Y:S05]  /*1c60*/  BSYNC.RECONVERGENT B2 ;  /* 0x0000000000027941 */ /* 0x000fea0003800200 */
.L_x_7527:
[----:B------:R-:W-:Y:S05]  /*1c70*/  BRA `(.L_x_7531) ;  /* 0x0000000000207947 */ /* 0x000fea0003800000 */
.L_x_7526:
[----:B------:R-:W-:-:S04]  /*1c80*/  LOP3.LUT R4, R19, 0x80000000, R4, 0x48, !PT ;  /* 0x8000000013047812 */ /* 0x000fc800078e4804 */
[----:B------:R-:W-:Y:S01]  /*1c90*/  LOP3.LUT R4, R4, 0x7f800000, RZ, 0xfc, !PT ;  /* 0x7f80000004047812 */ /* 0x000fe200078efcff */
[----:B------:R-:W-:Y:S06]  /*1ca0*/  BRA `(.L_x_7531) ;  /* 0x0000000000147947 */ /* 0x000fec0003800000 */
.L_x_7525:
[----:B------:R-:W-:Y:S01]  /*1cb0*/  LOP3.LUT R4, R19, 0x80000000, R4, 0x48, !PT ;  /* 0x8000000013047812 */ /* 0x000fe200078e4804 */
[----:B------:R-:W-:Y:S06]  /*1cc0*/  BRA `(.L_x_7531) ;  /* 0x00000000000c7947 */ /* 0x000fec0003800000 */
.L_x_7524:
[----:B------:R-:W0:Y:S01]  /*1cd0*/  MUFU.RSQ R4, -QNAN ;  /* 0xffc0000000047908 */ /* 0x000e220000001400 */
[----:B------:R-:W-:Y:S05]  /*1ce0*/  BRA `(.L_x_7531) ;  /* 0x0000000000047947 */ /* 0x000fea0003800000 */
.L_x_7523:
[----:B------:R-:W-:-:S07]  /*1cf0*/  FADD.FTZ R4, R4, R11 ;  /* 0x0000000b04047221 */ /* 0x000fce0000010000 */
.L_x_7531:
[----:B------:R-:W-:Y:S05]  /*1d00*/  BSYNC.RECONVERGENT B1 ;  /* 0x0000000000017941 */ /* 0x000fea0003800200 */
.L_x_7521:
[----:B------:R-:W-:-:S04]  /*1d10*/  HFMA2 R15, -RZ, RZ, 0, 0 ;  /* 0x00000000ff0f7431 */ /* 0x000fc800000001ff */
[----:B0-----:R-:W-:Y:S05]  /*1d20*/  RET.REL.NODEC R14 `(_Z15SoftmaxWarpImplI10DirectLoadI13__nv_bfloat16fE11DirectStoreIfS1_EfLi2ELi4ELi32ELi1ELb1EL9Algorithm0EEvT_T0_ll) ;  /* 0xffffffe00eb47950 */ /* 0x001fea0003c3ffff */
.L_x_7532:
        /* <DEDUP_REMOVED lines=13> */
.L_x_25589:


//--------------------- .text._Z15SoftmaxWarpImplI10DirectLoadI13__nv_bfloat16fE11DirectStoreIfS1_EfLi2ELi4ELi32ELi1ELb0EL9Algorithm0EEvT_T0_ll --------------------------
	.section	.text._Z15SoftmaxWarpImplI10DirectLoadI13__nv_bfloat16fE11DirectStoreIfS1_EfLi2ELi4ELi32ELi1ELb0EL9Algorithm0EEvT_T0_ll,"ax",@progbits
	.align	128
        .global         _Z15SoftmaxWarpImplI10DirectLoadI13__nv_bfloat16fE11DirectStoreIfS1_EfLi2ELi4ELi32ELi1ELb0EL9Algorithm0EEvT_T0_ll
        .type           _Z15SoftmaxWarpImplI10DirectLoadI13__nv_bfloat16fE11DirectStoreIfS1_EfLi2ELi4ELi32ELi1ELb0EL9Algorithm0EEvT_T0_ll,@function
        .size           _Z15SoftmaxWarpImplI10DirectLoadI13__nv_bfloat16fE11DirectStoreIfS1_EfLi2ELi4ELi32ELi1ELb0EL9Algorithm0EEvT_T0_ll,(.L_x_25590 - _Z15SoftmaxWarpImplI10DirectLoadI13__nv_bfloat16fE11DirectStoreIfS1_EfLi2ELi4ELi32ELi1ELb0EL9Algorithm0EEvT_T0_ll)
        .other          _Z15SoftmaxWarpImplI10DirectLoadI13__nv_bfloat16fE11DirectStoreIfS1_EfLi2ELi4ELi32ELi1ELb0EL9Algorithm0EEvT_T0_ll,@"STO_CUDA_ENTRY STV_DEFAULT"
_Z15SoftmaxWarpImplI10DirectLoadI13__nv_bfloat16fE11DirectStoreIfS1_EfLi2ELi4ELi32ELi1ELb0EL9Algorithm0EEvT_T0_ll:
.text._Z15SoftmaxWarpImplI10DirectLoadI13__nv_bfloat16fE11DirectStoreIfS1_EfLi2ELi4ELi32ELi1ELb0EL9Algorithm0EEvT_T0_ll:
        /* <DEDUP_REMOVED lines=24> */
.L_x_7533:
        /* <DEDUP_REMOVED lines=14> */
.L_x_7543:
[----:B------:R-:W-:Y:S01]  /*0260*/  MOV R2, R8 ;  /* 0x0000000800027202 */ /* 0x000fe20000000f00 */
[----:B------:R-:W-:Y:S01]  /*0270*/  IMAD R0, R5, UR38, RZ ;  /* 0x0000002605007c24 */ /* 0x000fe2000f8e02ff */
[C---:B--2---:R-:W-:Y:S01]  /*0280*/  R2UR UR4, R6.reuse ;  /* 0x00000000060472ca */ /* 0x044fe200000e0000 */
[----:B---3--:R-:W-:Y:S01]  /*0290*/  IMAD.MOV.U32 R3, RZ, RZ, RZ ;  /* 0x000000ffff037224 */ /* 0x008fe200078e00ff */
[----:B------:R-:W-:Y:S01]  /*02a0*/  R2UR UR5, R7 ;  /* 0x00000000070572ca */ /* 0x000fe200000e0000 */
[C---:B------:R-:W-:Y:S01]  /*02b0*/  IMAD R13, R9.reuse, UR39, R0 ;  /* 0x00000027090d7c24 */ /* 0x040fe2000f8e0200 */
[----:B------:R-:W-:Y:S01]  /*02c0*/  R2UR UR6, R6 ;  /* 0x00000000060672ca */ /* 0x000fe200000e0000 */
[----:B------:R-:W-:Y:S01]  /*02d0*/  IMAD.WIDE.U32 R2, R9, UR38, R2 ;  /* 0x0000002609027c25 */ /* 0x000fe2000f8e0002 */
[----:B------:R-:W-:-:S04]  /*02e0*/  R2UR UR7, R7 ;  /* 0x00000000070772ca */ /* 0x000fc800000e0000 */
[----:B------:R-:W-:Y:S02]  /*02f0*/  IADD3 R13, PT, PT, R3, R13, RZ ;  /* 0x0000000d030d7210 */ /* 0x000fe40007ffe0ff */
[----:B------:R-:W-:Y:S02]  /*0300*/  IADD3 R0, P1, PT, R2, 0x40, RZ ;  /* 0x0000004002007810 */ /* 0x000fe40007f3e0ff */
[----:B------:R-:W-:-:S03]  /*0310*/  LEA.HI R3, P0, R13, R2, RZ, 0x1 ;  /* 0x000000020d037211 */ /* 0x000fc600078108ff */
[--C-:B------:R-:W-:Y:S01]  /*0320*/  IMAD.X R11, RZ, RZ, R13.reuse, P1 ;  /* 0x000000ffff0b7224 */ /* 0x100fe200008e060d */
[----:B------:R-:W-:Y:S01]  /*0330*/  SHF.L.U32 R2, R3, 0x1, RZ ;  /* 0x0000000103027819 */ /* 0x000fe200000006ff */
[----:B------:R-:W-:-:S03]  /*0340*/  IMAD.X R4, RZ, RZ, R13, P0 ;  /* 0x000000ffff047224 */ /* 0x000fc600000e060d */
[----:B------:R-:W-:Y:S02]  /*0350*/  LEA.HI R0, P1, R11, R0, RZ, 0x1 ;  /* 0x000000000b007211 */ /* 0x000fe400078308ff */
[----:B------:R-:W-:Y:S02]  /*0360*/  LOP3.LUT R2, R2, 0xfffffffc, RZ, 0xc0, !PT ;  /* 0xfffffffc02027812 */ /* 0x000fe400078ec0ff */
[----:B------:R-:W-:Y:S01]  /*0370*/  SHF.L.U32 R14, R0, 0x1, RZ ;  /* 0x00000001000e7819 */ /* 0x000fe200000006ff */
[----:B------:R-:W-:Y:S01]  /*0380*/  IMAD.X R11, RZ, RZ, R11, P1 ;  /* 0x000000ffff0b7224 */ /* 0x000fe200008e060b */
[----:B------:R-:W-:Y:S02]  /*0390*/  SHF.L.U64.HI R3, R3, 0x1, R4 ;  /* 0x0000000103037819 */ /* 0x000fe40000010204 */
[----:B------:R-:W-:Y:S02]  /*03a0*/  IADD3 R2, P0, PT, R2, UR36, RZ ;  /* 0x0000002402027c10 */ /* 0x000fe4000ff1e0ff */
[----:B------:R-:W-:-:S02]  /*03b0*/  LOP3.LUT R14, R14, 0xfffffffc, RZ, 0xc0, !PT ;  /* 0xfffffffc0e0e7812 */ /* 0x000fc400078ec0ff */
[----:B------:R-:W-:Y:S02]  /*03c0*/  IADD3.X R3, PT, PT, R3, UR37, RZ, P0, !PT ;  /* 0x0000002503037c10 */ /* 0x000fe400087fe4ff */
[----:B------:R-:W-:Y:S02]  /*03d0*/  SHF.L.U64.HI R0, R0, 0x1, R11 ;  /* 0x0000000100007819 */ /* 0x000fe4000001020b */
[----:B------:R-:W-:Y:S01]  /*03e0*/  IADD3 R14, P0, PT, R14, UR36, RZ ;  /* 0x000000240e0e7c10 */ /* 0x000fe2000ff1e0ff */
[----:B------:R-:W2:Y:S03]  /*03f0*/  LDG.E R2, desc[UR4][R2.64] ;  /* 0x0000000402027981 */ /* 0x000ea6000c1e1900 */
[----:B------:R-:W-:-:S05]  /*0400*/  IADD3.X R15, PT, PT, R0, UR37, RZ, P0, !PT ;  /* 0x00000025000f7c10 */ /* 0x000fca00087fe4ff */
[----:B------:R-:W3:Y:S01]  /*0410*/  LDG.E R14, desc[UR6][R14.64] ;  /* 0x000000060e0e7981 */ /* 0x000ee2000c1e1900 */
[----:B------:R-:W-:Y:S01]  /*0420*/  UMOV UR4, 0xffffffff ;  /* 0xffffffff00047882 */ /* 0x000fe20000000000 */
[C---:B--2---:R-:W-:Y:S02]  /*0430*/  PRMT R20, R2.reuse, 0x7632, R20 ;  /* 0x0000763202147816 */ /* 0x044fe40000000014 */
[----:B------:R-:W-:-:S03]  /*0440*/  SHF.L.U32 R4, R2, 0x10, RZ ;  /* 0x0000001002047819 */ /* 0x000fc600000006ff */
[----:B------:R-:W-:Y:S01]  /*0450*/  IMAD.U32 R20, R20, 0x10000, RZ ;  /* 0x0001000014147824 */ /* 0x000fe200078e00ff */
[C---:B---3--:R-:W-:Y:S02]  /*0460*/  PRMT R18, R14.reuse, 0x7632, R18 ;  /* 0x000076320e127816 */ /* 0x048fe40000000012 */
[----:B------:R-:W-:Y:S02]  /*0470*/  SHF.L.U32 R16, R14, 0x10, RZ ;  /* 0x000000100e107819 */ /* 0x000fe400000006ff */
[----:B------:R-:W-:Y:S01]  /*0480*/  FMNMX3 R13, R4, -INF , R20, !PT ;  /* 0xff800000040d7876 */ /* 0x000fe20007800014 */
[----:B------:R-:W-:-:S05]  /*0490*/  IMAD.U32 R18, R18, 0x10000, RZ ;  /* 0x0001000012127824 */ /* 0x000fca00078e00ff */
[----:B------:R-:W-:Y:S01]  /*04a0*/  FMNMX3 R13, R13, R16, R18, !PT ;  /* 0x000000100d0d7276 */ /* 0x000fe20007800012 */
[----:B-1----:R-:W-:Y:S06]  /*04b0*/  BRA.DIV UR4, `(.L_x_7534) ;  /* 0x0000000a04647947 */ /* 0x002fec000b800000 */
[----:B------:R-:W1:Y:S01]  /*04c0*/  SHFL.BFLY PT, R14, R13, 0x10, 0x1f ;  /* 0x0e001f000d0e7f89 */ /* 0x000e6200000e0000 */
[----:B------:R-:W-:Y:S01]  /*04d0*/  HFMA2 R19, -RZ, RZ, 0.96630859375, -0.0022525787353515625 ;  /* 0x3bbb989dff137431 */ /* 0x000fe200000001ff */
        /* <DEDUP_REMOVED lines=16> */
[-C--:B------:R-:W-:Y:S01]  /*05e0*/  FFMA.SAT R3, R16, R19.reuse, 0.5 ;  /* 0x3f00000010037423 */ /* 0x080fe20000002013 */
[-C--:B------:R-:W-:Y:S01]  /*05f0*/  FFMA.RM R0, R13, R4.reuse, 12582913 ;  /* 0x4b4000010d007423 */ /* 0x080fe20000004004 */
[-C--:B------:R-:W-:Y:S01]  /*0600*/  FFMA.RM R2, R15, R4.reuse, 12582913 ;  /* 0x4b4000010f027423 */ /* 0x080fe20000004004 */
[----:B------:R-:W-:Y:S01]  /*0610*/  FFMA.SAT R19, R18, R19, 0.5 ;  /* 0x3f00000012137423 */ /* 0x000fe20000002013 */
[-C--:B------:R-:W-:Y:S01]  /*0620*/  FFMA.RM R3, R3, R4.reuse, 12582913 ;  /* 0x4b40000103037423 */ /* 0x080fe20000004004 */
[----:B------:R-:W-:Y:S01]  /*0630*/  FADD R13, R0, -12583039 ;  /* 0xcb40007f000d7421 */ /* 0x000fe20000000000 */
[----:B------:R-:W-:Y:S01]  /*0640*/  FADD R15, R2, -12583039 ;  /* 0xcb40007f020f7421 */ /* 0x000fe20000000000 */
[----:B------:R-:W-:Y:S01]  /*0650*/  FFMA.RM R19, R19, R4, 12582913 ;  /* 0x4b40000113137423 */ /* 0x000fe20000004004 */
[----:B------:R-:W-:Y:S01]  /*0660*/  FADD R17, R3, -12583039 ;  /* 0xcb40007f03117421 */ /* 0x000fe20000000000 */
[----:B------:R-:W-:Y:S01]  /*0670*/  FFMA R13, R12, 1.4426950216293334961, -R13 ;  /* 0x3fb8aa3b0c0d7823 */ /* 0x000fe2000000080d */
[----:B------:R-:W-:Y:S01]  /*0680*/  FFMA R15, R20, 1.4426950216293334961, -R15 ;  /* 0x3fb8aa3b140f7823 */ /* 0x000fe2000000080f */
[----:B------:R-:W-:Y:S01]  /*0690*/  FADD R21, R19, -12583039 ;  /* 0xcb40007f13157421 */ /* 0x000fe20000000000 */
[----:B------:R-:W-:Y:S01]  /*06a0*/  FFMA R17, R16, 1.4426950216293334961, -R17 ;  /* 0x3fb8aa3b10117823 */ /* 0x000fe20000000811 */
[----:B------:R-:W-:Y:S01]  /*06b0*/  FFMA R13, R12, 1.925963033500011079e-08, R13 ;  /* 0x32a570600c0d7823 */ /* 0x000fe2000000000d */
[----:B------:R-:W-:Y:S01]  /*06c0*/  FFMA R15, R20, 1.925963033500011079e-08, R15 ;  /* 0x32a57060140f7823 */ /* 0x000fe2000000000f */
[----:B------:R-:W-:Y:S01]  /*06d0*/  FFMA R21, R18, 1.4426950216293334961, -R21 ;  /* 0x3fb8aa3b12157823 */ /* 0x000fe20000000815 */
[----:B------:R-:W-:Y:S01]  /*06e0*/  FFMA R17, R16, 1.925963033500011079e-08, R17 ;  /* 0x32a5706010117823 */ /* 0x000fe20000000011 */
[----:B------:R-:W1:Y:S01]  /*06f0*/  MUFU.EX2 R11, R13 ;  /* 0x0000000d000b7308 */ /* 0x000e620000000800 */
[----:B------:R-:W-:Y:S01]  /*0700*/  SHF.L.U32 R0, R0, 0x17, RZ ;  /* 0x0000001700007819 */ /* 0x000fe200000006ff */
[----:B------:R-:W-:Y:S01]  /*0710*/  FFMA R21, R18, 1.925963033500011079e-08, R21 ;  /* 0x32a5706012157823 */ /* 0x000fe20000000015 */
[----:B------:R-:W-:-:S02]  /*0720*/  IMAD.SHL.U32 R2, R2, 0x800000, RZ ;  /* 0x0080000002027824 */ /* 0x000fc400078e00ff */
[----:B------:R-:W-:-:S03]  /*0730*/  IMAD.SHL.U32 R19, R19, 0x800000, RZ ;  /* 0x0080000013137824 */ /* 0x000fc600078e00ff */
        /* <DEDUP_REMOVED lines=21> */
.L_x_7555:
        /* <DEDUP_REMOVED lines=11> */
[----:B01----:R-:W-:Y:S05]  /*0940*/  CALL.REL.NOINC `($__internal_138_$__cuda_sm3x_div_rn_noftz_f32_slowpath) ;  /* 0x0000000800e87944 */ /* 0x003fea0003c00000 */
[----:B------:R-:W-:-:S07]  /*0950*/  MOV R13, R4 ;  /* 0x00000004000d7202 */ /* 0x000fce0000000f00 */
.L_x_7536:
[----:B------:R-:W-:Y:S05]  /*0960*/  BSYNC.RECONVERGENT B0 ;  /* 0x0000000000007941 */ /* 0x000fea0003800200 */
.L_x_7535:
        /* <DEDUP_REMOVED lines=11> */
[----:B01----:R-:W-:Y:S05]  /*0a20*/  CALL.REL.NOINC `($__internal_138_$__cuda_sm3x_div_rn_noftz_f32_slowpath) ;  /* 0x0000000800b07944 */ /* 0x003fea0003c00000 */
[----:B------:R-:W-:-:S07]  /*0a30*/  MOV R12, R4 ;  /* 0x00000004000c7202 */ /* 0x000fce0000000f00 */
.L_x_7538:
[----:B------:R-:W-:Y:S05]  /*0a40*/  BSYNC.RECONVERGENT B0 ;  /* 0x0000000000007941 */ /* 0x000fea0003800200 */
.L_x_7537:
        /* <DEDUP_REMOVED lines=13> */
.L_x_7540:
[----:B------:R-:W-:Y:S05]  /*0b20*/  BSYNC.RECONVERGENT B0 ;  /* 0x0000000000007941 */ /* 0x000fea0003800200 */
.L_x_7539:
        /* <DEDUP_REMOVED lines=13> */
.L_x_7542:
[----:B------:R-:W-:Y:S05]  /*0c00*/  BSYNC.RECONVERGENT B0 ;  /* 0x0000000000007941 */ /* 0x000fea0003800200 */
.L_x_7541:
[----:B------:R-:W-:Y:S02]  /*0c10*/  HFMA2 R15, -RZ, RZ, 0, 0 ;  /* 0x00000000ff0f7431 */ /* 0x000fe400000001ff */
[----:B------:R-:W-:Y:S01]  /*0c20*/  IMAD R0, R5, UR42, RZ ;  /* 0x0000002a05007c24 */ /* 0x000fe2000f8e02ff */
[C---:B------:R-:W-:Y:S01]  /*0c30*/  R2UR UR4, R6.reuse ;  /* 0x00000000060472ca */ /* 0x040fe200000e0000 */
[----:B------:R-:W-:Y:S01]  /*0c40*/  IMAD.MOV.U32 R14, RZ, RZ, R8 ;  /* 0x000000ffff0e7224 */ /* 0x000fe200078e0008 */
[----:B------:R-:W-:Y:S01]  /*0c50*/  R2UR UR5, R7 ;  /* 0x00000000070572ca */ /* 0x000fe200000e0000 */
[----:B------:R-:W-:Y:S01]  /*0c60*/  IMAD R11, R9, UR43, R0 ;  /* 0x0000002b090b7c24 */ /* 0x000fe2000f8e0200 */
[----:B------:R-:W-:Y:S02]  /*0c70*/  R2UR UR6, R6 ;  /* 0x00000000060672ca */ /* 0x000fe400000e0000 */
[----:B------:R-:W-:Y:S01]  /*0c80*/  R2UR UR7, R7 ;  /* 0x00000000070772ca */ /* 0x000fe200000e0000 */
[----:B------:R-:W-:Y:S01]  /*0c90*/  IMAD.WIDE.U32 R14, R9, UR42, R14 ;  /* 0x0000002a090e7c25 */ /* 0x000fe2000f8e000e */
[----:B------:R-:W-:-:S02]  /*0ca0*/  F2FP.BF16.F32.PACK_AB R13, R12, R13 ;  /* 0x0000000d0c0d723e */ /* 0x000fc400000010ff */
[----:B------:R-:W-:Y:S01]  /*0cb0*/  F2FP.BF16.F32.PACK_AB R3, R2, R3 ;  /* 0x000000030203723e */ /* 0x000fe200000010ff */
[----:B------:R-:W-:Y:S01]  /*0cc0*/  IMAD.IADD R15, R15, 0x1, R11 ;  /* 0x000000010f0f7824 */ /* 0x000fe200078e020b */
[----:B------:R-:W-:-:S04]  /*0cd0*/  IADD3 R0, P1, PT, R14, 0x40, RZ ;  /* 0x000000400e007810 */ /* 0x000fc80007f3e0ff */
[----:B------:R-:W-:Y:S02]  /*0ce0*/  LEA.HI R4, P0, R15, R14, RZ, 0x1 ;  /* 0x0000000e0f047211 */ /* 0x000fe400078108ff */
[----:B------:R-:W-:Y:S02]  /*0cf0*/  IADD3.X R11, PT, PT, RZ, R15, RZ, P1, !PT ;  /* 0x0000000fff0b7210 */ /* 0x000fe40000ffe4ff */
[----:B------:R-:W-:Y:S01]  /*0d00*/  SHF.L.U32 R14, R4, 0x1, RZ ;  /* 0x00000001040e7819 */ /* 0x000fe200000006ff */
[----:B------:R-:W-:Y:S01]  /*0d10*/  IMAD.X R15, RZ, RZ, R15, P0 ;  /* 0x000000ffff0f7224 */ /* 0x000fe200000e060f */
[----:B------:R-:W-:Y:S02]  /*0d20*/  LEA.HI R0, P0, R11, R0, RZ, 0x1 ;  /* 0x000000000b007211 */ /* 0x000fe400078108ff */
[----:B------:R-:W-:Y:S02]  /*0d30*/  LOP3.LUT R14, R14, 0xfffffffc, RZ, 0xc0, !PT ;  /* 0xfffffffc0e0e7812 */ /* 0x000fe400078ec0ff */
[----:B------:R-:W-:Y:S01]  /*0d40*/  IADD3.X R11, PT, PT, RZ, R11, RZ, P0, !PT ;  /* 0x0000000bff0b7210 */ /* 0x000fe200007fe4ff */
[----:B------:R-:W-:Y:S01]  /*0d50*/  IMAD.SHL.U32 R16, R0, 0x2, RZ ;  /* 0x0000000200107824 */ /* 0x000fe200078e00ff */
[----:B------:R-:W-:-:S02]  /*0d60*/  SHF.L.U64.HI R4, R4, 0x1, R15 ;  /* 0x0000000104047819 */ /* 0x000fc4000001020f */
[----:B------:R-:W-:Y:S02]  /*0d70*/  IADD3 R14, P0, PT, R14, UR40, RZ ;  /* 0x000000280e0e7c10 */ /* 0x000fe4000ff1e0ff */
[----:B------:R-:W-:Y:S02]  /*0d80*/  LOP3.LUT R16, R16, 0xfffffffc, RZ, 0xc0, !PT ;  /* 0xfffffffc10107812 */ /* 0x000fe400078ec0ff */
[----:B------:R-:W-:Y:S02]  /*0d90*/  IADD3.X R15, PT, PT, R4, UR41, RZ, P0, !PT ;  /* 0x00000029040f7c10 */ /* 0x000fe400087fe4ff */
[----:B------:R-:W-:Y:S02]  /*0da0*/  IADD3 R9, P0, PT, R10, R9, RZ ;  /* 0x000000090a097210 */ /* 0x000fe40007f1e0ff */
[----:B------:R-:W-:Y:S01]  /*0db0*/  SHF.L.U64.HI R0, R0, 0x1, R11 ;  /* 0x0000000100007819 */ /* 0x000fe2000001020b */
[----:B------:R3:W-:Y:S01]  /*0dc0*/  STG.E desc[UR4][R14.64], R13 ;  /* 0x0000000d0e007986 */ /* 0x0007e2000c101904 */
[----:B------:R-:W-:-:S02]  /*0dd0*/  LEA.HI.X.SX32 R5, R10, R5, 0x1, P0 ;  /* 0x000000050a057211 */ /* 0x000fc400000f0eff */
[----:B------:R-:W-:Y:S02]  /*0de0*/  ISETP.GE.U32.AND P0, PT, R9, UR44, PT ;  /* 0x0000002c09007c0c */ /* 0x000fe4000bf06070 */
[----:B------:R-:W-:Y:S02]  /*0df0*/  IADD3 R16, P1, PT, R16, UR40, RZ ;  /* 0x0000002810107c10 */ /* 0x000fe4000ff3e0ff */
[----:B------:R-:W-:Y:S02]  /*0e00*/  ISETP.GE.AND.EX P0, PT, R5, UR45, PT, P0 ;  /* 0x0000002d05007c0c */ /* 0x000fe4000bf06300 */
[----:B------:R-:W-:-:S05]  /*0e10*/  IADD3.X R17, PT, PT, R0, UR41, RZ, P1, !PT ;  /* 0x0000002900117c10 */ /* 0x000fca0008ffe4ff */
[----:B------:R3:W-:Y:S06]  /*0e20*/  STG.E desc[UR6][R16.64], R3 ;  /* 0x0000000310007986 */ /* 0x0007ec000c101906 */
[----:B------:R-:W-:Y:S05]  /*0e30*/  @!P0 BRA `(.L_x_7543) ;  /* 0xfffffff400088947 */ /* 0x000fea000383ffff */
[----:B------:R-:W-:Y:S05]  /*0e40*/  EXIT ;  /* 0x000000000000794d */ /* 0x000fea0003800000 */
.L_x_7534:
[----:B------:R-:W-:Y:S01]  /*0e50*/  BSSY B0, `(.L_x_7544) ;  /* 0x0000007000007945 */ /* 0x000fe20003800000 */
[----:B------:R-:W-:Y:S01]  /*0e60*/  IMAD.MOV.U32 R12, RZ, RZ, 0x10 ;  /* 0x00000010ff0c7424 */ /* 0x000fe200078e00ff */
[----:B------:R-:W-:Y:S01]  /*0e70*/  MOV R11, 0x1f ;  /* 0x0000001f000b7802 */ /* 0x000fe20000000f00 */
[----:B------:R-:W-:-:S07]  /*0e80*/  IMAD.MOV.U32 R15, RZ, RZ, -0x1 ;  /* 0xffffffffff0f7424 */ /* 0x000fce00078e00ff */
[----:B0-----:R-:W-:Y:S05]  /*0e90*/  WARPSYNC.COLLECTIVE R15, `(.L_x_7545) ;  /* 0x000000000f087348 */ /* 0x001fea0003c00000 */
[----:B------:R1:W2:Y:S02]  /*0ea0*/  SHFL.BFLY P6, R14, R13, R12, R11 ;  /* 0x0c00000c0d0e7389 */ /* 0x0002a400000c000b */
[----:B012---:R-:W-:Y:S05]  /*0eb0*/  ENDCOLLECTIVE ;  /* 0x000000000000791b */ /* 0x007fea0003800000 */
.L_x_7545:
[----:B------:R-:W-:Y:S05]  /*0ec0*/  BSYNC B0 ;  /* 0x0000000000007941 */ /* 0x000fea0003800000 */
.L_x_7544:
        /* <DEDUP_REMOVED lines=8> */
.L_x_7546:
[----:B------:R-:W-:Y:S01]  /*0f50*/  HFMA2 R12, -RZ, RZ, 0, 2.384185791015625e-07 ;  /* 0x00000004ff0c7431 */ /* 0x000fe200000001ff */
[----:B------:R-:W-:-:S05]  /*0f60*/  FMNMX R0, R13, R14, !PT ;  /* 0x0000000e0d007209 */ /* 0x000fca0007800000 */
[----:B------:R-:W-:-:S07]  /*0f70*/  IMAD.MOV.U32 R13, RZ, RZ, R0 ;  /* 0x000000ffff0d7224 */ /* 0x000fce00078e0000 */
[----:B------:R-:W-:Y:S05]  /*0f80*/  WARPSYNC.COLLECTIVE R15, `(.L_x_7547) ;  /* 0x000000000f087348 */ /* 0x000fea0003c00000 */
[----:B------:R0:W1:Y:S02]  /*0f90*/  SHFL.BFLY P6, R14, R13, R12, R11 ;  /* 0x0c00000c0d0e7389 */ /* 0x00006400000c000b */
[----:B01----:R-:W-:Y:S05]  /*0fa0*/  ENDCOLLECTIVE ;  /* 0x000000000000791b */ /* 0x003fea0003800000 */
.L_x_7547:
[----:B------:R-:W-:Y:S02]  /*0fb0*/  MOV R12, 0x2 ;  /* 0x00000002000c7802 */ /* 0x000fe40000000f00 */
[----:B------:R-:W-:-:S05]  /*0fc0*/  FMNMX R2, R0, R14, !PT ;  /* 0x0000000e00027209 */ /* 0x000fca0007800000 */
[----:B------:R-:W-:-:S07]  /*0fd0*/  IMAD.MOV.U32 R13, RZ, RZ, R2 ;  /* 0x000000ffff0d7224 */ /* 0x000fce00078e0002 */
[----:B------:R-:W-:Y:S05]  /*0fe0*/  WARPSYNC.COLLECTIVE R15, `(.L_x_7548) ;  /* 0x000000000f087348 */ /* 0x000fea0003c00000 */
[----:B------:R0:W1:Y:S02]  /*0ff0*/  SHFL.BFLY P6, R14, R13, R12, R11 ;  /* 0x0c00000c0d0e7389 */ /* 0x00006400000c000b */
[----:B01----:R-:W-:Y:S05]  /*1000*/  ENDCOLLECTIVE ;  /* 0x000000000000791b */ /* 0x003fea0003800000 */
.L_x_7548:
[----:B------:R-:W-:Y:S01]  /*1010*/  HFMA2 R12, -RZ, RZ, 0, 5.9604644775390625e-08 ;  /* 0x00000001ff0c7431 */ /* 0x000fe200000001ff */
[----:B------:R-:W-:Y:S02]  /*1020*/  FMNMX R3, R2, R14, !PT ;  /* 0x0000000e02037209 */ /* 0x000fe40007800000 */
[----:B------:R-:W-:-:S03]  /*1030*/  MOV R2, 0x437c0000 ;  /* 0x437c000000027802 */ /* 0x000fc60000000f00 */
[----:B------:R-:W-:-:S07]  /*1040*/  IMAD.MOV.U32 R13, RZ, RZ, R3 ;  /* 0x000000ffff0d7224 */ /* 0x000fce00078e0003 */
[----:B------:R-:W-:Y:S05]  /*1050*/  WARPSYNC.COLLECTIVE R15, `(.L_x_7549) ;  /* 0x000000000f087348 */ /* 0x000fea0003c00000 */
[----:B------:R0:W1:Y:S02]  /*1060*/  SHFL.BFLY P6, R14, R13, R12, R11 ;  /* 0x0c00000c0d0e7389 */ /* 0x00006400000c000b */
[----:B01----:R-:W-:Y:S05]  /*1070*/  ENDCOLLECTIVE ;  /* 0x000000000000791b */ /* 0x003fea0003800000 */
.L_x_7549:
        /* <DEDUP_REMOVED lines=17> */
[----:B------:R-:W-:Y:S01]  /*1190*/  SHF.L.U32 R21, R21, 0x17, RZ ;  /* 0x0000001715157819 */ /* 0x000fe200000006ff */
[----:B------:R-:W-:Y:S01]  /*11a0*/  FFMA R19, R4, 1.4426950216293334961, -R19 ;  /* 0x3fb8aa3b04137823 */ /* 0x000fe20000000813 */
[----:B------:R-:W-:Y:S01]  /*11b0*/  FFMA R11, R20, 1.4426950216293334961, -R11 ;  /* 0x3fb8aa3b140b7823 */ /* 0x000fe2000000080b */
[----:B------:R-:W-:Y:S01]  /*11c0*/  FFMA R13, R16, 1.4426950216293334961, -R13 ;  /* 0x3fb8aa3b100d7823 */ /* 0x000fe2000000080d */
[----:B------:R-:W-:-:S02]  /*11d0*/  IMAD.SHL.U32 R2, R3, 0x800000, RZ ;  /* 0x0080000003027824 */ /* 0x000fc400078e00ff */
        /* <DEDUP_REMOVED lines=8> */
[----:B------:R-:W-:Y:S02]  /*1260*/  IMAD.SHL.U32 R11, R0, 0x800000, RZ ;  /* 0x00800000000b7824 */ /* 0x000fe400078e00ff */
        /* <DEDUP_REMOVED lines=15> */
.L_x_7550:
[----:B------:R-:W-:Y:S02]  /*1360*/  IMAD.MOV.U32 R12, RZ, RZ, 0x8 ;  /* 0x00000008ff0c7424 */ /* 0x000fe400078e00ff */
[----:B------:R-:W-:-:S05]  /*1370*/  FADD R16, R13, R14 ;  /* 0x0000000e0d107221 */ /* 0x000fca0000000000 */
[----:B------:R-:W-:-:S07]  /*1380*/  MOV R13, R16 ;  /* 0x00000010000d7202 */ /* 0x000fce0000000f00 */
[----:B------:R-:W-:Y:S05]  /*1390*/  WARPSYNC.COLLECTIVE R15, `(.L_x_7551) ;  /* 0x000000000f087348 */ /* 0x000fea0003c00000 */
[----:B------:R0:W1:Y:S02]  /*13a0*/  SHFL.BFLY P6, R14, R13, R12, R11 ;  /* 0x0c00000c0d0e7389 */ /* 0x00006400000c000b */
[----:B01----:R-:W-:Y:S05]  /*13b0*/  ENDCOLLECTIVE ;  /* 0x000000000000791b */ /* 0x003fea0003800000 */
.L_x_7551:
[----:B------:R-:W-:Y:S02]  /*13c0*/  HFMA2 R12, -RZ, RZ, 0, 2.384185791015625e-07 ;  /* 0x00000004ff0c7431 */ /* 0x000fe400000001ff */
[----:B------:R-:W-:-:S05]  /*13d0*/  FADD R17, R16, R14 ;  /* 0x0000000e10117221 */ /* 0x000fca0000000000 */
[----:B------:R-:W-:-:S07]  /*13e0*/  MOV R13, R17 ;  /* 0x00000011000d7202 */ /* 0x000fce0000000f00 */
[----:B------:R-:W-:Y:S05]  /*13f0*/  WARPSYNC.COLLECTIVE R15, `(.L_x_7552) ;  /* 0x000000000f087348 */ /* 0x000fea0003c00000 */
[----:B------:R0:W1:Y:S02]  /*1400*/  SHFL.BFLY P6, R14, R13, R12, R11 ;  /* 0x0c00000c0d0e7389 */ /* 0x00006400000c000b */
[----:B01----:R-:W-:Y:S05]  /*1410*/  ENDCOLLECTIVE ;  /* 0x000000000000791b */ /* 0x003fea0003800000 */
.L_x_7552:
[----:B------:R-:W-:Y:S01]  /*1420*/  MOV R12, 0x2 ;  /* 0x00000002000c7802 */ /* 0x000fe20000000f00 */
[----:B------:R-:W-:-:S04]  /*1430*/  FADD R18, R17, R14 ;  /* 0x0000000e11127221 */ /* 0x000fc80000000000 */
[----:B------:R-:W-:-:S07]  /*1440*/  IMAD.MOV.U32 R13, RZ, RZ, R18 ;  /* 0x000000ffff0d7224 */ /* 0x000fce00078e0012 */
[----:B------:R-:W-:Y:S05]  /*1450*/  WARPSYNC.COLLECTIVE R15, `(.L_x_7553) ;  /* 0x000000000f087348 */ /* 0x000fea0003c00000 */
[----:B------:R0:W1:Y:S02]  /*1460*/  SHFL.BFLY P6, R14, R13, R12, R11 ;  /* 0x0c00000c0d0e7389 */ /* 0x00006400000c000b */
[----:B01----:R-:W-:Y:S05]  /*1470*/  ENDCOLLECTIVE ;  /* 0x000000000000791b */ /* 0x003fea0003800000 */
.L_x_7553:
[----:B------:R-:W-:Y:S02]  /*1480*/  IMAD.MOV.U32 R12, RZ, RZ, 0x1 ;  /* 0x00000001ff0c7424 */ /* 0x000fe400078e00ff */
[----:B------:R-:W-:-:S05]  /*1490*/  FADD R19, R18, R14 ;  /* 0x0000000e12137221 */ /* 0x000fca0000000000 */
[----:B------:R-:W-:-:S07]  /*14a0*/  MOV R13, R19 ;  /* 0x00000013000d7202 */ /* 0x000fce0000000f00 */
[----:B------:R-:W-:Y:S05]  /*14b0*/  WARPSYNC.COLLECTIVE R15, `(.L_x_7554) ;  /* 0x000000000f087348 */ /* 0x000fea0003c00000 */
[----:B------:R0:W1:Y:S02]  /*14c0*/  SHFL.BFLY P6, R14, R13, R12, R11 ;  /* 0x0c00000c0d0e7389 */ /* 0x00006400000c000b */
[----:B01----:R-:W-:Y:S05]  /*14d0*/  ENDCOLLECTIVE ;  /* 0x000000000000791b */ /* 0x003fea0003800000 */
.L_x_7554:
[----:B------:R-:W-:Y:S05]  /*14e0*/  BRA `(.L_x_7555) ;  /* 0xfffffff000e87947 */ /* 0x000fea000383ffff */
        .weak           $__internal_138_$__cuda_sm3x_div_rn_noftz_f32_slowpath
        .type           $__internal_138_$__cuda_sm3x_div_rn_noftz_f32_slowpath,@function
        .size           $__internal_138_$__cuda_sm3x_div_rn_noftz_f32_slowpath,(.L_x_25590 - $__internal_138_$__cuda_sm3x_div_rn_noftz_f32_slowpath)
$__internal_138_$__cuda_sm3x_div_rn_noftz_f32_slowpath:
        /* <DEDUP_REMOVED lines=35> */
.L_x_7557:
        /* <DEDUP_REMOVED lines=51> */
.L_x_7564:
[----:B------:R-:W-:-:S04]  /*1a50*/  LOP3.LUT R4, R4, 0x80000000, RZ, 0xc0, !PT ;  /* 0x8000000004047812 */ /* 0x000fc800078ec0ff */
[----:B------:R-:W-:Y:S01]  /*1a60*/  LOP3.LUT R4, R4, 0x7f800000, RZ, 0xfc, !PT ;  /* 0x7f80000004047812 */ /* 0x000fe200078efcff */
[----:B------:R-:W-:Y:S06]  /*1a70*/  BRA `(.L_x_7565) ;  /* 0x0000000000047947 */ /* 0x000fec0003800000 */
.L_x_7563:
[----:B------:R-:W-:-:S07]  /*1a80*/  LEA R4, R21, R4, 0x17 ;  /* 0x0000000415047211 */ /* 0x000fce00078eb8ff */
.L_x_7565:
[----:B------:R-:W-:Y:S05]  /*1a90*/  BSYNC.RECONVERGENT B2 ;  /* 0x0000000000027941 */ /* 0x000fea0003800200 */
.L_x_7562:
[----:B------:R-:W-:Y:S05]  /*1aa0*/  BRA `(.L_x_7566) ;  /* 0x0000000000207947 */ /* 0x000fea0003800000 */
.L_x_7561:
[----:B------:R-:W-:-:S04]  /*1ab0*/  LOP3.LUT R4, R17, 0x80000000, R4, 0x48, !PT ;  /* 0x8000000011047812 */ /* 0x000fc800078e4804 */
[----:B------:R-:W-:Y:S01]  /*1ac0*/  LOP3.LUT R4, R4, 0x7f800000, RZ, 0xfc, !PT ;  /* 0x7f80000004047812 */ /* 0x000fe200078efcff */
[----:B------:R-:W-:Y:S06]  /*1ad0*/  BRA `(.L_x_7566) ;  /* 0x0000000000147947 */ /* 0x000fec0003800000 */
.L_x_7560:
[----:B------:R-:W-:Y:S01]  /*1ae0*/  LOP3.LUT R4, R17, 0x80000000, R4, 0x48, !PT ;  /* 0x8000000011047812 */ /* 0x000fe200078e4804 */
[----:B------:R-:W-:Y:S06]  /*1af0*/  BRA `(.L_x_7566) ;  /* 0x00000000000c7947 */ /* 0x000fec0003800000 */
.L_x_7559:
[----:B------:R-:W0:Y:S01]  /*1b00*/  MUFU.RSQ R4, -QNAN ;  /* 0xffc0000000047908 */ /* 0x000e220000001400 */
[----:B------:R-:W-:Y:S05]  /*1b10*/  BRA `(.L_x_7566) ;  /* 0x0000000000047947 */ /* 0x000fea0003800000 */
.L_x_7558:
[----:B------:R-:W-:-:S07]  /*1b20*/  FADD.FTZ R4, R4, R11 ;  /* 0x0000000b04047221 */ /* 0x000fce0000010000 */
.L_x_7566:
[----:B------:R-:W-:Y:S05]  /*1b30*/  BSYNC.RECONVERGENT B1 ;  /* 0x0000000000017941 */ /* 0x000fea0003800200 */
.L_x_7556:
[----:B------:R-:W-:-:S04]  /*1b40*/  HFMA2 R15, -RZ, RZ, 0, 0 ;  /* 0x00000000ff0f7431 */ /* 0x000fc800000001ff */
[----:B0-----:R-:W-:Y:S05]  /*1b50*/  RET.REL.NODEC R14 `(_Z15SoftmaxWarpImplI10DirectLoadI13__nv_bfloat16fE11DirectStoreIfS1_EfLi2ELi4ELi32ELi1ELb0EL9Algorithm0EEvT_T0_ll) ;  /* 0xffffffe40e287950 */ /* 0x001fea0003c3ffff */
.L_x_7567:
        /* <DEDUP_REMOVED lines=10> */
.L_x_25590:


//--------------------- .text._Z15SoftmaxWarpImplI10DirectLoadI13__nv_bfloat16fE11DirectStoreIfS1_EfLi2ELi2ELi32ELi1ELb1EL9Algorithm0EEvT_T0_ll --------------------------
	.section	.text._Z15SoftmaxWarpImplI10DirectLoadI13__nv_bfloat16fE11DirectStoreIfS1_EfLi2ELi2ELi32ELi1ELb1EL9Algorithm0EEvT_T0_ll,"ax",@progbits
	.align	128
        .global         _Z15SoftmaxWarpImplI10DirectLoadI13__nv_bfloat16fE11DirectStoreIfS1_EfLi2ELi2ELi32ELi1ELb1EL9Algorithm0EEvT_T0_ll
        .type           _Z15SoftmaxWarpImplI10DirectLoadI13__nv_bfloat16fE11DirectStoreIfS1_EfLi2ELi2ELi32ELi1ELb1EL9Algorithm0EEvT_T0_ll,@function
        .size           _Z15SoftmaxWarpImplI10DirectLoadI13__nv_bfloat16fE11DirectStoreIfS1_EfLi2ELi2ELi32ELi1ELb1EL9Algorithm0EEvT_T0_ll,(.L_x_25591 - _Z15SoftmaxWarpImplI10DirectLoadI13__nv_bfloat16fE11DirectStoreIfS1_EfLi2ELi2ELi32ELi1ELb1EL9Algorithm0EEvT_T0_ll)
        .other          _Z15SoftmaxWarpImplI10DirectLoadI13__nv_bfloat16fE11DirectStoreIfS1_EfLi2ELi2ELi32ELi1ELb1EL9Algorithm0EEvT_T0_ll,@"STO_CUDA_ENTRY STV_DEFAULT"
_Z15SoftmaxWarpImplI10DirectLoadI13__nv_bfloat16fE11DirectStoreIfS1_EfLi2ELi2ELi32ELi1ELb1EL9Algorithm0EEvT_T0_ll:
.text._Z15SoftmaxWarpImplI10DirectLoadI13__nv_bfloat16fE11DirectStoreIfS1_EfLi2ELi2ELi32ELi1ELb1EL9Algorithm0EEvT_T0_ll:
        /* <DEDUP_REMOVED lines=24> */
.L_x_7568:
        /* <DEDUP_REMOVED lines=14> */
.L_x_7576:
[----:B-1----:R-:W1:Y:S01]  /*0260*/  LDC.64 R14, c[0x0][0x388] ;  /* 0x0000e200ff0e7b82 */ /* 0x002e620000000a00 */
[----:B------:R-:W-:-:S04]  /*0270*/  ISETP.GE.U32.AND P0, PT, R8, UR40, PT ;  /* 0x0000002808007c0c */ /* 0x000fc8000bf06070 */
[----:B------:R-:W-:-:S03]  /*0280*/  ISETP.GE.AND.EX P0, PT, RZ, UR41, PT, P0 ;  /* 0x00000029ff007c0c */ /* 0x000fc6000bf06300 */
[----:B--2---:R-:W3:Y:S10]  /*0290*/  LDC.64 R2, c[0x0][0x380] ;  /* 0x0000e000ff027b82 */ /* 0x004ef40000000a00 */
[----:B------:R-:W-:Y:S01]  /*02a0*/  @!P0 MOV R13, RZ ;  /* 0x000000ff000d8202 */ /* 0x000fe20000000f00 */
[----:B------:R-:W-:Y:S01]  /*02b0*/  @!P0 IMAD.MOV.U32 R12, RZ, RZ, R8 ;  /* 0x000000ffff0c8224 */ /* 0x000fe200078e0008 */
[----:B--2---:R-:W-:-:S02]  /*02c0*/  @!P0 R2UR UR4, R4 ;  /* 0x00000000040482ca */ /* 0x004fc400000e0000 */
[----:B------:R-:W-:Y:S01]  /*02d0*/  @!P0 R2UR UR5, R5 ;  /* 0x00000000050582ca */ /* 0x000fe200000e0000 */
[-C--:B-1----:R-:W-:Y:S02]  /*02e0*/  @!P0 IMAD R0, R7, R14.reuse, RZ ;  /* 0x0000000e07008224 */ /* 0x082fe400078e02ff */
[----:B------:R-:W-:-:S04]  /*02f0*/  @!P0 IMAD.WIDE.U32 R12, R9, R14, R12 ;  /* 0x0000000e090c8225 */ /* 0x000fc800078e000c */
[----:B------:R-:W-:-:S04]  /*0300*/  @!P0 IMAD R11, R9, R15, R0 ;  /* 0x0000000f090b8224 */ /* 0x000fc800078e0200 */
[----:B------:R-:W-:-:S05]  /*0310*/  @!P0 IMAD.IADD R13, R13, 0x1, R11 ;  /* 0x000000010d0d8824 */ /* 0x000fca00078e020b */
[----:B------:R-:W-:-:S04]  /*0320*/  @!P0 LEA.HI R0, P1, R13, R12, RZ, 0x1 ;  /* 0x0000000c0d008211 */ /* 0x000fc800078308ff */
[----:B------:R-:W-:Y:S01]  /*0330*/  @!P0 IADD3.X R13, PT, PT, RZ, R13, RZ, P1, !PT ;  /* 0x0000000dff0d8210 */ /* 0x000fe20000ffe4ff */
[----:B------:R-:W-:-:S03]  /*0340*/  @!P0 IMAD.SHL.U32 R11, R0, 0x2, RZ ;  /* 0x00000002000b8824 */ /* 0x000fc600078e00ff */
[----:B------:R-:W-:Y:S02]  /*0350*/  @!P0 SHF.L.U64.HI R0, R0, 0x1, R13 ;  /* 0x0000000100008819 */ /* 0x000fe4000001020d */
[----:B------:R-:W-:-:S04]  /*0360*/  @!P0 LOP3.LUT R11, R11, 0xfffffffc, RZ, 0xc0, !PT ;  /* 0xfffffffc0b0b8812 */ /* 0x000fc800078ec0ff */
[----:B---3--:R-:W-:-:S05]  /*0370*/  @!P0 IADD3 R2, P1, PT, R11, R2, RZ ;  /* 0x000000020b028210 */ /* 0x008fca0007f3e0ff */
[----:B------:R-:W-:-:S05]  /*0380*/  @!P0 IMAD.X R3, R0, 0x1, R3, P1 ;  /* 0x0000000100038824 */ /* 0x000fca00008e0603 */
[----:B------:R-:W2:Y:S01]  /*0390*/  @!P0 LDG.E R2, desc[UR4][R2.64] ;  /* 0x0000000402028981 */ /* 0x000ea2000c1e1900 */
[----:B------:R-:W-:Y:S01]  /*03a0*/  IMAD.MOV.U32 R16, RZ, RZ, -0x800000 ;  /* 0xff800000ff107424 */ /* 0x000fe200078e00ff */
[----:B------:R-:W-:Y:S01]  /*03b0*/  MOV R6, 0xff800000 ;  /* 0xff80000000067802 */ /* 0x000fe20000000f00 */
[----:B------:R-:W-:Y:S01]  /*03c0*/  UMOV UR4, 0xffffffff ;  /* 0xffffffff00047882 */ /* 0x000fe20000000000 */
[----:B------:R-:W-:Y:S01]  /*03d0*/  IMAD.MOV.U32 R13, RZ, RZ, -0x800000 ;  /* 0xff800000ff0d7424 */ /* 0x000fe200078e00ff */
[C---:B--2---:R-:W-:Y:S01]  /*03e0*/  @!P0 PRMT R0, R2.reuse, 0x7632, R0 ;  /* 0x0000763202008816 */ /* 0x044fe20000000000 */
[----:B------:R-:W-:-:S03]  /*03f0*/  @!P0 IMAD.U32 R16, R2, 0x10000, RZ ;  /* 0x0001000002108824 */ /* 0x000fc600078e00ff */
[----:B------:R-:W-:-:S04]  /*0400*/  @!P0 SHF.L.U32 R6, R0, 0x10, RZ ;  /* 0x0000001000068819 */ /* 0x000fc800000006ff */
[----:B------:R-:W-:Y:S01]  /*0410*/  @!P0 FMNMX3 R13, R16, -INF , R6, !PT ;  /* 0xff800000100d8876 */ /* 0x000fe20007800006 */
        /* <DEDUP_REMOVED lines=21> */
[----:B------:R-:W-:Y:S01]  /*0570*/  SHF.L.U32 R2, R12, 0x17, RZ ;  /* 0x000000170c027819 */ /* 0x000fe200000006ff */
[----:B------:R-:W-:Y:S02]  /*0580*/  IMAD.SHL.U32 R0, R0, 0x800000, RZ ;  /* 0x0080000000007824 */ /* 0x000fe400078e00ff */
[----:B------:R-:W-:Y:S01]  /*0590*/  FFMA R11, R16, 1.4426950216293334961, -R11 ;  /* 0x3fb8aa3b100b7823 */ /* 0x000fe2000000080b */
[----:B------:R-:W-:-:S03]  /*05a0*/  FFMA R3, R6, 1.4426950216293334961, -R3 ;  /* 0x3fb8aa3b06037823 */ /* 0x000fc60000000803 */
        /* <DEDUP_REMOVED lines=17> */
.L_x_7588:
        /* <DEDUP_REMOVED lines=11> */
[----:B01----:R-:W-:Y:S05]  /*0770*/  CALL.REL.NOINC `($__internal_139_$__cuda_sm3x_div_rn_noftz_f32_slowpath) ;  /* 0x0000000800007944 */ /* 0x003fea0003c00000 */
[----:B------:R-:W-:-:S07]  /*0780*/  IMAD.MOV.U32 R6, RZ, RZ, R2 ;  /* 0x000000ffff067224 */ /* 0x000fce00078e0002 */
.L_x_7571:
[----:B------:R-:W-:Y:S05]  /*0790*/  BSYNC.RECONVERGENT B0 ;  /* 0x0000000000007941 */ /* 0x000fea0003800200 */
.L_x_7570:
        /* <DEDUP_REMOVED lines=11> */
[----:B01----:R-:W-:Y:S05]  /*0850*/  CALL.REL.NOINC `($__internal_139_$__cuda_sm3x_div_rn_noftz_f32_slowpath) ;  /* 0x0000000400c87944 */ /* 0x003fea0003c00000 */
[----:B------:R-:W-:-:S07]  /*0860*/  IMAD.MOV.U32 R11, RZ, RZ, R2 ;  /* 0x000000ffff0b7224 */ /* 0x000fce00078e0002 */
.L_x_7573:
[----:B------:R-:W-:Y:S05]  /*0870*/  BSYNC.RECONVERGENT B0 ;  /* 0x0000000000007941 */ /* 0x000fea0003800200 */
.L_x_7572:
[----:B------:R-:W-:Y:S04]  /*0880*/  BSSY.RECONVERGENT B0, `(.L_x_7574) ;  /* 0x0000013000007945 */ /* 0x000fe80003800200 */
        /* <DEDUP_REMOVED lines=8> */
[----:B------:R-:W-:-:S04]  /*0910*/  IMAD.WIDE.U32 R2, R9, UR38, R2 ;  /* 0x0000002609027c25 */ /* 0x000fc8000f8e0002 */
        /* <DEDUP_REMOVED lines=9> */
.L_x_7575:
[----:B------:R-:W-:Y:S05]  /*09b0*/  BSYNC.RECONVERGENT B0 ;  /* 0x0000000000007941 */ /* 0x000fea0003800200 */
.L_x_7574:
[----:B------:R-:W-:-:S04]  /*09c0*/  IADD3 R9, P0, PT, R10, R9, RZ ;  /* 0x000000090a097210 */ /* 0x000fc80007f1e0ff */
[----:B------:R-:W-:Y:S02]  /*09d0*/  LEA.HI.X.SX32 R7, R10, R7, 0x1, P0 ;  /* 0x000000070a077211 */ /* 0x000fe400000f0eff */
[----:B------:R-:W-:-:S04]  /*09e0*/  ISETP.GE.U32.AND P0, PT, R9, UR42, PT ;  /* 0x0000002a09007c0c */ /* 0x000fc8000bf06070 */
[----:B------:R-:W-:-:S13]  /*09f0*/  ISETP.GE.AND.EX P0, PT, R7, UR43, PT, P0 ;  /* 0x0000002b07007c0c */ /* 0x000fda000bf06300 */
[----:B------:R-:W-:Y:S05]  /*0a00*/  @!P0 BRA `(.L_x_7576) ;  /* 0xfffffff800148947 */ /* 0x000fea000383ffff */
[----:B------:R-:W-:Y:S05]  /*0a10*/  EXIT ;  /* 0x000000000000794d */ /* 0x000fea0003800000 */
.L_x_7569:
[----:B------:R-:W-:Y:S01]  /*0a20*/  BSSY B0, `(.L_x_7577) ;  /* 0x0000007000007945 */ /* 0x000fe20003800000 */
[----:B------:R-:W-:Y:S01]  /*0a30*/  MOV R12, 0x10 ;  /* 0x00000010000c7802 */ /* 0x000fe20000000f00 */
[----:B------:R-:W-:Y:S01]  /*0a40*/  IMAD.MOV.U32 R11, RZ, RZ, 0x1f ;  /* 0x0000001fff0b7424 */ /* 0x000fe200078e00ff */
[----:B------:R-:W-:-:S07]  /*0a50*/  MOV R15, 0xffffffff ;  /* 0xffffffff000f7802 */ /* 0x000fce0000000f00 */
[----:B0-----:R-:W-:Y:S05]  /*0a60*/  WARPSYNC.COLLECTIVE R15, `(.L_x_7578) ;  /* 0x000000000f087348 */ /* 0x001fea0003c00000 */
[----:B------:R1:W2:Y:S02]  /*0a70*/  SHFL.BFLY P6, R14, R13, R12, R11 ;  /* 0x0c00000c0d0e7389 */ /* 0x0002a400000c000b */
[----:B012---:R-:W-:Y:S05]  /*0a80*/  ENDCOLLECTIVE ;  /* 0x000000000000791b */ /* 0x007fea0003800000 */
.L_x_7578:
[----:B------:R-:W-:Y:S05]  /*0a90*/  BSYNC B0 ;  /* 0x0000000000007941 */ /* 0x000fea0003800000 */
.L_x_7577:
        /* <DEDUP_REMOVED lines=9> */
.L_x_7579:
[----:B------:R-:W-:Y:S01]  /*0b30*/  IMAD.MOV.U32 R12, RZ, RZ, 0x4 ;  /* 0x00000004ff0c7424 */ /* 0x000fe200078e00ff */
[----:B------:R-:W-:-:S04]  /*0b40*/  FMNMX R0, R13, R14, !PT ;  /* 0x0000000e0d007209 */ /* 0x000fc80007800000 */
[----:B------:R-:W-:-:S07]  /*0b50*/  MOV R13, R0 ;  /* 0x00000000000d7202 */ /* 0x000fce0000000f00 */
[----:B------:R-:W-:Y:S05]  /*0b60*/  WARPSYNC.COLLECTIVE R15, `(.L_x_7580) ;  /* 0x000000000f087348 */ /* 0x000fea0003c00000 */
[----:B------:R0:W1:Y:S02]  /*0b70*/  SHFL.BFLY P6, R14, R13, R12, R11 ;  /* 0x0c00000c0d0e7389 */ /* 0x00006400000c000b */
[----:B01----:R-:W-:Y:S05]  /*0b80*/  ENDCOLLECTIVE ;  /* 0x000000000000791b */ /* 0x003fea0003800000 */
.L_x_7580:
[----:B------:R-:W-:Y:S01]  /*0b90*/  IMAD.MOV.U32 R12, RZ, RZ, 0x2 ;  /* 0x00000002ff0c7424 */ /* 0x000fe200078e00ff */
[----:B------:R-:W-:-:S04]  /*0ba0*/  FMNMX R2, R0, R14, !PT ;  /* 0x0000000e00027209 */ /* 0x000fc80007800000 */
[----:B------:R-:W-:-:S07]  /*0bb0*/  MOV R13, R2 ;  /* 0x00000002000d7202 */ /* 0x000fce0000000f00 */
[----:B------:R-:W-:Y:S05]  /*0bc0*/  WARPSYNC.COLLECTIVE R15, `(.L_x_7581) ;  /* 0x000000000f087348 */ /* 0x000fea0003c00000 */
[----:B------:R0:W1:Y:S02]  /*0bd0*/  SHFL.BFLY P6, R14, R13, R12, R11 ;  /* 0x0c00000c0d0e7389 */ /* 0x00006400000c000b */
[----:B01----:R-:W-:Y:S05]  /*0be0*/  ENDCOLLECTIVE ;  /* 0x000000000000791b */ /* 0x003fea0003800000 */
.L_x_7581:
[----:B------:R-:W-:Y:S01]  /*0bf0*/  IMAD.MOV.U32 R12, RZ, RZ, 0x1 ;  /* 0x00000001ff0c7424 */ /* 0x000fe200078e00ff */
[----:B------:R-:W-:-:S04]  /*0c00*/  FMNMX R3, R2, R14, !PT ;  /* 0x0000000e02037209 */ /* 0x000fc80007800000 */
[----:B------:R-:W-:-:S07]  /*0c10*/  MOV R13, R3 ;  /* 0x00000003000d7202 */ /* 0x000fce0000000f00 */
[----:B------:R-:W-:Y:S05]  /*0c20*/  WARPSYNC.COLLECTIVE R15, `(.L_x_7582) ;  /* 0x000000000f087348 */ /* 0x000fea0003c00000 */
[----:B------:R0:W1:Y:S02]  /*0c30*/  SHFL.BFLY P6, R14, R13, R12, R11 ;  /* 0x0c00000c0d0e7389 */ /* 0x00006400000c000b */
[----:B01----:R-:W-:Y:S05]  /*0c40*/  ENDCOLLECTIVE ;  /* 0x000000000000791b */ /* 0x003fea0003800000 */
.L_x_7582:
[----:B------:R-:W-:Y:S02]  /*0c50*/  MOV R12, 0x10 ;  /* 0x00000010000c7802 */ /* 0x000fe40000000f00 */
        /* <DEDUP_REMOVED lines=25> */
.L_x_7583:
[----:B------:R-:W-:Y:S02]  /*0df0*/  IMAD.MOV.U32 R12, RZ, RZ, 0x8 ;  /* 0x00000008ff0c7424 */ /* 0x000fe400078e00ff */
[----:B------:R-:W-:-:S05]  /*0e00*/  FADD R3, R13, R14 ;  /* 0x0000000e0d037221 */ /* 0x000fca0000000000 */
[----:B------:R-:W-:-:S07]  /*0e10*/  MOV R13, R3 ;  /* 0x00000003000d7202 */ /* 0x000fce0000000f00 */
[----:B------:R-:W-:Y:S05]  /*0e20*/  WARPSYNC.COLLECTIVE R15, `(.L_x_7584) ;  /* 0x000000000f087348 */ /* 0x000fea0003c00000 */
[----:B------:R0:W1:Y:S02]  /*0e30*/  SHFL.BFLY P6, R14, R13, R12, R11 ;  /* 0x0c00000c0d0e7389 */ /* 0x00006400000c000b */
[----:B01----:R-:W-:Y:S05]  /*0e40*/  ENDCOLLECTIVE ;  /* 0x000000000000791b */ /* 0x003fea0003800000 */
.L_x_7584:
[----:B------:R-:W-:Y:S02]  /*0e50*/  IMAD.MOV.U32 R12, RZ, RZ, 0x4 ;  /* 0x00000004ff0c7424 */ /* 0x000fe400078e00ff */
[----:B------:R-:W-:-:S05]  /*0e60*/  FADD R6, R3, R14 ;  /* 0x0000000e03067221 */ /* 0x000fca0000000000 */
[----:B------:R-:W-:-:S07]  /*0e70*/  MOV R13, R6 ;  /* 0x00000006000d7202 */ /* 0x000fce0000000f00 */
[----:B------:R-:W-:Y:S05]  /*0e80*/  WARPSYNC.COLLECTIVE R15, `(.L_x_7585) ;  /* 0x000000000f087348 */ /* 0x000fea0003c00000 */
[----:B------:R0:W1:Y:S02]  /*0e90*/  SHFL.BFLY P6, R14, R13, R12, R11 ;  /* 0x0c00000c0d0e7389 */ /* 0x00006400000c000b */
[----:B01----:R-:W-:Y:S05]  /*0ea0*/  ENDCOLLECTIVE ;  /* 0x000000000000791b */ /* 0x003fea0003800000 */
.L_x_7585:
[----:B------:R-:W-:Y:S02]  /*0eb0*/  IMAD.MOV.U32 R12, RZ, RZ, 0x2 ;  /* 0x00000002ff0c7424 */ /* 0x000fe400078e00ff */
[----:B------:R-:W-:-:S05]  /*0ec0*/  FADD R16, R6, R14 ;  /* 0x0000000e06107221 */ /* 0x000fca0000000000 */
[----:B------:R-:W-:-:S07]  /*0ed0*/  MOV R13, R16 ;  /* 0x00000010000d7202 */ /* 0x000fce0000000f00 */
[----:B------:R-:W-:Y:S05]  /*0ee0*/  WARPSYNC.COLLECTIVE R15, `(.L_x_7586) ;  /* 0x000000000f087348 */ /* 0x000fea0003c00000 */
[----:B------:R0:W1:Y:S02]  /*0ef0*/  SHFL.BFLY P6, R14, R13, R12, R11 ;  /* 0x0c00000c0d0e7389 */ /* 0x00006400000c000b */
[----:B01----:R-:W-:Y:S05]  /*0f00*/  ENDCOLLECTIVE ;  /* 0x000000000000791b */ /* 0x003fea0003800000 */
.L_x_7586:
[----:B------:R-:W-:Y:S02]  /*0f10*/  IMAD.MOV.U32 R12, RZ, RZ, 0x1 ;  /* 0x00000001ff0c7424 */ /* 0x000fe400078e00ff */
[----:B------:R-:W-:-:S05]  /*0f20*/  FADD R17, R16, R14 ;  /* 0x0000000e10117221 */ /* 0x000fca0000000000 */
[----:B------:R-:W-:-:S07]  /*0f30*/  MOV R13, R17 ;  /* 0x00000011000d7202 */ /* 0x000fce0000000f00 */
[----:B------:R-:W-:Y:S05]  /*0f40*/  WARPSYNC.COLLECTIVE R15, `(.L_x_7587) ;  /* 0x000000000f087348 */ /* 0x000fea0003c00000 */
[----:B------:R0:W1:Y:S02]  /*0f50*/  SHFL.BFLY P6, R14, R13, R12, R11 ;  /* 0x0c00000c0d0e7389 */ /* 0x00006400000c000b */
[----:B01----:R-:W-:Y:S05]  /*0f60*/  ENDCOLLECTIVE ;  /* 0x000000000000791b */ /* 0x003fea0003800000 */
.L_x_7587:
[----:B------:R-:W-:Y:S05]  /*0f70*/  BRA `(.L_x_7588) ;  /* 0xfffffff400d07947 */ /* 0x000fea000383ffff */
        .weak           $__internal_139_$__cuda_sm3x_div_rn_noftz_f32_slowpath
        .type           $__internal_139_$__cuda_sm3x_div_rn_noftz_f32_slowpath,@function
        .size           $__internal_139_$__cuda_sm3x_div_rn_noftz_f32_slowpath,(.L_x_25591 - $__internal_139_$__cuda_sm3x_div_rn_noftz_f32_slowpath)
$__internal_139_$__cuda_sm3x_div_rn_noftz_f32_slowpath:
        /* <DEDUP_REMOVED lines=35> */
.L_x_7590:
        /* <DEDUP_REMOVED lines=51> */
.L_x_7597:
[----:B------:R-:W-:-:S04]  /*14e0*/  LOP3.LUT R2, R2, 0x80000000, RZ, 0xc0, !PT ;  /* 0x8000000002027812 */ /* 0x000fc800078ec0ff */
[----:B------:R-:W-:Y:S01]  /*14f0*/  LOP3.LUT R2, R2, 0x7f800000, RZ, 0xfc, !PT ;  /* 0x7f80000002027812 */ /* 0x000fe200078efcff */
[----:B------:R-:W-:Y:S06]  /*1500*/  BRA `(.L_x_7598) ;  /* 0x0000000000047947 */ /* 0x000fec0003800000 */
.L_x_7596:
[----:B------:R-:W-:-:S07]  /*1510*/  IMAD R2, R14, 0x800000, R2 ;  /* 0x008000000e027824 */ /* 0x000fce00078e0202 */
.L_x_7598:
[----:B------:R-:W-:Y:S05]  /*1520*/  BSYNC.RECONVERGENT B2 ;  /* 0x0000000000027941 */ /* 0x000fea0003800200 */
.L_x_7595:
[----:B------:R-:W-:Y:S05]  /*1530*/  BRA `(.L_x_7599) ;  /* 0x0000000000207947 */ /* 0x000fea0003800000 */
.L_x_7594:
[----:B------:R-:W-:-:S04]  /*1540*/  LOP3.LUT R2, R15, 0x80000000, R2, 0x48, !PT ;  /* 0x800000000f027812 */ /* 0x000fc800078e4802 */
[----:B------:R-:W-:Y:S01]  /*1550*/  LOP3.LUT R2, R2, 0x7f800000, RZ, 0xfc, !PT ;  /* 0x7f80000002027812 */ /* 0x000fe200078efcff */
[----:B------:R-:W-:Y:S06]  /*1560*/  BRA `(.L_x_7599) ;  /* 0x0000000000147947 */ /* 0x000fec0003800000 */
.L_x_7593:
[----:B------:R-:W-:Y:S01]  /*1570*/  LOP3.LUT R2, R15, 0x80000000, R2, 0x48, !PT ;  /* 0x800000000f027812 */ /* 0x000fe200078e4802 */
[----:B------:R-:W-:Y:S06]  /*1580*/  BRA `(.L_x_7599) ;  /* 0x00000000000c7947 */ /* 0x000fec0003800000 */
.L_x_7592:
[----:B------:R-:W0:Y:S01]  /*1590*/  MUFU.RSQ R2, -QNAN ;  /* 0xffc0000000027908 */ /* 0x000e220000001400 */
[----:B------:R-:W-:Y:S05]  /*15a0*/  BRA `(.L_x_7599) ;  /* 0x0000000000047947 */ /* 0x000fea0003800000 */
.L_x_7591:
[----:B------:R-:W-:-:S07]  /*15b0*/  FADD.FTZ R2, R2, R3 ;  /* 0x0000000302027221 */ /* 0x000fce0000010000 */
.L_x_7599:
[----:B------:R-:W-:Y:S05]  /*15c0*/  BSYNC.RECONVERGENT B1 ;  /* 0x0000000000017941 */ /* 0x000fea0003800200 */
.L_x_7589:
[----:B------:R-:W-:-:S04]  /*15d0*/  HFMA2 R13, -RZ, RZ, 0, 0 ;  /* 0x00000000ff0d7431 */ /* 0x000fc800000001ff */
[----:B0-----:R-:W-:Y:S05]  /*15e0*/  RET.REL.NODEC R12 `(_Z15SoftmaxWarpImplI10DirectLoadI13__nv_bfloat16fE11DirectStoreIfS1_EfLi2ELi2ELi32ELi1ELb1EL9Algorithm0EEvT_T0_ll) ;  /* 0xffffffe80c847950 */ /* 0x001fea0003c3ffff */
.L_x_7600:
        /* <DEDUP_REMOVED lines=9> */
.L_x_25591:


//--------------------- .text._Z15SoftmaxWarpImplI10DirectLoadI13__nv_bfloat16fE11DirectStoreIfS1_EfLi2ELi2ELi32ELi1ELb0EL9Algorithm0EEvT_T0_ll --------------------------
	.section	.text._Z15SoftmaxWarpImplI10DirectLoadI13__nv_bfloat16fE11DirectStoreIfS1_EfLi2ELi2ELi32ELi1ELb0EL9Algorithm0EEvT_T0_ll,"ax",@progbits
	.align	128
        .global         _Z15SoftmaxWarpImplI10DirectLoadI13__nv_bfloat16fE11DirectStoreIfS1_EfLi2ELi2ELi32ELi1ELb0EL9Algorithm0EEvT_T0_ll
        .type           _Z15SoftmaxWarpImplI10DirectLoadI13__nv_bfloat16fE11DirectStoreIfS1_EfLi2ELi2ELi32ELi1ELb0EL9Algorithm0EEvT_T0_ll,@function
        .size           _Z15SoftmaxWarpImplI10DirectLoadI13__nv_bfloat16fE11DirectStoreIfS1_EfLi2ELi2ELi32ELi1ELb0EL9Algorithm0EEvT_T0_ll,(.L_x_25592 - _Z15SoftmaxWarpImplI10DirectLoadI13__nv_bfloat16fE11DirectStoreIfS1_EfLi2ELi2ELi32ELi1ELb0EL9Algorithm0EEvT_T0_ll)
        .other          _Z15SoftmaxWarpImplI10DirectLoadI13__nv_bfloat16fE11DirectStoreIfS1_EfLi2ELi2ELi32ELi1ELb0EL9Algorithm0EEvT_T0_ll,@"STO_CUDA_ENTRY STV_DEFAULT"
_Z15SoftmaxWarpImplI10DirectLoadI13__nv_bfloat16fE11DirectStoreIfS1_EfLi2ELi2ELi32ELi1ELb0EL9Algorithm0EEvT_T0_ll:
.text._Z15SoftmaxWarpImplI10DirectLoadI13__nv_bfloat16fE11DirectStoreIfS1_EfLi2ELi2ELi32ELi1ELb0EL9Algorithm0EEvT_T0_ll:
        /* <DEDUP_REMOVED lines=24> */
.L_x_7601:
        /* <DEDUP_REMOVED lines=14> */
.L_x_7607:
[----:B------:R-:W-:Y:S01]  /*0260*/  MOV R3, RZ ;  /* 0x000000ff00037202 */ /* 0x000fe20000000f00 */
[----:B------:R-:W-:Y:S01]  /*0270*/  IMAD R0, R7, UR38, RZ ;  /* 0x0000002607007c24 */ /* 0x000fe2000f8e02ff */
[----:B--2---:R-:W-:Y:S01]  /*0280*/  R2UR UR4, R4 ;  /* 0x00000000040472ca */ /* 0x004fe200000e0000 */
[----:B------:R-:W-:Y:S01]  /*0290*/  IMAD.MOV.U32 R2, RZ, RZ, R8 ;  /* 0x000000ffff027224 */ /* 0x000fe200078e0008 */
[----:B------:R-:W-:Y:S01]  /*02a0*/  R2UR UR5, R5 ;  /* 0x00000000050572ca */ /* 0x000fe200000e0000 */
        /* <DEDUP_REMOVED lines=9> */
[----:B------:R-:W-:-:S05]  /*0340*/  IADD3.X R3, PT, PT, R0, UR37, RZ, P0, !PT ;  /* 0x0000002500037c10 */ /* 0x000fca00087fe4ff */
[----:B------:R-:W2:Y:S01]  /*0350*/  LDG.E R2, desc[UR4][R2.64] ;  /* 0x0000000402027981 */ /* 0x000ea2000c1e1900 */
[----:B------:R-:W-:Y:S01]  /*0360*/  UMOV UR4, 0xffffffff ;  /* 0xffffffff00047882 */ /* 0x000fe20000000000 */
[C---:B--2---:R-:W-:Y:S01]  /*0370*/  PRMT R6, R2.reuse, 0x7632, R6 ;  /* 0x0000763202067816 */ /* 0x044fe20000000006 */
[----:B------:R-:W-:-:S04]  /*0380*/  IMAD.U32 R16, R2, 0x10000, RZ ;  /* 0x0001000002107824 */ /* 0x000fc800078e00ff */
[----:B------:R-:W-:-:S05]  /*0390*/  IMAD.U32 R6, R6, 0x10000, RZ ;  /* 0x0001000006067824 */ /* 0x000fca00078e00ff */
[----:B------:R-:W-:Y:S01]  /*03a0*/  FMNMX3 R13, R16, -INF , R6, !PT ;  /* 0xff800000100d7876 */ /* 0x000fe20007800006 */
[----:B-1----:R-:W-:Y:S06]  /*03b0*/  BRA.DIV UR4, `(.L_x_7602) ;  /* 0x0000000604707947 */ /* 0x002fec000b800000 */
        /* <DEDUP_REMOVED lines=41> */
.L_x_7619:
        /* <DEDUP_REMOVED lines=11> */
[----:B01----:R-:W-:Y:S05]  /*0700*/  CALL.REL.NOINC `($__internal_140_$__cuda_sm3x_div_rn_noftz_f32_slowpath) ;  /* 0x0000000400f47944 */ /* 0x003fea0003c00000 */
[----:B------:R-:W-:-:S07]  /*0710*/  IMAD.MOV.U32 R6, RZ, RZ, R2 ;  /* 0x000000ffff067224 */ /* 0x000fce00078e0002 */
.L_x_7604:
[----:B------:R-:W-:Y:S05]  /*0720*/  BSYNC.RECONVERGENT B0 ;  /* 0x0000000000007941 */ /* 0x000fea0003800200 */
.L_x_7603:
        /* <DEDUP_REMOVED lines=11> */
[----:B01----:R-:W-:Y:S05]  /*07e0*/  CALL.REL.NOINC `($__internal_140_$__cuda_sm3x_div_rn_noftz_f32_slowpath) ;  /* 0x0000000400bc7944 */ /* 0x003fea0003c00000 */
[----:B------:R-:W-:-:S07]  /*07f0*/  MOV R11, R2 ;  /* 0x00000002000b7202 */ /* 0x000fce0000000f00 */
.L_x_7606:
[----:B------:R-:W-:Y:S05]  /*0800*/  BSYNC.RECONVERGENT B0 ;  /* 0x0000000000007941 */ /* 0x000fea0003800200 */
.L_x_7605:
[----:B------:R-:W-:Y:S01]  /*0810*/  IMAD R0, R7, UR42, RZ ;  /* 0x0000002a07007c24 */ /* 0x000fe2000f8e02ff */
[----:B------:R-:W-:Y:S01]  /*0820*/  R2UR UR4, R4 ;  /* 0x00000000040472ca */ /* 0x000fe200000e0000 */
[----:B------:R-:W-:Y:S01]  /*0830*/  IMAD.MOV.U32 R2, RZ, RZ, R8 ;  /* 0x000000ffff027224 */ /* 0x000fe200078e0008 */
[----:B------:R-:W-:Y:S01]  /*0840*/  R2UR UR5, R5 ;  /* 0x00000000050572ca */ /* 0x000fe200000e0000 */
[----:B------:R-:W-:Y:S01]  /*0850*/  IMAD.MOV.U32 R3, RZ, RZ, RZ ;  /* 0x000000ffff037224 */ /* 0x000fe200078e00ff */
[----:B------:R-:W-:Y:S01]  /*0860*/  F2FP.BF16.F32.PACK_AB R11, R11, R6 ;  /* 0x000000060b0b723e */ /* 0x000fe200000010ff */
[C---:B------:R-:W-:Y:S02]  /*0870*/  IMAD R13, R9.reuse, UR43, R0 ;  /* 0x0000002b090d7c24 */ /* 0x040fe4000f8e0200 */
[----:B------:R-:W-:-:S05]  /*0880*/  IMAD.WIDE.U32 R2, R9, UR42, R2 ;  /* 0x0000002a09027c25 */ /* 0x000fca000f8e0002 */
[----:B------:R-:W-:-:S04]  /*0890*/  IADD3 R3, PT, PT, R3, R13, RZ ;  /* 0x0000000d03037210 */ /* 0x000fc80007ffe0ff */
[----:B------:R-:W-:-:S05]  /*08a0*/  LEA.HI R0, P0, R3, R2, RZ, 0x1 ;  /* 0x0000000203007211 */ /* 0x000fca00078108ff */
[----:B------:R-:W-:Y:S02]  /*08b0*/  IMAD.SHL.U32 R2, R0, 0x2, RZ ;  /* 0x0000000200027824 */ /* 0x000fe400078e00ff */
[----:B------:R-:W-:-:S03]  /*08c0*/  IMAD.X R3, RZ, RZ, R3, P0 ;  /* 0x000000ffff037224 */ /* 0x000fc600000e0603 */
[----:B------:R-:W-:Y:S02]  /*08d0*/  LOP3.LUT R2, R2, 0xfffffffc, RZ, 0xc0, !PT ;  /* 0xfffffffc02027812 */ /* 0x000fe400078ec0ff */
[----:B------:R-:W-:Y:S02]  /*08e0*/  SHF.L.U64.HI R0, R0, 0x1, R3 ;  /* 0x0000000100007819 */ /* 0x000fe40000010203 */
[----:B------:R-:W-:-:S04]  /*08f0*/  IADD3 R2, P0, PT, R2, UR40, RZ ;  /* 0x0000002802027c10 */ /* 0x000fc8000ff1e0ff */
[----:B------:R-:W-:Y:S02]  /*0900*/  IADD3.X R3, PT, PT, R0, UR41, RZ, P0, !PT ;  /* 0x0000002900037c10 */ /* 0x000fe400087fe4ff */
[----:B------:R-:W-:-:S03]  /*0910*/  IADD3 R9, P0, PT, R10, R9, RZ ;  /* 0x000000090a097210 */ /* 0x000fc60007f1e0ff */
[----:B------:R3:W-:Y:S01]  /*0920*/  STG.E desc[UR4][R2.64], R11 ;  /* 0x0000000b02007986 */ /* 0x0007e2000c101904 */
[----:B------:R-:W-:Y:S02]  /*0930*/  LEA.HI.X.SX32 R7, R10, R7, 0x1, P0 ;  /* 0x000000070a077211 */ /* 0x000fe400000f0eff */
[----:B------:R-:W-:-:S04]  /*0940*/  ISETP.GE.U32.AND P0, PT, R9, UR44, PT ;  /* 0x0000002c09007c0c */ /* 0x000fc8000bf06070 */
[----:B------:R-:W-:-:S13]  /*0950*/  ISETP.GE.AND.EX P0, PT, R7, UR45, PT, P0 ;  /* 0x0000002d07007c0c */ /* 0x000fda000bf06300 */
[----:B---3--:R-:W-:Y:S05]  /*0960*/  @!P0 BRA `(.L_x_7607) ;  /* 0xfffffff8003c8947 */ /* 0x008fea000383ffff */
[----:B------:R-:W-:Y:S05]  /*0970*/  EXIT ;  /* 0x000000000000794d */ /* 0x000fea0003800000 */
.L_x_7602:
[----:B------:R-:W-:Y:S01]  /*0980*/  HFMA2 R12, -RZ, RZ, 0, 9.5367431640625e-07 ;  /* 0x00000010ff0c7431 */ /* 0x000fe200000001ff */
[----:B------:R-:W-:Y:S01]  /*0990*/  BSSY B0, `(.L_x_7608) ;  /* 0x0000006000007945 */ /* 0x000fe20003800000 */
[----:B------:R-:W-:Y:S01]  /*09a0*/  IMAD.MOV.U32 R11, RZ, RZ, 0x1f ;  /* 0x0000001fff0b7424 */ /* 0x000fe200078e00ff */
[----:B------:R-:W-:-:S07]  /*09b0*/  MOV R15, 0xffffffff ;  /* 0xffffffff000f7802 */ /* 0x000fce0000000f00 */
[----:B0-----:R-:W-:Y:S05]  /*09c0*/  WARPSYNC.COLLECTIVE R15, `(.L_x_7609) ;  /* 0x000000000f087348 */ /* 0x001fea0003c00000 */
[----:B------:R1:W2:Y:S02]  /*09d0*/  SHFL.BFLY P6, R14, R13, R12, R11 ;  /* 0x0c00000c0d0e7389 */ /* 0x0002a400000c000b */
[----:B012---:R-:W-:Y:S05]  /*09e0*/  ENDCOLLECTIVE ;  /* 0x000000000000791b */ /* 0x007fea0003800000 */
.L_x_7609:
[----:B------:R-:W-:Y:S05]  /*09f0*/  BSYNC B0 ;  /* 0x0000000000007941 */ /* 0x000fea0003800000 */
.L_x_7608:
        /* <DEDUP_REMOVED lines=9> */
.L_x_7610:
[----:B------:R-:W-:Y:S01]  /*0a90*/  IMAD.MOV.U32 R12, RZ, RZ, 0x4 ;  /* 0x00000004ff0c7424 */ /* 0x000fe200078e00ff */
[----:B------:R-:W-:-:S04]  /*0aa0*/  FMNMX R0, R13, R14, !PT ;  /* 0x0000000e0d007209 */ /* 0x000fc80007800000 */
[----:B------:R-:W-:-:S07]  /*0ab0*/  MOV R13, R0 ;  /* 0x00000000000d7202 */ /* 0x000fce0000000f00 */
[----:B------:R-:W-:Y:S05]  /*0ac0*/  WARPSYNC.COLLECTIVE R15, `(.L_x_7611) ;  /* 0x000000000f087348 */ /* 0x000fea0003c00000 */
[----:B------:R0:W1:Y:S02]  /*0ad0*/  SHFL.BFLY P6, R14, R13, R12, R11 ;  /* 0x0c00000c0d0e7389 */ /* 0x00006400000c000b */
[----:B01----:R-:W-:Y:S05]  /*0ae0*/  ENDCOLLECTIVE ;  /* 0x000000000000791b */ /* 0x003fea0003800000 */
.L_x_7611:
[----:B------:R-:W-:Y:S01]  /*0af0*/  IMAD.MOV.U32 R12, RZ, RZ, 0x2 ;  /* 0x00000002ff0c7424 */ /* 0x000fe200078e00ff */
[----:B------:R-:W-:-:S04]  /*0b00*/  FMNMX R2, R0, R14, !PT ;  /* 0x0000000e00027209 */ /* 0x000fc80007800000 */
[----:B------:R-:W-:-:S07]  /*0b10*/  MOV R13, R2 ;  /* 0x00000002000d7202 */ /* 0x000fce0000000f00 */
[----:B------:R-:W-:Y:S05]  /*0b20*/  WARPSYNC.COLLECTIVE R15, `(.L_x_7612) ;  /* 0x000000000f087348 */ /* 0x000fea0003c00000 */
[----:B------:R0:W1:Y:S02]  /*0b30*/  SHFL.BFLY P6, R14, R13, R12, R11 ;  /* 0x0c00000c0d0e7389 */ /* 0x00006400000c000b */
[----:B01----:R-:W-:Y:S05]  /*0b40*/  ENDCOLLECTIVE ;  /* 0x000000000000791b */ /* 0x003fea0003800000 */
.L_x_7612:
[----:B------:R-:W-:Y:S01]  /*0b50*/  IMAD.MOV.U32 R12, RZ, RZ, 0x1 ;  /* 0x00000001ff0c7424 */ /* 0x000fe200078e00ff */
[----:B------:R-:W-:-:S04]  /*0b60*/  FMNMX R3, R2, R14, !PT ;  /* 0x0000000e02037209 */ /* 0x000fc80007800000 */
[----:B------:R-:W-:-:S07]  /*0b70*/  MOV R13, R3 ;  /* 0x00000003000d7202 */ /* 0x000fce0000000f00 */
[----:B------:R-:W-:Y:S05]  /*0b80*/  WARPSYNC.COLLECTIVE R15, `(.L_x_7613) ;  /* 0x000000000f087348 */ /* 0x000fea0003c00000 */
[----:B------:R0:W1:Y:S02]  /*0b90*/  SHFL.BFLY P6, R14, R13, R12, R11 ;  /* 0x0c00000c0d0e7389 */ /* 0x00006400000c000b */
[----:B01----:R-:W-:Y:S05]  /*0ba0*/  ENDCOLLECTIVE ;  /* 0x000000000000791b */ /* 0x003fea0003800000 */
.L_x_7613:
        /* <DEDUP_REMOVED lines=26> */
.L_x_7614:
[----:B------:R-:W-:Y:S02]  /*0d50*/  IMAD.MOV.U32 R12, RZ, RZ, 0x8 ;  /* 0x00000008ff0c7424 */ /* 0x000fe400078e00ff */
[----:B------:R-:W-:-:S05]  /*0d60*/  FADD R3, R13, R14 ;  /* 0x0000000e0d037221 */ /* 0x000fca0000000000 */
[----:B------:R-:W-:-:S07]  /*0d70*/  MOV R13, R3 ;  /* 0x00000003000d7202 */ /* 0x000fce0000000f00 */
[----:B------:R-:W-:Y:S05]  /*0d80*/  WARPSYNC.COLLECTIVE R15, `(.L_x_7615) ;  /* 0x000000000f087348 */ /* 0x000fea0003c00000 */
[----:B------:R0:W1:Y:S02]  /*0d90*/  SHFL.BFLY P6, R14, R13, R12, R11 ;  /* 0x0c00000c0d0e7389 */ /* 0x00006400000c000b */
[----:B01----:R-:W-:Y:S05]  /*0da0*/  ENDCOLLECTIVE ;  /* 0x000000000000791b */ /* 0x003fea0003800000 */
.L_x_7615:
[----:B------:R-:W-:Y:S02]  /*0db0*/  IMAD.MOV.U32 R12, RZ, RZ, 0x4 ;  /* 0x00000004ff0c7424 */ /* 0x000fe400078e00ff */
[----:B------:R-:W-:-:S05]  /*0dc0*/  FADD R6, R3, R14 ;  /* 0x0000000e03067221 */ /* 0x000fca0000000000 */
[----:B------:R-:W-:-:S07]  /*0dd0*/  MOV R13, R6 ;  /* 0x00000006000d7202 */ /* 0x000fce0000000f00 */
[----:B------:R-:W-:Y:S05]  /*0de0*/  WARPSYNC.COLLECTIVE R15, `(.L_x_7616) ;  /* 0x000000000f087348 */ /* 0x000fea0003c00000 */
[----:B------:R0:W1:Y:S02]  /*0df0*/  SHFL.BFLY P6, R14, R13, R12, R11 ;  /* 0x0c00000c0d0e7389 */ /* 0x00006400000c000b */
[----:B01----:R-:W-:Y:S05]  /*0e00*/  ENDCOLLECTIVE ;  /* 0x000000000000791b */ /* 0x003fea0003800000 */
.L_x_7616:
[----:B------:R-:W-:Y:S02]  /*0e10*/  IMAD.MOV.U32 R12, RZ, RZ, 0x2 ;  /* 0x00000002ff0c7424 */ /* 0x000fe400078e00ff */
[----:B------:R-:W-:-:S05]  /*0e20*/  FADD R16, R6, R14 ;  /* 0x0000000e06107221 */ /* 0x000fca0000000000 */
[----:B------:R-:W-:-:S07]  /*0e30*/  MOV R13, R16 ;  /* 0x00000010000d7202 */ /* 0x000fce0000000f00 */
[----:B------:R-:W-:Y:S05]  /*0e40*/  WARPSYNC.COLLECTIVE R15, `(.L_x_7617) ;  /* 0x000000000f087348 */ /* 0x000fea0003c00000 */
[----:B------:R0:W1:Y:S02]  /*0e50*/  SHFL.BFLY P6, R14, R13, R12, R11 ;  /* 0x0c00000c0d0e7389 */ /* 0x00006400000c000b */
[----:B01----:R-:W-:Y:S05]  /*0e60*/  ENDCOLLECTIVE ;  /* 0x000000000000791b */ /* 0x003fea0003800000 */
.L_x_7617:
[----:B------:R-:W-:Y:S02]  /*0e70*/  IMAD.MOV.U32 R12, RZ, RZ, 0x1 ;  /* 0x00000001ff0c7424 */ /* 0x000fe400078e00ff */
[----:B------:R-:W-:-:S05]  /*0e80*/  FADD R17, R16, R14 ;  /* 0x0000000e10117221 */ /* 0x000fca0000000000 */
[----:B------:R-:W-:-:S07]  /*0e90*/  MOV R13, R17 ;  /* 0x00000011000d7202 */ /* 0x000fce0000000f00 */
[----:B------:R-:W-:Y:S05]  /*0ea0*/  WARPSYNC.COLLECTIVE R15, `(.L_x_7618) ;  /* 0x000000000f087348 */ /* 0x000fea0003c00000 */
[----:B------:R0:W1:Y:S02]  /*0eb0*/  SHFL.BFLY P6, R14, R13, R12, R11 ;  /* 0x0c00000c0d0e7389 */ /* 0x00006400000c000b */
[----:B01----:R-:W-:Y:S05]  /*0ec0*/  ENDCOLLECTIVE ;  /* 0x000000000000791b */ /* 0x003fea0003800000 */
.L_x_7618:
[----:B------:R-:W-:Y:S05]  /*0ed0*/  BRA `(.L_x_7619) ;  /* 0xfffffff400dc7947 */ /* 0x000fea000383ffff */
        .weak           $__internal_140_$__cuda_sm3x_div_rn_noftz_f32_slowpath
        .type           $__internal_140_$__cuda_sm3x_div_rn_noftz_f32_slowpath,@function
        .size           $__internal_140_$__cuda_sm3x_div_rn_noftz_f32_slowpath,(.L_x_25592 - $__internal_140_$__cuda_sm3x_div_rn_noftz_f32_slowpath)
$__internal_140_$__cuda_sm3x_div_rn_noftz_f32_slowpath:
        /* <DEDUP_REMOVED lines=35> */
.L_x_7621:
        /* <DEDUP_REMOVED lines=51> */
.L_x_7628:
[----:B------:R-:W-:-:S04]  /*1440*/  LOP3.LUT R2, R2, 0x80000000, RZ, 0xc0, !PT ;  /* 0x8000000002027812 */ /* 0x000fc800078ec0ff */
[----:B------:R-:W-:Y:S01]  /*1450*/  LOP3.LUT R2, R2, 0x7f800000, RZ, 0xfc, !PT ;  /* 0x7f80000002027812 */ /* 0x000fe200078efcff */
[----:B------:R-:W-:Y:S06]  /*1460*/  BRA `(.L_x_7629) ;  /* 0x0000000000047947 */ /* 0x000fec0003800000 */
.L_x_7627:
[----:B------:R-:W-:-:S07]  /*1470*/  IMAD R2, R14, 0x800000, R2 ;  /* 0x008000000e027824 */ /* 0x000fce00078e0202 */
.L_x_7629:
[----:B------:R-:W-:Y:S05]  /*1480*/  BSYNC.RECONVERGENT B2 ;  /* 0x0000000000027941 */ /* 0x000fea0003800200 */
.L_x_7626:
[----:B------:R-:W-:Y:S05]  /*1490*/  BRA `(.L_x_7630) ;  /* 0x0000000000207947 */ /* 0x000fea0003800000 */
.L_x_7625:
[----:B------:R-:W-:-:S04]  /*14a0*/  LOP3.LUT R2, R15, 0x80000000, R2, 0x48, !PT ;  /* 0x800000000f027812 */ /* 0x000fc800078e4802 */
[----:B------:R-:W-:Y:S01]  /*14b0*/  LOP3.LUT R2, R2, 0x7f800000, RZ, 0xfc, !PT ;  /* 0x7f80000002027812 */ /* 0x000fe200078efcff */
[----:B------:R-:W-:Y:S06]  /*14c0*/  BRA `(.L_x_7630) ;  /* 0x0000000000147947 */ /* 0x000fec0003800000 */
.L_x_7624:
[----:B------:R-:W-:Y:S01]  /*14d0*/  LOP3.LUT R2, R15, 0x80000000, R2, 0x48, !PT ;  /* 0x800000000f027812 */ /* 0x000fe200078e4802 */
[----:B------:R-:W-:Y:S06]  /*14e0*/  BRA `(.L_x_7630) ;  /* 0x00000000000c7947 */ /* 0x000fec0003800000 */
.L_x_7623:
[----:B------:R-:W0:Y:S01]  /*14f0*/  MUFU.RSQ R2, -QNAN ;  /* 0xffc0000000027908 */ /* 0x000e220000001400 */
[----:B------:R-:W-:Y:S05]  /*1500*/  BRA `(.L_x_7630) ;  /* 0x0000000000047947 */ /* 0x000fea0003800000 */
.L_x_7622:
[----:B------:R-:W-:-:S07]  /*1510*/  FADD.FTZ R2, R2, R3 ;  /* 0x0000000302027221 */ /* 0x000fce0000010000 */
.L_x_7630:
[----:B------:R-:W-:Y:S05]  /*1520*/  BSYNC.RECONVERGENT B1 ;  /* 0x0000000000017941 */ /* 0x000fea0003800200 */
.L_x_7620:
[----:B------:R-:W-:-:S04]  /*1530*/  HFMA2 R13, -RZ, RZ, 0, 0 ;  /* 0x00000000ff0d7431 */ /* 0x000fc800000001ff */
[----:B0-----:R-:W-:Y:S05]  /*1540*/  RET.REL.NODEC R12 `(_Z15SoftmaxWarpImplI10DirectLoadI13__nv_bfloat16fE11DirectStoreIfS1_EfLi2ELi2ELi32ELi1ELb0EL9Algorithm0EEvT_T0_ll) ;  /* 0xffffffe80cac7950 */ /* 0x001fea0003c3ffff */
.L_x_7631:
        /* <DEDUP_REMOVED lines=11> */
.L_x_25592:


//--------------------- .text._Z15SoftmaxWarpImplI10DirectLoadI13__nv_bfloat16fE11DirectStoreIfS1_EfLi2ELi2ELi32ELi2ELb1EL9Algorithm0EEvT_T0_ll --------------------------
	.section	.text._Z15SoftmaxWarpImplI10DirectLoadI13__nv_bfloat16fE11DirectStoreIfS1_EfLi2ELi2ELi32ELi2ELb1EL9Algorithm0EEvT_T0_ll,"ax",@progbits
	.align	128
        .global         _Z15SoftmaxWarpImplI10DirectLoadI13__nv_bfloat16fE11DirectStoreIfS1_EfLi2ELi2ELi32ELi2ELb1EL9Algorithm0EEvT_T0_ll
        .type           _Z15SoftmaxWarpImplI10DirectLoadI13__nv_bfloat16fE11DirectStoreIfS1_EfLi2ELi2ELi32ELi2ELb1EL9Algorithm0EEvT_T0_ll,@function
        .size           _Z15SoftmaxWarpImplI10DirectLoadI13__nv_bfloat16fE11DirectStoreIfS1_EfLi2ELi2ELi32ELi2ELb1EL9Algorithm0EEvT_T0_ll,(.L_x_25593 - _Z15SoftmaxWarpImplI10DirectLoadI13__nv_bfloat16fE11DirectStoreIfS1_EfLi2ELi2ELi32ELi2ELb1EL9Algorithm0EEvT_T0_ll)
        .other          _Z15SoftmaxWarpImplI10DirectLoadI13__nv_bfloat16fE11DirectStoreIfS1_EfLi2ELi2ELi32ELi2ELb1EL9Algorithm0EEvT_T0_ll,@"STO_CUDA_ENTRY STV_DEFAULT"
_Z15SoftmaxWarpImplI10DirectLoadI13__nv_bfloat16fE11DirectStoreIfS1_EfLi2ELi2ELi32ELi2ELb1EL9Algorithm0EEvT_T0_ll:
.text._Z15SoftmaxWarpImplI10DirectLoadI13__nv_bfloat16fE11DirectStoreIfS1_EfLi2ELi2ELi32ELi2ELb1EL9Algorithm0EEvT_T0_ll:
        /* <DEDUP_REMOVED lines=24> */
.L_x_7632:
        /* <DEDUP_REMOVED lines=14> */
[----:B------:R-:W-:-:S07]  /*0260*/  SHF.L.U32 R10, R10, 0x1, RZ ;  /* 0x000000010a0a7819 */ /* 0x000fce00000006ff */
[----:B------:R-:W3:Y:S01]  /*0270*/  LDC.64 R8, c[0x0][0x398] ;  /* 0x0000e600ff087b82 */ /* 0x000ee20000000a00 */
[----:B-1----:R-:W-:-:S07]  /*0280*/  IMAD.SHL.U32 R18, R18, 0x2, RZ ;  /* 0x0000000212127824 */ /* 0x002fce00078e00ff */
.L_x_7646:
[----:B------:R-:W-:Y:S01]  /*0290*/  ISETP.GE.U32.AND P0, PT, R18, UR40, PT ;  /* 0x0000002812007c0c */ /* 0x000fe2000bf06070 */
[----:B-1----:R-:W1:Y:S03]  /*02a0*/  LDC.64 R14, c[0x0][0x388] ;  /* 0x0000e200ff0e7b82 */ /* 0x002e660000000a00 */
[----:B------:R-:W-:-:S05]  /*02b0*/  ISETP.GE.AND.EX P0, PT, RZ, UR41, PT, P0 ;  /* 0x00000029ff007c0c */ /* 0x000fca000bf06300 */
[----:B0-----:R-:W4:Y:S08]  /*02c0*/  LDC.64 R6, c[0x0][0x388] ;  /* 0x0000e200ff067b82 */ /* 0x001f300000000a00 */
[----:B------:R-:W1:Y:S01]  /*02d0*/  @!P0 LDC.64 R12, c[0x0][0x388] ;  /* 0x0000e200ff0c8b82 */ /* 0x000e620000000a00 */
[----:B--2---:R-:W-:Y:S02]  /*02e0*/  @!P0 R2UR UR4, R16 ;  /* 0x00000000100482ca */ /* 0x004fe400000e0000 */
[----:B------:R-:W-:-:S02]  /*02f0*/  @!P0 R2UR UR5, R17 ;  /* 0x00000000110582ca */ /* 0x000fc400000e0000 */
[----:B------:R-:W-:Y:S02]  /*0300*/  @!P0 R2UR UR6, R16 ;  /* 0x00000000100682ca */ /* 0x000fe400000e0000 */
[----:B------:R-:W-:Y:S01]  /*0310*/  @!P0 R2UR UR7, R17 ;  /* 0x00000000110782ca */ /* 0x000fe200000e0000 */
[----:B------:R-:W2:Y:S08]  /*0320*/  LDC.64 R2, c[0x0][0x380] ;  /* 0x0000e000ff027b82 */ /* 0x000eb00000000a00 */
[----:B------:R-:W5:Y:S01]  /*0330*/  LDC.64 R4, c[0x0][0x380] ;  /* 0x0000e000ff047b82 */ /* 0x000f620000000a00 */
[----:B-1----:R-:W-:-:S04]  /*0340*/  @!P0 IMAD.WIDE.U32 R12, R19, R14, R12 ;  /* 0x0000000e130c8225 */ /* 0x002fc800078e000c */
[C---:B------:R-:W-:Y:S01]  /*0350*/  @!P0 IMAD R14, R21.reuse, R14, RZ ;  /* 0x0000000e150e8224 */ /* 0x040fe200078e02ff */
[----:B------:R-:W-:Y:S01]  /*0360*/  @!P0 IADD3 R0, P1, PT, R18, R12, RZ ;  /* 0x0000000c12008210 */ /* 0x000fe20007f3e0ff */
[----:B----4-:R-:W-:Y:S02]  /*0370*/  @!P0 IMAD R12, R21, R6, RZ ;  /* 0x00000006150c8224 */ /* 0x010fe400078e02ff */
[C---:B------:R-:W-:Y:S02]  /*0380*/  @!P0 IMAD R15, R19.reuse, R15, R14 ;  /* 0x0000000f130f8224 */ /* 0x040fe400078e020e */
[----:B------:R-:W-:Y:S02]  /*0390*/  @!P0 IMAD R23, R19, R7, R12 ;  /* 0x0000000713178224 */ /* 0x000fe400078e020c */
[----:B------:R-:W-:Y:S01]  /*03a0*/  @!P0 IMAD.MOV.U32 R12, RZ, RZ, R18 ;  /* 0x000000ffff0c8224 */ /* 0x000fe200078e0012 */
[----:B------:R-:W-:Y:S02]  /*03b0*/  @!P0 IADD3.X R15, PT, PT, R15, R13, RZ, P1, !PT ;  /* 0x0000000d0f0f8210 */ /* 0x000fe40000ffe4ff */
[----:B------:R-:W-:-:S02]  /*03c0*/  @!P0 MOV R13, RZ ;  /* 0x000000ff000d8202 */ /* 0x000fc40000000f00 */
[----:B------:R-:W-:Y:S01]  /*03d0*/  @!P0 LEA.HI R0, P1, R15, R0, RZ, 0x1 ;  /* 0x000000000f008211 */ /* 0x000fe200078308ff */
[----:B------:R-:W-:-:S03]  /*03e0*/  @!P0 IMAD.WIDE.U32 R6, R19, R6, R12 ;  /* 0x0000000613068225 */ /* 0x000fc600078e000c */
[----:B------:R-:W-:Y:S01]  /*03f0*/  @!P0 IADD3.X R13, PT, PT, RZ, R15, RZ, P1, !PT ;  /* 0x0000000fff0d8210 */ /* 0x000fe20000ffe4ff */
[----:B------:R-:W-:Y:S01]  /*0400*/  @!P0 IMAD.SHL.U32 R11, R0, 0x2, RZ ;  /* 0x00000002000b8824 */ /* 0x000fe200078e00ff */
[----:B--2---:R-:W-:Y:S01]  /*0410*/  @!P0 LEA R2, P1, R6, R2, 0x1 ;  /* 0x0000000206028211 */ /* 0x004fe200078208ff */
[----:B------:R-:W-:Y:S01]  /*0420*/  @!P0 IMAD.IADD R7, R7, 0x1, R23 ;  /* 0x0000000107078824 */ /* 0x000fe200078e0217 */
[----:B------:R-:W-:Y:S02]  /*0430*/  @!P0 SHF.L.U64.HI R0, R0, 0x1, R13 ;  /* 0x0000000100008819 */ /* 0x000fe4000001020d */
[----:B------:R-:W-:Y:S02]  /*0440*/  @!P0 LOP3.LUT R11, R11, 0xfffffffc, RZ, 0xc0, !PT ;  /* 0xfffffffc0b0b8812 */ /* 0x000fe400078ec0ff */
[----:B------:R-:W-:Y:S02]  /*0450*/  @!P0 LEA.HI.X R3, R6, R3, R7, 0x1, P1 ;  /* 0x0000000306038211 */ /* 0x000fe400008f0c07 */
[----:B-----5:R-:W-:-:S03]  /*0460*/  @!P0 IADD3 R4, P2, PT, R11, R4, RZ ;  /* 0x000000040b048210 */ /* 0x020fc60007f5e0ff */
[----:B------:R-:W2:Y:S01]  /*0470*/  @!P0 LDG.E R2, desc[UR4][R2.64] ;  /* 0x0000000402028981 */ /* 0x000ea2000c1e1900 */
[----:B------:R-:W-:-:S05]  /*0480*/  @!P0 IADD3.X R5, PT, PT, R0, R5, RZ, P2, !PT ;  /* 0x0000000500058210 */ /* 0x000fca00017fe4ff */
[----:B------:R-:W4:Y:S01]  /*0490*/  @!P0 LDG.E R4, desc[UR6][R4.64] ;  /* 0x0000000604048981 */ /* 0x000f22000c1e1900 */
[----:B------:R-:W-:Y:S01]  /*04a0*/  MOV R25, 0xff800000 ;  /* 0xff80000000197802 */ /* 0x000fe20000000f00 */
[----:B------:R-:W-:Y:S01]  /*04b0*/  IMAD.MOV.U32 R23, RZ, RZ, -0x800000 ;  /* 0xff800000ff177424 */ /* 0x000fe200078e00ff */
[----:B------:R-:W-:Y:S01]  /*04c0*/  MOV R20, 0xff800000 ;  /* 0xff80000000147802 */ /* 0x000fe20000000f00 */
[----:B------:R-:W-:Y:S01]  /*04d0*/  IMAD.MOV.U32 R7, RZ, RZ, -0x800000 ;  /* 0xff800000ff077424 */ /* 0x000fe200078e00ff */
[----:B------:R-:W-:Y:S01]  /*04e0*/  UMOV UR4, 0xffffffff ;  /* 0xffffffff00047882 */ /* 0x000fe20000000000 */
[----:B------:R-:W-:Y:S01]  /*04f0*/  IMAD.MOV.U32 R13, RZ, RZ, -0x800000 ;  /* 0xff800000ff0d7424 */ /* 0x000fe200078e00ff */
[C---:B--2---:R-:W-:Y:S01]  /*0500*/  @!P0 PRMT R0, R2.reuse, 0x7632, R0 ;  /* 0x0000763202008816 */ /* 0x044fe20000000000 */
[----:B------:R-:W-:Y:S01]  /*0510*/  @!P0 IMAD.U32 R25, R2, 0x10000, RZ ;  /* 0x0001000002198824 */ /* 0x000fe200078e00ff */
[C---:B----4-:R-:W-:Y:S01]  /*0520*/  @!P0 PRMT R6, R4.reuse, 0x7632, R6 ;  /* 0x0000763204068816 */ /* 0x050fe20000000006 */
[----:B------:R-:W-:Y:S01]  /*0530*/  @!P0 IMAD.U32 R23, R4, 0x10000, RZ ;  /* 0x0001000004178824 */ /* 0x000fe200078e00ff */
[----:B------:R-:W-:-:S02]  /*0540*/  @!P0 SHF.L.U32 R7, R0, 0x10, RZ ;  /* 0x0000001000078819 */ /* 0x000fc400000006ff */
[----:B------:R-:W-:Y:S02]  /*0550*/  @!P0 SHF.L.U32 R20, R6, 0x10, RZ ;  /* 0x0000001006148819 */ /* 0x000fe400000006ff */
[----:B------:R-:W-:Y:S02]  /*0560*/  MOV R2, 0xff800000 ;  /* 0xff80000000027802 */ /* 0x000fe40000000f00 */
[----:B------:R-:W-:Y:S02]  /*0570*/  @!P0 FMNMX3 R13, R25, -INF , R7, !PT ;  /* 0xff800000190d8876 */ /* 0x000fe40007800007 */
[----:B------:R-:W-:Y:S01]  /*0580*/  @!P0 FMNMX3 R2, R23, -INF , R20, !PT ;  /* 0xff80000017028876 */ /* 0x000fe20007800014 */
[----:B------:R-:W-:Y:S06]  /*0590*/  BRA.DIV UR4, `(.L_x_7633) ;  /* 0x0000000a04d07947 */ /* 0x000fec000b800000 */
        /* <DEDUP_REMOVED lines=13> */
[----:B------:R-:W1:Y:S01]  /*0670*/  SHFL.BFLY PT, R5, R22, 0x2, 0x1f ;  /* 0x0c401f0016057f89 */ /* 0x000e6200000e0000 */
[----:B------:R-:W-:-:S03]  /*0680*/  HFMA2 R0, -RZ, RZ, 3.7421875, 0 ;  /* 0x437c0000ff007431 */ /* 0x000fc600000001ff */
[----:B------:R-:W2:Y:S01]  /*0690*/  SHFL.BFLY PT, R14, R13, 0x2, 0x1f ;  /* 0x0c401f000d0e7f89 */ /* 0x000ea200000e0000 */
[----:B-1----:R-:W-:Y:S02]  /*06a0*/  FMNMX R3, R22, R5, !PT ;  /* 0x0000000516037209 */ /* 0x002fe40007800000 */
[----:B--2---:R-:W-:-:S03]  /*06b0*/  FMNMX R6, R13, R14, !PT ;  /* 0x0000000e0d067209 */ /* 0x004fc60007800000 */
[----:B------:R-:W1:Y:S04]  /*06c0*/  SHFL.BFLY PT, R24, R3, 0x1, 0x1f ;  /* 0x0c201f0003187f89 */ /* 0x000e6800000e0000 */
[----:B------:R-:W2:Y:S01]  /*06d0*/  SHFL.BFLY PT, R5, R6, 0x1, 0x1f ;  /* 0x0c201f0006057f89 */ /* 0x000ea200000e0000 */
[----:B-1----:R-:W-:Y:S02]  /*06e0*/  FMNMX R2, R3, R24, !PT ;  /* 0x0000001803027209 */ /* 0x002fe40007800000 */
[----:B--2---:R-:W-:-:S03]  /*06f0*/  FMNMX R5, R6, R5, !PT ;  /* 0x0000000506057209 */ /* 0x004fc60007800000 */
[C---:B------:R-:W-:Y:S01]  /*0700*/  FADD R25, -R2.reuse, R25 ;  /* 0x0000001902197221 */ /* 0x040fe20000000100 */
[----:B------:R-:W-:-:S03]  /*0710*/  FADD R7, -R2, R7 ;  /* 0x0000000702077221 */ /* 0x000fc60000000100 */
[-C--:B------:R-:W-:Y:S01]  /*0720*/  FFMA.SAT R11, R25, R4.reuse, 0.5 ;  /* 0x3f000000190b7423 */ /* 0x080fe20000002004 */
[----:B------:R-:W-:Y:S01]  /*0730*/  FADD R23, -R5, R23 ;  /* 0x0000001705177221 */ /* 0x000fe20000000100 */
[----:B------:R-:W-:Y:S02]  /*0740*/  FFMA.SAT R3, R7, R4, 0.5 ;  /* 0x3f00000007037423 */ /* 0x000fe40000002004 */
[----:B------:R-:W-:Y:S01]  /*0750*/  FFMA.RM R2, R11, R0, 12582913 ;  /* 0x4b4000010b027423 */ /* 0x000fe20000004000 */
[----:B------:R-:W-:Y:S01]  /*0760*/  FFMA.SAT R13, R23, R4, 0.5 ;  /* 0x3f000000170d7423 */ /* 0x000fe20000002004 */
[----:B------:R-:W-:Y:S01]  /*0770*/  FADD R11, -R5, R20 ;  /* 0x00000014050b7221 */ /* 0x000fe20000000100 */
[-C--:B------:R-:W-:Y:S01]  /*0780*/  FFMA.RM R3, R3, R0.reuse, 12582913 ;  /* 0x4b40000103037423 */ /* 0x080fe20000004000 */
[----:B------:R-:W-:Y:S01]  /*0790*/  FADD R12, R2, -12583039 ;  /* 0xcb40007f020c7421 */ /* 0x000fe20000000000 */
[----:B------:R-:W-:Y:S01]  /*07a0*/  FFMA.RM R5, R13, R0, 12582913 ;  /* 0x4b4000010d057423 */ /* 0x000fe20000004000 */
[----:B------:R-:W-:Y:S01]  /*07b0*/  FFMA.SAT R13, R11, R4, 0.5 ;  /* 0x3f0000000b0d7423 */ /* 0x000fe20000002004 */
[----:B------:R-:W-:Y:S01]  /*07c0*/  FADD R14, R3, -12583039 ;  /* 0xcb40007f030e7421 */ /* 0x000fe20000000000 */
[----:B------:R-:W-:-:S02]  /*07d0*/  FFMA R12, R25, 1.4426950216293334961, -R12 ;  /* 0x3fb8aa3b190c7823 */ /* 0x000fc4000000080c */
[----:B------:R-:W-:Y:S01]  /*07e0*/  FFMA.RM R4, R13, R0, 12582913 ;  /* 0x4b4000010d047423 */ /* 0x000fe20000004000 */
[----:B------:R-:W-:Y:S01]  /*07f0*/  FFMA R14, R7, 1.4426950216293334961, -R14 ;  /* 0x3fb8aa3b070e7823 */ /* 0x000fe2000000080e */
[----:B------:R-:W-:Y:S01]  /*0800*/  FFMA R6, R25, 1.925963033500011079e-08, R12 ;  /* 0x32a5706019067823 */ /* 0x000fe2000000000c */
[----:B------:R-:W-:Y:S01]  /*0810*/  FADD R12, R5, -12583039 ;  /* 0xcb40007f050c7421 */ /* 0x000fe20000000000 */
[----:B------:R-:W-:Y:S01]  /*0820*/  FADD R0, R4, -12583039 ;  /* 0xcb40007f04007421 */ /* 0x000fe20000000000 */
[----:B------:R-:W-:Y:S01]  /*0830*/  FFMA R14, R7, 1.925963033500011079e-08, R14 ;  /* 0x32a57060070e7823 */ /* 0x000fe2000000000e */
[----:B------:R-:W-:Y:S02]  /*0840*/  IMAD.SHL.U32 R7, R2, 0x800000, RZ ;  /* 0x0080000002077824 */ /* 0x000fe400078e00ff */
[----:B------:R-:W-:Y:S01]  /*0850*/  FFMA R12, R23, 1.4426950216293334961, -R12 ;  /* 0x3fb8aa3b170c7823 */ /* 0x000fe2000000080c */
[----:B------:R-:W-:Y:S01]  /*0860*/  FFMA R0, R11, 1.4426950216293334961, -R0 ;  /* 0x3fb8aa3b0b007823 */ /* 0x000fe20000000800 */
[----:B------:R-:W1:Y:S01]  /*0870*/  MUFU.EX2 R6, R6 ;  /* 0x0000000600067308 */ /* 0x000e620000000800 */
[----:B------:R-:W-:Y:S01]  /*0880*/  SHF.L.U32 R2, R3, 0x17, RZ ;  /* 0x0000001703027819 */ /* 0x000fe200000006ff */
[----:B------:R-:W-:Y:S01]  /*0890*/  FFMA R12, R23, 1.925963033500011079e-08, R12 ;  /* 0x32a57060170c7823 */ /* 0x000fe2000000000c */
[----:B------:R-:W-:Y:S01]  /*08a0*/  FFMA R11, R11, 1.925963033500011079e-08, R0 ;  /* 0x32a570600b0b7823 */ /* 0x000fe20000000000 */
[----:B------:R-:W-:-:S04]  /*08b0*/  IMAD.SHL.U32 R5, R5, 0x800000, RZ ;  /* 0x0080000005057824 */ /* 0x000fc800078e00ff */
[----:B------:R-:W2:Y:S08]  /*08c0*/  MUFU.EX2 R13, R14 ;  /* 0x0000000e000d7308 */ /* 0x000eb00000000800 */
[----:B------:R-:W4:Y:S01]  /*08d0*/  MUFU.EX2 R12, R12 ;  /* 0x0000000c000c7308 */ /* 0x000f220000000800 */
[----:B-1----:R-:W-:Y:S01]  /*08e0*/  FMUL R0, R7, R6 ;  /* 0x0000000607007220 */ /* 0x002fe20000400000 */
[----:B------:R-:W-:-:S03]  /*08f0*/  SHF.L.U32 R6, R4, 0x17, RZ ;  /* 0x0000001704067819 */ /* 0x000fc600000006ff */
[----:B------:R-:W-:-:S03]  /*0900*/  FADD R3, RZ, R0 ;  /* 0x00000000ff037221 */ /* 0x000fc60000000000 */
[----:B------:R-:W1:Y:S01]  /*0910*/  MUFU.EX2 R11, R11 ;  /* 0x0000000b000b7308 */ /* 0x000e620000000800 */
[----:B--2---:R-:W-:-:S04]  /*0920*/  FMUL R2, R2, R13 ;  /* 0x0000000d02027220 */ /* 0x004fc80000400000 */
[----:B------:R-:W-:Y:S01]  /*0930*/  FADD R22, R3, R2 ;  /* 0x0000000203167221 */ /* 0x000fe20000000000 */
[----:B----4-:R-:W-:-:S04]  /*0940*/  FMUL R4, R5, R12 ;  /* 0x0000000c05047220 */ /* 0x010fc80000400000 */
[----:B------:R-:W2:Y:S01]  /*0950*/  SHFL.BFLY PT, R14, R22, 0x10, 0x1f ;  /* 0x0e001f00160e7f89 */ /* 0x000ea200000e0000 */
[----:B-1----:R-:W-:Y:S01]  /*0960*/  FMUL R3, R6, R11 ;  /* 0x0000000b06037220 */ /* 0x002fe20000400000 */
[----:B------:R-:W-:-:S04]  /*0970*/  FADD R6, RZ, R4 ;  /* 0x00000004ff067221 */ /* 0x000fc80000000000 */
[----:B------:R-:W-:-:S05]  /*0980*/  FADD R6, R6, R3 ;  /* 0x0000000306067221 */ /* 0x000fca0000000000 */
        /* <DEDUP_REMOVED lines=16> */
[----:B------:R1:W4:Y:S01]  /*0a90*/  SHFL.BFLY PT, R14, R6, 0x1, 0x1f ;  /* 0x0c201f00060e7f89 */ /* 0x00032200000e0000 */
[----:B--2---:R-:W-:-:S07]  /*0aa0*/  FADD R7, R5, R20 ;  /* 0x0000001405077221 */ /* 0x004fce0000000000 */
.L_x_7668:
[----:B------:R-:W2:Y:S01]  /*0ab0*/  MUFU.RCP R12, R7 ;  /* 0x00000007000c7308 */ /* 0x000ea20000001000 */
[----:B------:R-:W-:Y:S01]  /*0ac0*/  BSSY.RECONVERGENT B0, `(.L_x_7634) ;  /* 0x000000c000007945 */ /* 0x000fe20003800200 */
[----:B----4-:R-:W-:-:S06]  /*0ad0*/  FADD R14, R6, R14 ;  /* 0x0000000e060e7221 */ /* 0x010fcc0000000000 */
[----:B------:R-:W4:Y:S01]  /*0ae0*/  FCHK P1, R0, R7 ;  /* 0x0000000700007302 */ /* 0x000f220000020000 */
[----:B--2---:R-:W-:-:S04]  /*0af0*/  FFMA R5, -R7, R12, 1 ;  /* 0x3f80000007057423 */ /* 0x004fc8000000010c */
[----:B------:R-:W-:-:S04]  /*0b00*/  FFMA R5, R12, R5, R12 ;  /* 0x000000050c057223 */ /* 0x000fc8000000000c */
[----:B------:R-:W-:-:S04]  /*0b10*/  FFMA R12, R0, R5, RZ ;  /* 0x00000005000c7223 */ /* 0x000fc800000000ff */
[----:B------:R-:W-:-:S04]  /*0b20*/  FFMA R11, -R7, R12, R0 ;  /* 0x0000000c070b7223 */ /* 0x000fc80000000100 */
[----:B------:R-:W-:Y:S01]  /*0b30*/  FFMA R5, R5, R11, R12 ;  /* 0x0000000b05057223 */ /* 0x000fe2000000000c */
[----:B----4-:R-:W-:Y:S06]  /*0b40*/  @!P1 BRA `(.L_x_7635) ;  /* 0x00000000000c9947 */ /* 0x010fec0003800000 */
[----:B-1----:R-:W-:-:S07]  /*0b50*/  MOV R6, 0xb70 ;  /* 0x00000b7000067802 */ /* 0x002fce0000000f00 */
[----:B0--3--:R-:W-:Y:S05]  /*0b60*/  CALL.REL.NOINC `($__internal_141_$__cuda_sm3x_div_rn_noftz_f32_slowpath) ;  /* 0x00000010001c7944 */ /* 0x009fea0003c00000 */
[----:B------:R-:W-:-:S07]  /*0b70*/  IMAD.MOV.U32 R5, RZ, RZ, R0 ;  /* 0x000000ffff057224 */ /* 0x000fce00078e0000 */
.L_x_7635:
[----:B------:R-:W-:Y:S05]  /*0b80*/  BSYNC.RECONVERGENT B0 ;  /* 0x0000000000007941 */ /* 0x000fea0003800200 */
.L_x_7634:
[----:B------:R-:W2:Y:S01]  /*0b90*/  MUFU.RCP R0, R7 ;  /* 0x0000000700007308 */ /* 0x000ea20000001000 */
[----:B------:R-:W-:Y:S07]  /*0ba0*/  BSSY.RECONVERGENT B0, `(.L_x_7636) ;  /* 0x000000b000007945 */ /* 0x000fee0003800200 */
[----:B------:R-:W4:Y:S01]  /*0bb0*/  FCHK P1, R2, R7 ;  /* 0x0000000702007302 */ /* 0x000f220000020000 */
[----:B--2---:R-:W-:-:S04]  /*0bc0*/  FFMA R11, -R7, R0, 1 ;  /* 0x3f800000070b7423 */ /* 0x004fc80000000100 */
[----:B------:R-:W-:-:S04]  /*0bd0*/  FFMA R13, R0, R11, R0 ;  /* 0x0000000b000d7223 */ /* 0x000fc80000000000 */
[----:B------:R-:W-:-:S04]  /*0be0*/  FFMA R0, R2, R13, RZ ;  /* 0x0000000d02007223 */ /* 0x000fc800000000ff */
[----:B------:R-:W-:-:S04]  /*0bf0*/  FFMA R11, -R7, R0, R2 ;  /* 0x00000000070b7223 */ /* 0x000fc80000000102 */
[----:B------:R-:W-:Y:S01]  /*0c00*/  FFMA R0, R13, R11, R0 ;  /* 0x0000000b0d007223 */ /* 0x000fe20000000000 */
[----:B----4-:R-:W-:Y:S06]  /*0c10*/  @!P1 BRA `(.L_x_7637) ;  /* 0x00000000000c9947 */ /* 0x010fec0003800000 */
[----:B------:R-:W-:Y:S02]  /*0c20*/  MOV R0, R2 ;  /* 0x0000000200007202 */ /* 0x000fe40000000f00 */
[----:B-1----:R-:W-:-:S07]  /*0c30*/  MOV R6, 0xc50 ;  /* 0x00000c5000067802 */ /* 0x002fce0000000f00 */
[----:B0--3--:R-:W-:Y:S05]  /*0c40*/  CALL.REL.NOINC `($__internal_141_$__cuda_sm3x_div_rn_noftz_f32_slowpath) ;  /* 0x0000000c00e47944 */ /* 0x009fea0003c00000 */
.L_x_7637:
[----:B------:R-:W-:Y:S05]  /*0c50*/  BSYNC.RECONVERGENT B0 ;  /* 0x0000000000007941 */ /* 0x000fea0003800200 */
.L_x_7636:
[----:B------:R-:W2:Y:S01]  /*0c60*/  MUFU.RCP R7, R14 ;  /* 0x0000000e00077308 */ /* 0x000ea20000001000 */
[----:B------:R-:W-:Y:S01]  /*0c70*/  ISETP.GE.U32.AND P1, PT, R18, UR40, PT ;  /* 0x0000002812007c0c */ /* 0x000fe2000bf26070 */
[----:B------:R-:W-:Y:S03]  /*0c80*/  BSSY.RECONVERGENT B0, `(.L_x_7638) ;  /* 0x0000014000007945 */ /* 0x000fe60003800200 */
[----:B------:R-:W-:-:S03]  /*0c90*/  ISETP.GE.AND.EX P1, PT, RZ, UR41, PT, P1 ;  /* 0x00000029ff007c0c */ /* 0x000fc6000bf26310 */
[----:B------:R4:W0:Y:S01]  /*0ca0*/  FCHK P2, R4, R14 ;  /* 0x0000000e04007302 */ /* 0x0008220000040000 */
[----:B--2---:R-:W-:-:S04]  /*0cb0*/  FFMA R2, -R14, R7, 1 ;  /* 0x3f8000000e027423 */ /* 0x004fc80000000107 */
[----:B------:R-:W-:-:S04]  /*0cc0*/  FFMA R11, R7, R2, R7 ;  /* 0x00000002070b7223 */ /* 0x000fc80000000007 */
[----:B------:R-:W-:-:S04]  /*0cd0*/  FFMA R2, R4, R11, RZ ;  /* 0x0000000b04027223 */ /* 0x000fc800000000ff */
[----:B------:R-:W-:Y:S01]  /*0ce0*/  FFMA R15, -R14, R2, R4 ;  /* 0x000000020e0f7223 */ /* 0x000fe20000000104 */
[----:B0---4-:R-:W-:Y:S06]  /*0cf0*/  @P0 BRA `(.L_x_7639) ;  /* 0x0000000000300947 */ /* 0x011fec0003800000 */
[----:B------:R-:W-:Y:S02]  /*0d00*/  HFMA2 R7, -RZ, RZ, 0, 0 ;  /* 0x00000000ff077431 */ /* 0x000fe400000001ff */
[----:B-1----:R-:W-:Y:S01]  /*0d10*/  IMAD.MOV.U32 R6, RZ, RZ, R18 ;  /* 0x000000ffff067224 */ /* 0x002fe200078e0012 */
[----:B------:R-:W-:Y:S01]  /*0d20*/  R2UR UR4, R16 ;  /* 0x00000000100472ca */ /* 0x000fe200000e0000 */
[----:B------:R-:W-:Y:S01]  /*0d30*/  IMAD R20, R21, UR38, RZ ;  /* 0x0000002615147c24 */ /* 0x000fe2000f8e02ff */
[----:B------:R-:W-:Y:S02]  /*0d40*/  R2UR UR5, R17 ;  /* 0x00000000110572ca */ /* 0x000fe400000e0000 */
[----:B------:R-:W-:Y:S01]  /*0d50*/  F2FP.BF16.F32.PACK_AB R5, R0, R5 ;  /* 0x000000050005723e */ /* 0x000fe200000010ff */
[----:B------:R-:W-:-:S04]  /*0d60*/  IMAD.WIDE.U32 R12, R19, UR38, R6 ;  /* 0x00000026130c7c25 */ /* 0x000fc8000f8e0006 */
[----:B------:R-:W-:Y:S01]  /*0d70*/  IMAD R7, R19, UR39, R20 ;  /* 0x0000002713077c24 */ /* 0x000fe2000f8e0214 */
[----:B------:R-:W-:-:S03]  /*0d80*/  LEA R6, P0, R12, UR36, 0x1 ;  /* 0x000000240c067c11 */ /* 0x000fc6000f8008ff */
[----:B------:R-:W-:-:S05]  /*0d90*/  IMAD.IADD R7, R13, 0x1, R7 ;  /* 0x000000010d077824 */ /* 0x000fca00078e0207 */
[----:B------:R-:W-:-:S05]  /*0da0*/  LEA.HI.X R7, R12, UR37, R7, 0x1, P0 ;  /* 0x000000250c077c11 */ /* 0x000fca00080f0c07 */
[----:B------:R0:W-:Y:S02]  /*0db0*/  STG.E desc[UR4][R6.64], R5 ;  /* 0x0000000506007986 */ /* 0x0001e4000c101904 */
.L_x_7639:
[----:B------:R-:W-:Y:S05]  /*0dc0*/  BSYNC.RECONVERGENT B0 ;  /* 0x0000000000007941 */ /* 0x000fea0003800200 */
.L_x_7638:
[----:B------:R-:W-:Y:S01]  /*0dd0*/  BSSY.RECONVERGENT B0, `(.L_x_7640) ;  /* 0x0000008000007945 */ /* 0x000fe20003800200 */
[----:B------:R-:W-:-:S03]  /*0de0*/  FFMA R2, R11, R15, R2 ;  /* 0x0000000f0b027223 */ /* 0x000fc60000000002 */
[----:B------:R-:W-:Y:S05]  /*0df0*/  @!P2 BRA `(.L_x_7641) ;  /* 0x000000000014a947 */ /* 0x000fea0003800000 */
[----:B------:R-:W-:Y:S01]  /*0e00*/  MOV R0, R4 ;  /* 0x0000000400007202 */ /* 0x000fe20000000f00 */
[----:B0-----:R-:W-:Y:S01]  /*0e10*/  IMAD.MOV.U32 R7, RZ, RZ, R14 ;  /* 0x000000ffff077224 */ /* 0x001fe200078e000e */
[----:B-1----:R-:W-:-:S07]  /*0e20*/  MOV R6, 0xe40 ;  /* 0x00000e4000067802 */ /* 0x002fce0000000f00 */
[----:B---3--:R-:W-:Y:S05]  /*0e30*/  CALL.REL.NOINC `($__internal_141_$__cuda_sm3x_div_rn_noftz_f32_slowpath) ;  /* 0x0000000c00687944 */ /* 0x008fea0003c00000 */
[----:B------:R-:W-:-:S07]  /*0e40*/  MOV R2, R0 ;  /* 0x0000000000027202 */ /* 0x000fce0000000f00 */
.L_x_7641:
[----:B------:R-:W-:Y:S05]  /*0e50*/  BSYNC.RECONVERGENT B0 ;  /* 0x0000000000007941 */ /* 0x000fea0003800200 */
.L_x_7640:
[----:B0-----:R-:W0:Y:S01]  /*0e60*/  MUFU.RCP R5, R14 ;  /* 0x0000000e00057308 */ /* 0x001e220000001000 */
[----:B------:R-:W-:Y:S07]  /*0e70*/  BSSY.RECONVERGENT B0, `(.L_x_7642) ;  /* 0x000000d000007945 */ /* 0x000fee0003800200 */
[----:B------:R-:W2:Y:S01]  /*0e80*/  FCHK P0, R3, R14 ;  /* 0x0000000e03007302 */ /* 0x000ea20000000000 */
[----:B0-----:R-:W-:-:S04]  /*0e90*/  FFMA R0, -R14, R5, 1 ;  /* 0x3f8000000e007423 */ /* 0x001fc80000000105 */
[----:B------:R-:W-:-:S04]  /*0ea0*/  FFMA R7, R5, R0, R5 ;  /* 0x0000000005077223 */ /* 0x000fc80000000005 */
[----:B------:R-:W-:-:S04]  /*0eb0*/  FFMA R0, R3, R7, RZ ;  /* 0x0000000703007223 */ /* 0x000fc800000000ff */
[----:B------:R-:W-:-:S04]  /*0ec0*/  FFMA R5, -R14, R0, R3 ;  /* 0x000000000e057223 */ /* 0x000fc80000000103 */
[----:B------:R-:W-:Y:S01]  /*0ed0*/  FFMA R7, R7, R5, R0 ;  /* 0x0000000507077223 */ /* 0x000fe20000000000 */
[----:B--2---:R-:W-:Y:S06]  /*0ee0*/  @!P0 BRA `(.L_x_7643) ;  /* 0x0000000000148947 */ /* 0x004fec0003800000 */
[----:B------:R-:W-:Y:S01]  /*0ef0*/  IMAD.MOV.U32 R0, RZ, RZ, R3 ;  /* 0x000000ffff007224 */ /* 0x000fe200078e0003 */
[----:B------:R-:W-:Y:S02]  /*0f00*/  MOV R7, R14 ;  /* 0x0000000e00077202 */ /* 0x000fe40000000f00 */
[----:B-1----:R-:W-:-:S07]  /*0f10*/  MOV R6, 0xf30 ;  /* 0x00000f3000067802 */ /* 0x002fce0000000f00 */
[----:B---3--:R-:W-:Y:S05]  /*0f20*/  CALL.REL.NOINC `($__internal_141_$__cuda_sm3x_div_rn_noftz_f32_slowpath) ;  /* 0x0000000c002c7944 */ /* 0x008fea0003c00000 */
[----:B------:R-:W-:-:S07]  /*0f30*/  IMAD.MOV.U32 R7, RZ, RZ, R0 ;  /* 0x000000ffff077224 */ /* 0x000fce00078e0000 */
.L_x_7643:
[----:B------:R-:W-:Y:S05]  /*0f40*/  BSYNC.RECONVERGENT B0 ;  /* 0x0000000000007941 */ /* 0x000fea0003800200 */
.L_x_7642:
[----:B------:R-:W-:Y:S04]  /*0f50*/  BSSY.RECONVERGENT B0, `(.L_x_7644) ;  /* 0x0000012000007945 */ /* 0x000fe80003800200 */
[----:B------:R-:W-:Y:S05]  /*0f60*/  @P1 BRA `(.L_x_7645) ;  /* 0x0000000000401947 */ /* 0x000fea0003800000 */
[----:B------:R-:W-:Y:S01]  /*0f70*/  IMAD R0, R21, UR38, RZ ;  /* 0x0000002615007c24 */ /* 0x000fe2000f8e02ff */
[----:B------:R-:W-:Y:S01]  /*0f80*/  R2UR UR4, R16 ;  /* 0x00000000100472ca */ /* 0x000fe200000e0000 */
[----:B---3--:R-:W-:Y:S01]  /*0f90*/  IMAD.WIDE.U32 R4, R19, UR38, R8 ;  /* 0x0000002613047c25 */ /* 0x008fe2000f8e0008 */
[----:B------:R-:W-:Y:S02]  /*0fa0*/  R2UR UR5, R17 ;  /* 0x00000000110572ca */ /* 0x000fe400000e0000 */
[----:B------:R-:W-:Y:S01]  /*0fb0*/  F2FP.BF16.F32.PACK_AB R7, R7, R2 ;  /* 0x000000020707723e */ /* 0x000fe200000010ff */
[----:B------:R-:W-:Y:S01]  /*0fc0*/  IMAD R3, R19, UR39, R0 ;  /* 0x0000002713037c24 */ /* 0x000fe2000f8e0200 */
[----:B------:R-:W-:-:S04]  /*0fd0*/  IADD3 R0, P0, PT, R18, R4, RZ ;  /* 0x0000000412007210 */ /* 0x000fc80007f1e0ff */
[----:B------:R-:W-:-:S04]  /*0fe0*/  IADD3.X R3, PT, PT, R3, R5, RZ, P0, !PT ;  /* 0x0000000503037210 */ /* 0x000fc800007fe4ff */
        /* <DEDUP_REMOVED lines=8> */
.L_x_7645:
[----:B------:R-:W-:Y:S05]  /*1070*/  BSYNC.RECONVERGENT B0 ;  /* 0x0000000000007941 */ /* 0x000fea0003800200 */
.L_x_7644:
[----:B------:R-:W-:-:S04]  /*1080*/  IADD3 R19, P0, PT, R10, R19, RZ ;  /* 0x000000130a137210 */ /* 0x000fc80007f1e0ff */
[----:B------:R-:W-:Y:S02]  /*1090*/  LEA.HI.X.SX32 R21, R10, R21, 0x1, P0 ;  /* 0x000000150a157211 */ /* 0x000fe400000f0eff */
[----:B------:R-:W-:-:S04]  /*10a0*/  ISETP.GE.U32.AND P0, PT, R19, UR42, PT ;  /* 0x0000002a13007c0c */ /* 0x000fc8000bf06070 */
[----:B------:R-:W-:-:S13]  /*10b0*/  ISETP.GE.AND.EX P0, PT, R21, UR43, PT, P0 ;  /* 0x0000002b15007c0c */ /* 0x000fda000bf06300 */
[----:B------:R-:W-:Y:S05]  /*10c0*/  @!P0 BRA `(.L_x_7646) ;  /* 0xfffffff000708947 */ /* 0x000fea000383ffff */
[----:B------:R-:W-:Y:S05]  /*10d0*/  EXIT ;  /* 0x000000000000794d */ /* 0x000fea0003800000 */
.L_x_7633:
[----:B------:R-:W-:Y:S01]  /*10e0*/  HFMA2 R11, -RZ, RZ, 0, 1.847743988037109375e-06 ;  /* 0x0000001fff0b7431 */ /* 0x000fe200000001ff */
[----:B------:R-:W-:Y:S01]  /*10f0*/  BSSY B0, `(.L_x_7647) ;  /* 0x0000006000007945 */ /* 0x000fe20003800000 */
[----:B------:R-:W-:Y:S02]  /*1100*/  IMAD.MOV.U32 R12, RZ, RZ, 0x10 ;  /* 0x00000010ff0c7424 */ /* 0x000fe400078e00ff */
[----:B------:R-:W-:-:S07]  /*1110*/  IMAD.MOV.U32 R15, RZ, RZ, -0x1 ;  /* 0xffffffffff0f7424 */ /* 0x000fce00078e00ff */
[----:B0--3--:R-:W-:Y:S05]  /*1120*/  WARPSYNC.COLLECTIVE R15, `(.L_x_7648) ;  /* 0x000000000f087348 */ /* 0x009fea0003c00000 */
[----:B------:R1:W2:Y:S02]  /*1130*/  SHFL.BFLY P6, R14, R13, R12, R11 ;  /* 0x0c00000c0d0e7389 */ /* 0x0002a400000c000b */
[----:B0123--:R-:W-:Y:S05]  /*1140*/  ENDCOLLECTIVE ;  /* 0x000000000000791b */ /* 0x00ffea0003800000 */
.L_x_7648:
[----:B------:R-:W-:Y:S05]  /*1150*/  BSYNC B0 ;  /* 0x0000000000007941 */ /* 0x000fea0003800000 */
.L_x_7647:
[----:B------:R-:W-:Y:S01]  /*1160*/  FMNMX R3, R14, R13, !PT ;  /* 0x0000000d0e037209 */ /* 0x000fe20007800000 */
[----:B------:R-:W-:Y:S02]  /*1170*/  HFMA2 R11, -RZ, RZ, 0, 1.847743988037109375e-06 ;  /* 0x0000001fff0b7431 */ /* 0x000fe400000001ff */
[----:B------:R-:W-:Y:S01]  /*1180*/  IMAD.MOV.U32 R12, RZ, RZ, 0x8 ;  /* 0x00000008ff0c7424 */ /* 0x000fe200078e00ff */
[----:B------:R-:W-:Y:S01]  /*1190*/  MOV R13, R3 ;  /* 0x00000003000d7202 */ /* 0x000fe20000000f00 */
[----:B------:R-:W-:-:S07]  /*11a0*/  IMAD.MOV.U32 R15, RZ, RZ, -0x1 ;  /* 0xffffffffff0f7424 */ /* 0x000fce00078e00ff */
[----:B------:R-:W-:Y:S05]  /*11b0*/  WARPSYNC.COLLECTIVE R15, `(.L_x_7649) ;  /* 0x000000000f087348 */ /* 0x000fea0003c00000 */
[----:B------:R0:W1:Y:S02]  /*11c0*/  SHFL.BFLY P6, R14, R13, R12, R11 ;  /* 0x0c00000c0d0e7389 */ /* 0x00006400000c000b */
[----:B01----:R-:W-:Y:S05]  /*11d0*/  ENDCOLLECTIVE ;  /* 0x000000000000791b */ /* 0x003fea0003800000 */
.L_x_7649:
[----:B------:R-:W-:Y:S01]  /*11e0*/  IMAD.MOV.U32 R12, RZ, RZ, 0x4 ;  /* 0x00000004ff0c7424 */ /* 0x000fe200078e00ff */
[----:B------:R-:W-:-:S04]  /*11f0*/  FMNMX R4, R3, R14, !PT ;  /* 0x0000000e03047209 */ /* 0x000fc80007800000 */
[----:B------:R-:W-:-:S07]  /*1200*/  MOV R13, R4 ;  /* 0x00000004000d7202 */ /* 0x000fce0000000f00 */
[----:B------:R-:W-:Y:S05]  /*1210*/  WARPSYNC.COLLECTIVE R15, `(.L_x_7650) ;  /* 0x000000000f087348 */ /* 0x000fea0003c00000 */
[----:B------:R0:W1:Y:S02]  /*1220*/  SHFL.BFLY P6, R14, R13, R12, R11 ;  /* 0x0c00000c0d0e7389 */ /* 0x00006400000c000b */
[----:B01----:R-:W-:Y:S05]  /*1230*/  ENDCOLLECTIVE ;  /* 0x000000000000791b */ /* 0x003fea0003800000 */
.L_x_7650:
[----:B------:R-:W-:Y:S01]  /*1240*/  HFMA2 R12, -RZ, RZ, 0, 1.1920928955078125e-07 ;  /* 0x00000002ff0c7431 */ /* 0x000fe200000001ff */
[----:B------:R-:W-:-:S04]  /*1250*/  MOV R5, R14 ;  /* 0x0000000e00057202 */ /* 0x000fc80000000f00 */
[----:B------:R-:W-:Y:S01]  /*1260*/  FMNMX R22, R4, R5, !PT ;  /* 0x0000000504167209 */ /* 0x000fe20007800000 */
[----:B------:R-:W-:-:S04]  /*1270*/  IMAD.MOV.U32 R4, RZ, RZ, 0x3bbb989d ;  /* 0x3bbb989dff047424 */ /* 0x000fc800078e00ff */
[----:B------:R-:W-:-:S07]  /*1280*/  IMAD.MOV.U32 R13, RZ, RZ, R22 ;  /* 0x000000ffff0d7224 */ /* 0x000fce00078e0016 */
[----:B------:R-:W-:Y:S05]  /*1290*/  WARPSYNC.COLLECTIVE R15, `(.L_x_7651) ;  /* 0x000000000f087348 */ /* 0x000fea0003c00000 */
[----:B------:R0:W1:Y:S02]  /*12a0*/  SHFL.BFLY P6, R14, R13, R12, R11 ;  /* 0x0c00000c0d0e7389 */ /* 0x00006400000c000b */
[----:B01----:R-:W-:Y:S05]  /*12b0*/  ENDCOLLECTIVE ;  /* 0x000000000000791b */ /* 0x003fea0003800000 */
.L_x_7651:
[----:B------:R-:W-:Y:S02]  /*12c0*/  IMAD.MOV.U32 R12, RZ, RZ, 0x1 ;  /* 0x00000001ff0c7424 */ /* 0x000fe400078e00ff */
[----:B------:R-:W-:-:S05]  /*12d0*/  IMAD.MOV.U32 R5, RZ, RZ, R14 ;  /* 0x000000ffff057224 */ /* 0x000fca00078e000e */
[----:B------:R-:W-:-:S04]  /*12e0*/  FMNMX R3, R22, R5, !PT ;  /* 0x0000000516037209 */ /* 0x000fc80007800000 */
[----:B------:R-:W-:-:S07]  /*12f0*/  MOV R13, R3 ;  /* 0x00000003000d7202 */ /* 0x000fce0000000f00 */
[----:B------:R-:W-:Y:S05]  /*1300*/  WARPSYNC.COLLECTIVE R15, `(.L_x_7652) ;  /* 0x000000000f087348 */ /* 0x000fea0003c00000 */
[----:B------:R0:W1:Y:S02]  /*1310*/  SHFL.BFLY P6, R14, R13, R12, R11 ;  /* 0x0c00000c0d0e7389 */ /* 0x00006400000c000b */
[----:B01----:R-:W-:Y:S05]  /*1320*/  ENDCOLLECTIVE ;  /* 0x000000000000791b */ /* 0x003fea0003800000 */
.L_x_7652:
[----:B------:R-:W-:Y:S02]  /*1330*/  HFMA2 R12, -RZ, RZ, 0, 9.5367431640625e-07 ;  /* 0x00000010ff0c7431 */ /* 0x000fe400000001ff */
[----:B------:R-:W-:Y:S01]  /*1340*/  IMAD.MOV.U32 R13, RZ, RZ, R2 ;  /* 0x000000ffff0d7224 */ /* 0x000fe200078e0002 */
[----:B------:R-:W-:-:S07]  /*1350*/  MOV R24, R14 ;  /* 0x0000000e00187202 */ /* 0x000fce0000000f00 */
[----:B------:R-:W-:Y:S05]  /*1360*/  WARPSYNC.COLLECTIVE R15, `(.L_x_7653) ;  /* 0x000000000f087348 */ /* 0x000fea0003c00000 */
[----:B------:R0:W1:Y:S02]  /*1370*/  SHFL.BFLY P6, R14, R13, R12, R11 ;  /* 0x0c00000c0d0e7389 */ /* 0x00006400000c000b */
[----:B01----:R-:W-:Y:S05]  /*1380*/  ENDCOLLECTIVE ;  /* 0x000000000000791b */ /* 0x003fea0003800000 */
.L_x_7653:
[----:B------:R-:W-:Y:S02]  /*1390*/  IMAD.MOV.U32 R12, RZ, RZ, 0x8 ;  /* 0x00000008ff0c7424 */ /* 0x000fe400078e00ff */
[----:B------:R-:W-:-:S05]  /*13a0*/  IMAD.MOV.U32 R5, RZ, RZ, R14 ;  /* 0x000000ffff057224 */ /* 0x000fca00078e000e */
[----:B------:R-:W-:Y:S02]  /*13b0*/  FMNMX R6, R5, R2, !PT ;  /* 0x0000000205067209 */ /* 0x000fe40007800000 */
[----:B------:R-:W-:Y:S01]  /*13c0*/  FMNMX R2, R3, R24, !PT ;  /* 0x0000001803027209 */ /* 0x000fe20007800000 */
[----:B------:R-:W-:Y:S01]  /*13d0*/  IMAD.MOV.U32 R3, RZ, RZ, 0x437c0000 ;  /* 0x437c0000ff037424 */ /* 0x000fe200078e00ff */
[----:B------:R-:W-:-:S03]  /*13e0*/  MOV R13, R6 ;  /* 0x00000006000d7202 */ /* 0x000fc60000000f00 */
[C---:B------:R-:W-:Y:S01]  /*13f0*/  FADD R7, -R2.reuse, R7 ;  /* 0x0000000702077221 */ /* 0x040fe20000000100 */
[----:B------:R-:W-:-:S07]  /*1400*/  FADD R25, -R2, R25 ;  /* 0x0000001902197221 */ /* 0x000fce0000000100 */
[----:B------:R-:W-:Y:S05]  /*1410*/  WARPSYNC.COLLECTIVE R15, `(.L_x_7654) ;  /* 0x000000000f087348 */ /* 0x000fea0003c00000 */
[----:B------:R0:W1:Y:S02]  /*1420*/  SHFL.BFLY P6, R14, R13, R12, R11 ;  /* 0x0c00000c0d0e7389 */ /* 0x00006400000c000b */
[----:B01----:R-:W-:Y:S05]  /*1430*/  ENDCOLLECTIVE ;  /* 0x000000000000791b */ /* 0x003fea0003800000 */
.L_x_7654:
[----:B------:R-:W-:-:S04]  /*1440*/  FFMA.SAT R22, R7, R4, 0.5 ;  /* 0x3f00000007167423 */ /* 0x000fc80000002004 */
[----:B------:R-:W-:Y:S01]  /*1450*/  FFMA.RM R5, R22, R3, 12582913 ;  /* 0x4b40000116057423 */ /* 0x000fe20000004003 */
[----:B------:R-:W-:Y:S01]  /*1460*/  HFMA2 R12, -RZ, RZ, 0, 2.384185791015625e-07 ;  /* 0x00000004ff0c7431 */ /* 0x000fe200000001ff */
[----:B------:R-:W-:-:S04]  /*1470*/  MOV R27, R14 ;  /* 0x0000000e001b7202 */ /* 0x000fc80000000f00 */
[----:B------:R-:W-:Y:S01]  /*1480*/  FMNMX R0, R6, R27, !PT ;  /* 0x0000001b06007209 */ /* 0x000fe20007800000 */
[----:B------:R-:W-:-:S03]  /*1490*/  FFMA.SAT R6, R25, R4, 0.5 ;  /* 0x3f00000019067423 */ /* 0x000fc60000002004 */
[----:B------:R-:W-:Y:S01]  /*14a0*/  MOV R13, R0 ;  /* 0x00000000000d7202 */ /* 0x000fe20000000f00 */
[----:B------:R-:W-:-:S07]  /*14b0*/  FFMA.RM R2, R6, R3, 12582913 ;  /* 0x4b40000106027423 */ /* 0x000fce0000004003 */
[----:B------:R-:W-:Y:S05]  /*14c0*/  WARPSYNC.COLLECTIVE R15, `(.L_x_7655) ;  /* 0x000000000f087348 */ /* 0x000fea0003c00000 */
[----:B------:R0:W1:Y:S02]  /*14d0*/  SHFL.BFLY P6, R14, R13, R12, R11 ;  /* 0x0c00000c0d0e7389 */ /* 0x00006400000c000b */
[----:B01----:R-:W-:Y:S05]  /*14e0*/  ENDCOLLECTIVE ;  /* 0x000000000000791b */ /* 0x003fea0003800000 */
.L_x_7655:
[----:B------:R-:W-:-:S04]  /*14f0*/  FADD R6, R2, -12583039 ;  /* 0xcb40007f02067421 */ /* 0x000fc80000000000 */
[----:B------:R-:W-:-:S04]  /*1500*/  FFMA R6, R25, 1.4426950216293334961, -R6 ;  /* 0x3fb8aa3b19067823 */ /* 0x000fc80000000806 */
[----:B------:R-:W-:-:S04]  /*1510*/  FFMA R6, R25, 1.925963033500011079e-08, R6 ;  /* 0x32a5706019067823 */ /* 0x000fc80000000006 */
[----:B------:R0:W1:Y:S01]  /*1520*/  MUFU.EX2 R25, R6 ;  /* 0x0000000600197308 */ /* 0x0000620000000800 */
[----:B------:R-:W-:-:S04]  /*1530*/  FADD R12, R5, -12583039 ;  /* 0xcb40007f050c7421 */ /* 0x000fc80000000000 */
[----:B------:R-:W-:-:S04]  /*1540*/  FFMA R12, R7, 1.4426950216293334961, -R12 ;  /* 0x3fb8aa3b070c7823 */ /* 0x000fc8000000080c */
[----:B------:R-:W-:Y:S01]  /*1550*/  FFMA R7, R7, 1.925963033500011079e-08, R12 ;  /* 0x32a5706007077823 */ /* 0x000fe2000000000c */
[----:B------:R-:W-:Y:S02]  /*1560*/  MOV R12, 0x2 ;  /* 0x00000002000c7802 */ /* 0x000fe40000000f00 */
[----:B------:R-:W-:Y:S02]  /*1570*/  FMNMX R13, R0, R14, !PT ;  /* 0x0000000e000d7209 */ /* 0x000fe40007800000 */
[----:B------:R-:W-:Y:S01]  /*1580*/  SHF.L.U32 R0, R2, 0x17, RZ ;  /* 0x0000001702007819 */ /* 0x000fe200000006ff */
[----:B------:R-:W2:Y:S01]  /*1590*/  MUFU.EX2 R7, R7 ;  /* 0x0000000700077308 */ /* 0x000ea20000000800 */
[----:B0-----:R-:W-:-:S07]  /*15a0*/  IMAD.SHL.U32 R2, R5, 0x800000, RZ ;  /* 0x0080000005027824 */ /* 0x001fce00078e00ff */
[----:B-12---:R-:W-:Y:S05]  /*15b0*/  WARPSYNC.COLLECTIVE R15, `(.L_x_7656) ;  /* 0x000000000f087348 */ /* 0x006fea0003c00000 */
[----:B------:R0:W3:Y:S02]  /*15c0*/  SHFL.BFLY P6, R14, R13, R12, R11 ;  /* 0x0c00000c0d0e7389 */ /* 0x0000e400000c000b */
[----:B0123--:R-:W-:Y:S05]  /*15d0*/  ENDCOLLECTIVE ;  /* 0x000000000000791b */ /* 0x00ffea0003800000 */
.L_x_7656:
[----:B------:R-:W-:-:S04]  /*15e0*/  FMUL R0, R0, R25 ;  /* 0x0000001900007220 */ /* 0x000fc80000400000 */
[----:B------:R-:W-:Y:S01]  /*15f0*/  FADD R5, RZ, R0 ;  /* 0x00000000ff057221 */ /* 0x000fe20000000000 */
[----:B------:R-:W-:Y:S02]  /*1600*/  HFMA2 R12, -RZ, RZ, 0, 5.9604644775390625e-08 ;  /* 0x00000001ff0c7431 */ /* 0x000fe400000001ff */
[----:B------:R-:W-:-:S04]  /*1610*/  FMUL R2, R2, R7 ;  /* 0x0000000702027220 */ /* 0x000fc80000400000 */
[----:B------:R-:W-:Y:S01]  /*1620*/  FADD R22, R5, R2 ;  /* 0x0000000205167221 */ /* 0x000fe20000000000 */
[----:B------:R-:W-:-:S04]  /*1630*/  FMNMX R6, R13, R14, !PT ;  /* 0x0000000e0d067209 */ /* 0x000fc80007800000 */
[----:B------:R-:W-:-:S07]  /*1640*/  MOV R13, R6 ;  /* 0x00000006000d7202 */ /* 0x000fce0000000f00 */
[----:B------:R-:W-:Y:S05]  /*1650*/  WARPSYNC.COLLECTIVE R15, `(.L_x_7657) ;  /* 0x000000000f087348 */ /* 0x000fea0003c00000 */
[----:B------:R0:W1:Y:S02]  /*1660*/  SHFL.BFLY P6, R14, R13, R12, R11 ;  /* 0x0c00000c0d0e7389 */ /* 0x00006400000c000b */
[----:B01----:R-:W-:Y:S05]  /*1670*/  ENDCOLLECTIVE ;  /* 0x000000000000791b */ /* 0x003fea0003800000 */
.L_x_7657:
[----:B------:R-:W-:Y:S01]  /*1680*/  HFMA2 R12, -RZ, RZ, 0, 9.5367431640625e-07 ;  /* 0x00000010ff0c7431 */ /* 0x000fe200000001ff */
[----:B------:R-:W-:Y:S01]  /*1690*/  MOV R13, R22 ;  /* 0x00000016000d7202 */ /* 0x000fe20000000f00 */
[----:B------:R-:W-:-:S07]  /*16a0*/  IMAD.MOV.U32 R5, RZ, RZ, R14 ;  /* 0x000000ffff057224 */ /* 0x000fce00078e000e */
[----:B------:R-:W-:Y:S05]  /*16b0*/  WARPSYNC.COLLECTIVE R15, `(.L_x_7658) ;  /* 0x000000000f087348 */ /* 0x000fea0003c00000 */
[----:B------:R0:W1:Y:S02]  /*16c0*/  SHFL.BFLY P6, R14, R13, R12, R11 ;  /* 0x0c00000c0d0e7389 */ /* 0x00006400000c000b */
[----:B01----:R-:W-:Y:S05]  /*16d0*/  ENDCOLLECTIVE ;  /* 0x000000000000791b */ /* 0x003fea0003800000 */
.L_x_7658:
[----:B------:R-:W-:-:S05]  /*16e0*/  FMNMX R5, R6, R5, !PT ;  /* 0x0000000506057209 */ /* 0x000fca0007800000 */
[C---:B------:R-:W-:Y:S01]  /*16f0*/  FADD R23, -R5.reuse, R23 ;  /* 0x0000001705177221 */ /* 0x040fe20000000100 */
[----:B------:R-:W-:-:S03]  /*1700*/  FADD R5, -R5, R20 ;  /* 0x0000001405057221 */ /* 0x000fc60000000100 */
[-C--:B------:R-:W-:Y:S01]  /*1710*/  FFMA.SAT R6, R23, R4.reuse, 0.5 ;  /* 0x3f00000017067423 */ /* 0x080fe20000002004 */
[----:B------:R-:W-:Y:S01]  /*1720*/  FFMA.SAT R20, R5, R4, 0.5 ;  /* 0x3f00000005147423 */ /* 0x000fe20000002004 */
[----:B------:R-:W-:Y:S02]  /*1730*/  MOV R12, 0x8 ;  /* 0x00000008000c7802 */ /* 0x000fe40000000f00 */
[-C--:B------:R-:W-:Y:S01]  /*1740*/  FFMA.RM R4, R6, R3.reuse, 12582913 ;  /* 0x4b40000106047423 */ /* 0x080fe20000004003 */
[----:B------:R-:W-:-:S03]  /*1750*/  FFMA.RM R3, R20, R3, 12582913 ;  /* 0x4b40000114037423 */ /* 0x000fc60000004003 */
[C---:B------:R-:W-:Y:S01]  /*1760*/  FADD R6, R4.reuse, -12583039 ;  /* 0xcb40007f04067421 */ /* 0x040fe20000000000 */
[C---:B------:R-:W-:Y:S01]  /*1770*/  FADD R20, R3.reuse, -12583039 ;  /* 0xcb40007f03147421 */ /* 0x040fe20000000000 */
[----:B------:R-:W-:Y:S01]  /*1780*/  SHF.L.U32 R4, R4, 0x17, RZ ;  /* 0x0000001704047819 */ /* 0x000fe200000006ff */
[----:B------:R-:W-:Y:S02]  /*1790*/  IMAD.SHL.U32 R3, R3, 0x800000, RZ ;  /* 0x0080000003037824 */ /* 0x000fe400078e00ff */
[----:B------:R-:W-:Y:S01]  /*17a0*/  FADD R24, R22, R14 ;  /* 0x0000000e16187221 */ /* 0x000fe20000000000 */
[----:B------:R-:W-:Y:S01]  /*17b0*/  FFMA R6, R23, 1.4426950216293334961, -R6 ;  /* 0x3fb8aa3b17067823 */ /* 0x000fe20000000806 */
[----:B------:R-:W-:Y:S02]  /*17c0*/  FFMA R20, R5, 1.4426950216293334961, -R20 ;  /* 0x3fb8aa3b05147823 */ /* 0x000fe40000000814 */
[----:B------:R-:W-:Y:S02]  /*17d0*/  IMAD.MOV.U32 R13, RZ, RZ, R24 ;  /* 0x000000ffff0d7224 */ /* 0x000fe400078e0018 */
[----:B------:R-:W-:-:S07]  /*17e0*/  FFMA R6, R23, 1.925963033500011079e-08, R6 ;  /* 0x32a5706017067823 */ /* 0x000fce0000000006 */
[----:B------:R-:W-:Y:S05]  /*17f0*/  WARPSYNC.COLLECTIVE R15, `(.L_x_7659) ;  /* 0x000000000f087348 */ /* 0x000fea0003c00000 */
[----:B------:R0:W1:Y:S02]  /*1800*/  SHFL.BFLY P6, R14, R13, R12, R11 ;  /* 0x0c00000c0d0e7389 */ /* 0x00006400000c000b */
[----:B01----:R-:W-:Y:S05]  /*1810*/  ENDCOLLECTIVE ;  /* 0x000000000000791b */ /* 0x003fea0003800000 */
.L_x_7659:
        /* <DEDUP_REMOVED lines=9> */
.L_x_7660:
[----:B------:R-:W-:Y:S02]  /*18b0*/  HFMA2 R12, -RZ, RZ, 0, 1.1920928955078125e-07 ;  /* 0x00000002ff0c7431 */ /* 0x000fe400000001ff */
[----:B------:R-:W-:Y:S01]  /*18c0*/  FADD R13, R7, R14 ;  /* 0x0000000e070d7221 */ /* 0x000fe20000000000 */
[----:B------:R-:W-:-:S07]  /*18d0*/  FFMA R7, R5, 1.925963033500011079e-08, R20 ;  /* 0x32a5706005077823 */ /* 0x000fce0000000014 */
[----:B------:R-:W-:Y:S05]  /*18e0*/  WARPSYNC.COLLECTIVE R15, `(.L_x_7661) ;  /* 0x000000000f087348 */ /* 0x000fea0003c00000 */
[----:B------:R0:W1:Y:S02]  /*18f0*/  SHFL.BFLY P6, R14, R13, R12, R11 ;  /* 0x0c00000c0d0e7389 */ /* 0x00006400000c000b */
[----:B01----:R-:W-:Y:S05]  /*1900*/  ENDCOLLECTIVE ;  /* 0x000000000000791b */ /* 0x003fea0003800000 */
.L_x_7661:
[----:B------:R-:W0:Y:S01]  /*1910*/  MUFU.EX2 R20, R7 ;  /* 0x0000000700147308 */ /* 0x000e220000000800 */
[----:B------:R-:W-:Y:S02]  /*1920*/  HFMA2 R12, -RZ, RZ, 0, 5.9604644775390625e-08 ;  /* 0x00000001ff0c7431 */ /* 0x000fe400000001ff */
[----:B0-----:R-:W-:-:S04]  /*1930*/  FMUL R3, R3, R20 ;  /* 0x0000001403037220 */ /* 0x001fc80000400000 */
[----:B------:R-:W-:Y:S01]  /*1940*/  FADD R6, R6, R3 ;  /* 0x0000000306067221 */ /* 0x000fe20000000000 */
[----:B------:R-:W-:-:S05]  /*1950*/  FADD R5, R13, R14 ;  /* 0x0000000e0d057221 */ /* 0x000fca0000000000 */
[----:B------:R-:W-:-:S07]  /*1960*/  MOV R13, R5 ;  /* 0x00000005000d7202 */ /* 0x000fce0000000f00 */
[----:B------:R-:W-:Y:S05]  /*1970*/  WARPSYNC.COLLECTIVE R15, `(.L_x_7662) ;  /* 0x000000000f087348 */ /* 0x000fea0003c00000 */
[----:B------:R0:W1:Y:S02]  /*1980*/  SHFL.BFLY P6, R14, R13, R12, R11 ;  /* 0x0c00000c0d0e7389 */ /* 0x00006400000c000b */
[----:B01----:R-:W-:Y:S05]  /*1990*/  ENDCOLLECTIVE ;  /* 0x000000000000791b */ /* 0x003fea0003800000 */
.L_x_7662:
[----:B------:R-:W-:Y:S01]  /*19a0*/  HFMA2 R12, -RZ, RZ, 0, 9.5367431640625e-07 ;  /* 0x00000010ff0c7431 */ /* 0x000fe200000001ff */
[----:B------:R-:W-:Y:S01]  /*19b0*/  MOV R13, R6 ;  /* 0x00000006000d7202 */ /* 0x000fe20000000f00 */
[----:B------:R-:W-:-:S07]  /*19c0*/  IMAD.MOV.U32 R20, RZ, RZ, R14 ;  /* 0x000000ffff147224 */ /* 0x000fce00078e000e */
[----:B------:R-:W-:Y:S05]  /*19d0*/  WARPSYNC.COLLECTIVE R15, `(.L_x_7663) ;  /* 0x000000000f087348 */ /* 0x000fea0003c00000 */
[----:B------:R0:W1:Y:S02]  /*19e0*/  SHFL.BFLY P6, R14, R13, R12, R11 ;  /* 0x0c00000c0d0e7389 */ /* 0x00006400000c000b */
[----:B01----:R-:W-:Y:S05]  /*19f0*/  ENDCOLLECTIVE ;  /* 0x000000000000791b */ /* 0x003fea0003800000 */
.L_x_7663:
[----:B------:R-:W-:Y:S02]  /*1a00*/  HFMA2 R12, -RZ, RZ, 0, 4.76837158203125e-07 ;  /* 0x00000008ff0c7431 */ /* 0x000fe400000001ff */
[----:B------:R-:W-:-:S04]  /*1a10*/  IMAD.MOV.U32 R7, RZ, RZ, R14 ;  /* 0x000000ffff077224 */ /* 0x000fc800078e000e */
[----:B------:R-:W-:Y:S01]  /*1a20*/  FADD R23, R6, R7 ;  /* 0x0000000706177221 */ /* 0x000fe20000000000 */
[----:B------:R-:W-:-:S04]  /*1a30*/  FADD R7, R5, R20 ;  /* 0x0000001405077221 */ /* 0x000fc80000000000 */
[----:B------:R-:W-:-:S07]  /*1a40*/  MOV R13, R23 ;  /* 0x00000017000d7202 */ /* 0x000fce0000000f00 */
[----:B------:R-:W-:Y:S05]  /*1a50*/  WARPSYNC.COLLECTIVE R15, `(.L_x_7664) ;  /* 0x000000000f087348 */ /* 0x000fea0003c00000 */
[----:B------:R0:W1:Y:S02]  /*1a60*/  SHFL.BFLY P6, R14, R13, R12, R11 ;  /* 0x0c00000c0d0e7389 */ /* 0x00006400000c000b */
[----:B01----:R-:W-:Y:S05]  /*1a70*/  ENDCOLLECTIVE ;  /* 0x000000000000791b */ /* 0x003fea0003800000 */
.L_x_7664:
[----:B------:R-:W-:Y:S02]  /*1a80*/  HFMA2 R12, -RZ, RZ, 0, 2.384185791015625e-07 ;  /* 0x00000004ff0c7431 */ /* 0x000fe400000001ff */
[----:B------:R-:W-:-:S04]  /*1a90*/  IMAD.MOV.U32 R26, RZ, RZ, R14 ;  /* 0x000000ffff1a7224 */ /* 0x000fc800078e000e */
[----:B------:R-:W-:-:S05]  /*1aa0*/  FADD R26, R23, R26 ;  /* 0x0000001a171a7221 */ /* 0x000fca0000000000 */
[----:B------:R-:W-:-:S07]  /*1ab0*/  MOV R13, R26 ;  /* 0x0000001a000d7202 */ /* 0x000fce0000000f00 */
[----:B------:R-:W-:Y:S05]  /*1ac0*/  WARPSYNC.COLLECTIVE R15, `(.L_x_7665) ;  /* 0x000000000f087348 */ /* 0x000fea0003c00000 */
[----:B------:R0:W1:Y:S02]  /*1ad0*/  SHFL.BFLY P6, R14, R13, R12, R11 ;  /* 0x0c00000c0d0e7389 */ /* 0x00006400000c000b */
[----:B01----:R-:W-:Y:S05]  /*1ae0*/  ENDCOLLECTIVE ;  /* 0x000000000000791b */ /* 0x003fea0003800000 */
.L_x_7665:
[----:B------:R-:W-:Y:S02]  /*1af0*/  HFMA2 R12, -RZ, RZ, 0, 1.1920928955078125e-07 ;  /* 0x00000002ff0c7431 */ /* 0x000fe400000001ff */
[----:B------:R-:W-:-:S04]  /*1b00*/  IMAD.MOV.U32 R25, RZ, RZ, R14 ;  /* 0x000000ffff197224 */ /* 0x000fc800078e000e */
[----:B------:R-:W-:-:S05]  /*1b10*/  FADD R25, R26, R25 ;  /* 0x000000191a197221 */ /* 0x000fca0000000000 */
[----:B------:R-:W-:-:S07]  /*1b20*/  MOV R13, R25 ;  /* 0x00000019000d7202 */ /* 0x000fce0000000f00 */
[----:B------:R-:W-:Y:S05]  /*1b30*/  WARPSYNC.COLLECTIVE R15, `(.L_x_7666) ;  /* 0x000000000f087348 */ /* 0x000fea0003c00000 */
[----:B------:R0:W1:Y:S02]  /*1b40*/  SHFL.BFLY P6, R14, R13, R12, R11 ;  /* 0x0c00000c0d0e7389 */ /* 0x00006400000c000b */
[----:B01----:R-:W-:Y:S05]  /*1b50*/  ENDCOLLECTIVE ;  /* 0x000000000000791b */ /* 0x003fea0003800000 */
.L_x_7666:
[----:B------:R-:W-:Y:S02]  /*1b60*/  HFMA2 R12, -RZ, RZ, 0, 5.9604644775390625e-08 ;  /* 0x00000001ff0c7431 */ /* 0x000fe400000001ff */
[----:B------:R-:W-:-:S04]  /*1b70*/  IMAD.MOV.U32 R6, RZ, RZ, R14 ;  /* 0x000000ffff067224 */ /* 0x000fc800078e000e */
[----:B------:R-:W-:-:S05]  /*1b80*/  FADD R6, R25, R6 ;  /* 0x0000000619067221 */ /* 0x000fca0000000000 */
[----:B------:R-:W-:-:S07]  /*1b90*/  MOV R13, R6 ;  /* 0x00000006000d7202 */ /* 0x000fce0000000f00 */
[----:B------:R-:W-:Y:S05]  /*1ba0*/  WARPSYNC.COLLECTIVE R15, `(.L_x_7667) ;  /* 0x000000000f087348 */ /* 0x000fea0003c00000 */
[----:B------:R0:W1:Y:S02]  /*1bb0*/  SHFL.BFLY P6, R14, R13, R12, R11 ;  /* 0x0c00000c0d0e7389 */ /* 0x00006400000c000b */
[----:B01----:R-:W-:Y:S05]  /*1bc0*/  ENDCOLLECTIVE ;  /* 0x000000000000791b */ /* 0x003fea0003800000 */
.L_x_7667:
[----:B------:R-:W-:Y:S05]  /*1bd0*/  BRA `(.L_x_7668) ;  /* 0xffffffec00b47947 */ /* 0x000fea000383ffff */
        .weak           $__internal_141_$__cuda_sm3x_div_rn_noftz_f32_slowpath
        .type           $__internal_141_$__cuda_sm3x_div_rn_noftz_f32_slowpath,@function
        .size           $__internal_141_$__cuda_sm3x_div_rn_noftz_f32_slowpath,(.L_x_25593 - $__internal_141_$__cuda_sm3x_div_rn_noftz_f32_slowpath)
$__internal_141_$__cuda_sm3x_div_rn_noftz_f32_slowpath:
        /* <DEDUP_REMOVED lines=35> */
.L_x_7670:
[----:B------:R-:W-:Y:S01]  /*1e10*/  LEA R20, R11, 0xc0800000, 0x17 ;  /* 0xc08000000b147811 */ /* 0x000fe200078eb8ff */
[----:B------:R-:W-:Y:S03]  /*1e20*/  BSSY.RECONVERGENT B2, `(.L_x_7675) ;  /* 0x0000036000027945 */ /* 0x000fe60003800200 */
[----:B------:R-:W-:Y:S02]  /*1e30*/  IADD3 R23, PT, PT, -R20, R13, RZ ;  /* 0x0000000d14177210 */ /* 0x000fe40007ffe1ff */
[----:B------:R-:W-:Y:S02]  /*1e40*/  IADD3 R20, PT, PT, R22, -0x7f, RZ ;  /* 0xffffff8116147810 */ /* 0x000fe40007ffe0ff */
[----:B------:R0:W1:Y:S01]  /*1e50*/  MUFU.RCP R13, R23 ;  /* 0x00000017000d7308 */ /* 0x0000620000001000 */
[----:B------:R-:W-:Y:S02]  /*1e60*/  FADD.FTZ R15, -R23, -RZ ;  /* 0x800000ff170f7221 */ /* 0x000fe40000010100 */
        /* <DEDUP_REMOVED lines=45> */
.L_x_7677:
[----:B------:R-:W-:-:S04]  /*2140*/  LOP3.LUT R0, R0, 0x80000000, RZ, 0xc0, !PT ;  /* 0x8000000000007812 */ /* 0x000fc800078ec0ff */
[----:B------:R-:W-:Y:S01]  /*2150*/  LOP3.LUT R0, R0, 0x7f800000, RZ, 0xfc, !PT ;  /* 0x7f80000000007812 */ /* 0x000fe200078efcff */
[----:B------:R-:W-:Y:S06]  /*2160*/  BRA `(.L_x_7678) ;  /* 0x0000000000047947 */ /* 0x000fec0003800000 */
.L_x_7676:
[----:B------:R-:W-:-:S07]  /*2170*/  IMAD R0, R23, 0x800000, R0 ;  /* 0x0080000017007824 */ /* 0x000fce00078e0200 */
.L_x_7678:
[----:B------:R-:W-:Y:S05]  /*2180*/  BSYNC.RECONVERGENT B2 ;  /* 0x0000000000027941 */ /* 0x000fea0003800200 */
.L_x_7675:
[----:B------:R-:W-:Y:S05]  /*2190*/  BRA `(.L_x_7679) ;  /* 0x0000000000207947 */ /* 0x000fea0003800000 */
.L_x_7674:
[----:B------:R-:W-:-:S04]  /*21a0*/  LOP3.LUT R0, R13, 0x80000000, R0, 0x48, !PT ;  /* 0x800000000d007812 */ /* 0x000fc800078e4800 */
[----:B------:R-:W-:Y:S01]  /*21b0*/  LOP3.LUT R0, R0, 0x7f800000, RZ, 0xfc, !PT ;  /* 0x7f80000000007812 */ /* 0x000fe200078efcff */
[----:B------:R-:W-:Y:S06]  /*21c0*/  BRA `(.L_x_7679) ;  /* 0x0000000000147947 */ /* 0x000fec0003800000 */
.L_x_7673:
[----:B------:R-:W-:Y:S01]  /*21d0*/  LOP3.LUT R0, R13, 0x80000000, R0, 0x48, !PT ;  /* 0x800000000d007812 */ /* 0x000fe200078e4800 */
[----:B------:R-:W-:Y:S06]  /*21e0*/  BRA `(.L_x_7679) ;  /* 0x00000000000c7947 */ /* 0x000fec0003800000 */
.L_x_7672:
[----:B------:R-:W0:Y:S01]  /*21f0*/  MUFU.RSQ R0, -QNAN ;  /* 0xffc0000000007908 */ /* 0x000e220000001400 */
[----:B------:R-:W-:Y:S05]  /*2200*/  BRA `(.L_x_7679) ;  /* 0x0000000000047947 */ /* 0x000fea0003800000 */
.L_x_7671:
[----:B------:R-:W-:-:S07]  /*2210*/  FADD.FTZ R0, R0, R7 ;  /* 0x0000000700007221 */ /* 0x000fce0000010000 */
.L_x_7679:
[----:B------:R-:W-:Y:S05]  /*2220*/  BSYNC.RECONVERGENT B1 ;  /* 0x0000000000017941 */ /* 0x000fea0003800200 */
.L_x_7669:
[----:B------:R-:W-:Y:S01]  /*2230*/  HFMA2 R13, -RZ, RZ, 0, 0 ;  /* 0x00000000ff0d7431 */ /* 0x000fe200000001ff */
[----:B------:R-:W-:-:S04]  /*2240*/  MOV R12, R6 ;  /* 0x00000006000c7202 */ /* 0x000fc80000000f00 */
[----:B0-----:R-:W-:Y:S05]  /*2250*/  RET.REL.NODEC R12 `(_Z15SoftmaxWarpImplI10DirectLoadI13__nv_bfloat16fE11DirectStoreIfS1_EfLi2ELi2ELi32ELi2ELb1EL9Algorithm0EEvT_T0_ll) ;  /* 0xffffffdc0c687950 */ /* 0x001fea0003c3ffff */
.L_x_7680:
        /* <DEDUP_REMOVED lines=10> */
.L_x_25593:


//--------------------- .text._Z15SoftmaxWarpImplI10DirectLoadI13__nv_bfloat16fE11DirectStoreIfS1_EfLi2ELi2ELi32ELi2ELb0EL9Algorithm0EEvT_T0_ll --------------------------
	.section	.text._Z15SoftmaxWarpImplI10DirectLoadI13__nv_bfloat16fE11DirectStoreIfS1_EfLi2ELi2ELi32ELi2ELb0EL9Algorithm0EEvT_T0_ll,"ax",@progbits
	.align	128
        .global         _Z15SoftmaxWarpImplI10DirectLoadI13__nv_bfloat16fE11DirectStoreIfS1_EfLi2ELi2ELi32ELi2ELb0EL9Algorithm0EEvT_T0_ll
        .type           _Z15SoftmaxWarpImplI10DirectLoadI13__nv_bfloat16fE11DirectStoreIfS1_EfLi2ELi2ELi32ELi2ELb0EL9Algorithm0EEvT_T0_ll,@function
        .size           _Z15SoftmaxWarpImplI10DirectLoadI13__nv_bfloat16fE11DirectStoreIfS1_EfLi2ELi2ELi32ELi2ELb0EL9Algorithm0EEvT_T0_ll,(.L_x_25594 - _Z15SoftmaxWarpImplI10DirectLoadI13__nv_bfloat16fE11DirectStoreIfS1_EfLi2ELi2ELi32ELi2ELb0EL9Algorithm0EEvT_T0_ll)
        .other          _Z15SoftmaxWarpImplI10DirectLoadI13__nv_bfloat16fE11DirectStoreIfS1_EfLi2ELi2ELi32ELi2ELb0EL9Algorithm0EEvT_T0_ll,@"STO_CUDA_ENTRY STV_DEFAULT"
_Z15SoftmaxWarpImplI10DirectLoadI13__nv_bfloat16fE11DirectStoreIfS1_EfLi2ELi2ELi32ELi2ELb0EL9Algorithm0EEvT_T0_ll:
.text._Z15SoftmaxWarpImplI10DirectLoadI13__nv_bfloat16fE11DirectStoreIfS1_EfLi2ELi2ELi32ELi2ELb0EL9Algorithm0EEvT_T0_ll:
        /* <DEDUP_REMOVED lines=24> */
.L_x_7681:
        /* <DEDUP_REMOVED lines=14> */
[----:B------:R-:W-:Y:S01]  /*0260*/  SHF.L.U32 R18, R18, 0x1, RZ ;  /* 0x0000000112127819 */ /* 0x000fe200000006ff */
[----:B-1----:R-:W-:-:S07]  /*0270*/  IMAD.SHL.U32 R16, R16, 0x2, RZ ;  /* 0x0000000210107824 */ /* 0x002fce00078e00ff */
.L_x_7691:
[----:B------:R-:W-:Y:S01]  /*0280*/  MOV R2, R16 ;  /* 0x0000001000027202 */ /* 0x000fe20000000f00 */
[----:B------:R-:W-:Y:S01]  /*0290*/  IMAD R0, R9, UR42, RZ ;  /* 0x0000002a09007c24 */ /* 0x000fe2000f8e02ff */
[C---:B--2---:R-:W-:Y:S01]  /*02a0*/  R2UR UR4, R6.reuse ;  /* 0x00000000060472ca */ /* 0x044fe200000e0000 */
[----:B------:R-:W-:Y:S01]  /*02b0*/  IMAD.MOV.U32 R3, RZ, RZ, RZ ;  /* 0x000000ffff037224 */ /* 0x000fe200078e00ff */
[----:B------:R-:W-:Y:S01]  /*02c0*/  R2UR UR5, R7 ;  /* 0x00000000070572ca */ /* 0x000fe200000e0000 */
[C---:B------:R-:W-:Y:S01]  /*02d0*/  IMAD R5, R17.reuse, UR43, R0 ;  /* 0x0000002b11057c24 */ /* 0x040fe2000f8e0200 */
[----:B------:R-:W-:Y:S01]  /*02e0*/  R2UR UR6, R6 ;  /* 0x00000000060672ca */ /* 0x000fe200000e0000 */
[----:B------:R-:W-:Y:S01]  /*02f0*/  IMAD.WIDE.U32 R2, R17, UR42, R2 ;  /* 0x0000002a11027c25 */ /* 0x000fe2000f8e0002 */
[----:B------:R-:W-:-:S04]  /*0300*/  R2UR UR7, R7 ;  /* 0x00000000070772ca */ /* 0x000fc800000e0000 */
[----:B------:R-:W-:Y:S02]  /*0310*/  IADD3 R5, PT, PT, R3, R5, RZ ;  /* 0x0000000503057210 */ /* 0x000fe40007ffe0ff */
[----:B------:R-:W-:-:S04]  /*0320*/  IADD3 R0, P0, PT, R2, UR42, RZ ;  /* 0x0000002a02007c10 */ /* 0x000fc8000ff1e0ff */
[----:B------:R-:W-:-:S04]  /*0330*/  IADD3.X R3, PT, PT, R5, UR43, RZ, P0, !PT ;  /* 0x0000002b05037c10 */ /* 0x000fc800087fe4ff */
[----:B------:R-:W-:-:S04]  /*0340*/  LEA.HI R0, P0, R3, R0, RZ, 0x1 ;  /* 0x0000000003007211 */ /* 0x000fc800078108ff */
[----:B------:R-:W-:Y:S01]  /*0350*/  IADD3.X R3, PT, PT, RZ, R3, RZ, P0, !PT ;  /* 0x00000003ff037210 */ /* 0x000fe200007fe4ff */
[----:B------:R-:W-:Y:S01]  /*0360*/  IMAD.SHL.U32 R10, R0, 0x2, RZ ;  /* 0x00000002000a7824 */ /* 0x000fe200078e00ff */
[----:B------:R-:W-:Y:S02]  /*0370*/  LEA R4, P0, R2, UR40, 0x1 ;  /* 0x0000002802047c11 */ /* 0x000fe4000f8008ff */
[----:B------:R-:W-:Y:S02]  /*0380*/  SHF.L.U64.HI R0, R0, 0x1, R3 ;  /* 0x0000000100007819 */ /* 0x000fe40000010203 */
[----:B------:R-:W-:Y:S02]  /*0390*/  LOP3.LUT R10, R10, 0xfffffffc, RZ, 0xc0, !PT ;  /* 0xfffffffc0a0a7812 */ /* 0x000fe400078ec0ff */
[----:B------:R-:W-:Y:S02]  /*03a0*/  LEA.HI.X R5, R2, UR41, R5, 0x1, P0 ;  /* 0x0000002902057c11 */ /* 0x000fe400080f0c05 */
[----:B------:R-:W-:-:S03]  /*03b0*/  IADD3 R10, P1, PT, R10, UR40, RZ ;  /* 0x000000280a0a7c10 */ /* 0x000fc6000ff3e0ff */
[----:B------:R-:W2:Y:S01]  /*03c0*/  LDG.E R4, desc[UR4][R4.64] ;  /* 0x0000000404047981 */ /* 0x000ea2000c1e1900 */
[----:B------:R-:W-:-:S05]  /*03d0*/  IADD3.X R11, PT, PT, R0, UR41, RZ, P1, !PT ;  /* 0x00000029000b7c10 */ /* 0x000fca0008ffe4ff */
[----:B------:R-:W3:Y:S01]  /*03e0*/  LDG.E R10, desc[UR6][R10.64] ;  /* 0x000000060a0a7981 */ /* 0x000ee2000c1e1900 */
[----:B------:R-:W-:Y:S01]  /*03f0*/  UMOV UR4, 0xffffffff ;  /* 0xffffffff00047882 */ /* 0x000fe20000000000 */
[C---:B--2---:R-:W-:Y:S01]  /*0400*/  PRMT R21, R4.reuse, 0x7632, R21 ;  /* 0x0000763204157816 */ /* 0x044fe20000000015 */
[----:B------:R-:W-:Y:S01]  /*0410*/  IMAD.U32 R22, R4, 0x10000, RZ ;  /* 0x0001000004167824 */ /* 0x000fe200078e00ff */
[C---:B---3--:R-:W-:Y:S01]  /*0420*/  PRMT R19, R10.reuse, 0x7632, R19 ;  /* 0x000076320a137816 */ /* 0x048fe20000000013 */
[----:B------:R-:W-:Y:S01]  /*0430*/  IMAD.U32 R20, R10, 0x10000, RZ ;  /* 0x000100000a147824 */ /* 0x000fe200078e00ff */
[----:B------:R-:W-:Y:S02]  /*0440*/  SHF.L.U32 R21, R21, 0x10, RZ ;  /* 0x0000001015157819 */ /* 0x000fe400000006ff */
[----:B------:R-:W-:Y:S02]  /*0450*/  SHF.L.U32 R19, R19, 0x10, RZ ;  /* 0x0000001013137819 */ /* 0x000fe400000006ff */
[----:B------:R-:W-:-:S02]  /*0460*/  FMNMX3 R13, R22, -INF , R21, !PT ;  /* 0xff800000160d7876 */ /* 0x000fc40007800015 */
[----:B------:R-:W-:Y:S01]  /*0470*/  FMNMX3 R0, R20, -INF , R19, !PT ;  /* 0xff80000014007876 */ /* 0x000fe20007800013 */
[----:B------:R-:W-:Y:S06]  /*0480*/  BRA.DIV UR4, `(.L_x_7682) ;  /* 0x0000000a04a87947 */ /* 0x000fec000b800000 */
[----:B------:R-:W1:Y:S04]  /*0490*/  SHFL.BFLY PT, R14, R13, 0x10, 0x1f ;  /* 0x0e001f000d0e7f89 */ /* 0x000e6800000e0000 */
[----:B------:R-:W2:Y:S01]  /*04a0*/  SHFL.BFLY PT, R3, R0, 0x10, 0x1f ;  /* 0x0e001f0000037f89 */ /* 0x000ea200000e0000 */
[----:B-1----:R-:W-:Y:S02]  /*04b0*/  FMNMX R2, R13, R14, !PT ;  /* 0x0000000e0d027209 */ /* 0x002fe40007800000 */
[----:B--2---:R-:W-:-:S03]  /*04c0*/  FMNMX R5, R0, R3, !PT ;  /* 0x0000000300057209 */ /* 0x004fc60007800000 */
[----:B------:R-:W1:Y:S01]  /*04d0*/  SHFL.BFLY PT, R14, R2, 0x8, 0x1f ;  /* 0x0d001f00020e7f89 */ /* 0x000e6200000e0000 */
[----:B------:R-:W-:-:S03]  /*04e0*/  IMAD.MOV.U32 R0, RZ, RZ, 0x3bbb989d ;  /* 0x3bbb989dff007424 */ /* 0x000fc600078e00ff */
[----:B------:R-:W2:Y:S01]  /*04f0*/  SHFL.BFLY PT, R8, R5, 0x8, 0x1f ;  /* 0x0d001f0005087f89 */ /* 0x000ea200000e0000 */
[----:B-1----:R-:W-:Y:S02]  /*0500*/  FMNMX R4, R2, R14, !PT ;  /* 0x0000000e02047209 */ /* 0x002fe40007800000 */
[----:B--2---:R-:W-:-:S03]  /*0510*/  FMNMX R3, R5, R8, !PT ;  /* 0x0000000805037209 */ /* 0x004fc60007800000 */
[----:B------:R-:W1:Y:S04]  /*0520*/  SHFL.BFLY PT, R14, R4, 0x4, 0x1f ;  /* 0x0c801f00040e7f89 */ /* 0x000e6800000e0000 */
[----:B------:R-:W2:Y:S01]  /*0530*/  SHFL.BFLY PT, R10, R3, 0x4, 0x1f ;  /* 0x0c801f00030a7f89 */ /* 0x000ea200000e0000 */
[----:B-1----:R-:W-:Y:S02]  /*0540*/  FMNMX R8, R4, R14, !PT ;  /* 0x0000000e04087209 */ /* 0x002fe40007800000 */
        /* <DEDUP_REMOVED lines=10> */
[--C-:B------:R-:W-:Y:S01]  /*05f0*/  FADD R11, R22, -R23.reuse ;  /* 0x80000017160b7221 */ /* 0x100fe20000000000 */
[----:B------:R-:W-:-:S03]  /*0600*/  FADD R21, R21, -R23 ;  /* 0x8000001715157221 */ /* 0x000fc60000000000 */
[-C--:B------:R-:W-:Y:S01]  /*0610*/  FFMA.SAT R4, R11, R0.reuse, 0.5 ;  /* 0x3f0000000b047423 */ /* 0x080fe20000002000 */
[--C-:B------:R-:W-:Y:S01]  /*0620*/  FADD R5, R20, -R10.reuse ;  /* 0x8000000a14057221 */ /* 0x100fe20000000000 */
[-C--:B------:R-:W-:Y:S01]  /*0630*/  FFMA.SAT R2, R21, R0.reuse, 0.5 ;  /* 0x3f00000015027423 */ /* 0x080fe20000002000 */
[----:B------:R-:W-:Y:S01]  /*0640*/  FADD R19, R19, -R10 ;  /* 0x8000000a13137221 */ /* 0x000fe20000000000 */
[-C--:B------:R-:W-:Y:S01]  /*0650*/  FFMA.RM R4, R4, R3.reuse, 12582913 ;  /* 0x4b40000104047423 */ /* 0x080fe20000004003 */
[----:B------:R-:W-:Y:S01]  /*0660*/  FFMA.SAT R14, R5, R0, 0.5 ;  /* 0x3f000000050e7423 */ /* 0x000fe20000002000 */
[----:B------:R-:W-:Y:S02]  /*0670*/  FFMA.RM R2, R2, R3, 12582913 ;  /* 0x4b40000102027423 */ /* 0x000fe40000004003 */
[----:B------:R-:W-:Y:S02]  /*0680*/  FADD R8, R4, -12583039 ;  /* 0xcb40007f04087421 */ /* 0x000fe40000000000 */
[C---:B------:R-:W-:Y:S01]  /*0690*/  FADD R12, R2.reuse, -12583039 ;  /* 0xcb40007f020c7421 */ /* 0x040fe20000000000 */
[----:B------:R-:W-:Y:S01]  /*06a0*/  SHF.L.U32 R2, R2, 0x17, RZ ;  /* 0x0000001702027819 */ /* 0x000fe200000006ff */
[----:B------:R-:W-:-:S02]  /*06b0*/  FFMA R8, R11, 1.4426950216293334961, -R8 ;  /* 0x3fb8aa3b0b087823 */ /* 0x000fc40000000808 */
[----:B------:R-:W-:Y:S02]  /*06c0*/  FFMA R12, R21, 1.4426950216293334961, -R12 ;  /* 0x3fb8aa3b150c7823 */ /* 0x000fe4000000080c */
[----:B------:R-:W-:Y:S01]  /*06d0*/  FFMA R11, R11, 1.925963033500011079e-08, R8 ;  /* 0x32a570600b0b7823 */ /* 0x000fe20000000008 */
[-C--:B------:R-:W-:Y:S01]  /*06e0*/  FFMA.RM R8, R14, R3.reuse, 12582913 ;  /* 0x4b4000010e087423 */ /* 0x080fe20000004003 */
[----:B------:R-:W-:Y:S01]  /*06f0*/  FFMA.SAT R14, R19, R0, 0.5 ;  /* 0x3f000000130e7423 */ /* 0x000fe20000002000 */
[----:B------:R-:W-:Y:S01]  /*0700*/  FFMA R12, R21, 1.925963033500011079e-08, R12 ;  /* 0x32a57060150c7823 */ /* 0x000fe2000000000c */
[----:B------:R-:W1:Y:S01]  /*0710*/  MUFU.EX2 R10, R11 ;  /* 0x0000000b000a7308 */ /* 0x000e620000000800 */
[----:B------:R-:W-:Y:S01]  /*0720*/  FADD R0, R8, -12583039 ;  /* 0xcb40007f08007421 */ /* 0x000fe20000000000 */
[----:B------:R-:W-:Y:S01]  /*0730*/  FFMA.RM R14, R14, R3, 12582913 ;  /* 0x4b4000010e0e7423 */ /* 0x000fe20000004003 */
[----:B------:R-:W-:Y:S02]  /*0740*/  IMAD.SHL.U32 R3, R4, 0x800000, RZ ;  /* 0x0080000004037824 */ /* 0x000fe400078e00ff */
[C---:B------:R-:W-:Y:S01]  /*0750*/  FFMA R0, R5.reuse, 1.4426950216293334961, -R0 ;  /* 0x3fb8aa3b05007823 */ /* 0x040fe20000000800 */
[----:B------:R-:W-:Y:S01]  /*0760*/  FADD R20, R14, -12583039 ;  /* 0xcb40007f0e147421 */ /* 0x000fe20000000000 */
[----:B------:R-:W-:Y:S01]  /*0770*/  IMAD.SHL.U32 R8, R8, 0x800000, RZ ;  /* 0x0080000008087824 */ /* 0x000fe200078e00ff */
[----:B------:R-:W2:Y:S01]  /*0780*/  MUFU.EX2 R13, R12 ;  /* 0x0000000c000d7308 */ /* 0x000ea20000000800 */
[----:B------:R-:W-:Y:S01]  /*0790*/  FFMA R5, R5, 1.925963033500011079e-08, R0 ;  /* 0x32a5706005057823 */ /* 0x000fe20000000000 */
[----:B------:R-:W-:Y:S01]  /*07a0*/  FFMA R20, R19, 1.4426950216293334961, -R20 ;  /* 0x3fb8aa3b13147823 */ /* 0x000fe20000000814 */
[----:B------:R-:W-:-:S03]  /*07b0*/  SHF.L.U32 R14, R14, 0x17, RZ ;  /* 0x000000170e0e7819 */ /* 0x000fc600000006ff */
[----:B------:R-:W-:Y:S02]  /*07c0*/  FFMA R20, R19, 1.925963033500011079e-08, R20 ;  /* 0x32a5706013147823 */ /* 0x000fe40000000014 */
[----:B------:R-:W3:Y:S01]  /*07d0*/  MUFU.EX2 R5, R5 ;  /* 0x0000000500057308 */ /* 0x000ee20000000800 */
[----:B-1----:R-:W-:-:S04]  /*07e0*/  FMUL R4, R3, R10 ;  /* 0x0000000a03047220 */ /* 0x002fc80000400000 */
[----:B------:R-:W-:-:S03]  /*07f0*/  FADD R0, RZ, R4 ;  /* 0x00000004ff007221 */ /* 0x000fc60000000000 */
[----:B------:R-:W1:Y:S01]  /*0800*/  MUFU.EX2 R11, R20 ;  /* 0x00000014000b7308 */ /* 0x000e620000000800 */
[----:B--2---:R-:W-:-:S04]  /*0810*/  FMUL R3, R2, R13 ;  /* 0x0000000d02037220 */ /* 0x004fc80000400000 */
[----:B------:R-:W-:Y:S01]  /*0820*/  FADD R21, R0, R3 ;  /* 0x0000000300157221 */ /* 0x000fe20000000000 */
[----:B---3--:R-:W-:-:S04]  /*0830*/  FMUL R2, R8, R5 ;  /* 0x0000000508027220 */ /* 0x008fc80000400000 */
[----:B------:R-:W-:Y:S01]  /*0840*/  FADD R5, RZ, R2 ;  /* 0x00000002ff057221 */ /* 0x000fe20000000000 */
[----:B-1----:R-:W-:Y:S02]  /*0850*/  FMUL R0, R14, R11 ;  /* 0x0000000b0e007220 */ /* 0x002fe40000400000 */
[----:B------:R-:W1:Y:S02]  /*0860*/  SHFL.BFLY PT, R14, R21, 0x10, 0x1f ;  /* 0x0e001f00150e7f89 */ /* 0x000e6400000e0000 */
[----:B------:R-:W-:-:S05]  /*0870*/  FADD R5, R5, R0 ;  /* 0x0000000005057221 */ /* 0x000fca0000000000 */
        /* <DEDUP_REMOVED lines=18> */
.L_x_7713:
        /* <DEDUP_REMOVED lines=11> */
[----:B0-----:R-:W-:Y:S05]  /*0a50*/  CALL.REL.NOINC `($__internal_142_$__cuda_sm3x_div_rn_noftz_f32_slowpath) ;  /* 0x0000000c00f47944 */ /* 0x001fea0003c00000 */
[----:B------:R-:W-:-:S07]  /*0a60*/  IMAD.MOV.U32 R8, RZ, RZ, R4 ;  /* 0x000000ffff087224 */ /* 0x000fce00078e0004 */
.L_x_7684:
[----:B------:R-:W-:Y:S05]  /*0a70*/  BSYNC.RECONVERGENT B0 ;  /* 0x0000000000007941 */ /* 0x000fea0003800200 */
.L_x_7683:
        /* <DEDUP_REMOVED lines=11> */
[----:B0-----:R-:W-:Y:S05]  /*0b30*/  CALL.REL.NOINC `($__internal_142_$__cuda_sm3x_div_rn_noftz_f32_slowpath) ;  /* 0x0000000c00bc7944 */ /* 0x001fea0003c00000 */
[----:B------:R-:W-:-:S07]  /*0b40*/  IMAD.MOV.U32 R13, RZ, RZ, R4 ;  /* 0x000000ffff0d7224 */ /* 0x000fce00078e0004 */
.L_x_7686:
[----:B------:R-:W-:Y:S05]  /*0b50*/  BSYNC.RECONVERGENT B0 ;  /* 0x0000000000007941 */ /* 0x000fea0003800200 */
.L_x_7685:
[----:B------:R-:W-:Y:S01]  /*0b60*/  MOV R4, R16 ;  /* 0x0000001000047202 */ /* 0x000fe20000000f00 */
[----:B------:R-:W-:Y:S01]  /*0b70*/  IMAD.MOV.U32 R5, RZ, RZ, RZ ;  /* 0x000000ffff057224 */ /* 0x000fe200078e00ff */
[----:B------:R-:W1:Y:S01]  /*0b80*/  MUFU.RCP R12, R15 ;  /* 0x0000000f000c7308 */ /* 0x000e620000001000 */
[----:B------:R-:W-:Y:S01]  /*0b90*/  IMAD R14, R9, UR38, RZ ;  /* 0x00000026090e7c24 */ /* 0x000fe2000f8e02ff */
[----:B------:R-:W-:Y:S01]  /*0ba0*/  R2UR UR4, R6 ;  /* 0x00000000060472ca */ /* 0x000fe200000e0000 */
[----:B------:R-:W-:Y:S01]  /*0bb0*/  IMAD.WIDE.U32 R10, R17, UR38, R4 ;  /* 0x00000026110a7c25 */ /* 0x000fe2000f8e0004 */
[----:B------:R-:W-:Y:S01]  /*0bc0*/  R2UR UR5, R7 ;  /* 0x00000000070572ca */ /* 0x000fe200000e0000 */
[----:B------:R-:W-:Y:S01]  /*0bd0*/  BSSY.RECONVERGENT B0, `(.L_x_7687) ;  /* 0x0000013000007945 */ /* 0x000fe20003800200 */
[----:B------:R-:W-:Y:S01]  /*0be0*/  F2FP.BF16.F32.PACK_AB R13, R13, R8 ;  /* 0x000000080d0d723e */ /* 0x000fe200000010ff */
[----:B------:R-:W-:Y:S01]  /*0bf0*/  IMAD R3, R17, UR39, R14 ;  /* 0x0000002711037c24 */ /* 0x000fe2000f8e020e */
[----:B------:R-:W-:-:S04]  /*0c00*/  LEA R4, P0, R10, UR36, 0x1 ;  /* 0x000000240a047c11 */ /* 0x000fc8000f8008ff */
[----:B------:R-:W-:-:S04]  /*0c10*/  IADD3 R3, PT, PT, R11, R3, RZ ;  /* 0x000000030b037210 */ /* 0x000fc80007ffe0ff */
[----:B------:R-:W-:Y:S01]  /*0c20*/  LEA.HI.X R5, R10, UR37, R3, 0x1, P0 ;  /* 0x000000250a057c11 */ /* 0x000fe200080f0c03 */
[----:B-1----:R-:W-:-:S03]  /*0c30*/  FFMA R19, -R15, R12, 1 ;  /* 0x3f8000000f137423 */ /* 0x002fc6000000010c */
[----:B------:R-:W1:Y:S01]  /*0c40*/  FCHK P0, R2, R15 ;  /* 0x0000000f02007302 */ /* 0x000e620000000000 */
[----:B------:R-:W-:Y:S01]  /*0c50*/  FFMA R19, R12, R19, R12 ;  /* 0x000000130c137223 */ /* 0x000fe2000000000c */
[----:B------:R2:W-:Y:S03]  /*0c60*/  STG.E desc[UR4][R4.64], R13 ;  /* 0x0000000d04007986 */ /* 0x0005e6000c101904 */
[----:B------:R-:W-:-:S04]  /*0c70*/  FFMA R8, R2, R19, RZ ;  /* 0x0000001302087223 */ /* 0x000fc800000000ff */
[----:B------:R-:W-:-:S04]  /*0c80*/  FFMA R12, -R15, R8, R2 ;  /* 0x000000080f0c7223 */ /* 0x000fc80000000102 */
[----:B------:R-:W-:Y:S01]  /*0c90*/  FFMA R8, R19, R12, R8 ;  /* 0x0000000c13087223 */ /* 0x000fe20000000008 */
[----:B-12---:R-:W-:Y:S06]  /*0ca0*/  @!P0 BRA `(.L_x_7688) ;  /* 0x0000000000148947 */ /* 0x006fec0003800000 */
[----:B------:R-:W-:Y:S01]  /*0cb0*/  IMAD.MOV.U32 R4, RZ, RZ, R2 ;  /* 0x000000ffff047224 */ /* 0x000fe200078e0002 */
[----:B------:R-:W-:Y:S02]  /*0cc0*/  MOV R5, R15 ;  /* 0x0000000f00057202 */ /* 0x000fe40000000f00 */
[----:B------:R-:W-:-:S07]  /*0cd0*/  MOV R12, 0xcf0 ;  /* 0x00000cf0000c7802 */ /* 0x000fce0000000f00 */
[----:B0-----:R-:W-:Y:S05]  /*0ce0*/  CALL.REL.NOINC `($__internal_142_$__cuda_sm3x_div_rn_noftz_f32_slowpath) ;  /* 0x0000000c00507944 */ /* 0x001fea0003c00000 */
[----:B------:R-:W-:-:S07]  /*0cf0*/  IMAD.MOV.U32 R8, RZ, RZ, R4 ;  /* 0x000000ffff087224 */ /* 0x000fce00078e0004 */
.L_x_7688:
[----:B------:R-:W-:Y:S05]  /*0d00*/  BSYNC.RECONVERGENT B0 ;  /* 0x0000000000007941 */ /* 0x000fea0003800200 */
.L_x_7687:
        /* <DEDUP_REMOVED lines=12> */
[----:B0-----:R-:W-:Y:S05]  /*0dd0*/  CALL.REL.NOINC `($__internal_142_$__cuda_sm3x_div_rn_noftz_f32_slowpath) ;  /* 0x0000000c00147944 */ /* 0x001fea0003c00000 */
[----:B------:R-:W-:-:S07]  /*0de0*/  MOV R5, R4 ;  /* 0x0000000400057202 */ /* 0x000fce0000000f00 */
.L_x_7690:
[----:B------:R-:W-:Y:S05]  /*0df0*/  BSYNC.RECONVERGENT B0 ;  /* 0x0000000000007941 */ /* 0x000fea0003800200 */
.L_x_7689:
[----:B------:R-:W-:Y:S02]  /*0e00*/  IADD3 R0, P0, PT, R10, UR38, RZ ;  /* 0x000000260a007c10 */ /* 0x000fe4000ff1e0ff */
[----:B------:R-:W-:Y:S02]  /*0e10*/  R2UR UR4, R6 ;  /* 0x00000000060472ca */ /* 0x000fe400000e0000 */
[----:B------:R-:W-:Y:S02]  /*0e20*/  IADD3.X R3, PT, PT, R3, UR39, RZ, P0, !PT ;  /* 0x0000002703037c10 */ /* 0x000fe400087fe4ff */
[----:B------:R-:W-:Y:S02]  /*0e30*/  R2UR UR5, R7 ;  /* 0x00000000070572ca */ /* 0x000fe400000e0000 */
[----:B------:R-:W-:Y:S02]  /*0e40*/  LEA.HI R0, P0, R3, R0, RZ, 0x1 ;  /* 0x0000000003007211 */ /* 0x000fe400078108ff */
[----:B------:R-:W-:-:S02]  /*0e50*/  F2FP.BF16.F32.PACK_AB R5, R5, R8 ;  /* 0x000000080505723e */ /* 0x000fc400000010ff */
[----:B------:R-:W-:Y:S01]  /*0e60*/  IADD3.X R3, PT, PT, RZ, R3, RZ, P0, !PT ;  /* 0x00000003ff037210 */ /* 0x000fe200007fe4ff */
[----:B------:R-:W-:-:S03]  /*0e70*/  IMAD.SHL.U32 R2, R0, 0x2, RZ ;  /* 0x0000000200027824 */ /* 0x000fc600078e00ff */
[----:B------:R-:W-:Y:S02]  /*0e80*/  SHF.L.U64.HI R0, R0, 0x1, R3 ;  /* 0x0000000100007819 */ /* 0x000fe40000010203 */
[----:B------:R-:W-:-:S04]  /*0e90*/  LOP3.LUT R2, R2, 0xfffffffc, RZ, 0xc0, !PT ;  /* 0xfffffffc02027812 */ /* 0x000fc800078ec0ff */
[----:B------:R-:W-:-:S04]  /*0ea0*/  IADD3 R2, P0, PT, R2, UR36, RZ ;  /* 0x0000002402027c10 */ /* 0x000fc8000ff1e0ff */
[----:B------:R-:W-:Y:S02]  /*0eb0*/  IADD3.X R3, PT, PT, R0, UR37, RZ, P0, !PT ;  /* 0x0000002500037c10 */ /* 0x000fe400087fe4ff */
[----:B------:R-:W-:-:S03]  /*0ec0*/  IADD3 R17, P0, PT, R18, R17, RZ ;  /* 0x0000001112117210 */ /* 0x000fc60007f1e0ff */
[----:B------:R1:W-:Y:S01]  /*0ed0*/  STG.E desc[UR4][R2.64], R5 ;  /* 0x0000000502007986 */ /* 0x0003e2000c101904 */
[----:B------:R-:W-:Y:S02]  /*0ee0*/  LEA.HI.X.SX32 R9, R18, R9, 0x1, P0 ;  /* 0x0000000912097211 */ /* 0x000fe400000f0eff */
[----:B------:R-:W-:-:S04]  /*0ef0*/  ISETP.GE.U32.AND P0, PT, R17, UR44, PT ;  /* 0x0000002c11007c0c */ /* 0x000fc8000bf06070 */
[----:B------:R-:W-:-:S13]  /*0f00*/  ISETP.GE.AND.EX P0, PT, R9, UR45, PT, P0 ;  /* 0x0000002d09007c0c */ /* 0x000fda000bf06300 */
[----:B-1----:R-:W-:Y:S05]  /*0f10*/  @!P0 BRA `(.L_x_7691) ;  /* 0xfffffff000d88947 */ /* 0x002fea000383ffff */
[----:B------:R-:W-:Y:S05]  /*0f20*/  EXIT ;  /* 0x000000000000794d */ /* 0x000fea0003800000 */
.L_x_7682:
[----:B------:R-:W-:Y:S01]  /*0f30*/  HFMA2 R11, -RZ, RZ, 0, 1.847743988037109375e-06 ;  /* 0x0000001fff0b7431 */ /* 0x000fe200000001ff */
[----:B------:R-:W-:Y:S01]  /*0f40*/  BSSY B0, `(.L_x_7692) ;  /* 0x0000006000007945 */ /* 0x000fe20003800000 */
[----:B------:R-:W-:Y:S02]  /*0f50*/  IMAD.MOV.U32 R12, RZ, RZ, 0x10 ;  /* 0x00000010ff0c7424 */ /* 0x000fe400078e00ff */
[----:B------:R-:W-:-:S07]  /*0f60*/  IMAD.MOV.U32 R15, RZ, RZ, -0x1 ;  /* 0xffffffffff0f7424 */ /* 0x000fce00078e00ff */
[----:B0-----:R-:W-:Y:S05]  /*0f70*/  WARPSYNC.COLLECTIVE R15, `(.L_x_7693) ;  /* 0x000000000f087348 */ /* 0x001fea0003c00000 */
[----:B------:R1:W2:Y:S02]  /*0f80*/  SHFL.BFLY P6, R14, R13, R12, R11 ;  /* 0x0c00000c0d0e7389 */ /* 0x0002a400000c000b */
[----:B012---:R-:W-:Y:S05]  /*0f90*/  ENDCOLLECTIVE ;  /* 0x000000000000791b */ /* 0x007fea0003800000 */
.L_x_7693:
[----:B------:R-:W-:Y:S05]  /*0fa0*/  BSYNC B0 ;  /* 0x0000000000007941 */ /* 0x000fea0003800000 */
.L_x_7692:
        /* <DEDUP_REMOVED lines=8> */
.L_x_7694:
[----:B------:R-:W-:Y:S01]  /*1030*/  IMAD.MOV.U32 R12, RZ, RZ, 0x4 ;  /* 0x00000004ff0c7424 */ /* 0x000fe200078e00ff */
[----:B------:R-:W-:-:S04]  /*1040*/  FMNMX R4, R2, R14, !PT ;  /* 0x0000000e02047209 */ /* 0x000fc80007800000 */
[----:B------:R-:W-:-:S07]  /*1050*/  MOV R13, R4 ;  /* 0x00000004000d7202 */ /* 0x000fce0000000f00 */
[----:B------:R-:W-:Y:S05]  /*1060*/  WARPSYNC.COLLECTIVE R15, `(.L_x_7695) ;  /* 0x000000000f087348 */ /* 0x000fea0003c00000 */
[----:B------:R0:W1:Y:S02]  /*1070*/  SHFL.BFLY P6, R14, R13, R12, R11 ;  /* 0x0c00000c0d0e7389 */ /* 0x00006400000c000b */
[----:B01----:R-:W-:Y:S05]  /*1080*/  ENDCOLLECTIVE ;  /* 0x000000000000791b */ /* 0x003fea0003800000 */
.L_x_7695:
[----:B------:R-:W-:Y:S01]  /*1090*/  IMAD.MOV.U32 R12, RZ, RZ, 0x2 ;  /* 0x00000002ff0c7424 */ /* 0x000fe200078e00ff */
[----:B------:R-:W-:-:S04]  /*10a0*/  FMNMX R8, R4, R14, !PT ;  /* 0x0000000e04087209 */ /* 0x000fc80007800000 */
[----:B------:R-:W-:-:S07]  /*10b0*/  MOV R13, R8 ;  /* 0x00000008000d7202 */ /* 0x000fce0000000f00 */
[----:B------:R-:W-:Y:S05]  /*10c0*/  WARPSYNC.COLLECTIVE R15, `(.L_x_7696) ;  /* 0x000000000f087348 */ /* 0x000fea0003c00000 */
[----:B------:R0:W1:Y:S02]  /*10d0*/  SHFL.BFLY P6, R14, R13, R12, R11 ;  /* 0x0c00000c0d0e7389 */ /* 0x00006400000c000b */
[----:B01----:R-:W-:Y:S05]  /*10e0*/  ENDCOLLECTIVE ;  /* 0x000000000000791b */ /* 0x003fea0003800000 */
.L_x_7696:
[----:B------:R-:W-:Y:S01]  /*10f0*/  IMAD.MOV.U32 R12, RZ, RZ, 0x1 ;  /* 0x00000001ff0c7424 */ /* 0x000fe200078e00ff */
[----:B------:R-:W-:-:S04]  /*1100*/  FMNMX R2, R8, R14, !PT ;  /* 0x0000000e08027209 */ /* 0x000fc80007800000 */
[----:B------:R-:W-:-:S07]  /*1110*/  MOV R13, R2 ;  /* 0x00000002000d7202 */ /* 0x000fce0000000f00 */
[----:B------:R-:W-:Y:S05]  /*1120*/  WARPSYNC.COLLECTIVE R15, `(.L_x_7697) ;  /* 0x000000000f087348 */ /* 0x000fea0003c00000 */
[----:B------:R0:W1:Y:S02]  /*1130*/  SHFL.BFLY P6, R14, R13, R12, R11 ;  /* 0x0c00000c0d0e7389 */ /* 0x00006400000c000b */
[----:B01----:R-:W-:Y:S05]  /*1140*/  ENDCOLLECTIVE ;  /* 0x000000000000791b */ /* 0x003fea0003800000 */
.L_x_7697:
[----:B------:R-:W-:Y:S02]  /*1150*/  HFMA2 R12, -RZ, RZ, 0, 9.5367431640625e-07 ;  /* 0x00000010ff0c7431 */ /* 0x000fe400000001ff */
[----:B------:R-:W-:Y:S01]  /*1160*/  IMAD.MOV.U32 R13, RZ, RZ, R0 ;  /* 0x000000ffff0d7224 */ /* 0x000fe200078e0000 */
[----:B------:R-:W-:-:S07]  /*1170*/  MOV R23, R14 ;  /* 0x0000000e00177202 */ /* 0x000fce0000000f00 */
[----:B------:R-:W-:Y:S05]  /*1180*/  WARPSYNC.COLLECTIVE R15, `(.L_x_7698) ;  /* 0x000000000f087348 */ /* 0x000fea0003c00000 */
[----:B------:R0:W1:Y:S02]  /*1190*/  SHFL.BFLY P6, R14, R13, R12, R11 ;  /* 0x0c00000c0d0e7389 */ /* 0x00006400000c000b */
[----:B01----:R-:W-:Y:S05]  /*11a0*/  ENDCOLLECTIVE ;  /* 0x000000000000791b */ /* 0x003fea0003800000 */
.L_x_7698:
[----:B------:R-:W-:Y:S01]  /*11b0*/  FMNMX R23, R2, R23, !PT ;  /* 0x0000001702177209 */ /* 0x000fe20007800000 */
[----:B------:R-:W-:-:S04]  /*11c0*/  IMAD.MOV.U32 R2, RZ, RZ, 0x437c0000 ;  /* 0x437c0000ff027424 */ /* 0x000fc800078e00ff */
[--C-:B------:R-:W-:Y:S01]  /*11d0*/  FADD R25, R22, -R23.reuse ;  /* 0x8000001716197221 */ /* 0x100fe20000000000 */
[----:B------:R-:W-:Y:S01]  /*11e0*/  FADD R21, R21, -R23 ;  /* 0x8000001715157221 */ /* 0x000fe20000000000 */
[----:B------:R-:W-:Y:S02]  /*11f0*/  IMAD.MOV.U32 R12, RZ, RZ, 0x8 ;  /* 0x00000008ff0c7424 */ /* 0x000fe400078e00ff */
[----:B------:R-:W-:-:S05]  /*1200*/  IMAD.MOV.U32 R3, RZ, RZ, R14 ;  /* 0x000000ffff037224 */ /* 0x000fca00078e000e */
[----:B------:R-:W-:Y:S02]  /*1210*/  FMNMX R5, R0, R3, !PT ;  /* 0x0000000300057209 */ /* 0x000fe40007800000 */
[----:B------:R-:W-:Y:S02]  /*1220*/  MOV R0, 0x3bbb989d ;  /* 0x3bbb989d00007802 */ /* 0x000fe40000000f00 */
[----:B------:R-:W-:-:S07]  /*1230*/  MOV R13, R5 ;  /* 0x00000005000d7202 */ /* 0x000fce0000000f00 */
[----:B------:R-:W-:Y:S05]  /*1240*/  WARPSYNC.COLLECTIVE R15, `(.L_x_7699) ;  /* 0x000000000f087348 */ /* 0x000fea0003c00000 */
[----:B------:R0:W1:Y:S02]  /*1250*/  SHFL.BFLY P6, R14, R13, R12, R11 ;  /* 0x0c00000c0d0e7389 */ /* 0x00006400000c000b */
[----:B01----:R-:W-:Y:S05]  /*1260*/  ENDCOLLECTIVE ;  /* 0x000000000000791b */ /* 0x003fea0003800000 */
.L_x_7699:
[----:B------:R-:W-:Y:S01]  /*1270*/  HFMA2 R12, -RZ, RZ, 0, 2.384185791015625e-07 ;  /* 0x00000004ff0c7431 */ /* 0x000fe200000001ff */
[----:B------:R-:W-:-:S04]  /*1280*/  MOV R8, R14 ;  /* 0x0000000e00087202 */ /* 0x000fc80000000f00 */
[----:B------:R-:W-:Y:S01]  /*1290*/  FMNMX R3, R5, R8, !PT ;  /* 0x0000000805037209 */ /* 0x000fe20007800000 */
[----:B------:R-:W-:-:S04]  /*12a0*/  FFMA.SAT R5, R25, R0, 0.5 ;  /* 0x3f00000019057423 */ /* 0x000fc80000002000 */
[----:B------:R-:W-:Y:S02]  /*12b0*/  IMAD.MOV.U32 R13, RZ, RZ, R3 ;  /* 0x000000ffff0d7224 */ /* 0x000fe400078e0003 */
[----:B------:R-:W-:Y:S01]  /*12c0*/  FFMA.RM R4, R5, R2, 12582913 ;  /* 0x4b40000105047423 */ /* 0x000fe20000004002 */
[----:B------:R-:W-:-:S07]  /*12d0*/  FFMA.SAT R5, R21, R0, 0.5 ;  /* 0x3f00000015057423 */ /* 0x000fce0000002000 */
[----:B------:R-:W-:Y:S05]  /*12e0*/  WARPSYNC.COLLECTIVE R15, `(.L_x_7700) ;  /* 0x000000000f087348 */ /* 0x000fea0003c00000 */
[----:B------:R0:W1:Y:S02]  /*12f0*/  SHFL.BFLY P6, R14, R13, R12, R11 ;  /* 0x0c00000c0d0e7389 */ /* 0x00006400000c000b */
[----:B01----:R-:W-:Y:S05]  /*1300*/  ENDCOLLECTIVE ;  /* 0x000000000000791b */ /* 0x003fea0003800000 */
.L_x_7700:
[----:B------:R-:W-:Y:S01]  /*1310*/  FFMA.RM R5, R5, R2, 12582913 ;  /* 0x4b40000105057423 */ /* 0x000fe20000004002 */
[C---:B------:R-:W-:Y:S01]  /*1320*/  FADD R8, R4.reuse, -12583039 ;  /* 0xcb40007f04087421 */ /* 0x040fe20000000000 */
[----:B------:R-:W-:-:S03]  /*1330*/  SHF.L.U32 R4, R4, 0x17, RZ ;  /* 0x0000001704047819 */ /* 0x000fc600000006ff */
[----:B------:R-:W-:-:S04]  /*1340*/  FFMA R8, R25, 1.4426950216293334961, -R8 ;  /* 0x3fb8aa3b19087823 */ /* 0x000fc80000000808 */
[----:B------:R-:W-:Y:S01]  /*1350*/  FFMA R25, R25, 1.925963033500011079e-08, R8 ;  /* 0x32a5706019197823 */ /* 0x000fe20000000008 */
[----:B------:R-:W-:-:S05]  /*1360*/  FADD R12, R5, -12583039 ;  /* 0xcb40007f050c7421 */ /* 0x000fca0000000000 */
[----:B------:R-:W0:Y:S01]  /*1370*/  MUFU.EX2 R25, R25 ;  /* 0x0000001900197308 */ /* 0x000e220000000800 */
[----:B------:R-:W-:-:S04]  /*1380*/  FFMA R12, R21, 1.4426950216293334961, -R12 ;  /* 0x3fb8aa3b150c7823 */ /* 0x000fc8000000080c */
[----:B------:R-:W-:Y:S01]  /*1390*/  FFMA R22, R21, 1.925963033500011079e-08, R12 ;  /* 0x32a5706015167823 */ /* 0x000fe2000000000c */
[----:B------:R-:W-:Y:S02]  /*13a0*/  HFMA2 R12, -RZ, RZ, 0, 1.1920928955078125e-07 ;  /* 0x00000002ff0c7431 */ /* 0x000fe400000001ff */
[----:B------:R-:W-:-:S03]  /*13b0*/  IMAD.MOV.U32 R10, RZ, RZ, R14 ;  /* 0x000000ffff0a7224 */ /* 0x000fc600078e000e */
[----:B------:R-:W1:Y:S02]  /*13c0*/  MUFU.EX2 R22, R22 ;  /* 0x0000001600167308 */ /* 0x000e640000000800 */
[----:B------:R-:W-:Y:S01]  /*13d0*/  FMNMX R13, R3, R10, !PT ;  /* 0x0000000a030d7209 */ /* 0x000fe20007800000 */
[----:B------:R-:W-:Y:S02]  /*13e0*/  IMAD.SHL.U32 R3, R5, 0x800000, RZ ;  /* 0x0080000005037824 */ /* 0x000fe400078e00ff */
[----:B0-----:R-:W-:-:S07]  /*13f0*/  FMUL R4, R4, R25 ;  /* 0x0000001904047220 */ /* 0x001fce0000400000 */
[----:B-1----:R-:W-:Y:S05]  /*1400*/  WARPSYNC.COLLECTIVE R15, `(.L_x_7701) ;  /* 0x000000000f087348 */ /* 0x002fea0003c00000 */
[----:B------:R0:W2:Y:S02]  /*1410*/  SHFL.BFLY P6, R14, R13, R12, R11 ;  /* 0x0c00000c0d0e7389 */ /* 0x0000a400000c000b */
[----:B012---:R-:W-:Y:S05]  /*1420*/  ENDCOLLECTIVE ;  /* 0x000000000000791b */ /* 0x007fea0003800000 */
.L_x_7701:
[----:B------:R-:W-:Y:S01]  /*1430*/  FADD R8, RZ, R4 ;  /* 0x00000004ff087221 */ /* 0x000fe20000000000 */
[----:B------:R-:W-:Y:S01]  /*1440*/  FMUL R3, R3, R22 ;  /* 0x0000001603037220 */ /* 0x000fe20000400000 */
[----:B------:R-:W-:-:S03]  /*1450*/  IMAD.MOV.U32 R12, RZ, RZ, 0x1 ;  /* 0x00000001ff0c7424 */ /* 0x000fc600078e00ff */
[----:B------:R-:W-:Y:S01]  /*1460*/  FADD R21, R8, R3 ;  /* 0x0000000308157221 */ /* 0x000fe20000000000 */
[----:B------:R-:W-:-:S05]  /*1470*/  IMAD.MOV.U32 R10, RZ, RZ, R14 ;  /* 0x000000ffff0a7224 */ /* 0x000fca00078e000e */
[----:B------:R-:W-:-:S04]  /*1480*/  FMNMX R5, R13, R10, !PT ;  /* 0x0000000a0d057209 */ /* 0x000fc80007800000 */
[----:B------:R-:W-:-:S07]  /*1490*/  MOV R13, R5 ;  /* 0x00000005000d7202 */ /* 0x000fce0000000f00 */
[----:B------:R-:W-:Y:S05]  /*14a0*/  WARPSYNC.COLLECTIVE R15, `(.L_x_7702) ;  /* 0x000000000f087348 */ /* 0x000fea0003c00000 */
[----:B------:R0:W1:Y:S02]  /*14b0*/  SHFL.BFLY P6, R14, R13, R12, R11 ;  /* 0x0c00000c0d0e7389 */ /* 0x00006400000c000b */
[----:B01----:R-:W-:Y:S05]  /*14c0*/  ENDCOLLECTIVE ;  /* 0x000000000000791b */ /* 0x003fea0003800000 */
.L_x_7702:
[----:B------:R-:W-:Y:S02]  /*14d0*/  HFMA2 R12, -RZ, RZ, 0, 9.5367431640625e-07 ;  /* 0x00000010ff0c7431 */ /* 0x000fe400000001ff */
[----:B------:R-:W-:Y:S01]  /*14e0*/  IMAD.MOV.U32 R13, RZ, RZ, R21 ;  /* 0x000000ffff0d7224 */ /* 0x000fe200078e0015 */
[----:B------:R-:W-:-:S07]  /*14f0*/  MOV R10, R14 ;  /* 0x0000000e000a7202 */ /* 0x000fce0000000f00 */
[----:B------:R-:W-:Y:S05]  /*1500*/  WARPSYNC.COLLECTIVE R15, `(.L_x_7703) ;  /* 0x000000000f087348 */ /* 0x000fea0003c00000 */
[----:B------:R0:W1:Y:S02]  /*1510*/  SHFL.BFLY P6, R14, R13, R12, R11 ;  /* 0x0c00000c0d0e7389 */ /* 0x00006400000c000b */
[----:B01----:R-:W-:Y:S05]  /*1520*/  ENDCOLLECTIVE ;  /* 0x000000000000791b */ /* 0x003fea0003800000 */
.L_x_7703:
[----:B------:R-:W-:-:S05]  /*1530*/  FMNMX R5, R5, R10, !PT ;  /* 0x0000000a05057209 */ /* 0x000fca0007800000 */
[----:B------:R-:W-:-:S04]  /*1540*/  FADD R19, R19, -R5 ;  /* 0x8000000513137221 */ /* 0x000fc80000000000 */
[----:B------:R-:W-:Y:S01]  /*1550*/  FFMA.SAT R23, R19, R0, 0.5 ;  /* 0x3f00000013177423 */ /* 0x000fe20000002000 */
[----:B------:R-:W-:Y:S01]  /*1560*/  MOV R12, 0x8 ;  /* 0x00000008000c7802 */ /* 0x000fe20000000f00 */
[----:B------:R-:W-:Y:S01]  /*1570*/  FADD R22, R21, R14 ;  /* 0x0000000e15167221 */ /* 0x000fe20000000000 */
[----:B------:R-:W-:-:S03]  /*1580*/  FADD R21, R20, -R5 ;  /* 0x8000000514157221 */ /* 0x000fc60000000000 */
[----:B------:R-:W-:Y:S02]  /*1590*/  IMAD.MOV.U32 R13, RZ, RZ, R22 ;  /* 0x000000ffff0d7224 */ /* 0x000fe400078e0016 */
[----:B------:R-:W-:-:S07]  /*15a0*/  FFMA.SAT R5, R21, R0, 0.5 ;  /* 0x3f00000015057423 */ /* 0x000fce0000002000 */
[----:B------:R-:W-:Y:S05]  /*15b0*/  WARPSYNC.COLLECTIVE R15, `(.L_x_7704) ;  /* 0x000000000f087348 */ /* 0x000fea0003c00000 */
[----:B------:R0:W1:Y:S02]  /*15c0*/  SHFL.BFLY P6, R14, R13, R12, R11 ;  /* 0x0c00000c0d0e7389 */ /* 0x00006400000c000b */
[----:B01----:R-:W-:Y:S05]  /*15d0*/  ENDCOLLECTIVE ;  /* 0x000000000000791b */ /* 0x003fea0003800000 */
.L_x_7704:
        /* <DEDUP_REMOVED lines=9> */
[----:B------:R-:W-:Y:S02]  /*1670*/  HFMA2 R12, -RZ, RZ, 0, 2.384185791015625e-07 ;  /* 0x00000004ff0c7431 */ /* 0x000fe400000001ff */
[----:B------:R-:W-:Y:S01]  /*1680*/  FFMA R19, R19, 1.925963033500011079e-08, R20 ;  /* 0x32a5706013137823 */ /* 0x000fe20000000014 */
[----:B------:R0:W1:Y:S01]  /*1690*/  MUFU.EX2 R21, R10 ;  /* 0x0000000a00157308 */ /* 0x0000620000000800 */
[----:B------:R-:W-:-:S04]  /*16a0*/  FADD R8, R22, R14 ;  /* 0x0000000e16087221 */ /* 0x000fc80000000000 */
[----:B------:R-:W-:-:S07]  /*16b0*/  IMAD.MOV.U32 R13, RZ, RZ, R8 ;  /* 0x000000ffff0d7224 */ /* 0x000fce00078e0008 */
[----:B01----:R-:W-:Y:S05]  /*16c0*/  WARPSYNC.COLLECTIVE R15, `(.L_x_7705) ;  /* 0x000000000f087348 */ /* 0x003fea0003c00000 */
[----:B------:R2:W3:Y:S02]  /*16d0*/  SHFL.BFLY P6, R14, R13, R12, R11 ;  /* 0x0c00000c0d0e7389 */ /* 0x0004e400000c000b */
[----:B0123--:R-:W-:Y:S05]  /*16e0*/  ENDCOLLECTIVE ;  /* 0x000000000000791b */ /* 0x00ffea0003800000 */
.L_x_7705:
[----:B------:R-:W-:Y:S01]  /*16f0*/  FMUL R2, R0, R21 ;  /* 0x0000001500027220 */ /* 0x000fe20000400000 */
[----:B------:R-:W-:Y:S01]  /*1700*/  MOV R12, 0x2 ;  /* 0x00000002000c7802 */ /* 0x000fe20000000f00 */
[----:B------:R-:W-:Y:S02]  /*1710*/  FADD R13, R8, R14 ;  /* 0x0000000e080d7221 */ /* 0x000fe40000000000 */
[----:B------:R0:W1:Y:S05]  /*1720*/  MUFU.EX2 R8, R19 ;  /* 0x0000001300087308 */ /* 0x00006a0000000800 */
[----:B01----:R-:W-:Y:S05]  /*1730*/  WARPSYNC.COLLECTIVE R15, `(.L_x_7706) ;  /* 0x000000000f087348 */ /* 0x003fea0003c00000 */
[----:B------:R2:W3:Y:S02]  /*1740*/  SHFL.BFLY P6, R14, R13, R12, R11 ;  /* 0x0c00000c0d0e7389 */ /* 0x0004e400000c000b */
[----:B0123--:R-:W-:Y:S05]  /*1750*/  ENDCOLLECTIVE ;  /* 0x000000000000791b */ /* 0x00ffea0003800000 */
.L_x_7706:
[----:B------:R-:W-:Y:S02]  /*1760*/  IMAD.MOV.U32 R12, RZ, RZ, 0x1 ;  /* 0x00000001ff0c7424 */ /* 0x000fe400078e00ff */
[----:B------:R-:W-:Y:S01]  /*1770*/  FMUL R0, R5, R8 ;  /* 0x0000000805007220 */ /* 0x000fe20000400000 */
[----:B------:R-:W-:-:S04]  /*1780*/  FADD R5, RZ, R2 ;  /* 0x00000002ff057221 */ /* 0x000fc80000000000 */
[----:B------:R-:W-:Y:S01]  /*1790*/  FADD R5, R5, R0 ;  /* 0x0000000005057221 */ /* 0x000fe20000000000 */
[----:B------:R-:W-:-:S05]  /*17a0*/  FADD R10, R13, R14 ;  /* 0x0000000e0d0a7221 */ /* 0x000fca0000000000 */
[----:B------:R-:W-:-:S07]  /*17b0*/  MOV R13, R10 ;  /* 0x0000000a000d7202 */ /* 0x000fce0000000f00 */
[----:B------:R-:W-:Y:S05]  /*17c0*/  WARPSYNC.COLLECTIVE R15, `(.L_x_7707) ;  /* 0x000000000f087348 */ /* 0x000fea0003c00000 */
[----:B------:R0:W1:Y:S02]  /*17d0*/  SHFL.BFLY P6, R14, R13, R12, R11 ;  /* 0x0c00000c0d0e7389 */ /* 0x00006400000c000b */
[----:B01----:R-:W-:Y:S05]  /*17e0*/  ENDCOLLECTIVE ;  /* 0x000000000000791b */ /* 0x003fea0003800000 */
.L_x_7707:
[----:B------:R-:W-:Y:S01]  /*17f0*/  MOV R13, R5 ;  /* 0x00000005000d7202 */ /* 0x000fe20000000f00 */
[----:B------:R-:W-:Y:S01]  /*1800*/  IMAD.MOV.U32 R12, RZ, RZ, 0x10 ;  /* 0x00000010ff0c7424 */ /* 0x000fe200078e00ff */
[----:B------:R-:W-:-:S07]  /*1810*/  MOV R19, R14 ;  /* 0x0000000e00137202 */ /* 0x000fce0000000f00 */
[----:B------:R-:W-:Y:S05]  /*1820*/  WARPSYNC.COLLECTIVE R15, `(.L_x_7708) ;  /* 0x000000000f087348 */ /* 0x000fea0003c00000 */
[----:B------:R0:W1:Y:S02]  /*1830*/  SHFL.BFLY P6, R14, R13, R12, R11 ;  /* 0x0c00000c0d0e7389 */ /* 0x00006400000c000b */
[----:B01----:R-:W-:Y:S05]  /*1840*/  ENDCOLLECTIVE ;  /* 0x000000000000791b */ /* 0x003fea0003800000 */
.L_x_7708:
[----:B------:R-:W-:Y:S01]  /*1850*/  IMAD.MOV.U32 R12, RZ, RZ, 0x8 ;  /* 0x00000008ff0c7424 */ /* 0x000fe200078e00ff */
[----:B------:R-:W-:-:S05]  /*1860*/  MOV R8, R14 ;  /* 0x0000000e00087202 */ /* 0x000fca0000000f00 */
[----:B------:R-:W-:-:S05]  /*1870*/  FADD R20, R5, R8 ;  /* 0x0000000805147221 */ /* 0x000fca0000000000 */
[----:B------:R-:W-:-:S07]  /*1880*/  MOV R13, R20 ;  /* 0x00000014000d7202 */ /* 0x000fce0000000f00 */
[----:B------:R-:W-:Y:S05]  /*1890*/  WARPSYNC.COLLECTIVE R15, `(.L_x_7709) ;  /* 0x000000000f087348 */ /* 0x000fea0003c00000 */
[----:B------:R0:W1:Y:S02]  /*18a0*/  SHFL.BFLY P6, R14, R13, R12, R11 ;  /* 0x0c00000c0d0e7389 */ /* 0x00006400000c000b */
[----:B01----:R-:W-:Y:S05]  /*18b0*/  ENDCOLLECTIVE ;  /* 0x000000000000791b */ /* 0x003fea0003800000 */
.L_x_7709:
[----:B------:R-:W-:Y:S01]  /*18c0*/  IMAD.MOV.U32 R12, RZ, RZ, 0x4 ;  /* 0x00000004ff0c7424 */ /* 0x000fe200078e00ff */
[----:B------:R-:W-:-:S05]  /*18d0*/  MOV R23, R14 ;  /* 0x0000000e00177202 */ /* 0x000fca0000000f00 */
[----:B------:R-:W-:-:S05]  /*18e0*/  FADD R23, R20, R23 ;  /* 0x0000001714177221 */ /* 0x000fca0000000000 */
[----:B------:R-:W-:-:S07]  /*18f0*/  MOV R13, R23 ;  /* 0x00000017000d7202 */ /* 0x000fce0000000f00 */
[----:B------:R-:W-:Y:S05]  /*1900*/  WARPSYNC.COLLECTIVE R15, `(.L_x_7710) ;  /* 0x000000000f087348 */ /* 0x000fea0003c00000 */
[----:B------:R0:W1:Y:S02]  /*1910*/  SHFL.BFLY P6, R14, R13, R12, R11 ;  /* 0x0c00000c0d0e7389 */ /* 0x00006400000c000b */
[----:B01----:R-:W-:Y:S05]  /*1920*/  ENDCOLLECTIVE ;  /* 0x000000000000791b */ /* 0x003fea0003800000 */
.L_x_7710:
[----:B------:R-:W-:Y:S01]  /*1930*/  IMAD.MOV.U32 R12, RZ, RZ, 0x2 ;  /* 0x00000002ff0c7424 */ /* 0x000fe200078e00ff */
[----:B------:R-:W-:-:S05]  /*1940*/  MOV R24, R14 ;  /* 0x0000000e00187202 */ /* 0x000fca0000000f00 */
[----:B------:R-:W-:-:S05]  /*1950*/  FADD R24, R23, R24 ;  /* 0x0000001817187221 */ /* 0x000fca0000000000 */
[----:B------:R-:W-:-:S07]  /*1960*/  MOV R13, R24 ;  /* 0x00000018000d7202 */ /* 0x000fce0000000f00 */
[----:B------:R-:W-:Y:S05]  /*1970*/  WARPSYNC.COLLECTIVE R15, `(.L_x_7711) ;  /* 0x000000000f087348 */ /* 0x000fea0003c00000 */
[----:B------:R0:W1:Y:S02]  /*1980*/  SHFL.BFLY P6, R14, R13, R12, R11 ;  /* 0x0c00000c0d0e7389 */ /* 0x00006400000c000b */
[----:B01----:R-:W-:Y:S05]  /*1990*/  ENDCOLLECTIVE ;  /* 0x000000000000791b */ /* 0x003fea0003800000 */
.L_x_7711:
[----:B------:R-:W-:Y:S01]  /*19a0*/  IMAD.MOV.U32 R12, RZ, RZ, 0x1 ;  /* 0x00000001ff0c7424 */ /* 0x000fe200078e00ff */
[----:B------:R-:W-:-:S05]  /*19b0*/  MOV R5, R14 ;  /* 0x0000000e00057202 */ /* 0x000fca0000000f00 */
[----:B------:R-:W-:Y:S01]  /*19c0*/  FADD R20, R24, R5 ;  /* 0x0000000518147221 */ /* 0x000fe20000000000 */
[----:B------:R-:W-:-:S04]  /*19d0*/  FADD R5, R10, R19 ;  /* 0x000000130a057221 */ /* 0x000fc80000000000 */
[----:B------:R-:W-:-:S07]  /*19e0*/  MOV R13, R20 ;  /* 0x00000014000d7202 */ /* 0x000fce0000000f00 */
[----:B------:R-:W-:Y:S05]  /*19f0*/  WARPSYNC.COLLECTIVE R15, `(.L_x_7712) ;  /* 0x000000000f087348 */ /* 0x000fea0003c00000 */
[----:B------:R0:W1:Y:S02]  /*1a00*/  SHFL.BFLY P6, R14, R13, R12, R11 ;  /* 0x0c00000c0d0e7389 */ /* 0x00006400000c000b */
[----:B01----:R-:W-:Y:S05]  /*1a10*/  ENDCOLLECTIVE ;  /* 0x000000000000791b */ /* 0x003fea0003800000 */
.L_x_7712:
[----:B------:R-:W-:Y:S05]  /*1a20*/  BRA `(.L_x_7713) ;  /* 0xffffffec00dc7947 */ /* 0x000fea000383ffff */
        .weak           $__internal_142_$__cuda_sm3x_div_rn_noftz_f32_slowpath
        .type           $__internal_142_$__cuda_sm3x_div_rn_noftz_f32_slowpath,@function
        .size           $__internal_142_$__cuda_sm3x_div_rn_noftz_f32_slowpath,(.L_x_25594 - $__internal_142_$__cuda_sm3x_div_rn_noftz_f32_slowpath)
$__internal_142_$__cuda_sm3x_div_rn_noftz_f32_slowpath:
        /* <DEDUP_REMOVED lines=35> */
.L_x_7715:
        /* <DEDUP_REMOVED lines=51> */
.L_x_7722:
[----:B------:R-:W-:-:S04]  /*1f90*/  LOP3.LUT R4, R4, 0x80000000, RZ, 0xc0, !PT ;  /* 0x8000000004047812 */ /* 0x000fc800078ec0ff */
[----:B------:R-:W-:Y:S01]  /*1fa0*/  LOP3.LUT R4, R4, 0x7f800000, RZ, 0xfc, !PT ;  /* 0x7f80000004047812 */ /* 0x000fe200078efcff */
[----:B------:R-:W-:Y:S06]  /*1fb0*/  BRA `(.L_x_7723) ;  /* 0x0000000000047947 */ /* 0x000fec0003800000 */
.L_x_7721:
[----:B------:R-:W-:-:S07]  /*1fc0*/  LEA R4, R23, R4, 0x17 ;  /* 0x0000000417047211 */ /* 0x000fce00078eb8ff */
.L_x_7723:
[----:B------:R-:W-:Y:S05]  /*1fd0*/  BSYNC.RECONVERGENT B2 ;  /* 0x0000000000027941 */ /* 0x000fea0003800200 */
.L_x_7720:
[----:B------:R-:W-:Y:S05]  /*1fe0*/  BRA `(.L_x_7724) ;  /* 0x0000000000207947 */ /* 0x000fea0003800000 */
.L_x_7719:
[----:B------:R-:W-:-:S04]  /*1ff0*/  LOP3.LUT R4, R19, 0x80000000, R4, 0x48, !PT ;  /* 0x8000000013047812 */ /* 0x000fc800078e4804 */
[----:B------:R-:W-:Y:S01]  /*2000*/  LOP3.LUT R4, R4, 0x7f800000, RZ, 0xfc, !PT ;  /* 0x7f80000004047812 */ /* 0x000fe200078efcff */
[----:B------:R-:W-:Y:S06]  /*2010*/  BRA `(.L_x_7724) ;  /* 0x0000000000147947 */ /* 0x000fec0003800000 */
.L_x_7718:
[----:B------:R-:W-:Y:S01]  /*2020*/  LOP3.LUT R4, R19, 0x80000000, R4, 0x48, !PT ;  /* 0x8000000013047812 */ /* 0x000fe200078e4804 */
[----:B------:R-:W-:Y:S06]  /*2030*/  BRA `(.L_x_7724) ;  /* 0x00000000000c7947 */ /* 0x000fec0003800000 */
.L_x_7717:
[----:B------:R-:W0:Y:S01]  /*2040*/  MUFU.RSQ R4, -QNAN ;  /* 0xffc0000000047908 */ /* 0x000e220000001400 */
[----:B------:R-:W-:Y:S05]  /*2050*/  BRA `(.L_x_7724) ;  /* 0x0000000000047947 */ /* 0x000fea0003800000 */
.L_x_7716:
[----:B------:R-:W-:-:S07]  /*2060*/  FADD.FTZ R4, R4, R5 ;  /* 0x0000000504047221 */ /* 0x000fce0000010000 */
.L_x_7724:
[----:B------:R-:W-:Y:S05]  /*2070*/  BSYNC.RECONVERGENT B1 ;  /* 0x0000000000017941 */ /* 0x000fea0003800200 */
.L_x_7714:
[----:B------:R-:W-:-:S04]  /*2080*/  HFMA2 R13, -RZ, RZ, 0, 0 ;  /* 0x00000000ff0d7431 */ /* 0x000fc800000001ff */
[----:B0-----:R-:W-:Y:S05]  /*2090*/  RET.REL.NODEC R12 `(_Z15SoftmaxWarpImplI10DirectLoadI13__nv_bfloat16fE11DirectStoreIfS1_EfLi2ELi2ELi32ELi2ELb0EL9Algorithm0EEvT_T0_ll) ;  /* 0xffffffdc0cd87950 */ /* 0x001fea0003c3ffff */
.L_x_7725:
        /* <DEDUP_REMOVED lines=14> */
.L_x_25594:


//--------------------- .text._Z15SoftmaxWarpImplI10DirectLoadI13__nv_bfloat16fE11DirectStoreIfS1_EfLi2ELi2ELi16ELi1ELb1EL9Algorithm0EEvT_T0_ll --------------------------
	.section	.text._Z15SoftmaxWarpImplI10DirectLoadI13__nv_bfloat16fE11DirectStoreIfS1_EfLi2ELi2ELi16ELi1ELb1EL9Algorithm0EEvT_T0_ll,"ax",@progbits
	.align	128
        .global         _Z15SoftmaxWarpImplI10DirectLoadI13__nv_bfloat16fE11DirectStoreIfS1_EfLi2ELi2ELi16ELi1ELb1EL9Algorithm0EEvT_T0_ll
        .type           _Z15SoftmaxWarpImplI10DirectLoadI13__nv_bfloat16fE11DirectStoreIfS1_EfLi2ELi2ELi16ELi1ELb1EL9Algorithm0EEvT_T0_ll,@function
        .size           _Z15SoftmaxWarpImplI10DirectLoadI13__nv_bfloat16fE11DirectStoreIfS1_EfLi2ELi2ELi16ELi1ELb1EL9Algorithm0EEvT_T0_ll,(.L_x_25595 - _Z15SoftmaxWarpImplI10DirectLoadI13__nv_bfloat16fE11DirectStoreIfS1_EfLi2ELi2ELi16ELi1ELb1EL9Algorithm0EEvT_T0_ll)
        .other          _Z15SoftmaxWarpImplI10DirectLoadI13__nv_bfloat16fE11DirectStoreIfS1_EfLi2ELi2ELi16ELi1ELb1EL9Algorithm0EEvT_T0_ll,@"STO_CUDA_ENTRY STV_DEFAULT"
_Z15SoftmaxWarpImplI10DirectLoadI13__nv_bfloat16fE11DirectStoreIfS1_EfLi2ELi2ELi16ELi1ELb1EL9Algorithm0EEvT_T0_ll:
.text._Z15SoftmaxWarpImplI10DirectLoadI13__nv_bfloat16fE11DirectStoreIfS1_EfLi2ELi2ELi16ELi1ELb1EL9Algorithm0EEvT_T0_ll:
        /* <DEDUP_REMOVED lines=24> */
.L_x_7726:
        /* <DEDUP_REMOVED lines=14> */
.L_x_7734:
[----:B-1----:R-:W1:Y:S01]  /*0260*/  LDC.64 R12, c[0x0][0x388] ;  /* 0x0000e200ff0c7b82 */ /* 0x002e620000000a00 */
[----:B------:R-:W-:-:S04]  /*0270*/  ISETP.GE.U32.AND P0, PT, R10, UR40, PT ;  /* 0x000000280a007c0c */ /* 0x000fc8000bf06070 */
[----:B------:R-:W-:-:S03]  /*0280*/  ISETP.GE.AND.EX P0, PT, RZ, UR41, PT, P0 ;  /* 0x00000029ff007c0c */ /* 0x000fc6000bf06300 */
[----:B------:R-:W3:Y:S10]  /*0290*/  LDC.64 R2, c[0x0][0x380] ;  /* 0x0000e000ff027b82 */ /* 0x000ef40000000a00 */
[----:B------:R-:W-:Y:S01]  /*02a0*/  @!P0 IMAD.MOV.U32 R11, RZ, RZ, RZ ;  /* 0x000000ffff0b8224 */ /* 0x000fe200078e00ff */
[----:B--2---:R-:W-:-:S02]  /*02b0*/  @!P0 R2UR UR4, R4 ;  /* 0x00000000040482ca */ /* 0x004fc400000e0000 */
[----:B------:R-:W-:Y:S01]  /*02c0*/  @!P0 R2UR UR5, R5 ;  /* 0x00000000050582ca */ /* 0x000fe200000e0000 */
[-C--:B-1----:R-:W-:Y:S02]  /*02d0*/  @!P0 IMAD R0, R17, R12.reuse, RZ ;  /* 0x0000000c11008224 */ /* 0x082fe400078e02ff */
[----:B------:R-:W-:-:S04]  /*02e0*/  @!P0 IMAD.WIDE.U32 R6, R9, R12, R10 ;  /* 0x0000000c09068225 */ /* 0x000fc800078e000a */
[----:B------:R-:W-:-:S05]  /*02f0*/  @!P0 IMAD R13, R9, R13, R0 ;  /* 0x0000000d090d8224 */ /* 0x000fca00078e0200 */
[----:B------:R-:W-:-:S04]  /*0300*/  @!P0 IADD3 R11, PT, PT, R7, R13, RZ ;  /* 0x0000000d070b8210 */ /* 0x000fc80007ffe0ff */
[----:B------:R-:W-:-:S05]  /*0310*/  @!P0 LEA.HI R0, P1, R11, R6, RZ, 0x1 ;  /* 0x000000060b008211 */ /* 0x000fca00078308ff */
[----:B------:R-:W-:Y:S02]  /*0320*/  @!P0 IMAD.SHL.U32 R7, R0, 0x2, RZ ;  /* 0x0000000200078824 */ /* 0x000fe400078e00ff */
[----:B------:R-:W-:-:S03]  /*0330*/  @!P0 IMAD.X R11, RZ, RZ, R11, P1 ;  /* 0x000000ffff0b8224 */ /* 0x000fc600008e060b */
[----:B------:R-:W-:Y:S02]  /*0340*/  @!P0 LOP3.LUT R7, R7, 0xfffffffc, RZ, 0xc0, !PT ;  /* 0xfffffffc07078812 */ /* 0x000fe400078ec0ff */
[----:B------:R-:W-:Y:S02]  /*0350*/  @!P0 SHF.L.U64.HI R0, R0, 0x1, R11 ;  /* 0x0000000100008819 */ /* 0x000fe4000001020b */
[----:B---3--:R-:W-:-:S04]  /*0360*/  @!P0 IADD3 R2, P1, PT, R7, R2, RZ ;  /* 0x0000000207028210 */ /* 0x008fc80007f3e0ff */
[----:B------:R-:W-:-:S05]  /*0370*/  @!P0 IADD3.X R3, PT, PT, R0, R3, RZ, P1, !PT ;  /* 0x0000000300038210 */ /* 0x000fca0000ffe4ff */
[----:B------:R-:W2:Y:S01]  /*0380*/  @!P0 LDG.E R2, desc[UR4][R2.64] ;  /* 0x0000000402028981 */ /* 0x000ea2000c1e1900 */
[----:B------:R-:W-:Y:S01]  /*0390*/  IMAD.MOV.U32 R19, RZ, RZ, -0x800000 ;  /* 0xff800000ff137424 */ /* 0x000fe200078e00ff */
[----:B------:R-:W-:Y:S01]  /*03a0*/  UMOV UR4, 0xffffffff ;  /* 0xffffffff00047882 */ /* 0x000fe20000000000 */
[----:B------:R-:W-:Y:S02]  /*03b0*/  IMAD.MOV.U32 R6, RZ, RZ, -0x800000 ;  /* 0xff800000ff067424 */ /* 0x000fe400078e00ff */
[----:B------:R-:W-:Y:S01]  /*03c0*/  IMAD.MOV.U32 R13, RZ, RZ, -0x800000 ;  /* 0xff800000ff0d7424 */ /* 0x000fe200078e00ff */
[C---:B--2---:R-:W-:Y:S02]  /*03d0*/  @!P0 PRMT R0, R2.reuse, 0x7632, R0 ;  /* 0x0000763202008816 */ /* 0x044fe40000000000 */
[----:B------:R-:W-:-:S03]  /*03e0*/  @!P0 SHF.L.U32 R6, R2, 0x10, RZ ;  /* 0x0000001002068819 */ /* 0x000fc600000006ff */
[----:B------:R-:W-:-:S05]  /*03f0*/  @!P0 IMAD.U32 R19, R0, 0x10000, RZ ;  /* 0x0001000000138824 */ /* 0x000fca00078e00ff */
[----:B------:R-:W-:Y:S01]  /*0400*/  @!P0 FMNMX3 R13, R6, -INF , R19, !PT ;  /* 0xff800000060d8876 */ /* 0x000fe20007800013 */
        /* <DEDUP_REMOVED lines=24> */
[----:B------:R-:W-:-:S04]  /*0590*/  FFMA R12, R14, 1.925963033500011079e-08, R13 ;  /* 0x32a570600e0c7823 */ /* 0x000fc8000000000d */
[----:B------:R-:W1:Y:S08]  /*05a0*/  MUFU.EX2 R13, R12 ;  /* 0x0000000c000d7308 */ /* 0x000e700000000800 */
[----:B------:R-:W2:Y:S01]  /*05b0*/  MUFU.EX2 R7, R7 ;  /* 0x0000000700077308 */ /* 0x000ea20000000800 */
[----:B-1----:R-:W-:Y:S01]  /*05c0*/  FMUL R0, R0, R13 ;  /* 0x0000000d00007220 */ /* 0x002fe20000400000 */
[----:B--2---:R-:W-:-:S04]  /*05d0*/  FMUL R2, R2, R7 ;  /* 0x0000000702027220 */ /* 0x004fc80000400000 */
[----:B------:R-:W-:-:S04]  /*05e0*/  FADD R13, RZ, R2 ;  /* 0x00000002ff0d7221 */ /* 0x000fc80000000000 */
[----:B------:R-:W-:-:S05]  /*05f0*/  FADD R13, R13, R0 ;  /* 0x000000000d0d7221 */ /* 0x000fca0000000000 */
[----:B------:R-:W1:Y:S02]  /*0600*/  SHFL.BFLY PT, R14, R13, 0x8, 0x1f ;  /* 0x0d001f000d0e7f89 */ /* 0x000e6400000e0000 */
[----:B-1----:R-:W-:-:S05]  /*0610*/  FADD R3, R13, R14 ;  /* 0x0000000e0d037221 */ /* 0x002fca0000000000 */
[----:B------:R-:W1:Y:S02]  /*0620*/  SHFL.BFLY PT, R14, R3, 0x4, 0x1f ;  /* 0x0c801f00030e7f89 */ /* 0x000e6400000e0000 */
[----:B-1----:R-:W-:-:S05]  /*0630*/  FADD R6, R3, R14 ;  /* 0x0000000e03067221 */ /* 0x002fca0000000000 */
[----:B------:R-:W1:Y:S02]  /*0640*/  SHFL.BFLY PT, R14, R6, 0x2, 0x1f ;  /* 0x0c401f00060e7f89 */ /* 0x000e6400000e0000 */
[----:B-1----:R-:W-:-:S05]  /*0650*/  FADD R7, R6, R14 ;  /* 0x0000000e06077221 */ /* 0x002fca0000000000 */
[----:B------:R1:W2:Y:S02]  /*0660*/  SHFL.BFLY PT, R14, R7, 0x1, 0x1f ;  /* 0x0c201f00070e7f89 */ /* 0x0002a400000e0000 */
.L_x_7744:
        /* <DEDUP_REMOVED lines=11> */
[----:B0-----:R-:W-:Y:S05]  /*0720*/  CALL.REL.NOINC `($__internal_143_$__cuda_sm3x_div_rn_noftz_f32_slowpath) ;  /* 0x0000000400c87944 */ /* 0x001fea0003c00000 */
[----:B------:R-:W-:-:S07]  /*0730*/  IMAD.MOV.U32 R6, RZ, RZ, R2 ;  /* 0x000000ffff067224 */ /* 0x000fce00078e0002 */
.L_x_7729:
[----:B------:R-:W-:Y:S05]  /*0740*/  BSYNC.RECONVERGENT B0 ;  /* 0x0000000000007941 */ /* 0x000fea0003800200 */
.L_x_7728:
        /* <DEDUP_REMOVED lines=11> */
[----:B0-----:R-:W-:Y:S05]  /*0800*/  CALL.REL.NOINC `($__internal_143_$__cuda_sm3x_div_rn_noftz_f32_slowpath) ;  /* 0x0000000400907944 */ /* 0x001fea0003c00000 */
[----:B------:R-:W-:-:S07]  /*0810*/  MOV R7, R2 ;  /* 0x0000000200077202 */ /* 0x000fce0000000f00 */
.L_x_7731:
[----:B------:R-:W-:Y:S05]  /*0820*/  BSYNC.RECONVERGENT B0 ;  /* 0x0000000000007941 */ /* 0x000fea0003800200 */
.L_x_7730:
[----:B------:R-:W-:Y:S04]  /*0830*/  BSSY.RECONVERGENT B0, `(.L_x_7732) ;  /* 0x0000012000007945 */ /* 0x000fe80003800200 */
[----:B------:R-:W-:Y:S05]  /*0840*/  @P0 BRA `(.L_x_7733) ;  /* 0x0000000000400947 */ /* 0x000fea0003800000 */
[----:B------:R-:W-:Y:S01]  /*0850*/  IMAD.MOV.U32 R11, RZ, RZ, RZ ;  /* 0x000000ffff0b7224 */ /* 0x000fe200078e00ff */
[----:B------:R-:W-:Y:S01]  /*0860*/  R2UR UR4, R4 ;  /* 0x00000000040472ca */ /* 0x000fe200000e0000 */
[----:B------:R-:W-:Y:S01]  /*0870*/  IMAD R0, R17, UR38, RZ ;  /* 0x0000002611007c24 */ /* 0x000fe2000f8e02ff */
[----:B------:R-:W-:Y:S01]  /*0880*/  R2UR UR5, R5 ;  /* 0x00000000050572ca */ /* 0x000fe200000e0000 */
[----:B------:R-:W-:Y:S01]  /*0890*/  IMAD.WIDE.U32 R2, R9, UR38, R10 ;  /* 0x0000002609027c25 */ /* 0x000fe2000f8e000a */
[----:B------:R-:W-:-:S03]  /*08a0*/  F2FP.BF16.F32.PACK_AB R7, R7, R6 ;  /* 0x000000060707723e */ /* 0x000fc600000010ff */
        /* <DEDUP_REMOVED lines=10> */
.L_x_7733:
[----:B------:R-:W-:Y:S05]  /*0950*/  BSYNC.RECONVERGENT B0 ;  /* 0x0000000000007941 */ /* 0x000fea0003800200 */
.L_x_7732:
[----:B------:R-:W-:-:S04]  /*0960*/  IADD3 R9, P0, PT, R8, R9, RZ ;  /* 0x0000000908097210 */ /* 0x000fc80007f1e0ff */
[----:B------:R-:W-:Y:S02]  /*0970*/  LEA.HI.X.SX32 R17, R8, R17, 0x1, P0 ;  /* 0x0000001108117211 */ /* 0x000fe400000f0eff */
[----:B------:R-:W-:-:S04]  /*0980*/  ISETP.GE.U32.AND P0, PT, R9, UR42, PT ;  /* 0x0000002a09007c0c */ /* 0x000fc8000bf06070 */
[----:B------:R-:W-:-:S13]  /*0990*/  ISETP.GE.AND.EX P0, PT, R17, UR43, PT, P0 ;  /* 0x0000002b11007c0c */ /* 0x000fda000bf06300 */
[----:B------:R-:W-:Y:S05]  /*09a0*/  @!P0 BRA `(.L_x_7734) ;  /* 0xfffffff8002c8947 */ /* 0x000fea000383ffff */
[----:B------:R-:W-:Y:S05]  /*09b0*/  EXIT ;  /* 0x000000000000794d */ /* 0x000fea0003800000 */
.L_x_7727:
[----:B------:R-:W-:Y:S01]  /*09c0*/  HFMA2 R11, -RZ, RZ, 0, 1.847743988037109375e-06 ;  /* 0x0000001fff0b7431 */ /* 0x000fe200000001ff */
[----:B------:R-:W-:Y:S01]  /*09d0*/  BSSY B0, `(.L_x_7735) ;  /* 0x0000006000007945 */ /* 0x000fe20003800000 */
[----:B------:R-:W-:Y:S02]  /*09e0*/  IMAD.MOV.U32 R12, RZ, RZ, 0x8 ;  /* 0x00000008ff0c7424 */ /* 0x000fe400078e00ff */
[----:B------:R-:W-:-:S07]  /*09f0*/  IMAD.MOV.U32 R15, RZ, RZ, -0x1 ;  /* 0xffffffffff0f7424 */ /* 0x000fce00078e00ff */
[----:B0-----:R-:W-:Y:S05]  /*0a00*/  WARPSYNC.COLLECTIVE R15, `(.L_x_7736) ;  /* 0x000000000f087348 */ /* 0x001fea0003c00000 */
[----:B------:R1:W2:Y:S02]  /*0a10*/  SHFL.BFLY P6, R14, R13, R12, R11 ;  /* 0x0c00000c0d0e7389 */ /* 0x0002a400000c000b */
[----:B012---:R-:W-:Y:S05]  /*0a20*/  ENDCOLLECTIVE ;  /* 0x000000000000791b */ /* 0x007fea0003800000 */
.L_x_7736:
[----:B------:R-:W-:Y:S05]  /*0a30*/  BSYNC B0 ;  /* 0x0000000000007941 */ /* 0x000fea0003800000 */
.L_x_7735:
[----:B------:R-:W-:Y:S01]  /*0a40*/  FMNMX R13, R14, R13, !PT ;  /* 0x0000000d0e0d7209 */ /* 0x000fe20007800000 */
[----:B------:R-:W-:Y:S01]  /*0a50*/  IMAD.MOV.U32 R11, RZ, RZ, 0x1f ;  /* 0x0000001fff0b7424 */ /* 0x000fe200078e00ff */
[----:B------:R-:W-:Y:S01]  /*0a60*/  MOV R12, 0x4 ;  /* 0x00000004000c7802 */ /* 0x000fe20000000f00 */
[----:B------:R-:W-:Y:S01]  /*0a70*/  HFMA2 R7, -RZ, RZ, 3.7421875, 0 ;  /* 0x437c0000ff077431 */ /* 0x000fe200000001ff */
[----:B------:R-:W-:Y:S01]  /*0a80*/  MOV R15, 0xffffffff ;  /* 0xffffffff000f7802 */ /* 0x000fe20000000f00 */
[----:B------:R-:W-:-:S07]  /*0a90*/  IMAD.MOV.U32 R3, RZ, RZ, 0x3bbb989d ;  /* 0x3bbb989dff037424 */ /* 0x000fce00078e00ff */
[----:B------:R-:W-:Y:S05]  /*0aa0*/  WARPSYNC.COLLECTIVE R15, `(.L_x_7737) ;  /* 0x000000000f087348 */ /* 0x000fea0003c00000 */
[----:B------:R0:W1:Y:S02]  /*0ab0*/  SHFL.BFLY P6, R14, R13, R12, R11 ;  /* 0x0c00000c0d0e7389 */ /* 0x00006400000c000b */
[----:B01----:R-:W-:Y:S05]  /*0ac0*/  ENDCOLLECTIVE ;  /* 0x000000000000791b */ /* 0x003fea0003800000 */
.L_x_7737:
[----:B------:R-:W-:Y:S01]  /*0ad0*/  HFMA2 R12, -RZ, RZ, 0, 1.1920928955078125e-07 ;  /* 0x00000002ff0c7431 */ /* 0x000fe200000001ff */
[----:B------:R-:W-:-:S05]  /*0ae0*/  FMNMX R0, R13, R14, !PT ;  /* 0x0000000e0d007209 */ /* 0x000fca0007800000 */
[----:B------:R-:W-:-:S07]  /*0af0*/  IMAD.MOV.U32 R13, RZ, RZ, R0 ;  /* 0x000000ffff0d7224 */ /* 0x000fce00078e0000 */
[----:B------:R-:W-:Y:S05]  /*0b00*/  WARPSYNC.COLLECTIVE R15, `(.L_x_7738) ;  /* 0x000000000f087348 */ /* 0x000fea0003c00000 */
[----:B------:R0:W1:Y:S02]  /*0b10*/  SHFL.BFLY P6, R14, R13, R12, R11 ;  /* 0x0c00000c0d0e7389 */ /* 0x00006400000c000b */
[----:B01----:R-:W-:Y:S05]  /*0b20*/  ENDCOLLECTIVE ;  /* 0x000000000000791b */ /* 0x003fea0003800000 */
.L_x_7738:
[----:B------:R-:W-:Y:S02]  /*0b30*/  MOV R12, 0x1 ;  /* 0x00000001000c7802 */ /* 0x000fe40000000f00 */
[----:B------:R-:W-:-:S05]  /*0b40*/  FMNMX R2, R0, R14, !PT ;  /* 0x0000000e00027209 */ /* 0x000fca0007800000 */
[----:B------:R-:W-:-:S07]  /*0b50*/  IMAD.MOV.U32 R13, RZ, RZ, R2 ;  /* 0x000000ffff0d7224 */ /* 0x000fce00078e0002 */
[----:B------:R-:W-:Y:S05]  /*0b60*/  WARPSYNC.COLLECTIVE R15, `(.L_x_7739) ;  /* 0x000000000f087348 */ /* 0x000fea0003c00000 */
[----:B------:R0:W1:Y:S02]  /*0b70*/  SHFL.BFLY P6, R14, R13, R12, R11 ;  /* 0x0c00000c0d0e7389 */ /* 0x00006400000c000b */
[----:B01----:R-:W-:Y:S05]  /*0b80*/  ENDCOLLECTIVE ;  /* 0x000000000000791b */ /* 0x003fea0003800000 */
.L_x_7739:
        /* <DEDUP_REMOVED lines=9> */
[----:B------:R-:W-:-:S03]  /*0c20*/  FADD R7, R14, -12583039 ;  /* 0xcb40007f0e077421 */ /* 0x000fc60000000000 */
[----:B------:R-:W-:Y:S01]  /*0c30*/  FFMA R3, R0, 1.4426950216293334961, -R3 ;  /* 0x3fb8aa3b00037823 */ /* 0x000fe20000000803 */
[----:B------:R-:W-:-:S03]  /*0c40*/  FFMA R7, R2, 1.4426950216293334961, -R7 ;  /* 0x3fb8aa3b02077823 */ /* 0x000fc60000000807 */
[----:B------:R-:W-:Y:S01]  /*0c50*/  FFMA R3, R0, 1.925963033500011079e-08, R3 ;  /* 0x32a5706000037823 */ /* 0x000fe20000000003 */
[----:B------:R-:W-:Y:S01]  /*0c60*/  FFMA R7, R2, 1.925963033500011079e-08, R7 ;  /* 0x32a5706002077823 */ /* 0x000fe20000000007 */
[----:B------:R-:W-:Y:S01]  /*0c70*/  IMAD.SHL.U32 R2, R6, 0x800000, RZ ;  /* 0x0080000006027824 */ /* 0x000fe200078e00ff */
[----:B------:R-:W-:-:S03]  /*0c80*/  SHF.L.U32 R0, R14, 0x17, RZ ;  /* 0x000000170e007819 */ /* 0x000fc600000006ff */
[----:B------:R-:W0:Y:S08]  /*0c90*/  MUFU.EX2 R3, R3 ;  /* 0x0000000300037308 */ /* 0x000e300000000800 */
[----:B------:R-:W1:Y:S01]  /*0ca0*/  MUFU.EX2 R7, R7 ;  /* 0x0000000700077308 */ /* 0x000e620000000800 */
[----:B0-----:R-:W-:-:S04]  /*0cb0*/  FMUL R2, R2, R3 ;  /* 0x0000000302027220 */ /* 0x001fc80000400000 */
[----:B------:R-:W-:Y:S01]  /*0cc0*/  FADD R13, RZ, R2 ;  /* 0x00000002ff0d7221 */ /* 0x000fe20000000000 */
[----:B-1----:R-:W-:-:S04]  /*0cd0*/  FMUL R0, R0, R7 ;  /* 0x0000000700007220 */ /* 0x002fc80000400000 */
[----:B------:R-:W-:-:S07]  /*0ce0*/  FADD R13, R13, R0 ;  /* 0x000000000d0d7221 */ /* 0x000fce0000000000 */
[----:B------:R-:W-:Y:S05]  /*0cf0*/  WARPSYNC.COLLECTIVE R15, `(.L_x_7740) ;  /* 0x000000000f087348 */ /* 0x000fea0003c00000 */
[----:B------:R0:W1:Y:S02]  /*0d00*/  SHFL.BFLY P6, R14, R13, R12, R11 ;  /* 0x0c00000c0d0e7389 */ /* 0x00006400000c000b */
[----:B01----:R-:W-:Y:S05]  /*0d10*/  ENDCOLLECTIVE ;  /* 0x000000000000791b */ /* 0x003fea0003800000 */
.L_x_7740:
[----:B------:R-:W-:Y:S02]  /*0d20*/  IMAD.MOV.U32 R12, RZ, RZ, 0x4 ;  /* 0x00000004ff0c7424 */ /* 0x000fe400078e00ff */
[----:B------:R-:W-:-:S05]  /*0d30*/  FADD R3, R13, R14 ;  /* 0x0000000e0d037221 */ /* 0x000fca0000000000 */
[----:B------:R-:W-:-:S07]  /*0d40*/  MOV R13, R3 ;  /* 0x00000003000d7202 */ /* 0x000fce0000000f00 */
[----:B------:R-:W-:Y:S05]  /*0d50*/  WARPSYNC.COLLECTIVE R15, `(.L_x_7741) ;  /* 0x000000000f087348 */ /* 0x000fea0003c00000 */
[----:B------:R0:W1:Y:S02]  /*0d60*/  SHFL.BFLY P6, R14, R13, R12, R11 ;  /* 0x0c00000c0d0e7389 */ /* 0x00006400000c000b */
[----:B01----:R-:W-:Y:S05]  /*0d70*/  ENDCOLLECTIVE ;  /* 0x000000000000791b */ /* 0x003fea0003800000 */
.L_x_7741:
[----:B------:R-:W-:Y:S02]  /*0d80*/  IMAD.MOV.U32 R12, RZ, RZ, 0x2 ;  /* 0x00000002ff0c7424 */ /* 0x000fe400078e00ff */
[----:B------:R-:W-:-:S05]  /*0d90*/  FADD R6, R3, R14 ;  /* 0x0000000e03067221 */ /* 0x000fca0000000000 */
[----:B------:R-:W-:-:S07]  /*0da0*/  MOV R13, R6 ;  /* 0x00000006000d7202 */ /* 0x000fce0000000f00 */
[----:B------:R-:W-:Y:S05]  /*0db0*/  WARPSYNC.COLLECTIVE R15, `(.L_x_7742) ;  /* 0x000000000f087348 */ /* 0x000fea0003c00000 */
[----:B------:R0:W1:Y:S02]  /*0dc0*/  SHFL.BFLY P6, R14, R13, R12, R11 ;  /* 0x0c00000c0d0e7389 */ /* 0x00006400000c000b */
[----:B01----:R-:W-:Y:S05]  /*0dd0*/  ENDCOLLECTIVE ;  /* 0x000000000000791b */ /* 0x003fea0003800000 */
.L_x_7742:
[----:B------:R-:W-:Y:S02]  /*0de0*/  IMAD.MOV.U32 R12, RZ, RZ, 0x1 ;  /* 0x00000001ff0c7424 */ /* 0x000fe400078e00ff */
[----:B------:R-:W-:-:S05]  /*0df0*/  FADD R7, R6, R14 ;  /* 0x0000000e06077221 */ /* 0x000fca0000000000 */
[----:B------:R-:W-:-:S07]  /*0e00*/  MOV R13, R7 ;  /* 0x00000007000d7202 */ /* 0x000fce0000000f00 */
[----:B------:R-:W-:Y:S05]  /*0e10*/  WARPSYNC.COLLECTIVE R15, `(.L_x_7743) ;  /* 0x000000000f087348 */ /* 0x000fea0003c00000 */
[----:B------:R0:W1:Y:S02]  /*0e20*/  SHFL.BFLY P6, R14, R13, R12, R11 ;  /* 0x0c00000c0d0e7389 */ /* 0x00006400000c000b */
[----:B01----:R-:W-:Y:S05]  /*0e30*/  ENDCOLLECTIVE ;  /* 0x000000000000791b */ /* 0x003fea0003800000 */
.L_x_7743:
[----:B------:R-:W-:Y:S05]  /*0e40*/  BRA `(.L_x_7744) ;  /* 0xfffffff800087947 */ /* 0x000fea000383ffff */
        .weak           $__internal_143_$__cuda_sm3x_div_rn_noftz_f32_slowpath
        .type           $__internal_143_$__cuda_sm3x_div_rn_noftz_f32_slowpath,@function
        .size           $__internal_143_$__cuda_sm3x_div_rn_noftz_f32_slowpath,(.L_x_25595 - $__internal_143_$__cuda_sm3x_div_rn_noftz_f32_slowpath)
$__internal_143_$__cuda_sm3x_div_rn_noftz_f32_slowpath:
        /* <DEDUP_REMOVED lines=35> */
.L_x_7746:
        /* <DEDUP_REMOVED lines=51> */
.L_x_7753:
[----:B------:R-:W-:-:S04]  /*13b0*/  LOP3.LUT R2, R2, 0x80000000, RZ, 0xc0, !PT ;  /* 0x8000000002027812 */ /* 0x000fc800078ec0ff */
[----:B------:R-:W-:Y:S01]  /*13c0*/  LOP3.LUT R2, R2, 0x7f800000, RZ, 0xfc, !PT ;  /* 0x7f80000002027812 */ /* 0x000fe200078efcff */
[----:B------:R-:W-:Y:S06]  /*13d0*/  BRA `(.L_x_7754) ;  /* 0x0000000000047947 */ /* 0x000fec0003800000 */
.L_x_7752:
[----:B------:R-:W-:-:S07]  /*13e0*/  IMAD R2, R14, 0x800000, R2 ;  /* 0x008000000e027824 */ /* 0x000fce00078e0202 */
.L_x_7754:
[----:B------:R-:W-:Y:S05]  /*13f0*/  BSYNC.RECONVERGENT B2 ;  /* 0x0000000000027941 */ /* 0x000fea0003800200 */
.L_x_7751:
[----:B------:R-:W-:Y:S05]  /*1400*/  BRA `(.L_x_7755) ;  /* 0x0000000000207947 */ /* 0x000fea0003800000 */
.L_x_7750:
[----:B------:R-:W-:-:S04]  /*1410*/  LOP3.LUT R2, R13, 0x80000000, R2, 0x48, !PT ;  /* 0x800000000d027812 */ /* 0x000fc800078e4802 */
[----:B------:R-:W-:Y:S01]  /*1420*/  LOP3.LUT R2, R2, 0x7f800000, RZ, 0xfc, !PT ;  /* 0x7f80000002027812 */ /* 0x000fe200078efcff */
[----:B------:R-:W-:Y:S06]  /*1430*/  BRA `(.L_x_7755) ;  /* 0x0000000000147947 */ /* 0x000fec0003800000 */
.L_x_7749:
[----:B------:R-:W-:Y:S01]  /*1440*/  LOP3.LUT R2, R13, 0x80000000, R2, 0x48, !PT ;  /* 0x800000000d027812 */ /* 0x000fe200078e4802 */
[----:B------:R-:W-:Y:S06]  /*1450*/  BRA `(.L_x_7755) ;  /* 0x00000000000c7947 */ /* 0x000fec0003800000 */
.L_x_7748:
[----:B------:R-:W0:Y:S01]  /*1460*/  MUFU.RSQ R2, -QNAN ;  /* 0xffc0000000027908 */ /* 0x000e220000001400 */
[----:B------:R-:W-:Y:S05]  /*1470*/  BRA `(.L_x_7755) ;  /* 0x0000000000047947 */ /* 0x000fea0003800000 */
.L_x_7747:
[----:B------:R-:W-:-:S07]  /*1480*/  FADD.FTZ R2, R2, R3 ;  /* 0x0000000302027221 */ /* 0x000fce0000010000 */
.L_x_7755:
[----:B------:R-:W-:Y:S05]  /*1490*/  BSYNC.RECONVERGENT B1 ;  /* 0x0000000000017941 */ /* 0x000fea0003800200 */
.L_x_7745:
[----:B------:R-:W-:-:S04]  /*14a0*/  HFMA2 R13, -RZ, RZ, 0, 0 ;  /* 0x00000000ff0d7431 */ /* 0x000fc800000001ff */
[----:B0-----:R-:W-:Y:S05]  /*14b0*/  RET.REL.NODEC R12 `(_Z15SoftmaxWarpImplI10DirectLoadI13__nv_bfloat16fE11DirectStoreIfS1_EfLi2ELi2ELi16ELi1ELb1EL9Algorithm0EEvT_T0_ll) ;  /* 0xffffffe80cd07950 */ /* 0x001fea0003c3ffff */
.L_x_7756:
        /* <DEDUP_REMOVED lines=12> */
.L_x_25595:


//--------------------- .text._Z15SoftmaxWarpImplI10DirectLoadI13__nv_bfloat16fE11DirectStoreIfS1_EfLi2ELi2ELi16ELi1ELb0EL9Algorithm0EEvT_T0_ll --------------------------
	.section	.text._Z15SoftmaxWarpImplI10DirectLoadI13__nv_bfloat16fE11DirectStoreIfS1_EfLi2ELi2ELi16ELi1ELb0EL9Algorithm0EEvT_T0_ll,"ax",@progbits
	.align	128
        .global         _Z15SoftmaxWarpImplI10DirectLoadI13__nv_bfloat16fE11DirectStoreIfS1_EfLi2ELi2ELi16ELi1ELb0EL9Algorithm0EEvT_T0_ll
        .type           _Z15SoftmaxWarpImplI10DirectLoadI13__nv_bfloat16fE11DirectStoreIfS1_EfLi2ELi2ELi16ELi1ELb0EL9Algorithm0EEvT_T0_ll,@function
        .size           _Z15SoftmaxWarpImplI10DirectLoadI13__nv_bfloat16fE11DirectStoreIfS1_EfLi2ELi2ELi16ELi1ELb0EL9Algorithm0EEvT_T0_ll,(.L_x_25596 - _Z15SoftmaxWarpImplI10DirectLoadI13__nv_bfloat16fE11DirectStoreIfS1_EfLi2ELi2ELi16ELi1ELb0EL9Algorithm0EEvT_T0_ll)
        .other          _Z15SoftmaxWarpImplI10DirectLoadI13__nv_bfloat16fE11DirectStoreIfS1_EfLi2ELi2ELi16ELi1ELb0EL9Algorithm0EEvT_T0_ll,@"STO_CUDA_ENTRY STV_DEFAULT"
_Z15SoftmaxWarpImplI10DirectLoadI13__nv_bfloat16fE11DirectStoreIfS1_EfLi2ELi2ELi16ELi1ELb0EL9Algorithm0EEvT_T0_ll:
.text._Z15SoftmaxWarpImplI10DirectLoadI13__nv_bfloat16fE11DirectStoreIfS1_EfLi2ELi2ELi16ELi1ELb0EL9Algorithm0EEvT_T0_ll:
        /* <DEDUP_REMOVED lines=24> */
.L_x_7757:
        /* <DEDUP_REMOVED lines=14> */
.L_x_7763:
[----:B------:R-:W-:Y:S01]  /*0260*/  IMAD R0, R17, UR38, RZ ;  /* 0x0000002611007c24 */ /* 0x000fe2000f8e02ff */
[----:B--2---:R-:W-:Y:S01]  /*0270*/  R2UR UR4, R4 ;  /* 0x00000000040472ca */ /* 0x004fe200000e0000 */
[----:B------:R-:W-:Y:S01]  /*0280*/  IMAD.MOV.U32 R11, RZ, RZ, RZ ;  /* 0x000000ffff0b7224 */ /* 0x000fe200078e00ff */
[----:B------:R-:W-:Y:S01]  /*0290*/  R2UR UR5, R5 ;  /* 0x00000000050572ca */ /* 0x000fe200000e0000 */
        /* <DEDUP_REMOVED lines=9> */
[----:B------:R-:W-:-:S05]  /*0330*/  IADD3.X R3, PT, PT, R0, UR37, RZ, P0, !PT ;  /* 0x0000002500037c10 */ /* 0x000fca00087fe4ff */
[----:B------:R-:W2:Y:S01]  /*0340*/  LDG.E R2, desc[UR4][R2.64] ;  /* 0x0000000402027981 */ /* 0x000ea2000c1e1900 */
[----:B------:R-:W-:Y:S01]  /*0350*/  UMOV UR4, 0xffffffff ;  /* 0xffffffff00047882 */ /* 0x000fe20000000000 */
[C---:B--2---:R-:W-:Y:S02]  /*0360*/  PRMT R19, R2.reuse, 0x7632, R19 ;  /* 0x0000763202137816 */ /* 0x044fe40000000013 */
[----:B------:R-:W-:-:S03]  /*0370*/  SHF.L.U32 R6, R2, 0x10, RZ ;  /* 0x0000001002067819 */ /* 0x000fc600000006ff */
[----:B------:R-:W-:-:S05]  /*0380*/  IMAD.U32 R19, R19, 0x10000, RZ ;  /* 0x0001000013137824 */ /* 0x000fca00078e00ff */
        /* <DEDUP_REMOVED lines=39> */
.L_x_7773:
        /* <DEDUP_REMOVED lines=11> */
[----:B0-----:R-:W-:Y:S05]  /*06b0*/  CALL.REL.NOINC `($__internal_144_$__cuda_sm3x_div_rn_noftz_f32_slowpath) ;  /* 0x0000000400bc7944 */ /* 0x001fea0003c00000 */
[----:B------:R-:W-:-:S07]  /*06c0*/  MOV R6, R2 ;  /* 0x0000000200067202 */ /* 0x000fce0000000f00 */
.L_x_7760:
[----:B------:R-:W-:Y:S05]  /*06d0*/  BSYNC.RECONVERGENT B0 ;  /* 0x0000000000007941 */ /* 0x000fea0003800200 */
.L_x_7759:
        /* <DEDUP_REMOVED lines=11> */
[----:B0-----:R-:W-:Y:S05]  /*0790*/  CALL.REL.NOINC `($__internal_144_$__cuda_sm3x_div_rn_noftz_f32_slowpath) ;  /* 0x0000000400847944 */ /* 0x001fea0003c00000 */
[----:B------:R-:W-:-:S07]  /*07a0*/  IMAD.MOV.U32 R7, RZ, RZ, R2 ;  /* 0x000000ffff077224 */ /* 0x000fce00078e0002 */
.L_x_7762:
[----:B------:R-:W-:Y:S05]  /*07b0*/  BSYNC.RECONVERGENT B0 ;  /* 0x0000000000007941 */ /* 0x000fea0003800200 */
.L_x_7761:
        /* <DEDUP_REMOVED lines=22> */
.L_x_7758:
[----:B------:R-:W-:Y:S01]  /*0920*/  BSSY B0, `(.L_x_7764) ;  /* 0x0000007000007945 */ /* 0x000fe20003800000 */
[----:B------:R-:W-:Y:S01]  /*0930*/  IMAD.MOV.U32 R12, RZ, RZ, 0x8 ;  /* 0x00000008ff0c7424 */ /* 0x000fe200078e00ff */
[----:B------:R-:W-:Y:S01]  /*0940*/  MOV R11, 0x1f ;  /* 0x0000001f000b7802 */ /* 0x000fe20000000f00 */
[----:B------:R-:W-:-:S07]  /*0950*/  IMAD.MOV.U32 R15, RZ, RZ, -0x1 ;  /* 0xffffffffff0f7424 */ /* 0x000fce00078e00ff */
[----:B0-----:R-:W-:Y:S05]  /*0960*/  WARPSYNC.COLLECTIVE R15, `(.L_x_7765) ;  /* 0x000000000f087348 */ /* 0x001fea0003c00000 */
[----:B------:R1:W2:Y:S02]  /*0970*/  SHFL.BFLY P6, R14, R13, R12, R11 ;  /* 0x0c00000c0d0e7389 */ /* 0x0002a400000c000b */
[----:B012---:R-:W-:Y:S05]  /*0980*/  ENDCOLLECTIVE ;  /* 0x000000000000791b */ /* 0x007fea0003800000 */
.L_x_7765:
[----:B------:R-:W-:Y:S05]  /*0990*/  BSYNC B0 ;  /* 0x0000000000007941 */ /* 0x000fea0003800000 */
.L_x_7764:
[----:B------:R-:W-:Y:S01]  /*09a0*/  HFMA2 R12, -RZ, RZ, 0, 2.384185791015625e-07 ;  /* 0x00000004ff0c7431 */ /* 0x000fe200000001ff */
[----:B------:R-:W-:Y:S01]  /*09b0*/  FMNMX R13, R13, R14, !PT ;  /* 0x0000000e0d0d7209 */ /* 0x000fe20007800000 */
[----:B------:R-:W-:Y:S01]  /*09c0*/  IMAD.MOV.U32 R11, RZ, RZ, 0x1f ;  /* 0x0000001fff0b7424 */ /* 0x000fe200078e00ff */
[----:B------:R-:W-:Y:S01]  /*09d0*/  MOV R15, 0xffffffff ;  /* 0xffffffff000f7802 */ /* 0x000fe20000000f00 */
[----:B------:R-:W-:Y:S02]  /*09e0*/  HFMA2 R7, -RZ, RZ, 3.7421875, 0 ;  /* 0x437c0000ff077431 */ /* 0x000fe400000001ff */
[----:B------:R-:W-:-:S07]  /*09f0*/  IMAD.MOV.U32 R3, RZ, RZ, 0x3bbb989d ;  /* 0x3bbb989dff037424 */ /* 0x000fce00078e00ff */
[----:B------:R-:W-:Y:S05]  /*0a00*/  WARPSYNC.COLLECTIVE R15, `(.L_x_7766) ;  /* 0x000000000f087348 */ /* 0x000fea0003c00000 */
[----:B------:R0:W1:Y:S02]  /*0a10*/  SHFL.BFLY P6, R14, R13, R12, R11 ;  /* 0x0c00000c0d0e7389 */ /* 0x00006400000c000b */
[----:B01----:R-:W-:Y:S05]  /*0a20*/  ENDCOLLECTIVE ;  /* 0x000000000000791b */ /* 0x003fea0003800000 */
.L_x_7766:
[----:B------:R-:W-:Y:S01]  /*0a30*/  HFMA2 R12, -RZ, RZ, 0, 1.1920928955078125e-07 ;  /* 0x00000002ff0c7431 */ /* 0x000fe200000001ff */
[----:B------:R-:W-:-:S05]  /*0a40*/  FMNMX R0, R13, R14, !PT ;  /* 0x0000000e0d007209 */ /* 0x000fca0007800000 */
[----:B------:R-:W-:-:S07]  /*0a50*/  IMAD.MOV.U32 R13, RZ, RZ, R0 ;  /* 0x000000ffff0d7224 */ /* 0x000fce00078e0000 */
[----:B------:R-:W-:Y:S05]  /*0a60*/  WARPSYNC.COLLECTIVE R15, `(.L_x_7767) ;  /* 0x000000000f087348 */ /* 0x000fea0003c00000 */
[----:B------:R0:W1:Y:S02]  /*0a70*/  SHFL.BFLY P6, R14, R13, R12, R11 ;  /* 0x0c00000c0d0e7389 */ /* 0x00006400000c000b */
[----:B01----:R-:W-:Y:S05]  /*0a80*/  ENDCOLLECTIVE ;  /* 0x000000000000791b */ /* 0x003fea0003800000 */
.L_x_7767:
[----:B------:R-:W-:Y:S02]  /*0a90*/  MOV R12, 0x1 ;  /* 0x00000001000c7802 */ /* 0x000fe40000000f00 */
[----:B------:R-:W-:-:S05]  /*0aa0*/  FMNMX R2, R0, R14, !PT ;  /* 0x0000000e00027209 */ /* 0x000fca0007800000 */
[----:B------:R-:W-:-:S07]  /*0ab0*/  IMAD.MOV.U32 R13, RZ, RZ, R2 ;  /* 0x000000ffff0d7224 */ /* 0x000fce00078e0002 */
[----:B------:R-:W-:Y:S05]  /*0ac0*/  WARPSYNC.COLLECTIVE R15, `(.L_x_7768) ;  /* 0x000000000f087348 */ /* 0x000fea0003c00000 */
[----:B------:R0:W1:Y:S02]  /*0ad0*/  SHFL.BFLY P6, R14, R13, R12, R11 ;  /* 0x0c00000c0d0e7389 */ /* 0x00006400000c000b */
[----:B01----:R-:W-:Y:S05]  /*0ae0*/  ENDCOLLECTIVE ;  /* 0x000000000000791b */ /* 0x003fea0003800000 */
.L_x_7768:
[----:B------:R-:W-:Y:S01]  /*0af0*/  IMAD.MOV.U32 R12, RZ, RZ, 0x8 ;  /* 0x00000008ff0c7424 */ /* 0x000fe200078e00ff */
        /* <DEDUP_REMOVED lines=24> */
.L_x_7769:
[----:B------:R-:W-:Y:S02]  /*0c80*/  IMAD.MOV.U32 R12, RZ, RZ, 0x4 ;  /* 0x00000004ff0c7424 */ /* 0x000fe400078e00ff */
[----:B------:R-:W-:-:S05]  /*0c90*/  FADD R3, R13, R14 ;  /* 0x0000000e0d037221 */ /* 0x000fca0000000000 */
[----:B------:R-:W-:-:S07]  /*0ca0*/  MOV R13, R3 ;  /* 0x00000003000d7202 */ /* 0x000fce0000000f00 */
[----:B------:R-:W-:Y:S05]  /*0cb0*/  WARPSYNC.COLLECTIVE R15, `(.L_x_7770) ;  /* 0x000000000f087348 */ /* 0x000fea0003c00000 */
[----:B------:R0:W1:Y:S02]  /*0cc0*/  SHFL.BFLY P6, R14, R13, R12, R11 ;  /* 0x0c00000c0d0e7389 */ /* 0x00006400000c000b */
[----:B01----:R-:W-:Y:S05]  /*0cd0*/  ENDCOLLECTIVE ;  /* 0x000000000000791b */ /* 0x003fea0003800000 */
.L_x_7770:
[----:B------:R-:W-:Y:S02]  /*0ce0*/  IMAD.MOV.U32 R12, RZ, RZ, 0x2 ;  /* 0x00000002ff0c7424 */ /* 0x000fe400078e00ff */
[----:B------:R-:W-:-:S05]  /*0cf0*/  FADD R6, R3, R14 ;  /* 0x0000000e03067221 */ /* 0x000fca0000000000 */
[----:B------:R-:W-:-:S07]  /*0d00*/  MOV R13, R6 ;  /* 0x00000006000d7202 */ /* 0x000fce0000000f00 */
[----:B------:R-:W-:Y:S05]  /*0d10*/  WARPSYNC.COLLECTIVE R15, `(.L_x_7771) ;  /* 0x000000000f087348 */ /* 0x000fea0003c00000 */
[----:B------:R0:W1:Y:S02]  /*0d20*/  SHFL.BFLY P6, R14, R13, R12, R11 ;  /* 0x0c00000c0d0e7389 */ /* 0x00006400000c000b */
[----:B01----:R-:W-:Y:S05]  /*0d30*/  ENDCOLLECTIVE ;  /* 0x000000000000791b */ /* 0x003fea0003800000 */
.L_x_7771:
[----:B------:R-:W-:Y:S02]  /*0d40*/  IMAD.MOV.U32 R12, RZ, RZ, 0x1 ;  /* 0x00000001ff0c7424 */ /* 0x000fe400078e00ff */
[----:B------:R-:W-:-:S05]  /*0d50*/  FADD R7, R6, R14 ;  /* 0x0000000e06077221 */ /* 0x000fca0000000000 */
[----:B------:R-:W-:-:S07]  /*0d60*/  MOV R13, R7 ;  /* 0x00000007000d7202 */ /* 0x000fce0000000f00 */
[----:B------:R-:W-:Y:S05]  /*0d70*/  WARPSYNC.COLLECTIVE R15, `(.L_x_7772) ;  /* 0x000000000f087348 */ /* 0x000fea0003c00000 */
[----:B------:R0:W1:Y:S02]  /*0d80*/  SHFL.BFLY P6, R14, R13, R12, R11 ;  /* 0x0c00000c0d0e7389 */ /* 0x00006400000c000b */
[----:B01----:R-:W-:Y:S05]  /*0d90*/  ENDCOLLECTIVE ;  /* 0x000000000000791b */ /* 0x003fea0003800000 */
.L_x_7772:
[----:B------:R-:W-:Y:S05]  /*0da0*/  BRA `(.L_x_7773) ;  /* 0xfffffff800147947 */ /* 0x000fea000383ffff */
        .weak           $__internal_144_$__cuda_sm3x_div_rn_noftz_f32_slowpath
        .type           $__internal_144_$__cuda_sm3x_div_rn_noftz_f32_slowpath,@function
        .size           $__internal_144_$__cuda_sm3x_div_rn_noftz_f32_slowpath,(.L_x_25596 - $__internal_144_$__cuda_sm3x_div_rn_noftz_f32_slowpath)
$__internal_144_$__cuda_sm3x_div_rn_noftz_f32_slowpath:
        /* <DEDUP_REMOVED lines=35> */
.L_x_7775:
        /* <DEDUP_REMOVED lines=51> */
.L_x_7782:
[----:B------:R-:W-:-:S04]  /*1310*/  LOP3.LUT R2, R2, 0x80000000, RZ, 0xc0, !PT ;  /* 0x8000000002027812 */ /* 0x000fc800078ec0ff */
[----:B------:R-:W-:Y:S01]  /*1320*/  LOP3.LUT R2, R2, 0x7f800000, RZ, 0xfc, !PT ;  /* 0x7f80000002027812 */ /* 0x000fe200078efcff */
[----:B------:R-:W-:Y:S06]  /*1330*/  BRA `(.L_x_7783) ;  /* 0x0000000000047947 */ /* 0x000fec0003800000 */
.L_x_7781:
[----:B------:R-:W-:-:S07]  /*1340*/  IMAD R2, R14, 0x800000, R2 ;  /* 0x008000000e027824 */ /* 0x000fce00078e0202 */
.L_x_7783:
[----:B------:R-:W-:Y:S05]  /*1350*/  BSYNC.RECONVERGENT B2 ;  /* 0x0000000000027941 */ /* 0x000fea0003800200 */
.L_x_7780:
[----:B------:R-:W-:Y:S05]  /*1360*/  BRA `(.L_x_7784) ;  /* 0x0000000000207947 */ /* 0x000fea0003800000 */
.L_x_7779:
[----:B------:R-:W-:-:S04]  /*1370*/  LOP3.LUT R2, R13, 0x80000000, R2, 0x48, !PT ;  /* 0x800000000d027812 */ /* 0x000fc800078e4802 */
[----:B------:R-:W-:Y:S01]  /*1380*/  LOP3.LUT R2, R2, 0x7f800000, RZ, 0xfc, !PT ;  /* 0x7f80000002027812 */ /* 0x000fe200078efcff */
[----:B------:R-:W-:Y:S06]  /*1390*/  BRA `(.L_x_7784) ;  /* 0x0000000000147947 */ /* 0x000fec0003800000 */
.L_x_7778:
[----:B------:R-:W-:Y:S01]  /*13a0*/  LOP3.LUT R2, R13, 0x80000000, R2, 0x48, !PT ;  /* 0x800000000d027812 */ /* 0x000fe200078e4802 */
[----:B------:R-:W-:Y:S06]  /*13b0*/  BRA `(.L_x_7784) ;  /* 0x00000000000c7947 */ /* 0x000fec0003800000 */
.L_x_7777:
[----:B------:R-:W0:Y:S01]  /*13c0*/  MUFU.RSQ R2, -QNAN ;  /* 0xffc0000000027908 */ /* 0x000e220000001400 */
[----:B------:R-:W-:Y:S05]  /*13d0*/  BRA `(.L_x_7784) ;  /* 0x0000000000047947 */ /* 0x000fea0003800000 */
.L_x_7776:
[----:B------:R-:W-:-:S07]  /*13e0*/  FADD.FTZ R2, R2, R3 ;  /* 0x0000000302027221 */ /* 0x000fce0000010000 */
.L_x_7784:
[----:B------:R-:W-:Y:S05]  /*13f0*/  BSYNC.RECONVERGENT B1 ;  /* 0x0000000000017941 */ /* 0x000fea0003800200 */
.L_x_7774:
[----:B------:R-:W-:-:S04]  /*1400*/  HFMA2 R13, -RZ, RZ, 0, 0 ;  /* 0x00000000ff0d7431 */ /* 0x000fc800000001ff */
[----:B0-----:R-:W-:Y:S05]  /*1410*/  RET.REL.NODEC R12 `(_Z15SoftmaxWarpImplI10DirectLoadI13__nv_bfloat16fE11DirectStoreIfS1_EfLi2ELi2ELi16ELi1ELb0EL9Algorithm0EEvT_T0_ll) ;  /* 0xffffffe80cf87950 */ /* 0x001fea0003c3ffff */
.L_x_7785:
        /* <DEDUP_REMOVED lines=14> */
.L_x_25596:


//--------------------- .text._Z15SoftmaxWarpImplI10DirectLoadI13__nv_bfloat16fE11DirectStoreIfS1_EfLi2ELi2ELi16ELi2ELb1EL9Algorithm0EEvT_T0_ll --------------------------
	.section	.text._Z15SoftmaxWarpImplI10DirectLoadI13__nv_bfloat16fE11DirectStoreIfS1_EfLi2ELi2ELi16ELi2ELb1EL9Algorithm0EEvT_T0_ll,"ax",@progbits
	.align	128
        .global         _Z15SoftmaxWarpImplI10DirectLoadI13__nv_bfloat16fE11DirectStoreIfS1_EfLi2ELi2ELi16ELi2ELb1EL9Algorithm0EEvT_T0_ll
        .type           _Z15SoftmaxWarpImplI10DirectLoadI13__nv_bfloat16fE11DirectStoreIfS1_EfLi2ELi2ELi16ELi2ELb1EL9Algorithm0EEvT_T0_ll,@function
        .size           _Z15SoftmaxWarpImplI10DirectLoadI13__nv_bfloat16fE11DirectStoreIfS1_EfLi2ELi2ELi16ELi2ELb1EL9Algorithm0EEvT_T0_ll,(.L_x_25597 - _Z15SoftmaxWarpImplI10DirectLoadI13__nv_bfloat16fE11DirectStoreIfS1_EfLi2ELi2ELi16ELi2ELb1EL9Algorithm0EEvT_T0_ll)
        .other          _Z15SoftmaxWarpImplI10DirectLoadI13__nv_bfloat16fE11DirectStoreIfS1_EfLi2ELi2ELi16ELi2ELb1EL9Algorithm0EEvT_T0_ll,@"STO_CUDA_ENTRY STV_DEFAULT"
_Z15SoftmaxWarpImplI10DirectLoadI13__nv_bfloat16fE11DirectStoreIfS1_EfLi2ELi2ELi16ELi2ELb1EL9Algorithm0EEvT_T0_ll:
.text._Z15SoftmaxWarpImplI10DirectLoadI13__nv_bfloat16fE11DirectStoreIfS1_EfLi2ELi2ELi16ELi2ELb1EL9Algorithm0EEvT_T0_ll:
        /* <DEDUP_REMOVED lines=24> */
.L_x_7786:
        /* <DEDUP_REMOVED lines=17> */
.L_x_7800:
[----:B------:R-:W-:Y:S01]  /*0290*/  ISETP.GE.U32.AND P0, PT, R18, UR40, PT ;  /* 0x0000002812007c0c */ /* 0x000fe2000bf06070 */
[----:B-1----:R-:W1:Y:S03]  /*02a0*/  LDC.64 R14, c[0x0][0x388] ;  /* 0x0000e200ff0e7b82 */ /* 0x002e660000000a00 */
[----:B------:R-:W-:-:S05]  /*02b0*/  ISETP.GE.AND.EX P0, PT, RZ, UR41, PT, P0 ;  /* 0x00000029ff007c0c */ /* 0x000fca000bf06300 */
[----:B------:R-:W4:Y:S08]  /*02c0*/  LDC.64 R10, c[0x0][0x388] ;  /* 0x0000e200ff0a7b82 */ /* 0x000f300000000a00 */
        /* <DEDUP_REMOVED lines=26> */
[----:B------:R1:W2:Y:S01]  /*0470*/  @!P0 LDG.E R2, desc[UR4][R2.64] ;  /* 0x0000000402028981 */ /* 0x0002a2000c1e1900 */
[----:B------:R-:W-:-:S05]  /*0480*/  @!P0 IADD3.X R13, PT, PT, R0, R5, RZ, P2, !PT ;  /* 0x00000005000d8210 */ /* 0x000fca00017fe4ff */
[----:B------:R-:W4:Y:S01]  /*0490*/  @!P0 LDG.E R12, desc[UR6][R12.64] ;  /* 0x000000060c0c8981 */ /* 0x000f22000c1e1900 */
[----:B------:R-:W-:Y:S01]  /*04a0*/  MOV R25, 0xff800000 ;  /* 0xff80000000197802 */ /* 0x000fe20000000f00 */
[----:B------:R-:W-:Y:S01]  /*04b0*/  IMAD.MOV.U32 R23, RZ, RZ, -0x800000 ;  /* 0xff800000ff177424 */ /* 0x000fe200078e00ff */
[----:B------:R-:W-:Y:S01]  /*04c0*/  MOV R20, 0xff800000 ;  /* 0xff80000000147802 */ /* 0x000fe20000000f00 */
[----:B------:R-:W-:Y:S01]  /*04d0*/  IMAD.MOV.U32 R5, RZ, RZ, -0x800000 ;  /* 0xff800000ff057424 */ /* 0x000fe200078e00ff */
[----:B------:R-:W-:Y:S01]  /*04e0*/  UMOV UR4, 0xffffffff ;  /* 0xffffffff00047882 */ /* 0x000fe20000000000 */
[----:B-1----:R-:W-:Y:S02]  /*04f0*/  MOV R3, 0xff800000 ;  /* 0xff80000000037802 */ /* 0x002fe40000000f00 */
[C---:B--2---:R-:W-:Y:S01]  /*0500*/  @!P0 PRMT R0, R2.reuse, 0x7632, R0 ;  /* 0x0000763202008816 */ /* 0x044fe20000000000 */
[----:B------:R-:W-:Y:S01]  /*0510*/  @!P0 IMAD.U32 R25, R2, 0x10000, RZ ;  /* 0x0001000002198824 */ /* 0x000fe200078e00ff */
[C---:B----4-:R-:W-:Y:S01]  /*0520*/  @!P0 PRMT R4, R12.reuse, 0x7632, R4 ;  /* 0x000076320c048816 */ /* 0x050fe20000000004 */
[----:B------:R-:W-:Y:S01]  /*0530*/  @!P0 IMAD.U32 R23, R12, 0x10000, RZ ;  /* 0x000100000c178824 */ /* 0x000fe200078e00ff */
[----:B------:R-:W-:-:S02]  /*0540*/  @!P0 SHF.L.U32 R5, R0, 0x10, RZ ;  /* 0x0000001000058819 */ /* 0x000fc400000006ff */
[----:B------:R-:W-:Y:S01]  /*0550*/  @!P0 SHF.L.U32 R20, R4, 0x10, RZ ;  /* 0x0000001004148819 */ /* 0x000fe200000006ff */
[----:B------:R-:W-:Y:S01]  /*0560*/  IMAD.MOV.U32 R2, RZ, RZ, -0x800000 ;  /* 0xff800000ff027424 */ /* 0x000fe200078e00ff */
[----:B------:R-:W-:Y:S02]  /*0570*/  @!P0 FMNMX3 R2, R25, -INF , R5, !PT ;  /* 0xff80000019028876 */ /* 0x000fe40007800005 */
[----:B------:R-:W-:Y:S01]  /*0580*/  @!P0 FMNMX3 R3, R23, -INF , R20, !PT ;  /* 0xff80000017038876 */ /* 0x000fe20007800014 */
        /* <DEDUP_REMOVED lines=22> */
[-C--:B------:R-:W-:Y:S01]  /*06f0*/  FFMA.SAT R5, R4, R3.reuse, 0.5 ;  /* 0x3f00000004057423 */ /* 0x080fe20000002003 */
[C---:B------:R-:W-:Y:S01]  /*0700*/  FADD R10, -R21.reuse, R23 ;  /* 0x00000017150a7221 */ /* 0x040fe20000000100 */
[----:B------:R-:W-:Y:S01]  /*0710*/  FADD R20, -R21, R20 ;  /* 0x0000001415147221 */ /* 0x000fe20000000100 */
[-C--:B------:R-:W-:Y:S01]  /*0720*/  FFMA.RM R2, R11, R0.reuse, 12582913 ;  /* 0x4b4000010b027423 */ /* 0x080fe20000004000 */
[-C--:B------:R-:W-:Y:S01]  /*0730*/  FFMA.RM R5, R5, R0.reuse, 12582913 ;  /* 0x4b40000105057423 */ /* 0x080fe20000004000 */
[-C--:B------:R-:W-:Y:S01]  /*0740*/  FFMA.SAT R15, R10, R3.reuse, 0.5 ;  /* 0x3f0000000a0f7423 */ /* 0x080fe20000002003 */
[----:B------:R-:W-:Y:S01]  /*0750*/  FFMA.SAT R3, R20, R3, 0.5 ;  /* 0x3f00000014037423 */ /* 0x000fe20000002003 */
[----:B------:R-:W-:Y:S01]  /*0760*/  FADD R11, R2, -12583039 ;  /* 0xcb40007f020b7421 */ /* 0x000fe20000000000 */
[----:B------:R-:W-:Y:S02]  /*0770*/  FADD R13, R5, -12583039 ;  /* 0xcb40007f050d7421 */ /* 0x000fe40000000000 */
[----:B------:R-:W-:Y:S01]  /*0780*/  FFMA.RM R3, R3, R0, 12582913 ;  /* 0x4b40000103037423 */ /* 0x000fe20000004000 */
[----:B------:R-:W-:Y:S01]  /*0790*/  FFMA R11, R12, 1.4426950216293334961, -R11 ;  /* 0x3fb8aa3b0c0b7823 */ /* 0x000fe2000000080b */
[----:B------:R-:W-:-:S02]  /*07a0*/  FFMA R13, R4, 1.4426950216293334961, -R13 ;  /* 0x3fb8aa3b040d7823 */ /* 0x000fc4000000080d */
[----:B------:R-:W-:Y:S01]  /*07b0*/  FADD R21, R3, -12583039 ;  /* 0xcb40007f03157421 */ /* 0x000fe20000000000 */
[----:B------:R-:W-:Y:S01]  /*07c0*/  FFMA R12, R12, 1.925963033500011079e-08, R11 ;  /* 0x32a570600c0c7823 */ /* 0x000fe2000000000b */
[----:B------:R-:W-:Y:S01]  /*07d0*/  FFMA.RM R11, R15, R0, 12582913 ;  /* 0x4b4000010f0b7423 */ /* 0x000fe20000004000 */
[----:B------:R-:W-:Y:S01]  /*07e0*/  FFMA R4, R4, 1.925963033500011079e-08, R13 ;  /* 0x32a5706004047823 */ /* 0x000fe2000000000d */
[C---:B------:R-:W-:Y:S01]  /*07f0*/  FFMA R21, R20.reuse, 1.4426950216293334961, -R21 ;  /* 0x3fb8aa3b14157823 */ /* 0x040fe20000000815 */
[----:B------:R-:W-:Y:S01]  /*0800*/  SHF.L.U32 R3, R3, 0x17, RZ ;  /* 0x0000001703037819 */ /* 0x000fe200000006ff */
[C---:B------:R-:W-:Y:S01]  /*0810*/  FADD R15, R11.reuse, -12583039 ;  /* 0xcb40007f0b0f7421 */ /* 0x040fe20000000000 */
[----:B------:R-:W1:Y:S01]  /*0820*/  MUFU.EX2 R12, R12 ;  /* 0x0000000c000c7308 */ /* 0x000e620000000800 */
[----:B------:R-:W-:Y:S01]  /*0830*/  FFMA R21, R20, 1.925963033500011079e-08, R21 ;  /* 0x32a5706014157823 */ /* 0x000fe20000000015 */
[----:B------:R-:W-:Y:S02]  /*0840*/  IMAD.SHL.U32 R11, R11, 0x800000, RZ ;  /* 0x008000000b0b7824 */ /* 0x000fe400078e00ff */
[----:B------:R-:W-:-:S04]  /*0850*/  FFMA R13, R10, 1.4426950216293334961, -R15 ;  /* 0x3fb8aa3b0a0d7823 */ /* 0x000fc8000000080f */
[----:B------:R-:W-:Y:S01]  /*0860*/  FFMA R10, R10, 1.925963033500011079e-08, R13 ;  /* 0x32a570600a0a7823 */ /* 0x000fe2000000000d */
[----:B------:R-:W2:Y:S01]  /*0870*/  MUFU.EX2 R15, R4 ;  /* 0x00000004000f7308 */ /* 0x000ea20000000800 */
[----:B------:R-:W-:Y:S01]  /*0880*/  IMAD.SHL.U32 R13, R2, 0x800000, RZ ;  /* 0x00800000020d7824 */ /* 0x000fe200078e00ff */
[----:B------:R-:W-:-:S06]  /*0890*/  SHF.L.U32 R2, R5, 0x17, RZ ;  /* 0x0000001705027819 */ /* 0x000fcc00000006ff */
[----:B------:R-:W4:Y:S01]  /*08a0*/  MUFU.EX2 R10, R10 ;  /* 0x0000000a000a7308 */ /* 0x000f220000000800 */
[----:B-1----:R-:W-:-:S04]  /*08b0*/  FMUL R0, R13, R12 ;  /* 0x0000000c0d007220 */ /* 0x002fc80000400000 */
[----:B------:R-:W-:-:S03]  /*08c0*/  FADD R5, RZ, R0 ;  /* 0x00000000ff057221 */ /* 0x000fc60000000000 */
[----:B------:R-:W1:Y:S01]  /*08d0*/  MUFU.EX2 R14, R21 ;  /* 0x00000015000e7308 */ /* 0x000e620000000800 */
[----:B--2---:R-:W-:-:S04]  /*08e0*/  FMUL R2, R2, R15 ;  /* 0x0000000f02027220 */ /* 0x004fc80000400000 */
[----:B------:R-:W-:Y:S01]  /*08f0*/  FADD R22, R5, R2 ;  /* 0x0000000205167221 */ /* 0x000fe20000000000 */
[----:B----4-:R-:W-:-:S04]  /*0900*/  FMUL R4, R11, R10 ;  /* 0x0000000a0b047220 */ /* 0x010fc80000400000 */
        /* <DEDUP_REMOVED lines=18> */
.L_x_7818:
        /* <DEDUP_REMOVED lines=11> */
[----:B0--3--:R-:W-:Y:S05]  /*0ae0*/  CALL.REL.NOINC `($__internal_145_$__cuda_sm3x_div_rn_noftz_f32_slowpath) ;  /* 0x0000000c00b47944 */ /* 0x009fea0003c00000 */
[----:B------:R-:W-:-:S07]  /*0af0*/  IMAD.MOV.U32 R10, RZ, RZ, R11 ;  /* 0x000000ffff0a7224 */ /* 0x000fce00078e000b */
.L_x_7789:
[----:B------:R-:W-:Y:S05]  /*0b00*/  BSYNC.RECONVERGENT B0 ;  /* 0x0000000000007941 */ /* 0x000fea0003800200 */
.L_x_7788:
        /* <DEDUP_REMOVED lines=11> */
[----:B0--3--:R-:W-:Y:S05]  /*0bc0*/  CALL.REL.NOINC `($__internal_145_$__cuda_sm3x_div_rn_noftz_f32_slowpath) ;  /* 0x0000000c007c7944 */ /* 0x009fea0003c00000 */
.L_x_7791:
[----:B------:R-:W-:Y:S05]  /*0bd0*/  BSYNC.RECONVERGENT B0 ;  /* 0x0000000000007941 */ /* 0x000fea0003800200 */
.L_x_7790:
        /* <DEDUP_REMOVED lines=11> */
[----:B------:R-:W-:Y:S01]  /*0c90*/  IMAD.MOV.U32 R12, RZ, RZ, R18 ;  /* 0x000000ffff0c7224 */ /* 0x000fe200078e0012 */
        /* <DEDUP_REMOVED lines=10> */
.L_x_7793:
[----:B------:R-:W-:Y:S05]  /*0d40*/  BSYNC.RECONVERGENT B0 ;  /* 0x0000000000007941 */ /* 0x000fea0003800200 */
.L_x_7792:
[----:B------:R-:W-:Y:S01]  /*0d50*/  BSSY.RECONVERGENT B0, `(.L_x_7794) ;  /* 0x0000008000007945 */ /* 0x000fe20003800200 */
[----:B------:R-:W-:-:S03]  /*0d60*/  FFMA R2, R5, R0, R2 ;  /* 0x0000000005027223 */ /* 0x000fc60000000002 */
[----:B------:R-:W-:Y:S05]  /*0d70*/  @!P2 BRA `(.L_x_7795) ;  /* 0x000000000014a947 */ /* 0x000fea0003800000 */
[----:B------:R-:W-:Y:S01]  /*0d80*/  MOV R0, R4 ;  /* 0x0000000400007202 */ /* 0x000fe20000000f00 */
[----:B------:R-:W-:Y:S01]  /*0d90*/  IMAD.MOV.U32 R5, RZ, RZ, R14 ;  /* 0x000000ffff057224 */ /* 0x000fe200078e000e */
[----:B-1----:R-:W-:-:S07]  /*0da0*/  MOV R12, 0xdc0 ;  /* 0x00000dc0000c7802 */ /* 0x002fce0000000f00 */
[----:B0--3--:R-:W-:Y:S05]  /*0db0*/  CALL.REL.NOINC `($__internal_145_$__cuda_sm3x_div_rn_noftz_f32_slowpath) ;  /* 0x0000000c00007944 */ /* 0x009fea0003c00000 */
[----:B------:R-:W-:-:S07]  /*0dc0*/  MOV R2, R11 ;  /* 0x0000000b00027202 */ /* 0x000fce0000000f00 */
.L_x_7795:
[----:B------:R-:W-:Y:S05]  /*0dd0*/  BSYNC.RECONVERGENT B0 ;  /* 0x0000000000007941 */ /* 0x000fea0003800200 */
.L_x_7794:
[----:B------:R-:W2:Y:S01]  /*0de0*/  MUFU.RCP R5, R14 ;  /* 0x0000000e00057308 */ /* 0x000ea20000001000 */
[----:B------:R-:W-:Y:S07]  /*0df0*/  BSSY.RECONVERGENT B0, `(.L_x_7796) ;  /* 0x000000c000007945 */ /* 0x000fee0003800200 */
[----:B------:R-:W4:Y:S01]  /*0e00*/  FCHK P0, R3, R14 ;  /* 0x0000000e03007302 */ /* 0x000f220000000000 */
[----:B--2---:R-:W-:-:S04]  /*0e10*/  FFMA R0, -R14, R5, 1 ;  /* 0x3f8000000e007423 */ /* 0x004fc80000000105 */
[----:B-1----:R-:W-:-:S04]  /*0e20*/  FFMA R11, R5, R0, R5 ;  /* 0x00000000050b7223 */ /* 0x002fc80000000005 */
[----:B------:R-:W-:-:S04]  /*0e30*/  FFMA R0, R3, R11, RZ ;  /* 0x0000000b03007223 */ /* 0x000fc800000000ff */
[----:B------:R-:W-:-:S04]  /*0e40*/  FFMA R5, -R14, R0, R3 ;  /* 0x000000000e057223 */ /* 0x000fc80000000103 */
[----:B------:R-:W-:Y:S01]  /*0e50*/  FFMA R11, R11, R5, R0 ;  /* 0x000000050b0b7223 */ /* 0x000fe20000000000 */
[----:B----4-:R-:W-:Y:S06]  /*0e60*/  @!P0 BRA `(.L_x_7797) ;  /* 0x0000000000108947 */ /* 0x010fec0003800000 */
[----:B------:R-:W-:Y:S01]  /*0e70*/  IMAD.MOV.U32 R0, RZ, RZ, R3 ;  /* 0x000000ffff007224 */ /* 0x000fe200078e0003 */
[----:B------:R-:W-:Y:S02]  /*0e80*/  MOV R5, R14 ;  /* 0x0000000e00057202 */ /* 0x000fe40000000f00 */
[----:B------:R-:W-:-:S07]  /*0e90*/  MOV R12, 0xeb0 ;  /* 0x00000eb0000c7802 */ /* 0x000fce0000000f00 */
[----:B0--3--:R-:W-:Y:S05]  /*0ea0*/  CALL.REL.NOINC `($__internal_145_$__cuda_sm3x_div_rn_noftz_f32_slowpath) ;  /* 0x0000000800c47944 */ /* 0x009fea0003c00000 */
.L_x_7797:
[----:B------:R-:W-:Y:S05]  /*0eb0*/  BSYNC.RECONVERGENT B0 ;  /* 0x0000000000007941 */ /* 0x000fea0003800200 */
.L_x_7796:
        /* <DEDUP_REMOVED lines=8> */
[----:B------:R-:W-:-:S05]  /*0f40*/  IADD3 R0, P0, PT, R18, R4, RZ ;  /* 0x0000000412007210 */ /* 0x000fca0007f1e0ff */
[----:B------:R-:W-:-:S05]  /*0f50*/  IMAD.X R3, R3, 0x1, R5, P0 ;  /* 0x0000000103037824 */ /* 0x000fca00000e0605 */
        /* <DEDUP_REMOVED lines=8> */
.L_x_7799:
[----:B------:R-:W-:Y:S05]  /*0fe0*/  BSYNC.RECONVERGENT B0 ;  /* 0x0000000000007941 */ /* 0x000fea0003800200 */
.L_x_7798:
[----:B------:R-:W-:-:S04]  /*0ff0*/  IADD3 R17, P0, PT, R16, R17, RZ ;  /* 0x0000001110117210 */ /* 0x000fc80007f1e0ff */
[----:B------:R-:W-:Y:S02]  /*1000*/  LEA.HI.X.SX32 R19, R16, R19, 0x1, P0 ;  /* 0x0000001310137211 */ /* 0x000fe400000f0eff */
[----:B------:R-:W-:-:S04]  /*1010*/  ISETP.GE.U32.AND P0, PT, R17, UR42, PT ;  /* 0x0000002a11007c0c */ /* 0x000fc8000bf06070 */
[----:B------:R-:W-:-:S13]  /*1020*/  ISETP.GE.AND.EX P0, PT, R19, UR43, PT, P0 ;  /* 0x0000002b13007c0c */ /* 0x000fda000bf06300 */
[----:B------:R-:W-:Y:S05]  /*1030*/  @!P0 BRA `(.L_x_7800) ;  /* 0xfffffff000948947 */ /* 0x000fea000383ffff */
[----:B------:R-:W-:Y:S05]  /*1040*/  EXIT ;  /* 0x000000000000794d */ /* 0x000fea0003800000 */
.L_x_7787:
[----:B------:R-:W-:Y:S01]  /*1050*/  HFMA2 R11, -RZ, RZ, 0, 1.847743988037109375e-06 ;  /* 0x0000001fff0b7431 */ /* 0x000fe200000001ff */
[----:B------:R-:W-:Y:S01]  /*1060*/  BSSY B0, `(.L_x_7801) ;  /* 0x0000007000007945 */ /* 0x000fe20003800000 */
[----:B------:R-:W-:Y:S01]  /*1070*/  MOV R13, R2 ;  /* 0x00000002000d7202 */ /* 0x000fe20000000f00 */
[----:B------:R-:W-:Y:S02]  /*1080*/  IMAD.MOV.U32 R12, RZ, RZ, 0x8 ;  /* 0x00000008ff0c7424 */ /* 0x000fe400078e00ff */
[----:B------:R-:W-:-:S07]  /*1090*/  IMAD.MOV.U32 R15, RZ, RZ, -0x1 ;  /* 0xffffffffff0f7424 */ /* 0x000fce00078e00ff */
[----:B0--3--:R-:W-:Y:S05]  /*10a0*/  WARPSYNC.COLLECTIVE R15, `(.L_x_7802) ;  /* 0x000000000f087348 */ /* 0x009fea0003c00000 */
[----:B------:R1:W2:Y:S02]  /*10b0*/  SHFL.BFLY P6, R14, R13, R12, R11 ;  /* 0x0c00000c0d0e7389 */ /* 0x0002a400000c000b */
[----:B0123--:R-:W-:Y:S05]  /*10c0*/  ENDCOLLECTIVE ;  /* 0x000000000000791b */ /* 0x00ffea0003800000 */
.L_x_7802:
[----:B------:R-:W-:Y:S05]  /*10d0*/  BSYNC B0 ;  /* 0x0000000000007941 */ /* 0x000fea0003800000 */
.L_x_7801:
        /* <DEDUP_REMOVED lines=8> */
.L_x_7803:
[----:B------:R-:W-:Y:S01]  /*1160*/  HFMA2 R12, -RZ, RZ, 0, 1.1920928955078125e-07 ;  /* 0x00000002ff0c7431 */ /* 0x000fe200000001ff */
[----:B------:R-:W-:-:S04]  /*1170*/  MOV R21, R14 ;  /* 0x0000000e00157202 */ /* 0x000fc80000000f00 */
[----:B------:R-:W-:Y:S01]  /*1180*/  FMNMX R22, R4, R21, !PT ;  /* 0x0000001504167209 */ /* 0x000fe20007800000 */
[----:B------:R-:W-:-:S04]  /*1190*/  HFMA2 R4, -RZ, RZ, 0.96630859375, -0.0022525787353515625 ;  /* 0x3bbb989dff047431 */ /* 0x000fc800000001ff */
[----:B------:R-:W-:-:S07]  /*11a0*/  IMAD.MOV.U32 R13, RZ, RZ, R22 ;  /* 0x000000ffff0d7224 */ /* 0x000fce00078e0016 */
[----:B------:R-:W-:Y:S05]  /*11b0*/  WARPSYNC.COLLECTIVE R15, `(.L_x_7804) ;  /* 0x000000000f087348 */ /* 0x000fea0003c00000 */
[----:B------:R0:W1:Y:S02]  /*11c0*/  SHFL.BFLY P6, R14, R13, R12, R11 ;  /* 0x0c00000c0d0e7389 */ /* 0x00006400000c000b */
[----:B01----:R-:W-:Y:S05]  /*11d0*/  ENDCOLLECTIVE ;  /* 0x000000000000791b */ /* 0x003fea0003800000 */
.L_x_7804:
[----:B------:R-:W-:Y:S02]  /*11e0*/  IMAD.MOV.U32 R12, RZ, RZ, 0x1 ;  /* 0x00000001ff0c7424 */ /* 0x000fe400078e00ff */
[----:B------:R-:W-:-:S05]  /*11f0*/  IMAD.MOV.U32 R21, RZ, RZ, R14 ;  /* 0x000000ffff157224 */ /* 0x000fca00078e000e */
[----:B------:R-:W-:-:S04]  /*1200*/  FMNMX R24, R22, R21, !PT ;  /* 0x0000001516187209 */ /* 0x000fc80007800000 */
[----:B------:R-:W-:-:S07]  /*1210*/  MOV R13, R24 ;  /* 0x00000018000d7202 */ /* 0x000fce0000000f00 */
[----:B------:R-:W-:Y:S05]  /*1220*/  WARPSYNC.COLLECTIVE R15, `(.L_x_7805) ;  /* 0x000000000f087348 */ /* 0x000fea0003c00000 */
[----:B------:R0:W1:Y:S02]  /*1230*/  SHFL.BFLY P6, R14, R13, R12, R11 ;  /* 0x0c00000c0d0e7389 */ /* 0x00006400000c000b */
[----:B01----:R-:W-:Y:S05]  /*1240*/  ENDCOLLECTIVE ;  /* 0x000000000000791b */ /* 0x003fea0003800000 */
.L_x_7805:
[----:B------:R-:W-:Y:S01]  /*1250*/  MOV R13, R3 ;  /* 0x00000003000d7202 */ /* 0x000fe20000000f00 */
[----:B------:R-:W-:Y:S01]  /*1260*/  IMAD.MOV.U32 R12, RZ, RZ, 0x8 ;  /* 0x00000008ff0c7424 */ /* 0x000fe200078e00ff */
[----:B------:R-:W-:-:S07]  /*1270*/  MOV R27, R14 ;  /* 0x0000000e001b7202 */ /* 0x000fce0000000f00 */
[----:B------:R-:W-:Y:S05]  /*1280*/  WARPSYNC.COLLECTIVE R15, `(.L_x_7806) ;  /* 0x000000000f087348 */ /* 0x000fea0003c00000 */
[----:B------:R0:W1:Y:S02]  /*1290*/  SHFL.BFLY P6, R14, R13, R12, R11 ;  /* 0x0c00000c0d0e7389 */ /* 0x00006400000c000b */
[----:B01----:R-:W-:Y:S05]  /*12a0*/  ENDCOLLECTIVE ;  /* 0x000000000000791b */ /* 0x003fea0003800000 */
.L_x_7806:
[----:B------:R-:W-:-:S05]  /*12b0*/  FMNMX R2, R24, R27, !PT ;  /* 0x0000001b18027209 */ /* 0x000fca0007800000 */
[C---:B------:R-:W-:Y:S01]  /*12c0*/  FADD R21, -R2.reuse, R5 ;  /* 0x0000000502157221 */ /* 0x040fe20000000100 */
[----:B------:R-:W-:-:S03]  /*12d0*/  FADD R25, -R2, R25 ;  /* 0x0000001902197221 */ /* 0x000fc60000000100 */
[-C--:B------:R-:W-:Y:S01]  /*12e0*/  FFMA.SAT R22, R21, R4.reuse, 0.5 ;  /* 0x3f00000015167423 */ /* 0x080fe20000002004 */
[----:B------:R-:W-:Y:S01]  /*12f0*/  FFMA.SAT R10, R25, R4, 0.5 ;  /* 0x3f000000190a7423 */ /* 0x000fe20000002004 */
[----:B------:R-:W-:Y:S02]  /*1300*/  MOV R12, 0x4 ;  /* 0x00000004000c7802 */ /* 0x000fe40000000f00 */
[----:B------:R-:W-:-:S04]  /*1310*/  MOV R0, R14 ;  /* 0x0000000e00007202 */ /* 0x000fc80000000f00 */
[----:B------:R-:W-:Y:S01]  /*1320*/  FMNMX R0, R0, R3, !PT ;  /* 0x0000000300007209 */ /* 0x000fe20007800000 */
[----:B------:R-:W-:-:S04]  /*1330*/  HFMA2 R3, -RZ, RZ, 3.7421875, 0 ;  /* 0x437c0000ff037431 */ /* 0x000fc800000001ff */
[----:B------:R-:W-:-:S07]  /*1340*/  IMAD.MOV.U32 R13, RZ, RZ, R0 ;  /* 0x000000ffff0d7224 */ /* 0x000fce00078e0000 */
[----:B------:R-:W-:Y:S05]  /*1350*/  WARPSYNC.COLLECTIVE R15, `(.L_x_7807) ;  /* 0x000000000f087348 */ /* 0x000fea0003c00000 */
[----:B------:R0:W1:Y:S02]  /*1360*/  SHFL.BFLY P6, R14, R13, R12, R11 ;  /* 0x0c00000c0d0e7389 */ /* 0x00006400000c000b */
[----:B01----:R-:W-:Y:S05]  /*1370*/  ENDCOLLECTIVE ;  /* 0x000000000000791b */ /* 0x003fea0003800000 */
.L_x_7807:
[-C--:B------:R-:W-:Y:S01]  /*1380*/  FFMA.RM R5, R22, R3.reuse, 12582913 ;  /* 0x4b40000116057423 */ /* 0x080fe20000004003 */
[----:B------:R-:W-:-:S04]  /*1390*/  FFMA.RM R2, R10, R3, 12582913 ;  /* 0x4b4000010a027423 */ /* 0x000fc80000004003 */
[----:B------:R-:W-:-:S04]  /*13a0*/  FADD R10, R2, -12583039 ;  /* 0xcb40007f020a7421 */ /* 0x000fc80000000000 */
[----:B------:R-:W-:Y:S01]  /*13b0*/  FFMA R10, R25, 1.4426950216293334961, -R10 ;  /* 0x3fb8aa3b190a7823 */ /* 0x000fe2000000080a */
[----:B------:R-:W-:-:S03]  /*13c0*/  FADD R12, R5, -12583039 ;  /* 0xcb40007f050c7421 */ /* 0x000fc60000000000 */
[----:B------:R-:W-:Y:S01]  /*13d0*/  FFMA R10, R25, 1.925963033500011079e-08, R10 ;  /* 0x32a57060190a7823 */ /* 0x000fe2000000000a */
[----:B------:R-:W-:-:S03]  /*13e0*/  FFMA R12, R21, 1.4426950216293334961, -R12 ;  /* 0x3fb8aa3b150c7823 */ /* 0x000fc6000000080c */
[----:B------:R0:W1:Y:S01]  /*13f0*/  MUFU.EX2 R25, R10 ;  /* 0x0000000a00197308 */ /* 0x0000620000000800 */
[----:B------:R-:W-:Y:S01]  /*1400*/  FFMA R21, R21, 1.925963033500011079e-08, R12 ;  /* 0x32a5706015157823 */ /* 0x000fe2000000000c */
[----:B------:R-:W-:Y:S01]  /*1410*/  IMAD.MOV.U32 R12, RZ, RZ, 0x2 ;  /* 0x00000002ff0c7424 */ /* 0x000fe200078e00ff */
[----:B------:R-:W-:Y:S02]  /*1420*/  FMNMX R13, R0, R14, !PT ;  /* 0x0000000e000d7209 */ /* 0x000fe40007800000 */
[----:B------:R-:W-:-:S03]  /*1430*/  SHF.L.U32 R0, R2, 0x17, RZ ;  /* 0x0000001702007819 */ /* 0x000fc600000006ff */
[----:B------:R-:W2:Y:S04]  /*1440*/  MUFU.EX2 R21, R21 ;  /* 0x0000001500157308 */ /* 0x000ea80000000800 */
[----:B012---:R-:W-:Y:S05]  /*1450*/  WARPSYNC.COLLECTIVE R15, `(.L_x_7808) ;  /* 0x000000000f087348 */ /* 0x007fea0003c00000 */
[----:B------:R3:W4:Y:S02]  /*1460*/  SHFL.BFLY P6, R14, R13, R12, R11 ;  /* 0x0c00000c0d0e7389 */ /* 0x00072400000c000b */
[----:B01234-:R-:W-:Y:S05]  /*1470*/  ENDCOLLECTIVE ;  /* 0x000000000000791b */ /* 0x01ffea0003800000 */
.L_x_7808:
[----:B------:R-:W-:Y:S01]  /*1480*/  SHF.L.U32 R2, R5, 0x17, RZ ;  /* 0x0000001705027819 */ /* 0x000fe200000006ff */
[----:B------:R-:W-:-:S04]  /*1490*/  FMUL R0, R0, R25 ;  /* 0x0000001900007220 */ /* 0x000fc80000400000 */
[----:B------:R-:W-:Y:S01]  /*14a0*/  FADD R5, RZ, R0 ;  /* 0x00000000ff057221 */ /* 0x000fe20000000000 */
[----:B------:R-:W-:Y:S01]  /*14b0*/  MOV R12, 0x1 ;  /* 0x00000001000c7802 */ /* 0x000fe20000000f00 */
[----:B------:R-:W-:-:S04]  /*14c0*/  FMUL R2, R2, R21 ;  /* 0x0000001502027220 */ /* 0x000fc80000400000 */
[----:B------:R-:W-:Y:S01]  /*14d0*/  FADD R22, R5, R2 ;  /* 0x0000000205167221 */ /* 0x000fe20000000000 */
[----:B------:R-:W-:-:S05]  /*14e0*/  FMNMX R10, R13, R14, !PT ;  /* 0x0000000e0d0a7209 */ /* 0x000fca0007800000 */
[----:B------:R-:W-:-:S07]  /*14f0*/  IMAD.MOV.U32 R13, RZ, RZ, R10 ;  /* 0x000000ffff0d7224 */ /* 0x000fce00078e000a */
[----:B------:R-:W-:Y:S05]  /*1500*/  WARPSYNC.COLLECTIVE R15, `(.L_x_7809) ;  /* 0x000000000f087348 */ /* 0x000fea0003c00000 */
[----:B------:R0:W1:Y:S02]  /*1510*/  SHFL.BFLY P6, R14, R13, R12, R11 ;  /* 0x0c00000c0d0e7389 */ /* 0x00006400000c000b */
[----:B01----:R-:W-:Y:S05]  /*1520*/  ENDCOLLECTIVE ;  /* 0x000000000000791b */ /* 0x003fea0003800000 */
.L_x_7809:
[----:B------:R-:W-:Y:S02]  /*1530*/  HFMA2 R12, -RZ, RZ, 0, 4.76837158203125e-07 ;  /* 0x00000008ff0c7431 */ /* 0x000fe400000001ff */
[----:B------:R-:W-:Y:S01]  /*1540*/  IMAD.MOV.U32 R13, RZ, RZ, R22 ;  /* 0x000000ffff0d7224 */ /* 0x000fe200078e0016 */
[----:B------:R-:W-:-:S07]  /*1550*/  MOV R21, R14 ;  /* 0x0000000e00157202 */ /* 0x000fce0000000f00 */
[----:B------:R-:W-:Y:S05]  /*1560*/  WARPSYNC.COLLECTIVE R15, `(.L_x_7810) ;  /* 0x000000000f087348 */ /* 0x000fea0003c00000 */
[----:B------:R0:W1:Y:S02]  /*1570*/  SHFL.BFLY P6, R14, R13, R12, R11 ;  /* 0x0c00000c0d0e7389 */ /* 0x00006400000c000b */
[----:B01----:R-:W-:Y:S05]  /*1580*/  ENDCOLLECTIVE ;  /* 0x000000000000791b */ /* 0x003fea0003800000 */
.L_x_7810:
[----:B------:R-:W-:-:S05]  /*1590*/  FMNMX R10, R10, R21, !PT ;  /* 0x000000150a0a7209 */ /* 0x000fca0007800000 */
[C---:B------:R-:W-:Y:S01]  /*15a0*/  FADD R23, -R10.reuse, R23 ;  /* 0x000000170a177221 */ /* 0x040fe20000000100 */
[----:B------:R-:W-:-:S03]  /*15b0*/  FADD R21, -R10, R20 ;  /* 0x000000140a157221 */ /* 0x000fc60000000100 */
[-C--:B------:R-:W-:Y:S01]  /*15c0*/  FFMA.SAT R10, R23, R4.reuse, 0.5 ;  /* 0x3f000000170a7423 */ /* 0x080fe20000002004 */
[----:B------:R-:W-:Y:S01]  /*15d0*/  FFMA.SAT R20, R21, R4, 0.5 ;  /* 0x3f00000015147423 */ /* 0x000fe20000002004 */
[----:B------:R-:W-:Y:S02]  /*15e0*/  IMAD.MOV.U32 R12, RZ, RZ, 0x4 ;  /* 0x00000004ff0c7424 */ /* 0x000fe400078e00ff */
[-C--:B------:R-:W-:Y:S01]  /*15f0*/  FFMA.RM R4, R10, R3.reuse, 12582913 ;  /* 0x4b4000010a047423 */ /* 0x080fe20000004003 */
[----:B------:R-:W-:-:S03]  /*1600*/  FFMA.RM R3, R20, R3, 12582913 ;  /* 0x4b40000114037423 */ /* 0x000fc60000004003 */
[C---:B------:R-:W-:Y:S01]  /*1610*/  FADD R10, R4.reuse, -12583039 ;  /* 0xcb40007f040a7421 */ /* 0x040fe20000000000 */
[C---:B------:R-:W-:Y:S01]  /*1620*/  FADD R20, R3.reuse, -12583039 ;  /* 0xcb40007f03147421 */ /* 0x040fe20000000000 */
[----:B------:R-:W-:Y:S01]  /*1630*/  IMAD.SHL.U32 R3, R3, 0x800000, RZ ;  /* 0x0080000003037824 */ /* 0x000fe200078e00ff */
[----:B------:R-:W-:Y:S01]  /*1640*/  SHF.L.U32 R4, R4, 0x17, RZ ;  /* 0x0000001704047819 */ /* 0x000fe200000006ff */
[----:B------:R-:W-:Y:S01]  /*1650*/  FFMA R10, R23, 1.4426950216293334961, -R10 ;  /* 0x3fb8aa3b170a7823 */ /* 0x000fe2000000080a */
[----:B------:R-:W-:Y:S01]  /*1660*/  FADD R5, R22, R14 ;  /* 0x0000000e16057221 */ /* 0x000fe20000000000 */
[----:B------:R-:W-:Y:S02]  /*1670*/  FFMA R20, R21, 1.4426950216293334961, -R20 ;  /* 0x3fb8aa3b15147823 */ /* 0x000fe40000000814 */
[----:B------:R-:W-:Y:S02]  /*1680*/  FFMA R10, R23, 1.925963033500011079e-08, R10 ;  /* 0x32a57060170a7823 */ /* 0x000fe4000000000a */
[----:B------:R-:W-:Y:S01]  /*1690*/  MOV R13, R5 ;  /* 0x00000005000d7202 */ /* 0x000fe20000000f00 */
[----:B------:R-:W-:-:S07]  /*16a0*/  FFMA R21, R21, 1.925963033500011079e-08, R20 ;  /* 0x32a5706015157823 */ /* 0x000fce0000000014 */
[----:B------:R-:W-:Y:S05]  /*16b0*/  WARPSYNC.COLLECTIVE R15, `(.L_x_7811) ;  /* 0x000000000f087348 */ /* 0x000fea0003c00000 */
[----:B------:R0:W1:Y:S02]  /*16c0*/  SHFL.BFLY P6, R14, R13, R12, R11 ;  /* 0x0c00000c0d0e7389 */ /* 0x00006400000c000b */
[----:B01----:R-:W-:Y:S05]  /*16d0*/  ENDCOLLECTIVE ;  /* 0x000000000000791b */ /* 0x003fea0003800000 */
.L_x_7811:
[----:B------:R-:W0:Y:S01]  /*16e0*/  MUFU.EX2 R20, R21 ;  /* 0x0000001500147308 */ /* 0x000e220000000800 */
[----:B------:R-:W-:Y:S02]  /*16f0*/  HFMA2 R12, -RZ, RZ, 0, 1.1920928955078125e-07 ;  /* 0x00000002ff0c7431 */ /* 0x000fe400000001ff */
[----:B0-----:R-:W-:Y:S01]  /*1700*/  FMUL R3, R3, R20 ;  /* 0x0000001403037220 */ /* 0x001fe20000400000 */
[----:B------:R-:W-:-:S04]  /*1710*/  FADD R13, R5, R14 ;  /* 0x0000000e050d7221 */ /* 0x000fc80000000000 */
[----:B------:R0:W1:Y:S03]  /*1720*/  MUFU.EX2 R5, R10 ;  /* 0x0000000a00057308 */ /* 0x0000660000000800 */
[----:B01----:R-:W-:Y:S05]  /*1730*/  WARPSYNC.COLLECTIVE R15, `(.L_x_7812) ;  /* 0x000000000f087348 */ /* 0x003fea0003c00000 */
[----:B------:R2:W3:Y:S02]  /*1740*/  SHFL.BFLY P6, R14, R13, R12, R11 ;  /* 0x0c00000c0d0e7389 */ /* 0x0004e400000c000b */
[----:B0123--:R-:W-:Y:S05]  /*1750*/  ENDCOLLECTIVE ;  /* 0x000000000000791b */ /* 0x00ffea0003800000 */
.L_x_7812:
[----:B------:R-:W-:Y:S02]  /*1760*/  HFMA2 R12, -RZ, RZ, 0, 5.9604644775390625e-08 ;  /* 0x00000001ff0c7431 */ /* 0x000fe400000001ff */
[----:B------:R-:W-:-:S04]  /*1770*/  FMUL R4, R4, R5 ;  /* 0x0000000504047220 */ /* 0x000fc80000400000 */
[----:B------:R-:W-:-:S04]  /*1780*/  FADD R10, RZ, R4 ;  /* 0x00000004ff0a7221 */ /* 0x000fc80000000000 */
[----:B------:R-:W-:Y:S01]  /*1790*/  FADD R10, R10, R3 ;  /* 0x000000030a0a7221 */ /* 0x000fe20000000000 */
[----:B------:R-:W-:-:S05]  /*17a0*/  FADD R20, R13, R14 ;  /* 0x0000000e0d147221 */ /* 0x000fca0000000000 */
[----:B------:R-:W-:-:S07]  /*17b0*/  MOV R13, R20 ;  /* 0x00000014000d7202 */ /* 0x000fce0000000f00 */
[----:B------:R-:W-:Y:S05]  /*17c0*/  WARPSYNC.COLLECTIVE R15, `(.L_x_7813) ;  /* 0x000000000f087348 */ /* 0x000fea0003c00000 */
[----:B------:R0:W1:Y:S02]  /*17d0*/  SHFL.BFLY P6, R14, R13, R12, R11 ;  /* 0x0c00000c0d0e7389 */ /* 0x00006400000c000b */
[----:B01----:R-:W-:Y:S05]  /*17e0*/  ENDCOLLECTIVE ;  /* 0x000000000000791b */ /* 0x003fea0003800000 */
.L_x_7813:
[----:B------:R-:W-:Y:S01]  /*17f0*/  HFMA2 R12, -RZ, RZ, 0, 4.76837158203125e-07 ;  /* 0x00000008ff0c7431 */ /* 0x000fe200000001ff */
[----:B------:R-:W-:Y:S01]  /*1800*/  MOV R13, R10 ;  /* 0x0000000a000d7202 */ /* 0x000fe20000000f00 */
[----:B------:R-:W-:-:S07]  /*1810*/  IMAD.MOV.U32 R21, RZ, RZ, R14 ;  /* 0x000000ffff157224 */ /* 0x000fce00078e000e */
[----:B------:R-:W-:Y:S05]  /*1820*/  WARPSYNC.COLLECTIVE R15, `(.L_x_7814) ;  /* 0x000000000f087348 */ /* 0x000fea0003c00000 */
[----:B------:R0:W1:Y:S02]  /*1830*/  SHFL.BFLY P6, R14, R13, R12, R11 ;  /* 0x0c00000c0d0e7389 */ /* 0x00006400000c000b */
[----:B01----:R-:W-:Y:S05]  /*1840*/  ENDCOLLECTIVE ;  /* 0x000000000000791b */ /* 0x003fea0003800000 */
.L_x_7814:
[----:B------:R-:W-:Y:S01]  /*1850*/  FADD R5, R20, R21 ;  /* 0x0000001514057221 */ /* 0x000fe20000000000 */
[----:B------:R-:W-:Y:S02]  /*1860*/  HFMA2 R12, -RZ, RZ, 0, 2.384185791015625e-07 ;  /* 0x00000004ff0c7431 */ /* 0x000fe400000001ff */
[----:B------:R-:W-:-:S04]  /*1870*/  IMAD.MOV.U32 R23, RZ, RZ, R14 ;  /* 0x000000ffff177224 */ /* 0x000fc800078e000e */
[----:B------:R-:W-:-:S05]  /*1880*/  FADD R23, R10, R23 ;  /* 0x000000170a177221 */ /* 0x000fca0000000000 */
[----:B------:R-:W-:-:S07]  /*1890*/  MOV R13, R23 ;  /* 0x00000017000d7202 */ /* 0x000fce0000000f00 */
[----:B------:R-:W-:Y:S05]  /*18a0*/  WARPSYNC.COLLECTIVE R15, `(.L_x_7815) ;  /* 0x000000000f087348 */ /* 0x000fea0003c00000 */
[----:B------:R0:W1:Y:S02]  /*18b0*/  SHFL.BFLY P6, R14, R13, R12, R11 ;  /* 0x0c00000c0d0e7389 */ /* 0x00006400000c000b */
[----:B01----:R-:W-:Y:S05]  /*18c0*/  ENDCOLLECTIVE ;  /* 0x000000000000791b */ /* 0x003fea0003800000 */
.L_x_7815:
[----:B------:R-:W-:Y:S02]  /*18d0*/  HFMA2 R12, -RZ, RZ, 0, 1.1920928955078125e-07 ;  /* 0x00000002ff0c7431 */ /* 0x000fe400000001ff */
[----:B------:R-:W-:-:S04]  /*18e0*/  IMAD.MOV.U32 R24, RZ, RZ, R14 ;  /* 0x000000ffff187224 */ /* 0x000fc800078e000e */
[----:B------:R-:W-:-:S05]  /*18f0*/  FADD R24, R23, R24 ;  /* 0x0000001817187221 */ /* 0x000fca0000000000 */
[----:B------:R-:W-:-:S07]  /*1900*/  MOV R13, R24 ;  /* 0x00000018000d7202 */ /* 0x000fce0000000f00 */
[----:B------:R-:W-:Y:S05]  /*1910*/  WARPSYNC.COLLECTIVE R15, `(.L_x_7816) ;  /* 0x000000000f087348 */ /* 0x000fea0003c00000 */
[----:B------:R0:W1:Y:S02]  /*1920*/  SHFL.BFLY P6, R14, R13, R12, R11 ;  /* 0x0c00000c0d0e7389 */ /* 0x00006400000c000b */
[----:B01----:R-:W-:Y:S05]  /*1930*/  ENDCOLLECTIVE ;  /* 0x000000000000791b */ /* 0x003fea0003800000 */
.L_x_7816:
[----:B------:R-:W-:Y:S02]  /*1940*/  HFMA2 R12, -RZ, RZ, 0, 5.9604644775390625e-08 ;  /* 0x00000001ff0c7431 */ /* 0x000fe400000001ff */
[----:B------:R-:W-:-:S04]  /*1950*/  IMAD.MOV.U32 R25, RZ, RZ, R14 ;  /* 0x000000ffff197224 */ /* 0x000fc800078e000e */
[----:B------:R-:W-:-:S05]  /*1960*/  FADD R25, R24, R25 ;  /* 0x0000001918197221 */ /* 0x000fca0000000000 */
[----:B------:R-:W-:-:S07]  /*1970*/  MOV R13, R25 ;  /* 0x00000019000d7202 */ /* 0x000fce0000000f00 */
[----:B------:R-:W-:Y:S05]  /*1980*/  WARPSYNC.COLLECTIVE R15, `(.L_x_7817) ;  /* 0x000000000f087348 */ /* 0x000fea0003c00000 */
[----:B------:R0:W1:Y:S02]  /*1990*/  SHFL.BFLY P6, R14, R13, R12, R11 ;  /* 0x0c00000c0d0e7389 */ /* 0x00006400000c000b */
[----:B01----:R-:W-:Y:S05]  /*19a0*/  ENDCOLLECTIVE ;  /* 0x000000000000791b */ /* 0x003fea0003800000 */
.L_x_7817:
[----:B------:R-:W-:Y:S05]  /*19b0*/  BRA `(.L_x_7818) ;  /* 0xfffffff0001c7947 */ /* 0x000fea000383ffff */
        .weak           $__internal_145_$__cuda_sm3x_div_rn_noftz_f32_slowpath
        .type           $__internal_145_$__cuda_sm3x_div_rn_noftz_f32_slowpath,@function
        .size           $__internal_145_$__cuda_sm3x_div_rn_noftz_f32_slowpath,(.L_x_25597 - $__internal_145_$__cuda_sm3x_div_rn_noftz_f32_slowpath)
$__internal_145_$__cuda_sm3x_div_rn_noftz_f32_slowpath:
        /* <DEDUP_REMOVED lines=35> */
.L_x_7820:
        /* <DEDUP_REMOVED lines=51> */
.L_x_7827:
[----:B------:R-:W-:-:S04]  /*1f20*/  LOP3.LUT R0, R0, 0x80000000, RZ, 0xc0, !PT ;  /* 0x8000000000007812 */ /* 0x000fc800078ec0ff */
[----:B------:R-:W-:Y:S01]  /*1f30*/  LOP3.LUT R0, R0, 0x7f800000, RZ, 0xfc, !PT ;  /* 0x7f80000000007812 */ /* 0x000fe200078efcff */
[----:B------:R-:W-:Y:S06]  /*1f40*/  BRA `(.L_x_7828) ;  /* 0x0000000000047947 */ /* 0x000fec0003800000 */
.L_x_7826:
[----:B------:R-:W-:-:S07]  /*1f50*/  IMAD R0, R20, 0x800000, R0 ;  /* 0x0080000014007824 */ /* 0x000fce00078e0200 */
.L_x_7828:
[----:B------:R-:W-:Y:S05]  /*1f60*/  BSYNC.RECONVERGENT B2 ;  /* 0x0000000000027941 */ /* 0x000fea0003800200 */
.L_x_7825:
[----:B------:R-:W-:Y:S05]  /*1f70*/  BRA `(.L_x_7829) ;  /* 0x0000000000207947 */ /* 0x000fea0003800000 */
.L_x_7824:
[----:B------:R-:W-:-:S04]  /*1f80*/  LOP3.LUT R0, R15, 0x80000000, R0, 0x48, !PT ;  /* 0x800000000f007812 */ /* 0x000fc800078e4800 */
[----:B------:R-:W-:Y:S01]  /*1f90*/  LOP3.LUT R0, R0, 0x7f800000, RZ, 0xfc, !PT ;  /* 0x7f80000000007812 */ /* 0x000fe200078efcff */
[----:B------:R-:W-:Y:S06]  /*1fa0*/  BRA `(.L_x_7829) ;  /* 0x0000000000147947 */ /* 0x000fec0003800000 */
.L_x_7823:
[----:B------:R-:W-:Y:S01]  /*1fb0*/  LOP3.LUT R0, R15, 0x80000000, R0, 0x48, !PT ;  /* 0x800000000f007812 */ /* 0x000fe200078e4800 */
[----:B------:R-:W-:Y:S06]  /*1fc0*/  BRA `(.L_x_7829) ;  /* 0x00000000000c7947 */ /* 0x000fec0003800000 */
.L_x_7822:
[----:B------:R-:W0:Y:S01]  /*1fd0*/  MUFU.RSQ R0, -QNAN ;  /* 0xffc0000000007908 */ /* 0x000e220000001400 */
[----:B------:R-:W-:Y:S05]  /*1fe0*/  BRA `(.L_x_7829) ;  /* 0x0000000000047947 */ /* 0x000fea0003800000 */
.L_x_7821:
[----:B------:R-:W-:-:S07]  /*1ff0*/  FADD.FTZ R0, R0, R5 ;  /* 0x0000000500007221 */ /* 0x000fce0000010000 */
.L_x_7829:
[----:B------:R-:W-:Y:S05]  /*2000*/  BSYNC.RECONVERGENT B1 ;  /* 0x0000000000017941 */ /* 0x000fea0003800200 */
.L_x_7819:
[----:B------:R-:W-:Y:S01]  /*2010*/  HFMA2 R13, -RZ, RZ, 0, 0 ;  /* 0x00000000ff0d7431 */ /* 0x000fe200000001ff */
[----:B0-----:R-:W-:-:S03]  /*2020*/  MOV R11, R0 ;  /* 0x00000000000b7202 */ /* 0x001fc60000000f00 */
[----:B------:R-:W-:Y:S05]  /*2030*/  RET.REL.NODEC R12 `(_Z15SoftmaxWarpImplI10DirectLoadI13__nv_bfloat16fE11DirectStoreIfS1_EfLi2ELi2ELi16ELi2ELb1EL9Algorithm0EEvT_T0_ll) ;  /* 0xffffffdc0cf07950 */ /* 0x000fea0003c3ffff */
.L_x_7830:
        /* <DEDUP_REMOVED lines=12> */
.L_x_25597:


//--------------------- .text._Z15SoftmaxWarpImplI10DirectLoadI13__nv_bfloat16fE11DirectStoreIfS1_EfLi2ELi2ELi16ELi2ELb0EL9Algorithm0EEvT_T0_ll --------------------------
	.section	.text._Z15SoftmaxWarpImplI10DirectLoadI13__nv_bfloat16fE11DirectStoreIfS1_EfLi2ELi2ELi16ELi2ELb0EL9Algorithm0EEvT_T0_ll,"ax",@progbits
	.align	128
        .global         _Z15SoftmaxWarpImplI10DirectLoadI13__nv_bfloat16fE11DirectStoreIfS1_EfLi2ELi2ELi16ELi2ELb0EL9Algorithm0EEvT_T0_ll
        .type           _Z15SoftmaxWarpImplI10DirectLoadI13__nv_bfloat16fE11DirectStoreIfS1_EfLi2ELi2ELi16ELi2ELb0EL9Algorithm0EEvT_T0_ll,@function
        .size           _Z15SoftmaxWarpImplI10DirectLoadI13__nv_bfloat16fE11DirectStoreIfS1_EfLi2ELi2ELi16ELi2ELb0EL9Algorithm0EEvT_T0_ll,(.L_x_25598 - _Z15SoftmaxWarpImplI10DirectLoadI13__nv_bfloat16fE11DirectStoreIfS1_EfLi2ELi2ELi16ELi2ELb0EL9Algorithm0EEvT_T0_ll)
        .other          _Z15SoftmaxWarpImplI10DirectLoadI13__nv_bfloat16fE11DirectStoreIfS1_EfLi2ELi2ELi16ELi2ELb0EL9Algorithm0EEvT_T0_ll,@"STO_CUDA_ENTRY STV_DEFAULT"
_Z15SoftmaxWarpImplI10DirectLoadI13__nv_bfloat16fE11DirectStoreIfS1_EfLi2ELi2ELi16ELi2ELb0EL9Algorithm0EEvT_T0_ll:
.text._Z15SoftmaxWarpImplI10DirectLoadI13__nv_bfloat16fE11DirectStoreIfS1_EfLi2ELi2ELi16ELi2ELb0EL9Algorithm0EEvT_T0_ll:
        /* <DEDUP_REMOVED lines=24> */
.L_x_7831:
        /* <DEDUP_REMOVED lines=16> */
.L_x_7841:
[----:B------:R-:W-:Y:S02]  /*0280*/  HFMA2 R11, -RZ, RZ, 0, 0 ;  /* 0x00000000ff0b7431 */ /* 0x000fe400000001ff */
[----:B------:R-:W-:Y:S01]  /*0290*/  IMAD R0, R16, UR42, RZ ;  /* 0x0000002a10007c24 */ /* 0x000fe2000f8e02ff */
[C---:B--2---:R-:W-:Y:S02]  /*02a0*/  R2UR UR4, R6.reuse ;  /* 0x00000000060472ca */ /* 0x044fe400000e0000 */
[----:B------:R-:W-:Y:S01]  /*02b0*/  R2UR UR5, R7 ;  /* 0x00000000070572ca */ /* 0x000fe200000e0000 */
[----:B------:R-:W-:Y:S01]  /*02c0*/  IMAD R5, R17, UR43, R0 ;  /* 0x0000002b11057c24 */ /* 0x000fe2000f8e0200 */
[----:B------:R-:W-:Y:S02]  /*02d0*/  R2UR UR6, R6 ;  /* 0x00000000060672ca */ /* 0x000fe400000e0000 */
[----:B------:R-:W-:Y:S01]  /*02e0*/  R2UR UR7, R7 ;  /* 0x00000000070772ca */ /* 0x000fe200000e0000 */
[----:B------:R-:W-:-:S04]  /*02f0*/  IMAD.WIDE.U32 R2, R17, UR42, R10 ;  /* 0x0000002a11027c25 */ /* 0x000fc8000f8e000a */
[----:B------:R-:W-:Y:S01]  /*0300*/  IMAD.IADD R5, R3, 0x1, R5 ;  /* 0x0000000103057824 */ /* 0x000fe200078e0205 */
[----:B------:R-:W-:-:S04]  /*0310*/  IADD3 R0, P0, PT, R2, UR42, RZ ;  /* 0x0000002a02007c10 */ /* 0x000fc8000ff1e0ff */
[----:B------:R-:W-:-:S04]  /*0320*/  IADD3.X R3, PT, PT, R5, UR43, RZ, P0, !PT ;  /* 0x0000002b05037c10 */ /* 0x000fc800087fe4ff */
[----:B------:R-:W-:-:S04]  /*0330*/  LEA.HI R0, P0, R3, R0, RZ, 0x1 ;  /* 0x0000000003007211 */ /* 0x000fc800078108ff */
[----:B------:R-:W-:Y:S01]  /*0340*/  SHF.L.U32 R8, R0, 0x1, RZ ;  /* 0x0000000100087819 */ /* 0x000fe200000006ff */
[----:B------:R-:W-:Y:S01]  /*0350*/  IMAD.X R3, RZ, RZ, R3, P0 ;  /* 0x000000ffff037224 */ /* 0x000fe200000e0603 */
[----:B------:R-:W-:Y:S02]  /*0360*/  LEA R4, P0, R2, UR40, 0x1 ;  /* 0x0000002802047c11 */ /* 0x000fe4000f8008ff */
[----:B------:R-:W-:Y:S02]  /*0370*/  LOP3.LUT R8, R8, 0xfffffffc, RZ, 0xc0, !PT ;  /* 0xfffffffc08087812 */ /* 0x000fe400078ec0ff */
[----:B------:R-:W-:Y:S02]  /*0380*/  SHF.L.U64.HI R0, R0, 0x1, R3 ;  /* 0x0000000100007819 */ /* 0x000fe40000010203 */
[----:B------:R-:W-:Y:S02]  /*0390*/  IADD3 R8, P1, PT, R8, UR40, RZ ;  /* 0x0000002808087c10 */ /* 0x000fe4000ff3e0ff */
[----:B------:R-:W-:-:S02]  /*03a0*/  LEA.HI.X R5, R2, UR41, R5, 0x1, P0 ;  /* 0x0000002902057c11 */ /* 0x000fc400080f0c05 */
[----:B------:R-:W-:-:S03]  /*03b0*/  IADD3.X R9, PT, PT, R0, UR41, RZ, P1, !PT ;  /* 0x0000002900097c10 */ /* 0x000fc60008ffe4ff */
[----:B------:R-:W2:Y:S04]  /*03c0*/  LDG.E R4, desc[UR4][R4.64] ;  /* 0x0000000404047981 */ /* 0x000ea8000c1e1900 */
[----:B------:R-:W3:Y:S01]  /*03d0*/  LDG.E R8, desc[UR6][R8.64] ;  /* 0x0000000608087981 */ /* 0x000ee2000c1e1900 */
[----:B------:R-:W-:Y:S01]  /*03e0*/  UMOV UR4, 0xffffffff ;  /* 0xffffffff00047882 */ /* 0x000fe20000000000 */
[C---:B--2---:R-:W-:Y:S02]  /*03f0*/  PRMT R22, R4.reuse, 0x7632, R22 ;  /* 0x0000763204167816 */ /* 0x044fe40000000016 */
[----:B------:R-:W-:Y:S02]  /*0400*/  SHF.L.U32 R23, R4, 0x10, RZ ;  /* 0x0000001004177819 */ /* 0x000fe400000006ff */
[----:B---3--:R-:W-:Y:S01]  /*0410*/  PRMT R19, R8, 0x7632, R19 ;  /* 0x0000763208137816 */ /* 0x008fe20000000013 */
[----:B------:R-:W-:Y:S01]  /*0420*/  IMAD.U32 R22, R22, 0x10000, RZ ;  /* 0x0001000016167824 */ /* 0x000fe200078e00ff */
[----:B------:R-:W-:-:S03]  /*0430*/  SHF.L.U32 R20, R8, 0x10, RZ ;  /* 0x0000001008147819 */ /* 0x000fc600000006ff */
[----:B------:R-:W-:Y:S01]  /*0440*/  IMAD.U32 R19, R19, 0x10000, RZ ;  /* 0x0001000013137824 */ /* 0x000fe200078e00ff */
[----:B------:R-:W-:-:S04]  /*0450*/  FMNMX3 R0, R23, -INF , R22, !PT ;  /* 0xff80000017007876 */ /* 0x000fc80007800016 */
        /* <DEDUP_REMOVED lines=18> */
[----:B------:R-:W-:Y:S02]  /*0580*/  MOV R0, 0x3bbb989d ;  /* 0x3bbb989d00007802 */ /* 0x000fe40000000f00 */
[----:B--2---:R-:W-:Y:S01]  /*0590*/  FMNMX R11, R8, R9, !PT ;  /* 0x00000009080b7209 */ /* 0x004fe20007800000 */
[--C-:B------:R-:W-:Y:S01]  /*05a0*/  FADD R5, R22, -R4.reuse ;  /* 0x8000000416057221 */ /* 0x100fe20000000000 */
[----:B------:R-:W-:-:S03]  /*05b0*/  FADD R23, R23, -R4 ;  /* 0x8000000417177221 */ /* 0x000fc60000000000 */
[-C--:B------:R-:W-:Y:S01]  /*05c0*/  FFMA.SAT R13, R5, R0.reuse, 0.5 ;  /* 0x3f000000050d7423 */ /* 0x080fe20000002000 */
[--C-:B------:R-:W-:Y:S01]  /*05d0*/  FADD R9, R20, -R11.reuse ;  /* 0x8000000b14097221 */ /* 0x100fe20000000000 */
[----:B------:R-:W-:Y:S01]  /*05e0*/  FFMA.SAT R3, R23, R0, 0.5 ;  /* 0x3f00000017037423 */ /* 0x000fe20000002000 */
[----:B------:R-:W-:Y:S01]  /*05f0*/  FADD R19, R19, -R11 ;  /* 0x8000000b13137221 */ /* 0x000fe20000000000 */
[----:B------:R-:W-:Y:S01]  /*0600*/  FFMA.RM R4, R13, R2, 12582913 ;  /* 0x4b4000010d047423 */ /* 0x000fe20000004002 */
[----:B------:R-:W-:Y:S01]  /*0610*/  FFMA.SAT R13, R9, R0, 0.5 ;  /* 0x3f000000090d7423 */ /* 0x000fe20000002000 */
[-C--:B------:R-:W-:Y:S02]  /*0620*/  FFMA.RM R3, R3, R2.reuse, 12582913 ;  /* 0x4b40000103037423 */ /* 0x080fe40000004002 */
[----:B------:R-:W-:Y:S01]  /*0630*/  FADD R14, R4, -12583039 ;  /* 0xcb40007f040e7421 */ /* 0x000fe20000000000 */
[----:B------:R-:W-:Y:S01]  /*0640*/  FFMA.RM R8, R13, R2, 12582913 ;  /* 0x4b4000010d087423 */ /* 0x000fe20000004002 */
[----:B------:R-:W-:Y:S01]  /*0650*/  FADD R12, R3, -12583039 ;  /* 0xcb40007f030c7421 */ /* 0x000fe20000000000 */
[----:B------:R-:W-:Y:S01]  /*0660*/  FFMA.SAT R13, R19, R0, 0.5 ;  /* 0x3f000000130d7423 */ /* 0x000fe20000002000 */
[----:B------:R-:W-:Y:S01]  /*0670*/  FFMA R14, R5, 1.4426950216293334961, -R14 ;  /* 0x3fb8aa3b050e7823 */ /* 0x000fe2000000080e */
[----:B------:R-:W-:Y:S01]  /*0680*/  FADD R0, R8, -12583039 ;  /* 0xcb40007f08007421 */ /* 0x000fe20000000000 */
[----:B------:R-:W-:Y:S01]  /*0690*/  FFMA R12, R23, 1.4426950216293334961, -R12 ;  /* 0x3fb8aa3b170c7823 */ /* 0x000fe2000000080c */
[----:B------:R-:W-:Y:S01]  /*06a0*/  FFMA.RM R13, R13, R2, 12582913 ;  /* 0x4b4000010d0d7423 */ /* 0x000fe20000004002 */
[----:B------:R-:W-:Y:S01]  /*06b0*/  FFMA R14, R5, 1.925963033500011079e-08, R14 ;  /* 0x32a57060050e7823 */ /* 0x000fe2000000000e */
[----:B------:R-:W-:Y:S01]  /*06c0*/  FFMA R0, R9, 1.4426950216293334961, -R0 ;  /* 0x3fb8aa3b09007823 */ /* 0x000fe20000000800 */
[----:B------:R-:W-:Y:S01]  /*06d0*/  FFMA R12, R23, 1.925963033500011079e-08, R12 ;  /* 0x32a57060170c7823 */ /* 0x000fe2000000000c */
[C---:B------:R-:W-:Y:S01]  /*06e0*/  FADD R2, R13.reuse, -12583039 ;  /* 0xcb40007f0d027421 */ /* 0x040fe20000000000 */
[----:B------:R-:W-:-:S02]  /*06f0*/  IMAD.SHL.U32 R13, R13, 0x800000, RZ ;  /* 0x008000000d0d7824 */ /* 0x000fc400078e00ff */
[----:B------:R-:W-:Y:S01]  /*0700*/  FFMA R9, R9, 1.925963033500011079e-08, R0 ;  /* 0x32a5706009097823 */ /* 0x000fe20000000000 */
[----:B------:R-:W1:Y:S01]  /*0710*/  MUFU.EX2 R11, R12 ;  /* 0x0000000c000b7308 */ /* 0x000e620000000800 */
[----:B------:R-:W-:Y:S01]  /*0720*/  FFMA R2, R19, 1.4426950216293334961, -R2 ;  /* 0x3fb8aa3b13027823 */ /* 0x000fe20000000802 */
[----:B------:R-:W-:Y:S01]  /*0730*/  SHF.L.U32 R0, R3, 0x17, RZ ;  /* 0x0000001703007819 */ /* 0x000fe200000006ff */
[----:B------:R-:W-:Y:S02]  /*0740*/  IMAD.SHL.U32 R3, R4, 0x800000, RZ ;  /* 0x0080000004037824 */ /* 0x000fe400078e00ff */
[----:B------:R-:W-:Y:S01]  /*0750*/  FFMA R19, R19, 1.925963033500011079e-08, R2 ;  /* 0x32a5706013137823 */ /* 0x000fe20000000002 */
[----:B------:R-:W-:Y:S02]  /*0760*/  SHF.L.U32 R2, R8, 0x17, RZ ;  /* 0x0000001708027819 */ /* 0x000fe400000006ff */
[----:B------:R-:W2:Y:S08]  /*0770*/  MUFU.EX2 R14, R14 ;  /* 0x0000000e000e7308 */ /* 0x000eb00000000800 */
[----:B------:R-:W3:Y:S01]  /*0780*/  MUFU.EX2 R9, R9 ;  /* 0x0000000900097308 */ /* 0x000ee20000000800 */
[----:B-1----:R-:W-:-:S04]  /*0790*/  FMUL R4, R0, R11 ;  /* 0x0000000b00047220 */ /* 0x002fc80000400000 */
[----:B------:R-:W-:-:S03]  /*07a0*/  FADD R0, RZ, R4 ;  /* 0x00000004ff007221 */ /* 0x000fc60000000000 */
[----:B------:R-:W1:Y:S01]  /*07b0*/  MUFU.EX2 R12, R19 ;  /* 0x00000013000c7308 */ /* 0x000e620000000800 */
[----:B--2---:R-:W-:-:S04]  /*07c0*/  FMUL R3, R3, R14 ;  /* 0x0000000e03037220 */ /* 0x004fc80000400000 */
[----:B------:R-:W-:Y:S01]  /*07d0*/  FADD R21, R0, R3 ;  /* 0x0000000300157221 */ /* 0x000fe20000000000 */
[----:B---3--:R-:W-:-:S04]  /*07e0*/  FMUL R2, R2, R9 ;  /* 0x0000000902027220 */ /* 0x008fc80000400000 */
[----:B------:R-:W2:Y:S01]  /*07f0*/  SHFL.BFLY PT, R14, R21, 0x8, 0x1f ;  /* 0x0d001f00150e7f89 */ /* 0x000ea200000e0000 */
[----:B------:R-:W-:Y:S01]  /*0800*/  FADD R5, RZ, R2 ;  /* 0x00000002ff057221 */ /* 0x000fe20000000000 */
[----:B-1----:R-:W-:-:S04]  /*0810*/  FMUL R0, R13, R12 ;  /* 0x0000000c0d007220 */ /* 0x002fc80000400000 */
        /* <DEDUP_REMOVED lines=13> */
[----:B------:R1:W3:Y:S02]  /*08f0*/  SHFL.BFLY PT, R14, R23, 0x1, 0x1f ;  /* 0x0c201f00170e7f89 */ /* 0x0002e400000e0000 */
[----:B-12---:R-:W-:-:S07]  /*0900*/  FADD R5, R9, R20 ;  /* 0x0000001409057221 */ /* 0x006fce0000000000 */
.L_x_7859:
        /* <DEDUP_REMOVED lines=11> */
[----:B0-----:R-:W-:Y:S05]  /*09c0*/  CALL.REL.NOINC `($__internal_146_$__cuda_sm3x_div_rn_noftz_f32_slowpath) ;  /* 0x0000000c008c7944 */ /* 0x001fea0003c00000 */
[----:B------:R-:W-:-:S07]  /*09d0*/  MOV R11, R4 ;  /* 0x00000004000b7202 */ /* 0x000fce0000000f00 */
.L_x_7834:
[----:B------:R-:W-:Y:S05]  /*09e0*/  BSYNC.RECONVERGENT B0 ;  /* 0x0000000000007941 */ /* 0x000fea0003800200 */
.L_x_7833:
        /* <DEDUP_REMOVED lines=11> */
[----:B0-----:R-:W-:Y:S05]  /*0aa0*/  CALL.REL.NOINC `($__internal_146_$__cuda_sm3x_div_rn_noftz_f32_slowpath) ;  /* 0x0000000c00547944 */ /* 0x001fea0003c00000 */
[----:B------:R-:W-:-:S07]  /*0ab0*/  MOV R12, R4 ;  /* 0x00000004000c7202 */ /* 0x000fce0000000f00 */
.L_x_7836:
[----:B------:R-:W-:Y:S05]  /*0ac0*/  BSYNC.RECONVERGENT B0 ;  /* 0x0000000000007941 */ /* 0x000fea0003800200 */
.L_x_7835:
[----:B------:R-:W-:Y:S02]  /*0ad0*/  HFMA2 R5, -RZ, RZ, 0, 0 ;  /* 0x00000000ff057431 */ /* 0x000fe400000001ff */
[----:B------:R-:W-:Y:S01]  /*0ae0*/  IMAD.MOV.U32 R4, RZ, RZ, R10 ;  /* 0x000000ffff047224 */ /* 0x000fe200078e000a */
[----:B------:R-:W1:Y:S01]  /*0af0*/  MUFU.RCP R14, R23 ;  /* 0x00000017000e7308 */ /* 0x000e620000001000 */
[----:B------:R-:W-:Y:S01]  /*0b00*/  IMAD R20, R16, UR38, RZ ;  /* 0x0000002610147c24 */ /* 0x000fe2000f8e02ff */
[----:B------:R-:W-:Y:S01]  /*0b10*/  F2FP.BF16.F32.PACK_AB R13, R12, R11 ;  /* 0x0000000b0c0d723e */ /* 0x000fe200000010ff */
[----:B------:R-:W-:Y:S01]  /*0b20*/  BSSY.RECONVERGENT B0, `(.L_x_7837) ;  /* 0x0000015000007945 */ /* 0x000fe20003800200 */
[----:B------:R-:W-:Y:S01]  /*0b30*/  R2UR UR4, R6 ;  /* 0x00000000060472ca */ /* 0x000fe200000e0000 */
[----:B------:R-:W-:Y:S01]  /*0b40*/  IMAD R3, R17, UR39, R20 ;  /* 0x0000002711037c24 */ /* 0x000fe2000f8e0214 */
[----:B------:R-:W-:Y:S01]  /*0b50*/  R2UR UR5, R7 ;  /* 0x00000000070572ca */ /* 0x000fe200000e0000 */
[----:B------:R-:W-:-:S04]  /*0b60*/  IMAD.WIDE.U32 R8, R17, UR38, R4 ;  /* 0x0000002611087c25 */ /* 0x000fc8000f8e0004 */
[----:B------:R-:W-:Y:S01]  /*0b70*/  IMAD.IADD R3, R9, 0x1, R3 ;  /* 0x0000000109037824 */ /* 0x000fe200078e0203 */
[----:B------:R-:W-:-:S04]  /*0b80*/  LEA R4, P0, R8, UR36, 0x1 ;  /* 0x0000002408047c11 */ /* 0x000fc8000f8008ff */
[----:B------:R-:W-:Y:S01]  /*0b90*/  LEA.HI.X R5, R8, UR37, R3, 0x1, P0 ;  /* 0x0000002508057c11 */ /* 0x000fe200080f0c03 */
[----:B-1----:R-:W-:-:S04]  /*0ba0*/  FFMA R11, -R23, R14, 1 ;  /* 0x3f800000170b7423 */ /* 0x002fc8000000010e */
[----:B------:R-:W-:Y:S01]  /*0bb0*/  FFMA R11, R14, R11, R14 ;  /* 0x0000000b0e0b7223 */ /* 0x000fe2000000000e */
[----:B------:R1:W-:Y:S02]  /*0bc0*/  STG.E desc[UR4][R4.64], R13 ;  /* 0x0000000d04007986 */ /* 0x0003e4000c101904 */
[----:B------:R-:W2:Y:S01]  /*0bd0*/  FCHK P0, R2, R23 ;  /* 0x0000001702007302 */ /* 0x000ea20000000000 */
[----:B------:R-:W-:-:S04]  /*0be0*/  FFMA R12, R2, R11, RZ ;  /* 0x0000000b020c7223 */ /* 0x000fc800000000ff */
[----:B------:R-:W-:-:S04]  /*0bf0*/  FFMA R14, -R23, R12, R2 ;  /* 0x0000000c170e7223 */ /* 0x000fc80000000102 */
[----:B------:R-:W-:Y:S01]  /*0c00*/  FFMA R11, R11, R14, R12 ;  /* 0x0000000e0b0b7223 */ /* 0x000fe2000000000c */
[----:B-12---:R-:W-:Y:S06]  /*0c10*/  @!P0 BRA `(.L_x_7838) ;  /* 0x0000000000148947 */ /* 0x006fec0003800000 */
[----:B------:R-:W-:Y:S01]  /*0c20*/  MOV R4, R2 ;  /* 0x0000000200047202 */ /* 0x000fe20000000f00 */
[----:B------:R-:W-:Y:S01]  /*0c30*/  IMAD.MOV.U32 R5, RZ, RZ, R23 ;  /* 0x000000ffff057224 */ /* 0x000fe200078e0017 */
[----:B------:R-:W-:-:S07]  /*0c40*/  MOV R12, 0xc60 ;  /* 0x00000c60000c7802 */ /* 0x000fce0000000f00 */
[----:B0-----:R-:W-:Y:S05]  /*0c50*/  CALL.REL.NOINC `($__internal_146_$__cuda_sm3x_div_rn_noftz_f32_slowpath) ;  /* 0x0000000800e87944 */ /* 0x001fea0003c00000 */
[----:B------:R-:W-:-:S07]  /*0c60*/  MOV R11, R4 ;  /* 0x00000004000b7202 */ /* 0x000fce0000000f00 */
.L_x_7838:
[----:B------:R-:W-:Y:S05]  /*0c70*/  BSYNC.RECONVERGENT B0 ;  /* 0x0000000000007941 */ /* 0x000fea0003800200 */
.L_x_7837:
        /* <DEDUP_REMOVED lines=12> */
[----:B0-----:R-:W-:Y:S05]  /*0d40*/  CALL.REL.NOINC `($__internal_146_$__cuda_sm3x_div_rn_noftz_f32_slowpath) ;  /* 0x0000000800ac7944 */ /* 0x001fea0003c00000 */
.L_x_7840:
[----:B------:R-:W-:Y:S05]  /*0d50*/  BSYNC.RECONVERGENT B0 ;  /* 0x0000000000007941 */ /* 0x000fea0003800200 */
.L_x_7839:
        /* <DEDUP_REMOVED lines=19> */
.L_x_7832:
[----:B------:R-:W-:Y:S01]  /*0e90*/  BSSY B0, `(.L_x_7842) ;  /* 0x0000008000007945 */ /* 0x000fe20003800000 */
[----:B------:R-:W-:Y:S01]  /*0ea0*/  IMAD.MOV.U32 R13, RZ, RZ, R0 ;  /* 0x000000ffff0d7224 */ /* 0x000fe200078e0000 */
[----:B------:R-:W-:Y:S01]  /*0eb0*/  MOV R12, 0x8 ;  /* 0x00000008000c7802 */ /* 0x000fe20000000f00 */
[----:B------:R-:W-:Y:S01]  /*0ec0*/  IMAD.MOV.U32 R11, RZ, RZ, 0x1f ;  /* 0x0000001fff0b7424 */ /* 0x000fe200078e00ff */
[----:B------:R-:W-:-:S07]  /*0ed0*/  MOV R15, 0xffffffff ;  /* 0xffffffff000f7802 */ /* 0x000fce0000000f00 */
[----:B0-----:R-:W-:Y:S05]  /*0ee0*/  WARPSYNC.COLLECTIVE R15, `(.L_x_7843) ;  /* 0x000000000f087348 */ /* 0x001fea0003c00000 */
[----:B------:R1:W2:Y:S02]  /*0ef0*/  SHFL.BFLY P6, R14, R13, R12, R11 ;  /* 0x0c00000c0d0e7389 */ /* 0x0002a400000c000b */
[----:B012---:R-:W-:Y:S05]  /*0f00*/  ENDCOLLECTIVE ;  /* 0x000000000000791b */ /* 0x007fea0003800000 */
.L_x_7843:
[----:B------:R-:W-:Y:S05]  /*0f10*/  BSYNC B0 ;  /* 0x0000000000007941 */ /* 0x000fea0003800000 */
.L_x_7842:
[----:B------:R-:W-:Y:S01]  /*0f20*/  FMNMX R4, R0, R14, !PT ;  /* 0x0000000e00047209 */ /* 0x000fe20007800000 */
[----:B------:R-:W-:Y:S02]  /*0f30*/  HFMA2 R12, -RZ, RZ, 0, 2.384185791015625e-07 ;  /* 0x00000004ff0c7431 */ /* 0x000fe400000001ff */
[----:B------:R-:W-:Y:S01]  /*0f40*/  IMAD.MOV.U32 R11, RZ, RZ, 0x1f ;  /* 0x0000001fff0b7424 */ /* 0x000fe200078e00ff */
[----:B------:R-:W-:Y:S01]  /*0f50*/  MOV R15, 0xffffffff ;  /* 0xffffffff000f7802 */ /* 0x000fe20000000f00 */
[----:B------:R-:W-:-:S07]  /*0f60*/  IMAD.MOV.U32 R13, RZ, RZ, R4 ;  /* 0x000000ffff0d7224 */ /* 0x000fce00078e0004 */
[----:B------:R-:W-:Y:S05]  /*0f70*/  WARPSYNC.COLLECTIVE R15, `(.L_x_7844) ;  /* 0x000000000f087348 */ /* 0x000fea0003c00000 */
[----:B------:R0:W1:Y:S02]  /*0f80*/  SHFL.BFLY P6, R14, R13, R12, R11 ;  /* 0x0c00000c0d0e7389 */ /* 0x00006400000c000b */
[----:B01----:R-:W-:Y:S05]  /*0f90*/  ENDCOLLECTIVE ;  /* 0x000000000000791b */ /* 0x003fea0003800000 */
.L_x_7844:
[----:B------:R-:W-:Y:S01]  /*0fa0*/  HFMA2 R12, -RZ, RZ, 0, 1.1920928955078125e-07 ;  /* 0x00000002ff0c7431 */ /* 0x000fe200000001ff */
[----:B------:R-:W-:-:S05]  /*0fb0*/  FMNMX R5, R4, R14, !PT ;  /* 0x0000000e04057209 */ /* 0x000fca0007800000 */
[----:B------:R-:W-:-:S07]  /*0fc0*/  IMAD.MOV.U32 R13, RZ, RZ, R5 ;  /* 0x000000ffff0d7224 */ /* 0x000fce00078e0005 */
[----:B------:R-:W-:Y:S05]  /*0fd0*/  WARPSYNC.COLLECTIVE R15, `(.L_x_7845) ;  /* 0x000000000f087348 */ /* 0x000fea0003c00000 */
[----:B------:R0:W1:Y:S02]  /*0fe0*/  SHFL.BFLY P6, R14, R13, R12, R11 ;  /* 0x0c00000c0d0e7389 */ /* 0x00006400000c000b */
[----:B01----:R-:W-:Y:S05]  /*0ff0*/  ENDCOLLECTIVE ;  /* 0x000000000000791b */ /* 0x003fea0003800000 */
.L_x_7845:
[----:B------:R-:W-:Y:S02]  /*1000*/  MOV R12, 0x1 ;  /* 0x00000001000c7802 */ /* 0x000fe40000000f00 */
[----:B------:R-:W-:-:S05]  /*1010*/  FMNMX R21, R5, R14, !PT ;  /* 0x0000000e05157209 */ /* 0x000fca0007800000 */
[----:B------:R-:W-:-:S07]  /*1020*/  IMAD.MOV.U32 R13, RZ, RZ, R21 ;  /* 0x000000ffff0d7224 */ /* 0x000fce00078e0015 */
[----:B------:R-:W-:Y:S05]  /*1030*/  WARPSYNC.COLLECTIVE R15, `(.L_x_7846) ;  /* 0x000000000f087348 */ /* 0x000fea0003c00000 */
[----:B------:R0:W1:Y:S02]  /*1040*/  SHFL.BFLY P6, R14, R13, R12, R11 ;  /* 0x0c00000c0d0e7389 */ /* 0x00006400000c000b */
[----:B01----:R-:W-:Y:S05]  /*1050*/  ENDCOLLECTIVE ;  /* 0x000000000000791b */ /* 0x003fea0003800000 */
.L_x_7846:
[----:B------:R-:W-:Y:S01]  /*1060*/  MOV R13, R2 ;  /* 0x00000002000d7202 */ /* 0x000fe20000000f00 */
[----:B------:R-:W-:Y:S02]  /*1070*/  IMAD.MOV.U32 R12, RZ, RZ, 0x8 ;  /* 0x00000008ff0c7424 */ /* 0x000fe400078e00ff */
[----:B------:R-:W-:-:S07]  /*1080*/  IMAD.MOV.U32 R0, RZ, RZ, R14 ;  /* 0x000000ffff007224 */ /* 0x000fce00078e000e */
[----:B------:R-:W-:Y:S05]  /*1090*/  WARPSYNC.COLLECTIVE R15, `(.L_x_7847) ;  /* 0x000000000f087348 */ /* 0x000fea0003c00000 */
[----:B------:R0:W1:Y:S02]  /*10a0*/  SHFL.BFLY P6, R14, R13, R12, R11 ;  /* 0x0c00000c0d0e7389 */ /* 0x00006400000c000b */
[----:B01----:R-:W-:Y:S05]  /*10b0*/  ENDCOLLECTIVE ;  /* 0x000000000000791b */ /* 0x003fea0003800000 */
.L_x_7847:
[----:B------:R-:W-:Y:S02]  /*10c0*/  FMNMX R4, R21, R0, !PT ;  /* 0x0000000015047209 */ /* 0x000fe40007800000 */
[----:B------:R-:W-:-:S03]  /*10d0*/  MOV R0, 0x3bbb989d ;  /* 0x3bbb989d00007802 */ /* 0x000fc60000000f00 */
[--C-:B------:R-:W-:Y:S01]  /*10e0*/  FADD R23, R23, -R4.reuse ;  /* 0x8000000417177221 */ /* 0x100fe20000000000 */
[----:B------:R-:W-:-:S03]  /*10f0*/  FADD R9, R22, -R4 ;  /* 0x8000000416097221 */ /* 0x000fc60000000000 */
[----:B------:R-:W-:Y:S01]  /*1100*/  FFMA.SAT R5, R23, R0, 0.5 ;  /* 0x3f00000017057423 */ /* 0x000fe20000002000 */
[----:B------:R-:W-:Y:S01]  /*1110*/  HFMA2 R12, -RZ, RZ, 0, 2.384185791015625e-07 ;  /* 0x00000004ff0c7431 */ /* 0x000fe200000001ff */
[----:B------:R-:W-:-:S04]  /*1120*/  MOV R3, R14 ;  /* 0x0000000e00037202 */ /* 0x000fc80000000f00 */
[----:B------:R-:W-:Y:S01]  /*1130*/  FMNMX R3, R2, R3, !PT ;  /* 0x0000000302037209 */ /* 0x000fe20007800000 */
[----:B------:R-:W-:-:S04]  /*1140*/  IMAD.MOV.U32 R2, RZ, RZ, 0x437c0000 ;  /* 0x437c0000ff027424 */ /* 0x000fc800078e00ff */
[----:B------:R-:W-:Y:S02]  /*1150*/  IMAD.MOV.U32 R13, RZ, RZ, R3 ;  /* 0x000000ffff0d7224 */ /* 0x000fe400078e0003 */
[----:B------:R-:W-:Y:S01]  /*1160*/  FFMA.RM R4, R5, R2, 12582913 ;  /* 0x4b40000105047423 */ /* 0x000fe20000004002 */
[----:B------:R-:W-:-:S07]  /*1170*/  FFMA.SAT R5, R9, R0, 0.5 ;  /* 0x3f00000009057423 */ /* 0x000fce0000002000 */
[----:B------:R-:W-:Y:S05]  /*1180*/  WARPSYNC.COLLECTIVE R15, `(.L_x_7848) ;  /* 0x000000000f087348 */ /* 0x000fea0003c00000 */
[----:B------:R0:W1:Y:S02]  /*1190*/  SHFL.BFLY P6, R14, R13, R12, R11 ;  /* 0x0c00000c0d0e7389 */ /* 0x00006400000c000b */
[----:B01----:R-:W-:Y:S05]  /*11a0*/  ENDCOLLECTIVE ;  /* 0x000000000000791b */ /* 0x003fea0003800000 */
.L_x_7848:
[----:B------:R-:W-:-:S04]  /*11b0*/  FFMA.RM R5, R5, R2, 12582913 ;  /* 0x4b40000105057423 */ /* 0x000fc80000004002 */
[----:B------:R-:W-:-:S04]  /*11c0*/  FADD R12, R5, -12583039 ;  /* 0xcb40007f050c7421 */ /* 0x000fc80000000000 */
[----:B------:R-:W-:-:S04]  /*11d0*/  FFMA R12, R9, 1.4426950216293334961, -R12 ;  /* 0x3fb8aa3b090c7823 */ /* 0x000fc8000000080c */
[----:B------:R-:W-:Y:S01]  /*11e0*/  FFMA R9, R9, 1.925963033500011079e-08, R12 ;  /* 0x32a5706009097823 */ /* 0x000fe2000000000c */
[----:B------:R-:W-:Y:S02]  /*11f0*/  HFMA2 R12, -RZ, RZ, 0, 1.1920928955078125e-07 ;  /* 0x00000002ff0c7431 */ /* 0x000fe400000001ff */
[----:B------:R-:W-:Y:S02]  /*1200*/  IMAD.MOV.U32 R8, RZ, RZ, R14 ;  /* 0x000000ffff087224 */ /* 0x000fe400078e000e */
[C---:B------:R-:W-:Y:S01]  /*1210*/  FADD R14, R4.reuse, -12583039 ;  /* 0xcb40007f040e7421 */ /* 0x040fe20000000000 */
[----:B------:R-:W-:-:S03]  /*1220*/  SHF.L.U32 R4, R4, 0x17, RZ ;  /* 0x0000001704047819 */ /* 0x000fc600000006ff */
[----:B------:R-:W-:Y:S01]  /*1230*/  FFMA R14, R23, 1.4426950216293334961, -R14 ;  /* 0x3fb8aa3b170e7823 */ /* 0x000fe2000000080e */
[----:B------:R-:W-:Y:S01]  /*1240*/  FMNMX R13, R3, R8, !PT ;  /* 0x00000008030d7209 */ /* 0x000fe20007800000 */
[----:B------:R-:W-:Y:S02]  /*1250*/  IMAD.SHL.U32 R3, R5, 0x800000, RZ ;  /* 0x0080000005037824 */ /* 0x000fe400078e00ff */
[----:B------:R-:W-:-:S07]  /*1260*/  FFMA R23, R23, 1.925963033500011079e-08, R14 ;  /* 0x32a5706017177823 */ /* 0x000fce000000000e */
[----:B------:R-:W-:Y:S05]  /*1270*/  WARPSYNC.COLLECTIVE R15, `(.L_x_7849) ;  /* 0x000000000f087348 */ /* 0x000fea0003c00000 */
[----:B------:R0:W1:Y:S02]  /*1280*/  SHFL.BFLY P6, R14, R13, R12, R11 ;  /* 0x0c00000c0d0e7389 */ /* 0x00006400000c000b */
[----:B01----:R-:W-:Y:S05]  /*1290*/  ENDCOLLECTIVE ;  /* 0x000000000000791b */ /* 0x003fea0003800000 */
.L_x_7849:
[----:B------:R-:W0:Y:S01]  /*12a0*/  MUFU.EX2 R23, R23 ;  /* 0x0000001700177308 */ /* 0x000e220000000800 */
[----:B------:R-:W-:Y:S02]  /*12b0*/  IMAD.MOV.U32 R12, RZ, RZ, 0x1 ;  /* 0x00000001ff0c7424 */ /* 0x000fe400078e00ff */
[----:B0-----:R-:W-:Y:S01]  /*12c0*/  FMUL R4, R4, R23 ;  /* 0x0000001704047220 */ /* 0x001fe20000400000 */
[----:B------:R-:W-:-:S04]  /*12d0*/  IMAD.MOV.U32 R8, RZ, RZ, R14 ;  /* 0x000000ffff087224 */ /* 0x000fc800078e000e */
[----:B------:R-:W0:Y:S01]  /*12e0*/  MUFU.EX2 R14, R9 ;  /* 0x00000009000e7308 */ /* 0x000e220000000800 */
[----:B------:R-:W-:-:S04]  /*12f0*/  FMNMX R8, R13, R8, !PT ;  /* 0x000000080d087209 */ /* 0x000fc80007800000 */
[----:B------:R-:W-:Y:S01]  /*1300*/  MOV R13, R8 ;  /* 0x00000008000d7202 */ /* 0x000fe20000000f00 */
[----:B0-----:R-:W-:Y:S01]  /*1310*/  FMUL R3, R3, R14 ;  /* 0x0000000e03037220 */ /* 0x001fe20000400000 */
[----:B------:R-:W-:-:S04]  /*1320*/  FADD R14, RZ, R4 ;  /* 0x00000004ff0e7221 */ /* 0x000fc80000000000 */
[----:B------:R-:W-:-:S07]  /*1330*/  FADD R21, R14, R3 ;  /* 0x000000030e157221 */ /* 0x000fce0000000000 */
[----:B------:R-:W-:Y:S05]  /*1340*/  WARPSYNC.COLLECTIVE R15, `(.L_x_7850) ;  /* 0x000000000f087348 */ /* 0x000fea0003c00000 */
[----:B------:R0:W1:Y:S02]  /*1350*/  SHFL.BFLY P6, R14, R13, R12, R11 ;  /* 0x0c00000c0d0e7389 */ /* 0x00006400000c000b */
[----:B01----:R-:W-:Y:S05]  /*1360*/  ENDCOLLECTIVE ;  /* 0x000000000000791b */ /* 0x003fea0003800000 */
.L_x_7850:
[----:B------:R-:W-:Y:S02]  /*1370*/  HFMA2 R12, -RZ, RZ, 0, 4.76837158203125e-07 ;  /* 0x00000008ff0c7431 */ /* 0x000fe400000001ff */
[----:B------:R-:W-:Y:S01]  /*1380*/  IMAD.MOV.U32 R13, RZ, RZ, R21 ;  /* 0x000000ffff0d7224 */ /* 0x000fe200078e0015 */
[----:B------:R-:W-:-:S07]  /*1390*/  MOV R9, R14 ;  /* 0x0000000e00097202 */ /* 0x000fce0000000f00 */
[----:B------:R-:W-:Y:S05]  /*13a0*/  WARPSYNC.COLLECTIVE R15, `(.L_x_7851) ;  /* 0x000000000f087348 */ /* 0x000fea0003c00000 */
[----:B------:R0:W1:Y:S02]  /*13b0*/  SHFL.BFLY P6, R14, R13, R12, R11 ;  /* 0x0c00000c0d0e7389 */ /* 0x00006400000c000b */
[----:B01----:R-:W-:Y:S05]  /*13c0*/  ENDCOLLECTIVE ;  /* 0x000000000000791b */ /* 0x003fea0003800000 */
.L_x_7851:
[----:B------:R-:W-:-:S05]  /*13d0*/  FMNMX R8, R8, R9, !PT ;  /* 0x0000000908087209 */ /* 0x000fca0007800000 */
[----:B------:R-:W-:Y:S01]  /*13e0*/  FADD R9, R20, -R8 ;  /* 0x8000000814097221 */ /* 0x000fe20000000000 */
[----:B------:R-:W-:Y:S01]  /*13f0*/  MOV R12, 0x4 ;  /* 0x00000004000c7802 */ /* 0x000fe20000000f00 */
[----:B------:R-:W-:Y:S01]  /*1400*/  FADD R5, R21, R14 ;  /* 0x0000000e15057221 */ /* 0x000fe20000000000 */
[----:B------:R-:W-:Y:S01]  /*1410*/  FADD R21, R19, -R8 ;  /* 0x8000000813157221 */ /* 0x000fe20000000000 */
[-C--:B------:R-:W-:Y:S02]  /*1420*/  FFMA.SAT R19, R9, R0.reuse, 0.5 ;  /* 0x3f00000009137423 */ /* 0x080fe40000002000 */
[----:B------:R-:W-:Y:S02]  /*1430*/  IMAD.MOV.U32 R13, RZ, RZ, R5 ;  /* 0x000000ffff0d7224 */ /* 0x000fe400078e0005 */
[----:B------:R-:W-:Y:S01]  /*1440*/  FFMA.SAT R23, R21, R0, 0.5 ;  /* 0x3f00000015177423 */ /* 0x000fe20000002000 */
[----:B------:R-:W-:-:S07]  /*1450*/  FFMA.RM R0, R19, R2, 12582913 ;  /* 0x4b40000113007423 */ /* 0x000fce0000004002 */
[----:B------:R-:W-:Y:S05]  /*1460*/  WARPSYNC.COLLECTIVE R15, `(.L_x_7852) ;  /* 0x000000000f087348 */ /* 0x000fea0003c00000 */
[----:B------:R0:W1:Y:S02]  /*1470*/  SHFL.BFLY P6, R14, R13, R12, R11 ;  /* 0x0c00000c0d0e7389 */ /* 0x00006400000c000b */
[----:B01----:R-:W-:Y:S05]  /*1480*/  ENDCOLLECTIVE ;  /* 0x000000000000791b */ /* 0x003fea0003800000 */
.L_x_7852:
[C---:B------:R-:W-:Y:S01]  /*1490*/  FADD R8, R0.reuse, -12583039 ;  /* 0xcb40007f00087421 */ /* 0x040fe20000000000 */
[----:B------:R-:W-:Y:S01]  /*14a0*/  FFMA.RM R2, R23, R2, 12582913 ;  /* 0x4b40000117027423 */ /* 0x000fe20000004002 */
[----:B------:R-:W-:Y:S02]  /*14b0*/  IMAD.SHL.U32 R0, R0, 0x800000, RZ ;  /* 0x0080000000007824 */ /* 0x000fe400078e00ff */
[----:B------:R-:W-:Y:S01]  /*14c0*/  FFMA R8, R9, 1.4426950216293334961, -R8 ;  /* 0x3fb8aa3b09087823 */ /* 0x000fe20000000808 */
[----:B------:R-:W-:-:S03]  /*14d0*/  FADD R20, R2, -12583039 ;  /* 0xcb40007f02147421 */ /* 0x000fc60000000000 */
[----:B------:R-:W-:Y:S01]  /*14e0*/  FFMA R8, R9, 1.925963033500011079e-08, R8 ;  /* 0x32a5706009087823 */ /* 0x000fe20000000008 */
[----:B------:R-:W-:-:S03]  /*14f0*/  FFMA R20, R21, 1.4426950216293334961, -R20 ;  /* 0x3fb8aa3b15147823 */ /* 0x000fc60000000814 */
[----:B------:R0:W1:Y:S01]  /*1500*/  MUFU.EX2 R9, R8 ;  /* 0x0000000800097308 */ /* 0x0000620000000800 */
[----:B------:R-:W-:Y:S02]  /*1510*/  HFMA2 R12, -RZ, RZ, 0, 1.1920928955078125e-07 ;  /* 0x00000002ff0c7431 */ /* 0x000fe400000001ff */
[----:B------:R-:W-:-:S05]  /*1520*/  FFMA R21, R21, 1.925963033500011079e-08, R20 ;  /* 0x32a5706015157823 */ /* 0x000fca0000000014 */
[----:B------:R0:W2:Y:S01]  /*1530*/  MUFU.EX2 R20, R21 ;  /* 0x0000001500147308 */ /* 0x0000a20000000800 */
[----:B------:R-:W-:Y:S01]  /*1540*/  FADD R13, R5, R14 ;  /* 0x0000000e050d7221 */ /* 0x000fe20000000000 */
[----:B------:R-:W-:-:S07]  /*1550*/  SHF.L.U32 R5, R2, 0x17, RZ ;  /* 0x0000001702057819 */ /* 0x000fce00000006ff */
[----:B012---:R-:W-:Y:S05]  /*1560*/  WARPSYNC.COLLECTIVE R15, `(.L_x_7853) ;  /* 0x000000000f087348 */ /* 0x007fea0003c00000 */
[----:B------:R3:W4:Y:S02]  /*1570*/  SHFL.BFLY P6, R14, R13, R12, R11 ;  /* 0x0c00000c0d0e7389 */ /* 0x00072400000c000b */
[----:B01234-:R-:W-:Y:S05]  /*1580*/  ENDCOLLECTIVE ;  /* 0x000000000000791b */ /* 0x01ffea0003800000 */
.L_x_7853:
[----:B------:R-:W-:Y:S01]  /*1590*/  FMUL R2, R0, R9 ;  /* 0x0000000900027220 */ /* 0x000fe20000400000 */
[----:B------:R-:W-:-:S03]  /*15a0*/  FMUL R0, R5, R20 ;  /* 0x0000001405007220 */ /* 0x000fc60000400000 */
[----:B------:R-:W-:Y:S01]  /*15b0*/  FADD R5, RZ, R2 ;  /* 0x00000002ff057221 */ /* 0x000fe20000000000 */
[----:B------:R-:W-:-:S03]  /*15c0*/  IMAD.MOV.U32 R12, RZ, RZ, 0x1 ;  /* 0x00000001ff0c7424 */ /* 0x000fc600078e00ff */
[----:B------:R-:W-:Y:S01]  /*15d0*/  FADD R8, R5, R0 ;  /* 0x0000000005087221 */ /* 0x000fe20000000000 */
[----:B------:R-:W-:-:S05]  /*15e0*/  FADD R9, R13, R14 ;  /* 0x0000000e0d097221 */ /* 0x000fca0000000000 */
[----:B------:R-:W-:-:S07]  /*15f0*/  MOV R13, R9 ;  /* 0x00000009000d7202 */ /* 0x000fce0000000f00 */
[----:B------:R-:W-:Y:S05]  /*1600*/  WARPSYNC.COLLECTIVE R15, `(.L_x_7854) ;  /* 0x000000000f087348 */ /* 0x000fea0003c00000 */
[----:B------:R0:W1:Y:S02]  /*1610*/  SHFL.BFLY P6, R14, R13, R12, R11 ;  /* 0x0c00000c0d0e7389 */ /* 0x00006400000c000b */
[----:B01----:R-:W-:Y:S05]  /*1620*/  ENDCOLLECTIVE ;  /* 0x000000000000791b */ /* 0x003fea0003800000 */
.L_x_7854:
[----:B------:R-:W-:Y:S01]  /*1630*/  MOV R13, R8 ;  /* 0x00000008000d7202 */ /* 0x000fe20000000f00 */
[----:B------:R-:W-:Y:S01]  /*1640*/  IMAD.MOV.U32 R12, RZ, RZ, 0x8 ;  /* 0x00000008ff0c7424 */ /* 0x000fe200078e00ff */
[----:B------:R-:W-:-:S07]  /*1650*/  MOV R20, R14 ;  /* 0x0000000e00147202 */ /* 0x000fce0000000f00 */
[----:B------:R-:W-:Y:S05]  /*1660*/  WARPSYNC.COLLECTIVE R15, `(.L_x_7855) ;  /* 0x000000000f087348 */ /* 0x000fea0003c00000 */
[----:B------:R0:W1:Y:S02]  /*1670*/  SHFL.BFLY P6, R14, R13, R12, R11 ;  /* 0x0c00000c0d0e7389 */ /* 0x00006400000c000b */
[----:B01----:R-:W-:Y:S05]  /*1680*/  ENDCOLLECTIVE ;  /* 0x000000000000791b */ /* 0x003fea0003800000 */
.L_x_7855:
[----:B------:R-:W-:Y:S01]  /*1690*/  FADD R5, R9, R20 ;  /* 0x0000001409057221 */ /* 0x000fe20000000000 */
[----:B------:R-:W-:Y:S01]  /*16a0*/  IMAD.MOV.U32 R12, RZ, RZ, 0x4 ;  /* 0x00000004ff0c7424 */ /* 0x000fe200078e00ff */
[----:B------:R-:W-:-:S05]  /*16b0*/  MOV R19, R14 ;  /* 0x0000000e00137202 */ /* 0x000fca0000000f00 */
[----:B------:R-:W-:-:S05]  /*16c0*/  FADD R19, R8, R19 ;  /* 0x0000001308137221 */ /* 0x000fca0000000000 */
[----:B------:R-:W-:-:S07]  /*16d0*/  MOV R13, R19 ;  /* 0x00000013000d7202 */ /* 0x000fce0000000f00 */
[----:B------:R-:W-:Y:S05]  /*16e0*/  WARPSYNC.COLLECTIVE R15, `(.L_x_7856) ;  /* 0x000000000f087348 */ /* 0x000fea0003c00000 */
[----:B------:R0:W1:Y:S02]  /*16f0*/  SHFL.BFLY P6, R14, R13, R12, R11 ;  /* 0x0c00000c0d0e7389 */ /* 0x00006400000c000b */
[----:B01----:R-:W-:Y:S05]  /*1700*/  ENDCOLLECTIVE ;  /* 0x000000000000791b */ /* 0x003fea0003800000 */
.L_x_7856:
[----:B------:R-:W-:Y:S01]  /*1710*/  IMAD.MOV.U32 R12, RZ, RZ, 0x2 ;  /* 0x00000002ff0c7424 */ /* 0x000fe200078e00ff */
[----:B------:R-:W-:-:S05]  /*1720*/  MOV R22, R14 ;  /* 0x0000000e00167202 */ /* 0x000fca0000000f00 */
[----:B------:R-:W-:-:S05]  /*1730*/  FADD R22, R19, R22 ;  /* 0x0000001613167221 */ /* 0x000fca0000000000 */
[----:B------:R-:W-:-:S07]  /*1740*/  MOV R13, R22 ;  /* 0x00000016000d7202 */ /* 0x000fce0000000f00 */
[----:B------:R-:W-:Y:S05]  /*1750*/  WARPSYNC.COLLECTIVE R15, `(.L_x_7857) ;  /* 0x000000000f087348 */ /* 0x000fea0003c00000 */
[----:B------:R0:W1:Y:S02]  /*1760*/  SHFL.BFLY P6, R14, R13, R12, R11 ;  /* 0x0c00000c0d0e7389 */ /* 0x00006400000c000b */
[----:B01----:R-:W-:Y:S05]  /*1770*/  ENDCOLLECTIVE ;  /* 0x000000000000791b */ /* 0x003fea0003800000 */
.L_x_7857:
[----:B------:R-:W-:Y:S01]  /*1780*/  IMAD.MOV.U32 R12, RZ, RZ, 0x1 ;  /* 0x00000001ff0c7424 */ /* 0x000fe200078e00ff */
[----:B------:R-:W-:-:S05]  /*1790*/  MOV R23, R14 ;  /* 0x0000000e00177202 */ /* 0x000fca0000000f00 */
[----:B------:R-:W-:-:S05]  /*17a0*/  FADD R23, R22, R23 ;  /* 0x0000001716177221 */ /* 0x000fca0000000000 */
[----:B------:R-:W-:-:S07]  /*17b0*/  MOV R13, R23 ;  /* 0x00000017000d7202 */ /* 0x000fce0000000f00 */
[----:B------:R-:W-:Y:S05]  /*17c0*/  WARPSYNC.COLLECTIVE R15, `(.L_x_7858) ;  /* 0x000000000f087348 */ /* 0x000fea0003c00000 */
[----:B------:R0:W1:Y:S02]  /*17d0*/  SHFL.BFLY P6, R14, R13, R12, R11 ;  /* 0x0c00000c0d0e7389 */ /* 0x00006400000c000b */
[----:B01----:R-:W-:Y:S05]  /*17e0*/  ENDCOLLECTIVE ;  /* 0x000000000000791b */ /* 0x003fea0003800000 */
.L_x_7858:
[----:B------:R-:W-:Y:S05]  /*17f0*/  BRA `(.L_x_7859) ;  /* 0xfffffff000447947 */ /* 0x000fea000383ffff */
        .weak           $__internal_146_$__cuda_sm3x_div_rn_noftz_f32_slowpath
        .type           $__internal_146_$__cuda_sm3x_div_rn_noftz_f32_slowpath,@function
        .size           $__internal_146_$__cuda_sm3x_div_rn_noftz_f32_slowpath,(.L_x_25598 - $__internal_146_$__cuda_sm3x_div_rn_noftz_f32_slowpath)
$__internal_146_$__cuda_sm3x_div_rn_noftz_f32_slowpath:
        /* <DEDUP_REMOVED lines=35> */
.L_x_7861:
        /* <DEDUP_REMOVED lines=51> */
.L_x_7868:
[----:B------:R-:W-:-:S04]  /*1d60*/  LOP3.LUT R4, R4, 0x80000000, RZ, 0xc0, !PT ;  /* 0x8000000004047812 */ /* 0x000fc800078ec0ff */
[----:B------:R-:W-:Y:S01]  /*1d70*/  LOP3.LUT R4, R4, 0x7f800000, RZ, 0xfc, !PT ;  /* 0x7f80000004047812 */ /* 0x000fe200078efcff */
[----:B------:R-:W-:Y:S06]  /*1d80*/  BRA `(.L_x_7869) ;  /* 0x0000000000047947 */ /* 0x000fec0003800000 */
.L_x_7867:
[----:B------:R-:W-:-:S07]  /*1d90*/  LEA R4, R21, R4, 0x17 ;  /* 0x0000000415047211 */ /* 0x000fce00078eb8ff */
.L_x_7869:
[----:B------:R-:W-:Y:S05]  /*1da0*/  BSYNC.RECONVERGENT B2 ;  /* 0x0000000000027941 */ /* 0x000fea0003800200 */
.L_x_7866:
[----:B------:R-:W-:Y:S05]  /*1db0*/  BRA `(.L_x_7870) ;  /* 0x0000000000207947 */ /* 0x000fea0003800000 */
.L_x_7865:
[----:B------:R-:W-:-:S04]  /*1dc0*/  LOP3.LUT R4, R15, 0x80000000, R4, 0x48, !PT ;  /* 0x800000000f047812 */ /* 0x000fc800078e4804 */
[----:B------:R-:W-:Y:S01]  /*1dd0*/  LOP3.LUT R4, R4, 0x7f800000, RZ, 0xfc, !PT ;  /* 0x7f80000004047812 */ /* 0x000fe200078efcff */
[----:B------:R-:W-:Y:S06]  /*1de0*/  BRA `(.L_x_7870) ;  /* 0x0000000000147947 */ /* 0x000fec0003800000 */
.L_x_7864:
[----:B------:R-:W-:Y:S01]  /*1df0*/  LOP3.LUT R4, R15, 0x80000000, R4, 0x48, !PT ;  /* 0x800000000f047812 */ /* 0x000fe200078e4804 */
[----:B------:R-:W-:Y:S06]  /*1e00*/  BRA `(.L_x_7870) ;  /* 0x00000000000c7947 */ /* 0x000fec0003800000 */
.L_x_7863:
[----:B------:R-:W0:Y:S01]  /*1e10*/  MUFU.RSQ R4, -QNAN ;  /* 0xffc0000000047908 */ /* 0x000e220000001400 */
[----:B------:R-:W-:Y:S05]  /*1e20*/  BRA `(.L_x_7870) ;  /* 0x0000000000047947 */ /* 0x000fea0003800000 */
.L_x_7862:
[----:B------:R-:W-:-:S07]  /*1e30*/  FADD.FTZ R4, R4, R5 ;  /* 0x0000000504047221 */ /* 0x000fce0000010000 */
.L_x_7870:
[----:B------:R-:W-:Y:S05]  /*1e40*/  BSYNC.RECONVERGENT B1 ;  /* 0x0000000000017941 */ /* 0x000fea0003800200 */
.L_x_7860:
[----:B------:R-:W-:-:S04]  /*1e50*/  HFMA2 R13, -RZ, RZ, 0, 0 ;  /* 0x00000000ff0d7431 */ /* 0x000fc800000001ff */
[----:B0-----:R-:W-:Y:S05]  /*1e60*/  RET.REL.NODEC R12 `(_Z15SoftmaxWarpImplI10DirectLoadI13__nv_bfloat16fE11DirectStoreIfS1_EfLi2ELi2ELi16ELi2ELb0EL9Algorithm0EEvT_T0_ll) ;  /* 0xffffffe00c647950 */ /* 0x001fea0003c3ffff */
.L_x_7871:
        /* <DEDUP_REMOVED lines=9> */
.L_x_25598:


//--------------------- .text._Z15SoftmaxWarpImplI10DirectLoadI13__nv_bfloat16fE11DirectStoreIfS1_EfLi2ELi2ELi8ELi1ELb1EL9Algorithm0EEvT_T0_ll --------------------------
	.section	.text._Z15SoftmaxWarpImplI10DirectLoadI13__nv_bfloat16fE11DirectStoreIfS1_EfLi2ELi2ELi8ELi1ELb1EL9Algorithm0EEvT_T0_ll,"ax",@progbits
	.align	128
        .global         _Z15SoftmaxWarpImplI10DirectLoadI13__nv_bfloat16fE11DirectStoreIfS1_EfLi2ELi2ELi8ELi1ELb1EL9Algorithm0EEvT_T0_ll
        .type           _Z15SoftmaxWarpImplI10DirectLoadI13__nv_bfloat16fE11DirectStoreIfS1_EfLi2ELi2ELi8ELi1ELb1EL9Algorithm0EEvT_T0_ll,@function
        .size           _Z15SoftmaxWarpImplI10DirectLoadI13__nv_bfloat16fE11DirectStoreIfS1_EfLi2ELi2ELi8ELi1ELb1EL9Algorithm0EEvT_T0_ll,(.L_x_25599 - _Z15SoftmaxWarpImplI10DirectLoadI13__nv_bfloat16fE11DirectStoreIfS1_EfLi2ELi2ELi8ELi1ELb1EL9Algorithm0EEvT_T0_ll)
        .other          _Z15SoftmaxWarpImplI10DirectLoadI13__nv_bfloat16fE11DirectStoreIfS1_EfLi2ELi2ELi8ELi1ELb1EL9Algorithm0EEvT_T0_ll,@"STO_CUDA_ENTRY STV_DEFAULT"
_Z15SoftmaxWarpImplI10DirectLoadI13__nv_bfloat16fE11DirectStoreIfS1_EfLi2ELi2ELi8ELi1ELb1EL9Algorithm0EEvT_T0_ll:
.text._Z15SoftmaxWarpImplI10DirectLoadI13__nv_bfloat16fE11DirectStoreIfS1_EfLi2ELi2ELi8ELi1ELb1EL9Algorithm0EEvT_T0_ll:
        /* <DEDUP_REMOVED lines=24> */
.L_x_7872:
        /* <DEDUP_REMOVED lines=14> */
.L_x_7880:
        /* <DEDUP_REMOVED lines=42> */
[C---:B------:R-:W-:Y:S01]  /*0500*/  FADD R3, R2.reuse, -12583039 ;  /* 0xcb40007f02037421 */ /* 0x040fe20000000000 */
[C---:B------:R-:W-:Y:S01]  /*0510*/  FADD R13, R11.reuse, -12583039 ;  /* 0xcb40007f0b0d7421 */ /* 0x040fe20000000000 */
[----:B------:R-:W-:Y:S01]  /*0520*/  IMAD.SHL.U32 R2, R2, 0x800000, RZ ;  /* 0x0080000002027824 */ /* 0x000fe200078e00ff */
[----:B------:R-:W-:Y:S01]  /*0530*/  SHF.L.U32 R0, R11, 0x17, RZ ;  /* 0x000000170b007819 */ /* 0x000fe200000006ff */
[----:B------:R-:W-:Y:S01]  /*0540*/  FFMA R3, R6, 1.4426950216293334961, -R3 ;  /* 0x3fb8aa3b06037823 */ /* 0x000fe20000000803 */
[----:B------:R-:W-:-:S03]  /*0550*/  FFMA R13, R14, 1.4426950216293334961, -R13 ;  /* 0x3fb8aa3b0e0d7823 */ /* 0x000fc6000000080d */
[----:B------:R-:W-:Y:S01]  /*0560*/  FFMA R6, R6, 1.925963033500011079e-08, R3 ;  /* 0x32a5706006067823 */ /* 0x000fe20000000003 */
[----:B------:R-:W-:-:S03]  /*0570*/  FFMA R12, R14, 1.925963033500011079e-08, R13 ;  /* 0x32a570600e0c7823 */ /* 0x000fc6000000000d */
[----:B------:R-:W1:Y:S08]  /*0580*/  MUFU.EX2 R3, R6 ;  /* 0x0000000600037308 */ /* 0x000e700000000800 */
[----:B------:R-:W2:Y:S01]  /*0590*/  MUFU.EX2 R13, R12 ;  /* 0x0000000c000d7308 */ /* 0x000ea20000000800 */
[----:B-1----:R-:W-:Y:S01]  /*05a0*/  FMUL R2, R2, R3 ;  /* 0x0000000302027220 */ /* 0x002fe20000400000 */
[----:B--2---:R-:W-:-:S03]  /*05b0*/  FMUL R0, R0, R13 ;  /* 0x0000000d00007220 */ /* 0x004fc60000400000 */
[----:B------:R-:W-:-:S04]  /*05c0*/  FADD R13, RZ, R2 ;  /* 0x00000002ff0d7221 */ /* 0x000fc80000000000 */
[----:B------:R-:W-:-:S05]  /*05d0*/  FADD R13, R13, R0 ;  /* 0x000000000d0d7221 */ /* 0x000fca0000000000 */
[----:B------:R-:W1:Y:S02]  /*05e0*/  SHFL.BFLY PT, R14, R13, 0x4, 0x1f ;  /* 0x0c801f000d0e7f89 */ /* 0x000e6400000e0000 */
[----:B-1----:R-:W-:-:S05]  /*05f0*/  FADD R3, R13, R14 ;  /* 0x0000000e0d037221 */ /* 0x002fca0000000000 */
[----:B------:R-:W1:Y:S02]  /*0600*/  SHFL.BFLY PT, R14, R3, 0x2, 0x1f ;  /* 0x0c401f00030e7f89 */ /* 0x000e6400000e0000 */
[----:B-1----:R-:W-:-:S05]  /*0610*/  FADD R6, R3, R14 ;  /* 0x0000000e03067221 */ /* 0x002fca0000000000 */
[----:B------:R1:W2:Y:S02]  /*0620*/  SHFL.BFLY PT, R14, R6, 0x1, 0x1f ;  /* 0x0c201f00060e7f89 */ /* 0x0002a400000e0000 */
.L_x_7888:
        /* <DEDUP_REMOVED lines=11> */
[----:B0-----:R-:W-:Y:S05]  /*06e0*/  CALL.REL.NOINC `($__internal_147_$__cuda_sm3x_div_rn_noftz_f32_slowpath) ;  /* 0x00000004009c7944 */ /* 0x001fea0003c00000 */
[----:B------:R-:W-:-:S07]  /*06f0*/  IMAD.MOV.U32 R6, RZ, RZ, R2 ;  /* 0x000000ffff067224 */ /* 0x000fce00078e0002 */
.L_x_7875:
[----:B------:R-:W-:Y:S05]  /*0700*/  BSYNC.RECONVERGENT B0 ;  /* 0x0000000000007941 */ /* 0x000fea0003800200 */
.L_x_7874:
        /* <DEDUP_REMOVED lines=11> */
[----:B0-----:R-:W-:Y:S05]  /*07c0*/  CALL.REL.NOINC `($__internal_147_$__cuda_sm3x_div_rn_noftz_f32_slowpath) ;  /* 0x0000000400647944 */ /* 0x001fea0003c00000 */
[----:B------:R-:W-:-:S07]  /*07d0*/  MOV R13, R2 ;  /* 0x00000002000d7202 */ /* 0x000fce0000000f00 */
.L_x_7877:
[----:B------:R-:W-:Y:S05]  /*07e0*/  BSYNC.RECONVERGENT B0 ;  /* 0x0000000000007941 */ /* 0x000fea0003800200 */
.L_x_7876:
        /* <DEDUP_REMOVED lines=18> */
.L_x_7879:
[----:B------:R-:W-:Y:S05]  /*0910*/  BSYNC.RECONVERGENT B0 ;  /* 0x0000000000007941 */ /* 0x000fea0003800200 */
.L_x_7878:
[----:B------:R-:W-:-:S04]  /*0920*/  IADD3 R8, P0, PT, R7, R8, RZ ;  /* 0x0000000807087210 */ /* 0x000fc80007f1e0ff */
[----:B------:R-:W-:Y:S02]  /*0930*/  LEA.HI.X.SX32 R9, R7, R9, 0x1, P0 ;  /* 0x0000000907097211 */ /* 0x000fe400000f0eff */
[----:B------:R-:W-:-:S04]  /*0940*/  ISETP.GE.U32.AND P0, PT, R8, UR42, PT ;  /* 0x0000002a08007c0c */ /* 0x000fc8000bf06070 */
[----:B------:R-:W-:-:S13]  /*0950*/  ISETP.GE.AND.EX P0, PT, R9, UR43, PT, P0 ;  /* 0x0000002b09007c0c */ /* 0x000fda000bf06300 */
[----:B------:R-:W-:Y:S05]  /*0960*/  @!P0 BRA `(.L_x_7880) ;  /* 0xfffffff8003c8947 */ /* 0x000fea000383ffff */
[----:B------:R-:W-:Y:S05]  /*0970*/  EXIT ;  /* 0x000000000000794d */ /* 0x000fea0003800000 */
.L_x_7873:
[----:B------:R-:W-:Y:S01]  /*0980*/  HFMA2 R12, -RZ, RZ, 0, 2.384185791015625e-07 ;  /* 0x00000004ff0c7431 */ /* 0x000fe200000001ff */
[----:B------:R-:W-:Y:S01]  /*0990*/  BSSY B0, `(.L_x_7881) ;  /* 0x0000006000007945 */ /* 0x000fe20003800000 */
[----:B------:R-:W-:Y:S01]  /*09a0*/  IMAD.MOV.U32 R11, RZ, RZ, 0x1f ;  /* 0x0000001fff0b7424 */ /* 0x000fe200078e00ff */
[----:B------:R-:W-:-:S07]  /*09b0*/  MOV R15, 0xffffffff ;  /* 0xffffffff000f7802 */ /* 0x000fce0000000f00 */
[----:B0-----:R-:W-:Y:S05]  /*09c0*/  WARPSYNC.COLLECTIVE R15, `(.L_x_7882) ;  /* 0x000000000f087348 */ /* 0x001fea0003c00000 */
[----:B------:R1:W2:Y:S02]  /*09d0*/  SHFL.BFLY P6, R14, R13, R12, R11 ;  /* 0x0c00000c0d0e7389 */ /* 0x0002a400000c000b */
[----:B012---:R-:W-:Y:S05]  /*09e0*/  ENDCOLLECTIVE ;  /* 0x000000000000791b */ /* 0x007fea0003800000 */
.L_x_7882:
[----:B------:R-:W-:Y:S05]  /*09f0*/  BSYNC B0 ;  /* 0x0000000000007941 */ /* 0x000fea0003800000 */
.L_x_7881:
        /* <DEDUP_REMOVED lines=9> */
.L_x_7883:
[----:B------:R-:W-:Y:S01]  /*0a90*/  IMAD.MOV.U32 R12, RZ, RZ, 0x1 ;  /* 0x00000001ff0c7424 */ /* 0x000fe200078e00ff */
[----:B------:R-:W-:-:S04]  /*0aa0*/  FMNMX R0, R13, R14, !PT ;  /* 0x0000000e0d007209 */ /* 0x000fc80007800000 */
[----:B------:R-:W-:-:S07]  /*0ab0*/  MOV R13, R0 ;  /* 0x00000000000d7202 */ /* 0x000fce0000000f00 */
[----:B------:R-:W-:Y:S05]  /*0ac0*/  WARPSYNC.COLLECTIVE R15, `(.L_x_7884) ;  /* 0x000000000f087348 */ /* 0x000fea0003c00000 */
[----:B------:R0:W1:Y:S02]  /*0ad0*/  SHFL.BFLY P6, R14, R13, R12, R11 ;  /* 0x0c00000c0d0e7389 */ /* 0x00006400000c000b */
[----:B01----:R-:W-:Y:S05]  /*0ae0*/  ENDCOLLECTIVE ;  /* 0x000000000000791b */ /* 0x003fea0003800000 */
.L_x_7884:
        /* <DEDUP_REMOVED lines=14> */
[----:B------:R-:W-:Y:S01]  /*0bd0*/  SHF.L.U32 R2, R6, 0x17, RZ ;  /* 0x0000001706027819 */ /* 0x000fe200000006ff */
[----:B------:R-:W-:Y:S02]  /*0be0*/  IMAD.SHL.U32 R0, R17, 0x800000, RZ ;  /* 0x0080000011007824 */ /* 0x000fe400078e00ff */
        /* <DEDUP_REMOVED lines=10> */
.L_x_7885:
[----:B------:R-:W-:Y:S02]  /*0c90*/  IMAD.MOV.U32 R12, RZ, RZ, 0x2 ;  /* 0x00000002ff0c7424 */ /* 0x000fe400078e00ff */
[----:B------:R-:W-:-:S05]  /*0ca0*/  FADD R3, R13, R14 ;  /* 0x0000000e0d037221 */ /* 0x000fca0000000000 */
[----:B------:R-:W-:-:S07]  /*0cb0*/  MOV R13, R3 ;  /* 0x00000003000d7202 */ /* 0x000fce0000000f00 */
[----:B------:R-:W-:Y:S05]  /*0cc0*/  WARPSYNC.COLLECTIVE R15, `(.L_x_7886) ;  /* 0x000000000f087348 */ /* 0x000fea0003c00000 */
[----:B------:R0:W1:Y:S02]  /*0cd0*/  SHFL.BFLY P6, R14, R13, R12, R11 ;  /* 0x0c00000c0d0e7389 */ /* 0x00006400000c000b */
[----:B01----:R-:W-:Y:S05]  /*0ce0*/  ENDCOLLECTIVE ;  /* 0x000000000000791b */ /* 0x003fea0003800000 */
.L_x_7886:
[----:B------:R-:W-:Y:S02]  /*0cf0*/  IMAD.MOV.U32 R12, RZ, RZ, 0x1 ;  /* 0x00000001ff0c7424 */ /* 0x000fe400078e00ff */
[----:B------:R-:W-:-:S05]  /*0d00*/  FADD R6, R3, R14 ;  /* 0x0000000e03067221 */ /* 0x000fca0000000000 */
[----:B------:R-:W-:-:S07]  /*0d10*/  MOV R13, R6 ;  /* 0x00000006000d7202 */ /* 0x000fce0000000f00 */
[----:B------:R-:W-:Y:S05]  /*0d20*/  WARPSYNC.COLLECTIVE R15, `(.L_x_7887) ;  /* 0x000000000f087348 */ /* 0x000fea0003c00000 */
[----:B------:R0:W1:Y:S02]  /*0d30*/  SHFL.BFLY P6, R14, R13, R12, R11 ;  /* 0x0c00000c0d0e7389 */ /* 0x00006400000c000b */
[----:B01----:R-:W-:Y:S05]  /*0d40*/  ENDCOLLECTIVE ;  /* 0x000000000000791b */ /* 0x003fea0003800000 */
.L_x_7887:
[----:B------:R-:W-:Y:S05]  /*0d50*/  BRA `(.L_x_7888) ;  /* 0xfffffff800347947 */ /* 0x000fea000383ffff */
        .weak           $__internal_147_$__cuda_sm3x_div_rn_noftz_f32_slowpath
        .type           $__internal_147_$__cuda_sm3x_div_rn_noftz_f32_slowpath,@function
        .size           $__internal_147_$__cuda_sm3x_div_rn_noftz_f32_slowpath,(.L_x_25599 - $__internal_147_$__cuda_sm3x_div_rn_noftz_f32_slowpath)
$__internal_147_$__cuda_sm3x_div_rn_noftz_f32_slowpath:
        /* <DEDUP_REMOVED lines=35> */
.L_x_7890:
        /* <DEDUP_REMOVED lines=51> */
.L_x_7897:
[----:B------:R-:W-:-:S04]  /*12c0*/  LOP3.LUT R2, R2, 0x80000000, RZ, 0xc0, !PT ;  /* 0x8000000002027812 */ /* 0x000fc800078ec0ff */
[----:B------:R-:W-:Y:S01]  /*12d0*/  LOP3.LUT R2, R2, 0x7f800000, RZ, 0xfc, !PT ;  /* 0x7f80000002027812 */ /* 0x000fe200078efcff */
[----:B------:R-:W-:Y:S06]  /*12e0*/  BRA `(.L_x_7898) ;  /* 0x0000000000047947 */ /* 0x000fec0003800000 */
.L_x_7896:
[----:B------:R-:W-:-:S07]  /*12f0*/  IMAD R2, R14, 0x800000, R2 ;  /* 0x008000000e027824 */ /* 0x000fce00078e0202 */
.L_x_7898:
[----:B------:R-:W-:Y:S05]  /*1300*/  BSYNC.RECONVERGENT B2 ;  /* 0x0000000000027941 */ /* 0x000fea0003800200 */
.L_x_7895:
[----:B------:R-:W-:Y:S05]  /*1310*/  BRA `(.L_x_7899) ;  /* 0x0000000000207947 */ /* 0x000fea0003800000 */
.L_x_7894:
[----:B------:R-:W-:-:S04]  /*1320*/  LOP3.LUT R2, R15, 0x80000000, R2, 0x48, !PT ;  /* 0x800000000f027812 */ /* 0x000fc800078e4802 */
[----:B------:R-:W-:Y:S01]  /*1330*/  LOP3.LUT R2, R2, 0x7f800000, RZ, 0xfc, !PT ;  /* 0x7f80000002027812 */ /* 0x000fe200078efcff */
[----:B------:R-:W-:Y:S06]  /*1340*/  BRA `(.L_x_7899) ;  /* 0x0000000000147947 */ /* 0x000fec0003800000 */
.L_x_7893:
[----:B------:R-:W-:Y:S01]  /*1350*/  LOP3.LUT R2, R15, 0x80000000, R2, 0x48, !PT ;  /* 0x800000000f027812 */ /* 0x000fe200078e4802 */
[----:B------:R-:W-:Y:S06]  /*1360*/  BRA `(.L_x_7899) ;  /* 0x00000000000c7947 */ /* 0x000fec0003800000 */
.L_x_7892:
[----:B------:R-:W0:Y:S01]  /*1370*/  MUFU.RSQ R2, -QNAN ;  /* 0xffc0000000027908 */ /* 0x000e220000001400 */
[----:B------:R-:W-:Y:S05]  /*1380*/  BRA `(.L_x_7899) ;  /* 0x0000000000047947 */ /* 0x000fea0003800000 */
.L_x_7891:
[----:B------:R-:W-:-:S07]  /*1390*/  FADD.FTZ R2, R2, R3 ;  /* 0x0000000302027221 */ /* 0x000fce0000010000 */
.L_x_7899:
[----:B------:R-:W-:Y:S05]  /*13a0*/  BSYNC.RECONVERGENT B1 ;  /* 0x0000000000017941 */ /* 0x000fea0003800200 */
.L_x_7889:
[----:B------:R-:W-:-:S04]  /*13b0*/  HFMA2 R13, -RZ, RZ, 0, 0 ;  /* 0x00000000ff0d7431 */ /* 0x000fc800000001ff */
[----:B0-----:R-:W-:Y:S05]  /*13c0*/  RET.REL.NODEC R12 `(_Z15SoftmaxWarpImplI10DirectLoadI13__nv_bfloat16fE11DirectStoreIfS1_EfLi2ELi2ELi8ELi1ELb1EL9Algorithm0EEvT_T0_ll) ;  /* 0xffffffec0c0c7950 */ /* 0x001fea0003c3ffff */
.L_x_7900:
        /* <DEDUP_REMOVED lines=11> */
.L_x_25599:


//--------------------- .text._Z15SoftmaxWarpImplI10DirectLoadI13__nv_bfloat16fE11DirectStoreIfS1_EfLi2ELi2ELi8ELi1ELb0EL9Algorithm0EEvT_T0_ll --------------------------
	.section	.text._Z15SoftmaxWarpImplI10DirectLoadI13__nv_bfloat16fE11DirectStoreIfS1_EfLi2ELi2ELi8ELi1ELb0EL9Algorithm0EEvT_T0_ll,"ax",@progbits
	.align	128
        .global         _Z15SoftmaxWarpImplI10DirectLoadI13__nv_bfloat16fE11DirectStoreIfS1_EfLi2ELi2ELi8ELi1ELb0EL9Algorithm0EEvT_T0_ll
        .type           _Z15SoftmaxWarpImplI10DirectLoadI13__nv_bfloat16fE11DirectStoreIfS1_EfLi2ELi2ELi8ELi1ELb0EL9Algorithm0EEvT_T0_ll,@function
        .size           _Z15SoftmaxWarpImplI10DirectLoadI13__nv_bfloat16fE11DirectStoreIfS1_EfLi2ELi2ELi8ELi1ELb0EL9Algorithm0EEvT_T0_ll,(.L_x_25601 - _Z15SoftmaxWarpImplI10DirectLoadI13__nv_bfloat16fE11DirectStoreIfS1_EfLi2ELi2ELi8ELi1ELb0EL9Algorithm0EEvT_T0_ll)
        .other          _Z15SoftmaxWarpImplI10DirectLoadI13__nv_bfloat16fE11DirectStoreIfS1_EfLi2ELi2ELi8ELi1ELb0EL9Algorithm0EEvT_T0_ll,@"STO_CUDA_ENTRY STV_DEFAULT"
_Z15SoftmaxWarpImplI10DirectLoadI13__nv_bfloat16fE11DirectStoreIfS1_EfLi2ELi2ELi8ELi1ELb0EL9Algorithm0EEvT_T0_ll:
.text._Z15SoftmaxWarpImplI10DirectLoadI13__nv_bfloat16fE11DirectStoreIfS1_EfLi2ELi2ELi8ELi1ELb0EL9Algorithm0EEvT_T0_ll:
        /* <DEDUP_REMOVED lines=24> */
.L_x_7901:
        /* <DEDUP_REMOVED lines=47> */
.L_x_7903:
[----:B------:R-:W-:-:S07]  /*0470*/  MOV R0, 0x490 ;  /* 0x0000049000007802 */ /* 0x000fce0000000f00 */
[----:B0-----:R-:W-:Y:S05]  /*0480*/  CALL.REL.NOINC `($__internal_148_$__cuda_sm20_div_u64) ;  /* 0x0000002000107944 */ /* 0x001fea0003c00000 */
[----:B------:R-:W-:Y:S01]  /*0490*/  MOV R2, R4 ;  /* 0x0000000400027202 */ /* 0x000fe20000000f00 */
[----:B------:R-:W-:-:S07]  /*04a0*/  IMAD.MOV.U32 R3, RZ, RZ, R5 ;  /* 0x000000ffff037224 */ /* 0x000fce00078e0005 */
.L_x_7904:
[----:B------:R-:W-:Y:S05]  /*04b0*/  BSYNC.RECONVERGENT B0 ;  /* 0x0000000000007941 */ /* 0x000fea0003800200 */
.L_x_7902:
[----:B------:R-:W1:Y:S01]  /*04c0*/  S2R R4, SR_TID.X ;  /* 0x0000000000047919 */ /* 0x000e620000002100 */
[----:B------:R-:W-:Y:S01]  /*04d0*/  IADD3 R20, P1, PT, R2, R20, RZ ;  /* 0x0000001402147210 */ /* 0x000fe20007f3e0ff */
[----:B------:R-:W2:Y:S01]  /*04e0*/  LDC.64 R6, c[0x0][0x358] ;  /* 0x0000d600ff067b82 */ /* 0x000ea20000000a00 */
[----:B------:R-:W-:Y:S02]  /*04f0*/  BSSY B0, `(.L_x_7905) ;  /* 0x000006f000007945 */ /* 0x000fe40003800000 */
[----:B------:R-:W-:Y:S02]  /*0500*/  LOP3.LUT R0, R20, 0x1, RZ, 0xc0, !PT ;  /* 0x0000000114007812 */ /* 0x000fe400078ec0ff */
[----:B------:R-:W-:Y:S02]  /*0510*/  IADD3.X R21, PT, PT, RZ, R3, RZ, P1, !PT ;  /* 0x00000003ff157210 */ /* 0x000fe40000ffe4ff */
[----:B------:R-:W-:-:S04]  /*0520*/  ISETP.NE.U32.AND P0, PT, R0, 0x1, PT ;  /* 0x000000010000780c */ /* 0x000fc80003f05070 */
[----:B------:R-:W-:Y:S01]  /*0530*/  ISETP.NE.U32.AND.EX P0, PT, RZ, RZ, PT, P0 ;  /* 0x000000ffff00720c */ /* 0x000fe20003f05100 */
[----:B-1----:R-:W-:-:S12]  /*0540*/  IMAD.SHL.U32 R4, R4, 0x2, RZ ;  /* 0x0000000204047824 */ /* 0x002fd800078e00ff */
[----:B------:R-:W-:Y:S05]  /*0550*/  @!P0 BRA `(.L_x_7906) ;  /* 0x0000000400a08947 */ /* 0x000fea0003800000 */
[----:B------:R-:W1:Y:S01]  /*0560*/  LDCU.128 UR4, c[0x0][0x380] ;  /* 0x00007000ff0477ac */ /* 0x000e620008000c00 */
[----:B------:R-:W-:Y:S02]  /*0570*/  HFMA2 R5, -RZ, RZ, 0, 0 ;  /* 0x00000000ff057431 */ /* 0x000fe400000001ff */
[----:B-1----:R-:W-:Y:S02]  /*0580*/  IMAD R0, R16, UR6, RZ ;  /* 0x0000000610007c24 */ /* 0x002fe4000f8e02ff */
[----:B------:R-:W-:Y:S01]  /*0590*/  IMAD.WIDE.U32 R2, R17, UR6, R4 ;  /* 0x0000000611027c25 */ /* 0x000fe2000f8e0004 */
[----:B--2---:R-:W-:-:S03]  /*05a0*/  R2UR UR6, R6 ;  /* 0x00000000060672ca */ /* 0x004fc600000e0000 */
        /* <DEDUP_REMOVED lines=38> */
[----:B------:R-:W-:-:S04]  /*0810*/  IMAD.SHL.U32 R0, R8, 0x800000, RZ ;  /* 0x0080000008007824 */ /* 0x000fc800078e00ff */
        /* <DEDUP_REMOVED lines=10> */
[----:B------:R1:W2:Y:S02]  /*08c0*/  SHFL.BFLY PT, R14, R8, 0x1, 0x1f ;  /* 0x0c201f00080e7f89 */ /* 0x0002a400000e0000 */
.L_x_7929:
        /* <DEDUP_REMOVED lines=12> */
[----:B0-----:R-:W-:Y:S05]  /*0990*/  CALL.REL.NOINC `($__internal_149_$__cuda_sm3x_div_rn_noftz_f32_slowpath) ;  /* 0x0000001c00e07944 */ /* 0x001fea0003c00000 */
[----:B------:R-:W-:-:S07]  /*09a0*/  IMAD.MOV.U32 R8, RZ, RZ, R13 ;  /* 0x000000ffff087224 */ /* 0x000fce00078e000d */
.L_x_7909:
[----:B------:R-:W-:Y:S05]  /*09b0*/  BSYNC.RECONVERGENT B1 ;  /* 0x0000000000017941 */ /* 0x000fea0003800200 */
.L_x_7908:
        /* <DEDUP_REMOVED lines=12> */
[----:B0-----:R-:W-:Y:S05]  /*0a80*/  CALL.REL.NOINC `($__internal_149_$__cuda_sm3x_div_rn_noftz_f32_slowpath) ;  /* 0x0000001c00a47944 */ /* 0x001fea0003c00000 */
.L_x_7911:
[----:B------:R-:W-:Y:S05]  /*0a90*/  BSYNC.RECONVERGENT B1 ;  /* 0x0000000000017941 */ /* 0x000fea0003800200 */
.L_x_7910:
[----:B------:R-:W1:Y:S01]  /*0aa0*/  LDCU.128 UR4, c[0x0][0x390] ;  /* 0x00007200ff0477ac */ /* 0x000e620008000c00 */
[----:B------:R-:W-:Y:S01]  /*0ab0*/  MOV R2, R4 ;  /* 0x0000000400027202 */ /* 0x000fe20000000f00 */
[----:B------:R-:W-:Y:S01]  /*0ac0*/  IMAD.MOV.U32 R3, RZ, RZ, RZ ;  /* 0x000000ffff037224 */ /* 0x000fe200078e00ff */
[----:B------:R-:W-:Y:S01]  /*0ad0*/  F2FP.BF16.F32.PACK_AB R13, R13, R8 ;  /* 0x000000080d0d723e */ /* 0x000fe200000010ff */
[----:B-1----:R-:W-:Y:S02]  /*0ae0*/  IMAD R0, R16, UR6, RZ ;  /* 0x0000000610007c24 */ /* 0x002fe4000f8e02ff */
[----:B------:R-:W-:Y:S01]  /*0af0*/  IMAD.WIDE.U32 R2, R17, UR6, R2 ;  /* 0x0000000611027c25 */ /* 0x000fe2000f8e0002 */
[----:B------:R-:W-:-:S03]  /*0b00*/  R2UR UR6, R6 ;  /* 0x00000000060672ca */ /* 0x000fc600000e0000 */
[----:B------:R-:W-:Y:S01]  /*0b10*/  IMAD R11, R17, UR7, R0 ;  /* 0x00000007110b7c24 */ /* 0x000fe2000f8e0200 */
[----:B------:R-:W-:Y:S01]  /*0b20*/  R2UR UR7, R7 ;  /* 0x00000000070772ca */ /* 0x000fe200000e0000 */
[----:B------:R-:W-:Y:S01]  /*0b30*/  IMAD.MOV.U32 R16, RZ, RZ, R18 ;  /* 0x000000ffff107224 */ /* 0x000fe200078e0012 */
[----:B------:R-:W-:Y:S02]  /*0b40*/  MOV R17, R19 ;  /* 0x0000001300117202 */ /* 0x000fe40000000f00 */
        /* <DEDUP_REMOVED lines=9> */
.L_x_7906:
[----:B------:R-:W-:Y:S05]  /*0be0*/  BSYNC B0 ;  /* 0x0000000000007941 */ /* 0x000fea0003800000 */
.L_x_7905:
[----:B------:R-:W-:-:S04]  /*0bf0*/  ISETP.NE.U32.AND P0, PT, R20, RZ, PT ;  /* 0x000000ff1400720c */ /* 0x000fc80003f05070 */
[----:B------:R-:W-:-:S13]  /*0c00*/  ISETP.NE.AND.EX P0, PT, R21, RZ, PT, P0 ;  /* 0x000000ff1500720c */ /* 0x000fda0003f05300 */
[----:B------:R-:W-:Y:S05]  /*0c10*/  @!P0 EXIT ;  /* 0x000000000000894d */ /* 0x000fea0003800000 */
.L_x_7922:
[----:B-1----:R-:W-:Y:S02]  /*0c20*/  HFMA2 R3, -RZ, RZ, 0, 0 ;  /* 0x00000000ff037431 */ /* 0x002fe400000001ff */
        /* <DEDUP_REMOVED lines=36> */
[C---:B------:R-:W-:Y:S01]  /*0e70*/  FADD R11, R3.reuse, -12583039 ;  /* 0xcb40007f030b7421 */ /* 0x040fe20000000000 */
        /* <DEDUP_REMOVED lines=17> */
.L_x_7937:
        /* <DEDUP_REMOVED lines=14> */
[----:B------:R-:W-:-:S07]  /*1070*/  MOV R11, R13 ;  /* 0x0000000d000b7202 */ /* 0x000fce0000000f00 */
.L_x_7914:
[----:B------:R-:W-:Y:S05]  /*1080*/  BSYNC.RECONVERGENT B0 ;  /* 0x0000000000007941 */ /* 0x000fea0003800200 */
.L_x_7913:
        /* <DEDUP_REMOVED lines=12> */
[----:B0-----:R-:W-:Y:S05]  /*1150*/  CALL.REL.NOINC `($__internal_149_$__cuda_sm3x_div_rn_noftz_f32_slowpath) ;  /* 0x0000001400f07944 */ /* 0x001fea0003c00000 */
[----:B------:R-:W-:-:S07]  /*1160*/  IMAD.MOV.U32 R2, RZ, RZ, R13 ;  /* 0x000000ffff027224 */ /* 0x000fce00078e000d */
.L_x_7916:
[----:B------:R-:W-:Y:S05]  /*1170*/  BSYNC.RECONVERGENT B0 ;  /* 0x0000000000007941 */ /* 0x000fea0003800200 */
.L_x_7915:
[----:B------:R-:W-:Y:S01]  /*1180*/  HFMA2 R15, -RZ, RZ, 0, 0 ;  /* 0x00000000ff0f7431 */ /* 0x000fe200000001ff */
[----:B------:R-:W-:Y:S01]  /*1190*/  IADD3 R19, P0, PT, R10, R17, RZ ;  /* 0x000000110a137210 */ /* 0x000fe20007f1e0ff */
[----:B------:R-:W-:Y:S01]  /*11a0*/  IMAD R0, R16, UR42, RZ ;  /* 0x0000002a10007c24 */ /* 0x000fe2000f8e02ff */
[C---:B------:R-:W-:Y:S01]  /*11b0*/  R2UR UR4, R6.reuse ;  /* 0x00000000060472ca */ /* 0x040fe200000e0000 */
[----:B------:R-:W-:Y:S01]  /*11c0*/  IMAD.MOV.U32 R14, RZ, RZ, R4 ;  /* 0x000000ffff0e7224 */ /* 0x000fe200078e0004 */
[----:B------:R-:W-:Y:S01]  /*11d0*/  IADD3.X R16, PT, PT, R9, R16, RZ, P0, !PT ;  /* 0x0000001009107210 */ /* 0x000fe200007fe4ff */
[----:B------:R-:W-:Y:S01]  /*11e0*/  IMAD R3, R17, UR43, R0 ;  /* 0x0000002b11037c24 */ /* 0x000fe2000f8e0200 */
[----:B------:R-:W-:Y:S02]  /*11f0*/  R2UR UR5, R7 ;  /* 0x00000000070572ca */ /* 0x000fe400000e0000 */
[----:B------:R-:W-:Y:S01]  /*1200*/  R2UR UR6, R6 ;  /* 0x00000000060672ca */ /* 0x000fe200000e0000 */
[----:B------:R-:W-:Y:S01]  /*1210*/  IMAD.WIDE.U32 R12, R17, UR42, R14 ;  /* 0x0000002a110c7c25 */ /* 0x000fe2000f8e000e */
[----:B------:R-:W-:-:S02]  /*1220*/  R2UR UR7, R7 ;  /* 0x00000000070772ca */ /* 0x000fc400000e0000 */
[----:B------:R-:W-:Y:S01]  /*1230*/  F2FP.BF16.F32.PACK_AB R11, R2, R11 ;  /* 0x0000000b020b723e */ /* 0x000fe200000010ff */
[----:B------:R-:W-:Y:S02]  /*1240*/  IMAD R0, R16, UR38, RZ ;  /* 0x0000002610007c24 */ /* 0x000fe4000f8e02ff */
[----:B------:R-:W-:Y:S02]  /*1250*/  IMAD.IADD R13, R13, 0x1, R3 ;  /* 0x000000010d0d7824 */ /* 0x000fe400078e0203 */
[----:B------:R-:W-:-:S03]  /*1260*/  IMAD.WIDE.U32 R14, R19, UR38, R14 ;  /* 0x00000026130e7c25 */ /* 0x000fc6000f8e000e */
[----:B------:R-:W-:Y:S01]  /*1270*/  LEA.HI R8, P0, R13, R12, RZ, 0x1 ;  /* 0x0000000c0d087211 */ /* 0x000fe200078108ff */
[----:B------:R-:W-:-:S04]  /*1280*/  IMAD R3, R19, UR39, R0 ;  /* 0x0000002713037c24 */ /* 0x000fc8000f8e0200 */
[----:B------:R-:W-:Y:S01]  /*1290*/  IMAD.X R13, RZ, RZ, R13, P0 ;  /* 0x000000ffff0d7224 */ /* 0x000fe200000e060d */
[----:B------:R-:W-:-:S04]  /*12a0*/  IADD3 R3, PT, PT, R15, R3, RZ ;  /* 0x000000030f037210 */ /* 0x000fc80007ffe0ff */
[----:B------:R-:W-:Y:S02]  /*12b0*/  LEA.HI R0, P0, R3, R14, RZ, 0x1 ;  /* 0x0000000e03007211 */ /* 0x000fe400078108ff */
[----:B------:R-:W-:Y:S02]  /*12c0*/  SHF.L.U32 R14, R8, 0x1, RZ ;  /* 0x00000001080e7819 */ /* 0x000fe400000006ff */
[----:B------:R-:W-:Y:S01]  /*12d0*/  IADD3.X R3, PT, PT, RZ, R3, RZ, P0, !PT ;  /* 0x00000003ff037210 */ /* 0x000fe200007fe4ff */
[----:B------:R-:W-:Y:S01]  /*12e0*/  IMAD.SHL.U32 R20, R0, 0x2, RZ ;  /* 0x0000000200147824 */ /* 0x000fe200078e00ff */
[----:B------:R-:W-:Y:S02]  /*12f0*/  LOP3.LUT R14, R14, 0xfffffffc, RZ, 0xc0, !PT ;  /* 0xfffffffc0e0e7812 */ /* 0x000fe400078ec0ff */
[----:B------:R-:W-:Y:S02]  /*1300*/  SHF.L.U64.HI R8, R8, 0x1, R13 ;  /* 0x0000000108087819 */ /* 0x000fe4000001020d */
[----:B------:R-:W-:-:S02]  /*1310*/  LOP3.LUT R20, R20, 0xfffffffc, RZ, 0xc0, !PT ;  /* 0xfffffffc14147812 */ /* 0x000fc400078ec0ff */
[----:B------:R-:W-:Y:S02]  /*1320*/  IADD3 R14, P0, PT, R14, UR40, RZ ;  /* 0x000000280e0e7c10 */ /* 0x000fe4000ff1e0ff */
[----:B------:R-:W-:Y:S02]  /*1330*/  SHF.L.U64.HI R0, R0, 0x1, R3 ;  /* 0x0000000100007819 */ /* 0x000fe40000010203 */
[----:B------:R-:W-:Y:S02]  /*1340*/  IADD3 R20, P1, PT, R20, UR36, RZ ;  /* 0x0000002414147c10 */ /* 0x000fe4000ff3e0ff */
[----:B------:R-:W-:Y:S02]  /*1350*/  IADD3.X R15, PT, PT, R8, UR41, RZ, P0, !PT ;  /* 0x00000029080f7c10 */ /* 0x000fe400087fe4ff */
[----:B------:R-:W-:-:S03]  /*1360*/  IADD3.X R21, PT, PT, R0, UR37, RZ, P1, !PT ;  /* 0x0000002500157c10 */ /* 0x000fc60008ffe4ff */
[----:B------:R1:W-:Y:S04]  /*1370*/  STG.E desc[UR4][R14.64], R11 ;  /* 0x0000000b0e007986 */ /* 0x0003e8000c101904 */
[----:B------:R-:W2:Y:S01]  /*1380*/  LDG.E R20, desc[UR6][R20.64] ;  /* 0x0000000614147981 */ /* 0x000ea2000c1e1900 */
[----:B------:R-:W-:Y:S01]  /*1390*/  UMOV UR4, 0xffffffff ;  /* 0xffffffff00047882 */ /* 0x000fe20000000000 */
[C---:B--2---:R-:W-:Y:S01]  /*13a0*/  PRMT R0, R20.reuse, 0x7632, R0 ;  /* 0x0000763214007816 */ /* 0x044fe20000000000 */
[----:B------:R-:W-:-:S03]  /*13b0*/  IMAD.U32 R17, R20, 0x10000, RZ ;  /* 0x0001000014117824 */ /* 0x000fc600078e00ff */
[----:B------:R-:W-:-:S04]  /*13c0*/  SHF.L.U32 R18, R0, 0x10, RZ ;  /* 0x0000001000127819 */ /* 0x000fc800000006ff */
[----:B------:R-:W-:Y:S01]  /*13d0*/  FMNMX3 R13, R17, -INF , R18, !PT ;  /* 0xff800000110d7876 */ /* 0x000fe20007800012 */
[----:B-1----:R-:W-:Y:S06]  /*13e0*/  BRA.DIV UR4, `(.L_x_7917) ;  /* 0x0000000e04407947 */ /* 0x002fec000b800000 */
[----:B------:R-:W1:Y:S01]  /*13f0*/  SHFL.BFLY PT, R14, R13, 0x4, 0x1f ;  /* 0x0c801f000d0e7f89 */ /* 0x000e6200000e0000 */
[----:B------:R-:W-:Y:S01]  /*1400*/  IMAD.MOV.U32 R3, RZ, RZ, 0x3bbb989d ;  /* 0x3bbb989dff037424 */ /* 0x000fe200078e00ff */
[----:B------:R-:W-:Y:S02]  /*1410*/  MOV R11, 0x437c0000 ;  /* 0x437c0000000b7802 */ /* 0x000fe40000000f00 */
        /* <DEDUP_REMOVED lines=30> */
.L_x_7945:
        /* <DEDUP_REMOVED lines=15> */
.L_x_7919:
[----:B------:R-:W-:Y:S05]  /*16f0*/  BSYNC.RECONVERGENT B0 ;  /* 0x0000000000007941 */ /* 0x000fea0003800200 */
.L_x_7918:
        /* <DEDUP_REMOVED lines=14> */
.L_x_7921:
[----:B------:R-:W-:Y:S05]  /*17e0*/  BSYNC.RECONVERGENT B0 ;  /* 0x0000000000007941 */ /* 0x000fea0003800200 */
.L_x_7920:
[----:B------:R-:W-:Y:S02]  /*17f0*/  HFMA2 R3, -RZ, RZ, 0, 0 ;  /* 0x00000000ff037431 */ /* 0x000fe400000001ff */
[----:B------:R-:W-:Y:S01]  /*1800*/  IMAD R0, R16, UR42, RZ ;  /* 0x0000002a10007c24 */ /* 0x000fe2000f8e02ff */
[----:B------:R-:W-:Y:S01]  /*1810*/  R2UR UR4, R6 ;  /* 0x00000000060472ca */ /* 0x000fe200000e0000 */
[----:B------:R-:W-:Y:S01]  /*1820*/  IMAD.MOV.U32 R2, RZ, RZ, R4 ;  /* 0x000000ffff027224 */ /* 0x000fe200078e0004 */
        /* <DEDUP_REMOVED lines=12> */
[----:B------:R-:W-:-:S03]  /*18f0*/  IADD3 R17, P0, PT, R10, R19, RZ ;  /* 0x000000130a117210 */ /* 0x000fc60007f1e0ff */
[----:B------:R3:W-:Y:S01]  /*1900*/  STG.E desc[UR4][R2.64], R11 ;  /* 0x0000000b02007986 */ /* 0x0007e2000c101904 */
[----:B------:R-:W-:Y:S02]  /*1910*/  IADD3.X R16, PT, PT, R9, R16, RZ, P0, !PT ;  /* 0x0000001009107210 */ /* 0x000fe400007fe4ff */
[----:B------:R-:W-:-:S04]  /*1920*/  ISETP.GE.U32.AND P0, PT, R17, UR44, PT ;  /* 0x0000002c11007c0c */ /* 0x000fc8000bf06070 */
[----:B------:R-:W-:-:S13]  /*1930*/  ISETP.GE.AND.EX P0, PT, R16, UR45, PT, P0 ;  /* 0x0000002d10007c0c */ /* 0x000fda000bf06300 */
[----:B---3--:R-:W-:Y:S05]  /*1940*/  @!P0 BRA `(.L_x_7922) ;  /* 0xfffffff000b48947 */ /* 0x008fea000383ffff */
[----:B------:R-:W-:Y:S05]  /*1950*/  EXIT ;  /* 0x000000000000794d */ /* 0x000fea0003800000 */
.L_x_7907:
[----:B------:R-:W-:Y:S01]  /*1960*/  IMAD.MOV.U32 R12, RZ, RZ, 0x4 ;  /* 0x00000004ff0c7424 */ /* 0x000fe200078e00ff */
[----:B------:R-:W-:Y:S01]  /*1970*/  MOV R11, 0x1f ;  /* 0x0000001f000b7802 */ /* 0x000fe20000000f00 */
[----:B------:R-:W-:Y:S01]  /*1980*/  IMAD.MOV.U32 R15, RZ, RZ, -0x1 ;  /* 0xffffffffff0f7424 */ /* 0x000fe200078e00ff */
[----:B------:R-:W-:-:S07]  /*1990*/  MOV R3, 0x3bbb989d ;  /* 0x3bbb989d00037802 */ /* 0x000fce0000000f00 */
[----:B0-----:R-:W-:Y:S05]  /*19a0*/  WARPSYNC.COLLECTIVE R15, `(.L_x_7923) ;  /* 0x000000000f087348 */ /* 0x001fea0003c00000 */
[----:B------:R1:W2:Y:S02]  /*19b0*/  SHFL.BFLY P6, R14, R13, R12, R11 ;  /* 0x0c00000c0d0e7389 */ /* 0x0002a400000c000b */
[----:B012---:R-:W-:Y:S05]  /*19c0*/  ENDCOLLECTIVE ;  /* 0x000000000000791b */ /* 0x007fea0003800000 */
.L_x_7923:
[----:B------:R-:W-:Y:S01]  /*19d0*/  IMAD.MOV.U32 R12, RZ, RZ, 0x2 ;  /* 0x00000002ff0c7424 */ /* 0x000fe200078e00ff */
[----:B------:R-:W-:-:S04]  /*19e0*/  FMNMX R0, R13, R14, !PT ;  /* 0x0000000e0d007209 */ /* 0x000fc80007800000 */
[----:B------:R-:W-:-:S07]  /*19f0*/  MOV R13, R0 ;  /* 0x00000000000d7202 */ /* 0x000fce0000000f00 */
[----:B------:R-:W-:Y:S05]  /*1a00*/  WARPSYNC.COLLECTIVE R15, `(.L_x_7924) ;  /* 0x000000000f087348 */ /* 0x000fea0003c00000 */
[----:B------:R0:W1:Y:S02]  /*1a10*/  SHFL.BFLY P6, R14, R13, R12, R11 ;  /* 0x0c00000c0d0e7389 */ /* 0x00006400000c000b */
[----:B01----:R-:W-:Y:S05]  /*1a20*/  ENDCOLLECTIVE ;  /* 0x000000000000791b */ /* 0x003fea0003800000 */
.L_x_7924:
[----:B------:R-:W-:Y:S01]  /*1a30*/  IMAD.MOV.U32 R12, RZ, RZ, 0x1 ;  /* 0x00000001ff0c7424 */ /* 0x000fe200078e00ff */
[----:B------:R-:W-:-:S04]  /*1a40*/  FMNMX R2, R0, R14, !PT ;  /* 0x0000000e00027209 */ /* 0x000fc80007800000 */
[----:B------:R-:W-:-:S07]  /*1a50*/  MOV R13, R2 ;  /* 0x00000002000d7202 */ /* 0x000fce0000000f00 */
[----:B------:R-:W-:Y:S05]  /*1a60*/  WARPSYNC.COLLECTIVE R15, `(.L_x_7925) ;  /* 0x000000000f087348 */ /* 0x000fea0003c00000 */
[----:B------:R0:W1:Y:S02]  /*1a70*/  SHFL.BFLY P6, R14, R13, R12, R11 ;  /* 0x0c00000c0d0e7389 */ /* 0x00006400000c000b */
[----:B01----:R-:W-:Y:S05]  /*1a80*/  ENDCOLLECTIVE ;  /* 0x000000000000791b */ /* 0x003fea0003800000 */
.L_x_7925:
[----:B------:R-:W-:Y:S02]  /*1a90*/  MOV R12, 0x4 ;  /* 0x00000004000c7802 */ /* 0x000fe40000000f00 */
[----:B------:R-:W-:-:S05]  /*1aa0*/  FMNMX R2, R2, R14, !PT ;  /* 0x0000000e02027209 */ /* 0x000fca0007800000 */
[--C-:B------:R-:W-:Y:S01]  /*1ab0*/  FADD R0, R23, -R2.reuse ;  /* 0x8000000217007221 */ /* 0x100fe20000000000 */
[----:B------:R-:W-:Y:S02]  /*1ac0*/  IMAD.MOV.U32 R23, RZ, RZ, 0x437c0000 ;  /* 0x437c0000ff177424 */ /* 0x000fe400078e00ff */
[----:B------:R-:W-:Y:S01]  /*1ad0*/  FADD R2, R22, -R2 ;  /* 0x8000000216027221 */ /* 0x000fe20000000000 */
[----:B------:R-:W-:-:S03]  /*1ae0*/  FFMA.SAT R8, R0, R3, 0.5 ;  /* 0x3f00000000087423 */ /* 0x000fc60000002003 */
[----:B------:R-:W-:Y:S01]  /*1af0*/  FFMA.SAT R14, R2, R3, 0.5 ;  /* 0x3f000000020e7423 */ /* 0x000fe20000002003 */
[----:B------:R-:W-:-:S03]  /*1b00*/  FFMA.RM R8, R8, R23, 12582913 ;  /* 0x4b40000108087423 */ /* 0x000fc60000004017 */
[----:B------:R-:W-:Y:S01]  /*1b10*/  FFMA.RM R23, R14, R23, 12582913 ;  /* 0x4b4000010e177423 */ /* 0x000fe20000004017 */
[----:B------:R-:W-:-:S03]  /*1b20*/  FADD R3, R8, -12583039 ;  /* 0xcb40007f08037421 */ /* 0x000fc60000000000 */
[----:B------:R-:W-:Y:S01]  /*1b30*/  FADD R11, R23, -12583039 ;  /* 0xcb40007f170b7421 */ /* 0x000fe20000000000 */
[----:B------:R-:W-:-:S03]  /*1b40*/  FFMA R3, R0, 1.4426950216293334961, -R3 ;  /* 0x3fb8aa3b00037823 */ /* 0x000fc60000000803 */
[----:B------:R-:W-:Y:S01]  /*1b50*/  FFMA R11, R2, 1.4426950216293334961, -R11 ;  /* 0x3fb8aa3b020b7823 */ /* 0x000fe2000000080b */
[----:B------:R-:W-:Y:S01]  /*1b60*/  FFMA R3, R0, 1.925963033500011079e-08, R3 ;  /* 0x32a5706000037823 */ /* 0x000fe20000000003 */
[----:B------:R-:W-:Y:S02]  /*1b70*/  IMAD.SHL.U32 R0, R23, 0x800000, RZ ;  /* 0x0080000017007824 */ /* 0x000fe400078e00ff */
[----:B------:R-:W-:Y:S01]  /*1b80*/  FFMA R14, R2, 1.925963033500011079e-08, R11 ;  /* 0x32a57060020e7823 */ /* 0x000fe2000000000b */
[----:B------:R-:W-:Y:S02]  /*1b90*/  SHF.L.U32 R2, R8, 0x17, RZ ;  /* 0x0000001708027819 */ /* 0x000fe400000006ff */
[----:B------:R-:W0:Y:S08]  /*1ba0*/  MUFU.EX2 R3, R3 ;  /* 0x0000000300037308 */ /* 0x000e300000000800 */
[----:B------:R-:W1:Y:S01]  /*1bb0*/  MUFU.EX2 R11, R14 ;  /* 0x0000000e000b7308 */ /* 0x000e620000000800 */
[----:B0-----:R-:W-:-:S04]  /*1bc0*/  FMUL R2, R2, R3 ;  /* 0x0000000302027220 */ /* 0x001fc80000400000 */
[----:B------:R-:W-:Y:S01]  /*1bd0*/  FADD R13, RZ, R2 ;  /* 0x00000002ff0d7221 */ /* 0x000fe20000000000 */
[----:B-1----:R-:W-:Y:S01]  /*1be0*/  FMUL R0, R0, R11 ;  /* 0x0000000b00007220 */ /* 0x002fe20000400000 */
[----:B------:R-:W-:-:S03]  /*1bf0*/  IMAD.MOV.U32 R11, RZ, RZ, 0x1f ;  /* 0x0000001fff0b7424 */ /* 0x000fc600078e00ff */
[----:B------:R-:W-:-:S07]  /*1c00*/  FADD R13, R13, R0 ;  /* 0x000000000d0d7221 */ /* 0x000fce0000000000 */
[----:B------:R-:W-:Y:S05]  /*1c10*/  WARPSYNC.COLLECTIVE R15, `(.L_x_7926) ;  /* 0x000000000f087348 */ /* 0x000fea0003c00000 */
[----:B------:R0:W1:Y:S02]  /*1c20*/  SHFL.BFLY P6, R14, R13, R12, R11 ;  /* 0x0c00000c0d0e7389 */ /* 0x00006400000c000b */
[----:B01----:R-:W-:Y:S05]  /*1c30*/  ENDCOLLECTIVE ;  /* 0x000000000000791b */ /* 0x003fea0003800000 */
.L_x_7926:
[----:B------:R-:W-:Y:S02]  /*1c40*/  IMAD.MOV.U32 R12, RZ, RZ, 0x2 ;  /* 0x00000002ff0c7424 */ /* 0x000fe400078e00ff */
[----:B------:R-:W-:-:S05]  /*1c50*/  FADD R3, R13, R14 ;  /* 0x0000000e0d037221 */ /* 0x000fca0000000000 */
[----:B------:R-:W-:-:S07]  /*1c60*/  MOV R13, R3 ;  /* 0x00000003000d7202 */ /* 0x000fce0000000f00 */
[----:B------:R-:W-:Y:S05]  /*1c70*/  WARPSYNC.COLLECTIVE R15, `(.L_x_7927) ;  /* 0x000000000f087348 */ /* 0x000fea0003c00000 */
[----:B------:R0:W1:Y:S02]  /*1c80*/  SHFL.BFLY P6, R14, R13, R12, R11 ;  /* 0x0c00000c0d0e7389 */ /* 0x00006400000c000b */
[----:B01----:R-:W-:Y:S05]  /*1c90*/  ENDCOLLECTIVE ;  /* 0x000000000000791b */ /* 0x003fea0003800000 */
.L_x_7927:
[----:B------:R-:W-:Y:S02]  /*1ca0*/  IMAD.MOV.U32 R12, RZ, RZ, 0x1 ;  /* 0x00000001ff0c7424 */ /* 0x000fe400078e00ff */
[----:B------:R-:W-:-:S05]  /*1cb0*/  FADD R8, R3, R14 ;  /* 0x0000000e03087221 */ /* 0x000fca0000000000 */
[----:B------:R-:W-:-:S07]  /*1cc0*/  MOV R13, R8 ;  /* 0x00000008000d7202 */ /* 0x000fce0000000f00 */
[----:B------:R-:W-:Y:S05]  /*1cd0*/  WARPSYNC.COLLECTIVE R15, `(.L_x_7928) ;  /* 0x000000000f087348 */ /* 0x000fea0003c00000 */
[----:B------:R0:W1:Y:S02]  /*1ce0*/  SHFL.BFLY P6, R14, R13, R12, R11 ;  /* 0x0c00000c0d0e7389 */ /* 0x00006400000c000b */
[----:B01----:R-:W-:Y:S05]  /*1cf0*/  ENDCOLLECTIVE ;  /* 0x000000000000791b */ /* 0x003fea0003800000 */
.L_x_7928:
[----:B------:R-:W-:Y:S05]  /*1d00*/  BRA `(.L_x_7929) ;  /* 0xffffffe800f07947 */ /* 0x000fea000383ffff */
.L_x_7912:
[----:B------:R-:W-:Y:S01]  /*1d10*/  BSSY B0, `(.L_x_7930) ;  /* 0x0000007000007945 */ /* 0x000fe20003800000 */
[----:B------:R-:W-:Y:S01]  /*1d20*/  MOV R12, 0x4 ;  /* 0x00000004000c7802 */ /* 0x000fe20000000f00 */
[----:B------:R-:W-:Y:S01]  /*1d30*/  IMAD.MOV.U32 R11, RZ, RZ, 0x1f ;  /* 0x0000001fff0b7424 */ /* 0x000fe200078e00ff */
[----:B------:R-:W-:-:S07]  /*1d40*/  MOV R15, 0xffffffff ;  /* 0xffffffff000f7802 */ /* 0x000fce0000000f00 */
[----:B0-----:R-:W-:Y:S05]  /*1d50*/  WARPSYNC.COLLECTIVE R15, `(.L_x_7931) ;  /* 0x000000000f087348 */ /* 0x001fea0003c00000 */
[----:B------:R1:W2:Y:S02]  /*1d60*/  SHFL.BFLY P6, R14, R13, R12, R11 ;  /* 0x0c00000c0d0e7389 */ /* 0x0002a400000c000b */
[----:B012---:R-:W-:Y:S05]  /*1d70*/  ENDCOLLECTIVE ;  /* 0x000000000000791b */ /* 0x007fea0003800000 */
.L_x_7931:
[----:B------:R-:W-:Y:S05]  /*1d80*/  BSYNC B0 ;  /* 0x0000000000007941 */ /* 0x000fea0003800000 */
.L_x_7930:
        /* <DEDUP_REMOVED lines=8> */
.L_x_7932:
[----:B------:R-:W-:Y:S01]  /*1e10*/  IMAD.MOV.U32 R12, RZ, RZ, 0x1 ;  /* 0x00000001ff0c7424 */ /* 0x000fe200078e00ff */
[----:B------:R-:W-:-:S04]  /*1e20*/  FMNMX R0, R13, R14, !PT ;  /* 0x0000000e0d007209 */ /* 0x000fc80007800000 */
[----:B------:R-:W-:-:S07]  /*1e30*/  MOV R13, R0 ;  /* 0x00000000000d7202 */ /* 0x000fce0000000f00 */
[----:B------:R-:W-:Y:S05]  /*1e40*/  WARPSYNC.COLLECTIVE R15, `(.L_x_7933) ;  /* 0x000000000f087348 */ /* 0x000fea0003c00000 */
[----:B------:R0:W1:Y:S02]  /*1e50*/  SHFL.BFLY P6, R14, R13, R12, R11 ;  /* 0x0c00000c0d0e7389 */ /* 0x00006400000c000b */
[----:B01----:R-:W-:Y:S05]  /*1e60*/  ENDCOLLECTIVE ;  /* 0x000000000000791b */ /* 0x003fea0003800000 */
.L_x_7933:
[----:B------:R-:W-:Y:S01]  /*1e70*/  HFMA2 R12, -RZ, RZ, 0, 2.384185791015625e-07 ;  /* 0x00000004ff0c7431 */ /* 0x000fe200000001ff */
[----:B------:R-:W-:-:S05]  /*1e80*/  FMNMX R0, R0, R14, !PT ;  /* 0x0000000e00007209 */ /* 0x000fca0007800000 */
[--C-:B------:R-:W-:Y:S01]  /*1e90*/  FADD R2, R19, -R0.reuse ;  /* 0x8000000013027221 */ /* 0x100fe20000000000 */
[----:B------:R-:W-:Y:S01]  /*1ea0*/  MOV R19, 0x437c0000 ;  /* 0x437c000000137802 */ /* 0x000fe20000000f00 */
[----:B------:R-:W-:Y:S02]  /*1eb0*/  FADD R0, R18, -R0 ;  /* 0x8000000012007221 */ /* 0x000fe40000000000 */
[-C--:B------:R-:W-:Y:S02]  /*1ec0*/  FFMA.SAT R8, R2, R3.reuse, 0.5 ;  /* 0x3f00000002087423 */ /* 0x080fe40000002003 */
[----:B------:R-:W-:Y:S02]  /*1ed0*/  FFMA.SAT R14, R0, R3, 0.5 ;  /* 0x3f000000000e7423 */ /* 0x000fe40000002003 */
[-C--:B------:R-:W-:Y:S02]  /*1ee0*/  FFMA.RM R8, R8, R19.reuse, 12582913 ;  /* 0x4b40000108087423 */ /* 0x080fe40000004013 */
[----:B------:R-:W-:-:S02]  /*1ef0*/  FFMA.RM R14, R14, R19, 12582913 ;  /* 0x4b4000010e0e7423 */ /* 0x000fc40000004013 */
[C---:B------:R-:W-:Y:S01]  /*1f00*/  FADD R3, R8.reuse, -12583039 ;  /* 0xcb40007f08037421 */ /* 0x040fe20000000000 */
[----:B------:R-:W-:Y:S02]  /*1f10*/  IMAD.SHL.U32 R8, R8, 0x800000, RZ ;  /* 0x0080000008087824 */ /* 0x000fe400078e00ff */
[----:B------:R-:W-:Y:S01]  /*1f20*/  FADD R11, R14, -12583039 ;  /* 0xcb40007f0e0b7421 */ /* 0x000fe20000000000 */
[----:B------:R-:W-:-:S04]  /*1f30*/  FFMA R3, R2, 1.4426950216293334961, -R3 ;  /* 0x3fb8aa3b02037823 */ /* 0x000fc80000000803 */
[----:B------:R-:W-:Y:S01]  /*1f40*/  FFMA R2, R2, 1.925963033500011079e-08, R3 ;  /* 0x32a5706002027823 */ /* 0x000fe20000000003 */
[----:B------:R-:W-:-:S03]  /*1f50*/  FFMA R3, R0, 1.4426950216293334961, -R11 ;  /* 0x3fb8aa3b00037823 */ /* 0x000fc6000000080b */
[----:B------:R-:W0:Y:S01]  /*1f60*/  MUFU.EX2 R11, R2 ;  /* 0x00000002000b7308 */ /* 0x000e220000000800 */
[----:B------:R-:W-:Y:S01]  /*1f70*/  FFMA R3, R0, 1.925963033500011079e-08, R3 ;  /* 0x32a5706000037823 */ /* 0x000fe20000000003 */
[----:B------:R-:W-:-:S06]  /*1f80*/  SHF.L.U32 R0, R14, 0x17, RZ ;  /* 0x000000170e007819 */ /* 0x000fcc00000006ff */
[----:B------:R-:W1:Y:S01]  /*1f90*/  MUFU.EX2 R3, R3 ;  /* 0x0000000300037308 */ /* 0x000e620000000800 */
[----:B0-----:R-:W-:Y:S01]  /*1fa0*/  FMUL R8, R8, R11 ;  /* 0x0000000b08087220 */ /* 0x001fe20000400000 */
[----:B------:R-:W-:-:S03]  /*1fb0*/  IMAD.MOV.U32 R11, RZ, RZ, 0x1f ;  /* 0x0000001fff0b7424 */ /* 0x000fc600078e00ff */
[----:B------:R-:W-:Y:S01]  /*1fc0*/  FADD R13, RZ, R8 ;  /* 0x00000008ff0d7221 */ /* 0x000fe20000000000 */
[----:B-1----:R-:W-:-:S04]  /*1fd0*/  FMUL R0, R0, R3 ;  /* 0x0000000300007220 */ /* 0x002fc80000400000 */
[----:B------:R-:W-:-:S07]  /*1fe0*/  FADD R13, R13, R0 ;  /* 0x000000000d0d7221 */ /* 0x000fce0000000000 */
[----:B------:R-:W-:Y:S05]  /*1ff0*/  WARPSYNC.COLLECTIVE R15, `(.L_x_7934) ;  /* 0x000000000f087348 */ /* 0x000fea0003c00000 */
[----:B------:R0:W1:Y:S02]  /*2000*/  SHFL.BFLY P6, R14, R13, R12, R11 ;  /* 0x0c00000c0d0e7389 */ /* 0x00006400000c000b */
[----:B01----:R-:W-:Y:S05]  /*2010*/  ENDCOLLECTIVE ;  /* 0x000000000000791b */ /* 0x003fea0003800000 */
.L_x_7934:
[----:B------:R-:W-:Y:S02]  /*2020*/  HFMA2 R12, -RZ, RZ, 0, 1.1920928955078125e-07 ;  /* 0x00000002ff0c7431 */ /* 0x000fe400000001ff */
[----:B------:R-:W-:-:S05]  /*2030*/  FADD R2, R13, R14 ;  /* 0x0000000e0d027221 */ /* 0x000fca0000000000 */
[----:B------:R-:W-:-:S07]  /*2040*/  MOV R13, R2 ;  /* 0x00000002000d7202 */ /* 0x000fce0000000f00 */
[----:B------:R-:W-:Y:S05]  /*2050*/  WARPSYNC.COLLECTIVE R15, `(.L_x_7935) ;  /* 0x000000000f087348 */ /* 0x000fea0003c00000 */
[----:B------:R0:W1:Y:S02]  /*2060*/  SHFL.BFLY P6, R14, R13, R12, R11 ;  /* 0x0c00000c0d0e7389 */ /* 0x00006400000c000b */
[----:B01----:R-:W-:Y:S05]  /*2070*/  ENDCOLLECTIVE ;  /* 0x000000000000791b */ /* 0x003fea0003800000 */
.L_x_7935:
[----:B------:R-:W-:Y:S01]  /*2080*/  MOV R12, 0x1 ;  /* 0x00000001000c7802 */ /* 0x000fe20000000f00 */
[----:B------:R-:W-:-:S04]  /*2090*/  FADD R3, R2, R14 ;  /* 0x0000000e02037221 */ /* 0x000fc80000000000 */
[----:B------:R-:W-:-:S07]  /*20a0*/  IMAD.MOV.U32 R13, RZ, RZ, R3 ;  /* 0x000000ffff0d7224 */ /* 0x000fce00078e0003 */
[----:B------:R-:W-:Y:S05]  /*20b0*/  WARPSYNC.COLLECTIVE R15, `(.L_x_7936) ;  /* 0x000000000f087348 */ /* 0x000fea0003c00000 */
[----:B------:R0:W1:Y:S02]  /*20c0*/  SHFL.BFLY P6, R14, R13, R12, R11 ;  /* 0x0c00000c0d0e7389 */ /* 0x00006400000c000b */
[----:B01----:R-:W-:Y:S05]  /*20d0*/  ENDCOLLECTIVE ;  /* 0x000000000000791b */ /* 0x003fea0003800000 */
.L_x_7936:
[----:B------:R-:W-:Y:S05]  /*20e0*/  BRA `(.L_x_7937) ;  /* 0xffffffec00a87947 */ /* 0x000fea000383ffff */
.L_x_7917:
[----:B------:R-:W-:Y:S01]  /*20f0*/  BSSY B0, `(.L_x_7938) ;  /* 0x0000007000007945 */ /* 0x000fe20003800000 */
[----:B------:R-:W-:Y:S01]  /*2100*/  MOV R12, 0x4 ;  /* 0x00000004000c7802 */ /* 0x000fe20000000f00 */
[----:B------:R-:W-:Y:S01]  /*2110*/  IMAD.MOV.U32 R11, RZ, RZ, 0x1f ;  /* 0x0000001fff0b7424 */ /* 0x000fe200078e00ff */
[----:B------:R-:W-:-:S07]  /*2120*/  MOV R15, 0xffffffff ;  /* 0xffffffff000f7802 */ /* 0x000fce0000000f00 */
[----:B0-----:R-:W-:Y:S05]  /*2130*/  WARPSYNC.COLLECTIVE R15, `(.L_x_7939) ;  /* 0x000000000f087348 */ /* 0x001fea0003c00000 */
[----:B------:R1:W2:Y:S02]  /*2140*/  SHFL.BFLY P6, R14, R13, R12, R11 ;  /* 0x0c00000c0d0e7389 */ /* 0x0002a400000c000b */
[----:B012---:R-:W-:Y:S05]  /*2150*/  ENDCOLLECTIVE ;  /* 0x000000000000791b */ /* 0x007fea0003800000 */
.L_x_7939:
[----:B------:R-:W-:Y:S05]  /*2160*/  BSYNC B0 ;  /* 0x0000000000007941 */ /* 0x000fea0003800000 */
.L_x_7938:
[----:B------:R-:W-:Y:S01]  /*2170*/  HFMA2 R12, -RZ, RZ, 0, 1.1920928955078125e-07 ;  /* 0x00000002ff0c7431 */ /* 0x000fe200000001ff */
[----:B------:R-:W-:Y:S01]  /*2180*/  FMNMX R13, R13, R14, !PT ;  /* 0x0000000e0d0d7209 */ /* 0x000fe20007800000 */
[----:B------:R-:W-:Y:S01]  /*2190*/  IMAD.MOV.U32 R11, RZ, RZ, 0x1f ;  /* 0x0000001fff0b7424 */ /* 0x000fe200078e00ff */
[----:B------:R-:W-:Y:S01]  /*21a0*/  MOV R15, 0xffffffff ;  /* 0xffffffff000f7802 */ /* 0x000fe20000000f00 */
[----:B------:R-:W-:-:S07]  /*21b0*/  HFMA2 R3, -RZ, RZ, 0.96630859375, -0.0022525787353515625 ;  /* 0x3bbb989dff037431 */ /* 0x000fce00000001ff */
[----:B------:R-:W-:Y:S05]  /*21c0*/  WARPSYNC.COLLECTIVE R15, `(.L_x_7940) ;  /* 0x000000000f087348 */ /* 0x000fea0003c00000 */
[----:B------:R0:W1:Y:S02]  /*21d0*/  SHFL.BFLY P6, R14, R13, R12, R11 ;  /* 0x0c00000c0d0e7389 */ /* 0x00006400000c000b */
[----:B01----:R-:W-:Y:S05]  /*21e0*/  ENDCOLLECTIVE ;  /* 0x000000000000791b */ /* 0x003fea0003800000 */
.L_x_7940:
[----:B------:R-:W-:Y:S01]  /*21f0*/  IMAD.MOV.U32 R12, RZ, RZ, 0x1 ;  /* 0x00000001ff0c7424 */ /* 0x000fe200078e00ff */
[----:B------:R-:W-:-:S04]  /*2200*/  FMNMX R0, R13, R14, !PT ;  /* 0x0000000e0d007209 */ /* 0x000fc80007800000 */
[----:B------:R-:W-:-:S07]  /*2210*/  MOV R13, R0 ;  /* 0x00000000000d7202 */ /* 0x000fce0000000f00 */
[----:B------:R-:W-:Y:S05]  /*2220*/  WARPSYNC.COLLECTIVE R15, `(.L_x_7941) ;  /* 0x000000000f087348 */ /* 0x000fea0003c00000 */
[----:B------:R0:W1:Y:S02]  /*2230*/  SHFL.BFLY P6, R14, R13, R12, R11 ;  /* 0x0c00000c0d0e7389 */ /* 0x00006400000c000b */
[----:B01----:R-:W-:Y:S05]  /*2240*/  ENDCOLLECTIVE ;  /* 0x000000000000791b */ /* 0x003fea0003800000 */
.L_x_7941:
        /* <DEDUP_REMOVED lines=27> */
.L_x_7942:
[----:B------:R-:W-:Y:S02]  /*2400*/  HFMA2 R12, -RZ, RZ, 0, 1.1920928955078125e-07 ;  /* 0x00000002ff0c7431 */ /* 0x000fe400000001ff */
[----:B------:R-:W-:-:S05]  /*2410*/  FADD R2, R13, R14 ;  /* 0x0000000e0d027221 */ /* 0x000fca0000000000 */
[----:B------:R-:W-:-:S07]  /*2420*/  MOV R13, R2 ;  /* 0x00000002000d7202 */ /* 0x000fce0000000f00 */
[----:B------:R-:W-:Y:S05]  /*2430*/  WARPSYNC.COLLECTIVE R15, `(.L_x_7943) ;  /* 0x000000000f087348 */ /* 0x000fea0003c00000 */
[----:B------:R0:W1:Y:S02]  /*2440*/  SHFL.BFLY P6, R14, R13, R12, R11 ;  /* 0x0c00000c0d0e7389 */ /* 0x00006400000c000b */
[----:B01----:R-:W-:Y:S05]  /*2450*/  ENDCOLLECTIVE ;  /* 0x000000000000791b */ /* 0x003fea0003800000 */
.L_x_7943:
[----:B------:R-:W-:Y:S01]  /*2460*/  MOV R12, 0x1 ;  /* 0x00000001000c7802 */ /* 0x000fe20000000f00 */
[----:B------:R-:W-:-:S04]  /*2470*/  FADD R3, R2, R14 ;  /* 0x0000000e02037221 */ /* 0x000fc80000000000 */
[----:B------:R-:W-:-:S07]  /*2480*/  IMAD.MOV.U32 R13, RZ, RZ, R3 ;  /* 0x000000ffff0d7224 */ /* 0x000fce00078e0003 */
[----:B------:R-:W-:Y:S05]  /*2490*/  WARPSYNC.COLLECTIVE R15, `(.L_x_7944) ;  /* 0x000000000f087348 */ /* 0x000fea0003c00000 */
[----:B------:R0:W1:Y:S02]  /*24a0*/  SHFL.BFLY P6, R14, R13, R12, R11 ;  /* 0x0c00000c0d0e7389 */ /* 0x00006400000c000b */
[----:B01----:R-:W-:Y:S05]  /*24b0*/  ENDCOLLECTIVE ;  /* 0x000000000000791b */ /* 0x003fea0003800000 */
.L_x_7944:
[----:B------:R-:W-:Y:S05]  /*24c0*/  BRA `(.L_x_7945) ;  /* 0xfffffff0004c7947 */ /* 0x000fea000383ffff */
        .weak           $__internal_148_$__cuda_sm20_div_u64
        .type           $__internal_148_$__cuda_sm20_div_u64,@function
        .size           $__internal_148_$__cuda_sm20_div_u64,($__internal_149_$__cuda_sm3x_div_rn_noftz_f32_slowpath - $__internal_148_$__cuda_sm20_div_u64)
$__internal_148_$__cuda_sm20_div_u64:
[----:B------:R-:W-:-:S06]  /*24d0*/  MOV R8, R10 ;  /* 0x0000000a00087202 */ /* 0x000fcc0000000f00 */
        /* <DEDUP_REMOVED lines=67> */
[----:B------:R-:W-:Y:S06]  /*2910*/  RET.REL.NODEC R2 `(_Z15SoftmaxWarpImplI10DirectLoadI13__nv_bfloat16fE11DirectStoreIfS1_EfLi2ELi2ELi8ELi1ELb0EL9Algorithm0EEvT_T0_ll) ;  /* 0xffffffd402b87950 */ /* 0x000fec0003c3ffff */
        .weak           $__internal_149_$__cuda_sm3x_div_rn_noftz_f32_slowpath
        .type           $__internal_149_$__cuda_sm3x_div_rn_noftz_f32_slowpath,@function
        .size           $__internal_149_$__cuda_sm3x_div_rn_noftz_f32_slowpath,(.L_x_25601 - $__internal_149_$__cuda_sm3x_div_rn_noftz_f32_slowpath)
$__internal_149_$__cuda_sm3x_div_rn_noftz_f32_slowpath:
        /* <DEDUP_REMOVED lines=34> */
.L_x_7947:
[----:B------:R-:W-:Y:S01]  /*2b40*/  LEA R22, R13, 0xc0800000, 0x17 ;  /* 0xc08000000d167811 */ /* 0x000fe200078eb8ff */
[----:B------:R-:W-:Y:S04]  /*2b50*/  BSSY.RECONVERGENT B3, `(.L_x_7952) ;  /* 0x0000036000037945 */ /* 0x000fe80003800200 */
[----:B------:R-:W-:Y:S01]  /*2b60*/  IMAD.IADD R25, R3, 0x1, -R22 ;  /* 0x0000000103197824 */ /* 0x000fe200078e0a16 */
[----:B------:R-:W-:-:S03]  /*2b70*/  IADD3 R22, PT, PT, R24, -0x7f, RZ ;  /* 0xffffff8118167810 */ /* 0x000fc60007ffe0ff */
        /* <DEDUP_REMOVED lines=47> */
.L_x_7954:
[----:B------:R-:W-:-:S04]  /*2e70*/  LOP3.LUT R2, R2, 0x80000000, RZ, 0xc0, !PT ;  /* 0x8000000002027812 */ /* 0x000fc800078ec0ff */
[----:B------:R-:W-:Y:S01]  /*2e80*/  LOP3.LUT R2, R2, 0x7f800000, RZ, 0xfc, !PT ;  /* 0x7f80000002027812 */ /* 0x000fe200078efcff */
[----:B------:R-:W-:Y:S06]  /*2e90*/  BRA `(.L_x_7955) ;  /* 0x0000000000047947 */ /* 0x000fec0003800000 */
.L_x_7953:
[----:B------:R-:W-:-:S07]  /*2ea0*/  LEA R2, R25, R2, 0x17 ;  /* 0x0000000219027211 */ /* 0x000fce00078eb8ff */
.L_x_7955:
[----:B------:R-:W-:Y:S05]  /*2eb0*/  BSYNC.RECONVERGENT B3 ;  /* 0x0000000000037941 */ /* 0x000fea0003800200 */
.L_x_7952:
[----:B------:R-:W-:Y:S05]  /*2ec0*/  BRA `(.L_x_7956) ;  /* 0x0000000000207947 */ /* 0x000fea0003800000 */
.L_x_7951:
[----:B------:R-:W-:-:S04]  /*2ed0*/  LOP3.LUT R2, R3, 0x80000000, R2, 0x48, !PT ;  /* 0x8000000003027812 */ /* 0x000fc800078e4802 */
[----:B------:R-:W-:Y:S01]  /*2ee0*/  LOP3.LUT R2, R2, 0x7f800000, RZ, 0xfc, !PT ;  /* 0x7f80000002027812 */ /* 0x000fe200078efcff */
[----:B------:R-:W-:Y:S06]  /*2ef0*/  BRA `(.L_x_7956) ;  /* 0x0000000000147947 */ /* 0x000fec0003800000 */
.L_x_7950:
[----:B------:R-:W-:Y:S01]  /*2f00*/  LOP3.LUT R2, R3, 0x80000000, R2, 0x48, !PT ;  /* 0x8000000003027812 */ /* 0x000fe200078e4802 */
[----:B------:R-:W-:Y:S06]  /*2f10*/  BRA `(.L_x_7956) ;  /* 0x00000000000c7947 */ /* 0x000fec0003800000 */
.L_x_7949:
[----:B------:R-:W0:Y:S01]  /*2f20*/  MUFU.RSQ R2, -QNAN ;  /* 0xffc0000000027908 */ /* 0x000e220000001400 */
[----:B------:R-:W-:Y:S05]  /*2f30*/  BRA `(.L_x_7956) ;  /* 0x0000000000047947 */ /* 0x000fea0003800000 */
.L_x_7948:
[----:B------:R-:W-:-:S07]  /*2f40*/  FADD.FTZ R2, R2, R3 ;  /* 0x0000000302027221 */ /* 0x000fce0000010000 */
.L_x_7956:
[----:B------:R-:W-:Y:S05]  /*2f50*/  BSYNC.RECONVERGENT B2 ;  /* 0x0000000000027941 */ /* 0x000fea0003800200 */
.L_x_7946:
[----:B------:R-:W-:Y:S02]  /*2f60*/  HFMA2 R3, -RZ, RZ, 0, 0 ;  /* 0x00000000ff037431 */ /* 0x000fe400000001ff */
[----:B0-----:R-:W-:Y:S01]  /*2f70*/  IMAD.MOV.U32 R13, RZ, RZ, R2 ;  /* 0x000000ffff0d7224 */ /* 0x001fe200078e0002 */
[----:B------:R-:W-:-:S04]  /*2f80*/  MOV R2, R12 ;  /* 0x0000000c00027202 */ /* 0x000fc80000000f00 */
[----:B------:R-:W-:Y:S05]  /*2f90*/  RET.REL.NODEC R2 `(_Z15SoftmaxWarpImplI10DirectLoadI13__nv_bfloat16fE11DirectStoreIfS1_EfLi2ELi2ELi8ELi1ELb0EL9Algorithm0EEvT_T0_ll) ;  /* 0xffffffd002187950 */ /* 0x000fea0003c3ffff */
.L_x_7957:
        /* <DEDUP_REMOVED lines=14> */
.L_x_25601:


//--------------------- .text._Z15SoftmaxWarpImplI10DirectLoadI13__nv_bfloat16fE11DirectStoreIfS1_EfLi2ELi2ELi8ELi2ELb1EL9Algorithm0EEvT_T0_ll --------------------------
	.section	.text._Z15SoftmaxWarpImplI10DirectLoadI13__nv_bfloat16fE11DirectStoreIfS1_EfLi2ELi2ELi8ELi2ELb1EL9Algorithm0EEvT_T0_ll,"ax",@progbits
	.align	128
        .global         _Z15SoftmaxWarpImplI10DirectLoadI13__nv_bfloat16fE11DirectStoreIfS1_EfLi2ELi2ELi8ELi2ELb1EL9Algorithm0EEvT_T0_ll
        .type           _Z15SoftmaxWarpImplI10DirectLoadI13__nv_bfloat16fE11DirectStoreIfS1_EfLi2ELi2ELi8ELi2ELb1EL9Algorithm0EEvT_T0_ll,@function
        .size           _Z15SoftmaxWarpImplI10DirectLoadI13__nv_bfloat16fE11DirectStoreIfS1_EfLi2ELi2ELi8ELi2ELb1EL9Algorithm0EEvT_T0_ll,(.L_x_25602 - _Z15SoftmaxWarpImplI10DirectLoadI13__nv_bfloat16fE11DirectStoreIfS1_EfLi2ELi2ELi8ELi2ELb1EL9Algorithm0EEvT_T0_ll)
        .other          _Z15SoftmaxWarpImplI10DirectLoadI13__nv_bfloat16fE11DirectStoreIfS1_EfLi2ELi2ELi8ELi2ELb1EL9Algorithm0EEvT_T0_ll,@"STO_CUDA_ENTRY STV_DEFAULT"
_Z15SoftmaxWarpImplI10DirectLoadI13__nv_bfloat16fE11DirectStoreIfS1_EfLi2ELi2ELi8ELi2ELb1EL9Algorithm0EEvT_T0_ll:
.text._Z15SoftmaxWarpImplI10DirectLoadI13__nv_bfloat16fE11DirectStoreIfS1_EfLi2ELi2ELi8ELi2ELb1EL9Algorithm0EEvT_T0_ll:
        /* <DEDUP_REMOVED lines=24> */
.L_x_7958:
        /* <DEDUP_REMOVED lines=17> */
.L_x_7972:
[----:B------:R-:W-:Y:S01]  /*0290*/  ISETP.GE.U32.AND P0, PT, R16, UR40, PT ;  /* 0x0000002810007c0c */ /* 0x000fe2000bf06070 */
[----:B-1----:R-:W1:Y:S03]  /*02a0*/  LDC.64 R14, c[0x0][0x388] ;  /* 0x0000e200ff0e7b82 */ /* 0x002e660000000a00 */
[----:B------:R-:W-:-:S05]  /*02b0*/  ISETP.GE.AND.EX P0, PT, RZ, UR41, PT, P0 ;  /* 0x00000029ff007c0c */ /* 0x000fca000bf06300 */
[----:B------:R-:W4:Y:S08]  /*02c0*/  LDC.64 R10, c[0x0][0x388] ;  /* 0x0000e200ff0a7b82 */ /* 0x000f300000000a00 */
[----:B------:R-:W1:Y:S01]  /*02d0*/  @!P0 LDC.64 R12, c[0x0][0x388] ;  /* 0x0000e200ff0c8b82 */ /* 0x000e620000000a00 */
[----:B------:R-:W-:Y:S01]  /*02e0*/  @!P0 IMAD.MOV.U32 R17, RZ, RZ, RZ ;  /* 0x000000ffff118224 */ /* 0x000fe200078e00ff */
[----:B--2---:R-:W-:-:S02]  /*02f0*/  @!P0 R2UR UR4, R8 ;  /* 0x00000000080482ca */ /* 0x004fc400000e0000 */
[C---:B------:R-:W-:Y:S02]  /*0300*/  @!P0 R2UR UR5, R9.reuse ;  /* 0x00000000090582ca */ /* 0x040fe400000e0000 */
[----:B------:R-:W-:Y:S02]  /*0310*/  @!P0 R2UR UR6, R8 ;  /* 0x00000000080682ca */ /* 0x000fe400000e0000 */
[----:B------:R-:W2:Y:S01]  /*0320*/  LDC.64 R4, c[0x0][0x380] ;  /* 0x0000e000ff047b82 */ /* 0x000ea20000000a00 */
[----:B------:R-:W-:-:S07]  /*0330*/  @!P0 R2UR UR7, R9 ;  /* 0x00000000090782ca */ /* 0x000fce00000e0000 */
[----:B------:R-:W5:Y:S01]  /*0340*/  LDC.64 R2, c[0x0][0x380] ;  /* 0x0000e000ff027b82 */ /* 0x000f620000000a00 */
[----:B-1----:R-:W-:-:S04]  /*0350*/  @!P0 IMAD.WIDE.U32 R12, R21, R14, R12 ;  /* 0x0000000e150c8225 */ /* 0x002fc800078e000c */
[C---:B------:R-:W-:Y:S01]  /*0360*/  @!P0 IMAD R14, R19.reuse, R14, RZ ;  /* 0x0000000e130e8224 */ /* 0x040fe200078e02ff */
[----:B------:R-:W-:Y:S01]  /*0370*/  @!P0 IADD3 R0, P1, PT, R16, R12, RZ ;  /* 0x0000000c10008210 */ /* 0x000fe20007f3e0ff */
[-C--:B----4-:R-:W-:Y:S02]  /*0380*/  @!P0 IMAD R12, R19, R10.reuse, RZ ;  /* 0x0000000a130c8224 */ /* 0x090fe400078e02ff */
[C---:B------:R-:W-:Y:S02]  /*0390*/  @!P0 IMAD R15, R21.reuse, R15, R14 ;  /* 0x0000000f150f8224 */ /* 0x040fe400078e020e */
[C---:B------:R-:W-:Y:S02]  /*03a0*/  @!P0 IMAD R23, R21.reuse, R11, R12 ;  /* 0x0000000b15178224 */ /* 0x040fe400078e020c */
[----:B------:R-:W-:Y:S01]  /*03b0*/  @!P0 IMAD.WIDE.U32 R10, R21, R10, R16 ;  /* 0x0000000a150a8225 */ /* 0x000fe200078e0010 */
[----:B------:R-:W-:-:S04]  /*03c0*/  @!P0 IADD3.X R15, PT, PT, R15, R13, RZ, P1, !PT ;  /* 0x0000000d0f0f8210 */ /* 0x000fc80000ffe4ff */
[----:B------:R-:W-:Y:S02]  /*03d0*/  @!P0 LEA.HI R0, P1, R15, R0, RZ, 0x1 ;  /* 0x000000000f008211 */ /* 0x000fe400078308ff */
[----:B------:R-:W-:Y:S02]  /*03e0*/  @!P0 IADD3 R11, PT, PT, R11, R23, RZ ;  /* 0x000000170b0b8210 */ /* 0x000fe40007ffe0ff */
[----:B------:R-:W-:Y:S01]  /*03f0*/  @!P0 SHF.L.U32 R13, R0, 0x1, RZ ;  /* 0x00000001000d8819 */ /* 0x000fe200000006ff */
[----:B------:R-:W-:Y:S01]  /*0400*/  @!P0 IMAD.X R15, RZ, RZ, R15, P1 ;  /* 0x000000ffff0f8224 */ /* 0x000fe200008e060f */
[----:B-----5:R-:W-:Y:S02]  /*0410*/  @!P0 LEA R2, P1, R10, R2, 0x1 ;  /* 0x000000020a028211 */ /* 0x020fe400078208ff */
[----:B------:R-:W-:Y:S02]  /*0420*/  @!P0 LOP3.LUT R13, R13, 0xfffffffc, RZ, 0xc0, !PT ;  /* 0xfffffffc0d0d8812 */ /* 0x000fe400078ec0ff */
[----:B------:R-:W-:-:S02]  /*0430*/  @!P0 SHF.L.U64.HI R0, R0, 0x1, R15 ;  /* 0x0000000100008819 */ /* 0x000fc4000001020f */
[----:B--2---:R-:W-:Y:S02]  /*0440*/  @!P0 IADD3 R4, P2, PT, R13, R4, RZ ;  /* 0x000000040d048210 */ /* 0x004fe40007f5e0ff */
[----:B------:R-:W-:-:S03]  /*0450*/  @!P0 LEA.HI.X R3, R10, R3, R11, 0x1, P1 ;  /* 0x000000030a038211 */ /* 0x000fc600008f0c0b */
[----:B------:R-:W-:Y:S02]  /*0460*/  @!P0 IMAD.X R5, R0, 0x1, R5, P2 ;  /* 0x0000000100058824 */ /* 0x000fe400010e0605 */
[----:B------:R-:W2:Y:S04]  /*0470*/  @!P0 LDG.E R2, desc[UR4][R2.64] ;  /* 0x0000000402028981 */ /* 0x000ea8000c1e1900 */
[----:B------:R-:W4:Y:S01]  /*0480*/  @!P0 LDG.E R4, desc[UR6][R4.64] ;  /* 0x0000000604048981 */ /* 0x000f22000c1e1900 */
[----:B------:R-:W-:Y:S01]  /*0490*/  MOV R17, 0xff800000 ;  /* 0xff80000000117802 */ /* 0x000fe20000000f00 */
[----:B------:R-:W-:Y:S01]  /*04a0*/  IMAD.MOV.U32 R20, RZ, RZ, -0x800000 ;  /* 0xff800000ff147424 */ /* 0x000fe200078e00ff */
[----:B------:R-:W-:Y:S01]  /*04b0*/  MOV R23, 0xff800000 ;  /* 0xff80000000177802 */ /* 0x000fe20000000f00 */
[----:B------:R-:W-:Y:S01]  /*04c0*/  IMAD.MOV.U32 R22, RZ, RZ, -0x800000 ;  /* 0xff800000ff167424 */ /* 0x000fe200078e00ff */
[----:B------:R-:W-:Y:S01]  /*04d0*/  UMOV UR4, 0xffffffff ;  /* 0xffffffff00047882 */ /* 0x000fe20000000000 */
[----:B--2---:R-:W-:-:S02]  /*04e0*/  @!P0 PRMT R0, R2, 0x7632, R0 ;  /* 0x0000763202008816 */ /* 0x004fc40000000000 */
[----:B------:R-:W-:Y:S02]  /*04f0*/  @!P0 SHF.L.U32 R22, R2, 0x10, RZ ;  /* 0x0000001002168819 */ /* 0x000fe400000006ff */
[----:B----4-:R-:W-:Y:S01]  /*0500*/  @!P0 PRMT R10, R4, 0x7632, R10 ;  /* 0x00007632040a8816 */ /* 0x010fe2000000000a */
[----:B------:R-:W-:Y:S01]  /*0510*/  @!P0 IMAD.U32 R17, R0, 0x10000, RZ ;  /* 0x0001000000118824 */ /* 0x000fe200078e00ff */
[----:B------:R-:W-:Y:S01]  /*0520*/  @!P0 SHF.L.U32 R23, R4, 0x10, RZ ;  /* 0x0000001004178819 */ /* 0x000fe200000006ff */
[----:B------:R-:W-:Y:S01]  /*0530*/  IMAD.MOV.U32 R4, RZ, RZ, -0x800000 ;  /* 0xff800000ff047424 */ /* 0x000fe200078e00ff */
[----:B------:R-:W-:Y:S01]  /*0540*/  MOV R0, 0xff800000 ;  /* 0xff80000000007802 */ /* 0x000fe20000000f00 */
[----:B------:R-:W-:Y:S01]  /*0550*/  @!P0 IMAD.U32 R20, R10, 0x10000, RZ ;  /* 0x000100000a148824 */ /* 0x000fe200078e00ff */
[----:B------:R-:W-:-:S04]  /*0560*/  @!P0 FMNMX3 R0, R22, -INF , R17, !PT ;  /* 0xff80000016008876 */ /* 0x000fc80007800011 */
[----:B------:R-:W-:Y:S01]  /*0570*/  @!P0 FMNMX3 R4, R23, -INF , R20, !PT ;  /* 0xff80000017048876 */ /* 0x000fe20007800014 */
[----:B------:R-:W-:Y:S06]  /*0580*/  BRA.DIV UR4, `(.L_x_7959) ;  /* 0x0000000a04907947 */ /* 0x000fec000b800000 */
[----:B------:R-:W1:Y:S04]  /*0590*/  SHFL.BFLY PT, R14, R0, 0x4, 0x1f ;  /* 0x0c801f00000e7f89 */ /* 0x000e6800000e0000 */
[----:B------:R-:W2:Y:S01]  /*05a0*/  SHFL.BFLY PT, R3, R4, 0x4, 0x1f ;  /* 0x0c801f0004037f89 */ /* 0x000ea200000e0000 */
[----:B-1----:R-:W-:Y:S01]  /*05b0*/  FMNMX R2, R14, R0, !PT ;  /* 0x000000000e027209 */ /* 0x002fe20007800000 */
[----:B------:R-:W-:Y:S01]  /*05c0*/  HFMA2 R0, -RZ, RZ, 0.96630859375, -0.0022525787353515625 ;  /* 0x3bbb989dff007431 */ /* 0x000fe200000001ff */
        /* <DEDUP_REMOVED lines=8> */
[----:B-1----:R-:W-:-:S05]  /*0650*/  FMNMX R10, R5, R10, !PT ;  /* 0x0000000a050a7209 */ /* 0x002fca0007800000 */
[C---:B------:R-:W-:Y:S01]  /*0660*/  FADD R15, -R10.reuse, R22 ;  /* 0x000000160a0f7221 */ /* 0x040fe20000000100 */
[----:B------:R-:W-:-:S03]  /*0670*/  FADD R17, -R10, R17 ;  /* 0x000000110a117221 */ /* 0x000fc60000000100 */
[-C--:B------:R-:W-:Y:S01]  /*0680*/  FFMA.SAT R11, R15, R0.reuse, 0.5 ;  /* 0x3f0000000f0b7423 */ /* 0x080fe20000002000 */
[----:B------:R-:W-:-:S03]  /*0690*/  FFMA.SAT R3, R17, R0, 0.5 ;  /* 0x3f00000011037423 */ /* 0x000fc60000002000 */
[----:B------:R-:W-:Y:S01]  /*06a0*/  FFMA.RM R2, R11, R4, 12582913 ;  /* 0x4b4000010b027423 */ /* 0x000fe20000004004 */
[----:B--2---:R-:W-:Y:S01]  /*06b0*/  FMNMX R11, R13, R14, !PT ;  /* 0x0000000e0d0b7209 */ /* 0x004fe20007800000 */
[----:B------:R-:W-:Y:S02]  /*06c0*/  FFMA.RM R3, R3, R4, 12582913 ;  /* 0x4b40000103037423 */ /* 0x000fe40000004004 */
[----:B------:R-:W-:Y:S02]  /*06d0*/  FADD R10, R2, -12583039 ;  /* 0xcb40007f020a7421 */ /* 0x000fe40000000000 */
[C---:B------:R-:W-:Y:S01]  /*06e0*/  FADD R23, -R11.reuse, R23 ;  /* 0x000000170b177221 */ /* 0x040fe20000000100 */
[----:B------:R-:W-:Y:S01]  /*06f0*/  FADD R11, -R11, R20 ;  /* 0x000000140b0b7221 */ /* 0x000fe20000000100 */
[----:B------:R-:W-:Y:S01]  /*0700*/  FFMA R10, R15, 1.4426950216293334961, -R10 ;  /* 0x3fb8aa3b0f0a7823 */ /* 0x000fe2000000080a */
[----:B------:R-:W-:Y:S01]  /*0710*/  FADD R12, R3, -12583039 ;  /* 0xcb40007f030c7421 */ /* 0x000fe20000000000 */
[-C--:B------:R-:W-:Y:S01]  /*0720*/  FFMA.SAT R5, R23, R0.reuse, 0.5 ;  /* 0x3f00000017057423 */ /* 0x080fe20000002000 */
[----:B------:R-:W-:Y:S01]  /*0730*/  FFMA.SAT R13, R11, R0, 0.5 ;  /* 0x3f0000000b0d7423 */ /* 0x000fe20000002000 */
[----:B------:R-:W-:Y:S01]  /*0740*/  FFMA R10, R15, 1.925963033500011079e-08, R10 ;  /* 0x32a570600f0a7823 */ /* 0x000fe2000000000a */
[----:B------:R-:W-:Y:S01]  /*0750*/  FFMA R12, R17, 1.4426950216293334961, -R12 ;  /* 0x3fb8aa3b110c7823 */ /* 0x000fe2000000080c */
[-C--:B------:R-:W-:Y:S01]  /*0760*/  FFMA.RM R5, R5, R4.reuse, 12582913 ;  /* 0x4b40000105057423 */ /* 0x080fe20000004004 */
[----:B------:R-:W-:Y:S01]  /*0770*/  FFMA.RM R0, R13, R4, 12582913 ;  /* 0x4b4000010d007423 */ /* 0x000fe20000004004 */
[----:B------:R-:W-:-:S02]  /*0780*/  IMAD.SHL.U32 R3, R3, 0x800000, RZ ;  /* 0x0080000003037824 */ /* 0x000fc400078e00ff */
[----:B------:R-:W-:Y:S01]  /*0790*/  FFMA R12, R17, 1.925963033500011079e-08, R12 ;  /* 0x32a57060110c7823 */ /* 0x000fe2000000000c */
[----:B------:R-:W-:Y:S01]  /*07a0*/  FADD R14, R5, -12583039 ;  /* 0xcb40007f050e7421 */ /* 0x000fe20000000000 */
[C---:B------:R-:W-:Y:S01]  /*07b0*/  FADD R4, R0.reuse, -12583039 ;  /* 0xcb40007f00047421 */ /* 0x040fe20000000000 */
[----:B------:R-:W1:Y:S01]  /*07c0*/  MUFU.EX2 R10, R10 ;  /* 0x0000000a000a7308 */ /* 0x000e620000000800 */
[----:B------:R-:W-:Y:S02]  /*07d0*/  IMAD.SHL.U32 R0, R0, 0x800000, RZ ;  /* 0x0080000000007824 */ /* 0x000fe400078e00ff */
[----:B------:R-:W-:Y:S01]  /*07e0*/  FFMA R14, R23, 1.4426950216293334961, -R14 ;  /* 0x3fb8aa3b170e7823 */ /* 0x000fe2000000080e */
[----:B------:R-:W-:-:S03]  /*07f0*/  FFMA R4, R11, 1.4426950216293334961, -R4 ;  /* 0x3fb8aa3b0b047823 */ /* 0x000fc60000000804 */
[----:B------:R-:W-:Y:S01]  /*0800*/  FFMA R14, R23, 1.925963033500011079e-08, R14 ;  /* 0x32a57060170e7823 */ /* 0x000fe2000000000e */
[----:B------:R-:W-:Y:S01]  /*0810*/  FFMA R15, R11, 1.925963033500011079e-08, R4 ;  /* 0x32a570600b0f7823 */ /* 0x000fe20000000004 */
[----:B------:R-:W2:Y:S01]  /*0820*/  MUFU.EX2 R12, R12 ;  /* 0x0000000c000c7308 */ /* 0x000ea20000000800 */
[----:B------:R-:W-:Y:S02]  /*0830*/  SHF.L.U32 R11, R2, 0x17, RZ ;  /* 0x00000017020b7819 */ /* 0x000fe400000006ff */
[----:B------:R-:W-:-:S05]  /*0840*/  SHF.L.U32 R2, R5, 0x17, RZ ;  /* 0x0000001705027819 */ /* 0x000fca00000006ff */
[----:B------:R-:W4:Y:S01]  /*0850*/  MUFU.EX2 R13, R14 ;  /* 0x0000000e000d7308 */ /* 0x000f220000000800 */
[----:B-1----:R-:W-:-:S04]  /*0860*/  FMUL R4, R11, R10 ;  /* 0x0000000a0b047220 */ /* 0x002fc80000400000 */
[----:B------:R-:W-:-:S03]  /*0870*/  FADD R10, RZ, R4 ;  /* 0x00000004ff0a7221 */ /* 0x000fc60000000000 */
[----:B------:R-:W1:Y:S01]  /*0880*/  MUFU.EX2 R15, R15 ;  /* 0x0000000f000f7308 */ /* 0x000e620000000800 */
[----:B--2---:R-:W-:-:S04]  /*0890*/  FMUL R3, R3, R12 ;  /* 0x0000000c03037220 */ /* 0x004fc80000400000 */
[----:B------:R-:W-:Y:S01]  /*08a0*/  FADD R5, R10, R3 ;  /* 0x000000030a057221 */ /* 0x000fe20000000000 */
[----:B----4-:R-:W-:-:S04]  /*08b0*/  FMUL R2, R2, R13 ;  /* 0x0000000d02027220 */ /* 0x010fc80000400000 */
        /* <DEDUP_REMOVED lines=12> */
[----:B------:R1:W4:Y:S02]  /*0980*/  SHFL.BFLY PT, R14, R22, 0x1, 0x1f ;  /* 0x0c201f00160e7f89 */ /* 0x00032400000e0000 */
[----:B-12---:R-:W-:-:S07]  /*0990*/  FADD R5, R17, R20 ;  /* 0x0000001411057221 */ /* 0x006fce0000000000 */
.L_x_7986:
        /* <DEDUP_REMOVED lines=11> */
[----:B0--3--:R-:W-:Y:S05]  /*0a50*/  CALL.REL.NOINC `($__internal_150_$__cuda_sm3x_div_rn_noftz_f32_slowpath) ;  /* 0x0000000c004c7944 */ /* 0x009fea0003c00000 */
[----:B------:R-:W-:-:S07]  /*0a60*/  MOV R10, R4 ;  /* 0x00000004000a7202 */ /* 0x000fce0000000f00 */
.L_x_7961:
[----:B------:R-:W-:Y:S05]  /*0a70*/  BSYNC.RECONVERGENT B0 ;  /* 0x0000000000007941 */ /* 0x000fea0003800200 */
.L_x_7960:
        /* <DEDUP_REMOVED lines=11> */
[----:B0--3--:R-:W-:Y:S05]  /*0b30*/  CALL.REL.NOINC `($__internal_150_$__cuda_sm3x_div_rn_noftz_f32_slowpath) ;  /* 0x0000000c00147944 */ /* 0x009fea0003c00000 */
[----:B------:R-:W-:-:S07]  /*0b40*/  MOV R15, R4 ;  /* 0x00000004000f7202 */ /* 0x000fce0000000f00 */
.L_x_7963:
[----:B------:R-:W-:Y:S05]  /*0b50*/  BSYNC.RECONVERGENT B0 ;  /* 0x0000000000007941 */ /* 0x000fea0003800200 */
.L_x_7962:
        /* <DEDUP_REMOVED lines=14> */
[----:B------:R-:W-:Y:S01]  /*0c40*/  IMAD R5, R21, UR39, R4 ;  /* 0x0000002715057c24 */ /* 0x000fe2000f8e0204 */
[----:B------:R-:W-:Y:S01]  /*0c50*/  F2FP.BF16.F32.PACK_AB R15, R15, R10 ;  /* 0x0000000a0f0f723e */ /* 0x000fe200000010ff */
[----:B------:R-:W-:-:S05]  /*0c60*/  IMAD.WIDE.U32 R12, R21, UR38, R16 ;  /* 0x00000026150c7c25 */ /* 0x000fca000f8e0010 */
[----:B------:R-:W-:Y:S02]  /*0c70*/  IADD3 R5, PT, PT, R13, R5, RZ ;  /* 0x000000050d057210 */ /* 0x000fe40007ffe0ff */
[----:B------:R-:W-:-:S04]  /*0c80*/  LEA R4, P0, R12, UR36, 0x1 ;  /* 0x000000240c047c11 */ /* 0x000fc8000f8008ff */
[----:B------:R-:W-:-:S05]  /*0c90*/  LEA.HI.X R5, R12, UR37, R5, 0x1, P0 ;  /* 0x000000250c057c11 */ /* 0x000fca00080f0c05 */
[----:B------:R1:W-:Y:S04]  /*0ca0*/  STG.E desc[UR4][R4.64], R15 ;  /* 0x0000000f04007986 */ /* 0x0003e8000c101904 */
.L_x_7965:
[----:B------:R-:W-:Y:S05]  /*0cb0*/  BSYNC.RECONVERGENT B0 ;  /* 0x0000000000007941 */ /* 0x000fea0003800200 */
.L_x_7964:
[----:B------:R-:W-:Y:S01]  /*0cc0*/  BSSY.RECONVERGENT B0, `(.L_x_7966) ;  /* 0x0000008000007945 */ /* 0x000fe20003800200 */
[----:B------:R-:W-:-:S03]  /*0cd0*/  FFMA R3, R3, R20, R14 ;  /* 0x0000001403037223 */ /* 0x000fc6000000000e */
[----:B------:R-:W-:Y:S05]  /*0ce0*/  @!P2 BRA `(.L_x_7967) ;  /* 0x000000000014a947 */ /* 0x000fea0003800000 */
[----:B-1----:R-:W-:Y:S01]  /*0cf0*/  IMAD.MOV.U32 R4, RZ, RZ, R2 ;  /* 0x000000ffff047224 */ /* 0x002fe200078e0002 */
[----:B------:R-:W-:Y:S02]  /*0d00*/  MOV R5, R11 ;  /* 0x0000000b00057202 */ /* 0x000fe40000000f00 */
[----:B------:R-:W-:-:S07]  /*0d10*/  MOV R12, 0xd30 ;  /* 0x00000d30000c7802 */ /* 0x000fce0000000f00 */
[----:B0--3--:R-:W-:Y:S05]  /*0d20*/  CALL.REL.NOINC `($__internal_150_$__cuda_sm3x_div_rn_noftz_f32_slowpath) ;  /* 0x0000000800987944 */ /* 0x009fea0003c00000 */
[----:B------:R-:W-:-:S07]  /*0d30*/  IMAD.MOV.U32 R3, RZ, RZ, R4 ;  /* 0x000000ffff037224 */ /* 0x000fce00078e0004 */
.L_x_7967:
[----:B------:R-:W-:Y:S05]  /*0d40*/  BSYNC.RECONVERGENT B0 ;  /* 0x0000000000007941 */ /* 0x000fea0003800200 */
.L_x_7966:
        /* <DEDUP_REMOVED lines=12> */
[----:B0--3--:R-:W-:Y:S05]  /*0e10*/  CALL.REL.NOINC `($__internal_150_$__cuda_sm3x_div_rn_noftz_f32_slowpath) ;  /* 0x00000008005c7944 */ /* 0x009fea0003c00000 */
[----:B------:R-:W-:-:S07]  /*0e20*/  MOV R2, R4 ;  /* 0x0000000400027202 */ /* 0x000fce0000000f00 */
.L_x_7969:
[----:B------:R-:W-:Y:S05]  /*0e30*/  BSYNC.RECONVERGENT B0 ;  /* 0x0000000000007941 */ /* 0x000fea0003800200 */
.L_x_7968:
        /* <DEDUP_REMOVED lines=18> */
.L_x_7971:
[----:B------:R-:W-:Y:S05]  /*0f60*/  BSYNC.RECONVERGENT B0 ;  /* 0x0000000000007941 */ /* 0x000fea0003800200 */
.L_x_7970:
[----:B------:R-:W-:-:S04]  /*0f70*/  IADD3 R21, P0, PT, R18, R21, RZ ;  /* 0x0000001512157210 */ /* 0x000fc80007f1e0ff */
[----:B------:R-:W-:Y:S02]  /*0f80*/  LEA.HI.X.SX32 R19, R18, R19, 0x1, P0 ;  /* 0x0000001312137211 */ /* 0x000fe400000f0eff */
[----:B------:R-:W-:-:S04]  /*0f90*/  ISETP.GE.U32.AND P0, PT, R21, UR42, PT ;  /* 0x0000002a15007c0c */ /* 0x000fc8000bf06070 */
[----:B------:R-:W-:-:S13]  /*0fa0*/  ISETP.GE.AND.EX P0, PT, R19, UR43, PT, P0 ;  /* 0x0000002b13007c0c */ /* 0x000fda000bf06300 */
[----:B------:R-:W-:Y:S05]  /*0fb0*/  @!P0 BRA `(.L_x_7972) ;  /* 0xfffffff000b48947 */ /* 0x000fea000383ffff */
[----:B------:R-:W-:Y:S05]  /*0fc0*/  EXIT ;  /* 0x000000000000794d */ /* 0x000fea0003800000 */
.L_x_7959:
[----:B------:R-:W-:Y:S01]  /*0fd0*/  HFMA2 R11, -RZ, RZ, 0, 1.847743988037109375e-06 ;  /* 0x0000001fff0b7431 */ /* 0x000fe200000001ff */
[----:B------:R-:W-:Y:S01]  /*0fe0*/  BSSY B0, `(.L_x_7973) ;  /* 0x0000007000007945 */ /* 0x000fe20003800000 */
[----:B------:R-:W-:Y:S01]  /*0ff0*/  MOV R13, R0 ;  /* 0x00000000000d7202 */ /* 0x000fe20000000f00 */
[----:B------:R-:W-:Y:S01]  /*1000*/  IMAD.MOV.U32 R12, RZ, RZ, 0x4 ;  /* 0x00000004ff0c7424 */ /* 0x000fe200078e00ff */
[----:B------:R-:W-:-:S07]  /*1010*/  MOV R15, 0xffffffff ;  /* 0xffffffff000f7802 */ /* 0x000fce0000000f00 */
[----:B0--3--:R-:W-:Y:S05]  /*1020*/  WARPSYNC.COLLECTIVE R15, `(.L_x_7974) ;  /* 0x000000000f087348 */ /* 0x009fea0003c00000 */
[----:B------:R1:W2:Y:S02]  /*1030*/  SHFL.BFLY P6, R14, R13, R12, R11 ;  /* 0x0c00000c0d0e7389 */ /* 0x0002a400000c000b */
[----:B0123--:R-:W-:Y:S05]  /*1040*/  ENDCOLLECTIVE ;  /* 0x000000000000791b */ /* 0x00ffea0003800000 */
.L_x_7974:
[----:B------:R-:W-:Y:S05]  /*1050*/  BSYNC B0 ;  /* 0x0000000000007941 */ /* 0x000fea0003800000 */
.L_x_7973:
[----:B------:R-:W-:Y:S01]  /*1060*/  FMNMX R2, R14, R0, !PT ;  /* 0x000000000e027209 */ /* 0x000fe20007800000 */
[----:B------:R-:W-:Y:S01]  /*1070*/  HFMA2 R12, -RZ, RZ, 0, 1.1920928955078125e-07 ;  /* 0x00000002ff0c7431 */ /* 0x000fe200000001ff */
[----:B------:R-:W-:Y:S01]  /*1080*/  MOV R11, 0x1f ;  /* 0x0000001f000b7802 */ /* 0x000fe20000000f00 */
[----:B------:R-:W-:Y:S02]  /*1090*/  IMAD.MOV.U32 R15, RZ, RZ, -0x1 ;  /* 0xffffffffff0f7424 */ /* 0x000fe400078e00ff */
[----:B------:R-:W-:Y:S02]  /*10a0*/  IMAD.MOV.U32 R13, RZ, RZ, R2 ;  /* 0x000000ffff0d7224 */ /* 0x000fe400078e0002 */
[----:B------:R-:W-:-:S07]  /*10b0*/  IMAD.MOV.U32 R0, RZ, RZ, 0x437c0000 ;  /* 0x437c0000ff007424 */ /* 0x000fce00078e00ff */
[----:B------:R-:W-:Y:S05]  /*10c0*/  WARPSYNC.COLLECTIVE R15, `(.L_x_7975) ;  /* 0x000000000f087348 */ /* 0x000fea0003c00000 */
[----:B------:R0:W1:Y:S02]  /*10d0*/  SHFL.BFLY P6, R14, R13, R12, R11 ;  /* 0x0c00000c0d0e7389 */ /* 0x00006400000c000b */
[----:B01----:R-:W-:Y:S05]  /*10e0*/  ENDCOLLECTIVE ;  /* 0x000000000000791b */ /* 0x003fea0003800000 */
.L_x_7975:
[----:B------:R-:W-:Y:S01]  /*10f0*/  IMAD.MOV.U32 R12, RZ, RZ, 0x1 ;  /* 0x00000001ff0c7424 */ /* 0x000fe200078e00ff */
[----:B------:R-:W-:-:S04]  /*1100*/  MOV R5, R14 ;  /* 0x0000000e00057202 */ /* 0x000fc80000000f00 */
[----:B------:R-:W-:Y:S01]  /*1110*/  FMNMX R5, R2, R5, !PT ;  /* 0x0000000502057209 */ /* 0x000fe20007800000 */
[----:B------:R-:W-:-:S03]  /*1120*/  HFMA2 R2, -RZ, RZ, 0.96630859375, -0.0022525787353515625 ;  /* 0x3bbb989dff027431 */ /* 0x000fc600000001ff */
[----:B------:R-:W-:-:S07]  /*1130*/  MOV R13, R5 ;  /* 0x00000005000d7202 */ /* 0x000fce0000000f00 */
[----:B------:R-:W-:Y:S05]  /*1140*/  WARPSYNC.COLLECTIVE R15, `(.L_x_7976) ;  /* 0x000000000f087348 */ /* 0x000fea0003c00000 */
[----:B------:R0:W1:Y:S02]  /*1150*/  SHFL.BFLY P6, R14, R13, R12, R11 ;  /* 0x0c00000c0d0e7389 */ /* 0x00006400000c000b */
[----:B01----:R-:W-:Y:S05]  /*1160*/  ENDCOLLECTIVE ;  /* 0x000000000000791b */ /* 0x003fea0003800000 */
.L_x_7976:
[----:B------:R-:W-:Y:S01]  /*1170*/  MOV R13, R4 ;  /* 0x00000004000d7202 */ /* 0x000fe20000000f00 */
[----:B------:R-:W-:Y:S01]  /*1180*/  IMAD.MOV.U32 R12, RZ, RZ, 0x4 ;  /* 0x00000004ff0c7424 */ /* 0x000fe200078e00ff */
[----:B------:R-:W-:-:S07]  /*1190*/  MOV R10, R14 ;  /* 0x0000000e000a7202 */ /* 0x000fce0000000f00 */
[----:B------:R-:W-:Y:S05]  /*11a0*/  WARPSYNC.COLLECTIVE R15, `(.L_x_7977) ;  /* 0x000000000f087348 */ /* 0x000fea0003c00000 */
[----:B------:R0:W1:Y:S02]  /*11b0*/  SHFL.BFLY P6, R14, R13, R12, R11 ;  /* 0x0c00000c0d0e7389 */ /* 0x00006400000c000b */
[----:B01----:R-:W-:Y:S05]  /*11c0*/  ENDCOLLECTIVE ;  /* 0x000000000000791b */ /* 0x003fea0003800000 */
.L_x_7977:
[----:B------:R-:W-:-:S05]  /*11d0*/  FMNMX R10, R5, R10, !PT ;  /* 0x0000000a050a7209 */ /* 0x000fca0007800000 */
[C---:B------:R-:W-:Y:S01]  /*11e0*/  FADD R5, -R10.reuse, R22 ;  /* 0x000000160a057221 */ /* 0x040fe20000000100 */
[----:B------:R-:W-:-:S03]  /*11f0*/  FADD R17, -R10, R17 ;  /* 0x000000110a117221 */ /* 0x000fc60000000100 */
[----:B------:R-:W-:Y:S01]  /*1200*/  FFMA.SAT R25, R5, R2, 0.5 ;  /* 0x3f00000005197423 */ /* 0x000fe20000002002 */
[----:B------:R-:W-:Y:S01]  /*1210*/  HFMA2 R12, -RZ, RZ, 0, 1.1920928955078125e-07 ;  /* 0x00000002ff0c7431 */ /* 0x000fe200000001ff */
[----:B------:R-:W-:-:S04]  /*1220*/  MOV R3, R14 ;  /* 0x0000000e00037202 */ /* 0x000fc80000000f00 */
[----:B------:R-:W-:Y:S01]  /*1230*/  FMNMX R3, R3, R4, !PT ;  /* 0x0000000403037209 */ /* 0x000fe20007800000 */
[----:B------:R-:W-:Y:S01]  /*1240*/  FFMA.RM R4, R25, R0, 12582913 ;  /* 0x4b40000119047423 */ /* 0x000fe20000004000 */
[----:B------:R-:W-:Y:S02]  /*1250*/  FFMA.SAT R25, R17, R2, 0.5 ;  /* 0x3f00000011197423 */ /* 0x000fe40000002002 */
[----:B------:R-:W-:Y:S01]  /*1260*/  MOV R13, R3 ;  /* 0x00000003000d7202 */ /* 0x000fe20000000f00 */
[C---:B------:R-:W-:Y:S01]  /*1270*/  FADD R10, R4.reuse, -12583039 ;  /* 0xcb40007f040a7421 */ /* 0x040fe20000000000 */
[----:B------:R-:W-:-:S07]  /*1280*/  SHF.L.U32 R4, R4, 0x17, RZ ;  /* 0x0000001704047819 */ /* 0x000fce00000006ff */
[----:B------:R-:W-:Y:S05]  /*1290*/  WARPSYNC.COLLECTIVE R15, `(.L_x_7978) ;  /* 0x000000000f087348 */ /* 0x000fea0003c00000 */
[----:B------:R0:W1:Y:S02]  /*12a0*/  SHFL.BFLY P6, R14, R13, R12, R11 ;  /* 0x0c00000c0d0e7389 */ /* 0x00006400000c000b */
[----:B01----:R-:W-:Y:S05]  /*12b0*/  ENDCOLLECTIVE ;  /* 0x000000000000791b */ /* 0x003fea0003800000 */
.L_x_7978:
[----:B------:R-:W-:Y:S01]  /*12c0*/  FFMA R22, R5, 1.4426950216293334961, -R10 ;  /* 0x3fb8aa3b05167823 */ /* 0x000fe2000000080a */
[----:B------:R-:W-:-:S03]  /*12d0*/  FFMA.RM R10, R25, R0, 12582913 ;  /* 0x4b400001190a7423 */ /* 0x000fc60000004000 */
[----:B------:R-:W-:Y:S01]  /*12e0*/  FFMA R5, R5, 1.925963033500011079e-08, R22 ;  /* 0x32a5706005057823 */ /* 0x000fe20000000016 */
[----:B------:R-:W-:-:S04]  /*12f0*/  FADD R22, R10, -12583039 ;  /* 0xcb40007f0a167421 */ /* 0x000fc80000000000 */
[C---:B------:R-:W-:Y:S01]  /*1300*/  FFMA R22, R17.reuse, 1.4426950216293334961, -R22 ;  /* 0x3fb8aa3b11167823 */ /* 0x040fe20000000816 */
[----:B------:R-:W0:Y:S03]  /*1310*/  MUFU.EX2 R5, R5 ;  /* 0x0000000500057308 */ /* 0x000e260000000800 */
[----:B------:R-:W-:Y:S01]  /*1320*/  FFMA R22, R17, 1.925963033500011079e-08, R22 ;  /* 0x32a5706011167823 */ /* 0x000fe20000000016 */
[----:B------:R-:W-:-:S05]  /*1330*/  IMAD.MOV.U32 R12, RZ, RZ, 0x1 ;  /* 0x00000001ff0c7424 */ /* 0x000fca00078e00ff */
[----:B------:R-:W1:Y:S01]  /*1340*/  MUFU.EX2 R22, R22 ;  /* 0x0000001600167308 */ /* 0x000e620000000800 */
[----:B------:R-:W-:Y:S02]  /*1350*/  FMNMX R13, R3, R14, !PT ;  /* 0x0000000e030d7209 */ /* 0x000fe40007800000 */
[----:B------:R-:W-:Y:S01]  /*1360*/  SHF.L.U32 R3, R10, 0x17, RZ ;  /* 0x000000170a037819 */ /* 0x000fe200000006ff */
[----:B0-----:R-:W-:-:S07]  /*1370*/  FMUL R4, R4, R5 ;  /* 0x0000000504047220 */ /* 0x001fce0000400000 */
[----:B-1----:R-:W-:Y:S05]  /*1380*/  WARPSYNC.COLLECTIVE R15, `(.L_x_7979) ;  /* 0x000000000f087348 */ /* 0x002fea0003c00000 */
[----:B------:R0:W2:Y:S02]  /*1390*/  SHFL.BFLY P6, R14, R13, R12, R11 ;  /* 0x0c00000c0d0e7389 */ /* 0x0000a400000c000b */
[----:B012---:R-:W-:Y:S05]  /*13a0*/  ENDCOLLECTIVE ;  /* 0x000000000000791b */ /* 0x007fea0003800000 */
.L_x_7979:
[----:B------:R-:W-:Y:S01]  /*13b0*/  FADD R10, RZ, R4 ;  /* 0x00000004ff0a7221 */ /* 0x000fe20000000000 */
[----:B------:R-:W-:-:S04]  /*13c0*/  FMUL R3, R3, R22 ;  /* 0x0000001603037220 */ /* 0x000fc80000400000 */
[----:B------:R-:W-:Y:S01]  /*13d0*/  FADD R5, R10, R3 ;  /* 0x000000030a057221 */ /* 0x000fe20000000000 */
[----:B------:R-:W-:Y:S02]  /*13e0*/  MOV R12, 0x4 ;  /* 0x00000004000c7802 */ /* 0x000fe40000000f00 */
[----:B------:R-:W-:Y:S01]  /*13f0*/  FMNMX R10, R13, R14, !PT ;  /* 0x0000000e0d0a7209 */ /* 0x000fe20007800000 */
[----:B------:R-:W-:-:S04]  /*1400*/  IMAD.MOV.U32 R13, RZ, RZ, R5 ;  /* 0x000000ffff0d7224 */ /* 0x000fc800078e0005 */
[----:B------:R-:W-:-:S07]  /*1410*/  FADD R23, -R10, R23 ;  /* 0x000000170a177221 */ /* 0x000fce0000000100 */
[----:B------:R-:W-:Y:S05]  /*1420*/  WARPSYNC.COLLECTIVE R15, `(.L_x_7980) ;  /* 0x000000000f087348 */ /* 0x000fea0003c00000 */
[----:B------:R0:W1:Y:S02]  /*1430*/  SHFL.BFLY P6, R14, R13, R12, R11 ;  /* 0x0c00000c0d0e7389 */ /* 0x00006400000c000b */
[----:B01----:R-:W-:Y:S05]  /*1440*/  ENDCOLLECTIVE ;  /* 0x000000000000791b */ /* 0x003fea0003800000 */
.L_x_7980:
[----:B------:R-:W-:Y:S01]  /*1450*/  FADD R25, -R10, R20 ;  /* 0x000000140a197221 */ /* 0x000fe20000000100 */
[----:B------:R-:W-:-:S03]  /*1460*/  FFMA.SAT R17, R23, R2, 0.5 ;  /* 0x3f00000017117423 */ /* 0x000fc60000002002 */
[----:B------:R-:W-:Y:S01]  /*1470*/  FFMA.SAT R27, R25, R2, 0.5 ;  /* 0x3f000000191b7423 */ /* 0x000fe20000002002 */
[----:B------:R-:W-:-:S03]  /*1480*/  FFMA.RM R2, R17, R0, 12582913 ;  /* 0x4b40000111027423 */ /* 0x000fc60000004000 */
[----:B------:R-:W-:Y:S01]  /*1490*/  FFMA.RM R0, R27, R0, 12582913 ;  /* 0x4b4000011b007423 */ /* 0x000fe20000004000 */
[C---:B------:R-:W-:Y:S01]  /*14a0*/  FADD R10, R2.reuse, -12583039 ;  /* 0xcb40007f020a7421 */ /* 0x040fe20000000000 */
[----:B------:R-:W-:Y:S02]  /*14b0*/  IMAD.SHL.U32 R2, R2, 0x800000, RZ ;  /* 0x0080000002027824 */ /* 0x000fe400078e00ff */
[C---:B------:R-:W-:Y:S01]  /*14c0*/  FADD R20, R0.reuse, -12583039 ;  /* 0xcb40007f00147421 */ /* 0x040fe20000000000 */
[----:B------:R-:W-:Y:S02]  /*14d0*/  HFMA2 R12, -RZ, RZ, 0, 1.1920928955078125e-07 ;  /* 0x00000002ff0c7431 */ /* 0x000fe400000001ff */
[----:B------:R-:W-:Y:S01]  /*14e0*/  FFMA R10, R23, 1.4426950216293334961, -R10 ;  /* 0x3fb8aa3b170a7823 */ /* 0x000fe2000000080a */
[----:B------:R-:W-:Y:S01]  /*14f0*/  SHF.L.U32 R0, R0, 0x17, RZ ;  /* 0x0000001700007819 */ /* 0x000fe200000006ff */
[----:B------:R-:W-:Y:S02]  /*1500*/  FFMA R20, R25, 1.4426950216293334961, -R20 ;  /* 0x3fb8aa3b19147823 */ /* 0x000fe40000000814 */
[----:B------:R-:W-:-:S02]  /*1510*/  FFMA R10, R23, 1.925963033500011079e-08, R10 ;  /* 0x32a57060170a7823 */ /* 0x000fc4000000000a */
[----:B------:R-:W-:Y:S01]  /*1520*/  FFMA R25, R25, 1.925963033500011079e-08, R20 ;  /* 0x32a5706019197823 */ /* 0x000fe20000000014 */
[----:B------:R-:W-:Y:S02]  /*1530*/  FADD R13, R5, R14 ;  /* 0x0000000e050d7221 */ /* 0x000fe40000000000 */
[----:B------:R0:W1:Y:S05]  /*1540*/  MUFU.EX2 R5, R10 ;  /* 0x0000000a00057308 */ /* 0x00006a0000000800 */
[----:B01----:R-:W-:Y:S05]  /*1550*/  WARPSYNC.COLLECTIVE R15, `(.L_x_7981) ;  /* 0x000000000f087348 */ /* 0x003fea0003c00000 */
[----:B------:R2:W3:Y:S02]  /*1560*/  SHFL.BFLY P6, R14, R13, R12, R11 ;  /* 0x0c00000c0d0e7389 */ /* 0x0004e400000c000b */
[----:B0123--:R-:W-:Y:S05]  /*1570*/  ENDCOLLECTIVE ;  /* 0x000000000000791b */ /* 0x00ffea0003800000 */
.L_x_7981:
[----:B------:R-:W0:Y:S01]  /*1580*/  MUFU.EX2 R25, R25 ;  /* 0x0000001900197308 */ /* 0x000e220000000800 */
[----:B------:R-:W-:Y:S02]  /*1590*/  IMAD.MOV.U32 R12, RZ, RZ, 0x1 ;  /* 0x00000001ff0c7424 */ /* 0x000fe400078e00ff */
[----:B------:R-:W-:-:S04]  /*15a0*/  FMUL R2, R2, R5 ;  /* 0x0000000502027220 */ /* 0x000fc80000400000 */
[----:B------:R-:W-:Y:S01]  /*15b0*/  FADD R5, RZ, R2 ;  /* 0x00000002ff057221 */ /* 0x000fe20000000000 */
[----:B0-----:R-:W-:Y:S01]  /*15c0*/  FMUL R0, R0, R25 ;  /* 0x0000001900007220 */ /* 0x001fe20000400000 */
[----:B------:R-:W-:-:S03]  /*15d0*/  FADD R17, R13, R14 ;  /* 0x0000000e0d117221 */ /* 0x000fc60000000000 */
[----:B------:R-:W-:Y:S02]  /*15e0*/  FADD R10, R5, R0 ;  /* 0x00000000050a7221 */ /* 0x000fe40000000000 */
[----:B------:R-:W-:-:S07]  /*15f0*/  MOV R13, R17 ;  /* 0x00000011000d7202 */ /* 0x000fce0000000f00 */
[----:B------:R-:W-:Y:S05]  /*1600*/  WARPSYNC.COLLECTIVE R15, `(.L_x_7982) ;  /* 0x000000000f087348 */ /* 0x000fea0003c00000 */
[----:B------:R0:W1:Y:S02]  /*1610*/  SHFL.BFLY P6, R14, R13, R12, R11 ;  /* 0x0c00000c0d0e7389 */ /* 0x00006400000c000b */
[----:B01----:R-:W-:Y:S05]  /*1620*/  ENDCOLLECTIVE ;  /* 0x000000000000791b */ /* 0x003fea0003800000 */
.L_x_7982:
[----:B------:R-:W-:Y:S01]  /*1630*/  MOV R13, R10 ;  /* 0x0000000a000d7202 */ /* 0x000fe20000000f00 */
[----:B------:R-:W-:Y:S01]  /*1640*/  IMAD.MOV.U32 R12, RZ, RZ, 0x4 ;  /* 0x00000004ff0c7424 */ /* 0x000fe200078e00ff */
[----:B------:R-:W-:-:S07]  /*1650*/  MOV R20, R14 ;  /* 0x0000000e00147202 */ /* 0x000fce0000000f00 */
[----:B------:R-:W-:Y:S05]  /*1660*/  WARPSYNC.COLLECTIVE R15, `(.L_x_7983) ;  /* 0x000000000f087348 */ /* 0x000fea0003c00000 */
[----:B------:R0:W1:Y:S02]  /*1670*/  SHFL.BFLY P6, R14, R13, R12, R11 ;  /* 0x0c00000c0d0e7389 */ /* 0x00006400000c000b */
[----:B01----:R-:W-:Y:S05]  /*1680*/  ENDCOLLECTIVE ;  /* 0x000000000000791b */ /* 0x003fea0003800000 */
.L_x_7983:
        /* <DEDUP_REMOVED lines=8> */
.L_x_7984:
[----:B------:R-:W-:Y:S01]  /*1710*/  IMAD.MOV.U32 R12, RZ, RZ, 0x1 ;  /* 0x00000001ff0c7424 */ /* 0x000fe200078e00ff */
[----:B------:R-:W-:-:S05]  /*1720*/  MOV R22, R14 ;  /* 0x0000000e00167202 */ /* 0x000fca0000000f00 */
[----:B------:R-:W-:-:S05]  /*1730*/  FADD R22, R23, R22 ;  /* 0x0000001617167221 */ /* 0x000fca0000000000 */
[----:B------:R-:W-:-:S07]  /*1740*/  MOV R13, R22 ;  /* 0x00000016000d7202 */ /* 0x000fce0000000f00 */
[----:B------:R-:W-:Y:S05]  /*1750*/  WARPSYNC.COLLECTIVE R15, `(.L_x_7985) ;  /* 0x000000000f087348 */ /* 0x000fea0003c00000 */
[----:B------:R0:W1:Y:S02]  /*1760*/  SHFL.BFLY P6, R14, R13, R12, R11 ;  /* 0x0c00000c0d0e7389 */ /* 0x00006400000c000b */
[----:B01----:R-:W-:Y:S05]  /*1770*/  ENDCOLLECTIVE ;  /* 0x000000000000791b */ /* 0x003fea0003800000 */
.L_x_7985:
[----:B------:R-:W-:Y:S05]  /*1780*/  BRA `(.L_x_7986) ;  /* 0xfffffff000847947 */ /* 0x000fea000383ffff */
        .weak           $__internal_150_$__cuda_sm3x_div_rn_noftz_f32_slowpath
        .type           $__internal_150_$__cuda_sm3x_div_rn_noftz_f32_slowpath,@function
        .size           $__internal_150_$__cuda_sm3x_div_rn_noftz_f32_slowpath,(.L_x_25602 - $__internal_150_$__cuda_sm3x_div_rn_noftz_f32_slowpath)
$__internal_150_$__cuda_sm3x_div_rn_noftz_f32_slowpath:
        /* <DEDUP_REMOVED lines=35> */
.L_x_7988:
        /* <DEDUP_REMOVED lines=51> */
.L_x_7995:
[----:B------:R-:W-:-:S04]  /*1cf0*/  LOP3.LUT R4, R4, 0x80000000, RZ, 0xc0, !PT ;  /* 0x8000000004047812 */ /* 0x000fc800078ec0ff */
[----:B------:R-:W-:Y:S01]  /*1d00*/  LOP3.LUT R4, R4, 0x7f800000, RZ, 0xfc, !PT ;  /* 0x7f80000004047812 */ /* 0x000fe200078efcff */
[----:B------:R-:W-:Y:S06]  /*1d10*/  BRA `(.L_x_7996) ;  /* 0x0000000000047947 */ /* 0x000fec0003800000 */
.L_x_7994:
[----:B------:R-:W-:-:S07]  /*1d20*/  LEA R4, R23, R4, 0x17 ;  /* 0x0000000417047211 */ /* 0x000fce00078eb8ff */
.L_x_7996:
[----:B------:R-:W-:Y:S05]  /*1d30*/  BSYNC.RECONVERGENT B2 ;  /* 0x0000000000027941 */ /* 0x000fea0003800200 */
.L_x_7993:
[----:B------:R-:W-:Y:S05]  /*1d40*/  BRA `(.L_x_7997) ;  /* 0x0000000000207947 */ /* 0x000fea0003800000 */
.L_x_7992:
[----:B------:R-:W-:-:S04]  /*1d50*/  LOP3.LUT R4, R15, 0x80000000, R4, 0x48, !PT ;  /* 0x800000000f047812 */ /* 0x000fc800078e4804 */
[----:B------:R-:W-:Y:S01]  /*1d60*/  LOP3.LUT R4, R4, 0x7f800000, RZ, 0xfc, !PT ;  /* 0x7f80000004047812 */ /* 0x000fe200078efcff */
[----:B------:R-:W-:Y:S06]  /*1d70*/  BRA `(.L_x_7997) ;  /* 0x0000000000147947 */ /* 0x000fec0003800000 */
.L_x_7991:
[----:B------:R-:W-:Y:S01]  /*1d80*/  LOP3.LUT R4, R15, 0x80000000, R4, 0x48, !PT ;  /* 0x800000000f047812 */ /* 0x000fe200078e4804 */
[----:B------:R-:W-:Y:S06]  /*1d90*/  BRA `(.L_x_7997) ;  /* 0x00000000000c7947 */ /* 0x000fec0003800000 */
.L_x_7990:
[----:B------:R-:W0:Y:S01]  /*1da0*/  MUFU.RSQ R4, -QNAN ;  /* 0xffc0000000047908 */ /* 0x000e220000001400 */
[----:B------:R-:W-:Y:S05]  /*1db0*/  BRA `(.L_x_7997) ;  /* 0x0000000000047947 */ /* 0x000fea0003800000 */
.L_x_7989:
[----:B------:R-:W-:-:S07]  /*1dc0*/  FADD.FTZ R4, R4, R5 ;  /* 0x0000000504047221 */ /* 0x000fce0000010000 */
.L_x_7997:
[----:B------:R-:W-:Y:S05]  /*1dd0*/  BSYNC.RECONVERGENT B1 ;  /* 0x0000000000017941 */ /* 0x000fea0003800200 */
.L_x_7987:
[----:B------:R-:W-:-:S04]  /*1de0*/  HFMA2 R13, -RZ, RZ, 0, 0 ;  /* 0x00000000ff0d7431 */ /* 0x000fc800000001ff */
[----:B0-----:R-:W-:Y:S05]  /*1df0*/  RET.REL.NODEC R12 `(_Z15SoftmaxWarpImplI10DirectLoadI13__nv_bfloat16fE11DirectStoreIfS1_EfLi2ELi2ELi8ELi2ELb1EL9Algorithm0EEvT_T0_ll) ;  /* 0xffffffe00c807950 */ /* 0x001fea0003c3ffff */
.L_x_7998:
        /* <DEDUP_REMOVED lines=16> */
.L_x_25602:


//--------------------- .text._Z15SoftmaxWarpImplI10DirectLoadI13__nv_bfloat16fE11DirectStoreIfS1_EfLi2ELi2ELi8ELi2ELb0EL9Algorithm0EEvT_T0_ll --------------------------
	.section	.text._Z15SoftmaxWarpImplI10DirectLoadI13__nv_bfloat16fE11DirectStoreIfS1_EfLi2ELi2ELi8ELi2ELb0EL9Algorithm0EEvT_T0_ll,"ax",@progbits
	.align	128
        .global         _Z15SoftmaxWarpImplI10DirectLoadI13__nv_bfloat16fE11DirectStoreIfS1_EfLi2ELi2ELi8ELi2ELb0EL9Algorithm0EEvT_T0_ll
        .type           _Z15SoftmaxWarpImplI10DirectLoadI13__nv_bfloat16fE11DirectStoreIfS1_EfLi2ELi2ELi8ELi2ELb0EL9Algorithm0EEvT_T0_ll,@function
        .size           _Z15SoftmaxWarpImplI10DirectLoadI13__nv_bfloat16fE11DirectStoreIfS1_EfLi2ELi2ELi8ELi2ELb0EL9Algorithm0EEvT_T0_ll,(.L_x_25603 - _Z15SoftmaxWarpImplI10DirectLoadI13__nv_bfloat16fE11DirectStoreIfS1_EfLi2ELi2ELi8ELi2ELb0EL9Algorithm0EEvT_T0_ll)
        .other          _Z15SoftmaxWarpImplI10DirectLoadI13__nv_bfloat16fE11DirectStoreIfS1_EfLi2ELi2ELi8ELi2ELb0EL9Algorithm0EEvT_T0_ll,@"STO_CUDA_ENTRY STV_DEFAULT"
_Z15SoftmaxWarpImplI10DirectLoadI13__nv_bfloat16fE11DirectStoreIfS1_EfLi2ELi2ELi8ELi2ELb0EL9Algorithm0EEvT_T0_ll:
.text._Z15SoftmaxWarpImplI10DirectLoadI13__nv_bfloat16fE11DirectStoreIfS1_EfLi2ELi2ELi8ELi2ELb0EL9Algorithm0EEvT_T0_ll:
        /* <DEDUP_REMOVED lines=24> */
.L_x_7999:
        /* <DEDUP_REMOVED lines=16> */
.L_x_8009:
        /* <DEDUP_REMOVED lines=25> */
[C---:B---3--:R-:W-:Y:S01]  /*0410*/  PRMT R16, R14.reuse, 0x7632, R16 ;  /* 0x000076320e107816 */ /* 0x048fe20000000010 */
        /* <DEDUP_REMOVED lines=9> */
[----:B------:R-:W-:Y:S02]  /*04b0*/  MOV R3, 0x3bbb989d ;  /* 0x3bbb989d00037802 */ /* 0x000fe40000000f00 */
[----:B--2---:R-:W-:Y:S01]  /*04c0*/  FMNMX R0, R4, R23, !PT ;  /* 0x0000001704007209 */ /* 0x004fe20007800000 */
        /* <DEDUP_REMOVED lines=8> */
[--C-:B------:R-:W-:Y:S01]  /*0550*/  FADD R20, R27, -R2.reuse ;  /* 0x800000021b147221 */ /* 0x100fe20000000000 */
[----:B------:R-:W-:-:S03]  /*0560*/  FADD R12, R25, -R2 ;  /* 0x80000002190c7221 */ /* 0x000fc60000000000 */
[-C--:B------:R-:W-:Y:S01]  /*0570*/  FFMA.SAT R5, R20, R3.reuse, 0.5 ;  /* 0x3f00000014057423 */ /* 0x080fe20000002003 */
[----:B------:R-:W-:-:S03]  /*0580*/  FFMA.SAT R15, R12, R3, 0.5 ;  /* 0x3f0000000c0f7423 */ /* 0x000fc60000002003 */
[----:B------:R-:W-:Y:S01]  /*0590*/  FFMA.RM R0, R5, R4, 12582913 ;  /* 0x4b40000105007423 */ /* 0x000fe20000004004 */
[----:B--2---:R-:W-:Y:S01]  /*05a0*/  FMNMX R5, R13, R14, !PT ;  /* 0x0000000e0d057209 */ /* 0x004fe20007800000 */
[----:B------:R-:W-:Y:S02]  /*05b0*/  FFMA.RM R2, R15, R4, 12582913 ;  /* 0x4b4000010f027423 */ /* 0x000fe40000004004 */
[C---:B------:R-:W-:Y:S01]  /*05c0*/  FADD R11, R0.reuse, -12583039 ;  /* 0xcb40007f000b7421 */ /* 0x040fe20000000000 */
[----:B------:R-:W-:Y:S01]  /*05d0*/  SHF.L.U32 R0, R0, 0x17, RZ ;  /* 0x0000001700007819 */ /* 0x000fe200000006ff */
[--C-:B------:R-:W-:Y:S01]  /*05e0*/  FADD R14, R19, -R5.reuse ;  /* 0x80000005130e7221 */ /* 0x100fe20000000000 */
[----:B------:R-:W-:Y:S01]  /*05f0*/  FADD R16, R16, -R5 ;  /* 0x8000000510107221 */ /* 0x000fe20000000000 */
[----:B------:R-:W-:Y:S01]  /*0600*/  FFMA R11, R20, 1.4426950216293334961, -R11 ;  /* 0x3fb8aa3b140b7823 */ /* 0x000fe2000000080b */
[----:B------:R-:W-:Y:S01]  /*0610*/  FADD R13, R2, -12583039 ;  /* 0xcb40007f020d7421 */ /* 0x000fe20000000000 */
[----:B------:R-:W-:-:S02]  /*0620*/  FFMA.SAT R15, R14, R3, 0.5 ;  /* 0x3f0000000e0f7423 */ /* 0x000fc40000002003 */
[----:B------:R-:W-:Y:S01]  /*0630*/  FFMA R11, R20, 1.925963033500011079e-08, R11 ;  /* 0x32a57060140b7823 */ /* 0x000fe2000000000b */
[----:B------:R-:W-:Y:S01]  /*0640*/  FFMA R13, R12, 1.4426950216293334961, -R13 ;  /* 0x3fb8aa3b0c0d7823 */ /* 0x000fe2000000080d */
[-C--:B------:R-:W-:Y:S01]  /*0650*/  FFMA.RM R5, R15, R4.reuse, 12582913 ;  /* 0x4b4000010f057423 */ /* 0x080fe20000004004 */
[----:B------:R-:W-:Y:S02]  /*0660*/  FFMA.SAT R15, R16, R3, 0.5 ;  /* 0x3f000000100f7423 */ /* 0x000fe40000002003 */
[----:B------:R-:W-:Y:S01]  /*0670*/  FFMA R13, R12, 1.925963033500011079e-08, R13 ;  /* 0x32a570600c0d7823 */ /* 0x000fe2000000000d */
[----:B------:R-:W-:Y:S01]  /*0680*/  FADD R3, R5, -12583039 ;  /* 0xcb40007f05037421 */ /* 0x000fe20000000000 */
[----:B------:R-:W-:Y:S01]  /*0690*/  FFMA.RM R15, R15, R4, 12582913 ;  /* 0x4b4000010f0f7423 */ /* 0x000fe20000004004 */
[----:B------:R-:W1:Y:S02]  /*06a0*/  MUFU.EX2 R11, R11 ;  /* 0x0000000b000b7308 */ /* 0x000e640000000800 */
[----:B------:R-:W-:Y:S01]  /*06b0*/  FFMA R3, R14, 1.4426950216293334961, -R3 ;  /* 0x3fb8aa3b0e037823 */ /* 0x000fe20000000803 */
[----:B------:R-:W-:-:S03]  /*06c0*/  FADD R19, R15, -12583039 ;  /* 0xcb40007f0f137421 */ /* 0x000fc60000000000 */
[----:B------:R-:W-:Y:S01]  /*06d0*/  FFMA R14, R14, 1.925963033500011079e-08, R3 ;  /* 0x32a570600e0e7823 */ /* 0x000fe20000000003 */
[----:B------:R-:W-:Y:S01]  /*06e0*/  FFMA R19, R16, 1.4426950216293334961, -R19 ;  /* 0x3fb8aa3b10137823 */ /* 0x000fe20000000813 */
[----:B------:R-:W2:Y:S01]  /*06f0*/  MUFU.EX2 R4, R13 ;  /* 0x0000000d00047308 */ /* 0x000ea20000000800 */
[----:B------:R-:W-:Y:S02]  /*0700*/  IMAD.SHL.U32 R3, R2, 0x800000, RZ ;  /* 0x0080000002037824 */ /* 0x000fe400078e00ff */
[----:B------:R-:W-:-:S05]  /*0710*/  FFMA R19, R16, 1.925963033500011079e-08, R19 ;  /* 0x32a5706010137823 */ /* 0x000fca0000000013 */
[----:B------:R-:W3:Y:S01]  /*0720*/  MUFU.EX2 R14, R14 ;  /* 0x0000000e000e7308 */ /* 0x000ee20000000800 */
[----:B-1----:R-:W-:Y:S01]  /*0730*/  FMUL R2, R0, R11 ;  /* 0x0000000b00027220 */ /* 0x002fe20000400000 */
[----:B------:R-:W-:-:S03]  /*0740*/  SHF.L.U32 R11, R5, 0x17, RZ ;  /* 0x00000017050b7819 */ /* 0x000fc600000006ff */
[----:B------:R-:W-:-:S03]  /*0750*/  FADD R5, RZ, R2 ;  /* 0x00000002ff057221 */ /* 0x000fc60000000000 */
[----:B------:R-:W1:Y:S01]  /*0760*/  MUFU.EX2 R12, R19 ;  /* 0x00000013000c7308 */ /* 0x000e620000000800 */
[----:B--2---:R-:W-:Y:S01]  /*0770*/  FMUL R0, R3, R4 ;  /* 0x0000000403007220 */ /* 0x004fe20000400000 */
[----:B------:R-:W-:-:S03]  /*0780*/  IMAD.SHL.U32 R3, R15, 0x800000, RZ ;  /* 0x008000000f037824 */ /* 0x000fc600078e00ff */
        /* <DEDUP_REMOVED lines=16> */
.L_x_8023:
        /* <DEDUP_REMOVED lines=11> */
[----:B0-----:R-:W-:Y:S05]  /*0940*/  CALL.REL.NOINC `($__internal_151_$__cuda_sm3x_div_rn_noftz_f32_slowpath) ;  /* 0x0000000c00207944 */ /* 0x001fea0003c00000 */
[----:B------:R-:W-:-:S07]  /*0950*/  MOV R11, R2 ;  /* 0x00000002000b7202 */ /* 0x000fce0000000f00 */
.L_x_8002:
[----:B------:R-:W-:Y:S05]  /*0960*/  BSYNC.RECONVERGENT B0 ;  /* 0x0000000000007941 */ /* 0x000fea0003800200 */
.L_x_8001:
        /* <DEDUP_REMOVED lines=11> */
[----:B0-----:R-:W-:Y:S05]  /*0a20*/  CALL.REL.NOINC `($__internal_151_$__cuda_sm3x_div_rn_noftz_f32_slowpath) ;  /* 0x0000000800e87944 */ /* 0x001fea0003c00000 */
.L_x_8004:
[----:B------:R-:W-:Y:S05]  /*0a30*/  BSYNC.RECONVERGENT B0 ;  /* 0x0000000000007941 */ /* 0x000fea0003800200 */
.L_x_8003:
        /* <DEDUP_REMOVED lines=24> */
[----:B0-----:R-:W-:Y:S05]  /*0bc0*/  CALL.REL.NOINC `($__internal_151_$__cuda_sm3x_div_rn_noftz_f32_slowpath) ;  /* 0x0000000800807944 */ /* 0x001fea0003c00000 */
[----:B------:R-:W-:-:S07]  /*0bd0*/  IMAD.MOV.U32 R0, RZ, RZ, R2 ;  /* 0x000000ffff007224 */ /* 0x000fce00078e0002 */
.L_x_8006:
[----:B------:R-:W-:Y:S05]  /*0be0*/  BSYNC.RECONVERGENT B0 ;  /* 0x0000000000007941 */ /* 0x000fea0003800200 */
.L_x_8005:
        /* <DEDUP_REMOVED lines=12> */
[----:B0-----:R-:W-:Y:S05]  /*0cb0*/  CALL.REL.NOINC `($__internal_151_$__cuda_sm3x_div_rn_noftz_f32_slowpath) ;  /* 0x0000000800447944 */ /* 0x001fea0003c00000 */
[----:B------:R-:W-:-:S07]  /*0cc0*/  MOV R5, R2 ;  /* 0x0000000200057202 */ /* 0x000fce0000000f00 */
.L_x_8008:
[----:B------:R-:W-:Y:S05]  /*0cd0*/  BSYNC.RECONVERGENT B0 ;  /* 0x0000000000007941 */ /* 0x000fea0003800200 */
.L_x_8007:
        /* <DEDUP_REMOVED lines=19> */
.L_x_8000:
        /* <DEDUP_REMOVED lines=8> */
.L_x_8011:
[----:B------:R-:W-:Y:S05]  /*0e90*/  BSYNC B0 ;  /* 0x0000000000007941 */ /* 0x000fea0003800000 */
.L_x_8010:
[----:B------:R-:W-:Y:S01]  /*0ea0*/  FMNMX R5, R3, R14, !PT ;  /* 0x0000000e03057209 */ /* 0x000fe20007800000 */
[----:B------:R-:W-:Y:S02]  /*0eb0*/  HFMA2 R12, -RZ, RZ, 0, 1.1920928955078125e-07 ;  /* 0x00000002ff0c7431 */ /* 0x000fe400000001ff */
[----:B------:R-:W-:Y:S01]  /*0ec0*/  IMAD.MOV.U32 R11, RZ, RZ, 0x1f ;  /* 0x0000001fff0b7424 */ /* 0x000fe200078e00ff */
[----:B------:R-:W-:Y:S01]  /*0ed0*/  MOV R15, 0xffffffff ;  /* 0xffffffff000f7802 */ /* 0x000fe20000000f00 */
[----:B------:R-:W-:Y:S01]  /*0ee0*/  IMAD.MOV.U32 R13, RZ, RZ, R5 ;  /* 0x000000ffff0d7224 */ /* 0x000fe200078e0005 */
[----:B------:R-:W-:-:S07]  /*0ef0*/  MOV R3, 0x437c0000 ;  /* 0x437c000000037802 */ /* 0x000fce0000000f00 */
[----:B------:R-:W-:Y:S05]  /*0f00*/  WARPSYNC.COLLECTIVE R15, `(.L_x_8012) ;  /* 0x000000000f087348 */ /* 0x000fea0003c00000 */
[----:B------:R0:W1:Y:S02]  /*0f10*/  SHFL.BFLY P6, R14, R13, R12, R11 ;  /* 0x0c00000c0d0e7389 */ /* 0x00006400000c000b */
[----:B01----:R-:W-:Y:S05]  /*0f20*/  ENDCOLLECTIVE ;  /* 0x000000000000791b */ /* 0x003fea0003800000 */
.L_x_8012:
[----:B------:R-:W-:Y:S02]  /*0f30*/  IMAD.MOV.U32 R12, RZ, RZ, 0x1 ;  /* 0x00000001ff0c7424 */ /* 0x000fe400078e00ff */
[----:B------:R-:W-:-:S05]  /*0f40*/  IMAD.MOV.U32 R2, RZ, RZ, R14 ;  /* 0x000000ffff027224 */ /* 0x000fca00078e000e */
[----:B------:R-:W-:-:S04]  /*0f50*/  FMNMX R18, R5, R2, !PT ;  /* 0x0000000205127209 */ /* 0x000fc80007800000 */
[----:B------:R-:W-:-:S07]  /*0f60*/  MOV R13, R18 ;  /* 0x00000012000d7202 */ /* 0x000fce0000000f00 */
[----:B------:R-:W-:Y:S05]  /*0f70*/  WARPSYNC.COLLECTIVE R15, `(.L_x_8013) ;  /* 0x000000000f087348 */ /* 0x000fea0003c00000 */
[----:B------:R0:W1:Y:S02]  /*0f80*/  SHFL.BFLY P6, R14, R13, R12, R11 ;  /* 0x0c00000c0d0e7389 */ /* 0x00006400000c000b */
[----:B01----:R-:W-:Y:S05]  /*0f90*/  ENDCOLLECTIVE ;  /* 0x000000000000791b */ /* 0x003fea0003800000 */
.L_x_8013:
[----:B------:R-:W-:Y:S02]  /*0fa0*/  HFMA2 R12, -RZ, RZ, 0, 2.384185791015625e-07 ;  /* 0x00000004ff0c7431 */ /* 0x000fe400000001ff */
[----:B------:R-:W-:Y:S01]  /*0fb0*/  IMAD.MOV.U32 R13, RZ, RZ, R4 ;  /* 0x000000ffff0d7224 */ /* 0x000fe200078e0004 */
[----:B------:R-:W-:-:S07]  /*0fc0*/  MOV R21, R14 ;  /* 0x0000000e00157202 */ /* 0x000fce0000000f00 */
[----:B------:R-:W-:Y:S05]  /*0fd0*/  WARPSYNC.COLLECTIVE R15, `(.L_x_8014) ;  /* 0x000000000f087348 */ /* 0x000fea0003c00000 */
[----:B------:R0:W1:Y:S02]  /*0fe0*/  SHFL.BFLY P6, R14, R13, R12, R11 ;  /* 0x0c00000c0d0e7389 */ /* 0x00006400000c000b */
[----:B01----:R-:W-:Y:S05]  /*0ff0*/  ENDCOLLECTIVE ;  /* 0x000000000000791b */ /* 0x003fea0003800000 */
.L_x_8014:
[----:B------:R-:W-:-:S05]  /*1000*/  FMNMX R2, R18, R21, !PT ;  /* 0x0000001512027209 */ /* 0x000fca0007800000 */
[--C-:B------:R-:W-:Y:S01]  /*1010*/  FADD R21, R27, -R2.reuse ;  /* 0x800000021b157221 */ /* 0x100fe20000000000 */
[----:B------:R-:W-:Y:S01]  /*1020*/  FADD R25, R25, -R2 ;  /* 0x8000000219197221 */ /* 0x000fe20000000000 */
[----:B------:R-:W-:Y:S02]  /*1030*/  HFMA2 R12, -RZ, RZ, 0, 1.1920928955078125e-07 ;  /* 0x00000002ff0c7431 */ /* 0x000fe400000001ff */
[----:B------:R-:W-:-:S05]  /*1040*/  IMAD.MOV.U32 R23, RZ, RZ, R14 ;  /* 0x000000ffff177224 */ /* 0x000fca00078e000e */
[----:B------:R-:W-:Y:S02]  /*1050*/  FMNMX R0, R4, R23, !PT ;  /* 0x0000001704007209 */ /* 0x000fe40007800000 */
[----:B------:R-:W-:-:S03]  /*1060*/  MOV R4, 0x3bbb989d ;  /* 0x3bbb989d00047802 */ /* 0x000fc60000000f00 */
[----:B------:R-:W-:Y:S02]  /*1070*/  IMAD.MOV.U32 R13, RZ, RZ, R0 ;  /* 0x000000ffff0d7224 */ /* 0x000fe400078e0000 */
[-C--:B------:R-:W-:Y:S01]  /*1080*/  FFMA.SAT R18, R21, R4.reuse, 0.5 ;  /* 0x3f00000015127423 */ /* 0x080fe20000002004 */
[----:B------:R-:W-:-:S07]  /*1090*/  FFMA.SAT R2, R25, R4, 0.5 ;  /* 0x3f00000019027423 */ /* 0x000fce0000002004 */
[----:B------:R-:W-:Y:S05]  /*10a0*/  WARPSYNC.COLLECTIVE R15, `(.L_x_8015) ;  /* 0x000000000f087348 */ /* 0x000fea0003c00000 */
[----:B------:R0:W1:Y:S02]  /*10b0*/  SHFL.BFLY P6, R14, R13, R12, R11 ;  /* 0x0c00000c0d0e7389 */ /* 0x00006400000c000b */
[----:B01----:R-:W-:Y:S05]  /*10c0*/  ENDCOLLECTIVE ;  /* 0x000000000000791b */ /* 0x003fea0003800000 */
.L_x_8015:
        /* <DEDUP_REMOVED lines=9> */
[----:B------:R-:W-:-:S04]  /*1160*/  IMAD.MOV.U32 R12, RZ, RZ, 0x1 ;  /* 0x00000001ff0c7424 */ /* 0x000fc800078e00ff */
[----:B------:R-:W0:Y:S01]  /*1170*/  MUFU.EX2 R18, R18 ;  /* 0x0000001200127308 */ /* 0x000e220000000800 */
[----:B------:R-:W-:Y:S02]  /*1180*/  FMNMX R13, R0, R14, !PT ;  /* 0x0000000e000d7209 */ /* 0x000fe40007800000 */
[----:B------:R-:W-:-:S05]  /*1190*/  SHF.L.U32 R0, R2, 0x17, RZ ;  /* 0x0000001702007819 */ /* 0x000fca00000006ff */
[----:B------:R-:W1:Y:S02]  /*11a0*/  MUFU.EX2 R25, R25 ;  /* 0x0000001900197308 */ /* 0x000e640000000800 */
[----:B01----:R-:W-:Y:S05]  /*11b0*/  WARPSYNC.COLLECTIVE R15, `(.L_x_8016) ;  /* 0x000000000f087348 */ /* 0x003fea0003c00000 */
[----:B------:R2:W3:Y:S02]  /*11c0*/  SHFL.BFLY P6, R14, R13, R12, R11 ;  /* 0x0c00000c0d0e7389 */ /* 0x0004e400000c000b */
[----:B0123--:R-:W-:Y:S05]  /*11d0*/  ENDCOLLECTIVE ;  /* 0x000000000000791b */ /* 0x00ffea0003800000 */
.L_x_8016:
[----:B------:R-:W-:-:S04]  /*11e0*/  FMUL R2, R5, R18 ;  /* 0x0000001205027220 */ /* 0x000fc80000400000 */
[----:B------:R-:W-:Y:S01]  /*11f0*/  FADD R5, RZ, R2 ;  /* 0x00000002ff057221 */ /* 0x000fe20000000000 */
[----:B------:R-:W-:Y:S02]  /*1200*/  HFMA2 R12, -RZ, RZ, 0, 2.384185791015625e-07 ;  /* 0x00000004ff0c7431 */ /* 0x000fe400000001ff */
[----:B------:R-:W-:-:S04]  /*1210*/  FMUL R0, R0, R25 ;  /* 0x0000001900007220 */ /* 0x000fc80000400000 */
[----:B------:R-:W-:Y:S01]  /*1220*/  FADD R5, R5, R0 ;  /* 0x0000000005057221 */ /* 0x000fe20000000000 */
[----:B------:R-:W-:-:S03]  /*1230*/  FMNMX R18, R13, R14, !PT ;  /* 0x0000000e0d127209 */ /* 0x000fc60007800000 */
[----:B------:R-:W-:Y:S02]  /*1240*/  IMAD.MOV.U32 R13, RZ, RZ, R5 ;  /* 0x000000ffff0d7224 */ /* 0x000fe400078e0005 */
[----:B------:R-:W-:-:S07]  /*1250*/  FADD R19, R19, -R18 ;  /* 0x8000001213137221 */ /* 0x000fce0000000000 */
[----:B------:R-:W-:Y:S05]  /*1260*/  WARPSYNC.COLLECTIVE R15, `(.L_x_8017) ;  /* 0x000000000f087348 */ /* 0x000fea0003c00000 */
[----:B------:R0:W1:Y:S02]  /*1270*/  SHFL.BFLY P6, R14, R13, R12, R11 ;  /* 0x0c00000c0d0e7389 */ /* 0x00006400000c000b */
[----:B01----:R-:W-:Y:S05]  /*1280*/  ENDCOLLECTIVE ;  /* 0x000000000000791b */ /* 0x003fea0003800000 */
.L_x_8017:
[----:B------:R-:W-:Y:S01]  /*1290*/  FADD R21, R16, -R18 ;  /* 0x8000001210157221 */ /* 0x000fe20000000000 */
[----:B------:R-:W-:-:S03]  /*12a0*/  FFMA.SAT R16, R19, R4, 0.5 ;  /* 0x3f00000013107423 */ /* 0x000fc60000002004 */
[----:B------:R-:W-:Y:S01]  /*12b0*/  FFMA.SAT R18, R21, R4, 0.5 ;  /* 0x3f00000015127423 */ /* 0x000fe20000002004 */
[----:B------:R-:W-:-:S03]  /*12c0*/  FFMA.RM R4, R16, R3, 12582913 ;  /* 0x4b40000110047423 */ /* 0x000fc60000004003 */
[----:B------:R-:W-:Y:S01]  /*12d0*/  FFMA.RM R3, R18, R3, 12582913 ;  /* 0x4b40000112037423 */ /* 0x000fe20000004003 */
[C---:B------:R-:W-:Y:S01]  /*12e0*/  FADD R16, R4.reuse, -12583039 ;  /* 0xcb40007f04107421 */ /* 0x040fe20000000000 */
[----:B------:R-:W-:Y:S02]  /*12f0*/  IMAD.SHL.U32 R4, R4, 0x800000, RZ ;  /* 0x0080000004047824 */ /* 0x000fe400078e00ff */
[----:B------:R-:W-:Y:S01]  /*1300*/  FADD R18, R3, -12583039 ;  /* 0xcb40007f03127421 */ /* 0x000fe20000000000 */
[----:B------:R-:W-:Y:S01]  /*1310*/  MOV R12, 0x2 ;  /* 0x00000002000c7802 */ /* 0x000fe20000000f00 */
[----:B------:R-:W-:Y:S01]  /*1320*/  FFMA R16, R19, 1.4426950216293334961, -R16 ;  /* 0x3fb8aa3b13107823 */ /* 0x000fe20000000810 */
[----:B------:R-:W-:Y:S01]  /*1330*/  SHF.L.U32 R3, R3, 0x17, RZ ;  /* 0x0000001703037819 */ /* 0x000fe200000006ff */
[----:B------:R-:W-:Y:S02]  /*1340*/  FFMA R18, R21, 1.4426950216293334961, -R18 ;  /* 0x3fb8aa3b15127823 */ /* 0x000fe40000000812 */
[----:B------:R-:W-:-:S02]  /*1350*/  FFMA R16, R19, 1.925963033500011079e-08, R16 ;  /* 0x32a5706013107823 */ /* 0x000fc40000000010 */
[----:B------:R-:W-:Y:S01]  /*1360*/  FFMA R21, R21, 1.925963033500011079e-08, R18 ;  /* 0x32a5706015157823 */ /* 0x000fe20000000012 */
[----:B------:R-:W-:-:S03]  /*1370*/  FADD R13, R5, R14 ;  /* 0x0000000e050d7221 */ /* 0x000fc60000000000 */
[----:B------:R0:W1:Y:S04]  /*1380*/  MUFU.EX2 R18, R21 ;  /* 0x0000001500127308 */ /* 0x0000680000000800 */
[----:B01----:R-:W-:Y:S05]  /*1390*/  WARPSYNC.COLLECTIVE R15, `(.L_x_8018) ;  /* 0x000000000f087348 */ /* 0x003fea0003c00000 */
[----:B------:R2:W3:Y:S02]  /*13a0*/  SHFL.BFLY P6, R14, R13, R12, R11 ;  /* 0x0c00000c0d0e7389 */ /* 0x0004e400000c000b */
[----:B0123--:R-:W-:Y:S05]  /*13b0*/  ENDCOLLECTIVE ;  /* 0x000000000000791b */ /* 0x00ffea0003800000 */
.L_x_8018:
[----:B------:R-:W0:Y:S01]  /*13c0*/  MUFU.EX2 R5, R16 ;  /* 0x0000001000057308 */ /* 0x000e220000000800 */
[----:B------:R-:W-:Y:S01]  /*13d0*/  FMUL R3, R3, R18 ;  /* 0x0000001203037220 */ /* 0x000fe20000400000 */
[----:B------:R-:W-:Y:S02]  /*13e0*/  IMAD.MOV.U32 R12, RZ, RZ, 0x1 ;  /* 0x00000001ff0c7424 */ /* 0x000fe400078e00ff */
[----:B0-----:R-:W-:Y:S01]  /*13f0*/  FMUL R4, R4, R5 ;  /* 0x0000000504047220 */ /* 0x001fe20000400000 */
[----:B------:R-:W-:-:S03]  /*1400*/  FADD R18, R13, R14 ;  /* 0x0000000e0d127221 */ /* 0x000fc60000000000 */
[----:B------:R-:W-:Y:S02]  /*1410*/  FADD R16, RZ, R4 ;  /* 0x00000004ff107221 */ /* 0x000fe40000000000 */
[----:B------:R-:W-:Y:S02]  /*1420*/  MOV R13, R18 ;  /* 0x00000012000d7202 */ /* 0x000fe40000000f00 */
[----:B------:R-:W-:-:S07]  /*1430*/  FADD R16, R16, R3 ;  /* 0x0000000310107221 */ /* 0x000fce0000000000 */
[----:B------:R-:W-:Y:S05]  /*1440*/  WARPSYNC.COLLECTIVE R15, `(.L_x_8019) ;  /* 0x000000000f087348 */ /* 0x000fea0003c00000 */
[----:B------:R0:W1:Y:S02]  /*1450*/  SHFL.BFLY P6, R14, R13, R12, R11 ;  /* 0x0c00000c0d0e7389 */ /* 0x00006400000c000b */
[----:B01----:R-:W-:Y:S05]  /*1460*/  ENDCOLLECTIVE ;  /* 0x000000000000791b */ /* 0x003fea0003800000 */
.L_x_8019:
[----:B------:R-:W-:Y:S01]  /*1470*/  MOV R13, R16 ;  /* 0x00000010000d7202 */ /* 0x000fe20000000f00 */
[----:B------:R-:W-:Y:S01]  /*1480*/  IMAD.MOV.U32 R12, RZ, RZ, 0x4 ;  /* 0x00000004ff0c7424 */ /* 0x000fe200078e00ff */
[----:B------:R-:W-:-:S07]  /*1490*/  MOV R19, R14 ;  /* 0x0000000e00137202 */ /* 0x000fce0000000f00 */
[----:B------:R-:W-:Y:S05]  /*14a0*/  WARPSYNC.COLLECTIVE R15, `(.L_x_8020) ;  /* 0x000000000f087348 */ /* 0x000fea0003c00000 */
[----:B------:R0:W1:Y:S02]  /*14b0*/  SHFL.BFLY P6, R14, R13, R12, R11 ;  /* 0x0c00000c0d0e7389 */ /* 0x00006400000c000b */
[----:B01----:R-:W-:Y:S05]  /*14c0*/  ENDCOLLECTIVE ;  /* 0x000000000000791b */ /* 0x003fea0003800000 */
.L_x_8020:
        /* <DEDUP_REMOVED lines=8> */
.L_x_8021:
[----:B------:R-:W-:Y:S01]  /*1550*/  IMAD.MOV.U32 R12, RZ, RZ, 0x1 ;  /* 0x00000001ff0c7424 */ /* 0x000fe200078e00ff */
[----:B------:R-:W-:-:S05]  /*1560*/  MOV R20, R14 ;  /* 0x0000000e00147202 */ /* 0x000fca0000000f00 */
[----:B------:R-:W-:-:S05]  /*1570*/  FADD R20, R21, R20 ;  /* 0x0000001415147221 */ /* 0x000fca0000000000 */
[----:B------:R-:W-:-:S07]  /*1580*/  MOV R13, R20 ;  /* 0x00000014000d7202 */ /* 0x000fce0000000f00 */
[----:B------:R-:W-:Y:S05]  /*1590*/  WARPSYNC.COLLECTIVE R15, `(.L_x_8022) ;  /* 0x000000000f087348 */ /* 0x000fea0003c00000 */
[----:B------:R0:W1:Y:S02]  /*15a0*/  SHFL.BFLY P6, R14, R13, R12, R11 ;  /* 0x0c00000c0d0e7389 */ /* 0x00006400000c000b */
[----:B01----:R-:W-:Y:S05]  /*15b0*/  ENDCOLLECTIVE ;  /* 0x000000000000791b */ /* 0x003fea0003800000 */
.L_x_8022:
[----:B------:R-:W-:Y:S05]  /*15c0*/  BRA `(.L_x_8023) ;  /* 0xfffffff000b07947 */ /* 0x000fea000383ffff */
        .weak           $__internal_151_$__cuda_sm3x_div_rn_noftz_f32_slowpath
        .type           $__internal_151_$__cuda_sm3x_div_rn_noftz_f32_slowpath,@function
        .size           $__internal_151_$__cuda_sm3x_div_rn_noftz_f32_slowpath,(.L_x_25603 - $__internal_151_$__cuda_sm3x_div_rn_noftz_f32_slowpath)
$__internal_151_$__cuda_sm3x_div_rn_noftz_f32_slowpath:
        /* <DEDUP_REMOVED lines=35> */
.L_x_8025:
        /* <DEDUP_REMOVED lines=51> */
.L_x_8032:
[----:B------:R-:W-:-:S04]  /*1b30*/  LOP3.LUT R2, R2, 0x80000000, RZ, 0xc0, !PT ;  /* 0x8000000002027812 */ /* 0x000fc800078ec0ff */
[----:B------:R-:W-:Y:S01]  /*1b40*/  LOP3.LUT R2, R2, 0x7f800000, RZ, 0xfc, !PT ;  /* 0x7f80000002027812 */ /* 0x000fe200078efcff */
[----:B------:R-:W-:Y:S06]  /*1b50*/  BRA `(.L_x_8033) ;  /* 0x0000000000047947 */ /* 0x000fec0003800000 */
.L_x_8031:
[----:B------:R-:W-:-:S07]  /*1b60*/  LEA R2, R25, R2, 0x17 ;  /* 0x0000000219027211 */ /* 0x000fce00078eb8ff */
.L_x_8033:
[----:B------:R-:W-:Y:S05]  /*1b70*/  BSYNC.RECONVERGENT B2 ;  /* 0x0000000000027941 */ /* 0x000fea0003800200 */
.L_x_8030:
[----:B------:R-:W-:Y:S05]  /*1b80*/  BRA `(.L_x_8034) ;  /* 0x0000000000207947 */ /* 0x000fea0003800000 */
.L_x_8029:
[----:B------:R-:W-:-:S04]  /*1b90*/  LOP3.LUT R2, R21, 0x80000000, R2, 0x48, !PT ;  /* 0x8000000015027812 */ /* 0x000fc800078e4802 */
[----:B------:R-:W-:Y:S01]  /*1ba0*/  LOP3.LUT R2, R2, 0x7f800000, RZ, 0xfc, !PT ;  /* 0x7f80000002027812 */ /* 0x000fe200078efcff */
[----:B------:R-:W-:Y:S06]  /*1bb0*/  BRA `(.L_x_8034) ;  /* 0x0000000000147947 */ /* 0x000fec0003800000 */
.L_x_8028:
[----:B------:R-:W-:Y:S01]  /*1bc0*/  LOP3.LUT R2, R21, 0x80000000, R2, 0x48, !PT ;  /* 0x8000000015027812 */ /* 0x000fe200078e4802 */
[----:B------:R-:W-:Y:S06]  /*1bd0*/  BRA `(.L_x_8034) ;  /* 0x00000000000c7947 */ /* 0x000fec0003800000 */
.L_x_8027:
[----:B------:R-:W0:Y:S01]  /*1be0*/  MUFU.RSQ R2, -QNAN ;  /* 0xffc0000000027908 */ /* 0x000e220000001400 */
[----:B------:R-:W-:Y:S05]  /*1bf0*/  BRA `(.L_x_8034) ;  /* 0x0000000000047947 */ /* 0x000fea0003800000 */
.L_x_8026:
[----:B------:R-:W-:-:S07]  /*1c00*/  FADD.FTZ R2, R2, R5 ;  /* 0x0000000502027221 */ /* 0x000fce0000010000 */
.L_x_8034:
[----:B------:R-:W-:Y:S05]  /*1c10*/  BSYNC.RECONVERGENT B1 ;  /* 0x0000000000017941 */ /* 0x000fea0003800200 */
.L_x_8024:
[----:B------:R-:W-:-:S04]  /*1c20*/  HFMA2 R15, -RZ, RZ, 0, 0 ;  /* 0x00000000ff0f7431 */ /* 0x000fc800000001ff */
[----:B0-----:R-:W-:Y:S05]  /*1c30*/  RET.REL.NODEC R14 `(_Z15SoftmaxWarpImplI10DirectLoadI13__nv_bfloat16fE11DirectStoreIfS1_EfLi2ELi2ELi8ELi2ELb0EL9Algorithm0EEvT_T0_ll) ;  /* 0xffffffe00ef07950 */ /* 0x001fea0003c3ffff */
.L_x_8035:
        /* <DEDUP_REMOVED lines=12> */
.L_x_25603:


//--------------------- .text._Z15SoftmaxWarpImplI10DirectLoadI13__nv_bfloat16fE11DirectStoreIfS1_EfLi2ELi2ELi4ELi1ELb1EL9Algorithm0EEvT_T0_ll --------------------------
	.section	.text._Z15SoftmaxWarpImplI10DirectLoadI13__nv_bfloat16fE11DirectStoreIfS1_EfLi2ELi2ELi4ELi1ELb1EL9Algorithm0EEvT_T0_ll,"ax",@progbits
	.align	128
        .global         _Z15SoftmaxWarpImplI10DirectLoadI13__nv_bfloat16fE11DirectStoreIfS1_EfLi2ELi2ELi4ELi1ELb1EL9Algorithm0EEvT_T0_ll
        .type           _Z15SoftmaxWarpImplI10DirectLoadI13__nv_bfloat16fE11DirectStoreIfS1_EfLi2ELi2ELi4ELi1ELb1EL9Algorithm0EEvT_T0_ll,@function
        .size           _Z15SoftmaxWarpImplI10DirectLoadI13__nv_bfloat16fE11DirectStoreIfS1_EfLi2ELi2ELi4ELi1ELb1EL9Algorithm0EEvT_T0_ll,(.L_x_25605 - _Z15SoftmaxWarpImplI10DirectLoadI13__nv_bfloat16fE11DirectStoreIfS1_EfLi2ELi2ELi4ELi1ELb1EL9Algorithm0EEvT_T0_ll)
        .other          _Z15SoftmaxWarpImplI10DirectLoadI13__nv_bfloat16fE11DirectStoreIfS1_EfLi2ELi2ELi4ELi1ELb1EL9Algorithm0EEvT_T0_ll,@"STO_CUDA_ENTRY STV_DEFAULT"
_Z15SoftmaxWarpImplI10DirectLoadI13__nv_bfloat16fE11DirectStoreIfS1_EfLi2ELi2ELi4ELi1ELb1EL9Algorithm0EEvT_T0_ll:
.text._Z15SoftmaxWarpImplI10DirectLoadI13__nv_bfloat16fE11DirectStoreIfS1_EfLi2ELi2ELi4ELi1ELb1EL9Algorithm0EEvT_T0_ll:
        /* <DEDUP_REMOVED lines=24> */
.L_x_8036:
        /* <DEDUP_REMOVED lines=29> */
[----:B------:R-:W-:Y:S01]  /*0350*/  ISETP.NE.U32.AND P2, PT, R8, RZ, PT ;  /* 0x000000ff0800720c */ /* 0x000fe20003f45070 */
[----:B------:R-:W-:-:S05]  /*0360*/  IMAD.MOV.U32 R23, RZ, RZ, RZ ;  /* 0x000000ffff177224 */ /* 0x000fca00078e00ff */
        /* <DEDUP_REMOVED lines=13> */
[----:B------:R-:W-:Y:S02]  /*0440*/  @P1 IADD3 R22, PT, PT, R22, 0x1, RZ ;  /* 0x0000000116161810 */ /* 0x000fe40007ffe0ff */
[----:B------:R-:W-:Y:S01]  /*0450*/  @!P2 LOP3.LUT R22, RZ, R8, RZ, 0x33, !PT ;  /* 0x00000008ff16a212 */ /* 0x000fe200078e33ff */
[----:B------:R-:W-:Y:S06]  /*0460*/  BRA `(.L_x_8039) ;  /* 0x0000000000087947 */ /* 0x000fec0003800000 */
.L_x_8038:
[----:B------:R-:W-:-:S07]  /*0470*/  MOV R0, 0x490 ;  /* 0x0000049000007802 */ /* 0x000fce0000000f00 */
[----:B0-----:R-:W-:Y:S05]  /*0480*/  CALL.REL.NOINC `($__internal_152_$__cuda_sm20_div_u64) ;  /* 0x0000001c00c87944 */ /* 0x001fea0003c00000 */
.L_x_8039:
[----:B------:R-:W-:Y:S05]  /*0490*/  BSYNC.RECONVERGENT B0 ;  /* 0x0000000000007941 */ /* 0x000fea0003800200 */
.L_x_8037:
[----:B------:R-:W1:Y:S01]  /*04a0*/  S2R R4, SR_TID.X ;  /* 0x0000000000047919 */ /* 0x000e620000002100 */
[----:B------:R-:W-:Y:S01]  /*04b0*/  IADD3 R20, P1, PT, R22, R20, RZ ;  /* 0x0000001416147210 */ /* 0x000fe20007f3e0ff */
[----:B------:R-:W2:Y:S01]  /*04c0*/  LDC.64 R6, c[0x0][0x358] ;  /* 0x0000d600ff067b82 */ /* 0x000ea20000000a00 */
[----:B------:R-:W-:Y:S01]  /*04d0*/  BSSY B0, `(.L_x_8040) ;  /* 0x0000076000007945 */ /* 0x000fe20003800000 */
[----:B------:R-:W-:Y:S02]  /*04e0*/  MOV R10, R16 ;  /* 0x00000010000a7202 */ /* 0x000fe40000000f00 */
[----:B------:R-:W-:Y:S02]  /*04f0*/  LOP3.LUT R0, R20, 0x1, RZ, 0xc0, !PT ;  /* 0x0000000114007812 */ /* 0x000fe400078ec0ff */
[----:B------:R-:W-:Y:S01]  /*0500*/  IADD3.X R22, PT, PT, RZ, R23, RZ, P1, !PT ;  /* 0x00000017ff167210 */ /* 0x000fe20000ffe4ff */
[----:B------:R-:W-:Y:S01]  /*0510*/  IMAD.MOV.U32 R23, RZ, RZ, R19 ;  /* 0x000000ffff177224 */ /* 0x000fe200078e0013 */
[----:B------:R-:W-:-:S04]  /*0520*/  ISETP.NE.U32.AND P0, PT, R0, 0x1, PT ;  /* 0x000000010000780c */ /* 0x000fc80003f05070 */
[----:B------:R-:W-:Y:S01]  /*0530*/  ISETP.NE.U32.AND.EX P0, PT, RZ, RZ, PT, P0 ;  /* 0x000000ffff00720c */ /* 0x000fe20003f05100 */
[----:B-1----:R-:W-:-:S12]  /*0540*/  IMAD.SHL.U32 R4, R4, 0x2, RZ ;  /* 0x0000000204047824 */ /* 0x002fd800078e00ff */
        /* <DEDUP_REMOVED lines=12> */
[----:B------:R-:W-:-:S05]  /*0610*/  @!P0 IMAD.IADD R13, R13, 0x1, R9 ;  /* 0x000000010d0d8824 */ /* 0x000fca00078e0209 */
[----:B------:R-:W-:-:S04]  /*0620*/  @!P0 LEA.HI R0, P1, R13, R12, RZ, 0x1 ;  /* 0x0000000c0d008211 */ /* 0x000fc800078308ff */
[----:B------:R-:W-:Y:S01]  /*0630*/  @!P0 SHF.L.U32 R9, R0, 0x1, RZ ;  /* 0x0000000100098819 */ /* 0x000fe200000006ff */
[----:B------:R-:W-:-:S03]  /*0640*/  @!P0 IMAD.X R13, RZ, RZ, R13, P1 ;  /* 0x000000ffff0d8224 */ /* 0x000fc600008e060d */
[----:B------:R-:W-:Y:S02]  /*0650*/  @!P0 LOP3.LUT R9, R9, 0xfffffffc, RZ, 0xc0, !PT ;  /* 0xfffffffc09098812 */ /* 0x000fe400078ec0ff */
[----:B------:R-:W-:Y:S02]  /*0660*/  @!P0 SHF.L.U64.HI R0, R0, 0x1, R13 ;  /* 0x0000000100008819 */ /* 0x000fe4000001020d */
[----:B----4-:R-:W-:-:S04]  /*0670*/  @!P0 IADD3 R10, P1, PT, R9, R10, RZ ;  /* 0x0000000a090a8210 */ /* 0x010fc80007f3e0ff */
[----:B------:R-:W-:-:S05]  /*0680*/  @!P0 IADD3.X R11, PT, PT, R0, R11, RZ, P1, !PT ;  /* 0x0000000b000b8210 */ /* 0x000fca0000ffe4ff */
[----:B------:R-:W2:Y:S01]  /*0690*/  @!P0 LDG.E R10, desc[UR4][R10.64] ;  /* 0x000000040a0a8981 */ /* 0x000ea2000c1e1900 */
[----:B------:R-:W-:Y:S01]  /*06a0*/  IMAD.MOV.U32 R2, RZ, RZ, -0x800000 ;  /* 0xff800000ff027424 */ /* 0x000fe200078e00ff */
[----:B------:R-:W-:Y:S01]  /*06b0*/  MOV R23, 0xff800000 ;  /* 0xff80000000177802 */ /* 0x000fe20000000f00 */
[----:B------:R-:W-:Y:S01]  /*06c0*/  UMOV UR4, 0xffffffff ;  /* 0xffffffff00047882 */ /* 0x000fe20000000000 */
[----:B------:R-:W-:Y:S02]  /*06d0*/  MOV R13, 0xff800000 ;  /* 0xff800000000d7802 */ /* 0x000fe40000000f00 */
[C---:B--2---:R-:W-:Y:S01]  /*06e0*/  @!P0 PRMT R0, R10.reuse, 0x7632, R0 ;  /* 0x000076320a008816 */ /* 0x044fe20000000000 */
[----:B------:R-:W-:-:S04]  /*06f0*/  @!P0 IMAD.U32 R2, R10, 0x10000, RZ ;  /* 0x000100000a028824 */ /* 0x000fc800078e00ff */
        /* <DEDUP_REMOVED lines=31> */
[----:B------:R1:W2:Y:S02]  /*08f0*/  SHFL.BFLY PT, R14, R2, 0x1, 0x1f ;  /* 0x0c201f00020e7f89 */ /* 0x0002a400000e0000 */
.L_x_8066:
        /* <DEDUP_REMOVED lines=13> */
[----:B0-----:R-:W-:Y:S05]  /*09d0*/  CALL.REL.NOINC `($__internal_153_$__cuda_sm3x_div_rn_noftz_f32_slowpath) ;  /* 0x0000001c00887944 */ /* 0x001fea0003c00000 */
[----:B------:R-:W-:-:S07]  /*09e0*/  MOV R15, R2 ;  /* 0x00000002000f7202 */ /* 0x000fce0000000f00 */
.L_x_8044:
[----:B------:R-:W-:Y:S05]  /*09f0*/  BSYNC.RECONVERGENT B1 ;  /* 0x0000000000017941 */ /* 0x000fea0003800200 */
.L_x_8043:
        /* <DEDUP_REMOVED lines=12> */
[----:B0-----:R-:W-:Y:S05]  /*0ac0*/  CALL.REL.NOINC `($__internal_153_$__cuda_sm3x_div_rn_noftz_f32_slowpath) ;  /* 0x0000001c004c7944 */ /* 0x001fea0003c00000 */
.L_x_8046:
[----:B------:R-:W-:Y:S05]  /*0ad0*/  BSYNC.RECONVERGENT B1 ;  /* 0x0000000000017941 */ /* 0x000fea0003800200 */
.L_x_8045:
[----:B------:R-:W-:Y:S01]  /*0ae0*/  IMAD.MOV.U32 R23, RZ, RZ, R21 ;  /* 0x000000ffff177224 */ /* 0x000fe200078e0015 */
[----:B------:R-:W-:Y:S01]  /*0af0*/  MOV R10, R18 ;  /* 0x00000012000a7202 */ /* 0x000fe20000000f00 */
[----:B------:R-:W-:Y:S06]  /*0b00*/  @P0 BRA `(.L_x_8041) ;  /* 0x0000000000480947 */ /* 0x000fec0003800000 */
[----:B------:R-:W1:Y:S01]  /*0b10*/  LDCU.128 UR4, c[0x0][0x390] ;  /* 0x00007200ff0477ac */ /* 0x000e620008000c00 */
[----:B------:R-:W-:Y:S02]  /*0b20*/  HFMA2 R13, -RZ, RZ, 0, 0 ;  /* 0x00000000ff0d7431 */ /* 0x000fe400000001ff */
[----:B------:R-:W-:Y:S01]  /*0b30*/  IMAD.MOV.U32 R12, RZ, RZ, R4 ;  /* 0x000000ffff0c7224 */ /* 0x000fe200078e0004 */
[----:B------:R-:W-:Y:S01]  /*0b40*/  F2FP.BF16.F32.PACK_AB R15, R2, R15 ;  /* 0x0000000f020f723e */ /* 0x000fe200000010ff */
[----:B-1----:R-:W-:Y:S02]  /*0b50*/  IMAD R0, R16, UR6, RZ ;  /* 0x0000000610007c24 */ /* 0x002fe4000f8e02ff */
        /* <DEDUP_REMOVED lines=13> */
.L_x_8041:
[----:B------:R-:W-:Y:S05]  /*0c30*/  BSYNC B0 ;  /* 0x0000000000007941 */ /* 0x000fea0003800000 */
.L_x_8040:
[----:B------:R-:W-:-:S04]  /*0c40*/  ISETP.NE.U32.AND P0, PT, R20, RZ, PT ;  /* 0x000000ff1400720c */ /* 0x000fc80003f05070 */
[----:B------:R-:W-:-:S13]  /*0c50*/  ISETP.NE.AND.EX P0, PT, R22, RZ, PT, P0 ;  /* 0x000000ff1600720c */ /* 0x000fda0003f05300 */
[----:B------:R-:W-:Y:S05]  /*0c60*/  @!P0 EXIT ;  /* 0x000000000000894d */ /* 0x000fea0003800000 */
.L_x_8061:
[----:B------:R-:W3:Y:S01]  /*0c70*/  LDC.64 R16, c[0x0][0x388] ;  /* 0x0000e200ff107b82 */ /* 0x000ee20000000a00 */
[----:B------:R-:W-:-:S04]  /*0c80*/  ISETP.GE.U32.AND P0, PT, R4, UR40, PT ;  /* 0x0000002804007c0c */ /* 0x000fc8000bf06070 */
[----:B------:R-:W-:-:S03]  /*0c90*/  ISETP.GE.AND.EX P0, PT, RZ, UR41, PT, P0 ;  /* 0x00000029ff007c0c */ /* 0x000fc6000bf06300 */
[----:B-1----:R-:W1:Y:S10]  /*0ca0*/  LDC.64 R12, c[0x0][0x380] ;  /* 0x0000e000ff0c7b82 */ /* 0x002e740000000a00 */
[----:B------:R-:W-:Y:S01]  /*0cb0*/  @!P0 MOV R14, R4 ;  /* 0x00000004000e8202 */ /* 0x000fe20000000f00 */
[----:B------:R-:W-:Y:S01]  /*0cc0*/  @!P0 IMAD.MOV.U32 R15, RZ, RZ, RZ ;  /* 0x000000ffff0f8224 */ /* 0x000fe200078e00ff */
[----:B--2---:R-:W-:-:S02]  /*0cd0*/  @!P0 R2UR UR4, R6 ;  /* 0x00000000060482ca */ /* 0x004fc400000e0000 */
[----:B------:R-:W-:Y:S01]  /*0ce0*/  @!P0 R2UR UR5, R7 ;  /* 0x00000000070582ca */ /* 0x000fe200000e0000 */
[-C--:B---3--:R-:W-:Y:S02]  /*0cf0*/  @!P0 IMAD R0, R10, R16.reuse, RZ ;  /* 0x000000100a008224 */ /* 0x088fe400078e02ff */
[----:B------:R-:W-:-:S04]  /*0d00*/  @!P0 IMAD.WIDE.U32 R14, R23, R16, R14 ;  /* 0x00000010170e8225 */ /* 0x000fc800078e000e */
[----:B------:R-:W-:-:S05]  /*0d10*/  @!P0 IMAD R9, R23, R17, R0 ;  /* 0x0000001117098224 */ /* 0x000fca00078e0200 */
[----:B------:R-:W-:-:S04]  /*0d20*/  @!P0 IADD3 R9, PT, PT, R15, R9, RZ ;  /* 0x000000090f098210 */ /* 0x000fc80007ffe0ff */
[----:B------:R-:W-:-:S04]  /*0d30*/  @!P0 LEA.HI R0, P1, R9, R14, RZ, 0x1 ;  /* 0x0000000e09008211 */ /* 0x000fc800078308ff */
[----:B------:R-:W-:Y:S01]  /*0d40*/  @!P0 IADD3.X R9, PT, PT, RZ, R9, RZ, P1, !PT ;  /* 0x00000009ff098210 */ /* 0x000fe20000ffe4ff */
[----:B------:R-:W-:-:S03]  /*0d50*/  @!P0 IMAD.SHL.U32 R15, R0, 0x2, RZ ;  /* 0x00000002000f8824 */ /* 0x000fc600078e00ff */
[----:B------:R-:W-:Y:S02]  /*0d60*/  @!P0 SHF.L.U64.HI R0, R0, 0x1, R9 ;  /* 0x0000000100008819 */ /* 0x000fe40000010209 */
[----:B------:R-:W-:-:S04]  /*0d70*/  @!P0 LOP3.LUT R15, R15, 0xfffffffc, RZ, 0xc0, !PT ;  /* 0xfffffffc0f0f8812 */ /* 0x000fc800078ec0ff */
[----:B-1----:R-:W-:-:S05]  /*0d80*/  @!P0 IADD3 R14, P1, PT, R15, R12, RZ ;  /* 0x0000000c0f0e8210 */ /* 0x002fca0007f3e0ff */
[----:B------:R-:W-:-:S05]  /*0d90*/  @!P0 IMAD.X R15, R0, 0x1, R13, P1 ;  /* 0x00000001000f8824 */ /* 0x000fca00008e060d */
[----:B------:R-:W2:Y:S01]  /*0da0*/  @!P0 LDG.E R14, desc[UR4][R14.64] ;  /* 0x000000040e0e8981 */ /* 0x000ea2000c1e1900 */
[----:B------:R-:W-:Y:S01]  /*0db0*/  MOV R0, 0xff800000 ;  /* 0xff80000000007802 */ /* 0x000fe20000000f00 */
[----:B------:R-:W-:Y:S01]  /*0dc0*/  IMAD.MOV.U32 R19, RZ, RZ, -0x800000 ;  /* 0xff800000ff137424 */ /* 0x000fe200078e00ff */
[----:B------:R-:W-:Y:S01]  /*0dd0*/  UMOV UR4, 0xffffffff ;  /* 0xffffffff00047882 */ /* 0x000fe20000000000 */
[----:B------:R-:W-:Y:S01]  /*0de0*/  IMAD.MOV.U32 R13, RZ, RZ, -0x800000 ;  /* 0xff800000ff0d7424 */ /* 0x000fe200078e00ff */
[C---:B--2---:R-:W-:Y:S02]  /*0df0*/  @!P0 PRMT R2, R14.reuse, 0x7632, R2 ;  /* 0x000076320e028816 */ /* 0x044fe40000000002 */
[----:B------:R-:W-:Y:S02]  /*0e00*/  @!P0 SHF.L.U32 R0, R14, 0x10, RZ ;  /* 0x000000100e008819 */ /* 0x000fe400000006ff */
[----:B------:R-:W-:-:S04]  /*0e10*/  @!P0 SHF.L.U32 R19, R2, 0x10, RZ ;  /* 0x0000001002138819 */ /* 0x000fc800000006ff */
[----:B------:R-:W-:Y:S01]  /*0e20*/  @!P0 FMNMX3 R13, R0, -INF , R19, !PT ;  /* 0xff800000000d8876 */ /* 0x000fe20007800013 */
[----:B------:R-:W-:Y:S06]  /*0e30*/  BRA.DIV UR4, `(.L_x_8047) ;  /* 0x0000000e04cc7947 */ /* 0x000fec000b800000 */
[----:B------:R-:W1:Y:S01]  /*0e40*/  SHFL.BFLY PT, R14, R13, 0x2, 0x1f ;  /* 0x0c401f000d0e7f89 */ /* 0x000e6200000e0000 */
[----:B------:R-:W-:Y:S02]  /*0e50*/  HFMA2 R12, -RZ, RZ, 3.7421875, 0 ;  /* 0x437c0000ff0c7431 */ /* 0x000fe400000001ff */
        /* <DEDUP_REMOVED lines=17> */
[----:B------:R-:W-:-:S04]  /*0f70*/  SHF.L.U32 R0, R12, 0x17, RZ ;  /* 0x000000170c007819 */ /* 0x000fc800000006ff */
        /* <DEDUP_REMOVED lines=8> */
[----:B------:R1:W2:Y:S02]  /*1000*/  SHFL.BFLY PT, R14, R2, 0x1, 0x1f ;  /* 0x0c201f00020e7f89 */ /* 0x0002a400000e0000 */
.L_x_8072:
        /* <DEDUP_REMOVED lines=14> */
[----:B------:R-:W-:-:S07]  /*10f0*/  IMAD.MOV.U32 R15, RZ, RZ, R2 ;  /* 0x000000ffff0f7224 */ /* 0x000fce00078e0002 */
.L_x_8049:
[----:B------:R-:W-:Y:S05]  /*1100*/  BSYNC.RECONVERGENT B0 ;  /* 0x0000000000007941 */ /* 0x000fea0003800200 */
.L_x_8048:
        /* <DEDUP_REMOVED lines=13> */
.L_x_8051:
[----:B------:R-:W-:Y:S05]  /*11e0*/  BSYNC.RECONVERGENT B0 ;  /* 0x0000000000007941 */ /* 0x000fea0003800200 */
.L_x_8050:
[----:B------:R-:W1:Y:S01]  /*11f0*/  LDC.64 R24, c[0x0][0x388] ;  /* 0x0000e200ff187b82 */ /* 0x000e620000000a00 */
[----:B------:R-:W-:Y:S01]  /*1200*/  ISETP.GE.U32.AND P1, PT, R4, UR40, PT ;  /* 0x0000002804007c0c */ /* 0x000fe2000bf26070 */
[----:B------:R-:W-:Y:S01]  /*1210*/  BSSY.RECONVERGENT B0, `(.L_x_8052) ;  /* 0x000001f000007945 */ /* 0x000fe20003800200 */
[----:B------:R-:W-:Y:S02]  /*1220*/  IADD3 R19, P2, PT, R8, R23, RZ ;  /* 0x0000001708137210 */ /* 0x000fe40007f5e0ff */
[----:B------:R-:W-:Y:S02]  /*1230*/  ISETP.GE.AND.EX P1, PT, RZ, UR41, PT, P1 ;  /* 0x00000029ff007c0c */ /* 0x000fe4000bf26310 */
[----:B------:R-:W-:Y:S01]  /*1240*/  IADD3.X R16, PT, PT, R3, R10, RZ, P2, !PT ;  /* 0x0000000a03107210 */ /* 0x000fe200017fe4ff */
[----:B------:R-:W2:Y:S10]  /*1250*/  LDC.64 R12, c[0x0][0x380] ;  /* 0x0000e000ff0c7b82 */ /* 0x000eb40000000a00 */
[----:B------:R-:W-:Y:S01]  /*1260*/  @!P1 MOV R21, RZ ;  /* 0x000000ff00159202 */ /* 0x000fe20000000f00 */
[----:B------:R-:W-:-:S02]  /*1270*/  @!P1 IMAD.MOV.U32 R20, RZ, RZ, R4 ;  /* 0x000000ffff149224 */ /* 0x000fc400078e0004 */
[-C--:B-1----:R-:W-:Y:S02]  /*1280*/  @!P1 IMAD R0, R16, R24.reuse, RZ ;  /* 0x0000001810009224 */ /* 0x082fe400078e02ff */
[----:B------:R-:W-:-:S04]  /*1290*/  @!P1 IMAD.WIDE.U32 R20, R19, R24, R20 ;  /* 0x0000001813149225 */ /* 0x000fc800078e0014 */
[----:B------:R-:W-:-:S04]  /*12a0*/  @!P1 IMAD R9, R19, R25, R0 ;  /* 0x0000001913099224 */ /* 0x000fc800078e0200 */
[----:B------:R-:W-:-:S05]  /*12b0*/  @!P1 IMAD.IADD R9, R21, 0x1, R9 ;  /* 0x0000000115099824 */ /* 0x000fca00078e0209 */
[----:B------:R-:W-:-:S04]  /*12c0*/  @!P1 LEA.HI R20, P2, R9, R20, RZ, 0x1 ;  /* 0x0000001409149211 */ /* 0x000fc800078508ff */
[----:B------:R-:W-:Y:S01]  /*12d0*/  @!P1 SHF.L.U32 R0, R20, 0x1, RZ ;  /* 0x0000000114009819 */ /* 0x000fe200000006ff */
[----:B--2---:R-:W-:Y:S08]  /*12e0*/  @P0 BRA `(.L_x_8053) ;  /* 0x0000000000440947 */ /* 0x004ff00003800000 */
        /* <DEDUP_REMOVED lines=17> */
.L_x_8053:
[----:B------:R-:W-:Y:S05]  /*1400*/  BSYNC.RECONVERGENT B0 ;  /* 0x0000000000007941 */ /* 0x000fea0003800200 */
.L_x_8052:
[----:B------:R-:W-:Y:S02]  /*1410*/  @!P1 IADD3.X R9, PT, PT, RZ, R9, RZ, P2, !PT ;  /* 0x00000009ff099210 */ /* 0x000fe400017fe4ff */
[----:B-1----:R-:W-:Y:S02]  /*1420*/  @!P1 LOP3.LUT R11, R0, 0xfffffffc, RZ, 0xc0, !PT ;  /* 0xfffffffc000b9812 */ /* 0x002fe400078ec0ff */
[----:B------:R-:W-:Y:S02]  /*1430*/  @!P1 R2UR UR4, R6 ;  /* 0x00000000060492ca */ /* 0x000fe400000e0000 */
[----:B------:R-:W-:Y:S02]  /*1440*/  @!P1 R2UR UR5, R7 ;  /* 0x00000000070592ca */ /* 0x000fe400000e0000 */
[----:B------:R-:W-:Y:S02]  /*1450*/  @!P1 SHF.L.U64.HI R0, R20, 0x1, R9 ;  /* 0x0000000114009819 */ /* 0x000fe40000010209 */
[----:B------:R-:W-:-:S05]  /*1460*/  @!P1 IADD3 R10, P0, PT, R11, R12, RZ ;  /* 0x0000000c0b0a9210 */ /* 0x000fca0007f1e0ff */
        /* <DEDUP_REMOVED lines=24> */
[----:B------:R-:W-:Y:S01]  /*15f0*/  FADD R13, R11, -12583039 ;  /* 0xcb40007f0b0d7421 */ /* 0x000fe20000000000 */
[----:B------:R-:W-:Y:S02]  /*1600*/  IMAD.SHL.U32 R2, R2, 0x800000, RZ ;  /* 0x0080000002027824 */ /* 0x000fe400078e00ff */
[----:B------:R-:W-:Y:S01]  /*1610*/  FFMA R9, R0, 1.4426950216293334961, -R9 ;  /* 0x3fb8aa3b00097823 */ /* 0x000fe20000000809 */
[----:B------:R-:W-:-:S03]  /*1620*/  FFMA R13, R14, 1.4426950216293334961, -R13 ;  /* 0x3fb8aa3b0e0d7823 */ /* 0x000fc6000000080d */
[----:B------:R-:W-:Y:S01]  /*1630*/  FFMA R10, R0, 1.925963033500011079e-08, R9 ;  /* 0x32a57060000a7823 */ /* 0x000fe20000000009 */
[----:B------:R-:W-:Y:S01]  /*1640*/  FFMA R12, R14, 1.925963033500011079e-08, R13 ;  /* 0x32a570600e0c7823 */ /* 0x000fe2000000000d */
[----:B------:R-:W-:Y:S02]  /*1650*/  SHF.L.U32 R0, R11, 0x17, RZ ;  /* 0x000000170b007819 */ /* 0x000fe400000006ff */
        /* <DEDUP_REMOVED lines=9> */
.L_x_8078:
        /* <DEDUP_REMOVED lines=15> */
.L_x_8056:
[----:B------:R-:W-:Y:S05]  /*17e0*/  BSYNC.RECONVERGENT B0 ;  /* 0x0000000000007941 */ /* 0x000fea0003800200 */
.L_x_8055:
        /* <DEDUP_REMOVED lines=14> */
.L_x_8058:
[----:B------:R-:W-:Y:S05]  /*18d0*/  BSYNC.RECONVERGENT B0 ;  /* 0x0000000000007941 */ /* 0x000fea0003800200 */
.L_x_8057:
        /* <DEDUP_REMOVED lines=19> */
.L_x_8060:
[----:B------:R-:W-:Y:S05]  /*1a10*/  BSYNC.RECONVERGENT B0 ;  /* 0x0000000000007941 */ /* 0x000fea0003800200 */
.L_x_8059:
[----:B------:R-:W-:-:S04]  /*1a20*/  IADD3 R23, P0, PT, R8, R19, RZ ;  /* 0x0000001308177210 */ /* 0x000fc80007f1e0ff */
[----:B------:R-:W-:Y:S02]  /*1a30*/  IADD3.X R10, PT, PT, R3, R16, RZ, P0, !PT ;  /* 0x00000010030a7210 */ /* 0x000fe400007fe4ff */
[----:B------:R-:W-:-:S04]  /*1a40*/  ISETP.GE.U32.AND P0, PT, R23, UR42, PT ;  /* 0x0000002a17007c0c */ /* 0x000fc8000bf06070 */
[----:B------:R-:W-:-:S13]  /*1a50*/  ISETP.GE.AND.EX P0, PT, R10, UR43, PT, P0 ;  /* 0x0000002b0a007c0c */ /* 0x000fda000bf06300 */
[----:B------:R-:W-:Y:S05]  /*1a60*/  @!P0 BRA `(.L_x_8061) ;  /* 0xfffffff000808947 */ /* 0x000fea000383ffff */
[----:B------:R-:W-:Y:S05]  /*1a70*/  EXIT ;  /* 0x000000000000794d */ /* 0x000fea0003800000 */
.L_x_8042:
        /* <DEDUP_REMOVED lines=8> */
.L_x_8062:
[----:B------:R-:W-:Y:S01]  /*1b00*/  IMAD.MOV.U32 R12, RZ, RZ, 0x1 ;  /* 0x00000001ff0c7424 */ /* 0x000fe200078e00ff */
[----:B------:R-:W-:-:S04]  /*1b10*/  FMNMX R0, R14, R13, !PT ;  /* 0x0000000d0e007209 */ /* 0x000fc80007800000 */
[----:B------:R-:W-:-:S07]  /*1b20*/  MOV R13, R0 ;  /* 0x00000000000d7202 */ /* 0x000fce0000000f00 */
[----:B------:R-:W-:Y:S05]  /*1b30*/  WARPSYNC.COLLECTIVE R15, `(.L_x_8063) ;  /* 0x000000000f087348 */ /* 0x000fea0003c00000 */
[----:B------:R0:W1:Y:S02]  /*1b40*/  SHFL.BFLY P6, R14, R13, R12, R11 ;  /* 0x0c00000c0d0e7389 */ /* 0x00006400000c000b */
[----:B01----:R-:W-:Y:S05]  /*1b50*/  ENDCOLLECTIVE ;  /* 0x000000000000791b */ /* 0x003fea0003800000 */
.L_x_8063:
        /* <DEDUP_REMOVED lines=26> */
.L_x_8064:
[----:B------:R-:W-:Y:S02]  /*1d00*/  IMAD.MOV.U32 R12, RZ, RZ, 0x1 ;  /* 0x00000001ff0c7424 */ /* 0x000fe400078e00ff */
[----:B------:R-:W-:-:S05]  /*1d10*/  FADD R2, R13, R14 ;  /* 0x0000000e0d027221 */ /* 0x000fca0000000000 */
[----:B------:R-:W-:-:S07]  /*1d20*/  MOV R13, R2 ;  /* 0x00000002000d7202 */ /* 0x000fce0000000f00 */
[----:B------:R-:W-:Y:S05]  /*1d30*/  WARPSYNC.COLLECTIVE R15, `(.L_x_8065) ;  /* 0x000000000f087348 */ /* 0x000fea0003c00000 */
[----:B------:R0:W1:Y:S02]  /*1d40*/  SHFL.BFLY P6, R14, R13, R12, R11 ;  /* 0x0c00000c0d0e7389 */ /* 0x00006400000c000b */
[----:B01----:R-:W-:Y:S05]  /*1d50*/  ENDCOLLECTIVE ;  /* 0x000000000000791b */ /* 0x003fea0003800000 */
.L_x_8065:
[----:B------:R-:W-:Y:S05]  /*1d60*/  BRA `(.L_x_8066) ;  /* 0xffffffe800e47947 */ /* 0x000fea000383ffff */
.L_x_8047:
[----:B------:R-:W-:Y:S01]  /*1d70*/  HFMA2 R12, -RZ, RZ, 0, 1.1920928955078125e-07 ;  /* 0x00000002ff0c7431 */ /* 0x000fe200000001ff */
[----:B------:R-:W-:Y:S01]  /*1d80*/  BSSY B0, `(.L_x_8067) ;  /* 0x0000006000007945 */ /* 0x000fe20003800000 */
[----:B------:R-:W-:Y:S01]  /*1d90*/  IMAD.MOV.U32 R11, RZ, RZ, 0x1f ;  /* 0x0000001fff0b7424 */ /* 0x000fe200078e00ff */
[----:B------:R-:W-:-:S07]  /*1da0*/  MOV R15, 0xffffffff ;  /* 0xffffffff000f7802 */ /* 0x000fce0000000f00 */
[----:B0-----:R-:W-:Y:S05]  /*1db0*/  WARPSYNC.COLLECTIVE R15, `(.L_x_8068) ;  /* 0x000000000f087348 */ /* 0x001fea0003c00000 */
[----:B------:R1:W2:Y:S02]  /*1dc0*/  SHFL.BFLY P6, R14, R13, R12, R11 ;  /* 0x0c00000c0d0e7389 */ /* 0x0002a400000c000b */
[----:B012---:R-:W-:Y:S05]  /*1dd0*/  ENDCOLLECTIVE ;  /* 0x000000000000791b */ /* 0x007fea0003800000 */
.L_x_8068:
[----:B------:R-:W-:Y:S05]  /*1de0*/  BSYNC B0 ;  /* 0x0000000000007941 */ /* 0x000fea0003800000 */
.L_x_8067:
[----:B------:R-:W-:Y:S01]  /*1df0*/  HFMA2 R12, -RZ, RZ, 0, 5.9604644775390625e-08 ;  /* 0x00000001ff0c7431 */ /* 0x000fe200000001ff */
[----:B------:R-:W-:Y:S01]  /*1e00*/  FMNMX R13, R14, R13, !PT ;  /* 0x0000000d0e0d7209 */ /* 0x000fe20007800000 */
[----:B------:R-:W-:Y:S01]  /*1e10*/  IMAD.MOV.U32 R11, RZ, RZ, 0x1f ;  /* 0x0000001fff0b7424 */ /* 0x000fe200078e00ff */
[----:B------:R-:W-:Y:S01]  /*1e20*/  MOV R15, 0xffffffff ;  /* 0xffffffff000f7802 */ /* 0x000fe20000000f00 */
[----:B------:R-:W-:Y:S02]  /*1e30*/  HFMA2 R9, -RZ, RZ, 0.96630859375, -0.0022525787353515625 ;  /* 0x3bbb989dff097431 */ /* 0x000fe400000001ff */
[----:B------:R-:W-:-:S07]  /*1e40*/  IMAD.MOV.U32 R17, RZ, RZ, 0x437c0000 ;  /* 0x437c0000ff117424 */ /* 0x000fce00078e00ff */
[----:B------:R-:W-:Y:S05]  /*1e50*/  WARPSYNC.COLLECTIVE R15, `(.L_x_8069) ;  /* 0x000000000f087348 */ /* 0x000fea0003c00000 */
[----:B------:R0:W1:Y:S02]  /*1e60*/  SHFL.BFLY P6, R14, R13, R12, R11 ;  /* 0x0c00000c0d0e7389 */ /* 0x00006400000c000b */
[----:B01----:R-:W-:Y:S05]  /*1e70*/  ENDCOLLECTIVE ;  /* 0x000000000000791b */ /* 0x003fea0003800000 */
.L_x_8069:
        /* <DEDUP_REMOVED lines=20> */
[----:B------:R-:W-:-:S03]  /*1fc0*/  MOV R11, 0x1f ;  /* 0x0000001f000b7802 */ /* 0x000fc60000000f00 */
[----:B------:R-:W-:-:S04]  /*1fd0*/  FADD R13, RZ, R9 ;  /* 0x00000009ff0d7221 */ /* 0x000fc80000000000 */
[----:B------:R-:W-:-:S07]  /*1fe0*/  FADD R13, R13, R0 ;  /* 0x000000000d0d7221 */ /* 0x000fce0000000000 */
[----:B------:R-:W-:Y:S05]  /*1ff0*/  WARPSYNC.COLLECTIVE R15, `(.L_x_8070) ;  /* 0x000000000f087348 */ /* 0x000fea0003c00000 */
[----:B------:R0:W1:Y:S02]  /*2000*/  SHFL.BFLY P6, R14, R13, R12, R11 ;  /* 0x0c00000c0d0e7389 */ /* 0x00006400000c000b */
[----:B01----:R-:W-:Y:S05]  /*2010*/  ENDCOLLECTIVE ;  /* 0x000000000000791b */ /* 0x003fea0003800000 */
.L_x_8070:
[----:B------:R-:W-:Y:S02]  /*2020*/  IMAD.MOV.U32 R12, RZ, RZ, 0x1 ;  /* 0x00000001ff0c7424 */ /* 0x000fe400078e00ff */
[----:B------:R-:W-:-:S05]  /*2030*/  FADD R2, R13, R14 ;  /* 0x0000000e0d027221 */ /* 0x000fca0000000000 */
[----:B------:R-:W-:-:S07]  /*2040*/  MOV R13, R2 ;  /* 0x00000002000d7202 */ /* 0x000fce0000000f00 */
[----:B------:R-:W-:Y:S05]  /*2050*/  WARPSYNC.COLLECTIVE R15, `(.L_x_8071) ;  /* 0x000000000f087348 */ /* 0x000fea0003c00000 */
[----:B------:R0:W1:Y:S02]  /*2060*/  SHFL.BFLY P6, R14, R13, R12, R11 ;  /* 0x0c00000c0d0e7389 */ /* 0x00006400000c000b */
[----:B01----:R-:W-:Y:S05]  /*2070*/  ENDCOLLECTIVE ;  /* 0x000000000000791b */ /* 0x003fea0003800000 */
.L_x_8071:
[----:B------:R-:W-:Y:S05]  /*2080*/  BRA `(.L_x_8072) ;  /* 0xffffffec00e07947 */ /* 0x000fea000383ffff */
.L_x_8054:
[----:B------:R-:W-:Y:S01]  /*2090*/  HFMA2 R12, -RZ, RZ, 0, 1.1920928955078125e-07 ;  /* 0x00000002ff0c7431 */ /* 0x000fe200000001ff */
[----:B------:R-:W-:Y:S01]  /*20a0*/  BSSY B0, `(.L_x_8073) ;  /* 0x0000006000007945 */ /* 0x000fe20003800000 */
[----:B------:R-:W-:Y:S01]  /*20b0*/  MOV R11, 0x1f ;  /* 0x0000001f000b7802 */ /* 0x000fe20000000f00 */
[----:B------:R-:W-:-:S07]  /*20c0*/  IMAD.MOV.U32 R15, RZ, RZ, -0x1 ;  /* 0xffffffffff0f7424 */ /* 0x000fce00078e00ff */
[----:B0-----:R-:W-:Y:S05]  /*20d0*/  WARPSYNC.COLLECTIVE R15, `(.L_x_8074) ;  /* 0x000000000f087348 */ /* 0x001fea0003c00000 */
[----:B------:R1:W2:Y:S02]  /*20e0*/  SHFL.BFLY P6, R14, R13, R12, R11 ;  /* 0x0c00000c0d0e7389 */ /* 0x0002a400000c000b */
[----:B012---:R-:W-:Y:S05]  /*20f0*/  ENDCOLLECTIVE ;  /* 0x000000000000791b */ /* 0x007fea0003800000 */
.L_x_8074:
[----:B------:R-:W-:Y:S05]  /*2100*/  BSYNC B0 ;  /* 0x0000000000007941 */ /* 0x000fea0003800000 */
.L_x_8073:
[----:B------:R-:W-:Y:S01]  /*2110*/  HFMA2 R12, -RZ, RZ, 0, 5.9604644775390625e-08 ;  /* 0x00000001ff0c7431 */ /* 0x000fe200000001ff */
[----:B------:R-:W-:Y:S01]  /*2120*/  FMNMX R13, R14, R13, !PT ;  /* 0x0000000d0e0d7209 */ /* 0x000fe20007800000 */
[----:B------:R-:W-:Y:S01]  /*2130*/  IMAD.MOV.U32 R15, RZ, RZ, -0x1 ;  /* 0xffffffffff0f7424 */ /* 0x000fe200078e00ff */
[----:B------:R-:W-:Y:S01]  /*2140*/  MOV R11, 0x1f ;  /* 0x0000001f000b7802 */ /* 0x000fe20000000f00 */
[----:B------:R-:W-:Y:S01]  /*2150*/  HFMA2 R9, -RZ, RZ, 0.96630859375, -0.0022525787353515625 ;  /* 0x3bbb989dff097431 */ /* 0x000fe200000001ff */
[----:B------:R-:W-:-:S07]  /*2160*/  MOV R17, 0x437c0000 ;  /* 0x437c000000117802 */ /* 0x000fce0000000f00 */
[----:B------:R-:W-:Y:S05]  /*2170*/  WARPSYNC.COLLECTIVE R15, `(.L_x_8075) ;  /* 0x000000000f087348 */ /* 0x000fea0003c00000 */
[----:B------:R0:W1:Y:S02]  /*2180*/  SHFL.BFLY P6, R14, R13, R12, R11 ;  /* 0x0c00000c0d0e7389 */ /* 0x00006400000c000b */
[----:B01----:R-:W-:Y:S05]  /*2190*/  ENDCOLLECTIVE ;  /* 0x000000000000791b */ /* 0x003fea0003800000 */
.L_x_8075:
[----:B------:R-:W-:Y:S01]  /*21a0*/  HFMA2 R12, -RZ, RZ, 0, 1.1920928955078125e-07 ;  /* 0x00000002ff0c7431 */ /* 0x000fe200000001ff */
[----:B------:R-:W-:-:S05]  /*21b0*/  FMNMX R14, R13, R14, !PT ;  /* 0x0000000e0d0e7209 */ /* 0x000fca0007800000 */
        /* <DEDUP_REMOVED lines=24> */
.L_x_8076:
[----:B------:R-:W-:Y:S02]  /*2340*/  HFMA2 R12, -RZ, RZ, 0, 5.9604644775390625e-08 ;  /* 0x00000001ff0c7431 */ /* 0x000fe400000001ff */
[----:B------:R-:W-:-:S05]  /*2350*/  FADD R2, R13, R14 ;  /* 0x0000000e0d027221 */ /* 0x000fca0000000000 */
[----:B------:R-:W-:-:S07]  /*2360*/  MOV R13, R2 ;  /* 0x00000002000d7202 */ /* 0x000fce0000000f00 */
[----:B------:R-:W-:Y:S05]  /*2370*/  WARPSYNC.COLLECTIVE R15, `(.L_x_8077) ;  /* 0x000000000f087348 */ /* 0x000fea0003c00000 */
[----:B------:R0:W1:Y:S02]  /*2380*/  SHFL.BFLY P6, R14, R13, R12, R11 ;  /* 0x0c00000c0d0e7389 */ /* 0x00006400000c000b */
[----:B01----:R-:W-:Y:S05]  /*2390*/  ENDCOLLECTIVE ;  /* 0x000000000000791b */ /* 0x003fea0003800000 */
.L_x_8077:
[----:B------:R-:W-:Y:S05]  /*23a0*/  BRA `(.L_x_8078) ;  /* 0xfffffff000d07947 */ /* 0x000fea000383ffff */
        .weak           $__internal_152_$__cuda_sm20_div_u64
        .type           $__internal_152_$__cuda_sm20_div_u64,@function
        .size           $__internal_152_$__cuda_sm20_div_u64,($__internal_153_$__cuda_sm3x_div_rn_noftz_f32_slowpath - $__internal_152_$__cuda_sm20_div_u64)
$__internal_152_$__cuda_sm20_div_u64:
        /* <DEDUP_REMOVED lines=23> */
[----:B------:R-:W-:-:S03]  /*2520*/  IMAD.HI.U32 R10, R11, R7, RZ ;  /* 0x000000070b0a7227 */ /* 0x000fc600078e00ff */
[----:B------:R-:W-:-:S05]  /*2530*/  IADD3.X R4, PT, PT, RZ, ~R4, RZ, P0, !PT ;  /* 0x80000004ff047210 */ /* 0x000fca00007fe4ff */
[----:B------:R-:W-:-:S04]  /*2540*/  IMAD.WIDE.U32 R10, P0, R11, R4, R10 ;  /* 0x000000040b0a7225 */ /* 0x000fc8000780000a */
[C---:B------:R-:W-:Y:S02]  /*2550*/  IMAD R6, R9.reuse, R4, RZ ;  /* 0x0000000409067224 */ /* 0x040fe400078e02ff */
[----:B------:R-:W-:Y:S01]  /*2560*/  IMAD.HI.U32 R11, P1, R9, R7, R10 ;  /* 0x00000007090b7227 */ /* 0x000fe2000782000a */
[----:B------:R-:W-:-:S03]  /*2570*/  MOV R7, RZ ;  /* 0x000000ff00077202 */ /* 0x000fc60000000f00 */
        /* <DEDUP_REMOVED lines=12> */
[----:B------:R-:W-:Y:S02]  /*2640*/  IMAD.X R11, RZ, RZ, R4, P1 ;  /* 0x000000ffff0b7224 */ /* 0x000fe400008e0604 */
[----:B------:R-:W-:Y:S01]  /*2650*/  IMAD R4, R9, R3, R7 ;  /* 0x0000000309047224 */ /* 0x000fe200078e0207 */
[----:B------:R-:W-:-:S03]  /*2660*/  IADD3 R7, P1, PT, -R6, R5, RZ ;  /* 0x0000000506077210 */ /* 0x000fc60007f3e1ff */
[-C--:B------:R-:W-:Y:S01]  /*2670*/  IMAD R5, R11, R8.reuse, R4 ;  /* 0x000000080b057224 */ /* 0x080fe200078e0204 */
[----:B------:R-:W-:-:S04]  /*2680*/  ISETP.GE.U32.AND P0, PT, R7, R8, PT ;  /* 0x000000080700720c */ /* 0x000fc80003f06070 */
[----:B------:R-:W-:Y:S02]  /*2690*/  IADD3.X R10, PT, PT, ~R5, R2, RZ, P1, !PT ;  /* 0x00000002050a7210 */ /* 0x000fe40000ffe5ff */
[----:B------:R-:W-:Y:S02]  /*26a0*/  IADD3 R2, P2, PT, R9, 0x1, RZ ;  /* 0x0000000109027810 */ /* 0x000fe40007f5e0ff */
[----:B------:R-:W-:Y:S02]  /*26b0*/  IADD3 R5, P1, PT, -R8, R7, RZ ;  /* 0x0000000708057210 */ /* 0x000fe40007f3e1ff */
[----:B------:R-:W-:Y:S01]  /*26c0*/  ISETP.GE.U32.AND.EX P0, PT, R10, R3, PT, P0 ;  /* 0x000000030a00720c */ /* 0x000fe20003f06100 */
[----:B------:R-:W-:Y:S01]  /*26d0*/  IMAD.X R4, RZ, RZ, R11, P2 ;  /* 0x000000ffff047224 */ /* 0x000fe200010e060b */
[----:B------:R-:W-:Y:S02]  /*26e0*/  IADD3.X R6, PT, PT, ~R3, R10, RZ, P1, !PT ;  /* 0x0000000a03067210 */ /* 0x000fe40000ffe5ff */
[----:B------:R-:W-:-:S02]  /*26f0*/  SEL R5, R5, R7, P0 ;  /* 0x0000000705057207 */ /* 0x000fc40000000000 */
[----:B------:R-:W-:Y:S02]  /*2700*/  SEL R9, R2, R9, P0 ;  /* 0x0000000902097207 */ /* 0x000fe40000000000 */
[----:B------:R-:W-:Y:S02]  /*2710*/  SEL R6, R6, R10, P0 ;  /* 0x0000000a06067207 */ /* 0x000fe40000000000 */
[----:B------:R-:W-:Y:S02]  /*2720*/  SEL R2, R4, R11, P0 ;  /* 0x0000000b04027207 */ /* 0x000fe40000000000 */
[----:B------:R-:W-:Y:S01]  /*2730*/  ISETP.GE.U32.AND P0, PT, R5, R8, PT ;  /* 0x000000080500720c */ /* 0x000fe20003f06070 */
[----:B------:R-:W-:Y:S01]  /*2740*/  IMAD.MOV.U32 R5, RZ, RZ, 0x0 ;  /* 0x00000000ff057424 */ /* 0x000fe200078e00ff */
[----:B------:R-:W-:Y:S02]  /*2750*/  IADD3 R22, P2, PT, R9, 0x1, RZ ;  /* 0x0000000109167810 */ /* 0x000fe40007f5e0ff */
[----:B------:R-:W-:-:S02]  /*2760*/  ISETP.NE.U32.AND P1, PT, R8, RZ, PT ;  /* 0x000000ff0800720c */ /* 0x000fc40003f25070 */
[----:B------:R-:W-:Y:S02]  /*2770*/  ISETP.GE.U32.AND.EX P0, PT, R6, R3, PT, P0 ;  /* 0x000000030600720c */ /* 0x000fe40003f06100 */
[----:B------:R-:W-:Y:S02]  /*2780*/  IADD3.X R23, PT, PT, RZ, R2, RZ, P2, !PT ;  /* 0x00000002ff177210 */ /* 0x000fe400017fe4ff */
[----:B------:R-:W-:Y:S02]  /*2790*/  MOV R4, R0 ;  /* 0x0000000000047202 */ /* 0x000fe40000000f00 */
[----:B------:R-:W-:Y:S02]  /*27a0*/  ISETP.NE.AND.EX P1, PT, R3, RZ, PT, P1 ;  /* 0x000000ff0300720c */ /* 0x000fe40003f25310 */
[----:B------:R-:W-:Y:S02]  /*27b0*/  SEL R22, R22, R9, P0 ;  /* 0x0000000916167207 */ /* 0x000fe40000000000 */
[----:B------:R-:W-:-:S02]  /*27c0*/  SEL R23, R23, R2, P0 ;  /* 0x0000000217177207 */ /* 0x000fc40000000000 */
[----:B------:R-:W-:Y:S02]  /*27d0*/  SEL R22, R22, 0xffffffff, P1 ;  /* 0xffffffff16167807 */ /* 0x000fe40000800000 */
[----:B------:R-:W-:Y:S01]  /*27e0*/  SEL R23, R23, 0xffffffff, P1 ;  /* 0xffffffff17177807 */ /* 0x000fe20000800000 */
[----:B------:R-:W-:Y:S06]  /*27f0*/  RET.REL.NODEC R4 `(_Z15SoftmaxWarpImplI10DirectLoadI13__nv_bfloat16fE11DirectStoreIfS1_EfLi2ELi2ELi4ELi1ELb1EL9Algorithm0EEvT_T0_ll) ;  /* 0xffffffd804007950 */ /* 0x000fec0003c3ffff */
        .weak           $__internal_153_$__cuda_sm3x_div_rn_noftz_f32_slowpath
        .type           $__internal_153_$__cuda_sm3x_div_rn_noftz_f32_slowpath,@function
        .size           $__internal_153_$__cuda_sm3x_div_rn_noftz_f32_slowpath,(.L_x_25605 - $__internal_153_$__cuda_sm3x_div_rn_noftz_f32_slowpath)
$__internal_153_$__cuda_sm3x_div_rn_noftz_f32_slowpath:
        /* <DEDUP_REMOVED lines=34> */
.L_x_8080:
        /* <DEDUP_REMOVED lines=51> */
.L_x_8087:
[----:B------:R-:W-:-:S04]  /*2d50*/  LOP3.LUT R2, R2, 0x80000000, RZ, 0xc0, !PT ;  /* 0x8000000002027812 */ /* 0x000fc800078ec0ff */
[----:B------:R-:W-:Y:S01]  /*2d60*/  LOP3.LUT R2, R2, 0x7f800000, RZ, 0xfc, !PT ;  /* 0x7f80000002027812 */ /* 0x000fe200078efcff */
[----:B------:R-:W-:Y:S06]  /*2d70*/  BRA `(.L_x_8088) ;  /* 0x0000000000047947 */ /* 0x000fec0003800000 */
.L_x_8086:
[----:B------:R-:W-:-:S07]  /*2d80*/  IMAD R2, R12, 0x800000, R2 ;  /* 0x008000000c027824 */ /* 0x000fce00078e0202 */
.L_x_8088:
[----:B------:R-:W-:Y:S05]  /*2d90*/  BSYNC.RECONVERGENT B3 ;  /* 0x0000000000037941 */ /* 0x000fea0003800200 */
.L_x_8085:
[----:B------:R-:W-:Y:S05]  /*2da0*/  BRA `(.L_x_8089) ;  /* 0x0000000000207947 */ /* 0x000fea0003800000 */
.L_x_8084:
[----:B------:R-:W-:-:S04]  /*2db0*/  LOP3.LUT R2, R9, 0x80000000, R2, 0x48, !PT ;  /* 0x8000000009027812 */ /* 0x000fc800078e4802 */
[----:B------:R-:W-:Y:S01]  /*2dc0*/  LOP3.LUT R2, R2, 0x7f800000, RZ, 0xfc, !PT ;  /* 0x7f80000002027812 */ /* 0x000fe200078efcff */
[----:B------:R-:W-:Y:S06]  /*2dd0*/  BRA `(.L_x_8089) ;  /* 0x0000000000147947 */ /* 0x000fec0003800000 */
.L_x_8083:
[----:B------:R-:W-:Y:S01]  /*2de0*/  LOP3.LUT R2, R9, 0x80000000, R2, 0x48, !PT ;  /* 0x8000000009027812 */ /* 0x000fe200078e4802 */
[----:B------:R-:W-:Y:S06]  /*2df0*/  BRA `(.L_x_8089) ;  /* 0x00000000000c7947 */ /* 0x000fec0003800000 */
.L_x_8082:
[----:B------:R-:W0:Y:S01]  /*2e00*/  MUFU.RSQ R2, -QNAN ;  /* 0xffc0000000027908 */ /* 0x000e220000001400 */
[----:B------:R-:W-:Y:S05]  /*2e10*/  BRA `(.L_x_8089) ;  /* 0x0000000000047947 */ /* 0x000fea0003800000 */
.L_x_8081:
[----:B------:R-:W-:-:S07]  /*2e20*/  FADD.FTZ R2, R2, R9 ;  /* 0x0000000902027221 */ /* 0x000fce0000010000 */
.L_x_8089:
[----:B------:R-:W-:Y:S05]  /*2e30*/  BSYNC.RECONVERGENT B2 ;  /* 0x0000000000027941 */ /* 0x000fea0003800200 */
.L_x_8079:
[----:B------:R-:W-:Y:S01]  /*2e40*/  HFMA2 R13, -RZ, RZ, 0, 0 ;  /* 0x00000000ff0d7431 */ /* 0x000fe200000001ff */
[----:B------:R-:W-:-:S04]  /*2e50*/  MOV R12, R14 ;  /* 0x0000000e000c7202 */ /* 0x000fc80000000f00 */
[----:B0-----:R-:W-:Y:S05]  /*2e60*/  RET.REL.NODEC R12 `(_Z15SoftmaxWarpImplI10DirectLoadI13__nv_bfloat16fE11DirectStoreIfS1_EfLi2ELi2ELi4ELi1ELb1EL9Algorithm0EEvT_T0_ll) ;  /* 0xffffffd00c647950 */ /* 0x001fea0003c3ffff */
.L_x_8090:
        /* <DEDUP_REMOVED lines=9> */
.L_x_25605:


//--------------------- .text._Z15SoftmaxWarpImplI10DirectLoadI13__nv_bfloat16fE11DirectStoreIfS1_EfLi2ELi2ELi4ELi1ELb0EL9Algorithm0EEvT_T0_ll --------------------------
	.section	.text._Z15SoftmaxWarpImplI10DirectLoadI13__nv_bfloat16fE11DirectStoreIfS1_EfLi2ELi2ELi4ELi1ELb0EL9Algorithm0EEvT_T0_ll,"ax",@progbits
	.align	128
        .global         _Z15SoftmaxWarpImplI10DirectLoadI13__nv_bfloat16fE11DirectStoreIfS1_EfLi2ELi2ELi4ELi1ELb0EL9Algorithm0EEvT_T0_ll
        .type           _Z15SoftmaxWarpImplI10DirectLoadI13__nv_bfloat16fE11DirectStoreIfS1_EfLi2ELi2ELi4ELi1ELb0EL9Algorithm0EEvT_T0_ll,@function
        .size           _Z15SoftmaxWarpImplI10DirectLoadI13__nv_bfloat16fE11DirectStoreIfS1_EfLi2ELi2ELi4ELi1ELb0EL9Algorithm0EEvT_T0_ll,(.L_x_25607 - _Z15SoftmaxWarpImplI10DirectLoadI13__nv_bfloat16fE11DirectStoreIfS1_EfLi2ELi2ELi4ELi1ELb0EL9Algorithm0EEvT_T0_ll)
        .other          _Z15SoftmaxWarpImplI10DirectLoadI13__nv_bfloat16fE11DirectStoreIfS1_EfLi2ELi2ELi4ELi1ELb0EL9Algorithm0EEvT_T0_ll,@"STO_CUDA_ENTRY STV_DEFAULT"
_Z15SoftmaxWarpImplI10DirectLoadI13__nv_bfloat16fE11DirectStoreIfS1_EfLi2ELi2ELi4ELi1ELb0EL9Algorithm0EEvT_T0_ll:
.text._Z15SoftmaxWarpImplI10DirectLoadI13__nv_bfloat16fE11DirectStoreIfS1_EfLi2ELi2ELi4ELi1ELb0EL9Algorithm0EEvT_T0_ll:
        /* <DEDUP_REMOVED lines=24> */
.L_x_8091:
        /* <DEDUP_REMOVED lines=47> */
.L_x_8093:
[----:B------:R-:W-:-:S07]  /*0470*/  MOV R0, 0x490 ;  /* 0x0000049000007802 */ /* 0x000fce0000000f00 */
[----:B0-----:R-:W-:Y:S05]  /*0480*/  CALL.REL.NOINC `($__internal_154_$__cuda_sm20_div_u64) ;  /* 0x0000001c00507944 */ /* 0x001fea0003c00000 */
[----:B------:R-:W-:Y:S01]  /*0490*/  MOV R4, R2 ;  /* 0x0000000200047202 */ /* 0x000fe20000000f00 */
[----:B------:R-:W-:-:S07]  /*04a0*/  IMAD.MOV.U32 R5, RZ, RZ, R7 ;  /* 0x000000ffff057224 */ /* 0x000fce00078e0007 */
.L_x_8094:
[----:B------:R-:W-:Y:S05]  /*04b0*/  BSYNC.RECONVERGENT B0 ;  /* 0x0000000000007941 */ /* 0x000fea0003800200 */
.L_x_8092:
        /* <DEDUP_REMOVED lines=61> */
.L_x_8117:
        /* <DEDUP_REMOVED lines=13> */
[----:B0-----:R-:W-:Y:S05]  /*0960*/  CALL.REL.NOINC `($__internal_155_$__cuda_sm3x_div_rn_noftz_f32_slowpath) ;  /* 0x0000001c002c7944 */ /* 0x001fea0003c00000 */
[----:B------:R-:W-:-:S07]  /*0970*/  MOV R11, R2 ;  /* 0x00000002000b7202 */ /* 0x000fce0000000f00 */
.L_x_8099:
[----:B------:R-:W-:Y:S05]  /*0980*/  BSYNC.RECONVERGENT B1 ;  /* 0x0000000000017941 */ /* 0x000fea0003800200 */
.L_x_8098:
        /* <DEDUP_REMOVED lines=12> */
[----:B0-----:R-:W-:Y:S05]  /*0a50*/  CALL.REL.NOINC `($__internal_155_$__cuda_sm3x_div_rn_noftz_f32_slowpath) ;  /* 0x0000001800f07944 */ /* 0x001fea0003c00000 */
.L_x_8101:
[----:B------:R-:W-:Y:S05]  /*0a60*/  BSYNC.RECONVERGENT B1 ;  /* 0x0000000000017941 */ /* 0x000fea0003800200 */
.L_x_8100:
[----:B------:R-:W1:Y:S01]  /*0a70*/  LDCU.128 UR4, c[0x0][0x390] ;  /* 0x00007200ff0477ac */ /* 0x000e620008000c00 */
[----:B------:R-:W-:Y:S02]  /*0a80*/  HFMA2 R13, -RZ, RZ, 0, 0 ;  /* 0x00000000ff0d7431 */ /* 0x000fe400000001ff */
[----:B------:R-:W-:Y:S01]  /*0a90*/  IMAD.MOV.U32 R12, RZ, RZ, R4 ;  /* 0x000000ffff0c7224 */ /* 0x000fe200078e0004 */
[----:B------:R-:W-:Y:S01]  /*0aa0*/  F2FP.BF16.F32.PACK_AB R11, R2, R11 ;  /* 0x0000000b020b723e */ /* 0x000fe200000010ff */
[----:B-1----:R-:W-:Y:S01]  /*0ab0*/  IMAD R0, R10, UR6, RZ ;  /* 0x000000060a007c24 */ /* 0x002fe2000f8e02ff */
[----:B------:R-:W-:Y:S01]  /*0ac0*/  MOV R10, R16 ;  /* 0x00000010000a7202 */ /* 0x000fe20000000f00 */
[----:B------:R-:W-:Y:S01]  /*0ad0*/  IMAD.WIDE.U32 R12, R17, UR6, R12 ;  /* 0x00000006110c7c25 */ /* 0x000fe2000f8e000c */
[----:B------:R-:W-:-:S03]  /*0ae0*/  R2UR UR6, R6 ;  /* 0x00000000060672ca */ /* 0x000fc600000e0000 */
[----:B------:R-:W-:Y:S01]  /*0af0*/  IMAD R9, R17, UR7, R0 ;  /* 0x0000000711097c24 */ /* 0x000fe2000f8e0200 */
[----:B------:R-:W-:Y:S01]  /*0b00*/  R2UR UR7, R7 ;  /* 0x00000000070772ca */ /* 0x000fe200000e0000 */
[----:B------:R-:W-:Y:S02]  /*0b10*/  IMAD.MOV.U32 R17, RZ, RZ, R21 ;  /* 0x000000ffff117224 */ /* 0x000fe400078e0015 */
        /* <DEDUP_REMOVED lines=9> */
.L_x_8096:
[----:B------:R-:W-:Y:S05]  /*0bb0*/  BSYNC B0 ;  /* 0x0000000000007941 */ /* 0x000fea0003800000 */
.L_x_8095:
[----:B------:R-:W-:-:S04]  /*0bc0*/  ISETP.NE.U32.AND P0, PT, R18, RZ, PT ;  /* 0x000000ff1200720c */ /* 0x000fc80003f05070 */
[----:B------:R-:W-:-:S13]  /*0bd0*/  ISETP.NE.AND.EX P0, PT, R20, RZ, PT, P0 ;  /* 0x000000ff1400720c */ /* 0x000fda0003f05300 */
[----:B------:R-:W-:Y:S05]  /*0be0*/  @!P0 EXIT ;  /* 0x000000000000894d */ /* 0x000fea0003800000 */
.L_x_8112:
[----:B-1----:R-:W-:Y:S01]  /*0bf0*/  MOV R12, R4 ;  /* 0x00000004000c7202 */ /* 0x002fe20000000f00 */
[----:B------:R-:W-:Y:S01]  /*0c00*/  IMAD R0, R10, UR38, RZ ;  /* 0x000000260a007c24 */ /* 0x000fe2000f8e02ff */
[----:B--2---:R-:W-:Y:S01]  /*0c10*/  R2UR UR4, R6 ;  /* 0x00000000060472ca */ /* 0x004fe200000e0000 */
[----:B------:R-:W-:Y:S01]  /*0c20*/  IMAD.MOV.U32 R13, RZ, RZ, RZ ;  /* 0x000000ffff0d7224 */ /* 0x000fe200078e00ff */
[----:B------:R-:W-:Y:S01]  /*0c30*/  R2UR UR5, R7 ;  /* 0x00000000070572ca */ /* 0x000fe200000e0000 */
[C---:B------:R-:W-:Y:S02]  /*0c40*/  IMAD R9, R17.reuse, UR39, R0 ;  /* 0x0000002711097c24 */ /* 0x040fe4000f8e0200 */
        /* <DEDUP_REMOVED lines=12> */
[----:B------:R-:W-:-:S03]  /*0d10*/  IMAD.U32 R19, R14, 0x10000, RZ ;  /* 0x000100000e137824 */ /* 0x000fc600078e00ff */
[----:B------:R-:W-:-:S04]  /*0d20*/  SHF.L.U32 R16, R0, 0x10, RZ ;  /* 0x0000001000107819 */ /* 0x000fc800000006ff */
        /* <DEDUP_REMOVED lines=31> */
.L_x_8123:
        /* <DEDUP_REMOVED lines=14> */
[----:B------:R-:W-:-:S07]  /*1000*/  IMAD.MOV.U32 R11, RZ, RZ, R2 ;  /* 0x000000ffff0b7224 */ /* 0x000fce00078e0002 */
.L_x_8104:
[----:B------:R-:W-:Y:S05]  /*1010*/  BSYNC.RECONVERGENT B0 ;  /* 0x0000000000007941 */ /* 0x000fea0003800200 */
.L_x_8103:
        /* <DEDUP_REMOVED lines=13> */
.L_x_8106:
[----:B------:R-:W-:Y:S05]  /*10f0*/  BSYNC.RECONVERGENT B0 ;  /* 0x0000000000007941 */ /* 0x000fea0003800200 */
.L_x_8105:
        /* <DEDUP_REMOVED lines=10> */
[----:B------:R-:W-:-:S03]  /*11a0*/  R2UR UR7, R7 ;  /* 0x00000000070772ca */ /* 0x000fc600000e0000 */
        /* <DEDUP_REMOVED lines=18> */
[----:B------:R-:W-:Y:S02]  /*12d0*/  F2FP.BF16.F32.PACK_AB R9, R2, R11 ;  /* 0x0000000b0209723e */ /* 0x000fe400000010ff */
        /* <DEDUP_REMOVED lines=38> */
.L_x_8129:
        /* <DEDUP_REMOVED lines=15> */
.L_x_8109:
[----:B------:R-:W-:Y:S05]  /*1630*/  BSYNC.RECONVERGENT B0 ;  /* 0x0000000000007941 */ /* 0x000fea0003800200 */
.L_x_8108:
        /* <DEDUP_REMOVED lines=14> */
.L_x_8111:
[----:B------:R-:W-:Y:S05]  /*1720*/  BSYNC.RECONVERGENT B0 ;  /* 0x0000000000007941 */ /* 0x000fea0003800200 */
.L_x_8110:
[----:B------:R-:W-:Y:S02]  /*1730*/  HFMA2 R13, -RZ, RZ, 0, 0 ;  /* 0x00000000ff0d7431 */ /* 0x000fe400000001ff */
[----:B------:R-:W-:Y:S01]  /*1740*/  IMAD R0, R16, UR42, RZ ;  /* 0x0000002a10007c24 */ /* 0x000fe2000f8e02ff */
[----:B------:R-:W-:Y:S01]  /*1750*/  F2FP.BF16.F32.PACK_AB R9, R9, R10 ;  /* 0x0000000a0909723e */ /* 0x000fe200000010ff */
[----:B------:R-:W-:Y:S01]  /*1760*/  IMAD.MOV.U32 R12, RZ, RZ, R4 ;  /* 0x000000ffff0c7224 */ /* 0x000fe200078e0004 */
[----:B------:R-:W-:Y:S01]  /*1770*/  R2UR UR4, R6 ;  /* 0x00000000060472ca */ /* 0x000fe200000e0000 */
[----:B------:R-:W-:Y:S01]  /*1780*/  IMAD R11, R19, UR43, R0 ;  /* 0x0000002b130b7c24 */ /* 0x000fe2000f8e0200 */
[----:B------:R-:W-:Y:S01]  /*1790*/  R2UR UR5, R7 ;  /* 0x00000000070572ca */ /* 0x000fe200000e0000 */
        /* <DEDUP_REMOVED lines=16> */
.L_x_8097:
[----:B------:R-:W-:Y:S01]  /*18a0*/  IMAD.MOV.U32 R12, RZ, RZ, 0x2 ;  /* 0x00000002ff0c7424 */ /* 0x000fe200078e00ff */
[----:B------:R-:W-:Y:S01]  /*18b0*/  MOV R11, 0x1f ;  /* 0x0000001f000b7802 */ /* 0x000fe20000000f00 */
[----:B------:R-:W-:Y:S01]  /*18c0*/  IMAD.MOV.U32 R15, RZ, RZ, -0x1 ;  /* 0xffffffffff0f7424 */ /* 0x000fe200078e00ff */
[----:B------:R-:W-:-:S07]  /*18d0*/  MOV R9, 0x3bbb989d ;  /* 0x3bbb989d00097802 */ /* 0x000fce0000000f00 */
[----:B0-----:R-:W-:Y:S05]  /*18e0*/  WARPSYNC.COLLECTIVE R15, `(.L_x_8113) ;  /* 0x000000000f087348 */ /* 0x001fea0003c00000 */
[----:B------:R1:W2:Y:S02]  /*18f0*/  SHFL.BFLY P6, R14, R13, R12, R11 ;  /* 0x0c00000c0d0e7389 */ /* 0x0002a400000c000b */
[----:B012---:R-:W-:Y:S05]  /*1900*/  ENDCOLLECTIVE ;  /* 0x000000000000791b */ /* 0x007fea0003800000 */
.L_x_8113:
[----:B------:R-:W-:Y:S01]  /*1910*/  IMAD.MOV.U32 R12, RZ, RZ, 0x1 ;  /* 0x00000001ff0c7424 */ /* 0x000fe200078e00ff */
[----:B------:R-:W-:-:S04]  /*1920*/  FMNMX R0, R13, R14, !PT ;  /* 0x0000000e0d007209 */ /* 0x000fc80007800000 */
[----:B------:R-:W-:-:S07]  /*1930*/  MOV R13, R0 ;  /* 0x00000000000d7202 */ /* 0x000fce0000000f00 */
[----:B------:R-:W-:Y:S05]  /*1940*/  WARPSYNC.COLLECTIVE R15, `(.L_x_8114) ;  /* 0x000000000f087348 */ /* 0x000fea0003c00000 */
[----:B------:R0:W1:Y:S02]  /*1950*/  SHFL.BFLY P6, R14, R13, R12, R11 ;  /* 0x0c00000c0d0e7389 */ /* 0x00006400000c000b */
[----:B01----:R-:W-:Y:S05]  /*1960*/  ENDCOLLECTIVE ;  /* 0x000000000000791b */ /* 0x003fea0003800000 */
.L_x_8114:
[----:B------:R-:W-:Y:S02]  /*1970*/  MOV R12, 0x2 ;  /* 0x00000002000c7802 */ /* 0x000fe40000000f00 */
        /* <DEDUP_REMOVED lines=8> */
[----:B------:R-:W-:Y:S02]  /*1a00*/  FADD R9, R14, -12583039 ;  /* 0xcb40007f0e097421 */ /* 0x000fe40000000000 */
[----:B------:R-:W-:Y:S02]  /*1a10*/  FADD R11, R22, -12583039 ;  /* 0xcb40007f160b7421 */ /* 0x000fe40000000000 */
[----:B------:R-:W-:Y:S02]  /*1a20*/  FFMA R9, R2, 1.4426950216293334961, -R9 ;  /* 0x3fb8aa3b02097823 */ /* 0x000fe40000000809 */
[----:B------:R-:W-:Y:S02]  /*1a30*/  FFMA R11, R0, 1.4426950216293334961, -R11 ;  /* 0x3fb8aa3b000b7823 */ /* 0x000fe4000000080b */
[----:B------:R-:W-:Y:S01]  /*1a40*/  FFMA R2, R2, 1.925963033500011079e-08, R9 ;  /* 0x32a5706002027823 */ /* 0x000fe20000000009 */
[----:B------:R-:W-:Y:S02]  /*1a50*/  IMAD.SHL.U32 R9, R14, 0x800000, RZ ;  /* 0x008000000e097824 */ /* 0x000fe400078e00ff */
[----:B------:R-:W-:Y:S01]  /*1a60*/  FFMA R19, R0, 1.925963033500011079e-08, R11 ;  /* 0x32a5706000137823 */ /* 0x000fe2000000000b */
[----:B------:R-:W-:Y:S01]  /*1a70*/  SHF.L.U32 R0, R22, 0x17, RZ ;  /* 0x0000001716007819 */ /* 0x000fe200000006ff */
[----:B------:R-:W-:Y:S01]  /*1a80*/  IMAD.MOV.U32 R11, RZ, RZ, 0x1f ;  /* 0x0000001fff0b7424 */ /* 0x000fe200078e00ff */
        /* <DEDUP_REMOVED lines=9> */
.L_x_8115:
[----:B------:R-:W-:Y:S01]  /*1b20*/  MOV R12, 0x1 ;  /* 0x00000001000c7802 */ /* 0x000fe20000000f00 */
[----:B------:R-:W-:-:S05]  /*1b30*/  FADD R2, R13, R14 ;  /* 0x0000000e0d027221 */ /* 0x000fca0000000000 */
[----:B------:R-:W-:-:S07]  /*1b40*/  MOV R13, R2 ;  /* 0x00000002000d7202 */ /* 0x000fce0000000f00 */
[----:B------:R-:W-:Y:S05]  /*1b50*/  WARPSYNC.COLLECTIVE R15, `(.L_x_8116) ;  /* 0x000000000f087348 */ /* 0x000fea0003c00000 */
[----:B------:R0:W1:Y:S02]  /*1b60*/  SHFL.BFLY P6, R14, R13, R12, R11 ;  /* 0x0c00000c0d0e7389 */ /* 0x00006400000c000b */
[----:B01----:R-:W-:Y:S05]  /*1b70*/  ENDCOLLECTIVE ;  /* 0x000000000000791b */ /* 0x003fea0003800000 */
.L_x_8116:
[----:B------:R-:W-:Y:S05]  /*1b80*/  BRA `(.L_x_8117) ;  /* 0xffffffec00407947 */ /* 0x000fea000383ffff */
.L_x_8102:
[----:B------:R-:W-:Y:S01]  /*1b90*/  BSSY B0, `(.L_x_8118) ;  /* 0x0000007000007945 */ /* 0x000fe20003800000 */
[----:B------:R-:W-:Y:S01]  /*1ba0*/  IMAD.MOV.U32 R12, RZ, RZ, 0x2 ;  /* 0x00000002ff0c7424 */ /* 0x000fe200078e00ff */
[----:B------:R-:W-:Y:S02]  /*1bb0*/  MOV R11, 0x1f ;  /* 0x0000001f000b7802 */ /* 0x000fe40000000f00 */
[----:B------:R-:W-:-:S07]  /*1bc0*/  MOV R15, 0xffffffff ;  /* 0xffffffff000f7802 */ /* 0x000fce0000000f00 */
[----:B0-----:R-:W-:Y:S05]  /*1bd0*/  WARPSYNC.COLLECTIVE R15, `(.L_x_8119) ;  /* 0x000000000f087348 */ /* 0x001fea0003c00000 */
[----:B------:R1:W2:Y:S02]  /*1be0*/  SHFL.BFLY P6, R14, R13, R12, R11 ;  /* 0x0c00000c0d0e7389 */ /* 0x0002a400000c000b */
[----:B012---:R-:W-:Y:S05]  /*1bf0*/  ENDCOLLECTIVE ;  /* 0x000000000000791b */ /* 0x007fea0003800000 */
.L_x_8119:
[----:B------:R-:W-:Y:S05]  /*1c00*/  BSYNC B0 ;  /* 0x0000000000007941 */ /* 0x000fea0003800000 */
.L_x_8118:
        /* <DEDUP_REMOVED lines=8> */
.L_x_8120:
[----:B------:R-:W-:Y:S02]  /*1c90*/  MOV R12, 0x2 ;  /* 0x00000002000c7802 */ /* 0x000fe40000000f00 */
[----:B------:R-:W-:-:S05]  /*1ca0*/  FMNMX R14, R13, R14, !PT ;  /* 0x0000000e0d0e7209 */ /* 0x000fca0007800000 */
[--C-:B------:R-:W-:Y:S01]  /*1cb0*/  FADD R0, R19, -R14.reuse ;  /* 0x8000000e13007221 */ /* 0x100fe20000000000 */
[----:B------:R-:W-:Y:S02]  /*1cc0*/  HFMA2 R19, -RZ, RZ, 3.7421875, 0 ;  /* 0x437c0000ff137431 */ /* 0x000fe400000001ff */
[----:B------:R-:W-:Y:S01]  /*1cd0*/  FADD R14, R16, -R14 ;  /* 0x8000000e100e7221 */ /* 0x000fe20000000000 */
[----:B------:R-:W-:-:S03]  /*1ce0*/  FFMA.SAT R2, R0, R9, 0.5 ;  /* 0x3f00000000027423 */ /* 0x000fc60000002009 */
[----:B------:R-:W-:Y:S01]  /*1cf0*/  FFMA.SAT R16, R14, R9, 0.5 ;  /* 0x3f0000000e107423 */ /* 0x000fe20000002009 */
[----:B------:R-:W-:-:S03]  /*1d00*/  FFMA.RM R2, R2, R19, 12582913 ;  /* 0x4b40000102027423 */ /* 0x000fc60000004013 */
[----:B------:R-:W-:Y:S01]  /*1d10*/  FFMA.RM R16, R16, R19, 12582913 ;  /* 0x4b40000110107423 */ /* 0x000fe20000004013 */
[----:B------:R-:W-:-:S03]  /*1d20*/  FADD R9, R2, -12583039 ;  /* 0xcb40007f02097421 */ /* 0x000fc60000000000 */
[----:B------:R-:W-:Y:S01]  /*1d30*/  FADD R13, R16, -12583039 ;  /* 0xcb40007f100d7421 */ /* 0x000fe20000000000 */
[----:B------:R-:W-:Y:S01]  /*1d40*/  SHF.L.U32 R2, R2, 0x17, RZ ;  /* 0x0000001702027819 */ /* 0x000fe200000006ff */
[----:B------:R-:W-:Y:S02]  /*1d50*/  FFMA R9, R0, 1.4426950216293334961, -R9 ;  /* 0x3fb8aa3b00097823 */ /* 0x000fe40000000809 */
[----:B------:R-:W-:Y:S02]  /*1d60*/  FFMA R13, R14, 1.4426950216293334961, -R13 ;  /* 0x3fb8aa3b0e0d7823 */ /* 0x000fe4000000080d */
[----:B------:R-:W-:Y:S02]  /*1d70*/  FFMA R11, R0, 1.925963033500011079e-08, R9 ;  /* 0x32a57060000b7823 */ /* 0x000fe40000000009 */
[----:B------:R-:W-:Y:S01]  /*1d80*/  FFMA R14, R14, 1.925963033500011079e-08, R13 ;  /* 0x32a570600e0e7823 */ /* 0x000fe2000000000d */
[----:B------:R-:W-:-:S03]  /*1d90*/  IMAD.SHL.U32 R0, R16, 0x800000, RZ ;  /* 0x0080000010007824 */ /* 0x000fc600078e00ff */
[----:B------:R-:W0:Y:S08]  /*1da0*/  MUFU.EX2 R13, R14 ;  /* 0x0000000e000d7308 */ /* 0x000e300000000800 */
[----:B------:R-:W1:Y:S01]  /*1db0*/  MUFU.EX2 R11, R11 ;  /* 0x0000000b000b7308 */ /* 0x000e620000000800 */
[----:B0-----:R-:W-:Y:S01]  /*1dc0*/  FMUL R0, R0, R13 ;  /* 0x0000000d00007220 */ /* 0x001fe20000400000 */
[----:B-1----:R-:W-:Y:S01]  /*1dd0*/  FMUL R9, R2, R11 ;  /* 0x0000000b02097220 */ /* 0x002fe20000400000 */
[----:B------:R-:W-:-:S03]  /*1de0*/  HFMA2 R11, -RZ, RZ, 0, 1.847743988037109375e-06 ;  /* 0x0000001fff0b7431 */ /* 0x000fc600000001ff */
[----:B------:R-:W-:-:S04]  /*1df0*/  FADD R13, RZ, R9 ;  /* 0x00000009ff0d7221 */ /* 0x000fc80000000000 */
[----:B------:R-:W-:-:S07]  /*1e00*/  FADD R13, R13, R0 ;  /* 0x000000000d0d7221 */ /* 0x000fce0000000000 */
[----:B------:R-:W-:Y:S05]  /*1e10*/  WARPSYNC.COLLECTIVE R15, `(.L_x_8121) ;  /* 0x000000000f087348 */ /* 0x000fea0003c00000 */
[----:B------:R0:W1:Y:S02]  /*1e20*/  SHFL.BFLY P6, R14, R13, R12, R11 ;  /* 0x0c00000c0d0e7389 */ /* 0x00006400000c000b */
[----:B01----:R-:W-:Y:S05]  /*1e30*/  ENDCOLLECTIVE ;  /* 0x000000000000791b */ /* 0x003fea0003800000 */
.L_x_8121:
[----:B------:R-:W-:Y:S01]  /*1e40*/  MOV R12, 0x1 ;  /* 0x00000001000c7802 */ /* 0x000fe20000000f00 */
[----:B------:R-:W-:-:S04]  /*1e50*/  FADD R2, R13, R14 ;  /* 0x0000000e0d027221 */ /* 0x000fc80000000000 */
[----:B------:R-:W-:-:S07]  /*1e60*/  IMAD.MOV.U32 R13, RZ, RZ, R2 ;  /* 0x000000ffff0d7224 */ /* 0x000fce00078e0002 */
[----:B------:R-:W-:Y:S05]  /*1e70*/  WARPSYNC.COLLECTIVE R15, `(.L_x_8122) ;  /* 0x000000000f087348 */ /* 0x000fea0003c00000 */
[----:B------:R0:W1:Y:S02]  /*1e80*/  SHFL.BFLY P6, R14, R13, R12, R11 ;  /* 0x0c00000c0d0e7389 */ /* 0x00006400000c000b */
[----:B01----:R-:W-:Y:S05]  /*1e90*/  ENDCOLLECTIVE ;  /* 0x000000000000791b */ /* 0x003fea0003800000 */
.L_x_8122:
[----:B------:R-:W-:Y:S05]  /*1ea0*/  BRA `(.L_x_8123) ;  /* 0xfffffff0001c7947 */ /* 0x000fea000383ffff */
.L_x_8107:
[----:B------:R-:W-:Y:S01]  /*1eb0*/  BSSY B0, `(.L_x_8124) ;  /* 0x0000007000007945 */ /* 0x000fe20003800000 */
[----:B------:R-:W-:Y:S01]  /*1ec0*/  MOV R12, 0x2 ;  /* 0x00000002000c7802 */ /* 0x000fe20000000f00 */
[----:B------:R-:W-:Y:S01]  /*1ed0*/  IMAD.MOV.U32 R11, RZ, RZ, 0x1f ;  /* 0x0000001fff0b7424 */ /* 0x000fe200078e00ff */
[----:B------:R-:W-:-:S07]  /*1ee0*/  MOV R15, 0xffffffff ;  /* 0xffffffff000f7802 */ /* 0x000fce0000000f00 */
[----:B0-----:R-:W-:Y:S05]  /*1ef0*/  WARPSYNC.COLLECTIVE R15, `(.L_x_8125) ;  /* 0x000000000f087348 */ /* 0x001fea0003c00000 */
[----:B------:R1:W2:Y:S02]  /*1f00*/  SHFL.BFLY P6, R14, R13, R12, R11 ;  /* 0x0c00000c0d0e7389 */ /* 0x0002a400000c000b */
[----:B012---:R-:W-:Y:S05]  /*1f10*/  ENDCOLLECTIVE ;  /* 0x000000000000791b */ /* 0x007fea0003800000 */
.L_x_8125:
[----:B------:R-:W-:Y:S05]  /*1f20*/  BSYNC B0 ;  /* 0x0000000000007941 */ /* 0x000fea0003800000 */
.L_x_8124:
[----:B------:R-:W-:Y:S01]  /*1f30*/  HFMA2 R12, -RZ, RZ, 0, 5.9604644775390625e-08 ;  /* 0x00000001ff0c7431 */ /* 0x000fe200000001ff */
[----:B------:R-:W-:Y:S01]  /*1f40*/  FMNMX R13, R13, R14, !PT ;  /* 0x0000000e0d0d7209 */ /* 0x000fe20007800000 */
[----:B------:R-:W-:Y:S01]  /*1f50*/  IMAD.MOV.U32 R11, RZ, RZ, 0x1f ;  /* 0x0000001fff0b7424 */ /* 0x000fe200078e00ff */
[----:B------:R-:W-:Y:S01]  /*1f60*/  MOV R15, 0xffffffff ;  /* 0xffffffff000f7802 */ /* 0x000fe20000000f00 */
[----:B------:R-:W-:-:S07]  /*1f70*/  HFMA2 R9, -RZ, RZ, 0.96630859375, -0.0022525787353515625 ;  /* 0x3bbb989dff097431 */ /* 0x000fce00000001ff */
[----:B------:R-:W-:Y:S05]  /*1f80*/  WARPSYNC.COLLECTIVE R15, `(.L_x_8126) ;  /* 0x000000000f087348 */ /* 0x000fea0003c00000 */
[----:B------:R0:W1:Y:S02]  /*1f90*/  SHFL.BFLY P6, R14, R13, R12, R11 ;  /* 0x0c00000c0d0e7389 */ /* 0x00006400000c000b */
[----:B01----:R-:W-:Y:S05]  /*1fa0*/  ENDCOLLECTIVE ;  /* 0x000000000000791b */ /* 0x003fea0003800000 */
.L_x_8126:
[----:B------:R-:W-:Y:S01]  /*1fb0*/  IMAD.MOV.U32 R12, RZ, RZ, 0x2 ;  /* 0x00000002ff0c7424 */ /* 0x000fe200078e00ff */
        /* <DEDUP_REMOVED lines=8> */
[C---:B------:R-:W-:Y:S01]  /*2040*/  FADD R9, R2.reuse, -12583039 ;  /* 0xcb40007f02097421 */ /* 0x040fe20000000000 */
[----:B------:R-:W-:Y:S02]  /*2050*/  SHF.L.U32 R2, R2, 0x17, RZ ;  /* 0x0000001702027819 */ /* 0x000fe400000006ff */
[----:B------:R-:W-:Y:S01]  /*2060*/  FADD R11, R17, -12583039 ;  /* 0xcb40007f110b7421 */ /* 0x000fe20000000000 */
[----:B------:R-:W-:-:S03]  /*2070*/  FFMA R9, R0, 1.4426950216293334961, -R9 ;  /* 0x3fb8aa3b00097823 */ /* 0x000fc60000000809 */
[----:B------:R-:W-:Y:S01]  /*2080*/  FFMA R11, R14, 1.4426950216293334961, -R11 ;  /* 0x3fb8aa3b0e0b7823 */ /* 0x000fe2000000080b */
[----:B------:R-:W-:Y:S01]  /*2090*/  FFMA R10, R0, 1.925963033500011079e-08, R9 ;  /* 0x32a57060000a7823 */ /* 0x000fe20000000009 */
[----:B------:R-:W-:Y:S02]  /*20a0*/  SHF.L.U32 R0, R17, 0x17, RZ ;  /* 0x0000001711007819 */ /* 0x000fe400000006ff */
[----:B------:R-:W-:Y:S01]  /*20b0*/  FFMA R14, R14, 1.925963033500011079e-08, R11 ;  /* 0x32a570600e0e7823 */ /* 0x000fe2000000000b */
[----:B------:R-:W0:Y:S08]  /*20c0*/  MUFU.EX2 R9, R10 ;  /* 0x0000000a00097308 */ /* 0x000e300000000800 */
[----:B------:R-:W1:Y:S01]  /*20d0*/  MUFU.EX2 R11, R14 ;  /* 0x0000000e000b7308 */ /* 0x000e620000000800 */
[----:B0-----:R-:W-:-:S04]  /*20e0*/  FMUL R9, R2, R9 ;  /* 0x0000000902097220 */ /* 0x001fc80000400000 */
[----:B------:R-:W-:Y:S01]  /*20f0*/  FADD R13, RZ, R9 ;  /* 0x00000009ff0d7221 */ /* 0x000fe20000000000 */
[----:B-1----:R-:W-:Y:S01]  /*2100*/  FMUL R0, R0, R11 ;  /* 0x0000000b00007220 */ /* 0x002fe20000400000 */
[----:B------:R-:W-:-:S03]  /*2110*/  MOV R11, 0x1f ;  /* 0x0000001f000b7802 */ /* 0x000fc60000000f00 */
[----:B------:R-:W-:-:S07]  /*2120*/  FADD R13, R13, R0 ;  /* 0x000000000d0d7221 */ /* 0x000fce0000000000 */
[----:B------:R-:W-:Y:S05]  /*2130*/  WARPSYNC.COLLECTIVE R15, `(.L_x_8127) ;  /* 0x000000000f087348 */ /* 0x000fea0003c00000 */
[----:B------:R0:W1:Y:S02]  /*2140*/  SHFL.BFLY P6, R14, R13, R12, R11 ;  /* 0x0c00000c0d0e7389 */ /* 0x00006400000c000b */
[----:B01----:R-:W-:Y:S05]  /*2150*/  ENDCOLLECTIVE ;  /* 0x000000000000791b */ /* 0x003fea0003800000 */
.L_x_8127:
[----:B------:R-:W-:Y:S02]  /*2160*/  IMAD.MOV.U32 R12, RZ, RZ, 0x1 ;  /* 0x00000001ff0c7424 */ /* 0x000fe400078e00ff */
[----:B------:R-:W-:-:S05]  /*2170*/  FADD R2, R13, R14 ;  /* 0x0000000e0d027221 */ /* 0x000fca0000000000 */
[----:B------:R-:W-:-:S07]  /*2180*/  MOV R13, R2 ;  /* 0x00000002000d7202 */ /* 0x000fce0000000f00 */
[----:B------:R-:W-:Y:S05]  /*2190*/  WARPSYNC.COLLECTIVE R15, `(.L_x_8128) ;  /* 0x000000000f087348 */ /* 0x000fea0003c00000 */
[----:B------:R0:W1:Y:S02]  /*21a0*/  SHFL.BFLY P6, R14, R13, R12, R11 ;  /* 0x0c00000c0d0e7389 */ /* 0x00006400000c000b */
[----:B01----:R-:W-:Y:S05]  /*21b0*/  ENDCOLLECTIVE ;  /* 0x000000000000791b */ /* 0x003fea0003800000 */
.L_x_8128:
[----:B------:R-:W-:Y:S05]  /*21c0*/  BRA `(.L_x_8129) ;  /* 0xfffffff000dc7947 */ /* 0x000fea000383ffff */
        .weak           $__internal_154_$__cuda_sm20_div_u64
        .type           $__internal_154_$__cuda_sm20_div_u64,@function
        .size           $__internal_154_$__cuda_sm20_div_u64,($__internal_155_$__cuda_sm3x_div_rn_noftz_f32_slowpath - $__internal_154_$__cuda_sm20_div_u64)
$__internal_154_$__cuda_sm20_div_u64:
[----:B------:R-:W-:-:S04]  /*21d0*/  MOV R9, R3 ;  /* 0x0000000300097202 */ /* 0x000fc80000000f00 */
        /* <DEDUP_REMOVED lines=23> */
[----:B------:R-:W-:-:S04]  /*2350*/  IMAD.X R4, RZ, RZ, ~R4, P0 ;  /* 0x000000ffff047224 */ /* 0x000fc800000e0e04 */
[----:B------:R-:W-:-:S04]  /*2360*/  IMAD.WIDE.U32 R12, P0, R13, R4, R12 ;  /* 0x000000040d0c7225 */ /* 0x000fc8000780000c */
[C---:B------:R-:W-:Y:S02]  /*2370*/  IMAD R6, R9.reuse, R4, RZ ;  /* 0x0000000409067224 */ /* 0x040fe400078e02ff */
[----:B------:R-:W-:-:S04]  /*2380*/  IMAD.HI.U32 R11, P1, R9, R7, R12 ;  /* 0x00000007090b7227 */ /* 0x000fc8000782000c */
[----:B------:R-:W-:Y:S02]  /*2390*/  HFMA2 R7, -RZ, RZ, 0, 0 ;  /* 0x00000000ff077431 */ /* 0x000fe400000001ff */
        /* <DEDUP_REMOVED lines=16> */
[----:B------:R-:W-:-:S04]  /*24a0*/  ISETP.GE.U32.AND P0, PT, R7, R8, PT ;  /* 0x000000080700720c */ /* 0x000fc80003f06070 */
        /* <DEDUP_REMOVED lines=9> */
[----:B------:R-:W-:Y:S02]  /*2540*/  SEL R4, R4, R11, P0 ;  /* 0x0000000b04047207 */ /* 0x000fe40000000000 */
[----:B------:R-:W-:Y:S02]  /*2550*/  ISETP.GE.U32.AND P0, PT, R5, R8, PT ;  /* 0x000000080500720c */ /* 0x000fe40003f06070 */
[----:B------:R-:W-:Y:S02]  /*2560*/  IADD3 R2, P2, PT, R9, 0x1, RZ ;  /* 0x0000000109027810 */ /* 0x000fe40007f5e0ff */
[----:B------:R-:W-:-:S02]  /*2570*/  ISETP.GE.U32.AND.EX P0, PT, R6, R3, PT, P0 ;  /* 0x000000030600720c */ /* 0x000fc40003f06100 */
[-C--:B------:R-:W-:Y:S02]  /*2580*/  IADD3.X R7, PT, PT, RZ, R4.reuse, RZ, P2, !PT ;  /* 0x00000004ff077210 */ /* 0x080fe400017fe4ff */
[----:B------:R-:W-:Y:S02]  /*2590*/  ISETP.NE.U32.AND P1, PT, R8, RZ, PT ;  /* 0x000000ff0800720c */ /* 0x000fe40003f25070 */
[----:B------:R-:W-:Y:S01]  /*25a0*/  SEL R7, R7, R4, P0 ;  /* 0x0000000407077207 */ /* 0x000fe20000000000 */
[----:B------:R-:W-:Y:S01]  /*25b0*/  IMAD.MOV.U32 R4, RZ, RZ, R0 ;  /* 0x000000ffff047224 */ /* 0x000fe200078e0000 */
[----:B------:R-:W-:Y:S02]  /*25c0*/  MOV R5, 0x0 ;  /* 0x0000000000057802 */ /* 0x000fe40000000f00 */
[----:B------:R-:W-:Y:S02]  /*25d0*/  ISETP.NE.AND.EX P1, PT, R3, RZ, PT, P1 ;  /* 0x000000ff0300720c */ /* 0x000fe40003f25310 */
[----:B------:R-:W-:-:S02]  /*25e0*/  SEL R2, R2, R9, P0 ;  /* 0x0000000902027207 */ /* 0x000fc40000000000 */
[----:B------:R-:W-:Y:S02]  /*25f0*/  SEL R7, R7, 0xffffffff, P1 ;  /* 0xffffffff07077807 */ /* 0x000fe40000800000 */
[----:B------:R-:W-:Y:S01]  /*2600*/  SEL R2, R2, 0xffffffff, P1 ;  /* 0xffffffff02027807 */ /* 0x000fe20000800000 */
[----:B------:R-:W-:Y:S06]  /*2610*/  RET.REL.NODEC R4 `(_Z15SoftmaxWarpImplI10DirectLoadI13__nv_bfloat16fE11DirectStoreIfS1_EfLi2ELi2ELi4ELi1ELb0EL9Algorithm0EEvT_T0_ll) ;  /* 0xffffffd804787950 */ /* 0x000fec0003c3ffff */
        .weak           $__internal_155_$__cuda_sm3x_div_rn_noftz_f32_slowpath
        .type           $__internal_155_$__cuda_sm3x_div_rn_noftz_f32_slowpath,@function
        .size           $__internal_155_$__cuda_sm3x_div_rn_noftz_f32_slowpath,(.L_x_25607 - $__internal_155_$__cuda_sm3x_div_rn_noftz_f32_slowpath)
$__internal_155_$__cuda_sm3x_div_rn_noftz_f32_slowpath:
        /* <DEDUP_REMOVED lines=34> */
.L_x_8131:
        /* <DEDUP_REMOVED lines=51> */
.L_x_8138:
[----:B------:R-:W-:-:S04]  /*2b70*/  LOP3.LUT R2, R2, 0x80000000, RZ, 0xc0, !PT ;  /* 0x8000000002027812 */ /* 0x000fc800078ec0ff */
[----:B------:R-:W-:Y:S01]  /*2b80*/  LOP3.LUT R2, R2, 0x7f800000, RZ, 0xfc, !PT ;  /* 0x7f80000002027812 */ /* 0x000fe200078efcff */
[----:B------:R-:W-:Y:S06]  /*2b90*/  BRA `(.L_x_8139) ;  /* 0x0000000000047947 */ /* 0x000fec0003800000 */
.L_x_8137:
[----:B------:R-:W-:-:S07]  /*2ba0*/  LEA R2, R22, R2, 0x17 ;  /* 0x0000000216027211 */ /* 0x000fce00078eb8ff */
.L_x_8139:
[----:B------:R-:W-:Y:S05]  /*2bb0*/  BSYNC.RECONVERGENT B3 ;  /* 0x0000000000037941 */ /* 0x000fea0003800200 */
.L_x_8136:
[----:B------:R-:W-:Y:S05]  /*2bc0*/  BRA `(.L_x_8140) ;  /* 0x0000000000207947 */ /* 0x000fea0003800000 */
.L_x_8135:
[----:B------:R-:W-:-:S04]  /*2bd0*/  LOP3.LUT R2, R9, 0x80000000, R2, 0x48, !PT ;  /* 0x8000000009027812 */ /* 0x000fc800078e4802 */
[----:B------:R-:W-:Y:S01]  /*2be0*/  LOP3.LUT R2, R2, 0x7f800000, RZ, 0xfc, !PT ;  /* 0x7f80000002027812 */ /* 0x000fe200078efcff */
[----:B------:R-:W-:Y:S06]  /*2bf0*/  BRA `(.L_x_8140) ;  /* 0x0000000000147947 */ /* 0x000fec0003800000 */
.L_x_8134:
[----:B------:R-:W-:Y:S01]  /*2c00*/  LOP3.LUT R2, R9, 0x80000000, R2, 0x48, !PT ;  /* 0x8000000009027812 */ /* 0x000fe200078e4802 */
[----:B------:R-:W-:Y:S06]  /*2c10*/  BRA `(.L_x_8140) ;  /* 0x00000000000c7947 */ /* 0x000fec0003800000 */
.L_x_8133:
[----:B------:R-:W0:Y:S01]  /*2c20*/  MUFU.RSQ R2, -QNAN ;  /* 0xffc0000000027908 */ /* 0x000e220000001400 */
[----:B------:R-:W-:Y:S05]  /*2c30*/  BRA `(.L_x_8140) ;  /* 0x0000000000047947 */ /* 0x000fea0003800000 */
.L_x_8132:
[----:B------:R-:W-:-:S07]  /*2c40*/  FADD.FTZ R2, R2, R9 ;  /* 0x0000000902027221 */ /* 0x000fce0000010000 */
.L_x_8140:
[----:B------:R-:W-:Y:S05]  /*2c50*/  BSYNC.RECONVERGENT B2 ;  /* 0x0000000000027941 */ /* 0x000fea0003800200 */
.L_x_8130:
[----:B------:R-:W-:-:S04]  /*2c60*/  HFMA2 R13, -RZ, RZ, 0, 0 ;  /* 0x00000000ff0d7431 */ /* 0x000fc800000001ff */
[----:B0-----:R-:W-:Y:S05]  /*2c70*/  RET.REL.NODEC R12 `(_Z15SoftmaxWarpImplI10DirectLoadI13__nv_bfloat16fE11DirectStoreIfS1_EfLi2ELi2ELi4ELi1ELb0EL9Algorithm0EEvT_T0_ll) ;  /* 0xffffffd00ce07950 */ /* 0x001fea0003c3ffff */
.L_x_8141:
        /* <DEDUP_REMOVED lines=16> */
.L_x_25607:


//--------------------- .text._Z15SoftmaxWarpImplI10DirectLoadI13__nv_bfloat16fE11DirectStoreIfS1_EfLi2ELi2ELi4ELi2ELb1EL9Algorithm0EEvT_T0_ll --------------------------
	.section	.text._Z15SoftmaxWarpImplI10DirectLoadI13__nv_bfloat16fE11DirectStoreIfS1_EfLi2ELi2ELi4ELi2ELb1EL9Algorithm0EEvT_T0_ll,"ax",@progbits
	.align	128
        .global         _Z15SoftmaxWarpImplI10DirectLoadI13__nv_bfloat16fE11DirectStoreIfS1_EfLi2ELi2ELi4ELi2ELb1EL9Algorithm0EEvT_T0_ll
        .type           _Z15SoftmaxWarpImplI10DirectLoadI13__nv_bfloat16fE11DirectStoreIfS1_EfLi2ELi2ELi4ELi2ELb1EL9Algorithm0EEvT_T0_ll,@function
        .size           _Z15SoftmaxWarpImplI10DirectLoadI13__nv_bfloat16fE11DirectStoreIfS1_EfLi2ELi2ELi4ELi2ELb1EL9Algorithm0EEvT_T0_ll,(.L_x_25608 - _Z15SoftmaxWarpImplI10DirectLoadI13__nv_bfloat16fE11DirectStoreIfS1_EfLi2ELi2ELi4ELi2ELb1EL9Algorithm0EEvT_T0_ll)
        .other          _Z15SoftmaxWarpImplI10DirectLoadI13__nv_bfloat16fE11DirectStoreIfS1_EfLi2ELi2ELi4ELi2ELb1EL9Algorithm0EEvT_T0_ll,@"STO_CUDA_ENTRY STV_DEFAULT"
_Z15SoftmaxWarpImplI10DirectLoadI13__nv_bfloat16fE11DirectStoreIfS1_EfLi2ELi2ELi4ELi2ELb1EL9Algorithm0EEvT_T0_ll:
.text._Z15SoftmaxWarpImplI10DirectLoadI13__nv_bfloat16fE11DirectStoreIfS1_EfLi2ELi2ELi4ELi2ELb1EL9Algorithm0EEvT_T0_ll:
        /* <DEDUP_REMOVED lines=24> */
.L_x_8142:
        /* <DEDUP_REMOVED lines=17> */
.L_x_8156:
        /* <DEDUP_REMOVED lines=15> */
[----:B----4-:R-:W-:Y:S02]  /*0380*/  @!P0 IMAD R14, R17, R12, RZ ;  /* 0x0000000c110e8224 */ /* 0x010fe400078e02ff */
[----:B------:R-:W-:-:S05]  /*0390*/  @!P0 IMAD R21, R19, R21, R20 ;  /* 0x0000001513158224 */ /* 0x000fca00078e0214 */
[----:B------:R-:W-:Y:S01]  /*03a0*/  @!P0 IADD3.X R15, PT, PT, R21, R15, RZ, P1, !PT ;  /* 0x0000000f150f8210 */ /* 0x000fe20000ffe4ff */
[C---:B------:R-:W-:Y:S02]  /*03b0*/  @!P0 IMAD R21, R19.reuse, R13, R14 ;  /* 0x0000000d13158224 */ /* 0x040fe400078e020e */
[----:B------:R-:W-:Y:S01]  /*03c0*/  @!P0 IMAD.WIDE.U32 R12, R19, R12, R10 ;  /* 0x0000000c130c8225 */ /* 0x000fe200078e000a */
[----:B------:R-:W-:-:S04]  /*03d0*/  @!P0 LEA.HI R0, P1, R15, R0, RZ, 0x1 ;  /* 0x000000000f008211 */ /* 0x000fc800078308ff */
[C---:B------:R-:W-:Y:S01]  /*03e0*/  @!P0 SHF.L.U32 R11, R0.reuse, 0x1, RZ ;  /* 0x00000001000b8819 */ /* 0x040fe200000006ff */
[----:B------:R-:W-:Y:S01]  /*03f0*/  @!P0 IMAD.X R15, RZ, RZ, R15, P1 ;  /* 0x000000ffff0f8224 */ /* 0x000fe200008e060f */
[----:B------:R-:W-:Y:S02]  /*0400*/  @!P0 IADD3 R13, PT, PT, R13, R21, RZ ;  /* 0x000000150d0d8210 */ /* 0x000fe40007ffe0ff */
[----:B------:R-:W-:Y:S02]  /*0410*/  @!P0 LOP3.LUT R11, R11, 0xfffffffc, RZ, 0xc0, !PT ;  /* 0xfffffffc0b0b8812 */ /* 0x000fe400078ec0ff */
[----:B------:R-:W-:Y:S02]  /*0420*/  @!P0 SHF.L.U64.HI R0, R0, 0x1, R15 ;  /* 0x0000000100008819 */ /* 0x000fe4000001020f */
[----:B--2---:R-:W-:Y:S02]  /*0430*/  @!P0 IADD3 R4, P2, PT, R11, R4, RZ ;  /* 0x000000040b048210 */ /* 0x004fe40007f5e0ff */
[----:B-----5:R-:W-:-:S03]  /*0440*/  @!P0 LEA R2, P1, R12, R2, 0x1 ;  /* 0x000000020c028211 */ /* 0x020fc600078208ff */
[----:B------:R-:W-:Y:S01]  /*0450*/  @!P0 IMAD.X R5, R0, 0x1, R5, P2 ;  /* 0x0000000100058824 */ /* 0x000fe200010e0605 */
[----:B------:R-:W-:-:S04]  /*0460*/  @!P0 LEA.HI.X R3, R12, R3, R13, 0x1, P1 ;  /* 0x000000030c038211 */ /* 0x000fc800008f0c0d */
[----:B------:R-:W2:Y:S04]  /*0470*/  @!P0 LDG.E R4, desc[UR6][R4.64] ;  /* 0x0000000604048981 */ /* 0x000ea8000c1e1900 */
[----:B------:R-:W4:Y:S01]  /*0480*/  @!P0 LDG.E R2, desc[UR4][R2.64] ;  /* 0x0000000402028981 */ /* 0x000f22000c1e1900 */
[----:B------:R-:W-:Y:S01]  /*0490*/  MOV R23, 0xff800000 ;  /* 0xff80000000177802 */ /* 0x000fe20000000f00 */
[----:B------:R-:W-:Y:S01]  /*04a0*/  IMAD.MOV.U32 R21, RZ, RZ, -0x800000 ;  /* 0xff800000ff157424 */ /* 0x000fe200078e00ff */
[----:B------:R-:W-:Y:S01]  /*04b0*/  MOV R20, 0xff800000 ;  /* 0xff80000000147802 */ /* 0x000fe20000000f00 */
[----:B------:R-:W-:Y:S01]  /*04c0*/  IMAD.MOV.U32 R25, RZ, RZ, -0x800000 ;  /* 0xff800000ff197424 */ /* 0x000fe200078e00ff */
[----:B------:R-:W-:Y:S01]  /*04d0*/  UMOV UR4, 0xffffffff ;  /* 0xffffffff00047882 */ /* 0x000fe20000000000 */
[----:B------:R-:W-:-:S02]  /*04e0*/  MOV R13, 0xff800000 ;  /* 0xff800000000d7802 */ /* 0x000fc40000000f00 */
[----:B--2---:R-:W-:Y:S02]  /*04f0*/  @!P0 PRMT R11, R4, 0x7632, R11 ;  /* 0x00007632040b8816 */ /* 0x004fe4000000000b */
[----:B----4-:R-:W-:-:S03]  /*0500*/  @!P0 PRMT R0, R2, 0x7632, R0 ;  /* 0x0000763202008816 */ /* 0x010fc60000000000 */
[----:B------:R-:W-:Y:S01]  /*0510*/  @!P0 IMAD.U32 R21, R11, 0x10000, RZ ;  /* 0x000100000b158824 */ /* 0x000fe200078e00ff */
[----:B------:R-:W-:Y:S02]  /*0520*/  @!P0 SHF.L.U32 R25, R2, 0x10, RZ ;  /* 0x0000001002198819 */ /* 0x000fe400000006ff */
[----:B------:R-:W-:Y:S01]  /*0530*/  @!P0 SHF.L.U32 R20, R4, 0x10, RZ ;  /* 0x0000001004148819 */ /* 0x000fe200000006ff */
[----:B------:R-:W-:Y:S02]  /*0540*/  @!P0 IMAD.U32 R23, R0, 0x10000, RZ ;  /* 0x0001000000178824 */ /* 0x000fe400078e00ff */
[----:B------:R-:W-:Y:S01]  /*0550*/  IMAD.MOV.U32 R2, RZ, RZ, -0x800000 ;  /* 0xff800000ff027424 */ /* 0x000fe200078e00ff */
[----:B------:R-:W-:Y:S02]  /*0560*/  @!P0 FMNMX3 R2, R20, -INF , R21, !PT ;  /* 0xff80000014028876 */ /* 0x000fe40007800015 */
[----:B------:R-:W-:Y:S01]  /*0570*/  @!P0 FMNMX3 R13, R25, -INF , R23, !PT ;  /* 0xff800000190d8876 */ /* 0x000fe20007800017 */
[----:B------:R-:W-:Y:S06]  /*0580*/  BRA.DIV UR4, `(.L_x_8143) ;  /* 0x0000000a04747947 */ /* 0x000fec000b800000 */
[----:B------:R-:W1:Y:S01]  /*0590*/  SHFL.BFLY PT, R14, R13, 0x2, 0x1f ;  /* 0x0c401f000d0e7f89 */ /* 0x000e6200000e0000 */
[----:B------:R-:W-:-:S03]  /*05a0*/  IMAD.MOV.U32 R11, RZ, RZ, 0x437c0000 ;  /* 0x437c0000ff0b7424 */ /* 0x000fc600078e00ff */
[----:B------:R-:W2:Y:S01]  /*05b0*/  SHFL.BFLY PT, R5, R2, 0x2, 0x1f ;  /* 0x0c401f0002057f89 */ /* 0x000ea200000e0000 */
[----:B-1----:R-:W-:Y:S02]  /*05c0*/  FMNMX R3, R14, R13, !PT ;  /* 0x0000000d0e037209 */ /* 0x002fe40007800000 */
[----:B--2---:R-:W-:-:S03]  /*05d0*/  FMNMX R0, R5, R2, !PT ;  /* 0x0000000205007209 */ /* 0x004fc60007800000 */
[----:B------:R-:W1:Y:S01]  /*05e0*/  SHFL.BFLY PT, R4, R3, 0x1, 0x1f ;  /* 0x0c201f0003047f89 */ /* 0x000e6200000e0000 */
[----:B------:R-:W-:-:S03]  /*05f0*/  HFMA2 R5, -RZ, RZ, 0.96630859375, -0.0022525787353515625 ;  /* 0x3bbb989dff057431 */ /* 0x000fc600000001ff */
[----:B------:R-:W2:Y:S01]  /*0600*/  SHFL.BFLY PT, R14, R0, 0x1, 0x1f ;  /* 0x0c201f00000e7f89 */ /* 0x000ea200000e0000 */
[----:B-1----:R-:W-:-:S05]  /*0610*/  FMNMX R4, R3, R4, !PT ;  /* 0x0000000403047209 */ /* 0x002fca0007800000 */
[C---:B------:R-:W-:Y:S01]  /*0620*/  FADD R18, -R4.reuse, R25 ;  /* 0x0000001904127221 */ /* 0x040fe20000000100 */
[----:B------:R-:W-:-:S03]  /*0630*/  FADD R4, -R4, R23 ;  /* 0x0000001704047221 */ /* 0x000fc60000000100 */
[----:B------:R-:W-:-:S04]  /*0640*/  FFMA.SAT R12, R18, R5, 0.5 ;  /* 0x3f000000120c7423 */ /* 0x000fc80000002005 */
[----:B------:R-:W-:Y:S01]  /*0650*/  FFMA.RM R2, R12, R11, 12582913 ;  /* 0x4b4000010c027423 */ /* 0x000fe2000000400b */
[----:B--2---:R-:W-:Y:S01]  /*0660*/  FMNMX R12, R0, R14, !PT ;  /* 0x0000000e000c7209 */ /* 0x004fe20007800000 */
[----:B------:R-:W-:Y:S02]  /*0670*/  FFMA.SAT R14, R4, R5, 0.5 ;  /* 0x3f000000040e7423 */ /* 0x000fe40000002005 */
[C---:B------:R-:W-:Y:S01]  /*0680*/  FADD R3, R2.reuse, -12583039 ;  /* 0xcb40007f02037421 */ /* 0x040fe20000000000 */
[----:B------:R-:W-:Y:S01]  /*0690*/  SHF.L.U32 R2, R2, 0x17, RZ ;  /* 0x0000001702027819 */ /* 0x000fe200000006ff */
[----:B------:R-:W-:Y:S01]  /*06a0*/  FADD R20, -R12, R20 ;  /* 0x000000140c147221 */ /* 0x000fe20000000100 */
[----:B------:R-:W-:Y:S01]  /*06b0*/  FFMA.RM R0, R14, R11, 12582913 ;  /* 0x4b4000010e007423 */ /* 0x000fe2000000400b */
[----:B------:R-:W-:Y:S01]  /*06c0*/  FFMA R3, R18, 1.4426950216293334961, -R3 ;  /* 0x3fb8aa3b12037823 */ /* 0x000fe20000000803 */
[----:B------:R-:W-:Y:S01]  /*06d0*/  FADD R12, -R12, R21 ;  /* 0x000000150c0c7221 */ /* 0x000fe20000000100 */
[----:B------:R-:W-:Y:S01]  /*06e0*/  FFMA.SAT R14, R20, R5, 0.5 ;  /* 0x3f000000140e7423 */ /* 0x000fe20000002005 */
[----:B------:R-:W-:Y:S01]  /*06f0*/  FADD R15, R0, -12583039 ;  /* 0xcb40007f000f7421 */ /* 0x000fe20000000000 */
[----:B------:R-:W-:Y:S01]  /*0700*/  FFMA R13, R18, 1.925963033500011079e-08, R3 ;  /* 0x32a57060120d7823 */ /* 0x000fe20000000003 */
[----:B------:R-:W-:-:S02]  /*0710*/  IMAD.SHL.U32 R0, R0, 0x800000, RZ ;  /* 0x0080000000007824 */ /* 0x000fc400078e00ff */
[----:B------:R-:W-:Y:S01]  /*0720*/  FFMA.RM R3, R14, R11, 12582913 ;  /* 0x4b4000010e037423 */ /* 0x000fe2000000400b */
[----:B------:R-:W-:Y:S01]  /*0730*/  FFMA.SAT R14, R12, R5, 0.5 ;  /* 0x3f0000000c0e7423 */ /* 0x000fe20000002005 */
[----:B------:R-:W-:Y:S02]  /*0740*/  FFMA R15, R4, 1.4426950216293334961, -R15 ;  /* 0x3fb8aa3b040f7823 */ /* 0x000fe4000000080f */
[----:B------:R-:W-:Y:S01]  /*0750*/  FADD R5, R3, -12583039 ;  /* 0xcb40007f03057421 */ /* 0x000fe20000000000 */
[----:B------:R-:W-:Y:S01]  /*0760*/  FFMA.RM R11, R14, R11, 12582913 ;  /* 0x4b4000010e0b7423 */ /* 0x000fe2000000400b */
[----:B------:R-:W1:Y:S01]  /*0770*/  MUFU.EX2 R13, R13 ;  /* 0x0000000d000d7308 */ /* 0x000e620000000800 */
[----:B------:R-:W-:Y:S01]  /*0780*/  FFMA R15, R4, 1.925963033500011079e-08, R15 ;  /* 0x32a57060040f7823 */ /* 0x000fe2000000000f */
[----:B------:R-:W-:Y:S01]  /*0790*/  FFMA R5, R20, 1.4426950216293334961, -R5 ;  /* 0x3fb8aa3b14057823 */ /* 0x000fe20000000805 */
[----:B------:R-:W-:-:S03]  /*07a0*/  FADD R21, R11, -12583039 ;  /* 0xcb40007f0b157421 */ /* 0x000fc60000000000 */
[----:B------:R-:W-:Y:S01]  /*07b0*/  FFMA R5, R20, 1.925963033500011079e-08, R5 ;  /* 0x32a5706014057823 */ /* 0x000fe20000000005 */
[C---:B------:R-:W-:Y:S01]  /*07c0*/  FFMA R21, R12.reuse, 1.4426950216293334961, -R21 ;  /* 0x3fb8aa3b0c157823 */ /* 0x040fe20000000815 */
[----:B------:R-:W2:Y:S03]  /*07d0*/  MUFU.EX2 R15, R15 ;  /* 0x0000000f000f7308 */ /* 0x000ea60000000800 */
[----:B------:R-:W-:-:S05]  /*07e0*/  FFMA R21, R12, 1.925963033500011079e-08, R21 ;  /* 0x32a570600c157823 */ /* 0x000fca0000000015 */
[----:B------:R-:W4:Y:S01]  /*07f0*/  MUFU.EX2 R5, R5 ;  /* 0x0000000500057308 */ /* 0x000f220000000800 */
[----:B-1----:R-:W-:Y:S01]  /*0800*/  FMUL R4, R2, R13 ;  /* 0x0000000d02047220 */ /* 0x002fe20000400000 */
[----:B------:R-:W-:Y:S01]  /*0810*/  SHF.L.U32 R2, R3, 0x17, RZ ;  /* 0x0000001703027819 */ /* 0x000fe200000006ff */
[----:B------:R-:W-:Y:S02]  /*0820*/  IMAD.SHL.U32 R3, R11, 0x800000, RZ ;  /* 0x008000000b037824 */ /* 0x000fe400078e00ff */
        /* <DEDUP_REMOVED lines=13> */
[----:B------:R1:W4:Y:S02]  /*0900*/  SHFL.BFLY PT, R14, R21, 0x1, 0x1f ;  /* 0x0c201f00150e7f89 */ /* 0x00032400000e0000 */
[----:B-12---:R-:W-:-:S07]  /*0910*/  FADD R5, R20, R5 ;  /* 0x0000000514057221 */ /* 0x006fce0000000000 */
.L_x_8166:
        /* <DEDUP_REMOVED lines=11> */
[----:B0--3--:R-:W-:Y:S05]  /*09d0*/  CALL.REL.NOINC `($__internal_156_$__cuda_sm3x_div_rn_noftz_f32_slowpath) ;  /* 0x0000000800ec7944 */ /* 0x009fea0003c00000 */
[----:B------:R-:W-:-:S07]  /*09e0*/  MOV R11, R4 ;  /* 0x00000004000b7202 */ /* 0x000fce0000000f00 */
.L_x_8145:
[----:B------:R-:W-:Y:S05]  /*09f0*/  BSYNC.RECONVERGENT B0 ;  /* 0x0000000000007941 */ /* 0x000fea0003800200 */
.L_x_8144:
        /* <DEDUP_REMOVED lines=11> */
[----:B0--3--:R-:W-:Y:S05]  /*0ab0*/  CALL.REL.NOINC `($__internal_156_$__cuda_sm3x_div_rn_noftz_f32_slowpath) ;  /* 0x0000000800b47944 */ /* 0x009fea0003c00000 */
[----:B------:R-:W-:-:S07]  /*0ac0*/  MOV R18, R4 ;  /* 0x0000000400127202 */ /* 0x000fce0000000f00 */
.L_x_8147:
[----:B------:R-:W-:Y:S05]  /*0ad0*/  BSYNC.RECONVERGENT B0 ;  /* 0x0000000000007941 */ /* 0x000fea0003800200 */
.L_x_8146:
        /* <DEDUP_REMOVED lines=22> */
.L_x_8149:
[----:B------:R-:W-:Y:S05]  /*0c40*/  BSYNC.RECONVERGENT B0 ;  /* 0x0000000000007941 */ /* 0x000fea0003800200 */
.L_x_8148:
[----:B------:R-:W-:Y:S01]  /*0c50*/  BSSY.RECONVERGENT B0, `(.L_x_8150) ;  /* 0x0000008000007945 */ /* 0x000fe20003800200 */
[----:B------:R-:W-:-:S03]  /*0c60*/  FFMA R0, R15, R20, R0 ;  /* 0x000000140f007223 */ /* 0x000fc60000000000 */
[----:B------:R-:W-:Y:S05]  /*0c70*/  @!P2 BRA `(.L_x_8151) ;  /* 0x000000000014a947 */ /* 0x000fea0003800000 */
[----:B-1----:R-:W-:Y:S01]  /*0c80*/  MOV R4, R2 ;  /* 0x0000000200047202 */ /* 0x002fe20000000f00 */
[----:B------:R-:W-:Y:S01]  /*0c90*/  IMAD.MOV.U32 R5, RZ, RZ, R14 ;  /* 0x000000ffff057224 */ /* 0x000fe200078e000e */
[----:B------:R-:W-:-:S07]  /*0ca0*/  MOV R12, 0xcc0 ;  /* 0x00000cc0000c7802 */ /* 0x000fce0000000f00 */
[----:B0--3--:R-:W-:Y:S05]  /*0cb0*/  CALL.REL.NOINC `($__internal_156_$__cuda_sm3x_div_rn_noftz_f32_slowpath) ;  /* 0x0000000800347944 */ /* 0x009fea0003c00000 */
[----:B------:R-:W-:-:S07]  /*0cc0*/  MOV R0, R4 ;  /* 0x0000000400007202 */ /* 0x000fce0000000f00 */
.L_x_8151:
[----:B------:R-:W-:Y:S05]  /*0cd0*/  BSYNC.RECONVERGENT B0 ;  /* 0x0000000000007941 */ /* 0x000fea0003800200 */
.L_x_8150:
[----:B-1----:R-:W1:Y:S01]  /*0ce0*/  MUFU.RCP R5, R14 ;  /* 0x0000000e00057308 */ /* 0x002e620000001000 */
        /* <DEDUP_REMOVED lines=11> */
[----:B0--3--:R-:W-:Y:S05]  /*0da0*/  CALL.REL.NOINC `($__internal_156_$__cuda_sm3x_div_rn_noftz_f32_slowpath) ;  /* 0x0000000400f87944 */ /* 0x009fea0003c00000 */
[----:B------:R-:W-:-:S07]  /*0db0*/  MOV R5, R4 ;  /* 0x0000000400057202 */ /* 0x000fce0000000f00 */
.L_x_8153:
[----:B------:R-:W-:Y:S05]  /*0dc0*/  BSYNC.RECONVERGENT B0 ;  /* 0x0000000000007941 */ /* 0x000fea0003800200 */
.L_x_8152:
        /* <DEDUP_REMOVED lines=18> */
.L_x_8155:
[----:B------:R-:W-:Y:S05]  /*0ef0*/  BSYNC.RECONVERGENT B0 ;  /* 0x0000000000007941 */ /* 0x000fea0003800200 */
.L_x_8154:
[----:B------:R-:W-:-:S04]  /*0f00*/  IADD3 R19, P0, PT, R16, R19, RZ ;  /* 0x0000001310137210 */ /* 0x000fc80007f1e0ff */
[----:B------:R-:W-:Y:S02]  /*0f10*/  LEA.HI.X.SX32 R17, R16, R17, 0x1, P0 ;  /* 0x0000001110117211 */ /* 0x000fe400000f0eff */
[----:B------:R-:W-:-:S04]  /*0f20*/  ISETP.GE.U32.AND P0, PT, R19, UR42, PT ;  /* 0x0000002a13007c0c */ /* 0x000fc8000bf06070 */
[----:B------:R-:W-:-:S13]  /*0f30*/  ISETP.GE.AND.EX P0, PT, R17, UR43, PT, P0 ;  /* 0x0000002b11007c0c */ /* 0x000fda000bf06300 */
[----:B------:R-:W-:Y:S05]  /*0f40*/  @!P0 BRA `(.L_x_8156) ;  /* 0xfffffff000d08947 */ /* 0x000fea000383ffff */
[----:B------:R-:W-:Y:S05]  /*0f50*/  EXIT ;  /* 0x000000000000794d */ /* 0x000fea0003800000 */
.L_x_8143:
[----:B------:R-:W-:Y:S01]  /*0f60*/  HFMA2 R12, -RZ, RZ, 0, 1.1920928955078125e-07 ;  /* 0x00000002ff0c7431 */ /* 0x000fe200000001ff */
[----:B------:R-:W-:Y:S01]  /*0f70*/  BSSY B0, `(.L_x_8157) ;  /* 0x0000006000007945 */ /* 0x000fe20003800000 */
[----:B------:R-:W-:Y:S01]  /*0f80*/  IMAD.MOV.U32 R11, RZ, RZ, 0x1f ;  /* 0x0000001fff0b7424 */ /* 0x000fe200078e00ff */
[----:B------:R-:W-:-:S07]  /*0f90*/  MOV R15, 0xffffffff ;  /* 0xffffffff000f7802 */ /* 0x000fce0000000f00 */
[----:B0--3--:R-:W-:Y:S05]  /*0fa0*/  WARPSYNC.COLLECTIVE R15, `(.L_x_8158) ;  /* 0x000000000f087348 */ /* 0x009fea0003c00000 */
[----:B------:R1:W2:Y:S02]  /*0fb0*/  SHFL.BFLY P6, R14, R13, R12, R11 ;  /* 0x0c00000c0d0e7389 */ /* 0x0002a400000c000b */
[----:B0123--:R-:W-:Y:S05]  /*0fc0*/  ENDCOLLECTIVE ;  /* 0x000000000000791b */ /* 0x00ffea0003800000 */
.L_x_8158:
[----:B------:R-:W-:Y:S05]  /*0fd0*/  BSYNC B0 ;  /* 0x0000000000007941 */ /* 0x000fea0003800000 */
.L_x_8157:
[----:B------:R-:W-:Y:S01]  /*0fe0*/  FMNMX R3, R14, R13, !PT ;  /* 0x0000000d0e037209 */ /* 0x000fe20007800000 */
[----:B------:R-:W-:Y:S02]  /*0ff0*/  HFMA2 R11, -RZ, RZ, 0, 1.847743988037109375e-06 ;  /* 0x0000001fff0b7431 */ /* 0x000fe400000001ff */
[----:B------:R-:W-:Y:S01]  /*1000*/  IMAD.MOV.U32 R12, RZ, RZ, 0x1 ;  /* 0x00000001ff0c7424 */ /* 0x000fe200078e00ff */
[----:B------:R-:W-:Y:S02]  /*1010*/  MOV R15, 0xffffffff ;  /* 0xffffffff000f7802 */ /* 0x000fe40000000f00 */
[----:B------:R-:W-:-:S07]  /*1020*/  MOV R13, R3 ;  /* 0x00000003000d7202 */ /* 0x000fce0000000f00 */
[----:B------:R-:W-:Y:S05]  /*1030*/  WARPSYNC.COLLECTIVE R15, `(.L_x_8159) ;  /* 0x000000000f087348 */ /* 0x000fea0003c00000 */
[----:B------:R0:W1:Y:S02]  /*1040*/  SHFL.BFLY P6, R14, R13, R12, R11 ;  /* 0x0c00000c0d0e7389 */ /* 0x00006400000c000b */
[----:B01----:R-:W-:Y:S05]  /*1050*/  ENDCOLLECTIVE ;  /* 0x000000000000791b */ /* 0x003fea0003800000 */
.L_x_8159:
[----:B------:R-:W-:Y:S01]  /*1060*/  HFMA2 R12, -RZ, RZ, 0, 1.1920928955078125e-07 ;  /* 0x00000002ff0c7431 */ /* 0x000fe200000001ff */
[----:B------:R-:W-:Y:S01]  /*1070*/  MOV R13, R2 ;  /* 0x00000002000d7202 */ /* 0x000fe20000000f00 */
[----:B------:R-:W-:-:S07]  /*1080*/  IMAD.MOV.U32 R4, RZ, RZ, R14 ;  /* 0x000000ffff047224 */ /* 0x000fce00078e000e */
[----:B------:R-:W-:Y:S05]  /*1090*/  WARPSYNC.COLLECTIVE R15, `(.L_x_8160) ;  /* 0x000000000f087348 */ /* 0x000fea0003c00000 */
[----:B------:R0:W1:Y:S02]  /*10a0*/  SHFL.BFLY P6, R14, R13, R12, R11 ;  /* 0x0c00000c0d0e7389 */ /* 0x00006400000c000b */
[----:B01----:R-:W-:Y:S05]  /*10b0*/  ENDCOLLECTIVE ;  /* 0x000000000000791b */ /* 0x003fea0003800000 */
.L_x_8160:
[----:B------:R-:W-:Y:S02]  /*10c0*/  FMNMX R4, R3, R4, !PT ;  /* 0x0000000403047209 */ /* 0x000fe40007800000 */
[----:B------:R-:W-:-:S03]  /*10d0*/  MOV R3, 0x3bbb989d ;  /* 0x3bbb989d00037802 */ /* 0x000fc60000000f00 */
[C---:B------:R-:W-:Y:S01]  /*10e0*/  FADD R18, -R4.reuse, R25 ;  /* 0x0000001904127221 */ /* 0x040fe20000000100 */
[----:B------:R-:W-:-:S04]  /*10f0*/  FADD R22, -R4, R23 ;  /* 0x0000001704167221 */ /* 0x000fc80000000100 */
[----:B------:R-:W-:Y:S01]  /*1100*/  FFMA.SAT R25, R22, R3, 0.5 ;  /* 0x3f00000016197423 */ /* 0x000fe20000002003 */
[----:B------:R-:W-:Y:S01]  /*1110*/  MOV R12, 0x1 ;  /* 0x00000001000c7802 */ /* 0x000fe20000000f00 */
[----:B------:R-:W-:-:S05]  /*1120*/  IMAD.MOV.U32 R5, RZ, RZ, R14 ;  /* 0x000000ffff057224 */ /* 0x000fca00078e000e */
[----:B------:R-:W-:Y:S01]  /*1130*/  FMNMX R0, R5, R2, !PT ;  /* 0x0000000205007209 */ /* 0x000fe20007800000 */
[----:B------:R-:W-:Y:S02]  /*1140*/  HFMA2 R2, -RZ, RZ, 3.7421875, 0 ;  /* 0x437c0000ff027431 */ /* 0x000fe400000001ff */
[----:B------:R-:W-:Y:S02]  /*1150*/  FFMA.SAT R5, R18, R3, 0.5 ;  /* 0x3f00000012057423 */ /* 0x000fe40000002003 */
[----:B------:R-:W-:-:S07]  /*1160*/  IMAD.MOV.U32 R13, RZ, RZ, R0 ;  /* 0x000000ffff0d7224 */ /* 0x000fce00078e0000 */
[----:B------:R-:W-:Y:S05]  /*1170*/  WARPSYNC.COLLECTIVE R15, `(.L_x_8161) ;  /* 0x000000000f087348 */ /* 0x000fea0003c00000 */
[----:B------:R0:W1:Y:S02]  /*1180*/  SHFL.BFLY P6, R14, R13, R12, R11 ;  /* 0x0c00000c0d0e7389 */ /* 0x00006400000c000b */
[----:B01----:R-:W-:Y:S05]  /*1190*/  ENDCOLLECTIVE ;  /* 0x000000000000791b */ /* 0x003fea0003800000 */
.L_x_8161:
[----:B------:R-:W-:-:S04]  /*11a0*/  FFMA.RM R4, R5, R2, 12582913 ;  /* 0x4b40000105047423 */ /* 0x000fc80000004002 */
[C---:B------:R-:W-:Y:S01]  /*11b0*/  FADD R5, R4.reuse, -12583039 ;  /* 0xcb40007f04057421 */ /* 0x040fe20000000000 */
[----:B------:R-:W-:-:S03]  /*11c0*/  SHF.L.U32 R4, R4, 0x17, RZ ;  /* 0x0000001704047819 */ /* 0x000fc600000006ff */
[----:B------:R-:W-:Y:S01]  /*11d0*/  FFMA R23, R18, 1.4426950216293334961, -R5 ;  /* 0x3fb8aa3b12177823 */ /* 0x000fe20000000805 */
[----:B------:R-:W-:-:S03]  /*11e0*/  FFMA.RM R5, R25, R2, 12582913 ;  /* 0x4b40000119057423 */ /* 0x000fc60000004002 */
[----:B------:R-:W-:Y:S01]  /*11f0*/  FFMA R23, R18, 1.925963033500011079e-08, R23 ;  /* 0x32a5706012177823 */ /* 0x000fe20000000017 */
[----:B------:R-:W-:-:S04]  /*1200*/  FADD R25, R5, -12583039 ;  /* 0xcb40007f05197421 */ /* 0x000fc80000000000 */
[C---:B------:R-:W-:Y:S01]  /*1210*/  FFMA R25, R22.reuse, 1.4426950216293334961, -R25 ;  /* 0x3fb8aa3b16197823 */ /* 0x040fe20000000819 */
[----:B------:R-:W0:Y:S03]  /*1220*/  MUFU.EX2 R23, R23 ;  /* 0x0000001700177308 */ /* 0x000e260000000800 */
[----:B------:R-:W-:Y:S01]  /*1230*/  FFMA R25, R22, 1.925963033500011079e-08, R25 ;  /* 0x32a5706016197823 */ /* 0x000fe20000000019 */
[----:B------:R-:W-:-:S05]  /*1240*/  FMNMX R0, R0, R14, !PT ;  /* 0x0000000e00007209 */ /* 0x000fca0007800000 */
[----:B------:R-:W1:Y:S01]  /*1250*/  MUFU.EX2 R25, R25 ;  /* 0x0000001900197308 */ /* 0x000e620000000800 */
[C---:B------:R-:W-:Y:S01]  /*1260*/  FADD R14, -R0.reuse, R20 ;  /* 0x00000014000e7221 */ /* 0x040fe20000000100 */
[----:B------:R-:W-:Y:S01]  /*1270*/  FADD R12, -R0, R21 ;  /* 0x00000015000c7221 */ /* 0x000fe20000000100 */
[----:B------:R-:W-:Y:S02]  /*1280*/  IMAD.SHL.U32 R0, R5, 0x800000, RZ ;  /* 0x0080000005007824 */ /* 0x000fe400078e00ff */
[----:B------:R-:W-:Y:S01]  /*1290*/  FFMA.SAT R11, R14, R3, 0.5 ;  /* 0x3f0000000e0b7423 */ /* 0x000fe20000002003 */
[----:B0-----:R-:W-:-:S03]  /*12a0*/  FMUL R4, R4, R23 ;  /* 0x0000001704047220 */ /* 0x001fc60000400000 */
[-C--:B------:R-:W-:Y:S01]  /*12b0*/  FFMA.RM R18, R11, R2.reuse, 12582913 ;  /* 0x4b4000010b127423 */ /* 0x080fe20000004002 */
[----:B------:R-:W-:Y:S01]  /*12c0*/  FFMA.SAT R11, R12, R3, 0.5 ;  /* 0x3f0000000c0b7423 */ /* 0x000fe20000002003 */
[----:B------:R-:W-:Y:S02]  /*12d0*/  FADD R13, RZ, R4 ;  /* 0x00000004ff0d7221 */ /* 0x000fe40000000000 */
[----:B------:R-:W-:Y:S01]  /*12e0*/  FADD R3, R18, -12583039 ;  /* 0xcb40007f12037421 */ /* 0x000fe20000000000 */
[----:B------:R-:W-:Y:S01]  /*12f0*/  FFMA.RM R20, R11, R2, 12582913 ;  /* 0x4b4000010b147423 */ /* 0x000fe20000004002 */
[----:B------:R-:W-:Y:S01]  /*1300*/  MOV R11, 0x1f ;  /* 0x0000001f000b7802 */ /* 0x000fe20000000f00 */
[----:B-1----:R-:W-:Y:S02]  /*1310*/  FMUL R0, R0, R25 ;  /* 0x0000001900007220 */ /* 0x002fe40000400000 */
[----:B------:R-:W-:Y:S01]  /*1320*/  FADD R5, R20, -12583039 ;  /* 0xcb40007f14057421 */ /* 0x000fe20000000000 */
[----:B------:R-:W-:Y:S01]  /*1330*/  FFMA R3, R14, 1.4426950216293334961, -R3 ;  /* 0x3fb8aa3b0e037823 */ /* 0x000fe20000000803 */
[----:B------:R-:W-:-:S02]  /*1340*/  FADD R13, R13, R0 ;  /* 0x000000000d0d7221 */ /* 0x000fc40000000000 */
[----:B------:R-:W-:Y:S01]  /*1350*/  FFMA R5, R12, 1.4426950216293334961, -R5 ;  /* 0x3fb8aa3b0c057823 */ /* 0x000fe20000000805 */
[----:B------:R-:W-:Y:S01]  /*1360*/  FFMA R2, R14, 1.925963033500011079e-08, R3 ;  /* 0x32a570600e027823 */ /* 0x000fe20000000003 */
[----:B------:R-:W-:Y:S01]  /*1370*/  IMAD.SHL.U32 R3, R18, 0x800000, RZ ;  /* 0x0080000012037824 */ /* 0x000fe200078e00ff */
[----:B------:R-:W-:Y:S01]  /*1380*/  SHF.L.U32 R18, R20, 0x17, RZ ;  /* 0x0000001714127819 */ /* 0x000fe200000006ff */
[----:B------:R-:W-:Y:S01]  /*1390*/  FFMA R5, R12, 1.925963033500011079e-08, R5 ;  /* 0x32a570600c057823 */ /* 0x000fe20000000005 */
[----:B------:R-:W-:Y:S02]  /*13a0*/  HFMA2 R12, -RZ, RZ, 0, 1.1920928955078125e-07 ;  /* 0x00000002ff0c7431 */ /* 0x000fe400000001ff */
[----:B------:R-:W0:Y:S05]  /*13b0*/  MUFU.EX2 R2, R2 ;  /* 0x0000000200027308 */ /* 0x000e2a0000000800 */
[----:B0-----:R-:W-:Y:S05]  /*13c0*/  WARPSYNC.COLLECTIVE R15, `(.L_x_8162) ;  /* 0x000000000f087348 */ /* 0x001fea0003c00000 */
[----:B------:R1:W2:Y:S02]  /*13d0*/  SHFL.BFLY P6, R14, R13, R12, R11 ;  /* 0x0c00000c0d0e7389 */ /* 0x0002a400000c000b */
[----:B012---:R-:W-:Y:S05]  /*13e0*/  ENDCOLLECTIVE ;  /* 0x000000000000791b */ /* 0x007fea0003800000 */
.L_x_8162:
[----:B------:R-:W0:Y:S01]  /*13f0*/  MUFU.EX2 R5, R5 ;  /* 0x0000000500057308 */ /* 0x000e220000000800 */
[----:B------:R-:W-:Y:S01]  /*1400*/  FMUL R2, R3, R2 ;  /* 0x0000000203027220 */ /* 0x000fe20000400000 */
[----:B------:R-:W-:Y:S02]  /*1410*/  IMAD.MOV.U32 R12, RZ, RZ, 0x1 ;  /* 0x00000001ff0c7424 */ /* 0x000fe400078e00ff */
[----:B0-----:R-:W-:Y:S01]  /*1420*/  FMUL R3, R18, R5 ;  /* 0x0000000512037220 */ /* 0x001fe20000400000 */
[----:B------:R-:W-:Y:S01]  /*1430*/  FADD R18, RZ, R2 ;  /* 0x00000002ff127221 */ /* 0x000fe20000000000 */
[----:B------:R-:W-:-:S03]  /*1440*/  FADD R20, R13, R14 ;  /* 0x0000000e0d147221 */ /* 0x000fc60000000000 */
[----:B------:R-:W-:Y:S02]  /*1450*/  FADD R18, R18, R3 ;  /* 0x0000000312127221 */ /* 0x000fe40000000000 */
[----:B------:R-:W-:-:S07]  /*1460*/  MOV R13, R20 ;  /* 0x00000014000d7202 */ /* 0x000fce0000000f00 */
[----:B------:R-:W-:Y:S05]  /*1470*/  WARPSYNC.COLLECTIVE R15, `(.L_x_8163) ;  /* 0x000000000f087348 */ /* 0x000fea0003c00000 */
[----:B------:R0:W1:Y:S02]  /*1480*/  SHFL.BFLY P6, R14, R13, R12, R11 ;  /* 0x0c00000c0d0e7389 */ /* 0x00006400000c000b */
[----:B01----:R-:W-:Y:S05]  /*1490*/  ENDCOLLECTIVE ;  /* 0x000000000000791b */ /* 0x003fea0003800000 */
.L_x_8163:
[----:B------:R-:W-:Y:S01]  /*14a0*/  MOV R13, R18 ;  /* 0x00000012000d7202 */ /* 0x000fe20000000f00 */
[----:B------:R-:W-:Y:S01]  /*14b0*/  IMAD.MOV.U32 R12, RZ, RZ, 0x2 ;  /* 0x00000002ff0c7424 */ /* 0x000fe200078e00ff */
[----:B------:R-:W-:-:S07]  /*14c0*/  MOV R5, R14 ;  /* 0x0000000e00057202 */ /* 0x000fce0000000f00 */
[----:B------:R-:W-:Y:S05]  /*14d0*/  WARPSYNC.COLLECTIVE R15, `(.L_x_8164) ;  /* 0x000000000f087348 */ /* 0x000fea0003c00000 */
[----:B------:R0:W1:Y:S02]  /*14e0*/  SHFL.BFLY P6, R14, R13, R12, R11 ;  /* 0x0c00000c0d0e7389 */ /* 0x00006400000c000b */
[----:B01----:R-:W-:Y:S05]  /*14f0*/  ENDCOLLECTIVE ;  /* 0x000000000000791b */ /* 0x003fea0003800000 */
.L_x_8164:
        /* <DEDUP_REMOVED lines=8> */
.L_x_8165:
[----:B------:R-:W-:Y:S05]  /*1580*/  BRA `(.L_x_8166) ;  /* 0xfffffff000e47947 */ /* 0x000fea000383ffff */
        .weak           $__internal_156_$__cuda_sm3x_div_rn_noftz_f32_slowpath
        .type           $__internal_156_$__cuda_sm3x_div_rn_noftz_f32_slowpath,@function
        .size           $__internal_156_$__cuda_sm3x_div_rn_noftz_f32_slowpath,(.L_x_25608 - $__internal_156_$__cuda_sm3x_div_rn_noftz_f32_slowpath)
$__internal_156_$__cuda_sm3x_div_rn_noftz_f32_slowpath:
        /* <DEDUP_REMOVED lines=35> */
.L_x_8168:
        /* <DEDUP_REMOVED lines=51> */
.L_x_8175:
[----:B------:R-:W-:-:S04]  /*1af0*/  LOP3.LUT R4, R4, 0x80000000, RZ, 0xc0, !PT ;  /* 0x8000000004047812 */ /* 0x000fc800078ec0ff */
[----:B------:R-:W-:Y:S01]  /*1b00*/  LOP3.LUT R4, R4, 0x7f800000, RZ, 0xfc, !PT ;  /* 0x7f80000004047812 */ /* 0x000fe200078efcff */
[----:B------:R-:W-:Y:S06]  /*1b10*/  BRA `(.L_x_8176) ;  /* 0x0000000000047947 */ /* 0x000fec0003800000 */
.L_x_8174:
[----:B------:R-:W-:-:S07]  /*1b20*/  LEA R4, R18, R4, 0x17 ;  /* 0x0000000412047211 */ /* 0x000fce00078eb8ff */
.L_x_8176:
[----:B------:R-:W-:Y:S05]  /*1b30*/  BSYNC.RECONVERGENT B2 ;  /* 0x0000000000027941 */ /* 0x000fea0003800200 */
.L_x_8173:
[----:B------:R-:W-:Y:S05]  /*1b40*/  BRA `(.L_x_8177) ;  /* 0x0000000000207947 */ /* 0x000fea0003800000 */
.L_x_8172:
[----:B------:R-:W-:-:S04]  /*1b50*/  LOP3.LUT R4, R21, 0x80000000, R4, 0x48, !PT ;  /* 0x8000000015047812 */ /* 0x000fc800078e4804 */
[----:B------:R-:W-:Y:S01]  /*1b60*/  LOP3.LUT R4, R4, 0x7f800000, RZ, 0xfc, !PT ;  /* 0x7f80000004047812 */ /* 0x000fe200078efcff */
[----:B------:R-:W-:Y:S06]  /*1b70*/  BRA `(.L_x_8177) ;  /* 0x0000000000147947 */ /* 0x000fec0003800000 */
.L_x_8171:
[----:B------:R-:W-:Y:S01]  /*1b80*/  LOP3.LUT R4, R21, 0x80000000, R4, 0x48, !PT ;  /* 0x8000000015047812 */ /* 0x000fe200078e4804 */
[----:B------:R-:W-:Y:S06]  /*1b90*/  BRA `(.L_x_8177) ;  /* 0x00000000000c7947 */ /* 0x000fec0003800000 */
.L_x_8170:
[----:B------:R-:W0:Y:S01]  /*1ba0*/  MUFU.RSQ R4, -QNAN ;  /* 0xffc0000000047908 */ /* 0x000e220000001400 */
[----:B------:R-:W-:Y:S05]  /*1bb0*/  BRA `(.L_x_8177) ;  /* 0x0000000000047947 */ /* 0x000fea0003800000 */
.L_x_8169:
[----:B------:R-:W-:-:S07]  /*1bc0*/  FADD.FTZ R4, R4, R5 ;  /* 0x0000000504047221 */ /* 0x000fce0000010000 */
.L_x_8177:
[----:B------:R-:W-:Y:S05]  /*1bd0*/  BSYNC.RECONVERGENT B1 ;  /* 0x0000000000017941 */ /* 0x000fea0003800200 */
.L_x_8167:
[----:B------:R-:W-:-:S04]  /*1be0*/  HFMA2 R13, -RZ, RZ, 0, 0 ;  /* 0x00000000ff0d7431 */ /* 0x000fc800000001ff */
[----:B0-----:R-:W-:Y:S05]  /*1bf0*/  RET.REL.NODEC R12 `(_Z15SoftmaxWarpImplI10DirectLoadI13__nv_bfloat16fE11DirectStoreIfS1_EfLi2ELi2ELi4ELi2ELb1EL9Algorithm0EEvT_T0_ll) ;  /* 0xffffffe40c007950 */ /* 0x001fea0003c3ffff */
.L_x_8178:
        /* <DEDUP_REMOVED lines=16> */
.L_x_25608:


//--------------------- .text._Z15SoftmaxWarpImplI10DirectLoadI13__nv_bfloat16fE11DirectStoreIfS1_EfLi2ELi2ELi4ELi2ELb0EL9Algorithm0EEvT_T0_ll --------------------------
	.section	.text._Z15SoftmaxWarpImplI10DirectLoadI13__nv_bfloat16fE11DirectStoreIfS1_EfLi2ELi2ELi4ELi2ELb0EL9Algorithm0EEvT_T0_ll,"ax",@progbits
	.align	128
        .global         _Z15SoftmaxWarpImplI10DirectLoadI13__nv_bfloat16fE11DirectStoreIfS1_EfLi2ELi2ELi4ELi2ELb0EL9Algorithm0EEvT_T0_ll
        .type           _Z15SoftmaxWarpImplI10DirectLoadI13__nv_bfloat16fE11DirectStoreIfS1_EfLi2ELi2ELi4ELi2ELb0EL9Algorithm0EEvT_T0_ll,@function
        .size           _Z15SoftmaxWarpImplI10DirectLoadI13__nv_bfloat16fE11DirectStoreIfS1_EfLi2ELi2ELi4ELi2ELb0EL9Algorithm0EEvT_T0_ll,(.L_x_25609 - _Z15SoftmaxWarpImplI10DirectLoadI13__nv_bfloat16fE11DirectStoreIfS1_EfLi2ELi2ELi4ELi2ELb0EL9Algorithm0EEvT_T0_ll)
        .other          _Z15SoftmaxWarpImplI10DirectLoadI13__nv_bfloat16fE11DirectStoreIfS1_EfLi2ELi2ELi4ELi2ELb0EL9Algorithm0EEvT_T0_ll,@"STO_CUDA_ENTRY STV_DEFAULT"
_Z15SoftmaxWarpImplI10DirectLoadI13__nv_bfloat16fE11DirectStoreIfS1_EfLi2ELi2ELi4ELi2ELb0EL9Algorithm0EEvT_T0_ll:
.text._Z15SoftmaxWarpImplI10DirectLoadI13__nv_bfloat16fE11DirectStoreIfS1_EfLi2ELi2ELi4ELi2ELb0EL9Algorithm0EEvT_T0_ll:
        /* <DEDUP_REMOVED lines=24> */
.L_x_8179:
        /* <DEDUP_REMOVED lines=16> */
.L_x_8189:
[----:B------:R-:W-:Y:S01]  /*0280*/  MOV R2, R8 ;  /* 0x0000000800027202 */ /* 0x000fe20000000f00 */
[----:B------:R-:W-:Y:S01]  /*0290*/  IMAD R5, R9, UR42, RZ ;  /* 0x0000002a09057c24 */ /* 0x000fe2000f8e02ff */
[----:B--2---:R-:W-:Y:S01]  /*02a0*/  R2UR UR4, R6 ;  /* 0x00000000060472ca */ /* 0x004fe200000e0000 */
[----:B------:R-:W-:Y:S01]  /*02b0*/  IMAD.MOV.U32 R3, RZ, RZ, RZ ;  /* 0x000000ffff037224 */ /* 0x000fe200078e00ff */
[C---:B------:R-:W-:Y:S01]  /*02c0*/  R2UR UR5, R7.reuse ;  /* 0x00000000070572ca */ /* 0x040fe200000e0000 */
[----:B------:R-:W-:Y:S01]  /*02d0*/  IMAD R5, R10, UR43, R5 ;  /* 0x0000002b0a057c24 */ /* 0x000fe2000f8e0205 */
        /* <DEDUP_REMOVED lines=27> */
[----:B------:R-:W1:Y:S01]  /*0490*/  SHFL.BFLY PT, R14, R13, 0x2, 0x1f ;  /* 0x0c401f000d0e7f89 */ /* 0x000e6200000e0000 */
[----:B------:R-:W-:-:S03]  /*04a0*/  HFMA2 R11, -RZ, RZ, 3.7421875, 0 ;  /* 0x437c0000ff0b7431 */ /* 0x000fc600000001ff */
        /* <DEDUP_REMOVED lines=15> */
[-C--:B------:R-:W-:Y:S01]  /*05a0*/  FFMA.SAT R20, R3, R4.reuse, 0.5 ;  /* 0x3f00000003147423 */ /* 0x080fe20000002004 */
[-C--:B------:R-:W-:Y:S01]  /*05b0*/  FFMA.RM R0, R18, R11.reuse, 12582913 ;  /* 0x4b40000112007423 */ /* 0x080fe2000000400b */
[----:B------:R-:W-:Y:S01]  /*05c0*/  FFMA.SAT R14, R19, R4, 0.5 ;  /* 0x3f000000130e7423 */ /* 0x000fe20000002004 */
[C---:B------:R-:W-:Y:S01]  /*05d0*/  FADD R12, R2.reuse, -12583039 ;  /* 0xcb40007f020c7421 */ /* 0x040fe20000000000 */
[----:B------:R-:W-:Y:S02]  /*05e0*/  IMAD.SHL.U32 R2, R2, 0x800000, RZ ;  /* 0x0080000002027824 */ /* 0x000fe400078e00ff */
[----:B------:R-:W-:Y:S01]  /*05f0*/  FADD R18, R0, -12583039 ;  /* 0xcb40007f00127421 */ /* 0x000fe20000000000 */
[----:B------:R-:W-:Y:S01]  /*0600*/  FFMA.RM R14, R14, R11, 12582913 ;  /* 0x4b4000010e0e7423 */ /* 0x000fe2000000400b */
[----:B------:R-:W-:Y:S01]  /*0610*/  FFMA R12, R15, 1.4426950216293334961, -R12 ;  /* 0x3fb8aa3b0f0c7823 */ /* 0x000fe2000000080c */
[----:B------:R-:W-:Y:S01]  /*0620*/  SHF.L.U32 R0, R0, 0x17, RZ ;  /* 0x0000001700007819 */ /* 0x000fe200000006ff */
[----:B------:R-:W-:-:S02]  /*0630*/  FFMA R18, R5, 1.4426950216293334961, -R18 ;  /* 0x3fb8aa3b05127823 */ /* 0x000fc40000000812 */
[----:B------:R-:W-:Y:S01]  /*0640*/  FFMA R13, R15, 1.925963033500011079e-08, R12 ;  /* 0x32a570600f0d7823 */ /* 0x000fe2000000000c */
[----:B------:R-:W-:Y:S01]  /*0650*/  FFMA.RM R12, R20, R11, 12582913 ;  /* 0x4b400001140c7423 */ /* 0x000fe2000000400b */
[C---:B------:R-:W-:Y:S01]  /*0660*/  FADD R20, R14.reuse, -12583039 ;  /* 0xcb40007f0e147421 */ /* 0x040fe20000000000 */
[----:B------:R-:W-:Y:S01]  /*0670*/  FFMA R18, R5, 1.925963033500011079e-08, R18 ;  /* 0x32a5706005127823 */ /* 0x000fe20000000012 */
[----:B------:R-:W-:Y:S01]  /*0680*/  SHF.L.U32 R14, R14, 0x17, RZ ;  /* 0x000000170e0e7819 */ /* 0x000fe200000006ff */
[----:B------:R-:W-:Y:S01]  /*0690*/  FADD R4, R12, -12583039 ;  /* 0xcb40007f0c047421 */ /* 0x000fe20000000000 */
[----:B------:R-:W1:Y:S01]  /*06a0*/  MUFU.EX2 R13, R13 ;  /* 0x0000000d000d7308 */ /* 0x000e620000000800 */
[----:B------:R-:W-:Y:S02]  /*06b0*/  FFMA R20, R19, 1.4426950216293334961, -R20 ;  /* 0x3fb8aa3b13147823 */ /* 0x000fe40000000814 */
[----:B------:R-:W-:Y:S02]  /*06c0*/  FFMA R4, R3, 1.4426950216293334961, -R4 ;  /* 0x3fb8aa3b03047823 */ /* 0x000fe40000000804 */
[----:B------:R-:W-:-:S02]  /*06d0*/  FFMA R20, R19, 1.925963033500011079e-08, R20 ;  /* 0x32a5706013147823 */ /* 0x000fc40000000014 */
[----:B------:R-:W-:Y:S01]  /*06e0*/  FFMA R4, R3, 1.925963033500011079e-08, R4 ;  /* 0x32a5706003047823 */ /* 0x000fe20000000004 */
[----:B------:R-:W2:Y:S08]  /*06f0*/  MUFU.EX2 R5, R18 ;  /* 0x0000001200057308 */ /* 0x000eb00000000800 */
[----:B------:R-:W3:Y:S01]  /*0700*/  MUFU.EX2 R11, R4 ;  /* 0x00000004000b7308 */ /* 0x000ee20000000800 */
[----:B-1----:R-:W-:Y:S01]  /*0710*/  FMUL R3, R2, R13 ;  /* 0x0000000d02037220 */ /* 0x002fe20000400000 */
[----:B------:R-:W-:-:S03]  /*0720*/  IMAD.SHL.U32 R2, R12, 0x800000, RZ ;  /* 0x008000000c027824 */ /* 0x000fc600078e00ff */
        /* <DEDUP_REMOVED lines=13> */
[----:B------:R2:W3:Y:S02]  /*0800*/  SHFL.BFLY PT, R14, R20, 0x1, 0x1f ;  /* 0x0c201f00140e7f89 */ /* 0x0004e400000e0000 */
[----:B-12---:R-:W-:-:S07]  /*0810*/  FADD R5, R18, R5 ;  /* 0x0000000512057221 */ /* 0x006fce0000000000 */
.L_x_8199:
        /* <DEDUP_REMOVED lines=10> */
[----:B------:R-:W-:-:S07]  /*08c0*/  MOV R14, 0x8e0 ;  /* 0x000008e0000e7802 */ /* 0x000fce0000000f00 */
[----:B0-----:R-:W-:Y:S05]  /*08d0*/  CALL.REL.NOINC `($__internal_157_$__cuda_sm3x_div_rn_noftz_f32_slowpath) ;  /* 0x0000000800c07944 */ /* 0x001fea0003c00000 */
[----:B------:R-:W-:-:S07]  /*08e0*/  IMAD.MOV.U32 R17, RZ, RZ, R3 ;  /* 0x000000ffff117224 */ /* 0x000fce00078e0003 */
.L_x_8182:
[----:B------:R-:W-:Y:S05]  /*08f0*/  BSYNC.RECONVERGENT B0 ;  /* 0x0000000000007941 */ /* 0x000fea0003800200 */
.L_x_8181:
        /* <DEDUP_REMOVED lines=11> */
[----:B0-----:R-:W-:Y:S05]  /*09b0*/  CALL.REL.NOINC `($__internal_157_$__cuda_sm3x_div_rn_noftz_f32_slowpath) ;  /* 0x0000000800887944 */ /* 0x001fea0003c00000 */
[----:B------:R-:W-:-:S07]  /*09c0*/  IMAD.MOV.U32 R18, RZ, RZ, R3 ;  /* 0x000000ffff127224 */ /* 0x000fce00078e0003 */
.L_x_8184:
[----:B------:R-:W-:Y:S05]  /*09d0*/  BSYNC.RECONVERGENT B0 ;  /* 0x0000000000007941 */ /* 0x000fea0003800200 */
.L_x_8183:
        /* <DEDUP_REMOVED lines=24> */
[----:B0-----:R-:W-:Y:S05]  /*0b60*/  CALL.REL.NOINC `($__internal_157_$__cuda_sm3x_div_rn_noftz_f32_slowpath) ;  /* 0x00000008001c7944 */ /* 0x001fea0003c00000 */
[----:B------:R-:W-:-:S07]  /*0b70*/  IMAD.MOV.U32 R0, RZ, RZ, R3 ;  /* 0x000000ffff007224 */ /* 0x000fce00078e0003 */
.L_x_8186:
[----:B------:R-:W-:Y:S05]  /*0b80*/  BSYNC.RECONVERGENT B0 ;  /* 0x0000000000007941 */ /* 0x000fea0003800200 */
.L_x_8185:
        /* <DEDUP_REMOVED lines=12> */
[----:B0-----:R-:W-:Y:S05]  /*0c50*/  CALL.REL.NOINC `($__internal_157_$__cuda_sm3x_div_rn_noftz_f32_slowpath) ;  /* 0x0000000400e07944 */ /* 0x001fea0003c00000 */
[----:B------:R-:W-:-:S07]  /*0c60*/  MOV R5, R3 ;  /* 0x0000000300057202 */ /* 0x000fce0000000f00 */
.L_x_8188:
[----:B------:R-:W-:Y:S05]  /*0c70*/  BSYNC.RECONVERGENT B0 ;  /* 0x0000000000007941 */ /* 0x000fea0003800200 */
.L_x_8187:
        /* <DEDUP_REMOVED lines=19> */
.L_x_8180:
[----:B------:R-:W-:Y:S01]  /*0db0*/  HFMA2 R11, -RZ, RZ, 0, 1.847743988037109375e-06 ;  /* 0x0000001fff0b7431 */ /* 0x000fe200000001ff */
[----:B------:R-:W-:Y:S01]  /*0dc0*/  BSSY B0, `(.L_x_8190) ;  /* 0x0000006000007945 */ /* 0x000fe20003800000 */
[----:B------:R-:W-:Y:S02]  /*0dd0*/  IMAD.MOV.U32 R12, RZ, RZ, 0x2 ;  /* 0x00000002ff0c7424 */ /* 0x000fe400078e00ff */
[----:B------:R-:W-:-:S07]  /*0de0*/  IMAD.MOV.U32 R15, RZ, RZ, -0x1 ;  /* 0xffffffffff0f7424 */ /* 0x000fce00078e00ff */
[----:B0-----:R-:W-:Y:S05]  /*0df0*/  WARPSYNC.COLLECTIVE R15, `(.L_x_8191) ;  /* 0x000000000f087348 */ /* 0x001fea0003c00000 */
[----:B------:R1:W2:Y:S02]  /*0e00*/  SHFL.BFLY P6, R14, R13, R12, R11 ;  /* 0x0c00000c0d0e7389 */ /* 0x0002a400000c000b */
[----:B012---:R-:W-:Y:S05]  /*0e10*/  ENDCOLLECTIVE ;  /* 0x000000000000791b */ /* 0x007fea0003800000 */
.L_x_8191:
[----:B------:R-:W-:Y:S05]  /*0e20*/  BSYNC B0 ;  /* 0x0000000000007941 */ /* 0x000fea0003800000 */
.L_x_8190:
        /* <DEDUP_REMOVED lines=8> */
.L_x_8192:
[----:B------:R-:W-:Y:S02]  /*0eb0*/  HFMA2 R12, -RZ, RZ, 0, 1.1920928955078125e-07 ;  /* 0x00000002ff0c7431 */ /* 0x000fe400000001ff */
[----:B------:R-:W-:Y:S01]  /*0ec0*/  IMAD.MOV.U32 R13, RZ, RZ, R2 ;  /* 0x000000ffff0d7224 */ /* 0x000fe200078e0002 */
[----:B------:R-:W-:-:S07]  /*0ed0*/  MOV R4, R14 ;  /* 0x0000000e00047202 */ /* 0x000fce0000000f00 */
[----:B------:R-:W-:Y:S05]  /*0ee0*/  WARPSYNC.COLLECTIVE R15, `(.L_x_8193) ;  /* 0x000000000f087348 */ /* 0x000fea0003c00000 */
[----:B------:R0:W1:Y:S02]  /*0ef0*/  SHFL.BFLY P6, R14, R13, R12, R11 ;  /* 0x0c00000c0d0e7389 */ /* 0x00006400000c000b */
[----:B01----:R-:W-:Y:S05]  /*0f00*/  ENDCOLLECTIVE ;  /* 0x000000000000791b */ /* 0x003fea0003800000 */
.L_x_8193:
[----:B------:R-:W-:Y:S02]  /*0f10*/  FMNMX R5, R3, R4, !PT ;  /* 0x0000000403057209 */ /* 0x000fe40007800000 */
[----:B------:R-:W-:-:S03]  /*0f20*/  MOV R3, 0x3bbb989d ;  /* 0x3bbb989d00037802 */ /* 0x000fc60000000f00 */
[--C-:B------:R-:W-:Y:S01]  /*0f30*/  FADD R18, R18, -R5.reuse ;  /* 0x8000000512127221 */ /* 0x100fe20000000000 */
[----:B------:R-:W-:-:S04]  /*0f40*/  FADD R22, R22, -R5 ;  /* 0x8000000516167221 */ /* 0x000fc80000000000 */
        /* <DEDUP_REMOVED lines=10> */
.L_x_8194:
[----:B------:R-:W-:-:S04]  /*0ff0*/  FFMA.RM R4, R17, R2, 12582913 ;  /* 0x4b40000111047423 */ /* 0x000fc80000004002 */
[C---:B------:R-:W-:Y:S01]  /*1000*/  FADD R5, R4.reuse, -12583039 ;  /* 0xcb40007f04057421 */ /* 0x040fe20000000000 */
[----:B------:R-:W-:-:S03]  /*1010*/  SHF.L.U32 R4, R4, 0x17, RZ ;  /* 0x0000001704047819 */ /* 0x000fc600000006ff */
[----:B------:R-:W-:Y:S01]  /*1020*/  FFMA R17, R18, 1.4426950216293334961, -R5 ;  /* 0x3fb8aa3b12117823 */ /* 0x000fe20000000805 */
[----:B------:R-:W-:-:S03]  /*1030*/  FFMA.RM R5, R21, R2, 12582913 ;  /* 0x4b40000115057423 */ /* 0x000fc60000004002 */
[----:B------:R-:W-:Y:S01]  /*1040*/  FFMA R17, R18, 1.925963033500011079e-08, R17 ;  /* 0x32a5706012117823 */ /* 0x000fe20000000011 */
[----:B------:R-:W-:-:S03]  /*1050*/  FADD R21, R5, -12583039 ;  /* 0xcb40007f05157421 */ /* 0x000fc60000000000 */
[----:B------:R0:W1:Y:S01]  /*1060*/  MUFU.EX2 R11, R17 ;  /* 0x00000011000b7308 */ /* 0x0000620000000800 */
[----:B------:R-:W-:-:S04]  /*1070*/  FFMA R21, R22, 1.4426950216293334961, -R21 ;  /* 0x3fb8aa3b16157823 */ /* 0x000fc80000000815 */
[----:B------:R-:W-:Y:S01]  /*1080*/  FFMA R21, R22, 1.925963033500011079e-08, R21 ;  /* 0x32a5706016157823 */ /* 0x000fe20000000015 */
[----:B------:R-:W-:-:S05]  /*1090*/  FMNMX R0, R0, R14, !PT ;  /* 0x0000000e00007209 */ /* 0x000fca0007800000 */
[----:B------:R-:W2:Y:S01]  /*10a0*/  MUFU.EX2 R21, R21 ;  /* 0x0000001500157308 */ /* 0x000ea20000000800 */
[--C-:B------:R-:W-:Y:S01]  /*10b0*/  FADD R20, R20, -R0.reuse ;  /* 0x8000000014147221 */ /* 0x100fe20000000000 */
[----:B------:R-:W-:Y:S01]  /*10c0*/  FADD R12, R19, -R0 ;  /* 0x80000000130c7221 */ /* 0x000fe20000000000 */
[----:B------:R-:W-:Y:S02]  /*10d0*/  IMAD.SHL.U32 R0, R5, 0x800000, RZ ;  /* 0x0080000005007824 */ /* 0x000fe400078e00ff */
[----:B------:R-:W-:-:S04]  /*10e0*/  FFMA.SAT R13, R20, R3, 0.5 ;  /* 0x3f000000140d7423 */ /* 0x000fc80000002003 */
[----:B------:R-:W-:Y:S01]  /*10f0*/  FFMA.RM R19, R13, R2, 12582913 ;  /* 0x4b4000010d137423 */ /* 0x000fe20000004002 */
[----:B------:R-:W-:-:S03]  /*1100*/  FFMA.SAT R13, R12, R3, 0.5 ;  /* 0x3f0000000c0d7423 */ /* 0x000fc60000002003 */
[----:B------:R-:W-:Y:S01]  /*1110*/  FADD R3, R19, -12583039 ;  /* 0xcb40007f13037421 */ /* 0x000fe20000000000 */
[----:B0-----:R-:W-:-:S03]  /*1120*/  FFMA.RM R17, R13, R2, 12582913 ;  /* 0x4b4000010d117423 */ /* 0x001fc60000004002 */
[----:B------:R-:W-:Y:S01]  /*1130*/  FFMA R5, R20, 1.4426950216293334961, -R3 ;  /* 0x3fb8aa3b14057823 */ /* 0x000fe20000000803 */
[----:B-1----:R-:W-:Y:S01]  /*1140*/  FMUL R3, R4, R11 ;  /* 0x0000000b04037220 */ /* 0x002fe20000400000 */
[----:B------:R-:W-:Y:S01]  /*1150*/  FADD R11, R17, -12583039 ;  /* 0xcb40007f110b7421 */ /* 0x000fe20000000000 */
[----:B--2---:R-:W-:Y:S01]  /*1160*/  FMUL R0, R0, R21 ;  /* 0x0000001500007220 */ /* 0x004fe20000400000 */
[----:B------:R-:W-:Y:S01]  /*1170*/  FFMA R2, R20, 1.925963033500011079e-08, R5 ;  /* 0x32a5706014027823 */ /* 0x000fe20000000005 */
[----:B------:R-:W-:Y:S01]  /*1180*/  FADD R13, RZ, R3 ;  /* 0x00000003ff0d7221 */ /* 0x000fe20000000000 */
[C---:B------:R-:W-:Y:S01]  /*1190*/  FFMA R5, R12.reuse, 1.4426950216293334961, -R11 ;  /* 0x3fb8aa3b0c057823 */ /* 0x040fe2000000080b */
[----:B------:R-:W-:Y:S01]  /*11a0*/  MOV R11, 0x1f ;  /* 0x0000001f000b7802 */ /* 0x000fe20000000f00 */
[----:B------:R0:W1:Y:S01]  /*11b0*/  MUFU.EX2 R21, R2 ;  /* 0x0000000200157308 */ /* 0x0000620000000800 */
[----:B------:R-:W-:Y:S01]  /*11c0*/  FADD R13, R13, R0 ;  /* 0x000000000d0d7221 */ /* 0x000fe20000000000 */
[----:B------:R-:W-:Y:S01]  /*11d0*/  FFMA R5, R12, 1.925963033500011079e-08, R5 ;  /* 0x32a570600c057823 */ /* 0x000fe20000000005 */
[----:B------:R-:W-:-:S02]  /*11e0*/  HFMA2 R12, -RZ, RZ, 0, 1.1920928955078125e-07 ;  /* 0x00000002ff0c7431 */ /* 0x000fc400000001ff */
[----:B------:R-:W-:Y:S01]  /*11f0*/  IMAD.SHL.U32 R4, R19, 0x800000, RZ ;  /* 0x0080000013047824 */ /* 0x000fe200078e00ff */
[----:B------:R-:W-:Y:S02]  /*1200*/  SHF.L.U32 R17, R17, 0x17, RZ ;  /* 0x0000001711117819 */ /* 0x000fe400000006ff */
[----:B------:R0:W2:Y:S05]  /*1210*/  MUFU.EX2 R18, R5 ;  /* 0x0000000500127308 */ /* 0x0000aa0000000800 */
[----:B012---:R-:W-:Y:S05]  /*1220*/  WARPSYNC.COLLECTIVE R15, `(.L_x_8195) ;  /* 0x000000000f087348 */ /* 0x007fea0003c00000 */
[----:B------:R3:W4:Y:S02]  /*1230*/  SHFL.BFLY P6, R14, R13, R12, R11 ;  /* 0x0c00000c0d0e7389 */ /* 0x00072400000c000b */
[----:B01234-:R-:W-:Y:S05]  /*1240*/  ENDCOLLECTIVE ;  /* 0x000000000000791b */ /* 0x01ffea0003800000 */
.L_x_8195:
[----:B------:R-:W-:Y:S01]  /*1250*/  FMUL R2, R4, R21 ;  /* 0x0000001504027220 */ /* 0x000fe20000400000 */
        /* <DEDUP_REMOVED lines=9> */
.L_x_8196:
[----:B------:R-:W-:Y:S01]  /*12f0*/  MOV R13, R17 ;  /* 0x00000011000d7202 */ /* 0x000fe20000000f00 */
[----:B------:R-:W-:Y:S01]  /*1300*/  IMAD.MOV.U32 R12, RZ, RZ, 0x2 ;  /* 0x00000002ff0c7424 */ /* 0x000fe200078e00ff */
[----:B------:R-:W-:-:S07]  /*1310*/  MOV R5, R14 ;  /* 0x0000000e00057202 */ /* 0x000fce0000000f00 */
[----:B------:R-:W-:Y:S05]  /*1320*/  WARPSYNC.COLLECTIVE R15, `(.L_x_8197) ;  /* 0x000000000f087348 */ /* 0x000fea0003c00000 */
[----:B------:R0:W1:Y:S02]  /*1330*/  SHFL.BFLY P6, R14, R13, R12, R11 ;  /* 0x0c00000c0d0e7389 */ /* 0x00006400000c000b */
[----:B01----:R-:W-:Y:S05]  /*1340*/  ENDCOLLECTIVE ;  /* 0x000000000000791b */ /* 0x003fea0003800000 */
.L_x_8197:
        /* <DEDUP_REMOVED lines=8> */
.L_x_8198:
[----:B------:R-:W-:Y:S05]  /*13d0*/  BRA `(.L_x_8199) ;  /* 0xfffffff400107947 */ /* 0x000fea000383ffff */
        .weak           $__internal_157_$__cuda_sm3x_div_rn_noftz_f32_slowpath
        .type           $__internal_157_$__cuda_sm3x_div_rn_noftz_f32_slowpath,@function
        .size           $__internal_157_$__cuda_sm3x_div_rn_noftz_f32_slowpath,(.L_x_25609 - $__internal_157_$__cuda_sm3x_div_rn_noftz_f32_slowpath)
$__internal_157_$__cuda_sm3x_div_rn_noftz_f32_slowpath:
        /* <DEDUP_REMOVED lines=35> */
.L_x_8201:
        /* <DEDUP_REMOVED lines=51> */
.L_x_8208:
[----:B------:R-:W-:-:S04]  /*1940*/  LOP3.LUT R3, R3, 0x80000000, RZ, 0xc0, !PT ;  /* 0x8000000003037812 */ /* 0x000fc800078ec0ff */
[----:B------:R-:W-:Y:S01]  /*1950*/  LOP3.LUT R3, R3, 0x7f800000, RZ, 0xfc, !PT ;  /* 0x7f80000003037812 */ /* 0x000fe200078efcff */
[----:B------:R-:W-:Y:S06]  /*1960*/  BRA `(.L_x_8209) ;  /* 0x0000000000047947 */ /* 0x000fec0003800000 */
.L_x_8207:
[----:B------:R-:W-:-:S07]  /*1970*/  LEA R3, R18, R3, 0x17 ;  /* 0x0000000312037211 */ /* 0x000fce00078eb8ff */
.L_x_8209:
[----:B------:R-:W-:Y:S05]  /*1980*/  BSYNC.RECONVERGENT B2 ;  /* 0x0000000000027941 */ /* 0x000fea0003800200 */
.L_x_8206:
[----:B------:R-:W-:Y:S05]  /*1990*/  BRA `(.L_x_8210) ;  /* 0x0000000000207947 */ /* 0x000fea0003800000 */
.L_x_8205:
[----:B------:R-:W-:-:S04]  /*19a0*/  LOP3.LUT R3, R22, 0x80000000, R3, 0x48, !PT ;  /* 0x8000000016037812 */ /* 0x000fc800078e4803 */
[----:B------:R-:W-:Y:S01]  /*19b0*/  LOP3.LUT R3, R3, 0x7f800000, RZ, 0xfc, !PT ;  /* 0x7f80000003037812 */ /* 0x000fe200078efcff */
[----:B------:R-:W-:Y:S06]  /*19c0*/  BRA `(.L_x_8210) ;  /* 0x0000000000147947 */ /* 0x000fec0003800000 */
.L_x_8204:
[----:B------:R-:W-:Y:S01]  /*19d0*/  LOP3.LUT R3, R22, 0x80000000, R3, 0x48, !PT ;  /* 0x8000000016037812 */ /* 0x000fe200078e4803 */
[----:B------:R-:W-:Y:S06]  /*19e0*/  BRA `(.L_x_8210) ;  /* 0x00000000000c7947 */ /* 0x000fec0003800000 */
.L_x_8203:
[----:B------:R-:W0:Y:S01]  /*19f0*/  MUFU.RSQ R3, -QNAN ;  /* 0xffc0000000037908 */ /* 0x000e220000001400 */
[----:B------:R-:W-:Y:S05]  /*1a00*/  BRA `(.L_x_8210) ;  /* 0x0000000000047947 */ /* 0x000fea0003800000 */
.L_x_8202:
[----:B------:R-:W-:-:S07]  /*1a10*/  FADD.FTZ R3, R3, R5 ;  /* 0x0000000503037221 */ /* 0x000fce0000010000 */
.L_x_8210:
[----:B------:R-:W-:Y:S05]  /*1a20*/  BSYNC.RECONVERGENT B1 ;  /* 0x0000000000017941 */ /* 0x000fea0003800200 */
.L_x_8200:
[----:B------:R-:W-:-:S04]  /*1a30*/  HFMA2 R15, -RZ, RZ, 0, 0 ;  /* 0x00000000ff0f7431 */ /* 0x000fc800000001ff */
[----:B0-----:R-:W-:Y:S05]  /*1a40*/  RET.REL.NODEC R14 `(_Z15SoftmaxWarpImplI10DirectLoadI13__nv_bfloat16fE11DirectStoreIfS1_EfLi2ELi2ELi4ELi2ELb0EL9Algorithm0EEvT_T0_ll) ;  /* 0xffffffe40e6c7950 */ /* 0x001fea0003c3ffff */
.L_x_8211:
        /* <DEDUP_REMOVED lines=11> */
.L_x_25609:


//--------------------- .text._Z15SoftmaxWarpImplI10DirectLoadI13__nv_bfloat16fE11DirectStoreIfS1_EfLi2ELi2ELi2ELi1ELb1EL9Algorithm0EEvT_T0_ll --------------------------
	.section	.text._Z15SoftmaxWarpImplI10DirectLoadI13__nv_bfloat16fE11DirectStoreIfS1_EfLi2ELi2ELi2ELi1ELb1EL9Algorithm0EEvT_T0_ll,"ax",@progbits
	.align	128
        .global         _Z15SoftmaxWarpImplI10DirectLoadI13__nv_bfloat16fE11DirectStoreIfS1_EfLi2ELi2ELi2ELi1ELb1EL9Algorithm0EEvT_T0_ll
        .type           _Z15SoftmaxWarpImplI10DirectLoadI13__nv_bfloat16fE11DirectStoreIfS1_EfLi2ELi2ELi2ELi1ELb1EL9Algorithm0EEvT_T0_ll,@function
        .size           _Z15SoftmaxWarpImplI10DirectLoadI13__nv_bfloat16fE11DirectStoreIfS1_EfLi2ELi2ELi2ELi1ELb1EL9Algorithm0EEvT_T0_ll,(.L_x_25611 - _Z15SoftmaxWarpImplI10DirectLoadI13__nv_bfloat16fE11DirectStoreIfS1_EfLi2ELi2ELi2ELi1ELb1EL9Algorithm0EEvT_T0_ll)
        .other          _Z15SoftmaxWarpImplI10DirectLoadI13__nv_bfloat16fE11DirectStoreIfS1_EfLi2ELi2ELi2ELi1ELb1EL9Algorithm0EEvT_T0_ll,@"STO_CUDA_ENTRY STV_DEFAULT"
_Z15SoftmaxWarpImplI10DirectLoadI13__nv_bfloat16fE11DirectStoreIfS1_EfLi2ELi2ELi2ELi1ELb1EL9Algorithm0EEvT_T0_ll:
.text._Z15SoftmaxWarpImplI10DirectLoadI13__nv_bfloat16fE11DirectStoreIfS1_EfLi2ELi2ELi2ELi1ELb1EL9Algorithm0EEvT_T0_ll:
        /* <DEDUP_REMOVED lines=24> */
.L_x_8212:
        /* <DEDUP_REMOVED lines=47> */
.L_x_8214:
[----:B------:R-:W-:-:S07]  /*0470*/  MOV R0, 0x490 ;  /* 0x0000049000007802 */ /* 0x000fce0000000f00 */
[----:B0-----:R-:W-:Y:S05]  /*0480*/  CALL.REL.NOINC `($__internal_158_$__cuda_sm20_div_u64) ;  /* 0x0000001c00007944 */ /* 0x001fea0003c00000 */
[----:B------:R-:W-:Y:S01]  /*0490*/  MOV R2, R4 ;  /* 0x0000000400027202 */ /* 0x000fe20000000f00 */
[----:B------:R-:W-:-:S07]  /*04a0*/  IMAD.MOV.U32 R3, RZ, RZ, R5 ;  /* 0x000000ffff037224 */ /* 0x000fce00078e0005 */
.L_x_8215:
[----:B------:R-:W-:Y:S05]  /*04b0*/  BSYNC.RECONVERGENT B0 ;  /* 0x0000000000007941 */ /* 0x000fea0003800200 */
.L_x_8213:
[----:B------:R-:W1:Y:S01]  /*04c0*/  S2R R0, SR_TID.X ;  /* 0x0000000000007919 */ /* 0x000e620000002100 */
[----:B------:R-:W-:Y:S01]  /*04d0*/  IADD3 R18, P1, PT, R2, R18, RZ ;  /* 0x0000001202127210 */ /* 0x000fe20007f3e0ff */
[----:B------:R-:W2:Y:S01]  /*04e0*/  LDC.64 R4, c[0x0][0x358] ;  /* 0x0000d600ff047b82 */ /* 0x000ea20000000a00 */
[----:B------:R-:W-:Y:S01]  /*04f0*/  BSSY B0, `(.L_x_8216) ;  /* 0x0000072000007945 */ /* 0x000fe20003800000 */
[----:B------:R-:W-:Y:S01]  /*0500*/  IMAD.MOV.U32 R23, RZ, RZ, R21 ;  /* 0x000000ffff177224 */ /* 0x000fe200078e0015 */
[----:B------:R-:W-:Y:S02]  /*0510*/  LOP3.LUT R2, R18, 0x1, RZ, 0xc0, !PT ;  /* 0x0000000112027812 */ /* 0x000fe400078ec0ff */
[----:B------:R-:W-:Y:S02]  /*0520*/  IADD3.X R16, PT, PT, RZ, R3, RZ, P1, !PT ;  /* 0x00000003ff107210 */ /* 0x000fe40000ffe4ff */
[----:B------:R-:W-:Y:S02]  /*0530*/  ISETP.NE.U32.AND P0, PT, R2, 0x1, PT ;  /* 0x000000010200780c */ /* 0x000fe40003f05070 */
[----:B------:R-:W-:-:S02]  /*0540*/  MOV R10, R22 ;  /* 0x00000016000a7202 */ /* 0x000fc40000000f00 */
        /* <DEDUP_REMOVED lines=56> */
[----:B------:R1:W2:Y:S02]  /*08d0*/  SHFL.BFLY PT, R14, R13, 0x1, 0x1f ;  /* 0x0c201f000d0e7f89 */ /* 0x0002a400000e0000 */
.L_x_8240:
        /* <DEDUP_REMOVED lines=10> */
[----:B------:R-:W-:Y:S02]  /*0980*/  MOV R7, R15 ;  /* 0x0000000f00077202 */ /* 0x000fe40000000f00 */
[----:B------:R-:W-:-:S07]  /*0990*/  MOV R12, 0x9b0 ;  /* 0x000009b0000c7802 */ /* 0x000fce0000000f00 */
[----:B0-----:R-:W-:Y:S05]  /*09a0*/  CALL.REL.NOINC `($__internal_159_$__cuda_sm3x_div_rn_noftz_f32_slowpath) ;  /* 0x0000001800cc7944 */ /* 0x001fea0003c00000 */
[----:B------:R-:W-:-:S07]  /*09b0*/  IMAD.MOV.U32 R13, RZ, RZ, R9 ;  /* 0x000000ffff0d7224 */ /* 0x000fce00078e0009 */
.L_x_8220:
[----:B------:R-:W-:Y:S05]  /*09c0*/  BSYNC.RECONVERGENT B1 ;  /* 0x0000000000017941 */ /* 0x000fea0003800200 */
.L_x_8219:
        /* <DEDUP_REMOVED lines=12> */
[----:B0-----:R-:W-:Y:S05]  /*0a90*/  CALL.REL.NOINC `($__internal_159_$__cuda_sm3x_div_rn_noftz_f32_slowpath) ;  /* 0x0000001800907944 */ /* 0x001fea0003c00000 */
[----:B------:R-:W-:-:S07]  /*0aa0*/  MOV R12, R9 ;  /* 0x00000009000c7202 */ /* 0x000fce0000000f00 */
.L_x_8222:
[----:B------:R-:W-:Y:S05]  /*0ab0*/  BSYNC.RECONVERGENT B1 ;  /* 0x0000000000017941 */ /* 0x000fea0003800200 */
.L_x_8221:
        /* <DEDUP_REMOVED lines=21> */
.L_x_8217:
[----:B------:R-:W-:Y:S05]  /*0c10*/  BSYNC B0 ;  /* 0x0000000000007941 */ /* 0x000fea0003800000 */
.L_x_8216:
[----:B------:R-:W-:-:S04]  /*0c20*/  ISETP.NE.U32.AND P0, PT, R18, RZ, PT ;  /* 0x000000ff1200720c */ /* 0x000fc80003f05070 */
[----:B------:R-:W-:-:S13]  /*0c30*/  ISETP.NE.AND.EX P0, PT, R16, RZ, PT, P0 ;  /* 0x000000ff1000720c */ /* 0x000fda0003f05300 */
[----:B------:R-:W-:Y:S05]  /*0c40*/  @!P0 EXIT ;  /* 0x000000000000894d */ /* 0x000fea0003800000 */
.L_x_8237:
        /* <DEDUP_REMOVED lines=53> */
[----:B------:R1:W2:Y:S02]  /*0fa0*/  SHFL.BFLY PT, R14, R13, 0x1, 0x1f ;  /* 0x0c201f000d0e7f89 */ /* 0x0002a400000e0000 */
.L_x_8244:
        /* <DEDUP_REMOVED lines=12> */
[----:B0-----:R-:W-:Y:S05]  /*1070*/  CALL.REL.NOINC `($__internal_159_$__cuda_sm3x_div_rn_noftz_f32_slowpath) ;  /* 0x0000001400187944 */ /* 0x001fea0003c00000 */
[----:B------:R-:W-:-:S07]  /*1080*/  MOV R13, R9 ;  /* 0x00000009000d7202 */ /* 0x000fce0000000f00 */
.L_x_8225:
[----:B------:R-:W-:Y:S05]  /*1090*/  BSYNC.RECONVERGENT B0 ;  /* 0x0000000000007941 */ /* 0x000fea0003800200 */
.L_x_8224:
        /* <DEDUP_REMOVED lines=12> */
[----:B0-----:R-:W-:Y:S05]  /*1160*/  CALL.REL.NOINC `($__internal_159_$__cuda_sm3x_div_rn_noftz_f32_slowpath) ;  /* 0x0000001000dc7944 */ /* 0x001fea0003c00000 */
[----:B------:R-:W-:-:S07]  /*1170*/  IMAD.MOV.U32 R12, RZ, RZ, R9 ;  /* 0x000000ffff0c7224 */ /* 0x000fce00078e0009 */
.L_x_8227:
[----:B------:R-:W-:Y:S05]  /*1180*/  BSYNC.RECONVERGENT B0 ;  /* 0x0000000000007941 */ /* 0x000fea0003800200 */
.L_x_8226:
        /* <DEDUP_REMOVED lines=33> */
.L_x_8229:
[----:B------:R-:W-:Y:S05]  /*13a0*/  BSYNC.RECONVERGENT B0 ;  /* 0x0000000000007941 */ /* 0x000fea0003800200 */
.L_x_8228:
[----:B-1----:R-:W-:Y:S02]  /*13b0*/  @!P1 IADD3.X R11, PT, PT, RZ, R15, RZ, P2, !PT ;  /* 0x0000000fff0b9210 */ /* 0x002fe400017fe4ff */
[----:B------:R-:W-:Y:S02]  /*13c0*/  @!P1 LOP3.LUT R9, R9, 0xfffffffc, RZ, 0xc0, !PT ;  /* 0xfffffffc09099812 */ /* 0x000fe400078ec0ff */
        /* <DEDUP_REMOVED lines=40> */
.L_x_8248:
        /* <DEDUP_REMOVED lines=12> */
[----:B0-----:R-:W-:Y:S05]  /*1710*/  CALL.REL.NOINC `($__internal_159_$__cuda_sm3x_div_rn_noftz_f32_slowpath) ;  /* 0x0000000c00707944 */ /* 0x001fea0003c00000 */
[----:B------:R-:W-:-:S07]  /*1720*/  MOV R10, R9 ;  /* 0x00000009000a7202 */ /* 0x000fce0000000f00 */
.L_x_8232:
[----:B------:R-:W-:Y:S05]  /*1730*/  BSYNC.RECONVERGENT B0 ;  /* 0x0000000000007941 */ /* 0x000fea0003800200 */
.L_x_8231:
        /* <DEDUP_REMOVED lines=13> */
.L_x_8234:
[----:B------:R-:W-:Y:S05]  /*1810*/  BSYNC.RECONVERGENT B0 ;  /* 0x0000000000007941 */ /* 0x000fea0003800200 */
.L_x_8233:
        /* <DEDUP_REMOVED lines=19> */
.L_x_8236:
[----:B------:R-:W-:Y:S05]  /*1950*/  BSYNC.RECONVERGENT B0 ;  /* 0x0000000000007941 */ /* 0x000fea0003800200 */
.L_x_8235:
[----:B------:R-:W-:-:S04]  /*1960*/  IADD3 R23, P0, PT, R8, R19, RZ ;  /* 0x0000001308177210 */ /* 0x000fc80007f1e0ff */
[----:B------:R-:W-:Y:S02]  /*1970*/  IADD3.X R10, PT, PT, R17, R16, RZ, P0, !PT ;  /* 0x00000010110a7210 */ /* 0x000fe400007fe4ff */
[----:B------:R-:W-:-:S04]  /*1980*/  ISETP.GE.U32.AND P0, PT, R23, UR42, PT ;  /* 0x0000002a17007c0c */ /* 0x000fc8000bf06070 */
[----:B------:R-:W-:-:S13]  /*1990*/  ISETP.GE.AND.EX P0, PT, R10, UR43, PT, P0 ;  /* 0x0000002b0a007c0c */ /* 0x000fda000bf06300 */
[----:B------:R-:W-:Y:S05]  /*19a0*/  @!P0 BRA `(.L_x_8237) ;  /* 0xfffffff000a88947 */ /* 0x000fea000383ffff */
[----:B------:R-:W-:Y:S05]  /*19b0*/  EXIT ;  /* 0x000000000000794d */ /* 0x000fea0003800000 */
.L_x_8218:
        /* <DEDUP_REMOVED lines=8> */
.L_x_8238:
        /* <DEDUP_REMOVED lines=18> */
[----:B-1----:R-:W-:-:S04]  /*1b60*/  FMUL R6, R6, R7 ;  /* 0x0000000706067220 */ /* 0x002fc80000400000 */
[----:B------:R-:W-:-:S04]  /*1b70*/  FADD R13, RZ, R6 ;  /* 0x00000006ff0d7221 */ /* 0x000fc80000000000 */
[----:B------:R-:W-:-:S07]  /*1b80*/  FADD R13, R13, R0 ;  /* 0x000000000d0d7221 */ /* 0x000fce0000000000 */
[----:B------:R-:W-:Y:S05]  /*1b90*/  WARPSYNC.COLLECTIVE R15, `(.L_x_8239) ;  /* 0x000000000f087348 */ /* 0x000fea0003c00000 */
[----:B------:R0:W1:Y:S02]  /*1ba0*/  SHFL.BFLY P6, R14, R13, R12, R11 ;  /* 0x0c00000c0d0e7389 */ /* 0x00006400000c000b */
[----:B01----:R-:W-:Y:S05]  /*1bb0*/  ENDCOLLECTIVE ;  /* 0x000000000000791b */ /* 0x003fea0003800000 */
.L_x_8239:
[----:B------:R-:W-:Y:S05]  /*1bc0*/  BRA `(.L_x_8240) ;  /* 0xffffffec00447947 */ /* 0x000fea000383ffff */
.L_x_8223:
[----:B------:R-:W-:Y:S01]  /*1bd0*/  BSSY B0, `(.L_x_8241) ;  /* 0x0000007000007945 */ /* 0x000fe20003800000 */
[----:B------:R-:W-:Y:S01]  /*1be0*/  IMAD.MOV.U32 R12, RZ, RZ, 0x1 ;  /* 0x00000001ff0c7424 */ /* 0x000fe200078e00ff */
[----:B------:R-:W-:Y:S02]  /*1bf0*/  MOV R11, 0x1f ;  /* 0x0000001f000b7802 */ /* 0x000fe40000000f00 */
[----:B------:R-:W-:-:S07]  /*1c00*/  MOV R15, 0xffffffff ;  /* 0xffffffff000f7802 */ /* 0x000fce0000000f00 */
[----:B0-----:R-:W-:Y:S05]  /*1c10*/  WARPSYNC.COLLECTIVE R15, `(.L_x_8242) ;  /* 0x000000000f087348 */ /* 0x001fea0003c00000 */
[----:B------:R1:W2:Y:S02]  /*1c20*/  SHFL.BFLY P6, R14, R13, R12, R11 ;  /* 0x0c00000c0d0e7389 */ /* 0x0002a400000c000b */
[----:B012---:R-:W-:Y:S05]  /*1c30*/  ENDCOLLECTIVE ;  /* 0x000000000000791b */ /* 0x007fea0003800000 */
.L_x_8242:
[----:B------:R-:W-:Y:S05]  /*1c40*/  BSYNC B0 ;  /* 0x0000000000007941 */ /* 0x000fea0003800000 */
.L_x_8241:
[----:B------:R-:W-:Y:S01]  /*1c50*/  FMNMX R13, R14, R13, !PT ;  /* 0x0000000d0e0d7209 */ /* 0x000fe20007800000 */
[----:B------:R-:W-:Y:S02]  /*1c60*/  HFMA2 R12, -RZ, RZ, 3.7421875, 0 ;  /* 0x437c0000ff0c7431 */ /* 0x000fe400000001ff */
[----:B------:R-:W-:Y:S02]  /*1c70*/  IMAD.MOV.U32 R6, RZ, RZ, 0x3bbb989d ;  /* 0x3bbb989dff067424 */ /* 0x000fe400078e00ff */
[----:B------:R-:W-:Y:S02]  /*1c80*/  HFMA2 R11, -RZ, RZ, 0, 1.847743988037109375e-06 ;  /* 0x0000001fff0b7431 */ /* 0x000fe400000001ff */
[----:B------:R-:W-:Y:S02]  /*1c90*/  IMAD.MOV.U32 R15, RZ, RZ, -0x1 ;  /* 0xffffffffff0f7424 */ /* 0x000fe400078e00ff */
[C---:B------:R-:W-:Y:S01]  /*1ca0*/  FADD R7, -R13.reuse, R9 ;  /* 0x000000090d077221 */ /* 0x040fe20000000100 */
[----:B------:R-:W-:-:S03]  /*1cb0*/  FADD R13, -R13, R0 ;  /* 0x000000000d0d7221 */ /* 0x000fc60000000100 */
[----:B------:R-:W-:-:S04]  /*1cc0*/  FFMA.SAT R9, R7, R6, 0.5 ;  /* 0x3f00000007097423 */ /* 0x000fc80000002006 */
        /* <DEDUP_REMOVED lines=21> */
.L_x_8243:
[----:B------:R-:W-:Y:S05]  /*1e20*/  BRA `(.L_x_8244) ;  /* 0xfffffff000607947 */ /* 0x000fea000383ffff */
.L_x_8230:
[----:B------:R-:W-:Y:S01]  /*1e30*/  HFMA2 R11, -RZ, RZ, 0, 1.847743988037109375e-06 ;  /* 0x0000001fff0b7431 */ /* 0x000fe200000001ff */
[----:B------:R-:W-:Y:S01]  /*1e40*/  BSSY B0, `(.L_x_8245) ;  /* 0x0000006000007945 */ /* 0x000fe20003800000 */
[----:B------:R-:W-:Y:S01]  /*1e50*/  MOV R12, 0x1 ;  /* 0x00000001000c7802 */ /* 0x000fe20000000f00 */
[----:B------:R-:W-:-:S07]  /*1e60*/  IMAD.MOV.U32 R15, RZ, RZ, -0x1 ;  /* 0xffffffffff0f7424 */ /* 0x000fce00078e00ff */
[----:B0-----:R-:W-:Y:S05]  /*1e70*/  WARPSYNC.COLLECTIVE R15, `(.L_x_8246) ;  /* 0x000000000f087348 */ /* 0x001fea0003c00000 */
[----:B------:R1:W2:Y:S02]  /*1e80*/  SHFL.BFLY P6, R14, R13, R12, R11 ;  /* 0x0c00000c0d0e7389 */ /* 0x0002a400000c000b */
[----:B012---:R-:W-:Y:S05]  /*1e90*/  ENDCOLLECTIVE ;  /* 0x000000000000791b */ /* 0x007fea0003800000 */
.L_x_8246:
[----:B------:R-:W-:Y:S05]  /*1ea0*/  BSYNC B0 ;  /* 0x0000000000007941 */ /* 0x000fea0003800000 */
.L_x_8245:
[----:B------:R-:W-:Y:S01]  /*1eb0*/  FMNMX R13, R14, R13, !PT ;  /* 0x0000000d0e0d7209 */ /* 0x000fe20007800000 */
[----:B------:R-:W-:Y:S01]  /*1ec0*/  HFMA2 R10, -RZ, RZ, 3.7421875, 0 ;  /* 0x437c0000ff0a7431 */ /* 0x000fe200000001ff */
[----:B------:R-:W-:Y:S01]  /*1ed0*/  MOV R6, 0x3bbb989d ;  /* 0x3bbb989d00067802 */ /* 0x000fe20000000f00 */
[----:B------:R-:W-:Y:S01]  /*1ee0*/  IMAD.MOV.U32 R11, RZ, RZ, 0x1f ;  /* 0x0000001fff0b7424 */ /* 0x000fe200078e00ff */
[----:B------:R-:W-:Y:S01]  /*1ef0*/  MOV R15, 0xffffffff ;  /* 0xffffffff000f7802 */ /* 0x000fe20000000f00 */
[C---:B------:R-:W-:Y:S01]  /*1f00*/  FADD R7, -R13.reuse, R9 ;  /* 0x000000090d077221 */ /* 0x040fe20000000100 */
[----:B------:R-:W-:-:S03]  /*1f10*/  FADD R13, -R13, R0 ;  /* 0x000000000d0d7221 */ /* 0x000fc60000000100 */
[----:B------:R-:W-:-:S04]  /*1f20*/  FFMA.SAT R9, R7, R6, 0.5 ;  /* 0x3f00000007097423 */ /* 0x000fc80000002006 */
[----:B------:R-:W-:Y:S01]  /*1f30*/  FFMA.RM R0, R9, R10, 12582913 ;  /* 0x4b40000109007423 */ /* 0x000fe2000000400a */
[----:B------:R-:W-:-:S03]  /*1f40*/  FFMA.SAT R9, R13, R6, 0.5 ;  /* 0x3f0000000d097423 */ /* 0x000fc60000002006 */
[C---:B------:R-:W-:Y:S01]  /*1f50*/  FADD R6, R0.reuse, -12583039 ;  /* 0xcb40007f00067421 */ /* 0x040fe20000000000 */
[----:B------:R-:W-:Y:S01]  /*1f60*/  FFMA.RM R10, R9, R10, 12582913 ;  /* 0x4b400001090a7423 */ /* 0x000fe2000000400a */
[----:B------:R-:W-:Y:S02]  /*1f70*/  IMAD.SHL.U32 R0, R0, 0x800000, RZ ;  /* 0x0080000000007824 */ /* 0x000fe400078e00ff */
[C---:B------:R-:W-:Y:S01]  /*1f80*/  FFMA R6, R7.reuse, 1.4426950216293334961, -R6 ;  /* 0x3fb8aa3b07067823 */ /* 0x040fe20000000806 */
[C---:B------:R-:W-:Y:S01]  /*1f90*/  FADD R12, R10.reuse, -12583039 ;  /* 0xcb40007f0a0c7421 */ /* 0x040fe20000000000 */
[----:B------:R-:W-:Y:S02]  /*1fa0*/  SHF.L.U32 R10, R10, 0x17, RZ ;  /* 0x000000170a0a7819 */ /* 0x000fe400000006ff */
[----:B------:R-:W-:Y:S01]  /*1fb0*/  FFMA R7, R7, 1.925963033500011079e-08, R6 ;  /* 0x32a5706007077823 */ /* 0x000fe20000000006 */
[----:B------:R-:W-:-:S04]  /*1fc0*/  FFMA R12, R13, 1.4426950216293334961, -R12 ;  /* 0x3fb8aa3b0d0c7823 */ /* 0x000fc8000000080c */
[----:B------:R-:W-:Y:S01]  /*1fd0*/  FFMA R9, R13, 1.925963033500011079e-08, R12 ;  /* 0x32a570600d097823 */ /* 0x000fe2000000000c */
[----:B------:R-:W0:Y:S01]  /*1fe0*/  MUFU.EX2 R7, R7 ;  /* 0x0000000700077308 */ /* 0x000e220000000800 */
[----:B------:R-:W-:-:S07]  /*1ff0*/  MOV R12, 0x1 ;  /* 0x00000001000c7802 */ /* 0x000fce0000000f00 */
        /* <DEDUP_REMOVED lines=8> */
.L_x_8247:
[----:B------:R-:W-:Y:S05]  /*2080*/  BRA `(.L_x_8248) ;  /* 0xfffffff400707947 */ /* 0x000fea000383ffff */
        .weak           $__internal_158_$__cuda_sm20_div_u64
        .type           $__internal_158_$__cuda_sm20_div_u64,@function
        .size           $__internal_158_$__cuda_sm20_div_u64,($__internal_159_$__cuda_sm3x_div_rn_noftz_f32_slowpath - $__internal_158_$__cuda_sm20_div_u64)
$__internal_158_$__cuda_sm20_div_u64:
        /* <DEDUP_REMOVED lines=49> */
[----:B------:R-:W-:Y:S02]  /*23a0*/  ISETP.GE.U32.AND.EX P0, PT, R10, R17, PT, P0 ;  /* 0x000000110a00720c */ /* 0x000fe40003f06100 */
[----:B------:R-:W-:Y:S02]  /*23b0*/  IADD3.X R4, PT, PT, RZ, R9, RZ, P2, !PT ;  /* 0x00000009ff047210 */ /* 0x000fe400017fe4ff */
[----:B------:R-:W-:Y:S02]  /*23c0*/  SEL R7, R2, R7, P0 ;  /* 0x0000000702077207 */ /* 0x000fe40000000000 */
[----:B------:R-:W-:-:S02]  /*23d0*/  IADD3.X R6, PT, PT, ~R17, R10, RZ, P1, !PT ;  /* 0x0000000a11067210 */ /* 0x000fc40000ffe5ff */
[----:B------:R-:W-:Y:S02]  /*23e0*/  SEL R3, R3, R11, P0 ;  /* 0x0000000b03037207 */ /* 0x000fe40000000000 */
        /* <DEDUP_REMOVED lines=10> */
[----:B------:R-:W-:Y:S02]  /*2490*/  MOV R2, R0 ;  /* 0x0000000000027202 */ /* 0x000fe40000000f00 */
[----:B------:R-:W-:Y:S02]  /*24a0*/  SEL R4, R4, R7, P0 ;  /* 0x0000000704047207 */ /* 0x000fe40000000000 */
[----:B------:R-:W-:Y:S02]  /*24b0*/  SEL R5, R5, 0xffffffff, P1 ;  /* 0xffffffff05057807 */ /* 0x000fe40000800000 */
[----:B------:R-:W-:Y:S01]  /*24c0*/  SEL R4, R4, 0xffffffff, P1 ;  /* 0xffffffff04047807 */ /* 0x000fe20000800000 */
[----:B------:R-:W-:Y:S06]  /*24d0*/  RET.REL.NODEC R2 `(_Z15SoftmaxWarpImplI10DirectLoadI13__nv_bfloat16fE11DirectStoreIfS1_EfLi2ELi2ELi2ELi1ELb1EL9Algorithm0EEvT_T0_ll) ;  /* 0xffffffd802c87950 */ /* 0x000fec0003c3ffff */
        .weak           $__internal_159_$__cuda_sm3x_div_rn_noftz_f32_slowpath
        .type           $__internal_159_$__cuda_sm3x_div_rn_noftz_f32_slowpath,@function
        .size           $__internal_159_$__cuda_sm3x_div_rn_noftz_f32_slowpath,(.L_x_25611 - $__internal_159_$__cuda_sm3x_div_rn_noftz_f32_slowpath)
$__internal_159_$__cuda_sm3x_div_rn_noftz_f32_slowpath:
        /* <DEDUP_REMOVED lines=34> */
.L_x_8250:
        /* <DEDUP_REMOVED lines=51> */
.L_x_8257:
[----:B------:R-:W-:-:S04]  /*2a30*/  LOP3.LUT R6, R6, 0x80000000, RZ, 0xc0, !PT ;  /* 0x8000000006067812 */ /* 0x000fc800078ec0ff */
[----:B------:R-:W-:Y:S01]  /*2a40*/  LOP3.LUT R6, R6, 0x7f800000, RZ, 0xfc, !PT ;  /* 0x7f80000006067812 */ /* 0x000fe200078efcff */
[----:B------:R-:W-:Y:S06]  /*2a50*/  BRA `(.L_x_8258) ;  /* 0x0000000000047947 */ /* 0x000fec0003800000 */
.L_x_8256:
[----:B------:R-:W-:-:S07]  /*2a60*/  LEA R6, R14, R6, 0x17 ;  /* 0x000000060e067211 */ /* 0x000fce00078eb8ff */
.L_x_8258:
[----:B------:R-:W-:Y:S05]  /*2a70*/  BSYNC.RECONVERGENT B3 ;  /* 0x0000000000037941 */ /* 0x000fea0003800200 */
.L_x_8255:
[----:B------:R-:W-:Y:S05]  /*2a80*/  BRA `(.L_x_8259) ;  /* 0x0000000000207947 */ /* 0x000fea0003800000 */
.L_x_8254:
[----:B------:R-:W-:-:S04]  /*2a90*/  LOP3.LUT R6, R7, 0x80000000, R6, 0x48, !PT ;  /* 0x8000000007067812 */ /* 0x000fc800078e4806 */
[----:B------:R-:W-:Y:S01]  /*2aa0*/  LOP3.LUT R6, R6, 0x7f800000, RZ, 0xfc, !PT ;  /* 0x7f80000006067812 */ /* 0x000fe200078efcff */
[----:B------:R-:W-:Y:S06]  /*2ab0*/  BRA `(.L_x_8259) ;  /* 0x0000000000147947 */ /* 0x000fec0003800000 */
.L_x_8253:
[----:B------:R-:W-:Y:S01]  /*2ac0*/  LOP3.LUT R6, R7, 0x80000000, R6, 0x48, !PT ;  /* 0x8000000007067812 */ /* 0x000fe200078e4806 */
[----:B------:R-:W-:Y:S06]  /*2ad0*/  BRA `(.L_x_8259) ;  /* 0x00000000000c7947 */ /* 0x000fec0003800000 */
.L_x_8252:
[----:B------:R-:W0:Y:S01]  /*2ae0*/  MUFU.RSQ R6, -QNAN ;  /* 0xffc0000000067908 */ /* 0x000e220000001400 */
[----:B------:R-:W-:Y:S05]  /*2af0*/  BRA `(.L_x_8259) ;  /* 0x0000000000047947 */ /* 0x000fea0003800000 */
.L_x_8251:
[----:B------:R-:W-:-:S07]  /*2b00*/  FADD.FTZ R6, R6, R7 ;  /* 0x0000000706067221 */ /* 0x000fce0000010000 */
.L_x_8259:
[----:B------:R-:W-:Y:S05]  /*2b10*/  BSYNC.RECONVERGENT B2 ;  /* 0x0000000000027941 */ /* 0x000fea0003800200 */
.L_x_8249:
[----:B------:R-:W-:Y:S02]  /*2b20*/  HFMA2 R7, -RZ, RZ, 0, 0 ;  /* 0x00000000ff077431 */ /* 0x000fe400000001ff */
[----:B0-----:R-:W-:Y:S01]  /*2b30*/  IMAD.MOV.U32 R9, RZ, RZ, R6 ;  /* 0x000000ffff097224 */ /* 0x001fe200078e0006 */
[----:B------:R-:W-:-:S04]  /*2b40*/  MOV R6, R12 ;  /* 0x0000000c00067202 */ /* 0x000fc80000000f00 */
[----:B------:R-:W-:Y:S05]  /*2b50*/  RET.REL.NODEC R6 `(_Z15SoftmaxWarpImplI10DirectLoadI13__nv_bfloat16fE11DirectStoreIfS1_EfLi2ELi2ELi2ELi1ELb1EL9Algorithm0EEvT_T0_ll) ;  /* 0xffffffd406287950 */ /* 0x000fea0003c3ffff */
.L_x_8260:
        /* <DEDUP_REMOVED lines=10> */
.L_x_25611:


//--------------------- .text._Z15SoftmaxWarpImplI10DirectLoadI13__nv_bfloat16fE11DirectStoreIfS1_EfLi2ELi2ELi2ELi1ELb0EL9Algorithm0EEvT_T0_ll --------------------------
	.section	.text._Z15SoftmaxWarpImplI10DirectLoadI13__nv_bfloat16fE11DirectStoreIfS1_EfLi2ELi2ELi2ELi1ELb0EL9Algorithm0EEvT_T0_ll,"ax",@progbits
	.align	128
        .global         _Z15SoftmaxWarpImplI10DirectLoadI13__nv_bfloat16fE11DirectStoreIfS1_EfLi2ELi2ELi2ELi1ELb0EL9Algorithm0EEvT_T0_ll
        .type           _Z15SoftmaxWarpImplI10DirectLoadI13__nv_bfloat16fE11DirectStoreIfS1_EfLi2ELi2ELi2ELi1ELb0EL9Algorithm0EEvT_T0_ll,@function
        .size           _Z15SoftmaxWarpImplI10DirectLoadI13__nv_bfloat16fE11DirectStoreIfS1_EfLi2ELi2ELi2ELi1ELb0EL9Algorithm0EEvT_T0_ll,(.L_x_25613 - _Z15SoftmaxWarpImplI10DirectLoadI13__nv_bfloat16fE11DirectStoreIfS1_EfLi2ELi2ELi2ELi1ELb0EL9Algorithm0EEvT_T0_ll)
        .other          _Z15SoftmaxWarpImplI10DirectLoadI13__nv_bfloat16fE11DirectStoreIfS1_EfLi2ELi2ELi2ELi1ELb0EL9Algorithm0EEvT_T0_ll,@"STO_CUDA_ENTRY STV_DEFAULT"
_Z15SoftmaxWarpImplI10DirectLoadI13__nv_bfloat16fE11DirectStoreIfS1_EfLi2ELi2ELi2ELi1ELb0EL9Algorithm0EEvT_T0_ll:
.text._Z15SoftmaxWarpImplI10DirectLoadI13__nv_bfloat16fE11DirectStoreIfS1_EfLi2ELi2ELi2ELi1ELb0EL9Algorithm0EEvT_T0_ll:
        /* <DEDUP_REMOVED lines=24> */
.L_x_8261:
        /* <DEDUP_REMOVED lines=47> */
.L_x_8263:
[----:B------:R-:W-:-:S07]  /*0470*/  MOV R0, 0x490 ;  /* 0x0000049000007802 */ /* 0x000fce0000000f00 */
[----:B0-----:R-:W-:Y:S05]  /*0480*/  CALL.REL.NOINC `($__internal_160_$__cuda_sm20_div_u64) ;  /* 0x0000001800747944 */ /* 0x001fea0003c00000 */
.L_x_8264:
[----:B------:R-:W-:Y:S05]  /*0490*/  BSYNC.RECONVERGENT B0 ;  /* 0x0000000000007941 */ /* 0x000fea0003800200 */
.L_x_8262:
        /* <DEDUP_REMOVED lines=11> */
[----:B------:R-:W-:Y:S01]  /*0550*/  MOV R3, RZ ;  /* 0x000000ff00037202 */ /* 0x000fe20000000f00 */
        /* <DEDUP_REMOVED lines=21> */
[----:B------:R-:W-:Y:S02]  /*06b0*/  HFMA2 R7, -RZ, RZ, 0.96630859375, -0.0022525787353515625 ;  /* 0x3bbb989dff077431 */ /* 0x000fe400000001ff */
[----:B------:R-:W-:Y:S01]  /*06c0*/  IMAD.MOV.U32 R11, RZ, RZ, 0x437c0000 ;  /* 0x437c0000ff0b7424 */ /* 0x000fe200078e00ff */
        /* <DEDUP_REMOVED lines=14> */
[----:B------:R-:W-:-:S04]  /*07b0*/  FFMA R11, R14, 1.925963033500011079e-08, R11 ;  /* 0x32a570600e0b7823 */ /* 0x000fc8000000000b */
[----:B------:R-:W-:Y:S08]  /*07c0*/  MUFU.EX2 R12, R11 ;  /* 0x0000000b000c7308 */ /* 0x000ff00000000800 */
[----:B------:R-:W1:Y:S02]  /*07d0*/  MUFU.EX2 R9, R9 ;  /* 0x0000000900097308 */ /* 0x000e640000000800 */
[----:B-1----:R-:W-:Y:S01]  /*07e0*/  FMUL R6, R0, R9 ;  /* 0x0000000900067220 */ /* 0x002fe20000400000 */
[----:B------:R-:W-:-:S03]  /*07f0*/  FMUL R0, R7, R12 ;  /* 0x0000000c07007220 */ /* 0x000fc60000400000 */
[----:B------:R-:W-:-:S04]  /*0800*/  FADD R13, RZ, R6 ;  /* 0x00000006ff0d7221 */ /* 0x000fc80000000000 */
[----:B------:R-:W-:-:S05]  /*0810*/  FADD R13, R13, R0 ;  /* 0x000000000d0d7221 */ /* 0x000fca0000000000 */
[----:B------:R1:W2:Y:S02]  /*0820*/  SHFL.BFLY PT, R14, R13, 0x1, 0x1f ;  /* 0x0c201f000d0e7f89 */ /* 0x0002a400000e0000 */
.L_x_8285:
        /* <DEDUP_REMOVED lines=12> */
[----:B0-----:R-:W-:Y:S05]  /*08f0*/  CALL.REL.NOINC `($__internal_161_$__cuda_sm3x_div_rn_noftz_f32_slowpath) ;  /* 0x00000018006c7944 */ /* 0x001fea0003c00000 */
[----:B------:R-:W-:-:S07]  /*0900*/  IMAD.MOV.U32 R9, RZ, RZ, R12 ;  /* 0x000000ffff097224 */ /* 0x000fce00078e000c */
.L_x_8269:
[----:B------:R-:W-:Y:S05]  /*0910*/  BSYNC.RECONVERGENT B1 ;  /* 0x0000000000017941 */ /* 0x000fea0003800200 */
.L_x_8268:
        /* <DEDUP_REMOVED lines=12> */
[----:B0-----:R-:W-:Y:S05]  /*09e0*/  CALL.REL.NOINC `($__internal_161_$__cuda_sm3x_div_rn_noftz_f32_slowpath) ;  /* 0x0000001800307944 */ /* 0x001fea0003c00000 */
.L_x_8271:
[----:B------:R-:W-:Y:S05]  /*09f0*/  BSYNC.RECONVERGENT B1 ;  /* 0x0000000000017941 */ /* 0x000fea0003800200 */
.L_x_8270:
        /* <DEDUP_REMOVED lines=20> */
.L_x_8266:
[----:B------:R-:W-:Y:S05]  /*0b40*/  BSYNC B0 ;  /* 0x0000000000007941 */ /* 0x000fea0003800000 */
.L_x_8265:
[----:B------:R-:W-:-:S04]  /*0b50*/  ISETP.NE.U32.AND P0, PT, R20, RZ, PT ;  /* 0x000000ff1400720c */ /* 0x000fc80003f05070 */
[----:B------:R-:W-:-:S13]  /*0b60*/  ISETP.NE.AND.EX P0, PT, R22, RZ, PT, P0 ;  /* 0x000000ff1600720c */ /* 0x000fda0003f05300 */
[----:B------:R-:W-:Y:S05]  /*0b70*/  @!P0 EXIT ;  /* 0x000000000000894d */ /* 0x000fea0003800000 */
.L_x_8282:
        /* <DEDUP_REMOVED lines=47> */
.L_x_8289:
        /* <DEDUP_REMOVED lines=14> */
.L_x_8274:
[----:B------:R-:W-:Y:S05]  /*0f50*/  BSYNC.RECONVERGENT B0 ;  /* 0x0000000000007941 */ /* 0x000fea0003800200 */
.L_x_8273:
        /* <DEDUP_REMOVED lines=13> */
[----:B------:R-:W-:-:S07]  /*1030*/  MOV R6, R12 ;  /* 0x0000000c00067202 */ /* 0x000fce0000000f00 */
.L_x_8276:
[----:B------:R-:W-:Y:S05]  /*1040*/  BSYNC.RECONVERGENT B0 ;  /* 0x0000000000007941 */ /* 0x000fea0003800200 */
.L_x_8275:
[----:B------:R-:W-:Y:S01]  /*1050*/  IADD3 R21, P0, PT, R8, R19, RZ ;  /* 0x0000001308157210 */ /* 0x000fe20007f1e0ff */
[----:B------:R-:W-:Y:S01]  /*1060*/  IMAD R0, R10, UR42, RZ ;  /* 0x0000002a0a007c24 */ /* 0x000fe2000f8e02ff */
[----:B------:R-:W-:Y:S01]  /*1070*/  MOV R14, R2 ;  /* 0x00000002000e7202 */ /* 0x000fe20000000f00 */
[----:B------:R-:W-:Y:S01]  /*1080*/  IMAD.MOV.U32 R15, RZ, RZ, RZ ;  /* 0x000000ffff0f7224 */ /* 0x000fe200078e00ff */
[C---:B------:R-:W-:Y:S01]  /*1090*/  R2UR UR4, R4.reuse ;  /* 0x00000000040472ca */ /* 0x040fe200000e0000 */
[----:B------:R-:W-:Y:S01]  /*10a0*/  IMAD.X R10, R17, 0x1, R10, P0 ;  /* 0x00000001110a7824 */ /* 0x000fe200000e060a */
[----:B------:R-:W-:Y:S01]  /*10b0*/  R2UR UR5, R5 ;  /* 0x00000000050572ca */ /* 0x000fe200000e0000 */
[C---:B------:R-:W-:Y:S01]  /*10c0*/  IMAD R7, R19.reuse, UR43, R0 ;  /* 0x0000002b13077c24 */ /* 0x040fe2000f8e0200 */
[----:B------:R-:W-:Y:S01]  /*10d0*/  R2UR UR6, R4 ;  /* 0x00000000040672ca */ /* 0x000fe200000e0000 */
[----:B------:R-:W-:Y:S01]  /*10e0*/  IMAD.WIDE.U32 R12, R19, UR42, R14 ;  /* 0x0000002a130c7c25 */ /* 0x000fe2000f8e000e */
[----:B------:R-:W-:-:S02]  /*10f0*/  R2UR UR7, R5 ;  /* 0x00000000050772ca */ /* 0x000fc400000e0000 */
[----:B------:R-:W-:Y:S01]  /*1100*/  F2FP.BF16.F32.PACK_AB R9, R6, R9 ;  /* 0x000000090609723e */ /* 0x000fe200000010ff */
[----:B------:R-:W-:Y:S01]  /*1110*/  IMAD R0, R10, UR38, RZ ;  /* 0x000000260a007c24 */ /* 0x000fe2000f8e02ff */
[----:B------:R-:W-:Y:S01]  /*1120*/  IADD3 R13, PT, PT, R13, R7, RZ ;  /* 0x000000070d0d7210 */ /* 0x000fe20007ffe0ff */
[----:B------:R-:W-:-:S03]  /*1130*/  IMAD.WIDE.U32 R14, R21, UR38, R14 ;  /* 0x00000026150e7c25 */ /* 0x000fc6000f8e000e */
[----:B------:R-:W-:Y:S01]  /*1140*/  LEA.HI R11, P0, R13, R12, RZ, 0x1 ;  /* 0x0000000c0d0b7211 */ /* 0x000fe200078108ff */
[----:B------:R-:W-:-:S03]  /*1150*/  IMAD R7, R21, UR39, R0 ;  /* 0x0000002715077c24 */ /* 0x000fc6000f8e0200 */
[----:B------:R-:W-:Y:S01]  /*1160*/  IADD3.X R12, PT, PT, RZ, R13, RZ, P0, !PT ;  /* 0x0000000dff0c7210 */ /* 0x000fe200007fe4ff */
[----:B------:R-:W-:-:S05]  /*1170*/  IMAD.IADD R7, R15, 0x1, R7 ;  /* 0x000000010f077824 */ /* 0x000fca00078e0207 */
[----:B------:R-:W-:Y:S01]  /*1180*/  LEA.HI R0, P0, R7, R14, RZ, 0x1 ;  /* 0x0000000e07007211 */ /* 0x000fe200078108ff */
[C---:B------:R-:W-:Y:S01]  /*1190*/  IMAD.SHL.U32 R14, R11.reuse, 0x2, RZ ;  /* 0x000000020b0e7824 */ /* 0x040fe200078e00ff */
[----:B------:R-:W-:Y:S02]  /*11a0*/  SHF.L.U64.HI R11, R11, 0x1, R12 ;  /* 0x000000010b0b7819 */ /* 0x000fe4000001020c */
[----:B------:R-:W-:Y:S01]  /*11b0*/  SHF.L.U32 R18, R0, 0x1, RZ ;  /* 0x0000000100127819 */ /* 0x000fe200000006ff */
[----:B------:R-:W-:Y:S01]  /*11c0*/  IMAD.X R7, RZ, RZ, R7, P0 ;  /* 0x000000ffff077224 */ /* 0x000fe200000e0607 */
[----:B------:R-:W-:Y:S02]  /*11d0*/  LOP3.LUT R14, R14, 0xfffffffc, RZ, 0xc0, !PT ;  /* 0xfffffffc0e0e7812 */ /* 0x000fe400078ec0ff */
[----:B------:R-:W-:Y:S02]  /*11e0*/  LOP3.LUT R18, R18, 0xfffffffc, RZ, 0xc0, !PT ;  /* 0xfffffffc12127812 */ /* 0x000fe400078ec0ff */
[----:B------:R-:W-:-:S02]  /*11f0*/  IADD3 R14, P0, PT, R14, UR40, RZ ;  /* 0x000000280e0e7c10 */ /* 0x000fc4000ff1e0ff */
[----:B------:R-:W-:Y:S02]  /*1200*/  SHF.L.U64.HI R0, R0, 0x1, R7 ;  /* 0x0000000100007819 */ /* 0x000fe40000010207 */
[----:B------:R-:W-:Y:S02]  /*1210*/  IADD3 R18, P1, PT, R18, UR36, RZ ;  /* 0x0000002412127c10 */ /* 0x000fe4000ff3e0ff */
[----:B------:R-:W-:Y:S02]  /*1220*/  IADD3.X R15, PT, PT, R11, UR41, RZ, P0, !PT ;  /* 0x000000290b0f7c10 */ /* 0x000fe400087fe4ff */
[----:B------:R-:W-:-:S03]  /*1230*/  IADD3.X R19, PT, PT, R0, UR37, RZ, P1, !PT ;  /* 0x0000002500137c10 */ /* 0x000fc60008ffe4ff */
[----:B------:R1:W-:Y:S04]  /*1240*/  STG.E desc[UR4][R14.64], R9 ;  /* 0x000000090e007986 */ /* 0x0003e8000c101904 */
[----:B------:R-:W2:Y:S01]  /*1250*/  LDG.E R18, desc[UR6][R18.64] ;  /* 0x0000000612127981 */ /* 0x000ea2000c1e1900 */
[----:B------:R-:W-:Y:S01]  /*1260*/  UMOV UR4, 0xffffffff ;  /* 0xffffffff00047882 */ /* 0x000fe20000000000 */
[C---:B--2---:R-:W-:Y:S02]  /*1270*/  PRMT R0, R18.reuse, 0x7632, R0 ;  /* 0x0000763212007816 */ /* 0x044fe40000000000 */
[----:B------:R-:W-:-:S03]  /*1280*/  SHF.L.U32 R6, R18, 0x10, RZ ;  /* 0x0000001012067819 */ /* 0x000fc600000006ff */
[----:B------:R-:W-:-:S05]  /*1290*/  IMAD.U32 R7, R0, 0x10000, RZ ;  /* 0x0001000000077824 */ /* 0x000fca00078e00ff */
[----:B------:R-:W-:Y:S01]  /*12a0*/  FMNMX3 R13, R6, -INF , R7, !PT ;  /* 0xff800000060d7876 */ /* 0x000fe20007800007 */
[----:B-1----:R-:W-:Y:S06]  /*12b0*/  BRA.DIV UR4, `(.L_x_8277) ;  /* 0x0000000a04507947 */ /* 0x002fec000b800000 */
        /* <DEDUP_REMOVED lines=25> */
.L_x_8293:
        /* <DEDUP_REMOVED lines=14> */
.L_x_8279:
[----:B------:R-:W-:Y:S05]  /*1530*/  BSYNC.RECONVERGENT B0 ;  /* 0x0000000000007941 */ /* 0x000fea0003800200 */
.L_x_8278:
        /* <DEDUP_REMOVED lines=13> */
.L_x_8281:
[----:B------:R-:W-:Y:S05]  /*1610*/  BSYNC.RECONVERGENT B0 ;  /* 0x0000000000007941 */ /* 0x000fea0003800200 */
.L_x_8280:
[----:B------:R-:W-:Y:S01]  /*1620*/  MOV R6, R2 ;  /* 0x0000000200067202 */ /* 0x000fe20000000f00 */
        /* <DEDUP_REMOVED lines=22> */
.L_x_8267:
[----:B------:R-:W-:Y:S02]  /*1790*/  HFMA2 R12, -RZ, RZ, 0, 5.9604644775390625e-08 ;  /* 0x00000001ff0c7431 */ /* 0x000fe400000001ff */
[----:B------:R-:W-:Y:S01]  /*17a0*/  IMAD.MOV.U32 R11, RZ, RZ, 0x1f ;  /* 0x0000001fff0b7424 */ /* 0x000fe200078e00ff */
[----:B------:R-:W-:Y:S01]  /*17b0*/  MOV R15, 0xffffffff ;  /* 0xffffffff000f7802 */ /* 0x000fe20000000f00 */
[----:B------:R-:W-:-:S07]  /*17c0*/  HFMA2 R7, -RZ, RZ, 0.96630859375, -0.0022525787353515625 ;  /* 0x3bbb989dff077431 */ /* 0x000fce00000001ff */
[----:B0-----:R-:W-:Y:S05]  /*17d0*/  WARPSYNC.COLLECTIVE R15, `(.L_x_8283) ;  /* 0x000000000f087348 */ /* 0x001fea0003c00000 */
[----:B------:R1:W2:Y:S02]  /*17e0*/  SHFL.BFLY P6, R14, R13, R12, R11 ;  /* 0x0c00000c0d0e7389 */ /* 0x0002a400000c000b */
[----:B012---:R-:W-:Y:S05]  /*17f0*/  ENDCOLLECTIVE ;  /* 0x000000000000791b */ /* 0x007fea0003800000 */
.L_x_8283:
        /* <DEDUP_REMOVED lines=15> */
[----:B------:R-:W-:-:S03]  /*18f0*/  FFMA R14, R14, 1.925963033500011079e-08, R9 ;  /* 0x32a570600e0e7823 */ /* 0x000fc60000000009 */
        /* <DEDUP_REMOVED lines=9> */
.L_x_8284:
[----:B------:R-:W-:Y:S05]  /*1990*/  BRA `(.L_x_8285) ;  /* 0xffffffec00a47947 */ /* 0x000fea000383ffff */
.L_x_8272:
[----:B------:R-:W-:Y:S01]  /*19a0*/  BSSY B0, `(.L_x_8286) ;  /* 0x0000007000007945 */ /* 0x000fe20003800000 */
[----:B------:R-:W-:Y:S01]  /*19b0*/  IMAD.MOV.U32 R12, RZ, RZ, 0x1 ;  /* 0x00000001ff0c7424 */ /* 0x000fe200078e00ff */
[----:B------:R-:W-:Y:S02]  /*19c0*/  MOV R11, 0x1f ;  /* 0x0000001f000b7802 */ /* 0x000fe40000000f00 */
[----:B------:R-:W-:-:S07]  /*19d0*/  MOV R15, 0xffffffff ;  /* 0xffffffff000f7802 */ /* 0x000fce0000000f00 */
[----:B0-----:R-:W-:Y:S05]  /*19e0*/  WARPSYNC.COLLECTIVE R15, `(.L_x_8287) ;  /* 0x000000000f087348 */ /* 0x001fea0003c00000 */
[----:B------:R1:W2:Y:S02]  /*19f0*/  SHFL.BFLY P6, R14, R13, R12, R11 ;  /* 0x0c00000c0d0e7389 */ /* 0x0002a400000c000b */
[----:B012---:R-:W-:Y:S05]  /*1a00*/  ENDCOLLECTIVE ;  /* 0x000000000000791b */ /* 0x007fea0003800000 */
.L_x_8287:
[----:B------:R-:W-:Y:S05]  /*1a10*/  BSYNC B0 ;  /* 0x0000000000007941 */ /* 0x000fea0003800000 */
.L_x_8286:
[----:B------:R-:W-:Y:S01]  /*1a20*/  FMNMX R13, R13, R14, !PT ;  /* 0x0000000e0d0d7209 */ /* 0x000fe20007800000 */
[----:B------:R-:W-:Y:S01]  /*1a30*/  IMAD.MOV.U32 R6, RZ, RZ, 0x3bbb989d ;  /* 0x3bbb989dff067424 */ /* 0x000fe200078e00ff */
[----:B------:R-:W-:Y:S01]  /*1a40*/  MOV R12, 0x437c0000 ;  /* 0x437c0000000c7802 */ /* 0x000fe20000000f00 */
[----:B------:R-:W-:Y:S01]  /*1a50*/  IMAD.MOV.U32 R15, RZ, RZ, -0x1 ;  /* 0xffffffffff0f7424 */ /* 0x000fe200078e00ff */
[----:B------:R-:W-:Y:S01]  /*1a60*/  MOV R11, 0x1f ;  /* 0x0000001f000b7802 */ /* 0x000fe20000000f00 */
[--C-:B------:R-:W-:Y:S01]  /*1a70*/  FADD R7, R9, -R13.reuse ;  /* 0x8000000d09077221 */ /* 0x100fe20000000000 */
[----:B------:R-:W-:-:S03]  /*1a80*/  FADD R13, R0, -R13 ;  /* 0x8000000d000d7221 */ /* 0x000fc60000000000 */
        /* <DEDUP_REMOVED lines=17> */
[----:B------:R-:W-:-:S03]  /*1ba0*/  HFMA2 R12, -RZ, RZ, 0, 5.9604644775390625e-08 ;  /* 0x00000001ff0c7431 */ /* 0x000fc600000001ff */
[----:B------:R-:W-:-:S07]  /*1bb0*/  FADD R13, R13, R0 ;  /* 0x000000000d0d7221 */ /* 0x000fce0000000000 */
[----:B------:R-:W-:Y:S05]  /*1bc0*/  WARPSYNC.COLLECTIVE R15, `(.L_x_8288) ;  /* 0x000000000f087348 */ /* 0x000fea0003c00000 */
[----:B------:R0:W1:Y:S02]  /*1bd0*/  SHFL.BFLY P6, R14, R13, R12, R11 ;  /* 0x0c00000c0d0e7389 */ /* 0x00006400000c000b */
[----:B01----:R-:W-:Y:S05]  /*1be0*/  ENDCOLLECTIVE ;  /* 0x000000000000791b */ /* 0x003fea0003800000 */
.L_x_8288:
[----:B------:R-:W-:Y:S05]  /*1bf0*/  BRA `(.L_x_8289) ;  /* 0xfffffff0009c7947 */ /* 0x000fea000383ffff */
.L_x_8277:
[----:B------:R-:W-:Y:S01]  /*1c00*/  HFMA2 R12, -RZ, RZ, 0, 5.9604644775390625e-08 ;  /* 0x00000001ff0c7431 */ /* 0x000fe200000001ff */
[----:B------:R-:W-:Y:S01]  /*1c10*/  BSSY B0, `(.L_x_8290) ;  /* 0x0000006000007945 */ /* 0x000fe20003800000 */
[----:B------:R-:W-:Y:S01]  /*1c20*/  MOV R11, 0x1f ;  /* 0x0000001f000b7802 */ /* 0x000fe20000000f00 */
[----:B------:R-:W-:-:S07]  /*1c30*/  IMAD.MOV.U32 R15, RZ, RZ, -0x1 ;  /* 0xffffffffff0f7424 */ /* 0x000fce00078e00ff */
[----:B0-----:R-:W-:Y:S05]  /*1c40*/  WARPSYNC.COLLECTIVE R15, `(.L_x_8291) ;  /* 0x000000000f087348 */ /* 0x001fea0003c00000 */
[----:B------:R1:W2:Y:S02]  /*1c50*/  SHFL.BFLY P6, R14, R13, R12, R11 ;  /* 0x0c00000c0d0e7389 */ /* 0x0002a400000c000b */
[----:B012---:R-:W-:Y:S05]  /*1c60*/  ENDCOLLECTIVE ;  /* 0x000000000000791b */ /* 0x007fea0003800000 */
.L_x_8291:
[----:B------:R-:W-:Y:S05]  /*1c70*/  BSYNC B0 ;  /* 0x0000000000007941 */ /* 0x000fea0003800000 */
.L_x_8290:
[----:B------:R-:W-:Y:S01]  /*1c80*/  HFMA2 R9, -RZ, RZ, 0.96630859375, -0.0022525787353515625 ;  /* 0x3bbb989dff097431 */ /* 0x000fe200000001ff */
[----:B------:R-:W-:Y:S02]  /*1c90*/  FMNMX R13, R13, R14, !PT ;  /* 0x0000000e0d0d7209 */ /* 0x000fe40007800000 */
[----:B------:R-:W-:Y:S02]  /*1ca0*/  MOV R11, 0x437c0000 ;  /* 0x437c0000000b7802 */ /* 0x000fe40000000f00 */
[----:B------:R-:W-:Y:S01]  /*1cb0*/  MOV R15, 0xffffffff ;  /* 0xffffffff000f7802 */ /* 0x000fe20000000f00 */
[--C-:B------:R-:W-:Y:S01]  /*1cc0*/  FADD R6, R6, -R13.reuse ;  /* 0x8000000d06067221 */ /* 0x100fe20000000000 */
[----:B------:R-:W-:-:S03]  /*1cd0*/  FADD R12, R7, -R13 ;  /* 0x8000000d070c7221 */ /* 0x000fc60000000000 */
[-C--:B------:R-:W-:Y:S01]  /*1ce0*/  FFMA.SAT R0, R6, R9.reuse, 0.5 ;  /* 0x3f00000006007423 */ /* 0x080fe20000002009 */
[----:B------:R-:W-:-:S03]  /*1cf0*/  FFMA.SAT R14, R12, R9, 0.5 ;  /* 0x3f0000000c0e7423 */ /* 0x000fc60000002009 */
[-C--:B------:R-:W-:Y:S01]  /*1d00*/  FFMA.RM R0, R0, R11.reuse, 12582913 ;  /* 0x4b40000100007423 */ /* 0x080fe2000000400b */
[----:B------:R-:W-:Y:S01]  /*1d10*/  FFMA.RM R14, R14, R11, 12582913 ;  /* 0x4b4000010e0e7423 */ /* 0x000fe2000000400b */
[----:B------:R-:W-:Y:S02]  /*1d20*/  IMAD.MOV.U32 R11, RZ, RZ, 0x1f ;  /* 0x0000001fff0b7424 */ /* 0x000fe400078e00ff */
[----:B------:R-:W-:Y:S01]  /*1d30*/  FADD R7, R0, -12583039 ;  /* 0xcb40007f00077421 */ /* 0x000fe20000000000 */
[----:B------:R-:W-:Y:S01]  /*1d40*/  FADD R9, R14, -12583039 ;  /* 0xcb40007f0e097421 */ /* 0x000fe20000000000 */
[----:B------:R-:W-:Y:S01]  /*1d50*/  IMAD.SHL.U32 R0, R0, 0x800000, RZ ;  /* 0x0080000000007824 */ /* 0x000fe200078e00ff */
[----:B------:R-:W-:Y:S01]  /*1d60*/  SHF.L.U32 R14, R14, 0x17, RZ ;  /* 0x000000170e0e7819 */ /* 0x000fe200000006ff */
[----:B------:R-:W-:Y:S01]  /*1d70*/  FFMA R7, R6, 1.4426950216293334961, -R7 ;  /* 0x3fb8aa3b06077823 */ /* 0x000fe20000000807 */
[----:B------:R-:W-:-:S03]  /*1d80*/  FFMA R9, R12, 1.4426950216293334961, -R9 ;  /* 0x3fb8aa3b0c097823 */ /* 0x000fc60000000809 */
[----:B------:R-:W-:Y:S01]  /*1d90*/  FFMA R7, R6, 1.925963033500011079e-08, R7 ;  /* 0x32a5706006077823 */ /* 0x000fe20000000007 */
[----:B------:R-:W-:Y:S01]  /*1da0*/  FFMA R9, R12, 1.925963033500011079e-08, R9 ;  /* 0x32a570600c097823 */ /* 0x000fe20000000009 */
[----:B------:R-:W-:-:S04]  /*1db0*/  HFMA2 R12, -RZ, RZ, 0, 5.9604644775390625e-08 ;  /* 0x00000001ff0c7431 */ /* 0x000fc800000001ff */
        /* <DEDUP_REMOVED lines=9> */
.L_x_8292:
[----:B------:R-:W-:Y:S05]  /*1e50*/  BRA `(.L_x_8293) ;  /* 0xfffffff4007c7947 */ /* 0x000fea000383ffff */
        .weak           $__internal_160_$__cuda_sm20_div_u64
        .type           $__internal_160_$__cuda_sm20_div_u64,@function
        .size           $__internal_160_$__cuda_sm20_div_u64,($__internal_161_$__cuda_sm3x_div_rn_noftz_f32_slowpath - $__internal_160_$__cuda_sm20_div_u64)
$__internal_160_$__cuda_sm20_div_u64:
        /* <DEDUP_REMOVED lines=68> */
[----:B------:R-:W-:Y:S06]  /*22a0*/  RET.REL.NODEC R2 `(_Z15SoftmaxWarpImplI10DirectLoadI13__nv_bfloat16fE11DirectStoreIfS1_EfLi2ELi2ELi2ELi1ELb0EL9Algorithm0EEvT_T0_ll) ;  /* 0xffffffdc02547950 */ /* 0x000fec0003c3ffff */
        .weak           $__internal_161_$__cuda_sm3x_div_rn_noftz_f32_slowpath
        .type           $__internal_161_$__cuda_sm3x_div_rn_noftz_f32_slowpath,@function
        .size           $__internal_161_$__cuda_sm3x_div_rn_noftz_f32_slowpath,(.L_x_25613 - $__internal_161_$__cuda_sm3x_div_rn_noftz_f32_slowpath)
$__internal_161_$__cuda_sm3x_div_rn_noftz_f32_slowpath:
        /* <DEDUP_REMOVED lines=34> */
.L_x_8295:
[----:B------:R-:W-:Y:S01]  /*24d0*/  LEA R16, R12, 0xc0800000, 0x17 ;  /* 0xc08000000c107811 */ /* 0x000fe200078eb8ff */
[----:B------:R-:W-:Y:S04]  /*24e0*/  BSSY.RECONVERGENT B3, `(.L_x_8300) ;  /* 0x0000036000037945 */ /* 0x000fe80003800200 */
[----:B------:R-:W-:Y:S01]  /*24f0*/  IMAD.IADD R24, R7, 0x1, -R16 ;  /* 0x0000000107187824 */ /* 0x000fe200078e0a10 */
[----:B------:R-:W-:-:S03]  /*2500*/  IADD3 R7, PT, PT, R25, -0x7f, RZ ;  /* 0xffffff8119077810 */ /* 0x000fc60007ffe0ff */
[----:B------:R-:W0:Y:S01]  /*2510*/  MUFU.RCP R15, R24 ;  /* 0x00000018000f7308 */ /* 0x000e220000001000 */
[----:B------:R-:W-:Y:S01]  /*2520*/  FADD.FTZ R23, -R24, -RZ ;  /* 0x800000ff18177221 */ /* 0x000fe20000010100 */
[----:B------:R-:W-:-:S03]  /*2530*/  IMAD R6, R7, -0x800000, R6 ;  /* 0xff80000007067824 */ /* 0x000fc600078e0206 */
        /* <DEDUP_REMOVED lines=44> */
.L_x_8302:
[----:B------:R-:W-:-:S04]  /*2800*/  LOP3.LUT R6, R6, 0x80000000, RZ, 0xc0, !PT ;  /* 0x8000000006067812 */ /* 0x000fc800078ec0ff */
[----:B------:R-:W-:Y:S01]  /*2810*/  LOP3.LUT R6, R6, 0x7f800000, RZ, 0xfc, !PT ;  /* 0x7f80000006067812 */ /* 0x000fe200078efcff */
[----:B------:R-:W-:Y:S06]  /*2820*/  BRA `(.L_x_8303) ;  /* 0x0000000000047947 */ /* 0x000fec0003800000 */
.L_x_8301:
[----:B------:R-:W-:-:S07]  /*2830*/  LEA R6, R25, R6, 0x17 ;  /* 0x0000000619067211 */ /* 0x000fce00078eb8ff */
.L_x_8303:
[----:B------:R-:W-:Y:S05]  /*2840*/  BSYNC.RECONVERGENT B3 ;  /* 0x0000000000037941 */ /* 0x000fea0003800200 */
.L_x_8300:
[----:B------:R-:W-:Y:S05]  /*2850*/  BRA `(.L_x_8304) ;  /* 0x0000000000207947 */ /* 0x000fea0003800000 */
.L_x_8299:
[----:B------:R-:W-:-:S04]  /*2860*/  LOP3.LUT R6, R7, 0x80000000, R6, 0x48, !PT ;  /* 0x8000000007067812 */ /* 0x000fc800078e4806 */
[----:B------:R-:W-:Y:S01]  /*2870*/  LOP3.LUT R6, R6, 0x7f800000, RZ, 0xfc, !PT ;  /* 0x7f80000006067812 */ /* 0x000fe200078efcff */
[----:B------:R-:W-:Y:S06]  /*2880*/  BRA `(.L_x_8304) ;  /* 0x0000000000147947 */ /* 0x000fec0003800000 */
.L_x_8298:
[----:B------:R-:W-:Y:S01]  /*2890*/  LOP3.LUT R6, R7, 0x80000000, R6, 0x48, !PT ;  /* 0x8000000007067812 */ /* 0x000fe200078e4806 */
[----:B------:R-:W-:Y:S06]  /*28a0*/  BRA `(.L_x_8304) ;  /* 0x00000000000c7947 */ /* 0x000fec0003800000 */
.L_x_8297:
[----:B------:R-:W0:Y:S01]  /*28b0*/  MUFU.RSQ R6, -QNAN ;  /* 0xffc0000000067908 */ /* 0x000e220000001400 */
[----:B------:R-:W-:Y:S05]  /*28c0*/  BRA `(.L_x_8304) ;  /* 0x0000000000047947 */ /* 0x000fea0003800000 */
.L_x_8296:
[----:B------:R-:W-:-:S07]  /*28d0*/  FADD.FTZ R6, R6, R7 ;  /* 0x0000000706067221 */ /* 0x000fce0000010000 */
.L_x_8304:
[----:B------:R-:W-:Y:S05]  /*28e0*/  BSYNC.RECONVERGENT B2 ;  /* 0x0000000000027941 */ /* 0x000fea0003800200 */
.L_x_8294:
[----:B------:R-:W-:Y:S02]  /*28f0*/  HFMA2 R7, -RZ, RZ, 0, 0 ;  /* 0x00000000ff077431 */ /* 0x000fe400000001ff */
[----:B0-----:R-:W-:Y:S01]  /*2900*/  IMAD.MOV.U32 R12, RZ, RZ, R6 ;  /* 0x000000ffff0c7224 */ /* 0x001fe200078e0006 */
[----:B------:R-:W-:-:S04]  /*2910*/  MOV R6, R11 ;  /* 0x0000000b00067202 */ /* 0x000fc80000000f00 */
[----:B------:R-:W-:Y:S05]  /*2920*/  RET.REL.NODEC R6 `(_Z15SoftmaxWarpImplI10DirectLoadI13__nv_bfloat16fE11DirectStoreIfS1_EfLi2ELi2ELi2ELi1ELb0EL9Algorithm0EEvT_T0_ll) ;  /* 0xffffffd406b47950 */ /* 0x000fea0003c3ffff */
.L_x_8305:
        /* <DEDUP_REMOVED lines=13> */
.L_x_25613:


//--------------------- .text._Z15SoftmaxWarpImplI10DirectLoadI13__nv_bfloat16fE11DirectStoreIfS1_EfLi2ELi2ELi2ELi2ELb1EL9Algorithm0EEvT_T0_ll --------------------------
	.section	.text._Z15SoftmaxWarpImplI10DirectLoadI13__nv_bfloat16fE11DirectStoreIfS1_EfLi2ELi2ELi2ELi2ELb1EL9Algorithm0EEvT_T0_ll,"ax",@progbits
	.align	128
        .global         _Z15SoftmaxWarpImplI10DirectLoadI13__nv_bfloat16fE11DirectStoreIfS1_EfLi2ELi2ELi2ELi2ELb1EL9Algorithm0EEvT_T0_ll
        .type           _Z15SoftmaxWarpImplI10DirectLoadI13__nv_bfloat16fE11DirectStoreIfS1_EfLi2ELi2ELi2ELi2ELb1EL9Algorithm0EEvT_T0_ll,@function
        .size           _Z15SoftmaxWarpImplI10DirectLoadI13__nv_bfloat16fE11DirectStoreIfS1_EfLi2ELi2ELi2ELi2ELb1EL9Algorithm0EEvT_T0_ll,(.L_x_25614 - _Z15SoftmaxWarpImplI10DirectLoadI13__nv_bfloat16fE11DirectStoreIfS1_EfLi2ELi2ELi2ELi2ELb1EL9Algorithm0EEvT_T0_ll)
        .other          _Z15SoftmaxWarpImplI10DirectLoadI13__nv_bfloat16fE11DirectStoreIfS1_EfLi2ELi2ELi2ELi2ELb1EL9Algorithm0EEvT_T0_ll,@"STO_CUDA_ENTRY STV_DEFAULT"
_Z15SoftmaxWarpImplI10DirectLoadI13__nv_bfloat16fE11DirectStoreIfS1_EfLi2ELi2ELi2ELi2ELb1EL9Algorithm0EEvT_T0_ll:
.text._Z15SoftmaxWarpImplI10DirectLoadI13__nv_bfloat16fE11DirectStoreIfS1_EfLi2ELi2ELi2ELi2ELb1EL9Algorithm0EEvT_T0_ll:
        /* <DEDUP_REMOVED lines=24> */
.L_x_8306:
        /* <DEDUP_REMOVED lines=17> */
.L_x_8320:
        /* <DEDUP_REMOVED lines=38> */
[C---:B--2---:R-:W-:Y:S01]  /*04f0*/  @!P0 PRMT R0, R2.reuse, 0x7632, R0 ;  /* 0x0000763202008816 */ /* 0x044fe20000000000 */
[----:B------:R-:W-:Y:S01]  /*0500*/  @!P0 IMAD.U32 R16, R2, 0x10000, RZ ;  /* 0x0001000002108824 */ /* 0x000fe200078e00ff */
[C---:B----4-:R-:W-:Y:S01]  /*0510*/  @!P0 PRMT R5, R12.reuse, 0x7632, R5 ;  /* 0x000076320c058816 */ /* 0x050fe20000000005 */
[----:B------:R-:W-:Y:S01]  /*0520*/  @!P0 IMAD.U32 R10, R12, 0x10000, RZ ;  /* 0x000100000c0a8824 */ /* 0x000fe200078e00ff */
[----:B------:R-:W-:-:S02]  /*0530*/  @!P0 SHF.L.U32 R4, R0, 0x10, RZ ;  /* 0x0000001000048819 */ /* 0x000fc400000006ff */
[----:B------:R-:W-:Y:S01]  /*0540*/  @!P0 SHF.L.U32 R23, R5, 0x10, RZ ;  /* 0x0000001005178819 */ /* 0x000fe200000006ff */
[----:B------:R-:W-:Y:S01]  /*0550*/  IMAD.MOV.U32 R2, RZ, RZ, -0x800000 ;  /* 0xff800000ff027424 */ /* 0x000fe200078e00ff */
[----:B------:R-:W-:Y:S02]  /*0560*/  MOV R0, 0xff800000 ;  /* 0xff80000000007802 */ /* 0x000fe40000000f00 */
[----:B------:R-:W-:Y:S02]  /*0570*/  @!P0 FMNMX3 R2, R16, -INF , R4, !PT ;  /* 0xff80000010028876 */ /* 0x000fe40007800004 */
[----:B------:R-:W-:Y:S01]  /*0580*/  @!P0 FMNMX3 R0, R10, -INF , R23, !PT ;  /* 0xff8000000a008876 */ /* 0x000fe20007800017 */
[----:B------:R-:W-:Y:S06]  /*0590*/  BRA.DIV UR4, `(.L_x_8307) ;  /* 0x0000000a04547947 */ /* 0x000fec000b800000 */
[----:B------:R-:W1:Y:S01]  /*05a0*/  SHFL.BFLY PT, R3, R2, 0x1, 0x1f ;  /* 0x0c201f0002037f89 */ /* 0x000e6200000e0000 */
[----:B------:R-:W-:Y:S02]  /*05b0*/  HFMA2 R11, -RZ, RZ, 3.7421875, 0 ;  /* 0x437c0000ff0b7431 */ /* 0x000fe400000001ff */
[----:B------:R-:W-:Y:S01]  /*05c0*/  IMAD.MOV.U32 R5, RZ, RZ, 0x3bbb989d ;  /* 0x3bbb989dff057424 */ /* 0x000fe200078e00ff */
        /* <DEDUP_REMOVED lines=8> */
[----:B------:R-:W-:Y:S02]  /*0650*/  FADD R13, R3, -12583039 ;  /* 0xcb40007f030d7421 */ /* 0x000fe40000000000 */
[C---:B------:R-:W-:Y:S01]  /*0660*/  FADD R10, -R12.reuse, R10 ;  /* 0x0000000a0c0a7221 */ /* 0x040fe20000000100 */
[----:B------:R-:W-:Y:S01]  /*0670*/  FADD R12, -R12, R23 ;  /* 0x000000170c0c7221 */ /* 0x000fe20000000100 */
[----:B------:R-:W-:Y:S01]  /*0680*/  FFMA.RM R0, R14, R11, 12582913 ;  /* 0x4b4000010e007423 */ /* 0x000fe2000000400b */
[----:B------:R-:W-:Y:S01]  /*0690*/  FFMA R13, R16, 1.4426950216293334961, -R13 ;  /* 0x3fb8aa3b100d7823 */ /* 0x000fe2000000080d */
[-C--:B------:R-:W-:Y:S01]  /*06a0*/  FFMA.SAT R2, R10, R5.reuse, 0.5 ;  /* 0x3f0000000a027423 */ /* 0x080fe20000002005 */
[----:B------:R-:W-:Y:S01]  /*06b0*/  FFMA.SAT R14, R12, R5, 0.5 ;  /* 0x3f0000000c0e7423 */ /* 0x000fe20000002005 */
[----:B------:R-:W-:Y:S01]  /*06c0*/  FADD R15, R0, -12583039 ;  /* 0xcb40007f000f7421 */ /* 0x000fe20000000000 */
[----:B------:R-:W-:Y:S01]  /*06d0*/  FFMA R13, R16, 1.925963033500011079e-08, R13 ;  /* 0x32a57060100d7823 */ /* 0x000fe2000000000d */
[-C--:B------:R-:W-:Y:S01]  /*06e0*/  FFMA.RM R2, R2, R11.reuse, 12582913 ;  /* 0x4b40000102027423 */ /* 0x080fe2000000400b */
[----:B------:R-:W-:Y:S01]  /*06f0*/  FFMA.RM R11, R14, R11, 12582913 ;  /* 0x4b4000010e0b7423 */ /* 0x000fe2000000400b */
[----:B------:R-:W-:Y:S01]  /*0700*/  FFMA R15, R4, 1.4426950216293334961, -R15 ;  /* 0x3fb8aa3b040f7823 */ /* 0x000fe2000000080f */
[----:B------:R-:W-:Y:S01]  /*0710*/  SHF.L.U32 R0, R0, 0x17, RZ ;  /* 0x0000001700007819 */ /* 0x000fe200000006ff */
[----:B------:R-:W-:Y:S01]  /*0720*/  FADD R5, R2, -12583039 ;  /* 0xcb40007f02057421 */ /* 0x000fe20000000000 */
[----:B------:R-:W-:Y:S01]  /*0730*/  FADD R17, R11, -12583039 ;  /* 0xcb40007f0b117421 */ /* 0x000fe20000000000 */
[----:B------:R-:W-:Y:S01]  /*0740*/  FFMA R15, R4, 1.925963033500011079e-08, R15 ;  /* 0x32a57060040f7823 */ /* 0x000fe2000000000f */
[----:B------:R-:W1:Y:S01]  /*0750*/  MUFU.EX2 R13, R13 ;  /* 0x0000000d000d7308 */ /* 0x000e620000000800 */
[----:B------:R-:W-:Y:S01]  /*0760*/  FFMA R5, R10, 1.4426950216293334961, -R5 ;  /* 0x3fb8aa3b0a057823 */ /* 0x000fe20000000805 */
[----:B------:R-:W-:Y:S01]  /*0770*/  IMAD.SHL.U32 R4, R3, 0x800000, RZ ;  /* 0x0080000003047824 */ /* 0x000fe200078e00ff */
[----:B------:R-:W-:Y:S01]  /*0780*/  SHF.L.U32 R11, R11, 0x17, RZ ;  /* 0x000000170b0b7819 */ /* 0x000fe200000006ff */
[----:B------:R-:W-:-:S02]  /*0790*/  IMAD.SHL.U32 R2, R2, 0x800000, RZ ;  /* 0x0080000002027824 */ /* 0x000fc400078e00ff */
[----:B------:R-:W-:Y:S01]  /*07a0*/  FFMA R14, R10, 1.925963033500011079e-08, R5 ;  /* 0x32a570600a0e7823 */ /* 0x000fe20000000005 */
[C---:B------:R-:W-:Y:S01]  /*07b0*/  FFMA R5, R12.reuse, 1.4426950216293334961, -R17 ;  /* 0x3fb8aa3b0c057823 */ /* 0x040fe20000000811 */
[----:B------:R-:W2:Y:S03]  /*07c0*/  MUFU.EX2 R15, R15 ;  /* 0x0000000f000f7308 */ /* 0x000ea60000000800 */
[----:B------:R-:W-:-:S05]  /*07d0*/  FFMA R12, R12, 1.925963033500011079e-08, R5 ;  /* 0x32a570600c0c7823 */ /* 0x000fca0000000005 */
        /* <DEDUP_REMOVED lines=11> */
[----:B------:R1:W4:Y:S02]  /*0890*/  SHFL.BFLY PT, R14, R16, 0x1, 0x1f ;  /* 0x0c201f00100e7f89 */ /* 0x00032400000e0000 */
[----:B-12---:R-:W-:-:S07]  /*08a0*/  FADD R4, R10, R17 ;  /* 0x000000110a047221 */ /* 0x006fce0000000000 */
.L_x_8326:
        /* <DEDUP_REMOVED lines=11> */
[----:B0--3--:R-:W-:Y:S05]  /*0960*/  CALL.REL.NOINC `($__internal_162_$__cuda_sm3x_div_rn_noftz_f32_slowpath) ;  /* 0x0000000800887944 */ /* 0x009fea0003c00000 */
[----:B------:R-:W-:-:S07]  /*0970*/  MOV R10, R5 ;  /* 0x00000005000a7202 */ /* 0x000fce0000000f00 */
.L_x_8309:
[----:B------:R-:W-:Y:S05]  /*0980*/  BSYNC.RECONVERGENT B0 ;  /* 0x0000000000007941 */ /* 0x000fea0003800200 */
.L_x_8308:
        /* <DEDUP_REMOVED lines=11> */
[----:B0--3--:R-:W-:Y:S05]  /*0a40*/  CALL.REL.NOINC `($__internal_162_$__cuda_sm3x_div_rn_noftz_f32_slowpath) ;  /* 0x0000000800507944 */ /* 0x009fea0003c00000 */
[----:B------:R-:W-:-:S07]  /*0a50*/  MOV R15, R5 ;  /* 0x00000005000f7202 */ /* 0x000fce0000000f00 */
.L_x_8311:
[----:B------:R-:W-:Y:S05]  /*0a60*/  BSYNC.RECONVERGENT B0 ;  /* 0x0000000000007941 */ /* 0x000fea0003800200 */
.L_x_8310:
        /* <DEDUP_REMOVED lines=10> */
[----:B------:R-:W-:Y:S01]  /*0b10*/  MOV R4, R18 ;  /* 0x0000001200047202 */ /* 0x000fe20000000f00 */
[----:B------:R-:W-:Y:S01]  /*0b20*/  IMAD.MOV.U32 R5, RZ, RZ, RZ ;  /* 0x000000ffff057224 */ /* 0x000fe200078e00ff */
[----:B------:R-:W-:Y:S01]  /*0b30*/  R2UR UR4, R8 ;  /* 0x00000000080472ca */ /* 0x000fe200000e0000 */
[----:B------:R-:W-:Y:S01]  /*0b40*/  IMAD R22, R19, UR38, RZ ;  /* 0x0000002613167c24 */ /* 0x000fe2000f8e02ff */
[----:B------:R-:W-:Y:S01]  /*0b50*/  R2UR UR5, R9 ;  /* 0x00000000090572ca */ /* 0x000fe200000e0000 */
[----:B------:R-:W-:Y:S01]  /*0b60*/  IMAD.WIDE.U32 R12, R21, UR38, R4 ;  /* 0x00000026150c7c25 */ /* 0x000fe2000f8e0004 */
[----:B------:R-:W-:-:S03]  /*0b70*/  F2FP.BF16.F32.PACK_AB R15, R15, R10 ;  /* 0x0000000a0f0f723e */ /* 0x000fc600000010ff */
[----:B------:R-:W-:Y:S01]  /*0b80*/  IMAD R5, R21, UR39, R22 ;  /* 0x0000002715057c24 */ /* 0x000fe2000f8e0216 */
[----:B------:R-:W-:-:S04]  /*0b90*/  LEA R4, P0, R12, UR36, 0x1 ;  /* 0x000000240c047c11 */ /* 0x000fc8000f8008ff */
[----:B------:R-:W-:-:S04]  /*0ba0*/  IADD3 R5, PT, PT, R13, R5, RZ ;  /* 0x000000050d057210 */ /* 0x000fc80007ffe0ff */
[----:B------:R-:W-:-:S05]  /*0bb0*/  LEA.HI.X R5, R12, UR37, R5, 0x1, P0 ;  /* 0x000000250c057c11 */ /* 0x000fca00080f0c05 */
[----:B------:R1:W-:Y:S02]  /*0bc0*/  STG.E desc[UR4][R4.64], R15 ;  /* 0x0000000f04007986 */ /* 0x0003e4000c101904 */
.L_x_8313:
[----:B------:R-:W-:Y:S05]  /*0bd0*/  BSYNC.RECONVERGENT B0 ;  /* 0x0000000000007941 */ /* 0x000fea0003800200 */
.L_x_8312:
[----:B------:R-:W-:Y:S01]  /*0be0*/  BSSY.RECONVERGENT B0, `(.L_x_8314) ;  /* 0x0000008000007945 */ /* 0x000fe20003800200 */
[----:B------:R-:W-:-:S03]  /*0bf0*/  FFMA R3, R3, R16, R14 ;  /* 0x0000001003037223 */ /* 0x000fc6000000000e */
[----:B------:R-:W-:Y:S05]  /*0c00*/  @!P2 BRA `(.L_x_8315) ;  /* 0x000000000014a947 */ /* 0x000fea0003800000 */
[----:B-1----:R-:W-:Y:S01]  /*0c10*/  MOV R5, R0 ;  /* 0x0000000000057202 */ /* 0x002fe20000000f00 */
[----:B------:R-:W-:Y:S01]  /*0c20*/  IMAD.MOV.U32 R4, RZ, RZ, R11 ;  /* 0x000000ffff047224 */ /* 0x000fe200078e000b */
[----:B------:R-:W-:-:S07]  /*0c30*/  MOV R12, 0xc50 ;  /* 0x00000c50000c7802 */ /* 0x000fce0000000f00 */
[----:B0--3--:R-:W-:Y:S05]  /*0c40*/  CALL.REL.NOINC `($__internal_162_$__cuda_sm3x_div_rn_noftz_f32_slowpath) ;  /* 0x0000000400d07944 */ /* 0x009fea0003c00000 */
[----:B------:R-:W-:-:S07]  /*0c50*/  MOV R3, R5 ;  /* 0x0000000500037202 */ /* 0x000fce0000000f00 */
.L_x_8315:
[----:B------:R-:W-:Y:S05]  /*0c60*/  BSYNC.RECONVERGENT B0 ;  /* 0x0000000000007941 */ /* 0x000fea0003800200 */
.L_x_8314:
        /* <DEDUP_REMOVED lines=12> */
[----:B0--3--:R-:W-:Y:S05]  /*0d30*/  CALL.REL.NOINC `($__internal_162_$__cuda_sm3x_div_rn_noftz_f32_slowpath) ;  /* 0x0000000400947944 */ /* 0x009fea0003c00000 */
[----:B------:R-:W-:-:S07]  /*0d40*/  MOV R0, R5 ;  /* 0x0000000500007202 */ /* 0x000fce0000000f00 */
.L_x_8317:
[----:B------:R-:W-:Y:S05]  /*0d50*/  BSYNC.RECONVERGENT B0 ;  /* 0x0000000000007941 */ /* 0x000fea0003800200 */
.L_x_8316:
        /* <DEDUP_REMOVED lines=18> */
.L_x_8319:
[----:B------:R-:W-:Y:S05]  /*0e80*/  BSYNC.RECONVERGENT B0 ;  /* 0x0000000000007941 */ /* 0x000fea0003800200 */
.L_x_8318:
[----:B------:R-:W-:-:S04]  /*0e90*/  IADD3 R21, P0, PT, R20, R21, RZ ;  /* 0x0000001514157210 */ /* 0x000fc80007f1e0ff */
[----:B------:R-:W-:Y:S02]  /*0ea0*/  LEA.HI.X.SX32 R19, R20, R19, 0x1, P0 ;  /* 0x0000001314137211 */ /* 0x000fe400000f0eff */
[----:B------:R-:W-:-:S04]  /*0eb0*/  ISETP.GE.U32.AND P0, PT, R21, UR42, PT ;  /* 0x0000002a15007c0c */ /* 0x000fc8000bf06070 */
[----:B------:R-:W-:-:S13]  /*0ec0*/  ISETP.GE.AND.EX P0, PT, R19, UR43, PT, P0 ;  /* 0x0000002b13007c0c */ /* 0x000fda000bf06300 */
[----:B------:R-:W-:Y:S05]  /*0ed0*/  @!P0 BRA `(.L_x_8320) ;  /* 0xfffffff000ec8947 */ /* 0x000fea000383ffff */
[----:B------:R-:W-:Y:S05]  /*0ee0*/  EXIT ;  /* 0x000000000000794d */ /* 0x000fea0003800000 */
.L_x_8307:
        /* <DEDUP_REMOVED lines=8> */
.L_x_8322:
[----:B------:R-:W-:Y:S05]  /*0f70*/  BSYNC B0 ;  /* 0x0000000000007941 */ /* 0x000fea0003800000 */
.L_x_8321:
[----:B------:R-:W-:Y:S01]  /*0f80*/  HFMA2 R12, -RZ, RZ, 0, 5.9604644775390625e-08 ;  /* 0x00000001ff0c7431 */ /* 0x000fe200000001ff */
[----:B------:R-:W-:Y:S01]  /*0f90*/  MOV R13, R0 ;  /* 0x00000000000d7202 */ /* 0x000fe20000000f00 */
[----:B------:R-:W-:Y:S01]  /*0fa0*/  IMAD.MOV.U32 R11, RZ, RZ, 0x1f ;  /* 0x0000001fff0b7424 */ /* 0x000fe200078e00ff */
[----:B------:R-:W-:Y:S01]  /*0fb0*/  MOV R15, 0xffffffff ;  /* 0xffffffff000f7802 */ /* 0x000fe20000000f00 */
[----:B------:R-:W-:-:S07]  /*0fc0*/  IMAD.MOV.U32 R3, RZ, RZ, R14 ;  /* 0x000000ffff037224 */ /* 0x000fce00078e000e */
[----:B------:R-:W-:Y:S05]  /*0fd0*/  WARPSYNC.COLLECTIVE R15, `(.L_x_8323) ;  /* 0x000000000f087348 */ /* 0x000fea0003c00000 */
[----:B------:R0:W1:Y:S02]  /*0fe0*/  SHFL.BFLY P6, R14, R13, R12, R11 ;  /* 0x0c00000c0d0e7389 */ /* 0x00006400000c000b */
[----:B01----:R-:W-:Y:S05]  /*0ff0*/  ENDCOLLECTIVE ;  /* 0x000000000000791b */ /* 0x003fea0003800000 */
.L_x_8323:
[----:B------:R-:W-:Y:S01]  /*1000*/  FMNMX R3, R3, R2, !PT ;  /* 0x0000000203037209 */ /* 0x000fe20007800000 */
[----:B------:R-:W-:-:S04]  /*1010*/  HFMA2 R2, -RZ, RZ, 0.96630859375, -0.0022525787353515625 ;  /* 0x3bbb989dff027431 */ /* 0x000fc800000001ff */
[C---:B------:R-:W-:Y:S01]  /*1020*/  FADD R5, -R3.reuse, R16 ;  /* 0x0000001003057221 */ /* 0x040fe20000000100 */
[----:B------:R-:W-:Y:S01]  /*1030*/  FADD R17, -R3, R4 ;  /* 0x0000000403117221 */ /* 0x000fe20000000100 */
[----:B------:R-:W-:Y:S02]  /*1040*/  IMAD.MOV.U32 R3, RZ, RZ, 0x437c0000 ;  /* 0x437c0000ff037424 */ /* 0x000fe400078e00ff */
[----:B------:R-:W-:Y:S01]  /*1050*/  FFMA.SAT R4, R5, R2, 0.5 ;  /* 0x3f00000005047423 */ /* 0x000fe20000002002 */
[----:B------:R-:W-:-:S03]  /*1060*/  FMNMX R14, R14, R0, !PT ;  /* 0x000000000e0e7209 */ /* 0x000fc60007800000 */
[----:B------:R-:W-:Y:S01]  /*1070*/  FFMA.RM R0, R4, R3, 12582913 ;  /* 0x4b40000104007423 */ /* 0x000fe20000004003 */
[----:B------:R-:W-:-:S03]  /*1080*/  FFMA.SAT R4, R17, R2, 0.5 ;  /* 0x3f00000011047423 */ /* 0x000fc60000002002 */
[----:B------:R-:W-:Y:S01]  /*1090*/  FADD R12, R0, -12583039 ;  /* 0xcb40007f000c7421 */ /* 0x000fe20000000000 */
[----:B------:R-:W-:Y:S01]  /*10a0*/  FFMA.RM R4, R4, R3, 12582913 ;  /* 0x4b40000104047423 */ /* 0x000fe20000004003 */
[C---:B------:R-:W-:Y:S01]  /*10b0*/  FADD R11, -R14.reuse, R10 ;  /* 0x0000000a0e0b7221 */ /* 0x040fe20000000100 */
[----:B------:R-:W-:Y:S01]  /*10c0*/  FADD R23, -R14, R23 ;  /* 0x000000170e177221 */ /* 0x000fe20000000100 */
[C---:B------:R-:W-:Y:S01]  /*10d0*/  FFMA R12, R5.reuse, 1.4426950216293334961, -R12 ;  /* 0x3fb8aa3b050c7823 */ /* 0x040fe2000000080c */
[----:B------:R-:W-:Y:S01]  /*10e0*/  FADD R10, R4, -12583039 ;  /* 0xcb40007f040a7421 */ /* 0x000fe20000000000 */
[----:B------:R-:W-:Y:S02]  /*10f0*/  SHF.L.U32 R0, R0, 0x17, RZ ;  /* 0x0000001700007819 */ /* 0x000fe400000006ff */
[----:B------:R-:W-:Y:S01]  /*1100*/  FFMA R5, R5, 1.925963033500011079e-08, R12 ;  /* 0x32a5706005057823 */ /* 0x000fe2000000000c */
[----:B------:R-:W-:Y:S01]  /*1110*/  FFMA R10, R17, 1.4426950216293334961, -R10 ;  /* 0x3fb8aa3b110a7823 */ /* 0x000fe2000000080a */
[-C--:B------:R-:W-:Y:S01]  /*1120*/  FFMA.SAT R12, R11, R2.reuse, 0.5 ;  /* 0x3f0000000b0c7423 */ /* 0x080fe20000002002 */
[----:B------:R-:W-:-:S02]  /*1130*/  FFMA.SAT R2, R23, R2, 0.5 ;  /* 0x3f00000017027423 */ /* 0x000fc40000002002 */
[----:B------:R-:W-:Y:S01]  /*1140*/  FFMA R17, R17, 1.925963033500011079e-08, R10 ;  /* 0x32a5706011117823 */ /* 0x000fe2000000000a */
[-C--:B------:R-:W-:Y:S01]  /*1150*/  FFMA.RM R10, R12, R3.reuse, 12582913 ;  /* 0x4b4000010c0a7423 */ /* 0x080fe20000004003 */
[----:B------:R-:W-:Y:S01]  /*1160*/  FFMA.RM R2, R2, R3, 12582913 ;  /* 0x4b40000102027423 */ /* 0x000fe20000004003 */
[----:B------:R-:W0:Y:S01]  /*1170*/  MUFU.EX2 R5, R5 ;  /* 0x0000000500057308 */ /* 0x000e220000000800 */
[----:B------:R-:W-:Y:S01]  /*1180*/  SHF.L.U32 R3, R4, 0x17, RZ ;  /* 0x0000001704037819 */ /* 0x000fe200000006ff */
[----:B------:R-:W-:Y:S01]  /*1190*/  FADD R12, R10, -12583039 ;  /* 0xcb40007f0a0c7421 */ /* 0x000fe20000000000 */
[C---:B------:R-:W-:Y:S01]  /*11a0*/  FADD R16, R2.reuse, -12583039 ;  /* 0xcb40007f02107421 */ /* 0x040fe20000000000 */
[----:B------:R-:W-:Y:S02]  /*11b0*/  SHF.L.U32 R2, R2, 0x17, RZ ;  /* 0x0000001702027819 */ /* 0x000fe400000006ff */
[----:B------:R-:W-:Y:S01]  /*11c0*/  FFMA R14, R11, 1.4426950216293334961, -R12 ;  /* 0x3fb8aa3b0b0e7823 */ /* 0x000fe2000000080c */
[----:B------:R-:W-:Y:S01]  /*11d0*/  FFMA R16, R23, 1.4426950216293334961, -R16 ;  /* 0x3fb8aa3b17107823 */ /* 0x000fe20000000810 */
[----:B------:R-:W1:Y:S02]  /*11e0*/  MUFU.EX2 R12, R17 ;  /* 0x00000011000c7308 */ /* 0x000e640000000800 */
[----:B------:R-:W-:Y:S01]  /*11f0*/  FFMA R14, R11, 1.925963033500011079e-08, R14 ;  /* 0x32a570600b0e7823 */ /* 0x000fe2000000000e */
[----:B------:R-:W-:-:S05]  /*1200*/  FFMA R16, R23, 1.925963033500011079e-08, R16 ;  /* 0x32a5706017107823 */ /* 0x000fca0000000010 */
[----:B------:R-:W2:Y:S01]  /*1210*/  MUFU.EX2 R11, R14 ;  /* 0x0000000e000b7308 */ /* 0x000ea20000000800 */
[----:B0-----:R-:W-:Y:S01]  /*1220*/  FMUL R5, R0, R5 ;  /* 0x0000000500057220 */ /* 0x001fe20000400000 */
[----:B------:R-:W-:-:S03]  /*1230*/  IMAD.SHL.U32 R0, R10, 0x800000, RZ ;  /* 0x008000000a007824 */ /* 0x000fc600078e00ff */
[----:B------:R-:W-:-:S03]  /*1240*/  FADD R10, RZ, R5 ;  /* 0x00000005ff0a7221 */ /* 0x000fc60000000000 */
[----:B------:R-:W0:Y:S01]  /*1250*/  MUFU.EX2 R13, R16 ;  /* 0x00000010000d7308 */ /* 0x000e220000000800 */
[----:B-1----:R-:W-:Y:S01]  /*1260*/  FMUL R3, R3, R12 ;  /* 0x0000000c03037220 */ /* 0x002fe20000400000 */
[----:B------:R-:W-:-:S03]  /*1270*/  IMAD.MOV.U32 R12, RZ, RZ, 0x1 ;  /* 0x00000001ff0c7424 */ /* 0x000fc600078e00ff */
[----:B------:R-:W-:Y:S01]  /*1280*/  FADD R10, R10, R3 ;  /* 0x000000030a0a7221 */ /* 0x000fe20000000000 */
[----:B--2---:R-:W-:Y:S01]  /*1290*/  FMUL R0, R0, R11 ;  /* 0x0000000b00007220 */ /* 0x004fe20000400000 */
[----:B------:R-:W-:-:S03]  /*12a0*/  HFMA2 R11, -RZ, RZ, 0, 1.847743988037109375e-06 ;  /* 0x0000001fff0b7431 */ /* 0x000fc600000001ff */
[----:B------:R-:W-:Y:S01]  /*12b0*/  FADD R23, RZ, R0 ;  /* 0x00000000ff177221 */ /* 0x000fe20000000000 */
[----:B0-----:R-:W-:Y:S01]  /*12c0*/  FMUL R2, R2, R13 ;  /* 0x0000000d02027220 */ /* 0x001fe20000400000 */
[----:B------:R-:W-:-:S03]  /*12d0*/  MOV R13, R10 ;  /* 0x0000000a000d7202 */ /* 0x000fc60000000f00 */
[----:B------:R-:W-:-:S07]  /*12e0*/  FADD R16, R23, R2 ;  /* 0x0000000217107221 */ /* 0x000fce0000000000 */
[----:B------:R-:W-:Y:S05]  /*12f0*/  WARPSYNC.COLLECTIVE R15, `(.L_x_8324) ;  /* 0x000000000f087348 */ /* 0x000fea0003c00000 */
[----:B------:R0:W1:Y:S02]  /*1300*/  SHFL.BFLY P6, R14, R13, R12, R11 ;  /* 0x0c00000c0d0e7389 */ /* 0x00006400000c000b */
[----:B01----:R-:W-:Y:S05]  /*1310*/  ENDCOLLECTIVE ;  /* 0x000000000000791b */ /* 0x003fea0003800000 */
.L_x_8324:
[----:B------:R-:W-:Y:S01]  /*1320*/  IMAD.MOV.U32 R13, RZ, RZ, R16 ;  /* 0x000000ffff0d7224 */ /* 0x000fe200078e0010 */
[----:B------:R-:W-:-:S07]  /*1330*/  MOV R17, R14 ;  /* 0x0000000e00117202 */ /* 0x000fce0000000f00 */
[----:B------:R-:W-:Y:S05]  /*1340*/  WARPSYNC.COLLECTIVE R15, `(.L_x_8325) ;  /* 0x000000000f087348 */ /* 0x000fea0003c00000 */
[----:B------:R0:W1:Y:S02]  /*1350*/  SHFL.BFLY P6, R14, R13, R12, R11 ;  /* 0x0c00000c0d0e7389 */ /* 0x00006400000c000b */
[----:B01----:R-:W-:Y:S05]  /*1360*/  ENDCOLLECTIVE ;  /* 0x000000000000791b */ /* 0x003fea0003800000 */
.L_x_8325:
[----:B------:R-:W-:Y:S01]  /*1370*/  FADD R4, R10, R17 ;  /* 0x000000110a047221 */ /* 0x000fe20000000000 */
[----:B------:R-:W-:Y:S06]  /*1380*/  BRA `(.L_x_8326) ;  /* 0xfffffff400487947 */ /* 0x000fec000383ffff */
        .weak           $__internal_162_$__cuda_sm3x_div_rn_noftz_f32_slowpath
        .type           $__internal_162_$__cuda_sm3x_div_rn_noftz_f32_slowpath,@function
        .size           $__internal_162_$__cuda_sm3x_div_rn_noftz_f32_slowpath,(.L_x_25614 - $__internal_162_$__cuda_sm3x_div_rn_noftz_f32_slowpath)
$__internal_162_$__cuda_sm3x_div_rn_noftz_f32_slowpath:
        /* <DEDUP_REMOVED lines=35> */
.L_x_8328:
        /* <DEDUP_REMOVED lines=51> */
.L_x_8335:
[----:B------:R-:W-:-:S04]  /*18f0*/  LOP3.LUT R5, R5, 0x80000000, RZ, 0xc0, !PT ;  /* 0x8000000005057812 */ /* 0x000fc800078ec0ff */
[----:B------:R-:W-:Y:S01]  /*1900*/  LOP3.LUT R5, R5, 0x7f800000, RZ, 0xfc, !PT ;  /* 0x7f80000005057812 */ /* 0x000fe200078efcff */
[----:B------:R-:W-:Y:S06]  /*1910*/  BRA `(.L_x_8336) ;  /* 0x0000000000047947 */ /* 0x000fec0003800000 */
.L_x_8334:
[----:B------:R-:W-:-:S07]  /*1920*/  LEA R5, R14, R5, 0x17 ;  /* 0x000000050e057211 */ /* 0x000fce00078eb8ff */
.L_x_8336:
[----:B------:R-:W-:Y:S05]  /*1930*/  BSYNC.RECONVERGENT B2 ;  /* 0x0000000000027941 */ /* 0x000fea0003800200 */
.L_x_8333:
[----:B------:R-:W-:Y:S05]  /*1940*/  BRA `(.L_x_8337) ;  /* 0x0000000000207947 */ /* 0x000fea0003800000 */
.L_x_8332:
[----:B------:R-:W-:-:S04]  /*1950*/  LOP3.LUT R5, R16, 0x80000000, R5, 0x48, !PT ;  /* 0x8000000010057812 */ /* 0x000fc800078e4805 */
[----:B------:R-:W-:Y:S01]  /*1960*/  LOP3.LUT R5, R5, 0x7f800000, RZ, 0xfc, !PT ;  /* 0x7f80000005057812 */ /* 0x000fe200078efcff */
[----:B------:R-:W-:Y:S06]  /*1970*/  BRA `(.L_x_8337) ;  /* 0x0000000000147947 */ /* 0x000fec0003800000 */
.L_x_8331:
[----:B------:R-:W-:Y:S01]  /*1980*/  LOP3.LUT R5, R16, 0x80000000, R5, 0x48, !PT ;  /* 0x8000000010057812 */ /* 0x000fe200078e4805 */
[----:B------:R-:W-:Y:S06]  /*1990*/  BRA `(.L_x_8337) ;  /* 0x00000000000c7947 */ /* 0x000fec0003800000 */
.L_x_8330:
[----:B------:R-:W0:Y:S01]  /*19a0*/  MUFU.RSQ R5, -QNAN ;  /* 0xffc0000000057908 */ /* 0x000e220000001400 */
[----:B------:R-:W-:Y:S05]  /*19b0*/  BRA `(.L_x_8337) ;  /* 0x0000000000047947 */ /* 0x000fea0003800000 */
.L_x_8329:
[----:B------:R-:W-:-:S07]  /*19c0*/  FADD.FTZ R5, R5, R4 ;  /* 0x0000000405057221 */ /* 0x000fce0000010000 */
.L_x_8337:
[----:B------:R-:W-:Y:S05]  /*19d0*/  BSYNC.RECONVERGENT B1 ;  /* 0x0000000000017941 */ /* 0x000fea0003800200 */
.L_x_8327:
[----:B------:R-:W-:-:S04]  /*19e0*/  HFMA2 R13, -RZ, RZ, 0, 0 ;  /* 0x00000000ff0d7431 */ /* 0x000fc800000001ff */
[----:B0-----:R-:W-:Y:S05]  /*19f0*/  RET.REL.NODEC R12 `(_Z15SoftmaxWarpImplI10DirectLoadI13__nv_bfloat16fE11DirectStoreIfS1_EfLi2ELi2ELi2ELi2ELb1EL9Algorithm0EEvT_T0_ll) ;  /* 0xffffffe40c807950 */ /* 0x001fea0003c3ffff */
.L_x_8338:
        /* <DEDUP_REMOVED lines=16> */
.L_x_25614:


//--------------------- .text._Z15SoftmaxWarpImplI10DirectLoadI13__nv_bfloat16fE11DirectStoreIfS1_EfLi2ELi2ELi2ELi2ELb0EL9Algorithm0EEvT_T0_ll --------------------------
	.section	.text._Z15SoftmaxWarpImplI10DirectLoadI13__nv_bfloat16fE11DirectStoreIfS1_EfLi2ELi2ELi2ELi2ELb0EL9Algorithm0EEvT_T0_ll,"ax",@progbits
	.align	128
        .global         _Z15SoftmaxWarpImplI10DirectLoadI13__nv_bfloat16fE11DirectStoreIfS1_EfLi2ELi2ELi2ELi2ELb0EL9Algorithm0EEvT_T0_ll
        .type           _Z15SoftmaxWarpImplI10DirectLoadI13__nv_bfloat16fE11DirectStoreIfS1_EfLi2ELi2ELi2ELi2ELb0EL9Algorithm0EEvT_T0_ll,@function
        .size           _Z15SoftmaxWarpImplI10DirectLoadI13__nv_bfloat16fE11DirectStoreIfS1_EfLi2ELi2ELi2ELi2ELb0EL9Algorithm0EEvT_T0_ll,(.L_x_25615 - _Z15SoftmaxWarpImplI10DirectLoadI13__nv_bfloat16fE11DirectStoreIfS1_EfLi2ELi2ELi2ELi2ELb0EL9Algorithm0EEvT_T0_ll)
        .other          _Z15SoftmaxWarpImplI10DirectLoadI13__nv_bfloat16fE11DirectStoreIfS1_EfLi2ELi2ELi2ELi2ELb0EL9Algorithm0EEvT_T0_ll,@"STO_CUDA_ENTRY STV_DEFAULT"
_Z15SoftmaxWarpImplI10DirectLoadI13__nv_bfloat16fE11DirectStoreIfS1_EfLi2ELi2ELi2ELi2ELb0EL9Algorithm0EEvT_T0_ll:
.text._Z15SoftmaxWarpImplI10DirectLoadI13__nv_bfloat16fE11DirectStoreIfS1_EfLi2ELi2ELi2ELi2ELb0EL9Algorithm0EEvT_T0_ll:
        /* <DEDUP_REMOVED lines=24> */
.L_x_8339:
        /* <DEDUP_REMOVED lines=16> */
.L_x_8349:
        /* <DEDUP_REMOVED lines=32> */
[----:B------:R-:W1:Y:S01]  /*0480*/  SHFL.BFLY PT, R3, R2, 0x1, 0x1f ;  /* 0x0c201f0002037f89 */ /* 0x000e6200000e0000 */
[----:B------:R-:W-:-:S03]  /*0490*/  IMAD.MOV.U32 R4, RZ, RZ, 0x437c0000 ;  /* 0x437c0000ff047424 */ /* 0x000fc600078e00ff */
        /* <DEDUP_REMOVED lines=12> */
[-C--:B------:R-:W-:Y:S02]  /*0560*/  FFMA.RM R0, R11, R4.reuse, 12582913 ;  /* 0x4b4000010b007423 */ /* 0x080fe40000004004 */
[----:B------:R-:W-:Y:S01]  /*0570*/  FADD R9, R5, -12583039 ;  /* 0xcb40007f05097421 */ /* 0x000fe20000000000 */
[-C--:B------:R-:W-:Y:S01]  /*0580*/  FFMA.RM R2, R13, R4.reuse, 12582913 ;  /* 0x4b4000010d027423 */ /* 0x080fe20000004004 */
[----:B------:R-:W-:Y:S01]  /*0590*/  FFMA.SAT R13, R14, R3, 0.5 ;  /* 0x3f0000000e0d7423 */ /* 0x000fe20000002003 */
[----:B------:R-:W-:Y:S01]  /*05a0*/  FADD R11, R0, -12583039 ;  /* 0xcb40007f000b7421 */ /* 0x000fe20000000000 */
[----:B------:R-:W-:Y:S01]  /*05b0*/  FFMA R9, R20, 1.4426950216293334961, -R9 ;  /* 0x3fb8aa3b14097823 */ /* 0x000fe20000000809 */
[----:B------:R-:W-:Y:S01]  /*05c0*/  FADD R3, R2, -12583039 ;  /* 0xcb40007f02037421 */ /* 0x000fe20000000000 */
[----:B------:R-:W-:Y:S01]  /*05d0*/  FFMA.RM R12, R13, R4, 12582913 ;  /* 0x4b4000010d0c7423 */ /* 0x000fe20000004004 */
[----:B------:R-:W-:Y:S01]  /*05e0*/  FFMA R11, R8, 1.4426950216293334961, -R11 ;  /* 0x3fb8aa3b080b7823 */ /* 0x000fe2000000080b */
[----:B------:R-:W-:Y:S01]  /*05f0*/  FFMA R9, R20, 1.925963033500011079e-08, R9 ;  /* 0x32a5706014097823 */ /* 0x000fe20000000009 */
[----:B------:R-:W-:Y:S01]  /*0600*/  FFMA R3, R18, 1.4426950216293334961, -R3 ;  /* 0x3fb8aa3b12037823 */ /* 0x000fe20000000803 */
[----:B------:R-:W-:Y:S01]  /*0610*/  FADD R13, R12, -12583039 ;  /* 0xcb40007f0c0d7421 */ /* 0x000fe20000000000 */
[----:B------:R-:W-:Y:S01]  /*0620*/  FFMA R11, R8, 1.925963033500011079e-08, R11 ;  /* 0x32a57060080b7823 */ /* 0x000fe2000000000b */
[----:B------:R-:W-:Y:S01]  /*0630*/  SHF.L.U32 R4, R5, 0x17, RZ ;  /* 0x0000001705047819 */ /* 0x000fe200000006ff */
[----:B------:R-:W-:Y:S01]  /*0640*/  FFMA R18, R18, 1.925963033500011079e-08, R3 ;  /* 0x32a5706012127823 */ /* 0x000fe20000000003 */
[----:B------:R-:W1:Y:S01]  /*0650*/  MUFU.EX2 R9, R9 ;  /* 0x0000000900097308 */ /* 0x000e620000000800 */
[----:B------:R-:W-:Y:S01]  /*0660*/  FFMA R3, R14, 1.4426950216293334961, -R13 ;  /* 0x3fb8aa3b0e037823 */ /* 0x000fe2000000080d */
[----:B------:R-:W-:Y:S01]  /*0670*/  IMAD.SHL.U32 R0, R0, 0x800000, RZ ;  /* 0x0080000000007824 */ /* 0x000fe200078e00ff */
[----:B------:R-:W-:-:S02]  /*0680*/  SHF.L.U32 R2, R2, 0x17, RZ ;  /* 0x0000001702027819 */ /* 0x000fc400000006ff */
[----:B------:R-:W-:-:S03]  /*0690*/  FFMA R14, R14, 1.925963033500011079e-08, R3 ;  /* 0x32a570600e0e7823 */ /* 0x000fc60000000003 */
[----:B------:R-:W2:Y:S08]  /*06a0*/  MUFU.EX2 R11, R11 ;  /* 0x0000000b000b7308 */ /* 0x000eb00000000800 */
[----:B------:R-:W3:Y:S01]  /*06b0*/  MUFU.EX2 R13, R18 ;  /* 0x00000012000d7308 */ /* 0x000ee20000000800 */
[----:B-1----:R-:W-:-:S04]  /*06c0*/  FMUL R5, R4, R9 ;  /* 0x0000000904057220 */ /* 0x002fc80000400000 */
        /* <DEDUP_REMOVED lines=10> */
[----:B------:R1:W3:Y:S02]  /*0770*/  SHFL.BFLY PT, R14, R9, 0x1, 0x1f ;  /* 0x0c201f00090e7f89 */ /* 0x0002e400000e0000 */
[----:B-12---:R-:W-:-:S07]  /*0780*/  FADD R4, R8, R17 ;  /* 0x0000001108047221 */ /* 0x006fce0000000000 */
.L_x_8355:
        /* <DEDUP_REMOVED lines=11> */
[----:B0-----:R-:W-:Y:S05]  /*0840*/  CALL.REL.NOINC `($__internal_163_$__cuda_sm3x_div_rn_noftz_f32_slowpath) ;  /* 0x0000000800547944 */ /* 0x001fea0003c00000 */
[----:B------:R-:W-:-:S07]  /*0850*/  MOV R14, R5 ;  /* 0x00000005000e7202 */ /* 0x000fce0000000f00 */
.L_x_8342:
[----:B------:R-:W-:Y:S05]  /*0860*/  BSYNC.RECONVERGENT B0 ;  /* 0x0000000000007941 */ /* 0x000fea0003800200 */
.L_x_8341:
        /* <DEDUP_REMOVED lines=11> */
[----:B0-----:R-:W-:Y:S05]  /*0920*/  CALL.REL.NOINC `($__internal_163_$__cuda_sm3x_div_rn_noftz_f32_slowpath) ;  /* 0x00000008001c7944 */ /* 0x001fea0003c00000 */
[----:B------:R-:W-:-:S07]  /*0930*/  MOV R13, R5 ;  /* 0x00000005000d7202 */ /* 0x000fce0000000f00 */
.L_x_8344:
[----:B------:R-:W-:Y:S05]  /*0940*/  BSYNC.RECONVERGENT B0 ;  /* 0x0000000000007941 */ /* 0x000fea0003800200 */
.L_x_8343:
        /* <DEDUP_REMOVED lines=23> */
[----:B0-----:R-:W-:Y:S05]  /*0ac0*/  CALL.REL.NOINC `($__internal_163_$__cuda_sm3x_div_rn_noftz_f32_slowpath) ;  /* 0x0000000400b47944 */ /* 0x001fea0003c00000 */
[----:B------:R-:W-:-:S07]  /*0ad0*/  IMAD.MOV.U32 R14, RZ, RZ, R5 ;  /* 0x000000ffff0e7224 */ /* 0x000fce00078e0005 */
.L_x_8346:
[----:B------:R-:W-:Y:S05]  /*0ae0*/  BSYNC.RECONVERGENT B0 ;  /* 0x0000000000007941 */ /* 0x000fea0003800200 */
.L_x_8345:
        /* <DEDUP_REMOVED lines=12> */
[----:B0-----:R-:W-:Y:S05]  /*0bb0*/  CALL.REL.NOINC `($__internal_163_$__cuda_sm3x_div_rn_noftz_f32_slowpath) ;  /* 0x0000000400787944 */ /* 0x001fea0003c00000 */
.L_x_8348:
[----:B------:R-:W-:Y:S05]  /*0bc0*/  BSYNC.RECONVERGENT B0 ;  /* 0x0000000000007941 */ /* 0x000fea0003800200 */
.L_x_8347:
[----:B------:R-:W-:Y:S02]  /*0bd0*/  IADD3 R0, P0, PT, R8, UR38, RZ ;  /* 0x0000002608007c10 */ /* 0x000fe4000ff1e0ff */
[----:B------:R-:W-:Y:S02]  /*0be0*/  R2UR UR4, R6 ;  /* 0x00000000060472ca */ /* 0x000fe400000e0000 */
[----:B------:R-:W-:Y:S02]  /*0bf0*/  IADD3.X R3, PT, PT, R3, UR39, RZ, P0, !PT ;  /* 0x0000002703037c10 */ /* 0x000fe400087fe4ff */
[----:B------:R-:W-:Y:S02]  /*0c00*/  R2UR UR5, R7 ;  /* 0x00000000070572ca */ /* 0x000fe400000e0000 */
[----:B------:R-:W-:Y:S02]  /*0c10*/  LEA.HI R0, P0, R3, R0, RZ, 0x1 ;  /* 0x0000000003007211 */ /* 0x000fe400078108ff */
[----:B------:R-:W-:-:S02]  /*0c20*/  F2FP.BF16.F32.PACK_AB R5, R5, R14 ;  /* 0x0000000e0505723e */ /* 0x000fc400000010ff */
        /* <DEDUP_REMOVED lines=13> */
.L_x_8340:
[----:B------:R-:W-:Y:S01]  /*0d00*/  BSSY B0, `(.L_x_8350) ;  /* 0x0000008000007945 */ /* 0x000fe20003800000 */
[----:B------:R-:W-:Y:S01]  /*0d10*/  MOV R13, R2 ;  /* 0x00000002000d7202 */ /* 0x000fe20000000f00 */
[----:B------:R-:W-:Y:S01]  /*0d20*/  IMAD.MOV.U32 R12, RZ, RZ, 0x1 ;  /* 0x00000001ff0c7424 */ /* 0x000fe200078e00ff */
[----:B------:R-:W-:Y:S02]  /*0d30*/  MOV R11, 0x1f ;  /* 0x0000001f000b7802 */ /* 0x000fe40000000f00 */
[----:B------:R-:W-:-:S07]  /*0d40*/  MOV R15, 0xffffffff ;  /* 0xffffffff000f7802 */ /* 0x000fce0000000f00 */
[----:B0-----:R-:W-:Y:S05]  /*0d50*/  WARPSYNC.COLLECTIVE R15, `(.L_x_8351) ;  /* 0x000000000f087348 */ /* 0x001fea0003c00000 */
[----:B------:R1:W2:Y:S02]  /*0d60*/  SHFL.BFLY P6, R14, R13, R12, R11 ;  /* 0x0c00000c0d0e7389 */ /* 0x0002a400000c000b */
[----:B012---:R-:W-:Y:S05]  /*0d70*/  ENDCOLLECTIVE ;  /* 0x000000000000791b */ /* 0x007fea0003800000 */
.L_x_8351:
[----:B------:R-:W-:Y:S05]  /*0d80*/  BSYNC B0 ;  /* 0x0000000000007941 */ /* 0x000fea0003800000 */
.L_x_8350:
        /* <DEDUP_REMOVED lines=8> */
.L_x_8352:
[----:B------:R-:W-:Y:S01]  /*0e10*/  FMNMX R5, R2, R3, !PT ;  /* 0x0000000302057209 */ /* 0x000fe20007800000 */
[----:B------:R-:W-:Y:S02]  /*0e20*/  HFMA2 R2, -RZ, RZ, 0.96630859375, -0.0022525787353515625 ;  /* 0x3bbb989dff027431 */ /* 0x000fe400000001ff */
[----:B------:R-:W-:Y:S02]  /*0e30*/  IMAD.MOV.U32 R3, RZ, RZ, 0x437c0000 ;  /* 0x437c0000ff037424 */ /* 0x000fe400078e00ff */
[--C-:B------:R-:W-:Y:S01]  /*0e40*/  FADD R9, R20, -R5.reuse ;  /* 0x8000000514097221 */ /* 0x100fe20000000000 */
[----:B------:R-:W-:-:S03]  /*0e50*/  FADD R5, R8, -R5 ;  /* 0x8000000508057221 */ /* 0x000fc60000000000 */
[----:B------:R-:W-:-:S04]  /*0e60*/  FFMA.SAT R4, R9, R2, 0.5 ;  /* 0x3f00000009047423 */ /* 0x000fc80000002002 */
[----:B------:R-:W-:-:S04]  /*0e70*/  FFMA.RM R4, R4, R3, 12582913 ;  /* 0x4b40000104047423 */ /* 0x000fc80000004003 */
[C---:B------:R-:W-:Y:S01]  /*0e80*/  FADD R8, R4.reuse, -12583039 ;  /* 0xcb40007f04087421 */ /* 0x040fe20000000000 */
[----:B------:R-:W-:Y:S02]  /*0e90*/  SHF.L.U32 R4, R4, 0x17, RZ ;  /* 0x0000001704047819 */ /* 0x000fe400000006ff */
[----:B------:R-:W-:Y:S01]  /*0ea0*/  FMNMX R0, R0, R14, !PT ;  /* 0x0000000e00007209 */ /* 0x000fe20007800000 */
[----:B------:R-:W-:Y:S01]  /*0eb0*/  FFMA.SAT R14, R5, R2, 0.5 ;  /* 0x3f000000050e7423 */ /* 0x000fe20000002002 */
[----:B------:R-:W-:-:S03]  /*0ec0*/  FFMA R12, R9, 1.4426950216293334961, -R8 ;  /* 0x3fb8aa3b090c7823 */ /* 0x000fc60000000808 */
[--C-:B------:R-:W-:Y:S01]  /*0ed0*/  FADD R11, R18, -R0.reuse ;  /* 0x80000000120b7221 */ /* 0x100fe20000000000 */
[----:B------:R-:W-:Y:S01]  /*0ee0*/  FFMA.RM R8, R14, R3, 12582913 ;  /* 0x4b4000010e087423 */ /* 0x000fe20000004003 */
[----:B------:R-:W-:Y:S01]  /*0ef0*/  FADD R17, R17, -R0 ;  /* 0x8000000011117221 */ /* 0x000fe20000000000 */
[----:B------:R-:W-:Y:S01]  /*0f00*/  FFMA R9, R9, 1.925963033500011079e-08, R12 ;  /* 0x32a5706009097823 */ /* 0x000fe2000000000c */
[----:B------:R-:W-:Y:S01]  /*0f10*/  FFMA.SAT R14, R11, R2, 0.5 ;  /* 0x3f0000000b0e7423 */ /* 0x000fe20000002002 */
[----:B------:R-:W-:-:S03]  /*0f20*/  FADD R12, R8, -12583039 ;  /* 0xcb40007f080c7421 */ /* 0x000fc60000000000 */
[-C--:B------:R-:W-:Y:S01]  /*0f30*/  FFMA.RM R0, R14, R3.reuse, 12582913 ;  /* 0x4b4000010e007423 */ /* 0x080fe20000004003 */
[----:B------:R-:W-:Y:S01]  /*0f40*/  FFMA.SAT R14, R17, R2, 0.5 ;  /* 0x3f000000110e7423 */ /* 0x000fe20000002002 */
[C---:B------:R-:W-:Y:S01]  /*0f50*/  FFMA R12, R5.reuse, 1.4426950216293334961, -R12 ;  /* 0x3fb8aa3b050c7823 */ /* 0x040fe2000000080c */
[----:B------:R-:W0:Y:S01]  /*0f60*/  MUFU.EX2 R9, R9 ;  /* 0x0000000900097308 */ /* 0x000e220000000800 */
[----:B------:R-:W-:Y:S01]  /*0f70*/  FADD R2, R0, -12583039 ;  /* 0xcb40007f00027421 */ /* 0x000fe20000000000 */
[----:B------:R-:W-:Y:S01]  /*0f80*/  FFMA.RM R14, R14, R3, 12582913 ;  /* 0x4b4000010e0e7423 */ /* 0x000fe20000004003 */
[----:B------:R-:W-:Y:S01]  /*0f90*/  FFMA R12, R5, 1.925963033500011079e-08, R12 ;  /* 0x32a57060050c7823 */ /* 0x000fe2000000000c */
[----:B------:R-:W-:Y:S01]  /*0fa0*/  SHF.L.U32 R3, R8, 0x17, RZ ;  /* 0x0000001708037819 */ /* 0x000fe200000006ff */
[C---:B------:R-:W-:Y:S01]  /*0fb0*/  FFMA R2, R11.reuse, 1.4426950216293334961, -R2 ;  /* 0x3fb8aa3b0b027823 */ /* 0x040fe20000000802 */
[----:B------:R-:W-:Y:S01]  /*0fc0*/  FADD R18, R14, -12583039 ;  /* 0xcb40007f0e127421 */ /* 0x000fe20000000000 */
[----:B------:R-:W-:Y:S01]  /*0fd0*/  IMAD.SHL.U32 R0, R0, 0x800000, RZ ;  /* 0x0080000000007824 */ /* 0x000fe200078e00ff */
[----:B------:R-:W-:Y:S01]  /*0fe0*/  SHF.L.U32 R14, R14, 0x17, RZ ;  /* 0x000000170e0e7819 */ /* 0x000fe200000006ff */
[----:B------:R-:W1:Y:S01]  /*0ff0*/  MUFU.EX2 R12, R12 ;  /* 0x0000000c000c7308 */ /* 0x000e620000000800 */
[----:B------:R-:W-:Y:S01]  /*1000*/  FFMA R11, R11, 1.925963033500011079e-08, R2 ;  /* 0x32a570600b0b7823 */ /* 0x000fe20000000002 */
[----:B------:R-:W-:-:S04]  /*1010*/  FFMA R18, R17, 1.4426950216293334961, -R18 ;  /* 0x3fb8aa3b11127823 */ /* 0x000fc80000000812 */
[----:B------:R-:W-:Y:S02]  /*1020*/  FFMA R18, R17, 1.925963033500011079e-08, R18 ;  /* 0x32a5706011127823 */ /* 0x000fe40000000012 */
[----:B------:R-:W2:Y:S01]  /*1030*/  MUFU.EX2 R11, R11 ;  /* 0x0000000b000b7308 */ /* 0x000ea20000000800 */
[----:B0-----:R-:W-:-:S04]  /*1040*/  FMUL R5, R4, R9 ;  /* 0x0000000904057220 */ /* 0x001fc80000400000 */
        /* <DEDUP_REMOVED lines=14> */
.L_x_8353:
[----:B------:R-:W-:Y:S01]  /*1130*/  IMAD.MOV.U32 R13, RZ, RZ, R9 ;  /* 0x000000ffff0d7224 */ /* 0x000fe200078e0009 */
[----:B------:R-:W-:-:S07]  /*1140*/  MOV R17, R14 ;  /* 0x0000000e00117202 */ /* 0x000fce0000000f00 */
[----:B------:R-:W-:Y:S05]  /*1150*/  WARPSYNC.COLLECTIVE R15, `(.L_x_8354) ;  /* 0x000000000f087348 */ /* 0x000fea0003c00000 */
[----:B------:R0:W1:Y:S02]  /*1160*/  SHFL.BFLY P6, R14, R13, R12, R11 ;  /* 0x0c00000c0d0e7389 */ /* 0x00006400000c000b */
[----:B01----:R-:W-:Y:S05]  /*1170*/  ENDCOLLECTIVE ;  /* 0x000000000000791b */ /* 0x003fea0003800000 */
.L_x_8354:
[----:B------:R-:W-:Y:S01]  /*1180*/  FADD R4, R8, R17 ;  /* 0x0000001108047221 */ /* 0x000fe20000000000 */
[----:B------:R-:W-:Y:S06]  /*1190*/  BRA `(.L_x_8355) ;  /* 0xfffffff4007c7947 */ /* 0x000fec000383ffff */
        .weak           $__internal_163_$__cuda_sm3x_div_rn_noftz_f32_slowpath
        .type           $__internal_163_$__cuda_sm3x_div_rn_noftz_f32_slowpath,@function
        .size           $__internal_163_$__cuda_sm3x_div_rn_noftz_f32_slowpath,(.L_x_25615 - $__internal_163_$__cuda_sm3x_div_rn_noftz_f32_slowpath)
$__internal_163_$__cuda_sm3x_div_rn_noftz_f32_slowpath:
        /* <DEDUP_REMOVED lines=35> */
.L_x_8357:
        /* <DEDUP_REMOVED lines=51> */
.L_x_8364:
[----:B------:R-:W-:-:S04]  /*1700*/  LOP3.LUT R5, R5, 0x80000000, RZ, 0xc0, !PT ;  /* 0x8000000005057812 */ /* 0x000fc800078ec0ff */
[----:B------:R-:W-:Y:S01]  /*1710*/  LOP3.LUT R5, R5, 0x7f800000, RZ, 0xfc, !PT ;  /* 0x7f80000005057812 */ /* 0x000fe200078efcff */
[----:B------:R-:W-:Y:S06]  /*1720*/  BRA `(.L_x_8365) ;  /* 0x0000000000047947 */ /* 0x000fec0003800000 */
.L_x_8363:
[----:B------:R-:W-:-:S07]  /*1730*/  LEA R5, R18, R5, 0x17 ;  /* 0x0000000512057211 */ /* 0x000fce00078eb8ff */
.L_x_8365:
[----:B------:R-:W-:Y:S05]  /*1740*/  BSYNC.RECONVERGENT B2 ;  /* 0x0000000000027941 */ /* 0x000fea0003800200 */
.L_x_8362:
[----:B------:R-:W-:Y:S05]  /*1750*/  BRA `(.L_x_8366) ;  /* 0x0000000000207947 */ /* 0x000fea0003800000 */
.L_x_8361:
[----:B------:R-:W-:-:S04]  /*1760*/  LOP3.LUT R5, R20, 0x80000000, R5, 0x48, !PT ;  /* 0x8000000014057812 */ /* 0x000fc800078e4805 */
[----:B------:R-:W-:Y:S01]  /*1770*/  LOP3.LUT R5, R5, 0x7f800000, RZ, 0xfc, !PT ;  /* 0x7f80000005057812 */ /* 0x000fe200078efcff */
[----:B------:R-:W-:Y:S06]  /*1780*/  BRA `(.L_x_8366) ;  /* 0x0000000000147947 */ /* 0x000fec0003800000 */
.L_x_8360:
[----:B------:R-:W-:Y:S01]  /*1790*/  LOP3.LUT R5, R20, 0x80000000, R5, 0x48, !PT ;  /* 0x8000000014057812 */ /* 0x000fe200078e4805 */
[----:B------:R-:W-:Y:S06]  /*17a0*/  BRA `(.L_x_8366) ;  /* 0x00000000000c7947 */ /* 0x000fec0003800000 */
.L_x_8359:
[----:B------:R-:W0:Y:S01]  /*17b0*/  MUFU.RSQ R5, -QNAN ;  /* 0xffc0000000057908 */ /* 0x000e220000001400 */
[----:B------:R-:W-:Y:S05]  /*17c0*/  BRA `(.L_x_8366) ;  /* 0x0000000000047947 */ /* 0x000fea0003800000 */
.L_x_8358:
[----:B------:R-:W-:-:S07]  /*17d0*/  FADD.FTZ R5, R5, R4 ;  /* 0x0000000405057221 */ /* 0x000fce0000010000 */
.L_x_8366:
[----:B------:R-:W-:Y:S05]  /*17e0*/  BSYNC.RECONVERGENT B1 ;  /* 0x0000000000017941 */ /* 0x000fea0003800200 */
.L_x_8356:
[----:B------:R-:W-:-:S04]  /*17f0*/  HFMA2 R13, -RZ, RZ, 0, 0 ;  /* 0x00000000ff0d7431 */ /* 0x000fc800000001ff */
[----:B0-----:R-:W-:Y:S05]  /*1800*/  RET.REL.NODEC R12 `(_Z15SoftmaxWarpImplI10DirectLoadI13__nv_bfloat16fE11DirectStoreIfS1_EfLi2ELi2ELi2ELi2ELb0EL9Algorithm0EEvT_T0_ll) ;  /* 0xffffffe40cfc7950 */ /* 0x001fea0003c3ffff */
.L_x_8367:
        /* <DEDUP_REMOVED lines=15> */
.L_x_25615:


//--------------------- .text._Z15SoftmaxWarpImplI10DirectLoadI13__nv_bfloat16fE11DirectStoreIfS1_EfLi2ELi2ELi1ELi1ELb1EL9Algorithm0EEvT_T0_ll --------------------------
	.section	.text._Z15SoftmaxWarpImplI10DirectLoadI13__nv_bfloat16fE11DirectStoreIfS1_EfLi2ELi2ELi1ELi1ELb1EL9Algorithm0EEvT_T0_ll,"ax",@progbits
	.align	128
        .global         _Z15SoftmaxWarpImplI10DirectLoadI13__nv_bfloat16fE11DirectStoreIfS1_EfLi2ELi2ELi1ELi1ELb1EL9Algorithm0EEvT_T0_ll
        .type           _Z15SoftmaxWarpImplI10DirectLoadI13__nv_bfloat16fE11DirectStoreIfS1_EfLi2ELi2ELi1ELi1ELb1EL9Algorithm0EEvT_T0_ll,@function
        .size           _Z15SoftmaxWarpImplI10DirectLoadI13__nv_bfloat16fE11DirectStoreIfS1_EfLi2ELi2ELi1ELi1ELb1EL9Algorithm0EEvT_T0_ll,(.L_x_25617 - _Z15SoftmaxWarpImplI10DirectLoadI13__nv_bfloat16fE11DirectStoreIfS1_EfLi2ELi2ELi1ELi1ELb1EL9Algorithm0EEvT_T0_ll)
        .other          _Z15SoftmaxWarpImplI10DirectLoadI13__nv_bfloat16fE11DirectStoreIfS1_EfLi2ELi2ELi1ELi1ELb1EL9Algorithm0EEvT_T0_ll,@"STO_CUDA_ENTRY STV_DEFAULT"
_Z15SoftmaxWarpImplI10DirectLoadI13__nv_bfloat16fE11DirectStoreIfS1_EfLi2ELi2ELi1ELi1ELb1EL9Algorithm0EEvT_T0_ll:
.text._Z15SoftmaxWarpImplI10DirectLoadI13__nv_bfloat16fE11DirectStoreIfS1_EfLi2ELi2ELi1ELi1ELb1EL9Algorithm0EEvT_T0_ll:
        /* <DEDUP_REMOVED lines=24> */
.L_x_8368:
        /* <DEDUP_REMOVED lines=47> */
.L_x_8370:
[----:B------:R-:W-:-:S07]  /*0470*/  MOV R0, 0x490 ;  /* 0x0000049000007802 */ /* 0x000fce0000000f00 */
[----:B0-----:R-:W-:Y:S05]  /*0480*/  CALL.REL.NOINC `($__internal_164_$__cuda_sm20_div_u64) ;  /* 0x0000001400007944 */ /* 0x001fea0003c00000 */
[----:B------:R-:W-:Y:S02]  /*0490*/  IMAD.MOV.U32 R2, RZ, RZ, R4 ;  /* 0x000000ffff027224 */ /* 0x000fe400078e0004 */
[----:B------:R-:W-:-:S07]  /*04a0*/  IMAD.MOV.U32 R3, RZ, RZ, R5 ;  /* 0x000000ffff037224 */ /* 0x000fce00078e0005 */
.L_x_8371:
[----:B------:R-:W-:Y:S05]  /*04b0*/  BSYNC.RECONVERGENT B0 ;  /* 0x0000000000007941 */ /* 0x000fea0003800200 */
.L_x_8369:
[----:B------:R-:W1:Y:S01]  /*04c0*/  S2R R4, SR_TID.X ;  /* 0x0000000000047919 */ /* 0x000e620000002100 */
[----:B------:R-:W-:Y:S01]  /*04d0*/  IADD3 R20, P1, PT, R2, R20, RZ ;  /* 0x0000001402147210 */ /* 0x000fe20007f3e0ff */
[----:B------:R-:W2:Y:S01]  /*04e0*/  LDC.64 R12, c[0x0][0x358] ;  /* 0x0000d600ff0c7b82 */ /* 0x000ea20000000a00 */
[----:B------:R-:W-:Y:S01]  /*04f0*/  BSSY.RECONVERGENT B0, `(.L_x_8372) ;  /* 0x000006b000007945 */ /* 0x000fe20003800200 */
[----:B------:R-:W-:Y:S01]  /*0500*/  IMAD.MOV.U32 R15, RZ, RZ, R17 ;  /* 0x000000ffff0f7224 */ /* 0x000fe200078e0011 */
[----:B------:R-:W-:Y:S01]  /*0510*/  LOP3.LUT R0, R20, 0x1, RZ, 0xc0, !PT ;  /* 0x0000000114007812 */ /* 0x000fe200078ec0ff */
[----:B------:R-:W-:Y:S01]  /*0520*/  IMAD.MOV.U32 R11, RZ, RZ, R14 ;  /* 0x000000ffff0b7224 */ /* 0x000fe200078e000e */
[----:B------:R-:W-:Y:S02]  /*0530*/  IADD3.X R18, PT, PT, RZ, R3, RZ, P1, !PT ;  /* 0x00000003ff127210 */ /* 0x000fe40000ffe4ff */
[----:B------:R-:W-:-:S04]  /*0540*/  ISETP.NE.U32.AND P0, PT, R0, 0x1, PT ;  /* 0x000000010000780c */ /* 0x000fc80003f05070 */
[----:B------:R-:W-:Y:S02]  /*0550*/  ISETP.NE.U32.AND.EX P0, PT, RZ, RZ, PT, P0 ;  /* 0x000000ffff00720c */ /* 0x000fe40003f05100 */
[----:B-1----:R-:W-:-:S11]  /*0560*/  SHF.L.U32 R4, R4, 0x1, RZ ;  /* 0x0000000104047819 */ /* 0x002fd600000006ff */
        /* <DEDUP_REMOVED lines=12> */
[----:B------:R-:W-:-:S05]  /*0630*/  @!P0 IMAD.IADD R11, R9, 0x1, R11 ;  /* 0x00000001090b8824 */ /* 0x000fca00078e020b */
[----:B------:R-:W-:-:S04]  /*0640*/  @!P0 LEA.HI R0, P1, R11, R8, RZ, 0x1 ;  /* 0x000000080b008211 */ /* 0x000fc800078308ff */
[----:B------:R-:W-:Y:S01]  /*0650*/  @!P0 SHF.L.U32 R9, R0, 0x1, RZ ;  /* 0x0000000100098819 */ /* 0x000fe200000006ff */
[----:B------:R-:W-:-:S03]  /*0660*/  @!P0 IMAD.X R11, RZ, RZ, R11, P1 ;  /* 0x000000ffff0b8224 */ /* 0x000fc600008e060b */
[----:B------:R-:W-:Y:S02]  /*0670*/  @!P0 LOP3.LUT R9, R9, 0xfffffffc, RZ, 0xc0, !PT ;  /* 0xfffffffc09098812 */ /* 0x000fe400078ec0ff */
[----:B------:R-:W-:Y:S02]  /*0680*/  @!P0 SHF.L.U64.HI R0, R0, 0x1, R11 ;  /* 0x0000000100008819 */ /* 0x000fe4000001020b */
[----:B----4-:R-:W-:-:S05]  /*0690*/  @!P0 IADD3 R2, P1, PT, R9, R2, RZ ;  /* 0x0000000209028210 */ /* 0x010fca0007f3e0ff */
[----:B------:R-:W-:-:S05]  /*06a0*/  @!P0 IMAD.X R3, R0, 0x1, R3, P1 ;  /* 0x0000000100038824 */ /* 0x000fca00008e0603 */
[----:B------:R-:W2:Y:S01]  /*06b0*/  @!P0 LDG.E R2, desc[UR4][R2.64] ;  /* 0x0000000402028981 */ /* 0x000ea2000c1e1900 */
[----:B------:R-:W-:Y:S01]  /*06c0*/  MOV R9, 0xff800000 ;  /* 0xff80000000097802 */ /* 0x000fe20000000f00 */
[----:B------:R-:W-:Y:S01]  /*06d0*/  IMAD.MOV.U32 R0, RZ, RZ, -0x800000 ;  /* 0xff800000ff007424 */ /* 0x000fe200078e00ff */
[----:B------:R-:W-:Y:S01]  /*06e0*/  MOV R8, 0xff800000 ;  /* 0xff80000000087802 */ /* 0x000fe20000000f00 */
[----:B------:R-:W-:Y:S01]  /*06f0*/  HFMA2 R11, -RZ, RZ, 3.7421875, 0 ;  /* 0x437c0000ff0b7431 */ /* 0x000fe200000001ff */
[----:B------:R-:W-:Y:S01]  /*0700*/  BSSY.RECONVERGENT B1, `(.L_x_8374) ;  /* 0x0000026000017945 */ /* 0x000fe20003800200 */
[C---:B--2---:R-:W-:Y:S01]  /*0710*/  @!P0 PRMT R10, R2.reuse, 0x7632, R10 ;  /* 0x00007632020a8816 */ /* 0x044fe2000000000a */
[----:B------:R-:W-:-:S04]  /*0720*/  @!P0 IMAD.U32 R9, R2, 0x10000, RZ ;  /* 0x0001000002098824 */ /* 0x000fc800078e00ff */
[----:B------:R-:W-:Y:S02]  /*0730*/  @!P0 IMAD.U32 R0, R10, 0x10000, RZ ;  /* 0x000100000a008824 */ /* 0x000fe400078e00ff */
[----:B------:R-:W-:-:S03]  /*0740*/  IMAD.MOV.U32 R10, RZ, RZ, 0x3bbb989d ;  /* 0x3bbb989dff0a7424 */ /* 0x000fc600078e00ff */
[----:B------:R-:W-:-:S05]  /*0750*/  @!P0 FMNMX3 R8, R9, -INF , R0, !PT ;  /* 0xff80000009088876 */ /* 0x000fca0007800000 */
        /* <DEDUP_REMOVED lines=13> */
[----:B------:R-:W-:-:S03]  /*0830*/  IMAD.SHL.U32 R0, R3, 0x800000, RZ ;  /* 0x0080000003007824 */ /* 0x000fc600078e00ff */
[----:B------:R-:W1:Y:S08]  /*0840*/  MUFU.EX2 R11, R8 ;  /* 0x00000008000b7308 */ /* 0x000e700000000800 */
[----:B------:R-:W2:Y:S01]  /*0850*/  MUFU.EX2 R9, R9 ;  /* 0x0000000900097308 */ /* 0x000ea20000000800 */
[----:B-1----:R-:W-:Y:S01]  /*0860*/  FMUL R0, R0, R11 ;  /* 0x0000000b00007220 */ /* 0x002fe20000400000 */
[----:B--2---:R-:W-:-:S04]  /*0870*/  FMUL R2, R2, R9 ;  /* 0x0000000902027220 */ /* 0x004fc80000400000 */
[----:B------:R-:W-:-:S04]  /*0880*/  FADD R11, RZ, R2 ;  /* 0x00000002ff0b7221 */ /* 0x000fc80000000000 */
[----:B------:R-:W-:-:S04]  /*0890*/  FADD R11, R11, R0 ;  /* 0x000000000b0b7221 */ /* 0x000fc80000000000 */
        /* <DEDUP_REMOVED lines=10> */
[----:B0-----:R-:W-:Y:S05]  /*0940*/  CALL.REL.NOINC `($__internal_165_$__cuda_sm3x_div_rn_noftz_f32_slowpath) ;  /* 0x0000001000e07944 */ /* 0x001fea0003c00000 */
[----:B------:R-:W-:-:S07]  /*0950*/  IMAD.MOV.U32 R21, RZ, RZ, R8 ;  /* 0x000000ffff157224 */ /* 0x000fce00078e0008 */
.L_x_8375:
[----:B------:R-:W-:Y:S05]  /*0960*/  BSYNC.RECONVERGENT B1 ;  /* 0x0000000000017941 */ /* 0x000fea0003800200 */
.L_x_8374:
        /* <DEDUP_REMOVED lines=12> */
[----:B0-----:R-:W-:Y:S05]  /*0a30*/  CALL.REL.NOINC `($__internal_165_$__cuda_sm3x_div_rn_noftz_f32_slowpath) ;  /* 0x0000001000a47944 */ /* 0x001fea0003c00000 */
.L_x_8377:
[----:B------:R-:W-:Y:S05]  /*0a40*/  BSYNC.RECONVERGENT B1 ;  /* 0x0000000000017941 */ /* 0x000fea0003800200 */
.L_x_8376:
[----:B------:R-:W-:Y:S02]  /*0a50*/  IMAD.MOV.U32 R15, RZ, RZ, R19 ;  /* 0x000000ffff0f7224 */ /* 0x000fe400078e0013 */
[----:B------:R-:W-:Y:S01]  /*0a60*/  IMAD.MOV.U32 R11, RZ, RZ, R16 ;  /* 0x000000ffff0b7224 */ /* 0x000fe200078e0010 */
[----:B------:R-:W-:Y:S06]  /*0a70*/  @P0 BRA `(.L_x_8373) ;  /* 0x0000000000480947 */ /* 0x000fec0003800000 */
        /* <DEDUP_REMOVED lines=18> */
.L_x_8373:
[----:B------:R-:W-:Y:S05]  /*0ba0*/  BSYNC.RECONVERGENT B0 ;  /* 0x0000000000007941 */ /* 0x000fea0003800200 */
.L_x_8372:
[----:B------:R-:W-:-:S04]  /*0bb0*/  ISETP.NE.U32.AND P0, PT, R20, RZ, PT ;  /* 0x000000ff1400720c */ /* 0x000fc80003f05070 */
[----:B------:R-:W-:-:S13]  /*0bc0*/  ISETP.NE.AND.EX P0, PT, R18, RZ, PT, P0 ;  /* 0x000000ff1200720c */ /* 0x000fda0003f05300 */
[----:B------:R-:W-:Y:S05]  /*0bd0*/  @!P0 EXIT ;  /* 0x000000000000894d */ /* 0x000fea0003800000 */
.L_x_8390:
[----:B------:R-:W3:Y:S01]  /*0be0*/  LDC.64 R16, c[0x0][0x388] ;  /* 0x0000e200ff107b82 */ /* 0x000ee20000000a00 */
[----:B------:R-:W-:-:S04]  /*0bf0*/  ISETP.GE.U32.AND P0, PT, R4, UR40, PT ;  /* 0x0000002804007c0c */ /* 0x000fc8000bf06070 */
[----:B------:R-:W-:-:S03]  /*0c00*/  ISETP.GE.AND.EX P0, PT, RZ, UR41, PT, P0 ;  /* 0x00000029ff007c0c */ /* 0x000fc6000bf06300 */
[----:B-1----:R-:W1:Y:S10]  /*0c10*/  LDC.64 R2, c[0x0][0x380] ;  /* 0x0000e000ff027b82 */ /* 0x002e740000000a00 */
[----:B------:R-:W-:Y:S01]  /*0c20*/  @!P0 MOV R9, RZ ;  /* 0x000000ff00098202 */ /* 0x000fe20000000f00 */
[----:B------:R-:W-:Y:S01]  /*0c30*/  @!P0 IMAD.MOV.U32 R8, RZ, RZ, R4 ;  /* 0x000000ffff088224 */ /* 0x000fe200078e0004 */
[----:B--2---:R-:W-:-:S02]  /*0c40*/  @!P0 R2UR UR4, R12 ;  /* 0x000000000c0482ca */ /* 0x004fc400000e0000 */
[----:B------:R-:W-:Y:S01]  /*0c50*/  @!P0 R2UR UR5, R13 ;  /* 0x000000000d0582ca */ /* 0x000fe200000e0000 */
[-C--:B---3--:R-:W-:Y:S02]  /*0c60*/  @!P0 IMAD R0, R11, R16.reuse, RZ ;  /* 0x000000100b008224 */ /* 0x088fe400078e02ff */
        /* <DEDUP_REMOVED lines=11> */
[----:B------:R-:W-:Y:S01]  /*0d20*/  IMAD.MOV.U32 R9, RZ, RZ, -0x800000 ;  /* 0xff800000ff097424 */ /* 0x000fe200078e00ff */
[----:B------:R-:W-:Y:S01]  /*0d30*/  MOV R0, 0xff800000 ;  /* 0xff80000000007802 */ /* 0x000fe20000000f00 */
[----:B------:R-:W-:Y:S01]  /*0d40*/  IMAD.MOV.U32 R8, RZ, RZ, -0x800000 ;  /* 0xff800000ff087424 */ /* 0x000fe200078e00ff */
[----:B------:R-:W-:Y:S01]  /*0d50*/  BSSY.RECONVERGENT B0, `(.L_x_8378) ;  /* 0x0000027000007945 */ /* 0x000fe20003800200 */
[----:B------:R-:W-:Y:S01]  /*0d60*/  IMAD.MOV.U32 R14, RZ, RZ, 0x437c0000 ;  /* 0x437c0000ff0e7424 */ /* 0x000fe200078e00ff */
[C---:B--2---:R-:W-:Y:S01]  /*0d70*/  @!P0 PRMT R10, R2.reuse, 0x7632, R10 ;  /* 0x00007632020a8816 */ /* 0x044fe2000000000a */
[----:B------:R-:W-:-:S03]  /*0d80*/  @!P0 IMAD.U32 R9, R2, 0x10000, RZ ;  /* 0x0001000002098824 */ /* 0x000fc600078e00ff */
[----:B------:R-:W-:Y:S01]  /*0d90*/  @!P0 SHF.L.U32 R0, R10, 0x10, RZ ;  /* 0x000000100a008819 */ /* 0x000fe200000006ff */
        /* <DEDUP_REMOVED lines=32> */
[----:B0-----:R-:W-:Y:S05]  /*0fa0*/  CALL.REL.NOINC `($__internal_165_$__cuda_sm3x_div_rn_noftz_f32_slowpath) ;  /* 0x0000000c00487944 */ /* 0x001fea0003c00000 */
[----:B------:R-:W-:-:S07]  /*0fb0*/  MOV R16, R8 ;  /* 0x0000000800107202 */ /* 0x000fce0000000f00 */
.L_x_8379:
[----:B------:R-:W-:Y:S05]  /*0fc0*/  BSYNC.RECONVERGENT B0 ;  /* 0x0000000000007941 */ /* 0x000fea0003800200 */
.L_x_8378:
        /* <DEDUP_REMOVED lines=12> */
[----:B0-----:R-:W-:Y:S05]  /*1090*/  CALL.REL.NOINC `($__internal_165_$__cuda_sm3x_div_rn_noftz_f32_slowpath) ;  /* 0x0000000c000c7944 */ /* 0x001fea0003c00000 */
[----:B------:R-:W-:-:S07]  /*10a0*/  MOV R9, R8 ;  /* 0x0000000800097202 */ /* 0x000fce0000000f00 */
.L_x_8381:
[----:B------:R-:W-:Y:S05]  /*10b0*/  BSYNC.RECONVERGENT B0 ;  /* 0x0000000000007941 */ /* 0x000fea0003800200 */
.L_x_8380:
[----:B------:R-:W1:Y:S01]  /*10c0*/  LDC.64 R20, c[0x0][0x388] ;  /* 0x0000e200ff147b82 */ /* 0x000e620000000a00 */
[----:B------:R-:W-:Y:S01]  /*10d0*/  ISETP.GE.U32.AND P1, PT, R4, UR40, PT ;  /* 0x0000002804007c0c */ /* 0x000fe2000bf26070 */
[----:B------:R-:W-:Y:S01]  /*10e0*/  BSSY.RECONVERGENT B0, `(.L_x_8382) ;  /* 0x000001f000007945 */ /* 0x000fe20003800200 */
[----:B------:R-:W-:Y:S02]  /*10f0*/  IADD3 R17, P2, PT, R6, R15, RZ ;  /* 0x0000000f06117210 */ /* 0x000fe40007f5e0ff */
[----:B------:R-:W-:-:S03]  /*1100*/  ISETP.GE.AND.EX P1, PT, RZ, UR41, PT, P1 ;  /* 0x00000029ff007c0c */ /* 0x000fc6000bf26310 */
[----:B------:R-:W-:Y:S01]  /*1110*/  IMAD.X R14, R7, 0x1, R11, P2 ;  /* 0x00000001070e7824 */ /* 0x000fe200010e060b */
[----:B------:R-:W2:Y:S09]  /*1120*/  LDC.64 R2, c[0x0][0x380] ;  /* 0x0000e000ff027b82 */ /* 0x000eb20000000a00 */
[----:B------:R-:W-:Y:S01]  /*1130*/  @!P1 MOV R18, R4 ;  /* 0x0000000400129202 */ /* 0x000fe20000000f00 */
[----:B------:R-:W-:-:S02]  /*1140*/  @!P1 IMAD.MOV.U32 R19, RZ, RZ, RZ ;  /* 0x000000ffff139224 */ /* 0x000fc400078e00ff */
[-C--:B-1----:R-:W-:Y:S02]  /*1150*/  @!P1 IMAD R0, R14, R20.reuse, RZ ;  /* 0x000000140e009224 */ /* 0x082fe400078e02ff */
[----:B------:R-:W-:-:S04]  /*1160*/  @!P1 IMAD.WIDE.U32 R18, R17, R20, R18 ;  /* 0x0000001411129225 */ /* 0x000fc800078e0012 */
[----:B------:R-:W-:-:S05]  /*1170*/  @!P1 IMAD R21, R17, R21, R0 ;  /* 0x0000001511159224 */ /* 0x000fca00078e0200 */
[----:B------:R-:W-:-:S04]  /*1180*/  @!P1 IADD3 R19, PT, PT, R19, R21, RZ ;  /* 0x0000001513139210 */ /* 0x000fc80007ffe0ff */
[----:B------:R-:W-:-:S05]  /*1190*/  @!P1 LEA.HI R18, P2, R19, R18, RZ, 0x1 ;  /* 0x0000001213129211 */ /* 0x000fca00078508ff */
[----:B------:R-:W-:Y:S01]  /*11a0*/  @!P1 IMAD.SHL.U32 R0, R18, 0x2, RZ ;  /* 0x0000000212009824 */ /* 0x000fe200078e00ff */
[----:B--2---:R-:W-:Y:S07]  /*11b0*/  @P0 BRA `(.L_x_8383) ;  /* 0x0000000000440947 */ /* 0x004fee0003800000 */
[----:B------:R-:W-:Y:S01]  /*11c0*/  IMAD R8, R11, UR38, RZ ;  /* 0x000000260b087c24 */ /* 0x000fe2000f8e02ff */
[----:B------:R-:W-:Y:S01]  /*11d0*/  MOV R10, R4 ;  /* 0x00000004000a7202 */ /* 0x000fe20000000f00 */
[----:B------:R-:W-:Y:S01]  /*11e0*/  IMAD.MOV.U32 R11, RZ, RZ, RZ ;  /* 0x000000ffff0b7224 */ /* 0x000fe200078e00ff */
        /* <DEDUP_REMOVED lines=14> */
.L_x_8383:
[----:B------:R-:W-:Y:S05]  /*12d0*/  BSYNC.RECONVERGENT B0 ;  /* 0x0000000000007941 */ /* 0x000fea0003800200 */
.L_x_8382:
[----:B-1----:R-:W-:Y:S01]  /*12e0*/  @!P1 IMAD.X R11, RZ, RZ, R19, P2 ;  /* 0x000000ffff0b9224 */ /* 0x002fe200010e0613 */
[----:B------:R-:W-:Y:S02]  /*12f0*/  @!P1 LOP3.LUT R9, R0, 0xfffffffc, RZ, 0xc0, !PT ;  /* 0xfffffffc00099812 */ /* 0x000fe400078ec0ff */
[----:B------:R-:W-:Y:S02]  /*1300*/  @!P1 R2UR UR4, R12 ;  /* 0x000000000c0492ca */ /* 0x000fe400000e0000 */
[----:B------:R-:W-:Y:S02]  /*1310*/  @!P1 R2UR UR5, R13 ;  /* 0x000000000d0592ca */ /* 0x000fe400000e0000 */
[----:B------:R-:W-:Y:S02]  /*1320*/  @!P1 SHF.L.U64.HI R0, R18, 0x1, R11 ;  /* 0x0000000112009819 */ /* 0x000fe4000001020b */
[----:B------:R-:W-:-:S04]  /*1330*/  @!P1 IADD3 R2, P0, PT, R9, R2, RZ ;  /* 0x0000000209029210 */ /* 0x000fc80007f1e0ff */
[----:B------:R-:W-:-:S05]  /*1340*/  @!P1 IADD3.X R3, PT, PT, R0, R3, RZ, P0, !PT ;  /* 0x0000000300039210 */ /* 0x000fca00007fe4ff */
[----:B------:R-:W2:Y:S01]  /*1350*/  @!P1 LDG.E R2, desc[UR4][R2.64] ;  /* 0x0000000402029981 */ /* 0x000ea2000c1e1900 */
[----:B------:R-:W-:Y:S01]  /*1360*/  IMAD.MOV.U32 R9, RZ, RZ, -0x800000 ;  /* 0xff800000ff097424 */ /* 0x000fe200078e00ff */
[----:B------:R-:W-:Y:S01]  /*1370*/  MOV R0, 0xff800000 ;  /* 0xff80000000007802 */ /* 0x000fe20000000f00 */
[----:B------:R-:W-:Y:S01]  /*1380*/  IMAD.MOV.U32 R11, RZ, RZ, 0x437c0000 ;  /* 0x437c0000ff0b7424 */ /* 0x000fe200078e00ff */
[----:B------:R-:W-:Y:S01]  /*1390*/  MOV R8, 0xff800000 ;  /* 0xff80000000087802 */ /* 0x000fe20000000f00 */
[----:B------:R-:W-:Y:S01]  /*13a0*/  BSSY.RECONVERGENT B0, `(.L_x_8384) ;  /* 0x0000026000007945 */ /* 0x000fe20003800200 */
[C---:B--2---:R-:W-:Y:S01]  /*13b0*/  @!P1 PRMT R10, R2.reuse, 0x7632, R10 ;  /* 0x00007632020a9816 */ /* 0x044fe2000000000a */
[----:B------:R-:W-:-:S04]  /*13c0*/  @!P1 IMAD.U32 R9, R2, 0x10000, RZ ;  /* 0x0001000002099824 */ /* 0x000fc800078e00ff */
[----:B------:R-:W-:Y:S02]  /*13d0*/  @!P1 IMAD.U32 R0, R10, 0x10000, RZ ;  /* 0x000100000a009824 */ /* 0x000fe400078e00ff */
[----:B------:R-:W-:-:S03]  /*13e0*/  HFMA2 R10, -RZ, RZ, 0.96630859375, -0.0022525787353515625 ;  /* 0x3bbb989dff0a7431 */ /* 0x000fc600000001ff */
        /* <DEDUP_REMOVED lines=33> */
.L_x_8385:
[----:B------:R-:W-:Y:S05]  /*1600*/  BSYNC.RECONVERGENT B0 ;  /* 0x0000000000007941 */ /* 0x000fea0003800200 */
.L_x_8384:
        /* <DEDUP_REMOVED lines=12> */
[----:B0-----:R-:W-:Y:S05]  /*16d0*/  CALL.REL.NOINC `($__internal_165_$__cuda_sm3x_div_rn_noftz_f32_slowpath) ;  /* 0x00000004007c7944 */ /* 0x001fea0003c00000 */
.L_x_8387:
[----:B------:R-:W-:Y:S05]  /*16e0*/  BSYNC.RECONVERGENT B0 ;  /* 0x0000000000007941 */ /* 0x000fea0003800200 */
.L_x_8386:
        /* <DEDUP_REMOVED lines=19> */
.L_x_8389:
[----:B------:R-:W-:Y:S05]  /*1820*/  BSYNC.RECONVERGENT B0 ;  /* 0x0000000000007941 */ /* 0x000fea0003800200 */
.L_x_8388:
[----:B------:R-:W-:-:S05]  /*1830*/  IADD3 R15, P0, PT, R6, R17, RZ ;  /* 0x00000011060f7210 */ /* 0x000fca0007f1e0ff */
[----:B-1----:R-:W-:Y:S01]  /*1840*/  IMAD.X R11, R7, 0x1, R14, P0 ;  /* 0x00000001070b7824 */ /* 0x002fe200000e060e */
[----:B------:R-:W-:-:S04]  /*1850*/  ISETP.GE.U32.AND P0, PT, R15, UR42, PT ;  /* 0x0000002a0f007c0c */ /* 0x000fc8000bf06070 */
[----:B------:R-:W-:-:S13]  /*1860*/  ISETP.GE.AND.EX P0, PT, R11, UR43, PT, P0 ;  /* 0x0000002b0b007c0c */ /* 0x000fda000bf06300 */
[----:B------:R-:W-:Y:S05]  /*1870*/  @!P0 BRA `(.L_x_8390) ;  /* 0xfffffff000d88947 */ /* 0x000fea000383ffff */
[----:B------:R-:W-:Y:S05]  /*1880*/  EXIT ;  /* 0x000000000000794d */ /* 0x000fea0003800000 */
        .weak           $__internal_164_$__cuda_sm20_div_u64
        .type           $__internal_164_$__cuda_sm20_div_u64,@function
        .size           $__internal_164_$__cuda_sm20_div_u64,($__internal_165_$__cuda_sm3x_div_rn_noftz_f32_slowpath - $__internal_164_$__cuda_sm20_div_u64)
$__internal_164_$__cuda_sm20_div_u64:
        /* <DEDUP_REMOVED lines=67> */
[----:B------:R-:W-:Y:S06]  /*1cc0*/  RET.REL.NODEC R2 `(_Z15SoftmaxWarpImplI10DirectLoadI13__nv_bfloat16fE11DirectStoreIfS1_EfLi2ELi2ELi1ELi1ELb1EL9Algorithm0EEvT_T0_ll) ;  /* 0xffffffe002cc7950 */ /* 0x000fec0003c3ffff */
        .weak           $__internal_165_$__cuda_sm3x_div_rn_noftz_f32_slowpath
        .type           $__internal_165_$__cuda_sm3x_div_rn_noftz_f32_slowpath,@function
        .size           $__internal_165_$__cuda_sm3x_div_rn_noftz_f32_slowpath,(.L_x_25617 - $__internal_165_$__cuda_sm3x_div_rn_noftz_f32_slowpath)
$__internal_165_$__cuda_sm3x_div_rn_noftz_f32_slowpath:
        /* <DEDUP_REMOVED lines=34> */
.L_x_8392:
        /* <DEDUP_REMOVED lines=51> */
.L_x_8399:
[----:B------:R-:W-:-:S04]  /*2220*/  LOP3.LUT R2, R2, 0x80000000, RZ, 0xc0, !PT ;  /* 0x8000000002027812 */ /* 0x000fc800078ec0ff */
[----:B------:R-:W-:Y:S01]  /*2230*/  LOP3.LUT R2, R2, 0x7f800000, RZ, 0xfc, !PT ;  /* 0x7f80000002027812 */ /* 0x000fe200078efcff */
[----:B------:R-:W-:Y:S06]  /*2240*/  BRA `(.L_x_8400) ;  /* 0x0000000000047947 */ /* 0x000fec0003800000 */
.L_x_8398:
[----:B------:R-:W-:-:S07]  /*2250*/  IMAD R2, R25, 0x800000, R2 ;  /* 0x0080000019027824 */ /* 0x000fce00078e0202 */
.L_x_8400:
[----:B------:R-:W-:Y:S05]  /*2260*/  BSYNC.RECONVERGENT B3 ;  /* 0x0000000000037941 */ /* 0x000fea0003800200 */
.L_x_8397:
[----:B------:R-:W-:Y:S05]  /*2270*/  BRA `(.L_x_8401) ;  /* 0x0000000000207947 */ /* 0x000fea0003800000 */
.L_x_8396:
[----:B------:R-:W-:-:S04]  /*2280*/  LOP3.LUT R2, R3, 0x80000000, R2, 0x48, !PT ;  /* 0x8000000003027812 */ /* 0x000fc800078e4802 */
[----:B------:R-:W-:Y:S01]  /*2290*/  LOP3.LUT R2, R2, 0x7f800000, RZ, 0xfc, !PT ;  /* 0x7f80000002027812 */ /* 0x000fe200078efcff */
[----:B------:R-:W-:Y:S06]  /*22a0*/  BRA `(.L_x_8401) ;  /* 0x0000000000147947 */ /* 0x000fec0003800000 */
.L_x_8395:
[----:B------:R-:W-:Y:S01]  /*22b0*/  LOP3.LUT R2, R3, 0x80000000, R2, 0x48, !PT ;  /* 0x8000000003027812 */ /* 0x000fe200078e4802 */
[----:B------:R-:W-:Y:S06]  /*22c0*/  BRA `(.L_x_8401) ;  /* 0x00000000000c7947 */ /* 0x000fec0003800000 */
.L_x_8394:
[----:B------:R-:W0:Y:S01]  /*22d0*/  MUFU.RSQ R2, -QNAN ;  /* 0xffc0000000027908 */ /* 0x000e220000001400 */
[----:B------:R-:W-:Y:S05]  /*22e0*/  BRA `(.L_x_8401) ;  /* 0x0000000000047947 */ /* 0x000fea0003800000 */
.L_x_8393:
[----:B------:R-:W-:-:S07]  /*22f0*/  FADD.FTZ R2, R2, R3 ;  /* 0x0000000302027221 */ /* 0x000fce0000010000 */
.L_x_8401:
[----:B------:R-:W-:Y:S05]  /*2300*/  BSYNC.RECONVERGENT B2 ;  /* 0x0000000000027941 */ /* 0x000fea0003800200 */
.L_x_8391:
[----:B------:R-:W-:Y:S01]  /*2310*/  HFMA2 R3, -RZ, RZ, 0, 0 ;  /* 0x00000000ff037431 */ /* 0x000fe200000001ff */
[----:B0-----:R-:W-:Y:S01]  /*2320*/  MOV R8, R2 ;  /* 0x0000000200087202 */ /* 0x001fe20000000f00 */
[----:B------:R-:W-:-:S04]  /*2330*/  IMAD.MOV.U32 R2, RZ, RZ, R10 ;  /* 0x000000ffff027224 */ /* 0x000fc800078e000a */
[----:B------:R-:W-:Y:S05]  /*2340*/  RET.REL.NODEC R2 `(_Z15SoftmaxWarpImplI10DirectLoadI13__nv_bfloat16fE11DirectStoreIfS1_EfLi2ELi2ELi1ELi1ELb1EL9Algorithm0EEvT_T0_ll) ;  /* 0xffffffdc022c7950 */ /* 0x000fea0003c3ffff */
.L_x_8402:
        /* <DEDUP_REMOVED lines=11> */
.L_x_25617:


//--------------------- .text._Z15SoftmaxWarpImplI10DirectLoadI13__nv_bfloat16fE11DirectStoreIfS1_EfLi2ELi2ELi1ELi1ELb0EL9Algorithm0EEvT_T0_ll --------------------------
	.section	.text._Z15SoftmaxWarpImplI10DirectLoadI13__nv_bfloat16fE11DirectStoreIfS1_EfLi2ELi2ELi1ELi1ELb0EL9Algorithm0EEvT_T0_ll,"ax",@progbits
	.align	128
        .global         _Z15SoftmaxWarpImplI10DirectLoadI13__nv_bfloat16fE11DirectStoreIfS1_EfLi2ELi2ELi1ELi1ELb0EL9Algorithm0EEvT_T0_ll
        .type           _Z15SoftmaxWarpImplI10DirectLoadI13__nv_bfloat16fE11DirectStoreIfS1_EfLi2ELi2ELi1ELi1ELb0EL9Algorithm0EEvT_T0_ll,@function
        .size           _Z15SoftmaxWarpImplI10DirectLoadI13__nv_bfloat16fE11DirectStoreIfS1_EfLi2ELi2ELi1ELi1ELb0EL9Algorithm0EEvT_T0_ll,(.L_x_25619 - _Z15SoftmaxWarpImplI10DirectLoadI13__nv_bfloat16fE11DirectStoreIfS1_EfLi2ELi2ELi1ELi1ELb0EL9Algorithm0EEvT_T0_ll)
        .other          _Z15SoftmaxWarpImplI10DirectLoadI13__nv_bfloat16fE11DirectStoreIfS1_EfLi2ELi2ELi1ELi1ELb0EL9Algorithm0EEvT_T0_ll,@"STO_CUDA_ENTRY STV_DEFAULT"
_Z15SoftmaxWarpImplI10DirectLoadI13__nv_bfloat16fE11DirectStoreIfS1_EfLi2ELi2ELi1ELi1ELb0EL9Algorithm0EEvT_T0_ll:
.text._Z15SoftmaxWarpImplI10DirectLoadI13__nv_bfloat16fE11DirectStoreIfS1_EfLi2ELi2ELi1ELi1ELb0EL9Algorithm0EEvT_T0_ll:
        /* <DEDUP_REMOVED lines=24> */
.L_x_8403:
        /* <DEDUP_REMOVED lines=47> */
.L_x_8405:
[----:B------:R-:W-:-:S07]  /*0470*/  MOV R0, 0x490 ;  /* 0x0000049000007802 */ /* 0x000fce0000000f00 */
[----:B0-----:R-:W-:Y:S05]  /*0480*/  CALL.REL.NOINC `($__internal_166_$__cuda_sm20_div_u64) ;  /* 0x0000001000847944 */ /* 0x001fea0003c00000 */
[----:B------:R-:W-:Y:S02]  /*0490*/  IMAD.MOV.U32 R2, RZ, RZ, R4 ;  /* 0x000000ffff027224 */ /* 0x000fe400078e0004 */
[----:B------:R-:W-:-:S07]  /*04a0*/  IMAD.MOV.U32 R3, RZ, RZ, R5 ;  /* 0x000000ffff037224 */ /* 0x000fce00078e0005 */
.L_x_8406:
[----:B------:R-:W-:Y:S05]  /*04b0*/  BSYNC.RECONVERGENT B0 ;  /* 0x0000000000007941 */ /* 0x000fea0003800200 */
.L_x_8404:
[----:B------:R-:W1:Y:S01]  /*04c0*/  S2R R4, SR_TID.X ;  /* 0x0000000000047919 */ /* 0x000e620000002100 */
[----:B------:R-:W-:Y:S01]  /*04d0*/  IADD3 R14, P1, PT, R2, R14, RZ ;  /* 0x0000000e020e7210 */ /* 0x000fe20007f3e0ff */
[----:B------:R-:W2:Y:S01]  /*04e0*/  LDC.64 R12, c[0x0][0x358] ;  /* 0x0000d600ff0c7b82 */ /* 0x000ea20000000a00 */
[----:B------:R-:W-:Y:S02]  /*04f0*/  BSSY.RECONVERGENT B0, `(.L_x_8407) ;  /* 0x0000061000007945 */ /* 0x000fe40003800200 */
[----:B------:R-:W-:Y:S02]  /*0500*/  LOP3.LUT R0, R14, 0x1, RZ, 0xc0, !PT ;  /* 0x000000010e007812 */ /* 0x000fe400078ec0ff */
[----:B------:R-:W-:Y:S02]  /*0510*/  IADD3.X R15, PT, PT, RZ, R3, RZ, P1, !PT ;  /* 0x00000003ff0f7210 */ /* 0x000fe40000ffe4ff */
[----:B------:R-:W-:-:S04]  /*0520*/  ISETP.NE.U32.AND P0, PT, R0, 0x1, PT ;  /* 0x000000010000780c */ /* 0x000fc80003f05070 */
[----:B------:R-:W-:Y:S01]  /*0530*/  ISETP.NE.U32.AND.EX P0, PT, RZ, RZ, PT, P0 ;  /* 0x000000ffff00720c */ /* 0x000fe20003f05100 */
[----:B-1----:R-:W-:-:S12]  /*0540*/  IMAD.SHL.U32 R4, R4, 0x2, RZ ;  /* 0x0000000204047824 */ /* 0x002fd800078e00ff */
[----:B------:R-:W-:Y:S05]  /*0550*/  @!P0 BRA `(.L_x_8408) ;  /* 0x0000000400688947 */ /* 0x000fea0003800000 */
[----:B------:R-:W1:Y:S01]  /*0560*/  LDCU.128 UR4, c[0x0][0x380] ;  /* 0x00007000ff0477ac */ /* 0x000e620008000c00 */
[----:B------:R-:W-:Y:S02]  /*0570*/  IMAD.MOV.U32 R5, RZ, RZ, RZ ;  /* 0x000000ffff057224 */ /* 0x000fe400078e00ff */
[----:B-1----:R-:W-:Y:S02]  /*0580*/  IMAD R0, R8, UR6, RZ ;  /* 0x0000000608007c24 */ /* 0x002fe4000f8e02ff */
[----:B------:R-:W-:Y:S01]  /*0590*/  IMAD.WIDE.U32 R2, R9, UR6, R4 ;  /* 0x0000000609027c25 */ /* 0x000fe2000f8e0004 */
[----:B--2---:R-:W-:-:S03]  /*05a0*/  R2UR UR6, R12 ;  /* 0x000000000c0672ca */ /* 0x004fc600000e0000 */
[----:B------:R-:W-:Y:S01]  /*05b0*/  IMAD R17, R9, UR7, R0 ;  /* 0x0000000709117c24 */ /* 0x000fe2000f8e0200 */
[----:B------:R-:W-:-:S04]  /*05c0*/  R2UR UR7, R13 ;  /* 0x000000000d0772ca */ /* 0x000fc800000e0000 */
        /* <DEDUP_REMOVED lines=9> */
[----:B------:R-:W-:Y:S02]  /*0660*/  HFMA2 R21, -RZ, RZ, 3.7421875, 0 ;  /* 0x437c0000ff157431 */ /* 0x000fe400000001ff */
[----:B------:R-:W-:Y:S01]  /*0670*/  IMAD.MOV.U32 R19, RZ, RZ, 0x3bbb989d ;  /* 0x3bbb989dff137424 */ /* 0x000fe200078e00ff */
[----:B------:R-:W-:Y:S01]  /*0680*/  BSSY.RECONVERGENT B1, `(.L_x_8409) ;  /* 0x0000025000017945 */ /* 0x000fe20003800200 */
[C---:B--2---:R-:W-:Y:S02]  /*0690*/  PRMT R0, R2.reuse, 0x7632, R0 ;  /* 0x0000763202007816 */ /* 0x044fe40000000000 */
[----:B------:R-:W-:-:S03]  /*06a0*/  SHF.L.U32 R16, R2, 0x10, RZ ;  /* 0x0000001002107819 */ /* 0x000fc600000006ff */
[----:B------:R-:W-:-:S05]  /*06b0*/  IMAD.U32 R17, R0, 0x10000, RZ ;  /* 0x0001000000117824 */ /* 0x000fca00078e00ff */
[----:B------:R-:W-:-:S05]  /*06c0*/  FMNMX3 R0, R16, -INF , R17, !PT ;  /* 0xff80000010007876 */ /* 0x000fca0007800011 */
        /* <DEDUP_REMOVED lines=30> */
[----:B0-----:R-:W-:Y:S05]  /*08b0*/  CALL.REL.NOINC `($__internal_167_$__cuda_sm3x_div_rn_noftz_f32_slowpath) ;  /* 0x0000001000887944 */ /* 0x001fea0003c00000 */
[----:B------:R-:W-:-:S07]  /*08c0*/  IMAD.MOV.U32 R16, RZ, RZ, R19 ;  /* 0x000000ffff107224 */ /* 0x000fce00078e0013 */
.L_x_8410:
[----:B------:R-:W-:Y:S05]  /*08d0*/  BSYNC.RECONVERGENT B1 ;  /* 0x0000000000017941 */ /* 0x000fea0003800200 */
.L_x_8409:
        /* <DEDUP_REMOVED lines=12> */
[----:B0-----:R-:W-:Y:S05]  /*09a0*/  CALL.REL.NOINC `($__internal_167_$__cuda_sm3x_div_rn_noftz_f32_slowpath) ;  /* 0x00000010004c7944 */ /* 0x001fea0003c00000 */
.L_x_8412:
[----:B------:R-:W-:Y:S05]  /*09b0*/  BSYNC.RECONVERGENT B1 ;  /* 0x0000000000017941 */ /* 0x000fea0003800200 */
.L_x_8411:
[----:B------:R-:W1:Y:S01]  /*09c0*/  LDCU.128 UR4, c[0x0][0x390] ;  /* 0x00007200ff0477ac */ /* 0x000e620008000c00 */
[----:B------:R-:W-:Y:S01]  /*09d0*/  IMAD.MOV.U32 R2, RZ, RZ, R4 ;  /* 0x000000ffff027224 */ /* 0x000fe200078e0004 */
[----:B------:R-:W-:Y:S01]  /*09e0*/  F2FP.BF16.F32.PACK_AB R19, R19, R16 ;  /* 0x000000101313723e */ /* 0x000fe200000010ff */
[----:B------:R-:W-:Y:S02]  /*09f0*/  IMAD.MOV.U32 R3, RZ, RZ, RZ ;  /* 0x000000ffff037224 */ /* 0x000fe400078e00ff */
[----:B-1----:R-:W-:Y:S01]  /*0a00*/  IMAD R0, R8, UR6, RZ ;  /* 0x0000000608007c24 */ /* 0x002fe2000f8e02ff */
[----:B------:R-:W-:Y:S01]  /*0a10*/  MOV R8, R10 ;  /* 0x0000000a00087202 */ /* 0x000fe20000000f00 */
[----:B------:R-:W-:Y:S01]  /*0a20*/  IMAD.WIDE.U32 R2, R9, UR6, R2 ;  /* 0x0000000609027c25 */ /* 0x000fe2000f8e0002 */
[----:B------:R-:W-:-:S03]  /*0a30*/  R2UR UR6, R12 ;  /* 0x000000000c0672ca */ /* 0x000fc600000e0000 */
[----:B------:R-:W-:Y:S01]  /*0a40*/  IMAD R9, R9, UR7, R0 ;  /* 0x0000000709097c24 */ /* 0x000fe2000f8e0200 */
[----:B------:R-:W-:-:S04]  /*0a50*/  R2UR UR7, R13 ;  /* 0x000000000d0772ca */ /* 0x000fc800000e0000 */
[----:B------:R-:W-:Y:S01]  /*0a60*/  IADD3 R3, PT, PT, R3, R9, RZ ;  /* 0x0000000903037210 */ /* 0x000fe20007ffe0ff */
[----:B------:R-:W-:-:S03]  /*0a70*/  IMAD.MOV.U32 R9, RZ, RZ, R11 ;  /* 0x000000ffff097224 */ /* 0x000fc600078e000b */
[----:B------:R-:W-:-:S05]  /*0a80*/  LEA.HI R0, P0, R3, R2, RZ, 0x1 ;  /* 0x0000000203007211 */ /* 0x000fca00078108ff */
[----:B------:R-:W-:Y:S02]  /*0a90*/  IMAD.SHL.U32 R2, R0, 0x2, RZ ;  /* 0x0000000200027824 */ /* 0x000fe400078e00ff */
[----:B------:R-:W-:-:S03]  /*0aa0*/  IMAD.X R3, RZ, RZ, R3, P0 ;  /* 0x000000ffff037224 */ /* 0x000fc600000e0603 */
[----:B------:R-:W-:Y:S02]  /*0ab0*/  LOP3.LUT R2, R2, 0xfffffffc, RZ, 0xc0, !PT ;  /* 0xfffffffc02027812 */ /* 0x000fe400078ec0ff */
[----:B------:R-:W-:Y:S02]  /*0ac0*/  SHF.L.U64.HI R0, R0, 0x1, R3 ;  /* 0x0000000100007819 */ /* 0x000fe40000010203 */
[----:B------:R-:W-:-:S04]  /*0ad0*/  IADD3 R2, P0, PT, R2, UR4, RZ ;  /* 0x0000000402027c10 */ /* 0x000fc8000ff1e0ff */
[----:B------:R-:W-:-:S05]  /*0ae0*/  IADD3.X R3, PT, PT, R0, UR5, RZ, P0, !PT ;  /* 0x0000000500037c10 */ /* 0x000fca00087fe4ff */
[----:B------:R1:W-:Y:S04]  /*0af0*/  STG.E desc[UR6][R2.64], R19 ;  /* 0x0000001302007986 */ /* 0x0003e8000c101906 */
.L_x_8408:
[----:B------:R-:W-:Y:S05]  /*0b00*/  BSYNC.RECONVERGENT B0 ;  /* 0x0000000000007941 */ /* 0x000fea0003800200 */
.L_x_8407:
[----:B------:R-:W-:-:S04]  /*0b10*/  ISETP.NE.U32.AND P0, PT, R14, RZ, PT ;  /* 0x000000ff0e00720c */ /* 0x000fc80003f05070 */
[----:B------:R-:W-:-:S13]  /*0b20*/  ISETP.NE.AND.EX P0, PT, R15, RZ, PT, P0 ;  /* 0x000000ff0f00720c */ /* 0x000fda0003f05300 */
[----:B------:R-:W-:Y:S05]  /*0b30*/  @!P0 EXIT ;  /* 0x000000000000894d */ /* 0x000fea0003800000 */
.L_x_8421:
        /* <DEDUP_REMOVED lines=16> */
[----:B------:R-:W-:Y:S01]  /*0c40*/  MOV R15, 0x3bbb989d ;  /* 0x3bbb989d000f7802 */ /* 0x000fe20000000f00 */
[----:B------:R-:W-:Y:S01]  /*0c50*/  IMAD.MOV.U32 R17, RZ, RZ, 0x437c0000 ;  /* 0x437c0000ff117424 */ /* 0x000fe200078e00ff */
[----:B------:R-:W-:Y:S01]  /*0c60*/  BSSY.RECONVERGENT B0, `(.L_x_8413) ;  /* 0x0000025000007945 */ /* 0x000fe20003800200 */
[C---:B--2---:R-:W-:Y:S01]  /*0c70*/  PRMT R0, R2.reuse, 0x7632, R0 ;  /* 0x0000763202007816 */ /* 0x044fe20000000000 */
[----:B------:R-:W-:-:S04]  /*0c80*/  IMAD.U32 R10, R2, 0x10000, RZ ;  /* 0x00010000020a7824 */ /* 0x000fc800078e00ff */
        /* <DEDUP_REMOVED lines=32> */
[----:B0-----:R-:W-:Y:S05]  /*0e90*/  CALL.REL.NOINC `($__internal_167_$__cuda_sm3x_div_rn_noftz_f32_slowpath) ;  /* 0x0000000c00107944 */ /* 0x001fea0003c00000 */
[----:B------:R-:W-:-:S07]  /*0ea0*/  IMAD.MOV.U32 R10, RZ, RZ, R19 ;  /* 0x000000ffff0a7224 */ /* 0x000fce00078e0013 */
.L_x_8414:
[----:B------:R-:W-:Y:S05]  /*0eb0*/  BSYNC.RECONVERGENT B0 ;  /* 0x0000000000007941 */ /* 0x000fea0003800200 */
.L_x_8413:
        /* <DEDUP_REMOVED lines=12> */
[----:B0-----:R-:W-:Y:S05]  /*0f80*/  CALL.REL.NOINC `($__internal_167_$__cuda_sm3x_div_rn_noftz_f32_slowpath) ;  /* 0x0000000800d47944 */ /* 0x001fea0003c00000 */
[----:B------:R-:W-:-:S07]  /*0f90*/  IMAD.MOV.U32 R3, RZ, RZ, R19 ;  /* 0x000000ffff037224 */ /* 0x000fce00078e0013 */
.L_x_8416:
[----:B------:R-:W-:Y:S05]  /*0fa0*/  BSYNC.RECONVERGENT B0 ;  /* 0x0000000000007941 */ /* 0x000fea0003800200 */
.L_x_8415:
        /* <DEDUP_REMOVED lines=15> */
[----:B------:R-:W-:-:S03]  /*10a0*/  IMAD R9, R11, UR39, R0 ;  /* 0x000000270b097c24 */ /* 0x000fc6000f8e0200 */
[----:B------:R-:W-:Y:S01]  /*10b0*/  SHF.L.U32 R14, R15, 0x1, RZ ;  /* 0x000000010f0e7819 */ /* 0x000fe200000006ff */
[----:B------:R-:W-:Y:S01]  /*10c0*/  IMAD.X R2, RZ, RZ, R19, P0 ;  /* 0x000000ffff027224 */ /* 0x000fe200000e0613 */
[----:B------:R-:W-:Y:S02]  /*10d0*/  IADD3 R9, PT, PT, R17, R9, RZ ;  /* 0x0000000911097210 */ /* 0x000fe40007ffe0ff */
[----:B------:R-:W-:Y:S02]  /*10e0*/  LOP3.LUT R14, R14, 0xfffffffc, RZ, 0xc0, !PT ;  /* 0xfffffffc0e0e7812 */ /* 0x000fe400078ec0ff */
[----:B------:R-:W-:Y:S02]  /*10f0*/  LEA.HI R0, P0, R9, R16, RZ, 0x1 ;  /* 0x0000001009007211 */ /* 0x000fe400078108ff */
[----:B------:R-:W-:Y:S02]  /*1100*/  SHF.L.U64.HI R15, R15, 0x1, R2 ;  /* 0x000000010f0f7819 */ /* 0x000fe40000010202 */
[----:B------:R-:W-:Y:S01]  /*1110*/  IADD3.X R9, PT, PT, RZ, R9, RZ, P0, !PT ;  /* 0x00000009ff097210 */ /* 0x000fe200007fe4ff */
[----:B------:R-:W-:Y:S01]  /*1120*/  IMAD.SHL.U32 R2, R0, 0x2, RZ ;  /* 0x0000000200027824 */ /* 0x000fe200078e00ff */
[----:B------:R-:W-:-:S02]  /*1130*/  IADD3 R14, P0, PT, R14, UR40, RZ ;  /* 0x000000280e0e7c10 */ /* 0x000fc4000ff1e0ff */
[----:B------:R-:W-:Y:S02]  /*1140*/  SHF.L.U64.HI R0, R0, 0x1, R9 ;  /* 0x0000000100007819 */ /* 0x000fe40000010209 */
[----:B------:R-:W-:Y:S02]  /*1150*/  LOP3.LUT R2, R2, 0xfffffffc, RZ, 0xc0, !PT ;  /* 0xfffffffc02027812 */ /* 0x000fe400078ec0ff */
[----:B------:R-:W-:Y:S02]  /*1160*/  IADD3.X R15, PT, PT, R15, UR41, RZ, P0, !PT ;  /* 0x000000290f0f7c10 */ /* 0x000fe400087fe4ff */
[----:B------:R-:W-:Y:S02]  /*1170*/  IADD3 R2, P1, PT, R2, UR36, RZ ;  /* 0x0000002402027c10 */ /* 0x000fe4000ff3e0ff */
[----:B------:R-:W-:Y:S02]  /*1180*/  F2FP.BF16.F32.PACK_AB R9, R3, R10 ;  /* 0x0000000a0309723e */ /* 0x000fe400000010ff */
[----:B------:R-:W-:-:S03]  /*1190*/  IADD3.X R3, PT, PT, R0, UR37, RZ, P1, !PT ;  /* 0x0000002500037c10 */ /* 0x000fc60008ffe4ff */
[----:B------:R1:W-:Y:S04]  /*11a0*/  STG.E desc[UR4][R14.64], R9 ;  /* 0x000000090e007986 */ /* 0x0003e8000c101904 */
[----:B------:R-:W2:Y:S01]  /*11b0*/  LDG.E R2, desc[UR6][R2.64] ;  /* 0x0000000602027981 */ /* 0x000ea2000c1e1900 */
[----:B------:R-:W-:Y:S01]  /*11c0*/  IMAD.MOV.U32 R19, RZ, RZ, 0x3bbb989d ;  /* 0x3bbb989dff137424 */ /* 0x000fe200078e00ff */
[----:B------:R-:W-:Y:S01]  /*11d0*/  MOV R21, 0x437c0000 ;  /* 0x437c000000157802 */ /* 0x000fe20000000f00 */
[----:B------:R-:W-:Y:S01]  /*11e0*/  BSSY.RECONVERGENT B0, `(.L_x_8417) ;  /* 0x0000025000007945 */ /* 0x000fe20003800200 */
[C---:B--2---:R-:W-:Y:S01]  /*11f0*/  PRMT R0, R2.reuse, 0x7632, R0 ;  /* 0x0000763202007816 */ /* 0x044fe20000000000 */
[----:B------:R-:W-:-:S03]  /*1200*/  IMAD.U32 R10, R2, 0x10000, RZ ;  /* 0x00010000020a7824 */ /* 0x000fc600078e00ff */
[----:B------:R-:W-:-:S04]  /*1210*/  SHF.L.U32 R17, R0, 0x10, RZ ;  /* 0x0000001000117819 */ /* 0x000fc800000006ff */
[----:B------:R-:W-:-:S05]  /*1220*/  FMNMX3 R0, R10, -INF , R17, !PT ;  /* 0xff8000000a007876 */ /* 0x000fca0007800011 */
[--C-:B------:R-:W-:Y:S01]  /*1230*/  FADD R10, R10, -R0.reuse ;  /* 0x800000000a0a7221 */ /* 0x100fe20000000000 */
[----:B------:R-:W-:-:S03]  /*1240*/  FADD R0, R17, -R0 ;  /* 0x8000000011007221 */ /* 0x000fc60000000000 */
[-C--:B------:R-:W-:Y:S01]  /*1250*/  FFMA.SAT R16, R10, R19.reuse, 0.5 ;  /* 0x3f0000000a107423 */ /* 0x080fe20000002013 */
[----:B------:R-:W-:-:S03]  /*1260*/  FFMA.SAT R2, R0, R19, 0.5 ;  /* 0x3f00000000027423 */ /* 0x000fc60000002013 */
[-C--:B------:R-:W-:Y:S01]  /*1270*/  FFMA.RM R16, R16, R21.reuse, 12582913 ;  /* 0x4b40000110107423 */ /* 0x080fe20000004015 */
[----:B-1----:R-:W-:-:S03]  /*1280*/  FFMA.RM R9, R2, R21, 12582913 ;  /* 0x4b40000102097423 */ /* 0x002fc60000004015 */
[C---:B------:R-:W-:Y:S01]  /*1290*/  FADD R3, R16.reuse, -12583039 ;  /* 0xcb40007f10037421 */ /* 0x040fe20000000000 */
[----:B------:R-:W-:Y:S01]  /*12a0*/  FADD R15, R9, -12583039 ;  /* 0xcb40007f090f7421 */ /* 0x000fe20000000000 */
[----:B------:R-:W-:Y:S02]  /*12b0*/  IMAD.SHL.U32 R2, R16, 0x800000, RZ ;  /* 0x0080000010027824 */ /* 0x000fe400078e00ff */
[----:B------:R-:W-:Y:S01]  /*12c0*/  FFMA R3, R10, 1.4426950216293334961, -R3 ;  /* 0x3fb8aa3b0a037823 */ /* 0x000fe20000000803 */
[----:B------:R-:W-:-:S03]  /*12d0*/  FFMA R15, R0, 1.4426950216293334961, -R15 ;  /* 0x3fb8aa3b000f7823 */ /* 0x000fc6000000080f */
[----:B------:R-:W-:Y:S01]  /*12e0*/  FFMA R3, R10, 1.925963033500011079e-08, R3 ;  /* 0x32a570600a037823 */ /* 0x000fe20000000003 */
[----:B------:R-:W-:Y:S01]  /*12f0*/  FFMA R10, R0, 1.925963033500011079e-08, R15 ;  /* 0x32a57060000a7823 */ /* 0x000fe2000000000f */
[----:B------:R-:W-:-:S03]  /*1300*/  SHF.L.U32 R0, R9, 0x17, RZ ;  /* 0x0000001709007819 */ /* 0x000fc600000006ff */
        /* <DEDUP_REMOVED lines=17> */
[----:B------:R-:W-:-:S07]  /*1420*/  MOV R9, R19 ;  /* 0x0000001300097202 */ /* 0x000fce0000000f00 */
.L_x_8418:
[----:B------:R-:W-:Y:S05]  /*1430*/  BSYNC.RECONVERGENT B0 ;  /* 0x0000000000007941 */ /* 0x000fea0003800200 */
.L_x_8417:
        /* <DEDUP_REMOVED lines=13> */
[----:B------:R-:W-:-:S07]  /*1510*/  IMAD.MOV.U32 R10, RZ, RZ, R19 ;  /* 0x000000ffff0a7224 */ /* 0x000fce00078e0013 */
.L_x_8420:
[----:B------:R-:W-:Y:S05]  /*1520*/  BSYNC.RECONVERGENT B0 ;  /* 0x0000000000007941 */ /* 0x000fea0003800200 */
.L_x_8419:
[----:B------:R-:W-:Y:S01]  /*1530*/  MOV R2, R4 ;  /* 0x0000000400027202 */ /* 0x000fe20000000f00 */
[----:B------:R-:W-:Y:S01]  /*1540*/  IMAD R0, R8, UR42, RZ ;  /* 0x0000002a08007c24 */ /* 0x000fe2000f8e02ff */
[----:B------:R-:W-:Y:S01]  /*1550*/  R2UR UR4, R12 ;  /* 0x000000000c0472ca */ /* 0x000fe200000e0000 */
[----:B------:R-:W-:Y:S01]  /*1560*/  IMAD.MOV.U32 R3, RZ, RZ, RZ ;  /* 0x000000ffff037224 */ /* 0x000fe200078e00ff */
[----:B------:R-:W-:Y:S01]  /*1570*/  R2UR UR5, R13 ;  /* 0x000000000d0572ca */ /* 0x000fe200000e0000 */
[C---:B------:R-:W-:Y:S02]  /*1580*/  IMAD R15, R11.reuse, UR43, R0 ;  /* 0x0000002b0b0f7c24 */ /* 0x040fe4000f8e0200 */
[----:B------:R-:W-:-:S05]  /*1590*/  IMAD.WIDE.U32 R2, R11, UR42, R2 ;  /* 0x0000002a0b027c25 */ /* 0x000fca000f8e0002 */
[----:B------:R-:W-:Y:S02]  /*15a0*/  IADD3 R3, PT, PT, R3, R15, RZ ;  /* 0x0000000f03037210 */ /* 0x000fe40007ffe0ff */
[----:B------:R-:W-:Y:S02]  /*15b0*/  F2FP.BF16.F32.PACK_AB R15, R10, R9 ;  /* 0x000000090a0f723e */ /* 0x000fe400000010ff */
        /* <DEDUP_REMOVED lines=8> */
[----:B------:R3:W-:Y:S02]  /*1640*/  STG.E desc[UR4][R2.64], R15 ;  /* 0x0000000f02007986 */ /* 0x0007e4000c101904 */
[----:B------:R-:W-:Y:S01]  /*1650*/  IMAD.X R8, R7, 0x1, R8, P0 ;  /* 0x0000000107087824 */ /* 0x000fe200000e0608 */
[----:B------:R-:W-:-:S04]  /*1660*/  ISETP.GE.U32.AND P0, PT, R9, UR44, PT ;  /* 0x0000002c09007c0c */ /* 0x000fc8000bf06070 */
[----:B------:R-:W-:-:S13]  /*1670*/  ISETP.GE.AND.EX P0, PT, R8, UR45, PT, P0 ;  /* 0x0000002d08007c0c */ /* 0x000fda000bf06300 */
[----:B---3--:R-:W-:Y:S05]  /*1680*/  @!P0 BRA `(.L_x_8421) ;  /* 0xfffffff4002c8947 */ /* 0x008fea000383ffff */
[----:B------:R-:W-:Y:S05]  /*1690*/  EXIT ;  /* 0x000000000000794d */ /* 0x000fea0003800000 */
        .weak           $__internal_166_$__cuda_sm20_div_u64
        .type           $__internal_166_$__cuda_sm20_div_u64,@function
        .size           $__internal_166_$__cuda_sm20_div_u64,($__internal_167_$__cuda_sm3x_div_rn_noftz_f32_slowpath - $__internal_166_$__cuda_sm20_div_u64)
$__internal_166_$__cuda_sm20_div_u64:
        /* <DEDUP_REMOVED lines=67> */
[----:B------:R-:W-:Y:S06]  /*1ad0*/  RET.REL.NODEC R2 `(_Z15SoftmaxWarpImplI10DirectLoadI13__nv_bfloat16fE11DirectStoreIfS1_EfLi2ELi2ELi1ELi1ELb0EL9Algorithm0EEvT_T0_ll) ;  /* 0xffffffe402487950 */ /* 0x000fec0003c3ffff */
        .weak           $__internal_167_$__cuda_sm3x_div_rn_noftz_f32_slowpath
        .type           $__internal_167_$__cuda_sm3x_div_rn_noftz_f32_slowpath,@function
        .size           $__internal_167_$__cuda_sm3x_div_rn_noftz_f32_slowpath,(.L_x_25619 - $__internal_167_$__cuda_sm3x_div_rn_noftz_f32_slowpath)
$__internal_167_$__cuda_sm3x_div_rn_noftz_f32_slowpath:
        /* <DEDUP_REMOVED lines=34> */
.L_x_8423:
        /* <DEDUP_REMOVED lines=51> */
.L_x_8430:
[----:B------:R-:W-:-:S04]  /*2030*/  LOP3.LUT R2, R2, 0x80000000, RZ, 0xc0, !PT ;  /* 0x8000000002027812 */ /* 0x000fc800078ec0ff */
[----:B------:R-:W-:Y:S01]  /*2040*/  LOP3.LUT R2, R2, 0x7f800000, RZ, 0xfc, !PT ;  /* 0x7f80000002027812 */ /* 0x000fe200078efcff */
[----:B------:R-:W-:Y:S06]  /*2050*/  BRA `(.L_x_8431) ;  /* 0x0000000000047947 */ /* 0x000fec0003800000 */
.L_x_8429:
[----:B------:R-:W-:-:S07]  /*2060*/  IMAD R2, R23, 0x800000, R2 ;  /* 0x0080000017027824 */ /* 0x000fce00078e0202 */
.L_x_8431:
[----:B------:R-:W-:Y:S05]  /*2070*/  BSYNC.RECONVERGENT B3 ;  /* 0x0000000000037941 */ /* 0x000fea0003800200 */
.L_x_8428:
[----:B------:R-:W-:Y:S05]  /*2080*/  BRA `(.L_x_8432) ;  /* 0x0000000000207947 */ /* 0x000fea0003800000 */
.L_x_8427:
[----:B------:R-:W-:-:S04]  /*2090*/  LOP3.LUT R2, R3, 0x80000000, R2, 0x48, !PT ;  /* 0x8000000003027812 */ /* 0x000fc800078e4802 */
[----:B------:R-:W-:Y:S01]  /*20a0*/  LOP3.LUT R2, R2, 0x7f800000, RZ, 0xfc, !PT ;  /* 0x7f80000002027812 */ /* 0x000fe200078efcff */
[----:B------:R-:W-:Y:S06]  /*20b0*/  BRA `(.L_x_8432) ;  /* 0x0000000000147947 */ /* 0x000fec0003800000 */
.L_x_8426:
[----:B------:R-:W-:Y:S01]  /*20c0*/  LOP3.LUT R2, R3, 0x80000000, R2, 0x48, !PT ;  /* 0x8000000003027812 */ /* 0x000fe200078e4802 */
[----:B------:R-:W-:Y:S06]  /*20d0*/  BRA `(.L_x_8432) ;  /* 0x00000000000c7947 */ /* 0x000fec0003800000 */
.L_x_8425:
[----:B------:R-:W0:Y:S01]  /*20e0*/  MUFU.RSQ R2, -QNAN ;  /* 0xffc0000000027908 */ /* 0x000e220000001400 */
[----:B------:R-:W-:Y:S05]  /*20f0*/  BRA `(.L_x_8432) ;  /* 0x0000000000047947 */ /* 0x000fea0003800000 */
.L_x_8424:
[----:B------:R-:W-:-:S07]  /*2100*/  FADD.FTZ R2, R2, R3 ;  /* 0x0000000302027221 */ /* 0x000fce0000010000 */
.L_x_8432:
[----:B------:R-:W-:Y:S05]  /*2110*/  BSYNC.RECONVERGENT B2 ;  /* 0x0000000000027941 */ /* 0x000fea0003800200 */
.L_x_8422:
[----:B------:R-:W-:Y:S01]  /*2120*/  HFMA2 R3, -RZ, RZ, 0, 0 ;  /* 0x00000000ff037431 */ /* 0x000fe200000001ff */
[----:B0-----:R-:W-:Y:S01]  /*2130*/  MOV R19, R2 ;  /* 0x0000000200137202 */ /* 0x001fe20000000f00 */
[----:B------:R-:W-:-:S04]  /*2140*/  IMAD.MOV.U32 R2, RZ, RZ, R18 ;  /* 0x000000ffff027224 */ /* 0x000fc800078e0012 */
[----:B------:R-:W-:Y:S05]  /*2150*/  RET.REL.NODEC R2 `(_Z15SoftmaxWarpImplI10DirectLoadI13__nv_bfloat16fE11DirectStoreIfS1_EfLi2ELi2ELi1ELi1ELb0EL9Algorithm0EEvT_T0_ll) ;  /* 0xffffffdc02a87950 */ /* 0x000fea0003c3ffff */
.L_x_8433:
        /* <DEDUP_REMOVED lines=10> */
.L_x_25619:


//--------------------- .text._Z15SoftmaxWarpImplI10DirectLoadI13__nv_bfloat16fE11DirectStoreIfS1_EfLi2ELi2ELi1ELi2ELb1EL9Algorithm0EEvT_T0_ll --------------------------
	.section	.text._Z15SoftmaxWarpImplI10DirectLoadI13__nv_bfloat16fE11DirectStoreIfS1_EfLi2ELi2ELi1ELi2ELb1EL9Algorithm0EEvT_T0_ll,"ax",@progbits
	.align	128
        .global         _Z15SoftmaxWarpImplI10DirectLoadI13__nv_bfloat16fE11DirectStoreIfS1_EfLi2ELi2ELi1ELi2ELb1EL9Algorithm0EEvT_T0_ll
        .type           _Z15SoftmaxWarpImplI10DirectLoadI13__nv_bfloat16fE11DirectStoreIfS1_EfLi2ELi2ELi1ELi2ELb1EL9Algorithm0EEvT_T0_ll,@function
        .size           _Z15SoftmaxWarpImplI10DirectLoadI13__nv_bfloat16fE11DirectStoreIfS1_EfLi2ELi2ELi1ELi2ELb1EL9Algorithm0EEvT_T0_ll,(.L_x_25620 - _Z15SoftmaxWarpImplI10DirectLoadI13__nv_bfloat16fE11DirectStoreIfS1_EfLi2ELi2ELi1ELi2ELb1EL9Algorithm0EEvT_T0_ll)
        .other          _Z15SoftmaxWarpImplI10DirectLoadI13__nv_bfloat16fE11DirectStoreIfS1_EfLi2ELi2ELi1ELi2ELb1EL9Algorithm0EEvT_T0_ll,@"STO_CUDA_ENTRY STV_DEFAULT"
_Z15SoftmaxWarpImplI10DirectLoadI13__nv_bfloat16fE11DirectStoreIfS1_EfLi2ELi2ELi1ELi2ELb1EL9Algorithm0EEvT_T0_ll:
.text._Z15SoftmaxWarpImplI10DirectLoadI13__nv_bfloat16fE11DirectStoreIfS1_EfLi2ELi2ELi1ELi2ELb1EL9Algorithm0EEvT_T0_ll:
        /* <DEDUP_REMOVED lines=24> */
.L_x_8434:
        /* <DEDUP_REMOVED lines=15> */
[----:B------:R-:W3:Y:S01]  /*0270*/  LDC.64 R6, c[0x0][0x398] ;  /* 0x0000e600ff067b82 */ /* 0x000ee20000000a00 */
[----:B-1----:R-:W-:-:S07]  /*0280*/  SHF.L.U32 R10, R10, 0x1, RZ ;  /* 0x000000010a0a7819 */ /* 0x002fce00000006ff */
.L_x_8447:
[----:B-1----:R-:W1:Y:S01]  /*0290*/  LDC.64 R18, c[0x0][0x388] ;  /* 0x0000e200ff127b82 */ /* 0x002e620000000a00 */
[----:B------:R-:W-:-:S04]  /*02a0*/  ISETP.GE.U32.AND P0, PT, R10, UR40, PT ;  /* 0x000000280a007c0c */ /* 0x000fc8000bf06070 */
[----:B------:R-:W-:-:S03]  /*02b0*/  ISETP.GE.AND.EX P0, PT, RZ, UR41, PT, P0 ;  /* 0x00000029ff007c0c */ /* 0x000fc6000bf06300 */
[----:B------:R-:W4:Y:S08]  /*02c0*/  LDC.64 R4, c[0x0][0x380] ;  /* 0x0000e000ff047b82 */ /* 0x000f300000000a00 */
[----:B------:R-:W5:Y:S02]  /*02d0*/  LDC.64 R2, c[0x0][0x388] ;  /* 0x0000e200ff027b82 */ /* 0x000f640000000a00 */
[----:B------:R-:W-:Y:S01]  /*02e0*/  @!P0 IMAD.MOV.U32 R16, RZ, RZ, R10 ;  /* 0x000000ffff108224 */ /* 0x000fe200078e000a */
[----:B--2---:R-:W-:Y:S01]  /*02f0*/  @!P0 R2UR UR4, R14 ;  /* 0x000000000e0482ca */ /* 0x004fe200000e0000 */
[----:B------:R-:W-:Y:S01]  /*0300*/  @!P0 IMAD.MOV.U32 R17, RZ, RZ, RZ ;  /* 0x000000ffff118224 */ /* 0x000fe200078e00ff */
[----:B------:R-:W-:-:S03]  /*0310*/  @!P0 R2UR UR5, R15 ;  /* 0x000000000f0582ca */ /* 0x000fc600000e0000 */
[----:B------:R-:W2:Y:S01]  /*0320*/  @!P0 LDC.64 R12, c[0x0][0x388] ;  /* 0x0000e200ff0c8b82 */ /* 0x000ea20000000a00 */
[-C--:B-1----:R-:W-:Y:S02]  /*0330*/  @!P0 IMAD R0, R11, R18.reuse, RZ ;  /* 0x000000120b008224 */ /* 0x082fe400078e02ff */
[----:B------:R-:W-:-:S04]  /*0340*/  @!P0 IMAD.WIDE.U32 R16, R9, R18, R16 ;  /* 0x0000001209108225 */ /* 0x000fc800078e0010 */
[----:B------:R-:W-:Y:S01]  /*0350*/  @!P0 IMAD R19, R9, R19, R0 ;  /* 0x0000001309138224 */ /* 0x000fe200078e0200 */
[----:B----4-:R-:W-:-:S04]  /*0360*/  @!P0 LEA R18, P1, R16, R4, 0x1 ;  /* 0x0000000410128211 */ /* 0x010fc800078208ff */
[----:B------:R-:W-:-:S04]  /*0370*/  @!P0 IADD3 R0, PT, PT, R17, R19, RZ ;  /* 0x0000001311008210 */ /* 0x000fc80007ffe0ff */
[----:B------:R-:W-:Y:S01]  /*0380*/  @!P0 LEA.HI.X R19, R16, R5, R0, 0x1, P1 ;  /* 0x0000000510138211 */ /* 0x000fe200008f0c00 */
[-C--:B-----5:R-:W-:Y:S01]  /*0390*/  @!P0 IMAD R16, R11, R2.reuse, RZ ;  /* 0x000000020b108224 */ /* 0x0a0fe200078e02ff */
[----:B------:R-:W1:Y:S03]  /*03a0*/  LDC.64 R4, c[0x0][0x380] ;  /* 0x0000e000ff047b82 */ /* 0x000e660000000a00 */
[----:B------:R-:W4:Y:S01]  /*03b0*/  @!P0 LDG.E R0, desc[UR4][R18.64] ;  /* 0x0000000412008981 */ /* 0x000f22000c1e1900 */
[C---:B------:R-:W-:Y:S02]  /*03c0*/  @!P0 IMAD R3, R9.reuse, R3, R16 ;  /* 0x0000000309038224 */ /* 0x040fe400078e0210 */
[----:B--2---:R-:W-:-:S03]  /*03d0*/  @!P0 IMAD.WIDE.U32 R12, R9, R2, R12 ;  /* 0x00000002090c8225 */ /* 0x004fc600078e000c */
[----:B------:R-:W-:-:S05]  /*03e0*/  @!P0 IADD3 R2, P1, PT, R10, R12, RZ ;  /* 0x0000000c0a028210 */ /* 0x000fca0007f3e0ff */
[----:B------:R-:W-:-:S05]  /*03f0*/  @!P0 IMAD.X R13, R3, 0x1, R13, P1 ;  /* 0x00000001030d8824 */ /* 0x000fca00008e060d */
[----:B------:R-:W-:-:S04]  /*0400*/  @!P0 LEA.HI R2, P1, R13, R2, RZ, 0x1 ;  /* 0x000000020d028211 */ /* 0x000fc800078308ff */
[----:B------:R-:W-:Y:S01]  /*0410*/  @!P0 IADD3.X R13, PT, PT, RZ, R13, RZ, P1, !PT ;  /* 0x0000000dff0d8210 */ /* 0x000fe20000ffe4ff */
[----:B------:R-:W-:-:S03]  /*0420*/  @!P0 IMAD.SHL.U32 R3, R2, 0x2, RZ ;  /* 0x0000000202038824 */ /* 0x000fc600078e00ff */
[----:B------:R-:W-:Y:S02]  /*0430*/  @!P0 SHF.L.U64.HI R2, R2, 0x1, R13 ;  /* 0x0000000102028819 */ /* 0x000fe4000001020d */
[----:B------:R-:W-:-:S04]  /*0440*/  @!P0 LOP3.LUT R3, R3, 0xfffffffc, RZ, 0xc0, !PT ;  /* 0xfffffffc03038812 */ /* 0x000fc800078ec0ff */
[----:B-1----:R-:W-:-:S05]  /*0450*/  @!P0 IADD3 R4, P1, PT, R3, R4, RZ ;  /* 0x0000000403048210 */ /* 0x002fca0007f3e0ff */
[----:B------:R-:W-:-:S05]  /*0460*/  @!P0 IMAD.X R5, R2, 0x1, R5, P1 ;  /* 0x0000000102058824 */ /* 0x000fca00008e0605 */
[----:B------:R1:W2:Y:S01]  /*0470*/  @!P0 LDG.E R3, desc[UR4][R4.64] ;  /* 0x0000000404038981 */ /* 0x0002a2000c1e1900 */
[----:B------:R-:W-:Y:S01]  /*0480*/  IMAD.MOV.U32 R12, RZ, RZ, -0x800000 ;  /* 0xff800000ff0c7424 */ /* 0x000fe200078e00ff */
[----:B------:R-:W-:Y:S01]  /*0490*/  MOV R13, 0xff800000 ;  /* 0xff800000000d7802 */ /* 0x000fe20000000f00 */
[----:B------:R-:W-:Y:S01]  /*04a0*/  BSSY.RECONVERGENT B0, `(.L_x_8435) ;  /* 0x0000042000007945 */ /* 0x000fe20003800200 */
[----:B------:R-:W-:Y:S02]  /*04b0*/  MOV R16, 0xff800000 ;  /* 0xff80000000107802 */ /* 0x000fe40000000f00 */
[C---:B----4-:R-:W-:Y:S01]  /*04c0*/  @!P0 PRMT R2, R0.reuse, 0x7632, R2 ;  /* 0x0000763200028816 */ /* 0x050fe20000000002 */
[----:B------:R-:W-:Y:S02]  /*04d0*/  @!P0 IMAD.U32 R13, R0, 0x10000, RZ ;  /* 0x00010000000d8824 */ /* 0x000fe400078e00ff */
[----:B------:R-:W-:Y:S02]  /*04e0*/  IMAD.MOV.U32 R0, RZ, RZ, 0x437c0000 ;  /* 0x437c0000ff007424 */ /* 0x000fe400078e00ff */
[----:B------:R-:W-:-:S02]  /*04f0*/  @!P0 IMAD.U32 R12, R2, 0x10000, RZ ;  /* 0x00010000020c8824 */ /* 0x000fc400078e00ff */
[----:B------:R-:W-:-:S03]  /*0500*/  IMAD.MOV.U32 R2, RZ, RZ, 0x3bbb989d ;  /* 0x3bbb989dff027424 */ /* 0x000fc600078e00ff */
[----:B------:R-:W-:-:S05]  /*0510*/  @!P0 FMNMX3 R16, R13, -INF , R12, !PT ;  /* 0xff8000000d108876 */ /* 0x000fca000780000c */
[C---:B------:R-:W-:Y:S01]  /*0520*/  FADD R13, -R16.reuse, R13 ;  /* 0x0000000d100d7221 */ /* 0x040fe20000000100 */
[----:B------:R-:W-:-:S03]  /*0530*/  FADD R19, -R16, R12 ;  /* 0x0000000c10137221 */ /* 0x000fc60000000100 */
[----:B-1----:R-:W-:-:S04]  /*0540*/  FFMA.SAT R5, R13, R2, 0.5 ;  /* 0x3f0000000d057423 */ /* 0x002fc80000002002 */
[----:B------:R-:W-:Y:S01]  /*0550*/  FFMA.RM R16, R5, R0, 12582913 ;  /* 0x4b40000105107423 */ /* 0x000fe20000004000 */
[----:B------:R-:W-:-:S03]  /*0560*/  FFMA.SAT R5, R19, R2, 0.5 ;  /* 0x3f00000013057423 */ /* 0x000fc60000002002 */
[----:B------:R-:W-:Y:S01]  /*0570*/  FADD R4, R16, -12583039 ;  /* 0xcb40007f10047421 */ /* 0x000fe20000000000 */
[----:B------:R-:W-:Y:S01]  /*0580*/  FFMA.RM R18, R5, R0, 12582913 ;  /* 0x4b40000105127423 */ /* 0x000fe20000004000 */
[----:B------:R-:W-:Y:S02]  /*0590*/  IMAD.MOV.U32 R5, RZ, RZ, -0x800000 ;  /* 0xff800000ff057424 */ /* 0x000fe400078e00ff */
[C---:B------:R-:W-:Y:S01]  /*05a0*/  FFMA R4, R13.reuse, 1.4426950216293334961, -R4 ;  /* 0x3fb8aa3b0d047823 */ /* 0x040fe20000000804 */
[----:B------:R-:W-:Y:S01]  /*05b0*/  FADD R12, R18, -12583039 ;  /* 0xcb40007f120c7421 */ /* 0x000fe20000000000 */
[----:B------:R-:W-:Y:S01]  /*05c0*/  IMAD.SHL.U32 R16, R16, 0x800000, RZ ;  /* 0x0080000010107824 */ /* 0x000fe200078e00ff */
[----:B------:R-:W-:Y:S01]  /*05d0*/  SHF.L.U32 R18, R18, 0x17, RZ ;  /* 0x0000001712127819 */ /* 0x000fe200000006ff */
[----:B------:R-:W-:Y:S01]  /*05e0*/  FFMA R13, R13, 1.925963033500011079e-08, R4 ;  /* 0x32a570600d0d7823 */ /* 0x000fe20000000004 */
[----:B------:R-:W-:Y:S01]  /*05f0*/  FFMA R20, R19, 1.4426950216293334961, -R12 ;  /* 0x3fb8aa3b13147823 */ /* 0x000fe2000000080c */
[----:B------:R-:W-:-:S02]  /*0600*/  MOV R4, 0xff800000 ;  /* 0xff80000000047802 */ /* 0x000fc40000000f00 */
[----:B------:R1:W4:Y:S01]  /*0610*/  MUFU.EX2 R17, R13 ;  /* 0x0000000d00117308 */ /* 0x0003220000000800 */
[----:B------:R-:W-:Y:S01]  /*0620*/  FFMA R20, R19, 1.925963033500011079e-08, R20 ;  /* 0x32a5706013147823 */ /* 0x000fe20000000014 */
[C---:B--2---:R-:W-:Y:S02]  /*0630*/  @!P0 PRMT R12, R3.reuse, 0x7632, R12 ;  /* 0x00007632030c8816 */ /* 0x044fe4000000000c */
[----:B------:R-:W-:Y:S02]  /*0640*/  @!P0 SHF.L.U32 R4, R3, 0x10, RZ ;  /* 0x0000001003048819 */ /* 0x000fe400000006ff */
[----:B------:R-:W-:Y:S01]  /*0650*/  MOV R3, 0xff800000 ;  /* 0xff80000000037802 */ /* 0x000fe20000000f00 */
[----:B------:R-:W-:Y:S01]  /*0660*/  @!P0 IMAD.U32 R5, R12, 0x10000, RZ ;  /* 0x000100000c058824 */ /* 0x000fe200078e00ff */
[----:B------:R-:W2:Y:S04]  /*0670*/  MUFU.EX2 R19, R20 ;  /* 0x0000001400137308 */ /* 0x000ea80000000800 */
[----:B------:R-:W-:-:S05]  /*0680*/  @!P0 FMNMX3 R3, R4, -INF , R5, !PT ;  /* 0xff80000004038876 */ /* 0x000fca0007800005 */
[--C-:B-1----:R-:W-:Y:S01]  /*0690*/  FADD R13, R4, -R3.reuse ;  /* 0x80000003040d7221 */ /* 0x102fe20000000000 */
[----:B----4-:R-:W-:Y:S01]  /*06a0*/  FMUL R4, R16, R17 ;  /* 0x0000001110047220 */ /* 0x010fe20000400000 */
[----:B------:R-:W-:Y:S02]  /*06b0*/  FADD R17, R5, -R3 ;  /* 0x8000000305117221 */ /* 0x000fe40000000000 */
[----:B------:R-:W-:Y:S01]  /*06c0*/  FFMA.SAT R21, R13, R2, 0.5 ;  /* 0x3f0000000d157423 */ /* 0x000fe20000002002 */
[----:B------:R-:W-:Y:S01]  /*06d0*/  FADD R12, RZ, R4 ;  /* 0x00000004ff0c7221 */ /* 0x000fe20000000000 */
[----:B--2---:R-:W-:Y:S02]  /*06e0*/  FMUL R3, R18, R19 ;  /* 0x0000001312037220 */ /* 0x004fe40000400000 */
[----:B------:R-:W-:Y:S01]  /*06f0*/  FFMA.RM R21, R21, R0, 12582913 ;  /* 0x4b40000115157423 */ /* 0x000fe20000004000 */
[----:B------:R-:W-:Y:S01]  /*0700*/  FFMA.SAT R19, R17, R2, 0.5 ;  /* 0x3f00000011137423 */ /* 0x000fe20000002002 */
[----:B------:R-:W-:-:S02]  /*0710*/  FADD R5, R12, R3 ;  /* 0x000000030c057221 */ /* 0x000fc40000000000 */
[----:B------:R-:W-:Y:S01]  /*0720*/  FADD R2, R21, -12583039 ;  /* 0xcb40007f15027421 */ /* 0x000fe20000000000 */
[----:B------:R-:W-:Y:S01]  /*0730*/  FFMA.RM R19, R19, R0, 12582913 ;  /* 0x4b40000113137423 */ /* 0x000fe20000004000 */
[----:B------:R-:W1:Y:S02]  /*0740*/  MUFU.RCP R12, R5 ;  /* 0x00000005000c7308 */ /* 0x000e640000001000 */
[----:B------:R-:W-:Y:S01]  /*0750*/  FFMA R2, R13, 1.4426950216293334961, -R2 ;  /* 0x3fb8aa3b0d027823 */ /* 0x000fe20000000802 */
[----:B------:R-:W-:-:S03]  /*0760*/  FADD R0, R19, -12583039 ;  /* 0xcb40007f13007421 */ /* 0x000fc60000000000 */
[----:B------:R-:W-:Y:S01]  /*0770*/  FFMA R13, R13, 1.925963033500011079e-08, R2 ;  /* 0x32a570600d0d7823 */ /* 0x000fe20000000002 */
[----:B------:R-:W-:Y:S01]  /*0780*/  FFMA R0, R17, 1.4426950216293334961, -R0 ;  /* 0x3fb8aa3b11007823 */ /* 0x000fe20000000800 */
[----:B------:R-:W-:Y:S01]  /*0790*/  IMAD.SHL.U32 R2, R21, 0x800000, RZ ;  /* 0x0080000015027824 */ /* 0x000fe200078e00ff */
[----:B------:R-:W-:Y:S02]  /*07a0*/  FCHK P1, R4, R5 ;  /* 0x0000000504007302 */ /* 0x000fe40000020000 */
[----:B------:R-:W-:Y:S01]  /*07b0*/  FFMA R17, R17, 1.925963033500011079e-08, R0 ;  /* 0x32a5706011117823 */ /* 0x000fe20000000000 */
[----:B------:R-:W-:-:S05]  /*07c0*/  SHF.L.U32 R0, R19, 0x17, RZ ;  /* 0x0000001713007819 */ /* 0x000fca00000006ff */
[----:B------:R-:W2:Y:S01]  /*07d0*/  MUFU.EX2 R13, R13 ;  /* 0x0000000d000d7308 */ /* 0x000ea20000000800 */
[----:B-1----:R-:W-:-:S04]  /*07e0*/  FFMA R23, -R5, R12, 1 ;  /* 0x3f80000005177423 */ /* 0x002fc8000000010c */
[----:B------:R-:W-:-:S03]  /*07f0*/  FFMA R23, R12, R23, R12 ;  /* 0x000000170c177223 */ /* 0x000fc6000000000c */
[----:B------:R-:W1:Y:S01]  /*0800*/  MUFU.EX2 R17, R17 ;  /* 0x0000001100117308 */ /* 0x000e620000000800 */
[----:B------:R-:W-:-:S04]  /*0810*/  FFMA R12, R4, R23, RZ ;  /* 0x00000017040c7223 */ /* 0x000fc800000000ff */
[----:B------:R-:W-:Y:S01]  /*0820*/  FFMA R16, -R5, R12, R4 ;  /* 0x0000000c05107223 */ /* 0x000fe20000000104 */
[----:B--2---:R-:W-:-:S03]  /*0830*/  FMUL R2, R2, R13 ;  /* 0x0000000d02027220 */ /* 0x004fc60000400000 */
[----:B------:R-:W-:Y:S01]  /*0840*/  FFMA R12, R23, R16, R12 ;  /* 0x00000010170c7223 */ /* 0x000fe2000000000c */
[----:B------:R-:W-:Y:S01]  /*0850*/  FADD R13, RZ, R2 ;  /* 0x00000002ff0d7221 */ /* 0x000fe20000000000 */
[----:B-1----:R-:W-:-:S04]  /*0860*/  FMUL R0, R0, R17 ;  /* 0x0000001100007220 */ /* 0x002fc80000400000 */
[----:B------:R-:W-:Y:S01]  /*0870*/  FADD R13, R13, R0 ;  /* 0x000000000d0d7221 */ /* 0x000fe20000000000 */
[----:B------:R-:W-:Y:S06]  /*0880*/  @!P1 BRA `(.L_x_8436) ;  /* 0x00000000000c9947 */ /* 0x000fec0003800000 */
[----:B------:R-:W-:-:S07]  /*0890*/  MOV R16, 0x8b0 ;  /* 0x000008b000107802 */ /* 0x000fce0000000f00 */
[----:B0--3--:R-:W-:Y:S05]  /*08a0*/  CALL.REL.NOINC `($__internal_168_$__cuda_sm3x_div_rn_noftz_f32_slowpath) ;  /* 0x0000000400607944 */ /* 0x009fea0003c00000 */
[----:B------:R-:W-:-:S07]  /*08b0*/  IMAD.MOV.U32 R12, RZ, RZ, R4 ;  /* 0x000000ffff0c7224 */ /* 0x000fce00078e0004 */
.L_x_8436:
[----:B------:R-:W-:Y:S05]  /*08c0*/  BSYNC.RECONVERGENT B0 ;  /* 0x0000000000007941 */ /* 0x000fea0003800200 */
.L_x_8435:
        /* <DEDUP_REMOVED lines=11> */
[----:B0--3--:R-:W-:Y:S05]  /*0980*/  CALL.REL.NOINC `($__internal_168_$__cuda_sm3x_div_rn_noftz_f32_slowpath) ;  /* 0x0000000400287944 */ /* 0x009fea0003c00000 */
[----:B------:R-:W-:-:S07]  /*0990*/  IMAD.MOV.U32 R19, RZ, RZ, R4 ;  /* 0x000000ffff137224 */ /* 0x000fce00078e0004 */
.L_x_8438:
[----:B------:R-:W-:Y:S05]  /*09a0*/  BSYNC.RECONVERGENT B0 ;  /* 0x0000000000007941 */ /* 0x000fea0003800200 */
.L_x_8437:
        /* <DEDUP_REMOVED lines=22> */
.L_x_8440:
[----:B------:R-:W-:Y:S05]  /*0b10*/  BSYNC.RECONVERGENT B0 ;  /* 0x0000000000007941 */ /* 0x000fea0003800200 */
.L_x_8439:
[----:B------:R-:W-:Y:S01]  /*0b20*/  BSSY.RECONVERGENT B0, `(.L_x_8441) ;  /* 0x0000008000007945 */ /* 0x000fe20003800200 */
[----:B------:R-:W-:-:S03]  /*0b30*/  FFMA R3, R3, R20, R18 ;  /* 0x0000001403037223 */ /* 0x000fc60000000012 */
[----:B------:R-:W-:Y:S05]  /*0b40*/  @!P2 BRA `(.L_x_8442) ;  /* 0x000000000014a947 */ /* 0x000fea0003800000 */
[----:B-1----:R-:W-:Y:S01]  /*0b50*/  IMAD.MOV.U32 R4, RZ, RZ, R2 ;  /* 0x000000ffff047224 */ /* 0x002fe200078e0002 */
[----:B------:R-:W-:Y:S02]  /*0b60*/  MOV R5, R13 ;  /* 0x0000000d00057202 */ /* 0x000fe40000000f00 */
[----:B------:R-:W-:-:S07]  /*0b70*/  MOV R16, 0xb90 ;  /* 0x00000b9000107802 */ /* 0x000fce0000000f00 */
[----:B0--3--:R-:W-:Y:S05]  /*0b80*/  CALL.REL.NOINC `($__internal_168_$__cuda_sm3x_div_rn_noftz_f32_slowpath) ;  /* 0x0000000000a87944 */ /* 0x009fea0003c00000 */
[----:B------:R-:W-:-:S07]  /*0b90*/  IMAD.MOV.U32 R3, RZ, RZ, R4 ;  /* 0x000000ffff037224 */ /* 0x000fce00078e0004 */
.L_x_8442:
[----:B------:R-:W-:Y:S05]  /*0ba0*/  BSYNC.RECONVERGENT B0 ;  /* 0x0000000000007941 */ /* 0x000fea0003800200 */
.L_x_8441:
        /* <DEDUP_REMOVED lines=12> */
[----:B0--3--:R-:W-:Y:S05]  /*0c70*/  CALL.REL.NOINC `($__internal_168_$__cuda_sm3x_div_rn_noftz_f32_slowpath) ;  /* 0x00000000006c7944 */ /* 0x009fea0003c00000 */
[----:B------:R-:W-:-:S07]  /*0c80*/  MOV R2, R4 ;  /* 0x0000000400027202 */ /* 0x000fce0000000f00 */
.L_x_8444:
[----:B------:R-:W-:Y:S05]  /*0c90*/  BSYNC.RECONVERGENT B0 ;  /* 0x0000000000007941 */ /* 0x000fea0003800200 */
.L_x_8443:
        /* <DEDUP_REMOVED lines=18> */
.L_x_8446:
[----:B------:R-:W-:Y:S05]  /*0dc0*/  BSYNC.RECONVERGENT B0 ;  /* 0x0000000000007941 */ /* 0x000fea0003800200 */
.L_x_8445:
[----:B------:R-:W-:-:S04]  /*0dd0*/  IADD3 R9, P0, PT, R8, R9, RZ ;  /* 0x0000000908097210 */ /* 0x000fc80007f1e0ff */
[----:B------:R-:W-:Y:S02]  /*0de0*/  LEA.HI.X.SX32 R11, R8, R11, 0x1, P0 ;  /* 0x0000000b080b7211 */ /* 0x000fe400000f0eff */
[----:B------:R-:W-:-:S04]  /*0df0*/  ISETP.GE.U32.AND P0, PT, R9, UR42, PT ;  /* 0x0000002a09007c0c */ /* 0x000fc8000bf06070 */
[----:B------:R-:W-:-:S13]  /*0e00*/  ISETP.GE.AND.EX P0, PT, R11, UR43, PT, P0 ;  /* 0x0000002b0b007c0c */ /* 0x000fda000bf06300 */
[----:B------:R-:W-:Y:S05]  /*0e10*/  @!P0 BRA `(.L_x_8447) ;  /* 0xfffffff4001c8947 */ /* 0x000fea000383ffff */
[----:B------:R-:W-:Y:S05]  /*0e20*/  EXIT ;  /* 0x000000000000794d */ /* 0x000fea0003800000 */
        .weak           $__internal_168_$__cuda_sm3x_div_rn_noftz_f32_slowpath
        .type           $__internal_168_$__cuda_sm3x_div_rn_noftz_f32_slowpath,@function
        .size           $__internal_168_$__cuda_sm3x_div_rn_noftz_f32_slowpath,(.L_x_25620 - $__internal_168_$__cuda_sm3x_div_rn_noftz_f32_slowpath)
$__internal_168_$__cuda_sm3x_div_rn_noftz_f32_slowpath:
        /* <DEDUP_REMOVED lines=35> */
.L_x_8449:
        /* <DEDUP_REMOVED lines=51> */
.L_x_8456:
[----:B------:R-:W-:-:S04]  /*1390*/  LOP3.LUT R4, R4, 0x80000000, RZ, 0xc0, !PT ;  /* 0x8000000004047812 */ /* 0x000fc800078ec0ff */
[----:B------:R-:W-:Y:S01]  /*13a0*/  LOP3.LUT R4, R4, 0x7f800000, RZ, 0xfc, !PT ;  /* 0x7f80000004047812 */ /* 0x000fe200078efcff */
[----:B------:R-:W-:Y:S06]  /*13b0*/  BRA `(.L_x_8457) ;  /* 0x0000000000047947 */ /* 0x000fec0003800000 */
.L_x_8455:
[----:B------:R-:W-:-:S07]  /*13c0*/  IMAD R4, R23, 0x800000, R4 ;  /* 0x0080000017047824 */ /* 0x000fce00078e0204 */
.L_x_8457:
[----:B------:R-:W-:Y:S05]  /*13d0*/  BSYNC.RECONVERGENT B2 ;  /* 0x0000000000027941 */ /* 0x000fea0003800200 */
.L_x_8454:
[----:B------:R-:W-:Y:S05]  /*13e0*/  BRA `(.L_x_8458) ;  /* 0x0000000000207947 */ /* 0x000fea0003800000 */
.L_x_8453:
[----:B------:R-:W-:-:S04]  /*13f0*/  LOP3.LUT R4, R19, 0x80000000, R4, 0x48, !PT ;  /* 0x8000000013047812 */ /* 0x000fc800078e4804 */
[----:B------:R-:W-:Y:S01]  /*1400*/  LOP3.LUT R4, R4, 0x7f800000, RZ, 0xfc, !PT ;  /* 0x7f80000004047812 */ /* 0x000fe200078efcff */
[----:B------:R-:W-:Y:S06]  /*1410*/  BRA `(.L_x_8458) ;  /* 0x0000000000147947 */ /* 0x000fec0003800000 */
.L_x_8452:
[----:B------:R-:W-:Y:S01]  /*1420*/  LOP3.LUT R4, R19, 0x80000000, R4, 0x48, !PT ;  /* 0x8000000013047812 */ /* 0x000fe200078e4804 */
[----:B------:R-:W-:Y:S06]  /*1430*/  BRA `(.L_x_8458) ;  /* 0x00000000000c7947 */ /* 0x000fec0003800000 */
.L_x_8451:
[----:B------:R-:W0:Y:S01]  /*1440*/  MUFU.RSQ R4, -QNAN ;  /* 0xffc0000000047908 */ /* 0x000e220000001400 */
[----:B------:R-:W-:Y:S05]  /*1450*/  BRA `(.L_x_8458) ;  /* 0x0000000000047947 */ /* 0x000fea0003800000 */
.L_x_8450:
[----:B------:R-:W-:-:S07]  /*1460*/  FADD.FTZ R4, R4, R5 ;  /* 0x0000000504047221 */ /* 0x000fce0000010000 */
.L_x_8458:
[----:B------:R-:W-:Y:S05]  /*1470*/  BSYNC.RECONVERGENT B1 ;  /* 0x0000000000017941 */ /* 0x000fea0003800200 */
.L_x_8448:
[----:B------:R-:W-:-:S04]  /*1480*/  HFMA2 R17, -RZ, RZ, 0, 0 ;  /* 0x00000000ff117431 */ /* 0x000fc800000001ff */
[----:B0-----:R-:W-:Y:S05]  /*1490*/  RET.REL.NODEC R16 `(_Z15SoftmaxWarpImplI10DirectLoadI13__nv_bfloat16fE11DirectStoreIfS1_EfLi2ELi2ELi1ELi2ELb1EL9Algorithm0EEvT_T0_ll) ;  /* 0xffffffe810d87950 */ /* 0x001fea0003c3ffff */
.L_x_8459:
        /* <DEDUP_REMOVED lines=14> */
.L_x_25620:


//--------------------- .text._Z15SoftmaxWarpImplI10DirectLoadI13__nv_bfloat16fE11DirectStoreIfS1_EfLi2ELi2ELi1ELi2ELb0EL9Algorithm0EEvT_T0_ll --------------------------
	.section	.text._Z15SoftmaxWarpImplI10DirectLoadI13__nv_bfloat16fE11DirectStoreIfS1_EfLi2ELi2ELi1ELi2ELb0EL9Algorithm0EEvT_T0_ll,"ax",@progbits
	.align	128
        .global         _Z15SoftmaxWarpImplI10DirectLoadI13__nv_bfloat16fE11DirectStoreIfS1_EfLi2ELi2ELi1ELi2ELb0EL9Algorithm0EEvT_T0_ll
        .type           _Z15SoftmaxWarpImplI10DirectLoadI13__nv_bfloat16fE11DirectStoreIfS1_EfLi2ELi2ELi1ELi2ELb0EL9Algorithm0EEvT_T0_ll,@function
        .size           _Z15SoftmaxWarpImplI10DirectLoadI13__nv_bfloat16fE11DirectStoreIfS1_EfLi2ELi2ELi1ELi2ELb0EL9Algorithm0EEvT_T0_ll,(.L_x_25621 - _Z15SoftmaxWarpImplI10DirectLoadI13__nv_bfloat16fE11DirectStoreIfS1_EfLi2ELi2ELi1ELi2ELb0EL9Algorithm0EEvT_T0_ll)
        .other          _Z15SoftmaxWarpImplI10DirectLoadI13__nv_bfloat16fE11DirectStoreIfS1_EfLi2ELi2ELi1ELi2ELb0EL9Algorithm0EEvT_T0_ll,@"STO_CUDA_ENTRY STV_DEFAULT"
_Z15SoftmaxWarpImplI10DirectLoadI13__nv_bfloat16fE11DirectStoreIfS1_EfLi2ELi2ELi1ELi2ELb0EL9Algorithm0EEvT_T0_ll:
.text._Z15SoftmaxWarpImplI10DirectLoadI13__nv_bfloat16fE11DirectStoreIfS1_EfLi2ELi2ELi1ELi2ELb0EL9Algorithm0EEvT_T0_ll:
        /* <DEDUP_REMOVED lines=24> */
.L_x_8460:
        /* <DEDUP_REMOVED lines=14> */
[----:B------:R-:W-:Y:S01]  /*0260*/  IMAD.SHL.U32 R8, R8, 0x2, RZ ;  /* 0x0000000208087824 */ /* 0x000fe200078e00ff */
[----:B-1----:R-:W-:-:S07]  /*0270*/  SHF.L.U32 R10, R10, 0x1, RZ ;  /* 0x000000010a0a7819 */ /* 0x002fce00000006ff */
.L_x_8469:
[----:B------:R-:W-:Y:S01]  /*0280*/  IMAD R0, R11, UR42, RZ ;  /* 0x0000002a0b007c24 */ /* 0x000fe2000f8e02ff */
[----:B--2---:R-:W-:Y:S01]  /*0290*/  R2UR UR4, R12 ;  /* 0x000000000c0472ca */ /* 0x004fe200000e0000 */
[----:B------:R-:W-:Y:S01]  /*02a0*/  IMAD.MOV.U32 R2, RZ, RZ, R10 ;  /* 0x000000ffff027224 */ /* 0x000fe200078e000a */
[----:B------:R-:W-:Y:S01]  /*02b0*/  R2UR UR5, R13 ;  /* 0x000000000d0572ca */ /* 0x000fe200000e0000 */
[----:B------:R-:W-:Y:S02]  /*02c0*/  IMAD.MOV.U32 R3, RZ, RZ, RZ ;  /* 0x000000ffff037224 */ /* 0x000fe400078e00ff */
[C---:B------:R-:W-:Y:S02]  /*02d0*/  IMAD R5, R9.reuse, UR43, R0 ;  /* 0x0000002b09057c24 */ /* 0x040fe4000f8e0200 */
[----:B------:R-:W-:-:S05]  /*02e0*/  IMAD.WIDE.U32 R2, R9, UR42, R2 ;  /* 0x0000002a09027c25 */ /* 0x000fca000f8e0002 */
[----:B------:R-:W-:Y:S02]  /*02f0*/  IADD3 R3, PT, PT, R3, R5, RZ ;  /* 0x0000000503037210 */ /* 0x000fe40007ffe0ff */
[----:B------:R-:W-:-:S04]  /*0300*/  LEA R4, P0, R2, UR40, 0x1 ;  /* 0x0000002802047c11 */ /* 0x000fc8000f8008ff */
[----:B------:R-:W-:-:S05]  /*0310*/  LEA.HI.X R5, R2, UR41, R3, 0x1, P0 ;  /* 0x0000002902057c11 */ /* 0x000fca00080f0c03 */
[----:B------:R-:W2:Y:S01]  /*0320*/  LDG.E R4, desc[UR4][R4.64] ;  /* 0x0000000404047981 */ /* 0x000ea2000c1e1900 */
[----:B------:R-:W-:-:S04]  /*0330*/  IADD3 R0, P0, PT, R2, UR42, RZ ;  /* 0x0000002a02007c10 */ /* 0x000fc8000ff1e0ff */
[----:B------:R-:W-:-:S04]  /*0340*/  IADD3.X R3, PT, PT, R3, UR43, RZ, P0, !PT ;  /* 0x0000002b03037c10 */ /* 0x000fc800087fe4ff */
[----:B------:R-:W-:-:S05]  /*0350*/  LEA.HI R0, P0, R3, R0, RZ, 0x1 ;  /* 0x0000000003007211 */ /* 0x000fca00078108ff */
[----:B------:R-:W-:Y:S02]  /*0360*/  IMAD.SHL.U32 R6, R0, 0x2, RZ ;  /* 0x0000000200067824 */ /* 0x000fe400078e00ff */
[----:B------:R-:W-:-:S03]  /*0370*/  IMAD.X R3, RZ, RZ, R3, P0 ;  /* 0x000000ffff037224 */ /* 0x000fc600000e0603 */
[----:B------:R-:W-:Y:S02]  /*0380*/  LOP3.LUT R6, R6, 0xfffffffc, RZ, 0xc0, !PT ;  /* 0xfffffffc06067812 */ /* 0x000fe400078ec0ff */
[----:B------:R-:W-:Y:S02]  /*0390*/  SHF.L.U64.HI R0, R0, 0x1, R3 ;  /* 0x0000000100007819 */ /* 0x000fe40000010203 */
[----:B------:R-:W-:-:S04]  /*03a0*/  IADD3 R6, P0, PT, R6, UR40, RZ ;  /* 0x0000002806067c10 */ /* 0x000fc8000ff1e0ff */
[----:B------:R-:W-:-:S05]  /*03b0*/  IADD3.X R7, PT, PT, R0, UR41, RZ, P0, !PT ;  /* 0x0000002900077c10 */ /* 0x000fca00087fe4ff */
[----:B------:R1:W3:Y:S01]  /*03c0*/  LDG.E R6, desc[UR4][R6.64] ;  /* 0x0000000406067981 */ /* 0x0002e2000c1e1900 */
[----:B------:R-:W-:Y:S01]  /*03d0*/  IMAD.MOV.U32 R2, RZ, RZ, 0x3bbb989d ;  /* 0x3bbb989dff027424 */ /* 0x000fe200078e00ff */
[----:B------:R-:W-:Y:S01]  /*03e0*/  BSSY.RECONVERGENT B0, `(.L_x_8461) ;  /* 0x000003e000007945 */ /* 0x000fe20003800200 */
[C---:B--2---:R-:W-:Y:S02]  /*03f0*/  PRMT R0, R4.reuse, 0x7632, R0 ;  /* 0x0000763204007816 */ /* 0x044fe40000000000 */
[----:B------:R-:W-:-:S03]  /*0400*/  SHF.L.U32 R4, R4, 0x10, RZ ;  /* 0x0000001004047819 */ /* 0x000fc600000006ff */
[----:B------:R-:W-:Y:S01]  /*0410*/  IMAD.U32 R3, R0, 0x10000, RZ ;  /* 0x0001000000037824 */ /* 0x000fe200078e00ff */
[----:B------:R-:W-:-:S04]  /*0420*/  MOV R0, 0x437c0000 ;  /* 0x437c000000007802 */ /* 0x000fc80000000f00 */
[----:B------:R-:W-:-:S05]  /*0430*/  FMNMX3 R5, R4, -INF , R3, !PT ;  /* 0xff80000004057876 */ /* 0x000fca0007800003 */
[--C-:B------:R-:W-:Y:S01]  /*0440*/  FADD R15, R4, -R5.reuse ;  /* 0x80000005040f7221 */ /* 0x100fe20000000000 */
[----:B------:R-:W-:-:S03]  /*0450*/  FADD R3, R3, -R5 ;  /* 0x8000000503037221 */ /* 0x000fc60000000000 */
[-C--:B------:R-:W-:Y:S01]  /*0460*/  FFMA.SAT R17, R15, R2.reuse, 0.5 ;  /* 0x3f0000000f117423 */ /* 0x080fe20000002002 */
[----:B------:R-:W-:-:S03]  /*0470*/  FFMA.SAT R5, R3, R2, 0.5 ;  /* 0x3f00000003057423 */ /* 0x000fc60000002002 */
[-C--:B------:R-:W-:Y:S01]  /*0480*/  FFMA.RM R17, R17, R0.reuse, 12582913 ;  /* 0x4b40000111117423 */ /* 0x080fe20000004000 */
[----:B-1----:R-:W-:-:S03]  /*0490*/  FFMA.RM R7, R5, R0, 12582913 ;  /* 0x4b40000105077423 */ /* 0x002fc60000004000 */
[----:B------:R-:W-:Y:S01]  /*04a0*/  FADD R4, R17, -12583039 ;  /* 0xcb40007f11047421 */ /* 0x000fe20000000000 */
[----:B------:R-:W-:Y:S01]  /*04b0*/  FADD R14, R7, -12583039 ;  /* 0xcb40007f070e7421 */ /* 0x000fe20000000000 */
[----:B------:R-:W-:Y:S01]  /*04c0*/  SHF.L.U32 R17, R17, 0x17, RZ ;  /* 0x0000001711117819 */ /* 0x000fe200000006ff */
[----:B------:R-:W-:Y:S02]  /*04d0*/  IMAD.SHL.U32 R7, R7, 0x800000, RZ ;  /* 0x0080000007077824 */ /* 0x000fe400078e00ff */
[----:B------:R-:W-:Y:S01]  /*04e0*/  FFMA R4, R15, 1.4426950216293334961, -R4 ;  /* 0x3fb8aa3b0f047823 */ /* 0x000fe20000000804 */
[----:B------:R-:W-:-:S03]  /*04f0*/  FFMA R14, R3, 1.4426950216293334961, -R14 ;  /* 0x3fb8aa3b030e7823 */ /* 0x000fc6000000080e */
[----:B------:R-:W-:Y:S01]  /*0500*/  FFMA R4, R15, 1.925963033500011079e-08, R4 ;  /* 0x32a570600f047823 */ /* 0x000fe20000000004 */
[----:B------:R-:W-:Y:S01]  /*0510*/  FFMA R14, R3, 1.925963033500011079e-08, R14 ;  /* 0x32a57060030e7823 */ /* 0x000fe2000000000e */
[C---:B---3--:R-:W-:Y:S01]  /*0520*/  PRMT R3, R6.reuse, 0x7632, R3 ;  /* 0x0000763206037816 */ /* 0x048fe20000000003 */
[----:B------:R-:W-:-:S03]  /*0530*/  IMAD.U32 R6, R6, 0x10000, RZ ;  /* 0x0001000006067824 */ /* 0x000fc600078e00ff */
[----:B------:R-:W1:Y:S01]  /*0540*/  MUFU.EX2 R4, R4 ;  /* 0x0000000400047308 */ /* 0x000e620000000800 */
[----:B------:R-:W-:-:S05]  /*0550*/  IMAD.U32 R3, R3, 0x10000, RZ ;  /* 0x0001000003037824 */ /* 0x000fca00078e00ff */
[C---:B------:R-:W-:Y:S02]  /*0560*/  FMNMX3 R5, R6.reuse, -INF , R3, !PT ;  /* 0xff80000006057876 */ /* 0x040fe40007800003 */
[----:B------:R-:W2:Y:S03]  /*0570*/  MUFU.EX2 R14, R14 ;  /* 0x0000000e000e7308 */ /* 0x000ea60000000800 */
[--C-:B------:R-:W-:Y:S01]  /*0580*/  FADD R15, R6, -R5.reuse ;  /* 0x80000005060f7221 */ /* 0x100fe20000000000 */
[----:B------:R-:W-:-:S03]  /*0590*/  FADD R5, R3, -R5 ;  /* 0x8000000503057221 */ /* 0x000fc60000000000 */
[----:B------:R-:W-:Y:S01]  /*05a0*/  FFMA.SAT R19, R15, R2, 0.5 ;  /* 0x3f0000000f137423 */ /* 0x000fe20000002002 */
[----:B-1----:R-:W-:-:S03]  /*05b0*/  FMUL R4, R17, R4 ;  /* 0x0000000411047220 */ /* 0x002fc60000400000 */
[----:B------:R-:W-:Y:S01]  /*05c0*/  FFMA.RM R19, R19, R0, 12582913 ;  /* 0x4b40000113137423 */ /* 0x000fe20000004000 */
[----:B------:R-:W-:Y:S01]  /*05d0*/  FADD R6, RZ, R4 ;  /* 0x00000004ff067221 */ /* 0x000fe20000000000 */
[----:B--2---:R-:W-:Y:S01]  /*05e0*/  FMUL R3, R7, R14 ;  /* 0x0000000e07037220 */ /* 0x004fe20000400000 */
[----:B------:R-:W-:Y:S01]  /*05f0*/  FFMA.SAT R7, R5, R2, 0.5 ;  /* 0x3f00000005077423 */ /* 0x000fe20000002002 */
[----:B------:R-:W-:Y:S02]  /*0600*/  FADD R2, R19, -12583039 ;  /* 0xcb40007f13027421 */ /* 0x000fe40000000000 */
[----:B------:R-:W-:Y:S01]  /*0610*/  FADD R6, R6, R3 ;  /* 0x0000000306067221 */ /* 0x000fe20000000000 */
[----:B------:R-:W-:Y:S01]  /*0620*/  FFMA.RM R7, R7, R0, 12582913 ;  /* 0x4b40000107077423 */ /* 0x000fe20000004000 */
[----:B------:R-:W-:Y:S02]  /*0630*/  FFMA R2, R15, 1.4426950216293334961, -R2 ;  /* 0x3fb8aa3b0f027823 */ /* 0x000fe40000000802 */
[----:B------:R-:W1:Y:S01]  /*0640*/  MUFU.RCP R17, R6 ;  /* 0x0000000600117308 */ /* 0x000e620000001000 */
[----:B------:R-:W-:Y:S01]  /*0650*/  FADD R0, R7, -12583039 ;  /* 0xcb40007f07007421 */ /* 0x000fe20000000000 */
[----:B------:R-:W-:Y:S01]  /*0660*/  FFMA R15, R15, 1.925963033500011079e-08, R2 ;  /* 0x32a570600f0f7823 */ /* 0x000fe20000000002 */
[----:B------:R-:W-:-:S02]  /*0670*/  IMAD.SHL.U32 R2, R19, 0x800000, RZ ;  /* 0x0080000013027824 */ /* 0x000fc400078e00ff */
[----:B------:R-:W-:-:S03]  /*0680*/  FFMA R0, R5, 1.4426950216293334961, -R0 ;  /* 0x3fb8aa3b05007823 */ /* 0x000fc60000000800 */
[----:B------:R-:W2:Y:S01]  /*0690*/  MUFU.EX2 R15, R15 ;  /* 0x0000000f000f7308 */ /* 0x000ea20000000800 */
[----:B------:R-:W-:-:S07]  /*06a0*/  FFMA R5, R5, 1.925963033500011079e-08, R0 ;  /* 0x32a5706005057823 */ /* 0x000fce0000000000 */
[----:B------:R-:W3:Y:S01]  /*06b0*/  MUFU.EX2 R5, R5 ;  /* 0x0000000500057308 */ /* 0x000ee20000000800 */
[----:B-1----:R-:W-:-:S04]  /*06c0*/  FFMA R0, -R6, R17, 1 ;  /* 0x3f80000006007423 */ /* 0x002fc80000000111 */
[----:B------:R-:W-:Y:S01]  /*06d0*/  FFMA R17, R17, R0, R17 ;  /* 0x0000000011117223 */ /* 0x000fe20000000011 */
[----:B------:R-:W-:Y:S02]  /*06e0*/  SHF.L.U32 R0, R7, 0x17, RZ ;  /* 0x0000001707007819 */ /* 0x000fe400000006ff */
[----:B------:R-:W1:Y:S01]  /*06f0*/  FCHK P0, R4, R6 ;  /* 0x0000000604007302 */ /* 0x000e620000000000 */
[----:B--2---:R-:W-:Y:S01]  /*0700*/  FMUL R2, R2, R15 ;  /* 0x0000000f02027220 */ /* 0x004fe20000400000 */
[----:B------:R-:W-:-:S03]  /*0710*/  FFMA R14, R4, R17, RZ ;  /* 0x00000011040e7223 */ /* 0x000fc600000000ff */
[----:B------:R-:W-:Y:S01]  /*0720*/  FADD R15, RZ, R2 ;  /* 0x00000002ff0f7221 */ /* 0x000fe20000000000 */
[----:B------:R-:W-:Y:S01]  /*0730*/  FFMA R7, -R6, R14, R4 ;  /* 0x0000000e06077223 */ /* 0x000fe20000000104 */
[----:B---3--:R-:W-:-:S03]  /*0740*/  FMUL R0, R0, R5 ;  /* 0x0000000500007220 */ /* 0x008fc60000400000 */
[----:B------:R-:W-:Y:S01]  /*0750*/  FFMA R14, R17, R7, R14 ;  /* 0x00000007110e7223 */ /* 0x000fe2000000000e */
[----:B------:R-:W-:Y:S01]  /*0760*/  FADD R15, R15, R0 ;  /* 0x000000000f0f7221 */ /* 0x000fe20000000000 */
[----:B-1----:R-:W-:Y:S06]  /*0770*/  @!P0 BRA `(.L_x_8462) ;  /* 0x0000000000108947 */ /* 0x002fec0003800000 */
[----:B------:R-:W-:Y:S01]  /*0780*/  IMAD.MOV.U32 R5, RZ, RZ, R6 ;  /* 0x000000ffff057224 */ /* 0x000fe200078e0006 */
[----:B------:R-:W-:-:S07]  /*0790*/  MOV R16, 0x7b0 ;  /* 0x000007b000107802 */ /* 0x000fce0000000f00 */
[----:B0-----:R-:W-:Y:S05]  /*07a0*/  CALL.REL.NOINC `($__internal_169_$__cuda_sm3x_div_rn_noftz_f32_slowpath) ;  /* 0x0000000400347944 */ /* 0x001fea0003c00000 */
[----:B------:R-:W-:-:S07]  /*07b0*/  IMAD.MOV.U32 R14, RZ, RZ, R17 ;  /* 0x000000ffff0e7224 */ /* 0x000fce00078e0011 */
.L_x_8462:
[----:B------:R-:W-:Y:S05]  /*07c0*/  BSYNC.RECONVERGENT B0 ;  /* 0x0000000000007941 */ /* 0x000fea0003800200 */
.L_x_8461:
        /* <DEDUP_REMOVED lines=12> */
[----:B0-----:R-:W-:Y:S05]  /*0890*/  CALL.REL.NOINC `($__internal_169_$__cuda_sm3x_div_rn_noftz_f32_slowpath) ;  /* 0x0000000000f87944 */ /* 0x001fea0003c00000 */
.L_x_8464:
[----:B------:R-:W-:Y:S05]  /*08a0*/  BSYNC.RECONVERGENT B0 ;  /* 0x0000000000007941 */ /* 0x000fea0003800200 */
.L_x_8463:
[----:B------:R-:W-:Y:S02]  /*08b0*/  HFMA2 R5, -RZ, RZ, 0, 0 ;  /* 0x00000000ff057431 */ /* 0x000fe400000001ff */
[----:B------:R-:W-:Y:S01]  /*08c0*/  IMAD.MOV.U32 R4, RZ, RZ, R10 ;  /* 0x000000ffff047224 */ /* 0x000fe200078e000a */
        /* <DEDUP_REMOVED lines=22> */
[----:B0-----:R-:W-:Y:S05]  /*0a30*/  CALL.REL.NOINC `($__internal_169_$__cuda_sm3x_div_rn_noftz_f32_slowpath) ;  /* 0x0000000000907944 */ /* 0x001fea0003c00000 */
[----:B------:R-:W-:-:S07]  /*0a40*/  IMAD.MOV.U32 R14, RZ, RZ, R17 ;  /* 0x000000ffff0e7224 */ /* 0x000fce00078e0011 */
.L_x_8466:
[----:B------:R-:W-:Y:S05]  /*0a50*/  BSYNC.RECONVERGENT B0 ;  /* 0x0000000000007941 */ /* 0x000fea0003800200 */
.L_x_8465:
        /* <DEDUP_REMOVED lines=12> */
[----:B0-----:R-:W-:Y:S05]  /*0b20*/  CALL.REL.NOINC `($__internal_169_$__cuda_sm3x_div_rn_noftz_f32_slowpath) ;  /* 0x0000000000547944 */ /* 0x001fea0003c00000 */
[----:B------:R-:W-:-:S07]  /*0b30*/  IMAD.MOV.U32 R5, RZ, RZ, R17 ;  /* 0x000000ffff057224 */ /* 0x000fce00078e0011 */
.L_x_8468:
[----:B------:R-:W-:Y:S05]  /*0b40*/  BSYNC.RECONVERGENT B0 ;  /* 0x0000000000007941 */ /* 0x000fea0003800200 */
.L_x_8467:
        /* <DEDUP_REMOVED lines=19> */
        .weak           $__internal_169_$__cuda_sm3x_div_rn_noftz_f32_slowpath
        .type           $__internal_169_$__cuda_sm3x_div_rn_noftz_f32_slowpath,@function
        .size           $__internal_169_$__cuda_sm3x_div_rn_noftz_f32_slowpath,(.L_x_25621 - $__internal_169_$__cuda_sm3x_div_rn_noftz_f32_slowpath)
$__internal_169_$__cuda_sm3x_div_rn_noftz_f32_slowpath:
        /* <DEDUP_REMOVED lines=34> */
.L_x_8471:
        /* <DEDUP_REMOVED lines=51> */
.L_x_8478:
[----:B------:R-:W-:-:S04]  /*11d0*/  LOP3.LUT R4, R4, 0x80000000, RZ, 0xc0, !PT ;  /* 0x8000000004047812 */ /* 0x000fc800078ec0ff */
[----:B------:R-:W-:Y:S01]  /*11e0*/  LOP3.LUT R4, R4, 0x7f800000, RZ, 0xfc, !PT ;  /* 0x7f80000004047812 */ /* 0x000fe200078efcff */
[----:B------:R-:W-:Y:S06]  /*11f0*/  BRA `(.L_x_8479) ;  /* 0x0000000000047947 */ /* 0x000fec0003800000 */
.L_x_8477:
[----:B------:R-:W-:-:S07]  /*1200*/  IMAD R4, R21, 0x800000, R4 ;  /* 0x0080000015047824 */ /* 0x000fce00078e0204 */
.L_x_8479:
[----:B------:R-:W-:Y:S05]  /*1210*/  BSYNC.RECONVERGENT B2 ;  /* 0x0000000000027941 */ /* 0x000fea0003800200 */
.L_x_8476:
[----:B------:R-:W-:Y:S05]  /*1220*/  BRA `(.L_x_8480) ;  /* 0x0000000000207947 */ /* 0x000fea0003800000 */
.L_x_8475:
[----:B------:R-:W-:-:S04]  /*1230*/  LOP3.LUT R4, R5, 0x80000000, R4, 0x48, !PT ;  /* 0x8000000005047812 */ /* 0x000fc800078e4804 */
[----:B------:R-:W-:Y:S01]  /*1240*/  LOP3.LUT R4, R4, 0x7f800000, RZ, 0xfc, !PT ;  /* 0x7f80000004047812 */ /* 0x000fe200078efcff */
[----:B------:R-:W-:Y:S06]  /*1250*/  BRA `(.L_x_8480) ;  /* 0x0000000000147947 */ /* 0x000fec0003800000 */
.L_x_8474:
[----:B------:R-:W-:Y:S01]  /*1260*/  LOP3.LUT R4, R5, 0x80000000, R4, 0x48, !PT ;  /* 0x8000000005047812 */ /* 0x000fe200078e4804 */
[----:B------:R-:W-:Y:S06]  /*1270*/  BRA `(.L_x_8480) ;  /* 0x00000000000c7947 */ /* 0x000fec0003800000 */
.L_x_8473:
[----:B------:R-:W0:Y:S01]  /*1280*/  MUFU.RSQ R4, -QNAN ;  /* 0xffc0000000047908 */ /* 0x000e220000001400 */
[----:B------:R-:W-:Y:S05]  /*1290*/  BRA `(.L_x_8480) ;  /* 0x0000000000047947 */ /* 0x000fea0003800000 */
.L_x_8472:
[----:B------:R-:W-:-:S07]  /*12a0*/  FADD.FTZ R4, R4, R5 ;  /* 0x0000000504047221 */ /* 0x000fce0000010000 */
.L_x_8480:
[----:B------:R-:W-:Y:S05]  /*12b0*/  BSYNC.RECONVERGENT B1 ;  /* 0x0000000000017941 */ /* 0x000fea0003800200 */
.L_x_8470:
[----:B------:R-:W-:Y:S01]  /*12c0*/  HFMA2 R5, -RZ, RZ, 0, 0 ;  /* 0x00000000ff057431 */ /* 0x000fe200000001ff */
[----:B0-----:R-:W-:Y:S01]  /*12d0*/  MOV R17, R4 ;  /* 0x0000000400117202 */ /* 0x001fe20000000f00 */
[----:B------:R-:W-:-:S04]  /*12e0*/  IMAD.MOV.U32 R4, RZ, RZ, R16 ;  /* 0x000000ffff047224 */ /* 0x000fc800078e0010 */
[----:B------:R-:W-:Y:S05]  /*12f0*/  RET.REL.NODEC R4 `(_Z15SoftmaxWarpImplI10DirectLoadI13__nv_bfloat16fE11DirectStoreIfS1_EfLi2ELi2ELi1ELi2ELb0EL9Algorithm0EEvT_T0_ll) ;  /* 0xffffffec04407950 */ /* 0x000fea0003c3ffff */
.L_x_8481:
        /* <DEDUP_REMOVED lines=16> */
.L_x_25621:


//--------------------- .text._Z24SoftmaxBlockUncachedImplI10DirectLoadI6__halffE11DirectStoreIfS1_EfLi1ELi1024EL9Algorithm0EEvT_T0_ll --------------------------
	.section	.text._Z24SoftmaxBlockUncachedImplI10DirectLoadI6__halffE11DirectStoreIfS1_EfLi1ELi1024EL9Algorithm0EEvT_T0_ll,"ax",@progbits
	.align	128
        .global         _Z24SoftmaxBlockUncachedImplI10DirectLoadI6__halffE11DirectStoreIfS1_EfLi1ELi1024EL9Algorithm0EEvT_T0_ll
        .type           _Z24SoftmaxBlockUncachedImplI10DirectLoadI6__halffE11DirectStoreIfS1_EfLi1ELi1024EL9Algorithm0EEvT_T0_ll,@function
        .size           _Z24SoftmaxBlockUncachedImplI10DirectLoadI6__halffE11DirectStoreIfS1_EfLi1ELi1024EL9Algorithm0EEvT_T0_ll,(.L_x_25622 - _Z24SoftmaxBlockUncachedImplI10DirectLoadI6__halffE11DirectStoreIfS1_EfLi1ELi1024EL9Algorithm0EEvT_T0_ll)
        .other          _Z24SoftmaxBlockUncachedImplI10DirectLoadI6__halffE11DirectStoreIfS1_EfLi1ELi1024EL9Algorithm0EEvT_T0_ll,@"STO_CUDA_ENTRY STV_DEFAULT"
_Z24SoftmaxBlockUncachedImplI10DirectLoadI6__halffE11DirectStoreIfS1_EfLi1ELi1024EL9Algorithm0EEvT_T0_ll:
.text._Z24SoftmaxBlockUncachedImplI10DirectLoadI6__halffE11DirectStoreIfS1_EfLi1ELi1024EL9Algorithm0EEvT_T0_ll:
        /* <DEDUP_REMOVED lines=25> */
.L_x_8525:
[----:B------:R-:W0:Y:S01]  /*0190*/  LDCU UR7, c[0x0][0x3a8] ;  /* 0x00007500ff0777ac */ /* 0x000e220008000800 */
[----:B------:R-:W-:Y:S01]  /*01a0*/  BSSY.RECONVERGENT B0, `(.L_x_8482) ;  /* 0x00000a1000007945 */ /* 0x000fe20003800200 */
[----:B------:R-:W-:Y:S02]  /*01b0*/  MOV R6, 0xff800000 ;  /* 0xff80000000067802 */ /* 0x000fe40000000f00 */
[----:B0-----:R-:W-:-:S13]  /*01c0*/  ISETP.GE.AND P0, PT, R0, UR7, PT ;  /* 0x0000000700007c0c */ /* 0x001fda000bf06270 */
[----:B-1234-:R-:W-:Y:S05]  /*01d0*/  @P0 BRA `(.L_x_8483) ;  /* 0x0000000800740947 */ /* 0x01efea0003800000 */
[C---:B------:R-:W-:Y:S01]  /*01e0*/  ISETP.GE.U32.AND P1, PT, R26.reuse, 0x3c00, PT ;  /* 0x00003c001a00780c */ /* 0x040fe20003f26070 */
[----:B------:R-:W-:Y:S01]  /*01f0*/  BSSY.RECONVERGENT B1, `(.L_x_8484) ;  /* 0x0000046000017945 */ /* 0x000fe20003800200 */
[----:B------:R-:W-:Y:S02]  /*0200*/  LEA.HI R7, R26, 0x1, RZ, 0x16 ;  /* 0x000000011a077811 */ /* 0x000fe400078fb0ff */
[----:B------:R-:W-:Y:S02]  /*0210*/  MOV R6, 0xff800000 ;  /* 0xff80000000067802 */ /* 0x000fe40000000f00 */
[----:B------:R-:W-:Y:S02]  /*0220*/  LOP3.LUT R7, R7, 0xf, RZ, 0xc0, !PT ;  /* 0x0000000f07077812 */ /* 0x000fe400078ec0ff */
[----:B------:R-:W-:Y:S02]  /*0230*/  MOV R8, R0 ;  /* 0x0000000000087202 */ /* 0x000fe40000000f00 */
[----:B------:R-:W-:-:S03]  /*0240*/  ISETP.NE.AND P2, PT, R7, RZ, PT ;  /* 0x000000ff0700720c */ /* 0x000fc60003f45270 */
[----:B------:R-:W-:Y:S10]  /*0250*/  @!P1 BRA `(.L_x_8485) ;  /* 0x0000000000fc9947 */ /* 0x000ff40003800000 */
[----:B------:R-:W0:Y:S01]  /*0260*/  LDC.64 R10, c[0x0][0x388] ;  /* 0x0000e200ff0a7b82 */ /* 0x000e220000000a00 */
[----:B------:R-:W-:Y:S01]  /*0270*/  HFMA2 R9, -RZ, RZ, 0, 0 ;  /* 0x00000000ff097431 */ /* 0x000fe200000001ff */
[----:B------:R-:W-:-:S06]  /*0280*/  MOV R8, R0 ;  /* 0x0000000000087202 */ /* 0x000fcc0000000f00 */
[----:B------:R-:W1:Y:S01]  /*0290*/  LDC.64 R4, c[0x0][0x380] ;  /* 0x0000e000ff047b82 */ /* 0x000e620000000a00 */
[C---:B0-----:R-:W-:Y:S02]  /*02a0*/  IMAD R6, R10.reuse, UR4, RZ ;  /* 0x000000040a067c24 */ /* 0x041fe4000f8e02ff */
[----:B------:R-:W-:Y:S01]  /*02b0*/  IMAD.WIDE.U32 R8, R10, UR6, R8 ;  /* 0x000000060a087c25 */ /* 0x000fe2000f8e0008 */
[----:B------:R-:W-:-:S03]  /*02c0*/  LEA.HI R10, R26, 0x1, RZ, 0x16 ;  /* 0x000000011a0a7811 */ /* 0x000fc600078fb0ff */
[----:B------:R-:W-:Y:S01]  /*02d0*/  IMAD R11, R11, UR6, R6 ;  /* 0x000000060b0b7c24 */ /* 0x000fe2000f8e0206 */
[----:B------:R-:W-:Y:S02]  /*02e0*/  LOP3.LUT R10, R10, 0x7ffff0, RZ, 0xc0, !PT ;  /* 0x007ffff00a0a7812 */ /* 0x000fe400078ec0ff */
[----:B-1----:R-:W-:Y:S02]  /*02f0*/  LEA R4, P1, R8, R4, 0x1 ;  /* 0x0000000408047211 */ /* 0x002fe400078208ff */
[----:B------:R-:W-:Y:S02]  /*0300*/  IADD3 R6, PT, PT, R9, R11, RZ ;  /* 0x0000000b09067210 */ /* 0x000fe40007ffe0ff */
[----:B------:R-:W-:Y:S02]  /*0310*/  IADD3 R4, P3, PT, R4, 0x4000, RZ ;  /* 0x0000400004047810 */ /* 0x000fe40007f7e0ff */
[----:B------:R-:W-:Y:S02]  /*0320*/  LEA.HI.X R5, R8, R5, R6, 0x1, P1 ;  /* 0x0000000508057211 */ /* 0x000fe400008f0c06 */
[----:B------:R-:W-:-:S02]  /*0330*/  MOV R6, 0xff800000 ;  /* 0xff80000000067802 */ /* 0x000fc40000000f00 */
[----:B------:R-:W-:Y:S02]  /*0340*/  MOV R8, R0 ;  /* 0x0000000000087202 */ /* 0x000fe40000000f00 */
[----:B------:R-:W-:Y:S02]  /*0350*/  IADD3 R9, PT, PT, -R10, RZ, RZ ;  /* 0x000000ff0a097210 */ /* 0x000fe40007ffe1ff */
[----:B------:R-:W-:-:S07]  /*0360*/  IADD3.X R5, PT, PT, RZ, R5, RZ, P3, !PT ;  /* 0x00000005ff057210 */ /* 0x000fce0001ffe4ff */
.L_x_8486:
        /* <DEDUP_REMOVED lines=9> */
[----:B------:R-:W5:Y:S01]  /*0400*/  LDG.E.U16 R13, desc[UR12][R4.64+0x800] ;  /* 0x0008000c040d7981 */ /* 0x000f62000c1e1500 */
[----:B--2---:R-:W-:-:S03]  /*0410*/  HADD2.F32 R19, -RZ, R16.H0_H0 ;  /* 0x20000010ff137230 */ /* 0x004fc60000004100 */
[----:B------:R-:W2:Y:S01]  /*0420*/  LDG.E.U16 R16, desc[UR12][R4.64+0x1800] ;  /* 0x0018000c04107981 */ /* 0x000ea2000c1e1500 */
[----:B---3--:R-:W-:-:S03]  /*0430*/  HADD2.F32 R18, -RZ, R17.H0_H0 ;  /* 0x20000011ff127230 */ /* 0x008fc60000004100 */
[----:B------:R-:W3:Y:S01]  /*0440*/  LDG.E.U16 R17, desc[UR12][R4.64+0x1000] ;  /* 0x0010000c04117981 */ /* 0x000ee2000c1e1500 */
[----:B----4-:R-:W-:Y:S01]  /*0450*/  HADD2.F32 R20, -RZ, R20.H0_H0 ;  /* 0x20000014ff147230 */ /* 0x010fe20000004100 */
[----:B------:R-:W-:Y:S02]  /*0460*/  FMNMX3 R19, R6, R19, R18, !PT ;  /* 0x0000001306137276 */ /* 0x000fe40007800012 */
[----:B------:R-:W4:Y:S01]  /*0470*/  LDG.E.U16 R18, desc[UR12][R4.64+0x2000] ;  /* 0x0020000c04127981 */ /* 0x000f22000c1e1500 */
[----:B-----5:R-:W-:-:S03]  /*0480*/  HADD2.F32 R21, -RZ, R21.H0_H0 ;  /* 0x20000015ff157230 */ /* 0x020fc60000004100 */
[----:B------:R-:W5:Y:S02]  /*0490*/  LDG.E.U16 R6, desc[UR12][R4.64+0x2800] ;  /* 0x0028000c04067981 */ /* 0x000f64000c1e1500 */
[----:B------:R-:W-:Y:S02]  /*04a0*/  FMNMX3 R21, R19, R20, R21, !PT ;  /* 0x0000001413157276 */ /* 0x000fe40007800015 */
[----:B------:R-:W5:Y:S04]  /*04b0*/  LDG.E.U16 R19, desc[UR12][R4.64+0x3000] ;  /* 0x0030000c04137981 */ /* 0x000f68000c1e1500 */
[----:B------:R0:W5:Y:S01]  /*04c0*/  LDG.E.U16 R20, desc[UR12][R4.64+0x3800] ;  /* 0x0038000c04147981 */ /* 0x000162000c1e1500 */
[----:B------:R-:W-:Y:S02]  /*04d0*/  HADD2.F32 R12, -RZ, R12.H0_H0 ;  /* 0x2000000cff0c7230 */ /* 0x000fe40000004100 */
[----:B------:R-:W-:-:S02]  /*04e0*/  HADD2.F32 R10, -RZ, R10.H0_H0 ;  /* 0x2000000aff0a7230 */ /* 0x000fc40000004100 */
[----:B------:R-:W-:-:S03]  /*04f0*/  HADD2.F32 R15, -RZ, R15.H0_H0 ;  /* 0x2000000fff0f7230 */ /* 0x000fc60000004100 */
[----:B------:R-:W-:Y:S01]  /*0500*/  FMNMX3 R10, R21, R12, R10, !PT ;  /* 0x0000000c150a7276 */ /* 0x000fe2000780000a */
[----:B------:R-:W-:Y:S01]  /*0510*/  HADD2.F32 R21, -RZ, R14.H0_H0 ;  /* 0x2000000eff157230 */ /* 0x000fe20000004100 */
[----:B------:R-:W-:Y:S01]  /*0520*/  IADD3 R9, PT, PT, R9, 0x10, RZ ;  /* 0x0000001009097810 */ /* 0x000fe20007ffe0ff */
[----:B------:R-:W-:Y:S02]  /*0530*/  HADD2.F32 R11, -RZ, R11.H0_H0 ;  /* 0x2000000bff0b7230 */ /* 0x000fe40000004100 */
[----:B------:R-:W-:Y:S01]  /*0540*/  HADD2.F32 R13, -RZ, R13.H0_H0 ;  /* 0x2000000dff0d7230 */ /* 0x000fe20000004100 */
[----:B------:R-:W-:Y:S02]  /*0550*/  FMNMX3 R10, R10, R21, R15, !PT ;  /* 0x000000150a0a7276 */ /* 0x000fe4000780000f */
[----:B------:R-:W-:Y:S02]  /*0560*/  ISETP.NE.AND P1, PT, R9, RZ, PT ;  /* 0x000000ff0900720c */ /* 0x000fe40003f25270 */
[----:B------:R-:W-:-:S02]  /*0570*/  FMNMX3 R10, R10, R11, R13, !PT ;  /* 0x0000000b0a0a7276 */ /* 0x000fc4000780000d */
[----:B0-----:R-:W-:Y:S02]  /*0580*/  IADD3 R4, P3, PT, R4, 0x8000, RZ ;  /* 0x0000800004047810 */ /* 0x001fe40007f7e0ff */
[----:B------:R-:W-:Y:S02]  /*0590*/  IADD3 R8, PT, PT, R8, 0x4000, RZ ;  /* 0x0000400008087810 */ /* 0x000fe40007ffe0ff */
[----:B------:R-:W-:Y:S01]  /*05a0*/  IADD3.X R5, PT, PT, RZ, R5, RZ, P3, !PT ;  /* 0x00000005ff057210 */ /* 0x000fe20001ffe4ff */
[----:B--2---:R-:W-:Y:S02]  /*05b0*/  HADD2.F32 R16, -RZ, R16.H0_H0 ;  /* 0x20000010ff107230 */ /* 0x004fe40000004100 */
[----:B---3--:R-:W-:Y:S02]  /*05c0*/  HADD2.F32 R17, -RZ, R17.H0_H0 ;  /* 0x20000011ff117230 */ /* 0x008fe40000004100 */
[----:B----4-:R-:W-:-:S03]  /*05d0*/  HADD2.F32 R11, -RZ, R18.H0_H0 ;  /* 0x20000012ff0b7230 */ /* 0x010fc60000004100 */
[----:B------:R-:W-:Y:S01]  /*05e0*/  FMNMX3 R10, R10, R17, R16, !PT ;  /* 0x000000110a0a7276 */ /* 0x000fe20007800010 */
[----:B-----5:R-:W-:Y:S02]  /*05f0*/  HADD2.F32 R6, -RZ, R6.H0_H0 ;  /* 0x20000006ff067230 */ /* 0x020fe40000004100 */
[----:B------:R-:W-:-:S03]  /*0600*/  HADD2.F32 R19, -RZ, R19.H0_H0 ;  /* 0x20000013ff137230 */ /* 0x000fc60000004100 */
[----:B------:R-:W-:Y:S01]  /*0610*/  FMNMX3 R6, R10, R11, R6, !PT ;  /* 0x0000000b0a067276 */ /* 0x000fe20007800006 */
[----:B------:R-:W-:-:S05]  /*0620*/  HADD2.F32 R20, -RZ, R20.H0_H0 ;  /* 0x20000014ff147230 */ /* 0x000fca0000004100 */
[----:B------:R-:W-:Y:S01]  /*0630*/  FMNMX3 R6, R6, R19, R20, !PT ;  /* 0x0000001306067276 */ /* 0x000fe20007800014 */
[----:B------:R-:W-:Y:S06]  /*0640*/  @P1 BRA `(.L_x_8486) ;  /* 0xfffffffc00481947 */ /* 0x000fec000383ffff */
.L_x_8485:
[----:B------:R-:W-:Y:S05]  /*0650*/  BSYNC.RECONVERGENT B1 ;  /* 0x0000000000017941 */ /* 0x000fea0003800200 */
.L_x_8484:
        /* <DEDUP_REMOVED lines=23> */
[----:B------:R-:W-:Y:S01]  /*07d0*/  IADD3 R8, PT, PT, R8, 0x2000, RZ ;  /* 0x0000200008087810 */ /* 0x000fe20007ffe0ff */
[----:B--2---:R-:W-:-:S02]  /*07e0*/  HADD2.F32 R7, -RZ, R7.H0_H0 ;  /* 0x20000007ff077230 */ /* 0x004fc40000004100 */
[----:B---3--:R-:W-:Y:S02]  /*07f0*/  HADD2.F32 R9, -RZ, R9.H0_H0 ;  /* 0x20000009ff097230 */ /* 0x008fe40000004100 */
[----:B----4-:R-:W-:-:S03]  /*0800*/  HADD2.F32 R10, -RZ, R10.H0_H0 ;  /* 0x2000000aff0a7230 */ /* 0x010fc60000004100 */
[----:B------:R-:W-:Y:S01]  /*0810*/  FMNMX3 R7, R6, R7, R9, !PT ;  /* 0x0000000706077276 */ /* 0x000fe20007800009 */
[----:B-----5:R-:W-:Y:S02]  /*0820*/  HADD2.F32 R11, -RZ, R11.H0_H0 ;  /* 0x2000000bff0b7230 */ /* 0x020fe40000004100 */
[----:B------:R-:W-:-:S03]  /*0830*/  HADD2.F32 R12, -RZ, R12.H0_H0 ;  /* 0x2000000cff0c7230 */ /* 0x000fc60000004100 */
[----:B------:R-:W-:Y:S01]  /*0840*/  FMNMX3 R7, R7, R10, R11, !PT ;  /* 0x0000000a07077276 */ /* 0x000fe2000780000b */
[----:B------:R-:W-:Y:S02]  /*0850*/  HADD2.F32 R13, -RZ, R13.H0_H0 ;  /* 0x2000000dff0d7230 */ /* 0x000fe40000004100 */
[----:B------:R-:W-:-:S03]  /*0860*/  HADD2.F32 R14, -RZ, R14.H0_H0 ;  /* 0x2000000eff0e7230 */ /* 0x000fc60000004100 */
[----:B------:R-:W-:Y:S01]  /*0870*/  FMNMX3 R7, R7, R12, R13, !PT ;  /* 0x0000000c07077276 */ /* 0x000fe2000780000d */
[----:B------:R-:W-:-:S05]  /*0880*/  HADD2.F32 R15, -RZ, R15.H0_H0 ;  /* 0x2000000fff0f7230 */ /* 0x000fca0000004100 */
[----:B------:R-:W-:-:S07]  /*0890*/  FMNMX3 R6, R7, R14, R15, !PT ;  /* 0x0000000e07067276 */ /* 0x000fce000780000f */
.L_x_8488:
[----:B------:R-:W-:Y:S05]  /*08a0*/  BSYNC.RECONVERGENT B1 ;  /* 0x0000000000017941 */ /* 0x000fea0003800200 */
.L_x_8487:
        /* <DEDUP_REMOVED lines=19> */
[----:B--2---:R-:W-:-:S02]  /*09e0*/  HADD2.F32 R7, -RZ, R7.H0_H0 ;  /* 0x20000007ff077230 */ /* 0x004fc40000004100 */
[----:B---3--:R-:W-:Y:S02]  /*09f0*/  HADD2.F32 R9, -RZ, R9.H0_H0 ;  /* 0x20000009ff097230 */ /* 0x008fe40000004100 */
[----:B----4-:R-:W-:-:S03]  /*0a00*/  HADD2.F32 R11, -RZ, R10.H0_H0 ;  /* 0x2000000aff0b7230 */ /* 0x010fc60000004100 */
[----:B------:R-:W-:Y:S01]  /*0a10*/  FMNMX3 R6, R6, R7, R9, !PT ;  /* 0x0000000706067276 */ /* 0x000fe20007800009 */
[----:B-----5:R-:W-:-:S05]  /*0a20*/  HADD2.F32 R12, -RZ, R12.H0_H0 ;  /* 0x2000000cff0c7230 */ /* 0x020fca0000004100 */
[----:B------:R-:W-:-:S07]  /*0a30*/  FMNMX3 R6, R6, R11, R12, !PT ;  /* 0x0000000b06067276 */ /* 0x000fce000780000c */
.L_x_8490:
[----:B------:R-:W-:Y:S05]  /*0a40*/  BSYNC.RECONVERGENT B1 ;  /* 0x0000000000017941 */ /* 0x000fea0003800200 */
.L_x_8489:
        /* <DEDUP_REMOVED lines=12> */
[----:B--2---:R-:W-:-:S05]  /*0b10*/  HADD2.F32 R7, -RZ, R7.H0_H0 ;  /* 0x20000007ff077230 */ /* 0x004fca0000004100 */
[----:B------:R-:W-:-:S07]  /*0b20*/  FMNMX R6, R6, R7, !PT ;  /* 0x0000000706067209 */ /* 0x000fce0007800000 */
[----:B------:R-:W-:Y:S05]  /*0b30*/  @!P1 BRA `(.L_x_8483) ;  /* 0x00000000001c9947 */ /* 0x000fea0003800000 */
[----:B------:R-:W-:Y:S01]  /*0b40*/  ISETP.NE.AND P1, PT, R3, 0x2, PT ;  /* 0x000000020300780c */ /* 0x000fe20003f25270 */
[----:B------:R-:W2:-:S12]  /*0b50*/  LDG.E.U16 R7, desc[UR12][R4.64+0x800] ;  /* 0x0008000c04077981 */ /* 0x000e98000c1e1500 */
[----:B------:R-:W3:Y:S01]  /*0b60*/  @P1 LDG.E.U16 R8, desc[UR12][R4.64+0x1000] ;  /* 0x0010000c04081981 */ /* 0x000ee2000c1e1500 */
[----:B--2---:R-:W-:-:S05]  /*0b70*/  HADD2.F32 R7, -RZ, R7.H0_H0 ;  /* 0x20000007ff077230 */ /* 0x004fca0000004100 */
[----:B------:R-:W-:Y:S01]  /*0b80*/  FMNMX R6, R6, R7, !PT ;  /* 0x0000000706067209 */ /* 0x000fe20007800000 */
[----:B---3--:R-:W-:-:S05]  /*0b90*/  @P1 HADD2.F32 R9, -RZ, R8.H0_H0 ;  /* 0x20000008ff091230 */ /* 0x008fca0000004100 */
[----:B------:R-:W-:-:S07]  /*0ba0*/  @P1 FMNMX R6, R6, R9, !PT ;  /* 0x0000000906061209 */ /* 0x000fce0007800000 */
.L_x_8483:
[----:B------:R-:W-:Y:S05]  /*0bb0*/  BSYNC.RECONVERGENT B0 ;  /* 0x0000000000007941 */ /* 0x000fea0003800200 */
.L_x_8482:
        /* <DEDUP_REMOVED lines=24> */
.L_x_8492:
[----:B------:R-:W-:Y:S05]  /*0d40*/  BSYNC.RECONVERGENT B0 ;  /* 0x0000000000007941 */ /* 0x000fea0003800200 */
.L_x_8491:
        /* <DEDUP_REMOVED lines=33> */
.L_x_8494:
[----:B------:R-:W-:Y:S05]  /*0f60*/  BSYNC.RECONVERGENT B0 ;  /* 0x0000000000007941 */ /* 0x000fea0003800200 */
.L_x_8493:
        /* <DEDUP_REMOVED lines=13> */
[----:B------:R-:W-:Y:S01]  /*1040*/  HFMA2 R12, -RZ, RZ, 0, 0 ;  /* 0x00000000ff0c7431 */ /* 0x000fe200000001ff */
[----:B------:R-:W-:Y:S02]  /*1050*/  MOV R11, RZ ;  /* 0x000000ff000b7202 */ /* 0x000fe40000000f00 */
[----:B------:R-:W-:-:S07]  /*1060*/  MOV R10, R0 ;  /* 0x00000000000a7202 */ /* 0x000fce0000000f00 */
.L_x_8499:
[----:B------:R-:W5:Y:S01]  /*1070*/  LDC.64 R6, c[0x0][0x388] ;  /* 0x0000e200ff067b82 */ /* 0x000f620000000a00 */
[----:B0-2---:R-:W-:Y:S02]  /*1080*/  MOV R8, R10 ;  /* 0x0000000a00087202 */ /* 0x005fe40000000f00 */
[----:B------:R-:W-:-:S05]  /*1090*/  MOV R9, RZ ;  /* 0x000000ff00097202 */ /* 0x000fca0000000f00 */
        /* <DEDUP_REMOVED lines=15> */
[----:B------:R-:W-:-:S02]  /*1190*/  MOV R9, 0x3bbb989d ;  /* 0x3bbb989d00097802 */ /* 0x000fc40000000f00 */
[----:B------:R-:W-:Y:S02]  /*11a0*/  IADD3 R11, PT, PT, R11, 0x8, RZ ;  /* 0x000000080b0b7810 */ /* 0x000fe40007ffe0ff */
[----:B------:R-:W-:Y:S02]  /*11b0*/  IADD3 R10, PT, PT, R10, 0x2000, RZ ;  /* 0x000020000a0a7810 */ /* 0x000fe40007ffe0ff */
[----:B------:R-:W-:Y:S01]  /*11c0*/  ISETP.NE.AND P6, PT, R11, R2, PT ;  /* 0x000000020b00720c */ /* 0x000fe20003fc5270 */
[----:B--2---:R-:W-:Y:S02]  /*11d0*/  HADD2.F32 R7, -RZ, R7.H0_H0 ;  /* 0x20000007ff077230 */ /* 0x004fe40000004100 */
[----:B---3--:R-:W-:-:S03]  /*11e0*/  HADD2.F32 R19, -RZ, R17.H0_H0 ;  /* 0x20000011ff137230 */ /* 0x008fc60000004100 */
[----:B----4-:R-:W-:Y:S01]  /*11f0*/  FADD R18, -R20, R7 ;  /* 0x0000000714127221 */ /* 0x010fe20000000100 */
[----:B------:R-:W-:Y:S01]  /*1200*/  MOV R7, 0x437c0000 ;  /* 0x437c000000077802 */ /* 0x000fe20000000f00 */
[----:B-----5:R-:W-:Y:S02]  /*1210*/  HADD2.F32 R23, -RZ, R15.H0_H0 ;  /* 0x2000000fff177230 */ /* 0x020fe40000004100 */
[----:B------:R-:W-:Y:S01]  /*1220*/  FFMA.SAT R22, R18, R9, 0.5 ;  /* 0x3f00000012167423 */ /* 0x000fe20000002009 */
[----:B------:R-:W-:-:S03]  /*1230*/  HADD2.F32 R29, -RZ, R16.H0_H0 ;  /* 0x20000010ff1d7230 */ /* 0x000fc60000004100 */
[----:B------:R-:W-:Y:S01]  /*1240*/  FFMA.RM R17, R22, R7, 12582913 ;  /* 0x4b40000116117423 */ /* 0x000fe20000004007 */
[C---:B------:R-:W-:Y:S01]  /*1250*/  FADD R22, -R20.reuse, R19 ;  /* 0x0000001314167221 */ /* 0x040fe20000000100 */
[----:B------:R-:W-:Y:S01]  /*1260*/  FADD R16, -R20, R23 ;  /* 0x0000001714107221 */ /* 0x000fe20000000100 */
[----:B------:R-:W-:Y:S02]  /*1270*/  HADD2.F32 R23, -RZ, R14.H0_H0 ;  /* 0x2000000eff177230 */ /* 0x000fe40000004100 */
[C---:B------:R-:W-:Y:S01]  /*1280*/  FADD R19, R17.reuse, -12583039 ;  /* 0xcb40007f11137421 */ /* 0x040fe20000000000 */
[-C--:B------:R-:W-:Y:S01]  /*1290*/  FFMA.SAT R21, R22, R9.reuse, 0.5 ;  /* 0x3f00000016157423 */ /* 0x080fe20000002009 */
[----:B------:R-:W-:Y:S01]  /*12a0*/  SHF.L.U32 R17, R17, 0x17, RZ ;  /* 0x0000001711117819 */ /* 0x000fe200000006ff */
        /* <DEDUP_REMOVED lines=15> */
[----:B------:R-:W-:Y:S02]  /*13a0*/  HADD2.F32 R17, -RZ, R13.H0_H0 ;  /* 0x2000000dff117230 */ /* 0x000fe40000004100 */
[----:B------:R-:W-:Y:S01]  /*13b0*/  FFMA.RM R5, R14, R7, 12582913 ;  /* 0x4b4000010e057423 */ /* 0x000fe20000004007 */
[----:B-1----:R-:W-:Y:S01]  /*13c0*/  FADD R21, R4, -12583039 ;  /* 0xcb40007f04157421 */ /* 0x002fe20000000000 */
        /* <DEDUP_REMOVED lines=11> */
[----:B------:R-:W-:-:S02]  /*1480*/  HADD2.F32 R21, -RZ, R6.H0_H0 ;  /* 0x20000006ff157230 */ /* 0x000fc40000004100 */
[----:B------:R-:W-:Y:S01]  /*1490*/  FFMA R19, R18, 1.925963033500011079e-08, R19 ;  /* 0x32a5706012137823 */ /* 0x000fe20000000013 */
[----:B------:R-:W-:Y:S01]  /*14a0*/  FFMA R23, R22, 1.4426950216293334961, -R23 ;  /* 0x3fb8aa3b16177823 */ /* 0x000fe20000000817 */
[----:B------:R-:W-:Y:S01]  /*14b0*/  FADD R16, R14, -12583039 ;  /* 0xcb40007f0e107421 */ /* 0x000fe20000000000 */
[----:B------:R-:W0:Y:S02]  /*14c0*/  MUFU.EX2 R6, R17 ;  /* 0x0000001100067308 */ /* 0x000e240000000800 */
[----:B------:R-:W-:Y:S01]  /*14d0*/  FFMA R22, R22, 1.925963033500011079e-08, R23 ;  /* 0x32a5706016167823 */ /* 0x000fe20000000017 */
[C---:B------:R-:W-:Y:S01]  /*14e0*/  FFMA R18, R15.reuse, 1.4426950216293334961, -R16 ;  /* 0x3fb8aa3b0f127823 */ /* 0x040fe20000000810 */
[----:B------:R-:W-:Y:S02]  /*14f0*/  HADD2.F32 R23, -RZ, R8.H0_H0 ;  /* 0x20000008ff177230 */ /* 0x000fe40000004100 */
[C---:B------:R-:W-:Y:S01]  /*1500*/  FADD R16, -R20.reuse, R21 ;  /* 0x0000001514107221 */ /* 0x040fe20000000100 */
        /* <DEDUP_REMOVED lines=17> */
[----:B------:R-:W-:Y:S02]  /*1620*/  SHF.L.U32 R18, R5, 0x17, RZ ;  /* 0x0000001705127819 */ /* 0x000fe400000006ff */
[----:B------:R-:W4:Y:S01]  /*1630*/  MUFU.EX2 R4, R23 ;  /* 0x0000001700047308 */ /* 0x000f220000000800 */
[----:B0-----:R-:W-:Y:S01]  /*1640*/  FFMA R13, R16, R6, R13 ;  /* 0x00000006100d7223 */ /* 0x001fe2000000000d */
[----:B------:R-:W-:-:S02]  /*1650*/  SHF.L.U32 R5, R12, 0x17, RZ ;  /* 0x000000170c057819 */ /* 0x000fc400000006ff */
[----:B------:R-:W-:Y:S01]  /*1660*/  SHF.L.U32 R6, R15, 0x17, RZ ;  /* 0x000000170f067819 */ /* 0x000fe200000006ff */
        /* <DEDUP_REMOVED lines=8> */
.L_x_8498:
[----:B------:R-:W-:Y:S05]  /*16f0*/  BSYNC.RECONVERGENT B1 ;  /* 0x0000000000017941 */ /* 0x000fea0003800200 */
.L_x_8497:
[----:B------:R-:W-:-:S13]  /*1700*/  ISETP.NE.AND P6, PT, R25, RZ, PT ;  /* 0x000000ff1900720c */ /* 0x000fda0003fc5270 */
[----:B------:R-:W-:Y:S05]  /*1710*/  @!P6 BRA `(.L_x_8496) ;  /* 0x0000000400f0e947 */ /* 0x000fea0003800000 */
[----:B------:R-:W-:Y:S01]  /*1720*/  ISETP.GE.U32.AND P6, PT, R24, 0x3, PT ;  /* 0x000000031800780c */ /* 0x000fe20003fc6070 */
[----:B------:R-:W-:-:S12]  /*1730*/  BSSY.RECONVERGENT B1, `(.L_x_8500) ;  /* 0x000003a000017945 */ /* 0x000fd80003800200 */
[----:B------:R-:W-:Y:S05]  /*1740*/  @!P6 BRA `(.L_x_8501) ;  /* 0x0000000000e0e947 */ /* 0x000fea0003800000 */
[----:B0-2---:R-:W0:Y:S01]  /*1750*/  LDC.64 R8, c[0x0][0x388] ;  /* 0x0000e200ff087b82 */ /* 0x005e220000000a00 */
[----:B------:R-:W-:-:S07]  /*1760*/  HFMA2 R11, -RZ, RZ, 0, 0 ;  /* 0x00000000ff0b7431 */ /* 0x000fce00000001ff */
        /* <DEDUP_REMOVED lines=11> */
[----:B------:R-:W-:Y:S01]  /*1820*/  HFMA2 R9, -RZ, RZ, 3.7421875, 0 ;  /* 0x437c0000ff097431 */ /* 0x000fe200000001ff */
[----:B------:R-:W-:Y:S01]  /*1830*/  IADD3 R10, PT, PT, R10, 0x1000, RZ ;  /* 0x000010000a0a7810 */ /* 0x000fe20007ffe0ff */
[----:B--2---:R-:W-:Y:S01]  /*1840*/  HADD2.F32 R13, -RZ, R4.H0_H0 ;  /* 0x20000004ff0d7230 */ /* 0x004fe20000004100 */
[----:B------:R-:W-:Y:S01]  /*1850*/  MOV R4, 0x3bbb989d ;  /* 0x3bbb989d00047802 */ /* 0x000fe20000000f00 */
[----:B---3--:R-:W-:-:S03]  /*1860*/  HADD2.F32 R5, -RZ, R5.H0_H0 ;  /* 0x20000005ff057230 */ /* 0x008fc60000004100 */
[----:B----4-:R-:W-:-:S04]  /*1870*/  FADD R13, -R20, R13 ;  /* 0x0000000d140d7221 */ /* 0x010fc80000000100 */
[-C--:B------:R-:W-:Y:S01]  /*1880*/  FFMA.SAT R8, R13, R4.reuse, 0.5 ;  /* 0x3f0000000d087423 */ /* 0x080fe20000002004 */
[----:B------:R-:W-:Y:S01]  /*1890*/  FADD R11, -R20, R5 ;  /* 0x00000005140b7221 */ /* 0x000fe20000000100 */
[----:B-----5:R-:W-:Y:S02]  /*18a0*/  HADD2.F32 R5, -RZ, R14.H0_H0 ;  /* 0x2000000eff057230 */ /* 0x020fe40000004100 */
[-C--:B------:R-:W-:Y:S01]  /*18b0*/  FFMA.RM R8, R8, R9.reuse, 12582913 ;  /* 0x4b40000108087423 */ /* 0x080fe20000004009 */
[----:B------:R-:W-:Y:S01]  /*18c0*/  FFMA.SAT R14, R11, R4, 0.5 ;  /* 0x3f0000000b0e7423 */ /* 0x000fe20000002004 */
[----:B------:R-:W-:Y:S02]  /*18d0*/  HADD2.F32 R17, -RZ, R15.H0_H0 ;  /* 0x2000000fff117230 */ /* 0x000fe40000004100 */
[----:B------:R-:W-:Y:S01]  /*18e0*/  FADD R7, -R20, R5 ;  /* 0x0000000514077221 */ /* 0x000fe20000000100 */
[----:B------:R-:W-:Y:S01]  /*18f0*/  FADD R6, R8, -12583039 ;  /* 0xcb40007f08067421 */ /* 0x000fe20000000000 */
[----:B------:R-:W-:-:S02]  /*1900*/  FFMA.RM R5, R14, R9, 12582913 ;  /* 0x4b4000010e057423 */ /* 0x000fc40000004009 */
[----:B------:R-:W-:Y:S01]  /*1910*/  FFMA.SAT R16, R7, R4, 0.5 ;  /* 0x3f00000007107423 */ /* 0x000fe20000002004 */
[----:B------:R-:W-:Y:S01]  /*1920*/  FFMA R6, R13, 1.4426950216293334961, -R6 ;  /* 0x3fb8aa3b0d067823 */ /* 0x000fe20000000806 */
[----:B------:R-:W-:-:S03]  /*1930*/  FADD R14, R5, -12583039 ;  /* 0xcb40007f050e7421 */ /* 0x000fc60000000000 */
[----:B------:R-:W-:Y:S01]  /*1940*/  FFMA R15, R13, 1.925963033500011079e-08, R6 ;  /* 0x32a570600d0f7823 */ /* 0x000fe20000000006 */
[----:B------:R-:W-:Y:S01]  /*1950*/  FADD R13, -R20, R17 ;  /* 0x00000011140d7221 */ /* 0x000fe20000000100 */
[-C--:B------:R-:W-:Y:S01]  /*1960*/  FFMA.RM R6, R16, R9.reuse, 12582913 ;  /* 0x4b40000110067423 */ /* 0x080fe20000004009 */
[----:B------:R-:W-:Y:S02]  /*1970*/  FFMA R14, R11, 1.4426950216293334961, -R14 ;  /* 0x3fb8aa3b0b0e7823 */ /* 0x000fe4000000080e */
        /* <DEDUP_REMOVED lines=11> */
[----:B------:R-:W-:Y:S02]  /*1a30*/  SHF.L.U32 R8, R5, 0x17, RZ ;  /* 0x0000001705087819 */ /* 0x000fe400000006ff */
[----:B------:R-:W-:Y:S01]  /*1a40*/  SHF.L.U32 R5, R6, 0x17, RZ ;  /* 0x0000001706057819 */ /* 0x000fe200000006ff */
[----:B------:R-:W-:Y:S01]  /*1a50*/  FFMA R14, R13, 1.925963033500011079e-08, R14 ;  /* 0x32a570600d0e7823 */ /* 0x000fe2000000000e */
[----:B------:R-:W-:Y:S02]  /*1a60*/  SHF.L.U32 R9, R9, 0x17, RZ ;  /* 0x0000001709097819 */ /* 0x000fe400000006ff */
[----:B------:R-:W2:Y:S01]  /*1a70*/  MUFU.EX2 R16, R16 ;  /* 0x0000001000107308 */ /* 0x000ea20000000800 */
[----:B0-----:R-:W-:-:S07]  /*1a80*/  FFMA R7, R7, R15, R12 ;  /* 0x0000000f07077223 */ /* 0x001fce000000000c */
[----:B------:R-:W0:Y:S01]  /*1a90*/  MUFU.EX2 R14, R14 ;  /* 0x0000000e000e7308 */ /* 0x000e220000000800 */
[----:B-1----:R-:W-:-:S04]  /*1aa0*/  FFMA R4, R8, R4, R7 ;  /* 0x0000000408047223 */ /* 0x002fc80000000007 */
[----:B--2---:R-:W-:-:S04]  /*1ab0*/  FFMA R4, R5, R16, R4 ;  /* 0x0000001005047223 */ /* 0x004fc80000000004 */
[----:B0-----:R-:W-:-:S07]  /*1ac0*/  FFMA R12, R9, R14, R4 ;  /* 0x0000000e090c7223 */ /* 0x001fce0000000004 */
.L_x_8501:
[----:B------:R-:W-:Y:S05]  /*1ad0*/  BSYNC.RECONVERGENT B1 ;  /* 0x0000000000017941 */ /* 0x000fea0003800200 */
.L_x_8500:
[----:B------:R-:W-:-:S13]  /*1ae0*/  ISETP.NE.AND P6, PT, R3, RZ, PT ;  /* 0x000000ff0300720c */ /* 0x000fda0003fc5270 */
[----:B------:R-:W-:Y:S05]  /*1af0*/  @!P6 BRA `(.L_x_8496) ;  /* 0x0000000000f8e947 */ /* 0x000fea0003800000 */
[----:B------:R-:W-:Y:S01]  /*1b00*/  LOP3.LUT P6, RZ, R26, 0xc00, RZ, 0xc0, !PT ;  /* 0x00000c001aff7812 */ /* 0x000fe200078cc0ff */
[----:B------:R-:W-:-:S12]  /*1b10*/  BSSY.RECONVERGENT B1, `(.L_x_8502) ;  /* 0x0000024000017945 */ /* 0x000fd80003800200 */
[----:B------:R-:W-:Y:S05]  /*1b20*/  @!P6 BRA `(.L_x_8503) ;  /* 0x000000000088e947 */ /* 0x000fea0003800000 */
[----:B------:R-:W5:Y:S01]  /*1b30*/  LDC.64 R6, c[0x0][0x388] ;  /* 0x0000e200ff067b82 */ /* 0x000f620000000a00 */
[----:B------:R-:W-:-:S07]  /*1b40*/  MOV R11, RZ ;  /* 0x000000ff000b7202 */ /* 0x000fce0000000f00 */
[----:B-1-3--:R-:W1:Y:S01]  /*1b50*/  LDC.64 R4, c[0x0][0x380] ;  /* 0x0000e000ff047b82 */ /* 0x00ae620000000a00 */
[C---:B-----5:R-:W-:Y:S02]  /*1b60*/  IMAD R14, R6.reuse, UR4, RZ ;  /* 0x00000004060e7c24 */ /* 0x060fe4000f8e02ff */
[----:B0-2---:R-:W-:-:S04]  /*1b70*/  IMAD.WIDE.U32 R8, R6, UR6, R10 ;  /* 0x0000000606087c25 */ /* 0x005fc8000f8e000a */
[----:B------:R-:W-:Y:S01]  /*1b80*/  IMAD R7, R7, UR6, R14 ;  /* 0x0000000607077c24 */ /* 0x000fe2000f8e020e */
[----:B-1----:R-:W-:-:S04]  /*1b90*/  LEA R4, P6, R8, R4, 0x1 ;  /* 0x0000000408047211 */ /* 0x002fc800078c08ff */
[----:B------:R-:W-:-:S04]  /*1ba0*/  IADD3 R7, PT, PT, R7, R9, RZ ;  /* 0x0000000907077210 */ /* 0x000fc80007ffe0ff */
[----:B------:R-:W-:-:S05]  /*1bb0*/  LEA.HI.X R5, R8, R5, R7, 0x1, P6 ;  /* 0x0000000508057211 */ /* 0x000fca00030f0c07 */
[----:B------:R-:W2:Y:S04]  /*1bc0*/  LDG.E.U16 R6, desc[UR12][R4.64] ;  /* 0x0000000c04067981 */ /* 0x000ea8000c1e1500 */
[----:B------:R-:W3:Y:S01]  /*1bd0*/  LDG.E.U16 R8, desc[UR12][R4.64+0x800] ;  /* 0x0008000c04087981 */ /* 0x000ee2000c1e1500 */
[----:B------:R-:W-:Y:S02]  /*1be0*/  MOV R9, 0x437c0000 ;  /* 0x437c000000097802 */ /* 0x000fe40000000f00 */
[----:B------:R-:W-:Y:S01]  /*1bf0*/  IADD3 R10, PT, PT, R10, 0x800, RZ ;  /* 0x000008000a0a7810 */ /* 0x000fe20007ffe0ff */
[----:B--2---:R-:W-:Y:S02]  /*1c00*/  HADD2.F32 R7, -RZ, R6.H0_H0 ;  /* 0x20000006ff077230 */ /* 0x004fe40000004100 */
[----:B------:R-:W-:-:S02]  /*1c10*/  HFMA2 R6, -RZ, RZ, 0.96630859375, -0.0022525787353515625 ;  /* 0x3bbb989dff067431 */ /* 0x000fc400000001ff */
[----:B---3--:R-:W-:Y:S02]  /*1c20*/  HADD2.F32 R11, -RZ, R8.H0_H0 ;  /* 0x20000008ff0b7230 */ /* 0x008fe40000004100 */
[----:B----4-:R-:W-:-:S03]  /*1c30*/  FADD R7, -R20, R7 ;  /* 0x0000000714077221 */ /* 0x010fc60000000100 */
[----:B------:R-:W-:Y:S01]  /*1c40*/  FADD R11, -R20, R11 ;  /* 0x0000000b140b7221 */ /* 0x000fe20000000100 */
[----:B------:R-:W-:-:S03]  /*1c50*/  FFMA.SAT R8, R7, R6, 0.5 ;  /* 0x3f00000007087423 */ /* 0x000fc60000002006 */
[----:B------:R-:W-:Y:S01]  /*1c60*/  FFMA.SAT R14, R11, R6, 0.5 ;  /* 0x3f0000000b0e7423 */ /* 0x000fe20000002006 */
[----:B------:R-:W-:-:S03]  /*1c70*/  FFMA.RM R8, R8, R9, 12582913 ;  /* 0x4b40000108087423 */ /* 0x000fc60000004009 */
[----:B------:R-:W-:Y:S01]  /*1c80*/  FFMA.RM R14, R14, R9, 12582913 ;  /* 0x4b4000010e0e7423 */ /* 0x000fe20000004009 */
[C---:B------:R-:W-:Y:S01]  /*1c90*/  FADD R6, R8.reuse, -12583039 ;  /* 0xcb40007f08067421 */ /* 0x040fe20000000000 */
[----:B------:R-:W-:Y:S02]  /*1ca0*/  SHF.L.U32 R5, R8, 0x17, RZ ;  /* 0x0000001708057819 */ /* 0x000fe400000006ff */
[C---:B------:R-:W-:Y:S01]  /*1cb0*/  FADD R4, R14.reuse, -12583039 ;  /* 0xcb40007f0e047421 */ /* 0x040fe20000000000 */
[----:B------:R-:W-:Y:S01]  /*1cc0*/  SHF.L.U32 R14, R14, 0x17, RZ ;  /* 0x000000170e0e7819 */ /* 0x000fe200000006ff */
[----:B------:R-:W-:Y:S02]  /*1cd0*/  FFMA R6, R7, 1.4426950216293334961, -R6 ;  /* 0x3fb8aa3b07067823 */ /* 0x000fe40000000806 */
[----:B------:R-:W-:Y:S02]  /*1ce0*/  FFMA R4, R11, 1.4426950216293334961, -R4 ;  /* 0x3fb8aa3b0b047823 */ /* 0x000fe40000000804 */
[----:B------:R-:W-:-:S02]  /*1cf0*/  FFMA R6, R7, 1.925963033500011079e-08, R6 ;  /* 0x32a5706007067823 */ /* 0x000fc40000000006 */
[----:B------:R-:W-:-:S04]  /*1d00*/  FFMA R4, R11, 1.925963033500011079e-08, R4 ;  /* 0x32a570600b047823 */ /* 0x000fc80000000004 */
[----:B------:R-:W0:Y:S08]  /*1d10*/  MUFU.EX2 R6, R6 ;  /* 0x0000000600067308 */ /* 0x000e300000000800 */
[----:B------:R-:W1:Y:S01]  /*1d20*/  MUFU.EX2 R4, R4 ;  /* 0x0000000400047308 */ /* 0x000e620000000800 */
[----:B0-----:R-:W-:-:S04]  /*1d30*/  FFMA R5, R5, R6, R12 ;  /* 0x0000000605057223 */ /* 0x001fc8000000000c */
[----:B-1----:R-:W-:-:S07]  /*1d40*/  FFMA R12, R14, R4, R5 ;  /* 0x000000040e0c7223 */ /* 0x002fce0000000005 */
.L_x_8503:
[----:B------:R-:W-:Y:S05]  /*1d50*/  BSYNC.RECONVERGENT B1 ;  /* 0x0000000000017941 */ /* 0x000fea0003800200 */
.L_x_8502:
[----:B------:R-:W-:-:S13]  /*1d60*/  LOP3.LUT P6, RZ, R26, 0x400, RZ, 0xc0, !PT ;  /* 0x000004001aff7812 */ /* 0x000fda00078cc0ff */
[----:B------:R-:W-:Y:S05]  /*1d70*/  @P6 BRA `(.L_x_8496) ;  /* 0x0000000000586947 */ /* 0x000fea0003800000 */
[----:B------:R-:W5:Y:S01]  /*1d80*/  LDC.64 R6, c[0x0][0x388] ;  /* 0x0000e200ff067b82 */ /* 0x000f620000000a00 */
[----:B------:R-:W-:-:S07]  /*1d90*/  HFMA2 R11, -RZ, RZ, 0, 0 ;  /* 0x00000000ff0b7431 */ /* 0x000fce00000001ff */
        /* <DEDUP_REMOVED lines=8> */
[----:B------:R-:W-:Y:S01]  /*1e20*/  HFMA2 R9, -RZ, RZ, 3.7421875, 0 ;  /* 0x437c0000ff097431 */ /* 0x000fe200000001ff */
[----:B------:R-:W-:Y:S01]  /*1e30*/  MOV R6, 0x3bbb989d ;  /* 0x3bbb989d00067802 */ /* 0x000fe20000000f00 */
[----:B--2---:R-:W-:-:S05]  /*1e40*/  HADD2.F32 R7, -RZ, R4.H0_H0 ;  /* 0x20000004ff077230 */ /* 0x004fca0000004100 */
        /* <DEDUP_REMOVED lines=9> */
.L_x_8496:
[----:B------:R-:W-:Y:S05]  /*1ee0*/  BSYNC.RECONVERGENT B0 ;  /* 0x0000000000007941 */ /* 0x000fea0003800200 */
.L_x_8495:
        /* <DEDUP_REMOVED lines=61> */
.L_x_8505:
[----:B------:R-:W-:Y:S05]  /*22c0*/  BSYNC.RECONVERGENT B0 ;  /* 0x0000000000007941 */ /* 0x000fea0003800200 */
.L_x_8504:
        /* <DEDUP_REMOVED lines=10> */
[----:B-1----:R-:W-:Y:S01]  /*2370*/  HFMA2 R5, -RZ, RZ, 0, 0 ;  /* 0x00000000ff057431 */ /* 0x002fe200000001ff */
[----:B------:R-:W-:-:S06]  /*2380*/  MOV R4, R0 ;  /* 0x0000000000047202 */ /* 0x000fcc0000000f00 */
        /* <DEDUP_REMOVED lines=8> */
[----:B------:R-:W-:Y:S01]  /*2410*/  HFMA2 R7, -RZ, RZ, 3.7421875, 0 ;  /* 0x437c0000ff077431 */ /* 0x000fe200000001ff */
[----:B------:R-:W0:Y:S01]  /*2420*/  MUFU.RCP R10, R15 ;  /* 0x0000000f000a7308 */ /* 0x000e220000001000 */
[----:B------:R-:W-:Y:S01]  /*2430*/  BSSY.RECONVERGENT B2, `(.L_x_8510) ;  /* 0x0000016000027945 */ /* 0x000fe20003800200 */
[----:B--2---:R-:W-:Y:S01]  /*2440*/  HADD2.F32 R5, -RZ, R4.H0_H0 ;  /* 0x20000004ff057230 */ /* 0x004fe20000004100 */
[----:B------:R-:W-:-:S04]  /*2450*/  MOV R4, 0x3bbb989d ;  /* 0x3bbb989d00047802 */ /* 0x000fc80000000f00 */
        /* <DEDUP_REMOVED lines=17> */
[----:B---3--:R-:W-:Y:S05]  /*2570*/  CALL.REL.NOINC `($__internal_170_$__cuda_sm3x_div_rn_noftz_f32_slowpath) ;  /* 0x0000000c00747944 */ /* 0x008fea0003c00000 */
[----:B------:R-:W-:-:S07]  /*2580*/  MOV R12, R4 ;  /* 0x00000004000c7202 */ /* 0x000fce0000000f00 */
.L_x_8511:
[----:B------:R-:W-:Y:S05]  /*2590*/  BSYNC.RECONVERGENT B2 ;  /* 0x0000000000027941 */ /* 0x000fea0003800200 */
.L_x_8510:
[----:B------:R-:W0:Y:S01]  /*25a0*/  LDC.64 R4, c[0x0][0x398] ;  /* 0x0000e600ff047b82 */ /* 0x000e220000000a00 */
[----:B------:R-:W-:Y:S01]  /*25b0*/  HFMA2 R11, -RZ, RZ, 0, 0 ;  /* 0x00000000ff0b7431 */ /* 0x000fe200000001ff */
[----:B------:R-:W-:Y:S02]  /*25c0*/  MOV R10, R0 ;  /* 0x00000000000a7202 */ /* 0x000fe40000000f00 */
[----:B------:R-:W-:-:S04]  /*25d0*/  F2FP.F16.F32.PACK_AB R12, RZ, R12 ;  /* 0x0000000cff0c723e */ /* 0x000fc800000000ff */
[----:B------:R-:W1:Y:S01]  /*25e0*/  LDC.64 R6, c[0x0][0x390] ;  /* 0x0000e400ff067b82 */ /* 0x000e620000000a00 */
[C---:B0-----:R-:W-:Y:S02]  /*25f0*/  IMAD R14, R4.reuse, UR4, RZ ;  /* 0x00000004040e7c24 */ /* 0x041fe4000f8e02ff */
[----:B------:R-:W-:-:S04]  /*2600*/  IMAD.WIDE.U32 R10, R4, UR6, R10 ;  /* 0x00000006040a7c25 */ /* 0x000fc8000f8e000a */
[----:B------:R-:W-:Y:S01]  /*2610*/  IMAD R5, R5, UR6, R14 ;  /* 0x0000000605057c24 */ /* 0x000fe2000f8e020e */
[----:B------:R-:W-:Y:S02]  /*2620*/  LOP3.LUT R14, R0, 0x400, RZ, 0xfc, !PT ;  /* 0x00000400000e7812 */ /* 0x000fe400078efcff */
[----:B-1----:R-:W-:Y:S02]  /*2630*/  LEA R6, P0, R10, R6, 0x1 ;  /* 0x000000060a067211 */ /* 0x002fe400078008ff */
[----:B------:R-:W-:-:S04]  /*2640*/  IADD3 R4, PT, PT, R11, R5, RZ ;  /* 0x000000050b047210 */ /* 0x000fc80007ffe0ff */
        /* <DEDUP_REMOVED lines=8> */
[----:B------:R-:W-:Y:S01]  /*26d0*/  ISETP.NE.AND P2, PT, R3, 0x2, PT ;  /* 0x000000020300780c */ /* 0x000fe20003f45270 */
[----:B--2---:R-:W-:Y:S01]  /*26e0*/  HADD2.F32 R5, -RZ, R4.H0_H0 ;  /* 0x20000004ff057230 */ /* 0x004fe20000004100 */
[----:B------:R-:W-:-:S04]  /*26f0*/  MOV R4, 0x3bbb989d ;  /* 0x3bbb989d00047802 */ /* 0x000fc80000000f00 */
        /* <DEDUP_REMOVED lines=17> */
[----:B---3--:R-:W-:Y:S05]  /*2810*/  CALL.REL.NOINC `($__internal_170_$__cuda_sm3x_div_rn_noftz_f32_slowpath) ;  /* 0x0000000800cc7944 */ /* 0x008fea0003c00000 */
.L_x_8513:
[----:B------:R-:W-:Y:S05]  /*2820*/  BSYNC.RECONVERGENT B2 ;  /* 0x0000000000027941 */ /* 0x000fea0003800200 */
.L_x_8512:
[----:B------:R-:W-:Y:S02]  /*2830*/  F2FP.F16.F32.PACK_AB R4, RZ, R4 ;  /* 0x00000004ff04723e */ /* 0x000fe400000000ff */
        /* <DEDUP_REMOVED lines=9> */
[----:B--2---:R-:W-:-:S05]  /*28d0*/  HADD2.F32 R5, -RZ, R8.H0_H0 ;  /* 0x20000008ff057230 */ /* 0x004fca0000004100 */
        /* <DEDUP_REMOVED lines=17> */
.L_x_8515:
[----:B------:R-:W-:Y:S05]  /*29f0*/  BSYNC.RECONVERGENT B2 ;  /* 0x0000000000027941 */ /* 0x000fea0003800200 */
.L_x_8514:
[----:B------:R-:W-:Y:S02]  /*2a00*/  F2FP.F16.F32.PACK_AB R4, RZ, R4 ;  /* 0x00000004ff04723e */ /* 0x000fe400000000ff */
[----:B------:R-:W-:-:S03]  /*2a10*/  LOP3.LUT R14, R0, 0xc00, RZ, 0xfc, !PT ;  /* 0x00000c00000e7812 */ /* 0x000fc600078efcff */
[----:B------:R0:W-:Y:S04]  /*2a20*/  STG.E.U16 desc[UR12][R6.64+0x1000], R4 ;  /* 0x0010000406007986 */ /* 0x0001e8000c10150c */
.L_x_8509:
[----:B0-----:R-:W-:Y:S05]  /*2a30*/  BSYNC.RECONVERGENT B1 ;  /* 0x0000000000017941 */ /* 0x001fea0003800200 */
.L_x_8508:
[----:B------:R-:W0:Y:S01]  /*2a40*/  LDC.64 R6, c[0x0][0x390] ;  /* 0x0000e400ff067b82 */ /* 0x000e220000000a00 */
[----:B------:R-:W-:-:S07]  /*2a50*/  ISETP.GE.U32.AND P0, PT, R26, 0xc00, PT ;  /* 0x00000c001a00780c */ /* 0x000fce0003f06070 */
[----:B--2---:R-:W2:Y:S06]  /*2a60*/  LDC.64 R8, c[0x0][0x398] ;  /* 0x0000e600ff087b82 */ /* 0x004eac0000000a00 */
[----:B------:R-:W-:Y:S05]  /*2a70*/  @!P0 BRA `(.L_x_8507) ;  /* 0x0000000800148947 */ /* 0x000fea0003800000 */
.L_x_8524:
[----:B01----:R-:W1:Y:S01]  /*2a80*/  LDC.64 R4, c[0x0][0x388] ;  /* 0x0000e200ff047b82 */ /* 0x003e620000000a00 */
[----:B---3--:R-:W-:Y:S01]  /*2a90*/  HFMA2 R13, -RZ, RZ, 0, 0 ;  /* 0x00000000ff0d7431 */ /* 0x008fe200000001ff */
[----:B------:R-:W-:-:S06]  /*2aa0*/  MOV R12, R14 ;  /* 0x0000000e000c7202 */ /* 0x000fcc0000000f00 */
        /* <DEDUP_REMOVED lines=8> */
[----:B------:R-:W-:Y:S01]  /*2b30*/  HFMA2 R13, -RZ, RZ, 3.7421875, 0 ;  /* 0x437c0000ff0d7431 */ /* 0x000fe200000001ff */
[----:B------:R-:W1:Y:S01]  /*2b40*/  MUFU.RCP R16, R15 ;  /* 0x0000000f00107308 */ /* 0x000e620000001000 */
[----:B------:R-:W-:Y:S01]  /*2b50*/  BSSY.RECONVERGENT B1, `(.L_x_8516) ;  /* 0x0000019000017945 */ /* 0x000fe20003800200 */
[----:B---3--:R-:W-:Y:S01]  /*2b60*/  HADD2.F32 R5, -RZ, R4.H0_H0 ;  /* 0x20000004ff057230 */ /* 0x008fe20000004100 */
[----:B------:R-:W-:-:S04]  /*2b70*/  MOV R4, 0x3bbb989d ;  /* 0x3bbb989d00047802 */ /* 0x000fc80000000f00 */
[----:B----4-:R-:W-:-:S04]  /*2b80*/  FADD R5, -R20, R5 ;  /* 0x0000000514057221 */ /* 0x010fc80000000100 */
[----:B------:R-:W-:-:S04]  /*2b90*/  FFMA.SAT R4, R5, R4, 0.5 ;  /* 0x3f00000005047423 */ /* 0x000fc80000002004 */
[----:B------:R-:W-:Y:S01]  /*2ba0*/  FFMA.RM R4, R4, R13, 12582913 ;  /* 0x4b40000104047423 */ /* 0x000fe2000000400d */
[----:B-1----:R-:W-:-:S03]  /*2bb0*/  FFMA R13, -R15, R16, 1 ;  /* 0x3f8000000f0d7423 */ /* 0x002fc60000000110 */
[C---:B------:R-:W-:Y:S01]  /*2bc0*/  FADD R12, R4.reuse, -12583039 ;  /* 0xcb40007f040c7421 */ /* 0x040fe20000000000 */
[----:B------:R-:W-:-:S03]  /*2bd0*/  SHF.L.U32 R4, R4, 0x17, RZ ;  /* 0x0000001704047819 */ /* 0x000fc600000006ff */
        /* <DEDUP_REMOVED lines=14> */
[----:B0-2---:R-:W-:Y:S05]  /*2cc0*/  CALL.REL.NOINC `($__internal_170_$__cuda_sm3x_div_rn_noftz_f32_slowpath) ;  /* 0x0000000400a07944 */ /* 0x005fea0003c00000 */
[----:B------:R-:W-:-:S07]  /*2cd0*/  MOV R16, R4 ;  /* 0x0000000400107202 */ /* 0x000fce0000000f00 */
.L_x_8517:
[----:B------:R-:W-:Y:S05]  /*2ce0*/  BSYNC.RECONVERGENT B1 ;  /* 0x0000000000017941 */ /* 0x000fea0003800200 */
.L_x_8516:
[----:B------:R-:W-:Y:S02]  /*2cf0*/  HFMA2 R13, -RZ, RZ, 0, 0 ;  /* 0x00000000ff0d7431 */ /* 0x000fe400000001ff */
[----:B--2---:R-:W-:Y:S01]  /*2d00*/  IMAD R18, R8, UR4, RZ ;  /* 0x0000000408127c24 */ /* 0x004fe2000f8e02ff */
[----:B------:R-:W-:-:S04]  /*2d10*/  F2FP.F16.F32.PACK_AB R16, RZ, R16 ;  /* 0x00000010ff10723e */ /* 0x000fc800000000ff */
[----:B------:R-:W-:Y:S01]  /*2d20*/  PRMT R19, R16, 0x7610, R19 ;  /* 0x0000761010137816 */ /* 0x000fe20000000013 */
[----:B------:R-:W-:-:S04]  /*2d30*/  IMAD.WIDE.U32 R4, R8, UR6, R12 ;  /* 0x0000000608047c25 */ /* 0x000fc8000f8e000c */
[----:B------:R-:W-:Y:S01]  /*2d40*/  IMAD R13, R9, UR6, R18 ;  /* 0x00000006090d7c24 */ /* 0x000fe2000f8e0212 */
[----:B0-----:R-:W-:-:S04]  /*2d50*/  LEA R12, P0, R4, R6, 0x1 ;  /* 0x00000006040c7211 */ /* 0x001fc800078008ff */
[----:B------:R-:W-:-:S04]  /*2d60*/  IADD3 R5, PT, PT, R13, R5, RZ ;  /* 0x000000050d057210 */ /* 0x000fc80007ffe0ff */
[----:B------:R-:W-:-:S05]  /*2d70*/  LEA.HI.X R13, R4, R7, R5, 0x1, P0 ;  /* 0x00000007040d7211 */ /* 0x000fca00000f0c05 */
[----:B------:R0:W-:Y:S04]  /*2d80*/  STG.E.U16 desc[UR12][R12.64], R19 ;  /* 0x000000130c007986 */ /* 0x0001e8000c10150c */
[----:B------:R-:W2:Y:S01]  /*2d90*/  LDG.E.U16 R4, desc[UR12][R10.64+0x800] ;  /* 0x0008000c0a047981 */ /* 0x000ea2000c1e1500 */
[----:B------:R-:W-:Y:S01]  /*2da0*/  HFMA2 R17, -RZ, RZ, 3.7421875, 0 ;  /* 0x437c0000ff117431 */ /* 0x000fe200000001ff */
[----:B------:R-:W1:Y:S01]  /*2db0*/  MUFU.RCP R18, R15 ;  /* 0x0000000f00127308 */ /* 0x000e620000001000 */
[----:B------:R-:W-:Y:S01]  /*2dc0*/  BSSY.RECONVERGENT B1, `(.L_x_8518) ;  /* 0x0000015000017945 */ /* 0x000fe20003800200 */
[----:B--2---:R-:W-:Y:S01]  /*2dd0*/  HADD2.F32 R5, -RZ, R4.H0_H0 ;  /* 0x20000004ff057230 */ /* 0x004fe20000004100 */
[----:B------:R-:W-:-:S04]  /*2de0*/  MOV R4, 0x3bbb989d ;  /* 0x3bbb989d00047802 */ /* 0x000fc80000000f00 */
        /* <DEDUP_REMOVED lines=17> */
[----:B------:R-:W-:Y:S05]  /*2f00*/  CALL.REL.NOINC `($__internal_170_$__cuda_sm3x_div_rn_noftz_f32_slowpath) ;  /* 0x0000000400107944 */ /* 0x000fea0003c00000 */
.L_x_8519:
[----:B------:R-:W-:Y:S05]  /*2f10*/  BSYNC.RECONVERGENT B1 ;  /* 0x0000000000017941 */ /* 0x000fea0003800200 */
.L_x_8518:
[----:B------:R-:W-:-:S04]  /*2f20*/  F2FP.F16.F32.PACK_AB R4, RZ, R4 ;  /* 0x00000004ff04723e */ /* 0x000fc800000000ff */
[----:B------:R-:W-:-:S05]  /*2f30*/  PRMT R19, R4, 0x7610, R19 ;  /* 0x0000761004137816 */ /* 0x000fca0000000013 */
        /* <DEDUP_REMOVED lines=25> */
.L_x_8521:
[----:B------:R-:W-:Y:S05]  /*30d0*/  BSYNC.RECONVERGENT B1 ;  /* 0x0000000000017941 */ /* 0x000fea0003800200 */
.L_x_8520:
[----:B------:R-:W-:-:S04]  /*30e0*/  F2FP.F16.F32.PACK_AB R4, RZ, R4 ;  /* 0x00000004ff04723e */ /* 0x000fc800000000ff */
[----:B------:R-:W-:-:S05]  /*30f0*/  PRMT R19, R4, 0x7610, R19 ;  /* 0x0000761004137816 */ /* 0x000fca0000000013 */
[----:B------:R0:W-:Y:S04]  /*3100*/  STG.E.U16 desc[UR12][R12.64+0x1000], R19 ;  /* 0x001000130c007986 */ /* 0x0001e8000c10150c */
[----:B------:R1:W2:Y:S01]  /*3110*/  LDG.E.U16 R10, desc[UR12][R10.64+0x1800] ;  /* 0x0018000c0a0a7981 */ /* 0x0002a2000c1e1500 */
[----:B------:R-:W-:Y:S01]  /*3120*/  HFMA2 R17, -RZ, RZ, 3.7421875, 0 ;  /* 0x437c0000ff117431 */ /* 0x000fe200000001ff */
[----:B------:R-:W-:Y:S01]  /*3130*/  MOV R4, 0x3bbb989d ;  /* 0x3bbb989d00047802 */ /* 0x000fe20000000f00 */
        /* <DEDUP_REMOVED lines=21> */
.L_x_8523:
[----:B------:R-:W-:Y:S05]  /*3290*/  BSYNC.RECONVERGENT B1 ;  /* 0x0000000000017941 */ /* 0x000fea0003800200 */
.L_x_8522:
[----:B------:R-:W-:-:S05]  /*32a0*/  F2FP.F16.F32.PACK_AB R4, RZ, R4 ;  /* 0x00000004ff04723e */ /* 0x000fca00000000ff */
[----:B------:R0:W-:Y:S01]  /*32b0*/  STG.E.U16 desc[UR12][R12.64+0x1800], R4 ;  /* 0x001800040c007986 */ /* 0x0001e2000c10150c */
[----:B------:R-:W-:Y:S05]  /*32c0*/  @!P2 BRA `(.L_x_8524) ;  /* 0xfffffff400eca947 */ /* 0x000fea000383ffff */
.L_x_8507:
[----:B0-----:R-:W-:Y:S05]  /*32d0*/  BSYNC.RECONVERGENT B0 ;  /* 0x0000000000007941 */ /* 0x001fea0003800200 */
.L_x_8506:
[----:B------:R-:W0:Y:S01]  /*32e0*/  LDCU.64 UR14, c[0x0][0x3a0] ;  /* 0x00007400ff0e77ac */ /* 0x000e220008000a00 */
[----:B------:R-:W-:-:S04]  /*32f0*/  UIADD3 UR6, UP0, UPT, UR10, UR6, URZ ;  /* 0x000000060a067290 */ /* 0x000fc8000ff1e0ff */
[----:B------:R-:W-:Y:S02]  /*3300*/  UIADD3.X UR4, UPT, UPT, URZ, UR4, URZ, UP0, !UPT ;  /* 0x00000004ff047290 */ /* 0x000fe400087fe4ff */
[----:B0-----:R-:W-:-:S04]  /*3310*/  UISETP.GE.U32.AND UP0, UPT, UR6, UR14, UPT ;  /* 0x0000000e0600728c */ /* 0x001fc8000bf06070 */
[----:B------:R-:W-:-:S09]  /*3320*/  UISETP.GE.AND.EX UP0, UPT, UR4, UR15, UPT, UP0 ;  /* 0x0000000f0400728c */ /* 0x000fd2000bf06300 */
[----:B------:R-:W-:Y:S05]  /*3330*/  BRA.U !UP0, `(.L_x_8525) ;  /* 0xffffffcd08947547 */ /* 0x000fea000b83ffff */
[----:B------:R-:W-:Y:S05]  /*3340*/  EXIT ;  /* 0x000000000000794d */ /* 0x000fea0003800000 */
        .weak           $__internal_170_$__cuda_sm3x_div_rn_noftz_f32_slowpath
        .type           $__internal_170_$__cuda_sm3x_div_rn_noftz_f32_slowpath,@function
        .size           $__internal_170_$__cuda_sm3x_div_rn_noftz_f32_slowpath,(.L_x_25622 - $__internal_170_$__cuda_sm3x_div_rn_noftz_f32_slowpath)
$__internal_170_$__cuda_sm3x_div_rn_noftz_f32_slowpath:
        /* <DEDUP_REMOVED lines=35> */
.L_x_8527:
        /* <DEDUP_REMOVED lines=51> */
.L_x_8534:
[----:B------:R-:W-:-:S04]  /*38b0*/  LOP3.LUT R4, R4, 0x80000000, RZ, 0xc0, !PT ;  /* 0x8000000004047812 */ /* 0x000fc800078ec0ff */
[----:B------:R-:W-:Y:S01]  /*38c0*/  LOP3.LUT R4, R4, 0x7f800000, RZ, 0xfc, !PT ;  /* 0x7f80000004047812 */ /* 0x000fe200078efcff */
[----:B------:R-:W-:Y:S06]  /*38d0*/  BRA `(.L_x_8535) ;  /* 0x0000000000047947 */ /* 0x000fec0003800000 */
.L_x_8533:
[----:B------:R-:W-:-:S07]  /*38e0*/  LEA R4, R17, R4, 0x17 ;  /* 0x0000000411047211 */ /* 0x000fce00078eb8ff */
.L_x_8535:
[----:B------:R-:W-:Y:S05]  /*38f0*/  BSYNC.RECONVERGENT B4 ;  /* 0x0000000000047941 */ /* 0x000fea0003800200 */
.L_x_8532:
[----:B------:R-:W-:Y:S05]  /*3900*/  BRA `(.L_x_8536) ;  /* 0x0000000000207947 */ /* 0x000fea0003800000 */
.L_x_8531:
[----:B------:R-:W-:-:S04]  /*3910*/  LOP3.LUT R4, R22, 0x80000000, R23, 0x48, !PT ;  /* 0x8000000016047812 */ /* 0x000fc800078e4817 */
[----:B------:R-:W-:Y:S01]  /*3920*/  LOP3.LUT R4, R4, 0x7f800000, RZ, 0xfc, !PT ;  /* 0x7f80000004047812 */ /* 0x000fe200078efcff */
[----:B------:R-:W-:Y:S06]  /*3930*/  BRA `(.L_x_8536) ;  /* 0x0000000000147947 */ /* 0x000fec0003800000 */
.L_x_8530:
[----:B------:R-:W-:Y:S01]  /*3940*/  LOP3.LUT R4, R22, 0x80000000, R23, 0x48, !PT ;  /* 0x8000000016047812 */ /* 0x000fe200078e4817 */
[----:B------:R-:W-:Y:S06]  /*3950*/  BRA `(.L_x_8536) ;  /* 0x00000000000c7947 */ /* 0x000fec0003800000 */
.L_x_8529:
[----:B------:R-:W0:Y:S01]  /*3960*/  MUFU.RSQ R4, -QNAN ;  /* 0xffc0000000047908 */ /* 0x000e220000001400 */
[----:B------:R-:W-:Y:S05]  /*3970*/  BRA `(.L_x_8536) ;  /* 0x0000000000047947 */ /* 0x000fea0003800000 */
.L_x_8528:
[----:B------:R-:W-:-:S07]  /*3980*/  FADD.FTZ R4, R23, R15 ;  /* 0x0000000f17047221 */ /* 0x000fce0000010000 */
.L_x_8536:
[----:B------:R-:W-:Y:S05]  /*3990*/  BSYNC.RECONVERGENT B3 ;  /* 0x0000000000037941 */ /* 0x000fea0003800200 */
.L_x_8526:
[----:B------:R-:W-:-:S04]  /*39a0*/  HFMA2 R17, -RZ, RZ, 0, 0 ;  /* 0x00000000ff117431 */ /* 0x000fc800000001ff */
[----:B0-----:R-:W-:Y:S05]  /*39b0*/  RET.REL.NODEC R16 `(_Z24SoftmaxBlockUncachedImplI10DirectLoadI6__halffE11DirectStoreIfS1_EfLi1ELi1024EL9Algorithm0EEvT_T0_ll) ;  /* 0xffffffc410907950 */ /* 0x001fea0003c3ffff */
.L_x_8537:
        /* <DEDUP_REMOVED lines=12> */
.L_x_25622:


//--------------------- .text._Z24SoftmaxBlockUncachedImplI10DirectLoadI6__halffE11DirectStoreIfS1_EfLi2ELi1024EL9Algorithm0EEvT_T0_ll --------------------------
	.section	.text._Z24SoftmaxBlockUncachedImplI10DirectLoadI6__halffE11DirectStoreIfS1_EfLi2ELi1024EL9Algorithm0EEvT_T0_ll,"ax",@progbits
	.align	128
        .global         _Z24SoftmaxBlockUncachedImplI10DirectLoadI6__halffE11DirectStoreIfS1_EfLi2ELi1024EL9Algorithm0EEvT_T0_ll
        .type           _Z24SoftmaxBlockUncachedImplI10DirectLoadI6__halffE11DirectStoreIfS1_EfLi2ELi1024EL9Algorithm0EEvT_T0_ll,@function
        .size           _Z24SoftmaxBlockUncachedImplI10DirectLoadI6__halffE11DirectStoreIfS1_EfLi2ELi1024EL9Algorithm0EEvT_T0_ll,(.L_x_25623 - _Z24SoftmaxBlockUncachedImplI10DirectLoadI6__halffE11DirectStoreIfS1_EfLi2ELi1024EL9Algorithm0EEvT_T0_ll)
        .other          _Z24SoftmaxBlockUncachedImplI10DirectLoadI6__halffE11DirectStoreIfS1_EfLi2ELi1024EL9Algorithm0EEvT_T0_ll,@"STO_CUDA_ENTRY STV_DEFAULT"
_Z24SoftmaxBlockUncachedImplI10DirectLoadI6__halffE11DirectStoreIfS1_EfLi2ELi1024EL9Algorithm0EEvT_T0_ll:
.text._Z24SoftmaxBlockUncachedImplI10DirectLoadI6__halffE11DirectStoreIfS1_EfLi2ELi1024EL9Algorithm0EEvT_T0_ll:
        /* <DEDUP_REMOVED lines=22> */
.L_x_8538:
        /* <DEDUP_REMOVED lines=9> */
[----:B------:R-:W-:Y:S02]  /*01f0*/  IMAD.MOV.U32 R7, RZ, RZ, RZ ;  /* 0x000000ffff077224 */ /* 0x000fe400078e00ff */
[----:B------:R-:W-:Y:S01]  /*0200*/  IADD3.X R4, PT, PT, RZ, R5, RZ, P0, !PT ;  /* 0x00000005ff047210 */ /* 0x000fe200007fe4ff */
[----:B------:R-:W-:-:S03]  /*0210*/  IMAD.U32 R5, RZ, RZ, UR4 ;  /* 0x00000004ff057e24 */ /* 0x000fc6000f8e00ff */
[----:B------:R-:W-:Y:S01]  /*0220*/  SHF.R.U64 R3, R3, 0x1, R4 ;  /* 0x0000000103037819 */ /* 0x000fe20000001204 */
[----:B------:R-:W3:Y:S01]  /*0230*/  LDC.64 R26, c[0x0][0x358] ;  /* 0x0000d600ff1a7b82 */ /* 0x000ee20000000a00 */
[----:B-1----:R-:W-:-:S05]  /*0240*/  LOP3.LUT R4, RZ, R0, RZ, 0x33, !PT ;  /* 0x00000000ff047212 */ /* 0x002fca00078e33ff */
[----:B------:R-:W-:-:S05]  /*0250*/  IMAD.IADD R4, R4, 0x1, R3 ;  /* 0x0000000104047824 */ /* 0x000fca00078e0203 */
[----:B------:R-:W-:Y:S02]  /*0260*/  LEA.HI R6, R4, 0x1, RZ, 0x16 ;  /* 0x0000000104067811 */ /* 0x000fe400078fb0ff */
[----:B------:R-:W-:Y:S02]  /*0270*/  LOP3.LUT R4, R0, 0x800, RZ, 0xfc, !PT ;  /* 0x0000080000047812 */ /* 0x000fe400078efcff */
[----:B------:R-:W-:-:S07]  /*0280*/  LOP3.LUT R6, R6, 0x3, RZ, 0xc0, !PT ;  /* 0x0000000306067812 */ /* 0x000fce00078ec0ff */
.L_x_8576:
[----:B------:R-:W-:Y:S01]  /*0290*/  ISETP.GE.AND P0, PT, R0, R3, PT ;  /* 0x000000030000720c */ /* 0x000fe20003f06270 */
[----:B------:R-:W-:Y:S01]  /*02a0*/  BSSY.RECONVERGENT B0, `(.L_x_8539) ;  /* 0x00001e1000007945 */ /* 0x000fe20003800200 */
[----:B------:R-:W-:-:S11]  /*02b0*/  IMAD.MOV.U32 R17, RZ, RZ, -0x800000 ;  /* 0xff800000ff117424 */ /* 0x000fd600078e00ff */
[----:B-1--4-:R-:W-:Y:S05]  /*02c0*/  @P0 BRA `(.L_x_8540) ;  /* 0x0000001c00780947 */ /* 0x012fea0003800000 */
[----:B------:R-:W1:Y:S01]  /*02d0*/  LDCU.64 UR4, c[0x0][0x388] ;  /* 0x00007100ff0477ac */ /* 0x000e620008000a00 */
[----:B------:R-:W-:Y:S01]  /*02e0*/  ISETP.NE.AND P2, PT, R6, RZ, PT ;  /* 0x000000ff0600720c */ /* 0x000fe20003f45270 */
[----:B------:R-:W-:Y:S01]  /*02f0*/  BSSY.RECONVERGENT B1, `(.L_x_8541) ;  /* 0x0000041000017945 */ /* 0x000fe20003800200 */
[----:B------:R-:W-:Y:S01]  /*0300*/  LOP3.LUT R8, RZ, R0, RZ, 0x33, !PT ;  /* 0x00000000ff087212 */ /* 0x000fe200078e33ff */
[----:B------:R-:W-:-:S03]  /*0310*/  IMAD.MOV.U32 R17, RZ, RZ, -0x800000 ;  /* 0xff800000ff117424 */ /* 0x000fc600078e00ff */
[----:B------:R-:W-:-:S04]  /*0320*/  IADD3 R8, PT, PT, R8, R3, RZ ;  /* 0x0000000308087210 */ /* 0x000fc80007ffe0ff */
[----:B------:R-:W-:Y:S01]  /*0330*/  ISETP.GE.U32.AND P1, PT, R8, 0xc00, PT ;  /* 0x00000c000800780c */ /* 0x000fe20003f26070 */
[----:B-1----:R-:W-:Y:S02]  /*0340*/  IMAD R10, R7, UR4, RZ ;  /* 0x00000004070a7c24 */ /* 0x002fe4000f8e02ff */
[----:B------:R-:W-:-:S04]  /*0350*/  IMAD.WIDE.U32 R8, R5, UR4, RZ ;  /* 0x0000000405087c25 */ /* 0x000fc8000f8e00ff */
[----:B------:R-:W-:Y:S02]  /*0360*/  IMAD R11, R5, UR5, R10 ;  /* 0x00000005050b7c24 */ /* 0x000fe4000f8e020a */
[----:B------:R-:W-:Y:S02]  /*0370*/  IMAD.MOV.U32 R10, RZ, RZ, R0 ;  /* 0x000000ffff0a7224 */ /* 0x000fe400078e0000 */
[----:B------:R-:W-:Y:S01]  /*0380*/  IMAD.IADD R11, R9, 0x1, R11 ;  /* 0x00000001090b7824 */ /* 0x000fe200078e020b */
[----:B------:R-:W-:Y:S06]  /*0390*/  @!P2 BRA `(.L_x_8542) ;  /* 0x0000000000d8a947 */ /* 0x000fec0003800000 */
[----:B------:R-:W-:Y:S01]  /*03a0*/  IMAD.SHL.U32 R15, R0, 0x2, RZ ;  /* 0x00000002000f7824 */ /* 0x000fe200078e00ff */
[----:B------:R-:W1:Y:S01]  /*03b0*/  LDC.64 R12, c[0x0][0x380] ;  /* 0x0000e000ff0c7b82 */ /* 0x000e620000000a00 */
[----:B---3--:R-:W-:Y:S02]  /*03c0*/  R2UR UR4, R26 ;  /* 0x000000001a0472ca */ /* 0x008fe400000e0000 */
[----:B------:R-:W-:Y:S02]  /*03d0*/  R2UR UR5, R27 ;  /* 0x000000001b0572ca */ /* 0x000fe400000e0000 */
[----:B------:R-:W-:-:S04]  /*03e0*/  IADD3 R18, P2, PT, R15, R8, RZ ;  /* 0x000000080f127210 */ /* 0x000fc80007f5e0ff */
[----:B------:R-:W-:-:S04]  /*03f0*/  IADD3.X R19, PT, PT, RZ, R11, RZ, P2, !PT ;  /* 0x0000000bff137210 */ /* 0x000fc800017fe4ff */
[----:B------:R-:W-:-:S05]  /*0400*/  LEA.HI R10, P2, R19, R18, RZ, 0x1 ;  /* 0x00000012130a7211 */ /* 0x000fca00078508ff */
[----:B------:R-:W-:Y:S02]  /*0410*/  IMAD.SHL.U32 R15, R10, 0x2, RZ ;  /* 0x000000020a0f7824 */ /* 0x000fe400078e00ff */
[----:B------:R-:W-:-:S03]  /*0420*/  IMAD.X R17, RZ, RZ, R19, P2 ;  /* 0x000000ffff117224 */ /* 0x000fc600010e0613 */
[----:B------:R-:W-:Y:S02]  /*0430*/  LOP3.LUT R15, R15, 0xfffffffc, RZ, 0xc0, !PT ;  /* 0xfffffffc0f0f7812 */ /* 0x000fe400078ec0ff */
[----:B------:R-:W-:Y:S02]  /*0440*/  SHF.L.U64.HI R10, R10, 0x1, R17 ;  /* 0x000000010a0a7819 */ /* 0x000fe40000010211 */
[----:B-1----:R-:W-:-:S05]  /*0450*/  IADD3 R14, P2, PT, R15, R12, RZ ;  /* 0x0000000c0f0e7210 */ /* 0x002fca0007f5e0ff */
[----:B------:R-:W-:-:S05]  /*0460*/  IMAD.X R15, R10, 0x1, R13, P2 ;  /* 0x000000010a0f7824 */ /* 0x000fca00010e060d */
[----:B------:R-:W3:Y:S01]  /*0470*/  LDG.E R14, desc[UR4][R14.64] ;  /* 0x000000040e0e7981 */ /* 0x000ee2000c1e1900 */
[----:B------:R-:W-:Y:S02]  /*0480*/  ISETP.NE.AND P2, PT, R6, 0x1, PT ;  /* 0x000000010600780c */ /* 0x000fe40003f45270 */
[----:B------:R-:W-:Y:S01]  /*0490*/  LOP3.LUT R10, R0, 0x400, RZ, 0xfc, !PT ;  /* 0x00000400000a7812 */ /* 0x000fe200078efcff */
[--C-:B---3--:R-:W-:Y:S02]  /*04a0*/  HADD2.F32 R17, -RZ, R14.reuse.H0_H0 ;  /* 0x2000000eff117230 */ /* 0x108fe40000004100 */
[----:B------:R-:W-:-:S05]  /*04b0*/  HADD2.F32 R16, -RZ, R14.H1_H1 ;  /* 0x3000000eff107230 */ /* 0x000fca0000004100 */
        /* <DEDUP_REMOVED lines=9> */
[----:B------:R-:W-:Y:S01]  /*0550*/  @P2 R2UR UR6, R26 ;  /* 0x000000001a0622ca */ /* 0x000fe200000e0000 */
[----:B------:R-:W-:Y:S01]  /*0560*/  IMAD.X R15, RZ, RZ, R15, P3 ;  /* 0x000000ffff0f7224 */ /* 0x000fe200018e060f */
[----:B------:R-:W-:Y:S01]  /*0570*/  @P2 IADD3.X R19, PT, PT, RZ, R19, RZ, P4, !PT ;  /* 0x00000013ff132210 */ /* 0x000fe200027fe4ff */
[----:B------:R-:W-:Y:S01]  /*0580*/  IMAD.SHL.U32 R21, R16, 0x2, RZ ;  /* 0x0000000210157824 */ /* 0x000fe200078e00ff */
[----:B------:R-:W-:Y:S02]  /*0590*/  @P2 R2UR UR7, R27 ;  /* 0x000000001b0722ca */ /* 0x000fe400000e0000 */
[----:B------:R-:W-:-:S02]  /*05a0*/  @P2 LEA.HI R10, P3, R19, R10, RZ, 0x1 ;  /* 0x0000000a130a2211 */ /* 0x000fc400078708ff */
[----:B------:R-:W-:Y:S02]  /*05b0*/  SHF.L.U64.HI R16, R16, 0x1, R15 ;  /* 0x0000000110107819 */ /* 0x000fe4000001020f */
[----:B------:R-:W-:Y:S01]  /*05c0*/  LOP3.LUT R21, R21, 0xfffffffc, RZ, 0xc0, !PT ;  /* 0xfffffffc15157812 */ /* 0x000fe200078ec0ff */
[C---:B------:R-:W-:Y:S02]  /*05d0*/  @P2 IMAD.SHL.U32 R15, R10.reuse, 0x2, RZ ;  /* 0x000000020a0f2824 */ /* 0x040fe400078e00ff */
[----:B------:R-:W-:Y:S01]  /*05e0*/  @P2 IMAD.X R19, RZ, RZ, R19, P3 ;  /* 0x000000ffff132224 */ /* 0x000fe200018e0613 */
[----:B------:R-:W-:Y:S02]  /*05f0*/  IADD3 R14, P3, PT, R21, R12, RZ ;  /* 0x0000000c150e7210 */ /* 0x000fe40007f7e0ff */
[----:B------:R-:W-:Y:S02]  /*0600*/  @P2 LOP3.LUT R15, R15, 0xfffffffc, RZ, 0xc0, !PT ;  /* 0xfffffffc0f0f2812 */ /* 0x000fe400078ec0ff */
[----:B------:R-:W-:-:S02]  /*0610*/  @P2 SHF.L.U64.HI R10, R10, 0x1, R19 ;  /* 0x000000010a0a2819 */ /* 0x000fc40000010213 */
[----:B------:R-:W-:Y:S02]  /*0620*/  @P2 IADD3 R12, P4, PT, R15, R12, RZ ;  /* 0x0000000c0f0c2210 */ /* 0x000fe40007f9e0ff */
[----:B------:R-:W-:-:S03]  /*0630*/  IADD3.X R15, PT, PT, R16, R13, RZ, P3, !PT ;  /* 0x0000000d100f7210 */ /* 0x000fc60001ffe4ff */
[----:B------:R-:W-:Y:S02]  /*0640*/  @P2 IMAD.X R13, R10, 0x1, R13, P4 ;  /* 0x000000010a0d2824 */ /* 0x000fe400020e060d */
[----:B------:R-:W3:Y:S04]  /*0650*/  LDG.E R14, desc[UR4][R14.64] ;  /* 0x000000040e0e7981 */ /* 0x000ee8000c1e1900 */
[----:B------:R-:W4:Y:S01]  /*0660*/  @P2 LDG.E R12, desc[UR6][R12.64] ;  /* 0x000000060c0c2981 */ /* 0x000f22000c1e1900 */
[----:B------:R-:W-:Y:S01]  /*0670*/  LOP3.LUT R21, R0, 0xc00, RZ, 0xfc, !PT ;  /* 0x00000c0000157812 */ /* 0x000fe200078efcff */
[----:B------:R-:W-:-:S04]  /*0680*/  IMAD.MOV.U32 R10, RZ, RZ, R4 ;  /* 0x000000ffff0a7224 */ /* 0x000fc800078e0004 */
[----:B------:R-:W-:Y:S02]  /*0690*/  @P2 IMAD.MOV.U32 R10, RZ, RZ, R21 ;  /* 0x000000ffff0a2224 */ /* 0x000fe400078e0015 */
[--C-:B---3--:R-:W-:Y:S02]  /*06a0*/  HADD2.F32 R16, -RZ, R14.reuse.H0_H0 ;  /* 0x2000000eff107230 */ /* 0x108fe40000004100 */
[----:B------:R-:W-:Y:S02]  /*06b0*/  HADD2.F32 R18, -RZ, R14.H1_H1 ;  /* 0x3000000eff127230 */ /* 0x000fe40000004100 */
[--C-:B----4-:R-:W-:Y:S02]  /*06c0*/  @P2 HADD2.F32 R20, -RZ, R12.reuse.H0_H0 ;  /* 0x2000000cff142230 */ /* 0x110fe40000004100 */
[----:B------:R-:W-:Y:S01]  /*06d0*/  @P2 HADD2.F32 R19, -RZ, R12.H1_H1 ;  /* 0x3000000cff132230 */ /* 0x000fe20000004100 */
[----:B------:R-:W-:-:S04]  /*06e0*/  FMNMX3 R17, R17, R16, R18, !PT ;  /* 0x0000001011117276 */ /* 0x000fc80007800012 */
[----:B------:R-:W-:-:S07]  /*06f0*/  @P2 FMNMX3 R17, R17, R20, R19, !PT ;  /* 0x0000001411112276 */ /* 0x000fce0007800013 */
.L_x_8542:
[----:B------:R-:W-:Y:S05]  /*0700*/  BSYNC.RECONVERGENT B1 ;  /* 0x0000000000017941 */ /* 0x000fea0003800200 */
.L_x_8541:
[----:B------:R-:W-:Y:S05]  /*0710*/  @!P1 BRA `(.L_x_8540) ;  /* 0x0000001800649947 */ /* 0x000fea0003800000 */
[----:B------:R-:W-:Y:S01]  /*0720*/  IMAD.IADD R9, R3, 0x1, -R10 ;  /* 0x0000000103097824 */ /* 0x000fe200078e0a0a */
[----:B------:R-:W-:Y:S01]  /*0730*/  MOV R12, R8 ;  /* 0x00000008000c7202 */ /* 0x000fe20000000f00 */
[----:B------:R-:W-:Y:S01]  /*0740*/  IMAD.MOV.U32 R13, RZ, RZ, R11 ;  /* 0x000000ffff0d7224 */ /* 0x000fe200078e000b */
[----:B------:R-:W-:Y:S01]  /*0750*/  BSSY.RECONVERGENT B1, `(.L_x_8543) ;  /* 0x00000e2000017945 */ /* 0x000fe20003800200 */
[----:B------:R-:W-:Y:S02]  /*0760*/  PLOP3.LUT P1, PT, PT, PT, PT, 0x80, 0x8 ;  /* 0x000000000008781c */ /* 0x000fe40003f2f070 */
[----:B------:R-:W-:Y:S01]  /*0770*/  ISETP.GT.AND P2, PT, R9, 0x3000, PT ;  /* 0x000030000900780c */ /* 0x000fe20003f44270 */
[----:B------:R-:W-:-:S04]  /*0780*/  IMAD.WIDE.U32 R12, R10, 0x2, R12 ;  /* 0x000000020a0c7825 */ /* 0x000fc800078e000c */
[----:B------:R-:W-:-:S08]  /*0790*/  IMAD.MOV.U32 R11, RZ, RZ, R13 ;  /* 0x000000ffff0b7224 */ /* 0x000fd000078e000d */
[----:B------:R-:W-:Y:S05]  /*07a0*/  @!P2 BRA `(.L_x_8544) ;  /* 0x0000000c0070a947 */ /* 0x000fea0003800000 */
[----:B------:R-:W-:Y:S01]  /*07b0*/  PLOP3.LUT P1, PT, PT, PT, PT, 0x8, 0x80 ;  /* 0x000000000080781c */ /* 0x000fe20003f2e170 */
[----:B------:R-:W-:-:S12]  /*07c0*/  VIADD R13, R3, 0xffffd000 ;  /* 0xffffd000030d7836 */ /* 0x000fd80000000000 */
.L_x_8545:
[----:B------:R-:W-:Y:S01]  /*07d0*/  IADD3 R14, P2, PT, R12, 0x800, RZ ;  /* 0x000008000c0e7810 */ /* 0x000fe20007f5e0ff */
[----:B------:R-:W1:Y:S01]  /*07e0*/  LDCU.64 UR4, c[0x0][0x380] ;  /* 0x00007000ff0477ac */ /* 0x000e620008000a00 */
[C---:B---3--:R-:W-:Y:S02]  /*07f0*/  R2UR UR6, R26.reuse ;  /* 0x000000001a0672ca */ /* 0x048fe400000e0000 */
[----:B------:R-:W-:Y:S01]  /*0800*/  R2UR UR7, R27 ;  /* 0x000000001b0772ca */ /* 0x000fe200000e0000 */
[----:B------:R-:W-:Y:S01]  /*0810*/  IMAD.X R9, RZ, RZ, R11, P2 ;  /* 0x000000ffff097224 */ /* 0x000fe200010e060b */
[----:B------:R-:W-:Y:S02]  /*0820*/  LEA.HI R15, P2, R11, R12, RZ, 0x1 ;  /* 0x0000000c0b0f7211 */ /* 0x000fe400078508ff */
[----:B------:R-:W-:Y:S02]  /*0830*/  R2UR UR8, R26 ;  /* 0x000000001a0872ca */ /* 0x000fe400000e0000 */
[----:B------:R-:W-:Y:S01]  /*0840*/  LEA.HI R14, P3, R9, R14, RZ, 0x1 ;  /* 0x0000000e090e7211 */ /* 0x000fe200078708ff */
[----:B------:R-:W-:Y:S01]  /*0850*/  IMAD.SHL.U32 R20, R15, 0x2, RZ ;  /* 0x000000020f147824 */ /* 0x000fe200078e00ff */
[----:B------:R-:W-:-:S02]  /*0860*/  IADD3.X R8, PT, PT, RZ, R11, RZ, P2, !PT ;  /* 0x0000000bff087210 */ /* 0x000fc400017fe4ff */
[----:B------:R-:W-:Y:S01]  /*0870*/  R2UR UR9, R27 ;  /* 0x000000001b0972ca */ /* 0x000fe200000e0000 */
[----:B------:R-:W-:Y:S01]  /*0880*/  IMAD.X R9, RZ, RZ, R9, P3 ;  /* 0x000000ffff097224 */ /* 0x000fe200018e0609 */
[----:B------:R-:W-:Y:S02]  /*0890*/  SHF.L.U64.HI R15, R15, 0x1, R8 ;  /* 0x000000010f0f7819 */ /* 0x000fe40000010208 */
[----:B------:R-:W-:Y:S02]  /*08a0*/  LOP3.LUT R20, R20, 0xfffffffc, RZ, 0xc0, !PT ;  /* 0xfffffffc14147812 */ /* 0x000fe400078ec0ff */
[C---:B------:R-:W-:Y:S01]  /*08b0*/  SHF.L.U64.HI R8, R14.reuse, 0x1, R9 ;  /* 0x000000010e087819 */ /* 0x040fe20000010209 */
[----:B------:R-:W-:Y:S01]  /*08c0*/  IMAD.SHL.U32 R14, R14, 0x2, RZ ;  /* 0x000000020e0e7824 */ /* 0x000fe200078e00ff */
[----:B-1----:R-:W-:Y:S02]  /*08d0*/  IADD3 R20, P2, PT, R20, UR4, RZ ;  /* 0x0000000414147c10 */ /* 0x002fe4000ff5e0ff */
[----:B------:R-:W-:-:S02]  /*08e0*/  IADD3 R9, P3, PT, R12, 0x1000, RZ ;  /* 0x000010000c097810 */ /* 0x000fc40007f7e0ff */
[----:B------:R-:W-:Y:S02]  /*08f0*/  LOP3.LUT R14, R14, 0xfffffffc, RZ, 0xc0, !PT ;  /* 0xfffffffc0e0e7812 */ /* 0x000fe400078ec0ff */
[----:B------:R-:W-:Y:S01]  /*0900*/  IADD3.X R21, PT, PT, R15, UR5, RZ, P2, !PT ;  /* 0x000000050f157c10 */ /* 0x000fe200097fe4ff */
[----:B------:R-:W-:Y:S01]  /*0910*/  IMAD.X R18, RZ, RZ, R11, P3 ;  /* 0x000000ffff127224 */ /* 0x000fe200018e060b */
[----:B------:R-:W-:-:S03]  /*0920*/  IADD3 R14, P2, PT, R14, UR4, RZ ;  /* 0x000000040e0e7c10 */ /* 0x000fc6000ff5e0ff */
[----:B------:R-:W3:Y:S01]  /*0930*/  LDG.E R20, desc[UR6][R20.64] ;  /* 0x0000000614147981 */ /* 0x000ee2000c1e1900 */
[----:B------:R-:W-:Y:S02]  /*0940*/  IADD3.X R15, PT, PT, R8, UR5, RZ, P2, !PT ;  /* 0x00000005080f7c10 */ /* 0x000fe400097fe4ff */
[----:B------:R-:W-:Y:S02]  /*0950*/  IADD3 R19, P2, PT, R12, 0x1800, RZ ;  /* 0x000018000c137810 */ /* 0x000fe40007f5e0ff */
[----:B------:R-:W-:Y:S01]  /*0960*/  LEA.HI R9, P3, R18, R9, RZ, 0x1 ;  /* 0x0000000912097211 */ /* 0x000fe200078708ff */
[----:B------:R1:W4:Y:S02]  /*0970*/  LDG.E R16, desc[UR8][R14.64] ;  /* 0x000000080e107981 */ /* 0x000324000c1e1900 */
[----:B------:R-:W-:Y:S02]  /*0980*/  IMAD.X R22, RZ, RZ, R11, P2 ;  /* 0x000000ffff167224 */ /* 0x000fe400010e060b */
[----:B------:R-:W-:Y:S01]  /*0990*/  IMAD.X R18, RZ, RZ, R18, P3 ;  /* 0x000000ffff127224 */ /* 0x000fe200018e0612 */
[----:B------:R-:W-:-:S02]  /*09a0*/  SHF.L.U32 R8, R9, 0x1, RZ ;  /* 0x0000000109087819 */ /* 0x000fc400000006ff */
[----:B------:R-:W-:Y:S02]  /*09b0*/  LEA.HI R19, P3, R22, R19, RZ, 0x1 ;  /* 0x0000001316137211 */ /* 0x000fe400078708ff */
[----:B------:R-:W-:Y:S02]  /*09c0*/  SHF.L.U64.HI R9, R9, 0x1, R18 ;  /* 0x0000000109097819 */ /* 0x000fe40000010212 */
[----:B------:R-:W-:Y:S01]  /*09d0*/  LOP3.LUT R8, R8, 0xfffffffc, RZ, 0xc0, !PT ;  /* 0xfffffffc08087812 */ /* 0x000fe200078ec0ff */
[----:B------:R-:W-:Y:S02]  /*09e0*/  IMAD.SHL.U32 R18, R19, 0x2, RZ ;  /* 0x0000000213127824 */ /* 0x000fe400078e00ff */
[----:B------:R-:W-:Y:S01]  /*09f0*/  IMAD.X R22, RZ, RZ, R22, P3 ;  /* 0x000000ffff167224 */ /* 0x000fe200018e0616 */
[----:B------:R-:W-:Y:S02]  /*0a00*/  IADD3 R8, P2, PT, R8, UR4, RZ ;  /* 0x0000000408087c10 */ /* 0x000fe4000ff5e0ff */
[----:B------:R-:W-:-:S02]  /*0a10*/  LOP3.LUT R18, R18, 0xfffffffc, RZ, 0xc0, !PT ;  /* 0xfffffffc12127812 */ /* 0x000fc400078ec0ff */
[----:B------:R-:W-:Y:S02]  /*0a20*/  IADD3.X R9, PT, PT, R9, UR5, RZ, P2, !PT ;  /* 0x0000000509097c10 */ /* 0x000fe400097fe4ff */
[----:B-1----:R-:W-:Y:S02]  /*0a30*/  SHF.L.U64.HI R14, R19, 0x1, R22 ;  /* 0x00000001130e7819 */ /* 0x002fe40000010216 */
[----:B------:R-:W-:Y:S01]  /*0a40*/  IADD3 R18, P2, PT, R18, UR4, RZ ;  /* 0x0000000412127c10 */ /* 0x000fe2000ff5e0ff */
[----:B------:R1:W5:Y:S03]  /*0a50*/  LDG.E R15, desc[UR6][R8.64] ;  /* 0x00000006080f7981 */ /* 0x000366000c1e1900 */
[----:B------:R-:W-:-:S05]  /*0a60*/  IADD3.X R19, PT, PT, R14, UR5, RZ, P2, !PT ;  /* 0x000000050e137c10 */ /* 0x000fca00097fe4ff */
[----:B------:R0:W2:Y:S01]  /*0a70*/  LDG.E R14, desc[UR8][R18.64] ;  /* 0x00000008120e7981 */ /* 0x0000a2000c1e1900 */
[C---:B------:R-:W-:Y:S02]  /*0a80*/  IADD3 R23, P2, PT, R12.reuse, 0x2000, RZ ;  /* 0x000020000c177810 */ /* 0x040fe40007f5e0ff */
[----:B------:R-:W-:Y:S02]  /*0a90*/  IADD3 R21, P3, PT, R12, 0x2800, RZ ;  /* 0x000028000c157810 */ /* 0x000fe40007f7e0ff */
[----:B------:R-:W-:-:S03]  /*0aa0*/  IADD3.X R28, PT, PT, RZ, R11, RZ, P2, !PT ;  /* 0x0000000bff1c7210 */ /* 0x000fc600017fe4ff */
[----:B------:R-:W-:Y:S01]  /*0ab0*/  IMAD.X R24, RZ, RZ, R11, P3 ;  /* 0x000000ffff187224 */ /* 0x000fe200018e060b */
[----:B------:R-:W-:-:S04]  /*0ac0*/  LEA.HI R23, P2, R28, R23, RZ, 0x1 ;  /* 0x000000171c177211 */ /* 0x000fc800078508ff */
[----:B-1----:R-:W-:Y:S01]  /*0ad0*/  LEA.HI R9, P3, R24, R21, RZ, 0x1 ;  /* 0x0000001518097211 */ /* 0x002fe200078708ff */
[----:B------:R-:W-:Y:S02]  /*0ae0*/  IMAD.SHL.U32 R22, R23, 0x2, RZ ;  /* 0x0000000217167824 */ /* 0x000fe400078e00ff */
[----:B------:R-:W-:-:S03]  /*0af0*/  IMAD.X R28, RZ, RZ, R28, P2 ;  /* 0x000000ffff1c7224 */ /* 0x000fc600010e061c */
[----:B------:R-:W-:Y:S01]  /*0b00*/  LOP3.LUT R8, R22, 0xfffffffc, RZ, 0xc0, !PT ;  /* 0xfffffffc16087812 */ /* 0x000fe200078ec0ff */
[----:B------:R-:W-:Y:S01]  /*0b10*/  IMAD.SHL.U32 R22, R9, 0x2, RZ ;  /* 0x0000000209167824 */ /* 0x000fe200078e00ff */
[----:B0-----:R-:W-:Y:S02]  /*0b20*/  SHF.L.U64.HI R19, R23, 0x1, R28 ;  /* 0x0000000117137819 */ /* 0x001fe4000001021c */
[----:B------:R-:W-:Y:S02]  /*0b30*/  IADD3 R18, P2, PT, R8, UR4, RZ ;  /* 0x0000000408127c10 */ /* 0x000fe4000ff5e0ff */
[----:B------:R-:W-:Y:S02]  /*0b40*/  IADD3.X R8, PT, PT, RZ, R24, RZ, P3, !PT ;  /* 0x00000018ff087210 */ /* 0x000fe40001ffe4ff */
[----:B------:R-:W-:Y:S02]  /*0b50*/  LOP3.LUT R22, R22, 0xfffffffc, RZ, 0xc0, !PT ;  /* 0xfffffffc16167812 */ /* 0x000fe400078ec0ff */
[----:B------:R-:W-:-:S02]  /*0b60*/  IADD3.X R19, PT, PT, R19, UR5, RZ, P2, !PT ;  /* 0x0000000513137c10 */ /* 0x000fc400097fe4ff */
[----:B------:R-:W-:Y:S02]  /*0b70*/  SHF.L.U64.HI R9, R9, 0x1, R8 ;  /* 0x0000000109097819 */ /* 0x000fe40000010208 */
[----:B------:R-:W-:Y:S01]  /*0b80*/  IADD3 R22, P2, PT, R22, UR4, RZ ;  /* 0x0000000416167c10 */ /* 0x000fe2000ff5e0ff */
[----:B------:R0:W2:Y:S03]  /*0b90*/  LDG.E R8, desc[UR6][R18.64] ;  /* 0x0000000612087981 */ /* 0x0000a6000c1e1900 */
[----:B------:R-:W-:-:S05]  /*0ba0*/  IADD3.X R23, PT, PT, R9, UR5, RZ, P2, !PT ;  /* 0x0000000509177c10 */ /* 0x000fca00097fe4ff */
[----:B------:R1:W2:Y:S01]  /*0bb0*/  LDG.E R9, desc[UR8][R22.64] ;  /* 0x0000000816097981 */ /* 0x0002a2000c1e1900 */
[C---:B------:R-:W-:Y:S02]  /*0bc0*/  IADD3 R21, P2, PT, R12.reuse, 0x3000, RZ ;  /* 0x000030000c157810 */ /* 0x040fe40007f5e0ff */
[----:B------:R-:W-:-:S03]  /*0bd0*/  IADD3 R25, P3, PT, R12, 0x3800, RZ ;  /* 0x000038000c197810 */ /* 0x000fc60007f7e0ff */
[--C-:B------:R-:W-:Y:S02]  /*0be0*/  IMAD.X R28, RZ, RZ, R11.reuse, P2 ;  /* 0x000000ffff1c7224 */ /* 0x100fe400010e060b */
[----:B0-----:R-:W-:-:S03]  /*0bf0*/  IMAD.X R18, RZ, RZ, R11, P3 ;  /* 0x000000ffff127224 */ /* 0x001fc600018e060b */
[----:B------:R-:W-:-:S05]  /*0c00*/  LEA.HI R21, P2, R28, R21, RZ, 0x1 ;  /* 0x000000151c157211 */ /* 0x000fca00078508ff */
[----:B------:R-:W-:Y:S01]  /*0c10*/  IMAD.SHL.U32 R19, R21, 0x2, RZ ;  /* 0x0000000215137824 */ /* 0x000fe200078e00ff */
[----:B-1----:R-:W-:Y:S02]  /*0c20*/  IADD3 R22, P3, PT, R12, 0x4000, RZ ;  /* 0x000040000c167810 */ /* 0x002fe40007f7e0ff */
[----:B------:R-:W-:Y:S02]  /*0c30*/  R2UR UR10, R26 ;  /* 0x000000001a0a72ca */ /* 0x000fe400000e0000 */
[----:B------:R-:W-:Y:S01]  /*0c40*/  R2UR UR11, R27 ;  /* 0x000000001b0b72ca */ /* 0x000fe200000e0000 */
[--C-:B---3--:R-:W-:Y:S02]  /*0c50*/  HADD2.F32 R24, -RZ, R20.reuse.H0_H0 ;  /* 0x20000014ff187230 */ /* 0x108fe40000004100 */
[----:B------:R-:W-:-:S05]  /*0c60*/  HADD2.F32 R20, -RZ, R20.H1_H1 ;  /* 0x30000014ff147230 */ /* 0x000fca0000004100 */
[----:B------:R-:W-:Y:S01]  /*0c70*/  FMNMX3 R20, R17, R24, R20, !PT ;  /* 0x0000001811147276 */ /* 0x000fe20007800014 */
[--C-:B----4-:R-:W-:Y:S02]  /*0c80*/  HADD2.F32 R17, -RZ, R16.reuse.H0_H0 ;  /* 0x20000010ff117230 */ /* 0x110fe40000004100 */
[----:B------:R-:W-:Y:S01]  /*0c90*/  IMAD.X R24, RZ, RZ, R28, P2 ;  /* 0x000000ffff187224 */ /* 0x000fe200010e061c */
[----:B------:R-:W-:Y:S01]  /*0ca0*/  LEA.HI R25, P2, R18, R25, RZ, 0x1 ;  /* 0x0000001912197211 */ /* 0x000fe200078508ff */
[----:B------:R-:W-:-:S03]  /*0cb0*/  HADD2.F32 R16, -RZ, R16.H1_H1 ;  /* 0x30000010ff107230 */ /* 0x000fc60000004100 */
[----:B------:R-:W-:Y:S01]  /*0cc0*/  SHF.L.U64.HI R23, R21, 0x1, R24 ;  /* 0x0000000115177819 */ /* 0x000fe20000010218 */
[----:B------:R-:W-:Y:S01]  /*0cd0*/  IMAD.SHL.U32 R21, R25, 0x2, RZ ;  /* 0x0000000219157824 */ /* 0x000fe200078e00ff */
[----:B------:R-:W-:Y:S02]  /*0ce0*/  FMNMX3 R20, R20, R17, R16, !PT ;  /* 0x0000001114147276 */ /* 0x000fe40007800010 */
[----:B------:R-:W-:Y:S02]  /*0cf0*/  LOP3.LUT R16, R19, 0xfffffffc, RZ, 0xc0, !PT ;  /* 0xfffffffc13107812 */ /* 0x000fe400078ec0ff */
[----:B------:R-:W-:Y:S02]  /*0d00*/  IADD3.X R18, PT, PT, RZ, R18, RZ, P2, !PT ;  /* 0x00000012ff127210 */ /* 0x000fe400017fe4ff */
[----:B------:R-:W-:Y:S02]  /*0d10*/  IADD3 R16, P2, PT, R16, UR4, RZ ;  /* 0x0000000410107c10 */ /* 0x000fe4000ff5e0ff */
[----:B------:R-:W-:Y:S01]  /*0d20*/  LOP3.LUT R21, R21, 0xfffffffc, RZ, 0xc0, !PT ;  /* 0xfffffffc15157812 */ /* 0x000fe200078ec0ff */
[----:B-----5:R-:W-:-:S02]  /*0d30*/  HADD2.F32 R19, -RZ, R15.H0_H0 ;  /* 0x2000000fff137230 */ /* 0x020fc40000004100 */
[----:B------:R-:W-:Y:S01]  /*0d40*/  HADD2.F32 R15, -RZ, R15.H1_H1 ;  /* 0x3000000fff0f7230 */ /* 0x000fe20000004100 */
[----:B------:R-:W-:Y:S02]  /*0d50*/  SHF.L.U64.HI R25, R25, 0x1, R18 ;  /* 0x0000000119197819 */ /* 0x000fe40000010212 */
[----:B------:R-:W-:Y:S01]  /*0d60*/  IADD3.X R17, PT, PT, R23, UR5, RZ, P2, !PT ;  /* 0x0000000517117c10 */ /* 0x000fe200097fe4ff */
[----:B------:R-:W-:Y:S01]  /*0d70*/  IMAD.X R23, RZ, RZ, R11, P3 ;  /* 0x000000ffff177224 */ /* 0x000fe200018e060b */
[----:B------:R-:W-:Y:S01]  /*0d80*/  FMNMX3 R15, R20, R19, R15, !PT ;  /* 0x00000013140f7276 */ /* 0x000fe2000780000f */
[--C-:B--2---:R-:W-:Y:S01]  /*0d90*/  HADD2.F32 R24, -RZ, R14.reuse.H0_H0 ;  /* 0x2000000eff187230 */ /* 0x104fe20000004100 */
[----:B------:R-:W-:Y:S01]  /*0da0*/  IADD3 R20, P2, PT, R21, UR4, RZ ;  /* 0x0000000415147c10 */ /* 0x000fe2000ff5e0ff */
[----:B------:R-:W-:Y:S01]  /*0db0*/  HADD2.F32 R14, -RZ, R14.H1_H1 ;  /* 0x3000000eff0e7230 */ /* 0x000fe20000004100 */
[----:B------:R-:W-:Y:S01]  /*0dc0*/  IADD3 R18, P4, PT, R12, 0x4800, RZ ;  /* 0x000048000c127810 */ /* 0x000fe20007f9e0ff */
[----:B------:R0:W2:Y:S01]  /*0dd0*/  LDG.E R16, desc[UR6][R16.64] ;  /* 0x0000000610107981 */ /* 0x0000a2000c1e1900 */
[----:B------:R-:W-:-:S02]  /*0de0*/  IADD3.X R21, PT, PT, R25, UR5, RZ, P2, !PT ;  /* 0x0000000519157c10 */ /* 0x000fc400097fe4ff */
[----:B------:R-:W-:Y:S01]  /*0df0*/  FMNMX3 R24, R15, R24, R14, !PT ;  /* 0x000000180f187276 */ /* 0x000fe2000780000e */
[----:B------:R-:W-:Y:S01]  /*0e00*/  IMAD.X R19, RZ, RZ, R11, P4 ;  /* 0x000000ffff137224 */ /* 0x000fe200020e060b */
[----:B------:R-:W-:Y:S01]  /*0e10*/  LEA.HI R22, P3, R23, R22, RZ, 0x1 ;  /* 0x0000001617167211 */ /* 0x000fe200078708ff */
[----:B------:R1:W3:Y:S01]  /*0e20*/  LDG.E R20, desc[UR8][R20.64] ;  /* 0x0000000814147981 */ /* 0x0002e2000c1e1900 */
[----:B------:R-:W-:-:S03]  /*0e30*/  IADD3 R14, P2, PT, R12, 0x5000, RZ ;  /* 0x000050000c0e7810 */ /* 0x000fc60007f5e0ff */
[----:B------:R-:W-:Y:S01]  /*0e40*/  IMAD.X R23, RZ, RZ, R23, P3 ;  /* 0x000000ffff177224 */ /* 0x000fe200018e0617 */
[----:B------:R-:W-:Y:S02]  /*0e50*/  IADD3.X R15, PT, PT, RZ, R11, RZ, P2, !PT ;  /* 0x0000000bff0f7210 */ /* 0x000fe400017fe4ff */
[----:B------:R-:W-:Y:S02]  /*0e60*/  LEA.HI R18, P2, R19, R18, RZ, 0x1 ;  /* 0x0000001213127211 */ /* 0x000fe400078508ff */
[C---:B0-----:R-:W-:Y:S01]  /*0e70*/  SHF.L.U64.HI R17, R22.reuse, 0x1, R23 ;  /* 0x0000000116117819 */ /* 0x041fe20000010217 */
[----:B------:R-:W-:Y:S01]  /*0e80*/  IMAD.SHL.U32 R22, R22, 0x2, RZ ;  /* 0x0000000216167824 */ /* 0x000fe200078e00ff */
[----:B------:R-:W-:Y:S01]  /*0e90*/  LEA.HI R14, P3, R15, R14, RZ, 0x1 ;  /* 0x0000000e0f0e7211 */ /* 0x000fe200078708ff */
[----:B------:R-:W-:-:S03]  /*0ea0*/  IMAD.X R19, RZ, RZ, R19, P2 ;  /* 0x000000ffff137224 */ /* 0x000fc600010e0613 */
[----:B------:R-:W-:Y:S01]  /*0eb0*/  LOP3.LUT R22, R22, 0xfffffffc, RZ, 0xc0, !PT ;  /* 0xfffffffc16167812 */ /* 0x000fe200078ec0ff */
[----:B------:R-:W-:Y:S01]  /*0ec0*/  IMAD.X R15, RZ, RZ, R15, P3 ;  /* 0x000000ffff0f7224 */ /* 0x000fe200018e060f */
[C---:B------:R-:W-:Y:S01]  /*0ed0*/  SHF.L.U64.HI R19, R18.reuse, 0x1, R19 ;  /* 0x0000000112137819 */ /* 0x040fe20000010213 */
[----:B------:R-:W-:Y:S01]  /*0ee0*/  IMAD.SHL.U32 R18, R18, 0x2, RZ ;  /* 0x0000000212127824 */ /* 0x000fe200078e00ff */
[----:B------:R-:W-:Y:S02]  /*0ef0*/  IADD3 R22, P2, PT, R22, UR4, RZ ;  /* 0x0000000416167c10 */ /* 0x000fe4000ff5e0ff */
[----:B------:R-:W-:Y:S02]  /*0f00*/  SHF.L.U64.HI R15, R14, 0x1, R15 ;  /* 0x000000010e0f7819 */ /* 0x000fe4000001020f */
[----:B------:R-:W-:Y:S02]  /*0f10*/  LOP3.LUT R18, R18, 0xfffffffc, RZ, 0xc0, !PT ;  /* 0xfffffffc12127812 */ /* 0x000fe400078ec0ff */
[----:B------:R-:W-:-:S02]  /*0f20*/  SHF.L.U32 R14, R14, 0x1, RZ ;  /* 0x000000010e0e7819 */ /* 0x000fc400000006ff */
[----:B------:R-:W-:Y:S02]  /*0f30*/  IADD3.X R23, PT, PT, R17, UR5, RZ, P2, !PT ;  /* 0x0000000511177c10 */ /* 0x000fe400097fe4ff */
[----:B------:R-:W-:Y:S02]  /*0f40*/  IADD3 R18, P2, PT, R18, UR4, RZ ;  /* 0x0000000412127c10 */ /* 0x000fe4000ff5e0ff */
[----:B------:R-:W-:Y:S01]  /*0f50*/  LOP3.LUT R14, R14, 0xfffffffc, RZ, 0xc0, !PT ;  /* 0xfffffffc0e0e7812 */ /* 0x000fe200078ec0ff */
[----:B------:R0:W4:Y:S01]  /*0f60*/  LDG.E R17, desc[UR6][R22.64] ;  /* 0x0000000616117981 */ /* 0x000122000c1e1900 */
[----:B------:R-:W-:Y:S02]  /*0f70*/  IADD3.X R19, PT, PT, R19, UR5, RZ, P2, !PT ;  /* 0x0000000513137c10 */ /* 0x000fe400097fe4ff */
[----:B------:R-:W-:Y:S01]  /*0f80*/  IADD3 R14, P2, PT, R14, UR4, RZ ;  /* 0x000000040e0e7c10 */ /* 0x000fe2000ff5e0ff */
[--C-:B-1----:R-:W-:Y:S02]  /*0f90*/  HADD2.F32 R21, -RZ, R8.reuse.H0_H0 ;  /* 0x20000008ff157230 */ /* 0x102fe40000004100 */
[----:B------:R-:W-:Y:S01]  /*0fa0*/  HADD2.F32 R8, -RZ, R8.H1_H1 ;  /* 0x30000008ff087230 */ /* 0x000fe20000004100 */
[----:B------:R-:W-:Y:S01]  /*0fb0*/  IADD3.X R15, PT, PT, R15, UR5, RZ, P2, !PT ;  /* 0x000000050f0f7c10 */ /* 0x000fe200097fe4ff */
[----:B------:R-:W-:Y:S01]  /*0fc0*/  HADD2.F32 R25, -RZ, R9.H0_H0 ;  /* 0x20000009ff197230 */ /* 0x000fe20000004100 */
[----:B------:R-:W-:-:S02]  /*0fd0*/  IADD3 R28, P2, PT, R12, 0x5800, RZ ;  /* 0x000058000c1c7810 */ /* 0x000fc40007f5e0ff */
[----:B0-----:R-:W-:Y:S01]  /*0fe0*/  IADD3 R22, P3, PT, R12, 0x6000, RZ ;  /* 0x000060000c167810 */ /* 0x001fe20007f7e0ff */
[----:B------:R-:W-:Y:S01]  /*0ff0*/  HADD2.F32 R9, -RZ, R9.H1_H1 ;  /* 0x30000009ff097230 */ /* 0x000fe20000004100 */
[----:B------:R-:W-:Y:S01]  /*1000*/  FMNMX3 R24, R24, R21, R8, !PT ;  /* 0x0000001518187276 */ /* 0x000fe20007800008 */
[--C-:B------:R-:W-:Y:S01]  /*1010*/  IMAD.X R29, RZ, RZ, R11.reuse, P2 ;  /* 0x000000ffff1d7224 */ /* 0x100fe200010e060b */
[----:B------:R-:W-:Y:S01]  /*1020*/  IADD3 R8, P4, PT, R12, 0x6800, RZ ;  /* 0x000068000c087810 */ /* 0x000fe20007f9e0ff */
[----:B------:R-:W-:Y:S01]  /*1030*/  IMAD.X R23, RZ, RZ, R11, P3 ;  /* 0x000000ffff177224 */ /* 0x000fe200018e060b */
[----:B------:R0:W5:Y:S01]  /*1040*/  LDG.E R18, desc[UR8][R18.64] ;  /* 0x0000000812127981 */ /* 0x000162000c1e1900 */
[----:B------:R-:W-:Y:S02]  /*1050*/  FMNMX3 R24, R24, R25, R9, !PT ;  /* 0x0000001918187276 */ /* 0x000fe40007800009 */
[----:B------:R-:W-:Y:S01]  /*1060*/  LEA.HI R28, P2, R29, R28, RZ, 0x1 ;  /* 0x0000001c1d1c7211 */ /* 0x000fe200078508ff */
[----:B------:R-:W-:Y:S01]  /*1070*/  IMAD.X R9, RZ, RZ, R11, P4 ;  /* 0x000000ffff097224 */ /* 0x000fe200020e060b */
[----:B------:R1:W5:Y:S01]  /*1080*/  LDG.E R21, desc[UR6][R14.64] ;  /* 0x000000060e157981 */ /* 0x000362000c1e1900 */
[----:B0-----:R-:W-:-:S02]  /*1090*/  LEA.HI R19, P3, R23, R22, RZ, 0x1 ;  /* 0x0000001617137211 */ /* 0x001fc400078708ff */
[----:B------:R-:W-:Y:S01]  /*10a0*/  IMAD.X R25, RZ, RZ, R29, P2 ;  /* 0x000000ffff197224 */ /* 0x000fe200010e061d */
[----:B------:R-:W-:Y:S02]  /*10b0*/  LEA.HI R8, P2, R9, R8, RZ, 0x1 ;  /* 0x0000000809087211 */ /* 0x000fe400078508ff */
[----:B-1----:R-:W-:-:S04]  /*10c0*/  IADD3.X R14, PT, PT, RZ, R23, RZ, P3, !PT ;  /* 0x00000017ff0e7210 */ /* 0x002fc80001ffe4ff */
[C---:B------:R-:W-:Y:S01]  /*10d0*/  SHF.L.U64.HI R15, R19.reuse, 0x1, R14 ;  /* 0x00000001130f7819 */ /* 0x040fe2000001020e */
[----:B------:R-:W-:Y:S01]  /*10e0*/  IMAD.SHL.U32 R14, R19, 0x2, RZ ;  /* 0x00000002130e7824 */ /* 0x000fe200078e00ff */
[C---:B------:R-:W-:Y:S01]  /*10f0*/  SHF.L.U64.HI R22, R28.reuse, 0x1, R25 ;  /* 0x000000011c167819 */ /* 0x040fe20000010219 */
[----:B------:R-:W-:Y:S02]  /*1100*/  IMAD.X R9, RZ, RZ, R9, P2 ;  /* 0x000000ffff097224 */ /* 0x000fe400010e0609 */
[----:B------:R-:W-:Y:S01]  /*1110*/  IMAD.SHL.U32 R28, R28, 0x2, RZ ;  /* 0x000000021c1c7824 */ /* 0x000fe200078e00ff */
[----:B------:R-:W-:Y:S02]  /*1120*/  LOP3.LUT R14, R14, 0xfffffffc, RZ, 0xc0, !PT ;  /* 0xfffffffc0e0e7812 */ /* 0x000fe400078ec0ff */
[C---:B------:R-:W-:Y:S01]  /*1130*/  SHF.L.U64.HI R9, R8.reuse, 0x1, R9 ;  /* 0x0000000108097819 */ /* 0x040fe20000010209 */
[----:B------:R-:W-:Y:S01]  /*1140*/  IMAD.SHL.U32 R8, R8, 0x2, RZ ;  /* 0x0000000208087824 */ /* 0x000fe200078e00ff */
[----:B------:R-:W-:-:S02]  /*1150*/  LOP3.LUT R28, R28, 0xfffffffc, RZ, 0xc0, !PT ;  /* 0xfffffffc1c1c7812 */ /* 0x000fc400078ec0ff */
[----:B------:R-:W-:Y:S02]  /*1160*/  IADD3 R14, P3, PT, R14, UR4, RZ ;  /* 0x000000040e0e7c10 */ /* 0x000fe4000ff7e0ff */
[----:B------:R-:W-:Y:S02]  /*1170*/  IADD3 R28, P2, PT, R28, UR4, RZ ;  /* 0x000000041c1c7c10 */ /* 0x000fe4000ff5e0ff */
[----:B------:R-:W-:Y:S02]  /*1180*/  LOP3.LUT R8, R8, 0xfffffffc, RZ, 0xc0, !PT ;  /* 0xfffffffc08087812 */ /* 0x000fe400078ec0ff */
[----:B------:R-:W-:Y:S02]  /*1190*/  IADD3.X R15, PT, PT, R15, UR5, RZ, P3, !PT ;  /* 0x000000050f0f7c10 */ /* 0x000fe40009ffe4ff */
[----:B------:R-:W-:Y:S02]  /*11a0*/  IADD3 R32, P3, PT, R12, 0x7000, RZ ;  /* 0x000070000c207810 */ /* 0x000fe40007f7e0ff */
[----:B------:R-:W-:-:S02]  /*11b0*/  IADD3.X R29, PT, PT, R22, UR5, RZ, P2, !PT ;  /* 0x00000005161d7c10 */ /* 0x000fc400097fe4ff */
[----:B------:R-:W-:Y:S01]  /*11c0*/  IADD3 R8, P2, PT, R8, UR4, RZ ;  /* 0x0000000408087c10 */ /* 0x000fe2000ff5e0ff */
[----:B------:R-:W5:Y:S01]  /*11d0*/  LDG.E R22, desc[UR8][R14.64] ;  /* 0x000000080e167981 */ /* 0x000f62000c1e1900 */
[----:B------:R-:W-:Y:S02]  /*11e0*/  IADD3.X R31, PT, PT, RZ, R11, RZ, P3, !PT ;  /* 0x0000000bff1f7210 */ /* 0x000fe40001ffe4ff */
[----:B------:R-:W-:Y:S01]  /*11f0*/  IADD3 R25, P3, PT, R12, 0x7800, RZ ;  /* 0x000078000c197810 */ /* 0x000fe20007f7e0ff */
[----:B------:R0:W5:Y:S01]  /*1200*/  LDG.E R19, desc[UR6][R28.64] ;  /* 0x000000061c137981 */ /* 0x000162000c1e1900 */
[----:B------:R-:W-:Y:S02]  /*1210*/  IADD3.X R9, PT, PT, R9, UR5, RZ, P2, !PT ;  /* 0x0000000509097c10 */ /* 0x000fe400097fe4ff */
[----:B------:R-:W-:Y:S01]  /*1220*/  LEA.HI R32, P2, R31, R32, RZ, 0x1 ;  /* 0x000000201f207211 */ /* 0x000fe200078508ff */
[----:B------:R-:W-:Y:S02]  /*1230*/  IMAD.X R30, RZ, RZ, R11, P3 ;  /* 0x000000ffff1e7224 */ /* 0x000fe400018e060b */
[----:B------:R1:W5:Y:S02]  /*1240*/  LDG.E R23, desc[UR10][R8.64] ;  /* 0x0000000a08177981 */ /* 0x000364000c1e1900 */
[----:B------:R-:W-:-:S02]  /*1250*/  IMAD.X R31, RZ, RZ, R31, P2 ;  /* 0x000000ffff1f7224 */ /* 0x000fc400010e061f */
[----:B0-----:R-:W-:Y:S01]  /*1260*/  IMAD.SHL.U32 R29, R32, 0x2, RZ ;  /* 0x00000002201d7824 */ /* 0x001fe200078e00ff */
[----:B------:R-:W-:-:S04]  /*1270*/  LEA.HI R25, P2, R30, R25, RZ, 0x1 ;  /* 0x000000191e197211 */ /* 0x000fc800078508ff */
[----:B------:R-:W-:Y:S02]  /*1280*/  LOP3.LUT R14, R29, 0xfffffffc, RZ, 0xc0, !PT ;  /* 0xfffffffc1d0e7812 */ /* 0x000fe400078ec0ff */
[----:B-1----:R-:W-:Y:S01]  /*1290*/  SHF.L.U32 R8, R25, 0x1, RZ ;  /* 0x0000000119087819 */ /* 0x002fe200000006ff */
[----:B------:R-:W-:Y:S01]  /*12a0*/  IMAD.X R28, RZ, RZ, R30, P2 ;  /* 0x000000ffff1c7224 */ /* 0x000fe200010e061e */
[----:B------:R-:W-:Y:S02]  /*12b0*/  SHF.L.U64.HI R31, R32, 0x1, R31 ;  /* 0x00000001201f7819 */ /* 0x000fe4000001021f */
[----:B------:R-:W-:Y:S02]  /*12c0*/  IADD3 R14, P2, PT, R14, UR4, RZ ;  /* 0x000000040e0e7c10 */ /* 0x000fe4000ff5e0ff */
[----:B------:R-:W-:Y:S02]  /*12d0*/  LOP3.LUT R8, R8, 0xfffffffc, RZ, 0xc0, !PT ;  /* 0xfffffffc08087812 */ /* 0x000fe400078ec0ff */
[----:B------:R-:W-:-:S02]  /*12e0*/  IADD3.X R15, PT, PT, R31, UR5, RZ, P2, !PT ;  /* 0x000000051f0f7c10 */ /* 0x000fc400097fe4ff */
[----:B------:R-:W-:Y:S02]  /*12f0*/  SHF.L.U64.HI R9, R25, 0x1, R28 ;  /* 0x0000000119097819 */ /* 0x000fe4000001021c */
[----:B------:R-:W-:Y:S01]  /*1300*/  IADD3 R8, P2, PT, R8, UR4, RZ ;  /* 0x0000000408087c10 */ /* 0x000fe2000ff5e0ff */
[----:B------:R5:W5:Y:S03]  /*1310*/  LDG.E R14, desc[UR6][R14.64] ;  /* 0x000000060e0e7981 */ /* 0x000b66000c1e1900 */
[----:B------:R-:W-:-:S05]  /*1320*/  IADD3.X R9, PT, PT, R9, UR5, RZ, P2, !PT ;  /* 0x0000000509097c10 */ /* 0x000fca00097fe4ff */
[----:B------:R-:W5:Y:S01]  /*1330*/  LDG.E R8, desc[UR8][R8.64] ;  /* 0x0000000808087981 */ /* 0x000f62000c1e1900 */
[----:B------:R-:W-:-:S05]  /*1340*/  VIADD R10, R10, 0x4000 ;  /* 0x000040000a0a7836 */ /* 0x000fca0000000000 */
[----:B------:R-:W-:Y:S02]  /*1350*/  ISETP.GE.AND P2, PT, R10, R13, PT ;  /* 0x0000000d0a00720c */ /* 0x000fe40003f46270 */
[----:B------:R-:W-:-:S05]  /*1360*/  IADD3 R12, P3, PT, R12, 0x8000, RZ ;  /* 0x000080000c0c7810 */ /* 0x000fca0007f7e0ff */
[----:B------:R-:W-:Y:S02]  /*1370*/  IMAD.X R11, RZ, RZ, R11, P3 ;  /* 0x000000ffff0b7224 */ /* 0x000fe400018e060b */
[--C-:B--2---:R-:W-:Y:S02]  /*1380*/  HADD2.F32 R25, -RZ, R16.reuse.H0_H0 ;  /* 0x20000010ff197230 */ /* 0x104fe40000004100 */
[----:B------:R-:W-:-:S05]  /*1390*/  HADD2.F32 R16, -RZ, R16.H1_H1 ;  /* 0x30000010ff107230 */ /* 0x000fca0000004100 */
[----:B------:R-:W-:Y:S01]  /*13a0*/  FMNMX3 R16, R24, R25, R16, !PT ;  /* 0x0000001918107276 */ /* 0x000fe20007800010 */
[--C-:B---3--:R-:W-:Y:S02]  /*13b0*/  HADD2.F32 R25, -RZ, R20.reuse.H0_H0 ;  /* 0x20000014ff197230 */ /* 0x108fe40000004100 */
[----:B------:R-:W-:-:S05]  /*13c0*/  HADD2.F32 R20, -RZ, R20.H1_H1 ;  /* 0x30000014ff147230 */ /* 0x000fca0000004100 */
[----:B------:R-:W-:Y:S01]  /*13d0*/  FMNMX3 R16, R16, R25, R20, !PT ;  /* 0x0000001910107276 */ /* 0x000fe20007800014 */
[--C-:B----4-:R-:W-:Y:S02]  /*13e0*/  HADD2.F32 R25, -RZ, R17.reuse.H0_H0 ;  /* 0x20000011ff197230 */ /* 0x110fe40000004100 */
[----:B------:R-:W-:-:S05]  /*13f0*/  HADD2.F32 R17, -RZ, R17.H1_H1 ;  /* 0x30000011ff117230 */ /* 0x000fca0000004100 */
[----:B------:R-:W-:Y:S01]  /*1400*/  FMNMX3 R16, R16, R25, R17, !PT ;  /* 0x0000001910107276 */ /* 0x000fe20007800011 */
[--C-:B-----5:R-:W-:Y:S02]  /*1410*/  HADD2.F32 R15, -RZ, R18.reuse.H0_H0 ;  /* 0x20000012ff0f7230 */ /* 0x120fe40000004100 */
[----:B------:R-:W-:Y:S02]  /*1420*/  HADD2.F32 R18, -RZ, R18.H1_H1 ;  /* 0x30000012ff127230 */ /* 0x000fe40000004100 */
[--C-:B------:R-:W-:Y:S02]  /*1430*/  HADD2.F32 R20, -RZ, R21.reuse.H0_H0 ;  /* 0x20000015ff147230 */ /* 0x100fe40000004100 */
[----:B------:R-:W-:Y:S01]  /*1440*/  HADD2.F32 R21, -RZ, R21.H1_H1 ;  /* 0x30000015ff157230 */ /* 0x000fe20000004100 */
[----:B------:R-:W-:-:S04]  /*1450*/  FMNMX3 R15, R16, R15, R18, !PT ;  /* 0x0000000f100f7276 */ /* 0x000fc80007800012 */
[----:B------:R-:W-:Y:S01]  /*1460*/  FMNMX3 R15, R15, R20, R21, !PT ;  /* 0x000000140f0f7276 */ /* 0x000fe20007800015 */
[--C-:B------:R-:W-:Y:S02]  /*1470*/  HADD2.F32 R18, -RZ, R22.reuse.H0_H0 ;  /* 0x20000016ff127230 */ /* 0x100fe40000004100 */
[--C-:B------:R-:W-:Y:S02]  /*1480*/  HADD2.F32 R16, -RZ, R19.reuse.H0_H0 ;  /* 0x20000013ff107230 */ /* 0x100fe40000004100 */
[----:B------:R-:W-:Y:S02]  /*1490*/  HADD2.F32 R19, -RZ, R19.H1_H1 ;  /* 0x30000013ff137230 */ /* 0x000fe40000004100 */
[----:B------:R-:W-:-:S03]  /*14a0*/  HADD2.F32 R22, -RZ, R22.H1_H1 ;  /* 0x30000016ff167230 */ /* 0x000fc60000004100 */
[----:B------:R-:W-:Y:S01]  /*14b0*/  FMNMX3 R15, R15, R16, R19, !PT ;  /* 0x000000100f0f7276 */ /* 0x000fe20007800013 */
[--C-:B------:R-:W-:Y:S02]  /*14c0*/  HADD2.F32 R16, -RZ, R23.reuse.H0_H0 ;  /* 0x20000017ff107230 */ /* 0x100fe40000004100 */
[----:B------:R-:W-:Y:S01]  /*14d0*/  HADD2.F32 R23, -RZ, R23.H1_H1 ;  /* 0x30000017ff177230 */ /* 0x000fe20000004100 */
[----:B------:R-:W-:-:S04]  /*14e0*/  FMNMX3 R15, R15, R18, R22, !PT ;  /* 0x000000120f0f7276 */ /* 0x000fc80007800016 */
[----:B------:R-:W-:Y:S01]  /*14f0*/  FMNMX3 R15, R15, R16, R23, !PT ;  /* 0x000000100f0f7276 */ /* 0x000fe20007800017 */
[--C-:B------:R-:W-:Y:S02]  /*1500*/  HADD2.F32 R16, -RZ, R14.reuse.H0_H0 ;  /* 0x2000000eff107230 */ /* 0x100fe40000004100 */
[----:B------:R-:W-:Y:S02]  /*1510*/  HADD2.F32 R14, -RZ, R14.H1_H1 ;  /* 0x3000000eff0e7230 */ /* 0x000fe40000004100 */
[----:B------:R-:W-:-:S03]  /*1520*/  HADD2.F32 R17, -RZ, R8.H0_H0 ;  /* 0x20000008ff117230 */ /* 0x000fc60000004100 */
[----:B------:R-:W-:Y:S01]  /*1530*/  FMNMX3 R14, R15, R16, R14, !PT ;  /* 0x000000100f0e7276 */ /* 0x000fe2000780000e */
[----:B------:R-:W-:-:S05]  /*1540*/  HADD2.F32 R8, -RZ, R8.H1_H1 ;  /* 0x30000008ff087230 */ /* 0x000fca0000004100 */
[----:B------:R-:W-:Y:S01]  /*1550*/  FMNMX3 R17, R14, R17, R8, !PT ;  /* 0x000000110e117276 */ /* 0x000fe20007800008 */
[----:B------:R-:W-:Y:S06]  /*1560*/  @!P2 BRA `(.L_x_8545) ;  /* 0xfffffff00098a947 */ /* 0x000fec000383ffff */
.L_x_8544:
[----:B------:R-:W-:Y:S05]  /*1570*/  BSYNC.RECONVERGENT B1 ;  /* 0x0000000000017941 */ /* 0x000fea0003800200 */
.L_x_8543:
[----:B------:R-:W-:Y:S01]  /*1580*/  IMAD.IADD R8, R3, 0x1, -R10 ;  /* 0x0000000103087824 */ /* 0x000fe200078e0a0a */
[----:B------:R-:W-:Y:S04]  /*1590*/  BSSY.RECONVERGENT B1, `(.L_x_8546) ;  /* 0x0000074000017945 */ /* 0x000fe80003800200 */
[----:B------:R-:W-:-:S13]  /*15a0*/  ISETP.GT.AND P2, PT, R8, 0x1000, PT ;  /* 0x000010000800780c */ /* 0x000fda0003f44270 */
[----:B------:R-:W-:Y:S05]  /*15b0*/  @!P2 BRA `(.L_x_8547) ;  /* 0x0000000400c4a947 */ /* 0x000fea0003800000 */
[----:B------:R-:W-:Y:S01]  /*15c0*/  IADD3 R13, P2, PT, R12, 0x800, RZ ;  /* 0x000008000c0d7810 */ /* 0x000fe20007f5e0ff */
[----:B------:R-:W1:Y:S01]  /*15d0*/  LDCU.64 UR4, c[0x0][0x380] ;  /* 0x00007000ff0477ac */ /* 0x000e620008000a00 */
[----:B------:R-:W-:Y:S02]  /*15e0*/  LEA.HI R9, P1, R11, R12, RZ, 0x1 ;  /* 0x0000000c0b097211 */ /* 0x000fe400078308ff */
[----:B---3--:R-:W-:Y:S01]  /*15f0*/  R2UR UR6, R26 ;  /* 0x000000001a0672ca */ /* 0x008fe200000e0000 */
[----:B------:R-:W-:Y:S01]  /*1600*/  IMAD.X R14, RZ, RZ, R11, P2 ;  /* 0x000000ffff0e7224 */ /* 0x000fe200010e060b */
[----:B------:R-:W-:Y:S01]  /*1610*/  IADD3.X R16, PT, PT, RZ, R11, RZ, P1, !PT ;  /* 0x0000000bff107210 */ /* 0x000fe20000ffe4ff */
[----:B------:R-:W-:Y:S01]  /*1620*/  IMAD.SHL.U32 R8, R9, 0x2, RZ ;  /* 0x0000000209087824 */ /* 0x000fe200078e00ff */
[----:B------:R-:W-:Y:S02]  /*1630*/  R2UR UR7, R27 ;  /* 0x000000001b0772ca */ /* 0x000fe400000e0000 */
[----:B------:R-:W-:-:S02]  /*1640*/  LEA.HI R13, P2, R14, R13, RZ, 0x1 ;  /* 0x0000000d0e0d7211 */ /* 0x000fc400078508ff */
[----:B------:R-:W-:Y:S02]  /*1650*/  LOP3.LUT R8, R8, 0xfffffffc, RZ, 0xc0, !PT ;  /* 0xfffffffc08087812 */ /* 0x000fe400078ec0ff */
[----:B------:R-:W-:Y:S01]  /*1660*/  SHF.L.U64.HI R9, R9, 0x1, R16 ;  /* 0x0000000109097819 */ /* 0x000fe20000010210 */
[----:B------:R-:W-:Y:S01]  /*1670*/  IMAD.SHL.U32 R22, R13, 0x2, RZ ;  /* 0x000000020d167824 */ /* 0x000fe200078e00ff */
[C---:B------:R-:W-:Y:S01]  /*1680*/  IADD3 R16, P3, PT, R12.reuse, 0x1800, RZ ;  /* 0x000018000c107810 */ /* 0x040fe20007f7e0ff */
[----:B------:R-:W-:Y:S01]  /*1690*/  IMAD.X R14, RZ, RZ, R14, P2 ;  /* 0x000000ffff0e7224 */ /* 0x000fe200010e060e */
[----:B------:R-:W-:Y:S02]  /*16a0*/  IADD3 R18, P2, PT, R12, 0x1000, RZ ;  /* 0x000010000c127810 */ /* 0x000fe40007f5e0ff */
[----:B-1----:R-:W-:Y:S02]  /*16b0*/  IADD3 R8, P1, PT, R8, UR4, RZ ;  /* 0x0000000408087c10 */ /* 0x002fe4000ff3e0ff */
[----:B------:R-:W-:Y:S01]  /*16c0*/  LOP3.LUT R22, R22, 0xfffffffc, RZ, 0xc0, !PT ;  /* 0xfffffffc16167812 */ /* 0x000fe200078ec0ff */
[----:B------:R-:W-:Y:S01]  /*16d0*/  IMAD.X R19, RZ, RZ, R11, P2 ;  /* 0x000000ffff137224 */ /* 0x000fe200010e060b */
[----:B------:R-:W-:-:S02]  /*16e0*/  IADD3.X R9, PT, PT, R9, UR5, RZ, P1, !PT ;  /* 0x0000000509097c10 */ /* 0x000fc40008ffe4ff */
[----:B------:R-:W-:Y:S02]  /*16f0*/  SHF.L.U64.HI R13, R13, 0x1, R14 ;  /* 0x000000010d0d7819 */ /* 0x000fe4000001020e */
[----:B------:R-:W-:Y:S01]  /*1700*/  IADD3 R22, P1, PT, R22, UR4, RZ ;  /* 0x0000000416167c10 */ /* 0x000fe2000ff3e0ff */
[----:B------:R1:W3:Y:S01]  /*1710*/  LDG.E R21, desc[UR6][R8.64] ;  /* 0x0000000608157981 */ /* 0x0002e2000c1e1900 */
[----:B------:R-:W-:Y:S02]  /*1720*/  R2UR UR8, R26 ;  /* 0x000000001a0872ca */ /* 0x000fe400000e0000 */
[----:B------:R-:W-:Y:S02]  /*1730*/  IADD3.X R23, PT, PT, R13, UR5, RZ, P1, !PT ;  /* 0x000000050d177c10 */ /* 0x000fe40008ffe4ff */
[----:B------:R-:W-:Y:S02]  /*1740*/  IADD3 R13, P2, PT, R12, 0x2000, RZ ;  /* 0x000020000c0d7810 */ /* 0x000fe40007f5e0ff */
[----:B------:R-:W-:-:S02]  /*1750*/  LEA.HI R18, P1, R19, R18, RZ, 0x1 ;  /* 0x0000001213127211 */ /* 0x000fc400078308ff */
[----:B------:R-:W-:Y:S01]  /*1760*/  R2UR UR9, R27 ;  /* 0x000000001b0972ca */ /* 0x000fe200000e0000 */
[----:B------:R-:W-:Y:S02]  /*1770*/  IMAD.X R14, RZ, RZ, R11, P2 ;  /* 0x000000ffff0e7224 */ /* 0x000fe400010e060b */
[----:B------:R-:W-:Y:S01]  /*1780*/  IMAD.X R19, RZ, RZ, R19, P1 ;  /* 0x000000ffff137224 */ /* 0x000fe200008e0613 */
[----:B------:R-:W-:Y:S02]  /*1790*/  IADD3.X R15, PT, PT, RZ, R11, RZ, P3, !PT ;  /* 0x0000000bff0f7210 */ /* 0x000fe40001ffe4ff */
[----:B------:R-:W-:Y:S02]  /*17a0*/  LEA.HI R13, P1, R14, R13, RZ, 0x1 ;  /* 0x0000000d0e0d7211 */ /* 0x000fe400078308ff */
[C---:B------:R-:W-:Y:S01]  /*17b0*/  SHF.L.U64.HI R19, R18.reuse, 0x1, R19 ;  /* 0x0000000112137819 */ /* 0x040fe20000010213 */
[----:B------:R-:W-:Y:S01]  /*17c0*/  IMAD.SHL.U32 R18, R18, 0x2, RZ ;  /* 0x0000000212127824 */ /* 0x000fe200078e00ff */
[----:B------:R-:W-:-:S02]  /*17d0*/  LEA.HI R16, P2, R15, R16, RZ, 0x1 ;  /* 0x000000100f107211 */ /* 0x000fc400078508ff */
[----:B-1----:R-:W-:Y:S01]  /*17e0*/  IADD3.X R8, PT, PT, RZ, R14, RZ, P1, !PT ;  /* 0x0000000eff087210 */ /* 0x002fe20000ffe4ff */
[----:B------:R1:W4:Y:S01]  /*17f0*/  LDG.E R22, desc[UR8][R22.64] ;  /* 0x0000000816167981 */ /* 0x000322000c1e1900 */
[----:B------:R-:W-:Y:S01]  /*1800*/  LOP3.LUT R18, R18, 0xfffffffc, RZ, 0xc0, !PT ;  /* 0xfffffffc12127812 */ /* 0x000fe200078ec0ff */
[----:B------:R-:W-:Y:S01]  /*1810*/  IMAD.SHL.U32 R14, R16, 0x2, RZ ;  /* 0x00000002100e7824 */ /* 0x000fe200078e00ff */
[C---:B------:R-:W-:Y:S01]  /*1820*/  SHF.L.U64.HI R9, R13.reuse, 0x1, R8 ;  /* 0x000000010d097819 */ /* 0x040fe20000010208 */
[----:B------:R-:W-:Y:S01]  /*1830*/  IMAD.SHL.U32 R8, R13, 0x2, RZ ;  /* 0x000000020d087824 */ /* 0x000fe200078e00ff */
[----:B------:R-:W-:Y:S01]  /*1840*/  IADD3 R18, P1, PT, R18, UR4, RZ ;  /* 0x0000000412127c10 */ /* 0x000fe2000ff3e0ff */
[----:B------:R-:W-:Y:S01]  /*1850*/  IMAD.X R15, RZ, RZ, R15, P2 ;  /* 0x000000ffff0f7224 */ /* 0x000fe200010e060f */
[----:B------:R-:W-:Y:S02]  /*1860*/  IADD3 R30, P3, PT, R12, 0x2800, RZ ;  /* 0x000028000c1e7810 */ /* 0x000fe40007f7e0ff */
[----:B------:R-:W-:-:S02]  /*1870*/  LOP3.LUT R14, R14, 0xfffffffc, RZ, 0xc0, !PT ;  /* 0xfffffffc0e0e7812 */ /* 0x000fc400078ec0ff */
[----:B------:R-:W-:Y:S01]  /*1880*/  LOP3.LUT R8, R8, 0xfffffffc, RZ, 0xc0, !PT ;  /* 0xfffffffc08087812 */ /* 0x000fe200078ec0ff */
[----:B------:R-:W-:Y:S01]  /*1890*/  IMAD.X R29, RZ, RZ, R11, P3 ;  /* 0x000000ffff1d7224 */ /* 0x000fe200018e060b */
[----:B------:R-:W-:Y:S02]  /*18a0*/  IADD3.X R19, PT, PT, R19, UR5, RZ, P1, !PT ;  /* 0x0000000513137c10 */ /* 0x000fe40008ffe4ff */
[----:B------:R-:W-:Y:S02]  /*18b0*/  SHF.L.U64.HI R15, R16, 0x1, R15 ;  /* 0x00000001100f7819 */ /* 0x000fe4000001020f */
[----:B------:R-:W-:Y:S01]  /*18c0*/  IADD3 R14, P2, PT, R14, UR4, RZ ;  /* 0x000000040e0e7c10 */ /* 0x000fe2000ff5e0ff */
[----:B------:R5:W2:Y:S01]  /*18d0*/  LDG.E R20, desc[UR6][R18.64] ;  /* 0x0000000612147981 */ /* 0x000aa2000c1e1900 */
[----:B------:R-:W-:Y:S02]  /*18e0*/  IADD3 R8, P1, PT, R8, UR4, RZ ;  /* 0x0000000408087c10 */ /* 0x000fe4000ff3e0ff */
[----:B-1----:R-:W-:-:S02]  /*18f0*/  IADD3 R23, P3, PT, R12, 0x3800, RZ ;  /* 0x000038000c177810 */ /* 0x002fc40007f7e0ff */
[----:B------:R-:W-:Y:S02]  /*1900*/  IADD3.X R15, PT, PT, R15, UR5, RZ, P2, !PT ;  /* 0x000000050f0f7c10 */ /* 0x000fe400097fe4ff */
[----:B------:R-:W-:Y:S01]  /*1910*/  IADD3.X R9, PT, PT, R9, UR5, RZ, P1, !PT ;  /* 0x0000000509097c10 */ /* 0x000fe20008ffe4ff */
[----:B------:R-:W-:Y:S01]  /*1920*/  IMAD.X R24, RZ, RZ, R11, P3 ;  /* 0x000000ffff187224 */ /* 0x000fe200018e060b */
[----:B------:R-:W-:Y:S01]  /*1930*/  R2UR UR10, R26 ;  /* 0x000000001a0a72ca */ /* 0x000fe200000e0000 */
[----:B------:R1:W2:Y:S01]  /*1940*/  LDG.E R16, desc[UR8][R14.64] ;  /* 0x000000080e107981 */ /* 0x0002a2000c1e1900 */
[----:B------:R-:W-:Y:S02]  /*1950*/  R2UR UR11, R27 ;  /* 0x000000001b0b72ca */ /* 0x000fe400000e0000 */
[----:B------:R-:W-:Y:S02]  /*1960*/  IADD3 R25, P2, PT, R12, 0x3000, RZ ;  /* 0x000030000c197810 */ /* 0x000fe40007f5e0ff */
[----:B------:R-:W-:-:S02]  /*1970*/  LEA.HI R30, P1, R29, R30, RZ, 0x1 ;  /* 0x0000001e1d1e7211 */ /* 0x000fc400078308ff */
[----:B------:R-:W-:-:S03]  /*1980*/  IADD3.X R28, PT, PT, RZ, R11, RZ, P2, !PT ;  /* 0x0000000bff1c7210 */ /* 0x000fc600017fe4ff */
[----:B------:R-:W-:Y:S01]  /*1990*/  IMAD.X R29, RZ, RZ, R29, P1 ;  /* 0x000000ffff1d7224 */ /* 0x000fe200008e061d */
[----:B-----5:R-:W-:Y:S02]  /*19a0*/  LEA.HI R18, P1, R24, R23, RZ, 0x1 ;  /* 0x0000001718127211 */ /* 0x020fe400078308ff */
[----:B------:R-:W-:Y:S01]  /*19b0*/  LEA.HI R25, P2, R28, R25, RZ, 0x1 ;  /* 0x000000191c197211 */ /* 0x000fe200078508ff */
[----:B------:R5:W2:Y:S01]  /*19c0*/  LDG.E R13, desc[UR10][R8.64] ;  /* 0x0000000a080d7981 */ /* 0x000aa2000c1e1900 */
[C---:B------:R-:W-:Y:S01]  /*19d0*/  SHF.L.U32 R23, R30.reuse, 0x1, RZ ;  /* 0x000000011e177819 */ /* 0x040fe200000006ff */
[----:B------:R-:W-:Y:S02]  /*19e0*/  IMAD.X R19, RZ, RZ, R24, P1 ;  /* 0x000000ffff137224 */ /* 0x000fe400008e0618 */
[----:B-1----:R-:W-:Y:S01]  /*19f0*/  IMAD.SHL.U32 R14, R25, 0x2, RZ ;  /* 0x00000002190e7824 */ /* 0x002fe200078e00ff */
[----:B------:R-:W-:Y:S01]  /*1a00*/  SHF.L.U64.HI R29, R30, 0x1, R29 ;  /* 0x000000011e1d7819 */ /* 0x000fe2000001021d */
[----:B------:R-:W-:Y:S01]  /*1a10*/  IMAD.X R28, RZ, RZ, R28, P2 ;  /* 0x000000ffff1c7224 */ /* 0x000fe200010e061c */
[----:B------:R-:W-:-:S02]  /*1a20*/  SHF.L.U64.HI R19, R18, 0x1, R19 ;  /* 0x0000000112137819 */ /* 0x000fc40000010213 */
[----:B-----5:R-:W-:Y:S01]  /*1a30*/  LOP3.LUT R8, R23, 0xfffffffc, RZ, 0xc0, !PT ;  /* 0xfffffffc17087812 */ /* 0x020fe200078ec0ff */
[----:B------:R-:W-:Y:S01]  /*1a40*/  IMAD.SHL.U32 R18, R18, 0x2, RZ ;  /* 0x0000000212127824 */ /* 0x000fe200078e00ff */
[----:B------:R-:W-:Y:S02]  /*1a50*/  LOP3.LUT R14, R14, 0xfffffffc, RZ, 0xc0, !PT ;  /* 0xfffffffc0e0e7812 */ /* 0x000fe400078ec0ff */
[----:B------:R-:W-:Y:S02]  /*1a60*/  IADD3 R8, P1, PT, R8, UR4, RZ ;  /* 0x0000000408087c10 */ /* 0x000fe4000ff3e0ff */
[----:B------:R-:W-:Y:S02]  /*1a70*/  SHF.L.U64.HI R15, R25, 0x1, R28 ;  /* 0x00000001190f7819 */ /* 0x000fe4000001021c */
[----:B------:R-:W-:Y:S02]  /*1a80*/  LOP3.LUT R18, R18, 0xfffffffc, RZ, 0xc0, !PT ;  /* 0xfffffffc12127812 */ /* 0x000fe400078ec0ff */
[----:B------:R-:W-:-:S02]  /*1a90*/  IADD3 R14, P2, PT, R14, UR4, RZ ;  /* 0x000000040e0e7c10 */ /* 0x000fc4000ff5e0ff */
[----:B------:R-:W-:Y:S02]  /*1aa0*/  IADD3.X R9, PT, PT, R29, UR5, RZ, P1, !PT ;  /* 0x000000051d097c10 */ /* 0x000fe40008ffe4ff */
[----:B------:R-:W-:Y:S02]  /*1ab0*/  IADD3 R18, P1, PT, R18, UR4, RZ ;  /* 0x0000000412127c10 */ /* 0x000fe4000ff3e0ff */
[----:B------:R-:W-:Y:S01]  /*1ac0*/  IADD3.X R15, PT, PT, R15, UR5, RZ, P2, !PT ;  /* 0x000000050f0f7c10 */ /* 0x000fe200097fe4ff */
[----:B------:R1:W5:Y:S01]  /*1ad0*/  LDG.E R23, desc[UR6][R8.64] ;  /* 0x0000000608177981 */ /* 0x000362000c1e1900 */
[----:B------:R-:W-:-:S03]  /*1ae0*/  IADD3.X R19, PT, PT, R19, UR5, RZ, P1, !PT ;  /* 0x0000000513137c10 */ /* 0x000fc60008ffe4ff */
[----:B------:R5:W5:Y:S04]  /*1af0*/  LDG.E R14, desc[UR8][R14.64] ;  /* 0x000000080e0e7981 */ /* 0x000b68000c1e1900 */
[----:B------:R-:W5:Y:S01]  /*1b00*/  LDG.E R18, desc[UR10][R18.64] ;  /* 0x0000000a12127981 */ /* 0x000f62000c1e1900 */
[----:B------:R-:W-:Y:S02]  /*1b10*/  IADD3 R12, P2, PT, R12, 0x4000, RZ ;  /* 0x000040000c0c7810 */ /* 0x000fe40007f5e0ff */
[----:B------:R-:W-:Y:S02]  /*1b20*/  PLOP3.LUT P1, PT, PT, PT, PT, 0x8, 0x80 ;  /* 0x000000000080781c */ /* 0x000fe40003f2e170 */
[----:B------:R-:W-:Y:S01]  /*1b30*/  IADD3 R10, PT, PT, R10, 0x2000, RZ ;  /* 0x000020000a0a7810 */ /* 0x000fe20007ffe0ff */
[----:B------:R-:W-:-:S02]  /*1b40*/  IMAD.X R11, RZ, RZ, R11, P2 ;  /* 0x000000ffff0b7224 */ /* 0x000fc400010e060b */
[--C-:B---3--:R-:W-:Y:S02]  /*1b50*/  HADD2.F32 R24, -RZ, R21.reuse.H0_H0 ;  /* 0x20000015ff187230 */ /* 0x108fe40000004100 */
[----:B------:R-:W-:-:S05]  /*1b60*/  HADD2.F32 R21, -RZ, R21.H1_H1 ;  /* 0x30000015ff157230 */ /* 0x000fca0000004100 */
[----:B------:R-:W-:Y:S01]  /*1b70*/  FMNMX3 R21, R17, R24, R21, !PT ;  /* 0x0000001811157276 */ /* 0x000fe20007800015 */
[--C-:B----4-:R-:W-:Y:S02]  /*1b80*/  HADD2.F32 R28, -RZ, R22.reuse.H0_H0 ;  /* 0x20000016ff1c7230 */ /* 0x110fe40000004100 */
[----:B------:R-:W-:-:S05]  /*1b90*/  HADD2.F32 R22, -RZ, R22.H1_H1 ;  /* 0x30000016ff167230 */ /* 0x000fca0000004100 */
[----:B------:R-:W-:Y:S01]  /*1ba0*/  FMNMX3 R21, R21, R28, R22, !PT ;  /* 0x0000001c15157276 */ /* 0x000fe20007800016 */
[--C-:B--2---:R-:W-:Y:S02]  /*1bb0*/  HADD2.F32 R24, -RZ, R20.reuse.H0_H0 ;  /* 0x20000014ff187230 */ /* 0x104fe40000004100 */
[----:B------:R-:W-:-:S05]  /*1bc0*/  HADD2.F32 R20, -RZ, R20.H1_H1 ;  /* 0x30000014ff147230 */ /* 0x000fca0000004100 */
[----:B------:R-:W-:Y:S01]  /*1bd0*/  FMNMX3 R20, R21, R24, R20, !PT ;  /* 0x0000001815147276 */ /* 0x000fe20007800014 */
[--C-:B-1----:R-:W-:Y:S02]  /*1be0*/  HADD2.F32 R9, -RZ, R16.reuse.H0_H0 ;  /* 0x20000010ff097230 */ /* 0x102fe40000004100 */
[----:B------:R-:W-:-:S05]  /*1bf0*/  HADD2.F32 R16, -RZ, R16.H1_H1 ;  /* 0x30000010ff107230 */ /* 0x000fca0000004100 */
[----:B------:R-:W-:Y:S01]  /*1c00*/  FMNMX3 R9, R20, R9, R16, !PT ;  /* 0x0000000914097276 */ /* 0x000fe20007800010 */
[--C-:B------:R-:W-:Y:S02]  /*1c10*/  HADD2.F32 R8, -RZ, R13.reuse.H0_H0 ;  /* 0x2000000dff087230 */ /* 0x100fe40000004100 */
[----:B------:R-:W-:-:S05]  /*1c20*/  HADD2.F32 R13, -RZ, R13.H1_H1 ;  /* 0x3000000dff0d7230 */ /* 0x000fca0000004100 */
[----:B------:R-:W-:Y:S01]  /*1c30*/  FMNMX3 R8, R9, R8, R13, !PT ;  /* 0x0000000809087276 */ /* 0x000fe2000780000d */
[--C-:B-----5:R-:W-:Y:S02]  /*1c40*/  HADD2.F32 R15, -RZ, R23.reuse.H0_H0 ;  /* 0x20000017ff0f7230 */ /* 0x120fe40000004100 */
[----:B------:R-:W-:Y:S02]  /*1c50*/  HADD2.F32 R23, -RZ, R23.H1_H1 ;  /* 0x30000017ff177230 */ /* 0x000fe40000004100 */
[--C-:B------:R-:W-:Y:S02]  /*1c60*/  HADD2.F32 R9, -RZ, R14.reuse.H0_H0 ;  /* 0x2000000eff097230 */ /* 0x100fe40000004100 */
[----:B------:R-:W-:Y:S01]  /*1c70*/  HADD2.F32 R14, -RZ, R14.H1_H1 ;  /* 0x3000000eff0e7230 */ /* 0x000fe20000004100 */
[----:B------:R-:W-:Y:S01]  /*1c80*/  FMNMX3 R8, R8, R15, R23, !PT ;  /* 0x0000000f08087276 */ /* 0x000fe20007800017 */
[--C-:B------:R-:W-:Y:S02]  /*1c90*/  HADD2.F32 R17, -RZ, R18.reuse.H0_H0 ;  /* 0x20000012ff117230 */ /* 0x100fe40000004100 */
[----:B------:R-:W-:Y:S01]  /*1ca0*/  HADD2.F32 R18, -RZ, R18.H1_H1 ;  /* 0x30000012ff127230 */ /* 0x000fe20000004100 */
[----:B------:R-:W-:-:S04]  /*1cb0*/  FMNMX3 R8, R8, R9, R14, !PT ;  /* 0x0000000908087276 */ /* 0x000fc8000780000e */
[----:B------:R-:W-:-:S07]  /*1cc0*/  FMNMX3 R17, R8, R17, R18, !PT ;  /* 0x0000001108117276 */ /* 0x000fce0007800012 */
.L_x_8547:
[----:B------:R-:W-:Y:S05]  /*1cd0*/  BSYNC.RECONVERGENT B1 ;  /* 0x0000000000017941 */ /* 0x000fea0003800200 */
.L_x_8546:
[----:B------:R-:W-:-:S13]  /*1ce0*/  ISETP.LT.OR P1, PT, R10, R3, P1 ;  /* 0x000000030a00720c */ /* 0x000fda0000f21670 */
[----:B------:R-:W-:Y:S05]  /*1cf0*/  @!P1 BRA `(.L_x_8540) ;  /* 0x0000000000ec9947 */ /* 0x000fea0003800000 */
[----:B------:R-:W-:Y:S01]  /*1d00*/  LEA.HI R15, P1, R11, R12, RZ, 0x1 ;  /* 0x0000000c0b0f7211 */ /* 0x000fe200078308ff */
[----:B------:R-:W1:Y:S01]  /*1d10*/  LDCU.64 UR4, c[0x0][0x380] ;  /* 0x00007000ff0477ac */ /* 0x000e620008000a00 */
[C---:B------:R-:W-:Y:S02]  /*1d20*/  IADD3 R10, P2, PT, R12.reuse, 0x800, RZ ;  /* 0x000008000c0a7810 */ /* 0x040fe40007f5e0ff */
[C---:B------:R-:W-:Y:S01]  /*1d30*/  IADD3 R14, P3, PT, R12.reuse, 0x1800, RZ ;  /* 0x000018000c0e7810 */ /* 0x040fe20007f7e0ff */
[--C-:B------:R-:W-:Y:S01]  /*1d40*/  IMAD.X R18, RZ, RZ, R11.reuse, P1 ;  /* 0x000000ffff127224 */ /* 0x100fe200008e060b */
[----:B------:R-:W-:Y:S01]  /*1d50*/  IADD3 R8, P1, PT, R12, 0x1000, RZ ;  /* 0x000010000c087810 */ /* 0x000fe20007f3e0ff */
[--C-:B------:R-:W-:Y:S01]  /*1d60*/  IMAD.X R9, RZ, RZ, R11.reuse, P2 ;  /* 0x000000ffff097224 */ /* 0x100fe200010e060b */
[----:B---3--:R-:W-:Y:S02]  /*1d70*/  R2UR UR6, R26 ;  /* 0x000000001a0672ca */ /* 0x008fe400000e0000 */
[----:B------:R-:W-:Y:S01]  /*1d80*/  SHF.L.U64.HI R18, R15, 0x1, R18 ;  /* 0x000000010f127819 */ /* 0x000fe20000010212 */
[--C-:B------:R-:W-:Y:S01]  /*1d90*/  IMAD.X R13, RZ, RZ, R11.reuse, P1 ;  /* 0x000000ffff0d7224 */ /* 0x100fe200008e060b */
[----:B------:R-:W-:Y:S01]  /*1da0*/  LEA.HI R10, P1, R9, R10, RZ, 0x1 ;  /* 0x0000000a090a7211 */ /* 0x000fe200078308ff */
[----:B------:R-:W-:Y:S01]  /*1db0*/  IMAD.X R11, RZ, RZ, R11, P3 ;  /* 0x000000ffff0b7224 */ /* 0x000fe200018e060b */
[----:B------:R-:W-:-:S02]  /*1dc0*/  SHF.L.U32 R15, R15, 0x1, RZ ;  /* 0x000000010f0f7819 */ /* 0x000fc400000006ff */
[----:B------:R-:W-:Y:S01]  /*1dd0*/  LEA.HI R12, P2, R13, R8, RZ, 0x1 ;  /* 0x000000080d0c7211 */ /* 0x000fe200078508ff */
[----:B------:R-:W-:Y:S01]  /*1de0*/  IMAD.X R9, RZ, RZ, R9, P1 ;  /* 0x000000ffff097224 */ /* 0x000fe200008e0609 */
[----:B------:R-:W-:Y:S02]  /*1df0*/  LOP3.LUT R15, R15, 0xfffffffc, RZ, 0xc0, !PT ;  /* 0xfffffffc0f0f7812 */ /* 0x000fe400078ec0ff */
[----:B------:R-:W-:Y:S02]  /*1e00*/  LEA.HI R14, P3, R11, R14, RZ, 0x1 ;  /* 0x0000000e0b0e7211 */ /* 0x000fe400078708ff */
[----:B------:R-:W-:Y:S02]  /*1e10*/  IADD3.X R13, PT, PT, RZ, R13, RZ, P2, !PT ;  /* 0x0000000dff0d7210 */ /* 0x000fe400017fe4ff */
[C---:B------:R-:W-:Y:S01]  /*1e20*/  SHF.L.U64.HI R16, R10.reuse, 0x1, R9 ;  /* 0x000000010a107819 */ /* 0x040fe20000010209 */
[----:B------:R-:W-:Y:S01]  /*1e30*/  IMAD.SHL.U32 R10, R10, 0x2, RZ ;  /* 0x000000020a0a7824 */ /* 0x000fe200078e00ff */
[----:B------:R-:W-:-:S02]  /*1e40*/  R2UR UR7, R27 ;  /* 0x000000001b0772ca */ /* 0x000fc400000e0000 */
[----:B-1----:R-:W-:Y:S01]  /*1e50*/  IADD3 R8, P1, PT, R15, UR4, RZ ;  /* 0x000000040f087c10 */ /* 0x002fe2000ff3e0ff */
[----:B------:R-:W-:Y:S01]  /*1e60*/  IMAD.X R15, RZ, RZ, R11, P3 ;  /* 0x000000ffff0f7224 */ /* 0x000fe200018e060b */
[C---:B------:R-:W-:Y:S01]  /*1e70*/  SHF.L.U64.HI R13, R12.reuse, 0x1, R13 ;  /* 0x000000010c0d7819 */ /* 0x040fe2000001020d */
[----:B------:R-:W-:Y:S01]  /*1e80*/  IMAD.SHL.U32 R12, R12, 0x2, RZ ;  /* 0x000000020c0c7824 */ /* 0x000fe200078e00ff */
[----:B------:R-:W-:Y:S02]  /*1e90*/  R2UR UR8, R26 ;  /* 0x000000001a0872ca */ /* 0x000fe400000e0000 */
[----:B------:R-:W-:Y:S02]  /*1ea0*/  R2UR UR9, R27 ;  /* 0x000000001b0972ca */ /* 0x000fe400000e0000 */
[----:B------:R-:W-:Y:S02]  /*1eb0*/  LOP3.LUT R10, R10, 0xfffffffc, RZ, 0xc0, !PT ;  /* 0xfffffffc0a0a7812 */ /* 0x000fe400078ec0ff */
[----:B------:R-:W-:-:S02]  /*1ec0*/  SHF.L.U64.HI R15, R14, 0x1, R15 ;  /* 0x000000010e0f7819 */ /* 0x000fc4000001020f */
[----:B------:R-:W-:Y:S02]  /*1ed0*/  IADD3.X R9, PT, PT, R18, UR5, RZ, P1, !PT ;  /* 0x0000000512097c10 */ /* 0x000fe40008ffe4ff */
[----:B------:R-:W-:Y:S02]  /*1ee0*/  R2UR UR10, R26 ;  /* 0x000000001a0a72ca */ /* 0x000fe400000e0000 */
[----:B------:R-:W-:Y:S01]  /*1ef0*/  R2UR UR11, R27 ;  /* 0x000000001b0b72ca */ /* 0x000fe200000e0000 */
[----:B------:R-:W3:Y:S01]  /*1f00*/  LDG.E R8, desc[UR6][R8.64] ;  /* 0x0000000608087981 */ /* 0x000ee2000c1e1900 */
[----:B------:R-:W-:Y:S02]  /*1f10*/  SHF.L.U32 R14, R14, 0x1, RZ ;  /* 0x000000010e0e7819 */ /* 0x000fe400000006ff */
[----:B------:R-:W-:Y:S02]  /*1f20*/  LOP3.LUT R12, R12, 0xfffffffc, RZ, 0xc0, !PT ;  /* 0xfffffffc0c0c7812 */ /* 0x000fe400078ec0ff */
[----:B------:R-:W-:-:S02]  /*1f30*/  IADD3 R10, P1, PT, R10, UR4, RZ ;  /* 0x000000040a0a7c10 */ /* 0x000fc4000ff3e0ff */
[----:B------:R-:W-:Y:S02]  /*1f40*/  R2UR UR12, R26 ;  /* 0x000000001a0c72ca */ /* 0x000fe400000e0000 */
[----:B------:R-:W-:Y:S02]  /*1f50*/  R2UR UR13, R27 ;  /* 0x000000001b0d72ca */ /* 0x000fe400000e0000 */
[----:B------:R-:W-:Y:S02]  /*1f60*/  LOP3.LUT R14, R14, 0xfffffffc, RZ, 0xc0, !PT ;  /* 0xfffffffc0e0e7812 */ /* 0x000fe400078ec0ff */
[----:B------:R-:W-:Y:S02]  /*1f70*/  IADD3 R12, P2, PT, R12, UR4, RZ ;  /* 0x000000040c0c7c10 */ /* 0x000fe4000ff5e0ff */
[----:B------:R-:W-:Y:S02]  /*1f80*/  IADD3.X R11, PT, PT, R16, UR5, RZ, P1, !PT ;  /* 0x00000005100b7c10 */ /* 0x000fe40008ffe4ff */
[----:B------:R-:W-:-:S02]  /*1f90*/  IADD3 R14, P1, PT, R14, UR4, RZ ;  /* 0x000000040e0e7c10 */ /* 0x000fc4000ff3e0ff */
[----:B------:R-:W-:Y:S01]  /*1fa0*/  IADD3.X R13, PT, PT, R13, UR5, RZ, P2, !PT ;  /* 0x000000050d0d7c10 */ /* 0x000fe200097fe4ff */
[----:B------:R-:W4:Y:S01]  /*1fb0*/  LDG.E R10, desc[UR8][R10.64] ;  /* 0x000000080a0a7981 */ /* 0x000f22000c1e1900 */
[----:B------:R-:W-:-:S03]  /*1fc0*/  IADD3.X R15, PT, PT, R15, UR5, RZ, P1, !PT ;  /* 0x000000050f0f7c10 */ /* 0x000fc60008ffe4ff */
[----:B------:R-:W5:Y:S04]  /*1fd0*/  LDG.E R12, desc[UR10][R12.64] ;  /* 0x0000000a0c0c7981 */ /* 0x000f68000c1e1900 */
[----:B------:R-:W2:Y:S01]  /*1fe0*/  LDG.E R14, desc[UR12][R14.64] ;  /* 0x0000000c0e0e7981 */ /* 0x000ea2000c1e1900 */
[--C-:B---3--:R-:W-:Y:S02]  /*1ff0*/  HADD2.F32 R16, -RZ, R8.reuse.H0_H0 ;  /* 0x20000008ff107230 */ /* 0x108fe40000004100 */
[----:B------:R-:W-:-:S05]  /*2000*/  HADD2.F32 R18, -RZ, R8.H1_H1 ;  /* 0x30000008ff127230 */ /* 0x000fca0000004100 */
[----:B------:R-:W-:Y:S01]  /*2010*/  FMNMX3 R16, R17, R16, R18, !PT ;  /* 0x0000001011107276 */ /* 0x000fe20007800012 */
[--C-:B----4-:R-:W-:Y:S02]  /*2020*/  HADD2.F32 R19, -RZ, R10.reuse.H0_H0 ;  /* 0x2000000aff137230 */ /* 0x110fe40000004100 */
[----:B------:R-:W-:Y:S02]  /*2030*/  HADD2.F32 R20, -RZ, R10.H1_H1 ;  /* 0x3000000aff147230 */ /* 0x000fe40000004100 */
[--C-:B-----5:R-:W-:Y:S02]  /*2040*/  HADD2.F32 R9, -RZ, R12.reuse.H0_H0 ;  /* 0x2000000cff097230 */ /* 0x120fe40000004100 */
[----:B------:R-:W-:Y:S01]  /*2050*/  HADD2.F32 R8, -RZ, R12.H1_H1 ;  /* 0x3000000cff087230 */ /* 0x000fe20000004100 */
[----:B------:R-:W-:Y:S01]  /*2060*/  FMNMX3 R16, R16, R19, R20, !PT ;  /* 0x0000001310107276 */ /* 0x000fe20007800014 */
[--C-:B--2---:R-:W-:Y:S02]  /*2070*/  HADD2.F32 R17, -RZ, R14.reuse.H0_H0 ;  /* 0x2000000eff117230 */ /* 0x104fe40000004100 */
[----:B------:R-:W-:Y:S01]  /*2080*/  HADD2.F32 R10, -RZ, R14.H1_H1 ;  /* 0x3000000eff0a7230 */ /* 0x000fe20000004100 */
[----:B------:R-:W-:-:S04]  /*2090*/  FMNMX3 R8, R16, R9, R8, !PT ;  /* 0x0000000910087276 */ /* 0x000fc80007800008 */
[----:B------:R-:W-:-:S07]  /*20a0*/  FMNMX3 R17, R8, R17, R10, !PT ;  /* 0x0000001108117276 */ /* 0x000fce000780000a */
.L_x_8540:
[----:B------:R-:W-:Y:S05]  /*20b0*/  BSYNC.RECONVERGENT B0 ;  /* 0x0000000000007941 */ /* 0x000fea0003800200 */
.L_x_8539:
        /* <DEDUP_REMOVED lines=18> */
[----:B------:R1:W4:Y:S02]  /*21e0*/  SHFL.DOWN PT, R14, R8, 0x10, 0x1f ;  /* 0x0a001f00080e7f89 */ /* 0x00032400000e0000 */
.L_x_8582:
        /* <DEDUP_REMOVED lines=8> */
[----:B----4-:R-:W-:Y:S02]  /*2270*/  FMNMX R25, R9, R14, !PT ;  /* 0x0000000e09197209 */ /* 0x010fe40007800000 */
[----:B------:R-:W-:-:S07]  /*2280*/  LOP3.LUT R8, R8, 0x7c, RZ, 0xc0, !PT ;  /* 0x0000007c08087812 */ /* 0x000fce00078ec0ff */
[----:B------:R-:W-:Y:S01]  /*2290*/  @!P6 PLOP3.LUT P5, PT, PT, PT, PT, 0x80, 0x8 ;  /* 0x000000000008e81c */ /* 0x000fe20003faf070 */
[----:B-----5:R-:W-:-:S09]  /*22a0*/  ULEA UR4, UR5, UR4, 0x18 ;  /* 0x0000000405047291 */ /* 0x020fd2000f8ec0ff */
[----:B------:R1:W-:Y:S03]  /*22b0*/  @!P6 STS [R8+UR4+0x20], R25 ;  /* 0x000020190800e988 */ /* 0x0003e60008000804 */
.L_x_8549:
        /* <DEDUP_REMOVED lines=11> */
[----:B----4-:R-:W4:Y:S04]  /*2370*/  LDS.128 R12, [UR4+0x40] ;  /* 0x00004004ff0c7984 */ /* 0x010f280008000c00 */
[----:B------:R-:W0:Y:S01]  /*2380*/  LDS.128 R16, [UR4+0x50] ;  /* 0x00005004ff107984 */ /* 0x000e220008000c00 */
[----:B-1----:R-:W-:-:S04]  /*2390*/  FMNMX3 R9, R25, R9, R10, !PT ;  /* 0x0000000919097276 */ /* 0x002fc8000780000a */
[----:B-----5:R-:W-:Y:S02]  /*23a0*/  FMNMX3 R20, R9, R11, R20, !PT ;  /* 0x0000000b09147276 */ /* 0x020fe40007800014 */
[----:B------:R-:W1:Y:S02]  /*23b0*/  LDS.128 R8, [UR4+0x60] ;  /* 0x00006004ff087984 */ /* 0x000e640008000c00 */
[----:B------:R-:W-:-:S04]  /*23c0*/  FMNMX3 R20, R20, R21, R22, !PT ;  /* 0x0000001514147276 */ /* 0x000fc80007800016 */
[----:B----4-:R-:W-:Y:S02]  /*23d0*/  FMNMX3 R12, R20, R23, R12, !PT ;  /* 0x00000017140c7276 */ /* 0x010fe4000780000c */
[----:B------:R-:W4:Y:S02]  /*23e0*/  LDS.128 R20, [UR4+0x70] ;  /* 0x00007004ff147984 */ /* 0x000f240008000c00 */
[----:B------:R-:W-:-:S04]  /*23f0*/  FMNMX3 R12, R12, R13, R14, !PT ;  /* 0x0000000d0c0c7276 */ /* 0x000fc8000780000e */
[----:B0-----:R-:W-:Y:S02]  /*2400*/  FMNMX3 R16, R12, R15, R16, !PT ;  /* 0x0000000f0c107276 */ /* 0x001fe40007800010 */
[----:B------:R-:W0:Y:S02]  /*2410*/  LDS.128 R12, [UR4+0x80] ;  /* 0x00008004ff0c7984 */ /* 0x000e240008000c00 */
[----:B------:R-:W-:-:S04]  /*2420*/  FMNMX3 R16, R16, R17, R18, !PT ;  /* 0x0000001110107276 */ /* 0x000fc80007800012 */
[----:B-1----:R-:W-:Y:S02]  /*2430*/  FMNMX3 R8, R16, R19, R8, !PT ;  /* 0x0000001310087276 */ /* 0x002fe40007800008 */
[----:B------:R-:W1:Y:S02]  /*2440*/  LDS.128 R16, [UR4+0x90] ;  /* 0x00009004ff107984 */ /* 0x000e640008000c00 */
[----:B------:R-:W-:-:S04]  /*2450*/  FMNMX3 R8, R8, R9, R10, !PT ;  /* 0x0000000908087276 */ /* 0x000fc8000780000a */
[----:B----4-:R-:W-:-:S04]  /*2460*/  FMNMX3 R8, R8, R11, R20, !PT ;  /* 0x0000000b08087276 */ /* 0x010fc80007800014 */
[----:B------:R-:W-:-:S04]  /*2470*/  FMNMX3 R8, R8, R21, R22, !PT ;  /* 0x0000001508087276 */ /* 0x000fc80007800016 */
[----:B0-----:R-:W-:-:S04]  /*2480*/  FMNMX3 R8, R8, R23, R12, !PT ;  /* 0x0000001708087276 */ /* 0x001fc8000780000c */
[----:B------:R-:W-:-:S04]  /*2490*/  FMNMX3 R8, R8, R13, R14, !PT ;  /* 0x0000000d08087276 */ /* 0x000fc8000780000e */
[----:B-1----:R-:W-:-:S04]  /*24a0*/  FMNMX3 R8, R8, R15, R16, !PT ;  /* 0x0000000f08087276 */ /* 0x002fc80007800010 */
[----:B------:R-:W-:-:S04]  /*24b0*/  FMNMX3 R8, R8, R17, R18, !PT ;  /* 0x0000001108087276 */ /* 0x000fc80007800012 */
[----:B------:R-:W-:-:S05]  /*24c0*/  FMNMX R8, R8, R19, !PT ;  /* 0x0000001308087209 */ /* 0x000fca0007800000 */
[----:B------:R1:W-:Y:S02]  /*24d0*/  STS [UR4+0xa4], R8 ;  /* 0x0000a408ff007988 */ /* 0x0003e40008000804 */
.L_x_8551:
[----:B------:R-:W-:Y:S05]  /*24e0*/  BSYNC.RECONVERGENT B0 ;  /* 0x0000000000007941 */ /* 0x000fea0003800200 */
.L_x_8550:
        /* <DEDUP_REMOVED lines=11> */
[----:B------:R-:W-:Y:S01]  /*25a0*/  IMAD.MOV.U32 R16, RZ, RZ, RZ ;  /* 0x000000ffff107224 */ /* 0x000fe200078e00ff */
[----:B------:R-:W-:-:S10]  /*25b0*/  MOV R17, R0 ;  /* 0x0000000000117202 */ /* 0x000fd40000000f00 */
[----:B------:R-:W-:Y:S05]  /*25c0*/  @!P6 BRA `(.L_x_8555) ;  /* 0x0000000400bce947 */ /* 0x000fea0003800000 */
[----:B-1----:R-:W1:Y:S01]  /*25d0*/  LDC.64 R8, c[0x0][0x388] ;  /* 0x0000e200ff087b82 */ /* 0x002e620000000a00 */
[----:B------:R-:W-:Y:S01]  /*25e0*/  IMAD.SHL.U32 R12, R0, 0x2, RZ ;  /* 0x00000002000c7824 */ /* 0x000fe200078e00ff */
[----:B---3--:R-:W-:Y:S01]  /*25f0*/  R2UR UR8, R26 ;  /* 0x000000001a0872ca */ /* 0x008fe200000e0000 */
[----:B------:R-:W-:Y:S01]  /*2600*/  IMAD.MOV.U32 R13, RZ, RZ, RZ ;  /* 0x000000ffff0d7224 */ /* 0x000fe200078e00ff */
[----:B------:R-:W-:Y:S01]  /*2610*/  R2UR UR9, R27 ;  /* 0x000000001b0972ca */ /* 0x000fe200000e0000 */
[-C--:B-1----:R-:W-:Y:S02]  /*2620*/  IMAD R10, R7, R8.reuse, RZ ;  /* 0x00000008070a7224 */ /* 0x082fe400078e02ff */
[----:B------:R-:W-:-:S04]  /*2630*/  IMAD.WIDE.U32 R12, R5, R8, R12 ;  /* 0x00000008050c7225 */ /* 0x000fc800078e000c */
[----:B------:R-:W-:Y:S02]  /*2640*/  IMAD R9, R5, R9, R10 ;  /* 0x0000000905097224 */ /* 0x000fe400078e020a */
[----:B------:R-:W1:Y:S02]  /*2650*/  LDC.64 R10, c[0x0][0x380] ;  /* 0x0000e000ff0a7b82 */ /* 0x000e640000000a00 */
[----:B------:R-:W-:-:S05]  /*2660*/  IMAD.IADD R9, R9, 0x1, R13 ;  /* 0x0000000109097824 */ /* 0x000fca00078e020d */
        /* <DEDUP_REMOVED lines=8> */
[----:B------:R-:W-:Y:S02]  /*26f0*/  HFMA2 R15, -RZ, RZ, 3.7421875, 0 ;  /* 0x437c0000ff0f7431 */ /* 0x000fe400000001ff */
[----:B----4-:R-:W-:Y:S01]  /*2700*/  IMAD.MOV.U32 R14, RZ, RZ, 0x3bbb989d ;  /* 0x3bbb989dff0e7424 */ /* 0x010fe200078e00ff */
[----:B------:R-:W-:Y:S01]  /*2710*/  ISETP.NE.AND P6, PT, R6, 0x1, PT ;  /* 0x000000010600780c */ /* 0x000fe20003fc5270 */
[--C-:B---3--:R-:W-:Y:S02]  /*2720*/  HADD2.F32 R8, -RZ, R16.reuse.H0_H0 ;  /* 0x20000010ff087230 */ /* 0x108fe40000004100 */
[----:B------:R-:W-:-:S03]  /*2730*/  HADD2.F32 R18, -RZ, R16.H1_H1 ;  /* 0x30000010ff127230 */ /* 0x000fc60000004100 */
[C---:B0-----:R-:W-:Y:S02]  /*2740*/  FADD R19, -R25.reuse, R8 ;  /* 0x0000000819137221 */ /* 0x041fe40000000100 */
        /* <DEDUP_REMOVED lines=8> */
[----:B------:R-:W-:-:S03]  /*27d0*/  FFMA R18, R19, 1.4426950216293334961, -R18 ;  /* 0x3fb8aa3b13127823 */ /* 0x000fc60000000812 */
[----:B------:R-:W-:Y:S01]  /*27e0*/  FFMA R16, R21, 1.4426950216293334961, -R16 ;  /* 0x3fb8aa3b15107823 */ /* 0x000fe20000000810 */
[----:B------:R-:W-:Y:S01]  /*27f0*/  FFMA R18, R19, 1.925963033500011079e-08, R18 ;  /* 0x32a5706013127823 */ /* 0x000fe20000000012 */
[----:B------:R-:W-:Y:S02]  /*2800*/  IMAD.SHL.U32 R19, R20, 0x800000, RZ ;  /* 0x0080000014137824 */ /* 0x000fe400078e00ff */
[----:B------:R-:W-:Y:S01]  /*2810*/  FFMA R21, R21, 1.925963033500011079e-08, R16 ;  /* 0x32a5706015157823 */ /* 0x000fe20000000010 */
[----:B------:R-:W0:Y:S08]  /*2820*/  MUFU.EX2 R17, R18 ;  /* 0x0000001200117308 */ /* 0x000e300000000800 */
[----:B------:R-:W1:Y:S01]  /*2830*/  MUFU.EX2 R21, R21 ;  /* 0x0000001500157308 */ /* 0x000e620000000800 */
[----:B0-----:R-:W-:Y:S01]  /*2840*/  FFMA R8, R8, R17, RZ ;  /* 0x0000001108087223 */ /* 0x001fe200000000ff */
[----:B------:R-:W-:-:S03]  /*2850*/  LOP3.LUT R17, R0, 0x400, RZ, 0xfc, !PT ;  /* 0x0000040000117812 */ /* 0x000fc600078efcff */
        /* <DEDUP_REMOVED lines=14> */
[----:B------:R-:W-:Y:S01]  /*2940*/  ISETP.NE.AND P6, PT, R6, 0x2, PT ;  /* 0x000000020600780c */ /* 0x000fe20003fc5270 */
[--C-:B---3--:R-:W-:Y:S02]  /*2950*/  HADD2.F32 R8, -RZ, R18.reuse.H0_H0 ;  /* 0x20000012ff087230 */ /* 0x108fe40000004100 */
[----:B------:R-:W-:-:S03]  /*2960*/  HADD2.F32 R20, -RZ, R18.H1_H1 ;  /* 0x30000012ff147230 */ /* 0x000fc60000004100 */
[C---:B------:R-:W-:Y:S02]  /*2970*/  FADD R17, -R25.reuse, R8 ;  /* 0x0000000819117221 */ /* 0x040fe40000000100 */
[----:B------:R-:W-:Y:S02]  /*2980*/  FADD R21, -R25, R20 ;  /* 0x0000001419157221 */ /* 0x000fe40000000100 */
[-C--:B------:R-:W-:Y:S02]  /*2990*/  FFMA.SAT R8, R17, R14.reuse, 0.5 ;  /* 0x3f00000011087423 */ /* 0x080fe4000000200e */
[----:B------:R-:W-:Y:S02]  /*29a0*/  FFMA.SAT R22, R21, R14, 0.5 ;  /* 0x3f00000015167423 */ /* 0x000fe4000000200e */
[-C--:B------:R-:W-:Y:S02]  /*29b0*/  FFMA.RM R8, R8, R15.reuse, 12582913 ;  /* 0x4b40000108087423 */ /* 0x080fe4000000400f */
[----:B------:R-:W-:-:S02]  /*29c0*/  FFMA.RM R22, R22, R15, 12582913 ;  /* 0x4b40000116167423 */ /* 0x000fc4000000400f */
[----:B------:R-:W-:Y:S02]  /*29d0*/  FADD R20, R8, -12583039 ;  /* 0xcb40007f08147421 */ /* 0x000fe40000000000 */
[C---:B------:R-:W-:Y:S01]  /*29e0*/  FADD R18, R22.reuse, -12583039 ;  /* 0xcb40007f16127421 */ /* 0x040fe20000000000 */
[----:B------:R-:W-:Y:S01]  /*29f0*/  SHF.L.U32 R19, R22, 0x17, RZ ;  /* 0x0000001716137819 */ /* 0x000fe200000006ff */
[----:B------:R-:W-:Y:S02]  /*2a00*/  FFMA R20, R17, 1.4426950216293334961, -R20 ;  /* 0x3fb8aa3b11147823 */ /* 0x000fe40000000814 */
[----:B------:R-:W-:Y:S02]  /*2a10*/  FFMA R18, R21, 1.4426950216293334961, -R18 ;  /* 0x3fb8aa3b15127823 */ /* 0x000fe40000000812 */
[----:B------:R-:W-:Y:S01]  /*2a20*/  FFMA R20, R17, 1.925963033500011079e-08, R20 ;  /* 0x32a5706011147823 */ /* 0x000fe20000000014 */
[----:B------:R-:W-:Y:S02]  /*2a30*/  IMAD.SHL.U32 R17, R8, 0x800000, RZ ;  /* 0x0080000008117824 */ /* 0x000fe400078e00ff */
[----:B------:R-:W-:-:S03]  /*2a40*/  FFMA R18, R21, 1.925963033500011079e-08, R18 ;  /* 0x32a5706015127823 */ /* 0x000fc60000000012 */
[----:B------:R-:W0:Y:S08]  /*2a50*/  MUFU.EX2 R20, R20 ;  /* 0x0000001400147308 */ /* 0x000e300000000800 */
[----:B------:R-:W1:Y:S01]  /*2a60*/  MUFU.EX2 R18, R18 ;  /* 0x0000001200127308 */ /* 0x000e620000000800 */
[----:B0-----:R-:W-:Y:S01]  /*2a70*/  FFMA R16, R17, R20, R16 ;  /* 0x0000001411107223 */ /* 0x001fe20000000010 */
[----:B------:R-:W-:-:S03]  /*2a80*/  IMAD.MOV.U32 R17, RZ, RZ, R4 ;  /* 0x000000ffff117224 */ /* 0x000fc600078e0004 */
[----:B-1----:R-:W-:Y:S01]  /*2a90*/  FFMA R16, R19, R18, R16 ;  /* 0x0000001213107223 */ /* 0x002fe20000000010 */
[----:B------:R-:W-:Y:S06]  /*2aa0*/  @!P6 BRA `(.L_x_8555) ;  /* 0x000000000084e947 */ /* 0x000fec0003800000 */
[----:B------:R-:W-:Y:S02]  /*2ab0*/  IADD3 R8, P6, PT, R12, 0x1000, RZ ;  /* 0x000010000c087810 */ /* 0x000fe40007fde0ff */
[----:B------:R-:W-:Y:S02]  /*2ac0*/  R2UR UR8, R26 ;  /* 0x000000001a0872ca */ /* 0x000fe400000e0000 */
[----:B------:R-:W-:Y:S01]  /*2ad0*/  R2UR UR9, R27 ;  /* 0x000000001b0972ca */ /* 0x000fe200000e0000 */
[----:B------:R-:W-:-:S05]  /*2ae0*/  IMAD.X R9, RZ, RZ, R9, P6 ;  /* 0x000000ffff097224 */ /* 0x000fca00030e0609 */
[----:B------:R-:W-:-:S05]  /*2af0*/  LEA.HI R8, P6, R9, R8, RZ, 0x1 ;  /* 0x0000000809087211 */ /* 0x000fca00078d08ff */
[----:B------:R-:W-:Y:S01]  /*2b00*/  IMAD.X R13, RZ, RZ, R9, P6 ;  /* 0x000000ffff0d7224 */ /* 0x000fe200030e0609 */
[----:B------:R-:W-:-:S04]  /*2b10*/  SHF.L.U32 R9, R8, 0x1, RZ ;  /* 0x0000000108097819 */ /* 0x000fc800000006ff */
[----:B------:R-:W-:Y:S02]  /*2b20*/  LOP3.LUT R9, R9, 0xfffffffc, RZ, 0xc0, !PT ;  /* 0xfffffffc09097812 */ /* 0x000fe400078ec0ff */
[----:B------:R-:W-:Y:S02]  /*2b30*/  SHF.L.U64.HI R8, R8, 0x1, R13 ;  /* 0x0000000108087819 */ /* 0x000fe4000001020d */
[----:B------:R-:W-:-:S05]  /*2b40*/  IADD3 R10, P6, PT, R9, R10, RZ ;  /* 0x0000000a090a7210 */ /* 0x000fca0007fde0ff */
[----:B------:R-:W-:-:S05]  /*2b50*/  IMAD.X R11, R8, 0x1, R11, P6 ;  /* 0x00000001080b7824 */ /* 0x000fca00030e060b */
[----:B------:R-:W3:Y:S01]  /*2b60*/  LDG.E R10, desc[UR8][R10.64] ;  /* 0x000000080a0a7981 */ /* 0x000ee2000c1e1900 */
[----:B------:R-:W-:Y:S01]  /*2b70*/  LOP3.LUT R17, R0, 0xc00, RZ, 0xfc, !PT ;  /* 0x00000c0000117812 */ /* 0x000fe200078efcff */
        /* <DEDUP_REMOVED lines=10> */
[----:B------:R-:W-:Y:S02]  /*2c20*/  IMAD.SHL.U32 R14, R14, 0x800000, RZ ;  /* 0x008000000e0e7824 */ /* 0x000fe400078e00ff */
[----:B------:R-:W-:Y:S01]  /*2c30*/  FFMA R12, R9, 1.4426950216293334961, -R12 ;  /* 0x3fb8aa3b090c7823 */ /* 0x000fe2000000080c */
[----:B------:R-:W-:-:S03]  /*2c40*/  FFMA R10, R13, 1.4426950216293334961, -R10 ;  /* 0x3fb8aa3b0d0a7823 */ /* 0x000fc6000000080a */
[----:B------:R-:W-:Y:S01]  /*2c50*/  FFMA R12, R9, 1.925963033500011079e-08, R12 ;  /* 0x32a57060090c7823 */ /* 0x000fe2000000000c */
[----:B------:R-:W-:Y:S02]  /*2c60*/  IMAD.SHL.U32 R9, R8, 0x800000, RZ ;  /* 0x0080000008097824 */ /* 0x000fe400078e00ff */
[----:B------:R-:W-:-:S03]  /*2c70*/  FFMA R10, R13, 1.925963033500011079e-08, R10 ;  /* 0x32a570600d0a7823 */ /* 0x000fc6000000000a */
[----:B------:R-:W0:Y:S08]  /*2c80*/  MUFU.EX2 R12, R12 ;  /* 0x0000000c000c7308 */ /* 0x000e300000000800 */
[----:B------:R-:W1:Y:S01]  /*2c90*/  MUFU.EX2 R10, R10 ;  /* 0x0000000a000a7308 */ /* 0x000e620000000800 */
[----:B0-----:R-:W-:-:S04]  /*2ca0*/  FFMA R9, R9, R12, R16 ;  /* 0x0000000c09097223 */ /* 0x001fc80000000010 */
[----:B-1----:R-:W-:-:S07]  /*2cb0*/  FFMA R16, R14, R10, R9 ;  /* 0x0000000a0e107223 */ /* 0x002fce0000000009 */
.L_x_8555:
[----:B0-----:R-:W-:Y:S05]  /*2cc0*/  BSYNC.RECONVERGENT B1 ;  /* 0x0000000000017941 */ /* 0x001fea0003800200 */
.L_x_8554:
[----:B-1----:R-:W-:-:S04]  /*2cd0*/  LOP3.LUT R8, RZ, R0, RZ, 0x33, !PT ;  /* 0x00000000ff087212 */ /* 0x002fc800078e33ff */
[----:B------:R-:W-:-:S04]  /*2ce0*/  IADD3 R8, PT, PT, R8, R3, RZ ;  /* 0x0000000308087210 */ /* 0x000fc80007ffe0ff */
[----:B------:R-:W-:-:S13]  /*2cf0*/  ISETP.GE.U32.AND P6, PT, R8, 0xc00, PT ;  /* 0x00000c000800780c */ /* 0x000fda0003fc6070 */
[----:B------:R-:W-:Y:S05]  /*2d00*/  @!P6 BRA `(.L_x_8553) ;  /* 0x00000008000ce947 */ /* 0x000fea0003800000 */
.L_x_8556:
[----:B------:R-:W-:Y:S01]  /*2d10*/  IMAD R10, R7, UR6, RZ ;  /* 0x00000006070a7c24 */ /* 0x000fe2000f8e02ff */
[----:B---3--:R-:W-:Y:S01]  /*2d20*/  R2UR UR8, R26 ;  /* 0x000000001a0872ca */ /* 0x008fe200000e0000 */
[----:B------:R-:W-:Y:S01]  /*2d30*/  IMAD.SHL.U32 R8, R17, 0x2, RZ ;  /* 0x0000000211087824 */ /* 0x000fe200078e00ff */
[----:B------:R-:W-:Y:S01]  /*2d40*/  R2UR UR9, R27 ;  /* 0x000000001b0972ca */ /* 0x000fe200000e0000 */
[----:B------:R-:W-:Y:S02]  /*2d50*/  IMAD.MOV.U32 R9, RZ, RZ, RZ ;  /* 0x000000ffff097224 */ /* 0x000fe400078e00ff */
[C---:B------:R-:W-:Y:S02]  /*2d60*/  IMAD R19, R5.reuse, UR7, R10 ;  /* 0x0000000705137c24 */ /* 0x040fe4000f8e020a */
[----:B------:R-:W-:-:S04]  /*2d70*/  IMAD.WIDE.U32 R10, R5, UR6, R8 ;  /* 0x00000006050a7c25 */ /* 0x000fc8000f8e0008 */
[----:B------:R-:W-:Y:S01]  /*2d80*/  IMAD.IADD R19, R19, 0x1, R11 ;  /* 0x0000000113137824 */ /* 0x000fe200078e020b */
[----:B------:R-:W-:-:S04]  /*2d90*/  IADD3 R13, P6, PT, R10, 0x800, RZ ;  /* 0x000008000a0d7810 */ /* 0x000fc80007fde0ff */
[----:B----4-:R-:W-:Y:S02]  /*2da0*/  IADD3.X R14, PT, PT, RZ, R19, RZ, P6, !PT ;  /* 0x00000013ff0e7210 */ /* 0x010fe400037fe4ff */
[----:B------:R-:W-:-:S05]  /*2db0*/  IADD3 R11, P6, PT, R10, 0x1000, RZ ;  /* 0x000010000a0b7810 */ /* 0x000fca0007fde0ff */
[----:B------:R-:W-:Y:S01]  /*2dc0*/  IMAD.X R22, RZ, RZ, R19, P6 ;  /* 0x000000ffff167224 */ /* 0x000fe200030e0613 */
[----:B------:R-:W-:-:S05]  /*2dd0*/  IADD3 R9, P6, PT, R10, 0x1800, RZ ;  /* 0x000018000a097810 */ /* 0x000fca0007fde0ff */
[----:B------:R-:W-:Y:S01]  /*2de0*/  IMAD.X R12, RZ, RZ, R19, P6 ;  /* 0x000000ffff0c7224 */ /* 0x000fe200030e0613 */
[----:B------:R-:W-:-:S05]  /*2df0*/  LEA.HI R15, P6, R19, R10, RZ, 0x1 ;  /* 0x0000000a130f7211 */ /* 0x000fca00078d08ff */
[----:B------:R-:W-:Y:S01]  /*2e00*/  IMAD.X R18, RZ, RZ, R19, P6 ;  /* 0x000000ffff127224 */ /* 0x000fe200030e0613 */
[----:B------:R-:W-:Y:S01]  /*2e10*/  LEA.HI R13, P6, R14, R13, RZ, 0x1 ;  /* 0x0000000d0e0d7211 */ /* 0x000fe200078d08ff */
[----:B------:R-:W-:-:S03]  /*2e20*/  IMAD.SHL.U32 R20, R15, 0x2, RZ ;  /* 0x000000020f147824 */ /* 0x000fc600078e00ff */
[----:B------:R-:W-:Y:S02]  /*2e30*/  IADD3.X R14, PT, PT, RZ, R14, RZ, P6, !PT ;  /* 0x0000000eff0e7210 */ /* 0x000fe400037fe4ff */
[----:B------:R-:W-:Y:S02]  /*2e40*/  LEA.HI R11, P6, R22, R11, RZ, 0x1 ;  /* 0x0000000b160b7211 */ /* 0x000fe400078d08ff */
[----:B------:R-:W-:-:S03]  /*2e50*/  LOP3.LUT R20, R20, 0xfffffffc, RZ, 0xc0, !PT ;  /* 0xfffffffc14147812 */ /* 0x000fc600078ec0ff */
[----:B------:R-:W-:Y:S01]  /*2e60*/  IMAD.X R22, RZ, RZ, R22, P6 ;  /* 0x000000ffff167224 */ /* 0x000fe200030e0616 */
[----:B------:R-:W-:-:S05]  /*2e70*/  LEA.HI R9, P6, R12, R9, RZ, 0x1 ;  /* 0x000000090c097211 */ /* 0x000fca00078d08ff */
[----:B------:R-:W-:Y:S01]  /*2e80*/  IMAD.X R10, RZ, RZ, R12, P6 ;  /* 0x000000ffff0a7224 */ /* 0x000fe200030e060c */
[----:B------:R-:W-:Y:S02]  /*2e90*/  SHF.L.U64.HI R12, R15, 0x1, R18 ;  /* 0x000000010f0c7819 */ /* 0x000fe40000010212 */
[----:B------:R-:W-:Y:S02]  /*2ea0*/  IADD3 R20, P6, PT, R20, UR4, RZ ;  /* 0x0000000414147c10 */ /* 0x000fe4000ffde0ff */
[C---:B------:R-:W-:Y:S02]  /*2eb0*/  SHF.L.U32 R18, R13.reuse, 0x1, RZ ;  /* 0x000000010d127819 */ /* 0x040fe400000006ff */
[----:B------:R-:W-:Y:S02]  /*2ec0*/  IADD3.X R21, PT, PT, R12, UR5, RZ, P6, !PT ;  /* 0x000000050c157c10 */ /* 0x000fe4000b7fe4ff */
[----:B------:R-:W-:Y:S02]  /*2ed0*/  LOP3.LUT R18, R18, 0xfffffffc, RZ, 0xc0, !PT ;  /* 0xfffffffc12127812 */ /* 0x000fe400078ec0ff */
[----:B------:R-:W-:Y:S01]  /*2ee0*/  SHF.L.U64.HI R12, R13, 0x1, R14 ;  /* 0x000000010d0c7819 */ /* 0x000fe2000001020e */
[----:B------:R-:W3:Y:S01]  /*2ef0*/  LDG.E R20, desc[UR8][R20.64] ;  /* 0x0000000814147981 */ /* 0x000ee2000c1e1900 */
[----:B------:R-:W-:Y:S01]  /*2f00*/  IADD3 R18, P6, PT, R18, UR4, RZ ;  /* 0x0000000412127c10 */ /* 0x000fe2000ffde0ff */
[C---:B------:R-:W-:Y:S01]  /*2f10*/  IMAD.SHL.U32 R14, R11.reuse, 0x2, RZ ;  /* 0x000000020b0e7824 */ /* 0x040fe200078e00ff */
[----:B------:R-:W-:Y:S01]  /*2f20*/  SHF.L.U64.HI R11, R11, 0x1, R22 ;  /* 0x000000010b0b7819 */ /* 0x000fe20000010216 */
[----:B------:R-:W-:Y:S01]  /*2f30*/  IMAD.SHL.U32 R22, R9, 0x2, RZ ;  /* 0x0000000209167824 */ /* 0x000fe200078e00ff */
[----:B------:R-:W-:-:S02]  /*2f40*/  IADD3.X R19, PT, PT, R12, UR5, RZ, P6, !PT ;  /* 0x000000050c137c10 */ /* 0x000fc4000b7fe4ff */
[----:B------:R-:W-:Y:S02]  /*2f50*/  LOP3.LUT R14, R14, 0xfffffffc, RZ, 0xc0, !PT ;  /* 0xfffffffc0e0e7812 */ /* 0x000fe400078ec0ff */
[----:B------:R-:W-:Y:S01]  /*2f60*/  LOP3.LUT R22, R22, 0xfffffffc, RZ, 0xc0, !PT ;  /* 0xfffffffc16167812 */ /* 0x000fe200078ec0ff */
[----:B------:R0:W4:Y:S01]  /*2f70*/  LDG.E R12, desc[UR8][R18.64] ;  /* 0x00000008120c7981 */ /* 0x000122000c1e1900 */
[----:B------:R-:W-:Y:S02]  /*2f80*/  IADD3 R14, P6, PT, R14, UR4, RZ ;  /* 0x000000040e0e7c10 */ /* 0x000fe4000ffde0ff */
[----:B------:R-:W-:Y:S02]  /*2f90*/  SHF.L.U64.HI R9, R9, 0x1, R10 ;  /* 0x0000000109097819 */ /* 0x000fe4000001020a */
[----:B------:R-:W-:Y:S02]  /*2fa0*/  IADD3.X R15, PT, PT, R11, UR5, RZ, P6, !PT ;  /* 0x000000050b0f7c10 */ /* 0x000fe4000b7fe4ff */
[----:B------:R-:W-:-:S03]  /*2fb0*/  IADD3 R22, P6, PT, R22, UR4, RZ ;  /* 0x0000000416167c10 */ /* 0x000fc6000ffde0ff */
[----:B------:R1:W5:Y:S01]  /*2fc0*/  LDG.E R13, desc[UR8][R14.64] ;  /* 0x000000080e0d7981 */ /* 0x000362000c1e1900 */
[----:B------:R-:W-:-:S05]  /*2fd0*/  IADD3.X R23, PT, PT, R9, UR5, RZ, P6, !PT ;  /* 0x0000000509177c10 */ /* 0x000fca000b7fe4ff */
[----:B------:R5:W2:Y:S01]  /*2fe0*/  LDG.E R9, desc[UR8][R22.64] ;  /* 0x0000000816097981 */ /* 0x000aa2000c1e1900 */
[----:B------:R-:W-:Y:S01]  /*2ff0*/  IMAD.MOV.U32 R10, RZ, RZ, 0x3bbb989d ;  /* 0x3bbb989dff0a7424 */ /* 0x000fe200078e00ff */
[----:B------:R-:W-:Y:S02]  /*3000*/  MOV R11, 0x437c0000 ;  /* 0x437c0000000b7802 */ /* 0x000fe40000000f00 */
[----:B------:R-:W-:-:S04]  /*3010*/  IADD3 R17, PT, PT, R8, 0x1000, -R17 ;  /* 0x0000100008117810 */ /* 0x000fc80007ffe811 */
[----:B------:R-:W-:Y:S01]  /*3020*/  ISETP.GE.AND P6, PT, R17, R3, PT ;  /* 0x000000031100720c */ /* 0x000fe20003fc6270 */
[----:B---3--:R-:W-:-:S05]  /*3030*/  HADD2.F32 R28, -RZ, R20.H0_H0 ;  /* 0x20000014ff1c7230 */ /* 0x008fca0000004100 */
[----:B------:R-:W-:-:S04]  /*3040*/  FADD R29, -R25, R28 ;  /* 0x0000001c191d7221 */ /* 0x000fc80000000100 */
[----:B------:R-:W-:-:S04]  /*3050*/  FFMA.SAT R28, R29, R10, 0.5 ;  /* 0x3f0000001d1c7423 */ /* 0x000fc8000000200a */
[----:B------:R-:W-:-:S04]  /*3060*/  FFMA.RM R28, R28, R11, 12582913 ;  /* 0x4b4000011c1c7423 */ /* 0x000fc8000000400b */
[----:B0-----:R-:W-:-:S04]  /*3070*/  FADD R18, R28, -12583039 ;  /* 0xcb40007f1c127421 */ /* 0x001fc80000000000 */
[----:B------:R-:W-:-:S04]  /*3080*/  FFMA R18, R29, 1.4426950216293334961, -R18 ;  /* 0x3fb8aa3b1d127823 */ /* 0x000fc80000000812 */
[----:B------:R-:W-:Y:S01]  /*3090*/  FFMA R18, R29, 1.925963033500011079e-08, R18 ;  /* 0x32a570601d127823 */ /* 0x000fe20000000012 */
[----:B------:R-:W-:-:S05]  /*30a0*/  HADD2.F32 R20, -RZ, R20.H1_H1 ;  /* 0x30000014ff147230 */ /* 0x000fca0000004100 */
[----:B------:R-:W0:Y:S01]  /*30b0*/  MUFU.EX2 R18, R18 ;  /* 0x0000001200127308 */ /* 0x000e220000000800 */
[----:B------:R-:W-:Y:S01]  /*30c0*/  FADD R19, -R25, R20 ;  /* 0x0000001419137221 */ /* 0x000fe20000000100 */
[----:B----4-:R-:W-:-:S03]  /*30d0*/  HADD2.F32 R20, -RZ, R12.H0_H0 ;  /* 0x2000000cff147230 */ /* 0x010fc60000004100 */
[----:B-1----:R-:W-:Y:S01]  /*30e0*/  FFMA.SAT R14, R19, R10, 0.5 ;  /* 0x3f000000130e7423 */ /* 0x002fe2000000200a */
[----:B------:R-:W-:-:S03]  /*30f0*/  IMAD.SHL.U32 R15, R28, 0x800000, RZ ;  /* 0x008000001c0f7824 */ /* 0x000fc600078e00ff */
[----:B------:R-:W-:Y:S01]  /*3100*/  FFMA.RM R14, R14, R11, 12582913 ;  /* 0x4b4000010e0e7423 */ /* 0x000fe2000000400b */
[----:B------:R-:W-:Y:S01]  /*3110*/  FADD R21, -R25, R20 ;  /* 0x0000001419157221 */ /* 0x000fe20000000100 */
[----:B0-----:R-:W-:Y:S02]  /*3120*/  FFMA R15, R15, R18, R16 ;  /* 0x000000120f0f7223 */ /* 0x001fe40000000010 */
[----:B------:R-:W-:Y:S01]  /*3130*/  FADD R16, R14, -12583039 ;  /* 0xcb40007f0e107421 */ /* 0x000fe20000000000 */
[----:B------:R-:W-:-:S03]  /*3140*/  FFMA.SAT R20, R21, R10, 0.5 ;  /* 0x3f00000015147423 */ /* 0x000fc6000000200a */
[----:B------:R-:W-:Y:S01]  /*3150*/  FFMA R16, R19, 1.4426950216293334961, -R16 ;  /* 0x3fb8aa3b13107823 */ /* 0x000fe20000000810 */
[----:B------:R-:W-:-:S03]  /*3160*/  FFMA.RM R20, R20, R11, 12582913 ;  /* 0x4b40000114147423 */ /* 0x000fc6000000400b */
[----:B------:R-:W-:Y:S01]  /*3170*/  FFMA R16, R19, 1.925963033500011079e-08, R16 ;  /* 0x32a5706013107823 */ /* 0x000fe20000000010 */
[----:B------:R-:W-:Y:S01]  /*3180*/  FADD R18, R20, -12583039 ;  /* 0xcb40007f14127421 */ /* 0x000fe20000000000 */
[----:B------:R-:W-:-:S04]  /*3190*/  HADD2.F32 R12, -RZ, R12.H1_H1 ;  /* 0x3000000cff0c7230 */ /* 0x000fc80000004100 */
[----:B------:R-:W0:Y:S01]  /*31a0*/  MUFU.EX2 R16, R16 ;  /* 0x0000001000107308 */ /* 0x000e220000000800 */
[----:B------:R-:W-:Y:S01]  /*31b0*/  FFMA R18, R21, 1.4426950216293334961, -R18 ;  /* 0x3fb8aa3b15127823 */ /* 0x000fe20000000812 */
[----:B------:R-:W-:-:S03]  /*31c0*/  FADD R19, -R25, R12 ;  /* 0x0000000c19137221 */ /* 0x000fc60000000100 */
[----:B------:R-:W-:Y:S01]  /*31d0*/  FFMA R18, R21, 1.925963033500011079e-08, R18 ;  /* 0x32a5706015127823 */ /* 0x000fe20000000012 */
[--C-:B-----5:R-:W-:Y:S02]  /*31e0*/  HADD2.F32 R22, -RZ, R13.reuse.H0_H0 ;  /* 0x2000000dff167230 */ /* 0x120fe40000004100 */
[----:B------:R-:W-:Y:S01]  /*31f0*/  FFMA.SAT R12, R19, R10, 0.5 ;  /* 0x3f000000130c7423 */ /* 0x000fe2000000200a */
[----:B------:R-:W-:Y:S02]  /*3200*/  IMAD.SHL.U32 R14, R14, 0x800000, RZ ;  /* 0x008000000e0e7824 */ /* 0x000fe400078e00ff */
[----:B------:R-:W1:Y:S01]  /*3210*/  MUFU.EX2 R18, R18 ;  /* 0x0000001200127308 */ /* 0x000e620000000800 */
[----:B------:R-:W-:Y:S01]  /*3220*/  FADD R21, -R25, R22 ;  /* 0x0000001619157221 */ /* 0x000fe20000000100 */
[----:B------:R-:W-:Y:S01]  /*3230*/  FFMA.RM R12, R12, R11, 12582913 ;  /* 0x4b4000010c0c7423 */ /* 0x000fe2000000400b */
[----:B------:R-:W-:Y:S02]  /*3240*/  HADD2.F32 R28, -RZ, R13.H1_H1 ;  /* 0x3000000dff1c7230 */ /* 0x000fe40000004100 */
[----:B0-----:R-:W-:Y:S01]  /*3250*/  FFMA R13, R14, R16, R15 ;  /* 0x000000100e0d7223 */ /* 0x001fe2000000000f */
[----:B------:R-:W-:Y:S01]  /*3260*/  FFMA.SAT R16, R21, R10, 0.5 ;  /* 0x3f00000015107423 */ /* 0x000fe2000000200a */
[----:B------:R-:W-:Y:S01]  /*3270*/  FADD R14, R12, -12583039 ;  /* 0xcb40007f0c0e7421 */ /* 0x000fe20000000000 */
[----:B--2---:R-:W-:-:S02]  /*3280*/  HADD2.F32 R22, -RZ, R9.H0_H0 ;  /* 0x20000009ff167230 */ /* 0x004fc40000004100 */
[----:B------:R-:W-:Y:S01]  /*3290*/  FFMA.RM R15, R16, R11, 12582913 ;  /* 0x4b400001100f7423 */ /* 0x000fe2000000400b */
[----:B------:R-:W-:Y:S01]  /*32a0*/  FFMA R16, R19, 1.4426950216293334961, -R14 ;  /* 0x3fb8aa3b13107823 */ /* 0x000fe2000000080e */
[----:B------:R-:W-:Y:S02]  /*32b0*/  IMAD.SHL.U32 R20, R20, 0x800000, RZ ;  /* 0x0080000014147824 */ /* 0x000fe400078e00ff */
[----:B------:R-:W-:Y:S01]  /*32c0*/  FADD R23, -R25, R28 ;  /* 0x0000001c19177221 */ /* 0x000fe20000000100 */
[----:B------:R-:W-:Y:S01]  /*32d0*/  FFMA R16, R19, 1.925963033500011079e-08, R16 ;  /* 0x32a5706013107823 */ /* 0x000fe20000000010 */
[----:B------:R-:W-:Y:S01]  /*32e0*/  FADD R19, -R25, R22 ;  /* 0x0000001619137221 */ /* 0x000fe20000000100 */
[----:B-1----:R-:W-:Y:S01]  /*32f0*/  FFMA R13, R20, R18, R13 ;  /* 0x00000012140d7223 */ /* 0x002fe2000000000d */
[----:B------:R-:W-:Y:S02]  /*3300*/  HADD2.F32 R22, -RZ, R9.H1_H1 ;  /* 0x30000009ff167230 */ /* 0x000fe40000004100 */
[-C--:B------:R-:W-:Y:S01]  /*3310*/  FFMA.SAT R20, R23, R10.reuse, 0.5 ;  /* 0x3f00000017147423 */ /* 0x080fe2000000200a */
[----:B------:R-:W-:Y:S01]  /*3320*/  FADD R18, R15, -12583039 ;  /* 0xcb40007f0f127421 */ /* 0x000fe20000000000 */
[----:B------:R-:W-:-:S02]  /*3330*/  FFMA.SAT R28, R19, R10, 0.5 ;  /* 0x3f000000131c7423 */ /* 0x000fc4000000200a */
[-C--:B------:R-:W-:Y:S01]  /*3340*/  FFMA.RM R14, R20, R11.reuse, 12582913 ;  /* 0x4b400001140e7423 */ /* 0x080fe2000000400b */
[----:B------:R-:W-:Y:S01]  /*3350*/  FADD R9, -R25, R22 ;  /* 0x0000001619097221 */ /* 0x000fe20000000100 */
[----:B------:R-:W-:Y:S01]  /*3360*/  FFMA R18, R21, 1.4426950216293334961, -R18 ;  /* 0x3fb8aa3b15127823 */ /* 0x000fe20000000812 */
[-C--:B------:R-:W-:Y:S01]  /*3370*/  FFMA.RM R28, R28, R11.reuse, 12582913 ;  /* 0x4b4000011c1c7423 */ /* 0x080fe2000000400b */
[----:B------:R-:W-:Y:S01]  /*3380*/  FADD R20, R14, -12583039 ;  /* 0xcb40007f0e147421 */ /* 0x000fe20000000000 */
[----:B------:R-:W-:Y:S01]  /*3390*/  FFMA.SAT R22, R9, R10, 0.5 ;  /* 0x3f00000009167423 */ /* 0x000fe2000000200a */
[----:B------:R-:W-:Y:S01]  /*33a0*/  FFMA R18, R21, 1.925963033500011079e-08, R18 ;  /* 0x32a5706015127823 */ /* 0x000fe20000000012 */
[----:B------:R-:W-:Y:S01]  /*33b0*/  FADD R10, R28, -12583039 ;  /* 0xcb40007f1c0a7421 */ /* 0x000fe20000000000 */
[----:B------:R-:W-:Y:S01]  /*33c0*/  FFMA R20, R23, 1.4426950216293334961, -R20 ;  /* 0x3fb8aa3b17147823 */ /* 0x000fe20000000814 */
[----:B------:R-:W-:Y:S01]  /*33d0*/  FFMA.RM R22, R22, R11, 12582913 ;  /* 0x4b40000116167423 */ /* 0x000fe2000000400b */
[----:B------:R-:W0:Y:S01]  /*33e0*/  MUFU.EX2 R16, R16 ;  /* 0x0000001000107308 */ /* 0x000e220000000800 */
[----:B------:R-:W-:Y:S01]  /*33f0*/  FFMA R10, R19, 1.4426950216293334961, -R10 ;  /* 0x3fb8aa3b130a7823 */ /* 0x000fe2000000080a */
[----:B------:R-:W-:Y:S01]  /*3400*/  FFMA R20, R23, 1.925963033500011079e-08, R20 ;  /* 0x32a5706017147823 */ /* 0x000fe20000000014 */
[----:B------:R-:W-:-:S02]  /*3410*/  FADD R30, R22, -12583039 ;  /* 0xcb40007f161e7421 */ /* 0x000fc40000000000 */
[----:B------:R-:W-:-:S03]  /*3420*/  FFMA R10, R19, 1.925963033500011079e-08, R10 ;  /* 0x32a57060130a7823 */ /* 0x000fc6000000000a */
[----:B------:R-:W1:Y:S01]  /*3430*/  MUFU.EX2 R18, R18 ;  /* 0x0000001200127308 */ /* 0x000e620000000800 */
[----:B------:R-:W-:Y:S01]  /*3440*/  FFMA R30, R9, 1.4426950216293334961, -R30 ;  /* 0x3fb8aa3b091e7823 */ /* 0x000fe2000000081e */
[----:B------:R-:W-:-:S03]  /*3450*/  SHF.L.U32 R12, R12, 0x17, RZ ;  /* 0x000000170c0c7819 */ /* 0x000fc600000006ff */
[----:B------:R-:W-:-:S03]  /*3460*/  FFMA R30, R9, 1.925963033500011079e-08, R30 ;  /* 0x32a57060091e7823 */ /* 0x000fc6000000001e */
[----:B------:R-:W2:Y:S01]  /*3470*/  MUFU.EX2 R20, R20 ;  /* 0x0000001400147308 */ /* 0x000ea20000000800 */
[----:B------:R-:W-:Y:S02]  /*3480*/  IMAD.SHL.U32 R15, R15, 0x800000, RZ ;  /* 0x008000000f0f7824 */ /* 0x000fe400078e00ff */
[----:B0-----:R-:W-:-:S05]  /*3490*/  FFMA R12, R12, R16, R13 ;  /* 0x000000100c0c7223 */ /* 0x001fca000000000d */
        /* <DEDUP_REMOVED lines=10> */
.L_x_8553:
[----:B0-----:R-:W-:Y:S05]  /*3540*/  BSYNC.RECONVERGENT B0 ;  /* 0x0000000000007941 */ /* 0x001fea0003800200 */
.L_x_8552:
[----:B------:R-:W-:Y:S01]  /*3550*/  IMAD.MOV.U32 R17, RZ, RZ, R16 ;  /* 0x000000ffff117224 */ /* 0x000fe200078e0010 */
[----:B------:R-:W0:Y:S01]  /*3560*/  S2UR UR6, SR_CgaCtaId ;  /* 0x00000000000679c3 */ /* 0x000e220000008800 */
[----:B------:R-:W-:Y:S01]  /*3570*/  ISETP.GT.AND P6, PT, R24, 0xf, PT ;  /* 0x0000000f1800780c */ /* 0x000fe20003fc4270 */
[----:B------:R-:W-:Y:S01]  /*3580*/  UMOV UR4, 0x400 ;  /* 0x0000040000047882 */ /* 0x000fe20000000000 */
[----:B------:R-:W-:Y:S01]  /*3590*/  SHF.R.U32.HI R9, RZ, 0x3, R0 ;  /* 0x00000003ff097819 */ /* 0x000fe20000011600 */
[----:B-1----:R-:W1:Y:S01]  /*35a0*/  SHFL.DOWN PT, R8, R17, 0x1, 0x1f ;  /* 0x08201f0011087f89 */ /* 0x002e6200000e0000 */
[----:B------:R-:W-:Y:S01]  /*35b0*/  UIADD3 UR4, UPT, UPT, UR4, 0xa8, URZ ;  /* 0x000000a804047890 */ /* 0x000fe2000fffe0ff */
[----:B------:R-:W-:Y:S01]  /*35c0*/  BSSY.RECONVERGENT B0, `(.L_x_8557) ;  /* 0x000003d000007945 */ /* 0x000fe20003800200 */
[----:B------:R-:W1:Y:S01]  /*35d0*/  LDCU.64 UR20, c[0x0][0x380] ;  /* 0x00007000ff1477ac */ /* 0x000e620008000a00 */
[----:B------:R-:W5:Y:S01]  /*35e0*/  S2UR UR5, SR_CgaCtaId ;  /* 0x00000000000579c3 */ /* 0x000f620000008800 */
[----:B0-----:R-:W-:-:S03]  /*35f0*/  ULEA UR6, UR6, UR4, 0x18 ;  /* 0x0000000406067291 */ /* 0x001fc6000f8ec0ff */
[----:B------:R-:W-:Y:S01]  /*3600*/  UMOV UR4, 0x400 ;  /* 0x0000040000047882 */ /* 0x000fe20000000000 */
[----:B-1----:R-:W-:Y:S01]  /*3610*/  @!P4 FADD R17, R8, R17 ;  /* 0x000000110811c221 */ /* 0x002fe20000000000 */
[----:B-----5:R-:W-:-:S04]  /*3620*/  ULEA UR4, UR5, UR4, 0x18 ;  /* 0x0000000405047291 */ /* 0x020fc8000f8ec0ff */
        /* <DEDUP_REMOVED lines=8> */
[----:B------:R-:W-:Y:S02]  /*36b0*/  ISETP.NE.AND P6, PT, R0, RZ, PT ;  /* 0x000000ff0000720c */ /* 0x000fe40003fc5270 */
[----:B------:R-:W-:-:S05]  /*36c0*/  LOP3.LUT R8, R9, 0x7c, RZ, 0xc0, !PT ;  /* 0x0000007c09087812 */ /* 0x000fca00078ec0ff */
[----:B------:R0:W-:Y:S01]  /*36d0*/  @P5 STS [R8+UR6+0x20], R17 ;  /* 0x0000201108005988 */ /* 0x0001e20008000806 */
[----:B------:R-:W-:Y:S06]  /*36e0*/  BAR.SYNC.DEFER_BLOCKING 0x0 ;  /* 0x0000000000007b1d */ /* 0x000fec0000010000 */
[----:B------:R-:W-:Y:S05]  /*36f0*/  @P6 BRA `(.L_x_8558) ;  /* 0x0000000000a46947 */ /* 0x000fea0003800000 */
[----:B------:R-:W1:Y:S04]  /*3700*/  LDS R16, [UR4+0xcc] ;  /* 0x0000cc04ff107984 */ /* 0x000e680008000800 */
[----:B----4-:R-:W4:Y:S04]  /*3710*/  LDS.128 R12, [UR4+0xd0] ;  /* 0x0000d004ff0c7984 */ /* 0x010f280008000c00 */
[----:B------:R-:W5:Y:S04]  /*3720*/  LDS.128 R20, [UR4+0xe0] ;  /* 0x0000e004ff147984 */ /* 0x000f680008000c00 */
[----:B0-----:R-:W0:Y:S01]  /*3730*/  LDS.128 R8, [UR4+0xf0] ;  /* 0x0000f004ff087984 */ /* 0x001e220008000c00 */
[----:B-1----:R-:W-:-:S04]  /*3740*/  FADD R17, R17, R16 ;  /* 0x0000001011117221 */ /* 0x002fc80000000000 */
[----:B----4-:R-:W-:Y:S02]  /*3750*/  FADD R12, R17, R12 ;  /* 0x0000000c110c7221 */ /* 0x010fe40000000000 */
[----:B------:R-:W1:Y:S02]  /*3760*/  LDS.128 R16, [UR4+0x100] ;  /* 0x00010004ff107984 */ /* 0x000e640008000c00 */
[----:B------:R-:W-:-:S04]  /*3770*/  FADD R13, R12, R13 ;  /* 0x0000000d0c0d7221 */ /* 0x000fc80000000000 */
[----:B------:R-:W-:-:S04]  /*3780*/  FADD R14, R13, R14 ;  /* 0x0000000e0d0e7221 */ /* 0x000fc80000000000 */
[----:B------:R-:W-:-:S04]  /*3790*/  FADD R15, R14, R15 ;  /* 0x0000000f0e0f7221 */ /* 0x000fc80000000000 */
[----:B-----5:R-:W-:Y:S02]  /*37a0*/  FADD R20, R15, R20 ;  /* 0x000000140f147221 */ /* 0x020fe40000000000 */
[----:B------:R-:W4:Y:S02]  /*37b0*/  LDS.128 R12, [UR4+0x110] ;  /* 0x00011004ff0c7984 */ /* 0x000f240008000c00 */
        /* <DEDUP_REMOVED lines=13> */
[----:B----4-:R-:W-:-:S04]  /*3890*/  FADD R12, R19, R12 ;  /* 0x0000000c130c7221 */ /* 0x010fc80000000000 */
[----:B------:R-:W-:-:S04]  /*38a0*/  FADD R13, R12, R13 ;  /* 0x0000000d0c0d7221 */ /* 0x000fc80000000000 */
[----:B------:R-:W-:Y:S02]  /*38b0*/  FADD R14, R13, R14 ;  /* 0x0000000e0d0e7221 */ /* 0x000fe40000000000 */
[----:B------:R-:W4:Y:S02]  /*38c0*/  LDS.64 R12, [UR4+0x140] ;  /* 0x00014004ff0c7984 */ /* 0x000f240008000a00 */
[----:B------:R-:W-:-:S04]  /*38d0*/  FADD R15, R14, R15 ;  /* 0x0000000f0e0f7221 */ /* 0x000fc80000000000 */
[----:B0-----:R-:W-:-:S04]  /*38e0*/  FADD R20, R15, R20 ;  /* 0x000000140f147221 */ /* 0x001fc80000000000 */
[----:B------:R-:W-:-:S04]  /*38f0*/  FADD R21, R20, R21 ;  /* 0x0000001514157221 */ /* 0x000fc80000000000 */
[----:B------:R-:W-:-:S04]  /*3900*/  FADD R22, R21, R22 ;  /* 0x0000001615167221 */ /* 0x000fc80000000000 */
[----:B------:R-:W-:-:S04]  /*3910*/  FADD R23, R22, R23 ;  /* 0x0000001716177221 */ /* 0x000fc80000000000 */
[----:B-1----:R-:W-:-:S04]  /*3920*/  FADD R8, R23, R8 ;  /* 0x0000000817087221 */ /* 0x002fc80000000000 */
[----:B------:R-:W-:-:S04]  /*3930*/  FADD R9, R8, R9 ;  /* 0x0000000908097221 */ /* 0x000fc80000000000 */
[----:B------:R-:W-:-:S04]  /*3940*/  FADD R10, R9, R10 ;  /* 0x0000000a090a7221 */ /* 0x000fc80000000000 */
[----:B------:R-:W-:-:S04]  /*3950*/  FADD R11, R10, R11 ;  /* 0x0000000b0a0b7221 */ /* 0x000fc80000000000 */
[----:B----4-:R-:W-:-:S04]  /*3960*/  FADD R12, R11, R12 ;  /* 0x0000000c0b0c7221 */ /* 0x010fc80000000000 */
[----:B------:R-:W-:-:S05]  /*3970*/  FADD R12, R12, R13 ;  /* 0x0000000d0c0c7221 */ /* 0x000fca0000000000 */
[----:B------:R1:W-:Y:S02]  /*3980*/  STS [UR4+0x14c], R12 ;  /* 0x00014c0cff007988 */ /* 0x0003e40008000804 */
.L_x_8558:
[----:B------:R-:W-:Y:S05]  /*3990*/  BSYNC.RECONVERGENT B0 ;  /* 0x0000000000007941 */ /* 0x000fea0003800200 */
.L_x_8557:
        /* <DEDUP_REMOVED lines=9> */
[----:B----4-:R-:W-:-:S03]  /*3a30*/  IMAD.MOV.U32 R14, RZ, RZ, R0 ;  /* 0x000000ffff0e7224 */ /* 0x010fc600078e0000 */
[----:B------:R-:W-:-:S05]  /*3a40*/  IMAD.IADD R12, R12, 0x1, R3 ;  /* 0x000000010c0c7824 */ /* 0x000fca00078e0203 */
[----:B------:R-:W-:-:S13]  /*3a50*/  LOP3.LUT P0, RZ, R12, 0x400, RZ, 0xc0, !PT ;  /* 0x000004000cff7812 */ /* 0x000fda000780c0ff */
[----:B------:R-:W-:Y:S05]  /*3a60*/  @P0 BRA `(.L_x_8562) ;  /* 0x0000000400640947 */ /* 0x000fea0003800000 */
[----:B------:R-:W1:Y:S01]  /*3a70*/  LDCU.128 UR8, c[0x0][0x380] ;  /* 0x00007000ff0877ac */ /* 0x000e620008000c00 */
[----:B------:R-:W-:Y:S01]  /*3a80*/  SHF.L.U32 R10, R0, 0x1, RZ ;  /* 0x00000001000a7819 */ /* 0x000fe200000006ff */
[----:B------:R-:W-:Y:S02]  /*3a90*/  IMAD.MOV.U32 R11, RZ, RZ, RZ ;  /* 0x000000ffff0b7224 */ /* 0x000fe400078e00ff */
[----:B-1----:R-:W-:Y:S02]  /*3aa0*/  IMAD R14, R7, UR10, RZ ;  /* 0x0000000a070e7c24 */ /* 0x002fe4000f8e02ff */
[----:B0-----:R-:W-:Y:S01]  /*3ab0*/  IMAD.WIDE.U32 R8, R5, UR10, R10 ;  /* 0x0000000a05087c25 */ /* 0x001fe2000f8e000a */
[----:B---3--:R-:W-:-:S03]  /*3ac0*/  R2UR UR10, R26 ;  /* 0x000000001a0a72ca */ /* 0x008fc600000e0000 */
        /* <DEDUP_REMOVED lines=12> */
[----:B------:R-:W-:Y:S01]  /*3b90*/  BSSY.RECONVERGENT B2, `(.L_x_8563) ;  /* 0x0000019000027945 */ /* 0x000fe20003800200 */
[----:B------:R-:W-:Y:S02]  /*3ba0*/  IMAD.MOV.U32 R16, RZ, RZ, 0x437c0000 ;  /* 0x437c0000ff107424 */ /* 0x000fe400078e00ff */
[----:B---3--:R-:W-:-:S05]  /*3bb0*/  HADD2.F32 R14, -RZ, R9.H0_H0 ;  /* 0x20000009ff0e7230 */ /* 0x008fca0000004100 */
[----:B------:R-:W-:-:S04]  /*3bc0*/  FADD R14, -R25, R14 ;  /* 0x0000000e190e7221 */ /* 0x000fc80000000100 */
[----:B------:R-:W-:-:S04]  /*3bd0*/  FFMA.SAT R13, R14, R13, 0.5 ;  /* 0x3f0000000e0d7423 */ /* 0x000fc8000000200d */
[----:B------:R-:W-:Y:S02]  /*3be0*/  FFMA.RM R13, R13, R16, 12582913 ;  /* 0x4b4000010d0d7423 */ /* 0x000fe40000004010 */
[----:B------:R-:W0:Y:S02]  /*3bf0*/  MUFU.RCP R16, R15 ;  /* 0x0000000f00107308 */ /* 0x000e240000001000 */
[C---:B------:R-:W-:Y:S01]  /*3c00*/  FADD R17, R13.reuse, -12583039 ;  /* 0xcb40007f0d117421 */ /* 0x040fe20000000000 */
[----:B------:R-:W-:-:S03]  /*3c10*/  IMAD.SHL.U32 R8, R13, 0x800000, RZ ;  /* 0x008000000d087824 */ /* 0x000fc600078e00ff */
[----:B------:R-:W-:-:S04]  /*3c20*/  FFMA R17, R14, 1.4426950216293334961, -R17 ;  /* 0x3fb8aa3b0e117823 */ /* 0x000fc80000000811 */
[----:B------:R-:W-:Y:S01]  /*3c30*/  FFMA R17, R14, 1.925963033500011079e-08, R17 ;  /* 0x32a570600e117823 */ /* 0x000fe20000000011 */
[----:B------:R-:W-:-:S05]  /*3c40*/  HADD2.F32 R14, -RZ, R9.H1_H1 ;  /* 0x30000009ff0e7230 */ /* 0x000fca0000004100 */
        /* <DEDUP_REMOVED lines=9> */
[----:B------:R-:W-:Y:S02]  /*3ce0*/  MOV R9, R15 ;  /* 0x0000000f00097202 */ /* 0x000fe40000000f00 */
[----:B------:R-:W-:-:S07]  /*3cf0*/  MOV R18, 0x3d10 ;  /* 0x00003d1000127802 */ /* 0x000fce0000000f00 */
[----:B--2---:R-:W-:Y:S05]  /*3d00*/  CALL.REL.NOINC `($__internal_171_$__cuda_sm3x_div_rn_noftz_f32_slowpath) ;  /* 0x00000010000c7944 */ /* 0x004fea0003c00000 */
[----:B------:R-:W-:-:S07]  /*3d10*/  IMAD.MOV.U32 R13, RZ, RZ, R19 ;  /* 0x000000ffff0d7224 */ /* 0x000fce00078e0013 */
.L_x_8564:
[----:B------:R-:W-:Y:S05]  /*3d20*/  BSYNC.RECONVERGENT B2 ;  /* 0x0000000000027941 */ /* 0x000fea0003800200 */
.L_x_8563:
[----:B------:R-:W-:Y:S02]  /*3d30*/  IMAD.MOV.U32 R9, RZ, RZ, 0x3bbb989d ;  /* 0x3bbb989dff097424 */ /* 0x000fe400078e00ff */
        /* <DEDUP_REMOVED lines=20> */
[----:B------:R-:W-:Y:S01]  /*3e80*/  MOV R18, 0x3eb0 ;  /* 0x00003eb000127802 */ /* 0x000fe20000000f00 */
[----:B------:R-:W-:-:S07]  /*3e90*/  IMAD.MOV.U32 R9, RZ, RZ, R15 ;  /* 0x000000ffff097224 */ /* 0x000fce00078e000f */
[----:B--2---:R-:W-:Y:S05]  /*3ea0*/  CALL.REL.NOINC `($__internal_171_$__cuda_sm3x_div_rn_noftz_f32_slowpath) ;  /* 0x0000000c00a47944 */ /* 0x004fea0003c00000 */
[----:B------:R-:W-:-:S07]  /*3eb0*/  IMAD.MOV.U32 R14, RZ, RZ, R19 ;  /* 0x000000ffff0e7224 */ /* 0x000fce00078e0013 */
.L_x_8566:
[----:B------:R-:W-:Y:S05]  /*3ec0*/  BSYNC.RECONVERGENT B2 ;  /* 0x0000000000027941 */ /* 0x000fea0003800200 */
.L_x_8565:
[----:B------:R-:W0:Y:S01]  /*3ed0*/  LDCU.128 UR8, c[0x0][0x390] ;  /* 0x00007200ff0877ac */ /* 0x000e220008000c00 */
[----:B------:R-:W-:Y:S01]  /*3ee0*/  MOV R8, R10 ;  /* 0x0000000a00087202 */ /* 0x000fe20000000f00 */
[----:B------:R-:W-:Y:S01]  /*3ef0*/  IMAD.MOV.U32 R9, RZ, RZ, RZ ;  /* 0x000000ffff097224 */ /* 0x000fe200078e00ff */
[----:B------:R-:W-:Y:S02]  /*3f00*/  F2FP.F16.F32.PACK_AB R13, R14, R13 ;  /* 0x0000000d0e0d723e */ /* 0x000fe400000000ff */
        /* <DEDUP_REMOVED lines=15> */
.L_x_8562:
[----:B0-----:R-:W-:Y:S05]  /*4000*/  BSYNC.RECONVERGENT B1 ;  /* 0x0000000000017941 */ /* 0x001fea0003800200 */
.L_x_8561:
[----:B------:R-:W-:-:S13]  /*4010*/  ISETP.GE.U32.AND P0, PT, R12, 0x400, PT ;  /* 0x000004000c00780c */ /* 0x000fda0003f06070 */
[----:B------:R-:W-:Y:S05]  /*4020*/  @!P0 BRA `(.L_x_8560) ;  /* 0x0000000800a08947 */ /* 0x000fea0003800000 */
.L_x_8575:
[----:B------:R-:W-:Y:S01]  /*4030*/  IMAD.SHL.U32 R10, R14, 0x2, RZ ;  /* 0x000000020e0a7824 */ /* 0x000fe200078e00ff */
[----:B---3--:R-:W-:Y:S01]  /*4040*/  R2UR UR8, R26 ;  /* 0x000000001a0872ca */ /* 0x008fe200000e0000 */
[----:B01----:R-:W-:Y:S01]  /*4050*/  IMAD R8, R7, UR14, RZ ;  /* 0x0000000e07087c24 */ /* 0x003fe2000f8e02ff */
[----:B------:R-:W-:Y:S01]  /*4060*/  R2UR UR9, R27 ;  /* 0x000000001b0972ca */ /* 0x000fe200000e0000 */
[----:B------:R-:W-:Y:S02]  /*4070*/  IMAD.MOV.U32 R11, RZ, RZ, RZ ;  /* 0x000000ffff0b7224 */ /* 0x000fe400078e00ff */
        /* <DEDUP_REMOVED lines=11> */
[----:B------:R-:W-:Y:S01]  /*4130*/  IMAD.MOV.U32 R19, RZ, RZ, 0x3bbb989d ;  /* 0x3bbb989dff137424 */ /* 0x000fe200078e00ff */
[----:B------:R-:W0:Y:S01]  /*4140*/  MUFU.RCP R20, R15 ;  /* 0x0000000f00147308 */ /* 0x000e220000001000 */
[----:B------:R-:W-:Y:S01]  /*4150*/  IMAD.MOV.U32 R21, RZ, RZ, 0x437c0000 ;  /* 0x437c0000ff157424 */ /* 0x000fe200078e00ff */
[----:B------:R-:W-:Y:S01]  /*4160*/  BSSY.RECONVERGENT B1, `(.L_x_8567) ;  /* 0x0000018000017945 */ /* 0x000fe20003800200 */
[--C-:B---3--:R-:W-:Y:S02]  /*4170*/  HADD2.F32 R16, -RZ, R9.reuse.H0_H0 ;  /* 0x20000009ff107230 */ /* 0x108fe40000004100 */
[----:B------:R-:W-:-:S03]  /*4180*/  HADD2.F32 R22, -RZ, R9.H1_H1 ;  /* 0x30000009ff167230 */ /* 0x000fc60000004100 */
[----:B------:R-:W-:-:S04]  /*4190*/  FADD R16, -R25, R16 ;  /* 0x0000001019107221 */ /* 0x000fc80000000100 */
[----:B------:R-:W-:-:S04]  /*41a0*/  FFMA.SAT R18, R16, R19, 0.5 ;  /* 0x3f00000010127423 */ /* 0x000fc80000002013 */
[----:B------:R-:W-:Y:S01]  /*41b0*/  FFMA.RM R18, R18, R21, 12582913 ;  /* 0x4b40000112127423 */ /* 0x000fe20000004015 */
[----:B0-----:R-:W-:-:S03]  /*41c0*/  FFMA R21, -R15, R20, 1 ;  /* 0x3f8000000f157423 */ /* 0x001fc60000000114 */
[C---:B------:R-:W-:Y:S01]  /*41d0*/  FADD R19, R18.reuse, -12583039 ;  /* 0xcb40007f12137421 */ /* 0x040fe20000000000 */
[----:B------:R-:W-:Y:S01]  /*41e0*/  SHF.L.U32 R18, R18, 0x17, RZ ;  /* 0x0000001712127819 */ /* 0x000fe200000006ff */
[----:B------:R-:W-:Y:S02]  /*41f0*/  FFMA R8, R20, R21, R20 ;  /* 0x0000001514087223 */ /* 0x000fe40000000014 */
        /* <DEDUP_REMOVED lines=14> */
.L_x_8568:
[----:B------:R-:W-:Y:S05]  /*42e0*/  BSYNC.RECONVERGENT B1 ;  /* 0x0000000000017941 */ /* 0x000fea0003800200 */
.L_x_8567:
        /* <DEDUP_REMOVED lines=23> */
[----:B--2---:R-:W-:Y:S05]  /*4460*/  CALL.REL.NOINC `($__internal_171_$__cuda_sm3x_div_rn_noftz_f32_slowpath) ;  /* 0x0000000800347944 */ /* 0x004fea0003c00000 */
[----:B------:R-:W-:-:S07]  /*4470*/  IMAD.MOV.U32 R21, RZ, RZ, R19 ;  /* 0x000000ffff157224 */ /* 0x000fce00078e0013 */
.L_x_8570:
[----:B------:R-:W-:Y:S05]  /*4480*/  BSYNC.RECONVERGENT B1 ;  /* 0x0000000000017941 */ /* 0x000fea0003800200 */
.L_x_8569:
[----:B------:R-:W-:Y:S01]  /*4490*/  IADD3 R9, P0, PT, R12, 0x800, RZ ;  /* 0x000008000c097810 */ /* 0x000fe20007f1e0ff */
[----:B------:R-:W-:Y:S01]  /*44a0*/  IMAD R8, R7, UR18, RZ ;  /* 0x0000001207087c24 */ /* 0x000fe2000f8e02ff */
[C---:B------:R-:W-:Y:S01]  /*44b0*/  R2UR UR8, R26.reuse ;  /* 0x000000001a0872ca */ /* 0x040fe200000e0000 */
[----:B------:R-:W-:Y:S01]  /*44c0*/  IMAD.MOV.U32 R12, RZ, RZ, R10 ;  /* 0x000000ffff0c7224 */ /* 0x000fe200078e000a */
[----:B------:R-:W-:Y:S01]  /*44d0*/  R2UR UR9, R27 ;  /* 0x000000001b0972ca */ /* 0x000fe200000e0000 */
[----:B------:R-:W-:Y:S01]  /*44e0*/  IMAD.MOV.U32 R13, RZ, RZ, RZ ;  /* 0x000000ffff0d7224 */ /* 0x000fe200078e00ff */
[----:B------:R-:W-:Y:S01]  /*44f0*/  R2UR UR10, R26 ;  /* 0x000000001a0a72ca */ /* 0x000fe200000e0000 */
[C---:B------:R-:W-:Y:S01]  /*4500*/  IMAD R19, R5.reuse, UR19, R8 ;  /* 0x0000001305137c24 */ /* 0x040fe2000f8e0208 */
[----:B------:R-:W-:Y:S01]  /*4510*/  IADD3.X R8, PT, PT, RZ, R17, RZ, P0, !PT ;  /* 0x00000011ff087210 */ /* 0x000fe200007fe4ff */
[----:B------:R-:W-:Y:S01]  /*4520*/  IMAD.WIDE.U32 R12, R5, UR18, R12 ;  /* 0x00000012050c7c25 */ /* 0x000fe2000f8e000c */
[----:B------:R-:W-:-:S02]  /*4530*/  R2UR UR11, R27 ;  /* 0x000000001b0b72ca */ /* 0x000fc400000e0000 */
[----:B------:R-:W-:Y:S01]  /*4540*/  LEA.HI R9, P1, R8, R9, RZ, 0x1 ;  /* 0x0000000908097211 */ /* 0x000fe200078308ff */
[----:B------:R-:W-:Y:S01]  /*4550*/  IMAD.IADD R17, R19, 0x1, R13 ;  /* 0x0000000113117824 */ /* 0x000fe200078e020d */
[----:B------:R-:W-:Y:S02]  /*4560*/  F2FP.F16.F32.PACK_AB R21, R21, R16 ;  /* 0x000000101515723e */ /* 0x000fe400000000ff */
[----:B------:R-:W-:Y:S01]  /*4570*/  SHF.L.U32 R18, R9, 0x1, RZ ;  /* 0x0000000109127819 */ /* 0x000fe200000006ff */
[----:B------:R-:W-:Y:S01]  /*4580*/  IMAD.X R8, RZ, RZ, R8, P1 ;  /* 0x000000ffff087224 */ /* 0x000fe200008e0608 */
[----:B------:R-:W-:Y:S02]  /*4590*/  LEA.HI R20, P0, R17, R12, RZ, 0x1 ;  /* 0x0000000c11147211 */ /* 0x000fe400078108ff */
[----:B------:R-:W-:Y:S02]  /*45a0*/  LOP3.LUT R18, R18, 0xfffffffc, RZ, 0xc0, !PT ;  /* 0xfffffffc12127812 */ /* 0x000fe400078ec0ff */
[----:B------:R-:W-:Y:S01]  /*45b0*/  SHF.L.U64.HI R9, R9, 0x1, R8 ;  /* 0x0000000109097819 */ /* 0x000fe20000010208 */
[----:B------:R-:W-:Y:S01]  /*45c0*/  IMAD.SHL.U32 R19, R20, 0x2, RZ ;  /* 0x0000000214137824 */ /* 0x000fe200078e00ff */
[----:B------:R-:W-:Y:S01]  /*45d0*/  IADD3 R18, P1, PT, R18, UR20, RZ ;  /* 0x0000001412127c10 */ /* 0x000fe2000ff3e0ff */
[----:B------:R-:W-:-:S03]  /*45e0*/  IMAD.X R23, RZ, RZ, R17, P0 ;  /* 0x000000ffff177224 */ /* 0x000fc600000e0611 */
[----:B------:R-:W-:Y:S02]  /*45f0*/  LOP3.LUT R8, R19, 0xfffffffc, RZ, 0xc0, !PT ;  /* 0xfffffffc13087812 */ /* 0x000fe400078ec0ff */
[----:B------:R-:W-:Y:S02]  /*4600*/  SHF.L.U64.HI R20, R20, 0x1, R23 ;  /* 0x0000000114147819 */ /* 0x000fe40000010217 */
[----:B------:R-:W-:Y:S02]  /*4610*/  IADD3 R8, P0, PT, R8, UR16, RZ ;  /* 0x0000001008087c10 */ /* 0x000fe4000ff1e0ff */
[----:B------:R-:W-:Y:S02]  /*4620*/  IADD3.X R19, PT, PT, R9, UR21, RZ, P1, !PT ;  /* 0x0000001509137c10 */ /* 0x000fe40008ffe4ff */
[----:B------:R-:W-:-:S05]  /*4630*/  IADD3.X R9, PT, PT, R20, UR17, RZ, P0, !PT ;  /* 0x0000001114097c10 */ /* 0x000fca00087fe4ff */
[----:B------:R0:W-:Y:S04]  /*4640*/  STG.E desc[UR8][R8.64], R21 ;  /* 0x0000001508007986 */ /* 0x0001e8000c101908 */
[----:B------:R-:W3:Y:S01]  /*4650*/  LDG.E R18, desc[UR10][R18.64] ;  /* 0x0000000a12127981 */ /* 0x000ee2000c1e1900 */
[----:B------:R-:W-:Y:S01]  /*4660*/  IMAD.MOV.U32 R23, RZ, RZ, 0x3bbb989d ;  /* 0x3bbb989dff177424 */ /* 0x000fe200078e00ff */
[----:B------:R-:W0:Y:S01]  /*4670*/  MUFU.RCP R22, R15 ;  /* 0x0000000f00167308 */ /* 0x000e220000001000 */
[----:B------:R-:W-:Y:S01]  /*4680*/  IMAD.MOV.U32 R29, RZ, RZ, 0x437c0000 ;  /* 0x437c0000ff1d7424 */ /* 0x000fe200078e00ff */
[----:B------:R-:W-:Y:S01]  /*4690*/  BSSY.RECONVERGENT B1, `(.L_x_8571) ;  /* 0x0000018000017945 */ /* 0x000fe20003800200 */
[----:B0-----:R-:W-:-:S04]  /*46a0*/  FFMA R9, -R15, R22, 1 ;  /* 0x3f8000000f097423 */ /* 0x001fc80000000116 */
[----:B------:R-:W-:Y:S01]  /*46b0*/  FFMA R8, R22, R9, R22 ;  /* 0x0000000916087223 */ /* 0x000fe20000000016 */
[--C-:B---3--:R-:W-:Y:S02]  /*46c0*/  HADD2.F32 R16, -RZ, R18.reuse.H0_H0 ;  /* 0x20000012ff107230 */ /* 0x108fe40000004100 */
[----:B------:R-:W-:-:S03]  /*46d0*/  HADD2.F32 R22, -RZ, R18.H1_H1 ;  /* 0x30000012ff167230 */ /* 0x000fc60000004100 */
        /* <DEDUP_REMOVED lines=19> */
.L_x_8572:
[----:B------:R-:W-:Y:S05]  /*4810*/  BSYNC.RECONVERGENT B1 ;  /* 0x0000000000017941 */ /* 0x000fea0003800200 */
.L_x_8571:
        /* <DEDUP_REMOVED lines=8> */
[----:B------:R-:W-:-:S03]  /*48a0*/  IMAD.SHL.U32 R8, R8, 0x800000, RZ ;  /* 0x0080000008087824 */ /* 0x000fc600078e00ff */
        /* <DEDUP_REMOVED lines=15> */
.L_x_8574:
[----:B------:R-:W-:Y:S05]  /*49a0*/  BSYNC.RECONVERGENT B1 ;  /* 0x0000000000017941 */ /* 0x000fea0003800200 */
.L_x_8573:
[----:B------:R-:W-:Y:S02]  /*49b0*/  IADD3 R9, P0, PT, R12, 0x800, RZ ;  /* 0x000008000c097810 */ /* 0x000fe40007f1e0ff */
[----:B------:R-:W-:Y:S02]  /*49c0*/  IADD3 R14, PT, PT, R10, 0x800, -R14 ;  /* 0x000008000a0e7810 */ /* 0x000fe40007ffe80e */
[----:B------:R-:W-:Y:S01]  /*49d0*/  R2UR UR8, R26 ;  /* 0x000000001a0872ca */ /* 0x000fe200000e0000 */
[----:B------:R-:W-:Y:S01]  /*49e0*/  IMAD.X R12, RZ, RZ, R17, P0 ;  /* 0x000000ffff0c7224 */ /* 0x000fe200000e0611 */
[----:B------:R-:W-:Y:S02]  /*49f0*/  R2UR UR9, R27 ;  /* 0x000000001b0972ca */ /* 0x000fe400000e0000 */
[----:B------:R-:W-:Y:S02]  /*4a00*/  F2FP.F16.F32.PACK_AB R19, R19, R16 ;  /* 0x000000101313723e */ /* 0x000fe400000000ff */
[----:B------:R-:W-:-:S05]  /*4a10*/  LEA.HI R9, P0, R12, R9, RZ, 0x1 ;  /* 0x000000090c097211 */ /* 0x000fca00078108ff */
        /* <DEDUP_REMOVED lines=9> */
.L_x_8560:
[----:B0-----:R-:W-:Y:S05]  /*4ab0*/  BSYNC.RECONVERGENT B0 ;  /* 0x0000000000007941 */ /* 0x001fea0003800200 */
.L_x_8559:
[----:B------:R-:W0:Y:S01]  /*4ac0*/  LDCU.64 UR4, c[0x0][0x3a0] ;  /* 0x00007400ff0477ac */ /* 0x000e220008000a00 */
[----:B--2---:R-:W-:-:S04]  /*4ad0*/  IADD3 R5, P0, PT, R2, R5, RZ ;  /* 0x0000000502057210 */ /* 0x004fc80007f1e0ff */
[----:B------:R-:W-:Y:S02]  /*4ae0*/  IADD3.X R7, PT, PT, RZ, R7, RZ, P0, !PT ;  /* 0x00000007ff077210 */ /* 0x000fe400007fe4ff */
[----:B0-----:R-:W-:-:S04]  /*4af0*/  ISETP.GE.U32.AND P0, PT, R5, UR4, PT ;  /* 0x0000000405007c0c */ /* 0x001fc8000bf06070 */
[----:B------:R-:W-:-:S13]  /*4b00*/  ISETP.GE.AND.EX P0, PT, R7, UR5, PT, P0 ;  /* 0x0000000507007c0c */ /* 0x000fda000bf06300 */
[----:B------:R-:W-:Y:S05]  /*4b10*/  @!P0 BRA `(.L_x_8576) ;  /* 0xffffffb400dc8947 */ /* 0x000fea000383ffff */
[----:B------:R-:W-:Y:S05]  /*4b20*/  EXIT ;  /* 0x000000000000794d */ /* 0x000fea0003800000 */
.L_x_8548:
[----:B------:R-:W-:Y:S01]  /*4b30*/  IMAD.MOV.U32 R13, RZ, RZ, R17 ;  /* 0x000000ffff0d7224 */ /* 0x000fe200078e0011 */
[----:B------:R-:W-:Y:S01]  /*4b40*/  MOV R15, 0xffffffff ;  /* 0xffffffff000f7802 */ /* 0x000fe20000000f00 */
[----:B------:R-:W-:Y:S02]  /*4b50*/  IMAD.MOV.U32 R12, RZ, RZ, 0x1 ;  /* 0x00000001ff0c7424 */ /* 0x000fe400078e00ff */
[----:B------:R-:W-:-:S07]  /*4b60*/  IMAD.MOV.U32 R11, RZ, RZ, 0x1f ;  /* 0x0000001fff0b7424 */ /* 0x000fce00078e00ff */
[----:B0-23--:R-:W-:Y:S05]  /*4b70*/  WARPSYNC.COLLECTIVE R15, `(.L_x_8577) ;  /* 0x000000000f087348 */ /* 0x00dfea0003c00000 */
[----:B------:R1:W4:Y:S02]  /*4b80*/  SHFL.DOWN P6, R14, R13, R12, R11 ;  /* 0x0800000c0d0e7389 */ /* 0x00032400000c000b */
[----:B01234-:R-:W-:Y:S05]  /*4b90*/  ENDCOLLECTIVE ;  /* 0x000000000000791b */ /* 0x01ffea0003800000 */
.L_x_8577:
[----:B------:R-:W-:Y:S01]  /*4ba0*/  IMAD.MOV.U32 R12, RZ, RZ, 0x2 ;  /* 0x00000002ff0c7424 */ /* 0x000fe200078e00ff */
[----:B------:R-:W-:-:S05]  /*4bb0*/  @!P4 FMNMX R17, R14, R17, !PT ;  /* 0x000000110e11c209 */ /* 0x000fca0007800000 */
[----:B------:R-:W-:-:S07]  /*4bc0*/  IMAD.MOV.U32 R13, RZ, RZ, R17 ;  /* 0x000000ffff0d7224 */ /* 0x000fce00078e0011 */
[----:B------:R-:W-:Y:S05]  /*4bd0*/  WARPSYNC.COLLECTIVE R15, `(.L_x_8578) ;  /* 0x000000000f087348 */ /* 0x000fea0003c00000 */
[----:B------:R0:W1:Y:S02]  /*4be0*/  SHFL.DOWN P6, R14, R13, R12, R11 ;  /* 0x0800000c0d0e7389 */ /* 0x00006400000c000b */
[----:B01----:R-:W-:Y:S05]  /*4bf0*/  ENDCOLLECTIVE ;  /* 0x000000000000791b */ /* 0x003fea0003800000 */
.L_x_8578:
[----:B------:R-:W-:Y:S01]  /*4c00*/  HFMA2 R12, -RZ, RZ, 0, 2.384185791015625e-07 ;  /* 0x00000004ff0c7431 */ /* 0x000fe200000001ff */
[----:B------:R-:W-:-:S05]  /*4c10*/  @!P3 FMNMX R17, R17, R14, !PT ;  /* 0x0000000e1111b209 */ /* 0x000fca0007800000 */
[----:B------:R-:W-:-:S07]  /*4c20*/  IMAD.MOV.U32 R13, RZ, RZ, R17 ;  /* 0x000000ffff0d7224 */ /* 0x000fce00078e0011 */
[----:B------:R-:W-:Y:S05]  /*4c30*/  WARPSYNC.COLLECTIVE R15, `(.L_x_8579) ;  /* 0x000000000f087348 */ /* 0x000fea0003c00000 */
[----:B------:R0:W1:Y:S02]  /*4c40*/  SHFL.DOWN P6, R14, R13, R12, R11 ;  /* 0x0800000c0d0e7389 */ /* 0x00006400000c000b */
[----:B01----:R-:W-:Y:S05]  /*4c50*/  ENDCOLLECTIVE ;  /* 0x000000000000791b */ /* 0x003fea0003800000 */
.L_x_8579:
[----:B------:R-:W-:Y:S01]  /*4c60*/  IMAD.MOV.U32 R12, RZ, RZ, 0x8 ;  /* 0x00000008ff0c7424 */ /* 0x000fe200078e00ff */
[----:B------:R-:W-:-:S05]  /*4c70*/  @!P2 FMNMX R17, R17, R14, !PT ;  /* 0x0000000e1111a209 */ /* 0x000fca0007800000 */
[----:B------:R-:W-:-:S07]  /*4c80*/  IMAD.MOV.U32 R13, RZ, RZ, R17 ;  /* 0x000000ffff0d7224 */ /* 0x000fce00078e0011 */
[----:B------:R-:W-:Y:S05]  /*4c90*/  WARPSYNC.COLLECTIVE R15, `(.L_x_8580) ;  /* 0x000000000f087348 */ /* 0x000fea0003c00000 */
[----:B------:R0:W1:Y:S02]  /*4ca0*/  SHFL.DOWN P6, R14, R13, R12, R11 ;  /* 0x0800000c0d0e7389 */ /* 0x00006400000c000b */
[----:B01----:R-:W-:Y:S05]  /*4cb0*/  ENDCOLLECTIVE ;  /* 0x000000000000791b */ /* 0x003fea0003800000 */
.L_x_8580:
[----:B------:R-:W-:Y:S02]  /*4cc0*/  MOV R12, 0x10 ;  /* 0x00000010000c7802 */ /* 0x000fe40000000f00 */
[----:B------:R-:W-:-:S04]  /*4cd0*/  FMNMX R9, R17, R14, !PT ;  /* 0x0000000e11097209 */ /* 0x000fc80007800000 */
[----:B------:R-:W-:-:S05]  /*4ce0*/  FSEL R8, R17, R9, P1 ;  /* 0x0000000911087208 */ /* 0x000fca0000800000 */
[----:B------:R-:W-:-:S07]  /*4cf0*/  IMAD.MOV.U32 R13, RZ, RZ, R8 ;  /* 0x000000ffff0d7224 */ /* 0x000fce00078e0008 */
[----:B------:R-:W-:Y:S05]  /*4d00*/  WARPSYNC.COLLECTIVE R15, `(.L_x_8581) ;  /* 0x000000000f087348 */ /* 0x000fea0003c00000 */
[----:B------:R0:W1:Y:S02]  /*4d10*/  SHFL.DOWN P6, R14, R13, R12, R11 ;  /* 0x0800000c0d0e7389 */ /* 0x00006400000c000b */
[----:B01----:R-:W-:Y:S05]  /*4d20*/  ENDCOLLECTIVE ;  /* 0x000000000000791b */ /* 0x003fea0003800000 */
.L_x_8581:
[----:B------:R-:W-:Y:S05]  /*4d30*/  BRA `(.L_x_8582) ;  /* 0xffffffd4002c7947 */ /* 0x000fea000383ffff */
        .weak           $__internal_171_$__cuda_sm3x_div_rn_noftz_f32_slowpath
        .type           $__internal_171_$__cuda_sm3x_div_rn_noftz_f32_slowpath,@function
        .size           $__internal_171_$__cuda_sm3x_div_rn_noftz_f32_slowpath,(.L_x_25623 - $__internal_171_$__cuda_sm3x_div_rn_noftz_f32_slowpath)
$__internal_171_$__cuda_sm3x_div_rn_noftz_f32_slowpath:
        /* <DEDUP_REMOVED lines=34> */
.L_x_8584:
        /* <DEDUP_REMOVED lines=51> */
.L_x_8591:
[----:B------:R-:W-:-:S04]  /*5290*/  LOP3.LUT R8, R8, 0x80000000, RZ, 0xc0, !PT ;  /* 0x8000000008087812 */ /* 0x000fc800078ec0ff */
[----:B------:R-:W-:Y:S01]  /*52a0*/  LOP3.LUT R8, R8, 0x7f800000, RZ, 0xfc, !PT ;  /* 0x7f80000008087812 */ /* 0x000fe200078efcff */
[----:B------:R-:W-:Y:S06]  /*52b0*/  BRA `(.L_x_8592) ;  /* 0x0000000000047947 */ /* 0x000fec0003800000 */
.L_x_8590:
[----:B------:R-:W-:-:S07]  /*52c0*/  IMAD R8, R23, 0x800000, R8 ;  /* 0x0080000017087824 */ /* 0x000fce00078e0208 */
.L_x_8592:
[----:B------:R-:W-:Y:S05]  /*52d0*/  BSYNC.RECONVERGENT B4 ;  /* 0x0000000000047941 */ /* 0x000fea0003800200 */
.L_x_8589:
[----:B------:R-:W-:Y:S05]  /*52e0*/  BRA `(.L_x_8593) ;  /* 0x0000000000207947 */ /* 0x000fea0003800000 */
.L_x_8588:
[----:B------:R-:W-:-:S04]  /*52f0*/  LOP3.LUT R8, R9, 0x80000000, R8, 0x48, !PT ;  /* 0x8000000009087812 */ /* 0x000fc800078e4808 */
[----:B------:R-:W-:Y:S01]  /*5300*/  LOP3.LUT R8, R8, 0x7f800000, RZ, 0xfc, !PT ;  /* 0x7f80000008087812 */ /* 0x000fe200078efcff */
[----:B------:R-:W-:Y:S06]  /*5310*/  BRA `(.L_x_8593) ;  /* 0x0000000000147947 */ /* 0x000fec0003800000 */
.L_x_8587:
[----:B------:R-:W-:Y:S01]  /*5320*/  LOP3.LUT R8, R9, 0x80000000, R8, 0x48, !PT ;  /* 0x8000000009087812 */ /* 0x000fe200078e4808 */
[----:B------:R-:W-:Y:S06]  /*5330*/  BRA `(.L_x_8593) ;  /* 0x00000000000c7947 */ /* 0x000fec0003800000 */
.L_x_8586:
[----:B------:R-:W0:Y:S01]  /*5340*/  MUFU.RSQ R8, -QNAN ;  /* 0xffc0000000087908 */ /* 0x000e220000001400 */
[----:B------:R-:W-:Y:S05]  /*5350*/  BRA `(.L_x_8593) ;  /* 0x0000000000047947 */ /* 0x000fea0003800000 */
.L_x_8585:
[----:B------:R-:W-:-:S07]  /*5360*/  FADD.FTZ R8, R8, R9 ;  /* 0x0000000908087221 */ /* 0x000fce0000010000 */
.L_x_8593:
[----:B------:R-:W-:Y:S05]  /*5370*/  BSYNC.RECONVERGENT B3 ;  /* 0x0000000000037941 */ /* 0x000fea0003800200 */
.L_x_8583:
[----:B0-----:R-:W-:Y:S01]  /*5380*/  MOV R19, R8 ;  /* 0x0000000800137202 */ /* 0x001fe20000000f00 */
[----:B------:R-:W-:Y:S02]  /*5390*/  IMAD.MOV.U32 R8, RZ, RZ, R18 ;  /* 0x000000ffff087224 */ /* 0x000fe400078e0012 */
[----:B------:R-:W-:-:S04]  /*53a0*/  IMAD.MOV.U32 R9, RZ, RZ, 0x0 ;  /* 0x00000000ff097424 */ /* 0x000fc800078e00ff */
[----:B------:R-:W-:Y:S05]  /*53b0*/  RET.REL.NODEC R8 `(_Z24SoftmaxBlockUncachedImplI10DirectLoadI6__halffE11DirectStoreIfS1_EfLi2ELi1024EL9Algorithm0EEvT_T0_ll) ;  /* 0xffffffac08107950 */ /* 0x000fea0003c3ffff */
.L_x_8594:
        /* <DEDUP_REMOVED lines=12> */
.L_x_25623:


//--------------------- .text._Z20SoftmaxBlockSMemImplI10DirectLoadI6__halffE11DirectStoreIfS1_EfLi1ELi256EL9Algorithm0EEvT_T0_ll --------------------------
	.section	.text._Z20SoftmaxBlockSMemImplI10DirectLoadI6__halffE11DirectStoreIfS1_EfLi1ELi256EL9Algorithm0EEvT_T0_ll,"ax",@progbits
	.align	128
        .global         _Z20SoftmaxBlockSMemImplI10DirectLoadI6__halffE11DirectStoreIfS1_EfLi1ELi256EL9Algorithm0EEvT_T0_ll
        .type           _Z20SoftmaxBlockSMemImplI10DirectLoadI6__halffE11DirectStoreIfS1_EfLi1ELi256EL9Algorithm0EEvT_T0_ll,@function
        .size           _Z20SoftmaxBlockSMemImplI10DirectLoadI6__halffE11DirectStoreIfS1_EfLi1ELi256EL9Algorithm0EEvT_T0_ll,(.L_x_25624 - _Z20SoftmaxBlockSMemImplI10DirectLoadI6__halffE11DirectStoreIfS1_EfLi1ELi256EL9Algorithm0EEvT_T0_ll)
        .other          _Z20SoftmaxBlockSMemImplI10DirectLoadI6__halffE11DirectStoreIfS1_EfLi1ELi256EL9Algorithm0EEvT_T0_ll,@"STO_CUDA_ENTRY STV_DEFAULT"
_Z20SoftmaxBlockSMemImplI10DirectLoadI6__halffE11DirectStoreIfS1_EfLi1ELi256EL9Algorithm0EEvT_T0_ll:
.text._Z20SoftmaxBlockSMemImplI10DirectLoadI6__halffE11DirectStoreIfS1_EfLi1ELi256EL9Algorithm0EEvT_T0_ll:
        /* <DEDUP_REMOVED lines=18> */
[CC--:B-1----:R-:W-:Y:S01]  /*0120*/  IADD3 R4, PT, PT, R5.reuse, R6.reuse, RZ ;  /* 0x0000000605047210 */ /* 0x0c2fe20007ffe0ff */
[----:B------:R-:W-:Y:S01]  /*0130*/  UIADD3 UR4, UPT, UPT, UR4, 0x30, URZ ;  /* 0x0000003004047890 */ /* 0x000fe2000fffe0ff */
[----:B------:R-:W-:Y:S02]  /*0140*/  IADD3 R3, P0, PT, R5, R6, RZ ;  /* 0x0000000605037210 */ /* 0x000fe40007f1e0ff */
[----:B------:R-:W-:Y:S01]  /*0150*/  LEA.HI R18, R4, 0x1, RZ, 0x18 ;  /* 0x0000000104127811 */ /* 0x000fe200078fc0ff */
[----:B------:R-:W-:Y:S01]  /*0160*/  ULEA UR5, UR7, UR4, 0x18 ;  /* 0x0000000407057291 */ /* 0x000fe2000f8ec0ff */
[----:B------:R-:W-:Y:S01]  /*0170*/  IADD3.X R5, PT, PT, R7, -0x1, RZ, P0, !PT ;  /* 0xffffffff07057810 */ /* 0x000fe200007fe4ff */
[C---:B------:R-:W-:Y:S01]  /*0180*/  VIADD R7, R0.reuse, 0x200 ;  /* 0x0000020000077836 */ /* 0x040fe20000000000 */
[C---:B------:R-:W-:Y:S01]  /*0190*/  IADD3 R6, PT, PT, R0.reuse, 0x100, RZ ;  /* 0x0000010000067810 */ /* 0x040fe20007ffe0ff */
[----:B------:R-:W-:Y:S01]  /*01a0*/  UMOV UR4, URZ ;  /* 0x000000ff00047c82 */ /* 0x000fe20008000000 */
[----:B------:R-:W-:-:S02]  /*01b0*/  IADD3 R12, PT, PT, R0, 0x300, RZ ;  /* 0x00000300000c7810 */ /* 0x000fc40007ffe0ff */
[----:B------:R-:W-:Y:S02]  /*01c0*/  LOP3.LUT R13, R13, 0x7c, RZ, 0xc0, !PT ;  /* 0x0000007c0d0d7812 */ /* 0x000fe400078ec0ff */
[----:B------:R-:W-:Y:S02]  /*01d0*/  LEA R14, R0, UR6, 0x2 ;  /* 0x00000006000e7c11 */ /* 0x000fe4000f8e10ff */
[----:B------:R-:W-:Y:S02]  /*01e0*/  LOP3.LUT R15, R3, 0x300, RZ, 0xc0, !PT ;  /* 0x00000300030f7812 */ /* 0x000fe400078ec0ff */
[----:B--23--:R-:W-:-:S07]  /*01f0*/  LOP3.LUT R18, R18, 0x3, RZ, 0xc0, !PT ;  /* 0x0000000312127812 */ /* 0x00cfce00078ec0ff */
.L_x_8634:
        /* <DEDUP_REMOVED lines=12> */
[----:B------:R-:W-:Y:S01]  /*02c0*/  MOV R16, R0 ;  /* 0x0000000000107202 */ /* 0x000fe20000000f00 */
[----:B------:R-:W-:-:S06]  /*02d0*/  IMAD.MOV.U32 R17, RZ, RZ, RZ ;  /* 0x000000ffff117224 */ /* 0x000fcc00078e00ff */
        /* <DEDUP_REMOVED lines=10> */
[----:B--2---:R-:W-:-:S05]  /*0380*/  HADD2.F32 R11, -RZ, R10.H0_H0 ;  /* 0x2000000aff0b7230 */ /* 0x004fca0000004100 */
        /* <DEDUP_REMOVED lines=8> */
[----:B--2---:R-:W-:-:S05]  /*0410*/  HADD2.F32 R10, -RZ, R10.H0_H0 ;  /* 0x2000000aff0a7230 */ /* 0x004fca0000004100 */
[----:B------:R1:W-:Y:S01]  /*0420*/  STS [R14+0x400], R10 ;  /* 0x0004000a0e007388 */ /* 0x0003e20000000800 */
[----:B------:R-:W-:Y:S01]  /*0430*/  FMNMX R21, R21, R10, !PT ;  /* 0x0000000a15157209 */ /* 0x000fe20007800000 */
[----:B---3--:R-:W-:-:S05]  /*0440*/  @P1 HADD2.F32 R11, -RZ, R11.H0_H0 ;  /* 0x2000000bff0b1230 */ /* 0x008fca0000004100 */
[----:B------:R1:W-:Y:S01]  /*0450*/  @P1 STS [R14+0x800], R11 ;  /* 0x0008000b0e001388 */ /* 0x0003e20000000800 */
[----:B------:R-:W-:-:S07]  /*0460*/  @P1 FMNMX R21, R21, R11, !PT ;  /* 0x0000000b15151209 */ /* 0x000fce0007800000 */
.L_x_8598:
[----:B------:R-:W-:Y:S05]  /*0470*/  BSYNC.RECONVERGENT B1 ;  /* 0x0000000000017941 */ /* 0x000fea0003800200 */
.L_x_8597:
[----:B------:R-:W-:Y:S05]  /*0480*/  @!P2 BRA `(.L_x_8596) ;  /* 0x000000080038a947 */ /* 0x000fea0003800000 */
[----:B------:R-:W2:Y:S01]  /*0490*/  LDC.64 R8, c[0x0][0x388] ;  /* 0x0000e200ff087b82 */ /* 0x000ea20000000a00 */
[----:B------:R-:W-:Y:S01]  /*04a0*/  MOV R16, R20 ;  /* 0x0000001400107202 */ /* 0x000fe20000000f00 */
[----:B------:R-:W-:Y:S01]  /*04b0*/  IMAD.MOV.U32 R17, RZ, RZ, RZ ;  /* 0x000000ffff117224 */ /* 0x000fe200078e00ff */
[----:B------:R-:W-:Y:S01]  /*04c0*/  UMOV UR6, 0x400 ;  /* 0x0000040000067882 */ /* 0x000fe20000000000 */
[----:B------:R-:W-:Y:S01]  /*04d0*/  BSSY.RECONVERGENT B1, `(.L_x_8599) ;  /* 0x0000053000017945 */ /* 0x000fe20003800200 */
[----:B------:R-:W-:-:S03]  /*04e0*/  UIADD3 UR6, UPT, UPT, UR6, 0x60, URZ ;  /* 0x0000006006067890 */ /* 0x000fc6000fffe0ff */
[----:B01----:R-:W0:Y:S08]  /*04f0*/  LDC.64 R10, c[0x0][0x380] ;  /* 0x0000e000ff0a7b82 */ /* 0x003e300000000a00 */
[----:B------:R-:W1:Y:S01]  /*0500*/  S2UR UR7, SR_CgaCtaId ;  /* 0x00000000000779c3 */ /* 0x000e620000008800 */
[C---:B--2---:R-:W-:Y:S02]  /*0510*/  IMAD R22, R8.reuse, UR4, RZ ;  /* 0x0000000408167c24 */ /* 0x044fe4000f8e02ff */
[----:B------:R-:W-:-:S04]  /*0520*/  IMAD.WIDE.U32 R16, R8, UR8, R16 ;  /* 0x0000000808107c25 */ /* 0x000fc8000f8e0010 */
[----:B------:R-:W-:Y:S01]  /*0530*/  IMAD R9, R9, UR8, R22 ;  /* 0x0000000809097c24 */ /* 0x000fe2000f8e0216 */
[----:B0-----:R-:W-:-:S04]  /*0540*/  LEA R10, P1, R16, R10, 0x1 ;  /* 0x0000000a100a7211 */ /* 0x001fc800078208ff */
[----:B------:R-:W-:Y:S01]  /*0550*/  IADD3 R8, PT, PT, R9, R17, RZ ;  /* 0x0000001109087210 */ /* 0x000fe20007ffe0ff */
        /* <DEDUP_REMOVED lines=10> */
[----:B------:R-:W-:Y:S02]  /*0600*/  PLOP3.LUT P1, PT, PT, PT, PT, 0x8, 0x80 ;  /* 0x000000000080781c */ /* 0x000fe40003f2e170 */
[----:B------:R-:W-:-:S11]  /*0610*/  IADD3 R11, PT, PT, R19, -0xc00, RZ ;  /* 0xfffff400130b7810 */ /* 0x000fd60007ffe0ff */
.L_x_8601:
[----:B------:R-:W2:Y:S04]  /*0620*/  LDG.E.U16 R16, desc[UR12][R8.64+-0x400] ;  /* 0xfffc000c08107981 */ /* 0x000ea8000c1e1500 */
[----:B------:R-:W3:Y:S04]  /*0630*/  LDG.E.U16 R17, desc[UR12][R8.64+-0x200] ;  /* 0xfffe000c08117981 */ /* 0x000ee8000c1e1500 */
[----:B------:R-:W4:Y:S04]  /*0640*/  LDG.E.U16 R22, desc[UR12][R8.64] ;  /* 0x0000000c08167981 */ /* 0x000f28000c1e1500 */
        /* <DEDUP_REMOVED lines=13> */
[----:B------:R-:W-:Y:S04]  /*0720*/  STS [R10+-0x800], R26 ;  /* 0xfff8001a0a007388 */ /* 0x000fe80000000800 */
[----:B------:R-:W-:Y:S01]  /*0730*/  STS [R10+-0x400], R27 ;  /* 0xfffc001b0a007388 */ /* 0x000fe20000000800 */
[----:B------:R-:W-:-:S05]  /*0740*/  HADD2.F32 R25, -RZ, R25.H0_H0 ;  /* 0x20000019ff197230 */ /* 0x000fca0000004100 */
[----:B------:R-:W-:Y:S04]  /*0750*/  STS [R10+0x1800], R25 ;  /* 0x001800190a007388 */ /* 0x000fe80000000800 */
[----:B------:R0:W-:Y:S04]  /*0760*/  STS [R10+0x400], R21 ;  /* 0x000400150a007388 */ /* 0x0001e80000000800 */
[----:B0-----:R-:W5:Y:S01]  /*0770*/  LDG.E.U16 R21, desc[UR12][R8.64+0x1a00] ;  /* 0x001a000c08157981 */ /* 0x001f62000c1e1500 */
[----:B--2---:R-:W-:Y:S02]  /*0780*/  HADD2.F32 R16, -RZ, R16.H0_H0 ;  /* 0x20000010ff107230 */ /* 0x004fe40000004100 */
[----:B---3--:R-:W-:-:S02]  /*0790*/  HADD2.F32 R26, -RZ, R17.H0_H0 ;  /* 0x20000011ff1a7230 */ /* 0x008fc40000004100 */
[----:B----4-:R-:W-:-:S03]  /*07a0*/  HADD2.F32 R27, -RZ, R22.H0_H0 ;  /* 0x20000016ff1b7230 */ /* 0x010fc60000004100 */
[----:B------:R-:W-:Y:S01]  /*07b0*/  FMNMX3 R28, R28, R16, R26, !PT ;  /* 0x000000101c1c7276 */ /* 0x000fe2000780001a */
[----:B-----5:R-:W-:Y:S01]  /*07c0*/  HADD2.F32 R23, -RZ, R23.H0_H0 ;  /* 0x20000017ff177230 */ /* 0x020fe20000004100 */
[----:B------:R0:W-:Y:S01]  /*07d0*/  STS [R10+0x800], R16 ;  /* 0x000800100a007388 */ /* 0x0001e20000000800 */
[----:B------:R-:W-:-:S03]  /*07e0*/  HADD2.F32 R17, -RZ, R24.H0_H0 ;  /* 0x20000018ff117230 */ /* 0x000fc60000004100 */
[----:B------:R-:W-:Y:S01]  /*07f0*/  FMNMX3 R28, R28, R27, R23, !PT ;  /* 0x0000001b1c1c7276 */ /* 0x000fe20007800017 */
[----:B------:R-:W2:Y:S03]  /*0800*/  LDG.E.U16 R24, desc[UR12][R8.64+0x1000] ;  /* 0x0010000c08187981 */ /* 0x000ea6000c1e1500 */
[----:B0-----:R-:W-:Y:S01]  /*0810*/  FMNMX3 R16, R28, R25, R17, !PT ;  /* 0x000000191c107276 */ /* 0x001fe20007800011 */
[----:B------:R0:W-:Y:S04]  /*0820*/  STS [R10+0xc00], R26 ;  /* 0x000c001a0a007388 */ /* 0x0001e80000000800 */
[----:B------:R-:W3:Y:S04]  /*0830*/  LDG.E.U16 R28, desc[UR12][R8.64+0x1200] ;  /* 0x0012000c081c7981 */ /* 0x000ee8000c1e1500 */
[----:B------:R-:W4:Y:S04]  /*0840*/  LDG.E.U16 R25, desc[UR12][R8.64+0x1400] ;  /* 0x0014000c08197981 */ /* 0x000f28000c1e1500 */
[----:B0-----:R-:W5:Y:S04]  /*0850*/  LDG.E.U16 R26, desc[UR12][R8.64+0x1600] ;  /* 0x0016000c081a7981 */ /* 0x001f68000c1e1500 */
[----:B------:R0:W5:Y:S01]  /*0860*/  LDG.E.U16 R22, desc[UR12][R8.64+0x1800] ;  /* 0x0018000c08167981 */ /* 0x000162000c1e1500 */
[----:B------:R-:W-:-:S03]  /*0870*/  VIADD R20, R20, 0x1000 ;  /* 0x0000100014147836 */ /* 0x000fc60000000000 */
[----:B------:R-:W-:Y:S02]  /*0880*/  STS [R10], R29 ;  /* 0x0000001d0a007388 */ /* 0x000fe40000000800 */
[----:B------:R-:W-:Y:S02]  /*0890*/  ISETP.GE.AND P2, PT, R20, R11, PT ;  /* 0x0000000b1400720c */ /* 0x000fe40003f46270 */
[----:B------:R2:W-:Y:S04]  /*08a0*/  STS [R10+0x1400], R23 ;  /* 0x001400170a007388 */ /* 0x0005e80000000800 */
[----:B------:R1:W-:Y:S01]  /*08b0*/  STS [R10+0x1000], R27 ;  /* 0x0010001b0a007388 */ /* 0x0003e20000000800 */
[----:B0-----:R-:W-:-:S03]  /*08c0*/  IADD3 R8, P3, PT, R8, 0x2000, RZ ;  /* 0x0000200008087810 */ /* 0x001fc60007f7e0ff */
[----:B------:R-:W-:Y:S01]  /*08d0*/  STS [R10+0x1c00], R17 ;  /* 0x001c00110a007388 */ /* 0x000fe20000000800 */
[----:B------:R-:W-:Y:S01]  /*08e0*/  IADD3.X R9, PT, PT, RZ, R9, RZ, P3, !PT ;  /* 0x00000009ff097210 */ /* 0x000fe20001ffe4ff */
[----:B--2---:R-:W-:Y:S02]  /*08f0*/  HADD2.F32 R23, -RZ, R24.H0_H0 ;  /* 0x20000018ff177230 */ /* 0x004fe40000004100 */
[----:B---3--:R-:W-:Y:S02]  /*0900*/  HADD2.F32 R29, -RZ, R28.H0_H0 ;  /* 0x2000001cff1d7230 */ /* 0x008fe40000004100 */
[----:B----4-:R-:W-:-:S03]  /*0910*/  HADD2.F32 R25, -RZ, R25.H0_H0 ;  /* 0x20000019ff197230 */ /* 0x010fc60000004100 */
[----:B------:R-:W-:Y:S01]  /*0920*/  FMNMX3 R16, R16, R23, R29, !PT ;  /* 0x0000001710107276 */ /* 0x000fe2000780001d */
[----:B-----5:R-:W-:Y:S02]  /*0930*/  HADD2.F32 R26, -RZ, R26.H0_H0 ;  /* 0x2000001aff1a7230 */ /* 0x020fe40000004100 */
[----:B-1----:R-:W-:Y:S02]  /*0940*/  HADD2.F32 R27, -RZ, R22.H0_H0 ;  /* 0x20000016ff1b7230 */ /* 0x002fe40000004100 */
[----:B------:R-:W-:Y:S01]  /*0950*/  HADD2.F32 R22, -RZ, R21.H0_H0 ;  /* 0x20000015ff167230 */ /* 0x000fe20000004100 */
[----:B------:R-:W-:Y:S01]  /*0960*/  FMNMX3 R16, R16, R25, R26, !PT ;  /* 0x0000001910107276 */ /* 0x000fe2000780001a */
[----:B------:R-:W-:Y:S03]  /*0970*/  STS [R10+0x2000], R23 ;  /* 0x002000170a007388 */ /* 0x000fe60000000800 */
[----:B------:R-:W-:Y:S01]  /*0980*/  FMNMX3 R21, R16, R27, R22, !PT ;  /* 0x0000001b10157276 */ /* 0x000fe20007800016 */
[----:B------:R-:W-:Y:S04]  /*0990*/  STS [R10+0x2400], R29 ;  /* 0x0024001d0a007388 */ /* 0x000fe80000000800 */
[----:B------:R-:W-:Y:S04]  /*09a0*/  STS [R10+0x2800], R25 ;  /* 0x002800190a007388 */ /* 0x000fe80000000800 */
[----:B------:R-:W-:Y:S04]  /*09b0*/  STS [R10+0x2c00], R26 ;  /* 0x002c001a0a007388 */ /* 0x000fe80000000800 */
[----:B------:R-:W-:Y:S04]  /*09c0*/  STS [R10+0x3000], R27 ;  /* 0x0030001b0a007388 */ /* 0x000fe80000000800 */
[----:B------:R0:W-:Y:S02]  /*09d0*/  STS [R10+0x3400], R22 ;  /* 0x003400160a007388 */ /* 0x0001e40000000800 */
[----:B0-----:R-:W-:Y:S01]  /*09e0*/  VIADD R10, R10, 0x4000 ;  /* 0x000040000a0a7836 */ /* 0x001fe20000000000 */
[----:B------:R-:W-:Y:S06]  /*09f0*/  @!P2 BRA `(.L_x_8601) ;  /* 0xfffffffc0008a947 */ /* 0x000fec000383ffff */
.L_x_8600:
[----:B------:R-:W-:Y:S05]  /*0a00*/  BSYNC.RECONVERGENT B1 ;  /* 0x0000000000017941 */ /* 0x000fea0003800200 */
.L_x_8599:
        /* <DEDUP_REMOVED lines=12> */
[----:B------:R-:W-:-:S02]  /*0ad0*/  PLOP3.LUT P1, PT, PT, PT, PT, 0x8, 0x80 ;  /* 0x000000000080781c */ /* 0x000fc40003f2e170 */
[----:B------:R-:W-:Y:S02]  /*0ae0*/  IADD3 R20, PT, PT, R20, 0x800, RZ ;  /* 0x0000080014147810 */ /* 0x000fe40007ffe0ff */
[----:B0-----:R-:W-:-:S05]  /*0af0*/  IADD3 R8, P2, PT, R8, 0x1000, RZ ;  /* 0x0000100008087810 */ /* 0x001fca0007f5e0ff */
[----:B------:R-:W-:Y:S02]  /*0b00*/  IMAD.X R9, RZ, RZ, R9, P2 ;  /* 0x000000ffff097224 */ /* 0x000fe400010e0609 */
[----:B--2---:R-:W-:Y:S02]  /*0b10*/  HADD2.F32 R24, -RZ, R24.H0_H0 ;  /* 0x20000018ff187230 */ /* 0x004fe40000004100 */
[----:B---3--:R-:W-:-:S03]  /*0b20*/  HADD2.F32 R25, -RZ, R25.H0_H0 ;  /* 0x20000019ff197230 */ /* 0x008fc60000004100 */
[----:B------:R-:W-:Y:S01]  /*0b30*/  STS [R10+-0x800], R24 ;  /* 0xfff800180a007388 */ /* 0x000fe20000000800 */
[----:B----4-:R-:W-:Y:S01]  /*0b40*/  HADD2.F32 R26, -RZ, R26.H0_H0 ;  /* 0x2000001aff1a7230 */ /* 0x010fe20000004100 */
[----:B------:R-:W-:Y:S02]  /*0b50*/  FMNMX3 R21, R21, R24, R25, !PT ;  /* 0x0000001815157276 */ /* 0x000fe40007800019 */
[----:B------:R-:W-:Y:S01]  /*0b60*/  STS [R10+-0x400], R25 ;  /* 0xfffc00190a007388 */ /* 0x000fe20000000800 */
[----:B-----5:R-:W-:-:S03]  /*0b70*/  HADD2.F32 R23, -RZ, R23.H0_H0 ;  /* 0x20000017ff177230 */ /* 0x020fc60000004100 */
[----:B------:R-:W-:Y:S01]  /*0b80*/  STS [R10], R26 ;  /* 0x0000001a0a007388 */ /* 0x000fe20000000800 */
[----:B------:R-:W-:Y:S01]  /*0b90*/  HADD2.F32 R11, -RZ, R11.H0_H0 ;  /* 0x2000000bff0b7230 */ /* 0x000fe20000004100 */
[----:B------:R-:W-:Y:S02]  /*0ba0*/  FMNMX3 R21, R21, R26, R23, !PT ;  /* 0x0000001a15157276 */ /* 0x000fe40007800017 */
[----:B------:R-:W-:Y:S01]  /*0bb0*/  STS [R10+0x400], R23 ;  /* 0x000400170a007388 */ /* 0x000fe20000000800 */
[----:B------:R-:W-:-:S03]  /*0bc0*/  HADD2.F32 R22, -RZ, R22.H0_H0 ;  /* 0x20000016ff167230 */ /* 0x000fc60000004100 */
[----:B------:R-:W-:Y:S01]  /*0bd0*/  STS [R10+0x800], R11 ;  /* 0x0008000b0a007388 */ /* 0x000fe20000000800 */
[----:B------:R-:W-:Y:S01]  /*0be0*/  HADD2.F32 R17, -RZ, R17.H0_H0 ;  /* 0x20000011ff117230 */ /* 0x000fe20000004100 */
[----:B------:R-:W-:Y:S02]  /*0bf0*/  FMNMX3 R21, R21, R11, R22, !PT ;  /* 0x0000000b15157276 */ /* 0x000fe40007800016 */
[----:B------:R-:W-:Y:S01]  /*0c00*/  STS [R10+0xc00], R22 ;  /* 0x000c00160a007388 */ /* 0x000fe20000000800 */
[----:B------:R-:W-:-:S03]  /*0c10*/  HADD2.F32 R16, -RZ, R16.H0_H0 ;  /* 0x20000010ff107230 */ /* 0x000fc60000004100 */
[----:B------:R-:W-:Y:S02]  /*0c20*/  STS [R10+0x1000], R17 ;  /* 0x001000110a007388 */ /* 0x000fe40000000800 */
[----:B------:R-:W-:Y:S02]  /*0c30*/  FMNMX3 R21, R21, R17, R16, !PT ;  /* 0x0000001115157276 */ /* 0x000fe40007800010 */
[----:B------:R0:W-:Y:S02]  /*0c40*/  STS [R10+0x1400], R16 ;  /* 0x001400100a007388 */ /* 0x0001e40000000800 */
[----:B0-----:R-:W-:-:S07]  /*0c50*/  VIADD R10, R10, 0x2000 ;  /* 0x000020000a0a7836 */ /* 0x001fce0000000000 */
.L_x_8603:
[----:B------:R-:W-:Y:S05]  /*0c60*/  BSYNC.RECONVERGENT B1 ;  /* 0x0000000000017941 */ /* 0x000fea0003800200 */
.L_x_8602:
[----:B------:R-:W-:-:S13]  /*0c70*/  ISETP.LT.OR P1, PT, R20, R19, P1 ;  /* 0x000000131400720c */ /* 0x000fda0000f21670 */
[----:B------:R-:W-:Y:S05]  /*0c80*/  @!P1 BRA `(.L_x_8596) ;  /* 0x0000000000389947 */ /* 0x000fea0003800000 */
[----:B------:R-:W2:Y:S04]  /*0c90*/  LDG.E.U16 R11, desc[UR12][R8.64+-0x400] ;  /* 0xfffc000c080b7981 */ /* 0x000ea8000c1e1500 */
[----:B------:R-:W3:Y:S04]  /*0ca0*/  LDG.E.U16 R16, desc[UR12][R8.64+-0x200] ;  /* 0xfffe000c08107981 */ /* 0x000ee8000c1e1500 */
[----:B------:R-:W4:Y:S04]  /*0cb0*/  LDG.E.U16 R17, desc[UR12][R8.64] ;  /* 0x0000000c08117981 */ /* 0x000f28000c1e1500 */
[----:B------:R-:W5:Y:S01]  /*0cc0*/  LDG.E.U16 R20, desc[UR12][R8.64+0x200] ;  /* 0x0002000c08147981 */ /* 0x000f62000c1e1500 */
[----:B--2---:R-:W-:-:S02]  /*0cd0*/  HADD2.F32 R11, -RZ, R11.H0_H0 ;  /* 0x2000000bff0b7230 */ /* 0x004fc40000004100 */
[----:B---3--:R-:W-:-:S03]  /*0ce0*/  HADD2.F32 R16, -RZ, R16.H0_H0 ;  /* 0x20000010ff107230 */ /* 0x008fc60000004100 */
[----:B------:R2:W-:Y:S01]  /*0cf0*/  STS [R10+-0x800], R11 ;  /* 0xfff8000b0a007388 */ /* 0x0005e20000000800 */
[----:B----4-:R-:W-:-:S03]  /*0d00*/  HADD2.F32 R17, -RZ, R17.H0_H0 ;  /* 0x20000011ff117230 */ /* 0x010fc60000004100 */
[----:B------:R2:W-:Y:S01]  /*0d10*/  STS [R10+-0x400], R16 ;  /* 0xfffc00100a007388 */ /* 0x0005e20000000800 */
[----:B------:R-:W-:Y:S01]  /*0d20*/  FMNMX3 R21, R21, R11, R16, !PT ;  /* 0x0000000b15157276 */ /* 0x000fe20007800010 */
[----:B-----5:R-:W-:Y:S02]  /*0d30*/  HADD2.F32 R20, -RZ, R20.H0_H0 ;  /* 0x20000014ff147230 */ /* 0x020fe40000004100 */
[----:B------:R2:W-:Y:S04]  /*0d40*/  STS [R10], R17 ;  /* 0x000000110a007388 */ /* 0x0005e80000000800 */
[----:B------:R2:W-:Y:S01]  /*0d50*/  STS [R10+0x400], R20 ;  /* 0x000400140a007388 */ /* 0x0005e20000000800 */
[----:B------:R-:W-:-:S07]  /*0d60*/  FMNMX3 R21, R21, R17, R20, !PT ;  /* 0x0000001115157276 */ /* 0x000fce0007800014 */
.L_x_8596:
[----:B------:R-:W-:Y:S05]  /*0d70*/  BSYNC.RECONVERGENT B0 ;  /* 0x0000000000007941 */ /* 0x000fea0003800200 */
.L_x_8595:
        /* <DEDUP_REMOVED lines=24> */
.L_x_8605:
[----:B------:R-:W-:Y:S05]  /*0f00*/  BSYNC.RECONVERGENT B0 ;  /* 0x0000000000007941 */ /* 0x000fea0003800200 */
.L_x_8604:
        /* <DEDUP_REMOVED lines=15> */
.L_x_8607:
[----:B------:R-:W-:Y:S05]  /*1000*/  BSYNC.RECONVERGENT B0 ;  /* 0x0000000000007941 */ /* 0x000fea0003800200 */
.L_x_8606:
[----:B------:R-:W5:Y:S01]  /*1010*/  LDCU UR6, c[0x0][0x3ac] ;  /* 0x00007580ff0677ac */ /* 0x000f620008000800 */
[----:B0-----:R-:W0:Y:S01]  /*1020*/  S2R R11, SR_CgaCtaId ;  /* 0x00000000000b7919 */ /* 0x001e220000008800 */
[----:B------:R-:W-:Y:S01]  /*1030*/  BAR.SYNC.DEFER_BLOCKING 0x0 ;  /* 0x0000000000007b1d */ /* 0x000fe20000010000 */
[----:B------:R-:W-:Y:S01]  /*1040*/  ISETP.GE.U32.AND P6, PT, R0, R19, PT ;  /* 0x000000130000720c */ /* 0x000fe20003fc6070 */
[----:B------:R-:W-:Y:S01]  /*1050*/  HFMA2 R10, -RZ, RZ, 0, 0 ;  /* 0x00000000ff0a7431 */ /* 0x000fe200000001ff */
        /* <DEDUP_REMOVED lines=8> */
[----:B------:R-:W-:Y:S01]  /*10e0*/  IMAD.MOV.U32 R10, RZ, RZ, RZ ;  /* 0x000000ffff0a7224 */ /* 0x000fe200078e00ff */
[----:B----4-:R-:W-:Y:S02]  /*10f0*/  MOV R8, R0 ;  /* 0x0000000000087202 */ /* 0x010fe40000000f00 */
        /* <DEDUP_REMOVED lines=16> */
[----:B------:R-:W-:-:S03]  /*1200*/  MOV R8, R6 ;  /* 0x0000000600087202 */ /* 0x000fc60000000f00 */
        /* <DEDUP_REMOVED lines=32> */
.L_x_8611:
[----:B------:R-:W-:Y:S05]  /*1410*/  BSYNC.RECONVERGENT B1 ;  /* 0x0000000000017941 */ /* 0x000fea0003800200 */
.L_x_8610:
[----:B------:R-:W-:-:S04]  /*1420*/  ISETP.GE.U32.AND P6, PT, R3, 0x300, PT ;  /* 0x000003000300780c */ /* 0x000fc80003fc6070 */
[----:B------:R-:W-:-:S13]  /*1430*/  ISETP.GE.U32.AND.EX P6, PT, R5, RZ, PT, P6 ;  /* 0x000000ff0500720c */ /* 0x000fda0003fc6160 */
[----:B------:R-:W-:Y:S05]  /*1440*/  @!P6 BRA `(.L_x_8609) ;  /* 0x0000000000e4e947 */ /* 0x000fea0003800000 */
[----:B------:R-:W-:-:S05]  /*1450*/  VIADD R16, R16, 0x60 ;  /* 0x0000006010107836 */ /* 0x000fca0000000000 */
[----:B------:R-:W-:-:S07]  /*1460*/  LEA R11, R11, R16, 0x18 ;  /* 0x000000100b0b7211 */ /* 0x000fce00078ec0ff */
.L_x_8612:
[C---:B--2---:R-:W-:Y:S01]  /*1470*/  LEA R16, R8.reuse, R11, 0x2 ;  /* 0x0000000b08107211 */ /* 0x044fe200078e10ff */
[----:B0-----:R-:W-:Y:S02]  /*1480*/  HFMA2 R17, -RZ, RZ, 3.7421875, 0 ;  /* 0x437c0000ff117431 */ /* 0x001fe400000001ff */
[----:B-1-3--:R-:W-:Y:S02]  /*1490*/  IMAD.MOV.U32 R20, RZ, RZ, 0x3bbb989d ;  /* 0x3bbb989dff147424 */ /* 0x00afe400078e00ff */
[----:B------:R-:W-:Y:S01]  /*14a0*/  VIADD R8, R8, 0x400 ;  /* 0x0000040008087836 */ /* 0x000fe20000000000 */
[----:B------:R-:W2:Y:S04]  /*14b0*/  LDS R22, [R16] ;  /* 0x0000000010167984 */ /* 0x000ea80000000800 */
[----:B------:R-:W0:Y:S01]  /*14c0*/  LDS R24, [R16+0x400] ;  /* 0x0004000010187984 */ /* 0x000e220000000800 */
[----:B------:R-:W-:-:S03]  /*14d0*/  ISETP.GE.U32.AND P6, PT, R8, R19, PT ;  /* 0x000000130800720c */ /* 0x000fc60003fc6070 */
[----:B------:R-:W1:Y:S01]  /*14e0*/  LDS R28, [R16+0x800] ;  /* 0x00080000101c7984 */ /* 0x000e620000000800 */
[----:B------:R-:W-:Y:S01]  /*14f0*/  ISETP.GE.U32.AND.EX P6, PT, RZ, UR6, PT, P6 ;  /* 0x00000006ff007c0c */ /* 0x000fe2000bfc6160 */
        /* <DEDUP_REMOVED lines=35> */
[----:B------:R-:W-:Y:S01]  /*1730*/  SHF.L.U32 R24, R17, 0x17, RZ ;  /* 0x0000001711187819 */ /* 0x000fe200000006ff */
[----:B-1----:R-:W-:Y:S02]  /*1740*/  FMUL R17, R22, R27 ;  /* 0x0000001b16117220 */ /* 0x002fe40000400000 */
[C---:B------:R-:W-:Y:S02]  /*1750*/  FFMA R20, R29.reuse, 1.4426950216293334961, -R20 ;  /* 0x3fb8aa3b1d147823 */ /* 0x040fe40000000814 */
        /* <DEDUP_REMOVED lines=8> */
.L_x_8609:
[----:B------:R-:W-:Y:S05]  /*17e0*/  BSYNC.RECONVERGENT B0 ;  /* 0x0000000000007941 */ /* 0x000fea0003800200 */
.L_x_8608:
[----:B0-2-4-:R-:W-:Y:S01]  /*17f0*/  MOV R23, R10 ;  /* 0x0000000a00177202 */ /* 0x015fe20000000f00 */
[----:B------:R-:W-:Y:S01]  /*1800*/  BSSY.RECONVERGENT B0, `(.L_x_8613) ;  /* 0x000001b000007945 */ /* 0x000fe20003800200 */
[----:B------:R-:W-:-:S03]  /*1810*/  ISETP.GT.AND P6, PT, R2, 0xf, PT ;  /* 0x0000000f0200780c */ /* 0x000fc60003fc4270 */
        /* <DEDUP_REMOVED lines=25> */
.L_x_8614:
[----:B------:R-:W-:Y:S05]  /*19b0*/  BSYNC.RECONVERGENT B0 ;  /* 0x0000000000007941 */ /* 0x000fea0003800200 */
.L_x_8613:
        /* <DEDUP_REMOVED lines=20> */
[----:B----4-:R-:W-:Y:S05]  /*1b00*/  CALL.REL.NOINC `($__internal_172_$__cuda_sm3x_div_rn_noftz_f32_slowpath) ;  /* 0x0000000800687944 */ /* 0x010fea0003c00000 */
[----:B------:R-:W-:-:S07]  /*1b10*/  MOV R20, R23 ;  /* 0x0000001700147202 */ /* 0x000fce0000000f00 */
.L_x_8620:
[----:B----4-:R-:W-:Y:S05]  /*1b20*/  BSYNC.RECONVERGENT B2 ;  /* 0x0000000000027941 */ /* 0x010fea0003800200 */
.L_x_8619:
[----:B------:R-:W0:Y:S01]  /*1b30*/  LDC.64 R10, c[0x0][0x398] ;  /* 0x0000e600ff0a7b82 */ /* 0x000e220000000a00 */
[----:B------:R-:W-:Y:S02]  /*1b40*/  HFMA2 R17, -RZ, RZ, 0, 0 ;  /* 0x00000000ff117431 */ /* 0x000fe400000001ff */
[----:B--2---:R-:W-:Y:S01]  /*1b50*/  IMAD.MOV.U32 R16, RZ, RZ, R0 ;  /* 0x000000ffff107224 */ /* 0x004fe200078e0000 */
[----:B------:R-:W-:-:S04]  /*1b60*/  F2FP.F16.F32.PACK_AB R20, RZ, R20 ;  /* 0x00000014ff14723e */ /* 0x000fc800000000ff */
[----:B------:R-:W1:Y:S01]  /*1b70*/  LDC.64 R8, c[0x0][0x390] ;  /* 0x0000e400ff087b82 */ /* 0x000e620000000a00 */
[C---:B0-----:R-:W-:Y:S02]  /*1b80*/  IMAD R22, R10.reuse, UR4, RZ ;  /* 0x000000040a167c24 */ /* 0x041fe4000f8e02ff */
[----:B------:R-:W-:-:S04]  /*1b90*/  IMAD.WIDE.U32 R16, R10, UR8, R16 ;  /* 0x000000080a107c25 */ /* 0x000fc8000f8e0010 */
[----:B------:R-:W-:Y:S01]  /*1ba0*/  IMAD R11, R11, UR8, R22 ;  /* 0x000000080b0b7c24 */ /* 0x000fe2000f8e0216 */
[----:B-1----:R-:W-:-:S03]  /*1bb0*/  LEA R8, P0, R16, R8, 0x1 ;  /* 0x0000000810087211 */ /* 0x002fc600078008ff */
[----:B------:R-:W-:-:S05]  /*1bc0*/  IMAD.IADD R10, R17, 0x1, R11 ;  /* 0x00000001110a7824 */ /* 0x000fca00078e020b */
[--C-:B------:R-:W-:Y:S02]  /*1bd0*/  LEA.HI.X R9, R16, R9, R10.reuse, 0x1, P0 ;  /* 0x0000000910097211 */ /* 0x100fe400000f0c0a */
[----:B------:R-:W-:Y:S02]  /*1be0*/  PRMT R10, R20, 0x7610, R10 ;  /* 0x00007610140a7816 */ /* 0x000fe4000000000a */
[----:B------:R-:W-:Y:S02]  /*1bf0*/  ISETP.NE.AND P0, PT, R18, 0x1, PT ;  /* 0x000000011200780c */ /* 0x000fe40003f05270 */
[----:B------:R-:W-:Y:S01]  /*1c00*/  MOV R20, R6 ;  /* 0x0000000600147202 */ /* 0x000fe20000000f00 */
        /* <DEDUP_REMOVED lines=13> */
[----:B------:R-:W-:Y:S01]  /*1ce0*/  IMAD.MOV.U32 R10, RZ, RZ, R16 ;  /* 0x000000ffff0a7224 */ /* 0x000fe200078e0010 */
[----:B------:R-:W-:-:S07]  /*1cf0*/  MOV R16, 0x1d10 ;  /* 0x00001d1000107802 */ /* 0x000fce0000000f00 */
[----:B------:R-:W-:Y:S05]  /*1d00*/  CALL.REL.NOINC `($__internal_172_$__cuda_sm3x_div_rn_noftz_f32_slowpath) ;  /* 0x0000000400e87944 */ /* 0x000fea0003c00000 */
[----:B------:R-:W-:-:S07]  /*1d10*/  MOV R10, R23 ;  /* 0x00000017000a7202 */ /* 0x000fce0000000f00 */
.L_x_8622:
[----:B------:R-:W-:Y:S05]  /*1d20*/  BSYNC.RECONVERGENT B2 ;  /* 0x0000000000027941 */ /* 0x000fea0003800200 */
.L_x_8621:
[----:B------:R-:W-:Y:S01]  /*1d30*/  F2FP.F16.F32.PACK_AB R10, RZ, R10 ;  /* 0x0000000aff0a723e */ /* 0x000fe200000000ff */
[----:B------:R-:W-:-:S04]  /*1d40*/  IMAD.MOV.U32 R20, RZ, RZ, R7 ;  /* 0x000000ffff147224 */ /* 0x000fc800078e0007 */
        /* <DEDUP_REMOVED lines=14> */
[----:B------:R-:W-:Y:S05]  /*1e30*/  CALL.REL.NOINC `($__internal_172_$__cuda_sm3x_div_rn_noftz_f32_slowpath) ;  /* 0x00000004009c7944 */ /* 0x000fea0003c00000 */
[----:B------:R-:W-:-:S07]  /*1e40*/  IMAD.MOV.U32 R10, RZ, RZ, R23 ;  /* 0x000000ffff0a7224 */ /* 0x000fce00078e0017 */
.L_x_8624:
[----:B------:R-:W-:Y:S05]  /*1e50*/  BSYNC.RECONVERGENT B2 ;  /* 0x0000000000027941 */ /* 0x000fea0003800200 */
.L_x_8623:
[----:B------:R-:W-:Y:S02]  /*1e60*/  F2FP.F16.F32.PACK_AB R10, RZ, R10 ;  /* 0x0000000aff0a723e */ /* 0x000fe400000000ff */
[----:B------:R-:W-:-:S03]  /*1e70*/  MOV R20, R12 ;  /* 0x0000000c00147202 */ /* 0x000fc60000000f00 */
[----:B------:R0:W-:Y:S04]  /*1e80*/  STG.E.U16 desc[UR12][R8.64+0x400], R10 ;  /* 0x0004000a08007986 */ /* 0x0001e8000c10150c */
.L_x_8618:
[----:B----4-:R-:W-:Y:S05]  /*1e90*/  BSYNC.RECONVERGENT B1 ;  /* 0x0000000000017941 */ /* 0x010fea0003800200 */
.L_x_8617:
[----:B------:R-:W-:-:S13]  /*1ea0*/  ISETP.GE.U32.AND P0, PT, R4, 0x300, PT ;  /* 0x000003000400780c */ /* 0x000fda0003f06070 */
[----:B------:R-:W-:Y:S05]  /*1eb0*/  @!P0 BRA `(.L_x_8616) ;  /* 0x00000004005c8947 */ /* 0x000fea0003800000 */
.L_x_8633:
        /* <DEDUP_REMOVED lines=15> */
[----:B------:R-:W-:Y:S01]  /*1fb0*/  IMAD.MOV.U32 R10, RZ, RZ, R16 ;  /* 0x000000ffff0a7224 */ /* 0x000fe200078e0010 */
[----:B------:R-:W-:-:S07]  /*1fc0*/  MOV R16, 0x1fe0 ;  /* 0x00001fe000107802 */ /* 0x000fce0000000f00 */
[----:B------:R-:W-:Y:S05]  /*1fd0*/  CALL.REL.NOINC `($__internal_172_$__cuda_sm3x_div_rn_noftz_f32_slowpath) ;  /* 0x0000000400347944 */ /* 0x000fea0003c00000 */
.L_x_8626:
[----:B------:R-:W-:Y:S05]  /*1fe0*/  BSYNC.RECONVERGENT B1 ;  /* 0x0000000000017941 */ /* 0x000fea0003800200 */
.L_x_8625:
[----:B------:R-:W0:Y:S01]  /*1ff0*/  LDC.64 R10, c[0x0][0x398] ;  /* 0x0000e600ff0a7b82 */ /* 0x000e220000000a00 */
[----:B------:R-:W1:Y:S01]  /*2000*/  LDS R22, [R21+0x400] ;  /* 0x0004000015167984 */ /* 0x000e620000000800 */
[----:B------:R-:W-:Y:S01]  /*2010*/  MOV R16, R20 ;  /* 0x0000001400107202 */ /* 0x000fe20000000f00 */
[----:B------:R-:W-:Y:S01]  /*2020*/  IMAD.MOV.U32 R17, RZ, RZ, RZ ;  /* 0x000000ffff117224 */ /* 0x000fe200078e00ff */
[----:B------:R-:W-:Y:S01]  /*2030*/  F2FP.F16.F32.PACK_AB R23, RZ, R23 ;  /* 0x00000017ff17723e */ /* 0x000fe200000000ff */
[----:B------:R-:W-:Y:S03]  /*2040*/  BSSY.RECONVERGENT B1, `(.L_x_8627) ;  /* 0x0000015000017945 */ /* 0x000fe60003800200 */
[----:B------:R-:W2:Y:S01]  /*2050*/  LDC.64 R8, c[0x0][0x390] ;  /* 0x0000e400ff087b82 */ /* 0x000ea20000000a00 */
[C---:B0-----:R-:W-:Y:S02]  /*2060*/  IMAD R24, R10.reuse, UR4, RZ ;  /* 0x000000040a187c24 */ /* 0x041fe4000f8e02ff */
[----:B------:R-:W-:-:S02]  /*2070*/  IMAD.WIDE.U32 R16, R10, UR8, R16 ;  /* 0x000000080a107c25 */ /* 0x000fc4000f8e0010 */
[----:B------:R-:W0:Y:S02]  /*2080*/  MUFU.RCP R10, R19 ;  /* 0x00000013000a7308 */ /* 0x000e240000001000 */
[----:B------:R-:W-:Y:S01]  /*2090*/  IMAD R11, R11, UR8, R24 ;  /* 0x000000080b0b7c24 */ /* 0x000fe2000f8e0218 */
[----:B--2---:R-:W-:-:S04]  /*20a0*/  LEA R8, P0, R16, R8, 0x1 ;  /* 0x0000000810087211 */ /* 0x004fc800078008ff */
[----:B------:R-:W-:-:S04]  /*20b0*/  IADD3 R11, PT, PT, R11, R17, RZ ;  /* 0x000000110b0b7210 */ /* 0x000fc80007ffe0ff */
        /* <DEDUP_REMOVED lines=9> */
[----:B------:R-:W-:Y:S01]  /*2150*/  IMAD.MOV.U32 R10, RZ, RZ, R22 ;  /* 0x000000ffff0a7224 */ /* 0x000fe200078e0016 */
[----:B------:R-:W-:-:S07]  /*2160*/  MOV R16, 0x2180 ;  /* 0x0000218000107802 */ /* 0x000fce0000000f00 */
[----:B------:R-:W-:Y:S05]  /*2170*/  CALL.REL.NOINC `($__internal_172_$__cuda_sm3x_div_rn_noftz_f32_slowpath) ;  /* 0x0000000000cc7944 */ /* 0x000fea0003c00000 */
[----:B------:R-:W-:-:S07]  /*2180*/  MOV R10, R23 ;  /* 0x00000017000a7202 */ /* 0x000fce0000000f00 */
.L_x_8628:
[----:B------:R-:W-:Y:S05]  /*2190*/  BSYNC.RECONVERGENT B1 ;  /* 0x0000000000017941 */ /* 0x000fea0003800200 */
.L_x_8627:
[----:B------:R-:W0:Y:S01]  /*21a0*/  LDS R22, [R21+0x800] ;  /* 0x0008000015167984 */ /* 0x000e220000000800 */
[----:B------:R-:W1:Y:S01]  /*21b0*/  MUFU.RCP R16, R19 ;  /* 0x0000001300107308 */ /* 0x000e620000001000 */
[----:B------:R-:W-:Y:S01]  /*21c0*/  F2FP.F16.F32.PACK_AB R10, RZ, R10 ;  /* 0x0000000aff0a723e */ /* 0x000fe200000000ff */
        /* <DEDUP_REMOVED lines=10> */
[----:B------:R-:W-:Y:S01]  /*2270*/  IMAD.MOV.U32 R10, RZ, RZ, R22 ;  /* 0x000000ffff0a7224 */ /* 0x000fe200078e0016 */
[----:B------:R-:W-:-:S07]  /*2280*/  MOV R16, 0x22a0 ;  /* 0x000022a000107802 */ /* 0x000fce0000000f00 */
[----:B------:R-:W-:Y:S05]  /*2290*/  CALL.REL.NOINC `($__internal_172_$__cuda_sm3x_div_rn_noftz_f32_slowpath) ;  /* 0x0000000000847944 */ /* 0x000fea0003c00000 */
[----:B------:R-:W-:-:S07]  /*22a0*/  MOV R10, R23 ;  /* 0x00000017000a7202 */ /* 0x000fce0000000f00 */
.L_x_8630:
[----:B------:R-:W-:Y:S05]  /*22b0*/  BSYNC.RECONVERGENT B1 ;  /* 0x0000000000017941 */ /* 0x000fea0003800200 */
.L_x_8629:
        /* <DEDUP_REMOVED lines=17> */
.L_x_8632:
[----:B------:R-:W-:Y:S05]  /*23d0*/  BSYNC.RECONVERGENT B1 ;  /* 0x0000000000017941 */ /* 0x000fea0003800200 */
.L_x_8631:
[----:B------:R-:W-:Y:S01]  /*23e0*/  F2FP.F16.F32.PACK_AB R10, RZ, R10 ;  /* 0x0000000aff0a723e */ /* 0x000fe200000000ff */
[----:B------:R-:W-:-:S04]  /*23f0*/  VIADD R20, R20, 0x400 ;  /* 0x0000040014147836 */ /* 0x000fc80000000000 */
[----:B------:R0:W-:Y:S01]  /*2400*/  STG.E.U16 desc[UR12][R8.64+0x600], R10 ;  /* 0x0006000a08007986 */ /* 0x0001e2000c10150c */
[----:B------:R-:W-:-:S13]  /*2410*/  ISETP.GE.AND P0, PT, R20, UR11, PT ;  /* 0x0000000b14007c0c */ /* 0x000fda000bf06270 */
[----:B0-----:R-:W-:Y:S05]  /*2420*/  @!P0 BRA `(.L_x_8633) ;  /* 0xfffffff800a48947 */ /* 0x001fea000383ffff */
.L_x_8616:
[----:B----4-:R-:W-:Y:S05]  /*2430*/  BSYNC.RECONVERGENT B0 ;  /* 0x0000000000007941 */ /* 0x010fea0003800200 */
.L_x_8615:
[----:B------:R-:W4:Y:S01]  /*2440*/  LDCU.64 UR6, c[0x0][0x3a0] ;  /* 0x00007400ff0677ac */ /* 0x000f220008000a00 */
[----:B------:R-:W-:-:S04]  /*2450*/  UIADD3 UR8, UP0, UPT, UR10, UR8, URZ ;  /* 0x000000080a087290 */ /* 0x000fc8000ff1e0ff */
[----:B------:R-:W-:Y:S02]  /*2460*/  UIADD3.X UR4, UPT, UPT, URZ, UR4, URZ, UP0, !UPT ;  /* 0x00000004ff047290 */ /* 0x000fe400087fe4ff */
[----:B----4-:R-:W-:-:S04]  /*2470*/  UISETP.GE.U32.AND UP0, UPT, UR8, UR6, UPT ;  /* 0x000000060800728c */ /* 0x010fc8000bf06070 */
[----:B------:R-:W-:-:S09]  /*2480*/  UISETP.GE.AND.EX UP0, UPT, UR4, UR7, UPT, UP0 ;  /* 0x000000070400728c */ /* 0x000fd2000bf06300 */
[----:B------:R-:W-:Y:S05]  /*2490*/  BRA.U !UP0, `(.L_x_8634) ;  /* 0xffffffdd08587547 */ /* 0x000fea000b83ffff */
[----:B------:R-:W-:Y:S05]  /*24a0*/  EXIT ;  /* 0x000000000000794d */ /* 0x000fea0003800000 */
        .weak           $__internal_172_$__cuda_sm3x_div_rn_noftz_f32_slowpath
        .type           $__internal_172_$__cuda_sm3x_div_rn_noftz_f32_slowpath,@function
        .size           $__internal_172_$__cuda_sm3x_div_rn_noftz_f32_slowpath,(.L_x_25624 - $__internal_172_$__cuda_sm3x_div_rn_noftz_f32_slowpath)
$__internal_172_$__cuda_sm3x_div_rn_noftz_f32_slowpath:
        /* <DEDUP_REMOVED lines=35> */
.L_x_8636:
        /* <DEDUP_REMOVED lines=51> */
.L_x_8643:
[----:B------:R-:W-:-:S04]  /*2a10*/  LOP3.LUT R23, R23, 0x80000000, RZ, 0xc0, !PT ;  /* 0x8000000017177812 */ /* 0x000fc800078ec0ff */
[----:B------:R-:W-:Y:S01]  /*2a20*/  LOP3.LUT R23, R23, 0x7f800000, RZ, 0xfc, !PT ;  /* 0x7f80000017177812 */ /* 0x000fe200078efcff */
[----:B------:R-:W-:Y:S06]  /*2a30*/  BRA `(.L_x_8644) ;  /* 0x0000000000047947 */ /* 0x000fec0003800000 */
.L_x_8642:
[----:B------:R-:W-:-:S07]  /*2a40*/  IMAD R23, R22, 0x800000, R23 ;  /* 0x0080000016177824 */ /* 0x000fce00078e0217 */
.L_x_8644:
[----:B------:R-:W-:Y:S05]  /*2a50*/  BSYNC.RECONVERGENT B4 ;  /* 0x0000000000047941 */ /* 0x000fea0003800200 */
.L_x_8641:
[----:B------:R-:W-:Y:S05]  /*2a60*/  BRA `(.L_x_8645) ;  /* 0x0000000000207947 */ /* 0x000fea0003800000 */
.L_x_8640:
[----:B------:R-:W-:-:S04]  /*2a70*/  LOP3.LUT R23, R23, 0x80000000, R10, 0x48, !PT ;  /* 0x8000000017177812 */ /* 0x000fc800078e480a */
[----:B------:R-:W-:Y:S01]  /*2a80*/  LOP3.LUT R23, R23, 0x7f800000, RZ, 0xfc, !PT ;  /* 0x7f80000017177812 */ /* 0x000fe200078efcff */
[----:B------:R-:W-:Y:S06]  /*2a90*/  BRA `(.L_x_8645) ;  /* 0x0000000000147947 */ /* 0x000fec0003800000 */
.L_x_8639:
[----:B------:R-:W-:Y:S01]  /*2aa0*/  LOP3.LUT R23, R23, 0x80000000, R10, 0x48, !PT ;  /* 0x8000000017177812 */ /* 0x000fe200078e480a */
[----:B------:R-:W-:Y:S06]  /*2ab0*/  BRA `(.L_x_8645) ;  /* 0x00000000000c7947 */ /* 0x000fec0003800000 */
.L_x_8638:
[----:B------:R-:W0:Y:S01]  /*2ac0*/  MUFU.RSQ R23, -QNAN ;  /* 0xffc0000000177908 */ /* 0x000e220000001400 */
[----:B------:R-:W-:Y:S05]  /*2ad0*/  BRA `(.L_x_8645) ;  /* 0x0000000000047947 */ /* 0x000fea0003800000 */
.L_x_8637:
[----:B------:R-:W-:-:S07]  /*2ae0*/  FADD.FTZ R23, R10, R19 ;  /* 0x000000130a177221 */ /* 0x000fce0000010000 */
.L_x_8645:
[----:B------:R-:W-:Y:S05]  /*2af0*/  BSYNC.RECONVERGENT B3 ;  /* 0x0000000000037941 */ /* 0x000fea0003800200 */
.L_x_8635:
[----:B------:R-:W-:Y:S01]  /*2b00*/  MOV R10, R16 ;  /* 0x00000010000a7202 */ /* 0x000fe20000000f00 */
[----:B------:R-:W-:-:S04]  /*2b10*/  IMAD.MOV.U32 R11, RZ, RZ, 0x0 ;  /* 0x00000000ff0b7424 */ /* 0x000fc800078e00ff */
[----:B0-----:R-:W-:Y:S05]  /*2b20*/  RET.REL.NODEC R10 `(_Z20SoftmaxBlockSMemImplI10DirectLoadI6__halffE11DirectStoreIfS1_EfLi1ELi256EL9Algorithm0EEvT_T0_ll) ;  /* 0xffffffd40a347950 */ /* 0x001fea0003c3ffff */
.L_x_8646:
        /* <DEDUP_REMOVED lines=13> */
.L_x_25624:


//--------------------- .text._Z20SoftmaxBlockSMemImplI10DirectLoadI6__halffE11DirectStoreIfS1_EfLi1ELi512EL9Algorithm0EEvT_T0_ll --------------------------
	.section	.text._Z20SoftmaxBlockSMemImplI10DirectLoadI6__halffE11DirectStoreIfS1_EfLi1ELi512EL9Algorithm0EEvT_T0_ll,"ax",@progbits
	.align	128
        .global         _Z20SoftmaxBlockSMemImplI10DirectLoadI6__halffE11DirectStoreIfS1_EfLi1ELi512EL9Algorithm0EEvT_T0_ll
        .type           _Z20SoftmaxBlockSMemImplI10DirectLoadI6__halffE11DirectStoreIfS1_EfLi1ELi512EL9Algorithm0EEvT_T0_ll,@function
        .size           _Z20SoftmaxBlockSMemImplI10DirectLoadI6__halffE11DirectStoreIfS1_EfLi1ELi512EL9Algorithm0EEvT_T0_ll,(.L_x_25625 - _Z20SoftmaxBlockSMemImplI10DirectLoadI6__halffE11DirectStoreIfS1_EfLi1ELi512EL9Algorithm0EEvT_T0_ll)
        .other          _Z20SoftmaxBlockSMemImplI10DirectLoadI6__halffE11DirectStoreIfS1_EfLi1ELi512EL9Algorithm0EEvT_T0_ll,@"STO_CUDA_ENTRY STV_DEFAULT"
_Z20SoftmaxBlockSMemImplI10DirectLoadI6__halffE11DirectStoreIfS1_EfLi1ELi512EL9Algorithm0EEvT_T0_ll:
.text._Z20SoftmaxBlockSMemImplI10DirectLoadI6__halffE11DirectStoreIfS1_EfLi1ELi512EL9Algorithm0EEvT_T0_ll:
        /* <DEDUP_REMOVED lines=18> */
[CC--:B-1----:R-:W-:Y:S01]  /*0120*/  IADD3 R0, P0, PT, R23.reuse, R2.reuse, RZ ;  /* 0x0000000217007210 */ /* 0x0c2fe20007f1e0ff */
[----:B------:R-:W-:Y:S01]  /*0130*/  UIADD3 UR4, UPT, UPT, UR4, 0x58, URZ ;  /* 0x0000005804047890 */ /* 0x000fe2000fffe0ff */
[----:B------:R-:W-:Y:S01]  /*0140*/  IADD3 R23, PT, PT, R23, R2, RZ ;  /* 0x0000000217177210 */ /* 0x000fe20007ffe0ff */
[----:B------:R-:W-:Y:S01]  /*0150*/  VIADD R20, R18, 0x200 ;  /* 0x0000020012147836 */ /* 0x000fe20000000000 */
[----:B------:R-:W-:Y:S01]  /*0160*/  IADD3.X R2, PT, PT, R3, -0x1, RZ, P0, !PT ;  /* 0xffffffff03027810 */ /* 0x000fe200007fe4ff */
[----:B------:R-:W-:Y:S01]  /*0170*/  ULEA UR5, UR7, UR4, 0x18 ;  /* 0x0000000407057291 */ /* 0x000fe2000f8ec0ff */
[----:B------:R-:W-:-:S02]  /*0180*/  LEA.HI R22, R23, 0x1, RZ, 0x17 ;  /* 0x0000000117167811 */ /* 0x000fc400078fb8ff */
[C---:B------:R-:W-:Y:S01]  /*0190*/  LOP3.LUT R19, R18.reuse, 0x400, RZ, 0xfc, !PT ;  /* 0x0000040012137812 */ /* 0x040fe200078efcff */
[----:B------:R-:W-:Y:S01]  /*01a0*/  UMOV UR4, URZ ;  /* 0x000000ff00047c82 */ /* 0x000fe20008000000 */
[----:B------:R-:W-:Y:S02]  /*01b0*/  IADD3 R17, PT, PT, R18, 0x600, RZ ;  /* 0x0000060012117810 */ /* 0x000fe40007ffe0ff */
[----:B------:R-:W-:Y:S02]  /*01c0*/  LOP3.LUT R24, R24, 0x7c, RZ, 0xc0, !PT ;  /* 0x0000007c18187812 */ /* 0x000fe400078ec0ff */
[----:B------:R-:W-:Y:S02]  /*01d0*/  LEA R21, R18, UR6, 0x2 ;  /* 0x0000000612157c11 */ /* 0x000fe4000f8e10ff */
[----:B------:R-:W-:Y:S02]  /*01e0*/  LOP3.LUT R3, R0, 0x600, RZ, 0xc0, !PT ;  /* 0x0000060000037812 */ /* 0x000fe400078ec0ff */
[----:B--23--:R-:W-:-:S07]  /*01f0*/  LOP3.LUT R22, R22, 0x3, RZ, 0xc0, !PT ;  /* 0x0000000316167812 */ /* 0x00cfce00078ec0ff */
.L_x_8686:
        /* <DEDUP_REMOVED lines=39> */
.L_x_8650:
[----:B------:R-:W-:Y:S05]  /*0470*/  BSYNC.RECONVERGENT B1 ;  /* 0x0000000000017941 */ /* 0x000fea0003800200 */
.L_x_8649:
[----:B------:R-:W-:Y:S05]  /*0480*/  @!P2 BRA `(.L_x_8648) ;  /* 0x000000080038a947 */ /* 0x000fea0003800000 */
[----:B01----:R-:W0:Y:S01]  /*0490*/  LDC.64 R4, c[0x0][0x388] ;  /* 0x0000e200ff047b82 */ /* 0x003e220000000a00 */
[----:B------:R-:W-:Y:S01]  /*04a0*/  MOV R8, R10 ;  /* 0x0000000a00087202 */ /* 0x000fe20000000f00 */
[----:B------:R-:W-:Y:S01]  /*04b0*/  IMAD.MOV.U32 R9, RZ, RZ, RZ ;  /* 0x000000ffff097224 */ /* 0x000fe200078e00ff */
[----:B------:R-:W-:Y:S01]  /*04c0*/  UMOV UR6, 0x400 ;  /* 0x0000040000067882 */ /* 0x000fe20000000000 */
[----:B------:R-:W-:Y:S01]  /*04d0*/  BSSY.RECONVERGENT B1, `(.L_x_8651) ;  /* 0x0000053000017945 */ /* 0x000fe20003800200 */
[----:B------:R-:W-:-:S03]  /*04e0*/  UIADD3 UR6, UPT, UPT, UR6, 0xb0, URZ ;  /* 0x000000b006067890 */ /* 0x000fc6000fffe0ff */
[----:B------:R-:W1:Y:S08]  /*04f0*/  LDC.64 R6, c[0x0][0x380] ;  /* 0x0000e000ff067b82 */ /* 0x000e700000000a00 */
[----:B------:R-:W2:Y:S01]  /*0500*/  S2UR UR7, SR_CgaCtaId ;  /* 0x00000000000779c3 */ /* 0x000ea20000008800 */
[C---:B0-----:R-:W-:Y:S02]  /*0510*/  IMAD R12, R4.reuse, UR4, RZ ;  /* 0x00000004040c7c24 */ /* 0x041fe4000f8e02ff */
        /* <DEDUP_REMOVED lines=16> */
.L_x_8653:
        /* <DEDUP_REMOVED lines=62> */
.L_x_8652:
[----:B------:R-:W-:Y:S05]  /*0a00*/  BSYNC.RECONVERGENT B1 ;  /* 0x0000000000017941 */ /* 0x000fea0003800200 */
.L_x_8651:
        /* <DEDUP_REMOVED lines=37> */
.L_x_8655:
[----:B------:R-:W-:Y:S05]  /*0c60*/  BSYNC.RECONVERGENT B1 ;  /* 0x0000000000017941 */ /* 0x000fea0003800200 */
.L_x_8654:
        /* <DEDUP_REMOVED lines=16> */
.L_x_8648:
[----:B------:R-:W-:Y:S05]  /*0d70*/  BSYNC.RECONVERGENT B0 ;  /* 0x0000000000007941 */ /* 0x000fea0003800200 */
.L_x_8647:
        /* <DEDUP_REMOVED lines=24> */
.L_x_8657:
[----:B------:R-:W-:Y:S05]  /*0f00*/  BSYNC.RECONVERGENT B0 ;  /* 0x0000000000007941 */ /* 0x000fea0003800200 */
.L_x_8656:
        /* <DEDUP_REMOVED lines=20> */
.L_x_8659:
[----:B------:R-:W-:Y:S05]  /*1050*/  BSYNC.RECONVERGENT B0 ;  /* 0x0000000000007941 */ /* 0x000fea0003800200 */
.L_x_8658:
[----:B------:R-:W4:Y:S01]  /*1060*/  LDCU UR6, c[0x0][0x3ac] ;  /* 0x00007580ff0677ac */ /* 0x000f220008000800 */
[----:B------:R-:W5:Y:S01]  /*1070*/  S2R R7, SR_CgaCtaId ;  /* 0x0000000000077919 */ /* 0x000f620000008800 */
[----:B------:R-:W-:Y:S01]  /*1080*/  BAR.SYNC.DEFER_BLOCKING 0x0 ;  /* 0x0000000000007b1d */ /* 0x000fe20000010000 */
[----:B------:R-:W-:Y:S01]  /*1090*/  ISETP.GE.U32.AND P6, PT, R18, R25, PT ;  /* 0x000000191200720c */ /* 0x000fe20003fc6070 */
[----:B------:R-:W-:Y:S01]  /*10a0*/  HFMA2 R6, -RZ, RZ, 0, 0 ;  /* 0x00000000ff067431 */ /* 0x000fe200000001ff */
        /* <DEDUP_REMOVED lines=14> */
[----:B------:R-:W-:Y:S02]  /*1190*/  MOV R10, 0x437c0000 ;  /* 0x437c0000000a7802 */ /* 0x000fe40000000f00 */
        /* <DEDUP_REMOVED lines=11> */
[----:B------:R-:W-:-:S03]  /*1250*/  MOV R4, R20 ;  /* 0x0000001400047202 */ /* 0x000fc60000000f00 */
        /* <DEDUP_REMOVED lines=29> */
[----:B------:R-:W-:-:S03]  /*1430*/  MOV R4, R17 ;  /* 0x0000001100047202 */ /* 0x000fc60000000f00 */
[----:B------:R-:W-:Y:S01]  /*1440*/  FADD R6, R6, R9 ;  /* 0x0000000906067221 */ /* 0x000fe20000000000 */
[----:B------:R3:W-:Y:S06]  /*1450*/  STS [R21+0x1000], R9 ;  /* 0x0010000915007388 */ /* 0x0007ec0000000800 */
.L_x_8663:
[----:B------:R-:W-:Y:S05]  /*1460*/  BSYNC.RECONVERGENT B1 ;  /* 0x0000000000017941 */ /* 0x000fea0003800200 */
.L_x_8662:
[----:B------:R-:W-:-:S04]  /*1470*/  ISETP.GE.U32.AND P6, PT, R0, 0x600, PT ;  /* 0x000006000000780c */ /* 0x000fc80003fc6070 */
[----:B------:R-:W-:-:S13]  /*1480*/  ISETP.GE.U32.AND.EX P6, PT, R2, RZ, PT, P6 ;  /* 0x000000ff0200720c */ /* 0x000fda0003fc6160 */
[----:B------:R-:W-:Y:S05]  /*1490*/  @!P6 BRA `(.L_x_8661) ;  /* 0x0000000000e4e947 */ /* 0x000fea0003800000 */
[----:B------:R-:W-:-:S05]  /*14a0*/  VIADD R8, R8, 0xb0 ;  /* 0x000000b008087836 */ /* 0x000fca0000000000 */
[----:B------:R-:W-:-:S07]  /*14b0*/  LEA R7, R7, R8, 0x18 ;  /* 0x0000000807077211 */ /* 0x000fce00078ec0ff */
.L_x_8664:
[C---:B---3--:R-:W-:Y:S01]  /*14c0*/  LEA R8, R4.reuse, R7, 0x2 ;  /* 0x0000000704087211 */ /* 0x048fe200078e10ff */
[----:B---3--:R-:W-:Y:S02]  /*14d0*/  HFMA2 R9, -RZ, RZ, 3.7421875, 0 ;  /* 0x437c0000ff097431 */ /* 0x008fe400000001ff */
[----:B------:R-:W-:Y:S02]  /*14e0*/  IMAD.MOV.U32 R10, RZ, RZ, 0x3bbb989d ;  /* 0x3bbb989dff0a7424 */ /* 0x000fe400078e00ff */
[----:B------:R-:W-:Y:S01]  /*14f0*/  VIADD R4, R4, 0x800 ;  /* 0x0000080004047836 */ /* 0x000fe20000000000 */
[----:B-1----:R-:W4:Y:S04]  /*1500*/  LDS R12, [R8] ;  /* 0x00000000080c7984 */ /* 0x002f280000000800 */
[----:B------:R-:W1:Y:S01]  /*1510*/  LDS R14, [R8+0x800] ;  /* 0x00080000080e7984 */ /* 0x000e620000000800 */
[----:B------:R-:W-:-:S04]  /*1520*/  ISETP.GE.U32.AND P6, PT, R4, R25, PT ;  /* 0x000000190400720c */ /* 0x000fc80003fc6070 */
        /* <DEDUP_REMOVED lines=12> */
[----:B0-2---:R-:W-:-:S03]  /*15f0*/  SHF.L.U32 R27, R12, 0x17, RZ ;  /* 0x000000170c1b7819 */ /* 0x005fc600000006ff */
        /* <DEDUP_REMOVED lines=16> */
[----:B------:R-:W-:-:S03]  /*1700*/  IMAD.SHL.U32 R12, R12, 0x800000, RZ ;  /* 0x008000000c0c7824 */ /* 0x000fc600078e00ff */
[----:B------:R-:W-:-:S04]  /*1710*/  FFMA R27, R15, 1.4426950216293334961, -R27 ;  /* 0x3fb8aa3b0f1b7823 */ /* 0x000fc8000000081b */
[----:B------:R-:W-:Y:S01]  /*1720*/  FFMA R15, R15, 1.925963033500011079e-08, R27 ;  /* 0x32a570600f0f7823 */ /* 0x000fe2000000001b */
[----:B0-----:R-:W-:-:S04]  /*1730*/  FADD R27, -R5, R14 ;  /* 0x0000000e051b7221 */ /* 0x001fc80000000100 */
[----:B------:R-:W-:Y:S01]  /*1740*/  FFMA.SAT R10, R27, R10, 0.5 ;  /* 0x3f0000001b0a7423 */ /* 0x000fe2000000200a */
[----:B------:R-:W0:Y:S03]  /*1750*/  MUFU.EX2 R15, R15 ;  /* 0x0000000f000f7308 */ /* 0x000e260000000800 */
[----:B------:R-:W-:-:S04]  /*1760*/  FFMA.RM R9, R10, R9, 12582913 ;  /* 0x4b4000010a097423 */ /* 0x000fc80000004009 */
[C---:B------:R-:W-:Y:S01]  /*1770*/  FADD R10, R9.reuse, -12583039 ;  /* 0xcb40007f090a7421 */ /* 0x040fe20000000000 */
[----:B------:R-:W-:-:S03]  /*1780*/  SHF.L.U32 R14, R9, 0x17, RZ ;  /* 0x00000017090e7819 */ /* 0x000fc600000006ff */
        /* <DEDUP_REMOVED lines=10> */
.L_x_8661:
[----:B------:R-:W-:Y:S05]  /*1830*/  BSYNC.RECONVERGENT B0 ;  /* 0x0000000000007941 */ /* 0x000fea0003800200 */
.L_x_8660:
[----:B------:R-:W-:Y:S01]  /*1840*/  MOV R25, R6 ;  /* 0x0000000600197202 */ /* 0x000fe20000000f00 */
[----:B------:R-:W-:Y:S01]  /*1850*/  BSSY.RECONVERGENT B0, `(.L_x_8665) ;  /* 0x0000025000007945 */ /* 0x000fe20003800200 */
[----:B------:R-:W-:-:S03]  /*1860*/  ISETP.GT.AND P6, PT, R16, 0xf, PT ;  /* 0x0000000f1000780c */ /* 0x000fc60003fc4270 */
        /* <DEDUP_REMOVED lines=35> */
.L_x_8666:
[----:B------:R-:W-:Y:S05]  /*1aa0*/  BSYNC.RECONVERGENT B0 ;  /* 0x0000000000007941 */ /* 0x000fea0003800200 */
.L_x_8665:
[----:B------:R-:W-:Y:S06]  /*1ab0*/  BAR.SYNC.DEFER_BLOCKING 0x0 ;  /* 0x0000000000007b1d */ /* 0x000fec0000010000 */
[----:B------:R-:W0:Y:S01]  /*1ac0*/  LDCU UR11, c[0x0][0x3a8] ;  /* 0x00007500ff0b77ac */ /* 0x000e220008000800 */
[----:B------:R-:W-:Y:S04]  /*1ad0*/  BSSY.RECONVERGENT B0, `(.L_x_8667) ;  /* 0x00000a5000007945 */ /* 0x000fe80003800200 */
[----:B------:R-:W-:Y:S05]  /*1ae0*/  @P0 BRA `(.L_x_8668) ;  /* 0x00000008008c0947 */ /* 0x000fea0003800000 */
[----:B------:R0:W0:Y:S01]  /*1af0*/  LDS R10, [R26+0xac] ;  /* 0x0000ac001a0a7984 */ /* 0x0000220000000800 */
[----:B------:R-:W-:Y:S01]  /*1b00*/  ISETP.NE.AND P0, PT, R22, RZ, PT ;  /* 0x000000ff1600720c */ /* 0x000fe20003f05270 */
[----:B------:R-:W-:Y:S01]  /*1b10*/  BSSY.RECONVERGENT B1, `(.L_x_8669) ;  /* 0x0000047000017945 */ /* 0x000fe20003800200 */
[----:B------:R-:W-:-:S11]  /*1b20*/  IMAD.MOV.U32 R11, RZ, RZ, R18 ;  /* 0x000000ffff0b7224 */ /* 0x000fd600078e0012 */
        /* <DEDUP_REMOVED lines=12> */
[----:B--23--:R-:W-:Y:S05]  /*1bf0*/  CALL.REL.NOINC `($__internal_173_$__cuda_sm3x_div_rn_noftz_f32_slowpath) ;  /* 0x0000000800687944 */ /* 0x00cfea0003c00000 */
[----:B------:R-:W-:-:S07]  /*1c00*/  MOV R11, R13 ;  /* 0x0000000d000b7202 */ /* 0x000fce0000000f00 */
.L_x_8672:
[----:B------:R-:W-:Y:S05]  /*1c10*/  BSYNC.RECONVERGENT B2 ;  /* 0x0000000000027941 */ /* 0x000fea0003800200 */
.L_x_8671:
[----:B------:R-:W0:Y:S01]  /*1c20*/  LDC.64 R6, c[0x0][0x398] ;  /* 0x0000e600ff067b82 */ /* 0x000e220000000a00 */
[----:B------:R-:W-:Y:S02]  /*1c30*/  HFMA2 R9, -RZ, RZ, 0, 0 ;  /* 0x00000000ff097431 */ /* 0x000fe400000001ff */
[----:B------:R-:W-:Y:S01]  /*1c40*/  IMAD.MOV.U32 R8, RZ, RZ, R18 ;  /* 0x000000ffff087224 */ /* 0x000fe200078e0012 */
        /* <DEDUP_REMOVED lines=26> */
[----:B--23--:R-:W-:Y:S05]  /*1df0*/  CALL.REL.NOINC `($__internal_173_$__cuda_sm3x_div_rn_noftz_f32_slowpath) ;  /* 0x0000000400e87944 */ /* 0x00cfea0003c00000 */
[----:B------:R-:W-:-:S07]  /*1e00*/  MOV R6, R13 ;  /* 0x0000000d00067202 */ /* 0x000fce0000000f00 */
.L_x_8674:
[----:B------:R-:W-:Y:S05]  /*1e10*/  BSYNC.RECONVERGENT B2 ;  /* 0x0000000000027941 */ /* 0x000fea0003800200 */
.L_x_8673:
[----:B------:R-:W-:Y:S01]  /*1e20*/  F2FP.F16.F32.PACK_AB R6, RZ, R6 ;  /* 0x00000006ff06723e */ /* 0x000fe200000000ff */
[----:B------:R-:W-:-:S04]  /*1e30*/  IMAD.MOV.U32 R11, RZ, RZ, R19 ;  /* 0x000000ffff0b7224 */ /* 0x000fc800078e0013 */
        /* <DEDUP_REMOVED lines=12> */
[----:B------:R-:W-:Y:S02]  /*1f00*/  MOV R6, R7 ;  /* 0x0000000700067202 */ /* 0x000fe40000000f00 */
[----:B------:R-:W-:-:S07]  /*1f10*/  MOV R8, 0x1f30 ;  /* 0x00001f3000087802 */ /* 0x000fce0000000f00 */
[----:B--23--:R-:W-:Y:S05]  /*1f20*/  CALL.REL.NOINC `($__internal_173_$__cuda_sm3x_div_rn_noftz_f32_slowpath) ;  /* 0x00000004009c7944 */ /* 0x00cfea0003c00000 */
[----:B------:R-:W-:-:S07]  /*1f30*/  IMAD.MOV.U32 R6, RZ, RZ, R13 ;  /* 0x000000ffff067224 */ /* 0x000fce00078e000d */
.L_x_8676:
[----:B------:R-:W-:Y:S05]  /*1f40*/  BSYNC.RECONVERGENT B2 ;  /* 0x0000000000027941 */ /* 0x000fea0003800200 */
.L_x_8675:
[----:B------:R-:W-:Y:S02]  /*1f50*/  F2FP.F16.F32.PACK_AB R6, RZ, R6 ;  /* 0x00000006ff06723e */ /* 0x000fe400000000ff */
[----:B------:R-:W-:-:S03]  /*1f60*/  MOV R11, R17 ;  /* 0x00000011000b7202 */ /* 0x000fc60000000f00 */
[----:B------:R0:W-:Y:S04]  /*1f70*/  STG.E.U16 desc[UR12][R4.64+0x800], R6 ;  /* 0x0008000604007986 */ /* 0x0001e8000c10150c */
.L_x_8670:
[----:B0-----:R-:W-:Y:S05]  /*1f80*/  BSYNC.RECONVERGENT B1 ;  /* 0x0000000000017941 */ /* 0x001fea0003800200 */
.L_x_8669:
[----:B------:R-:W-:-:S13]  /*1f90*/  ISETP.GE.U32.AND P0, PT, R23, 0x600, PT ;  /* 0x000006001700780c */ /* 0x000fda0003f06070 */
[----:B------:R-:W-:Y:S05]  /*1fa0*/  @!P0 BRA `(.L_x_8668) ;  /* 0x00000004005c8947 */ /* 0x000fea0003800000 */
.L_x_8685:
        /* <DEDUP_REMOVED lines=16> */
[----:B--23--:R-:W-:Y:S05]  /*20b0*/  CALL.REL.NOINC `($__internal_173_$__cuda_sm3x_div_rn_noftz_f32_slowpath) ;  /* 0x0000000400387944 */ /* 0x00cfea0003c00000 */
[----:B------:R-:W-:-:S07]  /*20c0*/  IMAD.MOV.U32 R14, RZ, RZ, R13 ;  /* 0x000000ffff0e7224 */ /* 0x000fce00078e000d */
.L_x_8678:
[----:B------:R-:W-:Y:S05]  /*20d0*/  BSYNC.RECONVERGENT B1 ;  /* 0x0000000000017941 */ /* 0x000fea0003800200 */
.L_x_8677:
[----:B------:R-:W0:Y:S01]  /*20e0*/  LDC.64 R6, c[0x0][0x398] ;  /* 0x0000e600ff067b82 */ /* 0x000e220000000a00 */
[----:B------:R-:W1:Y:S01]  /*20f0*/  LDS R13, [R12+0x800] ;  /* 0x000800000c0d7984 */ /* 0x000e620000000800 */
[----:B------:R-:W-:Y:S01]  /*2100*/  MOV R8, R11 ;  /* 0x0000000b00087202 */ /* 0x000fe20000000f00 */
[----:B------:R-:W-:Y:S01]  /*2110*/  IMAD.MOV.U32 R9, RZ, RZ, RZ ;  /* 0x000000ffff097224 */ /* 0x000fe200078e00ff */
[----:B------:R-:W4:Y:S01]  /*2120*/  MUFU.RCP R15, R10 ;  /* 0x0000000a000f7308 */ /* 0x000f220000001000 */
[----:B------:R-:W-:Y:S01]  /*2130*/  F2FP.F16.F32.PACK_AB R14, RZ, R14 ;  /* 0x0000000eff0e723e */ /* 0x000fe200000000ff */
[----:B------:R-:W-:Y:S02]  /*2140*/  BSSY.RECONVERGENT B1, `(.L_x_8679) ;  /* 0x0000014000017945 */ /* 0x000fe40003800200 */
[----:B------:R-:W5:Y:S01]  /*2150*/  LDC.64 R4, c[0x0][0x390] ;  /* 0x0000e400ff047b82 */ /* 0x000f620000000a00 */
[C---:B0-----:R-:W-:Y:S02]  /*2160*/  IMAD R26, R6.reuse, UR4, RZ ;  /* 0x00000004061a7c24 */ /* 0x041fe4000f8e02ff */
[----:B------:R-:W-:-:S04]  /*2170*/  IMAD.WIDE.U32 R8, R6, UR8, R8 ;  /* 0x0000000806087c25 */ /* 0x000fc8000f8e0008 */
[----:B------:R-:W-:Y:S01]  /*2180*/  IMAD R7, R7, UR8, R26 ;  /* 0x0000000807077c24 */ /* 0x000fe2000f8e021a */
[----:B-----5:R-:W-:-:S04]  /*2190*/  LEA R4, P0, R8, R4, 0x1 ;  /* 0x0000000408047211 */ /* 0x020fc800078008ff */
[----:B------:R-:W-:-:S04]  /*21a0*/  IADD3 R6, PT, PT, R7, R9, RZ ;  /* 0x0000000907067210 */ /* 0x000fc80007ffe0ff */
        /* <DEDUP_REMOVED lines=9> */
[----:B------:R-:W-:Y:S01]  /*2240*/  IMAD.MOV.U32 R6, RZ, RZ, R13 ;  /* 0x000000ffff067224 */ /* 0x000fe200078e000d */
[----:B------:R-:W-:-:S07]  /*2250*/  MOV R8, 0x2270 ;  /* 0x0000227000087802 */ /* 0x000fce0000000f00 */
[----:B--23--:R-:W-:Y:S05]  /*2260*/  CALL.REL.NOINC `($__internal_173_$__cuda_sm3x_div_rn_noftz_f32_slowpath) ;  /* 0x0000000000cc7944 */ /* 0x00cfea0003c00000 */
[----:B------:R-:W-:-:S07]  /*2270*/  MOV R6, R13 ;  /* 0x0000000d00067202 */ /* 0x000fce0000000f00 */
.L_x_8680:
[----:B------:R-:W-:Y:S05]  /*2280*/  BSYNC.RECONVERGENT B1 ;  /* 0x0000000000017941 */ /* 0x000fea0003800200 */
.L_x_8679:
        /* <DEDUP_REMOVED lines=13> */
[----:B------:R-:W-:Y:S01]  /*2360*/  IMAD.MOV.U32 R6, RZ, RZ, R9 ;  /* 0x000000ffff067224 */ /* 0x000fe200078e0009 */
[----:B------:R-:W-:-:S07]  /*2370*/  MOV R8, 0x2390 ;  /* 0x0000239000087802 */ /* 0x000fce0000000f00 */
[----:B--23--:R-:W-:Y:S05]  /*2380*/  CALL.REL.NOINC `($__internal_173_$__cuda_sm3x_div_rn_noftz_f32_slowpath) ;  /* 0x0000000000847944 */ /* 0x00cfea0003c00000 */
[----:B------:R-:W-:-:S07]  /*2390*/  MOV R6, R13 ;  /* 0x0000000d00067202 */ /* 0x000fce0000000f00 */
.L_x_8682:
[----:B------:R-:W-:Y:S05]  /*23a0*/  BSYNC.RECONVERGENT B1 ;  /* 0x0000000000017941 */ /* 0x000fea0003800200 */
.L_x_8681:
        /* <DEDUP_REMOVED lines=17> */
.L_x_8684:
[----:B------:R-:W-:Y:S05]  /*24c0*/  BSYNC.RECONVERGENT B1 ;  /* 0x0000000000017941 */ /* 0x000fea0003800200 */
.L_x_8683:
[----:B------:R-:W-:Y:S01]  /*24d0*/  F2FP.F16.F32.PACK_AB R6, RZ, R6 ;  /* 0x00000006ff06723e */ /* 0x000fe200000000ff */
[----:B------:R-:W-:-:S04]  /*24e0*/  VIADD R11, R11, 0x800 ;  /* 0x000008000b0b7836 */ /* 0x000fc80000000000 */
[----:B------:R0:W-:Y:S01]  /*24f0*/  STG.E.U16 desc[UR12][R4.64+0xc00], R6 ;  /* 0x000c000604007986 */ /* 0x0001e2000c10150c */
[----:B------:R-:W-:-:S13]  /*2500*/  ISETP.GE.AND P0, PT, R11, UR11, PT ;  /* 0x0000000b0b007c0c */ /* 0x000fda000bf06270 */
[----:B0-----:R-:W-:Y:S05]  /*2510*/  @!P0 BRA `(.L_x_8685) ;  /* 0xfffffff800a48947 */ /* 0x001fea000383ffff */
.L_x_8668:
[----:B0-----:R-:W-:Y:S05]  /*2520*/  BSYNC.RECONVERGENT B0 ;  /* 0x0000000000007941 */ /* 0x001fea0003800200 */
.L_x_8667:
[----:B------:R-:W0:Y:S01]  /*2530*/  LDCU.64 UR6, c[0x0][0x3a0] ;  /* 0x00007400ff0677ac */ /* 0x000e220008000a00 */
[----:B------:R-:W-:-:S04]  /*2540*/  UIADD3 UR8, UP0, UPT, UR10, UR8, URZ ;  /* 0x000000080a087290 */ /* 0x000fc8000ff1e0ff */
[----:B------:R-:W-:Y:S02]  /*2550*/  UIADD3.X UR4, UPT, UPT, URZ, UR4, URZ, UP0, !UPT ;  /* 0x00000004ff047290 */ /* 0x000fe400087fe4ff */
[----:B0-----:R-:W-:-:S04]  /*2560*/  UISETP.GE.U32.AND UP0, UPT, UR8, UR6, UPT ;  /* 0x000000060800728c */ /* 0x001fc8000bf06070 */
[----:B------:R-:W-:-:S09]  /*2570*/  UISETP.GE.AND.EX UP0, UPT, UR4, UR7, UPT, UP0 ;  /* 0x000000070400728c */ /* 0x000fd2000bf06300 */
[----:B------:R-:W-:Y:S05]  /*2580*/  BRA.U !UP0, `(.L_x_8686) ;  /* 0xffffffdd081c7547 */ /* 0x000fea000b83ffff */
[----:B------:R-:W-:Y:S05]  /*2590*/  EXIT ;  /* 0x000000000000794d */ /* 0x000fea0003800000 */
        .weak           $__internal_173_$__cuda_sm3x_div_rn_noftz_f32_slowpath
        .type           $__internal_173_$__cuda_sm3x_div_rn_noftz_f32_slowpath,@function
        .size           $__internal_173_$__cuda_sm3x_div_rn_noftz_f32_slowpath,(.L_x_25625 - $__internal_173_$__cuda_sm3x_div_rn_noftz_f32_slowpath)
$__internal_173_$__cuda_sm3x_div_rn_noftz_f32_slowpath:
        /* <DEDUP_REMOVED lines=35> */
.L_x_8688:
        /* <DEDUP_REMOVED lines=51> */
.L_x_8695:
[----:B------:R-:W-:-:S04]  /*2b00*/  LOP3.LUT R13, R13, 0x80000000, RZ, 0xc0, !PT ;  /* 0x800000000d0d7812 */ /* 0x000fc800078ec0ff */
[----:B------:R-:W-:Y:S01]  /*2b10*/  LOP3.LUT R13, R13, 0x7f800000, RZ, 0xfc, !PT ;  /* 0x7f8000000d0d7812 */ /* 0x000fe200078efcff */
[----:B------:R-:W-:Y:S06]  /*2b20*/  BRA `(.L_x_8696) ;  /* 0x0000000000047947 */ /* 0x000fec0003800000 */
.L_x_8694:
[----:B------:R-:W-:-:S07]  /*2b30*/  IMAD R13, R14, 0x800000, R13 ;  /* 0x008000000e0d7824 */ /* 0x000fce00078e020d */
.L_x_8696:
[----:B------:R-:W-:Y:S05]  /*2b40*/  BSYNC.RECONVERGENT B4 ;  /* 0x0000000000047941 */ /* 0x000fea0003800200 */
.L_x_8693:
[----:B------:R-:W-:Y:S05]  /*2b50*/  BRA `(.L_x_8697) ;  /* 0x0000000000207947 */ /* 0x000fea0003800000 */
.L_x_8692:
[----:B------:R-:W-:-:S04]  /*2b60*/  LOP3.LUT R13, R13, 0x80000000, R6, 0x48, !PT ;  /* 0x800000000d0d7812 */ /* 0x000fc800078e4806 */
[----:B------:R-:W-:Y:S01]  /*2b70*/  LOP3.LUT R13, R13, 0x7f800000, RZ, 0xfc, !PT ;  /* 0x7f8000000d0d7812 */ /* 0x000fe200078efcff */
[----:B------:R-:W-:Y:S06]  /*2b80*/  BRA `(.L_x_8697) ;  /* 0x0000000000147947 */ /* 0x000fec0003800000 */
.L_x_8691:
[----:B------:R-:W-:Y:S01]  /*2b90*/  LOP3.LUT R13, R13, 0x80000000, R6, 0x48, !PT ;  /* 0x800000000d0d7812 */ /* 0x000fe200078e4806 */
[----:B------:R-:W-:Y:S06]  /*2ba0*/  BRA `(.L_x_8697) ;  /* 0x00000000000c7947 */ /* 0x000fec0003800000 */
.L_x_8690:
[----:B------:R-:W0:Y:S01]  /*2bb0*/  MUFU.RSQ R13, -QNAN ;  /* 0xffc00000000d7908 */ /* 0x000e220000001400 */
[----:B------:R-:W-:Y:S05]  /*2bc0*/  BRA `(.L_x_8697) ;  /* 0x0000000000047947 */ /* 0x000fea0003800000 */
.L_x_8689:
[----:B------:R-:W-:-:S07]  /*2bd0*/  FADD.FTZ R13, R6, R10 ;  /* 0x0000000a060d7221 */ /* 0x000fce0000010000 */
.L_x_8697:
[----:B------:R-:W-:Y:S05]  /*2be0*/  BSYNC.RECONVERGENT B3 ;  /* 0x0000000000037941 */ /* 0x000fea0003800200 */
.L_x_8687:
[----:B------:R-:W-:Y:S01]  /*2bf0*/  HFMA2 R7, -RZ, RZ, 0, 0 ;  /* 0x00000000ff077431 */ /* 0x000fe200000001ff */
[----:B------:R-:W-:-:S04]  /*2c00*/  MOV R6, R8 ;  /* 0x0000000800067202 */ /* 0x000fc80000000f00 */
[----:B0-----:R-:W-:Y:S05]  /*2c10*/  RET.REL.NODEC R6 `(_Z20SoftmaxBlockSMemImplI10DirectLoadI6__halffE11DirectStoreIfS1_EfLi1ELi512EL9Algorithm0EEvT_T0_ll) ;  /* 0xffffffd006f87950 */ /* 0x001fea0003c3ffff */
.L_x_8698:
        /* <DEDUP_REMOVED lines=14> */
.L_x_25625:


//--------------------- .text._Z20SoftmaxBlockSMemImplI10DirectLoadI6__halffE11DirectStoreIfS1_EfLi1ELi1024EL9Algorithm0EEvT_T0_ll --------------------------
	.section	.text._Z20SoftmaxBlockSMemImplI10DirectLoadI6__halffE11DirectStoreIfS1_EfLi1ELi1024EL9Algorithm0EEvT_T0_ll,"ax",@progbits
	.align	128
        .global         _Z20SoftmaxBlockSMemImplI10DirectLoadI6__halffE11DirectStoreIfS1_EfLi1ELi1024EL9Algorithm0EEvT_T0_ll
        .type           _Z20SoftmaxBlockSMemImplI10DirectLoadI6__halffE11DirectStoreIfS1_EfLi1ELi1024EL9Algorithm0EEvT_T0_ll,@function
        .size           _Z20SoftmaxBlockSMemImplI10DirectLoadI6__halffE11DirectStoreIfS1_EfLi1ELi1024EL9Algorithm0EEvT_T0_ll,(.L_x_25626 - _Z20SoftmaxBlockSMemImplI10DirectLoadI6__halffE11DirectStoreIfS1_EfLi1ELi1024EL9Algorithm0EEvT_T0_ll)
        .other          _Z20SoftmaxBlockSMemImplI10DirectLoadI6__halffE11DirectStoreIfS1_EfLi1ELi1024EL9Algorithm0EEvT_T0_ll,@"STO_CUDA_ENTRY STV_DEFAULT"
_Z20SoftmaxBlockSMemImplI10DirectLoadI6__halffE11DirectStoreIfS1_EfLi1ELi1024EL9Algorithm0EEvT_T0_ll:
.text._Z20SoftmaxBlockSMemImplI10DirectLoadI6__halffE11DirectStoreIfS1_EfLi1ELi1024EL9Algorithm0EEvT_T0_ll:
        /* <DEDUP_REMOVED lines=20> */
[----:B------:R-:W-:Y:S02]  /*0140*/  IADD3 R23, PT, PT, R23, R2, RZ ;  /* 0x0000000217177210 */ /* 0x000fe40007ffe0ff */
[----:B------:R-:W-:Y:S01]  /*0150*/  IADD3.X R2, PT, PT, R3, -0x1, RZ, P0, !PT ;  /* 0xffffffff03027810 */ /* 0x000fe200007fe4ff */
[----:B------:R-:W-:Y:S01]  /*0160*/  ULEA UR5, UR7, UR4, 0x18 ;  /* 0x0000000407057291 */ /* 0x000fe2000f8ec0ff */
[----:B------:R-:W-:-:S02]  /*0170*/  LEA.HI R22, R23, 0x1, RZ, 0x16 ;  /* 0x0000000117167811 */ /* 0x000fc400078fb0ff */
[C---:B------:R-:W-:Y:S01]  /*0180*/  LOP3.LUT R20, R18.reuse, 0x400, RZ, 0xfc, !PT ;  /* 0x0000040012147812 */ /* 0x040fe200078efcff */
[----:B------:R-:W-:Y:S01]  /*0190*/  UMOV UR4, URZ ;  /* 0x000000ff00047c82 */ /* 0x000fe20008000000 */
[C---:B------:R-:W-:Y:S02]  /*01a0*/  LOP3.LUT R19, R18.reuse, 0x800, RZ, 0xfc, !PT ;  /* 0x0000080012137812 */ /* 0x040fe400078efcff */
[----:B------:R-:W-:Y:S02]  /*01b0*/  LOP3.LUT R17, R18, 0xc00, RZ, 0xfc, !PT ;  /* 0x00000c0012117812 */ /* 0x000fe400078efcff */
[----:B------:R-:W-:Y:S02]  /*01c0*/  LOP3.LUT R24, R24, 0x7c, RZ, 0xc0, !PT ;  /* 0x0000007c18187812 */ /* 0x000fe400078ec0ff */
[----:B------:R-:W-:Y:S02]  /*01d0*/  LEA R21, R18, UR6, 0x2 ;  /* 0x0000000612157c11 */ /* 0x000fe4000f8e10ff */
[----:B------:R-:W-:-:S02]  /*01e0*/  LOP3.LUT R3, R0, 0xc00, RZ, 0xc0, !PT ;  /* 0x00000c0000037812 */ /* 0x000fc400078ec0ff */
[----:B--23--:R-:W-:-:S07]  /*01f0*/  LOP3.LUT R22, R22, 0x3, RZ, 0xc0, !PT ;  /* 0x0000000316167812 */ /* 0x00cfce00078ec0ff */
.L_x_8738:
        /* <DEDUP_REMOVED lines=39> */
.L_x_8702:
[----:B------:R-:W-:Y:S05]  /*0470*/  BSYNC.RECONVERGENT B1 ;  /* 0x0000000000017941 */ /* 0x000fea0003800200 */
.L_x_8701:
        /* <DEDUP_REMOVED lines=26> */
.L_x_8705:
        /* <DEDUP_REMOVED lines=62> */
.L_x_8704:
[----:B------:R-:W-:Y:S05]  /*0a00*/  BSYNC.RECONVERGENT B1 ;  /* 0x0000000000017941 */ /* 0x000fea0003800200 */
.L_x_8703:
        /* <DEDUP_REMOVED lines=37> */
.L_x_8707:
[----:B------:R-:W-:Y:S05]  /*0c60*/  BSYNC.RECONVERGENT B1 ;  /* 0x0000000000017941 */ /* 0x000fea0003800200 */
.L_x_8706:
        /* <DEDUP_REMOVED lines=16> */
.L_x_8700:
[----:B------:R-:W-:Y:S05]  /*0d70*/  BSYNC.RECONVERGENT B0 ;  /* 0x0000000000007941 */ /* 0x000fea0003800200 */
.L_x_8699:
        /* <DEDUP_REMOVED lines=24> */
.L_x_8709:
[----:B------:R-:W-:Y:S05]  /*0f00*/  BSYNC.RECONVERGENT B0 ;  /* 0x0000000000007941 */ /* 0x000fea0003800200 */
.L_x_8708:
        /* <DEDUP_REMOVED lines=32> */
.L_x_8711:
[----:B------:R-:W-:Y:S05]  /*1110*/  BSYNC.RECONVERGENT B0 ;  /* 0x0000000000007941 */ /* 0x000fea0003800200 */
.L_x_8710:
        /* <DEDUP_REMOVED lines=64> */
.L_x_8715:
[----:B------:R-:W-:Y:S05]  /*1520*/  BSYNC.RECONVERGENT B1 ;  /* 0x0000000000017941 */ /* 0x000fea0003800200 */
.L_x_8714:
[----:B------:R-:W-:-:S04]  /*1530*/  ISETP.GE.U32.AND P6, PT, R0, 0xc00, PT ;  /* 0x00000c000000780c */ /* 0x000fc80003fc6070 */
[----:B------:R-:W-:-:S13]  /*1540*/  ISETP.GE.U32.AND.EX P6, PT, R2, RZ, PT, P6 ;  /* 0x000000ff0200720c */ /* 0x000fda0003fc6160 */
[----:B------:R-:W-:Y:S05]  /*1550*/  @!P6 BRA `(.L_x_8713) ;  /* 0x0000000000e4e947 */ /* 0x000fea0003800000 */
[----:B------:R-:W-:-:S05]  /*1560*/  VIADD R8, R8, 0x150 ;  /* 0x0000015008087836 */ /* 0x000fca0000000000 */
[----:B------:R-:W-:-:S07]  /*1570*/  LEA R7, R7, R8, 0x18 ;  /* 0x0000000807077211 */ /* 0x000fce00078ec0ff */
.L_x_8716:
        /* <DEDUP_REMOVED lines=55> */
.L_x_8713:
[----:B------:R-:W-:Y:S05]  /*18f0*/  BSYNC.RECONVERGENT B0 ;  /* 0x0000000000007941 */ /* 0x000fea0003800200 */
.L_x_8712:
        /* <DEDUP_REMOVED lines=58> */
.L_x_8718:
[----:B------:R-:W-:Y:S05]  /*1ca0*/  BSYNC.RECONVERGENT B0 ;  /* 0x0000000000007941 */ /* 0x000fea0003800200 */
.L_x_8717:
[----:B------:R-:W-:Y:S06]  /*1cb0*/  BAR.SYNC.DEFER_BLOCKING 0x0 ;  /* 0x0000000000007b1d */ /* 0x000fec0000010000 */
[----:B------:R-:W0:Y:S01]  /*1cc0*/  LDCU UR11, c[0x0][0x3a8] ;  /* 0x00007500ff0b77ac */ /* 0x000e220008000800 */
[----:B------:R-:W-:Y:S04]  /*1cd0*/  BSSY.RECONVERGENT B0, `(.L_x_8719) ;  /* 0x00000a5000007945 */ /* 0x000fe80003800200 */
[----:B------:R-:W-:Y:S05]  /*1ce0*/  @P0 BRA `(.L_x_8720) ;  /* 0x00000008008c0947 */ /* 0x000fea0003800000 */
[----:B-1----:R-:W1:Y:S01]  /*1cf0*/  LDS R26, [R26+0x14c] ;  /* 0x00014c001a1a7984 */ /* 0x002e620000000800 */
[----:B------:R-:W-:Y:S01]  /*1d00*/  ISETP.NE.AND P0, PT, R22, RZ, PT ;  /* 0x000000ff1600720c */ /* 0x000fe20003f05270 */
[----:B------:R-:W-:Y:S01]  /*1d10*/  BSSY.RECONVERGENT B1, `(.L_x_8721) ;  /* 0x0000047000017945 */ /* 0x000fe20003800200 */
[----:B------:R-:W-:-:S11]  /*1d20*/  IMAD.MOV.U32 R10, RZ, RZ, R18 ;  /* 0x000000ffff0a7224 */ /* 0x000fd600078e0012 */
        /* <DEDUP_REMOVED lines=12> */
[----:B0-23--:R-:W-:Y:S05]  /*1df0*/  CALL.REL.NOINC `($__internal_174_$__cuda_sm3x_div_rn_noftz_f32_slowpath) ;  /* 0x0000000800687944 */ /* 0x00dfea0003c00000 */
[----:B------:R-:W-:-:S07]  /*1e00*/  MOV R10, R13 ;  /* 0x0000000d000a7202 */ /* 0x000fce0000000f00 */
.L_x_8724:
[----:B0-----:R-:W-:Y:S05]  /*1e10*/  BSYNC.RECONVERGENT B2 ;  /* 0x0000000000027941 */ /* 0x001fea0003800200 */
.L_x_8723:
        /* <DEDUP_REMOVED lines=29> */
[----:B--23--:R-:W-:Y:S05]  /*1ff0*/  CALL.REL.NOINC `($__internal_174_$__cuda_sm3x_div_rn_noftz_f32_slowpath) ;  /* 0x0000000400e87944 */ /* 0x00cfea0003c00000 */
[----:B------:R-:W-:-:S07]  /*2000*/  MOV R6, R13 ;  /* 0x0000000d00067202 */ /* 0x000fce0000000f00 */
.L_x_8726:
[----:B------:R-:W-:Y:S05]  /*2010*/  BSYNC.RECONVERGENT B2 ;  /* 0x0000000000027941 */ /* 0x000fea0003800200 */
.L_x_8725:
        /* <DEDUP_REMOVED lines=16> */
[----:B--23--:R-:W-:Y:S05]  /*2120*/  CALL.REL.NOINC `($__internal_174_$__cuda_sm3x_div_rn_noftz_f32_slowpath) ;  /* 0x00000004009c7944 */ /* 0x00cfea0003c00000 */
[----:B------:R-:W-:-:S07]  /*2130*/  IMAD.MOV.U32 R6, RZ, RZ, R13 ;  /* 0x000000ffff067224 */ /* 0x000fce00078e000d */
.L_x_8728:
[----:B------:R-:W-:Y:S05]  /*2140*/  BSYNC.RECONVERGENT B2 ;  /* 0x0000000000027941 */ /* 0x000fea0003800200 */
.L_x_8727:
[----:B------:R-:W-:Y:S02]  /*2150*/  F2FP.F16.F32.PACK_AB R6, RZ, R6 ;  /* 0x00000006ff06723e */ /* 0x000fe400000000ff */
[----:B------:R-:W-:-:S03]  /*2160*/  MOV R10, R17 ;  /* 0x00000011000a7202 */ /* 0x000fc60000000f00 */
[----:B------:R0:W-:Y:S04]  /*2170*/  STG.E.U16 desc[UR12][R4.64+0x1000], R6 ;  /* 0x0010000604007986 */ /* 0x0001e8000c10150c */
.L_x_8722:
[----:B0-----:R-:W-:Y:S05]  /*2180*/  BSYNC.RECONVERGENT B1 ;  /* 0x0000000000017941 */ /* 0x001fea0003800200 */
.L_x_8721:
[----:B------:R-:W-:-:S13]  /*2190*/  ISETP.GE.U32.AND P0, PT, R23, 0xc00, PT ;  /* 0x00000c001700780c */ /* 0x000fda0003f06070 */
[----:B------:R-:W-:Y:S05]  /*21a0*/  @!P0 BRA `(.L_x_8720) ;  /* 0x00000004005c8947 */ /* 0x000fea0003800000 */
.L_x_8737:
        /* <DEDUP_REMOVED lines=16> */
[----:B--23--:R-:W-:Y:S05]  /*22b0*/  CALL.REL.NOINC `($__internal_174_$__cuda_sm3x_div_rn_noftz_f32_slowpath) ;  /* 0x0000000400387944 */ /* 0x00cfea0003c00000 */
[----:B------:R-:W-:-:S07]  /*22c0*/  IMAD.MOV.U32 R12, RZ, RZ, R13 ;  /* 0x000000ffff0c7224 */ /* 0x000fce00078e000d */
.L_x_8730:
[----:B------:R-:W-:Y:S05]  /*22d0*/  BSYNC.RECONVERGENT B1 ;  /* 0x0000000000017941 */ /* 0x000fea0003800200 */
.L_x_8729:
        /* <DEDUP_REMOVED lines=24> */
[----:B--23--:R-:W-:Y:S05]  /*2460*/  CALL.REL.NOINC `($__internal_174_$__cuda_sm3x_div_rn_noftz_f32_slowpath) ;  /* 0x0000000000cc7944 */ /* 0x00cfea0003c00000 */
[----:B------:R-:W-:-:S07]  /*2470*/  IMAD.MOV.U32 R6, RZ, RZ, R13 ;  /* 0x000000ffff067224 */ /* 0x000fce00078e000d */
.L_x_8732:
[----:B------:R-:W-:Y:S05]  /*2480*/  BSYNC.RECONVERGENT B1 ;  /* 0x0000000000017941 */ /* 0x000fea0003800200 */
.L_x_8731:
        /* <DEDUP_REMOVED lines=15> */
[----:B--23--:R-:W-:Y:S05]  /*2580*/  CALL.REL.NOINC `($__internal_174_$__cuda_sm3x_div_rn_noftz_f32_slowpath) ;  /* 0x0000000000847944 */ /* 0x00cfea0003c00000 */
[----:B------:R-:W-:-:S07]  /*2590*/  MOV R6, R13 ;  /* 0x0000000d00067202 */ /* 0x000fce0000000f00 */
.L_x_8734:
[----:B------:R-:W-:Y:S05]  /*25a0*/  BSYNC.RECONVERGENT B1 ;  /* 0x0000000000017941 */ /* 0x000fea0003800200 */
.L_x_8733:
        /* <DEDUP_REMOVED lines=15> */
[----:B--23--:R-:W-:Y:S05]  /*26a0*/  CALL.REL.NOINC `($__internal_174_$__cuda_sm3x_div_rn_noftz_f32_slowpath) ;  /* 0x00000000003c7944 */ /* 0x00cfea0003c00000 */
[----:B------:R-:W-:-:S07]  /*26b0*/  MOV R6, R13 ;  /* 0x0000000d00067202 */ /* 0x000fce0000000f00 */
.L_x_8736:
[----:B------:R-:W-:Y:S05]  /*26c0*/  BSYNC.RECONVERGENT B1 ;  /* 0x0000000000017941 */ /* 0x000fea0003800200 */
.L_x_8735:
[----:B------:R-:W-:Y:S02]  /*26d0*/  F2FP.F16.F32.PACK_AB R6, RZ, R6 ;  /* 0x00000006ff06723e */ /* 0x000fe400000000ff */
[----:B------:R-:W-:-:S03]  /*26e0*/  IADD3 R10, PT, PT, R10, 0x1000, RZ ;  /* 0x000010000a0a7810 */ /* 0x000fc60007ffe0ff */
[----:B------:R0:W-:Y:S01]  /*26f0*/  STG.E.U16 desc[UR12][R4.64+0x1800], R6 ;  /* 0x0018000604007986 */ /* 0x0001e2000c10150c */
[----:B------:R-:W-:-:S13]  /*2700*/  ISETP.GE.AND P0, PT, R10, UR11, PT ;  /* 0x0000000b0a007c0c */ /* 0x000fda000bf06270 */
[----:B0-----:R-:W-:Y:S05]  /*2710*/  @!P0 BRA `(.L_x_8737) ;  /* 0xfffffff800a48947 */ /* 0x001fea000383ffff */
.L_x_8720:
[----:B0-----:R-:W-:Y:S05]  /*2720*/  BSYNC.RECONVERGENT B0 ;  /* 0x0000000000007941 */ /* 0x001fea0003800200 */
.L_x_8719:
[----:B------:R-:W0:Y:S01]  /*2730*/  LDCU.64 UR6, c[0x0][0x3a0] ;  /* 0x00007400ff0677ac */ /* 0x000e220008000a00 */
[----:B------:R-:W-:-:S04]  /*2740*/  UIADD3 UR8, UP0, UPT, UR10, UR8, URZ ;  /* 0x000000080a087290 */ /* 0x000fc8000ff1e0ff */
[----:B------:R-:W-:Y:S02]  /*2750*/  UIADD3.X UR4, UPT, UPT, URZ, UR4, URZ, UP0, !UPT ;  /* 0x00000004ff047290 */ /* 0x000fe400087fe4ff */
[----:B0-----:R-:W-:-:S04]  /*2760*/  UISETP.GE.U32.AND UP0, UPT, UR8, UR6, UPT ;  /* 0x000000060800728c */ /* 0x001fc8000bf06070 */
[----:B------:R-:W-:-:S09]  /*2770*/  UISETP.GE.AND.EX UP0, UPT, UR4, UR7, UPT, UP0 ;  /* 0x000000070400728c */ /* 0x000fd2000bf06300 */
[----:B------:R-:W-:Y:S05]  /*2780*/  BRA.U !UP0, `(.L_x_8738) ;  /* 0xffffffd9089c7547 */ /* 0x000fea000b83ffff */
[----:B------:R-:W-:Y:S05]  /*2790*/  EXIT ;  /* 0x000000000000794d */ /* 0x000fea0003800000 */
        .weak           $__internal_174_$__cuda_sm3x_div_rn_noftz_f32_slowpath
        .type           $__internal_174_$__cuda_sm3x_div_rn_noftz_f32_slowpath,@function
        .size           $__internal_174_$__cuda_sm3x_div_rn_noftz_f32_slowpath,(.L_x_25626 - $__internal_174_$__cuda_sm3x_div_rn_noftz_f32_slowpath)
$__internal_174_$__cuda_sm3x_div_rn_noftz_f32_slowpath:
        /* <DEDUP_REMOVED lines=35> */
.L_x_8740:
        /* <DEDUP_REMOVED lines=51> */
.L_x_8747:
[----:B------:R-:W-:-:S04]  /*2d00*/  LOP3.LUT R13, R13, 0x80000000, RZ, 0xc0, !PT ;  /* 0x800000000d0d7812 */ /* 0x000fc800078ec0ff */
[----:B------:R-:W-:Y:S01]  /*2d10*/  LOP3.LUT R13, R13, 0x7f800000, RZ, 0xfc, !PT ;  /* 0x7f8000000d0d7812 */ /* 0x000fe200078efcff */
[----:B------:R-:W-:Y:S06]  /*2d20*/  BRA `(.L_x_8748) ;  /* 0x0000000000047947 */ /* 0x000fec0003800000 */
.L_x_8746:
[----:B------:R-:W-:-:S07]  /*2d30*/  IMAD R13, R12, 0x800000, R13 ;  /* 0x008000000c0d7824 */ /* 0x000fce00078e020d */
.L_x_8748:
[----:B------:R-:W-:Y:S05]  /*2d40*/  BSYNC.RECONVERGENT B4 ;  /* 0x0000000000047941 */ /* 0x000fea0003800200 */
.L_x_8745:
[----:B------:R-:W-:Y:S05]  /*2d50*/  BRA `(.L_x_8749) ;  /* 0x0000000000207947 */ /* 0x000fea0003800000 */
.L_x_8744:
[----:B------:R-:W-:-:S04]  /*2d60*/  LOP3.LUT R13, R13, 0x80000000, R6, 0x48, !PT ;  /* 0x800000000d0d7812 */ /* 0x000fc800078e4806 */
[----:B------:R-:W-:Y:S01]  /*2d70*/  LOP3.LUT R13, R13, 0x7f800000, RZ, 0xfc, !PT ;  /* 0x7f8000000d0d7812 */ /* 0x000fe200078efcff */
[----:B------:R-:W-:Y:S06]  /*2d80*/  BRA `(.L_x_8749) ;  /* 0x0000000000147947 */ /* 0x000fec0003800000 */
.L_x_8743:
[----:B------:R-:W-:Y:S01]  /*2d90*/  LOP3.LUT R13, R13, 0x80000000, R6, 0x48, !PT ;  /* 0x800000000d0d7812 */ /* 0x000fe200078e4806 */
[----:B------:R-:W-:Y:S06]  /*2da0*/  BRA `(.L_x_8749) ;  /* 0x00000000000c7947 */ /* 0x000fec0003800000 */
.L_x_8742:
[----:B------:R-:W0:Y:S01]  /*2db0*/  MUFU.RSQ R13, -QNAN ;  /* 0xffc00000000d7908 */ /* 0x000e220000001400 */
[----:B------:R-:W-:Y:S05]  /*2dc0*/  BRA `(.L_x_8749) ;  /* 0x0000000000047947 */ /* 0x000fea0003800000 */
.L_x_8741:
[----:B------:R-:W-:-:S07]  /*2dd0*/  FADD.FTZ R13, R6, R26 ;  /* 0x0000001a060d7221 */ /* 0x000fce0000010000 */
.L_x_8749:
[----:B------:R-:W-:Y:S05]  /*2de0*/  BSYNC.RECONVERGENT B3 ;  /* 0x0000000000037941 */ /* 0x000fea0003800200 */
.L_x_8739:
[----:B------:R-:W-:Y:S01]  /*2df0*/  HFMA2 R7, -RZ, RZ, 0, 0 ;  /* 0x00000000ff077431 */ /* 0x000fe200000001ff */
[----:B------:R-:W-:-:S04]  /*2e00*/  MOV R6, R8 ;  /* 0x0000000800067202 */ /* 0x000fc80000000f00 */
[----:B0-----:R-:W-:Y:S05]  /*2e10*/  RET.REL.NODEC R6 `(_Z20SoftmaxBlockSMemImplI10DirectLoadI6__halffE11DirectStoreIfS1_EfLi1ELi1024EL9Algorithm0EEvT_T0_ll) ;  /* 0xffffffd006787950 */ /* 0x001fea0003c3ffff */
.L_x_8750:
        /* <DEDUP_REMOVED lines=14> */
.L_x_25626:


//--------------------- .text._Z20SoftmaxBlockSMemImplI10DirectLoadI6__halffE11DirectStoreIfS1_EfLi1ELi128EL9Algorithm0EEvT_T0_ll --------------------------
	.section	.text._Z20SoftmaxBlockSMemImplI10DirectLoadI6__halffE11DirectStoreIfS1_EfLi1ELi128EL9Algorithm0EEvT_T0_ll,"ax",@progbits
	.align	128
        .global         _Z20SoftmaxBlockSMemImplI10DirectLoadI6__halffE11DirectStoreIfS1_EfLi1ELi128EL9Algorithm0EEvT_T0_ll
        .type           _Z20SoftmaxBlockSMemImplI10DirectLoadI6__halffE11DirectStoreIfS1_EfLi1ELi128EL9Algorithm0EEvT_T0_ll,@function
        .size           _Z20SoftmaxBlockSMemImplI10DirectLoadI6__halffE11DirectStoreIfS1_EfLi1ELi128EL9Algorithm0EEvT_T0_ll,(.L_x_25627 - _Z20SoftmaxBlockSMemImplI10DirectLoadI6__halffE11DirectStoreIfS1_EfLi1ELi128EL9Algorithm0EEvT_T0_ll)
        .other          _Z20SoftmaxBlockSMemImplI10DirectLoadI6__halffE11DirectStoreIfS1_EfLi1ELi128EL9Algorithm0EEvT_T0_ll,@"STO_CUDA_ENTRY STV_DEFAULT"
_Z20SoftmaxBlockSMemImplI10DirectLoadI6__halffE11DirectStoreIfS1_EfLi1ELi128EL9Algorithm0EEvT_T0_ll:
.text._Z20SoftmaxBlockSMemImplI10DirectLoadI6__halffE11DirectStoreIfS1_EfLi1ELi128EL9Algorithm0EEvT_T0_ll:
        /* <DEDUP_REMOVED lines=21> */
[----:B------:R-:W-:-:S02]  /*0150*/  IADD3 R6, PT, PT, R0, 0x80, RZ ;  /* 0x0000008000067810 */ /* 0x000fc40007ffe0ff */
[----:B------:R-:W-:Y:S01]  /*0160*/  IADD3.X R5, PT, PT, R7, -0x1, RZ, P0, !PT ;  /* 0xffffffff07057810 */ /* 0x000fe200007fe4ff */
[----:B------:R-:W-:Y:S01]  /*0170*/  VIADD R7, R0, 0x100 ;  /* 0x0000010000077836 */ /* 0x000fe20000000000 */
[----:B------:R-:W-:Y:S01]  /*0180*/  LEA.HI R18, R4, 0x1, RZ, 0x19 ;  /* 0x0000000104127811 */ /* 0x000fe200078fc8ff */
[----:B------:R-:W-:Y:S01]  /*0190*/  ULEA UR5, UR7, UR4, 0x18 ;  /* 0x0000000407057291 */ /* 0x000fe2000f8ec0ff */
[C---:B------:R-:W-:Y:S02]  /*01a0*/  IADD3 R12, PT, PT, R0.reuse, 0x180, RZ ;  /* 0x00000180000c7810 */ /* 0x040fe40007ffe0ff */
[----:B------:R-:W-:Y:S01]  /*01b0*/  LOP3.LUT R13, R13, 0x7c, RZ, 0xc0, !PT ;  /* 0x0000007c0d0d7812 */ /* 0x000fe200078ec0ff */
[----:B------:R-:W-:Y:S01]  /*01c0*/  UMOV UR4, URZ ;  /* 0x000000ff00047c82 */ /* 0x000fe20008000000 */
[----:B------:R-:W-:Y:S02]  /*01d0*/  LEA R14, R0, UR6, 0x2 ;  /* 0x00000006000e7c11 */ /* 0x000fe4000f8e10ff */
[----:B------:R-:W-:-:S02]  /*01e0*/  LOP3.LUT R15, R3, 0x180, RZ, 0xc0, !PT ;  /* 0x00000180030f7812 */ /* 0x000fc400078ec0ff */
[----:B--23--:R-:W-:-:S07]  /*01f0*/  LOP3.LUT R18, R18, 0x3, RZ, 0xc0, !PT ;  /* 0x0000000312127812 */ /* 0x00cfce00078ec0ff */
.L_x_8786:
        /* <DEDUP_REMOVED lines=39> */
.L_x_8754:
[----:B------:R-:W-:Y:S05]  /*0470*/  BSYNC.RECONVERGENT B1 ;  /* 0x0000000000017941 */ /* 0x000fea0003800200 */
.L_x_8753:
[----:B------:R-:W-:Y:S05]  /*0480*/  @!P2 BRA `(.L_x_8752) ;  /* 0x000000080038a947 */ /* 0x000fea0003800000 */
[----:B01----:R-:W0:Y:S01]  /*0490*/  LDC.64 R10, c[0x0][0x388] ;  /* 0x0000e200ff0a7b82 */ /* 0x003e220000000a00 */
[----:B------:R-:W-:Y:S01]  /*04a0*/  MOV R16, R20 ;  /* 0x0000001400107202 */ /* 0x000fe20000000f00 */
[----:B------:R-:W-:Y:S01]  /*04b0*/  IMAD.MOV.U32 R17, RZ, RZ, RZ ;  /* 0x000000ffff117224 */ /* 0x000fe200078e00ff */
[----:B------:R-:W-:Y:S01]  /*04c0*/  UMOV UR6, 0x400 ;  /* 0x0000040000067882 */ /* 0x000fe20000000000 */
[----:B------:R-:W-:Y:S01]  /*04d0*/  BSSY.RECONVERGENT B1, `(.L_x_8755) ;  /* 0x0000053000017945 */ /* 0x000fe20003800200 */
[----:B------:R-:W-:-:S03]  /*04e0*/  UIADD3 UR6, UPT, UPT, UR6, 0x40, URZ ;  /* 0x0000004006067890 */ /* 0x000fc6000fffe0ff */
[----:B------:R-:W1:Y:S08]  /*04f0*/  S2UR UR7, SR_CgaCtaId ;  /* 0x00000000000779c3 */ /* 0x000e700000008800 */
[----:B------:R-:W2:Y:S01]  /*0500*/  LDC.64 R8, c[0x0][0x380] ;  /* 0x0000e000ff087b82 */ /* 0x000ea20000000a00 */
[C---:B0-----:R-:W-:Y:S02]  /*0510*/  IMAD R22, R10.reuse, UR4, RZ ;  /* 0x000000040a167c24 */ /* 0x041fe4000f8e02ff */
[----:B------:R-:W-:-:S04]  /*0520*/  IMAD.WIDE.U32 R16, R10, UR8, R16 ;  /* 0x000000080a107c25 */ /* 0x000fc8000f8e0010 */
[----:B------:R-:W-:Y:S01]  /*0530*/  IMAD R11, R11, UR8, R22 ;  /* 0x000000080b0b7c24 */ /* 0x000fe2000f8e0216 */
[----:B-1----:R-:W-:-:S04]  /*0540*/  ULEA UR6, UR7, UR6, 0x18 ;  /* 0x0000000607067291 */ /* 0x002fc8000f8ec0ff */
[----:B------:R-:W-:Y:S01]  /*0550*/  IADD3 R10, PT, PT, R11, R17, RZ ;  /* 0x000000110b0a7210 */ /* 0x000fe20007ffe0ff */
        /* <DEDUP_REMOVED lines=10> */
[----:B------:R-:W-:Y:S02]  /*0600*/  PLOP3.LUT P1, PT, PT, PT, PT, 0x8, 0x80 ;  /* 0x000000000080781c */ /* 0x000fe40003f2e170 */
[----:B------:R-:W-:-:S11]  /*0610*/  IADD3 R11, PT, PT, R19, -0x600, RZ ;  /* 0xfffffa00130b7810 */ /* 0x000fd60007ffe0ff */
.L_x_8757:
        /* <DEDUP_REMOVED lines=62> */
.L_x_8756:
[----:B------:R-:W-:Y:S05]  /*0a00*/  BSYNC.RECONVERGENT B1 ;  /* 0x0000000000017941 */ /* 0x000fea0003800200 */
.L_x_8755:
        /* <DEDUP_REMOVED lines=37> */
.L_x_8759:
[----:B------:R-:W-:Y:S05]  /*0c60*/  BSYNC.RECONVERGENT B1 ;  /* 0x0000000000017941 */ /* 0x000fea0003800200 */
.L_x_8758:
        /* <DEDUP_REMOVED lines=16> */
.L_x_8752:
[----:B------:R-:W-:Y:S05]  /*0d70*/  BSYNC.RECONVERGENT B0 ;  /* 0x0000000000007941 */ /* 0x000fea0003800200 */
.L_x_8751:
        /* <DEDUP_REMOVED lines=27> */
.L_x_8761:
[----:B------:R-:W-:Y:S05]  /*0f30*/  BSYNC.RECONVERGENT B0 ;  /* 0x0000000000007941 */ /* 0x000fea0003800200 */
.L_x_8760:
        /* <DEDUP_REMOVED lines=9> */
[----:B0-2---:R-:W-:-:S03]  /*0fd0*/  HFMA2 R10, -RZ, RZ, 0, 0 ;  /* 0x00000000ff0a7431 */ /* 0x005fc600000001ff */
[----:B---3--:R-:W-:-:S05]  /*0fe0*/  @!P5 FMNMX R17, R8, R17, !PT ;  /* 0x000000110811d209 */ /* 0x008fca0007800000 */
[----:B------:R0:W-:Y:S01]  /*0ff0*/  @!P5 STS [R16+0x18], R17 ;  /* 0x000018111000d388 */ /* 0x0001e20000000800 */
[----:B------:R-:W-:Y:S06]  /*1000*/  BAR.SYNC.DEFER_BLOCKING 0x0 ;  /* 0x0000000000007b1d */ /* 0x000fec0000010000 */
[----:B------:R-:W-:Y:S05]  /*1010*/  @P6 BRA `(.L_x_8763) ;  /* 0x0000000400cc6947 */ /* 0x000fea0003800000 */
[----:B------:R1:W2:Y:S01]  /*1020*/  LDS R9, [R16+0x18] ;  /* 0x0000180010097984 */ /* 0x0002a20000000800 */
[----:B------:R-:W-:Y:S01]  /*1030*/  ISETP.NE.U32.AND P6, PT, R15, 0x180, PT ;  /* 0x000001800f00780c */ /* 0x000fe20003fc5070 */
[----:B------:R-:W-:Y:S01]  /*1040*/  BSSY.RECONVERGENT B1, `(.L_x_8764) ;  /* 0x0000034000017945 */ /* 0x000fe20003800200 */
[----:B------:R-:W-:Y:S01]  /*1050*/  IMAD.MOV.U32 R10, RZ, RZ, RZ ;  /* 0x000000ffff0a7224 */ /* 0x000fe200078e00ff */
[----:B------:R-:W-:Y:S02]  /*1060*/  MOV R8, R0 ;  /* 0x0000000000087202 */ /* 0x000fe40000000f00 */
        /* <DEDUP_REMOVED lines=49> */
.L_x_8765:
[----:B------:R-:W-:Y:S05]  /*1380*/  BSYNC.RECONVERGENT B1 ;  /* 0x0000000000017941 */ /* 0x000fea0003800200 */
.L_x_8764:
[----:B------:R-:W-:-:S04]  /*1390*/  ISETP.GE.U32.AND P6, PT, R3, 0x180, PT ;  /* 0x000001800300780c */ /* 0x000fc80003fc6070 */
[----:B------:R-:W-:-:S13]  /*13a0*/  ISETP.GE.U32.AND.EX P6, PT, R5, RZ, PT, P6 ;  /* 0x000000ff0500720c */ /* 0x000fda0003fc6160 */
[----:B------:R-:W-:Y:S05]  /*13b0*/  @!P6 BRA `(.L_x_8763) ;  /* 0x0000000000e4e947 */ /* 0x000fea0003800000 */
[----:B------:R-:W-:-:S05]  /*13c0*/  VIADD R20, R20, 0x40 ;  /* 0x0000004014147836 */ /* 0x000fca0000000000 */
[----:B------:R-:W-:-:S07]  /*13d0*/  LEA R11, R11, R20, 0x18 ;  /* 0x000000140b0b7211 */ /* 0x000fce00078ec0ff */
.L_x_8766:
[C---:B0-----:R-:W-:Y:S01]  /*13e0*/  LEA R17, R8.reuse, R11, 0x2 ;  /* 0x0000000b08117211 */ /* 0x041fe200078e10ff */
[----:B------:R-:W-:Y:S02]  /*13f0*/  HFMA2 R20, -RZ, RZ, 3.7421875, 0 ;  /* 0x437c0000ff147431 */ /* 0x000fe400000001ff */
[----:B----4-:R-:W-:Y:S02]  /*1400*/  IMAD.MOV.U32 R21, RZ, RZ, 0x3bbb989d ;  /* 0x3bbb989dff157424 */ /* 0x010fe400078e00ff */
[----:B------:R-:W-:Y:S01]  /*1410*/  VIADD R8, R8, 0x200 ;  /* 0x0000020008087836 */ /* 0x000fe20000000000 */
[----:B------:R-:W2:Y:S04]  /*1420*/  LDS R24, [R17] ;  /* 0x0000000011187984 */ /* 0x000ea80000000800 */
[----:B------:R-:W0:Y:S01]  /*1430*/  LDS R26, [R17+0x200] ;  /* 0x00020000111a7984 */ /* 0x000e220000000800 */
[----:B------:R-:W-:-:S04]  /*1440*/  ISETP.GE.U32.AND P6, PT, R8, R19, PT ;  /* 0x000000130800720c */ /* 0x000fc80003fc6070 */
        /* <DEDUP_REMOVED lines=37> */
[----:B------:R-:W-:Y:S01]  /*16a0*/  SHF.L.U32 R21, R20, 0x17, RZ ;  /* 0x0000001714157819 */ /* 0x000fe200000006ff */
[----:B-1----:R-:W-:-:S04]  /*16b0*/  FMUL R20, R23, R26 ;  /* 0x0000001a17147220 */ /* 0x002fc80000400000 */
[----:B------:R-:W0:Y:S01]  /*16c0*/  MUFU.EX2 R28, R28 ;  /* 0x0000001c001c7308 */ /* 0x000e220000000800 */
        /* <DEDUP_REMOVED lines=8> */
.L_x_8763:
[----:B------:R-:W-:Y:S05]  /*1750*/  BSYNC.RECONVERGENT B0 ;  /* 0x0000000000007941 */ /* 0x000fea0003800200 */
.L_x_8762:
[----:B0-----:R-:W-:Y:S01]  /*1760*/  MOV R17, R10 ;  /* 0x0000000a00117202 */ /* 0x001fe20000000f00 */
[----:B------:R-:W0:Y:S01]  /*1770*/  LDCU UR11, c[0x0][0x3a8] ;  /* 0x00007500ff0b77ac */ /* 0x000e220008000800 */
[----:B------:R-:W-:Y:S01]  /*1780*/  ISETP.GT.AND P6, PT, R2, 0xf, PT ;  /* 0x0000000f0200780c */ /* 0x000fe20003fc4270 */
        /* <DEDUP_REMOVED lines=37> */
[----:B-1-34-:R-:W-:Y:S05]  /*19e0*/  CALL.REL.NOINC `($__internal_175_$__cuda_sm3x_div_rn_noftz_f32_slowpath) ;  /* 0x0000000800607944 */ /* 0x01afea0003c00000 */
[----:B------:R-:W-:-:S07]  /*19f0*/  MOV R20, R25 ;  /* 0x0000001900147202 */ /* 0x000fce0000000f00 */
.L_x_8772:
[----:B------:R-:W-:Y:S05]  /*1a00*/  BSYNC.RECONVERGENT B2 ;  /* 0x0000000000027941 */ /* 0x000fea0003800200 */
.L_x_8771:
[----:B------:R-:W0:Y:S01]  /*1a10*/  LDC.64 R10, c[0x0][0x398] ;  /* 0x0000e600ff0a7b82 */ /* 0x000e220000000a00 */
[----:B------:R-:W-:Y:S02]  /*1a20*/  HFMA2 R17, -RZ, RZ, 0, 0 ;  /* 0x00000000ff117431 */ /* 0x000fe400000001ff */
[----:B------:R-:W-:Y:S01]  /*1a30*/  IMAD.MOV.U32 R16, RZ, RZ, R0 ;  /* 0x000000ffff107224 */ /* 0x000fe200078e0000 */
[----:B------:R-:W-:-:S04]  /*1a40*/  F2FP.F16.F32.PACK_AB R20, RZ, R20 ;  /* 0x00000014ff14723e */ /* 0x000fc800000000ff */
[----:B------:R-:W2:Y:S01]  /*1a50*/  LDC.64 R8, c[0x0][0x390] ;  /* 0x0000e400ff087b82 */ /* 0x000ea20000000a00 */
[C---:B0-----:R-:W-:Y:S02]  /*1a60*/  IMAD R22, R10.reuse, UR4, RZ ;  /* 0x000000040a167c24 */ /* 0x041fe4000f8e02ff */
[----:B------:R-:W-:-:S04]  /*1a70*/  IMAD.WIDE.U32 R16, R10, UR8, R16 ;  /* 0x000000080a107c25 */ /* 0x000fc8000f8e0010 */
[----:B------:R-:W-:Y:S01]  /*1a80*/  IMAD R11, R11, UR8, R22 ;  /* 0x000000080b0b7c24 */ /* 0x000fe2000f8e0216 */
[----:B--2---:R-:W-:-:S03]  /*1a90*/  LEA R8, P0, R16, R8, 0x1 ;  /* 0x0000000810087211 */ /* 0x004fc600078008ff */
[----:B------:R-:W-:-:S05]  /*1aa0*/  IMAD.IADD R10, R17, 0x1, R11 ;  /* 0x00000001110a7824 */ /* 0x000fca00078e020b */
[--C-:B------:R-:W-:Y:S02]  /*1ab0*/  LEA.HI.X R9, R16, R9, R10.reuse, 0x1, P0 ;  /* 0x0000000910097211 */ /* 0x100fe400000f0c0a */
[----:B------:R-:W-:Y:S02]  /*1ac0*/  PRMT R10, R20, 0x7610, R10 ;  /* 0x00007610140a7816 */ /* 0x000fe4000000000a */
[----:B------:R-:W-:Y:S02]  /*1ad0*/  ISETP.NE.AND P0, PT, R18, 0x1, PT ;  /* 0x000000011200780c */ /* 0x000fe40003f05270 */
[----:B------:R-:W-:Y:S01]  /*1ae0*/  MOV R20, R6 ;  /* 0x0000000600147202 */ /* 0x000fe20000000f00 */
        /* <DEDUP_REMOVED lines=14> */
[----:B-1-34-:R-:W-:Y:S05]  /*1bd0*/  CALL.REL.NOINC `($__internal_175_$__cuda_sm3x_div_rn_noftz_f32_slowpath) ;  /* 0x0000000400e47944 */ /* 0x01afea0003c00000 */
[----:B------:R-:W-:-:S07]  /*1be0*/  IMAD.MOV.U32 R10, RZ, RZ, R25 ;  /* 0x000000ffff0a7224 */ /* 0x000fce00078e0019 */
.L_x_8774:
[----:B------:R-:W-:Y:S05]  /*1bf0*/  BSYNC.RECONVERGENT B2 ;  /* 0x0000000000027941 */ /* 0x000fea0003800200 */
.L_x_8773:
[----:B------:R-:W-:Y:S02]  /*1c00*/  F2FP.F16.F32.PACK_AB R10, RZ, R10 ;  /* 0x0000000aff0a723e */ /* 0x000fe400000000ff */
        /* <DEDUP_REMOVED lines=14> */
[----:B-1-34-:R-:W-:Y:S05]  /*1cf0*/  CALL.REL.NOINC `($__internal_175_$__cuda_sm3x_div_rn_noftz_f32_slowpath) ;  /* 0x00000004009c7944 */ /* 0x01afea0003c00000 */
[----:B------:R-:W-:-:S07]  /*1d00*/  IMAD.MOV.U32 R10, RZ, RZ, R25 ;  /* 0x000000ffff0a7224 */ /* 0x000fce00078e0019 */
.L_x_8776:
[----:B------:R-:W-:Y:S05]  /*1d10*/  BSYNC.RECONVERGENT B2 ;  /* 0x0000000000027941 */ /* 0x000fea0003800200 */
.L_x_8775:
[----:B------:R-:W-:Y:S02]  /*1d20*/  F2FP.F16.F32.PACK_AB R10, RZ, R10 ;  /* 0x0000000aff0a723e */ /* 0x000fe400000000ff */
[----:B------:R-:W-:-:S03]  /*1d30*/  MOV R20, R12 ;  /* 0x0000000c00147202 */ /* 0x000fc60000000f00 */
[----:B------:R0:W-:Y:S04]  /*1d40*/  STG.E.U16 desc[UR12][R8.64+0x200], R10 ;  /* 0x0002000a08007986 */ /* 0x0001e8000c10150c */
.L_x_8770:
[----:B------:R-:W-:Y:S05]  /*1d50*/  BSYNC.RECONVERGENT B1 ;  /* 0x0000000000017941 */ /* 0x000fea0003800200 */
.L_x_8769:
[----:B------:R-:W-:-:S13]  /*1d60*/  ISETP.GE.U32.AND P0, PT, R4, 0x180, PT ;  /* 0x000001800400780c */ /* 0x000fda0003f06070 */
[----:B------:R-:W-:Y:S05]  /*1d70*/  @!P0 BRA `(.L_x_8768) ;  /* 0x00000004005c8947 */ /* 0x000fea0003800000 */
.L_x_8785:
        /* <DEDUP_REMOVED lines=16> */
[----:B-1-3--:R-:W-:Y:S05]  /*1e80*/  CALL.REL.NOINC `($__internal_175_$__cuda_sm3x_div_rn_noftz_f32_slowpath) ;  /* 0x0000000400387944 */ /* 0x00afea0003c00000 */
[----:B------:R-:W-:-:S07]  /*1e90*/  IMAD.MOV.U32 R23, RZ, RZ, R25 ;  /* 0x000000ffff177224 */ /* 0x000fce00078e0019 */
.L_x_8778:
[----:B------:R-:W-:Y:S05]  /*1ea0*/  BSYNC.RECONVERGENT B1 ;  /* 0x0000000000017941 */ /* 0x000fea0003800200 */
.L_x_8777:
[----:B------:R-:W0:Y:S01]  /*1eb0*/  LDC.64 R16, c[0x0][0x398] ;  /* 0x0000e600ff107b82 */ /* 0x000e220000000a00 */
[----:B------:R-:W2:Y:S01]  /*1ec0*/  LDS R22, [R21+0x200] ;  /* 0x0002000015167984 */ /* 0x000ea20000000800 */
[----:B------:R-:W-:Y:S01]  /*1ed0*/  MOV R8, R20 ;  /* 0x0000001400087202 */ /* 0x000fe20000000f00 */
[----:B------:R-:W-:Y:S01]  /*1ee0*/  IMAD.MOV.U32 R9, RZ, RZ, RZ ;  /* 0x000000ffff097224 */ /* 0x000fe200078e00ff */
[----:B------:R-:W-:Y:S01]  /*1ef0*/  F2FP.F16.F32.PACK_AB R23, RZ, R23 ;  /* 0x00000017ff17723e */ /* 0x000fe200000000ff */
[----:B------:R-:W-:Y:S03]  /*1f00*/  BSSY.RECONVERGENT B1, `(.L_x_8779) ;  /* 0x0000015000017945 */ /* 0x000fe60003800200 */
[----:B------:R-:W4:Y:S01]  /*1f10*/  LDC.64 R10, c[0x0][0x390] ;  /* 0x0000e400ff0a7b82 */ /* 0x000f220000000a00 */
[C---:B0-----:R-:W-:Y:S02]  /*1f20*/  IMAD R24, R16.reuse, UR4, RZ ;  /* 0x0000000410187c24 */ /* 0x041fe4000f8e02ff */
[----:B------:R-:W-:-:S02]  /*1f30*/  IMAD.WIDE.U32 R8, R16, UR8, R8 ;  /* 0x0000000810087c25 */ /* 0x000fc4000f8e0008 */
[----:B------:R-:W0:Y:S02]  /*1f40*/  MUFU.RCP R16, R19 ;  /* 0x0000001300107308 */ /* 0x000e240000001000 */
[----:B------:R-:W-:Y:S01]  /*1f50*/  IMAD R17, R17, UR8, R24 ;  /* 0x0000000811117c24 */ /* 0x000fe2000f8e0218 */
[----:B----4-:R-:W-:-:S04]  /*1f60*/  LEA R10, P0, R8, R10, 0x1 ;  /* 0x0000000a080a7211 */ /* 0x010fc800078008ff */
[----:B------:R-:W-:-:S04]  /*1f70*/  IADD3 R9, PT, PT, R17, R9, RZ ;  /* 0x0000000911097210 */ /* 0x000fc80007ffe0ff */
        /* <DEDUP_REMOVED lines=9> */
[----:B------:R-:W-:Y:S01]  /*2010*/  IMAD.MOV.U32 R16, RZ, RZ, R22 ;  /* 0x000000ffff107224 */ /* 0x000fe200078e0016 */
[----:B------:R-:W-:-:S07]  /*2020*/  MOV R22, 0x2040 ;  /* 0x0000204000167802 */ /* 0x000fce0000000f00 */
[----:B-1-3--:R-:W-:Y:S05]  /*2030*/  CALL.REL.NOINC `($__internal_175_$__cuda_sm3x_div_rn_noftz_f32_slowpath) ;  /* 0x0000000000cc7944 */ /* 0x00afea0003c00000 */
[----:B------:R-:W-:-:S07]  /*2040*/  MOV R8, R25 ;  /* 0x0000001900087202 */ /* 0x000fce0000000f00 */
.L_x_8780:
[----:B------:R-:W-:Y:S05]  /*2050*/  BSYNC.RECONVERGENT B1 ;  /* 0x0000000000017941 */ /* 0x000fea0003800200 */
.L_x_8779:
[----:B------:R-:W0:Y:S01]  /*2060*/  LDS R22, [R21+0x400] ;  /* 0x0004000015167984 */ /* 0x000e220000000800 */
[----:B------:R-:W2:Y:S01]  /*2070*/  MUFU.RCP R16, R19 ;  /* 0x0000001300107308 */ /* 0x000ea20000001000 */
[----:B------:R-:W-:Y:S01]  /*2080*/  F2FP.F16.F32.PACK_AB R8, RZ, R8 ;  /* 0x00000008ff08723e */ /* 0x000fe200000000ff */
        /* <DEDUP_REMOVED lines=12> */
[----:B-1-3--:R-:W-:Y:S05]  /*2150*/  CALL.REL.NOINC `($__internal_175_$__cuda_sm3x_div_rn_noftz_f32_slowpath) ;  /* 0x0000000000847944 */ /* 0x00afea0003c00000 */
[----:B------:R-:W-:-:S07]  /*2160*/  MOV R8, R25 ;  /* 0x0000001900087202 */ /* 0x000fce0000000f00 */
.L_x_8782:
[----:B------:R-:W-:Y:S05]  /*2170*/  BSYNC.RECONVERGENT B1 ;  /* 0x0000000000017941 */ /* 0x000fea0003800200 */
.L_x_8781:
        /* <DEDUP_REMOVED lines=17> */
.L_x_8784:
[----:B------:R-:W-:Y:S05]  /*2290*/  BSYNC.RECONVERGENT B1 ;  /* 0x0000000000017941 */ /* 0x000fea0003800200 */
.L_x_8783:
[----:B------:R-:W-:Y:S01]  /*22a0*/  F2FP.F16.F32.PACK_AB R8, RZ, R8 ;  /* 0x00000008ff08723e */ /* 0x000fe200000000ff */
[----:B------:R-:W-:-:S04]  /*22b0*/  VIADD R20, R20, 0x200 ;  /* 0x0000020014147836 */ /* 0x000fc80000000000 */
[----:B------:R0:W-:Y:S01]  /*22c0*/  STG.E.U16 desc[UR12][R10.64+0x300], R8 ;  /* 0x000300080a007986 */ /* 0x0001e2000c10150c */
[----:B------:R-:W-:-:S13]  /*22d0*/  ISETP.GE.AND P0, PT, R20, UR11, PT ;  /* 0x0000000b14007c0c */ /* 0x000fda000bf06270 */
[----:B0-----:R-:W-:Y:S05]  /*22e0*/  @!P0 BRA `(.L_x_8785) ;  /* 0xfffffff800a48947 */ /* 0x001fea000383ffff */
.L_x_8768:
[----:B------:R-:W-:Y:S05]  /*22f0*/  BSYNC.RECONVERGENT B0 ;  /* 0x0000000000007941 */ /* 0x000fea0003800200 */
.L_x_8767:
[----:B------:R-:W5:Y:S01]  /*2300*/  LDCU.64 UR6, c[0x0][0x3a0] ;  /* 0x00007400ff0677ac */ /* 0x000f620008000a00 */
[----:B------:R-:W-:-:S04]  /*2310*/  UIADD3 UR8, UP0, UPT, UR10, UR8, URZ ;  /* 0x000000080a087290 */ /* 0x000fc8000ff1e0ff */
[----:B------:R-:W-:Y:S02]  /*2320*/  UIADD3.X UR4, UPT, UPT, URZ, UR4, URZ, UP0, !UPT ;  /* 0x00000004ff047290 */ /* 0x000fe400087fe4ff */
[----:B-----5:R-:W-:-:S04]  /*2330*/  UISETP.GE.U32.AND UP0, UPT, UR8, UR6, UPT ;  /* 0x000000060800728c */ /* 0x020fc8000bf06070 */
[----:B------:R-:W-:-:S09]  /*2340*/  UISETP.GE.AND.EX UP0, UPT, UR4, UR7, UPT, UP0 ;  /* 0x000000070400728c */ /* 0x000fd2000bf06300 */
[----:B------:R-:W-:Y:S05]  /*2350*/  BRA.U !UP0, `(.L_x_8786) ;  /* 0xffffffdd08a87547 */ /* 0x000fea000b83ffff */
[----:B------:R-:W-:Y:S05]  /*2360*/  EXIT ;  /* 0x000000000000794d */ /* 0x000fea0003800000 */
        .weak           $__internal_175_$__cuda_sm3x_div_rn_noftz_f32_slowpath
        .type           $__internal_175_$__cuda_sm3x_div_rn_noftz_f32_slowpath,@function
        .size           $__internal_175_$__cuda_sm3x_div_rn_noftz_f32_slowpath,(.L_x_25627 - $__internal_175_$__cuda_sm3x_div_rn_noftz_f32_slowpath)
$__internal_175_$__cuda_sm3x_div_rn_noftz_f32_slowpath:
        /* <DEDUP_REMOVED lines=35> */
.L_x_8788:
        /* <DEDUP_REMOVED lines=51> */
.L_x_8795:
[----:B------:R-:W-:-:S04]  /*28d0*/  LOP3.LUT R25, R25, 0x80000000, RZ, 0xc0, !PT ;  /* 0x8000000019197812 */ /* 0x000fc800078ec0ff */
[----:B------:R-:W-:Y:S01]  /*28e0*/  LOP3.LUT R25, R25, 0x7f800000, RZ, 0xfc, !PT ;  /* 0x7f80000019197812 */ /* 0x000fe200078efcff */
[----:B------:R-:W-:Y:S06]  /*28f0*/  BRA `(.L_x_8796) ;  /* 0x0000000000047947 */ /* 0x000fec0003800000 */
.L_x_8794:
[----:B------:R-:W-:-:S07]  /*2900*/  IMAD R25, R24, 0x800000, R25 ;  /* 0x0080000018197824 */ /* 0x000fce00078e0219 */
.L_x_8796:
[----:B------:R-:W-:Y:S05]  /*2910*/  BSYNC.RECONVERGENT B4 ;  /* 0x0000000000047941 */ /* 0x000fea0003800200 */
.L_x_8793:
[----:B------:R-:W-:Y:S05]  /*2920*/  BRA `(.L_x_8797) ;  /* 0x0000000000207947 */ /* 0x000fea0003800000 */
.L_x_8792:
[----:B------:R-:W-:-:S04]  /*2930*/  LOP3.LUT R25, R25, 0x80000000, R16, 0x48, !PT ;  /* 0x8000000019197812 */ /* 0x000fc800078e4810 */
[----:B------:R-:W-:Y:S01]  /*2940*/  LOP3.LUT R25, R25, 0x7f800000, RZ, 0xfc, !PT ;  /* 0x7f80000019197812 */ /* 0x000fe200078efcff */
[----:B------:R-:W-:Y:S06]  /*2950*/  BRA `(.L_x_8797) ;  /* 0x0000000000147947 */ /* 0x000fec0003800000 */
.L_x_8791:
[----:B------:R-:W-:Y:S01]  /*2960*/  LOP3.LUT R25, R25, 0x80000000, R16, 0x48, !PT ;  /* 0x8000000019197812 */ /* 0x000fe200078e4810 */
[----:B------:R-:W-:Y:S06]  /*2970*/  BRA `(.L_x_8797) ;  /* 0x00000000000c7947 */ /* 0x000fec0003800000 */
.L_x_8790:
[----:B------:R-:W0:Y:S01]  /*2980*/  MUFU.RSQ R25, -QNAN ;  /* 0xffc0000000197908 */ /* 0x000e220000001400 */
[----:B------:R-:W-:Y:S05]  /*2990*/  BRA `(.L_x_8797) ;  /* 0x0000000000047947 */ /* 0x000fea0003800000 */
.L_x_8789:
[----:B------:R-:W-:-:S07]  /*29a0*/  FADD.FTZ R25, R16, R19 ;  /* 0x0000001310197221 */ /* 0x000fce0000010000 */
.L_x_8797:
[----:B------:R-:W-:Y:S05]  /*29b0*/  BSYNC.RECONVERGENT B3 ;  /* 0x0000000000037941 */ /* 0x000fea0003800200 */
.L_x_8787:
[----:B------:R-:W-:Y:S01]  /*29c0*/  MOV R16, R22 ;  /* 0x0000001600107202 */ /* 0x000fe20000000f00 */
[----:B------:R-:W-:-:S04]  /*29d0*/  IMAD.MOV.U32 R17, RZ, RZ, 0x0 ;  /* 0x00000000ff117424 */ /* 0x000fc800078e00ff */
[----:B0-----:R-:W-:Y:S05]  /*29e0*/  RET.REL.NODEC R16 `(_Z20SoftmaxBlockSMemImplI10DirectLoadI6__halffE11DirectStoreIfS1_EfLi1ELi128EL9Algorithm0EEvT_T0_ll) ;  /* 0xffffffd410847950 */ /* 0x001fea0003c3ffff */
.L_x_8798:
        /* <DEDUP_REMOVED lines=9> */
.L_x_25627:


//--------------------- .text._Z20SoftmaxBlockSMemImplI10DirectLoadI6__halffE11DirectStoreIfS1_EfLi2ELi256EL9Algorithm0EEvT_T0_ll --------------------------
	.section	.text._Z20SoftmaxBlockSMemImplI10DirectLoadI6__halffE11DirectStoreIfS1_EfLi2ELi256EL9Algorithm0EEvT_T0_ll,"ax",@progbits
	.align	128
        .global         _Z20SoftmaxBlockSMemImplI10DirectLoadI6__halffE11DirectStoreIfS1_EfLi2ELi256EL9Algorithm0EEvT_T0_ll
        .type           _Z20SoftmaxBlockSMemImplI10DirectLoadI6__halffE11DirectStoreIfS1_EfLi2ELi256EL9Algorithm0EEvT_T0_ll,@function
        .size           _Z20SoftmaxBlockSMemImplI10DirectLoadI6__halffE11DirectStoreIfS1_EfLi2ELi256EL9Algorithm0EEvT_T0_ll,(.L_x_25628 - _Z20SoftmaxBlockSMemImplI10DirectLoadI6__halffE11DirectStoreIfS1_EfLi2ELi256EL9Algorithm0EEvT_T0_ll)
        .other          _Z20SoftmaxBlockSMemImplI10DirectLoadI6__halffE11DirectStoreIfS1_EfLi2ELi256EL9Algorithm0EEvT_T0_ll,@"STO_CUDA_ENTRY STV_DEFAULT"
_Z20SoftmaxBlockSMemImplI10DirectLoadI6__halffE11DirectStoreIfS1_EfLi2ELi256EL9Algorithm0EEvT_T0_ll:
.text._Z20SoftmaxBlockSMemImplI10DirectLoadI6__halffE11DirectStoreIfS1_EfLi2ELi256EL9Algorithm0EEvT_T0_ll:
        /* <DEDUP_REMOVED lines=22> */
.L_x_8799:
        /* <DEDUP_REMOVED lines=33> */
.L_x_8849:
        /* <DEDUP_REMOVED lines=31> */
[----:B------:R-:W-:Y:S01]  /*0560*/  ISETP.NE.AND P2, PT, R28, 0x1, PT ;  /* 0x000000011c00780c */ /* 0x000fe20003f45270 */
[----:B------:R-:W-:Y:S02]  /*0570*/  VIADD R0, R2, 0x100 ;  /* 0x0000010002007836 */ /* 0x000fe40000000000 */
[--C-:B--2---:R-:W-:Y:S02]  /*0580*/  HADD2.F32 R3, -RZ, R12.reuse.H0_H0 ;  /* 0x2000000cff037230 */ /* 0x104fe40000004100 */
[----:B------:R-:W-:-:S03]  /*0590*/  HADD2.F32 R14, -RZ, R12.H1_H1 ;  /* 0x3000000cff0e7230 */ /* 0x000fc60000004100 */
[----:B------:R0:W-:Y:S02]  /*05a0*/  STS [R26], R3 ;  /* 0x000000031a007388 */ /* 0x0001e40000000800 */
[----:B------:R-:W-:Y:S02]  /*05b0*/  FMNMX3 R5, R3, -INF , R14, !PT ;  /* 0xff80000003057876 */ /* 0x000fe4000780000e */
[----:B------:R0:W-:Y:S01]  /*05c0*/  STS [R29], R14 ;  /* 0x0000000e1d007388 */ /* 0x0001e20000000800 */
[----:B------:R-:W-:Y:S05]  /*05d0*/  @!P2 BRA `(.L_x_8803) ;  /* 0x000000000098a947 */ /* 0x000fea0003800000 */
[----:B------:R-:W-:Y:S02]  /*05e0*/  ISETP.NE.AND P2, PT, R28, 0x2, PT ;  /* 0x000000021c00780c */ /* 0x000fe40003f45270 */
[----:B------:R-:W-:Y:S02]  /*05f0*/  IADD3 R12, P3, PT, R10, 0x200, RZ ;  /* 0x000002000a0c7810 */ /* 0x000fe40007f7e0ff */
[----:B------:R-:W-:Y:S02]  /*0600*/  R2UR UR4, R6 ;  /* 0x00000000060472ca */ /* 0x000fe400000e0000 */
[----:B------:R-:W-:Y:S01]  /*0610*/  R2UR UR5, R7 ;  /* 0x00000000070572ca */ /* 0x000fe200000e0000 */
[----:B0-----:R-:W-:-:S05]  /*0620*/  IMAD.X R3, RZ, RZ, R15, P3 ;  /* 0x000000ffff037224 */ /* 0x001fca00018e060f */
        /* <DEDUP_REMOVED lines=10> */
[C---:B------:R-:W-:Y:S01]  /*06d0*/  @P2 IMAD.SHL.U32 R3, R0.reuse, 0x2, RZ ;  /* 0x0000000200032824 */ /* 0x040fe200078e00ff */
[----:B------:R-:W-:Y:S02]  /*06e0*/  @P2 IADD3.X R11, PT, PT, RZ, R11, RZ, P3, !PT ;  /* 0x0000000bff0b2210 */ /* 0x000fe40001ffe4ff */
[-C--:B------:R-:W-:Y:S02]  /*06f0*/  IADD3 R10, P3, PT, R13, R8.reuse, RZ ;  /* 0x000000080d0a7210 */ /* 0x080fe40007f7e0ff */
[----:B------:R-:W-:Y:S02]  /*0700*/  @P2 LOP3.LUT R3, R3, 0xfffffffc, RZ, 0xc0, !PT ;  /* 0xfffffffc03032812 */ /* 0x000fe400078ec0ff */
[----:B------:R-:W-:Y:S01]  /*0710*/  @P2 SHF.L.U64.HI R0, R0, 0x1, R11 ;  /* 0x0000000100002819 */ /* 0x000fe2000001020b */
[----:B------:R-:W-:Y:S01]  /*0720*/  IMAD.X R11, R12, 0x1, R9, P3 ;  /* 0x000000010c0b7824 */ /* 0x000fe200018e0609 */
[----:B------:R-:W-:-:S04]  /*0730*/  @P2 IADD3 R8, P4, PT, R3, R8, RZ ;  /* 0x0000000803082210 */ /* 0x000fc80007f9e0ff */
[----:B------:R-:W2:Y:S01]  /*0740*/  LDG.E R10, desc[UR4][R10.64] ;  /* 0x000000040a0a7981 */ /* 0x000ea2000c1e1900 */
[----:B------:R-:W-:-:S05]  /*0750*/  @P2 IMAD.X R9, R0, 0x1, R9, P4 ;  /* 0x0000000100092824 */ /* 0x000fca00020e0609 */
[----:B------:R-:W3:Y:S01]  /*0760*/  @P2 LDG.E R8, desc[UR6][R8.64] ;  /* 0x0000000608082981 */ /* 0x000ee2000c1e1900 */
[----:B------:R-:W-:Y:S01]  /*0770*/  VIADD R15, R2, 0x300 ;  /* 0x00000300020f7836 */ /* 0x000fe20000000000 */
[----:B------:R-:W-:-:S03]  /*0780*/  MOV R0, R22 ;  /* 0x0000001600007202 */ /* 0x000fc60000000f00 */
[----:B------:R-:W-:Y:S02]  /*0790*/  @P2 IMAD.MOV.U32 R0, RZ, RZ, R15 ;  /* 0x000000ffff002224 */ /* 0x000fe400078e000f */
[--C-:B--2---:R-:W-:Y:S02]  /*07a0*/  HADD2.F32 R3, -RZ, R10.reuse.H0_H0 ;  /* 0x2000000aff037230 */ /* 0x104fe40000004100 */
[----:B------:R-:W-:Y:S02]  /*07b0*/  HADD2.F32 R12, -RZ, R10.H1_H1 ;  /* 0x3000000aff0c7230 */ /* 0x000fe40000004100 */
[--C-:B---3--:R-:W-:Y:S02]  /*07c0*/  @P2 HADD2.F32 R13, -RZ, R8.reuse.H0_H0 ;  /* 0x20000008ff0d2230 */ /* 0x108fe40000004100 */
[----:B------:R-:W-:Y:S01]  /*07d0*/  @P2 HADD2.F32 R14, -RZ, R8.H1_H1 ;  /* 0x30000008ff0e2230 */ /* 0x000fe20000004100 */
[----:B------:R1:W-:Y:S04]  /*07e0*/  STS [R26+0x400], R3 ;  /* 0x000400031a007388 */ /* 0x0003e80000000800 */
[----:B------:R1:W-:Y:S04]  /*07f0*/  STS [R29+0x400], R12 ;  /* 0x0004000c1d007388 */ /* 0x0003e80000000800 */
[----:B------:R1:W-:Y:S04]  /*0800*/  @P2 STS [R26+0x800], R13 ;  /* 0x0008000d1a002388 */ /* 0x0003e80000000800 */
[----:B------:R1:W-:Y:S01]  /*0810*/  @P2 STS [R29+0x800], R14 ;  /* 0x0008000e1d002388 */ /* 0x0003e20000000800 */
[----:B------:R-:W-:-:S04]  /*0820*/  FMNMX3 R5, R5, R3, R12, !PT ;  /* 0x0000000305057276 */ /* 0x000fc8000780000c */
[----:B------:R-:W-:-:S07]  /*0830*/  @P2 FMNMX3 R5, R5, R13, R14, !PT ;  /* 0x0000000d05052276 */ /* 0x000fce000780000e */
.L_x_8803:
[----:B------:R-:W-:Y:S05]  /*0840*/  BSYNC.RECONVERGENT B1 ;  /* 0x0000000000017941 */ /* 0x000fea0003800200 */
.L_x_8802:
[----:B------:R-:W-:Y:S05]  /*0850*/  @!P1 BRA `(.L_x_8801) ;  /* 0x00000004004c9947 */ /* 0x000fea0003800000 */
[----:B------:R-:W2:Y:S01]  /*0860*/  S2R R8, SR_CgaCtaId ;  /* 0x0000000000087919 */ /* 0x000ea20000008800 */
[----:B01----:R-:W-:-:S05]  /*0870*/  MOV R3, 0x400 ;  /* 0x0000040000037802 */ /* 0x003fca0000000f00 */
[----:B------:R-:W-:-:S05]  /*0880*/  VIADD R3, R3, 0x60 ;  /* 0x0000006003037836 */ /* 0x000fca0000000000 */
[----:B--2---:R-:W-:-:S07]  /*0890*/  LEA R3, R8, R3, 0x18 ;  /* 0x0000000308037211 */ /* 0x004fce00078ec0ff */
.L_x_8804:
[----:B------:R-:W0:Y:S01]  /*08a0*/  LDCU.128 UR4, c[0x0][0x380] ;  /* 0x00007000ff0477ac */ /* 0x000e220008000c00 */
[----:B------:R-:W-:Y:S01]  /*08b0*/  MOV R11, RZ ;  /* 0x000000ff000b7202 */ /* 0x000fe20000000f00 */
[----:B--2---:R-:W-:Y:S01]  /*08c0*/  IMAD.SHL.U32 R10, R0, 0x2, RZ ;  /* 0x00000002000a7824 */ /* 0x004fe200078e00ff */
[----:B------:R-:W-:Y:S01]  /*08d0*/  R2UR UR8, R6 ;  /* 0x00000000060872ca */ /* 0x000fe200000e0000 */
[----:B------:R-:W-:Y:S01]  /*08e0*/  IMAD.MOV.U32 R13, RZ, RZ, RZ ;  /* 0x000000ffff0d7224 */ /* 0x000fe200078e00ff */
[----:B------:R-:W-:Y:S01]  /*08f0*/  R2UR UR9, R7 ;  /* 0x00000000070972ca */ /* 0x000fe200000e0000 */
[----:B------:R-:W-:Y:S02]  /*0900*/  VIADD R12, R10, 0x400 ;  /* 0x000004000a0c7836 */ /* 0x000fe40000000000 */
[----:B0-----:R-:W-:Y:S02]  /*0910*/  IMAD R8, R23, UR6, RZ ;  /* 0x0000000617087c24 */ /* 0x001fe4000f8e02ff */
        /* <DEDUP_REMOVED lines=9> */
[----:B------:R-:W-:Y:S01]  /*09b0*/  SHF.L.U32 R8, R9, 0x1, RZ ;  /* 0x0000000109087819 */ /* 0x000fe200000006ff */
[----:B------:R-:W-:Y:S01]  /*09c0*/  IMAD.X R14, RZ, RZ, R29, P1 ;  /* 0x000000ffff0e7224 */ /* 0x000fe200008e061d */
[----:B------:R-:W-:Y:S01]  /*09d0*/  IADD3.X R29, PT, PT, RZ, R29, RZ, P2, !PT ;  /* 0x0000001dff1d7210 */ /* 0x000fe200017fe4ff */
[----:B------:R-:W-:Y:S01]  /*09e0*/  IMAD.IADD R13, R31, 0x1, R11 ;  /* 0x000000011f0d7824 */ /* 0x000fe200078e020b */
[----:B------:R-:W-:Y:S02]  /*09f0*/  LOP3.LUT R8, R8, 0xfffffffc, RZ, 0xc0, !PT ;  /* 0xfffffffc08087812 */ /* 0x000fe400078ec0ff */
[----:B------:R-:W-:Y:S02]  /*0a00*/  SHF.L.U64.HI R9, R9, 0x1, R14 ;  /* 0x0000000109097819 */ /* 0x000fe4000001020e */
[----:B------:R-:W-:Y:S02]  /*0a10*/  IADD3 R8, P1, PT, R8, UR4, RZ ;  /* 0x0000000408087c10 */ /* 0x000fe4000ff3e0ff */
[----:B------:R-:W-:-:S02]  /*0a20*/  LEA.HI R11, P2, R15, R12, RZ, 0x1 ;  /* 0x0000000c0f0b7211 */ /* 0x000fc400078508ff */
[----:B------:R-:W-:Y:S02]  /*0a30*/  IADD3.X R9, PT, PT, R9, UR5, RZ, P1, !PT ;  /* 0x0000000509097c10 */ /* 0x000fe40008ffe4ff */
[----:B------:R-:W-:Y:S01]  /*0a40*/  LEA.HI R28, P1, R29, R28, RZ, 0x1 ;  /* 0x0000001c1d1c7211 */ /* 0x000fe200078308ff */
[----:B------:R-:W-:Y:S01]  /*0a50*/  IMAD.X R12, RZ, RZ, R15, P2 ;  /* 0x000000ffff0c7224 */ /* 0x000fe200010e060f */
[----:B------:R-:W-:Y:S01]  /*0a60*/  LEA.HI R10, P3, R13, R10, RZ, 0x1 ;  /* 0x0000000a0d0a7211 */ /* 0x000fe200078708ff */
[----:B------:R0:W2:Y:S01]  /*0a70*/  LDG.E R14, desc[UR8][R8.64] ;  /* 0x00000008080e7981 */ /* 0x0000a2000c1e1900 */
[----:B------:R-:W-:Y:S02]  /*0a80*/  IADD3.X R29, PT, PT, RZ, R29, RZ, P1, !PT ;  /* 0x0000001dff1d7210 */ /* 0x000fe40000ffe4ff */
[C---:B------:R-:W-:Y:S01]  /*0a90*/  SHF.L.U64.HI R15, R11.reuse, 0x1, R12 ;  /* 0x000000010b0f7819 */ /* 0x040fe2000001020c */
[----:B------:R-:W-:Y:S01]  /*0aa0*/  IMAD.X R13, RZ, RZ, R13, P3 ;  /* 0x000000ffff0d7224 */ /* 0x000fe200018e060d */
[C---:B------:R-:W-:Y:S01]  /*0ab0*/  SHF.L.U64.HI R29, R28.reuse, 0x1, R29 ;  /* 0x000000011c1d7819 */ /* 0x040fe2000001021d */
[----:B------:R-:W-:Y:S01]  /*0ac0*/  IMAD.SHL.U32 R11, R11, 0x2, RZ ;  /* 0x000000020b0b7824 */ /* 0x000fe200078e00ff */
[----:B------:R-:W-:Y:S01]  /*0ad0*/  SHF.L.U32 R28, R28, 0x1, RZ ;  /* 0x000000011c1c7819 */ /* 0x000fe200000006ff */
[----:B------:R-:W-:Y:S01]  /*0ae0*/  IMAD.SHL.U32 R12, R10, 0x2, RZ ;  /* 0x000000020a0c7824 */ /* 0x000fe200078e00ff */
[----:B------:R-:W-:-:S02]  /*0af0*/  R2UR UR6, R6 ;  /* 0x00000000060672ca */ /* 0x000fc400000e0000 */
[----:B------:R-:W-:Y:S02]  /*0b00*/  R2UR UR7, R7 ;  /* 0x00000000070772ca */ /* 0x000fe400000e0000 */
[----:B0-----:R-:W-:Y:S02]  /*0b10*/  LOP3.LUT R8, R28, 0xfffffffc, RZ, 0xc0, !PT ;  /* 0xfffffffc1c087812 */ /* 0x001fe400078ec0ff */
[----:B------:R-:W-:Y:S02]  /*0b20*/  SHF.L.U64.HI R13, R10, 0x1, R13 ;  /* 0x000000010a0d7819 */ /* 0x000fe4000001020d */
[----:B------:R-:W-:Y:S02]  /*0b30*/  LOP3.LUT R10, R11, 0xfffffffc, RZ, 0xc0, !PT ;  /* 0xfffffffc0b0a7812 */ /* 0x000fe400078ec0ff */
[----:B------:R-:W-:Y:S02]  /*0b40*/  LOP3.LUT R12, R12, 0xfffffffc, RZ, 0xc0, !PT ;  /* 0xfffffffc0c0c7812 */ /* 0x000fe400078ec0ff */
[----:B------:R-:W-:-:S02]  /*0b50*/  IADD3 R8, P1, PT, R8, UR4, RZ ;  /* 0x0000000408087c10 */ /* 0x000fc4000ff3e0ff */
[----:B------:R-:W-:Y:S02]  /*0b60*/  R2UR UR10, R6 ;  /* 0x00000000060a72ca */ /* 0x000fe400000e0000 */
[----:B------:R-:W-:Y:S02]  /*0b70*/  R2UR UR11, R7 ;  /* 0x00000000070b72ca */ /* 0x000fe400000e0000 */
[----:B------:R-:W-:Y:S02]  /*0b80*/  IADD3 R10, P2, PT, R10, UR4, RZ ;  /* 0x000000040a0a7c10 */ /* 0x000fe4000ff5e0ff */
[----:B------:R-:W-:Y:S02]  /*0b90*/  IADD3 R12, P3, PT, R12, UR4, RZ ;  /* 0x000000040c0c7c10 */ /* 0x000fe4000ff7e0ff */
[----:B------:R-:W-:Y:S02]  /*0ba0*/  IADD3.X R9, PT, PT, R29, UR5, RZ, P1, !PT ;  /* 0x000000051d097c10 */ /* 0x000fe40008ffe4ff */
[----:B------:R-:W-:-:S02]  /*0bb0*/  IADD3.X R11, PT, PT, R15, UR5, RZ, P2, !PT ;  /* 0x000000050f0b7c10 */ /* 0x000fc400097fe4ff */
[----:B------:R-:W-:Y:S01]  /*0bc0*/  IADD3.X R13, PT, PT, R13, UR5, RZ, P3, !PT ;  /* 0x000000050d0d7c10 */ /* 0x000fe20009ffe4ff */
[----:B------:R-:W3:Y:S04]  /*0bd0*/  LDG.E R8, desc[UR6][R8.64] ;  /* 0x0000000608087981 */ /* 0x000ee8000c1e1900 */
[----:B------:R-:W4:Y:S04]  /*0be0*/  LDG.E R10, desc[UR8][R10.64] ;  /* 0x000000080a0a7981 */ /* 0x000f28000c1e1900 */
[----:B------:R-:W5:Y:S01]  /*0bf0*/  LDG.E R12, desc[UR10][R12.64] ;  /* 0x0000000a0c0c7981 */ /* 0x000f62000c1e1900 */
[C---:B------:R-:W-:Y:S01]  /*0c00*/  LEA R15, R0.reuse, R3, 0x2 ;  /* 0x00000003000f7211 */ /* 0x040fe200078e10ff */
[----:B------:R-:W-:-:S04]  /*0c10*/  VIADD R0, R0, 0x400 ;  /* 0x0000040000007836 */ /* 0x000fc80000000000 */
[----:B------:R-:W-:Y:S01]  /*0c20*/  IMAD R29, R19, 0x4, R15 ;  /* 0x00000004131d7824 */ /* 0x000fe200078e020f */
[----:B------:R-:W-:Y:S01]  /*0c30*/  ISETP.GE.AND P1, PT, R0, R19, PT ;  /* 0x000000130000720c */ /* 0x000fe20003f26270 */
[--C-:B--2---:R-:W-:Y:S02]  /*0c40*/  HADD2.F32 R28, -RZ, R14.reuse.H0_H0 ;  /* 0x2000000eff1c7230 */ /* 0x104fe40000004100 */
[----:B------:R-:W-:-:S03]  /*0c50*/  HADD2.F32 R14, -RZ, R14.H1_H1 ;  /* 0x3000000eff0e7230 */ /* 0x000fc60000004100 */
[----:B------:R2:W-:Y:S02]  /*0c60*/  STS [R15], R28 ;  /* 0x0000001c0f007388 */ /* 0x0005e40000000800 */
[----:B------:R-:W-:Y:S02]  /*0c70*/  FMNMX3 R5, R5, R28, R14, !PT ;  /* 0x0000001c05057276 */ /* 0x000fe4000780000e */
[----:B------:R2:W-:Y:S01]  /*0c80*/  STS [R29], R14 ;  /* 0x0000000e1d007388 */ /* 0x0005e20000000800 */
[--C-:B---3--:R-:W-:Y:S02]  /*0c90*/  HADD2.F32 R30, -RZ, R8.reuse.H0_H0 ;  /* 0x20000008ff1e7230 */ /* 0x108fe40000004100 */
[----:B------:R-:W-:Y:S02]  /*0ca0*/  HADD2.F32 R32, -RZ, R8.H1_H1 ;  /* 0x30000008ff207230 */ /* 0x000fe40000004100 */
[--C-:B----4-:R-:W-:Y:S01]  /*0cb0*/  HADD2.F32 R34, -RZ, R10.reuse.H0_H0 ;  /* 0x2000000aff227230 */ /* 0x110fe20000004100 */
[----:B------:R2:W-:Y:S01]  /*0cc0*/  STS [R15+0x400], R30 ;  /* 0x0004001e0f007388 */ /* 0x0005e20000000800 */
[----:B------:R-:W-:Y:S01]  /*0cd0*/  HADD2.F32 R8, -RZ, R10.H1_H1 ;  /* 0x3000000aff087230 */ /* 0x000fe20000004100 */
[----:B------:R-:W-:Y:S01]  /*0ce0*/  FMNMX3 R5, R5, R30, R32, !PT ;  /* 0x0000001e05057276 */ /* 0x000fe20007800020 */
[--C-:B-----5:R-:W-:Y:S01]  /*0cf0*/  HADD2.F32 R10, -RZ, R12.reuse.H0_H0 ;  /* 0x2000000cff0a7230 */ /* 0x120fe20000004100 */
[----:B------:R2:W-:Y:S01]  /*0d00*/  STS [R29+0x400], R32 ;  /* 0x000400201d007388 */ /* 0x0005e20000000800 */
[----:B------:R-:W-:Y:S01]  /*0d10*/  HADD2.F32 R12, -RZ, R12.H1_H1 ;  /* 0x3000000cff0c7230 */ /* 0x000fe20000004100 */
[----:B------:R-:W-:-:S02]  /*0d20*/  FMNMX3 R5, R5, R34, R8, !PT ;  /* 0x0000002205057276 */ /* 0x000fc40007800008 */
[----:B------:R2:W-:Y:S02]  /*0d30*/  STS [R15+0x800], R34 ;  /* 0x000800220f007388 */ /* 0x0005e40000000800 */
[----:B------:R-:W-:Y:S02]  /*0d40*/  FMNMX3 R5, R5, R10, R12, !PT ;  /* 0x0000000a05057276 */ /* 0x000fe4000780000c */
[----:B------:R2:W-:Y:S04]  /*0d50*/  STS [R29+0x800], R8 ;  /* 0x000800081d007388 */ /* 0x0005e80000000800 */
[----:B------:R2:W-:Y:S04]  /*0d60*/  STS [R15+0xc00], R10 ;  /* 0x000c000a0f007388 */ /* 0x0005e80000000800 */
[----:B------:R2:W-:Y:S01]  /*0d70*/  STS [R29+0xc00], R12 ;  /* 0x000c000c1d007388 */ /* 0x0005e20000000800 */
[----:B------:R-:W-:Y:S05]  /*0d80*/  @!P1 BRA `(.L_x_8804) ;  /* 0xfffffff800c49947 */ /* 0x000fea000383ffff */
.L_x_8801:
[----:B------:R-:W-:Y:S05]  /*0d90*/  BSYNC.RECONVERGENT B0 ;  /* 0x0000000000007941 */ /* 0x000fea0003800200 */
.L_x_8800:
        /* <DEDUP_REMOVED lines=19> */
.L_x_8855:
[----:B------:R-:W2:Y:S01]  /*0ed0*/  S2R R5, SR_CgaCtaId ;  /* 0x0000000000057919 */ /* 0x000ea20000008800 */
[----:B------:R-:W-:Y:S01]  /*0ee0*/  PLOP3.LUT P4, PT, PT, PT, PT, 0x8, 0x80 ;  /* 0x000000000080781c */ /* 0x000fe20003f8e170 */
[----:B------:R-:W-:-:S12]  /*0ef0*/  @P5 BRA `(.L_x_8806) ;  /* 0x0000000000105947 */ /* 0x000fd80003800000 */
[----:B------:R-:W-:Y:S02]  /*0f00*/  ISETP.NE.AND P5, PT, R25, RZ, PT ;  /* 0x000000ff1900720c */ /* 0x000fe40003fa5270 */
[----:B01----:R-:W-:-:S11]  /*0f10*/  FMNMX R0, R3, R14, !PT ;  /* 0x0000000e03007209 */ /* 0x003fd60007800000 */
[----:B------:R3:W-:Y:S01]  /*0f20*/  @!P5 STS [R17+0x8], R0 ;  /* 0x000008001100d388 */ /* 0x0007e20000000800 */
[----:B------:R-:W-:-:S13]  /*0f30*/  @!P5 PLOP3.LUT P4, PT, PT, PT, PT, 0x80, 0x8 ;  /* 0x000000000008d81c */ /* 0x000fda0003f8f070 */
.L_x_8806:
        /* <DEDUP_REMOVED lines=16> */
.L_x_8808:
[----:B------:R-:W-:Y:S05]  /*1040*/  BSYNC.RECONVERGENT B0 ;  /* 0x0000000000007941 */ /* 0x000fea0003800200 */
.L_x_8807:
[----:B------:R-:W5:Y:S01]  /*1050*/  LDCU.64 UR4, c[0x0][0x3a8] ;  /* 0x00007500ff0477ac */ /* 0x000f620008000a00 */
[----:B0--3--:R-:W-:Y:S01]  /*1060*/  MOV R0, 0x400 ;  /* 0x0000040000007802 */ /* 0x009fe20000000f00 */
[----:B------:R-:W-:Y:S01]  /*1070*/  BSSY.RECONVERGENT B0, `(.L_x_8809) ;  /* 0x000007b000007945 */ /* 0x000fe20003800200 */
[----:B------:R-:W-:Y:S02]  /*1080*/  HFMA2 R8, -RZ, RZ, 0, 0 ;  /* 0x00000000ff087431 */ /* 0x000fe400000001ff */
        /* <DEDUP_REMOVED lines=13> */
[----:B-1----:R-:W-:Y:S01]  /*1160*/  MOV R14, 0x3bbb989d ;  /* 0x3bbb989d000e7802 */ /* 0x002fe20000000f00 */
        /* <DEDUP_REMOVED lines=12> */
[----:B------:R-:W-:-:S03]  /*1230*/  IADD3 R9, PT, PT, R2, 0x100, RZ ;  /* 0x0000010002097810 */ /* 0x000fc60007ffe0ff */
        /* <DEDUP_REMOVED lines=29> */
[----:B------:R-:W-:-:S03]  /*1410*/  VIADD R9, R2, 0x300 ;  /* 0x0000030002097836 */ /* 0x000fc60000000000 */
[----:B------:R-:W-:Y:S01]  /*1420*/  FADD R8, R8, R11 ;  /* 0x0000000b08087221 */ /* 0x000fe20000000000 */
[----:B------:R0:W-:Y:S06]  /*1430*/  STS [R26+0x800], R11 ;  /* 0x0008000b1a007388 */ /* 0x0001ec0000000800 */
.L_x_8812:
[----:B------:R-:W-:Y:S05]  /*1440*/  BSYNC.RECONVERGENT B1 ;  /* 0x0000000000017941 */ /* 0x000fea0003800200 */
.L_x_8811:
[----:B------:R-:W-:-:S04]  /*1450*/  ISETP.GE.U32.AND P6, PT, R16, 0x300, PT ;  /* 0x000003001000780c */ /* 0x000fc80003fc6070 */
[----:B------:R-:W-:-:S13]  /*1460*/  ISETP.GE.U32.AND.EX P6, PT, R20, RZ, PT, P6 ;  /* 0x000000ff1400720c */ /* 0x000fda0003fc6160 */
[----:B------:R-:W-:Y:S05]  /*1470*/  @!P6 BRA `(.L_x_8810) ;  /* 0x0000000000e8e947 */ /* 0x000fea0003800000 */
[----:B------:R-:W-:-:S05]  /*1480*/  MOV R10, 0x400 ;  /* 0x00000400000a7802 */ /* 0x000fca0000000f00 */
[----:B------:R-:W-:-:S05]  /*1490*/  VIADD R10, R10, 0x60 ;  /* 0x000000600a0a7836 */ /* 0x000fca0000000000 */
[----:B------:R-:W-:-:S07]  /*14a0*/  LEA R10, R5, R10, 0x18 ;  /* 0x0000000a050a7211 */ /* 0x000fce00078ec0ff */
.L_x_8813:
[C---:B0-----:R-:W-:Y:S01]  /*14b0*/  LEA R5, R9.reuse, R10, 0x2 ;  /* 0x0000000a09057211 */ /* 0x041fe200078e10ff */
[----:B------:R-:W-:Y:S02]  /*14c0*/  IMAD.MOV.U32 R32, RZ, RZ, 0x3bbb989d ;  /* 0x3bbb989dff207424 */ /* 0x000fe400078e00ff */
[----:B------:R-:W-:Y:S02]  /*14d0*/  IMAD.MOV.U32 R33, RZ, RZ, 0x437c0000 ;  /* 0x437c0000ff217424 */ /* 0x000fe400078e00ff */
[----:B0--3--:R-:W2:Y:S01]  /*14e0*/  LDS R11, [R5] ;  /* 0x00000000050b7984 */ /* 0x009ea20000000800 */
[----:B------:R-:W-:-:S03]  /*14f0*/  VIADD R9, R9, 0x400 ;  /* 0x0000040009097836 */ /* 0x000fc60000000000 */
[----:B------:R-:W0:Y:S02]  /*1500*/  LDS R13, [R5+0x400] ;  /* 0x00040000050d7984 */ /* 0x000e240000000800 */
[----:B------:R-:W-:Y:S02]  /*1510*/  ISETP.GE.U32.AND P6, PT, R9, UR4, PT ;  /* 0x0000000409007c0c */ /* 0x000fe4000bfc6070 */
[----:B------:R-:W3:Y:S02]  /*1520*/  LDS R29, [R5+0x800] ;  /* 0x00080000051d7984 */ /* 0x000ee40000000800 */
[----:B------:R-:W-:Y:S02]  /*1530*/  ISETP.GE.U32.AND.EX P6, PT, RZ, UR5, PT, P6 ;  /* 0x00000005ff007c0c */ /* 0x000fe4000bfc6160 */
        /* <DEDUP_REMOVED lines=24> */
[----:B------:R-:W-:Y:S01]  /*16c0*/  SHF.L.U32 R32, R32, 0x17, RZ ;  /* 0x0000001720207819 */ /* 0x000fe200000006ff */
[----:B------:R-:W-:Y:S02]  /*16d0*/  IMAD.SHL.U32 R13, R13, 0x800000, RZ ;  /* 0x008000000d0d7824 */ /* 0x000fe400078e00ff */
[----:B------:R-:W-:Y:S01]  /*16e0*/  FFMA R30, R29, 1.4426950216293334961, -R30 ;  /* 0x3fb8aa3b1d1e7823 */ /* 0x000fe2000000081e */
[----:B------:R-:W-:Y:S01]  /*16f0*/  FFMA R34, R31, 1.4426950216293334961, -R34 ;  /* 0x3fb8aa3b1f227823 */ /* 0x000fe20000000822 */
[----:B------:R-:W1:Y:S02]  /*1700*/  MUFU.EX2 R28, R28 ;  /* 0x0000001c001c7308 */ /* 0x000e640000000800 */
        /* <DEDUP_REMOVED lines=17> */
.L_x_8810:
[----:B------:R-:W-:Y:S05]  /*1820*/  BSYNC.RECONVERGENT B0 ;  /* 0x0000000000007941 */ /* 0x000fea0003800200 */
.L_x_8809:
        /* <DEDUP_REMOVED lines=28> */
.L_x_8815:
[----:B------:R-:W-:Y:S05]  /*19f0*/  BSYNC.RECONVERGENT B0 ;  /* 0x0000000000007941 */ /* 0x000fea0003800200 */
.L_x_8814:
        /* <DEDUP_REMOVED lines=8> */
[----:B-1----:R-:W-:Y:S02]  /*1a80*/  MOV R14, R2 ;  /* 0x00000002000e7202 */ /* 0x002fe40000000f00 */
        /* <DEDUP_REMOVED lines=14> */
[----:B---3--:R-:W-:Y:S05]  /*1b70*/  CALL.REL.NOINC `($__internal_176_$__cuda_sm3x_div_rn_noftz_f32_slowpath) ;  /* 0x0000001400bc7944 */ /* 0x008fea0003c00000 */
[----:B------:R-:W-:-:S07]  /*1b80*/  IMAD.MOV.U32 R14, RZ, RZ, R0 ;  /* 0x000000ffff0e7224 */ /* 0x000fce00078e0000 */
.L_x_8821:
[----:B------:R-:W-:Y:S05]  /*1b90*/  BSYNC.RECONVERGENT B4 ;  /* 0x0000000000047941 */ /* 0x000fea0003800200 */
.L_x_8820:
        /* <DEDUP_REMOVED lines=11> */
[----:B------:R-:W-:Y:S02]  /*1c50*/  MOV R0, R8 ;  /* 0x0000000800007202 */ /* 0x000fe40000000f00 */
[----:B------:R-:W-:-:S07]  /*1c60*/  MOV R12, 0x1c80 ;  /* 0x00001c80000c7802 */ /* 0x000fce0000000f00 */
[----:B---3--:R-:W-:Y:S05]  /*1c70*/  CALL.REL.NOINC `($__internal_176_$__cuda_sm3x_div_rn_noftz_f32_slowpath) ;  /* 0x00000014007c7944 */ /* 0x008fea0003c00000 */
[----:B------:R-:W-:-:S07]  /*1c80*/  IMAD.MOV.U32 R15, RZ, RZ, R0 ;  /* 0x000000ffff0f7224 */ /* 0x000fce00078e0000 */
.L_x_8823:
[----:B------:R-:W-:Y:S05]  /*1c90*/  BSYNC.RECONVERGENT B4 ;  /* 0x0000000000047941 */ /* 0x000fea0003800200 */
.L_x_8822:
[----:B------:R-:W0:Y:S01]  /*1ca0*/  LDCU.128 UR4, c[0x0][0x390] ;  /* 0x00007200ff0477ac */ /* 0x000e220008000c00 */
[----:B------:R-:W-:Y:S02]  /*1cb0*/  HFMA2 R9, -RZ, RZ, 0, 0 ;  /* 0x00000000ff097431 */ /* 0x000fe400000001ff */
[C---:B------:R-:W-:Y:S01]  /*1cc0*/  IMAD.SHL.U32 R8, R2.reuse, 0x2, RZ ;  /* 0x0000000202087824 */ /* 0x040fe200078e00ff */
[----:B------:R-:W-:Y:S01]  /*1cd0*/  F2FP.F16.F32.PACK_AB R15, R15, R14 ;  /* 0x0000000e0f0f723e */ /* 0x000fe200000000ff */
[----:B------:R-:W-:Y:S02]  /*1ce0*/  VIADD R14, R2, 0x100 ;  /* 0x00000100020e7836 */ /* 0x000fe40000000000 */
[----:B0-----:R-:W-:Y:S02]  /*1cf0*/  IMAD R0, R23, UR6, RZ ;  /* 0x0000000617007c24 */ /* 0x001fe4000f8e02ff */
[----:B------:R-:W-:Y:S01]  /*1d00*/  IMAD.WIDE.U32 R8, R21, UR6, R8 ;  /* 0x0000000615087c25 */ /* 0x000fe2000f8e0008 */
[----:B------:R-:W-:-:S03]  /*1d10*/  R2UR UR6, R6 ;  /* 0x00000000060672ca */ /* 0x000fc600000e0000 */
[----:B---3--:R-:W-:Y:S01]  /*1d20*/  IMAD R11, R21, UR7, R0 ;  /* 0x00000007150b7c24 */ /* 0x008fe2000f8e0200 */
        /* <DEDUP_REMOVED lines=24> */
[----:B------:R-:W-:Y:S05]  /*1eb0*/  CALL.REL.NOINC `($__internal_176_$__cuda_sm3x_div_rn_noftz_f32_slowpath) ;  /* 0x0000001000ec7944 */ /* 0x000fea0003c00000 */
[----:B------:R-:W-:-:S07]  /*1ec0*/  MOV R14, R0 ;  /* 0x00000000000e7202 */ /* 0x000fce0000000f00 */
.L_x_8825:
[----:B------:R-:W-:Y:S05]  /*1ed0*/  BSYNC.RECONVERGENT B4 ;  /* 0x0000000000047941 */ /* 0x000fea0003800200 */
.L_x_8824:
        /* <DEDUP_REMOVED lines=13> */
[----:B------:R-:W-:-:S07]  /*1fb0*/  IMAD.MOV.U32 R15, RZ, RZ, R0 ;  /* 0x000000ffff0f7224 */ /* 0x000fce00078e0000 */
.L_x_8827:
[----:B------:R-:W-:Y:S05]  /*1fc0*/  BSYNC.RECONVERGENT B4 ;  /* 0x0000000000047941 */ /* 0x000fea0003800200 */
.L_x_8826:
[----:B------:R-:W-:Y:S01]  /*1fd0*/  IADD3 R0, P0, PT, R8, 0x200, RZ ;  /* 0x0000020008007810 */ /* 0x000fe20007f1e0ff */
[----:B------:R-:W0:Y:S01]  /*1fe0*/  LDCU.64 UR4, c[0x0][0x390] ;  /* 0x00007200ff0477ac */ /* 0x000e220008000a00 */
[----:B------:R-:W-:Y:S02]  /*1ff0*/  R2UR UR6, R6 ;  /* 0x00000000060672ca */ /* 0x000fe400000e0000 */
[----:B------:R-:W-:Y:S02]  /*2000*/  IADD3.X R13, PT, PT, RZ, R11, RZ, P0, !PT ;  /* 0x0000000bff0d7210 */ /* 0x000fe400007fe4ff */
[----:B------:R-:W-:Y:S02]  /*2010*/  R2UR UR7, R7 ;  /* 0x00000000070772ca */ /* 0x000fe400000e0000 */
[----:B------:R-:W-:Y:S02]  /*2020*/  LEA.HI R0, P0, R13, R0, RZ, 0x1 ;  /* 0x000000000d007211 */ /* 0x000fe400078108ff */
[----:B------:R-:W-:-:S02]  /*2030*/  F2FP.F16.F32.PACK_AB R15, R15, R14 ;  /* 0x0000000e0f0f723e */ /* 0x000fc400000000ff */
[----:B------:R-:W-:Y:S01]  /*2040*/  MOV R14, R22 ;  /* 0x00000016000e7202 */ /* 0x000fe20000000f00 */
        /* <DEDUP_REMOVED lines=23> */
.L_x_8829:
[----:B------:R-:W-:Y:S05]  /*21c0*/  BSYNC.RECONVERGENT B4 ;  /* 0x0000000000047941 */ /* 0x000fea0003800200 */
.L_x_8828:
        /* <DEDUP_REMOVED lines=12> */
[----:B------:R-:W-:Y:S05]  /*2290*/  CALL.REL.NOINC `($__internal_176_$__cuda_sm3x_div_rn_noftz_f32_slowpath) ;  /* 0x0000000c00f47944 */ /* 0x000fea0003c00000 */
.L_x_8831:
[----:B------:R-:W-:Y:S05]  /*22a0*/  BSYNC.RECONVERGENT B4 ;  /* 0x0000000000047941 */ /* 0x000fea0003800200 */
.L_x_8830:
[----:B------:R-:W-:Y:S01]  /*22b0*/  IADD3 R9, P0, PT, R8, 0x400, RZ ;  /* 0x0000040008097810 */ /* 0x000fe20007f1e0ff */
[----:B------:R-:W0:Y:S01]  /*22c0*/  LDCU.64 UR4, c[0x0][0x390] ;  /* 0x00007200ff0477ac */ /* 0x000e220008000a00 */
[----:B------:R-:W-:Y:S01]  /*22d0*/  R2UR UR6, R6 ;  /* 0x00000000060672ca */ /* 0x000fe200000e0000 */
[----:B------:R-:W-:Y:S01]  /*22e0*/  VIADD R14, R2, 0x300 ;  /* 0x00000300020e7836 */ /* 0x000fe20000000000 */
[----:B------:R-:W-:Y:S01]  /*22f0*/  R2UR UR7, R7 ;  /* 0x00000000070772ca */ /* 0x000fe200000e0000 */
[----:B------:R-:W-:Y:S01]  /*2300*/  IMAD.X R10, RZ, RZ, R11, P0 ;  /* 0x000000ffff0a7224 */ /* 0x000fe200000e060b */
[----:B------:R-:W-:-:S04]  /*2310*/  F2FP.F16.F32.PACK_AB R5, R0, R5 ;  /* 0x000000050005723e */ /* 0x000fc800000000ff */
[----:B------:R-:W-:-:S04]  /*2320*/  LEA.HI R9, P0, R10, R9, RZ, 0x1 ;  /* 0x000000090a097211 */ /* 0x000fc800078108ff */
[----:B------:R-:W-:Y:S01]  /*2330*/  IADD3.X R10, PT, PT, RZ, R10, RZ, P0, !PT ;  /* 0x0000000aff0a7210 */ /* 0x000fe200007fe4ff */
[----:B------:R-:W-:-:S03]  /*2340*/  IMAD.SHL.U32 R8, R9, 0x2, RZ ;  /* 0x0000000209087824 */ /* 0x000fc600078e00ff */
[----:B------:R-:W-:Y:S02]  /*2350*/  SHF.L.U64.HI R9, R9, 0x1, R10 ;  /* 0x0000000109097819 */ /* 0x000fe4000001020a */
[----:B------:R-:W-:-:S04]  /*2360*/  LOP3.LUT R8, R8, 0xfffffffc, RZ, 0xc0, !PT ;  /* 0xfffffffc08087812 */ /* 0x000fc800078ec0ff */
[----:B0-----:R-:W-:-:S04]  /*2370*/  IADD3 R8, P0, PT, R8, UR4, RZ ;  /* 0x0000000408087c10 */ /* 0x001fc8000ff1e0ff */
[----:B------:R-:W-:-:S05]  /*2380*/  IADD3.X R9, PT, PT, R9, UR5, RZ, P0, !PT ;  /* 0x0000000509097c10 */ /* 0x000fca00087fe4ff */
[----:B------:R0:W-:Y:S04]  /*2390*/  STG.E desc[UR6][R8.64], R5 ;  /* 0x0000000508007986 */ /* 0x0001e8000c101906 */
.L_x_8819:
[----:B------:R-:W-:Y:S05]  /*23a0*/  BSYNC.RECONVERGENT B3 ;  /* 0x0000000000037941 */ /* 0x000fea0003800200 */
.L_x_8818:
[----:B------:R-:W-:-:S13]  /*23b0*/  ISETP.GE.U32.AND P0, PT, R24, 0x300, PT ;  /* 0x000003001800780c */ /* 0x000fda0003f06070 */
[----:B------:R-:W-:Y:S05]  /*23c0*/  @!P0 BRA `(.L_x_8817) ;  /* 0x0000000c00048947 */ /* 0x000fea0003800000 */
.L_x_8848:
        /* <DEDUP_REMOVED lines=16> */
[----:B-1--4-:R-:W-:-:S07]  /*24d0*/  MOV R12, 0x24f0 ;  /* 0x000024f0000c7802 */ /* 0x012fce0000000f00 */
[----:B---3--:R-:W-:Y:S05]  /*24e0*/  CALL.REL.NOINC `($__internal_176_$__cuda_sm3x_div_rn_noftz_f32_slowpath) ;  /* 0x0000000c00607944 */ /* 0x008fea0003c00000 */
[----:B------:R-:W-:-:S07]  /*24f0*/  MOV R30, R0 ;  /* 0x00000000001e7202 */ /* 0x000fce0000000f00 */
.L_x_8833:
[----:B------:R-:W-:Y:S05]  /*2500*/  BSYNC.RECONVERGENT B3 ;  /* 0x0000000000037941 */ /* 0x000fea0003800200 */
.L_x_8832:
        /* <DEDUP_REMOVED lines=15> */
.L_x_8835:
[----:B------:R-:W-:Y:S05]  /*2600*/  BSYNC.RECONVERGENT B3 ;  /* 0x0000000000037941 */ /* 0x000fea0003800200 */
.L_x_8834:
        /* <DEDUP_REMOVED lines=8> */
[----:B------:R-:W-:Y:S01]  /*2690*/  F2FP.F16.F32.PACK_AB R29, R29, R30 ;  /* 0x0000001e1d1d723e */ /* 0x000fe200000000ff */
[----:B---3--:R-:W-:Y:S01]  /*26a0*/  IMAD.WIDE.U32 R10, R21, UR14, R8 ;  /* 0x0000000e150a7c25 */ /* 0x008fe2000f8e0008 */
[----:B------:R-:W-:Y:S04]  /*26b0*/  BSSY.RECONVERGENT B3, `(.L_x_8836) ;  /* 0x0000015000037945 */ /* 0x000fe80003800200 */
[----:B------:R-:W-:-:S04]  /*26c0*/  IADD3 R15, PT, PT, R15, R11, RZ ;  /* 0x0000000b0f0f7210 */ /* 0x000fc80007ffe0ff */
[----:B------:R-:W-:Y:S01]  /*26d0*/  LEA.HI R0, P0, R15, R10, RZ, 0x1 ;  /* 0x0000000a0f007211 */ /* 0x000fe200078108ff */
[----:B--2---:R-:W-:-:S04]  /*26e0*/  FFMA R31, -R3, R34, 1 ;  /* 0x3f800000031f7423 */ /* 0x004fc80000000122 */
[----:B----4-:R-:W-:Y:S02]  /*26f0*/  IMAD.SHL.U32 R12, R0, 0x2, RZ ;  /* 0x00000002000c7824 */ /* 0x010fe400078e00ff */
        /* <DEDUP_REMOVED lines=12> */
[----:B------:R-:W-:Y:S02]  /*27c0*/  MOV R0, R32 ;  /* 0x0000002000007202 */ /* 0x000fe40000000f00 */
[----:B------:R-:W-:-:S07]  /*27d0*/  MOV R12, 0x27f0 ;  /* 0x000027f0000c7802 */ /* 0x000fce0000000f00 */
[----:B------:R-:W-:Y:S05]  /*27e0*/  CALL.REL.NOINC `($__internal_176_$__cuda_sm3x_div_rn_noftz_f32_slowpath) ;  /* 0x0000000800a07944 */ /* 0x000fea0003c00000 */
[----:B------:R-:W-:-:S07]  /*27f0*/  IMAD.MOV.U32 R30, RZ, RZ, R0 ;  /* 0x000000ffff1e7224 */ /* 0x000fce00078e0000 */
.L_x_8837:
[----:B------:R-:W-:Y:S05]  /*2800*/  BSYNC.RECONVERGENT B3 ;  /* 0x0000000000037941 */ /* 0x000fea0003800200 */
.L_x_8836:
        /* <DEDUP_REMOVED lines=14> */
.L_x_8839:
[----:B------:R-:W-:Y:S05]  /*28f0*/  BSYNC.RECONVERGENT B3 ;  /* 0x0000000000037941 */ /* 0x000fea0003800200 */
.L_x_8838:
[----:B------:R-:W0:Y:S01]  /*2900*/  LDS R32, [R28+0x800] ;  /* 0x000800001c207984 */ /* 0x000e220000000800 */
[----:B------:R-:W-:Y:S01]  /*2910*/  IADD3 R0, P0, PT, R10, 0x200, RZ ;  /* 0x000002000a007810 */ /* 0x000fe20007f1e0ff */
[----:B------:R-:W-:Y:S01]  /*2920*/  BSSY.RECONVERGENT B3, `(.L_x_8840) ;  /* 0x0000019000037945 */ /* 0x000fe20003800200 */
[----:B------:R-:W1:Y:S01]  /*2930*/  MUFU.RCP R10, R3 ;  /* 0x00000003000a7308 */ /* 0x000e620000001000 */
[----:B------:R-:W-:Y:S02]  /*2940*/  R2UR UR4, R6 ;  /* 0x00000000060472ca */ /* 0x000fe400000e0000 */
[----:B------:R-:W-:Y:S01]  /*2950*/  IMAD.X R11, RZ, RZ, R15, P0 ;  /* 0x000000ffff0b7224 */ /* 0x000fe200000e060f */
[----:B------:R-:W-:Y:S02]  /*2960*/  R2UR UR5, R7 ;  /* 0x00000000070572ca */ /* 0x000fe400000e0000 */
[----:B------:R-:W-:Y:S02]  /*2970*/  F2FP.F16.F32.PACK_AB R29, R29, R30 ;  /* 0x0000001e1d1d723e */ /* 0x000fe400000000ff */
        /* <DEDUP_REMOVED lines=17> */
[----:B------:R-:W-:Y:S05]  /*2a90*/  CALL.REL.NOINC `($__internal_176_$__cuda_sm3x_div_rn_noftz_f32_slowpath) ;  /* 0x0000000400f47944 */ /* 0x000fea0003c00000 */
[----:B------:R-:W-:-:S07]  /*2aa0*/  IMAD.MOV.U32 R10, RZ, RZ, R0 ;  /* 0x000000ffff0a7224 */ /* 0x000fce00078e0000 */
.L_x_8841:
[----:B------:R-:W-:Y:S05]  /*2ab0*/  BSYNC.RECONVERGENT B3 ;  /* 0x0000000000037941 */ /* 0x000fea0003800200 */
.L_x_8840:
        /* <DEDUP_REMOVED lines=13> */
[----:B------:R-:W-:-:S07]  /*2b90*/  IMAD.MOV.U32 R11, RZ, RZ, R0 ;  /* 0x000000ffff0b7224 */ /* 0x000fce00078e0000 */
.L_x_8843:
[----:B------:R-:W-:Y:S05]  /*2ba0*/  BSYNC.RECONVERGENT B3 ;  /* 0x0000000000037941 */ /* 0x000fea0003800200 */
.L_x_8842:
        /* <DEDUP_REMOVED lines=9> */
[----:B------:R-:W-:Y:S01]  /*2c40*/  F2FP.F16.F32.PACK_AB R11, R11, R10 ;  /* 0x0000000a0b0b723e */ /* 0x000fe200000000ff */
        /* <DEDUP_REMOVED lines=19> */
[----:B------:R-:W-:Y:S05]  /*2d80*/  CALL.REL.NOINC `($__internal_176_$__cuda_sm3x_div_rn_noftz_f32_slowpath) ;  /* 0x0000000400387944 */ /* 0x000fea0003c00000 */
[----:B------:R-:W-:-:S07]  /*2d90*/  IMAD.MOV.U32 R10, RZ, RZ, R0 ;  /* 0x000000ffff0a7224 */ /* 0x000fce00078e0000 */
.L_x_8845:
[----:B------:R-:W-:Y:S05]  /*2da0*/  BSYNC.RECONVERGENT B3 ;  /* 0x0000000000037941 */ /* 0x000fea0003800200 */
.L_x_8844:
        /* <DEDUP_REMOVED lines=14> */
.L_x_8847:
[----:B------:R-:W-:Y:S05]  /*2e90*/  BSYNC.RECONVERGENT B3 ;  /* 0x0000000000037941 */ /* 0x000fea0003800200 */
.L_x_8846:
[----:B------:R-:W-:Y:S02]  /*2ea0*/  HFMA2 R9, -RZ, RZ, 0, 0 ;  /* 0x00000000ff097431 */ /* 0x000fe400000001ff */
[----:B------:R-:W-:Y:S01]  /*2eb0*/  VIADD R8, R8, 0x600 ;  /* 0x0000060008087836 */ /* 0x000fe20000000000 */
[----:B------:R-:W-:Y:S01]  /*2ec0*/  R2UR UR4, R6 ;  /* 0x00000000060472ca */ /* 0x000fe200000e0000 */
[----:B------:R-:W-:Y:S01]  /*2ed0*/  IMAD R0, R23, UR14, RZ ;  /* 0x0000000e17007c24 */ /* 0x000fe2000f8e02ff */
[----:B------:R-:W-:Y:S01]  /*2ee0*/  R2UR UR5, R7 ;  /* 0x00000000070572ca */ /* 0x000fe200000e0000 */
[----:B------:R-:W-:Y:S01]  /*2ef0*/  VIADD R14, R14, 0x400 ;  /* 0x000004000e0e7836 */ /* 0x000fe20000000000 */
[----:B------:R-:W-:Y:S01]  /*2f00*/  F2FP.F16.F32.PACK_AB R11, R11, R10 ;  /* 0x0000000a0b0b723e */ /* 0x000fe200000000ff */
        /* <DEDUP_REMOVED lines=13> */
.L_x_8817:
[----:B0-----:R-:W-:Y:S05]  /*2fe0*/  BSYNC.RECONVERGENT B0 ;  /* 0x0000000000007941 */ /* 0x001fea0003800200 */
.L_x_8816:
[----:B------:R-:W0:Y:S01]  /*2ff0*/  LDCU.64 UR4, c[0x0][0x3a0] ;  /* 0x00007400ff0477ac */ /* 0x000e220008000a00 */
[----:B------:R-:W-:-:S05]  /*3000*/  IADD3 R21, P0, PT, R4, R21, RZ ;  /* 0x0000001504157210 */ /* 0x000fca0007f1e0ff */
[----:B------:R-:W-:Y:S01]  /*3010*/  IMAD.X R23, RZ, RZ, R23, P0 ;  /* 0x000000ffff177224 */ /* 0x000fe200000e0617 */
[----:B0-----:R-:W-:-:S04]  /*3020*/  ISETP.GE.U32.AND P0, PT, R21, UR4, PT ;  /* 0x0000000415007c0c */ /* 0x001fc8000bf06070 */
[----:B------:R-:W-:-:S13]  /*3030*/  ISETP.GE.AND.EX P0, PT, R23, UR5, PT, P0 ;  /* 0x0000000517007c0c */ /* 0x000fda000bf06300 */
[----:B------:R-:W-:Y:S05]  /*3040*/  @!P0 BRA `(.L_x_8849) ;  /* 0xffffffd000c88947 */ /* 0x000fea000383ffff */
[----:B------:R-:W-:Y:S05]  /*3050*/  EXIT ;  /* 0x000000000000794d */ /* 0x000fea0003800000 */
.L_x_8805:
[----:B-1----:R-:W-:Y:S01]  /*3060*/  MOV R13, R5 ;  /* 0x00000005000d7202 */ /* 0x002fe20000000f00 */
[----:B--2---:R-:W-:Y:S01]  /*3070*/  IMAD.MOV.U32 R12, RZ, RZ, 0x1 ;  /* 0x00000001ff0c7424 */ /* 0x004fe200078e00ff */
[----:B------:R-:W-:Y:S01]  /*3080*/  MOV R15, 0xffffffff ;  /* 0xffffffff000f7802 */ /* 0x000fe20000000f00 */
[----:B------:R-:W-:-:S07]  /*3090*/  IMAD.MOV.U32 R11, RZ, RZ, 0x1f ;  /* 0x0000001fff0b7424 */ /* 0x000fce00078e00ff */
[----:B0-----:R-:W-:Y:S05]  /*30a0*/  WARPSYNC.COLLECTIVE R15, `(.L_x_8850) ;  /* 0x000000000f087348 */ /* 0x001fea0003c00000 */
[----:B0-----:R0:W1:Y:S02]  /*30b0*/  SHFL.DOWN P6, R14, R13, R12, R11 ;  /* 0x0800000c0d0e7389 */ /* 0x00106400000c000b */
[----:B01----:R-:W-:Y:S05]  /*30c0*/  ENDCOLLECTIVE ;  /* 0x000000000000791b */ /* 0x003fea0003800000 */
.L_x_8850:
[----:B------:R-:W-:Y:S01]  /*30d0*/  IMAD.MOV.U32 R12, RZ, RZ, 0x2 ;  /* 0x00000002ff0c7424 */ /* 0x000fe200078e00ff */
[----:B------:R-:W-:-:S05]  /*30e0*/  @!P3 FMNMX R5, R14, R5, !PT ;  /* 0x000000050e05b209 */ /* 0x000fca0007800000 */
[----:B------:R-:W-:-:S07]  /*30f0*/  IMAD.MOV.U32 R13, RZ, RZ, R5 ;  /* 0x000000ffff0d7224 */ /* 0x000fce00078e0005 */
[----:B------:R-:W-:Y:S05]  /*3100*/  WARPSYNC.COLLECTIVE R15, `(.L_x_8851) ;  /* 0x000000000f087348 */ /* 0x000fea0003c00000 */
[----:B------:R0:W1:Y:S02]  /*3110*/  SHFL.DOWN P6, R14, R13, R12, R11 ;  /* 0x0800000c0d0e7389 */ /* 0x00006400000c000b */
[----:B01----:R-:W-:Y:S05]  /*3120*/  ENDCOLLECTIVE ;  /* 0x000000000000791b */ /* 0x003fea0003800000 */
.L_x_8851:
[----:B------:R-:W-:Y:S01]  /*3130*/  IMAD.MOV.U32 R12, RZ, RZ, 0x4 ;  /* 0x00000004ff0c7424 */ /* 0x000fe200078e00ff */
[----:B------:R-:W-:-:S04]  /*3140*/  @!P2 FMNMX R5, R5, R14, !PT ;  /* 0x0000000e0505a209 */ /* 0x000fc80007800000 */
[----:B------:R-:W-:-:S07]  /*3150*/  MOV R13, R5 ;  /* 0x00000005000d7202 */ /* 0x000fce0000000f00 */
[----:B------:R-:W-:Y:S05]  /*3160*/  WARPSYNC.COLLECTIVE R15, `(.L_x_8852) ;  /* 0x000000000f087348 */ /* 0x000fea0003c00000 */
[----:B------:R0:W1:Y:S02]  /*3170*/  SHFL.DOWN P6, R14, R13, R12, R11 ;  /* 0x0800000c0d0e7389 */ /* 0x00006400000c000b */
[----:B01----:R-:W-:Y:S05]  /*3180*/  ENDCOLLECTIVE ;  /* 0x000000000000791b */ /* 0x003fea0003800000 */
.L_x_8852:
[----:B------:R-:W-:Y:S01]  /*3190*/  HFMA2 R12, -RZ, RZ, 0, 4.76837158203125e-07 ;  /* 0x00000008ff0c7431 */ /* 0x000fe200000001ff */
[----:B------:R-:W-:-:S05]  /*31a0*/  @!P1 FMNMX R5, R5, R14, !PT ;  /* 0x0000000e05059209 */ /* 0x000fca0007800000 */
[----:B------:R-:W-:-:S07]  /*31b0*/  IMAD.MOV.U32 R13, RZ, RZ, R5 ;  /* 0x000000ffff0d7224 */ /* 0x000fce00078e0005 */
[----:B------:R-:W-:Y:S05]  /*31c0*/  WARPSYNC.COLLECTIVE R15, `(.L_x_8853) ;  /* 0x000000000f087348 */ /* 0x000fea0003c00000 */
[----:B------:R0:W1:Y:S02]  /*31d0*/  SHFL.DOWN P6, R14, R13, R12, R11 ;  /* 0x0800000c0d0e7389 */ /* 0x00006400000c000b */
[----:B01----:R-:W-:Y:S05]  /*31e0*/  ENDCOLLECTIVE ;  /* 0x000000000000791b */ /* 0x003fea0003800000 */
.L_x_8853:
[----:B------:R-:W-:Y:S01]  /*31f0*/  IMAD.MOV.U32 R12, RZ, RZ, 0x10 ;  /* 0x00000010ff0c7424 */ /* 0x000fe200078e00ff */
[----:B------:R-:W-:-:S04]  /*3200*/  FMNMX R3, R5, R14, !PT ;  /* 0x0000000e05037209 */ /* 0x000fc80007800000 */
[----:B------:R-:W-:-:S05]  /*3210*/  FSEL R0, R5, R3, P4 ;  /* 0x0000000305007208 */ /* 0x000fca0002000000 */
[----:B------:R-:W-:-:S07]  /*3220*/  IMAD.MOV.U32 R13, RZ, RZ, R0 ;  /* 0x000000ffff0d7224 */ /* 0x000fce00078e0000 */
[----:B------:R-:W-:Y:S05]  /*3230*/  WARPSYNC.COLLECTIVE R15, `(.L_x_8854) ;  /* 0x000000000f087348 */ /* 0x000fea0003c00000 */
[----:B------:R0:W1:Y:S02]  /*3240*/  SHFL.DOWN P6, R14, R13, R12, R11 ;  /* 0x0800000c0d0e7389 */ /* 0x00006400000c000b */
[----:B01----:R-:W-:Y:S05]  /*3250*/  ENDCOLLECTIVE ;  /* 0x000000000000791b */ /* 0x003fea0003800000 */
.L_x_8854:
[----:B------:R-:W-:Y:S05]  /*3260*/  BRA `(.L_x_8855) ;  /* 0xffffffdc00187947 */ /* 0x000fea000383ffff */
        .weak           $__internal_176_$__cuda_sm3x_div_rn_noftz_f32_slowpath
        .type           $__internal_176_$__cuda_sm3x_div_rn_noftz_f32_slowpath,@function
        .size           $__internal_176_$__cuda_sm3x_div_rn_noftz_f32_slowpath,(.L_x_25628 - $__internal_176_$__cuda_sm3x_div_rn_noftz_f32_slowpath)
$__internal_176_$__cuda_sm3x_div_rn_noftz_f32_slowpath:
        /* <DEDUP_REMOVED lines=35> */
.L_x_8857:
        /* <DEDUP_REMOVED lines=51> */
.L_x_8864:
[----:B------:R-:W-:-:S04]  /*37d0*/  LOP3.LUT R0, R0, 0x80000000, RZ, 0xc0, !PT ;  /* 0x8000000000007812 */ /* 0x000fc800078ec0ff */
[----:B------:R-:W-:Y:S01]  /*37e0*/  LOP3.LUT R0, R0, 0x7f800000, RZ, 0xfc, !PT ;  /* 0x7f80000000007812 */ /* 0x000fe200078efcff */
[----:B------:R-:W-:Y:S06]  /*37f0*/  BRA `(.L_x_8865) ;  /* 0x0000000000047947 */ /* 0x000fec0003800000 */
.L_x_8863:
[----:B------:R-:W-:-:S07]  /*3800*/  LEA R0, R34, R0, 0x17 ;  /* 0x0000000022007211 */ /* 0x000fce00078eb8ff */
.L_x_8865:
[----:B------:R-:W-:Y:S05]  /*3810*/  BSYNC.RECONVERGENT B2 ;  /* 0x0000000000027941 */ /* 0x000fea0003800200 */
.L_x_8862:
[----:B------:R-:W-:Y:S05]  /*3820*/  BRA `(.L_x_8866) ;  /* 0x0000000000207947 */ /* 0x000fea0003800000 */
.L_x_8861:
[----:B------:R-:W-:-:S04]  /*3830*/  LOP3.LUT R0, R31, 0x80000000, R0, 0x48, !PT ;  /* 0x800000001f007812 */ /* 0x000fc800078e4800 */
[----:B------:R-:W-:Y:S01]  /*3840*/  LOP3.LUT R0, R0, 0x7f800000, RZ, 0xfc, !PT ;  /* 0x7f80000000007812 */ /* 0x000fe200078efcff */
[----:B------:R-:W-:Y:S06]  /*3850*/  BRA `(.L_x_8866) ;  /* 0x0000000000147947 */ /* 0x000fec0003800000 */
.L_x_8860:
[----:B------:R-:W-:Y:S01]  /*3860*/  LOP3.LUT R0, R31, 0x80000000, R0, 0x48, !PT ;  /* 0x800000001f007812 */ /* 0x000fe200078e4800 */
[----:B------:R-:W-:Y:S06]  /*3870*/  BRA `(.L_x_8866) ;  /* 0x00000000000c7947 */ /* 0x000fec0003800000 */
.L_x_8859:
[----:B------:R-:W0:Y:S01]  /*3880*/  MUFU.RSQ R0, -QNAN ;  /* 0xffc0000000007908 */ /* 0x000e220000001400 */
[----:B------:R-:W-:Y:S05]  /*3890*/  BRA `(.L_x_8866) ;  /* 0x0000000000047947 */ /* 0x000fea0003800000 */
.L_x_8858:
[----:B------:R-:W-:-:S07]  /*38a0*/  FADD.FTZ R0, R0, R3 ;  /* 0x0000000300007221 */ /* 0x000fce0000010000 */
.L_x_8866:
[----:B------:R-:W-:Y:S05]  /*38b0*/  BSYNC.RECONVERGENT B1 ;  /* 0x0000000000017941 */ /* 0x000fea0003800200 */
.L_x_8856:
[----:B------:R-:W-:-:S04]  /*38c0*/  IMAD.MOV.U32 R13, RZ, RZ, 0x0 ;  /* 0x00000000ff0d7424 */ /* 0x000fc800078e00ff */
[----:B0-----:R-:W-:Y:S05]  /*38d0*/  RET.REL.NODEC R12 `(_Z20SoftmaxBlockSMemImplI10DirectLoadI6__halffE11DirectStoreIfS1_EfLi2ELi256EL9Algorithm0EEvT_T0_ll) ;  /* 0xffffffc40cc87950 */ /* 0x001fea0003c3ffff */
.L_x_8867:
        /* <DEDUP_REMOVED lines=10> */
.L_x_25628:


//--------------------- .text._Z20SoftmaxBlockSMemImplI10DirectLoadI6__halffE11DirectStoreIfS1_EfLi2ELi512EL9Algorithm0EEvT_T0_ll --------------------------
	.section	.text._Z20SoftmaxBlockSMemImplI10DirectLoadI6__halffE11DirectStoreIfS1_EfLi2ELi512EL9Algorithm0EEvT_T0_ll,"ax",@progbits
	.align	128
        .global         _Z20SoftmaxBlockSMemImplI10DirectLoadI6__halffE11DirectStoreIfS1_EfLi2ELi512EL9Algorithm0EEvT_T0_ll
        .type           _Z20SoftmaxBlockSMemImplI10DirectLoadI6__halffE11DirectStoreIfS1_EfLi2ELi512EL9Algorithm0EEvT_T0_ll,@function
        .size           _Z20SoftmaxBlockSMemImplI10DirectLoadI6__halffE11DirectStoreIfS1_EfLi2ELi512EL9Algorithm0EEvT_T0_ll,(.L_x_25629 - _Z20SoftmaxBlockSMemImplI10DirectLoadI6__halffE11DirectStoreIfS1_EfLi2ELi512EL9Algorithm0EEvT_T0_ll)
        .other          _Z20SoftmaxBlockSMemImplI10DirectLoadI6__halffE11DirectStoreIfS1_EfLi2ELi512EL9Algorithm0EEvT_T0_ll,@"STO_CUDA_ENTRY STV_DEFAULT"
_Z20SoftmaxBlockSMemImplI10DirectLoadI6__halffE11DirectStoreIfS1_EfLi2ELi512EL9Algorithm0EEvT_T0_ll:
.text._Z20SoftmaxBlockSMemImplI10DirectLoadI6__halffE11DirectStoreIfS1_EfLi2ELi512EL9Algorithm0EEvT_T0_ll:
        /* <DEDUP_REMOVED lines=22> */
.L_x_8868:
        /* <DEDUP_REMOVED lines=10> */
[----:B------:R-:W-:Y:S01]  /*0200*/  VIADD R6, R5, 0x58 ;  /* 0x0000005805067836 */ /* 0x000fe20000000000 */
[----:B------:R-:W4:Y:S01]  /*0210*/  S2R R3, SR_LANEID ;  /* 0x0000000000037919 */ /* 0x000f220000000000 */
[----:B------:R-:W0:Y:S08]  /*0220*/  LDC R2, c[0x0][0x370] ;  /* 0x0000dc00ff027b82 */ /* 0x000e300000000800 */
[----:B------:R-:W0:Y:S01]  /*0230*/  LDC.64 R32, c[0x0][0x358] ;  /* 0x0000d600ff207b82 */ /* 0x000e220000000a00 */
[----:B--2---:R-:W-:-:S02]  /*0240*/  LEA.HI R7, P0, R11, R10, RZ, 0x1 ;  /* 0x0000000a0b077211 */ /* 0x004fc400078108ff */
[C---:B-1----:R-:W-:Y:S01]  /*0250*/  LEA R30, R8.reuse, R5, 0x18 ;  /* 0x00000005081e7211 */ /* 0x042fe200078ec0ff */
[----:B------:R-:W-:Y:S01]  /*0260*/  VIADD R5, R5, 0xb0 ;  /* 0x000000b005057836 */ /* 0x000fe20000000000 */
[C---:B------:R-:W-:Y:S02]  /*0270*/  LEA R6, R8.reuse, R6, 0x18 ;  /* 0x0000000608067211 */ /* 0x040fe400078ec0ff */
[----:B---3--:R-:W-:Y:S02]  /*0280*/  SHF.R.U32.HI R0, RZ, 0x3, R4 ;  /* 0x00000003ff007819 */ /* 0x008fe40000011604 */
[----:B------:R-:W-:Y:S02]  /*0290*/  LEA R9, R8, R5, 0x18 ;  /* 0x0000000508097211 */ /* 0x000fe400078ec0ff */
[----:B------:R-:W-:Y:S02]  /*02a0*/  IADD3.X R8, PT, PT, RZ, R11, RZ, P0, !PT ;  /* 0x0000000bff087210 */ /* 0x000fe400007fe4ff */
[----:B------:R-:W-:Y:S01]  /*02b0*/  LOP3.LUT R26, RZ, R4, RZ, 0x33, !PT ;  /* 0x00000004ff1a7212 */ /* 0x000fe200078e33ff */
[----:B------:R-:W-:Y:S01]  /*02c0*/  IMAD R28, R4, 0x4, R9 ;  /* 0x00000004041c7824 */ /* 0x000fe200078e0209 */
[----:B------:R-:W-:-:S02]  /*02d0*/  LOP3.LUT R29, R0, 0x7c, RZ, 0xc0, !PT ;  /* 0x0000007c001d7812 */ /* 0x000fc400078ec0ff */
[----:B------:R-:W-:Y:S01]  /*02e0*/  SHF.R.U64 R5, R7, 0x1, R8 ;  /* 0x0000000107057819 */ /* 0x000fe20000001208 */
[----:B------:R-:W-:Y:S01]  /*02f0*/  IMAD.U32 R7, RZ, RZ, UR4 ;  /* 0x00000004ff077e24 */ /* 0x000fe2000f8e00ff */
[----:B------:R-:W-:Y:S01]  /*0300*/  IADD3 R0, P0, PT, R26, R10, RZ ;  /* 0x0000000a1a007210 */ /* 0x000fe20007f1e0ff */
[C---:B------:R-:W-:Y:S01]  /*0310*/  IMAD.IADD R30, R29.reuse, 0x1, R30 ;  /* 0x000000011d1e7824 */ /* 0x040fe200078e021e */
[----:B------:R-:W-:Y:S01]  /*0320*/  LOP3.LUT R25, R4, 0x400, RZ, 0xfc, !PT ;  /* 0x0000040004197812 */ /* 0x000fe200078efcff */
[----:B------:R-:W-:Y:S01]  /*0330*/  IMAD.IADD R29, R29, 0x1, R6 ;  /* 0x000000011d1d7824 */ /* 0x000fe200078e0206 */
[----:B------:R-:W-:Y:S01]  /*0340*/  IADD3.X R6, PT, PT, R11, -0x1, RZ, P0, !PT ;  /* 0xffffffff0b067810 */ /* 0x000fe200007fe4ff */
[----:B------:R-:W-:Y:S01]  /*0350*/  IMAD.IADD R26, R26, 0x1, R5 ;  /* 0x000000011a1a7824 */ /* 0x000fe200078e0205 */
[----:B0---4-:R-:W-:-:S07]  /*0360*/  LOP3.LUT R27, R0, 0x600, RZ, 0xc0, !PT ;  /* 0x00000600001b7812 */ /* 0x011fce00078ec0ff */
.L_x_8918:
        /* <DEDUP_REMOVED lines=28> */
[----:B0-----:R-:W-:-:S05]  /*0530*/  IADD3 R12, P2, PT, R13, R8, RZ ;  /* 0x000000080d0c7210 */ /* 0x001fca0007f5e0ff */
[----:B------:R-:W-:-:S05]  /*0540*/  IMAD.X R13, R14, 0x1, R9, P2 ;  /* 0x000000010e0d7824 */ /* 0x000fca00010e0609 */
[----:B------:R-:W2:Y:S01]  /*0550*/  LDG.E R12, desc[UR4][R12.64] ;  /* 0x000000040c0c7981 */ /* 0x000ea2000c1e1900 */
[----:B------:R-:W-:Y:S01]  /*0560*/  LEA R14, R5, R28, 0x2 ;  /* 0x0000001c050e7211 */ /* 0x000fe200078e10ff */
[----:B------:R-:W-:Y:S01]  /*0570*/  VIADD R16, R4, 0x200 ;  /* 0x0000020004107836 */ /* 0x000fe20000000000 */
[----:B------:R-:W-:Y:S01]  /*0580*/  ISETP.NE.AND P2, PT, R22, 0x1, PT ;  /* 0x000000011600780c */ /* 0x000fe20003f45270 */
[--C-:B--2---:R-:W-:Y:S02]  /*0590*/  HADD2.F32 R19, -RZ, R12.reuse.H0_H0 ;  /* 0x2000000cff137230 */ /* 0x104fe40000004100 */
[----:B------:R-:W-:-:S03]  /*05a0*/  HADD2.F32 R18, -RZ, R12.H1_H1 ;  /* 0x3000000cff127230 */ /* 0x000fc60000004100 */
[----:B------:R0:W-:Y:S02]  /*05b0*/  STS [R28], R19 ;  /* 0x000000131c007388 */ /* 0x0001e40000000800 */
[----:B------:R-:W-:Y:S02]  /*05c0*/  FMNMX3 R17, R19, -INF , R18, !PT ;  /* 0xff80000013117876 */ /* 0x000fe40007800012 */
[----:B------:R0:W-:Y:S03]  /*05d0*/  STS [R14], R18 ;  /* 0x000000120e007388 */ /* 0x0001e60000000800 */
        /* <DEDUP_REMOVED lines=8> */
[----:B------:R-:W-:Y:S02]  /*0660*/  IADD3.X R13, PT, PT, RZ, R13, RZ, P3, !PT ;  /* 0x0000000dff0d7210 */ /* 0x000fe40001ffe4ff */
[----:B------:R-:W-:Y:S01]  /*0670*/  @P2 R2UR UR6, R32 ;  /* 0x00000000200622ca */ /* 0x000fe200000e0000 */
[----:B------:R-:W-:Y:S01]  /*0680*/  @P2 IMAD.X R19, RZ, RZ, R21, P4 ;  /* 0x000000ffff132224 */ /* 0x000fe200020e0615 */
[----:B------:R-:W-:Y:S01]  /*0690*/  @P2 R2UR UR7, R33 ;  /* 0x00000000210722ca */ /* 0x000fe200000e0000 */
[C---:B------:R-:W-:Y:S01]  /*06a0*/  IMAD.SHL.U32 R21, R18.reuse, 0x2, RZ ;  /* 0x0000000212157824 */ /* 0x040fe200078e00ff */
        /* <DEDUP_REMOVED lines=8> */
[----:B------:R-:W-:Y:S02]  /*0730*/  @P2 IADD3 R8, P4, PT, R13, R8, RZ ;  /* 0x000000080d082210 */ /* 0x000fe40007f9e0ff */
[----:B------:R-:W-:-:S03]  /*0740*/  IADD3.X R13, PT, PT, R18, R9, RZ, P3, !PT ;  /* 0x00000009120d7210 */ /* 0x000fc60001ffe4ff */
[----:B------:R-:W-:Y:S02]  /*0750*/  @P2 IMAD.X R9, R16, 0x1, R9, P4 ;  /* 0x0000000110092824 */ /* 0x000fe400020e0609 */
[----:B------:R-:W2:Y:S04]  /*0760*/  LDG.E R12, desc[UR4][R12.64] ;  /* 0x000000040c0c7981 */ /* 0x000ea8000c1e1900 */
[----:B------:R-:W3:Y:S01]  /*0770*/  @P2 LDG.E R8, desc[UR6][R8.64] ;  /* 0x0000000608082981 */ /* 0x000ee2000c1e1900 */
[----:B------:R-:W-:Y:S02]  /*0780*/  VIADD R22, R4, 0x600 ;  /* 0x0000060004167836 */ /* 0x000fe40000000000 */
[----:B------:R-:W-:-:S03]  /*0790*/  IMAD.MOV.U32 R16, RZ, RZ, R25 ;  /* 0x000000ffff107224 */ /* 0x000fc600078e0019 */
[----:B------:R-:W-:Y:S01]  /*07a0*/  @P2 MOV R16, R22 ;  /* 0x0000001600102202 */ /* 0x000fe20000000f00 */
[--C-:B--2---:R-:W-:Y:S02]  /*07b0*/  HADD2.F32 R18, -RZ, R12.reuse.H0_H0 ;  /* 0x2000000cff127230 */ /* 0x104fe40000004100 */
[----:B------:R-:W-:Y:S02]  /*07c0*/  HADD2.F32 R19, -RZ, R12.H1_H1 ;  /* 0x3000000cff137230 */ /* 0x000fe40000004100 */
[--C-:B---3--:R-:W-:Y:S01]  /*07d0*/  @P2 HADD2.F32 R20, -RZ, R8.reuse.H0_H0 ;  /* 0x20000008ff142230 */ /* 0x108fe20000004100 */
[----:B------:R1:W-:Y:S01]  /*07e0*/  STS [R28+0x800], R18 ;  /* 0x000800121c007388 */ /* 0x0003e20000000800 */
[----:B------:R-:W-:Y:S01]  /*07f0*/  @P2 HADD2.F32 R21, -RZ, R8.H1_H1 ;  /* 0x30000008ff152230 */ /* 0x000fe20000004100 */
[----:B------:R-:W-:Y:S02]  /*0800*/  FMNMX3 R17, R17, R18, R19, !PT ;  /* 0x0000001211117276 */ /* 0x000fe40007800013 */
[----:B------:R1:W-:Y:S02]  /*0810*/  STS [R14+0x800], R19 ;  /* 0x000800130e007388 */ /* 0x0003e40000000800 */
[----:B------:R-:W-:-:S02]  /*0820*/  @P2 FMNMX3 R17, R17, R20, R21, !PT ;  /* 0x0000001411112276 */ /* 0x000fc40007800015 */
[----:B------:R1:W-:Y:S04]  /*0830*/  @P2 STS [R28+0x1000], R20 ;  /* 0x001000141c002388 */ /* 0x0003e80000000800 */
[----:B------:R1:W-:Y:S02]  /*0840*/  @P2 STS [R14+0x1000], R21 ;  /* 0x001000150e002388 */ /* 0x0003e40000000800 */
.L_x_8872:
[----:B------:R-:W-:Y:S05]  /*0850*/  BSYNC.RECONVERGENT B1 ;  /* 0x0000000000017941 */ /* 0x000fea0003800200 */
.L_x_8871:
        /* <DEDUP_REMOVED lines=11> */
.L_x_8873:
[C---:B------:R-:W-:Y:S01]  /*0910*/  IADD3 R10, P1, PT, R18.reuse, -0x800, RZ ;  /* 0xfffff800120a7810 */ /* 0x040fe20007f3e0ff */
[----:B------:R-:W0:Y:S01]  /*0920*/  LDCU.64 UR4, c[0x0][0x380] ;  /* 0x00007000ff0477ac */ /* 0x000e220008000a00 */
[C---:B------:R-:W-:Y:S02]  /*0930*/  LEA.HI R8, P3, R19.reuse, R18, RZ, 0x1 ;  /* 0x0000001213087211 */ /* 0x040fe400078708ff */
[C---:B------:R-:W-:Y:S02]  /*0940*/  IADD3 R12, P2, PT, R18.reuse, -0x400, RZ ;  /* 0xfffffc00120c7810 */ /* 0x040fe40007f5e0ff */
[----:B------:R-:W-:Y:S02]  /*0950*/  IADD3.X R11, PT, PT, R19, -0x1, RZ, P1, !PT ;  /* 0xffffffff130b7810 */ /* 0x000fe40000ffe4ff */
[----:B------:R-:W-:Y:S02]  /*0960*/  IADD3.X R9, PT, PT, RZ, R19, RZ, P3, !PT ;  /* 0x00000013ff097210 */ /* 0x000fe40001ffe4ff */
[----:B------:R-:W-:-:S02]  /*0970*/  IADD3 R14, P3, PT, R18, 0x400, RZ ;  /* 0x00000400120e7810 */ /* 0x000fc40007f7e0ff */
[----:B------:R-:W-:Y:S02]  /*0980*/  IADD3.X R13, PT, PT, R19, -0x1, RZ, P2, !PT ;  /* 0xffffffff130d7810 */ /* 0x000fe400017fe4ff */
[----:B------:R-:W-:Y:S01]  /*0990*/  LEA.HI R10, P1, R11, R10, RZ, 0x1 ;  /* 0x0000000a0b0a7211 */ /* 0x000fe200078308ff */
[----:B------:R-:W-:Y:S01]  /*09a0*/  IMAD.X R15, RZ, RZ, R19, P3 ;  /* 0x000000ffff0f7224 */ /* 0x000fe200018e0613 */
[----:B------:R-:W-:Y:S02]  /*09b0*/  LEA.HI R12, P2, R13, R12, RZ, 0x1 ;  /* 0x0000000c0d0c7211 */ /* 0x000fe400078508ff */
[C---:B------:R-:W-:Y:S01]  /*09c0*/  SHF.L.U64.HI R9, R8.reuse, 0x1, R9 ;  /* 0x0000000108097819 */ /* 0x040fe20000010209 */
[----:B------:R-:W-:Y:S01]  /*09d0*/  IMAD.X R11, RZ, RZ, R11, P1 ;  /* 0x000000ffff0b7224 */ /* 0x000fe200008e060b */
[----:B------:R-:W-:Y:S01]  /*09e0*/  LEA.HI R14, P1, R15, R14, RZ, 0x1 ;  /* 0x0000000e0f0e7211 */ /* 0x000fe200078308ff */
[----:B------:R-:W-:Y:S01]  /*09f0*/  IMAD.SHL.U32 R8, R8, 0x2, RZ ;  /* 0x0000000208087824 */ /* 0x000fe200078e00ff */
[----:B------:R-:W-:-:S02]  /*0a00*/  IADD3.X R13, PT, PT, RZ, R13, RZ, P2, !PT ;  /* 0x0000000dff0d7210 */ /* 0x000fc400017fe4ff */
[C---:B------:R-:W-:Y:S01]  /*0a10*/  SHF.L.U64.HI R11, R10.reuse, 0x1, R11 ;  /* 0x000000010a0b7819 */ /* 0x040fe2000001020b */
[----:B------:R-:W-:Y:S01]  /*0a20*/  IMAD.SHL.U32 R10, R10, 0x2, RZ ;  /* 0x000000020a0a7824 */ /* 0x000fe200078e00ff */
[----:B------:R-:W-:Y:S01]  /*0a30*/  LOP3.LUT R8, R8, 0xfffffffc, RZ, 0xc0, !PT ;  /* 0xfffffffc08087812 */ /* 0x000fe200078ec0ff */
[----:B------:R-:W-:Y:S01]  /*0a40*/  IMAD.X R15, RZ, RZ, R15, P1 ;  /* 0x000000ffff0f7224 */ /* 0x000fe200008e060f */
[C---:B------:R-:W-:Y:S01]  /*0a50*/  SHF.L.U64.HI R13, R12.reuse, 0x1, R13 ;  /* 0x000000010c0d7819 */ /* 0x040fe2000001020d */
[----:B------:R-:W-:Y:S01]  /*0a60*/  IMAD.SHL.U32 R12, R12, 0x2, RZ ;  /* 0x000000020c0c7824 */ /* 0x000fe200078e00ff */
[----:B0-----:R-:W-:Y:S02]  /*0a70*/  IADD3 R8, P1, PT, R8, UR4, RZ ;  /* 0x0000000408087c10 */ /* 0x001fe4000ff3e0ff */
[----:B------:R-:W-:Y:S02]  /*0a80*/  R2UR UR6, R32 ;  /* 0x00000000200672ca */ /* 0x000fe400000e0000 */
[----:B------:R-:W-:-:S02]  /*0a90*/  R2UR UR7, R33 ;  /* 0x00000000210772ca */ /* 0x000fc400000e0000 */
[----:B------:R-:W-:Y:S02]  /*0aa0*/  LOP3.LUT R10, R10, 0xfffffffc, RZ, 0xc0, !PT ;  /* 0xfffffffc0a0a7812 */ /* 0x000fe400078ec0ff */
[----:B------:R-:W-:Y:S02]  /*0ab0*/  SHF.L.U64.HI R15, R14, 0x1, R15 ;  /* 0x000000010e0f7819 */ /* 0x000fe4000001020f */
[C---:B------:R-:W-:Y:S02]  /*0ac0*/  R2UR UR8, R32.reuse ;  /* 0x00000000200872ca */ /* 0x040fe400000e0000 */
[C---:B------:R-:W-:Y:S02]  /*0ad0*/  R2UR UR9, R33.reuse ;  /* 0x00000000210972ca */ /* 0x040fe400000e0000 */
[----:B------:R-:W-:Y:S02]  /*0ae0*/  R2UR UR10, R32 ;  /* 0x00000000200a72ca */ /* 0x000fe400000e0000 */
[----:B------:R-:W-:-:S02]  /*0af0*/  R2UR UR11, R33 ;  /* 0x00000000210b72ca */ /* 0x000fc400000e0000 */
[----:B------:R-:W-:Y:S02]  /*0b00*/  SHF.L.U32 R14, R14, 0x1, RZ ;  /* 0x000000010e0e7819 */ /* 0x000fe400000006ff */
[----:B------:R-:W-:Y:S02]  /*0b10*/  LOP3.LUT R12, R12, 0xfffffffc, RZ, 0xc0, !PT ;  /* 0xfffffffc0c0c7812 */ /* 0x000fe400078ec0ff */
[----:B------:R-:W-:Y:S02]  /*0b20*/  IADD3.X R9, PT, PT, R9, UR5, RZ, P1, !PT ;  /* 0x0000000509097c10 */ /* 0x000fe40008ffe4ff */
[----:B------:R-:W-:Y:S02]  /*0b30*/  IADD3 R10, P1, PT, R10, UR4, RZ ;  /* 0x000000040a0a7c10 */ /* 0x000fe4000ff3e0ff */
[----:B------:R-:W-:Y:S02]  /*0b40*/  LOP3.LUT R14, R14, 0xfffffffc, RZ, 0xc0, !PT ;  /* 0xfffffffc0e0e7812 */ /* 0x000fe400078ec0ff */
[----:B------:R-:W-:Y:S01]  /*0b50*/  R2UR UR12, R32 ;  /* 0x00000000200c72ca */ /* 0x000fe200000e0000 */
[----:B------:R-:W2:Y:S01]  /*0b60*/  LDG.E R8, desc[UR10][R8.64] ;  /* 0x0000000a08087981 */ /* 0x000ea2000c1e1900 */
[----:B------:R-:W-:-:S02]  /*0b70*/  R2UR UR13, R33 ;  /* 0x00000000210d72ca */ /* 0x000fc400000e0000 */
[----:B------:R-:W-:Y:S02]  /*0b80*/  IADD3 R12, P2, PT, R12, UR4, RZ ;  /* 0x000000040c0c7c10 */ /* 0x000fe4000ff5e0ff */
        /* <DEDUP_REMOVED lines=11> */
[----:B------:R-:W-:Y:S02]  /*0c40*/  IMAD.X R19, RZ, RZ, R19, P2 ;  /* 0x000000ffff137224 */ /* 0x000fe400010e0613 */
[--C-:B--2---:R-:W-:Y:S02]  /*0c50*/  HADD2.F32 R34, -RZ, R8.reuse.H0_H0 ;  /* 0x20000008ff227230 */ /* 0x104fe40000004100 */
[----:B------:R-:W-:Y:S02]  /*0c60*/  HADD2.F32 R36, -RZ, R8.H1_H1 ;  /* 0x30000008ff247230 */ /* 0x000fe40000004100 */
[--C-:B---3--:R-:W-:Y:S02]  /*0c70*/  HADD2.F32 R21, -RZ, R10.reuse.H0_H0 ;  /* 0x2000000aff157230 */ /* 0x108fe40000004100 */
[----:B------:R-:W-:Y:S02]  /*0c80*/  HADD2.F32 R22, -RZ, R10.H1_H1 ;  /* 0x3000000aff167230 */ /* 0x000fe40000004100 */
[----:B----4-:R-:W-:-:S02]  /*0c90*/  HADD2.F32 R31, -RZ, R12.H0_H0 ;  /* 0x2000000cff1f7230 */ /* 0x010fc40000004100 */
[----:B------:R-:W-:Y:S01]  /*0ca0*/  HADD2.F32 R8, -RZ, R12.H1_H1 ;  /* 0x3000000cff087230 */ /* 0x000fe20000004100 */
[----:B------:R-:W-:Y:S01]  /*0cb0*/  STS [R20+-0x1000], R21 ;  /* 0xfff0001514007388 */ /* 0x000fe20000000800 */
[--C-:B-----5:R-:W-:Y:S02]  /*0cc0*/  HADD2.F32 R9, -RZ, R14.reuse.H0_H0 ;  /* 0x2000000eff097230 */ /* 0x120fe40000004100 */
[----:B------:R-:W-:Y:S01]  /*0cd0*/  HADD2.F32 R10, -RZ, R14.H1_H1 ;  /* 0x3000000eff0a7230 */ /* 0x000fe20000004100 */
        /* <DEDUP_REMOVED lines=13> */
.L_x_8870:
[----:B------:R-:W-:Y:S05]  /*0db0*/  BSYNC.RECONVERGENT B0 ;  /* 0x0000000000007941 */ /* 0x000fea0003800200 */
.L_x_8869:
        /* <DEDUP_REMOVED lines=19> */
.L_x_8924:
[----:B------:R-:W-:Y:S01]  /*0ef0*/  IMAD.MOV.U32 R31, RZ, RZ, R8 ;  /* 0x000000ffff1f7224 */ /* 0x000fe200078e0008 */
[----:B------:R-:W-:Y:S01]  /*0f00*/  PLOP3.LUT P4, PT, PT, PT, PT, 0x8, 0x80 ;  /* 0x000000000080781c */ /* 0x000fe20003f8e170 */
[----:B------:R-:W-:-:S12]  /*0f10*/  @P5 BRA `(.L_x_8875) ;  /* 0x0000000000105947 */ /* 0x000fd80003800000 */
[----:B------:R-:W-:Y:S02]  /*0f20*/  ISETP.NE.AND P5, PT, R3, RZ, PT ;  /* 0x000000ff0300720c */ /* 0x000fe40003fa5270 */
[----:B-1----:R-:W-:-:S11]  /*0f30*/  FMNMX R31, R9, R14, !PT ;  /* 0x0000000e091f7209 */ /* 0x002fd60007800000 */
[----:B------:R2:W-:Y:S01]  /*0f40*/  @!P5 STS [R30+0x10], R31 ;  /* 0x0000101f1e00d388 */ /* 0x0005e20000000800 */
[----:B------:R-:W-:-:S13]  /*0f50*/  @!P5 PLOP3.LUT P4, PT, PT, PT, PT, 0x80, 0x8 ;  /* 0x000000000008d81c */ /* 0x000fda0003f8f070 */
.L_x_8875:
        /* <DEDUP_REMOVED lines=21> */
.L_x_8877:
[----:B------:R-:W-:Y:S05]  /*10b0*/  BSYNC.RECONVERGENT B0 ;  /* 0x0000000000007941 */ /* 0x000fea0003800200 */
.L_x_8876:
        /* <DEDUP_REMOVED lines=13> */
[----:B------:R-:W-:Y:S01]  /*1190*/  IMAD.MOV.U32 R10, RZ, RZ, RZ ;  /* 0x000000ffff0a7224 */ /* 0x000fe200078e00ff */
[----:B------:R-:W-:Y:S02]  /*11a0*/  MOV R11, R4 ;  /* 0x00000004000b7202 */ /* 0x000fe40000000f00 */
[----:B------:R-:W-:-:S13]  /*11b0*/  ISETP.NE.AND.EX P6, PT, RZ, RZ, PT, P6 ;  /* 0x000000ffff00720c */ /* 0x000fda0003fc5360 */
[----:B0-----:R-:W-:Y:S05]  /*11c0*/  @!P6 BRA `(.L_x_8881) ;  /* 0x0000000000bce947 */ /* 0x001fea0003800000 */
        /* <DEDUP_REMOVED lines=45> */
[----:B------:R-:W-:Y:S01]  /*14a0*/  FADD R10, R10, R13 ;  /* 0x0000000d0a0a7221 */ /* 0x000fe20000000000 */
[----:B------:R0:W-:Y:S06]  /*14b0*/  STS [R28+0x1000], R13 ;  /* 0x0010000d1c007388 */ /* 0x0001ec0000000800 */
.L_x_8881:
[----:B------:R-:W-:Y:S05]  /*14c0*/  BSYNC.RECONVERGENT B1 ;  /* 0x0000000000017941 */ /* 0x000fea0003800200 */
.L_x_8880:
[----:B------:R-:W-:-:S04]  /*14d0*/  ISETP.GE.U32.AND P6, PT, R0, 0x600, PT ;  /* 0x000006000000780c */ /* 0x000fc80003fc6070 */
[----:B------:R-:W-:-:S13]  /*14e0*/  ISETP.GE.U32.AND.EX P6, PT, R6, RZ, PT, P6 ;  /* 0x000000ff0600720c */ /* 0x000fda0003fc6160 */
[----:B------:R-:W-:Y:S05]  /*14f0*/  @!P6 BRA `(.L_x_8879) ;  /* 0x0000000000e8e947 */ /* 0x000fea0003800000 */
[----:B------:R-:W-:-:S05]  /*1500*/  MOV R12, 0x400 ;  /* 0x00000400000c7802 */ /* 0x000fca0000000f00 */
[----:B------:R-:W-:-:S05]  /*1510*/  VIADD R12, R12, 0xb0 ;  /* 0x000000b00c0c7836 */ /* 0x000fca0000000000 */
[----:B------:R-:W-:-:S07]  /*1520*/  LEA R12, R9, R12, 0x18 ;  /* 0x0000000c090c7211 */ /* 0x000fce00078ec0ff */
.L_x_8882:
[C---:B-1----:R-:W-:Y:S02]  /*1530*/  IMAD R9, R11.reuse, 0x4, R12 ;  /* 0x000000040b097824 */ /* 0x042fe400078e020c */
[----:B--2---:R-:W-:Y:S02]  /*1540*/  HFMA2 R31, -RZ, RZ, 3.7421875, 0 ;  /* 0x437c0000ff1f7431 */ /* 0x004fe400000001ff */
[----:B---3--:R-:W-:Y:S02]  /*1550*/  IMAD.MOV.U32 R22, RZ, RZ, 0x3bbb989d ;  /* 0x3bbb989dff167424 */ /* 0x008fe400078e00ff */
[----:B------:R-:W-:Y:S01]  /*1560*/  VIADD R11, R11, 0x800 ;  /* 0x000008000b0b7836 */ /* 0x000fe20000000000 */
[----:B0-----:R-:W4:Y:S04]  /*1570*/  LDS R13, [R9] ;  /* 0x00000000090d7984 */ /* 0x001f280000000800 */
[----:B------:R-:W0:Y:S01]  /*1580*/  LDS R17, [R9+0x800] ;  /* 0x0008000009117984 */ /* 0x000e220000000800 */
[----:B------:R-:W-:-:S03]  /*1590*/  ISETP.GE.U32.AND P6, PT, R11, UR4, PT ;  /* 0x000000040b007c0c */ /* 0x000fc6000bfc6070 */
[----:B------:R-:W2:Y:S01]  /*15a0*/  LDS R19, [R9+0x1000] ;  /* 0x0010000009137984 */ /* 0x000ea20000000800 */
[----:B------:R-:W-:-:S03]  /*15b0*/  ISETP.GE.U32.AND.EX P6, PT, RZ, UR5, PT, P6 ;  /* 0x00000005ff007c0c */ /* 0x000fc6000bfc6160 */
        /* <DEDUP_REMOVED lines=26> */
[----:B------:R-:W-:Y:S01]  /*1760*/  SHF.L.U32 R31, R31, 0x17, RZ ;  /* 0x000000171f1f7819 */ /* 0x000fe200000006ff */
[----:B------:R-:W-:Y:S01]  /*1770*/  FFMA R19, R19, 1.925963033500011079e-08, R16 ;  /* 0x32a5706013137823 */ /* 0x000fe20000000010 */
[----:B------:R-:W-:-:S04]  /*1780*/  FFMA R16, R23, 1.4426950216293334961, -R22 ;  /* 0x3fb8aa3b17107823 */ /* 0x000fc80000000816 */
[----:B------:R-:W-:Y:S01]  /*1790*/  FFMA R23, R23, 1.925963033500011079e-08, R16 ;  /* 0x32a5706017177823 */ /* 0x000fe20000000010 */
[----:B------:R-:W2:Y:S01]  /*17a0*/  MUFU.EX2 R22, R19 ;  /* 0x0000001300167308 */ /* 0x000ea20000000800 */
[----:B------:R-:W-:-:S04]  /*17b0*/  IMAD.SHL.U32 R16, R13, 0x800000, RZ ;  /* 0x008000000d107824 */ /* 0x000fc800078e00ff */
[----:B0-----:R-:W-:-:S03]  /*17c0*/  FMUL R15, R16, R15 ;  /* 0x0000000f100f7220 */ /* 0x001fc60000400000 */
[----:B------:R-:W0:Y:S01]  /*17d0*/  MUFU.EX2 R34, R23 ;  /* 0x0000001700227308 */ /* 0x000e220000000800 */
[----:B-1----:R-:W-:Y:S01]  /*17e0*/  FMUL R14, R14, R17 ;  /* 0x000000110e0e7220 */ /* 0x002fe20000400000 */
[----:B------:R1:W-:Y:S01]  /*17f0*/  STS [R9], R15 ;  /* 0x0000000f09007388 */ /* 0x0003e20000000800 */
[----:B------:R-:W-:-:S03]  /*1800*/  FADD R10, R15, R10 ;  /* 0x0000000a0f0a7221 */ /* 0x000fc60000000000 */
[----:B------:R1:W-:Y:S01]  /*1810*/  STS [R9+0x800], R14 ;  /* 0x0008000e09007388 */ /* 0x0003e20000000800 */
[----:B------:R-:W-:Y:S01]  /*1820*/  FADD R10, R10, R14 ;  /* 0x0000000e0a0a7221 */ /* 0x000fe20000000000 */
[----:B--2---:R-:W-:-:S04]  /*1830*/  FMUL R21, R21, R22 ;  /* 0x0000001615157220 */ /* 0x004fc80000400000 */
[----:B------:R-:W-:Y:S01]  /*1840*/  FADD R10, R10, R21 ;  /* 0x000000150a0a7221 */ /* 0x000fe20000000000 */
[----:B------:R1:W-:Y:S01]  /*1850*/  STS [R9+0x1000], R21 ;  /* 0x0010001509007388 */ /* 0x0003e20000000800 */
[----:B0-----:R-:W-:-:S04]  /*1860*/  FMUL R31, R31, R34 ;  /* 0x000000221f1f7220 */ /* 0x001fc80000400000 */
[----:B------:R-:W-:Y:S01]  /*1870*/  FADD R10, R10, R31 ;  /* 0x0000001f0a0a7221 */ /* 0x000fe20000000000 */
[----:B------:R1:W-:Y:S01]  /*1880*/  STS [R9+0x1800], R31 ;  /* 0x0018001f09007388 */ /* 0x0003e20000000800 */
[----:B------:R-:W-:Y:S05]  /*1890*/  @!P6 BRA `(.L_x_8882) ;  /* 0xfffffffc0024e947 */ /* 0x000fea000383ffff */
.L_x_8879:
[----:B------:R-:W-:Y:S05]  /*18a0*/  BSYNC.RECONVERGENT B0 ;  /* 0x0000000000007941 */ /* 0x000fea0003800200 */
.L_x_8878:
        /* <DEDUP_REMOVED lines=38> */
.L_x_8884:
[----:B------:R-:W-:Y:S05]  /*1b10*/  BSYNC.RECONVERGENT B0 ;  /* 0x0000000000007941 */ /* 0x000fea0003800200 */
.L_x_8883:
        /* <DEDUP_REMOVED lines=22> */
[----:B------:R-:W-:Y:S02]  /*1c80*/  MOV R9, R13 ;  /* 0x0000000d00097202 */ /* 0x000fe40000000f00 */
[----:B------:R-:W-:-:S07]  /*1c90*/  MOV R18, 0x1cb0 ;  /* 0x00001cb000127802 */ /* 0x000fce0000000f00 */
[----:B--23--:R-:W-:Y:S05]  /*1ca0*/  CALL.REL.NOINC `($__internal_177_$__cuda_sm3x_div_rn_noftz_f32_slowpath) ;  /* 0x0000001400c87944 */ /* 0x00cfea0003c00000 */
[----:B------:R-:W-:-:S07]  /*1cb0*/  IMAD.MOV.U32 R12, RZ, RZ, R19 ;  /* 0x000000ffff0c7224 */ /* 0x000fce00078e0013 */
.L_x_8890:
[----:B------:R-:W-:Y:S05]  /*1cc0*/  BSYNC.RECONVERGENT B4 ;  /* 0x0000000000047941 */ /* 0x000fea0003800200 */
.L_x_8889:
        /* <DEDUP_REMOVED lines=12> */
[----:B------:R-:W-:Y:S02]  /*1d90*/  MOV R9, R13 ;  /* 0x0000000d00097202 */ /* 0x000fe40000000f00 */
[----:B------:R-:W-:-:S07]  /*1da0*/  MOV R18, 0x1dc0 ;  /* 0x00001dc000127802 */ /* 0x000fce0000000f00 */
[----:B--23--:R-:W-:Y:S05]  /*1db0*/  CALL.REL.NOINC `($__internal_177_$__cuda_sm3x_div_rn_noftz_f32_slowpath) ;  /* 0x0000001400847944 */ /* 0x00cfea0003c00000 */
.L_x_8892:
[----:B------:R-:W-:Y:S05]  /*1dc0*/  BSYNC.RECONVERGENT B4 ;  /* 0x0000000000047941 */ /* 0x000fea0003800200 */
.L_x_8891:
[----:B------:R-:W0:Y:S01]  /*1dd0*/  LDCU.128 UR4, c[0x0][0x390] ;  /* 0x00007200ff0477ac */ /* 0x000e220008000c00 */
[C---:B------:R-:W-:Y:S01]  /*1de0*/  IMAD.SHL.U32 R10, R4.reuse, 0x2, RZ ;  /* 0x00000002040a7824 */ /* 0x040fe200078e00ff */
[----:B------:R-:W-:Y:S01]  /*1df0*/  F2FP.F16.F32.PACK_AB R19, R19, R12 ;  /* 0x0000000c1313723e */ /* 0x000fe200000000ff */
[----:B------:R-:W-:Y:S02]  /*1e00*/  IMAD.MOV.U32 R11, RZ, RZ, RZ ;  /* 0x000000ffff0b7224 */ /* 0x000fe400078e00ff */
        /* <DEDUP_REMOVED lines=31> */
[----:B------:R-:W-:-:S07]  /*2000*/  IMAD.MOV.U32 R12, RZ, RZ, R19 ;  /* 0x000000ffff0c7224 */ /* 0x000fce00078e0013 */
.L_x_8894:
[----:B------:R-:W-:Y:S05]  /*2010*/  BSYNC.RECONVERGENT B4 ;  /* 0x0000000000047941 */ /* 0x000fea0003800200 */
.L_x_8893:
        /* <DEDUP_REMOVED lines=13> */
[----:B--23--:R-:W-:Y:S05]  /*20f0*/  CALL.REL.NOINC `($__internal_177_$__cuda_sm3x_div_rn_noftz_f32_slowpath) ;  /* 0x0000001000b47944 */ /* 0x00cfea0003c00000 */
.L_x_8896:
[----:B------:R-:W-:Y:S05]  /*2100*/  BSYNC.RECONVERGENT B4 ;  /* 0x0000000000047941 */ /* 0x000fea0003800200 */
.L_x_8895:
[----:B------:R-:W-:Y:S01]  /*2110*/  IADD3 R9, P0, PT, R10, 0x400, RZ ;  /* 0x000004000a097810 */ /* 0x000fe20007f1e0ff */
[----:B------:R-:W0:Y:S01]  /*2120*/  LDCU.64 UR4, c[0x0][0x390] ;  /* 0x00007200ff0477ac */ /* 0x000e220008000a00 */
[----:B------:R-:W-:Y:S02]  /*2130*/  R2UR UR6, R32 ;  /* 0x00000000200672ca */ /* 0x000fe400000e0000 */
[----:B------:R-:W-:Y:S02]  /*2140*/  IADD3.X R16, PT, PT, RZ, R15, RZ, P0, !PT ;  /* 0x0000000fff107210 */ /* 0x000fe400007fe4ff */
[----:B------:R-:W-:Y:S02]  /*2150*/  R2UR UR7, R33 ;  /* 0x00000000210772ca */ /* 0x000fe400000e0000 */
[----:B------:R-:W-:Y:S02]  /*2160*/  LEA.HI R9, P0, R16, R9, RZ, 0x1 ;  /* 0x0000000910097211 */ /* 0x000fe400078108ff */
[----:B------:R-:W-:Y:S01]  /*2170*/  F2FP.F16.F32.PACK_AB R19, R19, R12 ;  /* 0x0000000c1313723e */ /* 0x000fe200000000ff */
        /* <DEDUP_REMOVED lines=23> */
[----:B--23--:R-:W-:Y:S05]  /*22f0*/  CALL.REL.NOINC `($__internal_177_$__cuda_sm3x_div_rn_noftz_f32_slowpath) ;  /* 0x0000001000347944 */ /* 0x00cfea0003c00000 */
[----:B------:R-:W-:-:S07]  /*2300*/  IMAD.MOV.U32 R12, RZ, RZ, R19 ;  /* 0x000000ffff0c7224 */ /* 0x000fce00078e0013 */
.L_x_8898:
[----:B------:R-:W-:Y:S05]  /*2310*/  BSYNC.RECONVERGENT B4 ;  /* 0x0000000000047941 */ /* 0x000fea0003800200 */
.L_x_8897:
        /* <DEDUP_REMOVED lines=15> */
.L_x_8900:
[----:B------:R-:W-:Y:S05]  /*2410*/  BSYNC.RECONVERGENT B4 ;  /* 0x0000000000047941 */ /* 0x000fea0003800200 */
.L_x_8899:
[----:B------:R-:W-:Y:S01]  /*2420*/  IADD3 R9, P0, PT, R10, 0x800, RZ ;  /* 0x000008000a097810 */ /* 0x000fe20007f1e0ff */
[----:B------:R-:W0:Y:S01]  /*2430*/  LDCU.64 UR4, c[0x0][0x390] ;  /* 0x00007200ff0477ac */ /* 0x000e220008000a00 */
[----:B------:R-:W-:Y:S02]  /*2440*/  R2UR UR6, R32 ;  /* 0x00000000200672ca */ /* 0x000fe400000e0000 */
[----:B------:R-:W-:Y:S01]  /*2450*/  R2UR UR7, R33 ;  /* 0x00000000210772ca */ /* 0x000fe200000e0000 */
[----:B------:R-:W-:Y:S01]  /*2460*/  IMAD.X R10, RZ, RZ, R15, P0 ;  /* 0x000000ffff0a7224 */ /* 0x000fe200000e060f */
[----:B------:R-:W-:Y:S01]  /*2470*/  F2FP.F16.F32.PACK_AB R17, R17, R12 ;  /* 0x0000000c1111723e */ /* 0x000fe200000000ff */
[----:B------:R-:W-:-:S03]  /*2480*/  VIADD R12, R4, 0x600 ;  /* 0x00000600040c7836 */ /* 0x000fc60000000000 */
        /* <DEDUP_REMOVED lines=8> */
.L_x_8888:
[----:B0-----:R-:W-:Y:S05]  /*2510*/  BSYNC.RECONVERGENT B3 ;  /* 0x0000000000037941 */ /* 0x001fea0003800200 */
.L_x_8887:
[----:B------:R-:W-:-:S13]  /*2520*/  ISETP.GE.U32.AND P0, PT, R26, 0x600, PT ;  /* 0x000006001a00780c */ /* 0x000fda0003f06070 */
[----:B------:R-:W-:Y:S05]  /*2530*/  @!P0 BRA `(.L_x_8886) ;  /* 0x0000000c00008947 */ /* 0x000fea0003800000 */
.L_x_8917:
        /* <DEDUP_REMOVED lines=18> */
[----:B--2---:R-:W-:Y:S05]  /*2660*/  CALL.REL.NOINC `($__internal_177_$__cuda_sm3x_div_rn_noftz_f32_slowpath) ;  /* 0x0000000c00587944 */ /* 0x004fea0003c00000 */
[----:B------:R-:W-:-:S07]  /*2670*/  MOV R22, R19 ;  /* 0x0000001300167202 */ /* 0x000fce0000000f00 */
.L_x_8902:
[----:B------:R-:W-:Y:S05]  /*2680*/  BSYNC.RECONVERGENT B3 ;  /* 0x0000000000037941 */ /* 0x000fea0003800200 */
.L_x_8901:
        /* <DEDUP_REMOVED lines=16> */
.L_x_8904:
[----:B------:R-:W-:Y:S05]  /*2790*/  BSYNC.RECONVERGENT B3 ;  /* 0x0000000000037941 */ /* 0x000fea0003800200 */
.L_x_8903:
[----:B------:R-:W0:Y:S01]  /*27a0*/  LDS R16, [R14+0x800] ;  /* 0x000800000e107984 */ /* 0x000e220000000800 */
[----:B------:R-:W-:Y:S01]  /*27b0*/  IMAD.SHL.U32 R10, R12, 0x2, RZ ;  /* 0x000000020c0a7824 */ /* 0x000fe200078e00ff */
[----:B------:R-:W1:Y:S01]  /*27c0*/  MUFU.RCP R20, R13 ;  /* 0x0000000d00147308 */ /* 0x000e620000001000 */
[----:B------:R-:W-:Y:S01]  /*27d0*/  IMAD R8, R24, UR10, RZ ;  /* 0x0000000a18087c24 */ /* 0x000fe2000f8e02ff */
[----:B------:R-:W-:Y:S01]  /*27e0*/  R2UR UR4, R32 ;  /* 0x00000000200472ca */ /* 0x000fe200000e0000 */
[----:B------:R-:W-:Y:S01]  /*27f0*/  IMAD.MOV.U32 R11, RZ, RZ, RZ ;  /* 0x000000ffff0b7224 */ /* 0x000fe200078e00ff */
[----:B------:R-:W-:Y:S01]  /*2800*/  R2UR UR5, R33 ;  /* 0x00000000210572ca */ /* 0x000fe200000e0000 */
[----:B------:R-:W-:Y:S01]  /*2810*/  IMAD R17, R7, UR11, R8 ;  /* 0x0000000b07117c24 */ /* 0x000fe2000f8e0208 */
[----:B------:R-:W-:Y:S01]  /*2820*/  F2FP.F16.F32.PACK_AB R9, R9, R22 ;  /* 0x000000160909723e */ /* 0x000fe200000000ff */
[----:B------:R-:W-:Y:S01]  /*2830*/  IMAD.WIDE.U32 R10, R7, UR10, R10 ;  /* 0x0000000a070a7c25 */ /* 0x000fe2000f8e000a */
[----:B------:R-:W-:Y:S03]  /*2840*/  BSSY.RECONVERGENT B3, `(.L_x_8905) ;  /* 0x0000016000037945 */ /* 0x000fe60003800200 */
[----:B------:R-:W-:-:S05]  /*2850*/  IMAD.IADD R17, R17, 0x1, R11 ;  /* 0x0000000111117824 */ /* 0x000fca00078e020b */
[----:B------:R-:W-:Y:S01]  /*2860*/  LEA.HI R8, P0, R17, R10, RZ, 0x1 ;  /* 0x0000000a11087211 */ /* 0x000fe200078108ff */
[----:B-1----:R-:W-:-:S03]  /*2870*/  FFMA R21, -R13, R20, 1 ;  /* 0x3f8000000d157423 */ /* 0x002fc60000000114 */
[----:B------:R-:W-:Y:S01]  /*2880*/  SHF.L.U32 R18, R8, 0x1, RZ ;  /* 0x0000000108127819 */ /* 0x000fe200000006ff */
        /* <DEDUP_REMOVED lines=15> */
[----:B--2---:R-:W-:Y:S05]  /*2980*/  CALL.REL.NOINC `($__internal_177_$__cuda_sm3x_div_rn_noftz_f32_slowpath) ;  /* 0x0000000800907944 */ /* 0x004fea0003c00000 */
[----:B------:R-:W-:-:S07]  /*2990*/  MOV R22, R19 ;  /* 0x0000001300167202 */ /* 0x000fce0000000f00 */
.L_x_8906:
[----:B------:R-:W-:Y:S05]  /*29a0*/  BSYNC.RECONVERGENT B3 ;  /* 0x0000000000037941 */ /* 0x000fea0003800200 */
.L_x_8905:
        /* <DEDUP_REMOVED lines=14> */
[----:B------:R-:W-:-:S07]  /*2a90*/  IMAD.MOV.U32 R9, RZ, RZ, R19 ;  /* 0x000000ffff097224 */ /* 0x000fce00078e0013 */
.L_x_8908:
[----:B------:R-:W-:Y:S05]  /*2aa0*/  BSYNC.RECONVERGENT B3 ;  /* 0x0000000000037941 */ /* 0x000fea0003800200 */
.L_x_8907:
        /* <DEDUP_REMOVED lines=8> */
[----:B------:R-:W-:-:S03]  /*2b30*/  F2FP.F16.F32.PACK_AB R9, R9, R22 ;  /* 0x000000160909723e */ /* 0x000fc600000000ff */
        /* <DEDUP_REMOVED lines=17> */
[----:B--2---:R-:W-:Y:S05]  /*2c50*/  CALL.REL.NOINC `($__internal_177_$__cuda_sm3x_div_rn_noftz_f32_slowpath) ;  /* 0x0000000400dc7944 */ /* 0x004fea0003c00000 */
[----:B------:R-:W-:-:S07]  /*2c60*/  IMAD.MOV.U32 R22, RZ, RZ, R19 ;  /* 0x000000ffff167224 */ /* 0x000fce00078e0013 */
.L_x_8910:
[----:B------:R-:W-:Y:S05]  /*2c70*/  BSYNC.RECONVERGENT B3 ;  /* 0x0000000000037941 */ /* 0x000fea0003800200 */
.L_x_8909:
        /* <DEDUP_REMOVED lines=15> */
.L_x_8912:
[----:B------:R-:W-:Y:S05]  /*2d70*/  BSYNC.RECONVERGENT B3 ;  /* 0x0000000000037941 */ /* 0x000fea0003800200 */
.L_x_8911:
[----:B------:R-:W0:Y:S01]  /*2d80*/  LDS R16, [R14+0x1800] ;  /* 0x001800000e107984 */ /* 0x000e220000000800 */
[----:B------:R-:W-:Y:S01]  /*2d90*/  IADD3 R8, P0, PT, R10, 0x800, RZ ;  /* 0x000008000a087810 */ /* 0x000fe20007f1e0ff */
[----:B------:R-:W1:Y:S01]  /*2da0*/  MUFU.RCP R20, R13 ;  /* 0x0000000d00147308 */ /* 0x000e620000001000 */
[----:B------:R-:W-:Y:S01]  /*2db0*/  R2UR UR4, R32 ;  /* 0x00000000200472ca */ /* 0x000fe200000e0000 */
[----:B------:R-:W-:Y:S01]  /*2dc0*/  BSSY.RECONVERGENT B3, `(.L_x_8913) ;  /* 0x0000018000037945 */ /* 0x000fe20003800200 */
[----:B------:R-:W-:Y:S01]  /*2dd0*/  R2UR UR5, R33 ;  /* 0x00000000210572ca */ /* 0x000fe200000e0000 */
[----:B------:R-:W-:Y:S01]  /*2de0*/  IMAD.X R19, RZ, RZ, R17, P0 ;  /* 0x000000ffff137224 */ /* 0x000fe200000e0611 */
[----:B------:R-:W-:-:S04]  /*2df0*/  F2FP.F16.F32.PACK_AB R9, R9, R22 ;  /* 0x000000160909723e */ /* 0x000fc800000000ff */
        /* <DEDUP_REMOVED lines=20> */
.L_x_8914:
[----:B------:R-:W-:Y:S05]  /*2f40*/  BSYNC.RECONVERGENT B3 ;  /* 0x0000000000037941 */ /* 0x000fea0003800200 */
.L_x_8913:
        /* <DEDUP_REMOVED lines=14> */
.L_x_8916:
[----:B------:R-:W-:Y:S05]  /*3030*/  BSYNC.RECONVERGENT B3 ;  /* 0x0000000000037941 */ /* 0x000fea0003800200 */
.L_x_8915:
[----:B------:R-:W-:Y:S02]  /*3040*/  IADD3 R9, P0, PT, R10, 0xc00, RZ ;  /* 0x00000c000a097810 */ /* 0x000fe40007f1e0ff */
[----:B------:R-:W-:Y:S02]  /*3050*/  IADD3 R12, PT, PT, R12, 0x800, RZ ;  /* 0x000008000c0c7810 */ /* 0x000fe40007ffe0ff */
[----:B------:R-:W-:Y:S02]  /*3060*/  IADD3.X R10, PT, PT, RZ, R17, RZ, P0, !PT ;  /* 0x00000011ff0a7210 */ /* 0x000fe400007fe4ff */
[----:B------:R-:W-:Y:S02]  /*3070*/  R2UR UR4, R32 ;  /* 0x00000000200472ca */ /* 0x000fe400000e0000 */
[----:B------:R-:W-:Y:S02]  /*3080*/  LEA.HI R9, P0, R10, R9, RZ, 0x1 ;  /* 0x000000090a097211 */ /* 0x000fe400078108ff */
[----:B------:R-:W-:-:S02]  /*3090*/  R2UR UR5, R33 ;  /* 0x00000000210572ca */ /* 0x000fc400000e0000 */
[----:B------:R-:W-:Y:S01]  /*30a0*/  F2FP.F16.F32.PACK_AB R19, R19, R14 ;  /* 0x0000000e1313723e */ /* 0x000fe200000000ff */
        /* <DEDUP_REMOVED lines=9> */
.L_x_8886:
[----:B0-----:R-:W-:Y:S05]  /*3140*/  BSYNC.RECONVERGENT B0 ;  /* 0x0000000000007941 */ /* 0x001fea0003800200 */
.L_x_8885:
[----:B------:R-:W0:Y:S01]  /*3150*/  LDCU.64 UR4, c[0x0][0x3a0] ;  /* 0x00007400ff0477ac */ /* 0x000e220008000a00 */
[----:B------:R-:W-:-:S05]  /*3160*/  IADD3 R7, P0, PT, R2, R7, RZ ;  /* 0x0000000702077210 */ /* 0x000fca0007f1e0ff */
[----:B------:R-:W-:Y:S01]  /*3170*/  IMAD.X R24, RZ, RZ, R24, P0 ;  /* 0x000000ffff187224 */ /* 0x000fe200000e0618 */
[----:B0-----:R-:W-:-:S04]  /*3180*/  ISETP.GE.U32.AND P0, PT, R7, UR4, PT ;  /* 0x0000000407007c0c */ /* 0x001fc8000bf06070 */
[----:B------:R-:W-:-:S13]  /*3190*/  ISETP.GE.AND.EX P0, PT, R24, UR5, PT, P0 ;  /* 0x0000000518007c0c */ /* 0x000fda000bf06300 */
[----:B------:R-:W-:Y:S05]  /*31a0*/  @!P0 BRA `(.L_x_8918) ;  /* 0xffffffd000708947 */ /* 0x000fea000383ffff */
[----:B------:R-:W-:Y:S05]  /*31b0*/  EXIT ;  /* 0x000000000000794d */ /* 0x000fea0003800000 */
.L_x_8874:
[----:B------:R-:W-:Y:S02]  /*31c0*/  HFMA2 R12, -RZ, RZ, 0, 5.9604644775390625e-08 ;  /* 0x00000001ff0c7431 */ /* 0x000fe400000001ff */
[----:B------:R-:W-:Y:S02]  /*31d0*/  IMAD.MOV.U32 R13, RZ, RZ, R17 ;  /* 0x000000ffff0d7224 */ /* 0x000fe400078e0011 */
[----:B------:R-:W-:Y:S02]  /*31e0*/  IMAD.MOV.U32 R11, RZ, RZ, 0x1f ;  /* 0x0000001fff0b7424 */ /* 0x000fe400078e00ff */
[----:B------:R-:W-:-:S07]  /*31f0*/  IMAD.MOV.U32 R15, RZ, RZ, -0x1 ;  /* 0xffffffffff0f7424 */ /* 0x000fce00078e00ff */
[----:B01----:R-:W-:Y:S05]  /*3200*/  WARPSYNC.COLLECTIVE R15, `(.L_x_8919) ;  /* 0x000000000f087348 */ /* 0x003fea0003c00000 */
[----:B01----:R0:W1:Y:S02]  /*3210*/  SHFL.DOWN P6, R14, R13, R12, R11 ;  /* 0x0800000c0d0e7389 */ /* 0x00306400000c000b */
[----:B01----:R-:W-:Y:S05]  /*3220*/  ENDCOLLECTIVE ;  /* 0x000000000000791b */ /* 0x003fea0003800000 */
.L_x_8919:
[----:B------:R-:W-:Y:S01]  /*3230*/  IMAD.MOV.U32 R12, RZ, RZ, 0x2 ;  /* 0x00000002ff0c7424 */ /* 0x000fe200078e00ff */
[----:B------:R-:W-:-:S04]  /*3240*/  @!P3 FMNMX R17, R14, R17, !PT ;  /* 0x000000110e11b209 */ /* 0x000fc80007800000 */
[----:B------:R-:W-:-:S07]  /*3250*/  MOV R13, R17 ;  /* 0x00000011000d7202 */ /* 0x000fce0000000f00 */
[----:B------:R-:W-:Y:S05]  /*3260*/  WARPSYNC.COLLECTIVE R15, `(.L_x_8920) ;  /* 0x000000000f087348 */ /* 0x000fea0003c00000 */
[----:B------:R0:W1:Y:S02]  /*3270*/  SHFL.DOWN P6, R14, R13, R12, R11 ;  /* 0x0800000c0d0e7389 */ /* 0x00006400000c000b */
[----:B01----:R-:W-:Y:S05]  /*3280*/  ENDCOLLECTIVE ;  /* 0x000000000000791b */ /* 0x003fea0003800000 */
.L_x_8920:
[----:B------:R-:W-:Y:S01]  /*3290*/  HFMA2 R12, -RZ, RZ, 0, 2.384185791015625e-07 ;  /* 0x00000004ff0c7431 */ /* 0x000fe200000001ff */
[----:B------:R-:W-:-:S05]  /*32a0*/  @!P2 FMNMX R17, R17, R14, !PT ;  /* 0x0000000e1111a209 */ /* 0x000fca0007800000 */
[----:B------:R-:W-:-:S07]  /*32b0*/  IMAD.MOV.U32 R13, RZ, RZ, R17 ;  /* 0x000000ffff0d7224 */ /* 0x000fce00078e0011 */
[----:B------:R-:W-:Y:S05]  /*32c0*/  WARPSYNC.COLLECTIVE R15, `(.L_x_8921) ;  /* 0x000000000f087348 */ /* 0x000fea0003c00000 */
[----:B------:R0:W1:Y:S02]  /*32d0*/  SHFL.DOWN P6, R14, R13, R12, R11 ;  /* 0x0800000c0d0e7389 */ /* 0x00006400000c000b */
[----:B01----:R-:W-:Y:S05]  /*32e0*/  ENDCOLLECTIVE ;  /* 0x000000000000791b */ /* 0x003fea0003800000 */
.L_x_8921:
[----:B------:R-:W-:Y:S01]  /*32f0*/  IMAD.MOV.U32 R12, RZ, RZ, 0x8 ;  /* 0x00000008ff0c7424 */ /* 0x000fe200078e00ff */
[----:B------:R-:W-:-:S05]  /*3300*/  @!P1 FMNMX R17, R17, R14, !PT ;  /* 0x0000000e11119209 */ /* 0x000fca0007800000 */
[----:B------:R-:W-:-:S07]  /*3310*/  IMAD.MOV.U32 R13, RZ, RZ, R17 ;  /* 0x000000ffff0d7224 */ /* 0x000fce00078e0011 */
[----:B------:R-:W-:Y:S05]  /*3320*/  WARPSYNC.COLLECTIVE R15, `(.L_x_8922) ;  /* 0x000000000f087348 */ /* 0x000fea0003c00000 */
[----:B------:R0:W1:Y:S02]  /*3330*/  SHFL.DOWN P6, R14, R13, R12, R11 ;  /* 0x0800000c0d0e7389 */ /* 0x00006400000c000b */
[----:B01----:R-:W-:Y:S05]  /*3340*/  ENDCOLLECTIVE ;  /* 0x000000000000791b */ /* 0x003fea0003800000 */
.L_x_8922:
[----:B------:R-:W-:Y:S01]  /*3350*/  IMAD.MOV.U32 R12, RZ, RZ, 0x10 ;  /* 0x00000010ff0c7424 */ /* 0x000fe200078e00ff */
[----:B------:R-:W-:-:S04]  /*3360*/  FMNMX R9, R17, R14, !PT ;  /* 0x0000000e11097209 */ /* 0x000fc80007800000 */
[----:B------:R-:W-:-:S04]  /*3370*/  FSEL R8, R17, R9, P4 ;  /* 0x0000000911087208 */ /* 0x000fc80002000000 */
[----:B------:R-:W-:-:S07]  /*3380*/  MOV R13, R8 ;  /* 0x00000008000d7202 */ /* 0x000fce0000000f00 */
[----:B------:R-:W-:Y:S05]  /*3390*/  WARPSYNC.COLLECTIVE R15, `(.L_x_8923) ;  /* 0x000000000f087348 */ /* 0x000fea0003c00000 */
[----:B------:R0:W1:Y:S02]  /*33a0*/  SHFL.DOWN P6, R14, R13, R12, R11 ;  /* 0x0800000c0d0e7389 */ /* 0x00006400000c000b */
[----:B01----:R-:W-:Y:S05]  /*33b0*/  ENDCOLLECTIVE ;  /* 0x000000000000791b */ /* 0x003fea0003800000 */
.L_x_8923:
[----:B------:R-:W-:Y:S05]  /*33c0*/  BRA `(.L_x_8924) ;  /* 0xffffffd800c87947 */ /* 0x000fea000383ffff */
        .weak           $__internal_177_$__cuda_sm3x_div_rn_noftz_f32_slowpath
        .type           $__internal_177_$__cuda_sm3x_div_rn_noftz_f32_slowpath,@function
        .size           $__internal_177_$__cuda_sm3x_div_rn_noftz_f32_slowpath,(.L_x_25629 - $__internal_177_$__cuda_sm3x_div_rn_noftz_f32_slowpath)
$__internal_177_$__cuda_sm3x_div_rn_noftz_f32_slowpath:
        /* <DEDUP_REMOVED lines=34> */
.L_x_8926:
        /* <DEDUP_REMOVED lines=36> */
[----:B------:R-:W-:Y:S01]  /*3830*/  LOP3.LUT R21, R21, 0x800000, RZ, 0xfc, !PT ;  /* 0x0080000015157812 */ /* 0x000fe200078efcff */
[----:B------:R-:W-:-:S02]  /*3840*/  IMAD.MOV R16, RZ, RZ, -R16 ;  /* 0x000000ffff107224 */ /* 0x000fc400078e0a10 */
        /* <DEDUP_REMOVED lines=13> */
.L_x_8933:
[----:B------:R-:W-:-:S04]  /*3920*/  LOP3.LUT R9, R9, 0x80000000, RZ, 0xc0, !PT ;  /* 0x8000000009097812 */ /* 0x000fc800078ec0ff */
[----:B------:R-:W-:Y:S01]  /*3930*/  LOP3.LUT R9, R9, 0x7f800000, RZ, 0xfc, !PT ;  /* 0x7f80000009097812 */ /* 0x000fe200078efcff */
[----:B------:R-:W-:Y:S06]  /*3940*/  BRA `(.L_x_8934) ;  /* 0x0000000000047947 */ /* 0x000fec0003800000 */
.L_x_8932:
[----:B------:R-:W-:-:S07]  /*3950*/  IMAD R9, R34, 0x800000, R9 ;  /* 0x0080000022097824 */ /* 0x000fce00078e0209 */
.L_x_8934:
[----:B------:R-:W-:Y:S05]  /*3960*/  BSYNC.RECONVERGENT B2 ;  /* 0x0000000000027941 */ /* 0x000fea0003800200 */
.L_x_8931:
[----:B------:R-:W-:Y:S05]  /*3970*/  BRA `(.L_x_8935) ;  /* 0x0000000000207947 */ /* 0x000fea0003800000 */
.L_x_8930:
[----:B------:R-:W-:-:S04]  /*3980*/  LOP3.LUT R9, R9, 0x80000000, R8, 0x48, !PT ;  /* 0x8000000009097812 */ /* 0x000fc800078e4808 */
[----:B------:R-:W-:Y:S01]  /*3990*/  LOP3.LUT R9, R9, 0x7f800000, RZ, 0xfc, !PT ;  /* 0x7f80000009097812 */ /* 0x000fe200078efcff */
[----:B------:R-:W-:Y:S06]  /*39a0*/  BRA `(.L_x_8935) ;  /* 0x0000000000147947 */ /* 0x000fec0003800000 */
.L_x_8929:
[----:B------:R-:W-:Y:S01]  /*39b0*/  LOP3.LUT R9, R9, 0x80000000, R8, 0x48, !PT ;  /* 0x8000000009097812 */ /* 0x000fe200078e4808 */
[----:B------:R-:W-:Y:S06]  /*39c0*/  BRA `(.L_x_8935) ;  /* 0x00000000000c7947 */ /* 0x000fec0003800000 */
.L_x_8928:
[----:B------:R-:W0:Y:S01]  /*39d0*/  MUFU.RSQ R9, -QNAN ;  /* 0xffc0000000097908 */ /* 0x000e220000001400 */
[----:B------:R-:W-:Y:S05]  /*39e0*/  BRA `(.L_x_8935) ;  /* 0x0000000000047947 */ /* 0x000fea0003800000 */
.L_x_8927:
[----:B------:R-:W-:-:S07]  /*39f0*/  FADD.FTZ R9, R8, R9 ;  /* 0x0000000908097221 */ /* 0x000fce0000010000 */
.L_x_8935:
[----:B------:R-:W-:Y:S05]  /*3a00*/  BSYNC.RECONVERGENT B1 ;  /* 0x0000000000017941 */ /* 0x000fea0003800200 */
.L_x_8925:
[----:B0-----:R-:W-:Y:S01]  /*3a10*/  IMAD.MOV.U32 R19, RZ, RZ, R9 ;  /* 0x000000ffff137224 */ /* 0x001fe200078e0009 */
[----:B------:R-:W-:Y:S01]  /*3a20*/  MOV R8, R18 ;  /* 0x0000001200087202 */ /* 0x000fe20000000f00 */
[----:B------:R-:W-:-:S04]  /*3a30*/  IMAD.MOV.U32 R9, RZ, RZ, 0x0 ;  /* 0x00000000ff097424 */ /* 0x000fc800078e00ff */
[----:B------:R-:W-:Y:S05]  /*3a40*/  RET.REL.NODEC R8 `(_Z20SoftmaxBlockSMemImplI10DirectLoadI6__halffE11DirectStoreIfS1_EfLi2ELi512EL9Algorithm0EEvT_T0_ll) ;  /* 0xffffffc4086c7950 */ /* 0x000fea0003c3ffff */
.L_x_8936:
        /* <DEDUP_REMOVED lines=11> */
.L_x_25629:


//--------------------- .text._Z20SoftmaxBlockSMemImplI10DirectLoadI6__halffE11DirectStoreIfS1_EfLi2ELi1024EL9Algorithm0EEvT_T0_ll --------------------------
	.section	.text._Z20SoftmaxBlockSMemImplI10DirectLoadI6__halffE11DirectStoreIfS1_EfLi2ELi1024EL9Algorithm0EEvT_T0_ll,"ax",@progbits
	.align	128
        .global         _Z20SoftmaxBlockSMemImplI10DirectLoadI6__halffE11DirectStoreIfS1_EfLi2ELi1024EL9Algorithm0EEvT_T0_ll
        .type           _Z20SoftmaxBlockSMemImplI10DirectLoadI6__halffE11DirectStoreIfS1_EfLi2ELi1024EL9Algorithm0EEvT_T0_ll,@function
        .size           _Z20SoftmaxBlockSMemImplI10DirectLoadI6__halffE11DirectStoreIfS1_EfLi2ELi1024EL9Algorithm0EEvT_T0_ll,(.L_x_25630 - _Z20SoftmaxBlockSMemImplI10DirectLoadI6__halffE11DirectStoreIfS1_EfLi2ELi1024EL9Algorithm0EEvT_T0_ll)
        .other          _Z20SoftmaxBlockSMemImplI10DirectLoadI6__halffE11DirectStoreIfS1_EfLi2ELi1024EL9Algorithm0EEvT_T0_ll,@"STO_CUDA_ENTRY STV_DEFAULT"
_Z20SoftmaxBlockSMemImplI10DirectLoadI6__halffE11DirectStoreIfS1_EfLi2ELi1024EL9Algorithm0EEvT_T0_ll:
.text._Z20SoftmaxBlockSMemImplI10DirectLoadI6__halffE11DirectStoreIfS1_EfLi2ELi1024EL9Algorithm0EEvT_T0_ll:
        /* <DEDUP_REMOVED lines=22> */
.L_x_8937:
        /* <DEDUP_REMOVED lines=8> */
[----:B------:R-:W3:Y:S04]  /*01e0*/  S2R R5, SR_CgaCtaId ;  /* 0x0000000000057919 */ /* 0x000ee80000008800 */
[C---:B------:R-:W-:Y:S01]  /*01f0*/  VIADD R3, R2.reuse, 0xa8 ;  /* 0x000000a802037836 */ /* 0x040fe20000000000 */
[----:B------:R-:W4:Y:S01]  /*0200*/  S2R R28, SR_LANEID ;  /* 0x00000000001c7919 */ /* 0x000f220000000000 */
[----:B------:R-:W0:Y:S01]  /*0210*/  LDC R29, c[0x0][0x370] ;  /* 0x0000dc00ff1d7b82 */ /* 0x000e220000000800 */
[----:B------:R-:W-:-:S07]  /*0220*/  VIADD R4, R2, 0x150 ;  /* 0x0000015002047836 */ /* 0x000fce0000000000 */
[----:B------:R-:W0:Y:S01]  /*0230*/  LDC.64 R36, c[0x0][0x358] ;  /* 0x0000d600ff247b82 */ /* 0x000e220000000a00 */
[----:B--2---:R-:W-:Y:S02]  /*0240*/  LEA.HI R8, P0, R11, R10, RZ, 0x1 ;  /* 0x0000000a0b087211 */ /* 0x004fe400078108ff */
[----:B-1----:R-:W-:Y:S02]  /*0250*/  SHF.R.U32.HI R0, RZ, 0x3, R7 ;  /* 0x00000003ff007819 */ /* 0x002fe40000011607 */
[----:B------:R-:W-:Y:S02]  /*0260*/  LOP3.LUT R9, RZ, R7, RZ, 0x33, !PT ;  /* 0x00000007ff097212 */ /* 0x000fe400078e33ff */
[C---:B---3--:R-:W-:Y:S02]  /*0270*/  LEA R34, R5.reuse, R2, 0x18 ;  /* 0x0000000205227211 */ /* 0x048fe400078ec0ff */
[----:B------:R-:W-:Y:S02]  /*0280*/  LOP3.LUT R33, R0, 0x7c, RZ, 0xc0, !PT ;  /* 0x0000007c00217812 */ /* 0x000fe400078ec0ff */
[----:B------:R-:W-:-:S02]  /*0290*/  LEA R2, R5, R3, 0x18 ;  /* 0x0000000305027211 */ /* 0x000fc400078ec0ff */
[----:B------:R-:W-:Y:S01]  /*02a0*/  IADD3.X R3, PT, PT, RZ, R11, RZ, P0, !PT ;  /* 0x0000000bff037210 */ /* 0x000fe200007fe4ff */
[----:B------:R-:W-:Y:S01]  /*02b0*/  IMAD.IADD R34, R33, 0x1, R34 ;  /* 0x0000000121227824 */ /* 0x000fe200078e0222 */
[----:B------:R-:W-:Y:S01]  /*02c0*/  LEA R6, R5, R4, 0x18 ;  /* 0x0000000405067211 */ /* 0x000fe200078ec0ff */
[----:B------:R-:W-:Y:S01]  /*02d0*/  IMAD.IADD R33, R33, 0x1, R2 ;  /* 0x0000000121217824 */ /* 0x000fe200078e0202 */
[----:B------:R-:W-:Y:S01]  /*02e0*/  SHF.R.U64 R2, R8, 0x1, R3 ;  /* 0x0000000108027819 */ /* 0x000fe20000001203 */
[----:B------:R-:W-:Y:S01]  /*02f0*/  IMAD.U32 R4, RZ, RZ, UR4 ;  /* 0x00000004ff047e24 */ /* 0x000fe2000f8e00ff */
[----:B------:R-:W-:Y:S01]  /*0300*/  IADD3 R0, P0, PT, R9, R10, RZ ;  /* 0x0000000a09007210 */ /* 0x000fe20007f1e0ff */
[----:B------:R-:W-:Y:S01]  /*0310*/  IMAD R31, R7, 0x4, R6 ;  /* 0x00000004071f7824 */ /* 0x000fe200078e0206 */
[----:B------:R-:W-:Y:S01]  /*0320*/  MOV R5, RZ ;  /* 0x000000ff00057202 */ /* 0x000fe20000000f00 */
[----:B------:R-:W-:Y:S01]  /*0330*/  IMAD.IADD R32, R9, 0x1, R2 ;  /* 0x0000000109207824 */ /* 0x000fe200078e0202 */
[----:B------:R-:W-:-:S02]  /*0340*/  IADD3.X R3, PT, PT, R11, -0x1, RZ, P0, !PT ;  /* 0xffffffff0b037810 */ /* 0x000fc400007fe4ff */
[----:B------:R-:W-:Y:S02]  /*0350*/  LOP3.LUT R30, R7, 0x800, RZ, 0xfc, !PT ;  /* 0x00000800071e7812 */ /* 0x000fe400078efcff */
[----:B0---4-:R-:W-:-:S07]  /*0360*/  LOP3.LUT R6, R0, 0xc00, RZ, 0xc0, !PT ;  /* 0x00000c0000067812 */ /* 0x011fce00078ec0ff */
.L_x_8987:
        /* <DEDUP_REMOVED lines=31> */
[----:B------:R-:W-:Y:S02]  /*0560*/  LEA R14, R2, R31, 0x2 ;  /* 0x0000001f020e7211 */ /* 0x000fe400078e10ff */
[----:B------:R-:W-:Y:S02]  /*0570*/  ISETP.NE.AND P2, PT, R18, 0x1, PT ;  /* 0x000000011200780c */ /* 0x000fe40003f45270 */
[----:B------:R-:W-:Y:S01]  /*0580*/  LOP3.LUT R19, R7, 0x400, RZ, 0xfc, !PT ;  /* 0x0000040007137812 */ /* 0x000fe200078efcff */
        /* <DEDUP_REMOVED lines=10> */
[----:B------:R-:W-:-:S05]  /*0630*/  IMAD.X R13, RZ, RZ, R23, P3 ;  /* 0x000000ffff0d7224 */ /* 0x000fca00018e0617 */
[----:B------:R-:W-:Y:S02]  /*0640*/  LEA.HI R18, P3, R13, R18, RZ, 0x1 ;  /* 0x000000120d127211 */ /* 0x000fe400078708ff */
[----:B0-----:R-:W-:Y:S02]  /*0650*/  @P2 IADD3 R16, P4, PT, R20, 0x1000, RZ ;  /* 0x0000100014102810 */ /* 0x001fe40007f9e0ff */
[----:B------:R-:W-:Y:S01]  /*0660*/  SHF.L.U32 R21, R18, 0x1, RZ ;  /* 0x0000000112157819 */ /* 0x000fe200000006ff */
        /* <DEDUP_REMOVED lines=17> */
[----:B------:R-:W-:Y:S01]  /*0780*/  LOP3.LUT R20, R7, 0xc00, RZ, 0xfc, !PT ;  /* 0x00000c0007147812 */ /* 0x000fe200078efcff */
[----:B------:R-:W-:-:S04]  /*0790*/  IMAD.MOV.U32 R19, RZ, RZ, R30 ;  /* 0x000000ffff137224 */ /* 0x000fc800078e001e */
[----:B------:R-:W-:Y:S02]  /*07a0*/  @P2 IMAD.MOV.U32 R19, RZ, RZ, R20 ;  /* 0x000000ffff132224 */ /* 0x000fe400078e0014 */
        /* <DEDUP_REMOVED lines=10> */
.L_x_8941:
[----:B------:R-:W-:Y:S05]  /*0850*/  BSYNC.RECONVERGENT B1 ;  /* 0x0000000000017941 */ /* 0x000fea0003800200 */
.L_x_8940:
[----:B------:R-:W-:Y:S05]  /*0860*/  @!P1 BRA `(.L_x_8939) ;  /* 0x0000000400509947 */ /* 0x000fea0003800000 */
[----:B------:R-:W2:Y:S01]  /*0870*/  S2UR UR5, SR_CgaCtaId ;  /* 0x00000000000579c3 */ /* 0x000ea20000008800 */
[----:B------:R-:W-:Y:S01]  /*0880*/  UMOV UR4, 0x400 ;  /* 0x0000040000047882 */ /* 0x000fe20000000000 */
[----:B01----:R-:W-:Y:S01]  /*0890*/  IMAD.MOV.U32 R14, RZ, RZ, R10 ;  /* 0x000000ffff0e7224 */ /* 0x003fe200078e000a */
[----:B------:R-:W-:-:S03]  /*08a0*/  UIADD3 UR4, UPT, UPT, UR4, 0x150, URZ ;  /* 0x0000015004047890 */ /* 0x000fc6000fffe0ff */
[----:B------:R-:W-:-:S03]  /*08b0*/  IMAD.WIDE.U32 R8, R19, 0x2, R14 ;  /* 0x0000000213087825 */ /* 0x000fc600078e000e */
[----:B------:R-:W-:-:S04]  /*08c0*/  IADD3 R16, P1, PT, R8, 0x1000, RZ ;  /* 0x0000100008107810 */ /* 0x000fc80007f3e0ff */
[----:B------:R-:W-:Y:S01]  /*08d0*/  IADD3.X R21, PT, PT, RZ, R9, RZ, P1, !PT ;  /* 0x00000009ff157210 */ /* 0x000fe20000ffe4ff */
[----:B--2---:R-:W-:-:S06]  /*08e0*/  ULEA UR4, UR5, UR4, 0x18 ;  /* 0x0000000405047291 */ /* 0x004fcc000f8ec0ff */
[----:B------:R-:W-:-:S05]  /*08f0*/  LEA R23, R19, UR4, 0x2 ;  /* 0x0000000413177c11 */ /* 0x000fca000f8e10ff */
[----:B------:R-:W-:-:S07]  /*0900*/  VIADD R23, R23, 0x2000 ;  /* 0x0000200017177836 */ /* 0x000fce0000000000 */
.L_x_8942:
[C---:B------:R-:W-:Y:S01]  /*0910*/  IADD3 R10, P1, PT, R16.reuse, -0x1000, RZ ;  /* 0xfffff000100a7810 */ /* 0x040fe20007f3e0ff */
[----:B------:R-:W0:Y:S01]  /*0920*/  LDCU.64 UR4, c[0x0][0x380] ;  /* 0x00007000ff0477ac */ /* 0x000e220008000a00 */
[C---:B------:R-:W-:Y:S02]  /*0930*/  LEA.HI R8, P3, R21.reuse, R16, RZ, 0x1 ;  /* 0x0000001015087211 */ /* 0x040fe400078708ff */
[C---:B------:R-:W-:Y:S02]  /*0940*/  IADD3 R12, P2, PT, R16.reuse, -0x800, RZ ;  /* 0xfffff800100c7810 */ /* 0x040fe40007f5e0ff */
[C---:B------:R-:W-:Y:S01]  /*0950*/  IADD3.X R11, PT, PT, R21.reuse, -0x1, RZ, P1, !PT ;  /* 0xffffffff150b7810 */ /* 0x040fe20000ffe4ff */
[----:B------:R-:W-:Y:S01]  /*0960*/  IMAD.X R9, RZ, RZ, R21, P3 ;  /* 0x000000ffff097224 */ /* 0x000fe200018e0615 */
[----:B------:R-:W-:Y:S02]  /*0970*/  IADD3.X R13, PT, PT, R21, -0x1, RZ, P2, !PT ;  /* 0xffffffff150d7810 */ /* 0x000fe400017fe4ff */
[----:B------:R-:W-:-:S02]  /*0980*/  IADD3 R14, P3, PT, R16, 0x800, RZ ;  /* 0x00000800100e7810 */ /* 0x000fc40007f7e0ff */
[----:B------:R-:W-:Y:S02]  /*0990*/  LEA.HI R10, P1, R11, R10, RZ, 0x1 ;  /* 0x0000000a0b0a7211 */ /* 0x000fe400078308ff */
[----:B------:R-:W-:Y:S02]  /*09a0*/  LEA.HI R12, P2, R13, R12, RZ, 0x1 ;  /* 0x0000000c0d0c7211 */ /* 0x000fe400078508ff */
[----:B------:R-:W-:Y:S01]  /*09b0*/  IADD3.X R15, PT, PT, RZ, R21, RZ, P3, !PT ;  /* 0x00000015ff0f7210 */ /* 0x000fe20001ffe4ff */
[----:B------:R-:W-:Y:S01]  /*09c0*/  IMAD.X R11, RZ, RZ, R11, P1 ;  /* 0x000000ffff0b7224 */ /* 0x000fe200008e060b */
[C---:B------:R-:W-:Y:S01]  /*09d0*/  SHF.L.U64.HI R9, R8.reuse, 0x1, R9 ;  /* 0x0000000108097819 */ /* 0x040fe20000010209 */
[----:B------:R-:W-:Y:S01]  /*09e0*/  IMAD.SHL.U32 R8, R8, 0x2, RZ ;  /* 0x0000000208087824 */ /* 0x000fe200078e00ff */
[----:B------:R-:W-:Y:S01]  /*09f0*/  LEA.HI R14, P1, R15, R14, RZ, 0x1 ;  /* 0x0000000e0f0e7211 */ /* 0x000fe200078308ff */
[----:B------:R-:W-:Y:S01]  /*0a00*/  IMAD.X R13, RZ, RZ, R13, P2 ;  /* 0x000000ffff0d7224 */ /* 0x000fe200010e060d */
[C---:B------:R-:W-:Y:S01]  /*0a10*/  SHF.L.U64.HI R11, R10.reuse, 0x1, R11 ;  /* 0x000000010a0b7819 */ /* 0x040fe2000001020b */
[----:B------:R-:W-:Y:S01]  /*0a20*/  IMAD.SHL.U32 R10, R10, 0x2, RZ ;  /* 0x000000020a0a7824 */ /* 0x000fe200078e00ff */
[----:B------:R-:W-:-:S02]  /*0a30*/  LOP3.LUT R8, R8, 0xfffffffc, RZ, 0xc0, !PT ;  /* 0xfffffffc08087812 */ /* 0x000fc400078ec0ff */
[----:B------:R-:W-:Y:S02]  /*0a40*/  IADD3.X R15, PT, PT, RZ, R15, RZ, P1, !PT ;  /* 0x0000000fff0f7210 */ /* 0x000fe40000ffe4ff */
[C---:B------:R-:W-:Y:S01]  /*0a50*/  SHF.L.U64.HI R13, R12.reuse, 0x1, R13 ;  /* 0x000000010c0d7819 */ /* 0x040fe2000001020d */
[----:B------:R-:W-:Y:S01]  /*0a60*/  IMAD.SHL.U32 R12, R12, 0x2, RZ ;  /* 0x000000020c0c7824 */ /* 0x000fe200078e00ff */
[----:B0-----:R-:W-:Y:S02]  /*0a70*/  IADD3 R8, P1, PT, R8, UR4, RZ ;  /* 0x0000000408087c10 */ /* 0x001fe4000ff3e0ff */
[----:B------:R-:W-:Y:S02]  /*0a80*/  R2UR UR6, R36 ;  /* 0x00000000240672ca */ /* 0x000fe400000e0000 */
[----:B------:R-:W-:Y:S02]  /*0a90*/  R2UR UR7, R37 ;  /* 0x00000000250772ca */ /* 0x000fe400000e0000 */
[C---:B------:R-:W-:Y:S01]  /*0aa0*/  SHF.L.U64.HI R15, R14.reuse, 0x1, R15 ;  /* 0x000000010e0f7819 */ /* 0x040fe2000001020f */
[----:B------:R-:W-:Y:S01]  /*0ab0*/  IMAD.SHL.U32 R14, R14, 0x2, RZ ;  /* 0x000000020e0e7824 */ /* 0x000fe200078e00ff */
[----:B------:R-:W-:-:S02]  /*0ac0*/  LOP3.LUT R10, R10, 0xfffffffc, RZ, 0xc0, !PT ;  /* 0xfffffffc0a0a7812 */ /* 0x000fc400078ec0ff */
[C---:B------:R-:W-:Y:S02]  /*0ad0*/  R2UR UR8, R36.reuse ;  /* 0x00000000240872ca */ /* 0x040fe400000e0000 */
[C---:B------:R-:W-:Y:S02]  /*0ae0*/  R2UR UR9, R37.reuse ;  /* 0x00000000250972ca */ /* 0x040fe400000e0000 */
[----:B------:R-:W-:Y:S02]  /*0af0*/  R2UR UR10, R36 ;  /* 0x00000000240a72ca */ /* 0x000fe400000e0000 */
[----:B------:R-:W-:Y:S02]  /*0b00*/  R2UR UR11, R37 ;  /* 0x00000000250b72ca */ /* 0x000fe400000e0000 */
[----:B------:R-:W-:Y:S02]  /*0b10*/  LOP3.LUT R12, R12, 0xfffffffc, RZ, 0xc0, !PT ;  /* 0xfffffffc0c0c7812 */ /* 0x000fe400078ec0ff */
[----:B------:R-:W-:-:S02]  /*0b20*/  IADD3.X R9, PT, PT, R9, UR5, RZ, P1, !PT ;  /* 0x0000000509097c10 */ /* 0x000fc40008ffe4ff */
[----:B------:R-:W-:Y:S02]  /*0b30*/  IADD3 R10, P1, PT, R10, UR4, RZ ;  /* 0x000000040a0a7c10 */ /* 0x000fe4000ff3e0ff */
[----:B------:R-:W-:Y:S02]  /*0b40*/  LOP3.LUT R14, R14, 0xfffffffc, RZ, 0xc0, !PT ;  /* 0xfffffffc0e0e7812 */ /* 0x000fe400078ec0ff */
[----:B------:R-:W-:Y:S02]  /*0b50*/  R2UR UR12, R36 ;  /* 0x00000000240c72ca */ /* 0x000fe400000e0000 */
[----:B------:R-:W-:Y:S01]  /*0b60*/  R2UR UR13, R37 ;  /* 0x00000000250d72ca */ /* 0x000fe200000e0000 */
[----:B------:R-:W2:Y:S01]  /*0b70*/  LDG.E R8, desc[UR10][R8.64] ;  /* 0x0000000a08087981 */ /* 0x000ea2000c1e1900 */
[----:B------:R-:W-:Y:S02]  /*0b80*/  IADD3 R12, P2, PT, R12, UR4, RZ ;  /* 0x000000040c0c7c10 */ /* 0x000fe4000ff5e0ff */
[----:B------:R-:W-:-:S02]  /*0b90*/  IADD3.X R11, PT, PT, R11, UR5, RZ, P1, !PT ;  /* 0x000000050b0b7c10 */ /* 0x000fc40008ffe4ff */
[----:B------:R-:W-:Y:S02]  /*0ba0*/  IADD3 R14, P3, PT, R14, UR4, RZ ;  /* 0x000000040e0e7c10 */ /* 0x000fe4000ff7e0ff */
[----:B------:R-:W-:Y:S01]  /*0bb0*/  IADD3.X R13, PT, PT, R13, UR5, RZ, P2, !PT ;  /* 0x000000050d0d7c10 */ /* 0x000fe200097fe4ff */
[----:B------:R-:W3:Y:S01]  /*0bc0*/  LDG.E R10, desc[UR6][R10.64] ;  /* 0x000000060a0a7981 */ /* 0x000ee2000c1e1900 */
[----:B------:R-:W-:-:S03]  /*0bd0*/  IADD3.X R15, PT, PT, R15, UR5, RZ, P3, !PT ;  /* 0x000000050f0f7c10 */ /* 0x000fc60009ffe4ff */
[----:B------:R-:W4:Y:S04]  /*0be0*/  LDG.E R12, desc[UR8][R12.64] ;  /* 0x000000080c0c7981 */ /* 0x000f28000c1e1900 */
[----:B------:R-:W5:Y:S01]  /*0bf0*/  LDG.E R14, desc[UR12][R14.64] ;  /* 0x0000000c0e0e7981 */ /* 0x000f62000c1e1900 */
[----:B------:R-:W-:Y:S01]  /*0c00*/  IMAD R25, R2, 0x4, R23 ;  /* 0x0000000402197824 */ /* 0x000fe200078e0217 */
[----:B------:R-:W-:-:S04]  /*0c10*/  IADD3 R19, PT, PT, R19, 0x1000, RZ ;  /* 0x0000100013137810 */ /* 0x000fc80007ffe0ff */
        /* <DEDUP_REMOVED lines=25> */
.L_x_8939:
[----:B------:R-:W-:Y:S05]  /*0db0*/  BSYNC.RECONVERGENT B0 ;  /* 0x0000000000007941 */ /* 0x000fea0003800200 */
.L_x_8938:
        /* <DEDUP_REMOVED lines=19> */
.L_x_8993:
[----:B------:R-:W-:Y:S01]  /*0ef0*/  IMAD.MOV.U32 R25, RZ, RZ, R8 ;  /* 0x000000ffff197224 */ /* 0x000fe200078e0008 */
[----:B------:R-:W-:Y:S01]  /*0f00*/  PLOP3.LUT P4, PT, PT, PT, PT, 0x8, 0x80 ;  /* 0x000000000080781c */ /* 0x000fe20003f8e170 */
[----:B------:R-:W-:-:S12]  /*0f10*/  @P5 BRA `(.L_x_8944) ;  /* 0x0000000000105947 */ /* 0x000fd80003800000 */
[----:B------:R-:W-:Y:S02]  /*0f20*/  ISETP.NE.AND P5, PT, R28, RZ, PT ;  /* 0x000000ff1c00720c */ /* 0x000fe40003fa5270 */
[----:B-1----:R-:W-:-:S11]  /*0f30*/  FMNMX R25, R9, R14, !PT ;  /* 0x0000000e09197209 */ /* 0x002fd60007800000 */
[----:B------:R2:W-:Y:S01]  /*0f40*/  @!P5 STS [R34+0x20], R25 ;  /* 0x000020192200d388 */ /* 0x0005e20000000800 */
[----:B------:R-:W-:-:S13]  /*0f50*/  @!P5 PLOP3.LUT P4, PT, PT, PT, PT, 0x80, 0x8 ;  /* 0x000000000008d81c */ /* 0x000fda0003f8f070 */
.L_x_8944:
        /* <DEDUP_REMOVED lines=33> */
.L_x_8946:
[----:B------:R-:W-:Y:S05]  /*1170*/  BSYNC.RECONVERGENT B0 ;  /* 0x0000000000007941 */ /* 0x000fea0003800200 */
.L_x_8945:
        /* <DEDUP_REMOVED lines=64> */
.L_x_8950:
[----:B------:R-:W-:Y:S05]  /*1580*/  BSYNC.RECONVERGENT B1 ;  /* 0x0000000000017941 */ /* 0x000fea0003800200 */
.L_x_8949:
[----:B------:R-:W-:-:S04]  /*1590*/  ISETP.GE.U32.AND P6, PT, R0, 0xc00, PT ;  /* 0x00000c000000780c */ /* 0x000fc80003fc6070 */
[----:B------:R-:W-:-:S13]  /*15a0*/  ISETP.GE.U32.AND.EX P6, PT, R3, RZ, PT, P6 ;  /* 0x000000ff0300720c */ /* 0x000fda0003fc6160 */
[----:B------:R-:W-:Y:S05]  /*15b0*/  @!P6 BRA `(.L_x_8948) ;  /* 0x0000000000e8e947 */ /* 0x000fea0003800000 */
[----:B0---4-:R-:W-:-:S05]  /*15c0*/  MOV R12, 0x400 ;  /* 0x00000400000c7802 */ /* 0x011fca0000000f00 */
[----:B------:R-:W-:-:S05]  /*15d0*/  VIADD R12, R12, 0x150 ;  /* 0x000001500c0c7836 */ /* 0x000fca0000000000 */
[----:B------:R-:W-:-:S07]  /*15e0*/  LEA R12, R9, R12, 0x18 ;  /* 0x0000000c090c7211 */ /* 0x000fce00078ec0ff */
.L_x_8951:
        /* <DEDUP_REMOVED lines=55> */
.L_x_8948:
[----:B------:R-:W-:Y:S05]  /*1960*/  BSYNC.RECONVERGENT B0 ;  /* 0x0000000000007941 */ /* 0x000fea0003800200 */
.L_x_8947:
        /* <DEDUP_REMOVED lines=58> */
.L_x_8953:
[----:B------:R-:W-:Y:S05]  /*1d10*/  BSYNC.RECONVERGENT B0 ;  /* 0x0000000000007941 */ /* 0x000fea0003800200 */
.L_x_8952:
        /* <DEDUP_REMOVED lines=24> */
[----:B-12-4-:R-:W-:Y:S05]  /*1ea0*/  CALL.REL.NOINC `($__internal_178_$__cuda_sm3x_div_rn_noftz_f32_slowpath) ;  /* 0x0000001400cc7944 */ /* 0x016fea0003c00000 */
[----:B------:R-:W-:-:S07]  /*1eb0*/  IMAD.MOV.U32 R15, RZ, RZ, R14 ;  /* 0x000000ffff0f7224 */ /* 0x000fce00078e000e */
.L_x_8959:
[----:B------:R-:W-:Y:S05]  /*1ec0*/  BSYNC.RECONVERGENT B4 ;  /* 0x0000000000047941 */ /* 0x000fea0003800200 */
.L_x_8958:
        /* <DEDUP_REMOVED lines=14> */
[----:B--2---:R-:W-:Y:S05]  /*1fb0*/  CALL.REL.NOINC `($__internal_178_$__cuda_sm3x_div_rn_noftz_f32_slowpath) ;  /* 0x0000001400887944 */ /* 0x004fea0003c00000 */
.L_x_8961:
[----:B------:R-:W-:Y:S05]  /*1fc0*/  BSYNC.RECONVERGENT B4 ;  /* 0x0000000000047941 */ /* 0x000fea0003800200 */
.L_x_8960:
[----:B------:R-:W0:Y:S01]  /*1fd0*/  LDCU.128 UR4, c[0x0][0x390] ;  /* 0x00007200ff0477ac */ /* 0x000e220008000c00 */
[C---:B------:R-:W-:Y:S01]  /*1fe0*/  IMAD.SHL.U32 R10, R7.reuse, 0x2, RZ ;  /* 0x00000002070a7824 */ /* 0x040fe200078e00ff */
[----:B------:R-:W-:Y:S01]  /*1ff0*/  F2FP.F16.F32.PACK_AB R19, R14, R15 ;  /* 0x0000000f0e13723e */ /* 0x000fe200000000ff */
        /* <DEDUP_REMOVED lines=31> */
[----:B--2---:R-:W-:Y:S05]  /*21f0*/  CALL.REL.NOINC `($__internal_178_$__cuda_sm3x_div_rn_noftz_f32_slowpath) ;  /* 0x0000001000f87944 */ /* 0x004fea0003c00000 */
[----:B------:R-:W-:-:S07]  /*2200*/  MOV R15, R14 ;  /* 0x0000000e000f7202 */ /* 0x000fce0000000f00 */
.L_x_8963:
[----:B------:R-:W-:Y:S05]  /*2210*/  BSYNC.RECONVERGENT B4 ;  /* 0x0000000000047941 */ /* 0x000fea0003800200 */
.L_x_8962:
        /* <DEDUP_REMOVED lines=14> */
[----:B------:R-:W-:-:S07]  /*2300*/  IMAD.MOV.U32 R18, RZ, RZ, R14 ;  /* 0x000000ffff127224 */ /* 0x000fce00078e000e */
.L_x_8965:
[----:B------:R-:W-:Y:S05]  /*2310*/  BSYNC.RECONVERGENT B4 ;  /* 0x0000000000047941 */ /* 0x000fea0003800200 */
.L_x_8964:
        /* <DEDUP_REMOVED lines=30> */
[----:B--2---:R-:W-:Y:S05]  /*2500*/  CALL.REL.NOINC `($__internal_178_$__cuda_sm3x_div_rn_noftz_f32_slowpath) ;  /* 0x0000001000347944 */ /* 0x004fea0003c00000 */
[----:B------:R-:W-:-:S07]  /*2510*/  IMAD.MOV.U32 R15, RZ, RZ, R14 ;  /* 0x000000ffff0f7224 */ /* 0x000fce00078e000e */
.L_x_8967:
[----:B------:R-:W-:Y:S05]  /*2520*/  BSYNC.RECONVERGENT B4 ;  /* 0x0000000000047941 */ /* 0x000fea0003800200 */
.L_x_8966:
        /* <DEDUP_REMOVED lines=13> */
[----:B--2---:R-:W-:Y:S05]  /*2600*/  CALL.REL.NOINC `($__internal_178_$__cuda_sm3x_div_rn_noftz_f32_slowpath) ;  /* 0x0000000c00f47944 */ /* 0x004fea0003c00000 */
.L_x_8969:
[----:B------:R-:W-:Y:S05]  /*2610*/  BSYNC.RECONVERGENT B4 ;  /* 0x0000000000047941 */ /* 0x000fea0003800200 */
.L_x_8968:
[----:B------:R-:W-:Y:S01]  /*2620*/  IADD3 R9, P0, PT, R10, 0x1000, RZ ;  /* 0x000010000a097810 */ /* 0x000fe20007f1e0ff */
[----:B------:R-:W0:Y:S01]  /*2630*/  LDCU.64 UR4, c[0x0][0x390] ;  /* 0x00007200ff0477ac */ /* 0x000e220008000a00 */
[----:B------:R-:W-:Y:S02]  /*2640*/  R2UR UR6, R36 ;  /* 0x00000000240672ca */ /* 0x000fe400000e0000 */
[----:B------:R-:W-:Y:S01]  /*2650*/  R2UR UR7, R37 ;  /* 0x00000000250772ca */ /* 0x000fe200000e0000 */
[----:B------:R-:W-:Y:S01]  /*2660*/  IMAD.X R10, RZ, RZ, R17, P0 ;  /* 0x000000ffff0a7224 */ /* 0x000fe200000e0611 */
[----:B------:R-:W-:Y:S02]  /*2670*/  F2FP.F16.F32.PACK_AB R11, R14, R15 ;  /* 0x0000000f0e0b723e */ /* 0x000fe400000000ff */
        /* <DEDUP_REMOVED lines=9> */
.L_x_8957:
[----:B0-----:R-:W-:Y:S05]  /*2710*/  BSYNC.RECONVERGENT B3 ;  /* 0x0000000000037941 */ /* 0x001fea0003800200 */
.L_x_8956:
[----:B------:R-:W-:-:S13]  /*2720*/  ISETP.GE.U32.AND P0, PT, R32, 0xc00, PT ;  /* 0x00000c002000780c */ /* 0x000fda0003f06070 */
[----:B------:R-:W-:Y:S05]  /*2730*/  @!P0 BRA `(.L_x_8955) ;  /* 0x0000000c00048947 */ /* 0x000fea0003800000 */
.L_x_8986:
        /* <DEDUP_REMOVED lines=18> */
[----:B-12-4-:R-:W-:Y:S05]  /*2860*/  CALL.REL.NOINC `($__internal_178_$__cuda_sm3x_div_rn_noftz_f32_slowpath) ;  /* 0x0000000c005c7944 */ /* 0x016fea0003c00000 */
[----:B------:R-:W-:-:S07]  /*2870*/  IMAD.MOV.U32 R16, RZ, RZ, R14 ;  /* 0x000000ffff107224 */ /* 0x000fce00078e000e */
.L_x_8971:
[----:B------:R-:W-:Y:S05]  /*2880*/  BSYNC.RECONVERGENT B3 ;  /* 0x0000000000037941 */ /* 0x000fea0003800200 */
.L_x_8970:
        /* <DEDUP_REMOVED lines=16> */
.L_x_8973:
[----:B------:R-:W-:Y:S05]  /*2990*/  BSYNC.RECONVERGENT B3 ;  /* 0x0000000000037941 */ /* 0x000fea0003800200 */
.L_x_8972:
        /* <DEDUP_REMOVED lines=9> */
[----:B------:R-:W-:Y:S01]  /*2a30*/  F2FP.F16.F32.PACK_AB R9, R9, R16 ;  /* 0x000000100909723e */ /* 0x000fe200000000ff */
        /* <DEDUP_REMOVED lines=20> */
[----:B--2---:R-:W-:Y:S05]  /*2b80*/  CALL.REL.NOINC `($__internal_178_$__cuda_sm3x_div_rn_noftz_f32_slowpath) ;  /* 0x0000000800947944 */ /* 0x004fea0003c00000 */
[----:B------:R-:W-:-:S07]  /*2b90*/  IMAD.MOV.U32 R16, RZ, RZ, R14 ;  /* 0x000000ffff107224 */ /* 0x000fce00078e000e */
.L_x_8975:
[----:B------:R-:W-:Y:S05]  /*2ba0*/  BSYNC.RECONVERGENT B3 ;  /* 0x0000000000037941 */ /* 0x000fea0003800200 */
.L_x_8974:
        /* <DEDUP_REMOVED lines=14> */
[----:B------:R-:W-:-:S07]  /*2c90*/  IMAD.MOV.U32 R9, RZ, RZ, R14 ;  /* 0x000000ffff097224 */ /* 0x000fce00078e000e */
.L_x_8977:
[----:B------:R-:W-:Y:S05]  /*2ca0*/  BSYNC.RECONVERGENT B3 ;  /* 0x0000000000037941 */ /* 0x000fea0003800200 */
.L_x_8976:
        /* <DEDUP_REMOVED lines=26> */
[----:B--2---:R-:W-:Y:S05]  /*2e50*/  CALL.REL.NOINC `($__internal_178_$__cuda_sm3x_div_rn_noftz_f32_slowpath) ;  /* 0x0000000400e07944 */ /* 0x004fea0003c00000 */
[----:B------:R-:W-:-:S07]  /*2e60*/  IMAD.MOV.U32 R16, RZ, RZ, R14 ;  /* 0x000000ffff107224 */ /* 0x000fce00078e000e */
.L_x_8979:
[----:B------:R-:W-:Y:S05]  /*2e70*/  BSYNC.RECONVERGENT B3 ;  /* 0x0000000000037941 */ /* 0x000fea0003800200 */
.L_x_8978:
        /* <DEDUP_REMOVED lines=15> */
.L_x_8981:
[----:B------:R-:W-:Y:S05]  /*2f70*/  BSYNC.RECONVERGENT B3 ;  /* 0x0000000000037941 */ /* 0x000fea0003800200 */
.L_x_8980:
[----:B------:R0:W1:Y:S01]  /*2f80*/  LDS R14, [R17+0x3000] ;  /* 0x00300000110e7984 */ /* 0x0000620000000800 */
[----:B------:R-:W-:Y:S01]  /*2f90*/  IADD3 R8, P0, PT, R10, 0x1000, RZ ;  /* 0x000010000a087810 */ /* 0x000fe20007f1e0ff */
[----:B------:R-:W0:Y:S01]  /*2fa0*/  MUFU.RCP R18, R13 ;  /* 0x0000000d00127308 */ /* 0x000e220000001000 */
[----:B------:R-:W-:Y:S01]  /*2fb0*/  R2UR UR4, R36 ;  /* 0x00000000240472ca */ /* 0x000fe200000e0000 */
[----:B------:R-:W-:Y:S01]  /*2fc0*/  BSSY.RECONVERGENT B3, `(.L_x_8982) ;  /* 0x0000018000037945 */ /* 0x000fe20003800200 */
[----:B------:R-:W-:Y:S01]  /*2fd0*/  R2UR UR5, R37 ;  /* 0x00000000250572ca */ /* 0x000fe200000e0000 */
[----:B------:R-:W-:Y:S01]  /*2fe0*/  IMAD.X R21, RZ, RZ, R19, P0 ;  /* 0x000000ffff157224 */ /* 0x000fe200000e0613 */
[----:B------:R-:W-:-:S04]  /*2ff0*/  F2FP.F16.F32.PACK_AB R9, R9, R16 ;  /* 0x000000100909723e */ /* 0x000fc800000000ff */
        /* <DEDUP_REMOVED lines=19> */
[----:B------:R-:W-:-:S07]  /*3130*/  MOV R16, R14 ;  /* 0x0000000e00107202 */ /* 0x000fce0000000f00 */
.L_x_8983:
[----:B------:R-:W-:Y:S05]  /*3140*/  BSYNC.RECONVERGENT B3 ;  /* 0x0000000000037941 */ /* 0x000fea0003800200 */
.L_x_8982:
        /* <DEDUP_REMOVED lines=15> */
.L_x_8985:
[----:B------:R-:W-:Y:S05]  /*3240*/  BSYNC.RECONVERGENT B3 ;  /* 0x0000000000037941 */ /* 0x000fea0003800200 */
.L_x_8984:
        /* <DEDUP_REMOVED lines=16> */
.L_x_8955:
[----:B0-----:R-:W-:Y:S05]  /*3350*/  BSYNC.RECONVERGENT B0 ;  /* 0x0000000000007941 */ /* 0x001fea0003800200 */
.L_x_8954:
[----:B------:R-:W0:Y:S01]  /*3360*/  LDCU.64 UR4, c[0x0][0x3a0] ;  /* 0x00007400ff0477ac */ /* 0x000e220008000a00 */
[----:B------:R-:W-:-:S05]  /*3370*/  IADD3 R4, P0, PT, R29, R4, RZ ;  /* 0x000000041d047210 */ /* 0x000fca0007f1e0ff */
[----:B------:R-:W-:Y:S01]  /*3380*/  IMAD.X R5, RZ, RZ, R5, P0 ;  /* 0x000000ffff057224 */ /* 0x000fe200000e0605 */
[----:B0-----:R-:W-:-:S04]  /*3390*/  ISETP.GE.U32.AND P0, PT, R4, UR4, PT ;  /* 0x0000000404007c0c */ /* 0x001fc8000bf06070 */
[----:B------:R-:W-:-:S13]  /*33a0*/  ISETP.GE.AND.EX P0, PT, R5, UR5, PT, P0 ;  /* 0x0000000505007c0c */ /* 0x000fda000bf06300 */
[----:B------:R-:W-:Y:S05]  /*33b0*/  @!P0 BRA `(.L_x_8987) ;  /* 0xffffffcc00ec8947 */ /* 0x000fea000383ffff */
[----:B------:R-:W-:Y:S05]  /*33c0*/  EXIT ;  /* 0x000000000000794d */ /* 0x000fea0003800000 */
.L_x_8943:
[----:B------:R-:W-:Y:S02]  /*33d0*/  HFMA2 R12, -RZ, RZ, 0, 5.9604644775390625e-08 ;  /* 0x00000001ff0c7431 */ /* 0x000fe400000001ff */
[----:B------:R-:W-:Y:S02]  /*33e0*/  IMAD.MOV.U32 R13, RZ, RZ, R17 ;  /* 0x000000ffff0d7224 */ /* 0x000fe400078e0011 */
[----:B------:R-:W-:Y:S02]  /*33f0*/  IMAD.MOV.U32 R11, RZ, RZ, 0x1f ;  /* 0x0000001fff0b7424 */ /* 0x000fe400078e00ff */
[----:B------:R-:W-:-:S07]  /*3400*/  IMAD.MOV.U32 R15, RZ, RZ, -0x1 ;  /* 0xffffffffff0f7424 */ /* 0x000fce00078e00ff */
[----:B01----:R-:W-:Y:S05]  /*3410*/  WARPSYNC.COLLECTIVE R15, `(.L_x_8988) ;  /* 0x000000000f087348 */ /* 0x003fea0003c00000 */
[----:B01----:R0:W1:Y:S02]  /*3420*/  SHFL.DOWN P6, R14, R13, R12, R11 ;  /* 0x0800000c0d0e7389 */ /* 0x00306400000c000b */
[----:B01----:R-:W-:Y:S05]  /*3430*/  ENDCOLLECTIVE ;  /* 0x000000000000791b */ /* 0x003fea0003800000 */
.L_x_8988:
[----:B------:R-:W-:Y:S01]  /*3440*/  IMAD.MOV.U32 R12, RZ, RZ, 0x2 ;  /* 0x00000002ff0c7424 */ /* 0x000fe200078e00ff */
[----:B------:R-:W-:-:S04]  /*3450*/  @!P3 FMNMX R17, R14, R17, !PT ;  /* 0x000000110e11b209 */ /* 0x000fc80007800000 */
[----:B------:R-:W-:-:S07]  /*3460*/  MOV R13, R17 ;  /* 0x00000011000d7202 */ /* 0x000fce0000000f00 */
[----:B------:R-:W-:Y:S05]  /*3470*/  WARPSYNC.COLLECTIVE R15, `(.L_x_8989) ;  /* 0x000000000f087348 */ /* 0x000fea0003c00000 */
[----:B------:R0:W1:Y:S02]  /*3480*/  SHFL.DOWN P6, R14, R13, R12, R11 ;  /* 0x0800000c0d0e7389 */ /* 0x00006400000c000b */
[----:B01----:R-:W-:Y:S05]  /*3490*/  ENDCOLLECTIVE ;  /* 0x000000000000791b */ /* 0x003fea0003800000 */
.L_x_8989:
[----:B------:R-:W-:Y:S01]  /*34a0*/  HFMA2 R12, -RZ, RZ, 0, 2.384185791015625e-07 ;  /* 0x00000004ff0c7431 */ /* 0x000fe200000001ff */
[----:B------:R-:W-:-:S05]  /*34b0*/  @!P2 FMNMX R17, R17, R14, !PT ;  /* 0x0000000e1111a209 */ /* 0x000fca0007800000 */
[----:B------:R-:W-:-:S07]  /*34c0*/  IMAD.MOV.U32 R13, RZ, RZ, R17 ;  /* 0x000000ffff0d7224 */ /* 0x000fce00078e0011 */
[----:B------:R-:W-:Y:S05]  /*34d0*/  WARPSYNC.COLLECTIVE R15, `(.L_x_8990) ;  /* 0x000000000f087348 */ /* 0x000fea0003c00000 */
[----:B------:R0:W1:Y:S02]  /*34e0*/  SHFL.DOWN P6, R14, R13, R12, R11 ;  /* 0x0800000c0d0e7389 */ /* 0x00006400000c000b */
[----:B01----:R-:W-:Y:S05]  /*34f0*/  ENDCOLLECTIVE ;  /* 0x000000000000791b */ /* 0x003fea0003800000 */
.L_x_8990:
[----:B------:R-:W-:Y:S01]  /*3500*/  IMAD.MOV.U32 R12, RZ, RZ, 0x8 ;  /* 0x00000008ff0c7424 */ /* 0x000fe200078e00ff */
[----:B------:R-:W-:-:S05]  /*3510*/  @!P1 FMNMX R17, R17, R14, !PT ;  /* 0x0000000e11119209 */ /* 0x000fca0007800000 */
[----:B------:R-:W-:-:S07]  /*3520*/  IMAD.MOV.U32 R13, RZ, RZ, R17 ;  /* 0x000000ffff0d7224 */ /* 0x000fce00078e0011 */
[----:B------:R-:W-:Y:S05]  /*3530*/  WARPSYNC.COLLECTIVE R15, `(.L_x_8991) ;  /* 0x000000000f087348 */ /* 0x000fea0003c00000 */
[----:B------:R0:W1:Y:S02]  /*3540*/  SHFL.DOWN P6, R14, R13, R12, R11 ;  /* 0x0800000c0d0e7389 */ /* 0x00006400000c000b */
[----:B01----:R-:W-:Y:S05]  /*3550*/  ENDCOLLECTIVE ;  /* 0x000000000000791b */ /* 0x003fea0003800000 */
.L_x_8991:
[----:B------:R-:W-:Y:S01]  /*3560*/  IMAD.MOV.U32 R12, RZ, RZ, 0x10 ;  /* 0x00000010ff0c7424 */ /* 0x000fe200078e00ff */
[----:B------:R-:W-:-:S04]  /*3570*/  FMNMX R9, R17, R14, !PT ;  /* 0x0000000e11097209 */ /* 0x000fc80007800000 */
[----:B------:R-:W-:-:S04]  /*3580*/  FSEL R8, R17, R9, P4 ;  /* 0x0000000911087208 */ /* 0x000fc80002000000 */
[----:B------:R-:W-:-:S07]  /*3590*/  MOV R13, R8 ;  /* 0x00000008000d7202 */ /* 0x000fce0000000f00 */
[----:B------:R-:W-:Y:S05]  /*35a0*/  WARPSYNC.COLLECTIVE R15, `(.L_x_8992) ;  /* 0x000000000f087348 */ /* 0x000fea0003c00000 */
[----:B------:R0:W1:Y:S02]  /*35b0*/  SHFL.DOWN P6, R14, R13, R12, R11 ;  /* 0x0800000c0d0e7389 */ /* 0x00006400000c000b */
[----:B01----:R-:W-:Y:S05]  /*35c0*/  ENDCOLLECTIVE ;  /* 0x000000000000791b */ /* 0x003fea0003800000 */
.L_x_8992:
[----:B------:R-:W-:Y:S05]  /*35d0*/  BRA `(.L_x_8993) ;  /* 0xffffffd800447947 */ /* 0x000fea000383ffff */
        .weak           $__internal_178_$__cuda_sm3x_div_rn_noftz_f32_slowpath
        .type           $__internal_178_$__cuda_sm3x_div_rn_noftz_f32_slowpath,@function
        .size           $__internal_178_$__cuda_sm3x_div_rn_noftz_f32_slowpath,(.L_x_25630 - $__internal_178_$__cuda_sm3x_div_rn_noftz_f32_slowpath)
$__internal_178_$__cuda_sm3x_div_rn_noftz_f32_slowpath:
        /* <DEDUP_REMOVED lines=34> */
.L_x_8995:
        /* <DEDUP_REMOVED lines=51> */
.L_x_9002:
[----:B------:R-:W-:-:S04]  /*3b30*/  LOP3.LUT R9, R9, 0x80000000, RZ, 0xc0, !PT ;  /* 0x8000000009097812 */ /* 0x000fc800078ec0ff */
[----:B------:R-:W-:Y:S01]  /*3b40*/  LOP3.LUT R9, R9, 0x7f800000, RZ, 0xfc, !PT ;  /* 0x7f80000009097812 */ /* 0x000fe200078efcff */
[----:B------:R-:W-:Y:S06]  /*3b50*/  BRA `(.L_x_9003) ;  /* 0x0000000000047947 */ /* 0x000fec0003800000 */
.L_x_9001:
[----:B------:R-:W-:-:S07]  /*3b60*/  IMAD R9, R21, 0x800000, R9 ;  /* 0x0080000015097824 */ /* 0x000fce00078e0209 */
.L_x_9003:
[----:B------:R-:W-:Y:S05]  /*3b70*/  BSYNC.RECONVERGENT B2 ;  /* 0x0000000000027941 */ /* 0x000fea0003800200 */
.L_x_9000:
[----:B------:R-:W-:Y:S05]  /*3b80*/  BRA `(.L_x_9004) ;  /* 0x0000000000207947 */ /* 0x000fea0003800000 */
.L_x_8999:
[----:B------:R-:W-:-:S04]  /*3b90*/  LOP3.LUT R9, R9, 0x80000000, R8, 0x48, !PT ;  /* 0x8000000009097812 */ /* 0x000fc800078e4808 */
[----:B------:R-:W-:Y:S01]  /*3ba0*/  LOP3.LUT R9, R9, 0x7f800000, RZ, 0xfc, !PT ;  /* 0x7f80000009097812 */ /* 0x000fe200078efcff */
[----:B------:R-:W-:Y:S06]  /*3bb0*/  BRA `(.L_x_9004) ;  /* 0x0000000000147947 */ /* 0x000fec0003800000 */
.L_x_8998:
[----:B------:R-:W-:Y:S01]  /*3bc0*/  LOP3.LUT R9, R9, 0x80000000, R8, 0x48, !PT ;  /* 0x8000000009097812 */ /* 0x000fe200078e4808 */
[----:B------:R-:W-:Y:S06]  /*3bd0*/  BRA `(.L_x_9004) ;  /* 0x00000000000c7947 */ /* 0x000fec0003800000 */
.L_x_8997:
[----:B------:R-:W0:Y:S01]  /*3be0*/  MUFU.RSQ R9, -QNAN ;  /* 0xffc0000000097908 */ /* 0x000e220000001400 */
[----:B------:R-:W-:Y:S05]  /*3bf0*/  BRA `(.L_x_9004) ;  /* 0x0000000000047947 */ /* 0x000fea0003800000 */
.L_x_8996:
[----:B------:R-:W-:-:S07]  /*3c00*/  FADD.FTZ R9, R8, R9 ;  /* 0x0000000908097221 */ /* 0x000fce0000010000 */
.L_x_9004:
[----:B------:R-:W-:Y:S05]  /*3c10*/  BSYNC.RECONVERGENT B1 ;  /* 0x0000000000017941 */ /* 0x000fea0003800200 */
.L_x_8994:
[----:B0-----:R-:W-:Y:S01]  /*3c20*/  IMAD.MOV.U32 R14, RZ, RZ, R9 ;  /* 0x000000ffff0e7224 */ /* 0x001fe200078e0009 */
[----:B------:R-:W-:Y:S01]  /*3c30*/  MOV R8, R18 ;  /* 0x0000001200087202 */ /* 0x000fe20000000f00 */
[----:B------:R-:W-:-:S04]  /*3c40*/  IMAD.MOV.U32 R9, RZ, RZ, 0x0 ;  /* 0x00000000ff097424 */ /* 0x000fc800078e00ff */
[----:B------:R-:W-:Y:S05]  /*3c50*/  RET.REL.NODEC R8 `(_Z20SoftmaxBlockSMemImplI10DirectLoadI6__halffE11DirectStoreIfS1_EfLi2ELi1024EL9Algorithm0EEvT_T0_ll) ;  /* 0xffffffc008e87950 */ /* 0x000fea0003c3ffff */
.L_x_9005:
        /* <DEDUP_REMOVED lines=10> */
.L_x_25630:


//--------------------- .text._Z20SoftmaxBlockSMemImplI10DirectLoadI6__halffE11DirectStoreIfS1_EfLi2ELi128EL9Algorithm0EEvT_T0_ll --------------------------
	.section	.text._Z20SoftmaxBlockSMemImplI10DirectLoadI6__halffE11DirectStoreIfS1_EfLi2ELi128EL9Algorithm0EEvT_T0_ll,"ax",@progbits
	.align	128
        .global         _Z20SoftmaxBlockSMemImplI10DirectLoadI6__halffE11DirectStoreIfS1_EfLi2ELi128EL9Algorithm0EEvT_T0_ll
        .type           _Z20SoftmaxBlockSMemImplI10DirectLoadI6__halffE11DirectStoreIfS1_EfLi2ELi128EL9Algorithm0EEvT_T0_ll,@function
        .size           _Z20SoftmaxBlockSMemImplI10DirectLoadI6__halffE11DirectStoreIfS1_EfLi2ELi128EL9Algorithm0EEvT_T0_ll,(.L_x_25631 - _Z20SoftmaxBlockSMemImplI10DirectLoadI6__halffE11DirectStoreIfS1_EfLi2ELi128EL9Algorithm0EEvT_T0_ll)
        .other          _Z20SoftmaxBlockSMemImplI10DirectLoadI6__halffE11DirectStoreIfS1_EfLi2ELi128EL9Algorithm0EEvT_T0_ll,@"STO_CUDA_ENTRY STV_DEFAULT"
_Z20SoftmaxBlockSMemImplI10DirectLoadI6__halffE11DirectStoreIfS1_EfLi2ELi128EL9Algorithm0EEvT_T0_ll:
.text._Z20SoftmaxBlockSMemImplI10DirectLoadI6__halffE11DirectStoreIfS1_EfLi2ELi128EL9Algorithm0EEvT_T0_ll:
        /* <DEDUP_REMOVED lines=22> */
.L_x_9006:
        /* <DEDUP_REMOVED lines=33> */
.L_x_9052:
        /* <DEDUP_REMOVED lines=77> */
.L_x_9010:
[----:B------:R-:W-:Y:S05]  /*0840*/  BSYNC.RECONVERGENT B1 ;  /* 0x0000000000017941 */ /* 0x000fea0003800200 */
.L_x_9009:
[----:B------:R-:W-:Y:S05]  /*0850*/  @!P1 BRA `(.L_x_9008) ;  /* 0x00000004004c9947 */ /* 0x000fea0003800000 */
[----:B------:R-:W2:Y:S01]  /*0860*/  S2R R8, SR_CgaCtaId ;  /* 0x0000000000087919 */ /* 0x000ea20000008800 */
[----:B01----:R-:W-:-:S05]  /*0870*/  MOV R3, 0x400 ;  /* 0x0000040000037802 */ /* 0x003fca0000000f00 */
[----:B------:R-:W-:-:S05]  /*0880*/  VIADD R3, R3, 0x40 ;  /* 0x0000004003037836 */ /* 0x000fca0000000000 */
[----:B--2---:R-:W-:-:S07]  /*0890*/  LEA R3, R8, R3, 0x18 ;  /* 0x0000000308037211 */ /* 0x004fce00078ec0ff */
.L_x_9011:
        /* <DEDUP_REMOVED lines=10> */
[----:B------:R-:W-:-:S03]  /*0940*/  IMAD.WIDE.U32 R8, R18, UR6, R10 ;  /* 0x0000000612087c25 */ /* 0x000fc6000f8e000a */
[C---:B------:R-:W-:Y:S01]  /*0950*/  IADD3 R15, PT, PT, R31.reuse, R13, RZ ;  /* 0x0000000d1f0f7210 */ /* 0x040fe20007ffe0ff */
[----:B------:R-:W-:Y:S01]  /*0960*/  IMAD.IADD R29, R31, 0x1, R9 ;  /* 0x000000011f1d7824 */ /* 0x000fe200078e0209 */
[----:B------:R-:W-:Y:S01]  /*0970*/  IADD3 R28, P2, PT, R8, 0x100, RZ ;  /* 0x00000100081c7810 */ /* 0x000fe20007f5e0ff */
[----:B------:R-:W-:-:S03]  /*0980*/  VIADD R10, R10, 0x300 ;  /* 0x000003000a0a7836 */ /* 0x000fc60000000000 */
[----:B------:R-:W-:Y:S01]  /*0990*/  LEA.HI R9, P1, R29, R8, RZ, 0x1 ;  /* 0x000000081d097211 */ /* 0x000fe200078308ff */
[----:B------:R-:W-:-:S03]  /*09a0*/  IMAD.WIDE.U32 R10, R18, UR6, R10 ;  /* 0x00000006120a7c25 */ /* 0x000fc6000f8e000a */
[----:B------:R-:W-:Y:S01]  /*09b0*/  SHF.L.U32 R8, R9, 0x1, RZ ;  /* 0x0000000109087819 */ /* 0x000fe200000006ff */
[--C-:B------:R-:W-:Y:S02]  /*09c0*/  IMAD.X R14, RZ, RZ, R29.reuse, P1 ;  /* 0x000000ffff0e7224 */ /* 0x100fe400008e061d */
[----:B------:R-:W-:Y:S01]  /*09d0*/  IMAD.X R29, RZ, RZ, R29, P2 ;  /* 0x000000ffff1d7224 */ /* 0x000fe200010e061d */
[----:B------:R-:W-:Y:S01]  /*09e0*/  LOP3.LUT R8, R8, 0xfffffffc, RZ, 0xc0, !PT ;  /* 0xfffffffc08087812 */ /* 0x000fe200078ec0ff */
[----:B------:R-:W-:Y:S01]  /*09f0*/  IMAD.IADD R13, R31, 0x1, R11 ;  /* 0x000000011f0d7824 */ /* 0x000fe200078e020b */
[----:B------:R-:W-:Y:S02]  /*0a00*/  SHF.L.U64.HI R9, R9, 0x1, R14 ;  /* 0x0000000109097819 */ /* 0x000fe4000001020e */
[----:B------:R-:W-:Y:S02]  /*0a10*/  IADD3 R8, P1, PT, R8, UR4, RZ ;  /* 0x0000000408087c10 */ /* 0x000fe4000ff3e0ff */
[----:B------:R-:W-:-:S02]  /*0a20*/  LEA.HI R11, P2, R15, R12, RZ, 0x1 ;  /* 0x0000000c0f0b7211 */ /* 0x000fc400078508ff */
[----:B------:R-:W-:Y:S02]  /*0a30*/  IADD3.X R9, PT, PT, R9, UR5, RZ, P1, !PT ;  /* 0x0000000509097c10 */ /* 0x000fe40008ffe4ff */
[----:B------:R-:W-:Y:S02]  /*0a40*/  LEA.HI R28, P1, R29, R28, RZ, 0x1 ;  /* 0x0000001c1d1c7211 */ /* 0x000fe400078308ff */
[----:B------:R-:W-:Y:S01]  /*0a50*/  LEA.HI R10, P3, R13, R10, RZ, 0x1 ;  /* 0x0000000a0d0a7211 */ /* 0x000fe200078708ff */
[----:B------:R0:W2:Y:S01]  /*0a60*/  LDG.E R14, desc[UR8][R8.64] ;  /* 0x00000008080e7981 */ /* 0x0000a2000c1e1900 */
[----:B------:R-:W-:Y:S01]  /*0a70*/  IADD3.X R12, PT, PT, RZ, R15, RZ, P2, !PT ;  /* 0x0000000fff0c7210 */ /* 0x000fe200017fe4ff */
[----:B------:R-:W-:Y:S01]  /*0a80*/  IMAD.X R29, RZ, RZ, R29, P1 ;  /* 0x000000ffff1d7224 */ /* 0x000fe200008e061d */
[----:B------:R-:W-:Y:S01]  /*0a90*/  R2UR UR6, R6 ;  /* 0x00000000060672ca */ /* 0x000fe200000e0000 */
[----:B------:R-:W-:Y:S01]  /*0aa0*/  IMAD.X R13, RZ, RZ, R13, P3 ;  /* 0x000000ffff0d7224 */ /* 0x000fe200018e060d */
[C---:B------:R-:W-:Y:S01]  /*0ab0*/  SHF.L.U64.HI R15, R11.reuse, 0x1, R12 ;  /* 0x000000010b0f7819 */ /* 0x040fe2000001020c */
[----:B------:R-:W-:Y:S01]  /*0ac0*/  IMAD.SHL.U32 R12, R10, 0x2, RZ ;  /* 0x000000020a0c7824 */ /* 0x000fe200078e00ff */
[C---:B------:R-:W-:Y:S01]  /*0ad0*/  SHF.L.U64.HI R29, R28.reuse, 0x1, R29 ;  /* 0x000000011c1d7819 */ /* 0x040fe2000001021d */
[----:B------:R-:W-:Y:S01]  /*0ae0*/  IMAD.SHL.U32 R28, R28, 0x2, RZ ;  /* 0x000000021c1c7824 */ /* 0x000fe200078e00ff */
[----:B------:R-:W-:-:S02]  /*0af0*/  SHF.L.U32 R11, R11, 0x1, RZ ;  /* 0x000000010b0b7819 */ /* 0x000fc400000006ff */
        /* <DEDUP_REMOVED lines=16> */
[----:B------:R-:W-:-:S02]  /*0c00*/  IMAD R15, R0, 0x4, R3 ;  /* 0x00000004000f7824 */ /* 0x000fc400078e0203 */
[----:B------:R-:W-:-:S03]  /*0c10*/  VIADD R0, R0, 0x200 ;  /* 0x0000020000007836 */ /* 0x000fc60000000000 */
[----:B------:R-:W-:Y:S02]  /*0c20*/  LEA R29, R21, R15, 0x2 ;  /* 0x0000000f151d7211 */ /* 0x000fe400078e10ff */
        /* <DEDUP_REMOVED lines=22> */
.L_x_9008:
[----:B------:R-:W-:Y:S05]  /*0d90*/  BSYNC.RECONVERGENT B0 ;  /* 0x0000000000007941 */ /* 0x000fea0003800200 */
.L_x_9007:
        /* <DEDUP_REMOVED lines=19> */
.L_x_9058:
[----:B------:R-:W-:Y:S01]  /*0ed0*/  IMAD.MOV.U32 R5, RZ, RZ, R0 ;  /* 0x000000ffff057224 */ /* 0x000fe200078e0000 */
[----:B------:R-:W-:Y:S01]  /*0ee0*/  PLOP3.LUT P4, PT, PT, PT, PT, 0x8, 0x80 ;  /* 0x000000000080781c */ /* 0x000fe20003f8e170 */
[----:B------:R-:W-:-:S12]  /*0ef0*/  @P5 BRA `(.L_x_9013) ;  /* 0x0000000000105947 */ /* 0x000fd80003800000 */
[----:B------:R-:W-:Y:S02]  /*0f00*/  ISETP.NE.AND P5, PT, R27, RZ, PT ;  /* 0x000000ff1b00720c */ /* 0x000fe40003fa5270 */
[----:B-1----:R-:W-:-:S11]  /*0f10*/  FMNMX R5, R3, R14, !PT ;  /* 0x0000000e03057209 */ /* 0x002fd60007800000 */
[----:B------:R2:W-:Y:S01]  /*0f20*/  @!P5 STS [R22+0x4], R5 ;  /* 0x000004051600d388 */ /* 0x0005e20000000800 */
[----:B------:R-:W-:-:S13]  /*0f30*/  @!P5 PLOP3.LUT P4, PT, PT, PT, PT, 0x80, 0x8 ;  /* 0x000000000008d81c */ /* 0x000fda0003f8f070 */
.L_x_9013:
        /* <DEDUP_REMOVED lines=14> */
[----:B------:R-:W-:-:S04]  /*1020*/  HFMA2 R8, -RZ, RZ, 0, 0 ;  /* 0x00000000ff087431 */ /* 0x000fc800000001ff */
[----:B------:R0:W-:Y:S01]  /*1030*/  @!P5 STS [R3+0x18], R10 ;  /* 0x0000180a0300d388 */ /* 0x0001e20000000800 */
[----:B------:R-:W-:Y:S06]  /*1040*/  BAR.SYNC.DEFER_BLOCKING 0x0 ;  /* 0x0000000000007b1d */ /* 0x000fec0000010000 */
[----:B------:R-:W-:Y:S05]  /*1050*/  @P6 BRA `(.L_x_9015) ;  /* 0x0000000400d06947 */ /* 0x000fea0003800000 */
[----:B--2---:R2:W3:Y:S01]  /*1060*/  LDS R5, [R3+0x18] ;  /* 0x0000180003057984 */ /* 0x0044e20000000800 */
[----:B------:R-:W-:Y:S01]  /*1070*/  ISETP.NE.U32.AND P6, PT, R26, 0x180, PT ;  /* 0x000001801a00780c */ /* 0x000fe20003fc5070 */
[----:B------:R-:W-:Y:S01]  /*1080*/  BSSY.RECONVERGENT B1, `(.L_x_9016) ;  /* 0x0000034000017945 */ /* 0x000fe20003800200 */
[----:B------:R-:W-:Y:S02]  /*1090*/  IMAD.MOV.U32 R8, RZ, RZ, RZ ;  /* 0x000000ffff087224 */ /* 0x000fe400078e00ff */
[----:B------:R-:W-:Y:S01]  /*10a0*/  ISETP.NE.AND.EX P6, PT, RZ, RZ, PT, P6 ;  /* 0x000000ffff00720c */ /* 0x000fe20003fc5360 */
[----:B------:R-:W-:-:S12]  /*10b0*/  IMAD.MOV.U32 R9, RZ, RZ, R24 ;  /* 0x000000ffff097224 */ /* 0x000fd800078e0018 */
[----:B--2---:R-:W-:Y:S05]  /*10c0*/  @!P6 BRA `(.L_x_9017) ;  /* 0x0000000000bce947 */ /* 0x004fea0003800000 */
[----:B------:R-:W3:Y:S01]  /*10d0*/  LDS R8, [R2] ;  /* 0x0000000002087984 */ /* 0x000ee20000000800 */
[----:B------:R-:W-:Y:S01]  /*10e0*/  MOV R15, 0x3bbb989d ;  /* 0x3bbb989d000f7802 */ /* 0x000fe20000000f00 */
[----:B------:R-:W-:Y:S01]  /*10f0*/  IMAD.MOV.U32 R12, RZ, RZ, 0x437c0000 ;  /* 0x437c0000ff0c7424 */ /* 0x000fe200078e00ff */
        /* <DEDUP_REMOVED lines=39> */
[----:B------:R-:W4:Y:S02]  /*1370*/  MUFU.EX2 R10, R11 ;  /* 0x0000000b000a7308 */ /* 0x000f240000000800 */
[----:B----4-:R-:W-:Y:S01]  /*1380*/  FMUL R13, R9, R10 ;  /* 0x0000000a090d7220 */ /* 0x010fe20000400000 */
[----:B------:R-:W-:-:S03]  /*1390*/  VIADD R9, R24, 0x180 ;  /* 0x0000018018097836 */ /* 0x000fc60000000000 */
[----:B------:R-:W-:Y:S01]  /*13a0*/  FADD R8, R8, R13 ;  /* 0x0000000d08087221 */ /* 0x000fe20000000000 */
[----:B------:R0:W-:Y:S06]  /*13b0*/  STS [R2+0x400], R13 ;  /* 0x0004000d02007388 */ /* 0x0001ec0000000800 */
.L_x_9017:
[----:B------:R-:W-:Y:S05]  /*13c0*/  BSYNC.RECONVERGENT B1 ;  /* 0x0000000000017941 */ /* 0x000fea0003800200 */
.L_x_9016:
[----:B------:R-:W-:-:S04]  /*13d0*/  ISETP.GE.U32.AND P6, PT, R23, 0x180, PT ;  /* 0x000001801700780c */ /* 0x000fc80003fc6070 */
[----:B------:R-:W-:-:S13]  /*13e0*/  ISETP.GE.U32.AND.EX P6, PT, R19, RZ, PT, P6 ;  /* 0x000000ff1300720c */ /* 0x000fda0003fc6160 */
[----:B------:R-:W-:Y:S05]  /*13f0*/  @!P6 BRA `(.L_x_9015) ;  /* 0x0000000000e8e947 */ /* 0x000fea0003800000 */
[----:B------:R-:W-:-:S05]  /*1400*/  MOV R11, 0x400 ;  /* 0x00000400000b7802 */ /* 0x000fca0000000f00 */
[----:B------:R-:W-:-:S05]  /*1410*/  VIADD R11, R11, 0x40 ;  /* 0x000000400b0b7836 */ /* 0x000fca0000000000 */
[----:B------:R-:W-:-:S07]  /*1420*/  LEA R0, R0, R11, 0x18 ;  /* 0x0000000b00007211 */ /* 0x000fce00078ec0ff */
.L_x_9018:
[C---:B0-----:R-:W-:Y:S01]  /*1430*/  LEA R10, R9.reuse, R0, 0x2 ;  /* 0x00000000090a7211 */ /* 0x041fe200078e10ff */
[----:B------:R-:W-:Y:S02]  /*1440*/  IMAD.MOV.U32 R31, RZ, RZ, 0x3bbb989d ;  /* 0x3bbb989dff1f7424 */ /* 0x000fe400078e00ff */
[----:B------:R-:W-:Y:S02]  /*1450*/  IMAD.MOV.U32 R33, RZ, RZ, 0x437c0000 ;  /* 0x437c0000ff217424 */ /* 0x000fe400078e00ff */
[----:B------:R-:W3:Y:S01]  /*1460*/  LDS R12, [R10] ;  /* 0x000000000a0c7984 */ /* 0x000ee20000000800 */
[----:B------:R-:W-:-:S03]  /*1470*/  VIADD R9, R9, 0x200 ;  /* 0x0000020009097836 */ /* 0x000fc60000000000 */
[----:B-1----:R-:W0:Y:S02]  /*1480*/  LDS R14, [R10+0x200] ;  /* 0x000200000a0e7984 */ /* 0x002e240000000800 */
[----:B------:R-:W-:Y:S02]  /*1490*/  ISETP.GE.U32.AND P6, PT, R9, UR4, PT ;  /* 0x0000000409007c0c */ /* 0x000fe4000bfc6070 */
[----:B------:R-:W1:Y:S02]  /*14a0*/  LDS R28, [R10+0x400] ;  /* 0x000400000a1c7984 */ /* 0x000e640000000800 */
[----:B------:R-:W-:Y:S02]  /*14b0*/  ISETP.GE.U32.AND.EX P6, PT, RZ, UR5, PT, P6 ;  /* 0x00000005ff007c0c */ /* 0x000fe4000bfc6160 */
        /* <DEDUP_REMOVED lines=10> */
[----:B------:R-:W-:Y:S01]  /*1560*/  SHF.L.U32 R11, R11, 0x17, RZ ;  /* 0x000000170b0b7819 */ /* 0x000fe200000006ff */
[C---:B------:R-:W-:Y:S01]  /*1570*/  FADD R29, R15.reuse, -12583039 ;  /* 0xcb40007f0f1d7421 */ /* 0x040fe20000000000 */
[----:B------:R-:W-:Y:S01]  /*1580*/  FFMA R13, R12, 1.4426950216293334961, -R13 ;  /* 0x3fb8aa3b0c0d7823 */ /* 0x000fe2000000080d */
[----:B------:R-:W-:Y:S02]  /*1590*/  IMAD.SHL.U32 R15, R15, 0x800000, RZ ;  /* 0x008000000f0f7824 */ /* 0x000fe400078e00ff */
[----:B------:R-:W-:Y:S01]  /*15a0*/  FFMA R29, R14, 1.4426950216293334961, -R29 ;  /* 0x3fb8aa3b0e1d7823 */ /* 0x000fe2000000081d */
[----:B------:R-:W-:Y:S01]  /*15b0*/  FFMA R13, R12, 1.925963033500011079e-08, R13 ;  /* 0x32a570600c0d7823 */ /* 0x000fe2000000000d */
[----:B------:R-:W-:-:S02]  /*15c0*/  FFMA.SAT R12, R28, R31, 0.5 ;  /* 0x3f0000001c0c7423 */ /* 0x000fc4000000201f */
[----:B------:R-:W-:Y:S01]  /*15d0*/  FFMA R29, R14, 1.925963033500011079e-08, R29 ;  /* 0x32a570600e1d7823 */ /* 0x000fe2000000001d */
[----:B------:R-:W-:Y:S01]  /*15e0*/  FFMA.SAT R14, R32, R31, 0.5 ;  /* 0x3f000000200e7423 */ /* 0x000fe2000000201f */
[-C--:B------:R-:W-:Y:S02]  /*15f0*/  FFMA.RM R30, R12, R33.reuse, 12582913 ;  /* 0x4b4000010c1e7423 */ /* 0x080fe40000004021 */
[----:B------:R-:W0:Y:S01]  /*1600*/  MUFU.EX2 R12, R13 ;  /* 0x0000000d000c7308 */ /* 0x000e220000000800 */
[----:B------:R-:W-:Y:S01]  /*1610*/  FFMA.RM R33, R14, R33, 12582913 ;  /* 0x4b4000010e217423 */ /* 0x000fe20000004021 */
[C---:B------:R-:W-:Y:S01]  /*1620*/  FADD R31, R30.reuse, -12583039 ;  /* 0xcb40007f1e1f7421 */ /* 0x040fe20000000000 */
[----:B------:R-:W-:Y:S02]  /*1630*/  IMAD.SHL.U32 R30, R30, 0x800000, RZ ;  /* 0x008000001e1e7824 */ /* 0x000fe400078e00ff */
        /* <DEDUP_REMOVED lines=22> */
.L_x_9015:
[----:B------:R-:W-:Y:S05]  /*17a0*/  BSYNC.RECONVERGENT B0 ;  /* 0x0000000000007941 */ /* 0x000fea0003800200 */
.L_x_9014:
        /* <DEDUP_REMOVED lines=28> */
[----:B-1----:R-:W-:Y:S02]  /*1970*/  MOV R14, R24 ;  /* 0x00000018000e7202 */ /* 0x002fe40000000f00 */
        /* <DEDUP_REMOVED lines=14> */
[----:B----4-:R-:W-:Y:S05]  /*1a60*/  CALL.REL.NOINC `($__internal_179_$__cuda_sm3x_div_rn_noftz_f32_slowpath) ;  /* 0x0000001400bc7944 */ /* 0x010fea0003c00000 */
[----:B------:R-:W-:-:S07]  /*1a70*/  IMAD.MOV.U32 R14, RZ, RZ, R0 ;  /* 0x000000ffff0e7224 */ /* 0x000fce00078e0000 */
.L_x_9024:
[----:B------:R-:W-:Y:S05]  /*1a80*/  BSYNC.RECONVERGENT B4 ;  /* 0x0000000000047941 */ /* 0x000fea0003800200 */
.L_x_9023:
        /* <DEDUP_REMOVED lines=13> */
[----:B----4-:R-:W-:Y:S05]  /*1b60*/  CALL.REL.NOINC `($__internal_179_$__cuda_sm3x_div_rn_noftz_f32_slowpath) ;  /* 0x00000014007c7944 */ /* 0x010fea0003c00000 */
[----:B------:R-:W-:-:S07]  /*1b70*/  IMAD.MOV.U32 R15, RZ, RZ, R0 ;  /* 0x000000ffff0f7224 */ /* 0x000fce00078e0000 */
.L_x_9026:
[----:B------:R-:W-:Y:S05]  /*1b80*/  BSYNC.RECONVERGENT B4 ;  /* 0x0000000000047941 */ /* 0x000fea0003800200 */
.L_x_9025:
        /* <DEDUP_REMOVED lines=33> */
[----:B------:R-:W-:Y:S05]  /*1da0*/  CALL.REL.NOINC `($__internal_179_$__cuda_sm3x_div_rn_noftz_f32_slowpath) ;  /* 0x0000001000ec7944 */ /* 0x000fea0003c00000 */
[----:B------:R-:W-:-:S07]  /*1db0*/  MOV R14, R0 ;  /* 0x00000000000e7202 */ /* 0x000fce0000000f00 */
.L_x_9028:
[----:B------:R-:W-:Y:S05]  /*1dc0*/  BSYNC.RECONVERGENT B4 ;  /* 0x0000000000047941 */ /* 0x000fea0003800200 */
.L_x_9027:
        /* <DEDUP_REMOVED lines=13> */
[----:B------:R-:W-:-:S07]  /*1ea0*/  IMAD.MOV.U32 R15, RZ, RZ, R0 ;  /* 0x000000ffff0f7224 */ /* 0x000fce00078e0000 */
.L_x_9030:
[----:B------:R-:W-:Y:S05]  /*1eb0*/  BSYNC.RECONVERGENT B4 ;  /* 0x0000000000047941 */ /* 0x000fea0003800200 */
.L_x_9029:
        /* <DEDUP_REMOVED lines=31> */
.L_x_9032:
[----:B------:R-:W-:Y:S05]  /*20b0*/  BSYNC.RECONVERGENT B4 ;  /* 0x0000000000047941 */ /* 0x000fea0003800200 */
.L_x_9031:
        /* <DEDUP_REMOVED lines=12> */
[----:B------:R-:W-:Y:S05]  /*2180*/  CALL.REL.NOINC `($__internal_179_$__cuda_sm3x_div_rn_noftz_f32_slowpath) ;  /* 0x0000000c00f47944 */ /* 0x000fea0003c00000 */
.L_x_9034:
[----:B------:R-:W-:Y:S05]  /*2190*/  BSYNC.RECONVERGENT B4 ;  /* 0x0000000000047941 */ /* 0x000fea0003800200 */
.L_x_9033:
        /* <DEDUP_REMOVED lines=15> */
.L_x_9022:
[----:B------:R-:W-:Y:S05]  /*2290*/  BSYNC.RECONVERGENT B3 ;  /* 0x0000000000037941 */ /* 0x000fea0003800200 */
.L_x_9021:
[----:B------:R-:W-:-:S13]  /*22a0*/  ISETP.GE.U32.AND P0, PT, R4, 0x180, PT ;  /* 0x000001800400780c */ /* 0x000fda0003f06070 */
[----:B------:R-:W-:Y:S05]  /*22b0*/  @!P0 BRA `(.L_x_9020) ;  /* 0x0000000c00048947 */ /* 0x000fea0003800000 */
.L_x_9051:
        /* <DEDUP_REMOVED lines=17> */
[----:B----4-:R-:W-:Y:S05]  /*23d0*/  CALL.REL.NOINC `($__internal_179_$__cuda_sm3x_div_rn_noftz_f32_slowpath) ;  /* 0x0000000c00607944 */ /* 0x010fea0003c00000 */
[----:B------:R-:W-:-:S07]  /*23e0*/  MOV R30, R0 ;  /* 0x00000000001e7202 */ /* 0x000fce0000000f00 */
.L_x_9036:
[----:B------:R-:W-:Y:S05]  /*23f0*/  BSYNC.RECONVERGENT B3 ;  /* 0x0000000000037941 */ /* 0x000fea0003800200 */
.L_x_9035:
        /* <DEDUP_REMOVED lines=15> */
.L_x_9038:
[----:B------:R-:W-:Y:S05]  /*24f0*/  BSYNC.RECONVERGENT B3 ;  /* 0x0000000000037941 */ /* 0x000fea0003800200 */
.L_x_9037:
        /* <DEDUP_REMOVED lines=9> */
[----:B------:R-:W-:Y:S01]  /*2590*/  F2FP.F16.F32.PACK_AB R29, R29, R30 ;  /* 0x0000001e1d1d723e */ /* 0x000fe200000000ff */
        /* <DEDUP_REMOVED lines=19> */
[----:B------:R-:W-:Y:S05]  /*26d0*/  CALL.REL.NOINC `($__internal_179_$__cuda_sm3x_div_rn_noftz_f32_slowpath) ;  /* 0x0000000800a07944 */ /* 0x000fea0003c00000 */
[----:B------:R-:W-:-:S07]  /*26e0*/  IMAD.MOV.U32 R30, RZ, RZ, R0 ;  /* 0x000000ffff1e7224 */ /* 0x000fce00078e0000 */
.L_x_9040:
[----:B------:R-:W-:Y:S05]  /*26f0*/  BSYNC.RECONVERGENT B3 ;  /* 0x0000000000037941 */ /* 0x000fea0003800200 */
.L_x_9039:
        /* <DEDUP_REMOVED lines=14> */
.L_x_9042:
[----:B------:R-:W-:Y:S05]  /*27e0*/  BSYNC.RECONVERGENT B3 ;  /* 0x0000000000037941 */ /* 0x000fea0003800200 */
.L_x_9041:
        /* <DEDUP_REMOVED lines=25> */
[----:B------:R-:W-:Y:S05]  /*2980*/  CALL.REL.NOINC `($__internal_179_$__cuda_sm3x_div_rn_noftz_f32_slowpath) ;  /* 0x0000000400f47944 */ /* 0x000fea0003c00000 */
[----:B------:R-:W-:-:S07]  /*2990*/  IMAD.MOV.U32 R10, RZ, RZ, R0 ;  /* 0x000000ffff0a7224 */ /* 0x000fce00078e0000 */
.L_x_9044:
[----:B------:R-:W-:Y:S05]  /*29a0*/  BSYNC.RECONVERGENT B3 ;  /* 0x0000000000037941 */ /* 0x000fea0003800200 */
.L_x_9043:
        /* <DEDUP_REMOVED lines=13> */
[----:B------:R-:W-:-:S07]  /*2a80*/  IMAD.MOV.U32 R11, RZ, RZ, R0 ;  /* 0x000000ffff0b7224 */ /* 0x000fce00078e0000 */
.L_x_9046:
[----:B------:R-:W-:Y:S05]  /*2a90*/  BSYNC.RECONVERGENT B3 ;  /* 0x0000000000037941 */ /* 0x000fea0003800200 */
.L_x_9045:
[----:B------:R-:W-:Y:S01]  /*2aa0*/  IMAD R13, R17, UR14, RZ ;  /* 0x0000000e110d7c24 */ /* 0x000fe2000f8e02ff */
[----:B------:R-:W0:Y:S01]  /*2ab0*/  LDS R28, [R28+0x600] ;  /* 0x000600001c1c7984 */ /* 0x000e220000000800 */
[----:B------:R-:W-:Y:S01]  /*2ac0*/  VIADD R12, R8, 0x200 ;  /* 0x00000200080c7836 */ /* 0x000fe20000000000 */
        /* <DEDUP_REMOVED lines=10> */
[----:B------:R-:W-:-:S04]  /*2b70*/  LEA.HI R0, P0, R13, R12, RZ, 0x1 ;  /* 0x0000000c0d007211 */ /* 0x000fc800078108ff */
        /* <DEDUP_REMOVED lines=15> */
[----:B------:R-:W-:Y:S05]  /*2c70*/  CALL.REL.NOINC `($__internal_179_$__cuda_sm3x_div_rn_noftz_f32_slowpath) ;  /* 0x0000000400387944 */ /* 0x000fea0003c00000 */
[----:B------:R-:W-:-:S07]  /*2c80*/  IMAD.MOV.U32 R10, RZ, RZ, R0 ;  /* 0x000000ffff0a7224 */ /* 0x000fce00078e0000 */
.L_x_9048:
[----:B------:R-:W-:Y:S05]  /*2c90*/  BSYNC.RECONVERGENT B3 ;  /* 0x0000000000037941 */ /* 0x000fea0003800200 */
.L_x_9047:
        /* <DEDUP_REMOVED lines=14> */
.L_x_9050:
[----:B------:R-:W-:Y:S05]  /*2d80*/  BSYNC.RECONVERGENT B3 ;  /* 0x0000000000037941 */ /* 0x000fea0003800200 */
.L_x_9049:
        /* <DEDUP_REMOVED lines=20> */
.L_x_9020:
[----:B------:R-:W-:Y:S05]  /*2ed0*/  BSYNC.RECONVERGENT B0 ;  /* 0x0000000000007941 */ /* 0x000fea0003800200 */
.L_x_9019:
[----:B------:R-:W5:Y:S01]  /*2ee0*/  LDCU.64 UR4, c[0x0][0x3a0] ;  /* 0x00007400ff0477ac */ /* 0x000f620008000a00 */
[----:B------:R-:W-:-:S05]  /*2ef0*/  IADD3 R18, P0, PT, R25, R18, RZ ;  /* 0x0000001219127210 */ /* 0x000fca0007f1e0ff */
[----:B------:R-:W-:Y:S01]  /*2f00*/  IMAD.X R17, RZ, RZ, R17, P0 ;  /* 0x000000ffff117224 */ /* 0x000fe200000e0611 */
[----:B-----5:R-:W-:-:S04]  /*2f10*/  ISETP.GE.U32.AND P0, PT, R18, UR4, PT ;  /* 0x0000000412007c0c */ /* 0x020fc8000bf06070 */
[----:B------:R-:W-:-:S13]  /*2f20*/  ISETP.GE.AND.EX P0, PT, R17, UR5, PT, P0 ;  /* 0x0000000511007c0c */ /* 0x000fda000bf06300 */
[----:B------:R-:W-:Y:S05]  /*2f30*/  @!P0 BRA `(.L_x_9052) ;  /* 0xffffffd4000c8947 */ /* 0x000fea000383ffff */
[----:B------:R-:W-:Y:S05]  /*2f40*/  EXIT ;  /* 0x000000000000794d */ /* 0x000fea0003800000 */
.L_x_9012:
[----:B-1----:R-:W-:Y:S01]  /*2f50*/  MOV R13, R5 ;  /* 0x00000005000d7202 */ /* 0x002fe20000000f00 */
[----:B--2---:R-:W-:Y:S01]  /*2f60*/  IMAD.MOV.U32 R12, RZ, RZ, 0x1 ;  /* 0x00000001ff0c7424 */ /* 0x004fe200078e00ff */
[----:B------:R-:W-:Y:S01]  /*2f70*/  MOV R15, 0xffffffff ;  /* 0xffffffff000f7802 */ /* 0x000fe20000000f00 */
[----:B------:R-:W-:-:S07]  /*2f80*/  IMAD.MOV.U32 R11, RZ, RZ, 0x1f ;  /* 0x0000001fff0b7424 */ /* 0x000fce00078e00ff */
[----:B0-----:R-:W-:Y:S05]  /*2f90*/  WARPSYNC.COLLECTIVE R15, `(.L_x_9053) ;  /* 0x000000000f087348 */ /* 0x001fea0003c00000 */
[----:B0-----:R0:W1:Y:S02]  /*2fa0*/  SHFL.DOWN P6, R14, R13, R12, R11 ;  /* 0x0800000c0d0e7389 */ /* 0x00106400000c000b */
[----:B01----:R-:W-:Y:S05]  /*2fb0*/  ENDCOLLECTIVE ;  /* 0x000000000000791b */ /* 0x003fea0003800000 */
.L_x_9053:
[----:B------:R-:W-:Y:S01]  /*2fc0*/  IMAD.MOV.U32 R12, RZ, RZ, 0x2 ;  /* 0x00000002ff0c7424 */ /* 0x000fe200078e00ff */
[----:B------:R-:W-:-:S05]  /*2fd0*/  @!P3 FMNMX R5, R14, R5, !PT ;  /* 0x000000050e05b209 */ /* 0x000fca0007800000 */
[----:B------:R-:W-:-:S07]  /*2fe0*/  IMAD.MOV.U32 R13, RZ, RZ, R5 ;  /* 0x000000ffff0d7224 */ /* 0x000fce00078e0005 */
[----:B------:R-:W-:Y:S05]  /*2ff0*/  WARPSYNC.COLLECTIVE R15, `(.L_x_9054) ;  /* 0x000000000f087348 */ /* 0x000fea0003c00000 */
[----:B------:R0:W1:Y:S02]  /*3000*/  SHFL.DOWN P6, R14, R13, R12, R11 ;  /* 0x0800000c0d0e7389 */ /* 0x00006400000c000b */
[----:B01----:R-:W-:Y:S05]  /*3010*/  ENDCOLLECTIVE ;  /* 0x000000000000791b */ /* 0x003fea0003800000 */
.L_x_9054:
[----:B------:R-:W-:Y:S01]  /*3020*/  IMAD.MOV.U32 R12, RZ, RZ, 0x4 ;  /* 0x00000004ff0c7424 */ /* 0x000fe200078e00ff */
[----:B------:R-:W-:-:S04]  /*3030*/  @!P2 FMNMX R5, R5, R14, !PT ;  /* 0x0000000e0505a209 */ /* 0x000fc80007800000 */
[----:B------:R-:W-:-:S07]  /*3040*/  MOV R13, R5 ;  /* 0x00000005000d7202 */ /* 0x000fce0000000f00 */
[----:B------:R-:W-:Y:S05]  /*3050*/  WARPSYNC.COLLECTIVE R15, `(.L_x_9055) ;  /* 0x000000000f087348 */ /* 0x000fea0003c00000 */
[----:B------:R0:W1:Y:S02]  /*3060*/  SHFL.DOWN P6, R14, R13, R12, R11 ;  /* 0x0800000c0d0e7389 */ /* 0x00006400000c000b */
[----:B01----:R-:W-:Y:S05]  /*3070*/  ENDCOLLECTIVE ;  /* 0x000000000000791b */ /* 0x003fea0003800000 */
.L_x_9055:
[----:B------:R-:W-:Y:S01]  /*3080*/  HFMA2 R12, -RZ, RZ, 0, 4.76837158203125e-07 ;  /* 0x00000008ff0c7431 */ /* 0x000fe200000001ff */
[----:B------:R-:W-:-:S05]  /*3090*/  @!P1 FMNMX R5, R5, R14, !PT ;  /* 0x0000000e05059209 */ /* 0x000fca0007800000 */
[----:B------:R-:W-:-:S07]  /*30a0*/  IMAD.MOV.U32 R13, RZ, RZ, R5 ;  /* 0x000000ffff0d7224 */ /* 0x000fce00078e0005 */
[----:B------:R-:W-:Y:S05]  /*30b0*/  WARPSYNC.COLLECTIVE R15, `(.L_x_9056) ;  /* 0x000000000f087348 */ /* 0x000fea0003c00000 */
[----:B------:R0:W1:Y:S02]  /*30c0*/  SHFL.DOWN P6, R14, R13, R12, R11 ;  /* 0x0800000c0d0e7389 */ /* 0x00006400000c000b */
[----:B01----:R-:W-:Y:S05]  /*30d0*/  ENDCOLLECTIVE ;  /* 0x000000000000791b */ /* 0x003fea0003800000 */
.L_x_9056:
[----:B------:R-:W-:Y:S01]  /*30e0*/  IMAD.MOV.U32 R12, RZ, RZ, 0x10 ;  /* 0x00000010ff0c7424 */ /* 0x000fe200078e00ff */
[----:B------:R-:W-:-:S04]  /*30f0*/  FMNMX R3, R5, R14, !PT ;  /* 0x0000000e05037209 */ /* 0x000fc80007800000 */
[----:B------:R-:W-:-:S05]  /*3100*/  FSEL R0, R5, R3, P4 ;  /* 0x0000000305007208 */ /* 0x000fca0002000000 */
[----:B------:R-:W-:-:S07]  /*3110*/  IMAD.MOV.U32 R13, RZ, RZ, R0 ;  /* 0x000000ffff0d7224 */ /* 0x000fce00078e0000 */
[----:B------:R-:W-:Y:S05]  /*3120*/  WARPSYNC.COLLECTIVE R15, `(.L_x_9057) ;  /* 0x000000000f087348 */ /* 0x000fea0003c00000 */
[----:B------:R0:W1:Y:S02]  /*3130*/  SHFL.DOWN P6, R14, R13, R12, R11 ;  /* 0x0800000c0d0e7389 */ /* 0x00006400000c000b */
[----:B01----:R-:W-:Y:S05]  /*3140*/  ENDCOLLECTIVE ;  /* 0x000000000000791b */ /* 0x003fea0003800000 */
.L_x_9057:
[----:B------:R-:W-:Y:S05]  /*3150*/  BRA `(.L_x_9058) ;  /* 0xffffffdc005c7947 */ /* 0x000fea000383ffff */
        .weak           $__internal_179_$__cuda_sm3x_div_rn_noftz_f32_slowpath
        .type           $__internal_179_$__cuda_sm3x_div_rn_noftz_f32_slowpath,@function
        .size           $__internal_179_$__cuda_sm3x_div_rn_noftz_f32_slowpath,(.L_x_25631 - $__internal_179_$__cuda_sm3x_div_rn_noftz_f32_slowpath)
$__internal_179_$__cuda_sm3x_div_rn_noftz_f32_slowpath:
        /* <DEDUP_REMOVED lines=35> */
.L_x_9060:
        /* <DEDUP_REMOVED lines=51> */
.L_x_9067:
[----:B------:R-:W-:-:S04]  /*36c0*/  LOP3.LUT R0, R0, 0x80000000, RZ, 0xc0, !PT ;  /* 0x8000000000007812 */ /* 0x000fc800078ec0ff */
[----:B------:R-:W-:Y:S01]  /*36d0*/  LOP3.LUT R0, R0, 0x7f800000, RZ, 0xfc, !PT ;  /* 0x7f80000000007812 */ /* 0x000fe200078efcff */
[----:B------:R-:W-:Y:S06]  /*36e0*/  BRA `(.L_x_9068) ;  /* 0x0000000000047947 */ /* 0x000fec0003800000 */
.L_x_9066:
[----:B------:R-:W-:-:S07]  /*36f0*/  LEA R0, R34, R0, 0x17 ;  /* 0x0000000022007211 */ /* 0x000fce00078eb8ff */
.L_x_9068:
[----:B------:R-:W-:Y:S05]  /*3700*/  BSYNC.RECONVERGENT B2 ;  /* 0x0000000000027941 */ /* 0x000fea0003800200 */
.L_x_9065:
[----:B------:R-:W-:Y:S05]  /*3710*/  BRA `(.L_x_9069) ;  /* 0x0000000000207947 */ /* 0x000fea0003800000 */
.L_x_9064:
[----:B------:R-:W-:-:S04]  /*3720*/  LOP3.LUT R0, R31, 0x80000000, R0, 0x48, !PT ;  /* 0x800000001f007812 */ /* 0x000fc800078e4800 */
[----:B------:R-:W-:Y:S01]  /*3730*/  LOP3.LUT R0, R0, 0x7f800000, RZ, 0xfc, !PT ;  /* 0x7f80000000007812 */ /* 0x000fe200078efcff */
[----:B------:R-:W-:Y:S06]  /*3740*/  BRA `(.L_x_9069) ;  /* 0x0000000000147947 */ /* 0x000fec0003800000 */
.L_x_9063:
[----:B------:R-:W-:Y:S01]  /*3750*/  LOP3.LUT R0, R31, 0x80000000, R0, 0x48, !PT ;  /* 0x800000001f007812 */ /* 0x000fe200078e4800 */
[----:B------:R-:W-:Y:S06]  /*3760*/  BRA `(.L_x_9069) ;  /* 0x00000000000c7947 */ /* 0x000fec0003800000 */
.L_x_9062:
[----:B------:R-:W0:Y:S01]  /*3770*/  MUFU.RSQ R0, -QNAN ;  /* 0xffc0000000007908 */ /* 0x000e220000001400 */
[----:B------:R-:W-:Y:S05]  /*3780*/  BRA `(.L_x_9069) ;  /* 0x0000000000047947 */ /* 0x000fea0003800000 */
.L_x_9061:
[----:B------:R-:W-:-:S07]  /*3790*/  FADD.FTZ R0, R0, R3 ;  /* 0x0000000300007221 */ /* 0x000fce0000010000 */
.L_x_9069:
[----:B------:R-:W-:Y:S05]  /*37a0*/  BSYNC.RECONVERGENT B1 ;  /* 0x0000000000017941 */ /* 0x000fea0003800200 */
.L_x_9059:
[----:B------:R-:W-:-:S04]  /*37b0*/  IMAD.MOV.U32 R13, RZ, RZ, 0x0 ;  /* 0x00000000ff0d7424 */ /* 0x000fc800078e00ff */
[----:B0-----:R-:W-:Y:S05]  /*37c0*/  RET.REL.NODEC R12 `(_Z20SoftmaxBlockSMemImplI10DirectLoadI6__halffE11DirectStoreIfS1_EfLi2ELi128EL9Algorithm0EEvT_T0_ll) ;  /* 0xffffffc80c0c7950 */ /* 0x001fea0003c3ffff */
.L_x_9070:
        /* <DEDUP_REMOVED lines=11> */
.L_x_25631:


//--------------------- .text._Z15SoftmaxWarpImplI10DirectLoadI6__halffE11DirectStoreIfS1_EfLi1ELi32ELi32ELi1ELb1EL9Algorithm0EEvT_T0_ll --------------------------
	.section	.text._Z15SoftmaxWarpImplI10DirectLoadI6__halffE11DirectStoreIfS1_EfLi1ELi32ELi32ELi1ELb1EL9Algorithm0EEvT_T0_ll,"ax",@progbits
	.align	128
        .global         _Z15SoftmaxWarpImplI10DirectLoadI6__halffE11DirectStoreIfS1_EfLi1ELi32ELi32ELi1ELb1EL9Algorithm0EEvT_T0_ll
        .type           _Z15SoftmaxWarpImplI10DirectLoadI6__halffE11DirectStoreIfS1_EfLi1ELi32ELi32ELi1ELb1EL9Algorithm0EEvT_T0_ll,@function
        .size           _Z15SoftmaxWarpImplI10DirectLoadI6__halffE11DirectStoreIfS1_EfLi1ELi32ELi32ELi1ELb1EL9Algorithm0EEvT_T0_ll,(.L_x_25632 - _Z15SoftmaxWarpImplI10DirectLoadI6__halffE11DirectStoreIfS1_EfLi1ELi32ELi32ELi1ELb1EL9Algorithm0EEvT_T0_ll)
        .other          _Z15SoftmaxWarpImplI10DirectLoadI6__halffE11DirectStoreIfS1_EfLi1ELi32ELi32ELi1ELb1EL9Algorithm0EEvT_T0_ll,@"STO_CUDA_ENTRY STV_DEFAULT"
_Z15SoftmaxWarpImplI10DirectLoadI6__halffE11DirectStoreIfS1_EfLi1ELi32ELi32ELi1ELb1EL9Algorithm0EEvT_T0_ll:
.text._Z15SoftmaxWarpImplI10DirectLoadI6__halffE11DirectStoreIfS1_EfLi1ELi32ELi32ELi1ELb1EL9Algorithm0EEvT_T0_ll:
        /* <DEDUP_REMOVED lines=25> */
.L_x_9071:
        /* <DEDUP_REMOVED lines=36> */
.L_x_9138:
        /* <DEDUP_REMOVED lines=23> */
[----:B------:R-:W-:Y:S02]  /*0540*/  MOV R4, 0xff800000 ;  /* 0xff80000000047802 */ /* 0x000fe40000000f00 */
[----:B------:R-:W-:Y:S02]  /*0550*/  ISETP.GE.AND.EX P4, PT, RZ, UR45, PT, P4 ;  /* 0x0000002dff007c0c */ /* 0x000fe4000bf86340 */
[----:B------:R-:W-:Y:S02]  /*0560*/  ISETP.GE.U32.AND P5, PT, R10, UR44, PT ;  /* 0x0000002c0a007c0c */ /* 0x000fe4000bfa6070 */
[----:B------:R-:W-:-:S02]  /*0570*/  MOV R6, 0xff800000 ;  /* 0xff80000000067802 */ /* 0x000fc40000000f00 */
[C---:B------:R-:W-:Y:S02]  /*0580*/  @!P3 R2UR UR4, R42.reuse ;  /* 0x000000002a04b2ca */ /* 0x040fe400000e0000 */
[C---:B------:R-:W-:Y:S02]  /*0590*/  @!P3 R2UR UR5, R43.reuse ;  /* 0x000000002b05b2ca */ /* 0x040fe400000e0000 */
[----:B------:R-:W-:Y:S02]  /*05a0*/  MOV R13, 0xff800000 ;  /* 0xff800000000d7802 */ /* 0x000fe40000000f00 */
[----:B------:R-:W-:Y:S02]  /*05b0*/  @!P2 R2UR UR6, R42 ;  /* 0x000000002a06a2ca */ /* 0x000fe400000e0000 */
[----:B------:R-:W-:Y:S02]  /*05c0*/  @!P2 R2UR UR7, R43 ;  /* 0x000000002b07a2ca */ /* 0x000fe400000e0000 */
[----:B------:R-:W-:-:S02]  /*05d0*/  ISETP.GE.U32.AND P6, PT, R49, UR44, PT ;  /* 0x0000002c31007c0c */ /* 0x000fc4000bfc6070 */
[----:B------:R-:W-:Y:S02]  /*05e0*/  ISETP.GE.AND.EX P5, PT, RZ, UR45, PT, P5 ;  /* 0x0000002dff007c0c */ /* 0x000fe4000bfa6350 */
[----:B------:R-:W-:Y:S01]  /*05f0*/  ISETP.GE.AND.EX P6, PT, RZ, UR45, PT, P6 ;  /* 0x0000002dff007c0c */ /* 0x000fe2000bfc6360 */
[----:B------:R-:W4:Y:S01]  /*0600*/  @!P3 LDG.E.U16 R12, desc[UR4][R2.64+0x80] ;  /* 0x00008004020cb981 */ /* 0x000f22000c1e1500 */
[----:B------:R-:W-:Y:S02]  /*0610*/  @!P4 R2UR UR8, R42 ;  /* 0x000000002a08c2ca */ /* 0x000fe400000e0000 */
[----:B------:R-:W-:-:S07]  /*0620*/  @!P4 R2UR UR9, R43 ;  /* 0x000000002b09c2ca */ /* 0x000fce00000e0000 */
[C---:B------:R-:W-:Y:S02]  /*0630*/  @!P5 R2UR UR10, R42.reuse ;  /* 0x000000002a0ad2ca */ /* 0x040fe400000e0000 */
[C---:B------:R-:W-:Y:S02]  /*0640*/  @!P5 R2UR UR11, R43.reuse ;  /* 0x000000002b0bd2ca */ /* 0x040fe400000e0000 */
[----:B------:R-:W-:Y:S02]  /*0650*/  @!P6 R2UR UR4, R42 ;  /* 0x000000002a04e2ca */ /* 0x000fe400000e0000 */
[----:B------:R-:W-:-:S09]  /*0660*/  @!P6 R2UR UR5, R43 ;  /* 0x000000002b05e2ca */ /* 0x000fd200000e0000 */
[----:B------:R-:W5:Y:S04]  /*0670*/  @!P5 LDG.E.U16 R7, desc[UR10][R2.64+0x140] ;  /* 0x0001400a0207d981 */ /* 0x000f68000c1e1500 */
[----:B------:R-:W5:Y:S01]  /*0680*/  @!P6 LDG.E.U16 R8, desc[UR4][R2.64+0x180] ;  /* 0x000180040208e981 */ /* 0x000f62000c1e1500 */
[----:B--2---:R-:W-:-:S03]  /*0690*/  @!P0 HADD2.F32 R4, -RZ, R5.H0_H0 ;  /* 0x20000005ff048230 */ /* 0x004fc60000004100 */
[----:B------:R-:W2:Y:S02]  /*06a0*/  @!P4 LDG.E.U16 R5, desc[UR8][R2.64+0x100] ;  /* 0x000100080205c981 */ /* 0x000ea4000c1e1500 */
[----:B------:R-:W-:Y:S01]  /*06b0*/  @!P0 FMNMX R13, R4, -INF , !PT ;  /* 0xff800000040d8809 */ /* 0x000fe20007800000 */
[----:B---3--:R-:W-:Y:S02]  /*06c0*/  @!P1 HADD2.F32 R6, -RZ, R0.H0_H0 ;  /* 0x20000000ff069230 */ /* 0x008fe40000004100 */
[----:B------:R-:W3:Y:S03]  /*06d0*/  @!P2 LDG.E.U16 R0, desc[UR6][R2.64+0xc0] ;  /* 0x0000c0060200a981 */ /* 0x000ee6000c1e1500 */
[----:B------:R-:W-:Y:S02]  /*06e0*/  @!P1 FMNMX R13, R13, R6, !PT ;  /* 0x000000060d0d9209 */ /* 0x000fe40007800000 */
[----:B------:R-:W-:-:S04]  /*06f0*/  ISETP.GE.U32.AND P1, PT, R51, UR44, PT ;  /* 0x0000002c33007c0c */ /* 0x000fc8000bf26070 */
[----:B------:R-:W-:-:S13]  /*0700*/  ISETP.GE.AND.EX P1, PT, RZ, UR45, PT, P1 ;  /* 0x0000002dff007c0c */ /* 0x000fda000bf26310 */
[----:B------:R-:W-:Y:S02]  /*0710*/  @!P1 R2UR UR6, R42 ;  /* 0x000000002a0692ca */ /* 0x000fe400000e0000 */
[----:B------:R-:W-:-:S13]  /*0720*/  @!P1 R2UR UR7, R43 ;  /* 0x000000002b0792ca */ /* 0x000fda00000e0000 */
[----:B------:R-:W2:Y:S01]  /*0730*/  @!P1 LDG.E.U16 R9, desc[UR6][R2.64+0x1c0] ;  /* 0x0001c00602099981 */ /* 0x000ea2000c1e1500 */
[----:B------:R-:W-:Y:S01]  /*0740*/  MOV R10, 0xff800000 ;  /* 0xff800000000a7802 */ /* 0x000fe20000000f00 */
[----:B----4-:R-:W-:Y:S01]  /*0750*/  @!P3 HADD2.F32 R10, -RZ, R12.H0_H0 ;  /* 0x2000000cff0ab230 */ /* 0x010fe20000004100 */
[----:B------:R-:W-:-:S04]  /*0760*/  MOV R76, 0xff800000 ;  /* 0xff800000004c7802 */ /* 0x000fc80000000f00 */
[----:B------:R-:W-:Y:S02]  /*0770*/  @!P3 FMNMX R13, R13, R10, !PT ;  /* 0x0000000a0d0db209 */ /* 0x000fe40007800000 */
[----:B------:R-:W-:Y:S02]  /*0780*/  ISETP.GE.U32.AND P3, PT, R52, UR44, PT ;  /* 0x0000002c34007c0c */ /* 0x000fe4000bf66070 */
[----:B------:R-:W-:Y:S02]  /*0790*/  MOV R80, 0xff800000 ;  /* 0xff80000000507802 */ /* 0x000fe40000000f00 */
[----:B------:R-:W-:Y:S02]  /*07a0*/  ISETP.GE.AND.EX P3, PT, RZ, UR45, PT, P3 ;  /* 0x0000002dff007c0c */ /* 0x000fe4000bf66330 */
[----:B------:R-:W-:Y:S02]  /*07b0*/  MOV R84, 0xff800000 ;  /* 0xff80000000547802 */ /* 0x000fe40000000f00 */
[----:B------:R-:W-:Y:S01]  /*07c0*/  MOV R86, 0xff800000 ;  /* 0xff80000000567802 */ /* 0x000fe20000000f00 */
[----:B-----5:R-:W-:Y:S01]  /*07d0*/  @!P5 HADD2.F32 R84, -RZ, R7.H0_H0 ;  /* 0x20000007ff54d230 */ /* 0x020fe20000004100 */
[----:B------:R-:W-:Y:S01]  /*07e0*/  MOV R88, 0xff800000 ;  /* 0xff80000000587802 */ /* 0x000fe20000000f00 */
[----:B------:R-:W-:-:S06]  /*07f0*/  @!P6 HADD2.F32 R86, -RZ, R8.H0_H0 ;  /* 0x20000008ff56e230 */ /* 0x000fcc0000004100 */
[----:B------:R-:W-:Y:S02]  /*0800*/  @!P3 R2UR UR4, R42 ;  /* 0x000000002a04b2ca */ /* 0x000fe400000e0000 */
[----:B------:R-:W-:-:S13]  /*0810*/  @!P3 R2UR UR5, R43 ;  /* 0x000000002b05b2ca */ /* 0x000fda00000e0000 */
[----:B------:R-:W4:Y:S01]  /*0820*/  @!P3 LDG.E.U16 R12, desc[UR4][R2.64+0x200] ;  /* 0x00020004020cb981 */ /* 0x000f22000c1e1500 */
[----:B---3--:R-:W-:Y:S02]  /*0830*/  @!P2 HADD2.F32 R76, -RZ, R0.H0_H0 ;  /* 0x20000000ff4ca230 */ /* 0x008fe40000004100 */
[----:B--2---:R-:W-:-:S03]  /*0840*/  @!P4 HADD2.F32 R80, -RZ, R5.H0_H0 ;  /* 0x20000005ff50c230 */ /* 0x004fc60000004100 */
[----:B------:R-:W-:Y:S02]  /*0850*/  @!P2 FMNMX R13, R13, R76, !PT ;  /* 0x0000004c0d0da209 */ /* 0x000fe40007800000 */
[----:B------:R-:W-:-:S04]  /*0860*/  ISETP.GE.U32.AND P2, PT, R53, UR44, PT ;  /* 0x0000002c35007c0c */ /* 0x000fc8000bf46070 */
[----:B------:R-:W-:Y:S02]  /*0870*/  ISETP.GE.AND.EX P2, PT, RZ, UR45, PT, P2 ;  /* 0x0000002dff007c0c */ /* 0x000fe4000bf46320 */
[----:B------:R-:W-:Y:S02]  /*0880*/  @!P4 FMNMX R13, R13, R80, !PT ;  /* 0x000000500d0dc209 */ /* 0x000fe40007800000 */
[----:B------:R-:W-:Y:S02]  /*0890*/  ISETP.GE.U32.AND P4, PT, R54, UR44, PT ;  /* 0x0000002c36007c0c */ /* 0x000fe4000bf86070 */
[----:B------:R-:W-:Y:S02]  /*08a0*/  @!P5 FMNMX R13, R13, R84, !PT ;  /* 0x000000540d0dd209 */ /* 0x000fe40007800000 */
[----:B------:R-:W-:Y:S02]  /*08b0*/  ISETP.GE.AND.EX P4, PT, RZ, UR45, PT, P4 ;  /* 0x0000002dff007c0c */ /* 0x000fe4000bf86340 */
[----:B------:R-:W-:-:S02]  /*08c0*/  ISETP.GE.U32.AND P5, PT, R55, UR44, PT ;  /* 0x0000002c37007c0c */ /* 0x000fc4000bfa6070 */
[----:B------:R-:W-:Y:S02]  /*08d0*/  @!P6 FMNMX R13, R13, R86, !PT ;  /* 0x000000560d0de209 */ /* 0x000fe40007800000 */
[----:B------:R-:W-:Y:S02]  /*08e0*/  @!P2 R2UR UR6, R42 ;  /* 0x000000002a06a2ca */ /* 0x000fe400000e0000 */
[----:B------:R-:W-:Y:S02]  /*08f0*/  @!P2 R2UR UR7, R43 ;  /* 0x000000002b07a2ca */ /* 0x000fe400000e0000 */
[----:B------:R-:W-:Y:S02]  /*0900*/  ISETP.GE.U32.AND P6, PT, R56, UR44, PT ;  /* 0x0000002c38007c0c */ /* 0x000fe4000bfc6070 */
[----:B------:R-:W-:Y:S01]  /*0910*/  ISETP.GE.AND.EX P5, PT, RZ, UR45, PT, P5 ;  /* 0x0000002dff007c0c */ /* 0x000fe2000bfa6350 */
[----:B------:R-:W-:Y:S01]  /*0920*/  @!P1 HADD2.F32 R88, -RZ, R9.H0_H0 ;  /* 0x20000009ff589230 */ /* 0x000fe20000004100 */
[----:B------:R-:W-:-:S02]  /*0930*/  ISETP.GE.AND.EX P6, PT, RZ, UR45, PT, P6 ;  /* 0x0000002dff007c0c */ /* 0x000fc4000bfc6360 */
[----:B------:R-:W-:-:S05]  /*0940*/  @!P4 R2UR UR8, R42 ;  /* 0x000000002a08c2ca */ /* 0x000fca00000e0000 */
[----:B------:R-:W2:Y:S01]  /*0950*/  @!P2 LDG.E.U16 R0, desc[UR6][R2.64+0x240] ;  /* 0x000240060200a981 */ /* 0x000ea2000c1e1500 */
[----:B------:R-:W-:Y:S02]  /*0960*/  @!P1 FMNMX R13, R13, R88, !PT ;  /* 0x000000580d0d9209 */ /* 0x000fe40007800000 */
[----:B------:R-:W-:Y:S02]  /*0970*/  ISETP.GE.U32.AND P1, PT, R57, UR44, PT ;  /* 0x0000002c39007c0c */ /* 0x000fe4000bf26070 */
[C---:B------:R-:W-:Y:S02]  /*0980*/  @!P4 R2UR UR9, R43.reuse ;  /* 0x000000002b09c2ca */ /* 0x040fe400000e0000 */
[----:B------:R-:W-:Y:S02]  /*0990*/  ISETP.GE.AND.EX P1, PT, RZ, UR45, PT, P1 ;  /* 0x0000002dff007c0c */ /* 0x000fe4000bf26310 */
[----:B------:R-:W-:Y:S02]  /*09a0*/  @!P5 R2UR UR4, R42 ;  /* 0x000000002a04d2ca */ /* 0x000fe400000e0000 */
[----:B------:R-:W-:-:S02]  /*09b0*/  @!P5 R2UR UR5, R43 ;  /* 0x000000002b05d2ca */ /* 0x000fc400000e0000 */
[----:B------:R-:W-:Y:S02]  /*09c0*/  @!P6 R2UR UR6, R42 ;  /* 0x000000002a06e2ca */ /* 0x000fe400000e0000 */
[----:B------:R-:W-:-:S03]  /*09d0*/  @!P6 R2UR UR7, R43 ;  /* 0x000000002b07e2ca */ /* 0x000fc600000e0000 */
[----:B------:R-:W3:Y:S02]  /*09e0*/  @!P4 LDG.E.U16 R5, desc[UR8][R2.64+0x280] ;  /* 0x000280080205c981 */ /* 0x000ee4000c1e1500 */
[----:B------:R-:W-:Y:S02]  /*09f0*/  @!P1 R2UR UR8, R42 ;  /* 0x000000002a0892ca */ /* 0x000fe400000e0000 */
[----:B------:R-:W-:Y:S02]  /*0a00*/  @!P1 R2UR UR9, R43 ;  /* 0x000000002b0992ca */ /* 0x000fe400000e0000 */
[----:B------:R-:W5:Y:S04]  /*0a10*/  @!P5 LDG.E.U16 R7, desc[UR4][R2.64+0x2c0] ;  /* 0x0002c0040207d981 */ /* 0x000f68000c1e1500 */
[----:B------:R-:W5:Y:S07]  /*0a20*/  @!P6 LDG.E.U16 R8, desc[UR6][R2.64+0x300] ;  /* 0x000300060208e981 */ /* 0x000f6e000c1e1500 */
[----:B------:R-:W5:Y:S01]  /*0a30*/  @!P1 LDG.E.U16 R9, desc[UR8][R2.64+0x340] ;  /* 0x0003400802099981 */ /* 0x000f62000c1e1500 */
        /* <DEDUP_REMOVED lines=8> */
[----:B------:R-:W-:-:S02]  /*0ac0*/  MOV R74, 0xff800000 ;  /* 0xff800000004a7802 */ /* 0x000fc40000000f00 */
[----:B------:R-:W-:-:S07]  /*0ad0*/  MOV R70, 0xff800000 ;  /* 0xff80000000467802 */ /* 0x000fce0000000f00 */
[----:B------:R-:W-:Y:S02]  /*0ae0*/  @!P3 R2UR UR4, R42 ;  /* 0x000000002a04b2ca */ /* 0x000fe400000e0000 */
[----:B------:R-:W-:-:S13]  /*0af0*/  @!P3 R2UR UR5, R43 ;  /* 0x000000002b05b2ca */ /* 0x000fda00000e0000 */
[----:B------:R-:W4:Y:S01]  /*0b00*/  @!P3 LDG.E.U16 R11, desc[UR4][R2.64+0x380] ;  /* 0x00038004020bb981 */ /* 0x000f22000c1e1500 */
[----:B--2---:R-:W-:Y:S01]  /*0b10*/  @!P2 HADD2.F32 R68, -RZ, R0.H0_H0 ;  /* 0x20000000ff44a230 */ /* 0x004fe20000004100 */
[----:B------:R-:W-:-:S04]  /*0b20*/  IADD3 R0, PT, PT, R44, 0x1e0, RZ ;  /* 0x000001e02c007810 */ /* 0x000fc80007ffe0ff */
[----:B------:R-:W-:Y:S02]  /*0b30*/  @!P2 FMNMX R13, R13, R68, !PT ;  /* 0x000000440d0da209 */ /* 0x000fe40007800000 */
[----:B------:R-:W-:Y:S02]  /*0b40*/  ISETP.GE.U32.AND P2, PT, R0, UR44, PT ;  /* 0x0000002c00007c0c */ /* 0x000fe4000bf46070 */
[----:B------:R-:W-:Y:S02]  /*0b50*/  IADD3 R0, PT, PT, R44, 0x200, RZ ;  /* 0x000002002c007810 */ /* 0x000fe40007ffe0ff */
[----:B------:R-:W-:Y:S01]  /*0b60*/  ISETP.GE.AND.EX P2, PT, RZ, UR45, PT, P2 ;  /* 0x0000002dff007c0c */ /* 0x000fe2000bf46320 */
[----:B---3--:R-:W-:-:S05]  /*0b70*/  @!P4 HADD2.F32 R82, -RZ, R5.H0_H0 ;  /* 0x20000005ff52c230 */ /* 0x008fca0000004100 */
[----:B------:R-:W-:Y:S01]  /*0b80*/  @!P4 FMNMX R13, R13, R82, !PT ;  /* 0x000000520d0dc209 */ /* 0x000fe20007800000 */
[----:B-----5:R-:W-:Y:S01]  /*0b90*/  @!P5 HADD2.F32 R40, -RZ, R7.H0_H0 ;  /* 0x20000007ff28d230 */ /* 0x020fe20000004100 */
[----:B------:R-:W-:Y:S02]  /*0ba0*/  ISETP.GE.U32.AND P4, PT, R0, UR44, PT ;  /* 0x0000002c00007c0c */ /* 0x000fe4000bf86070 */
[C---:B------:R-:W-:Y:S01]  /*0bb0*/  IADD3 R0, PT, PT, R44.reuse, 0x220, RZ ;  /* 0x000002202c007810 */ /* 0x040fe20007ffe0ff */
[----:B------:R-:W-:Y:S01]  /*0bc0*/  @!P6 HADD2.F32 R74, -RZ, R8.H0_H0 ;  /* 0x20000008ff4ae230 */ /* 0x000fe20000004100 */
[----:B------:R-:W-:Y:S02]  /*0bd0*/  @!P5 FMNMX R13, R13, R40, !PT ;  /* 0x000000280d0dd209 */ /* 0x000fe40007800000 */
[----:B------:R-:W-:Y:S02]  /*0be0*/  IADD3 R5, PT, PT, R44, 0x240, RZ ;  /* 0x000002402c057810 */ /* 0x000fe40007ffe0ff */
[----:B------:R-:W-:-:S02]  /*0bf0*/  ISETP.GE.U32.AND P5, PT, R0, UR44, PT ;  /* 0x0000002c00007c0c */ /* 0x000fc4000bfa6070 */
[----:B------:R-:W-:Y:S01]  /*0c00*/  ISETP.GE.AND.EX P4, PT, RZ, UR45, PT, P4 ;  /* 0x0000002dff007c0c */ /* 0x000fe2000bf86340 */
[----:B------:R-:W-:Y:S01]  /*0c10*/  @!P1 HADD2.F32 R70, -RZ, R9.H0_H0 ;  /* 0x20000009ff469230 */ /* 0x000fe20000004100 */
[----:B------:R-:W-:Y:S02]  /*0c20*/  @!P6 FMNMX R13, R13, R74, !PT ;  /* 0x0000004a0d0de209 */ /* 0x000fe40007800000 */
[----:B------:R-:W-:Y:S02]  /*0c30*/  @!P2 R2UR UR6, R42 ;  /* 0x000000002a06a2ca */ /* 0x000fe400000e0000 */
[----:B------:R-:W-:Y:S02]  /*0c40*/  @!P2 R2UR UR7, R43 ;  /* 0x000000002b07a2ca */ /* 0x000fe400000e0000 */
[----:B------:R-:W-:Y:S02]  /*0c50*/  ISETP.GE.U32.AND P6, PT, R5, UR44, PT ;  /* 0x0000002c05007c0c */ /* 0x000fe4000bfc6070 */
[----:B------:R-:W-:-:S02]  /*0c60*/  IADD3 R0, PT, PT, R44, 0x260, RZ ;  /* 0x000002602c007810 */ /* 0x000fc40007ffe0ff */
[----:B------:R-:W-:Y:S02]  /*0c70*/  ISETP.GE.AND.EX P5, PT, RZ, UR45, PT, P5 ;  /* 0x0000002dff007c0c */ /* 0x000fe4000bfa6350 */
[----:B------:R-:W-:Y:S02]  /*0c80*/  @!P1 FMNMX R13, R13, R70, !PT ;  /* 0x000000460d0d9209 */ /* 0x000fe40007800000 */
[----:B------:R-:W-:Y:S02]  /*0c90*/  ISETP.GE.AND.EX P6, PT, RZ, UR45, PT, P6 ;  /* 0x0000002dff007c0c */ /* 0x000fe4000bfc6360 */
[----:B------:R-:W-:Y:S02]  /*0ca0*/  ISETP.GE.U32.AND P1, PT, R0, UR44, PT ;  /* 0x0000002c00007c0c */ /* 0x000fe4000bf26070 */
[----:B------:R-:W-:Y:S01]  /*0cb0*/  @!P4 R2UR UR8, R42 ;  /* 0x000000002a08c2ca */ /* 0x000fe200000e0000 */
[----:B------:R-:W2:Y:S01]  /*0cc0*/  @!P2 LDG.E.U16 R0, desc[UR6][R2.64+0x3c0] ;  /* 0x0003c0060200a981 */ /* 0x000ea2000c1e1500 */
[----:B------:R-:W-:-:S02]  /*0cd0*/  ISETP.GE.AND.EX P1, PT, RZ, UR45, PT, P1 ;  /* 0x0000002dff007c0c */ /* 0x000fc4000bf26310 */
[C---:B------:R-:W-:Y:S02]  /*0ce0*/  @!P4 R2UR UR9, R43.reuse ;  /* 0x000000002b09c2ca */ /* 0x040fe400000e0000 */
[C---:B------:R-:W-:Y:S02]  /*0cf0*/  @!P5 R2UR UR4, R42.reuse ;  /* 0x000000002a04d2ca */ /* 0x040fe400000e0000 */
[C---:B------:R-:W-:Y:S02]  /*0d00*/  @!P5 R2UR UR5, R43.reuse ;  /* 0x000000002b05d2ca */ /* 0x040fe400000e0000 */
[----:B------:R-:W-:Y:S02]  /*0d10*/  @!P6 R2UR UR10, R42 ;  /* 0x000000002a0ae2ca */ /* 0x000fe400000e0000 */
[----:B------:R-:W-:-:S03]  /*0d20*/  @!P6 R2UR UR11, R43 ;  /* 0x000000002b0be2ca */ /* 0x000fc600000e0000 */
[----:B------:R-:W-:Y:S02]  /*0d30*/  @!P1 R2UR UR6, R42 ;  /* 0x000000002a0692ca */ /* 0x000fe400000e0000 */
[----:B------:R-:W-:Y:S01]  /*0d40*/  @!P1 R2UR UR7, R43 ;  /* 0x000000002b0792ca */ /* 0x000fe200000e0000 */
[----:B------:R-:W3:Y:S04]  /*0d50*/  @!P4 LDG.E.U16 R5, desc[UR8][R2.64+0x400] ;  /* 0x000400080205c981 */ /* 0x000ee8000c1e1500 */
[----:B------:R-:W5:Y:S04]  /*0d60*/  @!P5 LDG.E.U16 R7, desc[UR4][R2.64+0x440] ;  /* 0x000440040207d981 */ /* 0x000f68000c1e1500 */
[----:B------:R-:W5:Y:S04]  /*0d70*/  @!P6 LDG.E.U16 R8, desc[UR10][R2.64+0x480] ;  /* 0x0004800a0208e981 */ /* 0x000f68000c1e1500 */
[----:B------:R-:W5:Y:S01]  /*0d80*/  @!P1 LDG.E.U16 R9, desc[UR6][R2.64+0x4c0] ;  /* 0x0004c00602099981 */ /* 0x000f62000c1e1500 */
[----:B------:R-:W-:Y:S01]  /*0d90*/  MOV R92, 0xff800000 ;  /* 0xff800000005c7802 */ /* 0x000fe20000000f00 */
[----:B----4-:R-:W-:Y:S01]  /*0da0*/  @!P3 HADD2.F32 R92, -RZ, R11.H0_H0 ;  /* 0x2000000bff5cb230 */ /* 0x010fe20000004100 */
[----:B------:R-:W-:-:S02]  /*0db0*/  MOV R72, 0xff800000 ;  /* 0xff80000000487802 */ /* 0x000fc40000000f00 */
[C---:B------:R-:W-:Y:S02]  /*0dc0*/  IADD3 R11, PT, PT, R44.reuse, 0x2a0, RZ ;  /* 0x000002a02c0b7810 */ /* 0x040fe40007ffe0ff */
[----:B------:R-:W-:Y:S02]  /*0dd0*/  @!P3 FMNMX R13, R13, R92, !PT ;  /* 0x0000005c0d0db209 */ /* 0x000fe40007800000 */
[----:B------:R-:W-:Y:S02]  /*0de0*/  IADD3 R44, PT, PT, R44, 0x280, RZ ;  /* 0x000002802c2c7810 */ /* 0x000fe40007ffe0ff */
[----:B------:R-:W-:Y:S02]  /*0df0*/  MOV R78, 0xff800000 ;  /* 0xff800000004e7802 */ /* 0x000fe40000000f00 */
[----:B------:R-:W-:Y:S02]  /*0e00*/  ISETP.GE.U32.AND P3, PT, R11, UR44, PT ;  /* 0x0000002c0b007c0c */ /* 0x000fe4000bf66070 */
[----:B------:R-:W-:-:S02]  /*0e10*/  MOV R48, 0xff800000 ;  /* 0xff80000000307802 */ /* 0x000fc40000000f00 */
[----:B------:R-:W-:Y:S02]  /*0e20*/  ISETP.GE.AND.EX P3, PT, RZ, UR45, PT, P3 ;  /* 0x0000002dff007c0c */ /* 0x000fe4000bf66330 */
[----:B------:R-:W-:Y:S02]  /*0e30*/  MOV R36, 0xff800000 ;  /* 0xff80000000247802 */ /* 0x000fe40000000f00 */
[----:B------:R-:W-:-:S09]  /*0e40*/  MOV R50, 0xff800000 ;  /* 0xff80000000327802 */ /* 0x000fd20000000f00 */
[----:B------:R-:W-:Y:S02]  /*0e50*/  @!P3 R2UR UR6, R42 ;  /* 0x000000002a06b2ca */ /* 0x000fe400000e0000 */
[----:B------:R-:W-:Y:S01]  /*0e60*/  @!P3 R2UR UR7, R43 ;  /* 0x000000002b07b2ca */ /* 0x000fe200000e0000 */
[----:B--2---:R-:W-:-:S12]  /*0e70*/  @!P2 HADD2.F32 R72, -RZ, R0.H0_H0 ;  /* 0x20000000ff48a230 */ /* 0x004fd80000004100 */
[----:B------:R-:W2:Y:S01]  /*0e80*/  @!P3 LDG.E.U16 R0, desc[UR6][R2.64+0x540] ;  /* 0x000540060200b981 */ /* 0x000ea2000c1e1500 */
[----:B------:R-:W-:Y:S02]  /*0e90*/  @!P2 FMNMX R13, R13, R72, !PT ;  /* 0x000000480d0da209 */ /* 0x000fe40007800000 */
[----:B------:R-:W-:-:S04]  /*0ea0*/  ISETP.GE.U32.AND P2, PT, R44, UR44, PT ;  /* 0x0000002c2c007c0c */ /* 0x000fc8000bf46070 */
[----:B------:R-:W-:Y:S01]  /*0eb0*/  ISETP.GE.AND.EX P2, PT, RZ, UR45, PT, P2 ;  /* 0x0000002dff007c0c */ /* 0x000fe2000bf46320 */
[----:B---3--:R-:W-:Y:S02]  /*0ec0*/  @!P4 HADD2.F32 R78, -RZ, R5.H0_H0 ;  /* 0x20000005ff4ec230 */ /* 0x008fe40000004100 */
[----:B-----5:R-:W-:-:S03]  /*0ed0*/  @!P5 HADD2.F32 R48, -RZ, R7.H0_H0 ;  /* 0x20000007ff30d230 */ /* 0x020fc60000004100 */
[----:B------:R-:W-:Y:S02]  /*0ee0*/  @!P4 FMNMX R13, R13, R78, !PT ;  /* 0x0000004e0d0dc209 */ /* 0x000fe40007800000 */
[----:B------:R-:W-:Y:S01]  /*0ef0*/  ISETP.GE.U32.AND P4, PT, R58, UR44, PT ;  /* 0x0000002c3a007c0c */ /* 0x000fe2000bf86070 */
[----:B------:R-:W-:Y:S01]  /*0f00*/  @!P6 HADD2.F32 R36, -RZ, R8.H0_H0 ;  /* 0x20000008ff24e230 */ /* 0x000fe20000004100 */
[----:B------:R-:W-:Y:S02]  /*0f10*/  @!P5 FMNMX R13, R13, R48, !PT ;  /* 0x000000300d0dd209 */ /* 0x000fe40007800000 */
[----:B------:R-:W-:Y:S02]  /*0f20*/  ISETP.GE.U32.AND P5, PT, R59, UR44, PT ;  /* 0x0000002c3b007c0c */ /* 0x000fe4000bfa6070 */
[----:B------:R-:W-:Y:S01]  /*0f30*/  ISETP.GE.AND.EX P4, PT, RZ, UR45, PT, P4 ;  /* 0x0000002dff007c0c */ /* 0x000fe2000bf86340 */
[----:B------:R-:W-:Y:S01]  /*0f40*/  @!P1 HADD2.F32 R50, -RZ, R9.H0_H0 ;  /* 0x20000009ff329230 */ /* 0x000fe20000004100 */
[----:B------:R-:W-:-:S02]  /*0f50*/  @!P6 FMNMX R13, R13, R36, !PT ;  /* 0x000000240d0de209 */ /* 0x000fc40007800000 */
[----:B------:R-:W-:Y:S02]  /*0f60*/  @!P2 R2UR UR4, R42 ;  /* 0x000000002a04a2ca */ /* 0x000fe400000e0000 */
[----:B------:R-:W-:Y:S02]  /*0f70*/  @!P2 R2UR UR5, R43 ;  /* 0x000000002b05a2ca */ /* 0x000fe400000e0000 */
[----:B------:R-:W-:Y:S02]  /*0f80*/  ISETP.GE.AND.EX P5, PT, RZ, UR45, PT, P5 ;  /* 0x0000002dff007c0c */ /* 0x000fe4000bfa6350 */
[----:B------:R-:W-:Y:S02]  /*0f90*/  ISETP.GE.U32.AND P6, PT, R60, UR44, PT ;  /* 0x0000002c3c007c0c */ /* 0x000fe4000bfc6070 */
[----:B------:R-:W-:Y:S02]  /*0fa0*/  @!P1 FMNMX R13, R13, R50, !PT ;  /* 0x000000320d0d9209 */ /* 0x000fe40007800000 */
[----:B------:R-:W-:-:S02]  /*0fb0*/  ISETP.GE.U32.AND P1, PT, R61, UR44, PT ;  /* 0x0000002c3d007c0c */ /* 0x000fc4000bf26070 */
[----:B------:R-:W-:Y:S02]  /*0fc0*/  ISETP.GE.AND.EX P6, PT, RZ, UR45, PT, P6 ;  /* 0x0000002dff007c0c */ /* 0x000fe4000bfc6360 */
[----:B------:R-:W-:Y:S01]  /*0fd0*/  ISETP.GE.AND.EX P1, PT, RZ, UR45, PT, P1 ;  /* 0x0000002dff007c0c */ /* 0x000fe2000bf26310 */
[----:B------:R-:W3:Y:S01]  /*0fe0*/  @!P2 LDG.E.U16 R11, desc[UR4][R2.64+0x500] ;  /* 0x00050004020ba981 */ /* 0x000ee2000c1e1500 */
        /* <DEDUP_REMOVED lines=18> */
[----:B--2---:R-:W-:Y:S02]  /*1110*/  @!P3 HADD2.F32 R34, -RZ, R0.H0_H0 ;  /* 0x20000000ff22b230 */ /* 0x004fe40000004100 */
[----:B---3--:R-:W-:-:S05]  /*1120*/  @!P2 HADD2.F32 R38, -RZ, R11.H0_H0 ;  /* 0x2000000bff26a230 */ /* 0x008fca0000004100 */
[----:B------:R-:W-:Y:S02]  /*1130*/  @!P2 FMNMX R13, R13, R38, !PT ;  /* 0x000000260d0da209 */ /* 0x000fe40007800000 */
[----:B------:R-:W-:Y:S02]  /*1140*/  ISETP.GE.U32.AND P2, PT, R62, UR44, PT ;  /* 0x0000002c3e007c0c */ /* 0x000fe4000bf46070 */
[----:B------:R-:W-:Y:S02]  /*1150*/  @!P3 FMNMX R13, R13, R34, !PT ;  /* 0x000000220d0db209 */ /* 0x000fe40007800000 */
[----:B------:R-:W-:Y:S02]  /*1160*/  ISETP.GE.AND.EX P2, PT, RZ, UR45, PT, P2 ;  /* 0x0000002dff007c0c */ /* 0x000fe4000bf46320 */
[----:B------:R-:W-:Y:S01]  /*1170*/  ISETP.GE.U32.AND P3, PT, R63, UR44, PT ;  /* 0x0000002c3f007c0c */ /* 0x000fe2000bf66070 */
[----:B----4-:R-:W-:-:S03]  /*1180*/  @!P4 HADD2.F32 R32, -RZ, R5.H0_H0 ;  /* 0x20000005ff20c230 */ /* 0x010fc60000004100 */
[----:B------:R-:W-:Y:S01]  /*1190*/  ISETP.GE.AND.EX P3, PT, RZ, UR45, PT, P3 ;  /* 0x0000002dff007c0c */ /* 0x000fe2000bf66330 */
[----:B-----5:R-:W-:Y:S01]  /*11a0*/  @!P5 HADD2.F32 R26, -RZ, R7.H0_H0 ;  /* 0x20000007ff1ad230 */ /* 0x020fe20000004100 */
        /* <DEDUP_REMOVED lines=10> */
[----:B------:R-:W-:Y:S02]  /*1250*/  ISETP.GE.U32.AND P6, PT, R66, UR44, PT ;  /* 0x0000002c42007c0c */ /* 0x000fe4000bfc6070 */
[----:B------:R-:W-:Y:S02]  /*1260*/  ISETP.GE.AND.EX P5, PT, RZ, UR45, PT, P5 ;  /* 0x0000002dff007c0c */ /* 0x000fe4000bfa6350 */
[----:B------:R-:W-:Y:S02]  /*1270*/  @!P1 FMNMX R13, R13, R24, !PT ;  /* 0x000000180d0d9209 */ /* 0x000fe40007800000 */
[----:B------:R-:W-:-:S02]  /*1280*/  ISETP.GE.U32.AND P1, PT, R67, UR44, PT ;  /* 0x0000002c43007c0c */ /* 0x000fc4000bf26070 */
[----:B------:R-:W-:Y:S02]  /*1290*/  ISETP.GE.AND.EX P6, PT, RZ, UR45, PT, P6 ;  /* 0x0000002dff007c0c */ /* 0x000fe4000bfc6360 */
[C---:B------:R-:W-:Y:S01]  /*12a0*/  @!P3 R2UR UR6, R42.reuse ;  /* 0x000000002a06b2ca */ /* 0x040fe200000e0000 */
[----:B------:R-:W2:Y:S01]  /*12b0*/  @!P2 LDG.E.U16 R8, desc[UR4][R2.64+0x680] ;  /* 0x000680040208a981 */ /* 0x000ea2000c1e1500 */
[C---:B------:R-:W-:Y:S02]  /*12c0*/  @!P3 R2UR UR7, R43.reuse ;  /* 0x000000002b07b2ca */ /* 0x040fe400000e0000 */
[----:B------:R-:W-:Y:S02]  /*12d0*/  ISETP.GE.AND.EX P1, PT, RZ, UR45, PT, P1 ;  /* 0x0000002dff007c0c */ /* 0x000fe4000bf26310 */
[----:B------:R-:W-:Y:S02]  /*12e0*/  @!P4 R2UR UR8, R42 ;  /* 0x000000002a08c2ca */ /* 0x000fe400000e0000 */
[----:B------:R-:W-:-:S02]  /*12f0*/  @!P4 R2UR UR9, R43 ;  /* 0x000000002b09c2ca */ /* 0x000fc400000e0000 */
[C---:B------:R-:W-:Y:S02]  /*1300*/  @!P5 R2UR UR4, R42.reuse ;  /* 0x000000002a04d2ca */ /* 0x040fe400000e0000 */
        /* <DEDUP_REMOVED lines=17> */
[----:B--2---:R-:W-:-:S05]  /*1420*/  @!P2 HADD2.F32 R30, -RZ, R8.H0_H0 ;  /* 0x20000008ff1ea230 */ /* 0x004fca0000004100 */
[----:B------:R-:W-:Y:S01]  /*1430*/  @!P2 FMNMX R13, R13, R30, !PT ;  /* 0x0000001e0d0da209 */ /* 0x000fe20007800000 */
[----:B---3--:R-:W-:-:S05]  /*1440*/  @!P3 HADD2.F32 R22, -RZ, R0.H0_H0 ;  /* 0x20000000ff16b230 */ /* 0x008fca0000004100 */
[----:B------:R-:W-:Y:S01]  /*1450*/  @!P3 FMNMX R13, R13, R22, !PT ;  /* 0x000000160d0db209 */ /* 0x000fe20007800000 */
[----:B----4-:R-:W-:Y:S02]  /*1460*/  @!P4 HADD2.F32 R20, -RZ, R5.H0_H0 ;  /* 0x20000005ff14c230 */ /* 0x010fe40000004100 */
[----:B-----5:R-:W-:-:S03]  /*1470*/  @!P5 HADD2.F32 R18, -RZ, R7.H0_H0 ;  /* 0x20000007ff12d230 */ /* 0x020fc60000004100 */
[----:B------:R-:W-:Y:S01]  /*1480*/  @!P4 FMNMX R13, R13, R20, !PT ;  /* 0x000000140d0dc209 */ /* 0x000fe20007800000 */
[----:B------:R-:W-:-:S03]  /*1490*/  @!P6 HADD2.F32 R16, -RZ, R9.H0_H0 ;  /* 0x20000009ff10e230 */ /* 0x000fc60000004100 */
[----:B------:R-:W-:Y:S02]  /*14a0*/  @!P5 FMNMX R13, R13, R18, !PT ;  /* 0x000000120d0dd209 */ /* 0x000fe40007800000 */
[----:B------:R-:W-:Y:S01]  /*14b0*/  MOV R8, 0xff800000 ;  /* 0xff80000000087802 */ /* 0x000fe20000000f00 */
[----:B------:R-:W-:Y:S01]  /*14c0*/  @!P1 HADD2.F32 R8, -RZ, R11.H0_H0 ;  /* 0x2000000bff089230 */ /* 0x000fe20000004100 */
        /* <DEDUP_REMOVED lines=227> */
[----:B------:R-:W-:-:S03]  /*2300*/  SHF.L.U32 R35, R35, 0x17, RZ ;  /* 0x0000001723237819 */ /* 0x000fc600000006ff */
        /* <DEDUP_REMOVED lines=116> */
.L_x_9150:
        /* <DEDUP_REMOVED lines=11> */
[----:B0-----:R-:W-:Y:S05]  /*2b00*/  CALL.REL.NOINC `($__internal_180_$__cuda_sm3x_div_rn_noftz_f32_slowpath) ;  /* 0x00000040004c7944 */ /* 0x001fea0003c00000 */
[----:B------:R-:W-:-:S07]  /*2b10*/  MOV R14, R8 ;  /* 0x00000008000e7202 */ /* 0x000fce0000000f00 */
.L_x_9075:
[----:B------:R-:W-:Y:S05]  /*2b20*/  BSYNC.RECONVERGENT B3 ;  /* 0x0000000000037941 */ /* 0x000fea0003800200 */
.L_x_9074:
        /* <DEDUP_REMOVED lines=11> */
[----:B0-----:R-:W-:Y:S05]  /*2be0*/  CALL.REL.NOINC `($__internal_180_$__cuda_sm3x_div_rn_noftz_f32_slowpath) ;  /* 0x0000004000147944 */ /* 0x001fea0003c00000 */
[----:B------:R-:W-:-:S07]  /*2bf0*/  MOV R15, R8 ;  /* 0x00000008000f7202 */ /* 0x000fce0000000f00 */
.L_x_9077:
[----:B------:R-:W-:Y:S05]  /*2c00*/  BSYNC.RECONVERGENT B3 ;  /* 0x0000000000037941 */ /* 0x000fea0003800200 */
.L_x_9076:
        /* <DEDUP_REMOVED lines=13> */
.L_x_9079:
[----:B------:R-:W-:Y:S05]  /*2ce0*/  BSYNC.RECONVERGENT B3 ;  /* 0x0000000000037941 */ /* 0x000fea0003800200 */
.L_x_9078:
        /* <DEDUP_REMOVED lines=13> */
.L_x_9081:
[----:B------:R-:W-:Y:S05]  /*2dc0*/  BSYNC.RECONVERGENT B3 ;  /* 0x0000000000037941 */ /* 0x000fea0003800200 */
.L_x_9080:
        /* <DEDUP_REMOVED lines=13> */
.L_x_9083:
[----:B------:R-:W-:Y:S05]  /*2ea0*/  BSYNC.RECONVERGENT B3 ;  /* 0x0000000000037941 */ /* 0x000fea0003800200 */
.L_x_9082:
        /* <DEDUP_REMOVED lines=13> */
.L_x_9085:
[----:B------:R-:W-:Y:S05]  /*2f80*/  BSYNC.RECONVERGENT B3 ;  /* 0x0000000000037941 */ /* 0x000fea0003800200 */
.L_x_9084:
        /* <DEDUP_REMOVED lines=13> */
.L_x_9087:
[----:B------:R-:W-:Y:S05]  /*3060*/  BSYNC.RECONVERGENT B3 ;  /* 0x0000000000037941 */ /* 0x000fea0003800200 */
.L_x_9086:
        /* <DEDUP_REMOVED lines=13> */
.L_x_9089:
[----:B------:R-:W-:Y:S05]  /*3140*/  BSYNC.RECONVERGENT B3 ;  /* 0x0000000000037941 */ /* 0x000fea0003800200 */
.L_x_9088:
        /* <DEDUP_REMOVED lines=13> */
.L_x_9091:
[----:B------:R-:W-:Y:S05]  /*3220*/  BSYNC.RECONVERGENT B3 ;  /* 0x0000000000037941 */ /* 0x000fea0003800200 */
.L_x_9090:
        /* <DEDUP_REMOVED lines=13> */
.L_x_9093:
[----:B------:R-:W-:Y:S05]  /*3300*/  BSYNC.RECONVERGENT B3 ;  /* 0x0000000000037941 */ /* 0x000fea0003800200 */
.L_x_9092:
        /* <DEDUP_REMOVED lines=13> */
.L_x_9095:
[----:B------:R-:W-:Y:S05]  /*33e0*/  BSYNC.RECONVERGENT B3 ;  /* 0x0000000000037941 */ /* 0x000fea0003800200 */
.L_x_9094:
        /* <DEDUP_REMOVED lines=13> */
.L_x_9097:
[----:B------:R-:W-:Y:S05]  /*34c0*/  BSYNC.RECONVERGENT B3 ;  /* 0x0000000000037941 */ /* 0x000fea0003800200 */
.L_x_9096:
        /* <DEDUP_REMOVED lines=13> */
.L_x_9099:
[----:B------:R-:W-:Y:S05]  /*35a0*/  BSYNC.RECONVERGENT B3 ;  /* 0x0000000000037941 */ /* 0x000fea0003800200 */
.L_x_9098:
        /* <DEDUP_REMOVED lines=13> */
.L_x_9101:
[----:B------:R-:W-:Y:S05]  /*3680*/  BSYNC.RECONVERGENT B3 ;  /* 0x0000000000037941 */ /* 0x000fea0003800200 */
.L_x_9100:
        /* <DEDUP_REMOVED lines=13> */
.L_x_9103:
[----:B------:R-:W-:Y:S05]  /*3760*/  BSYNC.RECONVERGENT B3 ;  /* 0x0000000000037941 */ /* 0x000fea0003800200 */
.L_x_9102:
        /* <DEDUP_REMOVED lines=13> */
.L_x_9105:
[----:B------:R-:W-:Y:S05]  /*3840*/  BSYNC.RECONVERGENT B3 ;  /* 0x0000000000037941 */ /* 0x000fea0003800200 */
.L_x_9104:
        /* <DEDUP_REMOVED lines=13> */
.L_x_9107:
[----:B------:R-:W-:Y:S05]  /*3920*/  BSYNC.RECONVERGENT B3 ;  /* 0x0000000000037941 */ /* 0x000fea0003800200 */
.L_x_9106:
        /* <DEDUP_REMOVED lines=13> */
.L_x_9109:
[----:B------:R-:W-:Y:S05]  /*3a00*/  BSYNC.RECONVERGENT B3 ;  /* 0x0000000000037941 */ /* 0x000fea0003800200 */
.L_x_9108:
        /* <DEDUP_REMOVED lines=13> */
.L_x_9111:
[----:B------:R-:W-:Y:S05]  /*3ae0*/  BSYNC.RECONVERGENT B3 ;  /* 0x0000000000037941 */ /* 0x000fea0003800200 */
.L_x_9110:
        /* <DEDUP_REMOVED lines=13> */
.L_x_9113:
[----:B------:R-:W-:Y:S05]  /*3bc0*/  BSYNC.RECONVERGENT B3 ;  /* 0x0000000000037941 */ /* 0x000fea0003800200 */
.L_x_9112:
        /* <DEDUP_REMOVED lines=13> */
.L_x_9115:
[----:B------:R-:W-:Y:S05]  /*3ca0*/  BSYNC.RECONVERGENT B3 ;  /* 0x0000000000037941 */ /* 0x000fea0003800200 */
.L_x_9114:
        /* <DEDUP_REMOVED lines=13> */
.L_x_9117:
[----:B------:R-:W-:Y:S05]  /*3d80*/  BSYNC.RECONVERGENT B3 ;  /* 0x0000000000037941 */ /* 0x000fea0003800200 */
.L_x_9116:
        /* <DEDUP_REMOVED lines=13> */
.L_x_9119:
[----:B------:R-:W-:Y:S05]  /*3e60*/  BSYNC.RECONVERGENT B3 ;  /* 0x0000000000037941 */ /* 0x000fea0003800200 */
.L_x_9118:
        /* <DEDUP_REMOVED lines=13> */
.L_x_9121:
[----:B------:R-:W-:Y:S05]  /*3f40*/  BSYNC.RECONVERGENT B3 ;  /* 0x0000000000037941 */ /* 0x000fea0003800200 */
.L_x_9120:
        /* <DEDUP_REMOVED lines=13> */
.L_x_9123:
[----:B------:R-:W-:Y:S05]  /*4020*/  BSYNC.RECONVERGENT B3 ;  /* 0x0000000000037941 */ /* 0x000fea0003800200 */
.L_x_9122:
        /* <DEDUP_REMOVED lines=13> */
.L_x_9125:
[----:B------:R-:W-:Y:S05]  /*4100*/  BSYNC.RECONVERGENT B3 ;  /* 0x0000000000037941 */ /* 0x000fea0003800200 */
.L_x_9124:
        /* <DEDUP_REMOVED lines=13> */
.L_x_9127:
[----:B------:R-:W-:Y:S05]  /*41e0*/  BSYNC.RECONVERGENT B3 ;  /* 0x0000000000037941 */ /* 0x000fea0003800200 */
.L_x_9126:
        /* <DEDUP_REMOVED lines=13> */
.L_x_9129:
[----:B------:R-:W-:Y:S05]  /*42c0*/  BSYNC.RECONVERGENT B3 ;  /* 0x0000000000037941 */ /* 0x000fea0003800200 */
.L_x_9128:
        /* <DEDUP_REMOVED lines=13> */
.L_x_9131:
[----:B------:R-:W-:Y:S05]  /*43a0*/  BSYNC.RECONVERGENT B3 ;  /* 0x0000000000037941 */ /* 0x000fea0003800200 */
.L_x_9130:
        /* <DEDUP_REMOVED lines=13> */
.L_x_9133:
[----:B------:R-:W-:Y:S05]  /*4480*/  BSYNC.RECONVERGENT B3 ;  /* 0x0000000000037941 */ /* 0x000fea0003800200 */
.L_x_9132:
        /* <DEDUP_REMOVED lines=13> */
.L_x_9135:
[----:B------:R-:W-:Y:S05]  /*4560*/  BSYNC.RECONVERGENT B3 ;  /* 0x0000000000037941 */ /* 0x000fea0003800200 */
.L_x_9134:
        /* <DEDUP_REMOVED lines=12> */
.L_x_9137:
[----:B------:R-:W-:Y:S05]  /*4630*/  BSYNC.RECONVERGENT B3 ;  /* 0x0000000000037941 */ /* 0x000fea0003800200 */
.L_x_9136:
        /* <DEDUP_REMOVED lines=13> */
[----:B------:R-:W-:Y:S02]  /*4710*/  @!P0 F2FP.F16.F32.PACK_AB R14, RZ, R14 ;  /* 0x0000000eff0e823e */ /* 0x000fe400000000ff */
        /* <DEDUP_REMOVED lines=10> */
[----:B------:R-:W-:Y:S02]  /*47c0*/  @!P4 F2FP.F16.F32.PACK_AB R5, RZ, R5 ;  /* 0x00000005ff05c23e */ /* 0x000fe400000000ff */
[----:B------:R-:W-:Y:S02]  /*47d0*/  @!P2 F2FP.F16.F32.PACK_AB R15, RZ, R15 ;  /* 0x0000000fff0fa23e */ /* 0x000fe400000000ff */
        /* <DEDUP_REMOVED lines=13> */
[----:B------:R-:W-:Y:S02]  /*48b0*/  @!P1 F2FP.F16.F32.PACK_AB R4, RZ, R4 ;  /* 0x00000004ff04923e */ /* 0x000fe400000000ff */
[----:B------:R-:W-:Y:S02]  /*48c0*/  @!P6 F2FP.F16.F32.PACK_AB R7, RZ, R7 ;  /* 0x00000007ff07e23e */ /* 0x000fe400000000ff */
        /* <DEDUP_REMOVED lines=14> */
[----:B------:R-:W-:Y:S02]  /*49b0*/  @!P3 F2FP.F16.F32.PACK_AB R6, RZ, R6 ;  /* 0x00000006ff06b23e */ /* 0x000fe400000000ff */
[----:B------:R-:W-:Y:S02]  /*49c0*/  @!P4 F2FP.F16.F32.PACK_AB R10, RZ, R10 ;  /* 0x0000000aff0ac23e */ /* 0x000fe400000000ff */
[C---:B-1----:R-:W-:Y:S01]  /*49d0*/  IADD3 R4, PT, PT, R44.reuse, 0x200, RZ ;  /* 0x000002002c047810 */ /* 0x042fe20007ffe0ff */
[----:B------:R1:W-:Y:S01]  /*49e0*/  @!P3 STG.E.U16 desc[UR10][R12.64+0x200], R6 ;  /* 0x000200060c00b986 */ /* 0x0003e2000c10150a */
[----:B------:R-:W-:-:S02]  /*49f0*/  IADD3 R5, PT, PT, R44, 0x220, RZ ;  /* 0x000002202c057810 */ /* 0x000fc40007ffe0ff */
[----:B------:R-:W-:Y:S01]  /*4a00*/  @!P5 F2FP.F16.F32.PACK_AB R9, RZ, R9 ;  /* 0x00000009ff09d23e */ /* 0x000fe200000000ff */
[----:B------:R-:W-:Y:S01]  /*4a10*/  @!P4 STG.E.U16 desc[UR4][R12.64+0x2c0], R10 ;  /* 0x0002c00a0c00c986 */ /* 0x000fe2000c101504 */
[----:B------:R-:W-:Y:S02]  /*4a20*/  ISETP.GE.U32.AND P3, PT, R4, UR44, PT ;  /* 0x0000002c04007c0c */ /* 0x000fe4000bf66070 */
[----:B------:R-:W-:Y:S01]  /*4a30*/  IADD3 R4, PT, PT, R44, 0x240, RZ ;  /* 0x000002402c047810 */ /* 0x000fe20007ffe0ff */
[----:B------:R3:W-:Y:S01]  /*4a40*/  @!P5 STG.E.U16 desc[UR6][R12.64+0x280], R9 ;  /* 0x000280090c00d986 */ /* 0x0007e2000c101506 */
[----:B------:R-:W-:Y:S02]  /*4a50*/  ISETP.GE.U32.AND P6, PT, R5, UR44, PT ;  /* 0x0000002c05007c0c */ /* 0x000fe4000bfc6070 */
        /* <DEDUP_REMOVED lines=9> */
[----:B------:R-:W-:Y:S02]  /*4af0*/  @!P0 F2FP.F16.F32.PACK_AB R19, RZ, R19 ;  /* 0x00000013ff13823e */ /* 0x000fe400000000ff */
[----:B------:R-:W-:Y:S02]  /*4b00*/  ISETP.GE.U32.AND P4, PT, R4, UR44, PT ;  /* 0x0000002c04007c0c */ /* 0x000fe4000bf86070 */
[----:B------:R-:W-:Y:S01]  /*4b10*/  IADD3 R4, PT, PT, R44, 0x2a0, RZ ;  /* 0x000002a02c047810 */ /* 0x000fe20007ffe0ff */
[----:B------:R4:W-:Y:S01]  /*4b20*/  @!P0 STG.E.U16 desc[UR4][R12.64+0x3c0], R19 ;  /* 0x0003c0130c008986 */ /* 0x0009e2000c101504 */
[----:B------:R-:W-:Y:S02]  /*4b30*/  @!P1 F2FP.F16.F32.PACK_AB R18, RZ, R18 ;  /* 0x00000012ff12923e */ /* 0x000fe400000000ff */
[----:B------:R-:W-:-:S02]  /*4b40*/  @!P2 F2FP.F16.F32.PACK_AB R16, RZ, R16 ;  /* 0x00000010ff10a23e */ /* 0x000fc400000000ff */
[----:B------:R-:W-:Y:S01]  /*4b50*/  IADD3 R5, PT, PT, R44, 0x280, RZ ;  /* 0x000002802c057810 */ /* 0x000fe20007ffe0ff */
[----:B------:R4:W-:Y:S01]  /*4b60*/  @!P1 STG.E.U16 desc[UR8][R12.64+0x340], R18 ;  /* 0x000340120c009986 */ /* 0x0009e2000c101508 */
[----:B------:R-:W-:Y:S02]  /*4b70*/  ISETP.GE.U32.AND P0, PT, R4, UR44, PT ;  /* 0x0000002c04007c0c */ /* 0x000fe4000bf06070 */
[----:B------:R-:W-:Y:S01]  /*4b80*/  @!P6 R2UR UR8, R42 ;  /* 0x000000002a08e2ca */ /* 0x000fe200000e0000 */
[----:B------:R4:W-:Y:S01]  /*4b90*/  @!P2 STG.E.U16 desc[UR6][R12.64+0x300], R16 ;  /* 0x000300100c00a986 */ /* 0x0009e2000c101506 */
[----:B------:R-:W-:Y:S02]  /*4ba0*/  @!P6 R2UR UR9, R43 ;  /* 0x000000002b09e2ca */ /* 0x000fe400000e0000 */
[----:B------:R-:W-:Y:S02]  /*4bb0*/  ISETP.GE.U32.AND P2, PT, R5, UR44, PT ;  /* 0x0000002c05007c0c */ /* 0x000fe4000bf46070 */
[----:B------:R-:W-:-:S02]  /*4bc0*/  ISETP.GE.AND.EX P0, PT, RZ, UR45, PT, P0 ;  /* 0x0000002dff007c0c */ /* 0x000fc4000bf06300 */
[----:B------:R-:W-:Y:S02]  /*4bd0*/  ISETP.GE.AND.EX P5, PT, RZ, UR45, PT, P5 ;  /* 0x0000002dff007c0c */ /* 0x000fe4000bfa6350 */
[----:B------:R-:W-:Y:S02]  /*4be0*/  ISETP.GE.AND.EX P2, PT, RZ, UR45, PT, P2 ;  /* 0x0000002dff007c0c */ /* 0x000fe4000bf46320 */
[----:B------:R-:W-:Y:S02]  /*4bf0*/  @!P6 F2FP.F16.F32.PACK_AB R21, RZ, R21 ;  /* 0x00000015ff15e23e */ /* 0x000fe400000000ff */
[----:B------:R-:W-:Y:S02]  /*4c00*/  ISETP.GE.AND.EX P3, PT, RZ, UR45, PT, P3 ;  /* 0x0000002dff007c0c */ /* 0x000fe4000bf66330 */
[----:B------:R-:W-:Y:S01]  /*4c10*/  ISETP.GE.U32.AND P1, PT, R58, UR44, PT ;  /* 0x0000002c3a007c0c */ /* 0x000fe2000bf26070 */
[----:B------:R4:W-:Y:S01]  /*4c20*/  @!P6 STG.E.U16 desc[UR8][R12.64+0x440], R21 ;  /* 0x000440150c00e986 */ /* 0x0009e2000c101508 */
[----:B------:R-:W-:-:S02]  /*4c30*/  ISETP.GE.U32.AND P6, PT, R59, UR44, PT ;  /* 0x0000002c3b007c0c */ /* 0x000fc4000bfc6070 */
[C---:B------:R-:W-:Y:S02]  /*4c40*/  @!P0 R2UR UR10, R42.reuse ;  /* 0x000000002a0a82ca */ /* 0x040fe400000e0000 */
[C---:B------:R-:W-:Y:S02]  /*4c50*/  @!P0 R2UR UR11, R43.reuse ;  /* 0x000000002b0b82ca */ /* 0x040fe400000e0000 */
[C---:B------:R-:W-:Y:S02]  /*4c60*/  @!P5 R2UR UR4, R42.reuse ;  /* 0x000000002a04d2ca */ /* 0x040fe400000e0000 */
[C---:B------:R-:W-:Y:S02]  /*4c70*/  @!P5 R2UR UR5, R43.reuse ;  /* 0x000000002b05d2ca */ /* 0x040fe400000e0000 */
[----:B------:R-:W-:Y:S02]  /*4c80*/  @!P2 R2UR UR8, R42 ;  /* 0x000000002a08a2ca */ /* 0x000fe400000e0000 */
[----:B------:R-:W-:-:S02]  /*4c90*/  @!P2 R2UR UR9, R43 ;  /* 0x000000002b09a2ca */ /* 0x000fc400000e0000 */
[----:B------:R-:W-:Y:S02]  /*4ca0*/  ISETP.GE.AND.EX P6, PT, RZ, UR45, PT, P6 ;  /* 0x0000002dff007c0c */ /* 0x000fe4000bfc6360 */
[----:B------:R-:W-:Y:S02]  /*4cb0*/  @!P3 R2UR UR6, R42 ;  /* 0x000000002a06b2ca */ /* 0x000fe400000e0000 */
[----:B------:R-:W-:Y:S02]  /*4cc0*/  @!P3 R2UR UR7, R43 ;  /* 0x000000002b07b2ca */ /* 0x000fe400000e0000 */
[----:B------:R-:W-:Y:S02]  /*4cd0*/  @!P0 F2FP.F16.F32.PACK_AB R25, RZ, R25 ;  /* 0x00000019ff19823e */ /* 0x000fe400000000ff */
[----:B------:R-:W-:Y:S02]  /*4ce0*/  ISETP.GE.AND.EX P1, PT, RZ, UR45, PT, P1 ;  /* 0x0000002dff007c0c */ /* 0x000fe4000bf26310 */
[----:B------:R-:W-:Y:S01]  /*4cf0*/  ISETP.GE.AND.EX P4, PT, RZ, UR45, PT, P4 ;  /* 0x0000002dff007c0c */ /* 0x000fe2000bf86340 */
[----:B------:R4:W-:Y:S01]  /*4d00*/  @!P0 STG.E.U16 desc[UR10][R12.64+0x540], R25 ;  /* 0x000540190c008986 */ /* 0x0009e2000c10150a */
[----:B------:R-:W-:-:S02]  /*4d10*/  @!P5 F2FP.F16.F32.PACK_AB R22, RZ, R22 ;  /* 0x00000016ff16d23e */ /* 0x000fc400000000ff */
[----:B------:R-:W-:Y:S02]  /*4d20*/  @!P2 F2FP.F16.F32.PACK_AB R24, RZ, R24 ;  /* 0x00000018ff18a23e */ /* 0x000fe400000000ff */
[----:B------:R-:W-:Y:S01]  /*4d30*/  ISETP.GE.U32.AND P0, PT, R61, UR44, PT ;  /* 0x0000002c3d007c0c */ /* 0x000fe2000bf06070 */
[----:B------:R4:W-:Y:S01]  /*4d40*/  @!P5 STG.E.U16 desc[UR4][R12.64+0x480], R22 ;  /* 0x000480160c00d986 */ /* 0x0009e2000c101504 */
[----:B------:R-:W-:Y:S02]  /*4d50*/  @!P3 F2FP.F16.F32.PACK_AB R20, RZ, R20 ;  /* 0x00000014ff14b23e */ /* 0x000fe400000000ff */
        /* <DEDUP_REMOVED lines=12> */
[----:B------:R-:W-:Y:S02]  /*4e20*/  @!P6 F2FP.F16.F32.PACK_AB R26, RZ, R26 ;  /* 0x0000001aff1ae23e */ /* 0x000fe400000000ff */
[----:B------:R-:W-:Y:S02]  /*4e30*/  ISETP.GE.AND.EX P3, PT, RZ, UR45, PT, P3 ;  /* 0x0000002dff007c0c */ /* 0x000fe4000bf66330 */
[----:B------:R-:W-:Y:S01]  /*4e40*/  @!P1 F2FP.F16.F32.PACK_AB R27, RZ, R27 ;  /* 0x0000001bff1b923e */ /* 0x000fe200000000ff */
[----:B------:R4:W-:Y:S01]  /*4e50*/  @!P6 STG.E.U16 desc[UR4][R12.64+0x5c0], R26 ;  /* 0x0005c01a0c00e986 */ /* 0x0009e2000c101504 */
[----:B------:R-:W-:Y:S02]  /*4e60*/  @!P4 F2FP.F16.F32.PACK_AB R23, RZ, R23 ;  /* 0x00000017ff17c23e */ /* 0x000fe400000000ff */
        /* <DEDUP_REMOVED lines=11> */
[----:B------:R-:W-:Y:S02]  /*4f20*/  @!P0 F2FP.F16.F32.PACK_AB R29, RZ, R29 ;  /* 0x0000001dff1d823e */ /* 0x000fe400000000ff */
[----:B------:R-:W-:Y:S02]  /*4f30*/  ISETP.GE.AND.EX P4, PT, RZ, UR45, PT, P4 ;  /* 0x0000002dff007c0c */ /* 0x000fe4000bf86340 */
[----:B------:R-:W-:Y:S01]  /*4f40*/  ISETP.GE.AND.EX P1, PT, RZ, UR45, PT, P1 ;  /* 0x0000002dff007c0c */ /* 0x000fe2000bf26310 */
[----:B------:R4:W-:Y:S01]  /*4f50*/  @!P0 STG.E.U16 desc[UR4][R12.64+0x640], R29 ;  /* 0x0006401d0c008986 */ /* 0x0009e2000c101504 */
[----:B------:R-:W-:Y:S01]  /*4f60*/  ISETP.GE.AND.EX P5, PT, RZ, UR45, PT, P5 ;  /* 0x0000002dff007c0c */ /* 0x000fe2000bfa6350 */
[----:B------:R-:W5:Y:S01]  /*4f70*/  LDCU UR4, c[0x0][0x370] ;  /* 0x00006e00ff0477ac */ /* 0x000f620008000800 */
[----:B------:R-:W-:Y:S01]  /*4f80*/  @!P2 F2FP.F16.F32.PACK_AB R31, RZ, R31 ;  /* 0x0000001fff1fa23e */ /* 0x000fe200000000ff */
[----:B------:R-:W5:Y:S01]  /*4f90*/  LDC R4, c[0x0][0x364] ;  /* 0x0000d900ff047b82 */ /* 0x000f620000000800 */
[----:B------:R-:W-:-:S02]  /*4fa0*/  ISETP.GE.U32.AND P0, PT, R67, UR44, PT ;  /* 0x0000002c43007c0c */ /* 0x000fc4000bf06070 */
[C---:B--2---:R-:W-:Y:S01]  /*4fb0*/  IADD3 R7, PT, PT, R44.reuse, 0x60, RZ ;  /* 0x000000602c077810 */ /* 0x044fe20007ffe0ff */
[----:B------:R4:W-:Y:S01]  /*4fc0*/  @!P2 STG.E.U16 desc[UR8][R12.64+0x6c0], R31 ;  /* 0x0006c01f0c00a986 */ /* 0x0009e2000c101508 */
[----:B------:R-:W-:Y:S02]  /*4fd0*/  @!P3 F2FP.F16.F32.PACK_AB R28, RZ, R28 ;  /* 0x0000001cff1cb23e */ /* 0x000fe400000000ff */
        /* <DEDUP_REMOVED lines=15> */
[----:B------:R-:W-:Y:S02]  /*50d0*/  @!P4 F2FP.F16.F32.PACK_AB R30, RZ, R30 ;  /* 0x0000001eff1ec23e */ /* 0x000fe400000000ff */
[----:B------:R-:W-:-:S02]  /*50e0*/  @!P1 F2FP.F16.F32.PACK_AB R32, RZ, R32 ;  /* 0x00000020ff20923e */ /* 0x000fc400000000ff */
[----:B------:R-:W-:Y:S01]  /*50f0*/  @!P5 F2FP.F16.F32.PACK_AB R33, RZ, R33 ;  /* 0x00000021ff21d23e */ /* 0x000fe200000000ff */
        /* <DEDUP_REMOVED lines=8> */
[----:B------:R-:W-:Y:S02]  /*5180*/  @!P2 F2FP.F16.F32.PACK_AB R0, RZ, R0 ;  /* 0x00000000ff00a23e */ /* 0x000fe400000000ff */
        /* <DEDUP_REMOVED lines=9> */
[----:B------:R-:W-:Y:S02]  /*5220*/  @!P0 F2FP.F16.F32.PACK_AB R8, RZ, R8 ;  /* 0x00000008ff08823e */ /* 0x000fe400000000ff */
[----:B------:R-:W-:Y:S02]  /*5230*/  ISETP.GE.AND.EX P5, PT, RZ, UR45, PT, P5 ;  /* 0x0000002dff007c0c */ /* 0x000fe4000bfa6350 */
[----:B------:R-:W-:Y:S01]  /*5240*/  ISETP.GE.AND.EX P4, PT, RZ, UR45, PT, P4 ;  /* 0x0000002dff007c0c */ /* 0x000fe2000bf86340 */
[----:B------:R4:W-:Y:S01]  /*5250*/  @!P0 STG.E.U16 desc[UR14][R12.64+0x7c0], R8 ;  /* 0x0007c0080c008986 */ /* 0x0009e2000c10150e */
[----:B------:R-:W-:-:S02]  /*5260*/  ISETP.GE.AND.EX P1, PT, RZ, UR45, PT, P1 ;  /* 0x0000002dff007c0c */ /* 0x000fc4000bf26310 */
[C---:B------:R-:W-:Y:S02]  /*5270*/  IADD3 R45, P0, PT, R0.reuse, R45, RZ ;  /* 0x0000002d002d7210 */ /* 0x040fe40007f1e0ff */
[----:B------:R-:W-:Y:S02]  /*5280*/  @!P3 F2FP.F16.F32.PACK_AB R34, RZ, R34 ;  /* 0x00000022ff22b23e */ /* 0x000fe400000000ff */
[----:B------:R-:W-:Y:S02]  /*5290*/  @!P6 F2FP.F16.F32.PACK_AB R38, RZ, R38 ;  /* 0x00000026ff26e23e */ /* 0x000fe400000000ff */
        /* <DEDUP_REMOVED lines=14> */
[----:B------:R-:W-:Y:S02]  /*5380*/  @!P5 F2FP.F16.F32.PACK_AB R2, RZ, R2 ;  /* 0x00000002ff02d23e */ /* 0x000fe400000000ff */
[----:B------:R-:W-:Y:S02]  /*5390*/  @!P4 F2FP.F16.F32.PACK_AB R3, RZ, R3 ;  /* 0x00000003ff03c23e */ /* 0x000fe400000000ff */
[----:B------:R-:W-:Y:S01]  /*53a0*/  @!P1 F2FP.F16.F32.PACK_AB R17, RZ, R17 ;  /* 0x00000011ff11923e */ /* 0x000fe200000000ff */
[----:B------:R4:W-:Y:S04]  /*53b0*/  @!P5 STG.E.U16 desc[UR6][R12.64+0x100], R2 ;  /* 0x000100020c00d986 */ /* 0x0009e8000c101506 */
[----:B------:R4:W-:Y:S04]  /*53c0*/  @!P4 STG.E.U16 desc[UR10][R12.64+0x140], R3 ;  /* 0x000140030c00c986 */ /* 0x0009e8000c10150a */
[----:B------:R4:W-:Y:S01]  /*53d0*/  @!P1 STG.E.U16 desc[UR12][R12.64+0x380], R17 ;  /* 0x000380110c009986 */ /* 0x0009e2000c10150c */
[----:B------:R-:W-:Y:S05]  /*53e0*/  @!P0 BRA `(.L_x_9138) ;  /* 0xffffffac00f88947 */ /* 0x000fea000383ffff */
[----:B------:R-:W-:Y:S05]  /*53f0*/  BSYNC B0 ;  /* 0x0000000000007941 */ /* 0x000fea0003800000 */
.L_x_9072:
[----:B------:R-:W-:Y:S05]  /*5400*/  EXIT ;  /* 0x000000000000794d */ /* 0x000fea0003800000 */
.L_x_9073:
[----:B------:R-:W-:Y:S01]  /*5410*/  BSSY B1, `(.L_x_9139) ;  /* 0x0000007000017945 */ /* 0x000fe20003800000 */
[----:B------:R-:W-:Y:S02]  /*5420*/  MOV R12, 0x10 ;  /* 0x00000010000c7802 */ /* 0x000fe40000000f00 */
[----:B------:R-:W-:Y:S02]  /*5430*/  MOV R11, 0x1f ;  /* 0x0000001f000b7802 */ /* 0x000fe40000000f00 */
[----:B------:R-:W-:-:S07]  /*5440*/  MOV R15, 0xffffffff ;  /* 0xffffffff000f7802 */ /* 0x000fce0000000f00 */
[----:B------:R-:W-:Y:S05]  /*5450*/  WARPSYNC.COLLECTIVE R15, `(.L_x_9140) ;  /* 0x000000000f087348 */ /* 0x000fea0003c00000 */
[----:B------:R0:W1:Y:S02]  /*5460*/  SHFL.BFLY P6, R14, R13, R12, R11 ;  /* 0x0c00000c0d0e7389 */ /* 0x00006400000c000b */
[----:B01----:R-:W-:Y:S05]  /*5470*/  ENDCOLLECTIVE ;  /* 0x000000000000791b */ /* 0x003fea0003800000 */
.L_x_9140:
[----:B------:R-:W-:Y:S05]  /*5480*/  BSYNC B1 ;  /* 0x0000000000017941 */ /* 0x000fea0003800000 */
.L_x_9139:
        /* <DEDUP_REMOVED lines=8> */
.L_x_9141:
[----:B------:R-:W-:Y:S01]  /*5510*/  HFMA2 R12, -RZ, RZ, 0, 2.384185791015625e-07 ;  /* 0x00000004ff0c7431 */ /* 0x000fe200000001ff */
[----:B------:R-:W-:-:S04]  /*5520*/  FMNMX R0, R13, R14, !PT ;  /* 0x0000000e0d007209 */ /* 0x000fc80007800000 */
[----:B------:R-:W-:-:S07]  /*5530*/  MOV R13, R0 ;  /* 0x00000000000d7202 */ /* 0x000fce0000000f00 */
[----:B------:R-:W-:Y:S05]  /*5540*/  WARPSYNC.COLLECTIVE R15, `(.L_x_9142) ;  /* 0x000000000f087348 */ /* 0x000fea0003c00000 */
[----:B------:R0:W1:Y:S02]  /*5550*/  SHFL.BFLY P6, R14, R13, R12, R11 ;  /* 0x0c00000c0d0e7389 */ /* 0x00006400000c000b */
[----:B01----:R-:W-:Y:S05]  /*5560*/  ENDCOLLECTIVE ;  /* 0x000000000000791b */ /* 0x003fea0003800000 */
.L_x_9142:
[----:B------:R-:W-:Y:S01]  /*5570*/  HFMA2 R12, -RZ, RZ, 0, 1.1920928955078125e-07 ;  /* 0x00000002ff0c7431 */ /* 0x000fe200000001ff */
[----:B------:R-:W-:-:S04]  /*5580*/  FMNMX R2, R0, R14, !PT ;  /* 0x0000000e00027209 */ /* 0x000fc80007800000 */
[----:B------:R-:W-:-:S07]  /*5590*/  MOV R13, R2 ;  /* 0x00000002000d7202 */ /* 0x000fce0000000f00 */
[----:B------:R-:W-:Y:S05]  /*55a0*/  WARPSYNC.COLLECTIVE R15, `(.L_x_9143) ;  /* 0x000000000f087348 */ /* 0x000fea0003c00000 */
[----:B------:R0:W1:Y:S02]  /*55b0*/  SHFL.BFLY P6, R14, R13, R12, R11 ;  /* 0x0c00000c0d0e7389 */ /* 0x00006400000c000b */
[----:B01----:R-:W-:Y:S05]  /*55c0*/  ENDCOLLECTIVE ;  /* 0x000000000000791b */ /* 0x003fea0003800000 */
.L_x_9143:
[----:B------:R-:W-:Y:S01]  /*55d0*/  HFMA2 R12, -RZ, RZ, 0, 5.9604644775390625e-08 ;  /* 0x00000001ff0c7431 */ /* 0x000fe200000001ff */
[----:B------:R-:W-:-:S04]  /*55e0*/  FMNMX R3, R2, R14, !PT ;  /* 0x0000000e02037209 */ /* 0x000fc80007800000 */
[----:B------:R-:W-:-:S07]  /*55f0*/  MOV R13, R3 ;  /* 0x00000003000d7202 */ /* 0x000fce0000000f00 */
[----:B------:R-:W-:Y:S05]  /*5600*/  WARPSYNC.COLLECTIVE R15, `(.L_x_9144) ;  /* 0x000000000f087348 */ /* 0x000fea0003c00000 */
[----:B------:R0:W1:Y:S02]  /*5610*/  SHFL.BFLY P6, R14, R13, R12, R11 ;  /* 0x0c00000c0d0e7389 */ /* 0x00006400000c000b */
[----:B01----:R-:W-:Y:S05]  /*5620*/  ENDCOLLECTIVE ;  /* 0x000000000000791b */ /* 0x003fea0003800000 */
.L_x_9144:
        /* <DEDUP_REMOVED lines=328> */
.L_x_9145:
[----:B------:R-:W-:Y:S02]  /*6ab0*/  HFMA2 R12, -RZ, RZ, 0, 4.76837158203125e-07 ;  /* 0x00000008ff0c7431 */ /* 0x000fe400000001ff */
[----:B------:R-:W-:-:S05]  /*6ac0*/  FADD R38, R13, R14 ;  /* 0x0000000e0d267221 */ /* 0x000fca0000000000 */
[----:B------:R-:W-:-:S07]  /*6ad0*/  MOV R13, R38 ;  /* 0x00000026000d7202 */ /* 0x000fce0000000f00 */
[----:B------:R-:W-:Y:S05]  /*6ae0*/  WARPSYNC.COLLECTIVE R15, `(.L_x_9146) ;  /* 0x000000000f087348 */ /* 0x000fea0003c00000 */
[----:B------:R0:W1:Y:S02]  /*6af0*/  SHFL.BFLY P6, R14, R13, R12, R11 ;  /* 0x0c00000c0d0e7389 */ /* 0x00006400000c000b */
[----:B01----:R-:W-:Y:S05]  /*6b00*/  ENDCOLLECTIVE ;  /* 0x000000000000791b */ /* 0x003fea0003800000 */
.L_x_9146:
[----:B------:R-:W-:Y:S02]  /*6b10*/  HFMA2 R12, -RZ, RZ, 0, 2.384185791015625e-07 ;  /* 0x00000004ff0c7431 */ /* 0x000fe400000001ff */
[----:B------:R-:W-:-:S05]  /*6b20*/  FADD R39, R38, R14 ;  /* 0x0000000e26277221 */ /* 0x000fca0000000000 */
[----:B------:R-:W-:-:S07]  /*6b30*/  MOV R13, R39 ;  /* 0x00000027000d7202 */ /* 0x000fce0000000f00 */
[----:B------:R-:W-:Y:S05]  /*6b40*/  WARPSYNC.COLLECTIVE R15, `(.L_x_9147) ;  /* 0x000000000f087348 */ /* 0x000fea0003c00000 */
[----:B------:R0:W1:Y:S02]  /*6b50*/  SHFL.BFLY P6, R14, R13, R12, R11 ;  /* 0x0c00000c0d0e7389 */ /* 0x00006400000c000b */
[----:B01----:R-:W-:Y:S05]  /*6b60*/  ENDCOLLECTIVE ;  /* 0x000000000000791b */ /* 0x003fea0003800000 */
.L_x_9147:
[----:B------:R-:W-:Y:S02]  /*6b70*/  HFMA2 R12, -RZ, RZ, 0, 1.1920928955078125e-07 ;  /* 0x00000002ff0c7431 */ /* 0x000fe400000001ff */
[----:B------:R-:W-:-:S05]  /*6b80*/  FADD R40, R39, R14 ;  /* 0x0000000e27287221 */ /* 0x000fca0000000000 */
[----:B------:R-:W-:-:S07]  /*6b90*/  MOV R13, R40 ;  /* 0x00000028000d7202 */ /* 0x000fce0000000f00 */
[----:B------:R-:W-:Y:S05]  /*6ba0*/  WARPSYNC.COLLECTIVE R15, `(.L_x_9148) ;  /* 0x000000000f087348 */ /* 0x000fea0003c00000 */
[----:B------:R0:W1:Y:S02]  /*6bb0*/  SHFL.BFLY P6, R14, R13, R12, R11 ;  /* 0x0c00000c0d0e7389 */ /* 0x00006400000c000b */
[----:B01----:R-:W-:Y:S05]  /*6bc0*/  ENDCOLLECTIVE ;  /* 0x000000000000791b */ /* 0x003fea0003800000 */
.L_x_9148:
[----:B------:R-:W-:Y:S02]  /*6bd0*/  HFMA2 R12, -RZ, RZ, 0, 5.9604644775390625e-08 ;  /* 0x00000001ff0c7431 */ /* 0x000fe400000001ff */
[----:B------:R-:W-:-:S05]  /*6be0*/  FADD R41, R40, R14 ;  /* 0x0000000e28297221 */ /* 0x000fca0000000000 */
[----:B------:R-:W-:-:S07]  /*6bf0*/  MOV R13, R41 ;  /* 0x00000029000d7202 */ /* 0x000fce0000000f00 */
[----:B------:R-:W-:Y:S05]  /*6c00*/  WARPSYNC.COLLECTIVE R15, `(.L_x_9149) ;  /* 0x000000000f087348 */ /* 0x000fea0003c00000 */
[----:B------:R0:W1:Y:S02]  /*6c10*/  SHFL.BFLY P6, R14, R13, R12, R11 ;  /* 0x0c00000c0d0e7389 */ /* 0x00006400000c000b */
[----:B01----:R-:W-:Y:S05]  /*6c20*/  ENDCOLLECTIVE ;  /* 0x000000000000791b */ /* 0x003fea0003800000 */
.L_x_9149:
[----:B------:R-:W-:Y:S05]  /*6c30*/  BRA `(.L_x_9150) ;  /* 0xffffffbc00847947 */ /* 0x000fea000383ffff */
        .weak           $__internal_180_$__cuda_sm3x_div_rn_noftz_f32_slowpath
        .type           $__internal_180_$__cuda_sm3x_div_rn_noftz_f32_slowpath,@function
        .size           $__internal_180_$__cuda_sm3x_div_rn_noftz_f32_slowpath,(.L_x_25632 - $__internal_180_$__cuda_sm3x_div_rn_noftz_f32_slowpath)
$__internal_180_$__cuda_sm3x_div_rn_noftz_f32_slowpath:
        /* <DEDUP_REMOVED lines=35> */
.L_x_9152:
        /* <DEDUP_REMOVED lines=51> */
.L_x_9159:
[----:B------:R-:W-:-:S04]  /*71a0*/  LOP3.LUT R13, R13, 0x80000000, RZ, 0xc0, !PT ;  /* 0x800000000d0d7812 */ /* 0x000fc800078ec0ff */
[----:B------:R-:W-:Y:S01]  /*71b0*/  LOP3.LUT R13, R13, 0x7f800000, RZ, 0xfc, !PT ;  /* 0x7f8000000d0d7812 */ /* 0x000fe200078efcff */
[----:B------:R-:W-:Y:S06]  /*71c0*/  BRA `(.L_x_9160) ;  /* 0x0000000000047947 */ /* 0x000fec0003800000 */
.L_x_9158:
[----:B------:R-:W-:-:S07]  /*71d0*/  LEA R13, R39, R13, 0x17 ;  /* 0x0000000d270d7211 */ /* 0x000fce00078eb8ff */
.L_x_9160:
[----:B------:R-:W-:Y:S05]  /*71e0*/  BSYNC.RECONVERGENT B2 ;  /* 0x0000000000027941 */ /* 0x000fea0003800200 */
.L_x_9157:
[----:B------:R-:W-:Y:S05]  /*71f0*/  BRA `(.L_x_9161) ;  /* 0x0000000000207947 */ /* 0x000fea0003800000 */
.L_x_9156:
[----:B------:R-:W-:-:S04]  /*7200*/  LOP3.LUT R13, R13, 0x80000000, R8, 0x48, !PT ;  /* 0x800000000d0d7812 */ /* 0x000fc800078e4808 */
[----:B------:R-:W-:Y:S01]  /*7210*/  LOP3.LUT R13, R13, 0x7f800000, RZ, 0xfc, !PT ;  /* 0x7f8000000d0d7812 */ /* 0x000fe200078efcff */
[----:B------:R-:W-:Y:S06]  /*7220*/  BRA `(.L_x_9161) ;  /* 0x0000000000147947 */ /* 0x000fec0003800000 */
.L_x_9155:
[----:B------:R-:W-:Y:S01]  /*7230*/  LOP3.LUT R13, R13, 0x80000000, R8, 0x48, !PT ;  /* 0x800000000d0d7812 */ /* 0x000fe200078e4808 */
[----:B------:R-:W-:Y:S06]  /*7240*/  BRA `(.L_x_9161) ;  /* 0x00000000000c7947 */ /* 0x000fec0003800000 */
.L_x_9154:
[----:B------:R-:W0:Y:S01]  /*7250*/  MUFU.RSQ R13, -QNAN ;  /* 0xffc00000000d7908 */ /* 0x000e220000001400 */
[----:B------:R-:W-:Y:S05]  /*7260*/  BRA `(.L_x_9161) ;  /* 0x0000000000047947 */ /* 0x000fea0003800000 */
.L_x_9153:
[----:B------:R-:W-:-:S07]  /*7270*/  FADD.FTZ R13, R8, R11 ;  /* 0x0000000b080d7221 */ /* 0x000fce0000010000 */
.L_x_9161:
[----:B------:R-:W-:Y:S05]  /*7280*/  BSYNC.RECONVERGENT B1 ;  /* 0x0000000000017941 */ /* 0x000fea0003800200 */
.L_x_9151:
[----:B0-----:R-:W-:Y:S01]  /*7290*/  MOV R8, R13 ;  /* 0x0000000d00087202 */ /* 0x001fe20000000f00 */
[----:B------:R-:W-:-:S04]  /*72a0*/  HFMA2 R13, -RZ, RZ, 0, 0 ;  /* 0x00000000ff0d7431 */ /* 0x000fc800000001ff */
[----:B------:R-:W-:Y:S05]  /*72b0*/  RET.REL.NODEC R12 `(_Z15SoftmaxWarpImplI10DirectLoadI6__halffE11DirectStoreIfS1_EfLi1ELi32ELi32ELi1ELb1EL9Algorithm0EEvT_T0_ll) ;  /* 0xffffff8c0c507950 */ /* 0x000fea0003c3ffff */
.L_x_9162:
        /* <DEDUP_REMOVED lines=12> */
.L_x_25632:


//--------------------- .text._Z15SoftmaxWarpImplI10DirectLoadI6__halffE11DirectStoreIfS1_EfLi1ELi32ELi32ELi1ELb0EL9Algorithm0EEvT_T0_ll --------------------------
	.section	.text._Z15SoftmaxWarpImplI10DirectLoadI6__halffE11DirectStoreIfS1_EfLi1ELi32ELi32ELi1ELb0EL9Algorithm0EEvT_T0_ll,"ax",@progbits
	.align	128
        .global         _Z15SoftmaxWarpImplI10DirectLoadI6__halffE11DirectStoreIfS1_EfLi1ELi32ELi32ELi1ELb0EL9Algorithm0EEvT_T0_ll
        .type           _Z15SoftmaxWarpImplI10DirectLoadI6__halffE11DirectStoreIfS1_EfLi1ELi32ELi32ELi1ELb0EL9Algorithm0EEvT_T0_ll,@function
        .size           _Z15SoftmaxWarpImplI10DirectLoadI6__halffE11DirectStoreIfS1_EfLi1ELi32ELi32ELi1ELb0EL9Algorithm0EEvT_T0_ll,(.L_x_25633 - _Z15SoftmaxWarpImplI10DirectLoadI6__halffE11DirectStoreIfS1_EfLi1ELi32ELi32ELi1ELb0EL9Algorithm0EEvT_T0_ll)
        .other          _Z15SoftmaxWarpImplI10DirectLoadI6__halffE11DirectStoreIfS1_EfLi1ELi32ELi32ELi1ELb0EL9Algorithm0EEvT_T0_ll,@"STO_CUDA_ENTRY STV_DEFAULT"
_Z15SoftmaxWarpImplI10DirectLoadI6__halffE11DirectStoreIfS1_EfLi1ELi32ELi32ELi1ELb0EL9Algorithm0EEvT_T0_ll:
.text._Z15SoftmaxWarpImplI10DirectLoadI6__halffE11DirectStoreIfS1_EfLi1ELi32ELi32ELi1ELb0EL9Algorithm0EEvT_T0_ll:
        /* <DEDUP_REMOVED lines=24> */
.L_x_9163:
        /* <DEDUP_REMOVED lines=13> */
.L_x_9229:
        /* <DEDUP_REMOVED lines=57> */
[----:B--2---:R-:W-:-:S02]  /*05e0*/  HADD2.F32 R4, -RZ, R4.H0_H0 ;  /* 0x20000004ff047230 */ /* 0x004fc40000004100 */
[----:B---3--:R-:W-:Y:S02]  /*05f0*/  HADD2.F32 R5, -RZ, R5.H0_H0 ;  /* 0x20000005ff057230 */ /* 0x008fe40000004100 */
[----:B----4-:R-:W-:-:S03]  /*0600*/  HADD2.F32 R56, -RZ, R56.H0_H0 ;  /* 0x20000038ff387230 */ /* 0x010fc60000004100 */
[----:B------:R-:W-:Y:S01]  /*0610*/  FMNMX3 R0, R4, -INF , R5, !PT ;  /* 0xff80000004007876 */ /* 0x000fe20007800005 */
[----:B-----5:R-:W-:Y:S02]  /*0620*/  HADD2.F32 R29, -RZ, R29.H0_H0 ;  /* 0x2000001dff1d7230 */ /* 0x020fe40000004100 */
[----:B------:R-:W-:-:S03]  /*0630*/  HADD2.F32 R31, -RZ, R31.H0_H0 ;  /* 0x2000001fff1f7230 */ /* 0x000fc60000004100 */
[----:B------:R-:W-:Y:S01]  /*0640*/  FMNMX3 R0, R0, R56, R29, !PT ;  /* 0x0000003800007276 */ /* 0x000fe2000780001d */
[----:B------:R-:W-:Y:S02]  /*0650*/  HADD2.F32 R6, -RZ, R6.H0_H0 ;  /* 0x20000006ff067230 */ /* 0x000fe40000004100 */
        /* <DEDUP_REMOVED lines=22> */
[----:B-1----:R-:W-:Y:S01]  /*07c0*/  FMNMX3 R3, R0, R17, R18, !PT ;  /* 0x0000001100037276 */ /* 0x002fe20007800012 */
        /* <DEDUP_REMOVED lines=15> */
[----:B------:R-:W-:-:S05]  /*08c0*/  HADD2.F32 R10, -RZ, R10.H0_H0 ;  /* 0x2000000aff0a7230 */ /* 0x000fca0000004100 */
        /* <DEDUP_REMOVED lines=343> */
.L_x_9241:
        /* <DEDUP_REMOVED lines=12> */
[----:B0-----:R-:W-:Y:S05]  /*1f00*/  CALL.REL.NOINC `($__internal_181_$__cuda_sm3x_div_rn_noftz_f32_slowpath) ;  /* 0x0000003800bc7944 */ /* 0x001fea0003c00000 */
[----:B------:R-:W-:-:S07]  /*1f10*/  MOV R11, R3 ;  /* 0x00000003000b7202 */ /* 0x000fce0000000f00 */
.L_x_9166:
[----:B------:R-:W-:Y:S05]  /*1f20*/  BSYNC.RECONVERGENT B2 ;  /* 0x0000000000027941 */ /* 0x000fea0003800200 */
.L_x_9165:
        /* <DEDUP_REMOVED lines=12> */
[----:B0-----:R-:W-:Y:S05]  /*1ff0*/  CALL.REL.NOINC `($__internal_181_$__cuda_sm3x_div_rn_noftz_f32_slowpath) ;  /* 0x0000003800807944 */ /* 0x001fea0003c00000 */
[----:B------:R-:W-:-:S07]  /*2000*/  MOV R14, R3 ;  /* 0x00000003000e7202 */ /* 0x000fce0000000f00 */
.L_x_9168:
[----:B------:R-:W-:Y:S05]  /*2010*/  BSYNC.RECONVERGENT B2 ;  /* 0x0000000000027941 */ /* 0x000fea0003800200 */
.L_x_9167:
        /* <DEDUP_REMOVED lines=14> */
.L_x_9170:
[----:B------:R-:W-:Y:S05]  /*2100*/  BSYNC.RECONVERGENT B2 ;  /* 0x0000000000027941 */ /* 0x000fea0003800200 */
.L_x_9169:
        /* <DEDUP_REMOVED lines=14> */
.L_x_9172:
[----:B------:R-:W-:Y:S05]  /*21f0*/  BSYNC.RECONVERGENT B2 ;  /* 0x0000000000027941 */ /* 0x000fea0003800200 */
.L_x_9171:
        /* <DEDUP_REMOVED lines=14> */
.L_x_9174:
[----:B------:R-:W-:Y:S05]  /*22e0*/  BSYNC.RECONVERGENT B2 ;  /* 0x0000000000027941 */ /* 0x000fea0003800200 */
.L_x_9173:
        /* <DEDUP_REMOVED lines=14> */
.L_x_9176:
[----:B------:R-:W-:Y:S05]  /*23d0*/  BSYNC.RECONVERGENT B2 ;  /* 0x0000000000027941 */ /* 0x000fea0003800200 */
.L_x_9175:
        /* <DEDUP_REMOVED lines=14> */
.L_x_9178:
[----:B------:R-:W-:Y:S05]  /*24c0*/  BSYNC.RECONVERGENT B2 ;  /* 0x0000000000027941 */ /* 0x000fea0003800200 */
.L_x_9177:
        /* <DEDUP_REMOVED lines=14> */
.L_x_9180:
[----:B------:R-:W-:Y:S05]  /*25b0*/  BSYNC.RECONVERGENT B2 ;  /* 0x0000000000027941 */ /* 0x000fea0003800200 */
.L_x_9179:
        /* <DEDUP_REMOVED lines=14> */
.L_x_9182:
[----:B------:R-:W-:Y:S05]  /*26a0*/  BSYNC.RECONVERGENT B2 ;  /* 0x0000000000027941 */ /* 0x000fea0003800200 */
.L_x_9181:
        /* <DEDUP_REMOVED lines=14> */
.L_x_9184:
[----:B------:R-:W-:Y:S05]  /*2790*/  BSYNC.RECONVERGENT B2 ;  /* 0x0000000000027941 */ /* 0x000fea0003800200 */
.L_x_9183:
        /* <DEDUP_REMOVED lines=14> */
.L_x_9186:
[----:B------:R-:W-:Y:S05]  /*2880*/  BSYNC.RECONVERGENT B2 ;  /* 0x0000000000027941 */ /* 0x000fea0003800200 */
.L_x_9185:
        /* <DEDUP_REMOVED lines=14> */
.L_x_9188:
[----:B------:R-:W-:Y:S05]  /*2970*/  BSYNC.RECONVERGENT B2 ;  /* 0x0000000000027941 */ /* 0x000fea0003800200 */
.L_x_9187:
        /* <DEDUP_REMOVED lines=14> */
.L_x_9190:
[----:B------:R-:W-:Y:S05]  /*2a60*/  BSYNC.RECONVERGENT B2 ;  /* 0x0000000000027941 */ /* 0x000fea0003800200 */
.L_x_9189:
        /* <DEDUP_REMOVED lines=14> */
.L_x_9192:
[----:B------:R-:W-:Y:S05]  /*2b50*/  BSYNC.RECONVERGENT B2 ;  /* 0x0000000000027941 */ /* 0x000fea0003800200 */
.L_x_9191:
        /* <DEDUP_REMOVED lines=14> */
.L_x_9194:
[----:B------:R-:W-:Y:S05]  /*2c40*/  BSYNC.RECONVERGENT B2 ;  /* 0x0000000000027941 */ /* 0x000fea0003800200 */
.L_x_9193:
        /* <DEDUP_REMOVED lines=14> */
.L_x_9196:
[----:B------:R-:W-:Y:S05]  /*2d30*/  BSYNC.RECONVERGENT B2 ;  /* 0x0000000000027941 */ /* 0x000fea0003800200 */
.L_x_9195:
        /* <DEDUP_REMOVED lines=14> */
.L_x_9198:
[----:B------:R-:W-:Y:S05]  /*2e20*/  BSYNC.RECONVERGENT B2 ;  /* 0x0000000000027941 */ /* 0x000fea0003800200 */
.L_x_9197:
        /* <DEDUP_REMOVED lines=14> */
.L_x_9200:
[----:B------:R-:W-:Y:S05]  /*2f10*/  BSYNC.RECONVERGENT B2 ;  /* 0x0000000000027941 */ /* 0x000fea0003800200 */
.L_x_9199:
        /* <DEDUP_REMOVED lines=14> */
.L_x_9202:
[----:B------:R-:W-:Y:S05]  /*3000*/  BSYNC.RECONVERGENT B2 ;  /* 0x0000000000027941 */ /* 0x000fea0003800200 */
.L_x_9201:
        /* <DEDUP_REMOVED lines=14> */
.L_x_9204:
[----:B------:R-:W-:Y:S05]  /*30f0*/  BSYNC.RECONVERGENT B2 ;  /* 0x0000000000027941 */ /* 0x000fea0003800200 */
.L_x_9203:
        /* <DEDUP_REMOVED lines=14> */
.L_x_9206:
[----:B------:R-:W-:Y:S05]  /*31e0*/  BSYNC.RECONVERGENT B2 ;  /* 0x0000000000027941 */ /* 0x000fea0003800200 */
.L_x_9205:
        /* <DEDUP_REMOVED lines=14> */
.L_x_9208:
[----:B------:R-:W-:Y:S05]  /*32d0*/  BSYNC.RECONVERGENT B2 ;  /* 0x0000000000027941 */ /* 0x000fea0003800200 */
.L_x_9207:
        /* <DEDUP_REMOVED lines=14> */
.L_x_9210:
[----:B------:R-:W-:Y:S05]  /*33c0*/  BSYNC.RECONVERGENT B2 ;  /* 0x0000000000027941 */ /* 0x000fea0003800200 */
.L_x_9209:
        /* <DEDUP_REMOVED lines=14> */
.L_x_9212:
[----:B------:R-:W-:Y:S05]  /*34b0*/  BSYNC.RECONVERGENT B2 ;  /* 0x0000000000027941 */ /* 0x000fea0003800200 */
.L_x_9211:
        /* <DEDUP_REMOVED lines=14> */
.L_x_9214:
[----:B------:R-:W-:Y:S05]  /*35a0*/  BSYNC.RECONVERGENT B2 ;  /* 0x0000000000027941 */ /* 0x000fea0003800200 */
.L_x_9213:
        /* <DEDUP_REMOVED lines=14> */
.L_x_9216:
[----:B------:R-:W-:Y:S05]  /*3690*/  BSYNC.RECONVERGENT B2 ;  /* 0x0000000000027941 */ /* 0x000fea0003800200 */
.L_x_9215:
        /* <DEDUP_REMOVED lines=14> */
.L_x_9218:
[----:B------:R-:W-:Y:S05]  /*3780*/  BSYNC.RECONVERGENT B2 ;  /* 0x0000000000027941 */ /* 0x000fea0003800200 */
.L_x_9217:
        /* <DEDUP_REMOVED lines=14> */
.L_x_9220:
[----:B------:R-:W-:Y:S05]  /*3870*/  BSYNC.RECONVERGENT B2 ;  /* 0x0000000000027941 */ /* 0x000fea0003800200 */
.L_x_9219:
        /* <DEDUP_REMOVED lines=14> */
.L_x_9222:
[----:B------:R-:W-:Y:S05]  /*3960*/  BSYNC.RECONVERGENT B2 ;  /* 0x0000000000027941 */ /* 0x000fea0003800200 */
.L_x_9221:
        /* <DEDUP_REMOVED lines=14> */
.L_x_9224:
[----:B------:R-:W-:Y:S05]  /*3a50*/  BSYNC.RECONVERGENT B2 ;  /* 0x0000000000027941 */ /* 0x000fea0003800200 */
.L_x_9223:
        /* <DEDUP_REMOVED lines=14> */
.L_x_9226:
[----:B------:R-:W-:Y:S05]  /*3b40*/  BSYNC.RECONVERGENT B2 ;  /* 0x0000000000027941 */ /* 0x000fea0003800200 */
.L_x_9225:
        /* <DEDUP_REMOVED lines=13> */
.L_x_9228:
[----:B------:R-:W-:Y:S05]  /*3c20*/  BSYNC.RECONVERGENT B2 ;  /* 0x0000000000027941 */ /* 0x000fea0003800200 */
.L_x_9227:
        /* <DEDUP_REMOVED lines=16> */
[----:B------:R-:W-:Y:S02]  /*3d30*/  F2FP.F16.F32.PACK_AB R0, R15, R0 ;  /* 0x000000000f00723e */ /* 0x000fe400000000ff */
[----:B------:R-:W-:Y:S02]  /*3d40*/  F2FP.F16.F32.PACK_AB R2, R5, R2 ;  /* 0x000000020502723e */ /* 0x000fe400000000ff */
[----:B------:R-:W-:Y:S01]  /*3d50*/  F2FP.F16.F32.PACK_AB R6, R9, R6 ;  /* 0x000000060906723e */ /* 0x000fe200000000ff */
[----:B------:R1:W-:Y:S01]  /*3d60*/  STG.E.U16 desc[UR8][R12.64+0x80], R0 ;  /* 0x000080000c007986 */ /* 0x0003e2000c101508 */
[----:B------:R-:W-:Y:S02]  /*3d70*/  F2FP.F16.F32.PACK_AB R8, R41, R8 ;  /* 0x000000082908723e */ /* 0x000fe400000000ff */
[----:B------:R-:W-:Y:S01]  /*3d80*/  R2UR UR14, R38 ;  /* 0x00000000260e72ca */ /* 0x000fe200000e0000 */
[----:B------:R2:W-:Y:S01]  /*3d90*/  STG.E.U16 desc[UR6][R12.64+0x100], R2 ;  /* 0x000100020c007986 */ /* 0x0005e2000c101506 */
[----:B------:R-:W-:-:S02]  /*3da0*/  R2UR UR15, R39 ;  /* 0x00000000270f72ca */ /* 0x000fc400000e0000 */
[----:B------:R-:W-:Y:S01]  /*3db0*/  F2FP.F16.F32.PACK_AB R4, R7, R4 ;  /* 0x000000040704723e */ /* 0x000fe200000000ff */
[----:B------:R3:W-:Y:S01]  /*3dc0*/  STG.E.U16 desc[UR4][R12.64+0x200], R6 ;  /* 0x000200060c007986 */ /* 0x0007e2000c101504 */
[----:B------:R-:W-:Y:S02]  /*3dd0*/  PRMT R5, R0, 0x7632, R5 ;  /* 0x0000763200057816 */ /* 0x000fe40000000005 */
[----:B------:R-:W-:Y:S01]  /*3de0*/  PRMT R7, R2, 0x7632, R7 ;  /* 0x0000763202077816 */ /* 0x000fe20000000007 */
[----:B------:R-:W-:Y:S01]  /*3df0*/  STG.E.U16 desc[UR8][R12.64+0x280], R8 ;  /* 0x000280080c007986 */ /* 0x000fe2000c101508 */
[----:B-1----:R-:W-:Y:S02]  /*3e00*/  PRMT R0, R6, 0x7632, R0 ;  /* 0x0000763206007816 */ /* 0x002fe40000000000 */
[----:B------:R-:W-:Y:S01]  /*3e10*/  F2FP.F16.F32.PACK_AB R16, R19, R16 ;  /* 0x000000101310723e */ /* 0x000fe200000000ff */
[----:B------:R-:W-:Y:S01]  /*3e20*/  STG.E.U16 desc[UR4][R12.64+0xc0], R5 ;  /* 0x0000c0050c007986 */ /* 0x000fe2000c101504 */
[----:B--2---:R-:W-:-:S02]  /*3e30*/  PRMT R2, R8, 0x7632, R2 ;  /* 0x0000763208027816 */ /* 0x004fc40000000002 */
[----:B------:R-:W-:Y:S01]  /*3e40*/  F2FP.F16.F32.PACK_AB R18, R21, R18 ;  /* 0x000000121512723e */ /* 0x000fe200000000ff */
[----:B------:R1:W-:Y:S01]  /*3e50*/  STG.E.U16 desc[UR6][R12.64+0x240], R0 ;  /* 0x000240000c007986 */ /* 0x0003e2000c101506 */
[----:B------:R-:W-:Y:S02]  /*3e60*/  F2FP.F16.F32.PACK_AB R20, R23, R20 ;  /* 0x000000141714723e */ /* 0x000fe400000000ff */
        /* <DEDUP_REMOVED lines=12> */
[----:B------:R-:W-:Y:S01]  /*3f30*/  F2FP.F16.F32.PACK_AB R22, R25, R22 ;  /* 0x000000161916723e */ /* 0x000fe200000000ff */
[----:B------:R2:W-:Y:S01]  /*3f40*/  STG.E.U16 desc[UR10][R12.64+0x440], R0 ;  /* 0x000440000c007986 */ /* 0x0005e2000c10150a */
[----:B------:R-:W-:-:S02]  /*3f50*/  F2FP.F16.F32.PACK_AB R24, R27, R24 ;  /* 0x000000181b18723e */ /* 0x000fc400000000ff */
[----:B------:R-:W-:Y:S01]  /*3f60*/  F2FP.F16.F32.PACK_AB R26, R29, R26 ;  /* 0x0000001a1d1a723e */ /* 0x000fe200000000ff */
[----:B------:R3:W-:Y:S01]  /*3f70*/  STG.E.U16 desc[UR14][R12.64+0x4c0], R2 ;  /* 0x0004c0020c007986 */ /* 0x0007e2000c10150e */
[----:B------:R-:W-:Y:S02]  /*3f80*/  F2FP.F16.F32.PACK_AB R11, R14, R11 ;  /* 0x0000000b0e0b723e */ /* 0x000fe400000000ff */
[----:B------:R-:W-:Y:S01]  /*3f90*/  ISETP.GE.AND.EX P0, PT, R44, UR45, PT, P0 ;  /* 0x0000002d2c007c0c */ /* 0x000fe2000bf06300 */
[----:B------:R-:W-:Y:S01]  /*3fa0*/  STG.E.U16 desc[UR12][R12.64+0x180], R4 ;  /* 0x000180040c007986 */ /* 0x000fe2000c10150c */
[----:B-1----:R-:W-:Y:S02]  /*3fb0*/  PRMT R6, R22, 0x7632, R6 ;  /* 0x0000763216067816 */ /* 0x002fe40000000006 */
[----:B------:R-:W-:Y:S01]  /*3fc0*/  F2FP.F16.F32.PACK_AB R10, R17, R10 ;  /* 0x0000000a110a723e */ /* 0x000fe200000000ff */
[----:B------:R1:W-:Y:S01]  /*3fd0*/  STG.E.U16 desc[UR4][R12.64], R11 ;  /* 0x0000000b0c007986 */ /* 0x0003e2000c101504 */
[----:B--2---:R-:W-:-:S02]  /*3fe0*/  PRMT R0, R24, 0x7632, R0 ;  /* 0x0000763218007816 */ /* 0x004fc40000000000 */
[----:B------:R-:W-:Y:S01]  /*3ff0*/  F2FP.F16.F32.PACK_AB R28, R31, R28 ;  /* 0x0000001c1f1c723e */ /* 0x000fe200000000ff */
[----:B------:R2:W-:Y:S01]  /*4000*/  STG.E.U16 desc[UR6][R12.64+0x540], R6 ;  /* 0x000540060c007986 */ /* 0x0005e2000c101506 */
[----:B---3--:R-:W-:Y:S02]  /*4010*/  PRMT R2, R26, 0x7632, R2 ;  /* 0x000076321a027816 */ /* 0x008fe40000000002 */
[----:B------:R-:W-:Y:S01]  /*4020*/  F2FP.F16.F32.PACK_AB R30, R33, R30 ;  /* 0x0000001e211e723e */ /* 0x000fe200000000ff */
[----:B------:R3:W-:Y:S01]  /*4030*/  STG.E.U16 desc[UR10][R12.64+0x5c0], R0 ;  /* 0x0005c0000c007986 */ /* 0x0007e2000c10150a */
[----:B------:R-:W-:Y:S02]  /*4040*/  F2FP.F16.F32.PACK_AB R3, R3, R32 ;  /* 0x000000200303723e */ /* 0x000fe400000000ff */
        /* <DEDUP_REMOVED lines=24> */
.L_x_9164:
[----:B------:R-:W-:Y:S01]  /*41d0*/  BSSY B0, `(.L_x_9230) ;  /* 0x0000007000007945 */ /* 0x000fe20003800000 */
[----:B------:R-:W-:Y:S02]  /*41e0*/  MOV R12, 0x10 ;  /* 0x00000010000c7802 */ /* 0x000fe40000000f00 */
[----:B------:R-:W-:Y:S02]  /*41f0*/  MOV R11, 0x1f ;  /* 0x0000001f000b7802 */ /* 0x000fe40000000f00 */
[----:B------:R-:W-:-:S07]  /*4200*/  MOV R15, 0xffffffff ;  /* 0xffffffff000f7802 */ /* 0x000fce0000000f00 */
[----:B0-----:R-:W-:Y:S05]  /*4210*/  WARPSYNC.COLLECTIVE R15, `(.L_x_9231) ;  /* 0x000000000f087348 */ /* 0x001fea0003c00000 */
[----:B------:R1:W2:Y:S02]  /*4220*/  SHFL.BFLY P6, R14, R13, R12, R11 ;  /* 0x0c00000c0d0e7389 */ /* 0x0002a400000c000b */
[----:B012---:R-:W-:Y:S05]  /*4230*/  ENDCOLLECTIVE ;  /* 0x000000000000791b */ /* 0x007fea0003800000 */
.L_x_9231:
[----:B------:R-:W-:Y:S05]  /*4240*/  BSYNC B0 ;  /* 0x0000000000007941 */ /* 0x000fea0003800000 */
.L_x_9230:
        /* <DEDUP_REMOVED lines=8> */
.L_x_9232:
[----:B------:R-:W-:Y:S01]  /*42d0*/  HFMA2 R12, -RZ, RZ, 0, 2.384185791015625e-07 ;  /* 0x00000004ff0c7431 */ /* 0x000fe200000001ff */
[----:B------:R-:W-:-:S04]  /*42e0*/  FMNMX R0, R13, R14, !PT ;  /* 0x0000000e0d007209 */ /* 0x000fc80007800000 */
[----:B------:R-:W-:-:S07]  /*42f0*/  MOV R13, R0 ;  /* 0x00000000000d7202 */ /* 0x000fce0000000f00 */
[----:B------:R-:W-:Y:S05]  /*4300*/  WARPSYNC.COLLECTIVE R15, `(.L_x_9233) ;  /* 0x000000000f087348 */ /* 0x000fea0003c00000 */
[----:B------:R0:W1:Y:S02]  /*4310*/  SHFL.BFLY P6, R14, R13, R12, R11 ;  /* 0x0c00000c0d0e7389 */ /* 0x00006400000c000b */
[----:B01----:R-:W-:Y:S05]  /*4320*/  ENDCOLLECTIVE ;  /* 0x000000000000791b */ /* 0x003fea0003800000 */
.L_x_9233:
[----:B------:R-:W-:Y:S01]  /*4330*/  HFMA2 R12, -RZ, RZ, 0, 1.1920928955078125e-07 ;  /* 0x00000002ff0c7431 */ /* 0x000fe200000001ff */
[----:B------:R-:W-:-:S04]  /*4340*/  FMNMX R2, R0, R14, !PT ;  /* 0x0000000e00027209 */ /* 0x000fc80007800000 */
[----:B------:R-:W-:-:S07]  /*4350*/  MOV R13, R2 ;  /* 0x00000002000d7202 */ /* 0x000fce0000000f00 */
[----:B------:R-:W-:Y:S05]  /*4360*/  WARPSYNC.COLLECTIVE R15, `(.L_x_9234) ;  /* 0x000000000f087348 */ /* 0x000fea0003c00000 */
[----:B------:R0:W1:Y:S02]  /*4370*/  SHFL.BFLY P6, R14, R13, R12, R11 ;  /* 0x0c00000c0d0e7389 */ /* 0x00006400000c000b */
[----:B01----:R-:W-:Y:S05]  /*4380*/  ENDCOLLECTIVE ;  /* 0x000000000000791b */ /* 0x003fea0003800000 */
.L_x_9234:
[----:B------:R-:W-:Y:S01]  /*4390*/  HFMA2 R12, -RZ, RZ, 0, 5.9604644775390625e-08 ;  /* 0x00000001ff0c7431 */ /* 0x000fe200000001ff */
[----:B------:R-:W-:-:S04]  /*43a0*/  FMNMX R3, R2, R14, !PT ;  /* 0x0000000e02037209 */ /* 0x000fc80007800000 */
[----:B------:R-:W-:-:S07]  /*43b0*/  MOV R13, R3 ;  /* 0x00000003000d7202 */ /* 0x000fce0000000f00 */
[----:B------:R-:W-:Y:S05]  /*43c0*/  WARPSYNC.COLLECTIVE R15, `(.L_x_9235) ;  /* 0x000000000f087348 */ /* 0x000fea0003c00000 */
[----:B------:R0:W1:Y:S02]  /*43d0*/  SHFL.BFLY P6, R14, R13, R12, R11 ;  /* 0x0c00000c0d0e7389 */ /* 0x00006400000c000b */
[----:B01----:R-:W-:Y:S05]  /*43e0*/  ENDCOLLECTIVE ;  /* 0x000000000000791b */ /* 0x003fea0003800000 */
.L_x_9235:
        /* <DEDUP_REMOVED lines=328> */
.L_x_9236:
[----:B------:R-:W-:Y:S02]  /*5870*/  HFMA2 R12, -RZ, RZ, 0, 4.76837158203125e-07 ;  /* 0x00000008ff0c7431 */ /* 0x000fe400000001ff */
[----:B------:R-:W-:-:S05]  /*5880*/  FADD R40, R13, R14 ;  /* 0x0000000e0d287221 */ /* 0x000fca0000000000 */
[----:B------:R-:W-:-:S07]  /*5890*/  MOV R13, R40 ;  /* 0x00000028000d7202 */ /* 0x000fce0000000f00 */
[----:B------:R-:W-:Y:S05]  /*58a0*/  WARPSYNC.COLLECTIVE R15, `(.L_x_9237) ;  /* 0x000000000f087348 */ /* 0x000fea0003c00000 */
[----:B------:R0:W1:Y:S02]  /*58b0*/  SHFL.BFLY P6, R14, R13, R12, R11 ;  /* 0x0c00000c0d0e7389 */ /* 0x00006400000c000b */
[----:B01----:R-:W-:Y:S05]  /*58c0*/  ENDCOLLECTIVE ;  /* 0x000000000000791b */ /* 0x003fea0003800000 */
.L_x_9237:
[----:B------:R-:W-:Y:S02]  /*58d0*/  HFMA2 R12, -RZ, RZ, 0, 2.384185791015625e-07 ;  /* 0x00000004ff0c7431 */ /* 0x000fe400000001ff */
[----:B------:R-:W-:-:S05]  /*58e0*/  FADD R41, R40, R14 ;  /* 0x0000000e28297221 */ /* 0x000fca0000000000 */
[----:B------:R-:W-:-:S07]  /*58f0*/  MOV R13, R41 ;  /* 0x00000029000d7202 */ /* 0x000fce0000000f00 */
[----:B------:R-:W-:Y:S05]  /*5900*/  WARPSYNC.COLLECTIVE R15, `(.L_x_9238) ;  /* 0x000000000f087348 */ /* 0x000fea0003c00000 */
[----:B------:R0:W1:Y:S02]  /*5910*/  SHFL.BFLY P6, R14, R13, R12, R11 ;  /* 0x0c00000c0d0e7389 */ /* 0x00006400000c000b */
[----:B01----:R-:W-:Y:S05]  /*5920*/  ENDCOLLECTIVE ;  /* 0x000000000000791b */ /* 0x003fea0003800000 */
.L_x_9238:
[----:B------:R-:W-:Y:S02]  /*5930*/  HFMA2 R12, -RZ, RZ, 0, 1.1920928955078125e-07 ;  /* 0x00000002ff0c7431 */ /* 0x000fe400000001ff */
[----:B------:R-:W-:-:S05]  /*5940*/  FADD R42, R41, R14 ;  /* 0x0000000e292a7221 */ /* 0x000fca0000000000 */
[----:B------:R-:W-:-:S07]  /*5950*/  MOV R13, R42 ;  /* 0x0000002a000d7202 */ /* 0x000fce0000000f00 */
[----:B------:R-:W-:Y:S05]  /*5960*/  WARPSYNC.COLLECTIVE R15, `(.L_x_9239) ;  /* 0x000000000f087348 */ /* 0x000fea0003c00000 */
[----:B------:R0:W1:Y:S02]  /*5970*/  SHFL.BFLY P6, R14, R13, R12, R11 ;  /* 0x0c00000c0d0e7389 */ /* 0x00006400000c000b */
[----:B01----:R-:W-:Y:S05]  /*5980*/  ENDCOLLECTIVE ;  /* 0x000000000000791b */ /* 0x003fea0003800000 */
.L_x_9239:
[----:B------:R-:W-:Y:S02]  /*5990*/  HFMA2 R12, -RZ, RZ, 0, 5.9604644775390625e-08 ;  /* 0x00000001ff0c7431 */ /* 0x000fe400000001ff */
[----:B------:R-:W-:-:S05]  /*59a0*/  FADD R43, R42, R14 ;  /* 0x0000000e2a2b7221 */ /* 0x000fca0000000000 */
[----:B------:R-:W-:-:S07]  /*59b0*/  MOV R13, R43 ;  /* 0x0000002b000d7202 */ /* 0x000fce0000000f00 */
[----:B------:R-:W-:Y:S05]  /*59c0*/  WARPSYNC.COLLECTIVE R15, `(.L_x_9240) ;  /* 0x000000000f087348 */ /* 0x000fea0003c00000 */
[----:B------:R0:W1:Y:S02]  /*59d0*/  SHFL.BFLY P6, R14, R13, R12, R11 ;  /* 0x0c00000c0d0e7389 */ /* 0x00006400000c000b */
[----:B01----:R-:W-:Y:S05]  /*59e0*/  ENDCOLLECTIVE ;  /* 0x000000000000791b */ /* 0x003fea0003800000 */
.L_x_9240:
[----:B------:R-:W-:Y:S05]  /*59f0*/  BRA `(.L_x_9241) ;  /* 0xffffffc400107947 */ /* 0x000fea000383ffff */
        .weak           $__internal_181_$__cuda_sm3x_div_rn_noftz_f32_slowpath
        .type           $__internal_181_$__cuda_sm3x_div_rn_noftz_f32_slowpath,@function
        .size           $__internal_181_$__cuda_sm3x_div_rn_noftz_f32_slowpath,(.L_x_25633 - $__internal_181_$__cuda_sm3x_div_rn_noftz_f32_slowpath)
$__internal_181_$__cuda_sm3x_div_rn_noftz_f32_slowpath:
        /* <DEDUP_REMOVED lines=34> */
.L_x_9243:
        /* <DEDUP_REMOVED lines=51> */
.L_x_9250:
[----:B------:R-:W-:-:S04]  /*5f50*/  LOP3.LUT R3, R3, 0x80000000, RZ, 0xc0, !PT ;  /* 0x8000000003037812 */ /* 0x000fc800078ec0ff */
[----:B------:R-:W-:Y:S01]  /*5f60*/  LOP3.LUT R3, R3, 0x7f800000, RZ, 0xfc, !PT ;  /* 0x7f80000003037812 */ /* 0x000fe200078efcff */
[----:B------:R-:W-:Y:S06]  /*5f70*/  BRA `(.L_x_9251) ;  /* 0x0000000000047947 */ /* 0x000fec0003800000 */
.L_x_9249:
[----:B------:R-:W-:-:S07]  /*5f80*/  LEA R3, R42, R3, 0x17 ;  /* 0x000000032a037211 */ /* 0x000fce00078eb8ff */
.L_x_9251:
[----:B------:R-:W-:Y:S05]  /*5f90*/  BSYNC.RECONVERGENT B1 ;  /* 0x0000000000017941 */ /* 0x000fea0003800200 */
.L_x_9248:
[----:B------:R-:W-:Y:S05]  /*5fa0*/  BRA `(.L_x_9252) ;  /* 0x0000000000207947 */ /* 0x000fea0003800000 */
.L_x_9247:
[----:B------:R-:W-:-:S04]  /*5fb0*/  LOP3.LUT R3, R12, 0x80000000, R3, 0x48, !PT ;  /* 0x800000000c037812 */ /* 0x000fc800078e4803 */
[----:B------:R-:W-:Y:S01]  /*5fc0*/  LOP3.LUT R3, R3, 0x7f800000, RZ, 0xfc, !PT ;  /* 0x7f80000003037812 */ /* 0x000fe200078efcff */
[----:B------:R-:W-:Y:S06]  /*5fd0*/  BRA `(.L_x_9252) ;  /* 0x0000000000147947 */ /* 0x000fec0003800000 */
.L_x_9246:
[----:B------:R-:W-:Y:S01]  /*5fe0*/  LOP3.LUT R3, R12, 0x80000000, R3, 0x48, !PT ;  /* 0x800000000c037812 */ /* 0x000fe200078e4803 */
[----:B------:R-:W-:Y:S06]  /*5ff0*/  BRA `(.L_x_9252) ;  /* 0x00000000000c7947 */ /* 0x000fec0003800000 */
.L_x_9245:
[----:B------:R-:W0:Y:S01]  /*6000*/  MUFU.RSQ R3, -QNAN ;  /* 0xffc0000000037908 */ /* 0x000e220000001400 */
[----:B------:R-:W-:Y:S05]  /*6010*/  BRA `(.L_x_9252) ;  /* 0x0000000000047947 */ /* 0x000fea0003800000 */
.L_x_9244:
[----:B------:R-:W-:-:S07]  /*6020*/  FADD.FTZ R3, R3, R12 ;  /* 0x0000000c03037221 */ /* 0x000fce0000010000 */
.L_x_9252:
[----:B------:R-:W-:Y:S05]  /*6030*/  BSYNC.RECONVERGENT B0 ;  /* 0x0000000000007941 */ /* 0x000fea0003800200 */
.L_x_9242:
[----:B------:R-:W-:Y:S01]  /*6040*/  HFMA2 R13, -RZ, RZ, 0, 0 ;  /* 0x00000000ff0d7431 */ /* 0x000fe200000001ff */
[----:B------:R-:W-:-:S04]  /*6050*/  MOV R12, R40 ;  /* 0x00000028000c7202 */ /* 0x000fc80000000f00 */
[----:B0-----:R-:W-:Y:S05]  /*6060*/  RET.REL.NODEC R12 `(_Z15SoftmaxWarpImplI10DirectLoadI6__halffE11DirectStoreIfS1_EfLi1ELi32ELi32ELi1ELb0EL9Algorithm0EEvT_T0_ll) ;  /* 0xffffff9c0ce47950 */ /* 0x001fea0003c3ffff */
.L_x_9253:
        /* <DEDUP_REMOVED lines=9> */
.L_x_25633:


//--------------------- .text._Z15SoftmaxWarpImplI10DirectLoadI6__halffE11DirectStoreIfS1_EfLi1ELi31ELi32ELi1ELb1EL9Algorithm0EEvT_T0_ll --------------------------
	.section	.text._Z15SoftmaxWarpImplI10DirectLoadI6__halffE11DirectStoreIfS1_EfLi1ELi31ELi32ELi1ELb1EL9Algorithm0EEvT_T0_ll,"ax",@progbits
	.align	128
        .global         _Z15SoftmaxWarpImplI10DirectLoadI6__halffE11DirectStoreIfS1_EfLi1ELi31ELi32ELi1ELb1EL9Algorithm0EEvT_T0_ll
        .type           _Z15SoftmaxWarpImplI10DirectLoadI6__halffE11DirectStoreIfS1_EfLi1ELi31ELi32ELi1ELb1EL9Algorithm0EEvT_T0_ll,@function
        .size           _Z15SoftmaxWarpImplI10DirectLoadI6__halffE11DirectStoreIfS1_EfLi1ELi31ELi32ELi1ELb1EL9Algorithm0EEvT_T0_ll,(.L_x_25634 - _Z15SoftmaxWarpImplI10DirectLoadI6__halffE11DirectStoreIfS1_EfLi1ELi31ELi32ELi1ELb1EL9Algorithm0EEvT_T0_ll)
        .other          _Z15SoftmaxWarpImplI10DirectLoadI6__halffE11DirectStoreIfS1_EfLi1ELi31ELi32ELi1ELb1EL9Algorithm0EEvT_T0_ll,@"STO_CUDA_ENTRY STV_DEFAULT"
_Z15SoftmaxWarpImplI10DirectLoadI6__halffE11DirectStoreIfS1_EfLi1ELi31ELi32ELi1ELb1EL9Algorithm0EEvT_T0_ll:
.text._Z15SoftmaxWarpImplI10DirectLoadI6__halffE11DirectStoreIfS1_EfLi1ELi31ELi32ELi1ELb1EL9Algorithm0EEvT_T0_ll:
        /* <DEDUP_REMOVED lines=25> */
.L_x_9254:
        /* <DEDUP_REMOVED lines=37> */
.L_x_9319:
        /* <DEDUP_REMOVED lines=8> */
[----:B------:R-:W-:Y:S02]  /*0460*/  ISETP.GE.U32.AND P5, PT, R47, UR44, PT ;  /* 0x0000002c2f007c0c */ /* 0x000fe4000bfa6070 */
[----:B------:R-:W-:Y:S02]  /*0470*/  ISETP.GE.AND.EX P6, PT, RZ, UR45, PT, P6 ;  /* 0x0000002dff007c0c */ /* 0x000fe4000bfc6360 */
[----:B------:R-:W-:Y:S01]  /*0480*/  ISETP.GE.AND.EX P5, PT, RZ, UR45, PT, P5 ;  /* 0x0000002dff007c0c */ /* 0x000fe2000bfa6350 */
[C---:B0-----:R-:W-:Y:S01]  /*0490*/  IMAD.WIDE.U32 R4, R41.reuse, UR42, R2 ;  /* 0x0000002a29047c25 */ /* 0x041fe2000f8e0002 */
[----:B------:R-:W-:Y:S02]  /*04a0*/  ISETP.GE.U32.AND P1, PT, R48, UR44, PT ;  /* 0x0000002c30007c0c */ /* 0x000fe4000bf26070 */
[----:B------:R-:W-:Y:S01]  /*04b0*/  @!P0 R2UR UR4, R42 ;  /* 0x000000002a0482ca */ /* 0x000fe200000e0000 */
[----:B------:R-:W-:Y:S01]  /*04c0*/  IMAD R3, R41, UR43, R0 ;  /* 0x0000002b29037c24 */ /* 0x000fe2000f8e0200 */
[----:B------:R-:W-:-:S02]  /*04d0*/  @!P0 R2UR UR5, R43 ;  /* 0x000000002b0582ca */ /* 0x000fc400000e0000 */
[----:B------:R-:W-:Y:S02]  /*04e0*/  ISETP.GE.AND.EX P1, PT, RZ, UR45, PT, P1 ;  /* 0x0000002dff007c0c */ /* 0x000fe4000bf26310 */
[----:B------:R-:W-:Y:S02]  /*04f0*/  IADD3 R3, PT, PT, R5, R3, RZ ;  /* 0x0000000305037210 */ /* 0x000fe40007ffe0ff */
[----:B------:R-:W-:Y:S02]  /*0500*/  LEA R2, P4, R4, UR40, 0x1 ;  /* 0x0000002804027c11 */ /* 0x000fe4000f8808ff */
[----:B------:R-:W-:Y:S02]  /*0510*/  @!P2 R2UR UR6, R42 ;  /* 0x000000002a06a2ca */ /* 0x000fe400000e0000 */
[----:B------:R-:W-:Y:S02]  /*0520*/  @!P2 R2UR UR7, R43 ;  /* 0x000000002b07a2ca */ /* 0x000fe400000e0000 */
[----:B------:R-:W-:-:S02]  /*0530*/  LEA.HI.X R3, R4, UR41, R3, 0x1, P4 ;  /* 0x0000002904037c11 */ /* 0x000fc4000a0f0c03 */
[C---:B------:R-:W-:Y:S02]  /*0540*/  @!P6 R2UR UR8, R42.reuse ;  /* 0x000000002a08e2ca */ /* 0x040fe400000e0000 */
[----:B------:R-:W-:Y:S01]  /*0550*/  @!P6 R2UR UR9, R43 ;  /* 0x000000002b09e2ca */ /* 0x000fe200000e0000 */
[----:B------:R-:W2:Y:S01]  /*0560*/  @!P0 LDG.E.U16 R13, desc[UR4][R2.64] ;  /* 0x00000004020d8981 */ /* 0x000ea2000c1e1500 */
[----:B------:R-:W-:Y:S02]  /*0570*/  ISETP.GE.U32.AND P3, PT, R49, UR44, PT ;  /* 0x0000002c31007c0c */ /* 0x000fe4000bf66070 */
[----:B------:R-:W-:Y:S02]  /*0580*/  @!P5 R2UR UR10, R42 ;  /* 0x000000002a0ad2ca */ /* 0x000fe400000e0000 */
[----:B------:R-:W-:Y:S01]  /*0590*/  @!P5 R2UR UR11, R43 ;  /* 0x000000002b0bd2ca */ /* 0x000fe200000e0000 */
[----:B------:R-:W3:Y:S01]  /*05a0*/  @!P2 LDG.E.U16 R0, desc[UR6][R2.64+0x40] ;  /* 0x000040060200a981 */ /* 0x000ee2000c1e1500 */
[----:B------:R-:W-:-:S02]  /*05b0*/  ISETP.GE.AND.EX P3, PT, RZ, UR45, PT, P3 ;  /* 0x0000002dff007c0c */ /* 0x000fc4000bf66330 */
[----:B------:R-:W-:Y:S02]  /*05c0*/  ISETP.GE.U32.AND P4, PT, R50, UR44, PT ;  /* 0x0000002c32007c0c */ /* 0x000fe4000bf86070 */
[----:B------:R-:W-:Y:S01]  /*05d0*/  @!P1 R2UR UR4, R42 ;  /* 0x000000002a0492ca */ /* 0x000fe200000e0000 */
[----:B------:R-:W4:Y:S01]  /*05e0*/  @!P6 LDG.E.U16 R5, desc[UR8][R2.64+0x80] ;  /* 0x000080080205e981 */ /* 0x000f22000c1e1500 */
[----:B------:R-:W-:Y:S02]  /*05f0*/  @!P1 R2UR UR5, R43 ;  /* 0x000000002b0592ca */ /* 0x000fe400000e0000 */
[----:B------:R-:W-:-:S03]  /*0600*/  ISETP.GE.AND.EX P4, PT, RZ, UR45, PT, P4 ;  /* 0x0000002dff007c0c */ /* 0x000fc6000bf86340 */
[----:B------:R-:W5:Y:S02]  /*0610*/  @!P5 LDG.E.U16 R7, desc[UR10][R2.64+0xc0] ;  /* 0x0000c00a0207d981 */ /* 0x000f64000c1e1500 */
[----:B------:R-:W-:Y:S02]  /*0620*/  @!P3 R2UR UR6, R42 ;  /* 0x000000002a06b2ca */ /* 0x000fe400000e0000 */
[----:B------:R-:W-:-:S04]  /*0630*/  @!P3 R2UR UR7, R43 ;  /* 0x000000002b07b2ca */ /* 0x000fc800000e0000 */
[----:B------:R-:W5:Y:S02]  /*0640*/  @!P1 LDG.E.U16 R8, desc[UR4][R2.64+0x100] ;  /* 0x0001000402089981 */ /* 0x000f64000c1e1500 */
[----:B------:R-:W-:Y:S02]  /*0650*/  @!P4 R2UR UR4, R42 ;  /* 0x000000002a04c2ca */ /* 0x000fe400000e0000 */
[----:B------:R-:W-:-:S05]  /*0660*/  @!P4 R2UR UR5, R43 ;  /* 0x000000002b05c2ca */ /* 0x000fca00000e0000 */
[----:B------:R-:W5:Y:S08]  /*0670*/  @!P3 LDG.E.U16 R9, desc[UR6][R2.64+0x140] ;  /* 0x000140060209b981 */ /* 0x000f70000c1e1500 */
[----:B------:R-:W5:Y:S01]  /*0680*/  @!P4 LDG.E.U16 R12, desc[UR4][R2.64+0x180] ;  /* 0x00018004020cc981 */ /* 0x000f62000c1e1500 */
[----:B------:R-:W-:Y:S02]  /*0690*/  MOV R4, 0xff800000 ;  /* 0xff80000000047802 */ /* 0x000fe40000000f00 */
[----:B------:R-:W-:-:S02]  /*06a0*/  MOV R6, 0xff800000 ;  /* 0xff80000000067802 */ /* 0x000fc40000000f00 */
[----:B------:R-:W-:Y:S02]  /*06b0*/  MOV R76, 0xff800000 ;  /* 0xff800000004c7802 */ /* 0x000fe40000000f00 */
[----:B------:R-:W-:Y:S02]  /*06c0*/  MOV R78, 0xff800000 ;  /* 0xff800000004e7802 */ /* 0x000fe40000000f00 */
[----:B------:R-:W-:Y:S02]  /*06d0*/  MOV R80, 0xff800000 ;  /* 0xff80000000507802 */ /* 0x000fe40000000f00 */
[----:B------:R-:W-:Y:S02]  /*06e0*/  MOV R82, 0xff800000 ;  /* 0xff80000000527802 */ /* 0x000fe40000000f00 */
[----:B------:R-:W-:Y:S01]  /*06f0*/  MOV R84, 0xff800000 ;  /* 0xff80000000547802 */ /* 0x000fe20000000f00 */
[----:B--2---:R-:W-:Y:S01]  /*0700*/  @!P0 HADD2.F32 R4, -RZ, R13.H0_H0 ;  /* 0x2000000dff048230 */ /* 0x004fe20000004100 */
[----:B------:R-:W-:-:S04]  /*0710*/  MOV R13, 0xff800000 ;  /* 0xff800000000d7802 */ /* 0x000fc80000000f00 */
[----:B------:R-:W-:Y:S01]  /*0720*/  @!P0 FMNMX R13, R4, -INF , !PT ;  /* 0xff800000040d8809 */ /* 0x000fe20007800000 */
[----:B---3--:R-:W-:-:S05]  /*0730*/  @!P2 HADD2.F32 R6, -RZ, R0.H0_H0 ;  /* 0x20000000ff06a230 */ /* 0x008fca0000004100 */
[----:B------:R-:W-:Y:S01]  /*0740*/  @!P2 FMNMX R13, R13, R6, !PT ;  /* 0x000000060d0da209 */ /* 0x000fe20007800000 */
[----:B----4-:R-:W-:Y:S01]  /*0750*/  @!P6 HADD2.F32 R76, -RZ, R5.H0_H0 ;  /* 0x20000005ff4ce230 */ /* 0x010fe20000004100 */
[----:B------:R-:W-:-:S04]  /*0760*/  ISETP.GE.U32.AND P2, PT, R51, UR44, PT ;  /* 0x0000002c33007c0c */ /* 0x000fc8000bf46070 */
[----:B------:R-:W-:Y:S01]  /*0770*/  @!P6 FMNMX R13, R13, R76, !PT ;  /* 0x0000004c0d0de209 */ /* 0x000fe20007800000 */
[----:B-----5:R-:W-:Y:S01]  /*0780*/  @!P5 HADD2.F32 R78, -RZ, R7.H0_H0 ;  /* 0x20000007ff4ed230 */ /* 0x020fe20000004100 */
[----:B------:R-:W-:-:S04]  /*0790*/  ISETP.GE.U32.AND P6, PT, R10, UR44, PT ;  /* 0x0000002c0a007c0c */ /* 0x000fc8000bfc6070 */
[----:B------:R-:W-:Y:S02]  /*07a0*/  @!P5 FMNMX R13, R13, R78, !PT ;  /* 0x0000004e0d0dd209 */ /* 0x000fe40007800000 */
[----:B------:R-:W-:Y:S01]  /*07b0*/  ISETP.GE.AND.EX P5, PT, RZ, UR45, PT, P2 ;  /* 0x0000002dff007c0c */ /* 0x000fe2000bfa6320 */
[----:B------:R-:W-:Y:S01]  /*07c0*/  @!P1 HADD2.F32 R80, -RZ, R8.H0_H0 ;  /* 0x20000008ff509230 */ /* 0x000fe20000004100 */
[----:B------:R-:W-:-:S04]  /*07d0*/  ISETP.GE.AND.EX P6, PT, RZ, UR45, PT, P6 ;  /* 0x0000002dff007c0c */ /* 0x000fc8000bfc6360 */
[----:B------:R-:W-:Y:S02]  /*07e0*/  @!P1 FMNMX R13, R13, R80, !PT ;  /* 0x000000500d0d9209 */ /* 0x000fe40007800000 */
[----:B------:R-:W-:Y:S02]  /*07f0*/  ISETP.GE.U32.AND P1, PT, R11, UR44, PT ;  /* 0x0000002c0b007c0c */ /* 0x000fe4000bf26070 */
[----:B------:R-:W-:Y:S02]  /*0800*/  ISETP.GE.U32.AND P2, PT, R14, UR44, PT ;  /* 0x0000002c0e007c0c */ /* 0x000fe4000bf46070 */
[----:B------:R-:W-:Y:S01]  /*0810*/  ISETP.GE.AND.EX P1, PT, RZ, UR45, PT, P1 ;  /* 0x0000002dff007c0c */ /* 0x000fe2000bf26310 */
[----:B------:R-:W-:Y:S01]  /*0820*/  @!P3 HADD2.F32 R82, -RZ, R9.H0_H0 ;  /* 0x20000009ff52b230 */ /* 0x000fe20000004100 */
[----:B------:R-:W-:Y:S02]  /*0830*/  ISETP.GE.AND.EX P2, PT, RZ, UR45, PT, P2 ;  /* 0x0000002dff007c0c */ /* 0x000fe4000bf46320 */
[----:B------:R-:W-:-:S02]  /*0840*/  @!P5 R2UR UR4, R42 ;  /* 0x000000002a04d2ca */ /* 0x000fc400000e0000 */
[----:B------:R-:W-:Y:S01]  /*0850*/  @!P5 R2UR UR5, R43 ;  /* 0x000000002b05d2ca */ /* 0x000fe200000e0000 */
[----:B------:R-:W-:Y:S01]  /*0860*/  @!P4 HADD2.F32 R84, -RZ, R12.H0_H0 ;  /* 0x2000000cff54c230 */ /* 0x000fe20000004100 */
[----:B------:R-:W-:Y:S02]  /*0870*/  @!P3 FMNMX R13, R13, R82, !PT ;  /* 0x000000520d0db209 */ /* 0x000fe40007800000 */
[----:B------:R-:W-:Y:S02]  /*0880*/  ISETP.GE.U32.AND P3, PT, R52, UR44, PT ;  /* 0x0000002c34007c0c */ /* 0x000fe4000bf66070 */
[----:B------:R-:W-:Y:S02]  /*0890*/  @!P6 R2UR UR6, R42 ;  /* 0x000000002a06e2ca */ /* 0x000fe400000e0000 */
[----:B------:R-:W-:Y:S02]  /*08a0*/  @!P6 R2UR UR7, R43 ;  /* 0x000000002b07e2ca */ /* 0x000fe400000e0000 */
[----:B------:R-:W-:-:S02]  /*08b0*/  @!P4 FMNMX R13, R13, R84, !PT ;  /* 0x000000540d0dc209 */ /* 0x000fc40007800000 */
[----:B------:R-:W-:Y:S01]  /*08c0*/  ISETP.GE.AND.EX P3, PT, RZ, UR45, PT, P3 ;  /* 0x0000002dff007c0c */ /* 0x000fe2000bf66330 */
[----:B------:R-:W2:Y:S01]  /*08d0*/  @!P5 LDG.E.U16 R10, desc[UR4][R2.64+0x1c0] ;  /* 0x0001c004020ad981 */ /* 0x000ea2000c1e1500 */
        /* <DEDUP_REMOVED lines=20> */
[----:B------:R-:W-:Y:S01]  /*0a20*/  MOV R94, 0xff800000 ;  /* 0xff800000005e7802 */ /* 0x000fe20000000f00 */
[----:B--2---:R-:W-:-:S05]  /*0a30*/  @!P5 HADD2.F32 R86, -RZ, R10.H0_H0 ;  /* 0x2000000aff56d230 */ /* 0x004fca0000004100 */
[----:B------:R-:W-:Y:S01]  /*0a40*/  @!P5 FMNMX R13, R13, R86, !PT ;  /* 0x000000560d0dd209 */ /* 0x000fe20007800000 */
[----:B---3--:R-:W-:Y:S01]  /*0a50*/  @!P6 HADD2.F32 R88, -RZ, R0.H0_H0 ;  /* 0x20000000ff58e230 */ /* 0x008fe20000004100 */
[----:B------:R-:W-:-:S04]  /*0a60*/  ISETP.GE.U32.AND P5, PT, R54, UR44, PT ;  /* 0x0000002c36007c0c */ /* 0x000fc8000bfa6070 */
[----:B------:R-:W-:Y:S02]  /*0a70*/  @!P6 FMNMX R13, R13, R88, !PT ;  /* 0x000000580d0de209 */ /* 0x000fe40007800000 */
[----:B------:R-:W-:Y:S02]  /*0a80*/  ISETP.GE.U32.AND P6, PT, R55, UR44, PT ;  /* 0x0000002c37007c0c */ /* 0x000fe4000bfc6070 */
[----:B------:R-:W-:Y:S01]  /*0a90*/  ISETP.GE.AND.EX P5, PT, RZ, UR45, PT, P5 ;  /* 0x0000002dff007c0c */ /* 0x000fe2000bfa6350 */
[----:B----4-:R-:W-:Y:S01]  /*0aa0*/  @!P1 HADD2.F32 R90, -RZ, R5.H0_H0 ;  /* 0x20000005ff5a9230 */ /* 0x010fe20000004100 */
[----:B------:R-:W-:-:S04]  /*0ab0*/  ISETP.GE.AND.EX P6, PT, RZ, UR45, PT, P6 ;  /* 0x0000002dff007c0c */ /* 0x000fc8000bfc6360 */
[----:B------:R-:W-:Y:S01]  /*0ac0*/  @!P1 FMNMX R13, R13, R90, !PT ;  /* 0x0000005a0d0d9209 */ /* 0x000fe20007800000 */
[----:B-----5:R-:W-:Y:S01]  /*0ad0*/  @!P2 HADD2.F32 R92, -RZ, R7.H0_H0 ;  /* 0x20000007ff5ca230 */ /* 0x020fe20000004100 */
[----:B------:R-:W-:-:S04]  /*0ae0*/  ISETP.GE.U32.AND P1, PT, R56, UR44, PT ;  /* 0x0000002c38007c0c */ /* 0x000fc8000bf26070 */
[----:B------:R-:W-:Y:S02]  /*0af0*/  @!P2 FMNMX R13, R13, R92, !PT ;  /* 0x0000005c0d0da209 */ /* 0x000fe40007800000 */
[----:B------:R-:W-:Y:S02]  /*0b00*/  ISETP.GE.U32.AND P2, PT, R57, UR44, PT ;  /* 0x0000002c39007c0c */ /* 0x000fe4000bf46070 */
[----:B------:R-:W-:Y:S01]  /*0b10*/  ISETP.GE.AND.EX P1, PT, RZ, UR45, PT, P1 ;  /* 0x0000002dff007c0c */ /* 0x000fe2000bf26310 */
[----:B------:R-:W-:Y:S01]  /*0b20*/  @!P3 HADD2.F32 R72, -RZ, R8.H0_H0 ;  /* 0x20000008ff48b230 */ /* 0x000fe20000004100 */
[----:B------:R-:W-:Y:S02]  /*0b30*/  ISETP.GE.AND.EX P2, PT, RZ, UR45, PT, P2 ;  /* 0x0000002dff007c0c */ /* 0x000fe4000bf46320 */
[----:B------:R-:W-:Y:S02]  /*0b40*/  @!P5 R2UR UR4, R42 ;  /* 0x000000002a04d2ca */ /* 0x000fe400000e0000 */
[----:B------:R-:W-:Y:S01]  /*0b50*/  @!P5 R2UR UR5, R43 ;  /* 0x000000002b05d2ca */ /* 0x000fe200000e0000 */
[----:B------:R-:W-:Y:S01]  /*0b60*/  @!P4 HADD2.F32 R94, -RZ, R9.H0_H0 ;  /* 0x20000009ff5ec230 */ /* 0x000fe20000004100 */
[----:B------:R-:W-:-:S02]  /*0b70*/  @!P3 FMNMX R13, R13, R72, !PT ;  /* 0x000000480d0db209 */ /* 0x000fc40007800000 */
[----:B------:R-:W-:Y:S02]  /*0b80*/  ISETP.GE.U32.AND P3, PT, R58, UR44, PT ;  /* 0x0000002c3a007c0c */ /* 0x000fe4000bf66070 */
[----:B------:R-:W-:Y:S02]  /*0b90*/  @!P6 R2UR UR6, R42 ;  /* 0x000000002a06e2ca */ /* 0x000fe400000e0000 */
[----:B------:R-:W-:Y:S02]  /*0ba0*/  @!P6 R2UR UR7, R43 ;  /* 0x000000002b07e2ca */ /* 0x000fe400000e0000 */
[----:B------:R-:W-:Y:S02]  /*0bb0*/  @!P4 FMNMX R13, R13, R94, !PT ;  /* 0x0000005e0d0dc209 */ /* 0x000fe40007800000 */
[----:B------:R-:W-:Y:S01]  /*0bc0*/  ISETP.GE.AND.EX P3, PT, RZ, UR45, PT, P3 ;  /* 0x0000002dff007c0c */ /* 0x000fe2000bf66330 */
[----:B------:R-:W2:Y:S01]  /*0bd0*/  @!P5 LDG.E.U16 R10, desc[UR4][R2.64+0x340] ;  /* 0x00034004020ad981 */ /* 0x000ea2000c1e1500 */
        /* <DEDUP_REMOVED lines=26> */
[----:B------:R-:W-:Y:S01]  /*0d80*/  ISETP.GE.U32.AND P6, PT, R61, UR44, PT ;  /* 0x0000002c3d007c0c */ /* 0x000fe2000bfc6070 */
[----:B----4-:R-:W-:Y:S01]  /*0d90*/  @!P1 HADD2.F32 R68, -RZ, R5.H0_H0 ;  /* 0x20000005ff449230 */ /* 0x010fe20000004100 */
[----:B------:R-:W-:Y:S02]  /*0da0*/  ISETP.GE.AND.EX P5, PT, RZ, UR45, PT, P5 ;  /* 0x0000002dff007c0c */ /* 0x000fe4000bfa6350 */
[----:B------:R-:W-:Y:S02]  /*0db0*/  ISETP.GE.AND.EX P6, PT, RZ, UR45, PT, P6 ;  /* 0x0000002dff007c0c */ /* 0x000fe4000bfc6360 */
[----:B------:R-:W-:Y:S01]  /*0dc0*/  @!P1 FMNMX R13, R13, R68, !PT ;  /* 0x000000440d0d9209 */ /* 0x000fe20007800000 */
[----:B-----5:R-:W-:Y:S01]  /*0dd0*/  @!P2 HADD2.F32 R46, -RZ, R7.H0_H0 ;  /* 0x20000007ff2ea230 */ /* 0x020fe20000004100 */
[----:B------:R-:W-:-:S04]  /*0de0*/  IADD3 R0, PT, PT, R44, 0x2c0, RZ ;  /* 0x000002c02c007810 */ /* 0x000fc80007ffe0ff */
[----:B------:R-:W-:Y:S02]  /*0df0*/  @!P2 FMNMX R13, R13, R46, !PT ;  /* 0x0000002e0d0da209 */ /* 0x000fe40007800000 */
[----:B------:R-:W-:Y:S01]  /*0e00*/  ISETP.GE.U32.AND P2, PT, R62, UR44, PT ;  /* 0x0000002c3e007c0c */ /* 0x000fe2000bf46070 */
[----:B------:R-:W-:Y:S01]  /*0e10*/  @!P3 HADD2.F32 R38, -RZ, R8.H0_H0 ;  /* 0x20000008ff26b230 */ /* 0x000fe20000004100 */
[----:B------:R-:W-:Y:S02]  /*0e20*/  IADD3 R5, PT, PT, R44, 0x2e0, RZ ;  /* 0x000002e02c057810 */ /* 0x000fe40007ffe0ff */
[----:B------:R-:W-:Y:S02]  /*0e30*/  ISETP.GE.U32.AND P1, PT, R0, UR44, PT ;  /* 0x0000002c00007c0c */ /* 0x000fe4000bf26070 */
[----:B------:R-:W-:Y:S01]  /*0e40*/  ISETP.GE.AND.EX P2, PT, RZ, UR45, PT, P2 ;  /* 0x0000002dff007c0c */ /* 0x000fe2000bf46320 */
[----:B------:R-:W-:Y:S01]  /*0e50*/  @!P4 HADD2.F32 R40, -RZ, R9.H0_H0 ;  /* 0x20000009ff28c230 */ /* 0x000fe20000004100 */
[----:B------:R-:W-:-:S02]  /*0e60*/  @!P3 FMNMX R13, R13, R38, !PT ;  /* 0x000000260d0db209 */ /* 0x000fc40007800000 */
[----:B------:R-:W-:Y:S02]  /*0e70*/  @!P5 R2UR UR4, R42 ;  /* 0x000000002a04d2ca */ /* 0x000fe400000e0000 */
[----:B------:R-:W-:Y:S02]  /*0e80*/  @!P5 R2UR UR5, R43 ;  /* 0x000000002b05d2ca */ /* 0x000fe400000e0000 */
[----:B------:R-:W-:Y:S02]  /*0e90*/  ISETP.GE.U32.AND P3, PT, R5, UR44, PT ;  /* 0x0000002c05007c0c */ /* 0x000fe4000bf66070 */
[----:B------:R-:W-:Y:S02]  /*0ea0*/  IADD3 R0, PT, PT, R44, 0x300, RZ ;  /* 0x000003002c007810 */ /* 0x000fe40007ffe0ff */
[----:B------:R-:W-:Y:S02]  /*0eb0*/  @!P6 R2UR UR6, R42 ;  /* 0x000000002a06e2ca */ /* 0x000fe400000e0000 */
[----:B------:R-:W-:-:S02]  /*0ec0*/  @!P6 R2UR UR7, R43 ;  /* 0x000000002b07e2ca */ /* 0x000fc400000e0000 */
[----:B------:R-:W-:Y:S02]  /*0ed0*/  ISETP.GE.AND.EX P1, PT, RZ, UR45, PT, P1 ;  /* 0x0000002dff007c0c */ /* 0x000fe4000bf26310 */
[----:B------:R-:W-:Y:S01]  /*0ee0*/  @!P4 FMNMX R13, R13, R40, !PT ;  /* 0x000000280d0dc209 */ /* 0x000fe20007800000 */
[----:B------:R-:W2:Y:S01]  /*0ef0*/  @!P5 LDG.E.U16 R10, desc[UR4][R2.64+0x4c0] ;  /* 0x0004c004020ad981 */ /* 0x000ea2000c1e1500 */
[----:B------:R-:W-:Y:S02]  /*0f00*/  ISETP.GE.U32.AND P4, PT, R0, UR44, PT ;  /* 0x0000002c00007c0c */ /* 0x000fe4000bf86070 */
[----:B------:R-:W-:Y:S02]  /*0f10*/  ISETP.GE.AND.EX P3, PT, RZ, UR45, PT, P3 ;  /* 0x0000002dff007c0c */ /* 0x000fe4000bf66330 */
[----:B------:R-:W-:Y:S02]  /*0f20*/  ISETP.GE.AND.EX P4, PT, RZ, UR45, PT, P4 ;  /* 0x0000002dff007c0c */ /* 0x000fe4000bf86340 */
[----:B------:R-:W-:Y:S01]  /*0f30*/  @!P2 R2UR UR8, R42 ;  /* 0x000000002a08a2ca */ /* 0x000fe200000e0000 */
[----:B------:R-:W3:Y:S01]  /*0f40*/  @!P6 LDG.E.U16 R0, desc[UR6][R2.64+0x500] ;  /* 0x000500060200e981 */ /* 0x000ee2000c1e1500 */
[----:B------:R-:W-:-:S02]  /*0f50*/  @!P2 R2UR UR9, R43 ;  /* 0x000000002b09a2ca */ /* 0x000fc400000e0000 */
        /* <DEDUP_REMOVED lines=17> */
[----:B---3--:R-:W-:Y:S01]  /*1070*/  @!P6 HADD2.F32 R34, -RZ, R0.H0_H0 ;  /* 0x20000000ff22e230 */ /* 0x008fe20000004100 */
[----:B------:R-:W-:-:S02]  /*1080*/  IADD3 R0, PT, PT, R44, 0x320, RZ ;  /* 0x000003202c007810 */ /* 0x000fc40007ffe0ff */
[----:B------:R-:W-:Y:S02]  /*1090*/  @!P5 FMNMX R13, R13, R36, !PT ;  /* 0x000000240d0dd209 */ /* 0x000fe40007800000 */
[----:B------:R-:W-:Y:S02]  /*10a0*/  ISETP.GE.U32.AND P5, PT, R0, UR44, PT ;  /* 0x0000002c00007c0c */ /* 0x000fe4000bfa6070 */
[----:B------:R-:W-:Y:S02]  /*10b0*/  IADD3 R44, PT, PT, R44, 0x340, RZ ;  /* 0x000003402c2c7810 */ /* 0x000fe40007ffe0ff */
[----:B------:R-:W-:Y:S02]  /*10c0*/  ISETP.GE.AND.EX P5, PT, RZ, UR45, PT, P5 ;  /* 0x0000002dff007c0c */ /* 0x000fe4000bfa6350 */
[----:B------:R-:W-:Y:S02]  /*10d0*/  @!P6 FMNMX R13, R13, R34, !PT ;  /* 0x000000220d0de209 */ /* 0x000fe40007800000 */
        /* <DEDUP_REMOVED lines=288> */
[----:B------:R-:W-:-:S05]  /*22e0*/  SHF.L.U32 R24, R36, 0x17, RZ ;  /* 0x0000001724187819 */ /* 0x000fca00000006ff */
        /* <DEDUP_REMOVED lines=99> */
.L_x_9331:
        /* <DEDUP_REMOVED lines=11> */
[----:B0-----:R-:W-:Y:S05]  /*29d0*/  CALL.REL.NOINC `($__internal_182_$__cuda_sm3x_div_rn_noftz_f32_slowpath) ;  /* 0x0000003c00d07944 */ /* 0x001fea0003c00000 */
[----:B------:R-:W-:-:S07]  /*29e0*/  MOV R14, R39 ;  /* 0x00000027000e7202 */ /* 0x000fce0000000f00 */
.L_x_9258:
[----:B------:R-:W-:Y:S05]  /*29f0*/  BSYNC.RECONVERGENT B3 ;  /* 0x0000000000037941 */ /* 0x000fea0003800200 */
.L_x_9257:
        /* <DEDUP_REMOVED lines=11> */
[----:B0-----:R-:W-:Y:S05]  /*2ab0*/  CALL.REL.NOINC `($__internal_182_$__cuda_sm3x_div_rn_noftz_f32_slowpath) ;  /* 0x0000003c00987944 */ /* 0x001fea0003c00000 */
[----:B------:R-:W-:-:S07]  /*2ac0*/  MOV R15, R39 ;  /* 0x00000027000f7202 */ /* 0x000fce0000000f00 */
.L_x_9260:
[----:B------:R-:W-:Y:S05]  /*2ad0*/  BSYNC.RECONVERGENT B3 ;  /* 0x0000000000037941 */ /* 0x000fea0003800200 */
.L_x_9259:
        /* <DEDUP_REMOVED lines=13> */
.L_x_9262:
[----:B------:R-:W-:Y:S05]  /*2bb0*/  BSYNC.RECONVERGENT B3 ;  /* 0x0000000000037941 */ /* 0x000fea0003800200 */
.L_x_9261:
        /* <DEDUP_REMOVED lines=13> */
.L_x_9264:
[----:B------:R-:W-:Y:S05]  /*2c90*/  BSYNC.RECONVERGENT B3 ;  /* 0x0000000000037941 */ /* 0x000fea0003800200 */
.L_x_9263:
        /* <DEDUP_REMOVED lines=13> */
.L_x_9266:
[----:B------:R-:W-:Y:S05]  /*2d70*/  BSYNC.RECONVERGENT B3 ;  /* 0x0000000000037941 */ /* 0x000fea0003800200 */
.L_x_9265:
        /* <DEDUP_REMOVED lines=13> */
.L_x_9268:
[----:B------:R-:W-:Y:S05]  /*2e50*/  BSYNC.RECONVERGENT B3 ;  /* 0x0000000000037941 */ /* 0x000fea0003800200 */
.L_x_9267:
        /* <DEDUP_REMOVED lines=13> */
.L_x_9270:
[----:B------:R-:W-:Y:S05]  /*2f30*/  BSYNC.RECONVERGENT B3 ;  /* 0x0000000000037941 */ /* 0x000fea0003800200 */
.L_x_9269:
        /* <DEDUP_REMOVED lines=13> */
.L_x_9272:
[----:B------:R-:W-:Y:S05]  /*3010*/  BSYNC.RECONVERGENT B3 ;  /* 0x0000000000037941 */ /* 0x000fea0003800200 */
.L_x_9271:
        /* <DEDUP_REMOVED lines=13> */
.L_x_9274:
[----:B------:R-:W-:Y:S05]  /*30f0*/  BSYNC.RECONVERGENT B3 ;  /* 0x0000000000037941 */ /* 0x000fea0003800200 */
.L_x_9273:
        /* <DEDUP_REMOVED lines=13> */
.L_x_9276:
[----:B------:R-:W-:Y:S05]  /*31d0*/  BSYNC.RECONVERGENT B3 ;  /* 0x0000000000037941 */ /* 0x000fea0003800200 */
.L_x_9275:
        /* <DEDUP_REMOVED lines=13> */
.L_x_9278:
[----:B------:R-:W-:Y:S05]  /*32b0*/  BSYNC.RECONVERGENT B3 ;  /* 0x0000000000037941 */ /* 0x000fea0003800200 */
.L_x_9277:
        /* <DEDUP_REMOVED lines=13> */
.L_x_9280:
[----:B------:R-:W-:Y:S05]  /*3390*/  BSYNC.RECONVERGENT B3 ;  /* 0x0000000000037941 */ /* 0x000fea0003800200 */
.L_x_9279:
        /* <DEDUP_REMOVED lines=13> */
.L_x_9282:
[----:B------:R-:W-:Y:S05]  /*3470*/  BSYNC.RECONVERGENT B3 ;  /* 0x0000000000037941 */ /* 0x000fea0003800200 */
.L_x_9281:
        /* <DEDUP_REMOVED lines=13> */
.L_x_9284:
[----:B------:R-:W-:Y:S05]  /*3550*/  BSYNC.RECONVERGENT B3 ;  /* 0x0000000000037941 */ /* 0x000fea0003800200 */
.L_x_9283:
        /* <DEDUP_REMOVED lines=13> */
.L_x_9286:
[----:B------:R-:W-:Y:S05]  /*3630*/  BSYNC.RECONVERGENT B3 ;  /* 0x0000000000037941 */ /* 0x000fea0003800200 */
.L_x_9285:
        /* <DEDUP_REMOVED lines=13> */
.L_x_9288:
[----:B------:R-:W-:Y:S05]  /*3710*/  BSYNC.RECONVERGENT B3 ;  /* 0x0000000000037941 */ /* 0x000fea0003800200 */
.L_x_9287:
        /* <DEDUP_REMOVED lines=13> */
.L_x_9290:
[----:B------:R-:W-:Y:S05]  /*37f0*/  BSYNC.RECONVERGENT B3 ;  /* 0x0000000000037941 */ /* 0x000fea0003800200 */
.L_x_9289:
        /* <DEDUP_REMOVED lines=13> */
.L_x_9292:
[----:B------:R-:W-:Y:S05]  /*38d0*/  BSYNC.RECONVERGENT B3 ;  /* 0x0000000000037941 */ /* 0x000fea0003800200 */
.L_x_9291:
        /* <DEDUP_REMOVED lines=13> */
.L_x_9294:
[----:B------:R-:W-:Y:S05]  /*39b0*/  BSYNC.RECONVERGENT B3 ;  /* 0x0000000000037941 */ /* 0x000fea0003800200 */
.L_x_9293:
        /* <DEDUP_REMOVED lines=13> */
.L_x_9296:
[----:B------:R-:W-:Y:S05]  /*3a90*/  BSYNC.RECONVERGENT B3 ;  /* 0x0000000000037941 */ /* 0x000fea0003800200 */
.L_x_9295:
        /* <DEDUP_REMOVED lines=13> */
.L_x_9298:
[----:B------:R-:W-:Y:S05]  /*3b70*/  BSYNC.RECONVERGENT B3 ;  /* 0x0000000000037941 */ /* 0x000fea0003800200 */
.L_x_9297:
        /* <DEDUP_REMOVED lines=13> */
.L_x_9300:
[----:B------:R-:W-:Y:S05]  /*3c50*/  BSYNC.RECONVERGENT B3 ;  /* 0x0000000000037941 */ /* 0x000fea0003800200 */
.L_x_9299:
        /* <DEDUP_REMOVED lines=13> */
.L_x_9302:
[----:B------:R-:W-:Y:S05]  /*3d30*/  BSYNC.RECONVERGENT B3 ;  /* 0x0000000000037941 */ /* 0x000fea0003800200 */
.L_x_9301:
        /* <DEDUP_REMOVED lines=13> */
.L_x_9304:
[----:B------:R-:W-:Y:S05]  /*3e10*/  BSYNC.RECONVERGENT B3 ;  /* 0x0000000000037941 */ /* 0x000fea0003800200 */
.L_x_9303:
        /* <DEDUP_REMOVED lines=13> */
.L_x_9306:
[----:B------:R-:W-:Y:S05]  /*3ef0*/  BSYNC.RECONVERGENT B3 ;  /* 0x0000000000037941 */ /* 0x000fea0003800200 */
.L_x_9305:
        /* <DEDUP_REMOVED lines=13> */
.L_x_9308:
[----:B------:R-:W-:Y:S05]  /*3fd0*/  BSYNC.RECONVERGENT B3 ;  /* 0x0000000000037941 */ /* 0x000fea0003800200 */
.L_x_9307:
        /* <DEDUP_REMOVED lines=13> */
.L_x_9310:
[----:B------:R-:W-:Y:S05]  /*40b0*/  BSYNC.RECONVERGENT B3 ;  /* 0x0000000000037941 */ /* 0x000fea0003800200 */
.L_x_9309:
        /* <DEDUP_REMOVED lines=13> */
.L_x_9312:
[----:B------:R-:W-:Y:S05]  /*4190*/  BSYNC.RECONVERGENT B3 ;  /* 0x0000000000037941 */ /* 0x000fea0003800200 */
.L_x_9311:
        /* <DEDUP_REMOVED lines=13> */
.L_x_9314:
[----:B------:R-:W-:Y:S05]  /*4270*/  BSYNC.RECONVERGENT B3 ;  /* 0x0000000000037941 */ /* 0x000fea0003800200 */
.L_x_9313:
        /* <DEDUP_REMOVED lines=13> */
.L_x_9316:
[----:B------:R-:W-:Y:S05]  /*4350*/  BSYNC.RECONVERGENT B3 ;  /* 0x0000000000037941 */ /* 0x000fea0003800200 */
.L_x_9315:
        /* <DEDUP_REMOVED lines=13> */
.L_x_9318:
[----:B------:R-:W-:Y:S05]  /*4430*/  BSYNC.RECONVERGENT B3 ;  /* 0x0000000000037941 */ /* 0x000fea0003800200 */
.L_x_9317:
        /* <DEDUP_REMOVED lines=28> */
[----:B------:R-:W-:-:S02]  /*4600*/  @!P0 F2FP.F16.F32.PACK_AB R14, RZ, R14 ;  /* 0x0000000eff0e823e */ /* 0x000fc400000000ff */
[----:B------:R-:W-:Y:S02]  /*4610*/  @!P6 F2FP.F16.F32.PACK_AB R2, RZ, R2 ;  /* 0x00000002ff02e23e */ /* 0x000fe400000000ff */
[----:B------:R-:W-:Y:S01]  /*4620*/  @!P5 F2FP.F16.F32.PACK_AB R3, RZ, R3 ;  /* 0x00000003ff03d23e */ /* 0x000fe200000000ff */
[----:B------:R-:W-:Y:S01]  /*4630*/  @!P0 STG.E.U16 desc[UR4][R12.64], R14 ;  /* 0x0000000e0c008986 */ /* 0x000fe2000c101504 */
[----:B------:R-:W-:Y:S02]  /*4640*/  @!P4 F2FP.F16.F32.PACK_AB R4, RZ, R4 ;  /* 0x00000004ff04c23e */ /* 0x000fe400000000ff */
[----:B------:R-:W-:Y:S01]  /*4650*/  ISETP.GE.U32.AND P0, PT, R54, UR44, PT ;  /* 0x0000002c36007c0c */ /* 0x000fe2000bf06070 */
[----:B------:R1:W-:Y:S01]  /*4660*/  @!P6 STG.E.U16 desc[UR6][R12.64+0xc0], R2 ;  /* 0x0000c0020c00e986 */ /* 0x0003e2000c101506 */
[C---:B------:R-:W-:Y:S02]  /*4670*/  @!P3 R2UR UR6, R42.reuse ;  /* 0x000000002a06b2ca */ /* 0x040fe400000e0000 */
[----:B------:R-:W-:Y:S01]  /*4680*/  @!P3 R2UR UR7, R43 ;  /* 0x000000002b07b2ca */ /* 0x000fe200000e0000 */
[----:B------:R2:W-:Y:S01]  /*4690*/  @!P5 STG.E.U16 desc[UR8][R12.64+0x100], R3 ;  /* 0x000100030c00d986 */ /* 0x0005e2000c101508 */
[----:B------:R-:W-:-:S02]  /*46a0*/  @!P2 R2UR UR8, R42 ;  /* 0x000000002a08a2ca */ /* 0x000fc400000e0000 */
[----:B------:R-:W-:Y:S01]  /*46b0*/  @!P2 R2UR UR9, R43 ;  /* 0x000000002b09a2ca */ /* 0x000fe200000e0000 */
[----:B------:R3:W-:Y:S01]  /*46c0*/  @!P4 STG.E.U16 desc[UR10][R12.64+0x140], R4 ;  /* 0x000140040c00c986 */ /* 0x0007e2000c10150a */
[----:B------:R-:W-:Y:S02]  /*46d0*/  ISETP.GE.U32.AND P4, PT, R53, UR44, PT ;  /* 0x0000002c35007c0c */ /* 0x000fe4000bf86070 */
[----:B------:R-:W-:Y:S02]  /*46e0*/  ISETP.GE.AND.EX P0, PT, RZ, UR45, PT, P0 ;  /* 0x0000002dff007c0c */ /* 0x000fe4000bf06300 */
[----:B------:R-:W-:Y:S02]  /*46f0*/  @!P1 R2UR UR4, R42 ;  /* 0x000000002a0492ca */ /* 0x000fe400000e0000 */
[----:B------:R-:W-:Y:S02]  /*4700*/  @!P1 R2UR UR5, R43 ;  /* 0x000000002b0592ca */ /* 0x000fe400000e0000 */
[----:B------:R-:W-:-:S02]  /*4710*/  ISETP.GE.U32.AND P5, PT, R56, UR44, PT ;  /* 0x0000002c38007c0c */ /* 0x000fc4000bfa6070 */
[----:B------:R-:W-:Y:S02]  /*4720*/  ISETP.GE.AND.EX P4, PT, RZ, UR45, PT, P4 ;  /* 0x0000002dff007c0c */ /* 0x000fe4000bf86340 */
[----:B------:R-:W-:Y:S02]  /*4730*/  @!P3 F2FP.F16.F32.PACK_AB R37, RZ, R37 ;  /* 0x00000025ff25b23e */ /* 0x000fe400000000ff */
[----:B------:R-:W-:Y:S02]  /*4740*/  @!P2 F2FP.F16.F32.PACK_AB R10, RZ, R10 ;  /* 0x0000000aff0aa23e */ /* 0x000fe400000000ff */
[----:B------:R-:W-:Y:S01]  /*4750*/  ISETP.GE.U32.AND P6, PT, R55, UR44, PT ;  /* 0x0000002c37007c0c */ /* 0x000fe2000bfc6070 */
[----:B------:R-:W-:Y:S01]  /*4760*/  @!P3 STG.E.U16 desc[UR6][R12.64+0x1c0], R37 ;  /* 0x0001c0250c00b986 */ /* 0x000fe2000c101506 */
[----:B------:R-:W-:Y:S02]  /*4770*/  ISETP.GE.AND.EX P5, PT, RZ, UR45, PT, P5 ;  /* 0x0000002dff007c0c */ /* 0x000fe4000bfa6350 */
[----:B------:R-:W-:Y:S01]  /*4780*/  @!P1 F2FP.F16.F32.PACK_AB R5, RZ, R5 ;  /* 0x00000005ff05923e */ /* 0x000fe200000000ff */
        /* <DEDUP_REMOVED lines=10> */
[C---:B------:R-:W-:Y:S02]  /*4830*/  @!P5 R2UR UR10, R42.reuse ;  /* 0x000000002a0ad2ca */ /* 0x040fe400000e0000 */
[----:B------:R-:W-:Y:S02]  /*4840*/  @!P5 R2UR UR11, R43 ;  /* 0x000000002b0bd2ca */ /* 0x000fe400000e0000 */
[----:B------:R-:W-:Y:S02]  /*4850*/  @!P0 F2FP.F16.F32.PACK_AB R17, RZ, R17 ;  /* 0x00000011ff11823e */ /* 0x000fe400000000ff */
[----:B------:R-:W-:Y:S02]  /*4860*/  ISETP.GE.U32.AND P3, PT, R59, UR44, PT ;  /* 0x0000002c3b007c0c */ /* 0x000fe4000bf66070 */
[----:B------:R-:W-:Y:S01]  /*4870*/  @!P4 F2FP.F16.F32.PACK_AB R16, RZ, R16 ;  /* 0x00000010ff10c23e */ /* 0x000fe200000000ff */
[----:B------:R0:W-:Y:S01]  /*4880*/  @!P0 STG.E.U16 desc[UR6][R12.64+0x340], R17 ;  /* 0x000340110c008986 */ /* 0x0001e2000c101506 */
[----:B------:R-:W-:-:S02]  /*4890*/  @!P6 R2UR UR8, R42 ;  /* 0x000000002a08e2ca */ /* 0x000fc400000e0000 */
[----:B------:R-:W-:Y:S01]  /*48a0*/  @!P6 R2UR UR9, R43 ;  /* 0x000000002b09e2ca */ /* 0x000fe200000e0000 */
[----:B------:R0:W-:Y:S01]  /*48b0*/  @!P4 STG.E.U16 desc[UR4][R12.64+0x300], R16 ;  /* 0x000300100c00c986 */ /* 0x0001e2000c101504 */
[----:B------:R-:W-:Y:S02]  /*48c0*/  ISETP.GE.AND.EX P1, PT, RZ, UR45, PT, P1 ;  /* 0x0000002dff007c0c */ /* 0x000fe4000bf26310 */
[----:B------:R-:W-:Y:S02]  /*48d0*/  ISETP.GE.AND.EX P3, PT, RZ, UR45, PT, P3 ;  /* 0x0000002dff007c0c */ /* 0x000fe4000bf66330 */
[----:B------:R-:W-:Y:S02]  /*48e0*/  ISETP.GE.U32.AND P0, PT, R60, UR44, PT ;  /* 0x0000002c3c007c0c */ /* 0x000fe4000bf06070 */
[----:B------:R-:W-:Y:S02]  /*48f0*/  @!P5 F2FP.F16.F32.PACK_AB R19, RZ, R19 ;  /* 0x00000013ff13d23e */ /* 0x000fe400000000ff */
[----:B------:R-:W-:-:S02]  /*4900*/  @!P2 R2UR UR4, R42 ;  /* 0x000000002a04a2ca */ /* 0x000fc400000e0000 */
[----:B------:R-:W-:Y:S01]  /*4910*/  @!P2 R2UR UR5, R43 ;  /* 0x000000002b05a2ca */ /* 0x000fe200000e0000 */
[----:B------:R0:W-:Y:S01]  /*4920*/  @!P5 STG.E.U16 desc[UR10][R12.64+0x3c0], R19 ;  /* 0x0003c0130c00d986 */ /* 0x0001e2000c10150a */
[----:B------:R-:W-:Y:S02]  /*4930*/  ISETP.GE.AND.EX P0, PT, RZ, UR45, PT, P0 ;  /* 0x0000002dff007c0c */ /* 0x000fe4000bf06300 */
[----:B------:R-:W-:Y:S02]  /*4940*/  @!P6 F2FP.F16.F32.PACK_AB R18, RZ, R18 ;  /* 0x00000012ff12e23e */ /* 0x000fe400000000ff */
[----:B------:R-:W-:Y:S02]  /*4950*/  ISETP.GE.U32.AND P5, PT, R61, UR44, PT ;  /* 0x0000002c3d007c0c */ /* 0x000fe4000bfa6070 */
[----:B------:R-:W-:Y:S01]  /*4960*/  @!P1 R2UR UR6, R42 ;  /* 0x000000002a0692ca */ /* 0x000fe200000e0000 */
[----:B------:R0:W-:Y:S01]  /*4970*/  @!P6 STG.E.U16 desc[UR8][R12.64+0x380], R18 ;  /* 0x000380120c00e986 */ /* 0x0001e2000c101508 */
[----:B------:R-:W-:-:S02]  /*4980*/  @!P1 R2UR UR7, R43 ;  /* 0x000000002b0792ca */ /* 0x000fc400000e0000 */
[----:B------:R-:W-:Y:S02]  /*4990*/  @!P2 F2FP.F16.F32.PACK_AB R20, RZ, R20 ;  /* 0x00000014ff14a23e */ /* 0x000fe400000000ff */
        /* <DEDUP_REMOVED lines=10> */
[----:B------:R-:W-:Y:S02]  /*4a40*/  @!P1 F2FP.F16.F32.PACK_AB R21, RZ, R21 ;  /* 0x00000015ff15923e */ /* 0x000fe400000000ff */
[----:B------:R-:W-:-:S02]  /*4a50*/  @!P3 F2FP.F16.F32.PACK_AB R22, RZ, R22 ;  /* 0x00000016ff16b23e */ /* 0x000fc400000000ff */
[----:B------:R-:W-:Y:S01]  /*4a60*/  ISETP.GE.AND.EX P6, PT, RZ, UR45, PT, P6 ;  /* 0x0000002dff007c0c */ /* 0x000fe2000bfc6360 */
[----:B------:R0:W-:Y:S01]  /*4a70*/  @!P1 STG.E.U16 desc[UR6][R12.64+0x440], R21 ;  /* 0x000440150c009986 */ /* 0x0001e2000c101506 */
[----:B------:R-:W-:Y:S02]  /*4a80*/  ISETP.GE.U32.AND P2, PT, R2, UR44, PT ;  /* 0x0000002c02007c0c */ /* 0x000fe4000bf46070 */
[----:B--2---:R-:W-:Y:S01]  /*4a90*/  IADD3 R3, PT, PT, R44, 0x300, RZ ;  /* 0x000003002c037810 */ /* 0x004fe20007ffe0ff */
[----:B------:R0:W-:Y:S01]  /*4aa0*/  @!P3 STG.E.U16 desc[UR8][R12.64+0x480], R22 ;  /* 0x000480160c00b986 */ /* 0x0001e2000c101508 */
[----:B------:R-:W-:Y:S02]  /*4ab0*/  ISETP.GE.AND.EX P4, PT, RZ, UR45, PT, P4 ;  /* 0x0000002dff007c0c */ /* 0x000fe4000bf86340 */
[----:B------:R-:W-:Y:S02]  /*4ac0*/  @!P5 R2UR UR6, R42 ;  /* 0x000000002a06d2ca */ /* 0x000fe400000e0000 */
[----:B------:R-:W-:-:S02]  /*4ad0*/  @!P5 R2UR UR7, R43 ;  /* 0x000000002b07d2ca */ /* 0x000fc400000e0000 */
[----:B------:R-:W-:Y:S02]  /*4ae0*/  @!P0 F2FP.F16.F32.PACK_AB R23, RZ, R23 ;  /* 0x00000017ff17823e */ /* 0x000fe400000000ff */
[----:B------:R-:W-:Y:S02]  /*4af0*/  ISETP.GE.AND.EX P3, PT, RZ, UR45, PT, P2 ;  /* 0x0000002dff007c0c */ /* 0x000fe4000bf66320 */
[----:B------:R-:W-:Y:S01]  /*4b00*/  ISETP.GE.U32.AND P1, PT, R3, UR44, PT ;  /* 0x0000002c03007c0c */ /* 0x000fe2000bf26070 */
[----:B------:R0:W-:Y:S01]  /*4b10*/  @!P0 STG.E.U16 desc[UR4][R12.64+0x4c0], R23 ;  /* 0x0004c0170c008986 */ /* 0x0001e2000c101504 */
[C---:B------:R-:W-:Y:S02]  /*4b20*/  IADD3 R3, PT, PT, R44.reuse, 0x340, RZ ;  /* 0x000003402c037810 */ /* 0x040fe40007ffe0ff */
[----:B------:R-:W-:Y:S02]  /*4b30*/  IADD3 R2, PT, PT, R44, 0x320, RZ ;  /* 0x000003202c027810 */ /* 0x000fe40007ffe0ff */
[----:B------:R-:W-:-:S02]  /*4b40*/  ISETP.GE.U32.AND P0, PT, R3, UR44, PT ;  /* 0x0000002c03007c0c */ /* 0x000fc4000bf06070 */
[----:B------:R-:W-:Y:S02]  /*4b50*/  @!P5 F2FP.F16.F32.PACK_AB R24, RZ, R24 ;  /* 0x00000018ff18d23e */ /* 0x000fe400000000ff */
[----:B------:R-:W-:Y:S02]  /*4b60*/  @!P6 R2UR UR8, R42 ;  /* 0x000000002a08e2ca */ /* 0x000fe400000e0000 */
[C---:B------:R-:W-:Y:S01]  /*4b70*/  @!P6 R2UR UR9, R43.reuse ;  /* 0x000000002b09e2ca */ /* 0x040fe200000e0000 */
[----:B------:R0:W-:Y:S01]  /*4b80*/  @!P5 STG.E.U16 desc[UR6][R12.64+0x500], R24 ;  /* 0x000500180c00d986 */ /* 0x0001e2000c101506 */
[----:B------:R-:W-:Y:S02]  /*4b90*/  ISETP.GE.U32.AND P2, PT, R2, UR44, PT ;  /* 0x0000002c02007c0c */ /* 0x000fe4000bf46070 */
[----:B------:R-:W-:Y:S02]  /*4ba0*/  @!P4 R2UR UR4, R42 ;  /* 0x000000002a04c2ca */ /* 0x000fe400000e0000 */
[----:B------:R-:W-:-:S02]  /*4bb0*/  @!P4 R2UR UR5, R43 ;  /* 0x000000002b05c2ca */ /* 0x000fc400000e0000 */
[----:B------:R-:W-:Y:S02]  /*4bc0*/  ISETP.GE.AND.EX P0, PT, RZ, UR45, PT, P0 ;  /* 0x0000002dff007c0c */ /* 0x000fe4000bf06300 */
[----:B------:R-:W-:Y:S02]  /*4bd0*/  ISETP.GE.AND.EX P1, PT, RZ, UR45, PT, P1 ;  /* 0x0000002dff007c0c */ /* 0x000fe4000bf26310 */
[----:B------:R-:W-:Y:S02]  /*4be0*/  @!P3 R2UR UR6, R42 ;  /* 0x000000002a06b2ca */ /* 0x000fe400000e0000 */
[----:B------:R-:W-:Y:S02]  /*4bf0*/  @!P3 R2UR UR7, R43 ;  /* 0x000000002b07b2ca */ /* 0x000fe400000e0000 */
[----:B------:R-:W-:Y:S02]  /*4c00*/  ISETP.GE.AND.EX P2, PT, RZ, UR45, PT, P2 ;  /* 0x0000002dff007c0c */ /* 0x000fe4000bf46320 */
[----:B------:R-:W-:-:S02]  /*4c10*/  @!P6 F2FP.F16.F32.PACK_AB R25, RZ, R25 ;  /* 0x00000019ff19e23e */ /* 0x000fc400000000ff */
[----:B------:R-:W-:Y:S02]  /*4c20*/  @!P4 F2FP.F16.F32.PACK_AB R26, RZ, R26 ;  /* 0x0000001aff1ac23e */ /* 0x000fe400000000ff */
[----:B------:R-:W-:Y:S01]  /*4c30*/  @!P3 F2FP.F16.F32.PACK_AB R27, RZ, R27 ;  /* 0x0000001bff1bb23e */ /* 0x000fe200000000ff */
        /* <DEDUP_REMOVED lines=37> */
[----:B------:R-:W-:Y:S01]  /*4e90*/  @!P0 R2UR UR14, R42 ;  /* 0x000000002a0e82ca */ /* 0x000fe200000e0000 */
[----:B------:R0:W-:Y:S01]  /*4ea0*/  @!P5 STG.E.U16 desc[UR10][R12.64+0x6c0], R32 ;  /* 0x0006c0200c00d986 */ /* 0x0001e2000c10150a */
[----:B------:R-:W-:Y:S02]  /*4eb0*/  @!P0 R2UR UR15, R43 ;  /* 0x000000002b0f82ca */ /* 0x000fe400000e0000 */
[C---:B----4-:R-:W-:Y:S01]  /*4ec0*/  IADD3 R10, PT, PT, R44.reuse, 0x100, RZ ;  /* 0x000001002c0a7810 */ /* 0x050fe20007ffe0ff */
[----:B------:R0:W-:Y:S01]  /*4ed0*/  @!P4 STG.E.U16 desc[UR12][R12.64+0x700], R31 ;  /* 0x0007001f0c00c986 */ /* 0x0001e2000c10150c */
[C---:B------:R-:W-:Y:S02]  /*4ee0*/  IADD3 R11, PT, PT, R44.reuse, 0x120, RZ ;  /* 0x000001202c0b7810 */ /* 0x040fe40007ffe0ff */
[----:B------:R-:W-:Y:S02]  /*4ef0*/  IADD3 R14, PT, PT, R44, 0x140, RZ ;  /* 0x000001402c0e7810 */ /* 0x000fe40007ffe0ff */
[----:B------:R-:W-:-:S02]  /*4f00*/  @!P2 F2FP.F16.F32.PACK_AB R0, RZ, R0 ;  /* 0x00000000ff00a23e */ /* 0x000fc400000000ff */
        /* <DEDUP_REMOVED lines=39> */
.L_x_9255:
[----:B------:R-:W-:Y:S05]  /*5180*/  EXIT ;  /* 0x000000000000794d */ /* 0x000fea0003800000 */
.L_x_9256:
[----:B------:R-:W-:Y:S01]  /*5190*/  BSSY B1, `(.L_x_9320) ;  /* 0x0000007000017945 */ /* 0x000fe20003800000 */
[----:B------:R-:W-:Y:S02]  /*51a0*/  MOV R12, 0x10 ;  /* 0x00000010000c7802 */ /* 0x000fe40000000f00 */
[----:B------:R-:W-:Y:S02]  /*51b0*/  MOV R11, 0x1f ;  /* 0x0000001f000b7802 */ /* 0x000fe40000000f00 */
[----:B------:R-:W-:-:S07]  /*51c0*/  MOV R15, 0xffffffff ;  /* 0xffffffff000f7802 */ /* 0x000fce0000000f00 */
[----:B------:R-:W-:Y:S05]  /*51d0*/  WARPSYNC.COLLECTIVE R15, `(.L_x_9321) ;  /* 0x000000000f087348 */ /* 0x000fea0003c00000 */
[----:B------:R0:W1:Y:S02]  /*51e0*/  SHFL.BFLY P6, R14, R13, R12, R11 ;  /* 0x0c00000c0d0e7389 */ /* 0x00006400000c000b */
[----:B01----:R-:W-:Y:S05]  /*51f0*/  ENDCOLLECTIVE ;  /* 0x000000000000791b */ /* 0x003fea0003800000 */
.L_x_9321:
[----:B------:R-:W-:Y:S05]  /*5200*/  BSYNC B1 ;  /* 0x0000000000017941 */ /* 0x000fea0003800000 */
.L_x_9320:
        /* <DEDUP_REMOVED lines=8> */
.L_x_9322:
[----:B------:R-:W-:Y:S01]  /*5290*/  HFMA2 R12, -RZ, RZ, 0, 2.384185791015625e-07 ;  /* 0x00000004ff0c7431 */ /* 0x000fe200000001ff */
[----:B------:R-:W-:-:S04]  /*52a0*/  FMNMX R0, R13, R14, !PT ;  /* 0x0000000e0d007209 */ /* 0x000fc80007800000 */
[----:B------:R-:W-:-:S07]  /*52b0*/  MOV R13, R0 ;  /* 0x00000000000d7202 */ /* 0x000fce0000000f00 */
[----:B------:R-:W-:Y:S05]  /*52c0*/  WARPSYNC.COLLECTIVE R15, `(.L_x_9323) ;  /* 0x000000000f087348 */ /* 0x000fea0003c00000 */
[----:B------:R0:W1:Y:S02]  /*52d0*/  SHFL.BFLY P6, R14, R13, R12, R11 ;  /* 0x0c00000c0d0e7389 */ /* 0x00006400000c000b */
[----:B01----:R-:W-:Y:S05]  /*52e0*/  ENDCOLLECTIVE ;  /* 0x000000000000791b */ /* 0x003fea0003800000 */
.L_x_9323:
[----:B------:R-:W-:Y:S01]  /*52f0*/  HFMA2 R12, -RZ, RZ, 0, 1.1920928955078125e-07 ;  /* 0x00000002ff0c7431 */ /* 0x000fe200000001ff */
[----:B------:R-:W-:-:S04]  /*5300*/  FMNMX R2, R0, R14, !PT ;  /* 0x0000000e00027209 */ /* 0x000fc80007800000 */
[----:B------:R-:W-:-:S07]  /*5310*/  MOV R13, R2 ;  /* 0x00000002000d7202 */ /* 0x000fce0000000f00 */
[----:B------:R-:W-:Y:S05]  /*5320*/  WARPSYNC.COLLECTIVE R15, `(.L_x_9324) ;  /* 0x000000000f087348 */ /* 0x000fea0003c00000 */
[----:B------:R0:W1:Y:S02]  /*5330*/  SHFL.BFLY P6, R14, R13, R12, R11 ;  /* 0x0c00000c0d0e7389 */ /* 0x00006400000c000b */
[----:B01----:R-:W-:Y:S05]  /*5340*/  ENDCOLLECTIVE ;  /* 0x000000000000791b */ /* 0x003fea0003800000 */
.L_x_9324:
[----:B------:R-:W-:Y:S01]  /*5350*/  HFMA2 R12, -RZ, RZ, 0, 5.9604644775390625e-08 ;  /* 0x00000001ff0c7431 */ /* 0x000fe200000001ff */
[----:B------:R-:W-:-:S04]  /*5360*/  FMNMX R3, R2, R14, !PT ;  /* 0x0000000e02037209 */ /* 0x000fc80007800000 */
[----:B------:R-:W-:-:S07]  /*5370*/  MOV R13, R3 ;  /* 0x00000003000d7202 */ /* 0x000fce0000000f00 */
[----:B------:R-:W-:Y:S05]  /*5380*/  WARPSYNC.COLLECTIVE R15, `(.L_x_9325) ;  /* 0x000000000f087348 */ /* 0x000fea0003c00000 */
[----:B------:R0:W1:Y:S02]  /*5390*/  SHFL.BFLY P6, R14, R13, R12, R11 ;  /* 0x0c00000c0d0e7389 */ /* 0x00006400000c000b */
[----:B01----:R-:W-:Y:S05]  /*53a0*/  ENDCOLLECTIVE ;  /* 0x000000000000791b */ /* 0x003fea0003800000 */
.L_x_9325:
        /* <DEDUP_REMOVED lines=275> */
[----:B------:R-:W-:-:S03]  /*64e0*/  FADD R11, RZ, R8 ;  /* 0x00000008ff0b7221 */ /* 0x000fc60000000000 */
[----:B------:R-:W0:Y:S01]  /*64f0*/  MUFU.EX2 R35, R68 ;  /* 0x0000004400237308 */ /* 0x000e220000000800 */
[----:B------:R-:W-:Y:S01]  /*6500*/  FADD R11, R11, R0 ;  /* 0x000000000b0b7221 */ /* 0x000fe20000000000 */
        /* <DEDUP_REMOVED lines=40> */
.L_x_9326:
[----:B------:R-:W-:Y:S02]  /*6790*/  HFMA2 R12, -RZ, RZ, 0, 4.76837158203125e-07 ;  /* 0x00000008ff0c7431 */ /* 0x000fe400000001ff */
[----:B------:R-:W-:-:S05]  /*67a0*/  FADD R37, R13, R14 ;  /* 0x0000000e0d257221 */ /* 0x000fca0000000000 */
[----:B------:R-:W-:-:S07]  /*67b0*/  MOV R13, R37 ;  /* 0x00000025000d7202 */ /* 0x000fce0000000f00 */
[----:B------:R-:W-:Y:S05]  /*67c0*/  WARPSYNC.COLLECTIVE R15, `(.L_x_9327) ;  /* 0x000000000f087348 */ /* 0x000fea0003c00000 */
[----:B------:R0:W1:Y:S02]  /*67d0*/  SHFL.BFLY P6, R14, R13, R12, R11 ;  /* 0x0c00000c0d0e7389 */ /* 0x00006400000c000b */
[----:B01----:R-:W-:Y:S05]  /*67e0*/  ENDCOLLECTIVE ;  /* 0x000000000000791b */ /* 0x003fea0003800000 */
.L_x_9327:
[----:B------:R-:W-:Y:S02]  /*67f0*/  HFMA2 R12, -RZ, RZ, 0, 2.384185791015625e-07 ;  /* 0x00000004ff0c7431 */ /* 0x000fe400000001ff */
[----:B------:R-:W-:-:S05]  /*6800*/  FADD R38, R37, R14 ;  /* 0x0000000e25267221 */ /* 0x000fca0000000000 */
[----:B------:R-:W-:-:S07]  /*6810*/  MOV R13, R38 ;  /* 0x00000026000d7202 */ /* 0x000fce0000000f00 */
[----:B------:R-:W-:Y:S05]  /*6820*/  WARPSYNC.COLLECTIVE R15, `(.L_x_9328) ;  /* 0x000000000f087348 */ /* 0x000fea0003c00000 */
[----:B------:R0:W1:Y:S02]  /*6830*/  SHFL.BFLY P6, R14, R13, R12, R11 ;  /* 0x0c00000c0d0e7389 */ /* 0x00006400000c000b */
[----:B01----:R-:W-:Y:S05]  /*6840*/  ENDCOLLECTIVE ;  /* 0x000000000000791b */ /* 0x003fea0003800000 */
.L_x_9328:
[----:B------:R-:W-:Y:S02]  /*6850*/  HFMA2 R12, -RZ, RZ, 0, 1.1920928955078125e-07 ;  /* 0x00000002ff0c7431 */ /* 0x000fe400000001ff */
[----:B------:R-:W-:-:S05]  /*6860*/  FADD R39, R38, R14 ;  /* 0x0000000e26277221 */ /* 0x000fca0000000000 */
[----:B------:R-:W-:-:S07]  /*6870*/  MOV R13, R39 ;  /* 0x00000027000d7202 */ /* 0x000fce0000000f00 */
[----:B------:R-:W-:Y:S05]  /*6880*/  WARPSYNC.COLLECTIVE R15, `(.L_x_9329) ;  /* 0x000000000f087348 */ /* 0x000fea0003c00000 */
[----:B------:R0:W1:Y:S02]  /*6890*/  SHFL.BFLY P6, R14, R13, R12, R11 ;  /* 0x0c00000c0d0e7389 */ /* 0x00006400000c000b */
[----:B01----:R-:W-:Y:S05]  /*68a0*/  ENDCOLLECTIVE ;  /* 0x000000000000791b */ /* 0x003fea0003800000 */
.L_x_9329:
[----:B------:R-:W-:Y:S02]  /*68b0*/  HFMA2 R12, -RZ, RZ, 0, 5.9604644775390625e-08 ;  /* 0x00000001ff0c7431 */ /* 0x000fe400000001ff */
[----:B------:R-:W-:-:S05]  /*68c0*/  FADD R40, R39, R14 ;  /* 0x0000000e27287221 */ /* 0x000fca0000000000 */
[----:B------:R-:W-:-:S07]  /*68d0*/  MOV R13, R40 ;  /* 0x00000028000d7202 */ /* 0x000fce0000000f00 */
[----:B------:R-:W-:Y:S05]  /*68e0*/  WARPSYNC.COLLECTIVE R15, `(.L_x_9330) ;  /* 0x000000000f087348 */ /* 0x000fea0003c00000 */
[----:B------:R0:W1:Y:S02]  /*68f0*/  SHFL.BFLY P6, R14, R13, R12, R11 ;  /* 0x0c00000c0d0e7389 */ /* 0x00006400000c000b */
[----:B01----:R-:W-:Y:S05]  /*6900*/  ENDCOLLECTIVE ;  /* 0x000000000000791b */ /* 0x003fea0003800000 */
.L_x_9330:
[----:B------:R-:W-:Y:S05]  /*6910*/  BRA `(.L_x_9331) ;  /* 0xffffffc000007947 */ /* 0x000fea000383ffff */
        .weak           $__internal_182_$__cuda_sm3x_div_rn_noftz_f32_slowpath
        .type           $__internal_182_$__cuda_sm3x_div_rn_noftz_f32_slowpath,@function
        .size           $__internal_182_$__cuda_sm3x_div_rn_noftz_f32_slowpath,(.L_x_25634 - $__internal_182_$__cuda_sm3x_div_rn_noftz_f32_slowpath)
$__internal_182_$__cuda_sm3x_div_rn_noftz_f32_slowpath:
        /* <DEDUP_REMOVED lines=35> */
.L_x_9333:
        /* <DEDUP_REMOVED lines=51> */
.L_x_9340:
[----:B------:R-:W-:-:S04]  /*6e80*/  LOP3.LUT R39, R39, 0x80000000, RZ, 0xc0, !PT ;  /* 0x8000000027277812 */ /* 0x000fc800078ec0ff */
[----:B------:R-:W-:Y:S01]  /*6e90*/  LOP3.LUT R39, R39, 0x7f800000, RZ, 0xfc, !PT ;  /* 0x7f80000027277812 */ /* 0x000fe200078efcff */
[----:B------:R-:W-:Y:S06]  /*6ea0*/  BRA `(.L_x_9341) ;  /* 0x0000000000047947 */ /* 0x000fec0003800000 */
.L_x_9339:
[----:B------:R-:W-:-:S07]  /*6eb0*/  LEA R39, R13, R39, 0x17 ;  /* 0x000000270d277211 */ /* 0x000fce00078eb8ff */
.L_x_9341:
[----:B------:R-:W-:Y:S05]  /*6ec0*/  BSYNC.RECONVERGENT B2 ;  /* 0x0000000000027941 */ /* 0x000fea0003800200 */
.L_x_9338:
[----:B------:R-:W-:Y:S05]  /*6ed0*/  BRA `(.L_x_9342) ;  /* 0x0000000000207947 */ /* 0x000fea0003800000 */
.L_x_9337:
[----:B------:R-:W-:-:S04]  /*6ee0*/  LOP3.LUT R8, R13, 0x80000000, R8, 0x48, !PT ;  /* 0x800000000d087812 */ /* 0x000fc800078e4808 */
[----:B------:R-:W-:Y:S01]  /*6ef0*/  LOP3.LUT R39, R8, 0x7f800000, RZ, 0xfc, !PT ;  /* 0x7f80000008277812 */ /* 0x000fe200078efcff */
[----:B------:R-:W-:Y:S06]  /*6f00*/  BRA `(.L_x_9342) ;  /* 0x0000000000147947 */ /* 0x000fec0003800000 */
.L_x_9336:
[----:B------:R-:W-:Y:S01]  /*6f10*/  LOP3.LUT R39, R13, 0x80000000, R8, 0x48, !PT ;  /* 0x800000000d277812 */ /* 0x000fe200078e4808 */
[----:B------:R-:W-:Y:S06]  /*6f20*/  BRA `(.L_x_9342) ;  /* 0x00000000000c7947 */ /* 0x000fec0003800000 */
.L_x_9335:
[----:B------:R-:W0:Y:S01]  /*6f30*/  MUFU.RSQ R39, -QNAN ;  /* 0xffc0000000277908 */ /* 0x000e220000001400 */
[----:B------:R-:W-:Y:S05]  /*6f40*/  BRA `(.L_x_9342) ;  /* 0x0000000000047947 */ /* 0x000fea0003800000 */
.L_x_9334:
[----:B------:R-:W-:-:S07]  /*6f50*/  FADD.FTZ R39, R8, R11 ;  /* 0x0000000b08277221 */ /* 0x000fce0000010000 */
.L_x_9342:
[----:B------:R-:W-:Y:S05]  /*6f60*/  BSYNC.RECONVERGENT B1 ;  /* 0x0000000000017941 */ /* 0x000fea0003800200 */
.L_x_9332:
[----:B------:R-:W-:-:S04]  /*6f70*/  HFMA2 R13, -RZ, RZ, 0, 0 ;  /* 0x00000000ff0d7431 */ /* 0x000fc800000001ff */
[----:B0-----:R-:W-:Y:S05]  /*6f80*/  RET.REL.NODEC R12 `(_Z15SoftmaxWarpImplI10DirectLoadI6__halffE11DirectStoreIfS1_EfLi1ELi31ELi32ELi1ELb1EL9Algorithm0EEvT_T0_ll) ;  /* 0xffffff900c1c7950 */ /* 0x001fea0003c3ffff */
.L_x_9343:
        /* <DEDUP_REMOVED lines=15> */
.L_x_25634:


//--------------------- .text._Z15SoftmaxWarpImplI10DirectLoadI6__halffE11DirectStoreIfS1_EfLi1ELi31ELi32ELi1ELb0EL9Algorithm0EEvT_T0_ll --------------------------
	.section	.text._Z15SoftmaxWarpImplI10DirectLoadI6__halffE11DirectStoreIfS1_EfLi1ELi31ELi32ELi1ELb0EL9Algorithm0EEvT_T0_ll,"ax",@progbits
	.align	128
        .global         _Z15SoftmaxWarpImplI10DirectLoadI6__halffE11DirectStoreIfS1_EfLi1ELi31ELi32ELi1ELb0EL9Algorithm0EEvT_T0_ll
        .type           _Z15SoftmaxWarpImplI10DirectLoadI6__halffE11DirectStoreIfS1_EfLi1ELi31ELi32ELi1ELb0EL9Algorithm0EEvT_T0_ll,@function
        .size           _Z15SoftmaxWarpImplI10DirectLoadI6__halffE11DirectStoreIfS1_EfLi1ELi31ELi32ELi1ELb0EL9Algorithm0EEvT_T0_ll,(.L_x_25635 - _Z15SoftmaxWarpImplI10DirectLoadI6__halffE11DirectStoreIfS1_EfLi1ELi31ELi32ELi1ELb0EL9Algorithm0EEvT_T0_ll)
        .other          _Z15SoftmaxWarpImplI10DirectLoadI6__halffE11DirectStoreIfS1_EfLi1ELi31ELi32ELi1ELb0EL9Algorithm0EEvT_T0_ll,@"STO_CUDA_ENTRY STV_DEFAULT"
_Z15SoftmaxWarpImplI10DirectLoadI6__halffE11DirectStoreIfS1_EfLi1ELi31ELi32ELi1ELb0EL9Algorithm0EEvT_T0_ll:
.text._Z15SoftmaxWarpImplI10DirectLoadI6__halffE11DirectStoreIfS1_EfLi1ELi31ELi32ELi1ELb0EL9Algorithm0EEvT_T0_ll:
        /* <DEDUP_REMOVED lines=24> */
.L_x_9344:
        /* <DEDUP_REMOVED lines=13> */
.L_x_9408:
        /* <DEDUP_REMOVED lines=434> */
.L_x_9420:
        /* <DEDUP_REMOVED lines=12> */
[----:B01----:R-:W-:Y:S05]  /*1e30*/  CALL.REL.NOINC `($__internal_183_$__cuda_sm3x_div_rn_noftz_f32_slowpath) ;  /* 0x0000003800547944 */ /* 0x003fea0003c00000 */
[----:B------:R-:W-:-:S07]  /*1e40*/  MOV R15, R42 ;  /* 0x0000002a000f7202 */ /* 0x000fce0000000f00 */
.L_x_9347:
[----:B------:R-:W-:Y:S05]  /*1e50*/  BSYNC.RECONVERGENT B2 ;  /* 0x0000000000027941 */ /* 0x000fea0003800200 */
.L_x_9346:
        /* <DEDUP_REMOVED lines=12> */
[----:B01----:R-:W-:Y:S05]  /*1f20*/  CALL.REL.NOINC `($__internal_183_$__cuda_sm3x_div_rn_noftz_f32_slowpath) ;  /* 0x0000003800187944 */ /* 0x003fea0003c00000 */
[----:B------:R-:W-:-:S07]  /*1f30*/  MOV R40, R42 ;  /* 0x0000002a00287202 */ /* 0x000fce0000000f00 */
.L_x_9349:
[----:B------:R-:W-:Y:S05]  /*1f40*/  BSYNC.RECONVERGENT B2 ;  /* 0x0000000000027941 */ /* 0x000fea0003800200 */
.L_x_9348:
        /* <DEDUP_REMOVED lines=14> */
.L_x_9351:
[----:B------:R-:W-:Y:S05]  /*2030*/  BSYNC.RECONVERGENT B2 ;  /* 0x0000000000027941 */ /* 0x000fea0003800200 */
.L_x_9350:
        /* <DEDUP_REMOVED lines=14> */
.L_x_9353:
[----:B------:R-:W-:Y:S05]  /*2120*/  BSYNC.RECONVERGENT B2 ;  /* 0x0000000000027941 */ /* 0x000fea0003800200 */
.L_x_9352:
        /* <DEDUP_REMOVED lines=14> */
.L_x_9355:
[----:B------:R-:W-:Y:S05]  /*2210*/  BSYNC.RECONVERGENT B2 ;  /* 0x0000000000027941 */ /* 0x000fea0003800200 */
.L_x_9354:
        /* <DEDUP_REMOVED lines=14> */
.L_x_9357:
[----:B------:R-:W-:Y:S05]  /*2300*/  BSYNC.RECONVERGENT B2 ;  /* 0x0000000000027941 */ /* 0x000fea0003800200 */
.L_x_9356:
        /* <DEDUP_REMOVED lines=14> */
.L_x_9359:
[----:B------:R-:W-:Y:S05]  /*23f0*/  BSYNC.RECONVERGENT B2 ;  /* 0x0000000000027941 */ /* 0x000fea0003800200 */
.L_x_9358:
        /* <DEDUP_REMOVED lines=14> */
.L_x_9361:
[----:B------:R-:W-:Y:S05]  /*24e0*/  BSYNC.RECONVERGENT B2 ;  /* 0x0000000000027941 */ /* 0x000fea0003800200 */
.L_x_9360:
        /* <DEDUP_REMOVED lines=14> */
.L_x_9363:
[----:B------:R-:W-:Y:S05]  /*25d0*/  BSYNC.RECONVERGENT B2 ;  /* 0x0000000000027941 */ /* 0x000fea0003800200 */
.L_x_9362:
        /* <DEDUP_REMOVED lines=14> */
.L_x_9365:
[----:B------:R-:W-:Y:S05]  /*26c0*/  BSYNC.RECONVERGENT B2 ;  /* 0x0000000000027941 */ /* 0x000fea0003800200 */
.L_x_9364:
        /* <DEDUP_REMOVED lines=14> */
.L_x_9367:
[----:B------:R-:W-:Y:S05]  /*27b0*/  BSYNC.RECONVERGENT B2 ;  /* 0x0000000000027941 */ /* 0x000fea0003800200 */
.L_x_9366:
        /* <DEDUP_REMOVED lines=14> */
.L_x_9369:
[----:B------:R-:W-:Y:S05]  /*28a0*/  BSYNC.RECONVERGENT B2 ;  /* 0x0000000000027941 */ /* 0x000fea0003800200 */
.L_x_9368:
        /* <DEDUP_REMOVED lines=14> */
.L_x_9371:
[----:B------:R-:W-:Y:S05]  /*2990*/  BSYNC.RECONVERGENT B2 ;  /* 0x0000000000027941 */ /* 0x000fea0003800200 */
.L_x_9370:
        /* <DEDUP_REMOVED lines=14> */
.L_x_9373:
[----:B------:R-:W-:Y:S05]  /*2a80*/  BSYNC.RECONVERGENT B2 ;  /* 0x0000000000027941 */ /* 0x000fea0003800200 */
.L_x_9372:
        /* <DEDUP_REMOVED lines=14> */
.L_x_9375:
[----:B------:R-:W-:Y:S05]  /*2b70*/  BSYNC.RECONVERGENT B2 ;  /* 0x0000000000027941 */ /* 0x000fea0003800200 */
.L_x_9374:
        /* <DEDUP_REMOVED lines=14> */
.L_x_9377:
[----:B------:R-:W-:Y:S05]  /*2c60*/  BSYNC.RECONVERGENT B2 ;  /* 0x0000000000027941 */ /* 0x000fea0003800200 */
.L_x_9376:
        /* <DEDUP_REMOVED lines=14> */
.L_x_9379:
[----:B------:R-:W-:Y:S05]  /*2d50*/  BSYNC.RECONVERGENT B2 ;  /* 0x0000000000027941 */ /* 0x000fea0003800200 */
.L_x_9378:
        /* <DEDUP_REMOVED lines=14> */
.L_x_9381:
[----:B------:R-:W-:Y:S05]  /*2e40*/  BSYNC.RECONVERGENT B2 ;  /* 0x0000000000027941 */ /* 0x000fea0003800200 */
.L_x_9380:
        /* <DEDUP_REMOVED lines=14> */
.L_x_9383:
[----:B------:R-:W-:Y:S05]  /*2f30*/  BSYNC.RECONVERGENT B2 ;  /* 0x0000000000027941 */ /* 0x000fea0003800200 */
.L_x_9382:
        /* <DEDUP_REMOVED lines=14> */
.L_x_9385:
[----:B------:R-:W-:Y:S05]  /*3020*/  BSYNC.RECONVERGENT B2 ;  /* 0x0000000000027941 */ /* 0x000fea0003800200 */
.L_x_9384:
        /* <DEDUP_REMOVED lines=14> */
.L_x_9387:
[----:B------:R-:W-:Y:S05]  /*3110*/  BSYNC.RECONVERGENT B2 ;  /* 0x0000000000027941 */ /* 0x000fea0003800200 */
.L_x_9386:
        /* <DEDUP_REMOVED lines=14> */
.L_x_9389:
[----:B------:R-:W-:Y:S05]  /*3200*/  BSYNC.RECONVERGENT B2 ;  /* 0x0000000000027941 */ /* 0x000fea0003800200 */
.L_x_9388:
        /* <DEDUP_REMOVED lines=14> */
.L_x_9391:
[----:B------:R-:W-:Y:S05]  /*32f0*/  BSYNC.RECONVERGENT B2 ;  /* 0x0000000000027941 */ /* 0x000fea0003800200 */
.L_x_9390:
        /* <DEDUP_REMOVED lines=14> */
.L_x_9393:
[----:B------:R-:W-:Y:S05]  /*33e0*/  BSYNC.RECONVERGENT B2 ;  /* 0x0000000000027941 */ /* 0x000fea0003800200 */
.L_x_9392:
        /* <DEDUP_REMOVED lines=14> */
.L_x_9395:
[----:B------:R-:W-:Y:S05]  /*34d0*/  BSYNC.RECONVERGENT B2 ;  /* 0x0000000000027941 */ /* 0x000fea0003800200 */
.L_x_9394:
        /* <DEDUP_REMOVED lines=14> */
.L_x_9397:
[----:B------:R-:W-:Y:S05]  /*35c0*/  BSYNC.RECONVERGENT B2 ;  /* 0x0000000000027941 */ /* 0x000fea0003800200 */
.L_x_9396:
        /* <DEDUP_REMOVED lines=14> */
.L_x_9399:
[----:B------:R-:W-:Y:S05]  /*36b0*/  BSYNC.RECONVERGENT B2 ;  /* 0x0000000000027941 */ /* 0x000fea0003800200 */
.L_x_9398:
        /* <DEDUP_REMOVED lines=14> */
.L_x_9401:
[----:B------:R-:W-:Y:S05]  /*37a0*/  BSYNC.RECONVERGENT B2 ;  /* 0x0000000000027941 */ /* 0x000fea0003800200 */
.L_x_9400:
        /* <DEDUP_REMOVED lines=14> */
.L_x_9403:
[----:B------:R-:W-:Y:S05]  /*3890*/  BSYNC.RECONVERGENT B2 ;  /* 0x0000000000027941 */ /* 0x000fea0003800200 */
.L_x_9402:
        /* <DEDUP_REMOVED lines=14> */
.L_x_9405:
[----:B------:R-:W-:Y:S05]  /*3980*/  BSYNC.RECONVERGENT B2 ;  /* 0x0000000000027941 */ /* 0x000fea0003800200 */
.L_x_9404:
        /* <DEDUP_REMOVED lines=14> */
.L_x_9407:
[----:B------:R-:W-:Y:S05]  /*3a70*/  BSYNC.RECONVERGENT B2 ;  /* 0x0000000000027941 */ /* 0x000fea0003800200 */
.L_x_9406:
[----:B------:R-:W-:Y:S01]  /*3a80*/  HFMA2 R13, -RZ, RZ, 0, 0 ;  /* 0x00000000ff0d7431 */ /* 0x000fe200000001ff */
[----:B------:R-:W-:Y:S01]  /*3a90*/  MOV R12, R46 ;  /* 0x0000002e000c7202 */ /* 0x000fe20000000f00 */
[----:B------:R-:W-:Y:S01]  /*3aa0*/  IMAD R33, R43, UR42, RZ ;  /* 0x0000002a2b217c24 */ /* 0x000fe2000f8e02ff */
[----:B------:R-:W-:Y:S02]  /*3ab0*/  R2UR UR6, R38 ;  /* 0x00000000260672ca */ /* 0x000fe400000e0000 */
[----:B------:R-:W-:Y:S01]  /*3ac0*/  R2UR UR7, R39 ;  /* 0x00000000270772ca */ /* 0x000fe200000e0000 */
[----:B------:R-:W-:Y:S01]  /*3ad0*/  IMAD R33, R44, UR43, R33 ;  /* 0x0000002b2c217c24 */ /* 0x000fe2000f8e0221 */
[----:B------:R-:W-:Y:S02]  /*3ae0*/  F2FP.F16.F32.PACK_AB R15, R40, R15 ;  /* 0x0000000f280f723e */ /* 0x000fe400000000ff */
[----:B------:R-:W-:Y:S01]  /*3af0*/  F2FP.F16.F32.PACK_AB R20, R23, R20 ;  /* 0x000000141714723e */ /* 0x000fe200000000ff */
        /* <DEDUP_REMOVED lines=13> */
[----:B------:R-:W-:Y:S02]  /*3bd0*/  F2FP.F16.F32.PACK_AB R29, R29, R30 ;  /* 0x0000001e1d1d723e */ /* 0x000fe400000000ff */
[----:B------:R-:W-:Y:S02]  /*3be0*/  F2FP.F16.F32.PACK_AB R14, R21, R14 ;  /* 0x0000000e150e723e */ /* 0x000fe400000000ff */
[----:B------:R-:W-:-:S02]  /*3bf0*/  IADD3 R44, P0, PT, R45, R44, RZ ;  /* 0x0000002c2d2c7210 */ /* 0x000fc40007f1e0ff */
[----:B------:R-:W-:Y:S01]  /*3c00*/  R2UR UR12, R38 ;  /* 0x00000000260c72ca */ /* 0x000fe200000e0000 */
[----:B------:R-:W-:Y:S01]  /*3c10*/  STG.E.U16 desc[UR4][R32.64], R15 ;  /* 0x0000000f20007986 */ /* 0x000fe2000c101504 */
[----:B------:R-:W-:Y:S02]  /*3c20*/  R2UR UR13, R39 ;  /* 0x00000000270d72ca */ /* 0x000fe400000e0000 */
[----:B------:R-:W-:Y:S01]  /*3c30*/  PRMT R13, R14, 0x7632, R13 ;  /* 0x000076320e0d7816 */ /* 0x000fe2000000000d */
[----:B------:R-:W-:Y:S01]  /*3c40*/  STG.E.U16 desc[UR8][R32.64+0x80], R14 ;  /* 0x0000800e20007986 */ /* 0x000fe2000c101508 */
[----:B--2---:R-:W-:Y:S02]  /*3c50*/  PRMT R12, R20, 0x7632, R12 ;  /* 0x00007632140c7816 */ /* 0x004fe4000000000c */
[----:B------:R-:W-:Y:S01]  /*3c60*/  F2FP.F16.F32.PACK_AB R16, R16, R17 ;  /* 0x000000111010723e */ /* 0x000fe200000000ff */
[----:B------:R2:W-:Y:S01]  /*3c70*/  STG.E.U16 desc[UR4][R32.64+0xc0], R13 ;  /* 0x0000c00d20007986 */ /* 0x0005e2000c101504 */
[----:B------:R-:W-:-:S02]  /*3c80*/  LEA.HI.X.SX32 R43, R45, R43, 0x1, P0 ;  /* 0x0000002b2d2b7211 */ /* 0x000fc400000f0eff */
[----:B------:R-:W-:Y:S01]  /*3c90*/  ISETP.GE.U32.AND P0, PT, R44, UR44, PT ;  /* 0x0000002c2c007c0c */ /* 0x000fe2000bf06070 */
[----:B------:R3:W-:Y:S01]  /*3ca0*/  STG.E.U16 desc[UR6][R32.64+0x140], R12 ;  /* 0x0001400c20007986 */ /* 0x0007e2000c101506 */
[----:B------:R-:W-:Y:S02]  /*3cb0*/  F2FP.F16.F32.PACK_AB R24, R31, R24 ;  /* 0x000000181f18723e */ /* 0x000fe400000000ff */
[----:B------:R-:W-:Y:S01]  /*3cc0*/  F2FP.F16.F32.PACK_AB R7, R7, R8 ;  /* 0x000000080707723e */ /* 0x000fe200000000ff */
        /* <DEDUP_REMOVED lines=8> */
[----:B------:R-:W-:Y:S01]  /*3d50*/  F2FP.F16.F32.PACK_AB R3, R3, R4 ;  /* 0x000000040303723e */ /* 0x000fe200000000ff */
[----:B------:R-:W-:Y:S01]  /*3d60*/  STG.E.U16 desc[UR6][R32.64+0x240], R13 ;  /* 0x0002400d20007986 */ /* 0x000fe2000c101506 */
[----:B------:R-:W-:Y:S02]  /*3d70*/  F2FP.F16.F32.PACK_AB R22, R25, R22 ;  /* 0x000000161916723e */ /* 0x000fe400000000ff */
[----:B------:R-:W-:Y:S01]  /*3d80*/  F2FP.F16.F32.PACK_AB R27, R27, R28 ;  /* 0x0000001c1b1b723e */ /* 0x000fe200000000ff */
[----:B------:R2:W-:Y:S01]  /*3d90*/  STG.E.U16 desc[UR10][R32.64+0x2c0], R12 ;  /* 0x0002c00c20007986 */ /* 0x0005e2000c10150a */
[----:B------:R-:W-:-:S02]  /*3da0*/  F2FP.F16.F32.PACK_AB R18, R18, R19 ;  /* 0x000000131212723e */ /* 0x000fc400000000ff */
[----:B------:R-:W-:Y:S01]  /*3db0*/  F2FP.F16.F32.PACK_AB R9, R9, R10 ;  /* 0x0000000a0909723e */ /* 0x000fe200000000ff */
[----:B------:R3:W-:Y:S01]  /*3dc0*/  STG.E.U16 desc[UR12][R32.64+0x600], R3 ;  /* 0x0006000320007986 */ /* 0x0007e2000c10150c */
[----:B------:R-:W-:Y:S02]  /*3dd0*/  F2FP.F16.F32.PACK_AB R5, R5, R6 ;  /* 0x000000060505723e */ /* 0x000fe400000000ff */
[----:B------:R-:W-:Y:S01]  /*3de0*/  F2FP.F16.F32.PACK_AB R2, R41, R2 ;  /* 0x000000022902723e */ /* 0x000fe200000000ff */
[----:B------:R-:W-:Y:S01]  /*3df0*/  STG.E.U16 desc[UR12][R32.64+0x180], R22 ;  /* 0x0001801620007986 */ /* 0x000fe2000c10150c */
[----:B------:R-:W-:Y:S02]  /*3e00*/  F2FP.F16.F32.PACK_AB R0, R47, R0 ;  /* 0x000000002f00723e */ /* 0x000fe400000000ff */
        /* <DEDUP_REMOVED lines=12> */
[----:B------:R-:W-:Y:S01]  /*3ed0*/  F2FP.F16.F32.PACK_AB R11, RZ, R11 ;  /* 0x0000000bff0b723e */ /* 0x000fe200000000ff */
        /* <DEDUP_REMOVED lines=18> */
.L_x_9345:
[----:B------:R-:W-:Y:S01]  /*4000*/  HFMA2 R11, -RZ, RZ, 0, 1.847743988037109375e-06 ;  /* 0x0000001fff0b7431 */ /* 0x000fe200000001ff */
[----:B------:R-:W-:Y:S01]  /*4010*/  BSSY B0, `(.L_x_9409) ;  /* 0x0000006000007945 */ /* 0x000fe20003800000 */
[----:B------:R-:W-:Y:S02]  /*4020*/  MOV R12, 0x10 ;  /* 0x00000010000c7802 */ /* 0x000fe40000000f00 */
[----:B------:R-:W-:-:S07]  /*4030*/  MOV R15, 0xffffffff ;  /* 0xffffffff000f7802 */ /* 0x000fce0000000f00 */
[----:B0-----:R-:W-:Y:S05]  /*4040*/  WARPSYNC.COLLECTIVE R15, `(.L_x_9410) ;  /* 0x000000000f087348 */ /* 0x001fea0003c00000 */
[----:B------:R1:W2:Y:S02]  /*4050*/  SHFL.BFLY P6, R14, R13, R12, R11 ;  /* 0x0c00000c0d0e7389 */ /* 0x0002a400000c000b */
[----:B012---:R-:W-:Y:S05]  /*4060*/  ENDCOLLECTIVE ;  /* 0x000000000000791b */ /* 0x007fea0003800000 */
.L_x_9410:
[----:B------:R-:W-:Y:S05]  /*4070*/  BSYNC B0 ;  /* 0x0000000000007941 */ /* 0x000fea0003800000 */
.L_x_9409:
        /* <DEDUP_REMOVED lines=9> */
.L_x_9411:
[----:B------:R-:W-:Y:S01]  /*4110*/  HFMA2 R12, -RZ, RZ, 0, 2.384185791015625e-07 ;  /* 0x00000004ff0c7431 */ /* 0x000fe200000001ff */
[----:B------:R-:W-:-:S04]  /*4120*/  FMNMX R0, R13, R14, !PT ;  /* 0x0000000e0d007209 */ /* 0x000fc80007800000 */
[----:B------:R-:W-:-:S07]  /*4130*/  MOV R13, R0 ;  /* 0x00000000000d7202 */ /* 0x000fce0000000f00 */
[----:B------:R-:W-:Y:S05]  /*4140*/  WARPSYNC.COLLECTIVE R15, `(.L_x_9412) ;  /* 0x000000000f087348 */ /* 0x000fea0003c00000 */
[----:B------:R0:W1:Y:S02]  /*4150*/  SHFL.BFLY P6, R14, R13, R12, R11 ;  /* 0x0c00000c0d0e7389 */ /* 0x00006400000c000b */
[----:B01----:R-:W-:Y:S05]  /*4160*/  ENDCOLLECTIVE ;  /* 0x000000000000791b */ /* 0x003fea0003800000 */
.L_x_9412:
[----:B------:R-:W-:Y:S01]  /*4170*/  HFMA2 R12, -RZ, RZ, 0, 1.1920928955078125e-07 ;  /* 0x00000002ff0c7431 */ /* 0x000fe200000001ff */
[----:B------:R-:W-:-:S04]  /*4180*/  FMNMX R2, R0, R14, !PT ;  /* 0x0000000e00027209 */ /* 0x000fc80007800000 */
[----:B------:R-:W-:-:S07]  /*4190*/  MOV R13, R2 ;  /* 0x00000002000d7202 */ /* 0x000fce0000000f00 */
[----:B------:R-:W-:Y:S05]  /*41a0*/  WARPSYNC.COLLECTIVE R15, `(.L_x_9413) ;  /* 0x000000000f087348 */ /* 0x000fea0003c00000 */
[----:B------:R0:W1:Y:S02]  /*41b0*/  SHFL.BFLY P6, R14, R13, R12, R11 ;  /* 0x0c00000c0d0e7389 */ /* 0x00006400000c000b */
[----:B01----:R-:W-:Y:S05]  /*41c0*/  ENDCOLLECTIVE ;  /* 0x000000000000791b */ /* 0x003fea0003800000 */
.L_x_9413:
[----:B------:R-:W-:Y:S01]  /*41d0*/  HFMA2 R12, -RZ, RZ, 0, 5.9604644775390625e-08 ;  /* 0x00000001ff0c7431 */ /* 0x000fe200000001ff */
[----:B------:R-:W-:-:S04]  /*41e0*/  FMNMX R3, R2, R14, !PT ;  /* 0x0000000e02037209 */ /* 0x000fc80007800000 */
[----:B------:R-:W-:-:S07]  /*41f0*/  MOV R13, R3 ;  /* 0x00000003000d7202 */ /* 0x000fce0000000f00 */
[----:B------:R-:W-:Y:S05]  /*4200*/  WARPSYNC.COLLECTIVE R15, `(.L_x_9414) ;  /* 0x000000000f087348 */ /* 0x000fea0003c00000 */
[----:B------:R0:W1:Y:S02]  /*4210*/  SHFL.BFLY P6, R14, R13, R12, R11 ;  /* 0x0c00000c0d0e7389 */ /* 0x00006400000c000b */
[----:B01----:R-:W-:Y:S05]  /*4220*/  ENDCOLLECTIVE ;  /* 0x000000000000791b */ /* 0x003fea0003800000 */
.L_x_9414:
        /* <DEDUP_REMOVED lines=317> */
.L_x_9415:
[----:B------:R-:W-:Y:S02]  /*5600*/  HFMA2 R12, -RZ, RZ, 0, 4.76837158203125e-07 ;  /* 0x00000008ff0c7431 */ /* 0x000fe400000001ff */
[----:B------:R-:W-:-:S05]  /*5610*/  FADD R37, R13, R14 ;  /* 0x0000000e0d257221 */ /* 0x000fca0000000000 */
[----:B------:R-:W-:-:S07]  /*5620*/  MOV R13, R37 ;  /* 0x00000025000d7202 */ /* 0x000fce0000000f00 */
[----:B------:R-:W-:Y:S05]  /*5630*/  WARPSYNC.COLLECTIVE R15, `(.L_x_9416) ;  /* 0x000000000f087348 */ /* 0x000fea0003c00000 */
[----:B------:R0:W1:Y:S02]  /*5640*/  SHFL.BFLY P6, R14, R13, R12, R11 ;  /* 0x0c00000c0d0e7389 */ /* 0x00006400000c000b */
[----:B01----:R-:W-:Y:S05]  /*5650*/  ENDCOLLECTIVE ;  /* 0x000000000000791b */ /* 0x003fea0003800000 */
.L_x_9416:
[----:B------:R-:W-:Y:S02]  /*5660*/  HFMA2 R12, -RZ, RZ, 0, 2.384185791015625e-07 ;  /* 0x00000004ff0c7431 */ /* 0x000fe400000001ff */
[----:B------:R-:W-:-:S05]  /*5670*/  FADD R40, R37, R14 ;  /* 0x0000000e25287221 */ /* 0x000fca0000000000 */
[----:B------:R-:W-:-:S07]  /*5680*/  MOV R13, R40 ;  /* 0x00000028000d7202 */ /* 0x000fce0000000f00 */
[----:B------:R-:W-:Y:S05]  /*5690*/  WARPSYNC.COLLECTIVE R15, `(.L_x_9417) ;  /* 0x000000000f087348 */ /* 0x000fea0003c00000 */
[----:B------:R0:W1:Y:S02]  /*56a0*/  SHFL.BFLY P6, R14, R13, R12, R11 ;  /* 0x0c00000c0d0e7389 */ /* 0x00006400000c000b */
[----:B01----:R-:W-:Y:S05]  /*56b0*/  ENDCOLLECTIVE ;  /* 0x000000000000791b */ /* 0x003fea0003800000 */
.L_x_9417:
[----:B------:R-:W-:Y:S02]  /*56c0*/  HFMA2 R12, -RZ, RZ, 0, 1.1920928955078125e-07 ;  /* 0x00000002ff0c7431 */ /* 0x000fe400000001ff */
[----:B------:R-:W-:-:S05]  /*56d0*/  FADD R41, R40, R14 ;  /* 0x0000000e28297221 */ /* 0x000fca0000000000 */
[----:B------:R-:W-:-:S07]  /*56e0*/  MOV R13, R41 ;  /* 0x00000029000d7202 */ /* 0x000fce0000000f00 */
[----:B------:R-:W-:Y:S05]  /*56f0*/  WARPSYNC.COLLECTIVE R15, `(.L_x_9418) ;  /* 0x000000000f087348 */ /* 0x000fea0003c00000 */
[----:B------:R0:W1:Y:S02]  /*5700*/  SHFL.BFLY P6, R14, R13, R12, R11 ;  /* 0x0c00000c0d0e7389 */ /* 0x00006400000c000b */
[----:B01----:R-:W-:Y:S05]  /*5710*/  ENDCOLLECTIVE ;  /* 0x000000000000791b */ /* 0x003fea0003800000 */
.L_x_9418:
[----:B------:R-:W-:Y:S02]  /*5720*/  HFMA2 R12, -RZ, RZ, 0, 5.9604644775390625e-08 ;  /* 0x00000001ff0c7431 */ /* 0x000fe400000001ff */
[----:B------:R-:W-:-:S05]  /*5730*/  FADD R42, R41, R14 ;  /* 0x0000000e292a7221 */ /* 0x000fca0000000000 */
[----:B------:R-:W-:-:S07]  /*5740*/  MOV R13, R42 ;  /* 0x0000002a000d7202 */ /* 0x000fce0000000f00 */
[----:B------:R-:W-:Y:S05]  /*5750*/  WARPSYNC.COLLECTIVE R15, `(.L_x_9419) ;  /* 0x000000000f087348 */ /* 0x000fea0003c00000 */
[----:B------:R0:W1:Y:S02]  /*5760*/  SHFL.BFLY P6, R14, R13, R12, R11 ;  /* 0x0c00000c0d0e7389 */ /* 0x00006400000c000b */
[----:B01----:R-:W-:Y:S05]  /*5770*/  ENDCOLLECTIVE ;  /* 0x000000000000791b */ /* 0x003fea0003800000 */
.L_x_9419:
[----:B------:R-:W-:Y:S05]  /*5780*/  BRA `(.L_x_9420) ;  /* 0xffffffc400787947 */ /* 0x000fea000383ffff */
        .weak           $__internal_183_$__cuda_sm3x_div_rn_noftz_f32_slowpath
        .type           $__internal_183_$__cuda_sm3x_div_rn_noftz_f32_slowpath,@function
        .size           $__internal_183_$__cuda_sm3x_div_rn_noftz_f32_slowpath,(.L_x_25635 - $__internal_183_$__cuda_sm3x_div_rn_noftz_f32_slowpath)
$__internal_183_$__cuda_sm3x_div_rn_noftz_f32_slowpath:
        /* <DEDUP_REMOVED lines=35> */
.L_x_9422:
        /* <DEDUP_REMOVED lines=51> */
.L_x_9429:
[----:B------:R-:W-:-:S04]  /*5cf0*/  LOP3.LUT R42, R42, 0x80000000, RZ, 0xc0, !PT ;  /* 0x800000002a2a7812 */ /* 0x000fc800078ec0ff */
[----:B------:R-:W-:Y:S01]  /*5d00*/  LOP3.LUT R42, R42, 0x7f800000, RZ, 0xfc, !PT ;  /* 0x7f8000002a2a7812 */ /* 0x000fe200078efcff */
[----:B------:R-:W-:Y:S06]  /*5d10*/  BRA `(.L_x_9430) ;  /* 0x0000000000047947 */ /* 0x000fec0003800000 */
.L_x_9428:
[----:B------:R-:W-:-:S07]  /*5d20*/  LEA R42, R13, R42, 0x17 ;  /* 0x0000002a0d2a7211 */ /* 0x000fce00078eb8ff */
.L_x_9430:
[----:B------:R-:W-:Y:S05]  /*5d30*/  BSYNC.RECONVERGENT B1 ;  /* 0x0000000000017941 */ /* 0x000fea0003800200 */
.L_x_9427:
[----:B------:R-:W-:Y:S05]  /*5d40*/  BRA `(.L_x_9431) ;  /* 0x0000000000207947 */ /* 0x000fea0003800000 */
.L_x_9426:
[----:B------:R-:W-:-:S04]  /*5d50*/  LOP3.LUT R11, R11, 0x80000000, R26, 0x48, !PT ;  /* 0x800000000b0b7812 */ /* 0x000fc800078e481a */
[----:B------:R-:W-:Y:S01]  /*5d60*/  LOP3.LUT R42, R11, 0x7f800000, RZ, 0xfc, !PT ;  /* 0x7f8000000b2a7812 */ /* 0x000fe200078efcff */
[----:B------:R-:W-:Y:S06]  /*5d70*/  BRA `(.L_x_9431) ;  /* 0x0000000000147947 */ /* 0x000fec0003800000 */
.L_x_9425:
[----:B------:R-:W-:Y:S01]  /*5d80*/  LOP3.LUT R42, R11, 0x80000000, R26, 0x48, !PT ;  /* 0x800000000b2a7812 */ /* 0x000fe200078e481a */
[----:B------:R-:W-:Y:S06]  /*5d90*/  BRA `(.L_x_9431) ;  /* 0x00000000000c7947 */ /* 0x000fec0003800000 */
.L_x_9424:
[----:B------:R-:W0:Y:S01]  /*5da0*/  MUFU.RSQ R42, -QNAN ;  /* 0xffc00000002a7908 */ /* 0x000e220000001400 */
[----:B------:R-:W-:Y:S05]  /*5db0*/  BRA `(.L_x_9431) ;  /* 0x0000000000047947 */ /* 0x000fea0003800000 */
.L_x_9423:
[----:B------:R-:W-:-:S07]  /*5dc0*/  FADD.FTZ R42, R26, R11 ;  /* 0x0000000b1a2a7221 */ /* 0x000fce0000010000 */
.L_x_9431:
[----:B------:R-:W-:Y:S05]  /*5dd0*/  BSYNC.RECONVERGENT B0 ;  /* 0x0000000000007941 */ /* 0x000fea0003800200 */
.L_x_9421:
[----:B------:R-:W-:-:S04]  /*5de0*/  HFMA2 R13, -RZ, RZ, 0, 0 ;  /* 0x00000000ff0d7431 */ /* 0x000fc800000001ff */
[----:B0-----:R-:W-:Y:S05]  /*5df0*/  RET.REL.NODEC R12 `(_Z15SoftmaxWarpImplI10DirectLoadI6__halffE11DirectStoreIfS1_EfLi1ELi31ELi32ELi1ELb0EL9Algorithm0EEvT_T0_ll) ;  /* 0xffffffa00c807950 */ /* 0x001fea0003c3ffff */
.L_x_9432:
        /* <DEDUP_REMOVED lines=16> */
.L_x_25635:


//--------------------- .text._Z15SoftmaxWarpImplI10DirectLoadI6__halffE11DirectStoreIfS1_EfLi1ELi30ELi32ELi1ELb1EL9Algorithm0EEvT_T0_ll --------------------------
	.section	.text._Z15SoftmaxWarpImplI10DirectLoadI6__halffE11DirectStoreIfS1_EfLi1ELi30ELi32ELi1ELb1EL9Algorithm0EEvT_T0_ll,"ax",@progbits
	.align	128
        .global         _Z15SoftmaxWarpImplI10DirectLoadI6__halffE11DirectStoreIfS1_EfLi1ELi30ELi32ELi1ELb1EL9Algorithm0EEvT_T0_ll
        .type           _Z15SoftmaxWarpImplI10DirectLoadI6__halffE11DirectStoreIfS1_EfLi1ELi30ELi32ELi1ELb1EL9Algorithm0EEvT_T0_ll,@function
        .size           _Z15SoftmaxWarpImplI10DirectLoadI6__halffE11DirectStoreIfS1_EfLi1ELi30ELi32ELi1ELb1EL9Algorithm0EEvT_T0_ll,(.L_x_25636 - _Z15SoftmaxWarpImplI10DirectLoadI6__halffE11DirectStoreIfS1_EfLi1ELi30ELi32ELi1ELb1EL9Algorithm0EEvT_T0_ll)
        .other          _Z15SoftmaxWarpImplI10DirectLoadI6__halffE11DirectStoreIfS1_EfLi1ELi30ELi32ELi1ELb1EL9Algorithm0EEvT_T0_ll,@"STO_CUDA_ENTRY STV_DEFAULT"
_Z15SoftmaxWarpImplI10DirectLoadI6__halffE11DirectStoreIfS1_EfLi1ELi30ELi32ELi1ELb1EL9Algorithm0EEvT_T0_ll:
.text._Z15SoftmaxWarpImplI10DirectLoadI6__halffE11DirectStoreIfS1_EfLi1ELi30ELi32ELi1ELb1EL9Algorithm0EEvT_T0_ll:
        /* <DEDUP_REMOVED lines=25> */
.L_x_9433:
        /* <DEDUP_REMOVED lines=37> */
.L_x_9496:
[----:B------:R-:W-:Y:S01]  /*03e0*/  ISETP.GE.U32.AND P0, PT, R42, UR44, PT ;  /* 0x0000002c2a007c0c */ /* 0x000fe2000bf06070 */
[----:B------:R-:W-:Y:S01]  /*03f0*/  HFMA2 R3, -RZ, RZ, 0, 0 ;  /* 0x00000000ff037431 */ /* 0x000fe200000001ff */
[----:B------:R-:W-:Y:S01]  /*0400*/  ISETP.GE.U32.AND P6, PT, R0, UR44, PT ;  /* 0x0000002c00007c0c */ /* 0x000fe2000bfc6070 */
[----:B------:R-:W-:Y:S01]  /*0410*/  IMAD R0, R44, UR42, RZ ;  /* 0x0000002a2c007c24 */ /* 0x000fe2000f8e02ff */
[----:B------:R-:W-:Y:S02]  /*0420*/  ISETP.GE.AND.EX P0, PT, RZ, UR45, PT, P0 ;  /* 0x0000002dff007c0c */ /* 0x000fe4000bf06300 */
[----:B------:R-:W-:Y:S02]  /*0430*/  ISETP.GE.AND.EX P6, PT, RZ, UR45, PT, P6 ;  /* 0x0000002dff007c0c */ /* 0x000fe4000bfc6360 */
[----:B------:R-:W-:Y:S02]  /*0440*/  ISETP.GE.U32.AND P1, PT, R45, UR44, PT ;  /* 0x0000002c2d007c0c */ /* 0x000fe4000bf26070 */
[----:B------:R-:W-:-:S02]  /*0450*/  MOV R2, R42 ;  /* 0x0000002a00027202 */ /* 0x000fc40000000f00 */
[----:B------:R-:W-:Y:S02]  /*0460*/  ISETP.GE.U32.AND P2, PT, R47, UR44, PT ;  /* 0x0000002c2f007c0c */ /* 0x000fe4000bf46070 */
[----:B------:R-:W-:Y:S01]  /*0470*/  ISETP.GE.AND.EX P1, PT, RZ, UR45, PT, P1 ;  /* 0x0000002dff007c0c */ /* 0x000fe2000bf26310 */
[C---:B-1----:R-:W-:Y:S01]  /*0480*/  IMAD.WIDE.U32 R4, R43.reuse, UR42, R2 ;  /* 0x0000002a2b047c25 */ /* 0x042fe2000f8e0002 */
        /* <DEDUP_REMOVED lines=11> */
[----:B------:R-:W-:Y:S02]  /*0540*/  ISETP.GE.U32.AND P4, PT, R51, UR44, PT ;  /* 0x0000002c33007c0c */ /* 0x000fe4000bf86070 */
[C---:B------:R-:W-:Y:S01]  /*0550*/  @!P1 R2UR UR8, R40.reuse ;  /* 0x00000000280892ca */ /* 0x040fe200000e0000 */
[----:B------:R-:W2:Y:S01]  /*0560*/  @!P0 LDG.E.U16 R10, desc[UR4][R2.64] ;  /* 0x00000004020a8981 */ /* 0x000ea2000c1e1500 */
[C---:B------:R-:W-:Y:S02]  /*0570*/  @!P1 R2UR UR9, R41.reuse ;  /* 0x00000000290992ca */ /* 0x040fe400000e0000 */
[----:B------:R-:W-:Y:S01]  /*0580*/  ISETP.GE.AND.EX P4, PT, RZ, UR45, PT, P4 ;  /* 0x0000002dff007c0c */ /* 0x000fe2000bf86340 */
[----:B------:R-:W3:Y:S01]  /*0590*/  @!P6 LDG.E.U16 R0, desc[UR6][R2.64+0x40] ;  /* 0x000040060200e981 */ /* 0x000ee2000c1e1500 */
[----:B------:R-:W-:Y:S02]  /*05a0*/  @!P2 R2UR UR10, R40 ;  /* 0x00000000280aa2ca */ /* 0x000fe400000e0000 */
        /* <DEDUP_REMOVED lines=12> */
[----:B------:R-:W-:Y:S02]  /*0670*/  ISETP.GE.U32.AND P5, PT, R9, UR44, PT ;  /* 0x0000002c09007c0c */ /* 0x000fe4000bfa6070 */
[----:B------:R-:W-:Y:S02]  /*0680*/  MOV R34, 0xff800000 ;  /* 0xff80000000227802 */ /* 0x000fe40000000f00 */
[----:B------:R-:W-:Y:S02]  /*0690*/  ISETP.GE.AND.EX P5, PT, RZ, UR45, PT, P5 ;  /* 0x0000002dff007c0c */ /* 0x000fe4000bfa6350 */
[----:B------:R-:W-:-:S02]  /*06a0*/  MOV R36, 0xff800000 ;  /* 0xff80000000247802 */ /* 0x000fc40000000f00 */
[----:B------:R-:W-:-:S09]  /*06b0*/  MOV R38, 0xff800000 ;  /* 0xff80000000267802 */ /* 0x000fd20000000f00 */
[----:B------:R-:W-:Y:S02]  /*06c0*/  @!P5 R2UR UR4, R40 ;  /* 0x000000002804d2ca */ /* 0x000fe400000e0000 */
[----:B------:R-:W-:Y:S01]  /*06d0*/  @!P5 R2UR UR5, R41 ;  /* 0x000000002905d2ca */ /* 0x000fe200000e0000 */
[----:B--2---:R-:W-:Y:S02]  /*06e0*/  @!P0 HADD2.F32 R4, -RZ, R10.H0_H0 ;  /* 0x2000000aff048230 */ /* 0x004fe40000004100 */
[----:B---3--:R-:W-:-:S03]  /*06f0*/  @!P6 HADD2.F32 R6, -RZ, R0.H0_H0 ;  /* 0x20000000ff06e230 */ /* 0x008fc60000004100 */
[----:B------:R-:W-:Y:S02]  /*0700*/  @!P0 FMNMX R13, R4, -INF , !PT ;  /* 0xff800000040d8809 */ /* 0x000fe40007800000 */
[----:B------:R-:W-:Y:S02]  /*0710*/  MOV R10, 0xff800000 ;  /* 0xff800000000a7802 */ /* 0x000fe40000000f00 */
[----:B------:R-:W-:Y:S02]  /*0720*/  @!P6 FMNMX R13, R13, R6, !PT ;  /* 0x000000060d0de209 */ /* 0x000fe40007800000 */
[----:B------:R-:W-:Y:S01]  /*0730*/  ISETP.GE.U32.AND P6, PT, R12, UR44, PT ;  /* 0x0000002c0c007c0c */ /* 0x000fe2000bfc6070 */
[----:B----4-:R-:W-:-:S03]  /*0740*/  @!P1 HADD2.F32 R10, -RZ, R5.H0_H0 ;  /* 0x20000005ff0a9230 */ /* 0x010fc60000004100 */
[----:B------:R-:W-:Y:S02]  /*0750*/  ISETP.GE.AND.EX P6, PT, RZ, UR45, PT, P6 ;  /* 0x0000002dff007c0c */ /* 0x000fe4000bfc6360 */
[----:B------:R-:W-:Y:S01]  /*0760*/  @!P1 FMNMX R13, R13, R10, !PT ;  /* 0x0000000a0d0d9209 */ /* 0x000fe20007800000 */
[----:B-----5:R-:W-:Y:S01]  /*0770*/  @!P2 HADD2.F32 R34, -RZ, R7.H0_H0 ;  /* 0x20000007ff22a230 */ /* 0x020fe20000004100 */
[----:B------:R-:W-:Y:S01]  /*0780*/  ISETP.GE.U32.AND P1, PT, R14, UR44, PT ;  /* 0x0000002c0e007c0c */ /* 0x000fe2000bf26070 */
[----:B------:R-:W-:-:S03]  /*0790*/  @!P3 HADD2.F32 R36, -RZ, R8.H0_H0 ;  /* 0x20000008ff24b230 */ /* 0x000fc60000004100 */
[----:B------:R-:W-:Y:S02]  /*07a0*/  @!P2 FMNMX R13, R13, R34, !PT ;  /* 0x000000220d0da209 */ /* 0x000fe40007800000 */
[----:B------:R-:W-:Y:S02]  /*07b0*/  ISETP.GE.U32.AND P2, PT, R15, UR44, PT ;  /* 0x0000002c0f007c0c */ /* 0x000fe4000bf46070 */
[----:B------:R-:W-:Y:S02]  /*07c0*/  ISETP.GE.AND.EX P1, PT, RZ, UR45, PT, P1 ;  /* 0x0000002dff007c0c */ /* 0x000fe4000bf26310 */
[----:B------:R-:W-:Y:S02]  /*07d0*/  @!P3 FMNMX R13, R13, R36, !PT ;  /* 0x000000240d0db209 */ /* 0x000fe40007800000 */
[----:B------:R-:W-:Y:S02]  /*07e0*/  ISETP.GE.AND.EX P2, PT, RZ, UR45, PT, P2 ;  /* 0x0000002dff007c0c */ /* 0x000fe4000bf46320 */
[----:B------:R-:W-:Y:S01]  /*07f0*/  ISETP.GE.U32.AND P3, PT, R53, UR44, PT ;  /* 0x0000002c35007c0c */ /* 0x000fe2000bf66070 */
[----:B------:R-:W-:Y:S01]  /*0800*/  @!P4 HADD2.F32 R38, -RZ, R11.H0_H0 ;  /* 0x2000000bff26c230 */ /* 0x000fe20000004100 */
[----:B------:R-:W-:Y:S01]  /*0810*/  @!P6 R2UR UR6, R40 ;  /* 0x000000002806e2ca */ /* 0x000fe200000e0000 */
[----:B------:R-:W2:Y:S01]  /*0820*/  @!P5 LDG.E.U16 R11, desc[UR4][R2.64+0x180] ;  /* 0x00018004020bd981 */ /* 0x000ea2000c1e1500 */
[----:B------:R-:W-:-:S02]  /*0830*/  @!P6 R2UR UR7, R41 ;  /* 0x000000002907e2ca */ /* 0x000fc400000e0000 */
[----:B------:R-:W-:Y:S02]  /*0840*/  ISETP.GE.AND.EX P3, PT, RZ, UR45, PT, P3 ;  /* 0x0000002dff007c0c */ /* 0x000fe4000bf66330 */
[----:B------:R-:W-:Y:S02]  /*0850*/  @!P4 FMNMX R13, R13, R38, !PT ;  /* 0x000000260d0dc209 */ /* 0x000fe40007800000 */
        /* <DEDUP_REMOVED lines=22> */
[----:B------:R-:W-:Y:S02]  /*09c0*/  @!P5 FMNMX R13, R13, R46, !PT ;  /* 0x0000002e0d0dd209 */ /* 0x000fe40007800000 */
[----:B------:R-:W-:Y:S01]  /*09d0*/  ISETP.GE.U32.AND P5, PT, R57, UR44, PT ;  /* 0x0000002c39007c0c */ /* 0x000fe2000bfa6070 */
[----:B---3--:R-:W-:-:S03]  /*09e0*/  @!P6 HADD2.F32 R52, -RZ, R0.H0_H0 ;  /* 0x20000000ff34e230 */ /* 0x008fc60000004100 */
[----:B------:R-:W-:Y:S02]  /*09f0*/  ISETP.GE.AND.EX P5, PT, RZ, UR45, PT, P5 ;  /* 0x0000002dff007c0c */ /* 0x000fe4000bfa6350 */
        /* <DEDUP_REMOVED lines=13> */
[----:B------:R-:W-:-:S02]  /*0ad0*/  ISETP.GE.U32.AND P3, PT, R62, UR44, PT ;  /* 0x0000002c3e007c0c */ /* 0x000fc4000bf66070 */
[C---:B------:R-:W-:Y:S02]  /*0ae0*/  @!P5 R2UR UR4, R40.reuse ;  /* 0x000000002804d2ca */ /* 0x040fe400000e0000 */
[C---:B------:R-:W-:Y:S01]  /*0af0*/  @!P5 R2UR UR5, R41.reuse ;  /* 0x000000002905d2ca */ /* 0x040fe200000e0000 */
[----:B------:R-:W-:Y:S01]  /*0b00*/  @!P4 HADD2.F32 R78, -RZ, R9.H0_H0 ;  /* 0x20000009ff4ec230 */ /* 0x000fe20000004100 */
[----:B------:R-:W-:Y:S02]  /*0b10*/  ISETP.GE.AND.EX P3, PT, RZ, UR45, PT, P3 ;  /* 0x0000002dff007c0c */ /* 0x000fe4000bf66330 */
[----:B------:R-:W-:Y:S02]  /*0b20*/  @!P6 R2UR UR6, R40 ;  /* 0x000000002806e2ca */ /* 0x000fe400000e0000 */
[----:B------:R-:W-:Y:S02]  /*0b30*/  @!P6 R2UR UR7, R41 ;  /* 0x000000002907e2ca */ /* 0x000fe400000e0000 */
[----:B------:R-:W-:-:S02]  /*0b40*/  @!P4 FMNMX R13, R13, R78, !PT ;  /* 0x0000004e0d0dc209 */ /* 0x000fc40007800000 */
[----:B------:R-:W-:Y:S02]  /*0b50*/  ISETP.GE.U32.AND P4, PT, R63, UR44, PT ;  /* 0x0000002c3f007c0c */ /* 0x000fe4000bf86070 */
[C---:B------:R-:W-:Y:S01]  /*0b60*/  @!P1 R2UR UR8, R40.reuse ;  /* 0x00000000280892ca */ /* 0x040fe200000e0000 */
[----:B------:R-:W2:Y:S01]  /*0b70*/  @!P5 LDG.E.U16 R11, desc[UR4][R2.64+0x300] ;  /* 0x00030004020bd981 */ /* 0x000ea2000c1e1500 */
[C---:B------:R-:W-:Y:S02]  /*0b80*/  @!P1 R2UR UR9, R41.reuse ;  /* 0x00000000290992ca */ /* 0x040fe400000e0000 */
        /* <DEDUP_REMOVED lines=28> */
[----:B-----5:R-:W-:Y:S02]  /*0d50*/  @!P2 HADD2.F32 R48, -RZ, R7.H0_H0 ;  /* 0x20000007ff30a230 */ /* 0x020fe40000004100 */
[----:B------:R-:W-:-:S03]  /*0d60*/  @!P3 HADD2.F32 R58, -RZ, R8.H0_H0 ;  /* 0x20000008ff3ab230 */ /* 0x000fc60000004100 */
[----:B------:R-:W-:Y:S02]  /*0d70*/  @!P2 FMNMX R13, R13, R48, !PT ;  /* 0x000000300d0da209 */ /* 0x000fe40007800000 */
[----:B------:R-:W-:Y:S02]  /*0d80*/  ISETP.GE.U32.AND P2, PT, R66, UR44, PT ;  /* 0x0000002c42007c0c */ /* 0x000fe4000bf46070 */
[----:B------:R-:W-:Y:S02]  /*0d90*/  IADD3 R0, PT, PT, R42, 0x2c0, RZ ;  /* 0x000002c02a007810 */ /* 0x000fe40007ffe0ff */
[----:B------:R-:W-:Y:S02]  /*0da0*/  @!P3 FMNMX R13, R13, R58, !PT ;  /* 0x0000003a0d0db209 */ /* 0x000fe40007800000 */
[----:B------:R-:W-:Y:S02]  /*0db0*/  ISETP.GE.U32.AND P3, PT, R67, UR44, PT ;  /* 0x0000002c43007c0c */ /* 0x000fe4000bf66070 */
[----:B------:R-:W-:Y:S01]  /*0dc0*/  ISETP.GE.AND.EX P2, PT, RZ, UR45, PT, P2 ;  /* 0x0000002dff007c0c */ /* 0x000fe2000bf46320 */
[----:B------:R-:W-:Y:S01]  /*0dd0*/  @!P4 HADD2.F32 R50, -RZ, R9.H0_H0 ;  /* 0x20000009ff32c230 */ /* 0x000fe20000004100 */
[----:B------:R-:W-:-:S02]  /*0de0*/  ISETP.GE.U32.AND P1, PT, R0, UR44, PT ;  /* 0x0000002c00007c0c */ /* 0x000fc4000bf26070 */
[----:B------:R-:W-:Y:S02]  /*0df0*/  @!P5 R2UR UR4, R40 ;  /* 0x000000002804d2ca */ /* 0x000fe400000e0000 */
[C---:B------:R-:W-:Y:S02]  /*0e00*/  @!P5 R2UR UR5, R41.reuse ;  /* 0x000000002905d2ca */ /* 0x040fe400000e0000 */
[----:B------:R-:W-:Y:S02]  /*0e10*/  IADD3 R0, PT, PT, R42, 0x2e0, RZ ;  /* 0x000002e02a007810 */ /* 0x000fe40007ffe0ff */
[----:B------:R-:W-:Y:S02]  /*0e20*/  ISETP.GE.AND.EX P3, PT, RZ, UR45, PT, P3 ;  /* 0x0000002dff007c0c */ /* 0x000fe4000bf66330 */
[----:B------:R-:W-:Y:S02]  /*0e30*/  @!P6 R2UR UR6, R40 ;  /* 0x000000002806e2ca */ /* 0x000fe400000e0000 */
[----:B------:R-:W-:-:S02]  /*0e40*/  @!P6 R2UR UR7, R41 ;  /* 0x000000002907e2ca */ /* 0x000fc400000e0000 */
[----:B------:R-:W-:Y:S02]  /*0e50*/  @!P4 FMNMX R13, R13, R50, !PT ;  /* 0x000000320d0dc209 */ /* 0x000fe40007800000 */
[----:B------:R-:W-:Y:S01]  /*0e60*/  ISETP.GE.U32.AND P4, PT, R0, UR44, PT ;  /* 0x0000002c00007c0c */ /* 0x000fe2000bf86070 */
[----:B------:R-:W2:Y:S01]  /*0e70*/  @!P5 LDG.E.U16 R11, desc[UR4][R2.64+0x480] ;  /* 0x00048004020bd981 */ /* 0x000ea2000c1e1500 */
[----:B------:R-:W-:Y:S02]  /*0e80*/  ISETP.GE.AND.EX P1, PT, RZ, UR45, PT, P1 ;  /* 0x0000002dff007c0c */ /* 0x000fe4000bf26310 */
[----:B------:R-:W-:Y:S02]  /*0e90*/  ISETP.GE.AND.EX P4, PT, RZ, UR45, PT, P4 ;  /* 0x0000002dff007c0c */ /* 0x000fe4000bf86340 */
[C---:B------:R-:W-:Y:S02]  /*0ea0*/  @!P2 R2UR UR8, R40.reuse ;  /* 0x000000002808a2ca */ /* 0x040fe400000e0000 */
[----:B------:R-:W-:Y:S01]  /*0eb0*/  @!P2 R2UR UR9, R41 ;  /* 0x000000002909a2ca */ /* 0x000fe200000e0000 */
[----:B------:R-:W3:Y:S01]  /*0ec0*/  @!P6 LDG.E.U16 R0, desc[UR6][R2.64+0x4c0] ;  /* 0x0004c0060200e981 */ /* 0x000ee2000c1e1500 */
[----:B------:R-:W-:-:S02]  /*0ed0*/  @!P3 R2UR UR4, R40 ;  /* 0x000000002804b2ca */ /* 0x000fc400000e0000 */
        /* <DEDUP_REMOVED lines=22> */
[----:B------:R-:W-:Y:S01]  /*1040*/  @!P6 FMNMX R13, R13, R54, !PT ;  /* 0x000000360d0de209 */ /* 0x000fe20007800000 */
[----:B----4-:R-:W-:Y:S01]  /*1050*/  @!P2 HADD2.F32 R30, -RZ, R5.H0_H0 ;  /* 0x20000005ff1ea230 */ /* 0x010fe20000004100 */
[----:B------:R-:W-:Y:S01]  /*1060*/  ISETP.GE.U32.AND P6, PT, R42, UR44, PT ;  /* 0x0000002c2a007c0c */ /* 0x000fe2000bfc6070 */
[----:B-----5:R-:W-:-:S03]  /*1070*/  @!P3 HADD2.F32 R28, -RZ, R7.H0_H0 ;  /* 0x20000007ff1cb230 */ /* 0x020fc60000004100 */
[----:B------:R-:W-:Y:S02]  /*1080*/  @!P2 FMNMX R13, R13, R30, !PT ;  /* 0x0000001e0d0da209 */ /* 0x000fe40007800000 */
[----:B------:R-:W-:Y:S02]  /*1090*/  ISETP.GE.U32.AND P2, PT, R68, UR44, PT ;  /* 0x0000002c44007c0c */ /* 0x000fe4000bf46070 */
[----:B------:R-:W-:Y:S01]  /*10a0*/  ISETP.GE.AND.EX P6, PT, RZ, UR45, PT, P6 ;  /* 0x0000002dff007c0c */ /* 0x000fe2000bfc6360 */
        /* <DEDUP_REMOVED lines=126> */
[----:B------:R-:W-:Y:S01]  /*1890*/  MUFU.EX2 R18, R17 ;  /* 0x0000001100127308 */ /* 0x000fe20000000800 */
[----:B------:R-:W-:Y:S01]  /*18a0*/  FFMA R21, R92, 1.4426950216293334961, -R21 ;  /* 0x3fb8aa3b5c157823 */ /* 0x000fe20000000815 */
[----:B------:R-:W-:Y:S01]  /*18b0*/  FADD R23, R20, -12583039 ;  /* 0xcb40007f14177421 */ /* 0x000fe20000000000 */
[----:B------:R-:W-:Y:S01]  /*18c0*/  FFMA R3, R98, 1.4426950216293334961, -R3 ;  /* 0x3fb8aa3b62037823 */ /* 0x000fe20000000803 */
[----:B------:R-:W-:Y:S01]  /*18d0*/  FFMA R15, R90, 1.925963033500011079e-08, R15 ;  /* 0x32a570605a0f7823 */ /* 0x000fe2000000000f */
[----:B------:R-:W-:Y:S01]  /*18e0*/  FFMA R21, R92, 1.925963033500011079e-08, R21 ;  /* 0x32a570605c157823 */ /* 0x000fe20000000015 */
[----:B------:R-:W-:Y:S01]  /*18f0*/  FFMA R23, R94, 1.4426950216293334961, -R23 ;  /* 0x3fb8aa3b5e177823 */ /* 0x000fe20000000817 */
[----:B------:R-:W-:Y:S01]  /*1900*/  FFMA R98, R98, 1.925963033500011079e-08, R3 ;  /* 0x32a5706062627823 */ /* 0x000fe20000000003 */
[----:B------:R-:W-:Y:S01]  /*1910*/  FFMA.SAT R3, R2, R11, 0.5 ;  /* 0x3f00000002037423 */ /* 0x000fe2000000200b */
[----:B-1----:R-:W-:Y:S01]  /*1920*/  FMUL R0, R0, R9 ;  /* 0x0000000900007220 */ /* 0x002fe20000400000 */
[----:B------:R-:W0:Y:S01]  /*1930*/  MUFU.EX2 R15, R15 ;  /* 0x0000000f000f7308 */ /* 0x000e220000000800 */
[----:B------:R-:W-:Y:S01]  /*1940*/  FFMA R23, R94, 1.925963033500011079e-08, R23 ;  /* 0x32a570605e177823 */ /* 0x000fe20000000017 */
[-C--:B------:R-:W-:Y:S01]  /*1950*/  FFMA.RM R9, R3, R12.reuse, 12582913 ;  /* 0x4b40000103097423 */ /* 0x080fe2000000400c */
[----:B------:R-:W-:-:S03]  /*1960*/  FFMA.RM R25, R25, R12, 12582913 ;  /* 0x4b40000119197423 */ /* 0x000fc6000000400c */
[----:B------:R-:W-:Y:S01]  /*1970*/  FADD R3, R9, -12583039 ;  /* 0xcb40007f09037421 */ /* 0x000fe20000000000 */
[----:B------:R-:W-:Y:S01]  /*1980*/  FADD R27, R25, -12583039 ;  /* 0xcb40007f191b7421 */ /* 0x000fe20000000000 */
[----:B------:R-:W1:Y:S01]  /*1990*/  MUFU.EX2 R21, R21 ;  /* 0x0000001500157308 */ /* 0x000e620000000800 */
[----:B------:R-:W-:Y:S01]  /*19a0*/  SHF.L.U32 R9, R9, 0x17, RZ ;  /* 0x0000001709097819 */ /* 0x000fe200000006ff */
[----:B------:R-:W-:Y:S01]  /*19b0*/  FFMA R3, R2, 1.4426950216293334961, -R3 ;  /* 0x3fb8aa3b02037823 */ /* 0x000fe20000000803 */
[----:B------:R-:W-:-:S03]  /*19c0*/  FFMA R27, R96, 1.4426950216293334961, -R27 ;  /* 0x3fb8aa3b601b7823 */ /* 0x000fc6000000081b */
[----:B------:R-:W-:Y:S01]  /*19d0*/  FFMA R22, R2, 1.925963033500011079e-08, R3 ;  /* 0x32a5706002167823 */ /* 0x000fe20000000003 */
[----:B------:R-:W-:Y:S01]  /*19e0*/  FFMA.SAT R3, R76, R11, 0.5 ;  /* 0x3f0000004c037423 */ /* 0x000fe2000000200b */
[----:B------:R-:W-:Y:S01]  /*19f0*/  SHF.L.U32 R2, R13, 0x17, RZ ;  /* 0x000000170d027819 */ /* 0x000fe200000006ff */
[----:B------:R-:W-:Y:S01]  /*1a00*/  FFMA R27, R96, 1.925963033500011079e-08, R27 ;  /* 0x32a57060601b7823 */ /* 0x000fe2000000001b */
[----:B------:R-:W-:Y:S01]  /*1a10*/  MUFU.EX2 R98, R98 ;  /* 0x0000006200627308 */ /* 0x000fe20000000800 */
[----:B------:R-:W-:Y:S01]  /*1a20*/  FFMA.RM R13, R3, R12, 12582913 ;  /* 0x4b400001030d7423 */ /* 0x000fe2000000400c */
[----:B------:R-:W-:Y:S01]  /*1a30*/  SHF.L.U32 R3, R16, 0x17, RZ ;  /* 0x0000001710037819 */ /* 0x000fe200000006ff */
[----:B0-----:R-:W-:Y:S02]  /*1a40*/  FMUL R2, R2, R15 ;  /* 0x0000000f02027220 */ /* 0x001fe40000400000 */
[----:B------:R-:W-:Y:S02]  /*1a50*/  FADD R5, R13, -12583039 ;  /* 0xcb40007f0d057421 */ /* 0x000fe40000000000 */
[----:B------:R-:W-:Y:S01]  /*1a60*/  FMUL R3, R3, R18 ;  /* 0x0000001203037220 */ /* 0x000fe20000400000 */
[----:B------:R-:W0:Y:S01]  /*1a70*/  MUFU.EX2 R16, R23 ;  /* 0x0000001700107308 */ /* 0x000e220000000800 */
[----:B------:R-:W-:-:S04]  /*1a80*/  FFMA R5, R76, 1.4426950216293334961, -R5 ;  /* 0x3fb8aa3b4c057823 */ /* 0x000fc80000000805 */
[----:B------:R-:W-:Y:S01]  /*1a90*/  FFMA R76, R76, 1.925963033500011079e-08, R5 ;  /* 0x32a570604c4c7823 */ /* 0x000fe20000000005 */
[----:B------:R-:W-:Y:S02]  /*1aa0*/  FFMA.SAT R5, R4, R11, 0.5 ;  /* 0x3f00000004057423 */ /* 0x000fe4000000200b */
[----:B------:R-:W-:Y:S02]  /*1ab0*/  MUFU.EX2 R27, R27 ;  /* 0x0000001b001b7308 */ /* 0x000fe40000000800 */
[----:B------:R-:W-:-:S04]  /*1ac0*/  FFMA.RM R17, R5, R12, 12582913 ;  /* 0x4b40000105117423 */ /* 0x000fc8000000400c */
[----:B------:R-:W-:Y:S02]  /*1ad0*/  FADD R5, R17, -12583039 ;  /* 0xcb40007f11057421 */ /* 0x000fe40000000000 */
[----:B------:R-:W2:Y:S02]  /*1ae0*/  MUFU.EX2 R22, R22 ;  /* 0x0000001600167308 */ /* 0x000ea40000000800 */
[----:B------:R-:W-:-:S04]  /*1af0*/  FFMA R5, R4, 1.4426950216293334961, -R5 ;  /* 0x3fb8aa3b04057823 */ /* 0x000fc80000000805 */
[----:B------:R-:W-:Y:S01]  /*1b00*/  FFMA R18, R4, 1.925963033500011079e-08, R5 ;  /* 0x32a5706004127823 */ /* 0x000fe20000000005 */
[----:B------:R-:W-:Y:S01]  /*1b10*/  FFMA.SAT R5, R6, R11, 0.5 ;  /* 0x3f00000006057423 */ /* 0x000fe2000000200b */
[----:B------:R-:W-:-:S03]  /*1b20*/  SHF.L.U32 R4, R19, 0x17, RZ ;  /* 0x0000001713047819 */ /* 0x000fc600000006ff */
[----:B------:R-:W-:Y:S01]  /*1b30*/  FFMA.RM R19, R5, R12, 12582913 ;  /* 0x4b40000105137423 */ /* 0x000fe2000000400c */
[----:B------:R-:W-:Y:S01]  /*1b40*/  SHF.L.U32 R5, R20, 0x17, RZ ;  /* 0x0000001714057819 */ /* 0x000fe200000006ff */
[----:B-1----:R-:W-:Y:S02]  /*1b50*/  FMUL R4, R4, R21 ;  /* 0x0000001504047220 */ /* 0x002fe40000400000 */
[----:B------:R-:W-:Y:S02]  /*1b60*/  FADD R7, R19, -12583039 ;  /* 0xcb40007f13077421 */ /* 0x000fe40000000000 */
[----:B0-----:R-:W-:Y:S01]  /*1b70*/  FMUL R5, R5, R16 ;  /* 0x0000001005057220 */ /* 0x001fe20000400000 */
[----:B------:R-:W-:Y:S01]  /*1b80*/  SHF.L.U32 R16, R17, 0x17, RZ ;  /* 0x0000001711107819 */ /* 0x000fe200000006ff */
[----:B------:R-:W-:Y:S01]  /*1b90*/  FFMA R7, R6, 1.4426950216293334961, -R7 ;  /* 0x3fb8aa3b06077823 */ /* 0x000fe20000000807 */
[----:B------:R-:W-:Y:S01]  /*1ba0*/  SHF.L.U32 R17, R19, 0x17, RZ ;  /* 0x0000001713117819 */ /* 0x000fe200000006ff */
[----:B--2---:R-:W-:-:S02]  /*1bb0*/  FMUL R9, R9, R22 ;  /* 0x0000001609097220 */ /* 0x004fc40000400000 */
        /* <DEDUP_REMOVED lines=11> */
[----:B------:R-:W-:-:S04]  /*1c70*/  FFMA.SAT R7, R10, R11, 0.5 ;  /* 0x3f0000000a077423 */ /* 0x000fc8000000200b */
[----:B------:R-:W-:Y:S01]  /*1c80*/  FFMA.RM R23, R7, R12, 12582913 ;  /* 0x4b40000107177423 */ /* 0x000fe2000000400c */
[----:B0-----:R-:W-:Y:S01]  /*1c90*/  FMUL R17, R17, R20 ;  /* 0x0000001411117220 */ /* 0x001fe20000400000 */
[----:B------:R-:W-:Y:S01]  /*1ca0*/  SHF.L.U32 R7, R29, 0x17, RZ ;  /* 0x000000171d077819 */ /* 0x000fe200000006ff */
[----:B------:R-:W-:Y:S01]  /*1cb0*/  FADD R29, R27, -12583039 ;  /* 0xcb40007f1b1d7421 */ /* 0x000fe20000000000 */
[C---:B------:R-:W-:Y:S01]  /*1cc0*/  FADD R15, R23.reuse, -12583039 ;  /* 0xcb40007f170f7421 */ /* 0x040fe20000000000 */
[----:B------:R-:W-:Y:S02]  /*1cd0*/  SHF.L.U32 R19, R23, 0x17, RZ ;  /* 0x0000001717137819 */ /* 0x000fe400000006ff */
[----:B------:R-:W-:Y:S01]  /*1ce0*/  FFMA R29, R48, 1.4426950216293334961, -R29 ;  /* 0x3fb8aa3b301d7823 */ /* 0x000fe2000000081d */
[----:B------:R-:W-:Y:S01]  /*1cf0*/  FFMA R15, R10, 1.4426950216293334961, -R15 ;  /* 0x3fb8aa3b0a0f7823 */ /* 0x000fe2000000080f */
[----:B------:R-:W-:Y:S02]  /*1d00*/  FMUL R7, R7, R98 ;  /* 0x0000006207077220 */ /* 0x000fe40000400000 */
[----:B------:R-:W-:Y:S01]  /*1d10*/  FFMA R29, R48, 1.925963033500011079e-08, R29 ;  /* 0x32a57060301d7823 */ /* 0x000fe2000000001d */
[----:B------:R-:W-:Y:S01]  /*1d20*/  FFMA R24, R10, 1.925963033500011079e-08, R15 ;  /* 0x32a570600a187823 */ /* 0x000fe2000000000f */
[-C--:B------:R-:W-:Y:S01]  /*1d30*/  FFMA.SAT R15, R56, R11.reuse, 0.5 ;  /* 0x3f000000380f7423 */ /* 0x080fe2000000200b */
[----:B------:R-:W-:Y:S01]  /*1d40*/  SHF.L.U32 R10, R13, 0x17, RZ ;  /* 0x000000170d0a7819 */ /* 0x000fe200000006ff */
[----:B------:R-:W-:Y:S01]  /*1d50*/  FFMA.SAT R13, R58, R11, 0.5 ;  /* 0x3f0000003a0d7423 */ /* 0x000fe2000000200b */
[----:B------:R0:W1:Y:S01]  /*1d60*/  MUFU.EX2 R22, R29 ;  /* 0x0000001d00167308 */ /* 0x0000620000000800 */
[----:B------:R-:W-:-:S02]  /*1d70*/  FFMA.RM R25, R15, R12, 12582913 ;  /* 0x4b4000010f197423 */ /* 0x000fc4000000400c */
[----:B------:R-:W-:Y:S02]  /*1d80*/  FFMA.RM R31, R13, R12, 12582913 ;  /* 0x4b4000010d1f7423 */ /* 0x000fe4000000400c */
[C---:B------:R-:W-:Y:S01]  /*1d90*/  FADD R15, R25.reuse, -12583039 ;  /* 0xcb40007f190f7421 */ /* 0x040fe20000000000 */
[----:B------:R-:W-:Y:S02]  /*1da0*/  SHF.L.U32 R20, R25, 0x17, RZ ;  /* 0x0000001719147819 */ /* 0x000fe400000006ff */
[----:B------:R2:W3:Y:S01]  /*1db0*/  MUFU.EX2 R13, R18 ;  /* 0x00000012000d7308 */ /* 0x0004e20000000800 */
[----:B------:R-:W-:Y:S01]  /*1dc0*/  FFMA R15, R56, 1.4426950216293334961, -R15 ;  /* 0x3fb8aa3b380f7823 */ /* 0x000fe2000000080f */
[----:B0-----:R-:W-:-:S03]  /*1dd0*/  FFMA.SAT R29, R34, R11, 0.5 ;  /* 0x3f000000221d7423 */ /* 0x001fc6000000200b */
[----:B------:R-:W-:Y:S01]  /*1de0*/  FFMA R56, R56, 1.925963033500011079e-08, R15 ;  /* 0x32a5706038387823 */ /* 0x000fe2000000000f */
[----:B------:R-:W-:Y:S02]  /*1df0*/  FFMA.RM R29, R29, R12, 12582913 ;  /* 0x4b4000011d1d7423 */ /* 0x000fe4000000400c */
[----:B------:R-:W0:Y:S01]  /*1e00*/  MUFU.EX2 R15, R76 ;  /* 0x0000004c000f7308 */ /* 0x000e220000000800 */
[----:B--2---:R-:W-:Y:S02]  /*1e10*/  SHF.L.U32 R18, R21, 0x17, RZ ;  /* 0x0000001715127819 */ /* 0x004fe400000006ff */
[----:B------:R-:W-:-:S05]  /*1e20*/  SHF.L.U32 R21, R27, 0x17, RZ ;  /* 0x000000171b157819 */ /* 0x000fca00000006ff */
[----:B-1----:R-:W-:Y:S01]  /*1e30*/  FMUL R21, R21, R22 ;  /* 0x0000001615157220 */ /* 0x002fe20000400000 */
[----:B---3--:R-:W-:Y:S01]  /*1e40*/  FMUL R16, R16, R13 ;  /* 0x0000000d10107220 */ /* 0x008fe20000400000 */
[C---:B------:R-:W-:Y:S01]  /*1e50*/  SHF.L.U32 R22, R31.reuse, 0x17, RZ ;  /* 0x000000171f167819 */ /* 0x040fe200000006ff */
[----:B------:R-:W1:Y:S01]  /*1e60*/  MUFU.EX2 R24, R24 ;  /* 0x0000001800187308 */ /* 0x000e620000000800 */
[----:B0-----:R-:W-:Y:S01]  /*1e70*/  FMUL R10, R10, R15 ;  /* 0x0000000f0a0a7220 */ /* 0x001fe20000400000 */
[----:B------:R-:W-:Y:S01]  /*1e80*/  FADD R15, R31, -12583039 ;  /* 0xcb40007f1f0f7421 */ /* 0x000fe20000000000 */
[----:B------:R-:W-:-:S03]  /*1e90*/  FFMA.SAT R31, R30, R11, 0.5 ;  /* 0x3f0000001e1f7423 */ /* 0x000fc6000000200b */
[----:B------:R-:W-:Y:S01]  /*1ea0*/  FFMA R15, R58, 1.4426950216293334961, -R15 ;  /* 0x3fb8aa3b3a0f7823 */ /* 0x000fe2000000080f */
[----:B------:R-:W-:-:S03]  /*1eb0*/  FFMA.RM R31, R31, R12, 12582913 ;  /* 0x4b4000011f1f7423 */ /* 0x000fc6000000400c */
[----:B------:R-:W-:Y:S01]  /*1ec0*/  FFMA R58, R58, 1.925963033500011079e-08, R15 ;  /* 0x32a570603a3a7823 */ /* 0x000fe2000000000f */
[----:B------:R-:W-:Y:S01]  /*1ed0*/  FFMA.SAT R15, R50, R11, 0.5 ;  /* 0x3f000000320f7423 */ /* 0x000fe2000000200b */
[----:B------:R-:W-:Y:S01]  /*1ee0*/  FADD R27, R31, -12583039 ;  /* 0xcb40007f1f1b7421 */ /* 0x000fe20000000000 */
[----:B-1----:R-:W-:Y:S01]  /*1ef0*/  FMUL R19, R19, R24 ;  /* 0x0000001813137220 */ /* 0x002fe20000400000 */
[----:B------:R-:W0:Y:S01]  /*1f00*/  MUFU.EX2 R23, R58 ;  /* 0x0000003a00177308 */ /* 0x000e220000000800 */
[----:B------:R-:W-:Y:S01]  /*1f10*/  FFMA.RM R33, R15, R12, 12582913 ;  /* 0x4b4000010f217423 */ /* 0x000fe2000000400c */
[----:B------:R-:W-:-:S03]  /*1f20*/  FFMA R27, R30, 1.4426950216293334961, -R27 ;  /* 0x3fb8aa3b1e1b7823 */ /* 0x000fc6000000081b */
[----:B------:R-:W-:Y:S01]  /*1f30*/  FADD R13, R33, -12583039 ;  /* 0xcb40007f210d7421 */ /* 0x000fe20000000000 */
[----:B------:R-:W-:-:S03]  /*1f40*/  FFMA R30, R30, 1.925963033500011079e-08, R27 ;  /* 0x32a570601e1e7823 */ /* 0x000fc6000000001b */
[----:B------:R-:W-:-:S04]  /*1f50*/  FFMA R13, R50, 1.4426950216293334961, -R13 ;  /* 0x3fb8aa3b320d7823 */ /* 0x000fc8000000080d */
[----:B------:R-:W-:Y:S01]  /*1f60*/  FFMA R50, R50, 1.925963033500011079e-08, R13 ;  /* 0x32a5706032327823 */ /* 0x000fe2000000000d */
[----:B------:R-:W-:Y:S01]  /*1f70*/  FFMA.SAT R13, R72, R11, 0.5 ;  /* 0x3f000000480d7423 */ /* 0x000fe2000000200b */
[----:B0-----:R-:W-:-:S03]  /*1f80*/  FMUL R22, R22, R23 ;  /* 0x0000001716167220 */ /* 0x001fc60000400000 */
[-C--:B------:R-:W-:Y:S01]  /*1f90*/  FFMA.RM R35, R13, R12.reuse, 12582913 ;  /* 0x4b4000010d237423 */ /* 0x080fe2000000400c */
[----:B------:R-:W-:Y:S01]  /*1fa0*/  SHF.L.U32 R23, R33, 0x17, RZ ;  /* 0x0000001721177819 */ /* 0x000fe200000006ff */
[----:B------:R-:W0:Y:S01]  /*1fb0*/  MUFU.EX2 R13, R52 ;  /* 0x00000034000d7308 */ /* 0x000e220000000800 */
[-C--:B------:R-:W-:Y:S01]  /*1fc0*/  FFMA.SAT R33, R28, R11.reuse, 0.5 ;  /* 0x3f0000001c217423 */ /* 0x080fe2000000200b */
[C---:B------:R-:W-:Y:S01]  /*1fd0*/  FADD R15, R35.reuse, -12583039 ;  /* 0xcb40007f230f7421 */ /* 0x040fe20000000000 */
[----:B------:R-:W-:Y:S02]  /*1fe0*/  SHF.L.U32 R24, R35, 0x17, RZ ;  /* 0x0000001723187819 */ /* 0x000fe400000006ff */
[----:B------:R-:W-:Y:S01]  /*1ff0*/  FFMA.RM R33, R33, R12, 12582913 ;  /* 0x4b40000121217423 */ /* 0x000fe2000000400c */
[C---:B------:R-:W-:Y:S02]  /*2000*/  FFMA R15, R72.reuse, 1.4426950216293334961, -R15 ;  /* 0x3fb8aa3b480f7823 */ /* 0x040fe4000000080f */
[----:B------:R-:W1:Y:S01]  /*2010*/  MUFU.EX2 R50, R50 ;  /* 0x0000003200327308 */ /* 0x000e620000000800 */
[----:B------:R-:W-:Y:S01]  /*2020*/  FADD R27, R33, -12583039 ;  /* 0xcb40007f211b7421 */ /* 0x000fe20000000000 */
[----:B------:R-:W-:Y:S01]  /*2030*/  FFMA R72, R72, 1.925963033500011079e-08, R15 ;  /* 0x32a5706048487823 */ /* 0x000fe2000000000f */
[----:B------:R-:W-:-:S02]  /*2040*/  FFMA.SAT R15, R54, R11, 0.5 ;  /* 0x3f000000360f7423 */ /* 0x000fc4000000200b */
[----:B------:R-:W-:Y:S02]  /*2050*/  FFMA R27, R28, 1.4426950216293334961, -R27 ;  /* 0x3fb8aa3b1c1b7823 */ /* 0x000fe4000000081b */
[----:B------:R-:W-:Y:S01]  /*2060*/  FFMA.RM R37, R15, R12, 12582913 ;  /* 0x4b4000010f257423 */ /* 0x000fe2000000400c */
[----:B0-----:R-:W-:Y:S01]  /*2070*/  FMUL R18, R18, R13 ;  /* 0x0000000d12127220 */ /* 0x001fe20000400000 */
[----:B------:R-:W0:Y:S02]  /*2080*/  MUFU.EX2 R15, R56 ;  /* 0x00000038000f7308 */ /* 0x000e240000000800 */
[----:B------:R-:W-:-:S04]  /*2090*/  FADD R13, R37, -12583039 ;  /* 0xcb40007f250d7421 */ /* 0x000fc80000000000 */
[----:B------:R-:W-:Y:S01]  /*20a0*/  FFMA R13, R54, 1.4426950216293334961, -R13 ;  /* 0x3fb8aa3b360d7823 */ /* 0x000fe2000000080d */
[----:B-1----:R-:W-:-:S03]  /*20b0*/  FMUL R23, R23, R50 ;  /* 0x0000003217177220 */ /* 0x002fc60000400000 */
[----:B------:R-:W-:Y:S01]  /*20c0*/  FFMA R54, R54, 1.925963033500011079e-08, R13 ;  /* 0x32a5706036367823 */ /* 0x000fe2000000000d */
[----:B------:R-:W-:-:S04]  /*20d0*/  FFMA.SAT R13, R74, R11, 0.5 ;  /* 0x3f0000004a0d7423 */ /* 0x000fc8000000200b */
[----:B------:R-:W-:Y:S01]  /*20e0*/  FFMA.RM R39, R13, R12, 12582913 ;  /* 0x4b4000010d277423 */ /* 0x000fe2000000400c */
[----:B------:R-:W-:Y:S01]  /*20f0*/  MUFU.EX2 R54, R54 ;  /* 0x0000003600367308 */ /* 0x000fe20000000800 */
[----:B0-----:R-:W-:Y:S02]  /*2100*/  FMUL R20, R20, R15 ;  /* 0x0000000f14147220 */ /* 0x001fe40000400000 */
        /* <DEDUP_REMOVED lines=19> */
[----:B------:R-:W-:Y:S03]  /*2240*/  MUFU.EX2 R36, R36 ;  /* 0x0000002400247308 */ /* 0x000fe60000000800 */
[----:B------:R-:W-:-:S05]  /*2250*/  FFMA R48, R34, 1.925963033500011079e-08, R25 ;  /* 0x32a5706022307823 */ /* 0x000fca0000000019 */
[----:B------:R-:W0:Y:S08]  /*2260*/  MUFU.EX2 R25, R72 ;  /* 0x0000004800197308 */ /* 0x000e300000000800 */
[----:B------:R-:W1:Y:S01]  /*2270*/  MUFU.EX2 R48, R48 ;  /* 0x0000003000307308 */ /* 0x000e620000000800 */
[----:B0-----:R-:W-:Y:S01]  /*2280*/  FMUL R24, R24, R25 ;  /* 0x0000001918187220 */ /* 0x001fe20000400000 */
[----:B------:R-:W-:Y:S01]  /*2290*/  SHF.L.U32 R25, R37, 0x17, RZ ;  /* 0x0000001725197819 */ /* 0x000fe200000006ff */
[----:B------:R-:W-:Y:S01]  /*22a0*/  FFMA R37, R28, 1.925963033500011079e-08, R27 ;  /* 0x32a570601c257823 */ /* 0x000fe2000000001b */
[----:B------:R-:W-:Y:S01]  /*22b0*/  FFMA.SAT R27, R26, R11, 0.5 ;  /* 0x3f0000001a1b7423 */ /* 0x000fe2000000200b */
[----:B------:R-:W-:-:S02]  /*22c0*/  FMUL R28, R15, R36 ;  /* 0x000000240f1c7220 */ /* 0x000fc40000400000 */
[----:B------:R-:W-:Y:S01]  /*22d0*/  FMUL R25, R25, R54 ;  /* 0x0000003619197220 */ /* 0x000fe20000400000 */
[----:B------:R-:W-:Y:S01]  /*22e0*/  FFMA.RM R34, R27, R12, 12582913 ;  /* 0x4b4000011b227423 */ /* 0x000fe2000000400c */
[----:B-1----:R-:W-:Y:S01]  /*22f0*/  FMUL R29, R29, R48 ;  /* 0x000000301d1d7220 */ /* 0x002fe20000400000 */
[----:B------:R-:W0:Y:S02]  /*2300*/  MUFU.EX2 R27, R74 ;  /* 0x0000004a001b7308 */ /* 0x000e240000000800 */
[----:B------:R-:W-:-:S04]  /*2310*/  FADD R35, R34, -12583039 ;  /* 0xcb40007f22237421 */ /* 0x000fc80000000000 */
[----:B------:R-:W-:-:S04]  /*2320*/  FFMA R35, R26, 1.4426950216293334961, -R35 ;  /* 0x3fb8aa3b1a237823 */ /* 0x000fc80000000823 */
[----:B------:R-:W-:Y:S01]  /*2330*/  FFMA R50, R26, 1.925963033500011079e-08, R35 ;  /* 0x32a570601a327823 */ /* 0x000fe20000000023 */
[----:B------:R-:W-:Y:S01]  /*2340*/  FFMA.SAT R35, R14, R11, 0.5 ;  /* 0x3f0000000e237423 */ /* 0x000fe2000000200b */
[----:B------:R-:W-:-:S03]  /*2350*/  SHF.L.U32 R26, R39, 0x17, RZ ;  /* 0x00000017271a7819 */ /* 0x000fc600000006ff */
[----:B------:R-:W-:Y:S02]  /*2360*/  FFMA.RM R39, R35, R12, 12582913 ;  /* 0x4b40000123277423 */ /* 0x000fe4000000400c */
[----:B0-----:R-:W-:Y:S01]  /*2370*/  FMUL R26, R26, R27 ;  /* 0x0000001b1a1a7220 */ /* 0x001fe20000400000 */
[----:B------:R0:W1:Y:S01]  /*2380*/  MUFU.EX2 R35, R30 ;  /* 0x0000001e00237308 */ /* 0x0000620000000800 */
[----:B------:R-:W-:-:S04]  /*2390*/  FADD R27, R39, -12583039 ;  /* 0xcb40007f271b7421 */ /* 0x000fc80000000000 */
[----:B------:R-:W-:-:S04]  /*23a0*/  FFMA R27, R14, 1.4426950216293334961, -R27 ;  /* 0x3fb8aa3b0e1b7823 */ /* 0x000fc8000000081b */
[----:B------:R-:W-:Y:S01]  /*23b0*/  FFMA R52, R14, 1.925963033500011079e-08, R27 ;  /* 0x32a570600e347823 */ /* 0x000fe2000000001b */
[-C--:B------:R-:W-:Y:S01]  /*23c0*/  FFMA.SAT R27, R32, R11.reuse, 0.5 ;  /* 0x3f000000201b7423 */ /* 0x080fe2000000200b */
[----:B------:R-:W-:Y:S01]  /*23d0*/  FFMA.SAT R11, R38, R11, 0.5 ;  /* 0x3f000000260b7423 */ /* 0x000fe2000000200b */
[----:B------:R-:W2:Y:S01]  /*23e0*/  MUFU.EX2 R14, R37 ;  /* 0x00000025000e7308 */ /* 0x000ea20000000800 */
[----:B0-----:R-:W-:Y:S01]  /*23f0*/  SHF.L.U32 R30, R31, 0x17, RZ ;  /* 0x000000171f1e7819 */ /* 0x001fe200000006ff */
[-C--:B------:R-:W-:Y:S01]  /*2400*/  FFMA.RM R54, R27, R12.reuse, 12582913 ;  /* 0x4b4000011b367423 */ /* 0x080fe2000000400c */
[----:B------:R-:W-:Y:S01]  /*2410*/  FFMA.RM R58, R11, R12, 12582913 ;  /* 0x4b4000010b3a7423 */ /* 0x000fe2000000400c */
[----:B------:R-:W-:Y:S01]  /*2420*/  FMUL R27, R13, R46 ;  /* 0x0000002e0d1b7220 */ /* 0x000fe20000400000 */
[----:B------:R-:W-:Y:S01]  /*2430*/  SHF.L.U32 R31, R33, 0x17, RZ ;  /* 0x00000017211f7819 */ /* 0x000fe200000006ff */
[----:B------:R-:W-:Y:S01]  /*2440*/  FADD R11, R54, -12583039 ;  /* 0xcb40007f360b7421 */ /* 0x000fe20000000000 */
[----:B-1----:R-:W-:Y:S01]  /*2450*/  FMUL R30, R30, R35 ;  /* 0x000000231e1e7220 */ /* 0x002fe20000400000 */
[----:B------:R-:W0:Y:S01]  /*2460*/  MUFU.EX2 R13, R50 ;  /* 0x00000032000d7308 */ /* 0x000e220000000800 */
[----:B------:R-:W-:Y:S01]  /*2470*/  SHF.L.U32 R33, R39, 0x17, RZ ;  /* 0x0000001727217819 */ /* 0x000fe200000006ff */
[----:B------:R-:W-:Y:S01]  /*2480*/  FFMA R11, R32, 1.4426950216293334961, -R11 ;  /* 0x3fb8aa3b200b7823 */ /* 0x000fe2000000080b */
[----:B------:R-:W-:-:S03]  /*2490*/  SHF.L.U32 R35, R58, 0x17, RZ ;  /* 0x000000173a237819 */ /* 0x000fc600000006ff */
[----:B------:R-:W-:Y:S01]  /*24a0*/  FFMA R56, R32, 1.925963033500011079e-08, R11 ;  /* 0x32a5706020387823 */ /* 0x000fe2000000000b */
[----:B------:R-:W-:Y:S01]  /*24b0*/  FADD R11, R58, -12583039 ;  /* 0xcb40007f3a0b7421 */ /* 0x000fe20000000000 */
[----:B------:R-:W1:Y:S01]  /*24c0*/  MUFU.EX2 R52, R52 ;  /* 0x0000003400347308 */ /* 0x000e620000000800 */
[----:B------:R-:W-:Y:S01]  /*24d0*/  SHF.L.U32 R32, R34, 0x17, RZ ;  /* 0x0000001722207819 */ /* 0x000fe200000006ff */
[----:B--2---:R-:W-:Y:S01]  /*24e0*/  FMUL R31, R31, R14 ;  /* 0x0000000e1f1f7220 */ /* 0x004fe20000400000 */
[----:B------:R-:W-:Y:S01]  /*24f0*/  FFMA R11, R38, 1.4426950216293334961, -R11 ;  /* 0x3fb8aa3b260b7823 */ /* 0x000fe2000000080b */
[----:B------:R-:W-:-:S03]  /*2500*/  SHF.L.U32 R34, R54, 0x17, RZ ;  /* 0x0000001736227819 */ /* 0x000fc600000006ff */
[----:B------:R-:W-:Y:S01]  /*2510*/  FFMA R38, R38, 1.925963033500011079e-08, R11 ;  /* 0x32a5706026267823 */ /* 0x000fe2000000000b */
[----:B------:R-:W-:Y:S01]  /*2520*/  FADD R11, RZ, R8 ;  /* 0x00000008ff0b7221 */ /* 0x000fe20000000000 */
[----:B------:R-:W2:Y:S01]  /*2530*/  MUFU.EX2 R15, R56 ;  /* 0x00000038000f7308 */ /* 0x000ea20000000800 */
[----:B0-----:R-:W-:Y:S02]  /*2540*/  FMUL R32, R32, R13 ;  /* 0x0000000d20207220 */ /* 0x001fe40000400000 */
        /* <DEDUP_REMOVED lines=42> */
.L_x_9508:
        /* <DEDUP_REMOVED lines=11> */
[----:B0-----:R-:W-:Y:S05]  /*28a0*/  CALL.REL.NOINC `($__internal_184_$__cuda_sm3x_div_rn_noftz_f32_slowpath) ;  /* 0x0000003c00507944 */ /* 0x001fea0003c00000 */
[----:B------:R-:W-:-:S07]  /*28b0*/  MOV R14, R39 ;  /* 0x00000027000e7202 */ /* 0x000fce0000000f00 */
.L_x_9437:
[----:B------:R-:W-:Y:S05]  /*28c0*/  BSYNC.RECONVERGENT B3 ;  /* 0x0000000000037941 */ /* 0x000fea0003800200 */
.L_x_9436:
        /* <DEDUP_REMOVED lines=11> */
[----:B0-----:R-:W-:Y:S05]  /*2980*/  CALL.REL.NOINC `($__internal_184_$__cuda_sm3x_div_rn_noftz_f32_slowpath) ;  /* 0x0000003c00187944 */ /* 0x001fea0003c00000 */
[----:B------:R-:W-:-:S07]  /*2990*/  MOV R15, R39 ;  /* 0x00000027000f7202 */ /* 0x000fce0000000f00 */
.L_x_9439:
[----:B------:R-:W-:Y:S05]  /*29a0*/  BSYNC.RECONVERGENT B3 ;  /* 0x0000000000037941 */ /* 0x000fea0003800200 */
.L_x_9438:
        /* <DEDUP_REMOVED lines=13> */
.L_x_9441:
[----:B------:R-:W-:Y:S05]  /*2a80*/  BSYNC.RECONVERGENT B3 ;  /* 0x0000000000037941 */ /* 0x000fea0003800200 */
.L_x_9440:
        /* <DEDUP_REMOVED lines=13> */
.L_x_9443:
[----:B------:R-:W-:Y:S05]  /*2b60*/  BSYNC.RECONVERGENT B3 ;  /* 0x0000000000037941 */ /* 0x000fea0003800200 */
.L_x_9442:
        /* <DEDUP_REMOVED lines=13> */
.L_x_9445:
[----:B------:R-:W-:Y:S05]  /*2c40*/  BSYNC.RECONVERGENT B3 ;  /* 0x0000000000037941 */ /* 0x000fea0003800200 */
.L_x_9444:
        /* <DEDUP_REMOVED lines=13> */
.L_x_9447:
[----:B------:R-:W-:Y:S05]  /*2d20*/  BSYNC.RECONVERGENT B3 ;  /* 0x0000000000037941 */ /* 0x000fea0003800200 */
.L_x_9446:
        /* <DEDUP_REMOVED lines=13> */
.L_x_9449:
[----:B------:R-:W-:Y:S05]  /*2e00*/  BSYNC.RECONVERGENT B3 ;  /* 0x0000000000037941 */ /* 0x000fea0003800200 */
.L_x_9448:
        /* <DEDUP_REMOVED lines=13> */
.L_x_9451:
[----:B------:R-:W-:Y:S05]  /*2ee0*/  BSYNC.RECONVERGENT B3 ;  /* 0x0000000000037941 */ /* 0x000fea0003800200 */
.L_x_9450:
        /* <DEDUP_REMOVED lines=13> */
.L_x_9453:
[----:B------:R-:W-:Y:S05]  /*2fc0*/  BSYNC.RECONVERGENT B3 ;  /* 0x0000000000037941 */ /* 0x000fea0003800200 */
.L_x_9452:
        /* <DEDUP_REMOVED lines=13> */
.L_x_9455:
[----:B------:R-:W-:Y:S05]  /*30a0*/  BSYNC.RECONVERGENT B3 ;  /* 0x0000000000037941 */ /* 0x000fea0003800200 */
.L_x_9454:
        /* <DEDUP_REMOVED lines=13> */
.L_x_9457:
[----:B------:R-:W-:Y:S05]  /*3180*/  BSYNC.RECONVERGENT B3 ;  /* 0x0000000000037941 */ /* 0x000fea0003800200 */
.L_x_9456:
        /* <DEDUP_REMOVED lines=13> */
.L_x_9459:
[----:B------:R-:W-:Y:S05]  /*3260*/  BSYNC.RECONVERGENT B3 ;  /* 0x0000000000037941 */ /* 0x000fea0003800200 */
.L_x_9458:
        /* <DEDUP_REMOVED lines=13> */
.L_x_9461:
[----:B------:R-:W-:Y:S05]  /*3340*/  BSYNC.RECONVERGENT B3 ;  /* 0x0000000000037941 */ /* 0x000fea0003800200 */
.L_x_9460:
        /* <DEDUP_REMOVED lines=13> */
.L_x_9463:
[----:B------:R-:W-:Y:S05]  /*3420*/  BSYNC.RECONVERGENT B3 ;  /* 0x0000000000037941 */ /* 0x000fea0003800200 */
.L_x_9462:
        /* <DEDUP_REMOVED lines=13> */
.L_x_9465:
[----:B------:R-:W-:Y:S05]  /*3500*/  BSYNC.RECONVERGENT B3 ;  /* 0x0000000000037941 */ /* 0x000fea0003800200 */
.L_x_9464:
        /* <DEDUP_REMOVED lines=13> */
.L_x_9467:
[----:B------:R-:W-:Y:S05]  /*35e0*/  BSYNC.RECONVERGENT B3 ;  /* 0x0000000000037941 */ /* 0x000fea0003800200 */
.L_x_9466:
        /* <DEDUP_REMOVED lines=13> */
.L_x_9469:
[----:B------:R-:W-:Y:S05]  /*36c0*/  BSYNC.RECONVERGENT B3 ;  /* 0x0000000000037941 */ /* 0x000fea0003800200 */
.L_x_9468:
        /* <DEDUP_REMOVED lines=13> */
.L_x_9471:
[----:B------:R-:W-:Y:S05]  /*37a0*/  BSYNC.RECONVERGENT B3 ;  /* 0x0000000000037941 */ /* 0x000fea0003800200 */
.L_x_9470:
        /* <DEDUP_REMOVED lines=13> */
.L_x_9473:
[----:B------:R-:W-:Y:S05]  /*3880*/  BSYNC.RECONVERGENT B3 ;  /* 0x0000000000037941 */ /* 0x000fea0003800200 */
.L_x_9472:
        /* <DEDUP_REMOVED lines=13> */
.L_x_9475:
[----:B------:R-:W-:Y:S05]  /*3960*/  BSYNC.RECONVERGENT B3 ;  /* 0x0000000000037941 */ /* 0x000fea0003800200 */
.L_x_9474:
        /* <DEDUP_REMOVED lines=13> */
.L_x_9477:
[----:B------:R-:W-:Y:S05]  /*3a40*/  BSYNC.RECONVERGENT B3 ;  /* 0x0000000000037941 */ /* 0x000fea0003800200 */
.L_x_9476:
        /* <DEDUP_REMOVED lines=13> */
.L_x_9479:
[----:B------:R-:W-:Y:S05]  /*3b20*/  BSYNC.RECONVERGENT B3 ;  /* 0x0000000000037941 */ /* 0x000fea0003800200 */
.L_x_9478:
        /* <DEDUP_REMOVED lines=13> */
.L_x_9481:
[----:B------:R-:W-:Y:S05]  /*3c00*/  BSYNC.RECONVERGENT B3 ;  /* 0x0000000000037941 */ /* 0x000fea0003800200 */
.L_x_9480:
        /* <DEDUP_REMOVED lines=13> */
.L_x_9483:
[----:B------:R-:W-:Y:S05]  /*3ce0*/  BSYNC.RECONVERGENT B3 ;  /* 0x0000000000037941 */ /* 0x000fea0003800200 */
.L_x_9482:
        /* <DEDUP_REMOVED lines=13> */
.L_x_9485:
[----:B------:R-:W-:Y:S05]  /*3dc0*/  BSYNC.RECONVERGENT B3 ;  /* 0x0000000000037941 */ /* 0x000fea0003800200 */
.L_x_9484:
        /* <DEDUP_REMOVED lines=13> */
.L_x_9487:
[----:B------:R-:W-:Y:S05]  /*3ea0*/  BSYNC.RECONVERGENT B3 ;  /* 0x0000000000037941 */ /* 0x000fea0003800200 */
.L_x_9486:
        /* <DEDUP_REMOVED lines=13> */
.L_x_9489:
[----:B------:R-:W-:Y:S05]  /*3f80*/  BSYNC.RECONVERGENT B3 ;  /* 0x0000000000037941 */ /* 0x000fea0003800200 */
.L_x_9488:
        /* <DEDUP_REMOVED lines=13> */
.L_x_9491:
[----:B------:R-:W-:Y:S05]  /*4060*/  BSYNC.RECONVERGENT B3 ;  /* 0x0000000000037941 */ /* 0x000fea0003800200 */
.L_x_9490:
        /* <DEDUP_REMOVED lines=13> */
.L_x_9493:
[----:B------:R-:W-:Y:S05]  /*4140*/  BSYNC.RECONVERGENT B3 ;  /* 0x0000000000037941 */ /* 0x000fea0003800200 */
.L_x_9492:
        /* <DEDUP_REMOVED lines=13> */
.L_x_9495:
[----:B------:R-:W-:Y:S05]  /*4220*/  BSYNC.RECONVERGENT B3 ;  /* 0x0000000000037941 */ /* 0x000fea0003800200 */
.L_x_9494:
        /* <DEDUP_REMOVED lines=24> */
[----:B------:R-:W-:Y:S02]  /*43b0*/  @!P0 F2FP.F16.F32.PACK_AB R14, RZ, R14 ;  /* 0x0000000eff0e823e */ /* 0x000fe400000000ff */
[----:B------:R-:W-:Y:S02]  /*43c0*/  @!P5 F2FP.F16.F32.PACK_AB R2, RZ, R2 ;  /* 0x00000002ff02d23e */ /* 0x000fe400000000ff */
[----:B------:R-:W-:Y:S01]  /*43d0*/  @!P4 F2FP.F16.F32.PACK_AB R0, RZ, R0 ;  /* 0x00000000ff00c23e */ /* 0x000fe200000000ff */
        /* <DEDUP_REMOVED lines=15> */
[----:B------:R-:W-:-:S02]  /*44d0*/  @!P3 F2FP.F16.F32.PACK_AB R9, RZ, R9 ;  /* 0x00000009ff09b23e */ /* 0x000fc400000000ff */
[----:B------:R-:W-:Y:S02]  /*44e0*/  @!P1 F2FP.F16.F32.PACK_AB R36, RZ, R36 ;  /* 0x00000024ff24923e */ /* 0x000fe400000000ff */
[----:B------:R-:W-:Y:S01]  /*44f0*/  @!P2 F2FP.F16.F32.PACK_AB R3, RZ, R3 ;  /* 0x00000003ff03a23e */ /* 0x000fe200000000ff */
        /* <DEDUP_REMOVED lines=17> */
[----:B------:R-:W-:Y:S01]  /*4610*/  @!P4 F2FP.F16.F32.PACK_AB R18, RZ, R18 ;  /* 0x00000012ff12c23e */ /* 0x000fe200000000ff */
        /* <DEDUP_REMOVED lines=13> */
[----:B------:R-:W-:Y:S02]  /*46f0*/  @!P5 F2FP.F16.F32.PACK_AB R17, RZ, R17 ;  /* 0x00000011ff11d23e */ /* 0x000fe400000000ff */
[----:B------:R-:W-:Y:S02]  /*4700*/  @!P3 F2FP.F16.F32.PACK_AB R20, RZ, R20 ;  /* 0x00000014ff14b23e */ /* 0x000fe400000000ff */
[----:B------:R-:W-:Y:S01]  /*4710*/  @!P1 F2FP.F16.F32.PACK_AB R22, RZ, R22 ;  /* 0x00000016ff16923e */ /* 0x000fe200000000ff */
        /* <DEDUP_REMOVED lines=15> */
[----:B------:R-:W-:Y:S02]  /*4810*/  @!P2 F2FP.F16.F32.PACK_AB R21, RZ, R21 ;  /* 0x00000015ff15a23e */ /* 0x000fe400000000ff */
[----:B------:R-:W-:Y:S02]  /*4820*/  @!P0 F2FP.F16.F32.PACK_AB R23, RZ, R23 ;  /* 0x00000017ff17823e */ /* 0x000fe400000000ff */
        /* <DEDUP_REMOVED lines=15> */
[----:B------:R-:W-:-:S02]  /*4920*/  @!P4 F2FP.F16.F32.PACK_AB R24, RZ, R24 ;  /* 0x00000018ff18c23e */ /* 0x000fc400000000ff */
[----:B------:R-:W-:Y:S02]  /*4930*/  IADD3 R0, PT, PT, R42, 0x300, RZ ;  /* 0x000003002a007810 */ /* 0x000fe40007ffe0ff */
[----:B------:R-:W-:Y:S01]  /*4940*/  @!P5 F2FP.F16.F32.PACK_AB R25, RZ, R25 ;  /* 0x00000019ff19d23e */ /* 0x000fe200000000ff */
[----:B------:R-:W-:Y:S01]  /*4950*/  @!P4 STG.E.U16 desc[UR6][R10.64+0x4c0], R24 ;  /* 0x0004c0180a00c986 */ /* 0x000fe2000c101506 */
[----:B------:R-:W-:Y:S02]  /*4960*/  ISETP.GE.U32.AND P2, PT, R0, UR44, PT ;  /* 0x0000002c00007c0c */ /* 0x000fe4000bf46070 */
[----:B------:R-:W-:Y:S01]  /*4970*/  @!P1 F2FP.F16.F32.PACK_AB R26, RZ, R26 ;  /* 0x0000001aff1a923e */ /* 0x000fe200000000ff */
        /* <DEDUP_REMOVED lines=9> */
[----:B------:R-:W-:Y:S02]  /*4a10*/  @!P6 F2FP.F16.F32.PACK_AB R27, RZ, R27 ;  /* 0x0000001bff1be23e */ /* 0x000fe400000000ff */
[----:B------:R-:W-:-:S02]  /*4a20*/  ISETP.GE.U32.AND P4, PT, R68, UR44, PT ;  /* 0x0000002c44007c0c */ /* 0x000fc4000bf86070 */
[----:B------:R-:W-:Y:S01]  /*4a30*/  ISETP.GE.U32.AND P5, PT, R69, UR44, PT ;  /* 0x0000002c45007c0c */ /* 0x000fe2000bfa6070 */
[----:B------:R-:W-:Y:S01]  /*4a40*/  @!P6 STG.E.U16 desc[UR6][R10.64+0x580], R27 ;  /* 0x0005801b0a00e986 */ /* 0x000fe2000c101506 */
[----:B------:R-:W-:Y:S02]  /*4a50*/  IADD3 R0, PT, PT, R42, 0x20, RZ ;  /* 0x000000202a007810 */ /* 0x000fe40007ffe0ff */
[----:B------:R-:W-:Y:S02]  /*4a60*/  @!P0 F2FP.F16.F32.PACK_AB R30, RZ, R30 ;  /* 0x0000001eff1e823e */ /* 0x000fe400000000ff */
[----:B------:R-:W-:Y:S02]  /*4a70*/  ISETP.GE.AND.EX P4, PT, RZ, UR45, PT, P4 ;  /* 0x0000002dff007c0c */ /* 0x000fe4000bf86340 */
[----:B------:R-:W-:Y:S01]  /*4a80*/  ISETP.GE.AND.EX P1, PT, RZ, UR45, PT, P5 ;  /* 0x0000002dff007c0c */ /* 0x000fe2000bf26350 */
[----:B------:R-:W-:Y:S01]  /*4a90*/  @!P0 STG.E.U16 desc[UR8][R10.64+0x640], R30 ;  /* 0x0006401e0a008986 */ /* 0x000fe2000c101508 */
[----:B------:R-:W-:-:S02]  /*4aa0*/  @!P3 F2FP.F16.F32.PACK_AB R28, RZ, R28 ;  /* 0x0000001cff1cb23e */ /* 0x000fc400000000ff */
        /* <DEDUP_REMOVED lines=8> */
[----:B------:R-:W-:-:S02]  /*4b30*/  @!P2 F2FP.F16.F32.PACK_AB R29, RZ, R29 ;  /* 0x0000001dff1da23e */ /* 0x000fc400000000ff */
        /* <DEDUP_REMOVED lines=10> */
[----:B------:R-:W-:Y:S02]  /*4be0*/  @!P4 F2FP.F16.F32.PACK_AB R37, RZ, R37 ;  /* 0x00000025ff25c23e */ /* 0x000fe400000000ff */
[----:B------:R-:W-:Y:S02]  /*4bf0*/  @!P1 F2FP.F16.F32.PACK_AB R31, RZ, R31 ;  /* 0x0000001fff1f923e */ /* 0x000fe400000000ff */
[----:B------:R-:W-:Y:S01]  /*4c00*/  @!P6 F2FP.F16.F32.PACK_AB R2, RZ, R15 ;  /* 0x0000000fff02e23e */ /* 0x000fe200000000ff */
        /* <DEDUP_REMOVED lines=16> */
[----:B------:R-:W-:-:S02]  /*4d10*/  @!P0 F2FP.F16.F32.PACK_AB R8, RZ, R8 ;  /* 0x00000008ff08823e */ /* 0x000fc400000000ff */
[----:B------:R-:W-:Y:S02]  /*4d20*/  ISETP.GE.AND.EX P2, PT, RZ, UR45, PT, P2 ;  /* 0x0000002dff007c0c */ /* 0x000fe4000bf46320 */
[----:B------:R-:W-:Y:S01]  /*4d30*/  ISETP.GE.AND.EX P4, PT, RZ, UR45, PT, P4 ;  /* 0x0000002dff007c0c */ /* 0x000fe2000bf86340 */
[----:B------:R1:W-:Y:S01]  /*4d40*/  @!P0 STG.E.U16 desc[UR14][R10.64+0x740], R8 ;  /* 0x000740080a008986 */ /* 0x0003e2000c10150e */
[----:B------:R-:W-:Y:S02]  /*4d50*/  ISETP.GE.AND.EX P3, PT, RZ, UR45, PT, P3 ;  /* 0x0000002dff007c0c */ /* 0x000fe4000bf66330 */
[----:B------:R-:W-:Y:S02]  /*4d60*/  ISETP.GE.AND.EX P1, PT, RZ, UR45, PT, P1 ;  /* 0x0000002dff007c0c */ /* 0x000fe4000bf26310 */
[----:B------:R-:W-:Y:S02]  /*4d70*/  IADD3 R43, P0, PT, R2, R43, RZ ;  /* 0x0000002b022b7210 */ /* 0x000fe40007f1e0ff */
[----:B------:R-:W-:-:S02]  /*4d80*/  @!P5 F2FP.F16.F32.PACK_AB R32, RZ, R32 ;  /* 0x00000020ff20d23e */ /* 0x000fc400000000ff */
        /* <DEDUP_REMOVED lines=12> */
[----:B------:R-:W-:-:S02]  /*4e50*/  @!P2 F2FP.F16.F32.PACK_AB R4, RZ, R4 ;  /* 0x00000004ff04a23e */ /* 0x000fc400000000ff */
[----:B------:R-:W-:Y:S02]  /*4e60*/  @!P4 F2FP.F16.F32.PACK_AB R5, RZ, R5 ;  /* 0x00000005ff05c23e */ /* 0x000fe400000000ff */
[----:B------:R-:W-:Y:S01]  /*4e70*/  @!P3 F2FP.F16.F32.PACK_AB R6, RZ, R6 ;  /* 0x00000006ff06b23e */ /* 0x000fe200000000ff */
[----:B------:R1:W-:Y:S01]  /*4e80*/  @!P2 STG.E.U16 desc[UR8][R10.64+0x180], R4 ;  /* 0x000180040a00a986 */ /* 0x0003e2000c101508 */
[----:B------:R-:W-:-:S03]  /*4e90*/  @!P1 F2FP.F16.F32.PACK_AB R7, RZ, R7 ;  /* 0x00000007ff07923e */ /* 0x000fc600000000ff */
[----:B------:R1:W-:Y:S04]  /*4ea0*/  @!P4 STG.E.U16 desc[UR6][R10.64+0x1c0], R5 ;  /* 0x0001c0050a00c986 */ /* 0x0003e8000c101506 */
[----:B------:R1:W-:Y:S04]  /*4eb0*/  @!P3 STG.E.U16 desc[UR10][R10.64+0x200], R6 ;  /* 0x000200060a00b986 */ /* 0x0003e8000c10150a */
[----:B------:R1:W-:Y:S01]  /*4ec0*/  @!P1 STG.E.U16 desc[UR12][R10.64+0x240], R7 ;  /* 0x000240070a009986 */ /* 0x0003e2000c10150c */
[----:B------:R-:W-:Y:S05]  /*4ed0*/  @!P0 BRA `(.L_x_9496) ;  /* 0xffffffb400408947 */ /* 0x000fea000383ffff */
[----:B------:R-:W-:Y:S05]  /*4ee0*/  BSYNC B0 ;  /* 0x0000000000007941 */ /* 0x000fea0003800000 */
.L_x_9434:
[----:B------:R-:W-:Y:S05]  /*4ef0*/  EXIT ;  /* 0x000000000000794d */ /* 0x000fea0003800000 */
.L_x_9435:
[----:B------:R-:W-:Y:S01]  /*4f00*/  BSSY B1, `(.L_x_9497) ;  /* 0x0000007000017945 */ /* 0x000fe20003800000 */
[----:B------:R-:W-:Y:S02]  /*4f10*/  MOV R12, 0x10 ;  /* 0x00000010000c7802 */ /* 0x000fe40000000f00 */
[----:B------:R-:W-:Y:S02]  /*4f20*/  MOV R11, 0x1f ;  /* 0x0000001f000b7802 */ /* 0x000fe40000000f00 */
[----:B------:R-:W-:-:S07]  /*4f30*/  MOV R15, 0xffffffff ;  /* 0xffffffff000f7802 */ /* 0x000fce0000000f00 */
[----:B------:R-:W-:Y:S05]  /*4f40*/  WARPSYNC.COLLECTIVE R15, `(.L_x_9498) ;  /* 0x000000000f087348 */ /* 0x000fea0003c00000 */
[----:B------:R0:W1:Y:S02]  /*4f50*/  SHFL.BFLY P6, R14, R13, R12, R11 ;  /* 0x0c00000c0d0e7389 */ /* 0x00006400000c000b */
[----:B01----:R-:W-:Y:S05]  /*4f60*/  ENDCOLLECTIVE ;  /* 0x000000000000791b */ /* 0x003fea0003800000 */
.L_x_9498:
[----:B------:R-:W-:Y:S05]  /*4f70*/  BSYNC B1 ;  /* 0x0000000000017941 */ /* 0x000fea0003800000 */
.L_x_9497:
        /* <DEDUP_REMOVED lines=8> */
.L_x_9499:
[----:B------:R-:W-:Y:S01]  /*5000*/  HFMA2 R12, -RZ, RZ, 0, 2.384185791015625e-07 ;  /* 0x00000004ff0c7431 */ /* 0x000fe200000001ff */
[----:B------:R-:W-:-:S04]  /*5010*/  FMNMX R0, R13, R14, !PT ;  /* 0x0000000e0d007209 */ /* 0x000fc80007800000 */
[----:B------:R-:W-:-:S07]  /*5020*/  MOV R13, R0 ;  /* 0x00000000000d7202 */ /* 0x000fce0000000f00 */
[----:B------:R-:W-:Y:S05]  /*5030*/  WARPSYNC.COLLECTIVE R15, `(.L_x_9500) ;  /* 0x000000000f087348 */ /* 0x000fea0003c00000 */
[----:B------:R0:W1:Y:S02]  /*5040*/  SHFL.BFLY P6, R14, R13, R12, R11 ;  /* 0x0c00000c0d0e7389 */ /* 0x00006400000c000b */
[----:B01----:R-:W-:Y:S05]  /*5050*/  ENDCOLLECTIVE ;  /* 0x000000000000791b */ /* 0x003fea0003800000 */
.L_x_9500:
[----:B------:R-:W-:Y:S01]  /*5060*/  HFMA2 R12, -RZ, RZ, 0, 1.1920928955078125e-07 ;  /* 0x00000002ff0c7431 */ /* 0x000fe200000001ff */
[----:B------:R-:W-:-:S04]  /*5070*/  FMNMX R2, R0, R14, !PT ;  /* 0x0000000e00027209 */ /* 0x000fc80007800000 */
[----:B------:R-:W-:-:S07]  /*5080*/  MOV R13, R2 ;  /* 0x00000002000d7202 */ /* 0x000fce0000000f00 */
[----:B------:R-:W-:Y:S05]  /*5090*/  WARPSYNC.COLLECTIVE R15, `(.L_x_9501) ;  /* 0x000000000f087348 */ /* 0x000fea0003c00000 */
[----:B------:R0:W1:Y:S02]  /*50a0*/  SHFL.BFLY P6, R14, R13, R12, R11 ;  /* 0x0c00000c0d0e7389 */ /* 0x00006400000c000b */
[----:B01----:R-:W-:Y:S05]  /*50b0*/  ENDCOLLECTIVE ;  /* 0x000000000000791b */ /* 0x003fea0003800000 */
.L_x_9501:
[----:B------:R-:W-:Y:S01]  /*50c0*/  HFMA2 R12, -RZ, RZ, 0, 5.9604644775390625e-08 ;  /* 0x00000001ff0c7431 */ /* 0x000fe200000001ff */
[----:B------:R-:W-:-:S04]  /*50d0*/  FMNMX R3, R2, R14, !PT ;  /* 0x0000000e02037209 */ /* 0x000fc80007800000 */
[----:B------:R-:W-:-:S07]  /*50e0*/  MOV R13, R3 ;  /* 0x00000003000d7202 */ /* 0x000fce0000000f00 */
[----:B------:R-:W-:Y:S05]  /*50f0*/  WARPSYNC.COLLECTIVE R15, `(.L_x_9502) ;  /* 0x000000000f087348 */ /* 0x000fea0003c00000 */
[----:B------:R0:W1:Y:S02]  /*5100*/  SHFL.BFLY P6, R14, R13, R12, R11 ;  /* 0x0c00000c0d0e7389 */ /* 0x00006400000c000b */
[----:B01----:R-:W-:Y:S05]  /*5110*/  ENDCOLLECTIVE ;  /* 0x000000000000791b */ /* 0x003fea0003800000 */
.L_x_9502:
        /* <DEDUP_REMOVED lines=308> */
.L_x_9503:
[----:B------:R-:W-:Y:S02]  /*6460*/  HFMA2 R12, -RZ, RZ, 0, 4.76837158203125e-07 ;  /* 0x00000008ff0c7431 */ /* 0x000fe400000001ff */
[----:B------:R-:W-:-:S05]  /*6470*/  FADD R36, R13, R14 ;  /* 0x0000000e0d247221 */ /* 0x000fca0000000000 */
[----:B------:R-:W-:-:S07]  /*6480*/  MOV R13, R36 ;  /* 0x00000024000d7202 */ /* 0x000fce0000000f00 */
[----:B------:R-:W-:Y:S05]  /*6490*/  WARPSYNC.COLLECTIVE R15, `(.L_x_9504) ;  /* 0x000000000f087348 */ /* 0x000fea0003c00000 */
[----:B------:R0:W1:Y:S02]  /*64a0*/  SHFL.BFLY P6, R14, R13, R12, R11 ;  /* 0x0c00000c0d0e7389 */ /* 0x00006400000c000b */
[----:B01----:R-:W-:Y:S05]  /*64b0*/  ENDCOLLECTIVE ;  /* 0x000000000000791b */ /* 0x003fea0003800000 */
.L_x_9504:
[----:B------:R-:W-:Y:S02]  /*64c0*/  HFMA2 R12, -RZ, RZ, 0, 2.384185791015625e-07 ;  /* 0x00000004ff0c7431 */ /* 0x000fe400000001ff */
[----:B------:R-:W-:-:S05]  /*64d0*/  FADD R37, R36, R14 ;  /* 0x0000000e24257221 */ /* 0x000fca0000000000 */
[----:B------:R-:W-:-:S07]  /*64e0*/  MOV R13, R37 ;  /* 0x00000025000d7202 */ /* 0x000fce0000000f00 */
[----:B------:R-:W-:Y:S05]  /*64f0*/  WARPSYNC.COLLECTIVE R15, `(.L_x_9505) ;  /* 0x000000000f087348 */ /* 0x000fea0003c00000 */
[----:B------:R0:W1:Y:S02]  /*6500*/  SHFL.BFLY P6, R14, R13, R12, R11 ;  /* 0x0c00000c0d0e7389 */ /* 0x00006400000c000b */
[----:B01----:R-:W-:Y:S05]  /*6510*/  ENDCOLLECTIVE ;  /* 0x000000000000791b */ /* 0x003fea0003800000 */
.L_x_9505:
[----:B------:R-:W-:Y:S02]  /*6520*/  HFMA2 R12, -RZ, RZ, 0, 1.1920928955078125e-07 ;  /* 0x00000002ff0c7431 */ /* 0x000fe400000001ff */
[----:B------:R-:W-:-:S05]  /*6530*/  FADD R38, R37, R14 ;  /* 0x0000000e25267221 */ /* 0x000fca0000000000 */
[----:B------:R-:W-:-:S07]  /*6540*/  MOV R13, R38 ;  /* 0x00000026000d7202 */ /* 0x000fce0000000f00 */
[----:B------:R-:W-:Y:S05]  /*6550*/  WARPSYNC.COLLECTIVE R15, `(.L_x_9506) ;  /* 0x000000000f087348 */ /* 0x000fea0003c00000 */
[----:B------:R0:W1:Y:S02]  /*6560*/  SHFL.BFLY P6, R14, R13, R12, R11 ;  /* 0x0c00000c0d0e7389 */ /* 0x00006400000c000b */
[----:B01----:R-:W-:Y:S05]  /*6570*/  ENDCOLLECTIVE ;  /* 0x000000000000791b */ /* 0x003fea0003800000 */
.L_x_9506:
[----:B------:R-:W-:Y:S02]  /*6580*/  HFMA2 R12, -RZ, RZ, 0, 5.9604644775390625e-08 ;  /* 0x00000001ff0c7431 */ /* 0x000fe400000001ff */
[----:B------:R-:W-:-:S05]  /*6590*/  FADD R39, R38, R14 ;  /* 0x0000000e26277221 */ /* 0x000fca0000000000 */
[----:B------:R-:W-:-:S07]  /*65a0*/  MOV R13, R39 ;  /* 0x00000027000d7202 */ /* 0x000fce0000000f00 */
[----:B------:R-:W-:Y:S05]  /*65b0*/  WARPSYNC.COLLECTIVE R15, `(.L_x_9507) ;  /* 0x000000000f087348 */ /* 0x000fea0003c00000 */
[----:B------:R0:W1:Y:S02]  /*65c0*/  SHFL.BFLY P6, R14, R13, R12, R11 ;  /* 0x0c00000c0d0e7389 */ /* 0x00006400000c000b */
[----:B01----:R-:W-:Y:S05]  /*65d0*/  ENDCOLLECTIVE ;  /* 0x000000000000791b */ /* 0x003fea0003800000 */
.L_x_9507:
[----:B------:R-:W-:Y:S05]  /*65e0*/  BRA `(.L_x_9508) ;  /* 0xffffffc000807947 */ /* 0x000fea000383ffff */
        .weak           $__internal_184_$__cuda_sm3x_div_rn_noftz_f32_slowpath
        .type           $__internal_184_$__cuda_sm3x_div_rn_noftz_f32_slowpath,@function
        .size           $__internal_184_$__cuda_sm3x_div_rn_noftz_f32_slowpath,(.L_x_25636 - $__internal_184_$__cuda_sm3x_div_rn_noftz_f32_slowpath)
$__internal_184_$__cuda_sm3x_div_rn_noftz_f32_slowpath:
        /* <DEDUP_REMOVED lines=35> */
.L_x_9510:
        /* <DEDUP_REMOVED lines=51> */
.L_x_9517:
[----:B------:R-:W-:-:S04]  /*6b50*/  LOP3.LUT R39, R39, 0x80000000, RZ, 0xc0, !PT ;  /* 0x8000000027277812 */ /* 0x000fc800078ec0ff */
[----:B------:R-:W-:Y:S01]  /*6b60*/  LOP3.LUT R39, R39, 0x7f800000, RZ, 0xfc, !PT ;  /* 0x7f80000027277812 */ /* 0x000fe200078efcff */
[----:B------:R-:W-:Y:S06]  /*6b70*/  BRA `(.L_x_9518) ;  /* 0x0000000000047947 */ /* 0x000fec0003800000 */
.L_x_9516:
[----:B------:R-:W-:-:S07]  /*6b80*/  LEA R39, R13, R39, 0x17 ;  /* 0x000000270d277211 */ /* 0x000fce00078eb8ff */
.L_x_9518:
[----:B------:R-:W-:Y:S05]  /*6b90*/  BSYNC.RECONVERGENT B2 ;  /* 0x0000000000027941 */ /* 0x000fea0003800200 */
.L_x_9515:
[----:B------:R-:W-:Y:S05]  /*6ba0*/  BRA `(.L_x_9519) ;  /* 0x0000000000207947 */ /* 0x000fea0003800000 */
.L_x_9514:
[----:B------:R-:W-:-:S04]  /*6bb0*/  LOP3.LUT R8, R13, 0x80000000, R8, 0x48, !PT ;  /* 0x800000000d087812 */ /* 0x000fc800078e4808 */
[----:B------:R-:W-:Y:S01]  /*6bc0*/  LOP3.LUT R39, R8, 0x7f800000, RZ, 0xfc, !PT ;  /* 0x7f80000008277812 */ /* 0x000fe200078efcff */
[----:B------:R-:W-:Y:S06]  /*6bd0*/  BRA `(.L_x_9519) ;  /* 0x0000000000147947 */ /* 0x000fec0003800000 */
.L_x_9513:
[----:B------:R-:W-:Y:S01]  /*6be0*/  LOP3.LUT R39, R13, 0x80000000, R8, 0x48, !PT ;  /* 0x800000000d277812 */ /* 0x000fe200078e4808 */
[----:B------:R-:W-:Y:S06]  /*6bf0*/  BRA `(.L_x_9519) ;  /* 0x00000000000c7947 */ /* 0x000fec0003800000 */
.L_x_9512:
[----:B------:R-:W0:Y:S01]  /*6c00*/  MUFU.RSQ R39, -QNAN ;  /* 0xffc0000000277908 */ /* 0x000e220000001400 */
[----:B------:R-:W-:Y:S05]  /*6c10*/  BRA `(.L_x_9519) ;  /* 0x0000000000047947 */ /* 0x000fea0003800000 */
.L_x_9511:
[----:B------:R-:W-:-:S07]  /*6c20*/  FADD.FTZ R39, R8, R11 ;  /* 0x0000000b08277221 */ /* 0x000fce0000010000 */
.L_x_9519:
[----:B------:R-:W-:Y:S05]  /*6c30*/  BSYNC.RECONVERGENT B1 ;  /* 0x0000000000017941 */ /* 0x000fea0003800200 */
.L_x_9509:
[----:B------:R-:W-:-:S04]  /*6c40*/  HFMA2 R13, -RZ, RZ, 0, 0 ;  /* 0x00000000ff0d7431 */ /* 0x000fc800000001ff */
[----:B0-----:R-:W-:Y:S05]  /*6c50*/  RET.REL.NODEC R12 `(_Z15SoftmaxWarpImplI10DirectLoadI6__halffE11DirectStoreIfS1_EfLi1ELi30ELi32ELi1ELb1EL9Algorithm0EEvT_T0_ll) ;  /* 0xffffff900ce87950 */ /* 0x001fea0003c3ffff */
.L_x_9520:
        /* <DEDUP_REMOVED lines=10> */
.L_x_25636:


//--------------------- .text._Z15SoftmaxWarpImplI10DirectLoadI6__halffE11DirectStoreIfS1_EfLi1ELi30ELi32ELi1ELb0EL9Algorithm0EEvT_T0_ll --------------------------
	.section	.text._Z15SoftmaxWarpImplI10DirectLoadI6__halffE11DirectStoreIfS1_EfLi1ELi30ELi32ELi1ELb0EL9Algorithm0EEvT_T0_ll,"ax",@progbits
	.align	128
        .global         _Z15SoftmaxWarpImplI10DirectLoadI6__halffE11DirectStoreIfS1_EfLi1ELi30ELi32ELi1ELb0EL9Algorithm0EEvT_T0_ll
        .type           _Z15SoftmaxWarpImplI10DirectLoadI6__halffE11DirectStoreIfS1_EfLi1ELi30ELi32ELi1ELb0EL9Algorithm0EEvT_T0_ll,@function
        .size           _Z15SoftmaxWarpImplI10DirectLoadI6__halffE11DirectStoreIfS1_EfLi1ELi30ELi32ELi1ELb0EL9Algorithm0EEvT_T0_ll,(.L_x_25637 - _Z15SoftmaxWarpImplI10DirectLoadI6__halffE11DirectStoreIfS1_EfLi1ELi30ELi32ELi1ELb0EL9Algorithm0EEvT_T0_ll)
        .other          _Z15SoftmaxWarpImplI10DirectLoadI6__halffE11DirectStoreIfS1_EfLi1ELi30ELi32ELi1ELb0EL9Algorithm0EEvT_T0_ll,@"STO_CUDA_ENTRY STV_DEFAULT"
_Z15SoftmaxWarpImplI10DirectLoadI6__halffE11DirectStoreIfS1_EfLi1ELi30ELi32ELi1ELb0EL9Algorithm0EEvT_T0_ll:
.text._Z15SoftmaxWarpImplI10DirectLoadI6__halffE11DirectStoreIfS1_EfLi1ELi30ELi32ELi1ELb0EL9Algorithm0EEvT_T0_ll:
        /* <DEDUP_REMOVED lines=24> */
.L_x_9521:
        /* <DEDUP_REMOVED lines=13> */
.L_x_9583:
        /* <DEDUP_REMOVED lines=422> */
.L_x_9595:
        /* <DEDUP_REMOVED lines=12> */
[----:B0-----:R-:W-:Y:S05]  /*1d70*/  CALL.REL.NOINC `($__internal_185_$__cuda_sm3x_div_rn_noftz_f32_slowpath) ;  /* 0x0000003400e47944 */ /* 0x001fea0003c00000 */
[----:B------:R-:W-:-:S07]  /*1d80*/  MOV R11, R7 ;  /* 0x00000007000b7202 */ /* 0x000fce0000000f00 */
.L_x_9524:
[----:B------:R-:W-:Y:S05]  /*1d90*/  BSYNC.RECONVERGENT B2 ;  /* 0x0000000000027941 */ /* 0x000fea0003800200 */
.L_x_9523:
        /* <DEDUP_REMOVED lines=12> */
[----:B0-----:R-:W-:Y:S05]  /*1e60*/  CALL.REL.NOINC `($__internal_185_$__cuda_sm3x_div_rn_noftz_f32_slowpath) ;  /* 0x0000003400a87944 */ /* 0x001fea0003c00000 */
[----:B------:R-:W-:-:S07]  /*1e70*/  MOV R14, R7 ;  /* 0x00000007000e7202 */ /* 0x000fce0000000f00 */
.L_x_9526:
[----:B------:R-:W-:Y:S05]  /*1e80*/  BSYNC.RECONVERGENT B2 ;  /* 0x0000000000027941 */ /* 0x000fea0003800200 */
.L_x_9525:
        /* <DEDUP_REMOVED lines=14> */
.L_x_9528:
[----:B------:R-:W-:Y:S05]  /*1f70*/  BSYNC.RECONVERGENT B2 ;  /* 0x0000000000027941 */ /* 0x000fea0003800200 */
.L_x_9527:
        /* <DEDUP_REMOVED lines=14> */
.L_x_9530:
[----:B------:R-:W-:Y:S05]  /*2060*/  BSYNC.RECONVERGENT B2 ;  /* 0x0000000000027941 */ /* 0x000fea0003800200 */
.L_x_9529:
        /* <DEDUP_REMOVED lines=14> */
.L_x_9532:
[----:B------:R-:W-:Y:S05]  /*2150*/  BSYNC.RECONVERGENT B2 ;  /* 0x0000000000027941 */ /* 0x000fea0003800200 */
.L_x_9531:
        /* <DEDUP_REMOVED lines=14> */
.L_x_9534:
[----:B------:R-:W-:Y:S05]  /*2240*/  BSYNC.RECONVERGENT B2 ;  /* 0x0000000000027941 */ /* 0x000fea0003800200 */
.L_x_9533:
        /* <DEDUP_REMOVED lines=14> */
.L_x_9536:
[----:B------:R-:W-:Y:S05]  /*2330*/  BSYNC.RECONVERGENT B2 ;  /* 0x0000000000027941 */ /* 0x000fea0003800200 */
.L_x_9535:
        /* <DEDUP_REMOVED lines=14> */
.L_x_9538:
[----:B------:R-:W-:Y:S05]  /*2420*/  BSYNC.RECONVERGENT B2 ;  /* 0x0000000000027941 */ /* 0x000fea0003800200 */
.L_x_9537:
        /* <DEDUP_REMOVED lines=14> */
.L_x_9540:
[----:B------:R-:W-:Y:S05]  /*2510*/  BSYNC.RECONVERGENT B2 ;  /* 0x0000000000027941 */ /* 0x000fea0003800200 */
.L_x_9539:
        /* <DEDUP_REMOVED lines=14> */
.L_x_9542:
[----:B------:R-:W-:Y:S05]  /*2600*/  BSYNC.RECONVERGENT B2 ;  /* 0x0000000000027941 */ /* 0x000fea0003800200 */
.L_x_9541:
        /* <DEDUP_REMOVED lines=14> */
.L_x_9544:
[----:B------:R-:W-:Y:S05]  /*26f0*/  BSYNC.RECONVERGENT B2 ;  /* 0x0000000000027941 */ /* 0x000fea0003800200 */
.L_x_9543:
        /* <DEDUP_REMOVED lines=14> */
.L_x_9546:
[----:B------:R-:W-:Y:S05]  /*27e0*/  BSYNC.RECONVERGENT B2 ;  /* 0x0000000000027941 */ /* 0x000fea0003800200 */
.L_x_9545:
        /* <DEDUP_REMOVED lines=14> */
.L_x_9548:
[----:B------:R-:W-:Y:S05]  /*28d0*/  BSYNC.RECONVERGENT B2 ;  /* 0x0000000000027941 */ /* 0x000fea0003800200 */
.L_x_9547:
        /* <DEDUP_REMOVED lines=14> */
.L_x_9550:
[----:B------:R-:W-:Y:S05]  /*29c0*/  BSYNC.RECONVERGENT B2 ;  /* 0x0000000000027941 */ /* 0x000fea0003800200 */
.L_x_9549:
        /* <DEDUP_REMOVED lines=14> */
.L_x_9552:
[----:B------:R-:W-:Y:S05]  /*2ab0*/  BSYNC.RECONVERGENT B2 ;  /* 0x0000000000027941 */ /* 0x000fea0003800200 */
.L_x_9551:
        /* <DEDUP_REMOVED lines=14> */
.L_x_9554:
[----:B------:R-:W-:Y:S05]  /*2ba0*/  BSYNC.RECONVERGENT B2 ;  /* 0x0000000000027941 */ /* 0x000fea0003800200 */
.L_x_9553:
        /* <DEDUP_REMOVED lines=14> */
.L_x_9556:
[----:B------:R-:W-:Y:S05]  /*2c90*/  BSYNC.RECONVERGENT B2 ;  /* 0x0000000000027941 */ /* 0x000fea0003800200 */
.L_x_9555:
        /* <DEDUP_REMOVED lines=14> */
.L_x_9558:
[----:B------:R-:W-:Y:S05]  /*2d80*/  BSYNC.RECONVERGENT B2 ;  /* 0x0000000000027941 */ /* 0x000fea0003800200 */
.L_x_9557:
        /* <DEDUP_REMOVED lines=14> */
.L_x_9560:
[----:B------:R-:W-:Y:S05]  /*2e70*/  BSYNC.RECONVERGENT B2 ;  /* 0x0000000000027941 */ /* 0x000fea0003800200 */
.L_x_9559:
        /* <DEDUP_REMOVED lines=14> */
.L_x_9562:
[----:B------:R-:W-:Y:S05]  /*2f60*/  BSYNC.RECONVERGENT B2 ;  /* 0x0000000000027941 */ /* 0x000fea0003800200 */
.L_x_9561:
        /* <DEDUP_REMOVED lines=14> */
.L_x_9564:
[----:B------:R-:W-:Y:S05]  /*3050*/  BSYNC.RECONVERGENT B2 ;  /* 0x0000000000027941 */ /* 0x000fea0003800200 */
.L_x_9563:
        /* <DEDUP_REMOVED lines=14> */
.L_x_9566:
[----:B------:R-:W-:Y:S05]  /*3140*/  BSYNC.RECONVERGENT B2 ;  /* 0x0000000000027941 */ /* 0x000fea0003800200 */
.L_x_9565:
        /* <DEDUP_REMOVED lines=14> */
.L_x_9568:
[----:B------:R-:W-:Y:S05]  /*3230*/  BSYNC.RECONVERGENT B2 ;  /* 0x0000000000027941 */ /* 0x000fea0003800200 */
.L_x_9567:
        /* <DEDUP_REMOVED lines=14> */
.L_x_9570:
[----:B------:R-:W-:Y:S05]  /*3320*/  BSYNC.RECONVERGENT B2 ;  /* 0x0000000000027941 */ /* 0x000fea0003800200 */
.L_x_9569:
        /* <DEDUP_REMOVED lines=14> */
.L_x_9572:
[----:B------:R-:W-:Y:S05]  /*3410*/  BSYNC.RECONVERGENT B2 ;  /* 0x0000000000027941 */ /* 0x000fea0003800200 */
.L_x_9571:
        /* <DEDUP_REMOVED lines=14> */
.L_x_9574:
[----:B------:R-:W-:Y:S05]  /*3500*/  BSYNC.RECONVERGENT B2 ;  /* 0x0000000000027941 */ /* 0x000fea0003800200 */
.L_x_9573:
        /* <DEDUP_REMOVED lines=14> */
.L_x_9576:
[----:B------:R-:W-:Y:S05]  /*35f0*/  BSYNC.RECONVERGENT B2 ;  /* 0x0000000000027941 */ /* 0x000fea0003800200 */
.L_x_9575:
        /* <DEDUP_REMOVED lines=14> */
.L_x_9578:
[----:B------:R-:W-:Y:S05]  /*36e0*/  BSYNC.RECONVERGENT B2 ;  /* 0x0000000000027941 */ /* 0x000fea0003800200 */
.L_x_9577:
        /* <DEDUP_REMOVED lines=14> */
.L_x_9580:
[----:B------:R-:W-:Y:S05]  /*37d0*/  BSYNC.RECONVERGENT B2 ;  /* 0x0000000000027941 */ /* 0x000fea0003800200 */
.L_x_9579:
        /* <DEDUP_REMOVED lines=13> */
.L_x_9582:
[----:B------:R-:W-:Y:S05]  /*38b0*/  BSYNC.RECONVERGENT B2 ;  /* 0x0000000000027941 */ /* 0x000fea0003800200 */
.L_x_9581:
        /* <DEDUP_REMOVED lines=21> */
[----:B------:R-:W-:Y:S01]  /*3a10*/  F2FP.F16.F32.PACK_AB R11, R14, R11 ;  /* 0x0000000b0e0b723e */ /* 0x000fe200000000ff */
        /* <DEDUP_REMOVED lines=8> */
[----:B------:R-:W-:Y:S02]  /*3aa0*/  F2FP.F16.F32.PACK_AB R8, R8, R9 ;  /* 0x000000090808723e */ /* 0x000fe400000000ff */
[----:B--2---:R-:W-:Y:S01]  /*3ab0*/  PRMT R2, R6, 0x7632, R2 ;  /* 0x0000763206027816 */ /* 0x004fe20000000002 */
[----:B------:R1:W-:Y:S01]  /*3ac0*/  STG.E.U16 desc[UR6][R12.64+0x1c0], R0 ;  /* 0x0001c0000c007986 */ /* 0x0003e2000c101506 */
[----:B------:R-:W-:-:S02]  /*3ad0*/  F2FP.F16.F32.PACK_AB R16, R19, R16 ;  /* 0x000000101310723e */ /* 0x000fc400000000ff */
[----:B------:R-:W-:Y:S01]  /*3ae0*/  F2FP.F16.F32.PACK_AB R18, R21, R18 ;  /* 0x000000121512723e */ /* 0x000fe200000000ff */
        /* <DEDUP_REMOVED lines=8> */
[----:B------:R-:W-:Y:S01]  /*3b70*/  F2FP.F16.F32.PACK_AB R20, R23, R20 ;  /* 0x000000141714723e */ /* 0x000fe200000000ff */
[----:B------:R-:W-:Y:S01]  /*3b80*/  STG.E.U16 desc[UR8][R12.64+0x380], R16 ;  /* 0x000380100c007986 */ /* 0x000fe2000c101508 */
[----:B--2---:R-:W-:Y:S02]  /*3b90*/  PRMT R2, R18, 0x7632, R2 ;  /* 0x0000763212027816 */ /* 0x004fe40000000002 */
[----:B------:R-:W-:Y:S01]  /*3ba0*/  F2FP.F16.F32.PACK_AB R22, R25, R22 ;  /* 0x000000161916723e */ /* 0x000fe200000000ff */
[----:B------:R1:W-:Y:S01]  /*3bb0*/  STG.E.U16 desc[UR10][R12.64+0x3c0], R0 ;  /* 0x0003c0000c007986 */ /* 0x0003e2000c10150a */
[----:B------:R-:W-:Y:S02]  /*3bc0*/  F2FP.F16.F32.PACK_AB R24, R27, R24 ;  /* 0x000000181b18723e */ /* 0x000fe400000000ff */
        /* <DEDUP_REMOVED lines=9> */
[----:B------:R-:W-:Y:S01]  /*3c60*/  F2FP.F16.F32.PACK_AB R10, R10, R39 ;  /* 0x000000270a0a723e */ /* 0x000fe200000000ff */
[----:B------:R1:W-:Y:S01]  /*3c70*/  STG.E.U16 desc[UR6][R12.64+0x40], R3 ;  /* 0x000040030c007986 */ /* 0x0003e2000c101506 */
[----:B--2---:R-:W-:-:S02]  /*3c80*/  PRMT R2, R24, 0x7632, R2 ;  /* 0x0000763218027816 */ /* 0x004fc40000000002 */
[----:B------:R-:W-:Y:S01]  /*3c90*/  F2FP.F16.F32.PACK_AB R26, R29, R26 ;  /* 0x0000001a1d1a723e */ /* 0x000fe200000000ff */
[----:B------:R2:W-:Y:S01]  /*3ca0*/  STG.E.U16 desc[UR6][R12.64+0x4c0], R6 ;  /* 0x0004c0060c007986 */ /* 0x0005e2000c101506 */
[----:B------:R-:W-:Y:S02]  /*3cb0*/  F2FP.F16.F32.PACK_AB R28, R31, R28 ;  /* 0x0000001c1f1c723e */ /* 0x000fe400000000ff */
[----:B------:R-:W-:Y:S01]  /*3cc0*/  F2FP.F16.F32.PACK_AB R7, R7, R30 ;  /* 0x0000001e0707723e */ /* 0x000fe200000000ff */
        /* <DEDUP_REMOVED lines=21> */
.L_x_9522:
[----:B------:R-:W-:Y:S01]  /*3e20*/  BSSY B0, `(.L_x_9584) ;  /* 0x0000007000007945 */ /* 0x000fe20003800000 */
[----:B------:R-:W-:Y:S02]  /*3e30*/  MOV R12, 0x10 ;  /* 0x00000010000c7802 */ /* 0x000fe40000000f00 */
[----:B------:R-:W-:Y:S02]  /*3e40*/  MOV R11, 0x1f ;  /* 0x0000001f000b7802 */ /* 0x000fe40000000f00 */
[----:B------:R-:W-:-:S07]  /*3e50*/  MOV R15, 0xffffffff ;  /* 0xffffffff000f7802 */ /* 0x000fce0000000f00 */
[----:B0-----:R-:W-:Y:S05]  /*3e60*/  WARPSYNC.COLLECTIVE R15, `(.L_x_9585) ;  /* 0x000000000f087348 */ /* 0x001fea0003c00000 */
[----:B------:R1:W2:Y:S02]  /*3e70*/  SHFL.BFLY P6, R14, R13, R12, R11 ;  /* 0x0c00000c0d0e7389 */ /* 0x0002a400000c000b */
[----:B012---:R-:W-:Y:S05]  /*3e80*/  ENDCOLLECTIVE ;  /* 0x000000000000791b */ /* 0x007fea0003800000 */
.L_x_9585:
[----:B------:R-:W-:Y:S05]  /*3e90*/  BSYNC B0 ;  /* 0x0000000000007941 */ /* 0x000fea0003800000 */
.L_x_9584:
        /* <DEDUP_REMOVED lines=9> */
.L_x_9586:
[----:B------:R-:W-:Y:S01]  /*3f30*/  HFMA2 R12, -RZ, RZ, 0, 2.384185791015625e-07 ;  /* 0x00000004ff0c7431 */ /* 0x000fe200000001ff */
[----:B------:R-:W-:-:S04]  /*3f40*/  FMNMX R0, R13, R14, !PT ;  /* 0x0000000e0d007209 */ /* 0x000fc80007800000 */
[----:B------:R-:W-:-:S07]  /*3f50*/  MOV R13, R0 ;  /* 0x00000000000d7202 */ /* 0x000fce0000000f00 */
[----:B------:R-:W-:Y:S05]  /*3f60*/  WARPSYNC.COLLECTIVE R15, `(.L_x_9587) ;  /* 0x000000000f087348 */ /* 0x000fea0003c00000 */
[----:B------:R0:W1:Y:S02]  /*3f70*/  SHFL.BFLY P6, R14, R13, R12, R11 ;  /* 0x0c00000c0d0e7389 */ /* 0x00006400000c000b */
[----:B01----:R-:W-:Y:S05]  /*3f80*/  ENDCOLLECTIVE ;  /* 0x000000000000791b */ /* 0x003fea0003800000 */
.L_x_9587:
[----:B------:R-:W-:Y:S01]  /*3f90*/  HFMA2 R12, -RZ, RZ, 0, 1.1920928955078125e-07 ;  /* 0x00000002ff0c7431 */ /* 0x000fe200000001ff */
[----:B------:R-:W-:-:S04]  /*3fa0*/  FMNMX R2, R0, R14, !PT ;  /* 0x0000000e00027209 */ /* 0x000fc80007800000 */
[----:B------:R-:W-:-:S07]  /*3fb0*/  MOV R13, R2 ;  /* 0x00000002000d7202 */ /* 0x000fce0000000f00 */
[----:B------:R-:W-:Y:S05]  /*3fc0*/  WARPSYNC.COLLECTIVE R15, `(.L_x_9588) ;  /* 0x000000000f087348 */ /* 0x000fea0003c00000 */
[----:B------:R0:W1:Y:S02]  /*3fd0*/  SHFL.BFLY P6, R14, R13, R12, R11 ;  /* 0x0c00000c0d0e7389 */ /* 0x00006400000c000b */
[----:B01----:R-:W-:Y:S05]  /*3fe0*/  ENDCOLLECTIVE ;  /* 0x000000000000791b */ /* 0x003fea0003800000 */
.L_x_9588:
[----:B------:R-:W-:Y:S01]  /*3ff0*/  HFMA2 R12, -RZ, RZ, 0, 5.9604644775390625e-08 ;  /* 0x00000001ff0c7431 */ /* 0x000fe200000001ff */
[----:B------:R-:W-:-:S04]  /*4000*/  FMNMX R3, R2, R14, !PT ;  /* 0x0000000e02037209 */ /* 0x000fc80007800000 */
[----:B------:R-:W-:-:S07]  /*4010*/  MOV R13, R3 ;  /* 0x00000003000d7202 */ /* 0x000fce0000000f00 */
[----:B------:R-:W-:Y:S05]  /*4020*/  WARPSYNC.COLLECTIVE R15, `(.L_x_9589) ;  /* 0x000000000f087348 */ /* 0x000fea0003c00000 */
[----:B------:R0:W1:Y:S02]  /*4030*/  SHFL.BFLY P6, R14, R13, R12, R11 ;  /* 0x0c00000c0d0e7389 */ /* 0x00006400000c000b */
[----:B01----:R-:W-:Y:S05]  /*4040*/  ENDCOLLECTIVE ;  /* 0x000000000000791b */ /* 0x003fea0003800000 */
.L_x_9589:
        /* <DEDUP_REMOVED lines=307> */
.L_x_9590:
[----:B------:R-:W-:Y:S02]  /*5380*/  HFMA2 R12, -RZ, RZ, 0, 4.76837158203125e-07 ;  /* 0x00000008ff0c7431 */ /* 0x000fe400000001ff */
[----:B------:R-:W-:-:S05]  /*5390*/  FADD R38, R13, R14 ;  /* 0x0000000e0d267221 */ /* 0x000fca0000000000 */
[----:B------:R-:W-:-:S07]  /*53a0*/  MOV R13, R38 ;  /* 0x00000026000d7202 */ /* 0x000fce0000000f00 */
[----:B------:R-:W-:Y:S05]  /*53b0*/  WARPSYNC.COLLECTIVE R15, `(.L_x_9591) ;  /* 0x000000000f087348 */ /* 0x000fea0003c00000 */
[----:B------:R0:W1:Y:S02]  /*53c0*/  SHFL.BFLY P6, R14, R13, R12, R11 ;  /* 0x0c00000c0d0e7389 */ /* 0x00006400000c000b */
[----:B01----:R-:W-:Y:S05]  /*53d0*/  ENDCOLLECTIVE ;  /* 0x000000000000791b */ /* 0x003fea0003800000 */
.L_x_9591:
[----:B------:R-:W-:Y:S02]  /*53e0*/  HFMA2 R12, -RZ, RZ, 0, 2.384185791015625e-07 ;  /* 0x00000004ff0c7431 */ /* 0x000fe400000001ff */
[----:B------:R-:W-:-:S05]  /*53f0*/  FADD R39, R38, R14 ;  /* 0x0000000e26277221 */ /* 0x000fca0000000000 */
[----:B------:R-:W-:-:S07]  /*5400*/  MOV R13, R39 ;  /* 0x00000027000d7202 */ /* 0x000fce0000000f00 */
[----:B------:R-:W-:Y:S05]  /*5410*/  WARPSYNC.COLLECTIVE R15, `(.L_x_9592) ;  /* 0x000000000f087348 */ /* 0x000fea0003c00000 */
[----:B------:R0:W1:Y:S02]  /*5420*/  SHFL.BFLY P6, R14, R13, R12, R11 ;  /* 0x0c00000c0d0e7389 */ /* 0x00006400000c000b */
[----:B01----:R-:W-:Y:S05]  /*5430*/  ENDCOLLECTIVE ;  /* 0x000000000000791b */ /* 0x003fea0003800000 */
.L_x_9592:
[----:B------:R-:W-:Y:S02]  /*5440*/  HFMA2 R12, -RZ, RZ, 0, 1.1920928955078125e-07 ;  /* 0x00000002ff0c7431 */ /* 0x000fe400000001ff */
[----:B------:R-:W-:-:S05]  /*5450*/  FADD R40, R39, R14 ;  /* 0x0000000e27287221 */ /* 0x000fca0000000000 */
[----:B------:R-:W-:-:S07]  /*5460*/  MOV R13, R40 ;  /* 0x00000028000d7202 */ /* 0x000fce0000000f00 */
[----:B------:R-:W-:Y:S05]  /*5470*/  WARPSYNC.COLLECTIVE R15, `(.L_x_9593) ;  /* 0x000000000f087348 */ /* 0x000fea0003c00000 */
[----:B------:R0:W1:Y:S02]  /*5480*/  SHFL.BFLY P6, R14, R13, R12, R11 ;  /* 0x0c00000c0d0e7389 */ /* 0x00006400000c000b */
[----:B01----:R-:W-:Y:S05]  /*5490*/  ENDCOLLECTIVE ;  /* 0x000000000000791b */ /* 0x003fea0003800000 */
.L_x_9593:
[----:B------:R-:W-:Y:S02]  /*54a0*/  HFMA2 R12, -RZ, RZ, 0, 5.9604644775390625e-08 ;  /* 0x00000001ff0c7431 */ /* 0x000fe400000001ff */
[----:B------:R-:W-:-:S05]  /*54b0*/  FADD R41, R40, R14 ;  /* 0x0000000e28297221 */ /* 0x000fca0000000000 */
[----:B------:R-:W-:-:S07]  /*54c0*/  MOV R13, R41 ;  /* 0x00000029000d7202 */ /* 0x000fce0000000f00 */
[----:B------:R-:W-:Y:S05]  /*54d0*/  WARPSYNC.COLLECTIVE R15, `(.L_x_9594) ;  /* 0x000000000f087348 */ /* 0x000fea0003c00000 */
[----:B------:R0:W1:Y:S02]  /*54e0*/  SHFL.BFLY P6, R14, R13, R12, R11 ;  /* 0x0c00000c0d0e7389 */ /* 0x00006400000c000b */
[----:B01----:R-:W-:Y:S05]  /*54f0*/  ENDCOLLECTIVE ;  /* 0x000000000000791b */ /* 0x003fea0003800000 */
.L_x_9594:
[----:B------:R-:W-:Y:S05]  /*5500*/  BRA `(.L_x_9595) ;  /* 0xffffffc400e87947 */ /* 0x000fea000383ffff */
        .weak           $__internal_185_$__cuda_sm3x_div_rn_noftz_f32_slowpath
        .type           $__internal_185_$__cuda_sm3x_div_rn_noftz_f32_slowpath,@function
        .size           $__internal_185_$__cuda_sm3x_div_rn_noftz_f32_slowpath,(.L_x_25637 - $__internal_185_$__cuda_sm3x_div_rn_noftz_f32_slowpath)
$__internal_185_$__cuda_sm3x_div_rn_noftz_f32_slowpath:
        /* <DEDUP_REMOVED lines=34> */
.L_x_9597:
        /* <DEDUP_REMOVED lines=51> */
.L_x_9604:
[----:B------:R-:W-:-:S04]  /*5a60*/  LOP3.LUT R7, R7, 0x80000000, RZ, 0xc0, !PT ;  /* 0x8000000007077812 */ /* 0x000fc800078ec0ff */
[----:B------:R-:W-:Y:S01]  /*5a70*/  LOP3.LUT R7, R7, 0x7f800000, RZ, 0xfc, !PT ;  /* 0x7f80000007077812 */ /* 0x000fe200078efcff */
[----:B------:R-:W-:Y:S06]  /*5a80*/  BRA `(.L_x_9605) ;  /* 0x0000000000047947 */ /* 0x000fec0003800000 */
.L_x_9603:
[----:B------:R-:W-:-:S07]  /*5a90*/  LEA R7, R46, R7, 0x17 ;  /* 0x000000072e077211 */ /* 0x000fce00078eb8ff */
.L_x_9605:
[----:B------:R-:W-:Y:S05]  /*5aa0*/  BSYNC.RECONVERGENT B1 ;  /* 0x0000000000017941 */ /* 0x000fea0003800200 */
.L_x_9602:
[----:B------:R-:W-:Y:S05]  /*5ab0*/  BRA `(.L_x_9606) ;  /* 0x0000000000207947 */ /* 0x000fea0003800000 */
.L_x_9601:
[----:B------:R-:W-:-:S04]  /*5ac0*/  LOP3.LUT R7, R12, 0x80000000, R7, 0x48, !PT ;  /* 0x800000000c077812 */ /* 0x000fc800078e4807 */
[----:B------:R-:W-:Y:S01]  /*5ad0*/  LOP3.LUT R7, R7, 0x7f800000, RZ, 0xfc, !PT ;  /* 0x7f80000007077812 */ /* 0x000fe200078efcff */
[----:B------:R-:W-:Y:S06]  /*5ae0*/  BRA `(.L_x_9606) ;  /* 0x0000000000147947 */ /* 0x000fec0003800000 */
.L_x_9600:
[----:B------:R-:W-:Y:S01]  /*5af0*/  LOP3.LUT R7, R12, 0x80000000, R7, 0x48, !PT ;  /* 0x800000000c077812 */ /* 0x000fe200078e4807 */
[----:B------:R-:W-:Y:S06]  /*5b00*/  BRA `(.L_x_9606) ;  /* 0x00000000000c7947 */ /* 0x000fec0003800000 */
.L_x_9599:
[----:B------:R-:W0:Y:S01]  /*5b10*/  MUFU.RSQ R7, -QNAN ;  /* 0xffc0000000077908 */ /* 0x000e220000001400 */
[----:B------:R-:W-:Y:S05]  /*5b20*/  BRA `(.L_x_9606) ;  /* 0x0000000000047947 */ /* 0x000fea0003800000 */
.L_x_9598:
[----:B------:R-:W-:-:S07]  /*5b30*/  FADD.FTZ R7, R7, R12 ;  /* 0x0000000c07077221 */ /* 0x000fce0000010000 */
.L_x_9606:
[----:B------:R-:W-:Y:S05]  /*5b40*/  BSYNC.RECONVERGENT B0 ;  /* 0x0000000000007941 */ /* 0x000fea0003800200 */
.L_x_9596:
[----:B------:R-:W-:Y:S01]  /*5b50*/  HFMA2 R13, -RZ, RZ, 0, 0 ;  /* 0x00000000ff0d7431 */ /* 0x000fe200000001ff */
[----:B------:R-:W-:-:S04]  /*5b60*/  MOV R12, R38 ;  /* 0x00000026000c7202 */ /* 0x000fc80000000f00 */
[----:B0-----:R-:W-:Y:S05]  /*5b70*/  RET.REL.NODEC R12 `(_Z15SoftmaxWarpImplI10DirectLoadI6__halffE11DirectStoreIfS1_EfLi1ELi30ELi32ELi1ELb0EL9Algorithm0EEvT_T0_ll) ;  /* 0xffffffa40c207950 */ /* 0x001fea0003c3ffff */
.L_x_9607:
        /* <DEDUP_REMOVED lines=16> */
.L_x_25637:


//--------------------- .text._Z15SoftmaxWarpImplI10DirectLoadI6__halffE11DirectStoreIfS1_EfLi1ELi29ELi32ELi1ELb1EL9Algorithm0EEvT_T0_ll --------------------------
	.section	.text._Z15SoftmaxWarpImplI10DirectLoadI6__halffE11DirectStoreIfS1_EfLi1ELi29ELi32ELi1ELb1EL9Algorithm0EEvT_T0_ll,"ax",@progbits
	.align	128
        .global         _Z15SoftmaxWarpImplI10DirectLoadI6__halffE11DirectStoreIfS1_EfLi1ELi29ELi32ELi1ELb1EL9Algorithm0EEvT_T0_ll
        .type           _Z15SoftmaxWarpImplI10DirectLoadI6__halffE11DirectStoreIfS1_EfLi1ELi29ELi32ELi1ELb1EL9Algorithm0EEvT_T0_ll,@function
        .size           _Z15SoftmaxWarpImplI10DirectLoadI6__halffE11DirectStoreIfS1_EfLi1ELi29ELi32ELi1ELb1EL9Algorithm0EEvT_T0_ll,(.L_x_25638 - _Z15SoftmaxWarpImplI10DirectLoadI6__halffE11DirectStoreIfS1_EfLi1ELi29ELi32ELi1ELb1EL9Algorithm0EEvT_T0_ll)
        .other          _Z15SoftmaxWarpImplI10DirectLoadI6__halffE11DirectStoreIfS1_EfLi1ELi29ELi32ELi1ELb1EL9Algorithm0EEvT_T0_ll,@"STO_CUDA_ENTRY STV_DEFAULT"
_Z15SoftmaxWarpImplI10DirectLoadI6__halffE11DirectStoreIfS1_EfLi1ELi29ELi32ELi1ELb1EL9Algorithm0EEvT_T0_ll:
.text._Z15SoftmaxWarpImplI10DirectLoadI6__halffE11DirectStoreIfS1_EfLi1ELi29ELi32ELi1ELb1EL9Algorithm0EEvT_T0_ll:
        /* <DEDUP_REMOVED lines=25> */
.L_x_9608:
        /* <DEDUP_REMOVED lines=38> */
.L_x_9669:
        /* <DEDUP_REMOVED lines=8> */
[----:B------:R-:W-:Y:S02]  /*0470*/  ISETP.GE.AND.EX P2, PT, RZ, UR45, PT, P2 ;  /* 0x0000002dff007c0c */ /* 0x000fe4000bf46320 */
[----:B------:R-:W-:Y:S01]  /*0480*/  ISETP.GE.U32.AND P3, PT, R45, UR44, PT ;  /* 0x0000002c2d007c0c */ /* 0x000fe2000bf66070 */
[C---:B----4-:R-:W-:Y:S01]  /*0490*/  IMAD.WIDE.U32 R4, R41.reuse, UR42, R2 ;  /* 0x0000002a29047c25 */ /* 0x050fe2000f8e0002 */
[----:B------:R-:W-:Y:S02]  /*04a0*/  ISETP.GE.U32.AND P4, PT, R46, UR44, PT ;  /* 0x0000002c2e007c0c */ /* 0x000fe4000bf86070 */
[C---:B------:R-:W-:Y:S01]  /*04b0*/  @!P0 R2UR UR4, R36.reuse ;  /* 0x00000000240482ca */ /* 0x040fe200000e0000 */
[----:B------:R-:W-:Y:S01]  /*04c0*/  IMAD R3, R41, UR43, R8 ;  /* 0x0000002b29037c24 */ /* 0x000fe2000f8e0208 */
[----:B------:R-:W-:Y:S02]  /*04d0*/  @!P0 R2UR UR5, R37 ;  /* 0x00000000250582ca */ /* 0x000fe400000e0000 */
[----:B------:R-:W-:-:S02]  /*04e0*/  @!P5 R2UR UR6, R36 ;  /* 0x000000002406d2ca */ /* 0x000fc400000e0000 */
[----:B------:R-:W-:Y:S02]  /*04f0*/  @!P5 R2UR UR7, R37 ;  /* 0x000000002507d2ca */ /* 0x000fe400000e0000 */
[----:B------:R-:W-:Y:S02]  /*0500*/  IADD3 R3, PT, PT, R5, R3, RZ ;  /* 0x0000000305037210 */ /* 0x000fe40007ffe0ff */
[C---:B------:R-:W-:Y:S02]  /*0510*/  LEA R2, P1, R4.reuse, UR40, 0x1 ;  /* 0x0000002804027c11 */ /* 0x040fe4000f8208ff */
[----:B------:R-:W-:Y:S02]  /*0520*/  ISETP.GE.AND.EX P3, PT, RZ, UR45, PT, P3 ;  /* 0x0000002dff007c0c */ /* 0x000fe4000bf66330 */
[----:B------:R-:W-:Y:S02]  /*0530*/  LEA.HI.X R3, R4, UR41, R3, 0x1, P1 ;  /* 0x0000002904037c11 */ /* 0x000fe400088f0c03 */
[----:B------:R-:W-:-:S02]  /*0540*/  @!P2 R2UR UR8, R36 ;  /* 0x000000002408a2ca */ /* 0x000fc400000e0000 */
[----:B------:R-:W-:Y:S01]  /*0550*/  @!P2 R2UR UR9, R37 ;  /* 0x000000002509a2ca */ /* 0x000fe200000e0000 */
[----:B------:R-:W2:Y:S01]  /*0560*/  @!P0 LDG.E.U16 R5, desc[UR4][R2.64] ;  /* 0x0000000402058981 */ /* 0x000ea2000c1e1500 */
[----:B------:R-:W-:-:S03]  /*0570*/  ISETP.GE.AND.EX P4, PT, RZ, UR45, PT, P4 ;  /* 0x0000002dff007c0c */ /* 0x000fc6000bf86340 */
[----:B------:R-:W3:Y:S02]  /*0580*/  @!P5 LDG.E.U16 R4, desc[UR6][R2.64+0x40] ;  /* 0x000040060204d981 */ /* 0x000ee4000c1e1500 */
[----:B------:R-:W-:Y:S02]  /*0590*/  @!P3 R2UR UR10, R36 ;  /* 0x00000000240ab2ca */ /* 0x000fe400000e0000 */
[----:B------:R-:W-:-:S04]  /*05a0*/  @!P3 R2UR UR11, R37 ;  /* 0x00000000250bb2ca */ /* 0x000fc800000e0000 */
[----:B------:R-:W4:Y:S02]  /*05b0*/  @!P2 LDG.E.U16 R8, desc[UR8][R2.64+0x80] ;  /* 0x000080080208a981 */ /* 0x000f24000c1e1500 */
[----:B------:R-:W-:Y:S02]  /*05c0*/  @!P4 R2UR UR4, R36 ;  /* 0x000000002404c2ca */ /* 0x000fe400000e0000 */
[----:B------:R-:W-:-:S05]  /*05d0*/  @!P4 R2UR UR5, R37 ;  /* 0x000000002505c2ca */ /* 0x000fca00000e0000 */
[----:B------:R-:W5:Y:S08]  /*05e0*/  @!P3 LDG.E.U16 R9, desc[UR10][R2.64+0xc0] ;  /* 0x0000c00a0209b981 */ /* 0x000f70000c1e1500 */
[----:B------:R-:W5:Y:S01]  /*05f0*/  @!P4 LDG.E.U16 R11, desc[UR4][R2.64+0x100] ;  /* 0x00010004020bc981 */ /* 0x000f62000c1e1500 */
[----:B------:R-:W-:Y:S02]  /*0600*/  MOV R65, 0xff800000 ;  /* 0xff80000000417802 */ /* 0x000fe40000000f00 */
[----:B------:R-:W-:-:S02]  /*0610*/  MOV R39, 0xff800000 ;  /* 0xff80000000277802 */ /* 0x000fc40000000f00 */
[----:B------:R-:W-:Y:S02]  /*0620*/  MOV R13, 0xff800000 ;  /* 0xff800000000d7802 */ /* 0x000fe40000000f00 */
[----:B------:R-:W-:Y:S02]  /*0630*/  ISETP.GE.U32.AND P6, PT, R47, UR44, PT ;  /* 0x0000002c2f007c0c */ /* 0x000fe4000bfc6070 */
[----:B------:R-:W-:Y:S02]  /*0640*/  MOV R35, 0xff800000 ;  /* 0xff80000000237802 */ /* 0x000fe40000000f00 */
[----:B------:R-:W-:Y:S02]  /*0650*/  ISETP.GE.U32.AND P1, PT, R6, UR44, PT ;  /* 0x0000002c06007c0c */ /* 0x000fe4000bf26070 */
[----:B------:R-:W-:Y:S02]  /*0660*/  MOV R6, 0xff800000 ;  /* 0xff80000000067802 */ /* 0x000fe40000000f00 */
[----:B------:R-:W-:-:S13]  /*0670*/  ISETP.GE.AND.EX P1, PT, RZ, UR45, PT, P1 ;  /* 0x0000002dff007c0c */ /* 0x000fda000bf26310 */
[----:B------:R-:W-:Y:S02]  /*0680*/  @!P1 R2UR UR10, R36 ;  /* 0x00000000240a92ca */ /* 0x000fe400000e0000 */
[----:B------:R-:W-:Y:S01]  /*0690*/  @!P1 R2UR UR11, R37 ;  /* 0x00000000250b92ca */ /* 0x000fe200000e0000 */
[----:B--2---:R-:W-:Y:S02]  /*06a0*/  @!P0 HADD2.F32 R65, -RZ, R5.H0_H0 ;  /* 0x20000005ff418230 */ /* 0x004fe40000004100 */
[----:B---3--:R-:W-:-:S03]  /*06b0*/  @!P5 HADD2.F32 R39, -RZ, R4.H0_H0 ;  /* 0x20000004ff27d230 */ /* 0x008fc60000004100 */
[----:B------:R-:W-:-:S04]  /*06c0*/  @!P0 FMNMX R13, R65, -INF , !PT ;  /* 0xff800000410d8809 */ /* 0x000fc80007800000 */
[----:B------:R-:W-:Y:S02]  /*06d0*/  @!P5 FMNMX R13, R13, R39, !PT ;  /* 0x000000270d0dd209 */ /* 0x000fe40007800000 */
[----:B------:R-:W-:Y:S01]  /*06e0*/  ISETP.GE.AND.EX P5, PT, RZ, UR45, PT, P6 ;  /* 0x0000002dff007c0c */ /* 0x000fe2000bfa6360 */
[----:B----4-:R-:W-:Y:S01]  /*06f0*/  @!P2 HADD2.F32 R35, -RZ, R8.H0_H0 ;  /* 0x20000008ff23a230 */ /* 0x010fe20000004100 */
[----:B------:R-:W-:-:S04]  /*0700*/  ISETP.GE.U32.AND P6, PT, R48, UR44, PT ;  /* 0x0000002c30007c0c */ /* 0x000fc8000bfc6070 */
[----:B------:R-:W-:Y:S02]  /*0710*/  @!P2 FMNMX R13, R13, R35, !PT ;  /* 0x000000230d0da209 */ /* 0x000fe40007800000 */
[----:B------:R-:W-:Y:S02]  /*0720*/  ISETP.GE.U32.AND P2, PT, R49, UR44, PT ;  /* 0x0000002c31007c0c */ /* 0x000fe4000bf46070 */
[----:B------:R-:W-:Y:S02]  /*0730*/  ISETP.GE.AND.EX P6, PT, RZ, UR45, PT, P6 ;  /* 0x0000002dff007c0c */ /* 0x000fe4000bfc6360 */
[----:B------:R-:W-:Y:S02]  /*0740*/  ISETP.GE.AND.EX P2, PT, RZ, UR45, PT, P2 ;  /* 0x0000002dff007c0c */ /* 0x000fe4000bf46320 */
[----:B------:R-:W-:Y:S01]  /*0750*/  MOV R5, 0xff800000 ;  /* 0xff80000000057802 */ /* 0x000fe20000000f00 */
[----:B-----5:R-:W-:Y:S01]  /*0760*/  @!P3 HADD2.F32 R5, -RZ, R9.H0_H0 ;  /* 0x20000009ff05b230 */ /* 0x020fe20000004100 */
[----:B------:R-:W-:-:S02]  /*0770*/  @!P5 R2UR UR4, R36 ;  /* 0x000000002404d2ca */ /* 0x000fc400000e0000 */
[----:B------:R-:W-:Y:S01]  /*0780*/  @!P5 R2UR UR5, R37 ;  /* 0x000000002505d2ca */ /* 0x000fe200000e0000 */
[----:B------:R-:W-:Y:S01]  /*0790*/  @!P4 HADD2.F32 R6, -RZ, R11.H0_H0 ;  /* 0x2000000bff06c230 */ /* 0x000fe20000004100 */
[----:B------:R-:W-:Y:S01]  /*07a0*/  @!P3 FMNMX R13, R13, R5, !PT ;  /* 0x000000050d0db209 */ /* 0x000fe20007800000 */
[----:B------:R-:W2:Y:S01]  /*07b0*/  @!P1 LDG.E.U16 R11, desc[UR10][R2.64+0x200] ;  /* 0x0002000a020b9981 */ /* 0x000ea2000c1e1500 */
[----:B------:R-:W-:Y:S02]  /*07c0*/  ISETP.GE.U32.AND P3, PT, R7, UR44, PT ;  /* 0x0000002c07007c0c */ /* 0x000fe4000bf66070 */
[----:B------:R-:W-:Y:S02]  /*07d0*/  @!P6 R2UR UR6, R36 ;  /* 0x000000002406e2ca */ /* 0x000fe400000e0000 */
[----:B------:R-:W-:Y:S02]  /*07e0*/  @!P6 R2UR UR7, R37 ;  /* 0x000000002507e2ca */ /* 0x000fe400000e0000 */
[----:B------:R-:W-:-:S02]  /*07f0*/  @!P4 FMNMX R13, R13, R6, !PT ;  /* 0x000000060d0dc209 */ /* 0x000fc40007800000 */
[----:B------:R-:W-:Y:S01]  /*0800*/  ISETP.GE.U32.AND P4, PT, R50, UR44, PT ;  /* 0x0000002c32007c0c */ /* 0x000fe2000bf86070 */
[----:B------:R-:W3:Y:S01]  /*0810*/  @!P5 LDG.E.U16 R8, desc[UR4][R2.64+0x140] ;  /* 0x000140040208d981 */ /* 0x000ee2000c1e1500 */
[----:B------:R-:W-:Y:S02]  /*0820*/  ISETP.GE.AND.EX P3, PT, RZ, UR45, PT, P3 ;  /* 0x0000002dff007c0c */ /* 0x000fe4000bf66330 */
[C---:B------:R-:W-:Y:S02]  /*0830*/  @!P2 R2UR UR8, R36.reuse ;  /* 0x000000002408a2ca */ /* 0x040fe400000e0000 */
[----:B------:R-:W-:Y:S02]  /*0840*/  @!P2 R2UR UR9, R37 ;  /* 0x000000002509a2ca */ /* 0x000fe400000e0000 */
[----:B------:R-:W-:Y:S01]  /*0850*/  ISETP.GE.AND.EX P4, PT, RZ, UR45, PT, P4 ;  /* 0x0000002dff007c0c */ /* 0x000fe2000bf86340 */
[----:B------:R-:W4:Y:S06]  /*0860*/  @!P6 LDG.E.U16 R4, desc[UR6][R2.64+0x180] ;  /* 0x000180060204e981 */ /* 0x000f2c000c1e1500 */
[----:B------:R-:W-:-:S02]  /*0870*/  @!P3 R2UR UR4, R36 ;  /* 0x000000002404b2ca */ /* 0x000fc400000e0000 */
[C---:B------:R-:W-:Y:S02]  /*0880*/  @!P3 R2UR UR5, R37.reuse ;  /* 0x000000002505b2ca */ /* 0x040fe400000e0000 */
[----:B------:R-:W5:Y:S02]  /*0890*/  @!P2 LDG.E.U16 R9, desc[UR8][R2.64+0x1c0] ;  /* 0x0001c0080209a981 */ /* 0x000f64000c1e1500 */
        /* <DEDUP_REMOVED lines=8> */
[----:B------:R-:W-:Y:S01]  /*0920*/  MOV R32, 0xff800000 ;  /* 0xff80000000207802 */ /* 0x000fe20000000f00 */
[----:B---3--:R-:W-:Y:S01]  /*0930*/  @!P5 HADD2.F32 R34, -RZ, R8.H0_H0 ;  /* 0x20000008ff22d230 */ /* 0x008fe20000004100 */
[----:B------:R-:W-:-:S04]  /*0940*/  MOV R8, 0xff800000 ;  /* 0xff80000000087802 */ /* 0x000fc80000000f00 */
[----:B------:R-:W-:Y:S01]  /*0950*/  @!P5 FMNMX R13, R13, R34, !PT ;  /* 0x000000220d0dd209 */ /* 0x000fe20007800000 */
[----:B----4-:R-:W-:Y:S01]  /*0960*/  @!P6 HADD2.F32 R7, -RZ, R4.H0_H0 ;  /* 0x20000004ff07e230 */ /* 0x010fe20000004100 */
[----:B------:R-:W-:Y:S01]  /*0970*/  ISETP.GE.U32.AND P5, PT, R51, UR44, PT ;  /* 0x0000002c33007c0c */ /* 0x000fe2000bfa6070 */
[----:B--2---:R-:W-:-:S03]  /*0980*/  @!P1 HADD2.F32 R33, -RZ, R11.H0_H0 ;  /* 0x2000000bff219230 */ /* 0x004fc60000004100 */
[----:B------:R-:W-:Y:S01]  /*0990*/  @!P6 FMNMX R13, R13, R7, !PT ;  /* 0x000000070d0de209 */ /* 0x000fe20007800000 */
[----:B-----5:R-:W-:Y:S01]  /*09a0*/  @!P2 HADD2.F32 R8, -RZ, R9.H0_H0 ;  /* 0x20000009ff08a230 */ /* 0x020fe20000004100 */
[----:B------:R-:W-:Y:S02]  /*09b0*/  ISETP.GE.U32.AND P6, PT, R52, UR44, PT ;  /* 0x0000002c34007c0c */ /* 0x000fe4000bfc6070 */
[----:B------:R-:W-:Y:S02]  /*09c0*/  ISETP.GE.AND.EX P5, PT, RZ, UR45, PT, P5 ;  /* 0x0000002dff007c0c */ /* 0x000fe4000bfa6350 */
[----:B------:R-:W-:Y:S02]  /*09d0*/  @!P2 FMNMX R13, R13, R8, !PT ;  /* 0x000000080d0da209 */ /* 0x000fe40007800000 */
[----:B------:R-:W-:Y:S02]  /*09e0*/  ISETP.GE.AND.EX P6, PT, RZ, UR45, PT, P6 ;  /* 0x0000002dff007c0c */ /* 0x000fe4000bfc6360 */
[----:B------:R-:W-:-:S02]  /*09f0*/  @!P1 FMNMX R13, R13, R33, !PT ;  /* 0x000000210d0d9209 */ /* 0x000fc40007800000 */
[----:B------:R-:W-:Y:S01]  /*0a00*/  ISETP.GE.U32.AND P1, PT, R53, UR44, PT ;  /* 0x0000002c35007c0c */ /* 0x000fe2000bf26070 */
[----:B------:R-:W-:Y:S01]  /*0a10*/  @!P3 HADD2.F32 R38, -RZ, R12.H0_H0 ;  /* 0x2000000cff26b230 */ /* 0x000fe20000004100 */
[----:B------:R-:W-:Y:S02]  /*0a20*/  ISETP.GE.U32.AND P2, PT, R54, UR44, PT ;  /* 0x0000002c36007c0c */ /* 0x000fe4000bf46070 */
[----:B------:R-:W-:Y:S01]  /*0a30*/  ISETP.GE.AND.EX P1, PT, RZ, UR45, PT, P1 ;  /* 0x0000002dff007c0c */ /* 0x000fe2000bf26310 */
[----:B------:R-:W-:Y:S01]  /*0a40*/  @!P4 HADD2.F32 R32, -RZ, R14.H0_H0 ;  /* 0x2000000eff20c230 */ /* 0x000fe20000004100 */
[----:B------:R-:W-:Y:S02]  /*0a50*/  @!P3 FMNMX R13, R13, R38, !PT ;  /* 0x000000260d0db209 */ /* 0x000fe40007800000 */
[----:B------:R-:W-:Y:S02]  /*0a60*/  @!P5 R2UR UR4, R36 ;  /* 0x000000002404d2ca */ /* 0x000fe400000e0000 */
[----:B------:R-:W-:-:S02]  /*0a70*/  @!P5 R2UR UR5, R37 ;  /* 0x000000002505d2ca */ /* 0x000fc400000e0000 */
[----:B------:R-:W-:Y:S02]  /*0a80*/  ISETP.GE.U32.AND P3, PT, R55, UR44, PT ;  /* 0x0000002c37007c0c */ /* 0x000fe4000bf66070 */
[----:B------:R-:W-:Y:S02]  /*0a90*/  ISETP.GE.AND.EX P2, PT, RZ, UR45, PT, P2 ;  /* 0x0000002dff007c0c */ /* 0x000fe4000bf46320 */
[----:B------:R-:W-:Y:S02]  /*0aa0*/  @!P4 FMNMX R13, R13, R32, !PT ;  /* 0x000000200d0dc209 */ /* 0x000fe40007800000 */
[----:B------:R-:W-:Y:S02]  /*0ab0*/  @!P6 R2UR UR6, R36 ;  /* 0x000000002406e2ca */ /* 0x000fe400000e0000 */
[----:B------:R-:W-:Y:S02]  /*0ac0*/  @!P6 R2UR UR7, R37 ;  /* 0x000000002507e2ca */ /* 0x000fe400000e0000 */
[----:B------:R-:W-:Y:S01]  /*0ad0*/  ISETP.GE.U32.AND P4, PT, R56, UR44, PT ;  /* 0x0000002c38007c0c */ /* 0x000fe2000bf86070 */
[----:B------:R-:W2:Y:S01]  /*0ae0*/  @!P5 LDG.E.U16 R15, desc[UR4][R2.64+0x2c0] ;  /* 0x0002c004020fd981 */ /* 0x000ea2000c1e1500 */
[----:B------:R-:W-:-:S02]  /*0af0*/  ISETP.GE.AND.EX P3, PT, RZ, UR45, PT, P3 ;  /* 0x0000002dff007c0c */ /* 0x000fc4000bf66330 */
[----:B------:R-:W-:Y:S02]  /*0b00*/  ISETP.GE.AND.EX P4, PT, RZ, UR45, PT, P4 ;  /* 0x0000002dff007c0c */ /* 0x000fe4000bf86340 */
[C---:B------:R-:W-:Y:S02]  /*0b10*/  @!P1 R2UR UR8, R36.reuse ;  /* 0x00000000240892ca */ /* 0x040fe400000e0000 */
[C---:B------:R-:W-:Y:S02]  /*0b20*/  @!P1 R2UR UR9, R37.reuse ;  /* 0x00000000250992ca */ /* 0x040fe400000e0000 */
[----:B------:R-:W-:Y:S01]  /*0b30*/  @!P2 R2UR UR4, R36 ;  /* 0x000000002404a2ca */ /* 0x000fe200000e0000 */
[----:B------:R-:W3:Y:S01]  /*0b40*/  @!P6 LDG.E.U16 R4, desc[UR6][R2.64+0x300] ;  /* 0x000300060204e981 */ /* 0x000ee2000c1e1500 */
        /* <DEDUP_REMOVED lines=32> */
[----:B------:R-:W-:-:S02]  /*0d50*/  @!P5 R2UR UR4, R36 ;  /* 0x000000002404d2ca */ /* 0x000fc400000e0000 */
[----:B------:R-:W-:Y:S02]  /*0d60*/  @!P5 R2UR UR5, R37 ;  /* 0x000000002505d2ca */ /* 0x000fe400000e0000 */
[----:B------:R-:W-:Y:S02]  /*0d70*/  @!P3 FMNMX R13, R13, R27, !PT ;  /* 0x0000001b0d0db209 */ /* 0x000fe40007800000 */
[----:B------:R-:W-:Y:S02]  /*0d80*/  ISETP.GE.U32.AND P3, PT, R61, UR44, PT ;  /* 0x0000002c3d007c0c */ /* 0x000fe4000bf66070 */
[----:B------:R-:W-:Y:S02]  /*0d90*/  ISETP.GE.AND.EX P2, PT, RZ, UR45, PT, P2 ;  /* 0x0000002dff007c0c */ /* 0x000fe4000bf46320 */
[----:B------:R-:W-:Y:S02]  /*0da0*/  @!P6 R2UR UR6, R36 ;  /* 0x000000002406e2ca */ /* 0x000fe400000e0000 */
[----:B------:R-:W-:-:S02]  /*0db0*/  @!P6 R2UR UR7, R37 ;  /* 0x000000002507e2ca */ /* 0x000fc400000e0000 */
[----:B------:R-:W-:Y:S01]  /*0dc0*/  @!P4 FMNMX R13, R13, R26, !PT ;  /* 0x0000001a0d0dc209 */ /* 0x000fe20007800000 */
[----:B------:R-:W2:Y:S01]  /*0dd0*/  @!P5 LDG.E.U16 R14, desc[UR4][R2.64+0x440] ;  /* 0x00044004020ed981 */ /* 0x000ea2000c1e1500 */
[----:B------:R-:W-:Y:S02]  /*0de0*/  ISETP.GE.U32.AND P4, PT, R10, UR44, PT ;  /* 0x0000002c0a007c0c */ /* 0x000fe4000bf86070 */
        /* <DEDUP_REMOVED lines=24> */
[----:B---3--:R-:W-:Y:S01]  /*0f70*/  @!P6 HADD2.F32 R24, -RZ, R4.H0_H0 ;  /* 0x20000004ff18e230 */ /* 0x008fe20000004100 */
[----:B------:R-:W-:Y:S02]  /*0f80*/  IADD3 R4, PT, PT, R42, 0x300, RZ ;  /* 0x000003002a047810 */ /* 0x000fe40007ffe0ff */
[----:B------:R-:W-:Y:S02]  /*0f90*/  ISETP.GE.AND.EX P5, PT, RZ, UR45, PT, P5 ;  /* 0x0000002dff007c0c */ /* 0x000fe4000bfa6350 */
[----:B------:R-:W-:Y:S02]  /*0fa0*/  @!P6 FMNMX R13, R13, R24, !PT ;  /* 0x000000180d0de209 */ /* 0x000fe40007800000 */
[----:B------:R-:W-:-:S02]  /*0fb0*/  ISETP.GE.U32.AND P6, PT, R4, UR44, PT ;  /* 0x0000002c04007c0c */ /* 0x000fc4000bfc6070 */
[----:B------:R-:W-:Y:S01]  /*0fc0*/  IADD3 R42, PT, PT, R42, 0x320, RZ ;  /* 0x000003202a2a7810 */ /* 0x000fe20007ffe0ff */
[----:B----4-:R-:W-:Y:S01]  /*0fd0*/  @!P1 HADD2.F32 R23, -RZ, R9.H0_H0 ;  /* 0x20000009ff179230 */ /* 0x010fe20000004100 */
[----:B------:R-:W-:Y:S01]  /*0fe0*/  ISETP.GE.AND.EX P6, PT, RZ, UR45, PT, P6 ;  /* 0x0000002dff007c0c */ /* 0x000fe2000bfc6360 */
        /* <DEDUP_REMOVED lines=39> */
[----:B--2---:R-:W-:-:S05]  /*1260*/  @!P5 HADD2.F32 R21, -RZ, R10.H0_H0 ;  /* 0x2000000aff15d230 */ /* 0x004fca0000004100 */
[----:B------:R-:W-:Y:S01]  /*1270*/  @!P5 FMNMX R13, R13, R21, !PT ;  /* 0x000000150d0dd209 */ /* 0x000fe20007800000 */
[----:B---3--:R-:W-:-:S05]  /*1280*/  @!P6 HADD2.F32 R19, -RZ, R0.H0_H0 ;  /* 0x20000000ff13e230 */ /* 0x008fca0000004100 */
[----:B------:R-:W-:Y:S01]  /*1290*/  @!P6 FMNMX R13, R13, R19, !PT ;  /* 0x000000130d0de209 */ /* 0x000fe20007800000 */
[----:B----4-:R-:W-:Y:S01]  /*12a0*/  @!P1 HADD2.F32 R17, -RZ, R4.H0_H0 ;  /* 0x20000004ff119230 */ /* 0x010fe20000004100 */
[----:B------:R-:W-:Y:S01]  /*12b0*/  MOV R10, 0xff800000 ;  /* 0xff800000000a7802 */ /* 0x000fe20000000f00 */
        /* <DEDUP_REMOVED lines=249> */
[----:B------:R-:W-:Y:S02]  /*2250*/  SHF.L.U32 R25, R38, 0x17, RZ ;  /* 0x0000001726197819 */ /* 0x000fe400000006ff */
        /* <DEDUP_REMOVED lines=70> */
.L_x_9681:
        /* <DEDUP_REMOVED lines=11> */
[----:B0-----:R-:W-:Y:S05]  /*2770*/  CALL.REL.NOINC `($__internal_186_$__cuda_sm3x_div_rn_noftz_f32_slowpath) ;  /* 0x0000003800d47944 */ /* 0x001fea0003c00000 */
[----:B------:R-:W-:-:S07]  /*2780*/  MOV R14, R4 ;  /* 0x00000004000e7202 */ /* 0x000fce0000000f00 */
.L_x_9612:
[----:B------:R-:W-:Y:S05]  /*2790*/  BSYNC.RECONVERGENT B3 ;  /* 0x0000000000037941 */ /* 0x000fea0003800200 */
.L_x_9611:
        /* <DEDUP_REMOVED lines=11> */
[----:B0-----:R-:W-:Y:S05]  /*2850*/  CALL.REL.NOINC `($__internal_186_$__cuda_sm3x_div_rn_noftz_f32_slowpath) ;  /* 0x00000038009c7944 */ /* 0x001fea0003c00000 */
[----:B------:R-:W-:-:S07]  /*2860*/  MOV R15, R4 ;  /* 0x00000004000f7202 */ /* 0x000fce0000000f00 */
.L_x_9614:
[----:B------:R-:W-:Y:S05]  /*2870*/  BSYNC.RECONVERGENT B3 ;  /* 0x0000000000037941 */ /* 0x000fea0003800200 */
.L_x_9613:
        /* <DEDUP_REMOVED lines=13> */
.L_x_9616:
[----:B------:R-:W-:Y:S05]  /*2950*/  BSYNC.RECONVERGENT B3 ;  /* 0x0000000000037941 */ /* 0x000fea0003800200 */
.L_x_9615:
        /* <DEDUP_REMOVED lines=13> */
.L_x_9618:
[----:B------:R-:W-:Y:S05]  /*2a30*/  BSYNC.RECONVERGENT B3 ;  /* 0x0000000000037941 */ /* 0x000fea0003800200 */
.L_x_9617:
        /* <DEDUP_REMOVED lines=13> */
.L_x_9620:
[----:B------:R-:W-:Y:S05]  /*2b10*/  BSYNC.RECONVERGENT B3 ;  /* 0x0000000000037941 */ /* 0x000fea0003800200 */
.L_x_9619:
        /* <DEDUP_REMOVED lines=13> */
.L_x_9622:
[----:B------:R-:W-:Y:S05]  /*2bf0*/  BSYNC.RECONVERGENT B3 ;  /* 0x0000000000037941 */ /* 0x000fea0003800200 */
.L_x_9621:
        /* <DEDUP_REMOVED lines=13> */
.L_x_9624:
[----:B------:R-:W-:Y:S05]  /*2cd0*/  BSYNC.RECONVERGENT B3 ;  /* 0x0000000000037941 */ /* 0x000fea0003800200 */
.L_x_9623:
        /* <DEDUP_REMOVED lines=13> */
.L_x_9626:
[----:B------:R-:W-:Y:S05]  /*2db0*/  BSYNC.RECONVERGENT B3 ;  /* 0x0000000000037941 */ /* 0x000fea0003800200 */
.L_x_9625:
        /* <DEDUP_REMOVED lines=13> */
.L_x_9628:
[----:B------:R-:W-:Y:S05]  /*2e90*/  BSYNC.RECONVERGENT B3 ;  /* 0x0000000000037941 */ /* 0x000fea0003800200 */
.L_x_9627:
        /* <DEDUP_REMOVED lines=13> */
.L_x_9630:
[----:B------:R-:W-:Y:S05]  /*2f70*/  BSYNC.RECONVERGENT B3 ;  /* 0x0000000000037941 */ /* 0x000fea0003800200 */
.L_x_9629:
        /* <DEDUP_REMOVED lines=13> */
.L_x_9632:
[----:B------:R-:W-:Y:S05]  /*3050*/  BSYNC.RECONVERGENT B3 ;  /* 0x0000000000037941 */ /* 0x000fea0003800200 */
.L_x_9631:
        /* <DEDUP_REMOVED lines=13> */
.L_x_9634:
[----:B------:R-:W-:Y:S05]  /*3130*/  BSYNC.RECONVERGENT B3 ;  /* 0x0000000000037941 */ /* 0x000fea0003800200 */
.L_x_9633:
        /* <DEDUP_REMOVED lines=13> */
.L_x_9636:
[----:B------:R-:W-:Y:S05]  /*3210*/  BSYNC.RECONVERGENT B3 ;  /* 0x0000000000037941 */ /* 0x000fea0003800200 */
.L_x_9635:
        /* <DEDUP_REMOVED lines=13> */
.L_x_9638:
[----:B------:R-:W-:Y:S05]  /*32f0*/  BSYNC.RECONVERGENT B3 ;  /* 0x0000000000037941 */ /* 0x000fea0003800200 */
.L_x_9637:
        /* <DEDUP_REMOVED lines=13> */
.L_x_9640:
[----:B------:R-:W-:Y:S05]  /*33d0*/  BSYNC.RECONVERGENT B3 ;  /* 0x0000000000037941 */ /* 0x000fea0003800200 */
.L_x_9639:
        /* <DEDUP_REMOVED lines=13> */
.L_x_9642:
[----:B------:R-:W-:Y:S05]  /*34b0*/  BSYNC.RECONVERGENT B3 ;  /* 0x0000000000037941 */ /* 0x000fea0003800200 */
.L_x_9641:
        /* <DEDUP_REMOVED lines=13> */
.L_x_9644:
[----:B------:R-:W-:Y:S05]  /*3590*/  BSYNC.RECONVERGENT B3 ;  /* 0x0000000000037941 */ /* 0x000fea0003800200 */
.L_x_9643:
        /* <DEDUP_REMOVED lines=13> */
.L_x_9646:
[----:B------:R-:W-:Y:S05]  /*3670*/  BSYNC.RECONVERGENT B3 ;  /* 0x0000000000037941 */ /* 0x000fea0003800200 */
.L_x_9645:
        /* <DEDUP_REMOVED lines=13> */
.L_x_9648:
[----:B------:R-:W-:Y:S05]  /*3750*/  BSYNC.RECONVERGENT B3 ;  /* 0x0000000000037941 */ /* 0x000fea0003800200 */
.L_x_9647:
        /* <DEDUP_REMOVED lines=13> */
.L_x_9650:
[----:B------:R-:W-:Y:S05]  /*3830*/  BSYNC.RECONVERGENT B3 ;  /* 0x0000000000037941 */ /* 0x000fea0003800200 */
.L_x_9649:
        /* <DEDUP_REMOVED lines=13> */
.L_x_9652:
[----:B------:R-:W-:Y:S05]  /*3910*/  BSYNC.RECONVERGENT B3 ;  /* 0x0000000000037941 */ /* 0x000fea0003800200 */
.L_x_9651:
        /* <DEDUP_REMOVED lines=13> */
.L_x_9654:
[----:B------:R-:W-:Y:S05]  /*39f0*/  BSYNC.RECONVERGENT B3 ;  /* 0x0000000000037941 */ /* 0x000fea0003800200 */
.L_x_9653:
        /* <DEDUP_REMOVED lines=13> */
.L_x_9656:
[----:B------:R-:W-:Y:S05]  /*3ad0*/  BSYNC.RECONVERGENT B3 ;  /* 0x0000000000037941 */ /* 0x000fea0003800200 */
.L_x_9655:
        /* <DEDUP_REMOVED lines=13> */
.L_x_9658:
[----:B------:R-:W-:Y:S05]  /*3bb0*/  BSYNC.RECONVERGENT B3 ;  /* 0x0000000000037941 */ /* 0x000fea0003800200 */
.L_x_9657:
        /* <DEDUP_REMOVED lines=13> */
.L_x_9660:
[----:B------:R-:W-:Y:S05]  /*3c90*/  BSYNC.RECONVERGENT B3 ;  /* 0x0000000000037941 */ /* 0x000fea0003800200 */
.L_x_9659:
        /* <DEDUP_REMOVED lines=13> */
.L_x_9662:
[----:B------:R-:W-:Y:S05]  /*3d70*/  BSYNC.RECONVERGENT B3 ;  /* 0x0000000000037941 */ /* 0x000fea0003800200 */
.L_x_9661:
        /* <DEDUP_REMOVED lines=13> */
.L_x_9664:
[----:B------:R-:W-:Y:S05]  /*3e50*/  BSYNC.RECONVERGENT B3 ;  /* 0x0000000000037941 */ /* 0x000fea0003800200 */
.L_x_9663:
        /* <DEDUP_REMOVED lines=13> */
.L_x_9666:
[----:B------:R-:W-:Y:S05]  /*3f30*/  BSYNC.RECONVERGENT B3 ;  /* 0x0000000000037941 */ /* 0x000fea0003800200 */
.L_x_9665:
        /* <DEDUP_REMOVED lines=13> */
.L_x_9668:
[----:B------:R-:W-:Y:S05]  /*4010*/  BSYNC.RECONVERGENT B3 ;  /* 0x0000000000037941 */ /* 0x000fea0003800200 */
.L_x_9667:
        /* <DEDUP_REMOVED lines=15> */
[----:B------:R-:W-:-:S02]  /*4110*/  @!P0 F2FP.F16.F32.PACK_AB R14, RZ, R14 ;  /* 0x0000000eff0e823e */ /* 0x000fc400000000ff */
[----:B------:R-:W-:Y:S02]  /*4120*/  LEA.HI.X R5, R2, UR37, R3, 0x1, P4 ;  /* 0x0000002502057c11 */ /* 0x000fe4000a0f0c03 */
[----:B------:R-:W-:Y:S02]  /*4130*/  ISETP.GE.U32.AND P6, PT, R47, UR44, PT ;  /* 0x0000002c2f007c0c */ /* 0x000fe4000bfc6070 */
[----:B------:R-:W-:Y:S01]  /*4140*/  ISETP.GE.U32.AND P5, PT, R48, UR44, PT ;  /* 0x0000002c30007c0c */ /* 0x000fe2000bfa6070 */
[----:B------:R-:W-:Y:S01]  /*4150*/  @!P0 STG.E.U16 desc[UR4][R4.64], R14 ;  /* 0x0000000e04008986 */ /* 0x000fe2000c101504 */
[----:B------:R-:W-:Y:S02]  /*4160*/  ISETP.GE.U32.AND P0, PT, R50, UR44, PT ;  /* 0x0000002c32007c0c */ /* 0x000fe4000bf06070 */
[----:B------:R-:W-:Y:S02]  /*4170*/  @!P2 R2UR UR4, R36 ;  /* 0x000000002404a2ca */ /* 0x000fe400000e0000 */
[----:B------:R-:W-:-:S02]  /*4180*/  @!P2 R2UR UR5, R37 ;  /* 0x000000002505a2ca */ /* 0x000fc400000e0000 */
[----:B------:R-:W-:Y:S02]  /*4190*/  ISETP.GE.U32.AND P4, PT, R49, UR44, PT ;  /* 0x0000002c31007c0c */ /* 0x000fe4000bf86070 */
[----:B------:R-:W-:Y:S02]  /*41a0*/  ISETP.GE.AND.EX P0, PT, RZ, UR45, PT, P0 ;  /* 0x0000002dff007c0c */ /* 0x000fe4000bf06300 */
[C---:B------:R-:W-:Y:S02]  /*41b0*/  @!P1 R2UR UR6, R36.reuse ;  /* 0x00000000240692ca */ /* 0x040fe400000e0000 */
[C---:B------:R-:W-:Y:S02]  /*41c0*/  @!P1 R2UR UR7, R37.reuse ;  /* 0x00000000250792ca */ /* 0x040fe400000e0000 */
[----:B------:R-:W-:Y:S02]  /*41d0*/  @!P3 R2UR UR8, R36 ;  /* 0x000000002408b2ca */ /* 0x000fe400000e0000 */
[----:B------:R-:W-:-:S02]  /*41e0*/  @!P3 R2UR UR9, R37 ;  /* 0x000000002509b2ca */ /* 0x000fc400000e0000 */
[----:B------:R-:W-:Y:S02]  /*41f0*/  ISETP.GE.AND.EX P6, PT, RZ, UR45, PT, P6 ;  /* 0x0000002dff007c0c */ /* 0x000fe4000bfc6360 */
[----:B------:R-:W-:Y:S02]  /*4200*/  ISETP.GE.AND.EX P5, PT, RZ, UR45, PT, P5 ;  /* 0x0000002dff007c0c */ /* 0x000fe4000bfa6350 */
[----:B------:R-:W-:Y:S02]  /*4210*/  ISETP.GE.AND.EX P4, PT, RZ, UR45, PT, P4 ;  /* 0x0000002dff007c0c */ /* 0x000fe4000bf86340 */
[----:B------:R-:W-:Y:S02]  /*4220*/  @!P2 F2FP.F16.F32.PACK_AB R0, RZ, R0 ;  /* 0x00000000ff00a23e */ /* 0x000fe400000000ff */
[----:B------:R-:W-:Y:S02]  /*4230*/  @!P1 F2FP.F16.F32.PACK_AB R35, RZ, R35 ;  /* 0x00000023ff23923e */ /* 0x000fe400000000ff */
[----:B------:R-:W-:Y:S01]  /*4240*/  @!P3 F2FP.F16.F32.PACK_AB R38, RZ, R38 ;  /* 0x00000026ff26b23e */ /* 0x000fe200000000ff */
[----:B------:R1:W-:Y:S01]  /*4250*/  @!P2 STG.E.U16 desc[UR4][R4.64+0x80], R0 ;  /* 0x000080000400a986 */ /* 0x0003e2000c101504 */
[----:B------:R-:W-:-:S02]  /*4260*/  ISETP.GE.U32.AND P2, PT, R52, UR44, PT ;  /* 0x0000002c34007c0c */ /* 0x000fc4000bf46070 */
[C---:B------:R-:W-:Y:S01]  /*4270*/  @!P0 R2UR UR10, R36.reuse ;  /* 0x00000000240a82ca */ /* 0x040fe200000e0000 */
[----:B------:R-:W-:Y:S01]  /*4280*/  @!P1 STG.E.U16 desc[UR6][R4.64+0xc0], R35 ;  /* 0x0000c02304009986 */ /* 0x000fe2000c101506 */
[----:B------:R-:W-:Y:S02]  /*4290*/  @!P0 R2UR UR11, R37 ;  /* 0x00000000250b82ca */ /* 0x000fe400000e0000 */
[C---:B------:R-:W-:Y:S01]  /*42a0*/  @!P6 R2UR UR4, R36.reuse ;  /* 0x000000002404e2ca */ /* 0x040fe200000e0000 */
[----:B------:R-:W-:Y:S01]  /*42b0*/  @!P3 STG.E.U16 desc[UR8][R4.64+0x100], R38 ;  /* 0x000100260400b986 */ /* 0x000fe2000c101508 */
[----:B------:R-:W-:Y:S02]  /*42c0*/  ISETP.GE.U32.AND P3, PT, R51, UR44, PT ;  /* 0x0000002c33007c0c */ /* 0x000fe4000bf66070 */
[----:B------:R-:W-:Y:S02]  /*42d0*/  @!P6 R2UR UR5, R37 ;  /* 0x000000002505e2ca */ /* 0x000fe400000e0000 */
[----:B------:R-:W-:-:S02]  /*42e0*/  @!P5 R2UR UR6, R36 ;  /* 0x000000002406d2ca */ /* 0x000fc400000e0000 */
[----:B------:R-:W-:Y:S02]  /*42f0*/  @!P5 R2UR UR7, R37 ;  /* 0x000000002507d2ca */ /* 0x000fe400000e0000 */
[----:B------:R-:W-:Y:S02]  /*4300*/  ISETP.GE.U32.AND P1, PT, R53, UR44, PT ;  /* 0x0000002c35007c0c */ /* 0x000fe4000bf26070 */
[----:B------:R-:W-:Y:S02]  /*4310*/  @!P4 R2UR UR8, R36 ;  /* 0x000000002408c2ca */ /* 0x000fe400000e0000 */
[----:B------:R-:W-:Y:S02]  /*4320*/  @!P4 R2UR UR9, R37 ;  /* 0x000000002509c2ca */ /* 0x000fe400000e0000 */
[----:B------:R-:W-:Y:S02]  /*4330*/  ISETP.GE.AND.EX P2, PT, RZ, UR45, PT, P2 ;  /* 0x0000002dff007c0c */ /* 0x000fe4000bf46320 */
[----:B------:R-:W-:-:S02]  /*4340*/  ISETP.GE.AND.EX P3, PT, RZ, UR45, PT, P3 ;  /* 0x0000002dff007c0c */ /* 0x000fc4000bf66330 */
[----:B------:R-:W-:Y:S02]  /*4350*/  @!P0 F2FP.F16.F32.PACK_AB R10, RZ, R10 ;  /* 0x0000000aff0a823e */ /* 0x000fe400000000ff */
[----:B------:R-:W-:Y:S02]  /*4360*/  ISETP.GE.AND.EX P1, PT, RZ, UR45, PT, P1 ;  /* 0x0000002dff007c0c */ /* 0x000fe4000bf26310 */
[----:B------:R-:W-:Y:S01]  /*4370*/  @!P6 F2FP.F16.F32.PACK_AB R39, RZ, R39 ;  /* 0x00000027ff27e23e */ /* 0x000fe200000000ff */
[----:B------:R-:W-:Y:S01]  /*4380*/  @!P0 STG.E.U16 desc[UR10][R4.64+0x280], R10 ;  /* 0x0002800a04008986 */ /* 0x000fe2000c10150a */
[----:B------:R-:W-:Y:S02]  /*4390*/  @!P5 F2FP.F16.F32.PACK_AB R6, RZ, R6 ;  /* 0x00000006ff06d23e */ /* 0x000fe400000000ff */
[----:B------:R-:W-:Y:S01]  /*43a0*/  @!P4 F2FP.F16.F32.PACK_AB R7, RZ, R7 ;  /* 0x00000007ff07c23e */ /* 0x000fe200000000ff */
[----:B------:R-:W-:Y:S01]  /*43b0*/  @!P6 STG.E.U16 desc[UR4][R4.64+0x140], R39 ;  /* 0x000140270400e986 */ /* 0x000fe2000c101504 */
[----:B------:R-:W-:-:S02]  /*43c0*/  ISETP.GE.U32.AND P0, PT, R57, UR44, PT ;  /* 0x0000002c39007c0c */ /* 0x000fc4000bf06070 */
[----:B------:R-:W-:Y:S01]  /*43d0*/  ISETP.GE.U32.AND P6, PT, R54, UR44, PT ;  /* 0x0000002c36007c0c */ /* 0x000fe2000bfc6070 */
[----:B------:R2:W-:Y:S01]  /*43e0*/  @!P5 STG.E.U16 desc[UR6][R4.64+0x180], R6 ;  /* 0x000180060400d986 */ /* 0x0005e2000c101506 */
[----:B------:R-:W-:Y:S02]  /*43f0*/  @!P2 R2UR UR6, R36 ;  /* 0x000000002406a2ca */ /* 0x000fe400000e0000 */
[----:B------:R-:W-:Y:S01]  /*4400*/  @!P2 R2UR UR7, R37 ;  /* 0x000000002507a2ca */ /* 0x000fe200000e0000 */
[----:B------:R3:W-:Y:S01]  /*4410*/  @!P4 STG.E.U16 desc[UR8][R4.64+0x1c0], R7 ;  /* 0x0001c0070400c986 */ /* 0x0007e2000c101508 */
[----:B------:R-:W-:Y:S02]  /*4420*/  ISETP.GE.U32.AND P4, PT, R56, UR44, PT ;  /* 0x0000002c38007c0c */ /* 0x000fe4000bf86070 */
[----:B------:R-:W-:Y:S02]  /*4430*/  ISETP.GE.AND.EX P0, PT, RZ, UR45, PT, P0 ;  /* 0x0000002dff007c0c */ /* 0x000fe4000bf06300 */
        /* <DEDUP_REMOVED lines=10> */
[----:B------:R4:W-:Y:S01]  /*44e0*/  @!P2 STG.E.U16 desc[UR6][R4.64+0x300], R17 ;  /* 0x000300110400a986 */ /* 0x0009e2000c101506 */
[----:B------:R-:W-:Y:S02]  /*44f0*/  @!P1 F2FP.F16.F32.PACK_AB R18, RZ, R18 ;  /* 0x00000012ff12923e */ /* 0x000fe400000000ff */
[----:B------:R-:W-:Y:S01]  /*4500*/  ISETP.GE.U32.AND P2, PT, R58, UR44, PT ;  /* 0x0000002c3a007c0c */ /* 0x000fe2000bf46070 */
[----:B------:R4:W-:Y:S01]  /*4510*/  @!P3 STG.E.U16 desc[UR4][R4.64+0x2c0], R16 ;  /* 0x0002c0100400b986 */ /* 0x0009e2000c101504 */
[----:B------:R-:W-:-:S02]  /*4520*/  @!P0 R2UR UR10, R36 ;  /* 0x00000000240a82ca */ /* 0x000fc400000e0000 */
[C---:B------:R-:W-:Y:S01]  /*4530*/  @!P0 R2UR UR11, R37.reuse ;  /* 0x00000000250b82ca */ /* 0x040fe200000e0000 */
[----:B------:R4:W-:Y:S01]  /*4540*/  @!P1 STG.E.U16 desc[UR8][R4.64+0x340], R18 ;  /* 0x0003401204009986 */ /* 0x0009e2000c101508 */
[C---:B------:R-:W-:Y:S02]  /*4550*/  @!P6 R2UR UR4, R36.reuse ;  /* 0x000000002404e2ca */ /* 0x040fe400000e0000 */
[----:B------:R-:W-:Y:S02]  /*4560*/  @!P6 R2UR UR5, R37 ;  /* 0x000000002505e2ca */ /* 0x000fe400000e0000 */
[----:B------:R-:W-:Y:S02]  /*4570*/  ISETP.GE.U32.AND P3, PT, R59, UR44, PT ;  /* 0x0000002c3b007c0c */ /* 0x000fe4000bf66070 */
[----:B------:R-:W-:Y:S02]  /*4580*/  @!P4 R2UR UR8, R36 ;  /* 0x000000002408c2ca */ /* 0x000fe400000e0000 */
[----:B------:R-:W-:-:S02]  /*4590*/  @!P4 R2UR UR9, R37 ;  /* 0x000000002509c2ca */ /* 0x000fc400000e0000 */
[----:B------:R-:W-:Y:S02]  /*45a0*/  ISETP.GE.AND.EX P2, PT, RZ, UR45, PT, P2 ;  /* 0x0000002dff007c0c */ /* 0x000fe4000bf46320 */
[----:B------:R-:W-:Y:S02]  /*45b0*/  @!P5 R2UR UR6, R36 ;  /* 0x000000002406d2ca */ /* 0x000fe400000e0000 */
[----:B------:R-:W-:Y:S02]  /*45c0*/  @!P5 R2UR UR7, R37 ;  /* 0x000000002507d2ca */ /* 0x000fe400000e0000 */
[----:B------:R-:W-:Y:S02]  /*45d0*/  @!P0 F2FP.F16.F32.PACK_AB R22, RZ, R22 ;  /* 0x00000016ff16823e */ /* 0x000fe400000000ff */
[----:B------:R-:W-:Y:S02]  /*45e0*/  ISETP.GE.AND.EX P3, PT, RZ, UR45, PT, P3 ;  /* 0x0000002dff007c0c */ /* 0x000fe4000bf66330 */
[----:B------:R-:W-:Y:S01]  /*45f0*/  @!P6 F2FP.F16.F32.PACK_AB R19, RZ, R19 ;  /* 0x00000013ff13e23e */ /* 0x000fe200000000ff */
[----:B------:R4:W-:Y:S01]  /*4600*/  @!P0 STG.E.U16 desc[UR10][R4.64+0x440], R22 ;  /* 0x0004401604008986 */ /* 0x0009e2000c10150a */
[----:B------:R-:W-:-:S02]  /*4610*/  @!P4 F2FP.F16.F32.PACK_AB R21, RZ, R21 ;  /* 0x00000015ff15c23e */ /* 0x000fc400000000ff */
        /* <DEDUP_REMOVED lines=9> */
[----:B------:R-:W-:Y:S02]  /*46b0*/  @!P3 R2UR UR6, R36 ;  /* 0x000000002406b2ca */ /* 0x000fe400000e0000 */
[----:B------:R-:W-:Y:S02]  /*46c0*/  @!P3 R2UR UR7, R37 ;  /* 0x000000002507b2ca */ /* 0x000fe400000e0000 */
[----:B------:R-:W-:Y:S02]  /*46d0*/  ISETP.GE.AND.EX P4, PT, RZ, UR45, PT, P4 ;  /* 0x0000002dff007c0c */ /* 0x000fe4000bf86340 */
[----:B------:R-:W-:Y:S02]  /*46e0*/  @!P2 F2FP.F16.F32.PACK_AB R23, RZ, R23 ;  /* 0x00000017ff17a23e */ /* 0x000fe400000000ff */
[----:B-1----:R-:W-:Y:S02]  /*46f0*/  IADD3 R0, PT, PT, R42, 0x300, RZ ;  /* 0x000003002a007810 */ /* 0x002fe40007ffe0ff */
[----:B------:R-:W-:Y:S01]  /*4700*/  @!P3 F2FP.F16.F32.PACK_AB R24, RZ, R24 ;  /* 0x00000018ff18b23e */ /* 0x000fe200000000ff */
[----:B------:R4:W-:Y:S01]  /*4710*/  @!P2 STG.E.U16 desc[UR4][R4.64+0x480], R23 ;  /* 0x000480170400a986 */ /* 0x0009e2000c101504 */
[----:B------:R-:W-:-:S02]  /*4720*/  ISETP.GE.U32.AND P1, PT, R0, UR44, PT ;  /* 0x0000002c00007c0c */ /* 0x000fc4000bf26070 */
[----:B------:R-:W-:Y:S01]  /*4730*/  @!P0 R2UR UR4, R36 ;  /* 0x00000000240482ca */ /* 0x000fe200000e0000 */
[----:B------:R4:W-:Y:S01]  /*4740*/  @!P3 STG.E.U16 desc[UR6][R4.64+0x4c0], R24 ;  /* 0x0004c0180400b986 */ /* 0x0009e2000c101506 */
[C---:B------:R-:W-:Y:S02]  /*4750*/  @!P0 R2UR UR5, R37.reuse ;  /* 0x00000000250582ca */ /* 0x040fe400000e0000 */
[----:B------:R-:W-:Y:S02]  /*4760*/  IADD3 R0, PT, PT, R42, 0x320, RZ ;  /* 0x000003202a007810 */ /* 0x000fe40007ffe0ff */
[----:B------:R-:W-:Y:S02]  /*4770*/  ISETP.GE.AND.EX P6, PT, RZ, UR45, PT, P1 ;  /* 0x0000002dff007c0c */ /* 0x000fe4000bfc6310 */
[----:B------:R-:W-:Y:S02]  /*4780*/  @!P4 R2UR UR6, R36 ;  /* 0x000000002406c2ca */ /* 0x000fe400000e0000 */
[----:B------:R-:W-:-:S02]  /*4790*/  @!P4 R2UR UR7, R37 ;  /* 0x000000002507c2ca */ /* 0x000fc400000e0000 */
[----:B------:R-:W-:Y:S02]  /*47a0*/  ISETP.GE.U32.AND P5, PT, R62, UR44, PT ;  /* 0x0000002c3e007c0c */ /* 0x000fe4000bfa6070 */
[----:B------:R-:W-:Y:S02]  /*47b0*/  ISETP.GE.U32.AND P1, PT, R0, UR44, PT ;  /* 0x0000002c00007c0c */ /* 0x000fe4000bf26070 */
[----:B------:R-:W-:Y:S02]  /*47c0*/  @!P0 F2FP.F16.F32.PACK_AB R25, RZ, R25 ;  /* 0x00000019ff19823e */ /* 0x000fe400000000ff */
[----:B------:R-:W-:Y:S02]  /*47d0*/  ISETP.GE.AND.EX P5, PT, RZ, UR45, PT, P5 ;  /* 0x0000002dff007c0c */ /* 0x000fe4000bfa6350 */
[----:B------:R-:W-:Y:S01]  /*47e0*/  ISETP.GE.AND.EX P1, PT, RZ, UR45, PT, P1 ;  /* 0x0000002dff007c0c */ /* 0x000fe2000bf26310 */
[----:B------:R4:W-:Y:S01]  /*47f0*/  @!P0 STG.E.U16 desc[UR4][R4.64+0x500], R25 ;  /* 0x0005001904008986 */ /* 0x0009e2000c101504 */
[----:B------:R-:W-:Y:S01]  /*4800*/  @!P4 F2FP.F16.F32.PACK_AB R34, RZ, R34 ;  /* 0x00000022ff22c23e */ /* 0x000fe200000000ff */
[----:B------:R-:W1:Y:S01]  /*4810*/  LDCU UR4, c[0x0][0x370] ;  /* 0x00006e00ff0477ac */ /* 0x000e620008000800 */
[----:B------:R-:W-:Y:S01]  /*4820*/  ISETP.GE.U32.AND P0, PT, R64, UR44, PT ;  /* 0x0000002c40007c0c */ /* 0x000fe2000bf06070 */
[----:B------:R-:W1:Y:S01]  /*4830*/  LDC R3, c[0x0][0x364] ;  /* 0x0000d900ff037b82 */ /* 0x000e620000000800 */
[C---:B--2---:R-:W-:Y:S01]  /*4840*/  IADD3 R6, PT, PT, R42.reuse, 0x100, RZ ;  /* 0x000001002a067810 */ /* 0x044fe20007ffe0ff */
[----:B------:R4:W-:Y:S01]  /*4850*/  @!P4 STG.E.U16 desc[UR6][R4.64+0x540], R34 ;  /* 0x000540220400c986 */ /* 0x0009e2000c101506 */
[----:B------:R-:W-:-:S02]  /*4860*/  IADD3 R2, PT, PT, R42, 0x20, RZ ;  /* 0x000000202a027810 */ /* 0x000fc40007ffe0ff */
[----:B------:R-:W-:Y:S02]  /*4870*/  ISETP.GE.U32.AND P4, PT, R6, UR44, PT ;  /* 0x0000002c06007c0c */ /* 0x000fe4000bf86070 */
[----:B------:R-:W-:Y:S02]  /*4880*/  ISETP.GE.AND.EX P0, PT, RZ, UR45, PT, P0 ;  /* 0x0000002dff007c0c */ /* 0x000fe4000bf06300 */
[----:B------:R-:W-:Y:S02]  /*4890*/  ISETP.GE.U32.AND P2, PT, R63, UR44, PT ;  /* 0x0000002c3f007c0c */ /* 0x000fe4000bf46070 */
[----:B------:R-:W-:Y:S02]  /*48a0*/  ISETP.GE.U32.AND P3, PT, R2, UR44, PT ;  /* 0x0000002c02007c0c */ /* 0x000fe4000bf66070 */
[----:B------:R-:W-:Y:S02]  /*48b0*/  @!P6 R2UR UR8, R36 ;  /* 0x000000002408e2ca */ /* 0x000fe400000e0000 */
[----:B------:R-:W-:-:S02]  /*48c0*/  @!P6 R2UR UR9, R37 ;  /* 0x000000002509e2ca */ /* 0x000fc400000e0000 */
[C---:B------:R-:W-:Y:S02]  /*48d0*/  @!P1 R2UR UR10, R36.reuse ;  /* 0x00000000240a92ca */ /* 0x040fe400000e0000 */
[C---:B------:R-:W-:Y:S02]  /*48e0*/  @!P1 R2UR UR11, R37.reuse ;  /* 0x00000000250b92ca */ /* 0x040fe400000e0000 */
[----:B------:R-:W-:Y:S02]  /*48f0*/  @!P5 R2UR UR12, R36 ;  /* 0x00000000240cd2ca */ /* 0x000fe400000e0000 */
[----:B------:R-:W-:Y:S02]  /*4900*/  @!P5 R2UR UR13, R37 ;  /* 0x00000000250dd2ca */ /* 0x000fe400000e0000 */
[----:B------:R-:W-:Y:S02]  /*4910*/  ISETP.GE.AND.EX P4, PT, RZ, UR45, PT, P4 ;  /* 0x0000002dff007c0c */ /* 0x000fe4000bf86340 */
[----:B------:R-:W-:-:S02]  /*4920*/  ISETP.GE.AND.EX P2, PT, RZ, UR45, PT, P2 ;  /* 0x0000002dff007c0c */ /* 0x000fc4000bf46320 */
[----:B------:R-:W-:Y:S02]  /*4930*/  ISETP.GE.AND.EX P3, PT, RZ, UR45, PT, P3 ;  /* 0x0000002dff007c0c */ /* 0x000fe4000bf66330 */
[----:B------:R-:W-:Y:S02]  /*4940*/  @!P5 F2FP.F16.F32.PACK_AB R29, RZ, R29 ;  /* 0x0000001dff1dd23e */ /* 0x000fe400000000ff */
[----:B------:R-:W-:Y:S02]  /*4950*/  @!P6 F2FP.F16.F32.PACK_AB R31, RZ, R31 ;  /* 0x0000001fff1fe23e */ /* 0x000fe400000000ff */
[----:B------:R-:W-:Y:S01]  /*4960*/  @!P1 F2FP.F16.F32.PACK_AB R30, RZ, R30 ;  /* 0x0000001eff1e923e */ /* 0x000fe200000000ff */
[----:B------:R4:W-:Y:S01]  /*4970*/  @!P5 STG.E.U16 desc[UR12][R4.64+0x680], R29 ;  /* 0x0006801d0400d986 */ /* 0x0009e2000c10150c */
[----:B------:R-:W-:Y:S02]  /*4980*/  @!P0 R2UR UR14, R36 ;  /* 0x00000000240e82ca */ /* 0x000fe400000e0000 */
[----:B------:R-:W-:Y:S01]  /*4990*/  @!P0 R2UR UR15, R37 ;  /* 0x00000000250f82ca */ /* 0x000fe200000e0000 */
[----:B------:R4:W-:Y:S01]  /*49a0*/  @!P6 STG.E.U16 desc[UR8][R4.64+0x600], R31 ;  /* 0x0006001f0400e986 */ /* 0x0009e2000c101508 */
[----:B---3--:R-:W-:-:S02]  /*49b0*/  IADD3 R7, PT, PT, R42, 0x120, RZ ;  /* 0x000001202a077810 */ /* 0x008fc40007ffe0ff */
[C---:B------:R-:W-:Y:S01]  /*49c0*/  IADD3 R10, PT, PT, R42.reuse, 0x2c0, RZ ;  /* 0x000002c02a0a7810 */ /* 0x040fe20007ffe0ff */
[----:B------:R4:W-:Y:S01]  /*49d0*/  @!P1 STG.E.U16 desc[UR10][R4.64+0x640], R30 ;  /* 0x0006401e04009986 */ /* 0x0009e2000c10150a */
[----:B------:R-:W-:Y:S02]  /*49e0*/  IADD3 R0, PT, PT, R42, 0x2e0, RZ ;  /* 0x000002e02a007810 */ /* 0x000fe40007ffe0ff */
[----:B------:R-:W-:Y:S02]  /*49f0*/  @!P4 F2FP.F16.F32.PACK_AB R8, RZ, R8 ;  /* 0x00000008ff08c23e */ /* 0x000fe400000000ff */
[----:B------:R-:W-:Y:S02]  /*4a00*/  ISETP.GE.U32.AND P6, PT, R7, UR44, PT ;  /* 0x0000002c07007c0c */ /* 0x000fe4000bfc6070 */
[----:B------:R-:W-:Y:S02]  /*4a10*/  ISETP.GE.U32.AND P5, PT, R10, UR44, PT ;  /* 0x0000002c0a007c0c */ /* 0x000fe4000bfa6070 */
[----:B------:R-:W-:-:S02]  /*4a20*/  ISETP.GE.U32.AND P1, PT, R0, UR44, PT ;  /* 0x0000002c00007c0c */ /* 0x000fc4000bf26070 */
[C---:B------:R-:W-:Y:S02]  /*4a30*/  @!P2 R2UR UR8, R36.reuse ;  /* 0x000000002408a2ca */ /* 0x040fe400000e0000 */
[C---:B------:R-:W-:Y:S02]  /*4a40*/  @!P2 R2UR UR9, R37.reuse ;  /* 0x000000002509a2ca */ /* 0x040fe400000e0000 */
[----:B------:R-:W-:Y:S02]  /*4a50*/  @!P3 R2UR UR6, R36 ;  /* 0x000000002406b2ca */ /* 0x000fe400000e0000 */
[----:B------:R-:W-:Y:S02]  /*4a60*/  @!P3 R2UR UR7, R37 ;  /* 0x000000002507b2ca */ /* 0x000fe400000e0000 */
[----:B------:R-:W-:Y:S01]  /*4a70*/  PRMT R11, R8, 0x7610, R11 ;  /* 0x00007610080b7816 */ /* 0x000fe2000000000b */
[----:B-1----:R-:W-:Y:S01]  /*4a80*/  IMAD R8, R3, UR4, RZ ;  /* 0x0000000403087c24 */ /* 0x002fe2000f8e02ff */
[----:B------:R-:W-:-:S02]  /*4a90*/  @!P0 F2FP.F16.F32.PACK_AB R12, RZ, R12 ;  /* 0x0000000cff0c823e */ /* 0x000fc400000000ff */
[----:B------:R-:W-:Y:S02]  /*4aa0*/  ISETP.GE.AND.EX P6, PT, RZ, UR45, PT, P6 ;  /* 0x0000002dff007c0c */ /* 0x000fe4000bfc6360 */
[----:B------:R-:W-:Y:S01]  /*4ab0*/  ISETP.GE.AND.EX P5, PT, RZ, UR45, PT, P5 ;  /* 0x0000002dff007c0c */ /* 0x000fe2000bfa6350 */
[----:B------:R4:W-:Y:S01]  /*4ac0*/  @!P0 STG.E.U16 desc[UR14][R4.64+0x700], R12 ;  /* 0x0007000c04008986 */ /* 0x0009e2000c10150e */
[----:B------:R-:W-:Y:S02]  /*4ad0*/  ISETP.GE.AND.EX P1, PT, RZ, UR45, PT, P1 ;  /* 0x0000002dff007c0c */ /* 0x000fe4000bf26310 */
[----:B------:R-:W-:Y:S02]  /*4ae0*/  IADD3 R41, P0, PT, R8, R41, RZ ;  /* 0x0000002908297210 */ /* 0x000fe40007f1e0ff */
[----:B------:R-:W-:Y:S02]  /*4af0*/  @!P2 F2FP.F16.F32.PACK_AB R28, RZ, R28 ;  /* 0x0000001cff1ca23e */ /* 0x000fe400000000ff */
[----:B------:R-:W-:-:S02]  /*4b00*/  @!P3 F2FP.F16.F32.PACK_AB R15, RZ, R15 ;  /* 0x0000000fff0fb23e */ /* 0x000fc400000000ff */
        /* <DEDUP_REMOVED lines=11> */
[----:B------:R-:W-:Y:S01]  /*4bc0*/  @!P1 R2UR UR13, R37 ;  /* 0x00000000250d92ca */ /* 0x000fe200000e0000 */
[----:B------:R4:W-:Y:S01]  /*4bd0*/  @!P4 STG.E.U16 desc[UR8][R4.64+0x200], R11 ;  /* 0x0002000b0400c986 */ /* 0x0009e2000c101508 */
[----:B------:R-:W-:Y:S02]  /*4be0*/  ISETP.GE.AND.EX P0, PT, R43, UR47, PT, P0 ;  /* 0x0000002f2b007c0c */ /* 0x000fe4000bf06300 */
[----:B------:R-:W-:-:S02]  /*4bf0*/  @!P6 F2FP.F16.F32.PACK_AB R9, RZ, R9 ;  /* 0x00000009ff09e23e */ /* 0x000fc400000000ff */
[----:B------:R-:W-:Y:S02]  /*4c00*/  @!P5 F2FP.F16.F32.PACK_AB R33, RZ, R33 ;  /* 0x00000021ff21d23e */ /* 0x000fe400000000ff */
[----:B------:R-:W-:Y:S01]  /*4c10*/  @!P1 F2FP.F16.F32.PACK_AB R32, RZ, R32 ;  /* 0x00000020ff20923e */ /* 0x000fe200000000ff */
[----:B------:R4:W-:Y:S04]  /*4c20*/  @!P6 STG.E.U16 desc[UR6][R4.64+0x240], R9 ;  /* 0x000240090400e986 */ /* 0x0009e8000c101506 */
[----:B------:R4:W-:Y:S04]  /*4c30*/  @!P5 STG.E.U16 desc[UR10][R4.64+0x580], R33 ;  /* 0x000580210400d986 */ /* 0x0009e8000c10150a */
[----:B------:R4:W-:Y:S01]  /*4c40*/  @!P1 STG.E.U16 desc[UR12][R4.64+0x5c0], R32 ;  /* 0x0005c02004009986 */ /* 0x0009e2000c10150c */
[----:B------:R-:W-:Y:S05]  /*4c50*/  @!P0 BRA `(.L_x_9669) ;  /* 0xffffffb400e48947 */ /* 0x000fea000383ffff */
[----:B------:R-:W-:Y:S05]  /*4c60*/  BSYNC B0 ;  /* 0x0000000000007941 */ /* 0x000fea0003800000 */
.L_x_9609:
[----:B------:R-:W-:Y:S05]  /*4c70*/  EXIT ;  /* 0x000000000000794d */ /* 0x000fea0003800000 */
.L_x_9610:
[----:B------:R-:W-:Y:S01]  /*4c80*/  BSSY B1, `(.L_x_9670) ;  /* 0x0000007000017945 */ /* 0x000fe20003800000 */
[----:B------:R-:W-:Y:S02]  /*4c90*/  MOV R12, 0x10 ;  /* 0x00000010000c7802 */ /* 0x000fe40000000f00 */
[----:B------:R-:W-:Y:S02]  /*4ca0*/  MOV R11, 0x1f ;  /* 0x0000001f000b7802 */ /* 0x000fe40000000f00 */
[----:B------:R-:W-:-:S07]  /*4cb0*/  MOV R15, 0xffffffff ;  /* 0xffffffff000f7802 */ /* 0x000fce0000000f00 */
[----:B------:R-:W-:Y:S05]  /*4cc0*/  WARPSYNC.COLLECTIVE R15, `(.L_x_9671) ;  /* 0x000000000f087348 */ /* 0x000fea0003c00000 */
[----:B------:R0:W1:Y:S02]  /*4cd0*/  SHFL.BFLY P6, R14, R13, R12, R11 ;  /* 0x0c00000c0d0e7389 */ /* 0x00006400000c000b */
[----:B01----:R-:W-:Y:S05]  /*4ce0*/  ENDCOLLECTIVE ;  /* 0x000000000000791b */ /* 0x003fea0003800000 */
.L_x_9671:
[----:B------:R-:W-:Y:S05]  /*4cf0*/  BSYNC B1 ;  /* 0x0000000000017941 */ /* 0x000fea0003800000 */
.L_x_9670:
        /* <DEDUP_REMOVED lines=9> */
.L_x_9672:
[----:B------:R-:W-:Y:S01]  /*4d90*/  HFMA2 R12, -RZ, RZ, 0, 2.384185791015625e-07 ;  /* 0x00000004ff0c7431 */ /* 0x000fe200000001ff */
[----:B------:R-:W-:-:S04]  /*4da0*/  FMNMX R0, R13, R14, !PT ;  /* 0x0000000e0d007209 */ /* 0x000fc80007800000 */
[----:B------:R-:W-:-:S07]  /*4db0*/  MOV R13, R0 ;  /* 0x00000000000d7202 */ /* 0x000fce0000000f00 */
[----:B------:R-:W-:Y:S05]  /*4dc0*/  WARPSYNC.COLLECTIVE R15, `(.L_x_9673) ;  /* 0x000000000f087348 */ /* 0x000fea0003c00000 */
[----:B------:R0:W1:Y:S02]  /*4dd0*/  SHFL.BFLY P6, R14, R13, R12, R11 ;  /* 0x0c00000c0d0e7389 */ /* 0x00006400000c000b */
[----:B01----:R-:W-:Y:S05]  /*4de0*/  ENDCOLLECTIVE ;  /* 0x000000000000791b */ /* 0x003fea0003800000 */
.L_x_9673:
[----:B------:R-:W-:Y:S01]  /*4df0*/  HFMA2 R12, -RZ, RZ, 0, 1.1920928955078125e-07 ;  /* 0x00000002ff0c7431 */ /* 0x000fe200000001ff */
[----:B------:R-:W-:-:S04]  /*4e00*/  FMNMX R2, R0, R14, !PT ;  /* 0x0000000e00027209 */ /* 0x000fc80007800000 */
[----:B------:R-:W-:-:S07]  /*4e10*/  MOV R13, R2 ;  /* 0x00000002000d7202 */ /* 0x000fce0000000f00 */
[----:B------:R-:W-:Y:S05]  /*4e20*/  WARPSYNC.COLLECTIVE R15, `(.L_x_9674) ;  /* 0x000000000f087348 */ /* 0x000fea0003c00000 */
[----:B------:R0:W1:Y:S02]  /*4e30*/  SHFL.BFLY P6, R14, R13, R12, R11 ;  /* 0x0c00000c0d0e7389 */ /* 0x00006400000c000b */
[----:B01----:R-:W-:Y:S05]  /*4e40*/  ENDCOLLECTIVE ;  /* 0x000000000000791b */ /* 0x003fea0003800000 */
.L_x_9674:
[----:B------:R-:W-:Y:S01]  /*4e50*/  HFMA2 R12, -RZ, RZ, 0, 5.9604644775390625e-08 ;  /* 0x00000001ff0c7431 */ /* 0x000fe200000001ff */
[----:B------:R-:W-:-:S04]  /*4e60*/  FMNMX R3, R2, R14, !PT ;  /* 0x0000000e02037209 */ /* 0x000fc80007800000 */
[----:B------:R-:W-:-:S07]  /*4e70*/  MOV R13, R3 ;  /* 0x00000003000d7202 */ /* 0x000fce0000000f00 */
[----:B------:R-:W-:Y:S05]  /*4e80*/  WARPSYNC.COLLECTIVE R15, `(.L_x_9675) ;  /* 0x000000000f087348 */ /* 0x000fea0003c00000 */
[----:B------:R0:W1:Y:S02]  /*4e90*/  SHFL.BFLY P6, R14, R13, R12, R11 ;  /* 0x0c00000c0d0e7389 */ /* 0x00006400000c000b */
[----:B01----:R-:W-:Y:S05]  /*4ea0*/  ENDCOLLECTIVE ;  /* 0x000000000000791b */ /* 0x003fea0003800000 */
.L_x_9675:
        /* <DEDUP_REMOVED lines=297> */
.L_x_9676:
[----:B------:R-:W-:Y:S02]  /*6140*/  HFMA2 R12, -RZ, RZ, 0, 4.76837158203125e-07 ;  /* 0x00000008ff0c7431 */ /* 0x000fe400000001ff */
[----:B------:R-:W-:-:S05]  /*6150*/  FADD R35, R13, R14 ;  /* 0x0000000e0d237221 */ /* 0x000fca0000000000 */
[----:B------:R-:W-:-:S07]  /*6160*/  MOV R13, R35 ;  /* 0x00000023000d7202 */ /* 0x000fce0000000f00 */
[----:B------:R-:W-:Y:S05]  /*6170*/  WARPSYNC.COLLECTIVE R15, `(.L_x_9677) ;  /* 0x000000000f087348 */ /* 0x000fea0003c00000 */
[----:B------:R0:W1:Y:S02]  /*6180*/  SHFL.BFLY P6, R14, R13, R12, R11 ;  /* 0x0c00000c0d0e7389 */ /* 0x00006400000c000b */
[----:B01----:R-:W-:Y:S05]  /*6190*/  ENDCOLLECTIVE ;  /* 0x000000000000791b */ /* 0x003fea0003800000 */
.L_x_9677:
[----:B------:R-:W-:Y:S02]  /*61a0*/  HFMA2 R12, -RZ, RZ, 0, 2.384185791015625e-07 ;  /* 0x00000004ff0c7431 */ /* 0x000fe400000001ff */
[----:B------:R-:W-:-:S05]  /*61b0*/  FADD R38, R35, R14 ;  /* 0x0000000e23267221 */ /* 0x000fca0000000000 */
[----:B------:R-:W-:-:S07]  /*61c0*/  MOV R13, R38 ;  /* 0x00000026000d7202 */ /* 0x000fce0000000f00 */
[----:B------:R-:W-:Y:S05]  /*61d0*/  WARPSYNC.COLLECTIVE R15, `(.L_x_9678) ;  /* 0x000000000f087348 */ /* 0x000fea0003c00000 */
[----:B------:R0:W1:Y:S02]  /*61e0*/  SHFL.BFLY P6, R14, R13, R12, R11 ;  /* 0x0c00000c0d0e7389 */ /* 0x00006400000c000b */
[----:B01----:R-:W-:Y:S05]  /*61f0*/  ENDCOLLECTIVE ;  /* 0x000000000000791b */ /* 0x003fea0003800000 */
.L_x_9678:
[----:B------:R-:W-:Y:S02]  /*6200*/  HFMA2 R12, -RZ, RZ, 0, 1.1920928955078125e-07 ;  /* 0x00000002ff0c7431 */ /* 0x000fe400000001ff */
[----:B------:R-:W-:-:S05]  /*6210*/  FADD R39, R38, R14 ;  /* 0x0000000e26277221 */ /* 0x000fca0000000000 */
[----:B------:R-:W-:-:S07]  /*6220*/  MOV R13, R39 ;  /* 0x00000027000d7202 */ /* 0x000fce0000000f00 */
[----:B------:R-:W-:Y:S05]  /*6230*/  WARPSYNC.COLLECTIVE R15, `(.L_x_9679) ;  /* 0x000000000f087348 */ /* 0x000fea0003c00000 */
[----:B------:R0:W1:Y:S02]  /*6240*/  SHFL.BFLY P6, R14, R13, R12, R11 ;  /* 0x0c00000c0d0e7389 */ /* 0x00006400000c000b */
[----:B01----:R-:W-:Y:S05]  /*6250*/  ENDCOLLECTIVE ;  /* 0x000000000000791b */ /* 0x003fea0003800000 */
.L_x_9679:
[----:B------:R-:W-:Y:S02]  /*6260*/  HFMA2 R12, -RZ, RZ, 0, 5.9604644775390625e-08 ;  /* 0x00000001ff0c7431 */ /* 0x000fe400000001ff */
[----:B------:R-:W-:-:S05]  /*6270*/  FADD R40, R39, R14 ;  /* 0x0000000e27287221 */ /* 0x000fca0000000000 */
[----:B------:R-:W-:-:S07]  /*6280*/  MOV R13, R40 ;  /* 0x00000028000d7202 */ /* 0x000fce0000000f00 */
[----:B------:R-:W-:Y:S05]  /*6290*/  WARPSYNC.COLLECTIVE R15, `(.L_x_9680) ;  /* 0x000000000f087348 */ /* 0x000fea0003c00000 */
[----:B------:R0:W1:Y:S02]  /*62a0*/  SHFL.BFLY P6, R14, R13, R12, R11 ;  /* 0x0c00000c0d0e7389 */ /* 0x00006400000c000b */
[----:B01----:R-:W-:Y:S05]  /*62b0*/  ENDCOLLECTIVE ;  /* 0x000000000000791b */ /* 0x003fea0003800000 */
.L_x_9680:
[----:B------:R-:W-:Y:S05]  /*62c0*/  BRA `(.L_x_9681) ;  /* 0xffffffc000fc7947 */ /* 0x000fea000383ffff */
        .weak           $__internal_186_$__cuda_sm3x_div_rn_noftz_f32_slowpath
        .type           $__internal_186_$__cuda_sm3x_div_rn_noftz_f32_slowpath,@function
        .size           $__internal_186_$__cuda_sm3x_div_rn_noftz_f32_slowpath,(.L_x_25638 - $__internal_186_$__cuda_sm3x_div_rn_noftz_f32_slowpath)
$__internal_186_$__cuda_sm3x_div_rn_noftz_f32_slowpath:
        /* <DEDUP_REMOVED lines=37> */
.L_x_9683:
        /* <DEDUP_REMOVED lines=51> */
.L_x_9690:
[----:B------:R-:W-:-:S04]  /*6850*/  LOP3.LUT R4, R4, 0x80000000, RZ, 0xc0, !PT ;  /* 0x8000000004047812 */ /* 0x000fc800078ec0ff */
[----:B------:R-:W-:Y:S01]  /*6860*/  LOP3.LUT R4, R4, 0x7f800000, RZ, 0xfc, !PT ;  /* 0x7f80000004047812 */ /* 0x000fe200078efcff */
[----:B------:R-:W-:Y:S06]  /*6870*/  BRA `(.L_x_9691) ;  /* 0x0000000000047947 */ /* 0x000fec0003800000 */
.L_x_9689:
[----:B------:R-:W-:-:S07]  /*6880*/  LEA R4, R40, R4, 0x17 ;  /* 0x0000000428047211 */ /* 0x000fce00078eb8ff */
.L_x_9691:
[----:B------:R-:W-:Y:S05]  /*6890*/  BSYNC.RECONVERGENT B2 ;  /* 0x0000000000027941 */ /* 0x000fea0003800200 */
.L_x_9688:
[----:B------:R-:W-:Y:S05]  /*68a0*/  BRA `(.L_x_9692) ;  /* 0x0000000000207947 */ /* 0x000fea0003800000 */
.L_x_9687:
[----:B------:R-:W-:-:S04]  /*68b0*/  LOP3.LUT R4, R67, 0x80000000, R4, 0x48, !PT ;  /* 0x8000000043047812 */ /* 0x000fc800078e4804 */
[----:B------:R-:W-:Y:S01]  /*68c0*/  LOP3.LUT R4, R4, 0x7f800000, RZ, 0xfc, !PT ;  /* 0x7f80000004047812 */ /* 0x000fe200078efcff */
[----:B------:R-:W-:Y:S06]  /*68d0*/  BRA `(.L_x_9692) ;  /* 0x0000000000147947 */ /* 0x000fec0003800000 */
.L_x_9686:
[----:B------:R-:W-:Y:S01]  /*68e0*/  LOP3.LUT R4, R67, 0x80000000, R4, 0x48, !PT ;  /* 0x8000000043047812 */ /* 0x000fe200078e4804 */
[----:B------:R-:W-:Y:S06]  /*68f0*/  BRA `(.L_x_9692) ;  /* 0x00000000000c7947 */ /* 0x000fec0003800000 */
.L_x_9685:
[----:B------:R-:W0:Y:S01]  /*6900*/  MUFU.RSQ R4, -QNAN ;  /* 0xffc0000000047908 */ /* 0x000e220000001400 */
[----:B------:R-:W-:Y:S05]  /*6910*/  BRA `(.L_x_9692) ;  /* 0x0000000000047947 */ /* 0x000fea0003800000 */
.L_x_9684:
[----:B------:R-:W-:-:S07]  /*6920*/  FADD.FTZ R4, R4, R11 ;  /* 0x0000000b04047221 */ /* 0x000fce0000010000 */
.L_x_9692:
[----:B------:R-:W-:Y:S05]  /*6930*/  BSYNC.RECONVERGENT B1 ;  /* 0x0000000000017941 */ /* 0x000fea0003800200 */
.L_x_9682:
[----:B------:R-:W-:-:S04]  /*6940*/  HFMA2 R13, -RZ, RZ, 0, 0 ;  /* 0x00000000ff0d7431 */ /* 0x000fc800000001ff */
[----:B0-----:R-:W-:Y:S05]  /*6950*/  RET.REL.NODEC R12 `(_Z15SoftmaxWarpImplI10DirectLoadI6__halffE11DirectStoreIfS1_EfLi1ELi29ELi32ELi1ELb1EL9Algorithm0EEvT_T0_ll) ;  /* 0xffffff940ca87950 */ /* 0x001fea0003c3ffff */
.L_x_9693:
        /* <DEDUP_REMOVED lines=10> */
.L_x_25638:


//--------------------- .text._Z15SoftmaxWarpImplI10DirectLoadI6__halffE11DirectStoreIfS1_EfLi1ELi29ELi32ELi1ELb0EL9Algorithm0EEvT_T0_ll --------------------------
	.section	.text._Z15SoftmaxWarpImplI10DirectLoadI6__halffE11DirectStoreIfS1_EfLi1ELi29ELi32ELi1ELb0EL9Algorithm0EEvT_T0_ll,"ax",@progbits
	.align	128
        .global         _Z15SoftmaxWarpImplI10DirectLoadI6__halffE11DirectStoreIfS1_EfLi1ELi29ELi32ELi1ELb0EL9Algorithm0EEvT_T0_ll
        .type           _Z15SoftmaxWarpImplI10DirectLoadI6__halffE11DirectStoreIfS1_EfLi1ELi29ELi32ELi1ELb0EL9Algorithm0EEvT_T0_ll,@function
        .size           _Z15SoftmaxWarpImplI10DirectLoadI6__halffE11DirectStoreIfS1_EfLi1ELi29ELi32ELi1ELb0EL9Algorithm0EEvT_T0_ll,(.L_x_25639 - _Z15SoftmaxWarpImplI10DirectLoadI6__halffE11DirectStoreIfS1_EfLi1ELi29ELi32ELi1ELb0EL9Algorithm0EEvT_T0_ll)
        .other          _Z15SoftmaxWarpImplI10DirectLoadI6__halffE11DirectStoreIfS1_EfLi1ELi29ELi32ELi1ELb0EL9Algorithm0EEvT_T0_ll,@"STO_CUDA_ENTRY STV_DEFAULT"
_Z15SoftmaxWarpImplI10DirectLoadI6__halffE11DirectStoreIfS1_EfLi1ELi29ELi32ELi1ELb0EL9Algorithm0EEvT_T0_ll:
.text._Z15SoftmaxWarpImplI10DirectLoadI6__halffE11DirectStoreIfS1_EfLi1ELi29ELi32ELi1ELb0EL9Algorithm0EEvT_T0_ll:
        /* <DEDUP_REMOVED lines=24> */
.L_x_9694:
        /* <DEDUP_REMOVED lines=13> */
.L_x_9754:
        /* <DEDUP_REMOVED lines=409> */
.L_x_9766:
        /* <DEDUP_REMOVED lines=11> */
[----:B01----:R-:W-:Y:S05]  /*1c90*/  CALL.REL.NOINC `($__internal_187_$__cuda_sm3x_div_rn_noftz_f32_slowpath) ;  /* 0x0000003400047944 */ /* 0x003fea0003c00000 */
[----:B------:R-:W-:-:S07]  /*1ca0*/  MOV R14, R6 ;  /* 0x00000006000e7202 */ /* 0x000fce0000000f00 */
.L_x_9697:
[----:B------:R-:W-:Y:S05]  /*1cb0*/  BSYNC.RECONVERGENT B2 ;  /* 0x0000000000027941 */ /* 0x000fea0003800200 */
.L_x_9696:
        /* <DEDUP_REMOVED lines=11> */
[----:B01----:R-:W-:Y:S05]  /*1d70*/  CALL.REL.NOINC `($__internal_187_$__cuda_sm3x_div_rn_noftz_f32_slowpath) ;  /* 0x0000003000cc7944 */ /* 0x003fea0003c00000 */
[----:B------:R-:W-:-:S07]  /*1d80*/  MOV R15, R6 ;  /* 0x00000006000f7202 */ /* 0x000fce0000000f00 */
.L_x_9699:
[----:B------:R-:W-:Y:S05]  /*1d90*/  BSYNC.RECONVERGENT B2 ;  /* 0x0000000000027941 */ /* 0x000fea0003800200 */
.L_x_9698:
        /* <DEDUP_REMOVED lines=13> */
.L_x_9701:
[----:B------:R-:W-:Y:S05]  /*1e70*/  BSYNC.RECONVERGENT B2 ;  /* 0x0000000000027941 */ /* 0x000fea0003800200 */
.L_x_9700:
        /* <DEDUP_REMOVED lines=13> */
.L_x_9703:
[----:B------:R-:W-:Y:S05]  /*1f50*/  BSYNC.RECONVERGENT B2 ;  /* 0x0000000000027941 */ /* 0x000fea0003800200 */
.L_x_9702:
        /* <DEDUP_REMOVED lines=13> */
.L_x_9705:
[----:B------:R-:W-:Y:S05]  /*2030*/  BSYNC.RECONVERGENT B2 ;  /* 0x0000000000027941 */ /* 0x000fea0003800200 */
.L_x_9704:
        /* <DEDUP_REMOVED lines=13> */
.L_x_9707:
[----:B------:R-:W-:Y:S05]  /*2110*/  BSYNC.RECONVERGENT B2 ;  /* 0x0000000000027941 */ /* 0x000fea0003800200 */
.L_x_9706:
        /* <DEDUP_REMOVED lines=13> */
.L_x_9709:
[----:B------:R-:W-:Y:S05]  /*21f0*/  BSYNC.RECONVERGENT B2 ;  /* 0x0000000000027941 */ /* 0x000fea0003800200 */
.L_x_9708:
        /* <DEDUP_REMOVED lines=13> */
.L_x_9711:
[----:B------:R-:W-:Y:S05]  /*22d0*/  BSYNC.RECONVERGENT B2 ;  /* 0x0000000000027941 */ /* 0x000fea0003800200 */
.L_x_9710:
        /* <DEDUP_REMOVED lines=13> */
.L_x_9713:
[----:B------:R-:W-:Y:S05]  /*23b0*/  BSYNC.RECONVERGENT B2 ;  /* 0x0000000000027941 */ /* 0x000fea0003800200 */
.L_x_9712:
        /* <DEDUP_REMOVED lines=13> */
.L_x_9715:
[----:B------:R-:W-:Y:S05]  /*2490*/  BSYNC.RECONVERGENT B2 ;  /* 0x0000000000027941 */ /* 0x000fea0003800200 */
.L_x_9714:
        /* <DEDUP_REMOVED lines=13> */
.L_x_9717:
[----:B------:R-:W-:Y:S05]  /*2570*/  BSYNC.RECONVERGENT B2 ;  /* 0x0000000000027941 */ /* 0x000fea0003800200 */
.L_x_9716:
        /* <DEDUP_REMOVED lines=13> */
.L_x_9719:
[----:B------:R-:W-:Y:S05]  /*2650*/  BSYNC.RECONVERGENT B2 ;  /* 0x0000000000027941 */ /* 0x000fea0003800200 */
.L_x_9718:
        /* <DEDUP_REMOVED lines=13> */
.L_x_9721:
[----:B------:R-:W-:Y:S05]  /*2730*/  BSYNC.RECONVERGENT B2 ;  /* 0x0000000000027941 */ /* 0x000fea0003800200 */
.L_x_9720:
        /* <DEDUP_REMOVED lines=13> */
.L_x_9723:
[----:B------:R-:W-:Y:S05]  /*2810*/  BSYNC.RECONVERGENT B2 ;  /* 0x0000000000027941 */ /* 0x000fea0003800200 */
.L_x_9722:
        /* <DEDUP_REMOVED lines=13> */
.L_x_9725:
[----:B------:R-:W-:Y:S05]  /*28f0*/  BSYNC.RECONVERGENT B2 ;  /* 0x0000000000027941 */ /* 0x000fea0003800200 */
.L_x_9724:
        /* <DEDUP_REMOVED lines=13> */
.L_x_9727:
[----:B------:R-:W-:Y:S05]  /*29d0*/  BSYNC.RECONVERGENT B2 ;  /* 0x0000000000027941 */ /* 0x000fea0003800200 */
.L_x_9726:
        /* <DEDUP_REMOVED lines=13> */
.L_x_9729:
[----:B------:R-:W-:Y:S05]  /*2ab0*/  BSYNC.RECONVERGENT B2 ;  /* 0x0000000000027941 */ /* 0x000fea0003800200 */
.L_x_9728:
        /* <DEDUP_REMOVED lines=13> */
.L_x_9731:
[----:B------:R-:W-:Y:S05]  /*2b90*/  BSYNC.RECONVERGENT B2 ;  /* 0x0000000000027941 */ /* 0x000fea0003800200 */
.L_x_9730:
        /* <DEDUP_REMOVED lines=13> */
.L_x_9733:
[----:B------:R-:W-:Y:S05]  /*2c70*/  BSYNC.RECONVERGENT B2 ;  /* 0x0000000000027941 */ /* 0x000fea0003800200 */
.L_x_9732:
        /* <DEDUP_REMOVED lines=13> */
.L_x_9735:
[----:B------:R-:W-:Y:S05]  /*2d50*/  BSYNC.RECONVERGENT B2 ;  /* 0x0000000000027941 */ /* 0x000fea0003800200 */
.L_x_9734:
        /* <DEDUP_REMOVED lines=13> */
.L_x_9737:
[----:B------:R-:W-:Y:S05]  /*2e30*/  BSYNC.RECONVERGENT B2 ;  /* 0x0000000000027941 */ /* 0x000fea0003800200 */
.L_x_9736:
        /* <DEDUP_REMOVED lines=13> */
.L_x_9739:
[----:B------:R-:W-:Y:S05]  /*2f10*/  BSYNC.RECONVERGENT B2 ;  /* 0x0000000000027941 */ /* 0x000fea0003800200 */
.L_x_9738:
        /* <DEDUP_REMOVED lines=13> */
.L_x_9741:
[----:B------:R-:W-:Y:S05]  /*2ff0*/  BSYNC.RECONVERGENT B2 ;  /* 0x0000000000027941 */ /* 0x000fea0003800200 */
.L_x_9740:
        /* <DEDUP_REMOVED lines=13> */
.L_x_9743:
[----:B------:R-:W-:Y:S05]  /*30d0*/  BSYNC.RECONVERGENT B2 ;  /* 0x0000000000027941 */ /* 0x000fea0003800200 */
.L_x_9742:
        /* <DEDUP_REMOVED lines=13> */
.L_x_9745:
[----:B------:R-:W-:Y:S05]  /*31b0*/  BSYNC.RECONVERGENT B2 ;  /* 0x0000000000027941 */ /* 0x000fea0003800200 */
.L_x_9744:
        /* <DEDUP_REMOVED lines=13> */
.L_x_9747:
[----:B------:R-:W-:Y:S05]  /*3290*/  BSYNC.RECONVERGENT B2 ;  /* 0x0000000000027941 */ /* 0x000fea0003800200 */
.L_x_9746:
        /* <DEDUP_REMOVED lines=13> */
.L_x_9749:
[----:B------:R-:W-:Y:S05]  /*3370*/  BSYNC.RECONVERGENT B2 ;  /* 0x0000000000027941 */ /* 0x000fea0003800200 */
.L_x_9748:
        /* <DEDUP_REMOVED lines=13> */
.L_x_9751:
[----:B------:R-:W-:Y:S05]  /*3450*/  BSYNC.RECONVERGENT B2 ;  /* 0x0000000000027941 */ /* 0x000fea0003800200 */
.L_x_9750:
        /* <DEDUP_REMOVED lines=12> */
.L_x_9753:
[----:B------:R-:W-:Y:S05]  /*3520*/  BSYNC.RECONVERGENT B2 ;  /* 0x0000000000027941 */ /* 0x000fea0003800200 */
.L_x_9752:
        /* <DEDUP_REMOVED lines=24> */
[----:B------:R-:W-:Y:S01]  /*36b0*/  STG.E.U16 desc[UR8][R12.64+0x200], R5 ;  /* 0x000200050c007986 */ /* 0x000fe2000c101508 */
[----:B------:R-:W-:Y:S02]  /*36c0*/  PRMT R15, R0, 0x7632, R15 ;  /* 0x00007632000f7816 */ /* 0x000fe4000000000f */
[----:B------:R-:W-:Y:S02]  /*36d0*/  PRMT R31, R2, 0x7632, R31 ;  /* 0x00007632021f7816 */ /* 0x000fe4000000001f */
[----:B--2---:R-:W-:Y:S01]  /*36e0*/  PRMT R0, R3, 0x7632, R0 ;  /* 0x0000763203007816 */ /* 0x004fe20000000000 */
[----:B------:R-:W-:Y:S01]  /*36f0*/  STG.E.U16 desc[UR10][R12.64+0xc0], R15 ;  /* 0x0000c00f0c007986 */ /* 0x000fe2000c10150a */
[----:B------:R-:W-:Y:S02]  /*3700*/  F2FP.F16.F32.PACK_AB R9, R16, R9 ;  /* 0x000000091009723e */ /* 0x000fe400000000ff */
[----:B---3--:R-:W-:Y:S01]  /*3710*/  PRMT R2, R5, 0x7632, R2 ;  /* 0x0000763205027816 */ /* 0x008fe20000000002 */
[----:B------:R2:W-:Y:S01]  /*3720*/  STG.E.U16 desc[UR6][R12.64+0x1c0], R0 ;  /* 0x0001c0000c007986 */ /* 0x0005e2000c101506 */
[----:B------:R-:W-:-:S02]  /*3730*/  F2FP.F16.F32.PACK_AB R17, R18, R17 ;  /* 0x000000111211723e */ /* 0x000fc400000000ff */
        /* <DEDUP_REMOVED lines=9> */
[----:B------:R-:W-:Y:S01]  /*37d0*/  F2FP.F16.F32.PACK_AB R19, R20, R19 ;  /* 0x000000131413723e */ /* 0x000fe200000000ff */
[----:B------:R-:W-:Y:S01]  /*37e0*/  STG.E.U16 desc[UR4][R12.64+0x300], R9 ;  /* 0x000300090c007986 */ /* 0x000fe2000c101504 */
[----:B---3--:R-:W-:Y:S02]  /*37f0*/  PRMT R2, R17, 0x7632, R2 ;  /* 0x0000763211027816 */ /* 0x008fe40000000002 */
[----:B------:R-:W-:Y:S01]  /*3800*/  F2FP.F16.F32.PACK_AB R21, R22, R21 ;  /* 0x000000151615723e */ /* 0x000fe200000000ff */
[----:B------:R2:W-:Y:S01]  /*3810*/  STG.E.U16 desc[UR6][R12.64+0x340], R0 ;  /* 0x000340000c007986 */ /* 0x0005e2000c101506 */
[----:B------:R-:W-:Y:S02]  /*3820*/  F2FP.F16.F32.PACK_AB R23, R24, R23 ;  /* 0x000000171817723e */ /* 0x000fe400000000ff */
[----:B------:R-:W-:Y:S01]  /*3830*/  ISETP.GE.AND.EX P0, PT, R41, UR45, PT, P0 ;  /* 0x0000002d29007c0c */ /* 0x000fe2000bf06300 */
[----:B------:R3:W-:Y:S01]  /*3840*/  STG.E.U16 desc[UR10][R12.64+0x3c0], R2 ;  /* 0x0003c0020c007986 */ /* 0x0007e2000c10150a */
[----:B----4-:R-:W-:-:S02]  /*3850*/  PRMT R3, R19, 0x7632, R3 ;  /* 0x0000763213037816 */ /* 0x010fc40000000003 */
[----:B------:R-:W-:Y:S01]  /*3860*/  F2FP.F16.F32.PACK_AB R7, R10, R7 ;  /* 0x000000070a07723e */ /* 0x000fe200000000ff */
[----:B------:R-:W-:Y:S01]  /*3870*/  STG.E.U16 desc[UR14][R12.64+0x140], R31 ;  /* 0x0001401f0c007986 */ /* 0x000fe2000c10150e */
[----:B------:R-:W-:Y:S02]  /*3880*/  F2FP.F16.F32.PACK_AB R25, R26, R25 ;  /* 0x000000191a19723e */ /* 0x000fe400000000ff */
[----:B------:R-:W-:Y:S01]  /*3890*/  F2FP.F16.F32.PACK_AB R27, R28, R27 ;  /* 0x0000001b1c1b723e */ /* 0x000fe200000000ff */
[----:B------:R4:W-:Y:S01]  /*38a0*/  STG.E.U16 desc[UR14][R12.64+0x440], R3 ;  /* 0x000440030c007986 */ /* 0x0009e2000c10150e */
[----:B--2---:R-:W-:Y:S02]  /*38b0*/  PRMT R0, R21, 0x7632, R0 ;  /* 0x0000763215007816 */ /* 0x004fe40000000000 */
[----:B------:R-:W-:Y:S01]  /*38c0*/  F2FP.F16.F32.PACK_AB R29, R30, R29 ;  /* 0x0000001d1e1d723e */ /* 0x000fe200000000ff */
[----:B------:R-:W-:Y:S01]  /*38d0*/  STG.E.U16 desc[UR12][R12.64+0x280], R7 ;  /* 0x000280070c007986 */ /* 0x000fe2000c10150c */
[----:B---3--:R-:W-:-:S02]  /*38e0*/  PRMT R2, R23, 0x7632, R2 ;  /* 0x0000763217027816 */ /* 0x008fc40000000002 */
[----:B------:R-:W-:Y:S01]  /*38f0*/  PRMT R11, R14, 0x7632, R11 ;  /* 0x000076320e0b7816 */ /* 0x000fe2000000000b */
[----:B------:R2:W-:Y:S01]  /*3900*/  STG.E.U16 desc[UR6][R12.64+0x4c0], R0 ;  /* 0x0004c0000c007986 */ /* 0x0005e2000c101506 */
[----:B------:R-:W-:Y:S02]  /*3910*/  PRMT R4, R7, 0x7632, R4 ;  /* 0x0000763207047816 */ /* 0x000fe40000000004 */
[----:B------:R-:W-:Y:S01]  /*3920*/  F2FP.F16.F32.PACK_AB R6, RZ, R6 ;  /* 0x00000006ff06723e */ /* 0x000fe200000000ff */
        /* <DEDUP_REMOVED lines=19> */
.L_x_9695:
[----:B------:R-:W-:Y:S01]  /*3a60*/  HFMA2 R11, -RZ, RZ, 0, 1.847743988037109375e-06 ;  /* 0x0000001fff0b7431 */ /* 0x000fe200000001ff */
[----:B------:R-:W-:Y:S01]  /*3a70*/  BSSY B0, `(.L_x_9755) ;  /* 0x0000006000007945 */ /* 0x000fe20003800000 */
[----:B------:R-:W-:Y:S02]  /*3a80*/  MOV R12, 0x10 ;  /* 0x00000010000c7802 */ /* 0x000fe40000000f00 */
[----:B------:R-:W-:-:S07]  /*3a90*/  MOV R15, 0xffffffff ;  /* 0xffffffff000f7802 */ /* 0x000fce0000000f00 */
[----:B0-----:R-:W-:Y:S05]  /*3aa0*/  WARPSYNC.COLLECTIVE R15, `(.L_x_9756) ;  /* 0x000000000f087348 */ /* 0x001fea0003c00000 */
[----:B------:R1:W2:Y:S02]  /*3ab0*/  SHFL.BFLY P6, R14, R13, R12, R11 ;  /* 0x0c00000c0d0e7389 */ /* 0x0002a400000c000b */
[----:B012---:R-:W-:Y:S05]  /*3ac0*/  ENDCOLLECTIVE ;  /* 0x000000000000791b */ /* 0x007fea0003800000 */
.L_x_9756:
[----:B------:R-:W-:Y:S05]  /*3ad0*/  BSYNC B0 ;  /* 0x0000000000007941 */ /* 0x000fea0003800000 */
.L_x_9755:
        /* <DEDUP_REMOVED lines=8> */
.L_x_9757:
[----:B------:R-:W-:Y:S01]  /*3b60*/  HFMA2 R12, -RZ, RZ, 0, 2.384185791015625e-07 ;  /* 0x00000004ff0c7431 */ /* 0x000fe200000001ff */
[----:B------:R-:W-:-:S04]  /*3b70*/  FMNMX R0, R13, R14, !PT ;  /* 0x0000000e0d007209 */ /* 0x000fc80007800000 */
[----:B------:R-:W-:-:S07]  /*3b80*/  MOV R13, R0 ;  /* 0x00000000000d7202 */ /* 0x000fce0000000f00 */
[----:B------:R-:W-:Y:S05]  /*3b90*/  WARPSYNC.COLLECTIVE R15, `(.L_x_9758) ;  /* 0x000000000f087348 */ /* 0x000fea0003c00000 */
[----:B------:R0:W1:Y:S02]  /*3ba0*/  SHFL.BFLY P6, R14, R13, R12, R11 ;  /* 0x0c00000c0d0e7389 */ /* 0x00006400000c000b */
[----:B01----:R-:W-:Y:S05]  /*3bb0*/  ENDCOLLECTIVE ;  /* 0x000000000000791b */ /* 0x003fea0003800000 */
.L_x_9758:
[----:B------:R-:W-:Y:S01]  /*3bc0*/  HFMA2 R12, -RZ, RZ, 0, 1.1920928955078125e-07 ;  /* 0x00000002ff0c7431 */ /* 0x000fe200000001ff */
[----:B------:R-:W-:-:S04]  /*3bd0*/  FMNMX R2, R0, R14, !PT ;  /* 0x0000000e00027209 */ /* 0x000fc80007800000 */
[----:B------:R-:W-:-:S07]  /*3be0*/  MOV R13, R2 ;  /* 0x00000002000d7202 */ /* 0x000fce0000000f00 */
[----:B------:R-:W-:Y:S05]  /*3bf0*/  WARPSYNC.COLLECTIVE R15, `(.L_x_9759) ;  /* 0x000000000f087348 */ /* 0x000fea0003c00000 */
[----:B------:R0:W1:Y:S02]  /*3c00*/  SHFL.BFLY P6, R14, R13, R12, R11 ;  /* 0x0c00000c0d0e7389 */ /* 0x00006400000c000b */
[----:B01----:R-:W-:Y:S05]  /*3c10*/  ENDCOLLECTIVE ;  /* 0x000000000000791b */ /* 0x003fea0003800000 */
.L_x_9759:
[----:B------:R-:W-:Y:S01]  /*3c20*/  HFMA2 R12, -RZ, RZ, 0, 5.9604644775390625e-08 ;  /* 0x00000001ff0c7431 */ /* 0x000fe200000001ff */
[----:B------:R-:W-:-:S04]  /*3c30*/  FMNMX R3, R2, R14, !PT ;  /* 0x0000000e02037209 */ /* 0x000fc80007800000 */
[----:B------:R-:W-:-:S07]  /*3c40*/  MOV R13, R3 ;  /* 0x00000003000d7202 */ /* 0x000fce0000000f00 */
[----:B------:R-:W-:Y:S05]  /*3c50*/  WARPSYNC.COLLECTIVE R15, `(.L_x_9760) ;  /* 0x000000000f087348 */ /* 0x000fea0003c00000 */
[----:B------:R0:W1:Y:S02]  /*3c60*/  SHFL.BFLY P6, R14, R13, R12, R11 ;  /* 0x0c00000c0d0e7389 */ /* 0x00006400000c000b */
[----:B01----:R-:W-:Y:S05]  /*3c70*/  ENDCOLLECTIVE ;  /* 0x000000000000791b */ /* 0x003fea0003800000 */
.L_x_9760:
        /* <DEDUP_REMOVED lines=298> */
.L_x_9761:
[----:B------:R-:W-:Y:S02]  /*4f20*/  HFMA2 R12, -RZ, RZ, 0, 4.76837158203125e-07 ;  /* 0x00000008ff0c7431 */ /* 0x000fe400000001ff */
[----:B------:R-:W-:-:S05]  /*4f30*/  FADD R35, R13, R14 ;  /* 0x0000000e0d237221 */ /* 0x000fca0000000000 */
[----:B------:R-:W-:-:S07]  /*4f40*/  MOV R13, R35 ;  /* 0x00000023000d7202 */ /* 0x000fce0000000f00 */
[----:B------:R-:W-:Y:S05]  /*4f50*/  WARPSYNC.COLLECTIVE R15, `(.L_x_9762) ;  /* 0x000000000f087348 */ /* 0x000fea0003c00000 */
[----:B------:R0:W1:Y:S02]  /*4f60*/  SHFL.BFLY P6, R14, R13, R12, R11 ;  /* 0x0c00000c0d0e7389 */ /* 0x00006400000c000b */
[----:B01----:R-:W-:Y:S05]  /*4f70*/  ENDCOLLECTIVE ;  /* 0x000000000000791b */ /* 0x003fea0003800000 */
.L_x_9762:
[----:B------:R-:W-:Y:S02]  /*4f80*/  HFMA2 R12, -RZ, RZ, 0, 2.384185791015625e-07 ;  /* 0x00000004ff0c7431 */ /* 0x000fe400000001ff */
[----:B------:R-:W-:-:S05]  /*4f90*/  FADD R38, R35, R14 ;  /* 0x0000000e23267221 */ /* 0x000fca0000000000 */
[----:B------:R-:W-:-:S07]  /*4fa0*/  MOV R13, R38 ;  /* 0x00000026000d7202 */ /* 0x000fce0000000f00 */
[----:B------:R-:W-:Y:S05]  /*4fb0*/  WARPSYNC.COLLECTIVE R15, `(.L_x_9763) ;  /* 0x000000000f087348 */ /* 0x000fea0003c00000 */
[----:B------:R0:W1:Y:S02]  /*4fc0*/  SHFL.BFLY P6, R14, R13, R12, R11 ;  /* 0x0c00000c0d0e7389 */ /* 0x00006400000c000b */
[----:B01----:R-:W-:Y:S05]  /*4fd0*/  ENDCOLLECTIVE ;  /* 0x000000000000791b */ /* 0x003fea0003800000 */
.L_x_9763:
[----:B------:R-:W-:Y:S02]  /*4fe0*/  HFMA2 R12, -RZ, RZ, 0, 1.1920928955078125e-07 ;  /* 0x00000002ff0c7431 */ /* 0x000fe400000001ff */
[----:B------:R-:W-:-:S05]  /*4ff0*/  FADD R39, R38, R14 ;  /* 0x0000000e26277221 */ /* 0x000fca0000000000 */
[----:B------:R-:W-:-:S07]  /*5000*/  MOV R13, R39 ;  /* 0x00000027000d7202 */ /* 0x000fce0000000f00 */
[----:B------:R-:W-:Y:S05]  /*5010*/  WARPSYNC.COLLECTIVE R15, `(.L_x_9764) ;  /* 0x000000000f087348 */ /* 0x000fea0003c00000 */
[----:B------:R0:W1:Y:S02]  /*5020*/  SHFL.BFLY P6, R14, R13, R12, R11 ;  /* 0x0c00000c0d0e7389 */ /* 0x00006400000c000b */
[----:B01----:R-:W-:Y:S05]  /*5030*/  ENDCOLLECTIVE ;  /* 0x000000000000791b */ /* 0x003fea0003800000 */
.L_x_9764:
[----:B------:R-:W-:Y:S02]  /*5040*/  HFMA2 R12, -RZ, RZ, 0, 5.9604644775390625e-08 ;  /* 0x00000001ff0c7431 */ /* 0x000fe400000001ff */
[----:B------:R-:W-:-:S05]  /*5050*/  FADD R40, R39, R14 ;  /* 0x0000000e27287221 */ /* 0x000fca0000000000 */
[----:B------:R-:W-:-:S07]  /*5060*/  MOV R13, R40 ;  /* 0x00000028000d7202 */ /* 0x000fce0000000f00 */
[----:B------:R-:W-:Y:S05]  /*5070*/  WARPSYNC.COLLECTIVE R15, `(.L_x_9765) ;  /* 0x000000000f087348 */ /* 0x000fea0003c00000 */
[----:B------:R0:W1:Y:S02]  /*5080*/  SHFL.BFLY P6, R14, R13, R12, R11 ;  /* 0x0c00000c0d0e7389 */ /* 0x00006400000c000b */
[----:B01----:R-:W-:Y:S05]  /*5090*/  ENDCOLLECTIVE ;  /* 0x000000000000791b */ /* 0x003fea0003800000 */
.L_x_9765:
[----:B------:R-:W-:Y:S05]  /*50a0*/  BRA `(.L_x_9766) ;  /* 0xffffffc800cc7947 */ /* 0x000fea000383ffff */
        .weak           $__internal_187_$__cuda_sm3x_div_rn_noftz_f32_slowpath
        .type           $__internal_187_$__cuda_sm3x_div_rn_noftz_f32_slowpath,@function
        .size           $__internal_187_$__cuda_sm3x_div_rn_noftz_f32_slowpath,(.L_x_25639 - $__internal_187_$__cuda_sm3x_div_rn_noftz_f32_slowpath)
$__internal_187_$__cuda_sm3x_div_rn_noftz_f32_slowpath:
        /* <DEDUP_REMOVED lines=35> */
.L_x_9768:
        /* <DEDUP_REMOVED lines=51> */
.L_x_9775:
[----:B------:R-:W-:-:S04]  /*5610*/  LOP3.LUT R6, R6, 0x80000000, RZ, 0xc0, !PT ;  /* 0x8000000006067812 */ /* 0x000fc800078ec0ff */
[----:B------:R-:W-:Y:S01]  /*5620*/  LOP3.LUT R6, R6, 0x7f800000, RZ, 0xfc, !PT ;  /* 0x7f80000006067812 */ /* 0x000fe200078efcff */
[----:B------:R-:W-:Y:S06]  /*5630*/  BRA `(.L_x_9776) ;  /* 0x0000000000047947 */ /* 0x000fec0003800000 */
.L_x_9774:
[----:B------:R-:W-:-:S07]  /*5640*/  LEA R6, R48, R6, 0x17 ;  /* 0x0000000630067211 */ /* 0x000fce00078eb8ff */
.L_x_9776:
[----:B------:R-:W-:Y:S05]  /*5650*/  BSYNC.RECONVERGENT B1 ;  /* 0x0000000000017941 */ /* 0x000fea0003800200 */
.L_x_9773:
[----:B------:R-:W-:Y:S05]  /*5660*/  BRA `(.L_x_9777) ;  /* 0x0000000000207947 */ /* 0x000fea0003800000 */
.L_x_9772:
[----:B------:R-:W-:-:S04]  /*5670*/  LOP3.LUT R6, R45, 0x80000000, R6, 0x48, !PT ;  /* 0x800000002d067812 */ /* 0x000fc800078e4806 */
[----:B------:R-:W-:Y:S01]  /*5680*/  LOP3.LUT R6, R6, 0x7f800000, RZ, 0xfc, !PT ;  /* 0x7f80000006067812 */ /* 0x000fe200078efcff */
[----:B------:R-:W-:Y:S06]  /*5690*/  BRA `(.L_x_9777) ;  /* 0x0000000000147947 */ /* 0x000fec0003800000 */
.L_x_9771:
[----:B------:R-:W-:Y:S01]  /*56a0*/  LOP3.LUT R6, R45, 0x80000000, R6, 0x48, !PT ;  /* 0x800000002d067812 */ /* 0x000fe200078e4806 */
[----:B------:R-:W-:Y:S06]  /*56b0*/  BRA `(.L_x_9777) ;  /* 0x00000000000c7947 */ /* 0x000fec0003800000 */
.L_x_9770:
[----:B------:R-:W0:Y:S01]  /*56c0*/  MUFU.RSQ R6, -QNAN ;  /* 0xffc0000000067908 */ /* 0x000e220000001400 */
[----:B------:R-:W-:Y:S05]  /*56d0*/  BRA `(.L_x_9777) ;  /* 0x0000000000047947 */ /* 0x000fea0003800000 */
.L_x_9769:
[----:B------:R-:W-:-:S07]  /*56e0*/  FADD.FTZ R6, R6, R11 ;  /* 0x0000000b06067221 */ /* 0x000fce0000010000 */
.L_x_9777:
[----:B------:R-:W-:Y:S05]  /*56f0*/  BSYNC.RECONVERGENT B0 ;  /* 0x0000000000007941 */ /* 0x000fea0003800200 */
.L_x_9767:
[----:B------:R-:W-:-:S04]  /*5700*/  HFMA2 R13, -RZ, RZ, 0, 0 ;  /* 0x00000000ff0d7431 */ /* 0x000fc800000001ff */
[----:B0-----:R-:W-:Y:S05]  /*5710*/  RET.REL.NODEC R12 `(_Z15SoftmaxWarpImplI10DirectLoadI6__halffE11DirectStoreIfS1_EfLi1ELi29ELi32ELi1ELb0EL9Algorithm0EEvT_T0_ll) ;  /* 0xffffffa80c387950 */ /* 0x001fea0003c3ffff */
.L_x_9778:
        /* <DEDUP_REMOVED lines=14> */
.L_x_25639:


//--------------------- .text._Z15SoftmaxWarpImplI10DirectLoadI6__halffE11DirectStoreIfS1_EfLi1ELi28ELi32ELi1ELb1EL9Algorithm0EEvT_T0_ll --------------------------
	.section	.text._Z15SoftmaxWarpImplI10DirectLoadI6__halffE11DirectStoreIfS1_EfLi1ELi28ELi32ELi1ELb1EL9Algorithm0EEvT_T0_ll,"ax",@progbits
	.align	128
        .global         _Z15SoftmaxWarpImplI10DirectLoadI6__halffE11DirectStoreIfS1_EfLi1ELi28ELi32ELi1ELb1EL9Algorithm0EEvT_T0_ll
        .type           _Z15SoftmaxWarpImplI10DirectLoadI6__halffE11DirectStoreIfS1_EfLi1ELi28ELi32ELi1ELb1EL9Algorithm0EEvT_T0_ll,@function
        .size           _Z15SoftmaxWarpImplI10DirectLoadI6__halffE11DirectStoreIfS1_EfLi1ELi28ELi32ELi1ELb1EL9Algorithm0EEvT_T0_ll,(.L_x_25640 - _Z15SoftmaxWarpImplI10DirectLoadI6__halffE11DirectStoreIfS1_EfLi1ELi28ELi32ELi1ELb1EL9Algorithm0EEvT_T0_ll)
        .other          _Z15SoftmaxWarpImplI10DirectLoadI6__halffE11DirectStoreIfS1_EfLi1ELi28ELi32ELi1ELb1EL9Algorithm0EEvT_T0_ll,@"STO_CUDA_ENTRY STV_DEFAULT"
_Z15SoftmaxWarpImplI10DirectLoadI6__halffE11DirectStoreIfS1_EfLi1ELi28ELi32ELi1ELb1EL9Algorithm0EEvT_T0_ll:
.text._Z15SoftmaxWarpImplI10DirectLoadI6__halffE11DirectStoreIfS1_EfLi1ELi28ELi32ELi1ELb1EL9Algorithm0EEvT_T0_ll:
        /* <DEDUP_REMOVED lines=25> */
.L_x_9779:
        /* <DEDUP_REMOVED lines=38> */
.L_x_9838:
[----:B------:R-:W-:Y:S01]  /*03f0*/  ISETP.GE.U32.AND P0, PT, R42, UR44, PT ;  /* 0x0000002c2a007c0c */ /* 0x000fe2000bf06070 */
[----:B------:R-:W-:Y:S01]  /*0400*/  HFMA2 R3, -RZ, RZ, 0, 0 ;  /* 0x00000000ff037431 */ /* 0x000fe200000001ff */
[----:B------:R-:W-:Y:S01]  /*0410*/  ISETP.GE.U32.AND P2, PT, R2, UR44, PT ;  /* 0x0000002c02007c0c */ /* 0x000fe2000bf46070 */
[----:B---3--:R-:W-:Y:S01]  /*0420*/  IMAD R8, R40, UR42, RZ ;  /* 0x0000002a28087c24 */ /* 0x008fe2000f8e02ff */
        /* <DEDUP_REMOVED lines=8> */
[C---:B------:R-:W-:Y:S01]  /*04b0*/  @!P0 R2UR UR4, R34.reuse ;  /* 0x00000000220482ca */ /* 0x040fe200000e0000 */
[----:B------:R-:W-:Y:S01]  /*04c0*/  IMAD R3, R41, UR43, R8 ;  /* 0x0000002b29037c24 */ /* 0x000fe2000f8e0208 */
[----:B------:R-:W-:Y:S02]  /*04d0*/  @!P0 R2UR UR5, R35 ;  /* 0x00000000230582ca */ /* 0x000fe400000e0000 */
[----:B------:R-:W-:-:S02]  /*04e0*/  @!P2 R2UR UR6, R34 ;  /* 0x000000002206a2ca */ /* 0x000fc400000e0000 */
[----:B------:R-:W-:Y:S02]  /*04f0*/  @!P2 R2UR UR7, R35 ;  /* 0x000000002307a2ca */ /* 0x000fe400000e0000 */
[----:B------:R-:W-:Y:S02]  /*0500*/  IADD3 R3, PT, PT, R5, R3, RZ ;  /* 0x0000000305037210 */ /* 0x000fe40007ffe0ff */
[----:B------:R-:W-:Y:S02]  /*0510*/  LEA R2, P1, R4, UR40, 0x1 ;  /* 0x0000002804027c11 */ /* 0x000fe4000f8208ff */
[----:B------:R-:W-:Y:S02]  /*0520*/  @!P3 R2UR UR8, R34 ;  /* 0x000000002208b2ca */ /* 0x000fe400000e0000 */
[----:B------:R-:W-:Y:S02]  /*0530*/  LEA.HI.X R3, R4, UR41, R3, 0x1, P1 ;  /* 0x0000002904037c11 */ /* 0x000fe400088f0c03 */
[----:B------:R-:W-:-:S02]  /*0540*/  @!P3 R2UR UR9, R35 ;  /* 0x000000002309b2ca */ /* 0x000fc400000e0000 */
[----:B------:R-:W-:Y:S01]  /*0550*/  @!P4 R2UR UR10, R34 ;  /* 0x00000000220ac2ca */ /* 0x000fe200000e0000 */
[----:B------:R-:W2:Y:S01]  /*0560*/  @!P0 LDG.E.U16 R11, desc[UR4][R2.64] ;  /* 0x00000004020b8981 */ /* 0x000ea2000c1e1500 */
[----:B------:R-:W-:-:S03]  /*0570*/  @!P4 R2UR UR11, R35 ;  /* 0x00000000230bc2ca */ /* 0x000fc600000e0000 */
[----:B------:R-:W3:Y:S06]  /*0580*/  @!P2 LDG.E.U16 R4, desc[UR6][R2.64+0x40] ;  /* 0x000040060204a981 */ /* 0x000eec000c1e1500 */
[----:B------:R-:W4:Y:S04]  /*0590*/  @!P3 LDG.E.U16 R8, desc[UR8][R2.64+0x80] ;  /* 0x000080080208b981 */ /* 0x000f28000c1e1500 */
[----:B------:R-:W5:Y:S01]  /*05a0*/  @!P4 LDG.E.U16 R9, desc[UR10][R2.64+0xc0] ;  /* 0x0000c00a0209c981 */ /* 0x000f62000c1e1500 */
[----:B------:R-:W-:-:S02]  /*05b0*/  ISETP.GE.U32.AND P5, PT, R61, UR44, PT ;  /* 0x0000002c3d007c0c */ /* 0x000fc4000bfa6070 */
[----:B------:R-:W-:Y:S02]  /*05c0*/  MOV R5, 0xff800000 ;  /* 0xff80000000057802 */ /* 0x000fe40000000f00 */
[----:B------:R-:W-:Y:S02]  /*05d0*/  ISETP.GE.U32.AND P6, PT, R60, UR44, PT ;  /* 0x0000002c3c007c0c */ /* 0x000fe4000bfc6070 */
[----:B------:R-:W-:Y:S02]  /*05e0*/  ISETP.GE.AND.EX P5, PT, RZ, UR45, PT, P5 ;  /* 0x0000002dff007c0c */ /* 0x000fe4000bfa6350 */
[----:B------:R-:W-:Y:S02]  /*05f0*/  MOV R37, 0xff800000 ;  /* 0xff80000000257802 */ /* 0x000fe40000000f00 */
[----:B------:R-:W-:Y:S02]  /*0600*/  ISETP.GE.U32.AND P1, PT, R59, UR44, PT ;  /* 0x0000002c3b007c0c */ /* 0x000fe4000bf26070 */
[----:B------:R-:W-:-:S02]  /*0610*/  MOV R13, 0xff800000 ;  /* 0xff800000000d7802 */ /* 0x000fc40000000f00 */
[----:B------:R-:W-:Y:S02]  /*0620*/  ISETP.GE.AND.EX P6, PT, RZ, UR45, PT, P6 ;  /* 0x0000002dff007c0c */ /* 0x000fe4000bfc6360 */
[----:B------:R-:W-:Y:S02]  /*0630*/  MOV R33, 0xff800000 ;  /* 0xff80000000217802 */ /* 0x000fe40000000f00 */
[----:B------:R-:W-:Y:S02]  /*0640*/  ISETP.GE.AND.EX P1, PT, RZ, UR45, PT, P1 ;  /* 0x0000002dff007c0c */ /* 0x000fe4000bf26310 */
[----:B------:R-:W-:Y:S02]  /*0650*/  @!P5 R2UR UR4, R34 ;  /* 0x000000002204d2ca */ /* 0x000fe400000e0000 */
[----:B------:R-:W-:-:S05]  /*0660*/  @!P5 R2UR UR5, R35 ;  /* 0x000000002305d2ca */ /* 0x000fca00000e0000 */
[C---:B------:R-:W-:Y:S02]  /*0670*/  @!P6 R2UR UR6, R34.reuse ;  /* 0x000000002206e2ca */ /* 0x040fe400000e0000 */
[C---:B------:R-:W-:Y:S02]  /*0680*/  @!P6 R2UR UR7, R35.reuse ;  /* 0x000000002307e2ca */ /* 0x040fe400000e0000 */
[----:B------:R-:W-:Y:S02]  /*0690*/  @!P1 R2UR UR8, R34 ;  /* 0x00000000220892ca */ /* 0x000fe400000e0000 */
[----:B------:R-:W-:Y:S01]  /*06a0*/  @!P1 R2UR UR9, R35 ;  /* 0x00000000230992ca */ /* 0x000fe200000e0000 */
[----:B--2---:R-:W-:Y:S02]  /*06b0*/  @!P0 HADD2.F32 R5, -RZ, R11.H0_H0 ;  /* 0x2000000bff058230 */ /* 0x004fe40000004100 */
[----:B---3--:R-:W-:-:S03]  /*06c0*/  @!P2 HADD2.F32 R37, -RZ, R4.H0_H0 ;  /* 0x20000004ff25a230 */ /* 0x008fc60000004100 */
[----:B------:R-:W-:Y:S02]  /*06d0*/  @!P0 FMNMX R13, R5, -INF , !PT ;  /* 0xff800000050d8809 */ /* 0x000fe40007800000 */
[----:B------:R-:W-:Y:S02]  /*06e0*/  MOV R4, 0xff800000 ;  /* 0xff80000000047802 */ /* 0x000fe40000000f00 */
[----:B------:R-:W-:Y:S01]  /*06f0*/  @!P2 FMNMX R13, R13, R37, !PT ;  /* 0x000000250d0da209 */ /* 0x000fe20007800000 */
[----:B----4-:R-:W-:Y:S01]  /*0700*/  @!P3 HADD2.F32 R33, -RZ, R8.H0_H0 ;  /* 0x20000008ff21b230 */ /* 0x010fe20000004100 */
[----:B------:R-:W-:Y:S01]  /*0710*/  ISETP.GE.U32.AND P2, PT, R58, UR44, PT ;  /* 0x0000002c3a007c0c */ /* 0x000fe2000bf46070 */
[----:B------:R-:W2:Y:S01]  /*0720*/  @!P6 LDG.E.U16 R8, desc[UR6][R2.64+0x140] ;  /* 0x000140060208e981 */ /* 0x000ea2000c1e1500 */
[----:B-----5:R-:W-:Y:S02]  /*0730*/  @!P4 HADD2.F32 R4, -RZ, R9.H0_H0 ;  /* 0x20000009ff04c230 */ /* 0x020fe40000004100 */
[----:B------:R-:W-:Y:S01]  /*0740*/  @!P3 FMNMX R13, R13, R33, !PT ;  /* 0x000000210d0db209 */ /* 0x000fe20007800000 */
[----:B------:R-:W3:Y:S01]  /*0750*/  @!P1 LDG.E.U16 R9, desc[UR8][R2.64+0x180] ;  /* 0x0001800802099981 */ /* 0x000ee2000c1e1500 */
[----:B------:R-:W-:-:S02]  /*0760*/  ISETP.GE.U32.AND P3, PT, R6, UR44, PT ;  /* 0x0000002c06007c0c */ /* 0x000fc4000bf66070 */
[----:B------:R-:W-:Y:S02]  /*0770*/  ISETP.GE.AND.EX P2, PT, RZ, UR45, PT, P2 ;  /* 0x0000002dff007c0c */ /* 0x000fe4000bf46320 */
[----:B------:R-:W-:Y:S02]  /*0780*/  @!P4 FMNMX R13, R13, R4, !PT ;  /* 0x000000040d0dc209 */ /* 0x000fe40007800000 */
[----:B------:R-:W-:Y:S02]  /*0790*/  ISETP.GE.U32.AND P4, PT, R7, UR44, PT ;  /* 0x0000002c07007c0c */ /* 0x000fe4000bf86070 */
[----:B------:R-:W-:Y:S01]  /*07a0*/  ISETP.GE.AND.EX P3, PT, RZ, UR45, PT, P3 ;  /* 0x0000002dff007c0c */ /* 0x000fe2000bf66330 */
[----:B------:R-:W4:Y:S01]  /*07b0*/  @!P5 LDG.E.U16 R7, desc[UR4][R2.64+0x100] ;  /* 0x000100040207d981 */ /* 0x000f22000c1e1500 */
[----:B------:R-:W-:-:S05]  /*07c0*/  ISETP.GE.AND.EX P4, PT, RZ, UR45, PT, P4 ;  /* 0x0000002dff007c0c */ /* 0x000fca000bf86340 */
[----:B------:R-:W-:Y:S02]  /*07d0*/  @!P2 R2UR UR4, R34 ;  /* 0x000000002204a2ca */ /* 0x000fe400000e0000 */
[----:B------:R-:W-:-:S04]  /*07e0*/  @!P2 R2UR UR5, R35 ;  /* 0x000000002305a2ca */ /* 0x000fc800000e0000 */
[C---:B------:R-:W-:Y:S02]  /*07f0*/  @!P3 R2UR UR6, R34.reuse ;  /* 0x000000002206b2ca */ /* 0x040fe400000e0000 */
[C---:B------:R-:W-:Y:S02]  /*0800*/  @!P3 R2UR UR7, R35.reuse ;  /* 0x000000002307b2ca */ /* 0x040fe400000e0000 */
[----:B------:R-:W-:Y:S02]  /*0810*/  @!P4 R2UR UR8, R34 ;  /* 0x000000002208c2ca */ /* 0x000fe400000e0000 */
[----:B------:R-:W-:-:S03]  /*0820*/  @!P4 R2UR UR9, R35 ;  /* 0x000000002309c2ca */ /* 0x000fc600000e0000 */
[----:B------:R-:W5:Y:S06]  /*0830*/  @!P2 LDG.E.U16 R11, desc[UR4][R2.64+0x1c0] ;  /* 0x0001c004020ba981 */ /* 0x000f6c000c1e1500 */
[----:B------:R-:W5:Y:S04]  /*0840*/  @!P3 LDG.E.U16 R12, desc[UR6][R2.64+0x200] ;  /* 0x00020006020cb981 */ /* 0x000f68000c1e1500 */
[----:B------:R-:W5:Y:S01]  /*0850*/  @!P4 LDG.E.U16 R14, desc[UR8][R2.64+0x240] ;  /* 0x00024008020ec981 */ /* 0x000f62000c1e1500 */
[----:B------:R-:W-:-:S02]  /*0860*/  MOV R36, 0xff800000 ;  /* 0xff80000000247802 */ /* 0x000fc40000000f00 */
[----:B------:R-:W-:Y:S02]  /*0870*/  MOV R6, 0xff800000 ;  /* 0xff80000000067802 */ /* 0x000fe40000000f00 */
[----:B------:R-:W-:Y:S02]  /*0880*/  MOV R32, 0xff800000 ;  /* 0xff80000000207802 */ /* 0x000fe40000000f00 */
[----:B------:R-:W-:Y:S01]  /*0890*/  MOV R31, 0xff800000 ;  /* 0xff800000001f7802 */ /* 0x000fe20000000f00 */
[----:B--2---:R-:W-:Y:S01]  /*08a0*/  @!P6 HADD2.F32 R6, -RZ, R8.H0_H0 ;  /* 0x20000008ff06e230 */ /* 0x004fe20000004100 */
[----:B------:R-:W-:Y:S01]  /*08b0*/  MOV R8, 0xff800000 ;  /* 0xff80000000087802 */ /* 0x000fe20000000f00 */
[----:B----4-:R-:W-:Y:S01]  /*08c0*/  @!P5 HADD2.F32 R36, -RZ, R7.H0_H0 ;  /* 0x20000007ff24d230 */ /* 0x010fe20000004100 */
[----:B------:R-:W-:Y:S01]  /*08d0*/  MOV R7, 0xff800000 ;  /* 0xff80000000077802 */ /* 0x000fe20000000f00 */
[----:B---3--:R-:W-:-:S03]  /*08e0*/  @!P1 HADD2.F32 R7, -RZ, R9.H0_H0 ;  /* 0x20000009ff079230 */ /* 0x008fc60000004100 */
[----:B------:R-:W-:Y:S02]  /*08f0*/  @!P5 FMNMX R13, R13, R36, !PT ;  /* 0x000000240d0dd209 */ /* 0x000fe40007800000 */
[----:B------:R-:W-:Y:S02]  /*0900*/  ISETP.GE.U32.AND P5, PT, R57, UR44, PT ;  /* 0x0000002c39007c0c */ /* 0x000fe4000bfa6070 */
[----:B------:R-:W-:Y:S02]  /*0910*/  @!P6 FMNMX R13, R13, R6, !PT ;  /* 0x000000060d0de209 */ /* 0x000fe40007800000 */
[----:B------:R-:W-:Y:S02]  /*0920*/  ISETP.GE.U32.AND P6, PT, R56, UR44, PT ;  /* 0x0000002c38007c0c */ /* 0x000fe4000bfc6070 */
[----:B------:R-:W-:Y:S02]  /*0930*/  ISETP.GE.AND.EX P5, PT, RZ, UR45, PT, P5 ;  /* 0x0000002dff007c0c */ /* 0x000fe4000bfa6350 */
[----:B------:R-:W-:-:S02]  /*0940*/  @!P1 FMNMX R13, R13, R7, !PT ;  /* 0x000000070d0d9209 */ /* 0x000fc40007800000 */
[----:B------:R-:W-:Y:S02]  /*0950*/  ISETP.GE.U32.AND P1, PT, R55, UR44, PT ;  /* 0x0000002c37007c0c */ /* 0x000fe4000bf26070 */
[----:B------:R-:W-:Y:S01]  /*0960*/  ISETP.GE.AND.EX P6, PT, RZ, UR45, PT, P6 ;  /* 0x0000002dff007c0c */ /* 0x000fe2000bfc6360 */
[----:B-----5:R-:W-:Y:S01]  /*0970*/  @!P2 HADD2.F32 R8, -RZ, R11.H0_H0 ;  /* 0x2000000bff08a230 */ /* 0x020fe20000004100 */
[----:B------:R-:W-:-:S04]  /*0980*/  ISETP.GE.AND.EX P1, PT, RZ, UR45, PT, P1 ;  /* 0x0000002dff007c0c */ /* 0x000fc8000bf26310 */
[----:B------:R-:W-:Y:S01]  /*0990*/  @!P2 FMNMX R13, R13, R8, !PT ;  /* 0x000000080d0da209 */ /* 0x000fe20007800000 */
[----:B------:R-:W-:Y:S01]  /*09a0*/  @!P3 HADD2.F32 R32, -RZ, R12.H0_H0 ;  /* 0x2000000cff20b230 */ /* 0x000fe20000004100 */
[----:B------:R-:W-:Y:S02]  /*09b0*/  ISETP.GE.U32.AND P2, PT, R54, UR44, PT ;  /* 0x0000002c36007c0c */ /* 0x000fe4000bf46070 */
[----:B------:R-:W-:Y:S01]  /*09c0*/  @!P5 R2UR UR4, R34 ;  /* 0x000000002204d2ca */ /* 0x000fe200000e0000 */
[----:B------:R-:W-:Y:S01]  /*09d0*/  @!P4 HADD2.F32 R31, -RZ, R14.H0_H0 ;  /* 0x2000000eff1fc230 */ /* 0x000fe20000004100 */
[----:B------:R-:W-:Y:S02]  /*09e0*/  @!P5 R2UR UR5, R35 ;  /* 0x000000002305d2ca */ /* 0x000fe400000e0000 */
[----:B------:R-:W-:Y:S02]  /*09f0*/  @!P3 FMNMX R13, R13, R32, !PT ;  /* 0x000000200d0db209 */ /* 0x000fe40007800000 */
[----:B------:R-:W-:-:S02]  /*0a00*/  ISETP.GE.U32.AND P3, PT, R53, UR44, PT ;  /* 0x0000002c35007c0c */ /* 0x000fc4000bf66070 */
[----:B------:R-:W-:Y:S02]  /*0a10*/  ISETP.GE.AND.EX P2, PT, RZ, UR45, PT, P2 ;  /* 0x0000002dff007c0c */ /* 0x000fe4000bf46320 */
[----:B------:R-:W-:Y:S02]  /*0a20*/  @!P6 R2UR UR6, R34 ;  /* 0x000000002206e2ca */ /* 0x000fe400000e0000 */
[----:B------:R-:W-:Y:S02]  /*0a30*/  @!P6 R2UR UR7, R35 ;  /* 0x000000002307e2ca */ /* 0x000fe400000e0000 */
[----:B------:R-:W-:Y:S01]  /*0a40*/  @!P4 FMNMX R13, R13, R31, !PT ;  /* 0x0000001f0d0dc209 */ /* 0x000fe20007800000 */
[----:B------:R-:W2:Y:S01]  /*0a50*/  @!P5 LDG.E.U16 R16, desc[UR4][R2.64+0x280] ;  /* 0x000280040210d981 */ /* 0x000ea2000c1e1500 */
[----:B------:R-:W-:Y:S02]  /*0a60*/  ISETP.GE.U32.AND P4, PT, R52, UR44, PT ;  /* 0x0000002c34007c0c */ /* 0x000fe4000bf86070 */
[----:B------:R-:W-:-:S02]  /*0a70*/  ISETP.GE.AND.EX P3, PT, RZ, UR45, PT, P3 ;  /* 0x0000002dff007c0c */ /* 0x000fc4000bf66330 */
[C---:B------:R-:W-:Y:S02]  /*0a80*/  @!P1 R2UR UR8, R34.reuse ;  /* 0x00000000220892ca */ /* 0x040fe400000e0000 */
[C---:B------:R-:W-:Y:S02]  /*0a90*/  @!P1 R2UR UR9, R35.reuse ;  /* 0x00000000230992ca */ /* 0x040fe400000e0000 */
[----:B------:R-:W-:Y:S01]  /*0aa0*/  ISETP.GE.AND.EX P4, PT, RZ, UR45, PT, P4 ;  /* 0x0000002dff007c0c */ /* 0x000fe2000bf86340 */
[----:B------:R-:W3:Y:S01]  /*0ab0*/  @!P6 LDG.E.U16 R9, desc[UR6][R2.64+0x2c0] ;  /* 0x0002c0060209e981 */ /* 0x000ee2000c1e1500 */
[----:B------:R-:W-:Y:S02]  /*0ac0*/  @!P2 R2UR UR4, R34 ;  /* 0x000000002204a2ca */ /* 0x000fe400000e0000 */
        /* <DEDUP_REMOVED lines=26> */
[----:B------:R-:W-:-:S04]  /*0c70*/  ISETP.GE.U32.AND P1, PT, R49, UR44, PT ;  /* 0x0000002c31007c0c */ /* 0x000fc8000bf26070 */
[----:B------:R-:W-:Y:S01]  /*0c80*/  ISETP.GE.AND.EX P1, PT, RZ, UR45, PT, P1 ;  /* 0x0000002dff007c0c */ /* 0x000fe2000bf26310 */
[----:B------:R-:W-:Y:S01]  /*0c90*/  @!P3 HADD2.F32 R27, -RZ, R14.H0_H0 ;  /* 0x2000000eff1bb230 */ /* 0x000fe20000004100 */
[----:B------:R-:W-:Y:S02]  /*0ca0*/  @!P2 FMNMX R13, R13, R28, !PT ;  /* 0x0000001c0d0da209 */ /* 0x000fe40007800000 */
[----:B------:R-:W-:Y:S01]  /*0cb0*/  ISETP.GE.U32.AND P2, PT, R48, UR44, PT ;  /* 0x0000002c30007c0c */ /* 0x000fe2000bf46070 */
[----:B------:R-:W-:Y:S01]  /*0cc0*/  @!P4 HADD2.F32 R26, -RZ, R15.H0_H0 ;  /* 0x2000000fff1ac230 */ /* 0x000fe20000004100 */
[----:B------:R-:W-:Y:S02]  /*0cd0*/  @!P5 R2UR UR4, R34 ;  /* 0x000000002204d2ca */ /* 0x000fe400000e0000 */
[----:B------:R-:W-:Y:S02]  /*0ce0*/  @!P5 R2UR UR5, R35 ;  /* 0x000000002305d2ca */ /* 0x000fe400000e0000 */
[----:B------:R-:W-:-:S02]  /*0cf0*/  @!P3 FMNMX R13, R13, R27, !PT ;  /* 0x0000001b0d0db209 */ /* 0x000fc40007800000 */
[----:B------:R-:W-:Y:S02]  /*0d00*/  ISETP.GE.U32.AND P3, PT, R47, UR44, PT ;  /* 0x0000002c2f007c0c */ /* 0x000fe4000bf66070 */
[----:B------:R-:W-:Y:S02]  /*0d10*/  ISETP.GE.AND.EX P2, PT, RZ, UR45, PT, P2 ;  /* 0x0000002dff007c0c */ /* 0x000fe4000bf46320 */
[----:B------:R-:W-:Y:S02]  /*0d20*/  @!P6 R2UR UR6, R34 ;  /* 0x000000002206e2ca */ /* 0x000fe400000e0000 */
[----:B------:R-:W-:Y:S02]  /*0d30*/  @!P6 R2UR UR7, R35 ;  /* 0x000000002307e2ca */ /* 0x000fe400000e0000 */
[----:B------:R-:W-:Y:S01]  /*0d40*/  @!P4 FMNMX R13, R13, R26, !PT ;  /* 0x0000001a0d0dc209 */ /* 0x000fe20007800000 */
[----:B------:R-:W2:Y:S01]  /*0d50*/  @!P5 LDG.E.U16 R16, desc[UR4][R2.64+0x400] ;  /* 0x000400040210d981 */ /* 0x000ea2000c1e1500 */
[----:B------:R-:W-:-:S02]  /*0d60*/  ISETP.GE.U32.AND P4, PT, R46, UR44, PT ;  /* 0x0000002c2e007c0c */ /* 0x000fc4000bf86070 */
[----:B------:R-:W-:Y:S02]  /*0d70*/  ISETP.GE.AND.EX P3, PT, RZ, UR45, PT, P3 ;  /* 0x0000002dff007c0c */ /* 0x000fe4000bf66330 */
        /* <DEDUP_REMOVED lines=18> */
[----:B------:R-:W-:Y:S02]  /*0ea0*/  IADD3 R42, PT, PT, R42, 0x320, RZ ;  /* 0x000003202a2a7810 */ /* 0x000fe40007ffe0ff */
        /* <DEDUP_REMOVED lines=25> */
[----:B------:R-:W-:Y:S02]  /*1040*/  ISETP.GE.U32.AND P4, PT, R43, UR44, PT ;  /* 0x0000002c2b007c0c */ /* 0x000fe4000bf86070 */
[----:B------:R-:W-:Y:S02]  /*1050*/  ISETP.GE.AND.EX P3, PT, RZ, UR45, PT, P3 ;  /* 0x0000002dff007c0c */ /* 0x000fe4000bf66330 */
[----:B------:R-:W-:Y:S01]  /*1060*/  @!P6 R2UR UR6, R34 ;  /* 0x000000002206e2ca */ /* 0x000fe200000e0000 */
[----:B------:R-:W2:Y:S01]  /*1070*/  @!P5 LDG.E.U16 R10, desc[UR4][R2.64+0x580] ;  /* 0x00058004020ad981 */ /* 0x000ea2000c1e1500 */
[----:B------:R-:W-:-:S02]  /*1080*/  @!P6 R2UR UR7, R35 ;  /* 0x000000002307e2ca */ /* 0x000fc400000e0000 */
[----:B------:R-:W-:Y:S02]  /*1090*/  ISETP.GE.AND.EX P4, PT, RZ, UR45, PT, P4 ;  /* 0x0000002dff007c0c */ /* 0x000fe4000bf86340 */
        /* <DEDUP_REMOVED lines=55> */
[C---:B------:R-:W-:Y:S01]  /*1410*/  FADD R75, -R14.reuse, R31 ;  /* 0x0000001f0e4b7221 */ /* 0x040fe20000000100 */
[-C--:B------:R-:W-:Y:S01]  /*1420*/  FFMA.SAT R8, R87, R12.reuse, 0.5 ;  /* 0x3f00000057087423 */ /* 0x080fe2000000200c */
        /* <DEDUP_REMOVED lines=75> */
[----:B------:R0:W-:Y:S01]  /*18e0*/  MUFU.EX2 R79, R16 ;  /* 0x00000010004f7308 */ /* 0x0001e20000000800 */
[----:B------:R-:W-:Y:S01]  /*18f0*/  FADD R20, R10, -12583039 ;  /* 0xcb40007f0a147421 */ /* 0x000fe20000000000 */
[-C--:B------:R-:W-:Y:S01]  /*1900*/  FFMA.SAT R70, R33, R12.reuse, 0.5 ;  /* 0x3f00000021467423 */ /* 0x080fe2000000200c */
[C---:B------:R-:W-:Y:S01]  /*1910*/  FADD R0, R9.reuse, -12583039 ;  /* 0xcb40007f09007421 */ /* 0x040fe20000000000 */
[----:B------:R-:W-:Y:S01]  /*1920*/  SHF.L.U32 R9, R9, 0x17, RZ ;  /* 0x0000001709097819 */ /* 0x000fe200000006ff */
[----:B------:R-:W-:Y:S01]  /*1930*/  FFMA R20, R75, 1.4426950216293334961, -R20 ;  /* 0x3fb8aa3b4b147823 */ /* 0x000fe20000000814 */
[----:B------:R-:W-:Y:S01]  /*1940*/  SHF.L.U32 R6, R6, 0x17, RZ ;  /* 0x0000001706067819 */ /* 0x000fe200000006ff */
[----:B------:R-:W-:Y:S01]  /*1950*/  FFMA R0, R77, 1.4426950216293334961, -R0 ;  /* 0x3fb8aa3b4d007823 */ /* 0x000fe20000000800 */
[----:B------:R-:W1:Y:S01]  /*1960*/  MUFU.EX2 R85, R85 ;  /* 0x0000005500557308 */ /* 0x000e620000000800 */
[----:B------:R-:W-:Y:S01]  /*1970*/  FFMA R75, R75, 1.925963033500011079e-08, R20 ;  /* 0x32a570604b4b7823 */ /* 0x000fe20000000014 */
[----:B------:R-:W-:Y:S01]  /*1980*/  FFMA.SAT R20, R3, R12, 0.5 ;  /* 0x3f00000003147423 */ /* 0x000fe2000000200c */
[----:B------:R-:W-:Y:S01]  /*1990*/  FFMA R77, R77, 1.925963033500011079e-08, R0 ;  /* 0x32a570604d4d7823 */ /* 0x000fe20000000000 */
[----:B------:R-:W-:-:S02]  /*19a0*/  SHF.L.U32 R0, R2, 0x17, RZ ;  /* 0x0000001702007819 */ /* 0x000fc400000006ff */
[----:B------:R-:W-:Y:S01]  /*19b0*/  SHF.L.U32 R2, R17, 0x17, RZ ;  /* 0x0000001711027819 */ /* 0x000fe200000006ff */
[----:B------:R-:W-:Y:S01]  /*19c0*/  FFMA.RM R17, R20, R11, 12582913 ;  /* 0x4b40000114117423 */ /* 0x000fe2000000400b */
[----:B------:R-:W2:Y:S01]  /*19d0*/  MUFU.EX2 R87, R87 ;  /* 0x0000005700577308 */ /* 0x000ea20000000800 */
[----:B------:R-:W-:Y:S02]  /*19e0*/  SHF.L.U32 R8, R8, 0x17, RZ ;  /* 0x0000001708087819 */ /* 0x000fe400000006ff */
[C---:B------:R-:W-:Y:S01]  /*19f0*/  FADD R22, R17.reuse, -12583039 ;  /* 0xcb40007f11167421 */ /* 0x040fe20000000000 */
[----:B0-----:R-:W-:Y:S02]  /*1a00*/  SHF.L.U32 R16, R17, 0x17, RZ ;  /* 0x0000001711107819 */ /* 0x001fe400000006ff */
[----:B------:R-:W-:Y:S01]  /*1a10*/  SHF.L.U32 R17, R19, 0x17, RZ ;  /* 0x0000001713117819 */ /* 0x000fe200000006ff */
[C---:B------:R-:W-:Y:S01]  /*1a20*/  FFMA R22, R3.reuse, 1.4426950216293334961, -R22 ;  /* 0x3fb8aa3b03167823 */ /* 0x040fe20000000816 */
[----:B------:R-:W0:Y:S01]  /*1a30*/  MUFU.EX2 R20, R89 ;  /* 0x0000005900147308 */ /* 0x000e220000000800 */
[----:B-1----:R-:W-:Y:S01]  /*1a40*/  FMUL R0, R0, R85 ;  /* 0x0000005500007220 */ /* 0x002fe20000400000 */
[----:B------:R-:W-:Y:S01]  /*1a50*/  FMUL R8, R8, R79 ;  /* 0x0000004f08087220 */ /* 0x000fe20000400000 */
[----:B------:R-:W-:Y:S01]  /*1a60*/  FFMA R22, R3, 1.925963033500011079e-08, R22 ;  /* 0x32a5706003167823 */ /* 0x000fe20000000016 */
[----:B------:R-:W-:-:S02]  /*1a70*/  SHF.L.U32 R3, R4, 0x17, RZ ;  /* 0x0000001704037819 */ /* 0x000fc400000006ff */
[----:B------:R-:W-:Y:S01]  /*1a80*/  SHF.L.U32 R4, R18, 0x17, RZ ;  /* 0x0000001712047819 */ /* 0x000fe200000006ff */
[----:B------:R-:W-:Y:S01]  /*1a90*/  FFMA.SAT R18, R71, R12, 0.5 ;  /* 0x3f00000047127423 */ /* 0x000fe2000000200c */
[----:B------:R-:W1:Y:S01]  /*1aa0*/  MUFU.EX2 R81, R81 ;  /* 0x0000005100517308 */ /* 0x000e620000000800 */
[----:B--2---:R-:W-:Y:S01]  /*1ab0*/  FMUL R2, R2, R87 ;  /* 0x0000005702027220 */ /* 0x004fe20000400000 */
[----:B------:R-:W-:Y:S01]  /*1ac0*/  SHF.L.U32 R10, R10, 0x17, RZ ;  /* 0x000000170a0a7819 */ /* 0x000fe200000006ff */
        /* <DEDUP_REMOVED lines=77> */
[----:B------:R-:W-:Y:S02]  /*1fa0*/  SHF.L.U32 R15, R15, 0x17, RZ ;  /* 0x000000170f0f7819 */ /* 0x000fe400000006ff */
        /* <DEDUP_REMOVED lines=94> */
.L_x_9850:
        /* <DEDUP_REMOVED lines=12> */
[----:B------:R-:W-:Y:S05]  /*2650*/  CALL.REL.NOINC `($__internal_188_$__cuda_sm3x_div_rn_noftz_f32_slowpath) ;  /* 0x0000003800c07944 */ /* 0x000fea0003c00000 */
[----:B------:R-:W-:-:S07]  /*2660*/  MOV R37, R5 ;  /* 0x0000000500257202 */ /* 0x000fce0000000f00 */
.L_x_9783:
[----:B------:R-:W-:Y:S05]  /*2670*/  BSYNC.RECONVERGENT B3 ;  /* 0x0000000000037941 */ /* 0x000fea0003800200 */
.L_x_9782:
        /* <DEDUP_REMOVED lines=12> */
[----:B------:R-:W-:Y:S05]  /*2740*/  CALL.REL.NOINC `($__internal_188_$__cuda_sm3x_div_rn_noftz_f32_slowpath) ;  /* 0x0000003800847944 */ /* 0x000fea0003c00000 */
[----:B------:R-:W-:-:S07]  /*2750*/  MOV R11, R5 ;  /* 0x00000005000b7202 */ /* 0x000fce0000000f00 */
.L_x_9785:
[----:B------:R-:W-:Y:S05]  /*2760*/  BSYNC.RECONVERGENT B3 ;  /* 0x0000000000037941 */ /* 0x000fea0003800200 */
.L_x_9784:
        /* <DEDUP_REMOVED lines=14> */
.L_x_9787:
[----:B------:R-:W-:Y:S05]  /*2850*/  BSYNC.RECONVERGENT B3 ;  /* 0x0000000000037941 */ /* 0x000fea0003800200 */
.L_x_9786:
        /* <DEDUP_REMOVED lines=14> */
.L_x_9789:
[----:B------:R-:W-:Y:S05]  /*2940*/  BSYNC.RECONVERGENT B3 ;  /* 0x0000000000037941 */ /* 0x000fea0003800200 */
.L_x_9788:
        /* <DEDUP_REMOVED lines=14> */
.L_x_9791:
[----:B------:R-:W-:Y:S05]  /*2a30*/  BSYNC.RECONVERGENT B3 ;  /* 0x0000000000037941 */ /* 0x000fea0003800200 */
.L_x_9790:
        /* <DEDUP_REMOVED lines=14> */
.L_x_9793:
[----:B------:R-:W-:Y:S05]  /*2b20*/  BSYNC.RECONVERGENT B3 ;  /* 0x0000000000037941 */ /* 0x000fea0003800200 */
.L_x_9792:
        /* <DEDUP_REMOVED lines=14> */
.L_x_9795:
[----:B------:R-:W-:Y:S05]  /*2c10*/  BSYNC.RECONVERGENT B3 ;  /* 0x0000000000037941 */ /* 0x000fea0003800200 */
.L_x_9794:
        /* <DEDUP_REMOVED lines=14> */
.L_x_9797:
[----:B------:R-:W-:Y:S05]  /*2d00*/  BSYNC.RECONVERGENT B3 ;  /* 0x0000000000037941 */ /* 0x000fea0003800200 */
.L_x_9796:
        /* <DEDUP_REMOVED lines=14> */
.L_x_9799:
[----:B------:R-:W-:Y:S05]  /*2df0*/  BSYNC.RECONVERGENT B3 ;  /* 0x0000000000037941 */ /* 0x000fea0003800200 */
.L_x_9798:
        /* <DEDUP_REMOVED lines=14> */
.L_x_9801:
[----:B------:R-:W-:Y:S05]  /*2ee0*/  BSYNC.RECONVERGENT B3 ;  /* 0x0000000000037941 */ /* 0x000fea0003800200 */
.L_x_9800:
        /* <DEDUP_REMOVED lines=14> */
.L_x_9803:
[----:B------:R-:W-:Y:S05]  /*2fd0*/  BSYNC.RECONVERGENT B3 ;  /* 0x0000000000037941 */ /* 0x000fea0003800200 */
.L_x_9802:
        /* <DEDUP_REMOVED lines=14> */
.L_x_9805:
[----:B------:R-:W-:Y:S05]  /*30c0*/  BSYNC.RECONVERGENT B3 ;  /* 0x0000000000037941 */ /* 0x000fea0003800200 */
.L_x_9804:
        /* <DEDUP_REMOVED lines=14> */
.L_x_9807:
[----:B------:R-:W-:Y:S05]  /*31b0*/  BSYNC.RECONVERGENT B3 ;  /* 0x0000000000037941 */ /* 0x000fea0003800200 */
.L_x_9806:
        /* <DEDUP_REMOVED lines=14> */
.L_x_9809:
[----:B------:R-:W-:Y:S05]  /*32a0*/  BSYNC.RECONVERGENT B3 ;  /* 0x0000000000037941 */ /* 0x000fea0003800200 */
.L_x_9808:
        /* <DEDUP_REMOVED lines=14> */
.L_x_9811:
[----:B------:R-:W-:Y:S05]  /*3390*/  BSYNC.RECONVERGENT B3 ;  /* 0x0000000000037941 */ /* 0x000fea0003800200 */
.L_x_9810:
        /* <DEDUP_REMOVED lines=14> */
.L_x_9813:
[----:B------:R-:W-:Y:S05]  /*3480*/  BSYNC.RECONVERGENT B3 ;  /* 0x0000000000037941 */ /* 0x000fea0003800200 */
.L_x_9812:
        /* <DEDUP_REMOVED lines=14> */
.L_x_9815:
[----:B------:R-:W-:Y:S05]  /*3570*/  BSYNC.RECONVERGENT B3 ;  /* 0x0000000000037941 */ /* 0x000fea0003800200 */
.L_x_9814:
        /* <DEDUP_REMOVED lines=14> */
.L_x_9817:
[----:B------:R-:W-:Y:S05]  /*3660*/  BSYNC.RECONVERGENT B3 ;  /* 0x0000000000037941 */ /* 0x000fea0003800200 */
.L_x_9816:
        /* <DEDUP_REMOVED lines=14> */
.L_x_9819:
[----:B------:R-:W-:Y:S05]  /*3750*/  BSYNC.RECONVERGENT B3 ;  /* 0x0000000000037941 */ /* 0x000fea0003800200 */
.L_x_9818:
        /* <DEDUP_REMOVED lines=14> */
.L_x_9821:
[----:B------:R-:W-:Y:S05]  /*3840*/  BSYNC.RECONVERGENT B3 ;  /* 0x0000000000037941 */ /* 0x000fea0003800200 */
.L_x_9820:
        /* <DEDUP_REMOVED lines=14> */
.L_x_9823:
[----:B------:R-:W-:Y:S05]  /*3930*/  BSYNC.RECONVERGENT B3 ;  /* 0x0000000000037941 */ /* 0x000fea0003800200 */
.L_x_9822:
        /* <DEDUP_REMOVED lines=14> */
.L_x_9825:
[----:B------:R-:W-:Y:S05]  /*3a20*/  BSYNC.RECONVERGENT B3 ;  /* 0x0000000000037941 */ /* 0x000fea0003800200 */
.L_x_9824:
        /* <DEDUP_REMOVED lines=14> */
.L_x_9827:
[----:B------:R-:W-:Y:S05]  /*3b10*/  BSYNC.RECONVERGENT B3 ;  /* 0x0000000000037941 */ /* 0x000fea0003800200 */
.L_x_9826:
        /* <DEDUP_REMOVED lines=14> */
.L_x_9829:
[----:B------:R-:W-:Y:S05]  /*3c00*/  BSYNC.RECONVERGENT B3 ;  /* 0x0000000000037941 */ /* 0x000fea0003800200 */
.L_x_9828:
        /* <DEDUP_REMOVED lines=14> */
.L_x_9831:
[----:B------:R-:W-:Y:S05]  /*3cf0*/  BSYNC.RECONVERGENT B3 ;  /* 0x0000000000037941 */ /* 0x000fea0003800200 */
.L_x_9830:
        /* <DEDUP_REMOVED lines=14> */
.L_x_9833:
[----:B------:R-:W-:Y:S05]  /*3de0*/  BSYNC.RECONVERGENT B3 ;  /* 0x0000000000037941 */ /* 0x000fea0003800200 */
.L_x_9832:
        /* <DEDUP_REMOVED lines=14> */
.L_x_9835:
[----:B------:R-:W-:Y:S05]  /*3ed0*/  BSYNC.RECONVERGENT B3 ;  /* 0x0000000000037941 */ /* 0x000fea0003800200 */
.L_x_9834:
        /* <DEDUP_REMOVED lines=14> */
.L_x_9837:
[----:B------:R-:W-:Y:S05]  /*3fc0*/  BSYNC.RECONVERGENT B3 ;  /* 0x0000000000037941 */ /* 0x000fea0003800200 */
.L_x_9836:
        /* <DEDUP_REMOVED lines=16> */
[----:B------:R-:W-:Y:S02]  /*40d0*/  @!P5 R2UR UR6, R34 ;  /* 0x000000002206d2ca */ /* 0x000fe400000e0000 */
[----:B------:R-:W-:Y:S02]  /*40e0*/  ISETP.GE.AND.EX P1, PT, RZ, UR45, PT, P1 ;  /* 0x0000002dff007c0c */ /* 0x000fe4000bf26310 */
[----:B------:R-:W-:Y:S02]  /*40f0*/  @!P5 R2UR UR7, R35 ;  /* 0x000000002307d2ca */ /* 0x000fe400000e0000 */
[----:B------:R-:W-:Y:S02]  /*4100*/  ISETP.GE.AND.EX P3, PT, RZ, UR45, PT, P3 ;  /* 0x0000002dff007c0c */ /* 0x000fe4000bf66330 */
[----:B------:R-:W-:Y:S02]  /*4110*/  ISETP.GE.AND.EX P2, PT, RZ, UR45, PT, P2 ;  /* 0x0000002dff007c0c */ /* 0x000fe4000bf46320 */
[----:B------:R-:W-:-:S02]  /*4120*/  ISETP.GE.AND.EX P4, PT, RZ, UR45, PT, P4 ;  /* 0x0000002dff007c0c */ /* 0x000fc4000bf86340 */
[----:B------:R-:W-:Y:S02]  /*4130*/  @!P0 F2FP.F16.F32.PACK_AB R37, RZ, R37 ;  /* 0x00000025ff25823e */ /* 0x000fe400000000ff */
[----:B------:R-:W-:Y:S02]  /*4140*/  @!P5 F2FP.F16.F32.PACK_AB R0, RZ, R0 ;  /* 0x00000000ff00d23e */ /* 0x000fe400000000ff */
        /* <DEDUP_REMOVED lines=16> */
[----:B------:R-:W-:Y:S02]  /*4250*/  @!P1 F2FP.F16.F32.PACK_AB R6, RZ, R6 ;  /* 0x00000006ff06923e */ /* 0x000fe400000000ff */
[----:B------:R-:W-:-:S02]  /*4260*/  @!P3 F2FP.F16.F32.PACK_AB R15, RZ, R15 ;  /* 0x0000000fff0fb23e */ /* 0x000fc400000000ff */
[----:B------:R-:W-:Y:S01]  /*4270*/  @!P2 F2FP.F16.F32.PACK_AB R36, RZ, R36 ;  /* 0x00000024ff24a23e */ /* 0x000fe200000000ff */
[----:B------:R1:W-:Y:S01]  /*4280*/  @!P1 STG.E.U16 desc[UR10][R4.64+0x180], R6 ;  /* 0x0001800604009986 */ /* 0x0003e2000c10150a */
[----:B------:R-:W-:Y:S02]  /*4290*/  @!P4 F2FP.F16.F32.PACK_AB R14, RZ, R14 ;  /* 0x0000000eff0ec23e */ /* 0x000fe400000000ff */
        /* <DEDUP_REMOVED lines=13> */
[----:B------:R-:W-:Y:S02]  /*4370*/  @!P0 F2FP.F16.F32.PACK_AB R10, RZ, R10 ;  /* 0x0000000aff0a823e */ /* 0x000fe400000000ff */
[----:B------:R-:W-:Y:S02]  /*4380*/  @!P6 F2FP.F16.F32.PACK_AB R16, RZ, R16 ;  /* 0x00000010ff10e23e */ /* 0x000fe400000000ff */
[----:B------:R-:W-:Y:S01]  /*4390*/  @!P5 F2FP.F16.F32.PACK_AB R7, RZ, R7 ;  /* 0x00000007ff07d23e */ /* 0x000fe200000000ff */
        /* <DEDUP_REMOVED lines=15> */
[----:B------:R-:W-:Y:S02]  /*4490*/  @!P1 F2FP.F16.F32.PACK_AB R18, RZ, R18 ;  /* 0x00000012ff12923e */ /* 0x000fe400000000ff */
[----:B------:R-:W-:Y:S02]  /*44a0*/  @!P2 F2FP.F16.F32.PACK_AB R17, RZ, R17 ;  /* 0x00000011ff11a23e */ /* 0x000fe400000000ff */
        /* <DEDUP_REMOVED lines=14> */
[----:B------:R-:W-:Y:S02]  /*4590*/  @!P3 F2FP.F16.F32.PACK_AB R20, RZ, R20 ;  /* 0x00000014ff14b23e */ /* 0x000fe400000000ff */
[----:B------:R-:W-:-:S02]  /*45a0*/  @!P6 F2FP.F16.F32.PACK_AB R22, RZ, R22 ;  /* 0x00000016ff16e23e */ /* 0x000fc400000000ff */
[----:B------:R-:W-:Y:S01]  /*45b0*/  @!P4 F2FP.F16.F32.PACK_AB R19, RZ, R19 ;  /* 0x00000013ff13c23e */ /* 0x000fe200000000ff */
[----:B------:R3:W-:Y:S01]  /*45c0*/  @!P3 STG.E.U16 desc[UR10][R4.64+0x3c0], R20 ;  /* 0x0003c0140400b986 */ /* 0x0007e2000c10150a */
[----:B------:R-:W-:Y:S02]  /*45d0*/  @!P5 F2FP.F16.F32.PACK_AB R21, RZ, R21 ;  /* 0x00000015ff15d23e */ /* 0x000fe400000000ff */
        /* <DEDUP_REMOVED lines=13> */
[----:B------:R-:W-:Y:S02]  /*46b0*/  @!P0 F2FP.F16.F32.PACK_AB R23, RZ, R23 ;  /* 0x00000017ff17823e */ /* 0x000fe400000000ff */
[----:B------:R-:W-:Y:S02]  /*46c0*/  ISETP.GE.AND.EX P4, PT, RZ, UR45, PT, P4 ;  /* 0x0000002dff007c0c */ /* 0x000fe4000bf86340 */
[----:B------:R-:W-:Y:S01]  /*46d0*/  ISETP.GE.AND.EX P2, PT, RZ, UR45, PT, P2 ;  /* 0x0000002dff007c0c */ /* 0x000fe2000bf46320 */
[----:B------:R3:W-:Y:S01]  /*46e0*/  @!P0 STG.E.U16 desc[UR6][R4.64+0x480], R23 ;  /* 0x0004801704008986 */ /* 0x0007e2000c101506 */
[----:B------:R-:W-:Y:S02]  /*46f0*/  ISETP.GE.AND.EX P5, PT, RZ, UR45, PT, P5 ;  /* 0x0000002dff007c0c */ /* 0x000fe4000bfa6350 */
[----:B------:R-:W-:Y:S02]  /*4700*/  @!P1 F2FP.F16.F32.PACK_AB R24, RZ, R24 ;  /* 0x00000018ff18923e */ /* 0x000fe400000000ff */
        /* <DEDUP_REMOVED lines=15> */
[----:B------:R-:W-:Y:S02]  /*4800*/  @!P3 F2FP.F16.F32.PACK_AB R26, RZ, R26 ;  /* 0x0000001aff1ab23e */ /* 0x000fe400000000ff */
[----:B------:R-:W-:Y:S01]  /*4810*/  ISETP.GE.AND.EX P6, PT, RZ, UR45, PT, P6 ;  /* 0x0000002dff007c0c */ /* 0x000fe2000bfc6360 */
[----:B0-----:R-:W-:Y:S01]  /*4820*/  IMAD R3, R3, UR4, RZ ;  /* 0x0000000403037c24 */ /* 0x001fe2000f8e02ff */
[----:B------:R-:W-:Y:S01]  /*4830*/  @!P4 F2FP.F16.F32.PACK_AB R25, RZ, R25 ;  /* 0x00000019ff19c23e */ /* 0x000fe200000000ff */
[----:B------:R3:W-:Y:S01]  /*4840*/  @!P3 STG.E.U16 desc[UR8][R4.64+0x540], R26 ;  /* 0x0005401a0400b986 */ /* 0x0007e2000c101508 */
[----:B------:R-:W-:Y:S02]  /*4850*/  @!P2 F2FP.F16.F32.PACK_AB R65, RZ, R65 ;  /* 0x00000041ff41a23e */ /* 0x000fe400000000ff */
[----:B------:R-:W-:Y:S01]  /*4860*/  @!P5 F2FP.F16.F32.PACK_AB R29, RZ, R29 ;  /* 0x0000001dff1dd23e */ /* 0x000fe200000000ff */
        /* <DEDUP_REMOVED lines=14> */
[----:B------:R-:W-:Y:S02]  /*4950*/  @!P0 F2FP.F16.F32.PACK_AB R30, RZ, R30 ;  /* 0x0000001eff1e823e */ /* 0x000fe400000000ff */
        /* <DEDUP_REMOVED lines=9> */
[----:B------:R-:W-:Y:S02]  /*49f0*/  @!P6 F2FP.F16.F32.PACK_AB R11, RZ, R11 ;  /* 0x0000000bff0be23e */ /* 0x000fe400000000ff */
        /* <DEDUP_REMOVED lines=14> */
[----:B------:R-:W-:Y:S02]  /*4ae0*/  @!P3 F2FP.F16.F32.PACK_AB R8, RZ, R8 ;  /* 0x00000008ff08b23e */ /* 0x000fe400000000ff */
[----:B------:R-:W-:Y:S02]  /*4af0*/  @!P5 F2FP.F16.F32.PACK_AB R9, RZ, R9 ;  /* 0x00000009ff09d23e */ /* 0x000fe400000000ff */
[----:B------:R-:W-:Y:S01]  /*4b00*/  @!P1 F2FP.F16.F32.PACK_AB R12, RZ, R12 ;  /* 0x0000000cff0c923e */ /* 0x000fe200000000ff */
[----:B------:R3:W-:Y:S01]  /*4b10*/  @!P3 STG.E.U16 desc[UR8][R4.64+0x200], R8 ;  /* 0x000200080400b986 */ /* 0x0007e2000c101508 */
[----:B------:R-:W-:-:S02]  /*4b20*/  @!P4 F2FP.F16.F32.PACK_AB R27, RZ, R27 ;  /* 0x0000001bff1bc23e */ /* 0x000fc400000000ff */
[----:B------:R-:W-:Y:S01]  /*4b30*/  @!P2 F2FP.F16.F32.PACK_AB R28, RZ, R28 ;  /* 0x0000001cff1ca23e */ /* 0x000fe200000000ff */
[----:B------:R3:W-:Y:S04]  /*4b40*/  @!P5 STG.E.U16 desc[UR6][R4.64+0x240], R9 ;  /* 0x000240090400d986 */ /* 0x0007e8000c101506 */
[----:B------:R3:W-:Y:S04]  /*4b50*/  @!P4 STG.E.U16 desc[UR10][R4.64+0x5c0], R27 ;  /* 0x0005c01b0400c986 */ /* 0x0007e8000c10150a */
[----:B------:R3:W-:Y:S04]  /*4b60*/  @!P2 STG.E.U16 desc[UR12][R4.64+0x600], R28 ;  /* 0x0006001c0400a986 */ /* 0x0007e8000c10150c */
[----:B------:R3:W-:Y:S01]  /*4b70*/  @!P1 STG.E.U16 desc[UR14][R4.64+0x6c0], R12 ;  /* 0x0006c00c04009986 */ /* 0x0007e2000c10150e */
[----:B------:R-:W-:Y:S05]  /*4b80*/  @!P0 BRA `(.L_x_9838) ;  /* 0xffffffb800188947 */ /* 0x000fea000383ffff */
[----:B------:R-:W-:Y:S05]  /*4b90*/  BSYNC B0 ;  /* 0x0000000000007941 */ /* 0x000fea0003800000 */
.L_x_9780:
[----:B------:R-:W-:Y:S05]  /*4ba0*/  EXIT ;  /* 0x000000000000794d */ /* 0x000fea0003800000 */
.L_x_9781:
[----:B------:R-:W-:Y:S01]  /*4bb0*/  BSSY B1, `(.L_x_9839) ;  /* 0x0000007000017945 */ /* 0x000fe20003800000 */
[----:B------:R-:W-:Y:S02]  /*4bc0*/  MOV R12, 0x10 ;  /* 0x00000010000c7802 */ /* 0x000fe40000000f00 */
[----:B------:R-:W-:Y:S02]  /*4bd0*/  MOV R11, 0x1f ;  /* 0x0000001f000b7802 */ /* 0x000fe40000000f00 */
[----:B------:R-:W-:-:S07]  /*4be0*/  MOV R15, 0xffffffff ;  /* 0xffffffff000f7802 */ /* 0x000fce0000000f00 */
[----:B------:R-:W-:Y:S05]  /*4bf0*/  WARPSYNC.COLLECTIVE R15, `(.L_x_9840) ;  /* 0x000000000f087348 */ /* 0x000fea0003c00000 */
[----:B------:R0:W1:Y:S02]  /*4c00*/  SHFL.BFLY P6, R14, R13, R12, R11 ;  /* 0x0c00000c0d0e7389 */ /* 0x00006400000c000b */
[----:B01----:R-:W-:Y:S05]  /*4c10*/  ENDCOLLECTIVE ;  /* 0x000000000000791b */ /* 0x003fea0003800000 */
.L_x_9840:
[----:B------:R-:W-:Y:S05]  /*4c20*/  BSYNC B1 ;  /* 0x0000000000017941 */ /* 0x000fea0003800000 */
.L_x_9839:
        /* <DEDUP_REMOVED lines=9> */
.L_x_9841:
[----:B------:R-:W-:Y:S01]  /*4cc0*/  HFMA2 R12, -RZ, RZ, 0, 2.384185791015625e-07 ;  /* 0x00000004ff0c7431 */ /* 0x000fe200000001ff */
[----:B------:R-:W-:-:S04]  /*4cd0*/  FMNMX R0, R13, R14, !PT ;  /* 0x0000000e0d007209 */ /* 0x000fc80007800000 */
[----:B------:R-:W-:-:S07]  /*4ce0*/  MOV R13, R0 ;  /* 0x00000000000d7202 */ /* 0x000fce0000000f00 */
[----:B------:R-:W-:Y:S05]  /*4cf0*/  WARPSYNC.COLLECTIVE R15, `(.L_x_9842) ;  /* 0x000000000f087348 */ /* 0x000fea0003c00000 */
[----:B------:R0:W1:Y:S02]  /*4d00*/  SHFL.BFLY P6, R14, R13, R12, R11 ;  /* 0x0c00000c0d0e7389 */ /* 0x00006400000c000b */
[----:B01----:R-:W-:Y:S05]  /*4d10*/  ENDCOLLECTIVE ;  /* 0x000000000000791b */ /* 0x003fea0003800000 */
.L_x_9842:
[----:B------:R-:W-:Y:S01]  /*4d20*/  HFMA2 R12, -RZ, RZ, 0, 1.1920928955078125e-07 ;  /* 0x00000002ff0c7431 */ /* 0x000fe200000001ff */
[----:B------:R-:W-:-:S04]  /*4d30*/  FMNMX R2, R0, R14, !PT ;  /* 0x0000000e00027209 */ /* 0x000fc80007800000 */
[----:B------:R-:W-:-:S07]  /*4d40*/  MOV R13, R2 ;  /* 0x00000002000d7202 */ /* 0x000fce0000000f00 */
[----:B------:R-:W-:Y:S05]  /*4d50*/  WARPSYNC.COLLECTIVE R15, `(.L_x_9843) ;  /* 0x000000000f087348 */ /* 0x000fea0003c00000 */
[----:B------:R0:W1:Y:S02]  /*4d60*/  SHFL.BFLY P6, R14, R13, R12, R11 ;  /* 0x0c00000c0d0e7389 */ /* 0x00006400000c000b */
[----:B01----:R-:W-:Y:S05]  /*4d70*/  ENDCOLLECTIVE ;  /* 0x000000000000791b */ /* 0x003fea0003800000 */
.L_x_9843:
[----:B------:R-:W-:Y:S01]  /*4d80*/  HFMA2 R12, -RZ, RZ, 0, 5.9604644775390625e-08 ;  /* 0x00000001ff0c7431 */ /* 0x000fe200000001ff */
[----:B------:R-:W-:-:S04]  /*4d90*/  FMNMX R3, R2, R14, !PT ;  /* 0x0000000e02037209 */ /* 0x000fc80007800000 */
[----:B------:R-:W-:-:S07]  /*4da0*/  MOV R13, R3 ;  /* 0x00000003000d7202 */ /* 0x000fce0000000f00 */
[----:B------:R-:W-:Y:S05]  /*4db0*/  WARPSYNC.COLLECTIVE R15, `(.L_x_9844) ;  /* 0x000000000f087348 */ /* 0x000fea0003c00000 */
[----:B------:R0:W1:Y:S02]  /*4dc0*/  SHFL.BFLY P6, R14, R13, R12, R11 ;  /* 0x0c00000c0d0e7389 */ /* 0x00006400000c000b */
[----:B01----:R-:W-:Y:S05]  /*4dd0*/  ENDCOLLECTIVE ;  /* 0x000000000000791b */ /* 0x003fea0003800000 */
.L_x_9844:
        /* <DEDUP_REMOVED lines=287> */
.L_x_9845:
[----:B------:R-:W-:Y:S02]  /*5fd0*/  HFMA2 R12, -RZ, RZ, 0, 4.76837158203125e-07 ;  /* 0x00000008ff0c7431 */ /* 0x000fe400000001ff */
[----:B------:R-:W-:-:S05]  /*5fe0*/  FADD R36, R13, R14 ;  /* 0x0000000e0d247221 */ /* 0x000fca0000000000 */
[----:B------:R-:W-:-:S07]  /*5ff0*/  MOV R13, R36 ;  /* 0x00000024000d7202 */ /* 0x000fce0000000f00 */
[----:B------:R-:W-:Y:S05]  /*6000*/  WARPSYNC.COLLECTIVE R15, `(.L_x_9846) ;  /* 0x000000000f087348 */ /* 0x000fea0003c00000 */
[----:B------:R0:W1:Y:S02]  /*6010*/  SHFL.BFLY P6, R14, R13, R12, R11 ;  /* 0x0c00000c0d0e7389 */ /* 0x00006400000c000b */
[----:B01----:R-:W-:Y:S05]  /*6020*/  ENDCOLLECTIVE ;  /* 0x000000000000791b */ /* 0x003fea0003800000 */
.L_x_9846:
[----:B------:R-:W-:Y:S02]  /*6030*/  HFMA2 R12, -RZ, RZ, 0, 2.384185791015625e-07 ;  /* 0x00000004ff0c7431 */ /* 0x000fe400000001ff */
[----:B------:R-:W-:-:S05]  /*6040*/  FADD R37, R36, R14 ;  /* 0x0000000e24257221 */ /* 0x000fca0000000000 */
[----:B------:R-:W-:-:S07]  /*6050*/  MOV R13, R37 ;  /* 0x00000025000d7202 */ /* 0x000fce0000000f00 */
[----:B------:R-:W-:Y:S05]  /*6060*/  WARPSYNC.COLLECTIVE R15, `(.L_x_9847) ;  /* 0x000000000f087348 */ /* 0x000fea0003c00000 */
[----:B------:R0:W1:Y:S02]  /*6070*/  SHFL.BFLY P6, R14, R13, R12, R11 ;  /* 0x0c00000c0d0e7389 */ /* 0x00006400000c000b */
[----:B01----:R-:W-:Y:S05]  /*6080*/  ENDCOLLECTIVE ;  /* 0x000000000000791b */ /* 0x003fea0003800000 */
.L_x_9847:
[----:B------:R-:W-:Y:S02]  /*6090*/  HFMA2 R12, -RZ, RZ, 0, 1.1920928955078125e-07 ;  /* 0x00000002ff0c7431 */ /* 0x000fe400000001ff */
[----:B------:R-:W-:-:S05]  /*60a0*/  FADD R38, R37, R14 ;  /* 0x0000000e25267221 */ /* 0x000fca0000000000 */
[----:B------:R-:W-:-:S07]  /*60b0*/  MOV R13, R38 ;  /* 0x00000026000d7202 */ /* 0x000fce0000000f00 */
[----:B------:R-:W-:Y:S05]  /*60c0*/  WARPSYNC.COLLECTIVE R15, `(.L_x_9848) ;  /* 0x000000000f087348 */ /* 0x000fea0003c00000 */
[----:B------:R0:W1:Y:S02]  /*60d0*/  SHFL.BFLY P6, R14, R13, R12, R11 ;  /* 0x0c00000c0d0e7389 */ /* 0x00006400000c000b */
[----:B01----:R-:W-:Y:S05]  /*60e0*/  ENDCOLLECTIVE ;  /* 0x000000000000791b */ /* 0x003fea0003800000 */
.L_x_9848:
[----:B------:R-:W-:Y:S02]  /*60f0*/  HFMA2 R12, -RZ, RZ, 0, 5.9604644775390625e-08 ;  /* 0x00000001ff0c7431 */ /* 0x000fe400000001ff */
[----:B------:R-:W-:-:S05]  /*6100*/  FADD R39, R38, R14 ;  /* 0x0000000e26277221 */ /* 0x000fca0000000000 */
[----:B------:R-:W-:-:S07]  /*6110*/  MOV R13, R39 ;  /* 0x00000027000d7202 */ /* 0x000fce0000000f00 */
[----:B------:R-:W-:Y:S05]  /*6120*/  WARPSYNC.COLLECTIVE R15, `(.L_x_9849) ;  /* 0x000000000f087348 */ /* 0x000fea0003c00000 */
[----:B------:R0:W1:Y:S02]  /*6130*/  SHFL.BFLY P6, R14, R13, R12, R11 ;  /* 0x0c00000c0d0e7389 */ /* 0x00006400000c000b */
[----:B01----:R-:W-:Y:S05]  /*6140*/  ENDCOLLECTIVE ;  /* 0x000000000000791b */ /* 0x003fea0003800000 */
.L_x_9849:
[----:B------:R-:W-:Y:S05]  /*6150*/  BRA `(.L_x_9850) ;  /* 0xffffffc4000c7947 */ /* 0x000fea000383ffff */
        .weak           $__internal_188_$__cuda_sm3x_div_rn_noftz_f32_slowpath
        .type           $__internal_188_$__cuda_sm3x_div_rn_noftz_f32_slowpath,@function
        .size           $__internal_188_$__cuda_sm3x_div_rn_noftz_f32_slowpath,(.L_x_25640 - $__internal_188_$__cuda_sm3x_div_rn_noftz_f32_slowpath)
$__internal_188_$__cuda_sm3x_div_rn_noftz_f32_slowpath:
        /* <DEDUP_REMOVED lines=34> */
.L_x_9852:
        /* <DEDUP_REMOVED lines=51> */
.L_x_9859:
[----:B------:R-:W-:-:S04]  /*66b0*/  LOP3.LUT R5, R5, 0x80000000, RZ, 0xc0, !PT ;  /* 0x8000000005057812 */ /* 0x000fc800078ec0ff */
[----:B------:R-:W-:Y:S01]  /*66c0*/  LOP3.LUT R5, R5, 0x7f800000, RZ, 0xfc, !PT ;  /* 0x7f80000005057812 */ /* 0x000fe200078efcff */
[----:B------:R-:W-:Y:S06]  /*66d0*/  BRA `(.L_x_9860) ;  /* 0x0000000000047947 */ /* 0x000fec0003800000 */
.L_x_9858:
[----:B------:R-:W-:-:S07]  /*66e0*/  LEA R5, R66, R5, 0x17 ;  /* 0x0000000542057211 */ /* 0x000fce00078eb8ff */
.L_x_9860:
[----:B------:R-:W-:Y:S05]  /*66f0*/  BSYNC.RECONVERGENT B2 ;  /* 0x0000000000027941 */ /* 0x000fea0003800200 */
.L_x_9857:
[----:B------:R-:W-:Y:S05]  /*6700*/  BRA `(.L_x_9861) ;  /* 0x0000000000207947 */ /* 0x000fea0003800000 */
.L_x_9856:
[----:B------:R-:W-:-:S04]  /*6710*/  LOP3.LUT R5, R12, 0x80000000, R5, 0x48, !PT ;  /* 0x800000000c057812 */ /* 0x000fc800078e4805 */
[----:B------:R-:W-:Y:S01]  /*6720*/  LOP3.LUT R5, R5, 0x7f800000, RZ, 0xfc, !PT ;  /* 0x7f80000005057812 */ /* 0x000fe200078efcff */
[----:B------:R-:W-:Y:S06]  /*6730*/  BRA `(.L_x_9861) ;  /* 0x0000000000147947 */ /* 0x000fec0003800000 */
.L_x_9855:
[----:B------:R-:W-:Y:S01]  /*6740*/  LOP3.LUT R5, R12, 0x80000000, R5, 0x48, !PT ;  /* 0x800000000c057812 */ /* 0x000fe200078e4805 */
[----:B------:R-:W-:Y:S06]  /*6750*/  BRA `(.L_x_9861) ;  /* 0x00000000000c7947 */ /* 0x000fec0003800000 */
.L_x_9854:
[----:B------:R-:W0:Y:S01]  /*6760*/  MUFU.RSQ R5, -QNAN ;  /* 0xffc0000000057908 */ /* 0x000e220000001400 */
[----:B------:R-:W-:Y:S05]  /*6770*/  BRA `(.L_x_9861) ;  /* 0x0000000000047947 */ /* 0x000fea0003800000 */
.L_x_9853:
[----:B------:R-:W-:-:S07]  /*6780*/  FADD.FTZ R5, R5, R12 ;  /* 0x0000000c05057221 */ /* 0x000fce0000010000 */
.L_x_9861:
[----:B------:R-:W-:Y:S05]  /*6790*/  BSYNC.RECONVERGENT B1 ;  /* 0x0000000000017941 */ /* 0x000fea0003800200 */
.L_x_9851:
[----:B------:R-:W-:Y:S01]  /*67a0*/  HFMA2 R13, -RZ, RZ, 0, 0 ;  /* 0x00000000ff0d7431 */ /* 0x000fe200000001ff */
[----:B------:R-:W-:-:S04]  /*67b0*/  MOV R12, R64 ;  /* 0x00000040000c7202 */ /* 0x000fc80000000f00 */
[----:B0-----:R-:W-:Y:S05]  /*67c0*/  RET.REL.NODEC R12 `(_Z15SoftmaxWarpImplI10DirectLoadI6__halffE11DirectStoreIfS1_EfLi1ELi28ELi32ELi1ELb1EL9Algorithm0EEvT_T0_ll) ;  /* 0xffffff980c0c7950 */ /* 0x001fea0003c3ffff */
.L_x_9862:
        /* <DEDUP_REMOVED lines=11> */
.L_x_25640:


//--------------------- .text._Z15SoftmaxWarpImplI10DirectLoadI6__halffE11DirectStoreIfS1_EfLi1ELi28ELi32ELi1ELb0EL9Algorithm0EEvT_T0_ll --------------------------
	.section	.text._Z15SoftmaxWarpImplI10DirectLoadI6__halffE11DirectStoreIfS1_EfLi1ELi28ELi32ELi1ELb0EL9Algorithm0EEvT_T0_ll,"ax",@progbits
	.align	128
        .global         _Z15SoftmaxWarpImplI10DirectLoadI6__halffE11DirectStoreIfS1_EfLi1ELi28ELi32ELi1ELb0EL9Algorithm0EEvT_T0_ll
        .type           _Z15SoftmaxWarpImplI10DirectLoadI6__halffE11DirectStoreIfS1_EfLi1ELi28ELi32ELi1ELb0EL9Algorithm0EEvT_T0_ll,@function
        .size           _Z15SoftmaxWarpImplI10DirectLoadI6__halffE11DirectStoreIfS1_EfLi1ELi28ELi32ELi1ELb0EL9Algorithm0EEvT_T0_ll,(.L_x_25641 - _Z15SoftmaxWarpImplI10DirectLoadI6__halffE11DirectStoreIfS1_EfLi1ELi28ELi32ELi1ELb0EL9Algorithm0EEvT_T0_ll)
        .other          _Z15SoftmaxWarpImplI10DirectLoadI6__halffE11DirectStoreIfS1_EfLi1ELi28ELi32ELi1ELb0EL9Algorithm0EEvT_T0_ll,@"STO_CUDA_ENTRY STV_DEFAULT"
_Z15SoftmaxWarpImplI10DirectLoadI6__halffE11DirectStoreIfS1_EfLi1ELi28ELi32ELi1ELb0EL9Algorithm0EEvT_T0_ll:
.text._Z15SoftmaxWarpImplI10DirectLoadI6__halffE11DirectStoreIfS1_EfLi1ELi28ELi32ELi1ELb0EL9Algorithm0EEvT_T0_ll:
        /* <DEDUP_REMOVED lines=24> */
.L_x_9863:
        /* <DEDUP_REMOVED lines=13> */
.L_x_9921:
        /* <DEDUP_REMOVED lines=397> */
.L_x_9933:
        /* <DEDUP_REMOVED lines=11> */
[----:B01----:R-:W-:Y:S05]  /*1bd0*/  CALL.REL.NOINC `($__internal_189_$__cuda_sm3x_div_rn_noftz_f32_slowpath) ;  /* 0x0000003000a47944 */ /* 0x003fea0003c00000 */
[----:B------:R-:W-:-:S07]  /*1be0*/  MOV R14, R6 ;  /* 0x00000006000e7202 */ /* 0x000fce0000000f00 */
.L_x_9866:
[----:B------:R-:W-:Y:S05]  /*1bf0*/  BSYNC.RECONVERGENT B2 ;  /* 0x0000000000027941 */ /* 0x000fea0003800200 */
.L_x_9865:
        /* <DEDUP_REMOVED lines=11> */
[----:B01----:R-:W-:Y:S05]  /*1cb0*/  CALL.REL.NOINC `($__internal_189_$__cuda_sm3x_div_rn_noftz_f32_slowpath) ;  /* 0x00000030006c7944 */ /* 0x003fea0003c00000 */
[----:B------:R-:W-:-:S07]  /*1cc0*/  MOV R15, R6 ;  /* 0x00000006000f7202 */ /* 0x000fce0000000f00 */
.L_x_9868:
[----:B------:R-:W-:Y:S05]  /*1cd0*/  BSYNC.RECONVERGENT B2 ;  /* 0x0000000000027941 */ /* 0x000fea0003800200 */
.L_x_9867:
        /* <DEDUP_REMOVED lines=13> */
.L_x_9870:
[----:B------:R-:W-:Y:S05]  /*1db0*/  BSYNC.RECONVERGENT B2 ;  /* 0x0000000000027941 */ /* 0x000fea0003800200 */
.L_x_9869:
        /* <DEDUP_REMOVED lines=13> */
.L_x_9872:
[----:B------:R-:W-:Y:S05]  /*1e90*/  BSYNC.RECONVERGENT B2 ;  /* 0x0000000000027941 */ /* 0x000fea0003800200 */
.L_x_9871:
        /* <DEDUP_REMOVED lines=13> */
.L_x_9874:
[----:B------:R-:W-:Y:S05]  /*1f70*/  BSYNC.RECONVERGENT B2 ;  /* 0x0000000000027941 */ /* 0x000fea0003800200 */
.L_x_9873:
        /* <DEDUP_REMOVED lines=13> */
.L_x_9876:
[----:B------:R-:W-:Y:S05]  /*2050*/  BSYNC.RECONVERGENT B2 ;  /* 0x0000000000027941 */ /* 0x000fea0003800200 */
.L_x_9875:
        /* <DEDUP_REMOVED lines=13> */
.L_x_9878:
[----:B------:R-:W-:Y:S05]  /*2130*/  BSYNC.RECONVERGENT B2 ;  /* 0x0000000000027941 */ /* 0x000fea0003800200 */
.L_x_9877:
        /* <DEDUP_REMOVED lines=13> */
.L_x_9880:
[----:B------:R-:W-:Y:S05]  /*2210*/  BSYNC.RECONVERGENT B2 ;  /* 0x0000000000027941 */ /* 0x000fea0003800200 */
.L_x_9879:
        /* <DEDUP_REMOVED lines=13> */
.L_x_9882:
[----:B------:R-:W-:Y:S05]  /*22f0*/  BSYNC.RECONVERGENT B2 ;  /* 0x0000000000027941 */ /* 0x000fea0003800200 */
.L_x_9881:
        /* <DEDUP_REMOVED lines=13> */
.L_x_9884:
[----:B------:R-:W-:Y:S05]  /*23d0*/  BSYNC.RECONVERGENT B2 ;  /* 0x0000000000027941 */ /* 0x000fea0003800200 */
.L_x_9883:
        /* <DEDUP_REMOVED lines=13> */
.L_x_9886:
[----:B------:R-:W-:Y:S05]  /*24b0*/  BSYNC.RECONVERGENT B2 ;  /* 0x0000000000027941 */ /* 0x000fea0003800200 */
.L_x_9885:
        /* <DEDUP_REMOVED lines=11> */
[----:B0-----:R-:W-:Y:S05]  /*2570*/  CALL.REL.NOINC `($__internal_189_$__cuda_sm3x_div_rn_noftz_f32_slowpath) ;  /* 0x00000028003c7944 */ /* 0x001fea0003c00000 */
[----:B------:R-:W-:-:S07]  /*2580*/  MOV R10, R6 ;  /* 0x00000006000a7202 */ /* 0x000fce0000000f00 */
.L_x_9888:
[----:B------:R-:W-:Y:S05]  /*2590*/  BSYNC.RECONVERGENT B2 ;  /* 0x0000000000027941 */ /* 0x000fea0003800200 */
.L_x_9887:
        /* <DEDUP_REMOVED lines=11> */
[----:B0-----:R-:W-:Y:S05]  /*2650*/  CALL.REL.NOINC `($__internal_189_$__cuda_sm3x_div_rn_noftz_f32_slowpath) ;  /* 0x0000002800047944 */ /* 0x001fea0003c00000 */
[----:B------:R-:W-:-:S07]  /*2660*/  MOV R16, R6 ;  /* 0x0000000600107202 */ /* 0x000fce0000000f00 */
.L_x_9890:
[----:B------:R-:W-:Y:S05]  /*2670*/  BSYNC.RECONVERGENT B2 ;  /* 0x0000000000027941 */ /* 0x000fea0003800200 */
.L_x_9889:
        /* <DEDUP_REMOVED lines=13> */
.L_x_9892:
[----:B------:R-:W-:Y:S05]  /*2750*/  BSYNC.RECONVERGENT B2 ;  /* 0x0000000000027941 */ /* 0x000fea0003800200 */
.L_x_9891:
        /* <DEDUP_REMOVED lines=13> */
.L_x_9894:
[----:B------:R-:W-:Y:S05]  /*2830*/  BSYNC.RECONVERGENT B2 ;  /* 0x0000000000027941 */ /* 0x000fea0003800200 */
.L_x_9893:
        /* <DEDUP_REMOVED lines=13> */
.L_x_9896:
[----:B------:R-:W-:Y:S05]  /*2910*/  BSYNC.RECONVERGENT B2 ;  /* 0x0000000000027941 */ /* 0x000fea0003800200 */
.L_x_9895:
        /* <DEDUP_REMOVED lines=13> */
.L_x_9898:
[----:B------:R-:W-:Y:S05]  /*29f0*/  BSYNC.RECONVERGENT B2 ;  /* 0x0000000000027941 */ /* 0x000fea0003800200 */
.L_x_9897:
        /* <DEDUP_REMOVED lines=13> */
.L_x_9900:
[----:B------:R-:W-:Y:S05]  /*2ad0*/  BSYNC.RECONVERGENT B2 ;  /* 0x0000000000027941 */ /* 0x000fea0003800200 */
.L_x_9899:
        /* <DEDUP_REMOVED lines=13> */
.L_x_9902:
[----:B------:R-:W-:Y:S05]  /*2bb0*/  BSYNC.RECONVERGENT B2 ;  /* 0x0000000000027941 */ /* 0x000fea0003800200 */
.L_x_9901:
        /* <DEDUP_REMOVED lines=13> */
.L_x_9904:
[----:B------:R-:W-:Y:S05]  /*2c90*/  BSYNC.RECONVERGENT B2 ;  /* 0x0000000000027941 */ /* 0x000fea0003800200 */
.L_x_9903:
        /* <DEDUP_REMOVED lines=13> */
.L_x_9906:
[----:B------:R-:W-:Y:S05]  /*2d70*/  BSYNC.RECONVERGENT B2 ;  /* 0x0000000000027941 */ /* 0x000fea0003800200 */
.L_x_9905:
        /* <DEDUP_REMOVED lines=13> */
.L_x_9908:
[----:B------:R-:W-:Y:S05]  /*2e50*/  BSYNC.RECONVERGENT B2 ;  /* 0x0000000000027941 */ /* 0x000fea0003800200 */
.L_x_9907:
        /* <DEDUP_REMOVED lines=13> */
.L_x_9910:
[----:B------:R-:W-:Y:S05]  /*2f30*/  BSYNC.RECONVERGENT B2 ;  /* 0x0000000000027941 */ /* 0x000fea0003800200 */
.L_x_9909:
        /* <DEDUP_REMOVED lines=13> */
.L_x_9912:
[----:B------:R-:W-:Y:S05]  /*3010*/  BSYNC.RECONVERGENT B2 ;  /* 0x0000000000027941 */ /* 0x000fea0003800200 */
.L_x_9911:
        /* <DEDUP_REMOVED lines=13> */
.L_x_9914:
[----:B------:R-:W-:Y:S05]  /*30f0*/  BSYNC.RECONVERGENT B2 ;  /* 0x0000000000027941 */ /* 0x000fea0003800200 */
.L_x_9913:
        /* <DEDUP_REMOVED lines=13> */
.L_x_9916:
[----:B------:R-:W-:Y:S05]  /*31d0*/  BSYNC.RECONVERGENT B2 ;  /* 0x0000000000027941 */ /* 0x000fea0003800200 */
.L_x_9915:
        /* <DEDUP_REMOVED lines=13> */
.L_x_9918:
[----:B------:R-:W-:Y:S05]  /*32b0*/  BSYNC.RECONVERGENT B2 ;  /* 0x0000000000027941 */ /* 0x000fea0003800200 */
.L_x_9917:
        /* <DEDUP_REMOVED lines=13> */
.L_x_9920:
[----:B------:R-:W-:Y:S05]  /*3390*/  BSYNC.RECONVERGENT B2 ;  /* 0x0000000000027941 */ /* 0x000fea0003800200 */
.L_x_9919:
        /* <DEDUP_REMOVED lines=9> */
[----:B------:R-:W-:-:S02]  /*3430*/  F2FP.F16.F32.PACK_AB R14, R15, R14 ;  /* 0x0000000e0f0e723e */ /* 0x000fc400000000ff */
[----:B------:R-:W-:Y:S02]  /*3440*/  R2UR UR4, R34 ;  /* 0x00000000220472ca */ /* 0x000fe400000e0000 */
[----:B------:R-:W-:Y:S02]  /*3450*/  IADD3 R11, PT, PT, R33, R11, RZ ;  /* 0x0000000b210b7210 */ /* 0x000fe40007ffe0ff */
[----:B------:R-:W-:Y:S02]  /*3460*/  LEA R12, P0, R32, UR40, 0x1 ;  /* 0x00000028200c7c11 */ /* 0x000fe4000f8008ff */
[C---:B------:R-:W-:Y:S02]  /*3470*/  R2UR UR5, R35.reuse ;  /* 0x00000000230572ca */ /* 0x040fe400000e0000 */
[----:B------:R-:W-:Y:S02]  /*3480*/  R2UR UR10, R34 ;  /* 0x00000000220a72ca */ /* 0x000fe400000e0000 */
[----:B------:R-:W-:-:S02]  /*3490*/  R2UR UR11, R35 ;  /* 0x00000000230b72ca */ /* 0x000fc400000e0000 */
[----:B------:R-:W-:Y:S02]  /*34a0*/  F2FP.F16.F32.PACK_AB R2, R37, R2 ;  /* 0x000000022502723e */ /* 0x000fe400000000ff */
[----:B------:R-:W-:Y:S02]  /*34b0*/  LEA.HI.X R13, R32, UR41, R11, 0x1, P0 ;  /* 0x00000029200d7c11 */ /* 0x000fe400080f0c0b */
[----:B------:R-:W-:Y:S02]  /*34c0*/  PRMT R6, R14, 0x7632, R6 ;  /* 0x000076320e067816 */ /* 0x000fe40000000006 */
[----:B------:R-:W-:Y:S01]  /*34d0*/  F2FP.F16.F32.PACK_AB R0, R3, R0 ;  /* 0x000000000300723e */ /* 0x000fe200000000ff */
[----:B------:R1:W-:Y:S01]  /*34e0*/  STG.E.U16 desc[UR8][R12.64+0x80], R2 ;  /* 0x000080020c007986 */ /* 0x0003e2000c101508 */
[----:B------:R-:W-:Y:S02]  /*34f0*/  F2FP.F16.F32.PACK_AB R4, R5, R4 ;  /* 0x000000040504723e */ /* 0x000fe400000000ff */
[----:B------:R-:W-:Y:S01]  /*3500*/  R2UR UR14, R34 ;  /* 0x00000000220e72ca */ /* 0x000fe200000e0000 */
[----:B------:R2:W-:Y:S01]  /*3510*/  STG.E.U16 desc[UR6][R12.64+0x40], R6 ;  /* 0x000040060c007986 */ /* 0x0005e2000c101506 */
[----:B------:R-:W-:-:S02]  /*3520*/  R2UR UR15, R35 ;  /* 0x00000000230f72ca */ /* 0x000fc400000e0000 */
[----:B------:R-:W-:Y:S01]  /*3530*/  PRMT R11, R2, 0x7632, R11 ;  /* 0x00007632020b7816 */ /* 0x000fe2000000000b */
[----:B------:R3:W-:Y:S01]  /*3540*/  STG.E.U16 desc[UR4][R12.64+0x100], R0 ;  /* 0x000100000c007986 */ /* 0x0007e2000c101504 */
[----:B------:R-:W-:Y:S02]  /*3550*/  F2FP.F16.F32.PACK_AB R9, R10, R9 ;  /* 0x000000090a09723e */ /* 0x000fe400000000ff */
[----:B------:R-:W-:Y:S01]  /*3560*/  F2FP.F16.F32.PACK_AB R16, R17, R16 ;  /* 0x000000101110723e */ /* 0x000fe200000000ff */
[----:B------:R-:W-:Y:S01]  /*3570*/  STG.E.U16 desc[UR4][R12.64], R14 ;  /* 0x0000000e0c007986 */ /* 0x000fe2000c101504 */
[----:B-1----:R-:W-:Y:S02]  /*3580*/  PRMT R2, R4, 0x7632, R2 ;  /* 0x0000763204027816 */ /* 0x002fe40000000002 */
[----:B------:R-:W-:Y:S01]  /*3590*/  F2FP.F16.F32.PACK_AB R18, R19, R18 ;  /* 0x000000121312723e */ /* 0x000fe200000000ff */
        /* <DEDUP_REMOVED lines=8> */
[----:B------:R-:W-:Y:S01]  /*3620*/  F2FP.F16.F32.PACK_AB R20, R21, R20 ;  /* 0x000000141514723e */ /* 0x000fe200000000ff */
[----:B------:R3:W-:Y:S01]  /*3630*/  STG.E.U16 desc[UR10][R12.64+0x340], R0 ;  /* 0x000340000c007986 */ /* 0x0007e2000c10150a */
[----:B------:R-:W-:-:S02]  /*3640*/  F2FP.F16.F32.PACK_AB R22, R23, R22 ;  /* 0x000000161716723e */ /* 0x000fc400000000ff */
[----:B------:R-:W-:Y:S01]  /*3650*/  F2FP.F16.F32.PACK_AB R24, R25, R24 ;  /* 0x000000181918723e */ /* 0x000fe200000000ff */
        /* <DEDUP_REMOVED lines=10> */
[----:B------:R-:W-:Y:S02]  /*3700*/  F2FP.F16.F32.PACK_AB R7, R8, R7 ;  /* 0x000000070807723e */ /* 0x000fe400000000ff */
[----:B------:R-:W-:Y:S01]  /*3710*/  F2FP.F16.F32.PACK_AB R26, R27, R26 ;  /* 0x0000001a1b1a723e */ /* 0x000fe200000000ff */
[----:B------:R3:W-:Y:S01]  /*3720*/  STG.E.U16 desc[UR10][R12.64+0x4c0], R0 ;  /* 0x0004c0000c007986 */ /* 0x0007e2000c10150a */
[----:B------:R-:W-:Y:S02]  /*3730*/  F2FP.F16.F32.PACK_AB R28, R29, R28 ;  /* 0x0000001c1d1c723e */ /* 0x000fe400000000ff */
[----:B------:R-:W-:Y:S01]  /*3740*/  F2FP.F16.F32.PACK_AB R30, R31, R30 ;  /* 0x0000001e1f1e723e */ /* 0x000fe200000000ff */
        /* <DEDUP_REMOVED lines=23> */
.L_x_9864:
[----:B------:R-:W-:Y:S01]  /*38c0*/  BSSY B0, `(.L_x_9922) ;  /* 0x0000007000007945 */ /* 0x000fe20003800000 */
[----:B------:R-:W-:Y:S02]  /*38d0*/  MOV R12, 0x10 ;  /* 0x00000010000c7802 */ /* 0x000fe40000000f00 */
[----:B------:R-:W-:Y:S02]  /*38e0*/  MOV R11, 0x1f ;  /* 0x0000001f000b7802 */ /* 0x000fe40000000f00 */
[----:B------:R-:W-:-:S07]  /*38f0*/  MOV R15, 0xffffffff ;  /* 0xffffffff000f7802 */ /* 0x000fce0000000f00 */
[----:B0-----:R-:W-:Y:S05]  /*3900*/  WARPSYNC.COLLECTIVE R15, `(.L_x_9923) ;  /* 0x000000000f087348 */ /* 0x001fea0003c00000 */
[----:B------:R1:W2:Y:S02]  /*3910*/  SHFL.BFLY P6, R14, R13, R12, R11 ;  /* 0x0c00000c0d0e7389 */ /* 0x0002a400000c000b */
[----:B012---:R-:W-:Y:S05]  /*3920*/  ENDCOLLECTIVE ;  /* 0x000000000000791b */ /* 0x007fea0003800000 */
.L_x_9923:
[----:B------:R-:W-:Y:S05]  /*3930*/  BSYNC B0 ;  /* 0x0000000000007941 */ /* 0x000fea0003800000 */
.L_x_9922:
        /* <DEDUP_REMOVED lines=8> */
.L_x_9924:
[----:B------:R-:W-:Y:S01]  /*39c0*/  HFMA2 R12, -RZ, RZ, 0, 2.384185791015625e-07 ;  /* 0x00000004ff0c7431 */ /* 0x000fe200000001ff */
[----:B------:R-:W-:-:S04]  /*39d0*/  FMNMX R0, R13, R14, !PT ;  /* 0x0000000e0d007209 */ /* 0x000fc80007800000 */
[----:B------:R-:W-:-:S07]  /*39e0*/  MOV R13, R0 ;  /* 0x00000000000d7202 */ /* 0x000fce0000000f00 */
[----:B------:R-:W-:Y:S05]  /*39f0*/  WARPSYNC.COLLECTIVE R15, `(.L_x_9925) ;  /* 0x000000000f087348 */ /* 0x000fea0003c00000 */
[----:B------:R0:W1:Y:S02]  /*3a00*/  SHFL.BFLY P6, R14, R13, R12, R11 ;  /* 0x0c00000c0d0e7389 */ /* 0x00006400000c000b */
[----:B01----:R-:W-:Y:S05]  /*3a10*/  ENDCOLLECTIVE ;  /* 0x000000000000791b */ /* 0x003fea0003800000 */
.L_x_9925:
[----:B------:R-:W-:Y:S01]  /*3a20*/  HFMA2 R12, -RZ, RZ, 0, 1.1920928955078125e-07 ;  /* 0x00000002ff0c7431 */ /* 0x000fe200000001ff */
[----:B------:R-:W-:-:S04]  /*3a30*/  FMNMX R2, R0, R14, !PT ;  /* 0x0000000e00027209 */ /* 0x000fc80007800000 */
[----:B------:R-:W-:-:S07]  /*3a40*/  MOV R13, R2 ;  /* 0x00000002000d7202 */ /* 0x000fce0000000f00 */
[----:B------:R-:W-:Y:S05]  /*3a50*/  WARPSYNC.COLLECTIVE R15, `(.L_x_9926) ;  /* 0x000000000f087348 */ /* 0x000fea0003c00000 */
[----:B------:R0:W1:Y:S02]  /*3a60*/  SHFL.BFLY P6, R14, R13, R12, R11 ;  /* 0x0c00000c0d0e7389 */ /* 0x00006400000c000b */
[----:B01----:R-:W-:Y:S05]  /*3a70*/  ENDCOLLECTIVE ;  /* 0x000000000000791b */ /* 0x003fea0003800000 */
.L_x_9926:
[----:B------:R-:W-:Y:S01]  /*3a80*/  HFMA2 R12, -RZ, RZ, 0, 5.9604644775390625e-08 ;  /* 0x00000001ff0c7431 */ /* 0x000fe200000001ff */
[----:B------:R-:W-:-:S04]  /*3a90*/  FMNMX R3, R2, R14, !PT ;  /* 0x0000000e02037209 */ /* 0x000fc80007800000 */
[----:B------:R-:W-:-:S07]  /*3aa0*/  MOV R13, R3 ;  /* 0x00000003000d7202 */ /* 0x000fce0000000f00 */
[----:B------:R-:W-:Y:S05]  /*3ab0*/  WARPSYNC.COLLECTIVE R15, `(.L_x_9927) ;  /* 0x000000000f087348 */ /* 0x000fea0003c00000 */
[----:B------:R0:W1:Y:S02]  /*3ac0*/  SHFL.BFLY P6, R14, R13, R12, R11 ;  /* 0x0c00000c0d0e7389 */ /* 0x00006400000c000b */
[----:B01----:R-:W-:Y:S05]  /*3ad0*/  ENDCOLLECTIVE ;  /* 0x000000000000791b */ /* 0x003fea0003800000 */
.L_x_9927:
        /* <DEDUP_REMOVED lines=288> */
.L_x_9928:
[----:B------:R-:W-:Y:S02]  /*4ce0*/  HFMA2 R12, -RZ, RZ, 0, 4.76837158203125e-07 ;  /* 0x00000008ff0c7431 */ /* 0x000fe400000001ff */
[----:B------:R-:W-:-:S05]  /*4cf0*/  FADD R36, R13, R14 ;  /* 0x0000000e0d247221 */ /* 0x000fca0000000000 */
[----:B------:R-:W-:-:S07]  /*4d00*/  MOV R13, R36 ;  /* 0x00000024000d7202 */ /* 0x000fce0000000f00 */
[----:B------:R-:W-:Y:S05]  /*4d10*/  WARPSYNC.COLLECTIVE R15, `(.L_x_9929) ;  /* 0x000000000f087348 */ /* 0x000fea0003c00000 */
[----:B------:R0:W1:Y:S02]  /*4d20*/  SHFL.BFLY P6, R14, R13, R12, R11 ;  /* 0x0c00000c0d0e7389 */ /* 0x00006400000c000b */
[----:B01----:R-:W-:Y:S05]  /*4d30*/  ENDCOLLECTIVE ;  /* 0x000000000000791b */ /* 0x003fea0003800000 */
.L_x_9929:
[----:B------:R-:W-:Y:S02]  /*4d40*/  HFMA2 R12, -RZ, RZ, 0, 2.384185791015625e-07 ;  /* 0x00000004ff0c7431 */ /* 0x000fe400000001ff */
[----:B------:R-:W-:-:S05]  /*4d50*/  FADD R37, R36, R14 ;  /* 0x0000000e24257221 */ /* 0x000fca0000000000 */
[----:B------:R-:W-:-:S07]  /*4d60*/  MOV R13, R37 ;  /* 0x00000025000d7202 */ /* 0x000fce0000000f00 */
[----:B------:R-:W-:Y:S05]  /*4d70*/  WARPSYNC.COLLECTIVE R15, `(.L_x_9930) ;  /* 0x000000000f087348 */ /* 0x000fea0003c00000 */
[----:B------:R0:W1:Y:S02]  /*4d80*/  SHFL.BFLY P6, R14, R13, R12, R11 ;  /* 0x0c00000c0d0e7389 */ /* 0x00006400000c000b */
[----:B01----:R-:W-:Y:S05]  /*4d90*/  ENDCOLLECTIVE ;  /* 0x000000000000791b */ /* 0x003fea0003800000 */
.L_x_9930:
[----:B------:R-:W-:Y:S02]  /*4da0*/  HFMA2 R12, -RZ, RZ, 0, 1.1920928955078125e-07 ;  /* 0x00000002ff0c7431 */ /* 0x000fe400000001ff */
[----:B------:R-:W-:-:S05]  /*4db0*/  FADD R38, R37, R14 ;  /* 0x0000000e25267221 */ /* 0x000fca0000000000 */
[----:B------:R-:W-:-:S07]  /*4dc0*/  MOV R13, R38 ;  /* 0x00000026000d7202 */ /* 0x000fce0000000f00 */
[----:B------:R-:W-:Y:S05]  /*4dd0*/  WARPSYNC.COLLECTIVE R15, `(.L_x_9931) ;  /* 0x000000000f087348 */ /* 0x000fea0003c00000 */
[----:B------:R0:W1:Y:S02]  /*4de0*/  SHFL.BFLY P6, R14, R13, R12, R11 ;  /* 0x0c00000c0d0e7389 */ /* 0x00006400000c000b */
[----:B01----:R-:W-:Y:S05]  /*4df0*/  ENDCOLLECTIVE ;  /* 0x000000000000791b */ /* 0x003fea0003800000 */
.L_x_9931:
[----:B------:R-:W-:Y:S02]  /*4e00*/  HFMA2 R12, -RZ, RZ, 0, 5.9604644775390625e-08 ;  /* 0x00000001ff0c7431 */ /* 0x000fe400000001ff */
[----:B------:R-:W-:-:S05]  /*4e10*/  FADD R39, R38, R14 ;  /* 0x0000000e26277221 */ /* 0x000fca0000000000 */
[----:B------:R-:W-:-:S07]  /*4e20*/  MOV R13, R39 ;  /* 0x00000027000d7202 */ /* 0x000fce0000000f00 */
[----:B------:R-:W-:Y:S05]  /*4e30*/  WARPSYNC.COLLECTIVE R15, `(.L_x_9932) ;  /* 0x000000000f087348 */ /* 0x000fea0003c00000 */
[----:B------:R0:W1:Y:S02]  /*4e40*/  SHFL.BFLY P6, R14, R13, R12, R11 ;  /* 0x0c00000c0d0e7389 */ /* 0x00006400000c000b */
[----:B01----:R-:W-:Y:S05]  /*4e50*/  ENDCOLLECTIVE ;  /* 0x000000000000791b */ /* 0x003fea0003800000 */
.L_x_9932:
[----:B------:R-:W-:Y:S05]  /*4e60*/  BRA `(.L_x_9933) ;  /* 0xffffffcc002c7947 */ /* 0x000fea000383ffff */
        .weak           $__internal_189_$__cuda_sm3x_div_rn_noftz_f32_slowpath
        .type           $__internal_189_$__cuda_sm3x_div_rn_noftz_f32_slowpath,@function
        .size           $__internal_189_$__cuda_sm3x_div_rn_noftz_f32_slowpath,(.L_x_25641 - $__internal_189_$__cuda_sm3x_div_rn_noftz_f32_slowpath)
$__internal_189_$__cuda_sm3x_div_rn_noftz_f32_slowpath:
        /* <DEDUP_REMOVED lines=35> */
.L_x_9935:
        /* <DEDUP_REMOVED lines=51> */
.L_x_9942:
[----:B------:R-:W-:-:S04]  /*53d0*/  LOP3.LUT R6, R6, 0x80000000, RZ, 0xc0, !PT ;  /* 0x8000000006067812 */ /* 0x000fc800078ec0ff */
[----:B------:R-:W-:Y:S01]  /*53e0*/  LOP3.LUT R6, R6, 0x7f800000, RZ, 0xfc, !PT ;  /* 0x7f80000006067812 */ /* 0x000fe200078efcff */
[----:B------:R-:W-:Y:S06]  /*53f0*/  BRA `(.L_x_9943) ;  /* 0x0000000000047947 */ /* 0x000fec0003800000 */
.L_x_9941:
[----:B------:R-:W-:-:S07]  /*5400*/  LEA R6, R36, R6, 0x17 ;  /* 0x0000000624067211 */ /* 0x000fce00078eb8ff */
.L_x_9943:
[----:B------:R-:W-:Y:S05]  /*5410*/  BSYNC.RECONVERGENT B1 ;  /* 0x0000000000017941 */ /* 0x000fea0003800200 */
.L_x_9940:
[----:B------:R-:W-:Y:S05]  /*5420*/  BRA `(.L_x_9944) ;  /* 0x0000000000207947 */ /* 0x000fea0003800000 */
.L_x_9939:
[----:B------:R-:W-:-:S04]  /*5430*/  LOP3.LUT R6, R39, 0x80000000, R6, 0x48, !PT ;  /* 0x8000000027067812 */ /* 0x000fc800078e4806 */
[----:B------:R-:W-:Y:S01]  /*5440*/  LOP3.LUT R6, R6, 0x7f800000, RZ, 0xfc, !PT ;  /* 0x7f80000006067812 */ /* 0x000fe200078efcff */
[----:B------:R-:W-:Y:S06]  /*5450*/  BRA `(.L_x_9944) ;  /* 0x0000000000147947 */ /* 0x000fec0003800000 */
.L_x_9938:
[----:B------:R-:W-:Y:S01]  /*5460*/  LOP3.LUT R6, R39, 0x80000000, R6, 0x48, !PT ;  /* 0x8000000027067812 */ /* 0x000fe200078e4806 */
[----:B------:R-:W-:Y:S06]  /*5470*/  BRA `(.L_x_9944) ;  /* 0x00000000000c7947 */ /* 0x000fec0003800000 */
.L_x_9937:
[----:B------:R-:W0:Y:S01]  /*5480*/  MUFU.RSQ R6, -QNAN ;  /* 0xffc0000000067908 */ /* 0x000e220000001400 */
[----:B------:R-:W-:Y:S05]  /*5490*/  BRA `(.L_x_9944) ;  /* 0x0000000000047947 */ /* 0x000fea0003800000 */
.L_x_9936:
[----:B------:R-:W-:-:S07]  /*54a0*/  FADD.FTZ R6, R6, R11 ;  /* 0x0000000b06067221 */ /* 0x000fce0000010000 */
.L_x_9944:
[----:B------:R-:W-:Y:S05]  /*54b0*/  BSYNC.RECONVERGENT B0 ;  /* 0x0000000000007941 */ /* 0x000fea0003800200 */
.L_x_9934:
[----:B------:R-:W-:-:S04]  /*54c0*/  HFMA2 R13, -RZ, RZ, 0, 0 ;  /* 0x00000000ff0d7431 */ /* 0x000fc800000001ff */
[----:B0-----:R-:W-:Y:S05]  /*54d0*/  RET.REL.NODEC R12 `(_Z15SoftmaxWarpImplI10DirectLoadI6__halffE11DirectStoreIfS1_EfLi1ELi28ELi32ELi1ELb0EL9Algorithm0EEvT_T0_ll) ;  /* 0xffffffa80cc87950 */ /* 0x001fea0003c3ffff */
.L_x_9945:
        /* <DEDUP_REMOVED lines=10> */
.L_x_25641:


//--------------------- .text._Z15SoftmaxWarpImplI10DirectLoadI6__halffE11DirectStoreIfS1_EfLi1ELi27ELi32ELi1ELb1EL9Algorithm0EEvT_T0_ll --------------------------
	.section	.text._Z15SoftmaxWarpImplI10DirectLoadI6__halffE11DirectStoreIfS1_EfLi1ELi27ELi32ELi1ELb1EL9Algorithm0EEvT_T0_ll,"ax",@progbits
	.align	128
        .global         _Z15SoftmaxWarpImplI10DirectLoadI6__halffE11DirectStoreIfS1_EfLi1ELi27ELi32ELi1ELb1EL9Algorithm0EEvT_T0_ll
        .type           _Z15SoftmaxWarpImplI10DirectLoadI6__halffE11DirectStoreIfS1_EfLi1ELi27ELi32ELi1ELb1EL9Algorithm0EEvT_T0_ll,@function
        .size           _Z15SoftmaxWarpImplI10DirectLoadI6__halffE11DirectStoreIfS1_EfLi1ELi27ELi32ELi1ELb1EL9Algorithm0EEvT_T0_ll,(.L_x_25642 - _Z15SoftmaxWarpImplI10DirectLoadI6__halffE11DirectStoreIfS1_EfLi1ELi27ELi32ELi1ELb1EL9Algorithm0EEvT_T0_ll)
        .other          _Z15SoftmaxWarpImplI10DirectLoadI6__halffE11DirectStoreIfS1_EfLi1ELi27ELi32ELi1ELb1EL9Algorithm0EEvT_T0_ll,@"STO_CUDA_ENTRY STV_DEFAULT"
_Z15SoftmaxWarpImplI10DirectLoadI6__halffE11DirectStoreIfS1_EfLi1ELi27ELi32ELi1ELb1EL9Algorithm0EEvT_T0_ll:
.text._Z15SoftmaxWarpImplI10DirectLoadI6__halffE11DirectStoreIfS1_EfLi1ELi27ELi32ELi1ELb1EL9Algorithm0EEvT_T0_ll:
        /* <DEDUP_REMOVED lines=25> */
.L_x_9946:
        /* <DEDUP_REMOVED lines=13> */
[----:B0-----:R-:W-:-:S02]  /*0260*/  IADD3 R45, PT, PT, R40, 0x40, RZ ;  /* 0x00000040282d7810 */ /* 0x001fc40007ffe0ff */
        /* <DEDUP_REMOVED lines=24> */
[----:B-12---:R-:W-:-:S07]  /*03f0*/  IADD3 R73, PT, PT, R40, 0x320, RZ ;  /* 0x0000032028497810 */ /* 0x006fce0007ffe0ff */
.L_x_10003:
        /* <DEDUP_REMOVED lines=30> */
[----:B------:R-:W-:Y:S02]  /*05e0*/  MOV R13, 0xff800000 ;  /* 0xff800000000d7802 */ /* 0x000fe40000000f00 */
[----:B------:R-:W-:Y:S02]  /*05f0*/  ISETP.GE.AND.EX P5, PT, RZ, UR45, PT, P5 ;  /* 0x0000002dff007c0c */ /* 0x000fe4000bfa6350 */
[----:B------:R-:W-:Y:S02]  /*0600*/  ISETP.GE.U32.AND P4, PT, R52, UR44, PT ;  /* 0x0000002c34007c0c */ /* 0x000fe4000bf86070 */
[----:B------:R-:W-:Y:S02]  /*0610*/  MOV R8, 0xff800000 ;  /* 0xff80000000087802 */ /* 0x000fe40000000f00 */
[----:B------:R-:W-:Y:S02]  /*0620*/  @!P6 R2UR UR4, R38 ;  /* 0x000000002604e2ca */ /* 0x000fe400000e0000 */
[----:B------:R-:W-:-:S02]  /*0630*/  @!P6 R2UR UR5, R39 ;  /* 0x000000002705e2ca */ /* 0x000fc400000e0000 */
[----:B------:R-:W-:Y:S02]  /*0640*/  ISETP.GE.AND.EX P4, PT, RZ, UR45, PT, P4 ;  /* 0x0000002dff007c0c */ /* 0x000fe4000bf86340 */
[C---:B------:R-:W-:Y:S02]  /*0650*/  @!P1 R2UR UR6, R38.reuse ;  /* 0x00000000260692ca */ /* 0x040fe400000e0000 */
[C---:B------:R-:W-:Y:S02]  /*0660*/  @!P1 R2UR UR7, R39.reuse ;  /* 0x00000000270792ca */ /* 0x040fe400000e0000 */
[----:B------:R-:W-:Y:S02]  /*0670*/  @!P5 R2UR UR8, R38 ;  /* 0x000000002608d2ca */ /* 0x000fe400000e0000 */
[----:B------:R-:W-:-:S03]  /*0680*/  @!P5 R2UR UR9, R39 ;  /* 0x000000002709d2ca */ /* 0x000fc600000e0000 */
[----:B------:R-:W5:Y:S02]  /*0690*/  @!P6 LDG.E.U16 R11, desc[UR4][R2.64+0xc0] ;  /* 0x0000c004020be981 */ /* 0x000f64000c1e1500 */
[----:B------:R-:W-:Y:S02]  /*06a0*/  @!P4 R2UR UR10, R38 ;  /* 0x00000000260ac2ca */ /* 0x000fe400000e0000 */
[----:B------:R-:W-:Y:S01]  /*06b0*/  @!P4 R2UR UR11, R39 ;  /* 0x00000000270bc2ca */ /* 0x000fe200000e0000 */
[----:B--2---:R-:W-:-:S12]  /*06c0*/  @!P0 HADD2.F32 R4, -RZ, R7.H0_H0 ;  /* 0x20000007ff048230 */ /* 0x004fd80000004100 */
[----:B------:R-:W2:Y:S01]  /*06d0*/  @!P4 LDG.E.U16 R7, desc[UR10][R2.64+0x180] ;  /* 0x0001800a0207c981 */ /* 0x000ea2000c1e1500 */
[----:B------:R-:W-:Y:S01]  /*06e0*/  @!P0 FMNMX R13, R4, -INF , !PT ;  /* 0xff800000040d8809 */ /* 0x000fe20007800000 */
[----:B---3--:R-:W-:Y:S02]  /*06f0*/  @!P3 HADD2.F32 R6, -RZ, R0.H0_H0 ;  /* 0x20000000ff06b230 */ /* 0x008fe40000004100 */
[----:B------:R-:W3:Y:S03]  /*0700*/  @!P1 LDG.E.U16 R0, desc[UR6][R2.64+0x100] ;  /* 0x0001000602009981 */ /* 0x000ee6000c1e1500 */
[----:B------:R-:W-:Y:S01]  /*0710*/  @!P3 FMNMX R13, R13, R6, !PT ;  /* 0x000000060d0db209 */ /* 0x000fe20007800000 */
[----:B----4-:R-:W-:Y:S01]  /*0720*/  @!P2 HADD2.F32 R8, -RZ, R5.H0_H0 ;  /* 0x20000005ff08a230 */ /* 0x010fe20000004100 */
[----:B------:R-:W-:Y:S01]  /*0730*/  ISETP.GE.U32.AND P3, PT, R53, UR44, PT ;  /* 0x0000002c35007c0c */ /* 0x000fe2000bf66070 */
[----:B------:R-:W4:Y:S03]  /*0740*/  @!P5 LDG.E.U16 R5, desc[UR8][R2.64+0x140] ;  /* 0x000140080205d981 */ /* 0x000f26000c1e1500 */
[----:B------:R-:W-:-:S02]  /*0750*/  @!P2 FMNMX R13, R13, R8, !PT ;  /* 0x000000080d0da209 */ /* 0x000fc40007800000 */
[----:B------:R-:W-:Y:S02]  /*0760*/  ISETP.GE.AND.EX P3, PT, RZ, UR45, PT, P3 ;  /* 0x0000002dff007c0c */ /* 0x000fe4000bf66330 */
[----:B------:R-:W-:-:S04]  /*0770*/  ISETP.GE.U32.AND P2, PT, R54, UR44, PT ;  /* 0x0000002c36007c0c */ /* 0x000fc8000bf46070 */
[----:B------:R-:W-:-:S07]  /*0780*/  ISETP.GE.AND.EX P2, PT, RZ, UR45, PT, P2 ;  /* 0x0000002dff007c0c */ /* 0x000fce000bf46320 */
[----:B------:R-:W-:Y:S02]  /*0790*/  @!P3 R2UR UR4, R38 ;  /* 0x000000002604b2ca */ /* 0x000fe400000e0000 */
[----:B------:R-:W-:-:S04]  /*07a0*/  @!P3 R2UR UR5, R39 ;  /* 0x000000002705b2ca */ /* 0x000fc800000e0000 */
[----:B------:R-:W-:Y:S02]  /*07b0*/  @!P2 R2UR UR6, R38 ;  /* 0x000000002606a2ca */ /* 0x000fe400000e0000 */
[----:B------:R-:W-:-:S07]  /*07c0*/  @!P2 R2UR UR7, R39 ;  /* 0x000000002707a2ca */ /* 0x000fce00000e0000 */
[----:B------:R-:W2:Y:S06]  /*07d0*/  @!P3 LDG.E.U16 R9, desc[UR4][R2.64+0x1c0] ;  /* 0x0001c0040209b981 */ /* 0x000eac000c1e1500 */
[----:B------:R-:W2:Y:S01]  /*07e0*/  @!P2 LDG.E.U16 R10, desc[UR6][R2.64+0x200] ;  /* 0x00020006020aa981 */ /* 0x000ea2000c1e1500 */
[----:B------:R-:W-:Y:S01]  /*07f0*/  MOV R32, 0xff800000 ;  /* 0xff80000000207802 */ /* 0x000fe20000000f00 */
[----:B-----5:R-:W-:Y:S01]  /*0800*/  @!P6 HADD2.F32 R32, -RZ, R11.H0_H0 ;  /* 0x2000000bff20e230 */ /* 0x020fe20000004100 */
[----:B------:R-:W-:-:S04]  /*0810*/  MOV R34, 0xff800000 ;  /* 0xff80000000227802 */ /* 0x000fc80000000f00 */
[----:B------:R-:W-:Y:S02]  /*0820*/  @!P6 FMNMX R13, R13, R32, !PT ;  /* 0x000000200d0de209 */ /* 0x000fe40007800000 */
[----:B------:R-:W-:Y:S02]  /*0830*/  ISETP.GE.U32.AND P6, PT, R71, UR44, PT ;  /* 0x0000002c47007c0c */ /* 0x000fe4000bfc6070 */
[----:B0-----:R-:W-:Y:S02]  /*0840*/  MOV R36, 0xff800000 ;  /* 0xff80000000247802 */ /* 0x001fe40000000f00 */
[----:B------:R-:W-:Y:S02]  /*0850*/  ISETP.GE.AND.EX P6, PT, RZ, UR45, PT, P6 ;  /* 0x0000002dff007c0c */ /* 0x000fe4000bfc6360 */
[----:B------:R-:W-:Y:S02]  /*0860*/  MOV R42, 0xff800000 ;  /* 0xff800000002a7802 */ /* 0x000fe40000000f00 */
[----:B------:R-:W-:-:S02]  /*0870*/  MOV R44, 0xff800000 ;  /* 0xff800000002c7802 */ /* 0x000fc40000000f00 */
[----:B------:R-:W-:-:S07]  /*0880*/  MOV R46, 0xff800000 ;  /* 0xff800000002e7802 */ /* 0x000fce0000000f00 */
[----:B------:R-:W-:Y:S02]  /*0890*/  @!P6 R2UR UR4, R38 ;  /* 0x000000002604e2ca */ /* 0x000fe400000e0000 */
[----:B------:R-:W-:-:S13]  /*08a0*/  @!P6 R2UR UR5, R39 ;  /* 0x000000002705e2ca */ /* 0x000fda00000e0000 */
[----:B------:R-:W5:Y:S01]  /*08b0*/  @!P6 LDG.E.U16 R11, desc[UR4][R2.64+0x240] ;  /* 0x00024004020be981 */ /* 0x000f62000c1e1500 */
[----:B---3--:R-:W-:-:S05]  /*08c0*/  @!P1 HADD2.F32 R34, -RZ, R0.H0_H0 ;  /* 0x20000000ff229230 */ /* 0x008fca0000004100 */
[----:B------:R-:W-:Y:S01]  /*08d0*/  @!P1 FMNMX R13, R13, R34, !PT ;  /* 0x000000220d0d9209 */ /* 0x000fe20007800000 */
[----:B----4-:R-:W-:Y:S01]  /*08e0*/  @!P5 HADD2.F32 R36, -RZ, R5.H0_H0 ;  /* 0x20000005ff24d230 */ /* 0x010fe20000004100 */
[----:B------:R-:W-:Y:S01]  /*08f0*/  ISETP.GE.U32.AND P1, PT, R55, UR44, PT ;  /* 0x0000002c37007c0c */ /* 0x000fe2000bf26070 */
[----:B--2---:R-:W-:-:S03]  /*0900*/  @!P4 HADD2.F32 R42, -RZ, R7.H0_H0 ;  /* 0x20000007ff2ac230 */ /* 0x004fc60000004100 */
[----:B------:R-:W-:Y:S02]  /*0910*/  ISETP.GE.AND.EX P1, PT, RZ, UR45, PT, P1 ;  /* 0x0000002dff007c0c */ /* 0x000fe4000bf26310 */
[----:B------:R-:W-:Y:S02]  /*0920*/  @!P5 FMNMX R13, R13, R36, !PT ;  /* 0x000000240d0dd209 */ /* 0x000fe40007800000 */
[----:B------:R-:W-:Y:S02]  /*0930*/  ISETP.GE.U32.AND P5, PT, R56, UR44, PT ;  /* 0x0000002c38007c0c */ /* 0x000fe4000bfa6070 */
[----:B------:R-:W-:Y:S02]  /*0940*/  @!P4 FMNMX R13, R13, R42, !PT ;  /* 0x0000002a0d0dc209 */ /* 0x000fe40007800000 */
[----:B------:R-:W-:Y:S02]  /*0950*/  ISETP.GE.AND.EX P5, PT, RZ, UR45, PT, P5 ;  /* 0x0000002dff007c0c */ /* 0x000fe4000bfa6350 */
[----:B------:R-:W-:-:S03]  /*0960*/  ISETP.GE.U32.AND P4, PT, R57, UR44, PT ;  /* 0x0000002c39007c0c */ /* 0x000fc6000bf86070 */
[----:B------:R-:W-:Y:S02]  /*0970*/  @!P1 R2UR UR6, R38 ;  /* 0x00000000260692ca */ /* 0x000fe400000e0000 */
[----:B------:R-:W-:Y:S02]  /*0980*/  ISETP.GE.AND.EX P4, PT, RZ, UR45, PT, P4 ;  /* 0x0000002dff007c0c */ /* 0x000fe4000bf86340 */
[----:B------:R-:W-:Y:S01]  /*0990*/  @!P1 R2UR UR7, R39 ;  /* 0x00000000270792ca */ /* 0x000fe200000e0000 */
[----:B------:R-:W-:Y:S02]  /*09a0*/  @!P3 HADD2.F32 R44, -RZ, R9.H0_H0 ;  /* 0x20000009ff2cb230 */ /* 0x000fe40000004100 */
[----:B------:R-:W-:-:S03]  /*09b0*/  @!P2 HADD2.F32 R46, -RZ, R10.H0_H0 ;  /* 0x2000000aff2ea230 */ /* 0x000fc60000004100 */
[----:B------:R-:W-:-:S07]  /*09c0*/  @!P3 FMNMX R13, R13, R44, !PT ;  /* 0x0000002c0d0db209 */ /* 0x000fce0007800000 */
[----:B------:R-:W2:Y:S01]  /*09d0*/  @!P1 LDG.E.U16 R0, desc[UR6][R2.64+0x280] ;  /* 0x0002800602009981 */ /* 0x000ea2000c1e1500 */
[----:B------:R-:W-:Y:S02]  /*09e0*/  ISETP.GE.U32.AND P3, PT, R58, UR44, PT ;  /* 0x0000002c3a007c0c */ /* 0x000fe4000bf66070 */
[----:B------:R-:W-:Y:S02]  /*09f0*/  @!P2 FMNMX R13, R13, R46, !PT ;  /* 0x0000002e0d0da209 */ /* 0x000fe40007800000 */
[----:B------:R-:W-:Y:S02]  /*0a00*/  ISETP.GE.AND.EX P3, PT, RZ, UR45, PT, P3 ;  /* 0x0000002dff007c0c */ /* 0x000fe4000bf66330 */
[----:B------:R-:W-:Y:S02]  /*0a10*/  ISETP.GE.U32.AND P2, PT, R59, UR44, PT ;  /* 0x0000002c3b007c0c */ /* 0x000fe4000bf46070 */
[----:B------:R-:W-:Y:S02]  /*0a20*/  @!P5 R2UR UR8, R38 ;  /* 0x000000002608d2ca */ /* 0x000fe400000e0000 */
[----:B------:R-:W-:-:S02]  /*0a30*/  @!P5 R2UR UR9, R39 ;  /* 0x000000002709d2ca */ /* 0x000fc400000e0000 */
[----:B------:R-:W-:Y:S02]  /*0a40*/  ISETP.GE.AND.EX P2, PT, RZ, UR45, PT, P2 ;  /* 0x0000002dff007c0c */ /* 0x000fe4000bf46320 */
        /* <DEDUP_REMOVED lines=8> */
[----:B------:R-:W4:Y:S07]  /*0ad0*/  @!P3 LDG.E.U16 R9, desc[UR4][R2.64+0x340] ;  /* 0x000340040209b981 */ /* 0x000f2e000c1e1500 */
[----:B------:R-:W4:Y:S01]  /*0ae0*/  @!P2 LDG.E.U16 R10, desc[UR6][R2.64+0x380] ;  /* 0x00038006020aa981 */ /* 0x000f22000c1e1500 */
[----:B------:R-:W-:Y:S01]  /*0af0*/  MOV R48, 0xff800000 ;  /* 0xff80000000307802 */ /* 0x000fe20000000f00 */
[----:B-----5:R-:W-:Y:S01]  /*0b00*/  @!P6 HADD2.F32 R48, -RZ, R11.H0_H0 ;  /* 0x2000000bff30e230 */ /* 0x020fe20000004100 */
        /* <DEDUP_REMOVED lines=10> */
[----:B------:R-:W5:Y:S01]  /*0bb0*/  @!P6 LDG.E.U16 R11, desc[UR4][R2.64+0x3c0] ;  /* 0x0003c004020be981 */ /* 0x000f62000c1e1500 */
[----:B--2---:R-:W-:-:S05]  /*0bc0*/  @!P1 HADD2.F32 R74, -RZ, R0.H0_H0 ;  /* 0x20000000ff4a9230 */ /* 0x004fca0000004100 */
[----:B------:R-:W-:Y:S02]  /*0bd0*/  @!P1 FMNMX R13, R13, R74, !PT ;  /* 0x0000004a0d0d9209 */ /* 0x000fe40007800000 */
[----:B------:R-:W-:-:S04]  /*0be0*/  ISETP.GE.U32.AND P1, PT, R61, UR44, PT ;  /* 0x0000002c3d007c0c */ /* 0x000fc8000bf26070 */
[----:B------:R-:W-:Y:S01]  /*0bf0*/  ISETP.GE.AND.EX P1, PT, RZ, UR45, PT, P1 ;  /* 0x0000002dff007c0c */ /* 0x000fe2000bf26310 */
[----:B---3--:R-:W-:-:S05]  /*0c00*/  @!P5 HADD2.F32 R76, -RZ, R5.H0_H0 ;  /* 0x20000005ff4cd230 */ /* 0x008fca0000004100 */
[----:B------:R-:W-:Y:S01]  /*0c10*/  @!P5 FMNMX R13, R13, R76, !PT ;  /* 0x0000004c0d0dd209 */ /* 0x000fe20007800000 */
[----:B----4-:R-:W-:Y:S01]  /*0c20*/  @!P4 HADD2.F32 R78, -RZ, R7.H0_H0 ;  /* 0x20000007ff4ec230 */ /* 0x010fe20000004100 */
[----:B------:R-:W-:Y:S01]  /*0c30*/  ISETP.GE.U32.AND P5, PT, R62, UR44, PT ;  /* 0x0000002c3e007c0c */ /* 0x000fe2000bfa6070 */
[----:B------:R-:W-:-:S03]  /*0c40*/  @!P3 HADD2.F32 R80, -RZ, R9.H0_H0 ;  /* 0x20000009ff50b230 */ /* 0x000fc60000004100 */
[----:B------:R-:W-:Y:S02]  /*0c50*/  @!P4 FMNMX R13, R13, R78, !PT ;  /* 0x0000004e0d0dc209 */ /* 0x000fe40007800000 */
[----:B------:R-:W-:Y:S02]  /*0c60*/  ISETP.GE.AND.EX P5, PT, RZ, UR45, PT, P5 ;  /* 0x0000002dff007c0c */ /* 0x000fe4000bfa6350 */
[----:B------:R-:W-:Y:S01]  /*0c70*/  ISETP.GE.U32.AND P4, PT, R63, UR44, PT ;  /* 0x0000002c3f007c0c */ /* 0x000fe2000bf86070 */
[----:B------:R-:W-:Y:S01]  /*0c80*/  @!P2 HADD2.F32 R82, -RZ, R10.H0_H0 ;  /* 0x2000000aff52a230 */ /* 0x000fe20000004100 */
[----:B------:R-:W-:Y:S02]  /*0c90*/  @!P3 FMNMX R13, R13, R80, !PT ;  /* 0x000000500d0db209 */ /* 0x000fe40007800000 */
[----:B------:R-:W-:Y:S02]  /*0ca0*/  ISETP.GE.AND.EX P4, PT, RZ, UR45, PT, P4 ;  /* 0x0000002dff007c0c */ /* 0x000fe4000bf86340 */
[----:B------:R-:W-:-:S02]  /*0cb0*/  ISETP.GE.U32.AND P3, PT, R64, UR44, PT ;  /* 0x0000002c40007c0c */ /* 0x000fc4000bf66070 */
[C---:B------:R-:W-:Y:S02]  /*0cc0*/  @!P1 R2UR UR6, R38.reuse ;  /* 0x00000000260692ca */ /* 0x040fe400000e0000 */
[----:B------:R-:W-:Y:S02]  /*0cd0*/  @!P1 R2UR UR7, R39 ;  /* 0x00000000270792ca */ /* 0x000fe400000e0000 */
[----:B------:R-:W-:Y:S02]  /*0ce0*/  @!P2 FMNMX R13, R13, R82, !PT ;  /* 0x000000520d0da209 */ /* 0x000fe40007800000 */
[----:B------:R-:W-:Y:S02]  /*0cf0*/  ISETP.GE.U32.AND P2, PT, R65, UR44, PT ;  /* 0x0000002c41007c0c */ /* 0x000fe4000bf46070 */
[----:B------:R-:W-:Y:S02]  /*0d00*/  ISETP.GE.AND.EX P3, PT, RZ, UR45, PT, P3 ;  /* 0x0000002dff007c0c */ /* 0x000fe4000bf66330 */
[----:B------:R-:W-:-:S02]  /*0d10*/  @!P5 R2UR UR8, R38 ;  /* 0x000000002608d2ca */ /* 0x000fc400000e0000 */
[C---:B------:R-:W-:Y:S02]  /*0d20*/  @!P5 R2UR UR9, R39.reuse ;  /* 0x000000002709d2ca */ /* 0x040fe400000e0000 */
        /* <DEDUP_REMOVED lines=12> */
[----:B------:R-:W-:Y:S01]  /*0df0*/  MOV R84, 0xff800000 ;  /* 0xff80000000547802 */ /* 0x000fe20000000f00 */
[----:B-----5:R-:W-:Y:S01]  /*0e00*/  @!P6 HADD2.F32 R84, -RZ, R11.H0_H0 ;  /* 0x2000000bff54e230 */ /* 0x020fe20000004100 */
[----:B------:R-:W-:-:S04]  /*0e10*/  MOV R86, 0xff800000 ;  /* 0xff80000000567802 */ /* 0x000fc80000000f00 */
[----:B------:R-:W-:Y:S02]  /*0e20*/  @!P6 FMNMX R13, R13, R84, !PT ;  /* 0x000000540d0de209 */ /* 0x000fe40007800000 */
[----:B------:R-:W-:Y:S02]  /*0e30*/  MOV R50, 0xff800000 ;  /* 0xff80000000327802 */ /* 0x000fe40000000f00 */
[----:B------:R-:W-:Y:S02]  /*0e40*/  ISETP.GE.U32.AND P6, PT, R67, UR44, PT ;  /* 0x0000002c43007c0c */ /* 0x000fe4000bfc6070 */
        /* <DEDUP_REMOVED lines=8> */
[----:B------:R-:W-:Y:S01]  /*0ed0*/  @!P5 FMNMX R13, R13, R50, !PT ;  /* 0x000000320d0dd209 */ /* 0x000fe20007800000 */
[----:B----4-:R-:W-:Y:S01]  /*0ee0*/  @!P4 HADD2.F32 R26, -RZ, R7.H0_H0 ;  /* 0x20000007ff1ac230 */ /* 0x010fe20000004100 */
[----:B------:R-:W-:Y:S02]  /*0ef0*/  ISETP.GE.AND.EX P5, PT, RZ, UR45, PT, P6 ;  /* 0x0000002dff007c0c */ /* 0x000fe4000bfa6360 */
[----:B------:R-:W-:Y:S01]  /*0f00*/  ISETP.GE.U32.AND P6, PT, R68, UR44, PT ;  /* 0x0000002c44007c0c */ /* 0x000fe2000bfc6070 */
[----:B------:R-:W-:Y:S01]  /*0f10*/  @!P3 HADD2.F32 R30, -RZ, R9.H0_H0 ;  /* 0x20000009ff1eb230 */ /* 0x000fe20000004100 */
[----:B------:R-:W-:Y:S02]  /*0f20*/  @!P4 FMNMX R13, R13, R26, !PT ;  /* 0x0000001a0d0dc209 */ /* 0x000fe40007800000 */
[----:B------:R-:W-:-:S02]  /*0f30*/  ISETP.GE.U32.AND P4, PT, R72, UR44, PT ;  /* 0x0000002c48007c0c */ /* 0x000fc4000bf86070 */
[----:B------:R-:W-:Y:S01]  /*0f40*/  ISETP.GE.AND.EX P6, PT, RZ, UR45, PT, P6 ;  /* 0x0000002dff007c0c */ /* 0x000fe2000bfc6360 */
[----:B------:R-:W-:Y:S01]  /*0f50*/  @!P2 HADD2.F32 R24, -RZ, R10.H0_H0 ;  /* 0x2000000aff18a230 */ /* 0x000fe20000004100 */
[----:B------:R-:W-:Y:S02]  /*0f60*/  @!P3 FMNMX R13, R13, R30, !PT ;  /* 0x0000001e0d0db209 */ /* 0x000fe40007800000 */
[----:B------:R-:W-:Y:S02]  /*0f70*/  ISETP.GE.AND.EX P4, PT, RZ, UR45, PT, P4 ;  /* 0x0000002dff007c0c */ /* 0x000fe4000bf86340 */
[----:B------:R-:W-:Y:S02]  /*0f80*/  ISETP.GE.U32.AND P3, PT, R73, UR44, PT ;  /* 0x0000002c49007c0c */ /* 0x000fe4000bf66070 */
[----:B------:R-:W-:Y:S02]  /*0f90*/  @!P1 R2UR UR4, R38 ;  /* 0x00000000260492ca */ /* 0x000fe400000e0000 */
[----:B------:R-:W-:-:S02]  /*0fa0*/  @!P1 R2UR UR5, R39 ;  /* 0x00000000270592ca */ /* 0x000fc400000e0000 */
[----:B------:R-:W-:Y:S02]  /*0fb0*/  @!P2 FMNMX R13, R13, R24, !PT ;  /* 0x000000180d0da209 */ /* 0x000fe40007800000 */
[----:B------:R-:W-:Y:S02]  /*0fc0*/  ISETP.GE.AND.EX P3, PT, RZ, UR45, PT, P3 ;  /* 0x0000002dff007c0c */ /* 0x000fe4000bf66330 */
        /* <DEDUP_REMOVED lines=106> */
[-C--:B------:R-:W-:Y:S01]  /*1670*/  FFMA.SAT R23, R42, R11.reuse, 0.5 ;  /* 0x3f0000002a177423 */ /* 0x080fe2000000200b */
[-C--:B------:R-:W-:Y:S01]  /*1680*/  FFMA.RM R21, R21, R12.reuse, 12582913 ;  /* 0x4b40000115157423 */ /* 0x080fe2000000400c */
[----:B------:R-:W-:Y:S01]  /*1690*/  FFMA R94, R94, 1.925963033500011079e-08, R3 ;  /* 0x32a570605e5e7823 */ /* 0x000fe20000000003 */
[----:B------:R-:W-:Y:S01]  /*16a0*/  SHF.L.U32 R3, R5, 0x17, RZ ;  /* 0x0000001705037819 */ /* 0x000fe200000006ff */
[C---:B------:R-:W-:Y:S01]  /*16b0*/  FADD R5, R17.reuse, -12583039 ;  /* 0xcb40007f11057421 */ /* 0x040fe20000000000 */
[----:B------:R-:W-:Y:S01]  /*16c0*/  SHF.L.U32 R17, R17, 0x17, RZ ;  /* 0x0000001711117819 */ /* 0x000fe200000006ff */
[----:B------:R-:W-:Y:S01]  /*16d0*/  FFMA.RM R23, R23, R12, 12582913 ;  /* 0x4b40000117177423 */ /* 0x000fe2000000400c */
[----:B------:R1:W2:Y:S01]  /*16e0*/  MUFU.EX2 R0, R9 ;  /* 0x0000000900007308 */ /* 0x0002a20000000800 */
[----:B------:R-:W-:Y:S01]  /*16f0*/  FFMA R5, R96, 1.4426950216293334961, -R5 ;  /* 0x3fb8aa3b60057823 */ /* 0x000fe20000000805 */
[----:B------:R-:W-:-:S02]  /*1700*/  FFMA.SAT R33, R78, R11, 0.5 ;  /* 0x3f0000004e217423 */ /* 0x000fc4000000200b */
[----:B------:R-:W-:Y:S01]  /*1710*/  SHF.L.U32 R20, R23, 0x17, RZ ;  /* 0x0000001717147819 */ /* 0x000fe200000006ff */
[----:B------:R-:W-:Y:S01]  /*1720*/  FFMA R96, R96, 1.925963033500011079e-08, R5 ;  /* 0x32a5706060607823 */ /* 0x000fe20000000005 */
[----:B------:R-:W-:Y:S01]  /*1730*/  FFMA.SAT R5, R98, R11, 0.5 ;  /* 0x3f00000062057423 */ /* 0x000fe2000000200b */
[-C--:B------:R-:W-:Y:S01]  /*1740*/  FFMA.RM R33, R33, R12.reuse, 12582913 ;  /* 0x4b40000121217423 */ /* 0x080fe2000000400c */
[----:B0-----:R-:W-:Y:S02]  /*1750*/  FMUL R2, R2, R15 ;  /* 0x0000000f02027220 */ /* 0x001fe40000400000 */
[-C--:B-1----:R-:W-:Y:S01]  /*1760*/  FFMA.RM R9, R5, R12.reuse, 12582913 ;  /* 0x4b40000105097423 */ /* 0x082fe2000000400c */
[----:B------:R-:W-:Y:S01]  /*1770*/  FFMA.SAT R15, R4, R11, 0.5 ;  /* 0x3f000000040f7423 */ /* 0x000fe2000000200b */
[----:B------:R-:W0:Y:S02]  /*1780*/  MUFU.EX2 R5, R94 ;  /* 0x0000005e00057308 */ /* 0x000e240000000800 */
[----:B------:R-:W-:Y:S01]  /*1790*/  FADD R13, R9, -12583039 ;  /* 0xcb40007f090d7421 */ /* 0x000fe20000000000 */
[----:B------:R-:W-:Y:S01]  /*17a0*/  FFMA.RM R15, R15, R12, 12582913 ;  /* 0x4b4000010f0f7423 */ /* 0x000fe2000000400c */
[----:B--2---:R-:W-:Y:S01]  /*17b0*/  FMUL R3, R3, R0 ;  /* 0x0000000003037220 */ /* 0x004fe20000400000 */
[----:B------:R-:W-:Y:S01]  /*17c0*/  SHF.L.U32 R0, R7, 0x17, RZ ;  /* 0x0000001707007819 */ /* 0x000fe200000006ff */
[----:B------:R-:W-:-:S02]  /*17d0*/  FFMA R13, R98, 1.4426950216293334961, -R13 ;  /* 0x3fb8aa3b620d7823 */ /* 0x000fc4000000080d */
        /* <DEDUP_REMOVED lines=57> */
[----:B------:R-:W-:-:S03]  /*1b70*/  SHF.L.U32 R15, R15, 0x17, RZ ;  /* 0x000000170f0f7819 */ /* 0x000fc600000006ff */
        /* <DEDUP_REMOVED lines=49> */
[----:B------:R-:W-:Y:S02]  /*1e90*/  FFMA R15, R30, 1.4426950216293334961, -R15 ;  /* 0x3fb8aa3b1e0f7823 */ /* 0x000fe4000000080f */
[----:B------:R-:W-:-:S02]  /*1ea0*/  FADD R13, R27, -12583039 ;  /* 0xcb40007f1b0d7421 */ /* 0x000fc40000000000 */
[----:B------:R-:W-:Y:S02]  /*1eb0*/  FFMA R15, R30, 1.925963033500011079e-08, R15 ;  /* 0x32a570601e0f7823 */ /* 0x000fe4000000000f */
[----:B------:R-:W-:-:S04]  /*1ec0*/  FFMA R13, R24, 1.4426950216293334961, -R13 ;  /* 0x3fb8aa3b180d7823 */ /* 0x000fc8000000080d */
[----:B------:R-:W-:Y:S01]  /*1ed0*/  FFMA R13, R24, 1.925963033500011079e-08, R13 ;  /* 0x32a57060180d7823 */ /* 0x000fe2000000000d */
[----:B-1----:R-:W-:Y:S01]  /*1ee0*/  FMUL R24, R25, R26 ;  /* 0x0000001a19187220 */ /* 0x002fe20000400000 */
[----:B------:R-:W-:Y:S01]  /*1ef0*/  FFMA.SAT R25, R74, R11, 0.5 ;  /* 0x3f0000004a197423 */ /* 0x000fe2000000200b */
[----:B------:R-:W0:Y:S01]  /*1f00*/  MUFU.EX2 R15, R15 ;  /* 0x0000000f000f7308 */ /* 0x000e220000000800 */
[----:B------:R-:W-:Y:S02]  /*1f10*/  SHF.L.U32 R26, R27, 0x17, RZ ;  /* 0x000000171b1a7819 */ /* 0x000fe400000006ff */
[----:B------:R-:W-:-:S04]  /*1f20*/  FFMA.RM R29, R25, R12, 12582913 ;  /* 0x4b400001191d7423 */ /* 0x000fc8000000400c */
[C---:B------:R-:W-:Y:S01]  /*1f30*/  FADD R25, R29.reuse, -12583039 ;  /* 0xcb40007f1d197421 */ /* 0x040fe20000000000 */
[----:B------:R-:W-:Y:S01]  /*1f40*/  SHF.L.U32 R27, R29, 0x17, RZ ;  /* 0x000000171d1b7819 */ /* 0x000fe200000006ff */
[----:B------:R-:W-:Y:S01]  /*1f50*/  FADD R29, R33, -12583039 ;  /* 0xcb40007f211d7421 */ /* 0x000fe20000000000 */
[----:B------:R-:W1:Y:S01]  /*1f60*/  MUFU.EX2 R13, R13 ;  /* 0x0000000d000d7308 */ /* 0x000e620000000800 */
[----:B------:R-:W-:Y:S02]  /*1f70*/  FFMA R25, R74, 1.4426950216293334961, -R25 ;  /* 0x3fb8aa3b4a197823 */ /* 0x000fe40000000819 */
[----:B------:R-:W-:Y:S02]  /*1f80*/  FFMA R29, R78, 1.4426950216293334961, -R29 ;  /* 0x3fb8aa3b4e1d7823 */ /* 0x000fe4000000081d */
[----:B------:R-:W-:Y:S01]  /*1f90*/  FFMA R74, R74, 1.925963033500011079e-08, R25 ;  /* 0x32a570604a4a7823 */ /* 0x000fe20000000019 */
[-C--:B------:R-:W-:Y:S01]  /*1fa0*/  FFMA.SAT R25, R28, R11.reuse, 0.5 ;  /* 0x3f0000001c197423 */ /* 0x080fe2000000200b */
[----:B------:R-:W-:Y:S01]  /*1fb0*/  FFMA R78, R78, 1.925963033500011079e-08, R29 ;  /* 0x32a570604e4e7823 */ /* 0x000fe2000000001d */
[----:B------:R-:W-:-:S02]  /*1fc0*/  FFMA.SAT R29, R80, R11, 0.5 ;  /* 0x3f000000501d7423 */ /* 0x000fc4000000200b */
[-C--:B------:R-:W-:Y:S01]  /*1fd0*/  FFMA.RM R30, R25, R12.reuse, 12582913 ;  /* 0x4b400001191e7423 */ /* 0x080fe2000000400c */
[----:B0-----:R-:W-:Y:S01]  /*1fe0*/  FMUL R25, R14, R15 ;  /* 0x0000000f0e197220 */ /* 0x001fe20000400000 */
[-C--:B------:R-:W-:Y:S01]  /*1ff0*/  FFMA.SAT R15, R76, R11.reuse, 0.5 ;  /* 0x3f0000004c0f7423 */ /* 0x080fe2000000200b */
[----:B------:R-:W-:Y:S01]  /*2000*/  FFMA.SAT R11, R82, R11, 0.5 ;  /* 0x3f000000520b7423 */ /* 0x000fe2000000200b */
[-C--:B------:R-:W-:Y:S01]  /*2010*/  FFMA.RM R32, R29, R12.reuse, 12582913 ;  /* 0x4b4000011d207423 */ /* 0x080fe2000000400c */
[----:B------:R-:W-:Y:S01]  /*2020*/  FADD R31, R30, -12583039 ;  /* 0xcb40007f1e1f7421 */ /* 0x000fe20000000000 */
[-C--:B------:R-:W-:Y:S01]  /*2030*/  FFMA.RM R15, R15, R12.reuse, 12582913 ;  /* 0x4b4000010f0f7423 */ /* 0x080fe2000000400c */
[----:B------:R-:W-:Y:S01]  /*2040*/  FFMA.RM R34, R11, R12, 12582913 ;  /* 0x4b4000010b227423 */ /* 0x000fe2000000400c */
[----:B------:R-:W-:Y:S01]  /*2050*/  FADD R11, R32, -12583039 ;  /* 0xcb40007f200b7421 */ /* 0x000fe20000000000 */
[----:B------:R-:W-:Y:S01]  /*2060*/  FADD R12, RZ, R10 ;  /* 0x0000000aff0c7221 */ /* 0x000fe20000000000 */
[----:B------:R-:W-:Y:S01]  /*2070*/  FFMA R31, R28, 1.4426950216293334961, -R31 ;  /* 0x3fb8aa3b1c1f7823 */ /* 0x000fe2000000081f */
[----:B-1----:R-:W-:Y:S01]  /*2080*/  FMUL R26, R26, R13 ;  /* 0x0000000d1a1a7220 */ /* 0x002fe20000400000 */
[----:B------:R-:W-:Y:S01]  /*2090*/  FFMA R11, R80, 1.4426950216293334961, -R11 ;  /* 0x3fb8aa3b500b7823 */ /* 0x000fe2000000080b */
[----:B------:R-:W-:Y:S01]  /*20a0*/  FADD R13, R15, -12583039 ;  /* 0xcb40007f0f0d7421 */ /* 0x000fe20000000000 */
[----:B------:R-:W-:Y:S01]  /*20b0*/  FFMA R31, R28, 1.925963033500011079e-08, R31 ;  /* 0x32a570601c1f7823 */ /* 0x000fe2000000001f */
[----:B------:R-:W0:Y:S01]  /*20c0*/  MUFU.EX2 R74, R74 ;  /* 0x0000004a004a7308 */ /* 0x000e220000000800 */
[----:B------:R-:W-:Y:S01]  /*20d0*/  FFMA R80, R80, 1.925963033500011079e-08, R11 ;  /* 0x32a5706050507823 */ /* 0x000fe2000000000b */
[----:B------:R-:W-:Y:S01]  /*20e0*/  FADD R11, R34, -12583039 ;  /* 0xcb40007f220b7421 */ /* 0x000fe20000000000 */
[----:B------:R-:W-:Y:S01]  /*20f0*/  FFMA R13, R76, 1.4426950216293334961, -R13 ;  /* 0x3fb8aa3b4c0d7823 */ /* 0x000fe2000000080d */
[----:B------:R-:W-:-:S02]  /*2100*/  SHF.L.U32 R28, R30, 0x17, RZ ;  /* 0x000000171e1c7819 */ /* 0x000fc400000006ff */
[----:B------:R-:W-:Y:S01]  /*2110*/  FFMA R11, R82, 1.4426950216293334961, -R11 ;  /* 0x3fb8aa3b520b7823 */ /* 0x000fe2000000080b */
[----:B------:R-:W-:Y:S01]  /*2120*/  FFMA R13, R76, 1.925963033500011079e-08, R13 ;  /* 0x32a570604c0d7823 */ /* 0x000fe2000000000d */
[----:B------:R-:W1:Y:S01]  /*2130*/  MUFU.EX2 R31, R31 ;  /* 0x0000001f001f7308 */ /* 0x000e620000000800 */
[----:B------:R-:W-:Y:S01]  /*2140*/  SHF.L.U32 R15, R15, 0x17, RZ ;  /* 0x000000170f0f7819 */ /* 0x000fe200000006ff */
[----:B------:R-:W-:Y:S01]  /*2150*/  FFMA R82, R82, 1.925963033500011079e-08, R11 ;  /* 0x32a5706052527823 */ /* 0x000fe2000000000b */
[----:B------:R-:W-:Y:S01]  /*2160*/  FADD R11, R12, R3 ;  /* 0x000000030c0b7221 */ /* 0x000fe20000000000 */
[----:B------:R-:W-:-:S03]  /*2170*/  SHF.L.U32 R30, R33, 0x17, RZ ;  /* 0x00000017211e7819 */ /* 0x000fc600000006ff */
[----:B------:R-:W-:Y:S01]  /*2180*/  FADD R11, R11, R2 ;  /* 0x000000020b0b7221 */ /* 0x000fe20000000000 */
[----:B------:R-:W2:Y:S01]  /*2190*/  MUFU.EX2 R14, R13 ;  /* 0x0000000d000e7308 */ /* 0x000ea20000000800 */
[----:B0-----:R-:W-:Y:S02]  /*21a0*/  FMUL R27, R27, R74 ;  /* 0x0000004a1b1b7220 */ /* 0x001fe40000400000 */
[----:B------:R-:W-:-:S04]  /*21b0*/  FADD R11, R11, R0 ;  /* 0x000000000b0b7221 */ /* 0x000fc80000000000 */
[----:B------:R-:W-:Y:S01]  /*21c0*/  FADD R12, R11, R4 ;  /* 0x000000040b0c7221 */ /* 0x000fe20000000000 */
[----:B------:R-:W0:Y:S01]  /*21d0*/  MUFU.EX2 R35, R78 ;  /* 0x0000004e00237308 */ /* 0x000e220000000800 */
[----:B-1----:R-:W-:Y:S01]  /*21e0*/  FMUL R28, R28, R31 ;  /* 0x0000001f1c1c7220 */ /* 0x002fe20000400000 */
[----:B------:R-:W-:Y:S01]  /*21f0*/  SHF.L.U32 R31, R32, 0x17, RZ ;  /* 0x00000017201f7819 */ /* 0x000fe200000006ff */
[----:B------:R-:W-:Y:S01]  /*2200*/  FADD R11, R12, R5 ;  /* 0x000000050c0b7221 */ /* 0x000fe20000000000 */
[----:B------:R-:W-:-:S03]  /*2210*/  SHF.L.U32 R32, R34, 0x17, RZ ;  /* 0x0000001722207819 */ /* 0x000fc600000006ff */
[----:B------:R-:W-:Y:S01]  /*2220*/  FADD R12, R11, R6 ;  /* 0x000000060b0c7221 */ /* 0x000fe20000000000 */
[----:B------:R-:W1:Y:S01]  /*2230*/  MUFU.EX2 R80, R80 ;  /* 0x0000005000507308 */ /* 0x000e620000000800 */
[----:B--2---:R-:W-:Y:S02]  /*2240*/  FMUL R29, R15, R14 ;  /* 0x0000000e0f1d7220 */ /* 0x004fe40000400000 */
[----:B------:R-:W-:-:S04]  /*2250*/  FADD R11, R12, R7 ;  /* 0x000000070c0b7221 */ /* 0x000fc80000000000 */
[----:B------:R-:W-:Y:S01]  /*2260*/  FADD R12, R11, R8 ;  /* 0x000000080b0c7221 */ /* 0x000fe20000000000 */
[----:B------:R-:W2:Y:S01]  /*2270*/  MUFU.EX2 R13, R82 ;  /* 0x00000052000d7308 */ /* 0x000ea20000000800 */
[----:B0-----:R-:W-:Y:S02]  /*2280*/  FMUL R30, R30, R35 ;  /* 0x000000231e1e7220 */ /* 0x001fe40000400000 */
[----:B------:R-:W-:-:S04]  /*2290*/  FADD R11, R12, R9 ;  /* 0x000000090c0b7221 */ /* 0x000fc80000000000 */
        /* <DEDUP_REMOVED lines=28> */
.L_x_10015:
        /* <DEDUP_REMOVED lines=12> */
[----:B0-----:R-:W-:Y:S05]  /*2520*/  CALL.REL.NOINC `($__internal_190_$__cuda_sm3x_div_rn_noftz_f32_slowpath) ;  /* 0x0000003800287944 */ /* 0x001fea0003c00000 */
[----:B------:R-:W-:-:S07]  /*2530*/  MOV R12, R34 ;  /* 0x00000022000c7202 */ /* 0x000fce0000000f00 */
.L_x_9950:
[----:B------:R-:W-:Y:S05]  /*2540*/  BSYNC.RECONVERGENT B3 ;  /* 0x0000000000037941 */ /* 0x000fea0003800200 */
.L_x_9949:
        /* <DEDUP_REMOVED lines=12> */
[----:B0-----:R-:W-:Y:S05]  /*2610*/  CALL.REL.NOINC `($__internal_190_$__cuda_sm3x_div_rn_noftz_f32_slowpath) ;  /* 0x0000003400ec7944 */ /* 0x001fea0003c00000 */
[----:B------:R-:W-:-:S07]  /*2620*/  MOV R14, R34 ;  /* 0x00000022000e7202 */ /* 0x000fce0000000f00 */
.L_x_9952:
[----:B------:R-:W-:Y:S05]  /*2630*/  BSYNC.RECONVERGENT B3 ;  /* 0x0000000000037941 */ /* 0x000fea0003800200 */
.L_x_9951:
        /* <DEDUP_REMOVED lines=14> */
.L_x_9954:
[----:B------:R-:W-:Y:S05]  /*2720*/  BSYNC.RECONVERGENT B3 ;  /* 0x0000000000037941 */ /* 0x000fea0003800200 */
.L_x_9953:
        /* <DEDUP_REMOVED lines=14> */
.L_x_9956:
[----:B------:R-:W-:Y:S05]  /*2810*/  BSYNC.RECONVERGENT B3 ;  /* 0x0000000000037941 */ /* 0x000fea0003800200 */
.L_x_9955:
        /* <DEDUP_REMOVED lines=14> */
.L_x_9958:
[----:B------:R-:W-:Y:S05]  /*2900*/  BSYNC.RECONVERGENT B3 ;  /* 0x0000000000037941 */ /* 0x000fea0003800200 */
.L_x_9957:
        /* <DEDUP_REMOVED lines=14> */
.L_x_9960:
[----:B------:R-:W-:Y:S05]  /*29f0*/  BSYNC.RECONVERGENT B3 ;  /* 0x0000000000037941 */ /* 0x000fea0003800200 */
.L_x_9959:
        /* <DEDUP_REMOVED lines=14> */
.L_x_9962:
[----:B------:R-:W-:Y:S05]  /*2ae0*/  BSYNC.RECONVERGENT B3 ;  /* 0x0000000000037941 */ /* 0x000fea0003800200 */
.L_x_9961:
        /* <DEDUP_REMOVED lines=14> */
.L_x_9964:
[----:B------:R-:W-:Y:S05]  /*2bd0*/  BSYNC.RECONVERGENT B3 ;  /* 0x0000000000037941 */ /* 0x000fea0003800200 */
.L_x_9963:
        /* <DEDUP_REMOVED lines=14> */
.L_x_9966:
[----:B------:R-:W-:Y:S05]  /*2cc0*/  BSYNC.RECONVERGENT B3 ;  /* 0x0000000000037941 */ /* 0x000fea0003800200 */
.L_x_9965:
        /* <DEDUP_REMOVED lines=14> */
.L_x_9968:
[----:B------:R-:W-:Y:S05]  /*2db0*/  BSYNC.RECONVERGENT B3 ;  /* 0x0000000000037941 */ /* 0x000fea0003800200 */
.L_x_9967:
        /* <DEDUP_REMOVED lines=14> */
.L_x_9970:
[----:B------:R-:W-:Y:S05]  /*2ea0*/  BSYNC.RECONVERGENT B3 ;  /* 0x0000000000037941 */ /* 0x000fea0003800200 */
.L_x_9969:
        /* <DEDUP_REMOVED lines=14> */
.L_x_9972:
[----:B------:R-:W-:Y:S05]  /*2f90*/  BSYNC.RECONVERGENT B3 ;  /* 0x0000000000037941 */ /* 0x000fea0003800200 */
.L_x_9971:
        /* <DEDUP_REMOVED lines=14> */
.L_x_9974:
[----:B------:R-:W-:Y:S05]  /*3080*/  BSYNC.RECONVERGENT B3 ;  /* 0x0000000000037941 */ /* 0x000fea0003800200 */
.L_x_9973:
        /* <DEDUP_REMOVED lines=14> */
.L_x_9976:
[----:B------:R-:W-:Y:S05]  /*3170*/  BSYNC.RECONVERGENT B3 ;  /* 0x0000000000037941 */ /* 0x000fea0003800200 */
.L_x_9975:
        /* <DEDUP_REMOVED lines=14> */
.L_x_9978:
[----:B------:R-:W-:Y:S05]  /*3260*/  BSYNC.RECONVERGENT B3 ;  /* 0x0000000000037941 */ /* 0x000fea0003800200 */
.L_x_9977:
        /* <DEDUP_REMOVED lines=14> */
.L_x_9980:
[----:B------:R-:W-:Y:S05]  /*3350*/  BSYNC.RECONVERGENT B3 ;  /* 0x0000000000037941 */ /* 0x000fea0003800200 */
.L_x_9979:
        /* <DEDUP_REMOVED lines=14> */
.L_x_9982:
[----:B------:R-:W-:Y:S05]  /*3440*/  BSYNC.RECONVERGENT B3 ;  /* 0x0000000000037941 */ /* 0x000fea0003800200 */
.L_x_9981:
        /* <DEDUP_REMOVED lines=14> */
.L_x_9984:
[----:B------:R-:W-:Y:S05]  /*3530*/  BSYNC.RECONVERGENT B3 ;  /* 0x0000000000037941 */ /* 0x000fea0003800200 */
.L_x_9983:
        /* <DEDUP_REMOVED lines=14> */
.L_x_9986:
[----:B------:R-:W-:Y:S05]  /*3620*/  BSYNC.RECONVERGENT B3 ;  /* 0x0000000000037941 */ /* 0x000fea0003800200 */
.L_x_9985:
        /* <DEDUP_REMOVED lines=14> */
.L_x_9988:
[----:B------:R-:W-:Y:S05]  /*3710*/  BSYNC.RECONVERGENT B3 ;  /* 0x0000000000037941 */ /* 0x000fea0003800200 */
.L_x_9987:
        /* <DEDUP_REMOVED lines=14> */
.L_x_9990:
[----:B------:R-:W-:Y:S05]  /*3800*/  BSYNC.RECONVERGENT B3 ;  /* 0x0000000000037941 */ /* 0x000fea0003800200 */
.L_x_9989:
        /* <DEDUP_REMOVED lines=14> */
.L_x_9992:
[----:B------:R-:W-:Y:S05]  /*38f0*/  BSYNC.RECONVERGENT B3 ;  /* 0x0000000000037941 */ /* 0x000fea0003800200 */
.L_x_9991:
        /* <DEDUP_REMOVED lines=14> */
.L_x_9994:
[----:B------:R-:W-:Y:S05]  /*39e0*/  BSYNC.RECONVERGENT B3 ;  /* 0x0000000000037941 */ /* 0x000fea0003800200 */
.L_x_9993:
        /* <DEDUP_REMOVED lines=14> */
.L_x_9996:
[----:B------:R-:W-:Y:S05]  /*3ad0*/  BSYNC.RECONVERGENT B3 ;  /* 0x0000000000037941 */ /* 0x000fea0003800200 */
.L_x_9995:
        /* <DEDUP_REMOVED lines=14> */
.L_x_9998:
[----:B------:R-:W-:Y:S05]  /*3bc0*/  BSYNC.RECONVERGENT B3 ;  /* 0x0000000000037941 */ /* 0x000fea0003800200 */
.L_x_9997:
        /* <DEDUP_REMOVED lines=14> */
.L_x_10000:
[----:B------:R-:W-:Y:S05]  /*3cb0*/  BSYNC.RECONVERGENT B3 ;  /* 0x0000000000037941 */ /* 0x000fea0003800200 */
.L_x_9999:
        /* <DEDUP_REMOVED lines=14> */
.L_x_10002:
[----:B------:R-:W-:Y:S05]  /*3da0*/  BSYNC.RECONVERGENT B3 ;  /* 0x0000000000037941 */ /* 0x000fea0003800200 */
.L_x_10001:
        /* <DEDUP_REMOVED lines=17> */
[----:B------:R-:W-:Y:S02]  /*3ec0*/  @!P0 F2FP.F16.F32.PACK_AB R12, RZ, R12 ;  /* 0x0000000cff0c823e */ /* 0x000fe400000000ff */
        /* <DEDUP_REMOVED lines=14> */
[----:B------:R-:W-:Y:S02]  /*3fb0*/  @!P4 F2FP.F16.F32.PACK_AB R14, RZ, R14 ;  /* 0x0000000eff0ec23e */ /* 0x000fe400000000ff */
[----:B------:R-:W-:Y:S02]  /*3fc0*/  @!P3 F2FP.F16.F32.PACK_AB R3, RZ, R3 ;  /* 0x00000003ff03b23e */ /* 0x000fe400000000ff */
[----:B------:R-:W-:Y:S01]  /*3fd0*/  @!P2 F2FP.F16.F32.PACK_AB R2, RZ, R2 ;  /* 0x00000002ff02a23e */ /* 0x000fe200000000ff */
[----:B------:R-:W-:Y:S01]  /*3fe0*/  @!P4 STG.E.U16 desc[UR4][R10.64+0x40], R14 ;  /* 0x0000400e0a00c986 */ /* 0x000fe2000c101504 */
[----:B------:R-:W-:-:S02]  /*3ff0*/  @!P1 F2FP.F16.F32.PACK_AB R0, RZ, R0 ;  /* 0x00000000ff00923e */ /* 0x000fc400000000ff */
        /* <DEDUP_REMOVED lines=13> */
[----:B------:R-:W-:Y:S02]  /*40d0*/  @!P0 F2FP.F16.F32.PACK_AB R5, RZ, R5 ;  /* 0x00000005ff05823e */ /* 0x000fe400000000ff */
[----:B------:R-:W-:-:S02]  /*40e0*/  @!P5 F2FP.F16.F32.PACK_AB R4, RZ, R4 ;  /* 0x00000004ff04d23e */ /* 0x000fc400000000ff */
        /* <DEDUP_REMOVED lines=14> */
[----:B------:R-:W-:Y:S02]  /*41d0*/  @!P4 F2FP.F16.F32.PACK_AB R8, RZ, R8 ;  /* 0x00000008ff08c23e */ /* 0x000fe400000000ff */
[----:B------:R-:W-:Y:S02]  /*41e0*/  @!P2 F2FP.F16.F32.PACK_AB R15, RZ, R15 ;  /* 0x0000000fff0fa23e */ /* 0x000fe400000000ff */
[----:B------:R-:W-:Y:S01]  /*41f0*/  ISETP.GE.U32.AND P3, PT, R55, UR44, PT ;  /* 0x0000002c37007c0c */ /* 0x000fe2000bf66070 */
[----:B------:R2:W-:Y:S01]  /*4200*/  @!P4 STG.E.U16 desc[UR6][R10.64+0x240], R8 ;  /* 0x000240080a00c986 */ /* 0x0005e2000c101506 */
[----:B------:R-:W-:Y:S02]  /*4210*/  @!P1 F2FP.F16.F32.PACK_AB R7, RZ, R7 ;  /* 0x00000007ff07923e */ /* 0x000fe400000000ff */
        /* <DEDUP_REMOVED lines=11> */
[----:B------:R-:W-:Y:S02]  /*42d0*/  @!P6 F2FP.F16.F32.PACK_AB R6, RZ, R6 ;  /* 0x00000006ff06e23e */ /* 0x000fe400000000ff */
[----:B------:R-:W-:Y:S02]  /*42e0*/  @!P0 F2FP.F16.F32.PACK_AB R17, RZ, R17 ;  /* 0x00000011ff11823e */ /* 0x000fe400000000ff */
[----:B------:R-:W-:Y:S01]  /*42f0*/  @!P5 F2FP.F16.F32.PACK_AB R16, RZ, R16 ;  /* 0x00000010ff10d23e */ /* 0x000fe200000000ff */
        /* <DEDUP_REMOVED lines=11> */
[----:B------:R-:W-:-:S02]  /*43b0*/  @!P3 F2FP.F16.F32.PACK_AB R9, RZ, R9 ;  /* 0x00000009ff09b23e */ /* 0x000fc400000000ff */
[----:B------:R-:W-:Y:S02]  /*43c0*/  @!P2 F2FP.F16.F32.PACK_AB R19, RZ, R19 ;  /* 0x00000013ff13a23e */ /* 0x000fe400000000ff */
        /* <DEDUP_REMOVED lines=14> */
[----:B------:R-:W-:Y:S02]  /*44b0*/  @!P6 F2FP.F16.F32.PACK_AB R18, RZ, R18 ;  /* 0x00000012ff12e23e */ /* 0x000fe400000000ff */
[----:B------:R-:W-:Y:S02]  /*44c0*/  @!P0 F2FP.F16.F32.PACK_AB R24, RZ, R24 ;  /* 0x00000018ff18823e */ /* 0x000fe400000000ff */
        /* <DEDUP_REMOVED lines=14> */
[----:B------:R-:W-:Y:S02]  /*45b0*/  @!P1 F2FP.F16.F32.PACK_AB R20, RZ, R20 ;  /* 0x00000014ff14923e */ /* 0x000fe400000000ff */
[----:B------:R-:W-:Y:S01]  /*45c0*/  @!P4 F2FP.F16.F32.PACK_AB R21, RZ, R21 ;  /* 0x00000015ff15c23e */ /* 0x000fe200000000ff */
[----:B-1----:R-:W-:Y:S01]  /*45d0*/  IMAD R0, R43, UR4, RZ ;  /* 0x000000042b007c24 */ /* 0x002fe2000f8e02ff */
[----:B------:R-:W-:Y:S01]  /*45e0*/  @!P3 F2FP.F16.F32.PACK_AB R22, RZ, R22 ;  /* 0x00000016ff16b23e */ /* 0x000fe200000000ff */
[----:B------:R2:W-:Y:S01]  /*45f0*/  @!P1 STG.E.U16 desc[UR6][R10.64+0x400], R20 ;  /* 0x000400140a009986 */ /* 0x0005e2000c101506 */
[----:B------:R-:W-:Y:S02]  /*4600*/  @!P5 F2FP.F16.F32.PACK_AB R23, RZ, R23 ;  /* 0x00000017ff17d23e */ /* 0x000fe400000000ff */
        /* <DEDUP_REMOVED lines=15> */
[----:B------:R-:W-:Y:S02]  /*4700*/  @!P6 F2FP.F16.F32.PACK_AB R25, RZ, R25 ;  /* 0x00000019ff19e23e */ /* 0x000fe400000000ff */
        /* <DEDUP_REMOVED lines=14> */
[----:B------:R-:W-:Y:S02]  /*47f0*/  @!P3 F2FP.F16.F32.PACK_AB R26, RZ, R26 ;  /* 0x0000001aff1ab23e */ /* 0x000fe400000000ff */
[----:B------:R-:W-:Y:S02]  /*4800*/  @!P2 F2FP.F16.F32.PACK_AB R27, RZ, R27 ;  /* 0x0000001bff1ba23e */ /* 0x000fe400000000ff */
[----:B------:R-:W-:Y:S01]  /*4810*/  @!P5 F2FP.F16.F32.PACK_AB R28, RZ, R28 ;  /* 0x0000001cff1cd23e */ /* 0x000fe200000000ff */
[----:B------:R2:W-:Y:S01]  /*4820*/  @!P3 STG.E.U16 desc[UR8][R10.64+0x580], R26 ;  /* 0x0005801a0a00b986 */ /* 0x0005e2000c101508 */
[----:B------:R-:W-:Y:S02]  /*4830*/  @!P4 F2FP.F16.F32.PACK_AB R29, RZ, R29 ;  /* 0x0000001dff1dc23e */ /* 0x000fe400000000ff */
[----:B------:R-:W-:Y:S01]  /*4840*/  @!P1 F2FP.F16.F32.PACK_AB R33, RZ, R33 ;  /* 0x00000021ff21923e */ /* 0x000fe200000000ff */
[----:B------:R2:W-:Y:S04]  /*4850*/  @!P2 STG.E.U16 desc[UR6][R10.64+0x5c0], R27 ;  /* 0x0005c01b0a00a986 */ /* 0x0005e8000c101506 */
[----:B------:R2:W-:Y:S04]  /*4860*/  @!P5 STG.E.U16 desc[UR10][R10.64+0x600], R28 ;  /* 0x0006001c0a00d986 */ /* 0x0005e8000c10150a */
[----:B------:R2:W-:Y:S04]  /*4870*/  @!P4 STG.E.U16 desc[UR12][R10.64+0x640], R29 ;  /* 0x0006401d0a00c986 */ /* 0x0005e8000c10150c */
[----:B------:R2:W-:Y:S01]  /*4880*/  @!P1 STG.E.U16 desc[UR14][R10.64+0x680], R33 ;  /* 0x000680210a009986 */ /* 0x0005e2000c10150e */
[----:B------:R-:W-:Y:S05]  /*4890*/  @!P0 BRA `(.L_x_10003) ;  /* 0xffffffb800d88947 */ /* 0x000fea000383ffff */
[----:B------:R-:W-:Y:S05]  /*48a0*/  BSYNC B0 ;  /* 0x0000000000007941 */ /* 0x000fea0003800000 */
.L_x_9947:
[----:B------:R-:W-:Y:S05]  /*48b0*/  EXIT ;  /* 0x000000000000794d */ /* 0x000fea0003800000 */
.L_x_9948:
[----:B------:R-:W-:Y:S01]  /*48c0*/  BSSY B1, `(.L_x_10004) ;  /* 0x0000007000017945 */ /* 0x000fe20003800000 */
[----:B------:R-:W-:Y:S02]  /*48d0*/  MOV R12, 0x10 ;  /* 0x00000010000c7802 */ /* 0x000fe40000000f00 */
[----:B------:R-:W-:Y:S02]  /*48e0*/  MOV R11, 0x1f ;  /* 0x0000001f000b7802 */ /* 0x000fe40000000f00 */
[----:B------:R-:W-:-:S07]  /*48f0*/  MOV R15, 0xffffffff ;  /* 0xffffffff000f7802 */ /* 0x000fce0000000f00 */
[----:B------:R-:W-:Y:S05]  /*4900*/  WARPSYNC.COLLECTIVE R15, `(.L_x_10005) ;  /* 0x000000000f087348 */ /* 0x000fea0003c00000 */
[----:B------:R0:W1:Y:S02]  /*4910*/  SHFL.BFLY P6, R14, R13, R12, R11 ;  /* 0x0c00000c0d0e7389 */ /* 0x00006400000c000b */
[----:B01----:R-:W-:Y:S05]  /*4920*/  ENDCOLLECTIVE ;  /* 0x000000000000791b */ /* 0x003fea0003800000 */
.L_x_10005:
[----:B------:R-:W-:Y:S05]  /*4930*/  BSYNC B1 ;  /* 0x0000000000017941 */ /* 0x000fea0003800000 */
.L_x_10004:
[----:B------:R-:W-:Y:S01]  /*4940*/  HFMA2 R11, -RZ, RZ, 0, 1.847743988037109375e-06 ;  /* 0x0000001fff0b7431 */ /* 0x000fe200000001ff */
[----:B------:R-:W-:Y:S02]  /*4950*/  FMNMX R13, R14, R13, !PT ;  /* 0x0000000d0e0d7209 */ /* 0x000fe40007800000 */
[----:B------:R-:W-:Y:S02]  /*4960*/  MOV R12, 0x8 ;  /* 0x00000008000c7802 */ /* 0x000fe40000000f00 */
[----:B------:R-:W-:-:S07]  /*4970*/  MOV R15, 0xffffffff ;  /* 0xffffffff000f7802 */ /* 0x000fce0000000f00 */
[----:B------:R-:W-:Y:S05]  /*4980*/  WARPSYNC.COLLECTIVE R15, `(.L_x_10006) ;  /* 0x000000000f087348 */ /* 0x000fea0003c00000 */
[----:B------:R0:W1:Y:S02]  /*4990*/  SHFL.BFLY P6, R14, R13, R12, R11 ;  /* 0x0c00000c0d0e7389 */ /* 0x00006400000c000b */
[----:B01----:R-:W-:Y:S05]  /*49a0*/  ENDCOLLECTIVE ;  /* 0x000000000000791b */ /* 0x003fea0003800000 */
.L_x_10006:
[----:B------:R-:W-:Y:S01]  /*49b0*/  HFMA2 R12, -RZ, RZ, 0, 2.384185791015625e-07 ;  /* 0x00000004ff0c7431 */ /* 0x000fe200000001ff */
[----:B------:R-:W-:-:S04]  /*49c0*/  FMNMX R0, R13, R14, !PT ;  /* 0x0000000e0d007209 */ /* 0x000fc80007800000 */
[----:B------:R-:W-:-:S07]  /*49d0*/  MOV R13, R0 ;  /* 0x00000000000d7202 */ /* 0x000fce0000000f00 */
[----:B------:R-:W-:Y:S05]  /*49e0*/  WARPSYNC.COLLECTIVE R15, `(.L_x_10007) ;  /* 0x000000000f087348 */ /* 0x000fea0003c00000 */
[----:B------:R0:W1:Y:S02]  /*49f0*/  SHFL.BFLY P6, R14, R13, R12, R11 ;  /* 0x0c00000c0d0e7389 */ /* 0x00006400000c000b */
[----:B01----:R-:W-:Y:S05]  /*4a00*/  ENDCOLLECTIVE ;  /* 0x000000000000791b */ /* 0x003fea0003800000 */
.L_x_10007:
[----:B------:R-:W-:Y:S01]  /*4a10*/  HFMA2 R12, -RZ, RZ, 0, 1.1920928955078125e-07 ;  /* 0x00000002ff0c7431 */ /* 0x000fe200000001ff */
[----:B------:R-:W-:-:S04]  /*4a20*/  FMNMX R2, R0, R14, !PT ;  /* 0x0000000e00027209 */ /* 0x000fc80007800000 */
[----:B------:R-:W-:-:S07]  /*4a30*/  MOV R13, R2 ;  /* 0x00000002000d7202 */ /* 0x000fce0000000f00 */
[----:B------:R-:W-:Y:S05]  /*4a40*/  WARPSYNC.COLLECTIVE R15, `(.L_x_10008) ;  /* 0x000000000f087348 */ /* 0x000fea0003c00000 */
[----:B------:R0:W1:Y:S02]  /*4a50*/  SHFL.BFLY P6, R14, R13, R12, R11 ;  /* 0x0c00000c0d0e7389 */ /* 0x00006400000c000b */
[----:B01----:R-:W-:Y:S05]  /*4a60*/  ENDCOLLECTIVE ;  /* 0x000000000000791b */ /* 0x003fea0003800000 */
.L_x_10008:
[----:B------:R-:W-:Y:S01]  /*4a70*/  HFMA2 R12, -RZ, RZ, 0, 5.9604644775390625e-08 ;  /* 0x00000001ff0c7431 */ /* 0x000fe200000001ff */
[----:B------:R-:W-:-:S04]  /*4a80*/  FMNMX R3, R2, R14, !PT ;  /* 0x0000000e02037209 */ /* 0x000fc80007800000 */
[----:B------:R-:W-:-:S07]  /*4a90*/  MOV R13, R3 ;  /* 0x00000003000d7202 */ /* 0x000fce0000000f00 */
[----:B------:R-:W-:Y:S05]  /*4aa0*/  WARPSYNC.COLLECTIVE R15, `(.L_x_10009) ;  /* 0x000000000f087348 */ /* 0x000fea0003c00000 */
[----:B------:R0:W1:Y:S02]  /*4ab0*/  SHFL.BFLY P6, R14, R13, R12, R11 ;  /* 0x0c00000c0d0e7389 */ /* 0x00006400000c000b */
[----:B01----:R-:W-:Y:S05]  /*4ac0*/  ENDCOLLECTIVE ;  /* 0x000000000000791b */ /* 0x003fea0003800000 */
.L_x_10009:
[----:B------:R-:W-:-:S05]  /*4ad0*/  FMNMX R3, R3, R14, !PT ;  /* 0x0000000e03037209 */ /* 0x000fca0007800000 */
[C---:B------:R-:W-:Y:S01]  /*4ae0*/  FADD R2, -R3.reuse, R6 ;  /* 0x0000000603027221 */ /* 0x040fe20000000100 */
        /* <DEDUP_REMOVED lines=220> */
[----:B0-----:R-:W-:Y:S01]  /*58b0*/  FFMA.SAT R13, R35, R36, 0.5 ;  /* 0x3f000000230d7423 */ /* 0x001fe20000002024 */
        /* <DEDUP_REMOVED lines=21> */
[----:B------:R-:W0:Y:S08]  /*5a10*/  MUFU.EX2 R14, R13 ;  /* 0x0000000d000e7308 */ /* 0x000e300000000800 */
        /* <DEDUP_REMOVED lines=34> */
.L_x_10010:
[----:B------:R-:W-:Y:S02]  /*5c40*/  HFMA2 R12, -RZ, RZ, 0, 4.76837158203125e-07 ;  /* 0x00000008ff0c7431 */ /* 0x000fe400000001ff */
[----:B------:R-:W-:-:S05]  /*5c50*/  FADD R33, R13, R14 ;  /* 0x0000000e0d217221 */ /* 0x000fca0000000000 */
[----:B------:R-:W-:-:S07]  /*5c60*/  MOV R13, R33 ;  /* 0x00000021000d7202 */ /* 0x000fce0000000f00 */
[----:B------:R-:W-:Y:S05]  /*5c70*/  WARPSYNC.COLLECTIVE R15, `(.L_x_10011) ;  /* 0x000000000f087348 */ /* 0x000fea0003c00000 */
[----:B------:R0:W1:Y:S02]  /*5c80*/  SHFL.BFLY P6, R14, R13, R12, R11 ;  /* 0x0c00000c0d0e7389 */ /* 0x00006400000c000b */
[----:B01----:R-:W-:Y:S05]  /*5c90*/  ENDCOLLECTIVE ;  /* 0x000000000000791b */ /* 0x003fea0003800000 */
.L_x_10011:
[----:B------:R-:W-:Y:S02]  /*5ca0*/  HFMA2 R12, -RZ, RZ, 0, 2.384185791015625e-07 ;  /* 0x00000004ff0c7431 */ /* 0x000fe400000001ff */
[----:B------:R-:W-:-:S05]  /*5cb0*/  FADD R34, R33, R14 ;  /* 0x0000000e21227221 */ /* 0x000fca0000000000 */
[----:B------:R-:W-:-:S07]  /*5cc0*/  MOV R13, R34 ;  /* 0x00000022000d7202 */ /* 0x000fce0000000f00 */
[----:B------:R-:W-:Y:S05]  /*5cd0*/  WARPSYNC.COLLECTIVE R15, `(.L_x_10012) ;  /* 0x000000000f087348 */ /* 0x000fea0003c00000 */
[----:B------:R0:W1:Y:S02]  /*5ce0*/  SHFL.BFLY P6, R14, R13, R12, R11 ;  /* 0x0c00000c0d0e7389 */ /* 0x00006400000c000b */
[----:B01----:R-:W-:Y:S05]  /*5cf0*/  ENDCOLLECTIVE ;  /* 0x000000000000791b */ /* 0x003fea0003800000 */
.L_x_10012:
[----:B------:R-:W-:Y:S02]  /*5d00*/  HFMA2 R12, -RZ, RZ, 0, 1.1920928955078125e-07 ;  /* 0x00000002ff0c7431 */ /* 0x000fe400000001ff */
[----:B------:R-:W-:-:S05]  /*5d10*/  FADD R35, R34, R14 ;  /* 0x0000000e22237221 */ /* 0x000fca0000000000 */
[----:B------:R-:W-:-:S07]  /*5d20*/  MOV R13, R35 ;  /* 0x00000023000d7202 */ /* 0x000fce0000000f00 */
[----:B------:R-:W-:Y:S05]  /*5d30*/  WARPSYNC.COLLECTIVE R15, `(.L_x_10013) ;  /* 0x000000000f087348 */ /* 0x000fea0003c00000 */
[----:B------:R0:W1:Y:S02]  /*5d40*/  SHFL.BFLY P6, R14, R13, R12, R11 ;  /* 0x0c00000c0d0e7389 */ /* 0x00006400000c000b */
[----:B01----:R-:W-:Y:S05]  /*5d50*/  ENDCOLLECTIVE ;  /* 0x000000000000791b */ /* 0x003fea0003800000 */
.L_x_10013:
[----:B------:R-:W-:Y:S02]  /*5d60*/  HFMA2 R12, -RZ, RZ, 0, 5.9604644775390625e-08 ;  /* 0x00000001ff0c7431 */ /* 0x000fe400000001ff */
[----:B------:R-:W-:-:S05]  /*5d70*/  FADD R36, R35, R14 ;  /* 0x0000000e23247221 */ /* 0x000fca0000000000 */
[----:B------:R-:W-:-:S07]  /*5d80*/  MOV R13, R36 ;  /* 0x00000024000d7202 */ /* 0x000fce0000000f00 */
[----:B------:R-:W-:Y:S05]  /*5d90*/  WARPSYNC.COLLECTIVE R15, `(.L_x_10014) ;  /* 0x000000000f087348 */ /* 0x000fea0003c00000 */
[----:B------:R0:W1:Y:S02]  /*5da0*/  SHFL.BFLY P6, R14, R13, R12, R11 ;  /* 0x0c00000c0d0e7389 */ /* 0x00006400000c000b */
[----:B01----:R-:W-:Y:S05]  /*5db0*/  ENDCOLLECTIVE ;  /* 0x000000000000791b */ /* 0x003fea0003800000 */
.L_x_10014:
[----:B------:R-:W-:Y:S05]  /*5dc0*/  BRA `(.L_x_10015) ;  /* 0xffffffc400a47947 */ /* 0x000fea000383ffff */
        .weak           $__internal_190_$__cuda_sm3x_div_rn_noftz_f32_slowpath
        .type           $__internal_190_$__cuda_sm3x_div_rn_noftz_f32_slowpath,@function
        .size           $__internal_190_$__cuda_sm3x_div_rn_noftz_f32_slowpath,(.L_x_25642 - $__internal_190_$__cuda_sm3x_div_rn_noftz_f32_slowpath)
$__internal_190_$__cuda_sm3x_div_rn_noftz_f32_slowpath:
        /* <DEDUP_REMOVED lines=34> */
.L_x_10017:
        /* <DEDUP_REMOVED lines=51> */
.L_x_10024:
[----:B------:R-:W-:-:S04]  /*6320*/  LOP3.LUT R11, R11, 0x80000000, RZ, 0xc0, !PT ;  /* 0x800000000b0b7812 */ /* 0x000fc800078ec0ff */
[----:B------:R-:W-:Y:S01]  /*6330*/  LOP3.LUT R11, R11, 0x7f800000, RZ, 0xfc, !PT ;  /* 0x7f8000000b0b7812 */ /* 0x000fe200078efcff */
[----:B------:R-:W-:Y:S06]  /*6340*/  BRA `(.L_x_10025) ;  /* 0x0000000000047947 */ /* 0x000fec0003800000 */
.L_x_10023:
[----:B------:R-:W-:-:S07]  /*6350*/  LEA R11, R35, R11, 0x17 ;  /* 0x0000000b230b7211 */ /* 0x000fce00078eb8ff */
.L_x_10025:
[----:B------:R-:W-:Y:S05]  /*6360*/  BSYNC.RECONVERGENT B2 ;  /* 0x0000000000027941 */ /* 0x000fea0003800200 */
.L_x_10022:
[----:B------:R-:W-:Y:S05]  /*6370*/  BRA `(.L_x_10026) ;  /* 0x0000000000207947 */ /* 0x000fea0003800000 */
.L_x_10021:
[----:B------:R-:W-:-:S04]  /*6380*/  LOP3.LUT R11, R11, 0x80000000, R10, 0x48, !PT ;  /* 0x800000000b0b7812 */ /* 0x000fc800078e480a */
[----:B------:R-:W-:Y:S01]  /*6390*/  LOP3.LUT R11, R11, 0x7f800000, RZ, 0xfc, !PT ;  /* 0x7f8000000b0b7812 */ /* 0x000fe200078efcff */
[----:B------:R-:W-:Y:S06]  /*63a0*/  BRA `(.L_x_10026) ;  /* 0x0000000000147947 */ /* 0x000fec0003800000 */
.L_x_10020:
[----:B------:R-:W-:Y:S01]  /*63b0*/  LOP3.LUT R11, R11, 0x80000000, R10, 0x48, !PT ;  /* 0x800000000b0b7812 */ /* 0x000fe200078e480a */
[----:B------:R-:W-:Y:S06]  /*63c0*/  BRA `(.L_x_10026) ;  /* 0x00000000000c7947 */ /* 0x000fec0003800000 */
.L_x_10019:
[----:B------:R-:W0:Y:S01]  /*63d0*/  MUFU.RSQ R11, -QNAN ;  /* 0xffc00000000b7908 */ /* 0x000e220000001400 */
[----:B------:R-:W-:Y:S05]  /*63e0*/  BRA `(.L_x_10026) ;  /* 0x0000000000047947 */ /* 0x000fea0003800000 */
.L_x_10018:
[----:B------:R-:W-:-:S07]  /*63f0*/  FADD.FTZ R11, R10, R11 ;  /* 0x0000000b0a0b7221 */ /* 0x000fce0000010000 */
.L_x_10026:
[----:B------:R-:W-:Y:S05]  /*6400*/  BSYNC.RECONVERGENT B1 ;  /* 0x0000000000017941 */ /* 0x000fea0003800200 */
.L_x_10016:
[----:B0-----:R-:W-:Y:S01]  /*6410*/  MOV R34, R11 ;  /* 0x0000000b00227202 */ /* 0x001fe20000000f00 */
[----:B------:R-:W-:Y:S01]  /*6420*/  HFMA2 R11, -RZ, RZ, 0, 0 ;  /* 0x00000000ff0b7431 */ /* 0x000fe200000001ff */
[----:B------:R-:W-:-:S04]  /*6430*/  MOV R10, R33 ;  /* 0x00000021000a7202 */ /* 0x000fc80000000f00 */
[----:B------:R-:W-:Y:S05]  /*6440*/  RET.REL.NODEC R10 `(_Z15SoftmaxWarpImplI10DirectLoadI6__halffE11DirectStoreIfS1_EfLi1ELi27ELi32ELi1ELb1EL9Algorithm0EEvT_T0_ll) ;  /* 0xffffff980aec7950 */ /* 0x000fea0003c3ffff */
.L_x_10027:
        /* <DEDUP_REMOVED lines=11> */
.L_x_25642:


//--------------------- .text._Z15SoftmaxWarpImplI10DirectLoadI6__halffE11DirectStoreIfS1_EfLi1ELi27ELi32ELi1ELb0EL9Algorithm0EEvT_T0_ll --------------------------
	.section	.text._Z15SoftmaxWarpImplI10DirectLoadI6__halffE11DirectStoreIfS1_EfLi1ELi27ELi32ELi1ELb0EL9Algorithm0EEvT_T0_ll,"ax",@progbits
	.align	128
        .global         _Z15SoftmaxWarpImplI10DirectLoadI6__halffE11DirectStoreIfS1_EfLi1ELi27ELi32ELi1ELb0EL9Algorithm0EEvT_T0_ll
        .type           _Z15SoftmaxWarpImplI10DirectLoadI6__halffE11DirectStoreIfS1_EfLi1ELi27ELi32ELi1ELb0EL9Algorithm0EEvT_T0_ll,@function
        .size           _Z15SoftmaxWarpImplI10DirectLoadI6__halffE11DirectStoreIfS1_EfLi1ELi27ELi32ELi1ELb0EL9Algorithm0EEvT_T0_ll,(.L_x_25643 - _Z15SoftmaxWarpImplI10DirectLoadI6__halffE11DirectStoreIfS1_EfLi1ELi27ELi32ELi1ELb0EL9Algorithm0EEvT_T0_ll)
        .other          _Z15SoftmaxWarpImplI10DirectLoadI6__halffE11DirectStoreIfS1_EfLi1ELi27ELi32ELi1ELb0EL9Algorithm0EEvT_T0_ll,@"STO_CUDA_ENTRY STV_DEFAULT"
_Z15SoftmaxWarpImplI10DirectLoadI6__halffE11DirectStoreIfS1_EfLi1ELi27ELi32ELi1ELb0EL9Algorithm0EEvT_T0_ll:
.text._Z15SoftmaxWarpImplI10DirectLoadI6__halffE11DirectStoreIfS1_EfLi1ELi27ELi32ELi1ELb0EL9Algorithm0EEvT_T0_ll:
        /* <DEDUP_REMOVED lines=24> */
.L_x_10028:
        /* <DEDUP_REMOVED lines=13> */
.L_x_10084:
        /* <DEDUP_REMOVED lines=384> */
.L_x_10096:
        /* <DEDUP_REMOVED lines=12> */
[----:B01----:R-:W-:Y:S05]  /*1b10*/  CALL.REL.NOINC `($__internal_191_$__cuda_sm3x_div_rn_noftz_f32_slowpath) ;  /* 0x00000030009c7944 */ /* 0x003fea0003c00000 */
[----:B------:R-:W-:-:S07]  /*1b20*/  MOV R11, R5 ;  /* 0x00000005000b7202 */ /* 0x000fce0000000f00 */
.L_x_10031:
[----:B------:R-:W-:Y:S05]  /*1b30*/  BSYNC.RECONVERGENT B2 ;  /* 0x0000000000027941 */ /* 0x000fea0003800200 */
.L_x_10030:
        /* <DEDUP_REMOVED lines=12> */
[----:B01----:R-:W-:Y:S05]  /*1c00*/  CALL.REL.NOINC `($__internal_191_$__cuda_sm3x_div_rn_noftz_f32_slowpath) ;  /* 0x0000003000607944 */ /* 0x003fea0003c00000 */
[----:B------:R-:W-:-:S07]  /*1c10*/  MOV R14, R5 ;  /* 0x00000005000e7202 */ /* 0x000fce0000000f00 */
.L_x_10033:
[----:B------:R-:W-:Y:S05]  /*1c20*/  BSYNC.RECONVERGENT B2 ;  /* 0x0000000000027941 */ /* 0x000fea0003800200 */
.L_x_10032:
        /* <DEDUP_REMOVED lines=14> */
.L_x_10035:
[----:B------:R-:W-:Y:S05]  /*1d10*/  BSYNC.RECONVERGENT B2 ;  /* 0x0000000000027941 */ /* 0x000fea0003800200 */
.L_x_10034:
        /* <DEDUP_REMOVED lines=14> */
.L_x_10037:
[----:B------:R-:W-:Y:S05]  /*1e00*/  BSYNC.RECONVERGENT B2 ;  /* 0x0000000000027941 */ /* 0x000fea0003800200 */
.L_x_10036:
        /* <DEDUP_REMOVED lines=14> */
.L_x_10039:
[----:B------:R-:W-:Y:S05]  /*1ef0*/  BSYNC.RECONVERGENT B2 ;  /* 0x0000000000027941 */ /* 0x000fea0003800200 */
.L_x_10038:
        /* <DEDUP_REMOVED lines=14> */
.L_x_10041:
[----:B------:R-:W-:Y:S05]  /*1fe0*/  BSYNC.RECONVERGENT B2 ;  /* 0x0000000000027941 */ /* 0x000fea0003800200 */
.L_x_10040:
        /* <DEDUP_REMOVED lines=14> */
.L_x_10043:
[----:B------:R-:W-:Y:S05]  /*20d0*/  BSYNC.RECONVERGENT B2 ;  /* 0x0000000000027941 */ /* 0x000fea0003800200 */
.L_x_10042:
        /* <DEDUP_REMOVED lines=14> */
.L_x_10045:
[----:B------:R-:W-:Y:S05]  /*21c0*/  BSYNC.RECONVERGENT B2 ;  /* 0x0000000000027941 */ /* 0x000fea0003800200 */
.L_x_10044:
        /* <DEDUP_REMOVED lines=14> */
.L_x_10047:
[----:B------:R-:W-:Y:S05]  /*22b0*/  BSYNC.RECONVERGENT B2 ;  /* 0x0000000000027941 */ /* 0x000fea0003800200 */
.L_x_10046:
        /* <DEDUP_REMOVED lines=14> */
.L_x_10049:
[----:B------:R-:W-:Y:S05]  /*23a0*/  BSYNC.RECONVERGENT B2 ;  /* 0x0000000000027941 */ /* 0x000fea0003800200 */
.L_x_10048:
        /* <DEDUP_REMOVED lines=14> */
.L_x_10051:
[----:B------:R-:W-:Y:S05]  /*2490*/  BSYNC.RECONVERGENT B2 ;  /* 0x0000000000027941 */ /* 0x000fea0003800200 */
.L_x_10050:
        /* <DEDUP_REMOVED lines=14> */
.L_x_10053:
[----:B------:R-:W-:Y:S05]  /*2580*/  BSYNC.RECONVERGENT B2 ;  /* 0x0000000000027941 */ /* 0x000fea0003800200 */
.L_x_10052:
        /* <DEDUP_REMOVED lines=14> */
.L_x_10055:
[----:B------:R-:W-:Y:S05]  /*2670*/  BSYNC.RECONVERGENT B2 ;  /* 0x0000000000027941 */ /* 0x000fea0003800200 */
.L_x_10054:
        /* <DEDUP_REMOVED lines=14> */
.L_x_10057:
[----:B------:R-:W-:Y:S05]  /*2760*/  BSYNC.RECONVERGENT B2 ;  /* 0x0000000000027941 */ /* 0x000fea0003800200 */
.L_x_10056:
        /* <DEDUP_REMOVED lines=14> */
.L_x_10059:
[----:B------:R-:W-:Y:S05]  /*2850*/  BSYNC.RECONVERGENT B2 ;  /* 0x0000000000027941 */ /* 0x000fea0003800200 */
.L_x_10058:
        /* <DEDUP_REMOVED lines=14> */
.L_x_10061:
[----:B------:R-:W-:Y:S05]  /*2940*/  BSYNC.RECONVERGENT B2 ;  /* 0x0000000000027941 */ /* 0x000fea0003800200 */
.L_x_10060:
        /* <DEDUP_REMOVED lines=14> */
.L_x_10063:
[----:B------:R-:W-:Y:S05]  /*2a30*/  BSYNC.RECONVERGENT B2 ;  /* 0x0000000000027941 */ /* 0x000fea0003800200 */
.L_x_10062:
        /* <DEDUP_REMOVED lines=14> */
.L_x_10065:
[----:B------:R-:W-:Y:S05]  /*2b20*/  BSYNC.RECONVERGENT B2 ;  /* 0x0000000000027941 */ /* 0x000fea0003800200 */
.L_x_10064:
        /* <DEDUP_REMOVED lines=14> */
.L_x_10067:
[----:B------:R-:W-:Y:S05]  /*2c10*/  BSYNC.RECONVERGENT B2 ;  /* 0x0000000000027941 */ /* 0x000fea0003800200 */
.L_x_10066:
        /* <DEDUP_REMOVED lines=14> */
.L_x_10069:
[----:B------:R-:W-:Y:S05]  /*2d00*/  BSYNC.RECONVERGENT B2 ;  /* 0x0000000000027941 */ /* 0x000fea0003800200 */
.L_x_10068:
        /* <DEDUP_REMOVED lines=14> */
.L_x_10071:
[----:B------:R-:W-:Y:S05]  /*2df0*/  BSYNC.RECONVERGENT B2 ;  /* 0x0000000000027941 */ /* 0x000fea0003800200 */
.L_x_10070:
        /* <DEDUP_REMOVED lines=14> */
.L_x_10073:
[----:B------:R-:W-:Y:S05]  /*2ee0*/  BSYNC.RECONVERGENT B2 ;  /* 0x0000000000027941 */ /* 0x000fea0003800200 */
.L_x_10072:
        /* <DEDUP_REMOVED lines=14> */
.L_x_10075:
[----:B------:R-:W-:Y:S05]  /*2fd0*/  BSYNC.RECONVERGENT B2 ;  /* 0x0000000000027941 */ /* 0x000fea0003800200 */
.L_x_10074:
        /* <DEDUP_REMOVED lines=14> */
.L_x_10077:
[----:B------:R-:W-:Y:S05]  /*30c0*/  BSYNC.RECONVERGENT B2 ;  /* 0x0000000000027941 */ /* 0x000fea0003800200 */
.L_x_10076:
        /* <DEDUP_REMOVED lines=14> */
.L_x_10079:
[----:B------:R-:W-:Y:S05]  /*31b0*/  BSYNC.RECONVERGENT B2 ;  /* 0x0000000000027941 */ /* 0x000fea0003800200 */
.L_x_10078:
        /* <DEDUP_REMOVED lines=14> */
.L_x_10081:
[----:B------:R-:W-:Y:S05]  /*32a0*/  BSYNC.RECONVERGENT B2 ;  /* 0x0000000000027941 */ /* 0x000fea0003800200 */
.L_x_10080:
        /* <DEDUP_REMOVED lines=13> */
.L_x_10083:
[----:B------:R-:W-:Y:S05]  /*3380*/  BSYNC.RECONVERGENT B2 ;  /* 0x0000000000027941 */ /* 0x000fea0003800200 */
.L_x_10082:
        /* <DEDUP_REMOVED lines=12> */
[----:B------:R-:W-:Y:S02]  /*3450*/  F2FP.F16.F32.PACK_AB R0, R15, R0 ;  /* 0x000000000f00723e */ /* 0x000fe400000000ff */
[----:B------:R-:W-:Y:S02]  /*3460*/  LEA.HI.X R13, R26, UR41, R13, 0x1, P0 ;  /* 0x000000291a0d7c11 */ /* 0x000fe400080f0c0d */
[----:B------:R-:W-:-:S02]  /*3470*/  F2FP.F16.F32.PACK_AB R4, R7, R4 ;  /* 0x000000040704723e */ /* 0x000fc400000000ff */
[C---:B------:R-:W-:Y:S01]  /*3480*/  R2UR UR4, R34.reuse ;  /* 0x00000000220472ca */ /* 0x040fe200000e0000 */
[----:B------:R2:W-:Y:S01]  /*3490*/  STG.E.U16 desc[UR8][R12.64+0x80], R0 ;  /* 0x000080000c007986 */ /* 0x0005e2000c101508 */
[C---:B------:R-:W-:Y:S02]  /*34a0*/  R2UR UR5, R35.reuse ;  /* 0x00000000230572ca */ /* 0x040fe400000e0000 */
[----:B------:R-:W-:Y:S01]  /*34b0*/  R2UR UR6, R34 ;  /* 0x00000000220672ca */ /* 0x000fe200000e0000 */
[----:B------:R-:W-:Y:S01]  /*34c0*/  STG.E.U16 desc[UR8][R12.64+0x180], R4 ;  /* 0x000180040c007986 */ /* 0x000fe2000c101508 */
[----:B------:R-:W-:Y:S02]  /*34d0*/  R2UR UR7, R35 ;  /* 0x00000000230772ca */ /* 0x000fe400000e0000 */
[----:B------:R-:W-:Y:S02]  /*34e0*/  PRMT R15, R0, 0x7632, R15 ;  /* 0x00007632000f7816 */ /* 0x000fe4000000000f */
[----:B------:R-:W-:-:S02]  /*34f0*/  F2FP.F16.F32.PACK_AB R6, R9, R6 ;  /* 0x000000060906723e */ /* 0x000fc400000000ff */
[----:B------:R-:W-:Y:S01]  /*3500*/  F2FP.F16.F32.PACK_AB R8, R43, R8 ;  /* 0x000000082b08723e */ /* 0x000fe200000000ff */
[----:B------:R-:W-:Y:S01]  /*3510*/  STG.E.U16 desc[UR10][R12.64+0xc0], R15 ;  /* 0x0000c00f0c007986 */ /* 0x000fe2000c10150a */
[----:B--2---:R-:W-:Y:S02]  /*3520*/  PRMT R0, R4, 0x7632, R0 ;  /* 0x0000763204007816 */ /* 0x004fe40000000000 */
[----:B------:R-:W-:Y:S01]  /*3530*/  F2FP.F16.F32.PACK_AB R10, R17, R10 ;  /* 0x0000000a110a723e */ /* 0x000fe200000000ff */
[----:B------:R2:W-:Y:S01]  /*3540*/  STG.E.U16 desc[UR12][R12.64+0x200], R6 ;  /* 0x000200060c007986 */ /* 0x0005e2000c10150c */
[----:B------:R-:W-:Y:S02]  /*3550*/  IADD3 R42, P0, PT, R39, R42, RZ ;  /* 0x0000002a272a7210 */ /* 0x000fe40007f1e0ff */
[----:B------:R-:W-:Y:S01]  /*3560*/  R2UR UR14, R34 ;  /* 0x00000000220e72ca */ /* 0x000fe200000e0000 */
[----:B------:R3:W-:Y:S01]  /*3570*/  STG.E.U16 desc[UR10][R12.64+0x1c0], R0 ;  /* 0x0001c0000c007986 */ /* 0x0007e2000c10150a */
[----:B------:R-:W-:-:S02]  /*3580*/  R2UR UR15, R35 ;  /* 0x00000000230f72ca */ /* 0x000fc400000e0000 */
[----:B------:R-:W-:Y:S01]  /*3590*/  PRMT R7, R6, 0x7632, R7 ;  /* 0x0000763206077816 */ /* 0x000fe20000000007 */
[----:B------:R-:W-:Y:S01]  /*35a0*/  STG.E.U16 desc[UR4][R12.64+0x280], R8 ;  /* 0x000280080c007986 */ /* 0x000fe2000c101504 */
[----:B------:R-:W-:Y:S02]  /*35b0*/  F2FP.F16.F32.PACK_AB R2, R3, R2 ;  /* 0x000000020302723e */ /* 0x000fe400000000ff */
[----:B------:R-:W-:Y:S01]  /*35c0*/  LEA.HI.X.SX32 R44, R39, R44, 0x1, P0 ;  /* 0x0000002c272c7211 */ /* 0x000fe200000f0eff */
[----:B------:R-:W-:Y:S01]  /*35d0*/  STG.E.U16 desc[UR8][R12.64+0x300], R10 ;  /* 0x0003000a0c007986 */ /* 0x000fe2000c101508 */
[----:B--2---:R-:W-:Y:S02]  /*35e0*/  PRMT R6, R8, 0x7632, R6 ;  /* 0x0000763208067816 */ /* 0x004fe40000000006 */
[----:B------:R-:W-:Y:S01]  /*35f0*/  ISETP.GE.U32.AND P0, PT, R42, UR44, PT ;  /* 0x0000002c2a007c0c */ /* 0x000fe2000bf06070 */
[----:B------:R2:W-:Y:S01]  /*3600*/  STG.E.U16 desc[UR4][R12.64+0x100], R2 ;  /* 0x000100020c007986 */ /* 0x0005e2000c101504 */
[----:B---3--:R-:W-:-:S02]  /*3610*/  PRMT R0, R10, 0x7632, R0 ;  /* 0x000076320a007816 */ /* 0x008fc40000000000 */
[----:B------:R-:W-:Y:S01]  /*3620*/  F2FP.F16.F32.PACK_AB R16, R16, R19 ;  /* 0x000000131010723e */ /* 0x000fe200000000ff */
[----:B------:R3:W-:Y:S01]  /*3630*/  STG.E.U16 desc[UR6][R12.64+0x2c0], R6 ;  /* 0x0002c0060c007986 */ /* 0x0007e2000c101506 */
[----:B------:R-:W-:Y:S02]  /*3640*/  F2FP.F16.F32.PACK_AB R18, R21, R18 ;  /* 0x000000121512723e */ /* 0x000fe400000000ff */
[----:B------:R-:W-:Y:S01]  /*3650*/  F2FP.F16.F32.PACK_AB R20, R23, R20 ;  /* 0x000000141714723e */ /* 0x000fe200000000ff */
[----:B------:R4:W-:Y:S01]  /*3660*/  STG.E.U16 desc[UR10][R12.64+0x340], R0 ;  /* 0x000340000c007986 */ /* 0x0009e2000c10150a */
[----:B------:R-:W-:Y:S02]  /*3670*/  PRMT R3, R2, 0x7632, R3 ;  /* 0x0000763202037816 */ /* 0x000fe40000000003 */
[----:B------:R-:W-:Y:S01]  /*3680*/  ISETP.GE.AND.EX P0, PT, R44, UR45, PT, P0 ;  /* 0x0000002d2c007c0c */ /* 0x000fe2000bf06300 */
[----:B------:R-:W-:Y:S01]  /*3690*/  STG.E.U16 desc[UR14][R12.64+0x240], R7 ;  /* 0x000240070c007986 */ /* 0x000fe2000c10150e */
[----:B--2---:R-:W-:-:S02]  /*36a0*/  PRMT R2, R16, 0x7632, R2 ;  /* 0x0000763210027816 */ /* 0x004fc40000000002 */
[----:B------:R-:W-:Y:S01]  /*36b0*/  F2FP.F16.F32.PACK_AB R11, R14, R11 ;  /* 0x0000000b0e0b723e */ /* 0x000fe200000000ff */
[----:B------:R-:W-:Y:S01]  /*36c0*/  STG.E.U16 desc[UR6][R12.64+0x140], R3 ;  /* 0x000140030c007986 */ /* 0x000fe2000c101506 */
[----:B---3--:R-:W-:Y:S02]  /*36d0*/  PRMT R6, R18, 0x7632, R6 ;  /* 0x0000763212067816 */ /* 0x008fe40000000006 */
[----:B------:R-:W-:Y:S01]  /*36e0*/  F2FP.F16.F32.PACK_AB R22, R25, R22 ;  /* 0x000000161916723e */ /* 0x000fe200000000ff */
[----:B------:R2:W-:Y:S01]  /*36f0*/  STG.E.U16 desc[UR14][R12.64+0x3c0], R2 ;  /* 0x0003c0020c007986 */ /* 0x0005e2000c10150e */
[----:B----4-:R-:W-:Y:S02]  /*3700*/  PRMT R0, R20, 0x7632, R0 ;  /* 0x0000763214007816 */ /* 0x010fe40000000000 */
[----:B------:R-:W-:Y:S01]  /*3710*/  F2FP.F16.F32.PACK_AB R24, R45, R24 ;  /* 0x000000182d18723e */ /* 0x000fe200000000ff */
[----:B------:R3:W-:Y:S01]  /*3720*/  STG.E.U16 desc[UR6][R12.64+0x440], R6 ;  /* 0x000440060c007986 */ /* 0x0007e2000c101506 */
[----:B------:R-:W-:-:S02]  /*3730*/  F2FP.F16.F32.PACK_AB R28, R29, R28 ;  /* 0x0000001c1d1c723e */ /* 0x000fc400000000ff */
[----:B------:R-:W-:Y:S01]  /*3740*/  PRMT R14, R11, 0x7632, R14 ;  /* 0x000076320b0e7816 */ /* 0x000fe2000000000e */
[----:B------:R4:W-:Y:S01]  /*3750*/  STG.E.U16 desc[UR10][R12.64+0x4c0], R0 ;  /* 0x0004c0000c007986 */ /* 0x0009e2000c10150a */
[----:B------:R-:W-:Y:S02]  /*3760*/  F2FP.F16.F32.PACK_AB R5, RZ, R5 ;  /* 0x00000005ff05723e */ /* 0x000fe400000000ff */
        /* <DEDUP_REMOVED lines=17> */
.L_x_10029:
[----:B------:R-:W-:Y:S01]  /*3880*/  HFMA2 R11, -RZ, RZ, 0, 1.847743988037109375e-06 ;  /* 0x0000001fff0b7431 */ /* 0x000fe200000001ff */
[----:B------:R-:W-:Y:S01]  /*3890*/  BSSY B0, `(.L_x_10085) ;  /* 0x0000006000007945 */ /* 0x000fe20003800000 */
[----:B------:R-:W-:Y:S02]  /*38a0*/  MOV R12, 0x10 ;  /* 0x00000010000c7802 */ /* 0x000fe40000000f00 */
[----:B------:R-:W-:-:S07]  /*38b0*/  MOV R15, 0xffffffff ;  /* 0xffffffff000f7802 */ /* 0x000fce0000000f00 */
[----:B0-----:R-:W-:Y:S05]  /*38c0*/  WARPSYNC.COLLECTIVE R15, `(.L_x_10086) ;  /* 0x000000000f087348 */ /* 0x001fea0003c00000 */
[----:B------:R1:W2:Y:S02]  /*38d0*/  SHFL.BFLY P6, R14, R13, R12, R11 ;  /* 0x0c00000c0d0e7389 */ /* 0x0002a400000c000b */
[----:B012---:R-:W-:Y:S05]  /*38e0*/  ENDCOLLECTIVE ;  /* 0x000000000000791b */ /* 0x007fea0003800000 */
.L_x_10086:
[----:B------:R-:W-:Y:S05]  /*38f0*/  BSYNC B0 ;  /* 0x0000000000007941 */ /* 0x000fea0003800000 */
.L_x_10085:
[----:B------:R-:W-:Y:S01]  /*3900*/  HFMA2 R12, -RZ, RZ, 0, 4.76837158203125e-07 ;  /* 0x00000008ff0c7431 */ /* 0x000fe200000001ff */
[----:B------:R-:W-:Y:S02]  /*3910*/  FMNMX R13, R13, R14, !PT ;  /* 0x0000000e0d0d7209 */ /* 0x000fe40007800000 */
[----:B------:R-:W-:Y:S02]  /*3920*/  MOV R11, 0x1f ;  /* 0x0000001f000b7802 */ /* 0x000fe40000000f00 */
[----:B------:R-:W-:-:S07]  /*3930*/  MOV R15, 0xffffffff ;  /* 0xffffffff000f7802 */ /* 0x000fce0000000f00 */
[----:B------:R-:W-:Y:S05]  /*3940*/  WARPSYNC.COLLECTIVE R15, `(.L_x_10087) ;  /* 0x000000000f087348 */ /* 0x000fea0003c00000 */
[----:B------:R0:W1:Y:S02]  /*3950*/  SHFL.BFLY P6, R14, R13, R12, R11 ;  /* 0x0c00000c0d0e7389 */ /* 0x00006400000c000b */
[----:B01----:R-:W-:Y:S05]  /*3960*/  ENDCOLLECTIVE ;  /* 0x000000000000791b */ /* 0x003fea0003800000 */
.L_x_10087:
[----:B------:R-:W-:Y:S01]  /*3970*/  HFMA2 R12, -RZ, RZ, 0, 2.384185791015625e-07 ;  /* 0x00000004ff0c7431 */ /* 0x000fe200000001ff */
[----:B------:R-:W-:-:S04]  /*3980*/  FMNMX R0, R13, R14, !PT ;  /* 0x0000000e0d007209 */ /* 0x000fc80007800000 */
[----:B------:R-:W-:-:S07]  /*3990*/  MOV R13, R0 ;  /* 0x00000000000d7202 */ /* 0x000fce0000000f00 */
[----:B------:R-:W-:Y:S05]  /*39a0*/  WARPSYNC.COLLECTIVE R15, `(.L_x_10088) ;  /* 0x000000000f087348 */ /* 0x000fea0003c00000 */
[----:B------:R0:W1:Y:S02]  /*39b0*/  SHFL.BFLY P6, R14, R13, R12, R11 ;  /* 0x0c00000c0d0e7389 */ /* 0x00006400000c000b */
[----:B01----:R-:W-:Y:S05]  /*39c0*/  ENDCOLLECTIVE ;  /* 0x000000000000791b */ /* 0x003fea0003800000 */
.L_x_10088:
[----:B------:R-:W-:Y:S01]  /*39d0*/  HFMA2 R12, -RZ, RZ, 0, 1.1920928955078125e-07 ;  /* 0x00000002ff0c7431 */ /* 0x000fe200000001ff */
[----:B------:R-:W-:-:S04]  /*39e0*/  FMNMX R2, R0, R14, !PT ;  /* 0x0000000e00027209 */ /* 0x000fc80007800000 */
[----:B------:R-:W-:-:S07]  /*39f0*/  MOV R13, R2 ;  /* 0x00000002000d7202 */ /* 0x000fce0000000f00 */
[----:B------:R-:W-:Y:S05]  /*3a00*/  WARPSYNC.COLLECTIVE R15, `(.L_x_10089) ;  /* 0x000000000f087348 */ /* 0x000fea0003c00000 */
[----:B------:R0:W1:Y:S02]  /*3a10*/  SHFL.BFLY P6, R14, R13, R12, R11 ;  /* 0x0c00000c0d0e7389 */ /* 0x00006400000c000b */
[----:B01----:R-:W-:Y:S05]  /*3a20*/  ENDCOLLECTIVE ;  /* 0x000000000000791b */ /* 0x003fea0003800000 */
.L_x_10089:
[----:B------:R-:W-:Y:S01]  /*3a30*/  HFMA2 R12, -RZ, RZ, 0, 5.9604644775390625e-08 ;  /* 0x00000001ff0c7431 */ /* 0x000fe200000001ff */
[----:B------:R-:W-:-:S04]  /*3a40*/  FMNMX R3, R2, R14, !PT ;  /* 0x0000000e02037209 */ /* 0x000fc80007800000 */
[----:B------:R-:W-:-:S07]  /*3a50*/  MOV R13, R3 ;  /* 0x00000003000d7202 */ /* 0x000fce0000000f00 */
[----:B------:R-:W-:Y:S05]  /*3a60*/  WARPSYNC.COLLECTIVE R15, `(.L_x_10090) ;  /* 0x000000000f087348 */ /* 0x000fea0003c00000 */
[----:B------:R0:W1:Y:S02]  /*3a70*/  SHFL.BFLY P6, R14, R13, R12, R11 ;  /* 0x0c00000c0d0e7389 */ /* 0x00006400000c000b */
[----:B01----:R-:W-:Y:S05]  /*3a80*/  ENDCOLLECTIVE ;  /* 0x000000000000791b */ /* 0x003fea0003800000 */
.L_x_10090:
        /* <DEDUP_REMOVED lines=279> */
.L_x_10091:
[----:B------:R-:W-:Y:S02]  /*4c00*/  HFMA2 R12, -RZ, RZ, 0, 4.76837158203125e-07 ;  /* 0x00000008ff0c7431 */ /* 0x000fe400000001ff */
[----:B------:R-:W-:-:S05]  /*4c10*/  FADD R33, R13, R14 ;  /* 0x0000000e0d217221 */ /* 0x000fca0000000000 */
[----:B------:R-:W-:-:S07]  /*4c20*/  MOV R13, R33 ;  /* 0x00000021000d7202 */ /* 0x000fce0000000f00 */
[----:B------:R-:W-:Y:S05]  /*4c30*/  WARPSYNC.COLLECTIVE R15, `(.L_x_10092) ;  /* 0x000000000f087348 */ /* 0x000fea0003c00000 */
[----:B------:R0:W1:Y:S02]  /*4c40*/  SHFL.BFLY P6, R14, R13, R12, R11 ;  /* 0x0c00000c0d0e7389 */ /* 0x00006400000c000b */
[----:B01----:R-:W-:Y:S05]  /*4c50*/  ENDCOLLECTIVE ;  /* 0x000000000000791b */ /* 0x003fea0003800000 */
.L_x_10092:
[----:B------:R-:W-:Y:S02]  /*4c60*/  HFMA2 R12, -RZ, RZ, 0, 2.384185791015625e-07 ;  /* 0x00000004ff0c7431 */ /* 0x000fe400000001ff */
[----:B------:R-:W-:-:S05]  /*4c70*/  FADD R36, R33, R14 ;  /* 0x0000000e21247221 */ /* 0x000fca0000000000 */
[----:B------:R-:W-:-:S07]  /*4c80*/  MOV R13, R36 ;  /* 0x00000024000d7202 */ /* 0x000fce0000000f00 */
[----:B------:R-:W-:Y:S05]  /*4c90*/  WARPSYNC.COLLECTIVE R15, `(.L_x_10093) ;  /* 0x000000000f087348 */ /* 0x000fea0003c00000 */
[----:B------:R0:W1:Y:S02]  /*4ca0*/  SHFL.BFLY P6, R14, R13, R12, R11 ;  /* 0x0c00000c0d0e7389 */ /* 0x00006400000c000b */
[----:B01----:R-:W-:Y:S05]  /*4cb0*/  ENDCOLLECTIVE ;  /* 0x000000000000791b */ /* 0x003fea0003800000 */
.L_x_10093:
[----:B------:R-:W-:Y:S02]  /*4cc0*/  HFMA2 R12, -RZ, RZ, 0, 1.1920928955078125e-07 ;  /* 0x00000002ff0c7431 */ /* 0x000fe400000001ff */
[----:B------:R-:W-:-:S05]  /*4cd0*/  FADD R37, R36, R14 ;  /* 0x0000000e24257221 */ /* 0x000fca0000000000 */
[----:B------:R-:W-:-:S07]  /*4ce0*/  MOV R13, R37 ;  /* 0x00000025000d7202 */ /* 0x000fce0000000f00 */
[----:B------:R-:W-:Y:S05]  /*4cf0*/  WARPSYNC.COLLECTIVE R15, `(.L_x_10094) ;  /* 0x000000000f087348 */ /* 0x000fea0003c00000 */
[----:B------:R0:W1:Y:S02]  /*4d00*/  SHFL.BFLY P6, R14, R13, R12, R11 ;  /* 0x0c00000c0d0e7389 */ /* 0x00006400000c000b */
[----:B01----:R-:W-:Y:S05]  /*4d10*/  ENDCOLLECTIVE ;  /* 0x000000000000791b */ /* 0x003fea0003800000 */
.L_x_10094:
[----:B------:R-:W-:Y:S02]  /*4d20*/  HFMA2 R12, -RZ, RZ, 0, 5.9604644775390625e-08 ;  /* 0x00000001ff0c7431 */ /* 0x000fe400000001ff */
[----:B------:R-:W-:-:S05]  /*4d30*/  FADD R38, R37, R14 ;  /* 0x0000000e25267221 */ /* 0x000fca0000000000 */
[----:B------:R-:W-:-:S07]  /*4d40*/  MOV R13, R38 ;  /* 0x00000026000d7202 */ /* 0x000fce0000000f00 */
[----:B------:R-:W-:Y:S05]  /*4d50*/  WARPSYNC.COLLECTIVE R15, `(.L_x_10095) ;  /* 0x000000000f087348 */ /* 0x000fea0003c00000 */
[----:B------:R0:W1:Y:S02]  /*4d60*/  SHFL.BFLY P6, R14, R13, R12, R11 ;  /* 0x0c00000c0d0e7389 */ /* 0x00006400000c000b */
[----:B01----:R-:W-:Y:S05]  /*4d70*/  ENDCOLLECTIVE ;  /* 0x000000000000791b */ /* 0x003fea0003800000 */
.L_x_10095:
[----:B------:R-:W-:Y:S05]  /*4d80*/  BRA `(.L_x_10096) ;  /* 0xffffffcc00307947 */ /* 0x000fea000383ffff */
        .weak           $__internal_191_$__cuda_sm3x_div_rn_noftz_f32_slowpath
        .type           $__internal_191_$__cuda_sm3x_div_rn_noftz_f32_slowpath,@function
        .size           $__internal_191_$__cuda_sm3x_div_rn_noftz_f32_slowpath,(.L_x_25643 - $__internal_191_$__cuda_sm3x_div_rn_noftz_f32_slowpath)
$__internal_191_$__cuda_sm3x_div_rn_noftz_f32_slowpath:
        /* <DEDUP_REMOVED lines=35> */
.L_x_10098:
        /* <DEDUP_REMOVED lines=51> */
.L_x_10105:
[----:B------:R-:W-:-:S04]  /*52f0*/  LOP3.LUT R5, R5, 0x80000000, RZ, 0xc0, !PT ;  /* 0x8000000005057812 */ /* 0x000fc800078ec0ff */
[----:B------:R-:W-:Y:S01]  /*5300*/  LOP3.LUT R5, R5, 0x7f800000, RZ, 0xfc, !PT ;  /* 0x7f80000005057812 */ /* 0x000fe200078efcff */
[----:B------:R-:W-:Y:S06]  /*5310*/  BRA `(.L_x_10106) ;  /* 0x0000000000047947 */ /* 0x000fec0003800000 */
.L_x_10104:
[----:B------:R-:W-:-:S07]  /*5320*/  LEA R5, R38, R5, 0x17 ;  /* 0x0000000526057211 */ /* 0x000fce00078eb8ff */
.L_x_10106:
[----:B------:R-:W-:Y:S05]  /*5330*/  BSYNC.RECONVERGENT B1 ;  /* 0x0000000000017941 */ /* 0x000fea0003800200 */
.L_x_10103:
[----:B------:R-:W-:Y:S05]  /*5340*/  BRA `(.L_x_10107) ;  /* 0x0000000000207947 */ /* 0x000fea0003800000 */
.L_x_10102:
[----:B------:R-:W-:-:S04]  /*5350*/  LOP3.LUT R5, R12, 0x80000000, R5, 0x48, !PT ;  /* 0x800000000c057812 */ /* 0x000fc800078e4805 */
[----:B------:R-:W-:Y:S01]  /*5360*/  LOP3.LUT R5, R5, 0x7f800000, RZ, 0xfc, !PT ;  /* 0x7f80000005057812 */ /* 0x000fe200078efcff */
[----:B------:R-:W-:Y:S06]  /*5370*/  BRA `(.L_x_10107) ;  /* 0x0000000000147947 */ /* 0x000fec0003800000 */
.L_x_10101:
[----:B------:R-:W-:Y:S01]  /*5380*/  LOP3.LUT R5, R12, 0x80000000, R5, 0x48, !PT ;  /* 0x800000000c057812 */ /* 0x000fe200078e4805 */
[----:B------:R-:W-:Y:S06]  /*5390*/  BRA `(.L_x_10107) ;  /* 0x00000000000c7947 */ /* 0x000fec0003800000 */
.L_x_10100:
[----:B------:R-:W0:Y:S01]  /*53a0*/  MUFU.RSQ R5, -QNAN ;  /* 0xffc0000000057908 */ /* 0x000e220000001400 */
[----:B------:R-:W-:Y:S05]  /*53b0*/  BRA `(.L_x_10107) ;  /* 0x0000000000047947 */ /* 0x000fea0003800000 */
.L_x_10099:
[----:B------:R-:W-:-:S07]  /*53c0*/  FADD.FTZ R5, R5, R12 ;  /* 0x0000000c05057221 */ /* 0x000fce0000010000 */
.L_x_10107:
[----:B------:R-:W-:Y:S05]  /*53d0*/  BSYNC.RECONVERGENT B0 ;  /* 0x0000000000007941 */ /* 0x000fea0003800200 */
.L_x_10097:
[----:B------:R-:W-:Y:S01]  /*53e0*/  HFMA2 R13, -RZ, RZ, 0, 0 ;  /* 0x00000000ff0d7431 */ /* 0x000fe200000001ff */
[----:B------:R-:W-:-:S04]  /*53f0*/  MOV R12, R36 ;  /* 0x00000024000c7202 */ /* 0x000fc80000000f00 */
[----:B0-----:R-:W-:Y:S05]  /*5400*/  RET.REL.NODEC R12 `(_Z15SoftmaxWarpImplI10DirectLoadI6__halffE11DirectStoreIfS1_EfLi1ELi27ELi32ELi1ELb0EL9Algorithm0EEvT_T0_ll) ;  /* 0xffffffa80cfc7950 */ /* 0x001fea0003c3ffff */
.L_x_10108:
        /* <DEDUP_REMOVED lines=15> */
.L_x_25643:


//--------------------- .text._Z15SoftmaxWarpImplI10DirectLoadI6__halffE11DirectStoreIfS1_EfLi1ELi26ELi32ELi1ELb1EL9Algorithm0EEvT_T0_ll --------------------------
	.section	.text._Z15SoftmaxWarpImplI10DirectLoadI6__halffE11DirectStoreIfS1_EfLi1ELi26ELi32ELi1ELb1EL9Algorithm0EEvT_T0_ll,"ax",@progbits
	.align	128
        .global         _Z15SoftmaxWarpImplI10DirectLoadI6__halffE11DirectStoreIfS1_EfLi1ELi26ELi32ELi1ELb1EL9Algorithm0EEvT_T0_ll
        .type           _Z15SoftmaxWarpImplI10DirectLoadI6__halffE11DirectStoreIfS1_EfLi1ELi26ELi32ELi1ELb1EL9Algorithm0EEvT_T0_ll,@function
        .size           _Z15SoftmaxWarpImplI10DirectLoadI6__halffE11DirectStoreIfS1_EfLi1ELi26ELi32ELi1ELb1EL9Algorithm0EEvT_T0_ll,(.L_x_25644 - _Z15SoftmaxWarpImplI10DirectLoadI6__halffE11DirectStoreIfS1_EfLi1ELi26ELi32ELi1ELb1EL9Algorithm0EEvT_T0_ll)
        .other          _Z15SoftmaxWarpImplI10DirectLoadI6__halffE11DirectStoreIfS1_EfLi1ELi26ELi32ELi1ELb1EL9Algorithm0EEvT_T0_ll,@"STO_CUDA_ENTRY STV_DEFAULT"
_Z15SoftmaxWarpImplI10DirectLoadI6__halffE11DirectStoreIfS1_EfLi1ELi26ELi32ELi1ELb1EL9Algorithm0EEvT_T0_ll:
.text._Z15SoftmaxWarpImplI10DirectLoadI6__halffE11DirectStoreIfS1_EfLi1ELi26ELi32ELi1ELb1EL9Algorithm0EEvT_T0_ll:
        /* <DEDUP_REMOVED lines=25> */
.L_x_10109:
        /* <DEDUP_REMOVED lines=14> */
[C---:B0-----:R-:W-:Y:S02]  /*0270*/  IADD3 R66, PT, PT, R40.reuse, 0x40, RZ ;  /* 0x0000004028427810 */ /* 0x041fe40007ffe0ff */
        /* <DEDUP_REMOVED lines=24> */
.L_x_10164:
        /* <DEDUP_REMOVED lines=23> */
[----:B------:R-:W-:Y:S02]  /*0570*/  MOV R37, 0xff800000 ;  /* 0xff80000000257802 */ /* 0x000fe40000000f00 */
[----:B------:R-:W-:Y:S02]  /*0580*/  ISETP.GE.U32.AND P1, PT, R63, UR44, PT ;  /* 0x0000002c3f007c0c */ /* 0x000fe4000bf26070 */
[----:B------:R-:W-:Y:S02]  /*0590*/  ISETP.GE.AND.EX P5, PT, RZ, UR45, PT, P5 ;  /* 0x0000002dff007c0c */ /* 0x000fe4000bfa6350 */
[----:B------:R-:W-:Y:S02]  /*05a0*/  MOV R35, 0xff800000 ;  /* 0xff80000000237802 */ /* 0x000fe40000000f00 */
        /* <DEDUP_REMOVED lines=10> */
[----:B------:R-:W-:Y:S02]  /*0650*/  @!P1 R2UR UR10, R32 ;  /* 0x00000000200a92ca */ /* 0x000fe400000e0000 */
[----:B------:R-:W-:-:S09]  /*0660*/  @!P1 R2UR UR11, R33 ;  /* 0x00000000210b92ca */ /* 0x000fd200000e0000 */
[----:B------:R-:W4:Y:S04]  /*0670*/  @!P5 LDG.E.U16 R6, desc[UR8][R2.64+0x100] ;  /* 0x000100080206d981 */ /* 0x000f28000c1e1500 */
[----:B------:R-:W5:Y:S01]  /*0680*/  @!P1 LDG.E.U16 R7, desc[UR10][R2.64+0x140] ;  /* 0x0001400a02079981 */ /* 0x000f62000c1e1500 */
[----:B--2---:R-:W-:-:S03]  /*0690*/  @!P0 HADD2.F32 R37, -RZ, R4.H0_H0 ;  /* 0x20000004ff258230 */ /* 0x004fc60000004100 */
[----:B------:R-:W2:Y:S01]  /*06a0*/  @!P2 LDG.E.U16 R4, desc[UR4][R2.64+0x80] ;  /* 0x000080040204a981 */ /* 0x000ea2000c1e1500 */
[----:B---3--:R-:W-:Y:S01]  /*06b0*/  @!P3 HADD2.F32 R35, -RZ, R0.H0_H0 ;  /* 0x20000000ff23b230 */ /* 0x008fe20000004100 */
[----:B------:R-:W-:Y:S02]  /*06c0*/  @!P0 FMNMX R13, R37, -INF , !PT ;  /* 0xff800000250d8809 */ /* 0x000fe40007800000 */
[----:B------:R-:W3:Y:S02]  /*06d0*/  @!P6 LDG.E.U16 R0, desc[UR6][R2.64+0xc0] ;  /* 0x0000c0060200e981 */ /* 0x000ee4000c1e1500 */
        /* <DEDUP_REMOVED lines=11> */
[----:B------:R-:W-:Y:S01]  /*0790*/  MOV R5, 0xff800000 ;  /* 0xff80000000057802 */ /* 0x000fe20000000f00 */
[----:B-----5:R-:W-:Y:S01]  /*07a0*/  @!P1 HADD2.F32 R5, -RZ, R7.H0_H0 ;  /* 0x20000007ff059230 */ /* 0x020fe20000004100 */
[----:B------:R-:W-:Y:S01]  /*07b0*/  MOV R7, 0xff800000 ;  /* 0xff80000000077802 */ /* 0x000fe20000000f00 */
[----:B--2---:R-:W-:Y:S01]  /*07c0*/  @!P2 HADD2.F32 R36, -RZ, R4.H0_H0 ;  /* 0x20000004ff24a230 */ /* 0x004fe20000004100 */
[----:B------:R-:W-:Y:S01]  /*07d0*/  MOV R4, 0xff800000 ;  /* 0xff80000000047802 */ /* 0x000fe20000000f00 */
[----:B---3--:R-:W-:-:S03]  /*07e0*/  @!P6 HADD2.F32 R34, -RZ, R0.H0_H0 ;  /* 0x20000000ff22e230 */ /* 0x008fc60000004100 */
[----:B------:R-:W-:Y:S02]  /*07f0*/  @!P2 FMNMX R13, R13, R36, !PT ;  /* 0x000000240d0da209 */ /* 0x000fe40007800000 */
[----:B------:R-:W-:Y:S01]  /*0800*/  ISETP.GE.U32.AND P2, PT, R60, UR44, PT ;  /* 0x0000002c3c007c0c */ /* 0x000fe2000bf46070 */
[----:B----4-:R-:W-:Y:S01]  /*0810*/  @!P5 HADD2.F32 R4, -RZ, R6.H0_H0 ;  /* 0x20000006ff04d230 */ /* 0x010fe20000004100 */
[----:B------:R-:W-:Y:S02]  /*0820*/  @!P6 FMNMX R13, R13, R34, !PT ;  /* 0x000000220d0de209 */ /* 0x000fe40007800000 */
[----:B------:R-:W-:Y:S02]  /*0830*/  ISETP.GE.U32.AND P6, PT, R43, UR44, PT ;  /* 0x0000002c2b007c0c */ /* 0x000fe4000bfc6070 */
[----:B------:R-:W-:Y:S02]  /*0840*/  ISETP.GE.AND.EX P2, PT, RZ, UR45, PT, P2 ;  /* 0x0000002dff007c0c */ /* 0x000fe4000bf46320 */
[----:B------:R-:W-:-:S02]  /*0850*/  @!P5 FMNMX R13, R13, R4, !PT ;  /* 0x000000040d0dd209 */ /* 0x000fc40007800000 */
[----:B------:R-:W-:Y:S02]  /*0860*/  ISETP.GE.AND.EX P6, PT, RZ, UR45, PT, P6 ;  /* 0x0000002dff007c0c */ /* 0x000fe4000bfc6360 */
[----:B------:R-:W-:Y:S02]  /*0870*/  ISETP.GE.U32.AND P5, PT, R59, UR44, PT ;  /* 0x0000002c3b007c0c */ /* 0x000fe4000bfa6070 */
[----:B------:R-:W-:Y:S02]  /*0880*/  MOV R6, 0xff800000 ;  /* 0xff80000000067802 */ /* 0x000fe40000000f00 */
[----:B------:R-:W-:Y:S02]  /*0890*/  @!P1 FMNMX R13, R13, R5, !PT ;  /* 0x000000050d0d9209 */ /* 0x000fe40007800000 */
[----:B------:R-:W-:Y:S02]  /*08a0*/  ISETP.GE.U32.AND P1, PT, R58, UR44, PT ;  /* 0x0000002c3a007c0c */ /* 0x000fe4000bf26070 */
[----:B------:R-:W-:Y:S01]  /*08b0*/  ISETP.GE.AND.EX P5, PT, RZ, UR45, PT, P5 ;  /* 0x0000002dff007c0c */ /* 0x000fe2000bfa6350 */
[----:B------:R-:W-:Y:S01]  /*08c0*/  @!P4 HADD2.F32 R6, -RZ, R8.H0_H0 ;  /* 0x20000008ff06c230 */ /* 0x000fe20000004100 */
[----:B------:R-:W-:-:S02]  /*08d0*/  ISETP.GE.AND.EX P1, PT, RZ, UR45, PT, P1 ;  /* 0x0000002dff007c0c */ /* 0x000fc4000bf26310 */
[----:B------:R-:W-:Y:S02]  /*08e0*/  @!P2 R2UR UR4, R32 ;  /* 0x000000002004a2ca */ /* 0x000fe400000e0000 */
[----:B------:R-:W-:Y:S02]  /*08f0*/  @!P4 FMNMX R13, R13, R6, !PT ;  /* 0x000000060d0dc209 */ /* 0x000fe40007800000 */
[----:B------:R-:W-:Y:S01]  /*0900*/  ISETP.GE.U32.AND P4, PT, R57, UR44, PT ;  /* 0x0000002c39007c0c */ /* 0x000fe2000bf86070 */
[----:B------:R-:W-:Y:S01]  /*0910*/  @!P3 HADD2.F32 R7, -RZ, R9.H0_H0 ;  /* 0x20000009ff07b230 */ /* 0x000fe20000004100 */
[----:B------:R-:W-:Y:S02]  /*0920*/  @!P2 R2UR UR5, R33 ;  /* 0x000000002105a2ca */ /* 0x000fe400000e0000 */
[----:B------:R-:W-:Y:S02]  /*0930*/  ISETP.GE.AND.EX P4, PT, RZ, UR45, PT, P4 ;  /* 0x0000002dff007c0c */ /* 0x000fe4000bf86340 */
[----:B------:R-:W-:-:S02]  /*0940*/  @!P3 FMNMX R13, R13, R7, !PT ;  /* 0x000000070d0db209 */ /* 0x000fc40007800000 */
[----:B------:R-:W-:Y:S02]  /*0950*/  ISETP.GE.U32.AND P3, PT, R56, UR44, PT ;  /* 0x0000002c38007c0c */ /* 0x000fe4000bf66070 */
[C---:B------:R-:W-:Y:S02]  /*0960*/  @!P6 R2UR UR6, R32.reuse ;  /* 0x000000002006e2ca */ /* 0x040fe400000e0000 */
[C---:B------:R-:W-:Y:S02]  /*0970*/  @!P6 R2UR UR7, R33.reuse ;  /* 0x000000002107e2ca */ /* 0x040fe400000e0000 */
[----:B------:R-:W-:Y:S01]  /*0980*/  ISETP.GE.AND.EX P3, PT, RZ, UR45, PT, P3 ;  /* 0x0000002dff007c0c */ /* 0x000fe2000bf66330 */
[----:B------:R-:W2:Y:S01]  /*0990*/  @!P2 LDG.E.U16 R12, desc[UR4][R2.64+0x200] ;  /* 0x00020004020ca981 */ /* 0x000ea2000c1e1500 */
        /* <DEDUP_REMOVED lines=37> */
[----:B------:R-:W-:Y:S02]  /*0bf0*/  ISETP.GE.AND.EX P1, PT, RZ, UR45, PT, P1 ;  /* 0x0000002dff007c0c */ /* 0x000fe4000bf26310 */
[----:B------:R-:W-:Y:S02]  /*0c00*/  ISETP.GE.U32.AND P4, PT, R51, UR44, PT ;  /* 0x0000002c33007c0c */ /* 0x000fe4000bf86070 */
[----:B------:R-:W-:Y:S02]  /*0c10*/  @!P2 R2UR UR4, R32 ;  /* 0x000000002004a2ca */ /* 0x000fe400000e0000 */
[----:B------:R-:W-:Y:S02]  /*0c20*/  @!P2 R2UR UR5, R33 ;  /* 0x000000002105a2ca */ /* 0x000fe400000e0000 */
[----:B------:R-:W-:Y:S02]  /*0c30*/  @!P3 FMNMX R13, R13, R26, !PT ;  /* 0x0000001a0d0db209 */ /* 0x000fe40007800000 */
[----:B------:R-:W-:-:S02]  /*0c40*/  ISETP.GE.U32.AND P3, PT, R50, UR44, PT ;  /* 0x0000002c32007c0c */ /* 0x000fc4000bf66070 */
[----:B------:R-:W-:Y:S02]  /*0c50*/  ISETP.GE.AND.EX P4, PT, RZ, UR45, PT, P4 ;  /* 0x0000002dff007c0c */ /* 0x000fe4000bf86340 */
        /* <DEDUP_REMOVED lines=41> */
[----:B------:R-:W-:Y:S02]  /*0ef0*/  ISETP.GE.U32.AND P4, PT, R45, UR44, PT ;  /* 0x0000002c2d007c0c */ /* 0x000fe4000bf86070 */
[----:B------:R-:W-:Y:S02]  /*0f00*/  ISETP.GE.AND.EX P1, PT, RZ, UR45, PT, P1 ;  /* 0x0000002dff007c0c */ /* 0x000fe4000bf26310 */
        /* <DEDUP_REMOVED lines=135> */
[----:B------:R-:W-:Y:S01]  /*1780*/  SHF.L.U32 R7, R7, 0x17, RZ ;  /* 0x0000001707077819 */ /* 0x000fe200000006ff */
        /* <DEDUP_REMOVED lines=132> */
[----:B------:R-:W-:Y:S01]  /*1fd0*/  SHF.L.U32 R30, R15, 0x17, RZ ;  /* 0x000000170f1e7819 */ /* 0x000fe200000006ff */
[----:B------:R-:W-:Y:S01]  /*1fe0*/  MUFU.EX2 R67, R67 ;  /* 0x0000004300437308 */ /* 0x000fe20000000800 */
[----:B------:R-:W-:-:S03]  /*1ff0*/  FADD R69, R11, -12583039 ;  /* 0xcb40007f0b457421 */ /* 0x000fc60000000000 */
[----:B------:R-:W-:Y:S01]  /*2000*/  FMUL R30, R30, R29 ;  /* 0x0000001d1e1e7220 */ /* 0x000fe20000400000 */
[C---:B------:R-:W-:Y:S01]  /*2010*/  FFMA R69, R26.reuse, 1.4426950216293334961, -R69 ;  /* 0x3fb8aa3b1a457823 */ /* 0x040fe20000000845 */
[----:B------:R-:W-:Y:S01]  /*2020*/  FMUL R29, R25, R34 ;  /* 0x00000022191d7220 */ /* 0x000fe20000400000 */
[----:B------:R-:W-:Y:S02]  /*2030*/  SHF.L.U32 R25, R11, 0x17, RZ ;  /* 0x000000170b197819 */ /* 0x000fe400000006ff */
        /* <DEDUP_REMOVED lines=48> */
.L_x_10176:
        /* <DEDUP_REMOVED lines=12> */
[----:B0-----:R-:W-:Y:S05]  /*2400*/  CALL.REL.NOINC `($__internal_192_$__cuda_sm3x_div_rn_noftz_f32_slowpath) ;  /* 0x0000003400a07944 */ /* 0x001fea0003c00000 */
[----:B------:R-:W-:-:S07]  /*2410*/  MOV R14, R11 ;  /* 0x0000000b000e7202 */ /* 0x000fce0000000f00 */
.L_x_10113:
[----:B------:R-:W-:Y:S05]  /*2420*/  BSYNC.RECONVERGENT B3 ;  /* 0x0000000000037941 */ /* 0x000fea0003800200 */
.L_x_10112:
        /* <DEDUP_REMOVED lines=12> */
[----:B0-----:R-:W-:Y:S05]  /*24f0*/  CALL.REL.NOINC `($__internal_192_$__cuda_sm3x_div_rn_noftz_f32_slowpath) ;  /* 0x0000003400647944 */ /* 0x001fea0003c00000 */
[----:B------:R-:W-:-:S07]  /*2500*/  MOV R15, R11 ;  /* 0x0000000b000f7202 */ /* 0x000fce0000000f00 */
.L_x_10115:
[----:B------:R-:W-:Y:S05]  /*2510*/  BSYNC.RECONVERGENT B3 ;  /* 0x0000000000037941 */ /* 0x000fea0003800200 */
.L_x_10114:
        /* <DEDUP_REMOVED lines=14> */
.L_x_10117:
[----:B------:R-:W-:Y:S05]  /*2600*/  BSYNC.RECONVERGENT B3 ;  /* 0x0000000000037941 */ /* 0x000fea0003800200 */
.L_x_10116:
        /* <DEDUP_REMOVED lines=14> */
.L_x_10119:
[----:B------:R-:W-:Y:S05]  /*26f0*/  BSYNC.RECONVERGENT B3 ;  /* 0x0000000000037941 */ /* 0x000fea0003800200 */
.L_x_10118:
        /* <DEDUP_REMOVED lines=14> */
.L_x_10121:
[----:B------:R-:W-:Y:S05]  /*27e0*/  BSYNC.RECONVERGENT B3 ;  /* 0x0000000000037941 */ /* 0x000fea0003800200 */
.L_x_10120:
        /* <DEDUP_REMOVED lines=14> */
.L_x_10123:
[----:B------:R-:W-:Y:S05]  /*28d0*/  BSYNC.RECONVERGENT B3 ;  /* 0x0000000000037941 */ /* 0x000fea0003800200 */
.L_x_10122:
        /* <DEDUP_REMOVED lines=12> */
[----:B------:R-:W-:Y:S05]  /*29a0*/  CALL.REL.NOINC `($__internal_192_$__cuda_sm3x_div_rn_noftz_f32_slowpath) ;  /* 0x0000003000387944 */ /* 0x000fea0003c00000 */
[----:B------:R-:W-:-:S07]  /*29b0*/  MOV R37, R11 ;  /* 0x0000000b00257202 */ /* 0x000fce0000000f00 */
.L_x_10125:
[----:B------:R-:W-:Y:S05]  /*29c0*/  BSYNC.RECONVERGENT B3 ;  /* 0x0000000000037941 */ /* 0x000fea0003800200 */
.L_x_10124:
        /* <DEDUP_REMOVED lines=12> */
[----:B------:R-:W-:Y:S05]  /*2a90*/  CALL.REL.NOINC `($__internal_192_$__cuda_sm3x_div_rn_noftz_f32_slowpath) ;  /* 0x0000002c00fc7944 */ /* 0x000fea0003c00000 */
[----:B------:R-:W-:-:S07]  /*2aa0*/  MOV R6, R11 ;  /* 0x0000000b00067202 */ /* 0x000fce0000000f00 */
.L_x_10127:
[----:B------:R-:W-:Y:S05]  /*2ab0*/  BSYNC.RECONVERGENT B3 ;  /* 0x0000000000037941 */ /* 0x000fea0003800200 */
.L_x_10126:
        /* <DEDUP_REMOVED lines=14> */
.L_x_10129:
[----:B------:R-:W-:Y:S05]  /*2ba0*/  BSYNC.RECONVERGENT B3 ;  /* 0x0000000000037941 */ /* 0x000fea0003800200 */
.L_x_10128:
        /* <DEDUP_REMOVED lines=14> */
.L_x_10131:
[----:B------:R-:W-:Y:S05]  /*2c90*/  BSYNC.RECONVERGENT B3 ;  /* 0x0000000000037941 */ /* 0x000fea0003800200 */
.L_x_10130:
        /* <DEDUP_REMOVED lines=14> */
.L_x_10133:
[----:B------:R-:W-:Y:S05]  /*2d80*/  BSYNC.RECONVERGENT B3 ;  /* 0x0000000000037941 */ /* 0x000fea0003800200 */
.L_x_10132:
        /* <DEDUP_REMOVED lines=14> */
.L_x_10135:
[----:B------:R-:W-:Y:S05]  /*2e70*/  BSYNC.RECONVERGENT B3 ;  /* 0x0000000000037941 */ /* 0x000fea0003800200 */
.L_x_10134:
        /* <DEDUP_REMOVED lines=14> */
.L_x_10137:
[----:B------:R-:W-:Y:S05]  /*2f60*/  BSYNC.RECONVERGENT B3 ;  /* 0x0000000000037941 */ /* 0x000fea0003800200 */
.L_x_10136:
        /* <DEDUP_REMOVED lines=14> */
.L_x_10139:
[----:B------:R-:W-:Y:S05]  /*3050*/  BSYNC.RECONVERGENT B3 ;  /* 0x0000000000037941 */ /* 0x000fea0003800200 */
.L_x_10138:
        /* <DEDUP_REMOVED lines=14> */
.L_x_10141:
[----:B------:R-:W-:Y:S05]  /*3140*/  BSYNC.RECONVERGENT B3 ;  /* 0x0000000000037941 */ /* 0x000fea0003800200 */
.L_x_10140:
        /* <DEDUP_REMOVED lines=14> */
.L_x_10143:
[----:B------:R-:W-:Y:S05]  /*3230*/  BSYNC.RECONVERGENT B3 ;  /* 0x0000000000037941 */ /* 0x000fea0003800200 */
.L_x_10142:
        /* <DEDUP_REMOVED lines=14> */
.L_x_10145:
[----:B------:R-:W-:Y:S05]  /*3320*/  BSYNC.RECONVERGENT B3 ;  /* 0x0000000000037941 */ /* 0x000fea0003800200 */
.L_x_10144:
        /* <DEDUP_REMOVED lines=14> */
.L_x_10147:
[----:B------:R-:W-:Y:S05]  /*3410*/  BSYNC.RECONVERGENT B3 ;  /* 0x0000000000037941 */ /* 0x000fea0003800200 */
.L_x_10146:
        /* <DEDUP_REMOVED lines=14> */
.L_x_10149:
[----:B------:R-:W-:Y:S05]  /*3500*/  BSYNC.RECONVERGENT B3 ;  /* 0x0000000000037941 */ /* 0x000fea0003800200 */
.L_x_10148:
        /* <DEDUP_REMOVED lines=14> */
.L_x_10151:
[----:B------:R-:W-:Y:S05]  /*35f0*/  BSYNC.RECONVERGENT B3 ;  /* 0x0000000000037941 */ /* 0x000fea0003800200 */
.L_x_10150:
        /* <DEDUP_REMOVED lines=14> */
.L_x_10153:
[----:B------:R-:W-:Y:S05]  /*36e0*/  BSYNC.RECONVERGENT B3 ;  /* 0x0000000000037941 */ /* 0x000fea0003800200 */
.L_x_10152:
        /* <DEDUP_REMOVED lines=14> */
.L_x_10155:
[----:B------:R-:W-:Y:S05]  /*37d0*/  BSYNC.RECONVERGENT B3 ;  /* 0x0000000000037941 */ /* 0x000fea0003800200 */
.L_x_10154:
        /* <DEDUP_REMOVED lines=14> */
.L_x_10157:
[----:B------:R-:W-:Y:S05]  /*38c0*/  BSYNC.RECONVERGENT B3 ;  /* 0x0000000000037941 */ /* 0x000fea0003800200 */
.L_x_10156:
        /* <DEDUP_REMOVED lines=14> */
.L_x_10159:
[----:B------:R-:W-:Y:S05]  /*39b0*/  BSYNC.RECONVERGENT B3 ;  /* 0x0000000000037941 */ /* 0x000fea0003800200 */
.L_x_10158:
        /* <DEDUP_REMOVED lines=14> */
.L_x_10161:
[----:B------:R-:W-:Y:S05]  /*3aa0*/  BSYNC.RECONVERGENT B3 ;  /* 0x0000000000037941 */ /* 0x000fea0003800200 */
.L_x_10160:
        /* <DEDUP_REMOVED lines=13> */
.L_x_10163:
[----:B------:R-:W-:Y:S05]  /*3b80*/  BSYNC.RECONVERGENT B3 ;  /* 0x0000000000037941 */ /* 0x000fea0003800200 */
.L_x_10162:
        /* <DEDUP_REMOVED lines=20> */
[----:B------:R-:W-:Y:S02]  /*3cd0*/  @!P0 F2FP.F16.F32.PACK_AB R14, RZ, R14 ;  /* 0x0000000eff0e823e */ /* 0x000fe400000000ff */
[----:B------:R-:W-:-:S02]  /*3ce0*/  ISETP.GE.AND.EX P5, PT, RZ, UR45, PT, P5 ;  /* 0x0000002dff007c0c */ /* 0x000fc4000bfa6350 */
[----:B------:R-:W-:Y:S01]  /*3cf0*/  ISETP.GE.AND.EX P4, PT, RZ, UR45, PT, P4 ;  /* 0x0000002dff007c0c */ /* 0x000fe2000bf86340 */
[----:B------:R0:W-:Y:S01]  /*3d00*/  @!P0 STG.E.U16 desc[UR4][R4.64], R14 ;  /* 0x0000000e04008986 */ /* 0x0001e2000c101504 */
[----:B------:R-:W-:Y:S02]  /*3d10*/  @!P6 F2FP.F16.F32.PACK_AB R15, RZ, R15 ;  /* 0x0000000fff0fe23e */ /* 0x000fe400000000ff */
        /* <DEDUP_REMOVED lines=14> */
[----:B------:R-:W-:Y:S02]  /*3e00*/  @!P2 F2FP.F16.F32.PACK_AB R35, RZ, R35 ;  /* 0x00000023ff23a23e */ /* 0x000fe400000000ff */
[----:B------:R-:W-:Y:S02]  /*3e10*/  @!P1 F2FP.F16.F32.PACK_AB R36, RZ, R36 ;  /* 0x00000024ff24923e */ /* 0x000fe400000000ff */
[----:B------:R-:W-:Y:S01]  /*3e20*/  ISETP.GE.AND.EX P3, PT, RZ, UR45, PT, P3 ;  /* 0x0000002dff007c0c */ /* 0x000fe2000bf66330 */
[----:B------:R0:W-:Y:S01]  /*3e30*/  @!P2 STG.E.U16 desc[UR4][R4.64+0x100], R35 ;  /* 0x000100230400a986 */ /* 0x0001e2000c101504 */
[----:B------:R-:W-:-:S02]  /*3e40*/  @!P5 F2FP.F16.F32.PACK_AB R0, RZ, R0 ;  /* 0x00000000ff00d23e */ /* 0x000fc400000000ff */
[----:B------:R-:W-:Y:S01]  /*3e50*/  @!P4 F2FP.F16.F32.PACK_AB R34, RZ, R34 ;  /* 0x00000022ff22c23e */ /* 0x000fe200000000ff */
        /* <DEDUP_REMOVED lines=19> */
[----:B------:R-:W-:Y:S02]  /*3f90*/  @!P6 F2FP.F16.F32.PACK_AB R17, RZ, R17 ;  /* 0x00000011ff11e23e */ /* 0x000fe400000000ff */
[----:B------:R-:W-:-:S02]  /*3fa0*/  ISETP.GE.U32.AND P0, PT, R54, UR44, PT ;  /* 0x0000002c36007c0c */ /* 0x000fc4000bf06070 */
[----:B------:R-:W-:Y:S01]  /*3fb0*/  @!P3 F2FP.F16.F32.PACK_AB R37, RZ, R37 ;  /* 0x00000025ff25b23e */ /* 0x000fe200000000ff */
        /* <DEDUP_REMOVED lines=12> */
[----:B------:R-:W-:-:S02]  /*4080*/  @!P2 F2FP.F16.F32.PACK_AB R9, RZ, R9 ;  /* 0x00000009ff09a23e */ /* 0x000fc400000000ff */
[----:B------:R-:W-:Y:S02]  /*4090*/  @!P1 F2FP.F16.F32.PACK_AB R8, RZ, R8 ;  /* 0x00000008ff08923e */ /* 0x000fe400000000ff */
[----:B------:R-:W-:Y:S01]  /*40a0*/  ISETP.GE.AND.EX P3, PT, RZ, UR45, PT, P3 ;  /* 0x0000002dff007c0c */ /* 0x000fe2000bf66330 */
[----:B------:R0:W-:Y:S01]  /*40b0*/  @!P2 STG.E.U16 desc[UR4][R4.64+0x2c0], R9 ;  /* 0x0002c0090400a986 */ /* 0x0001e2000c101504 */
[----:B------:R-:W-:Y:S02]  /*40c0*/  @!P5 F2FP.F16.F32.PACK_AB R16, RZ, R16 ;  /* 0x00000010ff10d23e */ /* 0x000fe400000000ff */
[----:B------:R-:W-:Y:S01]  /*40d0*/  @!P4 F2FP.F16.F32.PACK_AB R10, RZ, R10 ;  /* 0x0000000aff0ac23e */ /* 0x000fe200000000ff */
        /* <DEDUP_REMOVED lines=12> */
[----:B------:R-:W-:Y:S02]  /*41a0*/  @!P0 F2FP.F16.F32.PACK_AB R19, RZ, R19 ;  /* 0x00000013ff13823e */ /* 0x000fe400000000ff */
[----:B------:R-:W-:Y:S02]  /*41b0*/  ISETP.GE.AND.EX P4, PT, RZ, UR45, PT, P4 ;  /* 0x0000002dff007c0c */ /* 0x000fe4000bf86340 */
[----:B------:R-:W-:Y:S01]  /*41c0*/  ISETP.GE.AND.EX P6, PT, RZ, UR45, PT, P6 ;  /* 0x0000002dff007c0c */ /* 0x000fe2000bfc6360 */
[----:B------:R0:W-:Y:S01]  /*41d0*/  @!P0 STG.E.U16 desc[UR6][R4.64+0x3c0], R19 ;  /* 0x0003c01304008986 */ /* 0x0001e2000c101506 */
[----:B------:R-:W-:Y:S02]  /*41e0*/  ISETP.GE.AND.EX P5, PT, RZ, UR45, PT, P5 ;  /* 0x0000002dff007c0c */ /* 0x000fe4000bfa6350 */
[----:B------:R-:W-:Y:S02]  /*41f0*/  ISETP.GE.U32.AND P0, PT, R42, UR44, PT ;  /* 0x0000002c2a007c0c */ /* 0x000fe4000bf06070 */
[----:B------:R-:W-:-:S02]  /*4200*/  @!P3 F2FP.F16.F32.PACK_AB R7, RZ, R7 ;  /* 0x00000007ff07b23e */ /* 0x000fc400000000ff */
        /* <DEDUP_REMOVED lines=12> */
[----:B------:R-:W-:-:S02]  /*42d0*/  @!P2 F2FP.F16.F32.PACK_AB R22, RZ, R22 ;  /* 0x00000016ff16a23e */ /* 0x000fc400000000ff */
[----:B------:R-:W-:Y:S02]  /*42e0*/  ISETP.GE.AND.EX P1, PT, RZ, UR45, PT, P1 ;  /* 0x0000002dff007c0c */ /* 0x000fe4000bf26310 */
[----:B------:R-:W-:Y:S01]  /*42f0*/  ISETP.GE.AND.EX P3, PT, RZ, UR45, PT, P3 ;  /* 0x0000002dff007c0c */ /* 0x000fe2000bf66330 */
[----:B------:R0:W-:Y:S01]  /*4300*/  @!P2 STG.E.U16 desc[UR12][R4.64+0x480], R22 ;  /* 0x000480160400a986 */ /* 0x0001e2000c10150c */
[----:B------:R-:W-:Y:S02]  /*4310*/  @!P4 F2FP.F16.F32.PACK_AB R18, RZ, R18 ;  /* 0x00000012ff12c23e */ /* 0x000fe400000000ff */
[----:B------:R-:W-:Y:S02]  /*4320*/  @!P6 F2FP.F16.F32.PACK_AB R20, RZ, R20 ;  /* 0x00000014ff14e23e */ /* 0x000fe400000000ff */
[----:B------:R-:W-:Y:S01]  /*4330*/  @!P5 F2FP.F16.F32.PACK_AB R21, RZ, R21 ;  /* 0x00000015ff15d23e */ /* 0x000fe200000000ff */
        /* <DEDUP_REMOVED lines=13> */
[----:B------:R-:W-:Y:S02]  /*4410*/  @!P0 F2FP.F16.F32.PACK_AB R11, RZ, R11 ;  /* 0x0000000bff0b823e */ /* 0x000fe400000000ff */
[----:B------:R-:W-:Y:S02]  /*4420*/  ISETP.GE.AND.EX P4, PT, RZ, UR45, PT, P4 ;  /* 0x0000002dff007c0c */ /* 0x000fe4000bf86340 */
[----:B------:R-:W-:Y:S01]  /*4430*/  ISETP.GE.AND.EX P2, PT, RZ, UR45, PT, P2 ;  /* 0x0000002dff007c0c */ /* 0x000fe2000bf46320 */
[----:B------:R0:W-:Y:S01]  /*4440*/  @!P0 STG.E.U16 desc[UR12][R4.64+0x640], R11 ;  /* 0x0006400b04008986 */ /* 0x0001e2000c10150c */
[----:B------:R-:W-:-:S02]  /*4450*/  ISETP.GE.AND.EX P6, PT, RZ, UR45, PT, P6 ;  /* 0x0000002dff007c0c */ /* 0x000fc4000bfc6360 */
[----:B------:R-:W-:Y:S02]  /*4460*/  ISETP.GE.AND.EX P5, PT, RZ, UR45, PT, P5 ;  /* 0x0000002dff007c0c */ /* 0x000fe4000bfa6350 */
[C---:B------:R-:W-:Y:S02]  /*4470*/  IADD3 R41, P0, PT, R38.reuse, R41, RZ ;  /* 0x0000002926297210 */ /* 0x040fe40007f1e0ff */
[----:B------:R-:W-:Y:S02]  /*4480*/  @!P1 F2FP.F16.F32.PACK_AB R23, RZ, R23 ;  /* 0x00000017ff17923e */ /* 0x000fe400000000ff */
[----:B------:R-:W-:Y:S02]  /*4490*/  @!P3 F2FP.F16.F32.PACK_AB R30, RZ, R30 ;  /* 0x0000001eff1eb23e */ /* 0x000fe400000000ff */
        /* <DEDUP_REMOVED lines=23> */
.L_x_10110:
[----:B------:R-:W-:Y:S05]  /*4610*/  EXIT ;  /* 0x000000000000794d */ /* 0x000fea0003800000 */
.L_x_10111:
[----:B------:R-:W-:Y:S01]  /*4620*/  BSSY B1, `(.L_x_10165) ;  /* 0x0000007000017945 */ /* 0x000fe20003800000 */
[----:B------:R-:W-:Y:S02]  /*4630*/  MOV R12, 0x10 ;  /* 0x00000010000c7802 */ /* 0x000fe40000000f00 */
[----:B------:R-:W-:Y:S02]  /*4640*/  MOV R11, 0x1f ;  /* 0x0000001f000b7802 */ /* 0x000fe40000000f00 */
[----:B------:R-:W-:-:S07]  /*4650*/  MOV R15, 0xffffffff ;  /* 0xffffffff000f7802 */ /* 0x000fce0000000f00 */
[----:B------:R-:W-:Y:S05]  /*4660*/  WARPSYNC.COLLECTIVE R15, `(.L_x_10166) ;  /* 0x000000000f087348 */ /* 0x000fea0003c00000 */
[----:B------:R0:W1:Y:S02]  /*4670*/  SHFL.BFLY P6, R14, R13, R12, R11 ;  /* 0x0c00000c0d0e7389 */ /* 0x00006400000c000b */
[----:B01----:R-:W-:Y:S05]  /*4680*/  ENDCOLLECTIVE ;  /* 0x000000000000791b */ /* 0x003fea0003800000 */
.L_x_10166:
[----:B------:R-:W-:Y:S05]  /*4690*/  BSYNC B1 ;  /* 0x0000000000017941 */ /* 0x000fea0003800000 */
.L_x_10165:
        /* <DEDUP_REMOVED lines=9> */
.L_x_10167:
[----:B------:R-:W-:Y:S01]  /*4730*/  HFMA2 R12, -RZ, RZ, 0, 2.384185791015625e-07 ;  /* 0x00000004ff0c7431 */ /* 0x000fe200000001ff */
[----:B------:R-:W-:-:S04]  /*4740*/  FMNMX R0, R13, R14, !PT ;  /* 0x0000000e0d007209 */ /* 0x000fc80007800000 */
[----:B------:R-:W-:-:S07]  /*4750*/  MOV R13, R0 ;  /* 0x00000000000d7202 */ /* 0x000fce0000000f00 */
[----:B------:R-:W-:Y:S05]  /*4760*/  WARPSYNC.COLLECTIVE R15, `(.L_x_10168) ;  /* 0x000000000f087348 */ /* 0x000fea0003c00000 */
[----:B------:R0:W1:Y:S02]  /*4770*/  SHFL.BFLY P6, R14, R13, R12, R11 ;  /* 0x0c00000c0d0e7389 */ /* 0x00006400000c000b */
[----:B01----:R-:W-:Y:S05]  /*4780*/  ENDCOLLECTIVE ;  /* 0x000000000000791b */ /* 0x003fea0003800000 */
.L_x_10168:
[----:B------:R-:W-:Y:S01]  /*4790*/  HFMA2 R12, -RZ, RZ, 0, 1.1920928955078125e-07 ;  /* 0x00000002ff0c7431 */ /* 0x000fe200000001ff */
[----:B------:R-:W-:-:S04]  /*47a0*/  FMNMX R2, R0, R14, !PT ;  /* 0x0000000e00027209 */ /* 0x000fc80007800000 */
[----:B------:R-:W-:-:S07]  /*47b0*/  MOV R13, R2 ;  /* 0x00000002000d7202 */ /* 0x000fce0000000f00 */
[----:B------:R-:W-:Y:S05]  /*47c0*/  WARPSYNC.COLLECTIVE R15, `(.L_x_10169) ;  /* 0x000000000f087348 */ /* 0x000fea0003c00000 */
[----:B------:R0:W1:Y:S02]  /*47d0*/  SHFL.BFLY P6, R14, R13, R12, R11 ;  /* 0x0c00000c0d0e7389 */ /* 0x00006400000c000b */
[----:B01----:R-:W-:Y:S05]  /*47e0*/  ENDCOLLECTIVE ;  /* 0x000000000000791b */ /* 0x003fea0003800000 */
.L_x_10169:
[----:B------:R-:W-:Y:S01]  /*47f0*/  HFMA2 R12, -RZ, RZ, 0, 5.9604644775390625e-08 ;  /* 0x00000001ff0c7431 */ /* 0x000fe200000001ff */
[----:B------:R-:W-:-:S04]  /*4800*/  FMNMX R3, R2, R14, !PT ;  /* 0x0000000e02037209 */ /* 0x000fc80007800000 */
[----:B------:R-:W-:-:S07]  /*4810*/  MOV R13, R3 ;  /* 0x00000003000d7202 */ /* 0x000fce0000000f00 */
[----:B------:R-:W-:Y:S05]  /*4820*/  WARPSYNC.COLLECTIVE R15, `(.L_x_10170) ;  /* 0x000000000f087348 */ /* 0x000fea0003c00000 */
[----:B------:R0:W1:Y:S02]  /*4830*/  SHFL.BFLY P6, R14, R13, R12, R11 ;  /* 0x0c00000c0d0e7389 */ /* 0x00006400000c000b */
[----:B01----:R-:W-:Y:S05]  /*4840*/  ENDCOLLECTIVE ;  /* 0x000000000000791b */ /* 0x003fea0003800000 */
.L_x_10170:
        /* <DEDUP_REMOVED lines=267> */
.L_x_10171:
[----:B------:R-:W-:Y:S02]  /*5900*/  HFMA2 R12, -RZ, RZ, 0, 4.76837158203125e-07 ;  /* 0x00000008ff0c7431 */ /* 0x000fe400000001ff */
[----:B------:R-:W-:-:S05]  /*5910*/  FADD R34, R13, R14 ;  /* 0x0000000e0d227221 */ /* 0x000fca0000000000 */
[----:B------:R-:W-:-:S07]  /*5920*/  MOV R13, R34 ;  /* 0x00000022000d7202 */ /* 0x000fce0000000f00 */
[----:B------:R-:W-:Y:S05]  /*5930*/  WARPSYNC.COLLECTIVE R15, `(.L_x_10172) ;  /* 0x000000000f087348 */ /* 0x000fea0003c00000 */
[----:B------:R0:W1:Y:S02]  /*5940*/  SHFL.BFLY P6, R14, R13, R12, R11 ;  /* 0x0c00000c0d0e7389 */ /* 0x00006400000c000b */
[----:B01----:R-:W-:Y:S05]  /*5950*/  ENDCOLLECTIVE ;  /* 0x000000000000791b */ /* 0x003fea0003800000 */
.L_x_10172:
[----:B------:R-:W-:Y:S02]  /*5960*/  HFMA2 R12, -RZ, RZ, 0, 2.384185791015625e-07 ;  /* 0x00000004ff0c7431 */ /* 0x000fe400000001ff */
[----:B------:R-:W-:-:S05]  /*5970*/  FADD R35, R34, R14 ;  /* 0x0000000e22237221 */ /* 0x000fca0000000000 */
[----:B------:R-:W-:-:S07]  /*5980*/  MOV R13, R35 ;  /* 0x00000023000d7202 */ /* 0x000fce0000000f00 */
[----:B------:R-:W-:Y:S05]  /*5990*/  WARPSYNC.COLLECTIVE R15, `(.L_x_10173) ;  /* 0x000000000f087348 */ /* 0x000fea0003c00000 */
[----:B------:R0:W1:Y:S02]  /*59a0*/  SHFL.BFLY P6, R14, R13, R12, R11 ;  /* 0x0c00000c0d0e7389 */ /* 0x00006400000c000b */
[----:B01----:R-:W-:Y:S05]  /*59b0*/  ENDCOLLECTIVE ;  /* 0x000000000000791b */ /* 0x003fea0003800000 */
.L_x_10173:
[----:B------:R-:W-:Y:S02]  /*59c0*/  HFMA2 R12, -RZ, RZ, 0, 1.1920928955078125e-07 ;  /* 0x00000002ff0c7431 */ /* 0x000fe400000001ff */
[----:B------:R-:W-:-:S05]  /*59d0*/  FADD R36, R35, R14 ;  /* 0x0000000e23247221 */ /* 0x000fca0000000000 */
[----:B------:R-:W-:-:S07]  /*59e0*/  MOV R13, R36 ;  /* 0x00000024000d7202 */ /* 0x000fce0000000f00 */
[----:B------:R-:W-:Y:S05]  /*59f0*/  WARPSYNC.COLLECTIVE R15, `(.L_x_10174) ;  /* 0x000000000f087348 */ /* 0x000fea0003c00000 */
[----:B------:R0:W1:Y:S02]  /*5a00*/  SHFL.BFLY P6, R14, R13, R12, R11 ;  /* 0x0c00000c0d0e7389 */ /* 0x00006400000c000b */
[----:B01----:R-:W-:Y:S05]  /*5a10*/  ENDCOLLECTIVE ;  /* 0x000000000000791b */ /* 0x003fea0003800000 */
.L_x_10174:
[----:B------:R-:W-:Y:S02]  /*5a20*/  HFMA2 R12, -RZ, RZ, 0, 5.9604644775390625e-08 ;  /* 0x00000001ff0c7431 */ /* 0x000fe400000001ff */
[----:B------:R-:W-:-:S05]  /*5a30*/  FADD R37, R36, R14 ;  /* 0x0000000e24257221 */ /* 0x000fca0000000000 */
[----:B------:R-:W-:-:S07]  /*5a40*/  MOV R13, R37 ;  /* 0x00000025000d7202 */ /* 0x000fce0000000f00 */
[----:B------:R-:W-:Y:S05]  /*5a50*/  WARPSYNC.COLLECTIVE R15, `(.L_x_10175) ;  /* 0x000000000f087348 */ /* 0x000fea0003c00000 */
[----:B------:R0:W1:Y:S02]  /*5a60*/  SHFL.BFLY P6, R14, R13, R12, R11 ;  /* 0x0c00000c0d0e7389 */ /* 0x00006400000c000b */
[----:B01----:R-:W-:Y:S05]  /*5a70*/  ENDCOLLECTIVE ;  /* 0x000000000000791b */ /* 0x003fea0003800000 */
.L_x_10175:
[----:B------:R-:W-:Y:S05]  /*5a80*/  BRA `(.L_x_10176) ;  /* 0xffffffc8002c7947 */ /* 0x000fea000383ffff */
        .weak           $__internal_192_$__cuda_sm3x_div_rn_noftz_f32_slowpath
        .type           $__internal_192_$__cuda_sm3x_div_rn_noftz_f32_slowpath,@function
        .size           $__internal_192_$__cuda_sm3x_div_rn_noftz_f32_slowpath,(.L_x_25644 - $__internal_192_$__cuda_sm3x_div_rn_noftz_f32_slowpath)
$__internal_192_$__cuda_sm3x_div_rn_noftz_f32_slowpath:
        /* <DEDUP_REMOVED lines=35> */
.L_x_10178:
        /* <DEDUP_REMOVED lines=51> */
.L_x_10185:
[----:B------:R-:W-:-:S04]  /*5ff0*/  LOP3.LUT R13, R13, 0x80000000, RZ, 0xc0, !PT ;  /* 0x800000000d0d7812 */ /* 0x000fc800078ec0ff */
[----:B------:R-:W-:Y:S01]  /*6000*/  LOP3.LUT R13, R13, 0x7f800000, RZ, 0xfc, !PT ;  /* 0x7f8000000d0d7812 */ /* 0x000fe200078efcff */
[----:B------:R-:W-:Y:S06]  /*6010*/  BRA `(.L_x_10186) ;  /* 0x0000000000047947 */ /* 0x000fec0003800000 */
.L_x_10184:
[----:B------:R-:W-:-:S07]  /*6020*/  LEA R13, R70, R13, 0x17 ;  /* 0x0000000d460d7211 */ /* 0x000fce00078eb8ff */
.L_x_10186:
[----:B------:R-:W-:Y:S05]  /*6030*/  BSYNC.RECONVERGENT B2 ;  /* 0x0000000000027941 */ /* 0x000fea0003800200 */
.L_x_10183:
[----:B------:R-:W-:Y:S05]  /*6040*/  BRA `(.L_x_10187) ;  /* 0x0000000000207947 */ /* 0x000fea0003800000 */
.L_x_10182:
[----:B------:R-:W-:-:S04]  /*6050*/  LOP3.LUT R12, R12, 0x80000000, R31, 0x48, !PT ;  /* 0x800000000c0c7812 */ /* 0x000fc800078e481f */
[----:B------:R-:W-:Y:S01]  /*6060*/  LOP3.LUT R13, R12, 0x7f800000, RZ, 0xfc, !PT ;  /* 0x7f8000000c0d7812 */ /* 0x000fe200078efcff */
[----:B------:R-:W-:Y:S06]  /*6070*/  BRA `(.L_x_10187) ;  /* 0x0000000000147947 */ /* 0x000fec0003800000 */
.L_x_10181:
[----:B------:R-:W-:Y:S01]  /*6080*/  LOP3.LUT R13, R12, 0x80000000, R31, 0x48, !PT ;  /* 0x800000000c0d7812 */ /* 0x000fe200078e481f */
[----:B------:R-:W-:Y:S06]  /*6090*/  BRA `(.L_x_10187) ;  /* 0x00000000000c7947 */ /* 0x000fec0003800000 */
.L_x_10180:
[----:B------:R-:W0:Y:S01]  /*60a0*/  MUFU.RSQ R13, -QNAN ;  /* 0xffc00000000d7908 */ /* 0x000e220000001400 */
[----:B------:R-:W-:Y:S05]  /*60b0*/  BRA `(.L_x_10187) ;  /* 0x0000000000047947 */ /* 0x000fea0003800000 */
.L_x_10179:
[----:B------:R-:W-:-:S07]  /*60c0*/  FADD.FTZ R13, R31, R12 ;  /* 0x0000000c1f0d7221 */ /* 0x000fce0000010000 */
.L_x_10187:
[----:B------:R-:W-:Y:S05]  /*60d0*/  BSYNC.RECONVERGENT B1 ;  /* 0x0000000000017941 */ /* 0x000fea0003800200 */
.L_x_10177:
[----:B0-----:R-:W-:Y:S01]  /*60e0*/  MOV R11, R13 ;  /* 0x0000000d000b7202 */ /* 0x001fe20000000f00 */
[----:B------:R-:W-:Y:S01]  /*60f0*/  HFMA2 R13, -RZ, RZ, 0, 0 ;  /* 0x00000000ff0d7431 */ /* 0x000fe200000001ff */
[----:B------:R-:W-:-:S04]  /*6100*/  MOV R12, R69 ;  /* 0x00000045000c7202 */ /* 0x000fc80000000f00 */
[----:B------:R-:W-:Y:S05]  /*6110*/  RET.REL.NODEC R12 `(_Z15SoftmaxWarpImplI10DirectLoadI6__halffE11DirectStoreIfS1_EfLi1ELi26ELi32ELi1ELb1EL9Algorithm0EEvT_T0_ll) ;  /* 0xffffff9c0cb87950 */ /* 0x000fea0003c3ffff */
.L_x_10188:
        /* <DEDUP_REMOVED lines=14> */
.L_x_25644:


//--------------------- .text._Z15SoftmaxWarpImplI10DirectLoadI6__halffE11DirectStoreIfS1_EfLi1ELi26ELi32ELi1ELb0EL9Algorithm0EEvT_T0_ll --------------------------
	.section	.text._Z15SoftmaxWarpImplI10DirectLoadI6__halffE11DirectStoreIfS1_EfLi1ELi26ELi32ELi1ELb0EL9Algorithm0EEvT_T0_ll,"ax",@progbits
	.align	128
        .global         _Z15SoftmaxWarpImplI10DirectLoadI6__halffE11DirectStoreIfS1_EfLi1ELi26ELi32ELi1ELb0EL9Algorithm0EEvT_T0_ll
        .type           _Z15SoftmaxWarpImplI10DirectLoadI6__halffE11DirectStoreIfS1_EfLi1ELi26ELi32ELi1ELb0EL9Algorithm0EEvT_T0_ll,@function
        .size           _Z15SoftmaxWarpImplI10DirectLoadI6__halffE11DirectStoreIfS1_EfLi1ELi26ELi32ELi1ELb0EL9Algorithm0EEvT_T0_ll,(.L_x_25645 - _Z15SoftmaxWarpImplI10DirectLoadI6__halffE11DirectStoreIfS1_EfLi1ELi26ELi32ELi1ELb0EL9Algorithm0EEvT_T0_ll)
        .other          _Z15SoftmaxWarpImplI10DirectLoadI6__halffE11DirectStoreIfS1_EfLi1ELi26ELi32ELi1ELb0EL9Algorithm0EEvT_T0_ll,@"STO_CUDA_ENTRY STV_DEFAULT"
_Z15SoftmaxWarpImplI10DirectLoadI6__halffE11DirectStoreIfS1_EfLi1ELi26ELi32ELi1ELb0EL9Algorithm0EEvT_T0_ll:
.text._Z15SoftmaxWarpImplI10DirectLoadI6__halffE11DirectStoreIfS1_EfLi1ELi26ELi32ELi1ELb0EL9Algorithm0EEvT_T0_ll:
        /* <DEDUP_REMOVED lines=24> */
.L_x_10189:
        /* <DEDUP_REMOVED lines=13> */
.L_x_10243:
        /* <DEDUP_REMOVED lines=372> */
.L_x_10255:
        /* <DEDUP_REMOVED lines=12> */
[----:B0-----:R-:W-:Y:S05]  /*1a50*/  CALL.REL.NOINC `($__internal_193_$__cuda_sm3x_div_rn_noftz_f32_slowpath) ;  /* 0x0000003000387944 */ /* 0x001fea0003c00000 */
[----:B------:R-:W-:-:S07]  /*1a60*/  MOV R11, R5 ;  /* 0x00000005000b7202 */ /* 0x000fce0000000f00 */
.L_x_10192:
[----:B------:R-:W-:Y:S05]  /*1a70*/  BSYNC.RECONVERGENT B2 ;  /* 0x0000000000027941 */ /* 0x000fea0003800200 */
.L_x_10191:
        /* <DEDUP_REMOVED lines=12> */
[----:B0-----:R-:W-:Y:S05]  /*1b40*/  CALL.REL.NOINC `($__internal_193_$__cuda_sm3x_div_rn_noftz_f32_slowpath) ;  /* 0x0000002c00fc7944 */ /* 0x001fea0003c00000 */
[----:B------:R-:W-:-:S07]  /*1b50*/  MOV R14, R5 ;  /* 0x00000005000e7202 */ /* 0x000fce0000000f00 */
.L_x_10194:
[----:B------:R-:W-:Y:S05]  /*1b60*/  BSYNC.RECONVERGENT B2 ;  /* 0x0000000000027941 */ /* 0x000fea0003800200 */
.L_x_10193:
        /* <DEDUP_REMOVED lines=14> */
.L_x_10196:
[----:B------:R-:W-:Y:S05]  /*1c50*/  BSYNC.RECONVERGENT B2 ;  /* 0x0000000000027941 */ /* 0x000fea0003800200 */
.L_x_10195:
        /* <DEDUP_REMOVED lines=14> */
.L_x_10198:
[----:B------:R-:W-:Y:S05]  /*1d40*/  BSYNC.RECONVERGENT B2 ;  /* 0x0000000000027941 */ /* 0x000fea0003800200 */
.L_x_10197:
        /* <DEDUP_REMOVED lines=14> */
.L_x_10200:
[----:B------:R-:W-:Y:S05]  /*1e30*/  BSYNC.RECONVERGENT B2 ;  /* 0x0000000000027941 */ /* 0x000fea0003800200 */
.L_x_10199:
        /* <DEDUP_REMOVED lines=14> */
.L_x_10202:
[----:B------:R-:W-:Y:S05]  /*1f20*/  BSYNC.RECONVERGENT B2 ;  /* 0x0000000000027941 */ /* 0x000fea0003800200 */
.L_x_10201:
        /* <DEDUP_REMOVED lines=14> */
.L_x_10204:
[----:B------:R-:W-:Y:S05]  /*2010*/  BSYNC.RECONVERGENT B2 ;  /* 0x0000000000027941 */ /* 0x000fea0003800200 */
.L_x_10203:
        /* <DEDUP_REMOVED lines=14> */
.L_x_10206:
[----:B------:R-:W-:Y:S05]  /*2100*/  BSYNC.RECONVERGENT B2 ;  /* 0x0000000000027941 */ /* 0x000fea0003800200 */
.L_x_10205:
        /* <DEDUP_REMOVED lines=14> */
.L_x_10208:
[----:B------:R-:W-:Y:S05]  /*21f0*/  BSYNC.RECONVERGENT B2 ;  /* 0x0000000000027941 */ /* 0x000fea0003800200 */
.L_x_10207:
        /* <DEDUP_REMOVED lines=14> */
.L_x_10210:
[----:B------:R-:W-:Y:S05]  /*22e0*/  BSYNC.RECONVERGENT B2 ;  /* 0x0000000000027941 */ /* 0x000fea0003800200 */
.L_x_10209:
        /* <DEDUP_REMOVED lines=14> */
.L_x_10212:
[----:B------:R-:W-:Y:S05]  /*23d0*/  BSYNC.RECONVERGENT B2 ;  /* 0x0000000000027941 */ /* 0x000fea0003800200 */
.L_x_10211:
        /* <DEDUP_REMOVED lines=14> */
.L_x_10214:
[----:B------:R-:W-:Y:S05]  /*24c0*/  BSYNC.RECONVERGENT B2 ;  /* 0x0000000000027941 */ /* 0x000fea0003800200 */
.L_x_10213:
        /* <DEDUP_REMOVED lines=14> */
.L_x_10216:
[----:B------:R-:W-:Y:S05]  /*25b0*/  BSYNC.RECONVERGENT B2 ;  /* 0x0000000000027941 */ /* 0x000fea0003800200 */
.L_x_10215:
        /* <DEDUP_REMOVED lines=14> */
.L_x_10218:
[----:B------:R-:W-:Y:S05]  /*26a0*/  BSYNC.RECONVERGENT B2 ;  /* 0x0000000000027941 */ /* 0x000fea0003800200 */
.L_x_10217:
        /* <DEDUP_REMOVED lines=14> */
.L_x_10220:
[----:B------:R-:W-:Y:S05]  /*2790*/  BSYNC.RECONVERGENT B2 ;  /* 0x0000000000027941 */ /* 0x000fea0003800200 */
.L_x_10219:
        /* <DEDUP_REMOVED lines=14> */
.L_x_10222:
[----:B------:R-:W-:Y:S05]  /*2880*/  BSYNC.RECONVERGENT B2 ;  /* 0x0000000000027941 */ /* 0x000fea0003800200 */
.L_x_10221:
        /* <DEDUP_REMOVED lines=14> */
.L_x_10224:
[----:B------:R-:W-:Y:S05]  /*2970*/  BSYNC.RECONVERGENT B2 ;  /* 0x0000000000027941 */ /* 0x000fea0003800200 */
.L_x_10223:
        /* <DEDUP_REMOVED lines=14> */
.L_x_10226:
[----:B------:R-:W-:Y:S05]  /*2a60*/  BSYNC.RECONVERGENT B2 ;  /* 0x0000000000027941 */ /* 0x000fea0003800200 */
.L_x_10225:
        /* <DEDUP_REMOVED lines=14> */
.L_x_10228:
[----:B------:R-:W-:Y:S05]  /*2b50*/  BSYNC.RECONVERGENT B2 ;  /* 0x0000000000027941 */ /* 0x000fea0003800200 */
.L_x_10227:
        /* <DEDUP_REMOVED lines=14> */
.L_x_10230:
[----:B------:R-:W-:Y:S05]  /*2c40*/  BSYNC.RECONVERGENT B2 ;  /* 0x0000000000027941 */ /* 0x000fea0003800200 */
.L_x_10229:
        /* <DEDUP_REMOVED lines=14> */
.L_x_10232:
[----:B------:R-:W-:Y:S05]  /*2d30*/  BSYNC.RECONVERGENT B2 ;  /* 0x0000000000027941 */ /* 0x000fea0003800200 */
.L_x_10231:
        /* <DEDUP_REMOVED lines=14> */
.L_x_10234:
[----:B------:R-:W-:Y:S05]  /*2e20*/  BSYNC.RECONVERGENT B2 ;  /* 0x0000000000027941 */ /* 0x000fea0003800200 */
.L_x_10233:
        /* <DEDUP_REMOVED lines=14> */
.L_x_10236:
[----:B------:R-:W-:Y:S05]  /*2f10*/  BSYNC.RECONVERGENT B2 ;  /* 0x0000000000027941 */ /* 0x000fea0003800200 */
.L_x_10235:
        /* <DEDUP_REMOVED lines=14> */
.L_x_10238:
[----:B------:R-:W-:Y:S05]  /*3000*/  BSYNC.RECONVERGENT B2 ;  /* 0x0000000000027941 */ /* 0x000fea0003800200 */
.L_x_10237:
        /* <DEDUP_REMOVED lines=14> */
.L_x_10240:
[----:B------:R-:W-:Y:S05]  /*30f0*/  BSYNC.RECONVERGENT B2 ;  /* 0x0000000000027941 */ /* 0x000fea0003800200 */
.L_x_10239:
        /* <DEDUP_REMOVED lines=14> */
.L_x_10242:
[----:B------:R-:W-:Y:S05]  /*31e0*/  BSYNC.RECONVERGENT B2 ;  /* 0x0000000000027941 */ /* 0x000fea0003800200 */
.L_x_10241:
        /* <DEDUP_REMOVED lines=13> */
[----:B------:R-:W-:Y:S02]  /*32c0*/  F2FP.F16.F32.PACK_AB R11, R14, R11 ;  /* 0x0000000b0e0b723e */ /* 0x000fe400000000ff */
[----:B------:R-:W-:Y:S02]  /*32d0*/  LEA.HI.X R13, R34, UR41, R5, 0x1, P0 ;  /* 0x00000029220d7c11 */ /* 0x000fe400080f0c05 */
[----:B------:R-:W-:-:S02]  /*32e0*/  R2UR UR10, R32 ;  /* 0x00000000200a72ca */ /* 0x000fc400000e0000 */
[----:B------:R-:W-:Y:S01]  /*32f0*/  R2UR UR11, R33 ;  /* 0x00000000210b72ca */ /* 0x000fe200000e0000 */
[----:B------:R-:W-:Y:S01]  /*3300*/  STG.E.U16 desc[UR4][R12.64], R11 ;  /* 0x0000000b0c007986 */ /* 0x000fe2000c101504 */
[----:B------:R-:W-:Y:S02]  /*3310*/  PRMT R5, R11, 0x7632, R5 ;  /* 0x000076320b057816 */ /* 0x000fe40000000005 */
[----:B------:R-:W-:Y:S02]  /*3320*/  F2FP.F16.F32.PACK_AB R0, R15, R0 ;  /* 0x000000000f00723e */ /* 0x000fe400000000ff */
[----:B------:R-:W-:Y:S01]  /*3330*/  F2FP.F16.F32.PACK_AB R2, R3, R2 ;  /* 0x000000020302723e */ /* 0x000fe200000000ff */
[----:B------:R1:W-:Y:S01]  /*3340*/  STG.E.U16 desc[UR6][R12.64+0x40], R5 ;  /* 0x000040050c007986 */ /* 0x0003e2000c101506 */
[----:B------:R-:W-:Y:S02]  /*3350*/  F2FP.F16.F32.PACK_AB R6, R7, R6 ;  /* 0x000000060706723e */ /* 0x000fe400000000ff */
[----:B------:R-:W-:Y:S01]  /*3360*/  F2FP.F16.F32.PACK_AB R8, R9, R8 ;  /* 0x000000080908723e */ /* 0x000fe200000000ff */
        /* <DEDUP_REMOVED lines=14> */
[----:B------:R-:W-:Y:S01]  /*3450*/  F2FP.F16.F32.PACK_AB R16, R19, R16 ;  /* 0x000000101310723e */ /* 0x000fe200000000ff */
[----:B------:R1:W-:Y:S01]  /*3460*/  STG.E.U16 desc[UR6][R12.64+0x240], R0 ;  /* 0x000240000c007986 */ /* 0x0003e2000c101506 */
[----:B------:R-:W-:Y:S02]  /*3470*/  F2FP.F16.F32.PACK_AB R18, R21, R18 ;  /* 0x000000121512723e */ /* 0x000fe400000000ff */
[----:B------:R-:W-:Y:S01]  /*3480*/  F2FP.F16.F32.PACK_AB R20, R31, R20 ;  /* 0x000000141f14723e */ /* 0x000fe200000000ff */
        /* <DEDUP_REMOVED lines=15> */
[----:B------:R3:W-:Y:S01]  /*3580*/  STG.E.U16 desc[UR14][R12.64+0x4c0], R2 ;  /* 0x0004c0020c007986 */ /* 0x0007e2000c10150e */
[----:B------:R-:W-:Y:S02]  /*3590*/  F2FP.F16.F32.PACK_AB R24, R24, R25 ;  /* 0x000000191818723e */ /* 0x000fe400000000ff */
        /* <DEDUP_REMOVED lines=19> */
.L_x_10190:
[----:B------:R-:W-:Y:S01]  /*36d0*/  BSSY B0, `(.L_x_10244) ;  /* 0x0000007000007945 */ /* 0x000fe20003800000 */
[----:B------:R-:W-:Y:S02]  /*36e0*/  MOV R12, 0x10 ;  /* 0x00000010000c7802 */ /* 0x000fe40000000f00 */
[----:B------:R-:W-:Y:S02]  /*36f0*/  MOV R11, 0x1f ;  /* 0x0000001f000b7802 */ /* 0x000fe40000000f00 */
[----:B------:R-:W-:-:S07]  /*3700*/  MOV R15, 0xffffffff ;  /* 0xffffffff000f7802 */ /* 0x000fce0000000f00 */
[----:B0-----:R-:W-:Y:S05]  /*3710*/  WARPSYNC.COLLECTIVE R15, `(.L_x_10245) ;  /* 0x000000000f087348 */ /* 0x001fea0003c00000 */
[----:B------:R1:W2:Y:S02]  /*3720*/  SHFL.BFLY P6, R14, R13, R12, R11 ;  /* 0x0c00000c0d0e7389 */ /* 0x0002a400000c000b */
[----:B012---:R-:W-:Y:S05]  /*3730*/  ENDCOLLECTIVE ;  /* 0x000000000000791b */ /* 0x007fea0003800000 */
.L_x_10245:
[----:B------:R-:W-:Y:S05]  /*3740*/  BSYNC B0 ;  /* 0x0000000000007941 */ /* 0x000fea0003800000 */
.L_x_10244:
[----:B------:R-:W-:Y:S01]  /*3750*/  HFMA2 R11, -RZ, RZ, 0, 1.847743988037109375e-06 ;  /* 0x0000001fff0b7431 */ /* 0x000fe200000001ff */
[----:B------:R-:W-:Y:S02]  /*3760*/  FMNMX R13, R13, R14, !PT ;  /* 0x0000000e0d0d7209 */ /* 0x000fe40007800000 */
[----:B------:R-:W-:Y:S02]  /*3770*/  MOV R12, 0x8 ;  /* 0x00000008000c7802 */ /* 0x000fe40000000f00 */
[----:B------:R-:W-:-:S07]  /*3780*/  MOV R15, 0xffffffff ;  /* 0xffffffff000f7802 */ /* 0x000fce0000000f00 */
[----:B------:R-:W-:Y:S05]  /*3790*/  WARPSYNC.COLLECTIVE R15, `(.L_x_10246) ;  /* 0x000000000f087348 */ /* 0x000fea0003c00000 */
[----:B------:R0:W1:Y:S02]  /*37a0*/  SHFL.BFLY P6, R14, R13, R12, R11 ;  /* 0x0c00000c0d0e7389 */ /* 0x00006400000c000b */
[----:B01----:R-:W-:Y:S05]  /*37b0*/  ENDCOLLECTIVE ;  /* 0x000000000000791b */ /* 0x003fea0003800000 */
.L_x_10246:
[----:B------:R-:W-:Y:S01]  /*37c0*/  HFMA2 R12, -RZ, RZ, 0, 2.384185791015625e-07 ;  /* 0x00000004ff0c7431 */ /* 0x000fe200000001ff */
[----:B------:R-:W-:-:S04]  /*37d0*/  FMNMX R0, R13, R14, !PT ;  /* 0x0000000e0d007209 */ /* 0x000fc80007800000 */
[----:B------:R-:W-:-:S07]  /*37e0*/  MOV R13, R0 ;  /* 0x00000000000d7202 */ /* 0x000fce0000000f00 */
[----:B------:R-:W-:Y:S05]  /*37f0*/  WARPSYNC.COLLECTIVE R15, `(.L_x_10247) ;  /* 0x000000000f087348 */ /* 0x000fea0003c00000 */
[----:B------:R0:W1:Y:S02]  /*3800*/  SHFL.BFLY P6, R14, R13, R12, R11 ;  /* 0x0c00000c0d0e7389 */ /* 0x00006400000c000b */
[----:B01----:R-:W-:Y:S05]  /*3810*/  ENDCOLLECTIVE ;  /* 0x000000000000791b */ /* 0x003fea0003800000 */
.L_x_10247:
[----:B------:R-:W-:Y:S01]  /*3820*/  HFMA2 R12, -RZ, RZ, 0, 1.1920928955078125e-07 ;  /* 0x00000002ff0c7431 */ /* 0x000fe200000001ff */
[----:B------:R-:W-:-:S04]  /*3830*/  FMNMX R2, R0, R14, !PT ;  /* 0x0000000e00027209 */ /* 0x000fc80007800000 */
[----:B------:R-:W-:-:S07]  /*3840*/  MOV R13, R2 ;  /* 0x00000002000d7202 */ /* 0x000fce0000000f00 */
[----:B------:R-:W-:Y:S05]  /*3850*/  WARPSYNC.COLLECTIVE R15, `(.L_x_10248) ;  /* 0x000000000f087348 */ /* 0x000fea0003c00000 */
[----:B------:R0:W1:Y:S02]  /*3860*/  SHFL.BFLY P6, R14, R13, R12, R11 ;  /* 0x0c00000c0d0e7389 */ /* 0x00006400000c000b */
[----:B01----:R-:W-:Y:S05]  /*3870*/  ENDCOLLECTIVE ;  /* 0x000000000000791b */ /* 0x003fea0003800000 */
.L_x_10248:
[----:B------:R-:W-:Y:S01]  /*3880*/  HFMA2 R12, -RZ, RZ, 0, 5.9604644775390625e-08 ;  /* 0x00000001ff0c7431 */ /* 0x000fe200000001ff */
[----:B------:R-:W-:-:S04]  /*3890*/  FMNMX R3, R2, R14, !PT ;  /* 0x0000000e02037209 */ /* 0x000fc80007800000 */
[----:B------:R-:W-:-:S07]  /*38a0*/  MOV R13, R3 ;  /* 0x00000003000d7202 */ /* 0x000fce0000000f00 */
[----:B------:R-:W-:Y:S05]  /*38b0*/  WARPSYNC.COLLECTIVE R15, `(.L_x_10249) ;  /* 0x000000000f087348 */ /* 0x000fea0003c00000 */
[----:B------:R0:W1:Y:S02]  /*38c0*/  SHFL.BFLY P6, R14, R13, R12, R11 ;  /* 0x0c00000c0d0e7389 */ /* 0x00006400000c000b */
[----:B01----:R-:W-:Y:S05]  /*38d0*/  ENDCOLLECTIVE ;  /* 0x000000000000791b */ /* 0x003fea0003800000 */
.L_x_10249:
        /* <DEDUP_REMOVED lines=269> */
.L_x_10250:
[----:B------:R-:W-:Y:S02]  /*49b0*/  HFMA2 R12, -RZ, RZ, 0, 4.76837158203125e-07 ;  /* 0x00000008ff0c7431 */ /* 0x000fe400000001ff */
[----:B------:R-:W-:-:S05]  /*49c0*/  FADD R34, R13, R14 ;  /* 0x0000000e0d227221 */ /* 0x000fca0000000000 */
[----:B------:R-:W-:-:S07]  /*49d0*/  MOV R13, R34 ;  /* 0x00000022000d7202 */ /* 0x000fce0000000f00 */
[----:B------:R-:W-:Y:S05]  /*49e0*/  WARPSYNC.COLLECTIVE R15, `(.L_x_10251) ;  /* 0x000000000f087348 */ /* 0x000fea0003c00000 */
[----:B------:R0:W1:Y:S02]  /*49f0*/  SHFL.BFLY P6, R14, R13, R12, R11 ;  /* 0x0c00000c0d0e7389 */ /* 0x00006400000c000b */
[----:B01----:R-:W-:Y:S05]  /*4a00*/  ENDCOLLECTIVE ;  /* 0x000000000000791b */ /* 0x003fea0003800000 */
.L_x_10251:
[----:B------:R-:W-:Y:S02]  /*4a10*/  HFMA2 R12, -RZ, RZ, 0, 2.384185791015625e-07 ;  /* 0x00000004ff0c7431 */ /* 0x000fe400000001ff */
[----:B------:R-:W-:-:S05]  /*4a20*/  FADD R35, R34, R14 ;  /* 0x0000000e22237221 */ /* 0x000fca0000000000 */
[----:B------:R-:W-:-:S07]  /*4a30*/  MOV R13, R35 ;  /* 0x00000023000d7202 */ /* 0x000fce0000000f00 */
[----:B------:R-:W-:Y:S05]  /*4a40*/  WARPSYNC.COLLECTIVE R15, `(.L_x_10252) ;  /* 0x000000000f087348 */ /* 0x000fea0003c00000 */
[----:B------:R0:W1:Y:S02]  /*4a50*/  SHFL.BFLY P6, R14, R13, R12, R11 ;  /* 0x0c00000c0d0e7389 */ /* 0x00006400000c000b */
[----:B01----:R-:W-:Y:S05]  /*4a60*/  ENDCOLLECTIVE ;  /* 0x000000000000791b */ /* 0x003fea0003800000 */
.L_x_10252:
[----:B------:R-:W-:Y:S02]  /*4a70*/  HFMA2 R12, -RZ, RZ, 0, 1.1920928955078125e-07 ;  /* 0x00000002ff0c7431 */ /* 0x000fe400000001ff */
[----:B------:R-:W-:-:S05]  /*4a80*/  FADD R36, R35, R14 ;  /* 0x0000000e23247221 */ /* 0x000fca0000000000 */
[----:B------:R-:W-:-:S07]  /*4a90*/  MOV R13, R36 ;  /* 0x00000024000d7202 */ /* 0x000fce0000000f00 */
[----:B------:R-:W-:Y:S05]  /*4aa0*/  WARPSYNC.COLLECTIVE R15, `(.L_x_10253) ;  /* 0x000000000f087348 */ /* 0x000fea0003c00000 */
[----:B------:R0:W1:Y:S02]  /*4ab0*/  SHFL.BFLY P6, R14, R13, R12, R11 ;  /* 0x0c00000c0d0e7389 */ /* 0x00006400000c000b */
[----:B01----:R-:W-:Y:S05]  /*4ac0*/  ENDCOLLECTIVE ;  /* 0x000000000000791b */ /* 0x003fea0003800000 */
.L_x_10253:
[----:B------:R-:W-:Y:S02]  /*4ad0*/  HFMA2 R12, -RZ, RZ, 0, 5.9604644775390625e-08 ;  /* 0x00000001ff0c7431 */ /* 0x000fe400000001ff */
[----:B------:R-:W-:-:S05]  /*4ae0*/  FADD R37, R36, R14 ;  /* 0x0000000e24257221 */ /* 0x000fca0000000000 */
[----:B------:R-:W-:-:S07]  /*4af0*/  MOV R13, R37 ;  /* 0x00000025000d7202 */ /* 0x000fce0000000f00 */
[----:B------:R-:W-:Y:S05]  /*4b00*/  WARPSYNC.COLLECTIVE R15, `(.L_x_10254) ;  /* 0x000000000f087348 */ /* 0x000fea0003c00000 */
[----:B------:R0:W1:Y:S02]  /*4b10*/  SHFL.BFLY P6, R14, R13, R12, R11 ;  /* 0x0c00000c0d0e7389 */ /* 0x00006400000c000b */
[----:B01----:R-:W-:Y:S05]  /*4b20*/  ENDCOLLECTIVE ;  /* 0x000000000000791b */ /* 0x003fea0003800000 */
.L_x_10254:
[----:B------:R-:W-:Y:S05]  /*4b30*/  BRA `(.L_x_10255) ;  /* 0xffffffcc00947947 */ /* 0x000fea000383ffff */
        .weak           $__internal_193_$__cuda_sm3x_div_rn_noftz_f32_slowpath
        .type           $__internal_193_$__cuda_sm3x_div_rn_noftz_f32_slowpath,@function
        .size           $__internal_193_$__cuda_sm3x_div_rn_noftz_f32_slowpath,(.L_x_25645 - $__internal_193_$__cuda_sm3x_div_rn_noftz_f32_slowpath)
$__internal_193_$__cuda_sm3x_div_rn_noftz_f32_slowpath:
        /* <DEDUP_REMOVED lines=34> */
.L_x_10257:
        /* <DEDUP_REMOVED lines=51> */
.L_x_10264:
[----:B------:R-:W-:-:S04]  /*5090*/  LOP3.LUT R5, R5, 0x80000000, RZ, 0xc0, !PT ;  /* 0x8000000005057812 */ /* 0x000fc800078ec0ff */
[----:B------:R-:W-:Y:S01]  /*50a0*/  LOP3.LUT R5, R5, 0x7f800000, RZ, 0xfc, !PT ;  /* 0x7f80000005057812 */ /* 0x000fe200078efcff */
[----:B------:R-:W-:Y:S06]  /*50b0*/  BRA `(.L_x_10265) ;  /* 0x0000000000047947 */ /* 0x000fec0003800000 */
.L_x_10263:
[----:B------:R-:W-:-:S07]  /*50c0*/  LEA R5, R42, R5, 0x17 ;  /* 0x000000052a057211 */ /* 0x000fce00078eb8ff */
.L_x_10265:
[----:B------:R-:W-:Y:S05]  /*50d0*/  BSYNC.RECONVERGENT B1 ;  /* 0x0000000000017941 */ /* 0x000fea0003800200 */
.L_x_10262:
[----:B------:R-:W-:Y:S05]  /*50e0*/  BRA `(.L_x_10266) ;  /* 0x0000000000207947 */ /* 0x000fea0003800000 */
.L_x_10261:
[----:B------:R-:W-:-:S04]  /*50f0*/  LOP3.LUT R5, R12, 0x80000000, R5, 0x48, !PT ;  /* 0x800000000c057812 */ /* 0x000fc800078e4805 */
[----:B------:R-:W-:Y:S01]  /*5100*/  LOP3.LUT R5, R5, 0x7f800000, RZ, 0xfc, !PT ;  /* 0x7f80000005057812 */ /* 0x000fe200078efcff */
[----:B------:R-:W-:Y:S06]  /*5110*/  BRA `(.L_x_10266) ;  /* 0x0000000000147947 */ /* 0x000fec0003800000 */
.L_x_10260:
[----:B------:R-:W-:Y:S01]  /*5120*/  LOP3.LUT R5, R12, 0x80000000, R5, 0x48, !PT ;  /* 0x800000000c057812 */ /* 0x000fe200078e4805 */
[----:B------:R-:W-:Y:S06]  /*5130*/  BRA `(.L_x_10266) ;  /* 0x00000000000c7947 */ /* 0x000fec0003800000 */
.L_x_10259:
[----:B------:R-:W0:Y:S01]  /*5140*/  MUFU.RSQ R5, -QNAN ;  /* 0xffc0000000057908 */ /* 0x000e220000001400 */
[----:B------:R-:W-:Y:S05]  /*5150*/  BRA `(.L_x_10266) ;  /* 0x0000000000047947 */ /* 0x000fea0003800000 */
.L_x_10258:
[----:B------:R-:W-:-:S07]  /*5160*/  FADD.FTZ R5, R5, R12 ;  /* 0x0000000c05057221 */ /* 0x000fce0000010000 */
.L_x_10266:
[----:B------:R-:W-:Y:S05]  /*5170*/  BSYNC.RECONVERGENT B0 ;  /* 0x0000000000007941 */ /* 0x000fea0003800200 */
.L_x_10256:
[----:B------:R-:W-:Y:S01]  /*5180*/  HFMA2 R13, -RZ, RZ, 0, 0 ;  /* 0x00000000ff0d7431 */ /* 0x000fe200000001ff */
[----:B------:R-:W-:-:S04]  /*5190*/  MOV R12, R35 ;  /* 0x00000023000c7202 */ /* 0x000fc80000000f00 */
[----:B0-----:R-:W-:Y:S05]  /*51a0*/  RET.REL.NODEC R12 `(_Z15SoftmaxWarpImplI10DirectLoadI6__halffE11DirectStoreIfS1_EfLi1ELi26ELi32ELi1ELb0EL9Algorithm0EEvT_T0_ll) ;  /* 0xffffffac0c947950 */ /* 0x001fea0003c3ffff */
.L_x_10267:
        /* <DEDUP_REMOVED lines=13> */
.L_x_25645:


//--------------------- .text._Z15SoftmaxWarpImplI10DirectLoadI6__halffE11DirectStoreIfS1_EfLi1ELi25ELi32ELi1ELb1EL9Algorithm0EEvT_T0_ll --------------------------
	.section	.text._Z15SoftmaxWarpImplI10DirectLoadI6__halffE11DirectStoreIfS1_EfLi1ELi25ELi32ELi1ELb1EL9Algorithm0EEvT_T0_ll,"ax",@progbits
	.align	128
        .global         _Z15SoftmaxWarpImplI10DirectLoadI6__halffE11DirectStoreIfS1_EfLi1ELi25ELi32ELi1ELb1EL9Algorithm0EEvT_T0_ll
        .type           _Z15SoftmaxWarpImplI10DirectLoadI6__halffE11DirectStoreIfS1_EfLi1ELi25ELi32ELi1ELb1EL9Algorithm0EEvT_T0_ll,@function
        .size           _Z15SoftmaxWarpImplI10DirectLoadI6__halffE11DirectStoreIfS1_EfLi1ELi25ELi32ELi1ELb1EL9Algorithm0EEvT_T0_ll,(.L_x_25646 - _Z15SoftmaxWarpImplI10DirectLoadI6__halffE11DirectStoreIfS1_EfLi1ELi25ELi32ELi1ELb1EL9Algorithm0EEvT_T0_ll)
        .other          _Z15SoftmaxWarpImplI10DirectLoadI6__halffE11DirectStoreIfS1_EfLi1ELi25ELi32ELi1ELb1EL9Algorithm0EEvT_T0_ll,@"STO_CUDA_ENTRY STV_DEFAULT"
_Z15SoftmaxWarpImplI10DirectLoadI6__halffE11DirectStoreIfS1_EfLi1ELi25ELi32ELi1ELb1EL9Algorithm0EEvT_T0_ll:
.text._Z15SoftmaxWarpImplI10DirectLoadI6__halffE11DirectStoreIfS1_EfLi1ELi25ELi32ELi1ELb1EL9Algorithm0EEvT_T0_ll:
        /* <DEDUP_REMOVED lines=25> */
.L_x_10268:
        /* <DEDUP_REMOVED lines=38> */
.L_x_10321:
        /* <DEDUP_REMOVED lines=10> */
[----:B------:R-:W-:Y:S01]  /*0490*/  IMAD.WIDE.U32 R4, R37, UR42, R2 ;  /* 0x0000002a25047c25 */ /* 0x000fe2000f8e0002 */
[----:B------:R-:W-:Y:S02]  /*04a0*/  ISETP.GE.U32.AND P5, PT, R43, UR44, PT ;  /* 0x0000002c2b007c0c */ /* 0x000fe4000bfa6070 */
[----:B------:R-:W-:Y:S01]  /*04b0*/  ISETP.GE.AND.EX P3, PT, RZ, UR45, PT, P3 ;  /* 0x0000002dff007c0c */ /* 0x000fe2000bf66330 */
[----:B------:R-:W-:Y:S01]  /*04c0*/  IMAD R3, R37, UR43, R0 ;  /* 0x0000002b25037c24 */ /* 0x000fe2000f8e0200 */
[----:B------:R-:W-:Y:S02]  /*04d0*/  @!P0 R2UR UR4, R32 ;  /* 0x00000000200482ca */ /* 0x000fe400000e0000 */
[----:B------:R-:W-:-:S02]  /*04e0*/  @!P0 R2UR UR5, R33 ;  /* 0x00000000210582ca */ /* 0x000fc400000e0000 */
[----:B------:R-:W-:Y:S02]  /*04f0*/  IADD3 R3, PT, PT, R5, R3, RZ ;  /* 0x0000000305037210 */ /* 0x000fe40007ffe0ff */
[----:B------:R-:W-:Y:S02]  /*0500*/  LEA R2, P1, R4, UR40, 0x1 ;  /* 0x0000002804027c11 */ /* 0x000fe4000f8208ff */
[----:B------:R-:W-:Y:S02]  /*0510*/  ISETP.GE.AND.EX P5, PT, RZ, UR45, PT, P5 ;  /* 0x0000002dff007c0c */ /* 0x000fe4000bfa6350 */
[----:B------:R-:W-:Y:S02]  /*0520*/  ISETP.GE.U32.AND P2, PT, R44, UR44, PT ;  /* 0x0000002c2c007c0c */ /* 0x000fe4000bf46070 */
        /* <DEDUP_REMOVED lines=28> */
[----:B--2---:R-:W-:-:S05]  /*06f0*/  @!P0 HADD2.F32 R35, -RZ, R7.H0_H0 ;  /* 0x20000007ff238230 */ /* 0x004fca0000004100 */
[----:B------:R-:W-:Y:S01]  /*0700*/  @!P0 FMNMX R13, R35, -INF , !PT ;  /* 0xff800000230d8809 */ /* 0x000fe20007800000 */
[----:B---3--:R-:W-:-:S05]  /*0710*/  @!P4 HADD2.F32 R9, -RZ, R0.H0_H0 ;  /* 0x20000000ff09c230 */ /* 0x008fca0000004100 */
[----:B------:R-:W-:Y:S02]  /*0720*/  @!P4 FMNMX R13, R13, R9, !PT ;  /* 0x000000090d0dc209 */ /* 0x000fe40007800000 */
[----:B------:R-:W-:Y:S01]  /*0730*/  ISETP.GE.U32.AND P4, PT, R46, UR44, PT ;  /* 0x0000002c2e007c0c */ /* 0x000fe2000bf86070 */
[----:B----4-:R-:W-:-:S03]  /*0740*/  @!P6 HADD2.F32 R31, -RZ, R4.H0_H0 ;  /* 0x20000004ff1fe230 */ /* 0x010fc60000004100 */
[----:B------:R-:W-:Y:S02]  /*0750*/  ISETP.GE.AND.EX P4, PT, RZ, UR45, PT, P4 ;  /* 0x0000002dff007c0c */ /* 0x000fe4000bf86340 */
[----:B------:R-:W-:Y:S02]  /*0760*/  MOV R4, 0xff800000 ;  /* 0xff80000000047802 */ /* 0x000fe40000000f00 */
[----:B------:R-:W-:Y:S01]  /*0770*/  @!P6 FMNMX R13, R13, R31, !PT ;  /* 0x0000001f0d0de209 */ /* 0x000fe20007800000 */
[----:B-----5:R-:W-:Y:S01]  /*0780*/  @!P3 HADD2.F32 R30, -RZ, R5.H0_H0 ;  /* 0x20000005ff1eb230 */ /* 0x020fe20000004100 */
[----:B------:R-:W-:Y:S01]  /*0790*/  ISETP.GE.U32.AND P6, PT, R47, UR44, PT ;  /* 0x0000002c2f007c0c */ /* 0x000fe2000bfc6070 */
[----:B------:R-:W-:-:S03]  /*07a0*/  @!P5 HADD2.F32 R4, -RZ, R6.H0_H0 ;  /* 0x20000006ff04d230 */ /* 0x000fc60000004100 */
[----:B------:R-:W-:Y:S02]  /*07b0*/  @!P3 FMNMX R13, R13, R30, !PT ;  /* 0x0000001e0d0db209 */ /* 0x000fe40007800000 */
[----:B------:R-:W-:Y:S02]  /*07c0*/  ISETP.GE.AND.EX P6, PT, RZ, UR45, PT, P6 ;  /* 0x0000002dff007c0c */ /* 0x000fe4000bfc6360 */
[----:B------:R-:W-:Y:S02]  /*07d0*/  ISETP.GE.U32.AND P3, PT, R48, UR44, PT ;  /* 0x0000002c30007c0c */ /* 0x000fe4000bf66070 */
[----:B------:R-:W-:Y:S01]  /*07e0*/  MOV R6, 0xff800000 ;  /* 0xff80000000067802 */ /* 0x000fe20000000f00 */
[----:B------:R-:W-:Y:S01]  /*07f0*/  @!P2 HADD2.F32 R6, -RZ, R8.H0_H0 ;  /* 0x20000008ff06a230 */ /* 0x000fe20000004100 */
[----:B------:R-:W-:Y:S02]  /*0800*/  @!P5 FMNMX R13, R13, R4, !PT ;  /* 0x000000040d0dd209 */ /* 0x000fe40007800000 */
[----:B------:R-:W-:-:S02]  /*0810*/  ISETP.GE.U32.AND P5, PT, R49, UR44, PT ;  /* 0x0000002c31007c0c */ /* 0x000fc4000bfa6070 */
[----:B------:R-:W-:Y:S02]  /*0820*/  ISETP.GE.AND.EX P3, PT, RZ, UR45, PT, P3 ;  /* 0x0000002dff007c0c */ /* 0x000fe4000bf66330 */
[----:B------:R-:W-:Y:S01]  /*0830*/  MOV R7, 0xff800000 ;  /* 0xff80000000077802 */ /* 0x000fe20000000f00 */
[----:B------:R-:W-:Y:S01]  /*0840*/  @!P1 HADD2.F32 R7, -RZ, R10.H0_H0 ;  /* 0x2000000aff079230 */ /* 0x000fe20000004100 */
        /* <DEDUP_REMOVED lines=279> */
[-C--:B------:R-:W-:Y:S01]  /*19c0*/  FFMA.SAT R14, R29, R12.reuse, 0.5 ;  /* 0x3f0000001d0e7423 */ /* 0x080fe2000000200c */
        /* <DEDUP_REMOVED lines=10> */
[----:B------:R-:W-:Y:S01]  /*1a70*/  SHF.L.U32 R10, R17, 0x17, RZ ;  /* 0x00000017110a7819 */ /* 0x000fe200000006ff */
[C---:B------:R-:W-:Y:S01]  /*1a80*/  FFMA R24, R29.reuse, 1.4426950216293334961, -R24 ;  /* 0x3fb8aa3b1d187823 */ /* 0x040fe20000000818 */
[----:B------:R-:W-:Y:S01]  /*1a90*/  SHF.L.U32 R17, R20, 0x17, RZ ;  /* 0x0000001714117819 */ /* 0x000fe200000006ff */
[----:B0-----:R-:W-:Y:S01]  /*1aa0*/  FMUL R8, R8, R75 ;  /* 0x0000004b08087220 */ /* 0x001fe20000400000 */
[----:B------:R-:W0:Y:S01]  /*1ab0*/  MUFU.EX2 R71, R71 ;  /* 0x0000004700477308 */ /* 0x000e220000000800 */
[----:B------:R-:W-:Y:S01]  /*1ac0*/  FFMA R29, R29, 1.925963033500011079e-08, R24 ;  /* 0x32a570601d1d7823 */ /* 0x000fe20000000018 */
[----:B------:R-:W-:Y:S01]  /*1ad0*/  FFMA.SAT R24, R27, R12, 0.5 ;  /* 0x3f0000001b187423 */ /* 0x000fe2000000200c */
[----:B------:R-:W-:Y:S01]  /*1ae0*/  FMUL R10, R10, R19 ;  /* 0x000000130a0a7220 */ /* 0x000fe20000400000 */
[----:B------:R-:W-:-:S02]  /*1af0*/  SHF.L.U32 R14, R14, 0x17, RZ ;  /* 0x000000170e0e7819 */ /* 0x000fc400000006ff */
[----:B------:R-:W-:Y:S02]  /*1b00*/  FFMA.RM R24, R24, R11, 12582913 ;  /* 0x4b40000118187423 */ /* 0x000fe4000000400b */
[----:B------:R-:W2:Y:S01]  /*1b10*/  MUFU.EX2 R19, R34 ;  /* 0x0000002200137308 */ /* 0x000ea20000000800 */
[----:B-1----:R-:W-:Y:S01]  /*1b20*/  FMUL R17, R17, R18 ;  /* 0x0000001211117220 */ /* 0x002fe20000400000 */
[----:B------:R-:W-:Y:S01]  /*1b30*/  FADD R26, R24, -12583039 ;  /* 0xcb40007f181a7421 */ /* 0x000fe20000000000 */
[----:B------:R-:W-:-:S03]  /*1b40*/  SHF.L.U32 R18, R22, 0x17, RZ ;  /* 0x0000001716127819 */ /* 0x000fc600000006ff */
[C---:B------:R-:W-:Y:S02]  /*1b50*/  FFMA R26, R27.reuse, 1.4426950216293334961, -R26 ;  /* 0x3fb8aa3b1b1a7823 */ /* 0x040fe4000000081a */
[----:B------:R-:W-:Y:S01]  /*1b60*/  MUFU.EX2 R29, R29 ;  /* 0x0000001d001d7308 */ /* 0x000fe20000000800 */
[----:B0-----:R-:W-:Y:S01]  /*1b70*/  FMUL R16, R16, R71 ;  /* 0x0000004710107220 */ /* 0x001fe20000400000 */
[----:B------:R-:W-:Y:S01]  /*1b80*/  FFMA R36, R27, 1.925963033500011079e-08, R26 ;  /* 0x32a570601b247823 */ /* 0x000fe2000000001a */
[----:B------:R-:W-:-:S04]  /*1b90*/  FFMA.SAT R26, R13, R12, 0.5 ;  /* 0x3f0000000d1a7423 */ /* 0x000fc8000000200c */
[----:B------:R-:W-:Y:S01]  /*1ba0*/  FFMA.RM R26, R26, R11, 12582913 ;  /* 0x4b4000011a1a7423 */ /* 0x000fe2000000400b */
[----:B------:R-:W-:Y:S01]  /*1bb0*/  MUFU.EX2 R71, R68 ;  /* 0x0000004400477308 */ /* 0x000fe20000000800 */
[----:B--2---:R-:W-:Y:S01]  /*1bc0*/  FMUL R18, R18, R19 ;  /* 0x0000001312127220 */ /* 0x004fe20000400000 */
[----:B------:R-:W-:Y:S01]  /*1bd0*/  SHF.L.U32 R19, R28, 0x17, RZ ;  /* 0x000000171c137819 */ /* 0x000fe200000006ff */
[----:B------:R-:W-:-:S04]  /*1be0*/  FADD R20, R26, -12583039 ;  /* 0xcb40007f1a147421 */ /* 0x000fc80000000000 */
[C---:B------:R-:W-:Y:S01]  /*1bf0*/  FFMA R20, R13.reuse, 1.4426950216293334961, -R20 ;  /* 0x3fb8aa3b0d147823 */ /* 0x040fe20000000814 */
[----:B------:R-:W-:Y:S03]  /*1c00*/  MUFU.EX2 R36, R36 ;  /* 0x0000002400247308 */ /* 0x000fe60000000800 */
        /* <DEDUP_REMOVED lines=8> */
[----:B------:R-:W-:-:S04]  /*1c90*/  FFMA.SAT R22, R15, R12, 0.5 ;  /* 0x3f0000000f167423 */ /* 0x000fc8000000200c */
[----:B------:R-:W-:-:S04]  /*1ca0*/  FFMA.RM R27, R22, R11, 12582913 ;  /* 0x4b400001161b7423 */ /* 0x000fc8000000400b */
[----:B------:R-:W-:-:S04]  /*1cb0*/  FADD R22, R27, -12583039 ;  /* 0xcb40007f1b167421 */ /* 0x000fc80000000000 */
[----:B------:R-:W-:Y:S01]  /*1cc0*/  FFMA R22, R15, 1.4426950216293334961, -R22 ;  /* 0x3fb8aa3b0f167823 */ /* 0x000fe20000000816 */
[----:B0-----:R-:W-:Y:S01]  /*1cd0*/  FMUL R19, R19, R20 ;  /* 0x0000001413137220 */ /* 0x001fe20000400000 */
[----:B------:R-:W-:Y:S02]  /*1ce0*/  SHF.L.U32 R20, R30, 0x17, RZ ;  /* 0x000000171e147819 */ /* 0x000fe400000006ff */
[----:B------:R-:W-:Y:S01]  /*1cf0*/  FFMA R35, R15, 1.925963033500011079e-08, R22 ;  /* 0x32a570600f237823 */ /* 0x000fe20000000016 */
[----:B------:R-:W-:Y:S02]  /*1d00*/  FFMA.SAT R22, R21, R12, 0.5 ;  /* 0x3f00000015167423 */ /* 0x000fe4000000200c */
[----:B------:R-:W-:Y:S02]  /*1d10*/  FMUL R20, R20, R71 ;  /* 0x0000004714147220 */ /* 0x000fe40000400000 */
        /* <DEDUP_REMOVED lines=45> */
[----:B------:R-:W-:Y:S01]  /*1ff0*/  SHF.L.U32 R26, R27, 0x17, RZ ;  /* 0x000000171b1a7819 */ /* 0x000fe200000006ff */
        /* <DEDUP_REMOVED lines=33> */
.L_x_10333:
        /* <DEDUP_REMOVED lines=12> */
[----:B------:R-:W-:Y:S05]  /*22d0*/  CALL.REL.NOINC `($__internal_194_$__cuda_sm3x_div_rn_noftz_f32_slowpath) ;  /* 0x0000003400287944 */ /* 0x000fea0003c00000 */
[----:B------:R-:W-:-:S07]  /*22e0*/  MOV R11, R5 ;  /* 0x00000005000b7202 */ /* 0x000fce0000000f00 */
.L_x_10272:
[----:B------:R-:W-:Y:S05]  /*22f0*/  BSYNC.RECONVERGENT B3 ;  /* 0x0000000000037941 */ /* 0x000fea0003800200 */
.L_x_10271:
        /* <DEDUP_REMOVED lines=12> */
[----:B------:R-:W-:Y:S05]  /*23c0*/  CALL.REL.NOINC `($__internal_194_$__cuda_sm3x_div_rn_noftz_f32_slowpath) ;  /* 0x0000003000ec7944 */ /* 0x000fea0003c00000 */
[----:B------:R-:W-:-:S07]  /*23d0*/  MOV R14, R5 ;  /* 0x00000005000e7202 */ /* 0x000fce0000000f00 */
.L_x_10274:
[----:B------:R-:W-:Y:S05]  /*23e0*/  BSYNC.RECONVERGENT B3 ;  /* 0x0000000000037941 */ /* 0x000fea0003800200 */
.L_x_10273:
        /* <DEDUP_REMOVED lines=14> */
.L_x_10276:
[----:B------:R-:W-:Y:S05]  /*24d0*/  BSYNC.RECONVERGENT B3 ;  /* 0x0000000000037941 */ /* 0x000fea0003800200 */
.L_x_10275:
        /* <DEDUP_REMOVED lines=14> */
.L_x_10278:
[----:B------:R-:W-:Y:S05]  /*25c0*/  BSYNC.RECONVERGENT B3 ;  /* 0x0000000000037941 */ /* 0x000fea0003800200 */
.L_x_10277:
        /* <DEDUP_REMOVED lines=14> */
.L_x_10280:
[----:B------:R-:W-:Y:S05]  /*26b0*/  BSYNC.RECONVERGENT B3 ;  /* 0x0000000000037941 */ /* 0x000fea0003800200 */
.L_x_10279:
        /* <DEDUP_REMOVED lines=14> */
.L_x_10282:
[----:B------:R-:W-:Y:S05]  /*27a0*/  BSYNC.RECONVERGENT B3 ;  /* 0x0000000000037941 */ /* 0x000fea0003800200 */
.L_x_10281:
        /* <DEDUP_REMOVED lines=14> */
.L_x_10284:
[----:B------:R-:W-:Y:S05]  /*2890*/  BSYNC.RECONVERGENT B3 ;  /* 0x0000000000037941 */ /* 0x000fea0003800200 */
.L_x_10283:
        /* <DEDUP_REMOVED lines=14> */
.L_x_10286:
[----:B------:R-:W-:Y:S05]  /*2980*/  BSYNC.RECONVERGENT B3 ;  /* 0x0000000000037941 */ /* 0x000fea0003800200 */
.L_x_10285:
        /* <DEDUP_REMOVED lines=14> */
.L_x_10288:
[----:B------:R-:W-:Y:S05]  /*2a70*/  BSYNC.RECONVERGENT B3 ;  /* 0x0000000000037941 */ /* 0x000fea0003800200 */
.L_x_10287:
        /* <DEDUP_REMOVED lines=14> */
.L_x_10290:
[----:B------:R-:W-:Y:S05]  /*2b60*/  BSYNC.RECONVERGENT B3 ;  /* 0x0000000000037941 */ /* 0x000fea0003800200 */
.L_x_10289:
        /* <DEDUP_REMOVED lines=14> */
.L_x_10292:
[----:B------:R-:W-:Y:S05]  /*2c50*/  BSYNC.RECONVERGENT B3 ;  /* 0x0000000000037941 */ /* 0x000fea0003800200 */
.L_x_10291:
        /* <DEDUP_REMOVED lines=14> */
.L_x_10294:
[----:B------:R-:W-:Y:S05]  /*2d40*/  BSYNC.RECONVERGENT B3 ;  /* 0x0000000000037941 */ /* 0x000fea0003800200 */
.L_x_10293:
        /* <DEDUP_REMOVED lines=14> */
.L_x_10296:
[----:B------:R-:W-:Y:S05]  /*2e30*/  BSYNC.RECONVERGENT B3 ;  /* 0x0000000000037941 */ /* 0x000fea0003800200 */
.L_x_10295:
        /* <DEDUP_REMOVED lines=14> */
.L_x_10298:
[----:B------:R-:W-:Y:S05]  /*2f20*/  BSYNC.RECONVERGENT B3 ;  /* 0x0000000000037941 */ /* 0x000fea0003800200 */
.L_x_10297:
        /* <DEDUP_REMOVED lines=14> */
.L_x_10300:
[----:B------:R-:W-:Y:S05]  /*3010*/  BSYNC.RECONVERGENT B3 ;  /* 0x0000000000037941 */ /* 0x000fea0003800200 */
.L_x_10299:
        /* <DEDUP_REMOVED lines=14> */
.L_x_10302:
[----:B------:R-:W-:Y:S05]  /*3100*/  BSYNC.RECONVERGENT B3 ;  /* 0x0000000000037941 */ /* 0x000fea0003800200 */
.L_x_10301:
        /* <DEDUP_REMOVED lines=14> */
.L_x_10304:
[----:B------:R-:W-:Y:S05]  /*31f0*/  BSYNC.RECONVERGENT B3 ;  /* 0x0000000000037941 */ /* 0x000fea0003800200 */
.L_x_10303:
        /* <DEDUP_REMOVED lines=14> */
.L_x_10306:
[----:B------:R-:W-:Y:S05]  /*32e0*/  BSYNC.RECONVERGENT B3 ;  /* 0x0000000000037941 */ /* 0x000fea0003800200 */
.L_x_10305:
        /* <DEDUP_REMOVED lines=14> */
.L_x_10308:
[----:B------:R-:W-:Y:S05]  /*33d0*/  BSYNC.RECONVERGENT B3 ;  /* 0x0000000000037941 */ /* 0x000fea0003800200 */
.L_x_10307:
        /* <DEDUP_REMOVED lines=14> */
.L_x_10310:
[----:B------:R-:W-:Y:S05]  /*34c0*/  BSYNC.RECONVERGENT B3 ;  /* 0x0000000000037941 */ /* 0x000fea0003800200 */
.L_x_10309:
        /* <DEDUP_REMOVED lines=14> */
.L_x_10312:
[----:B------:R-:W-:Y:S05]  /*35b0*/  BSYNC.RECONVERGENT B3 ;  /* 0x0000000000037941 */ /* 0x000fea0003800200 */
.L_x_10311:
        /* <DEDUP_REMOVED lines=14> */
.L_x_10314:
[----:B------:R-:W-:Y:S05]  /*36a0*/  BSYNC.RECONVERGENT B3 ;  /* 0x0000000000037941 */ /* 0x000fea0003800200 */
.L_x_10313:
        /* <DEDUP_REMOVED lines=14> */
.L_x_10316:
[----:B------:R-:W-:Y:S05]  /*3790*/  BSYNC.RECONVERGENT B3 ;  /* 0x0000000000037941 */ /* 0x000fea0003800200 */
.L_x_10315:
        /* <DEDUP_REMOVED lines=14> */
.L_x_10318:
[----:B------:R-:W-:Y:S05]  /*3880*/  BSYNC.RECONVERGENT B3 ;  /* 0x0000000000037941 */ /* 0x000fea0003800200 */
.L_x_10317:
        /* <DEDUP_REMOVED lines=14> */
.L_x_10320:
[----:B------:R-:W-:Y:S05]  /*3970*/  BSYNC.RECONVERGENT B3 ;  /* 0x0000000000037941 */ /* 0x000fea0003800200 */
.L_x_10319:
        /* <DEDUP_REMOVED lines=19> */
[----:B------:R-:W-:Y:S02]  /*3ab0*/  @!P0 F2FP.F16.F32.PACK_AB R11, RZ, R11 ;  /* 0x0000000bff0b823e */ /* 0x000fe400000000ff */
[----:B------:R-:W-:Y:S02]  /*3ac0*/  ISETP.GE.AND.EX P5, PT, RZ, UR45, PT, P5 ;  /* 0x0000002dff007c0c */ /* 0x000fe4000bfa6350 */
[----:B------:R-:W-:Y:S01]  /*3ad0*/  @!P4 F2FP.F16.F32.PACK_AB R14, RZ, R14 ;  /* 0x0000000eff0ec23e */ /* 0x000fe200000000ff */
        /* <DEDUP_REMOVED lines=13> */
[----:B------:R-:W-:Y:S02]  /*3bb0*/  @!P2 F2FP.F16.F32.PACK_AB R15, RZ, R15 ;  /* 0x0000000fff0fa23e */ /* 0x000fe400000000ff */
[----:B------:R-:W-:-:S02]  /*3bc0*/  @!P1 F2FP.F16.F32.PACK_AB R31, RZ, R31 ;  /* 0x0000001fff1f923e */ /* 0x000fc400000000ff */
[----:B------:R-:W-:Y:S01]  /*3bd0*/  ISETP.GE.AND.EX P3, PT, RZ, UR45, PT, P3 ;  /* 0x0000002dff007c0c */ /* 0x000fe2000bf66330 */
[----:B------:R1:W-:Y:S01]  /*3be0*/  @!P2 STG.E.U16 desc[UR4][R4.64+0xc0], R15 ;  /* 0x0000c00f0400a986 */ /* 0x0003e2000c101504 */
[----:B------:R-:W-:Y:S02]  /*3bf0*/  @!P5 F2FP.F16.F32.PACK_AB R0, RZ, R0 ;  /* 0x00000000ff00d23e */ /* 0x000fe400000000ff */
        /* <DEDUP_REMOVED lines=14> */
[----:B------:R-:W-:Y:S02]  /*3ce0*/  @!P0 F2FP.F16.F32.PACK_AB R6, RZ, R6 ;  /* 0x00000006ff06823e */ /* 0x000fe400000000ff */
[----:B------:R-:W-:Y:S02]  /*3cf0*/  ISETP.GE.AND.EX P5, PT, RZ, UR45, PT, P5 ;  /* 0x0000002dff007c0c */ /* 0x000fe4000bfa6350 */
[----:B------:R-:W-:Y:S01]  /*3d00*/  ISETP.GE.AND.EX P4, PT, RZ, UR45, PT, P4 ;  /* 0x0000002dff007c0c */ /* 0x000fe2000bf86340 */
[----:B------:R1:W-:Y:S01]  /*3d10*/  @!P0 STG.E.U16 desc[UR4][R4.64+0x180], R6 ;  /* 0x0001800604008986 */ /* 0x0003e2000c101504 */
[----:B------:R-:W-:-:S02]  /*3d20*/  @!P6 F2FP.F16.F32.PACK_AB R7, RZ, R7 ;  /* 0x00000007ff07e23e */ /* 0x000fc400000000ff */
[----:B------:R-:W-:Y:S02]  /*3d30*/  ISETP.GE.U32.AND P0, PT, R53, UR44, PT ;  /* 0x0000002c35007c0c */ /* 0x000fe4000bf06070 */
[----:B------:R-:W-:Y:S01]  /*3d40*/  @!P3 F2FP.F16.F32.PACK_AB R34, RZ, R34 ;  /* 0x00000022ff22b23e */ /* 0x000fe200000000ff */
        /* <DEDUP_REMOVED lines=12> */
[----:B------:R-:W-:Y:S02]  /*3e10*/  @!P2 F2FP.F16.F32.PACK_AB R10, RZ, R10 ;  /* 0x0000000aff0aa23e */ /* 0x000fe400000000ff */
[----:B------:R-:W-:Y:S02]  /*3e20*/  @!P1 F2FP.F16.F32.PACK_AB R16, RZ, R16 ;  /* 0x00000010ff10923e */ /* 0x000fe400000000ff */
[----:B------:R-:W-:Y:S01]  /*3e30*/  ISETP.GE.AND.EX P3, PT, RZ, UR45, PT, P3 ;  /* 0x0000002dff007c0c */ /* 0x000fe2000bf66330 */
[----:B------:R1:W-:Y:S01]  /*3e40*/  @!P2 STG.E.U16 desc[UR4][R4.64+0x280], R10 ;  /* 0x0002800a0400a986 */ /* 0x0003e2000c101504 */
[----:B------:R-:W-:Y:S02]  /*3e50*/  @!P5 F2FP.F16.F32.PACK_AB R8, RZ, R8 ;  /* 0x00000008ff08d23e */ /* 0x000fe400000000ff */
[----:B------:R-:W-:Y:S01]  /*3e60*/  @!P4 F2FP.F16.F32.PACK_AB R9, RZ, R9 ;  /* 0x00000009ff09c23e */ /* 0x000fe200000000ff */
        /* <DEDUP_REMOVED lines=16> */
[----:B------:R-:W-:-:S02]  /*3f70*/  ISETP.GE.AND.EX P5, PT, RZ, UR45, PT, P5 ;  /* 0x0000002dff007c0c */ /* 0x000fc4000bfa6350 */
[----:B------:R-:W-:Y:S02]  /*3f80*/  ISETP.GE.U32.AND P0, PT, R63, UR44, PT ;  /* 0x0000002c3f007c0c */ /* 0x000fe4000bf06070 */
[----:B------:R-:W-:Y:S02]  /*3f90*/  @!P3 F2FP.F16.F32.PACK_AB R17, RZ, R17 ;  /* 0x00000011ff11b23e */ /* 0x000fe400000000ff */
        /* <DEDUP_REMOVED lines=12> */
[----:B------:R-:W-:Y:S02]  /*4060*/  @!P2 F2FP.F16.F32.PACK_AB R22, RZ, R22 ;  /* 0x00000016ff16a23e */ /* 0x000fe400000000ff */
[----:B------:R-:W-:Y:S02]  /*4070*/  ISETP.GE.AND.EX P1, PT, RZ, UR45, PT, P1 ;  /* 0x0000002dff007c0c */ /* 0x000fe4000bf26310 */
[----:B------:R-:W-:Y:S01]  /*4080*/  ISETP.GE.AND.EX P3, PT, RZ, UR45, PT, P3 ;  /* 0x0000002dff007c0c */ /* 0x000fe2000bf66330 */
[----:B------:R1:W-:Y:S01]  /*4090*/  @!P2 STG.E.U16 desc[UR12][R4.64+0x440], R22 ;  /* 0x000440160400a986 */ /* 0x0003e2000c10150c */
[----:B------:R-:W-:Y:S02]  /*40a0*/  @!P4 F2FP.F16.F32.PACK_AB R18, RZ, R18 ;  /* 0x00000012ff12c23e */ /* 0x000fe400000000ff */
[----:B------:R-:W-:-:S02]  /*40b0*/  @!P6 F2FP.F16.F32.PACK_AB R20, RZ, R20 ;  /* 0x00000014ff14e23e */ /* 0x000fc400000000ff */
[----:B------:R-:W-:Y:S01]  /*40c0*/  @!P5 F2FP.F16.F32.PACK_AB R21, RZ, R21 ;  /* 0x00000015ff15d23e */ /* 0x000fe200000000ff */
        /* <DEDUP_REMOVED lines=21> */
[----:B------:R-:W-:Y:S02]  /*4220*/  @!P3 F2FP.F16.F32.PACK_AB R24, RZ, R24 ;  /* 0x00000018ff18b23e */ /* 0x000fe400000000ff */
        /* <DEDUP_REMOVED lines=23> */
.L_x_10269:
[----:B------:R-:W-:Y:S05]  /*43a0*/  EXIT ;  /* 0x000000000000794d */ /* 0x000fea0003800000 */
.L_x_10270:
[----:B------:R-:W-:Y:S01]  /*43b0*/  BSSY B1, `(.L_x_10322) ;  /* 0x0000007000017945 */ /* 0x000fe20003800000 */
[----:B------:R-:W-:Y:S02]  /*43c0*/  MOV R12, 0x10 ;  /* 0x00000010000c7802 */ /* 0x000fe40000000f00 */
[----:B------:R-:W-:Y:S02]  /*43d0*/  MOV R11, 0x1f ;  /* 0x0000001f000b7802 */ /* 0x000fe40000000f00 */
[----:B------:R-:W-:-:S07]  /*43e0*/  MOV R15, 0xffffffff ;  /* 0xffffffff000f7802 */ /* 0x000fce0000000f00 */
[----:B------:R-:W-:Y:S05]  /*43f0*/  WARPSYNC.COLLECTIVE R15, `(.L_x_10323) ;  /* 0x000000000f087348 */ /* 0x000fea0003c00000 */
[----:B------:R0:W1:Y:S02]  /*4400*/  SHFL.BFLY P6, R14, R13, R12, R11 ;  /* 0x0c00000c0d0e7389 */ /* 0x00006400000c000b */
[----:B01----:R-:W-:Y:S05]  /*4410*/  ENDCOLLECTIVE ;  /* 0x000000000000791b */ /* 0x003fea0003800000 */
.L_x_10323:
[----:B------:R-:W-:Y:S05]  /*4420*/  BSYNC B1 ;  /* 0x0000000000017941 */ /* 0x000fea0003800000 */
.L_x_10322:
        /* <DEDUP_REMOVED lines=8> */
.L_x_10324:
[----:B------:R-:W-:Y:S01]  /*44b0*/  HFMA2 R12, -RZ, RZ, 0, 2.384185791015625e-07 ;  /* 0x00000004ff0c7431 */ /* 0x000fe200000001ff */
[----:B------:R-:W-:-:S04]  /*44c0*/  FMNMX R0, R13, R14, !PT ;  /* 0x0000000e0d007209 */ /* 0x000fc80007800000 */
[----:B------:R-:W-:-:S07]  /*44d0*/  MOV R13, R0 ;  /* 0x00000000000d7202 */ /* 0x000fce0000000f00 */
[----:B------:R-:W-:Y:S05]  /*44e0*/  WARPSYNC.COLLECTIVE R15, `(.L_x_10325) ;  /* 0x000000000f087348 */ /* 0x000fea0003c00000 */
[----:B------:R0:W1:Y:S02]  /*44f0*/  SHFL.BFLY P6, R14, R13, R12, R11 ;  /* 0x0c00000c0d0e7389 */ /* 0x00006400000c000b */
[----:B01----:R-:W-:Y:S05]  /*4500*/  ENDCOLLECTIVE ;  /* 0x000000000000791b */ /* 0x003fea0003800000 */
.L_x_10325:
[----:B------:R-:W-:Y:S01]  /*4510*/  HFMA2 R12, -RZ, RZ, 0, 1.1920928955078125e-07 ;  /* 0x00000002ff0c7431 */ /* 0x000fe200000001ff */
[----:B------:R-:W-:-:S04]  /*4520*/  FMNMX R2, R0, R14, !PT ;  /* 0x0000000e00027209 */ /* 0x000fc80007800000 */
[----:B------:R-:W-:-:S07]  /*4530*/  MOV R13, R2 ;  /* 0x00000002000d7202 */ /* 0x000fce0000000f00 */
[----:B------:R-:W-:Y:S05]  /*4540*/  WARPSYNC.COLLECTIVE R15, `(.L_x_10326) ;  /* 0x000000000f087348 */ /* 0x000fea0003c00000 */
[----:B------:R0:W1:Y:S02]  /*4550*/  SHFL.BFLY P6, R14, R13, R12, R11 ;  /* 0x0c00000c0d0e7389 */ /* 0x00006400000c000b */
[----:B01----:R-:W-:Y:S05]  /*4560*/  ENDCOLLECTIVE ;  /* 0x000000000000791b */ /* 0x003fea0003800000 */
.L_x_10326:
[----:B------:R-:W-:Y:S01]  /*4570*/  HFMA2 R12, -RZ, RZ, 0, 5.9604644775390625e-08 ;  /* 0x00000001ff0c7431 */ /* 0x000fe200000001ff */
[----:B------:R-:W-:-:S04]  /*4580*/  FMNMX R3, R2, R14, !PT ;  /* 0x0000000e02037209 */ /* 0x000fc80007800000 */
[----:B------:R-:W-:-:S07]  /*4590*/  MOV R13, R3 ;  /* 0x00000003000d7202 */ /* 0x000fce0000000f00 */
[----:B------:R-:W-:Y:S05]  /*45a0*/  WARPSYNC.COLLECTIVE R15, `(.L_x_10327) ;  /* 0x000000000f087348 */ /* 0x000fea0003c00000 */
[----:B------:R0:W1:Y:S02]  /*45b0*/  SHFL.BFLY P6, R14, R13, R12, R11 ;  /* 0x0c00000c0d0e7389 */ /* 0x00006400000c000b */
[----:B01----:R-:W-:Y:S05]  /*45c0*/  ENDCOLLECTIVE ;  /* 0x000000000000791b */ /* 0x003fea0003800000 */
.L_x_10327:
        /* <DEDUP_REMOVED lines=258> */
.L_x_10328:
[----:B------:R-:W-:Y:S02]  /*55f0*/  HFMA2 R12, -RZ, RZ, 0, 4.76837158203125e-07 ;  /* 0x00000008ff0c7431 */ /* 0x000fe400000001ff */
[----:B------:R-:W-:-:S05]  /*5600*/  FADD R31, R13, R14 ;  /* 0x0000000e0d1f7221 */ /* 0x000fca0000000000 */
[----:B------:R-:W-:-:S07]  /*5610*/  MOV R13, R31 ;  /* 0x0000001f000d7202 */ /* 0x000fce0000000f00 */
[----:B------:R-:W-:Y:S05]  /*5620*/  WARPSYNC.COLLECTIVE R15, `(.L_x_10329) ;  /* 0x000000000f087348 */ /* 0x000fea0003c00000 */
[----:B------:R0:W1:Y:S02]  /*5630*/  SHFL.BFLY P6, R14, R13, R12, R11 ;  /* 0x0c00000c0d0e7389 */ /* 0x00006400000c000b */
[----:B01----:R-:W-:Y:S05]  /*5640*/  ENDCOLLECTIVE ;  /* 0x000000000000791b */ /* 0x003fea0003800000 */
.L_x_10329:
[----:B------:R-:W-:Y:S02]  /*5650*/  HFMA2 R12, -RZ, RZ, 0, 2.384185791015625e-07 ;  /* 0x00000004ff0c7431 */ /* 0x000fe400000001ff */
[----:B------:R-:W-:-:S05]  /*5660*/  FADD R34, R31, R14 ;  /* 0x0000000e1f227221 */ /* 0x000fca0000000000 */
[----:B------:R-:W-:-:S07]  /*5670*/  MOV R13, R34 ;  /* 0x00000022000d7202 */ /* 0x000fce0000000f00 */
[----:B------:R-:W-:Y:S05]  /*5680*/  WARPSYNC.COLLECTIVE R15, `(.L_x_10330) ;  /* 0x000000000f087348 */ /* 0x000fea0003c00000 */
[----:B------:R0:W1:Y:S02]  /*5690*/  SHFL.BFLY P6, R14, R13, R12, R11 ;  /* 0x0c00000c0d0e7389 */ /* 0x00006400000c000b */
[----:B01----:R-:W-:Y:S05]  /*56a0*/  ENDCOLLECTIVE ;  /* 0x000000000000791b */ /* 0x003fea0003800000 */
.L_x_10330:
[----:B------:R-:W-:Y:S02]  /*56b0*/  HFMA2 R12, -RZ, RZ, 0, 1.1920928955078125e-07 ;  /* 0x00000002ff0c7431 */ /* 0x000fe400000001ff */
[----:B------:R-:W-:-:S05]  /*56c0*/  FADD R35, R34, R14 ;  /* 0x0000000e22237221 */ /* 0x000fca0000000000 */
[----:B------:R-:W-:-:S07]  /*56d0*/  MOV R13, R35 ;  /* 0x00000023000d7202 */ /* 0x000fce0000000f00 */
[----:B------:R-:W-:Y:S05]  /*56e0*/  WARPSYNC.COLLECTIVE R15, `(.L_x_10331) ;  /* 0x000000000f087348 */ /* 0x000fea0003c00000 */
[----:B------:R0:W1:Y:S02]  /*56f0*/  SHFL.BFLY P6, R14, R13, R12, R11 ;  /* 0x0c00000c0d0e7389 */ /* 0x00006400000c000b */
[----:B01----:R-:W-:Y:S05]  /*5700*/  ENDCOLLECTIVE ;  /* 0x000000000000791b */ /* 0x003fea0003800000 */
.L_x_10331:
[----:B------:R-:W-:Y:S02]  /*5710*/  HFMA2 R12, -RZ, RZ, 0, 5.9604644775390625e-08 ;  /* 0x00000001ff0c7431 */ /* 0x000fe400000001ff */
[----:B------:R-:W-:-:S05]  /*5720*/  FADD R36, R35, R14 ;  /* 0x0000000e23247221 */ /* 0x000fca0000000000 */
[----:B------:R-:W-:-:S07]  /*5730*/  MOV R13, R36 ;  /* 0x00000024000d7202 */ /* 0x000fce0000000f00 */
[----:B------:R-:W-:Y:S05]  /*5740*/  WARPSYNC.COLLECTIVE R15, `(.L_x_10332) ;  /* 0x000000000f087348 */ /* 0x000fea0003c00000 */
[----:B------:R0:W1:Y:S02]  /*5750*/  SHFL.BFLY P6, R14, R13, R12, R11 ;  /* 0x0c00000c0d0e7389 */ /* 0x00006400000c000b */
[----:B01----:R-:W-:Y:S05]  /*5760*/  ENDCOLLECTIVE ;  /* 0x000000000000791b */ /* 0x003fea0003800000 */
.L_x_10332:
[----:B------:R-:W-:Y:S05]  /*5770*/  BRA `(.L_x_10333) ;  /* 0xffffffc800a47947 */ /* 0x000fea000383ffff */
        .weak           $__internal_194_$__cuda_sm3x_div_rn_noftz_f32_slowpath
        .type           $__internal_194_$__cuda_sm3x_div_rn_noftz_f32_slowpath,@function
        .size           $__internal_194_$__cuda_sm3x_div_rn_noftz_f32_slowpath,(.L_x_25646 - $__internal_194_$__cuda_sm3x_div_rn_noftz_f32_slowpath)
$__internal_194_$__cuda_sm3x_div_rn_noftz_f32_slowpath:
        /* <DEDUP_REMOVED lines=34> */
.L_x_10335:
        /* <DEDUP_REMOVED lines=51> */
.L_x_10342:
[----:B------:R-:W-:-:S04]  /*5cd0*/  LOP3.LUT R5, R5, 0x80000000, RZ, 0xc0, !PT ;  /* 0x8000000005057812 */ /* 0x000fc800078ec0ff */
[----:B------:R-:W-:Y:S01]  /*5ce0*/  LOP3.LUT R5, R5, 0x7f800000, RZ, 0xfc, !PT ;  /* 0x7f80000005057812 */ /* 0x000fe200078efcff */
[----:B------:R-:W-:Y:S06]  /*5cf0*/  BRA `(.L_x_10343) ;  /* 0x0000000000047947 */ /* 0x000fec0003800000 */
.L_x_10341:
[----:B------:R-:W-:-:S07]  /*5d00*/  LEA R5, R68, R5, 0x17 ;  /* 0x0000000544057211 */ /* 0x000fce00078eb8ff */
.L_x_10343:
[----:B------:R-:W-:Y:S05]  /*5d10*/  BSYNC.RECONVERGENT B2 ;  /* 0x0000000000027941 */ /* 0x000fea0003800200 */
.L_x_10340:
[----:B------:R-:W-:Y:S05]  /*5d20*/  BRA `(.L_x_10344) ;  /* 0x0000000000207947 */ /* 0x000fea0003800000 */
.L_x_10339:
[----:B------:R-:W-:-:S04]  /*5d30*/  LOP3.LUT R5, R12, 0x80000000, R5, 0x48, !PT ;  /* 0x800000000c057812 */ /* 0x000fc800078e4805 */
[----:B------:R-:W-:Y:S01]  /*5d40*/  LOP3.LUT R5, R5, 0x7f800000, RZ, 0xfc, !PT ;  /* 0x7f80000005057812 */ /* 0x000fe200078efcff */
[----:B------:R-:W-:Y:S06]  /*5d50*/  BRA `(.L_x_10344) ;  /* 0x0000000000147947 */ /* 0x000fec0003800000 */
.L_x_10338:
[----:B------:R-:W-:Y:S01]  /*5d60*/  LOP3.LUT R5, R12, 0x80000000, R5, 0x48, !PT ;  /* 0x800000000c057812 */ /* 0x000fe200078e4805 */
[----:B------:R-:W-:Y:S06]  /*5d70*/  BRA `(.L_x_10344) ;  /* 0x00000000000c7947 */ /* 0x000fec0003800000 */
.L_x_10337:
[----:B------:R-:W0:Y:S01]  /*5d80*/  MUFU.RSQ R5, -QNAN ;  /* 0xffc0000000057908 */ /* 0x000e220000001400 */
[----:B------:R-:W-:Y:S05]  /*5d90*/  BRA `(.L_x_10344) ;  /* 0x0000000000047947 */ /* 0x000fea0003800000 */
.L_x_10336:
[----:B------:R-:W-:-:S07]  /*5da0*/  FADD.FTZ R5, R5, R12 ;  /* 0x0000000c05057221 */ /* 0x000fce0000010000 */
.L_x_10344:
[----:B------:R-:W-:Y:S05]  /*5db0*/  BSYNC.RECONVERGENT B1 ;  /* 0x0000000000017941 */ /* 0x000fea0003800200 */
.L_x_10334:
[----:B------:R-:W-:Y:S01]  /*5dc0*/  HFMA2 R13, -RZ, RZ, 0, 0 ;  /* 0x00000000ff0d7431 */ /* 0x000fe200000001ff */
[----:B------:R-:W-:-:S04]  /*5dd0*/  MOV R12, R36 ;  /* 0x00000024000c7202 */ /* 0x000fc80000000f00 */
[----:B0-----:R-:W-:Y:S05]  /*5de0*/  RET.REL.NODEC R12 `(_Z15SoftmaxWarpImplI10DirectLoadI6__halffE11DirectStoreIfS1_EfLi1ELi25ELi32ELi1ELb1EL9Algorithm0EEvT_T0_ll) ;  /* 0xffffffa00c847950 */ /* 0x001fea0003c3ffff */
.L_x_10345:
        /* <DEDUP_REMOVED lines=9> */
.L_x_25646:


//--------------------- .text._Z15SoftmaxWarpImplI10DirectLoadI6__halffE11DirectStoreIfS1_EfLi1ELi25ELi32ELi1ELb0EL9Algorithm0EEvT_T0_ll --------------------------
	.section	.text._Z15SoftmaxWarpImplI10DirectLoadI6__halffE11DirectStoreIfS1_EfLi1ELi25ELi32ELi1ELb0EL9Algorithm0EEvT_T0_ll,"ax",@progbits
	.align	128
        .global         _Z15SoftmaxWarpImplI10DirectLoadI6__halffE11DirectStoreIfS1_EfLi1ELi25ELi32ELi1ELb0EL9Algorithm0EEvT_T0_ll
        .type           _Z15SoftmaxWarpImplI10DirectLoadI6__halffE11DirectStoreIfS1_EfLi1ELi25ELi32ELi1ELb0EL9Algorithm0EEvT_T0_ll,@function
        .size           _Z15SoftmaxWarpImplI10DirectLoadI6__halffE11DirectStoreIfS1_EfLi1ELi25ELi32ELi1ELb0EL9Algorithm0EEvT_T0_ll,(.L_x_25647 - _Z15SoftmaxWarpImplI10DirectLoadI6__halffE11DirectStoreIfS1_EfLi1ELi25ELi32ELi1ELb0EL9Algorithm0EEvT_T0_ll)
        .other          _Z15SoftmaxWarpImplI10DirectLoadI6__halffE11DirectStoreIfS1_EfLi1ELi25ELi32ELi1ELb0EL9Algorithm0EEvT_T0_ll,@"STO_CUDA_ENTRY STV_DEFAULT"
_Z15SoftmaxWarpImplI10DirectLoadI6__halffE11DirectStoreIfS1_EfLi1ELi25ELi32ELi1ELb0EL9Algorithm0EEvT_T0_ll:
.text._Z15SoftmaxWarpImplI10DirectLoadI6__halffE11DirectStoreIfS1_EfLi1ELi25ELi32ELi1ELb0EL9Algorithm0EEvT_T0_ll:
        /* <DEDUP_REMOVED lines=24> */
.L_x_10346:
        /* <DEDUP_REMOVED lines=13> */
.L_x_10398:
        /* <DEDUP_REMOVED lines=359> */
.L_x_10410:
        /* <DEDUP_REMOVED lines=12> */
[----:B01----:R-:W-:Y:S05]  /*1980*/  CALL.REL.NOINC `($__internal_195_$__cuda_sm3x_div_rn_noftz_f32_slowpath) ;  /* 0x0000002c00c47944 */ /* 0x003fea0003c00000 */
[----:B------:R-:W-:-:S07]  /*1990*/  MOV R11, R5 ;  /* 0x00000005000b7202 */ /* 0x000fce0000000f00 */
.L_x_10349:
[----:B------:R-:W-:Y:S05]  /*19a0*/  BSYNC.RECONVERGENT B2 ;  /* 0x0000000000027941 */ /* 0x000fea0003800200 */
.L_x_10348:
        /* <DEDUP_REMOVED lines=12> */
[----:B01----:R-:W-:Y:S05]  /*1a70*/  CALL.REL.NOINC `($__internal_195_$__cuda_sm3x_div_rn_noftz_f32_slowpath) ;  /* 0x0000002c00887944 */ /* 0x003fea0003c00000 */
[----:B------:R-:W-:-:S07]  /*1a80*/  MOV R14, R5 ;  /* 0x00000005000e7202 */ /* 0x000fce0000000f00 */
.L_x_10351:
[----:B------:R-:W-:Y:S05]  /*1a90*/  BSYNC.RECONVERGENT B2 ;  /* 0x0000000000027941 */ /* 0x000fea0003800200 */
.L_x_10350:
        /* <DEDUP_REMOVED lines=14> */
.L_x_10353:
[----:B------:R-:W-:Y:S05]  /*1b80*/  BSYNC.RECONVERGENT B2 ;  /* 0x0000000000027941 */ /* 0x000fea0003800200 */
.L_x_10352:
        /* <DEDUP_REMOVED lines=14> */
.L_x_10355:
[----:B------:R-:W-:Y:S05]  /*1c70*/  BSYNC.RECONVERGENT B2 ;  /* 0x0000000000027941 */ /* 0x000fea0003800200 */
.L_x_10354:
        /* <DEDUP_REMOVED lines=14> */
.L_x_10357:
[----:B------:R-:W-:Y:S05]  /*1d60*/  BSYNC.RECONVERGENT B2 ;  /* 0x0000000000027941 */ /* 0x000fea0003800200 */
.L_x_10356:
        /* <DEDUP_REMOVED lines=14> */
.L_x_10359:
[----:B------:R-:W-:Y:S05]  /*1e50*/  BSYNC.RECONVERGENT B2 ;  /* 0x0000000000027941 */ /* 0x000fea0003800200 */
.L_x_10358:
        /* <DEDUP_REMOVED lines=14> */
.L_x_10361:
[----:B------:R-:W-:Y:S05]  /*1f40*/  BSYNC.RECONVERGENT B2 ;  /* 0x0000000000027941 */ /* 0x000fea0003800200 */
.L_x_10360:
        /* <DEDUP_REMOVED lines=14> */
.L_x_10363:
[----:B------:R-:W-:Y:S05]  /*2030*/  BSYNC.RECONVERGENT B2 ;  /* 0x0000000000027941 */ /* 0x000fea0003800200 */
.L_x_10362:
        /* <DEDUP_REMOVED lines=14> */
.L_x_10365:
[----:B------:R-:W-:Y:S05]  /*2120*/  BSYNC.RECONVERGENT B2 ;  /* 0x0000000000027941 */ /* 0x000fea0003800200 */
.L_x_10364:
        /* <DEDUP_REMOVED lines=14> */
.L_x_10367:
[----:B------:R-:W-:Y:S05]  /*2210*/  BSYNC.RECONVERGENT B2 ;  /* 0x0000000000027941 */ /* 0x000fea0003800200 */
.L_x_10366:
        /* <DEDUP_REMOVED lines=14> */
.L_x_10369:
[----:B------:R-:W-:Y:S05]  /*2300*/  BSYNC.RECONVERGENT B2 ;  /* 0x0000000000027941 */ /* 0x000fea0003800200 */
.L_x_10368:
        /* <DEDUP_REMOVED lines=14> */
.L_x_10371:
[----:B------:R-:W-:Y:S05]  /*23f0*/  BSYNC.RECONVERGENT B2 ;  /* 0x0000000000027941 */ /* 0x000fea0003800200 */
.L_x_10370:
        /* <DEDUP_REMOVED lines=14> */
.L_x_10373:
[----:B------:R-:W-:Y:S05]  /*24e0*/  BSYNC.RECONVERGENT B2 ;  /* 0x0000000000027941 */ /* 0x000fea0003800200 */
.L_x_10372:
        /* <DEDUP_REMOVED lines=14> */
.L_x_10375:
[----:B------:R-:W-:Y:S05]  /*25d0*/  BSYNC.RECONVERGENT B2 ;  /* 0x0000000000027941 */ /* 0x000fea0003800200 */
.L_x_10374:
        /* <DEDUP_REMOVED lines=14> */
.L_x_10377:
[----:B------:R-:W-:Y:S05]  /*26c0*/  BSYNC.RECONVERGENT B2 ;  /* 0x0000000000027941 */ /* 0x000fea0003800200 */
.L_x_10376:
        /* <DEDUP_REMOVED lines=14> */
.L_x_10379:
[----:B------:R-:W-:Y:S05]  /*27b0*/  BSYNC.RECONVERGENT B2 ;  /* 0x0000000000027941 */ /* 0x000fea0003800200 */
.L_x_10378:
        /* <DEDUP_REMOVED lines=14> */
.L_x_10381:
[----:B------:R-:W-:Y:S05]  /*28a0*/  BSYNC.RECONVERGENT B2 ;  /* 0x0000000000027941 */ /* 0x000fea0003800200 */
.L_x_10380:
        /* <DEDUP_REMOVED lines=14> */
.L_x_10383:
[----:B------:R-:W-:Y:S05]  /*2990*/  BSYNC.RECONVERGENT B2 ;  /* 0x0000000000027941 */ /* 0x000fea0003800200 */
.L_x_10382:
        /* <DEDUP_REMOVED lines=14> */
.L_x_10385:
[----:B------:R-:W-:Y:S05]  /*2a80*/  BSYNC.RECONVERGENT B2 ;  /* 0x0000000000027941 */ /* 0x000fea0003800200 */
.L_x_10384:
        /* <DEDUP_REMOVED lines=14> */
.L_x_10387:
[----:B------:R-:W-:Y:S05]  /*2b70*/  BSYNC.RECONVERGENT B2 ;  /* 0x0000000000027941 */ /* 0x000fea0003800200 */
.L_x_10386:
        /* <DEDUP_REMOVED lines=14> */
.L_x_10389:
[----:B------:R-:W-:Y:S05]  /*2c60*/  BSYNC.RECONVERGENT B2 ;  /* 0x0000000000027941 */ /* 0x000fea0003800200 */
.L_x_10388:
        /* <DEDUP_REMOVED lines=14> */
.L_x_10391:
[----:B------:R-:W-:Y:S05]  /*2d50*/  BSYNC.RECONVERGENT B2 ;  /* 0x0000000000027941 */ /* 0x000fea0003800200 */
.L_x_10390:
        /* <DEDUP_REMOVED lines=14> */
.L_x_10393:
[----:B------:R-:W-:Y:S05]  /*2e40*/  BSYNC.RECONVERGENT B2 ;  /* 0x0000000000027941 */ /* 0x000fea0003800200 */
.L_x_10392:
        /* <DEDUP_REMOVED lines=14> */
.L_x_10395:
[----:B------:R-:W-:Y:S05]  /*2f30*/  BSYNC.RECONVERGENT B2 ;  /* 0x0000000000027941 */ /* 0x000fea0003800200 */
.L_x_10394:
        /* <DEDUP_REMOVED lines=13> */
.L_x_10397:
[----:B------:R-:W-:Y:S05]  /*3010*/  BSYNC.RECONVERGENT B2 ;  /* 0x0000000000027941 */ /* 0x000fea0003800200 */
.L_x_10396:
        /* <DEDUP_REMOVED lines=8> */
[----:B------:R-:W-:-:S02]  /*30a0*/  F2FP.F16.F32.PACK_AB R0, R15, R0 ;  /* 0x000000000f00723e */ /* 0x000fc400000000ff */
[----:B------:R-:W-:Y:S02]  /*30b0*/  F2FP.F16.F32.PACK_AB R6, R7, R6 ;  /* 0x000000060706723e */ /* 0x000fe400000000ff */
        /* <DEDUP_REMOVED lines=11> */
[----:B------:R-:W-:Y:S02]  /*3170*/  F2FP.F16.F32.PACK_AB R2, R3, R2 ;  /* 0x000000020302723e */ /* 0x000fe400000000ff */
[----:B------:R-:W-:-:S02]  /*3180*/  LEA.HI.X.SX32 R42, R37, R42, 0x1, P0 ;  /* 0x0000002a252a7211 */ /* 0x000fc400000f0eff */
[----:B------:R-:W-:Y:S01]  /*3190*/  ISETP.GE.U32.AND P0, PT, R40, UR44, PT ;  /* 0x0000002c28007c0c */ /* 0x000fe2000bf06070 */
[----:B------:R3:W-:Y:S01]  /*31a0*/  STG.E.U16 desc[UR4][R12.64+0x100], R2 ;  /* 0x000100020c007986 */ /* 0x0007e2000c101504 */
[----:B--2---:R-:W-:Y:S02]  /*31b0*/  PRMT R0, R6, 0x7632, R0 ;  /* 0x0000763206007816 */ /* 0x004fe40000000000 */
[----:B------:R-:W-:Y:S01]  /*31c0*/  F2FP.F16.F32.PACK_AB R8, R9, R8 ;  /* 0x000000080908723e */ /* 0x000fe200000000ff */
[----:B------:R-:W-:Y:S01]  /*31d0*/  STG.E.U16 desc[UR10][R12.64+0xc0], R15 ;  /* 0x0000c00f0c007986 */ /* 0x000fe2000c10150a */
[----:B------:R-:W-:Y:S02]  /*31e0*/  F2FP.F16.F32.PACK_AB R16, R19, R16 ;  /* 0x000000101310723e */ /* 0x000fe400000000ff */
[----:B------:R-:W-:Y:S01]  /*31f0*/  F2FP.F16.F32.PACK_AB R18, R21, R18 ;  /* 0x000000121512723e */ /* 0x000fe200000000ff */
        /* <DEDUP_REMOVED lines=10> */
[----:B------:R-:W-:-:S02]  /*32a0*/  F2FP.F16.F32.PACK_AB R11, R14, R11 ;  /* 0x0000000b0e0b723e */ /* 0x000fc400000000ff */
[----:B---3--:R-:W-:Y:S01]  /*32b0*/  PRMT R2, R8, 0x7632, R2 ;  /* 0x0000763208027816 */ /* 0x008fe20000000002 */
[----:B------:R-:W-:Y:S01]  /*32c0*/  STG.E.U16 desc[UR6][R12.64+0x140], R3 ;  /* 0x000140030c007986 */ /* 0x000fe2000c101506 */
[----:B------:R-:W-:Y:S02]  /*32d0*/  PRMT R6, R16, 0x7632, R6 ;  /* 0x0000763210067816 */ /* 0x000fe40000000006 */
[----:B--2---:R-:W-:Y:S01]  /*32e0*/  PRMT R0, R18, 0x7632, R0 ;  /* 0x0000763212007816 */ /* 0x004fe20000000000 */
[----:B------:R2:W-:Y:S01]  /*32f0*/  STG.E.U16 desc[UR4][R12.64], R11 ;  /* 0x0000000b0c007986 */ /* 0x0005e2000c101504 */
[----:B------:R-:W-:Y:S02]  /*3300*/  F2FP.F16.F32.PACK_AB R4, R4, R35 ;  /* 0x000000230404723e */ /* 0x000fe400000000ff */
[----:B------:R-:W-:Y:S01]  /*3310*/  F2FP.F16.F32.PACK_AB R10, R17, R10 ;  /* 0x0000000a110a723e */ /* 0x000fe200000000ff */
[----:B------:R3:W-:Y:S01]  /*3320*/  STG.E.U16 desc[UR10][R12.64+0x2c0], R2 ;  /* 0x0002c0020c007986 */ /* 0x0007e2000c10150a */
[----:B------:R-:W-:-:S02]  /*3330*/  F2FP.F16.F32.PACK_AB R20, R23, R20 ;  /* 0x000000141714723e */ /* 0x000fc400000000ff */
[----:B------:R-:W-:Y:S01]  /*3340*/  F2FP.F16.F32.PACK_AB R22, R25, R22 ;  /* 0x000000161916723e */ /* 0x000fe200000000ff */
[----:B------:R4:W-:Y:S01]  /*3350*/  STG.E.U16 desc[UR6][R12.64+0x3c0], R6 ;  /* 0x0003c0060c007986 */ /* 0x0009e2000c101506 */
[----:B------:R-:W-:Y:S02]  /*3360*/  F2FP.F16.F32.PACK_AB R24, R27, R24 ;  /* 0x000000181b18723e */ /* 0x000fe400000000ff */
[----:B------:R-:W-:Y:S01]  /*3370*/  PRMT R14, R11, 0x7632, R14 ;  /* 0x000076320b0e7816 */ /* 0x000fe2000000000e */
[----:B------:R5:W-:Y:S01]  /*3380*/  STG.E.U16 desc[UR10][R12.64+0x440], R0 ;  /* 0x000440000c007986 */ /* 0x000be2000c10150a */
[----:B--2---:R-:W-:Y:S02]  /*3390*/  PRMT R11, R4, 0x7632, R11 ;  /* 0x00007632040b7816 */ /* 0x004fe4000000000b */
[----:B------:R-:W-:Y:S01]  /*33a0*/  PRMT R3, R10, 0x7632, R3 ;  /* 0x000076320a037816 */ /* 0x000fe20000000003 */
[----:B------:R2:W-:Y:S01]  /*33b0*/  STG.E.U16 desc[UR6][R12.64+0x40], R14 ;  /* 0x0000400e0c007986 */ /* 0x0005e2000c101506 */
[----:B---3--:R-:W-:-:S02]  /*33c0*/  PRMT R2, R20, 0x7632, R2 ;  /* 0x0000763214027816 */ /* 0x008fc40000000002 */
[----:B------:R-:W-:Y:S01]  /*33d0*/  F2FP.F16.F32.PACK_AB R5, RZ, R5 ;  /* 0x00000005ff05723e */ /* 0x000fe200000000ff */
        /* <DEDUP_REMOVED lines=15> */
.L_x_10347:
[----:B------:R-:W-:Y:S01]  /*34d0*/  HFMA2 R11, -RZ, RZ, 0, 1.847743988037109375e-06 ;  /* 0x0000001fff0b7431 */ /* 0x000fe200000001ff */
[----:B------:R-:W-:Y:S01]  /*34e0*/  BSSY B0, `(.L_x_10399) ;  /* 0x0000006000007945 */ /* 0x000fe20003800000 */
[----:B------:R-:W-:Y:S02]  /*34f0*/  MOV R12, 0x10 ;  /* 0x00000010000c7802 */ /* 0x000fe40000000f00 */
[----:B------:R-:W-:-:S07]  /*3500*/  MOV R15, 0xffffffff ;  /* 0xffffffff000f7802 */ /* 0x000fce0000000f00 */
[----:B0-----:R-:W-:Y:S05]  /*3510*/  WARPSYNC.COLLECTIVE R15, `(.L_x_10400) ;  /* 0x000000000f087348 */ /* 0x001fea0003c00000 */
[----:B------:R1:W2:Y:S02]  /*3520*/  SHFL.BFLY P6, R14, R13, R12, R11 ;  /* 0x0c00000c0d0e7389 */ /* 0x0002a400000c000b */
[----:B012---:R-:W-:Y:S05]  /*3530*/  ENDCOLLECTIVE ;  /* 0x000000000000791b */ /* 0x007fea0003800000 */
.L_x_10400:
[----:B------:R-:W-:Y:S05]  /*3540*/  BSYNC B0 ;  /* 0x0000000000007941 */ /* 0x000fea0003800000 */
.L_x_10399:
        /* <DEDUP_REMOVED lines=8> */
.L_x_10401:
[----:B------:R-:W-:Y:S01]  /*35d0*/  HFMA2 R12, -RZ, RZ, 0, 2.384185791015625e-07 ;  /* 0x00000004ff0c7431 */ /* 0x000fe200000001ff */
[----:B------:R-:W-:-:S04]  /*35e0*/  FMNMX R0, R13, R14, !PT ;  /* 0x0000000e0d007209 */ /* 0x000fc80007800000 */
[----:B------:R-:W-:-:S07]  /*35f0*/  MOV R13, R0 ;  /* 0x00000000000d7202 */ /* 0x000fce0000000f00 */
[----:B------:R-:W-:Y:S05]  /*3600*/  WARPSYNC.COLLECTIVE R15, `(.L_x_10402) ;  /* 0x000000000f087348 */ /* 0x000fea0003c00000 */
[----:B------:R0:W1:Y:S02]  /*3610*/  SHFL.BFLY P6, R14, R13, R12, R11 ;  /* 0x0c00000c0d0e7389 */ /* 0x00006400000c000b */
[----:B01----:R-:W-:Y:S05]  /*3620*/  ENDCOLLECTIVE ;  /* 0x000000000000791b */ /* 0x003fea0003800000 */
.L_x_10402:
[----:B------:R-:W-:Y:S01]  /*3630*/  HFMA2 R12, -RZ, RZ, 0, 1.1920928955078125e-07 ;  /* 0x00000002ff0c7431 */ /* 0x000fe200000001ff */
[----:B------:R-:W-:-:S04]  /*3640*/  FMNMX R2, R0, R14, !PT ;  /* 0x0000000e00027209 */ /* 0x000fc80007800000 */
[----:B------:R-:W-:-:S07]  /*3650*/  MOV R13, R2 ;  /* 0x00000002000d7202 */ /* 0x000fce0000000f00 */
[----:B------:R-:W-:Y:S05]  /*3660*/  WARPSYNC.COLLECTIVE R15, `(.L_x_10403) ;  /* 0x000000000f087348 */ /* 0x000fea0003c00000 */
[----:B------:R0:W1:Y:S02]  /*3670*/  SHFL.BFLY P6, R14, R13, R12, R11 ;  /* 0x0c00000c0d0e7389 */ /* 0x00006400000c000b */
[----:B01----:R-:W-:Y:S05]  /*3680*/  ENDCOLLECTIVE ;  /* 0x000000000000791b */ /* 0x003fea0003800000 */
.L_x_10403:
[----:B------:R-:W-:Y:S01]  /*3690*/  HFMA2 R12, -RZ, RZ, 0, 5.9604644775390625e-08 ;  /* 0x00000001ff0c7431 */ /* 0x000fe200000001ff */
[----:B------:R-:W-:-:S04]  /*36a0*/  FMNMX R3, R2, R14, !PT ;  /* 0x0000000e02037209 */ /* 0x000fc80007800000 */
[----:B------:R-:W-:-:S07]  /*36b0*/  MOV R13, R3 ;  /* 0x00000003000d7202 */ /* 0x000fce0000000f00 */
[----:B------:R-:W-:Y:S05]  /*36c0*/  WARPSYNC.COLLECTIVE R15, `(.L_x_10404) ;  /* 0x000000000f087348 */ /* 0x000fea0003c00000 */
[----:B------:R0:W1:Y:S02]  /*36d0*/  SHFL.BFLY P6, R14, R13, R12, R11 ;  /* 0x0c00000c0d0e7389 */ /* 0x00006400000c000b */
[----:B01----:R-:W-:Y:S05]  /*36e0*/  ENDCOLLECTIVE ;  /* 0x000000000000791b */ /* 0x003fea0003800000 */
.L_x_10404:
        /* <DEDUP_REMOVED lines=258> */
.L_x_10405:
[----:B------:R-:W-:Y:S02]  /*4710*/  HFMA2 R12, -RZ, RZ, 0, 4.76837158203125e-07 ;  /* 0x00000008ff0c7431 */ /* 0x000fe400000001ff */
[----:B------:R-:W-:-:S05]  /*4720*/  FADD R31, R13, R14 ;  /* 0x0000000e0d1f7221 */ /* 0x000fca0000000000 */
[----:B------:R-:W-:-:S07]  /*4730*/  MOV R13, R31 ;  /* 0x0000001f000d7202 */ /* 0x000fce0000000f00 */
[----:B------:R-:W-:Y:S05]  /*4740*/  WARPSYNC.COLLECTIVE R15, `(.L_x_10406) ;  /* 0x000000000f087348 */ /* 0x000fea0003c00000 */
[----:B------:R0:W1:Y:S02]  /*4750*/  SHFL.BFLY P6, R14, R13, R12, R11 ;  /* 0x0c00000c0d0e7389 */ /* 0x00006400000c000b */
[----:B01----:R-:W-:Y:S05]  /*4760*/  ENDCOLLECTIVE ;  /* 0x000000000000791b */ /* 0x003fea0003800000 */
.L_x_10406:
[----:B------:R-:W-:Y:S02]  /*4770*/  HFMA2 R12, -RZ, RZ, 0, 2.384185791015625e-07 ;  /* 0x00000004ff0c7431 */ /* 0x000fe400000001ff */
[----:B------:R-:W-:-:S05]  /*4780*/  FADD R34, R31, R14 ;  /* 0x0000000e1f227221 */ /* 0x000fca0000000000 */
[----:B------:R-:W-:-:S07]  /*4790*/  MOV R13, R34 ;  /* 0x00000022000d7202 */ /* 0x000fce0000000f00 */
[----:B------:R-:W-:Y:S05]  /*47a0*/  WARPSYNC.COLLECTIVE R15, `(.L_x_10407) ;  /* 0x000000000f087348 */ /* 0x000fea0003c00000 */
[----:B------:R0:W1:Y:S02]  /*47b0*/  SHFL.BFLY P6, R14, R13, R12, R11 ;  /* 0x0c00000c0d0e7389 */ /* 0x00006400000c000b */
[----:B01----:R-:W-:Y:S05]  /*47c0*/  ENDCOLLECTIVE ;  /* 0x000000000000791b */ /* 0x003fea0003800000 */
.L_x_10407:
[----:B------:R-:W-:Y:S02]  /*47d0*/  HFMA2 R12, -RZ, RZ, 0, 1.1920928955078125e-07 ;  /* 0x00000002ff0c7431 */ /* 0x000fe400000001ff */
[----:B------:R-:W-:-:S05]  /*47e0*/  FADD R35, R34, R14 ;  /* 0x0000000e22237221 */ /* 0x000fca0000000000 */
[----:B------:R-:W-:-:S07]  /*47f0*/  MOV R13, R35 ;  /* 0x00000023000d7202 */ /* 0x000fce0000000f00 */
[----:B------:R-:W-:Y:S05]  /*4800*/  WARPSYNC.COLLECTIVE R15, `(.L_x_10408) ;  /* 0x000000000f087348 */ /* 0x000fea0003c00000 */
[----:B------:R0:W1:Y:S02]  /*4810*/  SHFL.BFLY P6, R14, R13, R12, R11 ;  /* 0x0c00000c0d0e7389 */ /* 0x00006400000c000b */
[----:B01----:R-:W-:Y:S05]  /*4820*/  ENDCOLLECTIVE ;  /* 0x000000000000791b */ /* 0x003fea0003800000 */
.L_x_10408:
[----:B------:R-:W-:Y:S02]  /*4830*/  HFMA2 R12, -RZ, RZ, 0, 5.9604644775390625e-08 ;  /* 0x00000001ff0c7431 */ /* 0x000fe400000001ff */
[----:B------:R-:W-:-:S05]  /*4840*/  FADD R36, R35, R14 ;  /* 0x0000000e23247221 */ /* 0x000fca0000000000 */
[----:B------:R-:W-:-:S07]  /*4850*/  MOV R13, R36 ;  /* 0x00000024000d7202 */ /* 0x000fce0000000f00 */
[----:B------:R-:W-:Y:S05]  /*4860*/  WARPSYNC.COLLECTIVE R15, `(.L_x_10409) ;  /* 0x000000000f087348 */ /* 0x000fea0003c00000 */
[----:B------:R0:W1:Y:S02]  /*4870*/  SHFL.BFLY P6, R14, R13, R12, R11 ;  /* 0x0c00000c0d0e7389 */ /* 0x00006400000c000b */
[----:B01----:R-:W-:Y:S05]  /*4880*/  ENDCOLLECTIVE ;  /* 0x000000000000791b */ /* 0x003fea0003800000 */
.L_x_10409:
[----:B------:R-:W-:Y:S05]  /*4890*/  BRA `(.L_x_10410) ;  /* 0xffffffd000087947 */ /* 0x000fea000383ffff */
        .weak           $__internal_195_$__cuda_sm3x_div_rn_noftz_f32_slowpath
        .type           $__internal_195_$__cuda_sm3x_div_rn_noftz_f32_slowpath,@function
        .size           $__internal_195_$__cuda_sm3x_div_rn_noftz_f32_slowpath,(.L_x_25647 - $__internal_195_$__cuda_sm3x_div_rn_noftz_f32_slowpath)
$__internal_195_$__cuda_sm3x_div_rn_noftz_f32_slowpath:
        /* <DEDUP_REMOVED lines=34> */
.L_x_10412:
        /* <DEDUP_REMOVED lines=51> */
.L_x_10419:
[----:B------:R-:W-:-:S04]  /*4df0*/  LOP3.LUT R5, R5, 0x80000000, RZ, 0xc0, !PT ;  /* 0x8000000005057812 */ /* 0x000fc800078ec0ff */
[----:B------:R-:W-:Y:S01]  /*4e00*/  LOP3.LUT R5, R5, 0x7f800000, RZ, 0xfc, !PT ;  /* 0x7f80000005057812 */ /* 0x000fe200078efcff */
[----:B------:R-:W-:Y:S06]  /*4e10*/  BRA `(.L_x_10420) ;  /* 0x0000000000047947 */ /* 0x000fec0003800000 */
.L_x_10418:
[----:B------:R-:W-:-:S07]  /*4e20*/  LEA R5, R13, R5, 0x17 ;  /* 0x000000050d057211 */ /* 0x000fce00078eb8ff */
.L_x_10420:
[----:B------:R-:W-:Y:S05]  /*4e30*/  BSYNC.RECONVERGENT B1 ;  /* 0x0000000000017941 */ /* 0x000fea0003800200 */
.L_x_10417:
[----:B------:R-:W-:Y:S05]  /*4e40*/  BRA `(.L_x_10421) ;  /* 0x0000000000207947 */ /* 0x000fea0003800000 */
.L_x_10416:
[----:B------:R-:W-:-:S04]  /*4e50*/  LOP3.LUT R5, R12, 0x80000000, R5, 0x48, !PT ;  /* 0x800000000c057812 */ /* 0x000fc800078e4805 */
[----:B------:R-:W-:Y:S01]  /*4e60*/  LOP3.LUT R5, R5, 0x7f800000, RZ, 0xfc, !PT ;  /* 0x7f80000005057812 */ /* 0x000fe200078efcff */
[----:B------:R-:W-:Y:S06]  /*4e70*/  BRA `(.L_x_10421) ;  /* 0x0000000000147947 */ /* 0x000fec0003800000 */
.L_x_10415:
[----:B------:R-:W-:Y:S01]  /*4e80*/  LOP3.LUT R5, R12, 0x80000000, R5, 0x48, !PT ;  /* 0x800000000c057812 */ /* 0x000fe200078e4805 */
[----:B------:R-:W-:Y:S06]  /*4e90*/  BRA `(.L_x_10421) ;  /* 0x00000000000c7947 */ /* 0x000fec0003800000 */
.L_x_10414:
[----:B------:R-:W0:Y:S01]  /*4ea0*/  MUFU.RSQ R5, -QNAN ;  /* 0xffc0000000057908 */ /* 0x000e220000001400 */
[----:B------:R-:W-:Y:S05]  /*4eb0*/  BRA `(.L_x_10421) ;  /* 0x0000000000047947 */ /* 0x000fea0003800000 */
.L_x_10413:
[----:B------:R-:W-:-:S07]  /*4ec0*/  FADD.FTZ R5, R5, R12 ;  /* 0x0000000c05057221 */ /* 0x000fce0000010000 */
.L_x_10421:
[----:B------:R-:W-:Y:S05]  /*4ed0*/  BSYNC.RECONVERGENT B0 ;  /* 0x0000000000007941 */ /* 0x000fea0003800200 */
.L_x_10411:
[----:B------:R-:W-:Y:S01]  /*4ee0*/  HFMA2 R13, -RZ, RZ, 0, 0 ;  /* 0x00000000ff0d7431 */ /* 0x000fe200000001ff */
[----:B------:R-:W-:-:S04]  /*4ef0*/  MOV R12, R34 ;  /* 0x00000022000c7202 */ /* 0x000fc80000000f00 */
[----:B0-----:R-:W-:Y:S05]  /*4f00*/  RET.REL.NODEC R12 `(_Z15SoftmaxWarpImplI10DirectLoadI6__halffE11DirectStoreIfS1_EfLi1ELi25ELi32ELi1ELb0EL9Algorithm0EEvT_T0_ll) ;  /* 0xffffffb00c3c7950 */ /* 0x001fea0003c3ffff */
.L_x_10422:
        /* <DEDUP_REMOVED lines=15> */
.L_x_25647:


//--------------------- .text._Z15SoftmaxWarpImplI10DirectLoadI6__halffE11DirectStoreIfS1_EfLi1ELi24ELi32ELi1ELb1EL9Algorithm0EEvT_T0_ll --------------------------
	.section	.text._Z15SoftmaxWarpImplI10DirectLoadI6__halffE11DirectStoreIfS1_EfLi1ELi24ELi32ELi1ELb1EL9Algorithm0EEvT_T0_ll,"ax",@progbits
	.align	128
        .global         _Z15SoftmaxWarpImplI10DirectLoadI6__halffE11DirectStoreIfS1_EfLi1ELi24ELi32ELi1ELb1EL9Algorithm0EEvT_T0_ll
        .type           _Z15SoftmaxWarpImplI10DirectLoadI6__halffE11DirectStoreIfS1_EfLi1ELi24ELi32ELi1ELb1EL9Algorithm0EEvT_T0_ll,@function
        .size           _Z15SoftmaxWarpImplI10DirectLoadI6__halffE11DirectStoreIfS1_EfLi1ELi24ELi32ELi1ELb1EL9Algorithm0EEvT_T0_ll,(.L_x_25648 - _Z15SoftmaxWarpImplI10DirectLoadI6__halffE11DirectStoreIfS1_EfLi1ELi24ELi32ELi1ELb1EL9Algorithm0EEvT_T0_ll)
        .other          _Z15SoftmaxWarpImplI10DirectLoadI6__halffE11DirectStoreIfS1_EfLi1ELi24ELi32ELi1ELb1EL9Algorithm0EEvT_T0_ll,@"STO_CUDA_ENTRY STV_DEFAULT"
_Z15SoftmaxWarpImplI10DirectLoadI6__halffE11DirectStoreIfS1_EfLi1ELi24ELi32ELi1ELb1EL9Algorithm0EEvT_T0_ll:
.text._Z15SoftmaxWarpImplI10DirectLoadI6__halffE11DirectStoreIfS1_EfLi1ELi24ELi32ELi1ELb1EL9Algorithm0EEvT_T0_ll:
        /* <DEDUP_REMOVED lines=25> */
.L_x_10423:
        /* <DEDUP_REMOVED lines=37> */
.L_x_10474:
        /* <DEDUP_REMOVED lines=15> */
[----:B------:R-:W-:-:S02]  /*04d0*/  ISETP.GE.U32.AND P5, PT, R43, UR44, PT ;  /* 0x0000002c2b007c0c */ /* 0x000fc4000bfa6070 */
[----:B------:R-:W-:Y:S02]  /*04e0*/  IADD3 R3, PT, PT, R5, R3, RZ ;  /* 0x0000000305037210 */ /* 0x000fe40007ffe0ff */
[----:B------:R-:W-:Y:S02]  /*04f0*/  LEA R2, P2, R4, UR40, 0x1 ;  /* 0x0000002804027c11 */ /* 0x000fe4000f8408ff */
[----:B------:R-:W-:Y:S02]  /*0500*/  @!P3 R2UR UR6, R30 ;  /* 0x000000001e06b2ca */ /* 0x000fe400000e0000 */
[----:B------:R-:W-:Y:S02]  /*0510*/  @!P3 R2UR UR7, R31 ;  /* 0x000000001f07b2ca */ /* 0x000fe400000e0000 */
[----:B------:R-:W-:Y:S02]  /*0520*/  ISETP.GE.U32.AND P4, PT, R44, UR44, PT ;  /* 0x0000002c2c007c0c */ /* 0x000fe4000bf86070 */
[----:B------:R-:W-:-:S02]  /*0530*/  ISETP.GE.AND.EX P5, PT, RZ, UR45, PT, P5 ;  /* 0x0000002dff007c0c */ /* 0x000fc4000bfa6350 */
[----:B------:R-:W-:Y:S02]  /*0540*/  LEA.HI.X R3, R4, UR41, R3, 0x1, P2 ;  /* 0x0000002904037c11 */ /* 0x000fe400090f0c03 */
[----:B------:R-:W-:Y:S02]  /*0550*/  ISETP.GE.AND.EX P4, PT, RZ, UR45, PT, P4 ;  /* 0x0000002dff007c0c */ /* 0x000fe4000bf86340 */
[C---:B------:R-:W-:Y:S01]  /*0560*/  @!P1 R2UR UR8, R30.reuse ;  /* 0x000000001e0892ca */ /* 0x040fe200000e0000 */
[----:B------:R-:W2:Y:S01]  /*0570*/  @!P0 LDG.E.U16 R5, desc[UR4][R2.64] ;  /* 0x0000000402058981 */ /* 0x000ea2000c1e1500 */
[C---:B------:R-:W-:Y:S02]  /*0580*/  @!P1 R2UR UR9, R31.reuse ;  /* 0x000000001f0992ca */ /* 0x040fe400000e0000 */
[----:B------:R-:W-:Y:S01]  /*0590*/  @!P6 R2UR UR10, R30 ;  /* 0x000000001e0ae2ca */ /* 0x000fe200000e0000 */
[----:B------:R-:W3:Y:S01]  /*05a0*/  @!P3 LDG.E.U16 R0, desc[UR6][R2.64+0x40] ;  /* 0x000040060200b981 */ /* 0x000ee2000c1e1500 */
[----:B------:R-:W-:-:S02]  /*05b0*/  @!P6 R2UR UR11, R31 ;  /* 0x000000001f0be2ca */ /* 0x000fc400000e0000 */
        /* <DEDUP_REMOVED lines=8> */
[----:B0-----:R-:W-:-:S02]  /*0640*/  MOV R35, 0xff800000 ;  /* 0xff80000000237802 */ /* 0x001fc40000000f00 */
[----:B------:R-:W-:Y:S02]  /*0650*/  MOV R9, 0xff800000 ;  /* 0xff80000000097802 */ /* 0x000fe40000000f00 */
[----:B------:R-:W-:Y:S02]  /*0660*/  MOV R13, 0xff800000 ;  /* 0xff800000000d7802 */ /* 0x000fe40000000f00 */
[----:B------:R-:W-:Y:S02]  /*0670*/  ISETP.GE.U32.AND P2, PT, R45, UR44, PT ;  /* 0x0000002c2d007c0c */ /* 0x000fe4000bf46070 */
[----:B------:R-:W-:Y:S02]  /*0680*/  MOV R33, 0xff800000 ;  /* 0xff80000000217802 */ /* 0x000fe40000000f00 */
[----:B------:R-:W-:Y:S02]  /*0690*/  ISETP.GE.AND.EX P2, PT, RZ, UR45, PT, P2 ;  /* 0x0000002dff007c0c */ /* 0x000fe4000bf46320 */
[----:B------:R-:W-:-:S11]  /*06a0*/  MOV R32, 0xff800000 ;  /* 0xff80000000207802 */ /* 0x000fd60000000f00 */
[----:B------:R-:W-:Y:S02]  /*06b0*/  @!P2 R2UR UR4, R30 ;  /* 0x000000001e04a2ca */ /* 0x000fe400000e0000 */
[----:B------:R-:W-:-:S13]  /*06c0*/  @!P2 R2UR UR5, R31 ;  /* 0x000000001f05a2ca */ /* 0x000fda00000e0000 */
[----:B------:R-:W5:Y:S01]  /*06d0*/  @!P2 LDG.E.U16 R14, desc[UR4][R2.64+0x180] ;  /* 0x00018004020ea981 */ /* 0x000f62000c1e1500 */
[----:B--2---:R-:W-:Y:S02]  /*06e0*/  @!P0 HADD2.F32 R35, -RZ, R5.H0_H0 ;  /* 0x20000005ff238230 */ /* 0x004fe40000004100 */
[----:B---3--:R-:W-:-:S03]  /*06f0*/  @!P3 HADD2.F32 R9, -RZ, R0.H0_H0 ;  /* 0x20000000ff09b230 */ /* 0x008fc60000004100 */
[----:B------:R-:W-:-:S04]  /*0700*/  @!P0 FMNMX R13, R35, -INF , !PT ;  /* 0xff800000230d8809 */ /* 0x000fc80007800000 */
[----:B------:R-:W-:Y:S02]  /*0710*/  @!P3 FMNMX R13, R13, R9, !PT ;  /* 0x000000090d0db209 */ /* 0x000fe40007800000 */
[----:B------:R-:W-:Y:S01]  /*0720*/  ISETP.GE.U32.AND P3, PT, R46, UR44, PT ;  /* 0x0000002c2e007c0c */ /* 0x000fe2000bf66070 */
[----:B----4-:R-:W-:-:S03]  /*0730*/  @!P1 HADD2.F32 R33, -RZ, R4.H0_H0 ;  /* 0x20000004ff219230 */ /* 0x010fc60000004100 */
[----:B------:R-:W-:Y:S02]  /*0740*/  ISETP.GE.AND.EX P3, PT, RZ, UR45, PT, P3 ;  /* 0x0000002dff007c0c */ /* 0x000fe4000bf66330 */
[----:B------:R-:W-:Y:S01]  /*0750*/  MOV R5, 0xff800000 ;  /* 0xff80000000057802 */ /* 0x000fe20000000f00 */
[----:B-----5:R-:W-:Y:S01]  /*0760*/  @!P6 HADD2.F32 R5, -RZ, R6.H0_H0 ;  /* 0x20000006ff05e230 */ /* 0x020fe20000004100 */
[----:B------:R-:W-:Y:S02]  /*0770*/  @!P1 FMNMX R13, R13, R33, !PT ;  /* 0x000000210d0d9209 */ /* 0x000fe40007800000 */
[----:B------:R-:W-:Y:S01]  /*0780*/  ISETP.GE.U32.AND P1, PT, R47, UR44, PT ;  /* 0x0000002c2f007c0c */ /* 0x000fe2000bf26070 */
        /* <DEDUP_REMOVED lines=17> */
[----:B------:R-:W2:Y:S01]  /*08a0*/  @!P3 LDG.E.U16 R0, desc[UR6][R2.64+0x1c0] ;  /* 0x0001c0060200b981 */ /* 0x000ea2000c1e1500 */
[----:B------:R-:W-:Y:S02]  /*08b0*/  @!P6 R2UR UR10, R30 ;  /* 0x000000001e0ae2ca */ /* 0x000fe400000e0000 */
[----:B------:R-:W-:-:S03]  /*08c0*/  @!P6 R2UR UR11, R31 ;  /* 0x000000001f0be2ca */ /* 0x000fc600000e0000 */
[C---:B------:R-:W-:Y:S02]  /*08d0*/  @!P5 R2UR UR4, R30.reuse ;  /* 0x000000001e04d2ca */ /* 0x040fe400000e0000 */
[C---:B------:R-:W-:Y:S02]  /*08e0*/  @!P5 R2UR UR5, R31.reuse ;  /* 0x000000001f05d2ca */ /* 0x040fe400000e0000 */
[----:B------:R-:W-:Y:S02]  /*08f0*/  @!P4 R2UR UR6, R30 ;  /* 0x000000001e06c2ca */ /* 0x000fe400000e0000 */
[----:B------:R-:W-:Y:S01]  /*0900*/  @!P4 R2UR UR7, R31 ;  /* 0x000000001f07c2ca */ /* 0x000fe200000e0000 */
[----:B------:R-:W3:Y:S04]  /*0910*/  @!P1 LDG.E.U16 R4, desc[UR8][R2.64+0x200] ;  /* 0x0002000802049981 */ /* 0x000ee8000c1e1500 */
[----:B------:R-:W4:Y:S04]  /*0920*/  @!P6 LDG.E.U16 R10, desc[UR10][R2.64+0x240] ;  /* 0x0002400a020ae981 */ /* 0x000f28000c1e1500 */
[----:B------:R-:W5:Y:S04]  /*0930*/  @!P5 LDG.E.U16 R11, desc[UR4][R2.64+0x280] ;  /* 0x00028004020bd981 */ /* 0x000f68000c1e1500 */
[----:B------:R-:W5:Y:S01]  /*0940*/  @!P4 LDG.E.U16 R12, desc[UR6][R2.64+0x2c0] ;  /* 0x0002c006020cc981 */ /* 0x000f62000c1e1500 */
[----:B------:R-:W-:Y:S01]  /*0950*/  MOV R7, 0xff800000 ;  /* 0xff80000000077802 */ /* 0x000fe20000000f00 */
[----:B------:R-:W-:Y:S01]  /*0960*/  @!P2 HADD2.F32 R7, -RZ, R14.H0_H0 ;  /* 0x2000000eff07a230 */ /* 0x000fe20000004100 */
[----:B------:R-:W-:-:S04]  /*0970*/  MOV R8, 0xff800000 ;  /* 0xff80000000087802 */ /* 0x000fc80000000f00 */
        /* <DEDUP_REMOVED lines=15> */
[----:B----4-:R-:W-:-:S03]  /*0a70*/  @!P6 HADD2.F32 R27, -RZ, R10.H0_H0 ;  /* 0x2000000aff1be230 */ /* 0x010fc60000004100 */
[----:B------:R-:W-:Y:S02]  /*0a80*/  @!P1 FMNMX R13, R13, R29, !PT ;  /* 0x0000001d0d0d9209 */ /* 0x000fe40007800000 */
[----:B------:R-:W-:Y:S01]  /*0a90*/  ISETP.GE.U32.AND P1, PT, R53, UR44, PT ;  /* 0x0000002c35007c0c */ /* 0x000fe2000bf26070 */
[----:B-----5:R-:W-:Y:S01]  /*0aa0*/  @!P5 HADD2.F32 R28, -RZ, R11.H0_H0 ;  /* 0x2000000bff1cd230 */ /* 0x020fe20000004100 */
        /* <DEDUP_REMOVED lines=37> */
[----:B------:R-:W-:Y:S01]  /*0d00*/  ISETP.GE.U32.AND P2, PT, R58, UR44, PT ;  /* 0x0000002c3a007c0c */ /* 0x000fe2000bf46070 */
[----:B----4-:R-:W-:Y:S01]  /*0d10*/  @!P1 HADD2.F32 R23, -RZ, R4.H0_H0 ;  /* 0x20000004ff179230 */ /* 0x010fe20000004100 */
[----:B------:R-:W-:Y:S01]  /*0d20*/  ISETP.GE.AND.EX P3, PT, RZ, UR45, PT, P3 ;  /* 0x0000002dff007c0c */ /* 0x000fe2000bf66330 */
        /* <DEDUP_REMOVED lines=109> */
[----:B------:R-:W-:Y:S01]  /*1400*/  FADD R23, -R34, R17 ;  /* 0x0000001122177221 */ /* 0x000fe20000000100 */
[----:B------:R-:W-:Y:S01]  /*1410*/  FFMA R8, R71, 1.4426950216293334961, -R8 ;  /* 0x3fb8aa3b47087823 */ /* 0x000fe20000000808 */
[----:B------:R-:W-:Y:S01]  /*1420*/  FFMA R4, R73, 1.4426950216293334961, -R4 ;  /* 0x3fb8aa3b49047823 */ /* 0x000fe20000000804 */
[-C--:B------:R-:W-:Y:S01]  /*1430*/  FFMA.SAT R16, R63, R12.reuse, 0.5 ;  /* 0x3f0000003f107423 */ /* 0x080fe2000000200c */
[----:B------:R-:W0:Y:S01]  /*1440*/  MUFU.EX2 R79, R79 ;  /* 0x0000004f004f7308 */ /* 0x000e220000000800 */
[----:B------:R-:W-:Y:S01]  /*1450*/  FFMA R71, R71, 1.925963033500011079e-08, R8 ;  /* 0x32a5706047477823 */ /* 0x000fe20000000008 */
[-C--:B------:R-:W-:Y:S01]  /*1460*/  FFMA.SAT R8, R67, R12.reuse, 0.5 ;  /* 0x3f00000043087423 */ /* 0x080fe2000000200c */
[----:B------:R-:W-:Y:S01]  /*1470*/  FFMA R73, R73, 1.925963033500011079e-08, R4 ;  /* 0x32a5706049497823 */ /* 0x000fe20000000004 */
[-C--:B------:R-:W-:Y:S01]  /*1480*/  FFMA.SAT R4, R69, R12.reuse, 0.5 ;  /* 0x3f00000045047423 */ /* 0x080fe2000000200c */
[-C--:B------:R-:W-:Y:S01]  /*1490*/  FFMA.RM R16, R16, R11.reuse, 12582913 ;  /* 0x4b40000110107423 */ /* 0x080fe2000000400b */
[-C--:B------:R-:W-:Y:S01]  /*14a0*/  FFMA.RM R8, R8, R11.reuse, 12582913 ;  /* 0x4b40000108087423 */ /* 0x080fe2000000400b */
[----:B------:R-:W-:Y:S01]  /*14b0*/  FADD R13, -R34, R18 ;  /* 0x00000012220d7221 */ /* 0x000fe20000000100 */
[-C--:B------:R-:W-:Y:S01]  /*14c0*/  FFMA.RM R17, R4, R11.reuse, 12582913 ;  /* 0x4b40000104117423 */ /* 0x080fe2000000400b */
[----:B------:R-:W-:Y:S01]  /*14d0*/  FADD R18, R16, -12583039 ;  /* 0xcb40007f10127421 */ /* 0x000fe20000000000 */
[----:B------:R-:W-:Y:S01]  /*14e0*/  FADD R10, R8, -12583039 ;  /* 0xcb40007f080a7421 */ /* 0x000fe20000000000 */
[----:B------:R-:W-:Y:S01]  /*14f0*/  FADD R35, -R34, R28 ;  /* 0x0000001c22237221 */ /* 0x000fe20000000100 */
[----:B------:R-:W-:Y:S01]  /*1500*/  FADD R4, R17, -12583039 ;  /* 0xcb40007f11047421 */ /* 0x000fe20000000000 */
[----:B------:R-:W-:Y:S01]  /*1510*/  FFMA R18, R63, 1.4426950216293334961, -R18 ;  /* 0x3fb8aa3b3f127823 */ /* 0x000fe20000000812 */
[----:B------:R-:W-:Y:S01]  /*1520*/  FFMA R10, R67, 1.4426950216293334961, -R10 ;  /* 0x3fb8aa3b430a7823 */ /* 0x000fe2000000080a */
[----:B------:R-:W-:Y:S01]  /*1530*/  SHF.L.U32 R0, R0, 0x17, RZ ;  /* 0x0000001700007819 */ /* 0x000fe200000006ff */
[----:B------:R-:W-:Y:S01]  /*1540*/  FFMA R4, R69, 1.4426950216293334961, -R4 ;  /* 0x3fb8aa3b45047823 */ /* 0x000fe20000000804 */
[----:B------:R-:W-:Y:S01]  /*1550*/  FFMA R63, R63, 1.925963033500011079e-08, R18 ;  /* 0x32a570603f3f7823 */ /* 0x000fe20000000012 */
[----:B------:R-:W-:Y:S01]  /*1560*/  FFMA R67, R67, 1.925963033500011079e-08, R10 ;  /* 0x32a5706043437823 */ /* 0x000fe2000000000a */
[-C--:B------:R-:W-:Y:S01]  /*1570*/  FFMA.SAT R10, R65, R12.reuse, 0.5 ;  /* 0x3f000000410a7423 */ /* 0x080fe2000000200c */
[----:B------:R-:W-:Y:S01]  /*1580*/  FFMA R69, R69, 1.925963033500011079e-08, R4 ;  /* 0x32a5706045457823 */ /* 0x000fe20000000004 */
[-C--:B------:R-:W-:Y:S01]  /*1590*/  FFMA.SAT R18, R35, R12.reuse, 0.5 ;  /* 0x3f00000023127423 */ /* 0x080fe2000000200c */
[----:B------:R-:W-:Y:S01]  /*15a0*/  FADD R3, -R34, R26 ;  /* 0x0000001a22037221 */ /* 0x000fe20000000100 */
[-C--:B------:R-:W-:Y:S01]  /*15b0*/  FFMA.RM R10, R10, R11.reuse, 12582913 ;  /* 0x4b4000010a0a7423 */ /* 0x080fe2000000400b */
[----:B------:R-:W-:Y:S01]  /*15c0*/  FADD R33, -R34, R24 ;  /* 0x0000001822217221 */ /* 0x000fe20000000100 */
[-C--:B------:R-:W-:Y:S01]  /*15d0*/  FFMA.RM R18, R18, R11.reuse, 12582913 ;  /* 0x4b40000112127423 */ /* 0x080fe2000000400b */
[----:B------:R-:W1:Y:S01]  /*15e0*/  MUFU.EX2 R75, R75 ;  /* 0x0000004b004b7308 */ /* 0x000e620000000800 */
[----:B------:R-:W-:Y:S01]  /*15f0*/  FADD R4, R10, -12583039 ;  /* 0xcb40007f0a047421 */ /* 0x000fe20000000000 */
[-C--:B------:R-:W-:Y:S01]  /*1600*/  FFMA.SAT R24, R3, R12.reuse, 0.5 ;  /* 0x3f00000003187423 */ /* 0x080fe2000000200c */
[-C--:B------:R-:W-:Y:S01]  /*1610*/  FFMA.SAT R26, R5, R12.reuse, 0.5 ;  /* 0x3f000000051a7423 */ /* 0x080fe2000000200c */
        /* <DEDUP_REMOVED lines=11> */
[----:B------:R-:W-:Y:S01]  /*16d0*/  SHF.L.U32 R8, R8, 0x17, RZ ;  /* 0x0000001708087819 */ /* 0x000fe200000006ff */
        /* <DEDUP_REMOVED lines=160> */
.L_x_10486:
        /* <DEDUP_REMOVED lines=11> */
[----:B0-----:R-:W-:Y:S05]  /*2190*/  CALL.REL.NOINC `($__internal_196_$__cuda_sm3x_div_rn_noftz_f32_slowpath) ;  /* 0x0000003000507944 */ /* 0x001fea0003c00000 */
[----:B------:R-:W-:-:S07]  /*21a0*/  MOV R15, R4 ;  /* 0x00000004000f7202 */ /* 0x000fce0000000f00 */
.L_x_10427:
[----:B------:R-:W-:Y:S05]  /*21b0*/  BSYNC.RECONVERGENT B3 ;  /* 0x0000000000037941 */ /* 0x000fea0003800200 */
.L_x_10426:
        /* <DEDUP_REMOVED lines=11> */
[----:B0-----:R-:W-:Y:S05]  /*2270*/  CALL.REL.NOINC `($__internal_196_$__cuda_sm3x_div_rn_noftz_f32_slowpath) ;  /* 0x0000003000187944 */ /* 0x001fea0003c00000 */
[----:B------:R-:W-:-:S07]  /*2280*/  MOV R14, R4 ;  /* 0x00000004000e7202 */ /* 0x000fce0000000f00 */
.L_x_10429:
[----:B------:R-:W-:Y:S05]  /*2290*/  BSYNC.RECONVERGENT B3 ;  /* 0x0000000000037941 */ /* 0x000fea0003800200 */
.L_x_10428:
        /* <DEDUP_REMOVED lines=13> */
.L_x_10431:
[----:B------:R-:W-:Y:S05]  /*2370*/  BSYNC.RECONVERGENT B3 ;  /* 0x0000000000037941 */ /* 0x000fea0003800200 */
.L_x_10430:
        /* <DEDUP_REMOVED lines=13> */
.L_x_10433:
[----:B------:R-:W-:Y:S05]  /*2450*/  BSYNC.RECONVERGENT B3 ;  /* 0x0000000000037941 */ /* 0x000fea0003800200 */
.L_x_10432:
        /* <DEDUP_REMOVED lines=13> */
.L_x_10435:
[----:B------:R-:W-:Y:S05]  /*2530*/  BSYNC.RECONVERGENT B3 ;  /* 0x0000000000037941 */ /* 0x000fea0003800200 */
.L_x_10434:
        /* <DEDUP_REMOVED lines=13> */
.L_x_10437:
[----:B------:R-:W-:Y:S05]  /*2610*/  BSYNC.RECONVERGENT B3 ;  /* 0x0000000000037941 */ /* 0x000fea0003800200 */
.L_x_10436:
        /* <DEDUP_REMOVED lines=13> */
.L_x_10439:
[----:B------:R-:W-:Y:S05]  /*26f0*/  BSYNC.RECONVERGENT B3 ;  /* 0x0000000000037941 */ /* 0x000fea0003800200 */
.L_x_10438:
        /* <DEDUP_REMOVED lines=13> */
.L_x_10441:
[----:B------:R-:W-:Y:S05]  /*27d0*/  BSYNC.RECONVERGENT B3 ;  /* 0x0000000000037941 */ /* 0x000fea0003800200 */
.L_x_10440:
        /* <DEDUP_REMOVED lines=13> */
.L_x_10443:
[----:B------:R-:W-:Y:S05]  /*28b0*/  BSYNC.RECONVERGENT B3 ;  /* 0x0000000000037941 */ /* 0x000fea0003800200 */
.L_x_10442:
        /* <DEDUP_REMOVED lines=13> */
.L_x_10445:
[----:B------:R-:W-:Y:S05]  /*2990*/  BSYNC.RECONVERGENT B3 ;  /* 0x0000000000037941 */ /* 0x000fea0003800200 */
.L_x_10444:
        /* <DEDUP_REMOVED lines=13> */
.L_x_10447:
[----:B------:R-:W-:Y:S05]  /*2a70*/  BSYNC.RECONVERGENT B3 ;  /* 0x0000000000037941 */ /* 0x000fea0003800200 */
.L_x_10446:
        /* <DEDUP_REMOVED lines=13> */
.L_x_10449:
[----:B------:R-:W-:Y:S05]  /*2b50*/  BSYNC.RECONVERGENT B3 ;  /* 0x0000000000037941 */ /* 0x000fea0003800200 */
.L_x_10448:
        /* <DEDUP_REMOVED lines=13> */
.L_x_10451:
[----:B------:R-:W-:Y:S05]  /*2c30*/  BSYNC.RECONVERGENT B3 ;  /* 0x0000000000037941 */ /* 0x000fea0003800200 */
.L_x_10450:
        /* <DEDUP_REMOVED lines=13> */
.L_x_10453:
[----:B------:R-:W-:Y:S05]  /*2d10*/  BSYNC.RECONVERGENT B3 ;  /* 0x0000000000037941 */ /* 0x000fea0003800200 */
.L_x_10452:
        /* <DEDUP_REMOVED lines=13> */
.L_x_10455:
[----:B------:R-:W-:Y:S05]  /*2df0*/  BSYNC.RECONVERGENT B3 ;  /* 0x0000000000037941 */ /* 0x000fea0003800200 */
.L_x_10454:
        /* <DEDUP_REMOVED lines=13> */
.L_x_10457:
[----:B------:R-:W-:Y:S05]  /*2ed0*/  BSYNC.RECONVERGENT B3 ;  /* 0x0000000000037941 */ /* 0x000fea0003800200 */
.L_x_10456:
        /* <DEDUP_REMOVED lines=13> */
.L_x_10459:
[----:B------:R-:W-:Y:S05]  /*2fb0*/  BSYNC.RECONVERGENT B3 ;  /* 0x0000000000037941 */ /* 0x000fea0003800200 */
.L_x_10458:
        /* <DEDUP_REMOVED lines=13> */
.L_x_10461:
[----:B------:R-:W-:Y:S05]  /*3090*/  BSYNC.RECONVERGENT B3 ;  /* 0x0000000000037941 */ /* 0x000fea0003800200 */
.L_x_10460:
        /* <DEDUP_REMOVED lines=13> */
.L_x_10463:
[----:B------:R-:W-:Y:S05]  /*3170*/  BSYNC.RECONVERGENT B3 ;  /* 0x0000000000037941 */ /* 0x000fea0003800200 */
.L_x_10462:
        /* <DEDUP_REMOVED lines=13> */
.L_x_10465:
[----:B------:R-:W-:Y:S05]  /*3250*/  BSYNC.RECONVERGENT B3 ;  /* 0x0000000000037941 */ /* 0x000fea0003800200 */
.L_x_10464:
        /* <DEDUP_REMOVED lines=13> */
.L_x_10467:
[----:B------:R-:W-:Y:S05]  /*3330*/  BSYNC.RECONVERGENT B3 ;  /* 0x0000000000037941 */ /* 0x000fea0003800200 */
.L_x_10466:
        /* <DEDUP_REMOVED lines=13> */
.L_x_10469:
[----:B------:R-:W-:Y:S05]  /*3410*/  BSYNC.RECONVERGENT B3 ;  /* 0x0000000000037941 */ /* 0x000fea0003800200 */
.L_x_10468:
        /* <DEDUP_REMOVED lines=13> */
.L_x_10471:
[----:B------:R-:W-:Y:S05]  /*34f0*/  BSYNC.RECONVERGENT B3 ;  /* 0x0000000000037941 */ /* 0x000fea0003800200 */
.L_x_10470:
        /* <DEDUP_REMOVED lines=13> */
.L_x_10473:
[----:B------:R-:W-:Y:S05]  /*35d0*/  BSYNC.RECONVERGENT B3 ;  /* 0x0000000000037941 */ /* 0x000fea0003800200 */
.L_x_10472:
        /* <DEDUP_REMOVED lines=17> */
[----:B------:R-:W-:Y:S02]  /*36f0*/  @!P0 F2FP.F16.F32.PACK_AB R15, RZ, R15 ;  /* 0x0000000fff0f823e */ /* 0x000fe400000000ff */
[----:B------:R-:W-:Y:S02]  /*3700*/  LEA.HI.X R5, R2, UR37, R3, 0x1, P5 ;  /* 0x0000002502057c11 */ /* 0x000fe4000a8f0c03 */
        /* <DEDUP_REMOVED lines=12> */
[----:B------:R-:W-:-:S02]  /*37d0*/  @!P2 F2FP.F16.F32.PACK_AB R0, RZ, R0 ;  /* 0x00000000ff00a23e */ /* 0x000fc400000000ff */
[----:B------:R-:W-:Y:S02]  /*37e0*/  @!P1 F2FP.F16.F32.PACK_AB R32, RZ, R32 ;  /* 0x00000020ff20923e */ /* 0x000fe400000000ff */
        /* <DEDUP_REMOVED lines=123> */
.L_x_10424:
[----:B------:R-:W-:Y:S05]  /*3fa0*/  EXIT ;  /* 0x000000000000794d */ /* 0x000fea0003800000 */
.L_x_10425:
[----:B------:R-:W-:Y:S01]  /*3fb0*/  BSSY B1, `(.L_x_10475) ;  /* 0x0000007000017945 */ /* 0x000fe20003800000 */
[----:B------:R-:W-:Y:S02]  /*3fc0*/  MOV R12, 0x10 ;  /* 0x00000010000c7802 */ /* 0x000fe40000000f00 */
[----:B------:R-:W-:Y:S02]  /*3fd0*/  MOV R11, 0x1f ;  /* 0x0000001f000b7802 */ /* 0x000fe40000000f00 */
[----:B------:R-:W-:-:S07]  /*3fe0*/  MOV R15, 0xffffffff ;  /* 0xffffffff000f7802 */ /* 0x000fce0000000f00 */
[----:B------:R-:W-:Y:S05]  /*3ff0*/  WARPSYNC.COLLECTIVE R15, `(.L_x_10476) ;  /* 0x000000000f087348 */ /* 0x000fea0003c00000 */
[----:B------:R0:W1:Y:S02]  /*4000*/  SHFL.BFLY P6, R14, R13, R12, R11 ;  /* 0x0c00000c0d0e7389 */ /* 0x00006400000c000b */
[----:B01----:R-:W-:Y:S05]  /*4010*/  ENDCOLLECTIVE ;  /* 0x000000000000791b */ /* 0x003fea0003800000 */
.L_x_10476:
[----:B------:R-:W-:Y:S05]  /*4020*/  BSYNC B1 ;  /* 0x0000000000017941 */ /* 0x000fea0003800000 */
.L_x_10475:
        /* <DEDUP_REMOVED lines=8> */
.L_x_10477:
[----:B------:R-:W-:Y:S01]  /*40b0*/  HFMA2 R12, -RZ, RZ, 0, 2.384185791015625e-07 ;  /* 0x00000004ff0c7431 */ /* 0x000fe200000001ff */
[----:B------:R-:W-:-:S04]  /*40c0*/  FMNMX R0, R13, R14, !PT ;  /* 0x0000000e0d007209 */ /* 0x000fc80007800000 */
[----:B------:R-:W-:-:S07]  /*40d0*/  MOV R13, R0 ;  /* 0x00000000000d7202 */ /* 0x000fce0000000f00 */
[----:B------:R-:W-:Y:S05]  /*40e0*/  WARPSYNC.COLLECTIVE R15, `(.L_x_10478) ;  /* 0x000000000f087348 */ /* 0x000fea0003c00000 */
[----:B------:R0:W1:Y:S02]  /*40f0*/  SHFL.BFLY P6, R14, R13, R12, R11 ;  /* 0x0c00000c0d0e7389 */ /* 0x00006400000c000b */
[----:B01----:R-:W-:Y:S05]  /*4100*/  ENDCOLLECTIVE ;  /* 0x000000000000791b */ /* 0x003fea0003800000 */
.L_x_10478:
[----:B------:R-:W-:Y:S01]  /*4110*/  HFMA2 R12, -RZ, RZ, 0, 1.1920928955078125e-07 ;  /* 0x00000002ff0c7431 */ /* 0x000fe200000001ff */
[----:B------:R-:W-:-:S04]  /*4120*/  FMNMX R2, R0, R14, !PT ;  /* 0x0000000e00027209 */ /* 0x000fc80007800000 */
[----:B------:R-:W-:-:S07]  /*4130*/  MOV R13, R2 ;  /* 0x00000002000d7202 */ /* 0x000fce0000000f00 */
[----:B------:R-:W-:Y:S05]  /*4140*/  WARPSYNC.COLLECTIVE R15, `(.L_x_10479) ;  /* 0x000000000f087348 */ /* 0x000fea0003c00000 */
[----:B------:R0:W1:Y:S02]  /*4150*/  SHFL.BFLY P6, R14, R13, R12, R11 ;  /* 0x0c00000c0d0e7389 */ /* 0x00006400000c000b */
[----:B01----:R-:W-:Y:S05]  /*4160*/  ENDCOLLECTIVE ;  /* 0x000000000000791b */ /* 0x003fea0003800000 */
.L_x_10479:
[----:B------:R-:W-:Y:S01]  /*4170*/  HFMA2 R12, -RZ, RZ, 0, 5.9604644775390625e-08 ;  /* 0x00000001ff0c7431 */ /* 0x000fe200000001ff */
[----:B------:R-:W-:-:S04]  /*4180*/  FMNMX R3, R2, R14, !PT ;  /* 0x0000000e02037209 */ /* 0x000fc80007800000 */
[----:B------:R-:W-:-:S07]  /*4190*/  MOV R13, R3 ;  /* 0x00000003000d7202 */ /* 0x000fce0000000f00 */
[----:B------:R-:W-:Y:S05]  /*41a0*/  WARPSYNC.COLLECTIVE R15, `(.L_x_10480) ;  /* 0x000000000f087348 */ /* 0x000fea0003c00000 */
[----:B------:R0:W1:Y:S02]  /*41b0*/  SHFL.BFLY P6, R14, R13, R12, R11 ;  /* 0x0c00000c0d0e7389 */ /* 0x00006400000c000b */
[----:B01----:R-:W-:Y:S05]  /*41c0*/  ENDCOLLECTIVE ;  /* 0x000000000000791b */ /* 0x003fea0003800000 */
.L_x_10480:
        /* <DEDUP_REMOVED lines=248> */
.L_x_10481:
[----:B------:R-:W-:Y:S02]  /*5150*/  HFMA2 R12, -RZ, RZ, 0, 4.76837158203125e-07 ;  /* 0x00000008ff0c7431 */ /* 0x000fe400000001ff */
[----:B------:R-:W-:-:S05]  /*5160*/  FADD R32, R13, R14 ;  /* 0x0000000e0d207221 */ /* 0x000fca0000000000 */
[----:B------:R-:W-:-:S07]  /*5170*/  MOV R13, R32 ;  /* 0x00000020000d7202 */ /* 0x000fce0000000f00 */
[----:B------:R-:W-:Y:S05]  /*5180*/  WARPSYNC.COLLECTIVE R15, `(.L_x_10482) ;  /* 0x000000000f087348 */ /* 0x000fea0003c00000 */
[----:B------:R0:W1:Y:S02]  /*5190*/  SHFL.BFLY P6, R14, R13, R12, R11 ;  /* 0x0c00000c0d0e7389 */ /* 0x00006400000c000b */
[----:B01----:R-:W-:Y:S05]  /*51a0*/  ENDCOLLECTIVE ;  /* 0x000000000000791b */ /* 0x003fea0003800000 */
.L_x_10482:
[----:B------:R-:W-:Y:S02]  /*51b0*/  HFMA2 R12, -RZ, RZ, 0, 2.384185791015625e-07 ;  /* 0x00000004ff0c7431 */ /* 0x000fe400000001ff */
[----:B------:R-:W-:-:S05]  /*51c0*/  FADD R33, R32, R14 ;  /* 0x0000000e20217221 */ /* 0x000fca0000000000 */
[----:B------:R-:W-:-:S07]  /*51d0*/  MOV R13, R33 ;  /* 0x00000021000d7202 */ /* 0x000fce0000000f00 */
[----:B------:R-:W-:Y:S05]  /*51e0*/  WARPSYNC.COLLECTIVE R15, `(.L_x_10483) ;  /* 0x000000000f087348 */ /* 0x000fea0003c00000 */
[----:B------:R0:W1:Y:S02]  /*51f0*/  SHFL.BFLY P6, R14, R13, R12, R11 ;  /* 0x0c00000c0d0e7389 */ /* 0x00006400000c000b */
[----:B01----:R-:W-:Y:S05]  /*5200*/  ENDCOLLECTIVE ;  /* 0x000000000000791b */ /* 0x003fea0003800000 */
.L_x_10483:
[----:B------:R-:W-:Y:S02]  /*5210*/  HFMA2 R12, -RZ, RZ, 0, 1.1920928955078125e-07 ;  /* 0x00000002ff0c7431 */ /* 0x000fe400000001ff */
[----:B------:R-:W-:-:S05]  /*5220*/  FADD R34, R33, R14 ;  /* 0x0000000e21227221 */ /* 0x000fca0000000000 */
[----:B------:R-:W-:-:S07]  /*5230*/  MOV R13, R34 ;  /* 0x00000022000d7202 */ /* 0x000fce0000000f00 */
[----:B------:R-:W-:Y:S05]  /*5240*/  WARPSYNC.COLLECTIVE R15, `(.L_x_10484) ;  /* 0x000000000f087348 */ /* 0x000fea0003c00000 */
[----:B------:R0:W1:Y:S02]  /*5250*/  SHFL.BFLY P6, R14, R13, R12, R11 ;  /* 0x0c00000c0d0e7389 */ /* 0x00006400000c000b */
[----:B01----:R-:W-:Y:S05]  /*5260*/  ENDCOLLECTIVE ;  /* 0x000000000000791b */ /* 0x003fea0003800000 */
.L_x_10484:
[----:B------:R-:W-:Y:S02]  /*5270*/  HFMA2 R12, -RZ, RZ, 0, 5.9604644775390625e-08 ;  /* 0x00000001ff0c7431 */ /* 0x000fe400000001ff */
[----:B------:R-:W-:-:S05]  /*5280*/  FADD R35, R34, R14 ;  /* 0x0000000e22237221 */ /* 0x000fca0000000000 */
[----:B------:R-:W-:-:S07]  /*5290*/  MOV R13, R35 ;  /* 0x00000023000d7202 */ /* 0x000fce0000000f00 */
[----:B------:R-:W-:Y:S05]  /*52a0*/  WARPSYNC.COLLECTIVE R15, `(.L_x_10485) ;  /* 0x000000000f087348 */ /* 0x000fea0003c00000 */
[----:B------:R0:W1:Y:S02]  /*52b0*/  SHFL.BFLY P6, R14, R13, R12, R11 ;  /* 0x0c00000c0d0e7389 */ /* 0x00006400000c000b */
[----:B01----:R-:W-:Y:S05]  /*52c0*/  ENDCOLLECTIVE ;  /* 0x000000000000791b */ /* 0x003fea0003800000 */
.L_x_10485:
[----:B------:R-:W-:Y:S05]  /*52d0*/  BRA `(.L_x_10486) ;  /* 0xffffffcc00807947 */ /* 0x000fea000383ffff */
        .weak           $__internal_196_$__cuda_sm3x_div_rn_noftz_f32_slowpath
        .type           $__internal_196_$__cuda_sm3x_div_rn_noftz_f32_slowpath,@function
        .size           $__internal_196_$__cuda_sm3x_div_rn_noftz_f32_slowpath,(.L_x_25648 - $__internal_196_$__cuda_sm3x_div_rn_noftz_f32_slowpath)
$__internal_196_$__cuda_sm3x_div_rn_noftz_f32_slowpath:
        /* <DEDUP_REMOVED lines=35> */
.L_x_10488:
        /* <DEDUP_REMOVED lines=51> */
.L_x_10495:
[----:B------:R-:W-:-:S04]  /*5840*/  LOP3.LUT R4, R4, 0x80000000, RZ, 0xc0, !PT ;  /* 0x8000000004047812 */ /* 0x000fc800078ec0ff */
[----:B------:R-:W-:Y:S01]  /*5850*/  LOP3.LUT R4, R4, 0x7f800000, RZ, 0xfc, !PT ;  /* 0x7f80000004047812 */ /* 0x000fe200078efcff */
[----:B------:R-:W-:Y:S06]  /*5860*/  BRA `(.L_x_10496) ;  /* 0x0000000000047947 */ /* 0x000fec0003800000 */
.L_x_10494:
[----:B------:R-:W-:-:S07]  /*5870*/  LEA R4, R66, R4, 0x17 ;  /* 0x0000000442047211 */ /* 0x000fce00078eb8ff */
.L_x_10496:
[----:B------:R-:W-:Y:S05]  /*5880*/  BSYNC.RECONVERGENT B2 ;  /* 0x0000000000027941 */ /* 0x000fea0003800200 */
.L_x_10493:
[----:B------:R-:W-:Y:S05]  /*5890*/  BRA `(.L_x_10497) ;  /* 0x0000000000207947 */ /* 0x000fea0003800000 */
.L_x_10492:
[----:B------:R-:W-:-:S04]  /*58a0*/  LOP3.LUT R4, R63, 0x80000000, R4, 0x48, !PT ;  /* 0x800000003f047812 */ /* 0x000fc800078e4804 */
[----:B------:R-:W-:Y:S01]  /*58b0*/  LOP3.LUT R4, R4, 0x7f800000, RZ, 0xfc, !PT ;  /* 0x7f80000004047812 */ /* 0x000fe200078efcff */
[----:B------:R-:W-:Y:S06]  /*58c0*/  BRA `(.L_x_10497) ;  /* 0x0000000000147947 */ /* 0x000fec0003800000 */
.L_x_10491:
[----:B------:R-:W-:Y:S01]  /*58d0*/  LOP3.LUT R4, R63, 0x80000000, R4, 0x48, !PT ;  /* 0x800000003f047812 */ /* 0x000fe200078e4804 */
[----:B------:R-:W-:Y:S06]  /*58e0*/  BRA `(.L_x_10497) ;  /* 0x00000000000c7947 */ /* 0x000fec0003800000 */
.L_x_10490:
[----:B------:R-:W0:Y:S01]  /*58f0*/  MUFU.RSQ R4, -QNAN ;  /* 0xffc0000000047908 */ /* 0x000e220000001400 */
[----:B------:R-:W-:Y:S05]  /*5900*/  BRA `(.L_x_10497) ;  /* 0x0000000000047947 */ /* 0x000fea0003800000 */
.L_x_10489:
[----:B------:R-:W-:-:S07]  /*5910*/  FADD.FTZ R4, R4, R11 ;  /* 0x0000000b04047221 */ /* 0x000fce0000010000 */
.L_x_10497:
[----:B------:R-:W-:Y:S05]  /*5920*/  BSYNC.RECONVERGENT B1 ;  /* 0x0000000000017941 */ /* 0x000fea0003800200 */
.L_x_10487:
[----:B------:R-:W-:-:S04]  /*5930*/  HFMA2 R13, -RZ, RZ, 0, 0 ;  /* 0x00000000ff0d7431 */ /* 0x000fc800000001ff */
[----:B0-----:R-:W-:Y:S05]  /*5940*/  RET.REL.NODEC R12 `(_Z15SoftmaxWarpImplI10DirectLoadI6__halffE11DirectStoreIfS1_EfLi1ELi24ELi32ELi1ELb1EL9Algorithm0EEvT_T0_ll) ;  /* 0xffffffa40cac7950 */ /* 0x001fea0003c3ffff */
.L_x_10498:
        /* <DEDUP_REMOVED lines=11> */
.L_x_25648:


//--------------------- .text._Z15SoftmaxWarpImplI10DirectLoadI6__halffE11DirectStoreIfS1_EfLi1ELi24ELi32ELi1ELb0EL9Algorithm0EEvT_T0_ll --------------------------
	.section	.text._Z15SoftmaxWarpImplI10DirectLoadI6__halffE11DirectStoreIfS1_EfLi1ELi24ELi32ELi1ELb0EL9Algorithm0EEvT_T0_ll,"ax",@progbits
	.align	128
        .global         _Z15SoftmaxWarpImplI10DirectLoadI6__halffE11DirectStoreIfS1_EfLi1ELi24ELi32ELi1ELb0EL9Algorithm0EEvT_T0_ll
        .type           _Z15SoftmaxWarpImplI10DirectLoadI6__halffE11DirectStoreIfS1_EfLi1ELi24ELi32ELi1ELb0EL9Algorithm0EEvT_T0_ll,@function
        .size           _Z15SoftmaxWarpImplI10DirectLoadI6__halffE11DirectStoreIfS1_EfLi1ELi24ELi32ELi1ELb0EL9Algorithm0EEvT_T0_ll,(.L_x_25649 - _Z15SoftmaxWarpImplI10DirectLoadI6__halffE11DirectStoreIfS1_EfLi1ELi24ELi32ELi1ELb0EL9Algorithm0EEvT_T0_ll)
        .other          _Z15SoftmaxWarpImplI10DirectLoadI6__halffE11DirectStoreIfS1_EfLi1ELi24ELi32ELi1ELb0EL9Algorithm0EEvT_T0_ll,@"STO_CUDA_ENTRY STV_DEFAULT"
_Z15SoftmaxWarpImplI10DirectLoadI6__halffE11DirectStoreIfS1_EfLi1ELi24ELi32ELi1ELb0EL9Algorithm0EEvT_T0_ll:
.text._Z15SoftmaxWarpImplI10DirectLoadI6__halffE11DirectStoreIfS1_EfLi1ELi24ELi32ELi1ELb0EL9Algorithm0EEvT_T0_ll:
        /* <DEDUP_REMOVED lines=24> */
.L_x_10499:
        /* <DEDUP_REMOVED lines=13> */
.L_x_10549:
        /* <DEDUP_REMOVED lines=347> */
.L_x_10561:
        /* <DEDUP_REMOVED lines=12> */
[----:B0-----:R-:W-:Y:S05]  /*18c0*/  CALL.REL.NOINC `($__internal_197_$__cuda_sm3x_div_rn_noftz_f32_slowpath) ;  /* 0x0000002c005c7944 */ /* 0x001fea0003c00000 */
[----:B------:R-:W-:-:S07]  /*18d0*/  MOV R11, R5 ;  /* 0x00000005000b7202 */ /* 0x000fce0000000f00 */
.L_x_10502:
[----:B------:R-:W-:Y:S05]  /*18e0*/  BSYNC.RECONVERGENT B2 ;  /* 0x0000000000027941 */ /* 0x000fea0003800200 */
.L_x_10501:
        /* <DEDUP_REMOVED lines=12> */
[----:B0-----:R-:W-:Y:S05]  /*19b0*/  CALL.REL.NOINC `($__internal_197_$__cuda_sm3x_div_rn_noftz_f32_slowpath) ;  /* 0x0000002c00207944 */ /* 0x001fea0003c00000 */
[----:B------:R-:W-:-:S07]  /*19c0*/  MOV R14, R5 ;  /* 0x00000005000e7202 */ /* 0x000fce0000000f00 */
.L_x_10504:
[----:B------:R-:W-:Y:S05]  /*19d0*/  BSYNC.RECONVERGENT B2 ;  /* 0x0000000000027941 */ /* 0x000fea0003800200 */
.L_x_10503:
        /* <DEDUP_REMOVED lines=14> */
.L_x_10506:
[----:B------:R-:W-:Y:S05]  /*1ac0*/  BSYNC.RECONVERGENT B2 ;  /* 0x0000000000027941 */ /* 0x000fea0003800200 */
.L_x_10505:
        /* <DEDUP_REMOVED lines=14> */
.L_x_10508:
[----:B------:R-:W-:Y:S05]  /*1bb0*/  BSYNC.RECONVERGENT B2 ;  /* 0x0000000000027941 */ /* 0x000fea0003800200 */
.L_x_10507:
        /* <DEDUP_REMOVED lines=14> */
.L_x_10510:
[----:B------:R-:W-:Y:S05]  /*1ca0*/  BSYNC.RECONVERGENT B2 ;  /* 0x0000000000027941 */ /* 0x000fea0003800200 */
.L_x_10509:
        /* <DEDUP_REMOVED lines=14> */
.L_x_10512:
[----:B------:R-:W-:Y:S05]  /*1d90*/  BSYNC.RECONVERGENT B2 ;  /* 0x0000000000027941 */ /* 0x000fea0003800200 */
.L_x_10511:
        /* <DEDUP_REMOVED lines=14> */
.L_x_10514:
[----:B------:R-:W-:Y:S05]  /*1e80*/  BSYNC.RECONVERGENT B2 ;  /* 0x0000000000027941 */ /* 0x000fea0003800200 */
.L_x_10513:
        /* <DEDUP_REMOVED lines=14> */
.L_x_10516:
[----:B------:R-:W-:Y:S05]  /*1f70*/  BSYNC.RECONVERGENT B2 ;  /* 0x0000000000027941 */ /* 0x000fea0003800200 */
.L_x_10515:
        /* <DEDUP_REMOVED lines=14> */
.L_x_10518:
[----:B------:R-:W-:Y:S05]  /*2060*/  BSYNC.RECONVERGENT B2 ;  /* 0x0000000000027941 */ /* 0x000fea0003800200 */
.L_x_10517:
        /* <DEDUP_REMOVED lines=14> */
.L_x_10520:
[----:B------:R-:W-:Y:S05]  /*2150*/  BSYNC.RECONVERGENT B2 ;  /* 0x0000000000027941 */ /* 0x000fea0003800200 */
.L_x_10519:
        /* <DEDUP_REMOVED lines=14> */
.L_x_10522:
[----:B------:R-:W-:Y:S05]  /*2240*/  BSYNC.RECONVERGENT B2 ;  /* 0x0000000000027941 */ /* 0x000fea0003800200 */
.L_x_10521:
        /* <DEDUP_REMOVED lines=14> */
.L_x_10524:
[----:B------:R-:W-:Y:S05]  /*2330*/  BSYNC.RECONVERGENT B2 ;  /* 0x0000000000027941 */ /* 0x000fea0003800200 */
.L_x_10523:
        /* <DEDUP_REMOVED lines=14> */
.L_x_10526:
[----:B------:R-:W-:Y:S05]  /*2420*/  BSYNC.RECONVERGENT B2 ;  /* 0x0000000000027941 */ /* 0x000fea0003800200 */
.L_x_10525:
        /* <DEDUP_REMOVED lines=14> */
.L_x_10528:
[----:B------:R-:W-:Y:S05]  /*2510*/  BSYNC.RECONVERGENT B2 ;  /* 0x0000000000027941 */ /* 0x000fea0003800200 */
.L_x_10527:
        /* <DEDUP_REMOVED lines=14> */
.L_x_10530:
[----:B------:R-:W-:Y:S05]  /*2600*/  BSYNC.RECONVERGENT B2 ;  /* 0x0000000000027941 */ /* 0x000fea0003800200 */
.L_x_10529:
        /* <DEDUP_REMOVED lines=14> */
.L_x_10532:
[----:B------:R-:W-:Y:S05]  /*26f0*/  BSYNC.RECONVERGENT B2 ;  /* 0x0000000000027941 */ /* 0x000fea0003800200 */
.L_x_10531:
        /* <DEDUP_REMOVED lines=14> */
.L_x_10534:
[----:B------:R-:W-:Y:S05]  /*27e0*/  BSYNC.RECONVERGENT B2 ;  /* 0x0000000000027941 */ /* 0x000fea0003800200 */
.L_x_10533:
        /* <DEDUP_REMOVED lines=14> */
.L_x_10536:
[----:B------:R-:W-:Y:S05]  /*28d0*/  BSYNC.RECONVERGENT B2 ;  /* 0x0000000000027941 */ /* 0x000fea0003800200 */
.L_x_10535:
        /* <DEDUP_REMOVED lines=14> */
.L_x_10538:
[----:B------:R-:W-:Y:S05]  /*29c0*/  BSYNC.RECONVERGENT B2 ;  /* 0x0000000000027941 */ /* 0x000fea0003800200 */
.L_x_10537:
        /* <DEDUP_REMOVED lines=14> */
.L_x_10540:
[----:B------:R-:W-:Y:S05]  /*2ab0*/  BSYNC.RECONVERGENT B2 ;  /* 0x0000000000027941 */ /* 0x000fea0003800200 */
.L_x_10539:
        /* <DEDUP_REMOVED lines=14> */
.L_x_10542:
[----:B------:R-:W-:Y:S05]  /*2ba0*/  BSYNC.RECONVERGENT B2 ;  /* 0x0000000000027941 */ /* 0x000fea0003800200 */
.L_x_10541:
        /* <DEDUP_REMOVED lines=14> */
.L_x_10544:
[----:B------:R-:W-:Y:S05]  /*2c90*/  BSYNC.RECONVERGENT B2 ;  /* 0x0000000000027941 */ /* 0x000fea0003800200 */
.L_x_10543:
        /* <DEDUP_REMOVED lines=14> */
.L_x_10546:
[----:B------:R-:W-:Y:S05]  /*2d80*/  BSYNC.RECONVERGENT B2 ;  /* 0x0000000000027941 */ /* 0x000fea0003800200 */
.L_x_10545:
        /* <DEDUP_REMOVED lines=13> */
.L_x_10548:
[----:B------:R-:W-:Y:S05]  /*2e60*/  BSYNC.RECONVERGENT B2 ;  /* 0x0000000000027941 */ /* 0x000fea0003800200 */
.L_x_10547:
        /* <DEDUP_REMOVED lines=15> */
[----:B------:R-:W-:-:S02]  /*2f60*/  F2FP.F16.F32.PACK_AB R2, R3, R2 ;  /* 0x000000020302723e */ /* 0x000fc400000000ff */
[----:B------:R-:W-:Y:S02]  /*2f70*/  LEA.HI.X R13, R26, UR41, R13, 0x1, P0 ;  /* 0x000000291a0d7c11 */ /* 0x000fe400080f0c0d */
[----:B------:R-:W-:Y:S02]  /*2f80*/  F2FP.F16.F32.PACK_AB R0, R0, R15 ;  /* 0x0000000f0000723e */ /* 0x000fe400000000ff */
[----:B------:R-:W-:Y:S01]  /*2f90*/  F2FP.F16.F32.PACK_AB R4, R7, R4 ;  /* 0x000000040704723e */ /* 0x000fe200000000ff */
[----:B------:R1:W-:Y:S01]  /*2fa0*/  STG.E.U16 desc[UR12][R12.64+0x100], R2 ;  /* 0x000100020c007986 */ /* 0x0003e2000c10150c */
[----:B------:R-:W-:Y:S02]  /*2fb0*/  F2FP.F16.F32.PACK_AB R6, R9, R6 ;  /* 0x000000060906723e */ /* 0x000fe400000000ff */
[----:B------:R-:W-:Y:S01]  /*2fc0*/  IADD3 R37, P0, PT, R39, R37, RZ ;  /* 0x0000002527257210 */ /* 0x000fe20007f1e0ff */
[----:B------:R2:W-:Y:S01]  /*2fd0*/  STG.E.U16 desc[UR8][R12.64+0x80], R0 ;  /* 0x000080000c007986 */ /* 0x0005e2000c101508 */
[----:B------:R-:W-:-:S02]  /*2fe0*/  F2FP.F16.F32.PACK_AB R11, R14, R11 ;  /* 0x0000000b0e0b723e */ /* 0x000fc400000000ff */
        /* <DEDUP_REMOVED lines=11> */
[----:B------:R-:W-:Y:S01]  /*30a0*/  F2FP.F16.F32.PACK_AB R10, R17, R10 ;  /* 0x0000000a110a723e */ /* 0x000fe200000000ff */
[----:B------:R1:W-:Y:S01]  /*30b0*/  STG.E.U16 desc[UR6][R12.64+0x1c0], R0 ;  /* 0x0001c0000c007986 */ /* 0x0003e2000c101506 */
[----:B------:R-:W-:Y:S02]  /*30c0*/  F2FP.F16.F32.PACK_AB R16, R19, R16 ;  /* 0x000000101310723e */ /* 0x000fe400000000ff */
[----:B------:R-:W-:Y:S01]  /*30d0*/  F2FP.F16.F32.PACK_AB R18, R21, R18 ;  /* 0x000000121512723e */ /* 0x000fe200000000ff */
        /* <DEDUP_REMOVED lines=11> */
[----:B------:R-:W-:Y:S01]  /*3190*/  F2FP.F16.F32.PACK_AB R8, R33, R8 ;  /* 0x000000082108723e */ /* 0x000fe200000000ff */
[----:B------:R2:W-:Y:S01]  /*31a0*/  STG.E.U16 desc[UR6][R12.64+0x340], R6 ;  /* 0x000340060c007986 */ /* 0x0005e2000c101506 */
[----:B------:R-:W-:Y:S02]  /*31b0*/  F2FP.F16.F32.PACK_AB R20, R23, R20 ;  /* 0x000000141714723e */ /* 0x000fe400000000ff */
[----:B------:R-:W-:Y:S01]  /*31c0*/  F2FP.F16.F32.PACK_AB R22, R25, R22 ;  /* 0x000000161916723e */ /* 0x000fe200000000ff */
[----:B------:R3:W-:Y:S01]  /*31d0*/  STG.E.U16 desc[UR10][R12.64+0x3c0], R0 ;  /* 0x0003c0000c007986 */ /* 0x0007e2000c10150a */
[----:B------:R-:W-:-:S03]  /*31e0*/  F2FP.F16.F32.PACK_AB R5, R5, R24 ;  /* 0x000000180505723e */ /* 0x000fc600000000ff */
        /* <DEDUP_REMOVED lines=18> */
.L_x_10500:
[----:B------:R-:W-:Y:S01]  /*3310*/  BSSY B0, `(.L_x_10550) ;  /* 0x0000007000007945 */ /* 0x000fe20003800000 */
[----:B------:R-:W-:Y:S02]  /*3320*/  MOV R12, 0x10 ;  /* 0x00000010000c7802 */ /* 0x000fe40000000f00 */
[----:B------:R-:W-:Y:S02]  /*3330*/  MOV R11, 0x1f ;  /* 0x0000001f000b7802 */ /* 0x000fe40000000f00 */
[----:B------:R-:W-:-:S07]  /*3340*/  MOV R15, 0xffffffff ;  /* 0xffffffff000f7802 */ /* 0x000fce0000000f00 */
[----:B0-----:R-:W-:Y:S05]  /*3350*/  WARPSYNC.COLLECTIVE R15, `(.L_x_10551) ;  /* 0x000000000f087348 */ /* 0x001fea0003c00000 */
[----:B------:R1:W2:Y:S02]  /*3360*/  SHFL.BFLY P6, R14, R13, R12, R11 ;  /* 0x0c00000c0d0e7389 */ /* 0x0002a400000c000b */
[----:B012---:R-:W-:Y:S05]  /*3370*/  ENDCOLLECTIVE ;  /* 0x000000000000791b */ /* 0x007fea0003800000 */
.L_x_10551:
[----:B------:R-:W-:Y:S05]  /*3380*/  BSYNC B0 ;  /* 0x0000000000007941 */ /* 0x000fea0003800000 */
.L_x_10550:
        /* <DEDUP_REMOVED lines=8> */
.L_x_10552:
[----:B------:R-:W-:Y:S01]  /*3410*/  HFMA2 R12, -RZ, RZ, 0, 2.384185791015625e-07 ;  /* 0x00000004ff0c7431 */ /* 0x000fe200000001ff */
[----:B------:R-:W-:-:S04]  /*3420*/  FMNMX R0, R13, R14, !PT ;  /* 0x0000000e0d007209 */ /* 0x000fc80007800000 */
[----:B------:R-:W-:-:S07]  /*3430*/  MOV R13, R0 ;  /* 0x00000000000d7202 */ /* 0x000fce0000000f00 */
[----:B------:R-:W-:Y:S05]  /*3440*/  WARPSYNC.COLLECTIVE R15, `(.L_x_10553) ;  /* 0x000000000f087348 */ /* 0x000fea0003c00000 */
[----:B------:R0:W1:Y:S02]  /*3450*/  SHFL.BFLY P6, R14, R13, R12, R11 ;  /* 0x0c00000c0d0e7389 */ /* 0x00006400000c000b */
[----:B01----:R-:W-:Y:S05]  /*3460*/  ENDCOLLECTIVE ;  /* 0x000000000000791b */ /* 0x003fea0003800000 */
.L_x_10553:
[----:B------:R-:W-:Y:S01]  /*3470*/  HFMA2 R12, -RZ, RZ, 0, 1.1920928955078125e-07 ;  /* 0x00000002ff0c7431 */ /* 0x000fe200000001ff */
[----:B------:R-:W-:-:S04]  /*3480*/  FMNMX R2, R0, R14, !PT ;  /* 0x0000000e00027209 */ /* 0x000fc80007800000 */
[----:B------:R-:W-:-:S07]  /*3490*/  MOV R13, R2 ;  /* 0x00000002000d7202 */ /* 0x000fce0000000f00 */
[----:B------:R-:W-:Y:S05]  /*34a0*/  WARPSYNC.COLLECTIVE R15, `(.L_x_10554) ;  /* 0x000000000f087348 */ /* 0x000fea0003c00000 */
[----:B------:R0:W1:Y:S02]  /*34b0*/  SHFL.BFLY P6, R14, R13, R12, R11 ;  /* 0x0c00000c0d0e7389 */ /* 0x00006400000c000b */
[----:B01----:R-:W-:Y:S05]  /*34c0*/  ENDCOLLECTIVE ;  /* 0x000000000000791b */ /* 0x003fea0003800000 */
.L_x_10554:
[----:B------:R-:W-:Y:S01]  /*34d0*/  HFMA2 R12, -RZ, RZ, 0, 5.9604644775390625e-08 ;  /* 0x00000001ff0c7431 */ /* 0x000fe200000001ff */
[----:B------:R-:W-:-:S04]  /*34e0*/  FMNMX R3, R2, R14, !PT ;  /* 0x0000000e02037209 */ /* 0x000fc80007800000 */
[----:B------:R-:W-:-:S07]  /*34f0*/  MOV R13, R3 ;  /* 0x00000003000d7202 */ /* 0x000fce0000000f00 */
[----:B------:R-:W-:Y:S05]  /*3500*/  WARPSYNC.COLLECTIVE R15, `(.L_x_10555) ;  /* 0x000000000f087348 */ /* 0x000fea0003c00000 */
[----:B------:R0:W1:Y:S02]  /*3510*/  SHFL.BFLY P6, R14, R13, R12, R11 ;  /* 0x0c00000c0d0e7389 */ /* 0x00006400000c000b */
[----:B01----:R-:W-:Y:S05]  /*3520*/  ENDCOLLECTIVE ;  /* 0x000000000000791b */ /* 0x003fea0003800000 */
.L_x_10555:
        /* <DEDUP_REMOVED lines=248> */
.L_x_10556:
[----:B------:R-:W-:Y:S02]  /*44b0*/  HFMA2 R12, -RZ, RZ, 0, 4.76837158203125e-07 ;  /* 0x00000008ff0c7431 */ /* 0x000fe400000001ff */
[----:B------:R-:W-:-:S05]  /*44c0*/  FADD R32, R13, R14 ;  /* 0x0000000e0d207221 */ /* 0x000fca0000000000 */
[----:B------:R-:W-:-:S07]  /*44d0*/  MOV R13, R32 ;  /* 0x00000020000d7202 */ /* 0x000fce0000000f00 */
[----:B------:R-:W-:Y:S05]  /*44e0*/  WARPSYNC.COLLECTIVE R15, `(.L_x_10557) ;  /* 0x000000000f087348 */ /* 0x000fea0003c00000 */
[----:B------:R0:W1:Y:S02]  /*44f0*/  SHFL.BFLY P6, R14, R13, R12, R11 ;  /* 0x0c00000c0d0e7389 */ /* 0x00006400000c000b */
[----:B01----:R-:W-:Y:S05]  /*4500*/  ENDCOLLECTIVE ;  /* 0x000000000000791b */ /* 0x003fea0003800000 */
.L_x_10557:
[----:B------:R-:W-:Y:S02]  /*4510*/  HFMA2 R12, -RZ, RZ, 0, 2.384185791015625e-07 ;  /* 0x00000004ff0c7431 */ /* 0x000fe400000001ff */
[----:B------:R-:W-:-:S05]  /*4520*/  FADD R33, R32, R14 ;  /* 0x0000000e20217221 */ /* 0x000fca0000000000 */
[----:B------:R-:W-:-:S07]  /*4530*/  MOV R13, R33 ;  /* 0x00000021000d7202 */ /* 0x000fce0000000f00 */
[----:B------:R-:W-:Y:S05]  /*4540*/  WARPSYNC.COLLECTIVE R15, `(.L_x_10558) ;  /* 0x000000000f087348 */ /* 0x000fea0003c00000 */
[----:B------:R0:W1:Y:S02]  /*4550*/  SHFL.BFLY P6, R14, R13, R12, R11 ;  /* 0x0c00000c0d0e7389 */ /* 0x00006400000c000b */
[----:B01----:R-:W-:Y:S05]  /*4560*/  ENDCOLLECTIVE ;  /* 0x000000000000791b */ /* 0x003fea0003800000 */
.L_x_10558:
[----:B------:R-:W-:Y:S02]  /*4570*/  HFMA2 R12, -RZ, RZ, 0, 1.1920928955078125e-07 ;  /* 0x00000002ff0c7431 */ /* 0x000fe400000001ff */
[----:B------:R-:W-:-:S05]  /*4580*/  FADD R34, R33, R14 ;  /* 0x0000000e21227221 */ /* 0x000fca0000000000 */
[----:B------:R-:W-:-:S07]  /*4590*/  MOV R13, R34 ;  /* 0x00000022000d7202 */ /* 0x000fce0000000f00 */
[----:B------:R-:W-:Y:S05]  /*45a0*/  WARPSYNC.COLLECTIVE R15, `(.L_x_10559) ;  /* 0x000000000f087348 */ /* 0x000fea0003c00000 */
[----:B------:R0:W1:Y:S02]  /*45b0*/  SHFL.BFLY P6, R14, R13, R12, R11 ;  /* 0x0c00000c0d0e7389 */ /* 0x00006400000c000b */
[----:B01----:R-:W-:Y:S05]  /*45c0*/  ENDCOLLECTIVE ;  /* 0x000000000000791b */ /* 0x003fea0003800000 */
.L_x_10559:
[----:B------:R-:W-:Y:S02]  /*45d0*/  HFMA2 R12, -RZ, RZ, 0, 5.9604644775390625e-08 ;  /* 0x00000001ff0c7431 */ /* 0x000fe400000001ff */
[----:B------:R-:W-:-:S05]  /*45e0*/  FADD R35, R34, R14 ;  /* 0x0000000e22237221 */ /* 0x000fca0000000000 */
[----:B------:R-:W-:-:S07]  /*45f0*/  MOV R13, R35 ;  /* 0x00000023000d7202 */ /* 0x000fce0000000f00 */
[----:B------:R-:W-:Y:S05]  /*4600*/  WARPSYNC.COLLECTIVE R15, `(.L_x_10560) ;  /* 0x000000000f087348 */ /* 0x000fea0003c00000 */
[----:B------:R0:W1:Y:S02]  /*4610*/  SHFL.BFLY P6, R14, R13, R12, R11 ;  /* 0x0c00000c0d0e7389 */ /* 0x00006400000c000b */
[----:B01----:R-:W-:Y:S05]  /*4620*/  ENDCOLLECTIVE ;  /* 0x000000000000791b */ /* 0x003fea0003800000 */
.L_x_10560:
[----:B------:R-:W-:Y:S05]  /*4630*/  BRA `(.L_x_10561) ;  /* 0xffffffd000707947 */ /* 0x000fea000383ffff */
        .weak           $__internal_197_$__cuda_sm3x_div_rn_noftz_f32_slowpath
        .type           $__internal_197_$__cuda_sm3x_div_rn_noftz_f32_slowpath,@function
        .size           $__internal_197_$__cuda_sm3x_div_rn_noftz_f32_slowpath,(.L_x_25649 - $__internal_197_$__cuda_sm3x_div_rn_noftz_f32_slowpath)
$__internal_197_$__cuda_sm3x_div_rn_noftz_f32_slowpath:
        /* <DEDUP_REMOVED lines=34> */
.L_x_10563:
        /* <DEDUP_REMOVED lines=51> */
.L_x_10570:
[----:B------:R-:W-:-:S04]  /*4b90*/  LOP3.LUT R5, R5, 0x80000000, RZ, 0xc0, !PT ;  /* 0x8000000005057812 */ /* 0x000fc800078ec0ff */
[----:B------:R-:W-:Y:S01]  /*4ba0*/  LOP3.LUT R5, R5, 0x7f800000, RZ, 0xfc, !PT ;  /* 0x7f80000005057812 */ /* 0x000fe200078efcff */
[----:B------:R-:W-:Y:S06]  /*4bb0*/  BRA `(.L_x_10571) ;  /* 0x0000000000047947 */ /* 0x000fec0003800000 */
.L_x_10569:
[----:B------:R-:W-:-:S07]  /*4bc0*/  LEA R5, R34, R5, 0x17 ;  /* 0x0000000522057211 */ /* 0x000fce00078eb8ff */
.L_x_10571:
[----:B------:R-:W-:Y:S05]  /*4bd0*/  BSYNC.RECONVERGENT B1 ;  /* 0x0000000000017941 */ /* 0x000fea0003800200 */
.L_x_10568:
[----:B------:R-:W-:Y:S05]  /*4be0*/  BRA `(.L_x_10572) ;  /* 0x0000000000207947 */ /* 0x000fea0003800000 */
.L_x_10567:
[----:B------:R-:W-:-:S04]  /*4bf0*/  LOP3.LUT R5, R12, 0x80000000, R5, 0x48, !PT ;  /* 0x800000000c057812 */ /* 0x000fc800078e4805 */
[----:B------:R-:W-:Y:S01]  /*4c00*/  LOP3.LUT R5, R5, 0x7f800000, RZ, 0xfc, !PT ;  /* 0x7f80000005057812 */ /* 0x000fe200078efcff */
[----:B------:R-:W-:Y:S06]  /*4c10*/  BRA `(.L_x_10572) ;  /* 0x0000000000147947 */ /* 0x000fec0003800000 */
.L_x_10566:
[----:B------:R-:W-:Y:S01]  /*4c20*/  LOP3.LUT R5, R12, 0x80000000, R5, 0x48, !PT ;  /* 0x800000000c057812 */ /* 0x000fe200078e4805 */
[----:B------:R-:W-:Y:S06]  /*4c30*/  BRA `(.L_x_10572) ;  /* 0x00000000000c7947 */ /* 0x000fec0003800000 */
.L_x_10565:
[----:B------:R-:W0:Y:S01]  /*4c40*/  MUFU.RSQ R5, -QNAN ;  /* 0xffc0000000057908 */ /* 0x000e220000001400 */
[----:B------:R-:W-:Y:S05]  /*4c50*/  BRA `(.L_x_10572) ;  /* 0x0000000000047947 */ /* 0x000fea0003800000 */
.L_x_10564:
[----:B------:R-:W-:-:S07]  /*4c60*/  FADD.FTZ R5, R5, R12 ;  /* 0x0000000c05057221 */ /* 0x000fce0000010000 */
.L_x_10572:
[----:B------:R-:W-:Y:S05]  /*4c70*/  BSYNC.RECONVERGENT B0 ;  /* 0x0000000000007941 */ /* 0x000fea0003800200 */
.L_x_10562:
[----:B------:R-:W-:Y:S01]  /*4c80*/  HFMA2 R13, -RZ, RZ, 0, 0 ;  /* 0x00000000ff0d7431 */ /* 0x000fe200000001ff */
[----:B------:R-:W-:-:S04]  /*4c90*/  MOV R12, R32 ;  /* 0x00000020000c7202 */ /* 0x000fc80000000f00 */
[----:B0-----:R-:W-:Y:S05]  /*4ca0*/  RET.REL.NODEC R12 `(_Z15SoftmaxWarpImplI10DirectLoadI6__halffE11DirectStoreIfS1_EfLi1ELi24ELi32ELi1ELb0EL9Algorithm0EEvT_T0_ll) ;  /* 0xffffffb00cd47950 */ /* 0x001fea0003c3ffff */
.L_x_10573:
        /* <DEDUP_REMOVED lines=13> */
.L_x_25649:


//--------------------- .text._Z15SoftmaxWarpImplI10DirectLoadI6__halffE11DirectStoreIfS1_EfLi1ELi23ELi32ELi1ELb1EL9Algorithm0EEvT_T0_ll --------------------------
	.section	.text._Z15SoftmaxWarpImplI10DirectLoadI6__halffE11DirectStoreIfS1_EfLi1ELi23ELi32ELi1ELb1EL9Algorithm0EEvT_T0_ll,"ax",@progbits
	.align	128
        .global         _Z15SoftmaxWarpImplI10DirectLoadI6__halffE11DirectStoreIfS1_EfLi1ELi23ELi32ELi1ELb1EL9Algorithm0EEvT_T0_ll
        .type           _Z15SoftmaxWarpImplI10DirectLoadI6__halffE11DirectStoreIfS1_EfLi1ELi23ELi32ELi1ELb1EL9Algorithm0EEvT_T0_ll,@function
        .size           _Z15SoftmaxWarpImplI10DirectLoadI6__halffE11DirectStoreIfS1_EfLi1ELi23ELi32ELi1ELb1EL9Algorithm0EEvT_T0_ll,(.L_x_25650 - _Z15SoftmaxWarpImplI10DirectLoadI6__halffE11DirectStoreIfS1_EfLi1ELi23ELi32ELi1ELb1EL9Algorithm0EEvT_T0_ll)
        .other          _Z15SoftmaxWarpImplI10DirectLoadI6__halffE11DirectStoreIfS1_EfLi1ELi23ELi32ELi1ELb1EL9Algorithm0EEvT_T0_ll,@"STO_CUDA_ENTRY STV_DEFAULT"
_Z15SoftmaxWarpImplI10DirectLoadI6__halffE11DirectStoreIfS1_EfLi1ELi23ELi32ELi1ELb1EL9Algorithm0EEvT_T0_ll:
.text._Z15SoftmaxWarpImplI10DirectLoadI6__halffE11DirectStoreIfS1_EfLi1ELi23ELi32ELi1ELb1EL9Algorithm0EEvT_T0_ll:
        /* <DEDUP_REMOVED lines=25> */
.L_x_10574:
        /* <DEDUP_REMOVED lines=36> */
.L_x_10623:
[----:B------:R-:W-:Y:S01]  /*03d0*/  ISETP.GE.U32.AND P0, PT, R36, UR44, PT ;  /* 0x0000002c24007c0c */ /* 0x000fe2000bf06070 */
[----:B------:R-:W-:Y:S01]  /*03e0*/  HFMA2 R3, -RZ, RZ, 0, 0 ;  /* 0x00000000ff037431 */ /* 0x000fe200000001ff */
[----:B------:R-:W-:Y:S01]  /*03f0*/  ISETP.GE.U32.AND P1, PT, R39, UR44, PT ;  /* 0x0000002c27007c0c */ /* 0x000fe2000bf26070 */
[----:B-1----:R-:W-:Y:S01]  /*0400*/  IMAD R7, R38, UR42, RZ ;  /* 0x0000002a26077c24 */ /* 0x002fe2000f8e02ff */
        /* <DEDUP_REMOVED lines=11> */
[----:B------:R-:W-:-:S02]  /*04c0*/  ISETP.GE.AND.EX P6, PT, RZ, UR45, PT, P6 ;  /* 0x0000002dff007c0c */ /* 0x000fc4000bfc6360 */
        /* <DEDUP_REMOVED lines=17> */
[----:B------:R-:W-:-:S02]  /*05e0*/  ISETP.GE.U32.AND P2, PT, R44, UR44, PT ;  /* 0x0000002c2c007c0c */ /* 0x000fc4000bf46070 */
[----:B------:R-:W-:Y:S02]  /*05f0*/  MOV R80, 0xff800000 ;  /* 0xff80000000507802 */ /* 0x000fe40000000f00 */
[----:B------:R-:W-:Y:S02]  /*0600*/  ISETP.GE.U32.AND P3, PT, R45, UR44, PT ;  /* 0x0000002c2d007c0c */ /* 0x000fe4000bf66070 */
[----:B------:R-:W-:Y:S02]  /*0610*/  ISETP.GE.AND.EX P2, PT, RZ, UR45, PT, P2 ;  /* 0x0000002dff007c0c */ /* 0x000fe4000bf46320 */
[----:B------:R-:W-:Y:S02]  /*0620*/  MOV R78, 0xff800000 ;  /* 0xff800000004e7802 */ /* 0x000fe40000000f00 */
[----:B------:R-:W-:Y:S02]  /*0630*/  MOV R13, 0xff800000 ;  /* 0xff800000000d7802 */ /* 0x000fe40000000f00 */
[----:B------:R-:W-:-:S02]  /*0640*/  ISETP.GE.AND.EX P3, PT, RZ, UR45, PT, P3 ;  /* 0x0000002dff007c0c */ /* 0x000fc4000bf66330 */
[----:B------:R-:W-:Y:S02]  /*0650*/  MOV R76, 0xff800000 ;  /* 0xff800000004c7802 */ /* 0x000fe40000000f00 */
[----:B------:R-:W-:-:S03]  /*0660*/  MOV R74, 0xff800000 ;  /* 0xff800000004a7802 */ /* 0x000fc60000000f00 */
[----:B------:R-:W-:Y:S02]  /*0670*/  @!P2 R2UR UR4, R30 ;  /* 0x000000001e04a2ca */ /* 0x000fe400000e0000 */
[----:B------:R-:W-:-:S04]  /*0680*/  @!P2 R2UR UR5, R31 ;  /* 0x000000001f05a2ca */ /* 0x000fc800000e0000 */
[----:B------:R-:W-:Y:S02]  /*0690*/  @!P3 R2UR UR6, R30 ;  /* 0x000000001e06b2ca */ /* 0x000fe400000e0000 */
[----:B------:R-:W-:-:S07]  /*06a0*/  @!P3 R2UR UR7, R31 ;  /* 0x000000001f07b2ca */ /* 0x000fce00000e0000 */
[----:B------:R-:W5:Y:S01]  /*06b0*/  @!P2 LDG.E.U16 R8, desc[UR4][R2.64+0x140] ;  /* 0x000140040208a981 */ /* 0x000f62000c1e1500 */
[----:B--2---:R-:W-:Y:S01]  /*06c0*/  @!P0 HADD2.F32 R80, -RZ, R4.H0_H0 ;  /* 0x20000004ff508230 */ /* 0x004fe20000004100 */
[----:B------:R-:W-:Y:S01]  /*06d0*/  MOV R4, 0xff800000 ;  /* 0xff80000000047802 */ /* 0x000fe20000000f00 */
[----:B---3--:R-:W-:-:S03]  /*06e0*/  @!P1 HADD2.F32 R78, -RZ, R0.H0_H0 ;  /* 0x20000000ff4e9230 */ /* 0x008fc60000004100 */
[----:B------:R-:W-:Y:S01]  /*06f0*/  @!P0 FMNMX R13, R80, -INF , !PT ;  /* 0xff800000500d8809 */ /* 0x000fe20007800000 */
[----:B------:R-:W2:Y:S03]  /*0700*/  @!P3 LDG.E.U16 R0, desc[UR6][R2.64+0x180] ;  /* 0x000180060200b981 */ /* 0x000ea6000c1e1500 */
        /* <DEDUP_REMOVED lines=43> */
[----:B------:R-:W-:-:S13]  /*09c0*/  ISETP.GE.AND.EX P3, PT, RZ, UR45, PT, P3 ;  /* 0x0000002dff007c0c */ /* 0x000fda000bf66330 */
[----:B------:R-:W-:Y:S02]  /*09d0*/  @!P3 R2UR UR4, R30 ;  /* 0x000000001e04b2ca */ /* 0x000fe400000e0000 */
[----:B------:R-:W-:-:S13]  /*09e0*/  @!P3 R2UR UR5, R31 ;  /* 0x000000001f05b2ca */ /* 0x000fda00000e0000 */
[----:B------:R-:W2:Y:S01]  /*09f0*/  @!P3 LDG.E.U16 R11, desc[UR4][R2.64+0x2c0] ;  /* 0x0002c004020bb981 */ /* 0x000ea2000c1e1500 */
        /* <DEDUP_REMOVED lines=12> */
[----:B------:R-:W-:Y:S02]  /*0ac0*/  @!P5 FMNMX R13, R13, R66, !PT ;  /* 0x000000420d0dd209 */ /* 0x000fe40007800000 */
[----:B------:R-:W-:Y:S02]  /*0ad0*/  ISETP.GE.U32.AND P5, PT, R55, UR44, PT ;  /* 0x0000002c37007c0c */ /* 0x000fe4000bfa6070 */
[----:B------:R-:W-:Y:S02]  /*0ae0*/  ISETP.GE.AND.EX P6, PT, RZ, UR45, PT, P6 ;  /* 0x0000002dff007c0c */ /* 0x000fe4000bfc6360 */
[----:B------:R-:W-:-:S02]  /*0af0*/  ISETP.GE.AND.EX P5, PT, RZ, UR45, PT, P5 ;  /* 0x0000002dff007c0c */ /* 0x000fc4000bfa6350 */
        /* <DEDUP_REMOVED lines=12> */
[----:B------:R-:W-:-:S02]  /*0bc0*/  MOV R64, 0xff800000 ;  /* 0xff80000000407802 */ /* 0x000fc40000000f00 */
[----:B------:R-:W-:Y:S02]  /*0bd0*/  MOV R62, 0xff800000 ;  /* 0xff800000003e7802 */ /* 0x000fe40000000f00 */
[----:B0-----:R-:W-:Y:S02]  /*0be0*/  MOV R34, 0xff800000 ;  /* 0xff80000000227802 */ /* 0x001fe40000000f00 */
[----:B------:R-:W-:Y:S02]  /*0bf0*/  MOV R32, 0xff800000 ;  /* 0xff80000000207802 */ /* 0x000fe40000000f00 */
[----:B------:R-:W-:Y:S02]  /*0c00*/  MOV R26, 0xff800000 ;  /* 0xff800000001a7802 */ /* 0x000fe40000000f00 */
[----:B------:R-:W-:Y:S01]  /*0c10*/  MOV R22, 0xff800000 ;  /* 0xff80000000167802 */ /* 0x000fe20000000f00 */
[----:B--2---:R-:W-:Y:S02]  /*0c20*/  @!P2 HADD2.F32 R62, -RZ, R0.H0_H0 ;  /* 0x20000000ff3ea230 */ /* 0x004fe40000004100 */
[----:B------:R-:W-:-:S05]  /*0c30*/  @!P3 HADD2.F32 R64, -RZ, R11.H0_H0 ;  /* 0x2000000bff40b230 */ /* 0x000fca0000004100 */
[----:B------:R-:W-:Y:S02]  /*0c40*/  @!P3 FMNMX R13, R13, R64, !PT ;  /* 0x000000400d0db209 */ /* 0x000fe40007800000 */
[----:B------:R-:W-:Y:S02]  /*0c50*/  ISETP.GE.U32.AND P3, PT, R56, UR44, PT ;  /* 0x0000002c38007c0c */ /* 0x000fe4000bf66070 */
[----:B------:R-:W-:Y:S02]  /*0c60*/  @!P2 FMNMX R13, R13, R62, !PT ;  /* 0x0000003e0d0da209 */ /* 0x000fe40007800000 */
[----:B------:R-:W-:Y:S02]  /*0c70*/  ISETP.GE.U32.AND P2, PT, R57, UR44, PT ;  /* 0x0000002c39007c0c */ /* 0x000fe4000bf46070 */
[----:B------:R-:W-:Y:S02]  /*0c80*/  ISETP.GE.AND.EX P3, PT, RZ, UR45, PT, P3 ;  /* 0x0000002dff007c0c */ /* 0x000fe4000bf66330 */
[----:B------:R-:W-:-:S11]  /*0c90*/  ISETP.GE.AND.EX P2, PT, RZ, UR45, PT, P2 ;  /* 0x0000002dff007c0c */ /* 0x000fd6000bf46320 */
[C---:B------:R-:W-:Y:S02]  /*0ca0*/  @!P3 R2UR UR4, R30.reuse ;  /* 0x000000001e04b2ca */ /* 0x040fe400000e0000 */
[C---:B------:R-:W-:Y:S02]  /*0cb0*/  @!P3 R2UR UR5, R31.reuse ;  /* 0x000000001f05b2ca */ /* 0x040fe400000e0000 */
        /* <DEDUP_REMOVED lines=12> */
[----:B------:R-:W-:Y:S01]  /*0d80*/  @!P6 FMNMX R13, R13, R26, !PT ;  /* 0x0000001a0d0de209 */ /* 0x000fe20007800000 */
[----:B------:R-:W3:Y:S01]  /*0d90*/  @!P3 LDG.E.U16 R10, desc[UR4][R2.64+0x440] ;  /* 0x00044004020ab981 */ /* 0x000ee2000c1e1500 */
[----:B------:R-:W-:-:S02]  /*0da0*/  ISETP.GE.U32.AND P6, PT, R60, UR44, PT ;  /* 0x0000002c3c007c0c */ /* 0x000fc4000bfc6070 */
[----:B------:R-:W-:Y:S02]  /*0db0*/  ISETP.GE.AND.EX P4, PT, RZ, UR45, PT, P4 ;  /* 0x0000002dff007c0c */ /* 0x000fe4000bf86340 */
[----:B------:R-:W-:Y:S02]  /*0dc0*/  @!P5 FMNMX R13, R13, R22, !PT ;  /* 0x000000160d0dd209 */ /* 0x000fe40007800000 */
[----:B------:R-:W-:Y:S02]  /*0dd0*/  ISETP.GE.U32.AND P5, PT, R37, UR44, PT ;  /* 0x0000002c25007c0c */ /* 0x000fe4000bfa6070 */
[----:B------:R-:W-:Y:S02]  /*0de0*/  ISETP.GE.AND.EX P6, PT, RZ, UR45, PT, P6 ;  /* 0x0000002dff007c0c */ /* 0x000fe4000bfc6360 */
[----:B------:R-:W-:Y:S02]  /*0df0*/  ISETP.GE.AND.EX P5, PT, RZ, UR45, PT, P5 ;  /* 0x0000002dff007c0c */ /* 0x000fe4000bfa6350 */
[----:B------:R-:W-:-:S02]  /*0e00*/  @!P1 R2UR UR8, R30 ;  /* 0x000000001e0892ca */ /* 0x000fc400000e0000 */
        /* <DEDUP_REMOVED lines=17> */
[----:B--2---:R-:W-:Y:S02]  /*0f20*/  @!P2 HADD2.F32 R24, -RZ, R0.H0_H0 ;  /* 0x20000000ff18a230 */ /* 0x004fe40000004100 */
[----:B---3--:R-:W-:-:S05]  /*0f30*/  @!P3 HADD2.F32 R28, -RZ, R10.H0_H0 ;  /* 0x2000000aff1cb230 */ /* 0x008fca0000004100 */
[----:B------:R-:W-:-:S04]  /*0f40*/  @!P3 FMNMX R13, R13, R28, !PT ;  /* 0x0000001c0d0db209 */ /* 0x000fc80007800000 */
[----:B------:R-:W-:Y:S02]  /*0f50*/  @!P2 FMNMX R13, R13, R24, !PT ;  /* 0x000000180d0da209 */ /* 0x000fe40007800000 */
[----:B------:R-:W-:Y:S01]  /*0f60*/  MOV R10, 0xff800000 ;  /* 0xff800000000a7802 */ /* 0x000fe20000000f00 */
[----:B----4-:R-:W-:Y:S02]  /*0f70*/  @!P1 HADD2.F32 R20, -RZ, R5.H0_H0 ;  /* 0x20000005ff149230 */ /* 0x010fe40000004100 */
[----:B-----5:R-:W-:-:S03]  /*0f80*/  @!P4 HADD2.F32 R18, -RZ, R7.H0_H0 ;  /* 0x20000007ff12c230 */ /* 0x020fc60000004100 */
[----:B------:R-:W-:Y:S01]  /*0f90*/  @!P1 FMNMX R13, R13, R20, !PT ;  /* 0x000000140d0d9209 */ /* 0x000fe20007800000 */
[----:B------:R-:W-:-:S03]  /*0fa0*/  @!P6 HADD2.F32 R16, -RZ, R9.H0_H0 ;  /* 0x20000009ff10e230 */ /* 0x000fc60000004100 */
[----:B------:R-:W-:Y:S01]  /*0fb0*/  @!P4 FMNMX R13, R13, R18, !PT ;  /* 0x000000120d0dc209 */ /* 0x000fe20007800000 */
[----:B------:R-:W-:-:S03]  /*0fc0*/  @!P5 HADD2.F32 R10, -RZ, R11.H0_H0 ;  /* 0x2000000bff0ad230 */ /* 0x000fc60000004100 */
        /* <DEDUP_REMOVED lines=130> */
[----:B------:R-:W-:Y:S01]  /*17f0*/  SHF.L.U32 R10, R20, 0x17, RZ ;  /* 0x00000017140a7819 */ /* 0x000fe200000006ff */
[----:B------:R-:W-:Y:S02]  /*1800*/  MUFU.EX2 R27, R27 ;  /* 0x0000001b001b7308 */ /* 0x000fe40000000800 */
[----:B------:R-:W-:Y:S02]  /*1810*/  FADD R16, R19, -12583039 ;  /* 0xcb40007f13107421 */ /* 0x000fe40000000000 */
[----:B0-----:R-:W-:Y:S01]  /*1820*/  FMUL R10, R10, R17 ;  /* 0x000000110a0a7220 */ /* 0x001fe20000400000 */
[----:B-1----:R-:W-:Y:S01]  /*1830*/  FMUL R9, R9, R18 ;  /* 0x0000001209097220 */ /* 0x002fe20000400000 */
        /* <DEDUP_REMOVED lines=83> */
[----:B------:R-:W-:-:S02]  /*1d70*/  SHF.L.U32 R25, R26, 0x17, RZ ;  /* 0x000000171a197819 */ /* 0x000fc400000006ff */
[----:B------:R-:W-:Y:S01]  /*1d80*/  FADD R28, R13, R4 ;  /* 0x000000040d1c7221 */ /* 0x000fe20000000000 */
[----:B------:R-:W-:Y:S02]  /*1d90*/  SHF.L.U32 R26, R27, 0x17, RZ ;  /* 0x000000171b1a7819 */ /* 0x000fe400000006ff */
[----:B------:R-:W2:Y:S01]  /*1da0*/  MUFU.EX2 R34, R34 ;  /* 0x0000002200227308 */ /* 0x000ea20000000800 */
[----:B------:R-:W-:Y:S01]  /*1db0*/  FADD R13, R28, R5 ;  /* 0x000000051c0d7221 */ /* 0x000fe20000000000 */
[----:B0-----:R-:W-:Y:S01]  /*1dc0*/  FMUL R25, R25, R32 ;  /* 0x0000002019197220 */ /* 0x001fe20000400000 */
        /* <DEDUP_REMOVED lines=30> */
.L_x_10635:
        /* <DEDUP_REMOVED lines=12> */
[----:B------:R-:W-:Y:S05]  /*2070*/  CALL.REL.NOINC `($__internal_198_$__cuda_sm3x_div_rn_noftz_f32_slowpath) ;  /* 0x0000003000307944 */ /* 0x000fea0003c00000 */
[----:B------:R-:W-:-:S07]  /*2080*/  MOV R14, R3 ;  /* 0x00000003000e7202 */ /* 0x000fce0000000f00 */
.L_x_10578:
[----:B------:R-:W-:Y:S05]  /*2090*/  BSYNC.RECONVERGENT B3 ;  /* 0x0000000000037941 */ /* 0x000fea0003800200 */
.L_x_10577:
        /* <DEDUP_REMOVED lines=12> */
[----:B------:R-:W-:Y:S05]  /*2160*/  CALL.REL.NOINC `($__internal_198_$__cuda_sm3x_div_rn_noftz_f32_slowpath) ;  /* 0x0000002c00f47944 */ /* 0x000fea0003c00000 */
[----:B------:R-:W-:-:S07]  /*2170*/  MOV R15, R3 ;  /* 0x00000003000f7202 */ /* 0x000fce0000000f00 */
.L_x_10580:
[----:B------:R-:W-:Y:S05]  /*2180*/  BSYNC.RECONVERGENT B3 ;  /* 0x0000000000037941 */ /* 0x000fea0003800200 */
.L_x_10579:
        /* <DEDUP_REMOVED lines=14> */
.L_x_10582:
[----:B------:R-:W-:Y:S05]  /*2270*/  BSYNC.RECONVERGENT B3 ;  /* 0x0000000000037941 */ /* 0x000fea0003800200 */
.L_x_10581:
        /* <DEDUP_REMOVED lines=14> */
.L_x_10584:
[----:B------:R-:W-:Y:S05]  /*2360*/  BSYNC.RECONVERGENT B3 ;  /* 0x0000000000037941 */ /* 0x000fea0003800200 */
.L_x_10583:
        /* <DEDUP_REMOVED lines=14> */
.L_x_10586:
[----:B------:R-:W-:Y:S05]  /*2450*/  BSYNC.RECONVERGENT B3 ;  /* 0x0000000000037941 */ /* 0x000fea0003800200 */
.L_x_10585:
        /* <DEDUP_REMOVED lines=14> */
.L_x_10588:
[----:B------:R-:W-:Y:S05]  /*2540*/  BSYNC.RECONVERGENT B3 ;  /* 0x0000000000037941 */ /* 0x000fea0003800200 */
.L_x_10587:
        /* <DEDUP_REMOVED lines=14> */
.L_x_10590:
[----:B------:R-:W-:Y:S05]  /*2630*/  BSYNC.RECONVERGENT B3 ;  /* 0x0000000000037941 */ /* 0x000fea0003800200 */
.L_x_10589:
        /* <DEDUP_REMOVED lines=14> */
.L_x_10592:
[----:B------:R-:W-:Y:S05]  /*2720*/  BSYNC.RECONVERGENT B3 ;  /* 0x0000000000037941 */ /* 0x000fea0003800200 */
.L_x_10591:
        /* <DEDUP_REMOVED lines=14> */
.L_x_10594:
[----:B------:R-:W-:Y:S05]  /*2810*/  BSYNC.RECONVERGENT B3 ;  /* 0x0000000000037941 */ /* 0x000fea0003800200 */
.L_x_10593:
        /* <DEDUP_REMOVED lines=14> */
.L_x_10596:
[----:B------:R-:W-:Y:S05]  /*2900*/  BSYNC.RECONVERGENT B3 ;  /* 0x0000000000037941 */ /* 0x000fea0003800200 */
.L_x_10595:
        /* <DEDUP_REMOVED lines=14> */
.L_x_10598:
[----:B------:R-:W-:Y:S05]  /*29f0*/  BSYNC.RECONVERGENT B3 ;  /* 0x0000000000037941 */ /* 0x000fea0003800200 */
.L_x_10597:
        /* <DEDUP_REMOVED lines=14> */
.L_x_10600:
[----:B------:R-:W-:Y:S05]  /*2ae0*/  BSYNC.RECONVERGENT B3 ;  /* 0x0000000000037941 */ /* 0x000fea0003800200 */
.L_x_10599:
        /* <DEDUP_REMOVED lines=14> */
.L_x_10602:
[----:B------:R-:W-:Y:S05]  /*2bd0*/  BSYNC.RECONVERGENT B3 ;  /* 0x0000000000037941 */ /* 0x000fea0003800200 */
.L_x_10601:
        /* <DEDUP_REMOVED lines=14> */
.L_x_10604:
[----:B------:R-:W-:Y:S05]  /*2cc0*/  BSYNC.RECONVERGENT B3 ;  /* 0x0000000000037941 */ /* 0x000fea0003800200 */
.L_x_10603:
        /* <DEDUP_REMOVED lines=14> */
.L_x_10606:
[----:B------:R-:W-:Y:S05]  /*2db0*/  BSYNC.RECONVERGENT B3 ;  /* 0x0000000000037941 */ /* 0x000fea0003800200 */
.L_x_10605:
        /* <DEDUP_REMOVED lines=14> */
.L_x_10608:
[----:B------:R-:W-:Y:S05]  /*2ea0*/  BSYNC.RECONVERGENT B3 ;  /* 0x0000000000037941 */ /* 0x000fea0003800200 */
.L_x_10607:
        /* <DEDUP_REMOVED lines=14> */
.L_x_10610:
[----:B------:R-:W-:Y:S05]  /*2f90*/  BSYNC.RECONVERGENT B3 ;  /* 0x0000000000037941 */ /* 0x000fea0003800200 */
.L_x_10609:
        /* <DEDUP_REMOVED lines=14> */
.L_x_10612:
[----:B------:R-:W-:Y:S05]  /*3080*/  BSYNC.RECONVERGENT B3 ;  /* 0x0000000000037941 */ /* 0x000fea0003800200 */
.L_x_10611:
        /* <DEDUP_REMOVED lines=14> */
.L_x_10614:
[----:B------:R-:W-:Y:S05]  /*3170*/  BSYNC.RECONVERGENT B3 ;  /* 0x0000000000037941 */ /* 0x000fea0003800200 */
.L_x_10613:
        /* <DEDUP_REMOVED lines=14> */
.L_x_10616:
[----:B------:R-:W-:Y:S05]  /*3260*/  BSYNC.RECONVERGENT B3 ;  /* 0x0000000000037941 */ /* 0x000fea0003800200 */
.L_x_10615:
        /* <DEDUP_REMOVED lines=14> */
.L_x_10618:
[----:B------:R-:W-:Y:S05]  /*3350*/  BSYNC.RECONVERGENT B3 ;  /* 0x0000000000037941 */ /* 0x000fea0003800200 */
.L_x_10617:
        /* <DEDUP_REMOVED lines=14> */
.L_x_10620:
[----:B------:R-:W-:Y:S05]  /*3440*/  BSYNC.RECONVERGENT B3 ;  /* 0x0000000000037941 */ /* 0x000fea0003800200 */
.L_x_10619:
        /* <DEDUP_REMOVED lines=14> */
.L_x_10622:
[----:B------:R-:W-:Y:S05]  /*3530*/  BSYNC.RECONVERGENT B3 ;  /* 0x0000000000037941 */ /* 0x000fea0003800200 */
.L_x_10621:
        /* <DEDUP_REMOVED lines=13> */
[----:B------:R-:W-:Y:S02]  /*3610*/  @!P0 F2FP.F16.F32.PACK_AB R14, RZ, R14 ;  /* 0x0000000eff0e823e */ /* 0x000fe400000000ff */
        /* <DEDUP_REMOVED lines=11> */
[----:B------:R-:W-:Y:S02]  /*36d0*/  @!P2 F2FP.F16.F32.PACK_AB R15, RZ, R15 ;  /* 0x0000000fff0fa23e */ /* 0x000fe400000000ff */
[----:B------:R-:W-:Y:S02]  /*36e0*/  @!P1 F2FP.F16.F32.PACK_AB R0, RZ, R0 ;  /* 0x00000000ff00923e */ /* 0x000fe400000000ff */
        /* <DEDUP_REMOVED lines=15> */
[----:B------:R-:W-:-:S02]  /*37e0*/  @!P0 F2FP.F16.F32.PACK_AB R32, RZ, R32 ;  /* 0x00000020ff20823e */ /* 0x000fc400000000ff */
[----:B------:R-:W-:Y:S02]  /*37f0*/  ISETP.GE.AND.EX P5, PT, RZ, UR45, PT, P5 ;  /* 0x0000002dff007c0c */ /* 0x000fe4000bfa6350 */
[----:B------:R-:W-:Y:S01]  /*3800*/  ISETP.GE.AND.EX P4, PT, RZ, UR45, PT, P4 ;  /* 0x0000002dff007c0c */ /* 0x000fe2000bf86340 */
[----:B------:R1:W-:Y:S01]  /*3810*/  @!P0 STG.E.U16 desc[UR4][R4.64+0x100], R32 ;  /* 0x0001002004008986 */ /* 0x0003e2000c101504 */
[----:B------:R-:W-:Y:S02]  /*3820*/  @!P6 F2FP.F16.F32.PACK_AB R33, RZ, R33 ;  /* 0x00000021ff21e23e */ /* 0x000fe400000000ff */
[----:B------:R-:W-:Y:S02]  /*3830*/  ISETP.GE.U32.AND P0, PT, R51, UR44, PT ;  /* 0x0000002c33007c0c */ /* 0x000fe4000bf06070 */
[----:B------:R-:W-:Y:S01]  /*3840*/  @!P3 F2FP.F16.F32.PACK_AB R29, RZ, R29 ;  /* 0x0000001dff1db23e */ /* 0x000fe200000000ff */
        /* <DEDUP_REMOVED lines=30> */
[----:B------:R-:W-:Y:S02]  /*3a30*/  @!P0 F2FP.F16.F32.PACK_AB R17, RZ, R17 ;  /* 0x00000011ff11823e */ /* 0x000fe400000000ff */
[----:B------:R-:W-:-:S02]  /*3a40*/  ISETP.GE.AND.EX P4, PT, RZ, UR45, PT, P4 ;  /* 0x0000002dff007c0c */ /* 0x000fc4000bf86340 */
[----:B------:R-:W-:Y:S01]  /*3a50*/  ISETP.GE.AND.EX P6, PT, RZ, UR45, PT, P6 ;  /* 0x0000002dff007c0c */ /* 0x000fe2000bfc6360 */
[----:B------:R1:W-:Y:S01]  /*3a60*/  @!P0 STG.E.U16 desc[UR6][R4.64+0x300], R17 ;  /* 0x0003001104008986 */ /* 0x0003e2000c101506 */
[----:B------:R-:W-:Y:S02]  /*3a70*/  ISETP.GE.AND.EX P5, PT, RZ, UR45, PT, P5 ;  /* 0x0000002dff007c0c */ /* 0x000fe4000bfa6350 */
[----:B------:R-:W-:Y:S02]  /*3a80*/  ISETP.GE.U32.AND P0, PT, R37, UR44, PT ;  /* 0x0000002c25007c0c */ /* 0x000fe4000bf06070 */
[----:B------:R-:W-:Y:S02]  /*3a90*/  @!P3 F2FP.F16.F32.PACK_AB R10, RZ, R10 ;  /* 0x0000000aff0ab23e */ /* 0x000fe400000000ff */
        /* <DEDUP_REMOVED lines=64> */
.L_x_10575:
[----:B------:R-:W-:Y:S05]  /*3ea0*/  EXIT ;  /* 0x000000000000794d */ /* 0x000fea0003800000 */
.L_x_10576:
[----:B------:R-:W-:Y:S01]  /*3eb0*/  BSSY B1, `(.L_x_10624) ;  /* 0x0000007000017945 */ /* 0x000fe20003800000 */
[----:B------:R-:W-:Y:S02]  /*3ec0*/  MOV R12, 0x10 ;  /* 0x00000010000c7802 */ /* 0x000fe40000000f00 */
[----:B------:R-:W-:Y:S02]  /*3ed0*/  MOV R11, 0x1f ;  /* 0x0000001f000b7802 */ /* 0x000fe40000000f00 */
[----:B------:R-:W-:-:S07]  /*3ee0*/  MOV R15, 0xffffffff ;  /* 0xffffffff000f7802 */ /* 0x000fce0000000f00 */
[----:B------:R-:W-:Y:S05]  /*3ef0*/  WARPSYNC.COLLECTIVE R15, `(.L_x_10625) ;  /* 0x000000000f087348 */ /* 0x000fea0003c00000 */
[----:B------:R0:W1:Y:S02]  /*3f00*/  SHFL.BFLY P6, R14, R13, R12, R11 ;  /* 0x0c00000c0d0e7389 */ /* 0x00006400000c000b */
[----:B01----:R-:W-:Y:S05]  /*3f10*/  ENDCOLLECTIVE ;  /* 0x000000000000791b */ /* 0x003fea0003800000 */
.L_x_10625:
[----:B------:R-:W-:Y:S05]  /*3f20*/  BSYNC B1 ;  /* 0x0000000000017941 */ /* 0x000fea0003800000 */
.L_x_10624:
        /* <DEDUP_REMOVED lines=8> */
.L_x_10626:
[----:B------:R-:W-:Y:S01]  /*3fb0*/  HFMA2 R12, -RZ, RZ, 0, 2.384185791015625e-07 ;  /* 0x00000004ff0c7431 */ /* 0x000fe200000001ff */
[----:B------:R-:W-:-:S04]  /*3fc0*/  FMNMX R0, R13, R14, !PT ;  /* 0x0000000e0d007209 */ /* 0x000fc80007800000 */
[----:B------:R-:W-:-:S07]  /*3fd0*/  MOV R13, R0 ;  /* 0x00000000000d7202 */ /* 0x000fce0000000f00 */
[----:B------:R-:W-:Y:S05]  /*3fe0*/  WARPSYNC.COLLECTIVE R15, `(.L_x_10627) ;  /* 0x000000000f087348 */ /* 0x000fea0003c00000 */
[----:B------:R0:W1:Y:S02]  /*3ff0*/  SHFL.BFLY P6, R14, R13, R12, R11 ;  /* 0x0c00000c0d0e7389 */ /* 0x00006400000c000b */
[----:B01----:R-:W-:Y:S05]  /*4000*/  ENDCOLLECTIVE ;  /* 0x000000000000791b */ /* 0x003fea0003800000 */
.L_x_10627:
[----:B------:R-:W-:Y:S01]  /*4010*/  HFMA2 R12, -RZ, RZ, 0, 1.1920928955078125e-07 ;  /* 0x00000002ff0c7431 */ /* 0x000fe200000001ff */
[----:B------:R-:W-:-:S04]  /*4020*/  FMNMX R2, R0, R14, !PT ;  /* 0x0000000e00027209 */ /* 0x000fc80007800000 */
[----:B------:R-:W-:-:S07]  /*4030*/  MOV R13, R2 ;  /* 0x00000002000d7202 */ /* 0x000fce0000000f00 */
[----:B------:R-:W-:Y:S05]  /*4040*/  WARPSYNC.COLLECTIVE R15, `(.L_x_10628) ;  /* 0x000000000f087348 */ /* 0x000fea0003c00000 */
[----:B------:R0:W1:Y:S02]  /*4050*/  SHFL.BFLY P6, R14, R13, R12, R11 ;  /* 0x0c00000c0d0e7389 */ /* 0x00006400000c000b */
[----:B01----:R-:W-:Y:S05]  /*4060*/  ENDCOLLECTIVE ;  /* 0x000000000000791b */ /* 0x003fea0003800000 */
.L_x_10628:
[----:B------:R-:W-:Y:S01]  /*4070*/  HFMA2 R12, -RZ, RZ, 0, 5.9604644775390625e-08 ;  /* 0x00000001ff0c7431 */ /* 0x000fe200000001ff */
[----:B------:R-:W-:-:S04]  /*4080*/  FMNMX R3, R2, R14, !PT ;  /* 0x0000000e02037209 */ /* 0x000fc80007800000 */
[----:B------:R-:W-:-:S07]  /*4090*/  MOV R13, R3 ;  /* 0x00000003000d7202 */ /* 0x000fce0000000f00 */
[----:B------:R-:W-:Y:S05]  /*40a0*/  WARPSYNC.COLLECTIVE R15, `(.L_x_10629) ;  /* 0x000000000f087348 */ /* 0x000fea0003c00000 */
[----:B------:R0:W1:Y:S02]  /*40b0*/  SHFL.BFLY P6, R14, R13, R12, R11 ;  /* 0x0c00000c0d0e7389 */ /* 0x00006400000c000b */
[----:B01----:R-:W-:Y:S05]  /*40c0*/  ENDCOLLECTIVE ;  /* 0x000000000000791b */ /* 0x003fea0003800000 */
.L_x_10629:
        /* <DEDUP_REMOVED lines=198> */
[----:B------:R-:W-:-:S03]  /*4d30*/  SHF.L.U32 R12, R12, 0x17, RZ ;  /* 0x000000170c0c7819 */ /* 0x000fc600000006ff */
        /* <DEDUP_REMOVED lines=39> */
.L_x_10630:
[----:B------:R-:W-:Y:S02]  /*4fb0*/  HFMA2 R12, -RZ, RZ, 0, 4.76837158203125e-07 ;  /* 0x00000008ff0c7431 */ /* 0x000fe400000001ff */
[----:B------:R-:W-:-:S05]  /*4fc0*/  FADD R29, R13, R14 ;  /* 0x0000000e0d1d7221 */ /* 0x000fca0000000000 */
[----:B------:R-:W-:-:S07]  /*4fd0*/  MOV R13, R29 ;  /* 0x0000001d000d7202 */ /* 0x000fce0000000f00 */
[----:B------:R-:W-:Y:S05]  /*4fe0*/  WARPSYNC.COLLECTIVE R15, `(.L_x_10631) ;  /* 0x000000000f087348 */ /* 0x000fea0003c00000 */
[----:B------:R0:W1:Y:S02]  /*4ff0*/  SHFL.BFLY P6, R14, R13, R12, R11 ;  /* 0x0c00000c0d0e7389 */ /* 0x00006400000c000b */
[----:B01----:R-:W-:Y:S05]  /*5000*/  ENDCOLLECTIVE ;  /* 0x000000000000791b */ /* 0x003fea0003800000 */
.L_x_10631:
[----:B------:R-:W-:Y:S02]  /*5010*/  HFMA2 R12, -RZ, RZ, 0, 2.384185791015625e-07 ;  /* 0x00000004ff0c7431 */ /* 0x000fe400000001ff */
[----:B------:R-:W-:-:S05]  /*5020*/  FADD R32, R29, R14 ;  /* 0x0000000e1d207221 */ /* 0x000fca0000000000 */
[----:B------:R-:W-:-:S07]  /*5030*/  MOV R13, R32 ;  /* 0x00000020000d7202 */ /* 0x000fce0000000f00 */
[----:B------:R-:W-:Y:S05]  /*5040*/  WARPSYNC.COLLECTIVE R15, `(.L_x_10632) ;  /* 0x000000000f087348 */ /* 0x000fea0003c00000 */
[----:B------:R0:W1:Y:S02]  /*5050*/  SHFL.BFLY P6, R14, R13, R12, R11 ;  /* 0x0c00000c0d0e7389 */ /* 0x00006400000c000b */
[----:B01----:R-:W-:Y:S05]  /*5060*/  ENDCOLLECTIVE ;  /* 0x000000000000791b */ /* 0x003fea0003800000 */
.L_x_10632:
[----:B------:R-:W-:Y:S02]  /*5070*/  HFMA2 R12, -RZ, RZ, 0, 1.1920928955078125e-07 ;  /* 0x00000002ff0c7431 */ /* 0x000fe400000001ff */
[----:B------:R-:W-:-:S05]  /*5080*/  FADD R33, R32, R14 ;  /* 0x0000000e20217221 */ /* 0x000fca0000000000 */
[----:B------:R-:W-:-:S07]  /*5090*/  MOV R13, R33 ;  /* 0x00000021000d7202 */ /* 0x000fce0000000f00 */
[----:B------:R-:W-:Y:S05]  /*50a0*/  WARPSYNC.COLLECTIVE R15, `(.L_x_10633) ;  /* 0x000000000f087348 */ /* 0x000fea0003c00000 */
[----:B------:R0:W1:Y:S02]  /*50b0*/  SHFL.BFLY P6, R14, R13, R12, R11 ;  /* 0x0c00000c0d0e7389 */ /* 0x00006400000c000b */
[----:B01----:R-:W-:Y:S05]  /*50c0*/  ENDCOLLECTIVE ;  /* 0x000000000000791b */ /* 0x003fea0003800000 */
.L_x_10633:
[----:B------:R-:W-:Y:S02]  /*50d0*/  HFMA2 R12, -RZ, RZ, 0, 5.9604644775390625e-08 ;  /* 0x00000001ff0c7431 */ /* 0x000fe400000001ff */
[----:B------:R-:W-:-:S05]  /*50e0*/  FADD R34, R33, R14 ;  /* 0x0000000e21227221 */ /* 0x000fca0000000000 */
[----:B------:R-:W-:-:S07]  /*50f0*/  MOV R13, R34 ;  /* 0x00000022000d7202 */ /* 0x000fce0000000f00 */
[----:B------:R-:W-:Y:S05]  /*5100*/  WARPSYNC.COLLECTIVE R15, `(.L_x_10634) ;  /* 0x000000000f087348 */ /* 0x000fea0003c00000 */
[----:B------:R0:W1:Y:S02]  /*5110*/  SHFL.BFLY P6, R14, R13, R12, R11 ;  /* 0x0c00000c0d0e7389 */ /* 0x00006400000c000b */
[----:B01----:R-:W-:Y:S05]  /*5120*/  ENDCOLLECTIVE ;  /* 0x000000000000791b */ /* 0x003fea0003800000 */
.L_x_10634:
[----:B------:R-:W-:Y:S05]  /*5130*/  BRA `(.L_x_10635) ;  /* 0xffffffcc009c7947 */ /* 0x000fea000383ffff */
        .weak           $__internal_198_$__cuda_sm3x_div_rn_noftz_f32_slowpath
        .type           $__internal_198_$__cuda_sm3x_div_rn_noftz_f32_slowpath,@function
        .size           $__internal_198_$__cuda_sm3x_div_rn_noftz_f32_slowpath,(.L_x_25650 - $__internal_198_$__cuda_sm3x_div_rn_noftz_f32_slowpath)
$__internal_198_$__cuda_sm3x_div_rn_noftz_f32_slowpath:
        /* <DEDUP_REMOVED lines=34> */
.L_x_10637:
        /* <DEDUP_REMOVED lines=51> */
.L_x_10644:
[----:B------:R-:W-:-:S04]  /*5690*/  LOP3.LUT R3, R3, 0x80000000, RZ, 0xc0, !PT ;  /* 0x8000000003037812 */ /* 0x000fc800078ec0ff */
[----:B------:R-:W-:Y:S01]  /*56a0*/  LOP3.LUT R3, R3, 0x7f800000, RZ, 0xfc, !PT ;  /* 0x7f80000003037812 */ /* 0x000fe200078efcff */
[----:B------:R-:W-:Y:S06]  /*56b0*/  BRA `(.L_x_10645) ;  /* 0x0000000000047947 */ /* 0x000fec0003800000 */
.L_x_10643:
[----:B------:R-:W-:-:S07]  /*56c0*/  LEA R3, R66, R3, 0x17 ;  /* 0x0000000342037211 */ /* 0x000fce00078eb8ff */
.L_x_10645:
[----:B------:R-:W-:Y:S05]  /*56d0*/  BSYNC.RECONVERGENT B2 ;  /* 0x0000000000027941 */ /* 0x000fea0003800200 */
.L_x_10642:
[----:B------:R-:W-:Y:S05]  /*56e0*/  BRA `(.L_x_10646) ;  /* 0x0000000000207947 */ /* 0x000fea0003800000 */
.L_x_10641:
[----:B------:R-:W-:-:S04]  /*56f0*/  LOP3.LUT R3, R12, 0x80000000, R3, 0x48, !PT ;  /* 0x800000000c037812 */ /* 0x000fc800078e4803 */
[----:B------:R-:W-:Y:S01]  /*5700*/  LOP3.LUT R3, R3, 0x7f800000, RZ, 0xfc, !PT ;  /* 0x7f80000003037812 */ /* 0x000fe200078efcff */
[----:B------:R-:W-:Y:S06]  /*5710*/  BRA `(.L_x_10646) ;  /* 0x0000000000147947 */ /* 0x000fec0003800000 */
.L_x_10640:
[----:B------:R-:W-:Y:S01]  /*5720*/  LOP3.LUT R3, R12, 0x80000000, R3, 0x48, !PT ;  /* 0x800000000c037812 */ /* 0x000fe200078e4803 */
[----:B------:R-:W-:Y:S06]  /*5730*/  BRA `(.L_x_10646) ;  /* 0x00000000000c7947 */ /* 0x000fec0003800000 */
.L_x_10639:
[----:B------:R-:W0:Y:S01]  /*5740*/  MUFU.RSQ R3, -QNAN ;  /* 0xffc0000000037908 */ /* 0x000e220000001400 */
[----:B------:R-:W-:Y:S05]  /*5750*/  BRA `(.L_x_10646) ;  /* 0x0000000000047947 */ /* 0x000fea0003800000 */
.L_x_10638:
[----:B------:R-:W-:-:S07]  /*5760*/  FADD.FTZ R3, R3, R12 ;  /* 0x0000000c03037221 */ /* 0x000fce0000010000 */
.L_x_10646:
[----:B------:R-:W-:Y:S05]  /*5770*/  BSYNC.RECONVERGENT B1 ;  /* 0x0000000000017941 */ /* 0x000fea0003800200 */
.L_x_10636:
[----:B------:R-:W-:Y:S01]  /*5780*/  HFMA2 R13, -RZ, RZ, 0, 0 ;  /* 0x00000000ff0d7431 */ /* 0x000fe200000001ff */
[----:B------:R-:W-:-:S04]  /*5790*/  MOV R12, R34 ;  /* 0x00000022000c7202 */ /* 0x000fc80000000f00 */
[----:B0-----:R-:W-:Y:S05]  /*57a0*/  RET.REL.NODEC R12 `(_Z15SoftmaxWarpImplI10DirectLoadI6__halffE11DirectStoreIfS1_EfLi1ELi23ELi32ELi1ELb1EL9Algorithm0EEvT_T0_ll) ;  /* 0xffffffa80c147950 */ /* 0x001fea0003c3ffff */
.L_x_10647:
        /* <DEDUP_REMOVED lines=13> */
.L_x_25650:


//--------------------- .text._Z15SoftmaxWarpImplI10DirectLoadI6__halffE11DirectStoreIfS1_EfLi1ELi23ELi32ELi1ELb0EL9Algorithm0EEvT_T0_ll --------------------------
	.section	.text._Z15SoftmaxWarpImplI10DirectLoadI6__halffE11DirectStoreIfS1_EfLi1ELi23ELi32ELi1ELb0EL9Algorithm0EEvT_T0_ll,"ax",@progbits
	.align	128
        .global         _Z15SoftmaxWarpImplI10DirectLoadI6__halffE11DirectStoreIfS1_EfLi1ELi23ELi32ELi1ELb0EL9Algorithm0EEvT_T0_ll
        .type           _Z15SoftmaxWarpImplI10DirectLoadI6__halffE11DirectStoreIfS1_EfLi1ELi23ELi32ELi1ELb0EL9Algorithm0EEvT_T0_ll,@function
        .size           _Z15SoftmaxWarpImplI10DirectLoadI6__halffE11DirectStoreIfS1_EfLi1ELi23ELi32ELi1ELb0EL9Algorithm0EEvT_T0_ll,(.L_x_25651 - _Z15SoftmaxWarpImplI10DirectLoadI6__halffE11DirectStoreIfS1_EfLi1ELi23ELi32ELi1ELb0EL9Algorithm0EEvT_T0_ll)
        .other          _Z15SoftmaxWarpImplI10DirectLoadI6__halffE11DirectStoreIfS1_EfLi1ELi23ELi32ELi1ELb0EL9Algorithm0EEvT_T0_ll,@"STO_CUDA_ENTRY STV_DEFAULT"
_Z15SoftmaxWarpImplI10DirectLoadI6__halffE11DirectStoreIfS1_EfLi1ELi23ELi32ELi1ELb0EL9Algorithm0EEvT_T0_ll:
.text._Z15SoftmaxWarpImplI10DirectLoadI6__halffE11DirectStoreIfS1_EfLi1ELi23ELi32ELi1ELb0EL9Algorithm0EEvT_T0_ll:
        /* <DEDUP_REMOVED lines=24> */
.L_x_10648:
        /* <DEDUP_REMOVED lines=13> */
.L_x_10696:
        /* <DEDUP_REMOVED lines=335> */
.L_x_10708:
        /* <DEDUP_REMOVED lines=12> */
[----:B01----:R-:W-:Y:S05]  /*1800*/  CALL.REL.NOINC `($__internal_199_$__cuda_sm3x_div_rn_noftz_f32_slowpath) ;  /* 0x0000002800f47944 */ /* 0x003fea0003c00000 */
[----:B------:R-:W-:-:S07]  /*1810*/  MOV R14, R32 ;  /* 0x00000020000e7202 */ /* 0x000fce0000000f00 */
.L_x_10651:
[----:B------:R-:W-:Y:S05]  /*1820*/  BSYNC.RECONVERGENT B2 ;  /* 0x0000000000027941 */ /* 0x000fea0003800200 */
.L_x_10650:
        /* <DEDUP_REMOVED lines=12> */
[----:B01----:R-:W-:Y:S05]  /*18f0*/  CALL.REL.NOINC `($__internal_199_$__cuda_sm3x_div_rn_noftz_f32_slowpath) ;  /* 0x0000002800b87944 */ /* 0x003fea0003c00000 */
[----:B------:R-:W-:-:S07]  /*1900*/  MOV R15, R32 ;  /* 0x00000020000f7202 */ /* 0x000fce0000000f00 */
.L_x_10653:
[----:B------:R-:W-:Y:S05]  /*1910*/  BSYNC.RECONVERGENT B2 ;  /* 0x0000000000027941 */ /* 0x000fea0003800200 */
.L_x_10652:
        /* <DEDUP_REMOVED lines=14> */
.L_x_10655:
[----:B------:R-:W-:Y:S05]  /*1a00*/  BSYNC.RECONVERGENT B2 ;  /* 0x0000000000027941 */ /* 0x000fea0003800200 */
.L_x_10654:
        /* <DEDUP_REMOVED lines=14> */
.L_x_10657:
[----:B------:R-:W-:Y:S05]  /*1af0*/  BSYNC.RECONVERGENT B2 ;  /* 0x0000000000027941 */ /* 0x000fea0003800200 */
.L_x_10656:
        /* <DEDUP_REMOVED lines=14> */
.L_x_10659:
[----:B------:R-:W-:Y:S05]  /*1be0*/  BSYNC.RECONVERGENT B2 ;  /* 0x0000000000027941 */ /* 0x000fea0003800200 */
.L_x_10658:
        /* <DEDUP_REMOVED lines=14> */
.L_x_10661:
[----:B------:R-:W-:Y:S05]  /*1cd0*/  BSYNC.RECONVERGENT B2 ;  /* 0x0000000000027941 */ /* 0x000fea0003800200 */
.L_x_10660:
        /* <DEDUP_REMOVED lines=14> */
.L_x_10663:
[----:B------:R-:W-:Y:S05]  /*1dc0*/  BSYNC.RECONVERGENT B2 ;  /* 0x0000000000027941 */ /* 0x000fea0003800200 */
.L_x_10662:
        /* <DEDUP_REMOVED lines=14> */
.L_x_10665:
[----:B------:R-:W-:Y:S05]  /*1eb0*/  BSYNC.RECONVERGENT B2 ;  /* 0x0000000000027941 */ /* 0x000fea0003800200 */
.L_x_10664:
        /* <DEDUP_REMOVED lines=14> */
.L_x_10667:
[----:B------:R-:W-:Y:S05]  /*1fa0*/  BSYNC.RECONVERGENT B2 ;  /* 0x0000000000027941 */ /* 0x000fea0003800200 */
.L_x_10666:
        /* <DEDUP_REMOVED lines=14> */
.L_x_10669:
[----:B------:R-:W-:Y:S05]  /*2090*/  BSYNC.RECONVERGENT B2 ;  /* 0x0000000000027941 */ /* 0x000fea0003800200 */
.L_x_10668:
        /* <DEDUP_REMOVED lines=14> */
.L_x_10671:
[----:B------:R-:W-:Y:S05]  /*2180*/  BSYNC.RECONVERGENT B2 ;  /* 0x0000000000027941 */ /* 0x000fea0003800200 */
.L_x_10670:
        /* <DEDUP_REMOVED lines=14> */
.L_x_10673:
[----:B------:R-:W-:Y:S05]  /*2270*/  BSYNC.RECONVERGENT B2 ;  /* 0x0000000000027941 */ /* 0x000fea0003800200 */
.L_x_10672:
        /* <DEDUP_REMOVED lines=14> */
.L_x_10675:
[----:B------:R-:W-:Y:S05]  /*2360*/  BSYNC.RECONVERGENT B2 ;  /* 0x0000000000027941 */ /* 0x000fea0003800200 */
.L_x_10674:
        /* <DEDUP_REMOVED lines=14> */
.L_x_10677:
[----:B------:R-:W-:Y:S05]  /*2450*/  BSYNC.RECONVERGENT B2 ;  /* 0x0000000000027941 */ /* 0x000fea0003800200 */
.L_x_10676:
        /* <DEDUP_REMOVED lines=14> */
.L_x_10679:
[----:B------:R-:W-:Y:S05]  /*2540*/  BSYNC.RECONVERGENT B2 ;  /* 0x0000000000027941 */ /* 0x000fea0003800200 */
.L_x_10678:
        /* <DEDUP_REMOVED lines=14> */
.L_x_10681:
[----:B------:R-:W-:Y:S05]  /*2630*/  BSYNC.RECONVERGENT B2 ;  /* 0x0000000000027941 */ /* 0x000fea0003800200 */
.L_x_10680:
        /* <DEDUP_REMOVED lines=14> */
.L_x_10683:
[----:B------:R-:W-:Y:S05]  /*2720*/  BSYNC.RECONVERGENT B2 ;  /* 0x0000000000027941 */ /* 0x000fea0003800200 */
.L_x_10682:
        /* <DEDUP_REMOVED lines=14> */
.L_x_10685:
[----:B------:R-:W-:Y:S05]  /*2810*/  BSYNC.RECONVERGENT B2 ;  /* 0x0000000000027941 */ /* 0x000fea0003800200 */
.L_x_10684:
        /* <DEDUP_REMOVED lines=14> */
.L_x_10687:
[----:B------:R-:W-:Y:S05]  /*2900*/  BSYNC.RECONVERGENT B2 ;  /* 0x0000000000027941 */ /* 0x000fea0003800200 */
.L_x_10686:
        /* <DEDUP_REMOVED lines=14> */
.L_x_10689:
[----:B------:R-:W-:Y:S05]  /*29f0*/  BSYNC.RECONVERGENT B2 ;  /* 0x0000000000027941 */ /* 0x000fea0003800200 */
.L_x_10688:
        /* <DEDUP_REMOVED lines=14> */
.L_x_10691:
[----:B------:R-:W-:Y:S05]  /*2ae0*/  BSYNC.RECONVERGENT B2 ;  /* 0x0000000000027941 */ /* 0x000fea0003800200 */
.L_x_10690:
        /* <DEDUP_REMOVED lines=14> */
.L_x_10693:
[----:B------:R-:W-:Y:S05]  /*2bd0*/  BSYNC.RECONVERGENT B2 ;  /* 0x0000000000027941 */ /* 0x000fea0003800200 */
.L_x_10692:
        /* <DEDUP_REMOVED lines=14> */
.L_x_10695:
[----:B------:R-:W-:Y:S05]  /*2cc0*/  BSYNC.RECONVERGENT B2 ;  /* 0x0000000000027941 */ /* 0x000fea0003800200 */
.L_x_10694:
        /* <DEDUP_REMOVED lines=12> */
[----:B------:R-:W-:Y:S02]  /*2d90*/  F2FP.F16.F32.PACK_AB R14, R15, R14 ;  /* 0x0000000e0f0e723e */ /* 0x000fe400000000ff */
[----:B------:R-:W-:Y:S02]  /*2da0*/  IADD3 R13, PT, PT, R29, R13, RZ ;  /* 0x0000000d1d0d7210 */ /* 0x000fe40007ffe0ff */
[----:B------:R-:W-:Y:S02]  /*2db0*/  F2FP.F16.F32.PACK_AB R7, R7, R8 ;  /* 0x000000080707723e */ /* 0x000fe400000000ff */
        /* <DEDUP_REMOVED lines=12> */
[----:B------:R-:W-:Y:S02]  /*2e80*/  F2FP.F16.F32.PACK_AB R5, R5, R6 ;  /* 0x000000060505723e */ /* 0x000fe400000000ff */
[----:B------:R-:W-:Y:S02]  /*2e90*/  ISETP.GE.AND.EX P0, PT, R34, UR45, PT, P0 ;  /* 0x0000002d22007c0c */ /* 0x000fe4000bf06300 */
[----:B------:R-:W-:Y:S01]  /*2ea0*/  PRMT R15, R14, 0x7632, R15 ;  /* 0x000076320e0f7816 */ /* 0x000fe2000000000f */
[----:B------:R-:W-:Y:S01]  /*2eb0*/  STG.E.U16 desc[UR8][R12.64+0x380], R5 ;  /* 0x000380050c007986 */ /* 0x000fe2000c101508 */
[----:B------:R-:W-:-:S02]  /*2ec0*/  F2FP.F16.F32.PACK_AB R3, R3, R4 ;  /* 0x000000040303723e */ /* 0x000fc400000000ff */
[----:B------:R-:W-:Y:S01]  /*2ed0*/  PRMT R6, R7, 0x7632, R6 ;  /* 0x0000763207067816 */ /* 0x000fe20000000006 */
[----:B------:R3:W-:Y:S01]  /*2ee0*/  STG.E.U16 desc[UR6][R12.64+0x40], R15 ;  /* 0x0000400f0c007986 */ /* 0x0007e2000c101506 */
[----:B------:R-:W-:Y:S02]  /*2ef0*/  F2FP.F16.F32.PACK_AB R26, R26, R27 ;  /* 0x0000001b1a1a723e */ /* 0x000fe400000000ff */
[----:B------:R-:W-:Y:S01]  /*2f00*/  F2FP.F16.F32.PACK_AB R24, R24, R25 ;  /* 0x000000191818723e */ /* 0x000fe200000000ff */
        /* <DEDUP_REMOVED lines=19> */
[----:B------:R-:W-:Y:S02]  /*3040*/  F2FP.F16.F32.PACK_AB R11, RZ, R11 ;  /* 0x0000000bff0b723e */ /* 0x000fe400000000ff */
        /* <DEDUP_REMOVED lines=16> */
.L_x_10649:
[----:B------:R-:W-:Y:S01]  /*3150*/  BSSY B0, `(.L_x_10697) ;  /* 0x0000007000007945 */ /* 0x000fe20003800000 */
[----:B------:R-:W-:Y:S02]  /*3160*/  MOV R12, 0x10 ;  /* 0x00000010000c7802 */ /* 0x000fe40000000f00 */
[----:B------:R-:W-:Y:S02]  /*3170*/  MOV R11, 0x1f ;  /* 0x0000001f000b7802 */ /* 0x000fe40000000f00 */
[----:B------:R-:W-:-:S07]  /*3180*/  MOV R15, 0xffffffff ;  /* 0xffffffff000f7802 */ /* 0x000fce0000000f00 */
[----:B0-----:R-:W-:Y:S05]  /*3190*/  WARPSYNC.COLLECTIVE R15, `(.L_x_10698) ;  /* 0x000000000f087348 */ /* 0x001fea0003c00000 */
[----:B------:R1:W2:Y:S02]  /*31a0*/  SHFL.BFLY P6, R14, R13, R12, R11 ;  /* 0x0c00000c0d0e7389 */ /* 0x0002a400000c000b */
[----:B012---:R-:W-:Y:S05]  /*31b0*/  ENDCOLLECTIVE ;  /* 0x000000000000791b */ /* 0x007fea0003800000 */
.L_x_10698:
[----:B------:R-:W-:Y:S05]  /*31c0*/  BSYNC B0 ;  /* 0x0000000000007941 */ /* 0x000fea0003800000 */
.L_x_10697:
        /* <DEDUP_REMOVED lines=8> */
.L_x_10699:
[----:B------:R-:W-:Y:S01]  /*3250*/  HFMA2 R12, -RZ, RZ, 0, 2.384185791015625e-07 ;  /* 0x00000004ff0c7431 */ /* 0x000fe200000001ff */
[----:B------:R-:W-:-:S04]  /*3260*/  FMNMX R0, R13, R14, !PT ;  /* 0x0000000e0d007209 */ /* 0x000fc80007800000 */
[----:B------:R-:W-:-:S07]  /*3270*/  MOV R13, R0 ;  /* 0x00000000000d7202 */ /* 0x000fce0000000f00 */
[----:B------:R-:W-:Y:S05]  /*3280*/  WARPSYNC.COLLECTIVE R15, `(.L_x_10700) ;  /* 0x000000000f087348 */ /* 0x000fea0003c00000 */
[----:B------:R0:W1:Y:S02]  /*3290*/  SHFL.BFLY P6, R14, R13, R12, R11 ;  /* 0x0c00000c0d0e7389 */ /* 0x00006400000c000b */
[----:B01----:R-:W-:Y:S05]  /*32a0*/  ENDCOLLECTIVE ;  /* 0x000000000000791b */ /* 0x003fea0003800000 */
.L_x_10700:
[----:B------:R-:W-:Y:S01]  /*32b0*/  HFMA2 R12, -RZ, RZ, 0, 1.1920928955078125e-07 ;  /* 0x00000002ff0c7431 */ /* 0x000fe200000001ff */
[----:B------:R-:W-:-:S04]  /*32c0*/  FMNMX R2, R0, R14, !PT ;  /* 0x0000000e00027209 */ /* 0x000fc80007800000 */
[----:B------:R-:W-:-:S07]  /*32d0*/  MOV R13, R2 ;  /* 0x00000002000d7202 */ /* 0x000fce0000000f00 */
[----:B------:R-:W-:Y:S05]  /*32e0*/  WARPSYNC.COLLECTIVE R15, `(.L_x_10701) ;  /* 0x000000000f087348 */ /* 0x000fea0003c00000 */
[----:B------:R0:W1:Y:S02]  /*32f0*/  SHFL.BFLY P6, R14, R13, R12, R11 ;  /* 0x0c00000c0d0e7389 */ /* 0x00006400000c000b */
[----:B01----:R-:W-:Y:S05]  /*3300*/  ENDCOLLECTIVE ;  /* 0x000000000000791b */ /* 0x003fea0003800000 */
.L_x_10701:
[----:B------:R-:W-:Y:S01]  /*3310*/  HFMA2 R12, -RZ, RZ, 0, 5.9604644775390625e-08 ;  /* 0x00000001ff0c7431 */ /* 0x000fe200000001ff */
[----:B------:R-:W-:-:S04]  /*3320*/  FMNMX R3, R2, R14, !PT ;  /* 0x0000000e02037209 */ /* 0x000fc80007800000 */
[----:B------:R-:W-:-:S07]  /*3330*/  MOV R13, R3 ;  /* 0x00000003000d7202 */ /* 0x000fce0000000f00 */
[----:B------:R-:W-:Y:S05]  /*3340*/  WARPSYNC.COLLECTIVE R15, `(.L_x_10702) ;  /* 0x000000000f087348 */ /* 0x000fea0003c00000 */
[----:B------:R0:W1:Y:S02]  /*3350*/  SHFL.BFLY P6, R14, R13, R12, R11 ;  /* 0x0c00000c0d0e7389 */ /* 0x00006400000c000b */
[----:B01----:R-:W-:Y:S05]  /*3360*/  ENDCOLLECTIVE ;  /* 0x000000000000791b */ /* 0x003fea0003800000 */
.L_x_10702:
        /* <DEDUP_REMOVED lines=238> */
.L_x_10703:
[----:B------:R-:W-:Y:S02]  /*4250*/  HFMA2 R12, -RZ, RZ, 0, 4.76837158203125e-07 ;  /* 0x00000008ff0c7431 */ /* 0x000fe400000001ff */
[----:B------:R-:W-:-:S05]  /*4260*/  FADD R29, R13, R14 ;  /* 0x0000000e0d1d7221 */ /* 0x000fca0000000000 */
[----:B------:R-:W-:-:S07]  /*4270*/  MOV R13, R29 ;  /* 0x0000001d000d7202 */ /* 0x000fce0000000f00 */
[----:B------:R-:W-:Y:S05]  /*4280*/  WARPSYNC.COLLECTIVE R15, `(.L_x_10704) ;  /* 0x000000000f087348 */ /* 0x000fea0003c00000 */
[----:B------:R0:W1:Y:S02]  /*4290*/  SHFL.BFLY P6, R14, R13, R12, R11 ;  /* 0x0c00000c0d0e7389 */ /* 0x00006400000c000b */
[----:B01----:R-:W-:Y:S05]  /*42a0*/  ENDCOLLECTIVE ;  /* 0x000000000000791b */ /* 0x003fea0003800000 */
.L_x_10704:
[----:B------:R-:W-:Y:S02]  /*42b0*/  HFMA2 R12, -RZ, RZ, 0, 2.384185791015625e-07 ;  /* 0x00000004ff0c7431 */ /* 0x000fe400000001ff */
[----:B------:R-:W-:-:S05]  /*42c0*/  FADD R32, R29, R14 ;  /* 0x0000000e1d207221 */ /* 0x000fca0000000000 */
[----:B------:R-:W-:-:S07]  /*42d0*/  MOV R13, R32 ;  /* 0x00000020000d7202 */ /* 0x000fce0000000f00 */
[----:B------:R-:W-:Y:S05]  /*42e0*/  WARPSYNC.COLLECTIVE R15, `(.L_x_10705) ;  /* 0x000000000f087348 */ /* 0x000fea0003c00000 */
[----:B------:R0:W1:Y:S02]  /*42f0*/  SHFL.BFLY P6, R14, R13, R12, R11 ;  /* 0x0c00000c0d0e7389 */ /* 0x00006400000c000b */
[----:B01----:R-:W-:Y:S05]  /*4300*/  ENDCOLLECTIVE ;  /* 0x000000000000791b */ /* 0x003fea0003800000 */
.L_x_10705:
[----:B------:R-:W-:Y:S02]  /*4310*/  HFMA2 R12, -RZ, RZ, 0, 1.1920928955078125e-07 ;  /* 0x00000002ff0c7431 */ /* 0x000fe400000001ff */
[----:B------:R-:W-:-:S05]  /*4320*/  FADD R33, R32, R14 ;  /* 0x0000000e20217221 */ /* 0x000fca0000000000 */
[----:B------:R-:W-:-:S07]  /*4330*/  MOV R13, R33 ;  /* 0x00000021000d7202 */ /* 0x000fce0000000f00 */
[----:B------:R-:W-:Y:S05]  /*4340*/  WARPSYNC.COLLECTIVE R15, `(.L_x_10706) ;  /* 0x000000000f087348 */ /* 0x000fea0003c00000 */
[----:B------:R0:W1:Y:S02]  /*4350*/  SHFL.BFLY P6, R14, R13, R12, R11 ;  /* 0x0c00000c0d0e7389 */ /* 0x00006400000c000b */
[----:B01----:R-:W-:Y:S05]  /*4360*/  ENDCOLLECTIVE ;  /* 0x000000000000791b */ /* 0x003fea0003800000 */
.L_x_10706:
[----:B------:R-:W-:Y:S02]  /*4370*/  HFMA2 R12, -RZ, RZ, 0, 5.9604644775390625e-08 ;  /* 0x00000001ff0c7431 */ /* 0x000fe400000001ff */
[----:B------:R-:W-:-:S05]  /*4380*/  FADD R38, R33, R14 ;  /* 0x0000000e21267221 */ /* 0x000fca0000000000 */
[----:B------:R-:W-:-:S07]  /*4390*/  MOV R13, R38 ;  /* 0x00000026000d7202 */ /* 0x000fce0000000f00 */
[----:B------:R-:W-:Y:S05]  /*43a0*/  WARPSYNC.COLLECTIVE R15, `(.L_x_10707) ;  /* 0x000000000f087348 */ /* 0x000fea0003c00000 */
[----:B------:R0:W1:Y:S02]  /*43b0*/  SHFL.BFLY P6, R14, R13, R12, R11 ;  /* 0x0c00000c0d0e7389 */ /* 0x00006400000c000b */
[----:B01----:R-:W-:Y:S05]  /*43c0*/  ENDCOLLECTIVE ;  /* 0x000000000000791b */ /* 0x003fea0003800000 */
.L_x_10707:
[----:B------:R-:W-:Y:S05]  /*43d0*/  BRA `(.L_x_10708) ;  /* 0xffffffd000d87947 */ /* 0x000fea000383ffff */
        .weak           $__internal_199_$__cuda_sm3x_div_rn_noftz_f32_slowpath
        .type           $__internal_199_$__cuda_sm3x_div_rn_noftz_f32_slowpath,@function
        .size           $__internal_199_$__cuda_sm3x_div_rn_noftz_f32_slowpath,(.L_x_25651 - $__internal_199_$__cuda_sm3x_div_rn_noftz_f32_slowpath)
$__internal_199_$__cuda_sm3x_div_rn_noftz_f32_slowpath:
        /* <DEDUP_REMOVED lines=35> */
.L_x_10710:
        /* <DEDUP_REMOVED lines=51> */
.L_x_10717:
[----:B------:R-:W-:-:S04]  /*4940*/  LOP3.LUT R32, R32, 0x80000000, RZ, 0xc0, !PT ;  /* 0x8000000020207812 */ /* 0x000fc800078ec0ff */
[----:B------:R-:W-:Y:S01]  /*4950*/  LOP3.LUT R32, R32, 0x7f800000, RZ, 0xfc, !PT ;  /* 0x7f80000020207812 */ /* 0x000fe200078efcff */
[----:B------:R-:W-:Y:S06]  /*4960*/  BRA `(.L_x_10718) ;  /* 0x0000000000047947 */ /* 0x000fec0003800000 */
.L_x_10716:
[----:B------:R-:W-:-:S07]  /*4970*/  LEA R32, R13, R32, 0x17 ;  /* 0x000000200d207211 */ /* 0x000fce00078eb8ff */
.L_x_10718:
[----:B------:R-:W-:Y:S05]  /*4980*/  BSYNC.RECONVERGENT B1 ;  /* 0x0000000000017941 */ /* 0x000fea0003800200 */
.L_x_10715:
[----:B------:R-:W-:Y:S05]  /*4990*/  BRA `(.L_x_10719) ;  /* 0x0000000000207947 */ /* 0x000fea0003800000 */
.L_x_10714:
[----:B------:R-:W-:-:S04]  /*49a0*/  LOP3.LUT R11, R11, 0x80000000, R28, 0x48, !PT ;  /* 0x800000000b0b7812 */ /* 0x000fc800078e481c */
[----:B------:R-:W-:Y:S01]  /*49b0*/  LOP3.LUT R32, R11, 0x7f800000, RZ, 0xfc, !PT ;  /* 0x7f8000000b207812 */ /* 0x000fe200078efcff */
[----:B------:R-:W-:Y:S06]  /*49c0*/  BRA `(.L_x_10719) ;  /* 0x0000000000147947 */ /* 0x000fec0003800000 */
.L_x_10713:
[----:B------:R-:W-:Y:S01]  /*49d0*/  LOP3.LUT R32, R11, 0x80000000, R28, 0x48, !PT ;  /* 0x800000000b207812 */ /* 0x000fe200078e481c */
[----:B------:R-:W-:Y:S06]  /*49e0*/  BRA `(.L_x_10719) ;  /* 0x00000000000c7947 */ /* 0x000fec0003800000 */
.L_x_10712:
[----:B------:R-:W0:Y:S01]  /*49f0*/  MUFU.RSQ R32, -QNAN ;  /* 0xffc0000000207908 */ /* 0x000e220000001400 */
[----:B------:R-:W-:Y:S05]  /*4a00*/  BRA `(.L_x_10719) ;  /* 0x0000000000047947 */ /* 0x000fea0003800000 */
.L_x_10711:
[----:B------:R-:W-:-:S07]  /*4a10*/  FADD.FTZ R32, R28, R11 ;  /* 0x0000000b1c207221 */ /* 0x000fce0000010000 */
.L_x_10719:
[----:B------:R-:W-:Y:S05]  /*4a20*/  BSYNC.RECONVERGENT B0 ;  /* 0x0000000000007941 */ /* 0x000fea0003800200 */
.L_x_10709:
[----:B------:R-:W-:-:S04]  /*4a30*/  HFMA2 R13, -RZ, RZ, 0, 0 ;  /* 0x00000000ff0d7431 */ /* 0x000fc800000001ff */
[----:B0-----:R-:W-:Y:S05]  /*4a40*/  RET.REL.NODEC R12 `(_Z15SoftmaxWarpImplI10DirectLoadI6__halffE11DirectStoreIfS1_EfLi1ELi23ELi32ELi1ELb0EL9Algorithm0EEvT_T0_ll) ;  /* 0xffffffb40c6c7950 */ /* 0x001fea0003c3ffff */
.L_x_10720:
        /* <DEDUP_REMOVED lines=11> */
.L_x_25651:


//--------------------- .text._Z15SoftmaxWarpImplI10DirectLoadI6__halffE11DirectStoreIfS1_EfLi1ELi22ELi32ELi1ELb1EL9Algorithm0EEvT_T0_ll --------------------------
	.section	.text._Z15SoftmaxWarpImplI10DirectLoadI6__halffE11DirectStoreIfS1_EfLi1ELi22ELi32ELi1ELb1EL9Algorithm0EEvT_T0_ll,"ax",@progbits
	.align	128
        .global         _Z15SoftmaxWarpImplI10DirectLoadI6__halffE11DirectStoreIfS1_EfLi1ELi22ELi32ELi1ELb1EL9Algorithm0EEvT_T0_ll
        .type           _Z15SoftmaxWarpImplI10DirectLoadI6__halffE11DirectStoreIfS1_EfLi1ELi22ELi32ELi1ELb1EL9Algorithm0EEvT_T0_ll,@function
        .size           _Z15SoftmaxWarpImplI10DirectLoadI6__halffE11DirectStoreIfS1_EfLi1ELi22ELi32ELi1ELb1EL9Algorithm0EEvT_T0_ll,(.L_x_25652 - _Z15SoftmaxWarpImplI10DirectLoadI6__halffE11DirectStoreIfS1_EfLi1ELi22ELi32ELi1ELb1EL9Algorithm0EEvT_T0_ll)
        .other          _Z15SoftmaxWarpImplI10DirectLoadI6__halffE11DirectStoreIfS1_EfLi1ELi22ELi32ELi1ELb1EL9Algorithm0EEvT_T0_ll,@"STO_CUDA_ENTRY STV_DEFAULT"
_Z15SoftmaxWarpImplI10DirectLoadI6__halffE11DirectStoreIfS1_EfLi1ELi22ELi32ELi1ELb1EL9Algorithm0EEvT_T0_ll:
.text._Z15SoftmaxWarpImplI10DirectLoadI6__halffE11DirectStoreIfS1_EfLi1ELi22ELi32ELi1ELb1EL9Algorithm0EEvT_T0_ll:
        /* <DEDUP_REMOVED lines=25> */
.L_x_10721:
        /* <DEDUP_REMOVED lines=35> */
.L_x_10768:
[----:B------:R-:W-:Y:S01]  /*03c0*/  ISETP.GE.U32.AND P0, PT, R36, UR44, PT ;  /* 0x0000002c24007c0c */ /* 0x000fe2000bf06070 */
[----:B------:R-:W-:Y:S01]  /*03d0*/  HFMA2 R3, -RZ, RZ, 0, 0 ;  /* 0x00000000ff037431 */ /* 0x000fe200000001ff */
[----:B------:R-:W-:Y:S01]  /*03e0*/  ISETP.GE.U32.AND P5, PT, R39, UR44, PT ;  /* 0x0000002c27007c0c */ /* 0x000fe2000bfa6070 */
[----:B0-----:R-:W-:Y:S01]  /*03f0*/  IMAD R0, R35, UR42, RZ ;  /* 0x0000002a23007c24 */ /* 0x001fe2000f8e02ff */
[----:B------:R-:W-:Y:S02]  /*0400*/  ISETP.GE.AND.EX P0, PT, RZ, UR45, PT, P0 ;  /* 0x0000002dff007c0c */ /* 0x000fe4000bf06300 */
[----:B------:R-:W-:Y:S02]  /*0410*/  MOV R2, R36 ;  /* 0x0000002400027202 */ /* 0x000fe40000000f00 */
[----:B------:R-:W-:Y:S02]  /*0420*/  ISETP.GE.AND.EX P5, PT, RZ, UR45, PT, P5 ;  /* 0x0000002dff007c0c */ /* 0x000fe4000bfa6350 */
[----:B------:R-:W-:Y:S01]  /*0430*/  ISETP.GE.U32.AND P6, PT, R40, UR44, PT ;  /* 0x0000002c28007c0c */ /* 0x000fe2000bfc6070 */
[----:B------:R-:W-:Y:S01]  /*0440*/  IMAD.WIDE.U32 R4, R37, UR42, R2 ;  /* 0x0000002a25047c25 */ /* 0x000fe2000f8e0002 */
[----:B------:R-:W-:-:S02]  /*0450*/  ISETP.GE.U32.AND P1, PT, R41, UR44, PT ;  /* 0x0000002c29007c0c */ /* 0x000fc4000bf26070 */
[----:B------:R-:W-:Y:S01]  /*0460*/  ISETP.GE.AND.EX P6, PT, RZ, UR45, PT, P6 ;  /* 0x0000002dff007c0c */ /* 0x000fe2000bfc6360 */
[----:B------:R-:W-:Y:S01]  /*0470*/  IMAD R3, R37, UR43, R0 ;  /* 0x0000002b25037c24 */ /* 0x000fe2000f8e0200 */
[----:B------:R-:W-:Y:S02]  /*0480*/  LEA R2, P2, R4, UR40, 0x1 ;  /* 0x0000002804027c11 */ /* 0x000fe4000f8408ff */
[----:B------:R-:W-:Y:S02]  /*0490*/  @!P0 R2UR UR4, R30 ;  /* 0x000000001e0482ca */ /* 0x000fe400000e0000 */
[----:B------:R-:W-:Y:S02]  /*04a0*/  @!P0 R2UR UR5, R31 ;  /* 0x000000001f0582ca */ /* 0x000fe400000e0000 */
[----:B------:R-:W-:Y:S02]  /*04b0*/  IADD3 R3, PT, PT, R5, R3, RZ ;  /* 0x0000000305037210 */ /* 0x000fe40007ffe0ff */
[----:B------:R-:W-:-:S02]  /*04c0*/  ISETP.GE.AND.EX P1, PT, RZ, UR45, PT, P1 ;  /* 0x0000002dff007c0c */ /* 0x000fc4000bf26310 */
[----:B------:R-:W-:Y:S02]  /*04d0*/  LEA.HI.X R3, R4, UR41, R3, 0x1, P2 ;  /* 0x0000002904037c11 */ /* 0x000fe400090f0c03 */
[----:B------:R-:W-:Y:S02]  /*04e0*/  @!P5 R2UR UR6, R30 ;  /* 0x000000001e06d2ca */ /* 0x000fe400000e0000 */
[----:B------:R-:W-:-:S03]  /*04f0*/  @!P5 R2UR UR7, R31 ;  /* 0x000000001f07d2ca */ /* 0x000fc600000e0000 */
[----:B------:R-:W2:Y:S01]  /*0500*/  @!P0 LDG.E.U16 R4, desc[UR4][R2.64] ;  /* 0x0000000402048981 */ /* 0x000ea2000c1e1500 */
[C---:B------:R-:W-:Y:S02]  /*0510*/  @!P6 R2UR UR4, R30.reuse ;  /* 0x000000001e04e2ca */ /* 0x040fe400000e0000 */
[C---:B------:R-:W-:Y:S02]  /*0520*/  @!P6 R2UR UR5, R31.reuse ;  /* 0x000000001f05e2ca */ /* 0x040fe400000e0000 */
[----:B------:R-:W-:Y:S02]  /*0530*/  @!P1 R2UR UR8, R30 ;  /* 0x000000001e0892ca */ /* 0x000fe400000e0000 */
        /* <DEDUP_REMOVED lines=11> */
[----:B------:R-:W-:Y:S02]  /*05f0*/  ISETP.GE.U32.AND P4, PT, R44, UR44, PT ;  /* 0x0000002c2c007c0c */ /* 0x000fe4000bf86070 */
        /* <DEDUP_REMOVED lines=9> */
[----:B--2---:R-:W-:Y:S01]  /*0690*/  @!P0 HADD2.F32 R78, -RZ, R4.H0_H0 ;  /* 0x20000004ff4e8230 */ /* 0x004fe20000004100 */
[----:B------:R-:W-:-:S04]  /*06a0*/  MOV R4, 0xff800000 ;  /* 0xff80000000047802 */ /* 0x000fc80000000f00 */
[----:B------:R-:W-:Y:S01]  /*06b0*/  @!P0 FMNMX R13, R78, -INF , !PT ;  /* 0xff8000004e0d8809 */ /* 0x000fe20007800000 */
[----:B---3--:R-:W-:Y:S02]  /*06c0*/  @!P5 HADD2.F32 R74, -RZ, R0.H0_H0 ;  /* 0x20000000ff4ad230 */ /* 0x008fe40000004100 */
[----:B------:R-:W2:Y:S03]  /*06d0*/  @!P3 LDG.E.U16 R0, desc[UR6][R2.64+0x140] ;  /* 0x000140060200b981 */ /* 0x000ea6000c1e1500 */
[----:B------:R-:W-:Y:S01]  /*06e0*/  @!P5 FMNMX R13, R13, R74, !PT ;  /* 0x0000004a0d0dd209 */ /* 0x000fe20007800000 */
[----:B----4-:R-:W-:Y:S01]  /*06f0*/  @!P6 HADD2.F32 R76, -RZ, R5.H0_H0 ;  /* 0x20000005ff4ce230 */ /* 0x010fe20000004100 */
[----:B------:R-:W-:Y:S01]  /*0700*/  ISETP.GE.U32.AND P5, PT, R45, UR44, PT ;  /* 0x0000002c2d007c0c */ /* 0x000fe2000bfa6070 */
[----:B------:R-:W3:Y:S01]  /*0710*/  @!P4 LDG.E.U16 R5, desc[UR8][R2.64+0x180] ;  /* 0x000180080205c981 */ /* 0x000ee2000c1e1500 */
[----:B-----5:R-:W-:-:S02]  /*0720*/  @!P1 HADD2.F32 R4, -RZ, R6.H0_H0 ;  /* 0x20000006ff049230 */ /* 0x020fc40000004100 */
[----:B------:R-:W-:Y:S02]  /*0730*/  @!P6 FMNMX R13, R13, R76, !PT ;  /* 0x0000004c0d0de209 */ /* 0x000fe40007800000 */
[----:B------:R-:W-:Y:S02]  /*0740*/  ISETP.GE.AND.EX P5, PT, RZ, UR45, PT, P5 ;  /* 0x0000002dff007c0c */ /* 0x000fe4000bfa6350 */
[----:B------:R-:W-:Y:S02]  /*0750*/  ISETP.GE.U32.AND P6, PT, R46, UR44, PT ;  /* 0x0000002c2e007c0c */ /* 0x000fe4000bfc6070 */
[----:B------:R-:W-:Y:S02]  /*0760*/  @!P1 FMNMX R13, R13, R4, !PT ;  /* 0x000000040d0d9209 */ /* 0x000fe40007800000 */
[----:B------:R-:W-:Y:S02]  /*0770*/  ISETP.GE.U32.AND P1, PT, R47, UR44, PT ;  /* 0x0000002c2f007c0c */ /* 0x000fe4000bf26070 */
[----:B------:R-:W-:-:S02]  /*0780*/  ISETP.GE.AND.EX P6, PT, RZ, UR45, PT, P6 ;  /* 0x0000002dff007c0c */ /* 0x000fc4000bfc6360 */
[----:B------:R-:W-:-:S03]  /*0790*/  ISETP.GE.AND.EX P1, PT, RZ, UR45, PT, P1 ;  /* 0x0000002dff007c0c */ /* 0x000fc6000bf26310 */
[----:B------:R-:W-:Y:S02]  /*07a0*/  @!P5 R2UR UR10, R30 ;  /* 0x000000001e0ad2ca */ /* 0x000fe400000e0000 */
[----:B------:R-:W-:-:S06]  /*07b0*/  @!P5 R2UR UR11, R31 ;  /* 0x000000001f0bd2ca */ /* 0x000fcc00000e0000 */
[C---:B------:R-:W-:Y:S02]  /*07c0*/  @!P6 R2UR UR4, R30.reuse ;  /* 0x000000001e04e2ca */ /* 0x040fe400000e0000 */
[C---:B------:R-:W-:Y:S02]  /*07d0*/  @!P6 R2UR UR5, R31.reuse ;  /* 0x000000001f05e2ca */ /* 0x040fe400000e0000 */
[----:B------:R-:W-:Y:S02]  /*07e0*/  @!P1 R2UR UR6, R30 ;  /* 0x000000001e0692ca */ /* 0x000fe400000e0000 */
[----:B------:R-:W-:Y:S01]  /*07f0*/  @!P1 R2UR UR7, R31 ;  /* 0x000000001f0792ca */ /* 0x000fe200000e0000 */
[----:B------:R-:W4:Y:S08]  /*0800*/  @!P5 LDG.E.U16 R7, desc[UR10][R2.64+0x1c0] ;  /* 0x0001c00a0207d981 */ /* 0x000f30000c1e1500 */
[----:B------:R-:W5:Y:S04]  /*0810*/  @!P6 LDG.E.U16 R9, desc[UR4][R2.64+0x200] ;  /* 0x000200040209e981 */ /* 0x000f68000c1e1500 */
[----:B------:R-:W5:Y:S01]  /*0820*/  @!P1 LDG.E.U16 R10, desc[UR6][R2.64+0x240] ;  /* 0x00024006020a9981 */ /* 0x000f62000c1e1500 */
[----:B------:R-:W-:Y:S01]  /*0830*/  MOV R72, 0xff800000 ;  /* 0xff80000000487802 */ /* 0x000fe20000000f00 */
[----:B------:R-:W-:Y:S01]  /*0840*/  @!P2 HADD2.F32 R72, -RZ, R8.H0_H0 ;  /* 0x20000008ff48a230 */ /* 0x000fe20000004100 */
[----:B------:R-:W-:-:S02]  /*0850*/  MOV R6, 0xff800000 ;  /* 0xff80000000067802 */ /* 0x000fc40000000f00 */
[----:B------:R-:W-:Y:S02]  /*0860*/  MOV R70, 0xff800000 ;  /* 0xff80000000467802 */ /* 0x000fe40000000f00 */
[----:B------:R-:W-:Y:S02]  /*0870*/  @!P2 FMNMX R13, R13, R72, !PT ;  /* 0x000000480d0da209 */ /* 0x000fe40007800000 */
[----:B------:R-:W-:Y:S02]  /*0880*/  ISETP.GE.U32.AND P2, PT, R48, UR44, PT ;  /* 0x0000002c30007c0c */ /* 0x000fe4000bf46070 */
[----:B------:R-:W-:Y:S02]  /*0890*/  MOV R8, 0xff800000 ;  /* 0xff80000000087802 */ /* 0x000fe40000000f00 */
[----:B------:R-:W-:Y:S02]  /*08a0*/  ISETP.GE.AND.EX P2, PT, RZ, UR45, PT, P2 ;  /* 0x0000002dff007c0c */ /* 0x000fe4000bf46320 */
[----:B------:R-:W-:-:S02]  /*08b0*/  MOV R68, 0xff800000 ;  /* 0xff80000000447802 */ /* 0x000fc40000000f00 */
[----:B------:R-:W-:-:S09]  /*08c0*/  MOV R64, 0xff800000 ;  /* 0xff80000000407802 */ /* 0x000fd20000000f00 */
[----:B------:R-:W-:Y:S02]  /*08d0*/  @!P2 R2UR UR4, R30 ;  /* 0x000000001e04a2ca */ /* 0x000fe400000e0000 */
[----:B------:R-:W-:-:S13]  /*08e0*/  @!P2 R2UR UR5, R31 ;  /* 0x000000001f05a2ca */ /* 0x000fda00000e0000 */
[----:B------:R-:W5:Y:S01]  /*08f0*/  @!P2 LDG.E.U16 R11, desc[UR4][R2.64+0x280] ;  /* 0x00028004020ba981 */ /* 0x000f62000c1e1500 */
[----:B--2---:R-:W-:-:S05]  /*0900*/  @!P3 HADD2.F32 R6, -RZ, R0.H0_H0 ;  /* 0x20000000ff06b230 */ /* 0x004fca0000004100 */
[----:B------:R-:W-:Y:S01]  /*0910*/  @!P3 FMNMX R13, R13, R6, !PT ;  /* 0x000000060d0db209 */ /* 0x000fe20007800000 */
[----:B---3--:R-:W-:Y:S01]  /*0920*/  @!P4 HADD2.F32 R70, -RZ, R5.H0_H0 ;  /* 0x20000005ff46c230 */ /* 0x008fe20000004100 */
[----:B------:R-:W-:-:S04]  /*0930*/  ISETP.GE.U32.AND P3, PT, R49, UR44, PT ;  /* 0x0000002c31007c0c */ /* 0x000fc8000bf66070 */
[----:B------:R-:W-:Y:S02]  /*0940*/  @!P4 FMNMX R13, R13, R70, !PT ;  /* 0x000000460d0dc209 */ /* 0x000fe40007800000 */
[----:B------:R-:W-:Y:S02]  /*0950*/  ISETP.GE.U32.AND P4, PT, R50, UR44, PT ;  /* 0x0000002c32007c0c */ /* 0x000fe4000bf86070 */
[----:B------:R-:W-:Y:S02]  /*0960*/  ISETP.GE.AND.EX P3, PT, RZ, UR45, PT, P3 ;  /* 0x0000002dff007c0c */ /* 0x000fe4000bf66330 */
[----:B------:R-:W-:Y:S01]  /*0970*/  ISETP.GE.AND.EX P4, PT, RZ, UR45, PT, P4 ;  /* 0x0000002dff007c0c */ /* 0x000fe2000bf86340 */
[----:B----4-:R-:W-:-:S05]  /*0980*/  @!P5 HADD2.F32 R8, -RZ, R7.H0_H0 ;  /* 0x20000007ff08d230 */ /* 0x010fca0000004100 */
[----:B------:R-:W-:Y:S01]  /*0990*/  @!P5 FMNMX R13, R13, R8, !PT ;  /* 0x000000080d0dd209 */ /* 0x000fe20007800000 */
[----:B-----5:R-:W-:Y:S01]  /*09a0*/  @!P6 HADD2.F32 R68, -RZ, R9.H0_H0 ;  /* 0x20000009ff44e230 */ /* 0x020fe20000004100 */
[----:B------:R-:W-:Y:S01]  /*09b0*/  ISETP.GE.U32.AND P5, PT, R51, UR44, PT ;  /* 0x0000002c33007c0c */ /* 0x000fe2000bfa6070 */
[----:B------:R-:W-:-:S03]  /*09c0*/  @!P1 HADD2.F32 R64, -RZ, R10.H0_H0 ;  /* 0x2000000aff409230 */ /* 0x000fc60000004100 */
[----:B------:R-:W-:Y:S02]  /*09d0*/  @!P6 FMNMX R13, R13, R68, !PT ;  /* 0x000000440d0de209 */ /* 0x000fe40007800000 */
[----:B------:R-:W-:Y:S02]  /*09e0*/  ISETP.GE.AND.EX P5, PT, RZ, UR45, PT, P5 ;  /* 0x0000002dff007c0c */ /* 0x000fe4000bfa6350 */
[----:B------:R-:W-:Y:S02]  /*09f0*/  ISETP.GE.U32.AND P6, PT, R52, UR44, PT ;  /* 0x0000002c34007c0c */ /* 0x000fe4000bfc6070 */
[----:B------:R-:W-:Y:S02]  /*0a00*/  @!P1 FMNMX R13, R13, R64, !PT ;  /* 0x000000400d0d9209 */ /* 0x000fe40007800000 */
[----:B------:R-:W-:Y:S02]  /*0a10*/  ISETP.GE.U32.AND P1, PT, R53, UR44, PT ;  /* 0x0000002c35007c0c */ /* 0x000fe4000bf26070 */
[----:B------:R-:W-:-:S02]  /*0a20*/  ISETP.GE.AND.EX P6, PT, RZ, UR45, PT, P6 ;  /* 0x0000002dff007c0c */ /* 0x000fc4000bfc6360 */
[C---:B------:R-:W-:Y:S02]  /*0a30*/  @!P3 R2UR UR6, R30.reuse ;  /* 0x000000001e06b2ca */ /* 0x040fe400000e0000 */
[C---:B------:R-:W-:Y:S02]  /*0a40*/  @!P3 R2UR UR7, R31.reuse ;  /* 0x000000001f07b2ca */ /* 0x040fe400000e0000 */
[----:B------:R-:W-:Y:S02]  /*0a50*/  ISETP.GE.AND.EX P1, PT, RZ, UR45, PT, P1 ;  /* 0x0000002dff007c0c */ /* 0x000fe4000bf26310 */
[C---:B------:R-:W-:Y:S02]  /*0a60*/  @!P4 R2UR UR8, R30.reuse ;  /* 0x000000001e08c2ca */ /* 0x040fe400000e0000 */
[----:B------:R-:W-:Y:S02]  /*0a70*/  @!P4 R2UR UR9, R31 ;  /* 0x000000001f09c2ca */ /* 0x000fe400000e0000 */
[----:B------:R-:W-:-:S02]  /*0a80*/  @!P5 R2UR UR10, R30 ;  /* 0x000000001e0ad2ca */ /* 0x000fc400000e0000 */
[C---:B------:R-:W-:Y:S02]  /*0a90*/  @!P5 R2UR UR11, R31.reuse ;  /* 0x000000001f0bd2ca */ /* 0x040fe400000e0000 */
[C---:B------:R-:W-:Y:S01]  /*0aa0*/  @!P6 R2UR UR4, R30.reuse ;  /* 0x000000001e04e2ca */ /* 0x040fe200000e0000 */
[----:B------:R-:W2:Y:S01]  /*0ab0*/  @!P3 LDG.E.U16 R0, desc[UR6][R2.64+0x2c0] ;  /* 0x0002c0060200b981 */ /* 0x000ea2000c1e1500 */
        /* <DEDUP_REMOVED lines=18> */
[----:B------:R-:W-:Y:S01]  /*0be0*/  @!P2 R2UR UR5, R31 ;  /* 0x000000001f05a2ca */ /* 0x000fe200000e0000 */
[----:B--2---:R-:W-:-:S05]  /*0bf0*/  @!P3 HADD2.F32 R62, -RZ, R0.H0_H0 ;  /* 0x20000000ff3eb230 */ /* 0x004fca0000004100 */
[----:B------:R-:W-:Y:S01]  /*0c00*/  @!P3 FMNMX R13, R13, R62, !PT ;  /* 0x0000003e0d0db209 */ /* 0x000fe20007800000 */
[----:B---3--:R-:W-:Y:S01]  /*0c10*/  @!P4 HADD2.F32 R60, -RZ, R5.H0_H0 ;  /* 0x20000005ff3cc230 */ /* 0x008fe20000004100 */
[----:B------:R-:W-:Y:S01]  /*0c20*/  ISETP.GE.U32.AND P3, PT, R55, UR44, PT ;  /* 0x0000002c37007c0c */ /* 0x000fe2000bf66070 */
[----:B----4-:R-:W-:-:S03]  /*0c30*/  @!P5 HADD2.F32 R28, -RZ, R7.H0_H0 ;  /* 0x20000007ff1cd230 */ /* 0x010fc60000004100 */
[----:B------:R-:W-:Y:S02]  /*0c40*/  @!P4 FMNMX R13, R13, R60, !PT ;  /* 0x0000003c0d0dc209 */ /* 0x000fe40007800000 */
[----:B------:R-:W-:Y:S02]  /*0c50*/  ISETP.GE.U32.AND P4, PT, R56, UR44, PT ;  /* 0x0000002c38007c0c */ /* 0x000fe4000bf86070 */
[----:B------:R-:W-:Y:S01]  /*0c60*/  ISETP.GE.AND.EX P3, PT, RZ, UR45, PT, P3 ;  /* 0x0000002dff007c0c */ /* 0x000fe2000bf66330 */
[----:B-----5:R-:W-:Y:S01]  /*0c70*/  @!P6 HADD2.F32 R32, -RZ, R9.H0_H0 ;  /* 0x20000009ff20e230 */ /* 0x020fe20000004100 */
[----:B------:R-:W-:Y:S02]  /*0c80*/  @!P5 FMNMX R13, R13, R28, !PT ;  /* 0x0000001c0d0dd209 */ /* 0x000fe40007800000 */
[----:B------:R-:W-:Y:S02]  /*0c90*/  ISETP.GE.U32.AND P5, PT, R57, UR44, PT ;  /* 0x0000002c39007c0c */ /* 0x000fe4000bfa6070 */
[----:B------:R-:W-:Y:S01]  /*0ca0*/  ISETP.GE.AND.EX P4, PT, RZ, UR45, PT, P4 ;  /* 0x0000002dff007c0c */ /* 0x000fe2000bf86340 */
[----:B------:R-:W-:Y:S01]  /*0cb0*/  @!P1 HADD2.F32 R24, -RZ, R10.H0_H0 ;  /* 0x2000000aff189230 */ /* 0x000fe20000004100 */
[----:B------:R-:W-:Y:S01]  /*0cc0*/  @!P6 FMNMX R13, R13, R32, !PT ;  /* 0x000000200d0de209 */ /* 0x000fe20007800000 */
[----:B------:R-:W2:Y:S01]  /*0cd0*/  @!P2 LDG.E.U16 R10, desc[UR4][R2.64+0x400] ;  /* 0x00040004020aa981 */ /* 0x000ea2000c1e1500 */
[----:B------:R-:W-:-:S02]  /*0ce0*/  ISETP.GE.U32.AND P6, PT, R58, UR44, PT ;  /* 0x0000002c3a007c0c */ /* 0x000fc4000bfc6070 */
[----:B------:R-:W-:Y:S02]  /*0cf0*/  ISETP.GE.AND.EX P5, PT, RZ, UR45, PT, P5 ;  /* 0x0000002dff007c0c */ /* 0x000fe4000bfa6350 */
[----:B------:R-:W-:Y:S02]  /*0d00*/  @!P1 FMNMX R13, R13, R24, !PT ;  /* 0x000000180d0d9209 */ /* 0x000fe40007800000 */
[----:B------:R-:W-:Y:S02]  /*0d10*/  ISETP.GE.U32.AND P1, PT, R38, UR44, PT ;  /* 0x0000002c26007c0c */ /* 0x000fe4000bf26070 */
[----:B------:R-:W-:Y:S02]  /*0d20*/  ISETP.GE.AND.EX P6, PT, RZ, UR45, PT, P6 ;  /* 0x0000002dff007c0c */ /* 0x000fe4000bfc6360 */
[----:B------:R-:W-:Y:S02]  /*0d30*/  @!P3 R2UR UR6, R30 ;  /* 0x000000001e06b2ca */ /* 0x000fe400000e0000 */
        /* <DEDUP_REMOVED lines=22> */
[----:B------:R-:W-:Y:S02]  /*0ea0*/  @!P2 FMNMX R13, R13, R26, !PT ;  /* 0x0000001a0d0da209 */ /* 0x000fe40007800000 */
[----:B------:R-:W-:Y:S01]  /*0eb0*/  MOV R10, 0xff800000 ;  /* 0xff800000000a7802 */ /* 0x000fe20000000f00 */
[----:B---3--:R-:W-:-:S05]  /*0ec0*/  @!P3 HADD2.F32 R22, -RZ, R0.H0_H0 ;  /* 0x20000000ff16b230 */ /* 0x008fca0000004100 */
[----:B------:R-:W-:Y:S01]  /*0ed0*/  @!P3 FMNMX R13, R13, R22, !PT ;  /* 0x000000160d0db209 */ /* 0x000fe20007800000 */
        /* <DEDUP_REMOVED lines=61> */
[C---:B------:R-:W-:Y:S01]  /*12b0*/  FADD R19, -R23.reuse, R22 ;  /* 0x0000001617137221 */ /* 0x040fe20000000100 */
[C---:B------:R-:W-:Y:S01]  /*12c0*/  FADD R15, -R23.reuse, R20 ;  /* 0x00000014170f7221 */ /* 0x040fe20000000100 */
[----:B------:R-:W-:Y:S01]  /*12d0*/  FADD R23, -R23, R10 ;  /* 0x0000000a17177221 */ /* 0x000fe20000000100 */
[-C--:B------:R-:W-:Y:S01]  /*12e0*/  FFMA.RM R8, R8, R11.reuse, 12582913 ;  /* 0x4b40000108087423 */ /* 0x080fe2000000400b */
[----:B------:R-:W-:Y:S01]  /*12f0*/  FFMA R2, R69, 1.925963033500011079e-08, R2 ;  /* 0x32a5706045027823 */ /* 0x000fe20000000002 */
[----:B------:R-:W-:Y:S01]  /*1300*/  SHF.L.U32 R0, R0, 0x17, RZ ;  /* 0x0000001700007819 */ /* 0x000fe200000006ff */
        /* <DEDUP_REMOVED lines=88> */
[----:B------:R-:W-:Y:S01]  /*1890*/  SHF.L.U32 R10, R18, 0x17, RZ ;  /* 0x00000017120a7819 */ /* 0x000fe200000006ff */
[----:B------:R-:W-:Y:S01]  /*18a0*/  FADD R18, R26, -12583039 ;  /* 0xcb40007f1a127421 */ /* 0x000fe20000000000 */
[----:B------:R0:W2:Y:S03]  /*18b0*/  MUFU.EX2 R33, R62 ;  /* 0x0000003e00217308 */ /* 0x0000a60000000800 */
[----:B------:R-:W-:Y:S01]  /*18c0*/  FFMA R18, R25, 1.4426950216293334961, -R18 ;  /* 0x3fb8aa3b19127823 */ /* 0x000fe20000000812 */
[----:B-1----:R-:W-:-:S03]  /*18d0*/  FMUL R10, R10, R29 ;  /* 0x0000001d0a0a7220 */ /* 0x002fc60000400000 */
        /* <DEDUP_REMOVED lines=8> */
[----:B------:R-:W-:Y:S01]  /*1960*/  IMAD.SHL.U32 R17, R22, 0x800000, RZ ;  /* 0x0080000016117824 */ /* 0x000fe200078e00ff */
        /* <DEDUP_REMOVED lines=10> */
[----:B------:R-:W-:Y:S01]  /*1a10*/  SHF.L.U32 R24, R24, 0x17, RZ ;  /* 0x0000001718187819 */ /* 0x000fe200000006ff */
        /* <DEDUP_REMOVED lines=70> */
.L_x_10780:
        /* <DEDUP_REMOVED lines=12> */
[----:B------:R-:W-:Y:S05]  /*1f40*/  CALL.REL.NOINC `($__internal_200_$__cuda_sm3x_div_rn_noftz_f32_slowpath) ;  /* 0x0000002c00b47944 */ /* 0x000fea0003c00000 */
[----:B------:R-:W-:-:S07]  /*1f50*/  MOV R11, R3 ;  /* 0x00000003000b7202 */ /* 0x000fce0000000f00 */
.L_x_10725:
[----:B------:R-:W-:Y:S05]  /*1f60*/  BSYNC.RECONVERGENT B3 ;  /* 0x0000000000037941 */ /* 0x000fea0003800200 */
.L_x_10724:
        /* <DEDUP_REMOVED lines=12> */
[----:B------:R-:W-:Y:S05]  /*2030*/  CALL.REL.NOINC `($__internal_200_$__cuda_sm3x_div_rn_noftz_f32_slowpath) ;  /* 0x0000002c00787944 */ /* 0x000fea0003c00000 */
[----:B------:R-:W-:-:S07]  /*2040*/  MOV R14, R3 ;  /* 0x00000003000e7202 */ /* 0x000fce0000000f00 */
.L_x_10727:
[----:B------:R-:W-:Y:S05]  /*2050*/  BSYNC.RECONVERGENT B3 ;  /* 0x0000000000037941 */ /* 0x000fea0003800200 */
.L_x_10726:
        /* <DEDUP_REMOVED lines=14> */
.L_x_10729:
[----:B------:R-:W-:Y:S05]  /*2140*/  BSYNC.RECONVERGENT B3 ;  /* 0x0000000000037941 */ /* 0x000fea0003800200 */
.L_x_10728:
        /* <DEDUP_REMOVED lines=14> */
.L_x_10731:
[----:B------:R-:W-:Y:S05]  /*2230*/  BSYNC.RECONVERGENT B3 ;  /* 0x0000000000037941 */ /* 0x000fea0003800200 */
.L_x_10730:
        /* <DEDUP_REMOVED lines=14> */
.L_x_10733:
[----:B------:R-:W-:Y:S05]  /*2320*/  BSYNC.RECONVERGENT B3 ;  /* 0x0000000000037941 */ /* 0x000fea0003800200 */
.L_x_10732:
        /* <DEDUP_REMOVED lines=14> */
.L_x_10735:
[----:B------:R-:W-:Y:S05]  /*2410*/  BSYNC.RECONVERGENT B3 ;  /* 0x0000000000037941 */ /* 0x000fea0003800200 */
.L_x_10734:
        /* <DEDUP_REMOVED lines=14> */
.L_x_10737:
[----:B------:R-:W-:Y:S05]  /*2500*/  BSYNC.RECONVERGENT B3 ;  /* 0x0000000000037941 */ /* 0x000fea0003800200 */
.L_x_10736:
        /* <DEDUP_REMOVED lines=14> */
.L_x_10739:
[----:B------:R-:W-:Y:S05]  /*25f0*/  BSYNC.RECONVERGENT B3 ;  /* 0x0000000000037941 */ /* 0x000fea0003800200 */
.L_x_10738:
        /* <DEDUP_REMOVED lines=14> */
.L_x_10741:
[----:B------:R-:W-:Y:S05]  /*26e0*/  BSYNC.RECONVERGENT B3 ;  /* 0x0000000000037941 */ /* 0x000fea0003800200 */
.L_x_10740:
        /* <DEDUP_REMOVED lines=14> */
.L_x_10743:
[----:B------:R-:W-:Y:S05]  /*27d0*/  BSYNC.RECONVERGENT B3 ;  /* 0x0000000000037941 */ /* 0x000fea0003800200 */
.L_x_10742:
        /* <DEDUP_REMOVED lines=14> */
.L_x_10745:
[----:B------:R-:W-:Y:S05]  /*28c0*/  BSYNC.RECONVERGENT B3 ;  /* 0x0000000000037941 */ /* 0x000fea0003800200 */
.L_x_10744:
        /* <DEDUP_REMOVED lines=14> */
.L_x_10747:
[----:B------:R-:W-:Y:S05]  /*29b0*/  BSYNC.RECONVERGENT B3 ;  /* 0x0000000000037941 */ /* 0x000fea0003800200 */
.L_x_10746:
        /* <DEDUP_REMOVED lines=12> */
[----:B------:R-:W-:Y:S05]  /*2a80*/  CALL.REL.NOINC `($__internal_200_$__cuda_sm3x_div_rn_noftz_f32_slowpath) ;  /* 0x0000002000e47944 */ /* 0x000fea0003c00000 */
[----:B------:R-:W-:-:S07]  /*2a90*/  MOV R17, R3 ;  /* 0x0000000300117202 */ /* 0x000fce0000000f00 */
.L_x_10749:
[----:B------:R-:W-:Y:S05]  /*2aa0*/  BSYNC.RECONVERGENT B3 ;  /* 0x0000000000037941 */ /* 0x000fea0003800200 */
.L_x_10748:
        /* <DEDUP_REMOVED lines=14> */
.L_x_10751:
[----:B------:R-:W-:Y:S05]  /*2b90*/  BSYNC.RECONVERGENT B3 ;  /* 0x0000000000037941 */ /* 0x000fea0003800200 */
.L_x_10750:
        /* <DEDUP_REMOVED lines=14> */
.L_x_10753:
[----:B------:R-:W-:Y:S05]  /*2c80*/  BSYNC.RECONVERGENT B3 ;  /* 0x0000000000037941 */ /* 0x000fea0003800200 */
.L_x_10752:
        /* <DEDUP_REMOVED lines=14> */
.L_x_10755:
[----:B------:R-:W-:Y:S05]  /*2d70*/  BSYNC.RECONVERGENT B3 ;  /* 0x0000000000037941 */ /* 0x000fea0003800200 */
.L_x_10754:
        /* <DEDUP_REMOVED lines=14> */
.L_x_10757:
[----:B------:R-:W-:Y:S05]  /*2e60*/  BSYNC.RECONVERGENT B3 ;  /* 0x0000000000037941 */ /* 0x000fea0003800200 */
.L_x_10756:
        /* <DEDUP_REMOVED lines=14> */
.L_x_10759:
[----:B------:R-:W-:Y:S05]  /*2f50*/  BSYNC.RECONVERGENT B3 ;  /* 0x0000000000037941 */ /* 0x000fea0003800200 */
.L_x_10758:
        /* <DEDUP_REMOVED lines=14> */
.L_x_10761:
[----:B------:R-:W-:Y:S05]  /*3040*/  BSYNC.RECONVERGENT B3 ;  /* 0x0000000000037941 */ /* 0x000fea0003800200 */
.L_x_10760:
        /* <DEDUP_REMOVED lines=14> */
.L_x_10763:
[----:B------:R-:W-:Y:S05]  /*3130*/  BSYNC.RECONVERGENT B3 ;  /* 0x0000000000037941 */ /* 0x000fea0003800200 */
.L_x_10762:
        /* <DEDUP_REMOVED lines=14> */
.L_x_10765:
[----:B------:R-:W-:Y:S05]  /*3220*/  BSYNC.RECONVERGENT B3 ;  /* 0x0000000000037941 */ /* 0x000fea0003800200 */
.L_x_10764:
        /* <DEDUP_REMOVED lines=14> */
.L_x_10767:
[----:B------:R-:W-:Y:S05]  /*3310*/  BSYNC.RECONVERGENT B3 ;  /* 0x0000000000037941 */ /* 0x000fea0003800200 */
.L_x_10766:
        /* <DEDUP_REMOVED lines=18> */
[----:B------:R-:W-:Y:S02]  /*3440*/  @!P5 F2FP.F16.F32.PACK_AB R14, RZ, R14 ;  /* 0x0000000eff0ed23e */ /* 0x000fe400000000ff */
[----:B------:R-:W-:Y:S02]  /*3450*/  ISETP.GE.U32.AND P3, PT, R42, UR44, PT ;  /* 0x0000002c2a007c0c */ /* 0x000fe4000bf66070 */
[----:B------:R-:W-:Y:S01]  /*3460*/  ISETP.GE.U32.AND P2, PT, R43, UR44, PT ;  /* 0x0000002c2b007c0c */ /* 0x000fe2000bf46070 */
[----:B------:R0:W-:Y:S01]  /*3470*/  @!P5 STG.E.U16 desc[UR6][R4.64+0x40], R14 ;  /* 0x0000400e0400d986 */ /* 0x0001e2000c101506 */
[----:B------:R-:W-:Y:S02]  /*3480*/  @!P0 F2FP.F16.F32.PACK_AB R11, RZ, R11 ;  /* 0x0000000bff0b823e */ /* 0x000fe400000000ff */
        /* <DEDUP_REMOVED lines=43> */
[----:B------:R-:W-:Y:S02]  /*3740*/  @!P0 F2FP.F16.F32.PACK_AB R8, RZ, R8 ;  /* 0x00000008ff08823e */ /* 0x000fe400000000ff */
        /* <DEDUP_REMOVED lines=8> */
[----:B------:R-:W-:Y:S02]  /*37d0*/  @!P6 F2FP.F16.F32.PACK_AB R9, RZ, R9 ;  /* 0x00000009ff09e23e */ /* 0x000fe400000000ff */
        /* <DEDUP_REMOVED lines=15> */
[----:B------:R-:W-:Y:S01]  /*38d0*/  @!P1 F2FP.F16.F32.PACK_AB R16, RZ, R16 ;  /* 0x00000010ff10923e */ /* 0x000fe200000000ff */
[----:B------:R0:W-:Y:S01]  /*38e0*/  @!P2 STG.E.U16 desc[UR4][R4.64+0x280], R10 ;  /* 0x0002800a0400a986 */ /* 0x0001e2000c101504 */
[----:B------:R-:W-:Y:S02]  /*38f0*/  @!P4 F2FP.F16.F32.PACK_AB R17, RZ, R17 ;  /* 0x00000011ff11c23e */ /* 0x000fe400000000ff */
[----:B------:R-:W-:Y:S01]  /*3900*/  @!P3 F2FP.F16.F32.PACK_AB R18, RZ, R18 ;  /* 0x00000012ff12b23e */ /* 0x000fe200000000ff */
[----:B------:R0:W-:Y:S01]  /*3910*/  @!P1 STG.E.U16 desc[UR6][R4.64+0x2c0], R16 ;  /* 0x0002c01004009986 */ /* 0x0001e2000c101506 */
[----:B------:R-:W-:Y:S02]  /*3920*/  @!P5 F2FP.F16.F32.PACK_AB R19, RZ, R19 ;  /* 0x00000013ff13d23e */ /* 0x000fe400000000ff */
        /* <DEDUP_REMOVED lines=10> */
[----:B------:R-:W-:-:S02]  /*39d0*/  @!P0 F2FP.F16.F32.PACK_AB R23, RZ, R23 ;  /* 0x00000017ff17823e */ /* 0x000fc400000000ff */
        /* <DEDUP_REMOVED lines=9> */
[----:B------:R-:W-:Y:S02]  /*3a70*/  @!P6 F2FP.F16.F32.PACK_AB R22, RZ, R22 ;  /* 0x00000016ff16e23e */ /* 0x000fe400000000ff */
        /* <DEDUP_REMOVED lines=14> */
[----:B------:R-:W-:Y:S02]  /*3b60*/  @!P3 F2FP.F16.F32.PACK_AB R21, RZ, R21 ;  /* 0x00000015ff15b23e */ /* 0x000fe400000000ff */
[----:B------:R-:W-:-:S02]  /*3b70*/  @!P2 F2FP.F16.F32.PACK_AB R20, RZ, R20 ;  /* 0x00000014ff14a23e */ /* 0x000fc400000000ff */
        /* <DEDUP_REMOVED lines=10> */
.L_x_10722:
[----:B------:R-:W-:Y:S05]  /*3c20*/  EXIT ;  /* 0x000000000000794d */ /* 0x000fea0003800000 */
.L_x_10723:
[----:B------:R-:W-:Y:S01]  /*3c30*/  BSSY B1, `(.L_x_10769) ;  /* 0x0000007000017945 */ /* 0x000fe20003800000 */
[----:B------:R-:W-:Y:S02]  /*3c40*/  MOV R12, 0x10 ;  /* 0x00000010000c7802 */ /* 0x000fe40000000f00 */
[----:B------:R-:W-:Y:S02]  /*3c50*/  MOV R11, 0x1f ;  /* 0x0000001f000b7802 */ /* 0x000fe40000000f00 */
[----:B------:R-:W-:-:S07]  /*3c60*/  MOV R15, 0xffffffff ;  /* 0xffffffff000f7802 */ /* 0x000fce0000000f00 */
[----:B------:R-:W-:Y:S05]  /*3c70*/  WARPSYNC.COLLECTIVE R15, `(.L_x_10770) ;  /* 0x000000000f087348 */ /* 0x000fea0003c00000 */
[----:B------:R0:W1:Y:S02]  /*3c80*/  SHFL.BFLY P6, R14, R13, R12, R11 ;  /* 0x0c00000c0d0e7389 */ /* 0x00006400000c000b */
[----:B01----:R-:W-:Y:S05]  /*3c90*/  ENDCOLLECTIVE ;  /* 0x000000000000791b */ /* 0x003fea0003800000 */
.L_x_10770:
[----:B------:R-:W-:Y:S05]  /*3ca0*/  BSYNC B1 ;  /* 0x0000000000017941 */ /* 0x000fea0003800000 */
.L_x_10769:
        /* <DEDUP_REMOVED lines=9> */
.L_x_10771:
[----:B------:R-:W-:Y:S01]  /*3d40*/  HFMA2 R12, -RZ, RZ, 0, 2.384185791015625e-07 ;  /* 0x00000004ff0c7431 */ /* 0x000fe200000001ff */
[----:B------:R-:W-:-:S04]  /*3d50*/  FMNMX R0, R13, R14, !PT ;  /* 0x0000000e0d007209 */ /* 0x000fc80007800000 */
[----:B------:R-:W-:-:S07]  /*3d60*/  MOV R13, R0 ;  /* 0x00000000000d7202 */ /* 0x000fce0000000f00 */
[----:B------:R-:W-:Y:S05]  /*3d70*/  WARPSYNC.COLLECTIVE R15, `(.L_x_10772) ;  /* 0x000000000f087348 */ /* 0x000fea0003c00000 */
[----:B------:R0:W1:Y:S02]  /*3d80*/  SHFL.BFLY P6, R14, R13, R12, R11 ;  /* 0x0c00000c0d0e7389 */ /* 0x00006400000c000b */
[----:B01----:R-:W-:Y:S05]  /*3d90*/  ENDCOLLECTIVE ;  /* 0x000000000000791b */ /* 0x003fea0003800000 */
.L_x_10772:
[----:B------:R-:W-:Y:S01]  /*3da0*/  HFMA2 R12, -RZ, RZ, 0, 1.1920928955078125e-07 ;  /* 0x00000002ff0c7431 */ /* 0x000fe200000001ff */
[----:B------:R-:W-:-:S04]  /*3db0*/  FMNMX R2, R0, R14, !PT ;  /* 0x0000000e00027209 */ /* 0x000fc80007800000 */
[----:B------:R-:W-:-:S07]  /*3dc0*/  MOV R13, R2 ;  /* 0x00000002000d7202 */ /* 0x000fce0000000f00 */
[----:B------:R-:W-:Y:S05]  /*3dd0*/  WARPSYNC.COLLECTIVE R15, `(.L_x_10773) ;  /* 0x000000000f087348 */ /* 0x000fea0003c00000 */
[----:B------:R0:W1:Y:S02]  /*3de0*/  SHFL.BFLY P6, R14, R13, R12, R11 ;  /* 0x0c00000c0d0e7389 */ /* 0x00006400000c000b */
[----:B01----:R-:W-:Y:S05]  /*3df0*/  ENDCOLLECTIVE ;  /* 0x000000000000791b */ /* 0x003fea0003800000 */
.L_x_10773:
[----:B------:R-:W-:Y:S01]  /*3e00*/  HFMA2 R12, -RZ, RZ, 0, 5.9604644775390625e-08 ;  /* 0x00000001ff0c7431 */ /* 0x000fe200000001ff */
[----:B------:R-:W-:-:S04]  /*3e10*/  FMNMX R3, R2, R14, !PT ;  /* 0x0000000e02037209 */ /* 0x000fc80007800000 */
[----:B------:R-:W-:-:S07]  /*3e20*/  MOV R13, R3 ;  /* 0x00000003000d7202 */ /* 0x000fce0000000f00 */
[----:B------:R-:W-:Y:S05]  /*3e30*/  WARPSYNC.COLLECTIVE R15, `(.L_x_10774) ;  /* 0x000000000f087348 */ /* 0x000fea0003c00000 */
[----:B------:R0:W1:Y:S02]  /*3e40*/  SHFL.BFLY P6, R14, R13, R12, R11 ;  /* 0x0c00000c0d0e7389 */ /* 0x00006400000c000b */
[----:B01----:R-:W-:Y:S05]  /*3e50*/  ENDCOLLECTIVE ;  /* 0x000000000000791b */ /* 0x003fea0003800000 */
.L_x_10774:
        /* <DEDUP_REMOVED lines=46> */
[----:B------:R-:W-:Y:S02]  /*4140*/  IMAD.SHL.U32 R2, R2, 0x800000, RZ ;  /* 0x0080000002027824 */ /* 0x000fe400078e00ff */
[----:B------:R-:W-:Y:S01]  /*4150*/  FFMA.RM R16, R16, R29, 12582913 ;  /* 0x4b40000110107423 */ /* 0x000fe2000000401d */
        /* <DEDUP_REMOVED lines=179> */
.L_x_10775:
[----:B------:R-:W-:Y:S02]  /*4c90*/  HFMA2 R12, -RZ, RZ, 0, 4.76837158203125e-07 ;  /* 0x00000008ff0c7431 */ /* 0x000fe400000001ff */
[----:B------:R-:W-:-:S05]  /*4ca0*/  FADD R28, R13, R14 ;  /* 0x0000000e0d1c7221 */ /* 0x000fca0000000000 */
[----:B------:R-:W-:-:S07]  /*4cb0*/  MOV R13, R28 ;  /* 0x0000001c000d7202 */ /* 0x000fce0000000f00 */
[----:B------:R-:W-:Y:S05]  /*4cc0*/  WARPSYNC.COLLECTIVE R15, `(.L_x_10776) ;  /* 0x000000000f087348 */ /* 0x000fea0003c00000 */
[----:B------:R0:W1:Y:S02]  /*4cd0*/  SHFL.BFLY P6, R14, R13, R12, R11 ;  /* 0x0c00000c0d0e7389 */ /* 0x00006400000c000b */
[----:B01----:R-:W-:Y:S05]  /*4ce0*/  ENDCOLLECTIVE ;  /* 0x000000000000791b */ /* 0x003fea0003800000 */
.L_x_10776:
[----:B------:R-:W-:Y:S02]  /*4cf0*/  HFMA2 R12, -RZ, RZ, 0, 2.384185791015625e-07 ;  /* 0x00000004ff0c7431 */ /* 0x000fe400000001ff */
[----:B------:R-:W-:-:S05]  /*4d00*/  FADD R29, R28, R14 ;  /* 0x0000000e1c1d7221 */ /* 0x000fca0000000000 */
[----:B------:R-:W-:-:S07]  /*4d10*/  MOV R13, R29 ;  /* 0x0000001d000d7202 */ /* 0x000fce0000000f00 */
[----:B------:R-:W-:Y:S05]  /*4d20*/  WARPSYNC.COLLECTIVE R15, `(.L_x_10777) ;  /* 0x000000000f087348 */ /* 0x000fea0003c00000 */
[----:B------:R0:W1:Y:S02]  /*4d30*/  SHFL.BFLY P6, R14, R13, R12, R11 ;  /* 0x0c00000c0d0e7389 */ /* 0x00006400000c000b */
[----:B01----:R-:W-:Y:S05]  /*4d40*/  ENDCOLLECTIVE ;  /* 0x000000000000791b */ /* 0x003fea0003800000 */
.L_x_10777:
[----:B------:R-:W-:Y:S02]  /*4d50*/  HFMA2 R12, -RZ, RZ, 0, 1.1920928955078125e-07 ;  /* 0x00000002ff0c7431 */ /* 0x000fe400000001ff */
[----:B------:R-:W-:-:S05]  /*4d60*/  FADD R32, R29, R14 ;  /* 0x0000000e1d207221 */ /* 0x000fca0000000000 */
[----:B------:R-:W-:-:S07]  /*4d70*/  MOV R13, R32 ;  /* 0x00000020000d7202 */ /* 0x000fce0000000f00 */
[----:B------:R-:W-:Y:S05]  /*4d80*/  WARPSYNC.COLLECTIVE R15, `(.L_x_10778) ;  /* 0x000000000f087348 */ /* 0x000fea0003c00000 */
[----:B------:R0:W1:Y:S02]  /*4d90*/  SHFL.BFLY P6, R14, R13, R12, R11 ;  /* 0x0c00000c0d0e7389 */ /* 0x00006400000c000b */
[----:B01----:R-:W-:Y:S05]  /*4da0*/  ENDCOLLECTIVE ;  /* 0x000000000000791b */ /* 0x003fea0003800000 */
.L_x_10778:
[----:B------:R-:W-:Y:S02]  /*4db0*/  HFMA2 R12, -RZ, RZ, 0, 5.9604644775390625e-08 ;  /* 0x00000001ff0c7431 */ /* 0x000fe400000001ff */
[----:B------:R-:W-:-:S05]  /*4dc0*/  FADD R33, R32, R14 ;  /* 0x0000000e20217221 */ /* 0x000fca0000000000 */
[----:B------:R-:W-:-:S07]  /*4dd0*/  MOV R13, R33 ;  /* 0x00000021000d7202 */ /* 0x000fce0000000f00 */
[----:B------:R-:W-:Y:S05]  /*4de0*/  WARPSYNC.COLLECTIVE R15, `(.L_x_10779) ;  /* 0x000000000f087348 */ /* 0x000fea0003c00000 */
[----:B------:R0:W1:Y:S02]  /*4df0*/  SHFL.BFLY P6, R14, R13, R12, R11 ;  /* 0x0c00000c0d0e7389 */ /* 0x00006400000c000b */
[----:B01----:R-:W-:Y:S05]  /*4e00*/  ENDCOLLECTIVE ;  /* 0x000000000000791b */ /* 0x003fea0003800000 */
.L_x_10779:
[----:B------:R-:W-:Y:S05]  /*4e10*/  BRA `(.L_x_10780) ;  /* 0xffffffd000187947 */ /* 0x000fea000383ffff */
        .weak           $__internal_200_$__cuda_sm3x_div_rn_noftz_f32_slowpath
        .type           $__internal_200_$__cuda_sm3x_div_rn_noftz_f32_slowpath,@function
        .size           $__internal_200_$__cuda_sm3x_div_rn_noftz_f32_slowpath,(.L_x_25652 - $__internal_200_$__cuda_sm3x_div_rn_noftz_f32_slowpath)
$__internal_200_$__cuda_sm3x_div_rn_noftz_f32_slowpath:
        /* <DEDUP_REMOVED lines=34> */
.L_x_10782:
        /* <DEDUP_REMOVED lines=51> */
.L_x_10789:
[----:B------:R-:W-:-:S04]  /*5370*/  LOP3.LUT R3, R3, 0x80000000, RZ, 0xc0, !PT ;  /* 0x8000000003037812 */ /* 0x000fc800078ec0ff */
[----:B------:R-:W-:Y:S01]  /*5380*/  LOP3.LUT R3, R3, 0x7f800000, RZ, 0xfc, !PT ;  /* 0x7f80000003037812 */ /* 0x000fe200078efcff */
[----:B------:R-:W-:Y:S06]  /*5390*/  BRA `(.L_x_10790) ;  /* 0x0000000000047947 */ /* 0x000fec0003800000 */
.L_x_10788:
[----:B------:R-:W-:-:S07]  /*53a0*/  LEA R3, R13, R3, 0x17 ;  /* 0x000000030d037211 */ /* 0x000fce00078eb8ff */
.L_x_10790:
[----:B------:R-:W-:Y:S05]  /*53b0*/  BSYNC.RECONVERGENT B2 ;  /* 0x0000000000027941 */ /* 0x000fea0003800200 */
.L_x_10787:
[----:B------:R-:W-:Y:S05]  /*53c0*/  BRA `(.L_x_10791) ;  /* 0x0000000000207947 */ /* 0x000fea0003800000 */
.L_x_10786:
[----:B------:R-:W-:-:S04]  /*53d0*/  LOP3.LUT R3, R12, 0x80000000, R3, 0x48, !PT ;  /* 0x800000000c037812 */ /* 0x000fc800078e4803 */
[----:B------:R-:W-:Y:S01]  /*53e0*/  LOP3.LUT R3, R3, 0x7f800000, RZ, 0xfc, !PT ;  /* 0x7f80000003037812 */ /* 0x000fe200078efcff */
[----:B------:R-:W-:Y:S06]  /*53f0*/  BRA `(.L_x_10791) ;  /* 0x0000000000147947 */ /* 0x000fec0003800000 */
.L_x_10785:
[----:B------:R-:W-:Y:S01]  /*5400*/  LOP3.LUT R3, R12, 0x80000000, R3, 0x48, !PT ;  /* 0x800000000c037812 */ /* 0x000fe200078e4803 */
[----:B------:R-:W-:Y:S06]  /*5410*/  BRA `(.L_x_10791) ;  /* 0x00000000000c7947 */ /* 0x000fec0003800000 */
.L_x_10784:
[----:B------:R-:W0:Y:S01]  /*5420*/  MUFU.RSQ R3, -QNAN ;  /* 0xffc0000000037908 */ /* 0x000e220000001400 */
[----:B------:R-:W-:Y:S05]  /*5430*/  BRA `(.L_x_10791) ;  /* 0x0000000000047947 */ /* 0x000fea0003800000 */
.L_x_10783:
[----:B------:R-:W-:-:S07]  /*5440*/  FADD.FTZ R3, R3, R12 ;  /* 0x0000000c03037221 */ /* 0x000fce0000010000 */
.L_x_10791:
[----:B------:R-:W-:Y:S05]  /*5450*/  BSYNC.RECONVERGENT B1 ;  /* 0x0000000000017941 */ /* 0x000fea0003800200 */
.L_x_10781:
[----:B------:R-:W-:Y:S01]  /*5460*/  HFMA2 R13, -RZ, RZ, 0, 0 ;  /* 0x00000000ff0d7431 */ /* 0x000fe200000001ff */
[----:B------:R-:W-:-:S04]  /*5470*/  MOV R12, R32 ;  /* 0x00000020000c7202 */ /* 0x000fc80000000f00 */
[----:B0-----:R-:W-:Y:S05]  /*5480*/  RET.REL.NODEC R12 `(_Z15SoftmaxWarpImplI10DirectLoadI6__halffE11DirectStoreIfS1_EfLi1ELi22ELi32ELi1ELb1EL9Algorithm0EEvT_T0_ll) ;  /* 0xffffffa80cdc7950 */ /* 0x001fea0003c3ffff */
.L_x_10792:
        /* <DEDUP_REMOVED lines=15> */
.L_x_25652:


//--------------------- .text._Z15SoftmaxWarpImplI10DirectLoadI6__halffE11DirectStoreIfS1_EfLi1ELi22ELi32ELi1ELb0EL9Algorithm0EEvT_T0_ll --------------------------
	.section	.text._Z15SoftmaxWarpImplI10DirectLoadI6__halffE11DirectStoreIfS1_EfLi1ELi22ELi32ELi1ELb0EL9Algorithm0EEvT_T0_ll,"ax",@progbits
	.align	128
        .global         _Z15SoftmaxWarpImplI10DirectLoadI6__halffE11DirectStoreIfS1_EfLi1ELi22ELi32ELi1ELb0EL9Algorithm0EEvT_T0_ll
        .type           _Z15SoftmaxWarpImplI10DirectLoadI6__halffE11DirectStoreIfS1_EfLi1ELi22ELi32ELi1ELb0EL9Algorithm0EEvT_T0_ll,@function
        .size           _Z15SoftmaxWarpImplI10DirectLoadI6__halffE11DirectStoreIfS1_EfLi1ELi22ELi32ELi1ELb0EL9Algorithm0EEvT_T0_ll,(.L_x_25653 - _Z15SoftmaxWarpImplI10DirectLoadI6__halffE11DirectStoreIfS1_EfLi1ELi22ELi32ELi1ELb0EL9Algorithm0EEvT_T0_ll)
        .other          _Z15SoftmaxWarpImplI10DirectLoadI6__halffE11DirectStoreIfS1_EfLi1ELi22ELi32ELi1ELb0EL9Algorithm0EEvT_T0_ll,@"STO_CUDA_ENTRY STV_DEFAULT"
_Z15SoftmaxWarpImplI10DirectLoadI6__halffE11DirectStoreIfS1_EfLi1ELi22ELi32ELi1ELb0EL9Algorithm0EEvT_T0_ll:
.text._Z15SoftmaxWarpImplI10DirectLoadI6__halffE11DirectStoreIfS1_EfLi1ELi22ELi32ELi1ELb0EL9Algorithm0EEvT_T0_ll:
        /* <DEDUP_REMOVED lines=24> */
.L_x_10793:
        /* <DEDUP_REMOVED lines=13> */
.L_x_10839:
        /* <DEDUP_REMOVED lines=322> */
.L_x_10851:
        /* <DEDUP_REMOVED lines=12> */
[----:B0-----:R-:W-:Y:S05]  /*1730*/  CALL.REL.NOINC `($__internal_201_$__cuda_sm3x_div_rn_noftz_f32_slowpath) ;  /* 0x0000002800847944 */ /* 0x001fea0003c00000 */
[----:B------:R-:W-:-:S07]  /*1740*/  MOV R14, R11 ;  /* 0x0000000b000e7202 */ /* 0x000fce0000000f00 */
.L_x_10796:
[----:B------:R-:W-:Y:S05]  /*1750*/  BSYNC.RECONVERGENT B2 ;  /* 0x0000000000027941 */ /* 0x000fea0003800200 */
.L_x_10795:
        /* <DEDUP_REMOVED lines=12> */
[----:B0-----:R-:W-:Y:S05]  /*1820*/  CALL.REL.NOINC `($__internal_201_$__cuda_sm3x_div_rn_noftz_f32_slowpath) ;  /* 0x0000002800487944 */ /* 0x001fea0003c00000 */
[----:B------:R-:W-:-:S07]  /*1830*/  MOV R15, R11 ;  /* 0x0000000b000f7202 */ /* 0x000fce0000000f00 */
.L_x_10798:
[----:B------:R-:W-:Y:S05]  /*1840*/  BSYNC.RECONVERGENT B2 ;  /* 0x0000000000027941 */ /* 0x000fea0003800200 */
.L_x_10797:
        /* <DEDUP_REMOVED lines=14> */
.L_x_10800:
[----:B------:R-:W-:Y:S05]  /*1930*/  BSYNC.RECONVERGENT B2 ;  /* 0x0000000000027941 */ /* 0x000fea0003800200 */
.L_x_10799:
        /* <DEDUP_REMOVED lines=14> */
.L_x_10802:
[----:B------:R-:W-:Y:S05]  /*1a20*/  BSYNC.RECONVERGENT B2 ;  /* 0x0000000000027941 */ /* 0x000fea0003800200 */
.L_x_10801:
        /* <DEDUP_REMOVED lines=14> */
.L_x_10804:
[----:B------:R-:W-:Y:S05]  /*1b10*/  BSYNC.RECONVERGENT B2 ;  /* 0x0000000000027941 */ /* 0x000fea0003800200 */
.L_x_10803:
        /* <DEDUP_REMOVED lines=14> */
.L_x_10806:
[----:B------:R-:W-:Y:S05]  /*1c00*/  BSYNC.RECONVERGENT B2 ;  /* 0x0000000000027941 */ /* 0x000fea0003800200 */
.L_x_10805:
        /* <DEDUP_REMOVED lines=14> */
.L_x_10808:
[----:B------:R-:W-:Y:S05]  /*1cf0*/  BSYNC.RECONVERGENT B2 ;  /* 0x0000000000027941 */ /* 0x000fea0003800200 */
.L_x_10807:
        /* <DEDUP_REMOVED lines=14> */
.L_x_10810:
[----:B------:R-:W-:Y:S05]  /*1de0*/  BSYNC.RECONVERGENT B2 ;  /* 0x0000000000027941 */ /* 0x000fea0003800200 */
.L_x_10809:
        /* <DEDUP_REMOVED lines=14> */
.L_x_10812:
[----:B------:R-:W-:Y:S05]  /*1ed0*/  BSYNC.RECONVERGENT B2 ;  /* 0x0000000000027941 */ /* 0x000fea0003800200 */
.L_x_10811:
        /* <DEDUP_REMOVED lines=14> */
.L_x_10814:
[----:B------:R-:W-:Y:S05]  /*1fc0*/  BSYNC.RECONVERGENT B2 ;  /* 0x0000000000027941 */ /* 0x000fea0003800200 */
.L_x_10813:
        /* <DEDUP_REMOVED lines=14> */
.L_x_10816:
[----:B------:R-:W-:Y:S05]  /*20b0*/  BSYNC.RECONVERGENT B2 ;  /* 0x0000000000027941 */ /* 0x000fea0003800200 */
.L_x_10815:
        /* <DEDUP_REMOVED lines=14> */
.L_x_10818:
[----:B------:R-:W-:Y:S05]  /*21a0*/  BSYNC.RECONVERGENT B2 ;  /* 0x0000000000027941 */ /* 0x000fea0003800200 */
.L_x_10817:
        /* <DEDUP_REMOVED lines=14> */
.L_x_10820:
[----:B------:R-:W-:Y:S05]  /*2290*/  BSYNC.RECONVERGENT B2 ;  /* 0x0000000000027941 */ /* 0x000fea0003800200 */
.L_x_10819:
        /* <DEDUP_REMOVED lines=14> */
.L_x_10822:
[----:B------:R-:W-:Y:S05]  /*2380*/  BSYNC.RECONVERGENT B2 ;  /* 0x0000000000027941 */ /* 0x000fea0003800200 */
.L_x_10821:
        /* <DEDUP_REMOVED lines=14> */
.L_x_10824:
[----:B------:R-:W-:Y:S05]  /*2470*/  BSYNC.RECONVERGENT B2 ;  /* 0x0000000000027941 */ /* 0x000fea0003800200 */
.L_x_10823:
        /* <DEDUP_REMOVED lines=14> */
.L_x_10826:
[----:B------:R-:W-:Y:S05]  /*2560*/  BSYNC.RECONVERGENT B2 ;  /* 0x0000000000027941 */ /* 0x000fea0003800200 */
.L_x_10825:
        /* <DEDUP_REMOVED lines=14> */
.L_x_10828:
[----:B------:R-:W-:Y:S05]  /*2650*/  BSYNC.RECONVERGENT B2 ;  /* 0x0000000000027941 */ /* 0x000fea0003800200 */
.L_x_10827:
        /* <DEDUP_REMOVED lines=14> */
.L_x_10830:
[----:B------:R-:W-:Y:S05]  /*2740*/  BSYNC.RECONVERGENT B2 ;  /* 0x0000000000027941 */ /* 0x000fea0003800200 */
.L_x_10829:
        /* <DEDUP_REMOVED lines=14> */
.L_x_10832:
[----:B------:R-:W-:Y:S05]  /*2830*/  BSYNC.RECONVERGENT B2 ;  /* 0x0000000000027941 */ /* 0x000fea0003800200 */
.L_x_10831:
        /* <DEDUP_REMOVED lines=14> */
.L_x_10834:
[----:B------:R-:W-:Y:S05]  /*2920*/  BSYNC.RECONVERGENT B2 ;  /* 0x0000000000027941 */ /* 0x000fea0003800200 */
.L_x_10833:
        /* <DEDUP_REMOVED lines=14> */
.L_x_10836:
[----:B------:R-:W-:Y:S05]  /*2a10*/  BSYNC.RECONVERGENT B2 ;  /* 0x0000000000027941 */ /* 0x000fea0003800200 */
.L_x_10835:
        /* <DEDUP_REMOVED lines=13> */
.L_x_10838:
[----:B------:R-:W-:Y:S05]  /*2af0*/  BSYNC.RECONVERGENT B2 ;  /* 0x0000000000027941 */ /* 0x000fea0003800200 */
.L_x_10837:
[----:B------:R-:W-:Y:S01]  /*2b00*/  HFMA2 R9, -RZ, RZ, 0, 0 ;  /* 0x00000000ff097431 */ /* 0x000fe200000001ff */
[----:B------:R-:W-:Y:S01]  /*2b10*/  MOV R8, R36 ;  /* 0x0000002400087202 */ /* 0x000fe20000000f00 */
[----:B------:R-:W-:Y:S01]  /*2b20*/  IMAD R16, R34, UR42, RZ ;  /* 0x0000002a22107c24 */ /* 0x000fe2000f8e02ff */
[C---:B------:R-:W-:Y:S02]  /*2b30*/  R2UR UR6, R28.reuse ;  /* 0x000000001c0672ca */ /* 0x040fe400000e0000 */
[----:B------:R-:W-:Y:S02]  /*2b40*/  R2UR UR7, R29 ;  /* 0x000000001d0772ca */ /* 0x000fe400000e0000 */
[----:B------:R-:W-:Y:S02]  /*2b50*/  F2FP.F16.F32.PACK_AB R14, R15, R14 ;  /* 0x0000000e0f0e723e */ /* 0x000fe400000000ff */
        /* <DEDUP_REMOVED lines=19> */
[----:B------:R-:W-:Y:S02]  /*2c90*/  F2FP.F16.F32.PACK_AB R25, R25, R26 ;  /* 0x0000001a1919723e */ /* 0x000fe400000000ff */
[----:B------:R-:W-:Y:S02]  /*2ca0*/  F2FP.F16.F32.PACK_AB R23, R23, R24 ;  /* 0x000000181717723e */ /* 0x000fe400000000ff */
[----:B------:R-:W-:Y:S01]  /*2cb0*/  F2FP.F16.F32.PACK_AB R5, R5, R6 ;  /* 0x000000060505723e */ /* 0x000fe200000000ff */
[----:B------:R-:W-:Y:S01]  /*2cc0*/  STG.E.U16 desc[UR8][R8.64+0x80], R25 ;  /* 0x0000801908007986 */ /* 0x000fe2000c101508 */
[----:B------:R-:W-:Y:S02]  /*2cd0*/  R2UR UR14, R28 ;  /* 0x000000001c0e72ca */ /* 0x000fe400000e0000 */
[----:B------:R-:W-:Y:S01]  /*2ce0*/  R2UR UR15, R29 ;  /* 0x000000001d0f72ca */ /* 0x000fe200000e0000 */
[----:B------:R-:W-:Y:S01]  /*2cf0*/  STG.E.U16 desc[UR8][R8.64+0x300], R5 ;  /* 0x0003000508007986 */ /* 0x000fe2000c101508 */
[----:B------:R-:W-:-:S02]  /*2d00*/  F2FP.F16.F32.PACK_AB R3, R3, R4 ;  /* 0x000000040303723e */ /* 0x000fc400000000ff */
[----:B------:R-:W-:Y:S01]  /*2d10*/  ISETP.GE.AND.EX P0, PT, R34, UR45, PT, P0 ;  /* 0x0000002d22007c0c */ /* 0x000fe2000bf06300 */
[----:B------:R-:W-:Y:S01]  /*2d20*/  STG.E.U16 desc[UR4][R8.64+0x100], R23 ;  /* 0x0001001708007986 */ /* 0x000fe2000c101504 */
[----:B------:R-:W-:Y:S02]  /*2d30*/  PRMT R13, R25, 0x7632, R13 ;  /* 0x00007632190d7816 */ /* 0x000fe4000000000d */
[----:B-1----:R-:W-:Y:S01]  /*2d40*/  PRMT R12, R23, 0x7632, R12 ;  /* 0x00007632170c7816 */ /* 0x002fe2000000000c */
[----:B------:R-:W-:Y:S01]  /*2d50*/  STG.E.U16 desc[UR12][R8.64+0x380], R3 ;  /* 0x0003800308007986 */ /* 0x000fe2000c10150c */
[----:B------:R-:W-:Y:S02]  /*2d60*/  PRMT R4, R5, 0x7632, R4 ;  /* 0x0000763205047816 */ /* 0x000fe40000000004 */
[----:B------:R-:W-:Y:S01]  /*2d70*/  F2FP.F16.F32.PACK_AB R21, R21, R22 ;  /* 0x000000161515723e */ /* 0x000fe200000000ff */
[----:B------:R1:W-:Y:S01]  /*2d80*/  STG.E.U16 desc[UR10][R8.64+0xc0], R13 ;  /* 0x0000c00d08007986 */ /* 0x0003e2000c10150a */
[----:B------:R-:W-:-:S02]  /*2d90*/  F2FP.F16.F32.PACK_AB R19, R19, R20 ;  /* 0x000000141313723e */ /* 0x000fc400000000ff */
        /* <DEDUP_REMOVED lines=28> */
.L_x_10794:
[----:B------:R-:W-:Y:S01]  /*2f60*/  BSSY B0, `(.L_x_10840) ;  /* 0x0000007000007945 */ /* 0x000fe20003800000 */
[----:B------:R-:W-:Y:S02]  /*2f70*/  MOV R12, 0x10 ;  /* 0x00000010000c7802 */ /* 0x000fe40000000f00 */
[----:B------:R-:W-:Y:S02]  /*2f80*/  MOV R11, 0x1f ;  /* 0x0000001f000b7802 */ /* 0x000fe40000000f00 */
[----:B------:R-:W-:-:S07]  /*2f90*/  MOV R15, 0xffffffff ;  /* 0xffffffff000f7802 */ /* 0x000fce0000000f00 */
[----:B0-----:R-:W-:Y:S05]  /*2fa0*/  WARPSYNC.COLLECTIVE R15, `(.L_x_10841) ;  /* 0x000000000f087348 */ /* 0x001fea0003c00000 */
[----:B------:R1:W2:Y:S02]  /*2fb0*/  SHFL.BFLY P6, R14, R13, R12, R11 ;  /* 0x0c00000c0d0e7389 */ /* 0x0002a400000c000b */
[----:B012---:R-:W-:Y:S05]  /*2fc0*/  ENDCOLLECTIVE ;  /* 0x000000000000791b */ /* 0x007fea0003800000 */
.L_x_10841:
[----:B------:R-:W-:Y:S05]  /*2fd0*/  BSYNC B0 ;  /* 0x0000000000007941 */ /* 0x000fea0003800000 */
.L_x_10840:
        /* <DEDUP_REMOVED lines=8> */
.L_x_10842:
[----:B------:R-:W-:Y:S01]  /*3060*/  HFMA2 R12, -RZ, RZ, 0, 2.384185791015625e-07 ;  /* 0x00000004ff0c7431 */ /* 0x000fe200000001ff */
[----:B------:R-:W-:-:S04]  /*3070*/  FMNMX R0, R13, R14, !PT ;  /* 0x0000000e0d007209 */ /* 0x000fc80007800000 */
[----:B------:R-:W-:-:S07]  /*3080*/  MOV R13, R0 ;  /* 0x00000000000d7202 */ /* 0x000fce0000000f00 */
[----:B------:R-:W-:Y:S05]  /*3090*/  WARPSYNC.COLLECTIVE R15, `(.L_x_10843) ;  /* 0x000000000f087348 */ /* 0x000fea0003c00000 */
[----:B------:R0:W1:Y:S02]  /*30a0*/  SHFL.BFLY P6, R14, R13, R12, R11 ;  /* 0x0c00000c0d0e7389 */ /* 0x00006400000c000b */
[----:B01----:R-:W-:Y:S05]  /*30b0*/  ENDCOLLECTIVE ;  /* 0x000000000000791b */ /* 0x003fea0003800000 */
.L_x_10843:
[----:B------:R-:W-:Y:S01]  /*30c0*/  HFMA2 R12, -RZ, RZ, 0, 1.1920928955078125e-07 ;  /* 0x00000002ff0c7431 */ /* 0x000fe200000001ff */
[----:B------:R-:W-:-:S04]  /*30d0*/  FMNMX R2, R0, R14, !PT ;  /* 0x0000000e00027209 */ /* 0x000fc80007800000 */
[----:B------:R-:W-:-:S07]  /*30e0*/  MOV R13, R2 ;  /* 0x00000002000d7202 */ /* 0x000fce0000000f00 */
[----:B------:R-:W-:Y:S05]  /*30f0*/  WARPSYNC.COLLECTIVE R15, `(.L_x_10844) ;  /* 0x000000000f087348 */ /* 0x000fea0003c00000 */
[----:B------:R0:W1:Y:S02]  /*3100*/  SHFL.BFLY P6, R14, R13, R12, R11 ;  /* 0x0c00000c0d0e7389 */ /* 0x00006400000c000b */
[----:B01----:R-:W-:Y:S05]  /*3110*/  ENDCOLLECTIVE ;  /* 0x000000000000791b */ /* 0x003fea0003800000 */
.L_x_10844:
[----:B------:R-:W-:Y:S01]  /*3120*/  HFMA2 R12, -RZ, RZ, 0, 5.9604644775390625e-08 ;  /* 0x00000001ff0c7431 */ /* 0x000fe200000001ff */
[----:B------:R-:W-:-:S04]  /*3130*/  FMNMX R3, R2, R14, !PT ;  /* 0x0000000e02037209 */ /* 0x000fc80007800000 */
[----:B------:R-:W-:-:S07]  /*3140*/  MOV R13, R3 ;  /* 0x00000003000d7202 */ /* 0x000fce0000000f00 */
[----:B------:R-:W-:Y:S05]  /*3150*/  WARPSYNC.COLLECTIVE R15, `(.L_x_10845) ;  /* 0x000000000f087348 */ /* 0x000fea0003c00000 */
[----:B------:R0:W1:Y:S02]  /*3160*/  SHFL.BFLY P6, R14, R13, R12, R11 ;  /* 0x0c00000c0d0e7389 */ /* 0x00006400000c000b */
[----:B01----:R-:W-:Y:S05]  /*3170*/  ENDCOLLECTIVE ;  /* 0x000000000000791b */ /* 0x003fea0003800000 */
.L_x_10845:
        /* <DEDUP_REMOVED lines=228> */
.L_x_10846:
[----:B------:R-:W-:Y:S02]  /*3fc0*/  HFMA2 R12, -RZ, RZ, 0, 4.76837158203125e-07 ;  /* 0x00000008ff0c7431 */ /* 0x000fe400000001ff */
[----:B------:R-:W-:-:S05]  /*3fd0*/  FADD R30, R13, R14 ;  /* 0x0000000e0d1e7221 */ /* 0x000fca0000000000 */
[----:B------:R-:W-:-:S07]  /*3fe0*/  MOV R13, R30 ;  /* 0x0000001e000d7202 */ /* 0x000fce0000000f00 */
[----:B------:R-:W-:Y:S05]  /*3ff0*/  WARPSYNC.COLLECTIVE R15, `(.L_x_10847) ;  /* 0x000000000f087348 */ /* 0x000fea0003c00000 */
[----:B------:R0:W1:Y:S02]  /*4000*/  SHFL.BFLY P6, R14, R13, R12, R11 ;  /* 0x0c00000c0d0e7389 */ /* 0x00006400000c000b */
[----:B01----:R-:W-:Y:S05]  /*4010*/  ENDCOLLECTIVE ;  /* 0x000000000000791b */ /* 0x003fea0003800000 */
.L_x_10847:
[----:B------:R-:W-:Y:S02]  /*4020*/  HFMA2 R12, -RZ, RZ, 0, 2.384185791015625e-07 ;  /* 0x00000004ff0c7431 */ /* 0x000fe400000001ff */
[----:B------:R-:W-:-:S05]  /*4030*/  FADD R31, R30, R14 ;  /* 0x0000000e1e1f7221 */ /* 0x000fca0000000000 */
[----:B------:R-:W-:-:S07]  /*4040*/  MOV R13, R31 ;  /* 0x0000001f000d7202 */ /* 0x000fce0000000f00 */
[----:B------:R-:W-:Y:S05]  /*4050*/  WARPSYNC.COLLECTIVE R15, `(.L_x_10848) ;  /* 0x000000000f087348 */ /* 0x000fea0003c00000 */
[----:B------:R0:W1:Y:S02]  /*4060*/  SHFL.BFLY P6, R14, R13, R12, R11 ;  /* 0x0c00000c0d0e7389 */ /* 0x00006400000c000b */
[----:B01----:R-:W-:Y:S05]  /*4070*/  ENDCOLLECTIVE ;  /* 0x000000000000791b */ /* 0x003fea0003800000 */
.L_x_10848:
[----:B------:R-:W-:Y:S02]  /*4080*/  HFMA2 R12, -RZ, RZ, 0, 1.1920928955078125e-07 ;  /* 0x00000002ff0c7431 */ /* 0x000fe400000001ff */
[----:B------:R-:W-:-:S05]  /*4090*/  FADD R32, R31, R14 ;  /* 0x0000000e1f207221 */ /* 0x000fca0000000000 */
[----:B------:R-:W-:-:S07]  /*40a0*/  MOV R13, R32 ;  /* 0x00000020000d7202 */ /* 0x000fce0000000f00 */
[----:B------:R-:W-:Y:S05]  /*40b0*/  WARPSYNC.COLLECTIVE R15, `(.L_x_10849) ;  /* 0x000000000f087348 */ /* 0x000fea0003c00000 */
[----:B------:R0:W1:Y:S02]  /*40c0*/  SHFL.BFLY P6, R14, R13, R12, R11 ;  /* 0x0c00000c0d0e7389 */ /* 0x00006400000c000b */
[----:B01----:R-:W-:Y:S05]  /*40d0*/  ENDCOLLECTIVE ;  /* 0x000000000000791b */ /* 0x003fea0003800000 */
.L_x_10849:
[----:B------:R-:W-:Y:S02]  /*40e0*/  HFMA2 R12, -RZ, RZ, 0, 5.9604644775390625e-08 ;  /* 0x00000001ff0c7431 */ /* 0x000fe400000001ff */
[----:B------:R-:W-:-:S05]  /*40f0*/  FADD R33, R32, R14 ;  /* 0x0000000e20217221 */ /* 0x000fca0000000000 */
[----:B------:R-:W-:-:S07]  /*4100*/  MOV R13, R33 ;  /* 0x00000021000d7202 */ /* 0x000fce0000000f00 */
[----:B------:R-:W-:Y:S05]  /*4110*/  WARPSYNC.COLLECTIVE R15, `(.L_x_10850) ;  /* 0x000000000f087348 */ /* 0x000fea0003c00000 */
[----:B------:R0:W1:Y:S02]  /*4120*/  SHFL.BFLY P6, R14, R13, R12, R11 ;  /* 0x0c00000c0d0e7389 */ /* 0x00006400000c000b */
[----:B01----:R-:W-:Y:S05]  /*4130*/  ENDCOLLECTIVE ;  /* 0x000000000000791b */ /* 0x003fea0003800000 */
.L_x_10850:
[----:B------:R-:W-:Y:S05]  /*4140*/  BRA `(.L_x_10851) ;  /* 0xffffffd400487947 */ /* 0x000fea000383ffff */
        .weak           $__internal_201_$__cuda_sm3x_div_rn_noftz_f32_slowpath
        .type           $__internal_201_$__cuda_sm3x_div_rn_noftz_f32_slowpath,@function
        .size           $__internal_201_$__cuda_sm3x_div_rn_noftz_f32_slowpath,(.L_x_25653 - $__internal_201_$__cuda_sm3x_div_rn_noftz_f32_slowpath)
$__internal_201_$__cuda_sm3x_div_rn_noftz_f32_slowpath:
        /* <DEDUP_REMOVED lines=34> */
.L_x_10853:
        /* <DEDUP_REMOVED lines=51> */
.L_x_10860:
[----:B------:R-:W-:-:S04]  /*46a0*/  LOP3.LUT R11, R11, 0x80000000, RZ, 0xc0, !PT ;  /* 0x800000000b0b7812 */ /* 0x000fc800078ec0ff */
[----:B------:R-:W-:Y:S01]  /*46b0*/  LOP3.LUT R11, R11, 0x7f800000, RZ, 0xfc, !PT ;  /* 0x7f8000000b0b7812 */ /* 0x000fe200078efcff */
[----:B------:R-:W-:Y:S06]  /*46c0*/  BRA `(.L_x_10861) ;  /* 0x0000000000047947 */ /* 0x000fec0003800000 */
.L_x_10859:
[----:B------:R-:W-:-:S07]  /*46d0*/  LEA R11, R38, R11, 0x17 ;  /* 0x0000000b260b7211 */ /* 0x000fce00078eb8ff */
.L_x_10861:
[----:B------:R-:W-:Y:S05]  /*46e0*/  BSYNC.RECONVERGENT B1 ;  /* 0x0000000000017941 */ /* 0x000fea0003800200 */
.L_x_10858:
[----:B------:R-:W-:Y:S05]  /*46f0*/  BRA `(.L_x_10862) ;  /* 0x0000000000207947 */ /* 0x000fea0003800000 */
.L_x_10857:
[----:B------:R-:W-:-:S04]  /*4700*/  LOP3.LUT R11, R12, 0x80000000, R27, 0x48, !PT ;  /* 0x800000000c0b7812 */ /* 0x000fc800078e481b */
[----:B------:R-:W-:Y:S01]  /*4710*/  LOP3.LUT R11, R11, 0x7f800000, RZ, 0xfc, !PT ;  /* 0x7f8000000b0b7812 */ /* 0x000fe200078efcff */
[----:B------:R-:W-:Y:S06]  /*4720*/  BRA `(.L_x_10862) ;  /* 0x0000000000147947 */ /* 0x000fec0003800000 */
.L_x_10856:
[----:B------:R-:W-:Y:S01]  /*4730*/  LOP3.LUT R11, R12, 0x80000000, R27, 0x48, !PT ;  /* 0x800000000c0b7812 */ /* 0x000fe200078e481b */
[----:B------:R-:W-:Y:S06]  /*4740*/  BRA `(.L_x_10862) ;  /* 0x00000000000c7947 */ /* 0x000fec0003800000 */
.L_x_10855:
[----:B------:R-:W0:Y:S01]  /*4750*/  MUFU.RSQ R11, -QNAN ;  /* 0xffc00000000b7908 */ /* 0x000e220000001400 */
[----:B------:R-:W-:Y:S05]  /*4760*/  BRA `(.L_x_10862) ;  /* 0x0000000000047947 */ /* 0x000fea0003800000 */
.L_x_10854:
[----:B------:R-:W-:-:S07]  /*4770*/  FADD.FTZ R11, R27, R12 ;  /* 0x0000000c1b0b7221 */ /* 0x000fce0000010000 */
.L_x_10862:
[----:B------:R-:W-:Y:S05]  /*4780*/  BSYNC.RECONVERGENT B0 ;  /* 0x0000000000007941 */ /* 0x000fea0003800200 */
.L_x_10852:
[----:B------:R-:W-:Y:S01]  /*4790*/  HFMA2 R13, -RZ, RZ, 0, 0 ;  /* 0x00000000ff0d7431 */ /* 0x000fe200000001ff */
[----:B------:R-:W-:-:S04]  /*47a0*/  MOV R12, R30 ;  /* 0x0000001e000c7202 */ /* 0x000fc80000000f00 */
[----:B0-----:R-:W-:Y:S05]  /*47b0*/  RET.REL.NODEC R12 `(_Z15SoftmaxWarpImplI10DirectLoadI6__halffE11DirectStoreIfS1_EfLi1ELi22ELi32ELi1ELb0EL9Algorithm0EEvT_T0_ll) ;  /* 0xffffffb80c107950 */ /* 0x001fea0003c3ffff */
.L_x_10863:
        /* <DEDUP_REMOVED lines=12> */
.L_x_25653:


//--------------------- .text._Z15SoftmaxWarpImplI10DirectLoadI6__halffE11DirectStoreIfS1_EfLi1ELi21ELi32ELi1ELb1EL9Algorithm0EEvT_T0_ll --------------------------
	.section	.text._Z15SoftmaxWarpImplI10DirectLoadI6__halffE11DirectStoreIfS1_EfLi1ELi21ELi32ELi1ELb1EL9Algorithm0EEvT_T0_ll,"ax",@progbits
	.align	128
        .global         _Z15SoftmaxWarpImplI10DirectLoadI6__halffE11DirectStoreIfS1_EfLi1ELi21ELi32ELi1ELb1EL9Algorithm0EEvT_T0_ll
        .type           _Z15SoftmaxWarpImplI10DirectLoadI6__halffE11DirectStoreIfS1_EfLi1ELi21ELi32ELi1ELb1EL9Algorithm0EEvT_T0_ll,@function
        .size           _Z15SoftmaxWarpImplI10DirectLoadI6__halffE11DirectStoreIfS1_EfLi1ELi21ELi32ELi1ELb1EL9Algorithm0EEvT_T0_ll,(.L_x_25654 - _Z15SoftmaxWarpImplI10DirectLoadI6__halffE11DirectStoreIfS1_EfLi1ELi21ELi32ELi1ELb1EL9Algorithm0EEvT_T0_ll)
        .other          _Z15SoftmaxWarpImplI10DirectLoadI6__halffE11DirectStoreIfS1_EfLi1ELi21ELi32ELi1ELb1EL9Algorithm0EEvT_T0_ll,@"STO_CUDA_ENTRY STV_DEFAULT"
_Z15SoftmaxWarpImplI10DirectLoadI6__halffE11DirectStoreIfS1_EfLi1ELi21ELi32ELi1ELb1EL9Algorithm0EEvT_T0_ll:
.text._Z15SoftmaxWarpImplI10DirectLoadI6__halffE11DirectStoreIfS1_EfLi1ELi21ELi32ELi1ELb1EL9Algorithm0EEvT_T0_ll:
        /* <DEDUP_REMOVED lines=25> */
.L_x_10864:
        /* <DEDUP_REMOVED lines=34> */
.L_x_10909:
        /* <DEDUP_REMOVED lines=8> */
[----:B------:R-:W-:-:S03]  /*0430*/  ISETP.GE.AND.EX P6, PT, RZ, UR45, PT, P6 ;  /* 0x0000002dff007c0c */ /* 0x000fc6000bfc6360 */
[C---:B------:R-:W-:Y:S02]  /*0440*/  IMAD.WIDE.U32 R4, R31.reuse, UR42, R2 ;  /* 0x0000002a1f047c25 */ /* 0x040fe4000f8e0002 */
[C---:B------:R-:W-:Y:S02]  /*0450*/  @!P0 R2UR UR4, R28.reuse ;  /* 0x000000001c0482ca */ /* 0x040fe400000e0000 */
[----:B------:R-:W-:Y:S01]  /*0460*/  IMAD R3, R31, UR43, R0 ;  /* 0x0000002b1f037c24 */ /* 0x000fe2000f8e0200 */
[----:B------:R-:W-:Y:S02]  /*0470*/  @!P0 R2UR UR5, R29 ;  /* 0x000000001d0582ca */ /* 0x000fe400000e0000 */
[----:B------:R-:W-:Y:S02]  /*0480*/  @!P5 R2UR UR6, R28 ;  /* 0x000000001c06d2ca */ /* 0x000fe400000e0000 */
[----:B------:R-:W-:Y:S02]  /*0490*/  IADD3 R3, PT, PT, R5, R3, RZ ;  /* 0x0000000305037210 */ /* 0x000fe40007ffe0ff */
[----:B------:R-:W-:-:S02]  /*04a0*/  @!P5 R2UR UR7, R29 ;  /* 0x000000001d07d2ca */ /* 0x000fc400000e0000 */
[----:B------:R-:W-:Y:S02]  /*04b0*/  LEA R2, P1, R4, UR40, 0x1 ;  /* 0x0000002804027c11 */ /* 0x000fe4000f8208ff */
[----:B------:R-:W-:Y:S02]  /*04c0*/  @!P6 R2UR UR8, R28 ;  /* 0x000000001c08e2ca */ /* 0x000fe400000e0000 */
[----:B------:R-:W-:Y:S02]  /*04d0*/  LEA.HI.X R3, R4, UR41, R3, 0x1, P1 ;  /* 0x0000002904037c11 */ /* 0x000fe400088f0c03 */
[----:B------:R-:W-:-:S03]  /*04e0*/  @!P6 R2UR UR9, R29 ;  /* 0x000000001d09e2ca */ /* 0x000fc600000e0000 */
[----:B------:R-:W2:Y:S04]  /*04f0*/  @!P0 LDG.E.U16 R5, desc[UR4][R2.64] ;  /* 0x0000000402058981 */ /* 0x000ea8000c1e1500 */
[----:B------:R-:W3:Y:S06]  /*0500*/  @!P5 LDG.E.U16 R0, desc[UR6][R2.64+0x40] ;  /* 0x000040060200d981 */ /* 0x000eec000c1e1500 */
[----:B------:R-:W4:Y:S01]  /*0510*/  @!P6 LDG.E.U16 R4, desc[UR8][R2.64+0x80] ;  /* 0x000080080204e981 */ /* 0x000f22000c1e1500 */
[----:B------:R-:W-:Y:S01]  /*0520*/  ISETP.GE.U32.AND P1, PT, R51, UR44, PT ;  /* 0x0000002c33007c0c */ /* 0x000fe2000bf26070 */
[----:B------:R-:W-:Y:S01]  /*0530*/  IMAD.MOV.U32 R55, RZ, RZ, -0x800000 ;  /* 0xff800000ff377424 */ /* 0x000fe200078e00ff */
[----:B------:R-:W-:-:S02]  /*0540*/  ISETP.GE.U32.AND P2, PT, R50, UR44, PT ;  /* 0x0000002c32007c0c */ /* 0x000fc4000bf46070 */
[----:B------:R-:W-:Y:S02]  /*0550*/  ISETP.GE.AND.EX P1, PT, RZ, UR45, PT, P1 ;  /* 0x0000002dff007c0c */ /* 0x000fe4000bf26310 */
[----:B------:R-:W-:Y:S02]  /*0560*/  MOV R57, 0xff800000 ;  /* 0xff80000000397802 */ /* 0x000fe40000000f00 */
[----:B------:R-:W-:Y:S02]  /*0570*/  ISETP.GE.AND.EX P2, PT, RZ, UR45, PT, P2 ;  /* 0x0000002dff007c0c */ /* 0x000fe4000bf46320 */
[----:B------:R-:W-:Y:S02]  /*0580*/  ISETP.GE.U32.AND P3, PT, R49, UR44, PT ;  /* 0x0000002c31007c0c */ /* 0x000fe4000bf66070 */
        /* <DEDUP_REMOVED lines=13> */
[----:B------:R-:W5:Y:S01]  /*0660*/  @!P1 LDG.E.U16 R7, desc[UR4][R2.64+0xc0] ;  /* 0x0000c00402079981 */ /* 0x000f62000c1e1500 */
[----:B--2---:R-:W-:-:S11]  /*0670*/  @!P0 HADD2.F32 R57, -RZ, R5.H0_H0 ;  /* 0x20000005ff398230 */ /* 0x004fd60000004100 */
[----:B------:R-:W2:Y:S01]  /*0680*/  @!P4 LDG.E.U16 R5, desc[UR10][R2.64+0x180] ;  /* 0x0001800a0205c981 */ /* 0x000ea2000c1e1500 */
[----:B---3--:R-:W-:Y:S01]  /*0690*/  @!P5 HADD2.F32 R55, -RZ, R0.H0_H0 ;  /* 0x20000000ff37d230 */ /* 0x008fe20000004100 */
[----:B------:R-:W-:Y:S02]  /*06a0*/  @!P0 FMNMX R13, R57, -INF , !PT ;  /* 0xff800000390d8809 */ /* 0x000fe40007800000 */
[----:B------:R-:W3:Y:S02]  /*06b0*/  @!P2 LDG.E.U16 R0, desc[UR6][R2.64+0x100] ;  /* 0x000100060200a981 */ /* 0x000ee4000c1e1500 */
[----:B------:R-:W-:Y:S01]  /*06c0*/  @!P5 FMNMX R13, R13, R55, !PT ;  /* 0x000000370d0dd209 */ /* 0x000fe20007800000 */
[----:B----4-:R-:W-:Y:S01]  /*06d0*/  @!P6 HADD2.F32 R54, -RZ, R4.H0_H0 ;  /* 0x20000004ff36e230 */ /* 0x010fe20000004100 */
[----:B------:R-:W-:Y:S01]  /*06e0*/  ISETP.GE.U32.AND P5, PT, R47, UR44, PT ;  /* 0x0000002c2f007c0c */ /* 0x000fe2000bfa6070 */
[----:B------:R-:W4:Y:S03]  /*06f0*/  @!P3 LDG.E.U16 R4, desc[UR8][R2.64+0x140] ;  /* 0x000140080204b981 */ /* 0x000f26000c1e1500 */
        /* <DEDUP_REMOVED lines=11> */
[----:B-----5:R-:W-:Y:S01]  /*07b0*/  @!P1 HADD2.F32 R27, -RZ, R7.H0_H0 ;  /* 0x20000007ff1b9230 */ /* 0x020fe20000004100 */
[----:B------:R-:W-:Y:S02]  /*07c0*/  MOV R6, 0xff800000 ;  /* 0xff80000000067802 */ /* 0x000fe40000000f00 */
[----:B------:R-:W-:Y:S02]  /*07d0*/  MOV R7, 0xff800000 ;  /* 0xff80000000077802 */ /* 0x000fe40000000f00 */
[----:B------:R-:W-:-:S02]  /*07e0*/  @!P1 FMNMX R13, R13, R27, !PT ;  /* 0x0000001b0d0d9209 */ /* 0x000fc40007800000 */
[----:B------:R-:W-:Y:S02]  /*07f0*/  ISETP.GE.U32.AND P1, PT, R45, UR44, PT ;  /* 0x0000002c2d007c0c */ /* 0x000fe4000bf26070 */
[----:B------:R-:W-:Y:S02]  /*0800*/  MOV R8, 0xff800000 ;  /* 0xff80000000087802 */ /* 0x000fe40000000f00 */
[----:B------:R-:W-:Y:S02]  /*0810*/  ISETP.GE.AND.EX P1, PT, RZ, UR45, PT, P1 ;  /* 0x0000002dff007c0c */ /* 0x000fe4000bf26310 */
[----:B------:R-:W-:Y:S02]  /*0820*/  MOV R10, 0xff800000 ;  /* 0xff800000000a7802 */ /* 0x000fe40000000f00 */
[----:B------:R-:W-:-:S09]  /*0830*/  MOV R26, 0xff800000 ;  /* 0xff800000001a7802 */ /* 0x000fd20000000f00 */
[----:B------:R-:W-:Y:S02]  /*0840*/  @!P1 R2UR UR4, R28 ;  /* 0x000000001c0492ca */ /* 0x000fe400000e0000 */
[----:B------:R-:W-:-:S13]  /*0850*/  @!P1 R2UR UR5, R29 ;  /* 0x000000001d0592ca */ /* 0x000fda00000e0000 */
[----:B------:R-:W5:Y:S01]  /*0860*/  @!P1 LDG.E.U16 R12, desc[UR4][R2.64+0x240] ;  /* 0x00024004020c9981 */ /* 0x000f62000c1e1500 */
[----:B---3--:R-:W-:Y:S02]  /*0870*/  @!P2 HADD2.F32 R6, -RZ, R0.H0_H0 ;  /* 0x20000000ff06a230 */ /* 0x008fe40000004100 */
[----:B--2---:R-:W-:-:S03]  /*0880*/  @!P4 HADD2.F32 R8, -RZ, R5.H0_H0 ;  /* 0x20000005ff08c230 */ /* 0x004fc60000004100 */
[----:B------:R-:W-:Y:S01]  /*0890*/  @!P2 FMNMX R13, R13, R6, !PT ;  /* 0x000000060d0da209 */ /* 0x000fe20007800000 */
[----:B----4-:R-:W-:Y:S01]  /*08a0*/  @!P3 HADD2.F32 R7, -RZ, R4.H0_H0 ;  /* 0x20000004ff07b230 */ /* 0x010fe20000004100 */
[----:B------:R-:W-:-:S04]  /*08b0*/  ISETP.GE.U32.AND P2, PT, R44, UR44, PT ;  /* 0x0000002c2c007c0c */ /* 0x000fc8000bf46070 */
[----:B------:R-:W-:Y:S02]  /*08c0*/  @!P3 FMNMX R13, R13, R7, !PT ;  /* 0x000000070d0db209 */ /* 0x000fe40007800000 */
[----:B------:R-:W-:Y:S02]  /*08d0*/  ISETP.GE.U32.AND P3, PT, R43, UR44, PT ;  /* 0x0000002c2b007c0c */ /* 0x000fe4000bf66070 */
[----:B------:R-:W-:Y:S02]  /*08e0*/  ISETP.GE.AND.EX P2, PT, RZ, UR45, PT, P2 ;  /* 0x0000002dff007c0c */ /* 0x000fe4000bf46320 */
[----:B------:R-:W-:Y:S02]  /*08f0*/  @!P4 FMNMX R13, R13, R8, !PT ;  /* 0x000000080d0dc209 */ /* 0x000fe40007800000 */
[----:B------:R-:W-:Y:S02]  /*0900*/  ISETP.GE.U32.AND P4, PT, R42, UR44, PT ;  /* 0x0000002c2a007c0c */ /* 0x000fe4000bf86070 */
[----:B------:R-:W-:-:S02]  /*0910*/  ISETP.GE.AND.EX P3, PT, RZ, UR45, PT, P3 ;  /* 0x0000002dff007c0c */ /* 0x000fc4000bf66330 */
[----:B------:R-:W-:-:S05]  /*0920*/  ISETP.GE.AND.EX P4, PT, RZ, UR45, PT, P4 ;  /* 0x0000002dff007c0c */ /* 0x000fca000bf86340 */
[----:B------:R-:W-:Y:S02]  /*0930*/  @!P2 R2UR UR6, R28 ;  /* 0x000000001c06a2ca */ /* 0x000fe400000e0000 */
[----:B------:R-:W-:Y:S01]  /*0940*/  @!P2 R2UR UR7, R29 ;  /* 0x000000001d07a2ca */ /* 0x000fe200000e0000 */
[----:B------:R-:W-:Y:S02]  /*0950*/  @!P5 HADD2.F32 R10, -RZ, R9.H0_H0 ;  /* 0x20000009ff0ad230 */ /* 0x000fe40000004100 */
[----:B------:R-:W-:-:S03]  /*0960*/  @!P6 HADD2.F32 R26, -RZ, R11.H0_H0 ;  /* 0x2000000bff1ae230 */ /* 0x000fc60000004100 */
[----:B------:R-:W-:-:S07]  /*0970*/  @!P5 FMNMX R13, R13, R10, !PT ;  /* 0x0000000a0d0dd209 */ /* 0x000fce0007800000 */
[----:B------:R-:W2:Y:S01]  /*0980*/  @!P2 LDG.E.U16 R0, desc[UR6][R2.64+0x280] ;  /* 0x000280060200a981 */ /* 0x000ea2000c1e1500 */
[----:B------:R-:W-:Y:S02]  /*0990*/  ISETP.GE.U32.AND P5, PT, R41, UR44, PT ;  /* 0x0000002c29007c0c */ /* 0x000fe4000bfa6070 */
        /* <DEDUP_REMOVED lines=14> */
[----:B------:R-:W4:Y:S04]  /*0a80*/  @!P5 LDG.E.U16 R9, desc[UR4][R2.64+0x340] ;  /* 0x000340040209d981 */ /* 0x000f28000c1e1500 */
[----:B------:R-:W4:Y:S01]  /*0a90*/  @!P6 LDG.E.U16 R11, desc[UR6][R2.64+0x380] ;  /* 0x00038006020be981 */ /* 0x000f22000c1e1500 */
[----:B------:R-:W-:Y:S01]  /*0aa0*/  MOV R25, 0xff800000 ;  /* 0xff80000000197802 */ /* 0x000fe20000000f00 */
[----:B-----5:R-:W-:Y:S01]  /*0ab0*/  @!P1 HADD2.F32 R25, -RZ, R12.H0_H0 ;  /* 0x2000000cff199230 */ /* 0x020fe20000004100 */
        /* <DEDUP_REMOVED lines=11> */
[----:B------:R-:W-:Y:S02]  /*0b70*/  @!P2 FMNMX R13, R13, R24, !PT ;  /* 0x000000180d0da209 */ /* 0x000fe40007800000 */
[----:B------:R-:W-:-:S04]  /*0b80*/  ISETP.GE.U32.AND P2, PT, R38, UR44, PT ;  /* 0x0000002c26007c0c */ /* 0x000fc8000bf46070 */
[----:B------:R-:W-:Y:S01]  /*0b90*/  ISETP.GE.AND.EX P2, PT, RZ, UR45, PT, P2 ;  /* 0x0000002dff007c0c */ /* 0x000fe2000bf46320 */
[----:B---3--:R-:W-:Y:S02]  /*0ba0*/  @!P3 HADD2.F32 R23, -RZ, R4.H0_H0 ;  /* 0x20000004ff17b230 */ /* 0x008fe40000004100 */
[----:B----4-:R-:W-:-:S03]  /*0bb0*/  @!P4 HADD2.F32 R22, -RZ, R5.H0_H0 ;  /* 0x20000005ff16c230 */ /* 0x010fc60000004100 */
[----:B------:R-:W-:Y:S02]  /*0bc0*/  @!P3 FMNMX R13, R13, R23, !PT ;  /* 0x000000170d0db209 */ /* 0x000fe40007800000 */
[----:B------:R-:W-:Y:S01]  /*0bd0*/  ISETP.GE.U32.AND P3, PT, R37, UR44, PT ;  /* 0x0000002c25007c0c */ /* 0x000fe2000bf66070 */
[----:B------:R-:W-:Y:S01]  /*0be0*/  @!P5 HADD2.F32 R20, -RZ, R9.H0_H0 ;  /* 0x20000009ff14d230 */ /* 0x000fe20000004100 */
[----:B------:R-:W-:Y:S01]  /*0bf0*/  @!P4 FMNMX R13, R13, R22, !PT ;  /* 0x000000160d0dc209 */ /* 0x000fe20007800000 */
[----:B------:R-:W2:Y:S01]  /*0c00*/  @!P1 LDG.E.U16 R9, desc[UR4][R2.64+0x3c0] ;  /* 0x0003c00402099981 */ /* 0x000ea2000c1e1500 */
[----:B------:R-:W-:Y:S02]  /*0c10*/  ISETP.GE.U32.AND P4, PT, R36, UR44, PT ;  /* 0x0000002c24007c0c */ /* 0x000fe4000bf86070 */
[----:B------:R-:W-:Y:S01]  /*0c20*/  ISETP.GE.AND.EX P3, PT, RZ, UR45, PT, P3 ;  /* 0x0000002dff007c0c */ /* 0x000fe2000bf66330 */
[----:B------:R-:W-:Y:S01]  /*0c30*/  @!P6 HADD2.F32 R18, -RZ, R11.H0_H0 ;  /* 0x2000000bff12e230 */ /* 0x000fe20000004100 */
[----:B------:R-:W-:-:S02]  /*0c40*/  @!P5 FMNMX R13, R13, R20, !PT ;  /* 0x000000140d0dd209 */ /* 0x000fc40007800000 */
[----:B------:R-:W-:Y:S02]  /*0c50*/  ISETP.GE.U32.AND P5, PT, R35, UR44, PT ;  /* 0x0000002c23007c0c */ /* 0x000fe4000bfa6070 */
[----:B------:R-:W-:Y:S02]  /*0c60*/  ISETP.GE.AND.EX P4, PT, RZ, UR45, PT, P4 ;  /* 0x0000002dff007c0c */ /* 0x000fe4000bf86340 */
        /* <DEDUP_REMOVED lines=125> */
[----:B------:R-:W-:Y:S01]  /*1440*/  SHF.L.U32 R4, R4, 0x17, RZ ;  /* 0x0000001704047819 */ /* 0x000fe200000006ff */
[----:B------:R-:W-:Y:S01]  /*1450*/  FFMA R24, R27, 1.4426950216293334961, -R24 ;  /* 0x3fb8aa3b1b187823 */ /* 0x000fe20000000818 */
[----:B------:R-:W-:-:S02]  /*1460*/  IMAD.SHL.U32 R6, R6, 0x800000, RZ ;  /* 0x0080000006067824 */ /* 0x000fc400078e00ff */
        /* <DEDUP_REMOVED lines=74> */
[----:B------:R-:W-:Y:S01]  /*1910*/  SHF.L.U32 R16, R18, 0x17, RZ ;  /* 0x0000001712107819 */ /* 0x000fe200000006ff */
        /* <DEDUP_REMOVED lines=48> */
[----:B------:R-:W-:Y:S01]  /*1c20*/  SHF.L.U32 R23, R57, 0x17, RZ ;  /* 0x0000001739177819 */ /* 0x000fe200000006ff */
[----:B-1----:R-:W-:-:S02]  /*1c30*/  FMUL R21, R21, R62 ;  /* 0x0000003e15157220 */ /* 0x002fc40000400000 */
[----:B--2---:R-:W-:Y:S01]  /*1c40*/  FADD R13, R14, R25 ;  /* 0x000000190e0d7221 */ /* 0x004fe20000000000 */
[----:B------:R-:W-:Y:S01]  /*1c50*/  SHF.L.U32 R14, R12, 0x17, RZ ;  /* 0x000000170c0e7819 */ /* 0x000fe200000006ff */
[----:B---3--:R-:W-:Y:S02]  /*1c60*/  FMUL R23, R23, R22 ;  /* 0x0000001617177220 */ /* 0x008fe40000400000 */
        /* <DEDUP_REMOVED lines=14> */
.L_x_10921:
        /* <DEDUP_REMOVED lines=12> */
[----:B------:R-:W-:Y:S05]  /*1e10*/  CALL.REL.NOINC `($__internal_202_$__cuda_sm3x_div_rn_noftz_f32_slowpath) ;  /* 0x0000002c00347944 */ /* 0x000fea0003c00000 */
[----:B------:R-:W-:-:S07]  /*1e20*/  MOV R55, R9 ;  /* 0x0000000900377202 */ /* 0x000fce0000000f00 */
.L_x_10868:
[----:B------:R-:W-:Y:S05]  /*1e30*/  BSYNC.RECONVERGENT B3 ;  /* 0x0000000000037941 */ /* 0x000fea0003800200 */
.L_x_10867:
        /* <DEDUP_REMOVED lines=12> */
[----:B------:R-:W-:Y:S05]  /*1f00*/  CALL.REL.NOINC `($__internal_202_$__cuda_sm3x_div_rn_noftz_f32_slowpath) ;  /* 0x0000002800f87944 */ /* 0x000fea0003c00000 */
[----:B------:R-:W-:-:S07]  /*1f10*/  MOV R11, R9 ;  /* 0x00000009000b7202 */ /* 0x000fce0000000f00 */
.L_x_10870:
[----:B------:R-:W-:Y:S05]  /*1f20*/  BSYNC.RECONVERGENT B3 ;  /* 0x0000000000037941 */ /* 0x000fea0003800200 */
.L_x_10869:
        /* <DEDUP_REMOVED lines=14> */
.L_x_10872:
[----:B------:R-:W-:Y:S05]  /*2010*/  BSYNC.RECONVERGENT B3 ;  /* 0x0000000000037941 */ /* 0x000fea0003800200 */
.L_x_10871:
        /* <DEDUP_REMOVED lines=14> */
.L_x_10874:
[----:B------:R-:W-:Y:S05]  /*2100*/  BSYNC.RECONVERGENT B3 ;  /* 0x0000000000037941 */ /* 0x000fea0003800200 */
.L_x_10873:
        /* <DEDUP_REMOVED lines=14> */
.L_x_10876:
[----:B------:R-:W-:Y:S05]  /*21f0*/  BSYNC.RECONVERGENT B3 ;  /* 0x0000000000037941 */ /* 0x000fea0003800200 */
.L_x_10875:
        /* <DEDUP_REMOVED lines=12> */
[----:B------:R-:W-:Y:S05]  /*22c0*/  CALL.REL.NOINC `($__internal_202_$__cuda_sm3x_div_rn_noftz_f32_slowpath) ;  /* 0x0000002800087944 */ /* 0x000fea0003c00000 */
[----:B------:R-:W-:-:S07]  /*22d0*/  MOV R54, R9 ;  /* 0x0000000900367202 */ /* 0x000fce0000000f00 */
.L_x_10878:
[----:B------:R-:W-:Y:S05]  /*22e0*/  BSYNC.RECONVERGENT B3 ;  /* 0x0000000000037941 */ /* 0x000fea0003800200 */
.L_x_10877:
        /* <DEDUP_REMOVED lines=14> */
.L_x_10880:
[----:B------:R-:W-:Y:S05]  /*23d0*/  BSYNC.RECONVERGENT B3 ;  /* 0x0000000000037941 */ /* 0x000fea0003800200 */
.L_x_10879:
        /* <DEDUP_REMOVED lines=14> */
.L_x_10882:
[----:B------:R-:W-:Y:S05]  /*24c0*/  BSYNC.RECONVERGENT B3 ;  /* 0x0000000000037941 */ /* 0x000fea0003800200 */
.L_x_10881:
        /* <DEDUP_REMOVED lines=14> */
.L_x_10884:
[----:B------:R-:W-:Y:S05]  /*25b0*/  BSYNC.RECONVERGENT B3 ;  /* 0x0000000000037941 */ /* 0x000fea0003800200 */
.L_x_10883:
        /* <DEDUP_REMOVED lines=14> */
.L_x_10886:
[----:B------:R-:W-:Y:S05]  /*26a0*/  BSYNC.RECONVERGENT B3 ;  /* 0x0000000000037941 */ /* 0x000fea0003800200 */
.L_x_10885:
        /* <DEDUP_REMOVED lines=14> */
.L_x_10888:
[----:B------:R-:W-:Y:S05]  /*2790*/  BSYNC.RECONVERGENT B3 ;  /* 0x0000000000037941 */ /* 0x000fea0003800200 */
.L_x_10887:
        /* <DEDUP_REMOVED lines=14> */
.L_x_10890:
[----:B------:R-:W-:Y:S05]  /*2880*/  BSYNC.RECONVERGENT B3 ;  /* 0x0000000000037941 */ /* 0x000fea0003800200 */
.L_x_10889:
        /* <DEDUP_REMOVED lines=14> */
.L_x_10892:
[----:B------:R-:W-:Y:S05]  /*2970*/  BSYNC.RECONVERGENT B3 ;  /* 0x0000000000037941 */ /* 0x000fea0003800200 */
.L_x_10891:
        /* <DEDUP_REMOVED lines=14> */
.L_x_10894:
[----:B------:R-:W-:Y:S05]  /*2a60*/  BSYNC.RECONVERGENT B3 ;  /* 0x0000000000037941 */ /* 0x000fea0003800200 */
.L_x_10893:
        /* <DEDUP_REMOVED lines=13> */
[----:B------:R-:W-:-:S07]  /*2b40*/  IMAD.MOV.U32 R19, RZ, RZ, R9 ;  /* 0x000000ffff137224 */ /* 0x000fce00078e0009 */
.L_x_10896:
[----:B------:R-:W-:Y:S05]  /*2b50*/  BSYNC.RECONVERGENT B3 ;  /* 0x0000000000037941 */ /* 0x000fea0003800200 */
.L_x_10895:
        /* <DEDUP_REMOVED lines=14> */
.L_x_10898:
[----:B------:R-:W-:Y:S05]  /*2c40*/  BSYNC.RECONVERGENT B3 ;  /* 0x0000000000037941 */ /* 0x000fea0003800200 */
.L_x_10897:
        /* <DEDUP_REMOVED lines=14> */
.L_x_10900:
[----:B------:R-:W-:Y:S05]  /*2d30*/  BSYNC.RECONVERGENT B3 ;  /* 0x0000000000037941 */ /* 0x000fea0003800200 */
.L_x_10899:
        /* <DEDUP_REMOVED lines=14> */
.L_x_10902:
[----:B------:R-:W-:Y:S05]  /*2e20*/  BSYNC.RECONVERGENT B3 ;  /* 0x0000000000037941 */ /* 0x000fea0003800200 */
.L_x_10901:
        /* <DEDUP_REMOVED lines=14> */
.L_x_10904:
[----:B------:R-:W-:Y:S05]  /*2f10*/  BSYNC.RECONVERGENT B3 ;  /* 0x0000000000037941 */ /* 0x000fea0003800200 */
.L_x_10903:
        /* <DEDUP_REMOVED lines=14> */
.L_x_10906:
[----:B------:R-:W-:Y:S05]  /*3000*/  BSYNC.RECONVERGENT B3 ;  /* 0x0000000000037941 */ /* 0x000fea0003800200 */
.L_x_10905:
        /* <DEDUP_REMOVED lines=13> */
.L_x_10908:
[----:B------:R-:W-:Y:S05]  /*30e0*/  BSYNC.RECONVERGENT B3 ;  /* 0x0000000000037941 */ /* 0x000fea0003800200 */
.L_x_10907:
        /* <DEDUP_REMOVED lines=10> */
[----:B------:R-:W-:-:S02]  /*3190*/  ISETP.GE.AND.EX P4, PT, RZ, UR45, PT, P4 ;  /* 0x0000002dff007c0c */ /* 0x000fc4000bf86340 */
[----:B------:R-:W-:Y:S02]  /*31a0*/  ISETP.GE.U32.AND P3, PT, R51, UR44, PT ;  /* 0x0000002c33007c0c */ /* 0x000fe4000bf66070 */
[----:B------:R-:W-:Y:S02]  /*31b0*/  IADD3 R3, PT, PT, R3, R5, RZ ;  /* 0x0000000503037210 */ /* 0x000fe40007ffe0ff */
[----:B------:R-:W-:Y:S02]  /*31c0*/  @!P5 R2UR UR6, R28 ;  /* 0x000000001c06d2ca */ /* 0x000fe400000e0000 */
[----:B------:R-:W-:Y:S02]  /*31d0*/  @!P5 R2UR UR7, R29 ;  /* 0x000000001d07d2ca */ /* 0x000fe400000e0000 */
[----:B------:R-:W-:Y:S02]  /*31e0*/  LEA R4, P1, R2, UR36, 0x1 ;  /* 0x0000002402047c11 */ /* 0x000fe4000f8208ff */
[----:B------:R-:W-:-:S02]  /*31f0*/  @!P5 F2FP.F16.F32.PACK_AB R11, RZ, R11 ;  /* 0x0000000bff0bd23e */ /* 0x000fc400000000ff */
[----:B------:R-:W-:Y:S02]  /*3200*/  LEA.HI.X R5, R2, UR37, R3, 0x1, P1 ;  /* 0x0000002502057c11 */ /* 0x000fe400088f0c03 */
[----:B------:R-:W-:Y:S02]  /*3210*/  ISETP.GE.U32.AND P2, PT, R50, UR44, PT ;  /* 0x0000002c32007c0c */ /* 0x000fe4000bf46070 */
[----:B------:R-:W-:Y:S02]  /*3220*/  @!P0 F2FP.F16.F32.PACK_AB R55, RZ, R55 ;  /* 0x00000037ff37823e */ /* 0x000fe400000000ff */
[----:B------:R-:W-:Y:S01]  /*3230*/  ISETP.GE.AND.EX P3, PT, RZ, UR45, PT, P3 ;  /* 0x0000002dff007c0c */ /* 0x000fe2000bf66330 */
[----:B------:R1:W-:Y:S01]  /*3240*/  @!P5 STG.E.U16 desc[UR6][R4.64+0x40], R11 ;  /* 0x0000400b0400d986 */ /* 0x0003e2000c101506 */
[----:B------:R-:W-:Y:S02]  /*3250*/  ISETP.GE.AND.EX P2, PT, RZ, UR45, PT, P2 ;  /* 0x0000002dff007c0c */ /* 0x000fe4000bf46320 */
[----:B------:R-:W-:Y:S01]  /*3260*/  ISETP.GE.U32.AND P1, PT, R49, UR44, PT ;  /* 0x0000002c31007c0c */ /* 0x000fe2000bf26070 */
[----:B------:R1:W-:Y:S01]  /*3270*/  @!P0 STG.E.U16 desc[UR4][R4.64], R55 ;  /* 0x0000003704008986 */ /* 0x0003e2000c101504 */
[----:B------:R-:W-:-:S02]  /*3280*/  ISETP.GE.U32.AND P5, PT, R48, UR44, PT ;  /* 0x0000002c30007c0c */ /* 0x000fc4000bfa6070 */
[----:B------:R-:W-:Y:S02]  /*3290*/  @!P4 R2UR UR4, R28 ;  /* 0x000000001c04c2ca */ /* 0x000fe400000e0000 */
[----:B------:R-:W-:Y:S02]  /*32a0*/  @!P4 R2UR UR5, R29 ;  /* 0x000000001d05c2ca */ /* 0x000fe400000e0000 */
[----:B------:R-:W-:Y:S02]  /*32b0*/  ISETP.GE.AND.EX P1, PT, RZ, UR45, PT, P1 ;  /* 0x0000002dff007c0c */ /* 0x000fe4000bf26310 */
[----:B------:R-:W-:Y:S02]  /*32c0*/  ISETP.GE.AND.EX P5, PT, RZ, UR45, PT, P5 ;  /* 0x0000002dff007c0c */ /* 0x000fe4000bfa6350 */
[----:B------:R-:W-:Y:S02]  /*32d0*/  ISETP.GE.U32.AND P0, PT, R47, UR44, PT ;  /* 0x0000002c2f007c0c */ /* 0x000fe4000bf06070 */
[----:B------:R-:W-:-:S02]  /*32e0*/  @!P4 F2FP.F16.F32.PACK_AB R14, RZ, R14 ;  /* 0x0000000eff0ec23e */ /* 0x000fc400000000ff */
[C---:B------:R-:W-:Y:S02]  /*32f0*/  @!P3 R2UR UR6, R28.reuse ;  /* 0x000000001c06b2ca */ /* 0x040fe400000e0000 */
[C---:B------:R-:W-:Y:S01]  /*3300*/  @!P3 R2UR UR7, R29.reuse ;  /* 0x000000001d07b2ca */ /* 0x040fe200000e0000 */
[----:B------:R1:W-:Y:S01]  /*3310*/  @!P4 STG.E.U16 desc[UR4][R4.64+0x80], R14 ;  /* 0x0000800e0400c986 */ /* 0x0003e2000c101504 */
[----:B------:R-:W-:Y:S02]  /*3320*/  @!P2 R2UR UR8, R28 ;  /* 0x000000001c08a2ca */ /* 0x000fe400000e0000 */
[----:B------:R-:W-:Y:S02]  /*3330*/  @!P2 R2UR UR9, R29 ;  /* 0x000000001d09a2ca */ /* 0x000fe400000e0000 */
[----:B------:R-:W-:Y:S02]  /*3340*/  ISETP.GE.AND.EX P0, PT, RZ, UR45, PT, P0 ;  /* 0x0000002dff007c0c */ /* 0x000fe4000bf06300 */
[----:B------:R-:W-:-:S02]  /*3350*/  ISETP.GE.U32.AND P6, PT, R46, UR44, PT ;  /* 0x0000002c2e007c0c */ /* 0x000fc4000bfc6070 */
[C---:B------:R-:W-:Y:S02]  /*3360*/  @!P1 R2UR UR10, R28.reuse ;  /* 0x000000001c0a92ca */ /* 0x040fe400000e0000 */
[C---:B------:R-:W-:Y:S02]  /*3370*/  @!P1 R2UR UR11, R29.reuse ;  /* 0x000000001d0b92ca */ /* 0x040fe400000e0000 */
[----:B------:R-:W-:Y:S02]  /*3380*/  @!P5 R2UR UR4, R28 ;  /* 0x000000001c04d2ca */ /* 0x000fe400000e0000 */
[----:B------:R-:W-:Y:S02]  /*3390*/  @!P5 R2UR UR5, R29 ;  /* 0x000000001d05d2ca */ /* 0x000fe400000e0000 */
[----:B------:R-:W-:Y:S02]  /*33a0*/  @!P3 F2FP.F16.F32.PACK_AB R15, RZ, R15 ;  /* 0x0000000fff0fb23e */ /* 0x000fe400000000ff */
[----:B------:R-:W-:-:S02]  /*33b0*/  @!P2 F2FP.F16.F32.PACK_AB R27, RZ, R27 ;  /* 0x0000001bff1ba23e */ /* 0x000fc400000000ff */
        /* <DEDUP_REMOVED lines=40> */
[----:B------:R-:W-:Y:S01]  /*3640*/  @!P1 F2FP.F16.F32.PACK_AB R10, RZ, R10 ;  /* 0x0000000aff0a923e */ /* 0x000fe200000000ff */
[----:B------:R1:W-:Y:S01]  /*3650*/  @!P2 STG.E.U16 desc[UR4][R4.64+0x240], R8 ;  /* 0x000240080400a986 */ /* 0x0003e2000c101504 */
[----:B------:R-:W-:-:S02]  /*3660*/  @!P4 F2FP.F16.F32.PACK_AB R16, RZ, R16 ;  /* 0x00000010ff10c23e */ /* 0x000fc400000000ff */
[----:B------:R-:W-:Y:S01]  /*3670*/  @!P3 F2FP.F16.F32.PACK_AB R17, RZ, R17 ;  /* 0x00000011ff11b23e */ /* 0x000fe200000000ff */
[----:B------:R1:W-:Y:S01]  /*3680*/  @!P1 STG.E.U16 desc[UR6][R4.64+0x280], R10 ;  /* 0x0002800a04009986 */ /* 0x0003e2000c101506 */
[----:B------:R-:W-:Y:S02]  /*3690*/  @!P5 F2FP.F16.F32.PACK_AB R18, RZ, R18 ;  /* 0x00000012ff12d23e */ /* 0x000fe400000000ff */
        /* <DEDUP_REMOVED lines=47> */
.L_x_10865:
[----:B------:R-:W-:Y:S05]  /*3990*/  EXIT ;  /* 0x000000000000794d */ /* 0x000fea0003800000 */
.L_x_10866:
[----:B------:R-:W-:Y:S01]  /*39a0*/  BSSY B1, `(.L_x_10910) ;  /* 0x0000007000017945 */ /* 0x000fe20003800000 */
[----:B------:R-:W-:Y:S02]  /*39b0*/  MOV R12, 0x10 ;  /* 0x00000010000c7802 */ /* 0x000fe40000000f00 */
[----:B------:R-:W-:Y:S02]  /*39c0*/  MOV R11, 0x1f ;  /* 0x0000001f000b7802 */ /* 0x000fe40000000f00 */
[----:B------:R-:W-:-:S07]  /*39d0*/  MOV R15, 0xffffffff ;  /* 0xffffffff000f7802 */ /* 0x000fce0000000f00 */
[----:B------:R-:W-:Y:S05]  /*39e0*/  WARPSYNC.COLLECTIVE R15, `(.L_x_10911) ;  /* 0x000000000f087348 */ /* 0x000fea0003c00000 */
[----:B------:R0:W1:Y:S02]  /*39f0*/  SHFL.BFLY P6, R14, R13, R12, R11 ;  /* 0x0c00000c0d0e7389 */ /* 0x00006400000c000b */
[----:B01----:R-:W-:Y:S05]  /*3a00*/  ENDCOLLECTIVE ;  /* 0x000000000000791b */ /* 0x003fea0003800000 */
.L_x_10911:
[----:B------:R-:W-:Y:S05]  /*3a10*/  BSYNC B1 ;  /* 0x0000000000017941 */ /* 0x000fea0003800000 */
.L_x_10910:
[----:B------:R-:W-:Y:S01]  /*3a20*/  HFMA2 R11, -RZ, RZ, 0, 1.847743988037109375e-06 ;  /* 0x0000001fff0b7431 */ /* 0x000fe200000001ff */
[----:B------:R-:W-:Y:S02]  /*3a30*/  FMNMX R13, R14, R13, !PT ;  /* 0x0000000d0e0d7209 */ /* 0x000fe40007800000 */
[----:B------:R-:W-:Y:S02]  /*3a40*/  MOV R12, 0x8 ;  /* 0x00000008000c7802 */ /* 0x000fe40000000f00 */
[----:B------:R-:W-:-:S07]  /*3a50*/  MOV R15, 0xffffffff ;  /* 0xffffffff000f7802 */ /* 0x000fce0000000f00 */
[----:B------:R-:W-:Y:S05]  /*3a60*/  WARPSYNC.COLLECTIVE R15, `(.L_x_10912) ;  /* 0x000000000f087348 */ /* 0x000fea0003c00000 */
[----:B------:R0:W1:Y:S02]  /*3a70*/  SHFL.BFLY P6, R14, R13, R12, R11 ;  /* 0x0c00000c0d0e7389 */ /* 0x00006400000c000b */
[----:B01----:R-:W-:Y:S05]  /*3a80*/  ENDCOLLECTIVE ;  /* 0x000000000000791b */ /* 0x003fea0003800000 */
.L_x_10912:
[----:B------:R-:W-:Y:S01]  /*3a90*/  HFMA2 R12, -RZ, RZ, 0, 2.384185791015625e-07 ;  /* 0x00000004ff0c7431 */ /* 0x000fe200000001ff */
[----:B------:R-:W-:-:S04]  /*3aa0*/  FMNMX R0, R13, R14, !PT ;  /* 0x0000000e0d007209 */ /* 0x000fc80007800000 */
[----:B------:R-:W-:-:S07]  /*3ab0*/  MOV R13, R0 ;  /* 0x00000000000d7202 */ /* 0x000fce0000000f00 */
[----:B------:R-:W-:Y:S05]  /*3ac0*/  WARPSYNC.COLLECTIVE R15, `(.L_x_10913) ;  /* 0x000000000f087348 */ /* 0x000fea0003c00000 */
[----:B------:R0:W1:Y:S02]  /*3ad0*/  SHFL.BFLY P6, R14, R13, R12, R11 ;  /* 0x0c00000c0d0e7389 */ /* 0x00006400000c000b */
[----:B01----:R-:W-:Y:S05]  /*3ae0*/  ENDCOLLECTIVE ;  /* 0x000000000000791b */ /* 0x003fea0003800000 */
.L_x_10913:
[----:B------:R-:W-:Y:S02]  /*3af0*/  MOV R12, 0x2 ;  /* 0x00000002000c7802 */ /* 0x000fe40000000f00 */
[----:B------:R-:W-:-:S05]  /*3b00*/  FMNMX R2, R0, R14, !PT ;  /* 0x0000000e00027209 */ /* 0x000fca0007800000 */
[----:B------:R-:W-:-:S07]  /*3b10*/  IMAD.MOV.U32 R13, RZ, RZ, R2 ;  /* 0x000000ffff0d7224 */ /* 0x000fce00078e0002 */
[----:B------:R-:W-:Y:S05]  /*3b20*/  WARPSYNC.COLLECTIVE R15, `(.L_x_10914) ;  /* 0x000000000f087348 */ /* 0x000fea0003c00000 */
[----:B------:R0:W1:Y:S02]  /*3b30*/  SHFL.BFLY P6, R14, R13, R12, R11 ;  /* 0x0c00000c0d0e7389 */ /* 0x00006400000c000b */
[----:B01----:R-:W-:Y:S05]  /*3b40*/  ENDCOLLECTIVE ;  /* 0x000000000000791b */ /* 0x003fea0003800000 */
.L_x_10914:
[----:B------:R-:W-:Y:S01]  /*3b50*/  HFMA2 R12, -RZ, RZ, 0, 5.9604644775390625e-08 ;  /* 0x00000001ff0c7431 */ /* 0x000fe200000001ff */
[----:B------:R-:W-:-:S04]  /*3b60*/  FMNMX R3, R2, R14, !PT ;  /* 0x0000000e02037209 */ /* 0x000fc80007800000 */
[----:B------:R-:W-:-:S07]  /*3b70*/  MOV R13, R3 ;  /* 0x00000003000d7202 */ /* 0x000fce0000000f00 */
[----:B------:R-:W-:Y:S05]  /*3b80*/  WARPSYNC.COLLECTIVE R15, `(.L_x_10915) ;  /* 0x000000000f087348 */ /* 0x000fea0003c00000 */
[----:B------:R0:W1:Y:S02]  /*3b90*/  SHFL.BFLY P6, R14, R13, R12, R11 ;  /* 0x0c00000c0d0e7389 */ /* 0x00006400000c000b */
[----:B01----:R-:W-:Y:S05]  /*3ba0*/  ENDCOLLECTIVE ;  /* 0x000000000000791b */ /* 0x003fea0003800000 */
.L_x_10915:
        /* <DEDUP_REMOVED lines=174> */
[----:B------:R-:W-:-:S05]  /*4690*/  IMAD.MOV.U32 R15, RZ, RZ, -0x1 ;  /* 0xffffffffff0f7424 */ /* 0x000fca00078e00ff */
        /* <DEDUP_REMOVED lines=44> */
.L_x_10916:
[----:B------:R-:W-:Y:S02]  /*4960*/  HFMA2 R12, -RZ, RZ, 0, 4.76837158203125e-07 ;  /* 0x00000008ff0c7431 */ /* 0x000fe400000001ff */
[----:B------:R-:W-:-:S05]  /*4970*/  FADD R27, R13, R14 ;  /* 0x0000000e0d1b7221 */ /* 0x000fca0000000000 */
[----:B------:R-:W-:-:S07]  /*4980*/  MOV R13, R27 ;  /* 0x0000001b000d7202 */ /* 0x000fce0000000f00 */
[----:B------:R-:W-:Y:S05]  /*4990*/  WARPSYNC.COLLECTIVE R15, `(.L_x_10917) ;  /* 0x000000000f087348 */ /* 0x000fea0003c00000 */
[----:B------:R0:W1:Y:S02]  /*49a0*/  SHFL.BFLY P6, R14, R13, R12, R11 ;  /* 0x0c00000c0d0e7389 */ /* 0x00006400000c000b */
[----:B01----:R-:W-:Y:S05]  /*49b0*/  ENDCOLLECTIVE ;  /* 0x000000000000791b */ /* 0x003fea0003800000 */
.L_x_10917:
[----:B------:R-:W-:Y:S02]  /*49c0*/  HFMA2 R12, -RZ, RZ, 0, 2.384185791015625e-07 ;  /* 0x00000004ff0c7431 */ /* 0x000fe400000001ff */
[----:B------:R-:W-:-:S05]  /*49d0*/  FADD R54, R27, R14 ;  /* 0x0000000e1b367221 */ /* 0x000fca0000000000 */
[----:B------:R-:W-:-:S07]  /*49e0*/  MOV R13, R54 ;  /* 0x00000036000d7202 */ /* 0x000fce0000000f00 */
[----:B------:R-:W-:Y:S05]  /*49f0*/  WARPSYNC.COLLECTIVE R15, `(.L_x_10918) ;  /* 0x000000000f087348 */ /* 0x000fea0003c00000 */
[----:B------:R0:W1:Y:S02]  /*4a00*/  SHFL.BFLY P6, R14, R13, R12, R11 ;  /* 0x0c00000c0d0e7389 */ /* 0x00006400000c000b */
[----:B01----:R-:W-:Y:S05]  /*4a10*/  ENDCOLLECTIVE ;  /* 0x000000000000791b */ /* 0x003fea0003800000 */
.L_x_10918:
[----:B------:R-:W-:Y:S02]  /*4a20*/  HFMA2 R12, -RZ, RZ, 0, 1.1920928955078125e-07 ;  /* 0x00000002ff0c7431 */ /* 0x000fe400000001ff */
[----:B------:R-:W-:-:S05]  /*4a30*/  FADD R55, R54, R14 ;  /* 0x0000000e36377221 */ /* 0x000fca0000000000 */
[----:B------:R-:W-:-:S07]  /*4a40*/  MOV R13, R55 ;  /* 0x00000037000d7202 */ /* 0x000fce0000000f00 */
[----:B------:R-:W-:Y:S05]  /*4a50*/  WARPSYNC.COLLECTIVE R15, `(.L_x_10919) ;  /* 0x000000000f087348 */ /* 0x000fea0003c00000 */
[----:B------:R0:W1:Y:S02]  /*4a60*/  SHFL.BFLY P6, R14, R13, R12, R11 ;  /* 0x0c00000c0d0e7389 */ /* 0x00006400000c000b */
[----:B01----:R-:W-:Y:S05]  /*4a70*/  ENDCOLLECTIVE ;  /* 0x000000000000791b */ /* 0x003fea0003800000 */
.L_x_10919:
[----:B------:R-:W-:Y:S02]  /*4a80*/  HFMA2 R12, -RZ, RZ, 0, 5.9604644775390625e-08 ;  /* 0x00000001ff0c7431 */ /* 0x000fe400000001ff */
[----:B------:R-:W-:-:S05]  /*4a90*/  FADD R56, R55, R14 ;  /* 0x0000000e37387221 */ /* 0x000fca0000000000 */
[----:B------:R-:W-:-:S07]  /*4aa0*/  MOV R13, R56 ;  /* 0x00000038000d7202 */ /* 0x000fce0000000f00 */
[----:B------:R-:W-:Y:S05]  /*4ab0*/  WARPSYNC.COLLECTIVE R15, `(.L_x_10920) ;  /* 0x000000000f087348 */ /* 0x000fea0003c00000 */
[----:B------:R0:W1:Y:S02]  /*4ac0*/  SHFL.BFLY P6, R14, R13, R12, R11 ;  /* 0x0c00000c0d0e7389 */ /* 0x00006400000c000b */
[----:B01----:R-:W-:Y:S05]  /*4ad0*/  ENDCOLLECTIVE ;  /* 0x000000000000791b */ /* 0x003fea0003800000 */
.L_x_10920:
[----:B------:R-:W-:Y:S05]  /*4ae0*/  BRA `(.L_x_10921) ;  /* 0xffffffd000987947 */ /* 0x000fea000383ffff */
        .weak           $__internal_202_$__cuda_sm3x_div_rn_noftz_f32_slowpath
        .type           $__internal_202_$__cuda_sm3x_div_rn_noftz_f32_slowpath,@function
        .size           $__internal_202_$__cuda_sm3x_div_rn_noftz_f32_slowpath,(.L_x_25654 - $__internal_202_$__cuda_sm3x_div_rn_noftz_f32_slowpath)
$__internal_202_$__cuda_sm3x_div_rn_noftz_f32_slowpath:
        /* <DEDUP_REMOVED lines=36> */
.L_x_10923:
        /* <DEDUP_REMOVED lines=51> */
.L_x_10930:
[----:B------:R-:W-:-:S04]  /*5060*/  LOP3.LUT R12, R12, 0x80000000, RZ, 0xc0, !PT ;  /* 0x800000000c0c7812 */ /* 0x000fc800078ec0ff */
[----:B------:R-:W-:Y:S01]  /*5070*/  LOP3.LUT R12, R12, 0x7f800000, RZ, 0xfc, !PT ;  /* 0x7f8000000c0c7812 */ /* 0x000fe200078efcff */
[----:B------:R-:W-:Y:S06]  /*5080*/  BRA `(.L_x_10931) ;  /* 0x0000000000047947 */ /* 0x000fec0003800000 */
.L_x_10929:
[----:B------:R-:W-:-:S07]  /*5090*/  LEA R12, R61, R12, 0x17 ;  /* 0x0000000c3d0c7211 */ /* 0x000fce00078eb8ff */
.L_x_10931:
[----:B------:R-:W-:Y:S05]  /*50a0*/  BSYNC.RECONVERGENT B2 ;  /* 0x0000000000027941 */ /* 0x000fea0003800200 */
.L_x_10928:
[----:B------:R-:W-:Y:S05]  /*50b0*/  BRA `(.L_x_10932) ;  /* 0x0000000000207947 */ /* 0x000fea0003800000 */
.L_x_10927:
[----:B------:R-:W-:-:S04]  /*50c0*/  LOP3.LUT R12, R12, 0x80000000, R9, 0x48, !PT ;  /* 0x800000000c0c7812 */ /* 0x000fc800078e4809 */
[----:B------:R-:W-:Y:S01]  /*50d0*/  LOP3.LUT R12, R12, 0x7f800000, RZ, 0xfc, !PT ;  /* 0x7f8000000c0c7812 */ /* 0x000fe200078efcff */
[----:B------:R-:W-:Y:S06]  /*50e0*/  BRA `(.L_x_10932) ;  /* 0x0000000000147947 */ /* 0x000fec0003800000 */
.L_x_10926:
[----:B------:R-:W-:Y:S01]  /*50f0*/  LOP3.LUT R12, R12, 0x80000000, R9, 0x48, !PT ;  /* 0x800000000c0c7812 */ /* 0x000fe200078e4809 */
[----:B------:R-:W-:Y:S06]  /*5100*/  BRA `(.L_x_10932) ;  /* 0x00000000000c7947 */ /* 0x000fec0003800000 */
.L_x_10925:
[----:B------:R-:W0:Y:S01]  /*5110*/  MUFU.RSQ R12, -QNAN ;  /* 0xffc00000000c7908 */ /* 0x000e220000001400 */
[----:B------:R-:W-:Y:S05]  /*5120*/  BRA `(.L_x_10932) ;  /* 0x0000000000047947 */ /* 0x000fea0003800000 */
.L_x_10924:
[----:B------:R-:W-:-:S07]  /*5130*/  FADD.FTZ R12, R9, R12 ;  /* 0x0000000c090c7221 */ /* 0x000fce0000010000 */
.L_x_10932:
[----:B------:R-:W-:Y:S05]  /*5140*/  BSYNC.RECONVERGENT B1 ;  /* 0x0000000000017941 */ /* 0x000fea0003800200 */
.L_x_10922:
[----:B------:R-:W-:Y:S01]  /*5150*/  HFMA2 R13, -RZ, RZ, 0, 0 ;  /* 0x00000000ff0d7431 */ /* 0x000fe200000001ff */
[----:B0-----:R-:W-:Y:S02]  /*5160*/  MOV R9, R12 ;  /* 0x0000000c00097202 */ /* 0x001fe40000000f00 */
[----:B------:R-:W-:-:S04]  /*5170*/  MOV R12, R56 ;  /* 0x00000038000c7202 */ /* 0x000fc80000000f00 */
[----:B------:R-:W-:Y:S05]  /*5180*/  RET.REL.NODEC R12 `(_Z15SoftmaxWarpImplI10DirectLoadI6__halffE11DirectStoreIfS1_EfLi1ELi21ELi32ELi1ELb1EL9Algorithm0EEvT_T0_ll) ;  /* 0xffffffac0c9c7950 */ /* 0x000fea0003c3ffff */
.L_x_10933:
        /* <DEDUP_REMOVED lines=15> */
.L_x_25654:


//--------------------- .text._Z15SoftmaxWarpImplI10DirectLoadI6__halffE11DirectStoreIfS1_EfLi1ELi21ELi32ELi1ELb0EL9Algorithm0EEvT_T0_ll --------------------------
	.section	.text._Z15SoftmaxWarpImplI10DirectLoadI6__halffE11DirectStoreIfS1_EfLi1ELi21ELi32ELi1ELb0EL9Algorithm0EEvT_T0_ll,"ax",@progbits
	.align	128
        .global         _Z15SoftmaxWarpImplI10DirectLoadI6__halffE11DirectStoreIfS1_EfLi1ELi21ELi32ELi1ELb0EL9Algorithm0EEvT_T0_ll
        .type           _Z15SoftmaxWarpImplI10DirectLoadI6__halffE11DirectStoreIfS1_EfLi1ELi21ELi32ELi1ELb0EL9Algorithm0EEvT_T0_ll,@function
        .size           _Z15SoftmaxWarpImplI10DirectLoadI6__halffE11DirectStoreIfS1_EfLi1ELi21ELi32ELi1ELb0EL9Algorithm0EEvT_T0_ll,(.L_x_25655 - _Z15SoftmaxWarpImplI10DirectLoadI6__halffE11DirectStoreIfS1_EfLi1ELi21ELi32ELi1ELb0EL9Algorithm0EEvT_T0_ll)
        .other          _Z15SoftmaxWarpImplI10DirectLoadI6__halffE11DirectStoreIfS1_EfLi1ELi21ELi32ELi1ELb0EL9Algorithm0EEvT_T0_ll,@"STO_CUDA_ENTRY STV_DEFAULT"
_Z15SoftmaxWarpImplI10DirectLoadI6__halffE11DirectStoreIfS1_EfLi1ELi21ELi32ELi1ELb0EL9Algorithm0EEvT_T0_ll:
.text._Z15SoftmaxWarpImplI10DirectLoadI6__halffE11DirectStoreIfS1_EfLi1ELi21ELi32ELi1ELb0EL9Algorithm0EEvT_T0_ll:
        /* <DEDUP_REMOVED lines=24> */
.L_x_10934:
        /* <DEDUP_REMOVED lines=13> */
.L_x_10978:
        /* <DEDUP_REMOVED lines=309> */
.L_x_10990:
        /* <DEDUP_REMOVED lines=12> */
[----:B01----:R-:W-:Y:S05]  /*1660*/  CALL.REL.NOINC `($__internal_203_$__cuda_sm3x_div_rn_noftz_f32_slowpath) ;  /* 0x0000002800187944 */ /* 0x003fea0003c00000 */
[----:B------:R-:W-:-:S07]  /*1670*/  MOV R14, R11 ;  /* 0x0000000b000e7202 */ /* 0x000fce0000000f00 */
.L_x_10937:
[----:B------:R-:W-:Y:S05]  /*1680*/  BSYNC.RECONVERGENT B2 ;  /* 0x0000000000027941 */ /* 0x000fea0003800200 */
.L_x_10936:
        /* <DEDUP_REMOVED lines=12> */
[----:B01----:R-:W-:Y:S05]  /*1750*/  CALL.REL.NOINC `($__internal_203_$__cuda_sm3x_div_rn_noftz_f32_slowpath) ;  /* 0x0000002400dc7944 */ /* 0x003fea0003c00000 */
[----:B------:R-:W-:-:S07]  /*1760*/  MOV R15, R11 ;  /* 0x0000000b000f7202 */ /* 0x000fce0000000f00 */
.L_x_10939:
[----:B------:R-:W-:Y:S05]  /*1770*/  BSYNC.RECONVERGENT B2 ;  /* 0x0000000000027941 */ /* 0x000fea0003800200 */
.L_x_10938:
        /* <DEDUP_REMOVED lines=14> */
.L_x_10941:
[----:B------:R-:W-:Y:S05]  /*1860*/  BSYNC.RECONVERGENT B2 ;  /* 0x0000000000027941 */ /* 0x000fea0003800200 */
.L_x_10940:
        /* <DEDUP_REMOVED lines=14> */
.L_x_10943:
[----:B------:R-:W-:Y:S05]  /*1950*/  BSYNC.RECONVERGENT B2 ;  /* 0x0000000000027941 */ /* 0x000fea0003800200 */
.L_x_10942:
        /* <DEDUP_REMOVED lines=14> */
.L_x_10945:
[----:B------:R-:W-:Y:S05]  /*1a40*/  BSYNC.RECONVERGENT B2 ;  /* 0x0000000000027941 */ /* 0x000fea0003800200 */
.L_x_10944:
        /* <DEDUP_REMOVED lines=14> */
.L_x_10947:
[----:B------:R-:W-:Y:S05]  /*1b30*/  BSYNC.RECONVERGENT B2 ;  /* 0x0000000000027941 */ /* 0x000fea0003800200 */
.L_x_10946:
        /* <DEDUP_REMOVED lines=14> */
.L_x_10949:
[----:B------:R-:W-:Y:S05]  /*1c20*/  BSYNC.RECONVERGENT B2 ;  /* 0x0000000000027941 */ /* 0x000fea0003800200 */
.L_x_10948:
        /* <DEDUP_REMOVED lines=14> */
.L_x_10951:
[----:B------:R-:W-:Y:S05]  /*1d10*/  BSYNC.RECONVERGENT B2 ;  /* 0x0000000000027941 */ /* 0x000fea0003800200 */
.L_x_10950:
        /* <DEDUP_REMOVED lines=14> */
.L_x_10953:
[----:B------:R-:W-:Y:S05]  /*1e00*/  BSYNC.RECONVERGENT B2 ;  /* 0x0000000000027941 */ /* 0x000fea0003800200 */
.L_x_10952:
        /* <DEDUP_REMOVED lines=14> */
.L_x_10955:
[----:B------:R-:W-:Y:S05]  /*1ef0*/  BSYNC.RECONVERGENT B2 ;  /* 0x0000000000027941 */ /* 0x000fea0003800200 */
.L_x_10954:
        /* <DEDUP_REMOVED lines=14> */
.L_x_10957:
[----:B------:R-:W-:Y:S05]  /*1fe0*/  BSYNC.RECONVERGENT B2 ;  /* 0x0000000000027941 */ /* 0x000fea0003800200 */
.L_x_10956:
        /* <DEDUP_REMOVED lines=14> */
.L_x_10959:
[----:B------:R-:W-:Y:S05]  /*20d0*/  BSYNC.RECONVERGENT B2 ;  /* 0x0000000000027941 */ /* 0x000fea0003800200 */
.L_x_10958:
        /* <DEDUP_REMOVED lines=14> */
.L_x_10961:
[----:B------:R-:W-:Y:S05]  /*21c0*/  BSYNC.RECONVERGENT B2 ;  /* 0x0000000000027941 */ /* 0x000fea0003800200 */
.L_x_10960:
        /* <DEDUP_REMOVED lines=14> */
.L_x_10963:
[----:B------:R-:W-:Y:S05]  /*22b0*/  BSYNC.RECONVERGENT B2 ;  /* 0x0000000000027941 */ /* 0x000fea0003800200 */
.L_x_10962:
        /* <DEDUP_REMOVED lines=14> */
.L_x_10965:
[----:B------:R-:W-:Y:S05]  /*23a0*/  BSYNC.RECONVERGENT B2 ;  /* 0x0000000000027941 */ /* 0x000fea0003800200 */
.L_x_10964:
        /* <DEDUP_REMOVED lines=14> */
.L_x_10967:
[----:B------:R-:W-:Y:S05]  /*2490*/  BSYNC.RECONVERGENT B2 ;  /* 0x0000000000027941 */ /* 0x000fea0003800200 */
.L_x_10966:
        /* <DEDUP_REMOVED lines=14> */
.L_x_10969:
[----:B------:R-:W-:Y:S05]  /*2580*/  BSYNC.RECONVERGENT B2 ;  /* 0x0000000000027941 */ /* 0x000fea0003800200 */
.L_x_10968:
        /* <DEDUP_REMOVED lines=14> */
.L_x_10971:
[----:B------:R-:W-:Y:S05]  /*2670*/  BSYNC.RECONVERGENT B2 ;  /* 0x0000000000027941 */ /* 0x000fea0003800200 */
.L_x_10970:
        /* <DEDUP_REMOVED lines=14> */
.L_x_10973:
[----:B------:R-:W-:Y:S05]  /*2760*/  BSYNC.RECONVERGENT B2 ;  /* 0x0000000000027941 */ /* 0x000fea0003800200 */
.L_x_10972:
        /* <DEDUP_REMOVED lines=14> */
.L_x_10975:
[----:B------:R-:W-:Y:S05]  /*2850*/  BSYNC.RECONVERGENT B2 ;  /* 0x0000000000027941 */ /* 0x000fea0003800200 */
.L_x_10974:
        /* <DEDUP_REMOVED lines=13> */
.L_x_10977:
[----:B------:R-:W-:Y:S05]  /*2930*/  BSYNC.RECONVERGENT B2 ;  /* 0x0000000000027941 */ /* 0x000fea0003800200 */
.L_x_10976:
        /* <DEDUP_REMOVED lines=16> */
[----:B------:R-:W-:Y:S02]  /*2a40*/  F2FP.F16.F32.PACK_AB R5, R5, R6 ;  /* 0x000000060505723e */ /* 0x000fe400000000ff */
[----:B------:R-:W-:Y:S02]  /*2a50*/  LEA.HI.X R13, R24, UR41, R13, 0x1, P0 ;  /* 0x00000029180d7c11 */ /* 0x000fe400080f0c0d */
[----:B------:R-:W-:Y:S02]  /*2a60*/  PRMT R6, R14, 0x7632, R6 ;  /* 0x000076320e067816 */ /* 0x000fe40000000006 */
[----:B------:R-:W-:Y:S01]  /*2a70*/  F2FP.F16.F32.PACK_AB R3, R3, R4 ;  /* 0x000000040303723e */ /* 0x000fe200000000ff */
[----:B------:R-:W-:Y:S01]  /*2a80*/  STG.E.U16 desc[UR8][R12.64+0x80], R5 ;  /* 0x000080050c007986 */ /* 0x000fe2000c101508 */
[----:B------:R-:W-:Y:S02]  /*2a90*/  IADD3 R36, P0, PT, R33, R36, RZ ;  /* 0x0000002421247210 */ /* 0x000fe40007f1e0ff */
        /* <DEDUP_REMOVED lines=20> */
[----:B------:R-:W-:-:S02]  /*2be0*/  F2FP.F16.F32.PACK_AB R2, R31, R2 ;  /* 0x000000021f02723e */ /* 0x000fc400000000ff */
[----:B---3--:R-:W-:Y:S01]  /*2bf0*/  PRMT R0, R7, 0x7632, R0 ;  /* 0x0000763207007816 */ /* 0x008fe20000000000 */
[----:B------:R-:W-:Y:S01]  /*2c00*/  STG.E.U16 desc[UR12][R12.64+0x100], R3 ;  /* 0x000100030c007986 */ /* 0x000fe2000c10150c */
[----:B------:R-:W-:Y:S02]  /*2c10*/  F2FP.F16.F32.PACK_AB R16, R19, R16 ;  /* 0x000000101310723e */ /* 0x000fe400000000ff */
[----:B------:R-:W-:Y:S01]  /*2c20*/  F2FP.F16.F32.PACK_AB R18, R21, R18 ;  /* 0x000000121512723e */ /* 0x000fe200000000ff */
[----:B------:R3:W-:Y:S01]  /*2c30*/  STG.E.U16 desc[UR6][R12.64+0x180], R2 ;  /* 0x000180020c007986 */ /* 0x0007e2000c101506 */
[----:B--2---:R-:W-:Y:S02]  /*2c40*/  PRMT R6, R8, 0x7632, R6 ;  /* 0x0000763208067816 */ /* 0x004fe40000000006 */
[----:B------:R-:W-:Y:S01]  /*2c50*/  F2FP.F16.F32.PACK_AB R20, R23, R20 ;  /* 0x000000141714723e */ /* 0x000fe200000000ff */
[----:B------:R2:W-:Y:S01]  /*2c60*/  STG.E.U16 desc[UR10][R12.64+0x340], R0 ;  /* 0x000340000c007986 */ /* 0x0005e2000c10150a */
[----:B------:R-:W-:-:S02]  /*2c70*/  PRMT R4, R2, 0x7632, R4 ;  /* 0x0000763202047816 */ /* 0x000fc40000000004 */
[----:B------:R-:W-:Y:S01]  /*2c80*/  F2FP.F16.F32.PACK_AB R11, RZ, R11 ;  /* 0x0000000bff0b723e */ /* 0x000fe200000000ff */
        /* <DEDUP_REMOVED lines=15> */
.L_x_10935:
[----:B------:R-:W-:Y:S01]  /*2d80*/  HFMA2 R11, -RZ, RZ, 0, 1.847743988037109375e-06 ;  /* 0x0000001fff0b7431 */ /* 0x000fe200000001ff */
[----:B------:R-:W-:Y:S01]  /*2d90*/  BSSY B0, `(.L_x_10979) ;  /* 0x0000006000007945 */ /* 0x000fe20003800000 */
[----:B------:R-:W-:Y:S02]  /*2da0*/  MOV R12, 0x10 ;  /* 0x00000010000c7802 */ /* 0x000fe40000000f00 */
[----:B------:R-:W-:-:S07]  /*2db0*/  MOV R15, 0xffffffff ;  /* 0xffffffff000f7802 */ /* 0x000fce0000000f00 */
[----:B0-----:R-:W-:Y:S05]  /*2dc0*/  WARPSYNC.COLLECTIVE R15, `(.L_x_10980) ;  /* 0x000000000f087348 */ /* 0x001fea0003c00000 */
[----:B------:R1:W2:Y:S02]  /*2dd0*/  SHFL.BFLY P6, R14, R13, R12, R11 ;  /* 0x0c00000c0d0e7389 */ /* 0x0002a400000c000b */
[----:B012---:R-:W-:Y:S05]  /*2de0*/  ENDCOLLECTIVE ;  /* 0x000000000000791b */ /* 0x007fea0003800000 */
.L_x_10980:
[----:B------:R-:W-:Y:S05]  /*2df0*/  BSYNC B0 ;  /* 0x0000000000007941 */ /* 0x000fea0003800000 */
.L_x_10979:
        /* <DEDUP_REMOVED lines=8> */
.L_x_10981:
[----:B------:R-:W-:Y:S01]  /*2e80*/  HFMA2 R12, -RZ, RZ, 0, 2.384185791015625e-07 ;  /* 0x00000004ff0c7431 */ /* 0x000fe200000001ff */
[----:B------:R-:W-:-:S04]  /*2e90*/  FMNMX R0, R13, R14, !PT ;  /* 0x0000000e0d007209 */ /* 0x000fc80007800000 */
[----:B------:R-:W-:-:S07]  /*2ea0*/  MOV R13, R0 ;  /* 0x00000000000d7202 */ /* 0x000fce0000000f00 */
[----:B------:R-:W-:Y:S05]  /*2eb0*/  WARPSYNC.COLLECTIVE R15, `(.L_x_10982) ;  /* 0x000000000f087348 */ /* 0x000fea0003c00000 */
[----:B------:R0:W1:Y:S02]  /*2ec0*/  SHFL.BFLY P6, R14, R13, R12, R11 ;  /* 0x0c00000c0d0e7389 */ /* 0x00006400000c000b */
[----:B01----:R-:W-:Y:S05]  /*2ed0*/  ENDCOLLECTIVE ;  /* 0x000000000000791b */ /* 0x003fea0003800000 */
.L_x_10982:
[----:B------:R-:W-:Y:S01]  /*2ee0*/  HFMA2 R12, -RZ, RZ, 0, 1.1920928955078125e-07 ;  /* 0x00000002ff0c7431 */ /* 0x000fe200000001ff */
[----:B------:R-:W-:-:S04]  /*2ef0*/  FMNMX R2, R0, R14, !PT ;  /* 0x0000000e00027209 */ /* 0x000fc80007800000 */
[----:B------:R-:W-:-:S07]  /*2f00*/  MOV R13, R2 ;  /* 0x00000002000d7202 */ /* 0x000fce0000000f00 */
[----:B------:R-:W-:Y:S05]  /*2f10*/  WARPSYNC.COLLECTIVE R15, `(.L_x_10983) ;  /* 0x000000000f087348 */ /* 0x000fea0003c00000 */
[----:B------:R0:W1:Y:S02]  /*2f20*/  SHFL.BFLY P6, R14, R13, R12, R11 ;  /* 0x0c00000c0d0e7389 */ /* 0x00006400000c000b */
[----:B01----:R-:W-:Y:S05]  /*2f30*/  ENDCOLLECTIVE ;  /* 0x000000000000791b */ /* 0x003fea0003800000 */
.L_x_10983:
[----:B------:R-:W-:Y:S01]  /*2f40*/  HFMA2 R12, -RZ, RZ, 0, 5.9604644775390625e-08 ;  /* 0x00000001ff0c7431 */ /* 0x000fe200000001ff */
[----:B------:R-:W-:-:S04]  /*2f50*/  FMNMX R3, R2, R14, !PT ;  /* 0x0000000e02037209 */ /* 0x000fc80007800000 */
[----:B------:R-:W-:-:S07]  /*2f60*/  MOV R13, R3 ;  /* 0x00000003000d7202 */ /* 0x000fce0000000f00 */
[----:B------:R-:W-:Y:S05]  /*2f70*/  WARPSYNC.COLLECTIVE R15, `(.L_x_10984) ;  /* 0x000000000f087348 */ /* 0x000fea0003c00000 */
[----:B------:R0:W1:Y:S02]  /*2f80*/  SHFL.BFLY P6, R14, R13, R12, R11 ;  /* 0x0c00000c0d0e7389 */ /* 0x00006400000c000b */
[----:B01----:R-:W-:Y:S05]  /*2f90*/  ENDCOLLECTIVE ;  /* 0x000000000000791b */ /* 0x003fea0003800000 */
.L_x_10984:
        /* <DEDUP_REMOVED lines=218> */
.L_x_10985:
[----:B------:R-:W-:Y:S02]  /*3d40*/  HFMA2 R12, -RZ, RZ, 0, 4.76837158203125e-07 ;  /* 0x00000008ff0c7431 */ /* 0x000fe400000001ff */
[----:B------:R-:W-:-:S05]  /*3d50*/  FADD R27, R13, R14 ;  /* 0x0000000e0d1b7221 */ /* 0x000fca0000000000 */
[----:B------:R-:W-:-:S07]  /*3d60*/  MOV R13, R27 ;  /* 0x0000001b000d7202 */ /* 0x000fce0000000f00 */
[----:B------:R-:W-:Y:S05]  /*3d70*/  WARPSYNC.COLLECTIVE R15, `(.L_x_10986) ;  /* 0x000000000f087348 */ /* 0x000fea0003c00000 */
[----:B------:R0:W1:Y:S02]  /*3d80*/  SHFL.BFLY P6, R14, R13, R12, R11 ;  /* 0x0c00000c0d0e7389 */ /* 0x00006400000c000b */
[----:B01----:R-:W-:Y:S05]  /*3d90*/  ENDCOLLECTIVE ;  /* 0x000000000000791b */ /* 0x003fea0003800000 */
.L_x_10986:
[----:B------:R-:W-:Y:S02]  /*3da0*/  HFMA2 R12, -RZ, RZ, 0, 2.384185791015625e-07 ;  /* 0x00000004ff0c7431 */ /* 0x000fe400000001ff */
[----:B------:R-:W-:-:S05]  /*3db0*/  FADD R30, R27, R14 ;  /* 0x0000000e1b1e7221 */ /* 0x000fca0000000000 */
[----:B------:R-:W-:-:S07]  /*3dc0*/  MOV R13, R30 ;  /* 0x0000001e000d7202 */ /* 0x000fce0000000f00 */
[----:B------:R-:W-:Y:S05]  /*3dd0*/  WARPSYNC.COLLECTIVE R15, `(.L_x_10987) ;  /* 0x000000000f087348 */ /* 0x000fea0003c00000 */
[----:B------:R0:W1:Y:S02]  /*3de0*/  SHFL.BFLY P6, R14, R13, R12, R11 ;  /* 0x0c00000c0d0e7389 */ /* 0x00006400000c000b */
[----:B01----:R-:W-:Y:S05]  /*3df0*/  ENDCOLLECTIVE ;  /* 0x000000000000791b */ /* 0x003fea0003800000 */
.L_x_10987:
[----:B------:R-:W-:Y:S02]  /*3e00*/  HFMA2 R12, -RZ, RZ, 0, 1.1920928955078125e-07 ;  /* 0x00000002ff0c7431 */ /* 0x000fe400000001ff */
[----:B------:R-:W-:-:S05]  /*3e10*/  FADD R31, R30, R14 ;  /* 0x0000000e1e1f7221 */ /* 0x000fca0000000000 */
[----:B------:R-:W-:-:S07]  /*3e20*/  MOV R13, R31 ;  /* 0x0000001f000d7202 */ /* 0x000fce0000000f00 */
[----:B------:R-:W-:Y:S05]  /*3e30*/  WARPSYNC.COLLECTIVE R15, `(.L_x_10988) ;  /* 0x000000000f087348 */ /* 0x000fea0003c00000 */
[----:B------:R0:W1:Y:S02]  /*3e40*/  SHFL.BFLY P6, R14, R13, R12, R11 ;  /* 0x0c00000c0d0e7389 */ /* 0x00006400000c000b */
[----:B01----:R-:W-:Y:S05]  /*3e50*/  ENDCOLLECTIVE ;  /* 0x000000000000791b */ /* 0x003fea0003800000 */
.L_x_10988:
[----:B------:R-:W-:Y:S02]  /*3e60*/  HFMA2 R12, -RZ, RZ, 0, 5.9604644775390625e-08 ;  /* 0x00000001ff0c7431 */ /* 0x000fe400000001ff */
[----:B------:R-:W-:-:S05]  /*3e70*/  FADD R32, R31, R14 ;  /* 0x0000000e1f207221 */ /* 0x000fca0000000000 */
[----:B------:R-:W-:-:S07]  /*3e80*/  MOV R13, R32 ;  /* 0x00000020000d7202 */ /* 0x000fce0000000f00 */
[----:B------:R-:W-:Y:S05]  /*3e90*/  WARPSYNC.COLLECTIVE R15, `(.L_x_10989) ;  /* 0x000000000f087348 */ /* 0x000fea0003c00000 */
[----:B------:R0:W1:Y:S02]  /*3ea0*/  SHFL.BFLY P6, R14, R13, R12, R11 ;  /* 0x0c00000c0d0e7389 */ /* 0x00006400000c000b */
[----:B01----:R-:W-:Y:S05]  /*3eb0*/  ENDCOLLECTIVE ;  /* 0x000000000000791b */ /* 0x003fea0003800000 */
.L_x_10989:
[----:B------:R-:W-:Y:S05]  /*3ec0*/  BRA `(.L_x_10990) ;  /* 0xffffffd400b47947 */ /* 0x000fea000383ffff */
        .weak           $__internal_203_$__cuda_sm3x_div_rn_noftz_f32_slowpath
        .type           $__internal_203_$__cuda_sm3x_div_rn_noftz_f32_slowpath,@function
        .size           $__internal_203_$__cuda_sm3x_div_rn_noftz_f32_slowpath,(.L_x_25655 - $__internal_203_$__cuda_sm3x_div_rn_noftz_f32_slowpath)
$__internal_203_$__cuda_sm3x_div_rn_noftz_f32_slowpath:
        /* <DEDUP_REMOVED lines=34> */
.L_x_10992:
        /* <DEDUP_REMOVED lines=51> */
.L_x_10999:
[----:B------:R-:W-:-:S04]  /*4420*/  LOP3.LUT R11, R11, 0x80000000, RZ, 0xc0, !PT ;  /* 0x800000000b0b7812 */ /* 0x000fc800078ec0ff */
[----:B------:R-:W-:Y:S01]  /*4430*/  LOP3.LUT R11, R11, 0x7f800000, RZ, 0xfc, !PT ;  /* 0x7f8000000b0b7812 */ /* 0x000fe200078efcff */
[----:B------:R-:W-:Y:S06]  /*4440*/  BRA `(.L_x_11000) ;  /* 0x0000000000047947 */ /* 0x000fec0003800000 */
.L_x_10998:
[----:B------:R-:W-:-:S07]  /*4450*/  LEA R11, R42, R11, 0x17 ;  /* 0x0000000b2a0b7211 */ /* 0x000fce00078eb8ff */
.L_x_11000:
[----:B------:R-:W-:Y:S05]  /*4460*/  BSYNC.RECONVERGENT B1 ;  /* 0x0000000000017941 */ /* 0x000fea0003800200 */
.L_x_10997:
[----:B------:R-:W-:Y:S05]  /*4470*/  BRA `(.L_x_11001) ;  /* 0x0000000000207947 */ /* 0x000fea0003800000 */
.L_x_10996:
[----:B------:R-:W-:-:S04]  /*4480*/  LOP3.LUT R11, R12, 0x80000000, R17, 0x48, !PT ;  /* 0x800000000c0b7812 */ /* 0x000fc800078e4811 */
[----:B------:R-:W-:Y:S01]  /*4490*/  LOP3.LUT R11, R11, 0x7f800000, RZ, 0xfc, !PT ;  /* 0x7f8000000b0b7812 */ /* 0x000fe200078efcff */
[----:B------:R-:W-:Y:S06]  /*44a0*/  BRA `(.L_x_11001) ;  /* 0x0000000000147947 */ /* 0x000fec0003800000 */
.L_x_10995:
[----:B------:R-:W-:Y:S01]  /*44b0*/  LOP3.LUT R11, R12, 0x80000000, R17, 0x48, !PT ;  /* 0x800000000c0b7812 */ /* 0x000fe200078e4811 */
[----:B------:R-:W-:Y:S06]  /*44c0*/  BRA `(.L_x_11001) ;  /* 0x00000000000c7947 */ /* 0x000fec0003800000 */
.L_x_10994:
[----:B------:R-:W0:Y:S01]  /*44d0*/  MUFU.RSQ R11, -QNAN ;  /* 0xffc00000000b7908 */ /* 0x000e220000001400 */
[----:B------:R-:W-:Y:S05]  /*44e0*/  BRA `(.L_x_11001) ;  /* 0x0000000000047947 */ /* 0x000fea0003800000 */
.L_x_10993:
[----:B------:R-:W-:-:S07]  /*44f0*/  FADD.FTZ R11, R17, R12 ;  /* 0x0000000c110b7221 */ /* 0x000fce0000010000 */
.L_x_11001:
[----:B------:R-:W-:Y:S05]  /*4500*/  BSYNC.RECONVERGENT B0 ;  /* 0x0000000000007941 */ /* 0x000fea0003800200 */
.L_x_10991:
[----:B------:R-:W-:Y:S01]  /*4510*/  HFMA2 R13, -RZ, RZ, 0, 0 ;  /* 0x00000000ff0d7431 */ /* 0x000fe200000001ff */
[----:B------:R-:W-:-:S04]  /*4520*/  MOV R12, R30 ;  /* 0x0000001e000c7202 */ /* 0x000fc80000000f00 */
[----:B0-----:R-:W-:Y:S05]  /*4530*/  RET.REL.NODEC R12 `(_Z15SoftmaxWarpImplI10DirectLoadI6__halffE11DirectStoreIfS1_EfLi1ELi21ELi32ELi1ELb0EL9Algorithm0EEvT_T0_ll) ;  /* 0xffffffb80cb07950 */ /* 0x001fea0003c3ffff */
.L_x_11002:
        /* <DEDUP_REMOVED lines=12> */
.L_x_25655:


//--------------------- .text._Z15SoftmaxWarpImplI10DirectLoadI6__halffE11DirectStoreIfS1_EfLi1ELi20ELi32ELi1ELb1EL9Algorithm0EEvT_T0_ll --------------------------
	.section	.text._Z15SoftmaxWarpImplI10DirectLoadI6__halffE11DirectStoreIfS1_EfLi1ELi20ELi32ELi1ELb1EL9Algorithm0EEvT_T0_ll,"ax",@progbits
	.align	128
        .global         _Z15SoftmaxWarpImplI10DirectLoadI6__halffE11DirectStoreIfS1_EfLi1ELi20ELi32ELi1ELb1EL9Algorithm0EEvT_T0_ll
        .type           _Z15SoftmaxWarpImplI10DirectLoadI6__halffE11DirectStoreIfS1_EfLi1ELi20ELi32ELi1ELb1EL9Algorithm0EEvT_T0_ll,@function
        .size           _Z15SoftmaxWarpImplI10DirectLoadI6__halffE11DirectStoreIfS1_EfLi1ELi20ELi32ELi1ELb1EL9Algorithm0EEvT_T0_ll,(.L_x_25656 - _Z15SoftmaxWarpImplI10DirectLoadI6__halffE11DirectStoreIfS1_EfLi1ELi20ELi32ELi1ELb1EL9Algorithm0EEvT_T0_ll)
        .other          _Z15SoftmaxWarpImplI10DirectLoadI6__halffE11DirectStoreIfS1_EfLi1ELi20ELi32ELi1ELb1EL9Algorithm0EEvT_T0_ll,@"STO_CUDA_ENTRY STV_DEFAULT"
_Z15SoftmaxWarpImplI10DirectLoadI6__halffE11DirectStoreIfS1_EfLi1ELi20ELi32ELi1ELb1EL9Algorithm0EEvT_T0_ll:
.text._Z15SoftmaxWarpImplI10DirectLoadI6__halffE11DirectStoreIfS1_EfLi1ELi20ELi32ELi1ELb1EL9Algorithm0EEvT_T0_ll:
        /* <DEDUP_REMOVED lines=25> */
.L_x_11003:
        /* <DEDUP_REMOVED lines=33> */
.L_x_11046:
        /* <DEDUP_REMOVED lines=24> */
[----:B------:R-:W-:Y:S02]  /*0520*/  ISETP.GE.U32.AND P4, PT, R50, UR44, PT ;  /* 0x0000002c32007c0c */ /* 0x000fe4000bf86070 */
[----:B------:R-:W-:Y:S02]  /*0530*/  ISETP.GE.AND.EX P1, PT, RZ, UR45, PT, P1 ;  /* 0x0000002dff007c0c */ /* 0x000fe4000bf26310 */
[----:B------:R-:W-:-:S02]  /*0540*/  MOV R30, 0xff800000 ;  /* 0xff800000001e7802 */ /* 0x000fc40000000f00 */
[C---:B------:R-:W-:Y:S02]  /*0550*/  @!P2 R2UR UR4, R26.reuse ;  /* 0x000000001a04a2ca */ /* 0x040fe400000e0000 */
[----:B------:R-:W-:Y:S02]  /*0560*/  @!P2 R2UR UR5, R27 ;  /* 0x000000001b05a2ca */ /* 0x000fe400000e0000 */
[----:B------:R-:W-:Y:S02]  /*0570*/  MOV R13, 0xff800000 ;  /* 0xff800000000d7802 */ /* 0x000fe40000000f00 */
[----:B------:R-:W-:Y:S02]  /*0580*/  ISETP.GE.AND.EX P4, PT, RZ, UR45, PT, P4 ;  /* 0x0000002dff007c0c */ /* 0x000fe4000bf86340 */
[----:B------:R-:W-:Y:S02]  /*0590*/  ISETP.GE.U32.AND P6, PT, R49, UR44, PT ;  /* 0x0000002c31007c0c */ /* 0x000fe4000bfc6070 */
[----:B------:R-:W-:-:S02]  /*05a0*/  @!P3 R2UR UR6, R26 ;  /* 0x000000001a06b2ca */ /* 0x000fc400000e0000 */
[C---:B------:R-:W-:Y:S02]  /*05b0*/  @!P3 R2UR UR7, R27.reuse ;  /* 0x000000001b07b2ca */ /* 0x040fe400000e0000 */
[----:B------:R-:W-:Y:S01]  /*05c0*/  ISETP.GE.AND.EX P6, PT, RZ, UR45, PT, P6 ;  /* 0x0000002dff007c0c */ /* 0x000fe2000bfc6360 */
[----:B------:R-:W4:Y:S01]  /*05d0*/  @!P2 LDG.E.U16 R5, desc[UR4][R2.64+0x80] ;  /* 0x000080040205a981 */ /* 0x000f22000c1e1500 */
        /* <DEDUP_REMOVED lines=23> */
[----:B------:R-:W-:Y:S02]  /*0750*/  MOV R5, 0xff800000 ;  /* 0xff80000000057802 */ /* 0x000fe40000000f00 */
[----:B------:R-:W-:Y:S02]  /*0760*/  ISETP.GE.U32.AND P2, PT, R33, UR44, PT ;  /* 0x0000002c21007c0c */ /* 0x000fe4000bf46070 */
[----:B------:R-:W-:Y:S01]  /*0770*/  MOV R6, 0xff800000 ;  /* 0xff80000000067802 */ /* 0x000fe20000000f00 */
[----:B-----5:R-:W-:Y:S01]  /*0780*/  @!P4 HADD2.F32 R6, -RZ, R7.H0_H0 ;  /* 0x20000007ff06c230 */ /* 0x020fe20000004100 */
[----:B------:R-:W-:Y:S02]  /*0790*/  ISETP.GE.AND.EX P2, PT, RZ, UR45, PT, P2 ;  /* 0x0000002dff007c0c */ /* 0x000fe4000bf46320 */
[----:B------:R-:W-:Y:S01]  /*07a0*/  MOV R7, 0xff800000 ;  /* 0xff80000000077802 */ /* 0x000fe20000000f00 */
[----:B------:R-:W-:Y:S01]  /*07b0*/  @!P6 HADD2.F32 R7, -RZ, R9.H0_H0 ;  /* 0x20000009ff07e230 */ /* 0x000fe20000004100 */
[----:B------:R-:W-:-:S09]  /*07c0*/  MOV R8, 0xff800000 ;  /* 0xff80000000087802 */ /* 0x000fd20000000f00 */
[----:B------:R-:W-:Y:S02]  /*07d0*/  @!P2 R2UR UR6, R26 ;  /* 0x000000001a06a2ca */ /* 0x000fe400000e0000 */
[----:B------:R-:W-:Y:S01]  /*07e0*/  @!P2 R2UR UR7, R27 ;  /* 0x000000001b07a2ca */ /* 0x000fe200000e0000 */
[----:B---3--:R-:W-:Y:S02]  /*07f0*/  @!P3 HADD2.F32 R28, -RZ, R0.H0_H0 ;  /* 0x20000000ff1cb230 */ /* 0x008fe40000004100 */
[----:B--2---:R-:W-:-:S10]  /*0800*/  @!P1 HADD2.F32 R5, -RZ, R4.H0_H0 ;  /* 0x20000004ff059230 */ /* 0x004fd40000004100 */
[----:B------:R-:W2:Y:S01]  /*0810*/  @!P2 LDG.E.U16 R0, desc[UR6][R2.64+0x240] ;  /* 0x000240060200a981 */ /* 0x000ea2000c1e1500 */
[----:B------:R-:W-:Y:S02]  /*0820*/  @!P3 FMNMX R13, R13, R28, !PT ;  /* 0x0000001c0d0db209 */ /* 0x000fe40007800000 */
[----:B------:R-:W-:-:S04]  /*0830*/  ISETP.GE.U32.AND P3, PT, R47, UR44, PT ;  /* 0x0000002c2f007c0c */ /* 0x000fc8000bf66070 */
[----:B------:R-:W-:Y:S02]  /*0840*/  ISETP.GE.AND.EX P3, PT, RZ, UR45, PT, P3 ;  /* 0x0000002dff007c0c */ /* 0x000fe4000bf66330 */
[----:B------:R-:W-:Y:S02]  /*0850*/  @!P1 FMNMX R13, R13, R5, !PT ;  /* 0x000000050d0d9209 */ /* 0x000fe40007800000 */
[----:B------:R-:W-:Y:S02]  /*0860*/  ISETP.GE.U32.AND P1, PT, R46, UR44, PT ;  /* 0x0000002c2e007c0c */ /* 0x000fe4000bf26070 */
[----:B------:R-:W-:Y:S02]  /*0870*/  @!P4 FMNMX R13, R13, R6, !PT ;  /* 0x000000060d0dc209 */ /* 0x000fe40007800000 */
[----:B------:R-:W-:Y:S02]  /*0880*/  ISETP.GE.U32.AND P4, PT, R45, UR44, PT ;  /* 0x0000002c2d007c0c */ /* 0x000fe4000bf86070 */
[----:B------:R-:W-:-:S02]  /*0890*/  ISETP.GE.AND.EX P1, PT, RZ, UR45, PT, P1 ;  /* 0x0000002dff007c0c */ /* 0x000fc4000bf26310 */
[----:B------:R-:W-:Y:S02]  /*08a0*/  @!P6 FMNMX R13, R13, R7, !PT ;  /* 0x000000070d0de209 */ /* 0x000fe40007800000 */
[----:B------:R-:W-:Y:S02]  /*08b0*/  ISETP.GE.AND.EX P4, PT, RZ, UR45, PT, P4 ;  /* 0x0000002dff007c0c */ /* 0x000fe4000bf86340 */
[----:B------:R-:W-:Y:S02]  /*08c0*/  ISETP.GE.U32.AND P6, PT, R44, UR44, PT ;  /* 0x0000002c2c007c0c */ /* 0x000fe4000bfc6070 */
[----:B------:R-:W-:Y:S02]  /*08d0*/  @!P3 R2UR UR4, R26 ;  /* 0x000000001a04b2ca */ /* 0x000fe400000e0000 */
[----:B------:R-:W-:Y:S01]  /*08e0*/  @!P3 R2UR UR5, R27 ;  /* 0x000000001b05b2ca */ /* 0x000fe200000e0000 */
[----:B------:R-:W-:Y:S01]  /*08f0*/  @!P5 HADD2.F32 R8, -RZ, R10.H0_H0 ;  /* 0x2000000aff08d230 */ /* 0x000fe20000004100 */
[----:B------:R-:W-:-:S04]  /*0900*/  ISETP.GE.AND.EX P6, PT, RZ, UR45, PT, P6 ;  /* 0x0000002dff007c0c */ /* 0x000fc8000bfc6360 */
[----:B------:R-:W-:Y:S02]  /*0910*/  @!P5 FMNMX R13, R13, R8, !PT ;  /* 0x000000080d0dd209 */ /* 0x000fe40007800000 */
[----:B------:R-:W-:-:S05]  /*0920*/  ISETP.GE.U32.AND P5, PT, R43, UR44, PT ;  /* 0x0000002c2b007c0c */ /* 0x000fca000bfa6070 */
[----:B------:R-:W3:Y:S01]  /*0930*/  @!P3 LDG.E.U16 R12, desc[UR4][R2.64+0x200] ;  /* 0x00020004020cb981 */ /* 0x000ee2000c1e1500 */
[C---:B------:R-:W-:Y:S02]  /*0940*/  @!P1 R2UR UR8, R26.reuse ;  /* 0x000000001a0892ca */ /* 0x040fe400000e0000 */
[----:B------:R-:W-:Y:S02]  /*0950*/  ISETP.GE.AND.EX P5, PT, RZ, UR45, PT, P5 ;  /* 0x0000002dff007c0c */ /* 0x000fe4000bfa6350 */
[C---:B------:R-:W-:Y:S02]  /*0960*/  @!P1 R2UR UR9, R27.reuse ;  /* 0x000000001b0992ca */ /* 0x040fe400000e0000 */
[C---:B------:R-:W-:Y:S02]  /*0970*/  @!P4 R2UR UR10, R26.reuse ;  /* 0x000000001a0ac2ca */ /* 0x040fe400000e0000 */
[----:B------:R-:W-:Y:S02]  /*0980*/  @!P4 R2UR UR11, R27 ;  /* 0x000000001b0bc2ca */ /* 0x000fe400000e0000 */
[----:B------:R-:W-:-:S02]  /*0990*/  @!P6 R2UR UR4, R26 ;  /* 0x000000001a04e2ca */ /* 0x000fc400000e0000 */
        /* <DEDUP_REMOVED lines=18> */
[----:B------:R-:W-:Y:S02]  /*0ac0*/  ISETP.GE.U32.AND P2, PT, R41, UR44, PT ;  /* 0x0000002c29007c0c */ /* 0x000fe4000bf46070 */
[----:B------:R-:W-:Y:S01]  /*0ad0*/  ISETP.GE.AND.EX P3, PT, RZ, UR45, PT, P3 ;  /* 0x0000002dff007c0c */ /* 0x000fe2000bf66330 */
        /* <DEDUP_REMOVED lines=117> */
[----:B------:R-:W-:Y:S01]  /*1230*/  SHF.L.U32 R5, R5, 0x17, RZ ;  /* 0x0000001705057819 */ /* 0x000fe200000006ff */
[-C--:B------:R-:W-:Y:S01]  /*1240*/  FFMA.SAT R63, R14, R11.reuse, 0.5 ;  /* 0x3f0000000e3f7423 */ /* 0x080fe2000000200b */
[----:B------:R-:W-:Y:S01]  /*1250*/  FFMA R58, R28, 1.925963033500011079e-08, R9 ;  /* 0x32a570601c3a7823 */ /* 0x000fe20000000009 */
[----:B------:R-:W-:Y:S01]  /*1260*/  FFMA R56, R56, 1.925963033500011079e-08, R13 ;  /* 0x32a5706038387823 */ /* 0x000fe2000000000d */
[-C--:B------:R-:W-:Y:S01]  /*1270*/  FFMA.SAT R9, R54, R11.reuse, 0.5 ;  /* 0x3f00000036097423 */ /* 0x080fe2000000200b */
[----:B------:R-:W-:Y:S01]  /*1280*/  FFMA.SAT R13, R30, R11, 0.5 ;  /* 0x3f0000001e0d7423 */ /* 0x000fe2000000200b */
[----:B------:R-:W-:Y:S01]  /*1290*/  MUFU.EX2 R60, R60 ;  /* 0x0000003c003c7308 */ /* 0x000fe20000000800 */
[----:B------:R-:W-:Y:S01]  /*12a0*/  SHF.L.U32 R3, R3, 0x17, RZ ;  /* 0x0000001703037819 */ /* 0x000fe200000006ff */
        /* <DEDUP_REMOVED lines=53> */
[----:B------:R-:W-:Y:S01]  /*1600*/  SHF.L.U32 R22, R22, 0x17, RZ ;  /* 0x0000001716167819 */ /* 0x000fe200000006ff */
[----:B------:R-:W-:Y:S02]  /*1610*/  FMUL R5, R5, R58 ;  /* 0x0000003a05057220 */ /* 0x000fe40000400000 */
        /* <DEDUP_REMOVED lines=96> */
.L_x_11058:
        /* <DEDUP_REMOVED lines=11> */
[----:B0-----:R-:W-:Y:S05]  /*1cd0*/  CALL.REL.NOINC `($__internal_204_$__cuda_sm3x_div_rn_noftz_f32_slowpath) ;  /* 0x0000002800707944 */ /* 0x001fea0003c00000 */
[----:B------:R-:W-:-:S07]  /*1ce0*/  MOV R14, R4 ;  /* 0x00000004000e7202 */ /* 0x000fce0000000f00 */
.L_x_11007:
[----:B------:R-:W-:Y:S05]  /*1cf0*/  BSYNC.RECONVERGENT B3 ;  /* 0x0000000000037941 */ /* 0x000fea0003800200 */
.L_x_11006:
        /* <DEDUP_REMOVED lines=11> */
[----:B0-----:R-:W-:Y:S05]  /*1db0*/  CALL.REL.NOINC `($__internal_204_$__cuda_sm3x_div_rn_noftz_f32_slowpath) ;  /* 0x0000002800387944 */ /* 0x001fea0003c00000 */
[----:B------:R-:W-:-:S07]  /*1dc0*/  MOV R15, R4 ;  /* 0x00000004000f7202 */ /* 0x000fce0000000f00 */
.L_x_11009:
[----:B------:R-:W-:Y:S05]  /*1dd0*/  BSYNC.RECONVERGENT B3 ;  /* 0x0000000000037941 */ /* 0x000fea0003800200 */
.L_x_11008:
        /* <DEDUP_REMOVED lines=13> */
.L_x_11011:
[----:B------:R-:W-:Y:S05]  /*1eb0*/  BSYNC.RECONVERGENT B3 ;  /* 0x0000000000037941 */ /* 0x000fea0003800200 */
.L_x_11010:
        /* <DEDUP_REMOVED lines=13> */
.L_x_11013:
[----:B------:R-:W-:Y:S05]  /*1f90*/  BSYNC.RECONVERGENT B3 ;  /* 0x0000000000037941 */ /* 0x000fea0003800200 */
.L_x_11012:
        /* <DEDUP_REMOVED lines=13> */
.L_x_11015:
[----:B------:R-:W-:Y:S05]  /*2070*/  BSYNC.RECONVERGENT B3 ;  /* 0x0000000000037941 */ /* 0x000fea0003800200 */
.L_x_11014:
        /* <DEDUP_REMOVED lines=13> */
.L_x_11017:
[----:B------:R-:W-:Y:S05]  /*2150*/  BSYNC.RECONVERGENT B3 ;  /* 0x0000000000037941 */ /* 0x000fea0003800200 */
.L_x_11016:
        /* <DEDUP_REMOVED lines=13> */
.L_x_11019:
[----:B------:R-:W-:Y:S05]  /*2230*/  BSYNC.RECONVERGENT B3 ;  /* 0x0000000000037941 */ /* 0x000fea0003800200 */
.L_x_11018:
        /* <DEDUP_REMOVED lines=13> */
.L_x_11021:
[----:B------:R-:W-:Y:S05]  /*2310*/  BSYNC.RECONVERGENT B3 ;  /* 0x0000000000037941 */ /* 0x000fea0003800200 */
.L_x_11020:
        /* <DEDUP_REMOVED lines=13> */
.L_x_11023:
[----:B------:R-:W-:Y:S05]  /*23f0*/  BSYNC.RECONVERGENT B3 ;  /* 0x0000000000037941 */ /* 0x000fea0003800200 */
.L_x_11022:
        /* <DEDUP_REMOVED lines=13> */
.L_x_11025:
[----:B------:R-:W-:Y:S05]  /*24d0*/  BSYNC.RECONVERGENT B3 ;  /* 0x0000000000037941 */ /* 0x000fea0003800200 */
.L_x_11024:
        /* <DEDUP_REMOVED lines=13> */
.L_x_11027:
[----:B------:R-:W-:Y:S05]  /*25b0*/  BSYNC.RECONVERGENT B3 ;  /* 0x0000000000037941 */ /* 0x000fea0003800200 */
.L_x_11026:
        /* <DEDUP_REMOVED lines=13> */
.L_x_11029:
[----:B------:R-:W-:Y:S05]  /*2690*/  BSYNC.RECONVERGENT B3 ;  /* 0x0000000000037941 */ /* 0x000fea0003800200 */
.L_x_11028:
        /* <DEDUP_REMOVED lines=13> */
.L_x_11031:
[----:B------:R-:W-:Y:S05]  /*2770*/  BSYNC.RECONVERGENT B3 ;  /* 0x0000000000037941 */ /* 0x000fea0003800200 */
.L_x_11030:
        /* <DEDUP_REMOVED lines=13> */
.L_x_11033:
[----:B------:R-:W-:Y:S05]  /*2850*/  BSYNC.RECONVERGENT B3 ;  /* 0x0000000000037941 */ /* 0x000fea0003800200 */
.L_x_11032:
        /* <DEDUP_REMOVED lines=13> */
.L_x_11035:
[----:B------:R-:W-:Y:S05]  /*2930*/  BSYNC.RECONVERGENT B3 ;  /* 0x0000000000037941 */ /* 0x000fea0003800200 */
.L_x_11034:
        /* <DEDUP_REMOVED lines=13> */
.L_x_11037:
[----:B------:R-:W-:Y:S05]  /*2a10*/  BSYNC.RECONVERGENT B3 ;  /* 0x0000000000037941 */ /* 0x000fea0003800200 */
.L_x_11036:
        /* <DEDUP_REMOVED lines=13> */
.L_x_11039:
[----:B------:R-:W-:Y:S05]  /*2af0*/  BSYNC.RECONVERGENT B3 ;  /* 0x0000000000037941 */ /* 0x000fea0003800200 */
.L_x_11038:
        /* <DEDUP_REMOVED lines=13> */
.L_x_11041:
[----:B------:R-:W-:Y:S05]  /*2bd0*/  BSYNC.RECONVERGENT B3 ;  /* 0x0000000000037941 */ /* 0x000fea0003800200 */
.L_x_11040:
        /* <DEDUP_REMOVED lines=13> */
.L_x_11043:
[----:B------:R-:W-:Y:S05]  /*2cb0*/  BSYNC.RECONVERGENT B3 ;  /* 0x0000000000037941 */ /* 0x000fea0003800200 */
.L_x_11042:
        /* <DEDUP_REMOVED lines=13> */
.L_x_11045:
[----:B------:R-:W-:Y:S05]  /*2d90*/  BSYNC.RECONVERGENT B3 ;  /* 0x0000000000037941 */ /* 0x000fea0003800200 */
.L_x_11044:
        /* <DEDUP_REMOVED lines=13> */
[----:B------:R-:W-:Y:S02]  /*2e70*/  @!P0 F2FP.F16.F32.PACK_AB R14, RZ, R14 ;  /* 0x0000000eff0e823e */ /* 0x000fe400000000ff */
        /* <DEDUP_REMOVED lines=11> */
[----:B------:R-:W-:Y:S02]  /*2f30*/  @!P4 F2FP.F16.F32.PACK_AB R15, RZ, R15 ;  /* 0x0000000fff0fc23e */ /* 0x000fe400000000ff */
        /* <DEDUP_REMOVED lines=28> */
[----:B------:R-:W-:Y:S02]  /*3100*/  @!P0 F2FP.F16.F32.PACK_AB R6, RZ, R6 ;  /* 0x00000006ff06823e */ /* 0x000fe400000000ff */
        /* <DEDUP_REMOVED lines=77> */
.L_x_11004:
[----:B------:R-:W-:Y:S05]  /*35e0*/  EXIT ;  /* 0x000000000000794d */ /* 0x000fea0003800000 */
.L_x_11005:
[----:B------:R-:W-:Y:S01]  /*35f0*/  BSSY B1, `(.L_x_11047) ;  /* 0x0000007000017945 */ /* 0x000fe20003800000 */
[----:B------:R-:W-:Y:S02]  /*3600*/  MOV R12, 0x10 ;  /* 0x00000010000c7802 */ /* 0x000fe40000000f00 */
[----:B------:R-:W-:Y:S02]  /*3610*/  MOV R11, 0x1f ;  /* 0x0000001f000b7802 */ /* 0x000fe40000000f00 */
[----:B------:R-:W-:-:S07]  /*3620*/  MOV R15, 0xffffffff ;  /* 0xffffffff000f7802 */ /* 0x000fce0000000f00 */
[----:B------:R-:W-:Y:S05]  /*3630*/  WARPSYNC.COLLECTIVE R15, `(.L_x_11048) ;  /* 0x000000000f087348 */ /* 0x000fea0003c00000 */
[----:B------:R0:W1:Y:S02]  /*3640*/  SHFL.BFLY P6, R14, R13, R12, R11 ;  /* 0x0c00000c0d0e7389 */ /* 0x00006400000c000b */
[----:B01----:R-:W-:Y:S05]  /*3650*/  ENDCOLLECTIVE ;  /* 0x000000000000791b */ /* 0x003fea0003800000 */
.L_x_11048:
[----:B------:R-:W-:Y:S05]  /*3660*/  BSYNC B1 ;  /* 0x0000000000017941 */ /* 0x000fea0003800000 */
.L_x_11047:
[----:B------:R-:W-:Y:S01]  /*3670*/  HFMA2 R11, -RZ, RZ, 0, 1.847743988037109375e-06 ;  /* 0x0000001fff0b7431 */ /* 0x000fe200000001ff */
[----:B------:R-:W-:Y:S02]  /*3680*/  FMNMX R13, R14, R13, !PT ;  /* 0x0000000d0e0d7209 */ /* 0x000fe40007800000 */
[----:B------:R-:W-:Y:S02]  /*3690*/  MOV R12, 0x8 ;  /* 0x00000008000c7802 */ /* 0x000fe40000000f00 */
[----:B------:R-:W-:-:S07]  /*36a0*/  MOV R15, 0xffffffff ;  /* 0xffffffff000f7802 */ /* 0x000fce0000000f00 */
[----:B------:R-:W-:Y:S05]  /*36b0*/  WARPSYNC.COLLECTIVE R15, `(.L_x_11049) ;  /* 0x000000000f087348 */ /* 0x000fea0003c00000 */
[----:B------:R0:W1:Y:S02]  /*36c0*/  SHFL.BFLY P6, R14, R13, R12, R11 ;  /* 0x0c00000c0d0e7389 */ /* 0x00006400000c000b */
[----:B01----:R-:W-:Y:S05]  /*36d0*/  ENDCOLLECTIVE ;  /* 0x000000000000791b */ /* 0x003fea0003800000 */
.L_x_11049:
[----:B------:R-:W-:Y:S01]  /*36e0*/  HFMA2 R12, -RZ, RZ, 0, 2.384185791015625e-07 ;  /* 0x00000004ff0c7431 */ /* 0x000fe200000001ff */
[----:B------:R-:W-:-:S04]  /*36f0*/  FMNMX R0, R13, R14, !PT ;  /* 0x0000000e0d007209 */ /* 0x000fc80007800000 */
[----:B------:R-:W-:-:S07]  /*3700*/  MOV R13, R0 ;  /* 0x00000000000d7202 */ /* 0x000fce0000000f00 */
[----:B------:R-:W-:Y:S05]  /*3710*/  WARPSYNC.COLLECTIVE R15, `(.L_x_11050) ;  /* 0x000000000f087348 */ /* 0x000fea0003c00000 */
[----:B------:R0:W1:Y:S02]  /*3720*/  SHFL.BFLY P6, R14, R13, R12, R11 ;  /* 0x0c00000c0d0e7389 */ /* 0x00006400000c000b */
[----:B01----:R-:W-:Y:S05]  /*3730*/  ENDCOLLECTIVE ;  /* 0x000000000000791b */ /* 0x003fea0003800000 */
.L_x_11050:
[----:B------:R-:W-:Y:S01]  /*3740*/  HFMA2 R12, -RZ, RZ, 0, 1.1920928955078125e-07 ;  /* 0x00000002ff0c7431 */ /* 0x000fe200000001ff */
[----:B------:R-:W-:-:S04]  /*3750*/  FMNMX R2, R0, R14, !PT ;  /* 0x0000000e00027209 */ /* 0x000fc80007800000 */
[----:B------:R-:W-:-:S07]  /*3760*/  MOV R13, R2 ;  /* 0x00000002000d7202 */ /* 0x000fce0000000f00 */
[----:B------:R-:W-:Y:S05]  /*3770*/  WARPSYNC.COLLECTIVE R15, `(.L_x_11051) ;  /* 0x000000000f087348 */ /* 0x000fea0003c00000 */
[----:B------:R0:W1:Y:S02]  /*3780*/  SHFL.BFLY P6, R14, R13, R12, R11 ;  /* 0x0c00000c0d0e7389 */ /* 0x00006400000c000b */
[----:B01----:R-:W-:Y:S05]  /*3790*/  ENDCOLLECTIVE ;  /* 0x000000000000791b */ /* 0x003fea0003800000 */
.L_x_11051:
[----:B------:R-:W-:Y:S01]  /*37a0*/  HFMA2 R12, -RZ, RZ, 0, 5.9604644775390625e-08 ;  /* 0x00000001ff0c7431 */ /* 0x000fe200000001ff */
[----:B------:R-:W-:-:S04]  /*37b0*/  FMNMX R3, R2, R14, !PT ;  /* 0x0000000e02037209 */ /* 0x000fc80007800000 */
[----:B------:R-:W-:-:S07]  /*37c0*/  MOV R13, R3 ;  /* 0x00000003000d7202 */ /* 0x000fce0000000f00 */
[----:B------:R-:W-:Y:S05]  /*37d0*/  WARPSYNC.COLLECTIVE R15, `(.L_x_11052) ;  /* 0x000000000f087348 */ /* 0x000fea0003c00000 */
[----:B------:R0:W1:Y:S02]  /*37e0*/  SHFL.BFLY P6, R14, R13, R12, R11 ;  /* 0x0c00000c0d0e7389 */ /* 0x00006400000c000b */
[----:B01----:R-:W-:Y:S05]  /*37f0*/  ENDCOLLECTIVE ;  /* 0x000000000000791b */ /* 0x003fea0003800000 */
.L_x_11052:
        /* <DEDUP_REMOVED lines=209> */
.L_x_11053:
[----:B------:R-:W-:Y:S02]  /*4510*/  HFMA2 R12, -RZ, RZ, 0, 4.76837158203125e-07 ;  /* 0x00000008ff0c7431 */ /* 0x000fe400000001ff */
[----:B------:R-:W-:-:S05]  /*4520*/  FADD R28, R13, R14 ;  /* 0x0000000e0d1c7221 */ /* 0x000fca0000000000 */
[----:B------:R-:W-:-:S07]  /*4530*/  MOV R13, R28 ;  /* 0x0000001c000d7202 */ /* 0x000fce0000000f00 */
[----:B------:R-:W-:Y:S05]  /*4540*/  WARPSYNC.COLLECTIVE R15, `(.L_x_11054) ;  /* 0x000000000f087348 */ /* 0x000fea0003c00000 */
[----:B------:R0:W1:Y:S02]  /*4550*/  SHFL.BFLY P6, R14, R13, R12, R11 ;  /* 0x0c00000c0d0e7389 */ /* 0x00006400000c000b */
[----:B01----:R-:W-:Y:S05]  /*4560*/  ENDCOLLECTIVE ;  /* 0x000000000000791b */ /* 0x003fea0003800000 */
.L_x_11054:
[----:B------:R-:W-:Y:S02]  /*4570*/  HFMA2 R12, -RZ, RZ, 0, 2.384185791015625e-07 ;  /* 0x00000004ff0c7431 */ /* 0x000fe400000001ff */
[----:B------:R-:W-:-:S05]  /*4580*/  FADD R29, R28, R14 ;  /* 0x0000000e1c1d7221 */ /* 0x000fca0000000000 */
[----:B------:R-:W-:-:S07]  /*4590*/  MOV R13, R29 ;  /* 0x0000001d000d7202 */ /* 0x000fce0000000f00 */
[----:B------:R-:W-:Y:S05]  /*45a0*/  WARPSYNC.COLLECTIVE R15, `(.L_x_11055) ;  /* 0x000000000f087348 */ /* 0x000fea0003c00000 */
[----:B------:R0:W1:Y:S02]  /*45b0*/  SHFL.BFLY P6, R14, R13, R12, R11 ;  /* 0x0c00000c0d0e7389 */ /* 0x00006400000c000b */
[----:B01----:R-:W-:Y:S05]  /*45c0*/  ENDCOLLECTIVE ;  /* 0x000000000000791b */ /* 0x003fea0003800000 */
.L_x_11055:
[----:B------:R-:W-:Y:S02]  /*45d0*/  HFMA2 R12, -RZ, RZ, 0, 1.1920928955078125e-07 ;  /* 0x00000002ff0c7431 */ /* 0x000fe400000001ff */
[----:B------:R-:W-:-:S05]  /*45e0*/  FADD R30, R29, R14 ;  /* 0x0000000e1d1e7221 */ /* 0x000fca0000000000 */
[----:B------:R-:W-:-:S07]  /*45f0*/  MOV R13, R30 ;  /* 0x0000001e000d7202 */ /* 0x000fce0000000f00 */
[----:B------:R-:W-:Y:S05]  /*4600*/  WARPSYNC.COLLECTIVE R15, `(.L_x_11056) ;  /* 0x000000000f087348 */ /* 0x000fea0003c00000 */
[----:B------:R0:W1:Y:S02]  /*4610*/  SHFL.BFLY P6, R14, R13, R12, R11 ;  /* 0x0c00000c0d0e7389 */ /* 0x00006400000c000b */
[----:B01----:R-:W-:Y:S05]  /*4620*/  ENDCOLLECTIVE ;  /* 0x000000000000791b */ /* 0x003fea0003800000 */
.L_x_11056:
[----:B------:R-:W-:Y:S02]  /*4630*/  HFMA2 R12, -RZ, RZ, 0, 5.9604644775390625e-08 ;  /* 0x00000001ff0c7431 */ /* 0x000fe400000001ff */
[----:B------:R-:W-:-:S05]  /*4640*/  FADD R54, R30, R14 ;  /* 0x0000000e1e367221 */ /* 0x000fca0000000000 */
[----:B------:R-:W-:-:S07]  /*4650*/  MOV R13, R54 ;  /* 0x00000036000d7202 */ /* 0x000fce0000000f00 */
[----:B------:R-:W-:Y:S05]  /*4660*/  WARPSYNC.COLLECTIVE R15, `(.L_x_11057) ;  /* 0x000000000f087348 */ /* 0x000fea0003c00000 */
[----:B------:R0:W1:Y:S02]  /*4670*/  SHFL.BFLY P6, R14, R13, R12, R11 ;  /* 0x0c00000c0d0e7389 */ /* 0x00006400000c000b */
[----:B01----:R-:W-:Y:S05]  /*4680*/  ENDCOLLECTIVE ;  /* 0x000000000000791b */ /* 0x003fea0003800000 */
.L_x_11057:
[----:B------:R-:W-:Y:S05]  /*4690*/  BRA `(.L_x_11058) ;  /* 0xffffffd400607947 */ /* 0x000fea000383ffff */
        .weak           $__internal_204_$__cuda_sm3x_div_rn_noftz_f32_slowpath
        .type           $__internal_204_$__cuda_sm3x_div_rn_noftz_f32_slowpath,@function
        .size           $__internal_204_$__cuda_sm3x_div_rn_noftz_f32_slowpath,(.L_x_25656 - $__internal_204_$__cuda_sm3x_div_rn_noftz_f32_slowpath)
$__internal_204_$__cuda_sm3x_div_rn_noftz_f32_slowpath:
        /* <DEDUP_REMOVED lines=35> */
.L_x_11060:
        /* <DEDUP_REMOVED lines=51> */
.L_x_11067:
[----:B------:R-:W-:-:S04]  /*4c00*/  LOP3.LUT R4, R4, 0x80000000, RZ, 0xc0, !PT ;  /* 0x8000000004047812 */ /* 0x000fc800078ec0ff */
[----:B------:R-:W-:Y:S01]  /*4c10*/  LOP3.LUT R4, R4, 0x7f800000, RZ, 0xfc, !PT ;  /* 0x7f80000004047812 */ /* 0x000fe200078efcff */
[----:B------:R-:W-:Y:S06]  /*4c20*/  BRA `(.L_x_11068) ;  /* 0x0000000000047947 */ /* 0x000fec0003800000 */
.L_x_11066:
[----:B------:R-:W-:-:S07]  /*4c30*/  LEA R4, R59, R4, 0x17 ;  /* 0x000000043b047211 */ /* 0x000fce00078eb8ff */
.L_x_11068:
[----:B------:R-:W-:Y:S05]  /*4c40*/  BSYNC.RECONVERGENT B2 ;  /* 0x0000000000027941 */ /* 0x000fea0003800200 */
.L_x_11065:
[----:B------:R-:W-:Y:S05]  /*4c50*/  BRA `(.L_x_11069) ;  /* 0x0000000000207947 */ /* 0x000fea0003800000 */
.L_x_11064:
[----:B------:R-:W-:-:S04]  /*4c60*/  LOP3.LUT R4, R55, 0x80000000, R4, 0x48, !PT ;  /* 0x8000000037047812 */ /* 0x000fc800078e4804 */
[----:B------:R-:W-:Y:S01]  /*4c70*/  LOP3.LUT R4, R4, 0x7f800000, RZ, 0xfc, !PT ;  /* 0x7f80000004047812 */ /* 0x000fe200078efcff */
[----:B------:R-:W-:Y:S06]  /*4c80*/  BRA `(.L_x_11069) ;  /* 0x0000000000147947 */ /* 0x000fec0003800000 */
.L_x_11063:
[----:B------:R-:W-:Y:S01]  /*4c90*/  LOP3.LUT R4, R55, 0x80000000, R4, 0x48, !PT ;  /* 0x8000000037047812 */ /* 0x000fe200078e4804 */
[----:B------:R-:W-:Y:S06]  /*4ca0*/  BRA `(.L_x_11069) ;  /* 0x00000000000c7947 */ /* 0x000fec0003800000 */
.L_x_11062:
[----:B------:R-:W0:Y:S01]  /*4cb0*/  MUFU.RSQ R4, -QNAN ;  /* 0xffc0000000047908 */ /* 0x000e220000001400 */
[----:B------:R-:W-:Y:S05]  /*4cc0*/  BRA `(.L_x_11069) ;  /* 0x0000000000047947 */ /* 0x000fea0003800000 */
.L_x_11061:
[----:B------:R-:W-:-:S07]  /*4cd0*/  FADD.FTZ R4, R4, R11 ;  /* 0x0000000b04047221 */ /* 0x000fce0000010000 */
.L_x_11069:
[----:B------:R-:W-:Y:S05]  /*4ce0*/  BSYNC.RECONVERGENT B1 ;  /* 0x0000000000017941 */ /* 0x000fea0003800200 */
.L_x_11059:
[----:B------:R-:W-:-:S04]  /*4cf0*/  HFMA2 R13, -RZ, RZ, 0, 0 ;  /* 0x00000000ff0d7431 */ /* 0x000fc800000001ff */
[----:B0-----:R-:W-:Y:S05]  /*4d00*/  RET.REL.NODEC R12 `(_Z15SoftmaxWarpImplI10DirectLoadI6__halffE11DirectStoreIfS1_EfLi1ELi20ELi32ELi1ELb1EL9Algorithm0EEvT_T0_ll) ;  /* 0xffffffb00cbc7950 */ /* 0x001fea0003c3ffff */
.L_x_11070:
        /* <DEDUP_REMOVED lines=15> */
.L_x_25656:


//--------------------- .text._Z15SoftmaxWarpImplI10DirectLoadI6__halffE11DirectStoreIfS1_EfLi1ELi20ELi32ELi1ELb0EL9Algorithm0EEvT_T0_ll --------------------------
	.section	.text._Z15SoftmaxWarpImplI10DirectLoadI6__halffE11DirectStoreIfS1_EfLi1ELi20ELi32ELi1ELb0EL9Algorithm0EEvT_T0_ll,"ax",@progbits
	.align	128
        .global         _Z15SoftmaxWarpImplI10DirectLoadI6__halffE11DirectStoreIfS1_EfLi1ELi20ELi32ELi1ELb0EL9Algorithm0EEvT_T0_ll
        .type           _Z15SoftmaxWarpImplI10DirectLoadI6__halffE11DirectStoreIfS1_EfLi1ELi20ELi32ELi1ELb0EL9Algorithm0EEvT_T0_ll,@function
        .size           _Z15SoftmaxWarpImplI10DirectLoadI6__halffE11DirectStoreIfS1_EfLi1ELi20ELi32ELi1ELb0EL9Algorithm0EEvT_T0_ll,(.L_x_25657 - _Z15SoftmaxWarpImplI10DirectLoadI6__halffE11DirectStoreIfS1_EfLi1ELi20ELi32ELi1ELb0EL9Algorithm0EEvT_T0_ll)
        .other          _Z15SoftmaxWarpImplI10DirectLoadI6__halffE11DirectStoreIfS1_EfLi1ELi20ELi32ELi1ELb0EL9Algorithm0EEvT_T0_ll,@"STO_CUDA_ENTRY STV_DEFAULT"
_Z15SoftmaxWarpImplI10DirectLoadI6__halffE11DirectStoreIfS1_EfLi1ELi20ELi32ELi1ELb0EL9Algorithm0EEvT_T0_ll:
.text._Z15SoftmaxWarpImplI10DirectLoadI6__halffE11DirectStoreIfS1_EfLi1ELi20ELi32ELi1ELb0EL9Algorithm0EEvT_T0_ll:
        /* <DEDUP_REMOVED lines=24> */
.L_x_11071:
        /* <DEDUP_REMOVED lines=13> */
.L_x_11113:
        /* <DEDUP_REMOVED lines=297> */
.L_x_11125:
        /* <DEDUP_REMOVED lines=12> */
[----:B0-----:R-:W-:Y:S05]  /*15a0*/  CALL.REL.NOINC `($__internal_205_$__cuda_sm3x_div_rn_noftz_f32_slowpath) ;  /* 0x0000002400ac7944 */ /* 0x001fea0003c00000 */
[----:B------:R-:W-:-:S07]  /*15b0*/  MOV R11, R5 ;  /* 0x00000005000b7202 */ /* 0x000fce0000000f00 */
.L_x_11074:
[----:B------:R-:W-:Y:S05]  /*15c0*/  BSYNC.RECONVERGENT B2 ;  /* 0x0000000000027941 */ /* 0x000fea0003800200 */
.L_x_11073:
        /* <DEDUP_REMOVED lines=12> */
[----:B0-----:R-:W-:Y:S05]  /*1690*/  CALL.REL.NOINC `($__internal_205_$__cuda_sm3x_div_rn_noftz_f32_slowpath) ;  /* 0x0000002400707944 */ /* 0x001fea0003c00000 */
[----:B------:R-:W-:-:S07]  /*16a0*/  MOV R14, R5 ;  /* 0x00000005000e7202 */ /* 0x000fce0000000f00 */
.L_x_11076:
[----:B------:R-:W-:Y:S05]  /*16b0*/  BSYNC.RECONVERGENT B2 ;  /* 0x0000000000027941 */ /* 0x000fea0003800200 */
.L_x_11075:
        /* <DEDUP_REMOVED lines=14> */
.L_x_11078:
[----:B------:R-:W-:Y:S05]  /*17a0*/  BSYNC.RECONVERGENT B2 ;  /* 0x0000000000027941 */ /* 0x000fea0003800200 */
.L_x_11077:
        /* <DEDUP_REMOVED lines=14> */
.L_x_11080:
[----:B------:R-:W-:Y:S05]  /*1890*/  BSYNC.RECONVERGENT B2 ;  /* 0x0000000000027941 */ /* 0x000fea0003800200 */
.L_x_11079:
        /* <DEDUP_REMOVED lines=14> */
.L_x_11082:
[----:B------:R-:W-:Y:S05]  /*1980*/  BSYNC.RECONVERGENT B2 ;  /* 0x0000000000027941 */ /* 0x000fea0003800200 */
.L_x_11081:
        /* <DEDUP_REMOVED lines=14> */
.L_x_11084:
[----:B------:R-:W-:Y:S05]  /*1a70*/  BSYNC.RECONVERGENT B2 ;  /* 0x0000000000027941 */ /* 0x000fea0003800200 */
.L_x_11083:
        /* <DEDUP_REMOVED lines=14> */
.L_x_11086:
[----:B------:R-:W-:Y:S05]  /*1b60*/  BSYNC.RECONVERGENT B2 ;  /* 0x0000000000027941 */ /* 0x000fea0003800200 */
.L_x_11085:
        /* <DEDUP_REMOVED lines=14> */
.L_x_11088:
[----:B------:R-:W-:Y:S05]  /*1c50*/  BSYNC.RECONVERGENT B2 ;  /* 0x0000000000027941 */ /* 0x000fea0003800200 */
.L_x_11087:
        /* <DEDUP_REMOVED lines=14> */
.L_x_11090:
[----:B------:R-:W-:Y:S05]  /*1d40*/  BSYNC.RECONVERGENT B2 ;  /* 0x0000000000027941 */ /* 0x000fea0003800200 */
.L_x_11089:
        /* <DEDUP_REMOVED lines=14> */
.L_x_11092:
[----:B------:R-:W-:Y:S05]  /*1e30*/  BSYNC.RECONVERGENT B2 ;  /* 0x0000000000027941 */ /* 0x000fea0003800200 */
.L_x_11091:
        /* <DEDUP_REMOVED lines=14> */
.L_x_11094:
[----:B------:R-:W-:Y:S05]  /*1f20*/  BSYNC.RECONVERGENT B2 ;  /* 0x0000000000027941 */ /* 0x000fea0003800200 */
.L_x_11093:
        /* <DEDUP_REMOVED lines=14> */
.L_x_11096:
[----:B------:R-:W-:Y:S05]  /*2010*/  BSYNC.RECONVERGENT B2 ;  /* 0x0000000000027941 */ /* 0x000fea0003800200 */
.L_x_11095:
        /* <DEDUP_REMOVED lines=14> */
.L_x_11098:
[----:B------:R-:W-:Y:S05]  /*2100*/  BSYNC.RECONVERGENT B2 ;  /* 0x0000000000027941 */ /* 0x000fea0003800200 */
.L_x_11097:
        /* <DEDUP_REMOVED lines=14> */
.L_x_11100:
[----:B------:R-:W-:Y:S05]  /*21f0*/  BSYNC.RECONVERGENT B2 ;  /* 0x0000000000027941 */ /* 0x000fea0003800200 */
.L_x_11099:
        /* <DEDUP_REMOVED lines=14> */
.L_x_11102:
[----:B------:R-:W-:Y:S05]  /*22e0*/  BSYNC.RECONVERGENT B2 ;  /* 0x0000000000027941 */ /* 0x000fea0003800200 */
.L_x_11101:
        /* <DEDUP_REMOVED lines=14> */
.L_x_11104:
[----:B------:R-:W-:Y:S05]  /*23d0*/  BSYNC.RECONVERGENT B2 ;  /* 0x0000000000027941 */ /* 0x000fea0003800200 */
.L_x_11103:
        /* <DEDUP_REMOVED lines=14> */
.L_x_11106:
[----:B------:R-:W-:Y:S05]  /*24c0*/  BSYNC.RECONVERGENT B2 ;  /* 0x0000000000027941 */ /* 0x000fea0003800200 */
.L_x_11105:
        /* <DEDUP_REMOVED lines=14> */
.L_x_11108:
[----:B------:R-:W-:Y:S05]  /*25b0*/  BSYNC.RECONVERGENT B2 ;  /* 0x0000000000027941 */ /* 0x000fea0003800200 */
.L_x_11107:
        /* <DEDUP_REMOVED lines=14> */
.L_x_11110:
[----:B------:R-:W-:Y:S05]  /*26a0*/  BSYNC.RECONVERGENT B2 ;  /* 0x0000000000027941 */ /* 0x000fea0003800200 */
.L_x_11109:
        /* <DEDUP_REMOVED lines=13> */
.L_x_11112:
[----:B------:R-:W-:Y:S05]  /*2780*/  BSYNC.RECONVERGENT B2 ;  /* 0x0000000000027941 */ /* 0x000fea0003800200 */
.L_x_11111:
        /* <DEDUP_REMOVED lines=17> */
[----:B------:R-:W-:Y:S02]  /*28a0*/  F2FP.F16.F32.PACK_AB R0, R15, R0 ;  /* 0x000000000f00723e */ /* 0x000fe400000000ff */
[----:B------:R-:W-:Y:S02]  /*28b0*/  F2FP.F16.F32.PACK_AB R2, R3, R2 ;  /* 0x000000020302723e */ /* 0x000fe400000000ff */
[----:B------:R-:W-:Y:S01]  /*28c0*/  LEA.HI.X.SX32 R35, R32, R35, 0x1, P0 ;  /* 0x0000002320237211 */ /* 0x000fe200000f0eff */
[----:B------:R1:W-:Y:S01]  /*28d0*/  STG.E.U16 desc[UR8][R12.64+0x80], R0 ;  /* 0x000080000c007986 */ /* 0x0003e2000c101508 */
[----:B------:R-:W-:Y:S02]  /*28e0*/  ISETP.GE.U32.AND P0, PT, R33, UR44, PT ;  /* 0x0000002c21007c0c */ /* 0x000fe4000bf06070 */
[----:B------:R-:W-:Y:S01]  /*28f0*/  F2FP.F16.F32.PACK_AB R6, R9, R6 ;  /* 0x000000060906723e */ /* 0x000fe200000000ff */
[----:B------:R2:W-:Y:S01]  /*2900*/  STG.E.U16 desc[UR10][R12.64+0x100], R2 ;  /* 0x000100020c007986 */ /* 0x0005e2000c10150a */
[----:B------:R-:W-:-:S02]  /*2910*/  F2FP.F16.F32.PACK_AB R8, R29, R8 ;  /* 0x000000081d08723e */ /* 0x000fc400000000ff */
[C---:B------:R-:W-:Y:S01]  /*2920*/  R2UR UR12, R26.reuse ;  /* 0x000000001a0c72ca */ /* 0x040fe200000e0000 */
[----:B------:R-:W-:Y:S01]  /*2930*/  STG.E.U16 desc[UR4][R12.64+0x200], R6 ;  /* 0x000200060c007986 */ /* 0x000fe2000c101504 */
[C---:B------:R-:W-:Y:S02]  /*2940*/  R2UR UR13, R27.reuse ;  /* 0x000000001b0d72ca */ /* 0x040fe400000e0000 */
[----:B------:R-:W-:Y:S01]  /*2950*/  R2UR UR14, R26 ;  /* 0x000000001a0e72ca */ /* 0x000fe200000e0000 */
[----:B------:R-:W-:Y:S01]  /*2960*/  STG.E.U16 desc[UR8][R12.64+0x280], R8 ;  /* 0x000280080c007986 */ /* 0x000fe2000c101508 */
[----:B------:R-:W-:Y:S02]  /*2970*/  R2UR UR15, R27 ;  /* 0x000000001b0f72ca */ /* 0x000fe400000e0000 */
[----:B------:R-:W-:Y:S02]  /*2980*/  F2FP.F16.F32.PACK_AB R4, R7, R4 ;  /* 0x000000040704723e */ /* 0x000fe400000000ff */
[----:B------:R-:W-:-:S02]  /*2990*/  PRMT R3, R0, 0x7632, R3 ;  /* 0x0000763200037816 */ /* 0x000fc40000000003 */
[----:B------:R-:W-:Y:S02]  /*29a0*/  PRMT R7, R2, 0x7632, R7 ;  /* 0x0000763202077816 */ /* 0x000fe40000000007 */
[----:B------:R-:W-:Y:S01]  /*29b0*/  ISETP.GE.AND.EX P0, PT, R35, UR45, PT, P0 ;  /* 0x0000002d23007c0c */ /* 0x000fe2000bf06300 */
[----:B------:R3:W-:Y:S01]  /*29c0*/  STG.E.U16 desc[UR4][R12.64+0xc0], R3 ;  /* 0x0000c0030c007986 */ /* 0x0007e2000c101504 */
[----:B------:R-:W-:Y:S02]  /*29d0*/  F2FP.F16.F32.PACK_AB R11, R14, R11 ;  /* 0x0000000b0e0b723e */ /* 0x000fe400000000ff */
[----:B-1----:R-:W-:Y:S01]  /*29e0*/  PRMT R0, R6, 0x7632, R0 ;  /* 0x0000763206007816 */ /* 0x002fe20000000000 */
[----:B------:R-:W-:Y:S01]  /*29f0*/  STG.E.U16 desc[UR6][R12.64+0x140], R7 ;  /* 0x000140070c007986 */ /* 0x000fe2000c101506 */
[----:B--2---:R-:W-:Y:S02]  /*2a00*/  PRMT R2, R8, 0x7632, R2 ;  /* 0x0000763208027816 */ /* 0x004fe40000000002 */
        /* <DEDUP_REMOVED lines=26> */
.L_x_11072:
[----:B------:R-:W-:Y:S01]  /*2bb0*/  BSSY B0, `(.L_x_11114) ;  /* 0x0000007000007945 */ /* 0x000fe20003800000 */
[----:B------:R-:W-:Y:S02]  /*2bc0*/  MOV R12, 0x10 ;  /* 0x00000010000c7802 */ /* 0x000fe40000000f00 */
[----:B------:R-:W-:Y:S02]  /*2bd0*/  MOV R11, 0x1f ;  /* 0x0000001f000b7802 */ /* 0x000fe40000000f00 */
[----:B------:R-:W-:-:S07]  /*2be0*/  MOV R15, 0xffffffff ;  /* 0xffffffff000f7802 */ /* 0x000fce0000000f00 */
[----:B0-----:R-:W-:Y:S05]  /*2bf0*/  WARPSYNC.COLLECTIVE R15, `(.L_x_11115) ;  /* 0x000000000f087348 */ /* 0x001fea0003c00000 */
[----:B------:R1:W2:Y:S02]  /*2c00*/  SHFL.BFLY P6, R14, R13, R12, R11 ;  /* 0x0c00000c0d0e7389 */ /* 0x0002a400000c000b */
[----:B012---:R-:W-:Y:S05]  /*2c10*/  ENDCOLLECTIVE ;  /* 0x000000000000791b */ /* 0x007fea0003800000 */
.L_x_11115:
[----:B------:R-:W-:Y:S05]  /*2c20*/  BSYNC B0 ;  /* 0x0000000000007941 */ /* 0x000fea0003800000 */
.L_x_11114:
        /* <DEDUP_REMOVED lines=8> */
.L_x_11116:
[----:B------:R-:W-:Y:S01]  /*2cb0*/  HFMA2 R12, -RZ, RZ, 0, 2.384185791015625e-07 ;  /* 0x00000004ff0c7431 */ /* 0x000fe200000001ff */
[----:B------:R-:W-:-:S04]  /*2cc0*/  FMNMX R0, R13, R14, !PT ;  /* 0x0000000e0d007209 */ /* 0x000fc80007800000 */
[----:B------:R-:W-:-:S07]  /*2cd0*/  MOV R13, R0 ;  /* 0x00000000000d7202 */ /* 0x000fce0000000f00 */
[----:B------:R-:W-:Y:S05]  /*2ce0*/  WARPSYNC.COLLECTIVE R15, `(.L_x_11117) ;  /* 0x000000000f087348 */ /* 0x000fea0003c00000 */
[----:B------:R0:W1:Y:S02]  /*2cf0*/  SHFL.BFLY P6, R14, R13, R12, R11 ;  /* 0x0c00000c0d0e7389 */ /* 0x00006400000c000b */
[----:B01----:R-:W-:Y:S05]  /*2d00*/  ENDCOLLECTIVE ;  /* 0x000000000000791b */ /* 0x003fea0003800000 */
.L_x_11117:
[----:B------:R-:W-:Y:S01]  /*2d10*/  HFMA2 R12, -RZ, RZ, 0, 1.1920928955078125e-07 ;  /* 0x00000002ff0c7431 */ /* 0x000fe200000001ff */
[----:B------:R-:W-:-:S04]  /*2d20*/  FMNMX R2, R0, R14, !PT ;  /* 0x0000000e00027209 */ /* 0x000fc80007800000 */
[----:B------:R-:W-:-:S07]  /*2d30*/  MOV R13, R2 ;  /* 0x00000002000d7202 */ /* 0x000fce0000000f00 */
[----:B------:R-:W-:Y:S05]  /*2d40*/  WARPSYNC.COLLECTIVE R15, `(.L_x_11118) ;  /* 0x000000000f087348 */ /* 0x000fea0003c00000 */
[----:B------:R0:W1:Y:S02]  /*2d50*/  SHFL.BFLY P6, R14, R13, R12, R11 ;  /* 0x0c00000c0d0e7389 */ /* 0x00006400000c000b */
[----:B01----:R-:W-:Y:S05]  /*2d60*/  ENDCOLLECTIVE ;  /* 0x000000000000791b */ /* 0x003fea0003800000 */
.L_x_11118:
[----:B------:R-:W-:Y:S01]  /*2d70*/  HFMA2 R12, -RZ, RZ, 0, 5.9604644775390625e-08 ;  /* 0x00000001ff0c7431 */ /* 0x000fe200000001ff */
[----:B------:R-:W-:-:S04]  /*2d80*/  FMNMX R3, R2, R14, !PT ;  /* 0x0000000e02037209 */ /* 0x000fc80007800000 */
[----:B------:R-:W-:-:S07]  /*2d90*/  MOV R13, R3 ;  /* 0x00000003000d7202 */ /* 0x000fce0000000f00 */
[----:B------:R-:W-:Y:S05]  /*2da0*/  WARPSYNC.COLLECTIVE R15, `(.L_x_11119) ;  /* 0x000000000f087348 */ /* 0x000fea0003c00000 */
[----:B------:R0:W1:Y:S02]  /*2db0*/  SHFL.BFLY P6, R14, R13, R12, R11 ;  /* 0x0c00000c0d0e7389 */ /* 0x00006400000c000b */
[----:B01----:R-:W-:Y:S05]  /*2dc0*/  ENDCOLLECTIVE ;  /* 0x000000000000791b */ /* 0x003fea0003800000 */
.L_x_11119:
        /* <DEDUP_REMOVED lines=208> */
.L_x_11120:
[----:B------:R-:W-:Y:S02]  /*3ad0*/  HFMA2 R12, -RZ, RZ, 0, 4.76837158203125e-07 ;  /* 0x00000008ff0c7431 */ /* 0x000fe400000001ff */
[----:B------:R-:W-:-:S05]  /*3ae0*/  FADD R28, R13, R14 ;  /* 0x0000000e0d1c7221 */ /* 0x000fca0000000000 */
[----:B------:R-:W-:-:S07]  /*3af0*/  MOV R13, R28 ;  /* 0x0000001c000d7202 */ /* 0x000fce0000000f00 */
[----:B------:R-:W-:Y:S05]  /*3b00*/  WARPSYNC.COLLECTIVE R15, `(.L_x_11121) ;  /* 0x000000000f087348 */ /* 0x000fea0003c00000 */
[----:B------:R0:W1:Y:S02]  /*3b10*/  SHFL.BFLY P6, R14, R13, R12, R11 ;  /* 0x0c00000c0d0e7389 */ /* 0x00006400000c000b */
[----:B01----:R-:W-:Y:S05]  /*3b20*/  ENDCOLLECTIVE ;  /* 0x000000000000791b */ /* 0x003fea0003800000 */
.L_x_11121:
[----:B------:R-:W-:Y:S02]  /*3b30*/  HFMA2 R12, -RZ, RZ, 0, 2.384185791015625e-07 ;  /* 0x00000004ff0c7431 */ /* 0x000fe400000001ff */
[----:B------:R-:W-:-:S05]  /*3b40*/  FADD R29, R28, R14 ;  /* 0x0000000e1c1d7221 */ /* 0x000fca0000000000 */
[----:B------:R-:W-:-:S07]  /*3b50*/  MOV R13, R29 ;  /* 0x0000001d000d7202 */ /* 0x000fce0000000f00 */
[----:B------:R-:W-:Y:S05]  /*3b60*/  WARPSYNC.COLLECTIVE R15, `(.L_x_11122) ;  /* 0x000000000f087348 */ /* 0x000fea0003c00000 */
[----:B------:R0:W1:Y:S02]  /*3b70*/  SHFL.BFLY P6, R14, R13, R12, R11 ;  /* 0x0c00000c0d0e7389 */ /* 0x00006400000c000b */
[----:B01----:R-:W-:Y:S05]  /*3b80*/  ENDCOLLECTIVE ;  /* 0x000000000000791b */ /* 0x003fea0003800000 */
.L_x_11122:
[----:B------:R-:W-:Y:S02]  /*3b90*/  HFMA2 R12, -RZ, RZ, 0, 1.1920928955078125e-07 ;  /* 0x00000002ff0c7431 */ /* 0x000fe400000001ff */
[----:B------:R-:W-:-:S05]  /*3ba0*/  FADD R30, R29, R14 ;  /* 0x0000000e1d1e7221 */ /* 0x000fca0000000000 */
[----:B------:R-:W-:-:S07]  /*3bb0*/  MOV R13, R30 ;  /* 0x0000001e000d7202 */ /* 0x000fce0000000f00 */
[----:B------:R-:W-:Y:S05]  /*3bc0*/  WARPSYNC.COLLECTIVE R15, `(.L_x_11123) ;  /* 0x000000000f087348 */ /* 0x000fea0003c00000 */
[----:B------:R0:W1:Y:S02]  /*3bd0*/  SHFL.BFLY P6, R14, R13, R12, R11 ;  /* 0x0c00000c0d0e7389 */ /* 0x00006400000c000b */
[----:B01----:R-:W-:Y:S05]  /*3be0*/  ENDCOLLECTIVE ;  /* 0x000000000000791b */ /* 0x003fea0003800000 */
.L_x_11123:
[----:B------:R-:W-:Y:S02]  /*3bf0*/  HFMA2 R12, -RZ, RZ, 0, 5.9604644775390625e-08 ;  /* 0x00000001ff0c7431 */ /* 0x000fe400000001ff */
[----:B------:R-:W-:-:S05]  /*3c00*/  FADD R31, R30, R14 ;  /* 0x0000000e1e1f7221 */ /* 0x000fca0000000000 */
[----:B------:R-:W-:-:S07]  /*3c10*/  MOV R13, R31 ;  /* 0x0000001f000d7202 */ /* 0x000fce0000000f00 */
[----:B------:R-:W-:Y:S05]  /*3c20*/  WARPSYNC.COLLECTIVE R15, `(.L_x_11124) ;  /* 0x000000000f087348 */ /* 0x000fea0003c00000 */
[----:B------:R0:W1:Y:S02]  /*3c30*/  SHFL.BFLY P6, R14, R13, R12, R11 ;  /* 0x0c00000c0d0e7389 */ /* 0x00006400000c000b */
[----:B01----:R-:W-:Y:S05]  /*3c40*/  ENDCOLLECTIVE ;  /* 0x000000000000791b */ /* 0x003fea0003800000 */
.L_x_11124:
[----:B------:R-:W-:Y:S05]  /*3c50*/  BRA `(.L_x_11125) ;  /* 0xffffffd800207947 */ /* 0x000fea000383ffff */
        .weak           $__internal_205_$__cuda_sm3x_div_rn_noftz_f32_slowpath
        .type           $__internal_205_$__cuda_sm3x_div_rn_noftz_f32_slowpath,@function
        .size           $__internal_205_$__cuda_sm3x_div_rn_noftz_f32_slowpath,(.L_x_25657 - $__internal_205_$__cuda_sm3x_div_rn_noftz_f32_slowpath)
$__internal_205_$__cuda_sm3x_div_rn_noftz_f32_slowpath:
        /* <DEDUP_REMOVED lines=34> */
.L_x_11127:
        /* <DEDUP_REMOVED lines=51> */
.L_x_11134:
[----:B------:R-:W-:-:S04]  /*41b0*/  LOP3.LUT R5, R5, 0x80000000, RZ, 0xc0, !PT ;  /* 0x8000000005057812 */ /* 0x000fc800078ec0ff */
[----:B------:R-:W-:Y:S01]  /*41c0*/  LOP3.LUT R5, R5, 0x7f800000, RZ, 0xfc, !PT ;  /* 0x7f80000005057812 */ /* 0x000fe200078efcff */
[----:B------:R-:W-:Y:S06]  /*41d0*/  BRA `(.L_x_11135) ;  /* 0x0000000000047947 */ /* 0x000fec0003800000 */
.L_x_11133:
[----:B------:R-:W-:-:S07]  /*41e0*/  LEA R5, R30, R5, 0x17 ;  /* 0x000000051e057211 */ /* 0x000fce00078eb8ff */
.L_x_11135:
[----:B------:R-:W-:Y:S05]  /*41f0*/  BSYNC.RECONVERGENT B1 ;  /* 0x0000000000017941 */ /* 0x000fea0003800200 */
.L_x_11132:
[----:B------:R-:W-:Y:S05]  /*4200*/  BRA `(.L_x_11136) ;  /* 0x0000000000207947 */ /* 0x000fea0003800000 */
.L_x_11131:
[----:B------:R-:W-:-:S04]  /*4210*/  LOP3.LUT R5, R12, 0x80000000, R5, 0x48, !PT ;  /* 0x800000000c057812 */ /* 0x000fc800078e4805 */
[----:B------:R-:W-:Y:S01]  /*4220*/  LOP3.LUT R5, R5, 0x7f800000, RZ, 0xfc, !PT ;  /* 0x7f80000005057812 */ /* 0x000fe200078efcff */
[----:B------:R-:W-:Y:S06]  /*4230*/  BRA `(.L_x_11136) ;  /* 0x0000000000147947 */ /* 0x000fec0003800000 */
.L_x_11130:
[----:B------:R-:W-:Y:S01]  /*4240*/  LOP3.LUT R5, R12, 0x80000000, R5, 0x48, !PT ;  /* 0x800000000c057812 */ /* 0x000fe200078e4805 */
[----:B------:R-:W-:Y:S06]  /*4250*/  BRA `(.L_x_11136) ;  /* 0x00000000000c7947 */ /* 0x000fec0003800000 */
.L_x_11129:
[----:B------:R-:W0:Y:S01]  /*4260*/  MUFU.RSQ R5, -QNAN ;  /* 0xffc0000000057908 */ /* 0x000e220000001400 */
[----:B------:R-:W-:Y:S05]  /*4270*/  BRA `(.L_x_11136) ;  /* 0x0000000000047947 */ /* 0x000fea0003800000 */
.L_x_11128:
[----:B------:R-:W-:-:S07]  /*4280*/  FADD.FTZ R5, R5, R12 ;  /* 0x0000000c05057221 */ /* 0x000fce0000010000 */
.L_x_11136:
[----:B------:R-:W-:Y:S05]  /*4290*/  BSYNC.RECONVERGENT B0 ;  /* 0x0000000000007941 */ /* 0x000fea0003800200 */
.L_x_11126:
[----:B------:R-:W-:Y:S01]  /*42a0*/  HFMA2 R13, -RZ, RZ, 0, 0 ;  /* 0x00000000ff0d7431 */ /* 0x000fe200000001ff */
[----:B------:R-:W-:-:S04]  /*42b0*/  MOV R12, R28 ;  /* 0x0000001c000c7202 */ /* 0x000fc80000000f00 */
[----:B0-----:R-:W-:Y:S05]  /*42c0*/  RET.REL.NODEC R12 `(_Z15SoftmaxWarpImplI10DirectLoadI6__halffE11DirectStoreIfS1_EfLi1ELi20ELi32ELi1ELb0EL9Algorithm0EEvT_T0_ll) ;  /* 0xffffffbc0c4c7950 */ /* 0x001fea0003c3ffff */
.L_x_11137:
        /* <DEDUP_REMOVED lines=11> */
.L_x_25657:


//--------------------- .text._Z15SoftmaxWarpImplI10DirectLoadI6__halffE11DirectStoreIfS1_EfLi1ELi19ELi32ELi1ELb1EL9Algorithm0EEvT_T0_ll --------------------------
	.section	.text._Z15SoftmaxWarpImplI10DirectLoadI6__halffE11DirectStoreIfS1_EfLi1ELi19ELi32ELi1ELb1EL9Algorithm0EEvT_T0_ll,"ax",@progbits
	.align	128
        .global         _Z15SoftmaxWarpImplI10DirectLoadI6__halffE11DirectStoreIfS1_EfLi1ELi19ELi32ELi1ELb1EL9Algorithm0EEvT_T0_ll
        .type           _Z15SoftmaxWarpImplI10DirectLoadI6__halffE11DirectStoreIfS1_EfLi1ELi19ELi32ELi1ELb1EL9Algorithm0EEvT_T0_ll,@function
        .size           _Z15SoftmaxWarpImplI10DirectLoadI6__halffE11DirectStoreIfS1_EfLi1ELi19ELi32ELi1ELb1EL9Algorithm0EEvT_T0_ll,(.L_x_25658 - _Z15SoftmaxWarpImplI10DirectLoadI6__halffE11DirectStoreIfS1_EfLi1ELi19ELi32ELi1ELb1EL9Algorithm0EEvT_T0_ll)
        .other          _Z15SoftmaxWarpImplI10DirectLoadI6__halffE11DirectStoreIfS1_EfLi1ELi19ELi32ELi1ELb1EL9Algorithm0EEvT_T0_ll,@"STO_CUDA_ENTRY STV_DEFAULT"
_Z15SoftmaxWarpImplI10DirectLoadI6__halffE11DirectStoreIfS1_EfLi1ELi19ELi32ELi1ELb1EL9Algorithm0EEvT_T0_ll:
.text._Z15SoftmaxWarpImplI10DirectLoadI6__halffE11DirectStoreIfS1_EfLi1ELi19ELi32ELi1ELb1EL9Algorithm0EEvT_T0_ll:
        /* <DEDUP_REMOVED lines=25> */
.L_x_11138:
        /* <DEDUP_REMOVED lines=32> */
.L_x_11179:
[----:B------:R-:W-:Y:S01]  /*0390*/  ISETP.GE.U32.AND P0, PT, R36, UR44, PT ;  /* 0x0000002c24007c0c */ /* 0x000fe2000bf06070 */
[----:B------:R-:W-:Y:S01]  /*03a0*/  HFMA2 R3, -RZ, RZ, 0, 0 ;  /* 0x00000000ff037431 */ /* 0x000fe200000001ff */
[----:B------:R-:W-:Y:S01]  /*03b0*/  ISETP.GE.U32.AND P2, PT, R52, UR44, PT ;  /* 0x0000002c34007c0c */ /* 0x000fe2000bf46070 */
[----:B0-----:R-:W-:Y:S01]  /*03c0*/  IMAD R7, R32, UR42, RZ ;  /* 0x0000002a20077c24 */ /* 0x001fe2000f8e02ff */
[----:B------:R-:W-:Y:S02]  /*03d0*/  ISETP.GE.AND.EX P0, PT, RZ, UR45, PT, P0 ;  /* 0x0000002dff007c0c */ /* 0x000fe4000bf06300 */
[----:B------:R-:W-:Y:S02]  /*03e0*/  ISETP.GE.U32.AND P3, PT, R51, UR44, PT ;  /* 0x0000002c33007c0c */ /* 0x000fe4000bf66070 */
[----:B------:R-:W-:Y:S02]  /*03f0*/  MOV R2, R36 ;  /* 0x0000002400027202 */ /* 0x000fe40000000f00 */
[----:B------:R-:W-:-:S02]  /*0400*/  ISETP.GE.AND.EX P2, PT, RZ, UR45, PT, P2 ;  /* 0x0000002dff007c0c */ /* 0x000fc4000bf46320 */
[----:B------:R-:W-:Y:S01]  /*0410*/  ISETP.GE.AND.EX P3, PT, RZ, UR45, PT, P3 ;  /* 0x0000002dff007c0c */ /* 0x000fe2000bf66330 */
[----:B------:R-:W-:Y:S01]  /*0420*/  IMAD.WIDE.U32 R4, R34, UR42, R2 ;  /* 0x0000002a22047c25 */ /* 0x000fe2000f8e0002 */
[----:B------:R-:W-:Y:S02]  /*0430*/  ISETP.GE.U32.AND P1, PT, R50, UR44, PT ;  /* 0x0000002c32007c0c */ /* 0x000fe4000bf26070 */
[----:B------:R-:W-:Y:S01]  /*0440*/  ISETP.GE.U32.AND P4, PT, R49, UR44, PT ;  /* 0x0000002c31007c0c */ /* 0x000fe2000bf86070 */
[----:B------:R-:W-:Y:S01]  /*0450*/  IMAD R3, R34, UR43, R7 ;  /* 0x0000002b22037c24 */ /* 0x000fe2000f8e0207 */
[----:B------:R-:W-:Y:S02]  /*0460*/  @!P0 R2UR UR4, R26 ;  /* 0x000000001a0482ca */ /* 0x000fe400000e0000 */
[----:B------:R-:W-:Y:S02]  /*0470*/  @!P0 R2UR UR5, R27 ;  /* 0x000000001b0582ca */ /* 0x000fe400000e0000 */
[----:B------:R-:W-:-:S02]  /*0480*/  ISETP.GE.AND.EX P1, PT, RZ, UR45, PT, P1 ;  /* 0x0000002dff007c0c */ /* 0x000fc4000bf26310 */
[----:B------:R-:W-:Y:S02]  /*0490*/  IADD3 R3, PT, PT, R5, R3, RZ ;  /* 0x0000000305037210 */ /* 0x000fe40007ffe0ff */
[----:B------:R-:W-:Y:S02]  /*04a0*/  LEA R2, P5, R4, UR40, 0x1 ;  /* 0x0000002804027c11 */ /* 0x000fe4000f8a08ff */
[----:B------:R-:W-:Y:S02]  /*04b0*/  @!P2 R2UR UR6, R26 ;  /* 0x000000001a06a2ca */ /* 0x000fe400000e0000 */
[----:B------:R-:W-:Y:S02]  /*04c0*/  @!P2 R2UR UR7, R27 ;  /* 0x000000001b07a2ca */ /* 0x000fe400000e0000 */
[----:B------:R-:W-:Y:S02]  /*04d0*/  LEA.HI.X R3, R4, UR41, R3, 0x1, P5 ;  /* 0x0000002904037c11 */ /* 0x000fe4000a8f0c03 */
[----:B------:R-:W-:-:S02]  /*04e0*/  ISETP.GE.AND.EX P4, PT, RZ, UR45, PT, P4 ;  /* 0x0000002dff007c0c */ /* 0x000fc4000bf86340 */
[----:B------:R-:W-:Y:S01]  /*04f0*/  ISETP.GE.U32.AND P5, PT, R48, UR44, PT ;  /* 0x0000002c30007c0c */ /* 0x000fe2000bfa6070 */
[----:B------:R-:W2:Y:S01]  /*0500*/  @!P0 LDG.E.U16 R7, desc[UR4][R2.64] ;  /* 0x0000000402078981 */ /* 0x000ea2000c1e1500 */
[C---:B------:R-:W-:Y:S02]  /*0510*/  @!P3 R2UR UR8, R26.reuse ;  /* 0x000000001a08b2ca */ /* 0x040fe400000e0000 */
[----:B------:R-:W-:Y:S02]  /*0520*/  @!P3 R2UR UR9, R27 ;  /* 0x000000001b09b2ca */ /* 0x000fe400000e0000 */
[----:B------:R-:W-:Y:S01]  /*0530*/  ISETP.GE.U32.AND P6, PT, R47, UR44, PT ;  /* 0x0000002c2f007c0c */ /* 0x000fe2000bfc6070 */
[----:B------:R-:W3:Y:S01]  /*0540*/  @!P2 LDG.E.U16 R0, desc[UR6][R2.64+0x40] ;  /* 0x000040060200a981 */ /* 0x000ee2000c1e1500 */
[----:B------:R-:W-:Y:S02]  /*0550*/  ISETP.GE.AND.EX P5, PT, RZ, UR45, PT, P5 ;  /* 0x0000002dff007c0c */ /* 0x000fe4000bfa6350 */
[----:B------:R-:W-:-:S02]  /*0560*/  @!P1 R2UR UR4, R26 ;  /* 0x000000001a0492ca */ /* 0x000fc400000e0000 */
[C---:B------:R-:W-:Y:S02]  /*0570*/  @!P1 R2UR UR5, R27.reuse ;  /* 0x000000001b0592ca */ /* 0x040fe400000e0000 */
[----:B------:R-:W-:Y:S02]  /*0580*/  ISETP.GE.AND.EX P6, PT, RZ, UR45, PT, P6 ;  /* 0x0000002dff007c0c */ /* 0x000fe4000bfc6360 */
[----:B------:R-:W-:Y:S01]  /*0590*/  @!P4 R2UR UR10, R26 ;  /* 0x000000001a0ac2ca */ /* 0x000fe200000e0000 */
[----:B------:R-:W4:Y:S01]  /*05a0*/  @!P3 LDG.E.U16 R4, desc[UR8][R2.64+0x80] ;  /* 0x000080080204b981 */ /* 0x000f22000c1e1500 */
[----:B------:R-:W-:-:S03]  /*05b0*/  @!P4 R2UR UR11, R27 ;  /* 0x000000001b0bc2ca */ /* 0x000fc600000e0000 */
[C---:B------:R-:W-:Y:S02]  /*05c0*/  @!P5 R2UR UR6, R26.reuse ;  /* 0x000000001a06d2ca */ /* 0x040fe400000e0000 */
[C---:B------:R-:W-:Y:S02]  /*05d0*/  @!P5 R2UR UR7, R27.reuse ;  /* 0x000000001b07d2ca */ /* 0x040fe400000e0000 */
[----:B------:R-:W5:Y:S02]  /*05e0*/  @!P1 LDG.E.U16 R5, desc[UR4][R2.64+0xc0] ;  /* 0x0000c00402059981 */ /* 0x000f64000c1e1500 */
        /* <DEDUP_REMOVED lines=13> */
[----:B------:R-:W-:Y:S01]  /*06c0*/  @!P2 FMNMX R13, R13, R9, !PT ;  /* 0x000000090d0da209 */ /* 0x000fe20007800000 */
[----:B----4-:R-:W-:-:S05]  /*06d0*/  @!P3 HADD2.F32 R25, -RZ, R4.H0_H0 ;  /* 0x20000004ff19b230 */ /* 0x010fca0000004100 */
[----:B------:R-:W-:Y:S02]  /*06e0*/  @!P3 FMNMX R13, R13, R25, !PT ;  /* 0x000000190d0db209 */ /* 0x000fe40007800000 */
[----:B------:R-:W-:Y:S01]  /*06f0*/  ISETP.GE.U32.AND P3, PT, R46, UR44, PT ;  /* 0x0000002c2e007c0c */ /* 0x000fe2000bf66070 */
[----:B-----5:R-:W-:Y:S01]  /*0700*/  @!P1 HADD2.F32 R28, -RZ, R5.H0_H0 ;  /* 0x20000005ff1c9230 */ /* 0x020fe20000004100 */
[----:B------:R-:W-:Y:S02]  /*0710*/  ISETP.GE.U32.AND P2, PT, R45, UR44, PT ;  /* 0x0000002c2d007c0c */ /* 0x000fe4000bf46070 */
[----:B------:R-:W-:Y:S02]  /*0720*/  ISETP.GE.AND.EX P3, PT, RZ, UR45, PT, P3 ;  /* 0x0000002dff007c0c */ /* 0x000fe4000bf66330 */
[----:B------:R-:W-:Y:S01]  /*0730*/  MOV R4, 0xff800000 ;  /* 0xff80000000047802 */ /* 0x000fe20000000f00 */
[----:B------:R-:W-:Y:S01]  /*0740*/  @!P4 HADD2.F32 R4, -RZ, R6.H0_H0 ;  /* 0x20000006ff04c230 */ /* 0x000fe20000004100 */
[----:B------:R-:W-:-:S02]  /*0750*/  @!P1 FMNMX R13, R13, R28, !PT ;  /* 0x0000001c0d0d9209 */ /* 0x000fc40007800000 */
[----:B------:R-:W-:Y:S02]  /*0760*/  ISETP.GE.U32.AND P1, PT, R44, UR44, PT ;  /* 0x0000002c2c007c0c */ /* 0x000fe4000bf26070 */
[----:B------:R-:W-:Y:S02]  /*0770*/  ISETP.GE.AND.EX P2, PT, RZ, UR45, PT, P2 ;  /* 0x0000002dff007c0c */ /* 0x000fe4000bf46320 */
[----:B------:R-:W-:Y:S01]  /*0780*/  MOV R5, 0xff800000 ;  /* 0xff80000000057802 */ /* 0x000fe20000000f00 */
[----:B------:R-:W-:Y:S01]  /*0790*/  @!P5 HADD2.F32 R5, -RZ, R8.H0_H0 ;  /* 0x20000008ff05d230 */ /* 0x000fe20000004100 */
[----:B------:R-:W-:Y:S02]  /*07a0*/  @!P4 FMNMX R13, R13, R4, !PT ;  /* 0x000000040d0dc209 */ /* 0x000fe40007800000 */
[----:B------:R-:W-:Y:S02]  /*07b0*/  ISETP.GE.U32.AND P4, PT, R43, UR44, PT ;  /* 0x0000002c2b007c0c */ /* 0x000fe4000bf86070 */
[----:B------:R-:W-:-:S02]  /*07c0*/  ISETP.GE.AND.EX P1, PT, RZ, UR45, PT, P1 ;  /* 0x0000002dff007c0c */ /* 0x000fc4000bf26310 */
[----:B------:R-:W-:Y:S01]  /*07d0*/  MOV R7, 0xff800000 ;  /* 0xff80000000077802 */ /* 0x000fe20000000f00 */
[----:B------:R-:W-:Y:S01]  /*07e0*/  @!P6 HADD2.F32 R7, -RZ, R10.H0_H0 ;  /* 0x2000000aff07e230 */ /* 0x000fe20000004100 */
        /* <DEDUP_REMOVED lines=193> */
[----:B------:R-:W-:Y:S01]  /*1400*/  SHF.L.U32 R9, R9, 0x17, RZ ;  /* 0x0000001709097819 */ /* 0x000fe200000006ff */
[----:B------:R-:W-:Y:S02]  /*1410*/  FFMA R23, R30, 1.4426950216293334961, -R23 ;  /* 0x3fb8aa3b1e177823 */ /* 0x000fe40000000817 */
[----:B------:R-:W-:Y:S01]  /*1420*/  FFMA R13, R54, 1.4426950216293334961, -R13 ;  /* 0x3fb8aa3b360d7823 */ /* 0x000fe2000000080d */
[----:B-1----:R-:W-:Y:S01]  /*1430*/  FMUL R7, R7, R10 ;  /* 0x0000000a07077220 */ /* 0x002fe20000400000 */
[----:B------:R-:W-:-:S02]  /*1440*/  FFMA R30, R30, 1.925963033500011079e-08, R23 ;  /* 0x32a570601e1e7823 */ /* 0x000fc40000000017 */
[----:B------:R-:W-:Y:S01]  /*1450*/  FFMA R54, R54, 1.925963033500011079e-08, R13 ;  /* 0x32a5706036367823 */ /* 0x000fe2000000000d */
[----:B------:R-:W-:Y:S01]  /*1460*/  FFMA.SAT R13, R56, R11, 0.5 ;  /* 0x3f000000380d7423 */ /* 0x000fe2000000200b */
[----:B------:R-:W-:Y:S03]  /*1470*/  MUFU.EX2 R25, R30 ;  /* 0x0000001e00197308 */ /* 0x000fe60000000800 */
        /* <DEDUP_REMOVED lines=103> */
.L_x_11191:
        /* <DEDUP_REMOVED lines=11> */
[----:B0-----:R-:W-:Y:S05]  /*1ba0*/  CALL.REL.NOINC `($__internal_206_$__cuda_sm3x_div_rn_noftz_f32_slowpath) ;  /* 0x0000002400f47944 */ /* 0x001fea0003c00000 */
[----:B------:R-:W-:-:S07]  /*1bb0*/  MOV R14, R6 ;  /* 0x00000006000e7202 */ /* 0x000fce0000000f00 */
.L_x_11142:
[----:B------:R-:W-:Y:S05]  /*1bc0*/  BSYNC.RECONVERGENT B3 ;  /* 0x0000000000037941 */ /* 0x000fea0003800200 */
.L_x_11141:
        /* <DEDUP_REMOVED lines=11> */
[----:B0-----:R-:W-:Y:S05]  /*1c80*/  CALL.REL.NOINC `($__internal_206_$__cuda_sm3x_div_rn_noftz_f32_slowpath) ;  /* 0x0000002400bc7944 */ /* 0x001fea0003c00000 */
[----:B------:R-:W-:-:S07]  /*1c90*/  MOV R15, R6 ;  /* 0x00000006000f7202 */ /* 0x000fce0000000f00 */
.L_x_11144:
[----:B------:R-:W-:Y:S05]  /*1ca0*/  BSYNC.RECONVERGENT B3 ;  /* 0x0000000000037941 */ /* 0x000fea0003800200 */
.L_x_11143:
        /* <DEDUP_REMOVED lines=13> */
.L_x_11146:
[----:B------:R-:W-:Y:S05]  /*1d80*/  BSYNC.RECONVERGENT B3 ;  /* 0x0000000000037941 */ /* 0x000fea0003800200 */
.L_x_11145:
        /* <DEDUP_REMOVED lines=13> */
.L_x_11148:
[----:B------:R-:W-:Y:S05]  /*1e60*/  BSYNC.RECONVERGENT B3 ;  /* 0x0000000000037941 */ /* 0x000fea0003800200 */
.L_x_11147:
        /* <DEDUP_REMOVED lines=13> */
.L_x_11150:
[----:B------:R-:W-:Y:S05]  /*1f40*/  BSYNC.RECONVERGENT B3 ;  /* 0x0000000000037941 */ /* 0x000fea0003800200 */
.L_x_11149:
        /* <DEDUP_REMOVED lines=13> */
.L_x_11152:
[----:B------:R-:W-:Y:S05]  /*2020*/  BSYNC.RECONVERGENT B3 ;  /* 0x0000000000037941 */ /* 0x000fea0003800200 */
.L_x_11151:
        /* <DEDUP_REMOVED lines=11> */
[----:B------:R-:W-:Y:S05]  /*20e0*/  CALL.REL.NOINC `($__internal_206_$__cuda_sm3x_div_rn_noftz_f32_slowpath) ;  /* 0x0000002000a47944 */ /* 0x000fea0003c00000 */
[----:B------:R-:W-:-:S07]  /*20f0*/  MOV R30, R6 ;  /* 0x00000006001e7202 */ /* 0x000fce0000000f00 */
.L_x_11154:
[----:B------:R-:W-:Y:S05]  /*2100*/  BSYNC.RECONVERGENT B3 ;  /* 0x0000000000037941 */ /* 0x000fea0003800200 */
.L_x_11153:
        /* <DEDUP_REMOVED lines=11> */
[----:B------:R-:W-:Y:S05]  /*21c0*/  CALL.REL.NOINC `($__internal_206_$__cuda_sm3x_div_rn_noftz_f32_slowpath) ;  /* 0x00000020006c7944 */ /* 0x000fea0003c00000 */
[----:B------:R-:W-:-:S07]  /*21d0*/  MOV R7, R6 ;  /* 0x0000000600077202 */ /* 0x000fce0000000f00 */
.L_x_11156:
[----:B------:R-:W-:Y:S05]  /*21e0*/  BSYNC.RECONVERGENT B3 ;  /* 0x0000000000037941 */ /* 0x000fea0003800200 */
.L_x_11155:
        /* <DEDUP_REMOVED lines=13> */
.L_x_11158:
[----:B------:R-:W-:Y:S05]  /*22c0*/  BSYNC.RECONVERGENT B3 ;  /* 0x0000000000037941 */ /* 0x000fea0003800200 */
.L_x_11157:
        /* <DEDUP_REMOVED lines=13> */
.L_x_11160:
[----:B------:R-:W-:Y:S05]  /*23a0*/  BSYNC.RECONVERGENT B3 ;  /* 0x0000000000037941 */ /* 0x000fea0003800200 */
.L_x_11159:
        /* <DEDUP_REMOVED lines=13> */
.L_x_11162:
[----:B------:R-:W-:Y:S05]  /*2480*/  BSYNC.RECONVERGENT B3 ;  /* 0x0000000000037941 */ /* 0x000fea0003800200 */
.L_x_11161:
        /* <DEDUP_REMOVED lines=13> */
.L_x_11164:
[----:B------:R-:W-:Y:S05]  /*2560*/  BSYNC.RECONVERGENT B3 ;  /* 0x0000000000037941 */ /* 0x000fea0003800200 */
.L_x_11163:
        /* <DEDUP_REMOVED lines=13> */
.L_x_11166:
[----:B------:R-:W-:Y:S05]  /*2640*/  BSYNC.RECONVERGENT B3 ;  /* 0x0000000000037941 */ /* 0x000fea0003800200 */
.L_x_11165:
        /* <DEDUP_REMOVED lines=13> */
.L_x_11168:
[----:B------:R-:W-:Y:S05]  /*2720*/  BSYNC.RECONVERGENT B3 ;  /* 0x0000000000037941 */ /* 0x000fea0003800200 */
.L_x_11167:
        /* <DEDUP_REMOVED lines=13> */
.L_x_11170:
[----:B------:R-:W-:Y:S05]  /*2800*/  BSYNC.RECONVERGENT B3 ;  /* 0x0000000000037941 */ /* 0x000fea0003800200 */
.L_x_11169:
        /* <DEDUP_REMOVED lines=13> */
.L_x_11172:
[----:B------:R-:W-:Y:S05]  /*28e0*/  BSYNC.RECONVERGENT B3 ;  /* 0x0000000000037941 */ /* 0x000fea0003800200 */
.L_x_11171:
        /* <DEDUP_REMOVED lines=13> */
.L_x_11174:
[----:B------:R-:W-:Y:S05]  /*29c0*/  BSYNC.RECONVERGENT B3 ;  /* 0x0000000000037941 */ /* 0x000fea0003800200 */
.L_x_11173:
        /* <DEDUP_REMOVED lines=13> */
.L_x_11176:
[----:B------:R-:W-:Y:S05]  /*2aa0*/  BSYNC.RECONVERGENT B3 ;  /* 0x0000000000037941 */ /* 0x000fea0003800200 */
.L_x_11175:
        /* <DEDUP_REMOVED lines=12> */
.L_x_11178:
[----:B------:R-:W-:Y:S05]  /*2b70*/  BSYNC.RECONVERGENT B3 ;  /* 0x0000000000037941 */ /* 0x000fea0003800200 */
.L_x_11177:
        /* <DEDUP_REMOVED lines=126> */
.L_x_11139:
[----:B------:R-:W-:Y:S05]  /*3360*/  EXIT ;  /* 0x000000000000794d */ /* 0x000fea0003800000 */
.L_x_11140:
[----:B------:R-:W-:Y:S01]  /*3370*/  BSSY B1, `(.L_x_11180) ;  /* 0x0000007000017945 */ /* 0x000fe20003800000 */
[----:B------:R-:W-:Y:S02]  /*3380*/  MOV R12, 0x10 ;  /* 0x00000010000c7802 */ /* 0x000fe40000000f00 */
[----:B------:R-:W-:Y:S02]  /*3390*/  MOV R11, 0x1f ;  /* 0x0000001f000b7802 */ /* 0x000fe40000000f00 */
[----:B------:R-:W-:-:S07]  /*33a0*/  MOV R15, 0xffffffff ;  /* 0xffffffff000f7802 */ /* 0x000fce0000000f00 */
[----:B------:R-:W-:Y:S05]  /*33b0*/  WARPSYNC.COLLECTIVE R15, `(.L_x_11181) ;  /* 0x000000000f087348 */ /* 0x000fea0003c00000 */
[----:B------:R0:W1:Y:S02]  /*33c0*/  SHFL.BFLY P6, R14, R13, R12, R11 ;  /* 0x0c00000c0d0e7389 */ /* 0x00006400000c000b */
[----:B01----:R-:W-:Y:S05]  /*33d0*/  ENDCOLLECTIVE ;  /* 0x000000000000791b */ /* 0x003fea0003800000 */
.L_x_11181:
[----:B------:R-:W-:Y:S05]  /*33e0*/  BSYNC B1 ;  /* 0x0000000000017941 */ /* 0x000fea0003800000 */
.L_x_11180:
[----:B------:R-:W-:Y:S01]  /*33f0*/  HFMA2 R11, -RZ, RZ, 0, 1.847743988037109375e-06 ;  /* 0x0000001fff0b7431 */ /* 0x000fe200000001ff */
[----:B------:R-:W-:Y:S02]  /*3400*/  FMNMX R13, R14, R13, !PT ;  /* 0x0000000d0e0d7209 */ /* 0x000fe40007800000 */
[----:B------:R-:W-:Y:S02]  /*3410*/  MOV R12, 0x8 ;  /* 0x00000008000c7802 */ /* 0x000fe40000000f00 */
[----:B------:R-:W-:-:S07]  /*3420*/  MOV R15, 0xffffffff ;  /* 0xffffffff000f7802 */ /* 0x000fce0000000f00 */
[----:B------:R-:W-:Y:S05]  /*3430*/  WARPSYNC.COLLECTIVE R15, `(.L_x_11182) ;  /* 0x000000000f087348 */ /* 0x000fea0003c00000 */
[----:B------:R0:W1:Y:S02]  /*3440*/  SHFL.BFLY P6, R14, R13, R12, R11 ;  /* 0x0c00000c0d0e7389 */ /* 0x00006400000c000b */
[----:B01----:R-:W-:Y:S05]  /*3450*/  ENDCOLLECTIVE ;  /* 0x000000000000791b */ /* 0x003fea0003800000 */
.L_x_11182:
[----:B------:R-:W-:Y:S01]  /*3460*/  HFMA2 R12, -RZ, RZ, 0, 2.384185791015625e-07 ;  /* 0x00000004ff0c7431 */ /* 0x000fe200000001ff */
[----:B------:R-:W-:-:S04]  /*3470*/  FMNMX R0, R13, R14, !PT ;  /* 0x0000000e0d007209 */ /* 0x000fc80007800000 */
[----:B------:R-:W-:-:S07]  /*3480*/  MOV R13, R0 ;  /* 0x00000000000d7202 */ /* 0x000fce0000000f00 */
[----:B------:R-:W-:Y:S05]  /*3490*/  WARPSYNC.COLLECTIVE R15, `(.L_x_11183) ;  /* 0x000000000f087348 */ /* 0x000fea0003c00000 */
[----:B------:R0:W1:Y:S02]  /*34a0*/  SHFL.BFLY P6, R14, R13, R12, R11 ;  /* 0x0c00000c0d0e7389 */ /* 0x00006400000c000b */
[----:B01----:R-:W-:Y:S05]  /*34b0*/  ENDCOLLECTIVE ;  /* 0x000000000000791b */ /* 0x003fea0003800000 */
.L_x_11183:
[----:B------:R-:W-:Y:S01]  /*34c0*/  HFMA2 R12, -RZ, RZ, 0, 1.1920928955078125e-07 ;  /* 0x00000002ff0c7431 */ /* 0x000fe200000001ff */
[----:B------:R-:W-:-:S04]  /*34d0*/  FMNMX R2, R0, R14, !PT ;  /* 0x0000000e00027209 */ /* 0x000fc80007800000 */
[----:B------:R-:W-:-:S07]  /*34e0*/  MOV R13, R2 ;  /* 0x00000002000d7202 */ /* 0x000fce0000000f00 */
[----:B------:R-:W-:Y:S05]  /*34f0*/  WARPSYNC.COLLECTIVE R15, `(.L_x_11184) ;  /* 0x000000000f087348 */ /* 0x000fea0003c00000 */
[----:B------:R0:W1:Y:S02]  /*3500*/  SHFL.BFLY P6, R14, R13, R12, R11 ;  /* 0x0c00000c0d0e7389 */ /* 0x00006400000c000b */
[----:B01----:R-:W-:Y:S05]  /*3510*/  ENDCOLLECTIVE ;  /* 0x000000000000791b */ /* 0x003fea0003800000 */
.L_x_11184:
[----:B------:R-:W-:Y:S01]  /*3520*/  HFMA2 R12, -RZ, RZ, 0, 5.9604644775390625e-08 ;  /* 0x00000001ff0c7431 */ /* 0x000fe200000001ff */
[----:B------:R-:W-:-:S04]  /*3530*/  FMNMX R3, R2, R14, !PT ;  /* 0x0000000e02037209 */ /* 0x000fc80007800000 */
[----:B------:R-:W-:-:S07]  /*3540*/  MOV R13, R3 ;  /* 0x00000003000d7202 */ /* 0x000fce0000000f00 */
[----:B------:R-:W-:Y:S05]  /*3550*/  WARPSYNC.COLLECTIVE R15, `(.L_x_11185) ;  /* 0x000000000f087348 */ /* 0x000fea0003c00000 */
[----:B------:R0:W1:Y:S02]  /*3560*/  SHFL.BFLY P6, R14, R13, R12, R11 ;  /* 0x0c00000c0d0e7389 */ /* 0x00006400000c000b */
[----:B01----:R-:W-:Y:S05]  /*3570*/  ENDCOLLECTIVE ;  /* 0x000000000000791b */ /* 0x003fea0003800000 */
.L_x_11185:
        /* <DEDUP_REMOVED lines=199> */
.L_x_11186:
[----:B------:R-:W-:Y:S02]  /*41f0*/  HFMA2 R12, -RZ, RZ, 0, 4.76837158203125e-07 ;  /* 0x00000008ff0c7431 */ /* 0x000fe400000001ff */
[----:B------:R-:W-:-:S05]  /*4200*/  FADD R25, R13, R14 ;  /* 0x0000000e0d197221 */ /* 0x000fca0000000000 */
[----:B------:R-:W-:-:S07]  /*4210*/  MOV R13, R25 ;  /* 0x00000019000d7202 */ /* 0x000fce0000000f00 */
[----:B------:R-:W-:Y:S05]  /*4220*/  WARPSYNC.COLLECTIVE R15, `(.L_x_11187) ;  /* 0x000000000f087348 */ /* 0x000fea0003c00000 */
[----:B------:R0:W1:Y:S02]  /*4230*/  SHFL.BFLY P6, R14, R13, R12, R11 ;  /* 0x0c00000c0d0e7389 */ /* 0x00006400000c000b */
[----:B01----:R-:W-:Y:S05]  /*4240*/  ENDCOLLECTIVE ;  /* 0x000000000000791b */ /* 0x003fea0003800000 */
.L_x_11187:
[----:B------:R-:W-:Y:S02]  /*4250*/  HFMA2 R12, -RZ, RZ, 0, 2.384185791015625e-07 ;  /* 0x00000004ff0c7431 */ /* 0x000fe400000001ff */
[----:B------:R-:W-:-:S05]  /*4260*/  FADD R28, R25, R14 ;  /* 0x0000000e191c7221 */ /* 0x000fca0000000000 */
[----:B------:R-:W-:-:S07]  /*4270*/  MOV R13, R28 ;  /* 0x0000001c000d7202 */ /* 0x000fce0000000f00 */
[----:B------:R-:W-:Y:S05]  /*4280*/  WARPSYNC.COLLECTIVE R15, `(.L_x_11188) ;  /* 0x000000000f087348 */ /* 0x000fea0003c00000 */
[----:B------:R0:W1:Y:S02]  /*4290*/  SHFL.BFLY P6, R14, R13, R12, R11 ;  /* 0x0c00000c0d0e7389 */ /* 0x00006400000c000b */
[----:B01----:R-:W-:Y:S05]  /*42a0*/  ENDCOLLECTIVE ;  /* 0x000000000000791b */ /* 0x003fea0003800000 */
.L_x_11188:
[----:B------:R-:W-:Y:S02]  /*42b0*/  HFMA2 R12, -RZ, RZ, 0, 1.1920928955078125e-07 ;  /* 0x00000002ff0c7431 */ /* 0x000fe400000001ff */
[----:B------:R-:W-:-:S05]  /*42c0*/  FADD R29, R28, R14 ;  /* 0x0000000e1c1d7221 */ /* 0x000fca0000000000 */
[----:B------:R-:W-:-:S07]  /*42d0*/  MOV R13, R29 ;  /* 0x0000001d000d7202 */ /* 0x000fce0000000f00 */
[----:B------:R-:W-:Y:S05]  /*42e0*/  WARPSYNC.COLLECTIVE R15, `(.L_x_11189) ;  /* 0x000000000f087348 */ /* 0x000fea0003c00000 */
[----:B------:R0:W1:Y:S02]  /*42f0*/  SHFL.BFLY P6, R14, R13, R12, R11 ;  /* 0x0c00000c0d0e7389 */ /* 0x00006400000c000b */
[----:B01----:R-:W-:Y:S05]  /*4300*/  ENDCOLLECTIVE ;  /* 0x000000000000791b */ /* 0x003fea0003800000 */
.L_x_11189:
[----:B------:R-:W-:Y:S02]  /*4310*/  HFMA2 R12, -RZ, RZ, 0, 5.9604644775390625e-08 ;  /* 0x00000001ff0c7431 */ /* 0x000fe400000001ff */
[----:B------:R-:W-:-:S05]  /*4320*/  FADD R30, R29, R14 ;  /* 0x0000000e1d1e7221 */ /* 0x000fca0000000000 */
[----:B------:R-:W-:-:S07]  /*4330*/  MOV R13, R30 ;  /* 0x0000001e000d7202 */ /* 0x000fce0000000f00 */
[----:B------:R-:W-:Y:S05]  /*4340*/  WARPSYNC.COLLECTIVE R15, `(.L_x_11190) ;  /* 0x000000000f087348 */ /* 0x000fea0003c00000 */
[----:B------:R0:W1:Y:S02]  /*4350*/  SHFL.BFLY P6, R14, R13, R12, R11 ;  /* 0x0c00000c0d0e7389 */ /* 0x00006400000c000b */
[----:B01----:R-:W-:Y:S05]  /*4360*/  ENDCOLLECTIVE ;  /* 0x000000000000791b */ /* 0x003fea0003800000 */
.L_x_11190:
[----:B------:R-:W-:Y:S05]  /*4370*/  BRA `(.L_x_11191) ;  /* 0xffffffd400dc7947 */ /* 0x000fea000383ffff */
        .weak           $__internal_206_$__cuda_sm3x_div_rn_noftz_f32_slowpath
        .type           $__internal_206_$__cuda_sm3x_div_rn_noftz_f32_slowpath,@function
        .size           $__internal_206_$__cuda_sm3x_div_rn_noftz_f32_slowpath,(.L_x_25658 - $__internal_206_$__cuda_sm3x_div_rn_noftz_f32_slowpath)
$__internal_206_$__cuda_sm3x_div_rn_noftz_f32_slowpath:
        /* <DEDUP_REMOVED lines=35> */
.L_x_11193:
        /* <DEDUP_REMOVED lines=51> */
.L_x_11200:
[----:B------:R-:W-:-:S04]  /*48e0*/  LOP3.LUT R6, R6, 0x80000000, RZ, 0xc0, !PT ;  /* 0x8000000006067812 */ /* 0x000fc800078ec0ff */
[----:B------:R-:W-:Y:S01]  /*48f0*/  LOP3.LUT R6, R6, 0x7f800000, RZ, 0xfc, !PT ;  /* 0x7f80000006067812 */ /* 0x000fe200078efcff */
[----:B------:R-:W-:Y:S06]  /*4900*/  BRA `(.L_x_11201) ;  /* 0x0000000000047947 */ /* 0x000fec0003800000 */
.L_x_11199:
[----:B------:R-:W-:-:S07]  /*4910*/  LEA R6, R58, R6, 0x17 ;  /* 0x000000063a067211 */ /* 0x000fce00078eb8ff */
.L_x_11201:
[----:B------:R-:W-:Y:S05]  /*4920*/  BSYNC.RECONVERGENT B2 ;  /* 0x0000000000027941 */ /* 0x000fea0003800200 */
.L_x_11198:
[----:B------:R-:W-:Y:S05]  /*4930*/  BRA `(.L_x_11202) ;  /* 0x0000000000207947 */ /* 0x000fea0003800000 */
.L_x_11197:
[----:B------:R-:W-:-:S04]  /*4940*/  LOP3.LUT R6, R55, 0x80000000, R6, 0x48, !PT ;  /* 0x8000000037067812 */ /* 0x000fc800078e4806 */
[----:B------:R-:W-:Y:S01]  /*4950*/  LOP3.LUT R6, R6, 0x7f800000, RZ, 0xfc, !PT ;  /* 0x7f80000006067812 */ /* 0x000fe200078efcff */
[----:B------:R-:W-:Y:S06]  /*4960*/  BRA `(.L_x_11202) ;  /* 0x0000000000147947 */ /* 0x000fec0003800000 */
.L_x_11196:
[----:B------:R-:W-:Y:S01]  /*4970*/  LOP3.LUT R6, R55, 0x80000000, R6, 0x48, !PT ;  /* 0x8000000037067812 */ /* 0x000fe200078e4806 */
[----:B------:R-:W-:Y:S06]  /*4980*/  BRA `(.L_x_11202) ;  /* 0x00000000000c7947 */ /* 0x000fec0003800000 */
.L_x_11195:
[----:B------:R-:W0:Y:S01]  /*4990*/  MUFU.RSQ R6, -QNAN ;  /* 0xffc0000000067908 */ /* 0x000e220000001400 */
[----:B------:R-:W-:Y:S05]  /*49a0*/  BRA `(.L_x_11202) ;  /* 0x0000000000047947 */ /* 0x000fea0003800000 */
.L_x_11194:
[----:B------:R-:W-:-:S07]  /*49b0*/  FADD.FTZ R6, R6, R11 ;  /* 0x0000000b06067221 */ /* 0x000fce0000010000 */
.L_x_11202:
[----:B------:R-:W-:Y:S05]  /*49c0*/  BSYNC.RECONVERGENT B1 ;  /* 0x0000000000017941 */ /* 0x000fea0003800200 */
.L_x_11192:
[----:B------:R-:W-:-:S04]  /*49d0*/  HFMA2 R13, -RZ, RZ, 0, 0 ;  /* 0x00000000ff0d7431 */ /* 0x000fc800000001ff */
[----:B0-----:R-:W-:Y:S05]  /*49e0*/  RET.REL.NODEC R12 `(_Z15SoftmaxWarpImplI10DirectLoadI6__halffE11DirectStoreIfS1_EfLi1ELi19ELi32ELi1ELb1EL9Algorithm0EEvT_T0_ll) ;  /* 0xffffffb40c847950 */ /* 0x001fea0003c3ffff */
.L_x_11203:
        /* <DEDUP_REMOVED lines=9> */
.L_x_25658:


//--------------------- .text._Z15SoftmaxWarpImplI10DirectLoadI6__halffE11DirectStoreIfS1_EfLi1ELi19ELi32ELi1ELb0EL9Algorithm0EEvT_T0_ll --------------------------
	.section	.text._Z15SoftmaxWarpImplI10DirectLoadI6__halffE11DirectStoreIfS1_EfLi1ELi19ELi32ELi1ELb0EL9Algorithm0EEvT_T0_ll,"ax",@progbits
	.align	128
        .global         _Z15SoftmaxWarpImplI10DirectLoadI6__halffE11DirectStoreIfS1_EfLi1ELi19ELi32ELi1ELb0EL9Algorithm0EEvT_T0_ll
        .type           _Z15SoftmaxWarpImplI10DirectLoadI6__halffE11DirectStoreIfS1_EfLi1ELi19ELi32ELi1ELb0EL9Algorithm0EEvT_T0_ll,@function
        .size           _Z15SoftmaxWarpImplI10DirectLoadI6__halffE11DirectStoreIfS1_EfLi1ELi19ELi32ELi1ELb0EL9Algorithm0EEvT_T0_ll,(.L_x_25659 - _Z15SoftmaxWarpImplI10DirectLoadI6__halffE11DirectStoreIfS1_EfLi1ELi19ELi32ELi1ELb0EL9Algorithm0EEvT_T0_ll)
        .other          _Z15SoftmaxWarpImplI10DirectLoadI6__halffE11DirectStoreIfS1_EfLi1ELi19ELi32ELi1ELb0EL9Algorithm0EEvT_T0_ll,@"STO_CUDA_ENTRY STV_DEFAULT"
_Z15SoftmaxWarpImplI10DirectLoadI6__halffE11DirectStoreIfS1_EfLi1ELi19ELi32ELi1ELb0EL9Algorithm0EEvT_T0_ll:
.text._Z15SoftmaxWarpImplI10DirectLoadI6__halffE11DirectStoreIfS1_EfLi1ELi19ELi32ELi1ELb0EL9Algorithm0EEvT_T0_ll:
        /* <DEDUP_REMOVED lines=24> */
.L_x_11204:
        /* <DEDUP_REMOVED lines=13> */
.L_x_11244:
        /* <DEDUP_REMOVED lines=285> */
.L_x_11256:
        /* <DEDUP_REMOVED lines=11> */
[----:B01----:R-:W-:Y:S05]  /*14d0*/  CALL.REL.NOINC `($__internal_207_$__cuda_sm3x_div_rn_noftz_f32_slowpath) ;  /* 0x0000002000f87944 */ /* 0x003fea0003c00000 */
[----:B------:R-:W-:-:S07]  /*14e0*/  MOV R14, R6 ;  /* 0x00000006000e7202 */ /* 0x000fce0000000f00 */
.L_x_11207:
[----:B------:R-:W-:Y:S05]  /*14f0*/  BSYNC.RECONVERGENT B2 ;  /* 0x0000000000027941 */ /* 0x000fea0003800200 */
.L_x_11206:
        /* <DEDUP_REMOVED lines=11> */
[----:B01----:R-:W-:Y:S05]  /*15b0*/  CALL.REL.NOINC `($__internal_207_$__cuda_sm3x_div_rn_noftz_f32_slowpath) ;  /* 0x0000002000c07944 */ /* 0x003fea0003c00000 */
[----:B------:R-:W-:-:S07]  /*15c0*/  MOV R15, R6 ;  /* 0x00000006000f7202 */ /* 0x000fce0000000f00 */
.L_x_11209:
[----:B------:R-:W-:Y:S05]  /*15d0*/  BSYNC.RECONVERGENT B2 ;  /* 0x0000000000027941 */ /* 0x000fea0003800200 */
.L_x_11208:
        /* <DEDUP_REMOVED lines=13> */
.L_x_11211:
[----:B------:R-:W-:Y:S05]  /*16b0*/  BSYNC.RECONVERGENT B2 ;  /* 0x0000000000027941 */ /* 0x000fea0003800200 */
.L_x_11210:
        /* <DEDUP_REMOVED lines=13> */
.L_x_11213:
[----:B------:R-:W-:Y:S05]  /*1790*/  BSYNC.RECONVERGENT B2 ;  /* 0x0000000000027941 */ /* 0x000fea0003800200 */
.L_x_11212:
        /* <DEDUP_REMOVED lines=13> */
.L_x_11215:
[----:B------:R-:W-:Y:S05]  /*1870*/  BSYNC.RECONVERGENT B2 ;  /* 0x0000000000027941 */ /* 0x000fea0003800200 */
.L_x_11214:
        /* <DEDUP_REMOVED lines=13> */
.L_x_11217:
[----:B------:R-:W-:Y:S05]  /*1950*/  BSYNC.RECONVERGENT B2 ;  /* 0x0000000000027941 */ /* 0x000fea0003800200 */
.L_x_11216:
        /* <DEDUP_REMOVED lines=13> */
.L_x_11219:
[----:B------:R-:W-:Y:S05]  /*1a30*/  BSYNC.RECONVERGENT B2 ;  /* 0x0000000000027941 */ /* 0x000fea0003800200 */
.L_x_11218:
        /* <DEDUP_REMOVED lines=13> */
.L_x_11221:
[----:B------:R-:W-:Y:S05]  /*1b10*/  BSYNC.RECONVERGENT B2 ;  /* 0x0000000000027941 */ /* 0x000fea0003800200 */
.L_x_11220:
        /* <DEDUP_REMOVED lines=13> */
.L_x_11223:
[----:B------:R-:W-:Y:S05]  /*1bf0*/  BSYNC.RECONVERGENT B2 ;  /* 0x0000000000027941 */ /* 0x000fea0003800200 */
.L_x_11222:
        /* <DEDUP_REMOVED lines=13> */
.L_x_11225:
[----:B------:R-:W-:Y:S05]  /*1cd0*/  BSYNC.RECONVERGENT B2 ;  /* 0x0000000000027941 */ /* 0x000fea0003800200 */
.L_x_11224:
        /* <DEDUP_REMOVED lines=13> */
.L_x_11227:
[----:B------:R-:W-:Y:S05]  /*1db0*/  BSYNC.RECONVERGENT B2 ;  /* 0x0000000000027941 */ /* 0x000fea0003800200 */
.L_x_11226:
        /* <DEDUP_REMOVED lines=13> */
.L_x_11229:
[----:B------:R-:W-:Y:S05]  /*1e90*/  BSYNC.RECONVERGENT B2 ;  /* 0x0000000000027941 */ /* 0x000fea0003800200 */
.L_x_11228:
        /* <DEDUP_REMOVED lines=13> */
.L_x_11231:
[----:B------:R-:W-:Y:S05]  /*1f70*/  BSYNC.RECONVERGENT B2 ;  /* 0x0000000000027941 */ /* 0x000fea0003800200 */
.L_x_11230:
        /* <DEDUP_REMOVED lines=13> */
.L_x_11233:
[----:B------:R-:W-:Y:S05]  /*2050*/  BSYNC.RECONVERGENT B2 ;  /* 0x0000000000027941 */ /* 0x000fea0003800200 */
.L_x_11232:
        /* <DEDUP_REMOVED lines=13> */
.L_x_11235:
[----:B------:R-:W-:Y:S05]  /*2130*/  BSYNC.RECONVERGENT B2 ;  /* 0x0000000000027941 */ /* 0x000fea0003800200 */
.L_x_11234:
        /* <DEDUP_REMOVED lines=13> */
.L_x_11237:
[----:B------:R-:W-:Y:S05]  /*2210*/  BSYNC.RECONVERGENT B2 ;  /* 0x0000000000027941 */ /* 0x000fea0003800200 */
.L_x_11236:
        /* <DEDUP_REMOVED lines=13> */
.L_x_11239:
[----:B------:R-:W-:Y:S05]  /*22f0*/  BSYNC.RECONVERGENT B2 ;  /* 0x0000000000027941 */ /* 0x000fea0003800200 */
.L_x_11238:
        /* <DEDUP_REMOVED lines=13> */
.L_x_11241:
[----:B------:R-:W-:Y:S05]  /*23d0*/  BSYNC.RECONVERGENT B2 ;  /* 0x0000000000027941 */ /* 0x000fea0003800200 */
.L_x_11240:
        /* <DEDUP_REMOVED lines=12> */
.L_x_11243:
[----:B------:R-:W-:Y:S05]  /*24a0*/  BSYNC.RECONVERGENT B2 ;  /* 0x0000000000027941 */ /* 0x000fea0003800200 */
.L_x_11242:
        /* <DEDUP_REMOVED lines=27> */
[C---:B------:R-:W-:Y:S02]  /*2660*/  R2UR UR12, R26.reuse ;  /* 0x000000001a0c72ca */ /* 0x040fe400000e0000 */
[C---:B------:R-:W-:Y:S01]  /*2670*/  R2UR UR13, R27.reuse ;  /* 0x000000001b0d72ca */ /* 0x040fe200000e0000 */
[----:B------:R-:W-:Y:S01]  /*2680*/  STG.E.U16 desc[UR4][R12.64+0x200], R7 ;  /* 0x000200070c007986 */ /* 0x000fe2000c101504 */
[----:B------:R-:W-:Y:S02]  /*2690*/  R2UR UR14, R26 ;  /* 0x000000001a0e72ca */ /* 0x000fe400000e0000 */
[----:B------:R-:W-:Y:S01]  /*26a0*/  R2UR UR15, R27 ;  /* 0x000000001b0f72ca */ /* 0x000fe200000e0000 */
[----:B------:R-:W-:Y:S01]  /*26b0*/  STG.E.U16 desc[UR8][R12.64+0x280], R9 ;  /* 0x000280090c007986 */ /* 0x000fe2000c101508 */
[----:B------:R-:W-:-:S02]  /*26c0*/  F2FP.F16.F32.PACK_AB R4, R5, R4 ;  /* 0x000000040504723e */ /* 0x000fc400000000ff */
        /* <DEDUP_REMOVED lines=8> */
[----:B------:R-:W-:Y:S01]  /*2750*/  F2FP.F16.F32.PACK_AB R16, R23, R16 ;  /* 0x000000101710723e */ /* 0x000fe200000000ff */
[----:B------:R2:W-:Y:S01]  /*2760*/  STG.E.U16 desc[UR6][R12.64+0x40], R11 ;  /* 0x0000400b0c007986 */ /* 0x0005e2000c101506 */
[----:B------:R-:W-:Y:S02]  /*2770*/  F2FP.F16.F32.PACK_AB R21, R21, R22 ;  /* 0x000000161515723e */ /* 0x000fe400000000ff */
[----:B------:R-:W-:Y:S01]  /*2780*/  F2FP.F16.F32.PACK_AB R19, R19, R20 ;  /* 0x000000141313723e */ /* 0x000fe200000000ff */
[----:B------:R3:W-:Y:S01]  /*2790*/  STG.E.U16 desc[UR6][R12.64+0x240], R0 ;  /* 0x000240000c007986 */ /* 0x0007e2000c101506 */
[----:B----4-:R-:W-:Y:S02]  /*27a0*/  PRMT R3, R16, 0x7632, R3 ;  /* 0x0000763210037816 */ /* 0x010fe40000000003 */
[----:B------:R-:W-:Y:S01]  /*27b0*/  F2FP.F16.F32.PACK_AB R6, RZ, R6 ;  /* 0x00000006ff06723e */ /* 0x000fe200000000ff */
        /* <DEDUP_REMOVED lines=15> */
.L_x_11205:
[----:B------:R-:W-:Y:S01]  /*28b0*/  BSSY B0, `(.L_x_11245) ;  /* 0x0000007000007945 */ /* 0x000fe20003800000 */
[----:B------:R-:W-:Y:S02]  /*28c0*/  MOV R12, 0x10 ;  /* 0x00000010000c7802 */ /* 0x000fe40000000f00 */
[----:B------:R-:W-:Y:S02]  /*28d0*/  MOV R11, 0x1f ;  /* 0x0000001f000b7802 */ /* 0x000fe40000000f00 */
[----:B------:R-:W-:-:S07]  /*28e0*/  MOV R15, 0xffffffff ;  /* 0xffffffff000f7802 */ /* 0x000fce0000000f00 */
[----:B0-----:R-:W-:Y:S05]  /*28f0*/  WARPSYNC.COLLECTIVE R15, `(.L_x_11246) ;  /* 0x000000000f087348 */ /* 0x001fea0003c00000 */
[----:B------:R1:W2:Y:S02]  /*2900*/  SHFL.BFLY P6, R14, R13, R12, R11 ;  /* 0x0c00000c0d0e7389 */ /* 0x0002a400000c000b */
[----:B012---:R-:W-:Y:S05]  /*2910*/  ENDCOLLECTIVE ;  /* 0x000000000000791b */ /* 0x007fea0003800000 */
.L_x_11246:
[----:B------:R-:W-:Y:S05]  /*2920*/  BSYNC B0 ;  /* 0x0000000000007941 */ /* 0x000fea0003800000 */
.L_x_11245:
[----:B------:R-:W-:Y:S01]  /*2930*/  HFMA2 R11, -RZ, RZ, 0, 1.847743988037109375e-06 ;  /* 0x0000001fff0b7431 */ /* 0x000fe200000001ff */
[----:B------:R-:W-:Y:S02]  /*2940*/  FMNMX R13, R13, R14, !PT ;  /* 0x0000000e0d0d7209 */ /* 0x000fe40007800000 */
[----:B------:R-:W-:Y:S02]  /*2950*/  MOV R12, 0x8 ;  /* 0x00000008000c7802 */ /* 0x000fe40000000f00 */
[----:B------:R-:W-:-:S07]  /*2960*/  MOV R15, 0xffffffff ;  /* 0xffffffff000f7802 */ /* 0x000fce0000000f00 */
[----:B------:R-:W-:Y:S05]  /*2970*/  WARPSYNC.COLLECTIVE R15, `(.L_x_11247) ;  /* 0x000000000f087348 */ /* 0x000fea0003c00000 */
[----:B------:R0:W1:Y:S02]  /*2980*/  SHFL.BFLY P6, R14, R13, R12, R11 ;  /* 0x0c00000c0d0e7389 */ /* 0x00006400000c000b */
[----:B01----:R-:W-:Y:S05]  /*2990*/  ENDCOLLECTIVE ;  /* 0x000000000000791b */ /* 0x003fea0003800000 */
.L_x_11247:
[----:B------:R-:W-:Y:S01]  /*29a0*/  HFMA2 R12, -RZ, RZ, 0, 2.384185791015625e-07 ;  /* 0x00000004ff0c7431 */ /* 0x000fe200000001ff */
[----:B------:R-:W-:-:S04]  /*29b0*/  FMNMX R0, R13, R14, !PT ;  /* 0x0000000e0d007209 */ /* 0x000fc80007800000 */
[----:B------:R-:W-:-:S07]  /*29c0*/  MOV R13, R0 ;  /* 0x00000000000d7202 */ /* 0x000fce0000000f00 */
[----:B------:R-:W-:Y:S05]  /*29d0*/  WARPSYNC.COLLECTIVE R15, `(.L_x_11248) ;  /* 0x000000000f087348 */ /* 0x000fea0003c00000 */
[----:B------:R0:W1:Y:S02]  /*29e0*/  SHFL.BFLY P6, R14, R13, R12, R11 ;  /* 0x0c00000c0d0e7389 */ /* 0x00006400000c000b */
[----:B01----:R-:W-:Y:S05]  /*29f0*/  ENDCOLLECTIVE ;  /* 0x000000000000791b */ /* 0x003fea0003800000 */
.L_x_11248:
[----:B------:R-:W-:Y:S01]  /*2a00*/  HFMA2 R12, -RZ, RZ, 0, 1.1920928955078125e-07 ;  /* 0x00000002ff0c7431 */ /* 0x000fe200000001ff */
[----:B------:R-:W-:-:S04]  /*2a10*/  FMNMX R2, R0, R14, !PT ;  /* 0x0000000e00027209 */ /* 0x000fc80007800000 */
[----:B------:R-:W-:-:S07]  /*2a20*/  MOV R13, R2 ;  /* 0x00000002000d7202 */ /* 0x000fce0000000f00 */
[----:B------:R-:W-:Y:S05]  /*2a30*/  WARPSYNC.COLLECTIVE R15, `(.L_x_11249) ;  /* 0x000000000f087348 */ /* 0x000fea0003c00000 */
[----:B------:R0:W1:Y:S02]  /*2a40*/  SHFL.BFLY P6, R14, R13, R12, R11 ;  /* 0x0c00000c0d0e7389 */ /* 0x00006400000c000b */
[----:B01----:R-:W-:Y:S05]  /*2a50*/  ENDCOLLECTIVE ;  /* 0x000000000000791b */ /* 0x003fea0003800000 */
.L_x_11249:
[----:B------:R-:W-:Y:S01]  /*2a60*/  HFMA2 R12, -RZ, RZ, 0, 5.9604644775390625e-08 ;  /* 0x00000001ff0c7431 */ /* 0x000fe200000001ff */
[----:B------:R-:W-:-:S04]  /*2a70*/  FMNMX R3, R2, R14, !PT ;  /* 0x0000000e02037209 */ /* 0x000fc80007800000 */
[----:B------:R-:W-:-:S07]  /*2a80*/  MOV R13, R3 ;  /* 0x00000003000d7202 */ /* 0x000fce0000000f00 */
[----:B------:R-:W-:Y:S05]  /*2a90*/  WARPSYNC.COLLECTIVE R15, `(.L_x_11250) ;  /* 0x000000000f087348 */ /* 0x000fea0003c00000 */
[----:B------:R0:W1:Y:S02]  /*2aa0*/  SHFL.BFLY P6, R14, R13, R12, R11 ;  /* 0x0c00000c0d0e7389 */ /* 0x00006400000c000b */
[----:B01----:R-:W-:Y:S05]  /*2ab0*/  ENDCOLLECTIVE ;  /* 0x000000000000791b */ /* 0x003fea0003800000 */
.L_x_11250:
        /* <DEDUP_REMOVED lines=199> */
.L_x_11251:
[----:B------:R-:W-:Y:S02]  /*3730*/  HFMA2 R12, -RZ, RZ, 0, 4.76837158203125e-07 ;  /* 0x00000008ff0c7431 */ /* 0x000fe400000001ff */
[----:B------:R-:W-:-:S05]  /*3740*/  FADD R25, R13, R14 ;  /* 0x0000000e0d197221 */ /* 0x000fca0000000000 */
[----:B------:R-:W-:-:S07]  /*3750*/  MOV R13, R25 ;  /* 0x00000019000d7202 */ /* 0x000fce0000000f00 */
[----:B------:R-:W-:Y:S05]  /*3760*/  WARPSYNC.COLLECTIVE R15, `(.L_x_11252) ;  /* 0x000000000f087348 */ /* 0x000fea0003c00000 */
[----:B------:R0:W1:Y:S02]  /*3770*/  SHFL.BFLY P6, R14, R13, R12, R11 ;  /* 0x0c00000c0d0e7389 */ /* 0x00006400000c000b */
[----:B01----:R-:W-:Y:S05]  /*3780*/  ENDCOLLECTIVE ;  /* 0x000000000000791b */ /* 0x003fea0003800000 */
.L_x_11252:
[----:B------:R-:W-:Y:S02]  /*3790*/  HFMA2 R12, -RZ, RZ, 0, 2.384185791015625e-07 ;  /* 0x00000004ff0c7431 */ /* 0x000fe400000001ff */
[----:B------:R-:W-:-:S05]  /*37a0*/  FADD R32, R25, R14 ;  /* 0x0000000e19207221 */ /* 0x000fca0000000000 */
[----:B------:R-:W-:-:S07]  /*37b0*/  MOV R13, R32 ;  /* 0x00000020000d7202 */ /* 0x000fce0000000f00 */
[----:B------:R-:W-:Y:S05]  /*37c0*/  WARPSYNC.COLLECTIVE R15, `(.L_x_11253) ;  /* 0x000000000f087348 */ /* 0x000fea0003c00000 */
[----:B------:R0:W1:Y:S02]  /*37d0*/  SHFL.BFLY P6, R14, R13, R12, R11 ;  /* 0x0c00000c0d0e7389 */ /* 0x00006400000c000b */
[----:B01----:R-:W-:Y:S05]  /*37e0*/  ENDCOLLECTIVE ;  /* 0x000000000000791b */ /* 0x003fea0003800000 */
.L_x_11253:
[----:B------:R-:W-:Y:S02]  /*37f0*/  HFMA2 R12, -RZ, RZ, 0, 1.1920928955078125e-07 ;  /* 0x00000002ff0c7431 */ /* 0x000fe400000001ff */
[----:B------:R-:W-:-:S05]  /*3800*/  FADD R33, R32, R14 ;  /* 0x0000000e20217221 */ /* 0x000fca0000000000 */
[----:B------:R-:W-:-:S07]  /*3810*/  MOV R13, R33 ;  /* 0x00000021000d7202 */ /* 0x000fce0000000f00 */
[----:B------:R-:W-:Y:S05]  /*3820*/  WARPSYNC.COLLECTIVE R15, `(.L_x_11254) ;  /* 0x000000000f087348 */ /* 0x000fea0003c00000 */
[----:B------:R0:W1:Y:S02]  /*3830*/  SHFL.BFLY P6, R14, R13, R12, R11 ;  /* 0x0c00000c0d0e7389 */ /* 0x00006400000c000b */
[----:B01----:R-:W-:Y:S05]  /*3840*/  ENDCOLLECTIVE ;  /* 0x000000000000791b */ /* 0x003fea0003800000 */
.L_x_11254:
[----:B------:R-:W-:Y:S02]  /*3850*/  HFMA2 R12, -RZ, RZ, 0, 5.9604644775390625e-08 ;  /* 0x00000001ff0c7431 */ /* 0x000fe400000001ff */
[----:B------:R-:W-:-:S05]  /*3860*/  FADD R34, R33, R14 ;  /* 0x0000000e21227221 */ /* 0x000fca0000000000 */
[----:B------:R-:W-:-:S07]  /*3870*/  MOV R13, R34 ;  /* 0x00000022000d7202 */ /* 0x000fce0000000f00 */
[----:B------:R-:W-:Y:S05]  /*3880*/  WARPSYNC.COLLECTIVE R15, `(.L_x_11255) ;  /* 0x000000000f087348 */ /* 0x000fea0003c00000 */
[----:B------:R0:W1:Y:S02]  /*3890*/  SHFL.BFLY P6, R14, R13, R12, R11 ;  /* 0x0c00000c0d0e7389 */ /* 0x00006400000c000b */
[----:B01----:R-:W-:Y:S05]  /*38a0*/  ENDCOLLECTIVE ;  /* 0x000000000000791b */ /* 0x003fea0003800000 */
.L_x_11255:
[----:B------:R-:W-:Y:S05]  /*38b0*/  BRA `(.L_x_11256) ;  /* 0xffffffd800d87947 */ /* 0x000fea000383ffff */
        .weak           $__internal_207_$__cuda_sm3x_div_rn_noftz_f32_slowpath
        .type           $__internal_207_$__cuda_sm3x_div_rn_noftz_f32_slowpath,@function
        .size           $__internal_207_$__cuda_sm3x_div_rn_noftz_f32_slowpath,(.L_x_25659 - $__internal_207_$__cuda_sm3x_div_rn_noftz_f32_slowpath)
$__internal_207_$__cuda_sm3x_div_rn_noftz_f32_slowpath:
        /* <DEDUP_REMOVED lines=36> */
.L_x_11258:
        /* <DEDUP_REMOVED lines=51> */
.L_x_11265:
[----:B------:R-:W-:-:S04]  /*3e30*/  LOP3.LUT R6, R6, 0x80000000, RZ, 0xc0, !PT ;  /* 0x8000000006067812 */ /* 0x000fc800078ec0ff */
[----:B------:R-:W-:Y:S01]  /*3e40*/  LOP3.LUT R6, R6, 0x7f800000, RZ, 0xfc, !PT ;  /* 0x7f80000006067812 */ /* 0x000fe200078efcff */
[----:B------:R-:W-:Y:S06]  /*3e50*/  BRA `(.L_x_11266) ;  /* 0x0000000000047947 */ /* 0x000fec0003800000 */
.L_x_11264:
[----:B------:R-:W-:-:S07]  /*3e60*/  LEA R6, R13, R6, 0x17 ;  /* 0x000000060d067211 */ /* 0x000fce00078eb8ff */
.L_x_11266:
[----:B------:R-:W-:Y:S05]  /*3e70*/  BSYNC.RECONVERGENT B1 ;  /* 0x0000000000017941 */ /* 0x000fea0003800200 */
.L_x_11263:
[----:B------:R-:W-:Y:S05]  /*3e80*/  BRA `(.L_x_11267) ;  /* 0x0000000000207947 */ /* 0x000fea0003800000 */
.L_x_11262:
[----:B------:R-:W-:-:S04]  /*3e90*/  LOP3.LUT R6, R33, 0x80000000, R6, 0x48, !PT ;  /* 0x8000000021067812 */ /* 0x000fc800078e4806 */
[----:B------:R-:W-:Y:S01]  /*3ea0*/  LOP3.LUT R6, R6, 0x7f800000, RZ, 0xfc, !PT ;  /* 0x7f80000006067812 */ /* 0x000fe200078efcff */
[----:B------:R-:W-:Y:S06]  /*3eb0*/  BRA `(.L_x_11267) ;  /* 0x0000000000147947 */ /* 0x000fec0003800000 */
.L_x_11261:
[----:B------:R-:W-:Y:S01]  /*3ec0*/  LOP3.LUT R6, R33, 0x80000000, R6, 0x48, !PT ;  /* 0x8000000021067812 */ /* 0x000fe200078e4806 */
[----:B------:R-:W-:Y:S06]  /*3ed0*/  BRA `(.L_x_11267) ;  /* 0x00000000000c7947 */ /* 0x000fec0003800000 */
.L_x_11260:
[----:B------:R-:W0:Y:S01]  /*3ee0*/  MUFU.RSQ R6, -QNAN ;  /* 0xffc0000000067908 */ /* 0x000e220000001400 */
[----:B------:R-:W-:Y:S05]  /*3ef0*/  BRA `(.L_x_11267) ;  /* 0x0000000000047947 */ /* 0x000fea0003800000 */
.L_x_11259:
[----:B------:R-:W-:-:S07]  /*3f00*/  FADD.FTZ R6, R6, R11 ;  /* 0x0000000b06067221 */ /* 0x000fce0000010000 */
.L_x_11267:
[----:B------:R-:W-:Y:S05]  /*3f10*/  BSYNC.RECONVERGENT B0 ;  /* 0x0000000000007941 */ /* 0x000fea0003800200 */
.L_x_11257:
[----:B------:R-:W-:Y:S01]  /*3f20*/  HFMA2 R13, -RZ, RZ, 0, 0 ;  /* 0x00000000ff0d7431 */ /* 0x000fe200000001ff */
[----:B------:R-:W-:-:S04]  /*3f30*/  MOV R12, R32 ;  /* 0x00000020000c7202 */ /* 0x000fc80000000f00 */
[----:B0-----:R-:W-:Y:S05]  /*3f40*/  RET.REL.NODEC R12 `(_Z15SoftmaxWarpImplI10DirectLoadI6__halffE11DirectStoreIfS1_EfLi1ELi19ELi32ELi1ELb0EL9Algorithm0EEvT_T0_ll) ;  /* 0xffffffc00c2c7950 */ /* 0x001fea0003c3ffff */
.L_x_11268:
        /* <DEDUP_REMOVED lines=11> */
.L_x_25659:


//--------------------- .text._Z15SoftmaxWarpImplI10DirectLoadI6__halffE11DirectStoreIfS1_EfLi1ELi18ELi32ELi1ELb1EL9Algorithm0EEvT_T0_ll --------------------------
	.section	.text._Z15SoftmaxWarpImplI10DirectLoadI6__halffE11DirectStoreIfS1_EfLi1ELi18ELi32ELi1ELb1EL9Algorithm0EEvT_T0_ll,"ax",@progbits
	.align	128
        .global         _Z15SoftmaxWarpImplI10DirectLoadI6__halffE11DirectStoreIfS1_EfLi1ELi18ELi32ELi1ELb1EL9Algorithm0EEvT_T0_ll
        .type           _Z15SoftmaxWarpImplI10DirectLoadI6__halffE11DirectStoreIfS1_EfLi1ELi18ELi32ELi1ELb1EL9Algorithm0EEvT_T0_ll,@function
        .size           _Z15SoftmaxWarpImplI10DirectLoadI6__halffE11DirectStoreIfS1_EfLi1ELi18ELi32ELi1ELb1EL9Algorithm0EEvT_T0_ll,(.L_x_25660 - _Z15SoftmaxWarpImplI10DirectLoadI6__halffE11DirectStoreIfS1_EfLi1ELi18ELi32ELi1ELb1EL9Algorithm0EEvT_T0_ll)
        .other          _Z15SoftmaxWarpImplI10DirectLoadI6__halffE11DirectStoreIfS1_EfLi1ELi18ELi32ELi1ELb1EL9Algorithm0EEvT_T0_ll,@"STO_CUDA_ENTRY STV_DEFAULT"
_Z15SoftmaxWarpImplI10DirectLoadI6__halffE11DirectStoreIfS1_EfLi1ELi18ELi32ELi1ELb1EL9Algorithm0EEvT_T0_ll:
.text._Z15SoftmaxWarpImplI10DirectLoadI6__halffE11DirectStoreIfS1_EfLi1ELi18ELi32ELi1ELb1EL9Algorithm0EEvT_T0_ll:
        /* <DEDUP_REMOVED lines=25> */
.L_x_11269:
        /* <DEDUP_REMOVED lines=31> */
.L_x_11308:
[----:B------:R-:W-:Y:S01]  /*0380*/  HFMA2 R3, -RZ, RZ, 0, 0 ;  /* 0x00000000ff037431 */ /* 0x000fe200000001ff */
[----:B------:R-:W-:Y:S01]  /*0390*/  ISETP.GE.U32.AND P0, PT, R32, UR44, PT ;  /* 0x0000002c20007c0c */ /* 0x000fe2000bf06070 */
[----:B-1----:R-:W-:Y:S01]  /*03a0*/  IMAD R7, R28, UR42, RZ ;  /* 0x0000002a1c077c24 */ /* 0x002fe2000f8e02ff */
[----:B------:R-:W-:Y:S02]  /*03b0*/  ISETP.GE.U32.AND P5, PT, R47, UR44, PT ;  /* 0x0000002c2f007c0c */ /* 0x000fe4000bfa6070 */
[----:B------:R-:W-:Y:S02]  /*03c0*/  ISETP.GE.AND.EX P0, PT, RZ, UR45, PT, P0 ;  /* 0x0000002dff007c0c */ /* 0x000fe4000bf06300 */
[----:B------:R-:W-:Y:S02]  /*03d0*/  MOV R2, R32 ;  /* 0x0000002000027202 */ /* 0x000fe40000000f00 */
[----:B------:R-:W-:Y:S02]  /*03e0*/  ISETP.GE.U32.AND P1, PT, R46, UR44, PT ;  /* 0x0000002c2e007c0c */ /* 0x000fe4000bf26070 */
[----:B------:R-:W-:Y:S01]  /*03f0*/  ISETP.GE.AND.EX P5, PT, RZ, UR45, PT, P5 ;  /* 0x0000002dff007c0c */ /* 0x000fe2000bfa6350 */
        /* <DEDUP_REMOVED lines=8> */
[----:B------:R-:W-:-:S02]  /*0480*/  @!P0 R2UR UR4, R24 ;  /* 0x00000000180482ca */ /* 0x000fc400000e0000 */
[----:B------:R-:W-:Y:S02]  /*0490*/  @!P0 R2UR UR5, R25 ;  /* 0x00000000190582ca */ /* 0x000fe400000e0000 */
[----:B------:R-:W-:Y:S02]  /*04a0*/  LEA.HI.X R3, R4, UR41, R3, 0x1, P2 ;  /* 0x0000002904037c11 */ /* 0x000fe400090f0c03 */
        /* <DEDUP_REMOVED lines=27> */
[----:B------:R-:W-:-:S13]  /*0660*/  @!P6 R2UR UR5, R25 ;  /* 0x000000001905e2ca */ /* 0x000fda00000e0000 */
[----:B------:R-:W5:Y:S01]  /*0670*/  @!P6 LDG.E.U16 R11, desc[UR4][R2.64+0x180] ;  /* 0x00018004020be981 */ /* 0x000f62000c1e1500 */
[----:B--2---:R-:W-:-:S05]  /*0680*/  @!P0 HADD2.F32 R64, -RZ, R4.H0_H0 ;  /* 0x20000004ff408230 */ /* 0x004fca0000004100 */
[----:B------:R-:W-:Y:S01]  /*0690*/  @!P0 FMNMX R13, R64, -INF , !PT ;  /* 0xff800000400d8809 */ /* 0x000fe20007800000 */
[----:B---3--:R-:W-:Y:S01]  /*06a0*/  @!P5 HADD2.F32 R60, -RZ, R0.H0_H0 ;  /* 0x20000000ff3cd230 */ /* 0x008fe20000004100 */
[----:B------:R-:W-:-:S04]  /*06b0*/  MOV R4, 0xff800000 ;  /* 0xff80000000047802 */ /* 0x000fc80000000f00 */
        /* <DEDUP_REMOVED lines=16> */
[----:B------:R-:W-:Y:S02]  /*07c0*/  @!P2 FMNMX R13, R13, R6, !PT ;  /* 0x000000060d0da209 */ /* 0x000fe40007800000 */
[----:B------:R-:W-:-:S02]  /*07d0*/  ISETP.GE.U32.AND P2, PT, R37, UR44, PT ;  /* 0x0000002c25007c0c */ /* 0x000fc4000bf46070 */
[----:B------:R-:W-:Y:S02]  /*07e0*/  ISETP.GE.AND.EX P3, PT, RZ, UR45, PT, P3 ;  /* 0x0000002dff007c0c */ /* 0x000fe4000bf66330 */
[C---:B------:R-:W-:Y:S02]  /*07f0*/  @!P5 R2UR UR6, R24.reuse ;  /* 0x000000001806d2ca */ /* 0x040fe400000e0000 */
[C---:B------:R-:W-:Y:S02]  /*0800*/  @!P5 R2UR UR7, R25.reuse ;  /* 0x000000001907d2ca */ /* 0x040fe400000e0000 */
[----:B------:R-:W-:Y:S02]  /*0810*/  ISETP.GE.AND.EX P2, PT, RZ, UR45, PT, P2 ;  /* 0x0000002dff007c0c */ /* 0x000fe4000bf46320 */
[----:B------:R-:W-:Y:S02]  /*0820*/  @!P1 R2UR UR8, R24 ;  /* 0x00000000180892ca */ /* 0x000fe400000e0000 */
[----:B------:R-:W-:-:S02]  /*0830*/  @!P1 R2UR UR9, R25 ;  /* 0x00000000190992ca */ /* 0x000fc400000e0000 */
[C---:B------:R-:W-:Y:S02]  /*0840*/  @!P4 R2UR UR10, R24.reuse ;  /* 0x00000000180ac2ca */ /* 0x040fe400000e0000 */
        /* <DEDUP_REMOVED lines=60> */
[----:B------:R-:W-:Y:S01]  /*0c10*/  MOV R20, 0xff800000 ;  /* 0xff80000000147802 */ /* 0x000fe20000000f00 */
[----:B------:R-:W-:Y:S01]  /*0c20*/  IMAD.MOV.U32 R18, RZ, RZ, -0x800000 ;  /* 0xff800000ff127424 */ /* 0x000fe200078e00ff */
        /* <DEDUP_REMOVED lines=52> */
[----:B------:R-:W-:Y:S01]  /*0f70*/  FFMA R5, R60, 1.4426950216293334961, -R5 ;  /* 0x3fb8aa3b3c057823 */ /* 0x000fe20000000805 */
[-C--:B------:R-:W-:Y:S01]  /*0f80*/  FFMA.RM R2, R3, R12.reuse, 12582913 ;  /* 0x4b40000103027423 */ /* 0x080fe2000000400c */
[-C--:B------:R-:W-:Y:S01]  /*0f90*/  FFMA.RM R9, R9, R12.reuse, 12582913 ;  /* 0x4b40000109097423 */ /* 0x080fe2000000400c */
[----:B------:R-:W-:Y:S01]  /*0fa0*/  SHF.L.U32 R0, R0, 0x17, RZ ;  /* 0x0000001700007819 */ /* 0x000fe200000006ff */
[----:B------:R-:W-:Y:S01]  /*0fb0*/  FFMA R15, R60, 1.925963033500011079e-08, R5 ;  /* 0x32a570603c0f7823 */ /* 0x000fe20000000005 */
[-C--:B------:R-:W-:Y:S01]  /*0fc0*/  FFMA.SAT R5, R62, R11.reuse, 0.5 ;  /* 0x3f0000003e057423 */ /* 0x080fe2000000200b */
[C---:B------:R-:W-:Y:S01]  /*0fd0*/  FADD R3, R2.reuse, -12583039 ;  /* 0xcb40007f02037421 */ /* 0x040fe20000000000 */
[----:B------:R-:W-:Y:S01]  /*0fe0*/  FADD R7, R9, -12583039 ;  /* 0xcb40007f09077421 */ /* 0x000fe20000000000 */
[----:B------:R-:W-:Y:S01]  /*0ff0*/  SHF.L.U32 R2, R2, 0x17, RZ ;  /* 0x0000001702027819 */ /* 0x000fe200000006ff */
[----:B------:R-:W-:Y:S01]  /*1000*/  FFMA.RM R10, R5, R12, 12582913 ;  /* 0x4b400001050a7423 */ /* 0x000fe2000000400c */
[----:B------:R-:W-:Y:S01]  /*1010*/  FFMA R3, R64, 1.4426950216293334961, -R3 ;  /* 0x3fb8aa3b40037823 */ /* 0x000fe20000000803 */
[----:B------:R-:W-:Y:S01]  /*1020*/  FFMA R7, R4, 1.4426950216293334961, -R7 ;  /* 0x3fb8aa3b04077823 */ /* 0x000fe20000000807 */
[----:B------:R-:W-:Y:S01]  /*1030*/  MUFU.EX2 R15, R15 ;  /* 0x0000000f000f7308 */ /* 0x000fe20000000800 */
[----:B------:R-:W-:Y:S01]  /*1040*/  FADD R5, R10, -12583039 ;  /* 0xcb40007f0a057421 */ /* 0x000fe20000000000 */
[----:B------:R-:W-:Y:S01]  /*1050*/  FFMA R3, R64, 1.925963033500011079e-08, R3 ;  /* 0x32a5706040037823 */ /* 0x000fe20000000003 */
[----:B------:R-:W-:Y:S01]  /*1060*/  FFMA R13, R4, 1.925963033500011079e-08, R7 ;  /* 0x32a57060040d7823 */ /* 0x000fe20000000007 */
[----:B------:R-:W-:Y:S01]  /*1070*/  FFMA.SAT R49, R26, R11, 0.5 ;  /* 0x3f0000001a317423 */ /* 0x000fe2000000200b */
[----:B------:R-:W-:-:S03]  /*1080*/  FFMA R5, R62, 1.4426950216293334961, -R5 ;  /* 0x3fb8aa3b3e057823 */ /* 0x000fc60000000805 */
[----:B------:R-:W0:Y:S01]  /*1090*/  MUFU.EX2 R3, R3 ;  /* 0x0000000300037308 */ /* 0x000e220000000800 */
[----:B------:R-:W-:Y:S01]  /*10a0*/  FFMA R62, R62, 1.925963033500011079e-08, R5 ;  /* 0x32a570603e3e7823 */ /* 0x000fe20000000005 */
[----:B------:R-:W-:Y:S01]  /*10b0*/  FFMA.SAT R5, R58, R11, 0.5 ;  /* 0x3f0000003a057423 */ /* 0x000fe2000000200b */
[----:B------:R-:W-:-:S03]  /*10c0*/  FFMA.RM R49, R49, R12, 12582913 ;  /* 0x4b40000131317423 */ /* 0x000fc6000000400c */
[----:B------:R-:W-:Y:S02]  /*10d0*/  FFMA.RM R4, R5, R12, 12582913 ;  /* 0x4b40000105047423 */ /* 0x000fe4000000400c */
[----:B------:R-:W1:Y:S02]  /*10e0*/  MUFU.EX2 R19, R62 ;  /* 0x0000003e00137308 */ /* 0x000e640000000800 */
[C---:B------:R-:W-:Y:S01]  /*10f0*/  FADD R5, R4.reuse, -12583039 ;  /* 0xcb40007f04057421 */ /* 0x040fe20000000000 */
[----:B------:R-:W-:-:S03]  /*1100*/  SHF.L.U32 R4, R4, 0x17, RZ ;  /* 0x0000001704047819 */ /* 0x000fc600000006ff */
[C---:B------:R-:W-:Y:S01]  /*1110*/  FFMA R7, R58.reuse, 1.4426950216293334961, -R5 ;  /* 0x3fb8aa3b3a077823 */ /* 0x040fe20000000805 */
[----:B------:R-:W-:Y:S01]  /*1120*/  FFMA.RM R5, R17, R12, 12582913 ;  /* 0x4b40000111057423 */ /* 0x000fe2000000400c */
[----:B------:R-:W2:Y:S02]  /*1130*/  MUFU.EX2 R13, R13 ;  /* 0x0000000d000d7308 */ /* 0x000ea40000000800 */
[----:B------:R-:W-:Y:S01]  /*1140*/  FFMA R58, R58, 1.925963033500011079e-08, R7 ;  /* 0x32a570603a3a7823 */ /* 0x000fe20000000007 */
[C---:B------:R-:W-:Y:S01]  /*1150*/  FADD R7, R5.reuse, -12583039 ;  /* 0xcb40007f05077421 */ /* 0x040fe20000000000 */
[----:B------:R-:W-:-:S03]  /*1160*/  SHF.L.U32 R5, R5, 0x17, RZ ;  /* 0x0000001705057819 */ /* 0x000fc600000006ff */
[----:B------:R-:W-:-:S04]  /*1170*/  FFMA R7, R6, 1.4426950216293334961, -R7 ;  /* 0x3fb8aa3b06077823 */ /* 0x000fc80000000807 */
[----:B------:R-:W-:Y:S01]  /*1180*/  FFMA R17, R6, 1.925963033500011079e-08, R7 ;  /* 0x32a5706006117823 */ /* 0x000fe20000000007 */
[----:B0-----:R-:W-:Y:S01]  /*1190*/  FMUL R7, R2, R3 ;  /* 0x0000000302077220 */ /* 0x001fe20000400000 */
[----:B------:R-:W-:Y:S01]  /*11a0*/  FFMA.SAT R3, R8, R11, 0.5 ;  /* 0x3f00000008037423 */ /* 0x000fe2000000200b */
[----:B------:R-:W-:-:S03]  /*11b0*/  SHF.L.U32 R2, R10, 0x17, RZ ;  /* 0x000000170a027819 */ /* 0x000fc600000006ff */
[-C--:B------:R-:W-:Y:S02]  /*11c0*/  FFMA.RM R6, R3, R12.reuse, 12582913 ;  /* 0x4b40000103067423 */ /* 0x080fe4000000400c */
[----:B-1----:R-:W-:Y:S01]  /*11d0*/  FMUL R2, R2, R19 ;  /* 0x0000001302027220 */ /* 0x002fe20000400000 */
[----:B------:R-:W-:Y:S01]  /*11e0*/  FFMA.SAT R19, R52, R11, 0.5 ;  /* 0x3f00000034137423 */ /* 0x000fe2000000200b */
[C---:B------:R-:W-:Y:S01]  /*11f0*/  FADD R3, R6.reuse, -12583039 ;  /* 0xcb40007f06037421 */ /* 0x040fe20000000000 */
[----:B------:R-:W-:Y:S02]  /*1200*/  SHF.L.U32 R6, R6, 0x17, RZ ;  /* 0x0000001706067819 */ /* 0x000fe400000006ff */
[----:B------:R-:W-:Y:S01]  /*1210*/  FFMA.RM R19, R19, R12, 12582913 ;  /* 0x4b40000113137423 */ /* 0x000fe2000000400c */
[----:B------:R-:W-:-:S04]  /*1220*/  FFMA R3, R8, 1.4426950216293334961, -R3 ;  /* 0x3fb8aa3b08037823 */ /* 0x000fc80000000803 */
[----:B------:R-:W-:Y:S01]  /*1230*/  FFMA R21, R8, 1.925963033500011079e-08, R3 ;  /* 0x32a5706008157823 */ /* 0x000fe20000000003 */
[----:B------:R-:W-:-:S04]  /*1240*/  FFMA.SAT R3, R56, R11, 0.5 ;  /* 0x3f00000038037423 */ /* 0x000fc8000000200b */
        /* <DEDUP_REMOVED lines=8> */
[----:B--2---:R-:W-:Y:S01]  /*12d0*/  FMUL R0, R0, R13 ;  /* 0x0000000d00007220 */ /* 0x004fe20000400000 */
[-C--:B------:R-:W-:Y:S01]  /*12e0*/  FFMA.SAT R13, R48, R11.reuse, 0.5 ;  /* 0x3f000000300d7423 */ /* 0x080fe2000000200b */
[----:B------:R-:W-:Y:S01]  /*12f0*/  FADD R15, R10, -12583039 ;  /* 0xcb40007f0a0f7421 */ /* 0x000fe20000000000 */
[----:B------:R-:W-:Y:S01]  /*1300*/  FFMA R9, R52, 1.4426950216293334961, -R9 ;  /* 0x3fb8aa3b34097823 */ /* 0x000fe20000000809 */
[----:B------:R-:W-:Y:S01]  /*1310*/  FFMA R23, R56, 1.4426950216293334961, -R23 ;  /* 0x3fb8aa3b38177823 */ /* 0x000fe20000000817 */
[----:B------:R-:W-:Y:S01]  /*1320*/  FFMA.RM R13, R13, R12, 12582913 ;  /* 0x4b4000010d0d7423 */ /* 0x000fe2000000400c */
[----:B------:R-:W-:Y:S01]  /*1330*/  FFMA R15, R54, 1.4426950216293334961, -R15 ;  /* 0x3fb8aa3b360f7823 */ /* 0x000fe2000000080f */
[----:B------:R-:W-:Y:S01]  /*1340*/  FFMA R52, R52, 1.925963033500011079e-08, R9 ;  /* 0x32a5706034347823 */ /* 0x000fe20000000009 */
[----:B------:R-:W-:Y:S01]  /*1350*/  FFMA R56, R56, 1.925963033500011079e-08, R23 ;  /* 0x32a5706038387823 */ /* 0x000fe20000000017 */
[C---:B------:R-:W-:Y:S01]  /*1360*/  FADD R9, R13.reuse, -12583039 ;  /* 0xcb40007f0d097421 */ /* 0x040fe20000000000 */
[----:B------:R-:W-:Y:S01]  /*1370*/  FFMA R54, R54, 1.925963033500011079e-08, R15 ;  /* 0x32a5706036367823 */ /* 0x000fe2000000000f */
[----:B------:R-:W-:Y:S01]  /*1380*/  FFMA.SAT R23, R20, R11, 0.5 ;  /* 0x3f00000014177423 */ /* 0x000fe2000000200b */
[----:B------:R-:W1:Y:S01]  /*1390*/  MUFU.EX2 R15, R58 ;  /* 0x0000003a000f7308 */ /* 0x000e620000000800 */
[----:B------:R-:W-:Y:S01]  /*13a0*/  FFMA R9, R48, 1.4426950216293334961, -R9 ;  /* 0x3fb8aa3b30097823 */ /* 0x000fe20000000809 */
[----:B0-----:R-:W-:Y:S01]  /*13b0*/  FMUL R6, R6, R21 ;  /* 0x0000001506067220 */ /* 0x001fe20000400000 */
[----:B------:R-:W-:Y:S01]  /*13c0*/  SHF.L.U32 R8, R8, 0x17, RZ ;  /* 0x0000001708087819 */ /* 0x000fe200000006ff */
[----:B------:R-:W-:-:S02]  /*13d0*/  IMAD.SHL.U32 R13, R13, 0x800000, RZ ;  /* 0x008000000d0d7824 */ /* 0x000fc400078e00ff */
[----:B------:R-:W-:Y:S02]  /*13e0*/  FFMA R48, R48, 1.925963033500011079e-08, R9 ;  /* 0x32a5706030307823 */ /* 0x000fe40000000009 */
[----:B------:R0:W2:Y:S08]  /*13f0*/  MUFU.EX2 R58, R17 ;  /* 0x00000011003a7308 */ /* 0x0000b00000000800 */
[----:B------:R-:W-:Y:S01]  /*1400*/  MUFU.EX2 R54, R54 ;  /* 0x0000003600367308 */ /* 0x000fe20000000800 */
[----:B0-----:R-:W-:Y:S01]  /*1410*/  FFMA.SAT R17, R50, R11, 0.5 ;  /* 0x3f00000032117423 */ /* 0x001fe2000000200b */
[----:B-1----:R-:W-:Y:S01]  /*1420*/  FMUL R4, R4, R15 ;  /* 0x0000000f04047220 */ /* 0x002fe20000400000 */
[----:B------:R-:W-:-:S02]  /*1430*/  FFMA.SAT R15, R22, R11, 0.5 ;  /* 0x3f000000160f7423 */ /* 0x000fc4000000200b */
[-C--:B------:R-:W-:Y:S02]  /*1440*/  FFMA.RM R17, R17, R12.reuse, 12582913 ;  /* 0x4b40000111117423 */ /* 0x080fe4000000400c */
[----:B------:R-:W-:Y:S02]  /*1450*/  FFMA.RM R15, R15, R12, 12582913 ;  /* 0x4b4000010f0f7423 */ /* 0x000fe4000000400c */
[----:B------:R-:W-:Y:S01]  /*1460*/  FADD R21, R17, -12583039 ;  /* 0xcb40007f11157421 */ /* 0x000fe20000000000 */
[----:B--2---:R-:W-:Y:S01]  /*1470*/  FMUL R5, R5, R58 ;  /* 0x0000003a05057220 */ /* 0x004fe20000400000 */
[C---:B------:R-:W-:Y:S01]  /*1480*/  FADD R9, R15.reuse, -12583039 ;  /* 0xcb40007f0f097421 */ /* 0x040fe20000000000 */
[----:B------:R-:W-:Y:S01]  /*1490*/  SHF.L.U32 R15, R15, 0x17, RZ ;  /* 0x000000170f0f7819 */ /* 0x000fe200000006ff */
[----:B------:R-:W-:Y:S01]  /*14a0*/  FFMA R21, R50, 1.4426950216293334961, -R21 ;  /* 0x3fb8aa3b32157823 */ /* 0x000fe20000000815 */
[----:B------:R-:W-:Y:S01]  /*14b0*/  SHF.L.U32 R17, R17, 0x17, RZ ;  /* 0x0000001711117819 */ /* 0x000fe200000006ff */
[----:B------:R-:W-:-:S02]  /*14c0*/  FFMA R9, R22, 1.4426950216293334961, -R9 ;  /* 0x3fb8aa3b16097823 */ /* 0x000fc40000000809 */
[----:B------:R-:W-:Y:S01]  /*14d0*/  FFMA R50, R50, 1.925963033500011079e-08, R21 ;  /* 0x32a5706032327823 */ /* 0x000fe20000000015 */
[C---:B------:R-:W-:Y:S01]  /*14e0*/  FADD R21, R49.reuse, -12583039 ;  /* 0xcb40007f31157421 */ /* 0x040fe20000000000 */
[----:B------:R-:W-:Y:S01]  /*14f0*/  FFMA R22, R22, 1.925963033500011079e-08, R9 ;  /* 0x32a5706016167823 */ /* 0x000fe20000000009 */
[----:B------:R-:W-:Y:S01]  /*1500*/  SHF.L.U32 R49, R49, 0x17, RZ ;  /* 0x0000001731317819 */ /* 0x000fe200000006ff */
[----:B------:R-:W0:Y:S01]  /*1510*/  MUFU.EX2 R9, R56 ;  /* 0x0000003800097308 */ /* 0x000e220000000800 */
[----:B------:R-:W-:-:S04]  /*1520*/  FFMA R21, R26, 1.4426950216293334961, -R21 ;  /* 0x3fb8aa3b1a157823 */ /* 0x000fc80000000815 */
[----:B------:R-:W-:Y:S01]  /*1530*/  FFMA R21, R26, 1.925963033500011079e-08, R21 ;  /* 0x32a570601a157823 */ /* 0x000fe20000000015 */
[----:B------:R-:W-:Y:S02]  /*1540*/  FFMA.RM R26, R23, R12, 12582913 ;  /* 0x4b400001171a7423 */ /* 0x000fe4000000400c */
[----:B------:R1:W2:Y:S02]  /*1550*/  MUFU.EX2 R23, R52 ;  /* 0x0000003400177308 */ /* 0x0002a40000000800 */
[C---:B------:R-:W-:Y:S01]  /*1560*/  FADD R51, R26.reuse, -12583039 ;  /* 0xcb40007f1a337421 */ /* 0x040fe20000000000 */
[----:B------:R-:W-:-:S03]  /*1570*/  SHF.L.U32 R26, R26, 0x17, RZ ;  /* 0x000000171a1a7819 */ /* 0x000fc600000006ff */
[----:B------:R-:W-:Y:S02]  /*1580*/  FFMA R51, R20, 1.4426950216293334961, -R51 ;  /* 0x3fb8aa3b14337823 */ /* 0x000fe40000000833 */
[----:B------:R-:W3:Y:S01]  /*1590*/  MUFU.EX2 R22, R22 ;  /* 0x0000001600167308 */ /* 0x000ee20000000800 */
[----:B0-----:R-:W-:Y:S01]  /*15a0*/  FMUL R8, R8, R9 ;  /* 0x0000000908087220 */ /* 0x001fe20000400000 */
[----:B------:R-:W-:Y:S01]  /*15b0*/  FFMA R20, R20, 1.925963033500011079e-08, R51 ;  /* 0x32a5706014147823 */ /* 0x000fe20000000033 */
[-C--:B------:R-:W-:Y:S01]  /*15c0*/  FFMA.SAT R51, R18, R11.reuse, 0.5 ;  /* 0x3f00000012337423 */ /* 0x080fe2000000200b */
[----:B------:R-:W-:Y:S01]  /*15d0*/  SHF.L.U32 R9, R10, 0x17, RZ ;  /* 0x000000170a097819 */ /* 0x000fe200000006ff */
[----:B-1----:R-:W-:Y:S01]  /*15e0*/  FADD R52, RZ, R7 ;  /* 0x00000007ff347221 */ /* 0x002fe20000000000 */
[----:B------:R-:W-:Y:S01]  /*15f0*/  SHF.L.U32 R10, R19, 0x17, RZ ;  /* 0x00000017130a7819 */ /* 0x000fe200000006ff */
[----:B------:R-:W-:Y:S01]  /*1600*/  FFMA.RM R19, R51, R12, 12582913 ;  /* 0x4b40000133137423 */ /* 0x000fe2000000400c */
[----:B------:R-:W-:Y:S01]  /*1610*/  FFMA.SAT R51, R14, R11, 0.5 ;  /* 0x3f0000000e337423 */ /* 0x000fe2000000200b */
[----:B------:R-:W-:Y:S01]  /*1620*/  FMUL R9, R9, R54 ;  /* 0x0000003609097220 */ /* 0x000fe20000400000 */
[----:B------:R-:W-:Y:S01]  /*1630*/  MUFU.EX2 R50, R50 ;  /* 0x0000003200327308 */ /* 0x000fe20000000800 */
[----:B--2---:R-:W-:Y:S01]  /*1640*/  FMUL R10, R10, R23 ;  /* 0x000000170a0a7220 */ /* 0x004fe20000400000 */
[----:B------:R-:W-:-:S04]  /*1650*/  FADD R23, R19, -12583039 ;  /* 0xcb40007f13177421 */ /* 0x000fc80000000000 */
[C---:B------:R-:W-:Y:S01]  /*1660*/  FFMA R23, R18.reuse, 1.4426950216293334961, -R23 ;  /* 0x3fb8aa3b12177823 */ /* 0x040fe20000000817 */
[----:B---3--:R-:W-:Y:S01]  /*1670*/  FMUL R22, R15, R22 ;  /* 0x000000160f167220 */ /* 0x008fe20000400000 */
[----:B------:R-:W-:Y:S02]  /*1680*/  MUFU.EX2 R54, R48 ;  /* 0x0000003000367308 */ /* 0x000fe40000000800 */
[----:B------:R-:W-:Y:S01]  /*1690*/  FFMA R18, R18, 1.925963033500011079e-08, R23 ;  /* 0x32a5706012127823 */ /* 0x000fe20000000017 */
[----:B------:R-:W-:-:S04]  /*16a0*/  FFMA.SAT R23, R16, R11, 0.5 ;  /* 0x3f00000010177423 */ /* 0x000fc8000000200b */
[-C--:B------:R-:W-:Y:S01]  /*16b0*/  FFMA.RM R11, R23, R12.reuse, 12582913 ;  /* 0x4b400001170b7423 */ /* 0x080fe2000000400c */
[----:B------:R-:W-:Y:S01]  /*16c0*/  FFMA.RM R12, R51, R12, 12582913 ;  /* 0x4b400001330c7423 */ /* 0x000fe2000000400c */
[----:B------:R0:W1:Y:S02]  /*16d0*/  MUFU.EX2 R15, R18 ;  /* 0x00000012000f7308 */ /* 0x0000640000000800 */
[----:B------:R-:W-:-:S04]  /*16e0*/  FADD R23, R11, -12583039 ;  /* 0xcb40007f0b177421 */ /* 0x000fc80000000000 */
[C---:B------:R-:W-:Y:S02]  /*16f0*/  FFMA R23, R16.reuse, 1.4426950216293334961, -R23 ;  /* 0x3fb8aa3b10177823 */ /* 0x040fe40000000817 */
[----:B------:R-:W2:Y:S01]  /*1700*/  MUFU.EX2 R51, R20 ;  /* 0x0000001400337308 */ /* 0x000ea20000000800 */
[----:B0-----:R-:W-:Y:S01]  /*1710*/  SHF.L.U32 R18, R19, 0x17, RZ ;  /* 0x0000001713127819 */ /* 0x001fe200000006ff */
[----:B------:R-:W-:Y:S01]  /*1720*/  FFMA R16, R16, 1.925963033500011079e-08, R23 ;  /* 0x32a5706010107823 */ /* 0x000fe20000000017 */
[----:B------:R-:W-:-:S04]  /*1730*/  FADD R23, R12, -12583039 ;  /* 0xcb40007f0c177421 */ /* 0x000fc80000000000 */
[----:B------:R-:W-:Y:S01]  /*1740*/  FFMA R23, R14, 1.4426950216293334961, -R23 ;  /* 0x3fb8aa3b0e177823 */ /* 0x000fe20000000817 */
[----:B------:R-:W-:Y:S01]  /*1750*/  MUFU.EX2 R16, R16 ;  /* 0x0000001000107308 */ /* 0x000fe20000000800 */
[----:B-1----:R-:W-:Y:S02]  /*1760*/  FMUL R18, R18, R15 ;  /* 0x0000000f12127220 */ /* 0x002fe40000400000 */
[----:B------:R-:W-:Y:S01]  /*1770*/  FFMA R14, R14, 1.925963033500011079e-08, R23 ;  /* 0x32a570600e0e7823 */ /* 0x000fe20000000017 */
[----:B------:R-:W-:-:S04]  /*1780*/  FADD R23, R52, R3 ;  /* 0x0000000334177221 */ /* 0x000fc80000000000 */
[----:B------:R-:W-:Y:S01]  /*1790*/  FADD R23, R23, R2 ;  /* 0x0000000217177221 */ /* 0x000fe20000000000 */
[----:B------:R0:W1:Y:S01]  /*17a0*/  MUFU.EX2 R52, R21 ;  /* 0x0000001500347308 */ /* 0x0000620000000800 */
[----:B--2---:R-:W-:Y:S02]  /*17b0*/  FMUL R19, R26, R51 ;  /* 0x000000331a137220 */ /* 0x004fe40000400000 */
[----:B------:R-:W-:-:S04]  /*17c0*/  FADD R23, R23, R0 ;  /* 0x0000000017177221 */ /* 0x000fc80000000000 */
[----:B------:R-:W-:Y:S01]  /*17d0*/  FADD R48, R23, R4 ;  /* 0x0000000417307221 */ /* 0x000fe20000000000 */
[----:B------:R-:W-:Y:S01]  /*17e0*/  FMUL R23, R13, R54 ;  /* 0x000000360d177220 */ /* 0x000fe20000400000 */
[----:B0-----:R-:W-:Y:S01]  /*17f0*/  FMUL R21, R17, R50 ;  /* 0x0000003211157220 */ /* 0x001fe20000400000 */
[----:B------:R-:W0:Y:S01]  /*1800*/  MUFU.EX2 R14, R14 ;  /* 0x0000000e000e7308 */ /* 0x000e220000000800 */
[----:B------:R-:W-:Y:S01]  /*1810*/  FADD R13, R48, R5 ;  /* 0x00000005300d7221 */ /* 0x000fe20000000000 */
[----:B------:R-:W-:-:S03]  /*1820*/  SHF.L.U32 R17, R11, 0x17, RZ ;  /* 0x000000170b117819 */ /* 0x000fc600000006ff */
        /* <DEDUP_REMOVED lines=25> */
.L_x_11320:
        /* <DEDUP_REMOVED lines=12> */
[----:B------:R-:W-:Y:S05]  /*1a80*/  CALL.REL.NOINC `($__internal_208_$__cuda_sm3x_div_rn_noftz_f32_slowpath) ;  /* 0x0000002400c07944 */ /* 0x000fea0003c00000 */
[----:B------:R-:W-:-:S07]  /*1a90*/  MOV R48, R7 ;  /* 0x0000000700307202 */ /* 0x000fce0000000f00 */
.L_x_11273:
[----:B------:R-:W-:Y:S05]  /*1aa0*/  BSYNC.RECONVERGENT B3 ;  /* 0x0000000000037941 */ /* 0x000fea0003800200 */
.L_x_11272:
        /* <DEDUP_REMOVED lines=12> */
[----:B------:R-:W-:Y:S05]  /*1b70*/  CALL.REL.NOINC `($__internal_208_$__cuda_sm3x_div_rn_noftz_f32_slowpath) ;  /* 0x0000002400847944 */ /* 0x000fea0003c00000 */
[----:B------:R-:W-:-:S07]  /*1b80*/  MOV R49, R7 ;  /* 0x0000000700317202 */ /* 0x000fce0000000f00 */
.L_x_11275:
[----:B------:R-:W-:Y:S05]  /*1b90*/  BSYNC.RECONVERGENT B3 ;  /* 0x0000000000037941 */ /* 0x000fea0003800200 */
.L_x_11274:
        /* <DEDUP_REMOVED lines=13> */
[----:B------:R-:W-:-:S07]  /*1c70*/  IMAD.MOV.U32 R11, RZ, RZ, R7 ;  /* 0x000000ffff0b7224 */ /* 0x000fce00078e0007 */
.L_x_11277:
[----:B------:R-:W-:Y:S05]  /*1c80*/  BSYNC.RECONVERGENT B3 ;  /* 0x0000000000037941 */ /* 0x000fea0003800200 */
.L_x_11276:
        /* <DEDUP_REMOVED lines=14> */
.L_x_11279:
[----:B------:R-:W-:Y:S05]  /*1d70*/  BSYNC.RECONVERGENT B3 ;  /* 0x0000000000037941 */ /* 0x000fea0003800200 */
.L_x_11278:
        /* <DEDUP_REMOVED lines=14> */
.L_x_11281:
[----:B------:R-:W-:Y:S05]  /*1e60*/  BSYNC.RECONVERGENT B3 ;  /* 0x0000000000037941 */ /* 0x000fea0003800200 */
.L_x_11280:
        /* <DEDUP_REMOVED lines=14> */
.L_x_11283:
[----:B------:R-:W-:Y:S05]  /*1f50*/  BSYNC.RECONVERGENT B3 ;  /* 0x0000000000037941 */ /* 0x000fea0003800200 */
.L_x_11282:
        /* <DEDUP_REMOVED lines=14> */
.L_x_11285:
[----:B------:R-:W-:Y:S05]  /*2040*/  BSYNC.RECONVERGENT B3 ;  /* 0x0000000000037941 */ /* 0x000fea0003800200 */
.L_x_11284:
        /* <DEDUP_REMOVED lines=14> */
.L_x_11287:
[----:B------:R-:W-:Y:S05]  /*2130*/  BSYNC.RECONVERGENT B3 ;  /* 0x0000000000037941 */ /* 0x000fea0003800200 */
.L_x_11286:
        /* <DEDUP_REMOVED lines=14> */
.L_x_11289:
[----:B------:R-:W-:Y:S05]  /*2220*/  BSYNC.RECONVERGENT B3 ;  /* 0x0000000000037941 */ /* 0x000fea0003800200 */
.L_x_11288:
        /* <DEDUP_REMOVED lines=14> */
.L_x_11291:
[----:B------:R-:W-:Y:S05]  /*2310*/  BSYNC.RECONVERGENT B3 ;  /* 0x0000000000037941 */ /* 0x000fea0003800200 */
.L_x_11290:
        /* <DEDUP_REMOVED lines=14> */
.L_x_11293:
[----:B------:R-:W-:Y:S05]  /*2400*/  BSYNC.RECONVERGENT B3 ;  /* 0x0000000000037941 */ /* 0x000fea0003800200 */
.L_x_11292:
        /* <DEDUP_REMOVED lines=14> */
.L_x_11295:
[----:B------:R-:W-:Y:S05]  /*24f0*/  BSYNC.RECONVERGENT B3 ;  /* 0x0000000000037941 */ /* 0x000fea0003800200 */
.L_x_11294:
        /* <DEDUP_REMOVED lines=14> */
.L_x_11297:
[----:B------:R-:W-:Y:S05]  /*25e0*/  BSYNC.RECONVERGENT B3 ;  /* 0x0000000000037941 */ /* 0x000fea0003800200 */
.L_x_11296:
        /* <DEDUP_REMOVED lines=14> */
.L_x_11299:
[----:B------:R-:W-:Y:S05]  /*26d0*/  BSYNC.RECONVERGENT B3 ;  /* 0x0000000000037941 */ /* 0x000fea0003800200 */
.L_x_11298:
        /* <DEDUP_REMOVED lines=14> */
.L_x_11301:
[----:B------:R-:W-:Y:S05]  /*27c0*/  BSYNC.RECONVERGENT B3 ;  /* 0x0000000000037941 */ /* 0x000fea0003800200 */
.L_x_11300:
        /* <DEDUP_REMOVED lines=14> */
.L_x_11303:
[----:B------:R-:W-:Y:S05]  /*28b0*/  BSYNC.RECONVERGENT B3 ;  /* 0x0000000000037941 */ /* 0x000fea0003800200 */
.L_x_11302:
        /* <DEDUP_REMOVED lines=14> */
.L_x_11305:
[----:B------:R-:W-:Y:S05]  /*29a0*/  BSYNC.RECONVERGENT B3 ;  /* 0x0000000000037941 */ /* 0x000fea0003800200 */
.L_x_11304:
        /* <DEDUP_REMOVED lines=13> */
.L_x_11307:
[----:B------:R-:W-:Y:S05]  /*2a80*/  BSYNC.RECONVERGENT B3 ;  /* 0x0000000000037941 */ /* 0x000fea0003800200 */
.L_x_11306:
        /* <DEDUP_REMOVED lines=10> */
[----:B------:R-:W-:-:S02]  /*2b30*/  ISETP.GE.U32.AND P1, PT, R44, UR44, PT ;  /* 0x0000002c2c007c0c */ /* 0x000fc4000bf26070 */
[----:B------:R-:W-:Y:S02]  /*2b40*/  ISETP.GE.AND.EX P2, PT, RZ, UR45, PT, P2 ;  /* 0x0000002dff007c0c */ /* 0x000fe4000bf46320 */
[----:B------:R-:W-:-:S03]  /*2b50*/  IADD3 R3, PT, PT, R3, R5, RZ ;  /* 0x0000000503037210 */ /* 0x000fc60007ffe0ff */
[----:B------:R-:W-:Y:S02]  /*2b60*/  @!P5 R2UR UR6, R24 ;  /* 0x000000001806d2ca */ /* 0x000fe400000e0000 */
[----:B------:R-:W-:Y:S02]  /*2b70*/  @!P5 R2UR UR7, R25 ;  /* 0x000000001907d2ca */ /* 0x000fe400000e0000 */
[----:B------:R-:W-:Y:S02]  /*2b80*/  LEA R4, P6, R2, UR36, 0x1 ;  /* 0x0000002402047c11 */ /* 0x000fe4000f8c08ff */
[----:B------:R-:W-:Y:S02]  /*2b90*/  ISETP.GE.AND.EX P1, PT, RZ, UR45, PT, P1 ;  /* 0x0000002dff007c0c */ /* 0x000fe4000bf26310 */
[----:B------:R-:W-:Y:S02]  /*2ba0*/  ISETP.GE.U32.AND P4, PT, R46, UR44, PT ;  /* 0x0000002c2e007c0c */ /* 0x000fe4000bf86070 */
[----:B------:R-:W-:-:S02]  /*2bb0*/  @!P0 F2FP.F16.F32.PACK_AB R48, RZ, R48 ;  /* 0x00000030ff30823e */ /* 0x000fc400000000ff */
[----:B------:R-:W-:Y:S02]  /*2bc0*/  LEA.HI.X R5, R2, UR37, R3, 0x1, P6 ;  /* 0x0000002502057c11 */ /* 0x000fe4000b0f0c03 */
[----:B------:R-:W-:Y:S02]  /*2bd0*/  ISETP.GE.AND.EX P4, PT, RZ, UR45, PT, P4 ;  /* 0x0000002dff007c0c */ /* 0x000fe4000bf86340 */
[----:B------:R-:W-:Y:S01]  /*2be0*/  @!P5 F2FP.F16.F32.PACK_AB R49, RZ, R49 ;  /* 0x00000031ff31d23e */ /* 0x000fe200000000ff */
[----:B------:R1:W-:Y:S01]  /*2bf0*/  @!P0 STG.E.U16 desc[UR4][R4.64], R48 ;  /* 0x0000003004008986 */ /* 0x0003e2000c101504 */
[----:B------:R-:W-:Y:S02]  /*2c00*/  ISETP.GE.U32.AND P0, PT, R41, UR44, PT ;  /* 0x0000002c29007c0c */ /* 0x000fe4000bf06070 */
[----:B------:R-:W-:Y:S01]  /*2c10*/  @!P2 R2UR UR4, R24 ;  /* 0x000000001804a2ca */ /* 0x000fe200000e0000 */
[----:B------:R1:W-:Y:S01]  /*2c20*/  @!P5 STG.E.U16 desc[UR6][R4.64+0x40], R49 ;  /* 0x000040310400d986 */ /* 0x0003e2000c101506 */
[----:B------:R-:W-:-:S02]  /*2c30*/  @!P2 R2UR UR5, R25 ;  /* 0x000000001905a2ca */ /* 0x000fc400000e0000 */
[C---:B------:R-:W-:Y:S02]  /*2c40*/  @!P1 R2UR UR6, R24.reuse ;  /* 0x00000000180692ca */ /* 0x040fe400000e0000 */
[----:B------:R-:W-:Y:S02]  /*2c50*/  @!P1 R2UR UR7, R25 ;  /* 0x00000000190792ca */ /* 0x000fe400000e0000 */
[----:B------:R-:W-:Y:S02]  /*2c60*/  ISETP.GE.AND.EX P0, PT, RZ, UR45, PT, P0 ;  /* 0x0000002dff007c0c */ /* 0x000fe4000bf06300 */
[----:B------:R-:W-:Y:S02]  /*2c70*/  ISETP.GE.U32.AND P3, PT, R43, UR44, PT ;  /* 0x0000002c2b007c0c */ /* 0x000fe4000bf66070 */
[----:B------:R-:W-:Y:S02]  /*2c80*/  @!P4 R2UR UR8, R24 ;  /* 0x000000001808c2ca */ /* 0x000fe400000e0000 */
[----:B------:R-:W-:-:S02]  /*2c90*/  @!P4 R2UR UR9, R25 ;  /* 0x000000001909c2ca */ /* 0x000fc400000e0000 */
[----:B------:R-:W-:Y:S02]  /*2ca0*/  @!P2 F2FP.F16.F32.PACK_AB R14, RZ, R14 ;  /* 0x0000000eff0ea23e */ /* 0x000fe400000000ff */
[----:B------:R-:W-:Y:S02]  /*2cb0*/  @!P1 F2FP.F16.F32.PACK_AB R0, RZ, R0 ;  /* 0x00000000ff00923e */ /* 0x000fe400000000ff */
[----:B------:R-:W-:Y:S01]  /*2cc0*/  ISETP.GE.AND.EX P3, PT, RZ, UR45, PT, P3 ;  /* 0x0000002dff007c0c */ /* 0x000fe2000bf66330 */
[----:B------:R1:W-:Y:S01]  /*2cd0*/  @!P2 STG.E.U16 desc[UR4][R4.64+0xc0], R14 ;  /* 0x0000c00e0400a986 */ /* 0x0003e2000c101504 */
[----:B------:R-:W-:Y:S02]  /*2ce0*/  @!P4 F2FP.F16.F32.PACK_AB R11, RZ, R11 ;  /* 0x0000000bff0bc23e */ /* 0x000fe400000000ff */
[----:B------:R-:W-:Y:S01]  /*2cf0*/  ISETP.GE.U32.AND P2, PT, R38, UR44, PT ;  /* 0x0000002c26007c0c */ /* 0x000fe2000bf46070 */
[----:B------:R1:W-:Y:S01]  /*2d00*/  @!P1 STG.E.U16 desc[UR6][R4.64+0x100], R0 ;  /* 0x0001000004009986 */ /* 0x0003e2000c101506 */
[----:B------:R-:W-:-:S02]  /*2d10*/  @!P0 R2UR UR6, R24 ;  /* 0x00000000180682ca */ /* 0x000fc400000e0000 */
[----:B------:R-:W-:Y:S01]  /*2d20*/  @!P0 R2UR UR7, R25 ;  /* 0x00000000190782ca */ /* 0x000fe200000e0000 */
[----:B------:R1:W-:Y:S01]  /*2d30*/  @!P4 STG.E.U16 desc[UR8][R4.64+0x80], R11 ;  /* 0x0000800b0400c986 */ /* 0x0003e2000c101508 */
[----:B------:R-:W-:Y:S02]  /*2d40*/  ISETP.GE.AND.EX P2, PT, RZ, UR45, PT, P2 ;  /* 0x0000002dff007c0c */ /* 0x000fe4000bf46320 */
        /* <DEDUP_REMOVED lines=9> */
[----:B------:R-:W-:Y:S02]  /*2de0*/  ISETP.GE.AND.EX P5, PT, RZ, UR45, PT, P5 ;  /* 0x0000002dff007c0c */ /* 0x000fe4000bfa6350 */
[----:B------:R-:W-:-:S02]  /*2df0*/  ISETP.GE.U32.AND P0, PT, R29, UR44, PT ;  /* 0x0000002c1d007c0c */ /* 0x000fc4000bf06070 */
[----:B------:R-:W-:Y:S02]  /*2e00*/  @!P3 F2FP.F16.F32.PACK_AB R15, RZ, R15 ;  /* 0x0000000fff0fb23e */ /* 0x000fe400000000ff */
[----:B------:R-:W-:Y:S02]  /*2e10*/  @!P2 R2UR UR12, R24 ;  /* 0x00000000180ca2ca */ /* 0x000fe400000e0000 */
[----:B------:R-:W-:Y:S01]  /*2e20*/  @!P2 R2UR UR13, R25 ;  /* 0x00000000190da2ca */ /* 0x000fe200000e0000 */
[----:B------:R1:W-:Y:S01]  /*2e30*/  @!P3 STG.E.U16 desc[UR8][R4.64+0x140], R15 ;  /* 0x0001400f0400b986 */ /* 0x0003e2000c101508 */
[----:B------:R-:W-:Y:S02]  /*2e40*/  ISETP.GE.AND.EX P0, PT, RZ, UR45, PT, P0 ;  /* 0x0000002dff007c0c */ /* 0x000fe4000bf06300 */
[----:B------:R-:W-:Y:S02]  /*2e50*/  ISETP.GE.U32.AND P1, PT, R37, UR44, PT ;  /* 0x0000002c25007c0c */ /* 0x000fe4000bf26070 */
        /* <DEDUP_REMOVED lines=59> */
.L_x_11270:
[----:B------:R-:W-:Y:S05]  /*3210*/  EXIT ;  /* 0x000000000000794d */ /* 0x000fea0003800000 */
.L_x_11271:
[----:B------:R-:W-:Y:S01]  /*3220*/  BSSY B1, `(.L_x_11309) ;  /* 0x0000007000017945 */ /* 0x000fe20003800000 */
[----:B------:R-:W-:Y:S02]  /*3230*/  MOV R12, 0x10 ;  /* 0x00000010000c7802 */ /* 0x000fe40000000f00 */
[----:B------:R-:W-:Y:S02]  /*3240*/  MOV R11, 0x1f ;  /* 0x0000001f000b7802 */ /* 0x000fe40000000f00 */
[----:B------:R-:W-:-:S07]  /*3250*/  MOV R15, 0xffffffff ;  /* 0xffffffff000f7802 */ /* 0x000fce0000000f00 */
[----:B------:R-:W-:Y:S05]  /*3260*/  WARPSYNC.COLLECTIVE R15, `(.L_x_11310) ;  /* 0x000000000f087348 */ /* 0x000fea0003c00000 */
[----:B------:R0:W1:Y:S02]  /*3270*/  SHFL.BFLY P6, R14, R13, R12, R11 ;  /* 0x0c00000c0d0e7389 */ /* 0x00006400000c000b */
[----:B01----:R-:W-:Y:S05]  /*3280*/  ENDCOLLECTIVE ;  /* 0x000000000000791b */ /* 0x003fea0003800000 */
.L_x_11310:
[----:B------:R-:W-:Y:S05]  /*3290*/  BSYNC B1 ;  /* 0x0000000000017941 */ /* 0x000fea0003800000 */
.L_x_11309:
[----:B------:R-:W-:Y:S01]  /*32a0*/  HFMA2 R11, -RZ, RZ, 0, 1.847743988037109375e-06 ;  /* 0x0000001fff0b7431 */ /* 0x000fe200000001ff */
[----:B------:R-:W-:Y:S02]  /*32b0*/  FMNMX R13, R14, R13, !PT ;  /* 0x0000000d0e0d7209 */ /* 0x000fe40007800000 */
[----:B------:R-:W-:Y:S02]  /*32c0*/  MOV R12, 0x8 ;  /* 0x00000008000c7802 */ /* 0x000fe40000000f00 */
[----:B------:R-:W-:-:S07]  /*32d0*/  MOV R15, 0xffffffff ;  /* 0xffffffff000f7802 */ /* 0x000fce0000000f00 */
[----:B------:R-:W-:Y:S05]  /*32e0*/  WARPSYNC.COLLECTIVE R15, `(.L_x_11311) ;  /* 0x000000000f087348 */ /* 0x000fea0003c00000 */
[----:B------:R0:W1:Y:S02]  /*32f0*/  SHFL.BFLY P6, R14, R13, R12, R11 ;  /* 0x0c00000c0d0e7389 */ /* 0x00006400000c000b */
[----:B01----:R-:W-:Y:S05]  /*3300*/  ENDCOLLECTIVE ;  /* 0x000000000000791b */ /* 0x003fea0003800000 */
.L_x_11311:
[----:B------:R-:W-:Y:S01]  /*3310*/  HFMA2 R12, -RZ, RZ, 0, 2.384185791015625e-07 ;  /* 0x00000004ff0c7431 */ /* 0x000fe200000001ff */
[----:B------:R-:W-:-:S04]  /*3320*/  FMNMX R0, R13, R14, !PT ;  /* 0x0000000e0d007209 */ /* 0x000fc80007800000 */
[----:B------:R-:W-:-:S07]  /*3330*/  MOV R13, R0 ;  /* 0x00000000000d7202 */ /* 0x000fce0000000f00 */
[----:B------:R-:W-:Y:S05]  /*3340*/  WARPSYNC.COLLECTIVE R15, `(.L_x_11312) ;  /* 0x000000000f087348 */ /* 0x000fea0003c00000 */
[----:B------:R0:W1:Y:S02]  /*3350*/  SHFL.BFLY P6, R14, R13, R12, R11 ;  /* 0x0c00000c0d0e7389 */ /* 0x00006400000c000b */
[----:B01----:R-:W-:Y:S05]  /*3360*/  ENDCOLLECTIVE ;  /* 0x000000000000791b */ /* 0x003fea0003800000 */
.L_x_11312:
[----:B------:R-:W-:Y:S01]  /*3370*/  HFMA2 R12, -RZ, RZ, 0, 1.1920928955078125e-07 ;  /* 0x00000002ff0c7431 */ /* 0x000fe200000001ff */
[----:B------:R-:W-:-:S04]  /*3380*/  FMNMX R2, R0, R14, !PT ;  /* 0x0000000e00027209 */ /* 0x000fc80007800000 */
[----:B------:R-:W-:-:S07]  /*3390*/  MOV R13, R2 ;  /* 0x00000002000d7202 */ /* 0x000fce0000000f00 */
[----:B------:R-:W-:Y:S05]  /*33a0*/  WARPSYNC.COLLECTIVE R15, `(.L_x_11313) ;  /* 0x000000000f087348 */ /* 0x000fea0003c00000 */
[----:B------:R0:W1:Y:S02]  /*33b0*/  SHFL.BFLY P6, R14, R13, R12, R11 ;  /* 0x0c00000c0d0e7389 */ /* 0x00006400000c000b */
[----:B01----:R-:W-:Y:S05]  /*33c0*/  ENDCOLLECTIVE ;  /* 0x000000000000791b */ /* 0x003fea0003800000 */
.L_x_11313:
[----:B------:R-:W-:Y:S01]  /*33d0*/  HFMA2 R12, -RZ, RZ, 0, 5.9604644775390625e-08 ;  /* 0x00000001ff0c7431 */ /* 0x000fe200000001ff */
[----:B------:R-:W-:-:S04]  /*33e0*/  FMNMX R3, R2, R14, !PT ;  /* 0x0000000e02037209 */ /* 0x000fc80007800000 */
[----:B------:R-:W-:-:S07]  /*33f0*/  MOV R13, R3 ;  /* 0x00000003000d7202 */ /* 0x000fce0000000f00 */
[----:B------:R-:W-:Y:S05]  /*3400*/  WARPSYNC.COLLECTIVE R15, `(.L_x_11314) ;  /* 0x000000000f087348 */ /* 0x000fea0003c00000 */
[----:B------:R0:W1:Y:S02]  /*3410*/  SHFL.BFLY P6, R14, R13, R12, R11 ;  /* 0x0c00000c0d0e7389 */ /* 0x00006400000c000b */
[----:B01----:R-:W-:Y:S05]  /*3420*/  ENDCOLLECTIVE ;  /* 0x000000000000791b */ /* 0x003fea0003800000 */
.L_x_11314:
[----:B------:R-:W-:Y:S02]  /*3430*/  MOV R13, 0x3bbb989d ;  /* 0x3bbb989d000d7802 */ /* 0x000fe40000000f00 */
[----:B------:R-:W-:Y:S01]  /*3440*/  FMNMX R3, R3, R14, !PT ;  /* 0x0000000e03037209 */ /* 0x000fe20007800000 */
[----:B------:R-:W-:-:S04]  /*3450*/  IMAD.MOV.U32 R14, RZ, RZ, 0x437c0000 ;  /* 0x437c0000ff0e7424 */ /* 0x000fc800078e00ff */
        /* <DEDUP_REMOVED lines=186> */
.L_x_11315:
[----:B------:R-:W-:Y:S02]  /*4000*/  HFMA2 R12, -RZ, RZ, 0, 4.76837158203125e-07 ;  /* 0x00000008ff0c7431 */ /* 0x000fe400000001ff */
[----:B------:R-:W-:-:S05]  /*4010*/  FADD R26, R13, R14 ;  /* 0x0000000e0d1a7221 */ /* 0x000fca0000000000 */
[----:B------:R-:W-:-:S07]  /*4020*/  MOV R13, R26 ;  /* 0x0000001a000d7202 */ /* 0x000fce0000000f00 */
[----:B------:R-:W-:Y:S05]  /*4030*/  WARPSYNC.COLLECTIVE R15, `(.L_x_11316) ;  /* 0x000000000f087348 */ /* 0x000fea0003c00000 */
[----:B------:R0:W1:Y:S02]  /*4040*/  SHFL.BFLY P6, R14, R13, R12, R11 ;  /* 0x0c00000c0d0e7389 */ /* 0x00006400000c000b */
[----:B01----:R-:W-:Y:S05]  /*4050*/  ENDCOLLECTIVE ;  /* 0x000000000000791b */ /* 0x003fea0003800000 */
.L_x_11316:
[----:B------:R-:W-:Y:S02]  /*4060*/  HFMA2 R12, -RZ, RZ, 0, 2.384185791015625e-07 ;  /* 0x00000004ff0c7431 */ /* 0x000fe400000001ff */
[----:B------:R-:W-:-:S05]  /*4070*/  FADD R48, R26, R14 ;  /* 0x0000000e1a307221 */ /* 0x000fca0000000000 */
[----:B------:R-:W-:-:S07]  /*4080*/  MOV R13, R48 ;  /* 0x00000030000d7202 */ /* 0x000fce0000000f00 */
[----:B------:R-:W-:Y:S05]  /*4090*/  WARPSYNC.COLLECTIVE R15, `(.L_x_11317) ;  /* 0x000000000f087348 */ /* 0x000fea0003c00000 */
[----:B------:R0:W1:Y:S02]  /*40a0*/  SHFL.BFLY P6, R14, R13, R12, R11 ;  /* 0x0c00000c0d0e7389 */ /* 0x00006400000c000b */
[----:B01----:R-:W-:Y:S05]  /*40b0*/  ENDCOLLECTIVE ;  /* 0x000000000000791b */ /* 0x003fea0003800000 */
.L_x_11317:
[----:B------:R-:W-:Y:S02]  /*40c0*/  HFMA2 R12, -RZ, RZ, 0, 1.1920928955078125e-07 ;  /* 0x00000002ff0c7431 */ /* 0x000fe400000001ff */
[----:B------:R-:W-:-:S05]  /*40d0*/  FADD R49, R48, R14 ;  /* 0x0000000e30317221 */ /* 0x000fca0000000000 */
[----:B------:R-:W-:-:S07]  /*40e0*/  MOV R13, R49 ;  /* 0x00000031000d7202 */ /* 0x000fce0000000f00 */
[----:B------:R-:W-:Y:S05]  /*40f0*/  WARPSYNC.COLLECTIVE R15, `(.L_x_11318) ;  /* 0x000000000f087348 */ /* 0x000fea0003c00000 */
[----:B------:R0:W1:Y:S02]  /*4100*/  SHFL.BFLY P6, R14, R13, R12, R11 ;  /* 0x0c00000c0d0e7389 */ /* 0x00006400000c000b */
[----:B01----:R-:W-:Y:S05]  /*4110*/  ENDCOLLECTIVE ;  /* 0x000000000000791b */ /* 0x003fea0003800000 */
.L_x_11318:
[----:B------:R-:W-:Y:S02]  /*4120*/  HFMA2 R12, -RZ, RZ, 0, 5.9604644775390625e-08 ;  /* 0x00000001ff0c7431 */ /* 0x000fe400000001ff */
[----:B------:R-:W-:-:S05]  /*4130*/  FADD R50, R49, R14 ;  /* 0x0000000e31327221 */ /* 0x000fca0000000000 */
[----:B------:R-:W-:-:S07]  /*4140*/  MOV R13, R50 ;  /* 0x00000032000d7202 */ /* 0x000fce0000000f00 */
[----:B------:R-:W-:Y:S05]  /*4150*/  WARPSYNC.COLLECTIVE R15, `(.L_x_11319) ;  /* 0x000000000f087348 */ /* 0x000fea0003c00000 */
[----:B------:R0:W1:Y:S02]  /*4160*/  SHFL.BFLY P6, R14, R13, R12, R11 ;  /* 0x0c00000c0d0e7389 */ /* 0x00006400000c000b */
[----:B01----:R-:W-:Y:S05]  /*4170*/  ENDCOLLECTIVE ;  /* 0x000000000000791b */ /* 0x003fea0003800000 */
.L_x_11319:
[----:B------:R-:W-:Y:S05]  /*4180*/  BRA `(.L_x_11320) ;  /* 0xffffffd8000c7947 */ /* 0x000fea000383ffff */
        .weak           $__internal_208_$__cuda_sm3x_div_rn_noftz_f32_slowpath
        .type           $__internal_208_$__cuda_sm3x_div_rn_noftz_f32_slowpath,@function
        .size           $__internal_208_$__cuda_sm3x_div_rn_noftz_f32_slowpath,(.L_x_25660 - $__internal_208_$__cuda_sm3x_div_rn_noftz_f32_slowpath)
$__internal_208_$__cuda_sm3x_div_rn_noftz_f32_slowpath:
        /* <DEDUP_REMOVED lines=35> */
.L_x_11322:
        /* <DEDUP_REMOVED lines=51> */
.L_x_11329:
[----:B------:R-:W-:-:S04]  /*46f0*/  LOP3.LUT R7, R7, 0x80000000, RZ, 0xc0, !PT ;  /* 0x8000000007077812 */ /* 0x000fc800078ec0ff */
[----:B------:R-:W-:Y:S01]  /*4700*/  LOP3.LUT R7, R7, 0x7f800000, RZ, 0xfc, !PT ;  /* 0x7f80000007077812 */ /* 0x000fe200078efcff */
[----:B------:R-:W-:Y:S06]  /*4710*/  BRA `(.L_x_11330) ;  /* 0x0000000000047947 */ /* 0x000fec0003800000 */
.L_x_11328:
[----:B------:R-:W-:-:S07]  /*4720*/  LEA R7, R56, R7, 0x17 ;  /* 0x0000000738077211 */ /* 0x000fce00078eb8ff */
.L_x_11330:
[----:B------:R-:W-:Y:S05]  /*4730*/  BSYNC.RECONVERGENT B2 ;  /* 0x0000000000027941 */ /* 0x000fea0003800200 */
.L_x_11327:
[----:B------:R-:W-:Y:S05]  /*4740*/  BRA `(.L_x_11331) ;  /* 0x0000000000207947 */ /* 0x000fea0003800000 */
.L_x_11326:
[----:B------:R-:W-:-:S04]  /*4750*/  LOP3.LUT R7, R12, 0x80000000, R7, 0x48, !PT ;  /* 0x800000000c077812 */ /* 0x000fc800078e4807 */
[----:B------:R-:W-:Y:S01]  /*4760*/  LOP3.LUT R7, R7, 0x7f800000, RZ, 0xfc, !PT ;  /* 0x7f80000007077812 */ /* 0x000fe200078efcff */
[----:B------:R-:W-:Y:S06]  /*4770*/  BRA `(.L_x_11331) ;  /* 0x0000000000147947 */ /* 0x000fec0003800000 */
.L_x_11325:
[----:B------:R-:W-:Y:S01]  /*4780*/  LOP3.LUT R7, R12, 0x80000000, R7, 0x48, !PT ;  /* 0x800000000c077812 */ /* 0x000fe200078e4807 */
[----:B------:R-:W-:Y:S06]  /*4790*/  BRA `(.L_x_11331) ;  /* 0x00000000000c7947 */ /* 0x000fec0003800000 */
.L_x_11324:
[----:B------:R-:W0:Y:S01]  /*47a0*/  MUFU.RSQ R7, -QNAN ;  /* 0xffc0000000077908 */ /* 0x000e220000001400 */
[----:B------:R-:W-:Y:S05]  /*47b0*/  BRA `(.L_x_11331) ;  /* 0x0000000000047947 */ /* 0x000fea0003800000 */
.L_x_11323:
[----:B------:R-:W-:-:S07]  /*47c0*/  FADD.FTZ R7, R7, R12 ;  /* 0x0000000c07077221 */ /* 0x000fce0000010000 */
.L_x_11331:
[----:B------:R-:W-:Y:S05]  /*47d0*/  BSYNC.RECONVERGENT B1 ;  /* 0x0000000000017941 */ /* 0x000fea0003800200 */
.L_x_11321:
[----:B------:R-:W-:Y:S01]  /*47e0*/  HFMA2 R13, -RZ, RZ, 0, 0 ;  /* 0x00000000ff0d7431 */ /* 0x000fe200000001ff */
[----:B------:R-:W-:-:S04]  /*47f0*/  MOV R12, R50 ;  /* 0x00000032000c7202 */ /* 0x000fc80000000f00 */
[----:B0-----:R-:W-:Y:S05]  /*4800*/  RET.REL.NODEC R12 `(_Z15SoftmaxWarpImplI10DirectLoadI6__halffE11DirectStoreIfS1_EfLi1ELi18ELi32ELi1ELb1EL9Algorithm0EEvT_T0_ll) ;  /* 0xffffffb40cfc7950 */ /* 0x001fea0003c3ffff */
.L_x_11332:
        /* <DEDUP_REMOVED lines=15> */
.L_x_25660:


//--------------------- .text._Z15SoftmaxWarpImplI10DirectLoadI6__halffE11DirectStoreIfS1_EfLi1ELi18ELi32ELi1ELb0EL9Algorithm0EEvT_T0_ll --------------------------
	.section	.text._Z15SoftmaxWarpImplI10DirectLoadI6__halffE11DirectStoreIfS1_EfLi1ELi18ELi32ELi1ELb0EL9Algorithm0EEvT_T0_ll,"ax",@progbits
	.align	128
        .global         _Z15SoftmaxWarpImplI10DirectLoadI6__halffE11DirectStoreIfS1_EfLi1ELi18ELi32ELi1ELb0EL9Algorithm0EEvT_T0_ll
        .type           _Z15SoftmaxWarpImplI10DirectLoadI6__halffE11DirectStoreIfS1_EfLi1ELi18ELi32ELi1ELb0EL9Algorithm0EEvT_T0_ll,@function
        .size           _Z15SoftmaxWarpImplI10DirectLoadI6__halffE11DirectStoreIfS1_EfLi1ELi18ELi32ELi1ELb0EL9Algorithm0EEvT_T0_ll,(.L_x_25661 - _Z15SoftmaxWarpImplI10DirectLoadI6__halffE11DirectStoreIfS1_EfLi1ELi18ELi32ELi1ELb0EL9Algorithm0EEvT_T0_ll)
        .other          _Z15SoftmaxWarpImplI10DirectLoadI6__halffE11DirectStoreIfS1_EfLi1ELi18ELi32ELi1ELb0EL9Algorithm0EEvT_T0_ll,@"STO_CUDA_ENTRY STV_DEFAULT"
_Z15SoftmaxWarpImplI10DirectLoadI6__halffE11DirectStoreIfS1_EfLi1ELi18ELi32ELi1ELb0EL9Algorithm0EEvT_T0_ll:
.text._Z15SoftmaxWarpImplI10DirectLoadI6__halffE11DirectStoreIfS1_EfLi1ELi18ELi32ELi1ELb0EL9Algorithm0EEvT_T0_ll:
        /* <DEDUP_REMOVED lines=24> */
.L_x_11333:
        /* <DEDUP_REMOVED lines=13> */
.L_x_11371:
        /* <DEDUP_REMOVED lines=271> */
.L_x_11383:
        /* <DEDUP_REMOVED lines=12> */
[----:B0-----:R-:W-:Y:S05]  /*1400*/  CALL.REL.NOINC `($__internal_209_$__cuda_sm3x_div_rn_noftz_f32_slowpath) ;  /* 0x0000002000d47944 */ /* 0x001fea0003c00000 */
[----:B------:R-:W-:-:S07]  /*1410*/  MOV R11, R5 ;  /* 0x00000005000b7202 */ /* 0x000fce0000000f00 */
.L_x_11336:
[----:B------:R-:W-:Y:S05]  /*1420*/  BSYNC.RECONVERGENT B2 ;  /* 0x0000000000027941 */ /* 0x000fea0003800200 */
.L_x_11335:
        /* <DEDUP_REMOVED lines=12> */
[----:B0-----:R-:W-:Y:S05]  /*14f0*/  CALL.REL.NOINC `($__internal_209_$__cuda_sm3x_div_rn_noftz_f32_slowpath) ;  /* 0x0000002000987944 */ /* 0x001fea0003c00000 */
[----:B------:R-:W-:-:S07]  /*1500*/  MOV R14, R5 ;  /* 0x00000005000e7202 */ /* 0x000fce0000000f00 */
.L_x_11338:
[----:B------:R-:W-:Y:S05]  /*1510*/  BSYNC.RECONVERGENT B2 ;  /* 0x0000000000027941 */ /* 0x000fea0003800200 */
.L_x_11337:
        /* <DEDUP_REMOVED lines=14> */
.L_x_11340:
[----:B------:R-:W-:Y:S05]  /*1600*/  BSYNC.RECONVERGENT B2 ;  /* 0x0000000000027941 */ /* 0x000fea0003800200 */
.L_x_11339:
        /* <DEDUP_REMOVED lines=14> */
.L_x_11342:
[----:B------:R-:W-:Y:S05]  /*16f0*/  BSYNC.RECONVERGENT B2 ;  /* 0x0000000000027941 */ /* 0x000fea0003800200 */
.L_x_11341:
        /* <DEDUP_REMOVED lines=14> */
.L_x_11344:
[----:B------:R-:W-:Y:S05]  /*17e0*/  BSYNC.RECONVERGENT B2 ;  /* 0x0000000000027941 */ /* 0x000fea0003800200 */
.L_x_11343:
        /* <DEDUP_REMOVED lines=14> */
.L_x_11346:
[----:B------:R-:W-:Y:S05]  /*18d0*/  BSYNC.RECONVERGENT B2 ;  /* 0x0000000000027941 */ /* 0x000fea0003800200 */
.L_x_11345:
        /* <DEDUP_REMOVED lines=14> */
.L_x_11348:
[----:B------:R-:W-:Y:S05]  /*19c0*/  BSYNC.RECONVERGENT B2 ;  /* 0x0000000000027941 */ /* 0x000fea0003800200 */
.L_x_11347:
        /* <DEDUP_REMOVED lines=14> */
.L_x_11350:
[----:B------:R-:W-:Y:S05]  /*1ab0*/  BSYNC.RECONVERGENT B2 ;  /* 0x0000000000027941 */ /* 0x000fea0003800200 */
.L_x_11349:
        /* <DEDUP_REMOVED lines=14> */
.L_x_11352:
[----:B------:R-:W-:Y:S05]  /*1ba0*/  BSYNC.RECONVERGENT B2 ;  /* 0x0000000000027941 */ /* 0x000fea0003800200 */
.L_x_11351:
        /* <DEDUP_REMOVED lines=14> */
.L_x_11354:
[----:B------:R-:W-:Y:S05]  /*1c90*/  BSYNC.RECONVERGENT B2 ;  /* 0x0000000000027941 */ /* 0x000fea0003800200 */
.L_x_11353:
        /* <DEDUP_REMOVED lines=14> */
.L_x_11356:
[----:B------:R-:W-:Y:S05]  /*1d80*/  BSYNC.RECONVERGENT B2 ;  /* 0x0000000000027941 */ /* 0x000fea0003800200 */
.L_x_11355:
        /* <DEDUP_REMOVED lines=14> */
.L_x_11358:
[----:B------:R-:W-:Y:S05]  /*1e70*/  BSYNC.RECONVERGENT B2 ;  /* 0x0000000000027941 */ /* 0x000fea0003800200 */
.L_x_11357:
        /* <DEDUP_REMOVED lines=14> */
.L_x_11360:
[----:B------:R-:W-:Y:S05]  /*1f60*/  BSYNC.RECONVERGENT B2 ;  /* 0x0000000000027941 */ /* 0x000fea0003800200 */
.L_x_11359:
        /* <DEDUP_REMOVED lines=14> */
.L_x_11362:
[----:B------:R-:W-:Y:S05]  /*2050*/  BSYNC.RECONVERGENT B2 ;  /* 0x0000000000027941 */ /* 0x000fea0003800200 */
.L_x_11361:
        /* <DEDUP_REMOVED lines=14> */
.L_x_11364:
[----:B------:R-:W-:Y:S05]  /*2140*/  BSYNC.RECONVERGENT B2 ;  /* 0x0000000000027941 */ /* 0x000fea0003800200 */
.L_x_11363:
        /* <DEDUP_REMOVED lines=14> */
.L_x_11366:
[----:B------:R-:W-:Y:S05]  /*2230*/  BSYNC.RECONVERGENT B2 ;  /* 0x0000000000027941 */ /* 0x000fea0003800200 */
.L_x_11365:
        /* <DEDUP_REMOVED lines=14> */
.L_x_11368:
[----:B------:R-:W-:Y:S05]  /*2320*/  BSYNC.RECONVERGENT B2 ;  /* 0x0000000000027941 */ /* 0x000fea0003800200 */
.L_x_11367:
        /* <DEDUP_REMOVED lines=14> */
.L_x_11370:
[----:B------:R-:W-:Y:S05]  /*2410*/  BSYNC.RECONVERGENT B2 ;  /* 0x0000000000027941 */ /* 0x000fea0003800200 */
.L_x_11369:
        /* <DEDUP_REMOVED lines=24> */
[----:B------:R-:W-:Y:S02]  /*25a0*/  R2UR UR4, R24 ;  /* 0x00000000180472ca */ /* 0x000fe400000e0000 */
[C---:B------:R-:W-:Y:S01]  /*25b0*/  R2UR UR5, R25.reuse ;  /* 0x00000000190572ca */ /* 0x040fe200000e0000 */
[----:B------:R-:W-:Y:S01]  /*25c0*/  STG.E.U16 desc[UR8][R12.64+0x200], R6 ;  /* 0x000200060c007986 */ /* 0x000fe2000c101508 */
[----:B------:R-:W-:Y:S02]  /*25d0*/  F2FP.F16.F32.PACK_AB R11, R14, R11 ;  /* 0x0000000b0e0b723e */ /* 0x000fe400000000ff */
        /* <DEDUP_REMOVED lines=9> */
[----:B------:R-:W-:Y:S02]  /*2670*/  F2FP.F16.F32.PACK_AB R8, R35, R8 ;  /* 0x000000082308723e */ /* 0x000fe400000000ff */
[----:B------:R-:W-:Y:S01]  /*2680*/  F2FP.F16.F32.PACK_AB R10, R21, R10 ;  /* 0x0000000a150a723e */ /* 0x000fe200000000ff */
[----:B------:R1:W-:Y:S01]  /*2690*/  STG.E.U16 desc[UR6][R12.64+0x1c0], R0 ;  /* 0x0001c0000c007986 */ /* 0x0003e2000c101506 */
[----:B------:R-:W-:-:S02]  /*26a0*/  F2FP.F16.F32.PACK_AB R18, R18, R19 ;  /* 0x000000131212723e */ /* 0x000fc400000000ff */
[----:B------:R-:W-:Y:S01]  /*26b0*/  F2FP.F16.F32.PACK_AB R16, R16, R17 ;  /* 0x000000111010723e */ /* 0x000fe200000000ff */
        /* <DEDUP_REMOVED lines=19> */
.L_x_11334:
[----:B------:R-:W-:Y:S01]  /*27f0*/  HFMA2 R11, -RZ, RZ, 0, 1.847743988037109375e-06 ;  /* 0x0000001fff0b7431 */ /* 0x000fe200000001ff */
[----:B------:R-:W-:Y:S01]  /*2800*/  BSSY B0, `(.L_x_11372) ;  /* 0x0000006000007945 */ /* 0x000fe20003800000 */
[----:B------:R-:W-:Y:S02]  /*2810*/  MOV R12, 0x10 ;  /* 0x00000010000c7802 */ /* 0x000fe40000000f00 */
[----:B------:R-:W-:-:S07]  /*2820*/  MOV R15, 0xffffffff ;  /* 0xffffffff000f7802 */ /* 0x000fce0000000f00 */
[----:B0-----:R-:W-:Y:S05]  /*2830*/  WARPSYNC.COLLECTIVE R15, `(.L_x_11373) ;  /* 0x000000000f087348 */ /* 0x001fea0003c00000 */
[----:B------:R1:W2:Y:S02]  /*2840*/  SHFL.BFLY P6, R14, R13, R12, R11 ;  /* 0x0c00000c0d0e7389 */ /* 0x0002a400000c000b */
[----:B012---:R-:W-:Y:S05]  /*2850*/  ENDCOLLECTIVE ;  /* 0x000000000000791b */ /* 0x007fea0003800000 */
.L_x_11373:
[----:B------:R-:W-:Y:S05]  /*2860*/  BSYNC B0 ;  /* 0x0000000000007941 */ /* 0x000fea0003800000 */
.L_x_11372:
[----:B------:R-:W-:Y:S01]  /*2870*/  HFMA2 R12, -RZ, RZ, 0, 4.76837158203125e-07 ;  /* 0x00000008ff0c7431 */ /* 0x000fe200000001ff */
[----:B------:R-:W-:Y:S02]  /*2880*/  FMNMX R13, R13, R14, !PT ;  /* 0x0000000e0d0d7209 */ /* 0x000fe40007800000 */
[----:B------:R-:W-:Y:S02]  /*2890*/  MOV R11, 0x1f ;  /* 0x0000001f000b7802 */ /* 0x000fe40000000f00 */
[----:B------:R-:W-:-:S07]  /*28a0*/  MOV R15, 0xffffffff ;  /* 0xffffffff000f7802 */ /* 0x000fce0000000f00 */
[----:B------:R-:W-:Y:S05]  /*28b0*/  WARPSYNC.COLLECTIVE R15, `(.L_x_11374) ;  /* 0x000000000f087348 */ /* 0x000fea0003c00000 */
[----:B------:R0:W1:Y:S02]  /*28c0*/  SHFL.BFLY P6, R14, R13, R12, R11 ;  /* 0x0c00000c0d0e7389 */ /* 0x00006400000c000b */
[----:B01----:R-:W-:Y:S05]  /*28d0*/  ENDCOLLECTIVE ;  /* 0x000000000000791b */ /* 0x003fea0003800000 */
.L_x_11374:
[----:B------:R-:W-:Y:S01]  /*28e0*/  HFMA2 R12, -RZ, RZ, 0, 2.384185791015625e-07 ;  /* 0x00000004ff0c7431 */ /* 0x000fe200000001ff */
[----:B------:R-:W-:-:S04]  /*28f0*/  FMNMX R0, R13, R14, !PT ;  /* 0x0000000e0d007209 */ /* 0x000fc80007800000 */
[----:B------:R-:W-:-:S07]  /*2900*/  MOV R13, R0 ;  /* 0x00000000000d7202 */ /* 0x000fce0000000f00 */
[----:B------:R-:W-:Y:S05]  /*2910*/  WARPSYNC.COLLECTIVE R15, `(.L_x_11375) ;  /* 0x000000000f087348 */ /* 0x000fea0003c00000 */
[----:B------:R0:W1:Y:S02]  /*2920*/  SHFL.BFLY P6, R14, R13, R12, R11 ;  /* 0x0c00000c0d0e7389 */ /* 0x00006400000c000b */
[----:B01----:R-:W-:Y:S05]  /*2930*/  ENDCOLLECTIVE ;  /* 0x000000000000791b */ /* 0x003fea0003800000 */
.L_x_11375:
[----:B------:R-:W-:Y:S01]  /*2940*/  HFMA2 R12, -RZ, RZ, 0, 1.1920928955078125e-07 ;  /* 0x00000002ff0c7431 */ /* 0x000fe200000001ff */
[----:B------:R-:W-:-:S04]  /*2950*/  FMNMX R2, R0, R14, !PT ;  /* 0x0000000e00027209 */ /* 0x000fc80007800000 */
[----:B------:R-:W-:-:S07]  /*2960*/  MOV R13, R2 ;  /* 0x00000002000d7202 */ /* 0x000fce0000000f00 */
[----:B------:R-:W-:Y:S05]  /*2970*/  WARPSYNC.COLLECTIVE R15, `(.L_x_11376) ;  /* 0x000000000f087348 */ /* 0x000fea0003c00000 */
[----:B------:R0:W1:Y:S02]  /*2980*/  SHFL.BFLY P6, R14, R13, R12, R11 ;  /* 0x0c00000c0d0e7389 */ /* 0x00006400000c000b */
[----:B01----:R-:W-:Y:S05]  /*2990*/  ENDCOLLECTIVE ;  /* 0x000000000000791b */ /* 0x003fea0003800000 */
.L_x_11376:
[----:B------:R-:W-:Y:S01]  /*29a0*/  HFMA2 R12, -RZ, RZ, 0, 5.9604644775390625e-08 ;  /* 0x00000001ff0c7431 */ /* 0x000fe200000001ff */
[----:B------:R-:W-:-:S04]  /*29b0*/  FMNMX R3, R2, R14, !PT ;  /* 0x0000000e02037209 */ /* 0x000fc80007800000 */
[----:B------:R-:W-:-:S07]  /*29c0*/  MOV R13, R3 ;  /* 0x00000003000d7202 */ /* 0x000fce0000000f00 */
[----:B------:R-:W-:Y:S05]  /*29d0*/  WARPSYNC.COLLECTIVE R15, `(.L_x_11377) ;  /* 0x000000000f087348 */ /* 0x000fea0003c00000 */
[----:B------:R0:W1:Y:S02]  /*29e0*/  SHFL.BFLY P6, R14, R13, R12, R11 ;  /* 0x0c00000c0d0e7389 */ /* 0x00006400000c000b */
[----:B01----:R-:W-:Y:S05]  /*29f0*/  ENDCOLLECTIVE ;  /* 0x000000000000791b */ /* 0x003fea0003800000 */
.L_x_11377:
        /* <DEDUP_REMOVED lines=189> */
.L_x_11378:
[----:B------:R-:W-:Y:S02]  /*35d0*/  HFMA2 R12, -RZ, RZ, 0, 4.76837158203125e-07 ;  /* 0x00000008ff0c7431 */ /* 0x000fe400000001ff */
[----:B------:R-:W-:-:S05]  /*35e0*/  FADD R26, R13, R14 ;  /* 0x0000000e0d1a7221 */ /* 0x000fca0000000000 */
[----:B------:R-:W-:-:S07]  /*35f0*/  MOV R13, R26 ;  /* 0x0000001a000d7202 */ /* 0x000fce0000000f00 */
[----:B------:R-:W-:Y:S05]  /*3600*/  WARPSYNC.COLLECTIVE R15, `(.L_x_11379) ;  /* 0x000000000f087348 */ /* 0x000fea0003c00000 */
[----:B------:R0:W1:Y:S02]  /*3610*/  SHFL.BFLY P6, R14, R13, R12, R11 ;  /* 0x0c00000c0d0e7389 */ /* 0x00006400000c000b */
[----:B01----:R-:W-:Y:S05]  /*3620*/  ENDCOLLECTIVE ;  /* 0x000000000000791b */ /* 0x003fea0003800000 */
.L_x_11379:
[----:B------:R-:W-:Y:S02]  /*3630*/  HFMA2 R12, -RZ, RZ, 0, 2.384185791015625e-07 ;  /* 0x00000004ff0c7431 */ /* 0x000fe400000001ff */
[----:B------:R-:W-:-:S05]  /*3640*/  FADD R27, R26, R14 ;  /* 0x0000000e1a1b7221 */ /* 0x000fca0000000000 */
[----:B------:R-:W-:-:S07]  /*3650*/  MOV R13, R27 ;  /* 0x0000001b000d7202 */ /* 0x000fce0000000f00 */
[----:B------:R-:W-:Y:S05]  /*3660*/  WARPSYNC.COLLECTIVE R15, `(.L_x_11380) ;  /* 0x000000000f087348 */ /* 0x000fea0003c00000 */
[----:B------:R0:W1:Y:S02]  /*3670*/  SHFL.BFLY P6, R14, R13, R12, R11 ;  /* 0x0c00000c0d0e7389 */ /* 0x00006400000c000b */
[----:B01----:R-:W-:Y:S05]  /*3680*/  ENDCOLLECTIVE ;  /* 0x000000000000791b */ /* 0x003fea0003800000 */
.L_x_11380:
[----:B------:R-:W-:Y:S02]  /*3690*/  HFMA2 R12, -RZ, RZ, 0, 1.1920928955078125e-07 ;  /* 0x00000002ff0c7431 */ /* 0x000fe400000001ff */
[----:B------:R-:W-:-:S05]  /*36a0*/  FADD R28, R27, R14 ;  /* 0x0000000e1b1c7221 */ /* 0x000fca0000000000 */
[----:B------:R-:W-:-:S07]  /*36b0*/  MOV R13, R28 ;  /* 0x0000001c000d7202 */ /* 0x000fce0000000f00 */
[----:B------:R-:W-:Y:S05]  /*36c0*/  WARPSYNC.COLLECTIVE R15, `(.L_x_11381) ;  /* 0x000000000f087348 */ /* 0x000fea0003c00000 */
[----:B------:R0:W1:Y:S02]  /*36d0*/  SHFL.BFLY P6, R14, R13, R12, R11 ;  /* 0x0c00000c0d0e7389 */ /* 0x00006400000c000b */
[----:B01----:R-:W-:Y:S05]  /*36e0*/  ENDCOLLECTIVE ;  /* 0x000000000000791b */ /* 0x003fea0003800000 */
.L_x_11381:
[----:B------:R-:W-:Y:S02]  /*36f0*/  HFMA2 R12, -RZ, RZ, 0, 5.9604644775390625e-08 ;  /* 0x00000001ff0c7431 */ /* 0x000fe400000001ff */
[----:B------:R-:W-:-:S05]  /*3700*/  FADD R33, R28, R14 ;  /* 0x0000000e1c217221 */ /* 0x000fca0000000000 */
[----:B------:R-:W-:-:S07]  /*3710*/  MOV R13, R33 ;  /* 0x00000021000d7202 */ /* 0x000fce0000000f00 */
[----:B------:R-:W-:Y:S05]  /*3720*/  WARPSYNC.COLLECTIVE R15, `(.L_x_11382) ;  /* 0x000000000f087348 */ /* 0x000fea0003c00000 */
[----:B------:R0:W1:Y:S02]  /*3730*/  SHFL.BFLY P6, R14, R13, R12, R11 ;  /* 0x0c00000c0d0e7389 */ /* 0x00006400000c000b */
[----:B01----:R-:W-:Y:S05]  /*3740*/  ENDCOLLECTIVE ;  /* 0x000000000000791b */ /* 0x003fea0003800000 */
.L_x_11382:
[----:B------:R-:W-:Y:S05]  /*3750*/  BRA `(.L_x_11383) ;  /* 0xffffffd800f87947 */ /* 0x000fea000383ffff */
        .weak           $__internal_209_$__cuda_sm3x_div_rn_noftz_f32_slowpath
        .type           $__internal_209_$__cuda_sm3x_div_rn_noftz_f32_slowpath,@function
        .size           $__internal_209_$__cuda_sm3x_div_rn_noftz_f32_slowpath,(.L_x_25661 - $__internal_209_$__cuda_sm3x_div_rn_noftz_f32_slowpath)
$__internal_209_$__cuda_sm3x_div_rn_noftz_f32_slowpath:
        /* <DEDUP_REMOVED lines=34> */
.L_x_11385:
        /* <DEDUP_REMOVED lines=51> */
.L_x_11392:
[----:B------:R-:W-:-:S04]  /*3cb0*/  LOP3.LUT R5, R5, 0x80000000, RZ, 0xc0, !PT ;  /* 0x8000000005057812 */ /* 0x000fc800078ec0ff */
[----:B------:R-:W-:Y:S01]  /*3cc0*/  LOP3.LUT R5, R5, 0x7f800000, RZ, 0xfc, !PT ;  /* 0x7f80000005057812 */ /* 0x000fe200078efcff */
[----:B------:R-:W-:Y:S06]  /*3cd0*/  BRA `(.L_x_11393) ;  /* 0x0000000000047947 */ /* 0x000fec0003800000 */
.L_x_11391:
[----:B------:R-:W-:-:S07]  /*3ce0*/  LEA R5, R34, R5, 0x17 ;  /* 0x0000000522057211 */ /* 0x000fce00078eb8ff */
.L_x_11393:
[----:B------:R-:W-:Y:S05]  /*3cf0*/  BSYNC.RECONVERGENT B1 ;  /* 0x0000000000017941 */ /* 0x000fea0003800200 */
.L_x_11390:
[----:B------:R-:W-:Y:S05]  /*3d00*/  BRA `(.L_x_11394) ;  /* 0x0000000000207947 */ /* 0x000fea0003800000 */
.L_x_11389:
[----:B------:R-:W-:-:S04]  /*3d10*/  LOP3.LUT R5, R12, 0x80000000, R5, 0x48, !PT ;  /* 0x800000000c057812 */ /* 0x000fc800078e4805 */
[----:B------:R-:W-:Y:S01]  /*3d20*/  LOP3.LUT R5, R5, 0x7f800000, RZ, 0xfc, !PT ;  /* 0x7f80000005057812 */ /* 0x000fe200078efcff */
[----:B------:R-:W-:Y:S06]  /*3d30*/  BRA `(.L_x_11394) ;  /* 0x0000000000147947 */ /* 0x000fec0003800000 */
.L_x_11388:
[----:B------:R-:W-:Y:S01]  /*3d40*/  LOP3.LUT R5, R12, 0x80000000, R5, 0x48, !PT ;  /* 0x800000000c057812 */ /* 0x000fe200078e4805 */
[----:B------:R-:W-:Y:S06]  /*3d50*/  BRA `(.L_x_11394) ;  /* 0x00000000000c7947 */ /* 0x000fec0003800000 */
.L_x_11387:
[----:B------:R-:W0:Y:S01]  /*3d60*/  MUFU.RSQ R5, -QNAN ;  /* 0xffc0000000057908 */ /* 0x000e220000001400 */
[----:B------:R-:W-:Y:S05]  /*3d70*/  BRA `(.L_x_11394) ;  /* 0x0000000000047947 */ /* 0x000fea0003800000 */
.L_x_11386:
[----:B------:R-:W-:-:S07]  /*3d80*/  FADD.FTZ R5, R5, R12 ;  /* 0x0000000c05057221 */ /* 0x000fce0000010000 */
.L_x_11394:
[----:B------:R-:W-:Y:S05]  /*3d90*/  BSYNC.RECONVERGENT B0 ;  /* 0x0000000000007941 */ /* 0x000fea0003800200 */
.L_x_11384:
[----:B------:R-:W-:Y:S01]  /*3da0*/  HFMA2 R13, -RZ, RZ, 0, 0 ;  /* 0x00000000ff0d7431 */ /* 0x000fe200000001ff */
[----:B------:R-:W-:-:S04]  /*3db0*/  MOV R12, R27 ;  /* 0x0000001b000c7202 */ /* 0x000fc80000000f00 */
[----:B0-----:R-:W-:Y:S05]  /*3dc0*/  RET.REL.NODEC R12 `(_Z15SoftmaxWarpImplI10DirectLoadI6__halffE11DirectStoreIfS1_EfLi1ELi18ELi32ELi1ELb0EL9Algorithm0EEvT_T0_ll) ;  /* 0xffffffc00c8c7950 */ /* 0x001fea0003c3ffff */
.L_x_11395:
        /* <DEDUP_REMOVED lines=11> */
.L_x_25661:


//--------------------- .text._Z15SoftmaxWarpImplI10DirectLoadI6__halffE11DirectStoreIfS1_EfLi1ELi17ELi32ELi1ELb1EL9Algorithm0EEvT_T0_ll --------------------------
	.section	.text._Z15SoftmaxWarpImplI10DirectLoadI6__halffE11DirectStoreIfS1_EfLi1ELi17ELi32ELi1ELb1EL9Algorithm0EEvT_T0_ll,"ax",@progbits
	.align	128
        .global         _Z15SoftmaxWarpImplI10DirectLoadI6__halffE11DirectStoreIfS1_EfLi1ELi17ELi32ELi1ELb1EL9Algorithm0EEvT_T0_ll
        .type           _Z15SoftmaxWarpImplI10DirectLoadI6__halffE11DirectStoreIfS1_EfLi1ELi17ELi32ELi1ELb1EL9Algorithm0EEvT_T0_ll,@function
        .size           _Z15SoftmaxWarpImplI10DirectLoadI6__halffE11DirectStoreIfS1_EfLi1ELi17ELi32ELi1ELb1EL9Algorithm0EEvT_T0_ll,(.L_x_25662 - _Z15SoftmaxWarpImplI10DirectLoadI6__halffE11DirectStoreIfS1_EfLi1ELi17ELi32ELi1ELb1EL9Algorithm0EEvT_T0_ll)
        .other          _Z15SoftmaxWarpImplI10DirectLoadI6__halffE11DirectStoreIfS1_EfLi1ELi17ELi32ELi1ELb1EL9Algorithm0EEvT_T0_ll,@"STO_CUDA_ENTRY STV_DEFAULT"
_Z15SoftmaxWarpImplI10DirectLoadI6__halffE11DirectStoreIfS1_EfLi1ELi17ELi32ELi1ELb1EL9Algorithm0EEvT_T0_ll:
.text._Z15SoftmaxWarpImplI10DirectLoadI6__halffE11DirectStoreIfS1_EfLi1ELi17ELi32ELi1ELb1EL9Algorithm0EEvT_T0_ll:
        /* <DEDUP_REMOVED lines=25> */
.L_x_11396:
        /* <DEDUP_REMOVED lines=30> */
.L_x_11433:
        /* <DEDUP_REMOVED lines=10> */
[C---:B------:R-:W-:Y:S01]  /*0410*/  IMAD.WIDE.U32 R4, R29.reuse, UR42, R2 ;  /* 0x0000002a1d047c25 */ /* 0x040fe2000f8e0002 */
        /* <DEDUP_REMOVED lines=24> */
[----:B0-----:R-:W-:Y:S02]  /*05a0*/  MOV R48, 0xff800000 ;  /* 0xff80000000307802 */ /* 0x001fe40000000f00 */
[----:B------:R-:W-:Y:S02]  /*05b0*/  MOV R13, 0xff800000 ;  /* 0xff800000000d7802 */ /* 0x000fe40000000f00 */
[----:B------:R-:W-:Y:S02]  /*05c0*/  ISETP.GE.U32.AND P1, PT, R42, UR44, PT ;  /* 0x0000002c2a007c0c */ /* 0x000fe4000bf26070 */
[----:B------:R-:W-:Y:S02]  /*05d0*/  ISETP.GE.AND.EX P6, PT, RZ, UR45, PT, P6 ;  /* 0x0000002dff007c0c */ /* 0x000fe4000bfc6360 */
[----:B------:R-:W-:-:S02]  /*05e0*/  MOV R26, 0xff800000 ;  /* 0xff800000001a7802 */ /* 0x000fc40000000f00 */
[----:B------:R-:W-:Y:S02]  /*05f0*/  ISETP.GE.AND.EX P1, PT, RZ, UR45, PT, P1 ;  /* 0x0000002dff007c0c */ /* 0x000fe4000bf26310 */
[----:B------:R-:W-:-:S07]  /*0600*/  MOV R27, 0xff800000 ;  /* 0xff800000001b7802 */ /* 0x000fce0000000f00 */
[C---:B------:R-:W-:Y:S02]  /*0610*/  @!P6 R2UR UR4, R24.reuse ;  /* 0x000000001804e2ca */ /* 0x040fe400000e0000 */
[C---:B------:R-:W-:Y:S02]  /*0620*/  @!P6 R2UR UR5, R25.reuse ;  /* 0x000000001905e2ca */ /* 0x040fe400000e0000 */
[----:B------:R-:W-:Y:S02]  /*0630*/  @!P1 R2UR UR6, R24 ;  /* 0x00000000180692ca */ /* 0x000fe400000e0000 */
[----:B------:R-:W-:-:S09]  /*0640*/  @!P1 R2UR UR7, R25 ;  /* 0x00000000190792ca */ /* 0x000fd200000e0000 */
[----:B------:R-:W5:Y:S01]  /*0650*/  @!P6 LDG.E.U16 R11, desc[UR4][R2.64+0x140] ;  /* 0x00014004020be981 */ /* 0x000f62000c1e1500 */
[----:B--2---:R-:W-:Y:S02]  /*0660*/  @!P0 HADD2.F32 R49, -RZ, R7.H0_H0 ;  /* 0x20000007ff318230 */ /* 0x004fe40000004100 */
[----:B---3--:R-:W-:-:S03]  /*0670*/  @!P2 HADD2.F32 R48, -RZ, R0.H0_H0 ;  /* 0x20000000ff30a230 */ /* 0x008fc60000004100 */
[----:B------:R-:W-:Y:S01]  /*0680*/  @!P0 FMNMX R13, R49, -INF , !PT ;  /* 0xff800000310d8809 */ /* 0x000fe20007800000 */
[----:B------:R-:W2:Y:S03]  /*0690*/  @!P1 LDG.E.U16 R0, desc[UR6][R2.64+0x180] ;  /* 0x0001800602009981 */ /* 0x000ea6000c1e1500 */
[----:B------:R-:W-:Y:S02]  /*06a0*/  @!P2 FMNMX R13, R13, R48, !PT ;  /* 0x000000300d0da209 */ /* 0x000fe40007800000 */
[----:B------:R-:W-:Y:S01]  /*06b0*/  ISETP.GE.U32.AND P2, PT, R41, UR44, PT ;  /* 0x0000002c29007c0c */ /* 0x000fe2000bf46070 */
[----:B----4-:R-:W-:Y:S01]  /*06c0*/  @!P3 HADD2.F32 R26, -RZ, R4.H0_H0 ;  /* 0x20000004ff1ab230 */ /* 0x010fe20000004100 */
[----:B------:R-:W-:Y:S02]  /*06d0*/  MOV R4, 0xff800000 ;  /* 0xff80000000047802 */ /* 0x000fe40000000f00 */
[----:B------:R-:W-:Y:S01]  /*06e0*/  ISETP.GE.AND.EX P2, PT, RZ, UR45, PT, P2 ;  /* 0x0000002dff007c0c */ /* 0x000fe2000bf46320 */
[----:B-----5:R-:W-:Y:S01]  /*06f0*/  @!P4 HADD2.F32 R27, -RZ, R5.H0_H0 ;  /* 0x20000005ff1bc230 */ /* 0x020fe20000004100 */
[----:B------:R-:W-:-:S02]  /*0700*/  @!P3 FMNMX R13, R13, R26, !PT ;  /* 0x0000001a0d0db209 */ /* 0x000fc40007800000 */
[----:B------:R-:W-:Y:S01]  /*0710*/  ISETP.GE.U32.AND P3, PT, R40, UR44, PT ;  /* 0x0000002c28007c0c */ /* 0x000fe2000bf66070 */
[----:B------:R-:W-:Y:S01]  /*0720*/  @!P5 HADD2.F32 R4, -RZ, R6.H0_H0 ;  /* 0x20000006ff04d230 */ /* 0x000fe20000004100 */
[----:B------:R-:W-:Y:S02]  /*0730*/  @!P4 FMNMX R13, R13, R27, !PT ;  /* 0x0000001b0d0dc209 */ /* 0x000fe40007800000 */
[----:B------:R-:W-:Y:S02]  /*0740*/  ISETP.GE.AND.EX P3, PT, RZ, UR45, PT, P3 ;  /* 0x0000002dff007c0c */ /* 0x000fe4000bf66330 */
[----:B------:R-:W-:Y:S02]  /*0750*/  ISETP.GE.U32.AND P4, PT, R39, UR44, PT ;  /* 0x0000002c27007c0c */ /* 0x000fe4000bf86070 */
        /* <DEDUP_REMOVED lines=18> */
[----:B------:R-:W-:Y:S01]  /*0880*/  MOV R7, 0xff800000 ;  /* 0xff80000000077802 */ /* 0x000fe20000000f00 */
[----:B------:R-:W-:-:S03]  /*0890*/  IMAD.MOV.U32 R23, RZ, RZ, -0x800000 ;  /* 0xff800000ff177424 */ /* 0x000fc600078e00ff */
[----:B------:R-:W-:Y:S02]  /*08a0*/  @!P6 FMNMX R13, R13, R6, !PT ;  /* 0x000000060d0de209 */ /* 0x000fe40007800000 */
[----:B------:R-:W-:Y:S02]  /*08b0*/  ISETP.GE.U32.AND P6, PT, R37, UR44, PT ;  /* 0x0000002c25007c0c */ /* 0x000fe4000bfc6070 */
[----:B------:R-:W-:Y:S02]  /*08c0*/  MOV R22, 0xff800000 ;  /* 0xff80000000167802 */ /* 0x000fe40000000f00 */
[----:B------:R-:W-:Y:S02]  /*08d0*/  ISETP.GE.AND.EX P6, PT, RZ, UR45, PT, P6 ;  /* 0x0000002dff007c0c */ /* 0x000fe4000bfc6360 */
[----:B------:R-:W-:Y:S02]  /*08e0*/  MOV R20, 0xff800000 ;  /* 0xff80000000147802 */ /* 0x000fe40000000f00 */
[----:B------:R-:W-:-:S09]  /*08f0*/  MOV R19, 0xff800000 ;  /* 0xff80000000137802 */ /* 0x000fd20000000f00 */
[----:B------:R-:W-:Y:S02]  /*0900*/  @!P6 R2UR UR4, R24 ;  /* 0x000000001804e2ca */ /* 0x000fe400000e0000 */
[----:B------:R-:W-:Y:S01]  /*0910*/  @!P6 R2UR UR5, R25 ;  /* 0x000000001905e2ca */ /* 0x000fe200000e0000 */
[----:B--2---:R-:W-:-:S05]  /*0920*/  @!P1 HADD2.F32 R7, -RZ, R0.H0_H0 ;  /* 0x20000000ff079230 */ /* 0x004fca0000004100 */
        /* <DEDUP_REMOVED lines=87> */
[----:B------:R-:W-:Y:S01]  /*0ea0*/  FADD R23, -R15, R22 ;  /* 0x000000160f177221 */ /* 0x000fe20000000100 */
[----:B------:R-:W-:Y:S01]  /*0eb0*/  FFMA R18, R61, 1.925963033500011079e-08, R4 ;  /* 0x32a570603d127823 */ /* 0x000fe20000000004 */
[----:B------:R-:W-:Y:S01]  /*0ec0*/  FADD R4, R2, -12583039 ;  /* 0xcb40007f02047421 */ /* 0x000fe20000000000 */
[-C--:B------:R-:W-:Y:S01]  /*0ed0*/  FFMA.SAT R22, R53, R8.reuse, 0.5 ;  /* 0x3f00000035167423 */ /* 0x080fe20000002008 */
[----:B------:R-:W-:Y:S01]  /*0ee0*/  FADD R13, -R15, R10 ;  /* 0x0000000a0f0d7221 */ /* 0x000fe20000000100 */
[-C--:B------:R-:W-:Y:S01]  /*0ef0*/  FFMA.SAT R10, R57, R8.reuse, 0.5 ;  /* 0x3f000000390a7423 */ /* 0x080fe20000002008 */
[----:B------:R-:W-:Y:S01]  /*0f00*/  FFMA R6, R55, 1.4426950216293334961, -R4 ;  /* 0x3fb8aa3b37067823 */ /* 0x000fe20000000804 */
[-C--:B------:R-:W-:Y:S01]  /*0f10*/  FFMA.RM R22, R22, R9.reuse, 12582913 ;  /* 0x4b40000116167423 */ /* 0x080fe20000004009 */
[----:B------:R-:W-:Y:S01]  /*0f20*/  FFMA R16, R59, 1.925963033500011079e-08, R16 ;  /* 0x32a570603b107823 */ /* 0x000fe20000000010 */
[-C--:B------:R-:W-:Y:S01]  /*0f30*/  FFMA.RM R4, R10, R9.reuse, 12582913 ;  /* 0x4b4000010a047423 */ /* 0x080fe20000004009 */
[----:B------:R-:W-:Y:S01]  /*0f40*/  FFMA R55, R55, 1.925963033500011079e-08, R6 ;  /* 0x32a5706037377823 */ /* 0x000fe20000000006 */
[----:B------:R-:W-:Y:S01]  /*0f50*/  FADD R6, R22, -12583039 ;  /* 0xcb40007f16067421 */ /* 0x000fe20000000000 */
[-C--:B------:R-:W-:Y:S01]  /*0f60*/  FFMA.SAT R12, R49, R8.reuse, 0.5 ;  /* 0x3f000000310c7423 */ /* 0x080fe20000002008 */
[----:B------:R-:W-:Y:S01]  /*0f70*/  FADD R10, R4, -12583039 ;  /* 0xcb40007f040a7421 */ /* 0x000fe20000000000 */
[----:B------:R-:W0:Y:S01]  /*0f80*/  MUFU.EX2 R16, R16 ;  /* 0x0000001000107308 */ /* 0x000e220000000800 */
[----:B------:R-:W-:Y:S01]  /*0f90*/  FFMA R6, R53, 1.4426950216293334961, -R6 ;  /* 0x3fb8aa3b35067823 */ /* 0x000fe20000000806 */
[-C--:B------:R-:W-:Y:S01]  /*0fa0*/  FFMA.RM R12, R12, R9.reuse, 12582913 ;  /* 0x4b4000010c0c7423 */ /* 0x080fe20000004009 */
[----:B------:R-:W-:Y:S01]  /*0fb0*/  FFMA R10, R57, 1.4426950216293334961, -R10 ;  /* 0x3fb8aa3b390a7823 */ /* 0x000fe2000000080a */
[----:B------:R-:W-:Y:S01]  /*0fc0*/  FADD R3, -R15, R20 ;  /* 0x000000140f037221 */ /* 0x000fe20000000100 */
[----:B------:R-:W-:Y:S01]  /*0fd0*/  FFMA R53, R53, 1.925963033500011079e-08, R6 ;  /* 0x32a5706035357823 */ /* 0x000fe20000000006 */
[----:B------:R-:W-:Y:S01]  /*0fe0*/  FFMA.SAT R6, R51, R8, 0.5 ;  /* 0x3f00000033067423 */ /* 0x000fe20000002008 */
[----:B------:R-:W-:Y:S01]  /*0ff0*/  FFMA R57, R57, 1.925963033500011079e-08, R10 ;  /* 0x32a5706039397823 */ /* 0x000fe2000000000a */
[----:B------:R-:W-:Y:S01]  /*1000*/  FADD R20, R12, -12583039 ;  /* 0xcb40007f0c147421 */ /* 0x000fe20000000000 */
[C---:B------:R-:W-:Y:S01]  /*1010*/  FADD R19, -R15.reuse, R19 ;  /* 0x000000130f137221 */ /* 0x040fe20000000100 */
[----:B------:R-:W-:Y:S01]  /*1020*/  FFMA.RM R6, R6, R9, 12582913 ;  /* 0x4b40000106067423 */ /* 0x000fe20000004009 */
[C---:B------:R-:W-:Y:S01]  /*1030*/  FADD R21, -R15.reuse, R21 ;  /* 0x000000150f157221 */ /* 0x040fe20000000100 */
        /* <DEDUP_REMOVED lines=62> */
[----:B------:R-:W-:-:S03]  /*1420*/  SHF.L.U32 R7, R12, 0x17, RZ ;  /* 0x000000170c077819 */ /* 0x000fc600000006ff */
[----:B------:R-:W-:Y:S01]  /*1430*/  FFMA.RM R22, R22, R9, 12582913 ;  /* 0x4b40000116167423 */ /* 0x000fe20000004009 */
[----:B------:R-:W-:Y:S01]  /*1440*/  MUFU.EX2 R50, R50 ;  /* 0x0000003200327308 */ /* 0x000fe20000000800 */
[----:B------:R-:W-:Y:S02]  /*1450*/  FMUL R7, R7, R52 ;  /* 0x0000003407077220 */ /* 0x000fe40000400000 */
        /* <DEDUP_REMOVED lines=67> */
.L_x_11445:
        /* <DEDUP_REMOVED lines=12> */
[----:B------:R-:W-:Y:S05]  /*1950*/  CALL.REL.NOINC `($__internal_210_$__cuda_sm3x_div_rn_noftz_f32_slowpath) ;  /* 0x0000002400487944 */ /* 0x000fea0003c00000 */
[----:B------:R-:W-:-:S07]  /*1960*/  MOV R26, R5 ;  /* 0x00000005001a7202 */ /* 0x000fce0000000f00 */
.L_x_11400:
[----:B------:R-:W-:Y:S05]  /*1970*/  BSYNC.RECONVERGENT B3 ;  /* 0x0000000000037941 */ /* 0x000fea0003800200 */
.L_x_11399:
        /* <DEDUP_REMOVED lines=12> */
[----:B------:R-:W-:Y:S05]  /*1a40*/  CALL.REL.NOINC `($__internal_210_$__cuda_sm3x_div_rn_noftz_f32_slowpath) ;  /* 0x00000024000c7944 */ /* 0x000fea0003c00000 */
[----:B------:R-:W-:-:S07]  /*1a50*/  MOV R11, R5 ;  /* 0x00000005000b7202 */ /* 0x000fce0000000f00 */
.L_x_11402:
[----:B------:R-:W-:Y:S05]  /*1a60*/  BSYNC.RECONVERGENT B3 ;  /* 0x0000000000037941 */ /* 0x000fea0003800200 */
.L_x_11401:
        /* <DEDUP_REMOVED lines=14> */
.L_x_11404:
[----:B------:R-:W-:Y:S05]  /*1b50*/  BSYNC.RECONVERGENT B3 ;  /* 0x0000000000037941 */ /* 0x000fea0003800200 */
.L_x_11403:
        /* <DEDUP_REMOVED lines=12> */
[----:B------:R-:W-:Y:S05]  /*1c20*/  CALL.REL.NOINC `($__internal_210_$__cuda_sm3x_div_rn_noftz_f32_slowpath) ;  /* 0x0000002000947944 */ /* 0x000fea0003c00000 */
[----:B------:R-:W-:-:S07]  /*1c30*/  MOV R14, R5 ;  /* 0x00000005000e7202 */ /* 0x000fce0000000f00 */
.L_x_11406:
[----:B------:R-:W-:Y:S05]  /*1c40*/  BSYNC.RECONVERGENT B3 ;  /* 0x0000000000037941 */ /* 0x000fea0003800200 */
.L_x_11405:
        /* <DEDUP_REMOVED lines=14> */
.L_x_11408:
[----:B------:R-:W-:Y:S05]  /*1d30*/  BSYNC.RECONVERGENT B3 ;  /* 0x0000000000037941 */ /* 0x000fea0003800200 */
.L_x_11407:
        /* <DEDUP_REMOVED lines=14> */
.L_x_11410:
[----:B------:R-:W-:Y:S05]  /*1e20*/  BSYNC.RECONVERGENT B3 ;  /* 0x0000000000037941 */ /* 0x000fea0003800200 */
.L_x_11409:
        /* <DEDUP_REMOVED lines=14> */
.L_x_11412:
[----:B------:R-:W-:Y:S05]  /*1f10*/  BSYNC.RECONVERGENT B3 ;  /* 0x0000000000037941 */ /* 0x000fea0003800200 */
.L_x_11411:
        /* <DEDUP_REMOVED lines=12> */
[----:B------:R-:W-:Y:S05]  /*1fe0*/  CALL.REL.NOINC `($__internal_210_$__cuda_sm3x_div_rn_noftz_f32_slowpath) ;  /* 0x0000001c00a47944 */ /* 0x000fea0003c00000 */
[----:B------:R-:W-:-:S07]  /*1ff0*/  MOV R7, R5 ;  /* 0x0000000500077202 */ /* 0x000fce0000000f00 */
.L_x_11414:
[----:B------:R-:W-:Y:S05]  /*2000*/  BSYNC.RECONVERGENT B3 ;  /* 0x0000000000037941 */ /* 0x000fea0003800200 */
.L_x_11413:
        /* <DEDUP_REMOVED lines=14> */
.L_x_11416:
[----:B------:R-:W-:Y:S05]  /*20f0*/  BSYNC.RECONVERGENT B3 ;  /* 0x0000000000037941 */ /* 0x000fea0003800200 */
.L_x_11415:
        /* <DEDUP_REMOVED lines=14> */
.L_x_11418:
[----:B------:R-:W-:Y:S05]  /*21e0*/  BSYNC.RECONVERGENT B3 ;  /* 0x0000000000037941 */ /* 0x000fea0003800200 */
.L_x_11417:
        /* <DEDUP_REMOVED lines=14> */
.L_x_11420:
[----:B------:R-:W-:Y:S05]  /*22d0*/  BSYNC.RECONVERGENT B3 ;  /* 0x0000000000037941 */ /* 0x000fea0003800200 */
.L_x_11419:
        /* <DEDUP_REMOVED lines=13> */
[----:B------:R-:W-:-:S07]  /*23b0*/  IMAD.MOV.U32 R16, RZ, RZ, R5 ;  /* 0x000000ffff107224 */ /* 0x000fce00078e0005 */
.L_x_11422:
[----:B------:R-:W-:Y:S05]  /*23c0*/  BSYNC.RECONVERGENT B3 ;  /* 0x0000000000037941 */ /* 0x000fea0003800200 */
.L_x_11421:
        /* <DEDUP_REMOVED lines=14> */
.L_x_11424:
[----:B------:R-:W-:Y:S05]  /*24b0*/  BSYNC.RECONVERGENT B3 ;  /* 0x0000000000037941 */ /* 0x000fea0003800200 */
.L_x_11423:
        /* <DEDUP_REMOVED lines=14> */
.L_x_11426:
[----:B------:R-:W-:Y:S05]  /*25a0*/  BSYNC.RECONVERGENT B3 ;  /* 0x0000000000037941 */ /* 0x000fea0003800200 */
.L_x_11425:
        /* <DEDUP_REMOVED lines=14> */
.L_x_11428:
[----:B------:R-:W-:Y:S05]  /*2690*/  BSYNC.RECONVERGENT B3 ;  /* 0x0000000000037941 */ /* 0x000fea0003800200 */
.L_x_11427:
        /* <DEDUP_REMOVED lines=14> */
.L_x_11430:
[----:B------:R-:W-:Y:S05]  /*2780*/  BSYNC.RECONVERGENT B3 ;  /* 0x0000000000037941 */ /* 0x000fea0003800200 */
.L_x_11429:
        /* <DEDUP_REMOVED lines=14> */
.L_x_11432:
[----:B------:R-:W-:Y:S05]  /*2870*/  BSYNC.RECONVERGENT B3 ;  /* 0x0000000000037941 */ /* 0x000fea0003800200 */
.L_x_11431:
        /* <DEDUP_REMOVED lines=114> */
.L_x_11397:
[----:B------:R-:W-:Y:S05]  /*2fa0*/  EXIT ;  /* 0x000000000000794d */ /* 0x000fea0003800000 */
.L_x_11398:
[----:B------:R-:W-:Y:S01]  /*2fb0*/  BSSY B1, `(.L_x_11434) ;  /* 0x0000007000017945 */ /* 0x000fe20003800000 */
[----:B------:R-:W-:Y:S02]  /*2fc0*/  MOV R12, 0x10 ;  /* 0x00000010000c7802 */ /* 0x000fe40000000f00 */
[----:B------:R-:W-:Y:S02]  /*2fd0*/  MOV R11, 0x1f ;  /* 0x0000001f000b7802 */ /* 0x000fe40000000f00 */
[----:B------:R-:W-:-:S07]  /*2fe0*/  MOV R15, 0xffffffff ;  /* 0xffffffff000f7802 */ /* 0x000fce0000000f00 */
[----:B------:R-:W-:Y:S05]  /*2ff0*/  WARPSYNC.COLLECTIVE R15, `(.L_x_11435) ;  /* 0x000000000f087348 */ /* 0x000fea0003c00000 */
[----:B------:R0:W1:Y:S02]  /*3000*/  SHFL.BFLY P6, R14, R13, R12, R11 ;  /* 0x0c00000c0d0e7389 */ /* 0x00006400000c000b */
[----:B01----:R-:W-:Y:S05]  /*3010*/  ENDCOLLECTIVE ;  /* 0x000000000000791b */ /* 0x003fea0003800000 */
.L_x_11435:
[----:B------:R-:W-:Y:S05]  /*3020*/  BSYNC B1 ;  /* 0x0000000000017941 */ /* 0x000fea0003800000 */
.L_x_11434:
[----:B------:R-:W-:Y:S01]  /*3030*/  HFMA2 R11, -RZ, RZ, 0, 1.847743988037109375e-06 ;  /* 0x0000001fff0b7431 */ /* 0x000fe200000001ff */
[----:B------:R-:W-:Y:S02]  /*3040*/  FMNMX R13, R14, R13, !PT ;  /* 0x0000000d0e0d7209 */ /* 0x000fe40007800000 */
[----:B------:R-:W-:Y:S02]  /*3050*/  MOV R12, 0x8 ;  /* 0x00000008000c7802 */ /* 0x000fe40000000f00 */
[----:B------:R-:W-:-:S07]  /*3060*/  MOV R15, 0xffffffff ;  /* 0xffffffff000f7802 */ /* 0x000fce0000000f00 */
[----:B------:R-:W-:Y:S05]  /*3070*/  WARPSYNC.COLLECTIVE R15, `(.L_x_11436) ;  /* 0x000000000f087348 */ /* 0x000fea0003c00000 */
[----:B------:R0:W1:Y:S02]  /*3080*/  SHFL.BFLY P6, R14, R13, R12, R11 ;  /* 0x0c00000c0d0e7389 */ /* 0x00006400000c000b */
[----:B01----:R-:W-:Y:S05]  /*3090*/  ENDCOLLECTIVE ;  /* 0x000000000000791b */ /* 0x003fea0003800000 */
.L_x_11436:
[----:B------:R-:W-:Y:S01]  /*30a0*/  IMAD.MOV.U32 R12, RZ, RZ, 0x4 ;  /* 0x00000004ff0c7424 */ /* 0x000fe200078e00ff */
[----:B------:R-:W-:-:S04]  /*30b0*/  FMNMX R0, R13, R14, !PT ;  /* 0x0000000e0d007209 */ /* 0x000fc80007800000 */
[----:B------:R-:W-:-:S07]  /*30c0*/  MOV R13, R0 ;  /* 0x00000000000d7202 */ /* 0x000fce0000000f00 */
[----:B------:R-:W-:Y:S05]  /*30d0*/  WARPSYNC.COLLECTIVE R15, `(.L_x_11437) ;  /* 0x000000000f087348 */ /* 0x000fea0003c00000 */
[----:B------:R0:W1:Y:S02]  /*30e0*/  SHFL.BFLY P6, R14, R13, R12, R11 ;  /* 0x0c00000c0d0e7389 */ /* 0x00006400000c000b */
[----:B01----:R-:W-:Y:S05]  /*30f0*/  ENDCOLLECTIVE ;  /* 0x000000000000791b */ /* 0x003fea0003800000 */
.L_x_11437:
[----:B------:R-:W-:Y:S01]  /*3100*/  HFMA2 R12, -RZ, RZ, 0, 1.1920928955078125e-07 ;  /* 0x00000002ff0c7431 */ /* 0x000fe200000001ff */
[----:B------:R-:W-:-:S04]  /*3110*/  FMNMX R2, R0, R14, !PT ;  /* 0x0000000e00027209 */ /* 0x000fc80007800000 */
[----:B------:R-:W-:-:S07]  /*3120*/  MOV R13, R2 ;  /* 0x00000002000d7202 */ /* 0x000fce0000000f00 */
[----:B------:R-:W-:Y:S05]  /*3130*/  WARPSYNC.COLLECTIVE R15, `(.L_x_11438) ;  /* 0x000000000f087348 */ /* 0x000fea0003c00000 */
[----:B------:R0:W1:Y:S02]  /*3140*/  SHFL.BFLY P6, R14, R13, R12, R11 ;  /* 0x0c00000c0d0e7389 */ /* 0x00006400000c000b */
[----:B01----:R-:W-:Y:S05]  /*3150*/  ENDCOLLECTIVE ;  /* 0x000000000000791b */ /* 0x003fea0003800000 */
.L_x_11438:
[----:B------:R-:W-:Y:S01]  /*3160*/  HFMA2 R12, -RZ, RZ, 0, 5.9604644775390625e-08 ;  /* 0x00000001ff0c7431 */ /* 0x000fe200000001ff */
[----:B------:R-:W-:-:S04]  /*3170*/  FMNMX R3, R2, R14, !PT ;  /* 0x0000000e02037209 */ /* 0x000fc80007800000 */
[----:B------:R-:W-:-:S07]  /*3180*/  MOV R13, R3 ;  /* 0x00000003000d7202 */ /* 0x000fce0000000f00 */
[----:B------:R-:W-:Y:S05]  /*3190*/  WARPSYNC.COLLECTIVE R15, `(.L_x_11439) ;  /* 0x000000000f087348 */ /* 0x000fea0003c00000 */
[----:B------:R0:W1:Y:S02]  /*31a0*/  SHFL.BFLY P6, R14, R13, R12, R11 ;  /* 0x0c00000c0d0e7389 */ /* 0x00006400000c000b */
[----:B01----:R-:W-:Y:S05]  /*31b0*/  ENDCOLLECTIVE ;  /* 0x000000000000791b */ /* 0x003fea0003800000 */
.L_x_11439:
[----:B------:R-:W-:Y:S02]  /*31c0*/  MOV R15, 0x3bbb989d ;  /* 0x3bbb989d000f7802 */ /* 0x000fe40000000f00 */
[----:B------:R-:W-:-:S05]  /*31d0*/  FMNMX R14, R3, R14, !PT ;  /* 0x0000000e030e7209 */ /* 0x000fca0007800000 */
[C---:B------:R-:W-:Y:S01]  /*31e0*/  FADD R8, -R14.reuse, R23 ;  /* 0x000000170e087221 */ /* 0x040fe20000000100 */
[----:B------:R-:W-:Y:S02]  /*31f0*/  HFMA2 R23, -RZ, RZ, 3.7421875, 0 ;  /* 0x437c0000ff177431 */ /* 0x000fe400000001ff */
        /* <DEDUP_REMOVED lines=138> */
[----:B------:R-:W-:-:S03]  /*3aa0*/  IMAD.MOV.U32 R15, RZ, RZ, -0x1 ;  /* 0xffffffffff0f7424 */ /* 0x000fc600078e00ff */
        /* <DEDUP_REMOVED lines=36> */
.L_x_11440:
[----:B------:R-:W-:Y:S02]  /*3cf0*/  HFMA2 R12, -RZ, RZ, 0, 4.76837158203125e-07 ;  /* 0x00000008ff0c7431 */ /* 0x000fe400000001ff */
[----:B------:R-:W-:-:S05]  /*3d00*/  FADD R23, R13, R14 ;  /* 0x0000000e0d177221 */ /* 0x000fca0000000000 */
[----:B------:R-:W-:-:S07]  /*3d10*/  MOV R13, R23 ;  /* 0x00000017000d7202 */ /* 0x000fce0000000f00 */
[----:B------:R-:W-:Y:S05]  /*3d20*/  WARPSYNC.COLLECTIVE R15, `(.L_x_11441) ;  /* 0x000000000f087348 */ /* 0x000fea0003c00000 */
[----:B------:R0:W1:Y:S02]  /*3d30*/  SHFL.BFLY P6, R14, R13, R12, R11 ;  /* 0x0c00000c0d0e7389 */ /* 0x00006400000c000b */
[----:B01----:R-:W-:Y:S05]  /*3d40*/  ENDCOLLECTIVE ;  /* 0x000000000000791b */ /* 0x003fea0003800000 */
.L_x_11441:
[----:B------:R-:W-:Y:S02]  /*3d50*/  HFMA2 R12, -RZ, RZ, 0, 2.384185791015625e-07 ;  /* 0x00000004ff0c7431 */ /* 0x000fe400000001ff */
[----:B------:R-:W-:-:S05]  /*3d60*/  FADD R26, R23, R14 ;  /* 0x0000000e171a7221 */ /* 0x000fca0000000000 */
[----:B------:R-:W-:-:S07]  /*3d70*/  MOV R13, R26 ;  /* 0x0000001a000d7202 */ /* 0x000fce0000000f00 */
[----:B------:R-:W-:Y:S05]  /*3d80*/  WARPSYNC.COLLECTIVE R15, `(.L_x_11442) ;  /* 0x000000000f087348 */ /* 0x000fea0003c00000 */
[----:B------:R0:W1:Y:S02]  /*3d90*/  SHFL.BFLY P6, R14, R13, R12, R11 ;  /* 0x0c00000c0d0e7389 */ /* 0x00006400000c000b */
[----:B01----:R-:W-:Y:S05]  /*3da0*/  ENDCOLLECTIVE ;  /* 0x000000000000791b */ /* 0x003fea0003800000 */
.L_x_11442:
[----:B------:R-:W-:Y:S02]  /*3db0*/  HFMA2 R12, -RZ, RZ, 0, 1.1920928955078125e-07 ;  /* 0x00000002ff0c7431 */ /* 0x000fe400000001ff */
[----:B------:R-:W-:-:S05]  /*3dc0*/  FADD R27, R26, R14 ;  /* 0x0000000e1a1b7221 */ /* 0x000fca0000000000 */
[----:B------:R-:W-:-:S07]  /*3dd0*/  MOV R13, R27 ;  /* 0x0000001b000d7202 */ /* 0x000fce0000000f00 */
[----:B------:R-:W-:Y:S05]  /*3de0*/  WARPSYNC.COLLECTIVE R15, `(.L_x_11443) ;  /* 0x000000000f087348 */ /* 0x000fea0003c00000 */
[----:B------:R0:W1:Y:S02]  /*3df0*/  SHFL.BFLY P6, R14, R13, R12, R11 ;  /* 0x0c00000c0d0e7389 */ /* 0x00006400000c000b */
[----:B01----:R-:W-:Y:S05]  /*3e00*/  ENDCOLLECTIVE ;  /* 0x000000000000791b */ /* 0x003fea0003800000 */
.L_x_11443:
[----:B------:R-:W-:Y:S02]  /*3e10*/  HFMA2 R12, -RZ, RZ, 0, 5.9604644775390625e-08 ;  /* 0x00000001ff0c7431 */ /* 0x000fe400000001ff */
[----:B------:R-:W-:-:S05]  /*3e20*/  FADD R48, R27, R14 ;  /* 0x0000000e1b307221 */ /* 0x000fca0000000000 */
[----:B------:R-:W-:-:S07]  /*3e30*/  MOV R13, R48 ;  /* 0x00000030000d7202 */ /* 0x000fce0000000f00 */
[----:B------:R-:W-:Y:S05]  /*3e40*/  WARPSYNC.COLLECTIVE R15, `(.L_x_11444) ;  /* 0x000000000f087348 */ /* 0x000fea0003c00000 */
[----:B------:R0:W1:Y:S02]  /*3e50*/  SHFL.BFLY P6, R14, R13, R12, R11 ;  /* 0x0c00000c0d0e7389 */ /* 0x00006400000c000b */
[----:B01----:R-:W-:Y:S05]  /*3e60*/  ENDCOLLECTIVE ;  /* 0x000000000000791b */ /* 0x003fea0003800000 */
.L_x_11444:
[----:B------:R-:W-:Y:S05]  /*3e70*/  BRA `(.L_x_11445) ;  /* 0xffffffd800847947 */ /* 0x000fea000383ffff */
        .weak           $__internal_210_$__cuda_sm3x_div_rn_noftz_f32_slowpath
        .type           $__internal_210_$__cuda_sm3x_div_rn_noftz_f32_slowpath,@function
        .size           $__internal_210_$__cuda_sm3x_div_rn_noftz_f32_slowpath,(.L_x_25662 - $__internal_210_$__cuda_sm3x_div_rn_noftz_f32_slowpath)
$__internal_210_$__cuda_sm3x_div_rn_noftz_f32_slowpath:
        /* <DEDUP_REMOVED lines=34> */
.L_x_11447:
        /* <DEDUP_REMOVED lines=51> */
.L_x_11454:
[----:B------:R-:W-:-:S04]  /*43d0*/  LOP3.LUT R5, R5, 0x80000000, RZ, 0xc0, !PT ;  /* 0x8000000005057812 */ /* 0x000fc800078ec0ff */
[----:B------:R-:W-:Y:S01]  /*43e0*/  LOP3.LUT R5, R5, 0x7f800000, RZ, 0xfc, !PT ;  /* 0x7f80000005057812 */ /* 0x000fe200078efcff */
[----:B------:R-:W-:Y:S06]  /*43f0*/  BRA `(.L_x_11455) ;  /* 0x0000000000047947 */ /* 0x000fec0003800000 */
.L_x_11453:
[----:B------:R-:W-:-:S07]  /*4400*/  LEA R5, R54, R5, 0x17 ;  /* 0x0000000536057211 */ /* 0x000fce00078eb8ff */
.L_x_11455:
[----:B------:R-:W-:Y:S05]  /*4410*/  BSYNC.RECONVERGENT B2 ;  /* 0x0000000000027941 */ /* 0x000fea0003800200 */
.L_x_11452:
[----:B------:R-:W-:Y:S05]  /*4420*/  BRA `(.L_x_11456) ;  /* 0x0000000000207947 */ /* 0x000fea0003800000 */
.L_x_11451:
[----:B------:R-:W-:-:S04]  /*4430*/  LOP3.LUT R5, R12, 0x80000000, R5, 0x48, !PT ;  /* 0x800000000c057812 */ /* 0x000fc800078e4805 */
[----:B------:R-:W-:Y:S01]  /*4440*/  LOP3.LUT R5, R5, 0x7f800000, RZ, 0xfc, !PT ;  /* 0x7f80000005057812 */ /* 0x000fe200078efcff */
[----:B------:R-:W-:Y:S06]  /*4450*/  BRA `(.L_x_11456) ;  /* 0x0000000000147947 */ /* 0x000fec0003800000 */
.L_x_11450:
[----:B------:R-:W-:Y:S01]  /*4460*/  LOP3.LUT R5, R12, 0x80000000, R5, 0x48, !PT ;  /* 0x800000000c057812 */ /* 0x000fe200078e4805 */
[----:B------:R-:W-:Y:S06]  /*4470*/  BRA `(.L_x_11456) ;  /* 0x00000000000c7947 */ /* 0x000fec0003800000 */
.L_x_11449:
[----:B------:R-:W0:Y:S01]  /*4480*/  MUFU.RSQ R5, -QNAN ;  /* 0xffc0000000057908 */ /* 0x000e220000001400 */
[----:B------:R-:W-:Y:S05]  /*4490*/  BRA `(.L_x_11456) ;  /* 0x0000000000047947 */ /* 0x000fea0003800000 */
.L_x_11448:
[----:B------:R-:W-:-:S07]  /*44a0*/  FADD.FTZ R5, R5, R12 ;  /* 0x0000000c05057221 */ /* 0x000fce0000010000 */
.L_x_11456:
[----:B------:R-:W-:Y:S05]  /*44b0*/  BSYNC.RECONVERGENT B1 ;  /* 0x0000000000017941 */ /* 0x000fea0003800200 */
.L_x_11446:
[----:B------:R-:W-:Y:S01]  /*44c0*/  HFMA2 R13, -RZ, RZ, 0, 0 ;  /* 0x00000000ff0d7431 */ /* 0x000fe200000001ff */
[----:B------:R-:W-:-:S04]  /*44d0*/  MOV R12, R48 ;  /* 0x00000030000c7202 */ /* 0x000fc80000000f00 */
[----:B0-----:R-:W-:Y:S05]  /*44e0*/  RET.REL.NODEC R12 `(_Z15SoftmaxWarpImplI10DirectLoadI6__halffE11DirectStoreIfS1_EfLi1ELi17ELi32ELi1ELb1EL9Algorithm0EEvT_T0_ll) ;  /* 0xffffffb80cc47950 */ /* 0x001fea0003c3ffff */
.L_x_11457:
        /* <DEDUP_REMOVED lines=9> */
.L_x_25662:


//--------------------- .text._Z15SoftmaxWarpImplI10DirectLoadI6__halffE11DirectStoreIfS1_EfLi1ELi17ELi32ELi1ELb0EL9Algorithm0EEvT_T0_ll --------------------------
	.section	.text._Z15SoftmaxWarpImplI10DirectLoadI6__halffE11DirectStoreIfS1_EfLi1ELi17ELi32ELi1ELb0EL9Algorithm0EEvT_T0_ll,"ax",@progbits
	.align	128
        .global         _Z15SoftmaxWarpImplI10DirectLoadI6__halffE11DirectStoreIfS1_EfLi1ELi17ELi32ELi1ELb0EL9Algorithm0EEvT_T0_ll
        .type           _Z15SoftmaxWarpImplI10DirectLoadI6__halffE11DirectStoreIfS1_EfLi1ELi17ELi32ELi1ELb0EL9Algorithm0EEvT_T0_ll,@function
        .size           _Z15SoftmaxWarpImplI10DirectLoadI6__halffE11DirectStoreIfS1_EfLi1ELi17ELi32ELi1ELb0EL9Algorithm0EEvT_T0_ll,(.L_x_25663 - _Z15SoftmaxWarpImplI10DirectLoadI6__halffE11DirectStoreIfS1_EfLi1ELi17ELi32ELi1ELb0EL9Algorithm0EEvT_T0_ll)
        .other          _Z15SoftmaxWarpImplI10DirectLoadI6__halffE11DirectStoreIfS1_EfLi1ELi17ELi32ELi1ELb0EL9Algorithm0EEvT_T0_ll,@"STO_CUDA_ENTRY STV_DEFAULT"
_Z15SoftmaxWarpImplI10DirectLoadI6__halffE11DirectStoreIfS1_EfLi1ELi17ELi32ELi1ELb0EL9Algorithm0EEvT_T0_ll:
.text._Z15SoftmaxWarpImplI10DirectLoadI6__halffE11DirectStoreIfS1_EfLi1ELi17ELi32ELi1ELb0EL9Algorithm0EEvT_T0_ll:
        /* <DEDUP_REMOVED lines=24> */
.L_x_11458:
        /* <DEDUP_REMOVED lines=13> */
.L_x_11494:
        /* <DEDUP_REMOVED lines=259> */
.L_x_11506:
        /* <DEDUP_REMOVED lines=12> */
[----:B01----:R-:W-:Y:S05]  /*1340*/  CALL.REL.NOINC `($__internal_211_$__cuda_sm3x_div_rn_noftz_f32_slowpath) ;  /* 0x0000002000647944 */ /* 0x003fea0003c00000 */
[----:B------:R-:W-:-:S07]  /*1350*/  MOV R11, R5 ;  /* 0x00000005000b7202 */ /* 0x000fce0000000f00 */
.L_x_11461:
[----:B------:R-:W-:Y:S05]  /*1360*/  BSYNC.RECONVERGENT B2 ;  /* 0x0000000000027941 */ /* 0x000fea0003800200 */
.L_x_11460:
        /* <DEDUP_REMOVED lines=12> */
[----:B01----:R-:W-:Y:S05]  /*1430*/  CALL.REL.NOINC `($__internal_211_$__cuda_sm3x_div_rn_noftz_f32_slowpath) ;  /* 0x0000002000287944 */ /* 0x003fea0003c00000 */
[----:B------:R-:W-:-:S07]  /*1440*/  MOV R14, R5 ;  /* 0x00000005000e7202 */ /* 0x000fce0000000f00 */
.L_x_11463:
[----:B------:R-:W-:Y:S05]  /*1450*/  BSYNC.RECONVERGENT B2 ;  /* 0x0000000000027941 */ /* 0x000fea0003800200 */
.L_x_11462:
        /* <DEDUP_REMOVED lines=14> */
.L_x_11465:
[----:B------:R-:W-:Y:S05]  /*1540*/  BSYNC.RECONVERGENT B2 ;  /* 0x0000000000027941 */ /* 0x000fea0003800200 */
.L_x_11464:
        /* <DEDUP_REMOVED lines=14> */
.L_x_11467:
[----:B------:R-:W-:Y:S05]  /*1630*/  BSYNC.RECONVERGENT B2 ;  /* 0x0000000000027941 */ /* 0x000fea0003800200 */
.L_x_11466:
        /* <DEDUP_REMOVED lines=14> */
.L_x_11469:
[----:B------:R-:W-:Y:S05]  /*1720*/  BSYNC.RECONVERGENT B2 ;  /* 0x0000000000027941 */ /* 0x000fea0003800200 */
.L_x_11468:
        /* <DEDUP_REMOVED lines=14> */
.L_x_11471:
[----:B------:R-:W-:Y:S05]  /*1810*/  BSYNC.RECONVERGENT B2 ;  /* 0x0000000000027941 */ /* 0x000fea0003800200 */
.L_x_11470:
        /* <DEDUP_REMOVED lines=14> */
.L_x_11473:
[----:B------:R-:W-:Y:S05]  /*1900*/  BSYNC.RECONVERGENT B2 ;  /* 0x0000000000027941 */ /* 0x000fea0003800200 */
.L_x_11472:
        /* <DEDUP_REMOVED lines=14> */
.L_x_11475:
[----:B------:R-:W-:Y:S05]  /*19f0*/  BSYNC.RECONVERGENT B2 ;  /* 0x0000000000027941 */ /* 0x000fea0003800200 */
.L_x_11474:
        /* <DEDUP_REMOVED lines=14> */
.L_x_11477:
[----:B------:R-:W-:Y:S05]  /*1ae0*/  BSYNC.RECONVERGENT B2 ;  /* 0x0000000000027941 */ /* 0x000fea0003800200 */
.L_x_11476:
        /* <DEDUP_REMOVED lines=14> */
.L_x_11479:
[----:B------:R-:W-:Y:S05]  /*1bd0*/  BSYNC.RECONVERGENT B2 ;  /* 0x0000000000027941 */ /* 0x000fea0003800200 */
.L_x_11478:
        /* <DEDUP_REMOVED lines=14> */
.L_x_11481:
[----:B------:R-:W-:Y:S05]  /*1cc0*/  BSYNC.RECONVERGENT B2 ;  /* 0x0000000000027941 */ /* 0x000fea0003800200 */
.L_x_11480:
        /* <DEDUP_REMOVED lines=14> */
.L_x_11483:
[----:B------:R-:W-:Y:S05]  /*1db0*/  BSYNC.RECONVERGENT B2 ;  /* 0x0000000000027941 */ /* 0x000fea0003800200 */
.L_x_11482:
        /* <DEDUP_REMOVED lines=14> */
.L_x_11485:
[----:B------:R-:W-:Y:S05]  /*1ea0*/  BSYNC.RECONVERGENT B2 ;  /* 0x0000000000027941 */ /* 0x000fea0003800200 */
.L_x_11484:
        /* <DEDUP_REMOVED lines=14> */
.L_x_11487:
[----:B------:R-:W-:Y:S05]  /*1f90*/  BSYNC.RECONVERGENT B2 ;  /* 0x0000000000027941 */ /* 0x000fea0003800200 */
.L_x_11486:
        /* <DEDUP_REMOVED lines=14> */
.L_x_11489:
[----:B------:R-:W-:Y:S05]  /*2080*/  BSYNC.RECONVERGENT B2 ;  /* 0x0000000000027941 */ /* 0x000fea0003800200 */
.L_x_11488:
        /* <DEDUP_REMOVED lines=14> */
.L_x_11491:
[----:B------:R-:W-:Y:S05]  /*2170*/  BSYNC.RECONVERGENT B2 ;  /* 0x0000000000027941 */ /* 0x000fea0003800200 */
.L_x_11490:
        /* <DEDUP_REMOVED lines=13> */
.L_x_11493:
[----:B------:R-:W-:Y:S05]  /*2250*/  BSYNC.RECONVERGENT B2 ;  /* 0x0000000000027941 */ /* 0x000fea0003800200 */
.L_x_11492:
        /* <DEDUP_REMOVED lines=14> */
[----:B------:R-:W-:-:S02]  /*2340*/  IADD3 R30, P0, PT, R31, R30, RZ ;  /* 0x0000001e1f1e7210 */ /* 0x000fc40007f1e0ff */
[----:B------:R-:W-:Y:S01]  /*2350*/  F2FP.F16.F32.PACK_AB R11, R14, R11 ;  /* 0x0000000b0e0b723e */ /* 0x000fe200000000ff */
[----:B------:R2:W-:Y:S01]  /*2360*/  STG.E.U16 desc[UR8][R12.64+0x80], R0 ;  /* 0x000080000c007986 */ /* 0x0005e2000c101508 */
[----:B------:R-:W-:Y:S02]  /*2370*/  LEA.HI.X.SX32 R29, R31, R29, 0x1, P0 ;  /* 0x0000001d1f1d7211 */ /* 0x000fe400000f0eff */
[----:B------:R-:W-:Y:S02]  /*2380*/  ISETP.GE.U32.AND P0, PT, R30, UR44, PT ;  /* 0x0000002c1e007c0c */ /* 0x000fe4000bf06070 */
[----:B------:R-:W-:Y:S02]  /*2390*/  F2FP.F16.F32.PACK_AB R4, R7, R4 ;  /* 0x000000040704723e */ /* 0x000fe400000000ff */
[----:B------:R-:W-:Y:S02]  /*23a0*/  R2UR UR4, R24 ;  /* 0x00000000180472ca */ /* 0x000fe400000e0000 */
[----:B------:R-:W-:-:S02]  /*23b0*/  R2UR UR5, R25 ;  /* 0x00000000190572ca */ /* 0x000fc400000e0000 */
[C---:B------:R-:W-:Y:S02]  /*23c0*/  R2UR UR10, R24.reuse ;  /* 0x00000000180a72ca */ /* 0x040fe400000e0000 */
[C---:B------:R-:W-:Y:S02]  /*23d0*/  R2UR UR11, R25.reuse ;  /* 0x00000000190b72ca */ /* 0x040fe400000e0000 */
[----:B------:R-:W-:Y:S02]  /*23e0*/  R2UR UR14, R24 ;  /* 0x00000000180e72ca */ /* 0x000fe400000e0000 */
[----:B------:R-:W-:Y:S02]  /*23f0*/  R2UR UR15, R25 ;  /* 0x00000000190f72ca */ /* 0x000fe400000e0000 */
[----:B------:R-:W-:Y:S02]  /*2400*/  F2FP.F16.F32.PACK_AB R2, R3, R2 ;  /* 0x000000020302723e */ /* 0x000fe400000000ff */
[----:B------:R-:W-:Y:S01]  /*2410*/  PRMT R14, R0, 0x7632, R14 ;  /* 0x00007632000e7816 */ /* 0x000fe2000000000e */
[----:B------:R-:W-:Y:S01]  /*2420*/  STG.E.U16 desc[UR4][R12.64], R11 ;  /* 0x0000000b0c007986 */ /* 0x000fe2000c101504 */
[----:B------:R-:W-:-:S02]  /*2430*/  ISETP.GE.AND.EX P0, PT, R29, UR45, PT, P0 ;  /* 0x0000002d1d007c0c */ /* 0x000fc4000bf06300 */
[----:B------:R-:W-:Y:S01]  /*2440*/  PRMT R3, R11, 0x7632, R3 ;  /* 0x000076320b037816 */ /* 0x000fe20000000003 */
[----:B------:R3:W-:Y:S01]  /*2450*/  STG.E.U16 desc[UR12][R12.64+0x100], R2 ;  /* 0x000100020c007986 */ /* 0x0007e2000c10150c */
[----:B------:R-:W-:Y:S02]  /*2460*/  F2FP.F16.F32.PACK_AB R6, R9, R6 ;  /* 0x000000060906723e */ /* 0x000fe400000000ff */
[----:B--2---:R-:W-:Y:S01]  /*2470*/  PRMT R0, R4, 0x7632, R0 ;  /* 0x0000763204007816 */ /* 0x004fe20000000000 */
[----:B------:R2:W-:Y:S01]  /*2480*/  STG.E.U16 desc[UR6][R12.64+0x40], R3 ;  /* 0x000040030c007986 */ /* 0x0005e2000c101506 */
[----:B------:R-:W-:Y:S02]  /*2490*/  F2FP.F16.F32.PACK_AB R8, R27, R8 ;  /* 0x000000081b08723e */ /* 0x000fe400000000ff */
[----:B------:R-:W-:Y:S01]  /*24a0*/  F2FP.F16.F32.PACK_AB R10, R17, R10 ;  /* 0x0000000a110a723e */ /* 0x000fe200000000ff */
[----:B------:R4:W-:Y:S01]  /*24b0*/  STG.E.U16 desc[UR6][R12.64+0x1c0], R0 ;  /* 0x0001c0000c007986 */ /* 0x0009e2000c101506 */
[----:B------:R-:W-:-:S02]  /*24c0*/  F2FP.F16.F32.PACK_AB R16, R19, R16 ;  /* 0x000000101310723e */ /* 0x000fc400000000ff */
[----:B------:R-:W-:Y:S01]  /*24d0*/  PRMT R15, R2, 0x7632, R15 ;  /* 0x00007632020f7816 */ /* 0x000fe2000000000f */
[----:B------:R5:W-:Y:S01]  /*24e0*/  STG.E.U16 desc[UR8][R12.64+0x200], R6 ;  /* 0x000200060c007986 */ /* 0x000be2000c101508 */
[----:B---3--:R-:W-:Y:S02]  /*24f0*/  PRMT R2, R6, 0x7632, R2 ;  /* 0x0000763206027816 */ /* 0x008fe40000000002 */
[----:B------:R-:W-:Y:S01]  /*2500*/  F2FP.F16.F32.PACK_AB R5, RZ, R5 ;  /* 0x00000005ff05723e */ /* 0x000fe200000000ff */
        /* <DEDUP_REMOVED lines=16> */
.L_x_11459:
[----:B------:R-:W-:Y:S01]  /*2610*/  HFMA2 R11, -RZ, RZ, 0, 1.847743988037109375e-06 ;  /* 0x0000001fff0b7431 */ /* 0x000fe200000001ff */
[----:B------:R-:W-:Y:S01]  /*2620*/  BSSY B0, `(.L_x_11495) ;  /* 0x0000006000007945 */ /* 0x000fe20003800000 */
[----:B------:R-:W-:Y:S02]  /*2630*/  MOV R12, 0x10 ;  /* 0x00000010000c7802 */ /* 0x000fe40000000f00 */
[----:B------:R-:W-:-:S07]  /*2640*/  MOV R15, 0xffffffff ;  /* 0xffffffff000f7802 */ /* 0x000fce0000000f00 */
[----:B0-----:R-:W-:Y:S05]  /*2650*/  WARPSYNC.COLLECTIVE R15, `(.L_x_11496) ;  /* 0x000000000f087348 */ /* 0x001fea0003c00000 */
[----:B------:R1:W2:Y:S02]  /*2660*/  SHFL.BFLY P6, R14, R13, R12, R11 ;  /* 0x0c00000c0d0e7389 */ /* 0x0002a400000c000b */
[----:B012---:R-:W-:Y:S05]  /*2670*/  ENDCOLLECTIVE ;  /* 0x000000000000791b */ /* 0x007fea0003800000 */
.L_x_11496:
[----:B------:R-:W-:Y:S05]  /*2680*/  BSYNC B0 ;  /* 0x0000000000007941 */ /* 0x000fea0003800000 */
.L_x_11495:
[----:B------:R-:W-:Y:S01]  /*2690*/  HFMA2 R12, -RZ, RZ, 0, 4.76837158203125e-07 ;  /* 0x00000008ff0c7431 */ /* 0x000fe200000001ff */
[----:B------:R-:W-:Y:S02]  /*26a0*/  FMNMX R13, R13, R14, !PT ;  /* 0x0000000e0d0d7209 */ /* 0x000fe40007800000 */
[----:B------:R-:W-:Y:S02]  /*26b0*/  MOV R11, 0x1f ;  /* 0x0000001f000b7802 */ /* 0x000fe40000000f00 */
[----:B------:R-:W-:-:S07]  /*26c0*/  MOV R15, 0xffffffff ;  /* 0xffffffff000f7802 */ /* 0x000fce0000000f00 */
[----:B------:R-:W-:Y:S05]  /*26d0*/  WARPSYNC.COLLECTIVE R15, `(.L_x_11497) ;  /* 0x000000000f087348 */ /* 0x000fea0003c00000 */
[----:B------:R0:W1:Y:S02]  /*26e0*/  SHFL.BFLY P6, R14, R13, R12, R11 ;  /* 0x0c00000c0d0e7389 */ /* 0x00006400000c000b */
[----:B01----:R-:W-:Y:S05]  /*26f0*/  ENDCOLLECTIVE ;  /* 0x000000000000791b */ /* 0x003fea0003800000 */
.L_x_11497:
[----:B------:R-:W-:Y:S01]  /*2700*/  HFMA2 R12, -RZ, RZ, 0, 2.384185791015625e-07 ;  /* 0x00000004ff0c7431 */ /* 0x000fe200000001ff */
[----:B------:R-:W-:-:S04]  /*2710*/  FMNMX R0, R13, R14, !PT ;  /* 0x0000000e0d007209 */ /* 0x000fc80007800000 */
[----:B------:R-:W-:-:S07]  /*2720*/  MOV R13, R0 ;  /* 0x00000000000d7202 */ /* 0x000fce0000000f00 */
[----:B------:R-:W-:Y:S05]  /*2730*/  WARPSYNC.COLLECTIVE R15, `(.L_x_11498) ;  /* 0x000000000f087348 */ /* 0x000fea0003c00000 */
[----:B------:R0:W1:Y:S02]  /*2740*/  SHFL.BFLY P6, R14, R13, R12, R11 ;  /* 0x0c00000c0d0e7389 */ /* 0x00006400000c000b */
[----:B01----:R-:W-:Y:S05]  /*2750*/  ENDCOLLECTIVE ;  /* 0x000000000000791b */ /* 0x003fea0003800000 */
.L_x_11498:
[----:B------:R-:W-:Y:S01]  /*2760*/  HFMA2 R12, -RZ, RZ, 0, 1.1920928955078125e-07 ;  /* 0x00000002ff0c7431 */ /* 0x000fe200000001ff */
[----:B------:R-:W-:-:S04]  /*2770*/  FMNMX R2, R0, R14, !PT ;  /* 0x0000000e00027209 */ /* 0x000fc80007800000 */
[----:B------:R-:W-:-:S07]  /*2780*/  MOV R13, R2 ;  /* 0x00000002000d7202 */ /* 0x000fce0000000f00 */
[----:B------:R-:W-:Y:S05]  /*2790*/  WARPSYNC.COLLECTIVE R15, `(.L_x_11499) ;  /* 0x000000000f087348 */ /* 0x000fea0003c00000 */
[----:B------:R0:W1:Y:S02]  /*27a0*/  SHFL.BFLY P6, R14, R13, R12, R11 ;  /* 0x0c00000c0d0e7389 */ /* 0x00006400000c000b */
[----:B01----:R-:W-:Y:S05]  /*27b0*/  ENDCOLLECTIVE ;  /* 0x000000000000791b */ /* 0x003fea0003800000 */
.L_x_11499:
[----:B------:R-:W-:Y:S01]  /*27c0*/  HFMA2 R12, -RZ, RZ, 0, 5.9604644775390625e-08 ;  /* 0x00000001ff0c7431 */ /* 0x000fe200000001ff */
[----:B------:R-:W-:-:S04]  /*27d0*/  FMNMX R3, R2, R14, !PT ;  /* 0x0000000e02037209 */ /* 0x000fc80007800000 */
[----:B------:R-:W-:-:S07]  /*27e0*/  MOV R13, R3 ;  /* 0x00000003000d7202 */ /* 0x000fce0000000f00 */
[----:B------:R-:W-:Y:S05]  /*27f0*/  WARPSYNC.COLLECTIVE R15, `(.L_x_11500) ;  /* 0x000000000f087348 */ /* 0x000fea0003c00000 */
[----:B------:R0:W1:Y:S02]  /*2800*/  SHFL.BFLY P6, R14, R13, R12, R11 ;  /* 0x0c00000c0d0e7389 */ /* 0x00006400000c000b */
[----:B01----:R-:W-:Y:S05]  /*2810*/  ENDCOLLECTIVE ;  /* 0x000000000000791b */ /* 0x003fea0003800000 */
.L_x_11500:
        /* <DEDUP_REMOVED lines=179> */
.L_x_11501:
[----:B------:R-:W-:Y:S02]  /*3350*/  HFMA2 R12, -RZ, RZ, 0, 4.76837158203125e-07 ;  /* 0x00000008ff0c7431 */ /* 0x000fe400000001ff */
[----:B------:R-:W-:-:S05]  /*3360*/  FADD R23, R13, R14 ;  /* 0x0000000e0d177221 */ /* 0x000fca0000000000 */
[----:B------:R-:W-:-:S07]  /*3370*/  MOV R13, R23 ;  /* 0x00000017000d7202 */ /* 0x000fce0000000f00 */
[----:B------:R-:W-:Y:S05]  /*3380*/  WARPSYNC.COLLECTIVE R15, `(.L_x_11502) ;  /* 0x000000000f087348 */ /* 0x000fea0003c00000 */
[----:B------:R0:W1:Y:S02]  /*3390*/  SHFL.BFLY P6, R14, R13, R12, R11 ;  /* 0x0c00000c0d0e7389 */ /* 0x00006400000c000b */
[----:B01----:R-:W-:Y:S05]  /*33a0*/  ENDCOLLECTIVE ;  /* 0x000000000000791b */ /* 0x003fea0003800000 */
.L_x_11502:
[----:B------:R-:W-:Y:S02]  /*33b0*/  HFMA2 R12, -RZ, RZ, 0, 2.384185791015625e-07 ;  /* 0x00000004ff0c7431 */ /* 0x000fe400000001ff */
[----:B------:R-:W-:-:S05]  /*33c0*/  FADD R26, R23, R14 ;  /* 0x0000000e171a7221 */ /* 0x000fca0000000000 */
[----:B------:R-:W-:-:S07]  /*33d0*/  MOV R13, R26 ;  /* 0x0000001a000d7202 */ /* 0x000fce0000000f00 */
[----:B------:R-:W-:Y:S05]  /*33e0*/  WARPSYNC.COLLECTIVE R15, `(.L_x_11503) ;  /* 0x000000000f087348 */ /* 0x000fea0003c00000 */
[----:B------:R0:W1:Y:S02]  /*33f0*/  SHFL.BFLY P6, R14, R13, R12, R11 ;  /* 0x0c00000c0d0e7389 */ /* 0x00006400000c000b */
[----:B01----:R-:W-:Y:S05]  /*3400*/  ENDCOLLECTIVE ;  /* 0x000000000000791b */ /* 0x003fea0003800000 */
.L_x_11503:
[----:B------:R-:W-:Y:S02]  /*3410*/  HFMA2 R12, -RZ, RZ, 0, 1.1920928955078125e-07 ;  /* 0x00000002ff0c7431 */ /* 0x000fe400000001ff */
[----:B------:R-:W-:-:S05]  /*3420*/  FADD R27, R26, R14 ;  /* 0x0000000e1a1b7221 */ /* 0x000fca0000000000 */
[----:B------:R-:W-:-:S07]  /*3430*/  MOV R13, R27 ;  /* 0x0000001b000d7202 */ /* 0x000fce0000000f00 */
[----:B------:R-:W-:Y:S05]  /*3440*/  WARPSYNC.COLLECTIVE R15, `(.L_x_11504) ;  /* 0x000000000f087348 */ /* 0x000fea0003c00000 */
[----:B------:R0:W1:Y:S02]  /*3450*/  SHFL.BFLY P6, R14, R13, R12, R11 ;  /* 0x0c00000c0d0e7389 */ /* 0x00006400000c000b */
[----:B01----:R-:W-:Y:S05]  /*3460*/  ENDCOLLECTIVE ;  /* 0x000000000000791b */ /* 0x003fea0003800000 */
.L_x_11504:
[----:B------:R-:W-:Y:S02]  /*3470*/  HFMA2 R12, -RZ, RZ, 0, 5.9604644775390625e-08 ;  /* 0x00000001ff0c7431 */ /* 0x000fe400000001ff */
[----:B------:R-:W-:-:S05]  /*3480*/  FADD R28, R27, R14 ;  /* 0x0000000e1b1c7221 */ /* 0x000fca0000000000 */
[----:B------:R-:W-:-:S07]  /*3490*/  MOV R13, R28 ;  /* 0x0000001c000d7202 */ /* 0x000fce0000000f00 */
[----:B------:R-:W-:Y:S05]  /*34a0*/  WARPSYNC.COLLECTIVE R15, `(.L_x_11505) ;  /* 0x000000000f087348 */ /* 0x000fea0003c00000 */
[----:B------:R0:W1:Y:S02]  /*34b0*/  SHFL.BFLY P6, R14, R13, R12, R11 ;  /* 0x0c00000c0d0e7389 */ /* 0x00006400000c000b */
[----:B01----:R-:W-:Y:S05]  /*34c0*/  ENDCOLLECTIVE ;  /* 0x000000000000791b */ /* 0x003fea0003800000 */
.L_x_11505:
[----:B------:R-:W-:Y:S05]  /*34d0*/  BRA `(.L_x_11506) ;  /* 0xffffffdc00687947 */ /* 0x000fea000383ffff */
        .weak           $__internal_211_$__cuda_sm3x_div_rn_noftz_f32_slowpath
        .type           $__internal_211_$__cuda_sm3x_div_rn_noftz_f32_slowpath,@function
        .size           $__internal_211_$__cuda_sm3x_div_rn_noftz_f32_slowpath,(.L_x_25663 - $__internal_211_$__cuda_sm3x_div_rn_noftz_f32_slowpath)
$__internal_211_$__cuda_sm3x_div_rn_noftz_f32_slowpath:
        /* <DEDUP_REMOVED lines=34> */
.L_x_11508:
        /* <DEDUP_REMOVED lines=51> */
.L_x_11515:
[----:B------:R-:W-:-:S04]  /*3a30*/  LOP3.LUT R5, R5, 0x80000000, RZ, 0xc0, !PT ;  /* 0x8000000005057812 */ /* 0x000fc800078ec0ff */
[----:B------:R-:W-:Y:S01]  /*3a40*/  LOP3.LUT R5, R5, 0x7f800000, RZ, 0xfc, !PT ;  /* 0x7f80000005057812 */ /* 0x000fe200078efcff */
[----:B------:R-:W-:Y:S06]  /*3a50*/  BRA `(.L_x_11516) ;  /* 0x0000000000047947 */ /* 0x000fec0003800000 */
.L_x_11514:
[----:B------:R-:W-:-:S07]  /*3a60*/  LEA R5, R13, R5, 0x17 ;  /* 0x000000050d057211 */ /* 0x000fce00078eb8ff */
.L_x_11516:
[----:B------:R-:W-:Y:S05]  /*3a70*/  BSYNC.RECONVERGENT B1 ;  /* 0x0000000000017941 */ /* 0x000fea0003800200 */
.L_x_11513:
[----:B------:R-:W-:Y:S05]  /*3a80*/  BRA `(.L_x_11517) ;  /* 0x0000000000207947 */ /* 0x000fea0003800000 */
.L_x_11512:
[----:B------:R-:W-:-:S04]  /*3a90*/  LOP3.LUT R5, R12, 0x80000000, R5, 0x48, !PT ;  /* 0x800000000c057812 */ /* 0x000fc800078e4805 */
[----:B------:R-:W-:Y:S01]  /*3aa0*/  LOP3.LUT R5, R5, 0x7f800000, RZ, 0xfc, !PT ;  /* 0x7f80000005057812 */ /* 0x000fe200078efcff */
[----:B------:R-:W-:Y:S06]  /*3ab0*/  BRA `(.L_x_11517) ;  /* 0x0000000000147947 */ /* 0x000fec0003800000 */
.L_x_11511:
[----:B------:R-:W-:Y:S01]  /*3ac0*/  LOP3.LUT R5, R12, 0x80000000, R5, 0x48, !PT ;  /* 0x800000000c057812 */ /* 0x000fe200078e4805 */
[----:B------:R-:W-:Y:S06]  /*3ad0*/  BRA `(.L_x_11517) ;  /* 0x00000000000c7947 */ /* 0x000fec0003800000 */
.L_x_11510:
[----:B------:R-:W0:Y:S01]  /*3ae0*/  MUFU.RSQ R5, -QNAN ;  /* 0xffc0000000057908 */ /* 0x000e220000001400 */
[----:B------:R-:W-:Y:S05]  /*3af0*/  BRA `(.L_x_11517) ;  /* 0x0000000000047947 */ /* 0x000fea0003800000 */
.L_x_11509:
[----:B------:R-:W-:-:S07]  /*3b00*/  FADD.FTZ R5, R5, R12 ;  /* 0x0000000c05057221 */ /* 0x000fce0000010000 */
.L_x_11517:
[----:B------:R-:W-:Y:S05]  /*3b10*/  BSYNC.RECONVERGENT B0 ;  /* 0x0000000000007941 */ /* 0x000fea0003800200 */
.L_x_11507:
[----:B------:R-:W-:Y:S01]  /*3b20*/  HFMA2 R13, -RZ, RZ, 0, 0 ;  /* 0x00000000ff0d7431 */ /* 0x000fe200000001ff */
[----:B------:R-:W-:-:S04]  /*3b30*/  MOV R12, R26 ;  /* 0x0000001a000c7202 */ /* 0x000fc80000000f00 */
[----:B0-----:R-:W-:Y:S05]  /*3b40*/  RET.REL.NODEC R12 `(_Z15SoftmaxWarpImplI10DirectLoadI6__halffE11DirectStoreIfS1_EfLi1ELi17ELi32ELi1ELb0EL9Algorithm0EEvT_T0_ll) ;  /* 0xffffffc40c2c7950 */ /* 0x001fea0003c3ffff */
.L_x_11518:
        /* <DEDUP_REMOVED lines=11> */
.L_x_25663:


//--------------------- .text._Z15SoftmaxWarpImplI10DirectLoadI6__halffE11DirectStoreIfS1_EfLi1ELi16ELi32ELi1ELb1EL9Algorithm0EEvT_T0_ll --------------------------
	.section	.text._Z15SoftmaxWarpImplI10DirectLoadI6__halffE11DirectStoreIfS1_EfLi1ELi16ELi32ELi1ELb1EL9Algorithm0EEvT_T0_ll,"ax",@progbits
	.align	128
        .global         _Z15SoftmaxWarpImplI10DirectLoadI6__halffE11DirectStoreIfS1_EfLi1ELi16ELi32ELi1ELb1EL9Algorithm0EEvT_T0_ll
        .type           _Z15SoftmaxWarpImplI10DirectLoadI6__halffE11DirectStoreIfS1_EfLi1ELi16ELi32ELi1ELb1EL9Algorithm0EEvT_T0_ll,@function
        .size           _Z15SoftmaxWarpImplI10DirectLoadI6__halffE11DirectStoreIfS1_EfLi1ELi16ELi32ELi1ELb1EL9Algorithm0EEvT_T0_ll,(.L_x_25664 - _Z15SoftmaxWarpImplI10DirectLoadI6__halffE11DirectStoreIfS1_EfLi1ELi16ELi32ELi1ELb1EL9Algorithm0EEvT_T0_ll)
        .other          _Z15SoftmaxWarpImplI10DirectLoadI6__halffE11DirectStoreIfS1_EfLi1ELi16ELi32ELi1ELb1EL9Algorithm0EEvT_T0_ll,@"STO_CUDA_ENTRY STV_DEFAULT"
_Z15SoftmaxWarpImplI10DirectLoadI6__halffE11DirectStoreIfS1_EfLi1ELi16ELi32ELi1ELb1EL9Algorithm0EEvT_T0_ll:
.text._Z15SoftmaxWarpImplI10DirectLoadI6__halffE11DirectStoreIfS1_EfLi1ELi16ELi32ELi1ELb1EL9Algorithm0EEvT_T0_ll:
        /* <DEDUP_REMOVED lines=25> */
.L_x_11519:
        /* <DEDUP_REMOVED lines=29> */
.L_x_11554:
        /* <DEDUP_REMOVED lines=34> */
[----:B------:R-:W-:-:S02]  /*0580*/  ISETP.GE.U32.AND P1, PT, R41, UR44, PT ;  /* 0x0000002c29007c0c */ /* 0x000fc4000bf26070 */
[----:B------:R-:W-:Y:S02]  /*0590*/  ISETP.GE.AND.EX P6, PT, RZ, UR45, PT, P6 ;  /* 0x0000002dff007c0c */ /* 0x000fe4000bfc6360 */
[----:B0-----:R-:W-:Y:S02]  /*05a0*/  MOV R27, 0xff800000 ;  /* 0xff800000001b7802 */ /* 0x001fe40000000f00 */
[----:B------:R-:W-:Y:S02]  /*05b0*/  ISETP.GE.AND.EX P1, PT, RZ, UR45, PT, P1 ;  /* 0x0000002dff007c0c */ /* 0x000fe4000bf26310 */
[----:B------:R-:W-:Y:S02]  /*05c0*/  MOV R25, 0xff800000 ;  /* 0xff80000000197802 */ /* 0x000fe40000000f00 */
[----:B------:R-:W-:Y:S02]  /*05d0*/  @!P5 R2UR UR4, R22 ;  /* 0x000000001604d2ca */ /* 0x000fe400000e0000 */
[----:B------:R-:W-:-:S03]  /*05e0*/  @!P5 R2UR UR5, R23 ;  /* 0x000000001705d2ca */ /* 0x000fc600000e0000 */
[C---:B------:R-:W-:Y:S02]  /*05f0*/  @!P6 R2UR UR6, R22.reuse ;  /* 0x000000001606e2ca */ /* 0x040fe400000e0000 */
[C---:B------:R-:W-:Y:S02]  /*0600*/  @!P6 R2UR UR7, R23.reuse ;  /* 0x000000001707e2ca */ /* 0x040fe400000e0000 */
[----:B------:R-:W-:Y:S02]  /*0610*/  @!P1 R2UR UR8, R22 ;  /* 0x00000000160892ca */ /* 0x000fe400000e0000 */
[----:B------:R-:W-:-:S04]  /*0620*/  @!P1 R2UR UR9, R23 ;  /* 0x00000000170992ca */ /* 0x000fc800000e0000 */
[----:B------:R-:W5:Y:S01]  /*0630*/  @!P5 LDG.E.U16 R7, desc[UR4][R2.64+0x100] ;  /* 0x000100040207d981 */ /* 0x000f62000c1e1500 */
[----:B--2---:R-:W-:-:S05]  /*0640*/  @!P0 HADD2.F32 R47, -RZ, R6.H0_H0 ;  /* 0x20000006ff2f8230 */ /* 0x004fca0000004100 */
        /* <DEDUP_REMOVED lines=49> */
[----:B------:R-:W-:Y:S01]  /*0960*/  @!P3 FMNMX R13, R13, R21, !PT ;  /* 0x000000150d0db209 */ /* 0x000fe20007800000 */
[----:B------:R-:W2:Y:S01]  /*0970*/  @!P5 LDG.E.U16 R10, desc[UR4][R2.64+0x280] ;  /* 0x00028004020ad981 */ /* 0x000ea2000c1e1500 */
[----:B------:R-:W-:Y:S02]  /*0980*/  ISETP.GE.U32.AND P3, PT, R33, UR44, PT ;  /* 0x0000002c21007c0c */ /* 0x000fe4000bf66070 */
[----:B------:R-:W-:Y:S02]  /*0990*/  ISETP.GE.AND.EX P2, PT, RZ, UR45, PT, P2 ;  /* 0x0000002dff007c0c */ /* 0x000fe4000bf46320 */
        /* <DEDUP_REMOVED lines=131> */
[----:B------:R-:W-:Y:S01]  /*11d0*/  SHF.L.U32 R4, R16, 0x17, RZ ;  /* 0x0000001710047819 */ /* 0x000fe200000006ff */
[----:B------:R-:W-:Y:S01]  /*11e0*/  FFMA.RM R16, R48, R5, 12582913 ;  /* 0x4b40000130107423 */ /* 0x000fe20000004005 */
[----:B------:R-:W-:Y:S01]  /*11f0*/  FFMA R20, R19, 1.925963033500011079e-08, R20 ;  /* 0x32a5706013147823 */ /* 0x000fe20000000014 */
[----:B------:R-:W-:Y:S02]  /*1200*/  MUFU.EX2 R54, R49 ;  /* 0x0000003100367308 */ /* 0x000fe40000000800 */
[----:B------:R-:W-:Y:S01]  /*1210*/  FADD R48, R16, -12583039 ;  /* 0xcb40007f10307421 */ /* 0x000fe20000000000 */
[----:B--2---:R-:W-:Y:S01]  /*1220*/  FMUL R4, R4, R55 ;  /* 0x0000003704047220 */ /* 0x004fe20000400000 */
[----:B------:R-:W-:Y:S02]  /*1230*/  SHF.L.U32 R16, R16, 0x17, RZ ;  /* 0x0000001710107819 */ /* 0x000fe400000006ff */
[----:B------:R-:W-:-:S02]  /*1240*/  FFMA R48, R21, 1.4426950216293334961, -R48 ;  /* 0x3fb8aa3b15307823 */ /* 0x000fc40000000830 */
        /* <DEDUP_REMOVED lines=31> */
[----:B------:R-:W-:Y:S01]  /*1440*/  SHF.L.U32 R52, R14, 0x17, RZ ;  /* 0x000000170e347819 */ /* 0x000fe200000006ff */
        /* <DEDUP_REMOVED lines=15> */
[----:B------:R-:W-:Y:S01]  /*1540*/  SHF.L.U32 R21, R26, 0x17, RZ ;  /* 0x000000171a157819 */ /* 0x000fe200000006ff */
        /* <DEDUP_REMOVED lines=13> */
[----:B------:R-:W-:Y:S01]  /*1620*/  IMAD.SHL.U32 R13, R18, 0x800000, RZ ;  /* 0x00800000120d7824 */ /* 0x000fe200078e00ff */
[----:B------:R-:W3:Y:S01]  /*1630*/  MUFU.EX2 R15, R52 ;  /* 0x00000034000f7308 */ /* 0x000ee20000000800 */
[----:B0-----:R-:W-:Y:S01]  /*1640*/  FMUL R18, R19, R24 ;  /* 0x0000001813127220 */ /* 0x001fe20000400000 */
[----:B------:R-:W-:Y:S01]  /*1650*/  FADD R11, R12, R17 ;  /* 0x000000110c0b7221 */ /* 0x000fe20000000000 */
[----:B-1----:R-:W-:-:S03]  /*1660*/  FMUL R19, R13, R50 ;  /* 0x000000320d137220 */ /* 0x002fc60000400000 */
        /* <DEDUP_REMOVED lines=15> */
.L_x_11566:
        /* <DEDUP_REMOVED lines=11> */
[----:B0-----:R-:W-:Y:S05]  /*1810*/  CALL.REL.NOINC `($__internal_212_$__cuda_sm3x_div_rn_noftz_f32_slowpath) ;  /* 0x0000002000907944 */ /* 0x001fea0003c00000 */
[----:B------:R-:W-:-:S07]  /*1820*/  MOV R15, R4 ;  /* 0x00000004000f7202 */ /* 0x000fce0000000f00 */
.L_x_11523:
[----:B------:R-:W-:Y:S05]  /*1830*/  BSYNC.RECONVERGENT B3 ;  /* 0x0000000000037941 */ /* 0x000fea0003800200 */
.L_x_11522:
        /* <DEDUP_REMOVED lines=11> */
[----:B0-----:R-:W-:Y:S05]  /*18f0*/  CALL.REL.NOINC `($__internal_212_$__cuda_sm3x_div_rn_noftz_f32_slowpath) ;  /* 0x0000002000587944 */ /* 0x001fea0003c00000 */
[----:B------:R-:W-:-:S07]  /*1900*/  MOV R14, R4 ;  /* 0x00000004000e7202 */ /* 0x000fce0000000f00 */
.L_x_11525:
[----:B------:R-:W-:Y:S05]  /*1910*/  BSYNC.RECONVERGENT B3 ;  /* 0x0000000000037941 */ /* 0x000fea0003800200 */
.L_x_11524:
        /* <DEDUP_REMOVED lines=13> */
.L_x_11527:
[----:B------:R-:W-:Y:S05]  /*19f0*/  BSYNC.RECONVERGENT B3 ;  /* 0x0000000000037941 */ /* 0x000fea0003800200 */
.L_x_11526:
        /* <DEDUP_REMOVED lines=13> */
.L_x_11529:
[----:B------:R-:W-:Y:S05]  /*1ad0*/  BSYNC.RECONVERGENT B3 ;  /* 0x0000000000037941 */ /* 0x000fea0003800200 */
.L_x_11528:
        /* <DEDUP_REMOVED lines=13> */
.L_x_11531:
[----:B------:R-:W-:Y:S05]  /*1bb0*/  BSYNC.RECONVERGENT B3 ;  /* 0x0000000000037941 */ /* 0x000fea0003800200 */
.L_x_11530:
        /* <DEDUP_REMOVED lines=13> */
.L_x_11533:
[----:B------:R-:W-:Y:S05]  /*1c90*/  BSYNC.RECONVERGENT B3 ;  /* 0x0000000000037941 */ /* 0x000fea0003800200 */
.L_x_11532:
        /* <DEDUP_REMOVED lines=13> */
.L_x_11535:
[----:B------:R-:W-:Y:S05]  /*1d70*/  BSYNC.RECONVERGENT B3 ;  /* 0x0000000000037941 */ /* 0x000fea0003800200 */
.L_x_11534:
        /* <DEDUP_REMOVED lines=13> */
.L_x_11537:
[----:B------:R-:W-:Y:S05]  /*1e50*/  BSYNC.RECONVERGENT B3 ;  /* 0x0000000000037941 */ /* 0x000fea0003800200 */
.L_x_11536:
        /* <DEDUP_REMOVED lines=12> */
[----:B------:R-:W-:-:S07]  /*1f20*/  IMAD.MOV.U32 R8, RZ, RZ, R4 ;  /* 0x000000ffff087224 */ /* 0x000fce00078e0004 */
.L_x_11539:
[----:B------:R-:W-:Y:S05]  /*1f30*/  BSYNC.RECONVERGENT B3 ;  /* 0x0000000000037941 */ /* 0x000fea0003800200 */
.L_x_11538:
        /* <DEDUP_REMOVED lines=13> */
.L_x_11541:
[----:B------:R-:W-:Y:S05]  /*2010*/  BSYNC.RECONVERGENT B3 ;  /* 0x0000000000037941 */ /* 0x000fea0003800200 */
.L_x_11540:
        /* <DEDUP_REMOVED lines=13> */
.L_x_11543:
[----:B------:R-:W-:Y:S05]  /*20f0*/  BSYNC.RECONVERGENT B3 ;  /* 0x0000000000037941 */ /* 0x000fea0003800200 */
.L_x_11542:
        /* <DEDUP_REMOVED lines=13> */
.L_x_11545:
[----:B------:R-:W-:Y:S05]  /*21d0*/  BSYNC.RECONVERGENT B3 ;  /* 0x0000000000037941 */ /* 0x000fea0003800200 */
.L_x_11544:
        /* <DEDUP_REMOVED lines=13> */
.L_x_11547:
[----:B------:R-:W-:Y:S05]  /*22b0*/  BSYNC.RECONVERGENT B3 ;  /* 0x0000000000037941 */ /* 0x000fea0003800200 */
.L_x_11546:
        /* <DEDUP_REMOVED lines=13> */
.L_x_11549:
[----:B------:R-:W-:Y:S05]  /*2390*/  BSYNC.RECONVERGENT B3 ;  /* 0x0000000000037941 */ /* 0x000fea0003800200 */
.L_x_11548:
        /* <DEDUP_REMOVED lines=13> */
.L_x_11551:
[----:B------:R-:W-:Y:S05]  /*2470*/  BSYNC.RECONVERGENT B3 ;  /* 0x0000000000037941 */ /* 0x000fea0003800200 */
.L_x_11550:
        /* <DEDUP_REMOVED lines=13> */
.L_x_11553:
[----:B------:R-:W-:Y:S05]  /*2550*/  BSYNC.RECONVERGENT B3 ;  /* 0x0000000000037941 */ /* 0x000fea0003800200 */
.L_x_11552:
        /* <DEDUP_REMOVED lines=16> */
[----:B------:R-:W-:Y:S01]  /*2660*/  @!P2 F2FP.F16.F32.PACK_AB R14, RZ, R14 ;  /* 0x0000000eff0ea23e */ /* 0x000fe200000000ff */
[----:B------:R1:W-:Y:S01]  /*2670*/  @!P0 STG.E.U16 desc[UR4][R4.64], R15 ;  /* 0x0000000f04008986 */ /* 0x0003e2000c101504 */
[----:B------:R-:W-:Y:S02]  /*2680*/  ISETP.GE.U32.AND P0, PT, R42, UR44, PT ;  /* 0x0000002c2a007c0c */ /* 0x000fe4000bf06070 */
[C---:B------:R-:W-:Y:S02]  /*2690*/  @!P2 R2UR UR4, R22.reuse ;  /* 0x000000001604a2ca */ /* 0x040fe400000e0000 */
[C---:B------:R-:W-:Y:S02]  /*26a0*/  @!P2 R2UR UR5, R23.reuse ;  /* 0x000000001705a2ca */ /* 0x040fe400000e0000 */
[----:B------:R-:W-:Y:S02]  /*26b0*/  @!P1 R2UR UR6, R22 ;  /* 0x00000000160692ca */ /* 0x000fe400000e0000 */
[----:B------:R-:W-:-:S02]  /*26c0*/  @!P1 R2UR UR7, R23 ;  /* 0x00000000170792ca */ /* 0x000fc400000e0000 */
[----:B------:R-:W-:Y:S02]  /*26d0*/  ISETP.GE.AND.EX P0, PT, RZ, UR45, PT, P0 ;  /* 0x0000002dff007c0c */ /* 0x000fe4000bf06300 */
[----:B------:R-:W-:Y:S02]  /*26e0*/  @!P1 F2FP.F16.F32.PACK_AB R0, RZ, R0 ;  /* 0x00000000ff00923e */ /* 0x000fe400000000ff */
[----:B------:R-:W-:Y:S02]  /*26f0*/  ISETP.GE.AND.EX P3, PT, RZ, UR45, PT, P3 ;  /* 0x0000002dff007c0c */ /* 0x000fe4000bf66330 */
[----:B------:R-:W-:Y:S01]  /*2700*/  ISETP.GE.U32.AND P4, PT, R43, UR44, PT ;  /* 0x0000002c2b007c0c */ /* 0x000fe2000bf86070 */
[----:B------:R1:W-:Y:S01]  /*2710*/  @!P2 STG.E.U16 desc[UR4][R4.64+0x40], R14 ;  /* 0x0000400e0400a986 */ /* 0x0003e2000c101504 */
[----:B------:R-:W-:Y:S02]  /*2720*/  ISETP.GE.U32.AND P2, PT, R39, UR44, PT ;  /* 0x0000002c27007c0c */ /* 0x000fe4000bf46070 */
[----:B------:R-:W-:Y:S01]  /*2730*/  ISETP.GE.U32.AND P6, PT, R41, UR44, PT ;  /* 0x0000002c29007c0c */ /* 0x000fe2000bfc6070 */
[----:B------:R1:W-:Y:S01]  /*2740*/  @!P1 STG.E.U16 desc[UR6][R4.64+0x80], R0 ;  /* 0x0000800004009986 */ /* 0x0003e2000c101506 */
[----:B------:R-:W-:-:S02]  /*2750*/  ISETP.GE.AND.EX P2, PT, RZ, UR45, PT, P2 ;  /* 0x0000002dff007c0c */ /* 0x000fc4000bf46320 */
[----:B------:R-:W-:Y:S02]  /*2760*/  @!P0 R2UR UR6, R22 ;  /* 0x00000000160682ca */ /* 0x000fe400000e0000 */
[C---:B------:R-:W-:Y:S02]  /*2770*/  @!P0 R2UR UR7, R23.reuse ;  /* 0x00000000170782ca */ /* 0x040fe400000e0000 */
[----:B------:R-:W-:Y:S02]  /*2780*/  ISETP.GE.U32.AND P5, PT, R40, UR44, PT ;  /* 0x0000002c28007c0c */ /* 0x000fe4000bfa6070 */
[----:B------:R-:W-:Y:S02]  /*2790*/  @!P3 R2UR UR8, R22 ;  /* 0x000000001608b2ca */ /* 0x000fe400000e0000 */
[----:B------:R-:W-:Y:S02]  /*27a0*/  @!P3 R2UR UR9, R23 ;  /* 0x000000001709b2ca */ /* 0x000fe400000e0000 */
[----:B------:R-:W-:-:S02]  /*27b0*/  @!P0 F2FP.F16.F32.PACK_AB R26, RZ, R26 ;  /* 0x0000001aff1a823e */ /* 0x000fc400000000ff */
[----:B------:R-:W-:Y:S02]  /*27c0*/  ISETP.GE.AND.EX P4, PT, RZ, UR45, PT, P4 ;  /* 0x0000002dff007c0c */ /* 0x000fe4000bf86340 */
[----:B------:R-:W-:Y:S01]  /*27d0*/  ISETP.GE.AND.EX P6, PT, RZ, UR45, PT, P6 ;  /* 0x0000002dff007c0c */ /* 0x000fe2000bfc6360 */
[----:B------:R1:W-:Y:S01]  /*27e0*/  @!P0 STG.E.U16 desc[UR6][R4.64+0x140], R26 ;  /* 0x0001401a04008986 */ /* 0x0003e2000c101506 */
[----:B------:R-:W-:Y:S02]  /*27f0*/  ISETP.GE.AND.EX P5, PT, RZ, UR45, PT, P5 ;  /* 0x0000002dff007c0c */ /* 0x000fe4000bfa6350 */
[----:B------:R-:W-:Y:S02]  /*2800*/  ISETP.GE.U32.AND P0, PT, R32, UR44, PT ;  /* 0x0000002c20007c0c */ /* 0x000fe4000bf06070 */
[----:B------:R-:W-:Y:S02]  /*2810*/  @!P3 F2FP.F16.F32.PACK_AB R24, RZ, R24 ;  /* 0x00000018ff18b23e */ /* 0x000fe400000000ff */
[----:B------:R-:W-:-:S02]  /*2820*/  @!P2 R2UR UR12, R22 ;  /* 0x00000000160ca2ca */ /* 0x000fc400000e0000 */
[----:B------:R-:W-:Y:S01]  /*2830*/  @!P2 R2UR UR13, R23 ;  /* 0x00000000170da2ca */ /* 0x000fe200000e0000 */
[----:B------:R1:W-:Y:S01]  /*2840*/  @!P3 STG.E.U16 desc[UR8][R4.64+0xc0], R24 ;  /* 0x0000c0180400b986 */ /* 0x0003e2000c101508 */
        /* <DEDUP_REMOVED lines=9> */
[----:B------:R-:W-:Y:S02]  /*28e0*/  @!P2 F2FP.F16.F32.PACK_AB R8, RZ, R8 ;  /* 0x00000008ff08a23e */ /* 0x000fe400000000ff */
[----:B------:R-:W-:-:S02]  /*28f0*/  ISETP.GE.AND.EX P1, PT, RZ, UR45, PT, P1 ;  /* 0x0000002dff007c0c */ /* 0x000fc4000bf26310 */
[----:B------:R-:W-:Y:S01]  /*2900*/  ISETP.GE.AND.EX P3, PT, RZ, UR45, PT, P3 ;  /* 0x0000002dff007c0c */ /* 0x000fe2000bf66330 */
[----:B------:R1:W-:Y:S01]  /*2910*/  @!P2 STG.E.U16 desc[UR12][R4.64+0x200], R8 ;  /* 0x000200080400a986 */ /* 0x0003e2000c10150c */
[----:B------:R-:W-:Y:S02]  /*2920*/  @!P4 F2FP.F16.F32.PACK_AB R25, RZ, R25 ;  /* 0x00000019ff19c23e */ /* 0x000fe400000000ff */
[----:B------:R-:W-:Y:S02]  /*2930*/  @!P6 F2FP.F16.F32.PACK_AB R6, RZ, R6 ;  /* 0x00000006ff06e23e */ /* 0x000fe400000000ff */
[----:B------:R-:W-:Y:S01]  /*2940*/  @!P5 F2FP.F16.F32.PACK_AB R7, RZ, R7 ;  /* 0x00000007ff07d23e */ /* 0x000fe200000000ff */
        /* <DEDUP_REMOVED lines=17> */
[----:B------:R-:W-:Y:S02]  /*2a60*/  ISETP.GE.AND.EX P6, PT, RZ, UR45, PT, P6 ;  /* 0x0000002dff007c0c */ /* 0x000fe4000bfc6360 */
        /* <DEDUP_REMOVED lines=27> */
.L_x_11520:
[----:B------:R-:W-:Y:S05]  /*2c20*/  EXIT ;  /* 0x000000000000794d */ /* 0x000fea0003800000 */
.L_x_11521:
[----:B------:R-:W-:Y:S01]  /*2c30*/  BSSY B1, `(.L_x_11555) ;  /* 0x0000007000017945 */ /* 0x000fe20003800000 */
[----:B------:R-:W-:Y:S01]  /*2c40*/  MOV R12, 0x10 ;  /* 0x00000010000c7802 */ /* 0x000fe20000000f00 */
[----:B------:R-:W-:Y:S01]  /*2c50*/  IMAD.MOV.U32 R11, RZ, RZ, 0x1f ;  /* 0x0000001fff0b7424 */ /* 0x000fe200078e00ff */
[----:B------:R-:W-:-:S07]  /*2c60*/  MOV R15, 0xffffffff ;  /* 0xffffffff000f7802 */ /* 0x000fce0000000f00 */
[----:B------:R-:W-:Y:S05]  /*2c70*/  WARPSYNC.COLLECTIVE R15, `(.L_x_11556) ;  /* 0x000000000f087348 */ /* 0x000fea0003c00000 */
[----:B------:R0:W1:Y:S02]  /*2c80*/  SHFL.BFLY P6, R14, R13, R12, R11 ;  /* 0x0c00000c0d0e7389 */ /* 0x00006400000c000b */
[----:B01----:R-:W-:Y:S05]  /*2c90*/  ENDCOLLECTIVE ;  /* 0x000000000000791b */ /* 0x003fea0003800000 */
.L_x_11556:
[----:B------:R-:W-:Y:S05]  /*2ca0*/  BSYNC B1 ;  /* 0x0000000000017941 */ /* 0x000fea0003800000 */
.L_x_11555:
[----:B------:R-:W-:Y:S01]  /*2cb0*/  HFMA2 R11, -RZ, RZ, 0, 1.847743988037109375e-06 ;  /* 0x0000001fff0b7431 */ /* 0x000fe200000001ff */
[----:B------:R-:W-:Y:S02]  /*2cc0*/  FMNMX R13, R14, R13, !PT ;  /* 0x0000000d0e0d7209 */ /* 0x000fe40007800000 */
[----:B------:R-:W-:Y:S02]  /*2cd0*/  MOV R12, 0x8 ;  /* 0x00000008000c7802 */ /* 0x000fe40000000f00 */
[----:B------:R-:W-:-:S07]  /*2ce0*/  MOV R15, 0xffffffff ;  /* 0xffffffff000f7802 */ /* 0x000fce0000000f00 */
[----:B------:R-:W-:Y:S05]  /*2cf0*/  WARPSYNC.COLLECTIVE R15, `(.L_x_11557) ;  /* 0x000000000f087348 */ /* 0x000fea0003c00000 */
[----:B------:R0:W1:Y:S02]  /*2d00*/  SHFL.BFLY P6, R14, R13, R12, R11 ;  /* 0x0c00000c0d0e7389 */ /* 0x00006400000c000b */
[----:B01----:R-:W-:Y:S05]  /*2d10*/  ENDCOLLECTIVE ;  /* 0x000000000000791b */ /* 0x003fea0003800000 */
.L_x_11557:
[----:B------:R-:W-:Y:S01]  /*2d20*/  HFMA2 R12, -RZ, RZ, 0, 2.384185791015625e-07 ;  /* 0x00000004ff0c7431 */ /* 0x000fe200000001ff */
[----:B------:R-:W-:-:S04]  /*2d30*/  FMNMX R0, R13, R14, !PT ;  /* 0x0000000e0d007209 */ /* 0x000fc80007800000 */
[----:B------:R-:W-:-:S07]  /*2d40*/  MOV R13, R0 ;  /* 0x00000000000d7202 */ /* 0x000fce0000000f00 */
[----:B------:R-:W-:Y:S05]  /*2d50*/  WARPSYNC.COLLECTIVE R15, `(.L_x_11558) ;  /* 0x000000000f087348 */ /* 0x000fea0003c00000 */
[----:B------:R0:W1:Y:S02]  /*2d60*/  SHFL.BFLY P6, R14, R13, R12, R11 ;  /* 0x0c00000c0d0e7389 */ /* 0x00006400000c000b */
[----:B01----:R-:W-:Y:S05]  /*2d70*/  ENDCOLLECTIVE ;  /* 0x000000000000791b */ /* 0x003fea0003800000 */
.L_x_11558:
[----:B------:R-:W-:Y:S01]  /*2d80*/  HFMA2 R12, -RZ, RZ, 0, 1.1920928955078125e-07 ;  /* 0x00000002ff0c7431 */ /* 0x000fe200000001ff */
[----:B------:R-:W-:-:S04]  /*2d90*/  FMNMX R2, R0, R14, !PT ;  /* 0x0000000e00027209 */ /* 0x000fc80007800000 */
[----:B------:R-:W-:-:S07]  /*2da0*/  MOV R13, R2 ;  /* 0x00000002000d7202 */ /* 0x000fce0000000f00 */
[----:B------:R-:W-:Y:S05]  /*2db0*/  WARPSYNC.COLLECTIVE R15, `(.L_x_11559) ;  /* 0x000000000f087348 */ /* 0x000fea0003c00000 */
[----:B------:R0:W1:Y:S02]  /*2dc0*/  SHFL.BFLY P6, R14, R13, R12, R11 ;  /* 0x0c00000c0d0e7389 */ /* 0x00006400000c000b */
[----:B01----:R-:W-:Y:S05]  /*2dd0*/  ENDCOLLECTIVE ;  /* 0x000000000000791b */ /* 0x003fea0003800000 */
.L_x_11559:
[----:B------:R-:W-:Y:S01]  /*2de0*/  HFMA2 R12, -RZ, RZ, 0, 5.9604644775390625e-08 ;  /* 0x00000001ff0c7431 */ /* 0x000fe200000001ff */
[----:B------:R-:W-:-:S04]  /*2df0*/  FMNMX R3, R2, R14, !PT ;  /* 0x0000000e02037209 */ /* 0x000fc80007800000 */
[----:B------:R-:W-:-:S07]  /*2e00*/  MOV R13, R3 ;  /* 0x00000003000d7202 */ /* 0x000fce0000000f00 */
[----:B------:R-:W-:Y:S05]  /*2e10*/  WARPSYNC.COLLECTIVE R15, `(.L_x_11560) ;  /* 0x000000000f087348 */ /* 0x000fea0003c00000 */
[----:B------:R0:W1:Y:S02]  /*2e20*/  SHFL.BFLY P6, R14, R13, R12, R11 ;  /* 0x0c00000c0d0e7389 */ /* 0x00006400000c000b */
[----:B01----:R-:W-:Y:S05]  /*2e30*/  ENDCOLLECTIVE ;  /* 0x000000000000791b */ /* 0x003fea0003800000 */
.L_x_11560:
        /* <DEDUP_REMOVED lines=17> */
[----:B------:R-:W-:Y:S01]  /*2f50*/  HFMA2 R24, -RZ, RZ, 3.7421875, 0 ;  /* 0x437c0000ff187431 */ /* 0x000fe200000001ff */
[----:B------:R-:W-:-:S05]  /*2f60*/  MOV R14, 0x3bbb989d ;  /* 0x3bbb989d000e7802 */ /* 0x000fca0000000f00 */
        /* <DEDUP_REMOVED lines=150> */
.L_x_11561:
[----:B------:R-:W-:Y:S02]  /*38d0*/  HFMA2 R12, -RZ, RZ, 0, 4.76837158203125e-07 ;  /* 0x00000008ff0c7431 */ /* 0x000fe400000001ff */
[----:B------:R-:W-:-:S05]  /*38e0*/  FADD R24, R13, R14 ;  /* 0x0000000e0d187221 */ /* 0x000fca0000000000 */
[----:B------:R-:W-:-:S07]  /*38f0*/  MOV R13, R24 ;  /* 0x00000018000d7202 */ /* 0x000fce0000000f00 */
[----:B------:R-:W-:Y:S05]  /*3900*/  WARPSYNC.COLLECTIVE R15, `(.L_x_11562) ;  /* 0x000000000f087348 */ /* 0x000fea0003c00000 */
[----:B------:R0:W1:Y:S02]  /*3910*/  SHFL.BFLY P6, R14, R13, R12, R11 ;  /* 0x0c00000c0d0e7389 */ /* 0x00006400000c000b */
[----:B01----:R-:W-:Y:S05]  /*3920*/  ENDCOLLECTIVE ;  /* 0x000000000000791b */ /* 0x003fea0003800000 */
.L_x_11562:
[----:B------:R-:W-:Y:S02]  /*3930*/  HFMA2 R12, -RZ, RZ, 0, 2.384185791015625e-07 ;  /* 0x00000004ff0c7431 */ /* 0x000fe400000001ff */
[----:B------:R-:W-:-:S05]  /*3940*/  FADD R25, R24, R14 ;  /* 0x0000000e18197221 */ /* 0x000fca0000000000 */
[----:B------:R-:W-:-:S07]  /*3950*/  MOV R13, R25 ;  /* 0x00000019000d7202 */ /* 0x000fce0000000f00 */
[----:B------:R-:W-:Y:S05]  /*3960*/  WARPSYNC.COLLECTIVE R15, `(.L_x_11563) ;  /* 0x000000000f087348 */ /* 0x000fea0003c00000 */
[----:B------:R0:W1:Y:S02]  /*3970*/  SHFL.BFLY P6, R14, R13, R12, R11 ;  /* 0x0c00000c0d0e7389 */ /* 0x00006400000c000b */
[----:B01----:R-:W-:Y:S05]  /*3980*/  ENDCOLLECTIVE ;  /* 0x000000000000791b */ /* 0x003fea0003800000 */
.L_x_11563:
[----:B------:R-:W-:Y:S02]  /*3990*/  HFMA2 R12, -RZ, RZ, 0, 1.1920928955078125e-07 ;  /* 0x00000002ff0c7431 */ /* 0x000fe400000001ff */
[----:B------:R-:W-:-:S05]  /*39a0*/  FADD R26, R25, R14 ;  /* 0x0000000e191a7221 */ /* 0x000fca0000000000 */
[----:B------:R-:W-:-:S07]  /*39b0*/  MOV R13, R26 ;  /* 0x0000001a000d7202 */ /* 0x000fce0000000f00 */
[----:B------:R-:W-:Y:S05]  /*39c0*/  WARPSYNC.COLLECTIVE R15, `(.L_x_11564) ;  /* 0x000000000f087348 */ /* 0x000fea0003c00000 */
[----:B------:R0:W1:Y:S02]  /*39d0*/  SHFL.BFLY P6, R14, R13, R12, R11 ;  /* 0x0c00000c0d0e7389 */ /* 0x00006400000c000b */
[----:B01----:R-:W-:Y:S05]  /*39e0*/  ENDCOLLECTIVE ;  /* 0x000000000000791b */ /* 0x003fea0003800000 */
.L_x_11564:
[----:B------:R-:W-:Y:S01]  /*39f0*/  MOV R12, 0x1 ;  /* 0x00000001000c7802 */ /* 0x000fe20000000f00 */
[----:B------:R-:W-:-:S04]  /*3a00*/  FADD R27, R26, R14 ;  /* 0x0000000e1a1b7221 */ /* 0x000fc80000000000 */
[----:B------:R-:W-:-:S07]  /*3a10*/  IMAD.MOV.U32 R13, RZ, RZ, R27 ;  /* 0x000000ffff0d7224 */ /* 0x000fce00078e001b */
[----:B------:R-:W-:Y:S05]  /*3a20*/  WARPSYNC.COLLECTIVE R15, `(.L_x_11565) ;  /* 0x000000000f087348 */ /* 0x000fea0003c00000 */
[----:B------:R0:W1:Y:S02]  /*3a30*/  SHFL.BFLY P6, R14, R13, R12, R11 ;  /* 0x0c00000c0d0e7389 */ /* 0x00006400000c000b */
[----:B01----:R-:W-:Y:S05]  /*3a40*/  ENDCOLLECTIVE ;  /* 0x000000000000791b */ /* 0x003fea0003800000 */
.L_x_11565:
[----:B------:R-:W-:Y:S05]  /*3a50*/  BRA `(.L_x_11566) ;  /* 0xffffffdc00407947 */ /* 0x000fea000383ffff */
        .weak           $__internal_212_$__cuda_sm3x_div_rn_noftz_f32_slowpath
        .type           $__internal_212_$__cuda_sm3x_div_rn_noftz_f32_slowpath,@function
        .size           $__internal_212_$__cuda_sm3x_div_rn_noftz_f32_slowpath,(.L_x_25664 - $__internal_212_$__cuda_sm3x_div_rn_noftz_f32_slowpath)
$__internal_212_$__cuda_sm3x_div_rn_noftz_f32_slowpath:
        /* <DEDUP_REMOVED lines=35> */
.L_x_11568:
        /* <DEDUP_REMOVED lines=51> */
.L_x_11575:
[----:B------:R-:W-:-:S04]  /*3fc0*/  LOP3.LUT R4, R4, 0x80000000, RZ, 0xc0, !PT ;  /* 0x8000000004047812 */ /* 0x000fc800078ec0ff */
[----:B------:R-:W-:Y:S01]  /*3fd0*/  LOP3.LUT R4, R4, 0x7f800000, RZ, 0xfc, !PT ;  /* 0x7f80000004047812 */ /* 0x000fe200078efcff */
[----:B------:R-:W-:Y:S06]  /*3fe0*/  BRA `(.L_x_11576) ;  /* 0x0000000000047947 */ /* 0x000fec0003800000 */
.L_x_11574:
[----:B------:R-:W-:-:S07]  /*3ff0*/  LEA R4, R50, R4, 0x17 ;  /* 0x0000000432047211 */ /* 0x000fce00078eb8ff */
.L_x_11576:
[----:B------:R-:W-:Y:S05]  /*4000*/  BSYNC.RECONVERGENT B2 ;  /* 0x0000000000027941 */ /* 0x000fea0003800200 */
.L_x_11573:
[----:B------:R-:W-:Y:S05]  /*4010*/  BRA `(.L_x_11577) ;  /* 0x0000000000207947 */ /* 0x000fea0003800000 */
.L_x_11572:
[----:B------:R-:W-:-:S04]  /*4020*/  LOP3.LUT R4, R47, 0x80000000, R4, 0x48, !PT ;  /* 0x800000002f047812 */ /* 0x000fc800078e4804 */
[----:B------:R-:W-:Y:S01]  /*4030*/  LOP3.LUT R4, R4, 0x7f800000, RZ, 0xfc, !PT ;  /* 0x7f80000004047812 */ /* 0x000fe200078efcff */
[----:B------:R-:W-:Y:S06]  /*4040*/  BRA `(.L_x_11577) ;  /* 0x0000000000147947 */ /* 0x000fec0003800000 */
.L_x_11571:
[----:B------:R-:W-:Y:S01]  /*4050*/  LOP3.LUT R4, R47, 0x80000000, R4, 0x48, !PT ;  /* 0x800000002f047812 */ /* 0x000fe200078e4804 */
[----:B------:R-:W-:Y:S06]  /*4060*/  BRA `(.L_x_11577) ;  /* 0x00000000000c7947 */ /* 0x000fec0003800000 */
.L_x_11570:
[----:B------:R-:W0:Y:S01]  /*4070*/  MUFU.RSQ R4, -QNAN ;  /* 0xffc0000000047908 */ /* 0x000e220000001400 */
[----:B------:R-:W-:Y:S05]  /*4080*/  BRA `(.L_x_11577) ;  /* 0x0000000000047947 */ /* 0x000fea0003800000 */
.L_x_11569:
[----:B------:R-:W-:-:S07]  /*4090*/  FADD.FTZ R4, R4, R11 ;  /* 0x0000000b04047221 */ /* 0x000fce0000010000 */
.L_x_11577:
[----:B------:R-:W-:Y:S05]  /*40a0*/  BSYNC.RECONVERGENT B1 ;  /* 0x0000000000017941 */ /* 0x000fea0003800200 */
.L_x_11567:
[----:B------:R-:W-:-:S04]  /*40b0*/  HFMA2 R13, -RZ, RZ, 0, 0 ;  /* 0x00000000ff0d7431 */ /* 0x000fc800000001ff */
[----:B0-----:R-:W-:Y:S05]  /*40c0*/  RET.REL.NODEC R12 `(_Z15SoftmaxWarpImplI10DirectLoadI6__halffE11DirectStoreIfS1_EfLi1ELi16ELi32ELi1ELb1EL9Algorithm0EEvT_T0_ll) ;  /* 0xffffffbc0ccc7950 */ /* 0x001fea0003c3ffff */
.L_x_11578:
        /* <DEDUP_REMOVED lines=11> */
.L_x_25664:


//--------------------- .text._Z15SoftmaxWarpImplI10DirectLoadI6__halffE11DirectStoreIfS1_EfLi1ELi16ELi32ELi1ELb0EL9Algorithm0EEvT_T0_ll --------------------------
	.section	.text._Z15SoftmaxWarpImplI10DirectLoadI6__halffE11DirectStoreIfS1_EfLi1ELi16ELi32ELi1ELb0EL9Algorithm0EEvT_T0_ll,"ax",@progbits
	.align	128
        .global         _Z15SoftmaxWarpImplI10DirectLoadI6__halffE11DirectStoreIfS1_EfLi1ELi16ELi32ELi1ELb0EL9Algorithm0EEvT_T0_ll
        .type           _Z15SoftmaxWarpImplI10DirectLoadI6__halffE11DirectStoreIfS1_EfLi1ELi16ELi32ELi1ELb0EL9Algorithm0EEvT_T0_ll,@function
        .size           _Z15SoftmaxWarpImplI10DirectLoadI6__halffE11DirectStoreIfS1_EfLi1ELi16ELi32ELi1ELb0EL9Algorithm0EEvT_T0_ll,(.L_x_25665 - _Z15SoftmaxWarpImplI10DirectLoadI6__halffE11DirectStoreIfS1_EfLi1ELi16ELi32ELi1ELb0EL9Algorithm0EEvT_T0_ll)
        .other          _Z15SoftmaxWarpImplI10DirectLoadI6__halffE11DirectStoreIfS1_EfLi1ELi16ELi32ELi1ELb0EL9Algorithm0EEvT_T0_ll,@"STO_CUDA_ENTRY STV_DEFAULT"
_Z15SoftmaxWarpImplI10DirectLoadI6__halffE11DirectStoreIfS1_EfLi1ELi16ELi32ELi1ELb0EL9Algorithm0EEvT_T0_ll:
.text._Z15SoftmaxWarpImplI10DirectLoadI6__halffE11DirectStoreIfS1_EfLi1ELi16ELi32ELi1ELb0EL9Algorithm0EEvT_T0_ll:
        /* <DEDUP_REMOVED lines=24> */
.L_x_11579:
        /* <DEDUP_REMOVED lines=13> */
.L_x_11613:
        /* <DEDUP_REMOVED lines=247> */
.L_x_11625:
        /* <DEDUP_REMOVED lines=11> */
[----:B01----:R-:W-:Y:S05]  /*1270*/  CALL.REL.NOINC `($__internal_213_$__cuda_sm3x_div_rn_noftz_f32_slowpath) ;  /* 0x0000001c00c47944 */ /* 0x003fea0003c00000 */
[----:B------:R-:W-:-:S07]  /*1280*/  MOV R14, R4 ;  /* 0x00000004000e7202 */ /* 0x000fce0000000f00 */
.L_x_11582:
[----:B------:R-:W-:Y:S05]  /*1290*/  BSYNC.RECONVERGENT B2 ;  /* 0x0000000000027941 */ /* 0x000fea0003800200 */
.L_x_11581:
        /* <DEDUP_REMOVED lines=11> */
[----:B01----:R-:W-:Y:S05]  /*1350*/  CALL.REL.NOINC `($__internal_213_$__cuda_sm3x_div_rn_noftz_f32_slowpath) ;  /* 0x0000001c008c7944 */ /* 0x003fea0003c00000 */
[----:B------:R-:W-:-:S07]  /*1360*/  MOV R15, R4 ;  /* 0x00000004000f7202 */ /* 0x000fce0000000f00 */
.L_x_11584:
[----:B------:R-:W-:Y:S05]  /*1370*/  BSYNC.RECONVERGENT B2 ;  /* 0x0000000000027941 */ /* 0x000fea0003800200 */
.L_x_11583:
        /* <DEDUP_REMOVED lines=13> */
.L_x_11586:
[----:B------:R-:W-:Y:S05]  /*1450*/  BSYNC.RECONVERGENT B2 ;  /* 0x0000000000027941 */ /* 0x000fea0003800200 */
.L_x_11585:
        /* <DEDUP_REMOVED lines=13> */
.L_x_11588:
[----:B------:R-:W-:Y:S05]  /*1530*/  BSYNC.RECONVERGENT B2 ;  /* 0x0000000000027941 */ /* 0x000fea0003800200 */
.L_x_11587:
        /* <DEDUP_REMOVED lines=13> */
.L_x_11590:
[----:B------:R-:W-:Y:S05]  /*1610*/  BSYNC.RECONVERGENT B2 ;  /* 0x0000000000027941 */ /* 0x000fea0003800200 */
.L_x_11589:
        /* <DEDUP_REMOVED lines=13> */
.L_x_11592:
[----:B------:R-:W-:Y:S05]  /*16f0*/  BSYNC.RECONVERGENT B2 ;  /* 0x0000000000027941 */ /* 0x000fea0003800200 */
.L_x_11591:
        /* <DEDUP_REMOVED lines=13> */
.L_x_11594:
[----:B------:R-:W-:Y:S05]  /*17d0*/  BSYNC.RECONVERGENT B2 ;  /* 0x0000000000027941 */ /* 0x000fea0003800200 */
.L_x_11593:
        /* <DEDUP_REMOVED lines=13> */
.L_x_11596:
[----:B------:R-:W-:Y:S05]  /*18b0*/  BSYNC.RECONVERGENT B2 ;  /* 0x0000000000027941 */ /* 0x000fea0003800200 */
.L_x_11595:
        /* <DEDUP_REMOVED lines=13> */
.L_x_11598:
[----:B------:R-:W-:Y:S05]  /*1990*/  BSYNC.RECONVERGENT B2 ;  /* 0x0000000000027941 */ /* 0x000fea0003800200 */
.L_x_11597:
        /* <DEDUP_REMOVED lines=13> */
.L_x_11600:
[----:B------:R-:W-:Y:S05]  /*1a70*/  BSYNC.RECONVERGENT B2 ;  /* 0x0000000000027941 */ /* 0x000fea0003800200 */
.L_x_11599:
        /* <DEDUP_REMOVED lines=13> */
.L_x_11602:
[----:B------:R-:W-:Y:S05]  /*1b50*/  BSYNC.RECONVERGENT B2 ;  /* 0x0000000000027941 */ /* 0x000fea0003800200 */
.L_x_11601:
        /* <DEDUP_REMOVED lines=11> */
[----:B0-----:R-:W-:Y:S05]  /*1c10*/  CALL.REL.NOINC `($__internal_213_$__cuda_sm3x_div_rn_noftz_f32_slowpath) ;  /* 0x00000014005c7944 */ /* 0x001fea0003c00000 */
[----:B------:R-:W-:-:S07]  /*1c20*/  MOV R10, R4 ;  /* 0x00000004000a7202 */ /* 0x000fce0000000f00 */
.L_x_11604:
[----:B------:R-:W-:Y:S05]  /*1c30*/  BSYNC.RECONVERGENT B2 ;  /* 0x0000000000027941 */ /* 0x000fea0003800200 */
.L_x_11603:
        /* <DEDUP_REMOVED lines=11> */
[----:B0-----:R-:W-:Y:S05]  /*1cf0*/  CALL.REL.NOINC `($__internal_213_$__cuda_sm3x_div_rn_noftz_f32_slowpath) ;  /* 0x0000001400247944 */ /* 0x001fea0003c00000 */
[----:B------:R-:W-:-:S07]  /*1d00*/  MOV R16, R4 ;  /* 0x0000000400107202 */ /* 0x000fce0000000f00 */
.L_x_11606:
[----:B------:R-:W-:Y:S05]  /*1d10*/  BSYNC.RECONVERGENT B2 ;  /* 0x0000000000027941 */ /* 0x000fea0003800200 */
.L_x_11605:
        /* <DEDUP_REMOVED lines=13> */
.L_x_11608:
[----:B------:R-:W-:Y:S05]  /*1df0*/  BSYNC.RECONVERGENT B2 ;  /* 0x0000000000027941 */ /* 0x000fea0003800200 */
.L_x_11607:
        /* <DEDUP_REMOVED lines=13> */
.L_x_11610:
[----:B------:R-:W-:Y:S05]  /*1ed0*/  BSYNC.RECONVERGENT B2 ;  /* 0x0000000000027941 */ /* 0x000fea0003800200 */
.L_x_11609:
        /* <DEDUP_REMOVED lines=13> */
.L_x_11612:
[----:B------:R-:W-:Y:S05]  /*1fb0*/  BSYNC.RECONVERGENT B2 ;  /* 0x0000000000027941 */ /* 0x000fea0003800200 */
.L_x_11611:
        /* <DEDUP_REMOVED lines=18> */
[----:B------:R-:W-:Y:S02]  /*20e0*/  LEA.HI.X.SX32 R31, R28, R31, 0x1, P0 ;  /* 0x0000001f1c1f7211 */ /* 0x000fe400000f0eff */
[----:B------:R-:W-:Y:S01]  /*20f0*/  ISETP.GE.U32.AND P0, PT, R29, UR44, PT ;  /* 0x0000002c1d007c0c */ /* 0x000fe2000bf06070 */
[----:B------:R1:W-:Y:S01]  /*2100*/  STG.E.U16 desc[UR8][R12.64+0x80], R0 ;  /* 0x000080000c007986 */ /* 0x0003e2000c101508 */
[----:B------:R-:W-:Y:S02]  /*2110*/  F2FP.F16.F32.PACK_AB R5, R6, R5 ;  /* 0x000000050605723e */ /* 0x000fe400000000ff */
[----:B------:R-:W-:-:S02]  /*2120*/  F2FP.F16.F32.PACK_AB R7, R8, R7 ;  /* 0x000000070807723e */ /* 0x000fc400000000ff */
[C---:B------:R-:W-:Y:S01]  /*2130*/  R2UR UR6, R22.reuse ;  /* 0x00000000160672ca */ /* 0x040fe200000e0000 */
[----:B------:R-:W-:Y:S01]  /*2140*/  STG.E.U16 desc[UR8][R12.64+0x180], R5 ;  /* 0x000180050c007986 */ /* 0x000fe2000c101508 */
[C---:B------:R-:W-:Y:S02]  /*2150*/  R2UR UR7, R23.reuse ;  /* 0x00000000170772ca */ /* 0x040fe400000e0000 */
[----:B------:R-:W-:Y:S02]  /*2160*/  R2UR UR12, R22 ;  /* 0x00000000160c72ca */ /* 0x000fe400000e0000 */
[----:B------:R-:W-:Y:S02]  /*2170*/  R2UR UR13, R23 ;  /* 0x00000000170d72ca */ /* 0x000fe400000e0000 */
[----:B------:R-:W-:Y:S02]  /*2180*/  PRMT R11, R0, 0x7632, R11 ;  /* 0x00007632000b7816 */ /* 0x000fe4000000000b */
[----:B------:R-:W-:-:S02]  /*2190*/  ISETP.GE.AND.EX P0, PT, R31, UR45, PT, P0 ;  /* 0x0000002d1f007c0c */ /* 0x000fc4000bf06300 */
[----:B------:R-:W-:Y:S01]  /*21a0*/  F2FP.F16.F32.PACK_AB R2, R3, R2 ;  /* 0x000000020302723e */ /* 0x000fe200000000ff */
[----:B------:R-:W-:Y:S01]  /*21b0*/  STG.E.U16 desc[UR10][R12.64+0xc0], R11 ;  /* 0x0000c00b0c007986 */ /* 0x000fe2000c10150a */
[----:B------:R-:W-:Y:S02]  /*21c0*/  PRMT R6, R5, 0x7632, R6 ;  /* 0x0000763205067816 */ /* 0x000fe40000000006 */
[----:B-1----:R-:W-:Y:S01]  /*21d0*/  PRMT R0, R7, 0x7632, R0 ;  /* 0x0000763207007816 */ /* 0x002fe20000000000 */
[----:B------:R1:W-:Y:S01]  /*21e0*/  STG.E.U16 desc[UR4][R12.64+0x100], R2 ;  /* 0x000100020c007986 */ /* 0x0003e2000c101504 */
[----:B------:R-:W-:Y:S02]  /*21f0*/  F2FP.F16.F32.PACK_AB R14, R15, R14 ;  /* 0x0000000e0f0e723e */ /* 0x000fe400000000ff */
[----:B------:R-:W-:Y:S01]  /*2200*/  F2FP.F16.F32.PACK_AB R9, R10, R9 ;  /* 0x000000090a09723e */ /* 0x000fe200000000ff */
[----:B------:R2:W-:Y:S01]  /*2210*/  STG.E.U16 desc[UR10][R12.64+0x1c0], R6 ;  /* 0x0001c0060c007986 */ /* 0x0005e2000c10150a */
[----:B------:R-:W-:-:S02]  /*2220*/  F2FP.F16.F32.PACK_AB R16, R17, R16 ;  /* 0x000000101110723e */ /* 0x000fc400000000ff */
[----:B------:R-:W-:Y:S01]  /*2230*/  F2FP.F16.F32.PACK_AB R18, R19, R18 ;  /* 0x000000121312723e */ /* 0x000fe200000000ff */
        /* <DEDUP_REMOVED lines=18> */
.L_x_11580:
[----:B------:R-:W-:Y:S01]  /*2360*/  BSSY B0, `(.L_x_11614) ;  /* 0x0000007000007945 */ /* 0x000fe20003800000 */
[----:B------:R-:W-:Y:S02]  /*2370*/  MOV R12, 0x10 ;  /* 0x00000010000c7802 */ /* 0x000fe40000000f00 */
[----:B------:R-:W-:Y:S02]  /*2380*/  MOV R11, 0x1f ;  /* 0x0000001f000b7802 */ /* 0x000fe40000000f00 */
[----:B------:R-:W-:-:S07]  /*2390*/  MOV R15, 0xffffffff ;  /* 0xffffffff000f7802 */ /* 0x000fce0000000f00 */
[----:B0-----:R-:W-:Y:S05]  /*23a0*/  WARPSYNC.COLLECTIVE R15, `(.L_x_11615) ;  /* 0x000000000f087348 */ /* 0x001fea0003c00000 */
[----:B------:R1:W2:Y:S02]  /*23b0*/  SHFL.BFLY P6, R14, R13, R12, R11 ;  /* 0x0c00000c0d0e7389 */ /* 0x0002a400000c000b */
[----:B012---:R-:W-:Y:S05]  /*23c0*/  ENDCOLLECTIVE ;  /* 0x000000000000791b */ /* 0x007fea0003800000 */
.L_x_11615:
[----:B------:R-:W-:Y:S05]  /*23d0*/  BSYNC B0 ;  /* 0x0000000000007941 */ /* 0x000fea0003800000 */
.L_x_11614:
[----:B------:R-:W-:Y:S01]  /*23e0*/  HFMA2 R11, -RZ, RZ, 0, 1.847743988037109375e-06 ;  /* 0x0000001fff0b7431 */ /* 0x000fe200000001ff */
[----:B------:R-:W-:Y:S02]  /*23f0*/  FMNMX R13, R13, R14, !PT ;  /* 0x0000000e0d0d7209 */ /* 0x000fe40007800000 */
[----:B------:R-:W-:Y:S02]  /*2400*/  MOV R12, 0x8 ;  /* 0x00000008000c7802 */ /* 0x000fe40000000f00 */
[----:B------:R-:W-:-:S07]  /*2410*/  MOV R15, 0xffffffff ;  /* 0xffffffff000f7802 */ /* 0x000fce0000000f00 */
[----:B------:R-:W-:Y:S05]  /*2420*/  WARPSYNC.COLLECTIVE R15, `(.L_x_11616) ;  /* 0x000000000f087348 */ /* 0x000fea0003c00000 */
[----:B------:R0:W1:Y:S02]  /*2430*/  SHFL.BFLY P6, R14, R13, R12, R11 ;  /* 0x0c00000c0d0e7389 */ /* 0x00006400000c000b */
[----:B01----:R-:W-:Y:S05]  /*2440*/  ENDCOLLECTIVE ;  /* 0x000000000000791b */ /* 0x003fea0003800000 */
.L_x_11616:
[----:B------:R-:W-:Y:S01]  /*2450*/  HFMA2 R12, -RZ, RZ, 0, 2.384185791015625e-07 ;  /* 0x00000004ff0c7431 */ /* 0x000fe200000001ff */
[----:B------:R-:W-:-:S04]  /*2460*/  FMNMX R0, R13, R14, !PT ;  /* 0x0000000e0d007209 */ /* 0x000fc80007800000 */
[----:B------:R-:W-:-:S07]  /*2470*/  MOV R13, R0 ;  /* 0x00000000000d7202 */ /* 0x000fce0000000f00 */
[----:B------:R-:W-:Y:S05]  /*2480*/  WARPSYNC.COLLECTIVE R15, `(.L_x_11617) ;  /* 0x000000000f087348 */ /* 0x000fea0003c00000 */
[----:B------:R0:W1:Y:S02]  /*2490*/  SHFL.BFLY P6, R14, R13, R12, R11 ;  /* 0x0c00000c0d0e7389 */ /* 0x00006400000c000b */
[----:B01----:R-:W-:Y:S05]  /*24a0*/  ENDCOLLECTIVE ;  /* 0x000000000000791b */ /* 0x003fea0003800000 */
.L_x_11617:
[----:B------:R-:W-:Y:S01]  /*24b0*/  HFMA2 R12, -RZ, RZ, 0, 1.1920928955078125e-07 ;  /* 0x00000002ff0c7431 */ /* 0x000fe200000001ff */
[----:B------:R-:W-:-:S04]  /*24c0*/  FMNMX R2, R0, R14, !PT ;  /* 0x0000000e00027209 */ /* 0x000fc80007800000 */
[----:B------:R-:W-:-:S07]  /*24d0*/  MOV R13, R2 ;  /* 0x00000002000d7202 */ /* 0x000fce0000000f00 */
[----:B------:R-:W-:Y:S05]  /*24e0*/  WARPSYNC.COLLECTIVE R15, `(.L_x_11618) ;  /* 0x000000000f087348 */ /* 0x000fea0003c00000 */
[----:B------:R0:W1:Y:S02]  /*24f0*/  SHFL.BFLY P6, R14, R13, R12, R11 ;  /* 0x0c00000c0d0e7389 */ /* 0x00006400000c000b */
[----:B01----:R-:W-:Y:S05]  /*2500*/  ENDCOLLECTIVE ;  /* 0x000000000000791b */ /* 0x003fea0003800000 */
.L_x_11618:
[----:B------:R-:W-:Y:S01]  /*2510*/  HFMA2 R12, -RZ, RZ, 0, 5.9604644775390625e-08 ;  /* 0x00000001ff0c7431 */ /* 0x000fe200000001ff */
[----:B------:R-:W-:-:S04]  /*2520*/  FMNMX R3, R2, R14, !PT ;  /* 0x0000000e02037209 */ /* 0x000fc80007800000 */
[----:B------:R-:W-:-:S07]  /*2530*/  MOV R13, R3 ;  /* 0x00000003000d7202 */ /* 0x000fce0000000f00 */
[----:B------:R-:W-:Y:S05]  /*2540*/  WARPSYNC.COLLECTIVE R15, `(.L_x_11619) ;  /* 0x000000000f087348 */ /* 0x000fea0003c00000 */
[----:B------:R0:W1:Y:S02]  /*2550*/  SHFL.BFLY P6, R14, R13, R12, R11 ;  /* 0x0c00000c0d0e7389 */ /* 0x00006400000c000b */
[----:B01----:R-:W-:Y:S05]  /*2560*/  ENDCOLLECTIVE ;  /* 0x000000000000791b */ /* 0x003fea0003800000 */
.L_x_11619:
        /* <DEDUP_REMOVED lines=169> */
.L_x_11620:
[----:B------:R-:W-:Y:S02]  /*3000*/  HFMA2 R12, -RZ, RZ, 0, 4.76837158203125e-07 ;  /* 0x00000008ff0c7431 */ /* 0x000fe400000001ff */
[----:B------:R-:W-:-:S05]  /*3010*/  FADD R24, R13, R14 ;  /* 0x0000000e0d187221 */ /* 0x000fca0000000000 */
[----:B------:R-:W-:-:S07]  /*3020*/  MOV R13, R24 ;  /* 0x00000018000d7202 */ /* 0x000fce0000000f00 */
[----:B------:R-:W-:Y:S05]  /*3030*/  WARPSYNC.COLLECTIVE R15, `(.L_x_11621) ;  /* 0x000000000f087348 */ /* 0x000fea0003c00000 */
[----:B------:R0:W1:Y:S02]  /*3040*/  SHFL.BFLY P6, R14, R13, R12, R11 ;  /* 0x0c00000c0d0e7389 */ /* 0x00006400000c000b */
[----:B01----:R-:W-:Y:S05]  /*3050*/  ENDCOLLECTIVE ;  /* 0x000000000000791b */ /* 0x003fea0003800000 */
.L_x_11621:
[----:B------:R-:W-:Y:S02]  /*3060*/  HFMA2 R12, -RZ, RZ, 0, 2.384185791015625e-07 ;  /* 0x00000004ff0c7431 */ /* 0x000fe400000001ff */
[----:B------:R-:W-:-:S05]  /*3070*/  FADD R25, R24, R14 ;  /* 0x0000000e18197221 */ /* 0x000fca0000000000 */
[----:B------:R-:W-:-:S07]  /*3080*/  MOV R13, R25 ;  /* 0x00000019000d7202 */ /* 0x000fce0000000f00 */
[----:B------:R-:W-:Y:S05]  /*3090*/  WARPSYNC.COLLECTIVE R15, `(.L_x_11622) ;  /* 0x000000000f087348 */ /* 0x000fea0003c00000 */
[----:B------:R0:W1:Y:S02]  /*30a0*/  SHFL.BFLY P6, R14, R13, R12, R11 ;  /* 0x0c00000c0d0e7389 */ /* 0x00006400000c000b */
[----:B01----:R-:W-:Y:S05]  /*30b0*/  ENDCOLLECTIVE ;  /* 0x000000000000791b */ /* 0x003fea0003800000 */
.L_x_11622:
[----:B------:R-:W-:Y:S02]  /*30c0*/  HFMA2 R12, -RZ, RZ, 0, 1.1920928955078125e-07 ;  /* 0x00000002ff0c7431 */ /* 0x000fe400000001ff */
[----:B------:R-:W-:-:S05]  /*30d0*/  FADD R26, R25, R14 ;  /* 0x0000000e191a7221 */ /* 0x000fca0000000000 */
[----:B------:R-:W-:-:S07]  /*30e0*/  MOV R13, R26 ;  /* 0x0000001a000d7202 */ /* 0x000fce0000000f00 */
[----:B------:R-:W-:Y:S05]  /*30f0*/  WARPSYNC.COLLECTIVE R15, `(.L_x_11623) ;  /* 0x000000000f087348 */ /* 0x000fea0003c00000 */
[----:B------:R0:W1:Y:S02]  /*3100*/  SHFL.BFLY P6, R14, R13, R12, R11 ;  /* 0x0c00000c0d0e7389 */ /* 0x00006400000c000b */
[----:B01----:R-:W-:Y:S05]  /*3110*/  ENDCOLLECTIVE ;  /* 0x000000000000791b */ /* 0x003fea0003800000 */
.L_x_11623:
[----:B------:R-:W-:Y:S02]  /*3120*/  HFMA2 R12, -RZ, RZ, 0, 5.9604644775390625e-08 ;  /* 0x00000001ff0c7431 */ /* 0x000fe400000001ff */
[----:B------:R-:W-:-:S05]  /*3130*/  FADD R27, R26, R14 ;  /* 0x0000000e1a1b7221 */ /* 0x000fca0000000000 */
[----:B------:R-:W-:-:S07]  /*3140*/  MOV R13, R27 ;  /* 0x0000001b000d7202 */ /* 0x000fce0000000f00 */
[----:B------:R-:W-:Y:S05]  /*3150*/  WARPSYNC.COLLECTIVE R15, `(.L_x_11624) ;  /* 0x000000000f087348 */ /* 0x000fea0003c00000 */
[----:B------:R0:W1:Y:S02]  /*3160*/  SHFL.BFLY P6, R14, R13, R12, R11 ;  /* 0x0c00000c0d0e7389 */ /* 0x00006400000c000b */
[----:B01----:R-:W-:Y:S05]  /*3170*/  ENDCOLLECTIVE ;  /* 0x000000000000791b */ /* 0x003fea0003800000 */
.L_x_11624:
[----:B------:R-:W-:Y:S05]  /*3180*/  BRA `(.L_x_11625) ;  /* 0xffffffe0000c7947 */ /* 0x000fea000383ffff */
        .weak           $__internal_213_$__cuda_sm3x_div_rn_noftz_f32_slowpath
        .type           $__internal_213_$__cuda_sm3x_div_rn_noftz_f32_slowpath,@function
        .size           $__internal_213_$__cuda_sm3x_div_rn_noftz_f32_slowpath,(.L_x_25665 - $__internal_213_$__cuda_sm3x_div_rn_noftz_f32_slowpath)
$__internal_213_$__cuda_sm3x_div_rn_noftz_f32_slowpath:
        /* <DEDUP_REMOVED lines=35> */
.L_x_11627:
        /* <DEDUP_REMOVED lines=51> */
.L_x_11634:
[----:B------:R-:W-:-:S04]  /*36f0*/  LOP3.LUT R4, R4, 0x80000000, RZ, 0xc0, !PT ;  /* 0x8000000004047812 */ /* 0x000fc800078ec0ff */
[----:B------:R-:W-:Y:S01]  /*3700*/  LOP3.LUT R4, R4, 0x7f800000, RZ, 0xfc, !PT ;  /* 0x7f80000004047812 */ /* 0x000fe200078efcff */
[----:B------:R-:W-:Y:S06]  /*3710*/  BRA `(.L_x_11635) ;  /* 0x0000000000047947 */ /* 0x000fec0003800000 */
.L_x_11633:
[----:B------:R-:W-:-:S07]  /*3720*/  LEA R4, R35, R4, 0x17 ;  /* 0x0000000423047211 */ /* 0x000fce00078eb8ff */
.L_x_11635:
[----:B------:R-:W-:Y:S05]  /*3730*/  BSYNC.RECONVERGENT B1 ;  /* 0x0000000000017941 */ /* 0x000fea0003800200 */
.L_x_11632:
[----:B------:R-:W-:Y:S05]  /*3740*/  BRA `(.L_x_11636) ;  /* 0x0000000000207947 */ /* 0x000fea0003800000 */
.L_x_11631:
[----:B------:R-:W-:-:S04]  /*3750*/  LOP3.LUT R4, R27, 0x80000000, R4, 0x48, !PT ;  /* 0x800000001b047812 */ /* 0x000fc800078e4804 */
[----:B------:R-:W-:Y:S01]  /*3760*/  LOP3.LUT R4, R4, 0x7f800000, RZ, 0xfc, !PT ;  /* 0x7f80000004047812 */ /* 0x000fe200078efcff */
[----:B------:R-:W-:Y:S06]  /*3770*/  BRA `(.L_x_11636) ;  /* 0x0000000000147947 */ /* 0x000fec0003800000 */
.L_x_11630:
[----:B------:R-:W-:Y:S01]  /*3780*/  LOP3.LUT R4, R27, 0x80000000, R4, 0x48, !PT ;  /* 0x800000001b047812 */ /* 0x000fe200078e4804 */
[----:B------:R-:W-:Y:S06]  /*3790*/  BRA `(.L_x_11636) ;  /* 0x00000000000c7947 */ /* 0x000fec0003800000 */
.L_x_11629:
[----:B------:R-:W0:Y:S01]  /*37a0*/  MUFU.RSQ R4, -QNAN ;  /* 0xffc0000000047908 */ /* 0x000e220000001400 */
[----:B------:R-:W-:Y:S05]  /*37b0*/  BRA `(.L_x_11636) ;  /* 0x0000000000047947 */ /* 0x000fea0003800000 */
.L_x_11628:
[----:B------:R-:W-:-:S07]  /*37c0*/  FADD.FTZ R4, R4, R11 ;  /* 0x0000000b04047221 */ /* 0x000fce0000010000 */
.L_x_11636:
[----:B------:R-:W-:Y:S05]  /*37d0*/  BSYNC.RECONVERGENT B0 ;  /* 0x0000000000007941 */ /* 0x000fea0003800200 */
.L_x_11626:
[----:B------:R-:W-:-:S04]  /*37e0*/  HFMA2 R13, -RZ, RZ, 0, 0 ;  /* 0x00000000ff0d7431 */ /* 0x000fc800000001ff */
[----:B0-----:R-:W-:Y:S05]  /*37f0*/  RET.REL.NODEC R12 `(_Z15SoftmaxWarpImplI10DirectLoadI6__halffE11DirectStoreIfS1_EfLi1ELi16ELi32ELi1ELb0EL9Algorithm0EEvT_T0_ll) ;  /* 0xffffffc80c007950 */ /* 0x001fea0003c3ffff */
.L_x_11637:
        /* <DEDUP_REMOVED lines=16> */
.L_x_25665:


//--------------------- .text._Z15SoftmaxWarpImplI10DirectLoadI6__halffE11DirectStoreIfS1_EfLi1ELi15ELi32ELi1ELb1EL9Algorithm0EEvT_T0_ll --------------------------
	.section	.text._Z15SoftmaxWarpImplI10DirectLoadI6__halffE11DirectStoreIfS1_EfLi1ELi15ELi32ELi1ELb1EL9Algorithm0EEvT_T0_ll,"ax",@progbits
	.align	128
        .global         _Z15SoftmaxWarpImplI10DirectLoadI6__halffE11DirectStoreIfS1_EfLi1ELi15ELi32ELi1ELb1EL9Algorithm0EEvT_T0_ll
        .type           _Z15SoftmaxWarpImplI10DirectLoadI6__halffE11DirectStoreIfS1_EfLi1ELi15ELi32ELi1ELb1EL9Algorithm0EEvT_T0_ll,@function
        .size           _Z15SoftmaxWarpImplI10DirectLoadI6__halffE11DirectStoreIfS1_EfLi1ELi15ELi32ELi1ELb1EL9Algorithm0EEvT_T0_ll,(.L_x_25666 - _Z15SoftmaxWarpImplI10DirectLoadI6__halffE11DirectStoreIfS1_EfLi1ELi15ELi32ELi1ELb1EL9Algorithm0EEvT_T0_ll)
        .other          _Z15SoftmaxWarpImplI10DirectLoadI6__halffE11DirectStoreIfS1_EfLi1ELi15ELi32ELi1ELb1EL9Algorithm0EEvT_T0_ll,@"STO_CUDA_ENTRY STV_DEFAULT"
_Z15SoftmaxWarpImplI10DirectLoadI6__halffE11DirectStoreIfS1_EfLi1ELi15ELi32ELi1ELb1EL9Algorithm0EEvT_T0_ll:
.text._Z15SoftmaxWarpImplI10DirectLoadI6__halffE11DirectStoreIfS1_EfLi1ELi15ELi32ELi1ELb1EL9Algorithm0EEvT_T0_ll:
        /* <DEDUP_REMOVED lines=25> */
.L_x_11638:
        /* <DEDUP_REMOVED lines=28> */
.L_x_11671:
        /* <DEDUP_REMOVED lines=12> */
[C---:B------:R-:W-:Y:S02]  /*0410*/  @!P0 R2UR UR4, R22.reuse ;  /* 0x00000000160482ca */ /* 0x040fe400000e0000 */
[----:B------:R-:W-:Y:S02]  /*0420*/  @!P0 R2UR UR5, R23 ;  /* 0x00000000170582ca */ /* 0x000fe400000e0000 */
[----:B------:R-:W-:Y:S02]  /*0430*/  IADD3 R3, PT, PT, R5, R3, RZ ;  /* 0x0000000305037210 */ /* 0x000fe40007ffe0ff */
[----:B------:R-:W-:-:S02]  /*0440*/  @!P3 R2UR UR6, R22 ;  /* 0x000000001606b2ca */ /* 0x000fc400000e0000 */
[----:B------:R-:W-:Y:S02]  /*0450*/  LEA.HI.X R3, R4, UR41, R3, 0x1, P1 ;  /* 0x0000002904037c11 */ /* 0x000fe400088f0c03 */
[----:B------:R-:W-:-:S05]  /*0460*/  @!P3 R2UR UR7, R23 ;  /* 0x000000001707b2ca */ /* 0x000fca00000e0000 */
[----:B------:R-:W2:Y:S01]  /*0470*/  @!P0 LDG.E.U16 R5, desc[UR4][R2.64] ;  /* 0x0000000402058981 */ /* 0x000ea2000c1e1500 */
[----:B------:R-:W-:Y:S02]  /*0480*/  @!P2 R2UR UR4, R22 ;  /* 0x000000001604a2ca */ /* 0x000fe400000e0000 */
[----:B------:R-:W-:-:S05]  /*0490*/  @!P2 R2UR UR5, R23 ;  /* 0x000000001705a2ca */ /* 0x000fca00000e0000 */
[----:B------:R-:W3:Y:S08]  /*04a0*/  @!P3 LDG.E.U16 R0, desc[UR6][R2.64+0x40] ;  /* 0x000040060200b981 */ /* 0x000ef0000c1e1500 */
[----:B------:R-:W4:Y:S01]  /*04b0*/  @!P2 LDG.E.U16 R4, desc[UR4][R2.64+0x80] ;  /* 0x000080040204a981 */ /* 0x000f22000c1e1500 */
[----:B------:R-:W-:Y:S01]  /*04c0*/  ISETP.GE.U32.AND P6, PT, R38, UR44, PT ;  /* 0x0000002c26007c0c */ /* 0x000fe2000bfc6070 */
[----:B------:R-:W-:Y:S01]  /*04d0*/  IMAD.MOV.U32 R42, RZ, RZ, -0x800000 ;  /* 0xff800000ff2a7424 */ /* 0x000fe200078e00ff */
[----:B------:R-:W-:-:S02]  /*04e0*/  ISETP.GE.U32.AND P1, PT, R37, UR44, PT ;  /* 0x0000002c25007c0c */ /* 0x000fc4000bf26070 */
[----:B------:R-:W-:Y:S02]  /*04f0*/  ISETP.GE.AND.EX P6, PT, RZ, UR45, PT, P6 ;  /* 0x0000002dff007c0c */ /* 0x000fe4000bfc6360 */
[----:B------:R-:W-:Y:S02]  /*0500*/  MOV R45, 0xff800000 ;  /* 0xff800000002d7802 */ /* 0x000fe40000000f00 */
[----:B------:R-:W-:Y:S02]  /*0510*/  ISETP.GE.U32.AND P5, PT, R36, UR44, PT ;  /* 0x0000002c24007c0c */ /* 0x000fe4000bfa6070 */
[----:B------:R-:W-:Y:S02]  /*0520*/  ISETP.GE.AND.EX P1, PT, RZ, UR45, PT, P1 ;  /* 0x0000002dff007c0c */ /* 0x000fe4000bf26310 */
[----:B------:R-:W-:Y:S02]  /*0530*/  MOV R43, 0xff800000 ;  /* 0xff800000002b7802 */ /* 0x000fe40000000f00 */
[----:B------:R-:W-:-:S02]  /*0540*/  MOV R13, 0xff800000 ;  /* 0xff800000000d7802 */ /* 0x000fc40000000f00 */
[----:B------:R-:W-:Y:S02]  /*0550*/  ISETP.GE.U32.AND P4, PT, R35, UR44, PT ;  /* 0x0000002c23007c0c */ /* 0x000fe4000bf86070 */
[----:B------:R-:W-:Y:S02]  /*0560*/  ISETP.GE.AND.EX P5, PT, RZ, UR45, PT, P5 ;  /* 0x0000002dff007c0c */ /* 0x000fe4000bfa6350 */
[----:B------:R-:W-:Y:S02]  /*0570*/  ISETP.GE.AND.EX P4, PT, RZ, UR45, PT, P4 ;  /* 0x0000002dff007c0c */ /* 0x000fe4000bf86340 */
[C---:B------:R-:W-:Y:S02]  /*0580*/  @!P6 R2UR UR4, R22.reuse ;  /* 0x000000001604e2ca */ /* 0x040fe400000e0000 */
[----:B------:R-:W-:Y:S02]  /*0590*/  @!P6 R2UR UR5, R23 ;  /* 0x000000001705e2ca */ /* 0x000fe400000e0000 */
[----:B------:R-:W-:-:S02]  /*05a0*/  @!P1 R2UR UR6, R22 ;  /* 0x00000000160692ca */ /* 0x000fc400000e0000 */
[----:B------:R-:W-:-:S03]  /*05b0*/  @!P1 R2UR UR7, R23 ;  /* 0x00000000170792ca */ /* 0x000fc600000e0000 */
        /* <DEDUP_REMOVED lines=12> */
[----:B------:R-:W-:Y:S01]  /*0680*/  ISETP.GE.U32.AND P3, PT, R34, UR44, PT ;  /* 0x0000002c22007c0c */ /* 0x000fe2000bf66070 */
[----:B----4-:R-:W-:-:S03]  /*0690*/  @!P2 HADD2.F32 R42, -RZ, R4.H0_H0 ;  /* 0x20000004ff2aa230 */ /* 0x010fc60000004100 */
[----:B------:R-:W-:Y:S02]  /*06a0*/  ISETP.GE.AND.EX P3, PT, RZ, UR45, PT, P3 ;  /* 0x0000002dff007c0c */ /* 0x000fe4000bf66330 */
        /* <DEDUP_REMOVED lines=9> */
[----:B------:R-:W-:Y:S02]  /*0740*/  MOV R41, 0xff800000 ;  /* 0xff80000000297802 */ /* 0x000fe40000000f00 */
[----:B------:R-:W-:-:S02]  /*0750*/  MOV R4, 0xff800000 ;  /* 0xff80000000047802 */ /* 0x000fc40000000f00 */
[----:B------:R-:W-:Y:S01]  /*0760*/  MOV R7, 0xff800000 ;  /* 0xff80000000077802 */ /* 0x000fe20000000f00 */
[----:B-----5:R-:W-:Y:S01]  /*0770*/  @!P4 HADD2.F32 R7, -RZ, R8.H0_H0 ;  /* 0x20000008ff07c230 */ /* 0x020fe20000004100 */
[----:B------:R-:W-:Y:S02]  /*0780*/  MOV R8, 0xff800000 ;  /* 0xff80000000087802 */ /* 0x000fe40000000f00 */
[----:B------:R-:W-:Y:S01]  /*0790*/  MOV R9, 0xff800000 ;  /* 0xff80000000097802 */ /* 0x000fe20000000f00 */
[----:B--2---:R-:W-:Y:S01]  /*07a0*/  @!P6 HADD2.F32 R41, -RZ, R5.H0_H0 ;  /* 0x20000005ff29e230 */ /* 0x004fe20000004100 */
[----:B------:R-:W-:Y:S01]  /*07b0*/  MOV R5, 0xff800000 ;  /* 0xff80000000057802 */ /* 0x000fe20000000f00 */
[----:B------:R-:W-:-:S03]  /*07c0*/  @!P5 HADD2.F32 R5, -RZ, R6.H0_H0 ;  /* 0x20000006ff05d230 */ /* 0x000fc60000004100 */
[----:B------:R-:W-:Y:S01]  /*07d0*/  @!P6 FMNMX R13, R13, R41, !PT ;  /* 0x000000290d0de209 */ /* 0x000fe20007800000 */
[----:B---3--:R-:W-:Y:S01]  /*07e0*/  @!P1 HADD2.F32 R4, -RZ, R0.H0_H0 ;  /* 0x20000000ff049230 */ /* 0x008fe20000004100 */
[----:B------:R-:W-:-:S04]  /*07f0*/  ISETP.GE.U32.AND P6, PT, R32, UR44, PT ;  /* 0x0000002c20007c0c */ /* 0x000fc8000bfc6070 */
[----:B------:R-:W-:Y:S02]  /*0800*/  @!P1 FMNMX R13, R13, R4, !PT ;  /* 0x000000040d0d9209 */ /* 0x000fe40007800000 */
[----:B------:R-:W-:Y:S02]  /*0810*/  ISETP.GE.U32.AND P1, PT, R31, UR44, PT ;  /* 0x0000002c1f007c0c */ /* 0x000fe4000bf26070 */
[----:B------:R-:W-:Y:S02]  /*0820*/  ISETP.GE.AND.EX P6, PT, RZ, UR45, PT, P6 ;  /* 0x0000002dff007c0c */ /* 0x000fe4000bfc6360 */
[----:B------:R-:W-:Y:S02]  /*0830*/  @!P5 FMNMX R13, R13, R5, !PT ;  /* 0x000000050d0dd209 */ /* 0x000fe40007800000 */
[----:B------:R-:W-:Y:S02]  /*0840*/  ISETP.GE.U32.AND P5, PT, R30, UR44, PT ;  /* 0x0000002c1e007c0c */ /* 0x000fe4000bfa6070 */
[----:B------:R-:W-:-:S02]  /*0850*/  ISETP.GE.AND.EX P1, PT, RZ, UR45, PT, P1 ;  /* 0x0000002dff007c0c */ /* 0x000fc4000bf26310 */
[----:B------:R-:W-:Y:S02]  /*0860*/  @!P4 FMNMX R13, R13, R7, !PT ;  /* 0x000000070d0dc209 */ /* 0x000fe40007800000 */
[----:B------:R-:W-:Y:S02]  /*0870*/  ISETP.GE.U32.AND P4, PT, R29, UR44, PT ;  /* 0x0000002c1d007c0c */ /* 0x000fe4000bf86070 */
[----:B------:R-:W-:Y:S02]  /*0880*/  ISETP.GE.AND.EX P5, PT, RZ, UR45, PT, P5 ;  /* 0x0000002dff007c0c */ /* 0x000fe4000bfa6350 */
[----:B------:R-:W-:Y:S02]  /*0890*/  ISETP.GE.AND.EX P4, PT, RZ, UR45, PT, P4 ;  /* 0x0000002dff007c0c */ /* 0x000fe4000bf86340 */
[C---:B------:R-:W-:Y:S02]  /*08a0*/  @!P6 R2UR UR4, R22.reuse ;  /* 0x000000001604e2ca */ /* 0x040fe400000e0000 */
[----:B------:R-:W-:Y:S01]  /*08b0*/  @!P6 R2UR UR5, R23 ;  /* 0x000000001705e2ca */ /* 0x000fe200000e0000 */
[----:B----4-:R-:W-:Y:S01]  /*08c0*/  @!P3 HADD2.F32 R8, -RZ, R10.H0_H0 ;  /* 0x2000000aff08b230 */ /* 0x010fe20000004100 */
[----:B------:R-:W-:Y:S01]  /*08d0*/  @!P1 R2UR UR6, R22 ;  /* 0x00000000160692ca */ /* 0x000fe200000e0000 */
[----:B------:R-:W-:-:S03]  /*08e0*/  @!P2 HADD2.F32 R9, -RZ, R11.H0_H0 ;  /* 0x2000000bff09a230 */ /* 0x000fc60000004100 */
[----:B------:R-:W-:-:S07]  /*08f0*/  @!P3 FMNMX R13, R13, R8, !PT ;  /* 0x000000080d0db209 */ /* 0x000fce0007800000 */
[----:B------:R-:W2:Y:S01]  /*0900*/  @!P6 LDG.E.U16 R14, desc[UR4][R2.64+0x240] ;  /* 0x00024004020ee981 */ /* 0x000ea2000c1e1500 */
[----:B------:R-:W-:Y:S02]  /*0910*/  ISETP.GE.U32.AND P3, PT, R28, UR44, PT ;  /* 0x0000002c1c007c0c */ /* 0x000fe4000bf66070 */
[----:B------:R-:W-:Y:S02]  /*0920*/  @!P2 FMNMX R13, R13, R9, !PT ;  /* 0x000000090d0da209 */ /* 0x000fe40007800000 */
[----:B------:R-:W-:Y:S02]  /*0930*/  ISETP.GE.U32.AND P2, PT, R27, UR44, PT ;  /* 0x0000002c1b007c0c */ /* 0x000fe4000bf46070 */
[----:B------:R-:W-:Y:S02]  /*0940*/  ISETP.GE.AND.EX P3, PT, RZ, UR45, PT, P3 ;  /* 0x0000002dff007c0c */ /* 0x000fe4000bf66330 */
[----:B------:R-:W-:Y:S02]  /*0950*/  @!P1 R2UR UR7, R23 ;  /* 0x00000000170792ca */ /* 0x000fe400000e0000 */
[----:B------:R-:W-:-:S02]  /*0960*/  ISETP.GE.AND.EX P2, PT, RZ, UR45, PT, P2 ;  /* 0x0000002dff007c0c */ /* 0x000fc4000bf46320 */
        /* <DEDUP_REMOVED lines=52> */
[-C--:B------:R-:W-:Y:S01]  /*0cb0*/  FFMA.SAT R7, R48, R11.reuse, 0.5 ;  /* 0x3f00000030077423 */ /* 0x080fe2000000200b */
[-C--:B------:R-:W-:Y:S01]  /*0cc0*/  FFMA.RM R3, R13, R12.reuse, 12582913 ;  /* 0x4b4000010d037423 */ /* 0x080fe2000000400c */
[C---:B------:R-:W-:Y:S01]  /*0cd0*/  FADD R42, -R50.reuse, R9 ;  /* 0x00000009322a7221 */ /* 0x040fe20000000100 */
[C---:B------:R-:W-:Y:S01]  /*0ce0*/  FADD R0, -R50.reuse, R4 ;  /* 0x0000000432007221 */ /* 0x040fe20000000100 */
[C---:B------:R-:W-:Y:S01]  /*0cf0*/  FADD R14, -R50.reuse, R17 ;  /* 0x00000011320e7221 */ /* 0x040fe20000000100 */
[C---:B------:R-:W-:Y:S01]  /*0d00*/  FADD R5, R3.reuse, -12583039 ;  /* 0xcb40007f03057421 */ /* 0x040fe20000000000 */
[----:B------:R-:W-:Y:S01]  /*0d10*/  SHF.L.U32 R3, R3, 0x17, RZ ;  /* 0x0000001703037819 */ /* 0x000fe200000006ff */
        /* <DEDUP_REMOVED lines=73> */
[----:B------:R-:W-:Y:S01]  /*11b0*/  SHF.L.U32 R7, R15, 0x17, RZ ;  /* 0x000000170f077819 */ /* 0x000fe200000006ff */
[----:B------:R-:W-:Y:S01]  /*11c0*/  FFMA.RM R15, R9, R12, 12582913 ;  /* 0x4b400001090f7423 */ /* 0x000fe2000000400c */
[----:B------:R-:W-:Y:S01]  /*11d0*/  SHF.L.U32 R9, R17, 0x17, RZ ;  /* 0x0000001711097819 */ /* 0x000fe200000006ff */
[----:B0-----:R-:W-:Y:S01]  /*11e0*/  FFMA.SAT R45, R10, R11, 0.5 ;  /* 0x3f0000000a2d7423 */ /* 0x001fe2000000200b */
[----:B------:R-:W-:Y:S01]  /*11f0*/  SHF.L.U32 R20, R13, 0x17, RZ ;  /* 0x000000170d147819 */ /* 0x000fe200000006ff */
[C---:B------:R-:W-:Y:S01]  /*1200*/  FADD R41, R15.reuse, -12583039 ;  /* 0xcb40007f0f297421 */ /* 0x040fe20000000000 */
[----:B------:R-:W-:Y:S01]  /*1210*/  SHF.L.U32 R15, R15, 0x17, RZ ;  /* 0x000000170f0f7819 */ /* 0x000fe200000006ff */
[----:B-1----:R-:W-:Y:S02]  /*1220*/  FMUL R7, R7, R44 ;  /* 0x0000002c07077220 */ /* 0x002fe40000400000 */
        /* <DEDUP_REMOVED lines=24> */
[----:B------:R-:W-:-:S03]  /*13b0*/  IMAD.SHL.U32 R11, R11, 0x800000, RZ ;  /* 0x008000000b0b7824 */ /* 0x000fc600078e00ff */
        /* <DEDUP_REMOVED lines=39> */
.L_x_11683:
        /* <DEDUP_REMOVED lines=11> */
[----:B0-----:R-:W-:Y:S05]  /*16e0*/  CALL.REL.NOINC `($__internal_214_$__cuda_sm3x_div_rn_noftz_f32_slowpath) ;  /* 0x0000002000147944 */ /* 0x001fea0003c00000 */
[----:B------:R-:W-:-:S07]  /*16f0*/  MOV R14, R6 ;  /* 0x00000006000e7202 */ /* 0x000fce0000000f00 */
.L_x_11642:
[----:B------:R-:W-:Y:S05]  /*1700*/  BSYNC.RECONVERGENT B3 ;  /* 0x0000000000037941 */ /* 0x000fea0003800200 */
.L_x_11641:
        /* <DEDUP_REMOVED lines=11> */
[----:B0-----:R-:W-:Y:S05]  /*17c0*/  CALL.REL.NOINC `($__internal_214_$__cuda_sm3x_div_rn_noftz_f32_slowpath) ;  /* 0x0000001c00dc7944 */ /* 0x001fea0003c00000 */
[----:B------:R-:W-:-:S07]  /*17d0*/  MOV R15, R6 ;  /* 0x00000006000f7202 */ /* 0x000fce0000000f00 */
.L_x_11644:
[----:B------:R-:W-:Y:S05]  /*17e0*/  BSYNC.RECONVERGENT B3 ;  /* 0x0000000000037941 */ /* 0x000fea0003800200 */
.L_x_11643:
        /* <DEDUP_REMOVED lines=13> */
.L_x_11646:
[----:B------:R-:W-:Y:S05]  /*18c0*/  BSYNC.RECONVERGENT B3 ;  /* 0x0000000000037941 */ /* 0x000fea0003800200 */
.L_x_11645:
        /* <DEDUP_REMOVED lines=13> */
.L_x_11648:
[----:B------:R-:W-:Y:S05]  /*19a0*/  BSYNC.RECONVERGENT B3 ;  /* 0x0000000000037941 */ /* 0x000fea0003800200 */
.L_x_11647:
        /* <DEDUP_REMOVED lines=13> */
.L_x_11650:
[----:B------:R-:W-:Y:S05]  /*1a80*/  BSYNC.RECONVERGENT B3 ;  /* 0x0000000000037941 */ /* 0x000fea0003800200 */
.L_x_11649:
        /* <DEDUP_REMOVED lines=13> */
.L_x_11652:
[----:B------:R-:W-:Y:S05]  /*1b60*/  BSYNC.RECONVERGENT B3 ;  /* 0x0000000000037941 */ /* 0x000fea0003800200 */
.L_x_11651:
        /* <DEDUP_REMOVED lines=11> */
[----:B------:R-:W-:Y:S05]  /*1c20*/  CALL.REL.NOINC `($__internal_214_$__cuda_sm3x_div_rn_noftz_f32_slowpath) ;  /* 0x0000001800c47944 */ /* 0x000fea0003c00000 */
[----:B------:R-:W-:-:S07]  /*1c30*/  MOV R44, R6 ;  /* 0x00000006002c7202 */ /* 0x000fce0000000f00 */
.L_x_11654:
[----:B------:R-:W-:Y:S05]  /*1c40*/  BSYNC.RECONVERGENT B3 ;  /* 0x0000000000037941 */ /* 0x000fea0003800200 */
.L_x_11653:
        /* <DEDUP_REMOVED lines=11> */
[----:B------:R-:W-:Y:S05]  /*1d00*/  CALL.REL.NOINC `($__internal_214_$__cuda_sm3x_div_rn_noftz_f32_slowpath) ;  /* 0x00000018008c7944 */ /* 0x000fea0003c00000 */
[----:B------:R-:W-:-:S07]  /*1d10*/  MOV R7, R6 ;  /* 0x0000000600077202 */ /* 0x000fce0000000f00 */
.L_x_11656:
[----:B------:R-:W-:Y:S05]  /*1d20*/  BSYNC.RECONVERGENT B3 ;  /* 0x0000000000037941 */ /* 0x000fea0003800200 */
.L_x_11655:
        /* <DEDUP_REMOVED lines=11> */
[----:B------:R-:W-:Y:S05]  /*1de0*/  CALL.REL.NOINC `($__internal_214_$__cuda_sm3x_div_rn_noftz_f32_slowpath) ;  /* 0x0000001800547944 */ /* 0x000fea0003c00000 */
[----:B------:R-:W-:-:S07]  /*1df0*/  MOV R9, R6 ;  /* 0x0000000600097202 */ /* 0x000fce0000000f00 */
.L_x_11658:
[----:B------:R-:W-:Y:S05]  /*1e00*/  BSYNC.RECONVERGENT B3 ;  /* 0x0000000000037941 */ /* 0x000fea0003800200 */
.L_x_11657:
        /* <DEDUP_REMOVED lines=13> */
.L_x_11660:
[----:B------:R-:W-:Y:S05]  /*1ee0*/  BSYNC.RECONVERGENT B3 ;  /* 0x0000000000037941 */ /* 0x000fea0003800200 */
.L_x_11659:
        /* <DEDUP_REMOVED lines=13> */
.L_x_11662:
[----:B------:R-:W-:Y:S05]  /*1fc0*/  BSYNC.RECONVERGENT B3 ;  /* 0x0000000000037941 */ /* 0x000fea0003800200 */
.L_x_11661:
        /* <DEDUP_REMOVED lines=13> */
.L_x_11664:
[----:B------:R-:W-:Y:S05]  /*20a0*/  BSYNC.RECONVERGENT B3 ;  /* 0x0000000000037941 */ /* 0x000fea0003800200 */
.L_x_11663:
        /* <DEDUP_REMOVED lines=13> */
.L_x_11666:
[----:B------:R-:W-:Y:S05]  /*2180*/  BSYNC.RECONVERGENT B3 ;  /* 0x0000000000037941 */ /* 0x000fea0003800200 */
.L_x_11665:
        /* <DEDUP_REMOVED lines=13> */
.L_x_11668:
[----:B------:R-:W-:Y:S05]  /*2260*/  BSYNC.RECONVERGENT B3 ;  /* 0x0000000000037941 */ /* 0x000fea0003800200 */
.L_x_11667:
        /* <DEDUP_REMOVED lines=12> */
.L_x_11670:
[----:B------:R-:W-:Y:S05]  /*2330*/  BSYNC.RECONVERGENT B3 ;  /* 0x0000000000037941 */ /* 0x000fea0003800200 */
.L_x_11669:
[----:B------:R-:W-:Y:S02]  /*2340*/  HFMA2 R3, -RZ, RZ, 0, 0 ;  /* 0x00000000ff037431 */ /* 0x000fe400000001ff */
[----:B------:R-:W-:Y:S01]  /*2350*/  IMAD R5, R21, UR38, RZ ;  /* 0x0000002615057c24 */ /* 0x000fe2000f8e02ff */
[----:B------:R-:W-:Y:S01]  /*2360*/  @!P0 R2UR UR4, R22 ;  /* 0x00000000160482ca */ /* 0x000fe200000e0000 */
[----:B------:R-:W-:Y:S01]  /*2370*/  IMAD.MOV.U32 R2, RZ, RZ, R26 ;  /* 0x000000ffff027224 */ /* 0x000fe200078e001a */
[----:B------:R-:W-:Y:S01]  /*2380*/  @!P0 R2UR UR5, R23 ;  /* 0x00000000170582ca */ /* 0x000fe200000e0000 */
[----:B------:R-:W-:Y:S01]  /*2390*/  IMAD R5, R24, UR39, R5 ;  /* 0x0000002718057c24 */ /* 0x000fe2000f8e0205 */
[----:B------:R-:W-:Y:S02]  /*23a0*/  @!P0 F2FP.F16.F32.PACK_AB R14, RZ, R14 ;  /* 0x0000000eff0e823e */ /* 0x000fe400000000ff */
        /* <DEDUP_REMOVED lines=22> */
[----:B------:R-:W-:Y:S02]  /*2510*/  @!P0 F2FP.F16.F32.PACK_AB R7, RZ, R7 ;  /* 0x00000007ff07823e */ /* 0x000fe400000000ff */
[----:B------:R-:W-:Y:S02]  /*2520*/  ISETP.GE.AND.EX P1, PT, RZ, UR45, PT, P1 ;  /* 0x0000002dff007c0c */ /* 0x000fe4000bf26310 */
[----:B------:R-:W-:Y:S02]  /*2530*/  ISETP.GE.AND.EX P4, PT, RZ, UR45, PT, P4 ;  /* 0x0000002dff007c0c */ /* 0x000fe4000bf86340 */
[----:B------:R-:W-:Y:S02]  /*2540*/  ISETP.GE.AND.EX P3, PT, RZ, UR45, PT, P3 ;  /* 0x0000002dff007c0c */ /* 0x000fe4000bf66330 */
[----:B------:R-:W-:Y:S02]  /*2550*/  @!P6 F2FP.F16.F32.PACK_AB R15, RZ, R15 ;  /* 0x0000000fff0fe23e */ /* 0x000fe400000000ff */
[----:B------:R-:W-:Y:S01]  /*2560*/  @!P5 F2FP.F16.F32.PACK_AB R0, RZ, R0 ;  /* 0x00000000ff00d23e */ /* 0x000fe200000000ff */
        /* <DEDUP_REMOVED lines=67> */
.L_x_11639:
[----:B------:R-:W-:Y:S05]  /*29a0*/  EXIT ;  /* 0x000000000000794d */ /* 0x000fea0003800000 */
.L_x_11640:
[----:B------:R-:W-:Y:S01]  /*29b0*/  BSSY B1, `(.L_x_11672) ;  /* 0x0000007000017945 */ /* 0x000fe20003800000 */
[----:B------:R-:W-:Y:S02]  /*29c0*/  MOV R12, 0x10 ;  /* 0x00000010000c7802 */ /* 0x000fe40000000f00 */
[----:B------:R-:W-:Y:S02]  /*29d0*/  MOV R11, 0x1f ;  /* 0x0000001f000b7802 */ /* 0x000fe40000000f00 */
[----:B------:R-:W-:-:S07]  /*29e0*/  MOV R15, 0xffffffff ;  /* 0xffffffff000f7802 */ /* 0x000fce0000000f00 */
[----:B------:R-:W-:Y:S05]  /*29f0*/  WARPSYNC.COLLECTIVE R15, `(.L_x_11673) ;  /* 0x000000000f087348 */ /* 0x000fea0003c00000 */
[----:B------:R0:W1:Y:S02]  /*2a00*/  SHFL.BFLY P6, R14, R13, R12, R11 ;  /* 0x0c00000c0d0e7389 */ /* 0x00006400000c000b */
[----:B01----:R-:W-:Y:S05]  /*2a10*/  ENDCOLLECTIVE ;  /* 0x000000000000791b */ /* 0x003fea0003800000 */
.L_x_11673:
[----:B------:R-:W-:Y:S05]  /*2a20*/  BSYNC B1 ;  /* 0x0000000000017941 */ /* 0x000fea0003800000 */
.L_x_11672:
[----:B------:R-:W-:Y:S01]  /*2a30*/  HFMA2 R11, -RZ, RZ, 0, 1.847743988037109375e-06 ;  /* 0x0000001fff0b7431 */ /* 0x000fe200000001ff */
[----:B------:R-:W-:Y:S02]  /*2a40*/  FMNMX R13, R14, R13, !PT ;  /* 0x0000000d0e0d7209 */ /* 0x000fe40007800000 */
[----:B------:R-:W-:Y:S02]  /*2a50*/  MOV R12, 0x8 ;  /* 0x00000008000c7802 */ /* 0x000fe40000000f00 */
[----:B------:R-:W-:-:S07]  /*2a60*/  MOV R15, 0xffffffff ;  /* 0xffffffff000f7802 */ /* 0x000fce0000000f00 */
[----:B------:R-:W-:Y:S05]  /*2a70*/  WARPSYNC.COLLECTIVE R15, `(.L_x_11674) ;  /* 0x000000000f087348 */ /* 0x000fea0003c00000 */
[----:B------:R0:W1:Y:S02]  /*2a80*/  SHFL.BFLY P6, R14, R13, R12, R11 ;  /* 0x0c00000c0d0e7389 */ /* 0x00006400000c000b */
[----:B01----:R-:W-:Y:S05]  /*2a90*/  ENDCOLLECTIVE ;  /* 0x000000000000791b */ /* 0x003fea0003800000 */
.L_x_11674:
[----:B------:R-:W-:Y:S01]  /*2aa0*/  HFMA2 R12, -RZ, RZ, 0, 2.384185791015625e-07 ;  /* 0x00000004ff0c7431 */ /* 0x000fe200000001ff */
[----:B------:R-:W-:-:S04]  /*2ab0*/  FMNMX R0, R13, R14, !PT ;  /* 0x0000000e0d007209 */ /* 0x000fc80007800000 */
[----:B------:R-:W-:-:S07]  /*2ac0*/  MOV R13, R0 ;  /* 0x00000000000d7202 */ /* 0x000fce0000000f00 */
[----:B------:R-:W-:Y:S05]  /*2ad0*/  WARPSYNC.COLLECTIVE R15, `(.L_x_11675) ;  /* 0x000000000f087348 */ /* 0x000fea0003c00000 */
[----:B------:R0:W1:Y:S02]  /*2ae0*/  SHFL.BFLY P6, R14, R13, R12, R11 ;  /* 0x0c00000c0d0e7389 */ /* 0x00006400000c000b */
[----:B01----:R-:W-:Y:S05]  /*2af0*/  ENDCOLLECTIVE ;  /* 0x000000000000791b */ /* 0x003fea0003800000 */
.L_x_11675:
[----:B------:R-:W-:Y:S01]  /*2b00*/  HFMA2 R12, -RZ, RZ, 0, 1.1920928955078125e-07 ;  /* 0x00000002ff0c7431 */ /* 0x000fe200000001ff */
[----:B------:R-:W-:-:S04]  /*2b10*/  FMNMX R2, R0, R14, !PT ;  /* 0x0000000e00027209 */ /* 0x000fc80007800000 */
[----:B------:R-:W-:-:S07]  /*2b20*/  MOV R13, R2 ;  /* 0x00000002000d7202 */ /* 0x000fce0000000f00 */
[----:B------:R-:W-:Y:S05]  /*2b30*/  WARPSYNC.COLLECTIVE R15, `(.L_x_11676) ;  /* 0x000000000f087348 */ /* 0x000fea0003c00000 */
[----:B------:R0:W1:Y:S02]  /*2b40*/  SHFL.BFLY P6, R14, R13, R12, R11 ;  /* 0x0c00000c0d0e7389 */ /* 0x00006400000c000b */
[----:B01----:R-:W-:Y:S05]  /*2b50*/  ENDCOLLECTIVE ;  /* 0x000000000000791b */ /* 0x003fea0003800000 */
.L_x_11676:
[----:B------:R-:W-:Y:S01]  /*2b60*/  HFMA2 R12, -RZ, RZ, 0, 5.9604644775390625e-08 ;  /* 0x00000001ff0c7431 */ /* 0x000fe200000001ff */
[----:B------:R-:W-:-:S04]  /*2b70*/  FMNMX R3, R2, R14, !PT ;  /* 0x0000000e02037209 */ /* 0x000fc80007800000 */
[----:B------:R-:W-:-:S07]  /*2b80*/  MOV R13, R3 ;  /* 0x00000003000d7202 */ /* 0x000fce0000000f00 */
[----:B------:R-:W-:Y:S05]  /*2b90*/  WARPSYNC.COLLECTIVE R15, `(.L_x_11677) ;  /* 0x000000000f087348 */ /* 0x000fea0003c00000 */
[----:B------:R0:W1:Y:S02]  /*2ba0*/  SHFL.BFLY P6, R14, R13, R12, R11 ;  /* 0x0c00000c0d0e7389 */ /* 0x00006400000c000b */
[----:B01----:R-:W-:Y:S05]  /*2bb0*/  ENDCOLLECTIVE ;  /* 0x000000000000791b */ /* 0x003fea0003800000 */
.L_x_11677:
        /* <DEDUP_REMOVED lines=159> */
.L_x_11678:
[----:B------:R-:W-:Y:S02]  /*35b0*/  HFMA2 R12, -RZ, RZ, 0, 4.76837158203125e-07 ;  /* 0x00000008ff0c7431 */ /* 0x000fe400000001ff */
[----:B------:R-:W-:-:S05]  /*35c0*/  FADD R41, R13, R14 ;  /* 0x0000000e0d297221 */ /* 0x000fca0000000000 */
[----:B------:R-:W-:-:S07]  /*35d0*/  MOV R13, R41 ;  /* 0x00000029000d7202 */ /* 0x000fce0000000f00 */
[----:B------:R-:W-:Y:S05]  /*35e0*/  WARPSYNC.COLLECTIVE R15, `(.L_x_11679) ;  /* 0x000000000f087348 */ /* 0x000fea0003c00000 */
[----:B------:R0:W1:Y:S02]  /*35f0*/  SHFL.BFLY P6, R14, R13, R12, R11 ;  /* 0x0c00000c0d0e7389 */ /* 0x00006400000c000b */
[----:B01----:R-:W-:Y:S05]  /*3600*/  ENDCOLLECTIVE ;  /* 0x000000000000791b */ /* 0x003fea0003800000 */
.L_x_11679:
[----:B------:R-:W-:Y:S02]  /*3610*/  HFMA2 R12, -RZ, RZ, 0, 2.384185791015625e-07 ;  /* 0x00000004ff0c7431 */ /* 0x000fe400000001ff */
[----:B------:R-:W-:-:S05]  /*3620*/  FADD R42, R41, R14 ;  /* 0x0000000e292a7221 */ /* 0x000fca0000000000 */
[----:B------:R-:W-:-:S07]  /*3630*/  MOV R13, R42 ;  /* 0x0000002a000d7202 */ /* 0x000fce0000000f00 */
[----:B------:R-:W-:Y:S05]  /*3640*/  WARPSYNC.COLLECTIVE R15, `(.L_x_11680) ;  /* 0x000000000f087348 */ /* 0x000fea0003c00000 */
[----:B------:R0:W1:Y:S02]  /*3650*/  SHFL.BFLY P6, R14, R13, R12, R11 ;  /* 0x0c00000c0d0e7389 */ /* 0x00006400000c000b */
[----:B01----:R-:W-:Y:S05]  /*3660*/  ENDCOLLECTIVE ;  /* 0x000000000000791b */ /* 0x003fea0003800000 */
.L_x_11680:
[----:B------:R-:W-:Y:S02]  /*3670*/  HFMA2 R12, -RZ, RZ, 0, 1.1920928955078125e-07 ;  /* 0x00000002ff0c7431 */ /* 0x000fe400000001ff */
[----:B------:R-:W-:-:S05]  /*3680*/  FADD R43, R42, R14 ;  /* 0x0000000e2a2b7221 */ /* 0x000fca0000000000 */
[----:B------:R-:W-:-:S07]  /*3690*/  MOV R13, R43 ;  /* 0x0000002b000d7202 */ /* 0x000fce0000000f00 */
[----:B------:R-:W-:Y:S05]  /*36a0*/  WARPSYNC.COLLECTIVE R15, `(.L_x_11681) ;  /* 0x000000000f087348 */ /* 0x000fea0003c00000 */
[----:B------:R0:W1:Y:S02]  /*36b0*/  SHFL.BFLY P6, R14, R13, R12, R11 ;  /* 0x0c00000c0d0e7389 */ /* 0x00006400000c000b */
[----:B01----:R-:W-:Y:S05]  /*36c0*/  ENDCOLLECTIVE ;  /* 0x000000000000791b */ /* 0x003fea0003800000 */
.L_x_11681:
[----:B------:R-:W-:Y:S02]  /*36d0*/  HFMA2 R12, -RZ, RZ, 0, 5.9604644775390625e-08 ;  /* 0x00000001ff0c7431 */ /* 0x000fe400000001ff */
[----:B------:R-:W-:-:S05]  /*36e0*/  FADD R44, R43, R14 ;  /* 0x0000000e2b2c7221 */ /* 0x000fca0000000000 */
[----:B------:R-:W-:-:S07]  /*36f0*/  MOV R13, R44 ;  /* 0x0000002c000d7202 */ /* 0x000fce0000000f00 */
[----:B------:R-:W-:Y:S05]  /*3700*/  WARPSYNC.COLLECTIVE R15, `(.L_x_11682) ;  /* 0x000000000f087348 */ /* 0x000fea0003c00000 */
[----:B------:R0:W1:Y:S02]  /*3710*/  SHFL.BFLY P6, R14, R13, R12, R11 ;  /* 0x0c00000c0d0e7389 */ /* 0x00006400000c000b */
[----:B01----:R-:W-:Y:S05]  /*3720*/  ENDCOLLECTIVE ;  /* 0x000000000000791b */ /* 0x003fea0003800000 */
.L_x_11682:
[----:B------:R-:W-:Y:S05]  /*3730*/  BRA `(.L_x_11683) ;  /* 0xffffffdc00bc7947 */ /* 0x000fea000383ffff */
        .weak           $__internal_214_$__cuda_sm3x_div_rn_noftz_f32_slowpath
        .type           $__internal_214_$__cuda_sm3x_div_rn_noftz_f32_slowpath,@function
        .size           $__internal_214_$__cuda_sm3x_div_rn_noftz_f32_slowpath,(.L_x_25666 - $__internal_214_$__cuda_sm3x_div_rn_noftz_f32_slowpath)
$__internal_214_$__cuda_sm3x_div_rn_noftz_f32_slowpath:
        /* <DEDUP_REMOVED lines=35> */
.L_x_11685:
        /* <DEDUP_REMOVED lines=51> */
.L_x_11692:
[----:B------:R-:W-:-:S04]  /*3ca0*/  LOP3.LUT R6, R6, 0x80000000, RZ, 0xc0, !PT ;  /* 0x8000000006067812 */ /* 0x000fc800078ec0ff */
[----:B------:R-:W-:Y:S01]  /*3cb0*/  LOP3.LUT R6, R6, 0x7f800000, RZ, 0xfc, !PT ;  /* 0x7f80000006067812 */ /* 0x000fe200078efcff */
[----:B------:R-:W-:Y:S06]  /*3cc0*/  BRA `(.L_x_11693) ;  /* 0x0000000000047947 */ /* 0x000fec0003800000 */
.L_x_11691:
[----:B------:R-:W-:-:S07]  /*3cd0*/  LEA R6, R50, R6, 0x17 ;  /* 0x0000000632067211 */ /* 0x000fce00078eb8ff */
.L_x_11693:
[----:B------:R-:W-:Y:S05]  /*3ce0*/  BSYNC.RECONVERGENT B2 ;  /* 0x0000000000027941 */ /* 0x000fea0003800200 */
.L_x_11690:
[----:B------:R-:W-:Y:S05]  /*3cf0*/  BRA `(.L_x_11694) ;  /* 0x0000000000207947 */ /* 0x000fea0003800000 */
.L_x_11689:
[----:B------:R-:W-:-:S04]  /*3d00*/  LOP3.LUT R6, R47, 0x80000000, R6, 0x48, !PT ;  /* 0x800000002f067812 */ /* 0x000fc800078e4806 */
[----:B------:R-:W-:Y:S01]  /*3d10*/  LOP3.LUT R6, R6, 0x7f800000, RZ, 0xfc, !PT ;  /* 0x7f80000006067812 */ /* 0x000fe200078efcff */
[----:B------:R-:W-:Y:S06]  /*3d20*/  BRA `(.L_x_11694) ;  /* 0x0000000000147947 */ /* 0x000fec0003800000 */
.L_x_11688:
[----:B------:R-:W-:Y:S01]  /*3d30*/  LOP3.LUT R6, R47, 0x80000000, R6, 0x48, !PT ;  /* 0x800000002f067812 */ /* 0x000fe200078e4806 */
[----:B------:R-:W-:Y:S06]  /*3d40*/  BRA `(.L_x_11694) ;  /* 0x00000000000c7947 */ /* 0x000fec0003800000 */
.L_x_11687:
[----:B------:R-:W0:Y:S01]  /*3d50*/  MUFU.RSQ R6, -QNAN ;  /* 0xffc0000000067908 */ /* 0x000e220000001400 */
[----:B------:R-:W-:Y:S05]  /*3d60*/  BRA `(.L_x_11694) ;  /* 0x0000000000047947 */ /* 0x000fea0003800000 */
.L_x_11686:
[----:B------:R-:W-:-:S07]  /*3d70*/  FADD.FTZ R6, R6, R11 ;  /* 0x0000000b06067221 */ /* 0x000fce0000010000 */
.L_x_11694:
[----:B------:R-:W-:Y:S05]  /*3d80*/  BSYNC.RECONVERGENT B1 ;  /* 0x0000000000017941 */ /* 0x000fea0003800200 */
.L_x_11684:
[----:B------:R-:W-:-:S04]  /*3d90*/  HFMA2 R13, -RZ, RZ, 0, 0 ;  /* 0x00000000ff0d7431 */ /* 0x000fc800000001ff */
[----:B0-----:R-:W-:Y:S05]  /*3da0*/  RET.REL.NODEC R12 `(_Z15SoftmaxWarpImplI10DirectLoadI6__halffE11DirectStoreIfS1_EfLi1ELi15ELi32ELi1ELb1EL9Algorithm0EEvT_T0_ll) ;  /* 0xffffffc00c947950 */ /* 0x001fea0003c3ffff */
.L_x_11695:
        /* <DEDUP_REMOVED lines=13> */
.L_x_25666:


//--------------------- .text._Z15SoftmaxWarpImplI10DirectLoadI6__halffE11DirectStoreIfS1_EfLi1ELi15ELi32ELi1ELb0EL9Algorithm0EEvT_T0_ll --------------------------
	.section	.text._Z15SoftmaxWarpImplI10DirectLoadI6__halffE11DirectStoreIfS1_EfLi1ELi15ELi32ELi1ELb0EL9Algorithm0EEvT_T0_ll,"ax",@progbits
	.align	128
        .global         _Z15SoftmaxWarpImplI10DirectLoadI6__halffE11DirectStoreIfS1_EfLi1ELi15ELi32ELi1ELb0EL9Algorithm0EEvT_T0_ll
        .type           _Z15SoftmaxWarpImplI10DirectLoadI6__halffE11DirectStoreIfS1_EfLi1ELi15ELi32ELi1ELb0EL9Algorithm0EEvT_T0_ll,@function
        .size           _Z15SoftmaxWarpImplI10DirectLoadI6__halffE11DirectStoreIfS1_EfLi1ELi15ELi32ELi1ELb0EL9Algorithm0EEvT_T0_ll,(.L_x_25667 - _Z15SoftmaxWarpImplI10DirectLoadI6__halffE11DirectStoreIfS1_EfLi1ELi15ELi32ELi1ELb0EL9Algorithm0EEvT_T0_ll)
        .other          _Z15SoftmaxWarpImplI10DirectLoadI6__halffE11DirectStoreIfS1_EfLi1ELi15ELi32ELi1ELb0EL9Algorithm0EEvT_T0_ll,@"STO_CUDA_ENTRY STV_DEFAULT"
_Z15SoftmaxWarpImplI10DirectLoadI6__halffE11DirectStoreIfS1_EfLi1ELi15ELi32ELi1ELb0EL9Algorithm0EEvT_T0_ll:
.text._Z15SoftmaxWarpImplI10DirectLoadI6__halffE11DirectStoreIfS1_EfLi1ELi15ELi32ELi1ELb0EL9Algorithm0EEvT_T0_ll:
        /* <DEDUP_REMOVED lines=24> */
.L_x_11696:
        /* <DEDUP_REMOVED lines=13> */
.L_x_11728:
        /* <DEDUP_REMOVED lines=234> */
.L_x_11740:
        /* <DEDUP_REMOVED lines=12> */
[----:B01----:R-:W-:Y:S05]  /*11b0*/  CALL.REL.NOINC `($__internal_215_$__cuda_sm3x_div_rn_noftz_f32_slowpath) ;  /* 0x0000001c00947944 */ /* 0x003fea0003c00000 */
[----:B------:R-:W-:-:S07]  /*11c0*/  MOV R11, R30 ;  /* 0x0000001e000b7202 */ /* 0x000fce0000000f00 */
.L_x_11699:
[----:B------:R-:W-:Y:S05]  /*11d0*/  BSYNC.RECONVERGENT B2 ;  /* 0x0000000000027941 */ /* 0x000fea0003800200 */
.L_x_11698:
        /* <DEDUP_REMOVED lines=12> */
[----:B01----:R-:W-:Y:S05]  /*12a0*/  CALL.REL.NOINC `($__internal_215_$__cuda_sm3x_div_rn_noftz_f32_slowpath) ;  /* 0x0000001c00587944 */ /* 0x003fea0003c00000 */
[----:B------:R-:W-:-:S07]  /*12b0*/  MOV R14, R30 ;  /* 0x0000001e000e7202 */ /* 0x000fce0000000f00 */
.L_x_11701:
[----:B------:R-:W-:Y:S05]  /*12c0*/  BSYNC.RECONVERGENT B2 ;  /* 0x0000000000027941 */ /* 0x000fea0003800200 */
.L_x_11700:
        /* <DEDUP_REMOVED lines=14> */
.L_x_11703:
[----:B------:R-:W-:Y:S05]  /*13b0*/  BSYNC.RECONVERGENT B2 ;  /* 0x0000000000027941 */ /* 0x000fea0003800200 */
.L_x_11702:
        /* <DEDUP_REMOVED lines=14> */
.L_x_11705:
[----:B------:R-:W-:Y:S05]  /*14a0*/  BSYNC.RECONVERGENT B2 ;  /* 0x0000000000027941 */ /* 0x000fea0003800200 */
.L_x_11704:
        /* <DEDUP_REMOVED lines=14> */
.L_x_11707:
[----:B------:R-:W-:Y:S05]  /*1590*/  BSYNC.RECONVERGENT B2 ;  /* 0x0000000000027941 */ /* 0x000fea0003800200 */
.L_x_11706:
        /* <DEDUP_REMOVED lines=14> */
.L_x_11709:
[----:B------:R-:W-:Y:S05]  /*1680*/  BSYNC.RECONVERGENT B2 ;  /* 0x0000000000027941 */ /* 0x000fea0003800200 */
.L_x_11708:
        /* <DEDUP_REMOVED lines=14> */
.L_x_11711:
[----:B------:R-:W-:Y:S05]  /*1770*/  BSYNC.RECONVERGENT B2 ;  /* 0x0000000000027941 */ /* 0x000fea0003800200 */
.L_x_11710:
        /* <DEDUP_REMOVED lines=14> */
.L_x_11713:
[----:B------:R-:W-:Y:S05]  /*1860*/  BSYNC.RECONVERGENT B2 ;  /* 0x0000000000027941 */ /* 0x000fea0003800200 */
.L_x_11712:
        /* <DEDUP_REMOVED lines=14> */
.L_x_11715:
[----:B------:R-:W-:Y:S05]  /*1950*/  BSYNC.RECONVERGENT B2 ;  /* 0x0000000000027941 */ /* 0x000fea0003800200 */
.L_x_11714:
        /* <DEDUP_REMOVED lines=14> */
.L_x_11717:
[----:B------:R-:W-:Y:S05]  /*1a40*/  BSYNC.RECONVERGENT B2 ;  /* 0x0000000000027941 */ /* 0x000fea0003800200 */
.L_x_11716:
        /* <DEDUP_REMOVED lines=14> */
.L_x_11719:
[----:B------:R-:W-:Y:S05]  /*1b30*/  BSYNC.RECONVERGENT B2 ;  /* 0x0000000000027941 */ /* 0x000fea0003800200 */
.L_x_11718:
        /* <DEDUP_REMOVED lines=14> */
.L_x_11721:
[----:B------:R-:W-:Y:S05]  /*1c20*/  BSYNC.RECONVERGENT B2 ;  /* 0x0000000000027941 */ /* 0x000fea0003800200 */
.L_x_11720:
        /* <DEDUP_REMOVED lines=14> */
.L_x_11723:
[----:B------:R-:W-:Y:S05]  /*1d10*/  BSYNC.RECONVERGENT B2 ;  /* 0x0000000000027941 */ /* 0x000fea0003800200 */
.L_x_11722:
        /* <DEDUP_REMOVED lines=14> */
.L_x_11725:
[----:B------:R-:W-:Y:S05]  /*1e00*/  BSYNC.RECONVERGENT B2 ;  /* 0x0000000000027941 */ /* 0x000fea0003800200 */
.L_x_11724:
        /* <DEDUP_REMOVED lines=14> */
.L_x_11727:
[----:B------:R-:W-:Y:S05]  /*1ef0*/  BSYNC.RECONVERGENT B2 ;  /* 0x0000000000027941 */ /* 0x000fea0003800200 */
.L_x_11726:
[----:B------:R-:W-:Y:S01]  /*1f00*/  HFMA2 R13, -RZ, RZ, 0, 0 ;  /* 0x00000000ff0d7431 */ /* 0x000fe200000001ff */
[----:B------:R-:W-:Y:S01]  /*1f10*/  MOV R12, R26 ;  /* 0x0000001a000c7202 */ /* 0x000fe20000000f00 */
[----:B------:R-:W-:Y:S01]  /*1f20*/  IMAD R17, R21, UR42, RZ ;  /* 0x0000002a15117c24 */ /* 0x000fe2000f8e02ff */
[----:B------:R-:W-:Y:S02]  /*1f30*/  F2FP.F16.F32.PACK_AB R11, R14, R11 ;  /* 0x0000000b0e0b723e */ /* 0x000fe400000000ff */
        /* <DEDUP_REMOVED lines=10> */
[----:B------:R-:W-:Y:S02]  /*1fe0*/  F2FP.F16.F32.PACK_AB R0, R27, R0 ;  /* 0x000000001b00723e */ /* 0x000fe400000000ff */
[----:B------:R-:W-:-:S02]  /*1ff0*/  LEA.HI.X R13, R14, UR41, R13, 0x1, P0 ;  /* 0x000000290e0d7c11 */ /* 0x000fc400080f0c0d */
[----:B------:R-:W-:Y:S02]  /*2000*/  IADD3 R24, P0, PT, R25, R24, RZ ;  /* 0x0000001819187210 */ /* 0x000fe40007f1e0ff */
[----:B------:R-:W-:Y:S01]  /*2010*/  F2FP.F16.F32.PACK_AB R2, R3, R2 ;  /* 0x000000020302723e */ /* 0x000fe200000000ff */
        /* <DEDUP_REMOVED lines=12> */
[----:B------:R-:W-:-:S02]  /*20e0*/  F2FP.F16.F32.PACK_AB R6, R29, R6 ;  /* 0x000000061d06723e */ /* 0x000fc400000000ff */
[----:B--2---:R-:W-:Y:S01]  /*20f0*/  PRMT R0, R2, 0x7632, R0 ;  /* 0x0000763202007816 */ /* 0x004fe20000000000 */
[----:B------:R-:W-:Y:S01]  /*2100*/  STG.E.U16 desc[UR10][R12.64+0xc0], R15 ;  /* 0x0000c00f0c007986 */ /* 0x000fe2000c10150a */
[----:B------:R-:W-:Y:S02]  /*2110*/  F2FP.F16.F32.PACK_AB R4, R5, R4 ;  /* 0x000000040504723e */ /* 0x000fe400000000ff */
[----:B------:R-:W-:Y:S01]  /*2120*/  F2FP.F16.F32.PACK_AB R8, R8, R9 ;  /* 0x000000090808723e */ /* 0x000fe200000000ff */
[----:B------:R2:W-:Y:S01]  /*2130*/  STG.E.U16 desc[UR6][R12.64+0x140], R0 ;  /* 0x000140000c007986 */ /* 0x0005e2000c101506 */
[----:B------:R-:W-:Y:S02]  /*2140*/  F2FP.F16.F32.PACK_AB R10, R19, R10 ;  /* 0x0000000a130a723e */ /* 0x000fe400000000ff */
[----:B------:R-:W-:Y:S01]  /*2150*/  PRMT R5, R6, 0x7632, R5 ;  /* 0x0000763206057816 */ /* 0x000fe20000000005 */
[----:B------:R3:W-:Y:S01]  /*2160*/  STG.E.U16 desc[UR12][R12.64+0x200], R6 ;  /* 0x000200060c007986 */ /* 0x0007e2000c10150c */
[----:B------:R-:W-:-:S02]  /*2170*/  PRMT R14, R11, 0x7632, R14 ;  /* 0x000076320b0e7816 */ /* 0x000fc4000000000e */
[----:B------:R-:W-:Y:S01]  /*2180*/  PRMT R3, R4, 0x7632, R3 ;  /* 0x0000763204037816 */ /* 0x000fe20000000003 */
[----:B------:R4:W-:Y:S01]  /*2190*/  STG.E.U16 desc[UR4][R12.64+0x100], R2 ;  /* 0x000100020c007986 */ /* 0x0009e2000c101504 */
[----:B------:R-:W-:Y:S02]  /*21a0*/  F2FP.F16.F32.PACK_AB R7, RZ, R7 ;  /* 0x00000007ff07723e */ /* 0x000fe400000000ff */
        /* <DEDUP_REMOVED lines=13> */
.L_x_11697:
[----:B------:R-:W-:Y:S01]  /*2280*/  HFMA2 R11, -RZ, RZ, 0, 1.847743988037109375e-06 ;  /* 0x0000001fff0b7431 */ /* 0x000fe200000001ff */
[----:B------:R-:W-:Y:S01]  /*2290*/  BSSY B0, `(.L_x_11729) ;  /* 0x0000006000007945 */ /* 0x000fe20003800000 */
[----:B------:R-:W-:Y:S02]  /*22a0*/  MOV R12, 0x10 ;  /* 0x00000010000c7802 */ /* 0x000fe40000000f00 */
[----:B------:R-:W-:-:S07]  /*22b0*/  MOV R15, 0xffffffff ;  /* 0xffffffff000f7802 */ /* 0x000fce0000000f00 */
[----:B0-----:R-:W-:Y:S05]  /*22c0*/  WARPSYNC.COLLECTIVE R15, `(.L_x_11730) ;  /* 0x000000000f087348 */ /* 0x001fea0003c00000 */
[----:B------:R1:W2:Y:S02]  /*22d0*/  SHFL.BFLY P6, R14, R13, R12, R11 ;  /* 0x0c00000c0d0e7389 */ /* 0x0002a400000c000b */
[----:B012---:R-:W-:Y:S05]  /*22e0*/  ENDCOLLECTIVE ;  /* 0x000000000000791b */ /* 0x007fea0003800000 */
.L_x_11730:
[----:B------:R-:W-:Y:S05]  /*22f0*/  BSYNC B0 ;  /* 0x0000000000007941 */ /* 0x000fea0003800000 */
.L_x_11729:
[----:B------:R-:W-:Y:S01]  /*2300*/  HFMA2 R12, -RZ, RZ, 0, 4.76837158203125e-07 ;  /* 0x00000008ff0c7431 */ /* 0x000fe200000001ff */
[----:B------:R-:W-:Y:S02]  /*2310*/  FMNMX R13, R13, R14, !PT ;  /* 0x0000000e0d0d7209 */ /* 0x000fe40007800000 */
[----:B------:R-:W-:Y:S02]  /*2320*/  MOV R11, 0x1f ;  /* 0x0000001f000b7802 */ /* 0x000fe40000000f00 */
[----:B------:R-:W-:-:S07]  /*2330*/  MOV R15, 0xffffffff ;  /* 0xffffffff000f7802 */ /* 0x000fce0000000f00 */
[----:B------:R-:W-:Y:S05]  /*2340*/  WARPSYNC.COLLECTIVE R15, `(.L_x_11731) ;  /* 0x000000000f087348 */ /* 0x000fea0003c00000 */
[----:B------:R0:W1:Y:S02]  /*2350*/  SHFL.BFLY P6, R14, R13, R12, R11 ;  /* 0x0c00000c0d0e7389 */ /* 0x00006400000c000b */
[----:B01----:R-:W-:Y:S05]  /*2360*/  ENDCOLLECTIVE ;  /* 0x000000000000791b */ /* 0x003fea0003800000 */
.L_x_11731:
[----:B------:R-:W-:Y:S01]  /*2370*/  HFMA2 R12, -RZ, RZ, 0, 2.384185791015625e-07 ;  /* 0x00000004ff0c7431 */ /* 0x000fe200000001ff */
[----:B------:R-:W-:-:S04]  /*2380*/  FMNMX R0, R13, R14, !PT ;  /* 0x0000000e0d007209 */ /* 0x000fc80007800000 */
[----:B------:R-:W-:-:S07]  /*2390*/  MOV R13, R0 ;  /* 0x00000000000d7202 */ /* 0x000fce0000000f00 */
[----:B------:R-:W-:Y:S05]  /*23a0*/  WARPSYNC.COLLECTIVE R15, `(.L_x_11732) ;  /* 0x000000000f087348 */ /* 0x000fea0003c00000 */
[----:B------:R0:W1:Y:S02]  /*23b0*/  SHFL.BFLY P6, R14, R13, R12, R11 ;  /* 0x0c00000c0d0e7389 */ /* 0x00006400000c000b */
[----:B01----:R-:W-:Y:S05]  /*23c0*/  ENDCOLLECTIVE ;  /* 0x000000000000791b */ /* 0x003fea0003800000 */
.L_x_11732:
[----:B------:R-:W-:Y:S01]  /*23d0*/  HFMA2 R12, -RZ, RZ, 0, 1.1920928955078125e-07 ;  /* 0x00000002ff0c7431 */ /* 0x000fe200000001ff */
[----:B------:R-:W-:-:S04]  /*23e0*/  FMNMX R2, R0, R14, !PT ;  /* 0x0000000e00027209 */ /* 0x000fc80007800000 */
[----:B------:R-:W-:-:S07]  /*23f0*/  MOV R13, R2 ;  /* 0x00000002000d7202 */ /* 0x000fce0000000f00 */
[----:B------:R-:W-:Y:S05]  /*2400*/  WARPSYNC.COLLECTIVE R15, `(.L_x_11733) ;  /* 0x000000000f087348 */ /* 0x000fea0003c00000 */
[----:B------:R0:W1:Y:S02]  /*2410*/  SHFL.BFLY P6, R14, R13, R12, R11 ;  /* 0x0c00000c0d0e7389 */ /* 0x00006400000c000b */
[----:B01----:R-:W-:Y:S05]  /*2420*/  ENDCOLLECTIVE ;  /* 0x000000000000791b */ /* 0x003fea0003800000 */
.L_x_11733:
[----:B------:R-:W-:Y:S01]  /*2430*/  HFMA2 R12, -RZ, RZ, 0, 5.9604644775390625e-08 ;  /* 0x00000001ff0c7431 */ /* 0x000fe200000001ff */
[----:B------:R-:W-:-:S04]  /*2440*/  FMNMX R3, R2, R14, !PT ;  /* 0x0000000e02037209 */ /* 0x000fc80007800000 */
[----:B------:R-:W-:-:S07]  /*2450*/  MOV R13, R3 ;  /* 0x00000003000d7202 */ /* 0x000fce0000000f00 */
[----:B------:R-:W-:Y:S05]  /*2460*/  WARPSYNC.COLLECTIVE R15, `(.L_x_11734) ;  /* 0x000000000f087348 */ /* 0x000fea0003c00000 */
[----:B------:R0:W1:Y:S02]  /*2470*/  SHFL.BFLY P6, R14, R13, R12, R11 ;  /* 0x0c00000c0d0e7389 */ /* 0x00006400000c000b */
[----:B01----:R-:W-:Y:S05]  /*2480*/  ENDCOLLECTIVE ;  /* 0x000000000000791b */ /* 0x003fea0003800000 */
.L_x_11734:
        /* <DEDUP_REMOVED lines=159> */
.L_x_11735:
[----:B------:R-:W-:Y:S02]  /*2e80*/  HFMA2 R12, -RZ, RZ, 0, 4.76837158203125e-07 ;  /* 0x00000008ff0c7431 */ /* 0x000fe400000001ff */
[----:B------:R-:W-:-:S05]  /*2e90*/  FADD R27, R13, R14 ;  /* 0x0000000e0d1b7221 */ /* 0x000fca0000000000 */
[----:B------:R-:W-:-:S07]  /*2ea0*/  MOV R13, R27 ;  /* 0x0000001b000d7202 */ /* 0x000fce0000000f00 */
[----:B------:R-:W-:Y:S05]  /*2eb0*/  WARPSYNC.COLLECTIVE R15, `(.L_x_11736) ;  /* 0x000000000f087348 */ /* 0x000fea0003c00000 */
[----:B------:R0:W1:Y:S02]  /*2ec0*/  SHFL.BFLY P6, R14, R13, R12, R11 ;  /* 0x0c00000c0d0e7389 */ /* 0x00006400000c000b */
[----:B01----:R-:W-:Y:S05]  /*2ed0*/  ENDCOLLECTIVE ;  /* 0x000000000000791b */ /* 0x003fea0003800000 */
.L_x_11736:
[----:B------:R-:W-:Y:S02]  /*2ee0*/  HFMA2 R12, -RZ, RZ, 0, 2.384185791015625e-07 ;  /* 0x00000004ff0c7431 */ /* 0x000fe400000001ff */
[----:B------:R-:W-:-:S05]  /*2ef0*/  FADD R28, R27, R14 ;  /* 0x0000000e1b1c7221 */ /* 0x000fca0000000000 */
[----:B------:R-:W-:-:S07]  /*2f00*/  MOV R13, R28 ;  /* 0x0000001c000d7202 */ /* 0x000fce0000000f00 */
[----:B------:R-:W-:Y:S05]  /*2f10*/  WARPSYNC.COLLECTIVE R15, `(.L_x_11737) ;  /* 0x000000000f087348 */ /* 0x000fea0003c00000 */
[----:B------:R0:W1:Y:S02]  /*2f20*/  SHFL.BFLY P6, R14, R13, R12, R11 ;  /* 0x0c00000c0d0e7389 */ /* 0x00006400000c000b */
[----:B01----:R-:W-:Y:S05]  /*2f30*/  ENDCOLLECTIVE ;  /* 0x000000000000791b */ /* 0x003fea0003800000 */
.L_x_11737:
[----:B------:R-:W-:Y:S02]  /*2f40*/  HFMA2 R12, -RZ, RZ, 0, 1.1920928955078125e-07 ;  /* 0x00000002ff0c7431 */ /* 0x000fe400000001ff */
[----:B------:R-:W-:-:S05]  /*2f50*/  FADD R29, R28, R14 ;  /* 0x0000000e1c1d7221 */ /* 0x000fca0000000000 */
[----:B------:R-:W-:-:S07]  /*2f60*/  MOV R13, R29 ;  /* 0x0000001d000d7202 */ /* 0x000fce0000000f00 */
[----:B------:R-:W-:Y:S05]  /*2f70*/  WARPSYNC.COLLECTIVE R15, `(.L_x_11738) ;  /* 0x000000000f087348 */ /* 0x000fea0003c00000 */
[----:B------:R0:W1:Y:S02]  /*2f80*/  SHFL.BFLY P6, R14, R13, R12, R11 ;  /* 0x0c00000c0d0e7389 */ /* 0x00006400000c000b */
[----:B01----:R-:W-:Y:S05]  /*2f90*/  ENDCOLLECTIVE ;  /* 0x000000000000791b */ /* 0x003fea0003800000 */
.L_x_11738:
[----:B------:R-:W-:Y:S02]  /*2fa0*/  HFMA2 R12, -RZ, RZ, 0, 5.9604644775390625e-08 ;  /* 0x00000001ff0c7431 */ /* 0x000fe400000001ff */
[----:B------:R-:W-:-:S05]  /*2fb0*/  FADD R30, R29, R14 ;  /* 0x0000000e1d1e7221 */ /* 0x000fca0000000000 */
[----:B------:R-:W-:-:S07]  /*2fc0*/  MOV R13, R30 ;  /* 0x0000001e000d7202 */ /* 0x000fce0000000f00 */
[----:B------:R-:W-:Y:S05]  /*2fd0*/  WARPSYNC.COLLECTIVE R15, `(.L_x_11739) ;  /* 0x000000000f087348 */ /* 0x000fea0003c00000 */
[----:B------:R0:W1:Y:S02]  /*2fe0*/  SHFL.BFLY P6, R14, R13, R12, R11 ;  /* 0x0c00000c0d0e7389 */ /* 0x00006400000c000b */
[----:B01----:R-:W-:Y:S05]  /*2ff0*/  ENDCOLLECTIVE ;  /* 0x000000000000791b */ /* 0x003fea0003800000 */
.L_x_11739:
[----:B------:R-:W-:Y:S05]  /*3000*/  BRA `(.L_x_11740) ;  /* 0xffffffe000387947 */ /* 0x000fea000383ffff */
        .weak           $__internal_215_$__cuda_sm3x_div_rn_noftz_f32_slowpath
        .type           $__internal_215_$__cuda_sm3x_div_rn_noftz_f32_slowpath,@function
        .size           $__internal_215_$__cuda_sm3x_div_rn_noftz_f32_slowpath,(.L_x_25667 - $__internal_215_$__cuda_sm3x_div_rn_noftz_f32_slowpath)
$__internal_215_$__cuda_sm3x_div_rn_noftz_f32_slowpath:
        /* <DEDUP_REMOVED lines=35> */
.L_x_11742:
        /* <DEDUP_REMOVED lines=51> */
.L_x_11749:
[----:B------:R-:W-:-:S04]  /*3570*/  LOP3.LUT R30, R30, 0x80000000, RZ, 0xc0, !PT ;  /* 0x800000001e1e7812 */ /* 0x000fc800078ec0ff */
[----:B------:R-:W-:Y:S01]  /*3580*/  LOP3.LUT R30, R30, 0x7f800000, RZ, 0xfc, !PT ;  /* 0x7f8000001e1e7812 */ /* 0x000fe200078efcff */
[----:B------:R-:W-:Y:S06]  /*3590*/  BRA `(.L_x_11750) ;  /* 0x0000000000047947 */ /* 0x000fec0003800000 */
.L_x_11748:
[----:B------:R-:W-:-:S07]  /*35a0*/  LEA R30, R13, R30, 0x17 ;  /* 0x0000001e0d1e7211 */ /* 0x000fce00078eb8ff */
.L_x_11750:
[----:B------:R-:W-:Y:S05]  /*35b0*/  BSYNC.RECONVERGENT B1 ;  /* 0x0000000000017941 */ /* 0x000fea0003800200 */
.L_x_11747:
[----:B------:R-:W-:Y:S05]  /*35c0*/  BRA `(.L_x_11751) ;  /* 0x0000000000207947 */ /* 0x000fea0003800000 */
.L_x_11746:
[----:B------:R-:W-:-:S04]  /*35d0*/  LOP3.LUT R7, R12, 0x80000000, R7, 0x48, !PT ;  /* 0x800000000c077812 */ /* 0x000fc800078e4807 */
[----:B------:R-:W-:Y:S01]  /*35e0*/  LOP3.LUT R30, R7, 0x7f800000, RZ, 0xfc, !PT ;  /* 0x7f800000071e7812 */ /* 0x000fe200078efcff */
[----:B------:R-:W-:Y:S06]  /*35f0*/  BRA `(.L_x_11751) ;  /* 0x0000000000147947 */ /* 0x000fec0003800000 */
.L_x_11745:
[----:B------:R-:W-:Y:S01]  /*3600*/  LOP3.LUT R30, R12, 0x80000000, R7, 0x48, !PT ;  /* 0x800000000c1e7812 */ /* 0x000fe200078e4807 */
[----:B------:R-:W-:Y:S06]  /*3610*/  BRA `(.L_x_11751) ;  /* 0x00000000000c7947 */ /* 0x000fec0003800000 */
.L_x_11744:
[----:B------:R-:W0:Y:S01]  /*3620*/  MUFU.RSQ R30, -QNAN ;  /* 0xffc00000001e7908 */ /* 0x000e220000001400 */
[----:B------:R-:W-:Y:S05]  /*3630*/  BRA `(.L_x_11751) ;  /* 0x0000000000047947 */ /* 0x000fea0003800000 */
.L_x_11743:
[----:B------:R-:W-:-:S07]  /*3640*/  FADD.FTZ R30, R7, R12 ;  /* 0x0000000c071e7221 */ /* 0x000fce0000010000 */
.L_x_11751:
[----:B------:R-:W-:Y:S05]  /*3650*/  BSYNC.RECONVERGENT B0 ;  /* 0x0000000000007941 */ /* 0x000fea0003800200 */
.L_x_11741:
[----:B------:R-:W-:Y:S01]  /*3660*/  HFMA2 R13, -RZ, RZ, 0, 0 ;  /* 0x00000000ff0d7431 */ /* 0x000fe200000001ff */
[----:B------:R-:W-:-:S04]  /*3670*/  MOV R12, R28 ;  /* 0x0000001c000c7202 */ /* 0x000fc80000000f00 */
[----:B0-----:R-:W-:Y:S05]  /*3680*/  RET.REL.NODEC R12 `(_Z15SoftmaxWarpImplI10DirectLoadI6__halffE11DirectStoreIfS1_EfLi1ELi15ELi32ELi1ELb0EL9Algorithm0EEvT_T0_ll) ;  /* 0xffffffc80c5c7950 */ /* 0x001fea0003c3ffff */
.L_x_11752:
        /* <DEDUP_REMOVED lines=15> */
.L_x_25667:


//--------------------- .text._Z15SoftmaxWarpImplI10DirectLoadI6__halffE11DirectStoreIfS1_EfLi1ELi14ELi32ELi1ELb1EL9Algorithm0EEvT_T0_ll --------------------------
	.section	.text._Z15SoftmaxWarpImplI10DirectLoadI6__halffE11DirectStoreIfS1_EfLi1ELi14ELi32ELi1ELb1EL9Algorithm0EEvT_T0_ll,"ax",@progbits
	.align	128
        .global         _Z15SoftmaxWarpImplI10DirectLoadI6__halffE11DirectStoreIfS1_EfLi1ELi14ELi32ELi1ELb1EL9Algorithm0EEvT_T0_ll
        .type           _Z15SoftmaxWarpImplI10DirectLoadI6__halffE11DirectStoreIfS1_EfLi1ELi14ELi32ELi1ELb1EL9Algorithm0EEvT_T0_ll,@function
        .size           _Z15SoftmaxWarpImplI10DirectLoadI6__halffE11DirectStoreIfS1_EfLi1ELi14ELi32ELi1ELb1EL9Algorithm0EEvT_T0_ll,(.L_x_25668 - _Z15SoftmaxWarpImplI10DirectLoadI6__halffE11DirectStoreIfS1_EfLi1ELi14ELi32ELi1ELb1EL9Algorithm0EEvT_T0_ll)
        .other          _Z15SoftmaxWarpImplI10DirectLoadI6__halffE11DirectStoreIfS1_EfLi1ELi14ELi32ELi1ELb1EL9Algorithm0EEvT_T0_ll,@"STO_CUDA_ENTRY STV_DEFAULT"
_Z15SoftmaxWarpImplI10DirectLoadI6__halffE11DirectStoreIfS1_EfLi1ELi14ELi32ELi1ELb1EL9Algorithm0EEvT_T0_ll:
.text._Z15SoftmaxWarpImplI10DirectLoadI6__halffE11DirectStoreIfS1_EfLi1ELi14ELi32ELi1ELb1EL9Algorithm0EEvT_T0_ll:
        /* <DEDUP_REMOVED lines=25> */
.L_x_11753:
        /* <DEDUP_REMOVED lines=27> */
.L_x_11784:
        /* <DEDUP_REMOVED lines=29> */
[----:B------:R-:W-:Y:S02]  /*0510*/  ISETP.GE.U32.AND P2, PT, R36, UR44, PT ;  /* 0x0000002c24007c0c */ /* 0x000fe4000bf46070 */
[----:B------:R-:W-:Y:S02]  /*0520*/  @!P5 R2UR UR4, R20 ;  /* 0x000000001404d2ca */ /* 0x000fe400000e0000 */
[----:B------:R-:W-:Y:S02]  /*0530*/  @!P5 R2UR UR5, R21 ;  /* 0x000000001505d2ca */ /* 0x000fe400000e0000 */
[----:B------:R-:W-:-:S02]  /*0540*/  ISETP.GE.AND.EX P2, PT, RZ, UR45, PT, P2 ;  /* 0x0000002dff007c0c */ /* 0x000fc4000bf46320 */
[C---:B------:R-:W-:Y:S02]  /*0550*/  @!P4 R2UR UR6, R20.reuse ;  /* 0x000000001406c2ca */ /* 0x040fe400000e0000 */
        /* <DEDUP_REMOVED lines=8> */
[----:B------:R-:W2:Y:S02]  /*05e0*/  @!P5 LDG.E.U16 R4, desc[UR4][R2.64+0x80] ;  /* 0x000080040204d981 */ /* 0x000ea4000c1e1500 */
[----:B------:R-:W-:Y:S01]  /*05f0*/  @!P0 FMNMX R13, R43, -INF , !PT ;  /* 0xff8000002b0d8809 */ /* 0x000fe20007800000 */
[----:B---3--:R-:W-:Y:S01]  /*0600*/  @!P3 HADD2.F32 R23, -RZ, R0.H0_H0 ;  /* 0x20000000ff17b230 */ /* 0x008fe20000004100 */
[----:B------:R-:W-:Y:S01]  /*0610*/  @!P2 R2UR UR4, R20 ;  /* 0x000000001404a2ca */ /* 0x000fe200000e0000 */
[----:B------:R-:W3:Y:S03]  /*0620*/  @!P4 LDG.E.U16 R0, desc[UR6][R2.64+0xc0] ;  /* 0x0000c0060200c981 */ /* 0x000ee6000c1e1500 */
[----:B------:R-:W-:Y:S02]  /*0630*/  @!P3 FMNMX R13, R13, R23, !PT ;  /* 0x000000170d0db209 */ /* 0x000fe40007800000 */
[----:B------:R-:W-:-:S04]  /*0640*/  ISETP.GE.U32.AND P3, PT, R35, UR44, PT ;  /* 0x0000002c23007c0c */ /* 0x000fc8000bf66070 */
[----:B------:R-:W-:Y:S02]  /*0650*/  ISETP.GE.AND.EX P3, PT, RZ, UR45, PT, P3 ;  /* 0x0000002dff007c0c */ /* 0x000fe4000bf66330 */
[----:B------:R-:W-:-:S11]  /*0660*/  @!P2 R2UR UR5, R21 ;  /* 0x000000001505a2ca */ /* 0x000fd600000e0000 */
[----:B------:R-:W-:Y:S02]  /*0670*/  @!P3 R2UR UR6, R20 ;  /* 0x000000001406b2ca */ /* 0x000fe400000e0000 */
[----:B------:R-:W-:Y:S01]  /*0680*/  @!P3 R2UR UR7, R21 ;  /* 0x000000001507b2ca */ /* 0x000fe200000e0000 */
[----:B------:R-:W3:-:S12]  /*0690*/  @!P2 LDG.E.U16 R9, desc[UR4][R2.64+0x180] ;  /* 0x000180040209a981 */ /* 0x000ed8000c1e1500 */
[----:B------:R-:W3:Y:S01]  /*06a0*/  @!P3 LDG.E.U16 R10, desc[UR6][R2.64+0x1c0] ;  /* 0x0001c006020ab981 */ /* 0x000ee2000c1e1500 */
[----:B------:R-:W-:Y:S02]  /*06b0*/  MOV R41, 0xff800000 ;  /* 0xff80000000297802 */ /* 0x000fe40000000f00 */
[----:B------:R-:W-:Y:S01]  /*06c0*/  MOV R22, 0xff800000 ;  /* 0xff80000000167802 */ /* 0x000fe20000000f00 */
[----:B------:R-:W-:Y:S01]  /*06d0*/  IMAD.MOV.U32 R5, RZ, RZ, -0x800000 ;  /* 0xff800000ff057424 */ /* 0x000fe200078e00ff */
[----:B------:R-:W-:Y:S01]  /*06e0*/  MOV R8, 0xff800000 ;  /* 0xff80000000087802 */ /* 0x000fe20000000f00 */
[----:B-----5:R-:W-:Y:S01]  /*06f0*/  @!P1 HADD2.F32 R5, -RZ, R7.H0_H0 ;  /* 0x20000007ff059230 */ /* 0x020fe20000004100 */
[----:B------:R-:W-:Y:S01]  /*0700*/  MOV R7, 0xff800000 ;  /* 0xff80000000077802 */ /* 0x000fe20000000f00 */
[----:B--2---:R-:W-:Y:S01]  /*0710*/  @!P5 HADD2.F32 R41, -RZ, R4.H0_H0 ;  /* 0x20000004ff29d230 */ /* 0x004fe20000004100 */
[----:B------:R-:W-:Y:S01]  /*0720*/  MOV R4, 0xff800000 ;  /* 0xff80000000047802 */ /* 0x000fe20000000f00 */
[----:B----4-:R-:W-:-:S03]  /*0730*/  @!P6 HADD2.F32 R4, -RZ, R6.H0_H0 ;  /* 0x20000006ff04e230 */ /* 0x010fc60000004100 */
        /* <DEDUP_REMOVED lines=11> */
[----:B------:R-:W-:Y:S01]  /*07f0*/  ISETP.GE.AND.EX P6, PT, RZ, UR45, PT, P6 ;  /* 0x0000002dff007c0c */ /* 0x000fe2000bfc6360 */
[----:B------:R-:W-:Y:S01]  /*0800*/  @!P2 HADD2.F32 R7, -RZ, R9.H0_H0 ;  /* 0x20000009ff07a230 */ /* 0x000fe20000004100 */
[----:B------:R-:W-:Y:S02]  /*0810*/  ISETP.GE.AND.EX P1, PT, RZ, UR45, PT, P1 ;  /* 0x0000002dff007c0c */ /* 0x000fe4000bf26310 */
[----:B------:R-:W-:Y:S02]  /*0820*/  @!P5 R2UR UR4, R20 ;  /* 0x000000001404d2ca */ /* 0x000fe400000e0000 */
[----:B------:R-:W-:-:S02]  /*0830*/  @!P2 FMNMX R13, R13, R7, !PT ;  /* 0x000000070d0da209 */ /* 0x000fc40007800000 */
[----:B------:R-:W-:Y:S02]  /*0840*/  ISETP.GE.U32.AND P2, PT, R30, UR44, PT ;  /* 0x0000002c1e007c0c */ /* 0x000fe4000bf46070 */
[----:B------:R-:W-:Y:S01]  /*0850*/  @!P5 R2UR UR5, R21 ;  /* 0x000000001505d2ca */ /* 0x000fe200000e0000 */
[----:B------:R-:W-:Y:S01]  /*0860*/  @!P3 HADD2.F32 R8, -RZ, R10.H0_H0 ;  /* 0x2000000aff08b230 */ /* 0x000fe20000004100 */
[----:B------:R-:W-:Y:S02]  /*0870*/  ISETP.GE.AND.EX P2, PT, RZ, UR45, PT, P2 ;  /* 0x0000002dff007c0c */ /* 0x000fe4000bf46320 */
[----:B------:R-:W-:Y:S02]  /*0880*/  @!P4 R2UR UR6, R20 ;  /* 0x000000001406c2ca */ /* 0x000fe400000e0000 */
[----:B------:R-:W-:Y:S02]  /*0890*/  @!P3 FMNMX R13, R13, R8, !PT ;  /* 0x000000080d0db209 */ /* 0x000fe40007800000 */
[----:B------:R-:W-:-:S02]  /*08a0*/  ISETP.GE.U32.AND P3, PT, R29, UR44, PT ;  /* 0x0000002c1d007c0c */ /* 0x000fc4000bf66070 */
[----:B------:R-:W-:-:S03]  /*08b0*/  @!P4 R2UR UR7, R21 ;  /* 0x000000001507c2ca */ /* 0x000fc600000e0000 */
[----:B------:R-:W2:Y:S01]  /*08c0*/  @!P5 LDG.E.U16 R10, desc[UR4][R2.64+0x200] ;  /* 0x00020004020ad981 */ /* 0x000ea2000c1e1500 */
        /* <DEDUP_REMOVED lines=78> */
[----:B------:R-:W-:Y:S01]  /*0db0*/  FFMA.SAT R6, R14, R11, 0.5 ;  /* 0x3f0000000e067423 */ /* 0x000fe2000000200b */
[----:B------:R-:W0:Y:S01]  /*0dc0*/  MUFU.EX2 R46, R46 ;  /* 0x0000002e002e7308 */ /* 0x000e220000000800 */
[----:B------:R-:W-:Y:S01]  /*0dd0*/  FFMA R13, R42, 1.4426950216293334961, -R13 ;  /* 0x3fb8aa3b2a0d7823 */ /* 0x000fe2000000080d */
[----:B------:R-:W-:Y:S01]  /*0de0*/  FFMA R15, R44, 1.4426950216293334961, -R15 ;  /* 0x3fb8aa3b2c0f7823 */ /* 0x000fe2000000080f */
[----:B------:R-:W-:-:S02]  /*0df0*/  IMAD.SHL.U32 R3, R3, 0x800000, RZ ;  /* 0x0080000003037824 */ /* 0x000fc400078e00ff */
[----:B------:R-:W-:Y:S01]  /*0e00*/  FFMA.SAT R50, R2, R11, 0.5 ;  /* 0x3f00000002327423 */ /* 0x000fe2000000200b */
[----:B------:R-:W-:Y:S01]  /*0e10*/  FFMA R41, R42, 1.925963033500011079e-08, R13 ;  /* 0x32a570602a297823 */ /* 0x000fe2000000000d */
[----:B------:R-:W-:Y:S01]  /*0e20*/  FADD R13, R19, -12583039 ;  /* 0xcb40007f130d7421 */ /* 0x000fe20000000000 */
[----:B------:R-:W-:Y:S01]  /*0e30*/  FFMA R44, R44, 1.925963033500011079e-08, R15 ;  /* 0x32a570602c2c7823 */ /* 0x000fe2000000000f */
[----:B------:R-:W-:Y:S02]  /*0e40*/  SHF.L.U32 R17, R17, 0x17, RZ ;  /* 0x0000001711117819 */ /* 0x000fe400000006ff */
        /* <DEDUP_REMOVED lines=32> */
[----:B------:R-:W-:-:S03]  /*1050*/  SHF.L.U32 R3, R5, 0x17, RZ ;  /* 0x0000001705037819 */ /* 0x000fc600000006ff */
        /* <DEDUP_REMOVED lines=24> */
[----:B------:R-:W-:-:S02]  /*11e0*/  IMAD.SHL.U32 R12, R12, 0x800000, RZ ;  /* 0x008000000c0c7824 */ /* 0x000fc400078e00ff */
        /* <DEDUP_REMOVED lines=27> */
[----:B------:R-:W-:-:S03]  /*13a0*/  SHF.L.U32 R10, R41, 0x17, RZ ;  /* 0x00000017290a7819 */ /* 0x000fc600000006ff */
        /* <DEDUP_REMOVED lines=21> */
.L_x_11796:
        /* <DEDUP_REMOVED lines=11> */
[----:B0-----:R-:W-:Y:S05]  /*15b0*/  CALL.REL.NOINC `($__internal_216_$__cuda_sm3x_div_rn_noftz_f32_slowpath) ;  /* 0x0000001c009c7944 */ /* 0x001fea0003c00000 */
[----:B------:R-:W-:-:S07]  /*15c0*/  MOV R23, R6 ;  /* 0x0000000600177202 */ /* 0x000fce0000000f00 */
.L_x_11757:
[----:B------:R-:W-:Y:S05]  /*15d0*/  BSYNC.RECONVERGENT B3 ;  /* 0x0000000000037941 */ /* 0x000fea0003800200 */
.L_x_11756:
        /* <DEDUP_REMOVED lines=11> */
[----:B0-----:R-:W-:Y:S05]  /*1690*/  CALL.REL.NOINC `($__internal_216_$__cuda_sm3x_div_rn_noftz_f32_slowpath) ;  /* 0x0000001c00647944 */ /* 0x001fea0003c00000 */
[----:B------:R-:W-:-:S07]  /*16a0*/  MOV R41, R6 ;  /* 0x0000000600297202 */ /* 0x000fce0000000f00 */
.L_x_11759:
[----:B------:R-:W-:Y:S05]  /*16b0*/  BSYNC.RECONVERGENT B3 ;  /* 0x0000000000037941 */ /* 0x000fea0003800200 */
.L_x_11758:
        /* <DEDUP_REMOVED lines=13> */
.L_x_11761:
[----:B------:R-:W-:Y:S05]  /*1790*/  BSYNC.RECONVERGENT B3 ;  /* 0x0000000000037941 */ /* 0x000fea0003800200 */
.L_x_11760:
        /* <DEDUP_REMOVED lines=13> */
.L_x_11763:
[----:B------:R-:W-:Y:S05]  /*1870*/  BSYNC.RECONVERGENT B3 ;  /* 0x0000000000037941 */ /* 0x000fea0003800200 */
.L_x_11762:
        /* <DEDUP_REMOVED lines=12> */
[----:B------:R-:W-:-:S07]  /*1940*/  IMAD.MOV.U32 R15, RZ, RZ, R6 ;  /* 0x000000ffff0f7224 */ /* 0x000fce00078e0006 */
.L_x_11765:
[----:B------:R-:W-:Y:S05]  /*1950*/  BSYNC.RECONVERGENT B3 ;  /* 0x0000000000037941 */ /* 0x000fea0003800200 */
.L_x_11764:
        /* <DEDUP_REMOVED lines=13> */
.L_x_11767:
[----:B------:R-:W-:Y:S05]  /*1a30*/  BSYNC.RECONVERGENT B3 ;  /* 0x0000000000037941 */ /* 0x000fea0003800200 */
.L_x_11766:
        /* <DEDUP_REMOVED lines=11> */
[----:B------:R-:W-:Y:S05]  /*1af0*/  CALL.REL.NOINC `($__internal_216_$__cuda_sm3x_div_rn_noftz_f32_slowpath) ;  /* 0x00000018004c7944 */ /* 0x000fea0003c00000 */
[----:B------:R-:W-:-:S07]  /*1b00*/  MOV R42, R6 ;  /* 0x00000006002a7202 */ /* 0x000fce0000000f00 */
.L_x_11769:
[----:B------:R-:W-:Y:S05]  /*1b10*/  BSYNC.RECONVERGENT B3 ;  /* 0x0000000000037941 */ /* 0x000fea0003800200 */
.L_x_11768:
        /* <DEDUP_REMOVED lines=11> */
[----:B------:R-:W-:Y:S05]  /*1bd0*/  CALL.REL.NOINC `($__internal_216_$__cuda_sm3x_div_rn_noftz_f32_slowpath) ;  /* 0x0000001800147944 */ /* 0x000fea0003c00000 */
[----:B------:R-:W-:-:S07]  /*1be0*/  MOV R7, R6 ;  /* 0x0000000600077202 */ /* 0x000fce0000000f00 */
.L_x_11771:
[----:B------:R-:W-:Y:S05]  /*1bf0*/  BSYNC.RECONVERGENT B3 ;  /* 0x0000000000037941 */ /* 0x000fea0003800200 */
.L_x_11770:
        /* <DEDUP_REMOVED lines=13> */
.L_x_11773:
[----:B------:R-:W-:Y:S05]  /*1cd0*/  BSYNC.RECONVERGENT B3 ;  /* 0x0000000000037941 */ /* 0x000fea0003800200 */
.L_x_11772:
        /* <DEDUP_REMOVED lines=13> */
.L_x_11775:
[----:B------:R-:W-:Y:S05]  /*1db0*/  BSYNC.RECONVERGENT B3 ;  /* 0x0000000000037941 */ /* 0x000fea0003800200 */
.L_x_11774:
        /* <DEDUP_REMOVED lines=11> */
[----:B------:R-:W-:Y:S05]  /*1e70*/  CALL.REL.NOINC `($__internal_216_$__cuda_sm3x_div_rn_noftz_f32_slowpath) ;  /* 0x00000014006c7944 */ /* 0x000fea0003c00000 */
[----:B------:R-:W-:-:S07]  /*1e80*/  MOV R10, R6 ;  /* 0x00000006000a7202 */ /* 0x000fce0000000f00 */
.L_x_11777:
[----:B------:R-:W-:Y:S05]  /*1e90*/  BSYNC.RECONVERGENT B3 ;  /* 0x0000000000037941 */ /* 0x000fea0003800200 */
.L_x_11776:
        /* <DEDUP_REMOVED lines=13> */
.L_x_11779:
[----:B------:R-:W-:Y:S05]  /*1f70*/  BSYNC.RECONVERGENT B3 ;  /* 0x0000000000037941 */ /* 0x000fea0003800200 */
.L_x_11778:
        /* <DEDUP_REMOVED lines=13> */
.L_x_11781:
[----:B------:R-:W-:Y:S05]  /*2050*/  BSYNC.RECONVERGENT B3 ;  /* 0x0000000000037941 */ /* 0x000fea0003800200 */
.L_x_11780:
        /* <DEDUP_REMOVED lines=12> */
.L_x_11783:
[----:B------:R-:W-:Y:S05]  /*2120*/  BSYNC.RECONVERGENT B3 ;  /* 0x0000000000037941 */ /* 0x000fea0003800200 */
.L_x_11782:
        /* <DEDUP_REMOVED lines=96> */
.L_x_11754:
[----:B------:R-:W-:Y:S05]  /*2730*/  EXIT ;  /* 0x000000000000794d */ /* 0x000fea0003800000 */
.L_x_11755:
[----:B------:R-:W-:Y:S01]  /*2740*/  BSSY B1, `(.L_x_11785) ;  /* 0x0000007000017945 */ /* 0x000fe20003800000 */
[----:B------:R-:W-:Y:S01]  /*2750*/  MOV R12, 0x10 ;  /* 0x00000010000c7802 */ /* 0x000fe20000000f00 */
[----:B------:R-:W-:Y:S01]  /*2760*/  IMAD.MOV.U32 R11, RZ, RZ, 0x1f ;  /* 0x0000001fff0b7424 */ /* 0x000fe200078e00ff */
[----:B------:R-:W-:-:S07]  /*2770*/  MOV R15, 0xffffffff ;  /* 0xffffffff000f7802 */ /* 0x000fce0000000f00 */
[----:B------:R-:W-:Y:S05]  /*2780*/  WARPSYNC.COLLECTIVE R15, `(.L_x_11786) ;  /* 0x000000000f087348 */ /* 0x000fea0003c00000 */
[----:B------:R0:W1:Y:S02]  /*2790*/  SHFL.BFLY P6, R14, R13, R12, R11 ;  /* 0x0c00000c0d0e7389 */ /* 0x00006400000c000b */
[----:B01----:R-:W-:Y:S05]  /*27a0*/  ENDCOLLECTIVE ;  /* 0x000000000000791b */ /* 0x003fea0003800000 */
.L_x_11786:
[----:B------:R-:W-:Y:S05]  /*27b0*/  BSYNC B1 ;  /* 0x0000000000017941 */ /* 0x000fea0003800000 */
.L_x_11785:
[----:B------:R-:W-:Y:S01]  /*27c0*/  HFMA2 R11, -RZ, RZ, 0, 1.847743988037109375e-06 ;  /* 0x0000001fff0b7431 */ /* 0x000fe200000001ff */
[----:B------:R-:W-:Y:S02]  /*27d0*/  FMNMX R13, R14, R13, !PT ;  /* 0x0000000d0e0d7209 */ /* 0x000fe40007800000 */
[----:B------:R-:W-:Y:S02]  /*27e0*/  MOV R12, 0x8 ;  /* 0x00000008000c7802 */ /* 0x000fe40000000f00 */
[----:B------:R-:W-:-:S07]  /*27f0*/  MOV R15, 0xffffffff ;  /* 0xffffffff000f7802 */ /* 0x000fce0000000f00 */
[----:B------:R-:W-:Y:S05]  /*2800*/  WARPSYNC.COLLECTIVE R15, `(.L_x_11787) ;  /* 0x000000000f087348 */ /* 0x000fea0003c00000 */
[----:B------:R0:W1:Y:S02]  /*2810*/  SHFL.BFLY P6, R14, R13, R12, R11 ;  /* 0x0c00000c0d0e7389 */ /* 0x00006400000c000b */
[----:B01----:R-:W-:Y:S05]  /*2820*/  ENDCOLLECTIVE ;  /* 0x000000000000791b */ /* 0x003fea0003800000 */
.L_x_11787:
[----:B------:R-:W-:Y:S01]  /*2830*/  HFMA2 R12, -RZ, RZ, 0, 2.384185791015625e-07 ;  /* 0x00000004ff0c7431 */ /* 0x000fe200000001ff */
[----:B------:R-:W-:-:S04]  /*2840*/  FMNMX R0, R13, R14, !PT ;  /* 0x0000000e0d007209 */ /* 0x000fc80007800000 */
[----:B------:R-:W-:-:S07]  /*2850*/  MOV R13, R0 ;  /* 0x00000000000d7202 */ /* 0x000fce0000000f00 */
[----:B------:R-:W-:Y:S05]  /*2860*/  WARPSYNC.COLLECTIVE R15, `(.L_x_11788) ;  /* 0x000000000f087348 */ /* 0x000fea0003c00000 */
[----:B------:R0:W1:Y:S02]  /*2870*/  SHFL.BFLY P6, R14, R13, R12, R11 ;  /* 0x0c00000c0d0e7389 */ /* 0x00006400000c000b */
[----:B01----:R-:W-:Y:S05]  /*2880*/  ENDCOLLECTIVE ;  /* 0x000000000000791b */ /* 0x003fea0003800000 */
.L_x_11788:
[----:B------:R-:W-:Y:S01]  /*2890*/  HFMA2 R12, -RZ, RZ, 0, 1.1920928955078125e-07 ;  /* 0x00000002ff0c7431 */ /* 0x000fe200000001ff */
[----:B------:R-:W-:-:S04]  /*28a0*/  FMNMX R2, R0, R14, !PT ;  /* 0x0000000e00027209 */ /* 0x000fc80007800000 */
[----:B------:R-:W-:-:S07]  /*28b0*/  MOV R13, R2 ;  /* 0x00000002000d7202 */ /* 0x000fce0000000f00 */
[----:B------:R-:W-:Y:S05]  /*28c0*/  WARPSYNC.COLLECTIVE R15, `(.L_x_11789) ;  /* 0x000000000f087348 */ /* 0x000fea0003c00000 */
[----:B------:R0:W1:Y:S02]  /*28d0*/  SHFL.BFLY P6, R14, R13, R12, R11 ;  /* 0x0c00000c0d0e7389 */ /* 0x00006400000c000b */
[----:B01----:R-:W-:Y:S05]  /*28e0*/  ENDCOLLECTIVE ;  /* 0x000000000000791b */ /* 0x003fea0003800000 */
.L_x_11789:
[----:B------:R-:W-:Y:S01]  /*28f0*/  HFMA2 R12, -RZ, RZ, 0, 5.9604644775390625e-08 ;  /* 0x00000001ff0c7431 */ /* 0x000fe200000001ff */
[----:B------:R-:W-:-:S04]  /*2900*/  FMNMX R3, R2, R14, !PT ;  /* 0x0000000e02037209 */ /* 0x000fc80007800000 */
[----:B------:R-:W-:-:S07]  /*2910*/  MOV R13, R3 ;  /* 0x00000003000d7202 */ /* 0x000fce0000000f00 */
[----:B------:R-:W-:Y:S05]  /*2920*/  WARPSYNC.COLLECTIVE R15, `(.L_x_11790) ;  /* 0x000000000f087348 */ /* 0x000fea0003c00000 */
[----:B------:R0:W1:Y:S02]  /*2930*/  SHFL.BFLY P6, R14, R13, R12, R11 ;  /* 0x0c00000c0d0e7389 */ /* 0x00006400000c000b */
[----:B01----:R-:W-:Y:S05]  /*2940*/  ENDCOLLECTIVE ;  /* 0x000000000000791b */ /* 0x003fea0003800000 */
.L_x_11790:
[----:B------:R-:W-:Y:S01]  /*2950*/  IMAD.MOV.U32 R13, RZ, RZ, 0x3bbb989d ;  /* 0x3bbb989dff0d7424 */ /* 0x000fe200078e00ff */
        /* <DEDUP_REMOVED lines=92> */
[----:B------:R-:W-:-:S03]  /*2f20*/  IMAD.SHL.U32 R10, R10, 0x800000, RZ ;  /* 0x008000000a0a7824 */ /* 0x000fc600078e00ff */
        /* <DEDUP_REMOVED lines=22> */
[----:B------:R-:W-:Y:S02]  /*3090*/  SHF.L.U32 R18, R18, 0x17, RZ ;  /* 0x0000001712127819 */ /* 0x000fe400000006ff */
        /* <DEDUP_REMOVED lines=32> */
.L_x_11791:
[----:B------:R-:W-:Y:S02]  /*32a0*/  HFMA2 R12, -RZ, RZ, 0, 4.76837158203125e-07 ;  /* 0x00000008ff0c7431 */ /* 0x000fe400000001ff */
[----:B------:R-:W-:-:S05]  /*32b0*/  FADD R22, R13, R14 ;  /* 0x0000000e0d167221 */ /* 0x000fca0000000000 */
[----:B------:R-:W-:-:S07]  /*32c0*/  MOV R13, R22 ;  /* 0x00000016000d7202 */ /* 0x000fce0000000f00 */
[----:B------:R-:W-:Y:S05]  /*32d0*/  WARPSYNC.COLLECTIVE R15, `(.L_x_11792) ;  /* 0x000000000f087348 */ /* 0x000fea0003c00000 */
[----:B------:R0:W1:Y:S02]  /*32e0*/  SHFL.BFLY P6, R14, R13, R12, R11 ;  /* 0x0c00000c0d0e7389 */ /* 0x00006400000c000b */
[----:B01----:R-:W-:Y:S05]  /*32f0*/  ENDCOLLECTIVE ;  /* 0x000000000000791b */ /* 0x003fea0003800000 */
.L_x_11792:
[----:B------:R-:W-:Y:S02]  /*3300*/  IMAD.MOV.U32 R12, RZ, RZ, 0x4 ;  /* 0x00000004ff0c7424 */ /* 0x000fe400078e00ff */
[----:B------:R-:W-:-:S05]  /*3310*/  FADD R23, R22, R14 ;  /* 0x0000000e16177221 */ /* 0x000fca0000000000 */
[----:B------:R-:W-:-:S07]  /*3320*/  MOV R13, R23 ;  /* 0x00000017000d7202 */ /* 0x000fce0000000f00 */
[----:B------:R-:W-:Y:S05]  /*3330*/  WARPSYNC.COLLECTIVE R15, `(.L_x_11793) ;  /* 0x000000000f087348 */ /* 0x000fea0003c00000 */
[----:B------:R0:W1:Y:S02]  /*3340*/  SHFL.BFLY P6, R14, R13, R12, R11 ;  /* 0x0c00000c0d0e7389 */ /* 0x00006400000c000b */
[----:B01----:R-:W-:Y:S05]  /*3350*/  ENDCOLLECTIVE ;  /* 0x000000000000791b */ /* 0x003fea0003800000 */
.L_x_11793:
[----:B------:R-:W-:Y:S02]  /*3360*/  HFMA2 R12, -RZ, RZ, 0, 1.1920928955078125e-07 ;  /* 0x00000002ff0c7431 */ /* 0x000fe400000001ff */
[----:B------:R-:W-:-:S05]  /*3370*/  FADD R41, R23, R14 ;  /* 0x0000000e17297221 */ /* 0x000fca0000000000 */
[----:B------:R-:W-:-:S07]  /*3380*/  MOV R13, R41 ;  /* 0x00000029000d7202 */ /* 0x000fce0000000f00 */
[----:B------:R-:W-:Y:S05]  /*3390*/  WARPSYNC.COLLECTIVE R15, `(.L_x_11794) ;  /* 0x000000000f087348 */ /* 0x000fea0003c00000 */
[----:B------:R0:W1:Y:S02]  /*33a0*/  SHFL.BFLY P6, R14, R13, R12, R11 ;  /* 0x0c00000c0d0e7389 */ /* 0x00006400000c000b */
[----:B01----:R-:W-:Y:S05]  /*33b0*/  ENDCOLLECTIVE ;  /* 0x000000000000791b */ /* 0x003fea0003800000 */
.L_x_11794:
[----:B------:R-:W-:Y:S02]  /*33c0*/  HFMA2 R12, -RZ, RZ, 0, 5.9604644775390625e-08 ;  /* 0x00000001ff0c7431 */ /* 0x000fe400000001ff */
[----:B------:R-:W-:-:S05]  /*33d0*/  FADD R42, R41, R14 ;  /* 0x0000000e292a7221 */ /* 0x000fca0000000000 */
[----:B------:R-:W-:-:S07]  /*33e0*/  MOV R13, R42 ;  /* 0x0000002a000d7202 */ /* 0x000fce0000000f00 */
[----:B------:R-:W-:Y:S05]  /*33f0*/  WARPSYNC.COLLECTIVE R15, `(.L_x_11795) ;  /* 0x000000000f087348 */ /* 0x000fea0003c00000 */
[----:B------:R0:W1:Y:S02]  /*3400*/  SHFL.BFLY P6, R14, R13, R12, R11 ;  /* 0x0c00000c0d0e7389 */ /* 0x00006400000c000b */
[----:B01----:R-:W-:Y:S05]  /*3410*/  ENDCOLLECTIVE ;  /* 0x000000000000791b */ /* 0x003fea0003800000 */
.L_x_11795:
[----:B------:R-:W-:Y:S05]  /*3420*/  BRA `(.L_x_11796) ;  /* 0xffffffe000347947 */ /* 0x000fea000383ffff */
        .weak           $__internal_216_$__cuda_sm3x_div_rn_noftz_f32_slowpath
        .type           $__internal_216_$__cuda_sm3x_div_rn_noftz_f32_slowpath,@function
        .size           $__internal_216_$__cuda_sm3x_div_rn_noftz_f32_slowpath,(.L_x_25668 - $__internal_216_$__cuda_sm3x_div_rn_noftz_f32_slowpath)
$__internal_216_$__cuda_sm3x_div_rn_noftz_f32_slowpath:
        /* <DEDUP_REMOVED lines=35> */
.L_x_11798:
        /* <DEDUP_REMOVED lines=51> */
.L_x_11805:
[----:B------:R-:W-:-:S04]  /*3990*/  LOP3.LUT R6, R6, 0x80000000, RZ, 0xc0, !PT ;  /* 0x8000000006067812 */ /* 0x000fc800078ec0ff */
[----:B------:R-:W-:Y:S01]  /*39a0*/  LOP3.LUT R6, R6, 0x7f800000, RZ, 0xfc, !PT ;  /* 0x7f80000006067812 */ /* 0x000fe200078efcff */
[----:B------:R-:W-:Y:S06]  /*39b0*/  BRA `(.L_x_11806) ;  /* 0x0000000000047947 */ /* 0x000fec0003800000 */
.L_x_11804:
[----:B------:R-:W-:-:S07]  /*39c0*/  LEA R6, R46, R6, 0x17 ;  /* 0x000000062e067211 */ /* 0x000fce00078eb8ff */
.L_x_11806:
[----:B------:R-:W-:Y:S05]  /*39d0*/  BSYNC.RECONVERGENT B2 ;  /* 0x0000000000027941 */ /* 0x000fea0003800200 */
.L_x_11803:
[----:B------:R-:W-:Y:S05]  /*39e0*/  BRA `(.L_x_11807) ;  /* 0x0000000000207947 */ /* 0x000fea0003800000 */
.L_x_11802:
[----:B------:R-:W-:-:S04]  /*39f0*/  LOP3.LUT R6, R45, 0x80000000, R6, 0x48, !PT ;  /* 0x800000002d067812 */ /* 0x000fc800078e4806 */
[----:B------:R-:W-:Y:S01]  /*3a00*/  LOP3.LUT R6, R6, 0x7f800000, RZ, 0xfc, !PT ;  /* 0x7f80000006067812 */ /* 0x000fe200078efcff */
[----:B------:R-:W-:Y:S06]  /*3a10*/  BRA `(.L_x_11807) ;  /* 0x0000000000147947 */ /* 0x000fec0003800000 */
.L_x_11801:
[----:B------:R-:W-:Y:S01]  /*3a20*/  LOP3.LUT R6, R45, 0x80000000, R6, 0x48, !PT ;  /* 0x800000002d067812 */ /* 0x000fe200078e4806 */
[----:B------:R-:W-:Y:S06]  /*3a30*/  BRA `(.L_x_11807) ;  /* 0x00000000000c7947 */ /* 0x000fec0003800000 */
.L_x_11800:
[----:B------:R-:W0:Y:S01]  /*3a40*/  MUFU.RSQ R6, -QNAN ;  /* 0xffc0000000067908 */ /* 0x000e220000001400 */
[----:B------:R-:W-:Y:S05]  /*3a50*/  BRA `(.L_x_11807) ;  /* 0x0000000000047947 */ /* 0x000fea0003800000 */
.L_x_11799:
[----:B------:R-:W-:-:S07]  /*3a60*/  FADD.FTZ R6, R6, R11 ;  /* 0x0000000b06067221 */ /* 0x000fce0000010000 */
.L_x_11807:
[----:B------:R-:W-:Y:S05]  /*3a70*/  BSYNC.RECONVERGENT B1 ;  /* 0x0000000000017941 */ /* 0x000fea0003800200 */
.L_x_11797:
[----:B------:R-:W-:-:S04]  /*3a80*/  HFMA2 R13, -RZ, RZ, 0, 0 ;  /* 0x00000000ff0d7431 */ /* 0x000fc800000001ff */
[----:B0-----:R-:W-:Y:S05]  /*3a90*/  RET.REL.NODEC R12 `(_Z15SoftmaxWarpImplI10DirectLoadI6__halffE11DirectStoreIfS1_EfLi1ELi14ELi32ELi1ELb1EL9Algorithm0EEvT_T0_ll) ;  /* 0xffffffc40c587950 */ /* 0x001fea0003c3ffff */
.L_x_11808:
        /* <DEDUP_REMOVED lines=14> */
.L_x_25668:


//--------------------- .text._Z15SoftmaxWarpImplI10DirectLoadI6__halffE11DirectStoreIfS1_EfLi1ELi14ELi32ELi1ELb0EL9Algorithm0EEvT_T0_ll --------------------------
	.section	.text._Z15SoftmaxWarpImplI10DirectLoadI6__halffE11DirectStoreIfS1_EfLi1ELi14ELi32ELi1ELb0EL9Algorithm0EEvT_T0_ll,"ax",@progbits
	.align	128
        .global         _Z15SoftmaxWarpImplI10DirectLoadI6__halffE11DirectStoreIfS1_EfLi1ELi14ELi32ELi1ELb0EL9Algorithm0EEvT_T0_ll
        .type           _Z15SoftmaxWarpImplI10DirectLoadI6__halffE11DirectStoreIfS1_EfLi1ELi14ELi32ELi1ELb0EL9Algorithm0EEvT_T0_ll,@function
        .size           _Z15SoftmaxWarpImplI10DirectLoadI6__halffE11DirectStoreIfS1_EfLi1ELi14ELi32ELi1ELb0EL9Algorithm0EEvT_T0_ll,(.L_x_25669 - _Z15SoftmaxWarpImplI10DirectLoadI6__halffE11DirectStoreIfS1_EfLi1ELi14ELi32ELi1ELb0EL9Algorithm0EEvT_T0_ll)
        .other          _Z15SoftmaxWarpImplI10DirectLoadI6__halffE11DirectStoreIfS1_EfLi1ELi14ELi32ELi1ELb0EL9Algorithm0EEvT_T0_ll,@"STO_CUDA_ENTRY STV_DEFAULT"
_Z15SoftmaxWarpImplI10DirectLoadI6__halffE11DirectStoreIfS1_EfLi1ELi14ELi32ELi1ELb0EL9Algorithm0EEvT_T0_ll:
.text._Z15SoftmaxWarpImplI10DirectLoadI6__halffE11DirectStoreIfS1_EfLi1ELi14ELi32ELi1ELb0EL9Algorithm0EEvT_T0_ll:
        /* <DEDUP_REMOVED lines=24> */
.L_x_11809:
        /* <DEDUP_REMOVED lines=13> */
.L_x_11839:
        /* <DEDUP_REMOVED lines=222> */
.L_x_11851:
        /* <DEDUP_REMOVED lines=12> */
[----:B0-----:R-:W-:Y:S05]  /*10f0*/  CALL.REL.NOINC `($__internal_217_$__cuda_sm3x_div_rn_noftz_f32_slowpath) ;  /* 0x0000001c00287944 */ /* 0x001fea0003c00000 */
[----:B------:R-:W-:-:S07]  /*1100*/  MOV R14, R11 ;  /* 0x0000000b000e7202 */ /* 0x000fce0000000f00 */
.L_x_11812:
[----:B------:R-:W-:Y:S05]  /*1110*/  BSYNC.RECONVERGENT B2 ;  /* 0x0000000000027941 */ /* 0x000fea0003800200 */
.L_x_11811:
        /* <DEDUP_REMOVED lines=12> */
[----:B0-----:R-:W-:Y:S05]  /*11e0*/  CALL.REL.NOINC `($__internal_217_$__cuda_sm3x_div_rn_noftz_f32_slowpath) ;  /* 0x0000001800ec7944 */ /* 0x001fea0003c00000 */
[----:B------:R-:W-:-:S07]  /*11f0*/  MOV R15, R11 ;  /* 0x0000000b000f7202 */ /* 0x000fce0000000f00 */
.L_x_11814:
[----:B------:R-:W-:Y:S05]  /*1200*/  BSYNC.RECONVERGENT B2 ;  /* 0x0000000000027941 */ /* 0x000fea0003800200 */
.L_x_11813:
        /* <DEDUP_REMOVED lines=14> */
.L_x_11816:
[----:B------:R-:W-:Y:S05]  /*12f0*/  BSYNC.RECONVERGENT B2 ;  /* 0x0000000000027941 */ /* 0x000fea0003800200 */
.L_x_11815:
        /* <DEDUP_REMOVED lines=14> */
.L_x_11818:
[----:B------:R-:W-:Y:S05]  /*13e0*/  BSYNC.RECONVERGENT B2 ;  /* 0x0000000000027941 */ /* 0x000fea0003800200 */
.L_x_11817:
        /* <DEDUP_REMOVED lines=14> */
.L_x_11820:
[----:B------:R-:W-:Y:S05]  /*14d0*/  BSYNC.RECONVERGENT B2 ;  /* 0x0000000000027941 */ /* 0x000fea0003800200 */
.L_x_11819:
        /* <DEDUP_REMOVED lines=14> */
.L_x_11822:
[----:B------:R-:W-:Y:S05]  /*15c0*/  BSYNC.RECONVERGENT B2 ;  /* 0x0000000000027941 */ /* 0x000fea0003800200 */
.L_x_11821:
        /* <DEDUP_REMOVED lines=14> */
.L_x_11824:
[----:B------:R-:W-:Y:S05]  /*16b0*/  BSYNC.RECONVERGENT B2 ;  /* 0x0000000000027941 */ /* 0x000fea0003800200 */
.L_x_11823:
        /* <DEDUP_REMOVED lines=14> */
.L_x_11826:
[----:B------:R-:W-:Y:S05]  /*17a0*/  BSYNC.RECONVERGENT B2 ;  /* 0x0000000000027941 */ /* 0x000fea0003800200 */
.L_x_11825:
        /* <DEDUP_REMOVED lines=14> */
.L_x_11828:
[----:B------:R-:W-:Y:S05]  /*1890*/  BSYNC.RECONVERGENT B2 ;  /* 0x0000000000027941 */ /* 0x000fea0003800200 */
.L_x_11827:
        /* <DEDUP_REMOVED lines=14> */
.L_x_11830:
[----:B------:R-:W-:Y:S05]  /*1980*/  BSYNC.RECONVERGENT B2 ;  /* 0x0000000000027941 */ /* 0x000fea0003800200 */
.L_x_11829:
        /* <DEDUP_REMOVED lines=14> */
.L_x_11832:
[----:B------:R-:W-:Y:S05]  /*1a70*/  BSYNC.RECONVERGENT B2 ;  /* 0x0000000000027941 */ /* 0x000fea0003800200 */
.L_x_11831:
        /* <DEDUP_REMOVED lines=14> */
.L_x_11834:
[----:B------:R-:W-:Y:S05]  /*1b60*/  BSYNC.RECONVERGENT B2 ;  /* 0x0000000000027941 */ /* 0x000fea0003800200 */
.L_x_11833:
        /* <DEDUP_REMOVED lines=14> */
.L_x_11836:
[----:B------:R-:W-:Y:S05]  /*1c50*/  BSYNC.RECONVERGENT B2 ;  /* 0x0000000000027941 */ /* 0x000fea0003800200 */
.L_x_11835:
        /* <DEDUP_REMOVED lines=14> */
.L_x_11838:
[----:B------:R-:W-:Y:S05]  /*1d40*/  BSYNC.RECONVERGENT B2 ;  /* 0x0000000000027941 */ /* 0x000fea0003800200 */
.L_x_11837:
        /* <DEDUP_REMOVED lines=25> */
[----:B------:R-:W-:Y:S02]  /*1ee0*/  F2FP.F16.F32.PACK_AB R4, R5, R4 ;  /* 0x000000040504723e */ /* 0x000fe400000000ff */
[----:B------:R-:W-:Y:S02]  /*1ef0*/  ISETP.GE.AND.EX P0, PT, R22, UR45, PT, P0 ;  /* 0x0000002d16007c0c */ /* 0x000fe4000bf06300 */
[----:B------:R-:W-:Y:S02]  /*1f00*/  F2FP.F16.F32.PACK_AB R0, R27, R0 ;  /* 0x000000001b00723e */ /* 0x000fe400000000ff */
[----:B------:R-:W-:Y:S01]  /*1f10*/  PRMT R5, R2, 0x7632, R5 ;  /* 0x0000763202057816 */ /* 0x000fe20000000005 */
[----:B------:R-:W-:Y:S01]  /*1f20*/  STG.E.U16 desc[UR12][R10.64+0x180], R4 ;  /* 0x000180040a007986 */ /* 0x000fe2000c10150c */
[----:B------:R-:W-:-:S02]  /*1f30*/  F2FP.F16.F32.PACK_AB R14, R15, R14 ;  /* 0x0000000e0f0e723e */ /* 0x000fc400000000ff */
[----:B------:R-:W-:Y:S01]  /*1f40*/  F2FP.F16.F32.PACK_AB R6, R7, R6 ;  /* 0x000000060706723e */ /* 0x000fe200000000ff */
[----:B------:R2:W-:Y:S01]  /*1f50*/  STG.E.U16 desc[UR8][R10.64+0x80], R0 ;  /* 0x000080000a007986 */ /* 0x0005e2000c101508 */
[----:B------:R-:W-:Y:S02]  /*1f60*/  F2FP.F16.F32.PACK_AB R8, R8, R31 ;  /* 0x0000001f0808723e */ /* 0x000fe400000000ff */
[----:B------:R-:W-:Y:S01]  /*1f70*/  F2FP.F16.F32.PACK_AB R16, R17, R16 ;  /* 0x000000101110723e */ /* 0x000fe200000000ff */
        /* <DEDUP_REMOVED lines=19> */
.L_x_11810:
[----:B------:R-:W-:Y:S01]  /*20b0*/  BSSY B0, `(.L_x_11840) ;  /* 0x0000007000007945 */ /* 0x000fe20003800000 */
[----:B------:R-:W-:Y:S02]  /*20c0*/  MOV R12, 0x10 ;  /* 0x00000010000c7802 */ /* 0x000fe40000000f00 */
[----:B------:R-:W-:Y:S02]  /*20d0*/  MOV R11, 0x1f ;  /* 0x0000001f000b7802 */ /* 0x000fe40000000f00 */
[----:B------:R-:W-:-:S07]  /*20e0*/  MOV R15, 0xffffffff ;  /* 0xffffffff000f7802 */ /* 0x000fce0000000f00 */
[----:B0-----:R-:W-:Y:S05]  /*20f0*/  WARPSYNC.COLLECTIVE R15, `(.L_x_11841) ;  /* 0x000000000f087348 */ /* 0x001fea0003c00000 */
[----:B------:R1:W2:Y:S02]  /*2100*/  SHFL.BFLY P6, R14, R13, R12, R11 ;  /* 0x0c00000c0d0e7389 */ /* 0x0002a400000c000b */
[----:B012---:R-:W-:Y:S05]  /*2110*/  ENDCOLLECTIVE ;  /* 0x000000000000791b */ /* 0x007fea0003800000 */
.L_x_11841:
[----:B------:R-:W-:Y:S05]  /*2120*/  BSYNC B0 ;  /* 0x0000000000007941 */ /* 0x000fea0003800000 */
.L_x_11840:
[----:B------:R-:W-:Y:S01]  /*2130*/  HFMA2 R11, -RZ, RZ, 0, 1.847743988037109375e-06 ;  /* 0x0000001fff0b7431 */ /* 0x000fe200000001ff */
[----:B------:R-:W-:Y:S02]  /*2140*/  FMNMX R13, R13, R14, !PT ;  /* 0x0000000e0d0d7209 */ /* 0x000fe40007800000 */
[----:B------:R-:W-:Y:S02]  /*2150*/  MOV R12, 0x8 ;  /* 0x00000008000c7802 */ /* 0x000fe40000000f00 */
[----:B------:R-:W-:-:S07]  /*2160*/  MOV R15, 0xffffffff ;  /* 0xffffffff000f7802 */ /* 0x000fce0000000f00 */
[----:B------:R-:W-:Y:S05]  /*2170*/  WARPSYNC.COLLECTIVE R15, `(.L_x_11842) ;  /* 0x000000000f087348 */ /* 0x000fea0003c00000 */
[----:B------:R0:W1:Y:S02]  /*2180*/  SHFL.BFLY P6, R14, R13, R12, R11 ;  /* 0x0c00000c0d0e7389 */ /* 0x00006400000c000b */
[----:B01----:R-:W-:Y:S05]  /*2190*/  ENDCOLLECTIVE ;  /* 0x000000000000791b */ /* 0x003fea0003800000 */
.L_x_11842:
[----:B------:R-:W-:Y:S01]  /*21a0*/  HFMA2 R12, -RZ, RZ, 0, 2.384185791015625e-07 ;  /* 0x00000004ff0c7431 */ /* 0x000fe200000001ff */
[----:B------:R-:W-:-:S04]  /*21b0*/  FMNMX R0, R13, R14, !PT ;  /* 0x0000000e0d007209 */ /* 0x000fc80007800000 */
[----:B------:R-:W-:-:S07]  /*21c0*/  MOV R13, R0 ;  /* 0x00000000000d7202 */ /* 0x000fce0000000f00 */
[----:B------:R-:W-:Y:S05]  /*21d0*/  WARPSYNC.COLLECTIVE R15, `(.L_x_11843) ;  /* 0x000000000f087348 */ /* 0x000fea0003c00000 */
[----:B------:R0:W1:Y:S02]  /*21e0*/  SHFL.BFLY P6, R14, R13, R12, R11 ;  /* 0x0c00000c0d0e7389 */ /* 0x00006400000c000b */
[----:B01----:R-:W-:Y:S05]  /*21f0*/  ENDCOLLECTIVE ;  /* 0x000000000000791b */ /* 0x003fea0003800000 */
.L_x_11843:
[----:B------:R-:W-:Y:S01]  /*2200*/  HFMA2 R12, -RZ, RZ, 0, 1.1920928955078125e-07 ;  /* 0x00000002ff0c7431 */ /* 0x000fe200000001ff */
[----:B------:R-:W-:-:S04]  /*2210*/  FMNMX R2, R0, R14, !PT ;  /* 0x0000000e00027209 */ /* 0x000fc80007800000 */
[----:B------:R-:W-:-:S07]  /*2220*/  MOV R13, R2 ;  /* 0x00000002000d7202 */ /* 0x000fce0000000f00 */
[----:B------:R-:W-:Y:S05]  /*2230*/  WARPSYNC.COLLECTIVE R15, `(.L_x_11844) ;  /* 0x000000000f087348 */ /* 0x000fea0003c00000 */
[----:B------:R0:W1:Y:S02]  /*2240*/  SHFL.BFLY P6, R14, R13, R12, R11 ;  /* 0x0c00000c0d0e7389 */ /* 0x00006400000c000b */
[----:B01----:R-:W-:Y:S05]  /*2250*/  ENDCOLLECTIVE ;  /* 0x000000000000791b */ /* 0x003fea0003800000 */
.L_x_11844:
[----:B------:R-:W-:Y:S01]  /*2260*/  HFMA2 R12, -RZ, RZ, 0, 5.9604644775390625e-08 ;  /* 0x00000001ff0c7431 */ /* 0x000fe200000001ff */
[----:B------:R-:W-:-:S04]  /*2270*/  FMNMX R3, R2, R14, !PT ;  /* 0x0000000e02037209 */ /* 0x000fc80007800000 */
[----:B------:R-:W-:-:S07]  /*2280*/  MOV R13, R3 ;  /* 0x00000003000d7202 */ /* 0x000fce0000000f00 */
[----:B------:R-:W-:Y:S05]  /*2290*/  WARPSYNC.COLLECTIVE R15, `(.L_x_11845) ;  /* 0x000000000f087348 */ /* 0x000fea0003c00000 */
[----:B------:R0:W1:Y:S02]  /*22a0*/  SHFL.BFLY P6, R14, R13, R12, R11 ;  /* 0x0c00000c0d0e7389 */ /* 0x00006400000c000b */
[----:B01----:R-:W-:Y:S05]  /*22b0*/  ENDCOLLECTIVE ;  /* 0x000000000000791b */ /* 0x003fea0003800000 */
.L_x_11845:
        /* <DEDUP_REMOVED lines=149> */
.L_x_11846:
[----:B------:R-:W-:Y:S02]  /*2c10*/  HFMA2 R12, -RZ, RZ, 0, 4.76837158203125e-07 ;  /* 0x00000008ff0c7431 */ /* 0x000fe400000001ff */
[----:B------:R-:W-:-:S05]  /*2c20*/  FADD R26, R13, R14 ;  /* 0x0000000e0d1a7221 */ /* 0x000fca0000000000 */
[----:B------:R-:W-:-:S07]  /*2c30*/  MOV R13, R26 ;  /* 0x0000001a000d7202 */ /* 0x000fce0000000f00 */
[----:B------:R-:W-:Y:S05]  /*2c40*/  WARPSYNC.COLLECTIVE R15, `(.L_x_11847) ;  /* 0x000000000f087348 */ /* 0x000fea0003c00000 */
[----:B------:R0:W1:Y:S02]  /*2c50*/  SHFL.BFLY P6, R14, R13, R12, R11 ;  /* 0x0c00000c0d0e7389 */ /* 0x00006400000c000b */
[----:B01----:R-:W-:Y:S05]  /*2c60*/  ENDCOLLECTIVE ;  /* 0x000000000000791b */ /* 0x003fea0003800000 */
.L_x_11847:
[----:B------:R-:W-:Y:S02]  /*2c70*/  HFMA2 R12, -RZ, RZ, 0, 2.384185791015625e-07 ;  /* 0x00000004ff0c7431 */ /* 0x000fe400000001ff */
[----:B------:R-:W-:-:S05]  /*2c80*/  FADD R27, R26, R14 ;  /* 0x0000000e1a1b7221 */ /* 0x000fca0000000000 */
[----:B------:R-:W-:-:S07]  /*2c90*/  MOV R13, R27 ;  /* 0x0000001b000d7202 */ /* 0x000fce0000000f00 */
[----:B------:R-:W-:Y:S05]  /*2ca0*/  WARPSYNC.COLLECTIVE R15, `(.L_x_11848) ;  /* 0x000000000f087348 */ /* 0x000fea0003c00000 */
[----:B------:R0:W1:Y:S02]  /*2cb0*/  SHFL.BFLY P6, R14, R13, R12, R11 ;  /* 0x0c00000c0d0e7389 */ /* 0x00006400000c000b */
[----:B01----:R-:W-:Y:S05]  /*2cc0*/  ENDCOLLECTIVE ;  /* 0x000000000000791b */ /* 0x003fea0003800000 */
.L_x_11848:
[----:B------:R-:W-:Y:S02]  /*2cd0*/  HFMA2 R12, -RZ, RZ, 0, 1.1920928955078125e-07 ;  /* 0x00000002ff0c7431 */ /* 0x000fe400000001ff */
[----:B------:R-:W-:-:S05]  /*2ce0*/  FADD R28, R27, R14 ;  /* 0x0000000e1b1c7221 */ /* 0x000fca0000000000 */
[----:B------:R-:W-:-:S07]  /*2cf0*/  MOV R13, R28 ;  /* 0x0000001c000d7202 */ /* 0x000fce0000000f00 */
[----:B------:R-:W-:Y:S05]  /*2d00*/  WARPSYNC.COLLECTIVE R15, `(.L_x_11849) ;  /* 0x000000000f087348 */ /* 0x000fea0003c00000 */
[----:B------:R0:W1:Y:S02]  /*2d10*/  SHFL.BFLY P6, R14, R13, R12, R11 ;  /* 0x0c00000c0d0e7389 */ /* 0x00006400000c000b */
[----:B01----:R-:W-:Y:S05]  /*2d20*/  ENDCOLLECTIVE ;  /* 0x000000000000791b */ /* 0x003fea0003800000 */
.L_x_11849:
[----:B------:R-:W-:Y:S02]  /*2d30*/  HFMA2 R12, -RZ, RZ, 0, 5.9604644775390625e-08 ;  /* 0x00000001ff0c7431 */ /* 0x000fe400000001ff */
[----:B------:R-:W-:-:S05]  /*2d40*/  FADD R29, R28, R14 ;  /* 0x0000000e1c1d7221 */ /* 0x000fca0000000000 */
[----:B------:R-:W-:-:S07]  /*2d50*/  MOV R13, R29 ;  /* 0x0000001d000d7202 */ /* 0x000fce0000000f00 */
[----:B------:R-:W-:Y:S05]  /*2d60*/  WARPSYNC.COLLECTIVE R15, `(.L_x_11850) ;  /* 0x000000000f087348 */ /* 0x000fea0003c00000 */
[----:B------:R0:W1:Y:S02]  /*2d70*/  SHFL.BFLY P6, R14, R13, R12, R11 ;  /* 0x0c00000c0d0e7389 */ /* 0x00006400000c000b */
[----:B01----:R-:W-:Y:S05]  /*2d80*/  ENDCOLLECTIVE ;  /* 0x000000000000791b */ /* 0x003fea0003800000 */
.L_x_11850:
[----:B------:R-:W-:Y:S05]  /*2d90*/  BRA `(.L_x_11851) ;  /* 0xffffffe000a47947 */ /* 0x000fea000383ffff */
        .weak           $__internal_217_$__cuda_sm3x_div_rn_noftz_f32_slowpath
        .type           $__internal_217_$__cuda_sm3x_div_rn_noftz_f32_slowpath,@function
        .size           $__internal_217_$__cuda_sm3x_div_rn_noftz_f32_slowpath,(.L_x_25669 - $__internal_217_$__cuda_sm3x_div_rn_noftz_f32_slowpath)
$__internal_217_$__cuda_sm3x_div_rn_noftz_f32_slowpath:
        /* <DEDUP_REMOVED lines=34> */
.L_x_11853:
        /* <DEDUP_REMOVED lines=51> */
.L_x_11860:
[----:B------:R-:W-:-:S04]  /*32f0*/  LOP3.LUT R11, R11, 0x80000000, RZ, 0xc0, !PT ;  /* 0x800000000b0b7812 */ /* 0x000fc800078ec0ff */
[----:B------:R-:W-:Y:S01]  /*3300*/  LOP3.LUT R11, R11, 0x7f800000, RZ, 0xfc, !PT ;  /* 0x7f8000000b0b7812 */ /* 0x000fe200078efcff */
[----:B------:R-:W-:Y:S06]  /*3310*/  BRA `(.L_x_11861) ;  /* 0x0000000000047947 */ /* 0x000fec0003800000 */
.L_x_11859:
[----:B------:R-:W-:-:S07]  /*3320*/  LEA R11, R30, R11, 0x17 ;  /* 0x0000000b1e0b7211 */ /* 0x000fce00078eb8ff */
.L_x_11861:
[----:B------:R-:W-:Y:S05]  /*3330*/  BSYNC.RECONVERGENT B1 ;  /* 0x0000000000017941 */ /* 0x000fea0003800200 */
.L_x_11858:
[----:B------:R-:W-:Y:S05]  /*3340*/  BRA `(.L_x_11862) ;  /* 0x0000000000207947 */ /* 0x000fea0003800000 */
.L_x_11857:
[----:B------:R-:W-:-:S04]  /*3350*/  LOP3.LUT R11, R12, 0x80000000, R19, 0x48, !PT ;  /* 0x800000000c0b7812 */ /* 0x000fc800078e4813 */
[----:B------:R-:W-:Y:S01]  /*3360*/  LOP3.LUT R11, R11, 0x7f800000, RZ, 0xfc, !PT ;  /* 0x7f8000000b0b7812 */ /* 0x000fe200078efcff */
[----:B------:R-:W-:Y:S06]  /*3370*/  BRA `(.L_x_11862) ;  /* 0x0000000000147947 */ /* 0x000fec0003800000 */
.L_x_11856:
[----:B------:R-:W-:Y:S01]  /*3380*/  LOP3.LUT R11, R12, 0x80000000, R19, 0x48, !PT ;  /* 0x800000000c0b7812 */ /* 0x000fe200078e4813 */
[----:B------:R-:W-:Y:S06]  /*3390*/  BRA `(.L_x_11862) ;  /* 0x00000000000c7947 */ /* 0x000fec0003800000 */
.L_x_11855:
[----:B------:R-:W0:Y:S01]  /*33a0*/  MUFU.RSQ R11, -QNAN ;  /* 0xffc00000000b7908 */ /* 0x000e220000001400 */
[----:B------:R-:W-:Y:S05]  /*33b0*/  BRA `(.L_x_11862) ;  /* 0x0000000000047947 */ /* 0x000fea0003800000 */
.L_x_11854:
[----:B------:R-:W-:-:S07]  /*33c0*/  FADD.FTZ R11, R19, R12 ;  /* 0x0000000c130b7221 */ /* 0x000fce0000010000 */
.L_x_11862:
[----:B------:R-:W-:Y:S05]  /*33d0*/  BSYNC.RECONVERGENT B0 ;  /* 0x0000000000007941 */ /* 0x000fea0003800200 */
.L_x_11852:
[----:B------:R-:W-:Y:S01]  /*33e0*/  HFMA2 R13, -RZ, RZ, 0, 0 ;  /* 0x00000000ff0d7431 */ /* 0x000fe200000001ff */
[----:B------:R-:W-:-:S04]  /*33f0*/  MOV R12, R26 ;  /* 0x0000001a000c7202 */ /* 0x000fc80000000f00 */
[----:B0-----:R-:W-:Y:S05]  /*3400*/  RET.REL.NODEC R12 `(_Z15SoftmaxWarpImplI10DirectLoadI6__halffE11DirectStoreIfS1_EfLi1ELi14ELi32ELi1ELb0EL9Algorithm0EEvT_T0_ll) ;  /* 0xffffffc80cfc7950 */ /* 0x001fea0003c3ffff */
.L_x_11863:
        /* <DEDUP_REMOVED lines=15> */
.L_x_25669:


//--------------------- .text._Z15SoftmaxWarpImplI10DirectLoadI6__halffE11DirectStoreIfS1_EfLi1ELi13ELi32ELi1ELb1EL9Algorithm0EEvT_T0_ll --------------------------
	.section	.text._Z15SoftmaxWarpImplI10DirectLoadI6__halffE11DirectStoreIfS1_EfLi1ELi13ELi32ELi1ELb1EL9Algorithm0EEvT_T0_ll,"ax",@progbits
	.align	128
        .global         _Z15SoftmaxWarpImplI10DirectLoadI6__halffE11DirectStoreIfS1_EfLi1ELi13ELi32ELi1ELb1EL9Algorithm0EEvT_T0_ll
        .type           _Z15SoftmaxWarpImplI10DirectLoadI6__halffE11DirectStoreIfS1_EfLi1ELi13ELi32ELi1ELb1EL9Algorithm0EEvT_T0_ll,@function
        .size           _Z15SoftmaxWarpImplI10DirectLoadI6__halffE11DirectStoreIfS1_EfLi1ELi13ELi32ELi1ELb1EL9Algorithm0EEvT_T0_ll,(.L_x_25670 - _Z15SoftmaxWarpImplI10DirectLoadI6__halffE11DirectStoreIfS1_EfLi1ELi13ELi32ELi1ELb1EL9Algorithm0EEvT_T0_ll)
        .other          _Z15SoftmaxWarpImplI10DirectLoadI6__halffE11DirectStoreIfS1_EfLi1ELi13ELi32ELi1ELb1EL9Algorithm0EEvT_T0_ll,@"STO_CUDA_ENTRY STV_DEFAULT"
_Z15SoftmaxWarpImplI10DirectLoadI6__halffE11DirectStoreIfS1_EfLi1ELi13ELi32ELi1ELb1EL9Algorithm0EEvT_T0_ll:
.text._Z15SoftmaxWarpImplI10DirectLoadI6__halffE11DirectStoreIfS1_EfLi1ELi13ELi32ELi1ELb1EL9Algorithm0EEvT_T0_ll:
        /* <DEDUP_REMOVED lines=25> */
.L_x_11864:
        /* <DEDUP_REMOVED lines=26> */
.L_x_11893:
        /* <DEDUP_REMOVED lines=11> */
[----:B------:R-:W-:Y:S02]  /*03e0*/  ISETP.GE.U32.AND P3, PT, R33, UR44, PT ;  /* 0x0000002c21007c0c */ /* 0x000fe4000bf66070 */
[----:B------:R-:W-:Y:S01]  /*03f0*/  ISETP.GE.AND.EX P5, PT, RZ, UR45, PT, P5 ;  /* 0x0000002dff007c0c */ /* 0x000fe2000bfa6350 */
[----:B------:R-:W-:Y:S01]  /*0400*/  IMAD R3, R24, UR43, R7 ;  /* 0x0000002b18037c24 */ /* 0x000fe2000f8e0207 */
[----:B------:R-:W-:Y:S02]  /*0410*/  @!P0 R2UR UR4, R20 ;  /* 0x00000000140482ca */ /* 0x000fe400000e0000 */
[----:B------:R-:W-:Y:S01]  /*0420*/  @!P0 R2UR UR5, R21 ;  /* 0x00000000150582ca */ /* 0x000fe200000e0000 */
[----:B------:R-:W-:Y:S01]  /*0430*/  IMAD.IADD R3, R5, 0x1, R3 ;  /* 0x0000000105037824 */ /* 0x000fe200078e0203 */
[----:B------:R-:W-:-:S02]  /*0440*/  LEA R2, P1, R4, UR40, 0x1 ;  /* 0x0000002804027c11 */ /* 0x000fc4000f8208ff */
[----:B------:R-:W-:Y:S02]  /*0450*/  ISETP.GE.AND.EX P3, PT, RZ, UR45, PT, P3 ;  /* 0x0000002dff007c0c */ /* 0x000fe4000bf66330 */
[----:B------:R-:W-:Y:S02]  /*0460*/  ISETP.GE.U32.AND P2, PT, R32, UR44, PT ;  /* 0x0000002c20007c0c */ /* 0x000fe4000bf46070 */
[----:B------:R-:W-:Y:S02]  /*0470*/  @!P4 R2UR UR6, R20 ;  /* 0x000000001406c2ca */ /* 0x000fe400000e0000 */
[----:B------:R-:W-:Y:S02]  /*0480*/  @!P4 R2UR UR7, R21 ;  /* 0x000000001507c2ca */ /* 0x000fe400000e0000 */
[----:B------:R-:W-:Y:S02]  /*0490*/  LEA.HI.X R3, R4, UR41, R3, 0x1, P1 ;  /* 0x0000002904037c11 */ /* 0x000fe400088f0c03 */
[----:B------:R-:W-:-:S02]  /*04a0*/  ISETP.GE.U32.AND P1, PT, R31, UR44, PT ;  /* 0x0000002c1f007c0c */ /* 0x000fc4000bf26070 */
[----:B------:R-:W-:Y:S01]  /*04b0*/  ISETP.GE.AND.EX P2, PT, RZ, UR45, PT, P2 ;  /* 0x0000002dff007c0c */ /* 0x000fe2000bf46320 */
[----:B------:R-:W2:Y:S01]  /*04c0*/  @!P0 LDG.E.U16 R10, desc[UR4][R2.64] ;  /* 0x00000004020a8981 */ /* 0x000ea2000c1e1500 */
[C---:B------:R-:W-:Y:S02]  /*04d0*/  @!P6 R2UR UR8, R20.reuse ;  /* 0x000000001408e2ca */ /* 0x040fe400000e0000 */
[C---:B------:R-:W-:Y:S02]  /*04e0*/  @!P6 R2UR UR9, R21.reuse ;  /* 0x000000001509e2ca */ /* 0x040fe400000e0000 */
[----:B------:R-:W-:Y:S01]  /*04f0*/  ISETP.GE.AND.EX P1, PT, RZ, UR45, PT, P1 ;  /* 0x0000002dff007c0c */ /* 0x000fe2000bf26310 */
[----:B------:R-:W3:Y:S01]  /*0500*/  @!P4 LDG.E.U16 R0, desc[UR6][R2.64+0x40] ;  /* 0x000040060200c981 */ /* 0x000ee2000c1e1500 */
[----:B------:R-:W-:Y:S02]  /*0510*/  @!P5 R2UR UR10, R20 ;  /* 0x00000000140ad2ca */ /* 0x000fe400000e0000 */
[----:B------:R-:W-:-:S02]  /*0520*/  @!P5 R2UR UR11, R21 ;  /* 0x00000000150bd2ca */ /* 0x000fc400000e0000 */
[C---:B------:R-:W-:Y:S02]  /*0530*/  @!P3 R2UR UR12, R20.reuse ;  /* 0x00000000140cb2ca */ /* 0x040fe400000e0000 */
[C---:B------:R-:W-:Y:S02]  /*0540*/  @!P3 R2UR UR13, R21.reuse ;  /* 0x00000000150db2ca */ /* 0x040fe400000e0000 */
[C---:B------:R-:W-:Y:S01]  /*0550*/  @!P2 R2UR UR4, R20.reuse ;  /* 0x000000001404a2ca */ /* 0x040fe200000e0000 */
[----:B------:R-:W4:Y:S01]  /*0560*/  @!P6 LDG.E.U16 R4, desc[UR8][R2.64+0x80] ;  /* 0x000080080204e981 */ /* 0x000f22000c1e1500 */
[C---:B------:R-:W-:Y:S02]  /*0570*/  @!P2 R2UR UR5, R21.reuse ;  /* 0x000000001505a2ca */ /* 0x040fe400000e0000 */
[----:B------:R-:W-:Y:S02]  /*0580*/  @!P1 R2UR UR6, R20 ;  /* 0x00000000140692ca */ /* 0x000fe400000e0000 */
        /* <DEDUP_REMOVED lines=8> */
[----:B0-----:R-:W-:Y:S02]  /*0610*/  MOV R40, 0xff800000 ;  /* 0xff80000000287802 */ /* 0x001fe40000000f00 */
[----:B------:R-:W-:Y:S01]  /*0620*/  MOV R39, 0xff800000 ;  /* 0xff80000000277802 */ /* 0x000fe20000000f00 */
[----:B------:R-:W-:Y:S01]  /*0630*/  IMAD.MOV.U32 R38, RZ, RZ, -0x800000 ;  /* 0xff800000ff267424 */ /* 0x000fe200078e00ff */
        /* <DEDUP_REMOVED lines=51> */
[----:B------:R-:W-:Y:S01]  /*0970*/  MOV R18, 0xff800000 ;  /* 0xff80000000127802 */ /* 0x000fe20000000f00 */
[----:B--2---:R-:W-:Y:S01]  /*0980*/  @!P4 HADD2.F32 R8, -RZ, R10.H0_H0 ;  /* 0x2000000aff08c230 */ /* 0x004fe20000004100 */
[----:B------:R-:W-:-:S04]  /*0990*/  MOV R10, 0xff800000 ;  /* 0xff800000000a7802 */ /* 0x000fc80000000f00 */
[----:B------:R-:W-:Y:S01]  /*09a0*/  @!P4 FMNMX R13, R13, R8, !PT ;  /* 0x000000080d0dc209 */ /* 0x000fe20007800000 */
        /* <DEDUP_REMOVED lines=60> */
[----:B------:R-:W-:-:S02]  /*0d70*/  IMAD.SHL.U32 R0, R0, 0x800000, RZ ;  /* 0x0080000000007824 */ /* 0x000fc400078e00ff */
[----:B------:R-:W-:Y:S01]  /*0d80*/  FFMA R8, R41, 1.4426950216293334961, -R8 ;  /* 0x3fb8aa3b29087823 */ /* 0x000fe20000000808 */
[----:B------:R-:W-:Y:S01]  /*0d90*/  SHF.L.U32 R2, R2, 0x17, RZ ;  /* 0x0000001702027819 */ /* 0x000fe200000006ff */
        /* <DEDUP_REMOVED lines=8> */
[----:B------:R-:W-:-:S02]  /*0e20*/  FFMA.RM R11, R11, R6, 12582913 ;  /* 0x4b4000010b0b7423 */ /* 0x000fc40000004006 */
[----:B------:R-:W-:Y:S01]  /*0e30*/  FFMA R41, R39, 1.925963033500011079e-08, R8 ;  /* 0x32a5706027297823 */ /* 0x000fe20000000008 */
[----:B------:R-:W-:Y:S01]  /*0e40*/  FFMA.SAT R39, R37, R4, 0.5 ;  /* 0x3f00000025277423 */ /* 0x000fe20000002004 */
[----:B------:R-:W-:Y:S01]  /*0e50*/  FADD R8, R11, -12583039 ;  /* 0xcb40007f0b087421 */ /* 0x000fe20000000000 */
[----:B------:R-:W1:Y:S03]  /*0e60*/  MUFU.EX2 R45, R45 ;  /* 0x0000002d002d7308 */ /* 0x000e660000000800 */
[----:B------:R-:W-:Y:S01]  /*0e70*/  FFMA R16, R5, 1.4426950216293334961, -R8 ;  /* 0x3fb8aa3b05107823 */ /* 0x000fe20000000808 */
[----:B------:R-:W-:Y:S01]  /*0e80*/  FFMA.RM R8, R39, R6, 12582913 ;  /* 0x4b40000127087423 */ /* 0x000fe20000004006 */
[----:B------:R-:W-:Y:S02]  /*0e90*/  FFMA.SAT R39, R15, R4, 0.5 ;  /* 0x3f0000000f277423 */ /* 0x000fe40000002004 */
        /* <DEDUP_REMOVED lines=37> */
[----:B------:R-:W-:Y:S01]  /*10f0*/  SHF.L.U32 R7, R11, 0x17, RZ ;  /* 0x000000170b077819 */ /* 0x000fe200000006ff */
        /* <DEDUP_REMOVED lines=15> */
[----:B------:R-:W-:Y:S01]  /*11f0*/  IMAD.SHL.U32 R10, R8, 0x800000, RZ ;  /* 0x00800000080a7824 */ /* 0x000fe200078e00ff */
        /* <DEDUP_REMOVED lines=11> */
[----:B------:R-:W-:-:S03]  /*12b0*/  SHF.L.U32 R8, R13, 0x17, RZ ;  /* 0x000000170d087819 */ /* 0x000fc600000006ff */
[----:B------:R-:W-:Y:S02]  /*12c0*/  FADD R11, R9, R16 ;  /* 0x00000010090b7221 */ /* 0x000fe40000000000 */
[----:B-1----:R-:W-:Y:S01]  /*12d0*/  FMUL R9, R8, R43 ;  /* 0x0000002b08097220 */ /* 0x002fe20000400000 */
[----:B--2---:R-:W-:Y:S01]  /*12e0*/  FMUL R8, R14, R41 ;  /* 0x000000290e087220 */ /* 0x004fe20000400000 */
        /* <DEDUP_REMOVED lines=14> */
.L_x_11905:
        /* <DEDUP_REMOVED lines=12> */
[----:B------:R-:W-:Y:S05]  /*1490*/  CALL.REL.NOINC `($__internal_218_$__cuda_sm3x_div_rn_noftz_f32_slowpath) ;  /* 0x0000001c00587944 */ /* 0x000fea0003c00000 */
[----:B------:R-:W-:-:S07]  /*14a0*/  MOV R38, R5 ;  /* 0x0000000500267202 */ /* 0x000fce0000000f00 */
.L_x_11868:
[----:B------:R-:W-:Y:S05]  /*14b0*/  BSYNC.RECONVERGENT B3 ;  /* 0x0000000000037941 */ /* 0x000fea0003800200 */
.L_x_11867:
        /* <DEDUP_REMOVED lines=12> */
[----:B------:R-:W-:Y:S05]  /*1580*/  CALL.REL.NOINC `($__internal_218_$__cuda_sm3x_div_rn_noftz_f32_slowpath) ;  /* 0x0000001c001c7944 */ /* 0x000fea0003c00000 */
[----:B------:R-:W-:-:S07]  /*1590*/  MOV R11, R5 ;  /* 0x00000005000b7202 */ /* 0x000fce0000000f00 */
.L_x_11870:
[----:B------:R-:W-:Y:S05]  /*15a0*/  BSYNC.RECONVERGENT B3 ;  /* 0x0000000000037941 */ /* 0x000fea0003800200 */
.L_x_11869:
        /* <DEDUP_REMOVED lines=12> */
[----:B------:R-:W-:Y:S05]  /*1670*/  CALL.REL.NOINC `($__internal_218_$__cuda_sm3x_div_rn_noftz_f32_slowpath) ;  /* 0x0000001800e07944 */ /* 0x000fea0003c00000 */
[----:B------:R-:W-:-:S07]  /*1680*/  MOV R0, R5 ;  /* 0x0000000500007202 */ /* 0x000fce0000000f00 */
.L_x_11872:
[----:B------:R-:W-:Y:S05]  /*1690*/  BSYNC.RECONVERGENT B3 ;  /* 0x0000000000037941 */ /* 0x000fea0003800200 */
.L_x_11871:
        /* <DEDUP_REMOVED lines=14> */
.L_x_11874:
[----:B------:R-:W-:Y:S05]  /*1780*/  BSYNC.RECONVERGENT B3 ;  /* 0x0000000000037941 */ /* 0x000fea0003800200 */
.L_x_11873:
        /* <DEDUP_REMOVED lines=14> */
.L_x_11876:
[----:B------:R-:W-:Y:S05]  /*1870*/  BSYNC.RECONVERGENT B3 ;  /* 0x0000000000037941 */ /* 0x000fea0003800200 */
.L_x_11875:
        /* <DEDUP_REMOVED lines=14> */
.L_x_11878:
[----:B------:R-:W-:Y:S05]  /*1960*/  BSYNC.RECONVERGENT B3 ;  /* 0x0000000000037941 */ /* 0x000fea0003800200 */
.L_x_11877:
        /* <DEDUP_REMOVED lines=14> */
.L_x_11880:
[----:B------:R-:W-:Y:S05]  /*1a50*/  BSYNC.RECONVERGENT B3 ;  /* 0x0000000000037941 */ /* 0x000fea0003800200 */
.L_x_11879:
        /* <DEDUP_REMOVED lines=14> */
.L_x_11882:
[----:B------:R-:W-:Y:S05]  /*1b40*/  BSYNC.RECONVERGENT B3 ;  /* 0x0000000000037941 */ /* 0x000fea0003800200 */
.L_x_11881:
        /* <DEDUP_REMOVED lines=14> */
.L_x_11884:
[----:B------:R-:W-:Y:S05]  /*1c30*/  BSYNC.RECONVERGENT B3 ;  /* 0x0000000000037941 */ /* 0x000fea0003800200 */
.L_x_11883:
        /* <DEDUP_REMOVED lines=14> */
.L_x_11886:
[----:B------:R-:W-:Y:S05]  /*1d20*/  BSYNC.RECONVERGENT B3 ;  /* 0x0000000000037941 */ /* 0x000fea0003800200 */
.L_x_11885:
        /* <DEDUP_REMOVED lines=14> */
.L_x_11888:
[----:B------:R-:W-:Y:S05]  /*1e10*/  BSYNC.RECONVERGENT B3 ;  /* 0x0000000000037941 */ /* 0x000fea0003800200 */
.L_x_11887:
        /* <DEDUP_REMOVED lines=14> */
.L_x_11890:
[----:B------:R-:W-:Y:S05]  /*1f00*/  BSYNC.RECONVERGENT B3 ;  /* 0x0000000000037941 */ /* 0x000fea0003800200 */
.L_x_11889:
        /* <DEDUP_REMOVED lines=14> */
.L_x_11892:
[----:B------:R-:W-:Y:S05]  /*1ff0*/  BSYNC.RECONVERGENT B3 ;  /* 0x0000000000037941 */ /* 0x000fea0003800200 */
.L_x_11891:
[----:B------:R-:W-:Y:S01]  /*2000*/  HFMA2 R3, -RZ, RZ, 0, 0 ;  /* 0x00000000ff037431 */ /* 0x000fe200000001ff */
[----:B------:R-:W-:Y:S01]  /*2010*/  MOV R2, R26 ;  /* 0x0000001a00027202 */ /* 0x000fe20000000f00 */
[----:B------:R-:W-:Y:S01]  /*2020*/  IMAD R5, R22, UR38, RZ ;  /* 0x0000002616057c24 */ /* 0x000fe2000f8e02ff */
[----:B------:R-:W-:Y:S02]  /*2030*/  @!P0 R2UR UR4, R20 ;  /* 0x00000000140482ca */ /* 0x000fe400000e0000 */
[----:B------:R-:W-:Y:S01]  /*2040*/  @!P0 R2UR UR5, R21 ;  /* 0x00000000150582ca */ /* 0x000fe200000e0000 */
[----:B------:R-:W-:Y:S01]  /*2050*/  IMAD R5, R24, UR39, R5 ;  /* 0x0000002718057c24 */ /* 0x000fe2000f8e0205 */
[----:B------:R-:W-:Y:S02]  /*2060*/  ISETP.GE.U32.AND P5, PT, R36, UR44, PT ;  /* 0x0000002c24007c0c */ /* 0x000fe4000bfa6070 */
[----:B------:R-:W-:Y:S01]  /*2070*/  ISETP.GE.U32.AND P4, PT, R35, UR44, PT ;  /* 0x0000002c23007c0c */ /* 0x000fe2000bf86070 */
[----:B------:R-:W-:Y:S01]  /*2080*/  IMAD.WIDE.U32 R2, R24, UR38, R2 ;  /* 0x0000002618027c25 */ /* 0x000fe2000f8e0002 */
[----:B------:R-:W-:-:S02]  /*2090*/  ISETP.GE.AND.EX P5, PT, RZ, UR45, PT, P5 ;  /* 0x0000002dff007c0c */ /* 0x000fc4000bfa6350 */
[----:B------:R-:W-:Y:S02]  /*20a0*/  ISETP.GE.U32.AND P3, PT, R34, UR44, PT ;  /* 0x0000002c22007c0c */ /* 0x000fe4000bf66070 */
[----:B------:R-:W-:Y:S02]  /*20b0*/  IADD3 R3, PT, PT, R3, R5, RZ ;  /* 0x0000000503037210 */ /* 0x000fe40007ffe0ff */
[C---:B------:R-:W-:Y:S02]  /*20c0*/  LEA R4, P1, R2.reuse, UR36, 0x1 ;  /* 0x0000002402047c11 */ /* 0x040fe4000f8208ff */
[----:B------:R-:W-:Y:S02]  /*20d0*/  ISETP.GE.U32.AND P2, PT, R33, UR44, PT ;  /* 0x0000002c21007c0c */ /* 0x000fe4000bf46070 */
[----:B------:R-:W-:Y:S02]  /*20e0*/  LEA.HI.X R5, R2, UR37, R3, 0x1, P1 ;  /* 0x0000002502057c11 */ /* 0x000fe400088f0c03 */
[----:B------:R-:W-:-:S02]  /*20f0*/  ISETP.GE.U32.AND P1, PT, R32, UR44, PT ;  /* 0x0000002c20007c0c */ /* 0x000fc4000bf26070 */
[----:B------:R-:W-:Y:S02]  /*2100*/  @!P0 F2FP.F16.F32.PACK_AB R38, RZ, R38 ;  /* 0x00000026ff26823e */ /* 0x000fe400000000ff */
        /* <DEDUP_REMOVED lines=20> */
[----:B------:R-:W-:Y:S01]  /*2250*/  @!P4 F2FP.F16.F32.PACK_AB R0, RZ, R0 ;  /* 0x00000000ff00c23e */ /* 0x000fe200000000ff */
[----:B------:R1:W-:Y:S01]  /*2260*/  @!P5 STG.E.U16 desc[UR4][R4.64+0x40], R11 ;  /* 0x0000400b0400d986 */ /* 0x0003e2000c101504 */
[----:B------:R-:W-:Y:S02]  /*2270*/  @!P3 F2FP.F16.F32.PACK_AB R14, RZ, R14 ;  /* 0x0000000eff0eb23e */ /* 0x000fe400000000ff */
[----:B------:R-:W-:Y:S01]  /*2280*/  @!P2 F2FP.F16.F32.PACK_AB R15, RZ, R15 ;  /* 0x0000000fff0fa23e */ /* 0x000fe200000000ff */
[----:B------:R1:W-:Y:S01]  /*2290*/  @!P4 STG.E.U16 desc[UR6][R4.64+0x80], R0 ;  /* 0x000080000400c986 */ /* 0x0003e2000c101506 */
[----:B------:R-:W-:-:S02]  /*22a0*/  @!P1 F2FP.F16.F32.PACK_AB R37, RZ, R37 ;  /* 0x00000025ff25923e */ /* 0x000fc400000000ff */
        /* <DEDUP_REMOVED lines=47> */
.L_x_11865:
[----:B------:R-:W-:Y:S05]  /*25a0*/  EXIT ;  /* 0x000000000000794d */ /* 0x000fea0003800000 */
.L_x_11866:
[----:B------:R-:W-:Y:S01]  /*25b0*/  BSSY B1, `(.L_x_11894) ;  /* 0x0000007000017945 */ /* 0x000fe20003800000 */
[----:B------:R-:W-:Y:S01]  /*25c0*/  MOV R12, 0x10 ;  /* 0x00000010000c7802 */ /* 0x000fe20000000f00 */
[----:B------:R-:W-:Y:S01]  /*25d0*/  IMAD.MOV.U32 R15, RZ, RZ, -0x1 ;  /* 0xffffffffff0f7424 */ /* 0x000fe200078e00ff */
[----:B------:R-:W-:-:S07]  /*25e0*/  MOV R11, 0x1f ;  /* 0x0000001f000b7802 */ /* 0x000fce0000000f00 */
[----:B------:R-:W-:Y:S05]  /*25f0*/  WARPSYNC.COLLECTIVE R15, `(.L_x_11895) ;  /* 0x000000000f087348 */ /* 0x000fea0003c00000 */
[----:B------:R0:W1:Y:S02]  /*2600*/  SHFL.BFLY P6, R14, R13, R12, R11 ;  /* 0x0c00000c0d0e7389 */ /* 0x00006400000c000b */
[----:B01----:R-:W-:Y:S05]  /*2610*/  ENDCOLLECTIVE ;  /* 0x000000000000791b */ /* 0x003fea0003800000 */
.L_x_11895:
[----:B------:R-:W-:Y:S05]  /*2620*/  BSYNC B1 ;  /* 0x0000000000017941 */ /* 0x000fea0003800000 */
.L_x_11894:
[----:B------:R-:W-:Y:S01]  /*2630*/  HFMA2 R11, -RZ, RZ, 0, 1.847743988037109375e-06 ;  /* 0x0000001fff0b7431 */ /* 0x000fe200000001ff */
[----:B------:R-:W-:Y:S02]  /*2640*/  FMNMX R13, R14, R13, !PT ;  /* 0x0000000d0e0d7209 */ /* 0x000fe40007800000 */
[----:B------:R-:W-:Y:S02]  /*2650*/  MOV R12, 0x8 ;  /* 0x00000008000c7802 */ /* 0x000fe40000000f00 */
[----:B------:R-:W-:-:S07]  /*2660*/  MOV R15, 0xffffffff ;  /* 0xffffffff000f7802 */ /* 0x000fce0000000f00 */
[----:B------:R-:W-:Y:S05]  /*2670*/  WARPSYNC.COLLECTIVE R15, `(.L_x_11896) ;  /* 0x000000000f087348 */ /* 0x000fea0003c00000 */
[----:B------:R0:W1:Y:S02]  /*2680*/  SHFL.BFLY P6, R14, R13, R12, R11 ;  /* 0x0c00000c0d0e7389 */ /* 0x00006400000c000b */
[----:B01----:R-:W-:Y:S05]  /*2690*/  ENDCOLLECTIVE ;  /* 0x000000000000791b */ /* 0x003fea0003800000 */
.L_x_11896:
[----:B------:R-:W-:Y:S01]  /*26a0*/  HFMA2 R12, -RZ, RZ, 0, 2.384185791015625e-07 ;  /* 0x00000004ff0c7431 */ /* 0x000fe200000001ff */
[----:B------:R-:W-:-:S04]  /*26b0*/  FMNMX R0, R13, R14, !PT ;  /* 0x0000000e0d007209 */ /* 0x000fc80007800000 */
[----:B------:R-:W-:-:S07]  /*26c0*/  MOV R13, R0 ;  /* 0x00000000000d7202 */ /* 0x000fce0000000f00 */
[----:B------:R-:W-:Y:S05]  /*26d0*/  WARPSYNC.COLLECTIVE R15, `(.L_x_11897) ;  /* 0x000000000f087348 */ /* 0x000fea0003c00000 */
[----:B------:R0:W1:Y:S02]  /*26e0*/  SHFL.BFLY P6, R14, R13, R12, R11 ;  /* 0x0c00000c0d0e7389 */ /* 0x00006400000c000b */
[----:B01----:R-:W-:Y:S05]  /*26f0*/  ENDCOLLECTIVE ;  /* 0x000000000000791b */ /* 0x003fea0003800000 */
.L_x_11897:
[----:B------:R-:W-:Y:S01]  /*2700*/  IMAD.MOV.U32 R12, RZ, RZ, 0x2 ;  /* 0x00000002ff0c7424 */ /* 0x000fe200078e00ff */
[----:B------:R-:W-:-:S04]  /*2710*/  FMNMX R2, R0, R14, !PT ;  /* 0x0000000e00027209 */ /* 0x000fc80007800000 */
[----:B------:R-:W-:-:S07]  /*2720*/  MOV R13, R2 ;  /* 0x00000002000d7202 */ /* 0x000fce0000000f00 */
[----:B------:R-:W-:Y:S05]  /*2730*/  WARPSYNC.COLLECTIVE R15, `(.L_x_11898) ;  /* 0x000000000f087348 */ /* 0x000fea0003c00000 */
[----:B------:R0:W1:Y:S02]  /*2740*/  SHFL.BFLY P6, R14, R13, R12, R11 ;  /* 0x0c00000c0d0e7389 */ /* 0x00006400000c000b */
[----:B01----:R-:W-:Y:S05]  /*2750*/  ENDCOLLECTIVE ;  /* 0x000000000000791b */ /* 0x003fea0003800000 */
.L_x_11898:
[----:B------:R-:W-:Y:S01]  /*2760*/  HFMA2 R12, -RZ, RZ, 0, 5.9604644775390625e-08 ;  /* 0x00000001ff0c7431 */ /* 0x000fe200000001ff */
[----:B------:R-:W-:-:S04]  /*2770*/  FMNMX R3, R2, R14, !PT ;  /* 0x0000000e02037209 */ /* 0x000fc80007800000 */
[----:B------:R-:W-:-:S07]  /*2780*/  MOV R13, R3 ;  /* 0x00000003000d7202 */ /* 0x000fce0000000f00 */
[----:B------:R-:W-:Y:S05]  /*2790*/  WARPSYNC.COLLECTIVE R15, `(.L_x_11899) ;  /* 0x000000000f087348 */ /* 0x000fea0003c00000 */
[----:B------:R0:W1:Y:S02]  /*27a0*/  SHFL.BFLY P6, R14, R13, R12, R11 ;  /* 0x0c00000c0d0e7389 */ /* 0x00006400000c000b */
[----:B01----:R-:W-:Y:S05]  /*27b0*/  ENDCOLLECTIVE ;  /* 0x000000000000791b */ /* 0x003fea0003800000 */
.L_x_11899:
[----:B------:R-:W-:Y:S01]  /*27c0*/  HFMA2 R15, -RZ, RZ, 3.7421875, 0 ;  /* 0x437c0000ff0f7431 */ /* 0x000fe200000001ff */
        /* <DEDUP_REMOVED lines=138> */
.L_x_11900:
[----:B------:R-:W-:Y:S02]  /*3070*/  HFMA2 R12, -RZ, RZ, 0, 4.76837158203125e-07 ;  /* 0x00000008ff0c7431 */ /* 0x000fe400000001ff */
[----:B------:R-:W-:-:S04]  /*3080*/  FADD R37, R13, R14 ;  /* 0x0000000e0d257221 */ /* 0x000fc80000000000 */
[----:B------:R-:W-:-:S07]  /*3090*/  IMAD.MOV.U32 R13, RZ, RZ, R37 ;  /* 0x000000ffff0d7224 */ /* 0x000fce00078e0025 */
[----:B------:R-:W-:Y:S05]  /*30a0*/  WARPSYNC.COLLECTIVE R15, `(.L_x_11901) ;  /* 0x000000000f087348 */ /* 0x000fea0003c00000 */
[----:B------:R0:W1:Y:S02]  /*30b0*/  SHFL.BFLY P6, R14, R13, R12, R11 ;  /* 0x0c00000c0d0e7389 */ /* 0x00006400000c000b */
[----:B01----:R-:W-:Y:S05]  /*30c0*/  ENDCOLLECTIVE ;  /* 0x000000000000791b */ /* 0x003fea0003800000 */
.L_x_11901:
[----:B------:R-:W-:Y:S02]  /*30d0*/  HFMA2 R12, -RZ, RZ, 0, 2.384185791015625e-07 ;  /* 0x00000004ff0c7431 */ /* 0x000fe400000001ff */
[----:B------:R-:W-:-:S05]  /*30e0*/  FADD R38, R37, R14 ;  /* 0x0000000e25267221 */ /* 0x000fca0000000000 */
[----:B------:R-:W-:-:S07]  /*30f0*/  MOV R13, R38 ;  /* 0x00000026000d7202 */ /* 0x000fce0000000f00 */
[----:B------:R-:W-:Y:S05]  /*3100*/  WARPSYNC.COLLECTIVE R15, `(.L_x_11902) ;  /* 0x000000000f087348 */ /* 0x000fea0003c00000 */
[----:B------:R0:W1:Y:S02]  /*3110*/  SHFL.BFLY P6, R14, R13, R12, R11 ;  /* 0x0c00000c0d0e7389 */ /* 0x00006400000c000b */
[----:B01----:R-:W-:Y:S05]  /*3120*/  ENDCOLLECTIVE ;  /* 0x000000000000791b */ /* 0x003fea0003800000 */
.L_x_11902:
[----:B------:R-:W-:Y:S02]  /*3130*/  HFMA2 R12, -RZ, RZ, 0, 1.1920928955078125e-07 ;  /* 0x00000002ff0c7431 */ /* 0x000fe400000001ff */
[----:B------:R-:W-:-:S05]  /*3140*/  FADD R39, R38, R14 ;  /* 0x0000000e26277221 */ /* 0x000fca0000000000 */
[----:B------:R-:W-:-:S07]  /*3150*/  MOV R13, R39 ;  /* 0x00000027000d7202 */ /* 0x000fce0000000f00 */
[----:B------:R-:W-:Y:S05]  /*3160*/  WARPSYNC.COLLECTIVE R15, `(.L_x_11903) ;  /* 0x000000000f087348 */ /* 0x000fea0003c00000 */
[----:B------:R0:W1:Y:S02]  /*3170*/  SHFL.BFLY P6, R14, R13, R12, R11 ;  /* 0x0c00000c0d0e7389 */ /* 0x00006400000c000b */
[----:B01----:R-:W-:Y:S05]  /*3180*/  ENDCOLLECTIVE ;  /* 0x000000000000791b */ /* 0x003fea0003800000 */
.L_x_11903:
[----:B------:R-:W-:Y:S02]  /*3190*/  IMAD.MOV.U32 R12, RZ, RZ, 0x1 ;  /* 0x00000001ff0c7424 */ /* 0x000fe400078e00ff */
[----:B------:R-:W-:-:S05]  /*31a0*/  FADD R40, R39, R14 ;  /* 0x0000000e27287221 */ /* 0x000fca0000000000 */
[----:B------:R-:W-:-:S07]  /*31b0*/  MOV R13, R40 ;  /* 0x00000028000d7202 */ /* 0x000fce0000000f00 */
[----:B------:R-:W-:Y:S05]  /*31c0*/  WARPSYNC.COLLECTIVE R15, `(.L_x_11904) ;  /* 0x000000000f087348 */ /* 0x000fea0003c00000 */
[----:B------:R0:W1:Y:S02]  /*31d0*/  SHFL.BFLY P6, R14, R13, R12, R11 ;  /* 0x0c00000c0d0e7389 */ /* 0x00006400000c000b */
[----:B01----:R-:W-:Y:S05]  /*31e0*/  ENDCOLLECTIVE ;  /* 0x000000000000791b */ /* 0x003fea0003800000 */
.L_x_11904:
[----:B------:R-:W-:Y:S05]  /*31f0*/  BRA `(.L_x_11905) ;  /* 0xffffffe000747947 */ /* 0x000fea000383ffff */
        .weak           $__internal_218_$__cuda_sm3x_div_rn_noftz_f32_slowpath
        .type           $__internal_218_$__cuda_sm3x_div_rn_noftz_f32_slowpath,@function
        .size           $__internal_218_$__cuda_sm3x_div_rn_noftz_f32_slowpath,(.L_x_25670 - $__internal_218_$__cuda_sm3x_div_rn_noftz_f32_slowpath)
$__internal_218_$__cuda_sm3x_div_rn_noftz_f32_slowpath:
        /* <DEDUP_REMOVED lines=32> */
[----:B------:R-:W-:Y:S02]  /*3400*/  @!P1 IMAD.MOV.U32 R41, RZ, RZ, -0x40 ;  /* 0xffffffc0ff299424 */ /* 0x000fe400078e00ff */
[----:B------:R-:W-:-:S03]  /*3410*/  @!P1 FFMA R5, R5, 1.84467440737095516160e+19, RZ ;  /* 0x5f80000005059823 */ /* 0x000fc600000000ff */
[----:B------:R-:W-:Y:S01]  /*3420*/  @!P2 FFMA R12, R12, 1.84467440737095516160e+19, RZ ;  /* 0x5f8000000c0ca823 */ /* 0x000fe200000000ff */
[----:B------:R-:W-:-:S07]  /*3430*/  @!P2 IADD3 R41, PT, PT, R41, 0x40, RZ ;  /* 0x000000402929a810 */ /* 0x000fce0007ffe0ff */
.L_x_11907:
        /* <DEDUP_REMOVED lines=51> */
.L_x_11914:
[----:B------:R-:W-:-:S04]  /*3770*/  LOP3.LUT R12, R12, 0x80000000, RZ, 0xc0, !PT ;  /* 0x800000000c0c7812 */ /* 0x000fc800078ec0ff */
[----:B------:R-:W-:Y:S01]  /*3780*/  LOP3.LUT R12, R12, 0x7f800000, RZ, 0xfc, !PT ;  /* 0x7f8000000c0c7812 */ /* 0x000fe200078efcff */
[----:B------:R-:W-:Y:S06]  /*3790*/  BRA `(.L_x_11915) ;  /* 0x0000000000047947 */ /* 0x000fec0003800000 */
.L_x_11913:
[----:B------:R-:W-:-:S07]  /*37a0*/  LEA R12, R42, R12, 0x17 ;  /* 0x0000000c2a0c7211 */ /* 0x000fce00078eb8ff */
.L_x_11915:
[----:B------:R-:W-:Y:S05]  /*37b0*/  BSYNC.RECONVERGENT B2 ;  /* 0x0000000000027941 */ /* 0x000fea0003800200 */
.L_x_11912:
[----:B------:R-:W-:Y:S05]  /*37c0*/  BRA `(.L_x_11916) ;  /* 0x0000000000207947 */ /* 0x000fea0003800000 */
.L_x_11911:
[----:B------:R-:W-:-:S04]  /*37d0*/  LOP3.LUT R12, R12, 0x80000000, R5, 0x48, !PT ;  /* 0x800000000c0c7812 */ /* 0x000fc800078e4805 */
[----:B------:R-:W-:Y:S01]  /*37e0*/  LOP3.LUT R12, R12, 0x7f800000, RZ, 0xfc, !PT ;  /* 0x7f8000000c0c7812 */ /* 0x000fe200078efcff */
[----:B------:R-:W-:Y:S06]  /*37f0*/  BRA `(.L_x_11916) ;  /* 0x0000000000147947 */ /* 0x000fec0003800000 */
.L_x_11910:
[----:B------:R-:W-:Y:S01]  /*3800*/  LOP3.LUT R12, R12, 0x80000000, R5, 0x48, !PT ;  /* 0x800000000c0c7812 */ /* 0x000fe200078e4805 */
[----:B------:R-:W-:Y:S06]  /*3810*/  BRA `(.L_x_11916) ;  /* 0x00000000000c7947 */ /* 0x000fec0003800000 */
.L_x_11909:
[----:B------:R-:W0:Y:S01]  /*3820*/  MUFU.RSQ R12, -QNAN ;  /* 0xffc00000000c7908 */ /* 0x000e220000001400 */
[----:B------:R-:W-:Y:S05]  /*3830*/  BRA `(.L_x_11916) ;  /* 0x0000000000047947 */ /* 0x000fea0003800000 */
.L_x_11908:
[----:B------:R-:W-:-:S07]  /*3840*/  FADD.FTZ R12, R5, R12 ;  /* 0x0000000c050c7221 */ /* 0x000fce0000010000 */
.L_x_11916:
[----:B------:R-:W-:Y:S05]  /*3850*/  BSYNC.RECONVERGENT B1 ;  /* 0x0000000000017941 */ /* 0x000fea0003800200 */
.L_x_11906:
[----:B------:R-:W-:Y:S01]  /*3860*/  HFMA2 R13, -RZ, RZ, 0, 0 ;  /* 0x00000000ff0d7431 */ /* 0x000fe200000001ff */
[----:B0-----:R-:W-:Y:S02]  /*3870*/  MOV R5, R12 ;  /* 0x0000000c00057202 */ /* 0x001fe40000000f00 */
[----:B------:R-:W-:-:S04]  /*3880*/  MOV R12, R40 ;  /* 0x00000028000c7202 */ /* 0x000fc80000000f00 */
[----:B------:R-:W-:Y:S05]  /*3890*/  RET.REL.NODEC R12 `(_Z15SoftmaxWarpImplI10DirectLoadI6__halffE11DirectStoreIfS1_EfLi1ELi13ELi32ELi1ELb1EL9Algorithm0EEvT_T0_ll) ;  /* 0xffffffc40cd87950 */ /* 0x000fea0003c3ffff */
.L_x_11917:
        /* <DEDUP_REMOVED lines=14> */
.L_x_25670:


//--------------------- .text._Z15SoftmaxWarpImplI10DirectLoadI6__halffE11DirectStoreIfS1_EfLi1ELi13ELi32ELi1ELb0EL9Algorithm0EEvT_T0_ll --------------------------
	.section	.text._Z15SoftmaxWarpImplI10DirectLoadI6__halffE11DirectStoreIfS1_EfLi1ELi13ELi32ELi1ELb0EL9Algorithm0EEvT_T0_ll,"ax",@progbits
	.align	128
        .global         _Z15SoftmaxWarpImplI10DirectLoadI6__halffE11DirectStoreIfS1_EfLi1ELi13ELi32ELi1ELb0EL9Algorithm0EEvT_T0_ll
        .type           _Z15SoftmaxWarpImplI10DirectLoadI6__halffE11DirectStoreIfS1_EfLi1ELi13ELi32ELi1ELb0EL9Algorithm0EEvT_T0_ll,@function
        .size           _Z15SoftmaxWarpImplI10DirectLoadI6__halffE11DirectStoreIfS1_EfLi1ELi13ELi32ELi1ELb0EL9Algorithm0EEvT_T0_ll,(.L_x_25671 - _Z15SoftmaxWarpImplI10DirectLoadI6__halffE11DirectStoreIfS1_EfLi1ELi13ELi32ELi1ELb0EL9Algorithm0EEvT_T0_ll)
        .other          _Z15SoftmaxWarpImplI10DirectLoadI6__halffE11DirectStoreIfS1_EfLi1ELi13ELi32ELi1ELb0EL9Algorithm0EEvT_T0_ll,@"STO_CUDA_ENTRY STV_DEFAULT"
_Z15SoftmaxWarpImplI10DirectLoadI6__halffE11DirectStoreIfS1_EfLi1ELi13ELi32ELi1ELb0EL9Algorithm0EEvT_T0_ll:
.text._Z15SoftmaxWarpImplI10DirectLoadI6__halffE11DirectStoreIfS1_EfLi1ELi13ELi32ELi1ELb0EL9Algorithm0EEvT_T0_ll:
        /* <DEDUP_REMOVED lines=24> */
.L_x_11918:
        /* <DEDUP_REMOVED lines=13> */
.L_x_11946:
        /* <DEDUP_REMOVED lines=209> */
.L_x_11958:
        /* <DEDUP_REMOVED lines=12> */
[----:B01----:R-:W-:Y:S05]  /*1020*/  CALL.REL.NOINC `($__internal_219_$__cuda_sm3x_div_rn_noftz_f32_slowpath) ;  /* 0x0000001800b87944 */ /* 0x003fea0003c00000 */
[----:B------:R-:W-:-:S07]  /*1030*/  MOV R11, R7 ;  /* 0x00000007000b7202 */ /* 0x000fce0000000f00 */
.L_x_11921:
[----:B------:R-:W-:Y:S05]  /*1040*/  BSYNC.RECONVERGENT B2 ;  /* 0x0000000000027941 */ /* 0x000fea0003800200 */
.L_x_11920:
        /* <DEDUP_REMOVED lines=12> */
[----:B01----:R-:W-:Y:S05]  /*1110*/  CALL.REL.NOINC `($__internal_219_$__cuda_sm3x_div_rn_noftz_f32_slowpath) ;  /* 0x00000018007c7944 */ /* 0x003fea0003c00000 */
[----:B------:R-:W-:-:S07]  /*1120*/  MOV R14, R7 ;  /* 0x00000007000e7202 */ /* 0x000fce0000000f00 */
.L_x_11923:
[----:B------:R-:W-:Y:S05]  /*1130*/  BSYNC.RECONVERGENT B2 ;  /* 0x0000000000027941 */ /* 0x000fea0003800200 */
.L_x_11922:
        /* <DEDUP_REMOVED lines=14> */
.L_x_11925:
[----:B------:R-:W-:Y:S05]  /*1220*/  BSYNC.RECONVERGENT B2 ;  /* 0x0000000000027941 */ /* 0x000fea0003800200 */
.L_x_11924:
        /* <DEDUP_REMOVED lines=14> */
.L_x_11927:
[----:B------:R-:W-:Y:S05]  /*1310*/  BSYNC.RECONVERGENT B2 ;  /* 0x0000000000027941 */ /* 0x000fea0003800200 */
.L_x_11926:
        /* <DEDUP_REMOVED lines=14> */
.L_x_11929:
[----:B------:R-:W-:Y:S05]  /*1400*/  BSYNC.RECONVERGENT B2 ;  /* 0x0000000000027941 */ /* 0x000fea0003800200 */
.L_x_11928:
        /* <DEDUP_REMOVED lines=14> */
.L_x_11931:
[----:B------:R-:W-:Y:S05]  /*14f0*/  BSYNC.RECONVERGENT B2 ;  /* 0x0000000000027941 */ /* 0x000fea0003800200 */
.L_x_11930:
        /* <DEDUP_REMOVED lines=14> */
.L_x_11933:
[----:B------:R-:W-:Y:S05]  /*15e0*/  BSYNC.RECONVERGENT B2 ;  /* 0x0000000000027941 */ /* 0x000fea0003800200 */
.L_x_11932:
        /* <DEDUP_REMOVED lines=14> */
.L_x_11935:
[----:B------:R-:W-:Y:S05]  /*16d0*/  BSYNC.RECONVERGENT B2 ;  /* 0x0000000000027941 */ /* 0x000fea0003800200 */
.L_x_11934:
        /* <DEDUP_REMOVED lines=14> */
.L_x_11937:
[----:B------:R-:W-:Y:S05]  /*17c0*/  BSYNC.RECONVERGENT B2 ;  /* 0x0000000000027941 */ /* 0x000fea0003800200 */
.L_x_11936:
        /* <DEDUP_REMOVED lines=14> */
.L_x_11939:
[----:B------:R-:W-:Y:S05]  /*18b0*/  BSYNC.RECONVERGENT B2 ;  /* 0x0000000000027941 */ /* 0x000fea0003800200 */
.L_x_11938:
        /* <DEDUP_REMOVED lines=14> */
.L_x_11941:
[----:B------:R-:W-:Y:S05]  /*19a0*/  BSYNC.RECONVERGENT B2 ;  /* 0x0000000000027941 */ /* 0x000fea0003800200 */
.L_x_11940:
        /* <DEDUP_REMOVED lines=14> */
.L_x_11943:
[----:B------:R-:W-:Y:S05]  /*1a90*/  BSYNC.RECONVERGENT B2 ;  /* 0x0000000000027941 */ /* 0x000fea0003800200 */
.L_x_11942:
        /* <DEDUP_REMOVED lines=13> */
.L_x_11945:
[----:B------:R-:W-:Y:S05]  /*1b70*/  BSYNC.RECONVERGENT B2 ;  /* 0x0000000000027941 */ /* 0x000fea0003800200 */
.L_x_11944:
[----:B------:R-:W-:Y:S01]  /*1b80*/  HFMA2 R13, -RZ, RZ, 0, 0 ;  /* 0x00000000ff0d7431 */ /* 0x000fe200000001ff */
[----:B------:R-:W-:Y:S01]  /*1b90*/  MOV R12, R26 ;  /* 0x0000001a000c7202 */ /* 0x000fe20000000f00 */
[----:B------:R-:W-:Y:S01]  /*1ba0*/  IMAD R17, R23, UR42, RZ ;  /* 0x0000002a17117c24 */ /* 0x000fe2000f8e02ff */
[----:B------:R-:W-:Y:S02]  /*1bb0*/  F2FP.F16.F32.PACK_AB R14, R14, R11 ;  /* 0x0000000b0e0e723e */ /* 0x000fe400000000ff */
[----:B------:R-:W-:Y:S01]  /*1bc0*/  R2UR UR4, R20 ;  /* 0x00000000140472ca */ /* 0x000fe200000e0000 */
[----:B------:R-:W-:Y:S01]  /*1bd0*/  IMAD R17, R24, UR43, R17 ;  /* 0x0000002b18117c24 */ /* 0x000fe2000f8e0211 */
[C---:B------:R-:W-:Y:S02]  /*1be0*/  R2UR UR5, R21.reuse ;  /* 0x00000000150572ca */ /* 0x040fe400000e0000 */
[----:B------:R-:W-:Y:S01]  /*1bf0*/  R2UR UR6, R20 ;  /* 0x00000000140672ca */ /* 0x000fe200000e0000 */
[----:B------:R-:W-:Y:S01]  /*1c00*/  IMAD.WIDE.U32 R12, R24, UR42, R12 ;  /* 0x0000002a180c7c25 */ /* 0x000fe2000f8e000c */
[----:B------:R-:W-:-:S02]  /*1c10*/  R2UR UR7, R21 ;  /* 0x00000000150772ca */ /* 0x000fc400000e0000 */
[----:B------:R-:W-:Y:S02]  /*1c20*/  F2FP.F16.F32.PACK_AB R0, R15, R0 ;  /* 0x000000000f00723e */ /* 0x000fe400000000ff */
        /* <DEDUP_REMOVED lines=16> */
[----:B------:R-:W-:Y:S02]  /*1d30*/  F2FP.F16.F32.PACK_AB R4, R5, R4 ;  /* 0x000000040504723e */ /* 0x000fe400000000ff */
[----:B------:R-:W-:Y:S02]  /*1d40*/  ISETP.GE.AND.EX P0, PT, R23, UR45, PT, P0 ;  /* 0x0000002d17007c0c */ /* 0x000fe4000bf06300 */
[----:B------:R-:W-:-:S02]  /*1d50*/  PRMT R5, R0, 0x7632, R5 ;  /* 0x0000763200057816 */ /* 0x000fc40000000005 */
[----:B------:R-:W-:Y:S01]  /*1d60*/  F2FP.F16.F32.PACK_AB R2, R3, R2 ;  /* 0x000000020302723e */ /* 0x000fe200000000ff */
[----:B------:R-:W-:Y:S01]  /*1d70*/  STG.E.U16 desc[UR12][R10.64+0x180], R4 ;  /* 0x000180040a007986 */ /* 0x000fe2000c10150c */
[----:B------:R-:W-:Y:S02]  /*1d80*/  F2FP.F16.F32.PACK_AB R6, R9, R6 ;  /* 0x000000060906723e */ /* 0x000fe400000000ff */
[----:B------:R-:W-:Y:S01]  /*1d90*/  F2FP.F16.F32.PACK_AB R8, R27, R8 ;  /* 0x000000081b08723e */ /* 0x000fe200000000ff */
[----:B------:R3:W-:Y:S01]  /*1da0*/  STG.E.U16 desc[UR6][R10.64+0xc0], R5 ;  /* 0x0000c0050a007986 */ /* 0x0007e2000c101506 */
[----:B------:R-:W-:Y:S02]  /*1db0*/  PRMT R12, R14, 0x7632, R12 ;  /* 0x000076320e0c7816 */ /* 0x000fe4000000000c */
[----:B------:R-:W-:Y:S01]  /*1dc0*/  PRMT R3, R2, 0x7632, R3 ;  /* 0x0000763202037816 */ /* 0x000fe20000000003 */
[----:B------:R4:W-:Y:S01]  /*1dd0*/  STG.E.U16 desc[UR8][R10.64+0x100], R2 ;  /* 0x000100020a007986 */ /* 0x0009e2000c101508 */
[----:B------:R-:W-:-:S02]  /*1de0*/  PRMT R9, R4, 0x7632, R9 ;  /* 0x0000763204097816 */ /* 0x000fc40000000009 */
[----:B------:R-:W-:Y:S01]  /*1df0*/  F2FP.F16.F32.PACK_AB R7, RZ, R7 ;  /* 0x00000007ff07723e */ /* 0x000fe200000000ff */
        /* <DEDUP_REMOVED lines=12> */
.L_x_11919:
[----:B------:R-:W-:Y:S01]  /*1ec0*/  HFMA2 R11, -RZ, RZ, 0, 1.847743988037109375e-06 ;  /* 0x0000001fff0b7431 */ /* 0x000fe200000001ff */
[----:B------:R-:W-:Y:S01]  /*1ed0*/  BSSY B0, `(.L_x_11947) ;  /* 0x0000006000007945 */ /* 0x000fe20003800000 */
[----:B------:R-:W-:Y:S02]  /*1ee0*/  MOV R12, 0x10 ;  /* 0x00000010000c7802 */ /* 0x000fe40000000f00 */
[----:B------:R-:W-:-:S07]  /*1ef0*/  MOV R15, 0xffffffff ;  /* 0xffffffff000f7802 */ /* 0x000fce0000000f00 */
[----:B0-----:R-:W-:Y:S05]  /*1f00*/  WARPSYNC.COLLECTIVE R15, `(.L_x_11948) ;  /* 0x000000000f087348 */ /* 0x001fea0003c00000 */
[----:B------:R1:W2:Y:S02]  /*1f10*/  SHFL.BFLY P6, R14, R13, R12, R11 ;  /* 0x0c00000c0d0e7389 */ /* 0x0002a400000c000b */
[----:B012---:R-:W-:Y:S05]  /*1f20*/  ENDCOLLECTIVE ;  /* 0x000000000000791b */ /* 0x007fea0003800000 */
.L_x_11948:
[----:B------:R-:W-:Y:S05]  /*1f30*/  BSYNC B0 ;  /* 0x0000000000007941 */ /* 0x000fea0003800000 */
.L_x_11947:
[----:B------:R-:W-:Y:S01]  /*1f40*/  HFMA2 R12, -RZ, RZ, 0, 4.76837158203125e-07 ;  /* 0x00000008ff0c7431 */ /* 0x000fe200000001ff */
[----:B------:R-:W-:Y:S02]  /*1f50*/  FMNMX R13, R13, R14, !PT ;  /* 0x0000000e0d0d7209 */ /* 0x000fe40007800000 */
[----:B------:R-:W-:Y:S02]  /*1f60*/  MOV R11, 0x1f ;  /* 0x0000001f000b7802 */ /* 0x000fe40000000f00 */
[----:B------:R-:W-:-:S07]  /*1f70*/  MOV R15, 0xffffffff ;  /* 0xffffffff000f7802 */ /* 0x000fce0000000f00 */
[----:B------:R-:W-:Y:S05]  /*1f80*/  WARPSYNC.COLLECTIVE R15, `(.L_x_11949) ;  /* 0x000000000f087348 */ /* 0x000fea0003c00000 */
[----:B------:R0:W1:Y:S02]  /*1f90*/  SHFL.BFLY P6, R14, R13, R12, R11 ;  /* 0x0c00000c0d0e7389 */ /* 0x00006400000c000b */
[----:B01----:R-:W-:Y:S05]  /*1fa0*/  ENDCOLLECTIVE ;  /* 0x000000000000791b */ /* 0x003fea0003800000 */
.L_x_11949:
[----:B------:R-:W-:Y:S01]  /*1fb0*/  HFMA2 R12, -RZ, RZ, 0, 2.384185791015625e-07 ;  /* 0x00000004ff0c7431 */ /* 0x000fe200000001ff */
[----:B------:R-:W-:-:S04]  /*1fc0*/  FMNMX R0, R13, R14, !PT ;  /* 0x0000000e0d007209 */ /* 0x000fc80007800000 */
[----:B------:R-:W-:-:S07]  /*1fd0*/  MOV R13, R0 ;  /* 0x00000000000d7202 */ /* 0x000fce0000000f00 */
[----:B------:R-:W-:Y:S05]  /*1fe0*/  WARPSYNC.COLLECTIVE R15, `(.L_x_11950) ;  /* 0x000000000f087348 */ /* 0x000fea0003c00000 */
[----:B------:R0:W1:Y:S02]  /*1ff0*/  SHFL.BFLY P6, R14, R13, R12, R11 ;  /* 0x0c00000c0d0e7389 */ /* 0x00006400000c000b */
[----:B01----:R-:W-:Y:S05]  /*2000*/  ENDCOLLECTIVE ;  /* 0x000000000000791b */ /* 0x003fea0003800000 */
.L_x_11950:
[----:B------:R-:W-:Y:S01]  /*2010*/  HFMA2 R12, -RZ, RZ, 0, 1.1920928955078125e-07 ;  /* 0x00000002ff0c7431 */ /* 0x000fe200000001ff */
[----:B------:R-:W-:-:S04]  /*2020*/  FMNMX R2, R0, R14, !PT ;  /* 0x0000000e00027209 */ /* 0x000fc80007800000 */
[----:B------:R-:W-:-:S07]  /*2030*/  MOV R13, R2 ;  /* 0x00000002000d7202 */ /* 0x000fce0000000f00 */
[----:B------:R-:W-:Y:S05]  /*2040*/  WARPSYNC.COLLECTIVE R15, `(.L_x_11951) ;  /* 0x000000000f087348 */ /* 0x000fea0003c00000 */
[----:B------:R0:W1:Y:S02]  /*2050*/  SHFL.BFLY P6, R14, R13, R12, R11 ;  /* 0x0c00000c0d0e7389 */ /* 0x00006400000c000b */
[----:B01----:R-:W-:Y:S05]  /*2060*/  ENDCOLLECTIVE ;  /* 0x000000000000791b */ /* 0x003fea0003800000 */
.L_x_11951:
[----:B------:R-:W-:Y:S01]  /*2070*/  HFMA2 R12, -RZ, RZ, 0, 5.9604644775390625e-08 ;  /* 0x00000001ff0c7431 */ /* 0x000fe200000001ff */
[----:B------:R-:W-:-:S04]  /*2080*/  FMNMX R3, R2, R14, !PT ;  /* 0x0000000e02037209 */ /* 0x000fc80007800000 */
[----:B------:R-:W-:-:S07]  /*2090*/  MOV R13, R3 ;  /* 0x00000003000d7202 */ /* 0x000fce0000000f00 */
[----:B------:R-:W-:Y:S05]  /*20a0*/  WARPSYNC.COLLECTIVE R15, `(.L_x_11952) ;  /* 0x000000000f087348 */ /* 0x000fea0003c00000 */
[----:B------:R0:W1:Y:S02]  /*20b0*/  SHFL.BFLY P6, R14, R13, R12, R11 ;  /* 0x0c00000c0d0e7389 */ /* 0x00006400000c000b */
[----:B01----:R-:W-:Y:S05]  /*20c0*/  ENDCOLLECTIVE ;  /* 0x000000000000791b */ /* 0x003fea0003800000 */
.L_x_11952:
        /* <DEDUP_REMOVED lines=139> */
.L_x_11953:
[----:B------:R-:W-:Y:S02]  /*2980*/  HFMA2 R12, -RZ, RZ, 0, 4.76837158203125e-07 ;  /* 0x00000008ff0c7431 */ /* 0x000fe400000001ff */
[----:B------:R-:W-:-:S05]  /*2990*/  FADD R19, R13, R14 ;  /* 0x0000000e0d137221 */ /* 0x000fca0000000000 */
[----:B------:R-:W-:-:S07]  /*29a0*/  MOV R13, R19 ;  /* 0x00000013000d7202 */ /* 0x000fce0000000f00 */
[----:B------:R-:W-:Y:S05]  /*29b0*/  WARPSYNC.COLLECTIVE R15, `(.L_x_11954) ;  /* 0x000000000f087348 */ /* 0x000fea0003c00000 */
[----:B------:R0:W1:Y:S02]  /*29c0*/  SHFL.BFLY P6, R14, R13, R12, R11 ;  /* 0x0c00000c0d0e7389 */ /* 0x00006400000c000b */
[----:B01----:R-:W-:Y:S05]  /*29d0*/  ENDCOLLECTIVE ;  /* 0x000000000000791b */ /* 0x003fea0003800000 */
.L_x_11954:
[----:B------:R-:W-:Y:S02]  /*29e0*/  HFMA2 R12, -RZ, RZ, 0, 2.384185791015625e-07 ;  /* 0x00000004ff0c7431 */ /* 0x000fe400000001ff */
[----:B------:R-:W-:-:S05]  /*29f0*/  FADD R22, R19, R14 ;  /* 0x0000000e13167221 */ /* 0x000fca0000000000 */
[----:B------:R-:W-:-:S07]  /*2a00*/  MOV R13, R22 ;  /* 0x00000016000d7202 */ /* 0x000fce0000000f00 */
[----:B------:R-:W-:Y:S05]  /*2a10*/  WARPSYNC.COLLECTIVE R15, `(.L_x_11955) ;  /* 0x000000000f087348 */ /* 0x000fea0003c00000 */
[----:B------:R0:W1:Y:S02]  /*2a20*/  SHFL.BFLY P6, R14, R13, R12, R11 ;  /* 0x0c00000c0d0e7389 */ /* 0x00006400000c000b */
[----:B01----:R-:W-:Y:S05]  /*2a30*/  ENDCOLLECTIVE ;  /* 0x000000000000791b */ /* 0x003fea0003800000 */
.L_x_11955:
[----:B------:R-:W-:Y:S02]  /*2a40*/  HFMA2 R12, -RZ, RZ, 0, 1.1920928955078125e-07 ;  /* 0x00000002ff0c7431 */ /* 0x000fe400000001ff */
[----:B------:R-:W-:-:S05]  /*2a50*/  FADD R27, R22, R14 ;  /* 0x0000000e161b7221 */ /* 0x000fca0000000000 */
[----:B------:R-:W-:-:S07]  /*2a60*/  MOV R13, R27 ;  /* 0x0000001b000d7202 */ /* 0x000fce0000000f00 */
[----:B------:R-:W-:Y:S05]  /*2a70*/  WARPSYNC.COLLECTIVE R15, `(.L_x_11956) ;  /* 0x000000000f087348 */ /* 0x000fea0003c00000 */
[----:B------:R0:W1:Y:S02]  /*2a80*/  SHFL.BFLY P6, R14, R13, R12, R11 ;  /* 0x0c00000c0d0e7389 */ /* 0x00006400000c000b */
[----:B01----:R-:W-:Y:S05]  /*2a90*/  ENDCOLLECTIVE ;  /* 0x000000000000791b */ /* 0x003fea0003800000 */
.L_x_11956:
[----:B------:R-:W-:Y:S02]  /*2aa0*/  HFMA2 R12, -RZ, RZ, 0, 5.9604644775390625e-08 ;  /* 0x00000001ff0c7431 */ /* 0x000fe400000001ff */
[----:B------:R-:W-:-:S05]  /*2ab0*/  FADD R28, R27, R14 ;  /* 0x0000000e1b1c7221 */ /* 0x000fca0000000000 */
[----:B------:R-:W-:-:S07]  /*2ac0*/  MOV R13, R28 ;  /* 0x0000001c000d7202 */ /* 0x000fce0000000f00 */
[----:B------:R-:W-:Y:S05]  /*2ad0*/  WARPSYNC.COLLECTIVE R15, `(.L_x_11957) ;  /* 0x000000000f087348 */ /* 0x000fea0003c00000 */
[----:B------:R0:W1:Y:S02]  /*2ae0*/  SHFL.BFLY P6, R14, R13, R12, R11 ;  /* 0x0c00000c0d0e7389 */ /* 0x00006400000c000b */
[----:B01----:R-:W-:Y:S05]  /*2af0*/  ENDCOLLECTIVE ;  /* 0x000000000000791b */ /* 0x003fea0003800000 */
.L_x_11957:
[----:B------:R-:W-:Y:S05]  /*2b00*/  BRA `(.L_x_11958) ;  /* 0xffffffe400147947 */ /* 0x000fea000383ffff */
        .weak           $__internal_219_$__cuda_sm3x_div_rn_noftz_f32_slowpath
        .type           $__internal_219_$__cuda_sm3x_div_rn_noftz_f32_slowpath,@function
        .size           $__internal_219_$__cuda_sm3x_div_rn_noftz_f32_slowpath,(.L_x_25671 - $__internal_219_$__cuda_sm3x_div_rn_noftz_f32_slowpath)
$__internal_219_$__cuda_sm3x_div_rn_noftz_f32_slowpath:
        /* <DEDUP_REMOVED lines=34> */
.L_x_11960:
        /* <DEDUP_REMOVED lines=51> */
.L_x_11967:
[----:B------:R-:W-:-:S04]  /*3060*/  LOP3.LUT R7, R7, 0x80000000, RZ, 0xc0, !PT ;  /* 0x8000000007077812 */ /* 0x000fc800078ec0ff */
[----:B------:R-:W-:Y:S01]  /*3070*/  LOP3.LUT R7, R7, 0x7f800000, RZ, 0xfc, !PT ;  /* 0x7f80000007077812 */ /* 0x000fe200078efcff */
[----:B------:R-:W-:Y:S06]  /*3080*/  BRA `(.L_x_11968) ;  /* 0x0000000000047947 */ /* 0x000fec0003800000 */
.L_x_11966:
[----:B------:R-:W-:-:S07]  /*3090*/  LEA R7, R32, R7, 0x17 ;  /* 0x0000000720077211 */ /* 0x000fce00078eb8ff */
.L_x_11968:
[----:B------:R-:W-:Y:S05]  /*30a0*/  BSYNC.RECONVERGENT B1 ;  /* 0x0000000000017941 */ /* 0x000fea0003800200 */
.L_x_11965:
[----:B------:R-:W-:Y:S05]  /*30b0*/  BRA `(.L_x_11969) ;  /* 0x0000000000207947 */ /* 0x000fea0003800000 */
.L_x_11964:
[----:B------:R-:W-:-:S04]  /*30c0*/  LOP3.LUT R7, R12, 0x80000000, R7, 0x48, !PT ;  /* 0x800000000c077812 */ /* 0x000fc800078e4807 */
[----:B------:R-:W-:Y:S01]  /*30d0*/  LOP3.LUT R7, R7, 0x7f800000, RZ, 0xfc, !PT ;  /* 0x7f80000007077812 */ /* 0x000fe200078efcff */
[----:B------:R-:W-:Y:S06]  /*30e0*/  BRA `(.L_x_11969) ;  /* 0x0000000000147947 */ /* 0x000fec0003800000 */
.L_x_11963:
[----:B------:R-:W-:Y:S01]  /*30f0*/  LOP3.LUT R7, R12, 0x80000000, R7, 0x48, !PT ;  /* 0x800000000c077812 */ /* 0x000fe200078e4807 */
[----:B------:R-:W-:Y:S06]  /*3100*/  BRA `(.L_x_11969) ;  /* 0x00000000000c7947 */ /* 0x000fec0003800000 */
.L_x_11962:
[----:B------:R-:W0:Y:S01]  /*3110*/  MUFU.RSQ R7, -QNAN ;  /* 0xffc0000000077908 */ /* 0x000e220000001400 */
[----:B------:R-:W-:Y:S05]  /*3120*/  BRA `(.L_x_11969) ;  /* 0x0000000000047947 */ /* 0x000fea0003800000 */
.L_x_11961:
[----:B------:R-:W-:-:S07]  /*3130*/  FADD.FTZ R7, R7, R12 ;  /* 0x0000000c07077221 */ /* 0x000fce0000010000 */
.L_x_11969:
[----:B------:R-:W-:Y:S05]  /*3140*/  BSYNC.RECONVERGENT B0 ;  /* 0x0000000000007941 */ /* 0x000fea0003800200 */
.L_x_11959:
[----:B------:R-:W-:Y:S01]  /*3150*/  HFMA2 R13, -RZ, RZ, 0, 0 ;  /* 0x00000000ff0d7431 */ /* 0x000fe200000001ff */
[----:B------:R-:W-:-:S04]  /*3160*/  MOV R12, R22 ;  /* 0x00000016000c7202 */ /* 0x000fc80000000f00 */
[----:B0-----:R-:W-:Y:S05]  /*3170*/  RET.REL.NODEC R12 `(_Z15SoftmaxWarpImplI10DirectLoadI6__halffE11DirectStoreIfS1_EfLi1ELi13ELi32ELi1ELb0EL9Algorithm0EEvT_T0_ll) ;  /* 0xffffffcc0ca07950 */ /* 0x001fea0003c3ffff */
.L_x_11970:
        /* <DEDUP_REMOVED lines=16> */
.L_x_25671:


//--------------------- .text._Z15SoftmaxWarpImplI10DirectLoadI6__halffE11DirectStoreIfS1_EfLi1ELi12ELi32ELi1ELb1EL9Algorithm0EEvT_T0_ll --------------------------
	.section	.text._Z15SoftmaxWarpImplI10DirectLoadI6__halffE11DirectStoreIfS1_EfLi1ELi12ELi32ELi1ELb1EL9Algorithm0EEvT_T0_ll,"ax",@progbits
	.align	128
        .global         _Z15SoftmaxWarpImplI10DirectLoadI6__halffE11DirectStoreIfS1_EfLi1ELi12ELi32ELi1ELb1EL9Algorithm0EEvT_T0_ll
        .type           _Z15SoftmaxWarpImplI10DirectLoadI6__halffE11DirectStoreIfS1_EfLi1ELi12ELi32ELi1ELb1EL9Algorithm0EEvT_T0_ll,@function
        .size           _Z15SoftmaxWarpImplI10DirectLoadI6__halffE11DirectStoreIfS1_EfLi1ELi12ELi32ELi1ELb1EL9Algorithm0EEvT_T0_ll,(.L_x_25672 - _Z15SoftmaxWarpImplI10DirectLoadI6__halffE11DirectStoreIfS1_EfLi1ELi12ELi32ELi1ELb1EL9Algorithm0EEvT_T0_ll)
        .other          _Z15SoftmaxWarpImplI10DirectLoadI6__halffE11DirectStoreIfS1_EfLi1ELi12ELi32ELi1ELb1EL9Algorithm0EEvT_T0_ll,@"STO_CUDA_ENTRY STV_DEFAULT"
_Z15SoftmaxWarpImplI10DirectLoadI6__halffE11DirectStoreIfS1_EfLi1ELi12ELi32ELi1ELb1EL9Algorithm0EEvT_T0_ll:
.text._Z15SoftmaxWarpImplI10DirectLoadI6__halffE11DirectStoreIfS1_EfLi1ELi12ELi32ELi1ELb1EL9Algorithm0EEvT_T0_ll:
        /* <DEDUP_REMOVED lines=25> */
.L_x_11971:
        /* <DEDUP_REMOVED lines=25> */
.L_x_11998:
[----:B------:R-:W-:Y:S01]  /*0320*/  ISETP.GE.U32.AND P0, PT, R24, UR44, PT ;  /* 0x0000002c18007c0c */ /* 0x000fe2000bf06070 */
[----:B------:R-:W-:Y:S01]  /*0330*/  HFMA2 R3, -RZ, RZ, 0, 0 ;  /* 0x00000000ff037431 */ /* 0x000fe200000001ff */
[----:B------:R-:W-:Y:S01]  /*0340*/  ISETP.GE.U32.AND P5, PT, R35, UR44, PT ;  /* 0x0000002c23007c0c */ /* 0x000fe2000bfa6070 */
[----:B------:R-:W-:Y:S01]  /*0350*/  IMAD.MOV.U32 R2, RZ, RZ, R24 ;  /* 0x000000ffff027224 */ /* 0x000fe200078e0018 */
[----:B------:R-:W-:Y:S01]  /*0360*/  ISETP.GE.AND.EX P0, PT, RZ, UR45, PT, P0 ;  /* 0x0000002dff007c0c */ /* 0x000fe2000bf06300 */
[----:B0-----:R-:W-:Y:S01]  /*0370*/  IMAD R7, R18, UR42, RZ ;  /* 0x0000002a12077c24 */ /* 0x001fe2000f8e02ff */
[----:B------:R-:W-:Y:S02]  /*0380*/  ISETP.GE.U32.AND P4, PT, R34, UR44, PT ;  /* 0x0000002c22007c0c */ /* 0x000fe4000bf86070 */
[----:B------:R-:W-:Y:S02]  /*0390*/  ISETP.GE.AND.EX P5, PT, RZ, UR45, PT, P5 ;  /* 0x0000002dff007c0c */ /* 0x000fe4000bfa6350 */
[----:B------:R-:W-:Y:S01]  /*03a0*/  ISETP.GE.U32.AND P6, PT, R33, UR44, PT ;  /* 0x0000002c21007c0c */ /* 0x000fe2000bfc6070 */
[----:B------:R-:W-:Y:S01]  /*03b0*/  IMAD.WIDE.U32 R4, R22, UR42, R2 ;  /* 0x0000002a16047c25 */ /* 0x000fe2000f8e0002 */
[----:B------:R-:W-:-:S02]  /*03c0*/  ISETP.GE.AND.EX P4, PT, RZ, UR45, PT, P4 ;  /* 0x0000002dff007c0c */ /* 0x000fc4000bf86340 */
[----:B------:R-:W-:Y:S01]  /*03d0*/  ISETP.GE.AND.EX P6, PT, RZ, UR45, PT, P6 ;  /* 0x0000002dff007c0c */ /* 0x000fe2000bfc6360 */
[----:B------:R-:W-:Y:S01]  /*03e0*/  IMAD R3, R22, UR43, R7 ;  /* 0x0000002b16037c24 */ /* 0x000fe2000f8e0207 */
[----:B------:R-:W-:Y:S02]  /*03f0*/  ISETP.GE.U32.AND P1, PT, R32, UR44, PT ;  /* 0x0000002c20007c0c */ /* 0x000fe4000bf26070 */
[----:B------:R-:W-:Y:S02]  /*0400*/  @!P0 R2UR UR4, R20 ;  /* 0x00000000140482ca */ /* 0x000fe400000e0000 */
[----:B------:R-:W-:Y:S02]  /*0410*/  @!P0 R2UR UR5, R21 ;  /* 0x00000000150582ca */ /* 0x000fe400000e0000 */
[----:B------:R-:W-:Y:S02]  /*0420*/  ISETP.GE.U32.AND P2, PT, R31, UR44, PT ;  /* 0x0000002c1f007c0c */ /* 0x000fe4000bf46070 */
        /* <DEDUP_REMOVED lines=12> */
[----:B------:R-:W3:Y:S01]  /*04f0*/  @!P5 LDG.E.U16 R0, desc[UR6][R2.64+0x40] ;  /* 0x000040060200d981 */ /* 0x000ee2000c1e1500 */
[----:B------:R-:W-:Y:S02]  /*0500*/  @!P1 R2UR UR4, R20 ;  /* 0x00000000140492ca */ /* 0x000fe400000e0000 */
        /* <DEDUP_REMOVED lines=10> */
[----:B------:R-:W-:Y:S02]  /*05b0*/  ISETP.GE.U32.AND P3, PT, R30, UR44, PT ;  /* 0x0000002c1e007c0c */ /* 0x000fe4000bf66070 */
[----:B------:R-:W-:Y:S01]  /*05c0*/  MOV R39, 0xff800000 ;  /* 0xff80000000277802 */ /* 0x000fe20000000f00 */
[----:B------:R-:W-:Y:S01]  /*05d0*/  IMAD.MOV.U32 R38, RZ, RZ, -0x800000 ;  /* 0xff800000ff267424 */ /* 0x000fe200078e00ff */
[----:B------:R-:W-:Y:S02]  /*05e0*/  ISETP.GE.AND.EX P3, PT, RZ, UR45, PT, P3 ;  /* 0x0000002dff007c0c */ /* 0x000fe4000bf66330 */
[----:B------:R-:W-:-:S11]  /*05f0*/  MOV R9, 0xff800000 ;  /* 0xff80000000097802 */ /* 0x000fd60000000f00 */
[----:B------:R-:W-:Y:S02]  /*0600*/  @!P3 R2UR UR4, R20 ;  /* 0x000000001404b2ca */ /* 0x000fe400000e0000 */
[----:B------:R-:W-:Y:S01]  /*0610*/  @!P3 R2UR UR5, R21 ;  /* 0x000000001505b2ca */ /* 0x000fe200000e0000 */
[----:B--2---:R-:W-:Y:S02]  /*0620*/  @!P0 HADD2.F32 R37, -RZ, R7.H0_H0 ;  /* 0x20000007ff258230 */ /* 0x004fe40000004100 */
[----:B---3--:R-:W-:-:S03]  /*0630*/  @!P5 HADD2.F32 R19, -RZ, R0.H0_H0 ;  /* 0x20000000ff13d230 */ /* 0x008fc60000004100 */
[----:B------:R-:W-:-:S04]  /*0640*/  @!P0 FMNMX R13, R37, -INF , !PT ;  /* 0xff800000250d8809 */ /* 0x000fc80007800000 */
[----:B------:R-:W-:Y:S01]  /*0650*/  @!P5 FMNMX R13, R13, R19, !PT ;  /* 0x000000130d0dd209 */ /* 0x000fe20007800000 */
[----:B----4-:R-:W-:Y:S01]  /*0660*/  @!P4 HADD2.F32 R39, -RZ, R4.H0_H0 ;  /* 0x20000004ff27c230 */ /* 0x010fe20000004100 */
[----:B------:R-:W-:Y:S01]  /*0670*/  ISETP.GE.U32.AND P5, PT, R29, UR44, PT ;  /* 0x0000002c1d007c0c */ /* 0x000fe2000bfa6070 */
[----:B-----5:R-:W-:-:S03]  /*0680*/  @!P6 HADD2.F32 R38, -RZ, R5.H0_H0 ;  /* 0x20000005ff26e230 */ /* 0x020fc60000004100 */
[----:B------:R-:W-:Y:S02]  /*0690*/  @!P4 FMNMX R13, R13, R39, !PT ;  /* 0x000000270d0dc209 */ /* 0x000fe40007800000 */
[----:B------:R-:W-:Y:S02]  /*06a0*/  ISETP.GE.U32.AND P4, PT, R28, UR44, PT ;  /* 0x0000002c1c007c0c */ /* 0x000fe4000bf86070 */
[----:B------:R-:W-:Y:S02]  /*06b0*/  ISETP.GE.AND.EX P5, PT, RZ, UR45, PT, P5 ;  /* 0x0000002dff007c0c */ /* 0x000fe4000bfa6350 */
[----:B------:R-:W-:Y:S01]  /*06c0*/  MOV R7, 0xff800000 ;  /* 0xff80000000077802 */ /* 0x000fe20000000f00 */
[----:B------:R-:W-:Y:S01]  /*06d0*/  @!P1 HADD2.F32 R7, -RZ, R6.H0_H0 ;  /* 0x20000006ff079230 */ /* 0x000fe20000004100 */
[----:B------:R-:W-:Y:S01]  /*06e0*/  @!P6 FMNMX R13, R13, R38, !PT ;  /* 0x000000260d0de209 */ /* 0x000fe20007800000 */
[----:B------:R-:W-:Y:S01]  /*06f0*/  @!P2 HADD2.F32 R9, -RZ, R8.H0_H0 ;  /* 0x20000008ff09a230 */ /* 0x000fe20000004100 */
[----:B------:R-:W-:Y:S01]  /*0700*/  ISETP.GE.U32.AND P6, PT, R27, UR44, PT ;  /* 0x0000002c1b007c0c */ /* 0x000fe2000bfc6070 */
[----:B------:R-:W2:Y:S01]  /*0710*/  @!P3 LDG.E.U16 R6, desc[UR4][R2.64+0x180] ;  /* 0x000180040206b981 */ /* 0x000ea2000c1e1500 */
[----:B------:R-:W-:-:S02]  /*0720*/  ISETP.GE.AND.EX P4, PT, RZ, UR45, PT, P4 ;  /* 0x0000002dff007c0c */ /* 0x000fc4000bf86340 */
[----:B------:R-:W-:Y:S02]  /*0730*/  @!P1 FMNMX R13, R13, R7, !PT ;  /* 0x000000070d0d9209 */ /* 0x000fe40007800000 */
        /* <DEDUP_REMOVED lines=28> */
[----:B------:R-:W-:Y:S02]  /*0900*/  IMAD.MOV.U32 R6, RZ, RZ, -0x800000 ;  /* 0xff800000ff067424 */ /* 0x000fe400078e00ff */
        /* <DEDUP_REMOVED lines=97> */
[----:B------:R-:W-:Y:S02]  /*0f20*/  SHF.L.U32 R5, R2, 0x17, RZ ;  /* 0x0000001702057819 */ /* 0x000fe400000006ff */
[----:B------:R-:W-:Y:S01]  /*0f30*/  SHF.L.U32 R2, R6, 0x17, RZ ;  /* 0x0000001706027819 */ /* 0x000fe200000006ff */
[----:B-1----:R-:W-:Y:S01]  /*0f40*/  FMUL R6, R0, R17 ;  /* 0x0000001100067220 */ /* 0x002fe20000400000 */
[----:B------:R-:W-:Y:S01]  /*0f50*/  FADD R42, R10, -12583039 ;  /* 0xcb40007f0a2a7421 */ /* 0x000fe20000000000 */
[----:B--2---:R-:W-:Y:S01]  /*0f60*/  FMUL R0, R5, R16 ;  /* 0x0000001005007220 */ /* 0x004fe20000400000 */
[----:B------:R-:W1:Y:S01]  /*0f70*/  MUFU.EX2 R38, R38 ;  /* 0x0000002600267308 */ /* 0x000e620000000800 */
[----:B------:R-:W-:-:S02]  /*0f80*/  IMAD.SHL.U32 R16, R3, 0x800000, RZ ;  /* 0x0080000003107824 */ /* 0x000fc400078e00ff */
        /* <DEDUP_REMOVED lines=11> */
[----:B------:R-:W-:-:S02]  /*1040*/  SHF.L.U32 R5, R8, 0x17, RZ ;  /* 0x0000001708057819 */ /* 0x000fc400000006ff */
[----:B------:R-:W-:Y:S01]  /*1050*/  SHF.L.U32 R17, R9, 0x17, RZ ;  /* 0x0000001709117819 */ /* 0x000fe200000006ff */
[----:B------:R-:W2:Y:S01]  /*1060*/  MUFU.EX2 R13, R45 ;  /* 0x0000002d000d7308 */ /* 0x000ea20000000800 */
[----:B------:R-:W-:Y:S01]  /*1070*/  FADD R9, R16, R3 ;  /* 0x0000000310097221 */ /* 0x000fe20000000000 */
[----:B------:R-:W-:Y:S01]  /*1080*/  FFMA R36, R7, 1.4426950216293334961, -R36 ;  /* 0x3fb8aa3b07247823 */ /* 0x000fe20000000824 */
[----:B-1----:R-:W-:Y:S01]  /*1090*/  FMUL R5, R5, R38 ;  /* 0x0000002605057220 */ /* 0x002fe20000400000 */
[----:B------:R-:W-:Y:S01]  /*10a0*/  SHF.L.U32 R16, R12, 0x17, RZ ;  /* 0x000000170c107819 */ /* 0x000fe200000006ff */
[----:B------:R-:W-:Y:S01]  /*10b0*/  FADD R8, R9, R4 ;  /* 0x0000000409087221 */ /* 0x000fe20000000000 */
[----:B------:R-:W-:Y:S01]  /*10c0*/  FFMA R37, R7, 1.925963033500011079e-08, R36 ;  /* 0x32a5706007257823 */ /* 0x000fe20000000024 */
[----:B------:R-:W-:Y:S01]  /*10d0*/  SHF.L.U32 R36, R11, 0x17, RZ ;  /* 0x000000170b247819 */ /* 0x000fe200000006ff */
[----:B------:R-:W1:Y:S01]  /*10e0*/  MUFU.EX2 R19, R19 ;  /* 0x0000001300137308 */ /* 0x000e620000000800 */
[----:B0-----:R-:W-:Y:S01]  /*10f0*/  FMUL R7, R17, R40 ;  /* 0x0000002811077220 */ /* 0x001fe20000400000 */
[----:B------:R-:W-:Y:S01]  /*1100*/  FADD R12, R8, R5 ;  /* 0x00000005080c7221 */ /* 0x000fe20000000000 */
[----:B------:R-:W-:Y:S01]  /*1110*/  IMAD.SHL.U32 R17, R10, 0x800000, RZ ;  /* 0x008000000a117824 */ /* 0x000fe200078e00ff */
[----:B------:R-:W-:-:S02]  /*1120*/  SHF.L.U32 R15, R15, 0x17, RZ ;  /* 0x000000170f0f7819 */ /* 0x000fc400000006ff */
[----:B------:R-:W-:Y:S02]  /*1130*/  FADD R11, R12, R7 ;  /* 0x000000070c0b7221 */ /* 0x000fe40000000000 */
        /* <DEDUP_REMOVED lines=22> */
.L_x_12010:
        /* <DEDUP_REMOVED lines=11> */
[----:B0-----:R-:W-:Y:S05]  /*1350*/  CALL.REL.NOINC `($__internal_220_$__cuda_sm3x_div_rn_noftz_f32_slowpath) ;  /* 0x0000001800ac7944 */ /* 0x001fea0003c00000 */
[----:B------:R-:W-:-:S07]  /*1360*/  MOV R14, R6 ;  /* 0x00000006000e7202 */ /* 0x000fce0000000f00 */
.L_x_11975:
[----:B------:R-:W-:Y:S05]  /*1370*/  BSYNC.RECONVERGENT B3 ;  /* 0x0000000000037941 */ /* 0x000fea0003800200 */
.L_x_11974:
        /* <DEDUP_REMOVED lines=11> */
[----:B0-----:R-:W-:Y:S05]  /*1430*/  CALL.REL.NOINC `($__internal_220_$__cuda_sm3x_div_rn_noftz_f32_slowpath) ;  /* 0x0000001800747944 */ /* 0x001fea0003c00000 */
[----:B------:R-:W-:-:S07]  /*1440*/  MOV R15, R6 ;  /* 0x00000006000f7202 */ /* 0x000fce0000000f00 */
.L_x_11977:
[----:B------:R-:W-:Y:S05]  /*1450*/  BSYNC.RECONVERGENT B3 ;  /* 0x0000000000037941 */ /* 0x000fea0003800200 */
.L_x_11976:
        /* <DEDUP_REMOVED lines=13> */
.L_x_11979:
[----:B------:R-:W-:Y:S05]  /*1530*/  BSYNC.RECONVERGENT B3 ;  /* 0x0000000000037941 */ /* 0x000fea0003800200 */
.L_x_11978:
        /* <DEDUP_REMOVED lines=11> */
[----:B0-----:R-:W-:Y:S05]  /*15f0*/  CALL.REL.NOINC `($__internal_220_$__cuda_sm3x_div_rn_noftz_f32_slowpath) ;  /* 0x0000001800047944 */ /* 0x001fea0003c00000 */
[----:B------:R-:W-:-:S07]  /*1600*/  MOV R19, R6 ;  /* 0x0000000600137202 */ /* 0x000fce0000000f00 */
.L_x_11981:
[----:B------:R-:W-:Y:S05]  /*1610*/  BSYNC.RECONVERGENT B3 ;  /* 0x0000000000037941 */ /* 0x000fea0003800200 */
.L_x_11980:
        /* <DEDUP_REMOVED lines=13> */
.L_x_11983:
[----:B------:R-:W-:Y:S05]  /*16f0*/  BSYNC.RECONVERGENT B3 ;  /* 0x0000000000037941 */ /* 0x000fea0003800200 */
.L_x_11982:
        /* <DEDUP_REMOVED lines=13> */
.L_x_11985:
[----:B------:R-:W-:Y:S05]  /*17d0*/  BSYNC.RECONVERGENT B3 ;  /* 0x0000000000037941 */ /* 0x000fea0003800200 */
.L_x_11984:
        /* <DEDUP_REMOVED lines=11> */
[----:B------:R-:W-:Y:S05]  /*1890*/  CALL.REL.NOINC `($__internal_220_$__cuda_sm3x_div_rn_noftz_f32_slowpath) ;  /* 0x00000014005c7944 */ /* 0x000fea0003c00000 */
[----:B------:R-:W-:-:S07]  /*18a0*/  IMAD.MOV.U32 R38, RZ, RZ, R6 ;  /* 0x000000ffff267224 */ /* 0x000fce00078e0006 */
.L_x_11987:
[----:B------:R-:W-:Y:S05]  /*18b0*/  BSYNC.RECONVERGENT B3 ;  /* 0x0000000000037941 */ /* 0x000fea0003800200 */
.L_x_11986:
        /* <DEDUP_REMOVED lines=11> */
[----:B------:R-:W-:Y:S05]  /*1970*/  CALL.REL.NOINC `($__internal_220_$__cuda_sm3x_div_rn_noftz_f32_slowpath) ;  /* 0x0000001400247944 */ /* 0x000fea0003c00000 */
[----:B------:R-:W-:-:S07]  /*1980*/  MOV R7, R6 ;  /* 0x0000000600077202 */ /* 0x000fce0000000f00 */
.L_x_11989:
[----:B------:R-:W-:Y:S05]  /*1990*/  BSYNC.RECONVERGENT B3 ;  /* 0x0000000000037941 */ /* 0x000fea0003800200 */
.L_x_11988:
        /* <DEDUP_REMOVED lines=13> */
.L_x_11991:
[----:B------:R-:W-:Y:S05]  /*1a70*/  BSYNC.RECONVERGENT B3 ;  /* 0x0000000000037941 */ /* 0x000fea0003800200 */
.L_x_11990:
        /* <DEDUP_REMOVED lines=13> */
.L_x_11993:
[----:B------:R-:W-:Y:S05]  /*1b50*/  BSYNC.RECONVERGENT B3 ;  /* 0x0000000000037941 */ /* 0x000fea0003800200 */
.L_x_11992:
        /* <DEDUP_REMOVED lines=11> */
[----:B------:R-:W-:Y:S05]  /*1c10*/  CALL.REL.NOINC `($__internal_220_$__cuda_sm3x_div_rn_noftz_f32_slowpath) ;  /* 0x00000010007c7944 */ /* 0x000fea0003c00000 */
[----:B------:R-:W-:-:S07]  /*1c20*/  MOV R10, R6 ;  /* 0x00000006000a7202 */ /* 0x000fce0000000f00 */
.L_x_11995:
[----:B------:R-:W-:Y:S05]  /*1c30*/  BSYNC.RECONVERGENT B3 ;  /* 0x0000000000037941 */ /* 0x000fea0003800200 */
.L_x_11994:
        /* <DEDUP_REMOVED lines=12> */
.L_x_11997:
[----:B------:R-:W-:Y:S05]  /*1d00*/  BSYNC.RECONVERGENT B3 ;  /* 0x0000000000037941 */ /* 0x000fea0003800200 */
.L_x_11996:
        /* <DEDUP_REMOVED lines=13> */
[----:B------:R-:W-:Y:S02]  /*1de0*/  ISETP.GE.U32.AND P5, PT, R33, UR44, PT ;  /* 0x0000002c21007c0c */ /* 0x000fe4000bfa6070 */
[----:B------:R-:W-:Y:S02]  /*1df0*/  LEA.HI.X R5, R2, UR37, R3, 0x1, P1 ;  /* 0x0000002502057c11 */ /* 0x000fe400088f0c03 */
[----:B------:R-:W-:-:S02]  /*1e00*/  @!P0 F2FP.F16.F32.PACK_AB R14, RZ, R14 ;  /* 0x0000000eff0e823e */ /* 0x000fc400000000ff */
[----:B------:R-:W-:Y:S02]  /*1e10*/  ISETP.GE.AND.EX P3, PT, RZ, UR45, PT, P3 ;  /* 0x0000002dff007c0c */ /* 0x000fe4000bf66330 */
[----:B------:R-:W-:Y:S01]  /*1e20*/  ISETP.GE.AND.EX P4, PT, RZ, UR45, PT, P4 ;  /* 0x0000002dff007c0c */ /* 0x000fe2000bf86340 */
[----:B------:R0:W-:Y:S01]  /*1e30*/  @!P0 STG.E.U16 desc[UR4][R4.64], R14 ;  /* 0x0000000e04008986 */ /* 0x0001e2000c101504 */
[----:B------:R-:W-:Y:S02]  /*1e40*/  ISETP.GE.AND.EX P5, PT, RZ, UR45, PT, P5 ;  /* 0x0000002dff007c0c */ /* 0x000fe4000bfa6350 */
[----:B------:R-:W-:Y:S02]  /*1e50*/  ISETP.GE.U32.AND P0, PT, R25, UR44, PT ;  /* 0x0000002c19007c0c */ /* 0x000fe4000bf06070 */
[----:B------:R-:W-:Y:S02]  /*1e60*/  @!P6 R2UR UR12, R20 ;  /* 0x00000000140ce2ca */ /* 0x000fe400000e0000 */
[----:B------:R-:W-:-:S02]  /*1e70*/  @!P6 R2UR UR13, R21 ;  /* 0x00000000150de2ca */ /* 0x000fc400000e0000 */
[----:B------:R-:W-:Y:S02]  /*1e80*/  ISETP.GE.AND.EX P0, PT, RZ, UR45, PT, P0 ;  /* 0x0000002dff007c0c */ /* 0x000fe4000bf06300 */
[----:B------:R-:W-:Y:S02]  /*1e90*/  ISETP.GE.U32.AND P1, PT, R31, UR44, PT ;  /* 0x0000002c1f007c0c */ /* 0x000fe4000bf26070 */
[----:B------:R-:W-:Y:S02]  /*1ea0*/  ISETP.GE.U32.AND P2, PT, R30, UR44, PT ;  /* 0x0000002c1e007c0c */ /* 0x000fe4000bf46070 */
        /* <DEDUP_REMOVED lines=58> */
.L_x_11972:
[----:B------:R-:W-:Y:S05]  /*2250*/  EXIT ;  /* 0x000000000000794d */ /* 0x000fea0003800000 */
.L_x_11973:
[----:B------:R-:W-:Y:S01]  /*2260*/  BSSY B1, `(.L_x_11999) ;  /* 0x0000007000017945 */ /* 0x000fe20003800000 */
[----:B------:R-:W-:Y:S01]  /*2270*/  MOV R12, 0x10 ;  /* 0x00000010000c7802 */ /* 0x000fe20000000f00 */
[----:B------:R-:W-:Y:S01]  /*2280*/  IMAD.MOV.U32 R11, RZ, RZ, 0x1f ;  /* 0x0000001fff0b7424 */ /* 0x000fe200078e00ff */
[----:B------:R-:W-:-:S07]  /*2290*/  MOV R15, 0xffffffff ;  /* 0xffffffff000f7802 */ /* 0x000fce0000000f00 */
[----:B------:R-:W-:Y:S05]  /*22a0*/  WARPSYNC.COLLECTIVE R15, `(.L_x_12000) ;  /* 0x000000000f087348 */ /* 0x000fea0003c00000 */
[----:B------:R0:W1:Y:S02]  /*22b0*/  SHFL.BFLY P6, R14, R13, R12, R11 ;  /* 0x0c00000c0d0e7389 */ /* 0x00006400000c000b */
[----:B01----:R-:W-:Y:S05]  /*22c0*/  ENDCOLLECTIVE ;  /* 0x000000000000791b */ /* 0x003fea0003800000 */
.L_x_12000:
[----:B------:R-:W-:Y:S05]  /*22d0*/  BSYNC B1 ;  /* 0x0000000000017941 */ /* 0x000fea0003800000 */
.L_x_11999:
        /* <DEDUP_REMOVED lines=8> */
.L_x_12001:
[----:B------:R-:W-:Y:S01]  /*2360*/  HFMA2 R12, -RZ, RZ, 0, 2.384185791015625e-07 ;  /* 0x00000004ff0c7431 */ /* 0x000fe200000001ff */
[----:B------:R-:W-:-:S04]  /*2370*/  FMNMX R0, R13, R14, !PT ;  /* 0x0000000e0d007209 */ /* 0x000fc80007800000 */
[----:B------:R-:W-:-:S07]  /*2380*/  MOV R13, R0 ;  /* 0x00000000000d7202 */ /* 0x000fce0000000f00 */
[----:B------:R-:W-:Y:S05]  /*2390*/  WARPSYNC.COLLECTIVE R15, `(.L_x_12002) ;  /* 0x000000000f087348 */ /* 0x000fea0003c00000 */
[----:B------:R0:W1:Y:S02]  /*23a0*/  SHFL.BFLY P6, R14, R13, R12, R11 ;  /* 0x0c00000c0d0e7389 */ /* 0x00006400000c000b */
[----:B01----:R-:W-:Y:S05]  /*23b0*/  ENDCOLLECTIVE ;  /* 0x000000000000791b */ /* 0x003fea0003800000 */
.L_x_12002:
[----:B------:R-:W-:Y:S02]  /*23c0*/  MOV R12, 0x2 ;  /* 0x00000002000c7802 */ /* 0x000fe40000000f00 */
[----:B------:R-:W-:-:S05]  /*23d0*/  FMNMX R2, R0, R14, !PT ;  /* 0x0000000e00027209 */ /* 0x000fca0007800000 */
[----:B------:R-:W-:-:S07]  /*23e0*/  IMAD.MOV.U32 R13, RZ, RZ, R2 ;  /* 0x000000ffff0d7224 */ /* 0x000fce00078e0002 */
[----:B------:R-:W-:Y:S05]  /*23f0*/  WARPSYNC.COLLECTIVE R15, `(.L_x_12003) ;  /* 0x000000000f087348 */ /* 0x000fea0003c00000 */
[----:B------:R0:W1:Y:S02]  /*2400*/  SHFL.BFLY P6, R14, R13, R12, R11 ;  /* 0x0c00000c0d0e7389 */ /* 0x00006400000c000b */
[----:B01----:R-:W-:Y:S05]  /*2410*/  ENDCOLLECTIVE ;  /* 0x000000000000791b */ /* 0x003fea0003800000 */
.L_x_12003:
[----:B------:R-:W-:Y:S01]  /*2420*/  HFMA2 R12, -RZ, RZ, 0, 5.9604644775390625e-08 ;  /* 0x00000001ff0c7431 */ /* 0x000fe200000001ff */
[----:B------:R-:W-:-:S04]  /*2430*/  FMNMX R3, R2, R14, !PT ;  /* 0x0000000e02037209 */ /* 0x000fc80007800000 */
[----:B------:R-:W-:-:S07]  /*2440*/  MOV R13, R3 ;  /* 0x00000003000d7202 */ /* 0x000fce0000000f00 */
[----:B------:R-:W-:Y:S05]  /*2450*/  WARPSYNC.COLLECTIVE R15, `(.L_x_12004) ;  /* 0x000000000f087348 */ /* 0x000fea0003c00000 */
[----:B------:R0:W1:Y:S02]  /*2460*/  SHFL.BFLY P6, R14, R13, R12, R11 ;  /* 0x0c00000c0d0e7389 */ /* 0x00006400000c000b */
[----:B01----:R-:W-:Y:S05]  /*2470*/  ENDCOLLECTIVE ;  /* 0x000000000000791b */ /* 0x003fea0003800000 */
.L_x_12004:
        /* <DEDUP_REMOVED lines=14> */
[C---:B------:R-:W-:Y:S01]  /*2560*/  FADD R2, R0.reuse, -12583039 ;  /* 0xcb40007f00027421 */ /* 0x040fe20000000000 */
[----:B------:R-:W-:Y:S01]  /*2570*/  SHF.L.U32 R0, R0, 0x17, RZ ;  /* 0x0000001700007819 */ /* 0x000fe200000006ff */
        /* <DEDUP_REMOVED lines=24> */
[----:B------:R-:W-:Y:S02]  /*2700*/  IMAD.SHL.U32 R0, R4, 0x800000, RZ ;  /* 0x0080000004007824 */ /* 0x000fe400078e00ff */
        /* <DEDUP_REMOVED lines=38> */
[----:B------:R-:W-:-:S02]  /*2970*/  FFMA.RM R16, R16, R11, 12582913 ;  /* 0x4b40000110107423 */ /* 0x000fc4000000400b */
[C---:B------:R-:W-:Y:S02]  /*2980*/  IMAD.SHL.U32 R9, R12.reuse, 0x800000, RZ ;  /* 0x008000000c097824 */ /* 0x040fe400078e00ff */
        /* <DEDUP_REMOVED lines=16> */
[----:B------:R-:W-:-:S03]  /*2a90*/  SHF.L.U32 R15, R15, 0x17, RZ ;  /* 0x000000170f0f7819 */ /* 0x000fc600000006ff */
        /* <DEDUP_REMOVED lines=30> */
.L_x_12005:
[----:B------:R-:W-:Y:S02]  /*2c80*/  IMAD.MOV.U32 R12, RZ, RZ, 0x8 ;  /* 0x00000008ff0c7424 */ /* 0x000fe400078e00ff */
[----:B------:R-:W-:-:S05]  /*2c90*/  FADD R19, R13, R14 ;  /* 0x0000000e0d137221 */ /* 0x000fca0000000000 */
[----:B------:R-:W-:-:S07]  /*2ca0*/  MOV R13, R19 ;  /* 0x00000013000d7202 */ /* 0x000fce0000000f00 */
[----:B------:R-:W-:Y:S05]  /*2cb0*/  WARPSYNC.COLLECTIVE R15, `(.L_x_12006) ;  /* 0x000000000f087348 */ /* 0x000fea0003c00000 */
[----:B------:R0:W1:Y:S02]  /*2cc0*/  SHFL.BFLY P6, R14, R13, R12, R11 ;  /* 0x0c00000c0d0e7389 */ /* 0x00006400000c000b */
[----:B01----:R-:W-:Y:S05]  /*2cd0*/  ENDCOLLECTIVE ;  /* 0x000000000000791b */ /* 0x003fea0003800000 */
.L_x_12006:
[----:B------:R-:W-:Y:S02]  /*2ce0*/  HFMA2 R12, -RZ, RZ, 0, 2.384185791015625e-07 ;  /* 0x00000004ff0c7431 */ /* 0x000fe400000001ff */
[----:B------:R-:W-:-:S05]  /*2cf0*/  FADD R36, R19, R14 ;  /* 0x0000000e13247221 */ /* 0x000fca0000000000 */
[----:B------:R-:W-:-:S07]  /*2d00*/  MOV R13, R36 ;  /* 0x00000024000d7202 */ /* 0x000fce0000000f00 */
[----:B------:R-:W-:Y:S05]  /*2d10*/  WARPSYNC.COLLECTIVE R15, `(.L_x_12007) ;  /* 0x000000000f087348 */ /* 0x000fea0003c00000 */
[----:B------:R0:W1:Y:S02]  /*2d20*/  SHFL.BFLY P6, R14, R13, R12, R11 ;  /* 0x0c00000c0d0e7389 */ /* 0x00006400000c000b */
[----:B01----:R-:W-:Y:S05]  /*2d30*/  ENDCOLLECTIVE ;  /* 0x000000000000791b */ /* 0x003fea0003800000 */
.L_x_12007:
[----:B------:R-:W-:Y:S02]  /*2d40*/  HFMA2 R12, -RZ, RZ, 0, 1.1920928955078125e-07 ;  /* 0x00000002ff0c7431 */ /* 0x000fe400000001ff */
[----:B------:R-:W-:-:S05]  /*2d50*/  FADD R37, R36, R14 ;  /* 0x0000000e24257221 */ /* 0x000fca0000000000 */
[----:B------:R-:W-:-:S07]  /*2d60*/  MOV R13, R37 ;  /* 0x00000025000d7202 */ /* 0x000fce0000000f00 */
[----:B------:R-:W-:Y:S05]  /*2d70*/  WARPSYNC.COLLECTIVE R15, `(.L_x_12008) ;  /* 0x000000000f087348 */ /* 0x000fea0003c00000 */
[----:B------:R0:W1:Y:S02]  /*2d80*/  SHFL.BFLY P6, R14, R13, R12, R11 ;  /* 0x0c00000c0d0e7389 */ /* 0x00006400000c000b */
[----:B01----:R-:W-:Y:S05]  /*2d90*/  ENDCOLLECTIVE ;  /* 0x000000000000791b */ /* 0x003fea0003800000 */
.L_x_12008:
[----:B------:R-:W-:Y:S02]  /*2da0*/  HFMA2 R12, -RZ, RZ, 0, 5.9604644775390625e-08 ;  /* 0x00000001ff0c7431 */ /* 0x000fe400000001ff */
[----:B------:R-:W-:-:S05]  /*2db0*/  FADD R38, R37, R14 ;  /* 0x0000000e25267221 */ /* 0x000fca0000000000 */
[----:B------:R-:W-:-:S07]  /*2dc0*/  MOV R13, R38 ;  /* 0x00000026000d7202 */ /* 0x000fce0000000f00 */
[----:B------:R-:W-:Y:S05]  /*2dd0*/  WARPSYNC.COLLECTIVE R15, `(.L_x_12009) ;  /* 0x000000000f087348 */ /* 0x000fea0003c00000 */
[----:B------:R0:W1:Y:S02]  /*2de0*/  SHFL.BFLY P6, R14, R13, R12, R11 ;  /* 0x0c00000c0d0e7389 */ /* 0x00006400000c000b */
[----:B01----:R-:W-:Y:S05]  /*2df0*/  ENDCOLLECTIVE ;  /* 0x000000000000791b */ /* 0x003fea0003800000 */
.L_x_12009:
[----:B------:R-:W-:Y:S05]  /*2e00*/  BRA `(.L_x_12010) ;  /* 0xffffffe400247947 */ /* 0x000fea000383ffff */
        .weak           $__internal_220_$__cuda_sm3x_div_rn_noftz_f32_slowpath
        .type           $__internal_220_$__cuda_sm3x_div_rn_noftz_f32_slowpath,@function
        .size           $__internal_220_$__cuda_sm3x_div_rn_noftz_f32_slowpath,(.L_x_25672 - $__internal_220_$__cuda_sm3x_div_rn_noftz_f32_slowpath)
$__internal_220_$__cuda_sm3x_div_rn_noftz_f32_slowpath:
        /* <DEDUP_REMOVED lines=35> */
.L_x_12012:
[----:B------:R-:W-:Y:S01]  /*3040*/  LEA R42, R13, 0xc0800000, 0x17 ;  /* 0xc08000000d2a7811 */ /* 0x000fe200078eb8ff */
[----:B------:R-:W-:Y:S01]  /*3050*/  BSSY.RECONVERGENT B2, `(.L_x_12017) ;  /* 0x0000036000027945 */ /* 0x000fe20003800200 */
[----:B------:R-:W-:Y:S02]  /*3060*/  IADD3 R40, PT, PT, R40, -0x7f, RZ ;  /* 0xffffff8128287810 */ /* 0x000fe40007ffe0ff */
[----:B------:R-:W-:-:S03]  /*3070*/  IADD3 R44, PT, PT, -R42, R41, RZ ;  /* 0x000000292a2c7210 */ /* 0x000fc60007ffe1ff */
[----:B------:R-:W-:Y:S01]  /*3080*/  IMAD R6, R40, -0x800000, R6 ;  /* 0xff80000028067824 */ /* 0x000fe200078e0206 */
        /* <DEDUP_REMOVED lines=46> */
.L_x_12019:
[----:B------:R-:W-:-:S04]  /*3370*/  LOP3.LUT R6, R6, 0x80000000, RZ, 0xc0, !PT ;  /* 0x8000000006067812 */ /* 0x000fc800078ec0ff */
[----:B------:R-:W-:Y:S01]  /*3380*/  LOP3.LUT R6, R6, 0x7f800000, RZ, 0xfc, !PT ;  /* 0x7f80000006067812 */ /* 0x000fe200078efcff */
[----:B------:R-:W-:Y:S06]  /*3390*/  BRA `(.L_x_12020) ;  /* 0x0000000000047947 */ /* 0x000fec0003800000 */
.L_x_12018:
[----:B------:R-:W-:-:S07]  /*33a0*/  LEA R6, R40, R6, 0x17 ;  /* 0x0000000628067211 */ /* 0x000fce00078eb8ff */
.L_x_12020:
[----:B------:R-:W-:Y:S05]  /*33b0*/  BSYNC.RECONVERGENT B2 ;  /* 0x0000000000027941 */ /* 0x000fea0003800200 */
.L_x_12017:
[----:B------:R-:W-:Y:S05]  /*33c0*/  BRA `(.L_x_12021) ;  /* 0x0000000000207947 */ /* 0x000fea0003800000 */
.L_x_12016:
[----:B------:R-:W-:-:S04]  /*33d0*/  LOP3.LUT R6, R41, 0x80000000, R6, 0x48, !PT ;  /* 0x8000000029067812 */ /* 0x000fc800078e4806 */
[----:B------:R-:W-:Y:S01]  /*33e0*/  LOP3.LUT R6, R6, 0x7f800000, RZ, 0xfc, !PT ;  /* 0x7f80000006067812 */ /* 0x000fe200078efcff */
[----:B------:R-:W-:Y:S06]  /*33f0*/  BRA `(.L_x_12021) ;  /* 0x0000000000147947 */ /* 0x000fec0003800000 */
.L_x_12015:
[----:B------:R-:W-:Y:S01]  /*3400*/  LOP3.LUT R6, R41, 0x80000000, R6, 0x48, !PT ;  /* 0x8000000029067812 */ /* 0x000fe200078e4806 */
[----:B------:R-:W-:Y:S06]  /*3410*/  BRA `(.L_x_12021) ;  /* 0x00000000000c7947 */ /* 0x000fec0003800000 */
.L_x_12014:
[----:B------:R-:W0:Y:S01]  /*3420*/  MUFU.RSQ R6, -QNAN ;  /* 0xffc0000000067908 */ /* 0x000e220000001400 */
[----:B------:R-:W-:Y:S05]  /*3430*/  BRA `(.L_x_12021) ;  /* 0x0000000000047947 */ /* 0x000fea0003800000 */
.L_x_12013:
[----:B------:R-:W-:-:S07]  /*3440*/  FADD.FTZ R6, R6, R11 ;  /* 0x0000000b06067221 */ /* 0x000fce0000010000 */
.L_x_12021:
[----:B------:R-:W-:Y:S05]  /*3450*/  BSYNC.RECONVERGENT B1 ;  /* 0x0000000000017941 */ /* 0x000fea0003800200 */
.L_x_12011:
[----:B------:R-:W-:-:S04]  /*3460*/  HFMA2 R13, -RZ, RZ, 0, 0 ;  /* 0x00000000ff0d7431 */ /* 0x000fc800000001ff */
[----:B0-----:R-:W-:Y:S05]  /*3470*/  RET.REL.NODEC R12 `(_Z15SoftmaxWarpImplI10DirectLoadI6__halffE11DirectStoreIfS1_EfLi1ELi12ELi32ELi1ELb1EL9Algorithm0EEvT_T0_ll) ;  /* 0xffffffc80ce07950 */ /* 0x001fea0003c3ffff */
.L_x_12022:
        /* <DEDUP_REMOVED lines=16> */
.L_x_25672:


//--------------------- .text._Z15SoftmaxWarpImplI10DirectLoadI6__halffE11DirectStoreIfS1_EfLi1ELi12ELi32ELi1ELb0EL9Algorithm0EEvT_T0_ll --------------------------
	.section	.text._Z15SoftmaxWarpImplI10DirectLoadI6__halffE11DirectStoreIfS1_EfLi1ELi12ELi32ELi1ELb0EL9Algorithm0EEvT_T0_ll,"ax",@progbits
	.align	128
        .global         _Z15SoftmaxWarpImplI10DirectLoadI6__halffE11DirectStoreIfS1_EfLi1ELi12ELi32ELi1ELb0EL9Algorithm0EEvT_T0_ll
        .type           _Z15SoftmaxWarpImplI10DirectLoadI6__halffE11DirectStoreIfS1_EfLi1ELi12ELi32ELi1ELb0EL9Algorithm0EEvT_T0_ll,@function
        .size           _Z15SoftmaxWarpImplI10DirectLoadI6__halffE11DirectStoreIfS1_EfLi1ELi12ELi32ELi1ELb0EL9Algorithm0EEvT_T0_ll,(.L_x_25673 - _Z15SoftmaxWarpImplI10DirectLoadI6__halffE11DirectStoreIfS1_EfLi1ELi12ELi32ELi1ELb0EL9Algorithm0EEvT_T0_ll)
        .other          _Z15SoftmaxWarpImplI10DirectLoadI6__halffE11DirectStoreIfS1_EfLi1ELi12ELi32ELi1ELb0EL9Algorithm0EEvT_T0_ll,@"STO_CUDA_ENTRY STV_DEFAULT"
_Z15SoftmaxWarpImplI10DirectLoadI6__halffE11DirectStoreIfS1_EfLi1ELi12ELi32ELi1ELb0EL9Algorithm0EEvT_T0_ll:
.text._Z15SoftmaxWarpImplI10DirectLoadI6__halffE11DirectStoreIfS1_EfLi1ELi12ELi32ELi1ELb0EL9Algorithm0EEvT_T0_ll:
        /* <DEDUP_REMOVED lines=24> */
.L_x_12023:
        /* <DEDUP_REMOVED lines=13> */
.L_x_12049:
        /* <DEDUP_REMOVED lines=197> */
.L_x_12061:
        /* <DEDUP_REMOVED lines=12> */
[----:B0-----:R-:W-:Y:S05]  /*0f60*/  CALL.REL.NOINC `($__internal_221_$__cuda_sm3x_div_rn_noftz_f32_slowpath) ;  /* 0x00000018004c7944 */ /* 0x001fea0003c00000 */
[----:B------:R-:W-:-:S07]  /*0f70*/  MOV R11, R5 ;  /* 0x00000005000b7202 */ /* 0x000fce0000000f00 */
.L_x_12026:
[----:B------:R-:W-:Y:S05]  /*0f80*/  BSYNC.RECONVERGENT B2 ;  /* 0x0000000000027941 */ /* 0x000fea0003800200 */
.L_x_12025:
        /* <DEDUP_REMOVED lines=12> */
[----:B0-----:R-:W-:Y:S05]  /*1050*/  CALL.REL.NOINC `($__internal_221_$__cuda_sm3x_div_rn_noftz_f32_slowpath) ;  /* 0x0000001800107944 */ /* 0x001fea0003c00000 */
[----:B------:R-:W-:-:S07]  /*1060*/  MOV R14, R5 ;  /* 0x00000005000e7202 */ /* 0x000fce0000000f00 */
.L_x_12028:
[----:B------:R-:W-:Y:S05]  /*1070*/  BSYNC.RECONVERGENT B2 ;  /* 0x0000000000027941 */ /* 0x000fea0003800200 */
.L_x_12027:
        /* <DEDUP_REMOVED lines=14> */
.L_x_12030:
[----:B------:R-:W-:Y:S05]  /*1160*/  BSYNC.RECONVERGENT B2 ;  /* 0x0000000000027941 */ /* 0x000fea0003800200 */
.L_x_12029:
        /* <DEDUP_REMOVED lines=14> */
.L_x_12032:
[----:B------:R-:W-:Y:S05]  /*1250*/  BSYNC.RECONVERGENT B2 ;  /* 0x0000000000027941 */ /* 0x000fea0003800200 */
.L_x_12031:
        /* <DEDUP_REMOVED lines=14> */
.L_x_12034:
[----:B------:R-:W-:Y:S05]  /*1340*/  BSYNC.RECONVERGENT B2 ;  /* 0x0000000000027941 */ /* 0x000fea0003800200 */
.L_x_12033:
        /* <DEDUP_REMOVED lines=14> */
.L_x_12036:
[----:B------:R-:W-:Y:S05]  /*1430*/  BSYNC.RECONVERGENT B2 ;  /* 0x0000000000027941 */ /* 0x000fea0003800200 */
.L_x_12035:
        /* <DEDUP_REMOVED lines=14> */
.L_x_12038:
[----:B------:R-:W-:Y:S05]  /*1520*/  BSYNC.RECONVERGENT B2 ;  /* 0x0000000000027941 */ /* 0x000fea0003800200 */
.L_x_12037:
        /* <DEDUP_REMOVED lines=14> */
.L_x_12040:
[----:B------:R-:W-:Y:S05]  /*1610*/  BSYNC.RECONVERGENT B2 ;  /* 0x0000000000027941 */ /* 0x000fea0003800200 */
.L_x_12039:
        /* <DEDUP_REMOVED lines=14> */
.L_x_12042:
[----:B------:R-:W-:Y:S05]  /*1700*/  BSYNC.RECONVERGENT B2 ;  /* 0x0000000000027941 */ /* 0x000fea0003800200 */
.L_x_12041:
        /* <DEDUP_REMOVED lines=14> */
.L_x_12044:
[----:B------:R-:W-:Y:S05]  /*17f0*/  BSYNC.RECONVERGENT B2 ;  /* 0x0000000000027941 */ /* 0x000fea0003800200 */
.L_x_12043:
        /* <DEDUP_REMOVED lines=14> */
.L_x_12046:
[----:B------:R-:W-:Y:S05]  /*18e0*/  BSYNC.RECONVERGENT B2 ;  /* 0x0000000000027941 */ /* 0x000fea0003800200 */
.L_x_12045:
        /* <DEDUP_REMOVED lines=13> */
.L_x_12048:
[----:B------:R-:W-:Y:S05]  /*19c0*/  BSYNC.RECONVERGENT B2 ;  /* 0x0000000000027941 */ /* 0x000fea0003800200 */
.L_x_12047:
        /* <DEDUP_REMOVED lines=12> */
[----:B------:R-:W-:Y:S02]  /*1a90*/  F2FP.F16.F32.PACK_AB R0, R15, R0 ;  /* 0x000000000f00723e */ /* 0x000fe400000000ff */
        /* <DEDUP_REMOVED lines=12> */
[----:B------:R-:W-:Y:S02]  /*1b60*/  F2FP.F16.F32.PACK_AB R2, R3, R2 ;  /* 0x000000020302723e */ /* 0x000fe400000000ff */
[----:B------:R-:W-:Y:S02]  /*1b70*/  ISETP.GE.AND.EX P0, PT, R22, UR45, PT, P0 ;  /* 0x0000002d16007c0c */ /* 0x000fe4000bf06300 */
[----:B------:R-:W-:Y:S01]  /*1b80*/  PRMT R3, R0, 0x7632, R3 ;  /* 0x0000763200037816 */ /* 0x000fe20000000003 */
[----:B------:R2:W-:Y:S01]  /*1b90*/  STG.E.U16 desc[UR12][R12.64+0x100], R2 ;  /* 0x000100020c007986 */ /* 0x0005e2000c10150c */
        /* <DEDUP_REMOVED lines=21> */
.L_x_12024:
[----:B------:R-:W-:Y:S01]  /*1cf0*/  BSSY B0, `(.L_x_12050) ;  /* 0x0000007000007945 */ /* 0x000fe20003800000 */
[----:B------:R-:W-:Y:S02]  /*1d00*/  MOV R12, 0x10 ;  /* 0x00000010000c7802 */ /* 0x000fe40000000f00 */
[----:B------:R-:W-:Y:S02]  /*1d10*/  MOV R11, 0x1f ;  /* 0x0000001f000b7802 */ /* 0x000fe40000000f00 */
[----:B------:R-:W-:-:S07]  /*1d20*/  MOV R15, 0xffffffff ;  /* 0xffffffff000f7802 */ /* 0x000fce0000000f00 */
[----:B0-----:R-:W-:Y:S05]  /*1d30*/  WARPSYNC.COLLECTIVE R15, `(.L_x_12051) ;  /* 0x000000000f087348 */ /* 0x001fea0003c00000 */
[----:B------:R1:W2:Y:S02]  /*1d40*/  SHFL.BFLY P6, R14, R13, R12, R11 ;  /* 0x0c00000c0d0e7389 */ /* 0x0002a400000c000b */
[----:B012---:R-:W-:Y:S05]  /*1d50*/  ENDCOLLECTIVE ;  /* 0x000000000000791b */ /* 0x007fea0003800000 */
.L_x_12051:
[----:B------:R-:W-:Y:S05]  /*1d60*/  BSYNC B0 ;  /* 0x0000000000007941 */ /* 0x000fea0003800000 */
.L_x_12050:
[----:B------:R-:W-:Y:S01]  /*1d70*/  HFMA2 R11, -RZ, RZ, 0, 1.847743988037109375e-06 ;  /* 0x0000001fff0b7431 */ /* 0x000fe200000001ff */
[----:B------:R-:W-:Y:S02]  /*1d80*/  FMNMX R13, R13, R14, !PT ;  /* 0x0000000e0d0d7209 */ /* 0x000fe40007800000 */
[----:B------:R-:W-:Y:S02]  /*1d90*/  MOV R12, 0x8 ;  /* 0x00000008000c7802 */ /* 0x000fe40000000f00 */
[----:B------:R-:W-:-:S07]  /*1da0*/  MOV R15, 0xffffffff ;  /* 0xffffffff000f7802 */ /* 0x000fce0000000f00 */
[----:B------:R-:W-:Y:S05]  /*1db0*/  WARPSYNC.COLLECTIVE R15, `(.L_x_12052) ;  /* 0x000000000f087348 */ /* 0x000fea0003c00000 */
[----:B------:R0:W1:Y:S02]  /*1dc0*/  SHFL.BFLY P6, R14, R13, R12, R11 ;  /* 0x0c00000c0d0e7389 */ /* 0x00006400000c000b */
[----:B01----:R-:W-:Y:S05]  /*1dd0*/  ENDCOLLECTIVE ;  /* 0x000000000000791b */ /* 0x003fea0003800000 */
.L_x_12052:
[----:B------:R-:W-:Y:S01]  /*1de0*/  HFMA2 R12, -RZ, RZ, 0, 2.384185791015625e-07 ;  /* 0x00000004ff0c7431 */ /* 0x000fe200000001ff */
[----:B------:R-:W-:-:S04]  /*1df0*/  FMNMX R0, R13, R14, !PT ;  /* 0x0000000e0d007209 */ /* 0x000fc80007800000 */
[----:B------:R-:W-:-:S07]  /*1e00*/  MOV R13, R0 ;  /* 0x00000000000d7202 */ /* 0x000fce0000000f00 */
[----:B------:R-:W-:Y:S05]  /*1e10*/  WARPSYNC.COLLECTIVE R15, `(.L_x_12053) ;  /* 0x000000000f087348 */ /* 0x000fea0003c00000 */
[----:B------:R0:W1:Y:S02]  /*1e20*/  SHFL.BFLY P6, R14, R13, R12, R11 ;  /* 0x0c00000c0d0e7389 */ /* 0x00006400000c000b */
[----:B01----:R-:W-:Y:S05]  /*1e30*/  ENDCOLLECTIVE ;  /* 0x000000000000791b */ /* 0x003fea0003800000 */
.L_x_12053:
[----:B------:R-:W-:Y:S01]  /*1e40*/  HFMA2 R12, -RZ, RZ, 0, 1.1920928955078125e-07 ;  /* 0x00000002ff0c7431 */ /* 0x000fe200000001ff */
[----:B------:R-:W-:-:S04]  /*1e50*/  FMNMX R2, R0, R14, !PT ;  /* 0x0000000e00027209 */ /* 0x000fc80007800000 */
[----:B------:R-:W-:-:S07]  /*1e60*/  MOV R13, R2 ;  /* 0x00000002000d7202 */ /* 0x000fce0000000f00 */
[----:B------:R-:W-:Y:S05]  /*1e70*/  WARPSYNC.COLLECTIVE R15, `(.L_x_12054) ;  /* 0x000000000f087348 */ /* 0x000fea0003c00000 */
[----:B------:R0:W1:Y:S02]  /*1e80*/  SHFL.BFLY P6, R14, R13, R12, R11 ;  /* 0x0c00000c0d0e7389 */ /* 0x00006400000c000b */
[----:B01----:R-:W-:Y:S05]  /*1e90*/  ENDCOLLECTIVE ;  /* 0x000000000000791b */ /* 0x003fea0003800000 */
.L_x_12054:
[----:B------:R-:W-:Y:S01]  /*1ea0*/  HFMA2 R12, -RZ, RZ, 0, 5.9604644775390625e-08 ;  /* 0x00000001ff0c7431 */ /* 0x000fe200000001ff */
[----:B------:R-:W-:-:S04]  /*1eb0*/  FMNMX R3, R2, R14, !PT ;  /* 0x0000000e02037209 */ /* 0x000fc80007800000 */
[----:B------:R-:W-:-:S07]  /*1ec0*/  MOV R13, R3 ;  /* 0x00000003000d7202 */ /* 0x000fce0000000f00 */
[----:B------:R-:W-:Y:S05]  /*1ed0*/  WARPSYNC.COLLECTIVE R15, `(.L_x_12055) ;  /* 0x000000000f087348 */ /* 0x000fea0003c00000 */
[----:B------:R0:W1:Y:S02]  /*1ee0*/  SHFL.BFLY P6, R14, R13, R12, R11 ;  /* 0x0c00000c0d0e7389 */ /* 0x00006400000c000b */
[----:B01----:R-:W-:Y:S05]  /*1ef0*/  ENDCOLLECTIVE ;  /* 0x000000000000791b */ /* 0x003fea0003800000 */
.L_x_12055:
        /* <DEDUP_REMOVED lines=129> */
.L_x_12056:
[----:B------:R-:W-:Y:S02]  /*2710*/  HFMA2 R12, -RZ, RZ, 0, 4.76837158203125e-07 ;  /* 0x00000008ff0c7431 */ /* 0x000fe400000001ff */
[----:B------:R-:W-:-:S05]  /*2720*/  FADD R20, R13, R14 ;  /* 0x0000000e0d147221 */ /* 0x000fca0000000000 */
[----:B------:R-:W-:-:S07]  /*2730*/  MOV R13, R20 ;  /* 0x00000014000d7202 */ /* 0x000fce0000000f00 */
[----:B------:R-:W-:Y:S05]  /*2740*/  WARPSYNC.COLLECTIVE R15, `(.L_x_12057) ;  /* 0x000000000f087348 */ /* 0x000fea0003c00000 */
[----:B------:R0:W1:Y:S02]  /*2750*/  SHFL.BFLY P6, R14, R13, R12, R11 ;  /* 0x0c00000c0d0e7389 */ /* 0x00006400000c000b */
[----:B01----:R-:W-:Y:S05]  /*2760*/  ENDCOLLECTIVE ;  /* 0x000000000000791b */ /* 0x003fea0003800000 */
.L_x_12057:
[----:B------:R-:W-:Y:S02]  /*2770*/  HFMA2 R12, -RZ, RZ, 0, 2.384185791015625e-07 ;  /* 0x00000004ff0c7431 */ /* 0x000fe400000001ff */
[----:B------:R-:W-:-:S05]  /*2780*/  FADD R21, R20, R14 ;  /* 0x0000000e14157221 */ /* 0x000fca0000000000 */
[----:B------:R-:W-:-:S07]  /*2790*/  MOV R13, R21 ;  /* 0x00000015000d7202 */ /* 0x000fce0000000f00 */
[----:B------:R-:W-:Y:S05]  /*27a0*/  WARPSYNC.COLLECTIVE R15, `(.L_x_12058) ;  /* 0x000000000f087348 */ /* 0x000fea0003c00000 */
[----:B------:R0:W1:Y:S02]  /*27b0*/  SHFL.BFLY P6, R14, R13, R12, R11 ;  /* 0x0c00000c0d0e7389 */ /* 0x00006400000c000b */
[----:B01----:R-:W-:Y:S05]  /*27c0*/  ENDCOLLECTIVE ;  /* 0x000000000000791b */ /* 0x003fea0003800000 */
.L_x_12058:
[----:B------:R-:W-:Y:S02]  /*27d0*/  HFMA2 R12, -RZ, RZ, 0, 1.1920928955078125e-07 ;  /* 0x00000002ff0c7431 */ /* 0x000fe400000001ff */
[----:B------:R-:W-:-:S05]  /*27e0*/  FADD R26, R21, R14 ;  /* 0x0000000e151a7221 */ /* 0x000fca0000000000 */
[----:B------:R-:W-:-:S07]  /*27f0*/  MOV R13, R26 ;  /* 0x0000001a000d7202 */ /* 0x000fce0000000f00 */
[----:B------:R-:W-:Y:S05]  /*2800*/  WARPSYNC.COLLECTIVE R15, `(.L_x_12059) ;  /* 0x000000000f087348 */ /* 0x000fea0003c00000 */
[----:B------:R0:W1:Y:S02]  /*2810*/  SHFL.BFLY P6, R14, R13, R12, R11 ;  /* 0x0c00000c0d0e7389 */ /* 0x00006400000c000b */
[----:B01----:R-:W-:Y:S05]  /*2820*/  ENDCOLLECTIVE ;  /* 0x000000000000791b */ /* 0x003fea0003800000 */
.L_x_12059:
[----:B------:R-:W-:Y:S02]  /*2830*/  HFMA2 R12, -RZ, RZ, 0, 5.9604644775390625e-08 ;  /* 0x00000001ff0c7431 */ /* 0x000fe400000001ff */
[----:B------:R-:W-:-:S05]  /*2840*/  FADD R27, R26, R14 ;  /* 0x0000000e1a1b7221 */ /* 0x000fca0000000000 */
[----:B------:R-:W-:-:S07]  /*2850*/  MOV R13, R27 ;  /* 0x0000001b000d7202 */ /* 0x000fce0000000f00 */
[----:B------:R-:W-:Y:S05]  /*2860*/  WARPSYNC.COLLECTIVE R15, `(.L_x_12060) ;  /* 0x000000000f087348 */ /* 0x000fea0003c00000 */
[----:B------:R0:W1:Y:S02]  /*2870*/  SHFL.BFLY P6, R14, R13, R12, R11 ;  /* 0x0c00000c0d0e7389 */ /* 0x00006400000c000b */
[----:B01----:R-:W-:Y:S05]  /*2880*/  ENDCOLLECTIVE ;  /* 0x000000000000791b */ /* 0x003fea0003800000 */
.L_x_12060:
[----:B------:R-:W-:Y:S05]  /*2890*/  BRA `(.L_x_12061) ;  /* 0xffffffe400807947 */ /* 0x000fea000383ffff */
        .weak           $__internal_221_$__cuda_sm3x_div_rn_noftz_f32_slowpath
        .type           $__internal_221_$__cuda_sm3x_div_rn_noftz_f32_slowpath,@function
        .size           $__internal_221_$__cuda_sm3x_div_rn_noftz_f32_slowpath,(.L_x_25673 - $__internal_221_$__cuda_sm3x_div_rn_noftz_f32_slowpath)
$__internal_221_$__cuda_sm3x_div_rn_noftz_f32_slowpath:
        /* <DEDUP_REMOVED lines=34> */
.L_x_12063:
        /* <DEDUP_REMOVED lines=51> */
.L_x_12070:
[----:B------:R-:W-:-:S04]  /*2df0*/  LOP3.LUT R5, R5, 0x80000000, RZ, 0xc0, !PT ;  /* 0x8000000005057812 */ /* 0x000fc800078ec0ff */
[----:B------:R-:W-:Y:S01]  /*2e00*/  LOP3.LUT R5, R5, 0x7f800000, RZ, 0xfc, !PT ;  /* 0x7f80000005057812 */ /* 0x000fe200078efcff */
[----:B------:R-:W-:Y:S06]  /*2e10*/  BRA `(.L_x_12071) ;  /* 0x0000000000047947 */ /* 0x000fec0003800000 */
.L_x_12069:
[----:B------:R-:W-:-:S07]  /*2e20*/  LEA R5, R28, R5, 0x17 ;  /* 0x000000051c057211 */ /* 0x000fce00078eb8ff */
.L_x_12071:
[----:B------:R-:W-:Y:S05]  /*2e30*/  BSYNC.RECONVERGENT B1 ;  /* 0x0000000000017941 */ /* 0x000fea0003800200 */
.L_x_12068:
[----:B------:R-:W-:Y:S05]  /*2e40*/  BRA `(.L_x_12072) ;  /* 0x0000000000207947 */ /* 0x000fea0003800000 */
.L_x_12067:
[----:B------:R-:W-:-:S04]  /*2e50*/  LOP3.LUT R5, R12, 0x80000000, R5, 0x48, !PT ;  /* 0x800000000c057812 */ /* 0x000fc800078e4805 */
[----:B------:R-:W-:Y:S01]  /*2e60*/  LOP3.LUT R5, R5, 0x7f800000, RZ, 0xfc, !PT ;  /* 0x7f80000005057812 */ /* 0x000fe200078efcff */
[----:B------:R-:W-:Y:S06]  /*2e70*/  BRA `(.L_x_12072) ;  /* 0x0000000000147947 */ /* 0x000fec0003800000 */
.L_x_12066:
[----:B------:R-:W-:Y:S01]  /*2e80*/  LOP3.LUT R5, R12, 0x80000000, R5, 0x48, !PT ;  /* 0x800000000c057812 */ /* 0x000fe200078e4805 */
[----:B------:R-:W-:Y:S06]  /*2e90*/  BRA `(.L_x_12072) ;  /* 0x00000000000c7947 */ /* 0x000fec0003800000 */
.L_x_12065:
[----:B------:R-:W0:Y:S01]  /*2ea0*/  MUFU.RSQ R5, -QNAN ;  /* 0xffc0000000057908 */ /* 0x000e220000001400 */
[----:B------:R-:W-:Y:S05]  /*2eb0*/  BRA `(.L_x_12072) ;  /* 0x0000000000047947 */ /* 0x000fea0003800000 */
.L_x_12064:
[----:B------:R-:W-:-:S07]  /*2ec0*/  FADD.FTZ R5, R5, R12 ;  /* 0x0000000c05057221 */ /* 0x000fce0000010000 */
.L_x_12072:
[----:B------:R-:W-:Y:S05]  /*2ed0*/  BSYNC.RECONVERGENT B0 ;  /* 0x0000000000007941 */ /* 0x000fea0003800200 */
.L_x_12062:
[----:B------:R-:W-:Y:S01]  /*2ee0*/  HFMA2 R13, -RZ, RZ, 0, 0 ;  /* 0x00000000ff0d7431 */ /* 0x000fe200000001ff */
[----:B------:R-:W-:-:S04]  /*2ef0*/  MOV R12, R20 ;  /* 0x00000014000c7202 */ /* 0x000fc80000000f00 */
[----:B0-----:R-:W-:Y:S05]  /*2f00*/  RET.REL.NODEC R12 `(_Z15SoftmaxWarpImplI10DirectLoadI6__halffE11DirectStoreIfS1_EfLi1ELi12ELi32ELi1ELb0EL9Algorithm0EEvT_T0_ll) ;  /* 0xffffffd00c3c7950 */ /* 0x001fea0003c3ffff */
.L_x_12073:
        /* <DEDUP_REMOVED lines=15> */
.L_x_25673:


//--------------------- .text._Z15SoftmaxWarpImplI10DirectLoadI6__halffE11DirectStoreIfS1_EfLi1ELi11ELi32ELi1ELb1EL9Algorithm0EEvT_T0_ll --------------------------
	.section	.text._Z15SoftmaxWarpImplI10DirectLoadI6__halffE11DirectStoreIfS1_EfLi1ELi11ELi32ELi1ELb1EL9Algorithm0EEvT_T0_ll,"ax",@progbits
	.align	128
        .global         _Z15SoftmaxWarpImplI10DirectLoadI6__halffE11DirectStoreIfS1_EfLi1ELi11ELi32ELi1ELb1EL9Algorithm0EEvT_T0_ll
        .type           _Z15SoftmaxWarpImplI10DirectLoadI6__halffE11DirectStoreIfS1_EfLi1ELi11ELi32ELi1ELb1EL9Algorithm0EEvT_T0_ll,@function
        .size           _Z15SoftmaxWarpImplI10DirectLoadI6__halffE11DirectStoreIfS1_EfLi1ELi11ELi32ELi1ELb1EL9Algorithm0EEvT_T0_ll,(.L_x_25674 - _Z15SoftmaxWarpImplI10DirectLoadI6__halffE11DirectStoreIfS1_EfLi1ELi11ELi32ELi1ELb1EL9Algorithm0EEvT_T0_ll)
        .other          _Z15SoftmaxWarpImplI10DirectLoadI6__halffE11DirectStoreIfS1_EfLi1ELi11ELi32ELi1ELb1EL9Algorithm0EEvT_T0_ll,@"STO_CUDA_ENTRY STV_DEFAULT"
_Z15SoftmaxWarpImplI10DirectLoadI6__halffE11DirectStoreIfS1_EfLi1ELi11ELi32ELi1ELb1EL9Algorithm0EEvT_T0_ll:
.text._Z15SoftmaxWarpImplI10DirectLoadI6__halffE11DirectStoreIfS1_EfLi1ELi11ELi32ELi1ELb1EL9Algorithm0EEvT_T0_ll:
        /* <DEDUP_REMOVED lines=25> */
.L_x_12074:
        /* <DEDUP_REMOVED lines=23> */
[----:B------:R-:W-:-:S07]  /*0300*/  IADD3 R25, PT, PT, R24, 0x140, RZ ;  /* 0x0000014018197810 */ /* 0x000fce0007ffe0ff */
.L_x_12099:
[----:B------:R-:W-:Y:S01]  /*0310*/  ISETP.GE.U32.AND P0, PT, R24, UR44, PT ;  /* 0x0000002c18007c0c */ /* 0x000fe2000bf06070 */
[----:B------:R-:W-:Y:S01]  /*0320*/  IMAD.MOV.U32 R2, RZ, RZ, R24 ;  /* 0x000000ffff027224 */ /* 0x000fe200078e0018 */
[----:B------:R-:W-:Y:S01]  /*0330*/  ISETP.GE.U32.AND P3, PT, R34, UR44, PT ;  /* 0x0000002c22007c0c */ /* 0x000fe2000bf66070 */
[----:B--2---:R-:W-:Y:S01]  /*0340*/  IMAD R7, R21, UR42, RZ ;  /* 0x0000002a15077c24 */ /* 0x004fe2000f8e02ff */
[----:B------:R-:W-:Y:S02]  /*0350*/  ISETP.GE.AND.EX P0, PT, RZ, UR45, PT, P0 ;  /* 0x0000002dff007c0c */ /* 0x000fe4000bf06300 */
[----:B------:R-:W-:Y:S02]  /*0360*/  ISETP.GE.U32.AND P5, PT, R33, UR44, PT ;  /* 0x0000002c21007c0c */ /* 0x000fe4000bfa6070 */
[----:B------:R-:W-:Y:S02]  /*0370*/  ISETP.GE.AND.EX P3, PT, RZ, UR45, PT, P3 ;  /* 0x0000002dff007c0c */ /* 0x000fe4000bf66330 */
[----:B------:R-:W-:-:S02]  /*0380*/  MOV R3, RZ ;  /* 0x000000ff00037202 */ /* 0x000fc40000000f00 */
        /* <DEDUP_REMOVED lines=8> */
[----:B------:R-:W-:Y:S02]  /*0410*/  ISETP.GE.AND.EX P2, PT, RZ, UR45, PT, P2 ;  /* 0x0000002dff007c0c */ /* 0x000fe4000bf46320 */
[----:B------:R-:W-:Y:S02]  /*0420*/  IADD3 R3, PT, PT, R5, R3, RZ ;  /* 0x0000000305037210 */ /* 0x000fe40007ffe0ff */
[----:B------:R-:W-:Y:S02]  /*0430*/  @!P3 R2UR UR6, R18 ;  /* 0x000000001206b2ca */ /* 0x000fe400000e0000 */
[----:B------:R-:W-:Y:S02]  /*0440*/  @!P3 R2UR UR7, R19 ;  /* 0x000000001307b2ca */ /* 0x000fe400000e0000 */
[----:B------:R-:W-:Y:S02]  /*0450*/  LEA R2, P1, R4, UR40, 0x1 ;  /* 0x0000002804027c11 */ /* 0x000fe4000f8208ff */
[----:B------:R-:W-:-:S02]  /*0460*/  @!P5 R2UR UR8, R18 ;  /* 0x000000001208d2ca */ /* 0x000fc400000e0000 */
[C---:B------:R-:W-:Y:S02]  /*0470*/  @!P5 R2UR UR9, R19.reuse ;  /* 0x000000001309d2ca */ /* 0x040fe400000e0000 */
[----:B------:R-:W-:Y:S02]  /*0480*/  LEA.HI.X R3, R4, UR41, R3, 0x1, P1 ;  /* 0x0000002904037c11 */ /* 0x000fe400088f0c03 */
[C---:B------:R-:W-:Y:S02]  /*0490*/  @!P6 R2UR UR10, R18.reuse ;  /* 0x00000000120ae2ca */ /* 0x040fe400000e0000 */
[C---:B------:R-:W-:Y:S01]  /*04a0*/  @!P6 R2UR UR11, R19.reuse ;  /* 0x00000000130be2ca */ /* 0x040fe200000e0000 */
[----:B------:R-:W2:Y:S01]  /*04b0*/  @!P0 LDG.E.U16 R8, desc[UR4][R2.64] ;  /* 0x0000000402088981 */ /* 0x000ea2000c1e1500 */
[----:B------:R-:W-:Y:S02]  /*04c0*/  @!P2 R2UR UR4, R18 ;  /* 0x000000001204a2ca */ /* 0x000fe400000e0000 */
[----:B------:R-:W-:Y:S01]  /*04d0*/  @!P2 R2UR UR5, R19 ;  /* 0x000000001305a2ca */ /* 0x000fe200000e0000 */
[----:B------:R-:W3:Y:S04]  /*04e0*/  @!P3 LDG.E.U16 R0, desc[UR6][R2.64+0x40] ;  /* 0x000040060200b981 */ /* 0x000ee8000c1e1500 */
[----:B------:R-:W4:Y:S04]  /*04f0*/  @!P5 LDG.E.U16 R4, desc[UR8][R2.64+0x80] ;  /* 0x000080080204d981 */ /* 0x000f28000c1e1500 */
[----:B------:R-:W5:Y:S04]  /*0500*/  @!P6 LDG.E.U16 R5, desc[UR10][R2.64+0xc0] ;  /* 0x0000c00a0205e981 */ /* 0x000f68000c1e1500 */
[----:B------:R-:W5:Y:S01]  /*0510*/  @!P2 LDG.E.U16 R7, desc[UR4][R2.64+0x100] ;  /* 0x000100040207a981 */ /* 0x000f62000c1e1500 */
[----:B------:R-:W-:Y:S01]  /*0520*/  MOV R35, 0xff800000 ;  /* 0xff80000000237802 */ /* 0x000fe20000000f00 */
[----:B------:R-:W-:Y:S01]  /*0530*/  IMAD.MOV.U32 R6, RZ, RZ, -0x800000 ;  /* 0xff800000ff067424 */ /* 0x000fe200078e00ff */
[----:B------:R-:W-:-:S02]  /*0540*/  ISETP.GE.U32.AND P1, PT, R30, UR44, PT ;  /* 0x0000002c1e007c0c */ /* 0x000fc4000bf26070 */
[----:B------:R-:W-:Y:S02]  /*0550*/  MOV R9, 0xff800000 ;  /* 0xff80000000097802 */ /* 0x000fe40000000f00 */
[----:B------:R-:W-:Y:S02]  /*0560*/  MOV R13, 0xff800000 ;  /* 0xff800000000d7802 */ /* 0x000fe40000000f00 */
[----:B------:R-:W-:Y:S02]  /*0570*/  ISETP.GE.U32.AND P4, PT, R29, UR44, PT ;  /* 0x0000002c1d007c0c */ /* 0x000fe4000bf86070 */
[----:B------:R-:W-:Y:S02]  /*0580*/  ISETP.GE.AND.EX P1, PT, RZ, UR45, PT, P1 ;  /* 0x0000002dff007c0c */ /* 0x000fe4000bf26310 */
[----:B------:R-:W-:Y:S02]  /*0590*/  ISETP.GE.AND.EX P4, PT, RZ, UR45, PT, P4 ;  /* 0x0000002dff007c0c */ /* 0x000fe4000bf86340 */
[----:B------:R-:W-:-:S09]  /*05a0*/  MOV R20, 0xff800000 ;  /* 0xff80000000147802 */ /* 0x000fd20000000f00 */
[C---:B------:R-:W-:Y:S02]  /*05b0*/  @!P1 R2UR UR4, R18.reuse ;  /* 0x00000000120492ca */ /* 0x040fe400000e0000 */
[C---:B------:R-:W-:Y:S02]  /*05c0*/  @!P1 R2UR UR5, R19.reuse ;  /* 0x00000000130592ca */ /* 0x040fe400000e0000 */
[----:B------:R-:W-:Y:S02]  /*05d0*/  @!P4 R2UR UR6, R18 ;  /* 0x000000001206c2ca */ /* 0x000fe400000e0000 */
[----:B------:R-:W-:Y:S01]  /*05e0*/  @!P4 R2UR UR7, R19 ;  /* 0x000000001307c2ca */ /* 0x000fe200000e0000 */
[----:B--2---:R-:W-:-:S08]  /*05f0*/  @!P0 HADD2.F32 R35, -RZ, R8.H0_H0 ;  /* 0x20000008ff238230 */ /* 0x004fd00000004100 */
[----:B------:R-:W2:Y:S01]  /*0600*/  @!P1 LDG.E.U16 R8, desc[UR4][R2.64+0x140] ;  /* 0x0001400402089981 */ /* 0x000ea2000c1e1500 */
[----:B---3--:R-:W-:Y:S01]  /*0610*/  @!P3 HADD2.F32 R9, -RZ, R0.H0_H0 ;  /* 0x20000000ff09b230 */ /* 0x008fe20000004100 */
[----:B------:R-:W-:Y:S02]  /*0620*/  @!P0 FMNMX R13, R35, -INF , !PT ;  /* 0xff800000230d8809 */ /* 0x000fe40007800000 */
[----:B------:R-:W3:Y:S01]  /*0630*/  @!P4 LDG.E.U16 R0, desc[UR6][R2.64+0x180] ;  /* 0x000180060200c981 */ /* 0x000ee2000c1e1500 */
[----:B----4-:R-:W-:Y:S01]  /*0640*/  @!P5 HADD2.F32 R6, -RZ, R4.H0_H0 ;  /* 0x20000004ff06d230 */ /* 0x010fe20000004100 */
[----:B------:R-:W-:Y:S02]  /*0650*/  @!P3 FMNMX R13, R13, R9, !PT ;  /* 0x000000090d0db209 */ /* 0x000fe40007800000 */
[----:B------:R-:W-:Y:S01]  /*0660*/  ISETP.GE.U32.AND P3, PT, R28, UR44, PT ;  /* 0x0000002c1c007c0c */ /* 0x000fe2000bf66070 */
[----:B-----5:R-:W-:Y:S01]  /*0670*/  @!P6 HADD2.F32 R20, -RZ, R5.H0_H0 ;  /* 0x20000005ff14e230 */ /* 0x020fe20000004100 */
        /* <DEDUP_REMOVED lines=29> */
[----:B--2---:R-:W-:Y:S01]  /*0850*/  @!P1 HADD2.F32 R17, -RZ, R8.H0_H0 ;  /* 0x20000008ff119230 */ /* 0x004fe20000004100 */
[----:B------:R-:W-:Y:S01]  /*0860*/  MOV R8, 0xff800000 ;  /* 0xff80000000087802 */ /* 0x000fe20000000f00 */
[----:B---3--:R-:W-:-:S03]  /*0870*/  @!P4 HADD2.F32 R7, -RZ, R0.H0_H0 ;  /* 0x20000000ff07c230 */ /* 0x008fc60000004100 */
[----:B------:R-:W-:-:S04]  /*0880*/  @!P1 FMNMX R13, R13, R17, !PT ;  /* 0x000000110d0d9209 */ /* 0x000fc80007800000 */
        /* <DEDUP_REMOVED lines=40> */
[-C--:B------:R-:W-:Y:S01]  /*0b10*/  FFMA.SAT R37, R4, R11.reuse, 0.5 ;  /* 0x3f00000004257423 */ /* 0x080fe2000000200b */
[-C--:B------:R-:W-:Y:S01]  /*0b20*/  FFMA.SAT R39, R16, R11.reuse, 0.5 ;  /* 0x3f00000010277423 */ /* 0x080fe2000000200b */
[-C--:B------:R-:W-:Y:S01]  /*0b30*/  FFMA.SAT R41, R6, R11.reuse, 0.5 ;  /* 0x3f00000006297423 */ /* 0x080fe2000000200b */
        /* <DEDUP_REMOVED lines=12> */
[----:B------:R-:W-:-:S03]  /*0c00*/  FFMA.SAT R7, R20, R11, 0.5 ;  /* 0x3f00000014077423 */ /* 0x000fc6000000200b */
[----:B------:R-:W-:Y:S01]  /*0c10*/  MUFU.EX2 R17, R38 ;  /* 0x0000002600117308 */ /* 0x000fe20000000800 */
[----:B------:R-:W-:-:S04]  /*0c20*/  FFMA.RM R7, R7, R12, 12582913 ;  /* 0x4b40000107077423 */ /* 0x000fc8000000400c */
[----:B------:R-:W-:-:S03]  /*0c30*/  FADD R5, R7, -12583039 ;  /* 0xcb40007f07057421 */ /* 0x000fc60000000000 */
[----:B------:R-:W1:Y:S01]  /*0c40*/  MUFU.EX2 R36, R36 ;  /* 0x0000002400247308 */ /* 0x000e620000000800 */
[----:B------:R-:W-:-:S04]  /*0c50*/  FFMA R5, R20, 1.4426950216293334961, -R5 ;  /* 0x3fb8aa3b14057823 */ /* 0x000fc80000000805 */
[----:B------:R-:W-:Y:S01]  /*0c60*/  FFMA R20, R20, 1.925963033500011079e-08, R5 ;  /* 0x32a5706014147823 */ /* 0x000fe20000000005 */
[----:B------:R-:W-:Y:S01]  /*0c70*/  SHF.L.U32 R5, R9, 0x17, RZ ;  /* 0x0000001709057819 */ /* 0x000fe200000006ff */
[----:B------:R-:W-:-:S04]  /*0c80*/  FFMA.RM R9, R15, R12, 12582913 ;  /* 0x4b4000010f097423 */ /* 0x000fc8000000400c */
[----:B------:R-:W-:Y:S01]  /*0c90*/  FADD R15, R9, -12583039 ;  /* 0xcb40007f090f7421 */ /* 0x000fe20000000000 */
[----:B0-----:R-:W-:Y:S01]  /*0ca0*/  FMUL R5, R5, R14 ;  /* 0x0000000e05057220 */ /* 0x001fe20000400000 */
[----:B------:R-:W-:Y:S01]  /*0cb0*/  FFMA.RM R14, R37, R12, 12582913 ;  /* 0x4b400001250e7423 */ /* 0x000fe2000000400c */
[----:B------:R-:W0:Y:S01]  /*0cc0*/  MUFU.EX2 R20, R20 ;  /* 0x0000001400147308 */ /* 0x000e220000000800 */
[----:B------:R-:W-:-:S04]  /*0cd0*/  FFMA R15, R0, 1.4426950216293334961, -R15 ;  /* 0x3fb8aa3b000f7823 */ /* 0x000fc8000000080f */
[----:B------:R-:W-:Y:S01]  /*0ce0*/  FFMA R35, R0, 1.925963033500011079e-08, R15 ;  /* 0x32a5706000237823 */ /* 0x000fe2000000000f */
[----:B-1----:R-:W-:Y:S01]  /*0cf0*/  FMUL R0, R13, R36 ;  /* 0x000000240d007220 */ /* 0x002fe20000400000 */
[----:B------:R-:W-:-:S04]  /*0d00*/  FFMA.SAT R13, R2, R11, 0.5 ;  /* 0x3f000000020d7423 */ /* 0x000fc8000000200b */
[----:B------:R-:W-:Y:S01]  /*0d10*/  FFMA.RM R13, R13, R12, 12582913 ;  /* 0x4b4000010d0d7423 */ /* 0x000fe2000000400c */
[----:B------:R-:W1:Y:S03]  /*0d20*/  MUFU.EX2 R35, R35 ;  /* 0x0000002300237308 */ /* 0x000e660000000800 */
[C---:B------:R-:W-:Y:S01]  /*0d30*/  FADD R15, R13.reuse, -12583039 ;  /* 0xcb40007f0d0f7421 */ /* 0x040fe20000000000 */
[----:B------:R-:W-:-:S03]  /*0d40*/  SHF.L.U32 R13, R13, 0x17, RZ ;  /* 0x000000170d0d7819 */ /* 0x000fc600000006ff */
[----:B------:R-:W-:-:S04]  /*0d50*/  FFMA R15, R2, 1.4426950216293334961, -R15 ;  /* 0x3fb8aa3b020f7823 */ /* 0x000fc8000000080f */
[----:B------:R-:W-:Y:S01]  /*0d60*/  FFMA R15, R2, 1.925963033500011079e-08, R15 ;  /* 0x32a57060020f7823 */ /* 0x000fe2000000000f */
[----:B------:R-:W-:Y:S01]  /*0d70*/  SHF.L.U32 R2, R3, 0x17, RZ ;  /* 0x0000001703027819 */ /* 0x000fe200000006ff */
[----:B------:R-:W-:-:S04]  /*0d80*/  IMAD.SHL.U32 R3, R7, 0x800000, RZ ;  /* 0x0080000007037824 */ /* 0x000fc800078e00ff */
[----:B------:R-:W-:Y:S01]  /*0d90*/  FMUL R2, R2, R17 ;  /* 0x0000001102027220 */ /* 0x000fe20000400000 */
[C---:B------:R-:W-:Y:S01]  /*0da0*/  FADD R17, R14.reuse, -12583039 ;  /* 0xcb40007f0e117421 */ /* 0x040fe20000000000 */
[----:B0-----:R-:W-:Y:S01]  /*0db0*/  FMUL R3, R3, R20 ;  /* 0x0000001403037220 */ /* 0x001fe20000400000 */
[----:B------:R-:W-:Y:S02]  /*0dc0*/  SHF.L.U32 R14, R14, 0x17, RZ ;  /* 0x000000170e0e7819 */ /* 0x000fe400000006ff */
[----:B------:R-:W-:Y:S01]  /*0dd0*/  FFMA R7, R4, 1.4426950216293334961, -R17 ;  /* 0x3fb8aa3b04077823 */ /* 0x000fe20000000811 */
[----:B------:R-:W-:-:S03]  /*0de0*/  FFMA.SAT R17, R8, R11, 0.5 ;  /* 0x3f00000008117423 */ /* 0x000fc6000000200b */
[----:B------:R-:W-:Y:S01]  /*0df0*/  FFMA R7, R4, 1.925963033500011079e-08, R7 ;  /* 0x32a5706004077823 */ /* 0x000fe20000000007 */
[-C--:B------:R-:W-:Y:S01]  /*0e00*/  FFMA.RM R17, R17, R12.reuse, 12582913 ;  /* 0x4b40000111117423 */ /* 0x080fe2000000400c */
[----:B------:R-:W-:Y:S01]  /*0e10*/  SHF.L.U32 R4, R9, 0x17, RZ ;  /* 0x0000001709047819 */ /* 0x000fe200000006ff */
[-C--:B------:R-:W-:Y:S02]  /*0e20*/  FFMA.RM R9, R39, R12.reuse, 12582913 ;  /* 0x4b40000127097423 */ /* 0x080fe4000000400c */
[----:B------:R-:W-:Y:S01]  /*0e30*/  FADD R37, R17, -12583039 ;  /* 0xcb40007f11257421 */ /* 0x000fe20000000000 */
[----:B------:R-:W0:Y:S01]  /*0e40*/  MUFU.EX2 R7, R7 ;  /* 0x0000000700077308 */ /* 0x000e220000000800 */
[----:B-1----:R-:W-:Y:S01]  /*0e50*/  FMUL R4, R4, R35 ;  /* 0x0000002304047220 */ /* 0x002fe20000400000 */
[----:B------:R-:W-:Y:S01]  /*0e60*/  FFMA.SAT R35, R10, R11, 0.5 ;  /* 0x3f0000000a237423 */ /* 0x000fe2000000200b */
[C---:B------:R-:W-:Y:S01]  /*0e70*/  FFMA R37, R8.reuse, 1.4426950216293334961, -R37 ;  /* 0x3fb8aa3b08257823 */ /* 0x040fe20000000825 */
[----:B------:R-:W-:Y:S01]  /*0e80*/  FADD R39, R9, -12583039 ;  /* 0xcb40007f09277421 */ /* 0x000fe20000000000 */
[----:B------:R-:W-:Y:S01]  /*0e90*/  SHF.L.U32 R17, R17, 0x17, RZ ;  /* 0x0000001711117819 */ /* 0x000fe200000006ff */
[-C--:B------:R-:W-:Y:S01]  /*0ea0*/  FFMA.RM R11, R35, R12.reuse, 12582913 ;  /* 0x4b400001230b7423 */ /* 0x080fe2000000400c */
[----:B------:R-:W-:Y:S01]  /*0eb0*/  FFMA R37, R8, 1.925963033500011079e-08, R37 ;  /* 0x32a5706008257823 */ /* 0x000fe20000000025 */
[----:B------:R-:W-:Y:S01]  /*0ec0*/  FFMA.RM R12, R41, R12, 12582913 ;  /* 0x4b400001290c7423 */ /* 0x000fe2000000400c */
[----:B------:R-:W1:Y:S01]  /*0ed0*/  MUFU.EX2 R8, R15 ;  /* 0x0000000f00087308 */ /* 0x000e620000000800 */
[----:B------:R-:W-:Y:S01]  /*0ee0*/  FADD R35, R11, -12583039 ;  /* 0xcb40007f0b237421 */ /* 0x000fe20000000000 */
[----:B------:R-:W-:Y:S01]  /*0ef0*/  FFMA R39, R16, 1.4426950216293334961, -R39 ;  /* 0x3fb8aa3b10277823 */ /* 0x000fe20000000827 */
[----:B------:R-:W-:Y:S01]  /*0f00*/  FADD R41, R12, -12583039 ;  /* 0xcb40007f0c297421 */ /* 0x000fe20000000000 */
[----:B------:R-:W-:-:S02]  /*0f10*/  IMAD.SHL.U32 R9, R9, 0x800000, RZ ;  /* 0x0080000009097824 */ /* 0x000fc400078e00ff */
[----:B------:R-:W-:Y:S01]  /*0f20*/  FFMA R35, R10, 1.4426950216293334961, -R35 ;  /* 0x3fb8aa3b0a237823 */ /* 0x000fe20000000823 */
[----:B------:R-:W-:Y:S01]  /*0f30*/  FFMA R39, R16, 1.925963033500011079e-08, R39 ;  /* 0x32a5706010277823 */ /* 0x000fe20000000027 */
[----:B------:R-:W-:Y:S01]  /*0f40*/  FFMA R41, R6, 1.4426950216293334961, -R41 ;  /* 0x3fb8aa3b06297823 */ /* 0x000fe20000000829 */
[----:B0-----:R-:W-:Y:S01]  /*0f50*/  FMUL R7, R14, R7 ;  /* 0x000000070e077220 */ /* 0x001fe20000400000 */
[----:B------:R-:W-:Y:S01]  /*0f60*/  FFMA R35, R10, 1.925963033500011079e-08, R35 ;  /* 0x32a570600a237823 */ /* 0x000fe20000000023 */
[----:B------:R-:W0:Y:S01]  /*0f70*/  MUFU.EX2 R16, R39 ;  /* 0x0000002700107308 */ /* 0x000e220000000800 */
[----:B------:R-:W-:Y:S01]  /*0f80*/  FFMA R41, R6, 1.925963033500011079e-08, R41 ;  /* 0x32a5706006297823 */ /* 0x000fe20000000029 */
[----:B------:R-:W-:Y:S02]  /*0f90*/  SHF.L.U32 R11, R11, 0x17, RZ ;  /* 0x000000170b0b7819 */ /* 0x000fe400000006ff */
[----:B------:R-:W-:Y:S01]  /*0fa0*/  SHF.L.U32 R12, R12, 0x17, RZ ;  /* 0x000000170c0c7819 */ /* 0x000fe200000006ff */
[----:B-1----:R-:W-:Y:S01]  /*0fb0*/  FMUL R6, R13, R8 ;  /* 0x000000080d067220 */ /* 0x002fe20000400000 */
[----:B------:R-:W-:-:S02]  /*0fc0*/  FADD R13, RZ, R5 ;  /* 0x00000005ff0d7221 */ /* 0x000fc40000000000 */
[----:B------:R-:W1:Y:S02]  /*0fd0*/  MUFU.EX2 R10, R37 ;  /* 0x00000025000a7308 */ /* 0x000e640000000800 */
[----:B------:R-:W-:-:S04]  /*0fe0*/  FADD R13, R13, R0 ;  /* 0x000000000d0d7221 */ /* 0x000fc80000000000 */
[----:B------:R-:W-:Y:S02]  /*0ff0*/  FADD R8, R13, R2 ;  /* 0x000000020d087221 */ /* 0x000fe40000000000 */
[----:B------:R-:W2:Y:S01]  /*1000*/  MUFU.EX2 R14, R35 ;  /* 0x00000023000e7308 */ /* 0x000ea20000000800 */
[----:B0-----:R-:W-:Y:S01]  /*1010*/  FMUL R9, R9, R16 ;  /* 0x0000001009097220 */ /* 0x001fe20000400000 */
[----:B------:R-:W-:-:S04]  /*1020*/  FADD R13, R8, R3 ;  /* 0x00000003080d7221 */ /* 0x000fc80000000000 */
[----:B------:R-:W-:Y:S02]  /*1030*/  FADD R13, R13, R4 ;  /* 0x000000040d0d7221 */ /* 0x000fe40000000000 */
[----:B------:R-:W0:Y:S01]  /*1040*/  MUFU.EX2 R41, R41 ;  /* 0x0000002900297308 */ /* 0x000e220000000800 */
[----:B-1----:R-:W-:Y:S01]  /*1050*/  FMUL R8, R17, R10 ;  /* 0x0000000a11087220 */ /* 0x002fe20000400000 */
[----:B------:R-:W-:-:S04]  /*1060*/  FADD R10, R13, R6 ;  /* 0x000000060d0a7221 */ /* 0x000fc80000000000 */
[----:B------:R-:W-:Y:S01]  /*1070*/  FADD R13, R10, R7 ;  /* 0x000000070a0d7221 */ /* 0x000fe20000000000 */
[----:B--2---:R-:W-:-:S03]  /*1080*/  FMUL R16, R11, R14 ;  /* 0x0000000e0b107220 */ /* 0x004fc60000400000 */
        /* <DEDUP_REMOVED lines=14> */
.L_x_12111:
        /* <DEDUP_REMOVED lines=12> */
[----:B------:R-:W-:Y:S05]  /*1230*/  CALL.REL.NOINC `($__internal_222_$__cuda_sm3x_div_rn_noftz_f32_slowpath) ;  /* 0x0000001800607944 */ /* 0x000fea0003c00000 */
[----:B------:R-:W-:-:S07]  /*1240*/  MOV R11, R5 ;  /* 0x00000005000b7202 */ /* 0x000fce0000000f00 */
.L_x_12078:
[----:B------:R-:W-:Y:S05]  /*1250*/  BSYNC.RECONVERGENT B3 ;  /* 0x0000000000037941 */ /* 0x000fea0003800200 */
.L_x_12077:
        /* <DEDUP_REMOVED lines=12> */
[----:B------:R-:W-:Y:S05]  /*1320*/  CALL.REL.NOINC `($__internal_222_$__cuda_sm3x_div_rn_noftz_f32_slowpath) ;  /* 0x0000001800247944 */ /* 0x000fea0003c00000 */
[----:B------:R-:W-:-:S07]  /*1330*/  MOV R14, R5 ;  /* 0x00000005000e7202 */ /* 0x000fce0000000f00 */
.L_x_12080:
[----:B------:R-:W-:Y:S05]  /*1340*/  BSYNC.RECONVERGENT B3 ;  /* 0x0000000000037941 */ /* 0x000fea0003800200 */
.L_x_12079:
        /* <DEDUP_REMOVED lines=12> */
[----:B------:R-:W-:Y:S05]  /*1410*/  CALL.REL.NOINC `($__internal_222_$__cuda_sm3x_div_rn_noftz_f32_slowpath) ;  /* 0x0000001400e87944 */ /* 0x000fea0003c00000 */
[----:B------:R-:W-:-:S07]  /*1420*/  IMAD.MOV.U32 R0, RZ, RZ, R5 ;  /* 0x000000ffff007224 */ /* 0x000fce00078e0005 */
.L_x_12082:
[----:B------:R-:W-:Y:S05]  /*1430*/  BSYNC.RECONVERGENT B3 ;  /* 0x0000000000037941 */ /* 0x000fea0003800200 */
.L_x_12081:
        /* <DEDUP_REMOVED lines=13> */
[----:B------:R-:W-:-:S07]  /*1510*/  MOV R17, R5 ;  /* 0x0000000500117202 */ /* 0x000fce0000000f00 */
.L_x_12084:
[----:B------:R-:W-:Y:S05]  /*1520*/  BSYNC.RECONVERGENT B3 ;  /* 0x0000000000037941 */ /* 0x000fea0003800200 */
.L_x_12083:
        /* <DEDUP_REMOVED lines=12> */
[----:B------:R-:W-:Y:S05]  /*15f0*/  CALL.REL.NOINC `($__internal_222_$__cuda_sm3x_div_rn_noftz_f32_slowpath) ;  /* 0x0000001400707944 */ /* 0x000fea0003c00000 */
[----:B------:R-:W-:-:S07]  /*1600*/  MOV R20, R5 ;  /* 0x0000000500147202 */ /* 0x000fce0000000f00 */
.L_x_12086:
[----:B------:R-:W-:Y:S05]  /*1610*/  BSYNC.RECONVERGENT B3 ;  /* 0x0000000000037941 */ /* 0x000fea0003800200 */
.L_x_12085:
        /* <DEDUP_REMOVED lines=14> */
.L_x_12088:
[----:B------:R-:W-:Y:S05]  /*1700*/  BSYNC.RECONVERGENT B3 ;  /* 0x0000000000037941 */ /* 0x000fea0003800200 */
.L_x_12087:
        /* <DEDUP_REMOVED lines=14> */
.L_x_12090:
[----:B------:R-:W-:Y:S05]  /*17f0*/  BSYNC.RECONVERGENT B3 ;  /* 0x0000000000037941 */ /* 0x000fea0003800200 */
.L_x_12089:
        /* <DEDUP_REMOVED lines=14> */
.L_x_12092:
[----:B------:R-:W-:Y:S05]  /*18e0*/  BSYNC.RECONVERGENT B3 ;  /* 0x0000000000037941 */ /* 0x000fea0003800200 */
.L_x_12091:
        /* <DEDUP_REMOVED lines=14> */
.L_x_12094:
[----:B------:R-:W-:Y:S05]  /*19d0*/  BSYNC.RECONVERGENT B3 ;  /* 0x0000000000037941 */ /* 0x000fea0003800200 */
.L_x_12093:
        /* <DEDUP_REMOVED lines=14> */
.L_x_12096:
[----:B------:R-:W-:Y:S05]  /*1ac0*/  BSYNC.RECONVERGENT B3 ;  /* 0x0000000000037941 */ /* 0x000fea0003800200 */
.L_x_12095:
        /* <DEDUP_REMOVED lines=14> */
.L_x_12098:
[----:B------:R-:W-:Y:S05]  /*1bb0*/  BSYNC.RECONVERGENT B3 ;  /* 0x0000000000037941 */ /* 0x000fea0003800200 */
.L_x_12097:
        /* <DEDUP_REMOVED lines=10> */
[----:B------:R-:W-:Y:S02]  /*1c60*/  @!P0 F2FP.F16.F32.PACK_AB R11, RZ, R11 ;  /* 0x0000000bff0b823e */ /* 0x000fe400000000ff */
        /* <DEDUP_REMOVED lines=67> */
.L_x_12075:
[----:B------:R-:W-:Y:S05]  /*20a0*/  EXIT ;  /* 0x000000000000794d */ /* 0x000fea0003800000 */
.L_x_12076:
[----:B------:R-:W-:Y:S01]  /*20b0*/  HFMA2 R11, -RZ, RZ, 0, 1.847743988037109375e-06 ;  /* 0x0000001fff0b7431 */ /* 0x000fe200000001ff */
[----:B------:R-:W-:Y:S01]  /*20c0*/  BSSY B1, `(.L_x_12100) ;  /* 0x0000006000017945 */ /* 0x000fe20003800000 */
[----:B------:R-:W-:Y:S01]  /*20d0*/  MOV R12, 0x10 ;  /* 0x00000010000c7802 */ /* 0x000fe20000000f00 */
[----:B------:R-:W-:-:S07]  /*20e0*/  IMAD.MOV.U32 R15, RZ, RZ, -0x1 ;  /* 0xffffffffff0f7424 */ /* 0x000fce00078e00ff */
[----:B------:R-:W-:Y:S05]  /*20f0*/  WARPSYNC.COLLECTIVE R15, `(.L_x_12101) ;  /* 0x000000000f087348 */ /* 0x000fea0003c00000 */
[----:B------:R0:W1:Y:S02]  /*2100*/  SHFL.BFLY P6, R14, R13, R12, R11 ;  /* 0x0c00000c0d0e7389 */ /* 0x00006400000c000b */
[----:B01----:R-:W-:Y:S05]  /*2110*/  ENDCOLLECTIVE ;  /* 0x000000000000791b */ /* 0x003fea0003800000 */
.L_x_12101:
[----:B------:R-:W-:Y:S05]  /*2120*/  BSYNC B1 ;  /* 0x0000000000017941 */ /* 0x000fea0003800000 */
.L_x_12100:
[----:B------:R-:W-:Y:S01]  /*2130*/  HFMA2 R11, -RZ, RZ, 0, 1.847743988037109375e-06 ;  /* 0x0000001fff0b7431 */ /* 0x000fe200000001ff */
[----:B------:R-:W-:Y:S02]  /*2140*/  FMNMX R13, R14, R13, !PT ;  /* 0x0000000d0e0d7209 */ /* 0x000fe40007800000 */
[----:B------:R-:W-:Y:S02]  /*2150*/  MOV R12, 0x8 ;  /* 0x00000008000c7802 */ /* 0x000fe40000000f00 */
[----:B------:R-:W-:-:S07]  /*2160*/  MOV R15, 0xffffffff ;  /* 0xffffffff000f7802 */ /* 0x000fce0000000f00 */
[----:B------:R-:W-:Y:S05]  /*2170*/  WARPSYNC.COLLECTIVE R15, `(.L_x_12102) ;  /* 0x000000000f087348 */ /* 0x000fea0003c00000 */
[----:B------:R0:W1:Y:S02]  /*2180*/  SHFL.BFLY P6, R14, R13, R12, R11 ;  /* 0x0c00000c0d0e7389 */ /* 0x00006400000c000b */
[----:B01----:R-:W-:Y:S05]  /*2190*/  ENDCOLLECTIVE ;  /* 0x000000000000791b */ /* 0x003fea0003800000 */
.L_x_12102:
[----:B------:R-:W-:Y:S01]  /*21a0*/  IMAD.MOV.U32 R12, RZ, RZ, 0x4 ;  /* 0x00000004ff0c7424 */ /* 0x000fe200078e00ff */
[----:B------:R-:W-:-:S04]  /*21b0*/  FMNMX R0, R13, R14, !PT ;  /* 0x0000000e0d007209 */ /* 0x000fc80007800000 */
[----:B------:R-:W-:-:S07]  /*21c0*/  MOV R13, R0 ;  /* 0x00000000000d7202 */ /* 0x000fce0000000f00 */
[----:B------:R-:W-:Y:S05]  /*21d0*/  WARPSYNC.COLLECTIVE R15, `(.L_x_12103) ;  /* 0x000000000f087348 */ /* 0x000fea0003c00000 */
[----:B------:R0:W1:Y:S02]  /*21e0*/  SHFL.BFLY P6, R14, R13, R12, R11 ;  /* 0x0c00000c0d0e7389 */ /* 0x00006400000c000b */
[----:B01----:R-:W-:Y:S05]  /*21f0*/  ENDCOLLECTIVE ;  /* 0x000000000000791b */ /* 0x003fea0003800000 */
.L_x_12103:
[----:B------:R-:W-:Y:S01]  /*2200*/  HFMA2 R12, -RZ, RZ, 0, 1.1920928955078125e-07 ;  /* 0x00000002ff0c7431 */ /* 0x000fe200000001ff */
[----:B------:R-:W-:-:S04]  /*2210*/  FMNMX R2, R0, R14, !PT ;  /* 0x0000000e00027209 */ /* 0x000fc80007800000 */
[----:B------:R-:W-:-:S07]  /*2220*/  MOV R13, R2 ;  /* 0x00000002000d7202 */ /* 0x000fce0000000f00 */
[----:B------:R-:W-:Y:S05]  /*2230*/  WARPSYNC.COLLECTIVE R15, `(.L_x_12104) ;  /* 0x000000000f087348 */ /* 0x000fea0003c00000 */
[----:B------:R0:W1:Y:S02]  /*2240*/  SHFL.BFLY P6, R14, R13, R12, R11 ;  /* 0x0c00000c0d0e7389 */ /* 0x00006400000c000b */
[----:B01----:R-:W-:Y:S05]  /*2250*/  ENDCOLLECTIVE ;  /* 0x000000000000791b */ /* 0x003fea0003800000 */
.L_x_12104:
[----:B------:R-:W-:Y:S01]  /*2260*/  HFMA2 R12, -RZ, RZ, 0, 5.9604644775390625e-08 ;  /* 0x00000001ff0c7431 */ /* 0x000fe200000001ff */
[----:B------:R-:W-:-:S04]  /*2270*/  FMNMX R3, R2, R14, !PT ;  /* 0x0000000e02037209 */ /* 0x000fc80007800000 */
[----:B------:R-:W-:-:S07]  /*2280*/  MOV R13, R3 ;  /* 0x00000003000d7202 */ /* 0x000fce0000000f00 */
[----:B------:R-:W-:Y:S05]  /*2290*/  WARPSYNC.COLLECTIVE R15, `(.L_x_12105) ;  /* 0x000000000f087348 */ /* 0x000fea0003c00000 */
[----:B------:R0:W1:Y:S02]  /*22a0*/  SHFL.BFLY P6, R14, R13, R12, R11 ;  /* 0x0c00000c0d0e7389 */ /* 0x00006400000c000b */
[----:B01----:R-:W-:Y:S05]  /*22b0*/  ENDCOLLECTIVE ;  /* 0x000000000000791b */ /* 0x003fea0003800000 */
.L_x_12105:
        /* <DEDUP_REMOVED lines=90> */
[----:B------:R-:W-:Y:S01]  /*2860*/  IMAD.SHL.U32 R13, R13, 0x800000, RZ ;  /* 0x008000000d0d7824 */ /* 0x000fe200078e00ff */
[----:B0-----:R-:W-:Y:S02]  /*2870*/  MOV R15, 0xffffffff ;  /* 0xffffffff000f7802 */ /* 0x001fe40000000f00 */
        /* <DEDUP_REMOVED lines=27> */
.L_x_12106:
[----:B------:R-:W-:Y:S02]  /*2a30*/  IMAD.MOV.U32 R12, RZ, RZ, 0x8 ;  /* 0x00000008ff0c7424 */ /* 0x000fe400078e00ff */
[----:B------:R-:W-:-:S05]  /*2a40*/  FADD R17, R13, R14 ;  /* 0x0000000e0d117221 */ /* 0x000fca0000000000 */
[----:B------:R-:W-:-:S07]  /*2a50*/  MOV R13, R17 ;  /* 0x00000011000d7202 */ /* 0x000fce0000000f00 */
[----:B------:R-:W-:Y:S05]  /*2a60*/  WARPSYNC.COLLECTIVE R15, `(.L_x_12107) ;  /* 0x000000000f087348 */ /* 0x000fea0003c00000 */
[----:B------:R0:W1:Y:S02]  /*2a70*/  SHFL.BFLY P6, R14, R13, R12, R11 ;  /* 0x0c00000c0d0e7389 */ /* 0x00006400000c000b */
[----:B01----:R-:W-:Y:S05]  /*2a80*/  ENDCOLLECTIVE ;  /* 0x000000000000791b */ /* 0x003fea0003800000 */
.L_x_12107:
[----:B------:R-:W-:Y:S02]  /*2a90*/  HFMA2 R12, -RZ, RZ, 0, 2.384185791015625e-07 ;  /* 0x00000004ff0c7431 */ /* 0x000fe400000001ff */
[----:B------:R-:W-:-:S05]  /*2aa0*/  FADD R20, R17, R14 ;  /* 0x0000000e11147221 */ /* 0x000fca0000000000 */
[----:B------:R-:W-:-:S07]  /*2ab0*/  MOV R13, R20 ;  /* 0x00000014000d7202 */ /* 0x000fce0000000f00 */
[----:B------:R-:W-:Y:S05]  /*2ac0*/  WARPSYNC.COLLECTIVE R15, `(.L_x_12108) ;  /* 0x000000000f087348 */ /* 0x000fea0003c00000 */
[----:B------:R0:W1:Y:S02]  /*2ad0*/  SHFL.BFLY P6, R14, R13, R12, R11 ;  /* 0x0c00000c0d0e7389 */ /* 0x00006400000c000b */
[----:B01----:R-:W-:Y:S05]  /*2ae0*/  ENDCOLLECTIVE ;  /* 0x000000000000791b */ /* 0x003fea0003800000 */
.L_x_12108:
[----:B------:R-:W-:Y:S02]  /*2af0*/  HFMA2 R12, -RZ, RZ, 0, 1.1920928955078125e-07 ;  /* 0x00000002ff0c7431 */ /* 0x000fe400000001ff */
[----:B------:R-:W-:-:S05]  /*2b00*/  FADD R35, R20, R14 ;  /* 0x0000000e14237221 */ /* 0x000fca0000000000 */
[----:B------:R-:W-:-:S07]  /*2b10*/  MOV R13, R35 ;  /* 0x00000023000d7202 */ /* 0x000fce0000000f00 */
[----:B------:R-:W-:Y:S05]  /*2b20*/  WARPSYNC.COLLECTIVE R15, `(.L_x_12109) ;  /* 0x000000000f087348 */ /* 0x000fea0003c00000 */
[----:B------:R0:W1:Y:S02]  /*2b30*/  SHFL.BFLY P6, R14, R13, R12, R11 ;  /* 0x0c00000c0d0e7389 */ /* 0x00006400000c000b */
[----:B01----:R-:W-:Y:S05]  /*2b40*/  ENDCOLLECTIVE ;  /* 0x000000000000791b */ /* 0x003fea0003800000 */
.L_x_12109:
[----:B------:R-:W-:Y:S02]  /*2b50*/  IMAD.MOV.U32 R12, RZ, RZ, 0x1 ;  /* 0x00000001ff0c7424 */ /* 0x000fe400078e00ff */
[----:B------:R-:W-:-:S05]  /*2b60*/  FADD R36, R35, R14 ;  /* 0x0000000e23247221 */ /* 0x000fca0000000000 */
[----:B------:R-:W-:-:S07]  /*2b70*/  MOV R13, R36 ;  /* 0x00000024000d7202 */ /* 0x000fce0000000f00 */
[----:B------:R-:W-:Y:S05]  /*2b80*/  WARPSYNC.COLLECTIVE R15, `(.L_x_12110) ;  /* 0x000000000f087348 */ /* 0x000fea0003c00000 */
[----:B------:R0:W1:Y:S02]  /*2b90*/  SHFL.BFLY P6, R14, R13, R12, R11 ;  /* 0x0c00000c0d0e7389 */ /* 0x00006400000c000b */
[----:B01----:R-:W-:Y:S05]  /*2ba0*/  ENDCOLLECTIVE ;  /* 0x000000000000791b */ /* 0x003fea0003800000 */
.L_x_12110:
[----:B------:R-:W-:Y:S05]  /*2bb0*/  BRA `(.L_x_12111) ;  /* 0xffffffe4006c7947 */ /* 0x000fea000383ffff */
        .weak           $__internal_222_$__cuda_sm3x_div_rn_noftz_f32_slowpath
        .type           $__internal_222_$__cuda_sm3x_div_rn_noftz_f32_slowpath,@function
        .size           $__internal_222_$__cuda_sm3x_div_rn_noftz_f32_slowpath,(.L_x_25674 - $__internal_222_$__cuda_sm3x_div_rn_noftz_f32_slowpath)
$__internal_222_$__cuda_sm3x_div_rn_noftz_f32_slowpath:
        /* <DEDUP_REMOVED lines=34> */
.L_x_12113:
        /* <DEDUP_REMOVED lines=34> */
[----:B------:R-:W-:Y:S01]  /*3000*/  FSETP.NEU.FTZ.AND P1, PT, R13, R12, PT ;  /* 0x0000000c0d00720b */ /* 0x000fe20003f3d000 */
[C---:B------:R-:W-:Y:S01]  /*3010*/  VIADD R12, R38.reuse, 0x20 ;  /* 0x00000020260c7836 */ /* 0x040fe20000000000 */
[----:B------:R-:W-:Y:S02]  /*3020*/  LOP3.LUT R37, R37, 0x800000, RZ, 0xfc, !PT ;  /* 0x0080000025257812 */ /* 0x000fe400078efcff */
[----:B------:R-:W-:-:S02]  /*3030*/  ISETP.NE.AND P2, PT, R38, RZ, PT ;  /* 0x000000ff2600720c */ /* 0x000fc40003f45270 */
[----:B------:R-:W-:Y:S02]  /*3040*/  IADD3 R38, PT, PT, -R38, RZ, RZ ;  /* 0x000000ff26267210 */ /* 0x000fe40007ffe1ff */
        /* <DEDUP_REMOVED lines=12> */
.L_x_12120:
[----:B------:R-:W-:-:S04]  /*3110*/  LOP3.LUT R5, R5, 0x80000000, RZ, 0xc0, !PT ;  /* 0x8000000005057812 */ /* 0x000fc800078ec0ff */
[----:B------:R-:W-:Y:S01]  /*3120*/  LOP3.LUT R5, R5, 0x7f800000, RZ, 0xfc, !PT ;  /* 0x7f80000005057812 */ /* 0x000fe200078efcff */
[----:B------:R-:W-:Y:S06]  /*3130*/  BRA `(.L_x_12121) ;  /* 0x0000000000047947 */ /* 0x000fec0003800000 */
.L_x_12119:
[----:B------:R-:W-:-:S07]  /*3140*/  LEA R5, R42, R5, 0x17 ;  /* 0x000000052a057211 */ /* 0x000fce00078eb8ff */
.L_x_12121:
[----:B------:R-:W-:Y:S05]  /*3150*/  BSYNC.RECONVERGENT B2 ;  /* 0x0000000000027941 */ /* 0x000fea0003800200 */
.L_x_12118:
[----:B------:R-:W-:Y:S05]  /*3160*/  BRA `(.L_x_12122) ;  /* 0x0000000000207947 */ /* 0x000fea0003800000 */
.L_x_12117:
[----:B------:R-:W-:-:S04]  /*3170*/  LOP3.LUT R5, R12, 0x80000000, R5, 0x48, !PT ;  /* 0x800000000c057812 */ /* 0x000fc800078e4805 */
[----:B------:R-:W-:Y:S01]  /*3180*/  LOP3.LUT R5, R5, 0x7f800000, RZ, 0xfc, !PT ;  /* 0x7f80000005057812 */ /* 0x000fe200078efcff */
[----:B------:R-:W-:Y:S06]  /*3190*/  BRA `(.L_x_12122) ;  /* 0x0000000000147947 */ /* 0x000fec0003800000 */
.L_x_12116:
[----:B------:R-:W-:Y:S01]  /*31a0*/  LOP3.LUT R5, R12, 0x80000000, R5, 0x48, !PT ;  /* 0x800000000c057812 */ /* 0x000fe200078e4805 */
[----:B------:R-:W-:Y:S06]  /*31b0*/  BRA `(.L_x_12122) ;  /* 0x00000000000c7947 */ /* 0x000fec0003800000 */
.L_x_12115:
[----:B------:R-:W0:Y:S01]  /*31c0*/  MUFU.RSQ R5, -QNAN ;  /* 0xffc0000000057908 */ /* 0x000e220000001400 */
[----:B------:R-:W-:Y:S05]  /*31d0*/  BRA `(.L_x_12122) ;  /* 0x0000000000047947 */ /* 0x000fea0003800000 */
.L_x_12114:
[----:B------:R-:W-:-:S07]  /*31e0*/  FADD.FTZ R5, R5, R12 ;  /* 0x0000000c05057221 */ /* 0x000fce0000010000 */
.L_x_12122:
[----:B------:R-:W-:Y:S05]  /*31f0*/  BSYNC.RECONVERGENT B1 ;  /* 0x0000000000017941 */ /* 0x000fea0003800200 */
.L_x_12112:
[----:B------:R-:W-:Y:S01]  /*3200*/  HFMA2 R13, -RZ, RZ, 0, 0 ;  /* 0x00000000ff0d7431 */ /* 0x000fe200000001ff */
[----:B------:R-:W-:-:S04]  /*3210*/  MOV R12, R36 ;  /* 0x00000024000c7202 */ /* 0x000fc80000000f00 */
[----:B0-----:R-:W-:Y:S05]  /*3220*/  RET.REL.NODEC R12 `(_Z15SoftmaxWarpImplI10DirectLoadI6__halffE11DirectStoreIfS1_EfLi1ELi11ELi32ELi1ELb1EL9Algorithm0EEvT_T0_ll) ;  /* 0xffffffcc0c747950 */ /* 0x001fea0003c3ffff */
.L_x_12123:
        /* <DEDUP_REMOVED lines=13> */
.L_x_25674:


//--------------------- .text._Z15SoftmaxWarpImplI10DirectLoadI6__halffE11DirectStoreIfS1_EfLi1ELi11ELi32ELi1ELb0EL9Algorithm0EEvT_T0_ll --------------------------
	.section	.text._Z15SoftmaxWarpImplI10DirectLoadI6__halffE11DirectStoreIfS1_EfLi1ELi11ELi32ELi1ELb0EL9Algorithm0EEvT_T0_ll,"ax",@progbits
	.align	128
        .global         _Z15SoftmaxWarpImplI10DirectLoadI6__halffE11DirectStoreIfS1_EfLi1ELi11ELi32ELi1ELb0EL9Algorithm0EEvT_T0_ll
        .type           _Z15SoftmaxWarpImplI10DirectLoadI6__halffE11DirectStoreIfS1_EfLi1ELi11ELi32ELi1ELb0EL9Algorithm0EEvT_T0_ll,@function
        .size           _Z15SoftmaxWarpImplI10DirectLoadI6__halffE11DirectStoreIfS1_EfLi1ELi11ELi32ELi1ELb0EL9Algorithm0EEvT_T0_ll,(.L_x_25675 - _Z15SoftmaxWarpImplI10DirectLoadI6__halffE11DirectStoreIfS1_EfLi1ELi11ELi32ELi1ELb0EL9Algorithm0EEvT_T0_ll)
        .other          _Z15SoftmaxWarpImplI10DirectLoadI6__halffE11DirectStoreIfS1_EfLi1ELi11ELi32ELi1ELb0EL9Algorithm0EEvT_T0_ll,@"STO_CUDA_ENTRY STV_DEFAULT"
_Z15SoftmaxWarpImplI10DirectLoadI6__halffE11DirectStoreIfS1_EfLi1ELi11ELi32ELi1ELb0EL9Algorithm0EEvT_T0_ll:
.text._Z15SoftmaxWarpImplI10DirectLoadI6__halffE11DirectStoreIfS1_EfLi1ELi11ELi32ELi1ELb0EL9Algorithm0EEvT_T0_ll:
        /* <DEDUP_REMOVED lines=24> */
.L_x_12124:
        /* <DEDUP_REMOVED lines=13> */
.L_x_12148:
        /* <DEDUP_REMOVED lines=184> */
.L_x_12160:
        /* <DEDUP_REMOVED lines=11> */
[----:B01----:R-:W-:Y:S05]  /*0e80*/  CALL.REL.NOINC `($__internal_223_$__cuda_sm3x_div_rn_noftz_f32_slowpath) ;  /* 0x0000001400bc7944 */ /* 0x003fea0003c00000 */
[----:B------:R-:W-:-:S07]  /*0e90*/  MOV R14, R25 ;  /* 0x00000019000e7202 */ /* 0x000fce0000000f00 */
.L_x_12127:
[----:B------:R-:W-:Y:S05]  /*0ea0*/  BSYNC.RECONVERGENT B2 ;  /* 0x0000000000027941 */ /* 0x000fea0003800200 */
.L_x_12126:
        /* <DEDUP_REMOVED lines=11> */
[----:B01----:R-:W-:Y:S05]  /*0f60*/  CALL.REL.NOINC `($__internal_223_$__cuda_sm3x_div_rn_noftz_f32_slowpath) ;  /* 0x0000001400847944 */ /* 0x003fea0003c00000 */
[----:B------:R-:W-:-:S07]  /*0f70*/  MOV R15, R25 ;  /* 0x00000019000f7202 */ /* 0x000fce0000000f00 */
.L_x_12129:
[----:B------:R-:W-:Y:S05]  /*0f80*/  BSYNC.RECONVERGENT B2 ;  /* 0x0000000000027941 */ /* 0x000fea0003800200 */
.L_x_12128:
        /* <DEDUP_REMOVED lines=13> */
.L_x_12131:
[----:B------:R-:W-:Y:S05]  /*1060*/  BSYNC.RECONVERGENT B2 ;  /* 0x0000000000027941 */ /* 0x000fea0003800200 */
.L_x_12130:
        /* <DEDUP_REMOVED lines=13> */
.L_x_12133:
[----:B------:R-:W-:Y:S05]  /*1140*/  BSYNC.RECONVERGENT B2 ;  /* 0x0000000000027941 */ /* 0x000fea0003800200 */
.L_x_12132:
        /* <DEDUP_REMOVED lines=13> */
.L_x_12135:
[----:B------:R-:W-:Y:S05]  /*1220*/  BSYNC.RECONVERGENT B2 ;  /* 0x0000000000027941 */ /* 0x000fea0003800200 */
.L_x_12134:
        /* <DEDUP_REMOVED lines=13> */
.L_x_12137:
[----:B------:R-:W-:Y:S05]  /*1300*/  BSYNC.RECONVERGENT B2 ;  /* 0x0000000000027941 */ /* 0x000fea0003800200 */
.L_x_12136:
        /* <DEDUP_REMOVED lines=13> */
.L_x_12139:
[----:B------:R-:W-:Y:S05]  /*13e0*/  BSYNC.RECONVERGENT B2 ;  /* 0x0000000000027941 */ /* 0x000fea0003800200 */
.L_x_12138:
        /* <DEDUP_REMOVED lines=13> */
.L_x_12141:
[----:B------:R-:W-:Y:S05]  /*14c0*/  BSYNC.RECONVERGENT B2 ;  /* 0x0000000000027941 */ /* 0x000fea0003800200 */
.L_x_12140:
        /* <DEDUP_REMOVED lines=13> */
.L_x_12143:
[----:B------:R-:W-:Y:S05]  /*15a0*/  BSYNC.RECONVERGENT B2 ;  /* 0x0000000000027941 */ /* 0x000fea0003800200 */
.L_x_12142:
        /* <DEDUP_REMOVED lines=13> */
.L_x_12145:
[----:B------:R-:W-:Y:S05]  /*1680*/  BSYNC.RECONVERGENT B2 ;  /* 0x0000000000027941 */ /* 0x000fea0003800200 */
.L_x_12144:
        /* <DEDUP_REMOVED lines=13> */
.L_x_12147:
[----:B------:R-:W-:Y:S05]  /*1760*/  BSYNC.RECONVERGENT B2 ;  /* 0x0000000000027941 */ /* 0x000fea0003800200 */
.L_x_12146:
        /* <DEDUP_REMOVED lines=24> */
[----:B------:R-:W-:Y:S02]  /*18f0*/  F2FP.F16.F32.PACK_AB R2, R3, R2 ;  /* 0x000000020302723e */ /* 0x000fe400000000ff */
        /* <DEDUP_REMOVED lines=9> */
[----:B------:R-:W-:Y:S02]  /*1990*/  PRMT R3, R14, 0x7632, R3 ;  /* 0x000076320e037816 */ /* 0x000fe40000000003 */
[----:B------:R-:W-:Y:S01]  /*19a0*/  F2FP.F16.F32.PACK_AB R4, RZ, R4 ;  /* 0x00000004ff04723e */ /* 0x000fe200000000ff */
        /* <DEDUP_REMOVED lines=12> */
.L_x_12125:
[----:B------:R-:W-:Y:S01]  /*1a70*/  HFMA2 R11, -RZ, RZ, 0, 1.847743988037109375e-06 ;  /* 0x0000001fff0b7431 */ /* 0x000fe200000001ff */
[----:B------:R-:W-:Y:S01]  /*1a80*/  BSSY B0, `(.L_x_12149) ;  /* 0x0000006000007945 */ /* 0x000fe20003800000 */
[----:B------:R-:W-:Y:S02]  /*1a90*/  MOV R12, 0x10 ;  /* 0x00000010000c7802 */ /* 0x000fe40000000f00 */
[----:B------:R-:W-:-:S07]  /*1aa0*/  MOV R15, 0xffffffff ;  /* 0xffffffff000f7802 */ /* 0x000fce0000000f00 */
[----:B0-----:R-:W-:Y:S05]  /*1ab0*/  WARPSYNC.COLLECTIVE R15, `(.L_x_12150) ;  /* 0x000000000f087348 */ /* 0x001fea0003c00000 */
[----:B------:R1:W2:Y:S02]  /*1ac0*/  SHFL.BFLY P6, R14, R13, R12, R11 ;  /* 0x0c00000c0d0e7389 */ /* 0x0002a400000c000b */
[----:B012---:R-:W-:Y:S05]  /*1ad0*/  ENDCOLLECTIVE ;  /* 0x000000000000791b */ /* 0x007fea0003800000 */
.L_x_12150:
[----:B------:R-:W-:Y:S05]  /*1ae0*/  BSYNC B0 ;  /* 0x0000000000007941 */ /* 0x000fea0003800000 */
.L_x_12149:
[----:B------:R-:W-:Y:S01]  /*1af0*/  HFMA2 R12, -RZ, RZ, 0, 4.76837158203125e-07 ;  /* 0x00000008ff0c7431 */ /* 0x000fe200000001ff */
[----:B------:R-:W-:Y:S02]  /*1b00*/  FMNMX R13, R13, R14, !PT ;  /* 0x0000000e0d0d7209 */ /* 0x000fe40007800000 */
[----:B------:R-:W-:Y:S02]  /*1b10*/  MOV R11, 0x1f ;  /* 0x0000001f000b7802 */ /* 0x000fe40000000f00 */
[----:B------:R-:W-:-:S07]  /*1b20*/  MOV R15, 0xffffffff ;  /* 0xffffffff000f7802 */ /* 0x000fce0000000f00 */
[----:B------:R-:W-:Y:S05]  /*1b30*/  WARPSYNC.COLLECTIVE R15, `(.L_x_12151) ;  /* 0x000000000f087348 */ /* 0x000fea0003c00000 */
[----:B------:R0:W1:Y:S02]  /*1b40*/  SHFL.BFLY P6, R14, R13, R12, R11 ;  /* 0x0c00000c0d0e7389 */ /* 0x00006400000c000b */
[----:B01----:R-:W-:Y:S05]  /*1b50*/  ENDCOLLECTIVE ;  /* 0x000000000000791b */ /* 0x003fea0003800000 */
.L_x_12151:
[----:B------:R-:W-:Y:S01]  /*1b60*/  HFMA2 R12, -RZ, RZ, 0, 2.384185791015625e-07 ;  /* 0x00000004ff0c7431 */ /* 0x000fe200000001ff */
[----:B------:R-:W-:-:S04]  /*1b70*/  FMNMX R0, R13, R14, !PT ;  /* 0x0000000e0d007209 */ /* 0x000fc80007800000 */
[----:B------:R-:W-:-:S07]  /*1b80*/  MOV R13, R0 ;  /* 0x00000000000d7202 */ /* 0x000fce0000000f00 */
[----:B------:R-:W-:Y:S05]  /*1b90*/  WARPSYNC.COLLECTIVE R15, `(.L_x_12152) ;  /* 0x000000000f087348 */ /* 0x000fea0003c00000 */
[----:B------:R0:W1:Y:S02]  /*1ba0*/  SHFL.BFLY P6, R14, R13, R12, R11 ;  /* 0x0c00000c0d0e7389 */ /* 0x00006400000c000b */
[----:B01----:R-:W-:Y:S05]  /*1bb0*/  ENDCOLLECTIVE ;  /* 0x000000000000791b */ /* 0x003fea0003800000 */
.L_x_12152:
[----:B------:R-:W-:Y:S01]  /*1bc0*/  HFMA2 R12, -RZ, RZ, 0, 1.1920928955078125e-07 ;  /* 0x00000002ff0c7431 */ /* 0x000fe200000001ff */
[----:B------:R-:W-:-:S04]  /*1bd0*/  FMNMX R2, R0, R14, !PT ;  /* 0x0000000e00027209 */ /* 0x000fc80007800000 */
[----:B------:R-:W-:-:S07]  /*1be0*/  MOV R13, R2 ;  /* 0x00000002000d7202 */ /* 0x000fce0000000f00 */
[----:B------:R-:W-:Y:S05]  /*1bf0*/  WARPSYNC.COLLECTIVE R15, `(.L_x_12153) ;  /* 0x000000000f087348 */ /* 0x000fea0003c00000 */
[----:B------:R0:W1:Y:S02]  /*1c00*/  SHFL.BFLY P6, R14, R13, R12, R11 ;  /* 0x0c00000c0d0e7389 */ /* 0x00006400000c000b */
[----:B01----:R-:W-:Y:S05]  /*1c10*/  ENDCOLLECTIVE ;  /* 0x000000000000791b */ /* 0x003fea0003800000 */
.L_x_12153:
[----:B------:R-:W-:Y:S01]  /*1c20*/  HFMA2 R12, -RZ, RZ, 0, 5.9604644775390625e-08 ;  /* 0x00000001ff0c7431 */ /* 0x000fe200000001ff */
[----:B------:R-:W-:-:S04]  /*1c30*/  FMNMX R3, R2, R14, !PT ;  /* 0x0000000e02037209 */ /* 0x000fc80007800000 */
[----:B------:R-:W-:-:S07]  /*1c40*/  MOV R13, R3 ;  /* 0x00000003000d7202 */ /* 0x000fce0000000f00 */
[----:B------:R-:W-:Y:S05]  /*1c50*/  WARPSYNC.COLLECTIVE R15, `(.L_x_12154) ;  /* 0x000000000f087348 */ /* 0x000fea0003c00000 */
[----:B------:R0:W1:Y:S02]  /*1c60*/  SHFL.BFLY P6, R14, R13, R12, R11 ;  /* 0x0c00000c0d0e7389 */ /* 0x00006400000c000b */
[----:B01----:R-:W-:Y:S05]  /*1c70*/  ENDCOLLECTIVE ;  /* 0x000000000000791b */ /* 0x003fea0003800000 */
.L_x_12154:
        /* <DEDUP_REMOVED lines=119> */
.L_x_12155:
[----:B------:R-:W-:Y:S02]  /*23f0*/  HFMA2 R12, -RZ, RZ, 0, 4.76837158203125e-07 ;  /* 0x00000008ff0c7431 */ /* 0x000fe400000001ff */
[----:B------:R-:W-:-:S05]  /*2400*/  FADD R23, R13, R14 ;  /* 0x0000000e0d177221 */ /* 0x000fca0000000000 */
[----:B------:R-:W-:-:S07]  /*2410*/  MOV R13, R23 ;  /* 0x00000017000d7202 */ /* 0x000fce0000000f00 */
[----:B------:R-:W-:Y:S05]  /*2420*/  WARPSYNC.COLLECTIVE R15, `(.L_x_12156) ;  /* 0x000000000f087348 */ /* 0x000fea0003c00000 */
[----:B------:R0:W1:Y:S02]  /*2430*/  SHFL.BFLY P6, R14, R13, R12, R11 ;  /* 0x0c00000c0d0e7389 */ /* 0x00006400000c000b */
[----:B01----:R-:W-:Y:S05]  /*2440*/  ENDCOLLECTIVE ;  /* 0x000000000000791b */ /* 0x003fea0003800000 */
.L_x_12156:
[----:B------:R-:W-:Y:S02]  /*2450*/  HFMA2 R12, -RZ, RZ, 0, 2.384185791015625e-07 ;  /* 0x00000004ff0c7431 */ /* 0x000fe400000001ff */
[----:B------:R-:W-:-:S05]  /*2460*/  FADD R24, R23, R14 ;  /* 0x0000000e17187221 */ /* 0x000fca0000000000 */
[----:B------:R-:W-:-:S07]  /*2470*/  MOV R13, R24 ;  /* 0x00000018000d7202 */ /* 0x000fce0000000f00 */
[----:B------:R-:W-:Y:S05]  /*2480*/  WARPSYNC.COLLECTIVE R15, `(.L_x_12157) ;  /* 0x000000000f087348 */ /* 0x000fea0003c00000 */
[----:B------:R0:W1:Y:S02]  /*2490*/  SHFL.BFLY P6, R14, R13, R12, R11 ;  /* 0x0c00000c0d0e7389 */ /* 0x00006400000c000b */
[----:B01----:R-:W-:Y:S05]  /*24a0*/  ENDCOLLECTIVE ;  /* 0x000000000000791b */ /* 0x003fea0003800000 */
.L_x_12157:
[----:B------:R-:W-:Y:S02]  /*24b0*/  HFMA2 R12, -RZ, RZ, 0, 1.1920928955078125e-07 ;  /* 0x00000002ff0c7431 */ /* 0x000fe400000001ff */
[----:B------:R-:W-:-:S05]  /*24c0*/  FADD R25, R24, R14 ;  /* 0x0000000e18197221 */ /* 0x000fca0000000000 */
[----:B------:R-:W-:-:S07]  /*24d0*/  MOV R13, R25 ;  /* 0x00000019000d7202 */ /* 0x000fce0000000f00 */
[----:B------:R-:W-:Y:S05]  /*24e0*/  WARPSYNC.COLLECTIVE R15, `(.L_x_12158) ;  /* 0x000000000f087348 */ /* 0x000fea0003c00000 */
[----:B------:R0:W1:Y:S02]  /*24f0*/  SHFL.BFLY P6, R14, R13, R12, R11 ;  /* 0x0c00000c0d0e7389 */ /* 0x00006400000c000b */
[----:B01----:R-:W-:Y:S05]  /*2500*/  ENDCOLLECTIVE ;  /* 0x000000000000791b */ /* 0x003fea0003800000 */
.L_x_12158:
[----:B------:R-:W-:Y:S02]  /*2510*/  HFMA2 R12, -RZ, RZ, 0, 5.9604644775390625e-08 ;  /* 0x00000001ff0c7431 */ /* 0x000fe400000001ff */
[----:B------:R-:W-:-:S05]  /*2520*/  FADD R26, R25, R14 ;  /* 0x0000000e191a7221 */ /* 0x000fca0000000000 */
[----:B------:R-:W-:-:S07]  /*2530*/  MOV R13, R26 ;  /* 0x0000001a000d7202 */ /* 0x000fce0000000f00 */
[----:B------:R-:W-:Y:S05]  /*2540*/  WARPSYNC.COLLECTIVE R15, `(.L_x_12159) ;  /* 0x000000000f087348 */ /* 0x000fea0003c00000 */
[----:B------:R0:W1:Y:S02]  /*2550*/  SHFL.BFLY P6, R14, R13, R12, R11 ;  /* 0x0c00000c0d0e7389 */ /* 0x00006400000c000b */
[----:B01----:R-:W-:Y:S05]  /*2560*/  ENDCOLLECTIVE ;  /* 0x000000000000791b */ /* 0x003fea0003800000 */
.L_x_12159:
[----:B------:R-:W-:Y:S05]  /*2570*/  BRA `(.L_x_12160) ;  /* 0xffffffe800147947 */ /* 0x000fea000383ffff */
        .weak           $__internal_223_$__cuda_sm3x_div_rn_noftz_f32_slowpath
        .type           $__internal_223_$__cuda_sm3x_div_rn_noftz_f32_slowpath,@function
        .size           $__internal_223_$__cuda_sm3x_div_rn_noftz_f32_slowpath,(.L_x_25675 - $__internal_223_$__cuda_sm3x_div_rn_noftz_f32_slowpath)
$__internal_223_$__cuda_sm3x_div_rn_noftz_f32_slowpath:
        /* <DEDUP_REMOVED lines=36> */
.L_x_12162:
        /* <DEDUP_REMOVED lines=51> */
.L_x_12169:
[----:B------:R-:W-:-:S04]  /*2af0*/  LOP3.LUT R25, R25, 0x80000000, RZ, 0xc0, !PT ;  /* 0x8000000019197812 */ /* 0x000fc800078ec0ff */
[----:B------:R-:W-:Y:S01]  /*2b00*/  LOP3.LUT R25, R25, 0x7f800000, RZ, 0xfc, !PT ;  /* 0x7f80000019197812 */ /* 0x000fe200078efcff */
[----:B------:R-:W-:Y:S06]  /*2b10*/  BRA `(.L_x_12170) ;  /* 0x0000000000047947 */ /* 0x000fec0003800000 */
.L_x_12168:
[----:B------:R-:W-:-:S07]  /*2b20*/  LEA R25, R28, R25, 0x17 ;  /* 0x000000191c197211 */ /* 0x000fce00078eb8ff */
.L_x_12170:
[----:B------:R-:W-:Y:S05]  /*2b30*/  BSYNC.RECONVERGENT B1 ;  /* 0x0000000000017941 */ /* 0x000fea0003800200 */
.L_x_12167:
[----:B------:R-:W-:Y:S05]  /*2b40*/  BRA `(.L_x_12171) ;  /* 0x0000000000207947 */ /* 0x000fea0003800000 */
.L_x_12166:
[----:B------:R-:W-:-:S04]  /*2b50*/  LOP3.LUT R25, R25, 0x80000000, R4, 0x48, !PT ;  /* 0x8000000019197812 */ /* 0x000fc800078e4804 */
[----:B------:R-:W-:Y:S01]  /*2b60*/  LOP3.LUT R25, R25, 0x7f800000, RZ, 0xfc, !PT ;  /* 0x7f80000019197812 */ /* 0x000fe200078efcff */
[----:B------:R-:W-:Y:S06]  /*2b70*/  BRA `(.L_x_12171) ;  /* 0x0000000000147947 */ /* 0x000fec0003800000 */
.L_x_12165:
[----:B------:R-:W-:Y:S01]  /*2b80*/  LOP3.LUT R25, R25, 0x80000000, R4, 0x48, !PT ;  /* 0x8000000019197812 */ /* 0x000fe200078e4804 */
[----:B------:R-:W-:Y:S06]  /*2b90*/  BRA `(.L_x_12171) ;  /* 0x00000000000c7947 */ /* 0x000fec0003800000 */
.L_x_12164:
[----:B------:R-:W0:Y:S01]  /*2ba0*/  MUFU.RSQ R25, -QNAN ;  /* 0xffc0000000197908 */ /* 0x000e220000001400 */
[----:B------:R-:W-:Y:S05]  /*2bb0*/  BRA `(.L_x_12171) ;  /* 0x0000000000047947 */ /* 0x000fea0003800000 */
.L_x_12163:
[----:B------:R-:W-:-:S07]  /*2bc0*/  FADD.FTZ R25, R4, R11 ;  /* 0x0000000b04197221 */ /* 0x000fce0000010000 */
.L_x_12171:
[----:B------:R-:W-:Y:S05]  /*2bd0*/  BSYNC.RECONVERGENT B0 ;  /* 0x0000000000007941 */ /* 0x000fea0003800200 */
.L_x_12161:
[----:B------:R-:W-:Y:S01]  /*2be0*/  HFMA2 R13, -RZ, RZ, 0, 0 ;  /* 0x00000000ff0d7431 */ /* 0x000fe200000001ff */
[----:B------:R-:W-:-:S04]  /*2bf0*/  MOV R12, R24 ;  /* 0x00000018000c7202 */ /* 0x000fc80000000f00 */
[----:B0-----:R-:W-:Y:S05]  /*2c00*/  RET.REL.NODEC R12 `(_Z15SoftmaxWarpImplI10DirectLoadI6__halffE11DirectStoreIfS1_EfLi1ELi11ELi32ELi1ELb0EL9Algorithm0EEvT_T0_ll) ;  /* 0xffffffd00cfc7950 */ /* 0x001fea0003c3ffff */
.L_x_12172:
        /* <DEDUP_REMOVED lines=15> */
.L_x_25675:


//--------------------- .text._Z15SoftmaxWarpImplI10DirectLoadI6__halffE11DirectStoreIfS1_EfLi1ELi10ELi32ELi1ELb1EL9Algorithm0EEvT_T0_ll --------------------------
	.section	.text._Z15SoftmaxWarpImplI10DirectLoadI6__halffE11DirectStoreIfS1_EfLi1ELi10ELi32ELi1ELb1EL9Algorithm0EEvT_T0_ll,"ax",@progbits
	.align	128
        .global         _Z15SoftmaxWarpImplI10DirectLoadI6__halffE11DirectStoreIfS1_EfLi1ELi10ELi32ELi1ELb1EL9Algorithm0EEvT_T0_ll
        .type           _Z15SoftmaxWarpImplI10DirectLoadI6__halffE11DirectStoreIfS1_EfLi1ELi10ELi32ELi1ELb1EL9Algorithm0EEvT_T0_ll,@function
        .size           _Z15SoftmaxWarpImplI10DirectLoadI6__halffE11DirectStoreIfS1_EfLi1ELi10ELi32ELi1ELb1EL9Algorithm0EEvT_T0_ll,(.L_x_25676 - _Z15SoftmaxWarpImplI10DirectLoadI6__halffE11DirectStoreIfS1_EfLi1ELi10ELi32ELi1ELb1EL9Algorithm0EEvT_T0_ll)
        .other          _Z15SoftmaxWarpImplI10DirectLoadI6__halffE11DirectStoreIfS1_EfLi1ELi10ELi32ELi1ELb1EL9Algorithm0EEvT_T0_ll,@"STO_CUDA_ENTRY STV_DEFAULT"
_Z15SoftmaxWarpImplI10DirectLoadI6__halffE11DirectStoreIfS1_EfLi1ELi10ELi32ELi1ELb1EL9Algorithm0EEvT_T0_ll:
.text._Z15SoftmaxWarpImplI10DirectLoadI6__halffE11DirectStoreIfS1_EfLi1ELi10ELi32ELi1ELb1EL9Algorithm0EEvT_T0_ll:
        /* <DEDUP_REMOVED lines=25> */
.L_x_12173:
        /* <DEDUP_REMOVED lines=22> */
[----:B------:R-:W-:-:S07]  /*02f0*/  IADD3 R22, PT, PT, R20, 0x120, RZ ;  /* 0x0000012014167810 */ /* 0x000fce0007ffe0ff */
.L_x_12196:
[----:B------:R-:W-:Y:S01]  /*0300*/  ISETP.GE.U32.AND P0, PT, R20, UR44, PT ;  /* 0x0000002c14007c0c */ /* 0x000fe2000bf06070 */
[----:B------:R-:W-:Y:S01]  /*0310*/  IMAD.MOV.U32 R3, RZ, RZ, RZ ;  /* 0x000000ffff037224 */ /* 0x000fe200078e00ff */
        /* <DEDUP_REMOVED lines=10> */
[----:B-1----:R-:W-:Y:S01]  /*03c0*/  @!P0 R2UR UR4, R16 ;  /* 0x00000000100482ca */ /* 0x002fe200000e0000 */
        /* <DEDUP_REMOVED lines=11> */
[----:B------:R-:W-:-:S03]  /*0480*/  @!P1 R2UR UR5, R17 ;  /* 0x00000000110592ca */ /* 0x000fc600000e0000 */
[----:B------:R-:W3:Y:S06]  /*0490*/  @!P4 LDG.E.U16 R0, desc[UR6][R2.64+0x40] ;  /* 0x000040060200c981 */ /* 0x000eec000c1e1500 */
        /* <DEDUP_REMOVED lines=8> */
[----:B------:R-:W-:Y:S02]  /*0520*/  MOV R13, 0xff800000 ;  /* 0xff800000000d7802 */ /* 0x000fe40000000f00 */
[----:B------:R-:W-:Y:S02]  /*0530*/  ISETP.GE.U32.AND P5, PT, R25, UR44, PT ;  /* 0x0000002c19007c0c */ /* 0x000fe4000bfa6070 */
[----:B------:R-:W-:-:S02]  /*0540*/  ISETP.GE.AND.EX P3, PT, RZ, UR45, PT, P3 ;  /* 0x0000002dff007c0c */ /* 0x000fc4000bf66330 */
[----:B------:R-:W-:Y:S02]  /*0550*/  ISETP.GE.AND.EX P5, PT, RZ, UR45, PT, P5 ;  /* 0x0000002dff007c0c */ /* 0x000fe4000bfa6350 */
[----:B------:R-:W-:Y:S02]  /*0560*/  MOV R31, 0xff800000 ;  /* 0xff800000001f7802 */ /* 0x000fe40000000f00 */
[----:B------:R-:W-:Y:S02]  /*0570*/  @!P2 R2UR UR4, R16 ;  /* 0x000000001004a2ca */ /* 0x000fe400000e0000 */
[----:B------:R-:W-:-:S05]  /*0580*/  @!P2 R2UR UR5, R17 ;  /* 0x000000001105a2ca */ /* 0x000fca00000e0000 */
[C---:B------:R-:W-:Y:S02]  /*0590*/  @!P3 R2UR UR6, R16.reuse ;  /* 0x000000001006b2ca */ /* 0x040fe400000e0000 */
[C---:B------:R-:W-:Y:S02]  /*05a0*/  @!P3 R2UR UR7, R17.reuse ;  /* 0x000000001107b2ca */ /* 0x040fe400000e0000 */
[----:B------:R-:W-:Y:S02]  /*05b0*/  @!P5 R2UR UR8, R16 ;  /* 0x000000001008d2ca */ /* 0x000fe400000e0000 */
[----:B------:R-:W-:Y:S02]  /*05c0*/  @!P5 R2UR UR9, R17 ;  /* 0x000000001109d2ca */ /* 0x000fe400000e0000 */
        /* <DEDUP_REMOVED lines=26> */
[----:B------:R-:W-:Y:S01]  /*0770*/  MOV R5, 0xff800000 ;  /* 0xff80000000057802 */ /* 0x000fe20000000f00 */
[----:B------:R-:W-:Y:S01]  /*0780*/  @!P2 HADD2.F32 R5, -RZ, R7.H0_H0 ;  /* 0x20000007ff05a230 */ /* 0x000fe20000004100 */
[----:B------:R-:W-:-:S02]  /*0790*/  MOV R6, 0xff800000 ;  /* 0xff80000000067802 */ /* 0x000fc40000000f00 */
[----:B------:R-:W-:Y:S02]  /*07a0*/  MOV R7, 0xff800000 ;  /* 0xff80000000077802 */ /* 0x000fe40000000f00 */
[----:B------:R-:W-:Y:S01]  /*07b0*/  @!P2 FMNMX R13, R13, R5, !PT ;  /* 0x000000050d0da209 */ /* 0x000fe20007800000 */
[----:B------:R-:W-:Y:S01]  /*07c0*/  IMAD.MOV.U32 R8, RZ, RZ, -0x800000 ;  /* 0xff800000ff087424 */ /* 0x000fe200078e00ff */
[----:B------:R-:W-:Y:S01]  /*07d0*/  MOV R9, 0xff800000 ;  /* 0xff80000000097802 */ /* 0x000fe20000000f00 */
[----:B------:R-:W-:Y:S01]  /*07e0*/  UMOV UR4, 0xffffffff ;  /* 0xffffffff00047882 */ /* 0x000fe20000000000 */
[----:B--2---:R-:W-:-:S05]  /*07f0*/  @!P3 HADD2.F32 R6, -RZ, R0.H0_H0 ;  /* 0x20000000ff06b230 */ /* 0x004fca0000004100 */
[----:B------:R-:W-:Y:S01]  /*0800*/  @!P3 FMNMX R13, R13, R6, !PT ;  /* 0x000000060d0db209 */ /* 0x000fe20007800000 */
[----:B---3--:R-:W-:-:S05]  /*0810*/  @!P5 HADD2.F32 R7, -RZ, R4.H0_H0 ;  /* 0x20000004ff07d230 */ /* 0x008fca0000004100 */
[----:B------:R-:W-:Y:S01]  /*0820*/  @!P5 FMNMX R13, R13, R7, !PT ;  /* 0x000000070d0dd209 */ /* 0x000fe20007800000 */
[----:B----4-:R-:W-:Y:S01]  /*0830*/  @!P4 HADD2.F32 R8, -RZ, R10.H0_H0 ;  /* 0x2000000aff08c230 */ /* 0x010fe20000004100 */
[----:B------:R-:W-:-:S04]  /*0840*/  MOV R10, 0xff800000 ;  /* 0xff800000000a7802 */ /* 0x000fc80000000f00 */
[----:B------:R-:W-:Y:S01]  /*0850*/  @!P4 FMNMX R13, R13, R8, !PT ;  /* 0x000000080d0dc209 */ /* 0x000fe20007800000 */
[----:B-----5:R-:W-:Y:S02]  /*0860*/  @!P6 HADD2.F32 R9, -RZ, R11.H0_H0 ;  /* 0x2000000bff09e230 */ /* 0x020fe40000004100 */
[----:B------:R-:W-:-:S03]  /*0870*/  @!P1 HADD2.F32 R10, -RZ, R12.H0_H0 ;  /* 0x2000000cff0a9230 */ /* 0x000fc60000004100 */
[----:B------:R-:W-:-:S04]  /*0880*/  @!P6 FMNMX R13, R13, R9, !PT ;  /* 0x000000090d0de209 */ /* 0x000fc80007800000 */
[----:B------:R-:W-:Y:S01]  /*0890*/  @!P1 FMNMX R13, R13, R10, !PT ;  /* 0x0000000a0d0d9209 */ /* 0x000fe20007800000 */
[----:B0-----:R-:W-:Y:S06]  /*08a0*/  BRA.DIV UR4, `(.L_x_12175) ;  /* 0x0000001604387947 */ /* 0x001fec000b800000 */
        /* <DEDUP_REMOVED lines=61> */
[----:B------:R-:W-:Y:S01]  /*0c80*/  IMAD.SHL.U32 R4, R13, 0x800000, RZ ;  /* 0x008000000d047824 */ /* 0x000fe200078e00ff */
[----:B------:R-:W-:Y:S02]  /*0c90*/  SHF.L.U32 R13, R15, 0x17, RZ ;  /* 0x000000170f0d7819 */ /* 0x000fe400000006ff */
[----:B------:R-:W-:Y:S01]  /*0ca0*/  FFMA.RM R9, R9, R12, 12582913 ;  /* 0x4b40000109097423 */ /* 0x000fe2000000400c */
[----:B0-----:R-:W-:Y:S01]  /*0cb0*/  FMUL R4, R4, R35 ;  /* 0x0000002304047220 */ /* 0x001fe20000400000 */
[----:B------:R-:W0:Y:S02]  /*0cc0*/  MUFU.EX2 R31, R31 ;  /* 0x0000001f001f7308 */ /* 0x000e240000000800 */
        /* <DEDUP_REMOVED lines=10> */
[----:B0-----:R-:W-:Y:S01]  /*0d70*/  FMUL R6, R6, R31 ;  /* 0x0000001f06067220 */ /* 0x001fe20000400000 */
        /* <DEDUP_REMOVED lines=25> */
[----:B------:R-:W-:-:S03]  /*0f10*/  SHF.L.U32 R13, R12, 0x17, RZ ;  /* 0x000000170c0d7819 */ /* 0x000fc600000006ff */
        /* <DEDUP_REMOVED lines=18> */
.L_x_12208:
        /* <DEDUP_REMOVED lines=11> */
[----:B0-----:R-:W-:Y:S05]  /*10f0*/  CALL.REL.NOINC `($__internal_224_$__cuda_sm3x_div_rn_noftz_f32_slowpath) ;  /* 0x0000001400c07944 */ /* 0x001fea0003c00000 */
[----:B------:R-:W-:-:S07]  /*1100*/  IMAD.MOV.U32 R14, RZ, RZ, R4 ;  /* 0x000000ffff0e7224 */ /* 0x000fce00078e0004 */
.L_x_12177:
[----:B------:R-:W-:Y:S05]  /*1110*/  BSYNC.RECONVERGENT B3 ;  /* 0x0000000000037941 */ /* 0x000fea0003800200 */
.L_x_12176:
        /* <DEDUP_REMOVED lines=11> */
[----:B0-----:R-:W-:Y:S05]  /*11d0*/  CALL.REL.NOINC `($__internal_224_$__cuda_sm3x_div_rn_noftz_f32_slowpath) ;  /* 0x0000001400887944 */ /* 0x001fea0003c00000 */
[----:B------:R-:W-:-:S07]  /*11e0*/  MOV R15, R4 ;  /* 0x00000004000f7202 */ /* 0x000fce0000000f00 */
.L_x_12179:
[----:B------:R-:W-:Y:S05]  /*11f0*/  BSYNC.RECONVERGENT B3 ;  /* 0x0000000000037941 */ /* 0x000fea0003800200 */
.L_x_12178:
        /* <DEDUP_REMOVED lines=13> */
.L_x_12181:
[----:B------:R-:W-:Y:S05]  /*12d0*/  BSYNC.RECONVERGENT B3 ;  /* 0x0000000000037941 */ /* 0x000fea0003800200 */
.L_x_12180:
        /* <DEDUP_REMOVED lines=11> */
[----:B0-----:R-:W-:Y:S05]  /*1390*/  CALL.REL.NOINC `($__internal_224_$__cuda_sm3x_div_rn_noftz_f32_slowpath) ;  /* 0x0000001400187944 */ /* 0x001fea0003c00000 */
[----:B------:R-:W-:-:S07]  /*13a0*/  MOV R31, R4 ;  /* 0x00000004001f7202 */ /* 0x000fce0000000f00 */
.L_x_12183:
[----:B------:R-:W-:Y:S05]  /*13b0*/  BSYNC.RECONVERGENT B3 ;  /* 0x0000000000037941 */ /* 0x000fea0003800200 */
.L_x_12182:
        /* <DEDUP_REMOVED lines=13> */
.L_x_12185:
[----:B------:R-:W-:Y:S05]  /*1490*/  BSYNC.RECONVERGENT B3 ;  /* 0x0000000000037941 */ /* 0x000fea0003800200 */
.L_x_12184:
        /* <DEDUP_REMOVED lines=12> */
[----:B------:R-:W-:-:S07]  /*1560*/  IMAD.MOV.U32 R33, RZ, RZ, R4 ;  /* 0x000000ffff217224 */ /* 0x000fce00078e0004 */
.L_x_12187:
[----:B------:R-:W-:Y:S05]  /*1570*/  BSYNC.RECONVERGENT B3 ;  /* 0x0000000000037941 */ /* 0x000fea0003800200 */
.L_x_12186:
        /* <DEDUP_REMOVED lines=13> */
.L_x_12189:
[----:B------:R-:W-:Y:S05]  /*1650*/  BSYNC.RECONVERGENT B3 ;  /* 0x0000000000037941 */ /* 0x000fea0003800200 */
.L_x_12188:
        /* <DEDUP_REMOVED lines=13> */
.L_x_12191:
[----:B------:R-:W-:Y:S05]  /*1730*/  BSYNC.RECONVERGENT B3 ;  /* 0x0000000000037941 */ /* 0x000fea0003800200 */
.L_x_12190:
        /* <DEDUP_REMOVED lines=13> */
.L_x_12193:
[----:B------:R-:W-:Y:S05]  /*1810*/  BSYNC.RECONVERGENT B3 ;  /* 0x0000000000037941 */ /* 0x000fea0003800200 */
.L_x_12192:
        /* <DEDUP_REMOVED lines=13> */
.L_x_12195:
[----:B------:R-:W-:Y:S05]  /*18f0*/  BSYNC.RECONVERGENT B3 ;  /* 0x0000000000037941 */ /* 0x000fea0003800200 */
.L_x_12194:
[----:B------:R-:W-:Y:S01]  /*1900*/  MOV R2, R20 ;  /* 0x0000001400027202 */ /* 0x000fe20000000f00 */
[----:B------:R-:W-:Y:S01]  /*1910*/  IMAD R4, R18, UR38, RZ ;  /* 0x0000002612047c24 */ /* 0x000fe2000f8e02ff */
[----:B------:R-:W-:Y:S01]  /*1920*/  @!P0 R2UR UR4, R16 ;  /* 0x00000000100482ca */ /* 0x000fe200000e0000 */
[----:B------:R-:W-:Y:S01]  /*1930*/  IMAD.MOV.U32 R3, RZ, RZ, RZ ;  /* 0x000000ffff037224 */ /* 0x000fe200078e00ff */
[----:B------:R-:W-:Y:S01]  /*1940*/  @!P0 R2UR UR5, R17 ;  /* 0x00000000110582ca */ /* 0x000fe200000e0000 */
[C---:B------:R-:W-:Y:S01]  /*1950*/  IMAD R5, R19.reuse, UR39, R4 ;  /* 0x0000002713057c24 */ /* 0x040fe2000f8e0204 */
[----:B------:R-:W-:Y:S01]  /*1960*/  ISETP.GE.U32.AND P3, PT, R30, UR44, PT ;  /* 0x0000002c1e007c0c */ /* 0x000fe2000bf66070 */
[----:B------:R-:W-:Y:S01]  /*1970*/  IMAD.WIDE.U32 R2, R19, UR38, R2 ;  /* 0x0000002613027c25 */ /* 0x000fe2000f8e0002 */
[----:B------:R-:W-:Y:S02]  /*1980*/  ISETP.GE.U32.AND P4, PT, R29, UR44, PT ;  /* 0x0000002c1d007c0c */ /* 0x000fe4000bf86070 */
[----:B------:R-:W-:-:S02]  /*1990*/  @!P0 F2FP.F16.F32.PACK_AB R14, RZ, R14 ;  /* 0x0000000eff0e823e */ /* 0x000fc400000000ff */
[----:B------:R-:W-:Y:S02]  /*19a0*/  IADD3 R3, PT, PT, R3, R5, RZ ;  /* 0x0000000503037210 */ /* 0x000fe40007ffe0ff */
[C---:B------:R-:W-:Y:S02]  /*19b0*/  LEA R4, P1, R2.reuse, UR36, 0x1 ;  /* 0x0000002402047c11 */ /* 0x040fe4000f8208ff */
[----:B------:R-:W-:Y:S02]  /*19c0*/  ISETP.GE.AND.EX P3, PT, RZ, UR45, PT, P3 ;  /* 0x0000002dff007c0c */ /* 0x000fe4000bf66330 */
[----:B------:R-:W-:Y:S02]  /*19d0*/  LEA.HI.X R5, R2, UR37, R3, 0x1, P1 ;  /* 0x0000002502057c11 */ /* 0x000fe400088f0c03 */
[----:B------:R-:W-:Y:S02]  /*19e0*/  ISETP.GE.AND.EX P4, PT, RZ, UR45, PT, P4 ;  /* 0x0000002dff007c0c */ /* 0x000fe4000bf86340 */
[----:B------:R-:W-:Y:S01]  /*19f0*/  ISETP.GE.U32.AND P1, PT, R28, UR44, PT ;  /* 0x0000002c1c007c0c */ /* 0x000fe2000bf26070 */
[----:B------:R2:W-:Y:S01]  /*1a00*/  @!P0 STG.E.U16 desc[UR4][R4.64], R14 ;  /* 0x0000000e04008986 */ /* 0x0005e2000c101504 */
[----:B------:R-:W-:-:S02]  /*1a10*/  ISETP.GE.U32.AND P0, PT, R22, UR44, PT ;  /* 0x0000002c16007c0c */ /* 0x000fc4000bf06070 */
        /* <DEDUP_REMOVED lines=54> */
.L_x_12174:
[----:B------:R-:W-:Y:S05]  /*1d80*/  EXIT ;  /* 0x000000000000794d */ /* 0x000fea0003800000 */
.L_x_12175:
[----:B------:R-:W-:Y:S01]  /*1d90*/  HFMA2 R12, -RZ, RZ, 0, 9.5367431640625e-07 ;  /* 0x00000010ff0c7431 */ /* 0x000fe200000001ff */
[----:B------:R-:W-:Y:S01]  /*1da0*/  BSSY B1, `(.L_x_12197) ;  /* 0x0000006000017945 */ /* 0x000fe20003800000 */
[----:B------:R-:W-:Y:S02]  /*1db0*/  MOV R11, 0x1f ;  /* 0x0000001f000b7802 */ /* 0x000fe40000000f00 */
[----:B------:R-:W-:-:S07]  /*1dc0*/  MOV R15, 0xffffffff ;  /* 0xffffffff000f7802 */ /* 0x000fce0000000f00 */
[----:B------:R-:W-:Y:S05]  /*1dd0*/  WARPSYNC.COLLECTIVE R15, `(.L_x_12198) ;  /* 0x000000000f087348 */ /* 0x000fea0003c00000 */
[----:B------:R0:W1:Y:S02]  /*1de0*/  SHFL.BFLY P6, R14, R13, R12, R11 ;  /* 0x0c00000c0d0e7389 */ /* 0x00006400000c000b */
[----:B01----:R-:W-:Y:S05]  /*1df0*/  ENDCOLLECTIVE ;  /* 0x000000000000791b */ /* 0x003fea0003800000 */
.L_x_12198:
[----:B------:R-:W-:Y:S05]  /*1e00*/  BSYNC B1 ;  /* 0x0000000000017941 */ /* 0x000fea0003800000 */
.L_x_12197:
[----:B------:R-:W-:Y:S01]  /*1e10*/  HFMA2 R11, -RZ, RZ, 0, 1.847743988037109375e-06 ;  /* 0x0000001fff0b7431 */ /* 0x000fe200000001ff */
[----:B------:R-:W-:Y:S01]  /*1e20*/  FMNMX R13, R14, R13, !PT ;  /* 0x0000000d0e0d7209 */ /* 0x000fe20007800000 */
[----:B------:R-:W-:Y:S01]  /*1e30*/  IMAD.MOV.U32 R12, RZ, RZ, 0x8 ;  /* 0x00000008ff0c7424 */ /* 0x000fe200078e00ff */
[----:B------:R-:W-:-:S07]  /*1e40*/  MOV R15, 0xffffffff ;  /* 0xffffffff000f7802 */ /* 0x000fce0000000f00 */
[----:B------:R-:W-:Y:S05]  /*1e50*/  WARPSYNC.COLLECTIVE R15, `(.L_x_12199) ;  /* 0x000000000f087348 */ /* 0x000fea0003c00000 */
[----:B------:R0:W1:Y:S02]  /*1e60*/  SHFL.BFLY P6, R14, R13, R12, R11 ;  /* 0x0c00000c0d0e7389 */ /* 0x00006400000c000b */
[----:B01----:R-:W-:Y:S05]  /*1e70*/  ENDCOLLECTIVE ;  /* 0x000000000000791b */ /* 0x003fea0003800000 */
.L_x_12199:
[----:B------:R-:W-:Y:S01]  /*1e80*/  HFMA2 R12, -RZ, RZ, 0, 2.384185791015625e-07 ;  /* 0x00000004ff0c7431 */ /* 0x000fe200000001ff */
[----:B------:R-:W-:-:S04]  /*1e90*/  FMNMX R0, R13, R14, !PT ;  /* 0x0000000e0d007209 */ /* 0x000fc80007800000 */
[----:B------:R-:W-:-:S07]  /*1ea0*/  MOV R13, R0 ;  /* 0x00000000000d7202 */ /* 0x000fce0000000f00 */
[----:B------:R-:W-:Y:S05]  /*1eb0*/  WARPSYNC.COLLECTIVE R15, `(.L_x_12200) ;  /* 0x000000000f087348 */ /* 0x000fea0003c00000 */
[----:B------:R0:W1:Y:S02]  /*1ec0*/  SHFL.BFLY P6, R14, R13, R12, R11 ;  /* 0x0c00000c0d0e7389 */ /* 0x00006400000c000b */
[----:B01----:R-:W-:Y:S05]  /*1ed0*/  ENDCOLLECTIVE ;  /* 0x000000000000791b */ /* 0x003fea0003800000 */
.L_x_12200:
[----:B------:R-:W-:Y:S02]  /*1ee0*/  MOV R12, 0x2 ;  /* 0x00000002000c7802 */ /* 0x000fe40000000f00 */
[----:B------:R-:W-:-:S05]  /*1ef0*/  FMNMX R2, R0, R14, !PT ;  /* 0x0000000e00027209 */ /* 0x000fca0007800000 */
[----:B------:R-:W-:-:S07]  /*1f00*/  IMAD.MOV.U32 R13, RZ, RZ, R2 ;  /* 0x000000ffff0d7224 */ /* 0x000fce00078e0002 */
[----:B------:R-:W-:Y:S05]  /*1f10*/  WARPSYNC.COLLECTIVE R15, `(.L_x_12201) ;  /* 0x000000000f087348 */ /* 0x000fea0003c00000 */
[----:B------:R0:W1:Y:S02]  /*1f20*/  SHFL.BFLY P6, R14, R13, R12, R11 ;  /* 0x0c00000c0d0e7389 */ /* 0x00006400000c000b */
[----:B01----:R-:W-:Y:S05]  /*1f30*/  ENDCOLLECTIVE ;  /* 0x000000000000791b */ /* 0x003fea0003800000 */
.L_x_12201:
[----:B------:R-:W-:Y:S01]  /*1f40*/  HFMA2 R12, -RZ, RZ, 0, 5.9604644775390625e-08 ;  /* 0x00000001ff0c7431 */ /* 0x000fe200000001ff */
[----:B------:R-:W-:-:S04]  /*1f50*/  FMNMX R3, R2, R14, !PT ;  /* 0x0000000e02037209 */ /* 0x000fc80007800000 */
[----:B------:R-:W-:-:S07]  /*1f60*/  MOV R13, R3 ;  /* 0x00000003000d7202 */ /* 0x000fce0000000f00 */
[----:B------:R-:W-:Y:S05]  /*1f70*/  WARPSYNC.COLLECTIVE R15, `(.L_x_12202) ;  /* 0x000000000f087348 */ /* 0x000fea0003c00000 */
[----:B------:R0:W1:Y:S02]  /*1f80*/  SHFL.BFLY P6, R14, R13, R12, R11 ;  /* 0x0c00000c0d0e7389 */ /* 0x00006400000c000b */
[----:B01----:R-:W-:Y:S05]  /*1f90*/  ENDCOLLECTIVE ;  /* 0x000000000000791b */ /* 0x003fea0003800000 */
.L_x_12202:
        /* <DEDUP_REMOVED lines=74> */
[----:B------:R-:W-:Y:S01]  /*2440*/  SHF.L.U32 R10, R13, 0x17, RZ ;  /* 0x000000170d0a7819 */ /* 0x000fe200000006ff */
[-C--:B------:R-:W-:Y:S01]  /*2450*/  FFMA.SAT R13, R9, R11.reuse, 0.5 ;  /* 0x3f000000090d7423 */ /* 0x080fe2000000200b */
[----:B------:R-:W-:Y:S02]  /*2460*/  FFMA.SAT R11, R14, R11, 0.5 ;  /* 0x3f0000000e0b7423 */ /* 0x000fe4000000200b */
[----:B------:R-:W0:Y:S01]  /*2470*/  MUFU.EX2 R15, R15 ;  /* 0x0000000f000f7308 */ /* 0x000e220000000800 */
[-C--:B------:R-:W-:Y:S01]  /*2480*/  FFMA.RM R13, R13, R12.reuse, 12582913 ;  /* 0x4b4000010d0d7423 */ /* 0x080fe2000000400c */
[----:B------:R-:W-:-:S03]  /*2490*/  FFMA.RM R11, R11, R12, 12582913 ;  /* 0x4b4000010b0b7423 */ /* 0x000fc6000000400c */
[----:B------:R-:W-:-:S04]  /*24a0*/  FADD R8, R13, -12583039 ;  /* 0xcb40007f0d087421 */ /* 0x000fc80000000000 */
[----:B------:R-:W-:-:S04]  /*24b0*/  FFMA R8, R9, 1.4426950216293334961, -R8 ;  /* 0x3fb8aa3b09087823 */ /* 0x000fc80000000808 */
[----:B------:R-:W-:Y:S01]  /*24c0*/  FFMA R12, R9, 1.925963033500011079e-08, R8 ;  /* 0x32a57060090c7823 */ /* 0x000fe20000000008 */
[----:B------:R-:W-:Y:S01]  /*24d0*/  SHF.L.U32 R9, R13, 0x17, RZ ;  /* 0x000000170d097819 */ /* 0x000fe200000006ff */
[C---:B------:R-:W-:Y:S01]  /*24e0*/  FADD R13, R11.reuse, -12583039 ;  /* 0xcb40007f0b0d7421 */ /* 0x040fe20000000000 */
[----:B------:R-:W-:Y:S02]  /*24f0*/  IMAD.SHL.U32 R8, R11, 0x800000, RZ ;  /* 0x008000000b087824 */ /* 0x000fe400078e00ff */
[----:B------:R-:W-:Y:S01]  /*2500*/  FADD R11, RZ, R4 ;  /* 0x00000004ff0b7221 */ /* 0x000fe20000000000 */
[----:B0-----:R-:W-:Y:S01]  /*2510*/  FMUL R10, R10, R15 ;  /* 0x0000000f0a0a7220 */ /* 0x001fe20000400000 */
[----:B------:R-:W0:Y:S01]  /*2520*/  MUFU.EX2 R12, R12 ;  /* 0x0000000c000c7308 */ /* 0x000e220000000800 */
[----:B------:R-:W-:Y:S01]  /*2530*/  FFMA R13, R14, 1.4426950216293334961, -R13 ;  /* 0x3fb8aa3b0e0d7823 */ /* 0x000fe2000000080d */
[----:B------:R-:W-:Y:S01]  /*2540*/  FADD R11, R11, R0 ;  /* 0x000000000b0b7221 */ /* 0x000fe20000000000 */
[----:B------:R-:W-:-:S02]  /*2550*/  MOV R15, 0xffffffff ;  /* 0xffffffff000f7802 */ /* 0x000fc40000000f00 */
        /* <DEDUP_REMOVED lines=17> */
.L_x_12203:
[----:B------:R-:W-:Y:S02]  /*2670*/  IMAD.MOV.U32 R12, RZ, RZ, 0x8 ;  /* 0x00000008ff0c7424 */ /* 0x000fe400078e00ff */
[----:B------:R-:W-:-:S05]  /*2680*/  FADD R31, R13, R14 ;  /* 0x0000000e0d1f7221 */ /* 0x000fca0000000000 */
[----:B------:R-:W-:-:S07]  /*2690*/  MOV R13, R31 ;  /* 0x0000001f000d7202 */ /* 0x000fce0000000f00 */
[----:B------:R-:W-:Y:S05]  /*26a0*/  WARPSYNC.COLLECTIVE R15, `(.L_x_12204) ;  /* 0x000000000f087348 */ /* 0x000fea0003c00000 */
[----:B------:R0:W1:Y:S02]  /*26b0*/  SHFL.BFLY P6, R14, R13, R12, R11 ;  /* 0x0c00000c0d0e7389 */ /* 0x00006400000c000b */
[----:B01----:R-:W-:Y:S05]  /*26c0*/  ENDCOLLECTIVE ;  /* 0x000000000000791b */ /* 0x003fea0003800000 */
.L_x_12204:
[----:B------:R-:W-:Y:S02]  /*26d0*/  HFMA2 R12, -RZ, RZ, 0, 2.384185791015625e-07 ;  /* 0x00000004ff0c7431 */ /* 0x000fe400000001ff */
[----:B------:R-:W-:-:S05]  /*26e0*/  FADD R32, R31, R14 ;  /* 0x0000000e1f207221 */ /* 0x000fca0000000000 */
[----:B------:R-:W-:-:S07]  /*26f0*/  MOV R13, R32 ;  /* 0x00000020000d7202 */ /* 0x000fce0000000f00 */
[----:B------:R-:W-:Y:S05]  /*2700*/  WARPSYNC.COLLECTIVE R15, `(.L_x_12205) ;  /* 0x000000000f087348 */ /* 0x000fea0003c00000 */
[----:B------:R0:W1:Y:S02]  /*2710*/  SHFL.BFLY P6, R14, R13, R12, R11 ;  /* 0x0c00000c0d0e7389 */ /* 0x00006400000c000b */
[----:B01----:R-:W-:Y:S05]  /*2720*/  ENDCOLLECTIVE ;  /* 0x000000000000791b */ /* 0x003fea0003800000 */
.L_x_12205:
[----:B------:R-:W-:Y:S02]  /*2730*/  HFMA2 R12, -RZ, RZ, 0, 1.1920928955078125e-07 ;  /* 0x00000002ff0c7431 */ /* 0x000fe400000001ff */
[----:B------:R-:W-:-:S05]  /*2740*/  FADD R33, R32, R14 ;  /* 0x0000000e20217221 */ /* 0x000fca0000000000 */
[----:B------:R-:W-:-:S07]  /*2750*/  MOV R13, R33 ;  /* 0x00000021000d7202 */ /* 0x000fce0000000f00 */
[----:B------:R-:W-:Y:S05]  /*2760*/  WARPSYNC.COLLECTIVE R15, `(.L_x_12206) ;  /* 0x000000000f087348 */ /* 0x000fea0003c00000 */
[----:B------:R0:W1:Y:S02]  /*2770*/  SHFL.BFLY P6, R14, R13, R12, R11 ;  /* 0x0c00000c0d0e7389 */ /* 0x00006400000c000b */
[----:B01----:R-:W-:Y:S05]  /*2780*/  ENDCOLLECTIVE ;  /* 0x000000000000791b */ /* 0x003fea0003800000 */
.L_x_12206:
[----:B------:R-:W-:Y:S01]  /*2790*/  MOV R12, 0x1 ;  /* 0x00000001000c7802 */ /* 0x000fe20000000f00 */
[----:B------:R-:W-:-:S04]  /*27a0*/  FADD R34, R33, R14 ;  /* 0x0000000e21227221 */ /* 0x000fc80000000000 */
[----:B------:R-:W-:-:S07]  /*27b0*/  IMAD.MOV.U32 R13, RZ, RZ, R34 ;  /* 0x000000ffff0d7224 */ /* 0x000fce00078e0022 */
[----:B------:R-:W-:Y:S05]  /*27c0*/  WARPSYNC.COLLECTIVE R15, `(.L_x_12207) ;  /* 0x000000000f087348 */ /* 0x000fea0003c00000 */
[----:B------:R0:W1:Y:S02]  /*27d0*/  SHFL.BFLY P6, R14, R13, R12, R11 ;  /* 0x0c00000c0d0e7389 */ /* 0x00006400000c000b */
[----:B01----:R-:W-:Y:S05]  /*27e0*/  ENDCOLLECTIVE ;  /* 0x000000000000791b */ /* 0x003fea0003800000 */
.L_x_12207:
[----:B------:R-:W-:Y:S05]  /*27f0*/  BRA `(.L_x_12208) ;  /* 0xffffffe800107947 */ /* 0x000fea000383ffff */
        .weak           $__internal_224_$__cuda_sm3x_div_rn_noftz_f32_slowpath
        .type           $__internal_224_$__cuda_sm3x_div_rn_noftz_f32_slowpath,@function
        .size           $__internal_224_$__cuda_sm3x_div_rn_noftz_f32_slowpath,(.L_x_25676 - $__internal_224_$__cuda_sm3x_div_rn_noftz_f32_slowpath)
$__internal_224_$__cuda_sm3x_div_rn_noftz_f32_slowpath:
        /* <DEDUP_REMOVED lines=36> */
.L_x_12210:
[----:B------:R-:W-:Y:S01]  /*2a40*/  LEA R36, R13, 0xc0800000, 0x17 ;  /* 0xc08000000d247811 */ /* 0x000fe200078eb8ff */
[----:B------:R-:W-:Y:S04]  /*2a50*/  BSSY.RECONVERGENT B2, `(.L_x_12215) ;  /* 0x0000036000027945 */ /* 0x000fe80003800200 */
[----:B------:R-:W-:Y:S01]  /*2a60*/  IMAD.IADD R38, R37, 0x1, -R36 ;  /* 0x0000000125267824 */ /* 0x000fe200078e0a24 */
[----:B------:R-:W-:-:S03]  /*2a70*/  IADD3 R37, PT, PT, R35, -0x7f, RZ ;  /* 0xffffff8123257810 */ /* 0x000fc60007ffe0ff */
        /* <DEDUP_REMOVED lines=47> */
.L_x_12217:
[----:B------:R-:W-:-:S04]  /*2d70*/  LOP3.LUT R4, R4, 0x80000000, RZ, 0xc0, !PT ;  /* 0x8000000004047812 */ /* 0x000fc800078ec0ff */
[----:B------:R-:W-:Y:S01]  /*2d80*/  LOP3.LUT R4, R4, 0x7f800000, RZ, 0xfc, !PT ;  /* 0x7f80000004047812 */ /* 0x000fe200078efcff */
[----:B------:R-:W-:Y:S06]  /*2d90*/  BRA `(.L_x_12218) ;  /* 0x0000000000047947 */ /* 0x000fec0003800000 */
.L_x_12216:
[----:B------:R-:W-:-:S07]  /*2da0*/  LEA R4, R37, R4, 0x17 ;  /* 0x0000000425047211 */ /* 0x000fce00078eb8ff */
.L_x_12218:
[----:B------:R-:W-:Y:S05]  /*2db0*/  BSYNC.RECONVERGENT B2 ;  /* 0x0000000000027941 */ /* 0x000fea0003800200 */
.L_x_12215:
[----:B------:R-:W-:Y:S05]  /*2dc0*/  BRA `(.L_x_12219) ;  /* 0x0000000000207947 */ /* 0x000fea0003800000 */
.L_x_12214:
[----:B------:R-:W-:-:S04]  /*2dd0*/  LOP3.LUT R4, R37, 0x80000000, R4, 0x48, !PT ;  /* 0x8000000025047812 */ /* 0x000fc800078e4804 */
[----:B------:R-:W-:Y:S01]  /*2de0*/  LOP3.LUT R4, R4, 0x7f800000, RZ, 0xfc, !PT ;  /* 0x7f80000004047812 */ /* 0x000fe200078efcff */
[----:B------:R-:W-:Y:S06]  /*2df0*/  BRA `(.L_x_12219) ;  /* 0x0000000000147947 */ /* 0x000fec0003800000 */
.L_x_12213:
[----:B------:R-:W-:Y:S01]  /*2e00*/  LOP3.LUT R4, R37, 0x80000000, R4, 0x48, !PT ;  /* 0x8000000025047812 */ /* 0x000fe200078e4804 */
[----:B------:R-:W-:Y:S06]  /*2e10*/  BRA `(.L_x_12219) ;  /* 0x00000000000c7947 */ /* 0x000fec0003800000 */
.L_x_12212:
[----:B------:R-:W0:Y:S01]  /*2e20*/  MUFU.RSQ R4, -QNAN ;  /* 0xffc0000000047908 */ /* 0x000e220000001400 */
[----:B------:R-:W-:Y:S05]  /*2e30*/  BRA `(.L_x_12219) ;  /* 0x0000000000047947 */ /* 0x000fea0003800000 */
.L_x_12211:
[----:B------:R-:W-:-:S07]  /*2e40*/  FADD.FTZ R4, R4, R11 ;  /* 0x0000000b04047221 */ /* 0x000fce0000010000 */
.L_x_12219:
[----:B------:R-:W-:Y:S05]  /*2e50*/  BSYNC.RECONVERGENT B1 ;  /* 0x0000000000017941 */ /* 0x000fea0003800200 */
.L_x_12209:
[----:B------:R-:W-:-:S04]  /*2e60*/  HFMA2 R13, -RZ, RZ, 0, 0 ;  /* 0x00000000ff0d7431 */ /* 0x000fc800000001ff */
[----:B0-----:R-:W-:Y:S05]  /*2e70*/  RET.REL.NODEC R12 `(_Z15SoftmaxWarpImplI10DirectLoadI6__halffE11DirectStoreIfS1_EfLi1ELi10ELi32ELi1ELb1EL9Algorithm0EEvT_T0_ll) ;  /* 0xffffffd00c607950 */ /* 0x001fea0003c3ffff */
.L_x_12220:
        /* <DEDUP_REMOVED lines=16> */
.L_x_25676:


//--------------------- .text._Z15SoftmaxWarpImplI10DirectLoadI6__halffE11DirectStoreIfS1_EfLi1ELi10ELi32ELi1ELb0EL9Algorithm0EEvT_T0_ll --------------------------
	.section	.text._Z15SoftmaxWarpImplI10DirectLoadI6__halffE11DirectStoreIfS1_EfLi1ELi10ELi32ELi1ELb0EL9Algorithm0EEvT_T0_ll,"ax",@progbits
	.align	128
        .global         _Z15SoftmaxWarpImplI10DirectLoadI6__halffE11DirectStoreIfS1_EfLi1ELi10ELi32ELi1ELb0EL9Algorithm0EEvT_T0_ll
        .type           _Z15SoftmaxWarpImplI10DirectLoadI6__halffE11DirectStoreIfS1_EfLi1ELi10ELi32ELi1ELb0EL9Algorithm0EEvT_T0_ll,@function
        .size           _Z15SoftmaxWarpImplI10DirectLoadI6__halffE11DirectStoreIfS1_EfLi1ELi10ELi32ELi1ELb0EL9Algorithm0EEvT_T0_ll,(.L_x_25677 - _Z15SoftmaxWarpImplI10DirectLoadI6__halffE11DirectStoreIfS1_EfLi1ELi10ELi32ELi1ELb0EL9Algorithm0EEvT_T0_ll)
        .other          _Z15SoftmaxWarpImplI10DirectLoadI6__halffE11DirectStoreIfS1_EfLi1ELi10ELi32ELi1ELb0EL9Algorithm0EEvT_T0_ll,@"STO_CUDA_ENTRY STV_DEFAULT"
_Z15SoftmaxWarpImplI10DirectLoadI6__halffE11DirectStoreIfS1_EfLi1ELi10ELi32ELi1ELb0EL9Algorithm0EEvT_T0_ll:
.text._Z15SoftmaxWarpImplI10DirectLoadI6__halffE11DirectStoreIfS1_EfLi1ELi10ELi32ELi1ELb0EL9Algorithm0EEvT_T0_ll:
        /* <DEDUP_REMOVED lines=24> */
.L_x_12221:
        /* <DEDUP_REMOVED lines=13> */
.L_x_12243:
        /* <DEDUP_REMOVED lines=172> */
.L_x_12255:
        /* <DEDUP_REMOVED lines=11> */
[----:B01----:R-:W-:Y:S05]  /*0dc0*/  CALL.REL.NOINC `($__internal_225_$__cuda_sm3x_div_rn_noftz_f32_slowpath) ;  /* 0x0000001400507944 */ /* 0x003fea0003c00000 */
[----:B------:R-:W-:-:S07]  /*0dd0*/  MOV R14, R0 ;  /* 0x00000000000e7202 */ /* 0x000fce0000000f00 */
.L_x_12224:
[----:B------:R-:W-:Y:S05]  /*0de0*/  BSYNC.RECONVERGENT B0 ;  /* 0x0000000000007941 */ /* 0x000fea0003800200 */
.L_x_12223:
        /* <DEDUP_REMOVED lines=11> */
[----:B01----:R-:W-:Y:S05]  /*0ea0*/  CALL.REL.NOINC `($__internal_225_$__cuda_sm3x_div_rn_noftz_f32_slowpath) ;  /* 0x0000001400187944 */ /* 0x003fea0003c00000 */
[----:B------:R-:W-:-:S07]  /*0eb0*/  MOV R15, R0 ;  /* 0x00000000000f7202 */ /* 0x000fce0000000f00 */
.L_x_12226:
[----:B------:R-:W-:Y:S05]  /*0ec0*/  BSYNC.RECONVERGENT B0 ;  /* 0x0000000000007941 */ /* 0x000fea0003800200 */
.L_x_12225:
        /* <DEDUP_REMOVED lines=13> */
.L_x_12228:
[----:B------:R-:W-:Y:S05]  /*0fa0*/  BSYNC.RECONVERGENT B0 ;  /* 0x0000000000007941 */ /* 0x000fea0003800200 */
.L_x_12227:
        /* <DEDUP_REMOVED lines=13> */
.L_x_12230:
[----:B------:R-:W-:Y:S05]  /*1080*/  BSYNC.RECONVERGENT B0 ;  /* 0x0000000000007941 */ /* 0x000fea0003800200 */
.L_x_12229:
        /* <DEDUP_REMOVED lines=13> */
.L_x_12232:
[----:B------:R-:W-:Y:S05]  /*1160*/  BSYNC.RECONVERGENT B0 ;  /* 0x0000000000007941 */ /* 0x000fea0003800200 */
.L_x_12231:
        /* <DEDUP_REMOVED lines=13> */
.L_x_12234:
[----:B------:R-:W-:Y:S05]  /*1240*/  BSYNC.RECONVERGENT B0 ;  /* 0x0000000000007941 */ /* 0x000fea0003800200 */
.L_x_12233:
        /* <DEDUP_REMOVED lines=13> */
.L_x_12236:
[----:B------:R-:W-:Y:S05]  /*1320*/  BSYNC.RECONVERGENT B0 ;  /* 0x0000000000007941 */ /* 0x000fea0003800200 */
.L_x_12235:
        /* <DEDUP_REMOVED lines=11> */
[----:B0-----:R-:W-:Y:S05]  /*13e0*/  CALL.REL.NOINC `($__internal_225_$__cuda_sm3x_div_rn_noftz_f32_slowpath) ;  /* 0x0000000c00c87944 */ /* 0x001fea0003c00000 */
[----:B------:R-:W-:-:S07]  /*13f0*/  MOV R6, R0 ;  /* 0x0000000000067202 */ /* 0x000fce0000000f00 */
.L_x_12238:
[----:B------:R-:W-:Y:S05]  /*1400*/  BSYNC.RECONVERGENT B0 ;  /* 0x0000000000007941 */ /* 0x000fea0003800200 */
.L_x_12237:
        /* <DEDUP_REMOVED lines=11> */
[----:B0-----:R-:W-:Y:S05]  /*14c0*/  CALL.REL.NOINC `($__internal_225_$__cuda_sm3x_div_rn_noftz_f32_slowpath) ;  /* 0x0000000c00907944 */ /* 0x001fea0003c00000 */
[----:B------:R-:W-:-:S07]  /*14d0*/  MOV R7, R0 ;  /* 0x0000000000077202 */ /* 0x000fce0000000f00 */
.L_x_12240:
[----:B------:R-:W-:Y:S05]  /*14e0*/  BSYNC.RECONVERGENT B0 ;  /* 0x0000000000007941 */ /* 0x000fea0003800200 */
.L_x_12239:
        /* <DEDUP_REMOVED lines=12> */
.L_x_12242:
[----:B------:R-:W-:Y:S05]  /*15b0*/  BSYNC.RECONVERGENT B0 ;  /* 0x0000000000007941 */ /* 0x000fea0003800200 */
.L_x_12241:
        /* <DEDUP_REMOVED lines=8> */
[----:B------:R-:W-:-:S02]  /*1640*/  F2FP.F16.F32.PACK_AB R14, R15, R14 ;  /* 0x0000000e0f0e723e */ /* 0x000fc400000000ff */
        /* <DEDUP_REMOVED lines=37> */
.L_x_12222:
[----:B------:R-:W-:Y:S01]  /*18a0*/  BSSY B0, `(.L_x_12244) ;  /* 0x0000007000007945 */ /* 0x000fe20003800000 */
[----:B------:R-:W-:Y:S02]  /*18b0*/  MOV R12, 0x10 ;  /* 0x00000010000c7802 */ /* 0x000fe40000000f00 */
[----:B------:R-:W-:Y:S02]  /*18c0*/  MOV R11, 0x1f ;  /* 0x0000001f000b7802 */ /* 0x000fe40000000f00 */
[----:B------:R-:W-:-:S07]  /*18d0*/  MOV R15, 0xffffffff ;  /* 0xffffffff000f7802 */ /* 0x000fce0000000f00 */
[----:B0-----:R-:W-:Y:S05]  /*18e0*/  WARPSYNC.COLLECTIVE R15, `(.L_x_12245) ;  /* 0x000000000f087348 */ /* 0x001fea0003c00000 */
[----:B------:R1:W2:Y:S02]  /*18f0*/  SHFL.BFLY P6, R14, R13, R12, R11 ;  /* 0x0c00000c0d0e7389 */ /* 0x0002a400000c000b */
[----:B012---:R-:W-:Y:S05]  /*1900*/  ENDCOLLECTIVE ;  /* 0x000000000000791b */ /* 0x007fea0003800000 */
.L_x_12245:
[----:B------:R-:W-:Y:S05]  /*1910*/  BSYNC B0 ;  /* 0x0000000000007941 */ /* 0x000fea0003800000 */
.L_x_12244:
        /* <DEDUP_REMOVED lines=8> */
.L_x_12246:
[----:B------:R-:W-:Y:S01]  /*19a0*/  HFMA2 R12, -RZ, RZ, 0, 2.384185791015625e-07 ;  /* 0x00000004ff0c7431 */ /* 0x000fe200000001ff */
[----:B------:R-:W-:-:S04]  /*19b0*/  FMNMX R0, R13, R14, !PT ;  /* 0x0000000e0d007209 */ /* 0x000fc80007800000 */
[----:B------:R-:W-:-:S07]  /*19c0*/  MOV R13, R0 ;  /* 0x00000000000d7202 */ /* 0x000fce0000000f00 */
[----:B------:R-:W-:Y:S05]  /*19d0*/  WARPSYNC.COLLECTIVE R15, `(.L_x_12247) ;  /* 0x000000000f087348 */ /* 0x000fea0003c00000 */
[----:B------:R0:W1:Y:S02]  /*19e0*/  SHFL.BFLY P6, R14, R13, R12, R11 ;  /* 0x0c00000c0d0e7389 */ /* 0x00006400000c000b */
[----:B01----:R-:W-:Y:S05]  /*19f0*/  ENDCOLLECTIVE ;  /* 0x000000000000791b */ /* 0x003fea0003800000 */
.L_x_12247:
[----:B------:R-:W-:Y:S01]  /*1a00*/  HFMA2 R12, -RZ, RZ, 0, 1.1920928955078125e-07 ;  /* 0x00000002ff0c7431 */ /* 0x000fe200000001ff */
[----:B------:R-:W-:-:S04]  /*1a10*/  FMNMX R2, R0, R14, !PT ;  /* 0x0000000e00027209 */ /* 0x000fc80007800000 */
[----:B------:R-:W-:-:S07]  /*1a20*/  MOV R13, R2 ;  /* 0x00000002000d7202 */ /* 0x000fce0000000f00 */
[----:B------:R-:W-:Y:S05]  /*1a30*/  WARPSYNC.COLLECTIVE R15, `(.L_x_12248) ;  /* 0x000000000f087348 */ /* 0x000fea0003c00000 */
[----:B------:R0:W1:Y:S02]  /*1a40*/  SHFL.BFLY P6, R14, R13, R12, R11 ;  /* 0x0c00000c0d0e7389 */ /* 0x00006400000c000b */
[----:B01----:R-:W-:Y:S05]  /*1a50*/  ENDCOLLECTIVE ;  /* 0x000000000000791b */ /* 0x003fea0003800000 */
.L_x_12248:
[----:B------:R-:W-:Y:S01]  /*1a60*/  HFMA2 R12, -RZ, RZ, 0, 5.9604644775390625e-08 ;  /* 0x00000001ff0c7431 */ /* 0x000fe200000001ff */
[----:B------:R-:W-:-:S04]  /*1a70*/  FMNMX R3, R2, R14, !PT ;  /* 0x0000000e02037209 */ /* 0x000fc80007800000 */
[----:B------:R-:W-:-:S07]  /*1a80*/  MOV R13, R3 ;  /* 0x00000003000d7202 */ /* 0x000fce0000000f00 */
[----:B------:R-:W-:Y:S05]  /*1a90*/  WARPSYNC.COLLECTIVE R15, `(.L_x_12249) ;  /* 0x000000000f087348 */ /* 0x000fea0003c00000 */
[----:B------:R0:W1:Y:S02]  /*1aa0*/  SHFL.BFLY P6, R14, R13, R12, R11 ;  /* 0x0c00000c0d0e7389 */ /* 0x00006400000c000b */
[----:B01----:R-:W-:Y:S05]  /*1ab0*/  ENDCOLLECTIVE ;  /* 0x000000000000791b */ /* 0x003fea0003800000 */
.L_x_12249:
        /* <DEDUP_REMOVED lines=108> */
.L_x_12250:
[----:B------:R-:W-:Y:S02]  /*2180*/  HFMA2 R12, -RZ, RZ, 0, 4.76837158203125e-07 ;  /* 0x00000008ff0c7431 */ /* 0x000fe400000001ff */
[----:B------:R-:W-:-:S05]  /*2190*/  FADD R22, R13, R14 ;  /* 0x0000000e0d167221 */ /* 0x000fca0000000000 */
[----:B------:R-:W-:-:S07]  /*21a0*/  MOV R13, R22 ;  /* 0x00000016000d7202 */ /* 0x000fce0000000f00 */
[----:B------:R-:W-:Y:S05]  /*21b0*/  WARPSYNC.COLLECTIVE R15, `(.L_x_12251) ;  /* 0x000000000f087348 */ /* 0x000fea0003c00000 */
[----:B------:R0:W1:Y:S02]  /*21c0*/  SHFL.BFLY P6, R14, R13, R12, R11 ;  /* 0x0c00000c0d0e7389 */ /* 0x00006400000c000b */
[----:B01----:R-:W-:Y:S05]  /*21d0*/  ENDCOLLECTIVE ;  /* 0x000000000000791b */ /* 0x003fea0003800000 */
.L_x_12251:
[----:B------:R-:W-:Y:S02]  /*21e0*/  HFMA2 R12, -RZ, RZ, 0, 2.384185791015625e-07 ;  /* 0x00000004ff0c7431 */ /* 0x000fe400000001ff */
[----:B------:R-:W-:-:S05]  /*21f0*/  FADD R23, R22, R14 ;  /* 0x0000000e16177221 */ /* 0x000fca0000000000 */
[----:B------:R-:W-:-:S07]  /*2200*/  MOV R13, R23 ;  /* 0x00000017000d7202 */ /* 0x000fce0000000f00 */
[----:B------:R-:W-:Y:S05]  /*2210*/  WARPSYNC.COLLECTIVE R15, `(.L_x_12252) ;  /* 0x000000000f087348 */ /* 0x000fea0003c00000 */
[----:B------:R0:W1:Y:S02]  /*2220*/  SHFL.BFLY P6, R14, R13, R12, R11 ;  /* 0x0c00000c0d0e7389 */ /* 0x00006400000c000b */
[----:B01----:R-:W-:Y:S05]  /*2230*/  ENDCOLLECTIVE ;  /* 0x000000000000791b */ /* 0x003fea0003800000 */
.L_x_12252:
[----:B------:R-:W-:Y:S02]  /*2240*/  HFMA2 R12, -RZ, RZ, 0, 1.1920928955078125e-07 ;  /* 0x00000002ff0c7431 */ /* 0x000fe400000001ff */
[----:B------:R-:W-:-:S05]  /*2250*/  FADD R24, R23, R14 ;  /* 0x0000000e17187221 */ /* 0x000fca0000000000 */
[----:B------:R-:W-:-:S07]  /*2260*/  MOV R13, R24 ;  /* 0x00000018000d7202 */ /* 0x000fce0000000f00 */
[----:B------:R-:W-:Y:S05]  /*2270*/  WARPSYNC.COLLECTIVE R15, `(.L_x_12253) ;  /* 0x000000000f087348 */ /* 0x000fea0003c00000 */
[----:B------:R0:W1:Y:S02]  /*2280*/  SHFL.BFLY P6, R14, R13, R12, R11 ;  /* 0x0c00000c0d0e7389 */ /* 0x00006400000c000b */
[----:B01----:R-:W-:Y:S05]  /*2290*/  ENDCOLLECTIVE ;  /* 0x000000000000791b */ /* 0x003fea0003800000 */
.L_x_12253:
[----:B------:R-:W-:Y:S02]  /*22a0*/  HFMA2 R12, -RZ, RZ, 0, 5.9604644775390625e-08 ;  /* 0x00000001ff0c7431 */ /* 0x000fe400000001ff */
[----:B------:R-:W-:-:S05]  /*22b0*/  FADD R25, R24, R14 ;  /* 0x0000000e18197221 */ /* 0x000fca0000000000 */
[----:B------:R-:W-:-:S07]  /*22c0*/  MOV R13, R25 ;  /* 0x00000019000d7202 */ /* 0x000fce0000000f00 */
[----:B------:R-:W-:Y:S05]  /*22d0*/  WARPSYNC.COLLECTIVE R15, `(.L_x_12254) ;  /* 0x000000000f087348 */ /* 0x000fea0003c00000 */
[----:B------:R0:W1:Y:S02]  /*22e0*/  SHFL.BFLY P6, R14, R13, R12, R11 ;  /* 0x0c00000c0d0e7389 */ /* 0x00006400000c000b */
[----:B01----:R-:W-:Y:S05]  /*22f0*/  ENDCOLLECTIVE ;  /* 0x000000000000791b */ /* 0x003fea0003800000 */
.L_x_12254:
[----:B------:R-:W-:Y:S05]  /*2300*/  BRA `(.L_x_12255) ;  /* 0xffffffe800807947 */ /* 0x000fea000383ffff */
        .weak           $__internal_225_$__cuda_sm3x_div_rn_noftz_f32_slowpath
        .type           $__internal_225_$__cuda_sm3x_div_rn_noftz_f32_slowpath,@function
        .size           $__internal_225_$__cuda_sm3x_div_rn_noftz_f32_slowpath,(.L_x_25677 - $__internal_225_$__cuda_sm3x_div_rn_noftz_f32_slowpath)
$__internal_225_$__cuda_sm3x_div_rn_noftz_f32_slowpath:
        /* <DEDUP_REMOVED lines=35> */
.L_x_12257:
        /* <DEDUP_REMOVED lines=51> */
.L_x_12264:
[----:B------:R-:W-:-:S04]  /*2870*/  LOP3.LUT R0, R0, 0x80000000, RZ, 0xc0, !PT ;  /* 0x8000000000007812 */ /* 0x000fc800078ec0ff */
[----:B------:R-:W-:Y:S01]  /*2880*/  LOP3.LUT R0, R0, 0x7f800000, RZ, 0xfc, !PT ;  /* 0x7f80000000007812 */ /* 0x000fe200078efcff */
[----:B------:R-:W-:Y:S06]  /*2890*/  BRA `(.L_x_12265) ;  /* 0x0000000000047947 */ /* 0x000fec0003800000 */
.L_x_12263:
[----:B------:R-:W-:-:S07]  /*28a0*/  LEA R0, R29, R0, 0x17 ;  /* 0x000000001d007211 */ /* 0x000fce00078eb8ff */
.L_x_12265:
[----:B------:R-:W-:Y:S05]  /*28b0*/  BSYNC.RECONVERGENT B2 ;  /* 0x0000000000027941 */ /* 0x000fea0003800200 */
.L_x_12262:
[----:B------:R-:W-:Y:S05]  /*28c0*/  BRA `(.L_x_12266) ;  /* 0x0000000000207947 */ /* 0x000fea0003800000 */
.L_x_12261:
[----:B------:R-:W-:-:S04]  /*28d0*/  LOP3.LUT R0, R25, 0x80000000, R0, 0x48, !PT ;  /* 0x8000000019007812 */ /* 0x000fc800078e4800 */
[----:B------:R-:W-:Y:S01]  /*28e0*/  LOP3.LUT R0, R0, 0x7f800000, RZ, 0xfc, !PT ;  /* 0x7f80000000007812 */ /* 0x000fe200078efcff */
[----:B------:R-:W-:Y:S06]  /*28f0*/  BRA `(.L_x_12266) ;  /* 0x0000000000147947 */ /* 0x000fec0003800000 */
.L_x_12260:
[----:B------:R-:W-:Y:S01]  /*2900*/  LOP3.LUT R0, R25, 0x80000000, R0, 0x48, !PT ;  /* 0x8000000019007812 */ /* 0x000fe200078e4800 */
[----:B------:R-:W-:Y:S06]  /*2910*/  BRA `(.L_x_12266) ;  /* 0x00000000000c7947 */ /* 0x000fec0003800000 */
.L_x_12259:
[----:B------:R-:W0:Y:S01]  /*2920*/  MUFU.RSQ R0, -QNAN ;  /* 0xffc0000000007908 */ /* 0x000e220000001400 */
[----:B------:R-:W-:Y:S05]  /*2930*/  BRA `(.L_x_12266) ;  /* 0x0000000000047947 */ /* 0x000fea0003800000 */
.L_x_12258:
[----:B------:R-:W-:-:S07]  /*2940*/  FADD.FTZ R0, R0, R11 ;  /* 0x0000000b00007221 */ /* 0x000fce0000010000 */
.L_x_12266:
[----:B------:R-:W-:Y:S05]  /*2950*/  BSYNC.RECONVERGENT B1 ;  /* 0x0000000000017941 */ /* 0x000fea0003800200 */
.L_x_12256:
[----:B------:R-:W-:Y:S01]  /*2960*/  HFMA2 R13, -RZ, RZ, 0, 0 ;  /* 0x00000000ff0d7431 */ /* 0x000fe200000001ff */
[----:B------:R-:W-:-:S04]  /*2970*/  MOV R12, R22 ;  /* 0x00000016000c7202 */ /* 0x000fc80000000f00 */
[----:B0-----:R-:W-:Y:S05]  /*2980*/  RET.REL.NODEC R12 `(_Z15SoftmaxWarpImplI10DirectLoadI6__halffE11DirectStoreIfS1_EfLi1ELi10ELi32ELi1ELb0EL9Algorithm0EEvT_T0_ll) ;  /* 0xffffffd40c9c7950 */ /* 0x001fea0003c3ffff */
.L_x_12267:
        /* <DEDUP_REMOVED lines=15> */
.L_x_25677:


//--------------------- .text._Z15SoftmaxWarpImplI10DirectLoadI6__halffE11DirectStoreIfS1_EfLi1ELi9ELi32ELi1ELb1EL9Algorithm0EEvT_T0_ll --------------------------
	.section	.text._Z15SoftmaxWarpImplI10DirectLoadI6__halffE11DirectStoreIfS1_EfLi1ELi9ELi32ELi1ELb1EL9Algorithm0EEvT_T0_ll,"ax",@progbits
	.align	128
        .global         _Z15SoftmaxWarpImplI10DirectLoadI6__halffE11DirectStoreIfS1_EfLi1ELi9ELi32ELi1ELb1EL9Algorithm0EEvT_T0_ll
        .type           _Z15SoftmaxWarpImplI10DirectLoadI6__halffE11DirectStoreIfS1_EfLi1ELi9ELi32ELi1ELb1EL9Algorithm0EEvT_T0_ll,@function
        .size           _Z15SoftmaxWarpImplI10DirectLoadI6__halffE11DirectStoreIfS1_EfLi1ELi9ELi32ELi1ELb1EL9Algorithm0EEvT_T0_ll,(.L_x_25678 - _Z15SoftmaxWarpImplI10DirectLoadI6__halffE11DirectStoreIfS1_EfLi1ELi9ELi32ELi1ELb1EL9Algorithm0EEvT_T0_ll)
        .other          _Z15SoftmaxWarpImplI10DirectLoadI6__halffE11DirectStoreIfS1_EfLi1ELi9ELi32ELi1ELb1EL9Algorithm0EEvT_T0_ll,@"STO_CUDA_ENTRY STV_DEFAULT"
_Z15SoftmaxWarpImplI10DirectLoadI6__halffE11DirectStoreIfS1_EfLi1ELi9ELi32ELi1ELb1EL9Algorithm0EEvT_T0_ll:
.text._Z15SoftmaxWarpImplI10DirectLoadI6__halffE11DirectStoreIfS1_EfLi1ELi9ELi32ELi1ELb1EL9Algorithm0EEvT_T0_ll:
        /* <DEDUP_REMOVED lines=25> */
.L_x_12268:
        /* <DEDUP_REMOVED lines=22> */
.L_x_12289:
        /* <DEDUP_REMOVED lines=8> */
[----:B------:R-:W-:-:S03]  /*0370*/  ISETP.GE.AND.EX P2, PT, RZ, UR45, PT, P2 ;  /* 0x0000002dff007c0c */ /* 0x000fc6000bf46320 */
[----:B------:R-:W-:Y:S02]  /*0380*/  IMAD.WIDE.U32 R4, R18, UR42, R2 ;  /* 0x0000002a12047c25 */ /* 0x000fe4000f8e0002 */
[----:B-1----:R-:W-:Y:S02]  /*0390*/  @!P0 R2UR UR4, R16 ;  /* 0x00000000100482ca */ /* 0x002fe400000e0000 */
[----:B------:R-:W-:Y:S01]  /*03a0*/  IMAD R3, R18, UR43, R7 ;  /* 0x0000002b12037c24 */ /* 0x000fe2000f8e0207 */
[----:B------:R-:W-:Y:S02]  /*03b0*/  @!P0 R2UR UR5, R17 ;  /* 0x00000000110582ca */ /* 0x000fe400000e0000 */
[----:B------:R-:W-:Y:S01]  /*03c0*/  LEA R2, P1, R4, UR40, 0x1 ;  /* 0x0000002804027c11 */ /* 0x000fe2000f8208ff */
[----:B------:R-:W-:Y:S01]  /*03d0*/  IMAD.IADD R3, R5, 0x1, R3 ;  /* 0x0000000105037824 */ /* 0x000fe200078e0203 */
[----:B------:R-:W-:Y:S02]  /*03e0*/  @!P5 R2UR UR6, R16 ;  /* 0x000000001006d2ca */ /* 0x000fe400000e0000 */
[----:B------:R-:W-:-:S02]  /*03f0*/  @!P5 R2UR UR7, R17 ;  /* 0x000000001107d2ca */ /* 0x000fc400000e0000 */
[----:B------:R-:W-:Y:S02]  /*0400*/  LEA.HI.X R3, R4, UR41, R3, 0x1, P1 ;  /* 0x0000002904037c11 */ /* 0x000fe400088f0c03 */
[----:B------:R-:W-:Y:S02]  /*0410*/  @!P2 R2UR UR8, R16 ;  /* 0x000000001008a2ca */ /* 0x000fe400000e0000 */
[----:B------:R-:W-:Y:S01]  /*0420*/  @!P2 R2UR UR9, R17 ;  /* 0x000000001109a2ca */ /* 0x000fe200000e0000 */
[----:B------:R-:W2:Y:S06]  /*0430*/  @!P0 LDG.E.U16 R5, desc[UR4][R2.64] ;  /* 0x0000000402058981 */ /* 0x000eac000c1e1500 */
[----:B------:R-:W3:Y:S06]  /*0440*/  @!P5 LDG.E.U16 R0, desc[UR6][R2.64+0x40] ;  /* 0x000040060200d981 */ /* 0x000eec000c1e1500 */
        /* <DEDUP_REMOVED lines=20> */
[----:B------:R-:W-:Y:S01]  /*0590*/  @!P6 R2UR UR11, R17 ;  /* 0x00000000110be2ca */ /* 0x000fe200000e0000 */
[----:B------:R-:W5:-:S12]  /*05a0*/  @!P1 LDG.E.U16 R6, desc[UR4][R2.64+0xc0] ;  /* 0x0000c00402069981 */ /* 0x000f58000c1e1500 */
[----:B------:R-:W5:Y:S01]  /*05b0*/  @!P6 LDG.E.U16 R11, desc[UR10][R2.64+0x180] ;  /* 0x0001800a020be981 */ /* 0x000f62000c1e1500 */
[----:B--2---:R-:W-:-:S03]  /*05c0*/  @!P0 HADD2.F32 R31, -RZ, R5.H0_H0 ;  /* 0x20000005ff1f8230 */ /* 0x004fc60000004100 */
[----:B------:R-:W2:Y:S02]  /*05d0*/  @!P4 LDG.E.U16 R5, desc[UR8][R2.64+0x140] ;  /* 0x000140080205c981 */ /* 0x000ea4000c1e1500 */
[----:B------:R-:W-:Y:S01]  /*05e0*/  @!P0 FMNMX R13, R31, -INF , !PT ;  /* 0xff8000001f0d8809 */ /* 0x000fe20007800000 */
[----:B---3--:R-:W-:Y:S02]  /*05f0*/  @!P5 HADD2.F32 R9, -RZ, R0.H0_H0 ;  /* 0x20000000ff09d230 */ /* 0x008fe40000004100 */
[----:B------:R-:W3:Y:S03]  /*0600*/  @!P3 LDG.E.U16 R0, desc[UR6][R2.64+0x100] ;  /* 0x000100060200b981 */ /* 0x000ee6000c1e1500 */
[----:B------:R-:W-:Y:S01]  /*0610*/  @!P5 FMNMX R13, R13, R9, !PT ;  /* 0x000000090d0dd209 */ /* 0x000fe20007800000 */
[----:B----4-:R-:W-:Y:S01]  /*0620*/  @!P2 HADD2.F32 R30, -RZ, R4.H0_H0 ;  /* 0x20000004ff1ea230 */ /* 0x010fe20000004100 */
[----:B------:R-:W-:-:S04]  /*0630*/  ISETP.GE.U32.AND P5, PT, R22, UR44, PT ;  /* 0x0000002c16007c0c */ /* 0x000fc8000bfa6070 */
        /* <DEDUP_REMOVED lines=14> */
[----:B------:R-:W-:Y:S01]  /*0720*/  @!P1 FMNMX R13, R13, R29, !PT ;  /* 0x0000001d0d0d9209 */ /* 0x000fe20007800000 */
[----:B------:R-:W-:-:S02]  /*0730*/  IMAD.MOV.U32 R7, RZ, RZ, -0x800000 ;  /* 0xff800000ff077424 */ /* 0x000fc400078e00ff */
[----:B------:R-:W-:Y:S01]  /*0740*/  @!P6 HADD2.F32 R7, -RZ, R11.H0_H0 ;  /* 0x2000000bff07e230 */ /* 0x000fe20000004100 */
[----:B------:R-:W-:Y:S01]  /*0750*/  MOV R8, 0xff800000 ;  /* 0xff80000000087802 */ /* 0x000fe20000000f00 */
[----:B------:R-:W-:Y:S01]  /*0760*/  UMOV UR4, 0xffffffff ;  /* 0xffffffff00047882 */ /* 0x000fe20000000000 */
[----:B--2---:R-:W-:Y:S02]  /*0770*/  @!P4 HADD2.F32 R6, -RZ, R5.H0_H0 ;  /* 0x20000005ff06c230 */ /* 0x004fe40000004100 */
[----:B---3--:R-:W-:-:S05]  /*0780*/  @!P3 HADD2.F32 R4, -RZ, R0.H0_H0 ;  /* 0x20000000ff04b230 */ /* 0x008fca0000004100 */
[----:B------:R-:W-:-:S04]  /*0790*/  @!P3 FMNMX R13, R13, R4, !PT ;  /* 0x000000040d0db209 */ /* 0x000fc80007800000 */
[----:B------:R-:W-:Y:S02]  /*07a0*/  @!P4 FMNMX R13, R13, R6, !PT ;  /* 0x000000060d0dc209 */ /* 0x000fe40007800000 */
[----:B------:R-:W-:Y:S02]  /*07b0*/  MOV R5, 0xff800000 ;  /* 0xff80000000057802 */ /* 0x000fe40000000f00 */
[----:B------:R-:W-:Y:S01]  /*07c0*/  @!P6 FMNMX R13, R13, R7, !PT ;  /* 0x000000070d0de209 */ /* 0x000fe20007800000 */
[----:B----4-:R-:W-:Y:S02]  /*07d0*/  @!P5 HADD2.F32 R8, -RZ, R12.H0_H0 ;  /* 0x2000000cff08d230 */ /* 0x010fe40000004100 */
[----:B------:R-:W-:-:S03]  /*07e0*/  @!P2 HADD2.F32 R5, -RZ, R14.H0_H0 ;  /* 0x2000000eff05a230 */ /* 0x000fc60000004100 */
        /* <DEDUP_REMOVED lines=25> */
[-C--:B------:R-:W-:Y:S01]  /*0980*/  FFMA.RM R2, R15, R12.reuse, 12582913 ;  /* 0x4b4000010f027423 */ /* 0x080fe2000000400c */
[-C--:B------:R-:W-:Y:S01]  /*0990*/  FFMA.SAT R31, R30, R11.reuse, 0.5 ;  /* 0x3f0000001e1f7423 */ /* 0x080fe2000000200b */
[----:B------:R-:W-:Y:S01]  /*09a0*/  FADD R3, R0, -12583039 ;  /* 0xcb40007f00037421 */ /* 0x000fe20000000000 */
[----:B------:R-:W-:Y:S01]  /*09b0*/  FADD R13, R9, -12583039 ;  /* 0xcb40007f090d7421 */ /* 0x000fe20000000000 */
[----:B------:R-:W-:Y:S01]  /*09c0*/  FFMA.SAT R33, R36, R11, 0.5 ;  /* 0x3f00000024217423 */ /* 0x000fe2000000200b */
[----:B------:R-:W-:Y:S01]  /*09d0*/  SHF.L.U32 R0, R0, 0x17, RZ ;  /* 0x0000001700007819 */ /* 0x000fe200000006ff */
[----:B------:R-:W-:Y:S01]  /*09e0*/  FFMA R3, R32, 1.4426950216293334961, -R3 ;  /* 0x3fb8aa3b20037823 */ /* 0x000fe20000000803 */
[----:B------:R-:W-:Y:S01]  /*09f0*/  FFMA R15, R34, 1.4426950216293334961, -R13 ;  /* 0x3fb8aa3b220f7823 */ /* 0x000fe2000000080d */
[----:B------:R-:W-:-:S02]  /*0a00*/  FFMA.RM R4, R33, R12, 12582913 ;  /* 0x4b40000121047423 */ /* 0x000fc4000000400c */
        /* <DEDUP_REMOVED lines=40> */
[----:B------:R-:W-:Y:S01]  /*0c90*/  SHF.L.U32 R8, R8, 0x17, RZ ;  /* 0x0000001708087819 */ /* 0x000fe200000006ff */
        /* <DEDUP_REMOVED lines=17> */
[----:B------:R-:W-:-:S03]  /*0db0*/  IMAD.SHL.U32 R14, R7, 0x800000, RZ ;  /* 0x00800000070e7824 */ /* 0x000fc600078e00ff */
        /* <DEDUP_REMOVED lines=21> */
.L_x_12301:
        /* <DEDUP_REMOVED lines=12> */
[----:B------:R-:W-:Y:S05]  /*0fd0*/  CALL.REL.NOINC `($__internal_226_$__cuda_sm3x_div_rn_noftz_f32_slowpath) ;  /* 0x0000001400687944 */ /* 0x000fea0003c00000 */
[----:B------:R-:W-:-:S07]  /*0fe0*/  MOV R11, R5 ;  /* 0x00000005000b7202 */ /* 0x000fce0000000f00 */
.L_x_12272:
[----:B------:R-:W-:Y:S05]  /*0ff0*/  BSYNC.RECONVERGENT B1 ;  /* 0x0000000000017941 */ /* 0x000fea0003800200 */
.L_x_12271:
        /* <DEDUP_REMOVED lines=12> */
[----:B------:R-:W-:Y:S05]  /*10c0*/  CALL.REL.NOINC `($__internal_226_$__cuda_sm3x_div_rn_noftz_f32_slowpath) ;  /* 0x00000014002c7944 */ /* 0x000fea0003c00000 */
[----:B------:R-:W-:-:S07]  /*10d0*/  MOV R14, R5 ;  /* 0x00000005000e7202 */ /* 0x000fce0000000f00 */
.L_x_12274:
[----:B------:R-:W-:Y:S05]  /*10e0*/  BSYNC.RECONVERGENT B1 ;  /* 0x0000000000017941 */ /* 0x000fea0003800200 */
.L_x_12273:
        /* <DEDUP_REMOVED lines=12> */
[----:B------:R-:W-:Y:S05]  /*11b0*/  CALL.REL.NOINC `($__internal_226_$__cuda_sm3x_div_rn_noftz_f32_slowpath) ;  /* 0x0000001000f07944 */ /* 0x000fea0003c00000 */
[----:B------:R-:W-:-:S07]  /*11c0*/  MOV R0, R5 ;  /* 0x0000000500007202 */ /* 0x000fce0000000f00 */
.L_x_12276:
[----:B------:R-:W-:Y:S05]  /*11d0*/  BSYNC.RECONVERGENT B1 ;  /* 0x0000000000017941 */ /* 0x000fea0003800200 */
.L_x_12275:
        /* <DEDUP_REMOVED lines=12> */
[----:B------:R-:W-:Y:S05]  /*12a0*/  CALL.REL.NOINC `($__internal_226_$__cuda_sm3x_div_rn_noftz_f32_slowpath) ;  /* 0x0000001000b47944 */ /* 0x000fea0003c00000 */
[----:B------:R-:W-:-:S07]  /*12b0*/  IMAD.MOV.U32 R15, RZ, RZ, R5 ;  /* 0x000000ffff0f7224 */ /* 0x000fce00078e0005 */
.L_x_12278:
[----:B------:R-:W-:Y:S05]  /*12c0*/  BSYNC.RECONVERGENT B1 ;  /* 0x0000000000017941 */ /* 0x000fea0003800200 */
.L_x_12277:
        /* <DEDUP_REMOVED lines=13> */
[----:B------:R-:W-:-:S07]  /*13a0*/  MOV R29, R5 ;  /* 0x00000005001d7202 */ /* 0x000fce0000000f00 */
.L_x_12280:
[----:B------:R-:W-:Y:S05]  /*13b0*/  BSYNC.RECONVERGENT B1 ;  /* 0x0000000000017941 */ /* 0x000fea0003800200 */
.L_x_12279:
        /* <DEDUP_REMOVED lines=14> */
.L_x_12282:
[----:B------:R-:W-:Y:S05]  /*14a0*/  BSYNC.RECONVERGENT B1 ;  /* 0x0000000000017941 */ /* 0x000fea0003800200 */
.L_x_12281:
        /* <DEDUP_REMOVED lines=14> */
.L_x_12284:
[----:B------:R-:W-:Y:S05]  /*1590*/  BSYNC.RECONVERGENT B1 ;  /* 0x0000000000017941 */ /* 0x000fea0003800200 */
.L_x_12283:
        /* <DEDUP_REMOVED lines=14> */
.L_x_12286:
[----:B------:R-:W-:Y:S05]  /*1680*/  BSYNC.RECONVERGENT B1 ;  /* 0x0000000000017941 */ /* 0x000fea0003800200 */
.L_x_12285:
        /* <DEDUP_REMOVED lines=14> */
.L_x_12288:
[----:B------:R-:W-:Y:S05]  /*1770*/  BSYNC.RECONVERGENT B1 ;  /* 0x0000000000017941 */ /* 0x000fea0003800200 */
.L_x_12287:
[----:B------:R-:W-:Y:S02]  /*1780*/  HFMA2 R3, -RZ, RZ, 0, 0 ;  /* 0x00000000ff037431 */ /* 0x000fe400000001ff */
[----:B------:R-:W-:Y:S01]  /*1790*/  IMAD R5, R10, UR38, RZ ;  /* 0x000000260a057c24 */ /* 0x000fe2000f8e02ff */
[----:B------:R-:W-:Y:S01]  /*17a0*/  @!P0 R2UR UR4, R16 ;  /* 0x00000000100482ca */ /* 0x000fe200000e0000 */
[----:B------:R-:W-:Y:S01]  /*17b0*/  IMAD.MOV.U32 R2, RZ, RZ, R20 ;  /* 0x000000ffff027224 */ /* 0x000fe200078e0014 */
[----:B------:R-:W-:Y:S01]  /*17c0*/  @!P0 R2UR UR5, R17 ;  /* 0x00000000110582ca */ /* 0x000fe200000e0000 */
[----:B------:R-:W-:Y:S01]  /*17d0*/  IMAD R5, R18, UR39, R5 ;  /* 0x0000002712057c24 */ /* 0x000fe2000f8e0205 */
[----:B------:R-:W-:Y:S02]  /*17e0*/  ISETP.GE.U32.AND P1, PT, R28, UR44, PT ;  /* 0x0000002c1c007c0c */ /* 0x000fe4000bf26070 */
[----:B------:R-:W-:Y:S01]  /*17f0*/  @!P0 F2FP.F16.F32.PACK_AB R11, RZ, R11 ;  /* 0x0000000bff0b823e */ /* 0x000fe200000000ff */
[----:B------:R-:W-:Y:S01]  /*1800*/  IMAD.WIDE.U32 R2, R18, UR38, R2 ;  /* 0x0000002612027c25 */ /* 0x000fe2000f8e0002 */
[----:B------:R-:W-:-:S02]  /*1810*/  ISETP.GE.AND.EX P3, PT, RZ, UR45, PT, P1 ;  /* 0x0000002dff007c0c */ /* 0x000fc4000bf66310 */
[----:B------:R-:W-:Y:S02]  /*1820*/  ISETP.GE.U32.AND P1, PT, R27, UR44, PT ;  /* 0x0000002c1b007c0c */ /* 0x000fe4000bf26070 */
[----:B------:R-:W-:Y:S02]  /*1830*/  IADD3 R3, PT, PT, R3, R5, RZ ;  /* 0x0000000503037210 */ /* 0x000fe40007ffe0ff */
[----:B------:R-:W-:Y:S02]  /*1840*/  LEA R4, P4, R2, UR36, 0x1 ;  /* 0x0000002402047c11 */ /* 0x000fe4000f8808ff */
[----:B------:R-:W-:Y:S02]  /*1850*/  ISETP.GE.U32.AND P2, PT, R26, UR44, PT ;  /* 0x0000002c1a007c0c */ /* 0x000fe4000bf46070 */
[----:B------:R-:W-:Y:S02]  /*1860*/  LEA.HI.X R5, R2, UR37, R3, 0x1, P4 ;  /* 0x0000002502057c11 */ /* 0x000fe4000a0f0c03 */
[----:B------:R-:W-:-:S02]  /*1870*/  ISETP.GE.AND.EX P1, PT, RZ, UR45, PT, P1 ;  /* 0x0000002dff007c0c */ /* 0x000fc4000bf26310 */
[----:B------:R-:W-:Y:S01]  /*1880*/  @!P3 R2UR UR6, R16 ;  /* 0x000000001006b2ca */ /* 0x000fe200000e0000 */
[----:B------:R2:W-:Y:S01]  /*1890*/  @!P0 STG.E.U16 desc[UR4][R4.64], R11 ;  /* 0x0000000b04008986 */ /* 0x0005e2000c101504 */
[----:B------:R-:W-:Y:S02]  /*18a0*/  ISETP.GE.U32.AND P0, PT, R21, UR44, PT ;  /* 0x0000002c15007c0c */ /* 0x000fe4000bf06070 */
[----:B------:R-:W-:Y:S02]  /*18b0*/  @!P3 R2UR UR7, R17 ;  /* 0x000000001107b2ca */ /* 0x000fe400000e0000 */
[----:B------:R-:W-:Y:S02]  /*18c0*/  ISETP.GE.AND.EX P0, PT, RZ, UR45, PT, P0 ;  /* 0x0000002dff007c0c */ /* 0x000fe4000bf06300 */
[----:B------:R-:W-:Y:S02]  /*18d0*/  ISETP.GE.AND.EX P2, PT, RZ, UR45, PT, P2 ;  /* 0x0000002dff007c0c */ /* 0x000fe4000bf46320 */
[----:B------:R-:W-:-:S02]  /*18e0*/  @!P3 F2FP.F16.F32.PACK_AB R14, RZ, R14 ;  /* 0x0000000eff0eb23e */ /* 0x000fc400000000ff */
[----:B------:R-:W-:Y:S02]  /*18f0*/  ISETP.GE.U32.AND P4, PT, R25, UR44, PT ;  /* 0x0000002c19007c0c */ /* 0x000fe4000bf86070 */
[----:B------:R-:W-:Y:S02]  /*1900*/  ISETP.GE.U32.AND P6, PT, R23, UR44, PT ;  /* 0x0000002c17007c0c */ /* 0x000fe4000bfc6070 */
[----:B------:R-:W-:Y:S01]  /*1910*/  ISETP.GE.U32.AND P5, PT, R22, UR44, PT ;  /* 0x0000002c16007c0c */ /* 0x000fe2000bfa6070 */
[----:B------:R2:W-:Y:S01]  /*1920*/  @!P3 STG.E.U16 desc[UR6][R4.64+0x40], R14 ;  /* 0x0000400e0400b986 */ /* 0x0005e2000c101506 */
        /* <DEDUP_REMOVED lines=11> */
[----:B------:R-:W-:Y:S02]  /*19e0*/  ISETP.GE.AND.EX P6, PT, RZ, UR45, PT, P6 ;  /* 0x0000002dff007c0c */ /* 0x000fe4000bfc6360 */
        /* <DEDUP_REMOVED lines=27> */
.L_x_12269:
[----:B------:R-:W-:Y:S05]  /*1ba0*/  EXIT ;  /* 0x000000000000794d */ /* 0x000fea0003800000 */
.L_x_12270:
[----:B------:R-:W-:Y:S01]  /*1bb0*/  BSSY B1, `(.L_x_12290) ;  /* 0x0000007000017945 */ /* 0x000fe20003800000 */
[----:B------:R-:W-:Y:S01]  /*1bc0*/  MOV R12, 0x10 ;  /* 0x00000010000c7802 */ /* 0x000fe20000000f00 */
[----:B------:R-:W-:Y:S01]  /*1bd0*/  IMAD.MOV.U32 R11, RZ, RZ, 0x1f ;  /* 0x0000001fff0b7424 */ /* 0x000fe200078e00ff */
[----:B------:R-:W-:-:S07]  /*1be0*/  MOV R15, 0xffffffff ;  /* 0xffffffff000f7802 */ /* 0x000fce0000000f00 */
[----:B------:R-:W-:Y:S05]  /*1bf0*/  WARPSYNC.COLLECTIVE R15, `(.L_x_12291) ;  /* 0x000000000f087348 */ /* 0x000fea0003c00000 */
[----:B------:R0:W1:Y:S02]  /*1c00*/  SHFL.BFLY P6, R14, R13, R12, R11 ;  /* 0x0c00000c0d0e7389 */ /* 0x00006400000c000b */
[----:B01----:R-:W-:Y:S05]  /*1c10*/  ENDCOLLECTIVE ;  /* 0x000000000000791b */ /* 0x003fea0003800000 */
.L_x_12291:
[----:B------:R-:W-:Y:S05]  /*1c20*/  BSYNC B1 ;  /* 0x0000000000017941 */ /* 0x000fea0003800000 */
.L_x_12290:
[----:B------:R-:W-:Y:S01]  /*1c30*/  HFMA2 R11, -RZ, RZ, 0, 1.847743988037109375e-06 ;  /* 0x0000001fff0b7431 */ /* 0x000fe200000001ff */
[----:B------:R-:W-:Y:S01]  /*1c40*/  FMNMX R13, R14, R13, !PT ;  /* 0x0000000d0e0d7209 */ /* 0x000fe20007800000 */
[----:B------:R-:W-:Y:S01]  /*1c50*/  IMAD.MOV.U32 R15, RZ, RZ, -0x1 ;  /* 0xffffffffff0f7424 */ /* 0x000fe200078e00ff */
[----:B------:R-:W-:-:S07]  /*1c60*/  MOV R12, 0x8 ;  /* 0x00000008000c7802 */ /* 0x000fce0000000f00 */
[----:B------:R-:W-:Y:S05]  /*1c70*/  WARPSYNC.COLLECTIVE R15, `(.L_x_12292) ;  /* 0x000000000f087348 */ /* 0x000fea0003c00000 */
[----:B------:R0:W1:Y:S02]  /*1c80*/  SHFL.BFLY P6, R14, R13, R12, R11 ;  /* 0x0c00000c0d0e7389 */ /* 0x00006400000c000b */
[----:B01----:R-:W-:Y:S05]  /*1c90*/  ENDCOLLECTIVE ;  /* 0x000000000000791b */ /* 0x003fea0003800000 */
.L_x_12292:
[----:B------:R-:W-:Y:S01]  /*1ca0*/  HFMA2 R12, -RZ, RZ, 0, 2.384185791015625e-07 ;  /* 0x00000004ff0c7431 */ /* 0x000fe200000001ff */
[----:B------:R-:W-:-:S04]  /*1cb0*/  FMNMX R0, R13, R14, !PT ;  /* 0x0000000e0d007209 */ /* 0x000fc80007800000 */
[----:B------:R-:W-:-:S07]  /*1cc0*/  MOV R13, R0 ;  /* 0x00000000000d7202 */ /* 0x000fce0000000f00 */
[----:B------:R-:W-:Y:S05]  /*1cd0*/  WARPSYNC.COLLECTIVE R15, `(.L_x_12293) ;  /* 0x000000000f087348 */ /* 0x000fea0003c00000 */
[----:B------:R0:W1:Y:S02]  /*1ce0*/  SHFL.BFLY P6, R14, R13, R12, R11 ;  /* 0x0c00000c0d0e7389 */ /* 0x00006400000c000b */
[----:B01----:R-:W-:Y:S05]  /*1cf0*/  ENDCOLLECTIVE ;  /* 0x000000000000791b */ /* 0x003fea0003800000 */
.L_x_12293:
[----:B------:R-:W-:Y:S01]  /*1d00*/  IMAD.MOV.U32 R12, RZ, RZ, 0x2 ;  /* 0x00000002ff0c7424 */ /* 0x000fe200078e00ff */
[----:B------:R-:W-:-:S04]  /*1d10*/  FMNMX R2, R0, R14, !PT ;  /* 0x0000000e00027209 */ /* 0x000fc80007800000 */
[----:B------:R-:W-:-:S07]  /*1d20*/  MOV R13, R2 ;  /* 0x00000002000d7202 */ /* 0x000fce0000000f00 */
[----:B------:R-:W-:Y:S05]  /*1d30*/  WARPSYNC.COLLECTIVE R15, `(.L_x_12294) ;  /* 0x000000000f087348 */ /* 0x000fea0003c00000 */
[----:B------:R0:W1:Y:S02]  /*1d40*/  SHFL.BFLY P6, R14, R13, R12, R11 ;  /* 0x0c00000c0d0e7389 */ /* 0x00006400000c000b */
[----:B01----:R-:W-:Y:S05]  /*1d50*/  ENDCOLLECTIVE ;  /* 0x000000000000791b */ /* 0x003fea0003800000 */
.L_x_12294:
[----:B------:R-:W-:Y:S01]  /*1d60*/  HFMA2 R12, -RZ, RZ, 0, 5.9604644775390625e-08 ;  /* 0x00000001ff0c7431 */ /* 0x000fe200000001ff */
[----:B------:R-:W-:-:S04]  /*1d70*/  FMNMX R3, R2, R14, !PT ;  /* 0x0000000e02037209 */ /* 0x000fc80007800000 */
[----:B------:R-:W-:-:S07]  /*1d80*/  MOV R13, R3 ;  /* 0x00000003000d7202 */ /* 0x000fce0000000f00 */
[----:B------:R-:W-:Y:S05]  /*1d90*/  WARPSYNC.COLLECTIVE R15, `(.L_x_12295) ;  /* 0x000000000f087348 */ /* 0x000fea0003c00000 */
[----:B------:R0:W1:Y:S02]  /*1da0*/  SHFL.BFLY P6, R14, R13, R12, R11 ;  /* 0x0c00000c0d0e7389 */ /* 0x00006400000c000b */
[----:B01----:R-:W-:Y:S05]  /*1db0*/  ENDCOLLECTIVE ;  /* 0x000000000000791b */ /* 0x003fea0003800000 */
.L_x_12295:
        /* <DEDUP_REMOVED lines=72> */
[----:B------:R-:W-:-:S03]  /*2240*/  IMAD.MOV.U32 R15, RZ, RZ, -0x1 ;  /* 0xffffffffff0f7424 */ /* 0x000fc600078e00ff */
        /* <DEDUP_REMOVED lines=12> */
[----:B------:R-:W-:-:S03]  /*2310*/  IMAD.SHL.U32 R8, R11, 0x800000, RZ ;  /* 0x008000000b087824 */ /* 0x000fc600078e00ff */
[----:B------:R-:W-:Y:S01]  /*2320*/  FADD R11, R9, R4 ;  /* 0x00000004090b7221 */ /* 0x000fe20000000000 */
[----:B0-----:R-:W-:-:S03]  /*2330*/  FMUL R9, R8, R13 ;  /* 0x0000000d08097220 */ /* 0x001fc60000400000 */
[----:B------:R-:W-:Y:S01]  /*2340*/  FADD R8, R11, R6 ;  /* 0x000000060b087221 */ /* 0x000fe20000000000 */
[----:B------:R-:W-:-:S03]  /*2350*/  SHF.L.U32 R11, R12, 0x17, RZ ;  /* 0x000000170c0b7819 */ /* 0x000fc600000006ff */
[----:B------:R-:W-:Y:S02]  /*2360*/  FADD R12, R8, R7 ;  /* 0x00000007080c7221 */ /* 0x000fe40000000000 */
[----:B-1----:R-:W-:Y:S01]  /*2370*/  FMUL R8, R11, R14 ;  /* 0x0000000e0b087220 */ /* 0x002fe20000400000 */
[----:B------:R-:W-:Y:S01]  /*2380*/  MOV R11, 0x1f ;  /* 0x0000001f000b7802 */ /* 0x000fe20000000f00 */
[----:B------:R-:W-:Y:S01]  /*2390*/  FADD R13, R12, R9 ;  /* 0x000000090c0d7221 */ /* 0x000fe20000000000 */
[----:B------:R-:W-:-:S03]  /*23a0*/  HFMA2 R12, -RZ, RZ, 0, 9.5367431640625e-07 ;  /* 0x00000010ff0c7431 */ /* 0x000fc600000001ff */
[----:B------:R-:W-:-:S07]  /*23b0*/  FADD R13, R13, R8 ;  /* 0x000000080d0d7221 */ /* 0x000fce0000000000 */
[----:B------:R-:W-:Y:S05]  /*23c0*/  WARPSYNC.COLLECTIVE R15, `(.L_x_12296) ;  /* 0x000000000f087348 */ /* 0x000fea0003c00000 */
[----:B------:R0:W1:Y:S02]  /*23d0*/  SHFL.BFLY P6, R14, R13, R12, R11 ;  /* 0x0c00000c0d0e7389 */ /* 0x00006400000c000b */
[----:B01----:R-:W-:Y:S05]  /*23e0*/  ENDCOLLECTIVE ;  /* 0x000000000000791b */ /* 0x003fea0003800000 */
.L_x_12296:
[----:B------:R-:W-:Y:S02]  /*23f0*/  HFMA2 R12, -RZ, RZ, 0, 4.76837158203125e-07 ;  /* 0x00000008ff0c7431 */ /* 0x000fe400000001ff */
[----:B------:R-:W-:-:S05]  /*2400*/  FADD R29, R13, R14 ;  /* 0x0000000e0d1d7221 */ /* 0x000fca0000000000 */
[----:B------:R-:W-:-:S07]  /*2410*/  MOV R13, R29 ;  /* 0x0000001d000d7202 */ /* 0x000fce0000000f00 */
[----:B------:R-:W-:Y:S05]  /*2420*/  WARPSYNC.COLLECTIVE R15, `(.L_x_12297) ;  /* 0x000000000f087348 */ /* 0x000fea0003c00000 */
[----:B------:R0:W1:Y:S02]  /*2430*/  SHFL.BFLY P6, R14, R13, R12, R11 ;  /* 0x0c00000c0d0e7389 */ /* 0x00006400000c000b */
[----:B01----:R-:W-:Y:S05]  /*2440*/  ENDCOLLECTIVE ;  /* 0x000000000000791b */ /* 0x003fea0003800000 */
.L_x_12297:
[----:B------:R-:W-:Y:S02]  /*2450*/  IMAD.MOV.U32 R12, RZ, RZ, 0x4 ;  /* 0x00000004ff0c7424 */ /* 0x000fe400078e00ff */
[----:B------:R-:W-:-:S05]  /*2460*/  FADD R30, R29, R14 ;  /* 0x0000000e1d1e7221 */ /* 0x000fca0000000000 */
[----:B------:R-:W-:-:S07]  /*2470*/  MOV R13, R30 ;  /* 0x0000001e000d7202 */ /* 0x000fce0000000f00 */
[----:B------:R-:W-:Y:S05]  /*2480*/  WARPSYNC.COLLECTIVE R15, `(.L_x_12298) ;  /* 0x000000000f087348 */ /* 0x000fea0003c00000 */
[----:B------:R0:W1:Y:S02]  /*2490*/  SHFL.BFLY P6, R14, R13, R12, R11 ;  /* 0x0c00000c0d0e7389 */ /* 0x00006400000c000b */
[----:B01----:R-:W-:Y:S05]  /*24a0*/  ENDCOLLECTIVE ;  /* 0x000000000000791b */ /* 0x003fea0003800000 */
.L_x_12298:
[----:B------:R-:W-:Y:S02]  /*24b0*/  HFMA2 R12, -RZ, RZ, 0, 1.1920928955078125e-07 ;  /* 0x00000002ff0c7431 */ /* 0x000fe400000001ff */
[----:B------:R-:W-:-:S05]  /*24c0*/  FADD R31, R30, R14 ;  /* 0x0000000e1e1f7221 */ /* 0x000fca0000000000 */
[----:B------:R-:W-:-:S07]  /*24d0*/  MOV R13, R31 ;  /* 0x0000001f000d7202 */ /* 0x000fce0000000f00 */
[----:B------:R-:W-:Y:S05]  /*24e0*/  WARPSYNC.COLLECTIVE R15, `(.L_x_12299) ;  /* 0x000000000f087348 */ /* 0x000fea0003c00000 */
[----:B------:R0:W1:Y:S02]  /*24f0*/  SHFL.BFLY P6, R14, R13, R12, R11 ;  /* 0x0c00000c0d0e7389 */ /* 0x00006400000c000b */
[----:B01----:R-:W-:Y:S05]  /*2500*/  ENDCOLLECTIVE ;  /* 0x000000000000791b */ /* 0x003fea0003800000 */
.L_x_12299:
[----:B------:R-:W-:Y:S02]  /*2510*/  IMAD.MOV.U32 R12, RZ, RZ, 0x1 ;  /* 0x00000001ff0c7424 */ /* 0x000fe400078e00ff */
[----:B------:R-:W-:-:S05]  /*2520*/  FADD R32, R31, R14 ;  /* 0x0000000e1f207221 */ /* 0x000fca0000000000 */
[----:B------:R-:W-:-:S07]  /*2530*/  MOV R13, R32 ;  /* 0x00000020000d7202 */ /* 0x000fce0000000f00 */
[----:B------:R-:W-:Y:S05]  /*2540*/  WARPSYNC.COLLECTIVE R15, `(.L_x_12300) ;  /* 0x000000000f087348 */ /* 0x000fea0003c00000 */
[----:B------:R0:W1:Y:S02]  /*2550*/  SHFL.BFLY P6, R14, R13, R12, R11 ;  /* 0x0c00000c0d0e7389 */ /* 0x00006400000c000b */
[----:B01----:R-:W-:Y:S05]  /*2560*/  ENDCOLLECTIVE ;  /* 0x000000000000791b */ /* 0x003fea0003800000 */
.L_x_12300:
[----:B------:R-:W-:Y:S05]  /*2570*/  BRA `(.L_x_12301) ;  /* 0xffffffe800647947 */ /* 0x000fea000383ffff */
        .weak           $__internal_226_$__cuda_sm3x_div_rn_noftz_f32_slowpath
        .type           $__internal_226_$__cuda_sm3x_div_rn_noftz_f32_slowpath,@function
        .size           $__internal_226_$__cuda_sm3x_div_rn_noftz_f32_slowpath,(.L_x_25678 - $__internal_226_$__cuda_sm3x_div_rn_noftz_f32_slowpath)
$__internal_226_$__cuda_sm3x_div_rn_noftz_f32_slowpath:
        /* <DEDUP_REMOVED lines=34> */
.L_x_12303:
[----:B------:R-:W-:Y:S01]  /*27a0*/  LEA R35, R13, 0xc0800000, 0x17 ;  /* 0xc08000000d237811 */ /* 0x000fe200078eb8ff */
[----:B------:R-:W-:Y:S03]  /*27b0*/  BSSY.RECONVERGENT B3, `(.L_x_12308) ;  /* 0x0000036000037945 */ /* 0x000fe60003800200 */
[----:B------:R-:W-:Y:S01]  /*27c0*/  IADD3 R37, PT, PT, -R35, R12, RZ ;  /* 0x0000000c23257210 */ /* 0x000fe20007ffe1ff */
[----:B------:R-:W-:-:S03]  /*27d0*/  VIADD R12, R38, 0xffffff81 ;  /* 0xffffff81260c7836 */ /* 0x000fc60000000000 */
        /* <DEDUP_REMOVED lines=47> */
.L_x_12310:
[----:B------:R-:W-:-:S04]  /*2ad0*/  LOP3.LUT R5, R5, 0x80000000, RZ, 0xc0, !PT ;  /* 0x8000000005057812 */ /* 0x000fc800078ec0ff */
[----:B------:R-:W-:Y:S01]  /*2ae0*/  LOP3.LUT R5, R5, 0x7f800000, RZ, 0xfc, !PT ;  /* 0x7f80000005057812 */ /* 0x000fe200078efcff */
[----:B------:R-:W-:Y:S06]  /*2af0*/  BRA `(.L_x_12311) ;  /* 0x0000000000047947 */ /* 0x000fec0003800000 */
.L_x_12309:
[----:B------:R-:W-:-:S07]  /*2b00*/  LEA R5, R38, R5, 0x17 ;  /* 0x0000000526057211 */ /* 0x000fce00078eb8ff */
.L_x_12311:
[----:B------:R-:W-:Y:S05]  /*2b10*/  BSYNC.RECONVERGENT B3 ;  /* 0x0000000000037941 */ /* 0x000fea0003800200 */
.L_x_12308:
[----:B------:R-:W-:Y:S05]  /*2b20*/  BRA `(.L_x_12312) ;  /* 0x0000000000207947 */ /* 0x000fea0003800000 */
.L_x_12307:
[----:B------:R-:W-:-:S04]  /*2b30*/  LOP3.LUT R5, R12, 0x80000000, R5, 0x48, !PT ;  /* 0x800000000c057812 */ /* 0x000fc800078e4805 */
[----:B------:R-:W-:Y:S01]  /*2b40*/  LOP3.LUT R5, R5, 0x7f800000, RZ, 0xfc, !PT ;  /* 0x7f80000005057812 */ /* 0x000fe200078efcff */
[----:B------:R-:W-:Y:S06]  /*2b50*/  BRA `(.L_x_12312) ;  /* 0x0000000000147947 */ /* 0x000fec0003800000 */
.L_x_12306:
[----:B------:R-:W-:Y:S01]  /*2b60*/  LOP3.LUT R5, R12, 0x80000000, R5, 0x48, !PT ;  /* 0x800000000c057812 */ /* 0x000fe200078e4805 */
[----:B------:R-:W-:Y:S06]  /*2b70*/  BRA `(.L_x_12312) ;  /* 0x00000000000c7947 */ /* 0x000fec0003800000 */
.L_x_12305:
[----:B------:R-:W0:Y:S01]  /*2b80*/  MUFU.RSQ R5, -QNAN ;  /* 0xffc0000000057908 */ /* 0x000e220000001400 */
[----:B------:R-:W-:Y:S05]  /*2b90*/  BRA `(.L_x_12312) ;  /* 0x0000000000047947 */ /* 0x000fea0003800000 */
.L_x_12304:
[----:B------:R-:W-:-:S07]  /*2ba0*/  FADD.FTZ R5, R5, R12 ;  /* 0x0000000c05057221 */ /* 0x000fce0000010000 */
.L_x_12312:
[----:B------:R-:W-:Y:S05]  /*2bb0*/  BSYNC.RECONVERGENT B2 ;  /* 0x0000000000027941 */ /* 0x000fea0003800200 */
.L_x_12302:
[----:B------:R-:W-:Y:S01]  /*2bc0*/  HFMA2 R13, -RZ, RZ, 0, 0 ;  /* 0x00000000ff0d7431 */ /* 0x000fe200000001ff */
[----:B------:R-:W-:-:S04]  /*2bd0*/  MOV R12, R32 ;  /* 0x00000020000c7202 */ /* 0x000fc80000000f00 */
[----:B0-----:R-:W-:Y:S05]  /*2be0*/  RET.REL.NODEC R12 `(_Z15SoftmaxWarpImplI10DirectLoadI6__halffE11DirectStoreIfS1_EfLi1ELi9ELi32ELi1ELb1EL9Algorithm0EEvT_T0_ll) ;  /* 0xffffffd40c047950 */ /* 0x001fea0003c3ffff */
.L_x_12313:
        /* <DEDUP_REMOVED lines=9> */
.L_x_25678:


//--------------------- .text._Z15SoftmaxWarpImplI10DirectLoadI6__halffE11DirectStoreIfS1_EfLi1ELi9ELi32ELi1ELb0EL9Algorithm0EEvT_T0_ll --------------------------
	.section	.text._Z15SoftmaxWarpImplI10DirectLoadI6__halffE11DirectStoreIfS1_EfLi1ELi9ELi32ELi1ELb0EL9Algorithm0EEvT_T0_ll,"ax",@progbits
	.align	128
        .global         _Z15SoftmaxWarpImplI10DirectLoadI6__halffE11DirectStoreIfS1_EfLi1ELi9ELi32ELi1ELb0EL9Algorithm0EEvT_T0_ll
        .type           _Z15SoftmaxWarpImplI10DirectLoadI6__halffE11DirectStoreIfS1_EfLi1ELi9ELi32ELi1ELb0EL9Algorithm0EEvT_T0_ll,@function
        .size           _Z15SoftmaxWarpImplI10DirectLoadI6__halffE11DirectStoreIfS1_EfLi1ELi9ELi32ELi1ELb0EL9Algorithm0EEvT_T0_ll,(.L_x_25679 - _Z15SoftmaxWarpImplI10DirectLoadI6__halffE11DirectStoreIfS1_EfLi1ELi9ELi32ELi1ELb0EL9Algorithm0EEvT_T0_ll)
        .other          _Z15SoftmaxWarpImplI10DirectLoadI6__halffE11DirectStoreIfS1_EfLi1ELi9ELi32ELi1ELb0EL9Algorithm0EEvT_T0_ll,@"STO_CUDA_ENTRY STV_DEFAULT"
_Z15SoftmaxWarpImplI10DirectLoadI6__halffE11DirectStoreIfS1_EfLi1ELi9ELi32ELi1ELb0EL9Algorithm0EEvT_T0_ll:
.text._Z15SoftmaxWarpImplI10DirectLoadI6__halffE11DirectStoreIfS1_EfLi1ELi9ELi32ELi1ELb0EL9Algorithm0EEvT_T0_ll:
        /* <DEDUP_REMOVED lines=24> */
.L_x_12314:
        /* <DEDUP_REMOVED lines=13> */
.L_x_12334:
        /* <DEDUP_REMOVED lines=160> */
.L_x_12346:
        /* <DEDUP_REMOVED lines=12> */
[----:B01----:R-:W-:Y:S05]  /*0d10*/  CALL.REL.NOINC `($__internal_227_$__cuda_sm3x_div_rn_noftz_f32_slowpath) ;  /* 0x00000014000c7944 */ /* 0x003fea0003c00000 */
[----:B------:R-:W-:-:S07]  /*0d20*/  MOV R11, R9 ;  /* 0x00000009000b7202 */ /* 0x000fce0000000f00 */
.L_x_12317:
[----:B------:R-:W-:Y:S05]  /*0d30*/  BSYNC.RECONVERGENT B0 ;  /* 0x0000000000007941 */ /* 0x000fea0003800200 */
.L_x_12316:
        /* <DEDUP_REMOVED lines=12> */
[----:B01----:R-:W-:Y:S05]  /*0e00*/  CALL.REL.NOINC `($__internal_227_$__cuda_sm3x_div_rn_noftz_f32_slowpath) ;  /* 0x0000001000d07944 */ /* 0x003fea0003c00000 */
[----:B------:R-:W-:-:S07]  /*0e10*/  MOV R14, R9 ;  /* 0x00000009000e7202 */ /* 0x000fce0000000f00 */
.L_x_12319:
[----:B------:R-:W-:Y:S05]  /*0e20*/  BSYNC.RECONVERGENT B0 ;  /* 0x0000000000007941 */ /* 0x000fea0003800200 */
.L_x_12318:
        /* <DEDUP_REMOVED lines=14> */
.L_x_12321:
[----:B------:R-:W-:Y:S05]  /*0f10*/  BSYNC.RECONVERGENT B0 ;  /* 0x0000000000007941 */ /* 0x000fea0003800200 */
.L_x_12320:
        /* <DEDUP_REMOVED lines=14> */
.L_x_12323:
[----:B------:R-:W-:Y:S05]  /*1000*/  BSYNC.RECONVERGENT B0 ;  /* 0x0000000000007941 */ /* 0x000fea0003800200 */
.L_x_12322:
        /* <DEDUP_REMOVED lines=14> */
.L_x_12325:
[----:B------:R-:W-:Y:S05]  /*10f0*/  BSYNC.RECONVERGENT B0 ;  /* 0x0000000000007941 */ /* 0x000fea0003800200 */
.L_x_12324:
        /* <DEDUP_REMOVED lines=14> */
.L_x_12327:
[----:B------:R-:W-:Y:S05]  /*11e0*/  BSYNC.RECONVERGENT B0 ;  /* 0x0000000000007941 */ /* 0x000fea0003800200 */
.L_x_12326:
        /* <DEDUP_REMOVED lines=14> */
.L_x_12329:
[----:B------:R-:W-:Y:S05]  /*12d0*/  BSYNC.RECONVERGENT B0 ;  /* 0x0000000000007941 */ /* 0x000fea0003800200 */
.L_x_12328:
        /* <DEDUP_REMOVED lines=14> */
.L_x_12331:
[----:B------:R-:W-:Y:S05]  /*13c0*/  BSYNC.RECONVERGENT B0 ;  /* 0x0000000000007941 */ /* 0x000fea0003800200 */
.L_x_12330:
        /* <DEDUP_REMOVED lines=14> */
.L_x_12333:
[----:B------:R-:W-:Y:S05]  /*14b0*/  BSYNC.RECONVERGENT B0 ;  /* 0x0000000000007941 */ /* 0x000fea0003800200 */
.L_x_12332:
        /* <DEDUP_REMOVED lines=29> */
[----:B------:R-:W-:Y:S01]  /*1690*/  PRMT R5, R0, 0x7632, R5 ;  /* 0x0000763200057816 */ /* 0x000fe20000000005 */
[----:B------:R3:W-:Y:S01]  /*16a0*/  STG.E.U16 desc[UR4][R6.64], R11 ;  /* 0x0000000b06007986 */ /* 0x0007e2000c101504 */
[----:B------:R-:W-:Y:S02]  /*16b0*/  PRMT R8, R11, 0x7632, R8 ;  /* 0x000076320b087816 */ /* 0x000fe40000000008 */
[----:B------:R-:W-:Y:S01]  /*16c0*/  F2FP.F16.F32.PACK_AB R12, RZ, R12 ;  /* 0x0000000cff0c723e */ /* 0x000fe200000000ff */
        /* <DEDUP_REMOVED lines=11> */
.L_x_12315:
[----:B------:R-:W-:Y:S01]  /*1780*/  BSSY B0, `(.L_x_12335) ;  /* 0x0000007000007945 */ /* 0x000fe20003800000 */
[----:B------:R-:W-:Y:S02]  /*1790*/  MOV R12, 0x10 ;  /* 0x00000010000c7802 */ /* 0x000fe40000000f00 */
[----:B------:R-:W-:Y:S02]  /*17a0*/  MOV R11, 0x1f ;  /* 0x0000001f000b7802 */ /* 0x000fe40000000f00 */
[----:B------:R-:W-:-:S07]  /*17b0*/  MOV R15, 0xffffffff ;  /* 0xffffffff000f7802 */ /* 0x000fce0000000f00 */
[----:B0-----:R-:W-:Y:S05]  /*17c0*/  WARPSYNC.COLLECTIVE R15, `(.L_x_12336) ;  /* 0x000000000f087348 */ /* 0x001fea0003c00000 */
[----:B------:R1:W2:Y:S02]  /*17d0*/  SHFL.BFLY P6, R14, R13, R12, R11 ;  /* 0x0c00000c0d0e7389 */ /* 0x0002a400000c000b */
[----:B012---:R-:W-:Y:S05]  /*17e0*/  ENDCOLLECTIVE ;  /* 0x000000000000791b */ /* 0x007fea0003800000 */
.L_x_12336:
[----:B------:R-:W-:Y:S05]  /*17f0*/  BSYNC B0 ;  /* 0x0000000000007941 */ /* 0x000fea0003800000 */
.L_x_12335:
        /* <DEDUP_REMOVED lines=8> */
.L_x_12337:
[----:B------:R-:W-:Y:S01]  /*1880*/  HFMA2 R12, -RZ, RZ, 0, 2.384185791015625e-07 ;  /* 0x00000004ff0c7431 */ /* 0x000fe200000001ff */
[----:B------:R-:W-:-:S04]  /*1890*/  FMNMX R0, R13, R14, !PT ;  /* 0x0000000e0d007209 */ /* 0x000fc80007800000 */
[----:B------:R-:W-:-:S07]  /*18a0*/  MOV R13, R0 ;  /* 0x00000000000d7202 */ /* 0x000fce0000000f00 */
[----:B------:R-:W-:Y:S05]  /*18b0*/  WARPSYNC.COLLECTIVE R15, `(.L_x_12338) ;  /* 0x000000000f087348 */ /* 0x000fea0003c00000 */
[----:B------:R0:W1:Y:S02]  /*18c0*/  SHFL.BFLY P6, R14, R13, R12, R11 ;  /* 0x0c00000c0d0e7389 */ /* 0x00006400000c000b */
[----:B01----:R-:W-:Y:S05]  /*18d0*/  ENDCOLLECTIVE ;  /* 0x000000000000791b */ /* 0x003fea0003800000 */
.L_x_12338:
[----:B------:R-:W-:Y:S01]  /*18e0*/  HFMA2 R12, -RZ, RZ, 0, 1.1920928955078125e-07 ;  /* 0x00000002ff0c7431 */ /* 0x000fe200000001ff */
[----:B------:R-:W-:-:S04]  /*18f0*/  FMNMX R2, R0, R14, !PT ;  /* 0x0000000e00027209 */ /* 0x000fc80007800000 */
[----:B------:R-:W-:-:S07]  /*1900*/  MOV R13, R2 ;  /* 0x00000002000d7202 */ /* 0x000fce0000000f00 */
[----:B------:R-:W-:Y:S05]  /*1910*/  WARPSYNC.COLLECTIVE R15, `(.L_x_12339) ;  /* 0x000000000f087348 */ /* 0x000fea0003c00000 */
[----:B------:R0:W1:Y:S02]  /*1920*/  SHFL.BFLY P6, R14, R13, R12, R11 ;  /* 0x0c00000c0d0e7389 */ /* 0x00006400000c000b */
[----:B01----:R-:W-:Y:S05]  /*1930*/  ENDCOLLECTIVE ;  /* 0x000000000000791b */ /* 0x003fea0003800000 */
.L_x_12339:
[----:B------:R-:W-:Y:S01]  /*1940*/  HFMA2 R12, -RZ, RZ, 0, 5.9604644775390625e-08 ;  /* 0x00000001ff0c7431 */ /* 0x000fe200000001ff */
[----:B------:R-:W-:-:S04]  /*1950*/  FMNMX R3, R2, R14, !PT ;  /* 0x0000000e02037209 */ /* 0x000fc80007800000 */
[----:B------:R-:W-:-:S07]  /*1960*/  MOV R13, R3 ;  /* 0x00000003000d7202 */ /* 0x000fce0000000f00 */
[----:B------:R-:W-:Y:S05]  /*1970*/  WARPSYNC.COLLECTIVE R15, `(.L_x_12340) ;  /* 0x000000000f087348 */ /* 0x000fea0003c00000 */
[----:B------:R0:W1:Y:S02]  /*1980*/  SHFL.BFLY P6, R14, R13, R12, R11 ;  /* 0x0c00000c0d0e7389 */ /* 0x00006400000c000b */
[----:B01----:R-:W-:Y:S05]  /*1990*/  ENDCOLLECTIVE ;  /* 0x000000000000791b */ /* 0x003fea0003800000 */
.L_x_12340:
        /* <DEDUP_REMOVED lines=49> */
[----:B------:R-:W-:-:S03]  /*1cb0*/  SHF.L.U32 R14, R14, 0x17, RZ ;  /* 0x000000170e0e7819 */ /* 0x000fc600000006ff */
        /* <DEDUP_REMOVED lines=48> */
.L_x_12341:
[----:B------:R-:W-:Y:S02]  /*1fc0*/  HFMA2 R12, -RZ, RZ, 0, 4.76837158203125e-07 ;  /* 0x00000008ff0c7431 */ /* 0x000fe400000001ff */
[----:B------:R-:W-:-:S05]  /*1fd0*/  FADD R19, R13, R14 ;  /* 0x0000000e0d137221 */ /* 0x000fca0000000000 */
[----:B------:R-:W-:-:S07]  /*1fe0*/  MOV R13, R19 ;  /* 0x00000013000d7202 */ /* 0x000fce0000000f00 */
[----:B------:R-:W-:Y:S05]  /*1ff0*/  WARPSYNC.COLLECTIVE R15, `(.L_x_12342) ;  /* 0x000000000f087348 */ /* 0x000fea0003c00000 */
[----:B------:R0:W1:Y:S02]  /*2000*/  SHFL.BFLY P6, R14, R13, R12, R11 ;  /* 0x0c00000c0d0e7389 */ /* 0x00006400000c000b */
[----:B01----:R-:W-:Y:S05]  /*2010*/  ENDCOLLECTIVE ;  /* 0x000000000000791b */ /* 0x003fea0003800000 */
.L_x_12342:
[----:B------:R-:W-:Y:S02]  /*2020*/  HFMA2 R12, -RZ, RZ, 0, 2.384185791015625e-07 ;  /* 0x00000004ff0c7431 */ /* 0x000fe400000001ff */
[----:B------:R-:W-:-:S05]  /*2030*/  FADD R22, R19, R14 ;  /* 0x0000000e13167221 */ /* 0x000fca0000000000 */
[----:B------:R-:W-:-:S07]  /*2040*/  MOV R13, R22 ;  /* 0x00000016000d7202 */ /* 0x000fce0000000f00 */
[----:B------:R-:W-:Y:S05]  /*2050*/  WARPSYNC.COLLECTIVE R15, `(.L_x_12343) ;  /* 0x000000000f087348 */ /* 0x000fea0003c00000 */
[----:B------:R0:W1:Y:S02]  /*2060*/  SHFL.BFLY P6, R14, R13, R12, R11 ;  /* 0x0c00000c0d0e7389 */ /* 0x00006400000c000b */
[----:B01----:R-:W-:Y:S05]  /*2070*/  ENDCOLLECTIVE ;  /* 0x000000000000791b */ /* 0x003fea0003800000 */
.L_x_12343:
[----:B------:R-:W-:Y:S02]  /*2080*/  HFMA2 R12, -RZ, RZ, 0, 1.1920928955078125e-07 ;  /* 0x00000002ff0c7431 */ /* 0x000fe400000001ff */
[----:B------:R-:W-:-:S05]  /*2090*/  FADD R23, R22, R14 ;  /* 0x0000000e16177221 */ /* 0x000fca0000000000 */
[----:B------:R-:W-:-:S07]  /*20a0*/  MOV R13, R23 ;  /* 0x00000017000d7202 */ /* 0x000fce0000000f00 */
[----:B------:R-:W-:Y:S05]  /*20b0*/  WARPSYNC.COLLECTIVE R15, `(.L_x_12344) ;  /* 0x000000000f087348 */ /* 0x000fea0003c00000 */
[----:B------:R0:W1:Y:S02]  /*20c0*/  SHFL.BFLY P6, R14, R13, R12, R11 ;  /* 0x0c00000c0d0e7389 */ /* 0x00006400000c000b */
[----:B01----:R-:W-:Y:S05]  /*20d0*/  ENDCOLLECTIVE ;  /* 0x000000000000791b */ /* 0x003fea0003800000 */
.L_x_12344:
[----:B------:R-:W-:Y:S02]  /*20e0*/  HFMA2 R12, -RZ, RZ, 0, 5.9604644775390625e-08 ;  /* 0x00000001ff0c7431 */ /* 0x000fe400000001ff */
[----:B------:R-:W-:-:S05]  /*20f0*/  FADD R24, R23, R14 ;  /* 0x0000000e17187221 */ /* 0x000fca0000000000 */
[----:B------:R-:W-:-:S07]  /*2100*/  MOV R13, R24 ;  /* 0x00000018000d7202 */ /* 0x000fce0000000f00 */
[----:B------:R-:W-:Y:S05]  /*2110*/  WARPSYNC.COLLECTIVE R15, `(.L_x_12345) ;  /* 0x000000000f087348 */ /* 0x000fea0003c00000 */
[----:B------:R0:W1:Y:S02]  /*2120*/  SHFL.BFLY P6, R14, R13, R12, R11 ;  /* 0x0c00000c0d0e7389 */ /* 0x00006400000c000b */
[----:B01----:R-:W-:Y:S05]  /*2130*/  ENDCOLLECTIVE ;  /* 0x000000000000791b */ /* 0x003fea0003800000 */
.L_x_12345:
[----:B------:R-:W-:Y:S05]  /*2140*/  BRA `(.L_x_12346) ;  /* 0xffffffe800c07947 */ /* 0x000fea000383ffff */
        .weak           $__internal_227_$__cuda_sm3x_div_rn_noftz_f32_slowpath
        .type           $__internal_227_$__cuda_sm3x_div_rn_noftz_f32_slowpath,@function
        .size           $__internal_227_$__cuda_sm3x_div_rn_noftz_f32_slowpath,(.L_x_25679 - $__internal_227_$__cuda_sm3x_div_rn_noftz_f32_slowpath)
$__internal_227_$__cuda_sm3x_div_rn_noftz_f32_slowpath:
        /* <DEDUP_REMOVED lines=34> */
.L_x_12348:
        /* <DEDUP_REMOVED lines=51> */
.L_x_12355:
[----:B------:R-:W-:-:S04]  /*26a0*/  LOP3.LUT R9, R9, 0x80000000, RZ, 0xc0, !PT ;  /* 0x8000000009097812 */ /* 0x000fc800078ec0ff */
[----:B------:R-:W-:Y:S01]  /*26b0*/  LOP3.LUT R9, R9, 0x7f800000, RZ, 0xfc, !PT ;  /* 0x7f80000009097812 */ /* 0x000fe200078efcff */
[----:B------:R-:W-:Y:S06]  /*26c0*/  BRA `(.L_x_12356) ;  /* 0x0000000000047947 */ /* 0x000fec0003800000 */
.L_x_12354:
[----:B------:R-:W-:-:S07]  /*26d0*/  LEA R9, R28, R9, 0x17 ;  /* 0x000000091c097211 */ /* 0x000fce00078eb8ff */
.L_x_12356:
[----:B------:R-:W-:Y:S05]  /*26e0*/  BSYNC.RECONVERGENT B2 ;  /* 0x0000000000027941 */ /* 0x000fea0003800200 */
.L_x_12353:
[----:B------:R-:W-:Y:S05]  /*26f0*/  BRA `(.L_x_12357) ;  /* 0x0000000000207947 */ /* 0x000fea0003800000 */
.L_x_12352:
[----:B------:R-:W-:-:S04]  /*2700*/  LOP3.LUT R9, R12, 0x80000000, R9, 0x48, !PT ;  /* 0x800000000c097812 */ /* 0x000fc800078e4809 */
[----:B------:R-:W-:Y:S01]  /*2710*/  LOP3.LUT R9, R9, 0x7f800000, RZ, 0xfc, !PT ;  /* 0x7f80000009097812 */ /* 0x000fe200078efcff */
[----:B------:R-:W-:Y:S06]  /*2720*/  BRA `(.L_x_12357) ;  /* 0x0000000000147947 */ /* 0x000fec0003800000 */
.L_x_12351:
[----:B------:R-:W-:Y:S01]  /*2730*/  LOP3.LUT R9, R12, 0x80000000, R9, 0x48, !PT ;  /* 0x800000000c097812 */ /* 0x000fe200078e4809 */
[----:B------:R-:W-:Y:S06]  /*2740*/  BRA `(.L_x_12357) ;  /* 0x00000000000c7947 */ /* 0x000fec0003800000 */
.L_x_12350:
[----:B------:R-:W0:Y:S01]  /*2750*/  MUFU.RSQ R9, -QNAN ;  /* 0xffc0000000097908 */ /* 0x000e220000001400 */
[----:B------:R-:W-:Y:S05]  /*2760*/  BRA `(.L_x_12357) ;  /* 0x0000000000047947 */ /* 0x000fea0003800000 */
.L_x_12349:
[----:B------:R-:W-:-:S07]  /*2770*/  FADD.FTZ R9, R9, R12 ;  /* 0x0000000c09097221 */ /* 0x000fce0000010000 */
.L_x_12357:
[----:B------:R-:W-:Y:S05]  /*2780*/  BSYNC.RECONVERGENT B1 ;  /* 0x0000000000017941 */ /* 0x000fea0003800200 */
.L_x_12347:
[----:B------:R-:W-:Y:S01]  /*2790*/  HFMA2 R13, -RZ, RZ, 0, 0 ;  /* 0x00000000ff0d7431 */ /* 0x000fe200000001ff */
[----:B------:R-:W-:-:S04]  /*27a0*/  MOV R12, R22 ;  /* 0x00000016000c7202 */ /* 0x000fc80000000f00 */
[----:B0-----:R-:W-:Y:S05]  /*27b0*/  RET.REL.NODEC R12 `(_Z15SoftmaxWarpImplI10DirectLoadI6__halffE11DirectStoreIfS1_EfLi1ELi9ELi32ELi1ELb0EL9Algorithm0EEvT_T0_ll) ;  /* 0xffffffd80c107950 */ /* 0x001fea0003c3ffff */
.L_x_12358:
        /* <DEDUP_REMOVED lines=12> */
.L_x_25679:


//--------------------- .text._Z15SoftmaxWarpImplI10DirectLoadI6__halffE11DirectStoreIfS1_EfLi1ELi8ELi32ELi1ELb1EL9Algorithm0EEvT_T0_ll --------------------------
	.section	.text._Z15SoftmaxWarpImplI10DirectLoadI6__halffE11DirectStoreIfS1_EfLi1ELi8ELi32ELi1ELb1EL9Algorithm0EEvT_T0_ll,"ax",@progbits
	.align	128
        .global         _Z15SoftmaxWarpImplI10DirectLoadI6__halffE11DirectStoreIfS1_EfLi1ELi8ELi32ELi1ELb1EL9Algorithm0EEvT_T0_ll
        .type           _Z15SoftmaxWarpImplI10DirectLoadI6__halffE11DirectStoreIfS1_EfLi1ELi8ELi32ELi1ELb1EL9Algorithm0EEvT_T0_ll,@function
        .size           _Z15SoftmaxWarpImplI10DirectLoadI6__halffE11DirectStoreIfS1_EfLi1ELi8ELi32ELi1ELb1EL9Algorithm0EEvT_T0_ll,(.L_x_25680 - _Z15SoftmaxWarpImplI10DirectLoadI6__halffE11DirectStoreIfS1_EfLi1ELi8ELi32ELi1ELb1EL9Algorithm0EEvT_T0_ll)
        .other          _Z15SoftmaxWarpImplI10DirectLoadI6__halffE11DirectStoreIfS1_EfLi1ELi8ELi32ELi1ELb1EL9Algorithm0EEvT_T0_ll,@"STO_CUDA_ENTRY STV_DEFAULT"
_Z15SoftmaxWarpImplI10DirectLoadI6__halffE11DirectStoreIfS1_EfLi1ELi8ELi32ELi1ELb1EL9Algorithm0EEvT_T0_ll:
.text._Z15SoftmaxWarpImplI10DirectLoadI6__halffE11DirectStoreIfS1_EfLi1ELi8ELi32ELi1ELb1EL9Algorithm0EEvT_T0_ll:
        /* <DEDUP_REMOVED lines=25> */
.L_x_12359:
        /* <DEDUP_REMOVED lines=21> */
.L_x_12378:
        /* <DEDUP_REMOVED lines=18> */
[----:B------:R-:W-:Y:S01]  /*0400*/  ISETP.GE.U32.AND P1, PT, R27, UR44, PT ;  /* 0x0000002c1b007c0c */ /* 0x000fe2000bf26070 */
[----:B------:R-:W-:Y:S01]  /*0410*/  IMAD.MOV.U32 R4, RZ, RZ, -0x800000 ;  /* 0xff800000ff047424 */ /* 0x000fe200078e00ff */
        /* <DEDUP_REMOVED lines=8> */
[----:B------:R-:W-:Y:S02]  /*04a0*/  ISETP.GE.U32.AND P4, PT, R23, UR44, PT ;  /* 0x0000002c17007c0c */ /* 0x000fe4000bf86070 */
[----:B------:R-:W-:Y:S02]  /*04b0*/  ISETP.GE.AND.EX P5, PT, RZ, UR45, PT, P5 ;  /* 0x0000002dff007c0c */ /* 0x000fe4000bfa6350 */
        /* <DEDUP_REMOVED lines=24> */
[----:B------:R-:W3:Y:S01]  /*0640*/  @!P6 LDG.E.U16 R11, desc[UR6][R2.64+0x1c0] ;  /* 0x0001c006020be981 */ /* 0x000ee2000c1e1500 */
[----:B------:R-:W-:Y:S01]  /*0650*/  MOV R36, 0xff800000 ;  /* 0xff80000000247802 */ /* 0x000fe20000000f00 */
[----:B----4-:R-:W-:Y:S02]  /*0660*/  @!P1 HADD2.F32 R36, -RZ, R8.H0_H0 ;  /* 0x20000008ff249230 */ /* 0x010fe40000004100 */
[----:B------:R-:W-:Y:S01]  /*0670*/  IMAD.MOV.U32 R34, RZ, RZ, -0x800000 ;  /* 0xff800000ff227424 */ /* 0x000fe200078e00ff */
[----:B------:R-:W-:Y:S02]  /*0680*/  MOV R32, 0xff800000 ;  /* 0xff80000000207802 */ /* 0x000fe40000000f00 */
[----:B------:R-:W-:Y:S02]  /*0690*/  @!P1 FMNMX R13, R13, R36, !PT ;  /* 0x000000240d0d9209 */ /* 0x000fe40007800000 */
[----:B------:R-:W-:Y:S01]  /*06a0*/  MOV R8, 0xff800000 ;  /* 0xff80000000087802 */ /* 0x000fe20000000f00 */
[----:B0-----:R-:W-:-:S02]  /*06b0*/  IMAD.MOV.U32 R30, RZ, RZ, -0x800000 ;  /* 0xff800000ff1e7424 */ /* 0x001fc400078e00ff */
[----:B-----5:R-:W-:Y:S01]  /*06c0*/  @!P5 HADD2.F32 R8, -RZ, R7.H0_H0 ;  /* 0x20000007ff08d230 */ /* 0x020fe20000004100 */
[----:B------:R-:W-:Y:S01]  /*06d0*/  MOV R10, 0xff800000 ;  /* 0xff800000000a7802 */ /* 0x000fe20000000f00 */
[----:B------:R-:W-:Y:S01]  /*06e0*/  @!P4 HADD2.F32 R30, -RZ, R9.H0_H0 ;  /* 0x20000009ff1ec230 */ /* 0x000fe20000004100 */
[----:B------:R-:W-:Y:S01]  /*06f0*/  UMOV UR4, 0xffffffff ;  /* 0xffffffff00047882 */ /* 0x000fe20000000000 */
[----:B--2---:R-:W-:Y:S02]  /*0700*/  @!P3 HADD2.F32 R32, -RZ, R5.H0_H0 ;  /* 0x20000005ff20b230 */ /* 0x004fe40000004100 */
[----:B---3--:R-:W-:-:S05]  /*0710*/  @!P2 HADD2.F32 R34, -RZ, R0.H0_H0 ;  /* 0x20000000ff22a230 */ /* 0x008fca0000004100 */
[----:B------:R-:W-:-:S04]  /*0720*/  @!P2 FMNMX R13, R13, R34, !PT ;  /* 0x000000220d0da209 */ /* 0x000fc80007800000 */
[----:B------:R-:W-:-:S04]  /*0730*/  @!P3 FMNMX R13, R13, R32, !PT ;  /* 0x000000200d0db209 */ /* 0x000fc80007800000 */
[----:B------:R-:W-:-:S04]  /*0740*/  @!P5 FMNMX R13, R13, R8, !PT ;  /* 0x000000080d0dd209 */ /* 0x000fc80007800000 */
[----:B------:R-:W-:Y:S01]  /*0750*/  @!P4 FMNMX R13, R13, R30, !PT ;  /* 0x0000001e0d0dc209 */ /* 0x000fe20007800000 */
[----:B------:R-:W-:-:S05]  /*0760*/  @!P6 HADD2.F32 R10, -RZ, R11.H0_H0 ;  /* 0x2000000bff0ae230 */ /* 0x000fca0000004100 */
        /* <DEDUP_REMOVED lines=24> */
[-C--:B------:R-:W-:Y:S01]  /*08f0*/  FFMA.RM R4, R13, R6.reuse, 12582913 ;  /* 0x4b4000010d047423 */ /* 0x080fe20000004006 */
[----:B------:R-:W-:Y:S01]  /*0900*/  FADD R9, R0, -12583039 ;  /* 0xcb40007f00097421 */ /* 0x000fe20000000000 */
[-C--:B------:R-:W-:Y:S01]  /*0910*/  FFMA.SAT R15, R32, R5.reuse, 0.5 ;  /* 0x3f000000200f7423 */ /* 0x080fe20000002005 */
[----:B------:R-:W-:Y:S01]  /*0920*/  FADD R11, R2, -12583039 ;  /* 0xcb40007f020b7421 */ /* 0x000fe20000000000 */
[----:B------:R-:W-:Y:S01]  /*0930*/  FADD R13, R4, -12583039 ;  /* 0xcb40007f040d7421 */ /* 0x000fe20000000000 */
[----:B------:R-:W-:Y:S01]  /*0940*/  FFMA R9, R12, 1.4426950216293334961, -R9 ;  /* 0x3fb8aa3b0c097823 */ /* 0x000fe20000000809 */
[----:B------:R-:W-:Y:S01]  /*0950*/  SHF.L.U32 R0, R0, 0x17, RZ ;  /* 0x0000001700007819 */ /* 0x000fe200000006ff */
        /* <DEDUP_REMOVED lines=36> */
[----:B------:R-:W-:Y:S01]  /*0ba0*/  IMAD.SHL.U32 R31, R4, 0x800000, RZ ;  /* 0x00800000041f7824 */ /* 0x000fe200078e00ff */
[----:B------:R-:W-:Y:S01]  /*0bb0*/  SHF.L.U32 R4, R9, 0x17, RZ ;  /* 0x0000001709047819 */ /* 0x000fe200000006ff */
        /* <DEDUP_REMOVED lines=8> */
[----:B------:R-:W-:Y:S01]  /*0c40*/  IMAD.SHL.U32 R7, R7, 0x800000, RZ ;  /* 0x0080000007077824 */ /* 0x000fe200078e00ff */
[----:B------:R-:W-:Y:S01]  /*0c50*/  SHF.L.U32 R10, R10, 0x17, RZ ;  /* 0x000000170a0a7819 */ /* 0x000fe200000006ff */
        /* <DEDUP_REMOVED lines=24> */
.L_x_12390:
        /* <DEDUP_REMOVED lines=12> */
[----:B0-----:R-:W-:Y:S05]  /*0ea0*/  CALL.REL.NOINC `($__internal_228_$__cuda_sm3x_div_rn_noftz_f32_slowpath) ;  /* 0x0000001000e87944 */ /* 0x001fea0003c00000 */
[----:B------:R-:W-:-:S07]  /*0eb0*/  MOV R9, R3 ;  /* 0x0000000300097202 */ /* 0x000fce0000000f00 */
.L_x_12363:
[----:B------:R-:W-:Y:S05]  /*0ec0*/  BSYNC.RECONVERGENT B1 ;  /* 0x0000000000017941 */ /* 0x000fea0003800200 */
.L_x_12362:
        /* <DEDUP_REMOVED lines=12> */
[----:B0-----:R-:W-:Y:S05]  /*0f90*/  CALL.REL.NOINC `($__internal_228_$__cuda_sm3x_div_rn_noftz_f32_slowpath) ;  /* 0x0000001000ac7944 */ /* 0x001fea0003c00000 */
[----:B------:R-:W-:-:S07]  /*0fa0*/  MOV R12, R3 ;  /* 0x00000003000c7202 */ /* 0x000fce0000000f00 */
.L_x_12365:
[----:B------:R-:W-:Y:S05]  /*0fb0*/  BSYNC.RECONVERGENT B1 ;  /* 0x0000000000017941 */ /* 0x000fea0003800200 */
.L_x_12364:
        /* <DEDUP_REMOVED lines=12> */
[----:B0-----:R-:W-:Y:S05]  /*1080*/  CALL.REL.NOINC `($__internal_228_$__cuda_sm3x_div_rn_noftz_f32_slowpath) ;  /* 0x0000001000707944 */ /* 0x001fea0003c00000 */
[----:B------:R-:W-:-:S07]  /*1090*/  IMAD.MOV.U32 R0, RZ, RZ, R3 ;  /* 0x000000ffff007224 */ /* 0x000fce00078e0003 */
.L_x_12367:
[----:B------:R-:W-:Y:S05]  /*10a0*/  BSYNC.RECONVERGENT B1 ;  /* 0x0000000000017941 */ /* 0x000fea0003800200 */
.L_x_12366:
        /* <DEDUP_REMOVED lines=13> */
[----:B------:R-:W-:-:S07]  /*1180*/  MOV R2, R3 ;  /* 0x0000000300027202 */ /* 0x000fce0000000f00 */
.L_x_12369:
[----:B------:R-:W-:Y:S05]  /*1190*/  BSYNC.RECONVERGENT B1 ;  /* 0x0000000000017941 */ /* 0x000fea0003800200 */
.L_x_12368:
        /* <DEDUP_REMOVED lines=12> */
[----:B0-----:R-:W-:Y:S05]  /*1260*/  CALL.REL.NOINC `($__internal_228_$__cuda_sm3x_div_rn_noftz_f32_slowpath) ;  /* 0x0000000c00f87944 */ /* 0x001fea0003c00000 */
[----:B------:R-:W-:-:S07]  /*1270*/  MOV R4, R3 ;  /* 0x0000000300047202 */ /* 0x000fce0000000f00 */
.L_x_12371:
[----:B------:R-:W-:Y:S05]  /*1280*/  BSYNC.RECONVERGENT B1 ;  /* 0x0000000000017941 */ /* 0x000fea0003800200 */
.L_x_12370:
        /* <DEDUP_REMOVED lines=14> */
.L_x_12373:
[----:B------:R-:W-:Y:S05]  /*1370*/  BSYNC.RECONVERGENT B1 ;  /* 0x0000000000017941 */ /* 0x000fea0003800200 */
.L_x_12372:
        /* <DEDUP_REMOVED lines=14> */
.L_x_12375:
[----:B------:R-:W-:Y:S05]  /*1460*/  BSYNC.RECONVERGENT B1 ;  /* 0x0000000000017941 */ /* 0x000fea0003800200 */
.L_x_12374:
        /* <DEDUP_REMOVED lines=13> */
.L_x_12377:
[----:B------:R-:W-:Y:S05]  /*1540*/  BSYNC.RECONVERGENT B1 ;  /* 0x0000000000017941 */ /* 0x000fea0003800200 */
.L_x_12376:
[----:B------:R-:W-:Y:S01]  /*1550*/  MOV R6, R20 ;  /* 0x0000001400067202 */ /* 0x000fe20000000f00 */
[----:B------:R-:W-:Y:S01]  /*1560*/  IMAD.MOV.U32 R7, RZ, RZ, RZ ;  /* 0x000000ffff077224 */ /* 0x000fe200078e00ff */
[----:B------:R-:W-:Y:S01]  /*1570*/  @!P0 R2UR UR4, R16 ;  /* 0x00000000100482ca */ /* 0x000fe200000e0000 */
[----:B------:R-:W-:Y:S01]  /*1580*/  IMAD R8, R18, UR38, RZ ;  /* 0x0000002612087c24 */ /* 0x000fe2000f8e02ff */
[----:B------:R-:W-:Y:S01]  /*1590*/  @!P0 R2UR UR5, R17 ;  /* 0x00000000110582ca */ /* 0x000fe200000e0000 */
[C---:B------:R-:W-:Y:S01]  /*15a0*/  IMAD.WIDE.U32 R10, R19.reuse, UR38, R6 ;  /* 0x00000026130a7c25 */ /* 0x040fe2000f8e0006 */
[----:B------:R-:W-:Y:S02]  /*15b0*/  @!P0 F2FP.F16.F32.PACK_AB R9, RZ, R9 ;  /* 0x00000009ff09823e */ /* 0x000fe400000000ff */
[----:B------:R-:W-:Y:S01]  /*15c0*/  ISETP.GE.U32.AND P1, PT, R28, UR44, PT ;  /* 0x0000002c1c007c0c */ /* 0x000fe2000bf26070 */
[----:B------:R-:W-:Y:S01]  /*15d0*/  IMAD R7, R19, UR39, R8 ;  /* 0x0000002713077c24 */ /* 0x000fe2000f8e0208 */
[----:B------:R-:W-:-:S02]  /*15e0*/  LEA R6, P3, R10, UR36, 0x1 ;  /* 0x000000240a067c11 */ /* 0x000fc4000f8608ff */
[----:B------:R-:W-:Y:S02]  /*15f0*/  ISETP.GE.U32.AND P2, PT, R27, UR44, PT ;  /* 0x0000002c1b007c0c */ /* 0x000fe4000bf46070 */
[----:B------:R-:W-:Y:S02]  /*1600*/  IADD3 R7, PT, PT, R11, R7, RZ ;  /* 0x000000070b077210 */ /* 0x000fe40007ffe0ff */
        /* <DEDUP_REMOVED lines=18> */
[----:B------:R-:W-:Y:S02]  /*1730*/  ISETP.GE.AND.EX P3, PT, RZ, UR45, PT, P3 ;  /* 0x0000002dff007c0c */ /* 0x000fe4000bf66330 */
[----:B------:R-:W-:Y:S02]  /*1740*/  ISETP.GE.AND.EX P6, PT, RZ, UR45, PT, P6 ;  /* 0x0000002dff007c0c */ /* 0x000fe4000bfc6360 */
[----:B------:R-:W-:Y:S02]  /*1750*/  ISETP.GE.AND.EX P5, PT, RZ, UR45, PT, P5 ;  /* 0x0000002dff007c0c */ /* 0x000fe4000bfa6350 */
[----:B------:R-:W-:Y:S01]  /*1760*/  @!P1 F2FP.F16.F32.PACK_AB R12, RZ, R12 ;  /* 0x0000000cff0c923e */ /* 0x000fe200000000ff */
[----:B------:R2:W-:Y:S01]  /*1770*/  @!P0 STG.E.U16 desc[UR12][R6.64+0x1c0], R3 ;  /* 0x0001c00306008986 */ /* 0x0005e2000c10150c */
[C---:B------:R-:W-:Y:S02]  /*1780*/  IADD3 R19, P0, PT, R21.reuse, R19, RZ ;  /* 0x0000001315137210 */ /* 0x040fe40007f1e0ff */
[----:B------:R-:W-:Y:S01]  /*1790*/  @!P2 F2FP.F16.F32.PACK_AB R0, RZ, R0 ;  /* 0x00000000ff00a23e */ /* 0x000fe200000000ff */
[----:B------:R2:W-:Y:S01]  /*17a0*/  @!P1 STG.E.U16 desc[UR4][R6.64+0x40], R12 ;  /* 0x0000400c06009986 */ /* 0x0005e2000c101504 */
        /* <DEDUP_REMOVED lines=22> */
.L_x_12360:
[----:B------:R-:W-:Y:S05]  /*1910*/  EXIT ;  /* 0x000000000000794d */ /* 0x000fea0003800000 */
.L_x_12361:
[----:B------:R-:W-:Y:S01]  /*1920*/  HFMA2 R12, -RZ, RZ, 0, 9.5367431640625e-07 ;  /* 0x00000010ff0c7431 */ /* 0x000fe200000001ff */
[----:B------:R-:W-:Y:S01]  /*1930*/  BSSY B1, `(.L_x_12379) ;  /* 0x0000006000017945 */ /* 0x000fe20003800000 */
[----:B------:R-:W-:Y:S01]  /*1940*/  MOV R11, 0x1f ;  /* 0x0000001f000b7802 */ /* 0x000fe20000000f00 */
[----:B------:R-:W-:-:S07]  /*1950*/  IMAD.MOV.U32 R15, RZ, RZ, -0x1 ;  /* 0xffffffffff0f7424 */ /* 0x000fce00078e00ff */
[----:B------:R-:W-:Y:S05]  /*1960*/  WARPSYNC.COLLECTIVE R15, `(.L_x_12380) ;  /* 0x000000000f087348 */ /* 0x000fea0003c00000 */
[----:B------:R0:W1:Y:S02]  /*1970*/  SHFL.BFLY P6, R14, R13, R12, R11 ;  /* 0x0c00000c0d0e7389 */ /* 0x00006400000c000b */
[----:B01----:R-:W-:Y:S05]  /*1980*/  ENDCOLLECTIVE ;  /* 0x000000000000791b */ /* 0x003fea0003800000 */
.L_x_12380:
[----:B------:R-:W-:Y:S05]  /*1990*/  BSYNC B1 ;  /* 0x0000000000017941 */ /* 0x000fea0003800000 */
.L_x_12379:
        /* <DEDUP_REMOVED lines=8> */
.L_x_12381:
[----:B------:R-:W-:Y:S01]  /*1a20*/  HFMA2 R12, -RZ, RZ, 0, 2.384185791015625e-07 ;  /* 0x00000004ff0c7431 */ /* 0x000fe200000001ff */
[----:B------:R-:W-:-:S05]  /*1a30*/  FMNMX R0, R13, R14, !PT ;  /* 0x0000000e0d007209 */ /* 0x000fca0007800000 */
[----:B------:R-:W-:-:S07]  /*1a40*/  IMAD.MOV.U32 R13, RZ, RZ, R0 ;  /* 0x000000ffff0d7224 */ /* 0x000fce00078e0000 */
[----:B------:R-:W-:Y:S05]  /*1a50*/  WARPSYNC.COLLECTIVE R15, `(.L_x_12382) ;  /* 0x000000000f087348 */ /* 0x000fea0003c00000 */
[----:B------:R0:W1:Y:S02]  /*1a60*/  SHFL.BFLY P6, R14, R13, R12, R11 ;  /* 0x0c00000c0d0e7389 */ /* 0x00006400000c000b */
[----:B01----:R-:W-:Y:S05]  /*1a70*/  ENDCOLLECTIVE ;  /* 0x000000000000791b */ /* 0x003fea0003800000 */
.L_x_12382:
[----:B------:R-:W-:Y:S01]  /*1a80*/  HFMA2 R12, -RZ, RZ, 0, 1.1920928955078125e-07 ;  /* 0x00000002ff0c7431 */ /* 0x000fe200000001ff */
[----:B------:R-:W-:-:S04]  /*1a90*/  FMNMX R2, R0, R14, !PT ;  /* 0x0000000e00027209 */ /* 0x000fc80007800000 */
[----:B------:R-:W-:-:S07]  /*1aa0*/  MOV R13, R2 ;  /* 0x00000002000d7202 */ /* 0x000fce0000000f00 */
[----:B------:R-:W-:Y:S05]  /*1ab0*/  WARPSYNC.COLLECTIVE R15, `(.L_x_12383) ;  /* 0x000000000f087348 */ /* 0x000fea0003c00000 */
[----:B------:R0:W1:Y:S02]  /*1ac0*/  SHFL.BFLY P6, R14, R13, R12, R11 ;  /* 0x0c00000c0d0e7389 */ /* 0x00006400000c000b */
[----:B01----:R-:W-:Y:S05]  /*1ad0*/  ENDCOLLECTIVE ;  /* 0x000000000000791b */ /* 0x003fea0003800000 */
.L_x_12383:
[----:B------:R-:W-:Y:S02]  /*1ae0*/  MOV R12, 0x1 ;  /* 0x00000001000c7802 */ /* 0x000fe40000000f00 */
[----:B------:R-:W-:-:S05]  /*1af0*/  FMNMX R3, R2, R14, !PT ;  /* 0x0000000e02037209 */ /* 0x000fca0007800000 */
[----:B------:R-:W-:-:S07]  /*1b00*/  IMAD.MOV.U32 R13, RZ, RZ, R3 ;  /* 0x000000ffff0d7224 */ /* 0x000fce00078e0003 */
[----:B------:R-:W-:Y:S05]  /*1b10*/  WARPSYNC.COLLECTIVE R15, `(.L_x_12384) ;  /* 0x000000000f087348 */ /* 0x000fea0003c00000 */
[----:B------:R0:W1:Y:S02]  /*1b20*/  SHFL.BFLY P6, R14, R13, R12, R11 ;  /* 0x0c00000c0d0e7389 */ /* 0x00006400000c000b */
[----:B01----:R-:W-:Y:S05]  /*1b30*/  ENDCOLLECTIVE ;  /* 0x000000000000791b */ /* 0x003fea0003800000 */
.L_x_12384:
        /* <DEDUP_REMOVED lines=23> */
[----:B------:R-:W-:Y:S02]  /*1cb0*/  IMAD.SHL.U32 R3, R7, 0x800000, RZ ;  /* 0x0080000007037824 */ /* 0x000fe400078e00ff */
[----:B------:R-:W-:Y:S01]  /*1cc0*/  FFMA R9, R2, 1.925963033500011079e-08, R9 ;  /* 0x32a5706002097823 */ /* 0x000fe20000000009 */
[----:B------:R-:W-:Y:S01]  /*1cd0*/  FFMA R15, R0, 1.925963033500011079e-08, R15 ;  /* 0x32a57060000f7823 */ /* 0x000fe2000000000f */
[----:B------:R-:W0:Y:S01]  /*1ce0*/  MUFU.EX2 R7, R4 ;  /* 0x0000000400077308 */ /* 0x000e220000000800 */
[----:B------:R-:W-:-:S07]  /*1cf0*/  SHF.L.U32 R0, R11, 0x17, RZ ;  /* 0x000000170b007819 */ /* 0x000fce00000006ff */
        /* <DEDUP_REMOVED lines=29> */
[----:B------:R-:W-:-:S02]  /*1ed0*/  SHF.L.U32 R6, R15, 0x17, RZ ;  /* 0x000000170f067819 */ /* 0x000fc400000006ff */
[----:B------:R-:W-:Y:S01]  /*1ee0*/  FADD R5, R11, -12583039 ;  /* 0xcb40007f0b057421 */ /* 0x000fe20000000000 */
[C---:B------:R-:W-:Y:S01]  /*1ef0*/  FADD R29, R12.reuse, -12583039 ;  /* 0xcb40007f0c1d7421 */ /* 0x040fe20000000000 */
[----:B------:R-:W1:Y:S01]  /*1f00*/  MUFU.EX2 R9, R9 ;  /* 0x0000000900097308 */ /* 0x000e620000000800 */
[----:B------:R-:W-:Y:S01]  /*1f10*/  SHF.L.U32 R12, R12, 0x17, RZ ;  /* 0x000000170c0c7819 */ /* 0x000fe200000006ff */
[----:B------:R-:W-:Y:S01]  /*1f20*/  FFMA R5, R30, 1.4426950216293334961, -R5 ;  /* 0x3fb8aa3b1e057823 */ /* 0x000fe20000000805 */
[----:B------:R-:W-:Y:S01]  /*1f30*/  FFMA R29, R10, 1.4426950216293334961, -R29 ;  /* 0x3fb8aa3b0a1d7823 */ /* 0x000fe2000000081d */
[----:B------:R-:W-:Y:S02]  /*1f40*/  MOV R15, 0xffffffff ;  /* 0xffffffff000f7802 */ /* 0x000fe40000000f00 */
[----:B------:R-:W-:Y:S01]  /*1f50*/  FFMA R30, R30, 1.925963033500011079e-08, R5 ;  /* 0x32a570601e1e7823 */ /* 0x000fe20000000005 */
[----:B------:R-:W-:Y:S02]  /*1f60*/  IMAD.SHL.U32 R5, R7, 0x800000, RZ ;  /* 0x0080000007057824 */ /* 0x000fe400078e00ff */
[----:B------:R-:W-:Y:S01]  /*1f70*/  FADD R7, RZ, R3 ;  /* 0x00000003ff077221 */ /* 0x000fe20000000000 */
[----:B------:R-:W-:Y:S01]  /*1f80*/  FFMA R29, R10, 1.925963033500011079e-08, R29 ;  /* 0x32a570600a1d7823 */ /* 0x000fe2000000001d */
[----:B------:R-:W2:Y:S01]  /*1f90*/  MUFU.EX2 R13, R30 ;  /* 0x0000001e000d7308 */ /* 0x000ea20000000800 */
[----:B0-----:R-:W-:Y:S01]  /*1fa0*/  FMUL R5, R5, R8 ;  /* 0x0000000805057220 */ /* 0x001fe20000400000 */
[----:B------:R-:W-:Y:S01]  /*1fb0*/  FADD R7, R7, R0 ;  /* 0x0000000007077221 */ /* 0x000fe20000000000 */
[----:B------:R-:W-:Y:S01]  /*1fc0*/  SHF.L.U32 R8, R11, 0x17, RZ ;  /* 0x000000170b087819 */ /* 0x000fe200000006ff */
[----:B------:R-:W-:-:S02]  /*1fd0*/  HFMA2 R11, -RZ, RZ, 0, 1.847743988037109375e-06 ;  /* 0x0000001fff0b7431 */ /* 0x000fc400000001ff */
        /* <DEDUP_REMOVED lines=9> */
[----:B------:R-:W-:-:S03]  /*2070*/  IMAD.MOV.U32 R12, RZ, RZ, 0x10 ;  /* 0x00000010ff0c7424 */ /* 0x000fc600078e00ff */
[----:B------:R-:W-:-:S07]  /*2080*/  FADD R13, R10, R7 ;  /* 0x000000070a0d7221 */ /* 0x000fce0000000000 */
[----:B------:R-:W-:Y:S05]  /*2090*/  WARPSYNC.COLLECTIVE R15, `(.L_x_12385) ;  /* 0x000000000f087348 */ /* 0x000fea0003c00000 */
[----:B------:R0:W1:Y:S02]  /*20a0*/  SHFL.BFLY P6, R14, R13, R12, R11 ;  /* 0x0c00000c0d0e7389 */ /* 0x00006400000c000b */
[----:B01----:R-:W-:Y:S05]  /*20b0*/  ENDCOLLECTIVE ;  /* 0x000000000000791b */ /* 0x003fea0003800000 */
.L_x_12385:
[----:B------:R-:W-:Y:S02]  /*20c0*/  IMAD.MOV.U32 R12, RZ, RZ, 0x8 ;  /* 0x00000008ff0c7424 */ /* 0x000fe400078e00ff */
[----:B------:R-:W-:-:S05]  /*20d0*/  FADD R9, R13, R14 ;  /* 0x0000000e0d097221 */ /* 0x000fca0000000000 */
[----:B------:R-:W-:-:S07]  /*20e0*/  MOV R13, R9 ;  /* 0x00000009000d7202 */ /* 0x000fce0000000f00 */
[----:B------:R-:W-:Y:S05]  /*20f0*/  WARPSYNC.COLLECTIVE R15, `(.L_x_12386) ;  /* 0x000000000f087348 */ /* 0x000fea0003c00000 */
[----:B------:R0:W1:Y:S02]  /*2100*/  SHFL.BFLY P6, R14, R13, R12, R11 ;  /* 0x0c00000c0d0e7389 */ /* 0x00006400000c000b */
[----:B01----:R-:W-:Y:S05]  /*2110*/  ENDCOLLECTIVE ;  /* 0x000000000000791b */ /* 0x003fea0003800000 */
.L_x_12386:
[----:B------:R-:W-:Y:S02]  /*2120*/  HFMA2 R12, -RZ, RZ, 0, 2.384185791015625e-07 ;  /* 0x00000004ff0c7431 */ /* 0x000fe400000001ff */
[----:B------:R-:W-:-:S05]  /*2130*/  FADD R10, R9, R14 ;  /* 0x0000000e090a7221 */ /* 0x000fca0000000000 */
[----:B------:R-:W-:-:S07]  /*2140*/  MOV R13, R10 ;  /* 0x0000000a000d7202 */ /* 0x000fce0000000f00 */
[----:B------:R-:W-:Y:S05]  /*2150*/  WARPSYNC.COLLECTIVE R15, `(.L_x_12387) ;  /* 0x000000000f087348 */ /* 0x000fea0003c00000 */
[----:B------:R0:W1:Y:S02]  /*2160*/  SHFL.BFLY P6, R14, R13, R12, R11 ;  /* 0x0c00000c0d0e7389 */ /* 0x00006400000c000b */
[----:B01----:R-:W-:Y:S05]  /*2170*/  ENDCOLLECTIVE ;  /* 0x000000000000791b */ /* 0x003fea0003800000 */
.L_x_12387:
[----:B------:R-:W-:Y:S02]  /*2180*/  IMAD.MOV.U32 R12, RZ, RZ, 0x2 ;  /* 0x00000002ff0c7424 */ /* 0x000fe400078e00ff */
[----:B------:R-:W-:-:S05]  /*2190*/  FADD R29, R10, R14 ;  /* 0x0000000e0a1d7221 */ /* 0x000fca0000000000 */
[----:B------:R-:W-:-:S07]  /*21a0*/  MOV R13, R29 ;  /* 0x0000001d000d7202 */ /* 0x000fce0000000f00 */
[----:B------:R-:W-:Y:S05]  /*21b0*/  WARPSYNC.COLLECTIVE R15, `(.L_x_12388) ;  /* 0x000000000f087348 */ /* 0x000fea0003c00000 */
[----:B------:R0:W1:Y:S02]  /*21c0*/  SHFL.BFLY P6, R14, R13, R12, R11 ;  /* 0x0c00000c0d0e7389 */ /* 0x00006400000c000b */
[----:B01----:R-:W-:Y:S05]  /*21d0*/  ENDCOLLECTIVE ;  /* 0x000000000000791b */ /* 0x003fea0003800000 */
.L_x_12388:
[----:B------:R-:W-:Y:S02]  /*21e0*/  HFMA2 R12, -RZ, RZ, 0, 5.9604644775390625e-08 ;  /* 0x00000001ff0c7431 */ /* 0x000fe400000001ff */
[----:B------:R-:W-:-:S05]  /*21f0*/  FADD R30, R29, R14 ;  /* 0x0000000e1d1e7221 */ /* 0x000fca0000000000 */
[----:B------:R-:W-:-:S07]  /*2200*/  MOV R13, R30 ;  /* 0x0000001e000d7202 */ /* 0x000fce0000000f00 */
[----:B------:R-:W-:Y:S05]  /*2210*/  WARPSYNC.COLLECTIVE R15, `(.L_x_12389) ;  /* 0x000000000f087348 */ /* 0x000fea0003c00000 */
[----:B------:R0:W1:Y:S02]  /*2220*/  SHFL.BFLY P6, R14, R13, R12, R11 ;  /* 0x0c00000c0d0e7389 */ /* 0x00006400000c000b */
[----:B01----:R-:W-:Y:S05]  /*2230*/  ENDCOLLECTIVE ;  /* 0x000000000000791b */ /* 0x003fea0003800000 */
.L_x_12389:
[----:B------:R-:W-:Y:S05]  /*2240*/  BRA `(.L_x_12390) ;  /* 0xffffffe800e47947 */ /* 0x000fea000383ffff */
        .weak           $__internal_228_$__cuda_sm3x_div_rn_noftz_f32_slowpath
        .type           $__internal_228_$__cuda_sm3x_div_rn_noftz_f32_slowpath,@function
        .size           $__internal_228_$__cuda_sm3x_div_rn_noftz_f32_slowpath,(.L_x_25680 - $__internal_228_$__cuda_sm3x_div_rn_noftz_f32_slowpath)
$__internal_228_$__cuda_sm3x_div_rn_noftz_f32_slowpath:
        /* <DEDUP_REMOVED lines=34> */
.L_x_12392:
        /* <DEDUP_REMOVED lines=51> */
.L_x_12399:
[----:B------:R-:W-:-:S04]  /*27a0*/  LOP3.LUT R3, R3, 0x80000000, RZ, 0xc0, !PT ;  /* 0x8000000003037812 */ /* 0x000fc800078ec0ff */
[----:B------:R-:W-:Y:S01]  /*27b0*/  LOP3.LUT R3, R3, 0x7f800000, RZ, 0xfc, !PT ;  /* 0x7f80000003037812 */ /* 0x000fe200078efcff */
[----:B------:R-:W-:Y:S06]  /*27c0*/  BRA `(.L_x_12400) ;  /* 0x0000000000047947 */ /* 0x000fec0003800000 */
.L_x_12398:
[----:B------:R-:W-:-:S07]  /*27d0*/  LEA R3, R30, R3, 0x17 ;  /* 0x000000031e037211 */ /* 0x000fce00078eb8ff */
.L_x_12400:
[----:B------:R-:W-:Y:S05]  /*27e0*/  BSYNC.RECONVERGENT B3 ;  /* 0x0000000000037941 */ /* 0x000fea0003800200 */
.L_x_12397:
[----:B------:R-:W-:Y:S05]  /*27f0*/  BRA `(.L_x_12401) ;  /* 0x0000000000207947 */ /* 0x000fea0003800000 */
.L_x_12396:
[----:B------:R-:W-:-:S04]  /*2800*/  LOP3.LUT R3, R10, 0x80000000, R3, 0x48, !PT ;  /* 0x800000000a037812 */ /* 0x000fc800078e4803 */
[----:B------:R-:W-:Y:S01]  /*2810*/  LOP3.LUT R3, R3, 0x7f800000, RZ, 0xfc, !PT ;  /* 0x7f80000003037812 */ /* 0x000fe200078efcff */
[----:B------:R-:W-:Y:S06]  /*2820*/  BRA `(.L_x_12401) ;  /* 0x0000000000147947 */ /* 0x000fec0003800000 */
.L_x_12395:
[----:B------:R-:W-:Y:S01]  /*2830*/  LOP3.LUT R3, R10, 0x80000000, R3, 0x48, !PT ;  /* 0x800000000a037812 */ /* 0x000fe200078e4803 */
[----:B------:R-:W-:Y:S06]  /*2840*/  BRA `(.L_x_12401) ;  /* 0x00000000000c7947 */ /* 0x000fec0003800000 */
.L_x_12394:
[----:B------:R-:W0:Y:S01]  /*2850*/  MUFU.RSQ R3, -QNAN ;  /* 0xffc0000000037908 */ /* 0x000e220000001400 */
[----:B------:R-:W-:Y:S05]  /*2860*/  BRA `(.L_x_12401) ;  /* 0x0000000000047947 */ /* 0x000fea0003800000 */
.L_x_12393:
[----:B------:R-:W-:-:S07]  /*2870*/  FADD.FTZ R3, R3, R10 ;  /* 0x0000000a03037221 */ /* 0x000fce0000010000 */
.L_x_12401:
[----:B------:R-:W-:Y:S05]  /*2880*/  BSYNC.RECONVERGENT B2 ;  /* 0x0000000000027941 */ /* 0x000fea0003800200 */
.L_x_12391:
[----:B------:R-:W-:Y:S01]  /*2890*/  HFMA2 R11, -RZ, RZ, 0, 0 ;  /* 0x00000000ff0b7431 */ /* 0x000fe200000001ff */
[----:B------:R-:W-:-:S04]  /*28a0*/  MOV R10, R15 ;  /* 0x0000000f000a7202 */ /* 0x000fc80000000f00 */
[----:B0-----:R-:W-:Y:S05]  /*28b0*/  RET.REL.NODEC R10 `(_Z15SoftmaxWarpImplI10DirectLoadI6__halffE11DirectStoreIfS1_EfLi1ELi8ELi32ELi1ELb1EL9Algorithm0EEvT_T0_ll) ;  /* 0xffffffd40ad07950 */ /* 0x001fea0003c3ffff */
.L_x_12402:
        /* <DEDUP_REMOVED lines=12> */
.L_x_25680:


//--------------------- .text._Z15SoftmaxWarpImplI10DirectLoadI6__halffE11DirectStoreIfS1_EfLi1ELi8ELi32ELi1ELb0EL9Algorithm0EEvT_T0_ll --------------------------
	.section	.text._Z15SoftmaxWarpImplI10DirectLoadI6__halffE11DirectStoreIfS1_EfLi1ELi8ELi32ELi1ELb0EL9Algorithm0EEvT_T0_ll,"ax",@progbits
	.align	128
        .global         _Z15SoftmaxWarpImplI10DirectLoadI6__halffE11DirectStoreIfS1_EfLi1ELi8ELi32ELi1ELb0EL9Algorithm0EEvT_T0_ll
        .type           _Z15SoftmaxWarpImplI10DirectLoadI6__halffE11DirectStoreIfS1_EfLi1ELi8ELi32ELi1ELb0EL9Algorithm0EEvT_T0_ll,@function
        .size           _Z15SoftmaxWarpImplI10DirectLoadI6__halffE11DirectStoreIfS1_EfLi1ELi8ELi32ELi1ELb0EL9Algorithm0EEvT_T0_ll,(.L_x_25681 - _Z15SoftmaxWarpImplI10DirectLoadI6__halffE11DirectStoreIfS1_EfLi1ELi8ELi32ELi1ELb0EL9Algorithm0EEvT_T0_ll)
        .other          _Z15SoftmaxWarpImplI10DirectLoadI6__halffE11DirectStoreIfS1_EfLi1ELi8ELi32ELi1ELb0EL9Algorithm0EEvT_T0_ll,@"STO_CUDA_ENTRY STV_DEFAULT"
_Z15SoftmaxWarpImplI10DirectLoadI6__halffE11DirectStoreIfS1_EfLi1ELi8ELi32ELi1ELb0EL9Algorithm0EEvT_T0_ll:
.text._Z15SoftmaxWarpImplI10DirectLoadI6__halffE11DirectStoreIfS1_EfLi1ELi8ELi32ELi1ELb0EL9Algorithm0EEvT_T0_ll:
        /* <DEDUP_REMOVED lines=24> */
.L_x_12403:
        /* <DEDUP_REMOVED lines=13> */
.L_x_12421:
        /* <DEDUP_REMOVED lines=62> */
[----:B------:R-:W-:Y:S01]  /*0630*/  FADD R24, R24, -R11 ;  /* 0x8000000b18187221 */ /* 0x000fe20000000000 */
[-C--:B------:R-:W-:Y:S01]  /*0640*/  FFMA.SAT R13, R26, R5.reuse, 0.5 ;  /* 0x3f0000001a0d7423 */ /* 0x080fe20000002005 */
[----:B------:R-:W-:Y:S01]  /*0650*/  FFMA.SAT R3, R14, R5, 0.5 ;  /* 0x3f0000000e037423 */ /* 0x000fe20000002005 */
[-C--:B------:R-:W-:Y:S02]  /*0660*/  FFMA.RM R0, R7, R6.reuse, 12582913 ;  /* 0x4b40000107007423 */ /* 0x080fe40000004006 */
[-C--:B------:R-:W-:Y:S01]  /*0670*/  FFMA.RM R2, R13, R6.reuse, 12582913 ;  /* 0x4b4000010d027423 */ /* 0x080fe20000004006 */
[----:B------:R-:W-:Y:S01]  /*0680*/  FFMA.RM R3, R3, R6, 12582913 ;  /* 0x4b40000103037423 */ /* 0x000fe20000004006 */
[----:B------:R-:W-:-:S02]  /*0690*/  FADD R7, R0, -12583039 ;  /* 0xcb40007f00077421 */ /* 0x000fc40000000000 */
[----:B------:R-:W-:Y:S01]  /*06a0*/  FADD R9, R2, -12583039 ;  /* 0xcb40007f02097421 */ /* 0x000fe20000000000 */
[----:B------:R-:W-:Y:S01]  /*06b0*/  FADD R13, R3, -12583039 ;  /* 0xcb40007f030d7421 */ /* 0x000fe20000000000 */
[----:B------:R-:W-:Y:S01]  /*06c0*/  FFMA R7, R12, 1.4426950216293334961, -R7 ;  /* 0x3fb8aa3b0c077823 */ /* 0x000fe20000000807 */
[----:B------:R-:W-:Y:S01]  /*06d0*/  SHF.L.U32 R2, R2, 0x17, RZ ;  /* 0x0000001702027819 */ /* 0x000fe200000006ff */
[----:B------:R-:W-:Y:S01]  /*06e0*/  FFMA R9, R26, 1.4426950216293334961, -R9 ;  /* 0x3fb8aa3b1a097823 */ /* 0x000fe20000000809 */
        /* <DEDUP_REMOVED lines=73> */
.L_x_12433:
        /* <DEDUP_REMOVED lines=11> */
[----:B01----:R-:W-:Y:S05]  /*0c30*/  CALL.REL.NOINC `($__internal_229_$__cuda_sm3x_div_rn_noftz_f32_slowpath) ;  /* 0x0000001000847944 */ /* 0x003fea0003c00000 */
[----:B------:R-:W-:-:S07]  /*0c40*/  MOV R12, R4 ;  /* 0x00000004000c7202 */ /* 0x000fce0000000f00 */
.L_x_12406:
[----:B------:R-:W-:Y:S05]  /*0c50*/  BSYNC.RECONVERGENT B0 ;  /* 0x0000000000007941 */ /* 0x000fea0003800200 */
.L_x_12405:
        /* <DEDUP_REMOVED lines=11> */
[----:B01----:R-:W-:Y:S05]  /*0d10*/  CALL.REL.NOINC `($__internal_229_$__cuda_sm3x_div_rn_noftz_f32_slowpath) ;  /* 0x00000010004c7944 */ /* 0x003fea0003c00000 */
[----:B------:R-:W-:-:S07]  /*0d20*/  MOV R13, R4 ;  /* 0x00000004000d7202 */ /* 0x000fce0000000f00 */
.L_x_12408:
[----:B------:R-:W-:Y:S05]  /*0d30*/  BSYNC.RECONVERGENT B0 ;  /* 0x0000000000007941 */ /* 0x000fea0003800200 */
.L_x_12407:
        /* <DEDUP_REMOVED lines=13> */
.L_x_12410:
[----:B------:R-:W-:Y:S05]  /*0e10*/  BSYNC.RECONVERGENT B0 ;  /* 0x0000000000007941 */ /* 0x000fea0003800200 */
.L_x_12409:
        /* <DEDUP_REMOVED lines=13> */
.L_x_12412:
[----:B------:R-:W-:Y:S05]  /*0ef0*/  BSYNC.RECONVERGENT B0 ;  /* 0x0000000000007941 */ /* 0x000fea0003800200 */
.L_x_12411:
        /* <DEDUP_REMOVED lines=13> */
.L_x_12414:
[----:B------:R-:W-:Y:S05]  /*0fd0*/  BSYNC.RECONVERGENT B0 ;  /* 0x0000000000007941 */ /* 0x000fea0003800200 */
.L_x_12413:
        /* <DEDUP_REMOVED lines=13> */
.L_x_12416:
[----:B------:R-:W-:Y:S05]  /*10b0*/  BSYNC.RECONVERGENT B0 ;  /* 0x0000000000007941 */ /* 0x000fea0003800200 */
.L_x_12415:
        /* <DEDUP_REMOVED lines=13> */
.L_x_12418:
[----:B------:R-:W-:Y:S05]  /*1190*/  BSYNC.RECONVERGENT B0 ;  /* 0x0000000000007941 */ /* 0x000fea0003800200 */
.L_x_12417:
        /* <DEDUP_REMOVED lines=13> */
.L_x_12420:
[----:B------:R-:W-:Y:S05]  /*1270*/  BSYNC.RECONVERGENT B0 ;  /* 0x0000000000007941 */ /* 0x000fea0003800200 */
.L_x_12419:
[----:B------:R-:W-:Y:S01]  /*1280*/  HFMA2 R9, -RZ, RZ, 0, 0 ;  /* 0x00000000ff097431 */ /* 0x000fe200000001ff */
[----:B------:R-:W-:Y:S01]  /*1290*/  MOV R8, R20 ;  /* 0x0000001400087202 */ /* 0x000fe20000000f00 */
[----:B------:R-:W-:Y:S01]  /*12a0*/  IMAD R4, R18, UR42, RZ ;  /* 0x0000002a12047c24 */ /* 0x000fe2000f8e02ff */
[C---:B------:R-:W-:Y:S02]  /*12b0*/  R2UR UR6, R16.reuse ;  /* 0x00000000100672ca */ /* 0x040fe400000e0000 */
[----:B------:R-:W-:Y:S01]  /*12c0*/  R2UR UR7, R17 ;  /* 0x00000000110772ca */ /* 0x000fe200000e0000 */
[----:B------:R-:W-:Y:S01]  /*12d0*/  IMAD R7, R19, UR43, R4 ;  /* 0x0000002b13077c24 */ /* 0x000fe2000f8e0204 */
[----:B------:R-:W-:Y:S02]  /*12e0*/  F2FP.F16.F32.PACK_AB R12, R13, R12 ;  /* 0x0000000c0d0c723e */ /* 0x000fe400000000ff */
        /* <DEDUP_REMOVED lines=20> */
[----:B------:R-:W-:Y:S02]  /*1430*/  F2FP.F16.F32.PACK_AB R2, R2, R3 ;  /* 0x000000030202723e */ /* 0x000fe400000000ff */
[----:B------:R-:W-:Y:S01]  /*1440*/  F2FP.F16.F32.PACK_AB R0, R5, R0 ;  /* 0x000000000500723e */ /* 0x000fe200000000ff */
[----:B------:R2:W-:Y:S01]  /*1450*/  STG.E.U16 desc[UR6][R8.64+0x40], R4 ;  /* 0x0000400408007986 */ /* 0x0005e2000c101506 */
[----:B------:R-:W-:-:S02]  /*1460*/  F2FP.F16.F32.PACK_AB R6, R15, R6 ;  /* 0x000000060f06723e */ /* 0x000fc400000000ff */
        /* <DEDUP_REMOVED lines=11> */
.L_x_12404:
[----:B------:R-:W-:Y:S01]  /*1520*/  BSSY B0, `(.L_x_12422) ;  /* 0x0000007000007945 */ /* 0x000fe20003800000 */
[----:B------:R-:W-:Y:S02]  /*1530*/  MOV R12, 0x10 ;  /* 0x00000010000c7802 */ /* 0x000fe40000000f00 */
[----:B------:R-:W-:Y:S02]  /*1540*/  MOV R11, 0x1f ;  /* 0x0000001f000b7802 */ /* 0x000fe40000000f00 */
[----:B------:R-:W-:-:S07]  /*1550*/  MOV R15, 0xffffffff ;  /* 0xffffffff000f7802 */ /* 0x000fce0000000f00 */
[----:B0-----:R-:W-:Y:S05]  /*1560*/  WARPSYNC.COLLECTIVE R15, `(.L_x_12423) ;  /* 0x000000000f087348 */ /* 0x001fea0003c00000 */
[----:B------:R1:W2:Y:S02]  /*1570*/  SHFL.BFLY P6, R14, R13, R12, R11 ;  /* 0x0c00000c0d0e7389 */ /* 0x0002a400000c000b */
[----:B012---:R-:W-:Y:S05]  /*1580*/  ENDCOLLECTIVE ;  /* 0x000000000000791b */ /* 0x007fea0003800000 */
.L_x_12423:
[----:B------:R-:W-:Y:S05]  /*1590*/  BSYNC B0 ;  /* 0x0000000000007941 */ /* 0x000fea0003800000 */
.L_x_12422:
        /* <DEDUP_REMOVED lines=8> */
.L_x_12424:
[----:B------:R-:W-:Y:S01]  /*1620*/  HFMA2 R12, -RZ, RZ, 0, 2.384185791015625e-07 ;  /* 0x00000004ff0c7431 */ /* 0x000fe200000001ff */
[----:B------:R-:W-:-:S04]  /*1630*/  FMNMX R0, R13, R14, !PT ;  /* 0x0000000e0d007209 */ /* 0x000fc80007800000 */
[----:B------:R-:W-:-:S07]  /*1640*/  MOV R13, R0 ;  /* 0x00000000000d7202 */ /* 0x000fce0000000f00 */
[----:B------:R-:W-:Y:S05]  /*1650*/  WARPSYNC.COLLECTIVE R15, `(.L_x_12425) ;  /* 0x000000000f087348 */ /* 0x000fea0003c00000 */
[----:B------:R0:W1:Y:S02]  /*1660*/  SHFL.BFLY P6, R14, R13, R12, R11 ;  /* 0x0c00000c0d0e7389 */ /* 0x00006400000c000b */
[----:B01----:R-:W-:Y:S05]  /*1670*/  ENDCOLLECTIVE ;  /* 0x000000000000791b */ /* 0x003fea0003800000 */
.L_x_12425:
[----:B------:R-:W-:Y:S01]  /*1680*/  HFMA2 R12, -RZ, RZ, 0, 1.1920928955078125e-07 ;  /* 0x00000002ff0c7431 */ /* 0x000fe200000001ff */
[----:B------:R-:W-:-:S04]  /*1690*/  FMNMX R2, R0, R14, !PT ;  /* 0x0000000e00027209 */ /* 0x000fc80007800000 */
[----:B------:R-:W-:-:S07]  /*16a0*/  MOV R13, R2 ;  /* 0x00000002000d7202 */ /* 0x000fce0000000f00 */
[----:B------:R-:W-:Y:S05]  /*16b0*/  WARPSYNC.COLLECTIVE R15, `(.L_x_12426) ;  /* 0x000000000f087348 */ /* 0x000fea0003c00000 */
[----:B------:R0:W1:Y:S02]  /*16c0*/  SHFL.BFLY P6, R14, R13, R12, R11 ;  /* 0x0c00000c0d0e7389 */ /* 0x00006400000c000b */
[----:B01----:R-:W-:Y:S05]  /*16d0*/  ENDCOLLECTIVE ;  /* 0x000000000000791b */ /* 0x003fea0003800000 */
.L_x_12426:
[----:B------:R-:W-:Y:S01]  /*16e0*/  HFMA2 R12, -RZ, RZ, 0, 5.9604644775390625e-08 ;  /* 0x00000001ff0c7431 */ /* 0x000fe200000001ff */
[----:B------:R-:W-:-:S04]  /*16f0*/  FMNMX R3, R2, R14, !PT ;  /* 0x0000000e02037209 */ /* 0x000fc80007800000 */
[----:B------:R-:W-:-:S07]  /*1700*/  MOV R13, R3 ;  /* 0x00000003000d7202 */ /* 0x000fce0000000f00 */
[----:B------:R-:W-:Y:S05]  /*1710*/  WARPSYNC.COLLECTIVE R15, `(.L_x_12427) ;  /* 0x000000000f087348 */ /* 0x000fea0003c00000 */
[----:B------:R0:W1:Y:S02]  /*1720*/  SHFL.BFLY P6, R14, R13, R12, R11 ;  /* 0x0c00000c0d0e7389 */ /* 0x00006400000c000b */
[----:B01----:R-:W-:Y:S05]  /*1730*/  ENDCOLLECTIVE ;  /* 0x000000000000791b */ /* 0x003fea0003800000 */
.L_x_12427:
        /* <DEDUP_REMOVED lines=38> */
[----:B------:R-:W-:Y:S01]  /*19a0*/  SHF.L.U32 R0, R9, 0x17, RZ ;  /* 0x0000001709007819 */ /* 0x000fe200000006ff */
[----:B------:R-:W-:Y:S02]  /*19b0*/  FFMA R15, R8, 1.4426950216293334961, -R15 ;  /* 0x3fb8aa3b080f7823 */ /* 0x000fe4000000080f */
[----:B---3--:R-:W-:Y:S02]  /*19c0*/  FMUL R2, R2, R7 ;  /* 0x0000000702027220 */ /* 0x008fe40000400000 */
        /* <DEDUP_REMOVED lines=47> */
.L_x_12428:
[----:B------:R-:W-:Y:S02]  /*1cc0*/  HFMA2 R12, -RZ, RZ, 0, 4.76837158203125e-07 ;  /* 0x00000008ff0c7431 */ /* 0x000fe400000001ff */
[----:B------:R-:W-:-:S05]  /*1cd0*/  FADD R9, R13, R14 ;  /* 0x0000000e0d097221 */ /* 0x000fca0000000000 */
[----:B------:R-:W-:-:S07]  /*1ce0*/  MOV R13, R9 ;  /* 0x00000009000d7202 */ /* 0x000fce0000000f00 */
[----:B------:R-:W-:Y:S05]  /*1cf0*/  WARPSYNC.COLLECTIVE R15, `(.L_x_12429) ;  /* 0x000000000f087348 */ /* 0x000fea0003c00000 */
[----:B------:R0:W1:Y:S02]  /*1d00*/  SHFL.BFLY P6, R14, R13, R12, R11 ;  /* 0x0c00000c0d0e7389 */ /* 0x00006400000c000b */
[----:B01----:R-:W-:Y:S05]  /*1d10*/  ENDCOLLECTIVE ;  /* 0x000000000000791b */ /* 0x003fea0003800000 */
.L_x_12429:
[----:B------:R-:W-:Y:S02]  /*1d20*/  HFMA2 R12, -RZ, RZ, 0, 2.384185791015625e-07 ;  /* 0x00000004ff0c7431 */ /* 0x000fe400000001ff */
[----:B------:R-:W-:-:S05]  /*1d30*/  FADD R10, R9, R14 ;  /* 0x0000000e090a7221 */ /* 0x000fca0000000000 */
[----:B------:R-:W-:-:S07]  /*1d40*/  MOV R13, R10 ;  /* 0x0000000a000d7202 */ /* 0x000fce0000000f00 */
[----:B------:R-:W-:Y:S05]  /*1d50*/  WARPSYNC.COLLECTIVE R15, `(.L_x_12430) ;  /* 0x000000000f087348 */ /* 0x000fea0003c00000 */
[----:B------:R0:W1:Y:S02]  /*1d60*/  SHFL.BFLY P6, R14, R13, R12, R11 ;  /* 0x0c00000c0d0e7389 */ /* 0x00006400000c000b */
[----:B01----:R-:W-:Y:S05]  /*1d70*/  ENDCOLLECTIVE ;  /* 0x000000000000791b */ /* 0x003fea0003800000 */
.L_x_12430:
[----:B------:R-:W-:Y:S02]  /*1d80*/  HFMA2 R12, -RZ, RZ, 0, 1.1920928955078125e-07 ;  /* 0x00000002ff0c7431 */ /* 0x000fe400000001ff */
[----:B------:R-:W-:-:S05]  /*1d90*/  FADD R22, R10, R14 ;  /* 0x0000000e0a167221 */ /* 0x000fca0000000000 */
[----:B------:R-:W-:-:S07]  /*1da0*/  MOV R13, R22 ;  /* 0x00000016000d7202 */ /* 0x000fce0000000f00 */
[----:B------:R-:W-:Y:S05]  /*1db0*/  WARPSYNC.COLLECTIVE R15, `(.L_x_12431) ;  /* 0x000000000f087348 */ /* 0x000fea0003c00000 */
[----:B------:R0:W1:Y:S02]  /*1dc0*/  SHFL.BFLY P6, R14, R13, R12, R11 ;  /* 0x0c00000c0d0e7389 */ /* 0x00006400000c000b */
[----:B01----:R-:W-:Y:S05]  /*1dd0*/  ENDCOLLECTIVE ;  /* 0x000000000000791b */ /* 0x003fea0003800000 */
.L_x_12431:
[----:B------:R-:W-:Y:S02]  /*1de0*/  HFMA2 R12, -RZ, RZ, 0, 5.9604644775390625e-08 ;  /* 0x00000001ff0c7431 */ /* 0x000fe400000001ff */
[----:B------:R-:W-:-:S05]  /*1df0*/  FADD R23, R22, R14 ;  /* 0x0000000e16177221 */ /* 0x000fca0000000000 */
[----:B------:R-:W-:-:S07]  /*1e00*/  MOV R13, R23 ;  /* 0x00000017000d7202 */ /* 0x000fce0000000f00 */
[----:B------:R-:W-:Y:S05]  /*1e10*/  WARPSYNC.COLLECTIVE R15, `(.L_x_12432) ;  /* 0x000000000f087348 */ /* 0x000fea0003c00000 */
[----:B------:R0:W1:Y:S02]  /*1e20*/  SHFL.BFLY P6, R14, R13, R12, R11 ;  /* 0x0c00000c0d0e7389 */ /* 0x00006400000c000b */
[----:B01----:R-:W-:Y:S05]  /*1e30*/  ENDCOLLECTIVE ;  /* 0x000000000000791b */ /* 0x003fea0003800000 */
.L_x_12432:
[----:B------:R-:W-:Y:S05]  /*1e40*/  BRA `(.L_x_12433) ;  /* 0xffffffec004c7947 */ /* 0x000fea000383ffff */
        .weak           $__internal_229_$__cuda_sm3x_div_rn_noftz_f32_slowpath
        .type           $__internal_229_$__cuda_sm3x_div_rn_noftz_f32_slowpath,@function
        .size           $__internal_229_$__cuda_sm3x_div_rn_noftz_f32_slowpath,(.L_x_25681 - $__internal_229_$__cuda_sm3x_div_rn_noftz_f32_slowpath)
$__internal_229_$__cuda_sm3x_div_rn_noftz_f32_slowpath:
        /* <DEDUP_REMOVED lines=35> */
.L_x_12435:
        /* <DEDUP_REMOVED lines=51> */
.L_x_12442:
[----:B------:R-:W-:-:S04]  /*23b0*/  LOP3.LUT R4, R4, 0x80000000, RZ, 0xc0, !PT ;  /* 0x8000000004047812 */ /* 0x000fc800078ec0ff */
[----:B------:R-:W-:Y:S01]  /*23c0*/  LOP3.LUT R4, R4, 0x7f800000, RZ, 0xfc, !PT ;  /* 0x7f80000004047812 */ /* 0x000fe200078efcff */
[----:B------:R-:W-:Y:S06]  /*23d0*/  BRA `(.L_x_12443) ;  /* 0x0000000000047947 */ /* 0x000fec0003800000 */
.L_x_12441:
[----:B------:R-:W-:-:S07]  /*23e0*/  LEA R4, R25, R4, 0x17 ;  /* 0x0000000419047211 */ /* 0x000fce00078eb8ff */
.L_x_12443:
[----:B------:R-:W-:Y:S05]  /*23f0*/  BSYNC.RECONVERGENT B2 ;  /* 0x0000000000027941 */ /* 0x000fea0003800200 */
.L_x_12440:
[----:B------:R-:W-:Y:S05]  /*2400*/  BRA `(.L_x_12444) ;  /* 0x0000000000207947 */ /* 0x000fea0003800000 */
.L_x_12439:
[----:B------:R-:W-:-:S04]  /*2410*/  LOP3.LUT R4, R15, 0x80000000, R4, 0x48, !PT ;  /* 0x800000000f047812 */ /* 0x000fc800078e4804 */
[----:B------:R-:W-:Y:S01]  /*2420*/  LOP3.LUT R4, R4, 0x7f800000, RZ, 0xfc, !PT ;  /* 0x7f80000004047812 */ /* 0x000fe200078efcff */
[----:B------:R-:W-:Y:S06]  /*2430*/  BRA `(.L_x_12444) ;  /* 0x0000000000147947 */ /* 0x000fec0003800000 */
.L_x_12438:
[----:B------:R-:W-:Y:S01]  /*2440*/  LOP3.LUT R4, R15, 0x80000000, R4, 0x48, !PT ;  /* 0x800000000f047812 */ /* 0x000fe200078e4804 */
[----:B------:R-:W-:Y:S06]  /*2450*/  BRA `(.L_x_12444) ;  /* 0x00000000000c7947 */ /* 0x000fec0003800000 */
.L_x_12437:
[----:B------:R-:W0:Y:S01]  /*2460*/  MUFU.RSQ R4, -QNAN ;  /* 0xffc0000000047908 */ /* 0x000e220000001400 */
[----:B------:R-:W-:Y:S05]  /*2470*/  BRA `(.L_x_12444) ;  /* 0x0000000000047947 */ /* 0x000fea0003800000 */
.L_x_12436:
[----:B------:R-:W-:-:S07]  /*2480*/  FADD.FTZ R4, R4, R9 ;  /* 0x0000000904047221 */ /* 0x000fce0000010000 */
.L_x_12444:
[----:B------:R-:W-:Y:S05]  /*2490*/  BSYNC.RECONVERGENT B1 ;  /* 0x0000000000017941 */ /* 0x000fea0003800200 */
.L_x_12434:
[----:B------:R-:W-:-:S04]  /*24a0*/  HFMA2 R11, -RZ, RZ, 0, 0 ;  /* 0x00000000ff0b7431 */ /* 0x000fc800000001ff */
[----:B0-----:R-:W-:Y:S05]  /*24b0*/  RET.REL.NODEC R10 `(_Z15SoftmaxWarpImplI10DirectLoadI6__halffE11DirectStoreIfS1_EfLi1ELi8ELi32ELi1ELb0EL9Algorithm0EEvT_T0_ll) ;  /* 0xffffffd80ad07950 */ /* 0x001fea0003c3ffff */
.L_x_12445:
        /* <DEDUP_REMOVED lines=12> */
.L_x_25681:


//--------------------- .text._Z15SoftmaxWarpImplI10DirectLoadI6__halffE11DirectStoreIfS1_EfLi1ELi7ELi32ELi1ELb1EL9Algorithm0EEvT_T0_ll --------------------------
	.section	.text._Z15SoftmaxWarpImplI10DirectLoadI6__halffE11DirectStoreIfS1_EfLi1ELi7ELi32ELi1ELb1EL9Algorithm0EEvT_T0_ll,"ax",@progbits
	.align	128
        .global         _Z15SoftmaxWarpImplI10DirectLoadI6__halffE11DirectStoreIfS1_EfLi1ELi7ELi32ELi1ELb1EL9Algorithm0EEvT_T0_ll
        .type           _Z15SoftmaxWarpImplI10DirectLoadI6__halffE11DirectStoreIfS1_EfLi1ELi7ELi32ELi1ELb1EL9Algorithm0EEvT_T0_ll,@function
        .size           _Z15SoftmaxWarpImplI10DirectLoadI6__halffE11DirectStoreIfS1_EfLi1ELi7ELi32ELi1ELb1EL9Algorithm0EEvT_T0_ll,(.L_x_25682 - _Z15SoftmaxWarpImplI10DirectLoadI6__halffE11DirectStoreIfS1_EfLi1ELi7ELi32ELi1ELb1EL9Algorithm0EEvT_T0_ll)
        .other          _Z15SoftmaxWarpImplI10DirectLoadI6__halffE11DirectStoreIfS1_EfLi1ELi7ELi32ELi1ELb1EL9Algorithm0EEvT_T0_ll,@"STO_CUDA_ENTRY STV_DEFAULT"
_Z15SoftmaxWarpImplI10DirectLoadI6__halffE11DirectStoreIfS1_EfLi1ELi7ELi32ELi1ELb1EL9Algorithm0EEvT_T0_ll:
.text._Z15SoftmaxWarpImplI10DirectLoadI6__halffE11DirectStoreIfS1_EfLi1ELi7ELi32ELi1ELb1EL9Algorithm0EEvT_T0_ll:
        /* <DEDUP_REMOVED lines=25> */
.L_x_12446:
        /* <DEDUP_REMOVED lines=19> */
[----:B------:R-:W-:-:S07]  /*02c0*/  IADD3 R21, PT, PT, R18, 0xa0, RZ ;  /* 0x000000a012157810 */ /* 0x000fce0007ffe0ff */
.L_x_12463:
        /* <DEDUP_REMOVED lines=14> */
[----:B-1----:R-:W-:Y:S02]  /*03b0*/  @!P0 R2UR UR4, R8 ;  /* 0x00000000080482ca */ /* 0x002fe400000e0000 */
[----:B------:R-:W-:Y:S01]  /*03c0*/  @!P0 R2UR UR5, R9 ;  /* 0x00000000090582ca */ /* 0x000fe200000e0000 */
[----:B------:R-:W-:Y:S01]  /*03d0*/  IMAD.IADD R3, R5, 0x1, R3 ;  /* 0x0000000105037824 */ /* 0x000fe200078e0203 */
[----:B------:R-:W-:-:S02]  /*03e0*/  LEA R2, P5, R4, UR40, 0x1 ;  /* 0x0000002804027c11 */ /* 0x000fc4000f8a08ff */
[----:B------:R-:W-:Y:S02]  /*03f0*/  ISETP.GE.U32.AND P6, PT, R21, UR44, PT ;  /* 0x0000002c15007c0c */ /* 0x000fe4000bfc6070 */
[----:B------:R-:W-:Y:S02]  /*0400*/  ISETP.GE.AND.EX P2, PT, RZ, UR45, PT, P2 ;  /* 0x0000002dff007c0c */ /* 0x000fe4000bf46320 */
        /* <DEDUP_REMOVED lines=26> */
[----:B0-----:R-:W-:Y:S01]  /*05b0*/  MOV R28, 0xff800000 ;  /* 0xff800000001c7802 */ /* 0x001fe20000000f00 */
[----:B------:R-:W-:Y:S01]  /*05c0*/  IMAD.MOV.U32 R26, RZ, RZ, -0x800000 ;  /* 0xff800000ff1a7424 */ /* 0x000fe200078e00ff */
[----:B------:R-:W-:Y:S01]  /*05d0*/  MOV R10, 0xff800000 ;  /* 0xff800000000a7802 */ /* 0x000fe20000000f00 */
[----:B------:R-:W-:Y:S01]  /*05e0*/  UMOV UR4, 0xffffffff ;  /* 0xffffffff00047882 */ /* 0x000fe20000000000 */
[----:B--2---:R-:W-:-:S05]  /*05f0*/  @!P0 HADD2.F32 R32, -RZ, R4.H0_H0 ;  /* 0x20000004ff208230 */ /* 0x004fca0000004100 */
[----:B------:R-:W-:Y:S01]  /*0600*/  @!P0 FMNMX R13, R32, -INF , !PT ;  /* 0xff800000200d8809 */ /* 0x000fe20007800000 */
[----:B---3--:R-:W-:Y:S01]  /*0610*/  @!P1 HADD2.F32 R30, -RZ, R0.H0_H0 ;  /* 0x20000000ff1e9230 */ /* 0x008fe20000004100 */
[----:B------:R-:W-:-:S04]  /*0620*/  MOV R4, 0xff800000 ;  /* 0xff80000000047802 */ /* 0x000fc80000000f00 */
[----:B------:R-:W-:Y:S01]  /*0630*/  @!P1 FMNMX R13, R13, R30, !PT ;  /* 0x0000001e0d0d9209 */ /* 0x000fe20007800000 */
[----:B----4-:R-:W-:-:S05]  /*0640*/  @!P4 HADD2.F32 R28, -RZ, R5.H0_H0 ;  /* 0x20000005ff1cc230 */ /* 0x010fca0000004100 */
[----:B------:R-:W-:Y:S01]  /*0650*/  @!P4 FMNMX R13, R13, R28, !PT ;  /* 0x0000001c0d0dc209 */ /* 0x000fe20007800000 */
[----:B-----5:R-:W-:Y:S01]  /*0660*/  @!P3 HADD2.F32 R4, -RZ, R6.H0_H0 ;  /* 0x20000006ff04b230 */ /* 0x020fe20000004100 */
[----:B------:R-:W-:Y:S01]  /*0670*/  MOV R6, 0xff800000 ;  /* 0xff80000000067802 */ /* 0x000fe20000000f00 */
[----:B------:R-:W-:-:S03]  /*0680*/  @!P2 HADD2.F32 R26, -RZ, R7.H0_H0 ;  /* 0x20000007ff1aa230 */ /* 0x000fc60000004100 */
        /* <DEDUP_REMOVED lines=32> */
[----:B------:R-:W-:Y:S01]  /*0890*/  FADD R13, R11, -12583039 ;  /* 0xcb40007f0b0d7421 */ /* 0x000fe20000000000 */
[----:B------:R-:W-:Y:S01]  /*08a0*/  FFMA.SAT R12, R4, R5, 0.5 ;  /* 0x3f000000040c7423 */ /* 0x000fe20000002005 */
[----:B------:R-:W-:-:S02]  /*08b0*/  IMAD.SHL.U32 R2, R2, 0x800000, RZ ;  /* 0x0080000002027824 */ /* 0x000fc400078e00ff */
        /* <DEDUP_REMOVED lines=10> */
[----:B------:R-:W-:Y:S01]  /*0960*/  SHF.L.U32 R3, R3, 0x17, RZ ;  /* 0x0000001703037819 */ /* 0x000fe200000006ff */
        /* <DEDUP_REMOVED lines=32> */
[----:B0-----:R-:W-:-:S07]  /*0b70*/  IMAD.SHL.U32 R27, R4, 0x800000, RZ ;  /* 0x00800000041b7824 */ /* 0x001fce00078e00ff */
[----:B------:R-:W0:Y:S01]  /*0b80*/  MUFU.EX2 R14, R29 ;  /* 0x0000001d000e7308 */ /* 0x000e220000000800 */
[----:B-1----:R-:W-:Y:S01]  /*0b90*/  FMUL R4, R12, R13 ;  /* 0x0000000d0c047220 */ /* 0x002fe20000400000 */
[----:B------:R-:W-:-:S03]  /*0ba0*/  SHF.L.U32 R12, R5, 0x17, RZ ;  /* 0x00000017050c7819 */ /* 0x000fc600000006ff */
        /* <DEDUP_REMOVED lines=16> */
.L_x_12475:
        /* <DEDUP_REMOVED lines=12> */
[----:B0-----:R-:W-:Y:S05]  /*0d70*/  CALL.REL.NOINC `($__internal_230_$__cuda_sm3x_div_rn_noftz_f32_slowpath) ;  /* 0x00000010006c7944 */ /* 0x001fea0003c00000 */
[----:B------:R-:W-:-:S07]  /*0d80*/  MOV R12, R0 ;  /* 0x00000000000c7202 */ /* 0x000fce0000000f00 */
.L_x_12450:
[----:B------:R-:W-:Y:S05]  /*0d90*/  BSYNC.RECONVERGENT B1 ;  /* 0x0000000000017941 */ /* 0x000fea0003800200 */
.L_x_12449:
        /* <DEDUP_REMOVED lines=12> */
[----:B0-----:R-:W-:Y:S05]  /*0e60*/  CALL.REL.NOINC `($__internal_230_$__cuda_sm3x_div_rn_noftz_f32_slowpath) ;  /* 0x0000001000307944 */ /* 0x001fea0003c00000 */
[----:B------:R-:W-:-:S07]  /*0e70*/  MOV R13, R0 ;  /* 0x00000000000d7202 */ /* 0x000fce0000000f00 */
.L_x_12452:
[----:B------:R-:W-:Y:S05]  /*0e80*/  BSYNC.RECONVERGENT B1 ;  /* 0x0000000000017941 */ /* 0x000fea0003800200 */
.L_x_12451:
        /* <DEDUP_REMOVED lines=14> */
.L_x_12454:
[----:B------:R-:W-:Y:S05]  /*0f70*/  BSYNC.RECONVERGENT B1 ;  /* 0x0000000000017941 */ /* 0x000fea0003800200 */
.L_x_12453:
        /* <DEDUP_REMOVED lines=14> */
.L_x_12456:
[----:B------:R-:W-:Y:S05]  /*1060*/  BSYNC.RECONVERGENT B1 ;  /* 0x0000000000017941 */ /* 0x000fea0003800200 */
.L_x_12455:
        /* <DEDUP_REMOVED lines=14> */
.L_x_12458:
[----:B------:R-:W-:Y:S05]  /*1150*/  BSYNC.RECONVERGENT B1 ;  /* 0x0000000000017941 */ /* 0x000fea0003800200 */
.L_x_12457:
        /* <DEDUP_REMOVED lines=14> */
.L_x_12460:
[----:B------:R-:W-:Y:S05]  /*1240*/  BSYNC.RECONVERGENT B1 ;  /* 0x0000000000017941 */ /* 0x000fea0003800200 */
.L_x_12459:
        /* <DEDUP_REMOVED lines=13> */
.L_x_12462:
[----:B------:R-:W-:Y:S05]  /*1320*/  BSYNC.RECONVERGENT B1 ;  /* 0x0000000000017941 */ /* 0x000fea0003800200 */
.L_x_12461:
        /* <DEDUP_REMOVED lines=10> */
[----:B------:R-:W-:Y:S01]  /*13d0*/  ISETP.GE.U32.AND P4, PT, R23, UR44, PT ;  /* 0x0000002c17007c0c */ /* 0x000fe2000bf86070 */
[----:B------:R-:W-:Y:S01]  /*13e0*/  IMAD.IADD R3, R3, 0x1, R5 ;  /* 0x0000000103037824 */ /* 0x000fe200078e0205 */
[----:B------:R-:W-:Y:S02]  /*13f0*/  LEA R4, P2, R2, UR36, 0x1 ;  /* 0x0000002402047c11 */ /* 0x000fe4000f8408ff */
[----:B------:R-:W-:Y:S02]  /*1400*/  ISETP.GE.U32.AND P6, PT, R22, UR44, PT ;  /* 0x0000002c16007c0c */ /* 0x000fe4000bfc6070 */
[----:B------:R-:W-:Y:S02]  /*1410*/  LEA.HI.X R5, R2, UR37, R3, 0x1, P2 ;  /* 0x0000002502057c11 */ /* 0x000fe400090f0c03 */
[----:B------:R-:W-:Y:S02]  /*1420*/  ISETP.GE.U32.AND P2, PT, R21, UR44, PT ;  /* 0x0000002c15007c0c */ /* 0x000fe4000bf46070 */
[----:B------:R-:W-:-:S02]  /*1430*/  ISETP.GE.U32.AND P5, PT, R20, UR44, PT ;  /* 0x0000002c14007c0c */ /* 0x000fc4000bfa6070 */
[----:B------:R-:W-:Y:S02]  /*1440*/  @!P0 F2FP.F16.F32.PACK_AB R12, RZ, R12 ;  /* 0x0000000cff0c823e */ /* 0x000fe400000000ff */
        /* <DEDUP_REMOVED lines=36> */
.L_x_12447:
[----:B------:R-:W-:Y:S05]  /*1690*/  EXIT ;  /* 0x000000000000794d */ /* 0x000fea0003800000 */
.L_x_12448:
[----:B------:R-:W-:Y:S01]  /*16a0*/  BSSY B1, `(.L_x_12464) ;  /* 0x0000007000017945 */ /* 0x000fe20003800000 */
[----:B------:R-:W-:Y:S01]  /*16b0*/  MOV R12, 0x10 ;  /* 0x00000010000c7802 */ /* 0x000fe20000000f00 */
[----:B------:R-:W-:Y:S01]  /*16c0*/  IMAD.MOV.U32 R15, RZ, RZ, -0x1 ;  /* 0xffffffffff0f7424 */ /* 0x000fe200078e00ff */
[----:B------:R-:W-:-:S07]  /*16d0*/  MOV R11, 0x1f ;  /* 0x0000001f000b7802 */ /* 0x000fce0000000f00 */
[----:B------:R-:W-:Y:S05]  /*16e0*/  WARPSYNC.COLLECTIVE R15, `(.L_x_12465) ;  /* 0x000000000f087348 */ /* 0x000fea0003c00000 */
[----:B------:R0:W1:Y:S02]  /*16f0*/  SHFL.BFLY P6, R14, R13, R12, R11 ;  /* 0x0c00000c0d0e7389 */ /* 0x00006400000c000b */
[----:B01----:R-:W-:Y:S05]  /*1700*/  ENDCOLLECTIVE ;  /* 0x000000000000791b */ /* 0x003fea0003800000 */
.L_x_12465:
[----:B------:R-:W-:Y:S05]  /*1710*/  BSYNC B1 ;  /* 0x0000000000017941 */ /* 0x000fea0003800000 */
.L_x_12464:
[----:B------:R-:W-:Y:S01]  /*1720*/  HFMA2 R11, -RZ, RZ, 0, 1.847743988037109375e-06 ;  /* 0x0000001fff0b7431 */ /* 0x000fe200000001ff */
[----:B------:R-:W-:Y:S01]  /*1730*/  FMNMX R13, R14, R13, !PT ;  /* 0x0000000d0e0d7209 */ /* 0x000fe20007800000 */
[----:B------:R-:W-:Y:S01]  /*1740*/  IMAD.MOV.U32 R15, RZ, RZ, -0x1 ;  /* 0xffffffffff0f7424 */ /* 0x000fe200078e00ff */
[----:B------:R-:W-:-:S07]  /*1750*/  MOV R12, 0x8 ;  /* 0x00000008000c7802 */ /* 0x000fce0000000f00 */
[----:B------:R-:W-:Y:S05]  /*1760*/  WARPSYNC.COLLECTIVE R15, `(.L_x_12466) ;  /* 0x000000000f087348 */ /* 0x000fea0003c00000 */
[----:B------:R0:W1:Y:S02]  /*1770*/  SHFL.BFLY P6, R14, R13, R12, R11 ;  /* 0x0c00000c0d0e7389 */ /* 0x00006400000c000b */
[----:B01----:R-:W-:Y:S05]  /*1780*/  ENDCOLLECTIVE ;  /* 0x000000000000791b */ /* 0x003fea0003800000 */
.L_x_12466:
[----:B------:R-:W-:Y:S01]  /*1790*/  HFMA2 R12, -RZ, RZ, 0, 2.384185791015625e-07 ;  /* 0x00000004ff0c7431 */ /* 0x000fe200000001ff */
[----:B------:R-:W-:-:S04]  /*17a0*/  FMNMX R0, R13, R14, !PT ;  /* 0x0000000e0d007209 */ /* 0x000fc80007800000 */
[----:B------:R-:W-:-:S07]  /*17b0*/  MOV R13, R0 ;  /* 0x00000000000d7202 */ /* 0x000fce0000000f00 */
[----:B------:R-:W-:Y:S05]  /*17c0*/  WARPSYNC.COLLECTIVE R15, `(.L_x_12467) ;  /* 0x000000000f087348 */ /* 0x000fea0003c00000 */
[----:B------:R0:W1:Y:S02]  /*17d0*/  SHFL.BFLY P6, R14, R13, R12, R11 ;  /* 0x0c00000c0d0e7389 */ /* 0x00006400000c000b */
[----:B01----:R-:W-:Y:S05]  /*17e0*/  ENDCOLLECTIVE ;  /* 0x000000000000791b */ /* 0x003fea0003800000 */
.L_x_12467:
[----:B------:R-:W-:Y:S02]  /*17f0*/  MOV R12, 0x2 ;  /* 0x00000002000c7802 */ /* 0x000fe40000000f00 */
[----:B------:R-:W-:-:S05]  /*1800*/  FMNMX R2, R0, R14, !PT ;  /* 0x0000000e00027209 */ /* 0x000fca0007800000 */
[----:B------:R-:W-:-:S07]  /*1810*/  IMAD.MOV.U32 R13, RZ, RZ, R2 ;  /* 0x000000ffff0d7224 */ /* 0x000fce00078e0002 */
[----:B------:R-:W-:Y:S05]  /*1820*/  WARPSYNC.COLLECTIVE R15, `(.L_x_12468) ;  /* 0x000000000f087348 */ /* 0x000fea0003c00000 */
[----:B------:R0:W1:Y:S02]  /*1830*/  SHFL.BFLY P6, R14, R13, R12, R11 ;  /* 0x0c00000c0d0e7389 */ /* 0x00006400000c000b */
[----:B01----:R-:W-:Y:S05]  /*1840*/  ENDCOLLECTIVE ;  /* 0x000000000000791b */ /* 0x003fea0003800000 */
.L_x_12468:
[----:B------:R-:W-:Y:S01]  /*1850*/  IMAD.MOV.U32 R12, RZ, RZ, 0x1 ;  /* 0x00000001ff0c7424 */ /* 0x000fe200078e00ff */
[----:B------:R-:W-:-:S04]  /*1860*/  FMNMX R3, R2, R14, !PT ;  /* 0x0000000e02037209 */ /* 0x000fc80007800000 */
[----:B------:R-:W-:-:S07]  /*1870*/  MOV R13, R3 ;  /* 0x00000003000d7202 */ /* 0x000fce0000000f00 */
[----:B------:R-:W-:Y:S05]  /*1880*/  WARPSYNC.COLLECTIVE R15, `(.L_x_12469) ;  /* 0x000000000f087348 */ /* 0x000fea0003c00000 */
[----:B------:R0:W1:Y:S02]  /*1890*/  SHFL.BFLY P6, R14, R13, R12, R11 ;  /* 0x0c00000c0d0e7389 */ /* 0x00006400000c000b */
[----:B01----:R-:W-:Y:S05]  /*18a0*/  ENDCOLLECTIVE ;  /* 0x000000000000791b */ /* 0x003fea0003800000 */
.L_x_12469:
        /* <DEDUP_REMOVED lines=9> */
[----:B------:R-:W-:-:S05]  /*1940*/  HFMA2 R10, -RZ, RZ, 0.96630859375, -0.0022525787353515625 ;  /* 0x3bbb989dff0a7431 */ /* 0x000fca00000001ff */
        /* <DEDUP_REMOVED lines=50> */
[----:B------:R-:W-:Y:S01]  /*1c70*/  SHF.L.U32 R6, R12, 0x17, RZ ;  /* 0x000000170c067819 */ /* 0x000fe200000006ff */
[----:B------:R-:W-:Y:S01]  /*1c80*/  IMAD.SHL.U32 R7, R15, 0x800000, RZ ;  /* 0x008000000f077824 */ /* 0x000fe200078e00ff */
[----:B------:R-:W-:Y:S01]  /*1c90*/  MOV R15, 0xffffffff ;  /* 0xffffffff000f7802 */ /* 0x000fe20000000f00 */
[----:B------:R-:W1:Y:S01]  /*1ca0*/  MUFU.EX2 R13, R13 ;  /* 0x0000000d000d7308 */ /* 0x000e620000000800 */
[----:B------:R-:W-:Y:S01]  /*1cb0*/  FADD R12, R11, R2 ;  /* 0x000000020b0c7221 */ /* 0x000fe20000000000 */
[----:B0-----:R-:W-:-:S03]  /*1cc0*/  FMUL R5, R5, R14 ;  /* 0x0000000e05057220 */ /* 0x001fc60000400000 */
[----:B------:R-:W-:-:S03]  /*1cd0*/  FADD R11, R12, R3 ;  /* 0x000000030c0b7221 */ /* 0x000fc60000000000 */
[----:B------:R-:W0:Y:S01]  /*1ce0*/  MUFU.EX2 R10, R10 ;  /* 0x0000000a000a7308 */ /* 0x000e220000000800 */
[----:B------:R-:W-:-:S04]  /*1cf0*/  FADD R12, R11, R4 ;  /* 0x000000040b0c7221 */ /* 0x000fc80000000000 */
[----:B------:R-:W-:Y:S01]  /*1d00*/  FADD R11, R12, R5 ;  /* 0x000000050c0b7221 */ /* 0x000fe20000000000 */
[----:B-1----:R-:W-:-:S04]  /*1d10*/  FMUL R6, R6, R13 ;  /* 0x0000000d06067220 */ /* 0x002fc80000400000 */
[----:B------:R-:W-:Y:S01]  /*1d20*/  FADD R12, R11, R6 ;  /* 0x000000060b0c7221 */ /* 0x000fe20000000000 */
[----:B------:R-:W-:Y:S01]  /*1d30*/  MOV R11, 0x1f ;  /* 0x0000001f000b7802 */ /* 0x000fe20000000f00 */
[----:B0-----:R-:W-:-:S04]  /*1d40*/  FMUL R7, R7, R10 ;  /* 0x0000000a07077220 */ /* 0x001fc80000400000 */
[----:B------:R-:W-:Y:S01]  /*1d50*/  FADD R13, R12, R7 ;  /* 0x000000070c0d7221 */ /* 0x000fe20000000000 */
[----:B------:R-:W-:-:S07]  /*1d60*/  HFMA2 R12, -RZ, RZ, 0, 9.5367431640625e-07 ;  /* 0x00000010ff0c7431 */ /* 0x000fce00000001ff */
[----:B------:R-:W-:Y:S05]  /*1d70*/  WARPSYNC.COLLECTIVE R15, `(.L_x_12470) ;  /* 0x000000000f087348 */ /* 0x000fea0003c00000 */
[----:B------:R0:W1:Y:S02]  /*1d80*/  SHFL.BFLY P6, R14, R13, R12, R11 ;  /* 0x0c00000c0d0e7389 */ /* 0x00006400000c000b */
[----:B01----:R-:W-:Y:S05]  /*1d90*/  ENDCOLLECTIVE ;  /* 0x000000000000791b */ /* 0x003fea0003800000 */
.L_x_12470:
[----:B------:R-:W-:Y:S02]  /*1da0*/  HFMA2 R12, -RZ, RZ, 0, 4.76837158203125e-07 ;  /* 0x00000008ff0c7431 */ /* 0x000fe400000001ff */
[----:B------:R-:W-:-:S04]  /*1db0*/  FADD R10, R13, R14 ;  /* 0x0000000e0d0a7221 */ /* 0x000fc80000000000 */
[----:B------:R-:W-:-:S07]  /*1dc0*/  IMAD.MOV.U32 R13, RZ, RZ, R10 ;  /* 0x000000ffff0d7224 */ /* 0x000fce00078e000a */
[----:B------:R-:W-:Y:S05]  /*1dd0*/  WARPSYNC.COLLECTIVE R15, `(.L_x_12471) ;  /* 0x000000000f087348 */ /* 0x000fea0003c00000 */
[----:B------:R0:W1:Y:S02]  /*1de0*/  SHFL.BFLY P6, R14, R13, R12, R11 ;  /* 0x0c00000c0d0e7389 */ /* 0x00006400000c000b */
[----:B01----:R-:W-:Y:S05]  /*1df0*/  ENDCOLLECTIVE ;  /* 0x000000000000791b */ /* 0x003fea0003800000 */
.L_x_12471:
[----:B------:R-:W-:Y:S02]  /*1e00*/  HFMA2 R12, -RZ, RZ, 0, 2.384185791015625e-07 ;  /* 0x00000004ff0c7431 */ /* 0x000fe400000001ff */
[----:B------:R-:W-:-:S05]  /*1e10*/  FADD R26, R10, R14 ;  /* 0x0000000e0a1a7221 */ /* 0x000fca0000000000 */
[----:B------:R-:W-:-:S07]  /*1e20*/  MOV R13, R26 ;  /* 0x0000001a000d7202 */ /* 0x000fce0000000f00 */
[----:B------:R-:W-:Y:S05]  /*1e30*/  WARPSYNC.COLLECTIVE R15, `(.L_x_12472) ;  /* 0x000000000f087348 */ /* 0x000fea0003c00000 */
[----:B------:R0:W1:Y:S02]  /*1e40*/  SHFL.BFLY P6, R14, R13, R12, R11 ;  /* 0x0c00000c0d0e7389 */ /* 0x00006400000c000b */
[----:B01----:R-:W-:Y:S05]  /*1e50*/  ENDCOLLECTIVE ;  /* 0x000000000000791b */ /* 0x003fea0003800000 */
.L_x_12472:
[----:B------:R-:W-:Y:S01]  /*1e60*/  MOV R12, 0x2 ;  /* 0x00000002000c7802 */ /* 0x000fe20000000f00 */
[----:B------:R-:W-:-:S04]  /*1e70*/  FADD R27, R26, R14 ;  /* 0x0000000e1a1b7221 */ /* 0x000fc80000000000 */
[----:B------:R-:W-:-:S07]  /*1e80*/  IMAD.MOV.U32 R13, RZ, RZ, R27 ;  /* 0x000000ffff0d7224 */ /* 0x000fce00078e001b */
[----:B------:R-:W-:Y:S05]  /*1e90*/  WARPSYNC.COLLECTIVE R15, `(.L_x_12473) ;  /* 0x000000000f087348 */ /* 0x000fea0003c00000 */
[----:B------:R0:W1:Y:S02]  /*1ea0*/  SHFL.BFLY P6, R14, R13, R12, R11 ;  /* 0x0c00000c0d0e7389 */ /* 0x00006400000c000b */
[----:B01----:R-:W-:Y:S05]  /*1eb0*/  ENDCOLLECTIVE ;  /* 0x000000000000791b */ /* 0x003fea0003800000 */
.L_x_12473:
[----:B------:R-:W-:Y:S02]  /*1ec0*/  HFMA2 R12, -RZ, RZ, 0, 5.9604644775390625e-08 ;  /* 0x00000001ff0c7431 */ /* 0x000fe400000001ff */
[----:B------:R-:W-:-:S05]  /*1ed0*/  FADD R28, R27, R14 ;  /* 0x0000000e1b1c7221 */ /* 0x000fca0000000000 */
[----:B------:R-:W-:-:S07]  /*1ee0*/  MOV R13, R28 ;  /* 0x0000001c000d7202 */ /* 0x000fce0000000f00 */
[----:B------:R-:W-:Y:S05]  /*1ef0*/  WARPSYNC.COLLECTIVE R15, `(.L_x_12474) ;  /* 0x000000000f087348 */ /* 0x000fea0003c00000 */
[----:B------:R0:W1:Y:S02]  /*1f00*/  SHFL.BFLY P6, R14, R13, R12, R11 ;  /* 0x0c00000c0d0e7389 */ /* 0x00006400000c000b */
[----:B01----:R-:W-:Y:S05]  /*1f10*/  ENDCOLLECTIVE ;  /* 0x000000000000791b */ /* 0x003fea0003800000 */
.L_x_12474:
[----:B------:R-:W-:Y:S05]  /*1f20*/  BRA `(.L_x_12475) ;  /* 0xffffffec00607947 */ /* 0x000fea000383ffff */
        .weak           $__internal_230_$__cuda_sm3x_div_rn_noftz_f32_slowpath
        .type           $__internal_230_$__cuda_sm3x_div_rn_noftz_f32_slowpath,@function
        .size           $__internal_230_$__cuda_sm3x_div_rn_noftz_f32_slowpath,(.L_x_25682 - $__internal_230_$__cuda_sm3x_div_rn_noftz_f32_slowpath)
$__internal_230_$__cuda_sm3x_div_rn_noftz_f32_slowpath:
        /* <DEDUP_REMOVED lines=34> */
.L_x_12477:
        /* <DEDUP_REMOVED lines=36> */
[----:B------:R-:W-:Y:S01]  /*2390*/  ISETP.NE.AND P2, PT, R32, RZ, PT ;  /* 0x000000ff2000720c */ /* 0x000fe20003f45270 */
[----:B------:R-:W-:Y:S01]  /*23a0*/  IMAD.MOV R32, RZ, RZ, -R32 ;  /* 0x000000ffff207224 */ /* 0x000fe200078e0a20 */
[----:B------:R-:W-:-:S02]  /*23b0*/  SHF.L.U32 R30, R33, R30, RZ ;  /* 0x0000001e211e7219 */ /* 0x000fc400000006ff */
[----:B------:R-:W-:Y:S02]  /*23c0*/  FSETP.NEU.FTZ.AND P1, PT, R28, R11, PT ;  /* 0x0000000b1c00720b */ /* 0x000fe40003f3d000 */
[----:B------:R-:W-:Y:S02]  /*23d0*/  SEL R28, R32, RZ, P3 ;  /* 0x000000ff201c7207 */ /* 0x000fe40001800000 */
[----:B------:R-:W-:Y:S02]  /*23e0*/  ISETP.NE.AND P2, PT, R30, RZ, P2 ;  /* 0x000000ff1e00720c */ /* 0x000fe40001745270 */
[----:B------:R-:W-:Y:S02]  /*23f0*/  SHF.R.U32.HI R28, RZ, R28, R33 ;  /* 0x0000001cff1c7219 */ /* 0x000fe40000011621 */
[----:B------:R-:W-:Y:S02]  /*2400*/  PLOP3.LUT P1, PT, P1, P2, PT, 0xf8, 0x8f ;  /* 0x00000000008f781c */ /* 0x000fe40000f25f70 */
[----:B------:R-:W-:-:S02]  /*2410*/  SHF.R.U32.HI R30, RZ, 0x1, R28 ;  /* 0x00000001ff1e7819 */ /* 0x000fc4000001161c */
[----:B------:R-:W-:-:S04]  /*2420*/  SEL R11, RZ, 0x1, !P1 ;  /* 0x00000001ff0b7807 */ /* 0x000fc80004800000 */
[----:B------:R-:W-:-:S04]  /*2430*/  LOP3.LUT R11, R11, 0x1, R30, 0xf8, !PT ;  /* 0x000000010b0b7812 */ /* 0x000fc800078ef81e */
[----:B------:R-:W-:-:S04]  /*2440*/  LOP3.LUT R11, R11, R28, RZ, 0xc0, !PT ;  /* 0x0000001c0b0b7212 */ /* 0x000fc800078ec0ff */
[----:B------:R-:W-:-:S04]  /*2450*/  IADD3 R11, PT, PT, R30, R11, RZ ;  /* 0x0000000b1e0b7210 */ /* 0x000fc80007ffe0ff */
[----:B------:R-:W-:Y:S01]  /*2460*/  LOP3.LUT R0, R11, R0, RZ, 0xfc, !PT ;  /* 0x000000000b007212 */ /* 0x000fe200078efcff */
[----:B------:R-:W-:Y:S06]  /*2470*/  BRA `(.L_x_12485) ;  /* 0x0000000000107947 */ /* 0x000fec0003800000 */
.L_x_12484:
[----:B------:R-:W-:-:S04]  /*2480*/  LOP3.LUT R0, R0, 0x80000000, RZ, 0xc0, !PT ;  /* 0x8000000000007812 */ /* 0x000fc800078ec0ff */
[----:B------:R-:W-:Y:S01]  /*2490*/  LOP3.LUT R0, R0, 0x7f800000, RZ, 0xfc, !PT ;  /* 0x7f80000000007812 */ /* 0x000fe200078efcff */
[----:B------:R-:W-:Y:S06]  /*24a0*/  BRA `(.L_x_12485) ;  /* 0x0000000000047947 */ /* 0x000fec0003800000 */
.L_x_12483:
[----:B------:R-:W-:-:S07]  /*24b0*/  LEA R0, R33, R0, 0x17 ;  /* 0x0000000021007211 */ /* 0x000fce00078eb8ff */
.L_x_12485:
[----:B------:R-:W-:Y:S05]  /*24c0*/  BSYNC.RECONVERGENT B3 ;  /* 0x0000000000037941 */ /* 0x000fea0003800200 */
.L_x_12482:
[----:B------:R-:W-:Y:S05]  /*24d0*/  BRA `(.L_x_12486) ;  /* 0x0000000000207947 */ /* 0x000fea0003800000 */
.L_x_12481:
[----:B------:R-:W-:-:S04]  /*24e0*/  LOP3.LUT R0, R11, 0x80000000, R0, 0x48, !PT ;  /* 0x800000000b007812 */ /* 0x000fc800078e4800 */
[----:B------:R-:W-:Y:S01]  /*24f0*/  LOP3.LUT R0, R0, 0x7f800000, RZ, 0xfc, !PT ;  /* 0x7f80000000007812 */ /* 0x000fe200078efcff */
[----:B------:R-:W-:Y:S06]  /*2500*/  BRA `(.L_x_12486) ;  /* 0x0000000000147947 */ /* 0x000fec0003800000 */
.L_x_12480:
[----:B------:R-:W-:Y:S01]  /*2510*/  LOP3.LUT R0, R11, 0x80000000, R0, 0x48, !PT ;  /* 0x800000000b007812 */ /* 0x000fe200078e4800 */
[----:B------:R-:W-:Y:S06]  /*2520*/  BRA `(.L_x_12486) ;  /* 0x00000000000c7947 */ /* 0x000fec0003800000 */
.L_x_12479:
[----:B------:R-:W0:Y:S01]  /*2530*/  MUFU.RSQ R0, -QNAN ;  /* 0xffc0000000007908 */ /* 0x000e220000001400 */
[----:B------:R-:W-:Y:S05]  /*2540*/  BRA `(.L_x_12486) ;  /* 0x0000000000047947 */ /* 0x000fea0003800000 */
.L_x_12478:
[----:B------:R-:W-:-:S07]  /*2550*/  FADD.FTZ R0, R0, R11 ;  /* 0x0000000b00007221 */ /* 0x000fce0000010000 */
.L_x_12486:
[----:B------:R-:W-:Y:S05]  /*2560*/  BSYNC.RECONVERGENT B2 ;  /* 0x0000000000027941 */ /* 0x000fea0003800200 */
.L_x_12476:
[----:B------:R-:W-:-:S04]  /*2570*/  HFMA2 R11, -RZ, RZ, 0, 0 ;  /* 0x00000000ff0b7431 */ /* 0x000fc800000001ff */
[----:B0-----:R-:W-:Y:S05]  /*2580*/  RET.REL.NODEC R10 `(_Z15SoftmaxWarpImplI10DirectLoadI6__halffE11DirectStoreIfS1_EfLi1ELi7ELi32ELi1ELb1EL9Algorithm0EEvT_T0_ll) ;  /* 0xffffffd80a9c7950 */ /* 0x001fea0003c3ffff */
.L_x_12487:
        /* <DEDUP_REMOVED lines=15> */
.L_x_25682:


//--------------------- .text._Z15SoftmaxWarpImplI10DirectLoadI6__halffE11DirectStoreIfS1_EfLi1ELi7ELi32ELi1ELb0EL9Algorithm0EEvT_T0_ll --------------------------
	.section	.text._Z15SoftmaxWarpImplI10DirectLoadI6__halffE11DirectStoreIfS1_EfLi1ELi7ELi32ELi1ELb0EL9Algorithm0EEvT_T0_ll,"ax",@progbits
	.align	128
        .global         _Z15SoftmaxWarpImplI10DirectLoadI6__halffE11DirectStoreIfS1_EfLi1ELi7ELi32ELi1ELb0EL9Algorithm0EEvT_T0_ll
        .type           _Z15SoftmaxWarpImplI10DirectLoadI6__halffE11DirectStoreIfS1_EfLi1ELi7ELi32ELi1ELb0EL9Algorithm0EEvT_T0_ll,@function
        .size           _Z15SoftmaxWarpImplI10DirectLoadI6__halffE11DirectStoreIfS1_EfLi1ELi7ELi32ELi1ELb0EL9Algorithm0EEvT_T0_ll,(.L_x_25683 - _Z15SoftmaxWarpImplI10DirectLoadI6__halffE11DirectStoreIfS1_EfLi1ELi7ELi32ELi1ELb0EL9Algorithm0EEvT_T0_ll)
        .other          _Z15SoftmaxWarpImplI10DirectLoadI6__halffE11DirectStoreIfS1_EfLi1ELi7ELi32ELi1ELb0EL9Algorithm0EEvT_T0_ll,@"STO_CUDA_ENTRY STV_DEFAULT"
_Z15SoftmaxWarpImplI10DirectLoadI6__halffE11DirectStoreIfS1_EfLi1ELi7ELi32ELi1ELb0EL9Algorithm0EEvT_T0_ll:
.text._Z15SoftmaxWarpImplI10DirectLoadI6__halffE11DirectStoreIfS1_EfLi1ELi7ELi32ELi1ELb0EL9Algorithm0EEvT_T0_ll:
        /* <DEDUP_REMOVED lines=24> */
.L_x_12488:
        /* <DEDUP_REMOVED lines=13> */
.L_x_12504:
        /* <DEDUP_REMOVED lines=108> */
[----:B------:R-:W-:Y:S01]  /*0910*/  SHF.L.U32 R21, R4, 0x17, RZ ;  /* 0x0000001704157819 */ /* 0x000fe200000006ff */
[----:B------:R-:W-:Y:S01]  /*0920*/  FADD R15, R5, R0 ;  /* 0x00000000050f7221 */ /* 0x000fe20000000000 */
[----:B------:R-:W1:Y:S01]  /*0930*/  MUFU.EX2 R3, R24 ;  /* 0x0000001800037308 */ /* 0x000e620000000800 */
[----:B------:R-:W-:Y:S01]  /*0940*/  SHF.L.U32 R4, R13, 0x17, RZ ;  /* 0x000000170d047819 */ /* 0x000fe200000006ff */
[----:B------:R-:W-:-:S02]  /*0950*/  IMAD.SHL.U32 R13, R12, 0x800000, RZ ;  /* 0x008000000c0d7824 */ /* 0x000fc400078e00ff */
[----:B--2---:R-:W-:Y:S01]  /*0960*/  FMUL R5, R21, R14 ;  /* 0x0000000e15057220 */ /* 0x004fe20000400000 */
[----:B------:R-:W-:Y:S01]  /*0970*/  FADD R14, R15, R6 ;  /* 0x000000060f0e7221 */ /* 0x000fe20000000000 */
        /* <DEDUP_REMOVED lines=18> */
.L_x_12516:
        /* <DEDUP_REMOVED lines=12> */
[----:B01----:R-:W-:Y:S05]  /*0b60*/  CALL.REL.NOINC `($__internal_231_$__cuda_sm3x_div_rn_noftz_f32_slowpath) ;  /* 0x0000001000347944 */ /* 0x003fea0003c00000 */
[----:B------:R-:W-:-:S07]  /*0b70*/  MOV R12, R7 ;  /* 0x00000007000c7202 */ /* 0x000fce0000000f00 */
.L_x_12491:
[----:B------:R-:W-:Y:S05]  /*0b80*/  BSYNC.RECONVERGENT B0 ;  /* 0x0000000000007941 */ /* 0x000fea0003800200 */
.L_x_12490:
        /* <DEDUP_REMOVED lines=12> */
[----:B01----:R-:W-:Y:S05]  /*0c50*/  CALL.REL.NOINC `($__internal_231_$__cuda_sm3x_div_rn_noftz_f32_slowpath) ;  /* 0x0000000c00f87944 */ /* 0x003fea0003c00000 */
[----:B------:R-:W-:-:S07]  /*0c60*/  MOV R13, R7 ;  /* 0x00000007000d7202 */ /* 0x000fce0000000f00 */
.L_x_12493:
[----:B------:R-:W-:Y:S05]  /*0c70*/  BSYNC.RECONVERGENT B0 ;  /* 0x0000000000007941 */ /* 0x000fea0003800200 */
.L_x_12492:
        /* <DEDUP_REMOVED lines=12> */
[----:B01----:R-:W-:Y:S05]  /*0d40*/  CALL.REL.NOINC `($__internal_231_$__cuda_sm3x_div_rn_noftz_f32_slowpath) ;  /* 0x0000000c00bc7944 */ /* 0x003fea0003c00000 */
[----:B------:R-:W-:-:S07]  /*0d50*/  MOV R0, R7 ;  /* 0x0000000700007202 */ /* 0x000fce0000000f00 */
.L_x_12495:
[----:B------:R-:W-:Y:S05]  /*0d60*/  BSYNC.RECONVERGENT B0 ;  /* 0x0000000000007941 */ /* 0x000fea0003800200 */
.L_x_12494:
        /* <DEDUP_REMOVED lines=14> */
.L_x_12497:
[----:B------:R-:W-:Y:S05]  /*0e50*/  BSYNC.RECONVERGENT B0 ;  /* 0x0000000000007941 */ /* 0x000fea0003800200 */
.L_x_12496:
        /* <DEDUP_REMOVED lines=13> */
[----:B------:R-:W-:-:S07]  /*0f30*/  IMAD.MOV.U32 R5, RZ, RZ, R7 ;  /* 0x000000ffff057224 */ /* 0x000fce00078e0007 */
.L_x_12499:
[----:B------:R-:W-:Y:S05]  /*0f40*/  BSYNC.RECONVERGENT B0 ;  /* 0x0000000000007941 */ /* 0x000fea0003800200 */
.L_x_12498:
        /* <DEDUP_REMOVED lines=14> */
.L_x_12501:
[----:B------:R-:W-:Y:S05]  /*1030*/  BSYNC.RECONVERGENT B0 ;  /* 0x0000000000007941 */ /* 0x000fea0003800200 */
.L_x_12500:
        /* <DEDUP_REMOVED lines=14> */
.L_x_12503:
[----:B------:R-:W-:Y:S05]  /*1120*/  BSYNC.RECONVERGENT B0 ;  /* 0x0000000000007941 */ /* 0x000fea0003800200 */
.L_x_12502:
[----:B------:R-:W-:Y:S02]  /*1130*/  HFMA2 R3, -RZ, RZ, 0, 0 ;  /* 0x00000000ff037431 */ /* 0x000fe400000001ff */
[----:B------:R-:W-:Y:S01]  /*1140*/  IMAD.MOV.U32 R2, RZ, RZ, R18 ;  /* 0x000000ffff027224 */ /* 0x000fe200078e0012 */
[----:B------:R-:W-:Y:S01]  /*1150*/  R2UR UR4, R8 ;  /* 0x00000000080472ca */ /* 0x000fe200000e0000 */
[----:B------:R-:W-:Y:S01]  /*1160*/  IMAD R14, R16, UR42, RZ ;  /* 0x0000002a100e7c24 */ /* 0x000fe2000f8e02ff */
        /* <DEDUP_REMOVED lines=13> */
[C---:B------:R-:W-:Y:S02]  /*1240*/  R2UR UR12, R8.reuse ;  /* 0x00000000080c72ca */ /* 0x040fe400000e0000 */
        /* <DEDUP_REMOVED lines=10> */
[----:B------:R-:W-:-:S02]  /*12f0*/  PRMT R6, R12, 0x7632, R6 ;  /* 0x000076320c067816 */ /* 0x000fc40000000006 */
[----:B------:R-:W-:Y:S01]  /*1300*/  F2FP.F16.F32.PACK_AB R10, RZ, R10 ;  /* 0x0000000aff0a723e */ /* 0x000fe200000000ff */
        /* <DEDUP_REMOVED lines=10> */
.L_x_12489:
[----:B------:R-:W-:Y:S01]  /*13b0*/  BSSY B0, `(.L_x_12505) ;  /* 0x0000007000007945 */ /* 0x000fe20003800000 */
[----:B------:R-:W-:Y:S02]  /*13c0*/  MOV R12, 0x10 ;  /* 0x00000010000c7802 */ /* 0x000fe40000000f00 */
[----:B------:R-:W-:Y:S02]  /*13d0*/  MOV R11, 0x1f ;  /* 0x0000001f000b7802 */ /* 0x000fe40000000f00 */
[----:B------:R-:W-:-:S07]  /*13e0*/  MOV R15, 0xffffffff ;  /* 0xffffffff000f7802 */ /* 0x000fce0000000f00 */
[----:B0-----:R-:W-:Y:S05]  /*13f0*/  WARPSYNC.COLLECTIVE R15, `(.L_x_12506) ;  /* 0x000000000f087348 */ /* 0x001fea0003c00000 */
[----:B------:R1:W2:Y:S02]  /*1400*/  SHFL.BFLY P6, R14, R13, R12, R11 ;  /* 0x0c00000c0d0e7389 */ /* 0x0002a400000c000b */
[----:B012---:R-:W-:Y:S05]  /*1410*/  ENDCOLLECTIVE ;  /* 0x000000000000791b */ /* 0x007fea0003800000 */
.L_x_12506:
[----:B------:R-:W-:Y:S05]  /*1420*/  BSYNC B0 ;  /* 0x0000000000007941 */ /* 0x000fea0003800000 */
.L_x_12505:
[----:B------:R-:W-:Y:S01]  /*1430*/  FMNMX R13, R13, R14, !PT ;  /* 0x0000000e0d0d7209 */ /* 0x000fe20007800000 */
[----:B------:R-:W-:Y:S01]  /*1440*/  IMAD.MOV.U32 R11, RZ, RZ, 0x1f ;  /* 0x0000001fff0b7424 */ /* 0x000fe200078e00ff */
[----:B------:R-:W-:Y:S02]  /*1450*/  MOV R12, 0x8 ;  /* 0x00000008000c7802 */ /* 0x000fe40000000f00 */
[----:B------:R-:W-:-:S07]  /*1460*/  MOV R15, 0xffffffff ;  /* 0xffffffff000f7802 */ /* 0x000fce0000000f00 */
[----:B------:R-:W-:Y:S05]  /*1470*/  WARPSYNC.COLLECTIVE R15, `(.L_x_12507) ;  /* 0x000000000f087348 */ /* 0x000fea0003c00000 */
[----:B------:R0:W1:Y:S02]  /*1480*/  SHFL.BFLY P6, R14, R13, R12, R11 ;  /* 0x0c00000c0d0e7389 */ /* 0x00006400000c000b */
[----:B01----:R-:W-:Y:S05]  /*1490*/  ENDCOLLECTIVE ;  /* 0x000000000000791b */ /* 0x003fea0003800000 */
.L_x_12507:
[----:B------:R-:W-:Y:S01]  /*14a0*/  HFMA2 R12, -RZ, RZ, 0, 2.384185791015625e-07 ;  /* 0x00000004ff0c7431 */ /* 0x000fe200000001ff */
[----:B------:R-:W-:-:S04]  /*14b0*/  FMNMX R0, R13, R14, !PT ;  /* 0x0000000e0d007209 */ /* 0x000fc80007800000 */
[----:B------:R-:W-:-:S07]  /*14c0*/  MOV R13, R0 ;  /* 0x00000000000d7202 */ /* 0x000fce0000000f00 */
[----:B------:R-:W-:Y:S05]  /*14d0*/  WARPSYNC.COLLECTIVE R15, `(.L_x_12508) ;  /* 0x000000000f087348 */ /* 0x000fea0003c00000 */
[----:B------:R0:W1:Y:S02]  /*14e0*/  SHFL.BFLY P6, R14, R13, R12, R11 ;  /* 0x0c00000c0d0e7389 */ /* 0x00006400000c000b */
[----:B01----:R-:W-:Y:S05]  /*14f0*/  ENDCOLLECTIVE ;  /* 0x000000000000791b */ /* 0x003fea0003800000 */
.L_x_12508:
[----:B------:R-:W-:Y:S01]  /*1500*/  HFMA2 R12, -RZ, RZ, 0, 1.1920928955078125e-07 ;  /* 0x00000002ff0c7431 */ /* 0x000fe200000001ff */
[----:B------:R-:W-:-:S04]  /*1510*/  FMNMX R2, R0, R14, !PT ;  /* 0x0000000e00027209 */ /* 0x000fc80007800000 */
[----:B------:R-:W-:-:S07]  /*1520*/  MOV R13, R2 ;  /* 0x00000002000d7202 */ /* 0x000fce0000000f00 */
[----:B------:R-:W-:Y:S05]  /*1530*/  WARPSYNC.COLLECTIVE R15, `(.L_x_12509) ;  /* 0x000000000f087348 */ /* 0x000fea0003c00000 */
[----:B------:R0:W1:Y:S02]  /*1540*/  SHFL.BFLY P6, R14, R13, R12, R11 ;  /* 0x0c00000c0d0e7389 */ /* 0x00006400000c000b */
[----:B01----:R-:W-:Y:S05]  /*1550*/  ENDCOLLECTIVE ;  /* 0x000000000000791b */ /* 0x003fea0003800000 */
.L_x_12509:
[----:B------:R-:W-:Y:S01]  /*1560*/  IMAD.MOV.U32 R12, RZ, RZ, 0x1 ;  /* 0x00000001ff0c7424 */ /* 0x000fe200078e00ff */
[----:B------:R-:W-:Y:S01]  /*1570*/  FMNMX R3, R2, R14, !PT ;  /* 0x0000000e02037209 */ /* 0x000fe20007800000 */
[----:B------:R-:W-:-:S03]  /*1580*/  HFMA2 R2, -RZ, RZ, 0.96630859375, -0.0022525787353515625 ;  /* 0x3bbb989dff027431 */ /* 0x000fc600000001ff */
[----:B------:R-:W-:-:S07]  /*1590*/  MOV R13, R3 ;  /* 0x00000003000d7202 */ /* 0x000fce0000000f00 */
[----:B------:R-:W-:Y:S05]  /*15a0*/  WARPSYNC.COLLECTIVE R15, `(.L_x_12510) ;  /* 0x000000000f087348 */ /* 0x000fea0003c00000 */
[----:B------:R0:W1:Y:S02]  /*15b0*/  SHFL.BFLY P6, R14, R13, R12, R11 ;  /* 0x0c00000c0d0e7389 */ /* 0x00006400000c000b */
[----:B01----:R-:W-:Y:S05]  /*15c0*/  ENDCOLLECTIVE ;  /* 0x000000000000791b */ /* 0x003fea0003800000 */
.L_x_12510:
[----:B------:R-:W-:Y:S02]  /*15d0*/  FMNMX R23, R3, R14, !PT ;  /* 0x0000000e03177209 */ /* 0x000fe40007800000 */
[----:B------:R-:W-:-:S03]  /*15e0*/  MOV R3, 0x437c0000 ;  /* 0x437c000000037802 */ /* 0x000fc60000000f00 */
        /* <DEDUP_REMOVED lines=58> */
[----:B------:R-:W-:Y:S02]  /*1990*/  SHF.L.U32 R4, R10, 0x17, RZ ;  /* 0x000000170a047819 */ /* 0x000fe400000006ff */
[----:B------:R-:W-:Y:S01]  /*19a0*/  MOV R15, 0xffffffff ;  /* 0xffffffff000f7802 */ /* 0x000fe20000000f00 */
[----:B------:R-:W-:Y:S01]  /*19b0*/  FADD R10, R13, R6 ;  /* 0x000000060d0a7221 */ /* 0x000fe20000000000 */
[----:B------:R-:W2:Y:S01]  /*19c0*/  MUFU.EX2 R23, R23 ;  /* 0x0000001700177308 */ /* 0x000ea20000000800 */
[----:B0-----:R-:W-:Y:S01]  /*19d0*/  FMUL R4, R4, R11 ;  /* 0x0000000b04047220 */ /* 0x001fe20000400000 */
[----:B------:R-:W-:-:S02]  /*19e0*/  IMAD.SHL.U32 R13, R2, 0x800000, RZ ;  /* 0x00800000020d7824 */ /* 0x000fc400078e00ff */
        /* <DEDUP_REMOVED lines=12> */
.L_x_12511:
[----:B------:R-:W-:Y:S02]  /*1ab0*/  HFMA2 R12, -RZ, RZ, 0, 4.76837158203125e-07 ;  /* 0x00000008ff0c7431 */ /* 0x000fe400000001ff */
[----:B------:R-:W-:-:S05]  /*1ac0*/  FADD R10, R13, R14 ;  /* 0x0000000e0d0a7221 */ /* 0x000fca0000000000 */
[----:B------:R-:W-:-:S07]  /*1ad0*/  MOV R13, R10 ;  /* 0x0000000a000d7202 */ /* 0x000fce0000000f00 */
[----:B------:R-:W-:Y:S05]  /*1ae0*/  WARPSYNC.COLLECTIVE R15, `(.L_x_12512) ;  /* 0x000000000f087348 */ /* 0x000fea0003c00000 */
[----:B------:R0:W1:Y:S02]  /*1af0*/  SHFL.BFLY P6, R14, R13, R12, R11 ;  /* 0x0c00000c0d0e7389 */ /* 0x00006400000c000b */
[----:B01----:R-:W-:Y:S05]  /*1b00*/  ENDCOLLECTIVE ;  /* 0x000000000000791b */ /* 0x003fea0003800000 */
.L_x_12512:
[----:B------:R-:W-:Y:S02]  /*1b10*/  IMAD.MOV.U32 R12, RZ, RZ, 0x4 ;  /* 0x00000004ff0c7424 */ /* 0x000fe400078e00ff */
[----:B------:R-:W-:-:S05]  /*1b20*/  FADD R20, R10, R14 ;  /* 0x0000000e0a147221 */ /* 0x000fca0000000000 */
[----:B------:R-:W-:-:S07]  /*1b30*/  MOV R13, R20 ;  /* 0x00000014000d7202 */ /* 0x000fce0000000f00 */
[----:B------:R-:W-:Y:S05]  /*1b40*/  WARPSYNC.COLLECTIVE R15, `(.L_x_12513) ;  /* 0x000000000f087348 */ /* 0x000fea0003c00000 */
[----:B------:R0:W1:Y:S02]  /*1b50*/  SHFL.BFLY P6, R14, R13, R12, R11 ;  /* 0x0c00000c0d0e7389 */ /* 0x00006400000c000b */
[----:B01----:R-:W-:Y:S05]  /*1b60*/  ENDCOLLECTIVE ;  /* 0x000000000000791b */ /* 0x003fea0003800000 */
.L_x_12513:
[----:B------:R-:W-:Y:S02]  /*1b70*/  HFMA2 R12, -RZ, RZ, 0, 1.1920928955078125e-07 ;  /* 0x00000002ff0c7431 */ /* 0x000fe400000001ff */
[----:B------:R-:W-:-:S05]  /*1b80*/  FADD R21, R20, R14 ;  /* 0x0000000e14157221 */ /* 0x000fca0000000000 */
[----:B------:R-:W-:-:S07]  /*1b90*/  MOV R13, R21 ;  /* 0x00000015000d7202 */ /* 0x000fce0000000f00 */
[----:B------:R-:W-:Y:S05]  /*1ba0*/  WARPSYNC.COLLECTIVE R15, `(.L_x_12514) ;  /* 0x000000000f087348 */ /* 0x000fea0003c00000 */
[----:B------:R0:W1:Y:S02]  /*1bb0*/  SHFL.BFLY P6, R14, R13, R12, R11 ;  /* 0x0c00000c0d0e7389 */ /* 0x00006400000c000b */
[----:B01----:R-:W-:Y:S05]  /*1bc0*/  ENDCOLLECTIVE ;  /* 0x000000000000791b */ /* 0x003fea0003800000 */
.L_x_12514:
[----:B------:R-:W-:Y:S02]  /*1bd0*/  HFMA2 R12, -RZ, RZ, 0, 5.9604644775390625e-08 ;  /* 0x00000001ff0c7431 */ /* 0x000fe400000001ff */
[----:B------:R-:W-:-:S05]  /*1be0*/  FADD R22, R21, R14 ;  /* 0x0000000e15167221 */ /* 0x000fca0000000000 */
[----:B------:R-:W-:-:S07]  /*1bf0*/  MOV R13, R22 ;  /* 0x00000016000d7202 */ /* 0x000fce0000000f00 */
[----:B------:R-:W-:Y:S05]  /*1c00*/  WARPSYNC.COLLECTIVE R15, `(.L_x_12515) ;  /* 0x000000000f087348 */ /* 0x000fea0003c00000 */
[----:B------:R0:W1:Y:S02]  /*1c10*/  SHFL.BFLY P6, R14, R13, R12, R11 ;  /* 0x0c00000c0d0e7389 */ /* 0x00006400000c000b */
[----:B01----:R-:W-:Y:S05]  /*1c20*/  ENDCOLLECTIVE ;  /* 0x000000000000791b */ /* 0x003fea0003800000 */
.L_x_12515:
[----:B------:R-:W-:Y:S05]  /*1c30*/  BRA `(.L_x_12516) ;  /* 0xffffffec00987947 */ /* 0x000fea000383ffff */
        .weak           $__internal_231_$__cuda_sm3x_div_rn_noftz_f32_slowpath
        .type           $__internal_231_$__cuda_sm3x_div_rn_noftz_f32_slowpath,@function
        .size           $__internal_231_$__cuda_sm3x_div_rn_noftz_f32_slowpath,(.L_x_25683 - $__internal_231_$__cuda_sm3x_div_rn_noftz_f32_slowpath)
$__internal_231_$__cuda_sm3x_div_rn_noftz_f32_slowpath:
        /* <DEDUP_REMOVED lines=32> */
[----:B------:R-:W-:Y:S01]  /*1e40*/  @!P0 FFMA R7, R7, 1.84467440737095516160e+19, RZ ;  /* 0x5f80000007078823 */ /* 0x000fe200000000ff */
[----:B------:R-:W-:-:S04]  /*1e50*/  @!P0 MOV R20, 0xffffffc0 ;  /* 0xffffffc000148802 */ /* 0x000fc80000000f00 */
[----:B------:R-:W-:-:S07]  /*1e60*/  @!P1 IADD3 R20, PT, PT, R20, 0x40, RZ ;  /* 0x0000004014149810 */ /* 0x000fce0007ffe0ff */
.L_x_12518:
        /* <DEDUP_REMOVED lines=51> */
.L_x_12525:
[----:B------:R-:W-:-:S04]  /*21a0*/  LOP3.LUT R10, R10, 0x80000000, RZ, 0xc0, !PT ;  /* 0x800000000a0a7812 */ /* 0x000fc800078ec0ff */
[----:B------:R-:W-:Y:S01]  /*21b0*/  LOP3.LUT R10, R10, 0x7f800000, RZ, 0xfc, !PT ;  /* 0x7f8000000a0a7812 */ /* 0x000fe200078efcff */
[----:B------:R-:W-:Y:S06]  /*21c0*/  BRA `(.L_x_12526) ;  /* 0x0000000000047947 */ /* 0x000fec0003800000 */
.L_x_12524:
[----:B------:R-:W-:-:S07]  /*21d0*/  LEA R10, R25, R10, 0x17 ;  /* 0x0000000a190a7211 */ /* 0x000fce00078eb8ff */
.L_x_12526:
[----:B------:R-:W-:Y:S05]  /*21e0*/  BSYNC.RECONVERGENT B2 ;  /* 0x0000000000027941 */ /* 0x000fea0003800200 */
.L_x_12523:
[----:B------:R-:W-:Y:S05]  /*21f0*/  BRA `(.L_x_12527) ;  /* 0x0000000000207947 */ /* 0x000fea0003800000 */
.L_x_12522:
[----:B------:R-:W-:-:S04]  /*2200*/  LOP3.LUT R10, R10, 0x80000000, R7, 0x48, !PT ;  /* 0x800000000a0a7812 */ /* 0x000fc800078e4807 */
[----:B------:R-:W-:Y:S01]  /*2210*/  LOP3.LUT R10, R10, 0x7f800000, RZ, 0xfc, !PT ;  /* 0x7f8000000a0a7812 */ /* 0x000fe200078efcff */
[----:B------:R-:W-:Y:S06]  /*2220*/  BRA `(.L_x_12527) ;  /* 0x0000000000147947 */ /* 0x000fec0003800000 */
.L_x_12521:
[----:B------:R-:W-:Y:S01]  /*2230*/  LOP3.LUT R10, R10, 0x80000000, R7, 0x48, !PT ;  /* 0x800000000a0a7812 */ /* 0x000fe200078e4807 */
[----:B------:R-:W-:Y:S06]  /*2240*/  BRA `(.L_x_12527) ;  /* 0x00000000000c7947 */ /* 0x000fec0003800000 */
.L_x_12520:
[----:B------:R-:W0:Y:S01]  /*2250*/  MUFU.RSQ R10, -QNAN ;  /* 0xffc00000000a7908 */ /* 0x000e220000001400 */
[----:B------:R-:W-:Y:S05]  /*2260*/  BRA `(.L_x_12527) ;  /* 0x0000000000047947 */ /* 0x000fea0003800000 */
.L_x_12519:
[----:B------:R-:W-:-:S07]  /*2270*/  FADD.FTZ R10, R7, R10 ;  /* 0x0000000a070a7221 */ /* 0x000fce0000010000 */
.L_x_12527:
[----:B------:R-:W-:Y:S05]  /*2280*/  BSYNC.RECONVERGENT B1 ;  /* 0x0000000000017941 */ /* 0x000fea0003800200 */
.L_x_12517:
[----:B------:R-:W-:Y:S01]  /*2290*/  HFMA2 R11, -RZ, RZ, 0, 0 ;  /* 0x00000000ff0b7431 */ /* 0x000fe200000001ff */
[----:B0-----:R-:W-:Y:S02]  /*22a0*/  MOV R7, R10 ;  /* 0x0000000a00077202 */ /* 0x001fe40000000f00 */
[----:B------:R-:W-:-:S04]  /*22b0*/  MOV R10, R14 ;  /* 0x0000000e000a7202 */ /* 0x000fc80000000f00 */
[----:B------:R-:W-:Y:S05]  /*22c0*/  RET.REL.NODEC R10 `(_Z15SoftmaxWarpImplI10DirectLoadI6__halffE11DirectStoreIfS1_EfLi1ELi7ELi32ELi1ELb0EL9Algorithm0EEvT_T0_ll) ;  /* 0xffffffdc0a4c7950 */ /* 0x000fea0003c3ffff */
.L_x_12528:
        /* <DEDUP_REMOVED lines=11> */
.L_x_25683:


//--------------------- .text._Z15SoftmaxWarpImplI10DirectLoadI6__halffE11DirectStoreIfS1_EfLi1ELi6ELi32ELi1ELb1EL9Algorithm0EEvT_T0_ll --------------------------
	.section	.text._Z15SoftmaxWarpImplI10DirectLoadI6__halffE11DirectStoreIfS1_EfLi1ELi6ELi32ELi1ELb1EL9Algorithm0EEvT_T0_ll,"ax",@progbits
	.align	128
        .global         _Z15SoftmaxWarpImplI10DirectLoadI6__halffE11DirectStoreIfS1_EfLi1ELi6ELi32ELi1ELb1EL9Algorithm0EEvT_T0_ll
        .type           _Z15SoftmaxWarpImplI10DirectLoadI6__halffE11DirectStoreIfS1_EfLi1ELi6ELi32ELi1ELb1EL9Algorithm0EEvT_T0_ll,@function
        .size           _Z15SoftmaxWarpImplI10DirectLoadI6__halffE11DirectStoreIfS1_EfLi1ELi6ELi32ELi1ELb1EL9Algorithm0EEvT_T0_ll,(.L_x_25684 - _Z15SoftmaxWarpImplI10DirectLoadI6__halffE11DirectStoreIfS1_EfLi1ELi6ELi32ELi1ELb1EL9Algorithm0EEvT_T0_ll)
        .other          _Z15SoftmaxWarpImplI10DirectLoadI6__halffE11DirectStoreIfS1_EfLi1ELi6ELi32ELi1ELb1EL9Algorithm0EEvT_T0_ll,@"STO_CUDA_ENTRY STV_DEFAULT"
_Z15SoftmaxWarpImplI10DirectLoadI6__halffE11DirectStoreIfS1_EfLi1ELi6ELi32ELi1ELb1EL9Algorithm0EEvT_T0_ll:
.text._Z15SoftmaxWarpImplI10DirectLoadI6__halffE11DirectStoreIfS1_EfLi1ELi6ELi32ELi1ELb1EL9Algorithm0EEvT_T0_ll:
        /* <DEDUP_REMOVED lines=25> */
.L_x_12529:
        /* <DEDUP_REMOVED lines=18> */
[----:B------:R-:W-:-:S07]  /*02b0*/  IADD3 R20, PT, PT, R18, 0xa0, RZ ;  /* 0x000000a012147810 */ /* 0x000fce0007ffe0ff */
.L_x_12544:
        /* <DEDUP_REMOVED lines=9> */
[----:B------:R-:W-:Y:S02]  /*0350*/  ISETP.GE.U32.AND P3, PT, R22, UR44, PT ;  /* 0x0000002c16007c0c */ /* 0x000fe4000bf66070 */
[----:B------:R-:W-:Y:S01]  /*0360*/  ISETP.GE.AND.EX P2, PT, RZ, UR45, PT, P2 ;  /* 0x0000002dff007c0c */ /* 0x000fe2000bf46320 */
        /* <DEDUP_REMOVED lines=12> */
[----:B------:R-:W-:Y:S02]  /*0430*/  LEA.HI.X R7, R2, UR41, R3, 0x1, P6 ;  /* 0x0000002902077c11 */ /* 0x000fe4000b0f0c03 */
[C---:B------:R-:W-:Y:S02]  /*0440*/  @!P2 R2UR UR8, R16.reuse ;  /* 0x000000001008a2ca */ /* 0x040fe400000e0000 */
[C---:B------:R-:W-:Y:S01]  /*0450*/  @!P2 R2UR UR9, R17.reuse ;  /* 0x000000001109a2ca */ /* 0x040fe200000e0000 */
[----:B------:R-:W2:Y:S01]  /*0460*/  @!P0 LDG.E.U16 R4, desc[UR4][R6.64] ;  /* 0x0000000406048981 */ /* 0x000ea2000c1e1500 */
[C---:B------:R-:W-:Y:S02]  /*0470*/  @!P3 R2UR UR10, R16.reuse ;  /* 0x00000000100ab2ca */ /* 0x040fe400000e0000 */
[----:B------:R-:W-:Y:S01]  /*0480*/  @!P3 R2UR UR11, R17 ;  /* 0x00000000110bb2ca */ /* 0x000fe200000e0000 */
[----:B------:R-:W3:Y:S01]  /*0490*/  @!P1 LDG.E.U16 R0, desc[UR6][R6.64+0x40] ;  /* 0x0000400606009981 */ /* 0x000ee2000c1e1500 */
[----:B------:R-:W-:-:S02]  /*04a0*/  @!P5 R2UR UR4, R16 ;  /* 0x000000001004d2ca */ /* 0x000fc400000e0000 */
[C---:B------:R-:W-:Y:S02]  /*04b0*/  @!P5 R2UR UR5, R17.reuse ;  /* 0x000000001105d2ca */ /* 0x040fe400000e0000 */
[----:B------:R-:W-:Y:S02]  /*04c0*/  @!P4 R2UR UR6, R16 ;  /* 0x000000001006c2ca */ /* 0x000fe400000e0000 */
[----:B------:R-:W-:Y:S01]  /*04d0*/  @!P4 R2UR UR7, R17 ;  /* 0x000000001107c2ca */ /* 0x000fe200000e0000 */
[----:B------:R-:W4:Y:S04]  /*04e0*/  @!P2 LDG.E.U16 R2, desc[UR8][R6.64+0x80] ;  /* 0x000080080602a981 */ /* 0x000f28000c1e1500 */
[----:B------:R-:W5:Y:S04]  /*04f0*/  @!P3 LDG.E.U16 R3, desc[UR10][R6.64+0xc0] ;  /* 0x0000c00a0603b981 */ /* 0x000f68000c1e1500 */
[----:B------:R-:W5:Y:S04]  /*0500*/  @!P5 LDG.E.U16 R11, desc[UR4][R6.64+0x100] ;  /* 0x00010004060bd981 */ /* 0x000f68000c1e1500 */
[----:B0-----:R0:W5:Y:S01]  /*0510*/  @!P4 LDG.E.U16 R12, desc[UR6][R6.64+0x140] ;  /* 0x00014006060cc981 */ /* 0x001162000c1e1500 */
[----:B------:R-:W-:Y:S01]  /*0520*/  MOV R27, 0xff800000 ;  /* 0xff800000001b7802 */ /* 0x000fe20000000f00 */
[----:B------:R-:W-:Y:S01]  /*0530*/  IMAD.MOV.U32 R25, RZ, RZ, -0x800000 ;  /* 0xff800000ff197424 */ /* 0x000fe200078e00ff */
[----:B------:R-:W-:-:S02]  /*0540*/  MOV R13, 0xff800000 ;  /* 0xff800000000d7802 */ /* 0x000fc40000000f00 */
[----:B------:R-:W-:Y:S02]  /*0550*/  MOV R8, 0xff800000 ;  /* 0xff80000000087802 */ /* 0x000fe40000000f00 */
[----:B------:R-:W-:Y:S01]  /*0560*/  MOV R5, 0xff800000 ;  /* 0xff80000000057802 */ /* 0x000fe20000000f00 */
[----:B------:R-:W-:Y:S01]  /*0570*/  UMOV UR4, 0xffffffff ;  /* 0xffffffff00047882 */ /* 0x000fe20000000000 */
[----:B0-----:R-:W-:Y:S01]  /*0580*/  MOV R7, 0xff800000 ;  /* 0xff80000000077802 */ /* 0x001fe20000000f00 */
[----:B--2---:R-:W-:Y:S02]  /*0590*/  @!P0 HADD2.F32 R27, -RZ, R4.H0_H0 ;  /* 0x20000004ff1b8230 */ /* 0x004fe40000004100 */
[----:B---3--:R-:W-:-:S03]  /*05a0*/  @!P1 HADD2.F32 R25, -RZ, R0.H0_H0 ;  /* 0x20000000ff199230 */ /* 0x008fc60000004100 */
[----:B------:R-:W-:Y:S01]  /*05b0*/  @!P0 FMNMX R13, R27, -INF , !PT ;  /* 0xff8000001b0d8809 */ /* 0x000fe20007800000 */
[----:B------:R-:W-:-:S03]  /*05c0*/  IMAD.MOV.U32 R4, RZ, RZ, -0x800000 ;  /* 0xff800000ff047424 */ /* 0x000fc600078e00ff */
        /* <DEDUP_REMOVED lines=91> */
.L_x_12556:
        /* <DEDUP_REMOVED lines=11> */
[----:B0-----:R-:W-:Y:S05]  /*0c30*/  CALL.REL.NOINC `($__internal_232_$__cuda_sm3x_div_rn_noftz_f32_slowpath) ;  /* 0x0000000c00dc7944 */ /* 0x001fea0003c00000 */
[----:B------:R-:W-:-:S07]  /*0c40*/  MOV R8, R2 ;  /* 0x0000000200087202 */ /* 0x000fce0000000f00 */
.L_x_12533:
[----:B------:R-:W-:Y:S05]  /*0c50*/  BSYNC.RECONVERGENT B1 ;  /* 0x0000000000017941 */ /* 0x000fea0003800200 */
.L_x_12532:
        /* <DEDUP_REMOVED lines=11> */
[----:B0-----:R-:W-:Y:S05]  /*0d10*/  CALL.REL.NOINC `($__internal_232_$__cuda_sm3x_div_rn_noftz_f32_slowpath) ;  /* 0x0000000c00a47944 */ /* 0x001fea0003c00000 */
[----:B------:R-:W-:-:S07]  /*0d20*/  MOV R11, R2 ;  /* 0x00000002000b7202 */ /* 0x000fce0000000f00 */
.L_x_12535:
[----:B------:R-:W-:Y:S05]  /*0d30*/  BSYNC.RECONVERGENT B1 ;  /* 0x0000000000017941 */ /* 0x000fea0003800200 */
.L_x_12534:
        /* <DEDUP_REMOVED lines=11> */
[----:B0-----:R-:W-:Y:S05]  /*0df0*/  CALL.REL.NOINC `($__internal_232_$__cuda_sm3x_div_rn_noftz_f32_slowpath) ;  /* 0x0000000c006c7944 */ /* 0x001fea0003c00000 */
[----:B------:R-:W-:-:S07]  /*0e00*/  IMAD.MOV.U32 R14, RZ, RZ, R2 ;  /* 0x000000ffff0e7224 */ /* 0x000fce00078e0002 */
.L_x_12537:
[----:B------:R-:W-:Y:S05]  /*0e10*/  BSYNC.RECONVERGENT B1 ;  /* 0x0000000000017941 */ /* 0x000fea0003800200 */
.L_x_12536:
        /* <DEDUP_REMOVED lines=12> */
[----:B------:R-:W-:-:S07]  /*0ee0*/  MOV R0, R2 ;  /* 0x0000000200007202 */ /* 0x000fce0000000f00 */
.L_x_12539:
[----:B------:R-:W-:Y:S05]  /*0ef0*/  BSYNC.RECONVERGENT B1 ;  /* 0x0000000000017941 */ /* 0x000fea0003800200 */
.L_x_12538:
        /* <DEDUP_REMOVED lines=13> */
.L_x_12541:
[----:B------:R-:W-:Y:S05]  /*0fd0*/  BSYNC.RECONVERGENT B1 ;  /* 0x0000000000017941 */ /* 0x000fea0003800200 */
.L_x_12540:
        /* <DEDUP_REMOVED lines=12> */
.L_x_12543:
[----:B------:R-:W-:Y:S05]  /*10a0*/  BSYNC.RECONVERGENT B1 ;  /* 0x0000000000017941 */ /* 0x000fea0003800200 */
.L_x_12542:
        /* <DEDUP_REMOVED lines=12> */
[----:B------:R-:W-:Y:S02]  /*1170*/  @!P0 F2FP.F16.F32.PACK_AB R8, RZ, R8 ;  /* 0x00000008ff08823e */ /* 0x000fe400000000ff */
        /* <DEDUP_REMOVED lines=35> */
.L_x_12530:
[----:B------:R-:W-:Y:S05]  /*13b0*/  EXIT ;  /* 0x000000000000794d */ /* 0x000fea0003800000 */
.L_x_12531:
[----:B------:R-:W-:Y:S01]  /*13c0*/  BSSY B1, `(.L_x_12545) ;  /* 0x0000007000017945 */ /* 0x000fe20003800000 */
[----:B------:R-:W-:Y:S01]  /*13d0*/  IMAD.MOV.U32 R12, RZ, RZ, 0x10 ;  /* 0x00000010ff0c7424 */ /* 0x000fe200078e00ff */
[----:B------:R-:W-:Y:S02]  /*13e0*/  MOV R11, 0x1f ;  /* 0x0000001f000b7802 */ /* 0x000fe40000000f00 */
[----:B------:R-:W-:-:S07]  /*13f0*/  MOV R15, 0xffffffff ;  /* 0xffffffff000f7802 */ /* 0x000fce0000000f00 */
[----:B------:R-:W-:Y:S05]  /*1400*/  WARPSYNC.COLLECTIVE R15, `(.L_x_12546) ;  /* 0x000000000f087348 */ /* 0x000fea0003c00000 */
[----:B------:R0:W1:Y:S02]  /*1410*/  SHFL.BFLY P6, R14, R13, R12, R11 ;  /* 0x0c00000c0d0e7389 */ /* 0x00006400000c000b */
[----:B01----:R-:W-:Y:S05]  /*1420*/  ENDCOLLECTIVE ;  /* 0x000000000000791b */ /* 0x003fea0003800000 */
.L_x_12546:
[----:B------:R-:W-:Y:S05]  /*1430*/  BSYNC B1 ;  /* 0x0000000000017941 */ /* 0x000fea0003800000 */
.L_x_12545:
[----:B------:R-:W-:Y:S01]  /*1440*/  HFMA2 R11, -RZ, RZ, 0, 1.847743988037109375e-06 ;  /* 0x0000001fff0b7431 */ /* 0x000fe200000001ff */
[----:B------:R-:W-:Y:S01]  /*1450*/  FMNMX R13, R14, R13, !PT ;  /* 0x0000000d0e0d7209 */ /* 0x000fe20007800000 */
[----:B------:R-:W-:Y:S01]  /*1460*/  IMAD.MOV.U32 R12, RZ, RZ, 0x8 ;  /* 0x00000008ff0c7424 */ /* 0x000fe200078e00ff */
[----:B------:R-:W-:-:S07]  /*1470*/  MOV R15, 0xffffffff ;  /* 0xffffffff000f7802 */ /* 0x000fce0000000f00 */
[----:B------:R-:W-:Y:S05]  /*1480*/  WARPSYNC.COLLECTIVE R15, `(.L_x_12547) ;  /* 0x000000000f087348 */ /* 0x000fea0003c00000 */
[----:B------:R0:W1:Y:S02]  /*1490*/  SHFL.BFLY P6, R14, R13, R12, R11 ;  /* 0x0c00000c0d0e7389 */ /* 0x00006400000c000b */
[----:B01----:R-:W-:Y:S05]  /*14a0*/  ENDCOLLECTIVE ;  /* 0x000000000000791b */ /* 0x003fea0003800000 */
.L_x_12547:
[----:B------:R-:W-:Y:S01]  /*14b0*/  HFMA2 R12, -RZ, RZ, 0, 2.384185791015625e-07 ;  /* 0x00000004ff0c7431 */ /* 0x000fe200000001ff */
[----:B------:R-:W-:-:S05]  /*14c0*/  FMNMX R0, R13, R14, !PT ;  /* 0x0000000e0d007209 */ /* 0x000fca0007800000 */
[----:B------:R-:W-:-:S07]  /*14d0*/  IMAD.MOV.U32 R13, RZ, RZ, R0 ;  /* 0x000000ffff0d7224 */ /* 0x000fce00078e0000 */
[----:B------:R-:W-:Y:S05]  /*14e0*/  WARPSYNC.COLLECTIVE R15, `(.L_x_12548) ;  /* 0x000000000f087348 */ /* 0x000fea0003c00000 */
[----:B------:R0:W1:Y:S02]  /*14f0*/  SHFL.BFLY P6, R14, R13, R12, R11 ;  /* 0x0c00000c0d0e7389 */ /* 0x00006400000c000b */
[----:B01----:R-:W-:Y:S05]  /*1500*/  ENDCOLLECTIVE ;  /* 0x000000000000791b */ /* 0x003fea0003800000 */
.L_x_12548:
[----:B------:R-:W-:Y:S01]  /*1510*/  IMAD.MOV.U32 R12, RZ, RZ, 0x2 ;  /* 0x00000002ff0c7424 */ /* 0x000fe200078e00ff */
[----:B------:R-:W-:-:S04]  /*1520*/  FMNMX R2, R0, R14, !PT ;  /* 0x0000000e00027209 */ /* 0x000fc80007800000 */
[----:B------:R-:W-:-:S07]  /*1530*/  MOV R13, R2 ;  /* 0x00000002000d7202 */ /* 0x000fce0000000f00 */
[----:B------:R-:W-:Y:S05]  /*1540*/  WARPSYNC.COLLECTIVE R15, `(.L_x_12549) ;  /* 0x000000000f087348 */ /* 0x000fea0003c00000 */
[----:B------:R0:W1:Y:S02]  /*1550*/  SHFL.BFLY P6, R14, R13, R12, R11 ;  /* 0x0c00000c0d0e7389 */ /* 0x00006400000c000b */
[----:B01----:R-:W-:Y:S05]  /*1560*/  ENDCOLLECTIVE ;  /* 0x000000000000791b */ /* 0x003fea0003800000 */
.L_x_12549:
[----:B------:R-:W-:Y:S01]  /*1570*/  HFMA2 R12, -RZ, RZ, 0, 5.9604644775390625e-08 ;  /* 0x00000001ff0c7431 */ /* 0x000fe200000001ff */
[----:B------:R-:W-:-:S04]  /*1580*/  FMNMX R3, R2, R14, !PT ;  /* 0x0000000e02037209 */ /* 0x000fc80007800000 */
[----:B------:R-:W-:-:S07]  /*1590*/  MOV R13, R3 ;  /* 0x00000003000d7202 */ /* 0x000fce0000000f00 */
[----:B------:R-:W-:Y:S05]  /*15a0*/  WARPSYNC.COLLECTIVE R15, `(.L_x_12550) ;  /* 0x000000000f087348 */ /* 0x000fea0003c00000 */
[----:B------:R0:W1:Y:S02]  /*15b0*/  SHFL.BFLY P6, R14, R13, R12, R11 ;  /* 0x0c00000c0d0e7389 */ /* 0x00006400000c000b */
[----:B01----:R-:W-:Y:S05]  /*15c0*/  ENDCOLLECTIVE ;  /* 0x000000000000791b */ /* 0x003fea0003800000 */
.L_x_12550:
        /* <DEDUP_REMOVED lines=69> */
.L_x_12551:
[----:B------:R-:W-:Y:S02]  /*1a20*/  IMAD.MOV.U32 R12, RZ, RZ, 0x8 ;  /* 0x00000008ff0c7424 */ /* 0x000fe400078e00ff */
[----:B------:R-:W-:-:S05]  /*1a30*/  FADD R7, R13, R14 ;  /* 0x0000000e0d077221 */ /* 0x000fca0000000000 */
[----:B------:R-:W-:-:S07]  /*1a40*/  MOV R13, R7 ;  /* 0x00000007000d7202 */ /* 0x000fce0000000f00 */
[----:B------:R-:W-:Y:S05]  /*1a50*/  WARPSYNC.COLLECTIVE R15, `(.L_x_12552) ;  /* 0x000000000f087348 */ /* 0x000fea0003c00000 */
[----:B------:R0:W1:Y:S02]  /*1a60*/  SHFL.BFLY P6, R14, R13, R12, R11 ;  /* 0x0c00000c0d0e7389 */ /* 0x00006400000c000b */
[----:B01----:R-:W-:Y:S05]  /*1a70*/  ENDCOLLECTIVE ;  /* 0x000000000000791b */ /* 0x003fea0003800000 */
.L_x_12552:
[----:B------:R-:W-:Y:S02]  /*1a80*/  HFMA2 R12, -RZ, RZ, 0, 2.384185791015625e-07 ;  /* 0x00000004ff0c7431 */ /* 0x000fe400000001ff */
[----:B------:R-:W-:-:S05]  /*1a90*/  FADD R8, R7, R14 ;  /* 0x0000000e07087221 */ /* 0x000fca0000000000 */
[----:B------:R-:W-:-:S07]  /*1aa0*/  MOV R13, R8 ;  /* 0x00000008000d7202 */ /* 0x000fce0000000f00 */
[----:B------:R-:W-:Y:S05]  /*1ab0*/  WARPSYNC.COLLECTIVE R15, `(.L_x_12553) ;  /* 0x000000000f087348 */ /* 0x000fea0003c00000 */
[----:B------:R0:W1:Y:S02]  /*1ac0*/  SHFL.BFLY P6, R14, R13, R12, R11 ;  /* 0x0c00000c0d0e7389 */ /* 0x00006400000c000b */
[----:B01----:R-:W-:Y:S05]  /*1ad0*/  ENDCOLLECTIVE ;  /* 0x000000000000791b */ /* 0x003fea0003800000 */
.L_x_12553:
[----:B------:R-:W-:Y:S01]  /*1ae0*/  MOV R12, 0x2 ;  /* 0x00000002000c7802 */ /* 0x000fe20000000f00 */
[----:B------:R-:W-:-:S04]  /*1af0*/  FADD R25, R8, R14 ;  /* 0x0000000e08197221 */ /* 0x000fc80000000000 */
[----:B------:R-:W-:-:S07]  /*1b00*/  IMAD.MOV.U32 R13, RZ, RZ, R25 ;  /* 0x000000ffff0d7224 */ /* 0x000fce00078e0019 */
[----:B------:R-:W-:Y:S05]  /*1b10*/  WARPSYNC.COLLECTIVE R15, `(.L_x_12554) ;  /* 0x000000000f087348 */ /* 0x000fea0003c00000 */
[----:B------:R0:W1:Y:S02]  /*1b20*/  SHFL.BFLY P6, R14, R13, R12, R11 ;  /* 0x0c00000c0d0e7389 */ /* 0x00006400000c000b */
[----:B01----:R-:W-:Y:S05]  /*1b30*/  ENDCOLLECTIVE ;  /* 0x000000000000791b */ /* 0x003fea0003800000 */
.L_x_12554:
[----:B------:R-:W-:Y:S02]  /*1b40*/  IMAD.MOV.U32 R12, RZ, RZ, 0x1 ;  /* 0x00000001ff0c7424 */ /* 0x000fe400078e00ff */
[----:B------:R-:W-:-:S05]  /*1b50*/  FADD R26, R25, R14 ;  /* 0x0000000e191a7221 */ /* 0x000fca0000000000 */
[----:B------:R-:W-:-:S07]  /*1b60*/  MOV R13, R26 ;  /* 0x0000001a000d7202 */ /* 0x000fce0000000f00 */
[----:B------:R-:W-:Y:S05]  /*1b70*/  WARPSYNC.COLLECTIVE R15, `(.L_x_12555) ;  /* 0x000000000f087348 */ /* 0x000fea0003c00000 */
[----:B------:R0:W1:Y:S02]  /*1b80*/  SHFL.BFLY P6, R14, R13, R12, R11 ;  /* 0x0c00000c0d0e7389 */ /* 0x00006400000c000b */
[----:B01----:R-:W-:Y:S05]  /*1b90*/  ENDCOLLECTIVE ;  /* 0x000000000000791b */ /* 0x003fea0003800000 */
.L_x_12555:
[----:B------:R-:W-:Y:S05]  /*1ba0*/  BRA `(.L_x_12556) ;  /* 0xffffffec00f47947 */ /* 0x000fea000383ffff */
        .weak           $__internal_232_$__cuda_sm3x_div_rn_noftz_f32_slowpath
        .type           $__internal_232_$__cuda_sm3x_div_rn_noftz_f32_slowpath,@function
        .size           $__internal_232_$__cuda_sm3x_div_rn_noftz_f32_slowpath,(.L_x_25684 - $__internal_232_$__cuda_sm3x_div_rn_noftz_f32_slowpath)
$__internal_232_$__cuda_sm3x_div_rn_noftz_f32_slowpath:
        /* <DEDUP_REMOVED lines=35> */
.L_x_12558:
        /* <DEDUP_REMOVED lines=51> */
.L_x_12565:
[----:B------:R-:W-:-:S04]  /*2110*/  LOP3.LUT R2, R2, 0x80000000, RZ, 0xc0, !PT ;  /* 0x8000000002027812 */ /* 0x000fc800078ec0ff */
[----:B------:R-:W-:Y:S01]  /*2120*/  LOP3.LUT R2, R2, 0x7f800000, RZ, 0xfc, !PT ;  /* 0x7f80000002027812 */ /* 0x000fe200078efcff */
[----:B------:R-:W-:Y:S06]  /*2130*/  BRA `(.L_x_12566) ;  /* 0x0000000000047947 */ /* 0x000fec0003800000 */
.L_x_12564:
[----:B------:R-:W-:-:S07]  /*2140*/  LEA R2, R28, R2, 0x17 ;  /* 0x000000021c027211 */ /* 0x000fce00078eb8ff */
.L_x_12566:
[----:B------:R-:W-:Y:S05]  /*2150*/  BSYNC.RECONVERGENT B3 ;  /* 0x0000000000037941 */ /* 0x000fea0003800200 */
.L_x_12563:
[----:B------:R-:W-:Y:S05]  /*2160*/  BRA `(.L_x_12567) ;  /* 0x0000000000207947 */ /* 0x000fea0003800000 */
.L_x_12562:
[----:B------:R-:W-:-:S04]  /*2170*/  LOP3.LUT R2, R25, 0x80000000, R2, 0x48, !PT ;  /* 0x8000000019027812 */ /* 0x000fc800078e4802 */
[----:B------:R-:W-:Y:S01]  /*2180*/  LOP3.LUT R2, R2, 0x7f800000, RZ, 0xfc, !PT ;  /* 0x7f80000002027812 */ /* 0x000fe200078efcff */
[----:B------:R-:W-:Y:S06]  /*2190*/  BRA `(.L_x_12567) ;  /* 0x0000000000147947 */ /* 0x000fec0003800000 */
.L_x_12561:
[----:B------:R-:W-:Y:S01]  /*21a0*/  LOP3.LUT R2, R25, 0x80000000, R2, 0x48, !PT ;  /* 0x8000000019027812 */ /* 0x000fe200078e4802 */
[----:B------:R-:W-:Y:S06]  /*21b0*/  BRA `(.L_x_12567) ;  /* 0x00000000000c7947 */ /* 0x000fec0003800000 */
.L_x_12560:
[----:B------:R-:W0:Y:S01]  /*21c0*/  MUFU.RSQ R2, -QNAN ;  /* 0xffc0000000027908 */ /* 0x000e220000001400 */
[----:B------:R-:W-:Y:S05]  /*21d0*/  BRA `(.L_x_12567) ;  /* 0x0000000000047947 */ /* 0x000fea0003800000 */
.L_x_12559:
[----:B------:R-:W-:-:S07]  /*21e0*/  FADD.FTZ R2, R2, R7 ;  /* 0x0000000702027221 */ /* 0x000fce0000010000 */
.L_x_12567:
[----:B------:R-:W-:Y:S05]  /*21f0*/  BSYNC.RECONVERGENT B2 ;  /* 0x0000000000027941 */ /* 0x000fea0003800200 */
.L_x_12557:
[----:B------:R-:W-:-:S04]  /*2200*/  HFMA2 R13, -RZ, RZ, 0, 0 ;  /* 0x00000000ff0d7431 */ /* 0x000fc800000001ff */
[----:B0-----:R-:W-:Y:S05]  /*2210*/  RET.REL.NODEC R12 `(_Z15SoftmaxWarpImplI10DirectLoadI6__halffE11DirectStoreIfS1_EfLi1ELi6ELi32ELi1ELb1EL9Algorithm0EEvT_T0_ll) ;  /* 0xffffffdc0c787950 */ /* 0x001fea0003c3ffff */
.L_x_12568:
        /* <DEDUP_REMOVED lines=14> */
.L_x_25684:


//--------------------- .text._Z15SoftmaxWarpImplI10DirectLoadI6__halffE11DirectStoreIfS1_EfLi1ELi6ELi32ELi1ELb0EL9Algorithm0EEvT_T0_ll --------------------------
	.section	.text._Z15SoftmaxWarpImplI10DirectLoadI6__halffE11DirectStoreIfS1_EfLi1ELi6ELi32ELi1ELb0EL9Algorithm0EEvT_T0_ll,"ax",@progbits
	.align	128
        .global         _Z15SoftmaxWarpImplI10DirectLoadI6__halffE11DirectStoreIfS1_EfLi1ELi6ELi32ELi1ELb0EL9Algorithm0EEvT_T0_ll
        .type           _Z15SoftmaxWarpImplI10DirectLoadI6__halffE11DirectStoreIfS1_EfLi1ELi6ELi32ELi1ELb0EL9Algorithm0EEvT_T0_ll,@function
        .size           _Z15SoftmaxWarpImplI10DirectLoadI6__halffE11DirectStoreIfS1_EfLi1ELi6ELi32ELi1ELb0EL9Algorithm0EEvT_T0_ll,(.L_x_25685 - _Z15SoftmaxWarpImplI10DirectLoadI6__halffE11DirectStoreIfS1_EfLi1ELi6ELi32ELi1ELb0EL9Algorithm0EEvT_T0_ll)
        .other          _Z15SoftmaxWarpImplI10DirectLoadI6__halffE11DirectStoreIfS1_EfLi1ELi6ELi32ELi1ELb0EL9Algorithm0EEvT_T0_ll,@"STO_CUDA_ENTRY STV_DEFAULT"
_Z15SoftmaxWarpImplI10DirectLoadI6__halffE11DirectStoreIfS1_EfLi1ELi6ELi32ELi1ELb0EL9Algorithm0EEvT_T0_ll:
.text._Z15SoftmaxWarpImplI10DirectLoadI6__halffE11DirectStoreIfS1_EfLi1ELi6ELi32ELi1ELb0EL9Algorithm0EEvT_T0_ll:
        /* <DEDUP_REMOVED lines=24> */
.L_x_12569:
        /* <DEDUP_REMOVED lines=13> */
.L_x_12583:
[----:B---3--:R-:W-:Y:S01]  /*0250*/  IMAD R3, R7, UR38, RZ ;  /* 0x0000002607037c24 */ /* 0x008fe2000f8e02ff */
[----:B--2---:R-:W-:Y:S01]  /*0260*/  R2UR UR4, R8 ;  /* 0x00000000080472ca */ /* 0x004fe200000e0000 */
[----:B------:R-:W-:Y:S01]  /*0270*/  IMAD.MOV.U32 R19, RZ, RZ, RZ ;  /* 0x000000ffff137224 */ /* 0x000fe200078e00ff */
[C---:B------:R-:W-:Y:S01]  /*0280*/  R2UR UR5, R9.reuse ;  /* 0x00000000090572ca */ /* 0x040fe200000e0000 */
[----:B------:R-:W-:Y:S01]  /*0290*/  IMAD R3, R16, UR39, R3 ;  /* 0x0000002710037c24 */ /* 0x000fe2000f8e0203 */
[----:B------:R-:W-:Y:S01]  /*02a0*/  R2UR UR6, R8 ;  /* 0x00000000080672ca */ /* 0x000fe200000e0000 */
[----:B-1----:R-:W-:Y:S01]  /*02b0*/  IMAD.WIDE.U32 R4, R16, UR38, R18 ;  /* 0x0000002610047c25 */ /* 0x002fe2000f8e0012 */
[----:B------:R-:W-:Y:S02]  /*02c0*/  R2UR UR7, R9 ;  /* 0x00000000090772ca */ /* 0x000fe400000e0000 */
[----:B------:R-:W-:Y:S02]  /*02d0*/  R2UR UR8, R8 ;  /* 0x00000000080872ca */ /* 0x000fe400000e0000 */
[----:B------:R-:W-:-:S02]  /*02e0*/  IADD3 R3, PT, PT, R5, R3, RZ ;  /* 0x0000000305037210 */ /* 0x000fc40007ffe0ff */
[----:B------:R-:W-:Y:S02]  /*02f0*/  LEA R2, P0, R4, UR36, 0x1 ;  /* 0x0000002404027c11 */ /* 0x000fe4000f8008ff */
[C---:B------:R-:W-:Y:S02]  /*0300*/  R2UR UR9, R9.reuse ;  /* 0x00000000090972ca */ /* 0x040fe400000e0000 */
[----:B------:R-:W-:Y:S02]  /*0310*/  R2UR UR10, R8 ;  /* 0x00000000080a72ca */ /* 0x000fe400000e0000 */
[----:B------:R-:W-:Y:S02]  /*0320*/  R2UR UR11, R9 ;  /* 0x00000000090b72ca */ /* 0x000fe400000e0000 */
[----:B------:R-:W-:Y:S02]  /*0330*/  LEA.HI.X R3, R4, UR37, R3, 0x1, P0 ;  /* 0x0000002504037c11 */ /* 0x000fe400080f0c03 */
[----:B------:R-:W-:-:S02]  /*0340*/  R2UR UR12, R8 ;  /* 0x00000000080c72ca */ /* 0x000fc400000e0000 */
        /* <DEDUP_REMOVED lines=44> */
[----:B------:R-:W-:Y:S02]  /*0610*/  IMAD.SHL.U32 R2, R2, 0x800000, RZ ;  /* 0x0080000002027824 */ /* 0x000fe400078e00ff */
        /* <DEDUP_REMOVED lines=24> */
[----:B------:R-:W-:Y:S01]  /*07a0*/  SHF.L.U32 R13, R13, 0x17, RZ ;  /* 0x000000170d0d7819 */ /* 0x000fe200000006ff */
[----:B------:R-:W4:Y:S01]  /*07b0*/  MUFU.EX2 R4, R4 ;  /* 0x0000000400047308 */ /* 0x000f220000000800 */
[----:B--2---:R-:W-:Y:S01]  /*07c0*/  FADD R19, R12, -12583039 ;  /* 0xcb40007f0c137421 */ /* 0x004fe20000000000 */
[----:B------:R-:W-:Y:S01]  /*07d0*/  FFMA R14, R22, 1.925963033500011079e-08, R15 ;  /* 0x32a57060160e7823 */ /* 0x000fe2000000000f */
[----:B------:R-:W-:-:S02]  /*07e0*/  SHF.L.U32 R15, R0, 0x17, RZ ;  /* 0x00000017000f7819 */ /* 0x000fc400000006ff */
[----:B------:R-:W-:Y:S01]  /*07f0*/  FFMA R19, R20, 1.4426950216293334961, -R19 ;  /* 0x3fb8aa3b14137823 */ /* 0x000fe20000000813 */
[----:B------:R-:W-:Y:S02]  /*0800*/  SHF.L.U32 R12, R12, 0x17, RZ ;  /* 0x000000170c0c7819 */ /* 0x000fe400000006ff */
[----:B------:R-:W2:Y:S01]  /*0810*/  MUFU.EX2 R11, R11 ;  /* 0x0000000b000b7308 */ /* 0x000ea20000000800 */
[----:B------:R-:W-:Y:S01]  /*0820*/  FFMA R19, R20, 1.925963033500011079e-08, R19 ;  /* 0x32a5706014137823 */ /* 0x000fe20000000013 */
[----:B-1----:R-:W-:Y:S01]  /*0830*/  FMUL R6, R15, R6 ;  /* 0x000000060f067220 */ /* 0x002fe20000400000 */
[----:B---3--:R-:W-:-:S03]  /*0840*/  FMUL R5, R2, R5 ;  /* 0x0000000502057220 */ /* 0x008fc60000400000 */
[----:B------:R-:W-:Y:S02]  /*0850*/  FADD R0, RZ, R6 ;  /* 0x00000006ff007221 */ /* 0x000fe40000000000 */
[----:B------:R-:W1:Y:S01]  /*0860*/  MUFU.EX2 R14, R14 ;  /* 0x0000000e000e7308 */ /* 0x000e620000000800 */
[----:B----4-:R-:W-:Y:S01]  /*0870*/  FMUL R4, R3, R4 ;  /* 0x0000000403047220 */ /* 0x010fe20000400000 */
[----:B------:R-:W-:-:S04]  /*0880*/  FADD R15, R0, R5 ;  /* 0x00000005000f7221 */ /* 0x000fc80000000000 */
[----:B------:R-:W-:Y:S02]  /*0890*/  FADD R0, R15, R4 ;  /* 0x000000040f007221 */ /* 0x000fe40000000000 */
[----:B------:R-:W3:Y:S01]  /*08a0*/  MUFU.EX2 R19, R19 ;  /* 0x0000001300137308 */ /* 0x000ee20000000800 */
[----:B--2---:R-:W-:-:S04]  /*08b0*/  FMUL R3, R10, R11 ;  /* 0x0000000b0a037220 */ /* 0x004fc80000400000 */
[----:B------:R-:W-:Y:S01]  /*08c0*/  FADD R11, R0, R3 ;  /* 0x00000003000b7221 */ /* 0x000fe20000000000 */
[----:B-1----:R-:W-:-:S04]  /*08d0*/  FMUL R2, R13, R14 ;  /* 0x0000000e0d027220 */ /* 0x002fc80000400000 */
        /* <DEDUP_REMOVED lines=12> */
.L_x_12595:
        /* <DEDUP_REMOVED lines=12> */
[----:B0-----:R-:W-:Y:S05]  /*0a60*/  CALL.REL.NOINC `($__internal_233_$__cuda_sm3x_div_rn_noftz_f32_slowpath) ;  /* 0x0000000c00c47944 */ /* 0x001fea0003c00000 */
[----:B------:R-:W-:-:S07]  /*0a70*/  MOV R12, R6 ;  /* 0x00000006000c7202 */ /* 0x000fce0000000f00 */
.L_x_12572:
[----:B------:R-:W-:Y:S05]  /*0a80*/  BSYNC.RECONVERGENT B0 ;  /* 0x0000000000007941 */ /* 0x000fea0003800200 */
.L_x_12571:
        /* <DEDUP_REMOVED lines=12> */
[----:B0-----:R-:W-:Y:S05]  /*0b50*/  CALL.REL.NOINC `($__internal_233_$__cuda_sm3x_div_rn_noftz_f32_slowpath) ;  /* 0x0000000c00887944 */ /* 0x001fea0003c00000 */
[----:B------:R-:W-:-:S07]  /*0b60*/  MOV R13, R6 ;  /* 0x00000006000d7202 */ /* 0x000fce0000000f00 */
.L_x_12574:
[----:B------:R-:W-:Y:S05]  /*0b70*/  BSYNC.RECONVERGENT B0 ;  /* 0x0000000000007941 */ /* 0x000fea0003800200 */
.L_x_12573:
        /* <DEDUP_REMOVED lines=12> */
[----:B0-----:R-:W-:Y:S05]  /*0c40*/  CALL.REL.NOINC `($__internal_233_$__cuda_sm3x_div_rn_noftz_f32_slowpath) ;  /* 0x0000000c004c7944 */ /* 0x001fea0003c00000 */
[----:B------:R-:W-:-:S07]  /*0c50*/  MOV R5, R6 ;  /* 0x0000000600057202 */ /* 0x000fce0000000f00 */
.L_x_12576:
[----:B------:R-:W-:Y:S05]  /*0c60*/  BSYNC.RECONVERGENT B0 ;  /* 0x0000000000007941 */ /* 0x000fea0003800200 */
.L_x_12575:
        /* <DEDUP_REMOVED lines=13> */
[----:B------:R-:W-:-:S07]  /*0d40*/  IMAD.MOV.U32 R4, RZ, RZ, R6 ;  /* 0x000000ffff047224 */ /* 0x000fce00078e0006 */
.L_x_12578:
[----:B------:R-:W-:Y:S05]  /*0d50*/  BSYNC.RECONVERGENT B0 ;  /* 0x0000000000007941 */ /* 0x000fea0003800200 */
.L_x_12577:
        /* <DEDUP_REMOVED lines=14> */
.L_x_12580:
[----:B------:R-:W-:Y:S05]  /*0e40*/  BSYNC.RECONVERGENT B0 ;  /* 0x0000000000007941 */ /* 0x000fea0003800200 */
.L_x_12579:
        /* <DEDUP_REMOVED lines=12> */
[----:B0-----:R-:W-:Y:S05]  /*0f10*/  CALL.REL.NOINC `($__internal_233_$__cuda_sm3x_div_rn_noftz_f32_slowpath) ;  /* 0x0000000800987944 */ /* 0x001fea0003c00000 */
[----:B------:R-:W-:-:S07]  /*0f20*/  MOV R2, R6 ;  /* 0x0000000600027202 */ /* 0x000fce0000000f00 */
.L_x_12582:
[----:B------:R-:W-:Y:S05]  /*0f30*/  BSYNC.RECONVERGENT B0 ;  /* 0x0000000000007941 */ /* 0x000fea0003800200 */
.L_x_12581:
        /* <DEDUP_REMOVED lines=37> */
.L_x_12570:
[----:B------:R-:W-:Y:S01]  /*1190*/  BSSY B0, `(.L_x_12584) ;  /* 0x0000007000007945 */ /* 0x000fe20003800000 */
[----:B------:R-:W-:Y:S01]  /*11a0*/  MOV R12, 0x10 ;  /* 0x00000010000c7802 */ /* 0x000fe20000000f00 */
[----:B------:R-:W-:Y:S01]  /*11b0*/  IMAD.MOV.U32 R11, RZ, RZ, 0x1f ;  /* 0x0000001fff0b7424 */ /* 0x000fe200078e00ff */
[----:B------:R-:W-:-:S07]  /*11c0*/  MOV R15, 0xffffffff ;  /* 0xffffffff000f7802 */ /* 0x000fce0000000f00 */
[----:B0-----:R-:W-:Y:S05]  /*11d0*/  WARPSYNC.COLLECTIVE R15, `(.L_x_12585) ;  /* 0x000000000f087348 */ /* 0x001fea0003c00000 */
[----:B------:R1:W2:Y:S02]  /*11e0*/  SHFL.BFLY P6, R14, R13, R12, R11 ;  /* 0x0c00000c0d0e7389 */ /* 0x0002a400000c000b */
[----:B012---:R-:W-:Y:S05]  /*11f0*/  ENDCOLLECTIVE ;  /* 0x000000000000791b */ /* 0x007fea0003800000 */
.L_x_12585:
[----:B------:R-:W-:Y:S05]  /*1200*/  BSYNC B0 ;  /* 0x0000000000007941 */ /* 0x000fea0003800000 */
.L_x_12584:
[----:B------:R-:W-:Y:S01]  /*1210*/  HFMA2 R12, -RZ, RZ, 0, 4.76837158203125e-07 ;  /* 0x00000008ff0c7431 */ /* 0x000fe200000001ff */
[----:B------:R-:W-:Y:S02]  /*1220*/  FMNMX R13, R13, R14, !PT ;  /* 0x0000000e0d0d7209 */ /* 0x000fe40007800000 */
[----:B------:R-:W-:Y:S02]  /*1230*/  MOV R11, 0x1f ;  /* 0x0000001f000b7802 */ /* 0x000fe40000000f00 */
[----:B------:R-:W-:-:S07]  /*1240*/  MOV R15, 0xffffffff ;  /* 0xffffffff000f7802 */ /* 0x000fce0000000f00 */
[----:B------:R-:W-:Y:S05]  /*1250*/  WARPSYNC.COLLECTIVE R15, `(.L_x_12586) ;  /* 0x000000000f087348 */ /* 0x000fea0003c00000 */
[----:B------:R0:W1:Y:S02]  /*1260*/  SHFL.BFLY P6, R14, R13, R12, R11 ;  /* 0x0c00000c0d0e7389 */ /* 0x00006400000c000b */
[----:B01----:R-:W-:Y:S05]  /*1270*/  ENDCOLLECTIVE ;  /* 0x000000000000791b */ /* 0x003fea0003800000 */
.L_x_12586:
[----:B------:R-:W-:Y:S01]  /*1280*/  HFMA2 R12, -RZ, RZ, 0, 2.384185791015625e-07 ;  /* 0x00000004ff0c7431 */ /* 0x000fe200000001ff */
[----:B------:R-:W-:-:S05]  /*1290*/  FMNMX R0, R13, R14, !PT ;  /* 0x0000000e0d007209 */ /* 0x000fca0007800000 */
[----:B------:R-:W-:-:S07]  /*12a0*/  IMAD.MOV.U32 R13, RZ, RZ, R0 ;  /* 0x000000ffff0d7224 */ /* 0x000fce00078e0000 */
[----:B------:R-:W-:Y:S05]  /*12b0*/  WARPSYNC.COLLECTIVE R15, `(.L_x_12587) ;  /* 0x000000000f087348 */ /* 0x000fea0003c00000 */
[----:B------:R0:W1:Y:S02]  /*12c0*/  SHFL.BFLY P6, R14, R13, R12, R11 ;  /* 0x0c00000c0d0e7389 */ /* 0x00006400000c000b */
[----:B01----:R-:W-:Y:S05]  /*12d0*/  ENDCOLLECTIVE ;  /* 0x000000000000791b */ /* 0x003fea0003800000 */
.L_x_12587:
[----:B------:R-:W-:Y:S01]  /*12e0*/  HFMA2 R12, -RZ, RZ, 0, 1.1920928955078125e-07 ;  /* 0x00000002ff0c7431 */ /* 0x000fe200000001ff */
[----:B------:R-:W-:-:S04]  /*12f0*/  FMNMX R2, R0, R14, !PT ;  /* 0x0000000e00027209 */ /* 0x000fc80007800000 */
[----:B------:R-:W-:-:S07]  /*1300*/  MOV R13, R2 ;  /* 0x00000002000d7202 */ /* 0x000fce0000000f00 */
[----:B------:R-:W-:Y:S05]  /*1310*/  WARPSYNC.COLLECTIVE R15, `(.L_x_12588) ;  /* 0x000000000f087348 */ /* 0x000fea0003c00000 */
[----:B------:R0:W1:Y:S02]  /*1320*/  SHFL.BFLY P6, R14, R13, R12, R11 ;  /* 0x0c00000c0d0e7389 */ /* 0x00006400000c000b */
[----:B01----:R-:W-:Y:S05]  /*1330*/  ENDCOLLECTIVE ;  /* 0x000000000000791b */ /* 0x003fea0003800000 */
.L_x_12588:
[----:B------:R-:W-:Y:S01]  /*1340*/  IMAD.MOV.U32 R12, RZ, RZ, 0x1 ;  /* 0x00000001ff0c7424 */ /* 0x000fe200078e00ff */
[----:B------:R-:W-:Y:S02]  /*1350*/  FMNMX R3, R2, R14, !PT ;  /* 0x0000000e02037209 */ /* 0x000fe40007800000 */
[----:B------:R-:W-:Y:S02]  /*1360*/  MOV R2, 0x437c0000 ;  /* 0x437c000000027802 */ /* 0x000fe40000000f00 */
[----:B------:R-:W-:-:S07]  /*1370*/  MOV R13, R3 ;  /* 0x00000003000d7202 */ /* 0x000fce0000000f00 */
[----:B------:R-:W-:Y:S05]  /*1380*/  WARPSYNC.COLLECTIVE R15, `(.L_x_12589) ;  /* 0x000000000f087348 */ /* 0x000fea0003c00000 */
[----:B------:R0:W1:Y:S02]  /*1390*/  SHFL.BFLY P6, R14, R13, R12, R11 ;  /* 0x0c00000c0d0e7389 */ /* 0x00006400000c000b */
[----:B01----:R-:W-:Y:S05]  /*13a0*/  ENDCOLLECTIVE ;  /* 0x000000000000791b */ /* 0x003fea0003800000 */
.L_x_12589:
        /* <DEDUP_REMOVED lines=21> */
[----:B------:R-:W-:Y:S02]  /*1500*/  SHF.L.U32 R11, R11, 0x17, RZ ;  /* 0x000000170b0b7819 */ /* 0x000fe400000006ff */
        /* <DEDUP_REMOVED lines=20> */
[----:B------:R-:W-:Y:S02]  /*1650*/  IMAD.SHL.U32 R20, R5, 0x800000, RZ ;  /* 0x0080000005147824 */ /* 0x000fe400078e00ff */
        /* <DEDUP_REMOVED lines=8> */
[----:B------:R-:W-:Y:S02]  /*16e0*/  SHF.L.U32 R13, R3, 0x17, RZ ;  /* 0x00000017030d7819 */ /* 0x000fe400000006ff */
[----:B------:R-:W-:Y:S01]  /*16f0*/  FADD R11, R0, R5 ;  /* 0x00000005000b7221 */ /* 0x000fe20000000000 */
[----:B------:R-:W-:Y:S01]  /*1700*/  SHF.L.U32 R10, R2, 0x17, RZ ;  /* 0x00000017020a7819 */ /* 0x000fe200000006ff */
        /* <DEDUP_REMOVED lines=14> */
.L_x_12590:
[----:B------:R-:W-:Y:S02]  /*17f0*/  HFMA2 R12, -RZ, RZ, 0, 4.76837158203125e-07 ;  /* 0x00000008ff0c7431 */ /* 0x000fe400000001ff */
[----:B------:R-:W-:-:S05]  /*1800*/  FADD R10, R13, R14 ;  /* 0x0000000e0d0a7221 */ /* 0x000fca0000000000 */
[----:B------:R-:W-:-:S07]  /*1810*/  MOV R13, R10 ;  /* 0x0000000a000d7202 */ /* 0x000fce0000000f00 */
[----:B------:R-:W-:Y:S05]  /*1820*/  WARPSYNC.COLLECTIVE R15, `(.L_x_12591) ;  /* 0x000000000f087348 */ /* 0x000fea0003c00000 */
[----:B------:R0:W1:Y:S02]  /*1830*/  SHFL.BFLY P6, R14, R13, R12, R11 ;  /* 0x0c00000c0d0e7389 */ /* 0x00006400000c000b */
[----:B01----:R-:W-:Y:S05]  /*1840*/  ENDCOLLECTIVE ;  /* 0x000000000000791b */ /* 0x003fea0003800000 */
.L_x_12591:
[----:B------:R-:W-:Y:S02]  /*1850*/  IMAD.MOV.U32 R12, RZ, RZ, 0x4 ;  /* 0x00000004ff0c7424 */ /* 0x000fe400078e00ff */
[----:B------:R-:W-:-:S05]  /*1860*/  FADD R19, R10, R14 ;  /* 0x0000000e0a137221 */ /* 0x000fca0000000000 */
[----:B------:R-:W-:-:S07]  /*1870*/  MOV R13, R19 ;  /* 0x00000013000d7202 */ /* 0x000fce0000000f00 */
[----:B------:R-:W-:Y:S05]  /*1880*/  WARPSYNC.COLLECTIVE R15, `(.L_x_12592) ;  /* 0x000000000f087348 */ /* 0x000fea0003c00000 */
[----:B------:R0:W1:Y:S02]  /*1890*/  SHFL.BFLY P6, R14, R13, R12, R11 ;  /* 0x0c00000c0d0e7389 */ /* 0x00006400000c000b */
[----:B01----:R-:W-:Y:S05]  /*18a0*/  ENDCOLLECTIVE ;  /* 0x000000000000791b */ /* 0x003fea0003800000 */
.L_x_12592:
[----:B------:R-:W-:Y:S02]  /*18b0*/  HFMA2 R12, -RZ, RZ, 0, 1.1920928955078125e-07 ;  /* 0x00000002ff0c7431 */ /* 0x000fe400000001ff */
[----:B------:R-:W-:-:S05]  /*18c0*/  FADD R20, R19, R14 ;  /* 0x0000000e13147221 */ /* 0x000fca0000000000 */
[----:B------:R-:W-:-:S07]  /*18d0*/  MOV R13, R20 ;  /* 0x00000014000d7202 */ /* 0x000fce0000000f00 */
[----:B------:R-:W-:Y:S05]  /*18e0*/  WARPSYNC.COLLECTIVE R15, `(.L_x_12593) ;  /* 0x000000000f087348 */ /* 0x000fea0003c00000 */
[----:B------:R0:W1:Y:S02]  /*18f0*/  SHFL.BFLY P6, R14, R13, R12, R11 ;  /* 0x0c00000c0d0e7389 */ /* 0x00006400000c000b */
[----:B01----:R-:W-:Y:S05]  /*1900*/  ENDCOLLECTIVE ;  /* 0x000000000000791b */ /* 0x003fea0003800000 */
.L_x_12593:
[----:B------:R-:W-:Y:S02]  /*1910*/  HFMA2 R12, -RZ, RZ, 0, 5.9604644775390625e-08 ;  /* 0x00000001ff0c7431 */ /* 0x000fe400000001ff */
[----:B------:R-:W-:-:S05]  /*1920*/  FADD R21, R20, R14 ;  /* 0x0000000e14157221 */ /* 0x000fca0000000000 */
[----:B------:R-:W-:-:S07]  /*1930*/  MOV R13, R21 ;  /* 0x00000015000d7202 */ /* 0x000fce0000000f00 */
[----:B------:R-:W-:Y:S05]  /*1940*/  WARPSYNC.COLLECTIVE R15, `(.L_x_12594) ;  /* 0x000000000f087348 */ /* 0x000fea0003c00000 */
[----:B------:R0:W1:Y:S02]  /*1950*/  SHFL.BFLY P6, R14, R13, R12, R11 ;  /* 0x0c00000c0d0e7389 */ /* 0x00006400000c000b */
[----:B01----:R-:W-:Y:S05]  /*1960*/  ENDCOLLECTIVE ;  /* 0x000000000000791b */ /* 0x003fea0003800000 */
.L_x_12594:
[----:B------:R-:W-:Y:S05]  /*1970*/  BRA `(.L_x_12595) ;  /* 0xfffffff000087947 */ /* 0x000fea000383ffff */
        .weak           $__internal_233_$__cuda_sm3x_div_rn_noftz_f32_slowpath
        .type           $__internal_233_$__cuda_sm3x_div_rn_noftz_f32_slowpath,@function
        .size           $__internal_233_$__cuda_sm3x_div_rn_noftz_f32_slowpath,(.L_x_25685 - $__internal_233_$__cuda_sm3x_div_rn_noftz_f32_slowpath)
$__internal_233_$__cuda_sm3x_div_rn_noftz_f32_slowpath:
        /* <DEDUP_REMOVED lines=34> */
.L_x_12597:
        /* <DEDUP_REMOVED lines=51> */
.L_x_12604:
[----:B------:R-:W-:-:S04]  /*1ed0*/  LOP3.LUT R6, R6, 0x80000000, RZ, 0xc0, !PT ;  /* 0x8000000006067812 */ /* 0x000fc800078ec0ff */
[----:B------:R-:W-:Y:S01]  /*1ee0*/  LOP3.LUT R6, R6, 0x7f800000, RZ, 0xfc, !PT ;  /* 0x7f80000006067812 */ /* 0x000fe200078efcff */
[----:B------:R-:W-:Y:S06]  /*1ef0*/  BRA `(.L_x_12605) ;  /* 0x0000000000047947 */ /* 0x000fec0003800000 */
.L_x_12603:
[----:B------:R-:W-:-:S07]  /*1f00*/  LEA R6, R25, R6, 0x17 ;  /* 0x0000000619067211 */ /* 0x000fce00078eb8ff */
.L_x_12605:
[----:B------:R-:W-:Y:S05]  /*1f10*/  BSYNC.RECONVERGENT B2 ;  /* 0x0000000000027941 */ /* 0x000fea0003800200 */
.L_x_12602:
[----:B------:R-:W-:Y:S05]  /*1f20*/  BRA `(.L_x_12606) ;  /* 0x0000000000207947 */ /* 0x000fea0003800000 */
.L_x_12601:
[----:B------:R-:W-:-:S04]  /*1f30*/  LOP3.LUT R6, R11, 0x80000000, R6, 0x48, !PT ;  /* 0x800000000b067812 */ /* 0x000fc800078e4806 */
[----:B------:R-:W-:Y:S01]  /*1f40*/  LOP3.LUT R6, R6, 0x7f800000, RZ, 0xfc, !PT ;  /* 0x7f80000006067812 */ /* 0x000fe200078efcff */
[----:B------:R-:W-:Y:S06]  /*1f50*/  BRA `(.L_x_12606) ;  /* 0x0000000000147947 */ /* 0x000fec0003800000 */
.L_x_12600:
[----:B------:R-:W-:Y:S01]  /*1f60*/  LOP3.LUT R6, R11, 0x80000000, R6, 0x48, !PT ;  /* 0x800000000b067812 */ /* 0x000fe200078e4806 */
[----:B------:R-:W-:Y:S06]  /*1f70*/  BRA `(.L_x_12606) ;  /* 0x00000000000c7947 */ /* 0x000fec0003800000 */
.L_x_12599:
[----:B------:R-:W0:Y:S01]  /*1f80*/  MUFU.RSQ R6, -QNAN ;  /* 0xffc0000000067908 */ /* 0x000e220000001400 */
[----:B------:R-:W-:Y:S05]  /*1f90*/  BRA `(.L_x_12606) ;  /* 0x0000000000047947 */ /* 0x000fea0003800000 */
.L_x_12598:
[----:B------:R-:W-:-:S07]  /*1fa0*/  FADD.FTZ R6, R6, R11 ;  /* 0x0000000b06067221 */ /* 0x000fce0000010000 */
.L_x_12606:
[----:B------:R-:W-:Y:S05]  /*1fb0*/  BSYNC.RECONVERGENT B1 ;  /* 0x0000000000017941 */ /* 0x000fea0003800200 */
.L_x_12596:
[----:B------:R-:W-:Y:S01]  /*1fc0*/  HFMA2 R11, -RZ, RZ, 0, 0 ;  /* 0x00000000ff0b7431 */ /* 0x000fe200000001ff */
[----:B------:R-:W-:-:S04]  /*1fd0*/  MOV R10, R15 ;  /* 0x0000000f000a7202 */ /* 0x000fc80000000f00 */
[----:B0-----:R-:W-:Y:S05]  /*1fe0*/  RET.REL.NODEC R10 `(_Z15SoftmaxWarpImplI10DirectLoadI6__halffE11DirectStoreIfS1_EfLi1ELi6ELi32ELi1ELb0EL9Algorithm0EEvT_T0_ll) ;  /* 0xffffffe00a047950 */ /* 0x001fea0003c3ffff */
.L_x_12607:
        /* <DEDUP_REMOVED lines=9> */
.L_x_25685:


//--------------------- .text._Z15SoftmaxWarpImplI10DirectLoadI6__halffE11DirectStoreIfS1_EfLi1ELi5ELi32ELi1ELb1EL9Algorithm0EEvT_T0_ll --------------------------
	.section	.text._Z15SoftmaxWarpImplI10DirectLoadI6__halffE11DirectStoreIfS1_EfLi1ELi5ELi32ELi1ELb1EL9Algorithm0EEvT_T0_ll,"ax",@progbits
	.align	128
        .global         _Z15SoftmaxWarpImplI10DirectLoadI6__halffE11DirectStoreIfS1_EfLi1ELi5ELi32ELi1ELb1EL9Algorithm0EEvT_T0_ll
        .type           _Z15SoftmaxWarpImplI10DirectLoadI6__halffE11DirectStoreIfS1_EfLi1ELi5ELi32ELi1ELb1EL9Algorithm0EEvT_T0_ll,@function
        .size           _Z15SoftmaxWarpImplI10DirectLoadI6__halffE11DirectStoreIfS1_EfLi1ELi5ELi32ELi1ELb1EL9Algorithm0EEvT_T0_ll,(.L_x_25686 - _Z15SoftmaxWarpImplI10DirectLoadI6__halffE11DirectStoreIfS1_EfLi1ELi5ELi32ELi1ELb1EL9Algorithm0EEvT_T0_ll)
        .other          _Z15SoftmaxWarpImplI10DirectLoadI6__halffE11DirectStoreIfS1_EfLi1ELi5ELi32ELi1ELb1EL9Algorithm0EEvT_T0_ll,@"STO_CUDA_ENTRY STV_DEFAULT"
_Z15SoftmaxWarpImplI10DirectLoadI6__halffE11DirectStoreIfS1_EfLi1ELi5ELi32ELi1ELb1EL9Algorithm0EEvT_T0_ll:
.text._Z15SoftmaxWarpImplI10DirectLoadI6__halffE11DirectStoreIfS1_EfLi1ELi5ELi32ELi1ELb1EL9Algorithm0EEvT_T0_ll:
        /* <DEDUP_REMOVED lines=25> */
.L_x_12608:
        /* <DEDUP_REMOVED lines=18> */
.L_x_12621:
[----:B------:R-:W-:Y:S01]  /*02b0*/  ISETP.GE.U32.AND P0, PT, R16, UR44, PT ;  /* 0x0000002c10007c0c */ /* 0x000fe2000bf06070 */
[----:B--2---:R-:W-:Y:S01]  /*02c0*/  IMAD R5, R8, UR42, RZ ;  /* 0x0000002a08057c24 */ /* 0x004fe2000f8e02ff */
[----:B------:R-:W-:Y:S01]  /*02d0*/  ISETP.GE.U32.AND P2, PT, R22, UR44, PT ;  /* 0x0000002c16007c0c */ /* 0x000fe2000bf46070 */
[----:B------:R-:W-:Y:S01]  /*02e0*/  IMAD.MOV.U32 R17, RZ, RZ, RZ ;  /* 0x000000ffff117224 */ /* 0x000fe200078e00ff */
[----:B------:R-:W-:Y:S01]  /*02f0*/  ISETP.GE.AND.EX P0, PT, RZ, UR45, PT, P0 ;  /* 0x0000002dff007c0c */ /* 0x000fe2000bf06300 */
[C---:B------:R-:W-:Y:S01]  /*0300*/  IMAD R5, R10.reuse, UR43, R5 ;  /* 0x0000002b0a057c24 */ /* 0x040fe2000f8e0205 */
[----:B------:R-:W-:Y:S01]  /*0310*/  ISETP.GE.U32.AND P1, PT, R21, UR44, PT ;  /* 0x0000002c15007c0c */ /* 0x000fe2000bf26070 */
[----:B------:R-:W-:Y:S01]  /*0320*/  IMAD.WIDE.U32 R2, R10, UR42, R16 ;  /* 0x0000002a0a027c25 */ /* 0x000fe2000f8e0010 */
[----:B------:R-:W-:Y:S02]  /*0330*/  ISETP.GE.AND.EX P2, PT, RZ, UR45, PT, P2 ;  /* 0x0000002dff007c0c */ /* 0x000fe4000bf46320 */
        /* <DEDUP_REMOVED lines=15> */
[C---:B------:R-:W-:Y:S02]  /*0430*/  @!P3 R2UR UR10, R6.reuse ;  /* 0x00000000060ab2ca */ /* 0x040fe400000e0000 */
        /* <DEDUP_REMOVED lines=13> */
[----:B--2---:R-:W-:Y:S02]  /*0510*/  @!P0 HADD2.F32 R3, -RZ, R13.H0_H0 ;  /* 0x2000000dff038230 */ /* 0x004fe40000004100 */
[----:B------:R-:W-:-:S03]  /*0520*/  IMAD.MOV.U32 R13, RZ, RZ, -0x800000 ;  /* 0xff800000ff0d7424 */ /* 0x000fc600078e00ff */
[----:B------:R-:W-:Y:S01]  /*0530*/  @!P0 FMNMX R13, R3, -INF , !PT ;  /* 0xff800000030d8809 */ /* 0x000fe20007800000 */
[----:B---3--:R-:W-:-:S05]  /*0540*/  @!P2 HADD2.F32 R9, -RZ, R0.H0_H0 ;  /* 0x20000000ff09a230 */ /* 0x008fca0000004100 */
[----:B------:R-:W-:Y:S01]  /*0550*/  @!P2 FMNMX R13, R13, R9, !PT ;  /* 0x000000090d0da209 */ /* 0x000fe20007800000 */
[----:B----4-:R-:W-:Y:S02]  /*0560*/  @!P1 HADD2.F32 R28, -RZ, R2.H0_H0 ;  /* 0x20000002ff1c9230 */ /* 0x010fe40000004100 */
[----:B-----5:R-:W-:-:S03]  /*0570*/  @!P3 HADD2.F32 R26, -RZ, R11.H0_H0 ;  /* 0x2000000bff1ab230 */ /* 0x020fc60000004100 */
[----:B------:R-:W-:Y:S01]  /*0580*/  @!P1 FMNMX R13, R13, R28, !PT ;  /* 0x0000001c0d0d9209 */ /* 0x000fe20007800000 */
[----:B------:R-:W-:-:S03]  /*0590*/  @!P4 HADD2.F32 R24, -RZ, R12.H0_H0 ;  /* 0x2000000cff18c230 */ /* 0x000fc60000004100 */
[----:B------:R-:W-:-:S04]  /*05a0*/  @!P3 FMNMX R13, R13, R26, !PT ;  /* 0x0000001a0d0db209 */ /* 0x000fc80007800000 */
[----:B------:R-:W-:Y:S01]  /*05b0*/  @!P4 FMNMX R13, R13, R24, !PT ;  /* 0x000000180d0dc209 */ /* 0x000fe20007800000 */
[----:B------:R-:W-:Y:S06]  /*05c0*/  BRA.DIV UR4, `(.L_x_12610) ;  /* 0x0000000a04dc7947 */ /* 0x000fec000b800000 */
[----:B------:R-:W0:Y:S01]  /*05d0*/  SHFL.BFLY PT, R14, R13, 0x10, 0x1f ;  /* 0x0e001f000d0e7f89 */ /* 0x000e2200000e0000 */
        /* <DEDUP_REMOVED lines=11> */
[----:B------:R-:W-:Y:S02]  /*0690*/  HFMA2 R3, -RZ, RZ, 3.7421875, 0 ;  /* 0x437c0000ff037431 */ /* 0x000fe400000001ff */
        /* <DEDUP_REMOVED lines=9> */
[----:B------:R-:W-:Y:S01]  /*0730*/  FADD R9, R0, -12583039 ;  /* 0xcb40007f00097421 */ /* 0x000fe20000000000 */
[----:B------:R-:W-:Y:S02]  /*0740*/  FFMA.RM R2, R13, R3, 12582913 ;  /* 0x4b4000010d027423 */ /* 0x000fe40000004003 */
[----:B------:R-:W-:Y:S01]  /*0750*/  FADD R15, R4, -12583039 ;  /* 0xcb40007f040f7421 */ /* 0x000fe20000000000 */
[----:B------:R-:W-:Y:S02]  /*0760*/  IMAD.SHL.U32 R0, R0, 0x800000, RZ ;  /* 0x0080000000007824 */ /* 0x000fe400078e00ff */
[----:B------:R-:W-:Y:S01]  /*0770*/  FFMA R9, R14, 1.4426950216293334961, -R9 ;  /* 0x3fb8aa3b0e097823 */ /* 0x000fe20000000809 */
[----:B------:R-:W-:Y:S01]  /*0780*/  FADD R13, R2, -12583039 ;  /* 0xcb40007f020d7421 */ /* 0x000fe20000000000 */
[----:B------:R-:W-:Y:S01]  /*0790*/  FFMA R15, R28, 1.4426950216293334961, -R15 ;  /* 0x3fb8aa3b1c0f7823 */ /* 0x000fe2000000080f */
[----:B------:R-:W-:-:S02]  /*07a0*/  IMAD.SHL.U32 R4, R4, 0x800000, RZ ;  /* 0x0080000004047824 */ /* 0x000fc400078e00ff */
        /* <DEDUP_REMOVED lines=12> */
[----:B------:R-:W-:Y:S01]  /*0870*/  IMAD.SHL.U32 R3, R3, 0x800000, RZ ;  /* 0x0080000003037824 */ /* 0x000fe200078e00ff */
[----:B------:R-:W1:Y:S01]  /*0880*/  MUFU.EX2 R12, R12 ;  /* 0x0000000c000c7308 */ /* 0x000e620000000800 */
[----:B------:R-:W-:Y:S01]  /*0890*/  FFMA R13, R26, 1.925963033500011079e-08, R13 ;  /* 0x32a570601a0d7823 */ /* 0x000fe2000000000d */
[----:B------:R-:W-:-:S04]  /*08a0*/  FFMA R15, R24, 1.4426950216293334961, -R15 ;  /* 0x3fb8aa3b180f7823 */ /* 0x000fc8000000080f */
[----:B------:R-:W-:Y:S01]  /*08b0*/  FFMA R14, R24, 1.925963033500011079e-08, R15 ;  /* 0x32a57060180e7823 */ /* 0x000fe2000000000f */
[----:B------:R-:W-:Y:S01]  /*08c0*/  SHF.L.U32 R15, R2, 0x17, RZ ;  /* 0x00000017020f7819 */ /* 0x000fe200000006ff */
[----:B------:R-:W2:Y:S01]  /*08d0*/  MUFU.EX2 R5, R5 ;  /* 0x0000000500057308 */ /* 0x000ea20000000800 */
[----:B0-----:R-:W-:Y:S01]  /*08e0*/  FMUL R2, R0, R9 ;  /* 0x0000000900027220 */ /* 0x001fe20000400000 */
[----:B------:R-:W-:-:S03]  /*08f0*/  SHF.L.U32 R24, R11, 0x17, RZ ;  /* 0x000000170b187819 */ /* 0x000fc600000006ff */
        /* <DEDUP_REMOVED lines=20> */
.L_x_12633:
        /* <DEDUP_REMOVED lines=11> */
[----:B0-----:R-:W-:Y:S05]  /*0af0*/  CALL.REL.NOINC `($__internal_234_$__cuda_sm3x_div_rn_noftz_f32_slowpath) ;  /* 0x0000000c00607944 */ /* 0x001fea0003c00000 */
[----:B------:R-:W-:-:S07]  /*0b00*/  MOV R11, R23 ;  /* 0x00000017000b7202 */ /* 0x000fce0000000f00 */
.L_x_12612:
[----:B------:R-:W-:Y:S05]  /*0b10*/  BSYNC.RECONVERGENT B1 ;  /* 0x0000000000017941 */ /* 0x000fea0003800200 */
.L_x_12611:
        /* <DEDUP_REMOVED lines=11> */
[----:B0-----:R-:W-:Y:S05]  /*0bd0*/  CALL.REL.NOINC `($__internal_234_$__cuda_sm3x_div_rn_noftz_f32_slowpath) ;  /* 0x0000000c00287944 */ /* 0x001fea0003c00000 */
[----:B------:R-:W-:-:S07]  /*0be0*/  MOV R14, R23 ;  /* 0x00000017000e7202 */ /* 0x000fce0000000f00 */
.L_x_12614:
[----:B------:R-:W-:Y:S05]  /*0bf0*/  BSYNC.RECONVERGENT B1 ;  /* 0x0000000000017941 */ /* 0x000fea0003800200 */
.L_x_12613:
        /* <DEDUP_REMOVED lines=13> */
.L_x_12616:
[----:B------:R-:W-:Y:S05]  /*0cd0*/  BSYNC.RECONVERGENT B1 ;  /* 0x0000000000017941 */ /* 0x000fea0003800200 */
.L_x_12615:
        /* <DEDUP_REMOVED lines=13> */
.L_x_12618:
[----:B------:R-:W-:Y:S05]  /*0db0*/  BSYNC.RECONVERGENT B1 ;  /* 0x0000000000017941 */ /* 0x000fea0003800200 */
.L_x_12617:
        /* <DEDUP_REMOVED lines=13> */
.L_x_12620:
[----:B------:R-:W-:Y:S05]  /*0e90*/  BSYNC.RECONVERGENT B1 ;  /* 0x0000000000017941 */ /* 0x000fea0003800200 */
.L_x_12619:
        /* <DEDUP_REMOVED lines=8> */
[----:B------:R-:W-:Y:S02]  /*0f20*/  ISETP.GE.U32.AND P2, PT, R20, UR44, PT ;  /* 0x0000002c14007c0c */ /* 0x000fe4000bf46070 */
[----:B------:R-:W-:-:S02]  /*0f30*/  IADD3 R3, PT, PT, R3, R5, RZ ;  /* 0x0000000503037210 */ /* 0x000fc40007ffe0ff */
[----:B------:R-:W-:Y:S02]  /*0f40*/  LEA R4, P5, R2, UR36, 0x1 ;  /* 0x0000002402047c11 */ /* 0x000fe4000f8a08ff */
[----:B------:R-:W-:Y:S02]  /*0f50*/  ISETP.GE.U32.AND P1, PT, R18, UR44, PT ;  /* 0x0000002c12007c0c */ /* 0x000fe4000bf26070 */
[----:B------:R-:W-:Y:S02]  /*0f60*/  LEA.HI.X R5, R2, UR37, R3, 0x1, P5 ;  /* 0x0000002502057c11 */ /* 0x000fe4000a8f0c03 */
[----:B------:R-:W-:Y:S02]  /*0f70*/  @!P0 F2FP.F16.F32.PACK_AB R11, RZ, R11 ;  /* 0x0000000bff0b823e */ /* 0x000fe400000000ff */
        /* <DEDUP_REMOVED lines=27> */
.L_x_12609:
[----:B------:R-:W-:Y:S05]  /*1130*/  EXIT ;  /* 0x000000000000794d */ /* 0x000fea0003800000 */
.L_x_12610:
[----:B------:R-:W-:Y:S01]  /*1140*/  HFMA2 R12, -RZ, RZ, 0, 9.5367431640625e-07 ;  /* 0x00000010ff0c7431 */ /* 0x000fe200000001ff */
[----:B------:R-:W-:Y:S01]  /*1150*/  BSSY B1, `(.L_x_12622) ;  /* 0x0000006000017945 */ /* 0x000fe20003800000 */
[----:B------:R-:W-:Y:S01]  /*1160*/  IMAD.MOV.U32 R11, RZ, RZ, 0x1f ;  /* 0x0000001fff0b7424 */ /* 0x000fe200078e00ff */
[----:B------:R-:W-:-:S07]  /*1170*/  MOV R15, 0xffffffff ;  /* 0xffffffff000f7802 */ /* 0x000fce0000000f00 */
[----:B------:R-:W-:Y:S05]  /*1180*/  WARPSYNC.COLLECTIVE R15, `(.L_x_12623) ;  /* 0x000000000f087348 */ /* 0x000fea0003c00000 */
[----:B------:R0:W1:Y:S02]  /*1190*/  SHFL.BFLY P6, R14, R13, R12, R11 ;  /* 0x0c00000c0d0e7389 */ /* 0x00006400000c000b */
[----:B01----:R-:W-:Y:S05]  /*11a0*/  ENDCOLLECTIVE ;  /* 0x000000000000791b */ /* 0x003fea0003800000 */
.L_x_12623:
[----:B------:R-:W-:Y:S05]  /*11b0*/  BSYNC B1 ;  /* 0x0000000000017941 */ /* 0x000fea0003800000 */
.L_x_12622:
[----:B------:R-:W-:Y:S01]  /*11c0*/  HFMA2 R12, -RZ, RZ, 0, 4.76837158203125e-07 ;  /* 0x00000008ff0c7431 */ /* 0x000fe200000001ff */
[----:B------:R-:W-:Y:S01]  /*11d0*/  FMNMX R13, R14, R13, !PT ;  /* 0x0000000d0e0d7209 */ /* 0x000fe20007800000 */
[----:B------:R-:W-:Y:S01]  /*11e0*/  IMAD.MOV.U32 R11, RZ, RZ, 0x1f ;  /* 0x0000001fff0b7424 */ /* 0x000fe200078e00ff */
[----:B------:R-:W-:-:S07]  /*11f0*/  MOV R15, 0xffffffff ;  /* 0xffffffff000f7802 */ /* 0x000fce0000000f00 */
[----:B------:R-:W-:Y:S05]  /*1200*/  WARPSYNC.COLLECTIVE R15, `(.L_x_12624) ;  /* 0x000000000f087348 */ /* 0x000fea0003c00000 */
[----:B------:R0:W1:Y:S02]  /*1210*/  SHFL.BFLY P6, R14, R13, R12, R11 ;  /* 0x0c00000c0d0e7389 */ /* 0x00006400000c000b */
[----:B01----:R-:W-:Y:S05]  /*1220*/  ENDCOLLECTIVE ;  /* 0x000000000000791b */ /* 0x003fea0003800000 */
.L_x_12624:
[----:B------:R-:W-:Y:S01]  /*1230*/  IMAD.MOV.U32 R12, RZ, RZ, 0x4 ;  /* 0x00000004ff0c7424 */ /* 0x000fe200078e00ff */
[----:B------:R-:W-:-:S04]  /*1240*/  FMNMX R0, R13, R14, !PT ;  /* 0x0000000e0d007209 */ /* 0x000fc80007800000 */
[----:B------:R-:W-:-:S07]  /*1250*/  MOV R13, R0 ;  /* 0x00000000000d7202 */ /* 0x000fce0000000f00 */
[----:B------:R-:W-:Y:S05]  /*1260*/  WARPSYNC.COLLECTIVE R15, `(.L_x_12625) ;  /* 0x000000000f087348 */ /* 0x000fea0003c00000 */
[----:B------:R0:W1:Y:S02]  /*1270*/  SHFL.BFLY P6, R14, R13, R12, R11 ;  /* 0x0c00000c0d0e7389 */ /* 0x00006400000c000b */
[----:B01----:R-:W-:Y:S05]  /*1280*/  ENDCOLLECTIVE ;  /* 0x000000000000791b */ /* 0x003fea0003800000 */
.L_x_12625:
[----:B------:R-:W-:Y:S01]  /*1290*/  HFMA2 R12, -RZ, RZ, 0, 1.1920928955078125e-07 ;  /* 0x00000002ff0c7431 */ /* 0x000fe200000001ff */
[----:B------:R-:W-:-:S04]  /*12a0*/  FMNMX R2, R0, R14, !PT ;  /* 0x0000000e00027209 */ /* 0x000fc80007800000 */
[----:B------:R-:W-:-:S07]  /*12b0*/  MOV R13, R2 ;  /* 0x00000002000d7202 */ /* 0x000fce0000000f00 */
[----:B------:R-:W-:Y:S05]  /*12c0*/  WARPSYNC.COLLECTIVE R15, `(.L_x_12626) ;  /* 0x000000000f087348 */ /* 0x000fea0003c00000 */
[----:B------:R0:W1:Y:S02]  /*12d0*/  SHFL.BFLY P6, R14, R13, R12, R11 ;  /* 0x0c00000c0d0e7389 */ /* 0x00006400000c000b */
[----:B01----:R-:W-:Y:S05]  /*12e0*/  ENDCOLLECTIVE ;  /* 0x000000000000791b */ /* 0x003fea0003800000 */
.L_x_12626:
[----:B------:R-:W-:Y:S02]  /*12f0*/  MOV R12, 0x1 ;  /* 0x00000001000c7802 */ /* 0x000fe40000000f00 */
[----:B------:R-:W-:-:S05]  /*1300*/  FMNMX R4, R2, R14, !PT ;  /* 0x0000000e02047209 */ /* 0x000fca0007800000 */
[----:B------:R-:W-:-:S07]  /*1310*/  IMAD.MOV.U32 R13, RZ, RZ, R4 ;  /* 0x000000ffff0d7224 */ /* 0x000fce00078e0004 */
[----:B------:R-:W-:Y:S05]  /*1320*/  WARPSYNC.COLLECTIVE R15, `(.L_x_12627) ;  /* 0x000000000f087348 */ /* 0x000fea0003c00000 */
[----:B------:R0:W1:Y:S02]  /*1330*/  SHFL.BFLY P6, R14, R13, R12, R11 ;  /* 0x0c00000c0d0e7389 */ /* 0x00006400000c000b */
[----:B01----:R-:W-:Y:S05]  /*1340*/  ENDCOLLECTIVE ;  /* 0x000000000000791b */ /* 0x003fea0003800000 */
.L_x_12627:
        /* <DEDUP_REMOVED lines=58> */
.L_x_12628:
[----:B------:R-:W-:Y:S02]  /*16f0*/  IMAD.MOV.U32 R12, RZ, RZ, 0x8 ;  /* 0x00000008ff0c7424 */ /* 0x000fe400078e00ff */
[----:B------:R-:W-:-:S05]  /*1700*/  FADD R9, R13, R14 ;  /* 0x0000000e0d097221 */ /* 0x000fca0000000000 */
[----:B------:R-:W-:-:S07]  /*1710*/  MOV R13, R9 ;  /* 0x00000009000d7202 */ /* 0x000fce0000000f00 */
[----:B------:R-:W-:Y:S05]  /*1720*/  WARPSYNC.COLLECTIVE R15, `(.L_x_12629) ;  /* 0x000000000f087348 */ /* 0x000fea0003c00000 */
[----:B------:R0:W1:Y:S02]  /*1730*/  SHFL.BFLY P6, R14, R13, R12, R11 ;  /* 0x0c00000c0d0e7389 */ /* 0x00006400000c000b */
[----:B01----:R-:W-:Y:S05]  /*1740*/  ENDCOLLECTIVE ;  /* 0x000000000000791b */ /* 0x003fea0003800000 */
.L_x_12629:
[----:B------:R-:W-:Y:S02]  /*1750*/  HFMA2 R12, -RZ, RZ, 0, 2.384185791015625e-07 ;  /* 0x00000004ff0c7431 */ /* 0x000fe400000001ff */
[----:B------:R-:W-:-:S05]  /*1760*/  FADD R17, R9, R14 ;  /* 0x0000000e09117221 */ /* 0x000fca0000000000 */
[----:B------:R-:W-:-:S07]  /*1770*/  MOV R13, R17 ;  /* 0x00000011000d7202 */ /* 0x000fce0000000f00 */
[----:B------:R-:W-:Y:S05]  /*1780*/  WARPSYNC.COLLECTIVE R15, `(.L_x_12630) ;  /* 0x000000000f087348 */ /* 0x000fea0003c00000 */
[----:B------:R0:W1:Y:S02]  /*1790*/  SHFL.BFLY P6, R14, R13, R12, R11 ;  /* 0x0c00000c0d0e7389 */ /* 0x00006400000c000b */
[----:B01----:R-:W-:Y:S05]  /*17a0*/  ENDCOLLECTIVE ;  /* 0x000000000000791b */ /* 0x003fea0003800000 */
.L_x_12630:
[----:B------:R-:W-:Y:S01]  /*17b0*/  MOV R12, 0x2 ;  /* 0x00000002000c7802 */ /* 0x000fe20000000f00 */
[----:B------:R-:W-:-:S04]  /*17c0*/  FADD R23, R17, R14 ;  /* 0x0000000e11177221 */ /* 0x000fc80000000000 */
[----:B------:R-:W-:-:S07]  /*17d0*/  IMAD.MOV.U32 R13, RZ, RZ, R23 ;  /* 0x000000ffff0d7224 */ /* 0x000fce00078e0017 */
[----:B------:R-:W-:Y:S05]  /*17e0*/  WARPSYNC.COLLECTIVE R15, `(.L_x_12631) ;  /* 0x000000000f087348 */ /* 0x000fea0003c00000 */
[----:B------:R0:W1:Y:S02]  /*17f0*/  SHFL.BFLY P6, R14, R13, R12, R11 ;  /* 0x0c00000c0d0e7389 */ /* 0x00006400000c000b */
[----:B01----:R-:W-:Y:S05]  /*1800*/  ENDCOLLECTIVE ;  /* 0x000000000000791b */ /* 0x003fea0003800000 */
.L_x_12631:
[----:B------:R-:W-:Y:S02]  /*1810*/  IMAD.MOV.U32 R12, RZ, RZ, 0x1 ;  /* 0x00000001ff0c7424 */ /* 0x000fe400078e00ff */
[----:B------:R-:W-:-:S05]  /*1820*/  FADD R24, R23, R14 ;  /* 0x0000000e17187221 */ /* 0x000fca0000000000 */
[----:B------:R-:W-:-:S07]  /*1830*/  MOV R13, R24 ;  /* 0x00000018000d7202 */ /* 0x000fce0000000f00 */
[----:B------:R-:W-:Y:S05]  /*1840*/  WARPSYNC.COLLECTIVE R15, `(.L_x_12632) ;  /* 0x000000000f087348 */ /* 0x000fea0003c00000 */
[----:B------:R0:W1:Y:S02]  /*1850*/  SHFL.BFLY P6, R14, R13, R12, R11 ;  /* 0x0c00000c0d0e7389 */ /* 0x00006400000c000b */
[----:B01----:R-:W-:Y:S05]  /*1860*/  ENDCOLLECTIVE ;  /* 0x000000000000791b */ /* 0x003fea0003800000 */
.L_x_12632:
[----:B------:R-:W-:Y:S05]  /*1870*/  BRA `(.L_x_12633) ;  /* 0xfffffff000707947 */ /* 0x000fea000383ffff */
        .weak           $__internal_234_$__cuda_sm3x_div_rn_noftz_f32_slowpath
        .type           $__internal_234_$__cuda_sm3x_div_rn_noftz_f32_slowpath,@function
        .size           $__internal_234_$__cuda_sm3x_div_rn_noftz_f32_slowpath,(.L_x_25686 - $__internal_234_$__cuda_sm3x_div_rn_noftz_f32_slowpath)
$__internal_234_$__cuda_sm3x_div_rn_noftz_f32_slowpath:
        /* <DEDUP_REMOVED lines=37> */
.L_x_12635:
        /* <DEDUP_REMOVED lines=51> */
.L_x_12642:
[----:B------:R-:W-:-:S04]  /*1e00*/  LOP3.LUT R23, R23, 0x80000000, RZ, 0xc0, !PT ;  /* 0x8000000017177812 */ /* 0x000fc800078ec0ff */
[----:B------:R-:W-:Y:S01]  /*1e10*/  LOP3.LUT R23, R23, 0x7f800000, RZ, 0xfc, !PT ;  /* 0x7f80000017177812 */ /* 0x000fe200078efcff */
[----:B------:R-:W-:Y:S06]  /*1e20*/  BRA `(.L_x_12643) ;  /* 0x0000000000047947 */ /* 0x000fec0003800000 */
.L_x_12641:
[----:B------:R-:W-:-:S07]  /*1e30*/  IMAD R23, R26, 0x800000, R23 ;  /* 0x008000001a177824 */ /* 0x000fce00078e0217 */
.L_x_12643:
[----:B------:R-:W-:Y:S05]  /*1e40*/  BSYNC.RECONVERGENT B3 ;  /* 0x0000000000037941 */ /* 0x000fea0003800200 */
.L_x_12640:
[----:B------:R-:W-:Y:S05]  /*1e50*/  BRA `(.L_x_12644) ;  /* 0x0000000000207947 */ /* 0x000fea0003800000 */
.L_x_12639:
[----:B------:R-:W-:-:S04]  /*1e60*/  LOP3.LUT R23, R23, 0x80000000, R2, 0x48, !PT ;  /* 0x8000000017177812 */ /* 0x000fc800078e4802 */
[----:B------:R-:W-:Y:S01]  /*1e70*/  LOP3.LUT R23, R23, 0x7f800000, RZ, 0xfc, !PT ;  /* 0x7f80000017177812 */ /* 0x000fe200078efcff */
[----:B------:R-:W-:Y:S06]  /*1e80*/  BRA `(.L_x_12644) ;  /* 0x0000000000147947 */ /* 0x000fec0003800000 */
.L_x_12638:
[----:B------:R-:W-:Y:S01]  /*1e90*/  LOP3.LUT R23, R23, 0x80000000, R2, 0x48, !PT ;  /* 0x8000000017177812 */ /* 0x000fe200078e4802 */
[----:B------:R-:W-:Y:S06]  /*1ea0*/  BRA `(.L_x_12644) ;  /* 0x00000000000c7947 */ /* 0x000fec0003800000 */
.L_x_12637:
[----:B------:R-:W0:Y:S01]  /*1eb0*/  MUFU.RSQ R23, -QNAN ;  /* 0xffc0000000177908 */ /* 0x000e220000001400 */
[----:B------:R-:W-:Y:S05]  /*1ec0*/  BRA `(.L_x_12644) ;  /* 0x0000000000047947 */ /* 0x000fea0003800000 */
.L_x_12636:
[----:B------:R-:W-:-:S07]  /*1ed0*/  FADD.FTZ R23, R2, R9 ;  /* 0x0000000902177221 */ /* 0x000fce0000010000 */
.L_x_12644:
[----:B------:R-:W-:Y:S05]  /*1ee0*/  BSYNC.RECONVERGENT B2 ;  /* 0x0000000000027941 */ /* 0x000fea0003800200 */
.L_x_12634:
[----:B------:R-:W-:Y:S01]  /*1ef0*/  HFMA2 R13, -RZ, RZ, 0, 0 ;  /* 0x00000000ff0d7431 */ /* 0x000fe200000001ff */
[----:B------:R-:W-:-:S04]  /*1f00*/  MOV R12, R17 ;  /* 0x00000011000c7202 */ /* 0x000fc80000000f00 */
[----:B0-----:R-:W-:Y:S05]  /*1f10*/  RET.REL.NODEC R12 `(_Z15SoftmaxWarpImplI10DirectLoadI6__halffE11DirectStoreIfS1_EfLi1ELi5ELi32ELi1ELb1EL9Algorithm0EEvT_T0_ll) ;  /* 0xffffffe00c387950 */ /* 0x001fea0003c3ffff */
.L_x_12645:
        /* <DEDUP_REMOVED lines=14> */
.L_x_25686:


//--------------------- .text._Z15SoftmaxWarpImplI10DirectLoadI6__halffE11DirectStoreIfS1_EfLi1ELi5ELi32ELi1ELb0EL9Algorithm0EEvT_T0_ll --------------------------
	.section	.text._Z15SoftmaxWarpImplI10DirectLoadI6__halffE11DirectStoreIfS1_EfLi1ELi5ELi32ELi1ELb0EL9Algorithm0EEvT_T0_ll,"ax",@progbits
	.align	128
        .global         _Z15SoftmaxWarpImplI10DirectLoadI6__halffE11DirectStoreIfS1_EfLi1ELi5ELi32ELi1ELb0EL9Algorithm0EEvT_T0_ll
        .type           _Z15SoftmaxWarpImplI10DirectLoadI6__halffE11DirectStoreIfS1_EfLi1ELi5ELi32ELi1ELb0EL9Algorithm0EEvT_T0_ll,@function
        .size           _Z15SoftmaxWarpImplI10DirectLoadI6__halffE11DirectStoreIfS1_EfLi1ELi5ELi32ELi1ELb0EL9Algorithm0EEvT_T0_ll,(.L_x_25687 - _Z15SoftmaxWarpImplI10DirectLoadI6__halffE11DirectStoreIfS1_EfLi1ELi5ELi32ELi1ELb0EL9Algorithm0EEvT_T0_ll)
        .other          _Z15SoftmaxWarpImplI10DirectLoadI6__halffE11DirectStoreIfS1_EfLi1ELi5ELi32ELi1ELb0EL9Algorithm0EEvT_T0_ll,@"STO_CUDA_ENTRY STV_DEFAULT"
_Z15SoftmaxWarpImplI10DirectLoadI6__halffE11DirectStoreIfS1_EfLi1ELi5ELi32ELi1ELb0EL9Algorithm0EEvT_T0_ll:
.text._Z15SoftmaxWarpImplI10DirectLoadI6__halffE11DirectStoreIfS1_EfLi1ELi5ELi32ELi1ELb0EL9Algorithm0EEvT_T0_ll:
        /* <DEDUP_REMOVED lines=24> */
.L_x_12646:
        /* <DEDUP_REMOVED lines=13> */
.L_x_12658:
        /* <DEDUP_REMOVED lines=29> */
[----:B------:R-:W-:-:S04]  /*0420*/  FMNMX3 R0, R0, R5, R4, !PT ;  /* 0x0000000500007276 */ /* 0x000fc80007800004 */
[----:B------:R-:W-:Y:S01]  /*0430*/  FMNMX R13, R0, R19, !PT ;  /* 0x00000013000d7209 */ /* 0x000fe20007800000 */
[----:B------:R-:W-:Y:S06]  /*0440*/  BRA.DIV UR4, `(.L_x_12647) ;  /* 0x0000000a04d07947 */ /* 0x000fec000b800000 */
        /* <DEDUP_REMOVED lines=41> */
[----:B-1----:R-:W-:Y:S02]  /*06e0*/  IMAD.SHL.U32 R15, R2, 0x800000, RZ ;  /* 0x00800000020f7824 */ /* 0x002fe400078e00ff */
[----:B------:R-:W-:Y:S01]  /*06f0*/  FFMA R19, R4, 1.4426950216293334961, -R19 ;  /* 0x3fb8aa3b04137823 */ /* 0x000fe20000000813 */
[----:B------:R-:W-:Y:S01]  /*0700*/  SHF.L.U32 R2, R3, 0x17, RZ ;  /* 0x0000001703027819 */ /* 0x000fe200000006ff */
        /* <DEDUP_REMOVED lines=8> */
[----:B------:R-:W-:Y:S02]  /*0790*/  IMAD.SHL.U32 R14, R12, 0x800000, RZ ;  /* 0x008000000c0e7824 */ /* 0x000fe400078e00ff */
        /* <DEDUP_REMOVED lines=18> */
.L_x_12670:
        /* <DEDUP_REMOVED lines=12> */
[----:B01----:R-:W-:Y:S05]  /*0980*/  CALL.REL.NOINC `($__internal_235_$__cuda_sm3x_div_rn_noftz_f32_slowpath) ;  /* 0x0000000c00547944 */ /* 0x003fea0003c00000 */
[----:B------:R-:W-:-:S07]  /*0990*/  MOV R11, R5 ;  /* 0x00000005000b7202 */ /* 0x000fce0000000f00 */
.L_x_12649:
[----:B------:R-:W-:Y:S05]  /*09a0*/  BSYNC.RECONVERGENT B0 ;  /* 0x0000000000007941 */ /* 0x000fea0003800200 */
.L_x_12648:
        /* <DEDUP_REMOVED lines=12> */
[----:B01----:R-:W-:Y:S05]  /*0a70*/  CALL.REL.NOINC `($__internal_235_$__cuda_sm3x_div_rn_noftz_f32_slowpath) ;  /* 0x0000000c00187944 */ /* 0x003fea0003c00000 */
[----:B------:R-:W-:-:S07]  /*0a80*/  MOV R14, R5 ;  /* 0x00000005000e7202 */ /* 0x000fce0000000f00 */
.L_x_12651:
[----:B------:R-:W-:Y:S05]  /*0a90*/  BSYNC.RECONVERGENT B0 ;  /* 0x0000000000007941 */ /* 0x000fea0003800200 */
.L_x_12650:
        /* <DEDUP_REMOVED lines=14> */
.L_x_12653:
[----:B------:R-:W-:Y:S05]  /*0b80*/  BSYNC.RECONVERGENT B0 ;  /* 0x0000000000007941 */ /* 0x000fea0003800200 */
.L_x_12652:
        /* <DEDUP_REMOVED lines=14> */
.L_x_12655:
[----:B------:R-:W-:Y:S05]  /*0c70*/  BSYNC.RECONVERGENT B0 ;  /* 0x0000000000007941 */ /* 0x000fea0003800200 */
.L_x_12654:
        /* <DEDUP_REMOVED lines=12> */
[----:B01----:R-:W-:Y:S05]  /*0d40*/  CALL.REL.NOINC `($__internal_235_$__cuda_sm3x_div_rn_noftz_f32_slowpath) ;  /* 0x0000000800647944 */ /* 0x003fea0003c00000 */
[----:B------:R-:W-:-:S07]  /*0d50*/  MOV R12, R5 ;  /* 0x00000005000c7202 */ /* 0x000fce0000000f00 */
.L_x_12657:
[----:B------:R-:W-:Y:S05]  /*0d60*/  BSYNC.RECONVERGENT B0 ;  /* 0x0000000000007941 */ /* 0x000fea0003800200 */
.L_x_12656:
        /* <DEDUP_REMOVED lines=17> */
[C---:B------:R-:W-:Y:S02]  /*0e80*/  IADD3 R9, P0, PT, R16.reuse, R9, RZ ;  /* 0x0000000910097210 */ /* 0x040fe40007f1e0ff */
[----:B------:R-:W-:Y:S02]  /*0e90*/  R2UR UR13, R7 ;  /* 0x00000000070d72ca */ /* 0x000fe400000e0000 */
[----:B------:R-:W-:Y:S02]  /*0ea0*/  LEA.HI.X.SX32 R8, R16, R8, 0x1, P0 ;  /* 0x0000000810087211 */ /* 0x000fe400000f0eff */
[----:B------:R-:W-:Y:S02]  /*0eb0*/  ISETP.GE.U32.AND P0, PT, R9, UR44, PT ;  /* 0x0000002c09007c0c */ /* 0x000fe4000bf06070 */
[----:B------:R-:W-:Y:S02]  /*0ec0*/  F2FP.F16.F32.PACK_AB R11, R14, R11 ;  /* 0x0000000b0e0b723e */ /* 0x000fe400000000ff */
[----:B------:R-:W-:-:S02]  /*0ed0*/  ISETP.GE.AND.EX P0, PT, R8, UR45, PT, P0 ;  /* 0x0000002d08007c0c */ /* 0x000fc4000bf06300 */
[----:B------:R-:W-:Y:S01]  /*0ee0*/  F2FP.F16.F32.PACK_AB R0, R15, R0 ;  /* 0x000000000f00723e */ /* 0x000fe200000000ff */
[----:B------:R3:W-:Y:S01]  /*0ef0*/  STG.E.U16 desc[UR4][R2.64], R11 ;  /* 0x0000000b02007986 */ /* 0x0007e2000c101504 */
[----:B------:R-:W-:Y:S02]  /*0f00*/  F2FP.F16.F32.PACK_AB R12, RZ, R12 ;  /* 0x0000000cff0c723e */ /* 0x000fe400000000ff */
[----:B------:R-:W-:Y:S01]  /*0f10*/  PRMT R4, R11, 0x7632, R4 ;  /* 0x000076320b047816 */ /* 0x000fe20000000004 */
[----:B------:R3:W-:Y:S01]  /*0f20*/  STG.E.U16 desc[UR8][R2.64+0x80], R0 ;  /* 0x0000800002007986 */ /* 0x0007e2000c101508 */
[----:B------:R-:W-:-:S03]  /*0f30*/  PRMT R5, R0, 0x7632, R5 ;  /* 0x0000763200057816 */ /* 0x000fc60000000005 */
[----:B------:R3:W-:Y:S04]  /*0f40*/  STG.E.U16 desc[UR6][R2.64+0x40], R4 ;  /* 0x0000400402007986 */ /* 0x0007e8000c101506 */
[----:B------:R3:W-:Y:S04]  /*0f50*/  STG.E.U16 desc[UR10][R2.64+0xc0], R5 ;  /* 0x0000c00502007986 */ /* 0x0007e8000c10150a */
[----:B------:R3:W-:Y:S01]  /*0f60*/  STG.E.U16 desc[UR12][R2.64+0x100], R12 ;  /* 0x0001000c02007986 */ /* 0x0007e2000c10150c */
[----:B------:R-:W-:Y:S05]  /*0f70*/  @!P0 BRA `(.L_x_12658) ;  /* 0xfffffff000b48947 */ /* 0x000fea000383ffff */
[----:B------:R-:W-:Y:S05]  /*0f80*/  EXIT ;  /* 0x000000000000794d */ /* 0x000fea0003800000 */
.L_x_12647:
[----:B------:R-:W-:Y:S01]  /*0f90*/  BSSY B0, `(.L_x_12659) ;  /* 0x0000007000007945 */ /* 0x000fe20003800000 */
[----:B------:R-:W-:Y:S02]  /*0fa0*/  MOV R12, 0x10 ;  /* 0x00000010000c7802 */ /* 0x000fe40000000f00 */
[----:B------:R-:W-:Y:S02]  /*0fb0*/  MOV R11, 0x1f ;  /* 0x0000001f000b7802 */ /* 0x000fe40000000f00 */
[----:B------:R-:W-:-:S07]  /*0fc0*/  MOV R15, 0xffffffff ;  /* 0xffffffff000f7802 */ /* 0x000fce0000000f00 */
[----:B0-----:R-:W-:Y:S05]  /*0fd0*/  WARPSYNC.COLLECTIVE R15, `(.L_x_12660) ;  /* 0x000000000f087348 */ /* 0x001fea0003c00000 */
[----:B------:R1:W2:Y:S02]  /*0fe0*/  SHFL.BFLY P6, R14, R13, R12, R11 ;  /* 0x0c00000c0d0e7389 */ /* 0x0002a400000c000b */
[----:B012---:R-:W-:Y:S05]  /*0ff0*/  ENDCOLLECTIVE ;  /* 0x000000000000791b */ /* 0x007fea0003800000 */
.L_x_12660:
[----:B------:R-:W-:Y:S05]  /*1000*/  BSYNC B0 ;  /* 0x0000000000007941 */ /* 0x000fea0003800000 */
.L_x_12659:
[----:B------:R-:W-:Y:S01]  /*1010*/  FMNMX R13, R13, R14, !PT ;  /* 0x0000000e0d0d7209 */ /* 0x000fe20007800000 */
[----:B------:R-:W-:Y:S01]  /*1020*/  IMAD.MOV.U32 R12, RZ, RZ, 0x8 ;  /* 0x00000008ff0c7424 */ /* 0x000fe200078e00ff */
[----:B------:R-:W-:Y:S02]  /*1030*/  MOV R11, 0x1f ;  /* 0x0000001f000b7802 */ /* 0x000fe40000000f00 */
[----:B------:R-:W-:-:S07]  /*1040*/  MOV R15, 0xffffffff ;  /* 0xffffffff000f7802 */ /* 0x000fce0000000f00 */
[----:B------:R-:W-:Y:S05]  /*1050*/  WARPSYNC.COLLECTIVE R15, `(.L_x_12661) ;  /* 0x000000000f087348 */ /* 0x000fea0003c00000 */
[----:B------:R0:W1:Y:S02]  /*1060*/  SHFL.BFLY P6, R14, R13, R12, R11 ;  /* 0x0c00000c0d0e7389 */ /* 0x00006400000c000b */
[----:B01----:R-:W-:Y:S05]  /*1070*/  ENDCOLLECTIVE ;  /* 0x000000000000791b */ /* 0x003fea0003800000 */
.L_x_12661:
[----:B------:R-:W-:Y:S01]  /*1080*/  IMAD.MOV.U32 R12, RZ, RZ, 0x4 ;  /* 0x00000004ff0c7424 */ /* 0x000fe200078e00ff */
[----:B------:R-:W-:-:S04]  /*1090*/  FMNMX R0, R13, R14, !PT ;  /* 0x0000000e0d007209 */ /* 0x000fc80007800000 */
[----:B------:R-:W-:-:S07]  /*10a0*/  MOV R13, R0 ;  /* 0x00000000000d7202 */ /* 0x000fce0000000f00 */
[----:B------:R-:W-:Y:S05]  /*10b0*/  WARPSYNC.COLLECTIVE R15, `(.L_x_12662) ;  /* 0x000000000f087348 */ /* 0x000fea0003c00000 */
[----:B------:R0:W1:Y:S02]  /*10c0*/  SHFL.BFLY P6, R14, R13, R12, R11 ;  /* 0x0c00000c0d0e7389 */ /* 0x00006400000c000b */
[----:B01----:R-:W-:Y:S05]  /*10d0*/  ENDCOLLECTIVE ;  /* 0x000000000000791b */ /* 0x003fea0003800000 */
.L_x_12662:
[----:B------:R-:W-:Y:S01]  /*10e0*/  HFMA2 R12, -RZ, RZ, 0, 1.1920928955078125e-07 ;  /* 0x00000002ff0c7431 */ /* 0x000fe200000001ff */
[----:B------:R-:W-:Y:S01]  /*10f0*/  FMNMX R2, R0, R14, !PT ;  /* 0x0000000e00027209 */ /* 0x000fe20007800000 */
[----:B------:R-:W-:-:S03]  /*1100*/  HFMA2 R0, -RZ, RZ, 0.96630859375, -0.0022525787353515625 ;  /* 0x3bbb989dff007431 */ /* 0x000fc600000001ff */
[----:B------:R-:W-:-:S07]  /*1110*/  MOV R13, R2 ;  /* 0x00000002000d7202 */ /* 0x000fce0000000f00 */
[----:B------:R-:W-:Y:S05]  /*1120*/  WARPSYNC.COLLECTIVE R15, `(.L_x_12663) ;  /* 0x000000000f087348 */ /* 0x000fea0003c00000 */
[----:B------:R0:W1:Y:S02]  /*1130*/  SHFL.BFLY P6, R14, R13, R12, R11 ;  /* 0x0c00000c0d0e7389 */ /* 0x00006400000c000b */
[----:B01----:R-:W-:Y:S05]  /*1140*/  ENDCOLLECTIVE ;  /* 0x000000000000791b */ /* 0x003fea0003800000 */
.L_x_12663:
[----:B------:R-:W-:Y:S01]  /*1150*/  IMAD.MOV.U32 R12, RZ, RZ, 0x1 ;  /* 0x00000001ff0c7424 */ /* 0x000fe200078e00ff */
[----:B------:R-:W-:-:S04]  /*1160*/  FMNMX R3, R2, R14, !PT ;  /* 0x0000000e02037209 */ /* 0x000fc80007800000 */
[----:B------:R-:W-:-:S07]  /*1170*/  MOV R13, R3 ;  /* 0x00000003000d7202 */ /* 0x000fce0000000f00 */
[----:B------:R-:W-:Y:S05]  /*1180*/  WARPSYNC.COLLECTIVE R15, `(.L_x_12664) ;  /* 0x000000000f087348 */ /* 0x000fea0003c00000 */
[----:B------:R0:W1:Y:S02]  /*1190*/  SHFL.BFLY P6, R14, R13, R12, R11 ;  /* 0x0c00000c0d0e7389 */ /* 0x00006400000c000b */
[----:B01----:R-:W-:Y:S05]  /*11a0*/  ENDCOLLECTIVE ;  /* 0x000000000000791b */ /* 0x003fea0003800000 */
.L_x_12664:
        /* <DEDUP_REMOVED lines=15> */
[----:B------:R-:W-:-:S02]  /*12a0*/  FADD R14, R20, -12583039 ;  /* 0xcb40007f140e7421 */ /* 0x000fc40000000000 */
[----:B------:R-:W-:Y:S01]  /*12b0*/  SHF.L.U32 R15, R4, 0x17, RZ ;  /* 0x00000017040f7819 */ /* 0x000fe200000006ff */
        /* <DEDUP_REMOVED lines=22> */
[----:B------:R-:W-:Y:S02]  /*1420*/  IMAD.SHL.U32 R0, R20, 0x800000, RZ ;  /* 0x0080000014007824 */ /* 0x000fe400078e00ff */
        /* <DEDUP_REMOVED lines=10> */
[----:B------:R-:W-:-:S03]  /*14d0*/  HFMA2 R11, -RZ, RZ, 0, 1.847743988037109375e-06 ;  /* 0x0000001fff0b7431 */ /* 0x000fc600000001ff */
[----:B------:R-:W-:Y:S01]  /*14e0*/  FADD R13, R12, R3 ;  /* 0x000000030c0d7221 */ /* 0x000fe20000000000 */
[----:B------:R-:W-:Y:S02]  /*14f0*/  IMAD.MOV.U32 R12, RZ, RZ, 0x10 ;  /* 0x00000010ff0c7424 */ /* 0x000fe400078e00ff */
[----:B-1----:R-:W-:-:S04]  /*1500*/  FMUL R4, R4, R19 ;  /* 0x0000001304047220 */ /* 0x002fc80000400000 */
[----:B------:R-:W-:-:S07]  /*1510*/  FADD R13, R13, R4 ;  /* 0x000000040d0d7221 */ /* 0x000fce0000000000 */
[----:B------:R-:W-:Y:S05]  /*1520*/  WARPSYNC.COLLECTIVE R15, `(.L_x_12665) ;  /* 0x000000000f087348 */ /* 0x000fea0003c00000 */
[----:B------:R0:W1:Y:S02]  /*1530*/  SHFL.BFLY P6, R14, R13, R12, R11 ;  /* 0x0c00000c0d0e7389 */ /* 0x00006400000c000b */
[----:B01----:R-:W-:Y:S05]  /*1540*/  ENDCOLLECTIVE ;  /* 0x000000000000791b */ /* 0x003fea0003800000 */
.L_x_12665:
[----:B------:R-:W-:Y:S02]  /*1550*/  IMAD.MOV.U32 R12, RZ, RZ, 0x8 ;  /* 0x00000008ff0c7424 */ /* 0x000fe400078e00ff */
[----:B------:R-:W-:-:S05]  /*1560*/  FADD R17, R13, R14 ;  /* 0x0000000e0d117221 */ /* 0x000fca0000000000 */
[----:B------:R-:W-:-:S07]  /*1570*/  MOV R13, R17 ;  /* 0x00000011000d7202 */ /* 0x000fce0000000f00 */
[----:B------:R-:W-:Y:S05]  /*1580*/  WARPSYNC.COLLECTIVE R15, `(.L_x_12666) ;  /* 0x000000000f087348 */ /* 0x000fea0003c00000 */
[----:B------:R0:W1:Y:S02]  /*1590*/  SHFL.BFLY P6, R14, R13, R12, R11 ;  /* 0x0c00000c0d0e7389 */ /* 0x00006400000c000b */
[----:B01----:R-:W-:Y:S05]  /*15a0*/  ENDCOLLECTIVE ;  /* 0x000000000000791b */ /* 0x003fea0003800000 */
.L_x_12666:
[----:B------:R-:W-:Y:S02]  /*15b0*/  HFMA2 R12, -RZ, RZ, 0, 2.384185791015625e-07 ;  /* 0x00000004ff0c7431 */ /* 0x000fe400000001ff */
[----:B------:R-:W-:-:S05]  /*15c0*/  FADD R18, R17, R14 ;  /* 0x0000000e11127221 */ /* 0x000fca0000000000 */
[----:B------:R-:W-:-:S07]  /*15d0*/  MOV R13, R18 ;  /* 0x00000012000d7202 */ /* 0x000fce0000000f00 */
[----:B------:R-:W-:Y:S05]  /*15e0*/  WARPSYNC.COLLECTIVE R15, `(.L_x_12667) ;  /* 0x000000000f087348 */ /* 0x000fea0003c00000 */
[----:B------:R0:W1:Y:S02]  /*15f0*/  SHFL.BFLY P6, R14, R13, R12, R11 ;  /* 0x0c00000c0d0e7389 */ /* 0x00006400000c000b */
[----:B01----:R-:W-:Y:S05]  /*1600*/  ENDCOLLECTIVE ;  /* 0x000000000000791b */ /* 0x003fea0003800000 */
.L_x_12667:
[----:B------:R-:W-:Y:S02]  /*1610*/  IMAD.MOV.U32 R12, RZ, RZ, 0x2 ;  /* 0x00000002ff0c7424 */ /* 0x000fe400078e00ff */
[----:B------:R-:W-:-:S05]  /*1620*/  FADD R19, R18, R14 ;  /* 0x0000000e12137221 */ /* 0x000fca0000000000 */
[----:B------:R-:W-:-:S07]  /*1630*/  MOV R13, R19 ;  /* 0x00000013000d7202 */ /* 0x000fce0000000f00 */
[----:B------:R-:W-:Y:S05]  /*1640*/  WARPSYNC.COLLECTIVE R15, `(.L_x_12668) ;  /* 0x000000000f087348 */ /* 0x000fea0003c00000 */
[----:B------:R0:W1:Y:S02]  /*1650*/  SHFL.BFLY P6, R14, R13, R12, R11 ;  /* 0x0c00000c0d0e7389 */ /* 0x00006400000c000b */
[----:B01----:R-:W-:Y:S05]  /*1660*/  ENDCOLLECTIVE ;  /* 0x000000000000791b */ /* 0x003fea0003800000 */
.L_x_12668:
[----:B------:R-:W-:Y:S02]  /*1670*/  HFMA2 R12, -RZ, RZ, 0, 5.9604644775390625e-08 ;  /* 0x00000001ff0c7431 */ /* 0x000fe400000001ff */
[----:B------:R-:W-:-:S05]  /*1680*/  FADD R20, R19, R14 ;  /* 0x0000000e13147221 */ /* 0x000fca0000000000 */
[----:B------:R-:W-:-:S07]  /*1690*/  MOV R13, R20 ;  /* 0x00000014000d7202 */ /* 0x000fce0000000f00 */
[----:B------:R-:W-:Y:S05]  /*16a0*/  WARPSYNC.COLLECTIVE R15, `(.L_x_12669) ;  /* 0x000000000f087348 */ /* 0x000fea0003c00000 */
[----:B------:R0:W1:Y:S02]  /*16b0*/  SHFL.BFLY P6, R14, R13, R12, R11 ;  /* 0x0c00000c0d0e7389 */ /* 0x00006400000c000b */
[----:B01----:R-:W-:Y:S05]  /*16c0*/  ENDCOLLECTIVE ;  /* 0x000000000000791b */ /* 0x003fea0003800000 */
.L_x_12669:
[----:B------:R-:W-:Y:S05]  /*16d0*/  BRA `(.L_x_12670) ;  /* 0xfffffff000787947 */ /* 0x000fea000383ffff */
        .weak           $__internal_235_$__cuda_sm3x_div_rn_noftz_f32_slowpath
        .type           $__internal_235_$__cuda_sm3x_div_rn_noftz_f32_slowpath,@function
        .size           $__internal_235_$__cuda_sm3x_div_rn_noftz_f32_slowpath,(.L_x_25687 - $__internal_235_$__cuda_sm3x_div_rn_noftz_f32_slowpath)
$__internal_235_$__cuda_sm3x_div_rn_noftz_f32_slowpath:
        /* <DEDUP_REMOVED lines=34> */
.L_x_12672:
        /* <DEDUP_REMOVED lines=51> */
.L_x_12679:
[----:B------:R-:W-:-:S04]  /*1c30*/  LOP3.LUT R5, R5, 0x80000000, RZ, 0xc0, !PT ;  /* 0x8000000005057812 */ /* 0x000fc800078ec0ff */
[----:B------:R-:W-:Y:S01]  /*1c40*/  LOP3.LUT R5, R5, 0x7f800000, RZ, 0xfc, !PT ;  /* 0x7f80000005057812 */ /* 0x000fe200078efcff */
[----:B------:R-:W-:Y:S06]  /*1c50*/  BRA `(.L_x_12680) ;  /* 0x0000000000047947 */ /* 0x000fec0003800000 */
.L_x_12678:
[----:B------:R-:W-:-:S07]  /*1c60*/  LEA R5, R24, R5, 0x17 ;  /* 0x0000000518057211 */ /* 0x000fce00078eb8ff */
.L_x_12680:
[----:B------:R-:W-:Y:S05]  /*1c70*/  BSYNC.RECONVERGENT B2 ;  /* 0x0000000000027941 */ /* 0x000fea0003800200 */
.L_x_12677:
[----:B------:R-:W-:Y:S05]  /*1c80*/  BRA `(.L_x_12681) ;  /* 0x0000000000207947 */ /* 0x000fea0003800000 */
.L_x_12676:
[----:B------:R-:W-:-:S04]  /*1c90*/  LOP3.LUT R5, R12, 0x80000000, R5, 0x48, !PT ;  /* 0x800000000c057812 */ /* 0x000fc800078e4805 */
[----:B------:R-:W-:Y:S01]  /*1ca0*/  LOP3.LUT R5, R5, 0x7f800000, RZ, 0xfc, !PT ;  /* 0x7f80000005057812 */ /* 0x000fe200078efcff */
[----:B------:R-:W-:Y:S06]  /*1cb0*/  BRA `(.L_x_12681) ;  /* 0x0000000000147947 */ /* 0x000fec0003800000 */
.L_x_12675:
[----:B------:R-:W-:Y:S01]  /*1cc0*/  LOP3.LUT R5, R12, 0x80000000, R5, 0x48, !PT ;  /* 0x800000000c057812 */ /* 0x000fe200078e4805 */
[----:B------:R-:W-:Y:S06]  /*1cd0*/  BRA `(.L_x_12681) ;  /* 0x00000000000c7947 */ /* 0x000fec0003800000 */
.L_x_12674:
[----:B------:R-:W0:Y:S01]  /*1ce0*/  MUFU.RSQ R5, -QNAN ;  /* 0xffc0000000057908 */ /* 0x000e220000001400 */
[----:B------:R-:W-:Y:S05]  /*1cf0*/  BRA `(.L_x_12681) ;  /* 0x0000000000047947 */ /* 0x000fea0003800000 */
.L_x_12673:
[----:B------:R-:W-:-:S07]  /*1d00*/  FADD.FTZ R5, R5, R12 ;  /* 0x0000000c05057221 */ /* 0x000fce0000010000 */
.L_x_12681:
[----:B------:R-:W-:Y:S05]  /*1d10*/  BSYNC.RECONVERGENT B1 ;  /* 0x0000000000017941 */ /* 0x000fea0003800200 */
.L_x_12671:
[----:B------:R-:W-:Y:S01]  /*1d20*/  HFMA2 R13, -RZ, RZ, 0, 0 ;  /* 0x00000000ff0d7431 */ /* 0x000fe200000001ff */
[----:B------:R-:W-:-:S04]  /*1d30*/  MOV R12, R18 ;  /* 0x00000012000c7202 */ /* 0x000fc80000000f00 */
[----:B0-----:R-:W-:Y:S05]  /*1d40*/  RET.REL.NODEC R12 `(_Z15SoftmaxWarpImplI10DirectLoadI6__halffE11DirectStoreIfS1_EfLi1ELi5ELi32ELi1ELb0EL9Algorithm0EEvT_T0_ll) ;  /* 0xffffffe00cac7950 */ /* 0x001fea0003c3ffff */
.L_x_12682:
        /* <DEDUP_REMOVED lines=11> */
.L_x_25687:


//--------------------- .text._Z15SoftmaxWarpImplI10DirectLoadI6__halffE11DirectStoreIfS1_EfLi1ELi4ELi32ELi1ELb1EL9Algorithm0EEvT_T0_ll --------------------------
	.section	.text._Z15SoftmaxWarpImplI10DirectLoadI6__halffE11DirectStoreIfS1_EfLi1ELi4ELi32ELi1ELb1EL9Algorithm0EEvT_T0_ll,"ax",@progbits
	.align	128
        .global         _Z15SoftmaxWarpImplI10DirectLoadI6__halffE11DirectStoreIfS1_EfLi1ELi4ELi32ELi1ELb1EL9Algorithm0EEvT_T0_ll
        .type           _Z15SoftmaxWarpImplI10DirectLoadI6__halffE11DirectStoreIfS1_EfLi1ELi4ELi32ELi1ELb1EL9Algorithm0EEvT_T0_ll,@function
        .size           _Z15SoftmaxWarpImplI10DirectLoadI6__halffE11DirectStoreIfS1_EfLi1ELi4ELi32ELi1ELb1EL9Algorithm0EEvT_T0_ll,(.L_x_25688 - _Z15SoftmaxWarpImplI10DirectLoadI6__halffE11DirectStoreIfS1_EfLi1ELi4ELi32ELi1ELb1EL9Algorithm0EEvT_T0_ll)
        .other          _Z15SoftmaxWarpImplI10DirectLoadI6__halffE11DirectStoreIfS1_EfLi1ELi4ELi32ELi1ELb1EL9Algorithm0EEvT_T0_ll,@"STO_CUDA_ENTRY STV_DEFAULT"
_Z15SoftmaxWarpImplI10DirectLoadI6__halffE11DirectStoreIfS1_EfLi1ELi4ELi32ELi1ELb1EL9Algorithm0EEvT_T0_ll:
.text._Z15SoftmaxWarpImplI10DirectLoadI6__halffE11DirectStoreIfS1_EfLi1ELi4ELi32ELi1ELb1EL9Algorithm0EEvT_T0_ll:
        /* <DEDUP_REMOVED lines=25> */
.L_x_12683:
        /* <DEDUP_REMOVED lines=17> */
.L_x_12694:
[----:B------:R-:W-:Y:S01]  /*02a0*/  ISETP.GE.U32.AND P0, PT, R10, UR44, PT ;  /* 0x0000002c0a007c0c */ /* 0x000fe2000bf06070 */
[----:B--2---:R-:W-:Y:S01]  /*02b0*/  HFMA2 R11, -RZ, RZ, 0, 0 ;  /* 0x00000000ff0b7431 */ /* 0x004fe200000001ff */
[----:B------:R-:W-:Y:S01]  /*02c0*/  ISETP.GE.U32.AND P1, PT, R19, UR44, PT ;  /* 0x0000002c13007c0c */ /* 0x000fe2000bf26070 */
[----:B------:R-:W-:Y:S01]  /*02d0*/  IMAD R0, R8, UR42, RZ ;  /* 0x0000002a08007c24 */ /* 0x000fe2000f8e02ff */
[----:B------:R-:W-:Y:S02]  /*02e0*/  ISETP.GE.AND.EX P0, PT, RZ, UR45, PT, P0 ;  /* 0x0000002dff007c0c */ /* 0x000fe4000bf06300 */
[----:B------:R-:W-:Y:S01]  /*02f0*/  ISETP.GE.U32.AND P2, PT, R18, UR44, PT ;  /* 0x0000002c12007c0c */ /* 0x000fe2000bf46070 */
[----:B------:R-:W-:Y:S01]  /*0300*/  IMAD R5, R9, UR43, R0 ;  /* 0x0000002b09057c24 */ /* 0x000fe2000f8e0200 */
[----:B------:R-:W-:Y:S02]  /*0310*/  ISETP.GE.AND.EX P1, PT, RZ, UR45, PT, P1 ;  /* 0x0000002dff007c0c */ /* 0x000fe4000bf26310 */
        /* <DEDUP_REMOVED lines=20> */
[----:B0-----:R-:W-:Y:S01]  /*0460*/  IMAD.MOV.U32 R22, RZ, RZ, -0x800000 ;  /* 0xff800000ff167424 */ /* 0x001fe200078e00ff */
[----:B------:R-:W-:Y:S01]  /*0470*/  MOV R13, 0xff800000 ;  /* 0xff800000000d7802 */ /* 0x000fe20000000f00 */
[----:B------:R-:W-:Y:S01]  /*0480*/  IMAD.MOV.U32 R20, RZ, RZ, -0x800000 ;  /* 0xff800000ff147424 */ /* 0x000fe200078e00ff */
[----:B------:R-:W-:Y:S01]  /*0490*/  UMOV UR4, 0xffffffff ;  /* 0xffffffff00047882 */ /* 0x000fe20000000000 */
[----:B--2---:R-:W-:-:S02]  /*04a0*/  @!P0 HADD2.F32 R24, -RZ, R4.H0_H0 ;  /* 0x20000004ff188230 */ /* 0x004fc40000004100 */
[----:B---3--:R-:W-:-:S03]  /*04b0*/  @!P1 HADD2.F32 R22, -RZ, R0.H0_H0 ;  /* 0x20000000ff169230 */ /* 0x008fc60000004100 */
[----:B------:R-:W-:Y:S02]  /*04c0*/  @!P0 FMNMX R13, R24, -INF , !PT ;  /* 0xff800000180d8809 */ /* 0x000fe40007800000 */
[----:B------:R-:W-:Y:S02]  /*04d0*/  MOV R4, 0xff800000 ;  /* 0xff80000000047802 */ /* 0x000fe40000000f00 */
[----:B------:R-:W-:Y:S01]  /*04e0*/  @!P1 FMNMX R13, R13, R22, !PT ;  /* 0x000000160d0d9209 */ /* 0x000fe20007800000 */
[----:B----4-:R-:W-:Y:S02]  /*04f0*/  @!P2 HADD2.F32 R20, -RZ, R2.H0_H0 ;  /* 0x20000002ff14a230 */ /* 0x010fe40000004100 */
[----:B-----5:R-:W-:-:S03]  /*0500*/  @!P3 HADD2.F32 R4, -RZ, R3.H0_H0 ;  /* 0x20000003ff04b230 */ /* 0x020fc60000004100 */
        /* <DEDUP_REMOVED lines=64> */
.L_x_12706:
        /* <DEDUP_REMOVED lines=12> */
[----:B0-----:R-:W-:Y:S05]  /*09d0*/  CALL.REL.NOINC `($__internal_236_$__cuda_sm3x_div_rn_noftz_f32_slowpath) ;  /* 0x0000000800fc7944 */ /* 0x001fea0003c00000 */
[----:B------:R-:W-:-:S07]  /*09e0*/  MOV R11, R15 ;  /* 0x0000000f000b7202 */ /* 0x000fce0000000f00 */
.L_x_12687:
[----:B------:R-:W-:Y:S05]  /*09f0*/  BSYNC.RECONVERGENT B1 ;  /* 0x0000000000017941 */ /* 0x000fea0003800200 */
.L_x_12686:
        /* <DEDUP_REMOVED lines=12> */
[----:B0-----:R-:W-:Y:S05]  /*0ac0*/  CALL.REL.NOINC `($__internal_236_$__cuda_sm3x_div_rn_noftz_f32_slowpath) ;  /* 0x0000000800c07944 */ /* 0x001fea0003c00000 */
[----:B------:R-:W-:-:S07]  /*0ad0*/  IMAD.MOV.U32 R12, RZ, RZ, R15 ;  /* 0x000000ffff0c7224 */ /* 0x000fce00078e000f */
.L_x_12689:
[----:B------:R-:W-:Y:S05]  /*0ae0*/  BSYNC.RECONVERGENT B1 ;  /* 0x0000000000017941 */ /* 0x000fea0003800200 */
.L_x_12688:
        /* <DEDUP_REMOVED lines=12> */
[----:B0-----:R-:W-:Y:S05]  /*0bb0*/  CALL.REL.NOINC `($__internal_236_$__cuda_sm3x_div_rn_noftz_f32_slowpath) ;  /* 0x0000000800847944 */ /* 0x001fea0003c00000 */
[----:B------:R-:W-:-:S07]  /*0bc0*/  MOV R3, R15 ;  /* 0x0000000f00037202 */ /* 0x000fce0000000f00 */
.L_x_12691:
[----:B------:R-:W-:Y:S05]  /*0bd0*/  BSYNC.RECONVERGENT B1 ;  /* 0x0000000000017941 */ /* 0x000fea0003800200 */
.L_x_12690:
        /* <DEDUP_REMOVED lines=14> */
.L_x_12693:
[----:B------:R-:W-:Y:S05]  /*0cc0*/  BSYNC.RECONVERGENT B1 ;  /* 0x0000000000017941 */ /* 0x000fea0003800200 */
.L_x_12692:
        /* <DEDUP_REMOVED lines=12> */
[----:B------:R-:W-:Y:S02]  /*0d90*/  @!P0 F2FP.F16.F32.PACK_AB R11, RZ, R11 ;  /* 0x0000000bff0b823e */ /* 0x000fe400000000ff */
        /* <DEDUP_REMOVED lines=23> */
.L_x_12684:
[----:B------:R-:W-:Y:S05]  /*0f10*/  EXIT ;  /* 0x000000000000794d */ /* 0x000fea0003800000 */
.L_x_12685:
[----:B------:R-:W-:Y:S01]  /*0f20*/  BSSY B1, `(.L_x_12695) ;  /* 0x0000007000017945 */ /* 0x000fe20003800000 */
[----:B------:R-:W-:Y:S01]  /*0f30*/  IMAD.MOV.U32 R12, RZ, RZ, 0x10 ;  /* 0x00000010ff0c7424 */ /* 0x000fe200078e00ff */
[----:B------:R-:W-:Y:S01]  /*0f40*/  MOV R11, 0x1f ;  /* 0x0000001f000b7802 */ /* 0x000fe20000000f00 */
[----:B------:R-:W-:-:S07]  /*0f50*/  IMAD.MOV.U32 R15, RZ, RZ, -0x1 ;  /* 0xffffffffff0f7424 */ /* 0x000fce00078e00ff */
[----:B------:R-:W-:Y:S05]  /*0f60*/  WARPSYNC.COLLECTIVE R15, `(.L_x_12696) ;  /* 0x000000000f087348 */ /* 0x000fea0003c00000 */
[----:B------:R0:W1:Y:S02]  /*0f70*/  SHFL.BFLY P6, R14, R13, R12, R11 ;  /* 0x0c00000c0d0e7389 */ /* 0x00006400000c000b */
[----:B01----:R-:W-:Y:S05]  /*0f80*/  ENDCOLLECTIVE ;  /* 0x000000000000791b */ /* 0x003fea0003800000 */
.L_x_12696:
[----:B------:R-:W-:Y:S05]  /*0f90*/  BSYNC B1 ;  /* 0x0000000000017941 */ /* 0x000fea0003800000 */
.L_x_12695:
        /* <DEDUP_REMOVED lines=8> */
.L_x_12697:
[----:B------:R-:W-:Y:S01]  /*1020*/  HFMA2 R12, -RZ, RZ, 0, 2.384185791015625e-07 ;  /* 0x00000004ff0c7431 */ /* 0x000fe200000001ff */
[----:B------:R-:W-:-:S05]  /*1030*/  FMNMX R0, R13, R14, !PT ;  /* 0x0000000e0d007209 */ /* 0x000fca0007800000 */
[----:B------:R-:W-:-:S07]  /*1040*/  IMAD.MOV.U32 R13, RZ, RZ, R0 ;  /* 0x000000ffff0d7224 */ /* 0x000fce00078e0000 */
[----:B------:R-:W-:Y:S05]  /*1050*/  WARPSYNC.COLLECTIVE R15, `(.L_x_12698) ;  /* 0x000000000f087348 */ /* 0x000fea0003c00000 */
[----:B------:R0:W1:Y:S02]  /*1060*/  SHFL.BFLY P6, R14, R13, R12, R11 ;  /* 0x0c00000c0d0e7389 */ /* 0x00006400000c000b */
[----:B01----:R-:W-:Y:S05]  /*1070*/  ENDCOLLECTIVE ;  /* 0x000000000000791b */ /* 0x003fea0003800000 */
.L_x_12698:
[----:B------:R-:W-:Y:S02]  /*1080*/  MOV R12, 0x2 ;  /* 0x00000002000c7802 */ /* 0x000fe40000000f00 */
[----:B------:R-:W-:-:S05]  /*1090*/  FMNMX R2, R0, R14, !PT ;  /* 0x0000000e00027209 */ /* 0x000fca0007800000 */
[----:B------:R-:W-:-:S07]  /*10a0*/  IMAD.MOV.U32 R13, RZ, RZ, R2 ;  /* 0x000000ffff0d7224 */ /* 0x000fce00078e0002 */
[----:B------:R-:W-:Y:S05]  /*10b0*/  WARPSYNC.COLLECTIVE R15, `(.L_x_12699) ;  /* 0x000000000f087348 */ /* 0x000fea0003c00000 */
[----:B------:R0:W1:Y:S02]  /*10c0*/  SHFL.BFLY P6, R14, R13, R12, R11 ;  /* 0x0c00000c0d0e7389 */ /* 0x00006400000c000b */
[----:B01----:R-:W-:Y:S05]  /*10d0*/  ENDCOLLECTIVE ;  /* 0x000000000000791b */ /* 0x003fea0003800000 */
.L_x_12699:
[----:B------:R-:W-:Y:S01]  /*10e0*/  HFMA2 R12, -RZ, RZ, 0, 5.9604644775390625e-08 ;  /* 0x00000001ff0c7431 */ /* 0x000fe200000001ff */
[----:B------:R-:W-:Y:S02]  /*10f0*/  FMNMX R3, R2, R14, !PT ;  /* 0x0000000e02037209 */ /* 0x000fe40007800000 */
[----:B------:R-:W-:-:S03]  /*1100*/  MOV R2, 0x437c0000 ;  /* 0x437c000000027802 */ /* 0x000fc60000000f00 */
[----:B------:R-:W-:-:S07]  /*1110*/  IMAD.MOV.U32 R13, RZ, RZ, R3 ;  /* 0x000000ffff0d7224 */ /* 0x000fce00078e0003 */
[----:B------:R-:W-:Y:S05]  /*1120*/  WARPSYNC.COLLECTIVE R15, `(.L_x_12700) ;  /* 0x000000000f087348 */ /* 0x000fea0003c00000 */
[----:B------:R0:W1:Y:S02]  /*1130*/  SHFL.BFLY P6, R14, R13, R12, R11 ;  /* 0x0c00000c0d0e7389 */ /* 0x00006400000c000b */
[----:B01----:R-:W-:Y:S05]  /*1140*/  ENDCOLLECTIVE ;  /* 0x000000000000791b */ /* 0x003fea0003800000 */
.L_x_12700:
        /* <DEDUP_REMOVED lines=47> */
.L_x_12701:
[----:B------:R-:W-:Y:S02]  /*1440*/  IMAD.MOV.U32 R12, RZ, RZ, 0x8 ;  /* 0x00000008ff0c7424 */ /* 0x000fe400078e00ff */
[----:B------:R-:W-:-:S05]  /*1450*/  FADD R5, R13, R14 ;  /* 0x0000000e0d057221 */ /* 0x000fca0000000000 */
[----:B------:R-:W-:-:S07]  /*1460*/  MOV R13, R5 ;  /* 0x00000005000d7202 */ /* 0x000fce0000000f00 */
[----:B------:R-:W-:Y:S05]  /*1470*/  WARPSYNC.COLLECTIVE R15, `(.L_x_12702) ;  /* 0x000000000f087348 */ /* 0x000fea0003c00000 */
[----:B------:R0:W1:Y:S02]  /*1480*/  SHFL.BFLY P6, R14, R13, R12, R11 ;  /* 0x0c00000c0d0e7389 */ /* 0x00006400000c000b */
[----:B01----:R-:W-:Y:S05]  /*1490*/  ENDCOLLECTIVE ;  /* 0x000000000000791b */ /* 0x003fea0003800000 */
.L_x_12702:
[----:B------:R-:W-:Y:S02]  /*14a0*/  IMAD.MOV.U32 R12, RZ, RZ, 0x4 ;  /* 0x00000004ff0c7424 */ /* 0x000fe400078e00ff */
[----:B------:R-:W-:-:S05]  /*14b0*/  FADD R20, R5, R14 ;  /* 0x0000000e05147221 */ /* 0x000fca0000000000 */
[----:B------:R-:W-:-:S07]  /*14c0*/  MOV R13, R20 ;  /* 0x00000014000d7202 */ /* 0x000fce0000000f00 */
[----:B------:R-:W-:Y:S05]  /*14d0*/  WARPSYNC.COLLECTIVE R15, `(.L_x_12703) ;  /* 0x000000000f087348 */ /* 0x000fea0003c00000 */
[----:B------:R0:W1:Y:S02]  /*14e0*/  SHFL.BFLY P6, R14, R13, R12, R11 ;  /* 0x0c00000c0d0e7389 */ /* 0x00006400000c000b */
[----:B01----:R-:W-:Y:S05]  /*14f0*/  ENDCOLLECTIVE ;  /* 0x000000000000791b */ /* 0x003fea0003800000 */
.L_x_12703:
[----:B------:R-:W-:Y:S02]  /*1500*/  IMAD.MOV.U32 R12, RZ, RZ, 0x2 ;  /* 0x00000002ff0c7424 */ /* 0x000fe400078e00ff */
[----:B------:R-:W-:-:S05]  /*1510*/  FADD R21, R20, R14 ;  /* 0x0000000e14157221 */ /* 0x000fca0000000000 */
[----:B------:R-:W-:-:S07]  /*1520*/  MOV R13, R21 ;  /* 0x00000015000d7202 */ /* 0x000fce0000000f00 */
[----:B------:R-:W-:Y:S05]  /*1530*/  WARPSYNC.COLLECTIVE R15, `(.L_x_12704) ;  /* 0x000000000f087348 */ /* 0x000fea0003c00000 */
[----:B------:R0:W1:Y:S02]  /*1540*/  SHFL.BFLY P6, R14, R13, R12, R11 ;  /* 0x0c00000c0d0e7389 */ /* 0x00006400000c000b */
[----:B01----:R-:W-:Y:S05]  /*1550*/  ENDCOLLECTIVE ;  /* 0x000000000000791b */ /* 0x003fea0003800000 */
.L_x_12704:
[----:B------:R-:W-:Y:S02]  /*1560*/  HFMA2 R12, -RZ, RZ, 0, 5.9604644775390625e-08 ;  /* 0x00000001ff0c7431 */ /* 0x000fe400000001ff */
[----:B------:R-:W-:-:S05]  /*1570*/  FADD R22, R21, R14 ;  /* 0x0000000e15167221 */ /* 0x000fca0000000000 */
[----:B------:R-:W-:-:S07]  /*1580*/  MOV R13, R22 ;  /* 0x00000016000d7202 */ /* 0x000fce0000000f00 */
[----:B------:R-:W-:Y:S05]  /*1590*/  WARPSYNC.COLLECTIVE R15, `(.L_x_12705) ;  /* 0x000000000f087348 */ /* 0x000fea0003c00000 */
[----:B------:R0:W1:Y:S02]  /*15a0*/  SHFL.BFLY P6, R14, R13, R12, R11 ;  /* 0x0c00000c0d0e7389 */ /* 0x00006400000c000b */
[----:B01----:R-:W-:Y:S05]  /*15b0*/  ENDCOLLECTIVE ;  /* 0x000000000000791b */ /* 0x003fea0003800000 */
.L_x_12705:
[----:B------:R-:W-:Y:S05]  /*15c0*/  BRA `(.L_x_12706) ;  /* 0xfffffff000d07947 */ /* 0x000fea000383ffff */
        .weak           $__internal_236_$__cuda_sm3x_div_rn_noftz_f32_slowpath
        .type           $__internal_236_$__cuda_sm3x_div_rn_noftz_f32_slowpath,@function
        .size           $__internal_236_$__cuda_sm3x_div_rn_noftz_f32_slowpath,(.L_x_25688 - $__internal_236_$__cuda_sm3x_div_rn_noftz_f32_slowpath)
$__internal_236_$__cuda_sm3x_div_rn_noftz_f32_slowpath:
        /* <DEDUP_REMOVED lines=34> */
.L_x_12708:
        /* <DEDUP_REMOVED lines=51> */
.L_x_12715:
[----:B------:R-:W-:-:S04]  /*1b20*/  LOP3.LUT R4, R4, 0x80000000, RZ, 0xc0, !PT ;  /* 0x8000000004047812 */ /* 0x000fc800078ec0ff */
[----:B------:R-:W-:Y:S01]  /*1b30*/  LOP3.LUT R4, R4, 0x7f800000, RZ, 0xfc, !PT ;  /* 0x7f80000004047812 */ /* 0x000fe200078efcff */
[----:B------:R-:W-:Y:S06]  /*1b40*/  BRA `(.L_x_12716) ;  /* 0x0000000000047947 */ /* 0x000fec0003800000 */
.L_x_12714:
[----:B------:R-:W-:-:S07]  /*1b50*/  LEA R4, R23, R4, 0x17 ;  /* 0x0000000417047211 */ /* 0x000fce00078eb8ff */
.L_x_12716:
[----:B------:R-:W-:Y:S05]  /*1b60*/  BSYNC.RECONVERGENT B3 ;  /* 0x0000000000037941 */ /* 0x000fea0003800200 */
.L_x_12713:
[----:B------:R-:W-:Y:S05]  /*1b70*/  BRA `(.L_x_12717) ;  /* 0x0000000000207947 */ /* 0x000fea0003800000 */
.L_x_12712:
[----:B------:R-:W-:-:S04]  /*1b80*/  LOP3.LUT R4, R5, 0x80000000, R4, 0x48, !PT ;  /* 0x8000000005047812 */ /* 0x000fc800078e4804 */
[----:B------:R-:W-:Y:S01]  /*1b90*/  LOP3.LUT R4, R4, 0x7f800000, RZ, 0xfc, !PT ;  /* 0x7f80000004047812 */ /* 0x000fe200078efcff */
[----:B------:R-:W-:Y:S06]  /*1ba0*/  BRA `(.L_x_12717) ;  /* 0x0000000000147947 */ /* 0x000fec0003800000 */
.L_x_12711:
[----:B------:R-:W-:Y:S01]  /*1bb0*/  LOP3.LUT R4, R5, 0x80000000, R4, 0x48, !PT ;  /* 0x8000000005047812 */ /* 0x000fe200078e4804 */
[----:B------:R-:W-:Y:S06]  /*1bc0*/  BRA `(.L_x_12717) ;  /* 0x00000000000c7947 */ /* 0x000fec0003800000 */
.L_x_12710:
[----:B------:R-:W0:Y:S01]  /*1bd0*/  MUFU.RSQ R4, -QNAN ;  /* 0xffc0000000047908 */ /* 0x000e220000001400 */
[----:B------:R-:W-:Y:S05]  /*1be0*/  BRA `(.L_x_12717) ;  /* 0x0000000000047947 */ /* 0x000fea0003800000 */
.L_x_12709:
[----:B------:R-:W-:-:S07]  /*1bf0*/  FADD.FTZ R4, R4, R5 ;  /* 0x0000000504047221 */ /* 0x000fce0000010000 */
.L_x_12717:
[----:B------:R-:W-:Y:S05]  /*1c00*/  BSYNC.RECONVERGENT B2 ;  /* 0x0000000000027941 */ /* 0x000fea0003800200 */
.L_x_12707:
[----:B------:R-:W-:Y:S02]  /*1c10*/  HFMA2 R5, -RZ, RZ, 0, 0 ;  /* 0x00000000ff057431 */ /* 0x000fe400000001ff */
[----:B0-----:R-:W-:Y:S01]  /*1c20*/  IMAD.MOV.U32 R15, RZ, RZ, R4 ;  /* 0x000000ffff0f7224 */ /* 0x001fe200078e0004 */
[----:B------:R-:W-:-:S04]  /*1c30*/  MOV R4, R14 ;  /* 0x0000000e00047202 */ /* 0x000fc80000000f00 */
[----:B------:R-:W-:Y:S05]  /*1c40*/  RET.REL.NODEC R4 `(_Z15SoftmaxWarpImplI10DirectLoadI6__halffE11DirectStoreIfS1_EfLi1ELi4ELi32ELi1ELb1EL9Algorithm0EEvT_T0_ll) ;  /* 0xffffffe004ec7950 */ /* 0x000fea0003c3ffff */
.L_x_12718:
        /* <DEDUP_REMOVED lines=11> */
.L_x_25688:


//--------------------- .text._Z15SoftmaxWarpImplI10DirectLoadI6__halffE11DirectStoreIfS1_EfLi1ELi4ELi32ELi1ELb0EL9Algorithm0EEvT_T0_ll --------------------------
	.section	.text._Z15SoftmaxWarpImplI10DirectLoadI6__halffE11DirectStoreIfS1_EfLi1ELi4ELi32ELi1ELb0EL9Algorithm0EEvT_T0_ll,"ax",@progbits
	.align	128
        .global         _Z15SoftmaxWarpImplI10DirectLoadI6__halffE11DirectStoreIfS1_EfLi1ELi4ELi32ELi1ELb0EL9Algorithm0EEvT_T0_ll
        .type           _Z15SoftmaxWarpImplI10DirectLoadI6__halffE11DirectStoreIfS1_EfLi1ELi4ELi32ELi1ELb0EL9Algorithm0EEvT_T0_ll,@function
        .size           _Z15SoftmaxWarpImplI10DirectLoadI6__halffE11DirectStoreIfS1_EfLi1ELi4ELi32ELi1ELb0EL9Algorithm0EEvT_T0_ll,(.L_x_25689 - _Z15SoftmaxWarpImplI10DirectLoadI6__halffE11DirectStoreIfS1_EfLi1ELi4ELi32ELi1ELb0EL9Algorithm0EEvT_T0_ll)
        .other          _Z15SoftmaxWarpImplI10DirectLoadI6__halffE11DirectStoreIfS1_EfLi1ELi4ELi32ELi1ELb0EL9Algorithm0EEvT_T0_ll,@"STO_CUDA_ENTRY STV_DEFAULT"
_Z15SoftmaxWarpImplI10DirectLoadI6__halffE11DirectStoreIfS1_EfLi1ELi4ELi32ELi1ELb0EL9Algorithm0EEvT_T0_ll:
.text._Z15SoftmaxWarpImplI10DirectLoadI6__halffE11DirectStoreIfS1_EfLi1ELi4ELi32ELi1ELb0EL9Algorithm0EEvT_T0_ll:
        /* <DEDUP_REMOVED lines=17> */
[----:B------:R-:W-:Y:S01]  /*0110*/  MOV R5, UR5 ;  /* 0x0000000500057c02 */ /* 0x000fe20008000f00 */
[----:B----4-:R-:W-:Y:S01]  /*0120*/  IMAD.U32 R6, RZ, RZ, UR6 ;  /* 0x00000006ff067e24 */ /* 0x010fe2000f8e00ff */
[----:B------:R-:W-:Y:S01]  /*0130*/  MOV R7, UR7 ;  /* 0x0000000700077c02 */ /* 0x000fe20008000f00 */
[----:B-----5:R-:W-:Y:S01]  /*0140*/  IMAD.U32 R10, RZ, RZ, UR8 ;  /* 0x00000008ff0a7e24 */ /* 0x020fe2000f8e00ff */
[----:B--2---:R-:W-:-:S07]  /*0150*/  MOV R11, UR9 ;  /* 0x00000009000b7c02 */ /* 0x004fce0008000f00 */
[----:B------:R-:W-:-:S07]  /*0160*/  LEPC R20, `(.L_x_12719) ;  /* 0x000000001014794e */ /* 0x000fce0000000000 */
[----:B0--3--:R-:W-:Y:S05]  /*0170*/  CALL.ABS.NOINC R2 ;  /* 0x0000000002007343 */ /* 0x009fea0003c00000 */
.L_x_12719:
        /* <DEDUP_REMOVED lines=13> */
.L_x_12729:
[----:B---3--:R-:W-:Y:S02]  /*0250*/  HFMA2 R11, -RZ, RZ, 0, 0 ;  /* 0x00000000ff0b7431 */ /* 0x008fe400000001ff */
[----:B------:R-:W-:Y:S01]  /*0260*/  IMAD R3, R5, UR38, RZ ;  /* 0x0000002605037c24 */ /* 0x000fe2000f8e02ff */
[----:B--2---:R-:W-:Y:S02]  /*0270*/  R2UR UR4, R6 ;  /* 0x00000000060472ca */ /* 0x004fe400000e0000 */
[C---:B------:R-:W-:Y:S01]  /*0280*/  R2UR UR5, R7.reuse ;  /* 0x00000000070572ca */ /* 0x040fe200000e0000 */
[----:B------:R-:W-:Y:S01]  /*0290*/  IMAD R3, R8, UR39, R3 ;  /* 0x0000002708037c24 */ /* 0x000fe2000f8e0203 */
[----:B------:R-:W-:Y:S02]  /*02a0*/  R2UR UR6, R6 ;  /* 0x00000000060672ca */ /* 0x000fe400000e0000 */
[----:B------:R-:W-:Y:S01]  /*02b0*/  R2UR UR7, R7 ;  /* 0x00000000070772ca */ /* 0x000fe200000e0000 */
[----:B-1----:R-:W-:Y:S01]  /*02c0*/  IMAD.WIDE.U32 R12, R8, UR38, R10 ;  /* 0x00000026080c7c25 */ /* 0x002fe2000f8e000a */
[----:B------:R-:W-:-:S02]  /*02d0*/  R2UR UR8, R6 ;  /* 0x00000000060872ca */ /* 0x000fc400000e0000 */
[----:B------:R-:W-:Y:S01]  /*02e0*/  R2UR UR9, R7 ;  /* 0x00000000070972ca */ /* 0x000fe200000e0000 */
[----:B------:R-:W-:Y:S01]  /*02f0*/  IMAD.IADD R3, R13, 0x1, R3 ;  /* 0x000000010d037824 */ /* 0x000fe200078e0203 */
        /* <DEDUP_REMOVED lines=9> */
[----:B--2---:R-:W-:-:S02]  /*0390*/  HADD2.F32 R4, -RZ, R4.H0_H0 ;  /* 0x20000004ff047230 */ /* 0x004fc40000004100 */
[----:B---3--:R-:W-:Y:S02]  /*03a0*/  HADD2.F32 R20, -RZ, R20.H0_H0 ;  /* 0x20000014ff147230 */ /* 0x008fe40000004100 */
[----:B----4-:R-:W-:-:S03]  /*03b0*/  HADD2.F32 R16, -RZ, R16.H0_H0 ;  /* 0x20000010ff107230 */ /* 0x010fc60000004100 */
[----:B------:R-:W-:Y:S01]  /*03c0*/  FMNMX3 R13, R4, -INF , R20, !PT ;  /* 0xff800000040d7876 */ /* 0x000fe20007800014 */
[----:B-----5:R-:W-:-:S05]  /*03d0*/  HADD2.F32 R18, -RZ, R18.H0_H0 ;  /* 0x20000012ff127230 */ /* 0x020fca0000004100 */
        /* <DEDUP_REMOVED lines=15> */
[----:B------:R-:W-:Y:S01]  /*04d0*/  MOV R4, 0x437c0000 ;  /* 0x437c000000047802 */ /* 0x000fe20000000f00 */
        /* <DEDUP_REMOVED lines=22> */
[----:B------:R-:W-:-:S02]  /*0640*/  IMAD.SHL.U32 R0, R0, 0x800000, RZ ;  /* 0x0080000000007824 */ /* 0x000fc400078e00ff */
[----:B------:R-:W-:Y:S01]  /*0650*/  FFMA R21, R18, 1.925963033500011079e-08, R21 ;  /* 0x32a5706012157823 */ /* 0x000fe20000000015 */
[----:B------:R-:W-:Y:S01]  /*0660*/  SHF.L.U32 R2, R2, 0x17, RZ ;  /* 0x0000001702027819 */ /* 0x000fe200000006ff */
        /* <DEDUP_REMOVED lines=22> */
.L_x_12741:
        /* <DEDUP_REMOVED lines=11> */
[----:B01----:R-:W-:Y:S05]  /*0880*/  CALL.REL.NOINC `($__internal_237_$__cuda_sm3x_div_rn_noftz_f32_slowpath) ;  /* 0x0000000800c87944 */ /* 0x003fea0003c00000 */
[----:B------:R-:W-:-:S07]  /*0890*/  MOV R12, R4 ;  /* 0x00000004000c7202 */ /* 0x000fce0000000f00 */
.L_x_12722:
[----:B------:R-:W-:Y:S05]  /*08a0*/  BSYNC.RECONVERGENT B0 ;  /* 0x0000000000007941 */ /* 0x000fea0003800200 */
.L_x_12721:
        /* <DEDUP_REMOVED lines=11> */
[----:B01----:R-:W-:Y:S05]  /*0960*/  CALL.REL.NOINC `($__internal_237_$__cuda_sm3x_div_rn_noftz_f32_slowpath) ;  /* 0x0000000800907944 */ /* 0x003fea0003c00000 */
[----:B------:R-:W-:-:S07]  /*0970*/  IMAD.MOV.U32 R13, RZ, RZ, R4 ;  /* 0x000000ffff0d7224 */ /* 0x000fce00078e0004 */
.L_x_12724:
[----:B------:R-:W-:Y:S05]  /*0980*/  BSYNC.RECONVERGENT B0 ;  /* 0x0000000000007941 */ /* 0x000fea0003800200 */
.L_x_12723:
        /* <DEDUP_REMOVED lines=12> */
[----:B------:R-:W-:-:S07]  /*0a50*/  MOV R3, R4 ;  /* 0x0000000400037202 */ /* 0x000fce0000000f00 */
.L_x_12726:
[----:B------:R-:W-:Y:S05]  /*0a60*/  BSYNC.RECONVERGENT B0 ;  /* 0x0000000000007941 */ /* 0x000fea0003800200 */
.L_x_12725:
        /* <DEDUP_REMOVED lines=11> */
[----:B01----:R-:W-:Y:S05]  /*0b20*/  CALL.REL.NOINC `($__internal_237_$__cuda_sm3x_div_rn_noftz_f32_slowpath) ;  /* 0x0000000800207944 */ /* 0x003fea0003c00000 */
.L_x_12728:
[----:B------:R-:W-:Y:S05]  /*0b30*/  BSYNC.RECONVERGENT B0 ;  /* 0x0000000000007941 */ /* 0x000fea0003800200 */
.L_x_12727:
[----:B------:R-:W-:Y:S02]  /*0b40*/  HFMA2 R11, -RZ, RZ, 0, 0 ;  /* 0x00000000ff0b7431 */ /* 0x000fe400000001ff */
        /* <DEDUP_REMOVED lines=19> */
[----:B------:R-:W-:Y:S02]  /*0c80*/  F2FP.F16.F32.PACK_AB R12, R13, R12 ;  /* 0x0000000c0d0c723e */ /* 0x000fe400000000ff */
        /* <DEDUP_REMOVED lines=8> */
.L_x_12720:
[----:B------:R-:W-:Y:S01]  /*0d10*/  BSSY B0, `(.L_x_12730) ;  /* 0x0000007000007945 */ /* 0x000fe20003800000 */
[----:B------:R-:W-:Y:S01]  /*0d20*/  IMAD.MOV.U32 R12, RZ, RZ, 0x10 ;  /* 0x00000010ff0c7424 */ /* 0x000fe200078e00ff */
[----:B------:R-:W-:Y:S02]  /*0d30*/  MOV R11, 0x1f ;  /* 0x0000001f000b7802 */ /* 0x000fe40000000f00 */
[----:B------:R-:W-:-:S07]  /*0d40*/  MOV R15, 0xffffffff ;  /* 0xffffffff000f7802 */ /* 0x000fce0000000f00 */
[----:B0-----:R-:W-:Y:S05]  /*0d50*/  WARPSYNC.COLLECTIVE R15, `(.L_x_12731) ;  /* 0x000000000f087348 */ /* 0x001fea0003c00000 */
[----:B------:R1:W2:Y:S02]  /*0d60*/  SHFL.BFLY P6, R14, R13, R12, R11 ;  /* 0x0c00000c0d0e7389 */ /* 0x0002a400000c000b */
[----:B012---:R-:W-:Y:S05]  /*0d70*/  ENDCOLLECTIVE ;  /* 0x000000000000791b */ /* 0x007fea0003800000 */
.L_x_12731:
[----:B------:R-:W-:Y:S05]  /*0d80*/  BSYNC B0 ;  /* 0x0000000000007941 */ /* 0x000fea0003800000 */
.L_x_12730:
        /* <DEDUP_REMOVED lines=8> */
.L_x_12732:
[----:B------:R-:W-:Y:S01]  /*0e10*/  HFMA2 R12, -RZ, RZ, 0, 2.384185791015625e-07 ;  /* 0x00000004ff0c7431 */ /* 0x000fe200000001ff */
[----:B------:R-:W-:-:S05]  /*0e20*/  FMNMX R0, R13, R14, !PT ;  /* 0x0000000e0d007209 */ /* 0x000fca0007800000 */
[----:B------:R-:W-:-:S07]  /*0e30*/  IMAD.MOV.U32 R13, RZ, RZ, R0 ;  /* 0x000000ffff0d7224 */ /* 0x000fce00078e0000 */
[----:B------:R-:W-:Y:S05]  /*0e40*/  WARPSYNC.COLLECTIVE R15, `(.L_x_12733) ;  /* 0x000000000f087348 */ /* 0x000fea0003c00000 */
[----:B------:R0:W1:Y:S02]  /*0e50*/  SHFL.BFLY P6, R14, R13, R12, R11 ;  /* 0x0c00000c0d0e7389 */ /* 0x00006400000c000b */
[----:B01----:R-:W-:Y:S05]  /*0e60*/  ENDCOLLECTIVE ;  /* 0x000000000000791b */ /* 0x003fea0003800000 */
.L_x_12733:
[----:B------:R-:W-:Y:S01]  /*0e70*/  IMAD.MOV.U32 R12, RZ, RZ, 0x2 ;  /* 0x00000002ff0c7424 */ /* 0x000fe200078e00ff */
[----:B------:R-:W-:-:S04]  /*0e80*/  FMNMX R2, R0, R14, !PT ;  /* 0x0000000e00027209 */ /* 0x000fc80007800000 */
[----:B------:R-:W-:-:S07]  /*0e90*/  MOV R13, R2 ;  /* 0x00000002000d7202 */ /* 0x000fce0000000f00 */
[----:B------:R-:W-:Y:S05]  /*0ea0*/  WARPSYNC.COLLECTIVE R15, `(.L_x_12734) ;  /* 0x000000000f087348 */ /* 0x000fea0003c00000 */
[----:B------:R0:W1:Y:S02]  /*0eb0*/  SHFL.BFLY P6, R14, R13, R12, R11 ;  /* 0x0c00000c0d0e7389 */ /* 0x00006400000c000b */
[----:B01----:R-:W-:Y:S05]  /*0ec0*/  ENDCOLLECTIVE ;  /* 0x000000000000791b */ /* 0x003fea0003800000 */
.L_x_12734:
[----:B------:R-:W-:Y:S01]  /*0ed0*/  HFMA2 R12, -RZ, RZ, 0, 5.9604644775390625e-08 ;  /* 0x00000001ff0c7431 */ /* 0x000fe200000001ff */
[----:B------:R-:W-:Y:S02]  /*0ee0*/  FMNMX R3, R2, R14, !PT ;  /* 0x0000000e02037209 */ /* 0x000fe40007800000 */
[----:B------:R-:W-:Y:S02]  /*0ef0*/  MOV R2, 0x437c0000 ;  /* 0x437c000000027802 */ /* 0x000fe40000000f00 */
[----:B------:R-:W-:-:S07]  /*0f00*/  MOV R13, R3 ;  /* 0x00000003000d7202 */ /* 0x000fce0000000f00 */
[----:B------:R-:W-:Y:S05]  /*0f10*/  WARPSYNC.COLLECTIVE R15, `(.L_x_12735) ;  /* 0x000000000f087348 */ /* 0x000fea0003c00000 */
[----:B------:R0:W1:Y:S02]  /*0f20*/  SHFL.BFLY P6, R14, R13, R12, R11 ;  /* 0x0c00000c0d0e7389 */ /* 0x00006400000c000b */
[----:B01----:R-:W-:Y:S05]  /*0f30*/  ENDCOLLECTIVE ;  /* 0x000000000000791b */ /* 0x003fea0003800000 */
.L_x_12735:
        /* <DEDUP_REMOVED lines=46> */
.L_x_12736:
[----:B------:R-:W-:Y:S02]  /*1220*/  IMAD.MOV.U32 R12, RZ, RZ, 0x8 ;  /* 0x00000008ff0c7424 */ /* 0x000fe400078e00ff */
[----:B------:R-:W-:-:S05]  /*1230*/  FADD R16, R13, R14 ;  /* 0x0000000e0d107221 */ /* 0x000fca0000000000 */
[----:B------:R-:W-:-:S07]  /*1240*/  MOV R13, R16 ;  /* 0x00000010000d7202 */ /* 0x000fce0000000f00 */
[----:B------:R-:W-:Y:S05]  /*1250*/  WARPSYNC.COLLECTIVE R15, `(.L_x_12737) ;  /* 0x000000000f087348 */ /* 0x000fea0003c00000 */
[----:B------:R0:W1:Y:S02]  /*1260*/  SHFL.BFLY P6, R14, R13, R12, R11 ;  /* 0x0c00000c0d0e7389 */ /* 0x00006400000c000b */
[----:B01----:R-:W-:Y:S05]  /*1270*/  ENDCOLLECTIVE ;  /* 0x000000000000791b */ /* 0x003fea0003800000 */
.L_x_12737:
[----:B------:R-:W-:Y:S02]  /*1280*/  HFMA2 R12, -RZ, RZ, 0, 2.384185791015625e-07 ;  /* 0x00000004ff0c7431 */ /* 0x000fe400000001ff */
[----:B------:R-:W-:-:S05]  /*1290*/  FADD R17, R16, R14 ;  /* 0x0000000e10117221 */ /* 0x000fca0000000000 */
[----:B------:R-:W-:-:S07]  /*12a0*/  MOV R13, R17 ;  /* 0x00000011000d7202 */ /* 0x000fce0000000f00 */
[----:B------:R-:W-:Y:S05]  /*12b0*/  WARPSYNC.COLLECTIVE R15, `(.L_x_12738) ;  /* 0x000000000f087348 */ /* 0x000fea0003c00000 */
[----:B------:R0:W1:Y:S02]  /*12c0*/  SHFL.BFLY P6, R14, R13, R12, R11 ;  /* 0x0c00000c0d0e7389 */ /* 0x00006400000c000b */
[----:B01----:R-:W-:Y:S05]  /*12d0*/  ENDCOLLECTIVE ;  /* 0x000000000000791b */ /* 0x003fea0003800000 */
.L_x_12738:
[----:B------:R-:W-:Y:S01]  /*12e0*/  MOV R12, 0x2 ;  /* 0x00000002000c7802 */ /* 0x000fe20000000f00 */
[----:B------:R-:W-:-:S04]  /*12f0*/  FADD R18, R17, R14 ;  /* 0x0000000e11127221 */ /* 0x000fc80000000000 */
[----:B------:R-:W-:-:S07]  /*1300*/  IMAD.MOV.U32 R13, RZ, RZ, R18 ;  /* 0x000000ffff0d7224 */ /* 0x000fce00078e0012 */
[----:B------:R-:W-:Y:S05]  /*1310*/  WARPSYNC.COLLECTIVE R15, `(.L_x_12739) ;  /* 0x000000000f087348 */ /* 0x000fea0003c00000 */
[----:B------:R0:W1:Y:S02]  /*1320*/  SHFL.BFLY P6, R14, R13, R12, R11 ;  /* 0x0c00000c0d0e7389 */ /* 0x00006400000c000b */
[----:B01----:R-:W-:Y:S05]  /*1330*/  ENDCOLLECTIVE ;  /* 0x000000000000791b */ /* 0x003fea0003800000 */
.L_x_12739:
[----:B------:R-:W-:Y:S02]  /*1340*/  IMAD.MOV.U32 R12, RZ, RZ, 0x1 ;  /* 0x00000001ff0c7424 */ /* 0x000fe400078e00ff */
[----:B------:R-:W-:-:S05]  /*1350*/  FADD R19, R18, R14 ;  /* 0x0000000e12137221 */ /* 0x000fca0000000000 */
[----:B------:R-:W-:-:S07]  /*1360*/  MOV R13, R19 ;  /* 0x00000013000d7202 */ /* 0x000fce0000000f00 */
[----:B------:R-:W-:Y:S05]  /*1370*/  WARPSYNC.COLLECTIVE R15, `(.L_x_12740) ;  /* 0x000000000f087348 */ /* 0x000fea0003c00000 */
[----:B------:R0:W1:Y:S02]  /*1380*/  SHFL.BFLY P6, R14, R13, R12, R11 ;  /* 0x0c00000c0d0e7389 */ /* 0x00006400000c000b */
[----:B01----:R-:W-:Y:S05]  /*1390*/  ENDCOLLECTIVE ;  /* 0x000000000000791b */ /* 0x003fea0003800000 */
.L_x_12740:
[----:B------:R-:W-:Y:S05]  /*13a0*/  BRA `(.L_x_12741) ;  /* 0xfffffff400087947 */ /* 0x000fea000383ffff */
        .weak           $__internal_237_$__cuda_sm3x_div_rn_noftz_f32_slowpath
        .type           $__internal_237_$__cuda_sm3x_div_rn_noftz_f32_slowpath,@function
        .size           $__internal_237_$__cuda_sm3x_div_rn_noftz_f32_slowpath,(.L_x_25689 - $__internal_237_$__cuda_sm3x_div_rn_noftz_f32_slowpath)
$__internal_237_$__cuda_sm3x_div_rn_noftz_f32_slowpath:
        /* <DEDUP_REMOVED lines=35> */
.L_x_12743:
        /* <DEDUP_REMOVED lines=51> */
.L_x_12750:
[----:B------:R-:W-:-:S04]  /*1910*/  LOP3.LUT R4, R4, 0x80000000, RZ, 0xc0, !PT ;  /* 0x8000000004047812 */ /* 0x000fc800078ec0ff */
[----:B------:R-:W-:Y:S01]  /*1920*/  LOP3.LUT R4, R4, 0x7f800000, RZ, 0xfc, !PT ;  /* 0x7f80000004047812 */ /* 0x000fe200078efcff */
[----:B------:R-:W-:Y:S06]  /*1930*/  BRA `(.L_x_12751) ;  /* 0x0000000000047947 */ /* 0x000fec0003800000 */
.L_x_12749:
[----:B------:R-:W-:-:S07]  /*1940*/  LEA R4, R21, R4, 0x17 ;  /* 0x0000000415047211 */ /* 0x000fce00078eb8ff */
.L_x_12751:
[----:B------:R-:W-:Y:S05]  /*1950*/  BSYNC.RECONVERGENT B2 ;  /* 0x0000000000027941 */ /* 0x000fea0003800200 */
.L_x_12748:
[----:B------:R-:W-:Y:S05]  /*1960*/  BRA `(.L_x_12752) ;  /* 0x0000000000207947 */ /* 0x000fea0003800000 */
.L_x_12747:
[----:B------:R-:W-:-:S04]  /*1970*/  LOP3.LUT R4, R17, 0x80000000, R4, 0x48, !PT ;  /* 0x8000000011047812 */ /* 0x000fc800078e4804 */
[----:B------:R-:W-:Y:S01]  /*1980*/  LOP3.LUT R4, R4, 0x7f800000, RZ, 0xfc, !PT ;  /* 0x7f80000004047812 */ /* 0x000fe200078efcff */
[----:B------:R-:W-:Y:S06]  /*1990*/  BRA `(.L_x_12752) ;  /* 0x0000000000147947 */ /* 0x000fec0003800000 */
.L_x_12746:
[----:B------:R-:W-:Y:S01]  /*19a0*/  LOP3.LUT R4, R17, 0x80000000, R4, 0x48, !PT ;  /* 0x8000000011047812 */ /* 0x000fe200078e4804 */
[----:B------:R-:W-:Y:S06]  /*19b0*/  BRA `(.L_x_12752) ;  /* 0x00000000000c7947 */ /* 0x000fec0003800000 */
.L_x_12745:
[----:B------:R-:W0:Y:S01]  /*19c0*/  MUFU.RSQ R4, -QNAN ;  /* 0xffc0000000047908 */ /* 0x000e220000001400 */
[----:B------:R-:W-:Y:S05]  /*19d0*/  BRA `(.L_x_12752) ;  /* 0x0000000000047947 */ /* 0x000fea0003800000 */
.L_x_12744:
[----:B------:R-:W-:-:S07]  /*19e0*/  FADD.FTZ R4, R4, R11 ;  /* 0x0000000b04047221 */ /* 0x000fce0000010000 */
.L_x_12752:
[----:B------:R-:W-:Y:S05]  /*19f0*/  BSYNC.RECONVERGENT B1 ;  /* 0x0000000000017941 */ /* 0x000fea0003800200 */
.L_x_12742:
[----:B------:R-:W-:-:S04]  /*1a00*/  HFMA2 R15, -RZ, RZ, 0, 0 ;  /* 0x00000000ff0f7431 */ /* 0x000fc800000001ff */
[----:B0-----:R-:W-:Y:S05]  /*1a10*/  RET.REL.NODEC R14 `(_Z15SoftmaxWarpImplI10DirectLoadI6__halffE11DirectStoreIfS1_EfLi1ELi4ELi32ELi1ELb0EL9Algorithm0EEvT_T0_ll) ;  /* 0xffffffe40e787950 */ /* 0x001fea0003c3ffff */
.L_x_12753:
        /* <DEDUP_REMOVED lines=14> */
.L_x_25689:


//--------------------- .text._Z15SoftmaxWarpImplI10DirectLoadI6__halffE11DirectStoreIfS1_EfLi1ELi3ELi32ELi1ELb1EL9Algorithm0EEvT_T0_ll --------------------------
	.section	.text._Z15SoftmaxWarpImplI10DirectLoadI6__halffE11DirectStoreIfS1_EfLi1ELi3ELi32ELi1ELb1EL9Algorithm0EEvT_T0_ll,"ax",@progbits
	.align	128
        .global         _Z15SoftmaxWarpImplI10DirectLoadI6__halffE11DirectStoreIfS1_EfLi1ELi3ELi32ELi1ELb1EL9Algorithm0EEvT_T0_ll
        .type           _Z15SoftmaxWarpImplI10DirectLoadI6__halffE11DirectStoreIfS1_EfLi1ELi3ELi32ELi1ELb1EL9Algorithm0EEvT_T0_ll,@function
        .size           _Z15SoftmaxWarpImplI10DirectLoadI6__halffE11DirectStoreIfS1_EfLi1ELi3ELi32ELi1ELb1EL9Algorithm0EEvT_T0_ll,(.L_x_25690 - _Z15SoftmaxWarpImplI10DirectLoadI6__halffE11DirectStoreIfS1_EfLi1ELi3ELi32ELi1ELb1EL9Algorithm0EEvT_T0_ll)
        .other          _Z15SoftmaxWarpImplI10DirectLoadI6__halffE11DirectStoreIfS1_EfLi1ELi3ELi32ELi1ELb1EL9Algorithm0EEvT_T0_ll,@"STO_CUDA_ENTRY STV_DEFAULT"
_Z15SoftmaxWarpImplI10DirectLoadI6__halffE11DirectStoreIfS1_EfLi1ELi3ELi32ELi1ELb1EL9Algorithm0EEvT_T0_ll:
.text._Z15SoftmaxWarpImplI10DirectLoadI6__halffE11DirectStoreIfS1_EfLi1ELi3ELi32ELi1ELb1EL9Algorithm0EEvT_T0_ll:
        /* <DEDUP_REMOVED lines=17> */
[----:B-1----:R-:W-:Y:S02]  /*0110*/  IMAD.U32 R4, RZ, RZ, UR4 ;  /* 0x00000004ff047e24 */ /* 0x002fe4000f8e00ff */
[----:B------:R-:W-:Y:S01]  /*0120*/  IMAD.U32 R5, RZ, RZ, UR5 ;  /* 0x00000005ff057e24 */ /* 0x000fe2000f8e00ff */
[----:B----4-:R-:W-:Y:S01]  /*0130*/  MOV R6, UR6 ;  /* 0x0000000600067c02 */ /* 0x010fe20008000f00 */
[----:B------:R-:W-:Y:S01]  /*0140*/  IMAD.U32 R7, RZ, RZ, UR7 ;  /* 0x00000007ff077e24 */ /* 0x000fe2000f8e00ff */
[----:B-----5:R-:W-:Y:S01]  /*0150*/  MOV R10, UR8 ;  /* 0x00000008000a7c02 */ /* 0x020fe20008000f00 */
[----:B--2---:R-:W-:-:S07]  /*0160*/  IMAD.U32 R11, RZ, RZ, UR9 ;  /* 0x00000009ff0b7e24 */ /* 0x004fce000f8e00ff */
[----:B------:R-:W-:-:S07]  /*0170*/  LEPC R20, `(.L_x_12754) ;  /* 0x000000001014794e */ /* 0x000fce0000000000 */
[----:B0--3--:R-:W-:Y:S05]  /*0180*/  CALL.ABS.NOINC R2 ;  /* 0x0000000002007343 */ /* 0x009fea0003c00000 */
.L_x_12754:
        /* <DEDUP_REMOVED lines=15> */
[----:B------:R-:W-:-:S07]  /*0280*/  IADD3 R10, PT, PT, R8, 0x40, RZ ;  /* 0x00000040080a7810 */ /* 0x000fce0007ffe0ff */
.L_x_12763:
[----:B------:R-:W-:Y:S01]  /*0290*/  ISETP.GE.U32.AND P0, PT, R8, UR44, PT ;  /* 0x0000002c08007c0c */ /* 0x000fe2000bf06070 */
[----:B--2---:R-:W-:Y:S01]  /*02a0*/  HFMA2 R3, -RZ, RZ, 0, 0 ;  /* 0x00000000ff037431 */ /* 0x004fe200000001ff */
[----:B------:R-:W-:Y:S01]  /*02b0*/  ISETP.GE.U32.AND P1, PT, R16, UR44, PT ;  /* 0x0000002c10007c0c */ /* 0x000fe2000bf26070 */
[----:B------:R-:W-:Y:S01]  /*02c0*/  IMAD R0, R6, UR42, RZ ;  /* 0x0000002a06007c24 */ /* 0x000fe2000f8e02ff */
[----:B------:R-:W-:Y:S01]  /*02d0*/  ISETP.GE.AND.EX P0, PT, RZ, UR45, PT, P0 ;  /* 0x0000002dff007c0c */ /* 0x000fe2000bf06300 */
[----:B------:R-:W-:Y:S01]  /*02e0*/  IMAD.MOV.U32 R2, RZ, RZ, R8 ;  /* 0x000000ffff027224 */ /* 0x000fe200078e0008 */
[----:B------:R-:W-:Y:S01]  /*02f0*/  ISETP.GE.U32.AND P2, PT, R10, UR44, PT ;  /* 0x0000002c0a007c0c */ /* 0x000fe2000bf46070 */
[C---:B------:R-:W-:Y:S01]  /*0300*/  IMAD R11, R7.reuse, UR43, R0 ;  /* 0x0000002b070b7c24 */ /* 0x040fe2000f8e0200 */
[----:B------:R-:W-:Y:S02]  /*0310*/  ISETP.GE.AND.EX P1, PT, RZ, UR45, PT, P1 ;  /* 0x0000002dff007c0c */ /* 0x000fe4000bf26310 */
[----:B------:R-:W-:Y:S01]  /*0320*/  ISETP.GE.AND.EX P2, PT, RZ, UR45, PT, P2 ;  /* 0x0000002dff007c0c */ /* 0x000fe2000bf46320 */
[----:B------:R-:W-:-:S04]  /*0330*/  IMAD.WIDE.U32 R2, R7, UR42, R2 ;  /* 0x0000002a07027c25 */ /* 0x000fc8000f8e0002 */
[----:B------:R-:W-:Y:S01]  /*0340*/  IMAD.IADD R3, R3, 0x1, R11 ;  /* 0x0000000103037824 */ /* 0x000fe200078e020b */
[----:B------:R-:W-:Y:S02]  /*0350*/  LEA R14, P3, R2, UR40, 0x1 ;  /* 0x00000028020e7c11 */ /* 0x000fe4000f8608ff */
[C---:B-1----:R-:W-:Y:S02]  /*0360*/  @!P0 R2UR UR4, R4.reuse ;  /* 0x00000000040482ca */ /* 0x042fe400000e0000 */
[C---:B------:R-:W-:Y:S02]  /*0370*/  @!P0 R2UR UR5, R5.reuse ;  /* 0x00000000050582ca */ /* 0x040fe400000e0000 */
[----:B------:R-:W-:Y:S02]  /*0380*/  @!P1 R2UR UR6, R4 ;  /* 0x00000000040692ca */ /* 0x000fe400000e0000 */
[----:B------:R-:W-:Y:S02]  /*0390*/  @!P1 R2UR UR7, R5 ;  /* 0x00000000050792ca */ /* 0x000fe400000e0000 */
[----:B------:R-:W-:-:S02]  /*03a0*/  LEA.HI.X R15, R2, UR41, R3, 0x1, P3 ;  /* 0x00000029020f7c11 */ /* 0x000fc400098f0c03 */
[----:B------:R-:W-:Y:S02]  /*03b0*/  @!P2 R2UR UR8, R4 ;  /* 0x000000000408a2ca */ /* 0x000fe400000e0000 */
[----:B------:R-:W-:-:S03]  /*03c0*/  @!P2 R2UR UR9, R5 ;  /* 0x000000000509a2ca */ /* 0x000fc600000e0000 */
[----:B------:R-:W2:Y:S04]  /*03d0*/  @!P0 LDG.E.U16 R3, desc[UR4][R14.64] ;  /* 0x000000040e038981 */ /* 0x000ea8000c1e1500 */
[----:B------:R-:W3:Y:S06]  /*03e0*/  @!P1 LDG.E.U16 R0, desc[UR6][R14.64+0x40] ;  /* 0x000040060e009981 */ /* 0x000eec000c1e1500 */
[----:B------:R-:W4:Y:S01]  /*03f0*/  @!P2 LDG.E.U16 R2, desc[UR8][R14.64+0x80] ;  /* 0x000080080e02a981 */ /* 0x000f22000c1e1500 */
[----:B------:R-:W-:Y:S01]  /*0400*/  MOV R22, 0xff800000 ;  /* 0xff80000000167802 */ /* 0x000fe20000000f00 */
[----:B0-----:R-:W-:Y:S01]  /*0410*/  IMAD.MOV.U32 R20, RZ, RZ, -0x800000 ;  /* 0xff800000ff147424 */ /* 0x001fe200078e00ff */
[----:B------:R-:W-:Y:S01]  /*0420*/  MOV R13, 0xff800000 ;  /* 0xff800000000d7802 */ /* 0x000fe20000000f00 */
[----:B------:R-:W-:Y:S01]  /*0430*/  IMAD.MOV.U32 R18, RZ, RZ, -0x800000 ;  /* 0xff800000ff127424 */ /* 0x000fe200078e00ff */
[----:B------:R-:W-:Y:S01]  /*0440*/  UMOV UR4, 0xffffffff ;  /* 0xffffffff00047882 */ /* 0x000fe20000000000 */
[----:B--2---:R-:W-:-:S02]  /*0450*/  @!P0 HADD2.F32 R22, -RZ, R3.H0_H0 ;  /* 0x20000003ff168230 */ /* 0x004fc40000004100 */
[----:B---3--:R-:W-:-:S03]  /*0460*/  @!P1 HADD2.F32 R20, -RZ, R0.H0_H0 ;  /* 0x20000000ff149230 */ /* 0x008fc60000004100 */
[----:B------:R-:W-:-:S04]  /*0470*/  @!P0 FMNMX R13, R22, -INF , !PT ;  /* 0xff800000160d8809 */ /* 0x000fc80007800000 */
[----:B------:R-:W-:Y:S01]  /*0480*/  @!P1 FMNMX R13, R13, R20, !PT ;  /* 0x000000140d0d9209 */ /* 0x000fe20007800000 */
[----:B----4-:R-:W-:-:S05]  /*0490*/  @!P2 HADD2.F32 R18, -RZ, R2.H0_H0 ;  /* 0x20000002ff12a230 */ /* 0x010fca0000004100 */
        /* <DEDUP_REMOVED lines=53> */
.L_x_12775:
        /* <DEDUP_REMOVED lines=11> */
[----:B0-----:R-:W-:Y:S05]  /*08a0*/  CALL.REL.NOINC `($__internal_238_$__cuda_sm3x_div_rn_noftz_f32_slowpath) ;  /* 0x0000000800747944 */ /* 0x001fea0003c00000 */
[----:B------:R-:W-:-:S07]  /*08b0*/  IMAD.MOV.U32 R11, RZ, RZ, R3 ;  /* 0x000000ffff0b7224 */ /* 0x000fce00078e0003 */
.L_x_12758:
[----:B------:R-:W-:Y:S05]  /*08c0*/  BSYNC.RECONVERGENT B1 ;  /* 0x0000000000017941 */ /* 0x000fea0003800200 */
.L_x_12757:
        /* <DEDUP_REMOVED lines=11> */
[----:B0-----:R-:W-:Y:S05]  /*0980*/  CALL.REL.NOINC `($__internal_238_$__cuda_sm3x_div_rn_noftz_f32_slowpath) ;  /* 0x00000008003c7944 */ /* 0x001fea0003c00000 */
[----:B------:R-:W-:-:S07]  /*0990*/  IMAD.MOV.U32 R13, RZ, RZ, R3 ;  /* 0x000000ffff0d7224 */ /* 0x000fce00078e0003 */
.L_x_12760:
[----:B------:R-:W-:Y:S05]  /*09a0*/  BSYNC.RECONVERGENT B1 ;  /* 0x0000000000017941 */ /* 0x000fea0003800200 */
.L_x_12759:
        /* <DEDUP_REMOVED lines=13> */
.L_x_12762:
[----:B------:R-:W-:Y:S05]  /*0a80*/  BSYNC.RECONVERGENT B1 ;  /* 0x0000000000017941 */ /* 0x000fea0003800200 */
.L_x_12761:
        /* <DEDUP_REMOVED lines=10> */
[----:B------:R-:W-:Y:S02]  /*0b30*/  @!P0 F2FP.F16.F32.PACK_AB R11, RZ, R11 ;  /* 0x0000000bff0b823e */ /* 0x000fe400000000ff */
        /* <DEDUP_REMOVED lines=13> */
[----:B------:R-:W-:Y:S02]  /*0c10*/  @!P1 F2FP.F16.F32.PACK_AB R13, RZ, R13 ;  /* 0x0000000dff0d923e */ /* 0x000fe400000000ff */
[----:B------:R-:W-:-:S03]  /*0c20*/  @!P2 F2FP.F16.F32.PACK_AB R17, RZ, R17 ;  /* 0x00000011ff11a23e */ /* 0x000fc600000000ff */
[----:B------:R2:W-:Y:S04]  /*0c30*/  @!P1 STG.E.U16 desc[UR6][R2.64+0x40], R13 ;  /* 0x0000400d02009986 */ /* 0x0005e8000c101506 */
[----:B------:R2:W-:Y:S02]  /*0c40*/  @!P2 STG.E.U16 desc[UR8][R2.64+0x80], R17 ;  /* 0x000080110200a986 */ /* 0x0005e4000c101508 */
[----:B------:R-:W-:Y:S05]  /*0c50*/  @!P0 BRA `(.L_x_12763) ;  /* 0xfffffff4008c8947 */ /* 0x000fea000383ffff */
[----:B------:R-:W-:Y:S05]  /*0c60*/  BSYNC B0 ;  /* 0x0000000000007941 */ /* 0x000fea0003800000 */
.L_x_12755:
[----:B------:R-:W-:Y:S05]  /*0c70*/  EXIT ;  /* 0x000000000000794d */ /* 0x000fea0003800000 */
.L_x_12756:
[----:B------:R-:W-:Y:S01]  /*0c80*/  BSSY B1, `(.L_x_12764) ;  /* 0x0000007000017945 */ /* 0x000fe20003800000 */
[----:B------:R-:W-:Y:S01]  /*0c90*/  IMAD.MOV.U32 R12, RZ, RZ, 0x10 ;  /* 0x00000010ff0c7424 */ /* 0x000fe200078e00ff */
[----:B------:R-:W-:Y:S01]  /*0ca0*/  MOV R11, 0x1f ;  /* 0x0000001f000b7802 */ /* 0x000fe20000000f00 */
[----:B------:R-:W-:-:S07]  /*0cb0*/  IMAD.MOV.U32 R15, RZ, RZ, -0x1 ;  /* 0xffffffffff0f7424 */ /* 0x000fce00078e00ff */
[----:B------:R-:W-:Y:S05]  /*0cc0*/  WARPSYNC.COLLECTIVE R15, `(.L_x_12765) ;  /* 0x000000000f087348 */ /* 0x000fea0003c00000 */
[----:B------:R0:W1:Y:S02]  /*0cd0*/  SHFL.BFLY P6, R14, R13, R12, R11 ;  /* 0x0c00000c0d0e7389 */ /* 0x00006400000c000b */
[----:B01----:R-:W-:Y:S05]  /*0ce0*/  ENDCOLLECTIVE ;  /* 0x000000000000791b */ /* 0x003fea0003800000 */
.L_x_12765:
[----:B------:R-:W-:Y:S05]  /*0cf0*/  BSYNC B1 ;  /* 0x0000000000017941 */ /* 0x000fea0003800000 */
.L_x_12764:
        /* <DEDUP_REMOVED lines=9> */
.L_x_12766:
[----:B------:R-:W-:Y:S01]  /*0d90*/  HFMA2 R12, -RZ, RZ, 0, 2.384185791015625e-07 ;  /* 0x00000004ff0c7431 */ /* 0x000fe200000001ff */
[----:B------:R-:W-:-:S05]  /*0da0*/  FMNMX R0, R13, R14, !PT ;  /* 0x0000000e0d007209 */ /* 0x000fca0007800000 */
[----:B------:R-:W-:-:S07]  /*0db0*/  IMAD.MOV.U32 R13, RZ, RZ, R0 ;  /* 0x000000ffff0d7224 */ /* 0x000fce00078e0000 */
[----:B------:R-:W-:Y:S05]  /*0dc0*/  WARPSYNC.COLLECTIVE R15, `(.L_x_12767) ;  /* 0x000000000f087348 */ /* 0x000fea0003c00000 */
[----:B------:R0:W1:Y:S02]  /*0dd0*/  SHFL.BFLY P6, R14, R13, R12, R11 ;  /* 0x0c00000c0d0e7389 */ /* 0x00006400000c000b */
[----:B01----:R-:W-:Y:S05]  /*0de0*/  ENDCOLLECTIVE ;  /* 0x000000000000791b */ /* 0x003fea0003800000 */
.L_x_12767:
[----:B------:R-:W-:Y:S02]  /*0df0*/  MOV R12, 0x2 ;  /* 0x00000002000c7802 */ /* 0x000fe40000000f00 */
[----:B------:R-:W-:-:S05]  /*0e00*/  FMNMX R2, R0, R14, !PT ;  /* 0x0000000e00027209 */ /* 0x000fca0007800000 */
[----:B------:R-:W-:-:S07]  /*0e10*/  IMAD.MOV.U32 R13, RZ, RZ, R2 ;  /* 0x000000ffff0d7224 */ /* 0x000fce00078e0002 */
[----:B------:R-:W-:Y:S05]  /*0e20*/  WARPSYNC.COLLECTIVE R15, `(.L_x_12768) ;  /* 0x000000000f087348 */ /* 0x000fea0003c00000 */
[----:B------:R0:W1:Y:S02]  /*0e30*/  SHFL.BFLY P6, R14, R13, R12, R11 ;  /* 0x0c00000c0d0e7389 */ /* 0x00006400000c000b */
[----:B01----:R-:W-:Y:S05]  /*0e40*/  ENDCOLLECTIVE ;  /* 0x000000000000791b */ /* 0x003fea0003800000 */
.L_x_12768:
[----:B------:R-:W-:Y:S01]  /*0e50*/  HFMA2 R12, -RZ, RZ, 0, 5.9604644775390625e-08 ;  /* 0x00000001ff0c7431 */ /* 0x000fe200000001ff */
[----:B------:R-:W-:-:S05]  /*0e60*/  FMNMX R3, R2, R14, !PT ;  /* 0x0000000e02037209 */ /* 0x000fca0007800000 */
[----:B------:R-:W-:-:S07]  /*0e70*/  IMAD.MOV.U32 R13, RZ, RZ, R3 ;  /* 0x000000ffff0d7224 */ /* 0x000fce00078e0003 */
[----:B------:R-:W-:Y:S05]  /*0e80*/  WARPSYNC.COLLECTIVE R15, `(.L_x_12769) ;  /* 0x000000000f087348 */ /* 0x000fea0003c00000 */
[----:B------:R0:W1:Y:S02]  /*0e90*/  SHFL.BFLY P6, R14, R13, R12, R11 ;  /* 0x0c00000c0d0e7389 */ /* 0x00006400000c000b */
[----:B01----:R-:W-:Y:S05]  /*0ea0*/  ENDCOLLECTIVE ;  /* 0x000000000000791b */ /* 0x003fea0003800000 */
.L_x_12769:
        /* <DEDUP_REMOVED lines=36> */
.L_x_12770:
[----:B------:R-:W-:Y:S02]  /*10f0*/  IMAD.MOV.U32 R12, RZ, RZ, 0x8 ;  /* 0x00000008ff0c7424 */ /* 0x000fe400078e00ff */
[----:B------:R-:W-:-:S05]  /*1100*/  FADD R17, R13, R14 ;  /* 0x0000000e0d117221 */ /* 0x000fca0000000000 */
[----:B------:R-:W-:-:S07]  /*1110*/  MOV R13, R17 ;  /* 0x00000011000d7202 */ /* 0x000fce0000000f00 */
[----:B------:R-:W-:Y:S05]  /*1120*/  WARPSYNC.COLLECTIVE R15, `(.L_x_12771) ;  /* 0x000000000f087348 */ /* 0x000fea0003c00000 */
[----:B------:R0:W1:Y:S02]  /*1130*/  SHFL.BFLY P6, R14, R13, R12, R11 ;  /* 0x0c00000c0d0e7389 */ /* 0x00006400000c000b */
[----:B01----:R-:W-:Y:S05]  /*1140*/  ENDCOLLECTIVE ;  /* 0x000000000000791b */ /* 0x003fea0003800000 */
.L_x_12771:
[----:B------:R-:W-:Y:S02]  /*1150*/  IMAD.MOV.U32 R12, RZ, RZ, 0x4 ;  /* 0x00000004ff0c7424 */ /* 0x000fe400078e00ff */
[----:B------:R-:W-:-:S05]  /*1160*/  FADD R18, R17, R14 ;  /* 0x0000000e11127221 */ /* 0x000fca0000000000 */
[----:B------:R-:W-:-:S07]  /*1170*/  MOV R13, R18 ;  /* 0x00000012000d7202 */ /* 0x000fce0000000f00 */
[----:B------:R-:W-:Y:S05]  /*1180*/  WARPSYNC.COLLECTIVE R15, `(.L_x_12772) ;  /* 0x000000000f087348 */ /* 0x000fea0003c00000 */
[----:B------:R0:W1:Y:S02]  /*1190*/  SHFL.BFLY P6, R14, R13, R12, R11 ;  /* 0x0c00000c0d0e7389 */ /* 0x00006400000c000b */
[----:B01----:R-:W-:Y:S05]  /*11a0*/  ENDCOLLECTIVE ;  /* 0x000000000000791b */ /* 0x003fea0003800000 */
.L_x_12772:
[----:B------:R-:W-:Y:S02]  /*11b0*/  IMAD.MOV.U32 R12, RZ, RZ, 0x2 ;  /* 0x00000002ff0c7424 */ /* 0x000fe400078e00ff */
[----:B------:R-:W-:-:S05]  /*11c0*/  FADD R19, R18, R14 ;  /* 0x0000000e12137221 */ /* 0x000fca0000000000 */
[----:B------:R-:W-:-:S07]  /*11d0*/  MOV R13, R19 ;  /* 0x00000013000d7202 */ /* 0x000fce0000000f00 */
[----:B------:R-:W-:Y:S05]  /*11e0*/  WARPSYNC.COLLECTIVE R15, `(.L_x_12773) ;  /* 0x000000000f087348 */ /* 0x000fea0003c00000 */
[----:B------:R0:W1:Y:S02]  /*11f0*/  SHFL.BFLY P6, R14, R13, R12, R11 ;  /* 0x0c00000c0d0e7389 */ /* 0x00006400000c000b */
[----:B01----:R-:W-:Y:S05]  /*1200*/  ENDCOLLECTIVE ;  /* 0x000000000000791b */ /* 0x003fea0003800000 */
.L_x_12773:
[----:B------:R-:W-:Y:S02]  /*1210*/  IMAD.MOV.U32 R12, RZ, RZ, 0x1 ;  /* 0x00000001ff0c7424 */ /* 0x000fe400078e00ff */
[----:B------:R-:W-:-:S05]  /*1220*/  FADD R20, R19, R14 ;  /* 0x0000000e13147221 */ /* 0x000fca0000000000 */
[----:B------:R-:W-:-:S07]  /*1230*/  MOV R13, R20 ;  /* 0x00000014000d7202 */ /* 0x000fce0000000f00 */
[----:B------:R-:W-:Y:S05]  /*1240*/  WARPSYNC.COLLECTIVE R15, `(.L_x_12774) ;  /* 0x000000000f087348 */ /* 0x000fea0003c00000 */
[----:B------:R0:W1:Y:S02]  /*1250*/  SHFL.BFLY P6, R14, R13, R12, R11 ;  /* 0x0c00000c0d0e7389 */ /* 0x00006400000c000b */
[----:B01----:R-:W-:Y:S05]  /*1260*/  ENDCOLLECTIVE ;  /* 0x000000000000791b */ /* 0x003fea0003800000 */
.L_x_12774:
[----:B------:R-:W-:Y:S05]  /*1270*/  BRA `(.L_x_12775) ;  /* 0xfffffff4005c7947 */ /* 0x000fea000383ffff */
        .weak           $__internal_238_$__cuda_sm3x_div_rn_noftz_f32_slowpath
        .type           $__internal_238_$__cuda_sm3x_div_rn_noftz_f32_slowpath,@function
        .size           $__internal_238_$__cuda_sm3x_div_rn_noftz_f32_slowpath,(.L_x_25690 - $__internal_238_$__cuda_sm3x_div_rn_noftz_f32_slowpath)
$__internal_238_$__cuda_sm3x_div_rn_noftz_f32_slowpath:
        /* <DEDUP_REMOVED lines=35> */
.L_x_12777:
        /* <DEDUP_REMOVED lines=51> */
.L_x_12784:
[----:B------:R-:W-:-:S04]  /*17e0*/  LOP3.LUT R3, R3, 0x80000000, RZ, 0xc0, !PT ;  /* 0x8000000003037812 */ /* 0x000fc800078ec0ff */
[----:B------:R-:W-:Y:S01]  /*17f0*/  LOP3.LUT R3, R3, 0x7f800000, RZ, 0xfc, !PT ;  /* 0x7f80000003037812 */ /* 0x000fe200078efcff */
[----:B------:R-:W-:Y:S06]  /*1800*/  BRA `(.L_x_12785) ;  /* 0x0000000000047947 */ /* 0x000fec0003800000 */
.L_x_12783:
[----:B------:R-:W-:-:S07]  /*1810*/  IMAD R3, R22, 0x800000, R3 ;  /* 0x0080000016037824 */ /* 0x000fce00078e0203 */
.L_x_12785:
[----:B------:R-:W-:Y:S05]  /*1820*/  BSYNC.RECONVERGENT B3 ;  /* 0x0000000000037941 */ /* 0x000fea0003800200 */
.L_x_12782:
[----:B------:R-:W-:Y:S05]  /*1830*/  BRA `(.L_x_12786) ;  /* 0x0000000000207947 */ /* 0x000fea0003800000 */
.L_x_12781:
[----:B------:R-:W-:-:S04]  /*1840*/  LOP3.LUT R3, R18, 0x80000000, R3, 0x48, !PT ;  /* 0x8000000012037812 */ /* 0x000fc800078e4803 */
[----:B------:R-:W-:Y:S01]  /*1850*/  LOP3.LUT R3, R3, 0x7f800000, RZ, 0xfc, !PT ;  /* 0x7f80000003037812 */ /* 0x000fe200078efcff */
[----:B------:R-:W-:Y:S06]  /*1860*/  BRA `(.L_x_12786) ;  /* 0x0000000000147947 */ /* 0x000fec0003800000 */
.L_x_12780:
[----:B------:R-:W-:Y:S01]  /*1870*/  LOP3.LUT R3, R18, 0x80000000, R3, 0x48, !PT ;  /* 0x8000000012037812 */ /* 0x000fe200078e4803 */
[----:B------:R-:W-:Y:S06]  /*1880*/  BRA `(.L_x_12786) ;  /* 0x00000000000c7947 */ /* 0x000fec0003800000 */
.L_x_12779:
[----:B------:R-:W0:Y:S01]  /*1890*/  MUFU.RSQ R3, -QNAN ;  /* 0xffc0000000037908 */ /* 0x000e220000001400 */
[----:B------:R-:W-:Y:S05]  /*18a0*/  BRA `(.L_x_12786) ;  /* 0x0000000000047947 */ /* 0x000fea0003800000 */
.L_x_12778:
[----:B------:R-:W-:-:S07]  /*18b0*/  FADD.FTZ R3, R3, R12 ;  /* 0x0000000c03037221 */ /* 0x000fce0000010000 */
.L_x_12786:
[----:B------:R-:W-:Y:S05]  /*18c0*/  BSYNC.RECONVERGENT B2 ;  /* 0x0000000000027941 */ /* 0x000fea0003800200 */
.L_x_12776:
[----:B------:R-:W-:-:S04]  /*18d0*/  HFMA2 R15, -RZ, RZ, 0, 0 ;  /* 0x00000000ff0f7431 */ /* 0x000fc800000001ff */
[----:B0-----:R-:W-:Y:S05]  /*18e0*/  RET.REL.NODEC R14 `(_Z15SoftmaxWarpImplI10DirectLoadI6__halffE11DirectStoreIfS1_EfLi1ELi3ELi32ELi1ELb1EL9Algorithm0EEvT_T0_ll) ;  /* 0xffffffe40ec47950 */ /* 0x001fea0003c3ffff */
.L_x_12787:
        /* <DEDUP_REMOVED lines=9> */
.L_x_25690:


//--------------------- .text._Z15SoftmaxWarpImplI10DirectLoadI6__halffE11DirectStoreIfS1_EfLi1ELi3ELi32ELi1ELb0EL9Algorithm0EEvT_T0_ll --------------------------
	.section	.text._Z15SoftmaxWarpImplI10DirectLoadI6__halffE11DirectStoreIfS1_EfLi1ELi3ELi32ELi1ELb0EL9Algorithm0EEvT_T0_ll,"ax",@progbits
	.align	128
        .global         _Z15SoftmaxWarpImplI10DirectLoadI6__halffE11DirectStoreIfS1_EfLi1ELi3ELi32ELi1ELb0EL9Algorithm0EEvT_T0_ll
        .type           _Z15SoftmaxWarpImplI10DirectLoadI6__halffE11DirectStoreIfS1_EfLi1ELi3ELi32ELi1ELb0EL9Algorithm0EEvT_T0_ll,@function
        .size           _Z15SoftmaxWarpImplI10DirectLoadI6__halffE11DirectStoreIfS1_EfLi1ELi3ELi32ELi1ELb0EL9Algorithm0EEvT_T0_ll,(.L_x_25691 - _Z15SoftmaxWarpImplI10DirectLoadI6__halffE11DirectStoreIfS1_EfLi1ELi3ELi32ELi1ELb0EL9Algorithm0EEvT_T0_ll)
        .other          _Z15SoftmaxWarpImplI10DirectLoadI6__halffE11DirectStoreIfS1_EfLi1ELi3ELi32ELi1ELb0EL9Algorithm0EEvT_T0_ll,@"STO_CUDA_ENTRY STV_DEFAULT"
_Z15SoftmaxWarpImplI10DirectLoadI6__halffE11DirectStoreIfS1_EfLi1ELi3ELi32ELi1ELb0EL9Algorithm0EEvT_T0_ll:
.text._Z15SoftmaxWarpImplI10DirectLoadI6__halffE11DirectStoreIfS1_EfLi1ELi3ELi32ELi1ELb0EL9Algorithm0EEvT_T0_ll:
        /* <DEDUP_REMOVED lines=24> */
.L_x_12788:
        /* <DEDUP_REMOVED lines=13> */
.L_x_12796:
        /* <DEDUP_REMOVED lines=17> */
[----:B--2---:R-:W-:-:S02]  /*0360*/  HADD2.F32 R18, -RZ, R18.H0_H0 ;  /* 0x20000012ff127230 */ /* 0x004fc40000004100 */
[----:B---3--:R-:W-:Y:S02]  /*0370*/  HADD2.F32 R16, -RZ, R16.H0_H0 ;  /* 0x20000010ff107230 */ /* 0x008fe40000004100 */
[----:B----4-:R-:W-:-:S03]  /*0380*/  HADD2.F32 R6, -RZ, R6.H0_H0 ;  /* 0x20000006ff067230 */ /* 0x010fc60000004100 */
[----:B------:R-:W-:-:S04]  /*0390*/  FMNMX3 R13, R18, -INF , R16, !PT ;  /* 0xff800000120d7876 */ /* 0x000fc80007800010 */
        /* <DEDUP_REMOVED lines=25> */
[----:B------:R-:W-:Y:S02]  /*0530*/  IMAD.SHL.U32 R0, R0, 0x800000, RZ ;  /* 0x0080000000007824 */ /* 0x000fe400078e00ff */
[----:B------:R-:W-:Y:S01]  /*0540*/  FFMA R13, R18, 1.4426950216293334961, -R13 ;  /* 0x3fb8aa3b120d7823 */ /* 0x000fe2000000080d */
[C---:B------:R-:W-:Y:S01]  /*0550*/  FADD R3, R12.reuse, -12583039 ;  /* 0xcb40007f0c037421 */ /* 0x040fe20000000000 */
[----:B------:R-:W-:Y:S02]  /*0560*/  SHF.L.U32 R2, R12, 0x17, RZ ;  /* 0x000000170c027819 */ /* 0x000fe400000006ff */
        /* <DEDUP_REMOVED lines=9> */
[----:B------:R-:W-:-:S02]  /*0600*/  IMAD.SHL.U32 R0, R14, 0x800000, RZ ;  /* 0x008000000e007824 */ /* 0x000fc400078e00ff */
[----:B--2---:R-:W-:Y:S01]  /*0610*/  FMUL R2, R2, R11 ;  /* 0x0000000b02027220 */ /* 0x004fe20000400000 */
        /* <DEDUP_REMOVED lines=13> */
.L_x_12808:
        /* <DEDUP_REMOVED lines=11> */
[----:B01----:R-:W-:Y:S05]  /*07a0*/  CALL.REL.NOINC `($__internal_239_$__cuda_sm3x_div_rn_noftz_f32_slowpath) ;  /* 0x0000000800607944 */ /* 0x003fea0003c00000 */
[----:B------:R-:W-:-:S07]  /*07b0*/  MOV R11, R3 ;  /* 0x00000003000b7202 */ /* 0x000fce0000000f00 */
.L_x_12791:
[----:B------:R-:W-:Y:S05]  /*07c0*/  BSYNC.RECONVERGENT B0 ;  /* 0x0000000000007941 */ /* 0x000fea0003800200 */
.L_x_12790:
        /* <DEDUP_REMOVED lines=11> */
[----:B01----:R-:W-:Y:S05]  /*0880*/  CALL.REL.NOINC `($__internal_239_$__cuda_sm3x_div_rn_noftz_f32_slowpath) ;  /* 0x0000000800287944 */ /* 0x003fea0003c00000 */
[----:B------:R-:W-:-:S07]  /*0890*/  MOV R12, R3 ;  /* 0x00000003000c7202 */ /* 0x000fce0000000f00 */
.L_x_12793:
[----:B------:R-:W-:Y:S05]  /*08a0*/  BSYNC.RECONVERGENT B0 ;  /* 0x0000000000007941 */ /* 0x000fea0003800200 */
.L_x_12792:
        /* <DEDUP_REMOVED lines=13> */
.L_x_12795:
[----:B------:R-:W-:Y:S05]  /*0980*/  BSYNC.RECONVERGENT B0 ;  /* 0x0000000000007941 */ /* 0x000fea0003800200 */
.L_x_12794:
[----:B------:R-:W-:Y:S02]  /*0990*/  HFMA2 R3, -RZ, RZ, 0, 0 ;  /* 0x00000000ff037431 */ /* 0x000fe400000001ff */
[----:B------:R-:W-:Y:S01]  /*09a0*/  IMAD R15, R7, UR42, RZ ;  /* 0x0000002a070f7c24 */ /* 0x000fe2000f8e02ff */
[----:B------:R-:W-:Y:S01]  /*09b0*/  R2UR UR4, R4 ;  /* 0x00000000040472ca */ /* 0x000fe200000e0000 */
[----:B------:R-:W-:Y:S01]  /*09c0*/  IMAD.MOV.U32 R2, RZ, RZ, R10 ;  /* 0x000000ffff027224 */ /* 0x000fe200078e000a */
        /* <DEDUP_REMOVED lines=9> */
[----:B------:R-:W-:Y:S02]  /*0a60*/  F2FP.F16.F32.PACK_AB R11, R12, R11 ;  /* 0x0000000b0c0b723e */ /* 0x000fe400000000ff */
[----:B------:R-:W-:Y:S02]  /*0a70*/  LEA.HI.X R15, R2, UR41, R3, 0x1, P0 ;  /* 0x00000029020f7c11 */ /* 0x000fe400080f0c03 */
[C---:B------:R-:W-:Y:S02]  /*0a80*/  IADD3 R8, P0, PT, R9.reuse, R8, RZ ;  /* 0x0000000809087210 */ /* 0x040fe40007f1e0ff */
[----:B------:R-:W-:Y:S01]  /*0a90*/  F2FP.F16.F32.PACK_AB R13, RZ, R13 ;  /* 0x0000000dff0d723e */ /* 0x000fe200000000ff */
[----:B------:R3:W-:Y:S01]  /*0aa0*/  STG.E.U16 desc[UR4][R14.64], R11 ;  /* 0x0000000b0e007986 */ /* 0x0007e2000c101504 */
[----:B------:R-:W-:-:S02]  /*0ab0*/  LEA.HI.X.SX32 R7, R9, R7, 0x1, P0 ;  /* 0x0000000709077211 */ /* 0x000fc400000f0eff */
[----:B------:R-:W-:Y:S01]  /*0ac0*/  ISETP.GE.U32.AND P0, PT, R8, UR44, PT ;  /* 0x0000002c08007c0c */ /* 0x000fe2000bf06070 */
[----:B------:R3:W-:Y:S01]  /*0ad0*/  STG.E.U16 desc[UR8][R14.64+0x80], R13 ;  /* 0x0000800d0e007986 */ /* 0x0007e2000c101508 */
[----:B------:R-:W-:Y:S02]  /*0ae0*/  PRMT R0, R11, 0x7632, R0 ;  /* 0x000076320b007816 */ /* 0x000fe40000000000 */
[----:B------:R-:W-:-:S03]  /*0af0*/  ISETP.GE.AND.EX P0, PT, R7, UR45, PT, P0 ;  /* 0x0000002d07007c0c */ /* 0x000fc6000bf06300 */
[----:B------:R3:W-:Y:S10]  /*0b00*/  STG.E.U16 desc[UR6][R14.64+0x40], R0 ;  /* 0x000040000e007986 */ /* 0x0007f4000c101506 */
[----:B------:R-:W-:Y:S05]  /*0b10*/  @!P0 BRA `(.L_x_12796) ;  /* 0xfffffff400cc8947 */ /* 0x000fea000383ffff */
[----:B------:R-:W-:Y:S05]  /*0b20*/  EXIT ;  /* 0x000000000000794d */ /* 0x000fea0003800000 */
.L_x_12789:
[----:B------:R-:W-:Y:S01]  /*0b30*/  BSSY B0, `(.L_x_12797) ;  /* 0x0000007000007945 */ /* 0x000fe20003800000 */
[----:B------:R-:W-:Y:S01]  /*0b40*/  MOV R12, 0x10 ;  /* 0x00000010000c7802 */ /* 0x000fe20000000f00 */
[----:B------:R-:W-:Y:S01]  /*0b50*/  IMAD.MOV.U32 R11, RZ, RZ, 0x1f ;  /* 0x0000001fff0b7424 */ /* 0x000fe200078e00ff */
[----:B------:R-:W-:-:S07]  /*0b60*/  MOV R15, 0xffffffff ;  /* 0xffffffff000f7802 */ /* 0x000fce0000000f00 */
[----:B0-----:R-:W-:Y:S05]  /*0b70*/  WARPSYNC.COLLECTIVE R15, `(.L_x_12798) ;  /* 0x000000000f087348 */ /* 0x001fea0003c00000 */
[----:B------:R1:W2:Y:S02]  /*0b80*/  SHFL.BFLY P6, R14, R13, R12, R11 ;  /* 0x0c00000c0d0e7389 */ /* 0x0002a400000c000b */
[----:B012---:R-:W-:Y:S05]  /*0b90*/  ENDCOLLECTIVE ;  /* 0x000000000000791b */ /* 0x007fea0003800000 */
.L_x_12798:
[----:B------:R-:W-:Y:S05]  /*0ba0*/  BSYNC B0 ;  /* 0x0000000000007941 */ /* 0x000fea0003800000 */
.L_x_12797:
        /* <DEDUP_REMOVED lines=9> */
.L_x_12799:
[----:B------:R-:W-:Y:S01]  /*0c40*/  IMAD.MOV.U32 R12, RZ, RZ, 0x4 ;  /* 0x00000004ff0c7424 */ /* 0x000fe200078e00ff */
[----:B------:R-:W-:-:S04]  /*0c50*/  FMNMX R0, R13, R14, !PT ;  /* 0x0000000e0d007209 */ /* 0x000fc80007800000 */
[----:B------:R-:W-:-:S07]  /*0c60*/  MOV R13, R0 ;  /* 0x00000000000d7202 */ /* 0x000fce0000000f00 */
[----:B------:R-:W-:Y:S05]  /*0c70*/  WARPSYNC.COLLECTIVE R15, `(.L_x_12800) ;  /* 0x000000000f087348 */ /* 0x000fea0003c00000 */
[----:B------:R0:W1:Y:S02]  /*0c80*/  SHFL.BFLY P6, R14, R13, R12, R11 ;  /* 0x0c00000c0d0e7389 */ /* 0x00006400000c000b */
[----:B01----:R-:W-:Y:S05]  /*0c90*/  ENDCOLLECTIVE ;  /* 0x000000000000791b */ /* 0x003fea0003800000 */
.L_x_12800:
[----:B------:R-:W-:Y:S01]  /*0ca0*/  IMAD.MOV.U32 R12, RZ, RZ, 0x2 ;  /* 0x00000002ff0c7424 */ /* 0x000fe200078e00ff */
[----:B------:R-:W-:-:S04]  /*0cb0*/  FMNMX R2, R0, R14, !PT ;  /* 0x0000000e00027209 */ /* 0x000fc80007800000 */
[----:B------:R-:W-:-:S07]  /*0cc0*/  MOV R13, R2 ;  /* 0x00000002000d7202 */ /* 0x000fce0000000f00 */
[----:B------:R-:W-:Y:S05]  /*0cd0*/  WARPSYNC.COLLECTIVE R15, `(.L_x_12801) ;  /* 0x000000000f087348 */ /* 0x000fea0003c00000 */
[----:B------:R0:W1:Y:S02]  /*0ce0*/  SHFL.BFLY P6, R14, R13, R12, R11 ;  /* 0x0c00000c0d0e7389 */ /* 0x00006400000c000b */
[----:B01----:R-:W-:Y:S05]  /*0cf0*/  ENDCOLLECTIVE ;  /* 0x000000000000791b */ /* 0x003fea0003800000 */
.L_x_12801:
[----:B------:R-:W-:Y:S01]  /*0d00*/  IMAD.MOV.U32 R12, RZ, RZ, 0x1 ;  /* 0x00000001ff0c7424 */ /* 0x000fe200078e00ff */
[----:B------:R-:W-:-:S04]  /*0d10*/  FMNMX R3, R2, R14, !PT ;  /* 0x0000000e02037209 */ /* 0x000fc80007800000 */
[----:B------:R-:W-:-:S07]  /*0d20*/  MOV R13, R3 ;  /* 0x00000003000d7202 */ /* 0x000fce0000000f00 */
[----:B------:R-:W-:Y:S05]  /*0d30*/  WARPSYNC.COLLECTIVE R15, `(.L_x_12802) ;  /* 0x000000000f087348 */ /* 0x000fea0003c00000 */
[----:B------:R0:W1:Y:S02]  /*0d40*/  SHFL.BFLY P6, R14, R13, R12, R11 ;  /* 0x0c00000c0d0e7389 */ /* 0x00006400000c000b */
[----:B01----:R-:W-:Y:S05]  /*0d50*/  ENDCOLLECTIVE ;  /* 0x000000000000791b */ /* 0x003fea0003800000 */
.L_x_12802:
        /* <DEDUP_REMOVED lines=13> */
[----:B------:R-:W-:Y:S01]  /*0e30*/  SHF.L.U32 R0, R0, 0x17, RZ ;  /* 0x0000001700007819 */ /* 0x000fe200000006ff */
[----:B------:R-:W-:Y:S01]  /*0e40*/  FFMA R21, R2, 1.4426950216293334961, -R21 ;  /* 0x3fb8aa3b02157823 */ /* 0x000fe20000000815 */
[----:B------:R-:W-:-:S03]  /*0e50*/  FFMA R3, R14, 1.4426950216293334961, -R3 ;  /* 0x3fb8aa3b0e037823 */ /* 0x000fc60000000803 */
[----:B------:R-:W-:Y:S01]  /*0e60*/  FFMA R21, R2, 1.925963033500011079e-08, R21 ;  /* 0x32a5706002157823 */ /* 0x000fe20000000015 */
[----:B------:R-:W-:Y:S01]  /*0e70*/  FFMA R14, R14, 1.925963033500011079e-08, R3 ;  /* 0x32a570600e0e7823 */ /* 0x000fe20000000003 */
[----:B------:R-:W-:Y:S01]  /*0e80*/  FFMA R3, R6, 1.4426950216293334961, -R11 ;  /* 0x3fb8aa3b06037823 */ /* 0x000fe2000000080b */
[----:B------:R-:W-:Y:S02]  /*0e90*/  IMAD.SHL.U32 R2, R16, 0x800000, RZ ;  /* 0x0080000010027824 */ /* 0x000fe400078e00ff */
[----:B------:R-:W0:Y:S01]  /*0ea0*/  MUFU.EX2 R11, R14 ;  /* 0x0000000e000b7308 */ /* 0x000e220000000800 */
[----:B------:R-:W-:-:S07]  /*0eb0*/  FFMA R6, R6, 1.925963033500011079e-08, R3 ;  /* 0x32a5706006067823 */ /* 0x000fce0000000003 */
[----:B------:R-:W1:Y:S08]  /*0ec0*/  MUFU.EX2 R21, R21 ;  /* 0x0000001500157308 */ /* 0x000e700000000800 */
[----:B------:R-:W2:Y:S01]  /*0ed0*/  MUFU.EX2 R13, R6 ;  /* 0x00000006000d7308 */ /* 0x000ea20000000800 */
[----:B0-----:R-:W-:Y:S01]  /*0ee0*/  FMUL R2, R2, R11 ;  /* 0x0000000b02027220 */ /* 0x001fe20000400000 */
[----:B-1----:R-:W-:Y:S01]  /*0ef0*/  FMUL R3, R0, R21 ;  /* 0x0000001500037220 */ /* 0x002fe20000400000 */
[----:B------:R-:W-:Y:S01]  /*0f00*/  SHF.L.U32 R0, R12, 0x17, RZ ;  /* 0x000000170c007819 */ /* 0x000fe200000006ff */
[----:B------:R-:W-:-:S02]  /*0f10*/  IMAD.MOV.U32 R12, RZ, RZ, 0x10 ;  /* 0x00000010ff0c7424 */ /* 0x000fc400078e00ff */
[----:B------:R-:W-:Y:S02]  /*0f20*/  FADD R11, RZ, R3 ;  /* 0x00000003ff0b7221 */ /* 0x000fe40000000000 */
[----:B--2---:R-:W-:Y:S02]  /*0f30*/  FMUL R0, R0, R13 ;  /* 0x0000000d00007220 */ /* 0x004fe40000400000 */
[----:B------:R-:W-:-:S04]  /*0f40*/  FADD R11, R11, R2 ;  /* 0x000000020b0b7221 */ /* 0x000fc80000000000 */
[----:B------:R-:W-:Y:S01]  /*0f50*/  FADD R13, R11, R0 ;  /* 0x000000000b0d7221 */ /* 0x000fe20000000000 */
[----:B------:R-:W-:-:S07]  /*0f60*/  MOV R11, 0x1f ;  /* 0x0000001f000b7802 */ /* 0x000fce0000000f00 */
[----:B------:R-:W-:Y:S05]  /*0f70*/  WARPSYNC.COLLECTIVE R15, `(.L_x_12803) ;  /* 0x000000000f087348 */ /* 0x000fea0003c00000 */
[----:B------:R0:W1:Y:S02]  /*0f80*/  SHFL.BFLY P6, R14, R13, R12, R11 ;  /* 0x0c00000c0d0e7389 */ /* 0x00006400000c000b */
[----:B01----:R-:W-:Y:S05]  /*0f90*/  ENDCOLLECTIVE ;  /* 0x000000000000791b */ /* 0x003fea0003800000 */
.L_x_12803:
[----:B------:R-:W-:Y:S02]  /*0fa0*/  HFMA2 R12, -RZ, RZ, 0, 4.76837158203125e-07 ;  /* 0x00000008ff0c7431 */ /* 0x000fe400000001ff */
[----:B------:R-:W-:-:S04]  /*0fb0*/  FADD R6, R13, R14 ;  /* 0x0000000e0d067221 */ /* 0x000fc80000000000 */
[----:B------:R-:W-:-:S07]  /*0fc0*/  IMAD.MOV.U32 R13, RZ, RZ, R6 ;  /* 0x000000ffff0d7224 */ /* 0x000fce00078e0006 */
[----:B------:R-:W-:Y:S05]  /*0fd0*/  WARPSYNC.COLLECTIVE R15, `(.L_x_12804) ;  /* 0x000000000f087348 */ /* 0x000fea0003c00000 */
[----:B------:R0:W1:Y:S02]  /*0fe0*/  SHFL.BFLY P6, R14, R13, R12, R11 ;  /* 0x0c00000c0d0e7389 */ /* 0x00006400000c000b */
[----:B01----:R-:W-:Y:S05]  /*0ff0*/  ENDCOLLECTIVE ;  /* 0x000000000000791b */ /* 0x003fea0003800000 */
.L_x_12804:
[----:B------:R-:W-:Y:S01]  /*1000*/  MOV R12, 0x4 ;  /* 0x00000004000c7802 */ /* 0x000fe20000000f00 */
[----:B------:R-:W-:-:S04]  /*1010*/  FADD R16, R6, R14 ;  /* 0x0000000e06107221 */ /* 0x000fc80000000000 */
[----:B------:R-:W-:-:S07]  /*1020*/  IMAD.MOV.U32 R13, RZ, RZ, R16 ;  /* 0x000000ffff0d7224 */ /* 0x000fce00078e0010 */
[----:B------:R-:W-:Y:S05]  /*1030*/  WARPSYNC.COLLECTIVE R15, `(.L_x_12805) ;  /* 0x000000000f087348 */ /* 0x000fea0003c00000 */
[----:B------:R0:W1:Y:S02]  /*1040*/  SHFL.BFLY P6, R14, R13, R12, R11 ;  /* 0x0c00000c0d0e7389 */ /* 0x00006400000c000b */
[----:B01----:R-:W-:Y:S05]  /*1050*/  ENDCOLLECTIVE ;  /* 0x000000000000791b */ /* 0x003fea0003800000 */
.L_x_12805:
[----:B------:R-:W-:Y:S02]  /*1060*/  HFMA2 R12, -RZ, RZ, 0, 1.1920928955078125e-07 ;  /* 0x00000002ff0c7431 */ /* 0x000fe400000001ff */
[----:B------:R-:W-:-:S04]  /*1070*/  FADD R17, R16, R14 ;  /* 0x0000000e10117221 */ /* 0x000fc80000000000 */
[----:B------:R-:W-:-:S07]  /*1080*/  IMAD.MOV.U32 R13, RZ, RZ, R17 ;  /* 0x000000ffff0d7224 */ /* 0x000fce00078e0011 */
[----:B------:R-:W-:Y:S05]  /*1090*/  WARPSYNC.COLLECTIVE R15, `(.L_x_12806) ;  /* 0x000000000f087348 */ /* 0x000fea0003c00000 */
[----:B------:R0:W1:Y:S02]  /*10a0*/  SHFL.BFLY P6, R14, R13, R12, R11 ;  /* 0x0c00000c0d0e7389 */ /* 0x00006400000c000b */
[----:B01----:R-:W-:Y:S05]  /*10b0*/  ENDCOLLECTIVE ;  /* 0x000000000000791b */ /* 0x003fea0003800000 */
.L_x_12806:
[----:B------:R-:W-:Y:S02]  /*10c0*/  IMAD.MOV.U32 R12, RZ, RZ, 0x1 ;  /* 0x00000001ff0c7424 */ /* 0x000fe400078e00ff */
[----:B------:R-:W-:-:S05]  /*10d0*/  FADD R18, R17, R14 ;  /* 0x0000000e11127221 */ /* 0x000fca0000000000 */
[----:B------:R-:W-:-:S07]  /*10e0*/  MOV R13, R18 ;  /* 0x00000012000d7202 */ /* 0x000fce0000000f00 */
[----:B------:R-:W-:Y:S05]  /*10f0*/  WARPSYNC.COLLECTIVE R15, `(.L_x_12807) ;  /* 0x000000000f087348 */ /* 0x000fea0003c00000 */
[----:B------:R0:W1:Y:S02]  /*1100*/  SHFL.BFLY P6, R14, R13, R12, R11 ;  /* 0x0c00000c0d0e7389 */ /* 0x00006400000c000b */
[----:B01----:R-:W-:Y:S05]  /*1110*/  ENDCOLLECTIVE ;  /* 0x000000000000791b */ /* 0x003fea0003800000 */
.L_x_12807:
[----:B------:R-:W-:Y:S05]  /*1120*/  BRA `(.L_x_12808) ;  /* 0xfffffff400707947 */ /* 0x000fea000383ffff */
        .weak           $__internal_239_$__cuda_sm3x_div_rn_noftz_f32_slowpath
        .type           $__internal_239_$__cuda_sm3x_div_rn_noftz_f32_slowpath,@function
        .size           $__internal_239_$__cuda_sm3x_div_rn_noftz_f32_slowpath,(.L_x_25691 - $__internal_239_$__cuda_sm3x_div_rn_noftz_f32_slowpath)
$__internal_239_$__cuda_sm3x_div_rn_noftz_f32_slowpath:
        /* <DEDUP_REMOVED lines=35> */
.L_x_12810:
        /* <DEDUP_REMOVED lines=51> */
.L_x_12817:
[----:B------:R-:W-:-:S04]  /*1690*/  LOP3.LUT R3, R3, 0x80000000, RZ, 0xc0, !PT ;  /* 0x8000000003037812 */ /* 0x000fc800078ec0ff */
[----:B------:R-:W-:Y:S01]  /*16a0*/  LOP3.LUT R3, R3, 0x7f800000, RZ, 0xfc, !PT ;  /* 0x7f80000003037812 */ /* 0x000fe200078efcff */
[----:B------:R-:W-:Y:S06]  /*16b0*/  BRA `(.L_x_12818) ;  /* 0x0000000000047947 */ /* 0x000fec0003800000 */
.L_x_12816:
[----:B------:R-:W-:-:S07]  /*16c0*/  LEA R3, R18, R3, 0x17 ;  /* 0x0000000312037211 */ /* 0x000fce00078eb8ff */
.L_x_12818:
[----:B------:R-:W-:Y:S05]  /*16d0*/  BSYNC.RECONVERGENT B2 ;  /* 0x0000000000027941 */ /* 0x000fea0003800200 */
.L_x_12815:
[----:B------:R-:W-:Y:S05]  /*16e0*/  BRA `(.L_x_12819) ;  /* 0x0000000000207947 */ /* 0x000fea0003800000 */
.L_x_12814:
[----:B------:R-:W-:-:S04]  /*16f0*/  LOP3.LUT R3, R16, 0x80000000, R3, 0x48, !PT ;  /* 0x8000000010037812 */ /* 0x000fc800078e4803 */
[----:B------:R-:W-:Y:S01]  /*1700*/  LOP3.LUT R3, R3, 0x7f800000, RZ, 0xfc, !PT ;  /* 0x7f80000003037812 */ /* 0x000fe200078efcff */
[----:B------:R-:W-:Y:S06]  /*1710*/  BRA `(.L_x_12819) ;  /* 0x0000000000147947 */ /* 0x000fec0003800000 */
.L_x_12813:
[----:B------:R-:W-:Y:S01]  /*1720*/  LOP3.LUT R3, R16, 0x80000000, R3, 0x48, !PT ;  /* 0x8000000010037812 */ /* 0x000fe200078e4803 */
[----:B------:R-:W-:Y:S06]  /*1730*/  BRA `(.L_x_12819) ;  /* 0x00000000000c7947 */ /* 0x000fec0003800000 */
.L_x_12812:
[----:B------:R-:W0:Y:S01]  /*1740*/  MUFU.RSQ R3, -QNAN ;  /* 0xffc0000000037908 */ /* 0x000e220000001400 */
[----:B------:R-:W-:Y:S05]  /*1750*/  BRA `(.L_x_12819) ;  /* 0x0000000000047947 */ /* 0x000fea0003800000 */
.L_x_12811:
[----:B------:R-:W-:-:S07]  /*1760*/  FADD.FTZ R3, R3, R6 ;  /* 0x0000000603037221 */ /* 0x000fce0000010000 */
.L_x_12819:
[----:B------:R-:W-:Y:S05]  /*1770*/  BSYNC.RECONVERGENT B1 ;  /* 0x0000000000017941 */ /* 0x000fea0003800200 */
.L_x_12809:
[----:B------:R-:W-:-:S04]  /*1780*/  HFMA2 R15, -RZ, RZ, 0, 0 ;  /* 0x00000000ff0f7431 */ /* 0x000fc800000001ff */
[----:B0-----:R-:W-:Y:S05]  /*1790*/  RET.REL.NODEC R14 `(_Z15SoftmaxWarpImplI10DirectLoadI6__halffE11DirectStoreIfS1_EfLi1ELi3ELi32ELi1ELb0EL9Algorithm0EEvT_T0_ll) ;  /* 0xffffffe80e187950 */ /* 0x001fea0003c3ffff */
.L_x_12820:
        /* <DEDUP_REMOVED lines=14> */
.L_x_25691:


//--------------------- .text._Z15SoftmaxWarpImplI10DirectLoadI6__halffE11DirectStoreIfS1_EfLi1ELi2ELi32ELi1ELb1EL9Algorithm0EEvT_T0_ll --------------------------
	.section	.text._Z15SoftmaxWarpImplI10DirectLoadI6__halffE11DirectStoreIfS1_EfLi1ELi2ELi32ELi1ELb1EL9Algorithm0EEvT_T0_ll,"ax",@progbits
	.align	128
        .global         _Z15SoftmaxWarpImplI10DirectLoadI6__halffE11DirectStoreIfS1_EfLi1ELi2ELi32ELi1ELb1EL9Algorithm0EEvT_T0_ll
        .type           _Z15SoftmaxWarpImplI10DirectLoadI6__halffE11DirectStoreIfS1_EfLi1ELi2ELi32ELi1ELb1EL9Algorithm0EEvT_T0_ll,@function
        .size           _Z15SoftmaxWarpImplI10DirectLoadI6__halffE11DirectStoreIfS1_EfLi1ELi2ELi32ELi1ELb1EL9Algorithm0EEvT_T0_ll,(.L_x_25692 - _Z15SoftmaxWarpImplI10DirectLoadI6__halffE11DirectStoreIfS1_EfLi1ELi2ELi32ELi1ELb1EL9Algorithm0EEvT_T0_ll)
        .other          _Z15SoftmaxWarpImplI10DirectLoadI6__halffE11DirectStoreIfS1_EfLi1ELi2ELi32ELi1ELb1EL9Algorithm0EEvT_T0_ll,@"STO_CUDA_ENTRY STV_DEFAULT"
_Z15SoftmaxWarpImplI10DirectLoadI6__halffE11DirectStoreIfS1_EfLi1ELi2ELi32ELi1ELb1EL9Algorithm0EEvT_T0_ll:
.text._Z15SoftmaxWarpImplI10DirectLoadI6__halffE11DirectStoreIfS1_EfLi1ELi2ELi32ELi1ELb1EL9Algorithm0EEvT_T0_ll:
        /* <DEDUP_REMOVED lines=25> */
.L_x_12821:
        /* <DEDUP_REMOVED lines=15> */
.L_x_12828:
        /* <DEDUP_REMOVED lines=18> */
[----:B------:R-:W-:Y:S01]  /*03a0*/  MOV R13, 0xff800000 ;  /* 0xff800000000d7802 */ /* 0x000fe20000000f00 */
[----:B------:R-:W-:Y:S01]  /*03b0*/  IMAD.MOV.U32 R6, RZ, RZ, -0x800000 ;  /* 0xff800000ff067424 */ /* 0x000fe200078e00ff */
[----:B------:R-:W-:Y:S01]  /*03c0*/  UMOV UR4, 0xffffffff ;  /* 0xffffffff00047882 */ /* 0x000fe20000000000 */
[----:B--2---:R-:W-:Y:S02]  /*03d0*/  @!P0 HADD2.F32 R18, -RZ, R2.H0_H0 ;  /* 0x20000002ff128230 */ /* 0x004fe40000004100 */
[----:B---3--:R-:W-:-:S03]  /*03e0*/  @!P1 HADD2.F32 R6, -RZ, R0.H0_H0 ;  /* 0x20000000ff069230 */ /* 0x008fc60000004100 */
[----:B------:R-:W-:-:S04]  /*03f0*/  @!P0 FMNMX R13, R18, -INF , !PT ;  /* 0xff800000120d8809 */ /* 0x000fc80007800000 */
[----:B------:R-:W-:Y:S01]  /*0400*/  @!P1 FMNMX R13, R13, R6, !PT ;  /* 0x000000060d0d9209 */ /* 0x000fe20007800000 */
[----:B------:R-:W-:Y:S06]  /*0410*/  BRA.DIV UR4, `(.L_x_12823) ;  /* 0x0000000604747947 */ /* 0x000fec000b800000 */
[----:B------:R-:W0:Y:S01]  /*0420*/  SHFL.BFLY PT, R14, R13, 0x10, 0x1f ;  /* 0x0e001f000d0e7f89 */ /* 0x000e2200000e0000 */
[----:B------:R-:W-:Y:S02]  /*0430*/  IMAD.MOV.U32 R15, RZ, RZ, 0x3bbb989d ;  /* 0x3bbb989dff0f7424 */ /* 0x000fe400078e00ff */
        /* <DEDUP_REMOVED lines=39> */
.L_x_12840:
        /* <DEDUP_REMOVED lines=11> */
[----:B0-----:R-:W-:Y:S05]  /*0760*/  CALL.REL.NOINC `($__internal_240_$__cuda_sm3x_div_rn_noftz_f32_slowpath) ;  /* 0x0000000400f87944 */ /* 0x001fea0003c00000 */
[----:B------:R-:W-:-:S07]  /*0770*/  IMAD.MOV.U32 R6, RZ, RZ, R2 ;  /* 0x000000ffff067224 */ /* 0x000fce00078e0002 */
.L_x_12825:
[----:B------:R-:W-:Y:S05]  /*0780*/  BSYNC.RECONVERGENT B1 ;  /* 0x0000000000017941 */ /* 0x000fea0003800200 */
.L_x_12824:
        /* <DEDUP_REMOVED lines=11> */
[----:B0-----:R-:W-:Y:S05]  /*0840*/  CALL.REL.NOINC `($__internal_240_$__cuda_sm3x_div_rn_noftz_f32_slowpath) ;  /* 0x0000000400c07944 */ /* 0x001fea0003c00000 */
[----:B------:R-:W-:-:S07]  /*0850*/  IMAD.MOV.U32 R13, RZ, RZ, R2 ;  /* 0x000000ffff0d7224 */ /* 0x000fce00078e0002 */
.L_x_12827:
[----:B------:R-:W-:Y:S05]  /*0860*/  BSYNC.RECONVERGENT B1 ;  /* 0x0000000000017941 */ /* 0x000fea0003800200 */
.L_x_12826:
        /* <DEDUP_REMOVED lines=8> */
[----:B------:R-:W-:-:S04]  /*08f0*/  @!P0 F2FP.F16.F32.PACK_AB R6, RZ, R6 ;  /* 0x00000006ff06823e */ /* 0x000fc800000000ff */
[----:B------:R-:W-:Y:S02]  /*0900*/  IADD3 R3, PT, PT, R3, R15, RZ ;  /* 0x0000000f03037210 */ /* 0x000fe40007ffe0ff */
[----:B------:R-:W-:-:S03]  /*0910*/  LEA R12, P2, R2, UR36, 0x1 ;  /* 0x00000024020c7c11 */ /* 0x000fc6000f8408ff */
[----:B------:R-:W-:Y:S02]  /*0920*/  @!P1 F2FP.F16.F32.PACK_AB R0, RZ, R13 ;  /* 0x0000000dff00923e */ /* 0x000fe400000000ff */
        /* <DEDUP_REMOVED lines=11> */
.L_x_12822:
[----:B------:R-:W-:Y:S05]  /*09e0*/  EXIT ;  /* 0x000000000000794d */ /* 0x000fea0003800000 */
.L_x_12823:
[----:B------:R-:W-:Y:S01]  /*09f0*/  BSSY B1, `(.L_x_12829) ;  /* 0x0000007000017945 */ /* 0x000fe20003800000 */
[----:B------:R-:W-:Y:S01]  /*0a00*/  IMAD.MOV.U32 R12, RZ, RZ, 0x10 ;  /* 0x00000010ff0c7424 */ /* 0x000fe200078e00ff */
[----:B------:R-:W-:Y:S01]  /*0a10*/  MOV R15, 0xffffffff ;  /* 0xffffffff000f7802 */ /* 0x000fe20000000f00 */
[----:B------:R-:W-:-:S07]  /*0a20*/  IMAD.MOV.U32 R11, RZ, RZ, 0x1f ;  /* 0x0000001fff0b7424 */ /* 0x000fce00078e00ff */
[----:B------:R-:W-:Y:S05]  /*0a30*/  WARPSYNC.COLLECTIVE R15, `(.L_x_12830) ;  /* 0x000000000f087348 */ /* 0x000fea0003c00000 */
[----:B------:R0:W1:Y:S02]  /*0a40*/  SHFL.BFLY P6, R14, R13, R12, R11 ;  /* 0x0c00000c0d0e7389 */ /* 0x00006400000c000b */
[----:B01----:R-:W-:Y:S05]  /*0a50*/  ENDCOLLECTIVE ;  /* 0x000000000000791b */ /* 0x003fea0003800000 */
.L_x_12830:
[----:B------:R-:W-:Y:S05]  /*0a60*/  BSYNC B1 ;  /* 0x0000000000017941 */ /* 0x000fea0003800000 */
.L_x_12829:
[----:B------:R-:W-:Y:S01]  /*0a70*/  FMNMX R13, R14, R13, !PT ;  /* 0x0000000d0e0d7209 */ /* 0x000fe20007800000 */
[----:B------:R-:W-:Y:S01]  /*0a80*/  IMAD.MOV.U32 R12, RZ, RZ, 0x8 ;  /* 0x00000008ff0c7424 */ /* 0x000fe200078e00ff */
[----:B------:R-:W-:Y:S01]  /*0a90*/  MOV R15, 0xffffffff ;  /* 0xffffffff000f7802 */ /* 0x000fe20000000f00 */
[----:B------:R-:W-:Y:S02]  /*0aa0*/  IMAD.MOV.U32 R11, RZ, RZ, 0x1f ;  /* 0x0000001fff0b7424 */ /* 0x000fe400078e00ff */
[----:B------:R-:W-:Y:S02]  /*0ab0*/  IMAD.MOV.U32 R17, RZ, RZ, 0x3bbb989d ;  /* 0x3bbb989dff117424 */ /* 0x000fe400078e00ff */
[----:B------:R-:W-:-:S07]  /*0ac0*/  IMAD.MOV.U32 R19, RZ, RZ, 0x437c0000 ;  /* 0x437c0000ff137424 */ /* 0x000fce00078e00ff */
[----:B------:R-:W-:Y:S05]  /*0ad0*/  WARPSYNC.COLLECTIVE R15, `(.L_x_12831) ;  /* 0x000000000f087348 */ /* 0x000fea0003c00000 */
[----:B------:R0:W1:Y:S02]  /*0ae0*/  SHFL.BFLY P6, R14, R13, R12, R11 ;  /* 0x0c00000c0d0e7389 */ /* 0x00006400000c000b */
[----:B01----:R-:W-:Y:S05]  /*0af0*/  ENDCOLLECTIVE ;  /* 0x000000000000791b */ /* 0x003fea0003800000 */
.L_x_12831:
[----:B------:R-:W-:Y:S01]  /*0b00*/  IMAD.MOV.U32 R12, RZ, RZ, 0x4 ;  /* 0x00000004ff0c7424 */ /* 0x000fe200078e00ff */
[----:B------:R-:W-:-:S05]  /*0b10*/  FMNMX R0, R13, R14, !PT ;  /* 0x0000000e0d007209 */ /* 0x000fca0007800000 */
[----:B------:R-:W-:-:S07]  /*0b20*/  IMAD.MOV.U32 R13, RZ, RZ, R0 ;  /* 0x000000ffff0d7224 */ /* 0x000fce00078e0000 */
[----:B------:R-:W-:Y:S05]  /*0b30*/  WARPSYNC.COLLECTIVE R15, `(.L_x_12832) ;  /* 0x000000000f087348 */ /* 0x000fea0003c00000 */
[----:B------:R0:W1:Y:S02]  /*0b40*/  SHFL.BFLY P6, R14, R13, R12, R11 ;  /* 0x0c00000c0d0e7389 */ /* 0x00006400000c000b */
[----:B01----:R-:W-:Y:S05]  /*0b50*/  ENDCOLLECTIVE ;  /* 0x000000000000791b */ /* 0x003fea0003800000 */
.L_x_12832:
[----:B------:R-:W-:Y:S01]  /*0b60*/  IMAD.MOV.U32 R12, RZ, RZ, 0x2 ;  /* 0x00000002ff0c7424 */ /* 0x000fe200078e00ff */
[----:B------:R-:W-:-:S04]  /*0b70*/  FMNMX R2, R0, R14, !PT ;  /* 0x0000000e00027209 */ /* 0x000fc80007800000 */
[----:B------:R-:W-:-:S07]  /*0b80*/  MOV R13, R2 ;  /* 0x00000002000d7202 */ /* 0x000fce0000000f00 */
[----:B------:R-:W-:Y:S05]  /*0b90*/  WARPSYNC.COLLECTIVE R15, `(.L_x_12833) ;  /* 0x000000000f087348 */ /* 0x000fea0003c00000 */
[----:B------:R0:W1:Y:S02]  /*0ba0*/  SHFL.BFLY P6, R14, R13, R12, R11 ;  /* 0x0c00000c0d0e7389 */ /* 0x00006400000c000b */
[----:B01----:R-:W-:Y:S05]  /*0bb0*/  ENDCOLLECTIVE ;  /* 0x000000000000791b */ /* 0x003fea0003800000 */
.L_x_12833:
[----:B------:R-:W-:Y:S01]  /*0bc0*/  HFMA2 R12, -RZ, RZ, 0, 5.9604644775390625e-08 ;  /* 0x00000001ff0c7431 */ /* 0x000fe200000001ff */
[----:B------:R-:W-:-:S05]  /*0bd0*/  FMNMX R3, R2, R14, !PT ;  /* 0x0000000e02037209 */ /* 0x000fca0007800000 */
[----:B------:R-:W-:-:S07]  /*0be0*/  IMAD.MOV.U32 R13, RZ, RZ, R3 ;  /* 0x000000ffff0d7224 */ /* 0x000fce00078e0003 */
[----:B------:R-:W-:Y:S05]  /*0bf0*/  WARPSYNC.COLLECTIVE R15, `(.L_x_12834) ;  /* 0x000000000f087348 */ /* 0x000fea0003c00000 */
[----:B------:R0:W1:Y:S02]  /*0c00*/  SHFL.BFLY P6, R14, R13, R12, R11 ;  /* 0x0c00000c0d0e7389 */ /* 0x00006400000c000b */
[----:B01----:R-:W-:Y:S05]  /*0c10*/  ENDCOLLECTIVE ;  /* 0x000000000000791b */ /* 0x003fea0003800000 */
.L_x_12834:
        /* <DEDUP_REMOVED lines=26> */
.L_x_12835:
[----:B------:R-:W-:Y:S02]  /*0dc0*/  IMAD.MOV.U32 R12, RZ, RZ, 0x8 ;  /* 0x00000008ff0c7424 */ /* 0x000fe400078e00ff */
[----:B------:R-:W-:-:S05]  /*0dd0*/  FADD R3, R13, R14 ;  /* 0x0000000e0d037221 */ /* 0x000fca0000000000 */
[----:B------:R-:W-:-:S07]  /*0de0*/  MOV R13, R3 ;  /* 0x00000003000d7202 */ /* 0x000fce0000000f00 */
[----:B------:R-:W-:Y:S05]  /*0df0*/  WARPSYNC.COLLECTIVE R15, `(.L_x_12836) ;  /* 0x000000000f087348 */ /* 0x000fea0003c00000 */
[----:B------:R0:W1:Y:S02]  /*0e00*/  SHFL.BFLY P6, R14, R13, R12, R11 ;  /* 0x0c00000c0d0e7389 */ /* 0x00006400000c000b */
[----:B01----:R-:W-:Y:S05]  /*0e10*/  ENDCOLLECTIVE ;  /* 0x000000000000791b */ /* 0x003fea0003800000 */
.L_x_12836:
[----:B------:R-:W-:Y:S02]  /*0e20*/  IMAD.MOV.U32 R12, RZ, RZ, 0x4 ;  /* 0x00000004ff0c7424 */ /* 0x000fe400078e00ff */
[----:B------:R-:W-:-:S05]  /*0e30*/  FADD R6, R3, R14 ;  /* 0x0000000e03067221 */ /* 0x000fca0000000000 */
[----:B------:R-:W-:-:S07]  /*0e40*/  MOV R13, R6 ;  /* 0x00000006000d7202 */ /* 0x000fce0000000f00 */
[----:B------:R-:W-:Y:S05]  /*0e50*/  WARPSYNC.COLLECTIVE R15, `(.L_x_12837) ;  /* 0x000000000f087348 */ /* 0x000fea0003c00000 */
[----:B------:R0:W1:Y:S02]  /*0e60*/  SHFL.BFLY P6, R14, R13, R12, R11 ;  /* 0x0c00000c0d0e7389 */ /* 0x00006400000c000b */
[----:B01----:R-:W-:Y:S05]  /*0e70*/  ENDCOLLECTIVE ;  /* 0x000000000000791b */ /* 0x003fea0003800000 */
.L_x_12837:
[----:B------:R-:W-:Y:S02]  /*0e80*/  IMAD.MOV.U32 R12, RZ, RZ, 0x2 ;  /* 0x00000002ff0c7424 */ /* 0x000fe400078e00ff */
[----:B------:R-:W-:-:S05]  /*0e90*/  FADD R17, R6, R14 ;  /* 0x0000000e06117221 */ /* 0x000fca0000000000 */
[----:B------:R-:W-:-:S07]  /*0ea0*/  MOV R13, R17 ;  /* 0x00000011000d7202 */ /* 0x000fce0000000f00 */
[----:B------:R-:W-:Y:S05]  /*0eb0*/  WARPSYNC.COLLECTIVE R15, `(.L_x_12838) ;  /* 0x000000000f087348 */ /* 0x000fea0003c00000 */
[----:B------:R0:W1:Y:S02]  /*0ec0*/  SHFL.BFLY P6, R14, R13, R12, R11 ;  /* 0x0c00000c0d0e7389 */ /* 0x00006400000c000b */
[----:B01----:R-:W-:Y:S05]  /*0ed0*/  ENDCOLLECTIVE ;  /* 0x000000000000791b */ /* 0x003fea0003800000 */
.L_x_12838:
[----:B------:R-:W-:Y:S02]  /*0ee0*/  IMAD.MOV.U32 R12, RZ, RZ, 0x1 ;  /* 0x00000001ff0c7424 */ /* 0x000fe400078e00ff */
[----:B------:R-:W-:-:S05]  /*0ef0*/  FADD R18, R17, R14 ;  /* 0x0000000e11127221 */ /* 0x000fca0000000000 */
[----:B------:R-:W-:-:S07]  /*0f00*/  MOV R13, R18 ;  /* 0x00000012000d7202 */ /* 0x000fce0000000f00 */
[----:B------:R-:W-:Y:S05]  /*0f10*/  WARPSYNC.COLLECTIVE R15, `(.L_x_12839) ;  /* 0x000000000f087348 */ /* 0x000fea0003c00000 */
[----:B------:R0:W1:Y:S02]  /*0f20*/  SHFL.BFLY P6, R14, R13, R12, R11 ;  /* 0x0c00000c0d0e7389 */ /* 0x00006400000c000b */
[----:B01----:R-:W-:Y:S05]  /*0f30*/  ENDCOLLECTIVE ;  /* 0x000000000000791b */ /* 0x003fea0003800000 */
.L_x_12839:
[----:B------:R-:W-:Y:S05]  /*0f40*/  BRA `(.L_x_12840) ;  /* 0xfffffff400d87947 */ /* 0x000fea000383ffff */
        .weak           $__internal_240_$__cuda_sm3x_div_rn_noftz_f32_slowpath
        .type           $__internal_240_$__cuda_sm3x_div_rn_noftz_f32_slowpath,@function
        .size           $__internal_240_$__cuda_sm3x_div_rn_noftz_f32_slowpath,(.L_x_25692 - $__internal_240_$__cuda_sm3x_div_rn_noftz_f32_slowpath)
$__internal_240_$__cuda_sm3x_div_rn_noftz_f32_slowpath:
        /* <DEDUP_REMOVED lines=35> */
.L_x_12842:
        /* <DEDUP_REMOVED lines=51> */
.L_x_12849:
[----:B------:R-:W-:-:S04]  /*14b0*/  LOP3.LUT R2, R2, 0x80000000, RZ, 0xc0, !PT ;  /* 0x8000000002027812 */ /* 0x000fc800078ec0ff */
[----:B------:R-:W-:Y:S01]  /*14c0*/  LOP3.LUT R2, R2, 0x7f800000, RZ, 0xfc, !PT ;  /* 0x7f80000002027812 */ /* 0x000fe200078efcff */
[----:B------:R-:W-:Y:S06]  /*14d0*/  BRA `(.L_x_12850) ;  /* 0x0000000000047947 */ /* 0x000fec0003800000 */
.L_x_12848:
[----:B------:R-:W-:-:S07]  /*14e0*/  IMAD R2, R14, 0x800000, R2 ;  /* 0x008000000e027824 */ /* 0x000fce00078e0202 */
.L_x_12850:
[----:B------:R-:W-:Y:S05]  /*14f0*/  BSYNC.RECONVERGENT B3 ;  /* 0x0000000000037941 */ /* 0x000fea0003800200 */
.L_x_12847:
[----:B------:R-:W-:Y:S05]  /*1500*/  BRA `(.L_x_12851) ;  /* 0x0000000000207947 */ /* 0x000fea0003800000 */
.L_x_12846:
[----:B------:R-:W-:-:S04]  /*1510*/  LOP3.LUT R2, R15, 0x80000000, R2, 0x48, !PT ;  /* 0x800000000f027812 */ /* 0x000fc800078e4802 */
[----:B------:R-:W-:Y:S01]  /*1520*/  LOP3.LUT R2, R2, 0x7f800000, RZ, 0xfc, !PT ;  /* 0x7f80000002027812 */ /* 0x000fe200078efcff */
[----:B------:R-:W-:Y:S06]  /*1530*/  BRA `(.L_x_12851) ;  /* 0x0000000000147947 */ /* 0x000fec0003800000 */
.L_x_12845:
[----:B------:R-:W-:Y:S01]  /*1540*/  LOP3.LUT R2, R15, 0x80000000, R2, 0x48, !PT ;  /* 0x800000000f027812 */ /* 0x000fe200078e4802 */
[----:B------:R-:W-:Y:S06]  /*1550*/  BRA `(.L_x_12851) ;  /* 0x00000000000c7947 */ /* 0x000fec0003800000 */
.L_x_12844:
[----:B------:R-:W0:Y:S01]  /*1560*/  MUFU.RSQ R2, -QNAN ;  /* 0xffc0000000027908 */ /* 0x000e220000001400 */
[----:B------:R-:W-:Y:S05]  /*1570*/  BRA `(.L_x_12851) ;  /* 0x0000000000047947 */ /* 0x000fea0003800000 */
.L_x_12843:
[----:B------:R-:W-:-:S07]  /*1580*/  FADD.FTZ R2, R2, R3 ;  /* 0x0000000302027221 */ /* 0x000fce0000010000 */
.L_x_12851:
[----:B------:R-:W-:Y:S05]  /*1590*/  BSYNC.RECONVERGENT B2 ;  /* 0x0000000000027941 */ /* 0x000fea0003800200 */
.L_x_12841:
[----:B------:R-:W-:-:S04]  /*15a0*/  HFMA2 R13, -RZ, RZ, 0, 0 ;  /* 0x00000000ff0d7431 */ /* 0x000fc800000001ff */
[----:B0-----:R-:W-:Y:S05]  /*15b0*/  RET.REL.NODEC R12 `(_Z15SoftmaxWarpImplI10DirectLoadI6__halffE11DirectStoreIfS1_EfLi1ELi2ELi32ELi1ELb1EL9Algorithm0EEvT_T0_ll) ;  /* 0xffffffe80c907950 */ /* 0x001fea0003c3ffff */
.L_x_12852:
        /* <DEDUP_REMOVED lines=12> */
.L_x_25692:


//--------------------- .text._Z15SoftmaxWarpImplI10DirectLoadI6__halffE11DirectStoreIfS1_EfLi1ELi2ELi32ELi1ELb0EL9Algorithm0EEvT_T0_ll --------------------------
	.section	.text._Z15SoftmaxWarpImplI10DirectLoadI6__halffE11DirectStoreIfS1_EfLi1ELi2ELi32ELi1ELb0EL9Algorithm0EEvT_T0_ll,"ax",@progbits
	.align	128
        .global         _Z15SoftmaxWarpImplI10DirectLoadI6__halffE11DirectStoreIfS1_EfLi1ELi2ELi32ELi1ELb0EL9Algorithm0EEvT_T0_ll
        .type           _Z15SoftmaxWarpImplI10DirectLoadI6__halffE11DirectStoreIfS1_EfLi1ELi2ELi32ELi1ELb0EL9Algorithm0EEvT_T0_ll,@function
        .size           _Z15SoftmaxWarpImplI10DirectLoadI6__halffE11DirectStoreIfS1_EfLi1ELi2ELi32ELi1ELb0EL9Algorithm0EEvT_T0_ll,(.L_x_25693 - _Z15SoftmaxWarpImplI10DirectLoadI6__halffE11DirectStoreIfS1_EfLi1ELi2ELi32ELi1ELb0EL9Algorithm0EEvT_T0_ll)
        .other          _Z15SoftmaxWarpImplI10DirectLoadI6__halffE11DirectStoreIfS1_EfLi1ELi2ELi32ELi1ELb0EL9Algorithm0EEvT_T0_ll,@"STO_CUDA_ENTRY STV_DEFAULT"
_Z15SoftmaxWarpImplI10DirectLoadI6__halffE11DirectStoreIfS1_EfLi1ELi2ELi32ELi1ELb0EL9Algorithm0EEvT_T0_ll:
.text._Z15SoftmaxWarpImplI10DirectLoadI6__halffE11DirectStoreIfS1_EfLi1ELi2ELi32ELi1ELb0EL9Algorithm0EEvT_T0_ll:
        /* <DEDUP_REMOVED lines=24> */
.L_x_12853:
        /* <DEDUP_REMOVED lines=13> */
.L_x_12859:
        /* <DEDUP_REMOVED lines=14> */
[----:B--2---:R-:W-:Y:S02]  /*0330*/  HADD2.F32 R16, -RZ, R0.H0_H0 ;  /* 0x20000000ff107230 */ /* 0x004fe40000004100 */
[----:B---3--:R-:W-:-:S05]  /*0340*/  HADD2.F32 R6, -RZ, R6.H0_H0 ;  /* 0x20000006ff067230 */ /* 0x008fca0000004100 */
[----:B------:R-:W-:Y:S01]  /*0350*/  FMNMX3 R13, R16, -INF , R6, !PT ;  /* 0xff800000100d7876 */ /* 0x000fe20007800006 */
        /* <DEDUP_REMOVED lines=42> */
.L_x_12871:
        /* <DEDUP_REMOVED lines=11> */
[----:B01----:R-:W-:Y:S05]  /*06b0*/  CALL.REL.NOINC `($__internal_241_$__cuda_sm3x_div_rn_noftz_f32_slowpath) ;  /* 0x0000000400ec7944 */ /* 0x003fea0003c00000 */
[----:B------:R-:W-:-:S07]  /*06c0*/  IMAD.MOV.U32 R6, RZ, RZ, R2 ;  /* 0x000000ffff067224 */ /* 0x000fce00078e0002 */
.L_x_12856:
[----:B------:R-:W-:Y:S05]  /*06d0*/  BSYNC.RECONVERGENT B0 ;  /* 0x0000000000007941 */ /* 0x000fea0003800200 */
.L_x_12855:
        /* <DEDUP_REMOVED lines=11> */
[----:B01----:R-:W-:Y:S05]  /*0790*/  CALL.REL.NOINC `($__internal_241_$__cuda_sm3x_div_rn_noftz_f32_slowpath) ;  /* 0x0000000400b47944 */ /* 0x003fea0003c00000 */
[----:B------:R-:W-:-:S07]  /*07a0*/  IMAD.MOV.U32 R15, RZ, RZ, R2 ;  /* 0x000000ffff0f7224 */ /* 0x000fce00078e0002 */
.L_x_12858:
[----:B------:R-:W-:Y:S05]  /*07b0*/  BSYNC.RECONVERGENT B0 ;  /* 0x0000000000007941 */ /* 0x000fea0003800200 */
.L_x_12857:
        /* <DEDUP_REMOVED lines=8> */
[----:B------:R-:W-:-:S03]  /*0840*/  F2FP.F16.F32.PACK_AB R6, R15, R6 ;  /* 0x000000060f06723e */ /* 0x000fc600000000ff */
        /* <DEDUP_REMOVED lines=12> */
.L_x_12854:
[----:B------:R-:W-:Y:S01]  /*0910*/  BSSY B0, `(.L_x_12860) ;  /* 0x0000007000007945 */ /* 0x000fe20003800000 */
[----:B------:R-:W-:Y:S01]  /*0920*/  MOV R12, 0x10 ;  /* 0x00000010000c7802 */ /* 0x000fe20000000f00 */
[----:B------:R-:W-:Y:S01]  /*0930*/  IMAD.MOV.U32 R11, RZ, RZ, 0x1f ;  /* 0x0000001fff0b7424 */ /* 0x000fe200078e00ff */
[----:B------:R-:W-:-:S07]  /*0940*/  MOV R15, 0xffffffff ;  /* 0xffffffff000f7802 */ /* 0x000fce0000000f00 */
[----:B0-----:R-:W-:Y:S05]  /*0950*/  WARPSYNC.COLLECTIVE R15, `(.L_x_12861) ;  /* 0x000000000f087348 */ /* 0x001fea0003c00000 */
[----:B------:R1:W2:Y:S02]  /*0960*/  SHFL.BFLY P6, R14, R13, R12, R11 ;  /* 0x0c00000c0d0e7389 */ /* 0x0002a400000c000b */
[----:B012---:R-:W-:Y:S05]  /*0970*/  ENDCOLLECTIVE ;  /* 0x000000000000791b */ /* 0x007fea0003800000 */
.L_x_12861:
[----:B------:R-:W-:Y:S05]  /*0980*/  BSYNC B0 ;  /* 0x0000000000007941 */ /* 0x000fea0003800000 */
.L_x_12860:
        /* <DEDUP_REMOVED lines=9> */
.L_x_12862:
[----:B------:R-:W-:Y:S01]  /*0a20*/  IMAD.MOV.U32 R12, RZ, RZ, 0x4 ;  /* 0x00000004ff0c7424 */ /* 0x000fe200078e00ff */
[----:B------:R-:W-:-:S04]  /*0a30*/  FMNMX R0, R13, R14, !PT ;  /* 0x0000000e0d007209 */ /* 0x000fc80007800000 */
[----:B------:R-:W-:-:S07]  /*0a40*/  MOV R13, R0 ;  /* 0x00000000000d7202 */ /* 0x000fce0000000f00 */
[----:B------:R-:W-:Y:S05]  /*0a50*/  WARPSYNC.COLLECTIVE R15, `(.L_x_12863) ;  /* 0x000000000f087348 */ /* 0x000fea0003c00000 */
[----:B------:R0:W1:Y:S02]  /*0a60*/  SHFL.BFLY P6, R14, R13, R12, R11 ;  /* 0x0c00000c0d0e7389 */ /* 0x00006400000c000b */
[----:B01----:R-:W-:Y:S05]  /*0a70*/  ENDCOLLECTIVE ;  /* 0x000000000000791b */ /* 0x003fea0003800000 */
.L_x_12863:
[----:B------:R-:W-:Y:S01]  /*0a80*/  IMAD.MOV.U32 R12, RZ, RZ, 0x2 ;  /* 0x00000002ff0c7424 */ /* 0x000fe200078e00ff */
[----:B------:R-:W-:-:S04]  /*0a90*/  FMNMX R2, R0, R14, !PT ;  /* 0x0000000e00027209 */ /* 0x000fc80007800000 */
[----:B------:R-:W-:-:S07]  /*0aa0*/  MOV R13, R2 ;  /* 0x00000002000d7202 */ /* 0x000fce0000000f00 */
[----:B------:R-:W-:Y:S05]  /*0ab0*/  WARPSYNC.COLLECTIVE R15, `(.L_x_12864) ;  /* 0x000000000f087348 */ /* 0x000fea0003c00000 */
[----:B------:R0:W1:Y:S02]  /*0ac0*/  SHFL.BFLY P6, R14, R13, R12, R11 ;  /* 0x0c00000c0d0e7389 */ /* 0x00006400000c000b */
[----:B01----:R-:W-:Y:S05]  /*0ad0*/  ENDCOLLECTIVE ;  /* 0x000000000000791b */ /* 0x003fea0003800000 */
.L_x_12864:
[----:B------:R-:W-:Y:S01]  /*0ae0*/  IMAD.MOV.U32 R12, RZ, RZ, 0x1 ;  /* 0x00000001ff0c7424 */ /* 0x000fe200078e00ff */
[----:B------:R-:W-:-:S04]  /*0af0*/  FMNMX R3, R2, R14, !PT ;  /* 0x0000000e02037209 */ /* 0x000fc80007800000 */
[----:B------:R-:W-:-:S07]  /*0b00*/  MOV R13, R3 ;  /* 0x00000003000d7202 */ /* 0x000fce0000000f00 */
[----:B------:R-:W-:Y:S05]  /*0b10*/  WARPSYNC.COLLECTIVE R15, `(.L_x_12865) ;  /* 0x000000000f087348 */ /* 0x000fea0003c00000 */
[----:B------:R0:W1:Y:S02]  /*0b20*/  SHFL.BFLY P6, R14, R13, R12, R11 ;  /* 0x0c00000c0d0e7389 */ /* 0x00006400000c000b */
[----:B01----:R-:W-:Y:S05]  /*0b30*/  ENDCOLLECTIVE ;  /* 0x000000000000791b */ /* 0x003fea0003800000 */
.L_x_12865:
        /* <DEDUP_REMOVED lines=26> */
.L_x_12866:
[----:B------:R-:W-:Y:S02]  /*0ce0*/  IMAD.MOV.U32 R12, RZ, RZ, 0x8 ;  /* 0x00000008ff0c7424 */ /* 0x000fe400078e00ff */
[----:B------:R-:W-:-:S05]  /*0cf0*/  FADD R3, R13, R14 ;  /* 0x0000000e0d037221 */ /* 0x000fca0000000000 */
[----:B------:R-:W-:-:S07]  /*0d00*/  MOV R13, R3 ;  /* 0x00000003000d7202 */ /* 0x000fce0000000f00 */
[----:B------:R-:W-:Y:S05]  /*0d10*/  WARPSYNC.COLLECTIVE R15, `(.L_x_12867) ;  /* 0x000000000f087348 */ /* 0x000fea0003c00000 */
[----:B------:R0:W1:Y:S02]  /*0d20*/  SHFL.BFLY P6, R14, R13, R12, R11 ;  /* 0x0c00000c0d0e7389 */ /* 0x00006400000c000b */
[----:B01----:R-:W-:Y:S05]  /*0d30*/  ENDCOLLECTIVE ;  /* 0x000000000000791b */ /* 0x003fea0003800000 */
.L_x_12867:
[----:B------:R-:W-:Y:S02]  /*0d40*/  IMAD.MOV.U32 R12, RZ, RZ, 0x4 ;  /* 0x00000004ff0c7424 */ /* 0x000fe400078e00ff */
[----:B------:R-:W-:-:S05]  /*0d50*/  FADD R6, R3, R14 ;  /* 0x0000000e03067221 */ /* 0x000fca0000000000 */
[----:B------:R-:W-:-:S07]  /*0d60*/  MOV R13, R6 ;  /* 0x00000006000d7202 */ /* 0x000fce0000000f00 */
[----:B------:R-:W-:Y:S05]  /*0d70*/  WARPSYNC.COLLECTIVE R15, `(.L_x_12868) ;  /* 0x000000000f087348 */ /* 0x000fea0003c00000 */
[----:B------:R0:W1:Y:S02]  /*0d80*/  SHFL.BFLY P6, R14, R13, R12, R11 ;  /* 0x0c00000c0d0e7389 */ /* 0x00006400000c000b */
[----:B01----:R-:W-:Y:S05]  /*0d90*/  ENDCOLLECTIVE ;  /* 0x000000000000791b */ /* 0x003fea0003800000 */
.L_x_12868:
[----:B------:R-:W-:Y:S02]  /*0da0*/  IMAD.MOV.U32 R12, RZ, RZ, 0x2 ;  /* 0x00000002ff0c7424 */ /* 0x000fe400078e00ff */
[----:B------:R-:W-:-:S05]  /*0db0*/  FADD R16, R6, R14 ;  /* 0x0000000e06107221 */ /* 0x000fca0000000000 */
[----:B------:R-:W-:-:S07]  /*0dc0*/  MOV R13, R16 ;  /* 0x00000010000d7202 */ /* 0x000fce0000000f00 */
[----:B------:R-:W-:Y:S05]  /*0dd0*/  WARPSYNC.COLLECTIVE R15, `(.L_x_12869) ;  /* 0x000000000f087348 */ /* 0x000fea0003c00000 */
[----:B------:R0:W1:Y:S02]  /*0de0*/  SHFL.BFLY P6, R14, R13, R12, R11 ;  /* 0x0c00000c0d0e7389 */ /* 0x00006400000c000b */
[----:B01----:R-:W-:Y:S05]  /*0df0*/  ENDCOLLECTIVE ;  /* 0x000000000000791b */ /* 0x003fea0003800000 */
.L_x_12869:
[----:B------:R-:W-:Y:S02]  /*0e00*/  IMAD.MOV.U32 R12, RZ, RZ, 0x1 ;  /* 0x00000001ff0c7424 */ /* 0x000fe400078e00ff */
[----:B------:R-:W-:-:S05]  /*0e10*/  FADD R17, R16, R14 ;  /* 0x0000000e10117221 */ /* 0x000fca0000000000 */
[----:B------:R-:W-:-:S07]  /*0e20*/  MOV R13, R17 ;  /* 0x00000011000d7202 */ /* 0x000fce0000000f00 */
[----:B------:R-:W-:Y:S05]  /*0e30*/  WARPSYNC.COLLECTIVE R15, `(.L_x_12870) ;  /* 0x000000000f087348 */ /* 0x000fea0003c00000 */
[----:B------:R0:W1:Y:S02]  /*0e40*/  SHFL.BFLY P6, R14, R13, R12, R11 ;  /* 0x0c00000c0d0e7389 */ /* 0x00006400000c000b */
[----:B01----:R-:W-:Y:S05]  /*0e50*/  ENDCOLLECTIVE ;  /* 0x000000000000791b */ /* 0x003fea0003800000 */
.L_x_12870:
[----:B------:R-:W-:Y:S05]  /*0e60*/  BRA `(.L_x_12871) ;  /* 0xfffffff400e47947 */ /* 0x000fea000383ffff */
        .weak           $__internal_241_$__cuda_sm3x_div_rn_noftz_f32_slowpath
        .type           $__internal_241_$__cuda_sm3x_div_rn_noftz_f32_slowpath,@function
        .size           $__internal_241_$__cuda_sm3x_div_rn_noftz_f32_slowpath,(.L_x_25693 - $__internal_241_$__cuda_sm3x_div_rn_noftz_f32_slowpath)
$__internal_241_$__cuda_sm3x_div_rn_noftz_f32_slowpath:
        /* <DEDUP_REMOVED lines=35> */
.L_x_12873:
        /* <DEDUP_REMOVED lines=51> */
.L_x_12880:
[----:B------:R-:W-:-:S04]  /*13d0*/  LOP3.LUT R2, R2, 0x80000000, RZ, 0xc0, !PT ;  /* 0x8000000002027812 */ /* 0x000fc800078ec0ff */
[----:B------:R-:W-:Y:S01]  /*13e0*/  LOP3.LUT R2, R2, 0x7f800000, RZ, 0xfc, !PT ;  /* 0x7f80000002027812 */ /* 0x000fe200078efcff */
[----:B------:R-:W-:Y:S06]  /*13f0*/  BRA `(.L_x_12881) ;  /* 0x0000000000047947 */ /* 0x000fec0003800000 */
.L_x_12879:
[----:B------:R-:W-:-:S07]  /*1400*/  IMAD R2, R14, 0x800000, R2 ;  /* 0x008000000e027824 */ /* 0x000fce00078e0202 */
.L_x_12881:
[----:B------:R-:W-:Y:S05]  /*1410*/  BSYNC.RECONVERGENT B2 ;  /* 0x0000000000027941 */ /* 0x000fea0003800200 */
.L_x_12878:
[----:B------:R-:W-:Y:S05]  /*1420*/  BRA `(.L_x_12882) ;  /* 0x0000000000207947 */ /* 0x000fea0003800000 */
.L_x_12877:
[----:B------:R-:W-:-:S04]  /*1430*/  LOP3.LUT R2, R15, 0x80000000, R2, 0x48, !PT ;  /* 0x800000000f027812 */ /* 0x000fc800078e4802 */
[----:B------:R-:W-:Y:S01]  /*1440*/  LOP3.LUT R2, R2, 0x7f800000, RZ, 0xfc, !PT ;  /* 0x7f80000002027812 */ /* 0x000fe200078efcff */
[----:B------:R-:W-:Y:S06]  /*1450*/  BRA `(.L_x_12882) ;  /* 0x0000000000147947 */ /* 0x000fec0003800000 */
.L_x_12876:
[----:B------:R-:W-:Y:S01]  /*1460*/  LOP3.LUT R2, R15, 0x80000000, R2, 0x48, !PT ;  /* 0x800000000f027812 */ /* 0x000fe200078e4802 */
[----:B------:R-:W-:Y:S06]  /*1470*/  BRA `(.L_x_12882) ;  /* 0x00000000000c7947 */ /* 0x000fec0003800000 */
.L_x_12875:
[----:B------:R-:W0:Y:S01]  /*1480*/  MUFU.RSQ R2, -QNAN ;  /* 0xffc0000000027908 */ /* 0x000e220000001400 */
[----:B------:R-:W-:Y:S05]  /*1490*/  BRA `(.L_x_12882) ;  /* 0x0000000000047947 */ /* 0x000fea0003800000 */
.L_x_12874:
[----:B------:R-:W-:-:S07]  /*14a0*/  FADD.FTZ R2, R2, R3 ;  /* 0x0000000302027221 */ /* 0x000fce0000010000 */
.L_x_12882:
[----:B------:R-:W-:Y:S05]  /*14b0*/  BSYNC.RECONVERGENT B1 ;  /* 0x0000000000017941 */ /* 0x000fea0003800200 */
.L_x_12872:
[----:B------:R-:W-:-:S04]  /*14c0*/  HFMA2 R13, -RZ, RZ, 0, 0 ;  /* 0x00000000ff0d7431 */ /* 0x000fc800000001ff */
[----:B0-----:R-:W-:Y:S05]  /*14d0*/  RET.REL.NODEC R12 `(_Z15SoftmaxWarpImplI10DirectLoadI6__halffE11DirectStoreIfS1_EfLi1ELi2ELi32ELi1ELb0EL9Algorithm0EEvT_T0_ll) ;  /* 0xffffffe80cc87950 */ /* 0x001fea0003c3ffff */
.L_x_12883:
        /* <DEDUP_REMOVED lines=10> */
.L_x_25693:


//--------------------- .text._Z15SoftmaxWarpImplI10DirectLoadI6__halffE11DirectStoreIfS1_EfLi1ELi1ELi32ELi1ELb1EL9Algorithm0EEvT_T0_ll --------------------------
	.section	.text._Z15SoftmaxWarpImplI10DirectLoadI6__halffE11DirectStoreIfS1_EfLi1ELi1ELi32ELi1ELb1EL9Algorithm0EEvT_T0_ll,"ax",@progbits
	.align	128
        .global         _Z15SoftmaxWarpImplI10DirectLoadI6__halffE11DirectStoreIfS1_EfLi1ELi1ELi32ELi1ELb1EL9Algorithm0EEvT_T0_ll
        .type           _Z15SoftmaxWarpImplI10DirectLoadI6__halffE11DirectStoreIfS1_EfLi1ELi1ELi32ELi1ELb1EL9Algorithm0EEvT_T0_ll,@function
        .size           _Z15SoftmaxWarpImplI10DirectLoadI6__halffE11DirectStoreIfS1_EfLi1ELi1ELi32ELi1ELb1EL9Algorithm0EEvT_T0_ll,(.L_x_25695 - _Z15SoftmaxWarpImplI10DirectLoadI6__halffE11DirectStoreIfS1_EfLi1ELi1ELi32ELi1ELb1EL9Algorithm0EEvT_T0_ll)
        .other          _Z15SoftmaxWarpImplI10DirectLoadI6__halffE11DirectStoreIfS1_EfLi1ELi1ELi32ELi1ELb1EL9Algorithm0EEvT_T0_ll,@"STO_CUDA_ENTRY STV_DEFAULT"
_Z15SoftmaxWarpImplI10DirectLoadI6__halffE11DirectStoreIfS1_EfLi1ELi1ELi32ELi1ELb1EL9Algorithm0EEvT_T0_ll:
.text._Z15SoftmaxWarpImplI10DirectLoadI6__halffE11DirectStoreIfS1_EfLi1ELi1ELi32ELi1ELb1EL9Algorithm0EEvT_T0_ll:
        /* <DEDUP_REMOVED lines=24> */
.L_x_12884:
        /* <DEDUP_REMOVED lines=47> */
.L_x_12886:
[----:B------:R-:W-:-:S07]  /*0470*/  MOV R4, 0x490 ;  /* 0x0000049000047802 */ /* 0x000fce0000000f00 */
[----:B0-----:R-:W-:Y:S05]  /*0480*/  CALL.REL.NOINC `($__internal_242_$__cuda_sm20_div_u64) ;  /* 0x0000001c00a87944 */ /* 0x001fea0003c00000 */
.L_x_12887:
[----:B------:R-:W-:Y:S05]  /*0490*/  BSYNC.RECONVERGENT B0 ;  /* 0x0000000000007941 */ /* 0x000fea0003800200 */
.L_x_12885:
        /* <DEDUP_REMOVED lines=29> */
[----:B--2---:R-:W-:-:S05]  /*0670*/  @!P0 HADD2.F32 R23, -RZ, R6.H0_H0 ;  /* 0x20000006ff178230 */ /* 0x004fca0000004100 */
[----:B------:R-:W-:Y:S01]  /*0680*/  @!P0 FMNMX R13, R23, -INF , !PT ;  /* 0xff800000170d8809 */ /* 0x000fe20007800000 */
        /* <DEDUP_REMOVED lines=32> */
.L_x_12914:
        /* <DEDUP_REMOVED lines=11> */
[----:B01----:R-:W-:Y:S05]  /*0940*/  CALL.REL.NOINC `($__internal_243_$__cuda_sm3x_div_rn_noftz_f32_slowpath) ;  /* 0x0000001c00887944 */ /* 0x003fea0003c00000 */
[----:B------:R-:W-:-:S07]  /*0950*/  IMAD.MOV.U32 R6, RZ, RZ, R11 ;  /* 0x000000ffff067224 */ /* 0x000fce00078e000b */
.L_x_12892:
[----:B------:R-:W-:Y:S05]  /*0960*/  BSYNC.RECONVERGENT B1 ;  /* 0x0000000000017941 */ /* 0x000fea0003800200 */
.L_x_12891:
[----:B------:R-:W-:Y:S01]  /*0970*/  MOV R23, R19 ;  /* 0x0000001300177202 */ /* 0x000fe20000000f00 */
[----:B------:R-:W-:Y:S01]  /*0980*/  IMAD.MOV.U32 R7, RZ, RZ, R18 ;  /* 0x000000ffff077224 */ /* 0x000fe200078e0012 */
[----:B------:R-:W-:Y:S06]  /*0990*/  @P0 BRA `(.L_x_12889) ;  /* 0x0000000000340947 */ /* 0x000fec0003800000 */
[----:B------:R-:W2:Y:S01]  /*09a0*/  LDCU.128 UR4, c[0x0][0x390] ;  /* 0x00007200ff0477ac */ /* 0x000ea20008000c00 */
[----:B------:R-:W-:Y:S02]  /*09b0*/  HFMA2 R13, -RZ, RZ, 0, 0 ;  /* 0x00000000ff0d7431 */ /* 0x000fe400000001ff */
[----:B------:R-:W-:Y:S01]  /*09c0*/  IMAD.MOV.U32 R12, RZ, RZ, R2 ;  /* 0x000000ffff0c7224 */ /* 0x000fe200078e0002 */
[----:B------:R-:W-:Y:S01]  /*09d0*/  F2FP.F16.F32.PACK_AB R6, RZ, R6 ;  /* 0x00000006ff06723e */ /* 0x000fe200000000ff */
        /* <DEDUP_REMOVED lines=9> */
.L_x_12889:
[----:B------:R-:W-:Y:S05]  /*0a70*/  BSYNC B0 ;  /* 0x0000000000007941 */ /* 0x000fea0003800000 */
.L_x_12888:
[----:B------:R-:W-:-:S04]  /*0a80*/  ISETP.NE.U32.AND P0, PT, R17, RZ, PT ;  /* 0x000000ff1100720c */ /* 0x000fc80003f05070 */
[----:B------:R-:W-:-:S13]  /*0a90*/  ISETP.NE.AND.EX P0, PT, R16, RZ, PT, P0 ;  /* 0x000000ff1000720c */ /* 0x000fda0003f05300 */
[----:B------:R-:W-:Y:S05]  /*0aa0*/  @!P0 EXIT ;  /* 0x000000000000894d */ /* 0x000fea0003800000 */
.L_x_12903:
[----:B---3--:R-:W3:Y:S01]  /*0ab0*/  LDC.64 R14, c[0x0][0x388] ;  /* 0x0000e200ff0e7b82 */ /* 0x008ee20000000a00 */
[----:B-1----:R-:W-:-:S04]  /*0ac0*/  ISETP.GE.U32.AND P0, PT, R2, UR40, PT ;  /* 0x0000002802007c0c */ /* 0x002fc8000bf06070 */
[----:B------:R-:W-:-:S03]  /*0ad0*/  ISETP.GE.AND.EX P0, PT, RZ, UR41, PT, P0 ;  /* 0x00000029ff007c0c */ /* 0x000fc6000bf06300 */
[----:B------:R-:W1:Y:S10]  /*0ae0*/  LDC.64 R16, c[0x0][0x380] ;  /* 0x0000e000ff107b82 */ /* 0x000e740000000a00 */
[----:B--2---:R-:W-:Y:S01]  /*0af0*/  @!P0 MOV R13, RZ ;  /* 0x000000ff000d8202 */ /* 0x004fe20000000f00 */
[----:B------:R-:W-:Y:S01]  /*0b00*/  @!P0 IMAD.MOV.U32 R12, RZ, RZ, R2 ;  /* 0x000000ffff0c8224 */ /* 0x000fe200078e0002 */
        /* <DEDUP_REMOVED lines=9> */
[----:B------:R-:W-:Y:S01]  /*0ba0*/  IMAD.MOV.U32 R19, RZ, RZ, -0x800000 ;  /* 0xff800000ff137424 */ /* 0x000fe200078e00ff */
[----:B------:R-:W-:Y:S01]  /*0bb0*/  UMOV UR4, 0xffffffff ;  /* 0xffffffff00047882 */ /* 0x000fe20000000000 */
[----:B------:R-:W-:Y:S01]  /*0bc0*/  MOV R13, 0xff800000 ;  /* 0xff800000000d7802 */ /* 0x000fe20000000f00 */
[----:B--2---:R-:W-:-:S05]  /*0bd0*/  @!P0 HADD2.F32 R19, -RZ, R14.H0_H0 ;  /* 0x2000000eff138230 */ /* 0x004fca0000004100 */
        /* <DEDUP_REMOVED lines=33> */
.L_x_12926:
        /* <DEDUP_REMOVED lines=12> */
[----:B0-----:R-:W-:Y:S05]  /*0eb0*/  CALL.REL.NOINC `($__internal_243_$__cuda_sm3x_div_rn_noftz_f32_slowpath) ;  /* 0x00000018002c7944 */ /* 0x001fea0003c00000 */
.L_x_12895:
[----:B------:R-:W-:Y:S05]  /*0ec0*/  BSYNC.RECONVERGENT B0 ;  /* 0x0000000000007941 */ /* 0x000fea0003800200 */
.L_x_12894:
[----:B------:R-:W1:Y:S01]  /*0ed0*/  LDC.64 R18, c[0x0][0x388] ;  /* 0x0000e200ff127b82 */ /* 0x000e620000000a00 */
[----:B------:R-:W-:Y:S01]  /*0ee0*/  ISETP.GE.U32.AND P1, PT, R2, UR40, PT ;  /* 0x0000002802007c0c */ /* 0x000fe2000bf26070 */
[----:B------:R-:W-:Y:S01]  /*0ef0*/  BSSY.RECONVERGENT B0, `(.L_x_12896) ;  /* 0x0000017000007945 */ /* 0x000fe20003800200 */
[----:B------:R-:W-:Y:S02]  /*0f00*/  IADD3 R17, P2, PT, R10, R23, RZ ;  /* 0x000000170a117210 */ /* 0x000fe40007f5e0ff */
[----:B------:R-:W-:-:S03]  /*0f10*/  ISETP.GE.AND.EX P1, PT, RZ, UR41, PT, P1 ;  /* 0x00000029ff007c0c */ /* 0x000fc6000bf26310 */
[----:B------:R-:W2:Y:S01]  /*0f20*/  LDC.64 R14, c[0x0][0x380] ;  /* 0x0000e000ff0e7b82 */ /* 0x000ea20000000a00 */
[----:B------:R-:W-:-:S09]  /*0f30*/  IMAD.X R8, R9, 0x1, R7, P2 ;  /* 0x0000000109087824 */ /* 0x000fd200010e0607 */
[----:B------:R-:W-:Y:S01]  /*0f40*/  @!P1 MOV R12, R2 ;  /* 0x00000002000c9202 */ /* 0x000fe20000000f00 */
[----:B------:R-:W-:Y:S02]  /*0f50*/  @!P1 IMAD.MOV.U32 R13, RZ, RZ, RZ ;  /* 0x000000ffff0d9224 */ /* 0x000fe400078e00ff */
[-C--:B-1----:R-:W-:Y:S02]  /*0f60*/  @!P1 IMAD R0, R8, R18.reuse, RZ ;  /* 0x0000001208009224 */ /* 0x082fe400078e02ff */
[----:B------:R-:W-:-:S04]  /*0f70*/  @!P1 IMAD.WIDE.U32 R12, R17, R18, R12 ;  /* 0x00000012110c9225 */ /* 0x000fc800078e000c */
[----:B------:R-:W-:Y:S01]  /*0f80*/  @!P1 IMAD R19, R17, R19, R0 ;  /* 0x0000001311139224 */ /* 0x000fe200078e0200 */
[----:B------:R-:W-:Y:S06]  /*0f90*/  @P0 BRA `(.L_x_12897) ;  /* 0x0000000000300947 */ /* 0x000fec0003800000 */
[----:B------:R-:W-:Y:S02]  /*0fa0*/  IMAD R0, R7, UR38, RZ ;  /* 0x0000002607007c24 */ /* 0x000fe4000f8e02ff */
[----:B------:R-:W-:Y:S02]  /*0fb0*/  HFMA2 R7, -RZ, RZ, 0, 0 ;  /* 0x00000000ff077431 */ /* 0x000fe400000001ff */
[----:B------:R-:W-:Y:S01]  /*0fc0*/  IMAD.MOV.U32 R6, RZ, RZ, R2 ;  /* 0x000000ffff067224 */ /* 0x000fe200078e0002 */
[----:B------:R-:W-:Y:S02]  /*0fd0*/  R2UR UR4, R4 ;  /* 0x00000000040472ca */ /* 0x000fe400000e0000 */
[----:B------:R-:W-:Y:S02]  /*0fe0*/  R2UR UR5, R5 ;  /* 0x00000000050572ca */ /* 0x000fe400000e0000 */
[----:B------:R-:W-:Y:S01]  /*0ff0*/  F2FP.F16.F32.PACK_AB R11, RZ, R11 ;  /* 0x0000000bff0b723e */ /* 0x000fe200000000ff */
[----:B------:R-:W-:-:S04]  /*1000*/  IMAD.WIDE.U32 R6, R23, UR38, R6 ;  /* 0x0000002617067c25 */ /* 0x000fc8000f8e0006 */
[----:B------:R-:W-:Y:S01]  /*1010*/  IMAD R23, R23, UR39, R0 ;  /* 0x0000002717177c24 */ /* 0x000fe2000f8e0200 */
[----:B------:R-:W-:-:S03]  /*1020*/  LEA R20, P0, R6, UR36, 0x1 ;  /* 0x0000002406147c11 */ /* 0x000fc6000f8008ff */
[----:B------:R-:W-:-:S05]  /*1030*/  IMAD.IADD R7, R7, 0x1, R23 ;  /* 0x0000000107077824 */ /* 0x000fca00078e0217 */
[----:B------:R-:W-:-:S05]  /*1040*/  LEA.HI.X R21, R6, UR37, R7, 0x1, P0 ;  /* 0x0000002506157c11 */ /* 0x000fca00080f0c07 */
[----:B------:R1:W-:Y:S02]  /*1050*/  STG.E.U16 desc[UR4][R20.64], R11 ;  /* 0x0000000b14007986 */ /* 0x0003e4000c101504 */
.L_x_12897:
[----:B------:R-:W-:Y:S05]  /*1060*/  BSYNC.RECONVERGENT B0 ;  /* 0x0000000000007941 */ /* 0x000fea0003800200 */
.L_x_12896:
[----:B------:R-:W-:Y:S01]  /*1070*/  @!P1 R2UR UR4, R4 ;  /* 0x00000000040492ca */ /* 0x000fe200000e0000 */
[----:B------:R-:W-:Y:S01]  /*1080*/  @!P1 IMAD.IADD R19, R13, 0x1, R19 ;  /* 0x000000010d139824 */ /* 0x000fe200078e0213 */
[----:B------:R-:W-:Y:S02]  /*1090*/  @!P1 R2UR UR5, R5 ;  /* 0x00000000050592ca */ /* 0x000fe400000e0000 */
[----:B--2---:R-:W-:-:S04]  /*10a0*/  @!P1 LEA R14, P0, R12, R14, 0x1 ;  /* 0x0000000e0c0e9211 */ /* 0x004fc800078008ff */
[----:B------:R-:W-:-:S07]  /*10b0*/  @!P1 LEA.HI.X R15, R12, R15, R19, 0x1, P0 ;  /* 0x0000000f0c0f9211 */ /* 0x000fce00000f0c13 */
[----:B------:R-:W2:Y:S01]  /*10c0*/  @!P1 LDG.E.U16 R14, desc[UR4][R14.64] ;  /* 0x000000040e0e9981 */ /* 0x000ea2000c1e1500 */
[----:B------:R-:W-:Y:S01]  /*10d0*/  MOV R16, 0xff800000 ;  /* 0xff80000000107802 */ /* 0x000fe20000000f00 */
[----:B------:R-:W-:Y:S01]  /*10e0*/  UMOV UR4, 0xffffffff ;  /* 0xffffffff00047882 */ /* 0x000fe20000000000 */
[----:B------:R-:W-:Y:S02]  /*10f0*/  IMAD.MOV.U32 R13, RZ, RZ, -0x800000 ;  /* 0xff800000ff0d7424 */ /* 0x000fe400078e00ff */
[----:B--2---:R-:W-:-:S05]  /*1100*/  @!P1 HADD2.F32 R16, -RZ, R14.H0_H0 ;  /* 0x2000000eff109230 */ /* 0x004fca0000004100 */
[----:B------:R-:W-:Y:S01]  /*1110*/  @!P1 FMNMX R13, R16, -INF , !PT ;  /* 0xff800000100d9809 */ /* 0x000fe20007800000 */
[----:B------:R-:W-:Y:S06]  /*1120*/  BRA.DIV UR4, `(.L_x_12898) ;  /* 0x0000000e04547947 */ /* 0x000fec000b800000 */
[----:B------:R-:W2:Y:S01]  /*1130*/  SHFL.BFLY PT, R14, R13, 0x10, 0x1f ;  /* 0x0e001f000d0e7f89 */ /* 0x000ea200000e0000 */
[----:B------:R-:W-:Y:S02]  /*1140*/  HFMA2 R12, -RZ, RZ, 0.96630859375, -0.0022525787353515625 ;  /* 0x3bbb989dff0c7431 */ /* 0x000fe400000001ff */
        /* <DEDUP_REMOVED lines=16> */
[----:B------:R-:W-:-:S05]  /*1250*/  SHF.L.U32 R0, R12, 0x17, RZ ;  /* 0x000000170c007819 */ /* 0x000fca00000006ff */
        /* <DEDUP_REMOVED lines=12> */
.L_x_12938:
        /* <DEDUP_REMOVED lines=12> */
[----:B01----:R-:W-:Y:S05]  /*13e0*/  CALL.REL.NOINC `($__internal_243_$__cuda_sm3x_div_rn_noftz_f32_slowpath) ;  /* 0x0000001000e07944 */ /* 0x003fea0003c00000 */
.L_x_12900:
[----:B------:R-:W-:Y:S05]  /*13f0*/  BSYNC.RECONVERGENT B0 ;  /* 0x0000000000007941 */ /* 0x000fea0003800200 */
.L_x_12899:
        /* <DEDUP_REMOVED lines=8> */
[----:B------:R-:W-:Y:S01]  /*1480*/  F2FP.F16.F32.PACK_AB R11, RZ, R11 ;  /* 0x0000000bff0b723e */ /* 0x000fe200000000ff */
[----:B------:R-:W-:-:S05]  /*1490*/  IMAD.WIDE.U32 R6, R17, UR38, R6 ;  /* 0x0000002611067c25 */ /* 0x000fca000f8e0006 */
[----:B------:R-:W-:Y:S02]  /*14a0*/  IADD3 R7, PT, PT, R7, R13, RZ ;  /* 0x0000000d07077210 */ /* 0x000fe40007ffe0ff */
[----:B------:R-:W-:-:S04]  /*14b0*/  LEA R12, P0, R6, UR36, 0x1 ;  /* 0x00000024060c7c11 */ /* 0x000fc8000f8008ff */
[----:B------:R-:W-:-:S05]  /*14c0*/  LEA.HI.X R13, R6, UR37, R7, 0x1, P0 ;  /* 0x00000025060d7c11 */ /* 0x000fca00080f0c07 */
[----:B------:R2:W-:Y:S04]  /*14d0*/  STG.E.U16 desc[UR4][R12.64], R11 ;  /* 0x0000000b0c007986 */ /* 0x0005e8000c101504 */
.L_x_12902:
[----:B------:R-:W-:Y:S05]  /*14e0*/  BSYNC.RECONVERGENT B0 ;  /* 0x0000000000007941 */ /* 0x000fea0003800200 */
.L_x_12901:
[----:B------:R-:W-:-:S05]  /*14f0*/  IADD3 R23, P0, PT, R10, R17, RZ ;  /* 0x000000110a177210 */ /* 0x000fca0007f1e0ff */
[----:B------:R-:W-:Y:S01]  /*1500*/  IMAD.X R7, R9, 0x1, R8, P0 ;  /* 0x0000000109077824 */ /* 0x000fe200000e0608 */
[----:B------:R-:W-:-:S04]  /*1510*/  ISETP.GE.U32.AND P0, PT, R23, UR42, PT ;  /* 0x0000002a17007c0c */ /* 0x000fc8000bf06070 */
[----:B------:R-:W-:-:S13]  /*1520*/  ISETP.GE.AND.EX P0, PT, R7, UR43, PT, P0 ;  /* 0x0000002b07007c0c */ /* 0x000fda000bf06300 */
[----:B------:R-:W-:Y:S05]  /*1530*/  @!P0 BRA `(.L_x_12903) ;  /* 0xfffffff4005c8947 */ /* 0x000fea000383ffff */
[----:B------:R-:W-:Y:S05]  /*1540*/  EXIT ;  /* 0x000000000000794d */ /* 0x000fea0003800000 */
.L_x_12890:
[----:B------:R-:W-:Y:S02]  /*1550*/  HFMA2 R12, -RZ, RZ, 0, 9.5367431640625e-07 ;  /* 0x00000010ff0c7431 */ /* 0x000fe400000001ff */
[----:B------:R-:W-:Y:S01]  /*1560*/  IMAD.MOV.U32 R11, RZ, RZ, 0x1f ;  /* 0x0000001fff0b7424 */ /* 0x000fe200078e00ff */
[----:B------:R-:W-:-:S07]  /*1570*/  MOV R15, 0xffffffff ;  /* 0xffffffff000f7802 */ /* 0x000fce0000000f00 */
[----:B0-----:R-:W-:Y:S05]  /*1580*/  WARPSYNC.COLLECTIVE R15, `(.L_x_12904) ;  /* 0x000000000f087348 */ /* 0x001fea0003c00000 */
[----:B------:R1:W2:Y:S02]  /*1590*/  SHFL.BFLY P6, R14, R13, R12, R11 ;  /* 0x0c00000c0d0e7389 */ /* 0x0002a400000c000b */
[----:B012---:R-:W-:Y:S05]  /*15a0*/  ENDCOLLECTIVE ;  /* 0x000000000000791b */ /* 0x007fea0003800000 */
.L_x_12904:
[----:B------:R-:W-:Y:S01]  /*15b0*/  HFMA2 R12, -RZ, RZ, 0, 4.76837158203125e-07 ;  /* 0x00000008ff0c7431 */ /* 0x000fe200000001ff */
[----:B------:R-:W-:-:S05]  /*15c0*/  FMNMX R0, R14, R13, !PT ;  /* 0x0000000d0e007209 */ /* 0x000fca0007800000 */
[----:B------:R-:W-:-:S07]  /*15d0*/  IMAD.MOV.U32 R13, RZ, RZ, R0 ;  /* 0x000000ffff0d7224 */ /* 0x000fce00078e0000 */
[----:B------:R-:W-:Y:S05]  /*15e0*/  WARPSYNC.COLLECTIVE R15, `(.L_x_12905) ;  /* 0x000000000f087348 */ /* 0x000fea0003c00000 */
[----:B------:R0:W1:Y:S02]  /*15f0*/  SHFL.BFLY P6, R14, R13, R12, R11 ;  /* 0x0c00000c0d0e7389 */ /* 0x00006400000c000b */
[----:B01----:R-:W-:Y:S05]  /*1600*/  ENDCOLLECTIVE ;  /* 0x000000000000791b */ /* 0x003fea0003800000 */
.L_x_12905:
[----:B------:R-:W-:Y:S02]  /*1610*/  MOV R12, 0x4 ;  /* 0x00000004000c7802 */ /* 0x000fe40000000f00 */
[----:B------:R-:W-:Y:S01]  /*1620*/  FMNMX R6, R0, R14, !PT ;  /* 0x0000000e00067209 */ /* 0x000fe20007800000 */
[----:B------:R-:W-:-:S04]  /*1630*/  HFMA2 R0, -RZ, RZ, 3.7421875, 0 ;  /* 0x437c0000ff007431 */ /* 0x000fc800000001ff */
[----:B------:R-:W-:-:S07]  /*1640*/  IMAD.MOV.U32 R13, RZ, RZ, R6 ;  /* 0x000000ffff0d7224 */ /* 0x000fce00078e0006 */
[----:B------:R-:W-:Y:S05]  /*1650*/  WARPSYNC.COLLECTIVE R15, `(.L_x_12906) ;  /* 0x000000000f087348 */ /* 0x000fea0003c00000 */
[----:B------:R0:W1:Y:S02]  /*1660*/  SHFL.BFLY P6, R14, R13, R12, R11 ;  /* 0x0c00000c0d0e7389 */ /* 0x00006400000c000b */
[----:B01----:R-:W-:Y:S05]  /*1670*/  ENDCOLLECTIVE ;  /* 0x000000000000791b */ /* 0x003fea0003800000 */
.L_x_12906:
[----:B------:R-:W-:Y:S01]  /*1680*/  HFMA2 R12, -RZ, RZ, 0, 1.1920928955078125e-07 ;  /* 0x00000002ff0c7431 */ /* 0x000fe200000001ff */
[----:B------:R-:W-:-:S05]  /*1690*/  FMNMX R7, R6, R14, !PT ;  /* 0x0000000e06077209 */ /* 0x000fca0007800000 */
[----:B------:R-:W-:-:S07]  /*16a0*/  IMAD.MOV.U32 R13, RZ, RZ, R7 ;  /* 0x000000ffff0d7224 */ /* 0x000fce00078e0007 */
[----:B------:R-:W-:Y:S05]  /*16b0*/  WARPSYNC.COLLECTIVE R15, `(.L_x_12907) ;  /* 0x000000000f087348 */ /* 0x000fea0003c00000 */
[----:B------:R0:W1:Y:S02]  /*16c0*/  SHFL.BFLY P6, R14, R13, R12, R11 ;  /* 0x0c00000c0d0e7389 */ /* 0x00006400000c000b */
[----:B01----:R-:W-:Y:S05]  /*16d0*/  ENDCOLLECTIVE ;  /* 0x000000000000791b */ /* 0x003fea0003800000 */
.L_x_12907:
[----:B------:R-:W-:Y:S02]  /*16e0*/  MOV R12, 0x1 ;  /* 0x00000001000c7802 */ /* 0x000fe40000000f00 */
[----:B------:R-:W-:Y:S01]  /*16f0*/  FMNMX R8, R7, R14, !PT ;  /* 0x0000000e07087209 */ /* 0x000fe20007800000 */
[----:B------:R-:W-:-:S04]  /*1700*/  IMAD.MOV.U32 R7, RZ, RZ, 0x3bbb989d ;  /* 0x3bbb989dff077424 */ /* 0x000fc800078e00ff */
[----:B------:R-:W-:-:S07]  /*1710*/  IMAD.MOV.U32 R13, RZ, RZ, R8 ;  /* 0x000000ffff0d7224 */ /* 0x000fce00078e0008 */
[----:B------:R-:W-:Y:S05]  /*1720*/  WARPSYNC.COLLECTIVE R15, `(.L_x_12908) ;  /* 0x000000000f087348 */ /* 0x000fea0003c00000 */
[----:B------:R0:W1:Y:S02]  /*1730*/  SHFL.BFLY P6, R14, R13, R12, R11 ;  /* 0x0c00000c0d0e7389 */ /* 0x00006400000c000b */
[----:B01----:R-:W-:Y:S05]  /*1740*/  ENDCOLLECTIVE ;  /* 0x000000000000791b */ /* 0x003fea0003800000 */
.L_x_12908:
        /* <DEDUP_REMOVED lines=15> */
.L_x_12909:
[----:B------:R-:W-:Y:S02]  /*1840*/  HFMA2 R12, -RZ, RZ, 0, 4.76837158203125e-07 ;  /* 0x00000008ff0c7431 */ /* 0x000fe400000001ff */
[----:B------:R-:W-:-:S04]  /*1850*/  FADD R6, R13, R14 ;  /* 0x0000000e0d067221 */ /* 0x000fc80000000000 */
[----:B------:R-:W-:-:S07]  /*1860*/  IMAD.MOV.U32 R13, RZ, RZ, R6 ;  /* 0x000000ffff0d7224 */ /* 0x000fce00078e0006 */
[----:B------:R-:W-:Y:S05]  /*1870*/  WARPSYNC.COLLECTIVE R15, `(.L_x_12910) ;  /* 0x000000000f087348 */ /* 0x000fea0003c00000 */
[----:B------:R0:W1:Y:S02]  /*1880*/  SHFL.BFLY P6, R14, R13, R12, R11 ;  /* 0x0c00000c0d0e7389 */ /* 0x00006400000c000b */
[----:B01----:R-:W-:Y:S05]  /*1890*/  ENDCOLLECTIVE ;  /* 0x000000000000791b */ /* 0x003fea0003800000 */
.L_x_12910:
[----:B------:R-:W-:Y:S01]  /*18a0*/  MOV R12, 0x4 ;  /* 0x00000004000c7802 */ /* 0x000fe20000000f00 */
[----:B------:R-:W-:-:S04]  /*18b0*/  FADD R7, R6, R14 ;  /* 0x0000000e06077221 */ /* 0x000fc80000000000 */
[----:B------:R-:W-:-:S07]  /*18c0*/  IMAD.MOV.U32 R13, RZ, RZ, R7 ;  /* 0x000000ffff0d7224 */ /* 0x000fce00078e0007 */
[----:B------:R-:W-:Y:S05]  /*18d0*/  WARPSYNC.COLLECTIVE R15, `(.L_x_12911) ;  /* 0x000000000f087348 */ /* 0x000fea0003c00000 */
[----:B------:R0:W1:Y:S02]  /*18e0*/  SHFL.BFLY P6, R14, R13, R12, R11 ;  /* 0x0c00000c0d0e7389 */ /* 0x00006400000c000b */
[----:B01----:R-:W-:Y:S05]  /*18f0*/  ENDCOLLECTIVE ;  /* 0x000000000000791b */ /* 0x003fea0003800000 */
.L_x_12911:
[----:B------:R-:W-:Y:S02]  /*1900*/  HFMA2 R12, -RZ, RZ, 0, 1.1920928955078125e-07 ;  /* 0x00000002ff0c7431 */ /* 0x000fe400000001ff */
[----:B------:R-:W-:-:S04]  /*1910*/  FADD R8, R7, R14 ;  /* 0x0000000e07087221 */ /* 0x000fc80000000000 */
[----:B------:R-:W-:-:S07]  /*1920*/  IMAD.MOV.U32 R13, RZ, RZ, R8 ;  /* 0x000000ffff0d7224 */ /* 0x000fce00078e0008 */
[----:B------:R-:W-:Y:S05]  /*1930*/  WARPSYNC.COLLECTIVE R15, `(.L_x_12912) ;  /* 0x000000000f087348 */ /* 0x000fea0003c00000 */
[----:B------:R0:W1:Y:S02]  /*1940*/  SHFL.BFLY P6, R14, R13, R12, R11 ;  /* 0x0c00000c0d0e7389 */ /* 0x00006400000c000b */
[----:B01----:R-:W-:Y:S05]  /*1950*/  ENDCOLLECTIVE ;  /* 0x000000000000791b */ /* 0x003fea0003800000 */
.L_x_12912:
[----:B------:R-:W-:Y:S01]  /*1960*/  MOV R12, 0x1 ;  /* 0x00000001000c7802 */ /* 0x000fe20000000f00 */
[----:B------:R-:W-:-:S04]  /*1970*/  FADD R22, R8, R14 ;  /* 0x0000000e08167221 */ /* 0x000fc80000000000 */
[----:B------:R-:W-:-:S07]  /*1980*/  IMAD.MOV.U32 R13, RZ, RZ, R22 ;  /* 0x000000ffff0d7224 */ /* 0x000fce00078e0016 */
[----:B------:R-:W-:Y:S05]  /*1990*/  WARPSYNC.COLLECTIVE R15, `(.L_x_12913) ;  /* 0x000000000f087348 */ /* 0x000fea0003c00000 */
[----:B------:R0:W1:Y:S02]  /*19a0*/  SHFL.BFLY P6, R14, R13, R12, R11 ;  /* 0x0c00000c0d0e7389 */ /* 0x00006400000c000b */
[----:B01----:R-:W-:Y:S05]  /*19b0*/  ENDCOLLECTIVE ;  /* 0x000000000000791b */ /* 0x003fea0003800000 */
.L_x_12913:
[----:B------:R-:W-:Y:S05]  /*19c0*/  BRA `(.L_x_12914) ;  /* 0xffffffec00b07947 */ /* 0x000fea000383ffff */
.L_x_12893:
[----:B------:R-:W-:Y:S01]  /*19d0*/  HFMA2 R11, -RZ, RZ, 0, 1.847743988037109375e-06 ;  /* 0x0000001fff0b7431 */ /* 0x000fe200000001ff */
[----:B------:R-:W-:Y:S01]  /*19e0*/  BSSY B0, `(.L_x_12915) ;  /* 0x0000006000007945 */ /* 0x000fe20003800000 */
[----:B------:R-:W-:Y:S02]  /*19f0*/  IMAD.MOV.U32 R12, RZ, RZ, 0x10 ;  /* 0x00000010ff0c7424 */ /* 0x000fe400078e00ff */
[----:B------:R-:W-:-:S07]  /*1a00*/  IMAD.MOV.U32 R15, RZ, RZ, -0x1 ;  /* 0xffffffffff0f7424 */ /* 0x000fce00078e00ff */
[----:B0-----:R-:W-:Y:S05]  /*1a10*/  WARPSYNC.COLLECTIVE R15, `(.L_x_12916) ;  /* 0x000000000f087348 */ /* 0x001fea0003c00000 */
[----:B------:R1:W2:Y:S02]  /*1a20*/  SHFL.BFLY P6, R14, R13, R12, R11 ;  /* 0x0c00000c0d0e7389 */ /* 0x0002a400000c000b */
[----:B012---:R-:W-:Y:S05]  /*1a30*/  ENDCOLLECTIVE ;  /* 0x000000000000791b */ /* 0x007fea0003800000 */
.L_x_12916:
[----:B------:R-:W-:Y:S05]  /*1a40*/  BSYNC B0 ;  /* 0x0000000000007941 */ /* 0x000fea0003800000 */
.L_x_12915:
        /* <DEDUP_REMOVED lines=8> */
.L_x_12917:
[----:B------:R-:W-:Y:S01]  /*1ad0*/  HFMA2 R12, -RZ, RZ, 0, 2.384185791015625e-07 ;  /* 0x00000004ff0c7431 */ /* 0x000fe200000001ff */
[----:B------:R-:W-:-:S05]  /*1ae0*/  FMNMX R0, R13, R14, !PT ;  /* 0x0000000e0d007209 */ /* 0x000fca0007800000 */
[----:B------:R-:W-:-:S07]  /*1af0*/  IMAD.MOV.U32 R13, RZ, RZ, R0 ;  /* 0x000000ffff0d7224 */ /* 0x000fce00078e0000 */
[----:B------:R-:W-:Y:S05]  /*1b00*/  WARPSYNC.COLLECTIVE R15, `(.L_x_12918) ;  /* 0x000000000f087348 */ /* 0x000fea0003c00000 */
[----:B------:R0:W1:Y:S02]  /*1b10*/  SHFL.BFLY P6, R14, R13, R12, R11 ;  /* 0x0c00000c0d0e7389 */ /* 0x00006400000c000b */
[----:B01----:R-:W-:Y:S05]  /*1b20*/  ENDCOLLECTIVE ;  /* 0x000000000000791b */ /* 0x003fea0003800000 */
.L_x_12918:
[----:B------:R-:W-:Y:S02]  /*1b30*/  MOV R12, 0x2 ;  /* 0x00000002000c7802 */ /* 0x000fe40000000f00 */
[----:B------:R-:W-:Y:S02]  /*1b40*/  FMNMX R6, R0, R14, !PT ;  /* 0x0000000e00067209 */ /* 0x000fe40007800000 */
[----:B------:R-:W-:-:S03]  /*1b50*/  MOV R0, 0x437c0000 ;  /* 0x437c000000007802 */ /* 0x000fc60000000f00 */
[----:B------:R-:W-:-:S07]  /*1b60*/  IMAD.MOV.U32 R13, RZ, RZ, R6 ;  /* 0x000000ffff0d7224 */ /* 0x000fce00078e0006 */
[----:B------:R-:W-:Y:S05]  /*1b70*/  WARPSYNC.COLLECTIVE R15, `(.L_x_12919) ;  /* 0x000000000f087348 */ /* 0x000fea0003c00000 */
[----:B------:R0:W1:Y:S02]  /*1b80*/  SHFL.BFLY P6, R14, R13, R12, R11 ;  /* 0x0c00000c0d0e7389 */ /* 0x00006400000c000b */
[----:B01----:R-:W-:Y:S05]  /*1b90*/  ENDCOLLECTIVE ;  /* 0x000000000000791b */ /* 0x003fea0003800000 */
.L_x_12919:
[----:B------:R-:W-:Y:S01]  /*1ba0*/  HFMA2 R12, -RZ, RZ, 0, 5.9604644775390625e-08 ;  /* 0x00000001ff0c7431 */ /* 0x000fe200000001ff */
[----:B------:R-:W-:-:S05]  /*1bb0*/  FMNMX R8, R6, R14, !PT ;  /* 0x0000000e06087209 */ /* 0x000fca0007800000 */
[----:B------:R-:W-:-:S07]  /*1bc0*/  IMAD.MOV.U32 R13, RZ, RZ, R8 ;  /* 0x000000ffff0d7224 */ /* 0x000fce00078e0008 */
[----:B------:R-:W-:Y:S05]  /*1bd0*/  WARPSYNC.COLLECTIVE R15, `(.L_x_12920) ;  /* 0x000000000f087348 */ /* 0x000fea0003c00000 */
[----:B------:R0:W1:Y:S02]  /*1be0*/  SHFL.BFLY P6, R14, R13, R12, R11 ;  /* 0x0c00000c0d0e7389 */ /* 0x00006400000c000b */
[----:B01----:R-:W-:Y:S05]  /*1bf0*/  ENDCOLLECTIVE ;  /* 0x000000000000791b */ /* 0x003fea0003800000 */
.L_x_12920:
        /* <DEDUP_REMOVED lines=15> */
.L_x_12921:
[----:B------:R-:W-:Y:S01]  /*1cf0*/  MOV R12, 0x8 ;  /* 0x00000008000c7802 */ /* 0x000fe20000000f00 */
[----:B------:R-:W-:-:S04]  /*1d00*/  FADD R6, R13, R14 ;  /* 0x0000000e0d067221 */ /* 0x000fc80000000000 */
[----:B------:R-:W-:-:S07]  /*1d10*/  IMAD.MOV.U32 R13, RZ, RZ, R6 ;  /* 0x000000ffff0d7224 */ /* 0x000fce00078e0006 */
[----:B------:R-:W-:Y:S05]  /*1d20*/  WARPSYNC.COLLECTIVE R15, `(.L_x_12922) ;  /* 0x000000000f087348 */ /* 0x000fea0003c00000 */
[----:B------:R0:W1:Y:S02]  /*1d30*/  SHFL.BFLY P6, R14, R13, R12, R11 ;  /* 0x0c00000c0d0e7389 */ /* 0x00006400000c000b */
[----:B01----:R-:W-:Y:S05]  /*1d40*/  ENDCOLLECTIVE ;  /* 0x000000000000791b */ /* 0x003fea0003800000 */
.L_x_12922:
[----:B------:R-:W-:Y:S02]  /*1d50*/  HFMA2 R12, -RZ, RZ, 0, 2.384185791015625e-07 ;  /* 0x00000004ff0c7431 */ /* 0x000fe400000001ff */
[----:B------:R-:W-:-:S04]  /*1d60*/  FADD R8, R6, R14 ;  /* 0x0000000e06087221 */ /* 0x000fc80000000000 */
[----:B------:R-:W-:-:S07]  /*1d70*/  IMAD.MOV.U32 R13, RZ, RZ, R8 ;  /* 0x000000ffff0d7224 */ /* 0x000fce00078e0008 */
[----:B------:R-:W-:Y:S05]  /*1d80*/  WARPSYNC.COLLECTIVE R15, `(.L_x_12923) ;  /* 0x000000000f087348 */ /* 0x000fea0003c00000 */
[----:B------:R0:W1:Y:S02]  /*1d90*/  SHFL.BFLY P6, R14, R13, R12, R11 ;  /* 0x0c00000c0d0e7389 */ /* 0x00006400000c000b */
[----:B01----:R-:W-:Y:S05]  /*1da0*/  ENDCOLLECTIVE ;  /* 0x000000000000791b */ /* 0x003fea0003800000 */
.L_x_12923:
[----:B------:R-:W-:Y:S01]  /*1db0*/  MOV R12, 0x2 ;  /* 0x00000002000c7802 */ /* 0x000fe20000000f00 */
[----:B------:R-:W-:-:S04]  /*1dc0*/  FADD R16, R8, R14 ;  /* 0x0000000e08107221 */ /* 0x000fc80000000000 */
[----:B------:R-:W-:-:S07]  /*1dd0*/  IMAD.MOV.U32 R13, RZ, RZ, R16 ;  /* 0x000000ffff0d7224 */ /* 0x000fce00078e0010 */
[----:B------:R-:W-:Y:S05]  /*1de0*/  WARPSYNC.COLLECTIVE R15, `(.L_x_12924) ;  /* 0x000000000f087348 */ /* 0x000fea0003c00000 */
[----:B------:R0:W1:Y:S02]  /*1df0*/  SHFL.BFLY P6, R14, R13, R12, R11 ;  /* 0x0c00000c0d0e7389 */ /* 0x00006400000c000b */
[----:B01----:R-:W-:Y:S05]  /*1e00*/  ENDCOLLECTIVE ;  /* 0x000000000000791b */ /* 0x003fea0003800000 */
.L_x_12924:
[----:B------:R-:W-:Y:S02]  /*1e10*/  HFMA2 R12, -RZ, RZ, 0, 5.9604644775390625e-08 ;  /* 0x00000001ff0c7431 */ /* 0x000fe400000001ff */
[----:B------:R-:W-:-:S04]  /*1e20*/  FADD R17, R16, R14 ;  /* 0x0000000e10117221 */ /* 0x000fc80000000000 */
[----:B------:R-:W-:-:S07]  /*1e30*/  IMAD.MOV.U32 R13, RZ, RZ, R17 ;  /* 0x000000ffff0d7224 */ /* 0x000fce00078e0011 */
[----:B------:R-:W-:Y:S05]  /*1e40*/  WARPSYNC.COLLECTIVE R15, `(.L_x_12925) ;  /* 0x000000000f087348 */ /* 0x000fea0003c00000 */
[----:B------:R0:W1:Y:S02]  /*1e50*/  SHFL.BFLY P6, R14, R13, R12, R11 ;  /* 0x0c00000c0d0e7389 */ /* 0x00006400000c000b */
[----:B01----:R-:W-:Y:S05]  /*1e60*/  ENDCOLLECTIVE ;  /* 0x000000000000791b */ /* 0x003fea0003800000 */
.L_x_12925:
[----:B------:R-:W-:Y:S05]  /*1e70*/  BRA `(.L_x_12926) ;  /* 0xffffffec00dc7947 */ /* 0x000fea000383ffff */
.L_x_12898:
[----:B------:R-:W-:Y:S01]  /*1e80*/  BSSY B0, `(.L_x_12927) ;  /* 0x0000007000007945 */ /* 0x000fe20003800000 */
[----:B------:R-:W-:Y:S01]  /*1e90*/  IMAD.MOV.U32 R12, RZ, RZ, 0x10 ;  /* 0x00000010ff0c7424 */ /* 0x000fe200078e00ff */
[----:B-1----:R-:W-:Y:S01]  /*1ea0*/  MOV R11, 0x1f ;  /* 0x0000001f000b7802 */ /* 0x002fe20000000f00 */
[----:B------:R-:W-:-:S07]  /*1eb0*/  IMAD.MOV.U32 R15, RZ, RZ, -0x1 ;  /* 0xffffffffff0f7424 */ /* 0x000fce00078e00ff */
[----:B0-----:R-:W-:Y:S05]  /*1ec0*/  WARPSYNC.COLLECTIVE R15, `(.L_x_12928) ;  /* 0x000000000f087348 */ /* 0x001fea0003c00000 */
[----:B------:R1:W2:Y:S02]  /*1ed0*/  SHFL.BFLY P6, R14, R13, R12, R11 ;  /* 0x0c00000c0d0e7389 */ /* 0x0002a400000c000b */
[----:B012---:R-:W-:Y:S05]  /*1ee0*/  ENDCOLLECTIVE ;  /* 0x000000000000791b */ /* 0x007fea0003800000 */
.L_x_12928:
[----:B------:R-:W-:Y:S05]  /*1ef0*/  BSYNC B0 ;  /* 0x0000000000007941 */ /* 0x000fea0003800000 */
.L_x_12927:
        /* <DEDUP_REMOVED lines=8> */
.L_x_12929:
[----:B------:R-:W-:Y:S01]  /*1f80*/  HFMA2 R12, -RZ, RZ, 0, 2.384185791015625e-07 ;  /* 0x00000004ff0c7431 */ /* 0x000fe200000001ff */
[----:B------:R-:W-:-:S05]  /*1f90*/  FMNMX R0, R13, R14, !PT ;  /* 0x0000000e0d007209 */ /* 0x000fca0007800000 */
[----:B------:R-:W-:-:S07]  /*1fa0*/  IMAD.MOV.U32 R13, RZ, RZ, R0 ;  /* 0x000000ffff0d7224 */ /* 0x000fce00078e0000 */
[----:B------:R-:W-:Y:S05]  /*1fb0*/  WARPSYNC.COLLECTIVE R15, `(.L_x_12930) ;  /* 0x000000000f087348 */ /* 0x000fea0003c00000 */
[----:B------:R0:W1:Y:S02]  /*1fc0*/  SHFL.BFLY P6, R14, R13, R12, R11 ;  /* 0x0c00000c0d0e7389 */ /* 0x00006400000c000b */
[----:B01----:R-:W-:Y:S05]  /*1fd0*/  ENDCOLLECTIVE ;  /* 0x000000000000791b */ /* 0x003fea0003800000 */
.L_x_12930:
[----:B------:R-:W-:Y:S02]  /*1fe0*/  MOV R12, 0x2 ;  /* 0x00000002000c7802 */ /* 0x000fe40000000f00 */
[----:B------:R-:W-:Y:S01]  /*1ff0*/  FMNMX R6, R0, R14, !PT ;  /* 0x0000000e00067209 */ /* 0x000fe20007800000 */
[----:B------:R-:W-:-:S04]  /*2000*/  IMAD.MOV.U32 R0, RZ, RZ, 0x3bbb989d ;  /* 0x3bbb989dff007424 */ /* 0x000fc800078e00ff */
[----:B------:R-:W-:-:S07]  /*2010*/  IMAD.MOV.U32 R13, RZ, RZ, R6 ;  /* 0x000000ffff0d7224 */ /* 0x000fce00078e0006 */
[----:B------:R-:W-:Y:S05]  /*2020*/  WARPSYNC.COLLECTIVE R15, `(.L_x_12931) ;  /* 0x000000000f087348 */ /* 0x000fea0003c00000 */
[----:B------:R0:W1:Y:S02]  /*2030*/  SHFL.BFLY P6, R14, R13, R12, R11 ;  /* 0x0c00000c0d0e7389 */ /* 0x00006400000c000b */
[----:B01----:R-:W-:Y:S05]  /*2040*/  ENDCOLLECTIVE ;  /* 0x000000000000791b */ /* 0x003fea0003800000 */
.L_x_12931:
[----:B------:R-:W-:Y:S01]  /*2050*/  HFMA2 R12, -RZ, RZ, 0, 5.9604644775390625e-08 ;  /* 0x00000001ff0c7431 */ /* 0x000fe200000001ff */
[----:B------:R-:W-:-:S05]  /*2060*/  FMNMX R7, R6, R14, !PT ;  /* 0x0000000e06077209 */ /* 0x000fca0007800000 */
[----:B------:R-:W-:-:S07]  /*2070*/  IMAD.MOV.U32 R13, RZ, RZ, R7 ;  /* 0x000000ffff0d7224 */ /* 0x000fce00078e0007 */
[----:B------:R-:W-:Y:S05]  /*2080*/  WARPSYNC.COLLECTIVE R15, `(.L_x_12932) ;  /* 0x000000000f087348 */ /* 0x000fea0003c00000 */
[----:B------:R0:W1:Y:S02]  /*2090*/  SHFL.BFLY P6, R14, R13, R12, R11 ;  /* 0x0c00000c0d0e7389 */ /* 0x00006400000c000b */
[----:B01----:R-:W-:Y:S05]  /*20a0*/  ENDCOLLECTIVE ;  /* 0x000000000000791b */ /* 0x003fea0003800000 */
.L_x_12932:
        /* <DEDUP_REMOVED lines=15> */
.L_x_12933:
[----:B------:R-:W-:Y:S01]  /*21a0*/  MOV R12, 0x8 ;  /* 0x00000008000c7802 */ /* 0x000fe20000000f00 */
[----:B------:R-:W-:-:S04]  /*21b0*/  FADD R6, R13, R14 ;  /* 0x0000000e0d067221 */ /* 0x000fc80000000000 */
[----:B------:R-:W-:-:S07]  /*21c0*/  IMAD.MOV.U32 R13, RZ, RZ, R6 ;  /* 0x000000ffff0d7224 */ /* 0x000fce00078e0006 */
[----:B------:R-:W-:Y:S05]  /*21d0*/  WARPSYNC.COLLECTIVE R15, `(.L_x_12934) ;  /* 0x000000000f087348 */ /* 0x000fea0003c00000 */
[----:B------:R0:W1:Y:S02]  /*21e0*/  SHFL.BFLY P6, R14, R13, R12, R11 ;  /* 0x0c00000c0d0e7389 */ /* 0x00006400000c000b */
[----:B01----:R-:W-:Y:S05]  /*21f0*/  ENDCOLLECTIVE ;  /* 0x000000000000791b */ /* 0x003fea0003800000 */
.L_x_12934:
[----:B------:R-:W-:Y:S02]  /*2200*/  HFMA2 R12, -RZ, RZ, 0, 2.384185791015625e-07 ;  /* 0x00000004ff0c7431 */ /* 0x000fe400000001ff */
[----:B------:R-:W-:-:S04]  /*2210*/  FADD R7, R6, R14 ;  /* 0x0000000e06077221 */ /* 0x000fc80000000000 */
[----:B------:R-:W-:-:S07]  /*2220*/  IMAD.MOV.U32 R13, RZ, RZ, R7 ;  /* 0x000000ffff0d7224 */ /* 0x000fce00078e0007 */
[----:B------:R-:W-:Y:S05]  /*2230*/  WARPSYNC.COLLECTIVE R15, `(.L_x_12935) ;  /* 0x000000000f087348 */ /* 0x000fea0003c00000 */
[----:B------:R0:W1:Y:S02]  /*2240*/  SHFL.BFLY P6, R14, R13, R12, R11 ;  /* 0x0c00000c0d0e7389 */ /* 0x00006400000c000b */
[----:B01----:R-:W-:Y:S05]  /*2250*/  ENDCOLLECTIVE ;  /* 0x000000000000791b */ /* 0x003fea0003800000 */
.L_x_12935:
[----:B------:R-:W-:Y:S01]  /*2260*/  MOV R12, 0x2 ;  /* 0x00000002000c7802 */ /* 0x000fe20000000f00 */
[----:B------:R-:W-:-:S04]  /*2270*/  FADD R16, R7, R14 ;  /* 0x0000000e07107221 */ /* 0x000fc80000000000 */
[----:B------:R-:W-:-:S07]  /*2280*/  IMAD.MOV.U32 R13, RZ, RZ, R16 ;  /* 0x000000ffff0d7224 */ /* 0x000fce00078e0010 */
[----:B------:R-:W-:Y:S05]  /*2290*/  WARPSYNC.COLLECTIVE R15, `(.L_x_12936) ;  /* 0x000000000f087348 */ /* 0x000fea0003c00000 */
[----:B------:R0:W1:Y:S02]  /*22a0*/  SHFL.BFLY P6, R14, R13, R12, R11 ;  /* 0x0c00000c0d0e7389 */ /* 0x00006400000c000b */
[----:B01----:R-:W-:Y:S05]  /*22b0*/  ENDCOLLECTIVE ;  /* 0x000000000000791b */ /* 0x003fea0003800000 */
.L_x_12936:
[----:B------:R-:W-:Y:S02]  /*22c0*/  HFMA2 R12, -RZ, RZ, 0, 5.9604644775390625e-08 ;  /* 0x00000001ff0c7431 */ /* 0x000fe400000001ff */
[----:B------:R-:W-:-:S04]  /*22d0*/  FADD R18, R16, R14 ;  /* 0x0000000e10127221 */ /* 0x000fc80000000000 */
[----:B------:R-:W-:-:S07]  /*22e0*/  IMAD.MOV.U32 R13, RZ, RZ, R18 ;  /* 0x000000ffff0d7224 */ /* 0x000fce00078e0012 */
[----:B------:R-:W-:Y:S05]  /*22f0*/  WARPSYNC.COLLECTIVE R15, `(.L_x_12937) ;  /* 0x000000000f087348 */ /* 0x000fea0003c00000 */
[----:B------:R0:W1:Y:S02]  /*2300*/  SHFL.BFLY P6, R14, R13, R12, R11 ;  /* 0x0c00000c0d0e7389 */ /* 0x00006400000c000b */
[----:B01----:R-:W-:Y:S05]  /*2310*/  ENDCOLLECTIVE ;  /* 0x000000000000791b */ /* 0x003fea0003800000 */
.L_x_12937:
[----:B------:R-:W-:Y:S05]  /*2320*/  BRA `(.L_x_12938) ;  /* 0xffffffec00fc7947 */ /* 0x000fea000383ffff */
        .weak           $__internal_242_$__cuda_sm20_div_u64
        .type           $__internal_242_$__cuda_sm20_div_u64,@function
        .size           $__internal_242_$__cuda_sm20_div_u64,($__internal_243_$__cuda_sm3x_div_rn_noftz_f32_slowpath - $__internal_242_$__cuda_sm20_div_u64)
$__internal_242_$__cuda_sm20_div_u64:
        /* <DEDUP_REMOVED lines=67> */
[----:B------:R-:W-:Y:S06]  /*2760*/  RET.REL.NODEC R4 `(_Z15SoftmaxWarpImplI10DirectLoadI6__halffE11DirectStoreIfS1_EfLi1ELi1ELi32ELi1ELb1EL9Algorithm0EEvT_T0_ll) ;  /* 0xffffffd804247950 */ /* 0x000fec0003c3ffff */
        .weak           $__internal_243_$__cuda_sm3x_div_rn_noftz_f32_slowpath
        .type           $__internal_243_$__cuda_sm3x_div_rn_noftz_f32_slowpath,@function
        .size           $__internal_243_$__cuda_sm3x_div_rn_noftz_f32_slowpath,(.L_x_25695 - $__internal_243_$__cuda_sm3x_div_rn_noftz_f32_slowpath)
$__internal_243_$__cuda_sm3x_div_rn_noftz_f32_slowpath:
        /* <DEDUP_REMOVED lines=34> */
.L_x_12940:
        /* <DEDUP_REMOVED lines=51> */
.L_x_12947:
[----:B------:R-:W-:-:S04]  /*2cc0*/  LOP3.LUT R0, R0, 0x80000000, RZ, 0xc0, !PT ;  /* 0x8000000000007812 */ /* 0x000fc800078ec0ff */
[----:B------:R-:W-:Y:S01]  /*2cd0*/  LOP3.LUT R0, R0, 0x7f800000, RZ, 0xfc, !PT ;  /* 0x7f80000000007812 */ /* 0x000fe200078efcff */
[----:B------:R-:W-:Y:S06]  /*2ce0*/  BRA `(.L_x_12948) ;  /* 0x0000000000047947 */ /* 0x000fec0003800000 */
.L_x_12946:
[----:B------:R-:W-:-:S07]  /*2cf0*/  LEA R0, R13, R0, 0x17 ;  /* 0x000000000d007211 */ /* 0x000fce00078eb8ff */
.L_x_12948:
[----:B------:R-:W-:Y:S05]  /*2d00*/  BSYNC.RECONVERGENT B3 ;  /* 0x0000000000037941 */ /* 0x000fea0003800200 */
.L_x_12945:
[----:B------:R-:W-:Y:S05]  /*2d10*/  BRA `(.L_x_12949) ;  /* 0x0000000000207947 */ /* 0x000fea0003800000 */
.L_x_12944:
[----:B------:R-:W-:-:S04]  /*2d20*/  LOP3.LUT R0, R11, 0x80000000, R0, 0x48, !PT ;  /* 0x800000000b007812 */ /* 0x000fc800078e4800 */
[----:B------:R-:W-:Y:S01]  /*2d30*/  LOP3.LUT R0, R0, 0x7f800000, RZ, 0xfc, !PT ;  /* 0x7f80000000007812 */ /* 0x000fe200078efcff */
[----:B------:R-:W-:Y:S06]  /*2d40*/  BRA `(.L_x_12949) ;  /* 0x0000000000147947 */ /* 0x000fec0003800000 */
.L_x_12943:
[----:B------:R-:W-:Y:S01]  /*2d50*/  LOP3.LUT R0, R11, 0x80000000, R0, 0x48, !PT ;  /* 0x800000000b007812 */ /* 0x000fe200078e4800 */
[----:B------:R-:W-:Y:S06]  /*2d60*/  BRA `(.L_x_12949) ;  /* 0x00000000000c7947 */ /* 0x000fec0003800000 */
.L_x_12942:
[----:B------:R-:W0:Y:S01]  /*2d70*/  MUFU.RSQ R0, -QNAN ;  /* 0xffc0000000007908 */ /* 0x000e220000001400 */
[----:B------:R-:W-:Y:S05]  /*2d80*/  BRA `(.L_x_12949) ;  /* 0x0000000000047947 */ /* 0x000fea0003800000 */
.L_x_12941:
[----:B------:R-:W-:-:S07]  /*2d90*/  FADD.FTZ R0, R0, R11 ;  /* 0x0000000b00007221 */ /* 0x000fce0000010000 */
.L_x_12949:
[----:B------:R-:W-:Y:S05]  /*2da0*/  BSYNC.RECONVERGENT B2 ;  /* 0x0000000000027941 */ /* 0x000fea0003800200 */
.L_x_12939:
[----:B------:R-:W-:Y:S02]  /*2db0*/  HFMA2 R13, -RZ, RZ, 0, 0 ;  /* 0x00000000ff0d7431 */ /* 0x000fe400000001ff */
[----:B0-----:R-:W-:Y:S02]  /*2dc0*/  IMAD.MOV.U32 R11, RZ, RZ, R0 ;  /* 0x000000ffff0b7224 */ /* 0x001fe400078e0000 */
[----:B------:R-:W-:Y:S05]  /*2dd0*/  RET.REL.NODEC R12 `(_Z15SoftmaxWarpImplI10DirectLoadI6__halffE11DirectStoreIfS1_EfLi1ELi1ELi32ELi1ELb1EL9Algorithm0EEvT_T0_ll) ;  /* 0xffffffd00c887950 */ /* 0x000fea0003c3ffff */
.L_x_12950:
        /* <DEDUP_REMOVED lines=10> */
.L_x_25695:


//--------------------- .text._Z15SoftmaxWarpImplI10DirectLoadI6__halffE11DirectStoreIfS1_EfLi1ELi1ELi32ELi1ELb0EL9Algorithm0EEvT_T0_ll --------------------------
	.section	.text._Z15SoftmaxWarpImplI10DirectLoadI6__halffE11DirectStoreIfS1_EfLi1ELi1ELi32ELi1ELb0EL9Algorithm0EEvT_T0_ll,"ax",@progbits
	.align	128
        .global         _Z15SoftmaxWarpImplI10DirectLoadI6__halffE11DirectStoreIfS1_EfLi1ELi1ELi32ELi1ELb0EL9Algorithm0EEvT_T0_ll
        .type           _Z15SoftmaxWarpImplI10DirectLoadI6__halffE11DirectStoreIfS1_EfLi1ELi1ELi32ELi1ELb0EL9Algorithm0EEvT_T0_ll,@function
        .size           _Z15SoftmaxWarpImplI10DirectLoadI6__halffE11DirectStoreIfS1_EfLi1ELi1ELi32ELi1ELb0EL9Algorithm0EEvT_T0_ll,(.L_x_25697 - _Z15SoftmaxWarpImplI10DirectLoadI6__halffE11DirectStoreIfS1_EfLi1ELi1ELi32ELi1ELb0EL9Algorithm0EEvT_T0_ll)
        .other          _Z15SoftmaxWarpImplI10DirectLoadI6__halffE11DirectStoreIfS1_EfLi1ELi1ELi32ELi1ELb0EL9Algorithm0EEvT_T0_ll,@"STO_CUDA_ENTRY STV_DEFAULT"
_Z15SoftmaxWarpImplI10DirectLoadI6__halffE11DirectStoreIfS1_EfLi1ELi1ELi32ELi1ELb0EL9Algorithm0EEvT_T0_ll:
.text._Z15SoftmaxWarpImplI10DirectLoadI6__halffE11DirectStoreIfS1_EfLi1ELi1ELi32ELi1ELb0EL9Algorithm0EEvT_T0_ll:
        /* <DEDUP_REMOVED lines=24> */
.L_x_12951:
        /* <DEDUP_REMOVED lines=47> */
.L_x_12953:
[----:B------:R-:W-:-:S07]  /*0470*/  MOV R4, 0x490 ;  /* 0x0000049000047802 */ /* 0x000fce0000000f00 */
[----:B0-----:R-:W-:Y:S05]  /*0480*/  CALL.REL.NOINC `($__internal_244_$__cuda_sm20_div_u64) ;  /* 0x0000001c00387944 */ /* 0x001fea0003c00000 */
.L_x_12954:
[----:B------:R-:W-:Y:S05]  /*0490*/  BSYNC.RECONVERGENT B0 ;  /* 0x0000000000007941 */ /* 0x000fea0003800200 */
.L_x_12952:
        /* <DEDUP_REMOVED lines=21> */
[----:B--2---:R-:W-:-:S05]  /*05f0*/  HADD2.F32 R23, -RZ, R14.H0_H0 ;  /* 0x2000000eff177230 */ /* 0x004fca0000004100 */
[----:B------:R-:W-:Y:S01]  /*0600*/  FMNMX R13, R23, -INF , !PT ;  /* 0xff800000170d7809 */ /* 0x000fe20007800000 */
[----:B------:R-:W-:Y:S06]  /*0610*/  BRA.DIV UR4, `(.L_x_12957) ;  /* 0x0000000e045c7947 */ /* 0x000fec000b800000 */
[----:B------:R-:W1:Y:S01]  /*0620*/  SHFL.BFLY PT, R14, R13, 0x10, 0x1f ;  /* 0x0e001f000d0e7f89 */ /* 0x000e6200000e0000 */
[----:B------:R-:W-:Y:S01]  /*0630*/  IMAD.MOV.U32 R11, RZ, RZ, 0x3bbb989d ;  /* 0x3bbb989dff0b7424 */ /* 0x000fe200078e00ff */
        /* <DEDUP_REMOVED lines=29> */
.L_x_12977:
        /* <DEDUP_REMOVED lines=12> */
[----:B01----:R-:W-:Y:S05]  /*08d0*/  CALL.REL.NOINC `($__internal_245_$__cuda_sm3x_div_rn_noftz_f32_slowpath) ;  /* 0x0000001c00347944 */ /* 0x003fea0003c00000 */
.L_x_12959:
[----:B------:R-:W-:Y:S05]  /*08e0*/  BSYNC.RECONVERGENT B1 ;  /* 0x0000000000017941 */ /* 0x000fea0003800200 */
.L_x_12958:
        /* <DEDUP_REMOVED lines=8> */
[----:B------:R-:W-:Y:S01]  /*0970*/  R2UR UR7, R5 ;  /* 0x00000000050772ca */ /* 0x000fe200000e0000 */
[----:B------:R-:W-:Y:S01]  /*0980*/  IMAD.MOV.U32 R16, RZ, RZ, R20 ;  /* 0x000000ffff107224 */ /* 0x000fe200078e0014 */
[----:B------:R-:W-:Y:S01]  /*0990*/  LEA R12, P0, R6, UR4, 0x1 ;  /* 0x00000004060c7c11 */ /* 0x000fe2000f8008ff */
[----:B------:R-:W-:Y:S01]  /*09a0*/  IMAD.IADD R7, R7, 0x1, R11 ;  /* 0x0000000107077824 */ /* 0x000fe200078e020b */
[----:B------:R-:W-:-:S04]  /*09b0*/  MOV R17, R21 ;  /* 0x0000001500117202 */ /* 0x000fc80000000f00 */
[----:B------:R-:W-:-:S05]  /*09c0*/  LEA.HI.X R13, R6, UR5, R7, 0x1, P0 ;  /* 0x00000005060d7c11 */ /* 0x000fca00080f0c07 */
[----:B------:R3:W-:Y:S02]  /*09d0*/  STG.E.U16 desc[UR6][R12.64], R8 ;  /* 0x000000080c007986 */ /* 0x0007e4000c101506 */
.L_x_12956:
[----:B------:R-:W-:Y:S05]  /*09e0*/  BSYNC B0 ;  /* 0x0000000000007941 */ /* 0x000fea0003800000 */
.L_x_12955:
[----:B------:R-:W-:-:S04]  /*09f0*/  ISETP.NE.U32.AND P0, PT, R19, RZ, PT ;  /* 0x000000ff1300720c */ /* 0x000fc80003f05070 */
[----:B------:R-:W-:-:S13]  /*0a00*/  ISETP.NE.AND.EX P0, PT, R18, RZ, PT, P0 ;  /* 0x000000ff1200720c */ /* 0x000fda0003f05300 */
[----:B------:R-:W-:Y:S05]  /*0a10*/  @!P0 EXIT ;  /* 0x000000000000894d */ /* 0x000fea0003800000 */
.L_x_12966:
        /* <DEDUP_REMOVED lines=12> */
[----:B---3--:R-:W-:-:S05]  /*0ae0*/  HADD2.F32 R8, -RZ, R14.H0_H0 ;  /* 0x2000000eff087230 */ /* 0x008fca0000004100 */
        /* <DEDUP_REMOVED lines=33> */
.L_x_12989:
        /* <DEDUP_REMOVED lines=13> */
[----:B------:R-:W-:-:S07]  /*0dd0*/  MOV R6, R8 ;  /* 0x0000000800067202 */ /* 0x000fce0000000f00 */
.L_x_12962:
[----:B------:R-:W-:Y:S05]  /*0de0*/  BSYNC.RECONVERGENT B0 ;  /* 0x0000000000007941 */ /* 0x000fea0003800200 */
.L_x_12961:
[----:B------:R-:W-:Y:S01]  /*0df0*/  IADD3 R19, P0, PT, R10, R17, RZ ;  /* 0x000000110a137210 */ /* 0x000fe20007f1e0ff */
[----:B------:R-:W-:Y:S01]  /*0e00*/  IMAD R8, R16, UR42, RZ ;  /* 0x0000002a10087c24 */ /* 0x000fe2000f8e02ff */
[----:B------:R-:W-:Y:S01]  /*0e10*/  MOV R12, R2 ;  /* 0x00000002000c7202 */ /* 0x000fe20000000f00 */
[----:B------:R-:W-:Y:S01]  /*0e20*/  IMAD.MOV.U32 R13, RZ, RZ, RZ ;  /* 0x000000ffff0d7224 */ /* 0x000fe200078e00ff */
[----:B------:R-:W-:Y:S01]  /*0e30*/  F2FP.F16.F32.PACK_AB R0, RZ, R6 ;  /* 0x00000006ff00723e */ /* 0x000fe200000000ff */
[----:B------:R-:W-:Y:S01]  /*0e40*/  IMAD.X R16, R9, 0x1, R16, P0 ;  /* 0x0000000109107824 */ /* 0x000fe200000e0610 */
        /* <DEDUP_REMOVED lines=16> */
[----:B------:R-:W3:Y:S01]  /*0f50*/  LDG.E.U16 R14, desc[UR6][R14.64] ;  /* 0x000000060e0e7981 */ /* 0x000ee2000c1e1500 */
[----:B------:R-:W-:Y:S01]  /*0f60*/  UMOV UR4, 0xffffffff ;  /* 0xffffffff00047882 */ /* 0x000fe20000000000 */
[----:B---3--:R-:W-:-:S05]  /*0f70*/  HADD2.F32 R8, -RZ, R14.H0_H0 ;  /* 0x2000000eff087230 */ /* 0x008fca0000004100 */
[----:B------:R-:W-:Y:S01]  /*0f80*/  FMNMX R13, R8, -INF , !PT ;  /* 0xff800000080d7809 */ /* 0x000fe20007800000 */
[----:B--2---:R-:W-:Y:S06]  /*0f90*/  BRA.DIV UR4, `(.L_x_12963) ;  /* 0x0000000e04487947 */ /* 0x004fec000b800000 */
        /* <DEDUP_REMOVED lines=31> */
.L_x_13001:
        /* <DEDUP_REMOVED lines=13> */
.L_x_12965:
[----:B------:R-:W-:Y:S05]  /*1260*/  BSYNC.RECONVERGENT B0 ;  /* 0x0000000000007941 */ /* 0x000fea0003800200 */
.L_x_12964:
        /* <DEDUP_REMOVED lines=18> */
.L_x_12957:
[----:B------:R-:W-:Y:S02]  /*1390*/  HFMA2 R12, -RZ, RZ, 0, 9.5367431640625e-07 ;  /* 0x00000010ff0c7431 */ /* 0x000fe400000001ff */
[----:B------:R-:W-:Y:S01]  /*13a0*/  IMAD.MOV.U32 R11, RZ, RZ, 0x1f ;  /* 0x0000001fff0b7424 */ /* 0x000fe200078e00ff */
[----:B------:R-:W-:-:S07]  /*13b0*/  MOV R15, 0xffffffff ;  /* 0xffffffff000f7802 */ /* 0x000fce0000000f00 */
[----:B0-----:R-:W-:Y:S05]  /*13c0*/  WARPSYNC.COLLECTIVE R15, `(.L_x_12967) ;  /* 0x000000000f087348 */ /* 0x001fea0003c00000 */
[----:B------:R1:W2:Y:S02]  /*13d0*/  SHFL.BFLY P6, R14, R13, R12, R11 ;  /* 0x0c00000c0d0e7389 */ /* 0x0002a400000c000b */
[----:B012---:R-:W-:Y:S05]  /*13e0*/  ENDCOLLECTIVE ;  /* 0x000000000000791b */ /* 0x007fea0003800000 */
.L_x_12967:
[----:B------:R-:W-:Y:S01]  /*13f0*/  HFMA2 R12, -RZ, RZ, 0, 4.76837158203125e-07 ;  /* 0x00000008ff0c7431 */ /* 0x000fe200000001ff */
[----:B------:R-:W-:-:S05]  /*1400*/  FMNMX R0, R13, R14, !PT ;  /* 0x0000000e0d007209 */ /* 0x000fca0007800000 */
[----:B------:R-:W-:-:S07]  /*1410*/  IMAD.MOV.U32 R13, RZ, RZ, R0 ;  /* 0x000000ffff0d7224 */ /* 0x000fce00078e0000 */
[----:B------:R-:W-:Y:S05]  /*1420*/  WARPSYNC.COLLECTIVE R15, `(.L_x_12968) ;  /* 0x000000000f087348 */ /* 0x000fea0003c00000 */
[----:B------:R0:W1:Y:S02]  /*1430*/  SHFL.BFLY P6, R14, R13, R12, R11 ;  /* 0x0c00000c0d0e7389 */ /* 0x00006400000c000b */
[----:B01----:R-:W-:Y:S05]  /*1440*/  ENDCOLLECTIVE ;  /* 0x000000000000791b */ /* 0x003fea0003800000 */
.L_x_12968:
[----:B------:R-:W-:Y:S02]  /*1450*/  MOV R12, 0x4 ;  /* 0x00000004000c7802 */ /* 0x000fe40000000f00 */
[----:B------:R-:W-:Y:S01]  /*1460*/  FMNMX R6, R0, R14, !PT ;  /* 0x0000000e00067209 */ /* 0x000fe20007800000 */
[----:B------:R-:W-:-:S04]  /*1470*/  HFMA2 R0, -RZ, RZ, 3.7421875, 0 ;  /* 0x437c0000ff007431 */ /* 0x000fc800000001ff */
[----:B------:R-:W-:-:S07]  /*1480*/  IMAD.MOV.U32 R13, RZ, RZ, R6 ;  /* 0x000000ffff0d7224 */ /* 0x000fce00078e0006 */
[----:B------:R-:W-:Y:S05]  /*1490*/  WARPSYNC.COLLECTIVE R15, `(.L_x_12969) ;  /* 0x000000000f087348 */ /* 0x000fea0003c00000 */
[----:B------:R0:W1:Y:S02]  /*14a0*/  SHFL.BFLY P6, R14, R13, R12, R11 ;  /* 0x0c00000c0d0e7389 */ /* 0x00006400000c000b */
[----:B01----:R-:W-:Y:S05]  /*14b0*/  ENDCOLLECTIVE ;  /* 0x000000000000791b */ /* 0x003fea0003800000 */
.L_x_12969:
[----:B------:R-:W-:Y:S01]  /*14c0*/  HFMA2 R12, -RZ, RZ, 0, 1.1920928955078125e-07 ;  /* 0x00000002ff0c7431 */ /* 0x000fe200000001ff */
[----:B------:R-:W-:-:S05]  /*14d0*/  FMNMX R7, R6, R14, !PT ;  /* 0x0000000e06077209 */ /* 0x000fca0007800000 */
[----:B------:R-:W-:-:S07]  /*14e0*/  IMAD.MOV.U32 R13, RZ, RZ, R7 ;  /* 0x000000ffff0d7224 */ /* 0x000fce00078e0007 */
[----:B------:R-:W-:Y:S05]  /*14f0*/  WARPSYNC.COLLECTIVE R15, `(.L_x_12970) ;  /* 0x000000000f087348 */ /* 0x000fea0003c00000 */
[----:B------:R0:W1:Y:S02]  /*1500*/  SHFL.BFLY P6, R14, R13, R12, R11 ;  /* 0x0c00000c0d0e7389 */ /* 0x00006400000c000b */
[----:B01----:R-:W-:Y:S05]  /*1510*/  ENDCOLLECTIVE ;  /* 0x000000000000791b */ /* 0x003fea0003800000 */
.L_x_12970:
[----:B------:R-:W-:Y:S02]  /*1520*/  MOV R12, 0x1 ;  /* 0x00000001000c7802 */ /* 0x000fe40000000f00 */
[----:B------:R-:W-:Y:S01]  /*1530*/  FMNMX R8, R7, R14, !PT ;  /* 0x0000000e07087209 */ /* 0x000fe20007800000 */
[----:B------:R-:W-:-:S04]  /*1540*/  IMAD.MOV.U32 R7, RZ, RZ, 0x3bbb989d ;  /* 0x3bbb989dff077424 */ /* 0x000fc800078e00ff */
[----:B------:R-:W-:-:S07]  /*1550*/  IMAD.MOV.U32 R13, RZ, RZ, R8 ;  /* 0x000000ffff0d7224 */ /* 0x000fce00078e0008 */
[----:B------:R-:W-:Y:S05]  /*1560*/  WARPSYNC.COLLECTIVE R15, `(.L_x_12971) ;  /* 0x000000000f087348 */ /* 0x000fea0003c00000 */
[----:B------:R0:W1:Y:S02]  /*1570*/  SHFL.BFLY P6, R14, R13, R12, R11 ;  /* 0x0c00000c0d0e7389 */ /* 0x00006400000c000b */
[----:B01----:R-:W-:Y:S05]  /*1580*/  ENDCOLLECTIVE ;  /* 0x000000000000791b */ /* 0x003fea0003800000 */
.L_x_12971:
        /* <DEDUP_REMOVED lines=15> */
.L_x_12972:
[----:B------:R-:W-:Y:S02]  /*1680*/  HFMA2 R12, -RZ, RZ, 0, 4.76837158203125e-07 ;  /* 0x00000008ff0c7431 */ /* 0x000fe400000001ff */
[----:B------:R-:W-:-:S04]  /*1690*/  FADD R6, R13, R14 ;  /* 0x0000000e0d067221 */ /* 0x000fc80000000000 */
[----:B------:R-:W-:-:S07]  /*16a0*/  IMAD.MOV.U32 R13, RZ, RZ, R6 ;  /* 0x000000ffff0d7224 */ /* 0x000fce00078e0006 */
[----:B------:R-:W-:Y:S05]  /*16b0*/  WARPSYNC.COLLECTIVE R15, `(.L_x_12973) ;  /* 0x000000000f087348 */ /* 0x000fea0003c00000 */
[----:B------:R0:W1:Y:S02]  /*16c0*/  SHFL.BFLY P6, R14, R13, R12, R11 ;  /* 0x0c00000c0d0e7389 */ /* 0x00006400000c000b */
[----:B01----:R-:W-:Y:S05]  /*16d0*/  ENDCOLLECTIVE ;  /* 0x000000000000791b */ /* 0x003fea0003800000 */
.L_x_12973:
[----:B------:R-:W-:Y:S01]  /*16e0*/  MOV R12, 0x4 ;  /* 0x00000004000c7802 */ /* 0x000fe20000000f00 */
[----:B------:R-:W-:-:S04]  /*16f0*/  FADD R7, R6, R14 ;  /* 0x0000000e06077221 */ /* 0x000fc80000000000 */
[----:B------:R-:W-:-:S07]  /*1700*/  IMAD.MOV.U32 R13, RZ, RZ, R7 ;  /* 0x000000ffff0d7224 */ /* 0x000fce00078e0007 */
[----:B------:R-:W-:Y:S05]  /*1710*/  WARPSYNC.COLLECTIVE R15, `(.L_x_12974) ;  /* 0x000000000f087348 */ /* 0x000fea0003c00000 */
[----:B------:R0:W1:Y:S02]  /*1720*/  SHFL.BFLY P6, R14, R13, R12, R11 ;  /* 0x0c00000c0d0e7389 */ /* 0x00006400000c000b */
[----:B01----:R-:W-:Y:S05]  /*1730*/  ENDCOLLECTIVE ;  /* 0x000000000000791b */ /* 0x003fea0003800000 */
.L_x_12974:
[----:B------:R-:W-:Y:S02]  /*1740*/  HFMA2 R12, -RZ, RZ, 0, 1.1920928955078125e-07 ;  /* 0x00000002ff0c7431 */ /* 0x000fe400000001ff */
[----:B------:R-:W-:-:S04]  /*1750*/  FADD R8, R7, R14 ;  /* 0x0000000e07087221 */ /* 0x000fc80000000000 */
[----:B------:R-:W-:-:S07]  /*1760*/  IMAD.MOV.U32 R13, RZ, RZ, R8 ;  /* 0x000000ffff0d7224 */ /* 0x000fce00078e0008 */
[----:B------:R-:W-:Y:S05]  /*1770*/  WARPSYNC.COLLECTIVE R15, `(.L_x_12975) ;  /* 0x000000000f087348 */ /* 0x000fea0003c00000 */
[----:B------:R0:W1:Y:S02]  /*1780*/  SHFL.BFLY P6, R14, R13, R12, R11 ;  /* 0x0c00000c0d0e7389 */ /* 0x00006400000c000b */
[----:B01----:R-:W-:Y:S05]  /*1790*/  ENDCOLLECTIVE ;  /* 0x000000000000791b */ /* 0x003fea0003800000 */
.L_x_12975:
[----:B------:R-:W-:Y:S01]  /*17a0*/  MOV R12, 0x1 ;  /* 0x00000001000c7802 */ /* 0x000fe20000000f00 */
[----:B------:R-:W-:-:S04]  /*17b0*/  FADD R22, R8, R14 ;  /* 0x0000000e08167221 */ /* 0x000fc80000000000 */
[----:B------:R-:W-:-:S07]  /*17c0*/  IMAD.MOV.U32 R13, RZ, RZ, R22 ;  /* 0x000000ffff0d7224 */ /* 0x000fce00078e0016 */
[----:B------:R-:W-:Y:S05]  /*17d0*/  WARPSYNC.COLLECTIVE R15, `(.L_x_12976) ;  /* 0x000000000f087348 */ /* 0x000fea0003c00000 */
[----:B------:R0:W1:Y:S02]  /*17e0*/  SHFL.BFLY P6, R14, R13, R12, R11 ;  /* 0x0c00000c0d0e7389 */ /* 0x00006400000c000b */
[----:B01----:R-:W-:Y:S05]  /*17f0*/  ENDCOLLECTIVE ;  /* 0x000000000000791b */ /* 0x003fea0003800000 */
.L_x_12976:
[----:B------:R-:W-:Y:S05]  /*1800*/  BRA `(.L_x_12977) ;  /* 0xfffffff000007947 */ /* 0x000fea000383ffff */
.L_x_12960:
[----:B------:R-:W-:Y:S01]  /*1810*/  BSSY B0, `(.L_x_12978) ;  /* 0x0000007000007945 */ /* 0x000fe20003800000 */
[----:B------:R-:W-:Y:S01]  /*1820*/  IMAD.MOV.U32 R12, RZ, RZ, 0x10 ;  /* 0x00000010ff0c7424 */ /* 0x000fe200078e00ff */
[----:B------:R-:W-:Y:S01]  /*1830*/  MOV R11, 0x1f ;  /* 0x0000001f000b7802 */ /* 0x000fe20000000f00 */
[----:B------:R-:W-:-:S07]  /*1840*/  IMAD.MOV.U32 R15, RZ, RZ, -0x1 ;  /* 0xffffffffff0f7424 */ /* 0x000fce00078e00ff */
[----:B0-----:R-:W-:Y:S05]  /*1850*/  WARPSYNC.COLLECTIVE R15, `(.L_x_12979) ;  /* 0x000000000f087348 */ /* 0x001fea0003c00000 */
[----:B------:R1:W2:Y:S02]  /*1860*/  SHFL.BFLY P6, R14, R13, R12, R11 ;  /* 0x0c00000c0d0e7389 */ /* 0x0002a400000c000b */
[----:B012---:R-:W-:Y:S05]  /*1870*/  ENDCOLLECTIVE ;  /* 0x000000000000791b */ /* 0x007fea0003800000 */
.L_x_12979:
[----:B------:R-:W-:Y:S05]  /*1880*/  BSYNC B0 ;  /* 0x0000000000007941 */ /* 0x000fea0003800000 */
.L_x_12978:
        /* <DEDUP_REMOVED lines=8> */
.L_x_12980:
[----:B------:R-:W-:Y:S01]  /*1910*/  HFMA2 R12, -RZ, RZ, 0, 2.384185791015625e-07 ;  /* 0x00000004ff0c7431 */ /* 0x000fe200000001ff */
[----:B------:R-:W-:-:S05]  /*1920*/  FMNMX R0, R13, R14, !PT ;  /* 0x0000000e0d007209 */ /* 0x000fca0007800000 */
[----:B------:R-:W-:-:S07]  /*1930*/  IMAD.MOV.U32 R13, RZ, RZ, R0 ;  /* 0x000000ffff0d7224 */ /* 0x000fce00078e0000 */
[----:B------:R-:W-:Y:S05]  /*1940*/  WARPSYNC.COLLECTIVE R15, `(.L_x_12981) ;  /* 0x000000000f087348 */ /* 0x000fea0003c00000 */
[----:B------:R0:W1:Y:S02]  /*1950*/  SHFL.BFLY P6, R14, R13, R12, R11 ;  /* 0x0c00000c0d0e7389 */ /* 0x00006400000c000b */
[----:B01----:R-:W-:Y:S05]  /*1960*/  ENDCOLLECTIVE ;  /* 0x000000000000791b */ /* 0x003fea0003800000 */
.L_x_12981:
[----:B------:R-:W-:Y:S02]  /*1970*/  MOV R12, 0x2 ;  /* 0x00000002000c7802 */ /* 0x000fe40000000f00 */
[----:B------:R-:W-:Y:S01]  /*1980*/  FMNMX R6, R0, R14, !PT ;  /* 0x0000000e00067209 */ /* 0x000fe20007800000 */
[----:B------:R-:W-:-:S04]  /*1990*/  IMAD.MOV.U32 R0, RZ, RZ, 0x3bbb989d ;  /* 0x3bbb989dff007424 */ /* 0x000fc800078e00ff */
[----:B------:R-:W-:-:S07]  /*19a0*/  IMAD.MOV.U32 R13, RZ, RZ, R6 ;  /* 0x000000ffff0d7224 */ /* 0x000fce00078e0006 */
[----:B------:R-:W-:Y:S05]  /*19b0*/  WARPSYNC.COLLECTIVE R15, `(.L_x_12982) ;  /* 0x000000000f087348 */ /* 0x000fea0003c00000 */
[----:B------:R0:W1:Y:S02]  /*19c0*/  SHFL.BFLY P6, R14, R13, R12, R11 ;  /* 0x0c00000c0d0e7389 */ /* 0x00006400000c000b */
[----:B01----:R-:W-:Y:S05]  /*19d0*/  ENDCOLLECTIVE ;  /* 0x000000000000791b */ /* 0x003fea0003800000 */
.L_x_12982:
[----:B------:R-:W-:Y:S01]  /*19e0*/  HFMA2 R12, -RZ, RZ, 0, 5.9604644775390625e-08 ;  /* 0x00000001ff0c7431 */ /* 0x000fe200000001ff */
[----:B------:R-:W-:-:S05]  /*19f0*/  FMNMX R7, R6, R14, !PT ;  /* 0x0000000e06077209 */ /* 0x000fca0007800000 */
[----:B------:R-:W-:-:S07]  /*1a00*/  IMAD.MOV.U32 R13, RZ, RZ, R7 ;  /* 0x000000ffff0d7224 */ /* 0x000fce00078e0007 */
[----:B------:R-:W-:Y:S05]  /*1a10*/  WARPSYNC.COLLECTIVE R15, `(.L_x_12983) ;  /* 0x000000000f087348 */ /* 0x000fea0003c00000 */
[----:B------:R0:W1:Y:S02]  /*1a20*/  SHFL.BFLY P6, R14, R13, R12, R11 ;  /* 0x0c00000c0d0e7389 */ /* 0x00006400000c000b */
[----:B01----:R-:W-:Y:S05]  /*1a30*/  ENDCOLLECTIVE ;  /* 0x000000000000791b */ /* 0x003fea0003800000 */
.L_x_12983:
        /* <DEDUP_REMOVED lines=15> */
.L_x_12984:
[----:B------:R-:W-:Y:S01]  /*1b30*/  MOV R12, 0x8 ;  /* 0x00000008000c7802 */ /* 0x000fe20000000f00 */
[----:B------:R-:W-:-:S04]  /*1b40*/  FADD R6, R13, R14 ;  /* 0x0000000e0d067221 */ /* 0x000fc80000000000 */
[----:B------:R-:W-:-:S07]  /*1b50*/  IMAD.MOV.U32 R13, RZ, RZ, R6 ;  /* 0x000000ffff0d7224 */ /* 0x000fce00078e0006 */
[----:B------:R-:W-:Y:S05]  /*1b60*/  WARPSYNC.COLLECTIVE R15, `(.L_x_12985) ;  /* 0x000000000f087348 */ /* 0x000fea0003c00000 */
[----:B------:R0:W1:Y:S02]  /*1b70*/  SHFL.BFLY P6, R14, R13, R12, R11 ;  /* 0x0c00000c0d0e7389 */ /* 0x00006400000c000b */
[----:B01----:R-:W-:Y:S05]  /*1b80*/  ENDCOLLECTIVE ;  /* 0x000000000000791b */ /* 0x003fea0003800000 */
.L_x_12985:
[----:B------:R-:W-:Y:S02]  /*1b90*/  HFMA2 R12, -RZ, RZ, 0, 2.384185791015625e-07 ;  /* 0x00000004ff0c7431 */ /* 0x000fe400000001ff */
[----:B------:R-:W-:-:S04]  /*1ba0*/  FADD R7, R6, R14 ;  /* 0x0000000e06077221 */ /* 0x000fc80000000000 */
[----:B------:R-:W-:-:S07]  /*1bb0*/  IMAD.MOV.U32 R13, RZ, RZ, R7 ;  /* 0x000000ffff0d7224 */ /* 0x000fce00078e0007 */
[----:B------:R-:W-:Y:S05]  /*1bc0*/  WARPSYNC.COLLECTIVE R15, `(.L_x_12986) ;  /* 0x000000000f087348 */ /* 0x000fea0003c00000 */
[----:B------:R0:W1:Y:S02]  /*1bd0*/  SHFL.BFLY P6, R14, R13, R12, R11 ;  /* 0x0c00000c0d0e7389 */ /* 0x00006400000c000b */
[----:B01----:R-:W-:Y:S05]  /*1be0*/  ENDCOLLECTIVE ;  /* 0x000000000000791b */ /* 0x003fea0003800000 */
.L_x_12986:
[----:B------:R-:W-:Y:S01]  /*1bf0*/  MOV R12, 0x2 ;  /* 0x00000002000c7802 */ /* 0x000fe20000000f00 */
[----:B------:R-:W-:-:S04]  /*1c00*/  FADD R8, R7, R14 ;  /* 0x0000000e07087221 */ /* 0x000fc80000000000 */
[----:B------:R-:W-:-:S07]  /*1c10*/  IMAD.MOV.U32 R13, RZ, RZ, R8 ;  /* 0x000000ffff0d7224 */ /* 0x000fce00078e0008 */
[----:B------:R-:W-:Y:S05]  /*1c20*/  WARPSYNC.COLLECTIVE R15, `(.L_x_12987) ;  /* 0x000000000f087348 */ /* 0x000fea0003c00000 */
[----:B------:R0:W1:Y:S02]  /*1c30*/  SHFL.BFLY P6, R14, R13, R12, R11 ;  /* 0x0c00000c0d0e7389 */ /* 0x00006400000c000b */
[----:B01----:R-:W-:Y:S05]  /*1c40*/  ENDCOLLECTIVE ;  /* 0x000000000000791b */ /* 0x003fea0003800000 */
.L_x_12987:
[----:B------:R-:W-:Y:S02]  /*1c50*/  HFMA2 R12, -RZ, RZ, 0, 5.9604644775390625e-08 ;  /* 0x00000001ff0c7431 */ /* 0x000fe400000001ff */
[----:B------:R-:W-:-:S04]  /*1c60*/  FADD R18, R8, R14 ;  /* 0x0000000e08127221 */ /* 0x000fc80000000000 */
[----:B------:R-:W-:-:S07]  /*1c70*/  IMAD.MOV.U32 R13, RZ, RZ, R18 ;  /* 0x000000ffff0d7224 */ /* 0x000fce00078e0012 */
[----:B------:R-:W-:Y:S05]  /*1c80*/  WARPSYNC.COLLECTIVE R15, `(.L_x_12988) ;  /* 0x000000000f087348 */ /* 0x000fea0003c00000 */
[----:B------:R0:W1:Y:S02]  /*1c90*/  SHFL.BFLY P6, R14, R13, R12, R11 ;  /* 0x0c00000c0d0e7389 */ /* 0x00006400000c000b */
[----:B01----:R-:W-:Y:S05]  /*1ca0*/  ENDCOLLECTIVE ;  /* 0x000000000000791b */ /* 0x003fea0003800000 */
.L_x_12988:
[----:B------:R-:W-:Y:S05]  /*1cb0*/  BRA `(.L_x_12989) ;  /* 0xfffffff000107947 */ /* 0x000fea000383ffff */
.L_x_12963:
[----:B------:R-:W-:Y:S01]  /*1cc0*/  BSSY B0, `(.L_x_12990) ;  /* 0x0000007000007945 */ /* 0x000fe20003800000 */
[----:B------:R-:W-:Y:S01]  /*1cd0*/  IMAD.MOV.U32 R12, RZ, RZ, 0x10 ;  /* 0x00000010ff0c7424 */ /* 0x000fe200078e00ff */
[----:B------:R-:W-:Y:S01]  /*1ce0*/  MOV R11, 0x1f ;  /* 0x0000001f000b7802 */ /* 0x000fe20000000f00 */
[----:B------:R-:W-:-:S07]  /*1cf0*/  IMAD.MOV.U32 R15, RZ, RZ, -0x1 ;  /* 0xffffffffff0f7424 */ /* 0x000fce00078e00ff */
[----:B01----:R-:W-:Y:S05]  /*1d00*/  WARPSYNC.COLLECTIVE R15, `(.L_x_12991) ;  /* 0x000000000f087348 */ /* 0x003fea0003c00000 */
[----:B------:R2:W3:Y:S02]  /*1d10*/  SHFL.BFLY P6, R14, R13, R12, R11 ;  /* 0x0c00000c0d0e7389 */ /* 0x0004e400000c000b */
[----:B0123--:R-:W-:Y:S05]  /*1d20*/  ENDCOLLECTIVE ;  /* 0x000000000000791b */ /* 0x00ffea0003800000 */
.L_x_12991:
[----:B------:R-:W-:Y:S05]  /*1d30*/  BSYNC B0 ;  /* 0x0000000000007941 */ /* 0x000fea0003800000 */
.L_x_12990:
        /* <DEDUP_REMOVED lines=8> */
.L_x_12992:
[----:B------:R-:W-:Y:S01]  /*1dc0*/  HFMA2 R12, -RZ, RZ, 0, 2.384185791015625e-07 ;  /* 0x00000004ff0c7431 */ /* 0x000fe200000001ff */
[----:B------:R-:W-:-:S05]  /*1dd0*/  FMNMX R0, R13, R14, !PT ;  /* 0x0000000e0d007209 */ /* 0x000fca0007800000 */
[----:B------:R-:W-:-:S07]  /*1de0*/  IMAD.MOV.U32 R13, RZ, RZ, R0 ;  /* 0x000000ffff0d7224 */ /* 0x000fce00078e0000 */
[----:B------:R-:W-:Y:S05]  /*1df0*/  WARPSYNC.COLLECTIVE R15, `(.L_x_12993) ;  /* 0x000000000f087348 */ /* 0x000fea0003c00000 */
[----:B------:R0:W1:Y:S02]  /*1e00*/  SHFL.BFLY P6, R14, R13, R12, R11 ;  /* 0x0c00000c0d0e7389 */ /* 0x00006400000c000b */
[----:B01----:R-:W-:Y:S05]  /*1e10*/  ENDCOLLECTIVE ;  /* 0x000000000000791b */ /* 0x003fea0003800000 */
.L_x_12993:
[----:B------:R-:W-:Y:S02]  /*1e20*/  MOV R12, 0x2 ;  /* 0x00000002000c7802 */ /* 0x000fe40000000f00 */
[----:B------:R-:W-:Y:S01]  /*1e30*/  FMNMX R6, R0, R14, !PT ;  /* 0x0000000e00067209 */ /* 0x000fe20007800000 */
[----:B------:R-:W-:-:S04]  /*1e40*/  IMAD.MOV.U32 R0, RZ, RZ, 0x3bbb989d ;  /* 0x3bbb989dff007424 */ /* 0x000fc800078e00ff */
[----:B------:R-:W-:-:S07]  /*1e50*/  IMAD.MOV.U32 R13, RZ, RZ, R6 ;  /* 0x000000ffff0d7224 */ /* 0x000fce00078e0006 */
[----:B------:R-:W-:Y:S05]  /*1e60*/  WARPSYNC.COLLECTIVE R15, `(.L_x_12994) ;  /* 0x000000000f087348 */ /* 0x000fea0003c00000 */
[----:B------:R0:W1:Y:S02]  /*1e70*/  SHFL.BFLY P6, R14, R13, R12, R11 ;  /* 0x0c00000c0d0e7389 */ /* 0x00006400000c000b */
[----:B01----:R-:W-:Y:S05]  /*1e80*/  ENDCOLLECTIVE ;  /* 0x000000000000791b */ /* 0x003fea0003800000 */
.L_x_12994:
[----:B------:R-:W-:Y:S01]  /*1e90*/  HFMA2 R12, -RZ, RZ, 0, 5.9604644775390625e-08 ;  /* 0x00000001ff0c7431 */ /* 0x000fe200000001ff */
[----:B------:R-:W-:-:S05]  /*1ea0*/  FMNMX R7, R6, R14, !PT ;  /* 0x0000000e06077209 */ /* 0x000fca0007800000 */
[----:B------:R-:W-:-:S07]  /*1eb0*/  IMAD.MOV.U32 R13, RZ, RZ, R7 ;  /* 0x000000ffff0d7224 */ /* 0x000fce00078e0007 */
[----:B------:R-:W-:Y:S05]  /*1ec0*/  WARPSYNC.COLLECTIVE R15, `(.L_x_12995) ;  /* 0x000000000f087348 */ /* 0x000fea0003c00000 */
[----:B------:R0:W1:Y:S02]  /*1ed0*/  SHFL.BFLY P6, R14, R13, R12, R11 ;  /* 0x0c00000c0d0e7389 */ /* 0x00006400000c000b */
[----:B01----:R-:W-:Y:S05]  /*1ee0*/  ENDCOLLECTIVE ;  /* 0x000000000000791b */ /* 0x003fea0003800000 */
.L_x_12995:
        /* <DEDUP_REMOVED lines=15> */
.L_x_12996:
[----:B------:R-:W-:Y:S01]  /*1fe0*/  MOV R12, 0x8 ;  /* 0x00000008000c7802 */ /* 0x000fe20000000f00 */
[----:B------:R-:W-:-:S04]  /*1ff0*/  FADD R6, R13, R14 ;  /* 0x0000000e0d067221 */ /* 0x000fc80000000000 */
[----:B------:R-:W-:-:S07]  /*2000*/  IMAD.MOV.U32 R13, RZ, RZ, R6 ;  /* 0x000000ffff0d7224 */ /* 0x000fce00078e0006 */
[----:B------:R-:W-:Y:S05]  /*2010*/  WARPSYNC.COLLECTIVE R15, `(.L_x_12997) ;  /* 0x000000000f087348 */ /* 0x000fea0003c00000 */
[----:B------:R0:W1:Y:S02]  /*2020*/  SHFL.BFLY P6, R14, R13, R12, R11 ;  /* 0x0c00000c0d0e7389 */ /* 0x00006400000c000b */
[----:B01----:R-:W-:Y:S05]  /*2030*/  ENDCOLLECTIVE ;  /* 0x000000000000791b */ /* 0x003fea0003800000 */
.L_x_12997:
[----:B------:R-:W-:Y:S02]  /*2040*/  HFMA2 R12, -RZ, RZ, 0, 2.384185791015625e-07 ;  /* 0x00000004ff0c7431 */ /* 0x000fe400000001ff */
[----:B------:R-:W-:-:S04]  /*2050*/  FADD R7, R6, R14 ;  /* 0x0000000e06077221 */ /* 0x000fc80000000000 */
[----:B------:R-:W-:-:S07]  /*2060*/  IMAD.MOV.U32 R13, RZ, RZ, R7 ;  /* 0x000000ffff0d7224 */ /* 0x000fce00078e0007 */
[----:B------:R-:W-:Y:S05]  /*2070*/  WARPSYNC.COLLECTIVE R15, `(.L_x_12998) ;  /* 0x000000000f087348 */ /* 0x000fea0003c00000 */
[----:B------:R0:W1:Y:S02]  /*2080*/  SHFL.BFLY P6, R14, R13, R12, R11 ;  /* 0x0c00000c0d0e7389 */ /* 0x00006400000c000b */
[----:B01----:R-:W-:Y:S05]  /*2090*/  ENDCOLLECTIVE ;  /* 0x000000000000791b */ /* 0x003fea0003800000 */
.L_x_12998:
[----:B------:R-:W-:Y:S01]  /*20a0*/  MOV R12, 0x2 ;  /* 0x00000002000c7802 */ /* 0x000fe20000000f00 */
[----:B------:R-:W-:-:S04]  /*20b0*/  FADD R8, R7, R14 ;  /* 0x0000000e07087221 */ /* 0x000fc80000000000 */
[----:B------:R-:W-:-:S07]  /*20c0*/  IMAD.MOV.U32 R13, RZ, RZ, R8 ;  /* 0x000000ffff0d7224 */ /* 0x000fce00078e0008 */
[----:B------:R-:W-:Y:S05]  /*20d0*/  WARPSYNC.COLLECTIVE R15, `(.L_x_12999) ;  /* 0x000000000f087348 */ /* 0x000fea0003c00000 */
[----:B------:R0:W1:Y:S02]  /*20e0*/  SHFL.BFLY P6, R14, R13, R12, R11 ;  /* 0x0c00000c0d0e7389 */ /* 0x00006400000c000b */
[----:B01----:R-:W-:Y:S05]  /*20f0*/  ENDCOLLECTIVE ;  /* 0x000000000000791b */ /* 0x003fea0003800000 */
.L_x_12999:
[----:B------:R-:W-:Y:S02]  /*2100*/  HFMA2 R12, -RZ, RZ, 0, 5.9604644775390625e-08 ;  /* 0x00000001ff0c7431 */ /* 0x000fe400000001ff */
[----:B------:R-:W-:-:S04]  /*2110*/  FADD R17, R8, R14 ;  /* 0x0000000e08117221 */ /* 0x000fc80000000000 */
[----:B------:R-:W-:-:S07]  /*2120*/  IMAD.MOV.U32 R13, RZ, RZ, R17 ;  /* 0x000000ffff0d7224 */ /* 0x000fce00078e0011 */
[----:B------:R-:W-:Y:S05]  /*2130*/  WARPSYNC.COLLECTIVE R15, `(.L_x_13000) ;  /* 0x000000000f087348 */ /* 0x000fea0003c00000 */
[----:B------:R0:W1:Y:S02]  /*2140*/  SHFL.BFLY P6, R14, R13, R12, R11 ;  /* 0x0c00000c0d0e7389 */ /* 0x00006400000c000b */
[----:B01----:R-:W-:Y:S05]  /*2150*/  ENDCOLLECTIVE ;  /* 0x000000000000791b */ /* 0x003fea0003800000 */
.L_x_13000:
[----:B------:R-:W-:Y:S05]  /*2160*/  BRA `(.L_x_13001) ;  /* 0xfffffff000087947 */ /* 0x000fea000383ffff */
        .weak           $__internal_244_$__cuda_sm20_div_u64
        .type           $__internal_244_$__cuda_sm20_div_u64,@function
        .size           $__internal_244_$__cuda_sm20_div_u64,($__internal_245_$__cuda_sm3x_div_rn_noftz_f32_slowpath - $__internal_244_$__cuda_sm20_div_u64)
$__internal_244_$__cuda_sm20_div_u64:
        /* <DEDUP_REMOVED lines=67> */
[----:B------:R-:W-:Y:S06]  /*25a0*/  RET.REL.NODEC R4 `(_Z15SoftmaxWarpImplI10DirectLoadI6__halffE11DirectStoreIfS1_EfLi1ELi1ELi32ELi1ELb0EL9Algorithm0EEvT_T0_ll) ;  /* 0xffffffd804947950 */ /* 0x000fec0003c3ffff */
        .weak           $__internal_245_$__cuda_sm3x_div_rn_noftz_f32_slowpath
        .type           $__internal_245_$__cuda_sm3x_div_rn_noftz_f32_slowpath,@function
        .size           $__internal_245_$__cuda_sm3x_div_rn_noftz_f32_slowpath,(.L_x_25697 - $__internal_245_$__cuda_sm3x_div_rn_noftz_f32_slowpath)
$__internal_245_$__cuda_sm3x_div_rn_noftz_f32_slowpath:
        /* <DEDUP_REMOVED lines=34> */
.L_x_13003:
        /* <DEDUP_REMOVED lines=51> */
.L_x_13010:
[----:B------:R-:W-:-:S04]  /*2b00*/  LOP3.LUT R0, R0, 0x80000000, RZ, 0xc0, !PT ;  /* 0x8000000000007812 */ /* 0x000fc800078ec0ff */
[----:B------:R-:W-:Y:S01]  /*2b10*/  LOP3.LUT R0, R0, 0x7f800000, RZ, 0xfc, !PT ;  /* 0x7f80000000007812 */ /* 0x000fe200078efcff */
[----:B------:R-:W-:Y:S06]  /*2b20*/  BRA `(.L_x_13011) ;  /* 0x0000000000047947 */ /* 0x000fec0003800000 */
.L_x_13009:
[----:B------:R-:W-:-:S07]  /*2b30*/  LEA R0, R11, R0, 0x17 ;  /* 0x000000000b007211 */ /* 0x000fce00078eb8ff */
.L_x_13011:
[----:B------:R-:W-:Y:S05]  /*2b40*/  BSYNC.RECONVERGENT B3 ;  /* 0x0000000000037941 */ /* 0x000fea0003800200 */
.L_x_13008:
[----:B------:R-:W-:Y:S05]  /*2b50*/  BRA `(.L_x_13012) ;  /* 0x0000000000207947 */ /* 0x000fea0003800000 */
.L_x_13007:
[----:B------:R-:W-:-:S04]  /*2b60*/  LOP3.LUT R0, R7, 0x80000000, R0, 0x48, !PT ;  /* 0x8000000007007812 */ /* 0x000fc800078e4800 */
[----:B------:R-:W-:Y:S01]  /*2b70*/  LOP3.LUT R0, R0, 0x7f800000, RZ, 0xfc, !PT ;  /* 0x7f80000000007812 */ /* 0x000fe200078efcff */
[----:B------:R-:W-:Y:S06]  /*2b80*/  BRA `(.L_x_13012) ;  /* 0x0000000000147947 */ /* 0x000fec0003800000 */
.L_x_13006:
[----:B------:R-:W-:Y:S01]  /*2b90*/  LOP3.LUT R0, R7, 0x80000000, R0, 0x48, !PT ;  /* 0x8000000007007812 */ /* 0x000fe200078e4800 */
[----:B------:R-:W-:Y:S06]  /*2ba0*/  BRA `(.L_x_13012) ;  /* 0x00000000000c7947 */ /* 0x000fec0003800000 */
.L_x_13005:
[----:B------:R-:W0:Y:S01]  /*2bb0*/  MUFU.RSQ R0, -QNAN ;  /* 0xffc0000000007908 */ /* 0x000e220000001400 */
[----:B------:R-:W-:Y:S05]  /*2bc0*/  BRA `(.L_x_13012) ;  /* 0x0000000000047947 */ /* 0x000fea0003800000 */
.L_x_13004:
[----:B------:R-:W-:-:S07]  /*2bd0*/  FADD.FTZ R0, R0, R7 ;  /* 0x0000000700007221 */ /* 0x000fce0000010000 */
.L_x_13012:
[----:B------:R-:W-:Y:S05]  /*2be0*/  BSYNC.RECONVERGENT B2 ;  /* 0x0000000000027941 */ /* 0x000fea0003800200 */
.L_x_13002:
[----:B------:R-:W-:Y:S02]  /*2bf0*/  HFMA2 R7, -RZ, RZ, 0, 0 ;  /* 0x00000000ff077431 */ /* 0x000fe400000001ff */
[----:B0-----:R-:W-:Y:S02]  /*2c00*/  IMAD.MOV.U32 R8, RZ, RZ, R0 ;  /* 0x000000ffff087224 */ /* 0x001fe400078e0000 */
[----:B------:R-:W-:Y:S05]  /*2c10*/  RET.REL.NODEC R6 `(_Z15SoftmaxWarpImplI10DirectLoadI6__halffE11DirectStoreIfS1_EfLi1ELi1ELi32ELi1ELb0EL9Algorithm0EEvT_T0_ll) ;  /* 0xffffffd006f87950 */ /* 0x000fea0003c3ffff */
.L_x_13013:
        /* <DEDUP_REMOVED lines=14> */
.L_x_25697:


//--------------------- .text._Z15SoftmaxWarpImplI10DirectLoadI6__halffE11DirectStoreIfS1_EfLi1ELi1ELi32ELi2ELb1EL9Algorithm0EEvT_T0_ll --------------------------
	.section	.text._Z15SoftmaxWarpImplI10DirectLoadI6__halffE11DirectStoreIfS1_EfLi1ELi1ELi32ELi2ELb1EL9Algorithm0EEvT_T0_ll,"ax",@progbits
	.align	128
        .global         _Z15SoftmaxWarpImplI10DirectLoadI6__halffE11DirectStoreIfS1_EfLi1ELi1ELi32ELi2ELb1EL9Algorithm0EEvT_T0_ll
        .type           _Z15SoftmaxWarpImplI10DirectLoadI6__halffE11DirectStoreIfS1_EfLi1ELi1ELi32ELi2ELb1EL9Algorithm0EEvT_T0_ll,@function
        .size           _Z15SoftmaxWarpImplI10DirectLoadI6__halffE11DirectStoreIfS1_EfLi1ELi1ELi32ELi2ELb1EL9Algorithm0EEvT_T0_ll,(.L_x_25698 - _Z15SoftmaxWarpImplI10DirectLoadI6__halffE11DirectStoreIfS1_EfLi1ELi1ELi32ELi2ELb1EL9Algorithm0EEvT_T0_ll)
        .other          _Z15SoftmaxWarpImplI10DirectLoadI6__halffE11DirectStoreIfS1_EfLi1ELi1ELi32ELi2ELb1EL9Algorithm0EEvT_T0_ll,@"STO_CUDA_ENTRY STV_DEFAULT"
_Z15SoftmaxWarpImplI10DirectLoadI6__halffE11DirectStoreIfS1_EfLi1ELi1ELi32ELi2ELb1EL9Algorithm0EEvT_T0_ll:
.text._Z15SoftmaxWarpImplI10DirectLoadI6__halffE11DirectStoreIfS1_EfLi1ELi1ELi32ELi2ELb1EL9Algorithm0EEvT_T0_ll:
        /* <DEDUP_REMOVED lines=24> */
.L_x_13014:
        /* <DEDUP_REMOVED lines=16> */
.L_x_13024:
        /* <DEDUP_REMOVED lines=32> */
[----:B------:R-:W-:Y:S02]  /*0480*/  IMAD.MOV.U32 R0, RZ, RZ, -0x800000 ;  /* 0xff800000ff007424 */ /* 0x000fe400078e00ff */
[----:B--2---:R-:W-:Y:S02]  /*0490*/  @!P0 HADD2.F32 R22, -RZ, R4.H0_H0 ;  /* 0x20000004ff168230 */ /* 0x004fe40000004100 */
[----:B----4-:R-:W-:-:S03]  /*04a0*/  @!P0 HADD2.F32 R20, -RZ, R2.H0_H0 ;  /* 0x20000002ff148230 */ /* 0x010fc60000004100 */
        /* <DEDUP_REMOVED lines=10> */
[----:B------:R-:W-:Y:S01]  /*0550*/  HFMA2 R13, -RZ, RZ, 3.7421875, 0 ;  /* 0x437c0000ff0d7431 */ /* 0x000fe200000001ff */
        /* <DEDUP_REMOVED lines=25> */
[----:B------:R-:W-:-:S03]  /*06f0*/  FFMA R22, R22, 1.925963033500011079e-08, R3 ;  /* 0x32a5706016167823 */ /* 0x000fc60000000003 */
[----:B------:R-:W-:Y:S01]  /*0700*/  FFMA R11, R11, 1.925963033500011079e-08, R2 ;  /* 0x32a570600b0b7823 */ /* 0x000fe20000000002 */
        /* <DEDUP_REMOVED lines=26> */
.L_x_13046:
        /* <DEDUP_REMOVED lines=10> */
[----:B------:R-:W-:Y:S02]  /*0950*/  MOV R3, R21 ;  /* 0x0000001500037202 */ /* 0x000fe40000000f00 */
[----:B------:R-:W-:-:S07]  /*0960*/  MOV R4, 0x980 ;  /* 0x0000098000047802 */ /* 0x000fce0000000f00 */
[----:B0--3--:R-:W-:Y:S05]  /*0970*/  CALL.REL.NOINC `($__internal_246_$__cuda_sm3x_div_rn_noftz_f32_slowpath) ;  /* 0x0000000c00487944 */ /* 0x009fea0003c00000 */
[----:B------:R-:W-:-:S07]  /*0980*/  IMAD.MOV.U32 R4, RZ, RZ, R12 ;  /* 0x000000ffff047224 */ /* 0x000fce00078e000c */
.L_x_13017:
[----:B------:R-:W-:Y:S05]  /*0990*/  BSYNC.RECONVERGENT B0 ;  /* 0x0000000000007941 */ /* 0x000fea0003800200 */
.L_x_13016:
        /* <DEDUP_REMOVED lines=16> */
[----:B------:R-:W-:Y:S01]  /*0aa0*/  F2FP.F16.F32.PACK_AB R4, RZ, R4 ;  /* 0x00000004ff04723e */ /* 0x000fe200000000ff */
[----:B------:R-:W-:-:S04]  /*0ab0*/  IMAD.WIDE.U32 R2, R19, UR38, R2 ;  /* 0x0000002613027c25 */ /* 0x000fc8000f8e0002 */
[----:B------:R-:W-:Y:S01]  /*0ac0*/  IMAD.IADD R3, R3, 0x1, R11 ;  /* 0x0000000103037824 */ /* 0x000fe200078e020b */
[----:B------:R-:W-:-:S04]  /*0ad0*/  LEA R10, P0, R2, UR36, 0x1 ;  /* 0x00000024020a7c11 */ /* 0x000fc8000f8008ff */
[----:B------:R-:W-:-:S05]  /*0ae0*/  LEA.HI.X R11, R2, UR37, R3, 0x1, P0 ;  /* 0x00000025020b7c11 */ /* 0x000fca00080f0c03 */
[----:B------:R1:W-:Y:S04]  /*0af0*/  STG.E.U16 desc[UR4][R10.64], R4 ;  /* 0x000000040a007986 */ /* 0x0003e8000c101504 */
.L_x_13019:
[----:B------:R-:W-:Y:S05]  /*0b00*/  BSYNC.RECONVERGENT B0 ;  /* 0x0000000000007941 */ /* 0x000fea0003800200 */
.L_x_13018:
[----:B------:R-:W-:Y:S01]  /*0b10*/  BSSY.RECONVERGENT B0, `(.L_x_13020) ;  /* 0x0000007000007945 */ /* 0x000fe20003800200 */
[----:B------:R-:W-:-:S03]  /*0b20*/  FFMA R12, R13, R14, R12 ;  /* 0x0000000e0d0c7223 */ /* 0x000fc6000000000c */
[----:B------:R-:W-:Y:S05]  /*0b30*/  @!P2 BRA `(.L_x_13021) ;  /* 0x000000000010a947 */ /* 0x000fea0003800000 */
[----:B------:R-:W-:Y:S01]  /*0b40*/  IMAD.MOV.U32 R2, RZ, RZ, R0 ;  /* 0x000000ffff027224 */ /* 0x000fe200078e0000 */
[----:B------:R-:W-:Y:S02]  /*0b50*/  MOV R3, R5 ;  /* 0x0000000500037202 */ /* 0x000fe40000000f00 */
[----:B-1----:R-:W-:-:S07]  /*0b60*/  MOV R4, 0xb80 ;  /* 0x00000b8000047802 */ /* 0x002fce0000000f00 */
[----:B0--3--:R-:W-:Y:S05]  /*0b70*/  CALL.REL.NOINC `($__internal_246_$__cuda_sm3x_div_rn_noftz_f32_slowpath) ;  /* 0x0000000800c87944 */ /* 0x009fea0003c00000 */
.L_x_13021:
[----:B------:R-:W-:Y:S05]  /*0b80*/  BSYNC.RECONVERGENT B0 ;  /* 0x0000000000007941 */ /* 0x000fea0003800200 */
.L_x_13020:
[----:B------:R-:W-:Y:S04]  /*0b90*/  BSSY.RECONVERGENT B0, `(.L_x_13022) ;  /* 0x000000d000007945 */ /* 0x000fe80003800200 */
[----:B------:R-:W-:Y:S05]  /*0ba0*/  @P1 BRA `(.L_x_13023) ;  /* 0x00000000002c1947 */ /* 0x000fea0003800000 */
[----:B------:R-:W-:Y:S01]  /*0bb0*/  IMAD R0, R17, UR38, RZ ;  /* 0x0000002611007c24 */ /* 0x000fe2000f8e02ff */
[----:B------:R-:W-:Y:S01]  /*0bc0*/  R2UR UR4, R8 ;  /* 0x00000000080472ca */ /* 0x000fe200000e0000 */
[----:B---3--:R-:W-:Y:S01]  /*0bd0*/  IMAD.WIDE.U32 R2, R19, UR38, R6 ;  /* 0x0000002613027c25 */ /* 0x008fe2000f8e0006 */
[----:B------:R-:W-:Y:S02]  /*0be0*/  R2UR UR5, R9 ;  /* 0x00000000090572ca */ /* 0x000fe400000e0000 */
[----:B------:R-:W-:Y:S01]  /*0bf0*/  F2FP.F16.F32.PACK_AB R12, RZ, R12 ;  /* 0x0000000cff0c723e */ /* 0x000fe200000000ff */
[----:B------:R-:W-:Y:S01]  /*0c00*/  IMAD R5, R19, UR39, R0 ;  /* 0x0000002713057c24 */ /* 0x000fe2000f8e0200 */
[----:B------:R-:W-:-:S05]  /*0c10*/  IADD3 R0, P0, PT, R18, R2, RZ ;  /* 0x0000000212007210 */ /* 0x000fca0007f1e0ff */
[----:B------:R-:W-:Y:S01]  /*0c20*/  IMAD.X R3, R5, 0x1, R3, P0 ;  /* 0x0000000105037824 */ /* 0x000fe200000e0603 */
[----:B------:R-:W-:-:S04]  /*0c30*/  LEA R2, P0, R0, UR36, 0x1 ;  /* 0x0000002400027c11 */ /* 0x000fc8000f8008ff */
[----:B------:R-:W-:-:S05]  /*0c40*/  LEA.HI.X R3, R0, UR37, R3, 0x1, P0 ;  /* 0x0000002500037c11 */ /* 0x000fca00080f0c03 */
[----:B------:R2:W-:Y:S04]  /*0c50*/  STG.E.U16 desc[UR4][R2.64], R12 ;  /* 0x0000000c02007986 */ /* 0x0005e8000c101504 */
.L_x_13023:
[----:B------:R-:W-:Y:S05]  /*0c60*/  BSYNC.RECONVERGENT B0 ;  /* 0x0000000000007941 */ /* 0x000fea0003800200 */
.L_x_13022:
[----:B------:R-:W-:-:S04]  /*0c70*/  IADD3 R19, P0, PT, R16, R19, RZ ;  /* 0x0000001310137210 */ /* 0x000fc80007f1e0ff */
[----:B------:R-:W-:Y:S02]  /*0c80*/  LEA.HI.X.SX32 R17, R16, R17, 0x1, P0 ;  /* 0x0000001110117211 */ /* 0x000fe400000f0eff */
[----:B------:R-:W-:-:S04]  /*0c90*/  ISETP.GE.U32.AND P0, PT, R19, UR42, PT ;  /* 0x0000002a13007c0c */ /* 0x000fc8000bf06070 */
[----:B------:R-:W-:-:S13]  /*0ca0*/  ISETP.GE.AND.EX P0, PT, R17, UR43, PT, P0 ;  /* 0x0000002b11007c0c */ /* 0x000fda000bf06300 */
[----:B------:R-:W-:Y:S05]  /*0cb0*/  @!P0 BRA `(.L_x_13024) ;  /* 0xfffffff400708947 */ /* 0x000fea000383ffff */
[----:B------:R-:W-:Y:S05]  /*0cc0*/  EXIT ;  /* 0x000000000000794d */ /* 0x000fea0003800000 */
.L_x_13015:
[----:B------:R-:W-:Y:S01]  /*0cd0*/  HFMA2 R12, -RZ, RZ, 0, 9.5367431640625e-07 ;  /* 0x00000010ff0c7431 */ /* 0x000fe200000001ff */
[----:B------:R-:W-:Y:S01]  /*0ce0*/  BSSY B0, `(.L_x_13025) ;  /* 0x0000006000007945 */ /* 0x000fe20003800000 */
[----:B------:R-:W-:Y:S01]  /*0cf0*/  IMAD.MOV.U32 R11, RZ, RZ, 0x1f ;  /* 0x0000001fff0b7424 */ /* 0x000fe200078e00ff */
[----:B------:R-:W-:-:S07]  /*0d00*/  MOV R15, 0xffffffff ;  /* 0xffffffff000f7802 */ /* 0x000fce0000000f00 */
[----:B0--3--:R-:W-:Y:S05]  /*0d10*/  WARPSYNC.COLLECTIVE R15, `(.L_x_13026) ;  /* 0x000000000f087348 */ /* 0x009fea0003c00000 */
[----:B------:R1:W2:Y:S02]  /*0d20*/  SHFL.BFLY P6, R14, R13, R12, R11 ;  /* 0x0c00000c0d0e7389 */ /* 0x0002a400000c000b */
[----:B0123--:R-:W-:Y:S05]  /*0d30*/  ENDCOLLECTIVE ;  /* 0x000000000000791b */ /* 0x00ffea0003800000 */
.L_x_13026:
[----:B------:R-:W-:Y:S05]  /*0d40*/  BSYNC B0 ;  /* 0x0000000000007941 */ /* 0x000fea0003800000 */
.L_x_13025:
[----:B------:R-:W-:Y:S01]  /*0d50*/  HFMA2 R11, -RZ, RZ, 0, 1.847743988037109375e-06 ;  /* 0x0000001fff0b7431 */ /* 0x000fe200000001ff */
[----:B------:R-:W-:Y:S01]  /*0d60*/  FMNMX R13, R14, R13, !PT ;  /* 0x0000000d0e0d7209 */ /* 0x000fe20007800000 */
[----:B------:R-:W-:Y:S02]  /*0d70*/  IMAD.MOV.U32 R12, RZ, RZ, 0x8 ;  /* 0x00000008ff0c7424 */ /* 0x000fe400078e00ff */
[----:B------:R-:W-:-:S07]  /*0d80*/  IMAD.MOV.U32 R15, RZ, RZ, -0x1 ;  /* 0xffffffffff0f7424 */ /* 0x000fce00078e00ff */
[----:B------:R-:W-:Y:S05]  /*0d90*/  WARPSYNC.COLLECTIVE R15, `(.L_x_13027) ;  /* 0x000000000f087348 */ /* 0x000fea0003c00000 */
[----:B------:R0:W1:Y:S02]  /*0da0*/  SHFL.BFLY P6, R14, R13, R12, R11 ;  /* 0x0c00000c0d0e7389 */ /* 0x00006400000c000b */
[----:B01----:R-:W-:Y:S05]  /*0db0*/  ENDCOLLECTIVE ;  /* 0x000000000000791b */ /* 0x003fea0003800000 */
.L_x_13027:
[----:B------:R-:W-:Y:S01]  /*0dc0*/  IMAD.MOV.U32 R12, RZ, RZ, 0x4 ;  /* 0x00000004ff0c7424 */ /* 0x000fe200078e00ff */
[----:B------:R-:W-:-:S04]  /*0dd0*/  FMNMX R2, R13, R14, !PT ;  /* 0x0000000e0d027209 */ /* 0x000fc80007800000 */
[----:B------:R-:W-:-:S07]  /*0de0*/  MOV R13, R2 ;  /* 0x00000002000d7202 */ /* 0x000fce0000000f00 */
[----:B------:R-:W-:Y:S05]  /*0df0*/  WARPSYNC.COLLECTIVE R15, `(.L_x_13028) ;  /* 0x000000000f087348 */ /* 0x000fea0003c00000 */
[----:B------:R0:W1:Y:S02]  /*0e00*/  SHFL.BFLY P6, R14, R13, R12, R11 ;  /* 0x0c00000c0d0e7389 */ /* 0x00006400000c000b */
[----:B01----:R-:W-:Y:S05]  /*0e10*/  ENDCOLLECTIVE ;  /* 0x000000000000791b */ /* 0x003fea0003800000 */
.L_x_13028:
[----:B------:R-:W-:Y:S01]  /*0e20*/  IMAD.MOV.U32 R12, RZ, RZ, 0x2 ;  /* 0x00000002ff0c7424 */ /* 0x000fe200078e00ff */
[----:B------:R-:W-:-:S04]  /*0e30*/  FMNMX R3, R2, R14, !PT ;  /* 0x0000000e02037209 */ /* 0x000fc80007800000 */
[----:B------:R-:W-:-:S07]  /*0e40*/  MOV R13, R3 ;  /* 0x00000003000d7202 */ /* 0x000fce0000000f00 */
[----:B------:R-:W-:Y:S05]  /*0e50*/  WARPSYNC.COLLECTIVE R15, `(.L_x_13029) ;  /* 0x000000000f087348 */ /* 0x000fea0003c00000 */
[----:B------:R0:W1:Y:S02]  /*0e60*/  SHFL.BFLY P6, R14, R13, R12, R11 ;  /* 0x0c00000c0d0e7389 */ /* 0x00006400000c000b */
[----:B01----:R-:W-:Y:S05]  /*0e70*/  ENDCOLLECTIVE ;  /* 0x000000000000791b */ /* 0x003fea0003800000 */
.L_x_13029:
[----:B------:R-:W-:Y:S01]  /*0e80*/  IMAD.MOV.U32 R12, RZ, RZ, 0x1 ;  /* 0x00000001ff0c7424 */ /* 0x000fe200078e00ff */
[----:B------:R-:W-:-:S04]  /*0e90*/  FMNMX R21, R3, R14, !PT ;  /* 0x0000000e03157209 */ /* 0x000fc80007800000 */
[----:B------:R-:W-:-:S07]  /*0ea0*/  MOV R13, R21 ;  /* 0x00000015000d7202 */ /* 0x000fce0000000f00 */
[----:B------:R-:W-:Y:S05]  /*0eb0*/  WARPSYNC.COLLECTIVE R15, `(.L_x_13030) ;  /* 0x000000000f087348 */ /* 0x000fea0003c00000 */
[----:B------:R0:W1:Y:S02]  /*0ec0*/  SHFL.BFLY P6, R14, R13, R12, R11 ;  /* 0x0c00000c0d0e7389 */ /* 0x00006400000c000b */
[----:B01----:R-:W-:Y:S05]  /*0ed0*/  ENDCOLLECTIVE ;  /* 0x000000000000791b */ /* 0x003fea0003800000 */
.L_x_13030:
[----:B------:R-:W-:Y:S02]  /*0ee0*/  HFMA2 R12, -RZ, RZ, 0, 9.5367431640625e-07 ;  /* 0x00000010ff0c7431 */ /* 0x000fe400000001ff */
[----:B------:R-:W-:Y:S01]  /*0ef0*/  IMAD.MOV.U32 R13, RZ, RZ, R0 ;  /* 0x000000ffff0d7224 */ /* 0x000fe200078e0000 */
[----:B------:R-:W-:-:S07]  /*0f00*/  MOV R24, R14 ;  /* 0x0000000e00187202 */ /* 0x000fce0000000f00 */
[----:B------:R-:W-:Y:S05]  /*0f10*/  WARPSYNC.COLLECTIVE R15, `(.L_x_13031) ;  /* 0x000000000f087348 */ /* 0x000fea0003c00000 */
[----:B------:R0:W1:Y:S02]  /*0f20*/  SHFL.BFLY P6, R14, R13, R12, R11 ;  /* 0x0c00000c0d0e7389 */ /* 0x00006400000c000b */
[----:B01----:R-:W-:Y:S05]  /*0f30*/  ENDCOLLECTIVE ;  /* 0x000000000000791b */ /* 0x003fea0003800000 */
.L_x_13031:
        /* <DEDUP_REMOVED lines=12> */
.L_x_13032:
        /* <DEDUP_REMOVED lines=13> */
.L_x_13033:
        /* <DEDUP_REMOVED lines=9> */
.L_x_13034:
[----:B------:R-:W-:Y:S01]  /*1160*/  IMAD.MOV.U32 R12, RZ, RZ, 0x1 ;  /* 0x00000001ff0c7424 */ /* 0x000fe200078e00ff */
[----:B------:R-:W-:-:S04]  /*1170*/  MOV R23, R14 ;  /* 0x0000000e00177202 */ /* 0x000fc80000000f00 */
[----:B------:R-:W-:-:S04]  /*1180*/  FMNMX R5, R4, R23, !PT ;  /* 0x0000001704057209 */ /* 0x000fc80007800000 */
[----:B------:R-:W-:-:S07]  /*1190*/  MOV R13, R5 ;  /* 0x00000005000d7202 */ /* 0x000fce0000000f00 */
[----:B------:R-:W-:Y:S05]  /*11a0*/  WARPSYNC.COLLECTIVE R15, `(.L_x_13035) ;  /* 0x000000000f087348 */ /* 0x000fea0003c00000 */
[----:B------:R0:W1:Y:S02]  /*11b0*/  SHFL.BFLY P6, R14, R13, R12, R11 ;  /* 0x0c00000c0d0e7389 */ /* 0x00006400000c000b */
[----:B01----:R-:W-:Y:S05]  /*11c0*/  ENDCOLLECTIVE ;  /* 0x000000000000791b */ /* 0x003fea0003800000 */
.L_x_13035:
[----:B------:R-:W-:Y:S02]  /*11d0*/  HFMA2 R12, -RZ, RZ, 0, 9.5367431640625e-07 ;  /* 0x00000010ff0c7431 */ /* 0x000fe400000001ff */
[----:B------:R-:W-:Y:S01]  /*11e0*/  IMAD.MOV.U32 R13, RZ, RZ, R21 ;  /* 0x000000ffff0d7224 */ /* 0x000fe200078e0015 */
[----:B------:R-:W-:-:S07]  /*11f0*/  MOV R10, R14 ;  /* 0x0000000e000a7202 */ /* 0x000fce0000000f00 */
[----:B------:R-:W-:Y:S05]  /*1200*/  WARPSYNC.COLLECTIVE R15, `(.L_x_13036) ;  /* 0x000000000f087348 */ /* 0x000fea0003c00000 */
[----:B------:R0:W1:Y:S02]  /*1210*/  SHFL.BFLY P6, R14, R13, R12, R11 ;  /* 0x0c00000c0d0e7389 */ /* 0x00006400000c000b */
[----:B01----:R-:W-:Y:S05]  /*1220*/  ENDCOLLECTIVE ;  /* 0x000000000000791b */ /* 0x003fea0003800000 */
.L_x_13036:
        /* <DEDUP_REMOVED lines=9> */
.L_x_13037:
        /* <DEDUP_REMOVED lines=10> */
.L_x_13038:
        /* <DEDUP_REMOVED lines=8> */
.L_x_13039:
        /* <DEDUP_REMOVED lines=8> */
.L_x_13040:
[----:B------:R-:W-:Y:S02]  /*1460*/  HFMA2 R12, -RZ, RZ, 0, 9.5367431640625e-07 ;  /* 0x00000010ff0c7431 */ /* 0x000fe400000001ff */
[----:B------:R-:W-:Y:S01]  /*1470*/  IMAD.MOV.U32 R13, RZ, RZ, R3 ;  /* 0x000000ffff0d7224 */ /* 0x000fe200078e0003 */
[----:B------:R-:W-:-:S07]  /*1480*/  MOV R21, R14 ;  /* 0x0000000e00157202 */ /* 0x000fce0000000f00 */
[----:B------:R-:W-:Y:S05]  /*1490*/  WARPSYNC.COLLECTIVE R15, `(.L_x_13041) ;  /* 0x000000000f087348 */ /* 0x000fea0003c00000 */
[----:B------:R0:W1:Y:S02]  /*14a0*/  SHFL.BFLY P6, R14, R13, R12, R11 ;  /* 0x0c00000c0d0e7389 */ /* 0x00006400000c000b */
[----:B01----:R-:W-:Y:S05]  /*14b0*/  ENDCOLLECTIVE ;  /* 0x000000000000791b */ /* 0x003fea0003800000 */
.L_x_13041:
        /* <DEDUP_REMOVED lines=8> */
.L_x_13042:
[----:B------:R-:W-:Y:S01]  /*1540*/  HFMA2 R12, -RZ, RZ, 0, 2.384185791015625e-07 ;  /* 0x00000004ff0c7431 */ /* 0x000fe200000001ff */
[----:B------:R-:W-:-:S05]  /*1550*/  MOV R5, R14 ;  /* 0x0000000e00057202 */ /* 0x000fca0000000f00 */
[----:B------:R-:W-:-:S04]  /*1560*/  FADD R23, R20, R5 ;  /* 0x0000000514177221 */ /* 0x000fc80000000000 */
[----:B------:R-:W-:-:S07]  /*1570*/  IMAD.MOV.U32 R13, RZ, RZ, R23 ;  /* 0x000000ffff0d7224 */ /* 0x000fce00078e0017 */
[----:B------:R-:W-:Y:S05]  /*1580*/  WARPSYNC.COLLECTIVE R15, `(.L_x_13043) ;  /* 0x000000000f087348 */ /* 0x000fea0003c00000 */
[----:B------:R0:W1:Y:S02]  /*1590*/  SHFL.BFLY P6, R14, R13, R12, R11 ;  /* 0x0c00000c0d0e7389 */ /* 0x00006400000c000b */
[----:B01----:R-:W-:Y:S05]  /*15a0*/  ENDCOLLECTIVE ;  /* 0x000000000000791b */ /* 0x003fea0003800000 */
.L_x_13043:
[----:B------:R-:W-:Y:S02]  /*15b0*/  IMAD.MOV.U32 R12, RZ, RZ, 0x2 ;  /* 0x00000002ff0c7424 */ /* 0x000fe400078e00ff */
[----:B------:R-:W-:-:S04]  /*15c0*/  IMAD.MOV.U32 R24, RZ, RZ, R14 ;  /* 0x000000ffff187224 */ /* 0x000fc800078e000e */
[----:B------:R-:W-:-:S05]  /*15d0*/  FADD R24, R23, R24 ;  /* 0x0000001817187221 */ /* 0x000fca0000000000 */
[----:B------:R-:W-:-:S07]  /*15e0*/  MOV R13, R24 ;  /* 0x00000018000d7202 */ /* 0x000fce0000000f00 */
[----:B------:R-:W-:Y:S05]  /*15f0*/  WARPSYNC.COLLECTIVE R15, `(.L_x_13044) ;  /* 0x000000000f087348 */ /* 0x000fea0003c00000 */
[----:B------:R0:W1:Y:S02]  /*1600*/  SHFL.BFLY P6, R14, R13, R12, R11 ;  /* 0x0c00000c0d0e7389 */ /* 0x00006400000c000b */
[----:B01----:R-:W-:Y:S05]  /*1610*/  ENDCOLLECTIVE ;  /* 0x000000000000791b */ /* 0x003fea0003800000 */
.L_x_13044:
[----:B------:R-:W-:Y:S01]  /*1620*/  HFMA2 R12, -RZ, RZ, 0, 5.9604644775390625e-08 ;  /* 0x00000001ff0c7431 */ /* 0x000fe200000001ff */
[----:B------:R-:W-:-:S05]  /*1630*/  MOV R3, R14 ;  /* 0x0000000e00037202 */ /* 0x000fca0000000f00 */
[----:B------:R-:W-:-:S04]  /*1640*/  FADD R3, R24, R3 ;  /* 0x0000000318037221 */ /* 0x000fc80000000000 */
[----:B------:R-:W-:-:S07]  /*1650*/  IMAD.MOV.U32 R13, RZ, RZ, R3 ;  /* 0x000000ffff0d7224 */ /* 0x000fce00078e0003 */
[----:B------:R-:W-:Y:S05]  /*1660*/  WARPSYNC.COLLECTIVE R15, `(.L_x_13045) ;  /* 0x000000000f087348 */ /* 0x000fea0003c00000 */
[----:B------:R0:W1:Y:S02]  /*1670*/  SHFL.BFLY P6, R14, R13, R12, R11 ;  /* 0x0c00000c0d0e7389 */ /* 0x00006400000c000b */
[----:B01----:R-:W-:Y:S05]  /*1680*/  ENDCOLLECTIVE ;  /* 0x000000000000791b */ /* 0x003fea0003800000 */
.L_x_13045:
[----:B------:R-:W-:Y:S05]  /*1690*/  BRA `(.L_x_13046) ;  /* 0xfffffff000847947 */ /* 0x000fea000383ffff */
        .weak           $__internal_246_$__cuda_sm3x_div_rn_noftz_f32_slowpath
        .type           $__internal_246_$__cuda_sm3x_div_rn_noftz_f32_slowpath,@function
        .size           $__internal_246_$__cuda_sm3x_div_rn_noftz_f32_slowpath,(.L_x_25698 - $__internal_246_$__cuda_sm3x_div_rn_noftz_f32_slowpath)
$__internal_246_$__cuda_sm3x_div_rn_noftz_f32_slowpath:
        /* <DEDUP_REMOVED lines=34> */
.L_x_13048:
        /* <DEDUP_REMOVED lines=51> */
.L_x_13055:
[----:B------:R-:W-:-:S04]  /*1bf0*/  LOP3.LUT R2, R2, 0x80000000, RZ, 0xc0, !PT ;  /* 0x8000000002027812 */ /* 0x000fc800078ec0ff */
[----:B------:R-:W-:Y:S01]  /*1c00*/  LOP3.LUT R2, R2, 0x7f800000, RZ, 0xfc, !PT ;  /* 0x7f80000002027812 */ /* 0x000fe200078efcff */
[----:B------:R-:W-:Y:S06]  /*1c10*/  BRA `(.L_x_13056) ;  /* 0x0000000000047947 */ /* 0x000fec0003800000 */
.L_x_13054:
[----:B------:R-:W-:-:S07]  /*1c20*/  IMAD R2, R13, 0x800000, R2 ;  /* 0x008000000d027824 */ /* 0x000fce00078e0202 */
.L_x_13056:
[----:B------:R-:W-:Y:S05]  /*1c30*/  BSYNC.RECONVERGENT B2 ;  /* 0x0000000000027941 */ /* 0x000fea0003800200 */
.L_x_13053:
[----:B------:R-:W-:Y:S05]  /*1c40*/  BRA `(.L_x_13057) ;  /* 0x0000000000207947 */ /* 0x000fea0003800000 */
.L_x_13052:
[----:B------:R-:W-:-:S04]  /*1c50*/  LOP3.LUT R2, R3, 0x80000000, R2, 0x48, !PT ;  /* 0x8000000003027812 */ /* 0x000fc800078e4802 */
[----:B------:R-:W-:Y:S01]  /*1c60*/  LOP3.LUT R2, R2, 0x7f800000, RZ, 0xfc, !PT ;  /* 0x7f80000002027812 */ /* 0x000fe200078efcff */
[----:B------:R-:W-:Y:S06]  /*1c70*/  BRA `(.L_x_13057) ;  /* 0x0000000000147947 */ /* 0x000fec0003800000 */
.L_x_13051:
[----:B------:R-:W-:Y:S01]  /*1c80*/  LOP3.LUT R2, R3, 0x80000000, R2, 0x48, !PT ;  /* 0x8000000003027812 */ /* 0x000fe200078e4802 */
[----:B------:R-:W-:Y:S06]  /*1c90*/  BRA `(.L_x_13057) ;  /* 0x00000000000c7947 */ /* 0x000fec0003800000 */
.L_x_13050:
[----:B------:R-:W0:Y:S01]  /*1ca0*/  MUFU.RSQ R2, -QNAN ;  /* 0xffc0000000027908 */ /* 0x000e220000001400 */
[----:B------:R-:W-:Y:S05]  /*1cb0*/  BRA `(.L_x_13057) ;  /* 0x0000000000047947 */ /* 0x000fea0003800000 */
.L_x_13049:
[----:B------:R-:W-:-:S07]  /*1cc0*/  FADD.FTZ R2, R2, R3 ;  /* 0x0000000302027221 */ /* 0x000fce0000010000 */
.L_x_13057:
[----:B------:R-:W-:Y:S05]  /*1cd0*/  BSYNC.RECONVERGENT B1 ;  /* 0x0000000000017941 */ /* 0x000fea0003800200 */
.L_x_13047:
[----:B------:R-:W-:Y:S01]  /*1ce0*/  HFMA2 R3, -RZ, RZ, 0, 0 ;  /* 0x00000000ff037431 */ /* 0x000fe200000001ff */
[----:B0-----:R-:W-:Y:S01]  /*1cf0*/  MOV R12, R2 ;  /* 0x00000002000c7202 */ /* 0x001fe20000000f00 */
[----:B------:R-:W-:-:S04]  /*1d00*/  IMAD.MOV.U32 R2, RZ, RZ, R4 ;  /* 0x000000ffff027224 */ /* 0x000fc800078e0004 */
[----:B------:R-:W-:Y:S05]  /*1d10*/  RET.REL.NODEC R2 `(_Z15SoftmaxWarpImplI10DirectLoadI6__halffE11DirectStoreIfS1_EfLi1ELi1ELi32ELi2ELb1EL9Algorithm0EEvT_T0_ll) ;  /* 0xffffffe002b87950 */ /* 0x000fea0003c3ffff */
.L_x_13058:
        /* <DEDUP_REMOVED lines=14> */
.L_x_25698:


//--------------------- .text._Z15SoftmaxWarpImplI10DirectLoadI6__halffE11DirectStoreIfS1_EfLi1ELi1ELi32ELi2ELb0EL9Algorithm0EEvT_T0_ll --------------------------
	.section	.text._Z15SoftmaxWarpImplI10DirectLoadI6__halffE11DirectStoreIfS1_EfLi1ELi1ELi32ELi2ELb0EL9Algorithm0EEvT_T0_ll,"ax",@progbits
	.align	128
        .global         _Z15SoftmaxWarpImplI10DirectLoadI6__halffE11DirectStoreIfS1_EfLi1ELi1ELi32ELi2ELb0EL9Algorithm0EEvT_T0_ll
        .type           _Z15SoftmaxWarpImplI10DirectLoadI6__halffE11DirectStoreIfS1_EfLi1ELi1ELi32ELi2ELb0EL9Algorithm0EEvT_T0_ll,@function
        .size           _Z15SoftmaxWarpImplI10DirectLoadI6__halffE11DirectStoreIfS1_EfLi1ELi1ELi32ELi2ELb0EL9Algorithm0EEvT_T0_ll,(.L_x_25699 - _Z15SoftmaxWarpImplI10DirectLoadI6__halffE11DirectStoreIfS1_EfLi1ELi1ELi32ELi2ELb0EL9Algorithm0EEvT_T0_ll)
        .other          _Z15SoftmaxWarpImplI10DirectLoadI6__halffE11DirectStoreIfS1_EfLi1ELi1ELi32ELi2ELb0EL9Algorithm0EEvT_T0_ll,@"STO_CUDA_ENTRY STV_DEFAULT"
_Z15SoftmaxWarpImplI10DirectLoadI6__halffE11DirectStoreIfS1_EfLi1ELi1ELi32ELi2ELb0EL9Algorithm0EEvT_T0_ll:
.text._Z15SoftmaxWarpImplI10DirectLoadI6__halffE11DirectStoreIfS1_EfLi1ELi1ELi32ELi2ELb0EL9Algorithm0EEvT_T0_ll:
        /* <DEDUP_REMOVED lines=23> */
.L_x_13059:
        /* <DEDUP_REMOVED lines=18> */
.L_x_13065:
        /* <DEDUP_REMOVED lines=16> */
[----:B--2---:R-:W-:Y:S02]  /*0390*/  HADD2.F32 R23, -RZ, R23.H0_H0 ;  /* 0x20000017ff177230 */ /* 0x004fe40000004100 */
[----:B---3--:R-:W-:-:S03]  /*03a0*/  HADD2.F32 R19, -RZ, R2.H0_H0 ;  /* 0x20000002ff137230 */ /* 0x008fc60000004100 */
[----:B------:R-:W-:Y:S02]  /*03b0*/  FMNMX R13, R23, -INF , !PT ;  /* 0xff800000170d7809 */ /* 0x000fe40007800000 */
[----:B------:R-:W-:Y:S01]  /*03c0*/  FMNMX R0, R19, -INF , !PT ;  /* 0xff80000013007809 */ /* 0x000fe20007800000 */
[----:B------:R-:W-:Y:S06]  /*03d0*/  BRA.DIV UR4, `(.L_x_13060) ;  /* 0x0000000604c47947 */ /* 0x000fec000b800000 */
[----:B------:R-:W1:Y:S01]  /*03e0*/  SHFL.BFLY PT, R14, R13, 0x10, 0x1f ;  /* 0x0e001f000d0e7f89 */ /* 0x000e6200000e0000 */
[----:B------:R-:W-:Y:S02]  /*03f0*/  HFMA2 R12, -RZ, RZ, 3.7421875, 0 ;  /* 0x437c0000ff0c7431 */ /* 0x000fe400000001ff */
        /* <DEDUP_REMOVED lines=59> */
.L_x_13087:
        /* <DEDUP_REMOVED lines=11> */
[----:B0-----:R-:W-:Y:S05]  /*0860*/  CALL.REL.NOINC `($__internal_247_$__cuda_sm3x_div_rn_noftz_f32_slowpath) ;  /* 0x0000000c000c7944 */ /* 0x001fea0003c00000 */
[----:B------:R-:W-:-:S07]  /*0870*/  MOV R11, R0 ;  /* 0x00000000000b7202 */ /* 0x000fce0000000f00 */
.L_x_13062:
[----:B------:R-:W-:Y:S05]  /*0880*/  BSYNC.RECONVERGENT B0 ;  /* 0x0000000000007941 */ /* 0x000fea0003800200 */
.L_x_13061:
[----:B------:R-:W-:Y:S01]  /*0890*/  IMAD.MOV.U32 R25, RZ, RZ, RZ ;  /* 0x000000ffff197224 */ /* 0x000fe200078e00ff */
[----:B------:R-:W1:Y:S01]  /*08a0*/  MUFU.RCP R14, R23 ;  /* 0x00000017000e7308 */ /* 0x000e620000001000 */
[----:B------:R-:W-:Y:S01]  /*08b0*/  IMAD R3, R21, UR38, RZ ;  /* 0x0000002615037c24 */ /* 0x000fe2000f8e02ff */
[----:B------:R-:W-:Y:S01]  /*08c0*/  F2FP.F16.F32.PACK_AB R0, RZ, R11 ;  /* 0x0000000bff00723e */ /* 0x000fe200000000ff */
[----:B------:R-:W-:Y:S01]  /*08d0*/  IMAD.WIDE.U32 R12, R20, UR38, R24 ;  /* 0x00000026140c7c25 */ /* 0x000fe2000f8e0018 */
[----:B------:R-:W-:Y:S01]  /*08e0*/  R2UR UR4, R6 ;  /* 0x00000000060472ca */ /* 0x000fe200000e0000 */
[----:B------:R-:W-:Y:S01]  /*08f0*/  BSSY.RECONVERGENT B0, `(.L_x_13063) ;  /* 0x0000013000007945 */ /* 0x000fe20003800200 */
[----:B------:R-:W-:Y:S01]  /*0900*/  R2UR UR5, R7 ;  /* 0x00000000070572ca */ /* 0x000fe200000e0000 */
[----:B------:R-:W-:Y:S01]  /*0910*/  IMAD R3, R20, UR39, R3 ;  /* 0x0000002714037c24 */ /* 0x000fe2000f8e0203 */
[----:B------:R-:W-:-:S03]  /*0920*/  LEA R10, P0, R12, UR36, 0x1 ;  /* 0x000000240c0a7c11 */ /* 0x000fc6000f8008ff */
[----:B------:R-:W-:Y:S01]  /*0930*/  IMAD.IADD R3, R13, 0x1, R3 ;  /* 0x000000010d037824 */ /* 0x000fe200078e0203 */
[----:B------:R-:W-:-:S04]  /*0940*/  PRMT R13, R0, 0x7610, R13 ;  /* 0x00007610000d7816 */ /* 0x000fc8000000000d */
[----:B------:R-:W-:Y:S01]  /*0950*/  LEA.HI.X R11, R12, UR37, R3, 0x1, P0 ;  /* 0x000000250c0b7c11 */ /* 0x000fe200080f0c03 */
[----:B-1----:R-:W-:-:S03]  /*0960*/  FFMA R3, -R23, R14, 1 ;  /* 0x3f80000017037423 */ /* 0x002fc6000000010e */
[----:B------:R-:W1:Y:S01]  /*0970*/  FCHK P0, R2, R23 ;  /* 0x0000001702007302 */ /* 0x000e620000000000 */
        /* <DEDUP_REMOVED lines=9> */
[----:B0-----:R-:W-:Y:S05]  /*0a10*/  CALL.REL.NOINC `($__internal_247_$__cuda_sm3x_div_rn_noftz_f32_slowpath) ;  /* 0x0000000800a07944 */ /* 0x001fea0003c00000 */
.L_x_13064:
[----:B------:R-:W-:Y:S05]  /*0a20*/  BSYNC.RECONVERGENT B0 ;  /* 0x0000000000007941 */ /* 0x000fea0003800200 */
.L_x_13063:
[----:B0-----:R-:W-:Y:S02]  /*0a30*/  LEA R2, P0, R4, R10, 0x1 ;  /* 0x0000000a04027211 */ /* 0x001fe400078008ff */
[----:B------:R-:W-:Y:S02]  /*0a40*/  R2UR UR4, R6 ;  /* 0x00000000060472ca */ /* 0x000fe400000e0000 */
[----:B------:R-:W-:Y:S02]  /*0a50*/  LEA.HI.X R3, R4, R11, R5, 0x1, P0 ;  /* 0x0000000b04037211 */ /* 0x000fe400000f0c05 */
[C---:B------:R-:W-:Y:S02]  /*0a60*/  IADD3 R20, P0, PT, R22.reuse, R20, RZ ;  /* 0x0000001416147210 */ /* 0x040fe40007f1e0ff */
[----:B------:R-:W-:Y:S02]  /*0a70*/  R2UR UR5, R7 ;  /* 0x00000000070572ca */ /* 0x000fe400000e0000 */
[----:B------:R-:W-:-:S02]  /*0a80*/  LEA.HI.X.SX32 R21, R22, R21, 0x1, P0 ;  /* 0x0000001516157211 */ /* 0x000fc400000f0eff */
[----:B------:R-:W-:Y:S02]  /*0a90*/  ISETP.GE.U32.AND P0, PT, R20, UR40, PT ;  /* 0x0000002814007c0c */ /* 0x000fe4000bf06070 */
[----:B------:R-:W-:Y:S02]  /*0aa0*/  F2FP.F16.F32.PACK_AB R0, RZ, R0 ;  /* 0x00000000ff00723e */ /* 0x000fe400000000ff */
[----:B------:R-:W-:-:S05]  /*0ab0*/  ISETP.GE.AND.EX P0, PT, R21, UR41, PT, P0 ;  /* 0x0000002915007c0c */ /* 0x000fca000bf06300 */
[----:B------:R0:W-:Y:S08]  /*0ac0*/  STG.E.U16 desc[UR4][R2.64], R0 ;  /* 0x0000000002007986 */ /* 0x0001f0000c101504 */
[----:B------:R-:W-:Y:S05]  /*0ad0*/  @!P0 BRA `(.L_x_13065) ;  /* 0xfffffff400ec8947 */ /* 0x000fea000383ffff */
[----:B------:R-:W-:Y:S05]  /*0ae0*/  EXIT ;  /* 0x000000000000794d */ /* 0x000fea0003800000 */
.L_x_13060:
[----:B------:R-:W-:Y:S01]  /*0af0*/  HFMA2 R11, -RZ, RZ, 0, 1.847743988037109375e-06 ;  /* 0x0000001fff0b7431 */ /* 0x000fe200000001ff */
[----:B------:R-:W-:Y:S01]  /*0b00*/  BSSY B0, `(.L_x_13066) ;  /* 0x0000006000007945 */ /* 0x000fe20003800000 */
[----:B------:R-:W-:Y:S02]  /*0b10*/  IMAD.MOV.U32 R12, RZ, RZ, 0x10 ;  /* 0x00000010ff0c7424 */ /* 0x000fe400078e00ff */
[----:B------:R-:W-:-:S07]  /*0b20*/  IMAD.MOV.U32 R15, RZ, RZ, -0x1 ;  /* 0xffffffffff0f7424 */ /* 0x000fce00078e00ff */
[----:B0-----:R-:W-:Y:S05]  /*0b30*/  WARPSYNC.COLLECTIVE R15, `(.L_x_13067) ;  /* 0x000000000f087348 */ /* 0x001fea0003c00000 */
[----:B------:R1:W2:Y:S02]  /*0b40*/  SHFL.BFLY P6, R14, R13, R12, R11 ;  /* 0x0c00000c0d0e7389 */ /* 0x0002a400000c000b */
[----:B012---:R-:W-:Y:S05]  /*0b50*/  ENDCOLLECTIVE ;  /* 0x000000000000791b */ /* 0x007fea0003800000 */
.L_x_13067:
[----:B------:R-:W-:Y:S05]  /*0b60*/  BSYNC B0 ;  /* 0x0000000000007941 */ /* 0x000fea0003800000 */
.L_x_13066:
[----:B------:R-:W-:Y:S01]  /*0b70*/  FMNMX R13, R13, R14, !PT ;  /* 0x0000000e0d0d7209 */ /* 0x000fe20007800000 */
[----:B------:R-:W-:Y:S01]  /*0b80*/  IMAD.MOV.U32 R12, RZ, RZ, 0x8 ;  /* 0x00000008ff0c7424 */ /* 0x000fe200078e00ff */
[----:B------:R-:W-:Y:S01]  /*0b90*/  MOV R11, 0x1f ;  /* 0x0000001f000b7802 */ /* 0x000fe20000000f00 */
[----:B------:R-:W-:-:S07]  /*0ba0*/  IMAD.MOV.U32 R15, RZ, RZ, -0x1 ;  /* 0xffffffffff0f7424 */ /* 0x000fce00078e00ff */
[----:B------:R-:W-:Y:S05]  /*0bb0*/  WARPSYNC.COLLECTIVE R15, `(.L_x_13068) ;  /* 0x000000000f087348 */ /* 0x000fea0003c00000 */
[----:B------:R0:W1:Y:S02]  /*0bc0*/  SHFL.BFLY P6, R14, R13, R12, R11 ;  /* 0x0c00000c0d0e7389 */ /* 0x00006400000c000b */
[----:B01----:R-:W-:Y:S05]  /*0bd0*/  ENDCOLLECTIVE ;  /* 0x000000000000791b */ /* 0x003fea0003800000 */
.L_x_13068:
[----:B------:R-:W-:Y:S01]  /*0be0*/  HFMA2 R12, -RZ, RZ, 0, 2.384185791015625e-07 ;  /* 0x00000004ff0c7431 */ /* 0x000fe200000001ff */
[----:B------:R-:W-:-:S05]  /*0bf0*/  FMNMX R18, R13, R14, !PT ;  /* 0x0000000e0d127209 */ /* 0x000fca0007800000 */
[----:B------:R-:W-:-:S07]  /*0c00*/  IMAD.MOV.U32 R13, RZ, RZ, R18 ;  /* 0x000000ffff0d7224 */ /* 0x000fce00078e0012 */
[----:B------:R-:W-:Y:S05]  /*0c10*/  WARPSYNC.COLLECTIVE R15, `(.L_x_13069) ;  /* 0x000000000f087348 */ /* 0x000fea0003c00000 */
[----:B------:R0:W1:Y:S02]  /*0c20*/  SHFL.BFLY P6, R14, R13, R12, R11 ;  /* 0x0c00000c0d0e7389 */ /* 0x00006400000c000b */
[----:B01----:R-:W-:Y:S05]  /*0c30*/  ENDCOLLECTIVE ;  /* 0x000000000000791b */ /* 0x003fea0003800000 */
.L_x_13069:
[----:B------:R-:W-:Y:S01]  /*0c40*/  IMAD.MOV.U32 R12, RZ, RZ, 0x2 ;  /* 0x00000002ff0c7424 */ /* 0x000fe200078e00ff */
[----:B------:R-:W-:-:S05]  /*0c50*/  FMNMX R25, R18, R14, !PT ;  /* 0x0000000e12197209 */ /* 0x000fca0007800000 */
[----:B------:R-:W-:-:S07]  /*0c60*/  IMAD.MOV.U32 R13, RZ, RZ, R25 ;  /* 0x000000ffff0d7224 */ /* 0x000fce00078e0019 */
[----:B------:R-:W-:Y:S05]  /*0c70*/  WARPSYNC.COLLECTIVE R15, `(.L_x_13070) ;  /* 0x000000000f087348 */ /* 0x000fea0003c00000 */
[----:B------:R0:W1:Y:S02]  /*0c80*/  SHFL.BFLY P6, R14, R13, R12, R11 ;  /* 0x0c00000c0d0e7389 */ /* 0x00006400000c000b */
[----:B01----:R-:W-:Y:S05]  /*0c90*/  ENDCOLLECTIVE ;  /* 0x000000000000791b */ /* 0x003fea0003800000 */
.L_x_13070:
[----:B------:R-:W-:Y:S01]  /*0ca0*/  IMAD.MOV.U32 R12, RZ, RZ, 0x1 ;  /* 0x00000001ff0c7424 */ /* 0x000fe200078e00ff */
[----:B------:R-:W-:-:S04]  /*0cb0*/  FMNMX R3, R25, R14, !PT ;  /* 0x0000000e19037209 */ /* 0x000fc80007800000 */
[----:B------:R-:W-:-:S07]  /*0cc0*/  MOV R13, R3 ;  /* 0x00000003000d7202 */ /* 0x000fce0000000f00 */
[----:B------:R-:W-:Y:S05]  /*0cd0*/  WARPSYNC.COLLECTIVE R15, `(.L_x_13071) ;  /* 0x000000000f087348 */ /* 0x000fea0003c00000 */
[----:B------:R0:W1:Y:S02]  /*0ce0*/  SHFL.BFLY P6, R14, R13, R12, R11 ;  /* 0x0c00000c0d0e7389 */ /* 0x00006400000c000b */
[----:B01----:R-:W-:Y:S05]  /*0cf0*/  ENDCOLLECTIVE ;  /* 0x000000000000791b */ /* 0x003fea0003800000 */
.L_x_13071:
[----:B------:R-:W-:Y:S02]  /*0d00*/  HFMA2 R12, -RZ, RZ, 0, 9.5367431640625e-07 ;  /* 0x00000010ff0c7431 */ /* 0x000fe400000001ff */
[----:B------:R-:W-:Y:S01]  /*0d10*/  IMAD.MOV.U32 R13, RZ, RZ, R0 ;  /* 0x000000ffff0d7224 */ /* 0x000fe200078e0000 */
[----:B------:R-:W-:-:S07]  /*0d20*/  MOV R2, R14 ;  /* 0x0000000e00027202 */ /* 0x000fce0000000f00 */
[----:B------:R-:W-:Y:S05]  /*0d30*/  WARPSYNC.COLLECTIVE R15, `(.L_x_13072) ;  /* 0x000000000f087348 */ /* 0x000fea0003c00000 */
[----:B------:R0:W1:Y:S02]  /*0d40*/  SHFL.BFLY P6, R14, R13, R12, R11 ;  /* 0x0c00000c0d0e7389 */ /* 0x00006400000c000b */
[----:B01----:R-:W-:Y:S05]  /*0d50*/  ENDCOLLECTIVE ;  /* 0x000000000000791b */ /* 0x003fea0003800000 */
.L_x_13072:
        /* <DEDUP_REMOVED lines=11> */
.L_x_13073:
[----:B------:R-:W-:Y:S01]  /*0e10*/  HFMA2 R12, -RZ, RZ, 0, 2.384185791015625e-07 ;  /* 0x00000004ff0c7431 */ /* 0x000fe200000001ff */
[----:B------:R-:W-:-:S04]  /*0e20*/  MOV R25, R14 ;  /* 0x0000000e00197202 */ /* 0x000fc80000000f00 */
[----:B------:R-:W-:-:S05]  /*0e30*/  FMNMX R26, R10, R25, !PT ;  /* 0x000000190a1a7209 */ /* 0x000fca0007800000 */
[----:B------:R-:W-:-:S07]  /*0e40*/  IMAD.MOV.U32 R13, RZ, RZ, R26 ;  /* 0x000000ffff0d7224 */ /* 0x000fce00078e001a */
[----:B------:R-:W-:Y:S05]  /*0e50*/  WARPSYNC.COLLECTIVE R15, `(.L_x_13074) ;  /* 0x000000000f087348 */ /* 0x000fea0003c00000 */
[----:B------:R0:W1:Y:S02]  /*0e60*/  SHFL.BFLY P6, R14, R13, R12, R11 ;  /* 0x0c00000c0d0e7389 */ /* 0x00006400000c000b */
[----:B01----:R-:W-:Y:S05]  /*0e70*/  ENDCOLLECTIVE ;  /* 0x000000000000791b */ /* 0x003fea0003800000 */
.L_x_13074:
[----:B------:R-:W-:Y:S02]  /*0e80*/  IMAD.MOV.U32 R12, RZ, RZ, 0x2 ;  /* 0x00000002ff0c7424 */ /* 0x000fe400078e00ff */
[----:B------:R-:W-:-:S05]  /*0e90*/  IMAD.MOV.U32 R27, RZ, RZ, R14 ;  /* 0x000000ffff1b7224 */ /* 0x000fca00078e000e */
[----:B------:R-:W-:-:S04]  /*0ea0*/  FMNMX R27, R26, R27, !PT ;  /* 0x0000001b1a1b7209 */ /* 0x000fc80007800000 */
[----:B------:R-:W-:-:S07]  /*0eb0*/  MOV R13, R27 ;  /* 0x0000001b000d7202 */ /* 0x000fce0000000f00 */
[----:B------:R-:W-:Y:S05]  /*0ec0*/  WARPSYNC.COLLECTIVE R15, `(.L_x_13075) ;  /* 0x000000000f087348 */ /* 0x000fea0003c00000 */
[----:B------:R0:W1:Y:S02]  /*0ed0*/  SHFL.BFLY P6, R14, R13, R12, R11 ;  /* 0x0c00000c0d0e7389 */ /* 0x00006400000c000b */
[----:B01----:R-:W-:Y:S05]  /*0ee0*/  ENDCOLLECTIVE ;  /* 0x000000000000791b */ /* 0x003fea0003800000 */
.L_x_13075:
        /* <DEDUP_REMOVED lines=9> */
.L_x_13076:
        /* <DEDUP_REMOVED lines=14> */
.L_x_13077:
        /* <DEDUP_REMOVED lines=10> */
.L_x_13078:
[----:B------:R-:W-:Y:S02]  /*1100*/  HFMA2 R12, -RZ, RZ, 0, 2.384185791015625e-07 ;  /* 0x00000004ff0c7431 */ /* 0x000fe400000001ff */
[----:B------:R-:W-:-:S04]  /*1110*/  FADD R18, R25, R14 ;  /* 0x0000000e19127221 */ /* 0x000fc80000000000 */
[----:B------:R-:W-:-:S07]  /*1120*/  IMAD.MOV.U32 R13, RZ, RZ, R18 ;  /* 0x000000ffff0d7224 */ /* 0x000fce00078e0012 */
[----:B------:R-:W-:Y:S05]  /*1130*/  WARPSYNC.COLLECTIVE R15, `(.L_x_13079) ;  /* 0x000000000f087348 */ /* 0x000fea0003c00000 */
[----:B------:R0:W1:Y:S02]  /*1140*/  SHFL.BFLY P6, R14, R13, R12, R11 ;  /* 0x0c00000c0d0e7389 */ /* 0x00006400000c000b */
[----:B01----:R-:W-:Y:S05]  /*1150*/  ENDCOLLECTIVE ;  /* 0x000000000000791b */ /* 0x003fea0003800000 */
.L_x_13079:
        /* <DEDUP_REMOVED lines=8> */
.L_x_13080:
        /* <DEDUP_REMOVED lines=8> */
.L_x_13081:
[----:B------:R-:W-:Y:S02]  /*1260*/  HFMA2 R12, -RZ, RZ, 0, 9.5367431640625e-07 ;  /* 0x00000010ff0c7431 */ /* 0x000fe400000001ff */
[----:B------:R-:W-:Y:S01]  /*1270*/  IMAD.MOV.U32 R13, RZ, RZ, R23 ;  /* 0x000000ffff0d7224 */ /* 0x000fe200078e0017 */
[----:B------:R-:W-:-:S07]  /*1280*/  MOV R3, R14 ;  /* 0x0000000e00037202 */ /* 0x000fce0000000f00 */
[----:B------:R-:W-:Y:S05]  /*1290*/  WARPSYNC.COLLECTIVE R15, `(.L_x_13082) ;  /* 0x000000000f087348 */ /* 0x000fea0003c00000 */
[----:B------:R0:W1:Y:S02]  /*12a0*/  SHFL.BFLY P6, R14, R13, R12, R11 ;  /* 0x0c00000c0d0e7389 */ /* 0x00006400000c000b */
[----:B01----:R-:W-:Y:S05]  /*12b0*/  ENDCOLLECTIVE ;  /* 0x000000000000791b */ /* 0x003fea0003800000 */
.L_x_13082:
        /* <DEDUP_REMOVED lines=8> */
.L_x_13083:
[----:B------:R-:W-:Y:S01]  /*1340*/  HFMA2 R12, -RZ, RZ, 0, 2.384185791015625e-07 ;  /* 0x00000004ff0c7431 */ /* 0x000fe200000001ff */
[----:B------:R-:W-:-:S05]  /*1350*/  MOV R19, R14 ;  /* 0x0000000e00137202 */ /* 0x000fca0000000f00 */
[----:B------:R-:W-:-:S04]  /*1360*/  FADD R27, R26, R19 ;  /* 0x000000131a1b7221 */ /* 0x000fc80000000000 */
[----:B------:R-:W-:-:S07]  /*1370*/  IMAD.MOV.U32 R13, RZ, RZ, R27 ;  /* 0x000000ffff0d7224 */ /* 0x000fce00078e001b */
[----:B------:R-:W-:Y:S05]  /*1380*/  WARPSYNC.COLLECTIVE R15, `(.L_x_13084) ;  /* 0x000000000f087348 */ /* 0x000fea0003c00000 */
[----:B------:R0:W1:Y:S02]  /*1390*/  SHFL.BFLY P6, R14, R13, R12, R11 ;  /* 0x0c00000c0d0e7389 */ /* 0x00006400000c000b */
[----:B01----:R-:W-:Y:S05]  /*13a0*/  ENDCOLLECTIVE ;  /* 0x000000000000791b */ /* 0x003fea0003800000 */
.L_x_13084:
[----:B------:R-:W-:Y:S02]  /*13b0*/  IMAD.MOV.U32 R12, RZ, RZ, 0x2 ;  /* 0x00000002ff0c7424 */ /* 0x000fe400078e00ff */
[----:B------:R-:W-:-:S04]  /*13c0*/  IMAD.MOV.U32 R28, RZ, RZ, R14 ;  /* 0x000000ffff1c7224 */ /* 0x000fc800078e000e */
[----:B------:R-:W-:-:S05]  /*13d0*/  FADD R28, R27, R28 ;  /* 0x0000001c1b1c7221 */ /* 0x000fca0000000000 */
[----:B------:R-:W-:-:S07]  /*13e0*/  MOV R13, R28 ;  /* 0x0000001c000d7202 */ /* 0x000fce0000000f00 */
[----:B------:R-:W-:Y:S05]  /*13f0*/  WARPSYNC.COLLECTIVE R15, `(.L_x_13085) ;  /* 0x000000000f087348 */ /* 0x000fea0003c00000 */
[----:B------:R0:W1:Y:S02]  /*1400*/  SHFL.BFLY P6, R14, R13, R12, R11 ;  /* 0x0c00000c0d0e7389 */ /* 0x00006400000c000b */
[----:B01----:R-:W-:Y:S05]  /*1410*/  ENDCOLLECTIVE ;  /* 0x000000000000791b */ /* 0x003fea0003800000 */
.L_x_13085:
[----:B------:R-:W-:Y:S01]  /*1420*/  HFMA2 R12, -RZ, RZ, 0, 5.9604644775390625e-08 ;  /* 0x00000001ff0c7431 */ /* 0x000fe200000001ff */
[----:B------:R-:W-:-:S05]  /*1430*/  MOV R23, R14 ;  /* 0x0000000e00177202 */ /* 0x000fca0000000f00 */
[----:B------:R-:W-:-:S04]  /*1440*/  FADD R23, R28, R23 ;  /* 0x000000171c177221 */ /* 0x000fc80000000000 */
[----:B------:R-:W-:-:S07]  /*1450*/  IMAD.MOV.U32 R13, RZ, RZ, R23 ;  /* 0x000000ffff0d7224 */ /* 0x000fce00078e0017 */
[----:B------:R-:W-:Y:S05]  /*1460*/  WARPSYNC.COLLECTIVE R15, `(.L_x_13086) ;  /* 0x000000000f087348 */ /* 0x000fea0003c00000 */
[----:B------:R0:W1:Y:S02]  /*1470*/  SHFL.BFLY P6, R14, R13, R12, R11 ;  /* 0x0c00000c0d0e7389 */ /* 0x00006400000c000b */
[----:B01----:R-:W-:Y:S05]  /*1480*/  ENDCOLLECTIVE ;  /* 0x000000000000791b */ /* 0x003fea0003800000 */
.L_x_13086:
[----:B------:R-:W-:Y:S05]  /*1490*/  BRA `(.L_x_13087) ;  /* 0xfffffff000c47947 */ /* 0x000fea000383ffff */
        .weak           $__internal_247_$__cuda_sm3x_div_rn_noftz_f32_slowpath
        .type           $__internal_247_$__cuda_sm3x_div_rn_noftz_f32_slowpath,@function
        .size           $__internal_247_$__cuda_sm3x_div_rn_noftz_f32_slowpath,(.L_x_25699 - $__internal_247_$__cuda_sm3x_div_rn_noftz_f32_slowpath)
$__internal_247_$__cuda_sm3x_div_rn_noftz_f32_slowpath:
        /* <DEDUP_REMOVED lines=34> */
.L_x_13089:
        /* <DEDUP_REMOVED lines=51> */
.L_x_13096:
[----:B------:R-:W-:-:S04]  /*19f0*/  LOP3.LUT R0, R0, 0x80000000, RZ, 0xc0, !PT ;  /* 0x8000000000007812 */ /* 0x000fc800078ec0ff */
[----:B------:R-:W-:Y:S01]  /*1a00*/  LOP3.LUT R0, R0, 0x7f800000, RZ, 0xfc, !PT ;  /* 0x7f80000000007812 */ /* 0x000fe200078efcff */
[----:B------:R-:W-:Y:S06]  /*1a10*/  BRA `(.L_x_13097) ;  /* 0x0000000000047947 */ /* 0x000fec0003800000 */
.L_x_13095:
[----:B------:R-:W-:-:S07]  /*1a20*/  IMAD R0, R19, 0x800000, R0 ;  /* 0x0080000013007824 */ /* 0x000fce00078e0200 */
.L_x_13097:
[----:B------:R-:W-:Y:S05]  /*1a30*/  BSYNC.RECONVERGENT B2 ;  /* 0x0000000000027941 */ /* 0x000fea0003800200 */
.L_x_13094:
[----:B------:R-:W-:Y:S05]  /*1a40*/  BRA `(.L_x_13098) ;  /* 0x0000000000207947 */ /* 0x000fea0003800000 */
.L_x_13093:
[----:B------:R-:W-:-:S04]  /*1a50*/  LOP3.LUT R0, R3, 0x80000000, R0, 0x48, !PT ;  /* 0x8000000003007812 */ /* 0x000fc800078e4800 */
[----:B------:R-:W-:Y:S01]  /*1a60*/  LOP3.LUT R0, R0, 0x7f800000, RZ, 0xfc, !PT ;  /* 0x7f80000000007812 */ /* 0x000fe200078efcff */
[----:B------:R-:W-:Y:S06]  /*1a70*/  BRA `(.L_x_13098) ;  /* 0x0000000000147947 */ /* 0x000fec0003800000 */
.L_x_13092:
[----:B------:R-:W-:Y:S01]  /*1a80*/  LOP3.LUT R0, R3, 0x80000000, R0, 0x48, !PT ;  /* 0x8000000003007812 */ /* 0x000fe200078e4800 */
[----:B------:R-:W-:Y:S06]  /*1a90*/  BRA `(.L_x_13098) ;  /* 0x00000000000c7947 */ /* 0x000fec0003800000 */
.L_x_13091:
[----:B------:R-:W0:Y:S01]  /*1aa0*/  MUFU.RSQ R0, -QNAN ;  /* 0xffc0000000007908 */ /* 0x000e220000001400 */
[----:B------:R-:W-:Y:S05]  /*1ab0*/  BRA `(.L_x_13098) ;  /* 0x0000000000047947 */ /* 0x000fea0003800000 */
.L_x_13090:
[----:B------:R-:W-:-:S07]  /*1ac0*/  FADD.FTZ R0, R0, R3 ;  /* 0x0000000300007221 */ /* 0x000fce0000010000 */
.L_x_13098:
[----:B------:R-:W-:Y:S05]  /*1ad0*/  BSYNC.RECONVERGENT B1 ;  /* 0x0000000000017941 */ /* 0x000fea0003800200 */
.L_x_13088:
[----:B------:R-:W-:-:S04]  /*1ae0*/  HFMA2 R13, -RZ, RZ, 0, 0 ;  /* 0x00000000ff0d7431 */ /* 0x000fc800000001ff */
[----:B0-----:R-:W-:Y:S05]  /*1af0*/  RET.REL.NODEC R12 `(_Z15SoftmaxWarpImplI10DirectLoadI6__halffE11DirectStoreIfS1_EfLi1ELi1ELi32ELi2ELb0EL9Algorithm0EEvT_T0_ll) ;  /* 0xffffffe40c407950 */ /* 0x001fea0003c3ffff */
.L_x_13099:
        /* <DEDUP_REMOVED lines=16> */
.L_x_25699:


//--------------------- .text._Z15SoftmaxWarpImplI10DirectLoadI6__halffE11DirectStoreIfS1_EfLi1ELi1ELi16ELi1ELb1EL9Algorithm0EEvT_T0_ll --------------------------
	.section	.text._Z15SoftmaxWarpImplI10DirectLoadI6__halffE11DirectStoreIfS1_EfLi1ELi1ELi16ELi1ELb1EL9Algorithm0EEvT_T0_ll,"ax",@progbits
	.align	128
        .global         _Z15SoftmaxWarpImplI10DirectLoadI6__halffE11DirectStoreIfS1_EfLi1ELi1ELi16ELi1ELb1EL9Algorithm0EEvT_T0_ll
        .type           _Z15SoftmaxWarpImplI10DirectLoadI6__halffE11DirectStoreIfS1_EfLi1ELi1ELi16ELi1ELb1EL9Algorithm0EEvT_T0_ll,@function
        .size           _Z15SoftmaxWarpImplI10DirectLoadI6__halffE11DirectStoreIfS1_EfLi1ELi1ELi16ELi1ELb1EL9Algorithm0EEvT_T0_ll,(.L_x_25701 - _Z15SoftmaxWarpImplI10DirectLoadI6__halffE11DirectStoreIfS1_EfLi1ELi1ELi16ELi1ELb1EL9Algorithm0EEvT_T0_ll)
        .other          _Z15SoftmaxWarpImplI10DirectLoadI6__halffE11DirectStoreIfS1_EfLi1ELi1ELi16ELi1ELb1EL9Algorithm0EEvT_T0_ll,@"STO_CUDA_ENTRY STV_DEFAULT"
_Z15SoftmaxWarpImplI10DirectLoadI6__halffE11DirectStoreIfS1_EfLi1ELi1ELi16ELi1ELb1EL9Algorithm0EEvT_T0_ll:
.text._Z15SoftmaxWarpImplI10DirectLoadI6__halffE11DirectStoreIfS1_EfLi1ELi1ELi16ELi1ELb1EL9Algorithm0EEvT_T0_ll:
        /* <DEDUP_REMOVED lines=24> */
.L_x_13100:
        /* <DEDUP_REMOVED lines=47> */
.L_x_13102:
[----:B------:R-:W-:-:S07]  /*0470*/  MOV R4, 0x490 ;  /* 0x0000049000047802 */ /* 0x000fce0000000f00 */
[----:B0-----:R-:W-:Y:S05]  /*0480*/  CALL.REL.NOINC `($__internal_248_$__cuda_sm20_div_u64) ;  /* 0x0000001800f07944 */ /* 0x001fea0003c00000 */
.L_x_13103:
[----:B------:R-:W-:Y:S05]  /*0490*/  BSYNC.RECONVERGENT B0 ;  /* 0x0000000000007941 */ /* 0x000fea0003800200 */
.L_x_13101:
        /* <DEDUP_REMOVED lines=59> */
.L_x_13128:
        /* <DEDUP_REMOVED lines=12> */
[----:B01----:R-:W-:Y:S05]  /*0910*/  CALL.REL.NOINC `($__internal_249_$__cuda_sm3x_div_rn_noftz_f32_slowpath) ;  /* 0x0000001800d87944 */ /* 0x003fea0003c00000 */
[----:B------:R-:W-:-:S07]  /*0920*/  MOV R2, R0 ;  /* 0x0000000000027202 */ /* 0x000fce0000000f00 */
.L_x_13108:
[----:B------:R-:W-:Y:S05]  /*0930*/  BSYNC.RECONVERGENT B1 ;  /* 0x0000000000017941 */ /* 0x000fea0003800200 */
.L_x_13107:
[----:B------:R-:W-:Y:S02]  /*0940*/  IMAD.MOV.U32 R23, RZ, RZ, R19 ;  /* 0x000000ffff177224 */ /* 0x000fe400078e0013 */
[----:B------:R-:W-:Y:S01]  /*0950*/  IMAD.MOV.U32 R3, RZ, RZ, R10 ;  /* 0x000000ffff037224 */ /* 0x000fe200078e000a */
[----:B------:R-:W-:Y:S06]  /*0960*/  @P0 BRA `(.L_x_13105) ;  /* 0x0000000000340947 */ /* 0x000fec0003800000 */
[----:B------:R-:W2:Y:S01]  /*0970*/  LDCU.128 UR4, c[0x0][0x390] ;  /* 0x00007200ff0477ac */ /* 0x000ea20008000c00 */
[----:B------:R-:W-:Y:S01]  /*0980*/  MOV R10, R4 ;  /* 0x00000004000a7202 */ /* 0x000fe20000000f00 */
[----:B------:R-:W-:Y:S01]  /*0990*/  IMAD.MOV.U32 R11, RZ, RZ, RZ ;  /* 0x000000ffff0b7224 */ /* 0x000fe200078e00ff */
        /* <DEDUP_REMOVED lines=10> */
.L_x_13105:
[----:B------:R-:W-:Y:S05]  /*0a40*/  BSYNC B0 ;  /* 0x0000000000007941 */ /* 0x000fea0003800000 */
.L_x_13104:
[----:B------:R-:W-:-:S04]  /*0a50*/  ISETP.NE.U32.AND P0, PT, R9, RZ, PT ;  /* 0x000000ff0900720c */ /* 0x000fc80003f05070 */
[----:B------:R-:W-:-:S13]  /*0a60*/  ISETP.NE.AND.EX P0, PT, R8, RZ, PT, P0 ;  /* 0x000000ff0800720c */ /* 0x000fda0003f05300 */
[----:B------:R-:W-:Y:S05]  /*0a70*/  @!P0 EXIT ;  /* 0x000000000000894d */ /* 0x000fea0003800000 */
.L_x_13119:
[----:B-1----:R-:W4:Y:S01]  /*0a80*/  LDC.64 R10, c[0x0][0x388] ;  /* 0x0000e200ff0a7b82 */ /* 0x002f220000000a00 */
[----:B-1----:R-:W-:-:S04]  /*0a90*/  ISETP.GE.U32.AND P0, PT, R4, UR40, PT ;  /* 0x0000002804007c0c */ /* 0x002fc8000bf06070 */
[----:B------:R-:W-:-:S03]  /*0aa0*/  ISETP.GE.AND.EX P0, PT, RZ, UR41, PT, P0 ;  /* 0x00000029ff007c0c */ /* 0x000fc6000bf06300 */
[----:B---3--:R-:W1:Y:S10]  /*0ab0*/  LDC.64 R12, c[0x0][0x380] ;  /* 0x0000e000ff0c7b82 */ /* 0x008e740000000a00 */
[----:B------:R-:W-:Y:S01]  /*0ac0*/  @!P0 MOV R8, R4 ;  /* 0x0000000400088202 */ /* 0x000fe20000000f00 */
[----:B------:R-:W-:Y:S01]  /*0ad0*/  @!P0 IMAD.MOV.U32 R9, RZ, RZ, RZ ;  /* 0x000000ffff098224 */ /* 0x000fe200078e00ff */
[----:B--2---:R-:W-:-:S02]  /*0ae0*/  @!P0 R2UR UR4, R6 ;  /* 0x00000000060482ca */ /* 0x004fc400000e0000 */
[----:B------:R-:W-:Y:S01]  /*0af0*/  @!P0 R2UR UR5, R7 ;  /* 0x00000000070582ca */ /* 0x000fe200000e0000 */
[-C--:B----4-:R-:W-:Y:S02]  /*0b00*/  @!P0 IMAD R0, R3, R10.reuse, RZ ;  /* 0x0000000a03008224 */ /* 0x090fe400078e02ff */
        /* <DEDUP_REMOVED lines=39> */
.L_x_13138:
        /* <DEDUP_REMOVED lines=13> */
[----:B01----:R-:W-:Y:S05]  /*0e50*/  CALL.REL.NOINC `($__internal_249_$__cuda_sm3x_div_rn_noftz_f32_slowpath) ;  /* 0x0000001400887944 */ /* 0x003fea0003c00000 */
.L_x_13111:
[----:B------:R-:W-:Y:S05]  /*0e60*/  BSYNC.RECONVERGENT B0 ;  /* 0x0000000000007941 */ /* 0x000fea0003800200 */
.L_x_13110:
[----:B------:R-:W2:Y:S01]  /*0e70*/  LDC.64 R14, c[0x0][0x388] ;  /* 0x0000e200ff0e7b82 */ /* 0x000ea20000000a00 */
[----:B------:R-:W-:Y:S01]  /*0e80*/  ISETP.GE.U32.AND P1, PT, R4, UR40, PT ;  /* 0x0000002804007c0c */ /* 0x000fe2000bf26070 */
[----:B------:R-:W-:Y:S01]  /*0e90*/  BSSY.RECONVERGENT B0, `(.L_x_13112) ;  /* 0x0000017000007945 */ /* 0x000fe20003800200 */
[----:B------:R-:W-:Y:S02]  /*0ea0*/  IADD3 R9, P2, PT, R16, R23, RZ ;  /* 0x0000001710097210 */ /* 0x000fe40007f5e0ff */
[----:B------:R-:W-:-:S03]  /*0eb0*/  ISETP.GE.AND.EX P1, PT, RZ, UR41, PT, P1 ;  /* 0x00000029ff007c0c */ /* 0x000fc6000bf26310 */
[----:B------:R-:W3:Y:S01]  /*0ec0*/  LDC.64 R12, c[0x0][0x380] ;  /* 0x0000e000ff0c7b82 */ /* 0x000ee20000000a00 */
[----:B-1----:R-:W-:-:S09]  /*0ed0*/  IMAD.X R8, R17, 0x1, R3, P2 ;  /* 0x0000000111087824 */ /* 0x002fd200010e0603 */
[----:B------:R-:W-:Y:S01]  /*0ee0*/  @!P1 MOV R11, RZ ;  /* 0x000000ff000b9202 */ /* 0x000fe20000000f00 */
[----:B------:R-:W-:Y:S02]  /*0ef0*/  @!P1 IMAD.MOV.U32 R10, RZ, RZ, R4 ;  /* 0x000000ffff0a9224 */ /* 0x000fe400078e0004 */
[-C--:B--2---:R-:W-:Y:S02]  /*0f00*/  @!P1 IMAD R2, R8, R14.reuse, RZ ;  /* 0x0000000e08029224 */ /* 0x084fe400078e02ff */
        /* <DEDUP_REMOVED lines=8> */
[----:B------:R-:W-:Y:S01]  /*0f90*/  F2FP.F16.F32.PACK_AB R0, RZ, R0 ;  /* 0x00000000ff00723e */ /* 0x000fe200000000ff */
[----:B------:R-:W-:-:S04]  /*0fa0*/  IMAD.WIDE.U32 R2, R23, UR38, R2 ;  /* 0x0000002617027c25 */ /* 0x000fc8000f8e0002 */
[----:B------:R-:W-:Y:S01]  /*0fb0*/  IMAD R23, R23, UR39, R14 ;  /* 0x0000002717177c24 */ /* 0x000fe2000f8e020e */
[----:B------:R-:W-:-:S04]  /*0fc0*/  LEA R18, P0, R2, UR36, 0x1 ;  /* 0x0000002402127c11 */ /* 0x000fc8000f8008ff */
[----:B------:R-:W-:-:S04]  /*0fd0*/  IADD3 R3, PT, PT, R3, R23, RZ ;  /* 0x0000001703037210 */ /* 0x000fc80007ffe0ff */
[----:B------:R-:W-:-:S05]  /*0fe0*/  LEA.HI.X R19, R2, UR37, R3, 0x1, P0 ;  /* 0x0000002502137c11 */ /* 0x000fca00080f0c03 */
[----:B------:R1:W-:Y:S02]  /*0ff0*/  STG.E.U16 desc[UR4][R18.64], R0 ;  /* 0x0000000012007986 */ /* 0x0003e4000c101504 */
.L_x_13113:
[----:B------:R-:W-:Y:S05]  /*1000*/  BSYNC.RECONVERGENT B0 ;  /* 0x0000000000007941 */ /* 0x000fea0003800200 */
.L_x_13112:
[----:B------:R-:W-:Y:S01]  /*1010*/  @!P1 R2UR UR4, R6 ;  /* 0x00000000060492ca */ /* 0x000fe200000e0000 */
[----:B------:R-:W-:Y:S01]  /*1020*/  @!P1 IMAD.IADD R15, R11, 0x1, R15 ;  /* 0x000000010b0f9824 */ /* 0x000fe200078e020f */
[----:B------:R-:W-:Y:S02]  /*1030*/  @!P1 R2UR UR5, R7 ;  /* 0x00000000070592ca */ /* 0x000fe400000e0000 */
[----:B---3--:R-:W-:-:S04]  /*1040*/  @!P1 LEA R2, P0, R10, R12, 0x1 ;  /* 0x0000000c0a029211 */ /* 0x008fc800078008ff */
[----:B------:R-:W-:-:S07]  /*1050*/  @!P1 LEA.HI.X R3, R10, R13, R15, 0x1, P0 ;  /* 0x0000000d0a039211 */ /* 0x000fce00000f0c0f */
[----:B------:R-:W2:Y:S01]  /*1060*/  @!P1 LDG.E.U16 R2, desc[UR4][R2.64] ;  /* 0x0000000402029981 */ /* 0x000ea2000c1e1500 */
[----:B-1----:R-:W-:Y:S01]  /*1070*/  MOV R19, 0xff800000 ;  /* 0xff80000000137802 */ /* 0x002fe20000000f00 */
[----:B------:R-:W-:Y:S01]  /*1080*/  UMOV UR4, 0xffffffff ;  /* 0xffffffff00047882 */ /* 0x000fe20000000000 */
[----:B------:R-:W-:Y:S02]  /*1090*/  IMAD.MOV.U32 R13, RZ, RZ, -0x800000 ;  /* 0xff800000ff0d7424 */ /* 0x000fe400078e00ff */
[----:B--2---:R-:W-:-:S05]  /*10a0*/  @!P1 HADD2.F32 R19, -RZ, R2.H0_H0 ;  /* 0x20000002ff139230 */ /* 0x004fca0000004100 */
        /* <DEDUP_REMOVED lines=29> */
.L_x_13148:
        /* <DEDUP_REMOVED lines=12> */
[----:B0-----:R-:W-:Y:S05]  /*1340*/  CALL.REL.NOINC `($__internal_249_$__cuda_sm3x_div_rn_noftz_f32_slowpath) ;  /* 0x00000010004c7944 */ /* 0x001fea0003c00000 */
.L_x_13116:
[----:B------:R-:W-:Y:S05]  /*1350*/  BSYNC.RECONVERGENT B0 ;  /* 0x0000000000007941 */ /* 0x000fea0003800200 */
.L_x_13115:
        /* <DEDUP_REMOVED lines=14> */
.L_x_13118:
[----:B------:R-:W-:Y:S05]  /*1440*/  BSYNC.RECONVERGENT B0 ;  /* 0x0000000000007941 */ /* 0x000fea0003800200 */
.L_x_13117:
[----:B------:R-:W-:-:S05]  /*1450*/  IADD3 R23, P0, PT, R16, R9, RZ ;  /* 0x0000000910177210 */ /* 0x000fca0007f1e0ff */
[----:B------:R-:W-:Y:S01]  /*1460*/  IMAD.X R3, R17, 0x1, R8, P0 ;  /* 0x0000000111037824 */ /* 0x000fe200000e0608 */
[----:B------:R-:W-:-:S04]  /*1470*/  ISETP.GE.U32.AND P0, PT, R23, UR42, PT ;  /* 0x0000002a17007c0c */ /* 0x000fc8000bf06070 */
[----:B------:R-:W-:-:S13]  /*1480*/  ISETP.GE.AND.EX P0, PT, R3, UR43, PT, P0 ;  /* 0x0000002b03007c0c */ /* 0x000fda000bf06300 */
[----:B------:R-:W-:Y:S05]  /*1490*/  @!P0 BRA `(.L_x_13119) ;  /* 0xfffffff400788947 */ /* 0x000fea000383ffff */
[----:B------:R-:W-:Y:S05]  /*14a0*/  EXIT ;  /* 0x000000000000794d */ /* 0x000fea0003800000 */
.L_x_13106:
[----:B------:R-:W-:Y:S02]  /*14b0*/  HFMA2 R12, -RZ, RZ, 0, 4.76837158203125e-07 ;  /* 0x00000008ff0c7431 */ /* 0x000fe400000001ff */
[----:B------:R-:W-:Y:S01]  /*14c0*/  IMAD.MOV.U32 R11, RZ, RZ, 0x1f ;  /* 0x0000001fff0b7424 */ /* 0x000fe200078e00ff */
[----:B------:R-:W-:Y:S02]  /*14d0*/  MOV R15, 0xffffffff ;  /* 0xffffffff000f7802 */ /* 0x000fe40000000f00 */
[----:B------:R-:W-:-:S07]  /*14e0*/  MOV R23, 0x437c0000 ;  /* 0x437c000000177802 */ /* 0x000fce0000000f00 */
[----:B0-----:R-:W-:Y:S05]  /*14f0*/  WARPSYNC.COLLECTIVE R15, `(.L_x_13120) ;  /* 0x000000000f087348 */ /* 0x001fea0003c00000 */
[----:B------:R1:W2:Y:S02]  /*1500*/  SHFL.BFLY P6, R14, R13, R12, R11 ;  /* 0x0c00000c0d0e7389 */ /* 0x0002a400000c000b */
[----:B012---:R-:W-:Y:S05]  /*1510*/  ENDCOLLECTIVE ;  /* 0x000000000000791b */ /* 0x007fea0003800000 */
.L_x_13120:
[----:B------:R-:W-:Y:S01]  /*1520*/  HFMA2 R12, -RZ, RZ, 0, 2.384185791015625e-07 ;  /* 0x00000004ff0c7431 */ /* 0x000fe200000001ff */
[----:B------:R-:W-:-:S05]  /*1530*/  FMNMX R0, R14, R13, !PT ;  /* 0x0000000d0e007209 */ /* 0x000fca0007800000 */
[----:B------:R-:W-:-:S07]  /*1540*/  IMAD.MOV.U32 R13, RZ, RZ, R0 ;  /* 0x000000ffff0d7224 */ /* 0x000fce00078e0000 */
[----:B------:R-:W-:Y:S05]  /*1550*/  WARPSYNC.COLLECTIVE R15, `(.L_x_13121) ;  /* 0x000000000f087348 */ /* 0x000fea0003c00000 */
[----:B------:R0:W1:Y:S02]  /*1560*/  SHFL.BFLY P6, R14, R13, R12, R11 ;  /* 0x0c00000c0d0e7389 */ /* 0x00006400000c000b */
[----:B01----:R-:W-:Y:S05]  /*1570*/  ENDCOLLECTIVE ;  /* 0x000000000000791b */ /* 0x003fea0003800000 */
.L_x_13121:
[----:B------:R-:W-:Y:S02]  /*1580*/  MOV R12, 0x2 ;  /* 0x00000002000c7802 */ /* 0x000fe40000000f00 */
[----:B------:R-:W-:Y:S01]  /*1590*/  FMNMX R2, R0, R14, !PT ;  /* 0x0000000e00027209 */ /* 0x000fe20007800000 */
[----:B------:R-:W-:-:S04]  /*15a0*/  IMAD.MOV.U32 R0, RZ, RZ, 0x3bbb989d ;  /* 0x3bbb989dff007424 */ /* 0x000fc800078e00ff */
[----:B------:R-:W-:-:S07]  /*15b0*/  IMAD.MOV.U32 R13, RZ, RZ, R2 ;  /* 0x000000ffff0d7224 */ /* 0x000fce00078e0002 */
[----:B------:R-:W-:Y:S05]  /*15c0*/  WARPSYNC.COLLECTIVE R15, `(.L_x_13122) ;  /* 0x000000000f087348 */ /* 0x000fea0003c00000 */
[----:B------:R0:W1:Y:S02]  /*15d0*/  SHFL.BFLY P6, R14, R13, R12, R11 ;  /* 0x0c00000c0d0e7389 */ /* 0x00006400000c000b */
[----:B01----:R-:W-:Y:S05]  /*15e0*/  ENDCOLLECTIVE ;  /* 0x000000000000791b */ /* 0x003fea0003800000 */
.L_x_13122:
[----:B------:R-:W-:Y:S01]  /*15f0*/  HFMA2 R12, -RZ, RZ, 0, 5.9604644775390625e-08 ;  /* 0x00000001ff0c7431 */ /* 0x000fe200000001ff */
[----:B------:R-:W-:-:S05]  /*1600*/  FMNMX R3, R2, R14, !PT ;  /* 0x0000000e02037209 */ /* 0x000fca0007800000 */
[----:B------:R-:W-:-:S07]  /*1610*/  IMAD.MOV.U32 R13, RZ, RZ, R3 ;  /* 0x000000ffff0d7224 */ /* 0x000fce00078e0003 */
[----:B------:R-:W-:Y:S05]  /*1620*/  WARPSYNC.COLLECTIVE R15, `(.L_x_13123) ;  /* 0x000000000f087348 */ /* 0x000fea0003c00000 */
[----:B------:R0:W1:Y:S02]  /*1630*/  SHFL.BFLY P6, R14, R13, R12, R11 ;  /* 0x0c00000c0d0e7389 */ /* 0x00006400000c000b */
[----:B01----:R-:W-:Y:S05]  /*1640*/  ENDCOLLECTIVE ;  /* 0x000000000000791b */ /* 0x003fea0003800000 */
.L_x_13123:
        /* <DEDUP_REMOVED lines=15> */
.L_x_13124:
[----:B------:R-:W-:Y:S01]  /*1740*/  MOV R12, 0x4 ;  /* 0x00000004000c7802 */ /* 0x000fe20000000f00 */
[----:B------:R-:W-:-:S04]  /*1750*/  FADD R2, R13, R14 ;  /* 0x0000000e0d027221 */ /* 0x000fc80000000000 */
[----:B------:R-:W-:-:S07]  /*1760*/  IMAD.MOV.U32 R13, RZ, RZ, R2 ;  /* 0x000000ffff0d7224 */ /* 0x000fce00078e0002 */
[----:B------:R-:W-:Y:S05]  /*1770*/  WARPSYNC.COLLECTIVE R15, `(.L_x_13125) ;  /* 0x000000000f087348 */ /* 0x000fea0003c00000 */
[----:B------:R0:W1:Y:S02]  /*1780*/  SHFL.BFLY P6, R14, R13, R12, R11 ;  /* 0x0c00000c0d0e7389 */ /* 0x00006400000c000b */
[----:B01----:R-:W-:Y:S05]  /*1790*/  ENDCOLLECTIVE ;  /* 0x000000000000791b */ /* 0x003fea0003800000 */
.L_x_13125:
[----:B------:R-:W-:Y:S02]  /*17a0*/  HFMA2 R12, -RZ, RZ, 0, 1.1920928955078125e-07 ;  /* 0x00000002ff0c7431 */ /* 0x000fe400000001ff */
[----:B------:R-:W-:-:S04]  /*17b0*/  FADD R3, R2, R14 ;  /* 0x0000000e02037221 */ /* 0x000fc80000000000 */
[----:B------:R-:W-:-:S07]  /*17c0*/  IMAD.MOV.U32 R13, RZ, RZ, R3 ;  /* 0x000000ffff0d7224 */ /* 0x000fce00078e0003 */
[----:B------:R-:W-:Y:S05]  /*17d0*/  WARPSYNC.COLLECTIVE R15, `(.L_x_13126) ;  /* 0x000000000f087348 */ /* 0x000fea0003c00000 */
[----:B------:R0:W1:Y:S02]  /*17e0*/  SHFL.BFLY P6, R14, R13, R12, R11 ;  /* 0x0c00000c0d0e7389 */ /* 0x00006400000c000b */
[----:B01----:R-:W-:Y:S05]  /*17f0*/  ENDCOLLECTIVE ;  /* 0x000000000000791b */ /* 0x003fea0003800000 */
.L_x_13126:
[----:B------:R-:W-:Y:S01]  /*1800*/  MOV R12, 0x1 ;  /* 0x00000001000c7802 */ /* 0x000fe20000000f00 */
[----:B------:R-:W-:-:S04]  /*1810*/  FADD R20, R3, R14 ;  /* 0x0000000e03147221 */ /* 0x000fc80000000000 */
[----:B------:R-:W-:-:S07]  /*1820*/  IMAD.MOV.U32 R13, RZ, RZ, R20 ;  /* 0x000000ffff0d7224 */ /* 0x000fce00078e0014 */
[----:B------:R-:W-:Y:S05]  /*1830*/  WARPSYNC.COLLECTIVE R15, `(.L_x_13127) ;  /* 0x000000000f087348 */ /* 0x000fea0003c00000 */
[----:B------:R0:W1:Y:S02]  /*1840*/  SHFL.BFLY P6, R14, R13, R12, R11 ;  /* 0x0c00000c0d0e7389 */ /* 0x00006400000c000b */
[----:B01----:R-:W-:Y:S05]  /*1850*/  ENDCOLLECTIVE ;  /* 0x000000000000791b */ /* 0x003fea0003800000 */
.L_x_13127:
[----:B------:R-:W-:Y:S05]  /*1860*/  BRA `(.L_x_13128) ;  /* 0xffffffec00f87947 */ /* 0x000fea000383ffff */
.L_x_13109:
[----:B------:R-:W-:Y:S01]  /*1870*/  HFMA2 R11, -RZ, RZ, 0, 1.847743988037109375e-06 ;  /* 0x0000001fff0b7431 */ /* 0x000fe200000001ff */
[----:B------:R-:W-:Y:S01]  /*1880*/  BSSY B0, `(.L_x_13129) ;  /* 0x0000006000007945 */ /* 0x000fe20003800000 */
[----:B------:R-:W-:Y:S02]  /*1890*/  IMAD.MOV.U32 R12, RZ, RZ, 0x8 ;  /* 0x00000008ff0c7424 */ /* 0x000fe400078e00ff */
[----:B------:R-:W-:-:S07]  /*18a0*/  IMAD.MOV.U32 R15, RZ, RZ, -0x1 ;  /* 0xffffffffff0f7424 */ /* 0x000fce00078e00ff */
[----:B0-----:R-:W-:Y:S05]  /*18b0*/  WARPSYNC.COLLECTIVE R15, `(.L_x_13130) ;  /* 0x000000000f087348 */ /* 0x001fea0003c00000 */
[----:B------:R1:W2:Y:S02]  /*18c0*/  SHFL.BFLY P6, R14, R13, R12, R11 ;  /* 0x0c00000c0d0e7389 */ /* 0x0002a400000c000b */
[----:B012---:R-:W-:Y:S05]  /*18d0*/  ENDCOLLECTIVE ;  /* 0x000000000000791b */ /* 0x007fea0003800000 */
.L_x_13130:
[----:B------:R-:W-:Y:S05]  /*18e0*/  BSYNC B0 ;  /* 0x0000000000007941 */ /* 0x000fea0003800000 */
.L_x_13129:
        /* <DEDUP_REMOVED lines=8> */
.L_x_13131:
[----:B------:R-:W-:Y:S01]  /*1970*/  HFMA2 R12, -RZ, RZ, 0, 1.1920928955078125e-07 ;  /* 0x00000002ff0c7431 */ /* 0x000fe200000001ff */
[----:B------:R-:W-:-:S05]  /*1980*/  FMNMX R0, R13, R14, !PT ;  /* 0x0000000e0d007209 */ /* 0x000fca0007800000 */
[----:B------:R-:W-:-:S07]  /*1990*/  IMAD.MOV.U32 R13, RZ, RZ, R0 ;  /* 0x000000ffff0d7224 */ /* 0x000fce00078e0000 */
[----:B------:R-:W-:Y:S05]  /*19a0*/  WARPSYNC.COLLECTIVE R15, `(.L_x_13132) ;  /* 0x000000000f087348 */ /* 0x000fea0003c00000 */
[----:B------:R0:W1:Y:S02]  /*19b0*/  SHFL.BFLY P6, R14, R13, R12, R11 ;  /* 0x0c00000c0d0e7389 */ /* 0x00006400000c000b */
[----:B01----:R-:W-:Y:S05]  /*19c0*/  ENDCOLLECTIVE ;  /* 0x000000000000791b */ /* 0x003fea0003800000 */
.L_x_13132:
[----:B------:R-:W-:Y:S02]  /*19d0*/  MOV R12, 0x1 ;  /* 0x00000001000c7802 */ /* 0x000fe40000000f00 */
[----:B------:R-:W-:Y:S01]  /*19e0*/  FMNMX R2, R0, R14, !PT ;  /* 0x0000000e00027209 */ /* 0x000fe20007800000 */
[----:B------:R-:W-:-:S04]  /*19f0*/  HFMA2 R0, -RZ, RZ, 3.7421875, 0 ;  /* 0x437c0000ff007431 */ /* 0x000fc800000001ff */
[----:B------:R-:W-:-:S07]  /*1a00*/  IMAD.MOV.U32 R13, RZ, RZ, R2 ;  /* 0x000000ffff0d7224 */ /* 0x000fce00078e0002 */
[----:B------:R-:W-:Y:S05]  /*1a10*/  WARPSYNC.COLLECTIVE R15, `(.L_x_13133) ;  /* 0x000000000f087348 */ /* 0x000fea0003c00000 */
[----:B------:R0:W1:Y:S02]  /*1a20*/  SHFL.BFLY P6, R14, R13, R12, R11 ;  /* 0x0c00000c0d0e7389 */ /* 0x00006400000c000b */
[----:B01----:R-:W-:Y:S05]  /*1a30*/  ENDCOLLECTIVE ;  /* 0x000000000000791b */ /* 0x003fea0003800000 */
.L_x_13133:
        /* <DEDUP_REMOVED lines=15> */
.L_x_13134:
[----:B------:R-:W-:Y:S02]  /*1b30*/  HFMA2 R12, -RZ, RZ, 0, 2.384185791015625e-07 ;  /* 0x00000004ff0c7431 */ /* 0x000fe400000001ff */
[----:B------:R-:W-:-:S04]  /*1b40*/  FADD R0, R13, R14 ;  /* 0x0000000e0d007221 */ /* 0x000fc80000000000 */
[----:B------:R-:W-:-:S07]  /*1b50*/  IMAD.MOV.U32 R13, RZ, RZ, R0 ;  /* 0x000000ffff0d7224 */ /* 0x000fce00078e0000 */
[----:B------:R-:W-:Y:S05]  /*1b60*/  WARPSYNC.COLLECTIVE R15, `(.L_x_13135) ;  /* 0x000000000f087348 */ /* 0x000fea0003c00000 */
[----:B------:R0:W1:Y:S02]  /*1b70*/  SHFL.BFLY P6, R14, R13, R12, R11 ;  /* 0x0c00000c0d0e7389 */ /* 0x00006400000c000b */
[----:B01----:R-:W-:Y:S05]  /*1b80*/  ENDCOLLECTIVE ;  /* 0x000000000000791b */ /* 0x003fea0003800000 */
.L_x_13135:
[----:B------:R-:W-:Y:S01]  /*1b90*/  MOV R12, 0x2 ;  /* 0x00000002000c7802 */ /* 0x000fe20000000f00 */
[----:B------:R-:W-:-:S04]  /*1ba0*/  FADD R2, R0, R14 ;  /* 0x0000000e00027221 */ /* 0x000fc80000000000 */
[----:B------:R-:W-:-:S07]  /*1bb0*/  IMAD.MOV.U32 R13, RZ, RZ, R2 ;  /* 0x000000ffff0d7224 */ /* 0x000fce00078e0002 */
[----:B------:R-:W-:Y:S05]  /*1bc0*/  WARPSYNC.COLLECTIVE R15, `(.L_x_13136) ;  /* 0x000000000f087348 */ /* 0x000fea0003c00000 */
[----:B------:R0:W1:Y:S02]  /*1bd0*/  SHFL.BFLY P6, R14, R13, R12, R11 ;  /* 0x0c00000c0d0e7389 */ /* 0x00006400000c000b */
[----:B01----:R-:W-:Y:S05]  /*1be0*/  ENDCOLLECTIVE ;  /* 0x000000000000791b */ /* 0x003fea0003800000 */
.L_x_13136:
[----:B------:R-:W-:Y:S02]  /*1bf0*/  HFMA2 R12, -RZ, RZ, 0, 5.9604644775390625e-08 ;  /* 0x00000001ff0c7431 */ /* 0x000fe400000001ff */
[----:B------:R-:W-:-:S04]  /*1c00*/  FADD R8, R2, R14 ;  /* 0x0000000e02087221 */ /* 0x000fc80000000000 */
[----:B------:R-:W-:-:S07]  /*1c10*/  IMAD.MOV.U32 R13, RZ, RZ, R8 ;  /* 0x000000ffff0d7224 */ /* 0x000fce00078e0008 */
[----:B------:R-:W-:Y:S05]  /*1c20*/  WARPSYNC.COLLECTIVE R15, `(.L_x_13137) ;  /* 0x000000000f087348 */ /* 0x000fea0003c00000 */
[----:B------:R0:W1:Y:S02]  /*1c30*/  SHFL.BFLY P6, R14, R13, R12, R11 ;  /* 0x0c00000c0d0e7389 */ /* 0x00006400000c000b */
[----:B01----:R-:W-:Y:S05]  /*1c40*/  ENDCOLLECTIVE ;  /* 0x000000000000791b */ /* 0x003fea0003800000 */
.L_x_13137:
[----:B------:R-:W-:Y:S05]  /*1c50*/  BRA `(.L_x_13138) ;  /* 0xfffffff000487947 */ /* 0x000fea000383ffff */
.L_x_13114:
[----:B------:R-:W-:Y:S01]  /*1c60*/  BSSY B0, `(.L_x_13139) ;  /* 0x0000007000007945 */ /* 0x000fe20003800000 */
[----:B------:R-:W-:Y:S01]  /*1c70*/  IMAD.MOV.U32 R12, RZ, RZ, 0x8 ;  /* 0x00000008ff0c7424 */ /* 0x000fe200078e00ff */
[----:B------:R-:W-:Y:S01]  /*1c80*/  MOV R11, 0x1f ;  /* 0x0000001f000b7802 */ /* 0x000fe20000000f00 */
[----:B------:R-:W-:-:S07]  /*1c90*/  IMAD.MOV.U32 R15, RZ, RZ, -0x1 ;  /* 0xffffffffff0f7424 */ /* 0x000fce00078e00ff */
[----:B0-----:R-:W-:Y:S05]  /*1ca0*/  WARPSYNC.COLLECTIVE R15, `(.L_x_13140) ;  /* 0x000000000f087348 */ /* 0x001fea0003c00000 */
[----:B------:R1:W2:Y:S02]  /*1cb0*/  SHFL.BFLY P6, R14, R13, R12, R11 ;  /* 0x0c00000c0d0e7389 */ /* 0x0002a400000c000b */
[----:B012---:R-:W-:Y:S05]  /*1cc0*/  ENDCOLLECTIVE ;  /* 0x000000000000791b */ /* 0x007fea0003800000 */
.L_x_13140:
[----:B------:R-:W-:Y:S05]  /*1cd0*/  BSYNC B0 ;  /* 0x0000000000007941 */ /* 0x000fea0003800000 */
.L_x_13139:
        /* <DEDUP_REMOVED lines=8> */
.L_x_13141:
[----:B------:R-:W-:Y:S01]  /*1d60*/  HFMA2 R12, -RZ, RZ, 0, 1.1920928955078125e-07 ;  /* 0x00000002ff0c7431 */ /* 0x000fe200000001ff */
[----:B------:R-:W-:-:S05]  /*1d70*/  FMNMX R0, R13, R14, !PT ;  /* 0x0000000e0d007209 */ /* 0x000fca0007800000 */
[----:B------:R-:W-:-:S07]  /*1d80*/  IMAD.MOV.U32 R13, RZ, RZ, R0 ;  /* 0x000000ffff0d7224 */ /* 0x000fce00078e0000 */
[----:B------:R-:W-:Y:S05]  /*1d90*/  WARPSYNC.COLLECTIVE R15, `(.L_x_13142) ;  /* 0x000000000f087348 */ /* 0x000fea0003c00000 */
[----:B------:R0:W1:Y:S02]  /*1da0*/  SHFL.BFLY P6, R14, R13, R12, R11 ;  /* 0x0c00000c0d0e7389 */ /* 0x00006400000c000b */
[----:B01----:R-:W-:Y:S05]  /*1db0*/  ENDCOLLECTIVE ;  /* 0x000000000000791b */ /* 0x003fea0003800000 */
.L_x_13142:
[----:B------:R-:W-:Y:S02]  /*1dc0*/  MOV R12, 0x1 ;  /* 0x00000001000c7802 */ /* 0x000fe40000000f00 */
[----:B------:R-:W-:Y:S01]  /*1dd0*/  FMNMX R2, R0, R14, !PT ;  /* 0x0000000e00027209 */ /* 0x000fe20007800000 */
[----:B------:R-:W-:-:S04]  /*1de0*/  HFMA2 R0, -RZ, RZ, 3.7421875, 0 ;  /* 0x437c0000ff007431 */ /* 0x000fc800000001ff */
[----:B------:R-:W-:-:S07]  /*1df0*/  IMAD.MOV.U32 R13, RZ, RZ, R2 ;  /* 0x000000ffff0d7224 */ /* 0x000fce00078e0002 */
[----:B------:R-:W-:Y:S05]  /*1e00*/  WARPSYNC.COLLECTIVE R15, `(.L_x_13143) ;  /* 0x000000000f087348 */ /* 0x000fea0003c00000 */
[----:B------:R0:W1:Y:S02]  /*1e10*/  SHFL.BFLY P6, R14, R13, R12, R11 ;  /* 0x0c00000c0d0e7389 */ /* 0x00006400000c000b */
[----:B01----:R-:W-:Y:S05]  /*1e20*/  ENDCOLLECTIVE ;  /* 0x000000000000791b */ /* 0x003fea0003800000 */
.L_x_13143:
        /* <DEDUP_REMOVED lines=15> */
.L_x_13144:
[----:B------:R-:W-:Y:S02]  /*1f20*/  HFMA2 R12, -RZ, RZ, 0, 2.384185791015625e-07 ;  /* 0x00000004ff0c7431 */ /* 0x000fe400000001ff */
[----:B------:R-:W-:-:S04]  /*1f30*/  FADD R0, R13, R14 ;  /* 0x0000000e0d007221 */ /* 0x000fc80000000000 */
[----:B------:R-:W-:-:S07]  /*1f40*/  IMAD.MOV.U32 R13, RZ, RZ, R0 ;  /* 0x000000ffff0d7224 */ /* 0x000fce00078e0000 */
[----:B------:R-:W-:Y:S05]  /*1f50*/  WARPSYNC.COLLECTIVE R15, `(.L_x_13145) ;  /* 0x000000000f087348 */ /* 0x000fea0003c00000 */
[----:B------:R0:W1:Y:S02]  /*1f60*/  SHFL.BFLY P6, R14, R13, R12, R11 ;  /* 0x0c00000c0d0e7389 */ /* 0x00006400000c000b */
[----:B01----:R-:W-:Y:S05]  /*1f70*/  ENDCOLLECTIVE ;  /* 0x000000000000791b */ /* 0x003fea0003800000 */
.L_x_13145:
[----:B------:R-:W-:Y:S01]  /*1f80*/  MOV R12, 0x2 ;  /* 0x00000002000c7802 */ /* 0x000fe20000000f00 */
[----:B------:R-:W-:-:S04]  /*1f90*/  FADD R2, R0, R14 ;  /* 0x0000000e00027221 */ /* 0x000fc80000000000 */
[----:B------:R-:W-:-:S07]  /*1fa0*/  IMAD.MOV.U32 R13, RZ, RZ, R2 ;  /* 0x000000ffff0d7224 */ /* 0x000fce00078e0002 */
[----:B------:R-:W-:Y:S05]  /*1fb0*/  WARPSYNC.COLLECTIVE R15, `(.L_x_13146) ;  /* 0x000000000f087348 */ /* 0x000fea0003c00000 */
[----:B------:R0:W1:Y:S02]  /*1fc0*/  SHFL.BFLY P6, R14, R13, R12, R11 ;  /* 0x0c00000c0d0e7389 */ /* 0x00006400000c000b */
[----:B01----:R-:W-:Y:S05]  /*1fd0*/  ENDCOLLECTIVE ;  /* 0x000000000000791b */ /* 0x003fea0003800000 */
.L_x_13146:
[----:B------:R-:W-:Y:S02]  /*1fe0*/  HFMA2 R12, -RZ, RZ, 0, 5.9604644775390625e-08 ;  /* 0x00000001ff0c7431 */ /* 0x000fe400000001ff */
[----:B------:R-:W-:-:S04]  /*1ff0*/  FADD R3, R2, R14 ;  /* 0x0000000e02037221 */ /* 0x000fc80000000000 */
[----:B------:R-:W-:-:S07]  /*2000*/  IMAD.MOV.U32 R13, RZ, RZ, R3 ;  /* 0x000000ffff0d7224 */ /* 0x000fce00078e0003 */
[----:B------:R-:W-:Y:S05]  /*2010*/  WARPSYNC.COLLECTIVE R15, `(.L_x_13147) ;  /* 0x000000000f087348 */ /* 0x000fea0003c00000 */
[----:B------:R0:W1:Y:S02]  /*2020*/  SHFL.BFLY P6, R14, R13, R12, R11 ;  /* 0x0c00000c0d0e7389 */ /* 0x00006400000c000b */
[----:B01----:R-:W-:Y:S05]  /*2030*/  ENDCOLLECTIVE ;  /* 0x000000000000791b */ /* 0x003fea0003800000 */
.L_x_13147:
[----:B------:R-:W-:Y:S05]  /*2040*/  BRA `(.L_x_13148) ;  /* 0xfffffff0008c7947 */ /* 0x000fea000383ffff */
        .weak           $__internal_248_$__cuda_sm20_div_u64
        .type           $__internal_248_$__cuda_sm20_div_u64,@function
        .size           $__internal_248_$__cuda_sm20_div_u64,($__internal_249_$__cuda_sm3x_div_rn_noftz_f32_slowpath - $__internal_248_$__cuda_sm20_div_u64)
$__internal_248_$__cuda_sm20_div_u64:
        /* <DEDUP_REMOVED lines=66> */
[----:B------:R-:W-:Y:S06]  /*2470*/  RET.REL.NODEC R4 `(_Z15SoftmaxWarpImplI10DirectLoadI6__halffE11DirectStoreIfS1_EfLi1ELi1ELi16ELi1ELb1EL9Algorithm0EEvT_T0_ll) ;  /* 0xffffffd804e07950 */ /* 0x000fec0003c3ffff */
        .weak           $__internal_249_$__cuda_sm3x_div_rn_noftz_f32_slowpath
        .type           $__internal_249_$__cuda_sm3x_div_rn_noftz_f32_slowpath,@function
        .size           $__internal_249_$__cuda_sm3x_div_rn_noftz_f32_slowpath,(.L_x_25701 - $__internal_249_$__cuda_sm3x_div_rn_noftz_f32_slowpath)
$__internal_249_$__cuda_sm3x_div_rn_noftz_f32_slowpath:
        /* <DEDUP_REMOVED lines=34> */
.L_x_13150:
        /* <DEDUP_REMOVED lines=51> */
.L_x_13157:
[----:B------:R-:W-:-:S04]  /*29d0*/  LOP3.LUT R0, R0, 0x80000000, RZ, 0xc0, !PT ;  /* 0x8000000000007812 */ /* 0x000fc800078ec0ff */
[----:B------:R-:W-:Y:S01]  /*29e0*/  LOP3.LUT R0, R0, 0x7f800000, RZ, 0xfc, !PT ;  /* 0x7f80000000007812 */ /* 0x000fe200078efcff */
[----:B------:R-:W-:Y:S06]  /*29f0*/  BRA `(.L_x_13158) ;  /* 0x0000000000047947 */ /* 0x000fec0003800000 */
.L_x_13156:
[----:B------:R-:W-:-:S07]  /*2a00*/  IMAD R0, R13, 0x800000, R0 ;  /* 0x008000000d007824 */ /* 0x000fce00078e0200 */
.L_x_13158:
[----:B------:R-:W-:Y:S05]  /*2a10*/  BSYNC.RECONVERGENT B3 ;  /* 0x0000000000037941 */ /* 0x000fea0003800200 */
.L_x_13155:
[----:B------:R-:W-:Y:S05]  /*2a20*/  BRA `(.L_x_13159) ;  /* 0x0000000000207947 */ /* 0x000fea0003800000 */
.L_x_13154:
[----:B------:R-:W-:-:S04]  /*2a30*/  LOP3.LUT R0, R11, 0x80000000, R0, 0x48, !PT ;  /* 0x800000000b007812 */ /* 0x000fc800078e4800 */
[----:B------:R-:W-:Y:S01]  /*2a40*/  LOP3.LUT R0, R0, 0x7f800000, RZ, 0xfc, !PT ;  /* 0x7f80000000007812 */ /* 0x000fe200078efcff */
[----:B------:R-:W-:Y:S06]  /*2a50*/  BRA `(.L_x_13159) ;  /* 0x0000000000147947 */ /* 0x000fec0003800000 */
.L_x_13153:
[----:B------:R-:W-:Y:S01]  /*2a60*/  LOP3.LUT R0, R11, 0x80000000, R0, 0x48, !PT ;  /* 0x800000000b007812 */ /* 0x000fe200078e4800 */
[----:B------:R-:W-:Y:S06]  /*2a70*/  BRA `(.L_x_13159) ;  /* 0x00000000000c7947 */ /* 0x000fec0003800000 */
.L_x_13152:
[----:B------:R-:W0:Y:S01]  /*2a80*/  MUFU.RSQ R0, -QNAN ;  /* 0xffc0000000007908 */ /* 0x000e220000001400 */
[----:B------:R-:W-:Y:S05]  /*2a90*/  BRA `(.L_x_13159) ;  /* 0x0000000000047947 */ /* 0x000fea0003800000 */
.L_x_13151:
[----:B------:R-:W-:-:S07]  /*2aa0*/  FADD.FTZ R0, R0, R11 ;  /* 0x0000000b00007221 */ /* 0x000fce0000010000 */
.L_x_13159:
[----:B------:R-:W-:Y:S05]  /*2ab0*/  BSYNC.RECONVERGENT B2 ;  /* 0x0000000000027941 */ /* 0x000fea0003800200 */
.L_x_13149:
[----:B------:R-:W-:-:S04]  /*2ac0*/  HFMA2 R13, -RZ, RZ, 0, 0 ;  /* 0x00000000ff0d7431 */ /* 0x000fc800000001ff */
[----:B0-----:R-:W-:Y:S05]  /*2ad0*/  RET.REL.NODEC R12 `(_Z15SoftmaxWarpImplI10DirectLoadI6__halffE11DirectStoreIfS1_EfLi1ELi1ELi16ELi1ELb1EL9Algorithm0EEvT_T0_ll) ;  /* 0xffffffd40c487950 */ /* 0x001fea0003c3ffff */
.L_x_13160:
        /* <DEDUP_REMOVED lines=10> */
.L_x_25701:


//--------------------- .text._Z15SoftmaxWarpImplI10DirectLoadI6__halffE11DirectStoreIfS1_EfLi1ELi1ELi16ELi1ELb0EL9Algorithm0EEvT_T0_ll --------------------------
	.section	.text._Z15SoftmaxWarpImplI10DirectLoadI6__halffE11DirectStoreIfS1_EfLi1ELi1ELi16ELi1ELb0EL9Algorithm0EEvT_T0_ll,"ax",@progbits
	.align	128
        .global         _Z15SoftmaxWarpImplI10DirectLoadI6__halffE11DirectStoreIfS1_EfLi1ELi1ELi16ELi1ELb0EL9Algorithm0EEvT_T0_ll
        .type           _Z15SoftmaxWarpImplI10DirectLoadI6__halffE11DirectStoreIfS1_EfLi1ELi1ELi16ELi1ELb0EL9Algorithm0EEvT_T0_ll,@function
        .size           _Z15SoftmaxWarpImplI10DirectLoadI6__halffE11DirectStoreIfS1_EfLi1ELi1ELi16ELi1ELb0EL9Algorithm0EEvT_T0_ll,(.L_x_25703 - _Z15SoftmaxWarpImplI10DirectLoadI6__halffE11DirectStoreIfS1_EfLi1ELi1ELi16ELi1ELb0EL9Algorithm0EEvT_T0_ll)
        .other          _Z15SoftmaxWarpImplI10DirectLoadI6__halffE11DirectStoreIfS1_EfLi1ELi1ELi16ELi1ELb0EL9Algorithm0EEvT_T0_ll,@"STO_CUDA_ENTRY STV_DEFAULT"
_Z15SoftmaxWarpImplI10DirectLoadI6__halffE11DirectStoreIfS1_EfLi1ELi1ELi16ELi1ELb0EL9Algorithm0EEvT_T0_ll:
.text._Z15SoftmaxWarpImplI10DirectLoadI6__halffE11DirectStoreIfS1_EfLi1ELi1ELi16ELi1ELb0EL9Algorithm0EEvT_T0_ll:
        /* <DEDUP_REMOVED lines=24> */
.L_x_13161:
        /* <DEDUP_REMOVED lines=47> */
.L_x_13163:
[----:B------:R-:W-:-:S07]  /*0470*/  MOV R4, 0x490 ;  /* 0x0000049000047802 */ /* 0x000fce0000000f00 */
[----:B0-----:R-:W-:Y:S05]  /*0480*/  CALL.REL.NOINC `($__internal_250_$__cuda_sm20_div_u64) ;  /* 0x0000001800807944 */ /* 0x001fea0003c00000 */
.L_x_13164:
[----:B------:R-:W-:Y:S05]  /*0490*/  BSYNC.RECONVERGENT B0 ;  /* 0x0000000000007941 */ /* 0x000fea0003800200 */
.L_x_13162:
        /* <DEDUP_REMOVED lines=51> */
.L_x_13185:
        /* <DEDUP_REMOVED lines=12> */
[----:B01----:R-:W-:Y:S05]  /*0890*/  CALL.REL.NOINC `($__internal_251_$__cuda_sm3x_div_rn_noftz_f32_slowpath) ;  /* 0x0000001800907944 */ /* 0x003fea0003c00000 */
[----:B------:R-:W-:-:S07]  /*08a0*/  IMAD.MOV.U32 R11, RZ, RZ, R0 ;  /* 0x000000ffff0b7224 */ /* 0x000fce00078e0000 */
.L_x_13169:
[----:B------:R-:W-:Y:S05]  /*08b0*/  BSYNC.RECONVERGENT B1 ;  /* 0x0000000000017941 */ /* 0x000fea0003800200 */
.L_x_13168:
[----:B------:R-:W2:Y:S01]  /*08c0*/  LDCU.128 UR4, c[0x0][0x390] ;  /* 0x00007200ff0477ac */ /* 0x000ea20008000c00 */
[----:B------:R-:W-:Y:S01]  /*08d0*/  MOV R2, R4 ;  /* 0x0000000400027202 */ /* 0x000fe20000000f00 */
[----:B------:R-:W-:Y:S01]  /*08e0*/  IMAD.MOV.U32 R3, RZ, RZ, RZ ;  /* 0x000000ffff037224 */ /* 0x000fe200078e00ff */
[----:B------:R-:W-:Y:S01]  /*08f0*/  F2FP.F16.F32.PACK_AB R11, RZ, R11 ;  /* 0x0000000bff0b723e */ /* 0x000fe200000000ff */
        /* <DEDUP_REMOVED lines=11> */
.L_x_13166:
[----:B------:R-:W-:Y:S05]  /*09b0*/  BSYNC B0 ;  /* 0x0000000000007941 */ /* 0x000fea0003800000 */
.L_x_13165:
[----:B------:R-:W-:-:S04]  /*09c0*/  ISETP.NE.U32.AND P0, PT, R9, RZ, PT ;  /* 0x000000ff0900720c */ /* 0x000fc80003f05070 */
[----:B------:R-:W-:-:S13]  /*09d0*/  ISETP.NE.AND.EX P0, PT, R8, RZ, PT, P0 ;  /* 0x000000ff0800720c */ /* 0x000fda0003f05300 */
[----:B------:R-:W-:Y:S05]  /*09e0*/  @!P0 EXIT ;  /* 0x000000000000894d */ /* 0x000fea0003800000 */
.L_x_13176:
        /* <DEDUP_REMOVED lines=8> */
[----:B------:R-:W-:-:S04]  /*0a70*/  LEA R8, P0, R2, UR36, 0x1 ;  /* 0x0000002402087c11 */ /* 0x000fc8000f8008ff */
[----:B------:R-:W-:-:S05]  /*0a80*/  LEA.HI.X R9, R2, UR37, R3, 0x1, P0 ;  /* 0x0000002502097c11 */ /* 0x000fca00080f0c03 */
[----:B------:R-:W2:Y:S01]  /*0a90*/  LDG.E.U16 R8, desc[UR4][R8.64] ;  /* 0x0000000408087981 */ /* 0x000ea2000c1e1500 */
[----:B------:R-:W-:Y:S01]  /*0aa0*/  UMOV UR4, 0xffffffff ;  /* 0xffffffff00047882 */ /* 0x000fe20000000000 */
[----:B--2---:R-:W-:-:S05]  /*0ab0*/  HADD2.F32 R19, -RZ, R8.H0_H0 ;  /* 0x20000008ff137230 */ /* 0x004fca0000004100 */
[----:B---3--:R-:W-:Y:S01]  /*0ac0*/  FMNMX R13, R19, -INF , !PT ;  /* 0xff800000130d7809 */ /* 0x008fe20007800000 */
        /* <DEDUP_REMOVED lines=28> */
.L_x_13195:
        /* <DEDUP_REMOVED lines=13> */
[----:B0-----:R-:W-:Y:S05]  /*0d60*/  CALL.REL.NOINC `($__internal_251_$__cuda_sm3x_div_rn_noftz_f32_slowpath) ;  /* 0x00000014005c7944 */ /* 0x001fea0003c00000 */
.L_x_13172:
[----:B------:R-:W-:Y:S05]  /*0d70*/  BSYNC.RECONVERGENT B0 ;  /* 0x0000000000007941 */ /* 0x000fea0003800200 */
.L_x_13171:
        /* <DEDUP_REMOVED lines=12> */
[----:B------:R-:W-:-:S03]  /*0e40*/  F2FP.F16.F32.PACK_AB R0, RZ, R0 ;  /* 0x00000000ff00723e */ /* 0x000fc600000000ff */
        /* <DEDUP_REMOVED lines=11> */
[----:B--2---:R-:W-:-:S05]  /*0f00*/  HADD2.F32 R19, -RZ, R14.H0_H0 ;  /* 0x2000000eff137230 */ /* 0x004fca0000004100 */
[----:B------:R-:W-:Y:S01]  /*0f10*/  FMNMX R13, R19, -INF , !PT ;  /* 0xff800000130d7809 */ /* 0x000fe20007800000 */
        /* <DEDUP_REMOVED lines=28> */
.L_x_13205:
        /* <DEDUP_REMOVED lines=14> */
.L_x_13175:
[----:B------:R-:W-:Y:S05]  /*11c0*/  BSYNC.RECONVERGENT B0 ;  /* 0x0000000000007941 */ /* 0x000fea0003800200 */
.L_x_13174:
        /* <DEDUP_REMOVED lines=18> */
.L_x_13167:
[----:B------:R-:W-:Y:S02]  /*12f0*/  HFMA2 R12, -RZ, RZ, 0, 4.76837158203125e-07 ;  /* 0x00000008ff0c7431 */ /* 0x000fe400000001ff */
[----:B------:R-:W-:Y:S01]  /*1300*/  IMAD.MOV.U32 R11, RZ, RZ, 0x1f ;  /* 0x0000001fff0b7424 */ /* 0x000fe200078e00ff */
[----:B------:R-:W-:Y:S02]  /*1310*/  MOV R15, 0xffffffff ;  /* 0xffffffff000f7802 */ /* 0x000fe40000000f00 */
[----:B------:R-:W-:-:S07]  /*1320*/  MOV R23, 0x437c0000 ;  /* 0x437c000000177802 */ /* 0x000fce0000000f00 */
[----:B0-----:R-:W-:Y:S05]  /*1330*/  WARPSYNC.COLLECTIVE R15, `(.L_x_13177) ;  /* 0x000000000f087348 */ /* 0x001fea0003c00000 */
[----:B------:R1:W2:Y:S02]  /*1340*/  SHFL.BFLY P6, R14, R13, R12, R11 ;  /* 0x0c00000c0d0e7389 */ /* 0x0002a400000c000b */
[----:B012---:R-:W-:Y:S05]  /*1350*/  ENDCOLLECTIVE ;  /* 0x000000000000791b */ /* 0x007fea0003800000 */
.L_x_13177:
[----:B------:R-:W-:Y:S01]  /*1360*/  HFMA2 R12, -RZ, RZ, 0, 2.384185791015625e-07 ;  /* 0x00000004ff0c7431 */ /* 0x000fe200000001ff */
[----:B------:R-:W-:-:S05]  /*1370*/  FMNMX R0, R13, R14, !PT ;  /* 0x0000000e0d007209 */ /* 0x000fca0007800000 */
[----:B------:R-:W-:-:S07]  /*1380*/  IMAD.MOV.U32 R13, RZ, RZ, R0 ;  /* 0x000000ffff0d7224 */ /* 0x000fce00078e0000 */
[----:B------:R-:W-:Y:S05]  /*1390*/  WARPSYNC.COLLECTIVE R15, `(.L_x_13178) ;  /* 0x000000000f087348 */ /* 0x000fea0003c00000 */
[----:B------:R0:W1:Y:S02]  /*13a0*/  SHFL.BFLY P6, R14, R13, R12, R11 ;  /* 0x0c00000c0d0e7389 */ /* 0x00006400000c000b */
[----:B01----:R-:W-:Y:S05]  /*13b0*/  ENDCOLLECTIVE ;  /* 0x000000000000791b */ /* 0x003fea0003800000 */
.L_x_13178:
[----:B------:R-:W-:Y:S02]  /*13c0*/  MOV R12, 0x2 ;  /* 0x00000002000c7802 */ /* 0x000fe40000000f00 */
[----:B------:R-:W-:Y:S01]  /*13d0*/  FMNMX R2, R0, R14, !PT ;  /* 0x0000000e00027209 */ /* 0x000fe20007800000 */
[----:B------:R-:W-:-:S04]  /*13e0*/  IMAD.MOV.U32 R0, RZ, RZ, 0x3bbb989d ;  /* 0x3bbb989dff007424 */ /* 0x000fc800078e00ff */
[----:B------:R-:W-:-:S07]  /*13f0*/  IMAD.MOV.U32 R13, RZ, RZ, R2 ;  /* 0x000000ffff0d7224 */ /* 0x000fce00078e0002 */
[----:B------:R-:W-:Y:S05]  /*1400*/  WARPSYNC.COLLECTIVE R15, `(.L_x_13179) ;  /* 0x000000000f087348 */ /* 0x000fea0003c00000 */
[----:B------:R0:W1:Y:S02]  /*1410*/  SHFL.BFLY P6, R14, R13, R12, R11 ;  /* 0x0c00000c0d0e7389 */ /* 0x00006400000c000b */
[----:B01----:R-:W-:Y:S05]  /*1420*/  ENDCOLLECTIVE ;  /* 0x000000000000791b */ /* 0x003fea0003800000 */
.L_x_13179:
[----:B------:R-:W-:Y:S01]  /*1430*/  HFMA2 R12, -RZ, RZ, 0, 5.9604644775390625e-08 ;  /* 0x00000001ff0c7431 */ /* 0x000fe200000001ff */
[----:B------:R-:W-:-:S05]  /*1440*/  FMNMX R3, R2, R14, !PT ;  /* 0x0000000e02037209 */ /* 0x000fca0007800000 */
[----:B------:R-:W-:-:S07]  /*1450*/  IMAD.MOV.U32 R13, RZ, RZ, R3 ;  /* 0x000000ffff0d7224 */ /* 0x000fce00078e0003 */
[----:B------:R-:W-:Y:S05]  /*1460*/  WARPSYNC.COLLECTIVE R15, `(.L_x_13180) ;  /* 0x000000000f087348 */ /* 0x000fea0003c00000 */
[----:B------:R0:W1:Y:S02]  /*1470*/  SHFL.BFLY P6, R14, R13, R12, R11 ;  /* 0x0c00000c0d0e7389 */ /* 0x00006400000c000b */
[----:B01----:R-:W-:Y:S05]  /*1480*/  ENDCOLLECTIVE ;  /* 0x000000000000791b */ /* 0x003fea0003800000 */
.L_x_13180:
        /* <DEDUP_REMOVED lines=15> */
.L_x_13181:
[----:B------:R-:W-:Y:S01]  /*1580*/  MOV R12, 0x4 ;  /* 0x00000004000c7802 */ /* 0x000fe20000000f00 */
[----:B------:R-:W-:-:S04]  /*1590*/  FADD R2, R13, R14 ;  /* 0x0000000e0d027221 */ /* 0x000fc80000000000 */
[----:B------:R-:W-:-:S07]  /*15a0*/  IMAD.MOV.U32 R13, RZ, RZ, R2 ;  /* 0x000000ffff0d7224 */ /* 0x000fce00078e0002 */
[----:B------:R-:W-:Y:S05]  /*15b0*/  WARPSYNC.COLLECTIVE R15, `(.L_x_13182) ;  /* 0x000000000f087348 */ /* 0x000fea0003c00000 */
[----:B------:R0:W1:Y:S02]  /*15c0*/  SHFL.BFLY P6, R14, R13, R12, R11 ;  /* 0x0c00000c0d0e7389 */ /* 0x00006400000c000b */
[----:B01----:R-:W-:Y:S05]  /*15d0*/  ENDCOLLECTIVE ;  /* 0x000000000000791b */ /* 0x003fea0003800000 */
.L_x_13182:
[----:B------:R-:W-:Y:S02]  /*15e0*/  HFMA2 R12, -RZ, RZ, 0, 1.1920928955078125e-07 ;  /* 0x00000002ff0c7431 */ /* 0x000fe400000001ff */
[----:B------:R-:W-:-:S04]  /*15f0*/  FADD R3, R2, R14 ;  /* 0x0000000e02037221 */ /* 0x000fc80000000000 */
[----:B------:R-:W-:-:S07]  /*1600*/  IMAD.MOV.U32 R13, RZ, RZ, R3 ;  /* 0x000000ffff0d7224 */ /* 0x000fce00078e0003 */
[----:B------:R-:W-:Y:S05]  /*1610*/  WARPSYNC.COLLECTIVE R15, `(.L_x_13183) ;  /* 0x000000000f087348 */ /* 0x000fea0003c00000 */
[----:B------:R0:W1:Y:S02]  /*1620*/  SHFL.BFLY P6, R14, R13, R12, R11 ;  /* 0x0c00000c0d0e7389 */ /* 0x00006400000c000b */
[----:B01----:R-:W-:Y:S05]  /*1630*/  ENDCOLLECTIVE ;  /* 0x000000000000791b */ /* 0x003fea0003800000 */
.L_x_13183:
[----:B------:R-:W-:Y:S01]  /*1640*/  MOV R12, 0x1 ;  /* 0x00000001000c7802 */ /* 0x000fe20000000f00 */
[----:B------:R-:W-:-:S04]  /*1650*/  FADD R20, R3, R14 ;  /* 0x0000000e03147221 */ /* 0x000fc80000000000 */
[----:B------:R-:W-:-:S07]  /*1660*/  IMAD.MOV.U32 R13, RZ, RZ, R20 ;  /* 0x000000ffff0d7224 */ /* 0x000fce00078e0014 */
[----:B------:R-:W-:Y:S05]  /*1670*/  WARPSYNC.COLLECTIVE R15, `(.L_x_13184) ;  /* 0x000000000f087348 */ /* 0x000fea0003c00000 */
[----:B------:R0:W1:Y:S02]  /*1680*/  SHFL.BFLY P6, R14, R13, R12, R11 ;  /* 0x0c00000c0d0e7389 */ /* 0x00006400000c000b */
[----:B01----:R-:W-:Y:S05]  /*1690*/  ENDCOLLECTIVE ;  /* 0x000000000000791b */ /* 0x003fea0003800000 */
.L_x_13184:
[----:B------:R-:W-:Y:S05]  /*16a0*/  BRA `(.L_x_13185) ;  /* 0xfffffff000487947 */ /* 0x000fea000383ffff */
.L_x_13170:
[----:B------:R-:W-:Y:S01]  /*16b0*/  HFMA2 R11, -RZ, RZ, 0, 1.847743988037109375e-06 ;  /* 0x0000001fff0b7431 */ /* 0x000fe200000001ff */
[----:B------:R-:W-:Y:S01]  /*16c0*/  BSSY B0, `(.L_x_13186) ;  /* 0x0000006000007945 */ /* 0x000fe20003800000 */
[----:B------:R-:W-:Y:S02]  /*16d0*/  IMAD.MOV.U32 R12, RZ, RZ, 0x8 ;  /* 0x00000008ff0c7424 */ /* 0x000fe400078e00ff */
[----:B------:R-:W-:-:S07]  /*16e0*/  IMAD.MOV.U32 R15, RZ, RZ, -0x1 ;  /* 0xffffffffff0f7424 */ /* 0x000fce00078e00ff */
[----:B0-----:R-:W-:Y:S05]  /*16f0*/  WARPSYNC.COLLECTIVE R15, `(.L_x_13187) ;  /* 0x000000000f087348 */ /* 0x001fea0003c00000 */
[----:B------:R1:W2:Y:S02]  /*1700*/  SHFL.BFLY P6, R14, R13, R12, R11 ;  /* 0x0c00000c0d0e7389 */ /* 0x0002a400000c000b */
[----:B012---:R-:W-:Y:S05]  /*1710*/  ENDCOLLECTIVE ;  /* 0x000000000000791b */ /* 0x007fea0003800000 */
.L_x_13187:
[----:B------:R-:W-:Y:S05]  /*1720*/  BSYNC B0 ;  /* 0x0000000000007941 */ /* 0x000fea0003800000 */
.L_x_13186:
        /* <DEDUP_REMOVED lines=8> */
.L_x_13188:
[----:B------:R-:W-:Y:S01]  /*17b0*/  HFMA2 R12, -RZ, RZ, 0, 1.1920928955078125e-07 ;  /* 0x00000002ff0c7431 */ /* 0x000fe200000001ff */
[----:B------:R-:W-:-:S05]  /*17c0*/  FMNMX R0, R13, R14, !PT ;  /* 0x0000000e0d007209 */ /* 0x000fca0007800000 */
[----:B------:R-:W-:-:S07]  /*17d0*/  IMAD.MOV.U32 R13, RZ, RZ, R0 ;  /* 0x000000ffff0d7224 */ /* 0x000fce00078e0000 */
[----:B------:R-:W-:Y:S05]  /*17e0*/  WARPSYNC.COLLECTIVE R15, `(.L_x_13189) ;  /* 0x000000000f087348 */ /* 0x000fea0003c00000 */
[----:B------:R0:W1:Y:S02]  /*17f0*/  SHFL.BFLY P6, R14, R13, R12, R11 ;  /* 0x0c00000c0d0e7389 */ /* 0x00006400000c000b */
[----:B01----:R-:W-:Y:S05]  /*1800*/  ENDCOLLECTIVE ;  /* 0x000000000000791b */ /* 0x003fea0003800000 */
.L_x_13189:
[----:B------:R-:W-:Y:S02]  /*1810*/  MOV R12, 0x1 ;  /* 0x00000001000c7802 */ /* 0x000fe40000000f00 */
[----:B------:R-:W-:Y:S01]  /*1820*/  FMNMX R2, R0, R14, !PT ;  /* 0x0000000e00027209 */ /* 0x000fe20007800000 */
[----:B------:R-:W-:-:S04]  /*1830*/  HFMA2 R0, -RZ, RZ, 3.7421875, 0 ;  /* 0x437c0000ff007431 */ /* 0x000fc800000001ff */
[----:B------:R-:W-:-:S07]  /*1840*/  IMAD.MOV.U32 R13, RZ, RZ, R2 ;  /* 0x000000ffff0d7224 */ /* 0x000fce00078e0002 */
[----:B------:R-:W-:Y:S05]  /*1850*/  WARPSYNC.COLLECTIVE R15, `(.L_x_13190) ;  /* 0x000000000f087348 */ /* 0x000fea0003c00000 */
[----:B------:R0:W1:Y:S02]  /*1860*/  SHFL.BFLY P6, R14, R13, R12, R11 ;  /* 0x0c00000c0d0e7389 */ /* 0x00006400000c000b */
[----:B01----:R-:W-:Y:S05]  /*1870*/  ENDCOLLECTIVE ;  /* 0x000000000000791b */ /* 0x003fea0003800000 */
.L_x_13190:
        /* <DEDUP_REMOVED lines=15> */
.L_x_13191:
[----:B------:R-:W-:Y:S02]  /*1970*/  HFMA2 R12, -RZ, RZ, 0, 2.384185791015625e-07 ;  /* 0x00000004ff0c7431 */ /* 0x000fe400000001ff */
[----:B------:R-:W-:-:S04]  /*1980*/  FADD R0, R13, R14 ;  /* 0x0000000e0d007221 */ /* 0x000fc80000000000 */
[----:B------:R-:W-:-:S07]  /*1990*/  IMAD.MOV.U32 R13, RZ, RZ, R0 ;  /* 0x000000ffff0d7224 */ /* 0x000fce00078e0000 */
[----:B------:R-:W-:Y:S05]  /*19a0*/  WARPSYNC.COLLECTIVE R15, `(.L_x_13192) ;  /* 0x000000000f087348 */ /* 0x000fea0003c00000 */
[----:B------:R0:W1:Y:S02]  /*19b0*/  SHFL.BFLY P6, R14, R13, R12, R11 ;  /* 0x0c00000c0d0e7389 */ /* 0x00006400000c000b */
[----:B01----:R-:W-:Y:S05]  /*19c0*/  ENDCOLLECTIVE ;  /* 0x000000000000791b */ /* 0x003fea0003800000 */
.L_x_13192:
[----:B------:R-:W-:Y:S01]  /*19d0*/  MOV R12, 0x2 ;  /* 0x00000002000c7802 */ /* 0x000fe20000000f00 */
[----:B------:R-:W-:-:S04]  /*19e0*/  FADD R2, R0, R14 ;  /* 0x0000000e00027221 */ /* 0x000fc80000000000 */
[----:B------:R-:W-:-:S07]  /*19f0*/  IMAD.MOV.U32 R13, RZ, RZ, R2 ;  /* 0x000000ffff0d7224 */ /* 0x000fce00078e0002 */
[----:B------:R-:W-:Y:S05]  /*1a00*/  WARPSYNC.COLLECTIVE R15, `(.L_x_13193) ;  /* 0x000000000f087348 */ /* 0x000fea0003c00000 */
[----:B------:R0:W1:Y:S02]  /*1a10*/  SHFL.BFLY P6, R14, R13, R12, R11 ;  /* 0x0c00000c0d0e7389 */ /* 0x00006400000c000b */
[----:B01----:R-:W-:Y:S05]  /*1a20*/  ENDCOLLECTIVE ;  /* 0x000000000000791b */ /* 0x003fea0003800000 */
.L_x_13193:
[----:B------:R-:W-:Y:S02]  /*1a30*/  HFMA2 R12, -RZ, RZ, 0, 5.9604644775390625e-08 ;  /* 0x00000001ff0c7431 */ /* 0x000fe400000001ff */
[----:B------:R-:W-:-:S04]  /*1a40*/  FADD R3, R2, R14 ;  /* 0x0000000e02037221 */ /* 0x000fc80000000000 */
[----:B------:R-:W-:-:S07]  /*1a50*/  IMAD.MOV.U32 R13, RZ, RZ, R3 ;  /* 0x000000ffff0d7224 */ /* 0x000fce00078e0003 */
[----:B------:R-:W-:Y:S05]  /*1a60*/  WARPSYNC.COLLECTIVE R15, `(.L_x_13194) ;  /* 0x000000000f087348 */ /* 0x000fea0003c00000 */
[----:B------:R0:W1:Y:S02]  /*1a70*/  SHFL.BFLY P6, R14, R13, R12, R11 ;  /* 0x0c00000c0d0e7389 */ /* 0x00006400000c000b */
[----:B01----:R-:W-:Y:S05]  /*1a80*/  ENDCOLLECTIVE ;  /* 0x000000000000791b */ /* 0x003fea0003800000 */
.L_x_13194:
[----:B------:R-:W-:Y:S05]  /*1a90*/  BRA `(.L_x_13195) ;  /* 0xfffffff0007c7947 */ /* 0x000fea000383ffff */
.L_x_13173:
[----:B------:R-:W-:Y:S01]  /*1aa0*/  BSSY B0, `(.L_x_13196) ;  /* 0x0000007000007945 */ /* 0x000fe20003800000 */
[----:B------:R-:W-:Y:S01]  /*1ab0*/  IMAD.MOV.U32 R12, RZ, RZ, 0x8 ;  /* 0x00000008ff0c7424 */ /* 0x000fe200078e00ff */
[----:B------:R-:W-:Y:S01]  /*1ac0*/  MOV R11, 0x1f ;  /* 0x0000001f000b7802 */ /* 0x000fe20000000f00 */
[----:B------:R-:W-:-:S07]  /*1ad0*/  IMAD.MOV.U32 R15, RZ, RZ, -0x1 ;  /* 0xffffffffff0f7424 */ /* 0x000fce00078e00ff */
[----:B0-----:R-:W-:Y:S05]  /*1ae0*/  WARPSYNC.COLLECTIVE R15, `(.L_x_13197) ;  /* 0x000000000f087348 */ /* 0x001fea0003c00000 */
[----:B------:R1:W2:Y:S02]  /*1af0*/  SHFL.BFLY P6, R14, R13, R12, R11 ;  /* 0x0c00000c0d0e7389 */ /* 0x0002a400000c000b */
[----:B012---:R-:W-:Y:S05]  /*1b00*/  ENDCOLLECTIVE ;  /* 0x000000000000791b */ /* 0x007fea0003800000 */
.L_x_13197:
[----:B------:R-:W-:Y:S05]  /*1b10*/  BSYNC B0 ;  /* 0x0000000000007941 */ /* 0x000fea0003800000 */
.L_x_13196:
        /* <DEDUP_REMOVED lines=8> */
.L_x_13198:
[----:B------:R-:W-:Y:S01]  /*1ba0*/  HFMA2 R12, -RZ, RZ, 0, 1.1920928955078125e-07 ;  /* 0x00000002ff0c7431 */ /* 0x000fe200000001ff */
[----:B------:R-:W-:-:S05]  /*1bb0*/  FMNMX R0, R13, R14, !PT ;  /* 0x0000000e0d007209 */ /* 0x000fca0007800000 */
[----:B------:R-:W-:-:S07]  /*1bc0*/  IMAD.MOV.U32 R13, RZ, RZ, R0 ;  /* 0x000000ffff0d7224 */ /* 0x000fce00078e0000 */
[----:B------:R-:W-:Y:S05]  /*1bd0*/  WARPSYNC.COLLECTIVE R15, `(.L_x_13199) ;  /* 0x000000000f087348 */ /* 0x000fea0003c00000 */
[----:B------:R0:W1:Y:S02]  /*1be0*/  SHFL.BFLY P6, R14, R13, R12, R11 ;  /* 0x0c00000c0d0e7389 */ /* 0x00006400000c000b */
[----:B01----:R-:W-:Y:S05]  /*1bf0*/  ENDCOLLECTIVE ;  /* 0x000000000000791b */ /* 0x003fea0003800000 */
.L_x_13199:
[----:B------:R-:W-:Y:S02]  /*1c00*/  MOV R12, 0x1 ;  /* 0x00000001000c7802 */ /* 0x000fe40000000f00 */
[----:B------:R-:W-:Y:S01]  /*1c10*/  FMNMX R2, R0, R14, !PT ;  /* 0x0000000e00027209 */ /* 0x000fe20007800000 */
[----:B------:R-:W-:-:S04]  /*1c20*/  HFMA2 R0, -RZ, RZ, 3.7421875, 0 ;  /* 0x437c0000ff007431 */ /* 0x000fc800000001ff */
[----:B------:R-:W-:-:S07]  /*1c30*/  IMAD.MOV.U32 R13, RZ, RZ, R2 ;  /* 0x000000ffff0d7224 */ /* 0x000fce00078e0002 */
[----:B------:R-:W-:Y:S05]  /*1c40*/  WARPSYNC.COLLECTIVE R15, `(.L_x_13200) ;  /* 0x000000000f087348 */ /* 0x000fea0003c00000 */
[----:B------:R0:W1:Y:S02]  /*1c50*/  SHFL.BFLY P6, R14, R13, R12, R11 ;  /* 0x0c00000c0d0e7389 */ /* 0x00006400000c000b */
[----:B01----:R-:W-:Y:S05]  /*1c60*/  ENDCOLLECTIVE ;  /* 0x000000000000791b */ /* 0x003fea0003800000 */
.L_x_13200:
        /* <DEDUP_REMOVED lines=15> */
.L_x_13201:
[----:B------:R-:W-:Y:S02]  /*1d60*/  HFMA2 R12, -RZ, RZ, 0, 2.384185791015625e-07 ;  /* 0x00000004ff0c7431 */ /* 0x000fe400000001ff */
[----:B------:R-:W-:-:S04]  /*1d70*/  FADD R0, R13, R14 ;  /* 0x0000000e0d007221 */ /* 0x000fc80000000000 */
[----:B------:R-:W-:-:S07]  /*1d80*/  IMAD.MOV.U32 R13, RZ, RZ, R0 ;  /* 0x000000ffff0d7224 */ /* 0x000fce00078e0000 */
[----:B------:R-:W-:Y:S05]  /*1d90*/  WARPSYNC.COLLECTIVE R15, `(.L_x_13202) ;  /* 0x000000000f087348 */ /* 0x000fea0003c00000 */
[----:B------:R0:W1:Y:S02]  /*1da0*/  SHFL.BFLY P6, R14, R13, R12, R11 ;  /* 0x0c00000c0d0e7389 */ /* 0x00006400000c000b */
[----:B01----:R-:W-:Y:S05]  /*1db0*/  ENDCOLLECTIVE ;  /* 0x000000000000791b */ /* 0x003fea0003800000 */
.L_x_13202:
[----:B------:R-:W-:Y:S01]  /*1dc0*/  MOV R12, 0x2 ;  /* 0x00000002000c7802 */ /* 0x000fe20000000f00 */
[----:B------:R-:W-:-:S04]  /*1dd0*/  FADD R2, R0, R14 ;  /* 0x0000000e00027221 */ /* 0x000fc80000000000 */
[----:B------:R-:W-:-:S07]  /*1de0*/  IMAD.MOV.U32 R13, RZ, RZ, R2 ;  /* 0x000000ffff0d7224 */ /* 0x000fce00078e0002 */
[----:B------:R-:W-:Y:S05]  /*1df0*/  WARPSYNC.COLLECTIVE R15, `(.L_x_13203) ;  /* 0x000000000f087348 */ /* 0x000fea0003c00000 */
[----:B------:R0:W1:Y:S02]  /*1e00*/  SHFL.BFLY P6, R14, R13, R12, R11 ;  /* 0x0c00000c0d0e7389 */ /* 0x00006400000c000b */
[----:B01----:R-:W-:Y:S05]  /*1e10*/  ENDCOLLECTIVE ;  /* 0x000000000000791b */ /* 0x003fea0003800000 */
.L_x_13203:
[----:B------:R-:W-:Y:S02]  /*1e20*/  HFMA2 R12, -RZ, RZ, 0, 5.9604644775390625e-08 ;  /* 0x00000001ff0c7431 */ /* 0x000fe400000001ff */
[----:B------:R-:W-:-:S04]  /*1e30*/  FADD R3, R2, R14 ;  /* 0x0000000e02037221 */ /* 0x000fc80000000000 */
[----:B------:R-:W-:-:S07]  /*1e40*/  IMAD.MOV.U32 R13, RZ, RZ, R3 ;  /* 0x000000ffff0d7224 */ /* 0x000fce00078e0003 */
[----:B------:R-:W-:Y:S05]  /*1e50*/  WARPSYNC.COLLECTIVE R15, `(.L_x_13204) ;  /* 0x000000000f087348 */ /* 0x000fea0003c00000 */
[----:B------:R0:W1:Y:S02]  /*1e60*/  SHFL.BFLY P6, R14, R13, R12, R11 ;  /* 0x0c00000c0d0e7389 */ /* 0x00006400000c000b */
[----:B01----:R-:W-:Y:S05]  /*1e70*/  ENDCOLLECTIVE ;  /* 0x000000000000791b */ /* 0x003fea0003800000 */
.L_x_13204:
[----:B------:R-:W-:Y:S05]  /*1e80*/  BRA `(.L_x_13205) ;  /* 0xfffffff000947947 */ /* 0x000fea000383ffff */
        .weak           $__internal_250_$__cuda_sm20_div_u64
        .type           $__internal_250_$__cuda_sm20_div_u64,@function
        .size           $__internal_250_$__cuda_sm20_div_u64,($__internal_251_$__cuda_sm3x_div_rn_noftz_f32_slowpath - $__internal_250_$__cuda_sm20_div_u64)
$__internal_250_$__cuda_sm20_div_u64:
        /* <DEDUP_REMOVED lines=68> */
[----:B------:R-:W-:Y:S06]  /*22d0*/  RET.REL.NODEC R4 `(_Z15SoftmaxWarpImplI10DirectLoadI6__halffE11DirectStoreIfS1_EfLi1ELi1ELi16ELi1ELb0EL9Algorithm0EEvT_T0_ll) ;  /* 0xffffffdc04487950 */ /* 0x000fec0003c3ffff */
        .weak           $__internal_251_$__cuda_sm3x_div_rn_noftz_f32_slowpath
        .type           $__internal_251_$__cuda_sm3x_div_rn_noftz_f32_slowpath,@function
        .size           $__internal_251_$__cuda_sm3x_div_rn_noftz_f32_slowpath,(.L_x_25703 - $__internal_251_$__cuda_sm3x_div_rn_noftz_f32_slowpath)
$__internal_251_$__cuda_sm3x_div_rn_noftz_f32_slowpath:
        /* <DEDUP_REMOVED lines=34> */
.L_x_13207:
        /* <DEDUP_REMOVED lines=51> */
.L_x_13214:
[----:B------:R-:W-:-:S04]  /*2830*/  LOP3.LUT R0, R0, 0x80000000, RZ, 0xc0, !PT ;  /* 0x8000000000007812 */ /* 0x000fc800078ec0ff */
[----:B------:R-:W-:Y:S01]  /*2840*/  LOP3.LUT R0, R0, 0x7f800000, RZ, 0xfc, !PT ;  /* 0x7f80000000007812 */ /* 0x000fe200078efcff */
[----:B------:R-:W-:Y:S06]  /*2850*/  BRA `(.L_x_13215) ;  /* 0x0000000000047947 */ /* 0x000fec0003800000 */
.L_x_13213:
[----:B------:R-:W-:-:S07]  /*2860*/  IMAD R0, R15, 0x800000, R0 ;  /* 0x008000000f007824 */ /* 0x000fce00078e0200 */
.L_x_13215:
[----:B------:R-:W-:Y:S05]  /*2870*/  BSYNC.RECONVERGENT B3 ;  /* 0x0000000000037941 */ /* 0x000fea0003800200 */
.L_x_13212:
[----:B------:R-:W-:Y:S05]  /*2880*/  BRA `(.L_x_13216) ;  /* 0x0000000000207947 */ /* 0x000fea0003800000 */
.L_x_13211:
[----:B------:R-:W-:-:S04]  /*2890*/  LOP3.LUT R0, R3, 0x80000000, R0, 0x48, !PT ;  /* 0x8000000003007812 */ /* 0x000fc800078e4800 */
[----:B------:R-:W-:Y:S01]  /*28a0*/  LOP3.LUT R0, R0, 0x7f800000, RZ, 0xfc, !PT ;  /* 0x7f80000000007812 */ /* 0x000fe200078efcff */
[----:B------:R-:W-:Y:S06]  /*28b0*/  BRA `(.L_x_13216) ;  /* 0x0000000000147947 */ /* 0x000fec0003800000 */
.L_x_13210:
[----:B------:R-:W-:Y:S01]  /*28c0*/  LOP3.LUT R0, R3, 0x80000000, R0, 0x48, !PT ;  /* 0x8000000003007812 */ /* 0x000fe200078e4800 */
[----:B------:R-:W-:Y:S06]  /*28d0*/  BRA `(.L_x_13216) ;  /* 0x00000000000c7947 */ /* 0x000fec0003800000 */
.L_x_13209:
[----:B------:R-:W0:Y:S01]  /*28e0*/  MUFU.RSQ R0, -QNAN ;  /* 0xffc0000000007908 */ /* 0x000e220000001400 */
[----:B------:R-:W-:Y:S05]  /*28f0*/  BRA `(.L_x_13216) ;  /* 0x0000000000047947 */ /* 0x000fea0003800000 */
.L_x_13208:
[----:B------:R-:W-:-:S07]  /*2900*/  FADD.FTZ R0, R0, R3 ;  /* 0x0000000300007221 */ /* 0x000fce0000010000 */
.L_x_13216:
[----:B------:R-:W-:Y:S05]  /*2910*/  BSYNC.RECONVERGENT B2 ;  /* 0x0000000000027941 */ /* 0x000fea0003800200 */
.L_x_13206:
[----:B------:R-:W-:-:S04]  /*2920*/  HFMA2 R3, -RZ, RZ, 0, 0 ;  /* 0x00000000ff037431 */ /* 0x000fc800000001ff */
[----:B0-----:R-:W-:Y:S05]  /*2930*/  RET.REL.NODEC R2 `(_Z15SoftmaxWarpImplI10DirectLoadI6__halffE11DirectStoreIfS1_EfLi1ELi1ELi16ELi1ELb0EL9Algorithm0EEvT_T0_ll) ;  /* 0xffffffd402b07950 */ /* 0x001fea0003c3ffff */
.L_x_13217:
        /* <DEDUP_REMOVED lines=12> */
.L_x_25703:


//--------------------- .text._Z15SoftmaxWarpImplI10DirectLoadI6__halffE11DirectStoreIfS1_EfLi1ELi1ELi16ELi2ELb1EL9Algorithm0EEvT_T0_ll --------------------------
	.section	.text._Z15SoftmaxWarpImplI10DirectLoadI6__halffE11DirectStoreIfS1_EfLi1ELi1ELi16ELi2ELb1EL9Algorithm0EEvT_T0_ll,"ax",@progbits
	.align	128
        .global         _Z15SoftmaxWarpImplI10DirectLoadI6__halffE11DirectStoreIfS1_EfLi1ELi1ELi16ELi2ELb1EL9Algorithm0EEvT_T0_ll
        .type           _Z15SoftmaxWarpImplI10DirectLoadI6__halffE11DirectStoreIfS1_EfLi1ELi1ELi16ELi2ELb1EL9Algorithm0EEvT_T0_ll,@function
        .size           _Z15SoftmaxWarpImplI10DirectLoadI6__halffE11DirectStoreIfS1_EfLi1ELi1ELi16ELi2ELb1EL9Algorithm0EEvT_T0_ll,(.L_x_25704 - _Z15SoftmaxWarpImplI10DirectLoadI6__halffE11DirectStoreIfS1_EfLi1ELi1ELi16ELi2ELb1EL9Algorithm0EEvT_T0_ll)
        .other          _Z15SoftmaxWarpImplI10DirectLoadI6__halffE11DirectStoreIfS1_EfLi1ELi1ELi16ELi2ELb1EL9Algorithm0EEvT_T0_ll,@"STO_CUDA_ENTRY STV_DEFAULT"
_Z15SoftmaxWarpImplI10DirectLoadI6__halffE11DirectStoreIfS1_EfLi1ELi1ELi16ELi2ELb1EL9Algorithm0EEvT_T0_ll:
.text._Z15SoftmaxWarpImplI10DirectLoadI6__halffE11DirectStoreIfS1_EfLi1ELi1ELi16ELi2ELb1EL9Algorithm0EEvT_T0_ll:
        /* <DEDUP_REMOVED lines=24> */
.L_x_13218:
        /* <DEDUP_REMOVED lines=16> */
.L_x_13228:
        /* <DEDUP_REMOVED lines=30> */
[----:B------:R-:W-:Y:S01]  /*0460*/  IMAD.MOV.U32 R13, RZ, RZ, -0x800000 ;  /* 0xff800000ff0d7424 */ /* 0x000fe200078e00ff */
[----:B------:R-:W-:Y:S01]  /*0470*/  MOV R0, 0xff800000 ;  /* 0xff80000000007802 */ /* 0x000fe20000000f00 */
[----:B--2---:R-:W-:Y:S02]  /*0480*/  @!P0 HADD2.F32 R23, -RZ, R10.H0_H0 ;  /* 0x2000000aff178230 */ /* 0x004fe40000004100 */
[----:B----4-:R-:W-:-:S03]  /*0490*/  @!P0 HADD2.F32 R19, -RZ, R2.H0_H0 ;  /* 0x20000002ff138230 */ /* 0x010fc60000004100 */
[----:B------:R-:W-:Y:S02]  /*04a0*/  @!P0 FMNMX R13, R23, -INF , !PT ;  /* 0xff800000170d8809 */ /* 0x000fe40007800000 */
[----:B------:R-:W-:Y:S01]  /*04b0*/  @!P0 FMNMX R0, R19, -INF , !PT ;  /* 0xff80000013008809 */ /* 0x000fe20007800000 */
[----:B------:R-:W-:Y:S06]  /*04c0*/  BRA.DIV UR4, `(.L_x_13219) ;  /* 0x0000000604d47947 */ /* 0x000fec000b800000 */
[----:B------:R-:W1:Y:S01]  /*04d0*/  SHFL.BFLY PT, R14, R13, 0x8, 0x1f ;  /* 0x0d001f000d0e7f89 */ /* 0x000e6200000e0000 */
[----:B------:R-:W-:-:S03]  /*04e0*/  IMAD.MOV.U32 R11, RZ, RZ, 0x3bbb989d ;  /* 0x3bbb989dff0b7424 */ /* 0x000fc600078e00ff */
        /* <DEDUP_REMOVED lines=25> */
[----:B------:R-:W-:Y:S01]  /*0680*/  FFMA R3, R10, 1.4426950216293334961, -R3 ;  /* 0x3fb8aa3b0a037823 */ /* 0x000fe20000000803 */
[----:B------:R-:W-:Y:S02]  /*0690*/  IMAD.SHL.U32 R2, R2, 0x800000, RZ ;  /* 0x0080000002027824 */ /* 0x000fe400078e00ff */
        /* <DEDUP_REMOVED lines=24> */
.L_x_13246:
        /* <DEDUP_REMOVED lines=11> */
[----:B0--3--:R-:W-:Y:S05]  /*08d0*/  CALL.REL.NOINC `($__internal_252_$__cuda_sm3x_div_rn_noftz_f32_slowpath) ;  /* 0x0000000800dc7944 */ /* 0x009fea0003c00000 */
[----:B------:R-:W-:-:S07]  /*08e0*/  IMAD.MOV.U32 R4, RZ, RZ, R0 ;  /* 0x000000ffff047224 */ /* 0x000fce00078e0000 */
.L_x_13221:
[----:B------:R-:W-:Y:S05]  /*08f0*/  BSYNC.RECONVERGENT B0 ;  /* 0x0000000000007941 */ /* 0x000fea0003800200 */
.L_x_13220:
        /* <DEDUP_REMOVED lines=12> */
[----:B------:R-:W-:Y:S02]  /*09c0*/  R2UR UR4, R8 ;  /* 0x00000000080472ca */ /* 0x000fe400000e0000 */
        /* <DEDUP_REMOVED lines=8> */
.L_x_13223:
[----:B------:R-:W-:Y:S05]  /*0a50*/  BSYNC.RECONVERGENT B0 ;  /* 0x0000000000007941 */ /* 0x000fea0003800200 */
.L_x_13222:
[----:B------:R-:W-:Y:S01]  /*0a60*/  BSSY.RECONVERGENT B0, `(.L_x_13224) ;  /* 0x0000007000007945 */ /* 0x000fe20003800200 */
[----:B------:R-:W-:-:S03]  /*0a70*/  FFMA R0, R3, R10, R0 ;  /* 0x0000000a03007223 */ /* 0x000fc60000000000 */
[----:B------:R-:W-:Y:S05]  /*0a80*/  @!P2 BRA `(.L_x_13225) ;  /* 0x000000000010a947 */ /* 0x000fea0003800000 */
[----:B------:R-:W-:Y:S01]  /*0a90*/  IMAD.MOV.U32 R0, RZ, RZ, R2 ;  /* 0x000000ffff007224 */ /* 0x000fe200078e0002 */
[----:B------:R-:W-:Y:S02]  /*0aa0*/  MOV R3, R11 ;  /* 0x0000000b00037202 */ /* 0x000fe40000000f00 */
[----:B-1----:R-:W-:-:S07]  /*0ab0*/  MOV R4, 0xad0 ;  /* 0x00000ad000047802 */ /* 0x002fce0000000f00 */
[----:B0--3--:R-:W-:Y:S05]  /*0ac0*/  CALL.REL.NOINC `($__internal_252_$__cuda_sm3x_div_rn_noftz_f32_slowpath) ;  /* 0x0000000800607944 */ /* 0x009fea0003c00000 */
.L_x_13225:
[----:B------:R-:W-:Y:S05]  /*0ad0*/  BSYNC.RECONVERGENT B0 ;  /* 0x0000000000007941 */ /* 0x000fea0003800200 */
.L_x_13224:
[----:B------:R-:W-:Y:S04]  /*0ae0*/  BSSY.RECONVERGENT B0, `(.L_x_13226) ;  /* 0x000000d000007945 */ /* 0x000fe80003800200 */
[----:B------:R-:W-:Y:S05]  /*0af0*/  @P1 BRA `(.L_x_13227) ;  /* 0x00000000002c1947 */ /* 0x000fea0003800000 */
[----:B-1----:R-:W-:Y:S01]  /*0b00*/  IMAD R4, R5, UR38, RZ ;  /* 0x0000002605047c24 */ /* 0x002fe2000f8e02ff */
        /* <DEDUP_REMOVED lines=10> */
.L_x_13227:
[----:B------:R-:W-:Y:S05]  /*0bb0*/  BSYNC.RECONVERGENT B0 ;  /* 0x0000000000007941 */ /* 0x000fea0003800200 */
.L_x_13226:
[----:B------:R-:W-:-:S04]  /*0bc0*/  IADD3 R17, P0, PT, R16, R17, RZ ;  /* 0x0000001110117210 */ /* 0x000fc80007f1e0ff */
[----:B------:R-:W-:Y:S02]  /*0bd0*/  LEA.HI.X.SX32 R5, R16, R5, 0x1, P0 ;  /* 0x0000000510057211 */ /* 0x000fe400000f0eff */
[----:B------:R-:W-:-:S04]  /*0be0*/  ISETP.GE.U32.AND P0, PT, R17, UR42, PT ;  /* 0x0000002a11007c0c */ /* 0x000fc8000bf06070 */
[----:B------:R-:W-:-:S13]  /*0bf0*/  ISETP.GE.AND.EX P0, PT, R5, UR43, PT, P0 ;  /* 0x0000002b05007c0c */ /* 0x000fda000bf06300 */
[----:B------:R-:W-:Y:S05]  /*0c00*/  @!P0 BRA `(.L_x_13228) ;  /* 0xfffffff4009c8947 */ /* 0x000fea000383ffff */
[----:B------:R-:W-:Y:S05]  /*0c10*/  EXIT ;  /* 0x000000000000794d */ /* 0x000fea0003800000 */
.L_x_13219:
[----:B------:R-:W-:Y:S01]  /*0c20*/  HFMA2 R11, -RZ, RZ, 0, 1.847743988037109375e-06 ;  /* 0x0000001fff0b7431 */ /* 0x000fe200000001ff */
[----:B------:R-:W-:Y:S01]  /*0c30*/  BSSY B0, `(.L_x_13229) ;  /* 0x0000006000007945 */ /* 0x000fe20003800000 */
[----:B------:R-:W-:Y:S02]  /*0c40*/  IMAD.MOV.U32 R12, RZ, RZ, 0x8 ;  /* 0x00000008ff0c7424 */ /* 0x000fe400078e00ff */
[----:B------:R-:W-:-:S07]  /*0c50*/  IMAD.MOV.U32 R15, RZ, RZ, -0x1 ;  /* 0xffffffffff0f7424 */ /* 0x000fce00078e00ff */
[----:B0--3--:R-:W-:Y:S05]  /*0c60*/  WARPSYNC.COLLECTIVE R15, `(.L_x_13230) ;  /* 0x000000000f087348 */ /* 0x009fea0003c00000 */
[----:B------:R1:W2:Y:S02]  /*0c70*/  SHFL.BFLY P6, R14, R13, R12, R11 ;  /* 0x0c00000c0d0e7389 */ /* 0x0002a400000c000b */
[----:B0123--:R-:W-:Y:S05]  /*0c80*/  ENDCOLLECTIVE ;  /* 0x000000000000791b */ /* 0x00ffea0003800000 */
.L_x_13230:
[----:B------:R-:W-:Y:S05]  /*0c90*/  BSYNC B0 ;  /* 0x0000000000007941 */ /* 0x000fea0003800000 */
.L_x_13229:
[----:B------:R-:W-:Y:S01]  /*0ca0*/  FMNMX R13, R14, R13, !PT ;  /* 0x0000000d0e0d7209 */ /* 0x000fe20007800000 */
[----:B------:R-:W-:Y:S01]  /*0cb0*/  IMAD.MOV.U32 R11, RZ, RZ, 0x1f ;  /* 0x0000001fff0b7424 */ /* 0x000fe200078e00ff */
[----:B------:R-:W-:Y:S02]  /*0cc0*/  MOV R12, 0x4 ;  /* 0x00000004000c7802 */ /* 0x000fe40000000f00 */
[----:B------:R-:W-:-:S07]  /*0cd0*/  MOV R15, 0xffffffff ;  /* 0xffffffff000f7802 */ /* 0x000fce0000000f00 */
[----:B------:R-:W-:Y:S05]  /*0ce0*/  WARPSYNC.COLLECTIVE R15, `(.L_x_13231) ;  /* 0x000000000f087348 */ /* 0x000fea0003c00000 */
[----:B------:R0:W1:Y:S02]  /*0cf0*/  SHFL.BFLY P6, R14, R13, R12, R11 ;  /* 0x0c00000c0d0e7389 */ /* 0x00006400000c000b */
[----:B01----:R-:W-:Y:S05]  /*0d00*/  ENDCOLLECTIVE ;  /* 0x000000000000791b */ /* 0x003fea0003800000 */
.L_x_13231:
[----:B------:R-:W-:Y:S01]  /*0d10*/  HFMA2 R12, -RZ, RZ, 0, 1.1920928955078125e-07 ;  /* 0x00000002ff0c7431 */ /* 0x000fe200000001ff */
[----:B------:R-:W-:-:S05]  /*0d20*/  FMNMX R2, R13, R14, !PT ;  /* 0x0000000e0d027209 */ /* 0x000fca0007800000 */
[----:B------:R-:W-:-:S07]  /*0d30*/  IMAD.MOV.U32 R13, RZ, RZ, R2 ;  /* 0x000000ffff0d7224 */ /* 0x000fce00078e0002 */
[----:B------:R-:W-:Y:S05]  /*0d40*/  WARPSYNC.COLLECTIVE R15, `(.L_x_13232) ;  /* 0x000000000f087348 */ /* 0x000fea0003c00000 */
[----:B------:R0:W1:Y:S02]  /*0d50*/  SHFL.BFLY P6, R14, R13, R12, R11 ;  /* 0x0c00000c0d0e7389 */ /* 0x00006400000c000b */
[----:B01----:R-:W-:Y:S05]  /*0d60*/  ENDCOLLECTIVE ;  /* 0x000000000000791b */ /* 0x003fea0003800000 */
.L_x_13232:
[----:B------:R-:W-:Y:S02]  /*0d70*/  MOV R12, 0x1 ;  /* 0x00000001000c7802 */ /* 0x000fe40000000f00 */
[----:B------:R-:W-:Y:S02]  /*0d80*/  FMNMX R3, R2, R14, !PT ;  /* 0x0000000e02037209 */ /* 0x000fe40007800000 */
[----:B------:R-:W-:-:S03]  /*0d90*/  MOV R2, 0x3bbb989d ;  /* 0x3bbb989d00027802 */ /* 0x000fc60000000f00 */
[----:B------:R-:W-:-:S07]  /*0da0*/  IMAD.MOV.U32 R13, RZ, RZ, R3 ;  /* 0x000000ffff0d7224 */ /* 0x000fce00078e0003 */
[----:B------:R-:W-:Y:S05]  /*0db0*/  WARPSYNC.COLLECTIVE R15, `(.L_x_13233) ;  /* 0x000000000f087348 */ /* 0x000fea0003c00000 */
[----:B------:R0:W1:Y:S02]  /*0dc0*/  SHFL.BFLY P6, R14, R13, R12, R11 ;  /* 0x0c00000c0d0e7389 */ /* 0x00006400000c000b */
[----:B01----:R-:W-:Y:S05]  /*0dd0*/  ENDCOLLECTIVE ;  /* 0x000000000000791b */ /* 0x003fea0003800000 */
.L_x_13233:
[----:B------:R-:W-:Y:S01]  /*0de0*/  MOV R13, R0 ;  /* 0x00000000000d7202 */ /* 0x000fe20000000f00 */
[----:B------:R-:W-:Y:S02]  /*0df0*/  IMAD.MOV.U32 R12, RZ, RZ, 0x8 ;  /* 0x00000008ff0c7424 */ /* 0x000fe400078e00ff */
[----:B------:R-:W-:-:S07]  /*0e00*/  IMAD.MOV.U32 R10, RZ, RZ, R14 ;  /* 0x000000ffff0a7224 */ /* 0x000fce00078e000e */
[----:B------:R-:W-:Y:S05]  /*0e10*/  WARPSYNC.COLLECTIVE R15, `(.L_x_13234) ;  /* 0x000000000f087348 */ /* 0x000fea0003c00000 */
[----:B------:R0:W1:Y:S02]  /*0e20*/  SHFL.BFLY P6, R14, R13, R12, R11 ;  /* 0x0c00000c0d0e7389 */ /* 0x00006400000c000b */
[----:B01----:R-:W-:Y:S05]  /*0e30*/  ENDCOLLECTIVE ;  /* 0x000000000000791b */ /* 0x003fea0003800000 */
.L_x_13234:
        /* <DEDUP_REMOVED lines=12> */
.L_x_13235:
        /* <DEDUP_REMOVED lines=14> */
.L_x_13236:
[----:B------:R-:W-:Y:S01]  /*0fe0*/  IMAD.MOV.U32 R12, RZ, RZ, 0x1 ;  /* 0x00000001ff0c7424 */ /* 0x000fe200078e00ff */
[----:B------:R-:W-:-:S04]  /*0ff0*/  MOV R25, R14 ;  /* 0x0000000e00197202 */ /* 0x000fc80000000f00 */
[----:B------:R-:W-:-:S04]  /*1000*/  FMNMX R25, R4, R25, !PT ;  /* 0x0000001904197209 */ /* 0x000fc80007800000 */
[----:B------:R-:W-:-:S07]  /*1010*/  MOV R13, R25 ;  /* 0x00000019000d7202 */ /* 0x000fce0000000f00 */
[----:B------:R-:W-:Y:S05]  /*1020*/  WARPSYNC.COLLECTIVE R15, `(.L_x_13237) ;  /* 0x000000000f087348 */ /* 0x000fea0003c00000 */
[----:B------:R0:W1:Y:S02]  /*1030*/  SHFL.BFLY P6, R14, R13, R12, R11 ;  /* 0x0c00000c0d0e7389 */ /* 0x00006400000c000b */
[----:B01----:R-:W-:Y:S05]  /*1040*/  ENDCOLLECTIVE ;  /* 0x000000000000791b */ /* 0x003fea0003800000 */
.L_x_13237:
[----:B------:R-:W-:Y:S02]  /*1050*/  HFMA2 R12, -RZ, RZ, 0, 4.76837158203125e-07 ;  /* 0x00000008ff0c7431 */ /* 0x000fe400000001ff */
[----:B------:R-:W-:Y:S01]  /*1060*/  IMAD.MOV.U32 R13, RZ, RZ, R10 ;  /* 0x000000ffff0d7224 */ /* 0x000fe200078e000a */
[----:B------:R-:W-:-:S07]  /*1070*/  MOV R20, R14 ;  /* 0x0000000e00147202 */ /* 0x000fce0000000f00 */
[----:B------:R-:W-:Y:S05]  /*1080*/  WARPSYNC.COLLECTIVE R15, `(.L_x_13238) ;  /* 0x000000000f087348 */ /* 0x000fea0003c00000 */
[----:B------:R0:W1:Y:S02]  /*1090*/  SHFL.BFLY P6, R14, R13, R12, R11 ;  /* 0x0c00000c0d0e7389 */ /* 0x00006400000c000b */
[----:B01----:R-:W-:Y:S05]  /*10a0*/  ENDCOLLECTIVE ;  /* 0x000000000000791b */ /* 0x003fea0003800000 */
.L_x_13238:
        /* <DEDUP_REMOVED lines=13> */
.L_x_13239:
        /* <DEDUP_REMOVED lines=8> */
.L_x_13240:
        /* <DEDUP_REMOVED lines=8> */
.L_x_13241:
[----:B------:R-:W-:Y:S02]  /*1280*/  HFMA2 R12, -RZ, RZ, 0, 4.76837158203125e-07 ;  /* 0x00000008ff0c7431 */ /* 0x000fe400000001ff */
[----:B------:R-:W-:Y:S01]  /*1290*/  IMAD.MOV.U32 R13, RZ, RZ, R3 ;  /* 0x000000ffff0d7224 */ /* 0x000fe200078e0003 */
[----:B------:R-:W-:-:S07]  /*12a0*/  MOV R21, R14 ;  /* 0x0000000e00157202 */ /* 0x000fce0000000f00 */
[----:B------:R-:W-:Y:S05]  /*12b0*/  WARPSYNC.COLLECTIVE R15, `(.L_x_13242) ;  /* 0x000000000f087348 */ /* 0x000fea0003c00000 */
[----:B------:R0:W1:Y:S02]  /*12c0*/  SHFL.BFLY P6, R14, R13, R12, R11 ;  /* 0x0c00000c0d0e7389 */ /* 0x00006400000c000b */
[----:B01----:R-:W-:Y:S05]  /*12d0*/  ENDCOLLECTIVE ;  /* 0x000000000000791b */ /* 0x003fea0003800000 */
.L_x_13242:
        /* <DEDUP_REMOVED lines=8> */
.L_x_13243:
[----:B------:R-:W-:Y:S01]  /*1360*/  HFMA2 R12, -RZ, RZ, 0, 1.1920928955078125e-07 ;  /* 0x00000002ff0c7431 */ /* 0x000fe200000001ff */
[----:B------:R-:W-:-:S05]  /*1370*/  MOV R23, R14 ;  /* 0x0000000e00177202 */ /* 0x000fca0000000f00 */
[----:B------:R-:W-:-:S04]  /*1380*/  FADD R23, R20, R23 ;  /* 0x0000001714177221 */ /* 0x000fc80000000000 */
[----:B------:R-:W-:-:S07]  /*1390*/  IMAD.MOV.U32 R13, RZ, RZ, R23 ;  /* 0x000000ffff0d7224 */ /* 0x000fce00078e0017 */
[----:B------:R-:W-:Y:S05]  /*13a0*/  WARPSYNC.COLLECTIVE R15, `(.L_x_13244) ;  /* 0x000000000f087348 */ /* 0x000fea0003c00000 */
[----:B------:R0:W1:Y:S02]  /*13b0*/  SHFL.BFLY P6, R14, R13, R12, R11 ;  /* 0x0c00000c0d0e7389 */ /* 0x00006400000c000b */
[----:B01----:R-:W-:Y:S05]  /*13c0*/  ENDCOLLECTIVE ;  /* 0x000000000000791b */ /* 0x003fea0003800000 */
.L_x_13244:
[----:B------:R-:W-:Y:S02]  /*13d0*/  IMAD.MOV.U32 R12, RZ, RZ, 0x1 ;  /* 0x00000001ff0c7424 */ /* 0x000fe400078e00ff */
[----:B------:R-:W-:-:S04]  /*13e0*/  IMAD.MOV.U32 R22, RZ, RZ, R14 ;  /* 0x000000ffff167224 */ /* 0x000fc800078e000e */
[----:B------:R-:W-:-:S05]  /*13f0*/  FADD R22, R23, R22 ;  /* 0x0000001617167221 */ /* 0x000fca0000000000 */
[----:B------:R-:W-:-:S07]  /*1400*/  MOV R13, R22 ;  /* 0x00000016000d7202 */ /* 0x000fce0000000f00 */
[----:B------:R-:W-:Y:S05]  /*1410*/  WARPSYNC.COLLECTIVE R15, `(.L_x_13245) ;  /* 0x000000000f087348 */ /* 0x000fea0003c00000 */
[----:B------:R0:W1:Y:S02]  /*1420*/  SHFL.BFLY P6, R14, R13, R12, R11 ;  /* 0x0c00000c0d0e7389 */ /* 0x00006400000c000b */
[----:B01----:R-:W-:Y:S05]  /*1430*/  ENDCOLLECTIVE ;  /* 0x000000000000791b */ /* 0x003fea0003800000 */
.L_x_13245:
[----:B------:R-:W-:Y:S05]  /*1440*/  BRA `(.L_x_13246) ;  /* 0xfffffff000f47947 */ /* 0x000fea000383ffff */
        .weak           $__internal_252_$__cuda_sm3x_div_rn_noftz_f32_slowpath
        .type           $__internal_252_$__cuda_sm3x_div_rn_noftz_f32_slowpath,@function
        .size           $__internal_252_$__cuda_sm3x_div_rn_noftz_f32_slowpath,(.L_x_25704 - $__internal_252_$__cuda_sm3x_div_rn_noftz_f32_slowpath)
$__internal_252_$__cuda_sm3x_div_rn_noftz_f32_slowpath:
        /* <DEDUP_REMOVED lines=34> */
.L_x_13248:
        /* <DEDUP_REMOVED lines=51> */
.L_x_13255:
[----:B------:R-:W-:-:S04]  /*19a0*/  LOP3.LUT R0, R0, 0x80000000, RZ, 0xc0, !PT ;  /* 0x8000000000007812 */ /* 0x000fc800078ec0ff */
[----:B------:R-:W-:Y:S01]  /*19b0*/  LOP3.LUT R0, R0, 0x7f800000, RZ, 0xfc, !PT ;  /* 0x7f80000000007812 */ /* 0x000fe200078efcff */
[----:B------:R-:W-:Y:S06]  /*19c0*/  BRA `(.L_x_13256) ;  /* 0x0000000000047947 */ /* 0x000fec0003800000 */
.L_x_13254:
[----:B------:R-:W-:-:S07]  /*19d0*/  LEA R0, R13, R0, 0x17 ;  /* 0x000000000d007211 */ /* 0x000fce00078eb8ff */
.L_x_13256:
[----:B------:R-:W-:Y:S05]  /*19e0*/  BSYNC.RECONVERGENT B2 ;  /* 0x0000000000027941 */ /* 0x000fea0003800200 */
.L_x_13253:
[----:B------:R-:W-:Y:S05]  /*19f0*/  BRA `(.L_x_13257) ;  /* 0x0000000000207947 */ /* 0x000fea0003800000 */
.L_x_13252:
[----:B------:R-:W-:-:S04]  /*1a00*/  LOP3.LUT R0, R3, 0x80000000, R0, 0x48, !PT ;  /* 0x8000000003007812 */ /* 0x000fc800078e4800 */
[----:B------:R-:W-:Y:S01]  /*1a10*/  LOP3.LUT R0, R0, 0x7f800000, RZ, 0xfc, !PT ;  /* 0x7f80000000007812 */ /* 0x000fe200078efcff */
[----:B------:R-:W-:Y:S06]  /*1a20*/  BRA `(.L_x_13257) ;  /* 0x0000000000147947 */ /* 0x000fec0003800000 */
.L_x_13251:
[----:B------:R-:W-:Y:S01]  /*1a30*/  LOP3.LUT R0, R3, 0x80000000, R0, 0x48, !PT ;  /* 0x8000000003007812 */ /* 0x000fe200078e4800 */
[----:B------:R-:W-:Y:S06]  /*1a40*/  BRA `(.L_x_13257) ;  /* 0x00000000000c7947 */ /* 0x000fec0003800000 */
.L_x_13250:
[----:B------:R-:W0:Y:S01]  /*1a50*/  MUFU.RSQ R0, -QNAN ;  /* 0xffc0000000007908 */ /* 0x000e220000001400 */
[----:B------:R-:W-:Y:S05]  /*1a60*/  BRA `(.L_x_13257) ;  /* 0x0000000000047947 */ /* 0x000fea0003800000 */
.L_x_13249:
[----:B------:R-:W-:-:S07]  /*1a70*/  FADD.FTZ R0, R0, R3 ;  /* 0x0000000300007221 */ /* 0x000fce0000010000 */
.L_x_13257:
[----:B------:R-:W-:Y:S05]  /*1a80*/  BSYNC.RECONVERGENT B1 ;  /* 0x0000000000017941 */ /* 0x000fea0003800200 */
.L_x_13247:
[----:B------:R-:W-:Y:S02]  /*1a90*/  HFMA2 R13, -RZ, RZ, 0, 0 ;  /* 0x00000000ff0d7431 */ /* 0x000fe400000001ff */
[----:B------:R-:W-:-:S04]  /*1aa0*/  IMAD.MOV.U32 R12, RZ, RZ, R4 ;  /* 0x000000ffff0c7224 */ /* 0x000fc800078e0004 */
[----:B0-----:R-:W-:Y:S05]  /*1ab0*/  RET.REL.NODEC R12 `(_Z15SoftmaxWarpImplI10DirectLoadI6__halffE11DirectStoreIfS1_EfLi1ELi1ELi16ELi2ELb1EL9Algorithm0EEvT_T0_ll) ;  /* 0xffffffe40c507950 */ /* 0x001fea0003c3ffff */
.L_x_13258:
        /* <DEDUP_REMOVED lines=12> */
.L_x_25704:


//--------------------- .text._Z15SoftmaxWarpImplI10DirectLoadI6__halffE11DirectStoreIfS1_EfLi1ELi1ELi16ELi2ELb0EL9Algorithm0EEvT_T0_ll --------------------------
	.section	.text._Z15SoftmaxWarpImplI10DirectLoadI6__halffE11DirectStoreIfS1_EfLi1ELi1ELi16ELi2ELb0EL9Algorithm0EEvT_T0_ll,"ax",@progbits
	.align	128
        .global         _Z15SoftmaxWarpImplI10DirectLoadI6__halffE11DirectStoreIfS1_EfLi1ELi1ELi16ELi2ELb0EL9Algorithm0EEvT_T0_ll
        .type           _Z15SoftmaxWarpImplI10DirectLoadI6__halffE11DirectStoreIfS1_EfLi1ELi1ELi16ELi2ELb0EL9Algorithm0EEvT_T0_ll,@function
        .size           _Z15SoftmaxWarpImplI10DirectLoadI6__halffE11DirectStoreIfS1_EfLi1ELi1ELi16ELi2ELb0EL9Algorithm0EEvT_T0_ll,(.L_x_25705 - _Z15SoftmaxWarpImplI10DirectLoadI6__halffE11DirectStoreIfS1_EfLi1ELi1ELi16ELi2ELb0EL9Algorithm0EEvT_T0_ll)
        .other          _Z15SoftmaxWarpImplI10DirectLoadI6__halffE11DirectStoreIfS1_EfLi1ELi1ELi16ELi2ELb0EL9Algorithm0EEvT_T0_ll,@"STO_CUDA_ENTRY STV_DEFAULT"
_Z15SoftmaxWarpImplI10DirectLoadI6__halffE11DirectStoreIfS1_EfLi1ELi1ELi16ELi2ELb0EL9Algorithm0EEvT_T0_ll:
.text._Z15SoftmaxWarpImplI10DirectLoadI6__halffE11DirectStoreIfS1_EfLi1ELi1ELi16ELi2ELb0EL9Algorithm0EEvT_T0_ll:
        /* <DEDUP_REMOVED lines=23> */
.L_x_13259:
        /* <DEDUP_REMOVED lines=18> */
.L_x_13265:
        /* <DEDUP_REMOVED lines=74> */
.L_x_13283:
        /* <DEDUP_REMOVED lines=11> */
[----:B0-----:R-:W-:Y:S05]  /*07e0*/  CALL.REL.NOINC `($__internal_253_$__cuda_sm3x_div_rn_noftz_f32_slowpath) ;  /* 0x0000000800a47944 */ /* 0x001fea0003c00000 */
[----:B------:R-:W-:-:S07]  /*07f0*/  MOV R5, R0 ;  /* 0x0000000000057202 */ /* 0x000fce0000000f00 */
.L_x_13262:
[----:B------:R-:W-:Y:S05]  /*0800*/  BSYNC.RECONVERGENT B0 ;  /* 0x0000000000007941 */ /* 0x000fea0003800200 */
.L_x_13261:
        /* <DEDUP_REMOVED lines=10> */
[----:B------:R-:W-:-:S05]  /*08b0*/  IMAD.IADD R3, R13, 0x1, R3 ;  /* 0x000000010d037824 */ /* 0x000fca00078e0203 */
[----:B------:R-:W-:Y:S01]  /*08c0*/  LEA.HI.X R5, R12, UR37, R3, 0x1, P0 ;  /* 0x000000250c057c11 */ /* 0x000fe200080f0c03 */
[----:B-1----:R-:W-:Y:S01]  /*08d0*/  FFMA R3, -R27, R14, 1 ;  /* 0x3f8000001b037423 */ /* 0x002fe2000000010e */
[----:B------:R-:W-:Y:S02]  /*08e0*/  PRMT R12, R0, 0x7610, R12 ;  /* 0x00007610000c7816 */ /* 0x000fe4000000000c */
[----:B------:R-:W1:Y:S01]  /*08f0*/  FCHK P0, R2, R27 ;  /* 0x0000001b02007302 */ /* 0x000e620000000000 */
[----:B------:R-:W-:Y:S02]  /*0900*/  FFMA R3, R14, R3, R14 ;  /* 0x000000030e037223 */ /* 0x000fe4000000000e */
[----:B------:R2:W-:Y:S02]  /*0910*/  STG.E.U16 desc[UR4][R4.64], R12 ;  /* 0x0000000c04007986 */ /* 0x0005e4000c101504 */
[----:B------:R-:W-:-:S04]  /*0920*/  FFMA R0, R2, R3, RZ ;  /* 0x0000000302007223 */ /* 0x000fc800000000ff */
[----:B------:R-:W-:-:S04]  /*0930*/  FFMA R11, -R27, R0, R2 ;  /* 0x000000001b0b7223 */ /* 0x000fc80000000102 */
[----:B------:R-:W-:Y:S01]  /*0940*/  FFMA R0, R3, R11, R0 ;  /* 0x0000000b03007223 */ /* 0x000fe20000000000 */
[----:B-12---:R-:W-:Y:S06]  /*0950*/  @!P0 BRA `(.L_x_13264) ;  /* 0x0000000000108947 */ /* 0x006fec0003800000 */
[----:B------:R-:W-:Y:S01]  /*0960*/  MOV R0, R2 ;  /* 0x0000000200007202 */ /* 0x000fe20000000f00 */
[----:B------:R-:W-:Y:S01]  /*0970*/  IMAD.MOV.U32 R3, RZ, RZ, R27 ;  /* 0x000000ffff037224 */ /* 0x000fe200078e001b */
[----:B------:R-:W-:-:S07]  /*0980*/  MOV R12, 0x9a0 ;  /* 0x000009a0000c7802 */ /* 0x000fce0000000f00 */
[----:B0-----:R-:W-:Y:S05]  /*0990*/  CALL.REL.NOINC `($__internal_253_$__cuda_sm3x_div_rn_noftz_f32_slowpath) ;  /* 0x0000000800387944 */ /* 0x001fea0003c00000 */
.L_x_13264:
[----:B------:R-:W-:Y:S05]  /*09a0*/  BSYNC.RECONVERGENT B0 ;  /* 0x0000000000007941 */ /* 0x000fea0003800200 */
.L_x_13263:
        /* <DEDUP_REMOVED lines=12> */
.L_x_13260:
[----:B------:R-:W-:Y:S01]  /*0a70*/  HFMA2 R11, -RZ, RZ, 0, 1.847743988037109375e-06 ;  /* 0x0000001fff0b7431 */ /* 0x000fe200000001ff */
[----:B------:R-:W-:Y:S01]  /*0a80*/  BSSY B0, `(.L_x_13266) ;  /* 0x0000006000007945 */ /* 0x000fe20003800000 */
[----:B------:R-:W-:Y:S02]  /*0a90*/  IMAD.MOV.U32 R12, RZ, RZ, 0x8 ;  /* 0x00000008ff0c7424 */ /* 0x000fe400078e00ff */
[----:B------:R-:W-:-:S07]  /*0aa0*/  IMAD.MOV.U32 R15, RZ, RZ, -0x1 ;  /* 0xffffffffff0f7424 */ /* 0x000fce00078e00ff */
[----:B0-----:R-:W-:Y:S05]  /*0ab0*/  WARPSYNC.COLLECTIVE R15, `(.L_x_13267) ;  /* 0x000000000f087348 */ /* 0x001fea0003c00000 */
[----:B------:R1:W2:Y:S02]  /*0ac0*/  SHFL.BFLY P6, R14, R13, R12, R11 ;  /* 0x0c00000c0d0e7389 */ /* 0x0002a400000c000b */
[----:B012---:R-:W-:Y:S05]  /*0ad0*/  ENDCOLLECTIVE ;  /* 0x000000000000791b */ /* 0x007fea0003800000 */
.L_x_13267:
[----:B------:R-:W-:Y:S05]  /*0ae0*/  BSYNC B0 ;  /* 0x0000000000007941 */ /* 0x000fea0003800000 */
.L_x_13266:
[----:B------:R-:W-:Y:S01]  /*0af0*/  FMNMX R13, R13, R14, !PT ;  /* 0x0000000e0d0d7209 */ /* 0x000fe20007800000 */
[----:B------:R-:W-:Y:S01]  /*0b00*/  IMAD.MOV.U32 R12, RZ, RZ, 0x4 ;  /* 0x00000004ff0c7424 */ /* 0x000fe200078e00ff */
[----:B------:R-:W-:Y:S01]  /*0b10*/  MOV R11, 0x1f ;  /* 0x0000001f000b7802 */ /* 0x000fe20000000f00 */
[----:B------:R-:W-:-:S07]  /*0b20*/  IMAD.MOV.U32 R15, RZ, RZ, -0x1 ;  /* 0xffffffffff0f7424 */ /* 0x000fce00078e00ff */
[----:B------:R-:W-:Y:S05]  /*0b30*/  WARPSYNC.COLLECTIVE R15, `(.L_x_13268) ;  /* 0x000000000f087348 */ /* 0x000fea0003c00000 */
[----:B------:R0:W1:Y:S02]  /*0b40*/  SHFL.BFLY P6, R14, R13, R12, R11 ;  /* 0x0c00000c0d0e7389 */ /* 0x00006400000c000b */
[----:B01----:R-:W-:Y:S05]  /*0b50*/  ENDCOLLECTIVE ;  /* 0x000000000000791b */ /* 0x003fea0003800000 */
.L_x_13268:
[----:B------:R-:W-:Y:S01]  /*0b60*/  HFMA2 R12, -RZ, RZ, 0, 1.1920928955078125e-07 ;  /* 0x00000002ff0c7431 */ /* 0x000fe200000001ff */
[----:B------:R-:W-:-:S05]  /*0b70*/  FMNMX R2, R13, R14, !PT ;  /* 0x0000000e0d027209 */ /* 0x000fca0007800000 */
[----:B------:R-:W-:-:S07]  /*0b80*/  IMAD.MOV.U32 R13, RZ, RZ, R2 ;  /* 0x000000ffff0d7224 */ /* 0x000fce00078e0002 */
[----:B------:R-:W-:Y:S05]  /*0b90*/  WARPSYNC.COLLECTIVE R15, `(.L_x_13269) ;  /* 0x000000000f087348 */ /* 0x000fea0003c00000 */
[----:B------:R0:W1:Y:S02]  /*0ba0*/  SHFL.BFLY P6, R14, R13, R12, R11 ;  /* 0x0c00000c0d0e7389 */ /* 0x00006400000c000b */
[----:B01----:R-:W-:Y:S05]  /*0bb0*/  ENDCOLLECTIVE ;  /* 0x000000000000791b */ /* 0x003fea0003800000 */
.L_x_13269:
[----:B------:R-:W-:Y:S01]  /*0bc0*/  IMAD.MOV.U32 R12, RZ, RZ, 0x1 ;  /* 0x00000001ff0c7424 */ /* 0x000fe200078e00ff */
[----:B------:R-:W-:Y:S01]  /*0bd0*/  FMNMX R3, R2, R14, !PT ;  /* 0x0000000e02037209 */ /* 0x000fe20007800000 */
[----:B------:R-:W-:-:S04]  /*0be0*/  IMAD.MOV.U32 R2, RZ, RZ, 0x437c0000 ;  /* 0x437c0000ff027424 */ /* 0x000fc800078e00ff */
[----:B------:R-:W-:-:S07]  /*0bf0*/  IMAD.MOV.U32 R13, RZ, RZ, R3 ;  /* 0x000000ffff0d7224 */ /* 0x000fce00078e0003 */
[----:B------:R-:W-:Y:S05]  /*0c00*/  WARPSYNC.COLLECTIVE R15, `(.L_x_13270) ;  /* 0x000000000f087348 */ /* 0x000fea0003c00000 */
[----:B------:R0:W1:Y:S02]  /*0c10*/  SHFL.BFLY P6, R14, R13, R12, R11 ;  /* 0x0c00000c0d0e7389 */ /* 0x00006400000c000b */
[----:B01----:R-:W-:Y:S05]  /*0c20*/  ENDCOLLECTIVE ;  /* 0x000000000000791b */ /* 0x003fea0003800000 */
.L_x_13270:
[----:B------:R-:W-:Y:S02]  /*0c30*/  HFMA2 R12, -RZ, RZ, 0, 4.76837158203125e-07 ;  /* 0x00000008ff0c7431 */ /* 0x000fe400000001ff */
[----:B------:R-:W-:Y:S01]  /*0c40*/  IMAD.MOV.U32 R13, RZ, RZ, R0 ;  /* 0x000000ffff0d7224 */ /* 0x000fe200078e0000 */
[----:B------:R-:W-:-:S07]  /*0c50*/  MOV R24, R14 ;  /* 0x0000000e00187202 */ /* 0x000fce0000000f00 */
[----:B------:R-:W-:Y:S05]  /*0c60*/  WARPSYNC.COLLECTIVE R15, `(.L_x_13271) ;  /* 0x000000000f087348 */ /* 0x000fea0003c00000 */
[----:B------:R0:W1:Y:S02]  /*0c70*/  SHFL.BFLY P6, R14, R13, R12, R11 ;  /* 0x0c00000c0d0e7389 */ /* 0x00006400000c000b */
[----:B01----:R-:W-:Y:S05]  /*0c80*/  ENDCOLLECTIVE ;  /* 0x000000000000791b */ /* 0x003fea0003800000 */
.L_x_13271:
[----:B------:R-:W-:Y:S01]  /*0c90*/  FMNMX R24, R3, R24, !PT ;  /* 0x0000001803187209 */ /* 0x000fe20007800000 */
[----:B------:R-:W-:-:S04]  /*0ca0*/  HFMA2 R3, -RZ, RZ, 0.96630859375, -0.0022525787353515625 ;  /* 0x3bbb989dff037431 */ /* 0x000fc800000001ff */
[----:B------:R-:W-:-:S04]  /*0cb0*/  FADD R24, R5, -R24 ;  /* 0x8000001805187221 */ /* 0x000fc80000000000 */
[----:B------:R-:W-:Y:S01]  /*0cc0*/  FFMA.SAT R5, R24, R3, 0.5 ;  /* 0x3f00000018057423 */ /* 0x000fe20000002003 */
[----:B------:R-:W-:-:S03]  /*0cd0*/  IMAD.MOV.U32 R12, RZ, RZ, 0x4 ;  /* 0x00000004ff0c7424 */ /* 0x000fc600078e00ff */
        /* <DEDUP_REMOVED lines=8> */
.L_x_13272:
        /* <DEDUP_REMOVED lines=9> */
.L_x_13273:
        /* <DEDUP_REMOVED lines=10> */
.L_x_13274:
[----:B------:R-:W-:Y:S01]  /*0e90*/  FADD R13, RZ, R0 ;  /* 0x00000000ff0d7221 */ /* 0x000fe20000000000 */
[----:B------:R-:W-:Y:S01]  /*0ea0*/  IMAD.MOV.U32 R12, RZ, RZ, 0x8 ;  /* 0x00000008ff0c7424 */ /* 0x000fe200078e00ff */
[----:B------:R-:W-:-:S07]  /*0eb0*/  FMNMX R4, R4, R14, !PT ;  /* 0x0000000e04047209 */ /* 0x000fce0007800000 */
[----:B------:R-:W-:Y:S05]  /*0ec0*/  WARPSYNC.COLLECTIVE R15, `(.L_x_13275) ;  /* 0x000000000f087348 */ /* 0x000fea0003c00000 */
[----:B------:R0:W1:Y:S02]  /*0ed0*/  SHFL.BFLY P6, R14, R13, R12, R11 ;  /* 0x0c00000c0d0e7389 */ /* 0x00006400000c000b */
[----:B01----:R-:W-:Y:S05]  /*0ee0*/  ENDCOLLECTIVE ;  /* 0x000000000000791b */ /* 0x003fea0003800000 */
.L_x_13275:
        /* <DEDUP_REMOVED lines=12> */
.L_x_13276:
        /* <DEDUP_REMOVED lines=8> */
.L_x_13277:
        /* <DEDUP_REMOVED lines=8> */
.L_x_13278:
[----:B------:R-:W-:Y:S01]  /*10b0*/  MOV R13, R4 ;  /* 0x00000004000d7202 */ /* 0x000fe20000000f00 */
[----:B------:R-:W-:Y:S02]  /*10c0*/  IMAD.MOV.U32 R12, RZ, RZ, 0x8 ;  /* 0x00000008ff0c7424 */ /* 0x000fe400078e00ff */
[----:B------:R-:W-:-:S07]  /*10d0*/  IMAD.MOV.U32 R24, RZ, RZ, R14 ;  /* 0x000000ffff187224 */ /* 0x000fce00078e000e */
[----:B------:R-:W-:Y:S05]  /*10e0*/  WARPSYNC.COLLECTIVE R15, `(.L_x_13279) ;  /* 0x000000000f087348 */ /* 0x000fea0003c00000 */
[----:B------:R0:W1:Y:S02]  /*10f0*/  SHFL.BFLY P6, R14, R13, R12, R11 ;  /* 0x0c00000c0d0e7389 */ /* 0x00006400000c000b */
[----:B01----:R-:W-:Y:S05]  /*1100*/  ENDCOLLECTIVE ;  /* 0x000000000000791b */ /* 0x003fea0003800000 */
.L_x_13279:
        /* <DEDUP_REMOVED lines=8> */
.L_x_13280:
[----:B------:R-:W-:Y:S02]  /*1190*/  IMAD.MOV.U32 R12, RZ, RZ, 0x2 ;  /* 0x00000002ff0c7424 */ /* 0x000fe400078e00ff */
[----:B------:R-:W-:-:S04]  /*11a0*/  IMAD.MOV.U32 R26, RZ, RZ, R14 ;  /* 0x000000ffff1a7224 */ /* 0x000fc800078e000e */
[----:B------:R-:W-:-:S05]  /*11b0*/  FADD R26, R25, R26 ;  /* 0x0000001a191a7221 */ /* 0x000fca0000000000 */
[----:B------:R-:W-:-:S07]  /*11c0*/  MOV R13, R26 ;  /* 0x0000001a000d7202 */ /* 0x000fce0000000f00 */
[----:B------:R-:W-:Y:S05]  /*11d0*/  WARPSYNC.COLLECTIVE R15, `(.L_x_13281) ;  /* 0x000000000f087348 */ /* 0x000fea0003c00000 */
[----:B------:R0:W1:Y:S02]  /*11e0*/  SHFL.BFLY P6, R14, R13, R12, R11 ;  /* 0x0c00000c0d0e7389 */ /* 0x00006400000c000b */
[----:B01----:R-:W-:Y:S05]  /*11f0*/  ENDCOLLECTIVE ;  /* 0x000000000000791b */ /* 0x003fea0003800000 */
.L_x_13281:
[----:B------:R-:W-:Y:S01]  /*1200*/  HFMA2 R12, -RZ, RZ, 0, 5.9604644775390625e-08 ;  /* 0x00000001ff0c7431 */ /* 0x000fe200000001ff */
[----:B------:R-:W-:-:S05]  /*1210*/  MOV R27, R14 ;  /* 0x0000000e001b7202 */ /* 0x000fca0000000f00 */
[----:B------:R-:W-:-:S04]  /*1220*/  FADD R27, R26, R27 ;  /* 0x0000001b1a1b7221 */ /* 0x000fc80000000000 */
[----:B------:R-:W-:-:S07]  /*1230*/  IMAD.MOV.U32 R13, RZ, RZ, R27 ;  /* 0x000000ffff0d7224 */ /* 0x000fce00078e001b */
[----:B------:R-:W-:Y:S05]  /*1240*/  WARPSYNC.COLLECTIVE R15, `(.L_x_13282) ;  /* 0x000000000f087348 */ /* 0x000fea0003c00000 */
[----:B------:R0:W1:Y:S02]  /*1250*/  SHFL.BFLY P6, R14, R13, R12, R11 ;  /* 0x0c00000c0d0e7389 */ /* 0x00006400000c000b */
[----:B01----:R-:W-:Y:S05]  /*1260*/  ENDCOLLECTIVE ;  /* 0x000000000000791b */ /* 0x003fea0003800000 */
.L_x_13282:
[----:B------:R-:W-:Y:S05]  /*1270*/  BRA `(.L_x_13283) ;  /* 0xfffffff4002c7947 */ /* 0x000fea000383ffff */
        .weak           $__internal_253_$__cuda_sm3x_div_rn_noftz_f32_slowpath
        .type           $__internal_253_$__cuda_sm3x_div_rn_noftz_f32_slowpath,@function
        .size           $__internal_253_$__cuda_sm3x_div_rn_noftz_f32_slowpath,(.L_x_25705 - $__internal_253_$__cuda_sm3x_div_rn_noftz_f32_slowpath)
$__internal_253_$__cuda_sm3x_div_rn_noftz_f32_slowpath:
        /* <DEDUP_REMOVED lines=34> */
.L_x_13285:
        /* <DEDUP_REMOVED lines=51> */
.L_x_13292:
[----:B------:R-:W-:-:S04]  /*17d0*/  LOP3.LUT R0, R0, 0x80000000, RZ, 0xc0, !PT ;  /* 0x8000000000007812 */ /* 0x000fc800078ec0ff */
[----:B------:R-:W-:Y:S01]  /*17e0*/  LOP3.LUT R0, R0, 0x7f800000, RZ, 0xfc, !PT ;  /* 0x7f80000000007812 */ /* 0x000fe200078efcff */
[----:B------:R-:W-:Y:S06]  /*17f0*/  BRA `(.L_x_13293) ;  /* 0x0000000000047947 */ /* 0x000fec0003800000 */
.L_x_13291:
[----:B------:R-:W-:-:S07]  /*1800*/  IMAD R0, R14, 0x800000, R0 ;  /* 0x008000000e007824 */ /* 0x000fce00078e0200 */
.L_x_13293:
[----:B------:R-:W-:Y:S05]  /*1810*/  BSYNC.RECONVERGENT B2 ;  /* 0x0000000000027941 */ /* 0x000fea0003800200 */
.L_x_13290:
[----:B------:R-:W-:Y:S05]  /*1820*/  BRA `(.L_x_13294) ;  /* 0x0000000000207947 */ /* 0x000fea0003800000 */
.L_x_13289:
[----:B------:R-:W-:-:S04]  /*1830*/  LOP3.LUT R0, R3, 0x80000000, R0, 0x48, !PT ;  /* 0x8000000003007812 */ /* 0x000fc800078e4800 */
[----:B------:R-:W-:Y:S01]  /*1840*/  LOP3.LUT R0, R0, 0x7f800000, RZ, 0xfc, !PT ;  /* 0x7f80000000007812 */ /* 0x000fe200078efcff */
[----:B------:R-:W-:Y:S06]  /*1850*/  BRA `(.L_x_13294) ;  /* 0x0000000000147947 */ /* 0x000fec0003800000 */
.L_x_13288:
[----:B------:R-:W-:Y:S01]  /*1860*/  LOP3.LUT R0, R3, 0x80000000, R0, 0x48, !PT ;  /* 0x8000000003007812 */ /* 0x000fe200078e4800 */
[----:B------:R-:W-:Y:S06]  /*1870*/  BRA `(.L_x_13294) ;  /* 0x00000000000c7947 */ /* 0x000fec0003800000 */
.L_x_13287:
[----:B------:R-:W0:Y:S01]  /*1880*/  MUFU.RSQ R0, -QNAN ;  /* 0xffc0000000007908 */ /* 0x000e220000001400 */
[----:B------:R-:W-:Y:S05]  /*1890*/  BRA `(.L_x_13294) ;  /* 0x0000000000047947 */ /* 0x000fea0003800000 */
.L_x_13286:
[----:B------:R-:W-:-:S07]  /*18a0*/  FADD.FTZ R0, R0, R3 ;  /* 0x0000000300007221 */ /* 0x000fce0000010000 */
.L_x_13294:
[----:B------:R-:W-:Y:S05]  /*18b0*/  BSYNC.RECONVERGENT B1 ;  /* 0x0000000000017941 */ /* 0x000fea0003800200 */
.L_x_13284:
[----:B------:R-:W-:-:S04]  /*18c0*/  HFMA2 R13, -RZ, RZ, 0, 0 ;  /* 0x00000000ff0d7431 */ /* 0x000fc800000001ff */
[----:B0-----:R-:W-:Y:S05]  /*18d0*/  RET.REL.NODEC R12 `(_Z15SoftmaxWarpImplI10DirectLoadI6__halffE11DirectStoreIfS1_EfLi1ELi1ELi16ELi2ELb0EL9Algorithm0EEvT_T0_ll) ;  /* 0xffffffe40cc87950 */ /* 0x001fea0003c3ffff */
.L_x_13295:
        /* <DEDUP_REMOVED lines=10> */
.L_x_25705:


//--------------------- .text._Z15SoftmaxWarpImplI10DirectLoadI6__halffE11DirectStoreIfS1_EfLi1ELi1ELi8ELi1ELb1EL9Algorithm0EEvT_T0_ll --------------------------
	.section	.text._Z15SoftmaxWarpImplI10DirectLoadI6__halffE11DirectStoreIfS1_EfLi1ELi1ELi8ELi1ELb1EL9Algorithm0EEvT_T0_ll,"ax",@progbits
	.align	128
        .global         _Z15SoftmaxWarpImplI10DirectLoadI6__halffE11DirectStoreIfS1_EfLi1ELi1ELi8ELi1ELb1EL9Algorithm0EEvT_T0_ll
        .type           _Z15SoftmaxWarpImplI10DirectLoadI6__halffE11DirectStoreIfS1_EfLi1ELi1ELi8ELi1ELb1EL9Algorithm0EEvT_T0_ll,@function
        .size           _Z15SoftmaxWarpImplI10DirectLoadI6__halffE11DirectStoreIfS1_EfLi1ELi1ELi8ELi1ELb1EL9Algorithm0EEvT_T0_ll,(.L_x_25707 - _Z15SoftmaxWarpImplI10DirectLoadI6__halffE11DirectStoreIfS1_EfLi1ELi1ELi8ELi1ELb1EL9Algorithm0EEvT_T0_ll)
        .other          _Z15SoftmaxWarpImplI10DirectLoadI6__halffE11DirectStoreIfS1_EfLi1ELi1ELi8ELi1ELb1EL9Algorithm0EEvT_T0_ll,@"STO_CUDA_ENTRY STV_DEFAULT"
_Z15SoftmaxWarpImplI10DirectLoadI6__halffE11DirectStoreIfS1_EfLi1ELi1ELi8ELi1ELb1EL9Algorithm0EEvT_T0_ll:
.text._Z15SoftmaxWarpImplI10DirectLoadI6__halffE11DirectStoreIfS1_EfLi1ELi1ELi8ELi1ELb1EL9Algorithm0EEvT_T0_ll:
        /* <DEDUP_REMOVED lines=24> */
.L_x_13296:
        /* <DEDUP_REMOVED lines=47> */
.L_x_13298:
[----:B------:R-:W-:-:S07]  /*0470*/  MOV R0, 0x490 ;  /* 0x0000049000007802 */ /* 0x000fce0000000f00 */
[----:B0-----:R-:W-:Y:S05]  /*0480*/  CALL.REL.NOINC `($__internal_254_$__cuda_sm20_div_u64) ;  /* 0x0000001800387944 */ /* 0x001fea0003c00000 */
[----:B------:R-:W-:Y:S02]  /*0490*/  IMAD.MOV.U32 R2, RZ, RZ, R4 ;  /* 0x000000ffff027224 */ /* 0x000fe400078e0004 */
[----:B------:R-:W-:-:S07]  /*04a0*/  IMAD.MOV.U32 R3, RZ, RZ, R5 ;  /* 0x000000ffff037224 */ /* 0x000fce00078e0005 */
.L_x_13299:
[----:B------:R-:W-:Y:S05]  /*04b0*/  BSYNC.RECONVERGENT B0 ;  /* 0x0000000000007941 */ /* 0x000fea0003800200 */
.L_x_13297:
        /* <DEDUP_REMOVED lines=55> */
.L_x_13322:
        /* <DEDUP_REMOVED lines=12> */
[----:B01----:R-:W-:Y:S05]  /*08f0*/  CALL.REL.NOINC `($__internal_255_$__cuda_sm3x_div_rn_noftz_f32_slowpath) ;  /* 0x0000001800347944 */ /* 0x003fea0003c00000 */
[----:B------:R-:W-:-:S07]  /*0900*/  IMAD.MOV.U32 R13, RZ, RZ, R0 ;  /* 0x000000ffff0d7224 */ /* 0x000fce00078e0000 */
.L_x_13304:
[----:B------:R-:W-:Y:S05]  /*0910*/  BSYNC.RECONVERGENT B1 ;  /* 0x0000000000017941 */ /* 0x000fea0003800200 */
.L_x_13303:
[----:B------:R-:W-:Y:S01]  /*0920*/  MOV R21, R17 ;  /* 0x0000001100157202 */ /* 0x000fe20000000f00 */
[----:B------:R-:W-:Y:S01]  /*0930*/  IMAD.MOV.U32 R2, RZ, RZ, R10 ;  /* 0x000000ffff027224 */ /* 0x000fe200078e000a */
[----:B------:R-:W-:Y:S06]  /*0940*/  @P0 BRA `(.L_x_13301) ;  /* 0x0000000000340947 */ /* 0x000fec0003800000 */
[----:B------:R-:W2:Y:S01]  /*0950*/  LDCU.128 UR4, c[0x0][0x390] ;  /* 0x00007200ff0477ac */ /* 0x000ea20008000c00 */
[----:B------:R-:W-:Y:S02]  /*0960*/  HFMA2 R11, -RZ, RZ, 0, 0 ;  /* 0x00000000ff0b7431 */ /* 0x000fe400000001ff */
[----:B------:R-:W-:Y:S02]  /*0970*/  IMAD.MOV.U32 R10, RZ, RZ, R4 ;  /* 0x000000ffff0a7224 */ /* 0x000fe400078e0004 */
[----:B--2---:R-:W-:Y:S02]  /*0980*/  IMAD R0, R18, UR6, RZ ;  /* 0x0000000612007c24 */ /* 0x004fe4000f8e02ff */
[----:B------:R-:W-:Y:S01]  /*0990*/  IMAD.WIDE.U32 R10, R19, UR6, R10 ;  /* 0x00000006130a7c25 */ /* 0x000fe2000f8e000a */
[----:B------:R-:W-:-:S03]  /*09a0*/  R2UR UR6, R6 ;  /* 0x00000000060672ca */ /* 0x000fc600000e0000 */
[----:B------:R-:W-:Y:S01]  /*09b0*/  IMAD R15, R19, UR7, R0 ;  /* 0x00000007130f7c24 */ /* 0x000fe2000f8e0200 */
[----:B------:R-:W-:Y:S02]  /*09c0*/  R2UR UR7, R7 ;  /* 0x00000000070772ca */ /* 0x000fe400000e0000 */
[----:B------:R-:W-:Y:S01]  /*09d0*/  LEA R12, P0, R10, UR4, 0x1 ;  /* 0x000000040a0c7c11 */ /* 0x000fe2000f8008ff */
[----:B------:R-:W-:Y:S01]  /*09e0*/  IMAD.IADD R11, R11, 0x1, R15 ;  /* 0x000000010b0b7824 */ /* 0x000fe200078e020f */
[----:B------:R-:W-:-:S04]  /*09f0*/  F2FP.F16.F32.PACK_AB R0, RZ, R13 ;  /* 0x0000000dff00723e */ /* 0x000fc800000000ff */
[----:B------:R-:W-:-:S05]  /*0a00*/  LEA.HI.X R13, R10, UR5, R11, 0x1, P0 ;  /* 0x000000050a0d7c11 */ /* 0x000fca00080f0c0b */
[----:B------:R3:W-:Y:S02]  /*0a10*/  STG.E.U16 desc[UR6][R12.64], R0 ;  /* 0x000000000c007986 */ /* 0x0007e4000c101506 */
.L_x_13301:
[----:B------:R-:W-:Y:S05]  /*0a20*/  BSYNC B0 ;  /* 0x0000000000007941 */ /* 0x000fea0003800000 */
.L_x_13300:
[----:B------:R-:W-:-:S04]  /*0a30*/  ISETP.NE.U32.AND P0, PT, R8, RZ, PT ;  /* 0x000000ff0800720c */ /* 0x000fc80003f05070 */
[----:B------:R-:W-:-:S13]  /*0a40*/  ISETP.NE.AND.EX P0, PT, R3, RZ, PT, P0 ;  /* 0x000000ff0300720c */ /* 0x000fda0003f05300 */
[----:B------:R-:W-:Y:S05]  /*0a50*/  @!P0 EXIT ;  /* 0x000000000000894d */ /* 0x000fea0003800000 */
.L_x_13315:
[----:B-1-3--:R-:W3:Y:S01]  /*0a60*/  LDC.64 R12, c[0x0][0x388] ;  /* 0x0000e200ff0c7b82 */ /* 0x00aee20000000a00 */
[----:B-1----:R-:W-:-:S04]  /*0a70*/  ISETP.GE.U32.AND P0, PT, R4, UR40, PT ;  /* 0x0000002804007c0c */ /* 0x002fc8000bf06070 */
[----:B------:R-:W-:-:S03]  /*0a80*/  ISETP.GE.AND.EX P0, PT, RZ, UR41, PT, P0 ;  /* 0x00000029ff007c0c */ /* 0x000fc6000bf06300 */
[----:B------:R-:W1:Y:S10]  /*0a90*/  LDC.64 R14, c[0x0][0x380] ;  /* 0x0000e000ff0e7b82 */ /* 0x000e740000000a00 */
[----:B------:R-:W-:Y:S01]  /*0aa0*/  @!P0 MOV R11, RZ ;  /* 0x000000ff000b8202 */ /* 0x000fe20000000f00 */
        /* <DEDUP_REMOVED lines=39> */
.L_x_13330:
        /* <DEDUP_REMOVED lines=12> */
[----:B0-----:R-:W-:Y:S05]  /*0de0*/  CALL.REL.NOINC `($__internal_255_$__cuda_sm3x_div_rn_noftz_f32_slowpath) ;  /* 0x0000001000f87944 */ /* 0x001fea0003c00000 */
.L_x_13307:
[----:B------:R-:W-:Y:S05]  /*0df0*/  BSYNC.RECONVERGENT B0 ;  /* 0x0000000000007941 */ /* 0x000fea0003800200 */
.L_x_13306:
        /* <DEDUP_REMOVED lines=19> */
[----:B------:R-:W-:-:S03]  /*0f30*/  F2FP.F16.F32.PACK_AB R0, RZ, R0 ;  /* 0x00000000ff00723e */ /* 0x000fc600000000ff */
[----:B------:R-:W-:Y:S01]  /*0f40*/  IMAD R21, R21, UR39, R2 ;  /* 0x0000002715157c24 */ /* 0x000fe2000f8e0202 */
[----:B------:R-:W-:-:S04]  /*0f50*/  LEA R20, P0, R14, UR36, 0x1 ;  /* 0x000000240e147c11 */ /* 0x000fc8000f8008ff */
[----:B------:R-:W-:-:S04]  /*0f60*/  IADD3 R15, PT, PT, R15, R21, RZ ;  /* 0x000000150f0f7210 */ /* 0x000fc80007ffe0ff */
[----:B------:R-:W-:-:S05]  /*0f70*/  LEA.HI.X R21, R14, UR37, R15, 0x1, P0 ;  /* 0x000000250e157c11 */ /* 0x000fca00080f0c0f */
[----:B------:R1:W-:Y:S02]  /*0f80*/  STG.E.U16 desc[UR4][R20.64], R0 ;  /* 0x0000000014007986 */ /* 0x0003e4000c101504 */
.L_x_13309:
[----:B------:R-:W-:Y:S05]  /*0f90*/  BSYNC.RECONVERGENT B0 ;  /* 0x0000000000007941 */ /* 0x000fea0003800200 */
.L_x_13308:
[----:B------:R-:W-:Y:S01]  /*0fa0*/  @!P1 R2UR UR4, R6 ;  /* 0x00000000060492ca */ /* 0x000fe200000e0000 */
[----:B------:R-:W-:Y:S01]  /*0fb0*/  @!P1 IMAD.IADD R19, R11, 0x1, R19 ;  /* 0x000000010b139824 */ /* 0x000fe200078e0213 */
[----:B------:R-:W-:Y:S02]  /*0fc0*/  @!P1 R2UR UR5, R7 ;  /* 0x00000000070592ca */ /* 0x000fe400000e0000 */
[----:B--2---:R-:W-:-:S04]  /*0fd0*/  @!P1 LEA R14, P0, R10, R12, 0x1 ;  /* 0x0000000c0a0e9211 */ /* 0x004fc800078008ff */
        /* <DEDUP_REMOVED lines=31> */
.L_x_13338:
        /* <DEDUP_REMOVED lines=13> */
[----:B0-----:R-:W-:Y:S05]  /*12a0*/  CALL.REL.NOINC `($__internal_255_$__cuda_sm3x_div_rn_noftz_f32_slowpath) ;  /* 0x0000000c00c87944 */ /* 0x001fea0003c00000 */
.L_x_13312:
[----:B------:R-:W-:Y:S05]  /*12b0*/  BSYNC.RECONVERGENT B0 ;  /* 0x0000000000007941 */ /* 0x000fea0003800200 */
.L_x_13311:
        /* <DEDUP_REMOVED lines=14> */
.L_x_13314:
[----:B------:R-:W-:Y:S05]  /*13a0*/  BSYNC.RECONVERGENT B0 ;  /* 0x0000000000007941 */ /* 0x000fea0003800200 */
.L_x_13313:
[----:B------:R-:W-:-:S04]  /*13b0*/  IADD3 R21, P0, PT, R16, R17, RZ ;  /* 0x0000001110157210 */ /* 0x000fc80007f1e0ff */
[----:B------:R-:W-:Y:S02]  /*13c0*/  IADD3.X R2, PT, PT, R9, R3, RZ, P0, !PT ;  /* 0x0000000309027210 */ /* 0x000fe400007fe4ff */
[----:B------:R-:W-:-:S04]  /*13d0*/  ISETP.GE.U32.AND P0, PT, R21, UR42, PT ;  /* 0x0000002a15007c0c */ /* 0x000fc8000bf06070 */
[----:B------:R-:W-:-:S13]  /*13e0*/  ISETP.GE.AND.EX P0, PT, R2, UR43, PT, P0 ;  /* 0x0000002b02007c0c */ /* 0x000fda000bf06300 */
[----:B------:R-:W-:Y:S05]  /*13f0*/  @!P0 BRA `(.L_x_13315) ;  /* 0xfffffff400988947 */ /* 0x000fea000383ffff */
[----:B------:R-:W-:Y:S05]  /*1400*/  EXIT ;  /* 0x000000000000794d */ /* 0x000fea0003800000 */
.L_x_13302:
[----:B------:R-:W-:Y:S01]  /*1410*/  IMAD.MOV.U32 R12, RZ, RZ, 0x4 ;  /* 0x00000004ff0c7424 */ /* 0x000fe200078e00ff */
[----:B------:R-:W-:Y:S01]  /*1420*/  MOV R11, 0x1f ;  /* 0x0000001f000b7802 */ /* 0x000fe20000000f00 */
[----:B------:R-:W-:Y:S02]  /*1430*/  IMAD.MOV.U32 R15, RZ, RZ, -0x1 ;  /* 0xffffffffff0f7424 */ /* 0x000fe400078e00ff */
[----:B------:R-:W-:-:S07]  /*1440*/  HFMA2 R21, -RZ, RZ, 0.96630859375, -0.0022525787353515625 ;  /* 0x3bbb989dff157431 */ /* 0x000fce00000001ff */
[----:B0-----:R-:W-:Y:S05]  /*1450*/  WARPSYNC.COLLECTIVE R15, `(.L_x_13316) ;  /* 0x000000000f087348 */ /* 0x001fea0003c00000 */
[----:B------:R1:W2:Y:S02]  /*1460*/  SHFL.BFLY P6, R14, R13, R12, R11 ;  /* 0x0c00000c0d0e7389 */ /* 0x0002a400000c000b */
[----:B012---:R-:W-:Y:S05]  /*1470*/  ENDCOLLECTIVE ;  /* 0x000000000000791b */ /* 0x007fea0003800000 */
.L_x_13316:
[----:B------:R-:W-:Y:S01]  /*1480*/  IMAD.MOV.U32 R12, RZ, RZ, 0x2 ;  /* 0x00000002ff0c7424 */ /* 0x000fe200078e00ff */
[----:B------:R-:W-:-:S04]  /*1490*/  FMNMX R0, R14, R13, !PT ;  /* 0x0000000d0e007209 */ /* 0x000fc80007800000 */
[----:B------:R-:W-:-:S07]  /*14a0*/  MOV R13, R0 ;  /* 0x00000000000d7202 */ /* 0x000fce0000000f00 */
[----:B------:R-:W-:Y:S05]  /*14b0*/  WARPSYNC.COLLECTIVE R15, `(.L_x_13317) ;  /* 0x000000000f087348 */ /* 0x000fea0003c00000 */
[----:B------:R0:W1:Y:S02]  /*14c0*/  SHFL.BFLY P6, R14, R13, R12, R11 ;  /* 0x0c00000c0d0e7389 */ /* 0x00006400000c000b */
[----:B01----:R-:W-:Y:S05]  /*14d0*/  ENDCOLLECTIVE ;  /* 0x000000000000791b */ /* 0x003fea0003800000 */
.L_x_13317:
[----:B------:R-:W-:Y:S01]  /*14e0*/  IMAD.MOV.U32 R12, RZ, RZ, 0x1 ;  /* 0x00000001ff0c7424 */ /* 0x000fe200078e00ff */
[----:B------:R-:W-:Y:S01]  /*14f0*/  FMNMX R2, R0, R14, !PT ;  /* 0x0000000e00027209 */ /* 0x000fe20007800000 */
[----:B------:R-:W-:-:S03]  /*1500*/  IMAD.MOV.U32 R0, RZ, RZ, 0x437c0000 ;  /* 0x437c0000ff007424 */ /* 0x000fc600078e00ff */
[----:B------:R-:W-:-:S07]  /*1510*/  MOV R13, R2 ;  /* 0x00000002000d7202 */ /* 0x000fce0000000f00 */
[----:B------:R-:W-:Y:S05]  /*1520*/  WARPSYNC.COLLECTIVE R15, `(.L_x_13318) ;  /* 0x000000000f087348 */ /* 0x000fea0003c00000 */
[----:B------:R0:W1:Y:S02]  /*1530*/  SHFL.BFLY P6, R14, R13, R12, R11 ;  /* 0x0c00000c0d0e7389 */ /* 0x00006400000c000b */
[----:B01----:R-:W-:Y:S05]  /*1540*/  ENDCOLLECTIVE ;  /* 0x000000000000791b */ /* 0x003fea0003800000 */
.L_x_13318:
        /* <DEDUP_REMOVED lines=15> */
.L_x_13319:
[----:B------:R-:W-:Y:S02]  /*1640*/  IMAD.MOV.U32 R12, RZ, RZ, 0x2 ;  /* 0x00000002ff0c7424 */ /* 0x000fe400078e00ff */
[----:B------:R-:W-:-:S05]  /*1650*/  FADD R2, R13, R14 ;  /* 0x0000000e0d027221 */ /* 0x000fca0000000000 */
[----:B------:R-:W-:-:S07]  /*1660*/  MOV R13, R2 ;  /* 0x00000002000d7202 */ /* 0x000fce0000000f00 */
[----:B------:R-:W-:Y:S05]  /*1670*/  WARPSYNC.COLLECTIVE R15, `(.L_x_13320) ;  /* 0x000000000f087348 */ /* 0x000fea0003c00000 */
[----:B------:R0:W1:Y:S02]  /*1680*/  SHFL.BFLY P6, R14, R13, R12, R11 ;  /* 0x0c00000c0d0e7389 */ /* 0x00006400000c000b */
[----:B01----:R-:W-:Y:S05]  /*1690*/  ENDCOLLECTIVE ;  /* 0x000000000000791b */ /* 0x003fea0003800000 */
.L_x_13320:
[----:B------:R-:W-:Y:S02]  /*16a0*/  IMAD.MOV.U32 R12, RZ, RZ, 0x1 ;  /* 0x00000001ff0c7424 */ /* 0x000fe400078e00ff */
[----:B------:R-:W-:-:S05]  /*16b0*/  FADD R20, R2, R14 ;  /* 0x0000000e02147221 */ /* 0x000fca0000000000 */
[----:B------:R-:W-:-:S07]  /*16c0*/  MOV R13, R20 ;  /* 0x00000014000d7202 */ /* 0x000fce0000000f00 */
[----:B------:R-:W-:Y:S05]  /*16d0*/  WARPSYNC.COLLECTIVE R15, `(.L_x_13321) ;  /* 0x000000000f087348 */ /* 0x000fea0003c00000 */
[----:B------:R0:W1:Y:S02]  /*16e0*/  SHFL.BFLY P6, R14, R13, R12, R11 ;  /* 0x0c00000c0d0e7389 */ /* 0x00006400000c000b */
[----:B01----:R-:W-:Y:S05]  /*16f0*/  ENDCOLLECTIVE ;  /* 0x000000000000791b */ /* 0x003fea0003800000 */
.L_x_13321:
[----:B------:R-:W-:Y:S05]  /*1700*/  BRA `(.L_x_13322) ;  /* 0xfffffff000487947 */ /* 0x000fea000383ffff */
.L_x_13305:
[----:B------:R-:W-:Y:S01]  /*1710*/  HFMA2 R12, -RZ, RZ, 0, 2.384185791015625e-07 ;  /* 0x00000004ff0c7431 */ /* 0x000fe200000001ff */
[----:B------:R-:W-:Y:S01]  /*1720*/  BSSY B0, `(.L_x_13323) ;  /* 0x0000006000007945 */ /* 0x000fe20003800000 */
[----:B------:R-:W-:Y:S01]  /*1730*/  IMAD.MOV.U32 R11, RZ, RZ, 0x1f ;  /* 0x0000001fff0b7424 */ /* 0x000fe200078e00ff */
[----:B------:R-:W-:-:S07]  /*1740*/  MOV R15, 0xffffffff ;  /* 0xffffffff000f7802 */ /* 0x000fce0000000f00 */
[----:B0-----:R-:W-:Y:S05]  /*1750*/  WARPSYNC.COLLECTIVE R15, `(.L_x_13324) ;  /* 0x000000000f087348 */ /* 0x001fea0003c00000 */
[----:B------:R1:W2:Y:S02]  /*1760*/  SHFL.BFLY P6, R14, R13, R12, R11 ;  /* 0x0c00000c0d0e7389 */ /* 0x0002a400000c000b */
[----:B012---:R-:W-:Y:S05]  /*1770*/  ENDCOLLECTIVE ;  /* 0x000000000000791b */ /* 0x007fea0003800000 */
.L_x_13324:
[----:B------:R-:W-:Y:S05]  /*1780*/  BSYNC B0 ;  /* 0x0000000000007941 */ /* 0x000fea0003800000 */
.L_x_13323:
        /* <DEDUP_REMOVED lines=9> */
.L_x_13325:
[----:B------:R-:W-:Y:S01]  /*1820*/  IMAD.MOV.U32 R12, RZ, RZ, 0x1 ;  /* 0x00000001ff0c7424 */ /* 0x000fe200078e00ff */
[----:B------:R-:W-:-:S04]  /*1830*/  FMNMX R0, R13, R14, !PT ;  /* 0x0000000e0d007209 */ /* 0x000fc80007800000 */
[----:B------:R-:W-:-:S07]  /*1840*/  MOV R13, R0 ;  /* 0x00000000000d7202 */ /* 0x000fce0000000f00 */
[----:B------:R-:W-:Y:S05]  /*1850*/  WARPSYNC.COLLECTIVE R15, `(.L_x_13326) ;  /* 0x000000000f087348 */ /* 0x000fea0003c00000 */
[----:B------:R0:W1:Y:S02]  /*1860*/  SHFL.BFLY P6, R14, R13, R12, R11 ;  /* 0x0c00000c0d0e7389 */ /* 0x00006400000c000b */
[----:B01----:R-:W-:Y:S05]  /*1870*/  ENDCOLLECTIVE ;  /* 0x000000000000791b */ /* 0x003fea0003800000 */
.L_x_13326:
        /* <DEDUP_REMOVED lines=15> */
.L_x_13327:
[----:B------:R-:W-:Y:S02]  /*1970*/  IMAD.MOV.U32 R12, RZ, RZ, 0x2 ;  /* 0x00000002ff0c7424 */ /* 0x000fe400078e00ff */
[----:B------:R-:W-:-:S05]  /*1980*/  FADD R0, R13, R14 ;  /* 0x0000000e0d007221 */ /* 0x000fca0000000000 */
[----:B------:R-:W-:-:S07]  /*1990*/  MOV R13, R0 ;  /* 0x00000000000d7202 */ /* 0x000fce0000000f00 */
[----:B------:R-:W-:Y:S05]  /*19a0*/  WARPSYNC.COLLECTIVE R15, `(.L_x_13328) ;  /* 0x000000000f087348 */ /* 0x000fea0003c00000 */
[----:B------:R0:W1:Y:S02]  /*19b0*/  SHFL.BFLY P6, R14, R13, R12, R11 ;  /* 0x0c00000c0d0e7389 */ /* 0x00006400000c000b */
[----:B01----:R-:W-:Y:S05]  /*19c0*/  ENDCOLLECTIVE ;  /* 0x000000000000791b */ /* 0x003fea0003800000 */
.L_x_13328:
[----:B------:R-:W-:Y:S02]  /*19d0*/  IMAD.MOV.U32 R12, RZ, RZ, 0x1 ;  /* 0x00000001ff0c7424 */ /* 0x000fe400078e00ff */
[----:B------:R-:W-:-:S05]  /*19e0*/  FADD R3, R0, R14 ;  /* 0x0000000e00037221 */ /* 0x000fca0000000000 */
[----:B------:R-:W-:-:S07]  /*19f0*/  MOV R13, R3 ;  /* 0x00000003000d7202 */ /* 0x000fce0000000f00 */
[----:B------:R-:W-:Y:S05]  /*1a00*/  WARPSYNC.COLLECTIVE R15, `(.L_x_13329) ;  /* 0x000000000f087348 */ /* 0x000fea0003c00000 */
[----:B------:R0:W1:Y:S02]  /*1a10*/  SHFL.BFLY P6, R14, R13, R12, R11 ;  /* 0x0c00000c0d0e7389 */ /* 0x00006400000c000b */
[----:B01----:R-:W-:Y:S05]  /*1a20*/  ENDCOLLECTIVE ;  /* 0x000000000000791b */ /* 0x003fea0003800000 */
.L_x_13329:
[----:B------:R-:W-:Y:S05]  /*1a30*/  BRA `(.L_x_13330) ;  /* 0xfffffff000b87947 */ /* 0x000fea000383ffff */
.L_x_13310:
[----:B------:R-:W-:Y:S01]  /*1a40*/  HFMA2 R12, -RZ, RZ, 0, 2.384185791015625e-07 ;  /* 0x00000004ff0c7431 */ /* 0x000fe200000001ff */
[----:B------:R-:W-:Y:S01]  /*1a50*/  BSSY B0, `(.L_x_13331) ;  /* 0x0000006000007945 */ /* 0x000fe20003800000 */
[----:B------:R-:W-:Y:S01]  /*1a60*/  IMAD.MOV.U32 R11, RZ, RZ, 0x1f ;  /* 0x0000001fff0b7424 */ /* 0x000fe200078e00ff */
[----:B------:R-:W-:-:S07]  /*1a70*/  MOV R15, 0xffffffff ;  /* 0xffffffff000f7802 */ /* 0x000fce0000000f00 */
[----:B0-----:R-:W-:Y:S05]  /*1a80*/  WARPSYNC.COLLECTIVE R15, `(.L_x_13332) ;  /* 0x000000000f087348 */ /* 0x001fea0003c00000 */
[----:B------:R1:W2:Y:S02]  /*1a90*/  SHFL.BFLY P6, R14, R13, R12, R11 ;  /* 0x0c00000c0d0e7389 */ /* 0x0002a400000c000b */
[----:B012---:R-:W-:Y:S05]  /*1aa0*/  ENDCOLLECTIVE ;  /* 0x000000000000791b */ /* 0x007fea0003800000 */
.L_x_13332:
[----:B------:R-:W-:Y:S05]  /*1ab0*/  BSYNC B0 ;  /* 0x0000000000007941 */ /* 0x000fea0003800000 */
.L_x_13331:
        /* <DEDUP_REMOVED lines=9> */
.L_x_13333:
[----:B------:R-:W-:Y:S01]  /*1b50*/  IMAD.MOV.U32 R12, RZ, RZ, 0x1 ;  /* 0x00000001ff0c7424 */ /* 0x000fe200078e00ff */
[----:B------:R-:W-:-:S04]  /*1b60*/  FMNMX R0, R13, R14, !PT ;  /* 0x0000000e0d007209 */ /* 0x000fc80007800000 */
[----:B------:R-:W-:-:S07]  /*1b70*/  MOV R13, R0 ;  /* 0x00000000000d7202 */ /* 0x000fce0000000f00 */
[----:B------:R-:W-:Y:S05]  /*1b80*/  WARPSYNC.COLLECTIVE R15, `(.L_x_13334) ;  /* 0x000000000f087348 */ /* 0x000fea0003c00000 */
[----:B------:R0:W1:Y:S02]  /*1b90*/  SHFL.BFLY P6, R14, R13, R12, R11 ;  /* 0x0c00000c0d0e7389 */ /* 0x00006400000c000b */
[----:B01----:R-:W-:Y:S05]  /*1ba0*/  ENDCOLLECTIVE ;  /* 0x000000000000791b */ /* 0x003fea0003800000 */
.L_x_13334:
        /* <DEDUP_REMOVED lines=15> */
.L_x_13335:
[----:B------:R-:W-:Y:S02]  /*1ca0*/  IMAD.MOV.U32 R12, RZ, RZ, 0x2 ;  /* 0x00000002ff0c7424 */ /* 0x000fe400078e00ff */
[----:B------:R-:W-:-:S05]  /*1cb0*/  FADD R0, R13, R14 ;  /* 0x0000000e0d007221 */ /* 0x000fca0000000000 */
[----:B------:R-:W-:-:S07]  /*1cc0*/  MOV R13, R0 ;  /* 0x00000000000d7202 */ /* 0x000fce0000000f00 */
[----:B------:R-:W-:Y:S05]  /*1cd0*/  WARPSYNC.COLLECTIVE R15, `(.L_x_13336) ;  /* 0x000000000f087348 */ /* 0x000fea0003c00000 */
[----:B------:R0:W1:Y:S02]  /*1ce0*/  SHFL.BFLY P6, R14, R13, R12, R11 ;  /* 0x0c00000c0d0e7389 */ /* 0x00006400000c000b */
[----:B01----:R-:W-:Y:S05]  /*1cf0*/  ENDCOLLECTIVE ;  /* 0x000000000000791b */ /* 0x003fea0003800000 */
.L_x_13336:
[----:B------:R-:W-:Y:S02]  /*1d00*/  IMAD.MOV.U32 R12, RZ, RZ, 0x1 ;  /* 0x00000001ff0c7424 */ /* 0x000fe400078e00ff */
[----:B------:R-:W-:-:S05]  /*1d10*/  FADD R2, R0, R14 ;  /* 0x0000000e00027221 */ /* 0x000fca0000000000 */
[----:B------:R-:W-:-:S07]  /*1d20*/  MOV R13, R2 ;  /* 0x00000002000d7202 */ /* 0x000fce0000000f00 */
[----:B------:R-:W-:Y:S05]  /*1d30*/  WARPSYNC.COLLECTIVE R15, `(.L_x_13337) ;  /* 0x000000000f087348 */ /* 0x000fea0003c00000 */
[----:B------:R0:W1:Y:S02]  /*1d40*/  SHFL.BFLY P6, R14, R13, R12, R11 ;  /* 0x0c00000c0d0e7389 */ /* 0x00006400000c000b */
[----:B01----:R-:W-:Y:S05]  /*1d50*/  ENDCOLLECTIVE ;  /* 0x000000000000791b */ /* 0x003fea0003800000 */
.L_x_13337:
[----:B------:R-:W-:Y:S05]  /*1d60*/  BRA `(.L_x_13338) ;  /* 0xfffffff400187947 */ /* 0x000fea000383ffff */
        .weak           $__internal_254_$__cuda_sm20_div_u64
        .type           $__internal_254_$__cuda_sm20_div_u64,@function
        .size           $__internal_254_$__cuda_sm20_div_u64,($__internal_255_$__cuda_sm3x_div_rn_noftz_f32_slowpath - $__internal_254_$__cuda_sm20_div_u64)
$__internal_254_$__cuda_sm20_div_u64:
        /* <DEDUP_REMOVED lines=69> */
[----:B------:R-:W-:Y:S06]  /*21c0*/  RET.REL.NODEC R2 `(_Z15SoftmaxWarpImplI10DirectLoadI6__halffE11DirectStoreIfS1_EfLi1ELi1ELi8ELi1ELb1EL9Algorithm0EEvT_T0_ll) ;  /* 0xffffffdc028c7950 */ /* 0x000fec0003c3ffff */
        .weak           $__internal_255_$__cuda_sm3x_div_rn_noftz_f32_slowpath
        .type           $__internal_255_$__cuda_sm3x_div_rn_noftz_f32_slowpath,@function
        .size           $__internal_255_$__cuda_sm3x_div_rn_noftz_f32_slowpath,(.L_x_25707 - $__internal_255_$__cuda_sm3x_div_rn_noftz_f32_slowpath)
$__internal_255_$__cuda_sm3x_div_rn_noftz_f32_slowpath:
        /* <DEDUP_REMOVED lines=34> */
.L_x_13340:
        /* <DEDUP_REMOVED lines=51> */
.L_x_13347:
[----:B------:R-:W-:-:S04]  /*2720*/  LOP3.LUT R0, R0, 0x80000000, RZ, 0xc0, !PT ;  /* 0x8000000000007812 */ /* 0x000fc800078ec0ff */
[----:B------:R-:W-:Y:S01]  /*2730*/  LOP3.LUT R0, R0, 0x7f800000, RZ, 0xfc, !PT ;  /* 0x7f80000000007812 */ /* 0x000fe200078efcff */
[----:B------:R-:W-:Y:S06]  /*2740*/  BRA `(.L_x_13348) ;  /* 0x0000000000047947 */ /* 0x000fec0003800000 */
.L_x_13346:
[----:B------:R-:W-:-:S07]  /*2750*/  IMAD R0, R23, 0x800000, R0 ;  /* 0x0080000017007824 */ /* 0x000fce00078e0200 */
.L_x_13348:
[----:B------:R-:W-:Y:S05]  /*2760*/  BSYNC.RECONVERGENT B3 ;  /* 0x0000000000037941 */ /* 0x000fea0003800200 */
.L_x_13345:
[----:B------:R-:W-:Y:S05]  /*2770*/  BRA `(.L_x_13349) ;  /* 0x0000000000207947 */ /* 0x000fea0003800000 */
.L_x_13344:
[----:B------:R-:W-:-:S04]  /*2780*/  LOP3.LUT R0, R11, 0x80000000, R0, 0x48, !PT ;  /* 0x800000000b007812 */ /* 0x000fc800078e4800 */
[----:B------:R-:W-:Y:S01]  /*2790*/  LOP3.LUT R0, R0, 0x7f800000, RZ, 0xfc, !PT ;  /* 0x7f80000000007812 */ /* 0x000fe200078efcff */
[----:B------:R-:W-:Y:S06]  /*27a0*/  BRA `(.L_x_13349) ;  /* 0x0000000000147947 */ /* 0x000fec0003800000 */
.L_x_13343:
[----:B------:R-:W-:Y:S01]  /*27b0*/  LOP3.LUT R0, R11, 0x80000000, R0, 0x48, !PT ;  /* 0x800000000b007812 */ /* 0x000fe200078e4800 */
[----:B------:R-:W-:Y:S06]  /*27c0*/  BRA `(.L_x_13349) ;  /* 0x00000000000c7947 */ /* 0x000fec0003800000 */
.L_x_13342:
[----:B------:R-:W0:Y:S01]  /*27d0*/  MUFU.RSQ R0, -QNAN ;  /* 0xffc0000000007908 */ /* 0x000e220000001400 */
[----:B------:R-:W-:Y:S05]  /*27e0*/  BRA `(.L_x_13349) ;  /* 0x0000000000047947 */ /* 0x000fea0003800000 */
.L_x_13341:
[----:B------:R-:W-:-:S07]  /*27f0*/  FADD.FTZ R0, R0, R11 ;  /* 0x0000000b00007221 */ /* 0x000fce0000010000 */
.L_x_13349:
[----:B------:R-:W-:Y:S05]  /*2800*/  BSYNC.RECONVERGENT B2 ;  /* 0x0000000000027941 */ /* 0x000fea0003800200 */
.L_x_13339:
[----:B------:R-:W-:-:S04]  /*2810*/  HFMA2 R13, -RZ, RZ, 0, 0 ;  /* 0x00000000ff0d7431 */ /* 0x000fc800000001ff */
[----:B0-----:R-:W-:Y:S05]  /*2820*/  RET.REL.NODEC R12 `(_Z15SoftmaxWarpImplI10DirectLoadI6__halffE11DirectStoreIfS1_EfLi1ELi1ELi8ELi1ELb1EL9Algorithm0EEvT_T0_ll) ;  /* 0xffffffd40cf47950 */ /* 0x001fea0003c3ffff */
.L_x_13350:
        /* <DEDUP_REMOVED lines=13> */
.L_x_25707:


//--------------------- .text._Z15SoftmaxWarpImplI10DirectLoadI6__halffE11DirectStoreIfS1_EfLi1ELi1ELi8ELi1ELb0EL9Algorithm0EEvT_T0_ll --------------------------
	.section	.text._Z15SoftmaxWarpImplI10DirectLoadI6__halffE11DirectStoreIfS1_EfLi1ELi1ELi8ELi1ELb0EL9Algorithm0EEvT_T0_ll,"ax",@progbits
	.align	128
        .global         _Z15SoftmaxWarpImplI10DirectLoadI6__halffE11DirectStoreIfS1_EfLi1ELi1ELi8ELi1ELb0EL9Algorithm0EEvT_T0_ll
        .type           _Z15SoftmaxWarpImplI10DirectLoadI6__halffE11DirectStoreIfS1_EfLi1ELi1ELi8ELi1ELb0EL9Algorithm0EEvT_T0_ll,@function
        .size           _Z15SoftmaxWarpImplI10DirectLoadI6__halffE11DirectStoreIfS1_EfLi1ELi1ELi8ELi1ELb0EL9Algorithm0EEvT_T0_ll,(.L_x_25709 - _Z15SoftmaxWarpImplI10DirectLoadI6__halffE11DirectStoreIfS1_EfLi1ELi1ELi8ELi1ELb0EL9Algorithm0EEvT_T0_ll)
        .other          _Z15SoftmaxWarpImplI10DirectLoadI6__halffE11DirectStoreIfS1_EfLi1ELi1ELi8ELi1ELb0EL9Algorithm0EEvT_T0_ll,@"STO_CUDA_ENTRY STV_DEFAULT"
_Z15SoftmaxWarpImplI10DirectLoadI6__halffE11DirectStoreIfS1_EfLi1ELi1ELi8ELi1ELb0EL9Algorithm0EEvT_T0_ll:
.text._Z15SoftmaxWarpImplI10DirectLoadI6__halffE11DirectStoreIfS1_EfLi1ELi1ELi8ELi1ELb0EL9Algorithm0EEvT_T0_ll:
        /* <DEDUP_REMOVED lines=24> */
.L_x_13351:
        /* <DEDUP_REMOVED lines=47> */
.L_x_13353:
[----:B------:R-:W-:-:S07]  /*0470*/  MOV R4, 0x490 ;  /* 0x0000049000047802 */ /* 0x000fce0000000f00 */
[----:B0-----:R-:W-:Y:S05]  /*0480*/  CALL.REL.NOINC `($__internal_256_$__cuda_sm20_div_u64) ;  /* 0x0000001400c07944 */ /* 0x001fea0003c00000 */
.L_x_13354:
[----:B------:R-:W-:Y:S05]  /*0490*/  BSYNC.RECONVERGENT B0 ;  /* 0x0000000000007941 */ /* 0x000fea0003800200 */
.L_x_13352:
        /* <DEDUP_REMOVED lines=47> */
.L_x_13373:
        /* <DEDUP_REMOVED lines=12> */
[----:B0-----:R-:W-:Y:S05]  /*0850*/  CALL.REL.NOINC `($__internal_257_$__cuda_sm3x_div_rn_noftz_f32_slowpath) ;  /* 0x0000001400e07944 */ /* 0x001fea0003c00000 */
[----:B------:R-:W-:-:S07]  /*0860*/  IMAD.MOV.U32 R11, RZ, RZ, R0 ;  /* 0x000000ffff0b7224 */ /* 0x000fce00078e0000 */
.L_x_13359:
[----:B------:R-:W-:Y:S05]  /*0870*/  BSYNC.RECONVERGENT B1 ;  /* 0x0000000000017941 */ /* 0x000fea0003800200 */
.L_x_13358:
[----:B------:R-:W1:Y:S01]  /*0880*/  LDCU.128 UR4, c[0x0][0x390] ;  /* 0x00007200ff0477ac */ /* 0x000e620008000c00 */
[----:B------:R-:W-:Y:S01]  /*0890*/  MOV R2, R4 ;  /* 0x0000000400027202 */ /* 0x000fe20000000f00 */
[----:B------:R-:W-:Y:S01]  /*08a0*/  IMAD.MOV.U32 R3, RZ, RZ, RZ ;  /* 0x000000ffff037224 */ /* 0x000fe200078e00ff */
[----:B------:R-:W-:Y:S01]  /*08b0*/  F2FP.F16.F32.PACK_AB R11, RZ, R11 ;  /* 0x0000000bff0b723e */ /* 0x000fe200000000ff */
[----:B-1----:R-:W-:Y:S01]  /*08c0*/  IMAD R0, R16, UR6, RZ ;  /* 0x0000000610007c24 */ /* 0x002fe2000f8e02ff */
        /* <DEDUP_REMOVED lines=10> */
.L_x_13356:
[----:B------:R-:W-:Y:S05]  /*0970*/  BSYNC B0 ;  /* 0x0000000000007941 */ /* 0x000fea0003800000 */
.L_x_13355:
[----:B------:R-:W-:-:S04]  /*0980*/  ISETP.NE.U32.AND P0, PT, R9, RZ, PT ;  /* 0x000000ff0900720c */ /* 0x000fc80003f05070 */
[----:B------:R-:W-:-:S13]  /*0990*/  ISETP.NE.AND.EX P0, PT, R8, RZ, PT, P0 ;  /* 0x000000ff0800720c */ /* 0x000fda0003f05300 */
[----:B------:R-:W-:Y:S05]  /*09a0*/  @!P0 EXIT ;  /* 0x000000000000894d */ /* 0x000fea0003800000 */
.L_x_13366:
        /* <DEDUP_REMOVED lines=38> */
.L_x_13381:
        /* <DEDUP_REMOVED lines=13> */
[----:B0-----:R-:W-:Y:S05]  /*0ce0*/  CALL.REL.NOINC `($__internal_257_$__cuda_sm3x_div_rn_noftz_f32_slowpath) ;  /* 0x0000001000bc7944 */ /* 0x001fea0003c00000 */
.L_x_13362:
[----:B------:R-:W-:Y:S05]  /*0cf0*/  BSYNC.RECONVERGENT B0 ;  /* 0x0000000000007941 */ /* 0x000fea0003800200 */
.L_x_13361:
        /* <DEDUP_REMOVED lines=50> */
.L_x_13389:
        /* <DEDUP_REMOVED lines=14> */
.L_x_13365:
[----:B------:R-:W-:Y:S05]  /*1100*/  BSYNC.RECONVERGENT B0 ;  /* 0x0000000000007941 */ /* 0x000fea0003800200 */
.L_x_13364:
        /* <DEDUP_REMOVED lines=18> */
.L_x_13357:
[----:B------:R-:W-:Y:S02]  /*1230*/  HFMA2 R12, -RZ, RZ, 0, 2.384185791015625e-07 ;  /* 0x00000004ff0c7431 */ /* 0x000fe400000001ff */
[----:B------:R-:W-:Y:S01]  /*1240*/  IMAD.MOV.U32 R11, RZ, RZ, 0x1f ;  /* 0x0000001fff0b7424 */ /* 0x000fe200078e00ff */
[----:B------:R-:W-:Y:S01]  /*1250*/  MOV R15, 0xffffffff ;  /* 0xffffffff000f7802 */ /* 0x000fe20000000f00 */
[----:B------:R-:W-:-:S07]  /*1260*/  IMAD.MOV.U32 R3, RZ, RZ, 0x3bbb989d ;  /* 0x3bbb989dff037424 */ /* 0x000fce00078e00ff */
[----:B0-----:R-:W-:Y:S05]  /*1270*/  WARPSYNC.COLLECTIVE R15, `(.L_x_13367) ;  /* 0x000000000f087348 */ /* 0x001fea0003c00000 */
[----:B------:R1:W2:Y:S02]  /*1280*/  SHFL.BFLY P6, R14, R13, R12, R11 ;  /* 0x0c00000c0d0e7389 */ /* 0x0002a400000c000b */
[----:B012---:R-:W-:Y:S05]  /*1290*/  ENDCOLLECTIVE ;  /* 0x000000000000791b */ /* 0x007fea0003800000 */
.L_x_13367:
[----:B------:R-:W-:Y:S01]  /*12a0*/  HFMA2 R12, -RZ, RZ, 0, 1.1920928955078125e-07 ;  /* 0x00000002ff0c7431 */ /* 0x000fe200000001ff */
[----:B------:R-:W-:-:S05]  /*12b0*/  FMNMX R0, R13, R14, !PT ;  /* 0x0000000e0d007209 */ /* 0x000fca0007800000 */
[----:B------:R-:W-:-:S07]  /*12c0*/  IMAD.MOV.U32 R13, RZ, RZ, R0 ;  /* 0x000000ffff0d7224 */ /* 0x000fce00078e0000 */
[----:B------:R-:W-:Y:S05]  /*12d0*/  WARPSYNC.COLLECTIVE R15, `(.L_x_13368) ;  /* 0x000000000f087348 */ /* 0x000fea0003c00000 */
[----:B------:R0:W1:Y:S02]  /*12e0*/  SHFL.BFLY P6, R14, R13, R12, R11 ;  /* 0x0c00000c0d0e7389 */ /* 0x00006400000c000b */
[----:B01----:R-:W-:Y:S05]  /*12f0*/  ENDCOLLECTIVE ;  /* 0x000000000000791b */ /* 0x003fea0003800000 */
.L_x_13368:
[----:B------:R-:W-:Y:S02]  /*1300*/  MOV R12, 0x1 ;  /* 0x00000001000c7802 */ /* 0x000fe40000000f00 */
[----:B------:R-:W-:Y:S01]  /*1310*/  FMNMX R2, R0, R14, !PT ;  /* 0x0000000e00027209 */ /* 0x000fe20007800000 */
[----:B------:R-:W-:-:S04]  /*1320*/  HFMA2 R0, -RZ, RZ, 3.7421875, 0 ;  /* 0x437c0000ff007431 */ /* 0x000fc800000001ff */
[----:B------:R-:W-:-:S07]  /*1330*/  IMAD.MOV.U32 R13, RZ, RZ, R2 ;  /* 0x000000ffff0d7224 */ /* 0x000fce00078e0002 */
[----:B------:R-:W-:Y:S05]  /*1340*/  WARPSYNC.COLLECTIVE R15, `(.L_x_13369) ;  /* 0x000000000f087348 */ /* 0x000fea0003c00000 */
[----:B------:R0:W1:Y:S02]  /*1350*/  SHFL.BFLY P6, R14, R13, R12, R11 ;  /* 0x0c00000c0d0e7389 */ /* 0x00006400000c000b */
[----:B01----:R-:W-:Y:S05]  /*1360*/  ENDCOLLECTIVE ;  /* 0x000000000000791b */ /* 0x003fea0003800000 */
.L_x_13369:
        /* <DEDUP_REMOVED lines=15> */
.L_x_13370:
[----:B------:R-:W-:Y:S02]  /*1460*/  HFMA2 R12, -RZ, RZ, 0, 1.1920928955078125e-07 ;  /* 0x00000002ff0c7431 */ /* 0x000fe400000001ff */
[----:B------:R-:W-:-:S04]  /*1470*/  FADD R2, R13, R14 ;  /* 0x0000000e0d027221 */ /* 0x000fc80000000000 */
[----:B------:R-:W-:-:S07]  /*1480*/  IMAD.MOV.U32 R13, RZ, RZ, R2 ;  /* 0x000000ffff0d7224 */ /* 0x000fce00078e0002 */
[----:B------:R-:W-:Y:S05]  /*1490*/  WARPSYNC.COLLECTIVE R15, `(.L_x_13371) ;  /* 0x000000000f087348 */ /* 0x000fea0003c00000 */
[----:B------:R0:W1:Y:S02]  /*14a0*/  SHFL.BFLY P6, R14, R13, R12, R11 ;  /* 0x0c00000c0d0e7389 */ /* 0x00006400000c000b */
[----:B01----:R-:W-:Y:S05]  /*14b0*/  ENDCOLLECTIVE ;  /* 0x000000000000791b */ /* 0x003fea0003800000 */
.L_x_13371:
[----:B------:R-:W-:Y:S01]  /*14c0*/  MOV R12, 0x1 ;  /* 0x00000001000c7802 */ /* 0x000fe20000000f00 */
[----:B------:R-:W-:-:S04]  /*14d0*/  FADD R3, R2, R14 ;  /* 0x0000000e02037221 */ /* 0x000fc80000000000 */
[----:B------:R-:W-:-:S07]  /*14e0*/  IMAD.MOV.U32 R13, RZ, RZ, R3 ;  /* 0x000000ffff0d7224 */ /* 0x000fce00078e0003 */
[----:B------:R-:W-:Y:S05]  /*14f0*/  WARPSYNC.COLLECTIVE R15, `(.L_x_13372) ;  /* 0x000000000f087348 */ /* 0x000fea0003c00000 */
[----:B------:R0:W1:Y:S02]  /*1500*/  SHFL.BFLY P6, R14, R13, R12, R11 ;  /* 0x0c00000c0d0e7389 */ /* 0x00006400000c000b */
[----:B01----:R-:W-:Y:S05]  /*1510*/  ENDCOLLECTIVE ;  /* 0x000000000000791b */ /* 0x003fea0003800000 */
.L_x_13372:
[----:B------:R-:W-:Y:S05]  /*1520*/  BRA `(.L_x_13373) ;  /* 0xfffffff000987947 */ /* 0x000fea000383ffff */
.L_x_13360:
[----:B------:R-:W-:Y:S01]  /*1530*/  HFMA2 R11, -RZ, RZ, 0, 1.847743988037109375e-06 ;  /* 0x0000001fff0b7431 */ /* 0x000fe200000001ff */
[----:B------:R-:W-:Y:S01]  /*1540*/  BSSY B0, `(.L_x_13374) ;  /* 0x0000006000007945 */ /* 0x000fe20003800000 */
[----:B------:R-:W-:Y:S02]  /*1550*/  IMAD.MOV.U32 R12, RZ, RZ, 0x4 ;  /* 0x00000004ff0c7424 */ /* 0x000fe400078e00ff */
[----:B------:R-:W-:-:S07]  /*1560*/  IMAD.MOV.U32 R15, RZ, RZ, -0x1 ;  /* 0xffffffffff0f7424 */ /* 0x000fce00078e00ff */
[----:B0-----:R-:W-:Y:S05]  /*1570*/  WARPSYNC.COLLECTIVE R15, `(.L_x_13375) ;  /* 0x000000000f087348 */ /* 0x001fea0003c00000 */
[----:B------:R1:W2:Y:S02]  /*1580*/  SHFL.BFLY P6, R14, R13, R12, R11 ;  /* 0x0c00000c0d0e7389 */ /* 0x0002a400000c000b */
[----:B012---:R-:W-:Y:S05]  /*1590*/  ENDCOLLECTIVE ;  /* 0x000000000000791b */ /* 0x007fea0003800000 */
.L_x_13375:
[----:B------:R-:W-:Y:S05]  /*15a0*/  BSYNC B0 ;  /* 0x0000000000007941 */ /* 0x000fea0003800000 */
.L_x_13374:
        /* <DEDUP_REMOVED lines=9> */
.L_x_13376:
[----:B------:R-:W-:Y:S01]  /*1640*/  HFMA2 R12, -RZ, RZ, 0, 5.9604644775390625e-08 ;  /* 0x00000001ff0c7431 */ /* 0x000fe200000001ff */
[----:B------:R-:W-:-:S05]  /*1650*/  FMNMX R0, R13, R14, !PT ;  /* 0x0000000e0d007209 */ /* 0x000fca0007800000 */
[----:B------:R-:W-:-:S07]  /*1660*/  IMAD.MOV.U32 R13, RZ, RZ, R0 ;  /* 0x000000ffff0d7224 */ /* 0x000fce00078e0000 */
[----:B------:R-:W-:Y:S05]  /*1670*/  WARPSYNC.COLLECTIVE R15, `(.L_x_13377) ;  /* 0x000000000f087348 */ /* 0x000fea0003c00000 */
[----:B------:R0:W1:Y:S02]  /*1680*/  SHFL.BFLY P6, R14, R13, R12, R11 ;  /* 0x0c00000c0d0e7389 */ /* 0x00006400000c000b */
[----:B01----:R-:W-:Y:S05]  /*1690*/  ENDCOLLECTIVE ;  /* 0x000000000000791b */ /* 0x003fea0003800000 */
.L_x_13377:
        /* <DEDUP_REMOVED lines=15> */
.L_x_13378:
[----:B------:R-:W-:Y:S01]  /*1790*/  MOV R12, 0x2 ;  /* 0x00000002000c7802 */ /* 0x000fe20000000f00 */
[----:B------:R-:W-:-:S04]  /*17a0*/  FADD R0, R13, R14 ;  /* 0x0000000e0d007221 */ /* 0x000fc80000000000 */
[----:B------:R-:W-:-:S07]  /*17b0*/  IMAD.MOV.U32 R13, RZ, RZ, R0 ;  /* 0x000000ffff0d7224 */ /* 0x000fce00078e0000 */
[----:B------:R-:W-:Y:S05]  /*17c0*/  WARPSYNC.COLLECTIVE R15, `(.L_x_13379) ;  /* 0x000000000f087348 */ /* 0x000fea0003c00000 */
[----:B------:R0:W1:Y:S02]  /*17d0*/  SHFL.BFLY P6, R14, R13, R12, R11 ;  /* 0x0c00000c0d0e7389 */ /* 0x00006400000c000b */
[----:B01----:R-:W-:Y:S05]  /*17e0*/  ENDCOLLECTIVE ;  /* 0x000000000000791b */ /* 0x003fea0003800000 */
.L_x_13379:
[----:B------:R-:W-:Y:S02]  /*17f0*/  HFMA2 R12, -RZ, RZ, 0, 5.9604644775390625e-08 ;  /* 0x00000001ff0c7431 */ /* 0x000fe400000001ff */
[----:B------:R-:W-:-:S04]  /*1800*/  FADD R2, R0, R14 ;  /* 0x0000000e00027221 */ /* 0x000fc80000000000 */
[----:B------:R-:W-:-:S07]  /*1810*/  IMAD.MOV.U32 R13, RZ, RZ, R2 ;  /* 0x000000ffff0d7224 */ /* 0x000fce00078e0002 */
[----:B------:R-:W-:Y:S05]  /*1820*/  WARPSYNC.COLLECTIVE R15, `(.L_x_13380) ;  /* 0x000000000f087348 */ /* 0x000fea0003c00000 */
[----:B------:R0:W1:Y:S02]  /*1830*/  SHFL.BFLY P6, R14, R13, R12, R11 ;  /* 0x0c00000c0d0e7389 */ /* 0x00006400000c000b */
[----:B01----:R-:W-:Y:S05]  /*1840*/  ENDCOLLECTIVE ;  /* 0x000000000000791b */ /* 0x003fea0003800000 */
.L_x_13380:
[----:B------:R-:W-:Y:S05]  /*1850*/  BRA `(.L_x_13381) ;  /* 0xfffffff000ec7947 */ /* 0x000fea000383ffff */
.L_x_13363:
[----:B------:R-:W-:Y:S01]  /*1860*/  BSSY B0, `(.L_x_13382) ;  /* 0x0000007000007945 */ /* 0x000fe20003800000 */
[----:B------:R-:W-:Y:S01]  /*1870*/  IMAD.MOV.U32 R12, RZ, RZ, 0x4 ;  /* 0x00000004ff0c7424 */ /* 0x000fe200078e00ff */
[----:B------:R-:W-:Y:S01]  /*1880*/  MOV R11, 0x1f ;  /* 0x0000001f000b7802 */ /* 0x000fe20000000f00 */
[----:B------:R-:W-:-:S07]  /*1890*/  IMAD.MOV.U32 R15, RZ, RZ, -0x1 ;  /* 0xffffffffff0f7424 */ /* 0x000fce00078e00ff */
[----:B0-----:R-:W-:Y:S05]  /*18a0*/  WARPSYNC.COLLECTIVE R15, `(.L_x_13383) ;  /* 0x000000000f087348 */ /* 0x001fea0003c00000 */
[----:B------:R1:W2:Y:S02]  /*18b0*/  SHFL.BFLY P6, R14, R13, R12, R11 ;  /* 0x0c00000c0d0e7389 */ /* 0x0002a400000c000b */
[----:B012---:R-:W-:Y:S05]  /*18c0*/  ENDCOLLECTIVE ;  /* 0x000000000000791b */ /* 0x007fea0003800000 */
.L_x_13383:
[----:B------:R-:W-:Y:S05]  /*18d0*/  BSYNC B0 ;  /* 0x0000000000007941 */ /* 0x000fea0003800000 */
.L_x_13382:
        /* <DEDUP_REMOVED lines=9> */
.L_x_13384:
[----:B------:R-:W-:Y:S01]  /*1970*/  HFMA2 R12, -RZ, RZ, 0, 5.9604644775390625e-08 ;  /* 0x00000001ff0c7431 */ /* 0x000fe200000001ff */
[----:B------:R-:W-:-:S05]  /*1980*/  FMNMX R0, R13, R14, !PT ;  /* 0x0000000e0d007209 */ /* 0x000fca0007800000 */
[----:B------:R-:W-:-:S07]  /*1990*/  IMAD.MOV.U32 R13, RZ, RZ, R0 ;  /* 0x000000ffff0d7224 */ /* 0x000fce00078e0000 */
[----:B------:R-:W-:Y:S05]  /*19a0*/  WARPSYNC.COLLECTIVE R15, `(.L_x_13385) ;  /* 0x000000000f087348 */ /* 0x000fea0003c00000 */
[----:B------:R0:W1:Y:S02]  /*19b0*/  SHFL.BFLY P6, R14, R13, R12, R11 ;  /* 0x0c00000c0d0e7389 */ /* 0x00006400000c000b */
[----:B01----:R-:W-:Y:S05]  /*19c0*/  ENDCOLLECTIVE ;  /* 0x000000000000791b */ /* 0x003fea0003800000 */
.L_x_13385:
        /* <DEDUP_REMOVED lines=15> */
.L_x_13386:
[----:B------:R-:W-:Y:S01]  /*1ac0*/  MOV R12, 0x2 ;  /* 0x00000002000c7802 */ /* 0x000fe20000000f00 */
[----:B------:R-:W-:-:S04]  /*1ad0*/  FADD R0, R13, R14 ;  /* 0x0000000e0d007221 */ /* 0x000fc80000000000 */
[----:B------:R-:W-:-:S07]  /*1ae0*/  IMAD.MOV.U32 R13, RZ, RZ, R0 ;  /* 0x000000ffff0d7224 */ /* 0x000fce00078e0000 */
[----:B------:R-:W-:Y:S05]  /*1af0*/  WARPSYNC.COLLECTIVE R15, `(.L_x_13387) ;  /* 0x000000000f087348 */ /* 0x000fea0003c00000 */
[----:B------:R0:W1:Y:S02]  /*1b00*/  SHFL.BFLY P6, R14, R13, R12, R11 ;  /* 0x0c00000c0d0e7389 */ /* 0x00006400000c000b */
[----:B01----:R-:W-:Y:S05]  /*1b10*/  ENDCOLLECTIVE ;  /* 0x000000000000791b */ /* 0x003fea0003800000 */
.L_x_13387:
[----:B------:R-:W-:Y:S02]  /*1b20*/  HFMA2 R12, -RZ, RZ, 0, 5.9604644775390625e-08 ;  /* 0x00000001ff0c7431 */ /* 0x000fe400000001ff */
[----:B------:R-:W-:-:S04]  /*1b30*/  FADD R2, R0, R14 ;  /* 0x0000000e00027221 */ /* 0x000fc80000000000 */
[----:B------:R-:W-:-:S07]  /*1b40*/  IMAD.MOV.U32 R13, RZ, RZ, R2 ;  /* 0x000000ffff0d7224 */ /* 0x000fce00078e0002 */
[----:B------:R-:W-:Y:S05]  /*1b50*/  WARPSYNC.COLLECTIVE R15, `(.L_x_13388) ;  /* 0x000000000f087348 */ /* 0x000fea0003c00000 */
[----:B------:R0:W1:Y:S02]  /*1b60*/  SHFL.BFLY P6, R14, R13, R12, R11 ;  /* 0x0c00000c0d0e7389 */ /* 0x00006400000c000b */
[----:B01----:R-:W-:Y:S05]  /*1b70*/  ENDCOLLECTIVE ;  /* 0x000000000000791b */ /* 0x003fea0003800000 */
.L_x_13388:
[----:B------:R-:W-:Y:S05]  /*1b80*/  BRA `(.L_x_13389) ;  /* 0xfffffff400247947 */ /* 0x000fea000383ffff */
        .weak           $__internal_256_$__cuda_sm20_div_u64
        .type           $__internal_256_$__cuda_sm20_div_u64,@function
        .size           $__internal_256_$__cuda_sm20_div_u64,($__internal_257_$__cuda_sm3x_div_rn_noftz_f32_slowpath - $__internal_256_$__cuda_sm20_div_u64)
$__internal_256_$__cuda_sm20_div_u64:
        /* <DEDUP_REMOVED lines=68> */
[----:B------:R-:W-:Y:S06]  /*1fd0*/  RET.REL.NODEC R4 `(_Z15SoftmaxWarpImplI10DirectLoadI6__halffE11DirectStoreIfS1_EfLi1ELi1ELi8ELi1ELb0EL9Algorithm0EEvT_T0_ll) ;  /* 0xffffffe004087950 */ /* 0x000fec0003c3ffff */
        .weak           $__internal_257_$__cuda_sm3x_div_rn_noftz_f32_slowpath
        .type           $__internal_257_$__cuda_sm3x_div_rn_noftz_f32_slowpath,@function
        .size           $__internal_257_$__cuda_sm3x_div_rn_noftz_f32_slowpath,(.L_x_25709 - $__internal_257_$__cuda_sm3x_div_rn_noftz_f32_slowpath)
$__internal_257_$__cuda_sm3x_div_rn_noftz_f32_slowpath:
        /* <DEDUP_REMOVED lines=34> */
.L_x_13391:
        /* <DEDUP_REMOVED lines=51> */
.L_x_13398:
[----:B------:R-:W-:-:S04]  /*2530*/  LOP3.LUT R0, R0, 0x80000000, RZ, 0xc0, !PT ;  /* 0x8000000000007812 */ /* 0x000fc800078ec0ff */
[----:B------:R-:W-:Y:S01]  /*2540*/  LOP3.LUT R0, R0, 0x7f800000, RZ, 0xfc, !PT ;  /* 0x7f80000000007812 */ /* 0x000fe200078efcff */
[----:B------:R-:W-:Y:S06]  /*2550*/  BRA `(.L_x_13399) ;  /* 0x0000000000047947 */ /* 0x000fec0003800000 */
.L_x_13397:
[----:B------:R-:W-:-:S07]  /*2560*/  IMAD R0, R15, 0x800000, R0 ;  /* 0x008000000f007824 */ /* 0x000fce00078e0200 */
.L_x_13399:
[----:B------:R-:W-:Y:S05]  /*2570*/  BSYNC.RECONVERGENT B3 ;  /* 0x0000000000037941 */ /* 0x000fea0003800200 */
.L_x_13396:
[----:B------:R-:W-:Y:S05]  /*2580*/  BRA `(.L_x_13400) ;  /* 0x0000000000207947 */ /* 0x000fea0003800000 */
.L_x_13395:
[----:B------:R-:W-:-:S04]  /*2590*/  LOP3.LUT R0, R3, 0x80000000, R0, 0x48, !PT ;  /* 0x8000000003007812 */ /* 0x000fc800078e4800 */
[----:B------:R-:W-:Y:S01]  /*25a0*/  LOP3.LUT R0, R0, 0x7f800000, RZ, 0xfc, !PT ;  /* 0x7f80000000007812 */ /* 0x000fe200078efcff */
[----:B------:R-:W-:Y:S06]  /*25b0*/  BRA `(.L_x_13400) ;  /* 0x0000000000147947 */ /* 0x000fec0003800000 */
.L_x_13394:
[----:B------:R-:W-:Y:S01]  /*25c0*/  LOP3.LUT R0, R3, 0x80000000, R0, 0x48, !PT ;  /* 0x8000000003007812 */ /* 0x000fe200078e4800 */
[----:B------:R-:W-:Y:S06]  /*25d0*/  BRA `(.L_x_13400) ;  /* 0x00000000000c7947 */ /* 0x000fec0003800000 */
.L_x_13393:
[----:B------:R-:W0:Y:S01]  /*25e0*/  MUFU.RSQ R0, -QNAN ;  /* 0xffc0000000007908 */ /* 0x000e220000001400 */
[----:B------:R-:W-:Y:S05]  /*25f0*/  BRA `(.L_x_13400) ;  /* 0x0000000000047947 */ /* 0x000fea0003800000 */
.L_x_13392:
[----:B------:R-:W-:-:S07]  /*2600*/  FADD.FTZ R0, R0, R3 ;  /* 0x0000000300007221 */ /* 0x000fce0000010000 */
.L_x_13400:
[----:B------:R-:W-:Y:S05]  /*2610*/  BSYNC.RECONVERGENT B2 ;  /* 0x0000000000027941 */ /* 0x000fea0003800200 */
.L_x_13390:
[----:B------:R-:W-:-:S04]  /*2620*/  HFMA2 R3, -RZ, RZ, 0, 0 ;  /* 0x00000000ff037431 */ /* 0x000fc800000001ff */
[----:B0-----:R-:W-:Y:S05]  /*2630*/  RET.REL.NODEC R2 `(_Z15SoftmaxWarpImplI10DirectLoadI6__halffE11DirectStoreIfS1_EfLi1ELi1ELi8ELi1ELb0EL9Algorithm0EEvT_T0_ll) ;  /* 0xffffffd802707950 */ /* 0x001fea0003c3ffff */
.L_x_13401:
        /* <DEDUP_REMOVED lines=12> */
.L_x_25709:


//--------------------- .text._Z15SoftmaxWarpImplI10DirectLoadI6__halffE11DirectStoreIfS1_EfLi1ELi1ELi8ELi2ELb1EL9Algorithm0EEvT_T0_ll --------------------------
	.section	.text._Z15SoftmaxWarpImplI10DirectLoadI6__halffE11DirectStoreIfS1_EfLi1ELi1ELi8ELi2ELb1EL9Algorithm0EEvT_T0_ll,"ax",@progbits
	.align	128
        .global         _Z15SoftmaxWarpImplI10DirectLoadI6__halffE11DirectStoreIfS1_EfLi1ELi1ELi8ELi2ELb1EL9Algorithm0EEvT_T0_ll
        .type           _Z15SoftmaxWarpImplI10DirectLoadI6__halffE11DirectStoreIfS1_EfLi1ELi1ELi8ELi2ELb1EL9Algorithm0EEvT_T0_ll,@function
        .size           _Z15SoftmaxWarpImplI10DirectLoadI6__halffE11DirectStoreIfS1_EfLi1ELi1ELi8ELi2ELb1EL9Algorithm0EEvT_T0_ll,(.L_x_25710 - _Z15SoftmaxWarpImplI10DirectLoadI6__halffE11DirectStoreIfS1_EfLi1ELi1ELi8ELi2ELb1EL9Algorithm0EEvT_T0_ll)
        .other          _Z15SoftmaxWarpImplI10DirectLoadI6__halffE11DirectStoreIfS1_EfLi1ELi1ELi8ELi2ELb1EL9Algorithm0EEvT_T0_ll,@"STO_CUDA_ENTRY STV_DEFAULT"
_Z15SoftmaxWarpImplI10DirectLoadI6__halffE11DirectStoreIfS1_EfLi1ELi1ELi8ELi2ELb1EL9Algorithm0EEvT_T0_ll:
.text._Z15SoftmaxWarpImplI10DirectLoadI6__halffE11DirectStoreIfS1_EfLi1ELi1ELi8ELi2ELb1EL9Algorithm0EEvT_T0_ll:
        /* <DEDUP_REMOVED lines=24> */
.L_x_13402:
        /* <DEDUP_REMOVED lines=16> */
.L_x_13412:
        /* <DEDUP_REMOVED lines=63> */
[----:B------:R-:W-:Y:S02]  /*0670*/  IMAD.SHL.U32 R2, R5, 0x800000, RZ ;  /* 0x0080000005027824 */ /* 0x000fe400078e00ff */
        /* <DEDUP_REMOVED lines=18> */
.L_x_13426:
        /* <DEDUP_REMOVED lines=11> */
[----:B0--3--:R-:W-:Y:S05]  /*0850*/  CALL.REL.NOINC `($__internal_258_$__cuda_sm3x_div_rn_noftz_f32_slowpath) ;  /* 0x0000000800747944 */ /* 0x009fea0003c00000 */
[----:B------:R-:W-:-:S07]  /*0860*/  IMAD.MOV.U32 R7, RZ, RZ, R0 ;  /* 0x000000ffff077224 */ /* 0x000fce00078e0000 */
.L_x_13405:
[----:B------:R-:W-:Y:S05]  /*0870*/  BSYNC.RECONVERGENT B0 ;  /* 0x0000000000007941 */ /* 0x000fea0003800200 */
.L_x_13404:
        /* <DEDUP_REMOVED lines=21> */
.L_x_13407:
[----:B------:R-:W-:Y:S05]  /*09d0*/  BSYNC.RECONVERGENT B0 ;  /* 0x0000000000007941 */ /* 0x000fea0003800200 */
.L_x_13406:
[----:B------:R-:W-:Y:S01]  /*09e0*/  BSSY.RECONVERGENT B0, `(.L_x_13408) ;  /* 0x0000007000007945 */ /* 0x000fe20003800200 */
[----:B------:R-:W-:-:S03]  /*09f0*/  FFMA R0, R3, R14, R0 ;  /* 0x0000000e03007223 */ /* 0x000fc60000000000 */
[----:B------:R-:W-:Y:S05]  /*0a00*/  @!P2 BRA `(.L_x_13409) ;  /* 0x000000000010a947 */ /* 0x000fea0003800000 */
[----:B------:R-:W-:Y:S01]  /*0a10*/  IMAD.MOV.U32 R0, RZ, RZ, R2 ;  /* 0x000000ffff007224 */ /* 0x000fe200078e0002 */
[----:B------:R-:W-:Y:S02]  /*0a20*/  MOV R3, R23 ;  /* 0x0000001700037202 */ /* 0x000fe40000000f00 */
[----:B------:R-:W-:-:S07]  /*0a30*/  MOV R4, 0xa50 ;  /* 0x00000a5000047802 */ /* 0x000fce0000000f00 */
[----:B01-3--:R-:W-:Y:S05]  /*0a40*/  CALL.REL.NOINC `($__internal_258_$__cuda_sm3x_div_rn_noftz_f32_slowpath) ;  /* 0x0000000400f87944 */ /* 0x00bfea0003c00000 */
.L_x_13409:
[----:B------:R-:W-:Y:S05]  /*0a50*/  BSYNC.RECONVERGENT B0 ;  /* 0x0000000000007941 */ /* 0x000fea0003800200 */
.L_x_13408:
        /* <DEDUP_REMOVED lines=13> */
.L_x_13411:
[----:B------:R-:W-:Y:S05]  /*0b30*/  BSYNC.RECONVERGENT B0 ;  /* 0x0000000000007941 */ /* 0x000fea0003800200 */
.L_x_13410:
[----:B------:R-:W-:-:S04]  /*0b40*/  IADD3 R21, P0, PT, R6, R21, RZ ;  /* 0x0000001506157210 */ /* 0x000fc80007f1e0ff */
[----:B------:R-:W-:Y:S02]  /*0b50*/  LEA.HI.X.SX32 R19, R6, R19, 0x1, P0 ;  /* 0x0000001306137211 */ /* 0x000fe400000f0eff */
[----:B------:R-:W-:-:S04]  /*0b60*/  ISETP.GE.U32.AND P0, PT, R21, UR42, PT ;  /* 0x0000002a15007c0c */ /* 0x000fc8000bf06070 */
[----:B------:R-:W-:-:S13]  /*0b70*/  ISETP.GE.AND.EX P0, PT, R19, UR43, PT, P0 ;  /* 0x0000002b13007c0c */ /* 0x000fda000bf06300 */
[----:B------:R-:W-:Y:S05]  /*0b80*/  @!P0 BRA `(.L_x_13412) ;  /* 0xfffffff400bc8947 */ /* 0x000fea000383ffff */
[----:B------:R-:W-:Y:S05]  /*0b90*/  EXIT ;  /* 0x000000000000794d */ /* 0x000fea0003800000 */
.L_x_13403:
[----:B------:R-:W-:Y:S01]  /*0ba0*/  HFMA2 R11, -RZ, RZ, 0, 1.847743988037109375e-06 ;  /* 0x0000001fff0b7431 */ /* 0x000fe200000001ff */
[----:B------:R-:W-:Y:S01]  /*0bb0*/  BSSY B0, `(.L_x_13413) ;  /* 0x0000006000007945 */ /* 0x000fe20003800000 */
[----:B------:R-:W-:Y:S02]  /*0bc0*/  IMAD.MOV.U32 R12, RZ, RZ, 0x4 ;  /* 0x00000004ff0c7424 */ /* 0x000fe400078e00ff */
[----:B------:R-:W-:-:S07]  /*0bd0*/  IMAD.MOV.U32 R15, RZ, RZ, -0x1 ;  /* 0xffffffffff0f7424 */ /* 0x000fce00078e00ff */
[----:B0--3--:R-:W-:Y:S05]  /*0be0*/  WARPSYNC.COLLECTIVE R15, `(.L_x_13414) ;  /* 0x000000000f087348 */ /* 0x009fea0003c00000 */
[----:B------:R1:W2:Y:S02]  /*0bf0*/  SHFL.BFLY P6, R14, R13, R12, R11 ;  /* 0x0c00000c0d0e7389 */ /* 0x0002a400000c000b */
[----:B0123--:R-:W-:Y:S05]  /*0c00*/  ENDCOLLECTIVE ;  /* 0x000000000000791b */ /* 0x00ffea0003800000 */
.L_x_13414:
[----:B------:R-:W-:Y:S05]  /*0c10*/  BSYNC B0 ;  /* 0x0000000000007941 */ /* 0x000fea0003800000 */
.L_x_13413:
[----:B------:R-:W-:Y:S01]  /*0c20*/  FMNMX R13, R14, R13, !PT ;  /* 0x0000000d0e0d7209 */ /* 0x000fe20007800000 */
[----:B------:R-:W-:Y:S01]  /*0c30*/  IMAD.MOV.U32 R12, RZ, RZ, 0x2 ;  /* 0x00000002ff0c7424 */ /* 0x000fe200078e00ff */
[----:B------:R-:W-:Y:S01]  /*0c40*/  MOV R11, 0x1f ;  /* 0x0000001f000b7802 */ /* 0x000fe20000000f00 */
[----:B------:R-:W-:-:S07]  /*0c50*/  IMAD.MOV.U32 R15, RZ, RZ, -0x1 ;  /* 0xffffffffff0f7424 */ /* 0x000fce00078e00ff */
[----:B------:R-:W-:Y:S05]  /*0c60*/  WARPSYNC.COLLECTIVE R15, `(.L_x_13415) ;  /* 0x000000000f087348 */ /* 0x000fea0003c00000 */
[----:B------:R0:W1:Y:S02]  /*0c70*/  SHFL.BFLY P6, R14, R13, R12, R11 ;  /* 0x0c00000c0d0e7389 */ /* 0x00006400000c000b */
[----:B01----:R-:W-:Y:S05]  /*0c80*/  ENDCOLLECTIVE ;  /* 0x000000000000791b */ /* 0x003fea0003800000 */
.L_x_13415:
[----:B------:R-:W-:Y:S01]  /*0c90*/  IMAD.MOV.U32 R12, RZ, RZ, 0x1 ;  /* 0x00000001ff0c7424 */ /* 0x000fe200078e00ff */
[----:B------:R-:W-:-:S04]  /*0ca0*/  FMNMX R2, R13, R14, !PT ;  /* 0x0000000e0d027209 */ /* 0x000fc80007800000 */
[----:B------:R-:W-:-:S07]  /*0cb0*/  MOV R13, R2 ;  /* 0x00000002000d7202 */ /* 0x000fce0000000f00 */
[----:B------:R-:W-:Y:S05]  /*0cc0*/  WARPSYNC.COLLECTIVE R15, `(.L_x_13416) ;  /* 0x000000000f087348 */ /* 0x000fea0003c00000 */
[----:B------:R0:W1:Y:S02]  /*0cd0*/  SHFL.BFLY P6, R14, R13, R12, R11 ;  /* 0x0c00000c0d0e7389 */ /* 0x00006400000c000b */
[----:B01----:R-:W-:Y:S05]  /*0ce0*/  ENDCOLLECTIVE ;  /* 0x000000000000791b */ /* 0x003fea0003800000 */
.L_x_13416:
[----:B------:R-:W-:Y:S02]  /*0cf0*/  HFMA2 R12, -RZ, RZ, 0, 2.384185791015625e-07 ;  /* 0x00000004ff0c7431 */ /* 0x000fe400000001ff */
[----:B------:R-:W-:Y:S01]  /*0d00*/  IMAD.MOV.U32 R13, RZ, RZ, R0 ;  /* 0x000000ffff0d7224 */ /* 0x000fe200078e0000 */
[----:B------:R-:W-:-:S07]  /*0d10*/  MOV R3, R14 ;  /* 0x0000000e00037202 */ /* 0x000fce0000000f00 */
[----:B------:R-:W-:Y:S05]  /*0d20*/  WARPSYNC.COLLECTIVE R15, `(.L_x_13417) ;  /* 0x000000000f087348 */ /* 0x000fea0003c00000 */
[----:B------:R0:W1:Y:S02]  /*0d30*/  SHFL.BFLY P6, R14, R13, R12, R11 ;  /* 0x0c00000c0d0e7389 */ /* 0x00006400000c000b */
[----:B01----:R-:W-:Y:S05]  /*0d40*/  ENDCOLLECTIVE ;  /* 0x000000000000791b */ /* 0x003fea0003800000 */
.L_x_13417:
        /* <DEDUP_REMOVED lines=13> */
.L_x_13418:
        /* <DEDUP_REMOVED lines=12> */
.L_x_13419:
        /* <DEDUP_REMOVED lines=8> */
.L_x_13420:
        /* <DEDUP_REMOVED lines=14> */
.L_x_13421:
        /* <DEDUP_REMOVED lines=9> */
.L_x_13422:
[----:B------:R-:W-:Y:S02]  /*10d0*/  HFMA2 R12, -RZ, RZ, 0, 2.384185791015625e-07 ;  /* 0x00000004ff0c7431 */ /* 0x000fe400000001ff */
[----:B------:R-:W-:Y:S01]  /*10e0*/  IMAD.MOV.U32 R13, RZ, RZ, R3 ;  /* 0x000000ffff0d7224 */ /* 0x000fe200078e0003 */
[----:B------:R-:W-:-:S07]  /*10f0*/  MOV R18, R14 ;  /* 0x0000000e00127202 */ /* 0x000fce0000000f00 */
[----:B------:R-:W-:Y:S05]  /*1100*/  WARPSYNC.COLLECTIVE R15, `(.L_x_13423) ;  /* 0x000000000f087348 */ /* 0x000fea0003c00000 */
[----:B------:R0:W1:Y:S02]  /*1110*/  SHFL.BFLY P6, R14, R13, R12, R11 ;  /* 0x0c00000c0d0e7389 */ /* 0x00006400000c000b */
[----:B01----:R-:W-:Y:S05]  /*1120*/  ENDCOLLECTIVE ;  /* 0x000000000000791b */ /* 0x003fea0003800000 */
.L_x_13423:
        /* <DEDUP_REMOVED lines=8> */
.L_x_13424:
[----:B------:R-:W-:Y:S01]  /*11b0*/  HFMA2 R12, -RZ, RZ, 0, 5.9604644775390625e-08 ;  /* 0x00000001ff0c7431 */ /* 0x000fe200000001ff */
[----:B------:R-:W-:-:S05]  /*11c0*/  MOV R23, R14 ;  /* 0x0000000e00177202 */ /* 0x000fca0000000f00 */
[----:B------:R-:W-:-:S04]  /*11d0*/  FADD R23, R20, R23 ;  /* 0x0000001714177221 */ /* 0x000fc80000000000 */
[----:B------:R-:W-:-:S07]  /*11e0*/  IMAD.MOV.U32 R13, RZ, RZ, R23 ;  /* 0x000000ffff0d7224 */ /* 0x000fce00078e0017 */
[----:B------:R-:W-:Y:S05]  /*11f0*/  WARPSYNC.COLLECTIVE R15, `(.L_x_13425) ;  /* 0x000000000f087348 */ /* 0x000fea0003c00000 */
[----:B------:R0:W1:Y:S02]  /*1200*/  SHFL.BFLY P6, R14, R13, R12, R11 ;  /* 0x0c00000c0d0e7389 */ /* 0x00006400000c000b */
[----:B01----:R-:W-:Y:S05]  /*1210*/  ENDCOLLECTIVE ;  /* 0x000000000000791b */ /* 0x003fea0003800000 */
.L_x_13425:
[----:B------:R-:W-:Y:S05]  /*1220*/  BRA `(.L_x_13426) ;  /* 0xfffffff4005c7947 */ /* 0x000fea000383ffff */
        .weak           $__internal_258_$__cuda_sm3x_div_rn_noftz_f32_slowpath
        .type           $__internal_258_$__cuda_sm3x_div_rn_noftz_f32_slowpath,@function
        .size           $__internal_258_$__cuda_sm3x_div_rn_noftz_f32_slowpath,(.L_x_25710 - $__internal_258_$__cuda_sm3x_div_rn_noftz_f32_slowpath)
$__internal_258_$__cuda_sm3x_div_rn_noftz_f32_slowpath:
        /* <DEDUP_REMOVED lines=34> */
.L_x_13428:
        /* <DEDUP_REMOVED lines=51> */
.L_x_13435:
[----:B------:R-:W-:-:S04]  /*1780*/  LOP3.LUT R0, R0, 0x80000000, RZ, 0xc0, !PT ;  /* 0x8000000000007812 */ /* 0x000fc800078ec0ff */
[----:B------:R-:W-:Y:S01]  /*1790*/  LOP3.LUT R0, R0, 0x7f800000, RZ, 0xfc, !PT ;  /* 0x7f80000000007812 */ /* 0x000fe200078efcff */
[----:B------:R-:W-:Y:S06]  /*17a0*/  BRA `(.L_x_13436) ;  /* 0x0000000000047947 */ /* 0x000fec0003800000 */
.L_x_13434:
[----:B------:R-:W-:-:S07]  /*17b0*/  IMAD R0, R12, 0x800000, R0 ;  /* 0x008000000c007824 */ /* 0x000fce00078e0200 */
.L_x_13436:
[----:B------:R-:W-:Y:S05]  /*17c0*/  BSYNC.RECONVERGENT B2 ;  /* 0x0000000000027941 */ /* 0x000fea0003800200 */
.L_x_13433:
[----:B------:R-:W-:Y:S05]  /*17d0*/  BRA `(.L_x_13437) ;  /* 0x0000000000207947 */ /* 0x000fea0003800000 */
.L_x_13432:
[----:B------:R-:W-:-:S04]  /*17e0*/  LOP3.LUT R0, R3, 0x80000000, R0, 0x48, !PT ;  /* 0x8000000003007812 */ /* 0x000fc800078e4800 */
[----:B------:R-:W-:Y:S01]  /*17f0*/  LOP3.LUT R0, R0, 0x7f800000, RZ, 0xfc, !PT ;  /* 0x7f80000000007812 */ /* 0x000fe200078efcff */
[----:B------:R-:W-:Y:S06]  /*1800*/  BRA `(.L_x_13437) ;  /* 0x0000000000147947 */ /* 0x000fec0003800000 */
.L_x_13431:
[----:B------:R-:W-:Y:S01]  /*1810*/  LOP3.LUT R0, R3, 0x80000000, R0, 0x48, !PT ;  /* 0x8000000003007812 */ /* 0x000fe200078e4800 */
[----:B------:R-:W-:Y:S06]  /*1820*/  BRA `(.L_x_13437) ;  /* 0x00000000000c7947 */ /* 0x000fec0003800000 */
.L_x_13430:
[----:B------:R-:W0:Y:S01]  /*1830*/  MUFU.RSQ R0, -QNAN ;  /* 0xffc0000000007908 */ /* 0x000e220000001400 */
[----:B------:R-:W-:Y:S05]  /*1840*/  BRA `(.L_x_13437) ;  /* 0x0000000000047947 */ /* 0x000fea0003800000 */
.L_x_13429:
[----:B------:R-:W-:-:S07]  /*1850*/  FADD.FTZ R0, R0, R3 ;  /* 0x0000000300007221 */ /* 0x000fce0000010000 */
.L_x_13437:
[----:B------:R-:W-:Y:S05]  /*1860*/  BSYNC.RECONVERGENT B1 ;  /* 0x0000000000017941 */ /* 0x000fea0003800200 */
.L_x_13427:
[----:B------:R-:W-:-:S04]  /*1870*/  HFMA2 R5, -RZ, RZ, 0, 0 ;  /* 0x00000000ff057431 */ /* 0x000fc800000001ff */
[----:B0-----:R-:W-:Y:S05]  /*1880*/  RET.REL.NODEC R4 `(_Z15SoftmaxWarpImplI10DirectLoadI6__halffE11DirectStoreIfS1_EfLi1ELi1ELi8ELi2ELb1EL9Algorithm0EEvT_T0_ll) ;  /* 0xffffffe404dc7950 */ /* 0x001fea0003c3ffff */
.L_x_13438:
        /* <DEDUP_REMOVED lines=15> */
.L_x_25710:


//--------------------- .text._Z15SoftmaxWarpImplI10DirectLoadI6__halffE11DirectStoreIfS1_EfLi1ELi1ELi8ELi2ELb0EL9Algorithm0EEvT_T0_ll --------------------------
	.section	.text._Z15SoftmaxWarpImplI10DirectLoadI6__halffE11DirectStoreIfS1_EfLi1ELi1ELi8ELi2ELb0EL9Algorithm0EEvT_T0_ll,"ax",@progbits
	.align	128
        .global         _Z15SoftmaxWarpImplI10DirectLoadI6__halffE11DirectStoreIfS1_EfLi1ELi1ELi8ELi2ELb0EL9Algorithm0EEvT_T0_ll
        .type           _Z15SoftmaxWarpImplI10DirectLoadI6__halffE11DirectStoreIfS1_EfLi1ELi1ELi8ELi2ELb0EL9Algorithm0EEvT_T0_ll,@function
        .size           _Z15SoftmaxWarpImplI10DirectLoadI6__halffE11DirectStoreIfS1_EfLi1ELi1ELi8ELi2ELb0EL9Algorithm0EEvT_T0_ll,(.L_x_25711 - _Z15SoftmaxWarpImplI10DirectLoadI6__halffE11DirectStoreIfS1_EfLi1ELi1ELi8ELi2ELb0EL9Algorithm0EEvT_T0_ll)
        .other          _Z15SoftmaxWarpImplI10DirectLoadI6__halffE11DirectStoreIfS1_EfLi1ELi1ELi8ELi2ELb0EL9Algorithm0EEvT_T0_ll,@"STO_CUDA_ENTRY STV_DEFAULT"
_Z15SoftmaxWarpImplI10DirectLoadI6__halffE11DirectStoreIfS1_EfLi1ELi1ELi8ELi2ELb0EL9Algorithm0EEvT_T0_ll:
.text._Z15SoftmaxWarpImplI10DirectLoadI6__halffE11DirectStoreIfS1_EfLi1ELi1ELi8ELi2ELb0EL9Algorithm0EEvT_T0_ll:
        /* <DEDUP_REMOVED lines=23> */
.L_x_13439:
        /* <DEDUP_REMOVED lines=18> */
.L_x_13445:
        /* <DEDUP_REMOVED lines=66> */
.L_x_13459:
        /* <DEDUP_REMOVED lines=11> */
[----:B0-----:R-:W-:Y:S05]  /*0760*/  CALL.REL.NOINC `($__internal_259_$__cuda_sm3x_div_rn_noftz_f32_slowpath) ;  /* 0x00000008003c7944 */ /* 0x001fea0003c00000 */
[----:B------:R-:W-:-:S07]  /*0770*/  MOV R11, R0 ;  /* 0x00000000000b7202 */ /* 0x000fce0000000f00 */
.L_x_13442:
[----:B------:R-:W-:Y:S05]  /*0780*/  BSYNC.RECONVERGENT B0 ;  /* 0x0000000000007941 */ /* 0x000fea0003800200 */
.L_x_13441:
        /* <DEDUP_REMOVED lines=24> */
[----:B0-----:R-:W-:Y:S05]  /*0910*/  CALL.REL.NOINC `($__internal_259_$__cuda_sm3x_div_rn_noftz_f32_slowpath) ;  /* 0x0000000400d07944 */ /* 0x001fea0003c00000 */
.L_x_13444:
[----:B------:R-:W-:Y:S05]  /*0920*/  BSYNC.RECONVERGENT B0 ;  /* 0x0000000000007941 */ /* 0x000fea0003800200 */
.L_x_13443:
        /* <DEDUP_REMOVED lines=12> */
.L_x_13440:
[----:B------:R-:W-:Y:S01]  /*09f0*/  HFMA2 R11, -RZ, RZ, 0, 1.847743988037109375e-06 ;  /* 0x0000001fff0b7431 */ /* 0x000fe200000001ff */
[----:B------:R-:W-:Y:S01]  /*0a00*/  BSSY B0, `(.L_x_13446) ;  /* 0x0000006000007945 */ /* 0x000fe20003800000 */
[----:B------:R-:W-:Y:S02]  /*0a10*/  IMAD.MOV.U32 R12, RZ, RZ, 0x4 ;  /* 0x00000004ff0c7424 */ /* 0x000fe400078e00ff */
[----:B------:R-:W-:-:S07]  /*0a20*/  IMAD.MOV.U32 R15, RZ, RZ, -0x1 ;  /* 0xffffffffff0f7424 */ /* 0x000fce00078e00ff */
[----:B0-----:R-:W-:Y:S05]  /*0a30*/  WARPSYNC.COLLECTIVE R15, `(.L_x_13447) ;  /* 0x000000000f087348 */ /* 0x001fea0003c00000 */
[----:B------:R1:W2:Y:S02]  /*0a40*/  SHFL.BFLY P6, R14, R13, R12, R11 ;  /* 0x0c00000c0d0e7389 */ /* 0x0002a400000c000b */
[----:B012---:R-:W-:Y:S05]  /*0a50*/  ENDCOLLECTIVE ;  /* 0x000000000000791b */ /* 0x007fea0003800000 */
.L_x_13447:
[----:B------:R-:W-:Y:S05]  /*0a60*/  BSYNC B0 ;  /* 0x0000000000007941 */ /* 0x000fea0003800000 */
.L_x_13446:
[----:B------:R-:W-:Y:S01]  /*0a70*/  FMNMX R13, R13, R14, !PT ;  /* 0x0000000e0d0d7209 */ /* 0x000fe20007800000 */
[----:B------:R-:W-:Y:S01]  /*0a80*/  IMAD.MOV.U32 R12, RZ, RZ, 0x2 ;  /* 0x00000002ff0c7424 */ /* 0x000fe200078e00ff */
[----:B------:R-:W-:Y:S01]  /*0a90*/  MOV R11, 0x1f ;  /* 0x0000001f000b7802 */ /* 0x000fe20000000f00 */
[----:B------:R-:W-:-:S07]  /*0aa0*/  IMAD.MOV.U32 R15, RZ, RZ, -0x1 ;  /* 0xffffffffff0f7424 */ /* 0x000fce00078e00ff */
[----:B------:R-:W-:Y:S05]  /*0ab0*/  WARPSYNC.COLLECTIVE R15, `(.L_x_13448) ;  /* 0x000000000f087348 */ /* 0x000fea0003c00000 */
[----:B------:R0:W1:Y:S02]  /*0ac0*/  SHFL.BFLY P6, R14, R13, R12, R11 ;  /* 0x0c00000c0d0e7389 */ /* 0x00006400000c000b */
[----:B01----:R-:W-:Y:S05]  /*0ad0*/  ENDCOLLECTIVE ;  /* 0x000000000000791b */ /* 0x003fea0003800000 */
.L_x_13448:
[----:B------:R-:W-:Y:S01]  /*0ae0*/  HFMA2 R12, -RZ, RZ, 0, 5.9604644775390625e-08 ;  /* 0x00000001ff0c7431 */ /* 0x000fe200000001ff */
[----:B------:R-:W-:-:S05]  /*0af0*/  FMNMX R3, R13, R14, !PT ;  /* 0x0000000e0d037209 */ /* 0x000fca0007800000 */
[----:B------:R-:W-:-:S07]  /*0b00*/  IMAD.MOV.U32 R13, RZ, RZ, R3 ;  /* 0x000000ffff0d7224 */ /* 0x000fce00078e0003 */
[----:B------:R-:W-:Y:S05]  /*0b10*/  WARPSYNC.COLLECTIVE R15, `(.L_x_13449) ;  /* 0x000000000f087348 */ /* 0x000fea0003c00000 */
[----:B------:R0:W1:Y:S02]  /*0b20*/  SHFL.BFLY P6, R14, R13, R12, R11 ;  /* 0x0c00000c0d0e7389 */ /* 0x00006400000c000b */
[----:B01----:R-:W-:Y:S05]  /*0b30*/  ENDCOLLECTIVE ;  /* 0x000000000000791b */ /* 0x003fea0003800000 */
.L_x_13449:
[----:B------:R-:W-:Y:S01]  /*0b40*/  IMAD.MOV.U32 R13, RZ, RZ, R2 ;  /* 0x000000ffff0d7224 */ /* 0x000fe200078e0002 */
[----:B------:R-:W-:Y:S01]  /*0b50*/  MOV R12, 0x4 ;  /* 0x00000004000c7802 */ /* 0x000fe20000000f00 */
[----:B------:R-:W-:-:S07]  /*0b60*/  IMAD.MOV.U32 R10, RZ, RZ, R14 ;  /* 0x000000ffff0a7224 */ /* 0x000fce00078e000e */
[----:B------:R-:W-:Y:S05]  /*0b70*/  WARPSYNC.COLLECTIVE R15, `(.L_x_13450) ;  /* 0x000000000f087348 */ /* 0x000fea0003c00000 */
[----:B------:R0:W1:Y:S02]  /*0b80*/  SHFL.BFLY P6, R14, R13, R12, R11 ;  /* 0x0c00000c0d0e7389 */ /* 0x00006400000c000b */
[----:B01----:R-:W-:Y:S05]  /*0b90*/  ENDCOLLECTIVE ;  /* 0x000000000000791b */ /* 0x003fea0003800000 */
.L_x_13450:
[----:B------:R-:W-:Y:S01]  /*0ba0*/  FMNMX R10, R3, R10, !PT ;  /* 0x0000000a030a7209 */ /* 0x000fe20007800000 */
[----:B------:R-:W-:-:S04]  /*0bb0*/  HFMA2 R3, -RZ, RZ, 0.96630859375, -0.0022525787353515625 ;  /* 0x3bbb989dff037431 */ /* 0x000fc800000001ff */
[----:B------:R-:W-:Y:S01]  /*0bc0*/  FADD R24, R25, -R10 ;  /* 0x8000000a19187221 */ /* 0x000fe20000000000 */
[----:B------:R-:W-:Y:S02]  /*0bd0*/  HFMA2 R12, -RZ, RZ, 0, 1.1920928955078125e-07 ;  /* 0x00000002ff0c7431 */ /* 0x000fe400000001ff */
[----:B------:R-:W-:-:S05]  /*0be0*/  IMAD.MOV.U32 R23, RZ, RZ, R14 ;  /* 0x000000ffff177224 */ /* 0x000fca00078e000e */
[----:B------:R-:W-:Y:S01]  /*0bf0*/  FMNMX R23, R2, R23, !PT ;  /* 0x0000001702177209 */ /* 0x000fe20007800000 */
[----:B------:R-:W-:-:S04]  /*0c00*/  IMAD.MOV.U32 R2, RZ, RZ, 0x437c0000 ;  /* 0x437c0000ff027424 */ /* 0x000fc800078e00ff */
[----:B------:R-:W-:-:S07]  /*0c10*/  IMAD.MOV.U32 R13, RZ, RZ, R23 ;  /* 0x000000ffff0d7224 */ /* 0x000fce00078e0017 */
[----:B------:R-:W-:Y:S05]  /*0c20*/  WARPSYNC.COLLECTIVE R15, `(.L_x_13451) ;  /* 0x000000000f087348 */ /* 0x000fea0003c00000 */
[----:B------:R0:W1:Y:S02]  /*0c30*/  SHFL.BFLY P6, R14, R13, R12, R11 ;  /* 0x0c00000c0d0e7389 */ /* 0x00006400000c000b */
[----:B01----:R-:W-:Y:S05]  /*0c40*/  ENDCOLLECTIVE ;  /* 0x000000000000791b */ /* 0x003fea0003800000 */
.L_x_13451:
[----:B------:R-:W-:Y:S02]  /*0c50*/  IMAD.MOV.U32 R12, RZ, RZ, 0x1 ;  /* 0x00000001ff0c7424 */ /* 0x000fe400078e00ff */
[----:B------:R-:W-:-:S05]  /*0c60*/  IMAD.MOV.U32 R0, RZ, RZ, R14 ;  /* 0x000000ffff007224 */ /* 0x000fca00078e000e */
[----:B------:R-:W-:Y:S01]  /*0c70*/  FMNMX R0, R23, R0, !PT ;  /* 0x0000000017007209 */ /* 0x000fe20007800000 */
[----:B------:R-:W-:-:S03]  /*0c80*/  FFMA.SAT R23, R24, R3, 0.5 ;  /* 0x3f00000018177423 */ /* 0x000fc60000002003 */
[----:B------:R-:W-:Y:S01]  /*0c90*/  MOV R13, R0 ;  /* 0x00000000000d7202 */ /* 0x000fe20000000f00 */
[----:B------:R-:W-:-:S04]  /*0ca0*/  FFMA.RM R23, R23, R2, 12582913 ;  /* 0x4b40000117177423 */ /* 0x000fc80000004002 */
[----:B------:R-:W-:-:S07]  /*0cb0*/  FADD R25, R23, -12583039 ;  /* 0xcb40007f17197421 */ /* 0x000fce0000000000 */
[----:B------:R-:W-:Y:S05]  /*0cc0*/  WARPSYNC.COLLECTIVE R15, `(.L_x_13452) ;  /* 0x000000000f087348 */ /* 0x000fea0003c00000 */
[----:B------:R0:W1:Y:S02]  /*0cd0*/  SHFL.BFLY P6, R14, R13, R12, R11 ;  /* 0x0c00000c0d0e7389 */ /* 0x00006400000c000b */
[----:B01----:R-:W-:Y:S05]  /*0ce0*/  ENDCOLLECTIVE ;  /* 0x000000000000791b */ /* 0x003fea0003800000 */
.L_x_13452:
        /* <DEDUP_REMOVED lines=14> */
.L_x_13453:
        /* <DEDUP_REMOVED lines=12> */
.L_x_13454:
[----:B------:R-:W-:Y:S01]  /*0e90*/  FADD R10, RZ, R2 ;  /* 0x00000002ff0a7221 */ /* 0x000fe20000000000 */
[----:B------:R-:W-:Y:S02]  /*0ea0*/  HFMA2 R12, -RZ, RZ, 0, 5.9604644775390625e-08 ;  /* 0x00000001ff0c7431 */ /* 0x000fe400000001ff */
[----:B------:R-:W-:-:S04]  /*0eb0*/  FADD R21, R3, R14 ;  /* 0x0000000e03157221 */ /* 0x000fc80000000000 */
[----:B------:R-:W-:-:S07]  /*0ec0*/  IMAD.MOV.U32 R13, RZ, RZ, R21 ;  /* 0x000000ffff0d7224 */ /* 0x000fce00078e0015 */
[----:B------:R-:W-:Y:S05]  /*0ed0*/  WARPSYNC.COLLECTIVE R15, `(.L_x_13455) ;  /* 0x000000000f087348 */ /* 0x000fea0003c00000 */
[----:B------:R0:W1:Y:S02]  /*0ee0*/  SHFL.BFLY P6, R14, R13, R12, R11 ;  /* 0x0c00000c0d0e7389 */ /* 0x00006400000c000b */
[----:B01----:R-:W-:Y:S05]  /*0ef0*/  ENDCOLLECTIVE ;  /* 0x000000000000791b */ /* 0x003fea0003800000 */
.L_x_13455:
[----:B------:R-:W-:Y:S01]  /*0f00*/  MOV R13, R10 ;  /* 0x0000000a000d7202 */ /* 0x000fe20000000f00 */
[----:B------:R-:W-:Y:S02]  /*0f10*/  IMAD.MOV.U32 R12, RZ, RZ, 0x4 ;  /* 0x00000004ff0c7424 */ /* 0x000fe400078e00ff */
[----:B------:R-:W-:-:S07]  /*0f20*/  IMAD.MOV.U32 R24, RZ, RZ, R14 ;  /* 0x000000ffff187224 */ /* 0x000fce00078e000e */
[----:B------:R-:W-:Y:S05]  /*0f30*/  WARPSYNC.COLLECTIVE R15, `(.L_x_13456) ;  /* 0x000000000f087348 */ /* 0x000fea0003c00000 */
[----:B------:R0:W1:Y:S02]  /*0f40*/  SHFL.BFLY P6, R14, R13, R12, R11 ;  /* 0x0c00000c0d0e7389 */ /* 0x00006400000c000b */
[----:B01----:R-:W-:Y:S05]  /*0f50*/  ENDCOLLECTIVE ;  /* 0x000000000000791b */ /* 0x003fea0003800000 */
.L_x_13456:
        /* <DEDUP_REMOVED lines=8> */
.L_x_13457:
[----:B------:R-:W-:Y:S02]  /*0fe0*/  IMAD.MOV.U32 R12, RZ, RZ, 0x1 ;  /* 0x00000001ff0c7424 */ /* 0x000fe400078e00ff */
[----:B------:R-:W-:-:S04]  /*0ff0*/  IMAD.MOV.U32 R26, RZ, RZ, R14 ;  /* 0x000000ffff1a7224 */ /* 0x000fc800078e000e */
[----:B------:R-:W-:-:S05]  /*1000*/  FADD R26, R23, R26 ;  /* 0x0000001a171a7221 */ /* 0x000fca0000000000 */
[----:B------:R-:W-:-:S07]  /*1010*/  MOV R13, R26 ;  /* 0x0000001a000d7202 */ /* 0x000fce0000000f00 */
[----:B------:R-:W-:Y:S05]  /*1020*/  WARPSYNC.COLLECTIVE R15, `(.L_x_13458) ;  /* 0x000000000f087348 */ /* 0x000fea0003c00000 */
[----:B------:R0:W1:Y:S02]  /*1030*/  SHFL.BFLY P6, R14, R13, R12, R11 ;  /* 0x0c00000c0d0e7389 */ /* 0x00006400000c000b */
[----:B01----:R-:W-:Y:S05]  /*1040*/  ENDCOLLECTIVE ;  /* 0x000000000000791b */ /* 0x003fea0003800000 */
.L_x_13458:
[----:B------:R-:W-:Y:S05]  /*1050*/  BRA `(.L_x_13459) ;  /* 0xfffffff400947947 */ /* 0x000fea000383ffff */
        .weak           $__internal_259_$__cuda_sm3x_div_rn_noftz_f32_slowpath
        .type           $__internal_259_$__cuda_sm3x_div_rn_noftz_f32_slowpath,@function
        .size           $__internal_259_$__cuda_sm3x_div_rn_noftz_f32_slowpath,(.L_x_25711 - $__internal_259_$__cuda_sm3x_div_rn_noftz_f32_slowpath)
$__internal_259_$__cuda_sm3x_div_rn_noftz_f32_slowpath:
        /* <DEDUP_REMOVED lines=34> */
.L_x_13461:
        /* <DEDUP_REMOVED lines=51> */
.L_x_13468:
[----:B------:R-:W-:-:S04]  /*15b0*/  LOP3.LUT R0, R0, 0x80000000, RZ, 0xc0, !PT ;  /* 0x8000000000007812 */ /* 0x000fc800078ec0ff */
[----:B------:R-:W-:Y:S01]  /*15c0*/  LOP3.LUT R0, R0, 0x7f800000, RZ, 0xfc, !PT ;  /* 0x7f80000000007812 */ /* 0x000fe200078efcff */
[----:B------:R-:W-:Y:S06]  /*15d0*/  BRA `(.L_x_13469) ;  /* 0x0000000000047947 */ /* 0x000fec0003800000 */
.L_x_13467:
[----:B------:R-:W-:-:S07]  /*15e0*/  LEA R0, R14, R0, 0x17 ;  /* 0x000000000e007211 */ /* 0x000fce00078eb8ff */
.L_x_13469:
[----:B------:R-:W-:Y:S05]  /*15f0*/  BSYNC.RECONVERGENT B2 ;  /* 0x0000000000027941 */ /* 0x000fea0003800200 */
.L_x_13466:
[----:B------:R-:W-:Y:S05]  /*1600*/  BRA `(.L_x_13470) ;  /* 0x0000000000207947 */ /* 0x000fea0003800000 */
.L_x_13465:
[----:B------:R-:W-:-:S04]  /*1610*/  LOP3.LUT R0, R3, 0x80000000, R0, 0x48, !PT ;  /* 0x8000000003007812 */ /* 0x000fc800078e4800 */
[----:B------:R-:W-:Y:S01]  /*1620*/  LOP3.LUT R0, R0, 0x7f800000, RZ, 0xfc, !PT ;  /* 0x7f80000000007812 */ /* 0x000fe200078efcff */
[----:B------:R-:W-:Y:S06]  /*1630*/  BRA `(.L_x_13470) ;  /* 0x0000000000147947 */ /* 0x000fec0003800000 */
.L_x_13464:
[----:B------:R-:W-:Y:S01]  /*1640*/  LOP3.LUT R0, R3, 0x80000000, R0, 0x48, !PT ;  /* 0x8000000003007812 */ /* 0x000fe200078e4800 */
[----:B------:R-:W-:Y:S06]  /*1650*/  BRA `(.L_x_13470) ;  /* 0x00000000000c7947 */ /* 0x000fec0003800000 */
.L_x_13463:
[----:B------:R-:W0:Y:S01]  /*1660*/  MUFU.RSQ R0, -QNAN ;  /* 0xffc0000000007908 */ /* 0x000e220000001400 */
[----:B------:R-:W-:Y:S05]  /*1670*/  BRA `(.L_x_13470) ;  /* 0x0000000000047947 */ /* 0x000fea0003800000 */
.L_x_13462:
[----:B------:R-:W-:-:S07]  /*1680*/  FADD.FTZ R0, R0, R3 ;  /* 0x0000000300007221 */ /* 0x000fce0000010000 */
.L_x_13470:
[----:B------:R-:W-:Y:S05]  /*1690*/  BSYNC.RECONVERGENT B1 ;  /* 0x0000000000017941 */ /* 0x000fea0003800200 */
.L_x_13460:
[----:B------:R-:W-:Y:S02]  /*16a0*/  HFMA2 R15, -RZ, RZ, 0, 0 ;  /* 0x00000000ff0f7431 */ /* 0x000fe400000001ff */
[----:B------:R-:W-:-:S04]  /*16b0*/  IMAD.MOV.U32 R14, RZ, RZ, R12 ;  /* 0x000000ffff0e7224 */ /* 0x000fc800078e000c */
[----:B0-----:R-:W-:Y:S05]  /*16c0*/  RET.REL.NODEC R14 `(_Z15SoftmaxWarpImplI10DirectLoadI6__halffE11DirectStoreIfS1_EfLi1ELi1ELi8ELi2ELb0EL9Algorithm0EEvT_T0_ll) ;  /* 0xffffffe80e4c7950 */ /* 0x001fea0003c3ffff */
.L_x_13471:
        /* <DEDUP_REMOVED lines=11> */
.L_x_25711:


//--------------------- .text._Z15SoftmaxWarpImplI10DirectLoadI6__halffE11DirectStoreIfS1_EfLi1ELi1ELi4ELi1ELb1EL9Algorithm0EEvT_T0_ll --------------------------
	.section	.text._Z15SoftmaxWarpImplI10DirectLoadI6__halffE11DirectStoreIfS1_EfLi1ELi1ELi4ELi1ELb1EL9Algorithm0EEvT_T0_ll,"ax",@progbits
	.align	128
        .global         _Z15SoftmaxWarpImplI10DirectLoadI6__halffE11DirectStoreIfS1_EfLi1ELi1ELi4ELi1ELb1EL9Algorithm0EEvT_T0_ll
        .type           _Z15SoftmaxWarpImplI10DirectLoadI6__halffE11DirectStoreIfS1_EfLi1ELi1ELi4ELi1ELb1EL9Algorithm0EEvT_T0_ll,@function
        .size           _Z15SoftmaxWarpImplI10DirectLoadI6__halffE11DirectStoreIfS1_EfLi1ELi1ELi4ELi1ELb1EL9Algorithm0EEvT_T0_ll,(.L_x_25713 - _Z15SoftmaxWarpImplI10DirectLoadI6__halffE11DirectStoreIfS1_EfLi1ELi1ELi4ELi1ELb1EL9Algorithm0EEvT_T0_ll)
        .other          _Z15SoftmaxWarpImplI10DirectLoadI6__halffE11DirectStoreIfS1_EfLi1ELi1ELi4ELi1ELb1EL9Algorithm0EEvT_T0_ll,@"STO_CUDA_ENTRY STV_DEFAULT"
_Z15SoftmaxWarpImplI10DirectLoadI6__halffE11DirectStoreIfS1_EfLi1ELi1ELi4ELi1ELb1EL9Algorithm0EEvT_T0_ll:
.text._Z15SoftmaxWarpImplI10DirectLoadI6__halffE11DirectStoreIfS1_EfLi1ELi1ELi4ELi1ELb1EL9Algorithm0EEvT_T0_ll:
        /* <DEDUP_REMOVED lines=24> */
.L_x_13472:
        /* <DEDUP_REMOVED lines=47> */
.L_x_13474:
[----:B------:R-:W-:-:S07]  /*0470*/  MOV R0, 0x490 ;  /* 0x0000049000007802 */ /* 0x000fce0000000f00 */
[----:B0-----:R-:W-:Y:S05]  /*0480*/  CALL.REL.NOINC `($__internal_260_$__cuda_sm20_div_u64) ;  /* 0x0000001400747944 */ /* 0x001fea0003c00000 */
.L_x_13475:
[----:B------:R-:W-:Y:S05]  /*0490*/  BSYNC.RECONVERGENT B0 ;  /* 0x0000000000007941 */ /* 0x000fea0003800200 */
.L_x_13473:
        /* <DEDUP_REMOVED lines=51> */
.L_x_13496:
        /* <DEDUP_REMOVED lines=13> */
[----:B0-----:R-:W-:Y:S05]  /*08a0*/  CALL.REL.NOINC `($__internal_261_$__cuda_sm3x_div_rn_noftz_f32_slowpath) ;  /* 0x00000014007c7944 */ /* 0x001fea0003c00000 */
.L_x_13480:
[----:B------:R-:W-:Y:S05]  /*08b0*/  BSYNC.RECONVERGENT B1 ;  /* 0x0000000000017941 */ /* 0x000fea0003800200 */
.L_x_13479:
[----:B------:R-:W-:Y:S02]  /*08c0*/  IMAD.MOV.U32 R9, RZ, RZ, R17 ;  /* 0x000000ffff097224 */ /* 0x000fe400078e0011 */
[----:B------:R-:W-:Y:S01]  /*08d0*/  IMAD.MOV.U32 R8, RZ, RZ, R18 ;  /* 0x000000ffff087224 */ /* 0x000fe200078e0012 */
[----:B------:R-:W-:Y:S06]  /*08e0*/  @P0 BRA `(.L_x_13477) ;  /* 0x0000000000340947 */ /* 0x000fec0003800000 */
[----:B------:R-:W1:Y:S01]  /*08f0*/  LDCU.128 UR4, c[0x0][0x390] ;  /* 0x00007200ff0477ac */ /* 0x000e620008000c00 */
[----:B------:R-:W-:Y:S01]  /*0900*/  MOV R12, R2 ;  /* 0x00000002000c7202 */ /* 0x000fe20000000f00 */
[----:B------:R-:W-:Y:S01]  /*0910*/  IMAD.MOV.U32 R13, RZ, RZ, RZ ;  /* 0x000000ffff0d7224 */ /* 0x000fe200078e00ff */
[----:B------:R-:W-:Y:S01]  /*0920*/  F2FP.F16.F32.PACK_AB R0, RZ, R0 ;  /* 0x00000000ff00723e */ /* 0x000fe200000000ff */
[----:B-1----:R-:W-:Y:S02]  /*0930*/  IMAD R14, R20, UR6, RZ ;  /* 0x00000006140e7c24 */ /* 0x002fe4000f8e02ff */
        /* <DEDUP_REMOVED lines=8> */
.L_x_13477:
[----:B------:R-:W-:Y:S05]  /*09c0*/  BSYNC B0 ;  /* 0x0000000000007941 */ /* 0x000fea0003800000 */
.L_x_13476:
[----:B------:R-:W-:-:S04]  /*09d0*/  ISETP.NE.U32.AND P0, PT, R16, RZ, PT ;  /* 0x000000ff1000720c */ /* 0x000fc80003f05070 */
[----:B------:R-:W-:-:S13]  /*09e0*/  ISETP.NE.AND.EX P0, PT, R10, RZ, PT, P0 ;  /* 0x000000ff0a00720c */ /* 0x000fda0003f05300 */
[----:B------:R-:W-:Y:S05]  /*09f0*/  @!P0 EXIT ;  /* 0x000000000000894d */ /* 0x000fea0003800000 */
.L_x_13491:
        /* <DEDUP_REMOVED lines=40> */
.L_x_13502:
        /* <DEDUP_REMOVED lines=14> */
.L_x_13483:
[----:B------:R-:W-:Y:S05]  /*0d60*/  BSYNC.RECONVERGENT B0 ;  /* 0x0000000000007941 */ /* 0x000fea0003800200 */
.L_x_13482:
        /* <DEDUP_REMOVED lines=18> */
[----:B------:R-:W-:Y:S01]  /*0e90*/  F2FP.F16.F32.PACK_AB R0, RZ, R0 ;  /* 0x00000000ff00723e */ /* 0x000fe200000000ff */
[----:B------:R-:W-:-:S04]  /*0ea0*/  IMAD.WIDE.U32 R18, R9, UR38, R18 ;  /* 0x0000002609127c25 */ /* 0x000fc8000f8e0012 */
[----:B------:R-:W-:Y:S01]  /*0eb0*/  IMAD R9, R9, UR39, R8 ;  /* 0x0000002709097c24 */ /* 0x000fe2000f8e0208 */
[----:B------:R-:W-:-:S04]  /*0ec0*/  LEA R8, P0, R18, UR36, 0x1 ;  /* 0x0000002412087c11 */ /* 0x000fc8000f8008ff */
[----:B------:R-:W-:-:S04]  /*0ed0*/  IADD3 R9, PT, PT, R19, R9, RZ ;  /* 0x0000000913097210 */ /* 0x000fc80007ffe0ff */
[----:B------:R-:W-:-:S05]  /*0ee0*/  LEA.HI.X R9, R18, UR37, R9, 0x1, P0 ;  /* 0x0000002512097c11 */ /* 0x000fca00080f0c09 */
[----:B------:R1:W-:Y:S02]  /*0ef0*/  STG.E.U16 desc[UR4][R8.64], R0 ;  /* 0x0000000008007986 */ /* 0x0003e4000c101504 */
.L_x_13485:
[----:B------:R-:W-:Y:S05]  /*0f00*/  BSYNC.RECONVERGENT B0 ;  /* 0x0000000000007941 */ /* 0x000fea0003800200 */
.L_x_13484:
        /* <DEDUP_REMOVED lines=13> */
[----:B-1----:R-:W-:Y:S02]  /*0fe0*/  HFMA2 R9, -RZ, RZ, 0.96630859375, -0.0022525787353515625 ;  /* 0x3bbb989dff097431 */ /* 0x002fe400000001ff */
        /* <DEDUP_REMOVED lines=17> */
.L_x_13508:
        /* <DEDUP_REMOVED lines=14> */
.L_x_13488:
[----:B------:R-:W-:Y:S05]  /*11e0*/  BSYNC.RECONVERGENT B0 ;  /* 0x0000000000007941 */ /* 0x000fea0003800200 */
.L_x_13487:
        /* <DEDUP_REMOVED lines=14> */
.L_x_13490:
[----:B------:R-:W-:Y:S05]  /*12d0*/  BSYNC.RECONVERGENT B0 ;  /* 0x0000000000007941 */ /* 0x000fea0003800200 */
.L_x_13489:
[----:B------:R-:W-:-:S04]  /*12e0*/  IADD3 R9, P0, PT, R6, R17, RZ ;  /* 0x0000001106097210 */ /* 0x000fc80007f1e0ff */
[----:B------:R-:W-:Y:S02]  /*12f0*/  IADD3.X R8, PT, PT, R7, R10, RZ, P0, !PT ;  /* 0x0000000a07087210 */ /* 0x000fe400007fe4ff */
[----:B------:R-:W-:-:S04]  /*1300*/  ISETP.GE.U32.AND P0, PT, R9, UR42, PT ;  /* 0x0000002a09007c0c */ /* 0x000fc8000bf06070 */
[----:B------:R-:W-:-:S13]  /*1310*/  ISETP.GE.AND.EX P0, PT, R8, UR43, PT, P0 ;  /* 0x0000002b08007c0c */ /* 0x000fda000bf06300 */
[----:B------:R-:W-:Y:S05]  /*1320*/  @!P0 BRA `(.L_x_13491) ;  /* 0xfffffff400b48947 */ /* 0x000fea000383ffff */
[----:B------:R-:W-:Y:S05]  /*1330*/  EXIT ;  /* 0x000000000000794d */ /* 0x000fea0003800000 */
.L_x_13478:
        /* <DEDUP_REMOVED lines=8> */
.L_x_13492:
[----:B------:R-:W-:Y:S01]  /*13c0*/  IMAD.MOV.U32 R12, RZ, RZ, 0x1 ;  /* 0x00000001ff0c7424 */ /* 0x000fe200078e00ff */
[----:B------:R-:W-:-:S04]  /*13d0*/  FMNMX R0, R14, R13, !PT ;  /* 0x0000000d0e007209 */ /* 0x000fc80007800000 */
[----:B------:R-:W-:-:S07]  /*13e0*/  MOV R13, R0 ;  /* 0x00000000000d7202 */ /* 0x000fce0000000f00 */
[----:B------:R-:W-:Y:S05]  /*13f0*/  WARPSYNC.COLLECTIVE R15, `(.L_x_13493) ;  /* 0x000000000f087348 */ /* 0x000fea0003c00000 */
[----:B------:R0:W1:Y:S02]  /*1400*/  SHFL.BFLY P6, R14, R13, R12, R11 ;  /* 0x0c00000c0d0e7389 */ /* 0x00006400000c000b */
[----:B01----:R-:W-:Y:S05]  /*1410*/  ENDCOLLECTIVE ;  /* 0x000000000000791b */ /* 0x003fea0003800000 */
.L_x_13493:
        /* <DEDUP_REMOVED lines=15> */
.L_x_13494:
[----:B------:R-:W-:Y:S02]  /*1510*/  IMAD.MOV.U32 R12, RZ, RZ, 0x1 ;  /* 0x00000001ff0c7424 */ /* 0x000fe400078e00ff */
[----:B------:R-:W-:-:S05]  /*1520*/  FADD R0, R13, R14 ;  /* 0x0000000e0d007221 */ /* 0x000fca0000000000 */
[----:B------:R-:W-:-:S07]  /*1530*/  MOV R13, R0 ;  /* 0x00000000000d7202 */ /* 0x000fce0000000f00 */
[----:B------:R-:W-:Y:S05]  /*1540*/  WARPSYNC.COLLECTIVE R15, `(.L_x_13495) ;  /* 0x000000000f087348 */ /* 0x000fea0003c00000 */
[----:B------:R0:W1:Y:S02]  /*1550*/  SHFL.BFLY P6, R14, R13, R12, R11 ;  /* 0x0c00000c0d0e7389 */ /* 0x00006400000c000b */
[----:B01----:R-:W-:Y:S05]  /*1560*/  ENDCOLLECTIVE ;  /* 0x000000000000791b */ /* 0x003fea0003800000 */
.L_x_13495:
[----:B------:R-:W-:Y:S05]  /*1570*/  BRA `(.L_x_13496) ;  /* 0xfffffff000947947 */ /* 0x000fea000383ffff */
.L_x_13481:
[----:B------:R-:W-:Y:S01]  /*1580*/  HFMA2 R12, -RZ, RZ, 0, 1.1920928955078125e-07 ;  /* 0x00000002ff0c7431 */ /* 0x000fe200000001ff */
[----:B------:R-:W-:Y:S01]  /*1590*/  BSSY B0, `(.L_x_13497) ;  /* 0x0000006000007945 */ /* 0x000fe20003800000 */
[----:B------:R-:W-:Y:S01]  /*15a0*/  IMAD.MOV.U32 R11, RZ, RZ, 0x1f ;  /* 0x0000001fff0b7424 */ /* 0x000fe200078e00ff */
[----:B------:R-:W-:-:S07]  /*15b0*/  MOV R15, 0xffffffff ;  /* 0xffffffff000f7802 */ /* 0x000fce0000000f00 */
[----:B0-----:R-:W-:Y:S05]  /*15c0*/  WARPSYNC.COLLECTIVE R15, `(.L_x_13498) ;  /* 0x000000000f087348 */ /* 0x001fea0003c00000 */
[----:B------:R1:W2:Y:S02]  /*15d0*/  SHFL.BFLY P6, R14, R13, R12, R11 ;  /* 0x0c00000c0d0e7389 */ /* 0x0002a400000c000b */
[----:B012---:R-:W-:Y:S05]  /*15e0*/  ENDCOLLECTIVE ;  /* 0x000000000000791b */ /* 0x007fea0003800000 */
.L_x_13498:
[----:B------:R-:W-:Y:S05]  /*15f0*/  BSYNC B0 ;  /* 0x0000000000007941 */ /* 0x000fea0003800000 */
.L_x_13497:
        /* <DEDUP_REMOVED lines=9> */
.L_x_13499:
        /* <DEDUP_REMOVED lines=15> */
.L_x_13500:
[----:B------:R-:W-:Y:S02]  /*1780*/  IMAD.MOV.U32 R12, RZ, RZ, 0x1 ;  /* 0x00000001ff0c7424 */ /* 0x000fe400078e00ff */
[----:B------:R-:W-:-:S05]  /*1790*/  FADD R0, R13, R14 ;  /* 0x0000000e0d007221 */ /* 0x000fca0000000000 */
[----:B------:R-:W-:-:S07]  /*17a0*/  MOV R13, R0 ;  /* 0x00000000000d7202 */ /* 0x000fce0000000f00 */
[----:B------:R-:W-:Y:S05]  /*17b0*/  WARPSYNC.COLLECTIVE R15, `(.L_x_13501) ;  /* 0x000000000f087348 */ /* 0x000fea0003c00000 */
[----:B------:R0:W1:Y:S02]  /*17c0*/  SHFL.BFLY P6, R14, R13, R12, R11 ;  /* 0x0c00000c0d0e7389 */ /* 0x00006400000c000b */
[----:B01----:R-:W-:Y:S05]  /*17d0*/  ENDCOLLECTIVE ;  /* 0x000000000000791b */ /* 0x003fea0003800000 */
.L_x_13501:
[----:B------:R-:W-:Y:S05]  /*17e0*/  BRA `(.L_x_13502) ;  /* 0xfffffff400247947 */ /* 0x000fea000383ffff */
.L_x_13486:
[----:B------:R-:W-:Y:S01]  /*17f0*/  HFMA2 R12, -RZ, RZ, 0, 1.1920928955078125e-07 ;  /* 0x00000002ff0c7431 */ /* 0x000fe200000001ff */
[----:B------:R-:W-:Y:S01]  /*1800*/  BSSY B0, `(.L_x_13503) ;  /* 0x0000006000007945 */ /* 0x000fe20003800000 */
[----:B------:R-:W-:Y:S01]  /*1810*/  IMAD.MOV.U32 R11, RZ, RZ, 0x1f ;  /* 0x0000001fff0b7424 */ /* 0x000fe200078e00ff */
[----:B------:R-:W-:-:S07]  /*1820*/  MOV R15, 0xffffffff ;  /* 0xffffffff000f7802 */ /* 0x000fce0000000f00 */
[----:B01----:R-:W-:Y:S05]  /*1830*/  WARPSYNC.COLLECTIVE R15, `(.L_x_13504) ;  /* 0x000000000f087348 */ /* 0x003fea0003c00000 */
[----:B------:R2:W3:Y:S02]  /*1840*/  SHFL.BFLY P6, R14, R13, R12, R11 ;  /* 0x0c00000c0d0e7389 */ /* 0x0004e400000c000b */
[----:B0123--:R-:W-:Y:S05]  /*1850*/  ENDCOLLECTIVE ;  /* 0x000000000000791b */ /* 0x00ffea0003800000 */
.L_x_13504:
[----:B------:R-:W-:Y:S05]  /*1860*/  BSYNC B0 ;  /* 0x0000000000007941 */ /* 0x000fea0003800000 */
.L_x_13503:
        /* <DEDUP_REMOVED lines=9> */
.L_x_13505:
        /* <DEDUP_REMOVED lines=15> */
.L_x_13506:
[----:B------:R-:W-:Y:S02]  /*19f0*/  IMAD.MOV.U32 R12, RZ, RZ, 0x1 ;  /* 0x00000001ff0c7424 */ /* 0x000fe400078e00ff */
[----:B------:R-:W-:-:S05]  /*1a00*/  FADD R0, R13, R14 ;  /* 0x0000000e0d007221 */ /* 0x000fca0000000000 */
[----:B------:R-:W-:-:S07]  /*1a10*/  MOV R13, R0 ;  /* 0x00000000000d7202 */ /* 0x000fce0000000f00 */
[----:B------:R-:W-:Y:S05]  /*1a20*/  WARPSYNC.COLLECTIVE R15, `(.L_x_13507) ;  /* 0x000000000f087348 */ /* 0x000fea0003c00000 */
[----:B------:R0:W1:Y:S02]  /*1a30*/  SHFL.BFLY P6, R14, R13, R12, R11 ;  /* 0x0c00000c0d0e7389 */ /* 0x00006400000c000b */
[----:B01----:R-:W-:Y:S05]  /*1a40*/  ENDCOLLECTIVE ;  /* 0x000000000000791b */ /* 0x003fea0003800000 */
.L_x_13507:
[----:B------:R-:W-:Y:S05]  /*1a50*/  BRA `(.L_x_13508) ;  /* 0xfffffff400a87947 */ /* 0x000fea000383ffff */
        .weak           $__internal_260_$__cuda_sm20_div_u64
        .type           $__internal_260_$__cuda_sm20_div_u64,@function
        .size           $__internal_260_$__cuda_sm20_div_u64,($__internal_261_$__cuda_sm3x_div_rn_noftz_f32_slowpath - $__internal_260_$__cuda_sm20_div_u64)
$__internal_260_$__cuda_sm20_div_u64:
        /* <DEDUP_REMOVED lines=67> */
[----:B------:R-:W-:Y:S06]  /*1e90*/  RET.REL.NODEC R2 `(_Z15SoftmaxWarpImplI10DirectLoadI6__halffE11DirectStoreIfS1_EfLi1ELi1ELi4ELi1ELb1EL9Algorithm0EEvT_T0_ll) ;  /* 0xffffffe002587950 */ /* 0x000fec0003c3ffff */
        .weak           $__internal_261_$__cuda_sm3x_div_rn_noftz_f32_slowpath
        .type           $__internal_261_$__cuda_sm3x_div_rn_noftz_f32_slowpath,@function
        .size           $__internal_261_$__cuda_sm3x_div_rn_noftz_f32_slowpath,(.L_x_25713 - $__internal_261_$__cuda_sm3x_div_rn_noftz_f32_slowpath)
$__internal_261_$__cuda_sm3x_div_rn_noftz_f32_slowpath:
        /* <DEDUP_REMOVED lines=34> */
.L_x_13510:
        /* <DEDUP_REMOVED lines=51> */
.L_x_13517:
[----:B------:R-:W-:-:S04]  /*23f0*/  LOP3.LUT R0, R0, 0x80000000, RZ, 0xc0, !PT ;  /* 0x8000000000007812 */ /* 0x000fc800078ec0ff */
[----:B------:R-:W-:Y:S01]  /*2400*/  LOP3.LUT R0, R0, 0x7f800000, RZ, 0xfc, !PT ;  /* 0x7f80000000007812 */ /* 0x000fe200078efcff */
[----:B------:R-:W-:Y:S06]  /*2410*/  BRA `(.L_x_13518) ;  /* 0x0000000000047947 */ /* 0x000fec0003800000 */
.L_x_13516:
[----:B------:R-:W-:-:S07]  /*2420*/  IMAD R0, R21, 0x800000, R0 ;  /* 0x0080000015007824 */ /* 0x000fce00078e0200 */
.L_x_13518:
[----:B------:R-:W-:Y:S05]  /*2430*/  BSYNC.RECONVERGENT B3 ;  /* 0x0000000000037941 */ /* 0x000fea0003800200 */
.L_x_13515:
[----:B------:R-:W-:Y:S05]  /*2440*/  BRA `(.L_x_13519) ;  /* 0x0000000000207947 */ /* 0x000fea0003800000 */
.L_x_13514:
[----:B------:R-:W-:-:S04]  /*2450*/  LOP3.LUT R0, R11, 0x80000000, R0, 0x48, !PT ;  /* 0x800000000b007812 */ /* 0x000fc800078e4800 */
[----:B------:R-:W-:Y:S01]  /*2460*/  LOP3.LUT R0, R0, 0x7f800000, RZ, 0xfc, !PT ;  /* 0x7f80000000007812 */ /* 0x000fe200078efcff */
[----:B------:R-:W-:Y:S06]  /*2470*/  BRA `(.L_x_13519) ;  /* 0x0000000000147947 */ /* 0x000fec0003800000 */
.L_x_13513:
[----:B------:R-:W-:Y:S01]  /*2480*/  LOP3.LUT R0, R11, 0x80000000, R0, 0x48, !PT ;  /* 0x800000000b007812 */ /* 0x000fe200078e4800 */
[----:B------:R-:W-:Y:S06]  /*2490*/  BRA `(.L_x_13519) ;  /* 0x00000000000c7947 */ /* 0x000fec0003800000 */
.L_x_13512:
[----:B------:R-:W0:Y:S01]  /*24a0*/  MUFU.RSQ R0, -QNAN ;  /* 0xffc0000000007908 */ /* 0x000e220000001400 */
[----:B------:R-:W-:Y:S05]  /*24b0*/  BRA `(.L_x_13519) ;  /* 0x0000000000047947 */ /* 0x000fea0003800000 */
.L_x_13511:
[----:B------:R-:W-:-:S07]  /*24c0*/  FADD.FTZ R0, R0, R11 ;  /* 0x0000000b00007221 */ /* 0x000fce0000010000 */
.L_x_13519:
[----:B------:R-:W-:Y:S05]  /*24d0*/  BSYNC.RECONVERGENT B2 ;  /* 0x0000000000027941 */ /* 0x000fea0003800200 */
.L_x_13509:
[----:B------:R-:W-:-:S04]  /*24e0*/  HFMA2 R13, -RZ, RZ, 0, 0 ;  /* 0x00000000ff0d7431 */ /* 0x000fc800000001ff */
[----:B0-----:R-:W-:Y:S05]  /*24f0*/  RET.REL.NODEC R12 `(_Z15SoftmaxWarpImplI10DirectLoadI6__halffE11DirectStoreIfS1_EfLi1ELi1ELi4ELi1ELb1EL9Algorithm0EEvT_T0_ll) ;  /* 0xffffffd80cc07950 */ /* 0x001fea0003c3ffff */
.L_x_13520:
        /* <DEDUP_REMOVED lines=16> */
.L_x_25713:


//--------------------- .text._Z15SoftmaxWarpImplI10DirectLoadI6__halffE11DirectStoreIfS1_EfLi1ELi1ELi4ELi1ELb0EL9Algorithm0EEvT_T0_ll --------------------------
	.section	.text._Z15SoftmaxWarpImplI10DirectLoadI6__halffE11DirectStoreIfS1_EfLi1ELi1ELi4ELi1ELb0EL9Algorithm0EEvT_T0_ll,"ax",@progbits
	.align	128
        .global         _Z15SoftmaxWarpImplI10DirectLoadI6__halffE11DirectStoreIfS1_EfLi1ELi1ELi4ELi1ELb0EL9Algorithm0EEvT_T0_ll
        .type           _Z15SoftmaxWarpImplI10DirectLoadI6__halffE11DirectStoreIfS1_EfLi1ELi1ELi4ELi1ELb0EL9Algorithm0EEvT_T0_ll,@function
        .size           _Z15SoftmaxWarpImplI10DirectLoadI6__halffE11DirectStoreIfS1_EfLi1ELi1ELi4ELi1ELb0EL9Algorithm0EEvT_T0_ll,(.L_x_25715 - _Z15SoftmaxWarpImplI10DirectLoadI6__halffE11DirectStoreIfS1_EfLi1ELi1ELi4ELi1ELb0EL9Algorithm0EEvT_T0_ll)
        .other          _Z15SoftmaxWarpImplI10DirectLoadI6__halffE11DirectStoreIfS1_EfLi1ELi1ELi4ELi1ELb0EL9Algorithm0EEvT_T0_ll,@"STO_CUDA_ENTRY STV_DEFAULT"
_Z15SoftmaxWarpImplI10DirectLoadI6__halffE11DirectStoreIfS1_EfLi1ELi1ELi4ELi1ELb0EL9Algorithm0EEvT_T0_ll:
.text._Z15SoftmaxWarpImplI10DirectLoadI6__halffE11DirectStoreIfS1_EfLi1ELi1ELi4ELi1ELb0EL9Algorithm0EEvT_T0_ll:
        /* <DEDUP_REMOVED lines=24> */
.L_x_13521:
        /* <DEDUP_REMOVED lines=47> */
.L_x_13523:
[----:B------:R-:W-:-:S07]  /*0470*/  MOV R0, 0x490 ;  /* 0x0000049000007802 */ /* 0x000fce0000000f00 */
[----:B0-----:R-:W-:Y:S05]  /*0480*/  CALL.REL.NOINC `($__internal_262_$__cuda_sm20_div_u64) ;  /* 0x0000001400007944 */ /* 0x001fea0003c00000 */
.L_x_13524:
[----:B------:R-:W-:Y:S05]  /*0490*/  BSYNC.RECONVERGENT B0 ;  /* 0x0000000000007941 */ /* 0x000fea0003800200 */
.L_x_13522:
        /* <DEDUP_REMOVED lines=43> */
.L_x_13541:
        /* <DEDUP_REMOVED lines=13> */
[----:B0-----:R-:W-:Y:S05]  /*0820*/  CALL.REL.NOINC `($__internal_263_$__cuda_sm3x_div_rn_noftz_f32_slowpath) ;  /* 0x0000001400287944 */ /* 0x001fea0003c00000 */
.L_x_13529:
[----:B------:R-:W-:Y:S05]  /*0830*/  BSYNC.RECONVERGENT B1 ;  /* 0x0000000000017941 */ /* 0x000fea0003800200 */
.L_x_13528:
        /* <DEDUP_REMOVED lines=10> */
[----:B------:R-:W-:Y:S01]  /*08e0*/  IMAD.IADD R9, R11, 0x1, R9 ;  /* 0x000000010b097824 */ /* 0x000fe200078e0209 */
[----:B------:R-:W-:-:S04]  /*08f0*/  MOV R8, R16 ;  /* 0x0000001000087202 */ /* 0x000fc80000000f00 */
[----:B------:R-:W-:Y:S01]  /*0900*/  LEA.HI.X R13, R10, UR5, R9, 0x1, P0 ;  /* 0x000000050a0d7c11 */ /* 0x000fe200080f0c09 */
[----:B------:R-:W-:-:S04]  /*0910*/  IMAD.MOV.U32 R9, RZ, RZ, R17 ;  /* 0x000000ffff097224 */ /* 0x000fc800078e0011 */
[----:B------:R3:W-:Y:S03]  /*0920*/  STG.E.U16 desc[UR6][R12.64], R0 ;  /* 0x000000000c007986 */ /* 0x0007e6000c101506 */
.L_x_13526:
[----:B------:R-:W-:Y:S05]  /*0930*/  BSYNC B0 ;  /* 0x0000000000007941 */ /* 0x000fea0003800000 */
.L_x_13525:
[----:B------:R-:W-:-:S04]  /*0940*/  ISETP.NE.U32.AND P0, PT, R18, RZ, PT ;  /* 0x000000ff1200720c */ /* 0x000fc80003f05070 */
[----:B------:R-:W-:-:S13]  /*0950*/  ISETP.NE.AND.EX P0, PT, R19, RZ, PT, P0 ;  /* 0x000000ff1300720c */ /* 0x000fda0003f05300 */
[----:B------:R-:W-:Y:S05]  /*0960*/  @!P0 EXIT ;  /* 0x000000000000894d */ /* 0x000fea0003800000 */
.L_x_13536:
[----:B------:R-:W-:Y:S02]  /*0970*/  HFMA2 R11, -RZ, RZ, 0, 0 ;  /* 0x00000000ff0b7431 */ /* 0x000fe400000001ff */
[----:B---3--:R-:W-:Y:S01]  /*0980*/  IMAD R0, R8, UR38, RZ ;  /* 0x0000002608007c24 */ /* 0x008fe2000f8e02ff */
        /* <DEDUP_REMOVED lines=10> */
[----:B--2---:R-:W-:-:S05]  /*0a30*/  HADD2.F32 R19, -RZ, R14.H0_H0 ;  /* 0x2000000eff137230 */ /* 0x004fca0000004100 */
        /* <DEDUP_REMOVED lines=21> */
.L_x_13547:
        /* <DEDUP_REMOVED lines=13> */
[----:B0-----:R-:W-:Y:S05]  /*0c60*/  CALL.REL.NOINC `($__internal_263_$__cuda_sm3x_div_rn_noftz_f32_slowpath) ;  /* 0x0000001000187944 */ /* 0x001fea0003c00000 */
.L_x_13532:
[----:B------:R-:W-:Y:S05]  /*0c70*/  BSYNC.RECONVERGENT B0 ;  /* 0x0000000000007941 */ /* 0x000fea0003800200 */
.L_x_13531:
        /* <DEDUP_REMOVED lines=12> */
[----:B------:R-:W-:-:S03]  /*0d40*/  F2FP.F16.F32.PACK_AB R0, RZ, R0 ;  /* 0x00000000ff00723e */ /* 0x000fc600000000ff */
        /* <DEDUP_REMOVED lines=11> */
[----:B--2---:R-:W-:-:S05]  /*0e00*/  HADD2.F32 R21, -RZ, R14.H0_H0 ;  /* 0x2000000eff157230 */ /* 0x004fca0000004100 */
[----:B------:R-:W-:Y:S01]  /*0e10*/  FMNMX R13, R21, -INF , !PT ;  /* 0xff800000150d7809 */ /* 0x000fe20007800000 */
[----:B-1----:R-:W-:Y:S06]  /*0e20*/  BRA.DIV UR4, `(.L_x_13533) ;  /* 0x0000000604fc7947 */ /* 0x002fec000b800000 */
[----:B------:R-:W1:Y:S01]  /*0e30*/  SHFL.BFLY PT, R14, R13, 0x2, 0x1f ;  /* 0x0c401f000d0e7f89 */ /* 0x000e6200000e0000 */
[----:B------:R-:W-:Y:S02]  /*0e40*/  HFMA2 R9, -RZ, RZ, 0.96630859375, -0.0022525787353515625 ;  /* 0x3bbb989dff097431 */ /* 0x000fe400000001ff */
        /* <DEDUP_REMOVED lines=17> */
.L_x_13553:
        /* <DEDUP_REMOVED lines=14> */
.L_x_13535:
[----:B------:R-:W-:Y:S05]  /*1040*/  BSYNC.RECONVERGENT B0 ;  /* 0x0000000000007941 */ /* 0x000fea0003800200 */
.L_x_13534:
        /* <DEDUP_REMOVED lines=18> */
.L_x_13527:
        /* <DEDUP_REMOVED lines=8> */
.L_x_13537:
[----:B------:R-:W-:Y:S01]  /*11f0*/  IMAD.MOV.U32 R12, RZ, RZ, 0x1 ;  /* 0x00000001ff0c7424 */ /* 0x000fe200078e00ff */
[----:B------:R-:W-:-:S04]  /*1200*/  FMNMX R0, R13, R14, !PT ;  /* 0x0000000e0d007209 */ /* 0x000fc80007800000 */
[----:B------:R-:W-:-:S07]  /*1210*/  MOV R13, R0 ;  /* 0x00000000000d7202 */ /* 0x000fce0000000f00 */
[----:B------:R-:W-:Y:S05]  /*1220*/  WARPSYNC.COLLECTIVE R15, `(.L_x_13538) ;  /* 0x000000000f087348 */ /* 0x000fea0003c00000 */
[----:B------:R0:W1:Y:S02]  /*1230*/  SHFL.BFLY P6, R14, R13, R12, R11 ;  /* 0x0c00000c0d0e7389 */ /* 0x00006400000c000b */
[----:B01----:R-:W-:Y:S05]  /*1240*/  ENDCOLLECTIVE ;  /* 0x000000000000791b */ /* 0x003fea0003800000 */
.L_x_13538:
        /* <DEDUP_REMOVED lines=15> */
.L_x_13539:
[----:B------:R-:W-:Y:S02]  /*1340*/  IMAD.MOV.U32 R12, RZ, RZ, 0x1 ;  /* 0x00000001ff0c7424 */ /* 0x000fe400078e00ff */
[----:B------:R-:W-:-:S05]  /*1350*/  FADD R0, R13, R14 ;  /* 0x0000000e0d007221 */ /* 0x000fca0000000000 */
[----:B------:R-:W-:-:S07]  /*1360*/  MOV R13, R0 ;  /* 0x00000000000d7202 */ /* 0x000fce0000000f00 */
[----:B------:R-:W-:Y:S05]  /*1370*/  WARPSYNC.COLLECTIVE R15, `(.L_x_13540) ;  /* 0x000000000f087348 */ /* 0x000fea0003c00000 */
[----:B------:R0:W1:Y:S02]  /*1380*/  SHFL.BFLY P6, R14, R13, R12, R11 ;  /* 0x0c00000c0d0e7389 */ /* 0x00006400000c000b */
[----:B01----:R-:W-:Y:S05]  /*1390*/  ENDCOLLECTIVE ;  /* 0x000000000000791b */ /* 0x003fea0003800000 */
.L_x_13540:
[----:B------:R-:W-:Y:S05]  /*13a0*/  BRA `(.L_x_13541) ;  /* 0xfffffff000e87947 */ /* 0x000fea000383ffff */
.L_x_13530:
[----:B------:R-:W-:Y:S01]  /*13b0*/  BSSY B0, `(.L_x_13542) ;  /* 0x0000007000007945 */ /* 0x000fe20003800000 */
[----:B------:R-:W-:Y:S01]  /*13c0*/  MOV R12, 0x2 ;  /* 0x00000002000c7802 */ /* 0x000fe20000000f00 */
[----:B------:R-:W-:Y:S01]  /*13d0*/  IMAD.MOV.U32 R11, RZ, RZ, 0x1f ;  /* 0x0000001fff0b7424 */ /* 0x000fe200078e00ff */
[----:B------:R-:W-:-:S07]  /*13e0*/  MOV R15, 0xffffffff ;  /* 0xffffffff000f7802 */ /* 0x000fce0000000f00 */
[----:B0-----:R-:W-:Y:S05]  /*13f0*/  WARPSYNC.COLLECTIVE R15, `(.L_x_13543) ;  /* 0x000000000f087348 */ /* 0x001fea0003c00000 */
[----:B------:R1:W2:Y:S02]  /*1400*/  SHFL.BFLY P6, R14, R13, R12, R11 ;  /* 0x0c00000c0d0e7389 */ /* 0x0002a400000c000b */
[----:B012---:R-:W-:Y:S05]  /*1410*/  ENDCOLLECTIVE ;  /* 0x000000000000791b */ /* 0x007fea0003800000 */
.L_x_13543:
[----:B------:R-:W-:Y:S05]  /*1420*/  BSYNC B0 ;  /* 0x0000000000007941 */ /* 0x000fea0003800000 */
.L_x_13542:
        /* <DEDUP_REMOVED lines=9> */
.L_x_13544:
        /* <DEDUP_REMOVED lines=15> */
.L_x_13545:
[----:B------:R-:W-:Y:S02]  /*15b0*/  IMAD.MOV.U32 R12, RZ, RZ, 0x1 ;  /* 0x00000001ff0c7424 */ /* 0x000fe400078e00ff */
[----:B------:R-:W-:-:S05]  /*15c0*/  FADD R0, R13, R14 ;  /* 0x0000000e0d007221 */ /* 0x000fca0000000000 */
[----:B------:R-:W-:-:S07]  /*15d0*/  MOV R13, R0 ;  /* 0x00000000000d7202 */ /* 0x000fce0000000f00 */
[----:B------:R-:W-:Y:S05]  /*15e0*/  WARPSYNC.COLLECTIVE R15, `(.L_x_13546) ;  /* 0x000000000f087348 */ /* 0x000fea0003c00000 */
[----:B------:R0:W1:Y:S02]  /*15f0*/  SHFL.BFLY P6, R14, R13, R12, R11 ;  /* 0x0c00000c0d0e7389 */ /* 0x00006400000c000b */
[----:B01----:R-:W-:Y:S05]  /*1600*/  ENDCOLLECTIVE ;  /* 0x000000000000791b */ /* 0x003fea0003800000 */
.L_x_13546:
[----:B------:R-:W-:Y:S05]  /*1610*/  BRA `(.L_x_13547) ;  /* 0xfffffff4005c7947 */ /* 0x000fea000383ffff */
.L_x_13533:
[----:B------:R-:W-:Y:S01]  /*1620*/  HFMA2 R12, -RZ, RZ, 0, 1.1920928955078125e-07 ;  /* 0x00000002ff0c7431 */ /* 0x000fe200000001ff */
[----:B------:R-:W-:Y:S01]  /*1630*/  BSSY B0, `(.L_x_13548) ;  /* 0x0000006000007945 */ /* 0x000fe20003800000 */
[----:B------:R-:W-:Y:S01]  /*1640*/  IMAD.MOV.U32 R11, RZ, RZ, 0x1f ;  /* 0x0000001fff0b7424 */ /* 0x000fe200078e00ff */
[----:B------:R-:W-:-:S07]  /*1650*/  MOV R15, 0xffffffff ;  /* 0xffffffff000f7802 */ /* 0x000fce0000000f00 */
[----:B0-----:R-:W-:Y:S05]  /*1660*/  WARPSYNC.COLLECTIVE R15, `(.L_x_13549) ;  /* 0x000000000f087348 */ /* 0x001fea0003c00000 */
[----:B------:R1:W2:Y:S02]  /*1670*/  SHFL.BFLY P6, R14, R13, R12, R11 ;  /* 0x0c00000c0d0e7389 */ /* 0x0002a400000c000b */
[----:B012---:R-:W-:Y:S05]  /*1680*/  ENDCOLLECTIVE ;  /* 0x000000000000791b */ /* 0x007fea0003800000 */
.L_x_13549:
[----:B------:R-:W-:Y:S05]  /*1690*/  BSYNC B0 ;  /* 0x0000000000007941 */ /* 0x000fea0003800000 */
.L_x_13548:
        /* <DEDUP_REMOVED lines=9> */
.L_x_13550:
        /* <DEDUP_REMOVED lines=15> */
.L_x_13551:
[----:B------:R-:W-:Y:S02]  /*1820*/  IMAD.MOV.U32 R12, RZ, RZ, 0x1 ;  /* 0x00000001ff0c7424 */ /* 0x000fe400078e00ff */
[----:B------:R-:W-:-:S05]  /*1830*/  FADD R0, R13, R14 ;  /* 0x0000000e0d007221 */ /* 0x000fca0000000000 */
[----:B------:R-:W-:-:S07]  /*1840*/  MOV R13, R0 ;  /* 0x00000000000d7202 */ /* 0x000fce0000000f00 */
[----:B------:R-:W-:Y:S05]  /*1850*/  WARPSYNC.COLLECTIVE R15, `(.L_x_13552) ;  /* 0x000000000f087348 */ /* 0x000fea0003c00000 */
[----:B------:R0:W1:Y:S02]  /*1860*/  SHFL.BFLY P6, R14, R13, R12, R11 ;  /* 0x0c00000c0d0e7389 */ /* 0x00006400000c000b */
[----:B01----:R-:W-:Y:S05]  /*1870*/  ENDCOLLECTIVE ;  /* 0x000000000000791b */ /* 0x003fea0003800000 */
.L_x_13552:
[----:B------:R-:W-:Y:S05]  /*1880*/  BRA `(.L_x_13553) ;  /* 0xfffffff400b47947 */ /* 0x000fea000383ffff */
        .weak           $__internal_262_$__cuda_sm20_div_u64
        .type           $__internal_262_$__cuda_sm20_div_u64,@function
        .size           $__internal_262_$__cuda_sm20_div_u64,($__internal_263_$__cuda_sm3x_div_rn_noftz_f32_slowpath - $__internal_262_$__cuda_sm20_div_u64)
$__internal_262_$__cuda_sm20_div_u64:
        /* <DEDUP_REMOVED lines=67> */
[----:B------:R-:W-:Y:S06]  /*1cc0*/  RET.REL.NODEC R2 `(_Z15SoftmaxWarpImplI10DirectLoadI6__halffE11DirectStoreIfS1_EfLi1ELi1ELi4ELi1ELb0EL9Algorithm0EEvT_T0_ll) ;  /* 0xffffffe002cc7950 */ /* 0x000fec0003c3ffff */
        .weak           $__internal_263_$__cuda_sm3x_div_rn_noftz_f32_slowpath
        .type           $__internal_263_$__cuda_sm3x_div_rn_noftz_f32_slowpath,@function
        .size           $__internal_263_$__cuda_sm3x_div_rn_noftz_f32_slowpath,(.L_x_25715 - $__internal_263_$__cuda_sm3x_div_rn_noftz_f32_slowpath)
$__internal_263_$__cuda_sm3x_div_rn_noftz_f32_slowpath:
        /* <DEDUP_REMOVED lines=34> */
.L_x_13555:
        /* <DEDUP_REMOVED lines=51> */
.L_x_13562:
[----:B------:R-:W-:-:S04]  /*2220*/  LOP3.LUT R0, R0, 0x80000000, RZ, 0xc0, !PT ;  /* 0x8000000000007812 */ /* 0x000fc800078ec0ff */
[----:B------:R-:W-:Y:S01]  /*2230*/  LOP3.LUT R0, R0, 0x7f800000, RZ, 0xfc, !PT ;  /* 0x7f80000000007812 */ /* 0x000fe200078efcff */
[----:B------:R-:W-:Y:S06]  /*2240*/  BRA `(.L_x_13563) ;  /* 0x0000000000047947 */ /* 0x000fec0003800000 */
.L_x_13561:
[----:B------:R-:W-:-:S07]  /*2250*/  IMAD R0, R21, 0x800000, R0 ;  /* 0x0080000015007824 */ /* 0x000fce00078e0200 */
.L_x_13563:
[----:B------:R-:W-:Y:S05]  /*2260*/  BSYNC.RECONVERGENT B3 ;  /* 0x0000000000037941 */ /* 0x000fea0003800200 */
.L_x_13560:
[----:B------:R-:W-:Y:S05]  /*2270*/  BRA `(.L_x_13564) ;  /* 0x0000000000207947 */ /* 0x000fea0003800000 */
.L_x_13559:
[----:B------:R-:W-:-:S04]  /*2280*/  LOP3.LUT R0, R11, 0x80000000, R0, 0x48, !PT ;  /* 0x800000000b007812 */ /* 0x000fc800078e4800 */
[----:B------:R-:W-:Y:S01]  /*2290*/  LOP3.LUT R0, R0, 0x7f800000, RZ, 0xfc, !PT ;  /* 0x7f80000000007812 */ /* 0x000fe200078efcff */
[----:B------:R-:W-:Y:S06]  /*22a0*/  BRA `(.L_x_13564) ;  /* 0x0000000000147947 */ /* 0x000fec0003800000 */
.L_x_13558:
[----:B------:R-:W-:Y:S01]  /*22b0*/  LOP3.LUT R0, R11, 0x80000000, R0, 0x48, !PT ;  /* 0x800000000b007812 */ /* 0x000fe200078e4800 */
[----:B------:R-:W-:Y:S06]  /*22c0*/  BRA `(.L_x_13564) ;  /* 0x00000000000c7947 */ /* 0x000fec0003800000 */
.L_x_13557:
[----:B------:R-:W0:Y:S01]  /*22d0*/  MUFU.RSQ R0, -QNAN ;  /* 0xffc0000000007908 */ /* 0x000e220000001400 */
[----:B------:R-:W-:Y:S05]  /*22e0*/  BRA `(.L_x_13564) ;  /* 0x0000000000047947 */ /* 0x000fea0003800000 */
.L_x_13556:
[----:B------:R-:W-:-:S07]  /*22f0*/  FADD.FTZ R0, R0, R11 ;  /* 0x0000000b00007221 */ /* 0x000fce0000010000 */
.L_x_13564:
[----:B------:R-:W-:Y:S05]  /*2300*/  BSYNC.RECONVERGENT B2 ;  /* 0x0000000000027941 */ /* 0x000fea0003800200 */
.L_x_13554:
[----:B------:R-:W-:-:S04]  /*2310*/  HFMA2 R13, -RZ, RZ, 0, 0 ;  /* 0x00000000ff0d7431 */ /* 0x000fc800000001ff */
[----:B0-----:R-:W-:Y:S05]  /*2320*/  RET.REL.NODEC R12 `(_Z15SoftmaxWarpImplI10DirectLoadI6__halffE11DirectStoreIfS1_EfLi1ELi1ELi4ELi1ELb0EL9Algorithm0EEvT_T0_ll) ;  /* 0xffffffdc0c347950 */ /* 0x001fea0003c3ffff */
.L_x_13565:
        /* <DEDUP_REMOVED lines=13> */
.L_x_25715:


//--------------------- .text._Z15SoftmaxWarpImplI10DirectLoadI6__halffE11DirectStoreIfS1_EfLi1ELi1ELi4ELi2ELb1EL9Algorithm0EEvT_T0_ll --------------------------
	.section	.text._Z15SoftmaxWarpImplI10DirectLoadI6__halffE11DirectStoreIfS1_EfLi1ELi1ELi4ELi2ELb1EL9Algorithm0EEvT_T0_ll,"ax",@progbits
	.align	128
        .global         _Z15SoftmaxWarpImplI10DirectLoadI6__halffE11DirectStoreIfS1_EfLi1ELi1ELi4ELi2ELb1EL9Algorithm0EEvT_T0_ll
        .type           _Z15SoftmaxWarpImplI10DirectLoadI6__halffE11DirectStoreIfS1_EfLi1ELi1ELi4ELi2ELb1EL9Algorithm0EEvT_T0_ll,@function
        .size           _Z15SoftmaxWarpImplI10DirectLoadI6__halffE11DirectStoreIfS1_EfLi1ELi1ELi4ELi2ELb1EL9Algorithm0EEvT_T0_ll,(.L_x_25716 - _Z15SoftmaxWarpImplI10DirectLoadI6__halffE11DirectStoreIfS1_EfLi1ELi1ELi4ELi2ELb1EL9Algorithm0EEvT_T0_ll)
        .other          _Z15SoftmaxWarpImplI10DirectLoadI6__halffE11DirectStoreIfS1_EfLi1ELi1ELi4ELi2ELb1EL9Algorithm0EEvT_T0_ll,@"STO_CUDA_ENTRY STV_DEFAULT"
_Z15SoftmaxWarpImplI10DirectLoadI6__halffE11DirectStoreIfS1_EfLi1ELi1ELi4ELi2ELb1EL9Algorithm0EEvT_T0_ll:
.text._Z15SoftmaxWarpImplI10DirectLoadI6__halffE11DirectStoreIfS1_EfLi1ELi1ELi4ELi2ELb1EL9Algorithm0EEvT_T0_ll:
        /* <DEDUP_REMOVED lines=24> */
.L_x_13566:
        /* <DEDUP_REMOVED lines=16> */
.L_x_13576:
        /* <DEDUP_REMOVED lines=55> */
[----:B------:R-:W-:-:S02]  /*05f0*/  IMAD.SHL.U32 R2, R11, 0x800000, RZ ;  /* 0x008000000b027824 */ /* 0x000fc400078e00ff */
[----:B------:R-:W-:Y:S01]  /*0600*/  FFMA R3, R18, 1.4426950216293334961, -R3 ;  /* 0x3fb8aa3b12037823 */ /* 0x000fe20000000803 */
[----:B------:R-:W-:-:S03]  /*0610*/  FADD R13, R9, -12583039 ;  /* 0xcb40007f090d7421 */ /* 0x000fc60000000000 */
[----:B------:R-:W-:Y:S01]  /*0620*/  FFMA R8, R18, 1.925963033500011079e-08, R3 ;  /* 0x32a5706012087823 */ /* 0x000fe20000000003 */
[----:B------:R-:W-:-:S03]  /*0630*/  FFMA R13, R0, 1.4426950216293334961, -R13 ;  /* 0x3fb8aa3b000d7823 */ /* 0x000fc6000000080d */
[----:B------:R-:W1:Y:S01]  /*0640*/  MUFU.EX2 R3, R8 ;  /* 0x0000000800037308 */ /* 0x000e620000000800 */
[----:B------:R-:W-:Y:S01]  /*0650*/  FFMA R12, R0, 1.925963033500011079e-08, R13 ;  /* 0x32a57060000c7823 */ /* 0x000fe2000000000d */
[----:B------:R-:W-:-:S06]  /*0660*/  IMAD.SHL.U32 R0, R9, 0x800000, RZ ;  /* 0x0080000009007824 */ /* 0x000fcc00078e00ff */
        /* <DEDUP_REMOVED lines=12> */
.L_x_13586:
        /* <DEDUP_REMOVED lines=12> */
[----:B0--3--:R-:W-:Y:S05]  /*07f0*/  CALL.REL.NOINC `($__internal_264_$__cuda_sm3x_div_rn_noftz_f32_slowpath) ;  /* 0x0000000800107944 */ /* 0x009fea0003c00000 */
[----:B------:R-:W-:-:S07]  /*0800*/  IMAD.MOV.U32 R12, RZ, RZ, R2 ;  /* 0x000000ffff0c7224 */ /* 0x000fce00078e0002 */
.L_x_13569:
[----:B------:R-:W-:Y:S05]  /*0810*/  BSYNC.RECONVERGENT B0 ;  /* 0x0000000000007941 */ /* 0x000fea0003800200 */
.L_x_13568:
        /* <DEDUP_REMOVED lines=22> */
.L_x_13571:
[----:B------:R-:W-:Y:S05]  /*0980*/  BSYNC.RECONVERGENT B0 ;  /* 0x0000000000007941 */ /* 0x000fea0003800200 */
.L_x_13570:
[----:B------:R-:W-:Y:S01]  /*0990*/  BSSY.RECONVERGENT B0, `(.L_x_13572) ;  /* 0x0000008000007945 */ /* 0x000fe20003800200 */
[----:B------:R-:W-:-:S03]  /*09a0*/  FFMA R13, R13, R15, R14 ;  /* 0x0000000f0d0d7223 */ /* 0x000fc6000000000e */
[----:B------:R-:W-:Y:S05]  /*09b0*/  @!P2 BRA `(.L_x_13573) ;  /* 0x000000000014a947 */ /* 0x000fea0003800000 */
[----:B------:R-:W-:Y:S01]  /*09c0*/  IMAD.MOV.U32 R2, RZ, RZ, R0 ;  /* 0x000000ffff027224 */ /* 0x000fe200078e0000 */
[----:B------:R-:W-:Y:S02]  /*09d0*/  MOV R3, R11 ;  /* 0x0000000b00037202 */ /* 0x000fe40000000f00 */
[----:B-1----:R-:W-:-:S07]  /*09e0*/  MOV R8, 0xa00 ;  /* 0x00000a0000087802 */ /* 0x002fce0000000f00 */
[----:B0--3--:R-:W-:Y:S05]  /*09f0*/  CALL.REL.NOINC `($__internal_264_$__cuda_sm3x_div_rn_noftz_f32_slowpath) ;  /* 0x0000000400907944 */ /* 0x009fea0003c00000 */
[----:B------:R-:W-:-:S07]  /*0a00*/  IMAD.MOV.U32 R13, RZ, RZ, R2 ;  /* 0x000000ffff0d7224 */ /* 0x000fce00078e0002 */
.L_x_13573:
[----:B------:R-:W-:Y:S05]  /*0a10*/  BSYNC.RECONVERGENT B0 ;  /* 0x0000000000007941 */ /* 0x000fea0003800200 */
.L_x_13572:
[----:B------:R-:W-:Y:S04]  /*0a20*/  BSSY.RECONVERGENT B0, `(.L_x_13574) ;  /* 0x000000d000007945 */ /* 0x000fe80003800200 */
[----:B------:R-:W-:Y:S05]  /*0a30*/  @P1 BRA `(.L_x_13575) ;  /* 0x00000000002c1947 */ /* 0x000fea0003800000 */
[----:B------:R-:W-:Y:S01]  /*0a40*/  IMAD R0, R17, UR38, RZ ;  /* 0x0000002611007c24 */ /* 0x000fe2000f8e02ff */
[----:B------:R-:W-:Y:S01]  /*0a50*/  R2UR UR4, R6 ;  /* 0x00000000060472ca */ /* 0x000fe200000e0000 */
[----:B---3--:R-:W-:Y:S01]  /*0a60*/  IMAD.WIDE.U32 R2, R19, UR38, R4 ;  /* 0x0000002613027c25 */ /* 0x008fe2000f8e0004 */
[----:B------:R-:W-:Y:S02]  /*0a70*/  R2UR UR5, R7 ;  /* 0x00000000070572ca */ /* 0x000fe400000e0000 */
[----:B------:R-:W-:Y:S01]  /*0a80*/  F2FP.F16.F32.PACK_AB R13, RZ, R13 ;  /* 0x0000000dff0d723e */ /* 0x000fe200000000ff */
[----:B-1----:R-:W-:Y:S01]  /*0a90*/  IMAD R9, R19, UR39, R0 ;  /* 0x0000002713097c24 */ /* 0x002fe2000f8e0200 */
[----:B------:R-:W-:-:S04]  /*0aa0*/  IADD3 R0, P0, PT, R16, R2, RZ ;  /* 0x0000000210007210 */ /* 0x000fc80007f1e0ff */
[----:B------:R-:W-:Y:S02]  /*0ab0*/  IADD3.X R3, PT, PT, R9, R3, RZ, P0, !PT ;  /* 0x0000000309037210 */ /* 0x000fe400007fe4ff */
[----:B------:R-:W-:-:S04]  /*0ac0*/  LEA R2, P0, R0, UR36, 0x1 ;  /* 0x0000002400027c11 */ /* 0x000fc8000f8008ff */
[----:B------:R-:W-:-:S05]  /*0ad0*/  LEA.HI.X R3, R0, UR37, R3, 0x1, P0 ;  /* 0x0000002500037c11 */ /* 0x000fca00080f0c03 */
[----:B------:R2:W-:Y:S04]  /*0ae0*/  STG.E.U16 desc[UR4][R2.64], R13 ;  /* 0x0000000d02007986 */ /* 0x0005e8000c101504 */
.L_x_13575:
[----:B------:R-:W-:Y:S05]  /*0af0*/  BSYNC.RECONVERGENT B0 ;  /* 0x0000000000007941 */ /* 0x000fea0003800200 */
.L_x_13574:
[----:B------:R-:W-:-:S04]  /*0b00*/  IADD3 R19, P0, PT, R10, R19, RZ ;  /* 0x000000130a137210 */ /* 0x000fc80007f1e0ff */
[----:B------:R-:W-:Y:S02]  /*0b10*/  LEA.HI.X.SX32 R17, R10, R17, 0x1, P0 ;  /* 0x000000110a117211 */ /* 0x000fe400000f0eff */
[----:B------:R-:W-:-:S04]  /*0b20*/  ISETP.GE.U32.AND P0, PT, R19, UR42, PT ;  /* 0x0000002a13007c0c */ /* 0x000fc8000bf06070 */
[----:B------:R-:W-:-:S13]  /*0b30*/  ISETP.GE.AND.EX P0, PT, R17, UR43, PT, P0 ;  /* 0x0000002b11007c0c */ /* 0x000fda000bf06300 */
[----:B------:R-:W-:Y:S05]  /*0b40*/  @!P0 BRA `(.L_x_13576) ;  /* 0xfffffff400cc8947 */ /* 0x000fea000383ffff */
[----:B------:R-:W-:Y:S05]  /*0b50*/  EXIT ;  /* 0x000000000000794d */ /* 0x000fea0003800000 */
.L_x_13567:
[----:B------:R-:W-:Y:S01]  /*0b60*/  HFMA2 R11, -RZ, RZ, 0, 1.847743988037109375e-06 ;  /* 0x0000001fff0b7431 */ /* 0x000fe200000001ff */
[----:B------:R-:W-:Y:S01]  /*0b70*/  BSSY B0, `(.L_x_13577) ;  /* 0x0000006000007945 */ /* 0x000fe20003800000 */
[----:B------:R-:W-:Y:S02]  /*0b80*/  IMAD.MOV.U32 R12, RZ, RZ, 0x2 ;  /* 0x00000002ff0c7424 */ /* 0x000fe400078e00ff */
[----:B------:R-:W-:-:S07]  /*0b90*/  IMAD.MOV.U32 R15, RZ, RZ, -0x1 ;  /* 0xffffffffff0f7424 */ /* 0x000fce00078e00ff */
[----:B0--3--:R-:W-:Y:S05]  /*0ba0*/  WARPSYNC.COLLECTIVE R15, `(.L_x_13578) ;  /* 0x000000000f087348 */ /* 0x009fea0003c00000 */
[----:B------:R1:W2:Y:S02]  /*0bb0*/  SHFL.BFLY P6, R14, R13, R12, R11 ;  /* 0x0c00000c0d0e7389 */ /* 0x0002a400000c000b */
[----:B0123--:R-:W-:Y:S05]  /*0bc0*/  ENDCOLLECTIVE ;  /* 0x000000000000791b */ /* 0x00ffea0003800000 */
.L_x_13578:
[----:B------:R-:W-:Y:S05]  /*0bd0*/  BSYNC B0 ;  /* 0x0000000000007941 */ /* 0x000fea0003800000 */
.L_x_13577:
        /* <DEDUP_REMOVED lines=9> */
.L_x_13579:
[----:B------:R-:W-:Y:S02]  /*0c70*/  HFMA2 R12, -RZ, RZ, 0, 1.1920928955078125e-07 ;  /* 0x00000002ff0c7431 */ /* 0x000fe400000001ff */
[----:B------:R-:W-:Y:S01]  /*0c80*/  IMAD.MOV.U32 R13, RZ, RZ, R0 ;  /* 0x000000ffff0d7224 */ /* 0x000fe200078e0000 */
[----:B------:R-:W-:-:S07]  /*0c90*/  MOV R3, R14 ;  /* 0x0000000e00037202 */ /* 0x000fce0000000f00 */
[----:B------:R-:W-:Y:S05]  /*0ca0*/  WARPSYNC.COLLECTIVE R15, `(.L_x_13580) ;  /* 0x000000000f087348 */ /* 0x000fea0003c00000 */
[----:B------:R0:W1:Y:S02]  /*0cb0*/  SHFL.BFLY P6, R14, R13, R12, R11 ;  /* 0x0c00000c0d0e7389 */ /* 0x00006400000c000b */
[----:B01----:R-:W-:Y:S05]  /*0cc0*/  ENDCOLLECTIVE ;  /* 0x000000000000791b */ /* 0x003fea0003800000 */
.L_x_13580:
        /* <DEDUP_REMOVED lines=11> */
.L_x_13581:
        /* <DEDUP_REMOVED lines=18> */
.L_x_13582:
        /* <DEDUP_REMOVED lines=11> */
.L_x_13583:
[----:B------:R-:W-:Y:S01]  /*0f50*/  MOV R13, R3 ;  /* 0x00000003000d7202 */ /* 0x000fe20000000f00 */
[----:B------:R-:W-:Y:S02]  /*0f60*/  IMAD.MOV.U32 R12, RZ, RZ, 0x2 ;  /* 0x00000002ff0c7424 */ /* 0x000fe400078e00ff */
[----:B------:R-:W-:-:S07]  /*0f70*/  IMAD.MOV.U32 R9, RZ, RZ, R14 ;  /* 0x000000ffff097224 */ /* 0x000fce00078e000e */
[----:B------:R-:W-:Y:S05]  /*0f80*/  WARPSYNC.COLLECTIVE R15, `(.L_x_13584) ;  /* 0x000000000f087348 */ /* 0x000fea0003c00000 */
[----:B------:R0:W1:Y:S02]  /*0f90*/  SHFL.BFLY P6, R14, R13, R12, R11 ;  /* 0x0c00000c0d0e7389 */ /* 0x00006400000c000b */
[----:B01----:R-:W-:Y:S05]  /*0fa0*/  ENDCOLLECTIVE ;  /* 0x000000000000791b */ /* 0x003fea0003800000 */
.L_x_13584:
        /* <DEDUP_REMOVED lines=8> */
.L_x_13585:
[----:B------:R-:W-:Y:S05]  /*1030*/  BRA `(.L_x_13586) ;  /* 0xfffffff400bc7947 */ /* 0x000fea000383ffff */
        .weak           $__internal_264_$__cuda_sm3x_div_rn_noftz_f32_slowpath
        .type           $__internal_264_$__cuda_sm3x_div_rn_noftz_f32_slowpath,@function
        .size           $__internal_264_$__cuda_sm3x_div_rn_noftz_f32_slowpath,(.L_x_25716 - $__internal_264_$__cuda_sm3x_div_rn_noftz_f32_slowpath)
$__internal_264_$__cuda_sm3x_div_rn_noftz_f32_slowpath:
        /* <DEDUP_REMOVED lines=34> */
.L_x_13588:
        /* <DEDUP_REMOVED lines=51> */
.L_x_13595:
[----:B------:R-:W-:-:S04]  /*1590*/  LOP3.LUT R2, R2, 0x80000000, RZ, 0xc0, !PT ;  /* 0x8000000002027812 */ /* 0x000fc800078ec0ff */
[----:B------:R-:W-:Y:S01]  /*15a0*/  LOP3.LUT R2, R2, 0x7f800000, RZ, 0xfc, !PT ;  /* 0x7f80000002027812 */ /* 0x000fe200078efcff */
[----:B------:R-:W-:Y:S06]  /*15b0*/  BRA `(.L_x_13596) ;  /* 0x0000000000047947 */ /* 0x000fec0003800000 */
.L_x_13594:
[----:B------:R-:W-:-:S07]  /*15c0*/  IMAD R2, R9, 0x800000, R2 ;  /* 0x0080000009027824 */ /* 0x000fce00078e0202 */
.L_x_13596:
[----:B------:R-:W-:Y:S05]  /*15d0*/  BSYNC.RECONVERGENT B2 ;  /* 0x0000000000027941 */ /* 0x000fea0003800200 */
.L_x_13593:
[----:B------:R-:W-:Y:S05]  /*15e0*/  BRA `(.L_x_13597) ;  /* 0x0000000000207947 */ /* 0x000fea0003800000 */
.L_x_13592:
[----:B------:R-:W-:-:S04]  /*15f0*/  LOP3.LUT R2, R3, 0x80000000, R2, 0x48, !PT ;  /* 0x8000000003027812 */ /* 0x000fc800078e4802 */
[----:B------:R-:W-:Y:S01]  /*1600*/  LOP3.LUT R2, R2, 0x7f800000, RZ, 0xfc, !PT ;  /* 0x7f80000002027812 */ /* 0x000fe200078efcff */
[----:B------:R-:W-:Y:S06]  /*1610*/  BRA `(.L_x_13597) ;  /* 0x0000000000147947 */ /* 0x000fec0003800000 */
.L_x_13591:
[----:B------:R-:W-:Y:S01]  /*1620*/  LOP3.LUT R2, R3, 0x80000000, R2, 0x48, !PT ;  /* 0x8000000003027812 */ /* 0x000fe200078e4802 */
[----:B------:R-:W-:Y:S06]  /*1630*/  BRA `(.L_x_13597) ;  /* 0x00000000000c7947 */ /* 0x000fec0003800000 */
.L_x_13590:
[----:B------:R-:W0:Y:S01]  /*1640*/  MUFU.RSQ R2, -QNAN ;  /* 0xffc0000000027908 */ /* 0x000e220000001400 */
[----:B------:R-:W-:Y:S05]  /*1650*/  BRA `(.L_x_13597) ;  /* 0x0000000000047947 */ /* 0x000fea0003800000 */
.L_x_13589:
[----:B------:R-:W-:-:S07]  /*1660*/  FADD.FTZ R2, R2, R3 ;  /* 0x0000000302027221 */ /* 0x000fce0000010000 */
.L_x_13597:
[----:B------:R-:W-:Y:S05]  /*1670*/  BSYNC.RECONVERGENT B1 ;  /* 0x0000000000017941 */ /* 0x000fea0003800200 */
.L_x_13587:
[----:B------:R-:W-:-:S04]  /*1680*/  HFMA2 R9, -RZ, RZ, 0, 0 ;  /* 0x00000000ff097431 */ /* 0x000fc800000001ff */
[----:B0-----:R-:W-:Y:S05]  /*1690*/  RET.REL.NODEC R8 `(_Z15SoftmaxWarpImplI10DirectLoadI6__halffE11DirectStoreIfS1_EfLi1ELi1ELi4ELi2ELb1EL9Algorithm0EEvT_T0_ll) ;  /* 0xffffffe808587950 */ /* 0x001fea0003c3ffff */
.L_x_13598:
        /* <DEDUP_REMOVED lines=14> */
.L_x_25716:


//--------------------- .text._Z15SoftmaxWarpImplI10DirectLoadI6__halffE11DirectStoreIfS1_EfLi1ELi1ELi4ELi2ELb0EL9Algorithm0EEvT_T0_ll --------------------------
	.section	.text._Z15SoftmaxWarpImplI10DirectLoadI6__halffE11DirectStoreIfS1_EfLi1ELi1ELi4ELi2ELb0EL9Algorithm0EEvT_T0_ll,"ax",@progbits
	.align	128
        .global         _Z15SoftmaxWarpImplI10DirectLoadI6__halffE11DirectStoreIfS1_EfLi1ELi1ELi4ELi2ELb0EL9Algorithm0EEvT_T0_ll
        .type           _Z15SoftmaxWarpImplI10DirectLoadI6__halffE11DirectStoreIfS1_EfLi1ELi1ELi4ELi2ELb0EL9Algorithm0EEvT_T0_ll,@function
        .size           _Z15SoftmaxWarpImplI10DirectLoadI6__halffE11DirectStoreIfS1_EfLi1ELi1ELi4ELi2ELb0EL9Algorithm0EEvT_T0_ll,(.L_x_25717 - _Z15SoftmaxWarpImplI10DirectLoadI6__halffE11DirectStoreIfS1_EfLi1ELi1ELi4ELi2ELb0EL9Algorithm0EEvT_T0_ll)
        .other          _Z15SoftmaxWarpImplI10DirectLoadI6__halffE11DirectStoreIfS1_EfLi1ELi1ELi4ELi2ELb0EL9Algorithm0EEvT_T0_ll,@"STO_CUDA_ENTRY STV_DEFAULT"
_Z15SoftmaxWarpImplI10DirectLoadI6__halffE11DirectStoreIfS1_EfLi1ELi1ELi4ELi2ELb0EL9Algorithm0EEvT_T0_ll:
.text._Z15SoftmaxWarpImplI10DirectLoadI6__halffE11DirectStoreIfS1_EfLi1ELi1ELi4ELi2ELb0EL9Algorithm0EEvT_T0_ll:
        /* <DEDUP_REMOVED lines=23> */
.L_x_13599:
        /* <DEDUP_REMOVED lines=18> */
.L_x_13605:
        /* <DEDUP_REMOVED lines=58> */
.L_x_13615:
        /* <DEDUP_REMOVED lines=12> */
[----:B0-----:R-:W-:Y:S05]  /*06f0*/  CALL.REL.NOINC `($__internal_265_$__cuda_sm3x_div_rn_noftz_f32_slowpath) ;  /* 0x0000000400dc7944 */ /* 0x001fea0003c00000 */
[----:B------:R-:W-:-:S07]  /*0700*/  IMAD.MOV.U32 R11, RZ, RZ, R14 ;  /* 0x000000ffff0b7224 */ /* 0x000fce00078e000e */
.L_x_13602:
[----:B------:R-:W-:Y:S05]  /*0710*/  BSYNC.RECONVERGENT B0 ;  /* 0x0000000000007941 */ /* 0x000fea0003800200 */
.L_x_13601:
        /* <DEDUP_REMOVED lines=8> */
[----:B------:R-:W-:-:S04]  /*07a0*/  LEA R10, P0, R2, UR36, 0x1 ;  /* 0x00000024020a7c11 */ /* 0x000fc8000f8008ff */
[----:B------:R-:W-:Y:S02]  /*07b0*/  IADD3 R15, PT, PT, R3, R15, RZ ;  /* 0x0000000f030f7210 */ /* 0x000fe40007ffe0ff */
[----:B------:R-:W-:Y:S02]  /*07c0*/  F2FP.F16.F32.PACK_AB R3, RZ, R11 ;  /* 0x0000000bff03723e */ /* 0x000fe400000000ff */
        /* <DEDUP_REMOVED lines=11> */
[----:B------:R-:W-:Y:S01]  /*0880*/  MOV R12, 0x8b0 ;  /* 0x000008b0000c7802 */ /* 0x000fe20000000f00 */
[----:B------:R-:W-:-:S07]  /*0890*/  IMAD.MOV.U32 R3, RZ, RZ, R13 ;  /* 0x000000ffff037224 */ /* 0x000fce00078e000d */
[----:B0-----:R-:W-:Y:S05]  /*08a0*/  CALL.REL.NOINC `($__internal_265_$__cuda_sm3x_div_rn_noftz_f32_slowpath) ;  /* 0x0000000400707944 */ /* 0x001fea0003c00000 */
[----:B------:R-:W-:-:S07]  /*08b0*/  MOV R3, R14 ;  /* 0x0000000e00037202 */ /* 0x000fce0000000f00 */
.L_x_13604:
[----:B------:R-:W-:Y:S05]  /*08c0*/  BSYNC.RECONVERGENT B0 ;  /* 0x0000000000007941 */ /* 0x000fea0003800200 */
.L_x_13603:
[C---:B0-----:R-:W-:Y:S02]  /*08d0*/  LEA R2, P0, R4.reuse, R10, 0x1 ;  /* 0x0000000a04027211 */ /* 0x041fe400078008ff */
[----:B------:R-:W-:Y:S02]  /*08e0*/  F2FP.F16.F32.PACK_AB R0, RZ, R3 ;  /* 0x00000003ff00723e */ /* 0x000fe400000000ff */
        /* <DEDUP_REMOVED lines=10> */
.L_x_13600:
[----:B------:R-:W-:Y:S01]  /*0990*/  BSSY B0, `(.L_x_13606) ;  /* 0x0000007000007945 */ /* 0x000fe20003800000 */
[----:B------:R-:W-:Y:S01]  /*09a0*/  IMAD.MOV.U32 R12, RZ, RZ, 0x2 ;  /* 0x00000002ff0c7424 */ /* 0x000fe200078e00ff */
[----:B------:R-:W-:Y:S01]  /*09b0*/  MOV R15, 0xffffffff ;  /* 0xffffffff000f7802 */ /* 0x000fe20000000f00 */
[----:B------:R-:W-:-:S07]  /*09c0*/  IMAD.MOV.U32 R11, RZ, RZ, 0x1f ;  /* 0x0000001fff0b7424 */ /* 0x000fce00078e00ff */
[----:B0-----:R-:W-:Y:S05]  /*09d0*/  WARPSYNC.COLLECTIVE R15, `(.L_x_13607) ;  /* 0x000000000f087348 */ /* 0x001fea0003c00000 */
[----:B------:R1:W2:Y:S02]  /*09e0*/  SHFL.BFLY P6, R14, R13, R12, R11 ;  /* 0x0c00000c0d0e7389 */ /* 0x0002a400000c000b */
[----:B012---:R-:W-:Y:S05]  /*09f0*/  ENDCOLLECTIVE ;  /* 0x000000000000791b */ /* 0x007fea0003800000 */
.L_x_13607:
[----:B------:R-:W-:Y:S05]  /*0a00*/  BSYNC B0 ;  /* 0x0000000000007941 */ /* 0x000fea0003800000 */
.L_x_13606:
[----:B------:R-:W-:Y:S01]  /*0a10*/  FMNMX R3, R13, R14, !PT ;  /* 0x0000000e0d037209 */ /* 0x000fe20007800000 */
[----:B------:R-:W-:Y:S02]  /*0a20*/  HFMA2 R11, -RZ, RZ, 0, 1.847743988037109375e-06 ;  /* 0x0000001fff0b7431 */ /* 0x000fe400000001ff */
[----:B------:R-:W-:Y:S02]  /*0a30*/  IMAD.MOV.U32 R12, RZ, RZ, 0x1 ;  /* 0x00000001ff0c7424 */ /* 0x000fe400078e00ff */
[----:B------:R-:W-:Y:S02]  /*0a40*/  IMAD.MOV.U32 R15, RZ, RZ, -0x1 ;  /* 0xffffffffff0f7424 */ /* 0x000fe400078e00ff */
[----:B------:R-:W-:-:S07]  /*0a50*/  IMAD.MOV.U32 R13, RZ, RZ, R3 ;  /* 0x000000ffff0d7224 */ /* 0x000fce00078e0003 */
[----:B------:R-:W-:Y:S05]  /*0a60*/  WARPSYNC.COLLECTIVE R15, `(.L_x_13608) ;  /* 0x000000000f087348 */ /* 0x000fea0003c00000 */
[----:B------:R0:W1:Y:S02]  /*0a70*/  SHFL.BFLY P6, R14, R13, R12, R11 ;  /* 0x0c00000c0d0e7389 */ /* 0x00006400000c000b */
[----:B01----:R-:W-:Y:S05]  /*0a80*/  ENDCOLLECTIVE ;  /* 0x000000000000791b */ /* 0x003fea0003800000 */
.L_x_13608:
[----:B------:R-:W-:Y:S01]  /*0a90*/  MOV R13, R2 ;  /* 0x00000002000d7202 */ /* 0x000fe20000000f00 */
[----:B------:R-:W-:Y:S02]  /*0aa0*/  IMAD.MOV.U32 R12, RZ, RZ, 0x2 ;  /* 0x00000002ff0c7424 */ /* 0x000fe400078e00ff */
[----:B------:R-:W-:-:S07]  /*0ab0*/  IMAD.MOV.U32 R10, RZ, RZ, R14 ;  /* 0x000000ffff0a7224 */ /* 0x000fce00078e000e */
[----:B------:R-:W-:Y:S05]  /*0ac0*/  WARPSYNC.COLLECTIVE R15, `(.L_x_13609) ;  /* 0x000000000f087348 */ /* 0x000fea0003c00000 */
[----:B------:R0:W1:Y:S02]  /*0ad0*/  SHFL.BFLY P6, R14, R13, R12, R11 ;  /* 0x0c00000c0d0e7389 */ /* 0x00006400000c000b */
[----:B01----:R-:W-:Y:S05]  /*0ae0*/  ENDCOLLECTIVE ;  /* 0x000000000000791b */ /* 0x003fea0003800000 */
.L_x_13609:
[----:B------:R-:W-:Y:S01]  /*0af0*/  FMNMX R10, R3, R10, !PT ;  /* 0x0000000a030a7209 */ /* 0x000fe20007800000 */
[----:B------:R-:W-:-:S04]  /*0b00*/  HFMA2 R3, -RZ, RZ, 0.96630859375, -0.0022525787353515625 ;  /* 0x3bbb989dff037431 */ /* 0x000fc800000001ff */
[----:B------:R-:W-:Y:S01]  /*0b10*/  FADD R10, R25, -R10 ;  /* 0x8000000a190a7221 */ /* 0x000fe20000000000 */
[----:B------:R-:W-:Y:S02]  /*0b20*/  IMAD.MOV.U32 R12, RZ, RZ, 0x1 ;  /* 0x00000001ff0c7424 */ /* 0x000fe400078e00ff */
[----:B------:R-:W-:-:S05]  /*0b30*/  IMAD.MOV.U32 R19, RZ, RZ, R14 ;  /* 0x000000ffff137224 */ /* 0x000fca00078e000e */
[----:B------:R-:W-:Y:S01]  /*0b40*/  FMNMX R0, R2, R19, !PT ;  /* 0x0000001302007209 */ /* 0x000fe20007800000 */
[----:B------:R-:W-:Y:S02]  /*0b50*/  IMAD.MOV.U32 R19, RZ, RZ, 0x437c0000 ;  /* 0x437c0000ff137424 */ /* 0x000fe400078e00ff */
[----:B------:R-:W-:Y:S01]  /*0b60*/  FFMA.SAT R2, R10, R3, 0.5 ;  /* 0x3f0000000a027423 */ /* 0x000fe20000002003 */
[----:B------:R-:W-:-:S03]  /*0b70*/  MOV R13, R0 ;  /* 0x00000000000d7202 */ /* 0x000fc60000000f00 */
[----:B------:R-:W-:-:S07]  /*0b80*/  FFMA.RM R2, R2, R19, 12582913 ;  /* 0x4b40000102027423 */ /* 0x000fce0000004013 */
[----:B------:R-:W-:Y:S05]  /*0b90*/  WARPSYNC.COLLECTIVE R15, `(.L_x_13610) ;  /* 0x000000000f087348 */ /* 0x000fea0003c00000 */
[----:B------:R0:W1:Y:S02]  /*0ba0*/  SHFL.BFLY P6, R14, R13, R12, R11 ;  /* 0x0c00000c0d0e7389 */ /* 0x00006400000c000b */
[----:B01----:R-:W-:Y:S05]  /*0bb0*/  ENDCOLLECTIVE ;  /* 0x000000000000791b */ /* 0x003fea0003800000 */
.L_x_13610:
[C---:B------:R-:W-:Y:S01]  /*0bc0*/  FADD R25, R2.reuse, -12583039 ;  /* 0xcb40007f02197421 */ /* 0x040fe20000000000 */
[----:B------:R-:W-:-:S03]  /*0bd0*/  SHF.L.U32 R2, R2, 0x17, RZ ;  /* 0x0000001702027819 */ /* 0x000fc600000006ff */
[----:B------:R-:W-:-:S04]  /*0be0*/  FFMA R25, R10, 1.4426950216293334961, -R25 ;  /* 0x3fb8aa3b0a197823 */ /* 0x000fc80000000819 */
[----:B------:R-:W-:Y:S01]  /*0bf0*/  FFMA R25, R10, 1.925963033500011079e-08, R25 ;  /* 0x32a570600a197823 */ /* 0x000fe20000000019 */
[----:B------:R-:W-:-:S05]  /*0c00*/  IMAD.MOV.U32 R12, RZ, RZ, 0x2 ;  /* 0x00000002ff0c7424 */ /* 0x000fca00078e00ff */
[----:B------:R-:W0:Y:S01]  /*0c10*/  MUFU.EX2 R25, R25 ;  /* 0x0000001900197308 */ /* 0x000e220000000800 */
        /* <DEDUP_REMOVED lines=9> */
.L_x_13611:
[----:B------:R-:W-:-:S04]  /*0cb0*/  FADD R3, R10, -12583039 ;  /* 0xcb40007f0a037421 */ /* 0x000fc80000000000 */
[----:B------:R-:W-:-:S04]  /*0cc0*/  FFMA R3, R0, 1.4426950216293334961, -R3 ;  /* 0x3fb8aa3b00037823 */ /* 0x000fc80000000803 */
[----:B------:R-:W-:Y:S01]  /*0cd0*/  FFMA R23, R0, 1.925963033500011079e-08, R3 ;  /* 0x32a5706000177823 */ /* 0x000fe20000000003 */
[----:B------:R-:W-:Y:S02]  /*0ce0*/  SHF.L.U32 R0, R10, 0x17, RZ ;  /* 0x000000170a007819 */ /* 0x000fe400000006ff */
[----:B------:R-:W-:-:S03]  /*0cf0*/  MOV R12, 0x1 ;  /* 0x00000001000c7802 */ /* 0x000fc60000000f00 */
[----:B------:R-:W0:Y:S01]  /*0d00*/  MUFU.EX2 R23, R23 ;  /* 0x0000001700177308 */ /* 0x000e220000000800 */
[----:B------:R-:W-:-:S04]  /*0d10*/  FADD R10, R13, R14 ;  /* 0x0000000e0d0a7221 */ /* 0x000fc80000000000 */
[----:B------:R-:W-:Y:S02]  /*0d20*/  IMAD.MOV.U32 R13, RZ, RZ, R10 ;  /* 0x000000ffff0d7224 */ /* 0x000fe400078e000a */
[----:B0-----:R-:W-:-:S07]  /*0d30*/  FMUL R0, R0, R23 ;  /* 0x0000001700007220 */ /* 0x001fce0000400000 */
[----:B------:R-:W-:Y:S05]  /*0d40*/  WARPSYNC.COLLECTIVE R15, `(.L_x_13612) ;  /* 0x000000000f087348 */ /* 0x000fea0003c00000 */
[----:B------:R0:W1:Y:S02]  /*0d50*/  SHFL.BFLY P6, R14, R13, R12, R11 ;  /* 0x0c00000c0d0e7389 */ /* 0x00006400000c000b */
[----:B01----:R-:W-:Y:S05]  /*0d60*/  ENDCOLLECTIVE ;  /* 0x000000000000791b */ /* 0x003fea0003800000 */
.L_x_13612:
[----:B------:R-:W-:-:S05]  /*0d70*/  FADD R3, RZ, R0 ;  /* 0x00000000ff037221 */ /* 0x000fca0000000000 */
[----:B------:R-:W-:Y:S01]  /*0d80*/  MOV R13, R3 ;  /* 0x00000003000d7202 */ /* 0x000fe20000000f00 */
[----:B------:R-:W-:Y:S02]  /*0d90*/  IMAD.MOV.U32 R12, RZ, RZ, 0x2 ;  /* 0x00000002ff0c7424 */ /* 0x000fe400078e00ff */
[----:B------:R-:W-:-:S07]  /*0da0*/  IMAD.MOV.U32 R19, RZ, RZ, R14 ;  /* 0x000000ffff137224 */ /* 0x000fce00078e000e */
[----:B------:R-:W-:Y:S05]  /*0db0*/  WARPSYNC.COLLECTIVE R15, `(.L_x_13613) ;  /* 0x000000000f087348 */ /* 0x000fea0003c00000 */
[----:B------:R0:W1:Y:S02]  /*0dc0*/  SHFL.BFLY P6, R14, R13, R12, R11 ;  /* 0x0c00000c0d0e7389 */ /* 0x00006400000c000b */
[----:B01----:R-:W-:Y:S05]  /*0dd0*/  ENDCOLLECTIVE ;  /* 0x000000000000791b */ /* 0x003fea0003800000 */
.L_x_13613:
        /* <DEDUP_REMOVED lines=8> */
.L_x_13614:
[----:B------:R-:W-:Y:S05]  /*0e60*/  BRA `(.L_x_13615) ;  /* 0xfffffff400f07947 */ /* 0x000fea000383ffff */
        .weak           $__internal_265_$__cuda_sm3x_div_rn_noftz_f32_slowpath
        .type           $__internal_265_$__cuda_sm3x_div_rn_noftz_f32_slowpath,@function
        .size           $__internal_265_$__cuda_sm3x_div_rn_noftz_f32_slowpath,(.L_x_25717 - $__internal_265_$__cuda_sm3x_div_rn_noftz_f32_slowpath)
$__internal_265_$__cuda_sm3x_div_rn_noftz_f32_slowpath:
        /* <DEDUP_REMOVED lines=34> */
.L_x_13617:
        /* <DEDUP_REMOVED lines=51> */
.L_x_13624:
[----:B------:R-:W-:-:S04]  /*13c0*/  LOP3.LUT R2, R2, 0x80000000, RZ, 0xc0, !PT ;  /* 0x8000000002027812 */ /* 0x000fc800078ec0ff */
[----:B------:R-:W-:Y:S01]  /*13d0*/  LOP3.LUT R2, R2, 0x7f800000, RZ, 0xfc, !PT ;  /* 0x7f80000002027812 */ /* 0x000fe200078efcff */
[----:B------:R-:W-:Y:S06]  /*13e0*/  BRA `(.L_x_13625) ;  /* 0x0000000000047947 */ /* 0x000fec0003800000 */
.L_x_13623:
[----:B------:R-:W-:-:S07]  /*13f0*/  IMAD R2, R14, 0x800000, R2 ;  /* 0x008000000e027824 */ /* 0x000fce00078e0202 */
.L_x_13625:
[----:B------:R-:W-:Y:S05]  /*1400*/  BSYNC.RECONVERGENT B2 ;  /* 0x0000000000027941 */ /* 0x000fea0003800200 */
.L_x_13622:
[----:B------:R-:W-:Y:S05]  /*1410*/  BRA `(.L_x_13626) ;  /* 0x0000000000207947 */ /* 0x000fea0003800000 */
.L_x_13621:
[----:B------:R-:W-:-:S04]  /*1420*/  LOP3.LUT R2, R3, 0x80000000, R2, 0x48, !PT ;  /* 0x8000000003027812 */ /* 0x000fc800078e4802 */
[----:B------:R-:W-:Y:S01]  /*1430*/  LOP3.LUT R2, R2, 0x7f800000, RZ, 0xfc, !PT ;  /* 0x7f80000002027812 */ /* 0x000fe200078efcff */
[----:B------:R-:W-:Y:S06]  /*1440*/  BRA `(.L_x_13626) ;  /* 0x0000000000147947 */ /* 0x000fec0003800000 */
.L_x_13620:
[----:B------:R-:W-:Y:S01]  /*1450*/  LOP3.LUT R2, R3, 0x80000000, R2, 0x48, !PT ;  /* 0x8000000003027812 */ /* 0x000fe200078e4802 */
[----:B------:R-:W-:Y:S06]  /*1460*/  BRA `(.L_x_13626) ;  /* 0x00000000000c7947 */ /* 0x000fec0003800000 */
.L_x_13619:
[----:B------:R-:W0:Y:S01]  /*1470*/  MUFU.RSQ R2, -QNAN ;  /* 0xffc0000000027908 */ /* 0x000e220000001400 */
[----:B------:R-:W-:Y:S05]  /*1480*/  BRA `(.L_x_13626) ;  /* 0x0000000000047947 */ /* 0x000fea0003800000 */
.L_x_13618:
[----:B------:R-:W-:-:S07]  /*1490*/  FADD.FTZ R2, R2, R3 ;  /* 0x0000000302027221 */ /* 0x000fce0000010000 */
.L_x_13626:
[----:B------:R-:W-:Y:S05]  /*14a0*/  BSYNC.RECONVERGENT B1 ;  /* 0x0000000000017941 */ /* 0x000fea0003800200 */
.L_x_13616:
[----:B------:R-:W-:Y:S01]  /*14b0*/  HFMA2 R3, -RZ, RZ, 0, 0 ;  /* 0x00000000ff037431 */ /* 0x000fe200000001ff */
[----:B0-----:R-:W-:Y:S01]  /*14c0*/  MOV R14, R2 ;  /* 0x00000002000e7202 */ /* 0x001fe20000000f00 */
[----:B------:R-:W-:-:S04]  /*14d0*/  IMAD.MOV.U32 R2, RZ, RZ, R12 ;  /* 0x000000ffff027224 */ /* 0x000fc800078e000c */
[----:B------:R-:W-:Y:S05]  /*14e0*/  RET.REL.NODEC R2 `(_Z15SoftmaxWarpImplI10DirectLoadI6__halffE11DirectStoreIfS1_EfLi1ELi1ELi4ELi2ELb0EL9Algorithm0EEvT_T0_ll) ;  /* 0xffffffe802c47950 */ /* 0x000fea0003c3ffff */
.L_x_13627:
        /* <DEDUP_REMOVED lines=9> */
.L_x_25717:


//--------------------- .text._Z15SoftmaxWarpImplI10DirectLoadI6__halffE11DirectStoreIfS1_EfLi1ELi1ELi2ELi1ELb1EL9Algorithm0EEvT_T0_ll --------------------------
	.section	.text._Z15SoftmaxWarpImplI10DirectLoadI6__halffE11DirectStoreIfS1_EfLi1ELi1ELi2ELi1ELb1EL9Algorithm0EEvT_T0_ll,"ax",@progbits
	.align	128
        .global         _Z15SoftmaxWarpImplI10DirectLoadI6__halffE11DirectStoreIfS1_EfLi1ELi1ELi2ELi1ELb1EL9Algorithm0EEvT_T0_ll
        .type           _Z15SoftmaxWarpImplI10DirectLoadI6__halffE11DirectStoreIfS1_EfLi1ELi1ELi2ELi1ELb1EL9Algorithm0EEvT_T0_ll,@function
        .size           _Z15SoftmaxWarpImplI10DirectLoadI6__halffE11DirectStoreIfS1_EfLi1ELi1ELi2ELi1ELb1EL9Algorithm0EEvT_T0_ll,(.L_x_25718 - _Z15SoftmaxWarpImplI10DirectLoadI6__halffE11DirectStoreIfS1_EfLi1ELi1ELi2ELi1ELb1EL9Algorithm0EEvT_T0_ll)
        .other          _Z15SoftmaxWarpImplI10DirectLoadI6__halffE11DirectStoreIfS1_EfLi1ELi1ELi2ELi1ELb1EL9Algorithm0EEvT_T0_ll,@"STO_CUDA_ENTRY STV_DEFAULT"
_Z15SoftmaxWarpImplI10DirectLoadI6__halffE11DirectStoreIfS1_EfLi1ELi1ELi2ELi1ELb1EL9Algorithm0EEvT_T0_ll:
.text._Z15SoftmaxWarpImplI10DirectLoadI6__halffE11DirectStoreIfS1_EfLi1ELi1ELi2ELi1ELb1EL9Algorithm0EEvT_T0_ll:
        /* <DEDUP_REMOVED lines=24> */
.L_x_13628:
        /* <DEDUP_REMOVED lines=13> */
.L_x_13634:
        /* <DEDUP_REMOVED lines=22> */
[----:B------:R-:W-:Y:S02]  /*03b0*/  IMAD.MOV.U32 R2, RZ, RZ, 0x3bbb989d ;  /* 0x3bbb989dff027424 */ /* 0x000fe400078e00ff */
[----:B------:R-:W-:Y:S01]  /*03c0*/  IMAD.MOV.U32 R11, RZ, RZ, 0x437c0000 ;  /* 0x437c0000ff0b7424 */ /* 0x000fe200078e00ff */
        /* <DEDUP_REMOVED lines=12> */
.L_x_13638:
        /* <DEDUP_REMOVED lines=11> */
[----:B0-----:R-:W-:Y:S05]  /*0540*/  CALL.REL.NOINC `($__internal_266_$__cuda_sm3x_div_rn_noftz_f32_slowpath) ;  /* 0x0000000000cc7944 */ /* 0x001fea0003c00000 */
[----:B------:R-:W-:-:S07]  /*0550*/  IMAD.MOV.U32 R11, RZ, RZ, R0 ;  /* 0x000000ffff0b7224 */ /* 0x000fce00078e0000 */
.L_x_13631:
[----:B------:R-:W-:Y:S05]  /*0560*/  BSYNC.RECONVERGENT B0 ;  /* 0x0000000000007941 */ /* 0x000fea0003800200 */
.L_x_13630:
[----:B------:R-:W-:Y:S04]  /*0570*/  BSSY.RECONVERGENT B0, `(.L_x_13632) ;  /* 0x000000e000007945 */ /* 0x000fe80003800200 */
[----:B------:R-:W-:Y:S05]  /*0580*/  @P0 BRA `(.L_x_13633) ;  /* 0x0000000000300947 */ /* 0x000fea0003800000 */
[----:B------:R-:W-:Y:S01]  /*0590*/  IMAD R0, R9, UR38, RZ ;  /* 0x0000002609007c24 */ /* 0x000fe2000f8e02ff */
[----:B------:R-:W-:Y:S01]  /*05a0*/  R2UR UR4, R4 ;  /* 0x00000000040472ca */ /* 0x000fe200000e0000 */
[----:B------:R-:W-:Y:S01]  /*05b0*/  IMAD.MOV.U32 R2, RZ, RZ, R8 ;  /* 0x000000ffff027224 */ /* 0x000fe200078e0008 */
[----:B------:R-:W-:Y:S01]  /*05c0*/  R2UR UR5, R5 ;  /* 0x00000000050572ca */ /* 0x000fe200000e0000 */
[----:B------:R-:W-:Y:S02]  /*05d0*/  IMAD.MOV.U32 R3, RZ, RZ, RZ ;  /* 0x000000ffff037224 */ /* 0x000fe400078e00ff */
[C---:B------:R-:W-:Y:S01]  /*05e0*/  IMAD R13, R7.reuse, UR39, R0 ;  /* 0x00000027070d7c24 */ /* 0x040fe2000f8e0200 */
[----:B------:R-:W-:Y:S01]  /*05f0*/  F2FP.F16.F32.PACK_AB R0, RZ, R11 ;  /* 0x0000000bff00723e */ /* 0x000fe200000000ff */
[----:B------:R-:W-:-:S05]  /*0600*/  IMAD.WIDE.U32 R2, R7, UR38, R2 ;  /* 0x0000002607027c25 */ /* 0x000fca000f8e0002 */
[----:B------:R-:W-:Y:S02]  /*0610*/  IADD3 R3, PT, PT, R3, R13, RZ ;  /* 0x0000000d03037210 */ /* 0x000fe40007ffe0ff */
[----:B------:R-:W-:-:S04]  /*0620*/  LEA R10, P0, R2, UR36, 0x1 ;  /* 0x00000024020a7c11 */ /* 0x000fc8000f8008ff */
[----:B------:R-:W-:-:S05]  /*0630*/  LEA.HI.X R11, R2, UR37, R3, 0x1, P0 ;  /* 0x00000025020b7c11 */ /* 0x000fca00080f0c03 */
[----:B------:R1:W-:Y:S04]  /*0640*/  STG.E.U16 desc[UR4][R10.64], R0 ;  /* 0x000000000a007986 */ /* 0x0003e8000c101504 */
.L_x_13633:
[----:B------:R-:W-:Y:S05]  /*0650*/  BSYNC.RECONVERGENT B0 ;  /* 0x0000000000007941 */ /* 0x000fea0003800200 */
.L_x_13632:
[----:B------:R-:W-:-:S04]  /*0660*/  IADD3 R7, P0, PT, R6, R7, RZ ;  /* 0x0000000706077210 */ /* 0x000fc80007f1e0ff */
[----:B------:R-:W-:Y:S02]  /*0670*/  LEA.HI.X.SX32 R9, R6, R9, 0x1, P0 ;  /* 0x0000000906097211 */ /* 0x000fe400000f0eff */
[----:B------:R-:W-:-:S04]  /*0680*/  ISETP.GE.U32.AND P0, PT, R7, UR42, PT ;  /* 0x0000002a07007c0c */ /* 0x000fc8000bf06070 */
[----:B------:R-:W-:-:S13]  /*0690*/  ISETP.GE.AND.EX P0, PT, R9, UR43, PT, P0 ;  /* 0x0000002b09007c0c */ /* 0x000fda000bf06300 */
[----:B------:R-:W-:Y:S05]  /*06a0*/  @!P0 BRA `(.L_x_13634) ;  /* 0xfffffff800e88947 */ /* 0x000fea000383ffff */
[----:B------:R-:W-:Y:S05]  /*06b0*/  EXIT ;  /* 0x000000000000794d */ /* 0x000fea0003800000 */
.L_x_13629:
[----:B------:R-:W-:Y:S01]  /*06c0*/  BSSY B0, `(.L_x_13635) ;  /* 0x0000007000007945 */ /* 0x000fe20003800000 */
[----:B------:R-:W-:Y:S02]  /*06d0*/  IMAD.MOV.U32 R12, RZ, RZ, 0x1 ;  /* 0x00000001ff0c7424 */ /* 0x000fe400078e00ff */
[----:B------:R-:W-:Y:S02]  /*06e0*/  IMAD.MOV.U32 R11, RZ, RZ, 0x1f ;  /* 0x0000001fff0b7424 */ /* 0x000fe400078e00ff */
[----:B------:R-:W-:-:S07]  /*06f0*/  IMAD.MOV.U32 R15, RZ, RZ, -0x1 ;  /* 0xffffffffff0f7424 */ /* 0x000fce00078e00ff */
[----:B0-----:R-:W-:Y:S05]  /*0700*/  WARPSYNC.COLLECTIVE R15, `(.L_x_13636) ;  /* 0x000000000f087348 */ /* 0x001fea0003c00000 */
[----:B------:R1:W2:Y:S02]  /*0710*/  SHFL.BFLY P6, R14, R13, R12, R11 ;  /* 0x0c00000c0d0e7389 */ /* 0x0002a400000c000b */
[----:B012---:R-:W-:Y:S05]  /*0720*/  ENDCOLLECTIVE ;  /* 0x000000000000791b */ /* 0x007fea0003800000 */
.L_x_13636:
[----:B------:R-:W-:Y:S05]  /*0730*/  BSYNC B0 ;  /* 0x0000000000007941 */ /* 0x000fea0003800000 */
.L_x_13635:
[----:B------:R-:W-:Y:S01]  /*0740*/  HFMA2 R2, -RZ, RZ, 0.96630859375, -0.0022525787353515625 ;  /* 0x3bbb989dff027431 */ /* 0x000fe200000001ff */
[----:B------:R-:W-:Y:S01]  /*0750*/  FMNMX R13, R14, R13, !PT ;  /* 0x0000000d0e0d7209 */ /* 0x000fe20007800000 */
[----:B------:R-:W-:Y:S02]  /*0760*/  IMAD.MOV.U32 R3, RZ, RZ, 0x437c0000 ;  /* 0x437c0000ff037424 */ /* 0x000fe400078e00ff */
        /* <DEDUP_REMOVED lines=16> */
.L_x_13637:
[----:B------:R-:W-:Y:S05]  /*0870*/  BRA `(.L_x_13638) ;  /* 0xfffffffc00047947 */ /* 0x000fea000383ffff */
        .weak           $__internal_266_$__cuda_sm3x_div_rn_noftz_f32_slowpath
        .type           $__internal_266_$__cuda_sm3x_div_rn_noftz_f32_slowpath,@function
        .size           $__internal_266_$__cuda_sm3x_div_rn_noftz_f32_slowpath,(.L_x_25718 - $__internal_266_$__cuda_sm3x_div_rn_noftz_f32_slowpath)
$__internal_266_$__cuda_sm3x_div_rn_noftz_f32_slowpath:
        /* <DEDUP_REMOVED lines=36> */
.L_x_13640:
        /* <DEDUP_REMOVED lines=51> */
.L_x_13647:
[----:B------:R-:W-:-:S04]  /*0df0*/  LOP3.LUT R0, R0, 0x80000000, RZ, 0xc0, !PT ;  /* 0x8000000000007812 */ /* 0x000fc800078ec0ff */
[----:B------:R-:W-:Y:S01]  /*0e00*/  LOP3.LUT R0, R0, 0x7f800000, RZ, 0xfc, !PT ;  /* 0x7f80000000007812 */ /* 0x000fe200078efcff */
[----:B------:R-:W-:Y:S06]  /*0e10*/  BRA `(.L_x_13648) ;  /* 0x0000000000047947 */ /* 0x000fec0003800000 */
.L_x_13646:
[----:B------:R-:W-:-:S07]  /*0e20*/  LEA R0, R11, R0, 0x17 ;  /* 0x000000000b007211 */ /* 0x000fce00078eb8ff */
.L_x_13648:
[----:B------:R-:W-:Y:S05]  /*0e30*/  BSYNC.RECONVERGENT B2 ;  /* 0x0000000000027941 */ /* 0x000fea0003800200 */
.L_x_13645:
[----:B------:R-:W-:Y:S05]  /*0e40*/  BRA `(.L_x_13649) ;  /* 0x0000000000207947 */ /* 0x000fea0003800000 */
.L_x_13644:
[----:B------:R-:W-:-:S04]  /*0e50*/  LOP3.LUT R0, R13, 0x80000000, R12, 0x48, !PT ;  /* 0x800000000d007812 */ /* 0x000fc800078e480c */
[----:B------:R-:W-:Y:S01]  /*0e60*/  LOP3.LUT R0, R0, 0x7f800000, RZ, 0xfc, !PT ;  /* 0x7f80000000007812 */ /* 0x000fe200078efcff */
[----:B------:R-:W-:Y:S06]  /*0e70*/  BRA `(.L_x_13649) ;  /* 0x0000000000147947 */ /* 0x000fec0003800000 */
.L_x_13643:
[----:B------:R-:W-:Y:S01]  /*0e80*/  LOP3.LUT R0, R13, 0x80000000, R12, 0x48, !PT ;  /* 0x800000000d007812 */ /* 0x000fe200078e480c */
[----:B------:R-:W-:Y:S06]  /*0e90*/  BRA `(.L_x_13649) ;  /* 0x00000000000c7947 */ /* 0x000fec0003800000 */
.L_x_13642:
[----:B------:R-:W0:Y:S01]  /*0ea0*/  MUFU.RSQ R0, -QNAN ;  /* 0xffc0000000007908 */ /* 0x000e220000001400 */
[----:B------:R-:W-:Y:S05]  /*0eb0*/  BRA `(.L_x_13649) ;  /* 0x0000000000047947 */ /* 0x000fea0003800000 */
.L_x_13641:
[----:B------:R-:W-:-:S07]  /*0ec0*/  FADD.FTZ R0, R0, R3 ;  /* 0x0000000300007221 */ /* 0x000fce0000010000 */
.L_x_13649:
[----:B------:R-:W-:Y:S05]  /*0ed0*/  BSYNC.RECONVERGENT B1 ;  /* 0x0000000000017941 */ /* 0x000fea0003800200 */
.L_x_13639:
[----:B------:R-:W-:-:S04]  /*0ee0*/  IMAD.MOV.U32 R3, RZ, RZ, 0x0 ;  /* 0x00000000ff037424 */ /* 0x000fc800078e00ff */
[----:B0-----:R-:W-:Y:S05]  /*0ef0*/  RET.REL.NODEC R2 `(_Z15SoftmaxWarpImplI10DirectLoadI6__halffE11DirectStoreIfS1_EfLi1ELi1ELi2ELi1ELb1EL9Algorithm0EEvT_T0_ll) ;  /* 0xfffffff002407950 */ /* 0x001fea0003c3ffff */
.L_x_13650:
        /* <DEDUP_REMOVED lines=16> */
.L_x_25718:


//--------------------- .text._Z15SoftmaxWarpImplI10DirectLoadI6__halffE11DirectStoreIfS1_EfLi1ELi1ELi2ELi1ELb0EL9Algorithm0EEvT_T0_ll --------------------------
	.section	.text._Z15SoftmaxWarpImplI10DirectLoadI6__halffE11DirectStoreIfS1_EfLi1ELi1ELi2ELi1ELb0EL9Algorithm0EEvT_T0_ll,"ax",@progbits
	.align	128
        .global         _Z15SoftmaxWarpImplI10DirectLoadI6__halffE11DirectStoreIfS1_EfLi1ELi1ELi2ELi1ELb0EL9Algorithm0EEvT_T0_ll
        .type           _Z15SoftmaxWarpImplI10DirectLoadI6__halffE11DirectStoreIfS1_EfLi1ELi1ELi2ELi1ELb0EL9Algorithm0EEvT_T0_ll,@function
        .size           _Z15SoftmaxWarpImplI10DirectLoadI6__halffE11DirectStoreIfS1_EfLi1ELi1ELi2ELi1ELb0EL9Algorithm0EEvT_T0_ll,(.L_x_25719 - _Z15SoftmaxWarpImplI10DirectLoadI6__halffE11DirectStoreIfS1_EfLi1ELi1ELi2ELi1ELb0EL9Algorithm0EEvT_T0_ll)
        .other          _Z15SoftmaxWarpImplI10DirectLoadI6__halffE11DirectStoreIfS1_EfLi1ELi1ELi2ELi1ELb0EL9Algorithm0EEvT_T0_ll,@"STO_CUDA_ENTRY STV_DEFAULT"
_Z15SoftmaxWarpImplI10DirectLoadI6__halffE11DirectStoreIfS1_EfLi1ELi1ELi2ELi1ELb0EL9Algorithm0EEvT_T0_ll:
.text._Z15SoftmaxWarpImplI10DirectLoadI6__halffE11DirectStoreIfS1_EfLi1ELi1ELi2ELi1ELb0EL9Algorithm0EEvT_T0_ll:
        /* <DEDUP_REMOVED lines=24> */
.L_x_13651:
        /* <DEDUP_REMOVED lines=13> */
.L_x_13655:
        /* <DEDUP_REMOVED lines=30> */
.L_x_13659:
        /* <DEDUP_REMOVED lines=11> */
[----:B0-----:R-:W-:Y:S05]  /*04e0*/  CALL.REL.NOINC `($__internal_267_$__cuda_sm3x_div_rn_noftz_f32_slowpath) ;  /* 0x0000000000c07944 */ /* 0x001fea0003c00000 */
[----:B------:R-:W-:-:S07]  /*04f0*/  MOV R11, R0 ;  /* 0x00000000000b7202 */ /* 0x000fce0000000f00 */
.L_x_13654:
[----:B------:R-:W-:Y:S05]  /*0500*/  BSYNC.RECONVERGENT B0 ;  /* 0x0000000000007941 */ /* 0x000fea0003800200 */
.L_x_13653:
[----:B------:R-:W-:Y:S01]  /*0510*/  IMAD R0, R9, UR42, RZ ;  /* 0x0000002a09007c24 */ /* 0x000fe2000f8e02ff */
[----:B------:R-:W-:Y:S01]  /*0520*/  R2UR UR4, R4 ;  /* 0x00000000040472ca */ /* 0x000fe200000e0000 */
[----:B------:R-:W-:Y:S01]  /*0530*/  IMAD.MOV.U32 R2, RZ, RZ, R8 ;  /* 0x000000ffff027224 */ /* 0x000fe200078e0008 */
[----:B------:R-:W-:Y:S01]  /*0540*/  R2UR UR5, R5 ;  /* 0x00000000050572ca */ /* 0x000fe200000e0000 */
[----:B------:R-:W-:Y:S02]  /*0550*/  IMAD.MOV.U32 R3, RZ, RZ, RZ ;  /* 0x000000ffff037224 */ /* 0x000fe400078e00ff */
        /* <DEDUP_REMOVED lines=13> */
.L_x_13652:
[----:B------:R-:W-:Y:S01]  /*0630*/  HFMA2 R12, -RZ, RZ, 0, 5.9604644775390625e-08 ;  /* 0x00000001ff0c7431 */ /* 0x000fe200000001ff */
[----:B------:R-:W-:Y:S01]  /*0640*/  BSSY B0, `(.L_x_13656) ;  /* 0x0000006000007945 */ /* 0x000fe20003800000 */
[----:B------:R-:W-:Y:S02]  /*0650*/  IMAD.MOV.U32 R11, RZ, RZ, 0x1f ;  /* 0x0000001fff0b7424 */ /* 0x000fe400078e00ff */
[----:B------:R-:W-:-:S07]  /*0660*/  IMAD.MOV.U32 R15, RZ, RZ, -0x1 ;  /* 0xffffffffff0f7424 */ /* 0x000fce00078e00ff */
[----:B0-----:R-:W-:Y:S05]  /*0670*/  WARPSYNC.COLLECTIVE R15, `(.L_x_13657) ;  /* 0x000000000f087348 */ /* 0x001fea0003c00000 */
[----:B------:R1:W2:Y:S02]  /*0680*/  SHFL.BFLY P6, R14, R13, R12, R11 ;  /* 0x0c00000c0d0e7389 */ /* 0x0002a400000c000b */
[----:B012---:R-:W-:Y:S05]  /*0690*/  ENDCOLLECTIVE ;  /* 0x000000000000791b */ /* 0x007fea0003800000 */
.L_x_13657:
[----:B------:R-:W-:Y:S05]  /*06a0*/  BSYNC B0 ;  /* 0x0000000000007941 */ /* 0x000fea0003800000 */
.L_x_13656:
[----:B------:R-:W-:Y:S01]  /*06b0*/  FMNMX R13, R13, R14, !PT ;  /* 0x0000000e0d0d7209 */ /* 0x000fe20007800000 */
[----:B------:R-:W-:Y:S01]  /*06c0*/  IMAD.MOV.U32 R2, RZ, RZ, 0x3bbb989d ;  /* 0x3bbb989dff027424 */ /* 0x000fe200078e00ff */
[----:B------:R-:W-:Y:S01]  /*06d0*/  MOV R3, 0x437c0000 ;  /* 0x437c000000037802 */ /* 0x000fe20000000f00 */
[----:B------:R-:W-:Y:S01]  /*06e0*/  IMAD.MOV.U32 R12, RZ, RZ, 0x1 ;  /* 0x00000001ff0c7424 */ /* 0x000fe200078e00ff */
[----:B------:R-:W-:Y:S01]  /*06f0*/  MOV R15, 0xffffffff ;  /* 0xffffffff000f7802 */ /* 0x000fe20000000f00 */
[----:B------:R-:W-:-:S04]  /*0700*/  FADD R13, R0, -R13 ;  /* 0x8000000d000d7221 */ /* 0x000fc80000000000 */
        /* <DEDUP_REMOVED lines=13> */
.L_x_13658:
[----:B------:R-:W-:Y:S05]  /*07e0*/  BRA `(.L_x_13659) ;  /* 0xfffffffc00107947 */ /* 0x000fea000383ffff */
        .weak           $__internal_267_$__cuda_sm3x_div_rn_noftz_f32_slowpath
        .type           $__internal_267_$__cuda_sm3x_div_rn_noftz_f32_slowpath,@function
        .size           $__internal_267_$__cuda_sm3x_div_rn_noftz_f32_slowpath,(.L_x_25719 - $__internal_267_$__cuda_sm3x_div_rn_noftz_f32_slowpath)
$__internal_267_$__cuda_sm3x_div_rn_noftz_f32_slowpath:
[----:B------:R-:W-:Y:S01]  /*07f0*/  SHF.R.U32.HI R11, RZ, 0x17, R13 ;  /* 0x00000017ff0b7819 */ /* 0x000fe2000001160d */
[----:B------:R-:W-:Y:S01]  /*0800*/  BSSY.RECONVERGENT B1, `(.L_x_13660) ;  /* 0x0000064000017945 */ /* 0x000fe20003800200 */
[--C-:B------:R-:W-:Y:S01]  /*0810*/  SHF.R.U32.HI R3, RZ, 0x17, R0.reuse ;  /* 0x00000017ff037819 */ /* 0x100fe20000011600 */
[----:B------:R-:W-:Y:S01]  /*0820*/  IMAD.MOV.U32 R12, RZ, RZ, R0 ;  /* 0x000000ffff0c7224 */ /* 0x000fe200078e0000 */
[----:B------:R-:W-:Y:S02]  /*0830*/  LOP3.LUT R11, R11, 0xff, RZ, 0xc0, !PT ;  /* 0x000000ff0b0b7812 */ /* 0x000fe400078ec0ff */
[----:B------:R-:W-:-:S03]  /*0840*/  LOP3.LUT R16, R3, 0xff, RZ, 0xc0, !PT ;  /* 0x000000ff03107812 */ /* 0x000fc600078ec0ff */
[----:B------:R-:W-:Y:S02]  /*0850*/  VIADD R15, R11, 0xffffffff ;  /* 0xffffffff0b0f7836 */ /* 0x000fe40000000000 */
[----:B------:R-:W-:-:S03]  /*0860*/  VIADD R14, R16, 0xffffffff ;  /* 0xffffffff100e7836 */ /* 0x000fc60000000000 */
[----:B------:R-:W-:-:S04]  /*0870*/  ISETP.GT.U32.AND P0, PT, R15, 0xfd, PT ;  /* 0x000000fd0f00780c */ /* 0x000fc80003f04070 */
[----:B------:R-:W-:-:S13]  /*0880*/  ISETP.GT.U32.OR P0, PT, R14, 0xfd, P0 ;  /* 0x000000fd0e00780c */ /* 0x000fda0000704470 */
[----:B------:R-:W-:Y:S01]  /*0890*/  @!P0 MOV R10, RZ ;  /* 0x000000ff000a8202 */ /* 0x000fe20000000f00 */
        /* <DEDUP_REMOVED lines=25> */
.L_x_13661:
        /* <DEDUP_REMOVED lines=51> */
.L_x_13668:
[----:B------:R-:W-:-:S04]  /*0d60*/  LOP3.LUT R0, R0, 0x80000000, RZ, 0xc0, !PT ;  /* 0x8000000000007812 */ /* 0x000fc800078ec0ff */
[----:B------:R-:W-:Y:S01]  /*0d70*/  LOP3.LUT R0, R0, 0x7f800000, RZ, 0xfc, !PT ;  /* 0x7f80000000007812 */ /* 0x000fe200078efcff */
[----:B------:R-:W-:Y:S06]  /*0d80*/  BRA `(.L_x_13669) ;  /* 0x0000000000047947 */ /* 0x000fec0003800000 */
.L_x_13667:
[----:B------:R-:W-:-:S07]  /*0d90*/  LEA R0, R11, R0, 0x17 ;  /* 0x000000000b007211 */ /* 0x000fce00078eb8ff */
.L_x_13669:
[----:B------:R-:W-:Y:S05]  /*0da0*/  BSYNC.RECONVERGENT B2 ;  /* 0x0000000000027941 */ /* 0x000fea0003800200 */
.L_x_13666:
[----:B------:R-:W-:Y:S05]  /*0db0*/  BRA `(.L_x_13670) ;  /* 0x0000000000207947 */ /* 0x000fea0003800000 */
.L_x_13665:
[----:B------:R-:W-:-:S04]  /*0dc0*/  LOP3.LUT R0, R13, 0x80000000, R12, 0x48, !PT ;  /* 0x800000000d007812 */ /* 0x000fc800078e480c */
[----:B------:R-:W-:Y:S01]  /*0dd0*/  LOP3.LUT R0, R0, 0x7f800000, RZ, 0xfc, !PT ;  /* 0x7f80000000007812 */ /* 0x000fe200078efcff */
[----:B------:R-:W-:Y:S06]  /*0de0*/  BRA `(.L_x_13670) ;  /* 0x0000000000147947 */ /* 0x000fec0003800000 */
.L_x_13664:
[----:B------:R-:W-:Y:S01]  /*0df0*/  LOP3.LUT R0, R13, 0x80000000, R12, 0x48, !PT ;  /* 0x800000000d007812 */ /* 0x000fe200078e480c */
[----:B------:R-:W-:Y:S06]  /*0e00*/  BRA `(.L_x_13670) ;  /* 0x00000000000c7947 */ /* 0x000fec0003800000 */
.L_x_13663:
[----:B------:R-:W0:Y:S01]  /*0e10*/  MUFU.RSQ R0, -QNAN ;  /* 0xffc0000000007908 */ /* 0x000e220000001400 */
[----:B------:R-:W-:Y:S05]  /*0e20*/  BRA `(.L_x_13670) ;  /* 0x0000000000047947 */ /* 0x000fea0003800000 */
.L_x_13662:
[----:B------:R-:W-:-:S07]  /*0e30*/  FADD.FTZ R0, R0, R3 ;  /* 0x0000000300007221 */ /* 0x000fce0000010000 */
.L_x_13670:
[----:B------:R-:W-:Y:S05]  /*0e40*/  BSYNC.RECONVERGENT B1 ;  /* 0x0000000000017941 */ /* 0x000fea0003800200 */
.L_x_13660:
[----:B------:R-:W-:-:S04]  /*0e50*/  IMAD.MOV.U32 R3, RZ, RZ, 0x0 ;  /* 0x00000000ff037424 */ /* 0x000fc800078e00ff */
[----:B0-----:R-:W-:Y:S05]  /*0e60*/  RET.REL.NODEC R2 `(_Z15SoftmaxWarpImplI10DirectLoadI6__halffE11DirectStoreIfS1_EfLi1ELi1ELi2ELi1ELb0EL9Algorithm0EEvT_T0_ll) ;  /* 0xfffffff002647950 */ /* 0x001fea0003c3ffff */
.L_x_13671:
        /* <DEDUP_REMOVED lines=9> */
.L_x_25719:


//--------------------- .text._Z15SoftmaxWarpImplI10DirectLoadI6__halffE11DirectStoreIfS1_EfLi1ELi1ELi2ELi2ELb1EL9Algorithm0EEvT_T0_ll --------------------------
	.section	.text._Z15SoftmaxWarpImplI10DirectLoadI6__halffE11DirectStoreIfS1_EfLi1ELi1ELi2ELi2ELb1EL9Algorithm0EEvT_T0_ll,"ax",@progbits
	.align	128
        .global         _Z15SoftmaxWarpImplI10DirectLoadI6__halffE11DirectStoreIfS1_EfLi1ELi1ELi2ELi2ELb1EL9Algorithm0EEvT_T0_ll
        .type           _Z15SoftmaxWarpImplI10DirectLoadI6__halffE11DirectStoreIfS1_EfLi1ELi1ELi2ELi2ELb1EL9Algorithm0EEvT_T0_ll,@function
        .size           _Z15SoftmaxWarpImplI10DirectLoadI6__halffE11DirectStoreIfS1_EfLi1ELi1ELi2ELi2ELb1EL9Algorithm0EEvT_T0_ll,(.L_x_25720 - _Z15SoftmaxWarpImplI10DirectLoadI6__halffE11DirectStoreIfS1_EfLi1ELi1ELi2ELi2ELb1EL9Algorithm0EEvT_T0_ll)
        .other          _Z15SoftmaxWarpImplI10DirectLoadI6__halffE11DirectStoreIfS1_EfLi1ELi1ELi2ELi2ELb1EL9Algorithm0EEvT_T0_ll,@"STO_CUDA_ENTRY STV_DEFAULT"
_Z15SoftmaxWarpImplI10DirectLoadI6__halffE11DirectStoreIfS1_EfLi1ELi1ELi2ELi2ELb1EL9Algorithm0EEvT_T0_ll:
.text._Z15SoftmaxWarpImplI10DirectLoadI6__halffE11DirectStoreIfS1_EfLi1ELi1ELi2ELi2ELb1EL9Algorithm0EEvT_T0_ll:
        /* <DEDUP_REMOVED lines=24> */
.L_x_13672:
        /* <DEDUP_REMOVED lines=16> */
.L_x_13682:
        /* <DEDUP_REMOVED lines=67> */
.L_x_13688:
        /* <DEDUP_REMOVED lines=11> */
[----:B0--3--:R-:W-:Y:S05]  /*0760*/  CALL.REL.NOINC `($__internal_268_$__cuda_sm3x_div_rn_noftz_f32_slowpath) ;  /* 0x0000000400a87944 */ /* 0x009fea0003c00000 */
.L_x_13675:
[----:B------:R-:W-:Y:S05]  /*0770*/  BSYNC.RECONVERGENT B0 ;  /* 0x0000000000007941 */ /* 0x000fea0003800200 */
.L_x_13674:
        /* <DEDUP_REMOVED lines=11> */
[----:B------:R-:W-:Y:S01]  /*0830*/  IMAD R12, R19, UR38, RZ ;  /* 0x00000026130c7c24 */ /* 0x000fe2000f8e02ff */
[----:B------:R-:W-:Y:S01]  /*0840*/  R2UR UR4, R6 ;  /* 0x00000000060472ca */ /* 0x000fe200000e0000 */
[----:B------:R-:W-:Y:S01]  /*0850*/  IMAD.MOV.U32 R3, RZ, RZ, RZ ;  /* 0x000000ffff037224 */ /* 0x000fe200078e00ff */
        /* <DEDUP_REMOVED lines=8> */
.L_x_13677:
[----:B------:R-:W-:Y:S05]  /*08e0*/  BSYNC.RECONVERGENT B0 ;  /* 0x0000000000007941 */ /* 0x000fea0003800200 */
.L_x_13676:
[----:B------:R-:W-:Y:S01]  /*08f0*/  BSSY.RECONVERGENT B0, `(.L_x_13678) ;  /* 0x0000008000007945 */ /* 0x000fe20003800200 */
[----:B------:R-:W-:-:S03]  /*0900*/  FFMA R8, R15, R14, R8 ;  /* 0x0000000e0f087223 */ /* 0x000fc60000000008 */
[----:B------:R-:W-:Y:S05]  /*0910*/  @!P2 BRA `(.L_x_13679) ;  /* 0x000000000014a947 */ /* 0x000fea0003800000 */
[----:B------:R-:W-:Y:S01]  /*0920*/  MOV R2, R0 ;  /* 0x0000000000027202 */ /* 0x000fe20000000f00 */
[----:B------:R-:W-:Y:S01]  /*0930*/  IMAD.MOV.U32 R3, RZ, RZ, R11 ;  /* 0x000000ffff037224 */ /* 0x000fe200078e000b */
[----:B------:R-:W-:-:S07]  /*0940*/  MOV R8, 0x960 ;  /* 0x0000096000087802 */ /* 0x000fce0000000f00 */
[----:B01-3--:R-:W-:Y:S05]  /*0950*/  CALL.REL.NOINC `($__internal_268_$__cuda_sm3x_div_rn_noftz_f32_slowpath) ;  /* 0x00000004002c7944 */ /* 0x00bfea0003c00000 */
[----:B------:R-:W-:-:S07]  /*0960*/  IMAD.MOV.U32 R8, RZ, RZ, R10 ;  /* 0x000000ffff087224 */ /* 0x000fce00078e000a */
.L_x_13679:
[----:B------:R-:W-:Y:S05]  /*0970*/  BSYNC.RECONVERGENT B0 ;  /* 0x0000000000007941 */ /* 0x000fea0003800200 */
.L_x_13678:
        /* <DEDUP_REMOVED lines=8> */
[----:B------:R-:W-:-:S04]  /*0a00*/  IADD3 R0, P0, PT, R16, R2, RZ ;  /* 0x0000000210007210 */ /* 0x000fc80007f1e0ff */
[----:B------:R-:W-:Y:S02]  /*0a10*/  IADD3.X R3, PT, PT, R11, R3, RZ, P0, !PT ;  /* 0x000000030b037210 */ /* 0x000fe400007fe4ff */
[----:B------:R-:W-:-:S04]  /*0a20*/  LEA R2, P0, R0, UR36, 0x1 ;  /* 0x0000002400027c11 */ /* 0x000fc8000f8008ff */
[----:B------:R-:W-:-:S05]  /*0a30*/  LEA.HI.X R3, R0, UR37, R3, 0x1, P0 ;  /* 0x0000002500037c11 */ /* 0x000fca00080f0c03 */
[----:B------:R2:W-:Y:S04]  /*0a40*/  STG.E.U16 desc[UR4][R2.64], R8 ;  /* 0x0000000802007986 */ /* 0x0005e8000c101504 */
.L_x_13681:
[----:B------:R-:W-:Y:S05]  /*0a50*/  BSYNC.RECONVERGENT B0 ;  /* 0x0000000000007941 */ /* 0x000fea0003800200 */
.L_x_13680:
[----:B------:R-:W-:-:S04]  /*0a60*/  IADD3 R17, P0, PT, R9, R17, RZ ;  /* 0x0000001109117210 */ /* 0x000fc80007f1e0ff */
[----:B------:R-:W-:Y:S02]  /*0a70*/  LEA.HI.X.SX32 R19, R9, R19, 0x1, P0 ;  /* 0x0000001309137211 */ /* 0x000fe400000f0eff */
[----:B------:R-:W-:-:S04]  /*0a80*/  ISETP.GE.U32.AND P0, PT, R17, UR42, PT ;  /* 0x0000002a11007c0c */ /* 0x000fc8000bf06070 */
[----:B------:R-:W-:-:S13]  /*0a90*/  ISETP.GE.AND.EX P0, PT, R19, UR43, PT, P0 ;  /* 0x0000002b13007c0c */ /* 0x000fda000bf06300 */
[----:B------:R-:W-:Y:S05]  /*0aa0*/  @!P0 BRA `(.L_x_13682) ;  /* 0xfffffff400f48947 */ /* 0x000fea000383ffff */
[----:B------:R-:W-:Y:S05]  /*0ab0*/  EXIT ;  /* 0x000000000000794d */ /* 0x000fea0003800000 */
.L_x_13673:
[----:B------:R-:W-:Y:S01]  /*0ac0*/  HFMA2 R11, -RZ, RZ, 0, 1.847743988037109375e-06 ;  /* 0x0000001fff0b7431 */ /* 0x000fe200000001ff */
[----:B------:R-:W-:Y:S01]  /*0ad0*/  BSSY B0, `(.L_x_13683) ;  /* 0x0000007000007945 */ /* 0x000fe20003800000 */
[----:B------:R-:W-:Y:S02]  /*0ae0*/  IMAD.MOV.U32 R13, RZ, RZ, R0 ;  /* 0x000000ffff0d7224 */ /* 0x000fe400078e0000 */
[----:B------:R-:W-:Y:S02]  /*0af0*/  IMAD.MOV.U32 R12, RZ, RZ, 0x1 ;  /* 0x00000001ff0c7424 */ /* 0x000fe400078e00ff */
[----:B------:R-:W-:-:S07]  /*0b00*/  IMAD.MOV.U32 R15, RZ, RZ, -0x1 ;  /* 0xffffffffff0f7424 */ /* 0x000fce00078e00ff */
[----:B0--3--:R-:W-:Y:S05]  /*0b10*/  WARPSYNC.COLLECTIVE R15, `(.L_x_13684) ;  /* 0x000000000f087348 */ /* 0x009fea0003c00000 */
[----:B------:R1:W2:Y:S02]  /*0b20*/  SHFL.BFLY P6, R14, R13, R12, R11 ;  /* 0x0c00000c0d0e7389 */ /* 0x0002a400000c000b */
[----:B0123--:R-:W-:Y:S05]  /*0b30*/  ENDCOLLECTIVE ;  /* 0x000000000000791b */ /* 0x00ffea0003800000 */
.L_x_13684:
[----:B------:R-:W-:Y:S05]  /*0b40*/  BSYNC B0 ;  /* 0x0000000000007941 */ /* 0x000fea0003800000 */
.L_x_13683:
        /* <DEDUP_REMOVED lines=9> */
.L_x_13685:
        /* <DEDUP_REMOVED lines=26> */
.L_x_13686:
[----:B------:R-:W-:-:S04]  /*0d80*/  FMUL R0, R0, R23 ;  /* 0x0000001700007220 */ /* 0x000fc80000400000 */
[----:B------:R-:W-:-:S05]  /*0d90*/  FADD R8, RZ, R0 ;  /* 0x00000000ff087221 */ /* 0x000fca0000000000 */
[----:B------:R-:W-:Y:S01]  /*0da0*/  MOV R13, R8 ;  /* 0x00000008000d7202 */ /* 0x000fe20000000f00 */
[----:B------:R-:W-:-:S07]  /*0db0*/  IMAD.MOV.U32 R10, RZ, RZ, R14 ;  /* 0x000000ffff0a7224 */ /* 0x000fce00078e000e */
[----:B------:R-:W-:Y:S05]  /*0dc0*/  WARPSYNC.COLLECTIVE R15, `(.L_x_13687) ;  /* 0x000000000f087348 */ /* 0x000fea0003c00000 */
[----:B------:R0:W1:Y:S02]  /*0dd0*/  SHFL.BFLY P6, R14, R13, R12, R11 ;  /* 0x0c00000c0d0e7389 */ /* 0x00006400000c000b */
[----:B01----:R-:W-:Y:S05]  /*0de0*/  ENDCOLLECTIVE ;  /* 0x000000000000791b */ /* 0x003fea0003800000 */
.L_x_13687:
[----:B------:R-:W-:Y:S01]  /*0df0*/  FADD R3, R3, R10 ;  /* 0x0000000a03037221 */ /* 0x000fe20000000000 */
[----:B------:R-:W-:Y:S06]  /*0e00*/  BRA `(.L_x_13688) ;  /* 0xfffffff800287947 */ /* 0x000fec000383ffff */
        .weak           $__internal_268_$__cuda_sm3x_div_rn_noftz_f32_slowpath
        .type           $__internal_268_$__cuda_sm3x_div_rn_noftz_f32_slowpath,@function
        .size           $__internal_268_$__cuda_sm3x_div_rn_noftz_f32_slowpath,(.L_x_25720 - $__internal_268_$__cuda_sm3x_div_rn_noftz_f32_slowpath)
$__internal_268_$__cuda_sm3x_div_rn_noftz_f32_slowpath:
        /* <DEDUP_REMOVED lines=34> */
.L_x_13690:
        /* <DEDUP_REMOVED lines=51> */
.L_x_13697:
[----:B------:R-:W-:-:S04]  /*1360*/  LOP3.LUT R2, R2, 0x80000000, RZ, 0xc0, !PT ;  /* 0x8000000002027812 */ /* 0x000fc800078ec0ff */
[----:B------:R-:W-:Y:S01]  /*1370*/  LOP3.LUT R2, R2, 0x7f800000, RZ, 0xfc, !PT ;  /* 0x7f80000002027812 */ /* 0x000fe200078efcff */
[----:B------:R-:W-:Y:S06]  /*1380*/  BRA `(.L_x_13698) ;  /* 0x0000000000047947 */ /* 0x000fec0003800000 */
.L_x_13696:
[----:B------:R-:W-:-:S07]  /*1390*/  IMAD R2, R13, 0x800000, R2 ;  /* 0x008000000d027824 */ /* 0x000fce00078e0202 */
.L_x_13698:
[----:B------:R-:W-:Y:S05]  /*13a0*/  BSYNC.RECONVERGENT B2 ;  /* 0x0000000000027941 */ /* 0x000fea0003800200 */
.L_x_13695:
[----:B------:R-:W-:Y:S05]  /*13b0*/  BRA `(.L_x_13699) ;  /* 0x0000000000207947 */ /* 0x000fea0003800000 */
.L_x_13694:
[----:B------:R-:W-:-:S04]  /*13c0*/  LOP3.LUT R2, R3, 0x80000000, R2, 0x48, !PT ;  /* 0x8000000003027812 */ /* 0x000fc800078e4802 */
[----:B------:R-:W-:Y:S01]  /*13d0*/  LOP3.LUT R2, R2, 0x7f800000, RZ, 0xfc, !PT ;  /* 0x7f80000002027812 */ /* 0x000fe200078efcff */
[----:B------:R-:W-:Y:S06]  /*13e0*/  BRA `(.L_x_13699) ;  /* 0x0000000000147947 */ /* 0x000fec0003800000 */
.L_x_13693:
[----:B------:R-:W-:Y:S01]  /*13f0*/  LOP3.LUT R2, R3, 0x80000000, R2, 0x48, !PT ;  /* 0x8000000003027812 */ /* 0x000fe200078e4802 */
[----:B------:R-:W-:Y:S06]  /*1400*/  BRA `(.L_x_13699) ;  /* 0x00000000000c7947 */ /* 0x000fec0003800000 */
.L_x_13692:
[----:B------:R-:W0:Y:S01]  /*1410*/  MUFU.RSQ R2, -QNAN ;  /* 0xffc0000000027908 */ /* 0x000e220000001400 */
[----:B------:R-:W-:Y:S05]  /*1420*/  BRA `(.L_x_13699) ;  /* 0x0000000000047947 */ /* 0x000fea0003800000 */
.L_x_13691:
[----:B------:R-:W-:-:S07]  /*1430*/  FADD.FTZ R2, R2, R3 ;  /* 0x0000000302027221 */ /* 0x000fce0000010000 */
.L_x_13699:
[----:B------:R-:W-:Y:S05]  /*1440*/  BSYNC.RECONVERGENT B1 ;  /* 0x0000000000017941 */ /* 0x000fea0003800200 */
.L_x_13689:
[----:B------:R-:W-:Y:S01]  /*1450*/  HFMA2 R3, -RZ, RZ, 0, 0 ;  /* 0x00000000ff037431 */ /* 0x000fe200000001ff */
[----:B0-----:R-:W-:Y:S01]  /*1460*/  MOV R10, R2 ;  /* 0x00000002000a7202 */ /* 0x001fe20000000f00 */
[----:B------:R-:W-:-:S04]  /*1470*/  IMAD.MOV.U32 R2, RZ, RZ, R8 ;  /* 0x000000ffff027224 */ /* 0x000fc800078e0008 */
[----:B------:R-:W-:Y:S05]  /*1480*/  RET.REL.NODEC R2 `(_Z15SoftmaxWarpImplI10DirectLoadI6__halffE11DirectStoreIfS1_EfLi1ELi1ELi2ELi2ELb1EL9Algorithm0EEvT_T0_ll) ;  /* 0xffffffe802dc7950 */ /* 0x000fea0003c3ffff */
.L_x_13700:
        /* <DEDUP_REMOVED lines=15> */
.L_x_25720:


//--------------------- .text._Z15SoftmaxWarpImplI10DirectLoadI6__halffE11DirectStoreIfS1_EfLi1ELi1ELi2ELi2ELb0EL9Algorithm0EEvT_T0_ll --------------------------
	.section	.text._Z15SoftmaxWarpImplI10DirectLoadI6__halffE11DirectStoreIfS1_EfLi1ELi1ELi2ELi2ELb0EL9Algorithm0EEvT_T0_ll,"ax",@progbits
	.align	128
        .global         _Z15SoftmaxWarpImplI10DirectLoadI6__halffE11DirectStoreIfS1_EfLi1ELi1ELi2ELi2ELb0EL9Algorithm0EEvT_T0_ll
        .type           _Z15SoftmaxWarpImplI10DirectLoadI6__halffE11DirectStoreIfS1_EfLi1ELi1ELi2ELi2ELb0EL9Algorithm0EEvT_T0_ll,@function
        .size           _Z15SoftmaxWarpImplI10DirectLoadI6__halffE11DirectStoreIfS1_EfLi1ELi1ELi2ELi2ELb0EL9Algorithm0EEvT_T0_ll,(.L_x_25722 - _Z15SoftmaxWarpImplI10DirectLoadI6__halffE11DirectStoreIfS1_EfLi1ELi1ELi2ELi2ELb0EL9Algorithm0EEvT_T0_ll)
        .other          _Z15SoftmaxWarpImplI10DirectLoadI6__halffE11DirectStoreIfS1_EfLi1ELi1ELi2ELi2ELb0EL9Algorithm0EEvT_T0_ll,@"STO_CUDA_ENTRY STV_DEFAULT"
_Z15SoftmaxWarpImplI10DirectLoadI6__halffE11DirectStoreIfS1_EfLi1ELi1ELi2ELi2ELb0EL9Algorithm0EEvT_T0_ll:
.text._Z15SoftmaxWarpImplI10DirectLoadI6__halffE11DirectStoreIfS1_EfLi1ELi1ELi2ELi2ELb0EL9Algorithm0EEvT_T0_ll:
        /* <DEDUP_REMOVED lines=21> */
.L_x_13701:
        /* <DEDUP_REMOVED lines=49> */
.L_x_13703:
[----:B------:R-:W-:-:S07]  /*0460*/  MOV R0, 0x480 ;  /* 0x0000048000007802 */ /* 0x000fce0000000f00 */
[----:B0-----:R-:W-:Y:S05]  /*0470*/  CALL.REL.NOINC `($__internal_269_$__cuda_sm20_div_u64) ;  /* 0x0000001c00c87944 */ /* 0x001fea0003c00000 */
[----:B------:R-:W-:Y:S01]  /*0480*/  MOV R2, R4 ;  /* 0x0000000400027202 */ /* 0x000fe20000000f00 */
[----:B------:R-:W-:-:S07]  /*0490*/  IMAD.MOV.U32 R3, RZ, RZ, R5 ;  /* 0x000000ffff037224 */ /* 0x000fce00078e0005 */
.L_x_13704:
[----:B------:R-:W-:Y:S05]  /*04a0*/  BSYNC.RECONVERGENT B0 ;  /* 0x0000000000007941 */ /* 0x000fea0003800200 */
.L_x_13702:
        /* <DEDUP_REMOVED lines=63> */
.L_x_13727:
        /* <DEDUP_REMOVED lines=13> */
[----:B0-----:R-:W-:Y:S05]  /*0970*/  CALL.REL.NOINC `($__internal_270_$__cuda_sm3x_div_rn_noftz_f32_slowpath) ;  /* 0x0000001c00987944 */ /* 0x001fea0003c00000 */
[----:B------:R-:W-:-:S07]  /*0980*/  MOV R12, R13 ;  /* 0x0000000d000c7202 */ /* 0x000fce0000000f00 */
.L_x_13709:
[----:B------:R-:W-:Y:S05]  /*0990*/  BSYNC.RECONVERGENT B1 ;  /* 0x0000000000017941 */ /* 0x000fea0003800200 */
.L_x_13708:
[----:B------:R-:W1:Y:S01]  /*09a0*/  LDCU.128 UR4, c[0x0][0x390] ;  /* 0x00007200ff0477ac */ /* 0x000e620008000c00 */
[----:B------:R-:W-:Y:S02]  /*09b0*/  HFMA2 R3, -RZ, RZ, 0, 0 ;  /* 0x00000000ff037431 */ /* 0x000fe400000001ff */
[----:B------:R-:W-:Y:S01]  /*09c0*/  IMAD.MOV.U32 R2, RZ, RZ, R6 ;  /* 0x000000ffff027224 */ /* 0x000fe200078e0006 */
[----:B------:R-:W-:Y:S01]  /*09d0*/  F2FP.F16.F32.PACK_AB R12, RZ, R12 ;  /* 0x0000000cff0c723e */ /* 0x000fe200000000ff */
        /* <DEDUP_REMOVED lines=21> */
[----:B0-----:R-:W-:Y:S05]  /*0b30*/  CALL.REL.NOINC `($__internal_270_$__cuda_sm3x_div_rn_noftz_f32_slowpath) ;  /* 0x0000001c00287944 */ /* 0x001fea0003c00000 */
[----:B------:R-:W-:-:S07]  /*0b40*/  MOV R3, R13 ;  /* 0x0000000d00037202 */ /* 0x000fce0000000f00 */
.L_x_13711:
[----:B------:R-:W-:Y:S05]  /*0b50*/  BSYNC.RECONVERGENT B1 ;  /* 0x0000000000017941 */ /* 0x000fea0003800200 */
.L_x_13710:
[----:B------:R-:W1:Y:S01]  /*0b60*/  LDC.64 R10, c[0x0][0x398] ;  /* 0x0000e600ff0a7b82 */ /* 0x000e620000000a00 */
[----:B------:R-:W-:Y:S01]  /*0b70*/  R2UR UR4, R8 ;  /* 0x00000000080472ca */ /* 0x000fe200000e0000 */
[----:B------:R-:W-:Y:S01]  /*0b80*/  IMAD.MOV.U32 R19, RZ, RZ, R23 ;  /* 0x000000ffff137224 */ /* 0x000fe200078e0017 */
[----:B------:R-:W-:Y:S02]  /*0b90*/  R2UR UR5, R9 ;  /* 0x00000000090572ca */ /* 0x000fe400000e0000 */
[----:B------:R-:W-:Y:S02]  /*0ba0*/  F2FP.F16.F32.PACK_AB R0, RZ, R3 ;  /* 0x00000003ff00723e */ /* 0x000fe400000000ff */
[----:B-1----:R-:W-:-:S04]  /*0bb0*/  LEA R2, P0, R10, R4, 0x1 ;  /* 0x000000040a027211 */ /* 0x002fc800078008ff */
[----:B------:R-:W-:Y:S02]  /*0bc0*/  LEA.HI.X R3, R10, R5, R11, 0x1, P0 ;  /* 0x000000050a037211 */ /* 0x000fe400000f0c0b */
[----:B------:R-:W-:-:S03]  /*0bd0*/  MOV R10, R22 ;  /* 0x00000016000a7202 */ /* 0x000fc60000000f00 */
[----:B------:R3:W-:Y:S04]  /*0be0*/  STG.E.U16 desc[UR4][R2.64], R0 ;  /* 0x0000000002007986 */ /* 0x0007e8000c101504 */
.L_x_13706:
[----:B------:R-:W-:Y:S05]  /*0bf0*/  BSYNC B0 ;  /* 0x0000000000007941 */ /* 0x000fea0003800000 */
.L_x_13705:
        /* <DEDUP_REMOVED lines=9> */
.L_x_13722:
        /* <DEDUP_REMOVED lines=9> */
[----:B------:R-:W-:Y:S02]  /*0d20*/  LEA R4, P0, R2, UR4, 0x1 ;  /* 0x0000000402047c11 */ /* 0x000fe4000f8008ff */
[----:B------:R-:W-:Y:S01]  /*0d30*/  R2UR UR7, R9 ;  /* 0x00000000090772ca */ /* 0x000fe200000e0000 */
[----:B------:R-:W-:-:S05]  /*0d40*/  IMAD.IADD R3, R3, 0x1, R5 ;  /* 0x0000000103037824 */ /* 0x000fca00078e0205 */
[----:B------:R-:W-:Y:S02]  /*0d50*/  LEA.HI.X R5, R2, UR5, R3, 0x1, P0 ;  /* 0x0000000502057c11 */ /* 0x000fe400080f0c03 */
[----:B------:R-:W-:-:S04]  /*0d60*/  IADD3 R12, P0, PT, R4, R20, RZ ;  /* 0x00000014040c7210 */ /* 0x000fc80007f1e0ff */
[----:B------:R-:W-:Y:S01]  /*0d70*/  IADD3.X R13, PT, PT, R5, R18, RZ, P0, !PT ;  /* 0x00000012050d7210 */ /* 0x000fe200007fe4ff */
[----:B------:R-:W2:Y:S04]  /*0d80*/  LDG.E.U16 R4, desc[UR6][R4.64] ;  /* 0x0000000604047981 */ /* 0x000ea8000c1e1500 */
        /* <DEDUP_REMOVED lines=36> */
.L_x_13733:
        /* <DEDUP_REMOVED lines=13> */
[----:B0-----:R-:W-:Y:S05]  /*10a0*/  CALL.REL.NOINC `($__internal_270_$__cuda_sm3x_div_rn_noftz_f32_slowpath) ;  /* 0x0000001400cc7944 */ /* 0x001fea0003c00000 */
[----:B------:R-:W-:-:S07]  /*10b0*/  IMAD.MOV.U32 R12, RZ, RZ, R13 ;  /* 0x000000ffff0c7224 */ /* 0x000fce00078e000d */
.L_x_13714:
[----:B------:R-:W-:Y:S05]  /*10c0*/  BSYNC.RECONVERGENT B0 ;  /* 0x0000000000007941 */ /* 0x000fea0003800200 */
.L_x_13713:
[----:B------:R-:W1:Y:S01]  /*10d0*/  LDCU.128 UR4, c[0x0][0x390] ;  /* 0x00007200ff0477ac */ /* 0x000e620008000c00 */
[----:B------:R-:W-:Y:S01]  /*10e0*/  MOV R2, R6 ;  /* 0x0000000600027202 */ /* 0x000fe20000000f00 */
[----:B------:R-:W-:Y:S01]  /*10f0*/  IMAD.MOV.U32 R3, RZ, RZ, RZ ;  /* 0x000000ffff037224 */ /* 0x000fe200078e00ff */
[----:B------:R-:W2:Y:S01]  /*1100*/  MUFU.RCP R14, R11 ;  /* 0x0000000b000e7308 */ /* 0x000ea20000001000 */
[----:B------:R-:W-:Y:S01]  /*1110*/  F2FP.F16.F32.PACK_AB R12, RZ, R12 ;  /* 0x0000000cff0c723e */ /* 0x000fe200000000ff */
        /* <DEDUP_REMOVED lines=21> */
[----:B0-----:R-:W-:Y:S05]  /*1270*/  CALL.REL.NOINC `($__internal_270_$__cuda_sm3x_div_rn_noftz_f32_slowpath) ;  /* 0x0000001400587944 */ /* 0x001fea0003c00000 */
.L_x_13716:
[----:B------:R-:W-:Y:S05]  /*1280*/  BSYNC.RECONVERGENT B0 ;  /* 0x0000000000007941 */ /* 0x000fea0003800200 */
.L_x_13715:
        /* <DEDUP_REMOVED lines=18> */
[----:B------:R-:W-:Y:S02]  /*13b0*/  F2FP.F16.F32.PACK_AB R0, RZ, R13 ;  /* 0x0000000dff00723e */ /* 0x000fe400000000ff */
        /* <DEDUP_REMOVED lines=8> */
[----:B--2---:R-:W-:-:S02]  /*1440*/  HADD2.F32 R24, -RZ, R12.H0_H0 ;  /* 0x2000000cff187230 */ /* 0x004fc40000004100 */
[----:B---3--:R-:W-:-:S03]  /*1450*/  HADD2.F32 R19, -RZ, R14.H0_H0 ;  /* 0x2000000eff137230 */ /* 0x008fc60000004100 */
        /* <DEDUP_REMOVED lines=32> */
.L_x_13739:
        /* <DEDUP_REMOVED lines=15> */
.L_x_13719:
[----:B------:R-:W-:Y:S05]  /*1750*/  BSYNC.RECONVERGENT B0 ;  /* 0x0000000000007941 */ /* 0x000fea0003800200 */
.L_x_13718:
        /* <DEDUP_REMOVED lines=27> */
[----:B------:R-:W-:-:S07]  /*1910*/  IMAD.MOV.U32 R3, RZ, RZ, R13 ;  /* 0x000000ffff037224 */ /* 0x000fce00078e000d */
.L_x_13721:
[----:B------:R-:W-:Y:S05]  /*1920*/  BSYNC.RECONVERGENT B0 ;  /* 0x0000000000007941 */ /* 0x000fea0003800200 */
.L_x_13720:
[----:B------:R-:W1:Y:S01]  /*1930*/  LDCU.64 UR4, c[0x0][0x3a0] ;  /* 0x00007400ff0477ac */ /* 0x000e620008000a00 */
[----:B------:R-:W-:Y:S02]  /*1940*/  IADD3 R2, P0, PT, R4, R22, RZ ;  /* 0x0000001604027210 */ /* 0x000fe40007f1e0ff */
[----:B------:R-:W-:Y:S02]  /*1950*/  F2FP.F16.F32.PACK_AB R0, RZ, R3 ;  /* 0x00000003ff00723e */ /* 0x000fe400000000ff */
        /* <DEDUP_REMOVED lines=10> */
.L_x_13707:
        /* <DEDUP_REMOVED lines=8> */
.L_x_13723:
[----:B------:R-:W-:Y:S01]  /*1a80*/  IMAD.MOV.U32 R13, RZ, RZ, R2 ;  /* 0x000000ffff0d7224 */ /* 0x000fe200078e0002 */
[----:B------:R-:W-:-:S07]  /*1a90*/  MOV R3, R14 ;  /* 0x0000000e00037202 */ /* 0x000fce0000000f00 */
[----:B------:R-:W-:Y:S05]  /*1aa0*/  WARPSYNC.COLLECTIVE R15, `(.L_x_13724) ;  /* 0x000000000f087348 */ /* 0x000fea0003c00000 */
[----:B------:R0:W1:Y:S02]  /*1ab0*/  SHFL.BFLY P6, R14, R13, R12, R11 ;  /* 0x0c00000c0d0e7389 */ /* 0x00006400000c000b */
[----:B01----:R-:W-:Y:S05]  /*1ac0*/  ENDCOLLECTIVE ;  /* 0x000000000000791b */ /* 0x003fea0003800000 */
.L_x_13724:
        /* <DEDUP_REMOVED lines=27> */
.L_x_13725:
[----:B------:R-:W-:-:S04]  /*1c80*/  FADD R3, RZ, R0 ;  /* 0x00000000ff037221 */ /* 0x000fc80000000000 */
[----:B------:R-:W-:Y:S01]  /*1c90*/  IMAD.MOV.U32 R13, RZ, RZ, R3 ;  /* 0x000000ffff0d7224 */ /* 0x000fe200078e0003 */
[----:B------:R-:W-:-:S07]  /*1ca0*/  MOV R5, R14 ;  /* 0x0000000e00057202 */ /* 0x000fce0000000f00 */
[----:B------:R-:W-:Y:S05]  /*1cb0*/  WARPSYNC.COLLECTIVE R15, `(.L_x_13726) ;  /* 0x000000000f087348 */ /* 0x000fea0003c00000 */
[----:B------:R0:W1:Y:S02]  /*1cc0*/  SHFL.BFLY P6, R14, R13, R12, R11 ;  /* 0x0c00000c0d0e7389 */ /* 0x00006400000c000b */
[----:B01----:R-:W-:Y:S05]  /*1cd0*/  ENDCOLLECTIVE ;  /* 0x000000000000791b */ /* 0x003fea0003800000 */
.L_x_13726:
[----:B------:R-:W-:Y:S01]  /*1ce0*/  FADD R5, R2, R5 ;  /* 0x0000000502057221 */ /* 0x000fe20000000000 */
[----:B------:R-:W-:Y:S06]  /*1cf0*/  BRA `(.L_x_13727) ;  /* 0xffffffe800e87947 */ /* 0x000fec000383ffff */
.L_x_13712:
        /* <DEDUP_REMOVED lines=8> */
.L_x_13729:
[----:B------:R-:W-:Y:S05]  /*1d80*/  BSYNC B0 ;  /* 0x0000000000007941 */ /* 0x000fea0003800000 */
.L_x_13728:
[----:B------:R-:W-:Y:S02]  /*1d90*/  HFMA2 R12, -RZ, RZ, 0, 5.9604644775390625e-08 ;  /* 0x00000001ff0c7431 */ /* 0x000fe400000001ff */
[----:B------:R-:W-:Y:S01]  /*1da0*/  IMAD.MOV.U32 R13, RZ, RZ, R2 ;  /* 0x000000ffff0d7224 */ /* 0x000fe200078e0002 */
[----:B------:R-:W-:Y:S01]  /*1db0*/  MOV R15, 0xffffffff ;  /* 0xffffffff000f7802 */ /* 0x000fe20000000f00 */
[----:B------:R-:W-:Y:S01]  /*1dc0*/  IMAD.MOV.U32 R11, RZ, RZ, 0x1f ;  /* 0x0000001fff0b7424 */ /* 0x000fe200078e00ff */
[----:B------:R-:W-:Y:S01]  /*1dd0*/  MOV R3, R14 ;  /* 0x0000000e00037202 */ /* 0x000fe20000000f00 */
[----:B------:R-:W-:-:S07]  /*1de0*/  IMAD.MOV.U32 R5, RZ, RZ, 0x437c0000 ;  /* 0x437c0000ff057424 */ /* 0x000fce00078e00ff */
[----:B------:R-:W-:Y:S05]  /*1df0*/  WARPSYNC.COLLECTIVE R15, `(.L_x_13730) ;  /* 0x000000000f087348 */ /* 0x000fea0003c00000 */
[----:B------:R0:W1:Y:S02]  /*1e00*/  SHFL.BFLY P6, R14, R13, R12, R11 ;  /* 0x0c00000c0d0e7389 */ /* 0x00006400000c000b */
[----:B01----:R-:W-:Y:S05]  /*1e10*/  ENDCOLLECTIVE ;  /* 0x000000000000791b */ /* 0x003fea0003800000 */
.L_x_13730:
        /* <DEDUP_REMOVED lines=27> */
.L_x_13731:
[----:B------:R-:W-:-:S04]  /*1fd0*/  FADD R3, RZ, R0 ;  /* 0x00000000ff037221 */ /* 0x000fc80000000000 */
[----:B------:R-:W-:Y:S01]  /*1fe0*/  IMAD.MOV.U32 R13, RZ, RZ, R3 ;  /* 0x000000ffff0d7224 */ /* 0x000fe200078e0003 */
[----:B------:R-:W-:-:S07]  /*1ff0*/  MOV R5, R14 ;  /* 0x0000000e00057202 */ /* 0x000fce0000000f00 */
[----:B------:R-:W-:Y:S05]  /*2000*/  WARPSYNC.COLLECTIVE R15, `(.L_x_13732) ;  /* 0x000000000f087348 */ /* 0x000fea0003c00000 */
[----:B------:R0:W1:Y:S02]  /*2010*/  SHFL.BFLY P6, R14, R13, R12, R11 ;  /* 0x0c00000c0d0e7389 */ /* 0x00006400000c000b */
[----:B01----:R-:W-:Y:S05]  /*2020*/  ENDCOLLECTIVE ;  /* 0x000000000000791b */ /* 0x003fea0003800000 */
.L_x_13732:
[----:B------:R-:W-:Y:S01]  /*2030*/  FADD R5, R2, R5 ;  /* 0x0000000502057221 */ /* 0x000fe20000000000 */
[----:B------:R-:W-:Y:S06]  /*2040*/  BRA `(.L_x_13733) ;  /* 0xffffffec00e07947 */ /* 0x000fec000383ffff */
.L_x_13717:
[----:B------:R-:W-:Y:S01]  /*2050*/  HFMA2 R12, -RZ, RZ, 0, 5.9604644775390625e-08 ;  /* 0x00000001ff0c7431 */ /* 0x000fe200000001ff */
[----:B------:R-:W-:Y:S01]  /*2060*/  BSSY B0, `(.L_x_13734) ;  /* 0x0000007000007945 */ /* 0x000fe20003800000 */
[----:B------:R-:W-:Y:S01]  /*2070*/  MOV R13, R0 ;  /* 0x00000000000d7202 */ /* 0x000fe20000000f00 */
[----:B------:R-:W-:Y:S01]  /*2080*/  IMAD.MOV.U32 R11, RZ, RZ, 0x1f ;  /* 0x0000001fff0b7424 */ /* 0x000fe200078e00ff */
[----:B------:R-:W-:-:S07]  /*2090*/  MOV R15, 0xffffffff ;  /* 0xffffffff000f7802 */ /* 0x000fce0000000f00 */
[----:B0-----:R-:W-:Y:S05]  /*20a0*/  WARPSYNC.COLLECTIVE R15, `(.L_x_13735) ;  /* 0x000000000f087348 */ /* 0x001fea0003c00000 */
[----:B------:R1:W2:Y:S02]  /*20b0*/  SHFL.BFLY P6, R14, R13, R12, R11 ;  /* 0x0c00000c0d0e7389 */ /* 0x0002a400000c000b */
[----:B012---:R-:W-:Y:S05]  /*20c0*/  ENDCOLLECTIVE ;  /* 0x000000000000791b */ /* 0x007fea0003800000 */
.L_x_13735:
[----:B------:R-:W-:Y:S05]  /*20d0*/  BSYNC B0 ;  /* 0x0000000000007941 */ /* 0x000fea0003800000 */
.L_x_13734:
[----:B------:R-:W-:Y:S02]  /*20e0*/  HFMA2 R12, -RZ, RZ, 0, 5.9604644775390625e-08 ;  /* 0x00000001ff0c7431 */ /* 0x000fe400000001ff */
[----:B------:R-:W-:Y:S01]  /*20f0*/  IMAD.MOV.U32 R13, RZ, RZ, R2 ;  /* 0x000000ffff0d7224 */ /* 0x000fe200078e0002 */
[----:B------:R-:W-:Y:S01]  /*2100*/  MOV R11, 0x1f ;  /* 0x0000001f000b7802 */ /* 0x000fe20000000f00 */
[----:B------:R-:W-:Y:S01]  /*2110*/  IMAD.MOV.U32 R15, RZ, RZ, -0x1 ;  /* 0xffffffffff0f7424 */ /* 0x000fe200078e00ff */
[----:B------:R-:W-:Y:S02]  /*2120*/  MOV R3, R14 ;  /* 0x0000000e00037202 */ /* 0x000fe40000000f00 */
[----:B------:R-:W-:-:S07]  /*2130*/  MOV R5, 0x437c0000 ;  /* 0x437c000000057802 */ /* 0x000fce0000000f00 */
[----:B------:R-:W-:Y:S05]  /*2140*/  WARPSYNC.COLLECTIVE R15, `(.L_x_13736) ;  /* 0x000000000f087348 */ /* 0x000fea0003c00000 */
[----:B------:R0:W1:Y:S02]  /*2150*/  SHFL.BFLY P6, R14, R13, R12, R11 ;  /* 0x0c00000c0d0e7389 */ /* 0x00006400000c000b */
[----:B01----:R-:W-:Y:S05]  /*2160*/  ENDCOLLECTIVE ;  /* 0x000000000000791b */ /* 0x003fea0003800000 */
.L_x_13736:
        /* <DEDUP_REMOVED lines=27> */
.L_x_13737:
[----:B------:R-:W-:-:S05]  /*2320*/  FADD R3, RZ, R0 ;  /* 0x00000000ff037221 */ /* 0x000fca0000000000 */
[----:B------:R-:W-:Y:S02]  /*2330*/  MOV R13, R3 ;  /* 0x00000003000d7202 */ /* 0x000fe40000000f00 */
[----:B------:R-:W-:-:S07]  /*2340*/  MOV R5, R14 ;  /* 0x0000000e00057202 */ /* 0x000fce0000000f00 */
[----:B------:R-:W-:Y:S05]  /*2350*/  WARPSYNC.COLLECTIVE R15, `(.L_x_13738) ;  /* 0x000000000f087348 */ /* 0x000fea0003c00000 */
[----:B------:R0:W1:Y:S02]  /*2360*/  SHFL.BFLY P6, R14, R13, R12, R11 ;  /* 0x0c00000c0d0e7389 */ /* 0x00006400000c000b */
[----:B01----:R-:W-:Y:S05]  /*2370*/  ENDCOLLECTIVE ;  /* 0x000000000000791b */ /* 0x003fea0003800000 */
.L_x_13738:
[----:B------:R-:W-:Y:S01]  /*2380*/  FADD R5, R2, R5 ;  /* 0x0000000502057221 */ /* 0x000fe20000000000 */
[----:B------:R-:W-:Y:S06]  /*2390*/  BRA `(.L_x_13739) ;  /* 0xfffffff000b07947 */ /* 0x000fec000383ffff */
        .weak           $__internal_269_$__cuda_sm20_div_u64
        .type           $__internal_269_$__cuda_sm20_div_u64,@function
        .size           $__internal_269_$__cuda_sm20_div_u64,($__internal_270_$__cuda_sm3x_div_rn_noftz_f32_slowpath - $__internal_269_$__cuda_sm20_div_u64)
$__internal_269_$__cuda_sm20_div_u64:
        /* <DEDUP_REMOVED lines=67> */
[----:B------:R-:W-:Y:S06]  /*27d0*/  RET.REL.NODEC R2 `(_Z15SoftmaxWarpImplI10DirectLoadI6__halffE11DirectStoreIfS1_EfLi1ELi1ELi2ELi2ELb0EL9Algorithm0EEvT_T0_ll) ;  /* 0xffffffd802087950 */ /* 0x000fec0003c3ffff */
        .weak           $__internal_270_$__cuda_sm3x_div_rn_noftz_f32_slowpath
        .type           $__internal_270_$__cuda_sm3x_div_rn_noftz_f32_slowpath,@function
        .size           $__internal_270_$__cuda_sm3x_div_rn_noftz_f32_slowpath,(.L_x_25722 - $__internal_270_$__cuda_sm3x_div_rn_noftz_f32_slowpath)
$__internal_270_$__cuda_sm3x_div_rn_noftz_f32_slowpath:
        /* <DEDUP_REMOVED lines=34> */
.L_x_13741:
        /* <DEDUP_REMOVED lines=51> */
.L_x_13748:
[----:B------:R-:W-:-:S04]  /*2d30*/  LOP3.LUT R2, R2, 0x80000000, RZ, 0xc0, !PT ;  /* 0x8000000002027812 */ /* 0x000fc800078ec0ff */
[----:B------:R-:W-:Y:S01]  /*2d40*/  LOP3.LUT R2, R2, 0x7f800000, RZ, 0xfc, !PT ;  /* 0x7f80000002027812 */ /* 0x000fe200078efcff */
[----:B------:R-:W-:Y:S06]  /*2d50*/  BRA `(.L_x_13749) ;  /* 0x0000000000047947 */ /* 0x000fec0003800000 */
.L_x_13747:
[----:B------:R-:W-:-:S07]  /*2d60*/  LEA R2, R25, R2, 0x17 ;  /* 0x0000000219027211 */ /* 0x000fce00078eb8ff */
.L_x_13749:
[----:B------:R-:W-:Y:S05]  /*2d70*/  BSYNC.RECONVERGENT B3 ;  /* 0x0000000000037941 */ /* 0x000fea0003800200 */
.L_x_13746:
[----:B------:R-:W-:Y:S05]  /*2d80*/  BRA `(.L_x_13750) ;  /* 0x0000000000207947 */ /* 0x000fea0003800000 */
.L_x_13745:
[----:B------:R-:W-:-:S04]  /*2d90*/  LOP3.LUT R2, R3, 0x80000000, R2, 0x48, !PT ;  /* 0x8000000003027812 */ /* 0x000fc800078e4802 */
[----:B------:R-:W-:Y:S01]  /*2da0*/  LOP3.LUT R2, R2, 0x7f800000, RZ, 0xfc, !PT ;  /* 0x7f80000002027812 */ /* 0x000fe200078efcff */
[----:B------:R-:W-:Y:S06]  /*2db0*/  BRA `(.L_x_13750) ;  /* 0x0000000000147947 */ /* 0x000fec0003800000 */
.L_x_13744:
[----:B------:R-:W-:Y:S01]  /*2dc0*/  LOP3.LUT R2, R3, 0x80000000, R2, 0x48, !PT ;  /* 0x8000000003027812 */ /* 0x000fe200078e4802 */
[----:B------:R-:W-:Y:S06]  /*2dd0*/  BRA `(.L_x_13750) ;  /* 0x00000000000c7947 */ /* 0x000fec0003800000 */
.L_x_13743:
[----:B------:R-:W0:Y:S01]  /*2de0*/  MUFU.RSQ R2, -QNAN ;  /* 0xffc0000000027908 */ /* 0x000e220000001400 */
[----:B------:R-:W-:Y:S05]  /*2df0*/  BRA `(.L_x_13750) ;  /* 0x0000000000047947 */ /* 0x000fea0003800000 */
.L_x_13742:
[----:B------:R-:W-:-:S07]  /*2e00*/  FADD.FTZ R2, R2, R3 ;  /* 0x0000000302027221 */ /* 0x000fce0000010000 */
.L_x_13750:
[----:B------:R-:W-:Y:S05]  /*2e10*/  BSYNC.RECONVERGENT B2 ;  /* 0x0000000000027941 */ /* 0x000fea0003800200 */
.L_x_13740:
[----:B------:R-:W-:Y:S02]  /*2e20*/  HFMA2 R3, -RZ, RZ, 0, 0 ;  /* 0x00000000ff037431 */ /* 0x000fe400000001ff */
[----:B0-----:R-:W-:Y:S01]  /*2e30*/  IMAD.MOV.U32 R13, RZ, RZ, R2 ;  /* 0x000000ffff0d7224 */ /* 0x001fe200078e0002 */
[----:B------:R-:W-:-:S04]  /*2e40*/  MOV R2, R12 ;  /* 0x0000000c00027202 */ /* 0x000fc80000000f00 */
[----:B------:R-:W-:Y:S05]  /*2e50*/  RET.REL.NODEC R2 `(_Z15SoftmaxWarpImplI10DirectLoadI6__halffE11DirectStoreIfS1_EfLi1ELi1ELi2ELi2ELb0EL9Algorithm0EEvT_T0_ll) ;  /* 0xffffffd002687950 */ /* 0x000fea0003c3ffff */
.L_x_13751:
        /* <DEDUP_REMOVED lines=10> */
.L_x_25722:


//--------------------- .text._Z15SoftmaxWarpImplI10DirectLoadI6__halffE11DirectStoreIfS1_EfLi1ELi1ELi1ELi1ELb1EL9Algorithm0EEvT_T0_ll --------------------------
	.section	.text._Z15SoftmaxWarpImplI10DirectLoadI6__halffE11DirectStoreIfS1_EfLi1ELi1ELi1ELi1ELb1EL9Algorithm0EEvT_T0_ll,"ax",@progbits
	.align	128
        .global         _Z15SoftmaxWarpImplI10DirectLoadI6__halffE11DirectStoreIfS1_EfLi1ELi1ELi1ELi1ELb1EL9Algorithm0EEvT_T0_ll
        .type           _Z15SoftmaxWarpImplI10DirectLoadI6__halffE11DirectStoreIfS1_EfLi1ELi1ELi1ELi1ELb1EL9Algorithm0EEvT_T0_ll,@function
        .size           _Z15SoftmaxWarpImplI10DirectLoadI6__halffE11DirectStoreIfS1_EfLi1ELi1ELi1ELi1ELb1EL9Algorithm0EEvT_T0_ll,(.L_x_25724 - _Z15SoftmaxWarpImplI10DirectLoadI6__halffE11DirectStoreIfS1_EfLi1ELi1ELi1ELi1ELb1EL9Algorithm0EEvT_T0_ll)
        .other          _Z15SoftmaxWarpImplI10DirectLoadI6__halffE11DirectStoreIfS1_EfLi1ELi1ELi1ELi1ELb1EL9Algorithm0EEvT_T0_ll,@"STO_CUDA_ENTRY STV_DEFAULT"
_Z15SoftmaxWarpImplI10DirectLoadI6__halffE11DirectStoreIfS1_EfLi1ELi1ELi1ELi1ELb1EL9Algorithm0EEvT_T0_ll:
.text._Z15SoftmaxWarpImplI10DirectLoadI6__halffE11DirectStoreIfS1_EfLi1ELi1ELi1ELi1ELb1EL9Algorithm0EEvT_T0_ll:
        /* <DEDUP_REMOVED lines=26> */
.L_x_13752:
        /* <DEDUP_REMOVED lines=47> */
.L_x_13754:
[----:B------:R-:W-:-:S07]  /*0490*/  MOV R0, 0x4b0 ;  /* 0x000004b000007802 */ /* 0x000fce0000000f00 */
[----:B------:R-:W-:Y:S05]  /*04a0*/  CALL.REL.NOINC `($__internal_271_$__cuda_sm20_div_u64) ;  /* 0x0000001400807944 */ /* 0x000fea0003c00000 */
[----:B------:R-:W-:Y:S02]  /*04b0*/  IMAD.MOV.U32 R2, RZ, RZ, R4 ;  /* 0x000000ffff027224 */ /* 0x000fe400078e0004 */
[----:B------:R-:W-:-:S07]  /*04c0*/  IMAD.MOV.U32 R3, RZ, RZ, R5 ;  /* 0x000000ffff037224 */ /* 0x000fce00078e0005 */
.L_x_13755:
[----:B------:R-:W-:Y:S05]  /*04d0*/  BSYNC.RECONVERGENT B0 ;  /* 0x0000000000007941 */ /* 0x000fea0003800200 */
.L_x_13753:
        /* <DEDUP_REMOVED lines=32> */
.L_x_13760:
        /* <DEDUP_REMOVED lines=16> */
[----:B--2---:R-:W-:-:S05]  /*07e0*/  @!P0 HADD2.F32 R0, -RZ, R2.H0_H0 ;  /* 0x20000002ff008230 */ /* 0x004fca0000004100 */
        /* <DEDUP_REMOVED lines=21> */
[----:B------:R-:W-:Y:S05]  /*0940*/  CALL.REL.NOINC `($__internal_272_$__cuda_sm3x_div_rn_noftz_f32_slowpath) ;  /* 0x0000001400687944 */ /* 0x000fea0003c00000 */
[----:B------:R-:W-:-:S07]  /*0950*/  MOV R2, R0 ;  /* 0x0000000000027202 */ /* 0x000fce0000000f00 */
.L_x_13759:
[----:B------:R-:W-:Y:S05]  /*0960*/  BSYNC.RECONVERGENT B1 ;  /* 0x0000000000017941 */ /* 0x000fea0003800200 */
.L_x_13758:
[----:B------:R-:W-:Y:S01]  /*0970*/  @!P0 R2UR UR4, R14 ;  /* 0x000000000e0482ca */ /* 0x000fe200000e0000 */
[----:B------:R-:W-:Y:S01]  /*0980*/  @!P0 IMAD.MOV.U32 R12, RZ, RZ, R18 ;  /* 0x000000ffff0c8224 */ /* 0x000fe200078e0012 */
[----:B------:R-:W-:Y:S01]  /*0990*/  @!P0 R2UR UR5, R15 ;  /* 0x000000000f0582ca */ /* 0x000fe200000e0000 */
[----:B------:R-:W-:Y:S01]  /*09a0*/  @!P0 IMAD.MOV.U32 R13, RZ, RZ, R21 ;  /* 0x000000ffff0d8224 */ /* 0x000fe200078e0015 */
[----:B------:R-:W-:Y:S01]  /*09b0*/  @!P0 F2FP.F16.F32.PACK_AB R2, RZ, R2 ;  /* 0x00000002ff02823e */ /* 0x000fe200000000ff */
[----:B------:R-:W-:Y:S01]  /*09c0*/  IMAD R25, R9, UR46, RZ ;  /* 0x0000002e09197c24 */ /* 0x000fe2000f8e02ff */
[----:B------:R-:W-:Y:S02]  /*09d0*/  LEA R16, P3, R6, R16, 0x1 ;  /* 0x0000001006107211 */ /* 0x000fe400078608ff */
[----:B------:R-:W-:Y:S01]  /*09e0*/  PRMT R3, R2, 0x7610, R3 ;  /* 0x0000761002037816 */ /* 0x000fe20000000003 */
[----:B------:R-:W-:Y:S02]  /*09f0*/  IMAD R25, R8, UR47, R25 ;  /* 0x0000002f08197c24 */ /* 0x000fe4000f8e0219 */
[----:B------:R-:W-:-:S04]  /*0a00*/  IMAD.X R23, R23, 0x1, R24, P3 ;  /* 0x0000000117177824 */ /* 0x000fc800018e0618 */
[----:B------:R0:W-:Y:S01]  /*0a10*/  @!P0 STG.E.U16 desc[UR4][R12.64], R3 ;  /* 0x000000030c008986 */ /* 0x0001e2000c101504 */
[----:B------:R-:W-:-:S05]  /*0a20*/  IADD3 R11, P0, PT, R8, R11, RZ ;  /* 0x0000000b080b7210 */ /* 0x000fca0007f1e0ff */
[----:B------:R-:W-:Y:S02]  /*0a30*/  IMAD.X R10, R9, 0x1, R10, P0 ;  /* 0x00000001090a7824 */ /* 0x000fe400000e060a */
[----:B0-----:R-:W-:-:S03]  /*0a40*/  IMAD.WIDE.U32 R2, R8, UR46, RZ ;  /* 0x0000002e08027c25 */ /* 0x001fc6000f8e00ff */
[----:B------:R-:W-:Y:S02]  /*0a50*/  LEA R18, P2, R2, R18, 0x1 ;  /* 0x0000001202127211 */ /* 0x000fe400078408ff */
[----:B------:R-:W-:-:S04]  /*0a60*/  IADD3 R0, PT, PT, R3, R25, RZ ;  /* 0x0000001903007210 */ /* 0x000fc80007ffe0ff */
[----:B------:R-:W-:Y:S01]  /*0a70*/  LEA.HI.X R21, R2, R21, R0, 0x1, P2 ;  /* 0x0000001502157211 */ /* 0x000fe200010f0c00 */
[----:B------:R-:W-:Y:S06]  /*0a80*/  @P1 BRA `(.L_x_13760) ;  /* 0xfffffffc00141947 */ /* 0x000fec000383ffff */
.L_x_13757:
[----:B------:R-:W-:Y:S05]  /*0a90*/  BSYNC.RECONVERGENT B0 ;  /* 0x0000000000007941 */ /* 0x000fea0003800200 */
.L_x_13756:
[----:B------:R-:W-:-:S04]  /*0aa0*/  ISETP.GE.U32.AND P0, PT, R17, 0x3, PT ;  /* 0x000000031100780c */ /* 0x000fc80003f06070 */
[----:B------:R-:W-:-:S13]  /*0ab0*/  ISETP.GE.U32.AND.EX P0, PT, R19, RZ, PT, P0 ;  /* 0x000000ff1300720c */ /* 0x000fda0003f06100 */
[----:B------:R-:W-:Y:S05]  /*0ac0*/  @!P0 EXIT ;  /* 0x000000000000894d */ /* 0x000fea0003800000 */
[----:B------:R-:W-:Y:S01]  /*0ad0*/  BSSY.RECONVERGENT B0, `(.L_x_13761) ;  /* 0x00000fc000007945 */ /* 0x000fe20003800200 */
.L_x_13778:
[----:B0-----:R-:W2:Y:S01]  /*0ae0*/  LDC.64 R6, c[0x0][0x388] ;  /* 0x0000e200ff067b82 */ /* 0x001ea20000000a00 */
[----:B0-----:R-:W-:-:S04]  /*0af0*/  ISETP.GE.U32.AND P1, PT, R4, UR40, PT ;  /* 0x0000002804007c0c */ /* 0x001fc8000bf26070 */
[----:B------:R-:W-:-:S03]  /*0b00*/  ISETP.GE.AND.EX P1, PT, RZ, UR41, PT, P1 ;  /* 0x00000029ff007c0c */ /* 0x000fc6000bf26310 */
[----:B------:R-:W0:Y:S10]  /*0b10*/  LDC.64 R12, c[0x0][0x380] ;  /* 0x0000e000ff0c7b82 */ /* 0x000e340000000a00 */
[----:B------:R-:W-:Y:S01]  /*0b20*/  @!P1 MOV R2, R4 ;  /* 0x0000000400029202 */ /* 0x000fe20000000f00 */
[----:B------:R-:W-:Y:S01]  /*0b30*/  @!P1 IMAD.MOV.U32 R3, RZ, RZ, RZ ;  /* 0x000000ffff039224 */ /* 0x000fe200078e00ff */
[----:B-1----:R-:W-:-:S02]  /*0b40*/  @!P1 R2UR UR4, R14 ;  /* 0x000000000e0492ca */ /* 0x002fc400000e0000 */
[----:B------:R-:W-:Y:S01]  /*0b50*/  @!P1 R2UR UR5, R15 ;  /* 0x000000000f0592ca */ /* 0x000fe200000e0000 */
[-C--:B--2---:R-:W-:Y:S02]  /*0b60*/  @!P1 IMAD R0, R10, R6.reuse, RZ ;  /* 0x000000060a009224 */ /* 0x084fe400078e02ff */
[----:B------:R-:W-:-:S04]  /*0b70*/  @!P1 IMAD.WIDE.U32 R2, R11, R6, R2 ;  /* 0x000000060b029225 */ /* 0x000fc800078e0002 */
[----:B------:R-:W-:Y:S01]  /*0b80*/  @!P1 IMAD R7, R11, R7, R0 ;  /* 0x000000070b079224 */ /* 0x000fe200078e0200 */
[----:B0-----:R-:W-:-:S03]  /*0b90*/  @!P1 LEA R6, P0, R2, R12, 0x1 ;  /* 0x0000000c02069211 */ /* 0x001fc600078008ff */
[----:B------:R-:W-:-:S05]  /*0ba0*/  @!P1 IMAD.IADD R0, R3, 0x1, R7 ;  /* 0x0000000103009824 */ /* 0x000fca00078e0207 */
[----:B------:R-:W-:-:S05]  /*0bb0*/  @!P1 LEA.HI.X R7, R2, R13, R0, 0x1, P0 ;  /* 0x0000000d02079211 */ /* 0x000fca00000f0c00 */
[----:B------:R-:W2:Y:S01]  /*0bc0*/  @!P1 LDG.E.U16 R6, desc[UR4][R6.64] ;  /* 0x0000000406069981 */ /* 0x000ea2000c1e1500 */
[----:B------:R-:W-:Y:S01]  /*0bd0*/  MOV R0, 0xff800000 ;  /* 0xff80000000007802 */ /* 0x000fe20000000f00 */
[----:B------:R-:W-:Y:S02]  /*0be0*/  IMAD.MOV.U32 R3, RZ, RZ, -0x800000 ;  /* 0xff800000ff037424 */ /* 0x000fe400078e00ff */
[----:B------:R-:W-:Y:S02]  /*0bf0*/  HFMA2 R13, -RZ, RZ, 3.7421875, 0 ;  /* 0x437c0000ff0d7431 */ /* 0x000fe400000001ff */
[----:B------:R-:W-:Y:S01]  /*0c00*/  IMAD.MOV.U32 R2, RZ, RZ, 0x3bbb989d ;  /* 0x3bbb989dff027424 */ /* 0x000fe200078e00ff */
[----:B------:R-:W-:Y:S01]  /*0c10*/  BSSY.RECONVERGENT B1, `(.L_x_13762) ;  /* 0x0000019000017945 */ /* 0x000fe20003800200 */
        /* <DEDUP_REMOVED lines=24> */
.L_x_13763:
[----:B------:R-:W-:Y:S05]  /*0da0*/  BSYNC.RECONVERGENT B1 ;  /* 0x0000000000017941 */ /* 0x000fea0003800200 */
.L_x_13762:
[----:B------:R-:W0:Y:S01]  /*0db0*/  LDC.64 R12, c[0x0][0x388] ;  /* 0x0000e200ff0c7b82 */ /* 0x000e220000000a00 */
[----:B------:R-:W-:Y:S01]  /*0dc0*/  ISETP.GE.U32.AND P0, PT, R4, UR40, PT ;  /* 0x0000002804007c0c */ /* 0x000fe2000bf06070 */
[----:B------:R-:W-:Y:S01]  /*0dd0*/  BSSY.RECONVERGENT B1, `(.L_x_13764) ;  /* 0x0000017000017945 */ /* 0x000fe20003800200 */
[----:B------:R-:W-:Y:S02]  /*0de0*/  IADD3 R17, P2, PT, R8, R11, RZ ;  /* 0x0000000b08117210 */ /* 0x000fe40007f5e0ff */
[----:B------:R-:W-:-:S03]  /*0df0*/  ISETP.GE.AND.EX P0, PT, RZ, UR41, PT, P0 ;  /* 0x00000029ff007c0c */ /* 0x000fc6000bf06300 */
[----:B------:R-:W1:Y:S01]  /*0e00*/  LDC.64 R2, c[0x0][0x380] ;  /* 0x0000e000ff027b82 */ /* 0x000e620000000a00 */
[----:B------:R-:W-:-:S09]  /*0e10*/  IMAD.X R16, R9, 0x1, R10, P2 ;  /* 0x0000000109107824 */ /* 0x000fd200010e060a */
[----:B------:R-:W-:Y:S01]  /*0e20*/  @!P0 MOV R7, RZ ;  /* 0x000000ff00078202 */ /* 0x000fe20000000f00 */
[----:B------:R-:W-:Y:S02]  /*0e30*/  @!P0 IMAD.MOV.U32 R6, RZ, RZ, R4 ;  /* 0x000000ffff068224 */ /* 0x000fe400078e0004 */
[-C--:B0-----:R-:W-:Y:S02]  /*0e40*/  @!P0 IMAD R0, R16, R12.reuse, RZ ;  /* 0x0000000c10008224 */ /* 0x081fe400078e02ff */
        /* <DEDUP_REMOVED lines=15> */
.L_x_13765:
[----:B------:R-:W-:Y:S05]  /*0f40*/  BSYNC.RECONVERGENT B1 ;  /* 0x0000000000017941 */ /* 0x000fea0003800200 */
.L_x_13764:
[----:B------:R-:W-:Y:S01]  /*0f50*/  @!P0 R2UR UR4, R14 ;  /* 0x000000000e0482ca */ /* 0x000fe200000e0000 */
[----:B------:R-:W-:Y:S01]  /*0f60*/  @!P0 IMAD.IADD R0, R7, 0x1, R19 ;  /* 0x0000000107008824 */ /* 0x000fe200078e0213 */
[----:B------:R-:W-:Y:S02]  /*0f70*/  @!P0 R2UR UR5, R15 ;  /* 0x000000000f0582ca */ /* 0x000fe400000e0000 */
[----:B-1----:R-:W-:-:S04]  /*0f80*/  @!P0 LEA R2, P1, R6, R2, 0x1 ;  /* 0x0000000206028211 */ /* 0x002fc800078208ff */
[----:B------:R-:W-:-:S07]  /*0f90*/  @!P0 LEA.HI.X R3, R6, R3, R0, 0x1, P1 ;  /* 0x0000000306038211 */ /* 0x000fce00008f0c00 */
[----:B------:R-:W2:Y:S01]  /*0fa0*/  @!P0 LDG.E.U16 R2, desc[UR4][R2.64] ;  /* 0x0000000402028981 */ /* 0x000ea2000c1e1500 */
[----:B------:R-:W-:Y:S01]  /*0fb0*/  IMAD.MOV.U32 R0, RZ, RZ, -0x800000 ;  /* 0xff800000ff007424 */ /* 0x000fe200078e00ff */
[----:B------:R-:W-:Y:S01]  /*0fc0*/  MOV R7, 0xff800000 ;  /* 0xff80000000077802 */ /* 0x000fe20000000f00 */
[----:B------:R-:W-:Y:S01]  /*0fd0*/  IMAD.MOV.U32 R6, RZ, RZ, 0x3bbb989d ;  /* 0x3bbb989dff067424 */ /* 0x000fe200078e00ff */
[----:B------:R-:W-:Y:S01]  /*0fe0*/  BSSY.RECONVERGENT B1, `(.L_x_13766) ;  /* 0x000001a000017945 */ /* 0x000fe20003800200 */
[----:B0-----:R-:W-:Y:S02]  /*0ff0*/  IMAD.MOV.U32 R11, RZ, RZ, 0x437c0000 ;  /* 0x437c0000ff0b7424 */ /* 0x001fe400078e00ff */
[----:B--2---:R-:W-:-:S05]  /*1000*/  @!P0 HADD2.F32 R0, -RZ, R2.H0_H0 ;  /* 0x20000002ff008230 */ /* 0x004fca0000004100 */
        /* <DEDUP_REMOVED lines=22> */
[----:B------:R-:W-:-:S07]  /*1170*/  IMAD.MOV.U32 R18, RZ, RZ, R0 ;  /* 0x000000ffff127224 */ /* 0x000fce00078e0000 */
.L_x_13767:
[----:B------:R-:W-:Y:S05]  /*1180*/  BSYNC.RECONVERGENT B1 ;  /* 0x0000000000017941 */ /* 0x000fea0003800200 */
.L_x_13766:
        /* <DEDUP_REMOVED lines=21> */
[----:B------:R-:W-:-:S03]  /*12e0*/  LEA R16, P0, R12, UR36, 0x1 ;  /* 0x000000240c107c11 */ /* 0x000fc6000f8008ff */
[----:B------:R-:W-:-:S05]  /*12f0*/  IMAD.IADD R13, R13, 0x1, R17 ;  /* 0x000000010d0d7824 */ /* 0x000fca00078e0211 */
[----:B------:R-:W-:-:S05]  /*1300*/  LEA.HI.X R17, R12, UR37, R13, 0x1, P0 ;  /* 0x000000250c117c11 */ /* 0x000fca00080f0c0d */
[----:B------:R0:W-:Y:S02]  /*1310*/  STG.E.U16 desc[UR4][R16.64], R18 ;  /* 0x0000001210007986 */ /* 0x0001e4000c101504 */
.L_x_13769:
[----:B------:R-:W-:Y:S05]  /*1320*/  BSYNC.RECONVERGENT B1 ;  /* 0x0000000000017941 */ /* 0x000fea0003800200 */
.L_x_13768:
[----:B------:R-:W-:Y:S02]  /*1330*/  @!P1 R2UR UR4, R14 ;  /* 0x000000000e0492ca */ /* 0x000fe400000e0000 */
[----:B------:R-:W-:Y:S02]  /*1340*/  @!P1 R2UR UR5, R15 ;  /* 0x000000000f0592ca */ /* 0x000fe400000e0000 */
[----:B------:R-:W-:Y:S02]  /*1350*/  @!P1 IADD3 R0, PT, PT, R11, R19, RZ ;  /* 0x000000130b009210 */ /* 0x000fe40007ffe0ff */
[----:B-1----:R-:W-:-:S04]  /*1360*/  @!P1 LEA R2, P0, R10, R2, 0x1 ;  /* 0x000000020a029211 */ /* 0x002fc800078008ff */
[----:B------:R-:W-:-:S05]  /*1370*/  @!P1 LEA.HI.X R3, R10, R3, R0, 0x1, P0 ;  /* 0x000000030a039211 */ /* 0x000fca00000f0c00 */
[----:B------:R-:W2:Y:S01]  /*1380*/  @!P1 LDG.E.U16 R2, desc[UR4][R2.64] ;  /* 0x0000000402029981 */ /* 0x000ea2000c1e1500 */
[----:B------:R-:W-:Y:S02]  /*1390*/  IMAD.MOV.U32 R0, RZ, RZ, -0x800000 ;  /* 0xff800000ff007424 */ /* 0x000fe400078e00ff */
[----:B------:R-:W-:Y:S02]  /*13a0*/  HFMA2 R10, -RZ, RZ, 0.96630859375, -0.0022525787353515625 ;  /* 0x3bbb989dff0a7431 */ /* 0x000fe400000001ff */
[----:B------:R-:W-:Y:S01]  /*13b0*/  IMAD.MOV.U32 R11, RZ, RZ, -0x800000 ;  /* 0xff800000ff0b7424 */ /* 0x000fe200078e00ff */
[----:B------:R-:W-:Y:S01]  /*13c0*/  BSSY.RECONVERGENT B1, `(.L_x_13770) ;  /* 0x000001a000017945 */ /* 0x000fe20003800200 */
[----:B------:R-:W-:Y:S02]  /*13d0*/  IMAD.MOV.U32 R13, RZ, RZ, 0x437c0000 ;  /* 0x437c0000ff0d7424 */ /* 0x000fe400078e00ff */
        /* <DEDUP_REMOVED lines=20> */
[----:B------:R-:W-:Y:S02]  /*1520*/  MOV R3, R13 ;  /* 0x0000000d00037202 */ /* 0x000fe40000000f00 */
[----:B------:R-:W-:-:S07]  /*1530*/  MOV R13, 0x1550 ;  /* 0x00001550000d7802 */ /* 0x000fce0000000f00 */
[----:B------:R-:W-:Y:S05]  /*1540*/  CALL.REL.NOINC `($__internal_272_$__cuda_sm3x_div_rn_noftz_f32_slowpath) ;  /* 0x0000000800687944 */ /* 0x000fea0003c00000 */
[----:B------:R-:W-:-:S07]  /*1550*/  IMAD.MOV.U32 R18, RZ, RZ, R0 ;  /* 0x000000ffff127224 */ /* 0x000fce00078e0000 */
.L_x_13771:
[----:B------:R-:W-:Y:S05]  /*1560*/  BSYNC.RECONVERGENT B1 ;  /* 0x0000000000017941 */ /* 0x000fea0003800200 */
.L_x_13770:
[----:B------:R-:W0:Y:S01]  /*1570*/  LDC.64 R16, c[0x0][0x388] ;  /* 0x0000e200ff107b82 */ /* 0x000e220000000a00 */
[----:B------:R-:W-:Y:S01]  /*1580*/  ISETP.GE.U32.AND P0, PT, R4, UR40, PT ;  /* 0x0000002804007c0c */ /* 0x000fe2000bf06070 */
[----:B------:R-:W-:Y:S01]  /*1590*/  BSSY.RECONVERGENT B1, `(.L_x_13772) ;  /* 0x0000017000017945 */ /* 0x000fe20003800200 */
[----:B------:R-:W-:Y:S02]  /*15a0*/  IADD3 R11, P2, PT, R8, R7, RZ ;  /* 0x00000007080b7210 */ /* 0x000fe40007f5e0ff */
[----:B------:R-:W-:-:S03]  /*15b0*/  ISETP.GE.AND.EX P0, PT, RZ, UR41, PT, P0 ;  /* 0x00000029ff007c0c */ /* 0x000fc6000bf06300 */
[----:B------:R-:W1:Y:S01]  /*15c0*/  LDC.64 R2, c[0x0][0x380] ;  /* 0x0000e000ff027b82 */ /* 0x000e620000000a00 */
[----:B------:R-:W-:-:S09]  /*15d0*/  IMAD.X R10, R9, 0x1, R6, P2 ;  /* 0x00000001090a7824 */ /* 0x000fd200010e0606 */
[----:B------:R-:W-:Y:S01]  /*15e0*/  @!P0 MOV R12, R4 ;  /* 0x00000004000c8202 */ /* 0x000fe20000000f00 */
[----:B------:R-:W-:Y:S02]  /*15f0*/  @!P0 IMAD.MOV.U32 R13, RZ, RZ, RZ ;  /* 0x000000ffff0d8224 */ /* 0x000fe400078e00ff */
[-C--:B0-----:R-:W-:Y:S02]  /*1600*/  @!P0 IMAD R0, R10, R16.reuse, RZ ;  /* 0x000000100a008224 */ /* 0x081fe400078e02ff */
[----:B------:R-:W-:-:S04]  /*1610*/  @!P0 IMAD.WIDE.U32 R12, R11, R16, R12 ;  /* 0x000000100b0c8225 */ /* 0x000fc800078e000c */
[----:B------:R-:W-:Y:S01]  /*1620*/  @!P0 IMAD R19, R11, R17, R0 ;  /* 0x000000110b138224 */ /* 0x000fe200078e0200 */
[----:B------:R-:W-:Y:S06]  /*1630*/  @P1 BRA `(.L_x_13773) ;  /* 0x0000000000301947 */ /* 0x000fec0003800000 */
[----:B------:R-:W-:Y:S02]  /*1640*/  HFMA2 R17, -RZ, RZ, 0, 0 ;  /* 0x00000000ff117431 */ /* 0x000fe400000001ff */
[----:B------:R-:W-:Y:S01]  /*1650*/  IMAD.MOV.U32 R16, RZ, RZ, R4 ;  /* 0x000000ffff107224 */ /* 0x000fe200078e0004 */
[----:B------:R-:W-:Y:S01]  /*1660*/  R2UR UR4, R14 ;  /* 0x000000000e0472ca */ /* 0x000fe200000e0000 */
[----:B------:R-:W-:Y:S01]  /*1670*/  IMAD R6, R6, UR38, RZ ;  /* 0x0000002606067c24 */ /* 0x000fe2000f8e02ff */
        /* <DEDUP_REMOVED lines=8> */
.L_x_13773:
[----:B------:R-:W-:Y:S05]  /*1700*/  BSYNC.RECONVERGENT B1 ;  /* 0x0000000000017941 */ /* 0x000fea0003800200 */
.L_x_13772:
[----:B------:R-:W-:Y:S01]  /*1710*/  @!P0 R2UR UR4, R14 ;  /* 0x000000000e0482ca */ /* 0x000fe200000e0000 */
[----:B------:R-:W-:Y:S01]  /*1720*/  @!P0 IMAD.IADD R0, R13, 0x1, R19 ;  /* 0x000000010d008824 */ /* 0x000fe200078e0213 */
[----:B------:R-:W-:Y:S02]  /*1730*/  @!P0 R2UR UR5, R15 ;  /* 0x000000000f0582ca */ /* 0x000fe400000e0000 */
[----:B-1----:R-:W-:-:S04]  /*1740*/  @!P0 LEA R2, P1, R12, R2, 0x1 ;  /* 0x000000020c028211 */ /* 0x002fc800078208ff */
[----:B------:R-:W-:-:S07]  /*1750*/  @!P0 LEA.HI.X R3, R12, R3, R0, 0x1, P1 ;  /* 0x000000030c038211 */ /* 0x000fce00008f0c00 */
[----:B------:R-:W2:Y:S01]  /*1760*/  @!P0 LDG.E.U16 R2, desc[UR4][R2.64] ;  /* 0x0000000402028981 */ /* 0x000ea2000c1e1500 */
[----:B------:R-:W-:Y:S01]  /*1770*/  MOV R0, 0xff800000 ;  /* 0xff80000000007802 */ /* 0x000fe20000000f00 */
[----:B0-----:R-:W-:Y:S02]  /*1780*/  IMAD.MOV.U32 R7, RZ, RZ, -0x800000 ;  /* 0xff800000ff077424 */ /* 0x001fe400078e00ff */
        /* <DEDUP_REMOVED lines=27> */
.L_x_13775:
[----:B------:R-:W-:Y:S05]  /*1940*/  BSYNC.RECONVERGENT B1 ;  /* 0x0000000000017941 */ /* 0x000fea0003800200 */
.L_x_13774:
        /* <DEDUP_REMOVED lines=14> */
.L_x_13777:
[----:B------:R-:W-:Y:S05]  /*1a30*/  BSYNC.RECONVERGENT B1 ;  /* 0x0000000000017941 */ /* 0x000fea0003800200 */
.L_x_13776:
[----:B------:R-:W-:-:S04]  /*1a40*/  IADD3 R11, P0, PT, R8, R11, RZ ;  /* 0x0000000b080b7210 */ /* 0x000fc80007f1e0ff */
[----:B------:R-:W-:Y:S02]  /*1a50*/  IADD3.X R10, PT, PT, R9, R10, RZ, P0, !PT ;  /* 0x0000000a090a7210 */ /* 0x000fe400007fe4ff */
[----:B------:R-:W-:-:S04]  /*1a60*/  ISETP.GE.U32.AND P0, PT, R11, UR44, PT ;  /* 0x0000002c0b007c0c */ /* 0x000fc8000bf06070 */
[----:B------:R-:W-:-:S13]  /*1a70*/  ISETP.GE.AND.EX P0, PT, R10, UR45, PT, P0 ;  /* 0x0000002d0a007c0c */ /* 0x000fda000bf06300 */
[----:B------:R-:W-:Y:S05]  /*1a80*/  @!P0 BRA `(.L_x_13778) ;  /* 0xfffffff000148947 */ /* 0x000fea000383ffff */
[----:B------:R-:W-:Y:S05]  /*1a90*/  BSYNC.RECONVERGENT B0 ;  /* 0x0000000000007941 */ /* 0x000fea0003800200 */
.L_x_13761:
[----:B------:R-:W-:Y:S05]  /*1aa0*/  EXIT ;  /* 0x000000000000794d */ /* 0x000fea0003800000 */
        .weak           $__internal_271_$__cuda_sm20_div_u64
        .type           $__internal_271_$__cuda_sm20_div_u64,@function
        .size           $__internal_271_$__cuda_sm20_div_u64,($__internal_272_$__cuda_sm3x_div_rn_noftz_f32_slowpath - $__internal_271_$__cuda_sm20_div_u64)
$__internal_271_$__cuda_sm20_div_u64:
        /* <DEDUP_REMOVED lines=67> */
[----:B------:R-:W-:Y:S06]  /*1ee0*/  RET.REL.NODEC R2 `(_Z15SoftmaxWarpImplI10DirectLoadI6__halffE11DirectStoreIfS1_EfLi1ELi1ELi1ELi1ELb1EL9Algorithm0EEvT_T0_ll) ;  /* 0xffffffe002447950 */ /* 0x000fec0003c3ffff */
        .weak           $__internal_272_$__cuda_sm3x_div_rn_noftz_f32_slowpath
        .type           $__internal_272_$__cuda_sm3x_div_rn_noftz_f32_slowpath,@function
        .size           $__internal_272_$__cuda_sm3x_div_rn_noftz_f32_slowpath,(.L_x_25724 - $__internal_272_$__cuda_sm3x_div_rn_noftz_f32_slowpath)
$__internal_272_$__cuda_sm3x_div_rn_noftz_f32_slowpath:
        /* <DEDUP_REMOVED lines=34> */
.L_x_13780:
        /* <DEDUP_REMOVED lines=51> */
.L_x_13787:
[----:B------:R-:W-:-:S04]  /*2440*/  LOP3.LUT R0, R0, 0x80000000, RZ, 0xc0, !PT ;  /* 0x8000000000007812 */ /* 0x000fc800078ec0ff */
[----:B------:R-:W-:Y:S01]  /*2450*/  LOP3.LUT R0, R0, 0x7f800000, RZ, 0xfc, !PT ;  /* 0x7f80000000007812 */ /* 0x000fe200078efcff */
[----:B------:R-:W-:Y:S06]  /*2460*/  BRA `(.L_x_13788) ;  /* 0x0000000000047947 */ /* 0x000fec0003800000 */
.L_x_13786:
[----:B------:R-:W-:-:S07]  /*2470*/  LEA R0, R25, R0, 0x17 ;  /* 0x0000000019007211 */ /* 0x000fce00078eb8ff */
.L_x_13788:
[----:B------:R-:W-:Y:S05]  /*2480*/  BSYNC.RECONVERGENT B3 ;  /* 0x0000000000037941 */ /* 0x000fea0003800200 */
.L_x_13785:
[----:B------:R-:W-:Y:S05]  /*2490*/  BRA `(.L_x_13789) ;  /* 0x0000000000207947 */ /* 0x000fea0003800000 */
.L_x_13784:
[----:B------:R-:W-:-:S04]  /*24a0*/  LOP3.LUT R0, R3, 0x80000000, R0, 0x48, !PT ;  /* 0x8000000003007812 */ /* 0x000fc800078e4800 */
[----:B------:R-:W-:Y:S01]  /*24b0*/  LOP3.LUT R0, R0, 0x7f800000, RZ, 0xfc, !PT ;  /* 0x7f80000000007812 */ /* 0x000fe200078efcff */
[----:B------:R-:W-:Y:S06]  /*24c0*/  BRA `(.L_x_13789) ;  /* 0x0000000000147947 */ /* 0x000fec0003800000 */
.L_x_13783:
[----:B------:R-:W-:Y:S01]  /*24d0*/  LOP3.LUT R0, R3, 0x80000000, R0, 0x48, !PT ;  /* 0x8000000003007812 */ /* 0x000fe200078e4800 */
[----:B------:R-:W-:Y:S06]  /*24e0*/  BRA `(.L_x_13789) ;  /* 0x00000000000c7947 */ /* 0x000fec0003800000 */
.L_x_13782:
[----:B------:R-:W0:Y:S01]  /*24f0*/  MUFU.RSQ R0, -QNAN ;  /* 0xffc0000000007908 */ /* 0x000e220000001400 */
[----:B------:R-:W-:Y:S05]  /*2500*/  BRA `(.L_x_13789) ;  /* 0x0000000000047947 */ /* 0x000fea0003800000 */
.L_x_13781:
[----:B------:R-:W-:-:S07]  /*2510*/  FADD.FTZ R0, R0, R3 ;  /* 0x0000000300007221 */ /* 0x000fce0000010000 */
.L_x_13789:
[----:B------:R-:W-:Y:S05]  /*2520*/  BSYNC.RECONVERGENT B2 ;  /* 0x0000000000027941 */ /* 0x000fea0003800200 */
.L_x_13779:
[----:B------:R-:W-:Y:S02]  /*2530*/  HFMA2 R3, -RZ, RZ, 0, 0 ;  /* 0x00000000ff037431 */ /* 0x000fe400000001ff */
[----:B------:R-:W-:-:S04]  /*2540*/  IMAD.MOV.U32 R2, RZ, RZ, R13 ;  /* 0x000000ffff027224 */ /* 0x000fc800078e000d */
[----:B0-----:R-:W-:Y:S05]  /*2550*/  RET.REL.NODEC R2 `(_Z15SoftmaxWarpImplI10DirectLoadI6__halffE11DirectStoreIfS1_EfLi1ELi1ELi1ELi1ELb1EL9Algorithm0EEvT_T0_ll) ;  /* 0xffffffd802a87950 */ /* 0x001fea0003c3ffff */
.L_x_13790:
        /* <DEDUP_REMOVED lines=10> */
.L_x_25724:


//--------------------- .text._Z15SoftmaxWarpImplI10DirectLoadI6__halffE11DirectStoreIfS1_EfLi1ELi1ELi1ELi1ELb0EL9Algorithm0EEvT_T0_ll --------------------------
	.section	.text._Z15SoftmaxWarpImplI10DirectLoadI6__halffE11DirectStoreIfS1_EfLi1ELi1ELi1ELi1ELb0EL9Algorithm0EEvT_T0_ll,"ax",@progbits
	.align	128
        .global         _Z15SoftmaxWarpImplI10DirectLoadI6__halffE11DirectStoreIfS1_EfLi1ELi1ELi1ELi1ELb0EL9Algorithm0EEvT_T0_ll
        .type           _Z15SoftmaxWarpImplI10DirectLoadI6__halffE11DirectStoreIfS1_EfLi1ELi1ELi1ELi1ELb0EL9Algorithm0EEvT_T0_ll,@function
        .size           _Z15SoftmaxWarpImplI10DirectLoadI6__halffE11DirectStoreIfS1_EfLi1ELi1ELi1ELi1ELb0EL9Algorithm0EEvT_T0_ll,(.L_x_25726 - _Z15SoftmaxWarpImplI10DirectLoadI6__halffE11DirectStoreIfS1_EfLi1ELi1ELi1ELi1ELb0EL9Algorithm0EEvT_T0_ll)
        .other          _Z15SoftmaxWarpImplI10DirectLoadI6__halffE11DirectStoreIfS1_EfLi1ELi1ELi1ELi1ELb0EL9Algorithm0EEvT_T0_ll,@"STO_CUDA_ENTRY STV_DEFAULT"
_Z15SoftmaxWarpImplI10DirectLoadI6__halffE11DirectStoreIfS1_EfLi1ELi1ELi1ELi1ELb0EL9Algorithm0EEvT_T0_ll:
.text._Z15SoftmaxWarpImplI10DirectLoadI6__halffE11DirectStoreIfS1_EfLi1ELi1ELi1ELi1ELb0EL9Algorithm0EEvT_T0_ll:
        /* <DEDUP_REMOVED lines=24> */
.L_x_13791:
        /* <DEDUP_REMOVED lines=47> */
.L_x_13793:
[----:B------:R-:W-:-:S07]  /*0470*/  MOV R0, 0x490 ;  /* 0x0000049000007802 */ /* 0x000fce0000000f00 */
[----:B0-----:R-:W-:Y:S05]  /*0480*/  CALL.REL.NOINC `($__internal_273_$__cuda_sm20_div_u64) ;  /* 0x0000001000d07944 */ /* 0x001fea0003c00000 */
[----:B------:R-:W-:Y:S02]  /*0490*/  IMAD.MOV.U32 R2, RZ, RZ, R4 ;  /* 0x000000ffff027224 */ /* 0x000fe400078e0004 */
[----:B------:R-:W-:-:S07]  /*04a0*/  IMAD.MOV.U32 R3, RZ, RZ, R5 ;  /* 0x000000ffff037224 */ /* 0x000fce00078e0005 */
.L_x_13794:
[----:B------:R-:W-:Y:S05]  /*04b0*/  BSYNC.RECONVERGENT B0 ;  /* 0x0000000000007941 */ /* 0x000fea0003800200 */
.L_x_13792:
        /* <DEDUP_REMOVED lines=37> */
.L_x_13799:
[----:B--2---:R-:W-:Y:S01]  /*0710*/  R2UR UR4, R20 ;  /* 0x00000000140472ca */ /* 0x004fe200000e0000 */
[----:B---3--:R-:W-:Y:S01]  /*0720*/  IMAD.MOV.U32 R2, RZ, RZ, R17 ;  /* 0x000000ffff027224 */ /* 0x008fe200078e0011 */
[----:B------:R-:W-:Y:S02]  /*0730*/  R2UR UR5, R21 ;  /* 0x00000000150572ca */ /* 0x000fe400000e0000 */
[----:B------:R-:W-:-:S11]  /*0740*/  MOV R3, R18 ;  /* 0x0000001200037202 */ /* 0x000fd60000000f00 */
[----:B------:R-:W2:Y:S01]  /*0750*/  LDG.E.U16 R0, desc[UR4][R2.64] ;  /* 0x0000000402007981 */ /* 0x000ea2000c1e1500 */
[----:B------:R-:W-:Y:S01]  /*0760*/  IMAD.MOV.U32 R26, RZ, RZ, 0x3bbb989d ;  /* 0x3bbb989dff1a7424 */ /* 0x000fe200078e00ff */
[----:B------:R-:W-:Y:S01]  /*0770*/  BSSY.RECONVERGENT B1, `(.L_x_13797) ;  /* 0x000001a000017945 */ /* 0x000fe20003800200 */
[----:B------:R-:W-:Y:S02]  /*0780*/  IMAD.MOV.U32 R29, RZ, RZ, 0x437c0000 ;  /* 0x437c0000ff1d7424 */ /* 0x000fe400078e00ff */
[----:B--2---:R-:W-:-:S05]  /*0790*/  HADD2.F32 R0, -RZ, R0.H0_H0 ;  /* 0x20000000ff007230 */ /* 0x004fca0000004100 */
        /* <DEDUP_REMOVED lines=21> */
[----:B0-----:R-:W-:Y:S05]  /*08f0*/  CALL.REL.NOINC `($__internal_274_$__cuda_sm3x_div_rn_noftz_f32_slowpath) ;  /* 0x0000001000c47944 */ /* 0x001fea0003c00000 */
[----:B------:R-:W-:-:S07]  /*0900*/  IMAD.MOV.U32 R2, RZ, RZ, R0 ;  /* 0x000000ffff027224 */ /* 0x000fce00078e0000 */
.L_x_13798:
[----:B------:R-:W-:Y:S05]  /*0910*/  BSYNC.RECONVERGENT B1 ;  /* 0x0000000000017941 */ /* 0x000fea0003800200 */
.L_x_13797:
[----:B------:R-:W-:Y:S01]  /*0920*/  IADD3 R23, P0, PT, R23, -0x1, RZ ;  /* 0xffffffff17177810 */ /* 0x000fe20007f1e0ff */
[----:B------:R-:W-:Y:S01]  /*0930*/  IMAD.MOV.U32 R3, RZ, RZ, R19 ;  /* 0x000000ffff037224 */ /* 0x000fe200078e0013 */
[----:B------:R-:W-:Y:S02]  /*0940*/  R2UR UR4, R20 ;  /* 0x00000000140472ca */ /* 0x000fe400000e0000 */
[----:B------:R-:W-:Y:S02]  /*0950*/  IADD3.X R22, PT, PT, R22, -0x1, RZ, P0, !PT ;  /* 0xffffffff16167810 */ /* 0x000fe400007fe4ff */
[----:B------:R-:W-:Y:S02]  /*0960*/  ISETP.NE.U32.AND P0, PT, R23, RZ, PT ;  /* 0x000000ff1700720c */ /* 0x000fe40003f05070 */
[----:B------:R-:W-:Y:S02]  /*0970*/  R2UR UR5, R21 ;  /* 0x00000000150572ca */ /* 0x000fe400000e0000 */
[----:B------:R-:W-:-:S02]  /*0980*/  ISETP.NE.AND.EX P0, PT, R22, RZ, PT, P0 ;  /* 0x000000ff1600720c */ /* 0x000fc40003f05300 */
[----:B------:R-:W-:Y:S02]  /*0990*/  F2FP.F16.F32.PACK_AB R2, RZ, R2 ;  /* 0x00000002ff02723e */ /* 0x000fe400000000ff */
[----:B------:R-:W-:Y:S02]  /*09a0*/  IADD3 R13, P1, PT, R10, R13, RZ ;  /* 0x0000000d0a0d7210 */ /* 0x000fe40007f3e0ff */
[----:B------:R-:W-:Y:S02]  /*09b0*/  PRMT R0, R2, 0x7610, R0 ;  /* 0x0000761002007816 */ /* 0x000fe40000000000 */
[-C--:B------:R-:W-:Y:S01]  /*09c0*/  MOV R2, R16.reuse ;  /* 0x0000001000027202 */ /* 0x080fe20000000f00 */
[----:B------:R-:W-:Y:S01]  /*09d0*/  IMAD.X R12, R11, 0x1, R12, P1 ;  /* 0x000000010b0c7824 */ /* 0x000fe200008e060c */
[----:B------:R-:W-:Y:S02]  /*09e0*/  LEA R16, P3, R8, R16, 0x1 ;  /* 0x0000001008107211 */ /* 0x000fe400078608ff */
[----:B------:R-:W-:Y:S01]  /*09f0*/  LEA R17, P2, R6, R17, 0x1 ;  /* 0x0000001106117211 */ /* 0x000fe200078408ff */
[----:B------:R3:W-:Y:S02]  /*0a00*/  STG.E.U16 desc[UR4][R2.64], R0 ;  /* 0x0000000002007986 */ /* 0x0007e4000c101504 */
[----:B------:R-:W-:Y:S01]  /*0a10*/  IMAD.X R19, R19, 0x1, R24, P3 ;  /* 0x0000000113137824 */ /* 0x000fe200018e0618 */
[----:B------:R-:W-:Y:S01]  /*0a20*/  IADD3.X R18, PT, PT, R18, R25, RZ, P2, !PT ;  /* 0x0000001912127210 */ /* 0x000fe200017fe4ff */
[----:B------:R-:W-:Y:S08]  /*0a30*/  @P0 BRA `(.L_x_13799) ;  /* 0xfffffffc00340947 */ /* 0x000ff0000383ffff */
.L_x_13796:
[----:B------:R-:W-:Y:S05]  /*0a40*/  BSYNC.RECONVERGENT B0 ;  /* 0x0000000000007941 */ /* 0x000fea0003800200 */
.L_x_13795:
[----:B------:R-:W-:-:S04]  /*0a50*/  ISETP.GE.U32.AND P0, PT, R14, 0x3, PT ;  /* 0x000000030e00780c */ /* 0x000fc80003f06070 */
[----:B------:R-:W-:-:S13]  /*0a60*/  ISETP.GE.U32.AND.EX P0, PT, R15, RZ, PT, P0 ;  /* 0x000000ff0f00720c */ /* 0x000fda0003f06100 */
[----:B------:R-:W-:Y:S05]  /*0a70*/  @!P0 EXIT ;  /* 0x000000000000894d */ /* 0x000fea0003800000 */
.L_x_13808:
[----:B---3--:R-:W-:Y:S02]  /*0a80*/  HFMA2 R3, -RZ, RZ, 0, 0 ;  /* 0x00000000ff037431 */ /* 0x008fe400000001ff */
        /* <DEDUP_REMOVED lines=11> */
[----:B------:R-:W-:Y:S01]  /*0b40*/  MOV R9, 0x437c0000 ;  /* 0x437c000000097802 */ /* 0x000fe20000000f00 */
[----:B------:R-:W-:Y:S01]  /*0b50*/  BSSY.RECONVERGENT B0, `(.L_x_13800) ;  /* 0x0000019000007945 */ /* 0x000fe20003800200 */
[----:B--2---:R-:W-:-:S05]  /*0b60*/  HADD2.F32 R0, -RZ, R6.H0_H0 ;  /* 0x20000006ff007230 */ /* 0x004fca0000004100 */
        /* <DEDUP_REMOVED lines=22> */
[----:B------:R-:W-:-:S07]  /*0cd0*/  MOV R3, R0 ;  /* 0x0000000000037202 */ /* 0x000fce0000000f00 */
.L_x_13801:
[----:B------:R-:W-:Y:S05]  /*0ce0*/  BSYNC.RECONVERGENT B0 ;  /* 0x0000000000007941 */ /* 0x000fea0003800200 */
.L_x_13800:
[----:B------:R-:W-:Y:S01]  /*0cf0*/  IADD3 R7, P0, PT, R10, R13, RZ ;  /* 0x0000000d0a077210 */ /* 0x000fe20007f1e0ff */
[----:B------:R-:W-:Y:S02]  /*0d00*/  HFMA2 R15, -RZ, RZ, 0, 0 ;  /* 0x00000000ff0f7431 */ /* 0x000fe400000001ff */
[----:B------:R-:W-:Y:S01]  /*0d10*/  IMAD R2, R12, UR42, RZ ;  /* 0x0000002a0c027c24 */ /* 0x000fe2000f8e02ff */
[----:B------:R-:W-:Y:S01]  /*0d20*/  F2FP.F16.F32.PACK_AB R0, RZ, R3 ;  /* 0x00000003ff00723e */ /* 0x000fe200000000ff */
        /* <DEDUP_REMOVED lines=8> */
[----:B------:R-:W-:-:S04]  /*0db0*/  IMAD.WIDE.U32 R2, R13, UR42, R14 ;  /* 0x0000002a0d027c25 */ /* 0x000fc8000f8e000e */
[----:B------:R-:W-:Y:S01]  /*0dc0*/  IMAD.WIDE.U32 R14, R7, UR38, R14 ;  /* 0x00000026070e7c25 */ /* 0x000fe2000f8e000e */
[----:B------:R-:W-:-:S03]  /*0dd0*/  LEA R8, P0, R2, UR40, 0x1 ;  /* 0x0000002802087c11 */ /* 0x000fc6000f8008ff */
[--C-:B------:R-:W-:Y:S01]  /*0de0*/  IMAD R13, R7, UR39, R6.reuse ;  /* 0x00000027070d7c24 */ /* 0x100fe2000f8e0206 */
[----:B------:R-:W-:Y:S01]  /*0df0*/  LEA R16, P1, R14, UR36, 0x1 ;  /* 0x000000240e107c11 */ /* 0x000fe2000f8208ff */
[----:B------:R-:W-:Y:S01]  /*0e00*/  IMAD.IADD R9, R3, 0x1, R9 ;  /* 0x0000000103097824 */ /* 0x000fe200078e0209 */
[----:B------:R-:W-:Y:S01]  /*0e10*/  PRMT R6, R0, 0x7610, R6 ;  /* 0x0000761000067816 */ /* 0x000fe20000000006 */
[----:B------:R-:W-:-:S03]  /*0e20*/  IMAD.IADD R3, R15, 0x1, R13 ;  /* 0x000000010f037824 */ /* 0x000fc600078e020d */
[----:B------:R-:W-:Y:S02]  /*0e30*/  LEA.HI.X R9, R2, UR41, R9, 0x1, P0 ;  /* 0x0000002902097c11 */ /* 0x000fe400080f0c09 */
[----:B------:R-:W-:-:S03]  /*0e40*/  LEA.HI.X R17, R14, UR37, R3, 0x1, P1 ;  /* 0x000000250e117c11 */ /* 0x000fc600088f0c03 */
[----:B------:R1:W-:Y:S04]  /*0e50*/  STG.E.U16 desc[UR4][R8.64], R6 ;  /* 0x0000000608007986 */ /* 0x0003e8000c101504 */
[----:B------:R-:W2:Y:S01]  /*0e60*/  LDG.E.U16 R16, desc[UR6][R16.64] ;  /* 0x0000000610107981 */ /* 0x000ea2000c1e1500 */
[----:B------:R-:W-:Y:S01]  /*0e70*/  MOV R2, 0x3bbb989d ;  /* 0x3bbb989d00027802 */ /* 0x000fe20000000f00 */
[----:B------:R-:W-:Y:S01]  /*0e80*/  IMAD.MOV.U32 R13, RZ, RZ, 0x437c0000 ;  /* 0x437c0000ff0d7424 */ /* 0x000fe200078e00ff */
        /* <DEDUP_REMOVED lines=23> */
[----:B0-----:R-:W-:Y:S05]  /*1000*/  CALL.REL.NOINC `($__internal_274_$__cuda_sm3x_div_rn_noftz_f32_slowpath) ;  /* 0x0000000c00007944 */ /* 0x001fea0003c00000 */
[----:B------:R-:W-:-:S07]  /*1010*/  IMAD.MOV.U32 R3, RZ, RZ, R0 ;  /* 0x000000ffff037224 */ /* 0x000fce00078e0000 */
.L_x_13803:
[----:B------:R-:W-:Y:S05]  /*1020*/  BSYNC.RECONVERGENT B0 ;  /* 0x0000000000007941 */ /* 0x000fea0003800200 */
.L_x_13802:
        /* <DEDUP_REMOVED lines=51> */
.L_x_13805:
[----:B------:R-:W-:Y:S05]  /*1360*/  BSYNC.RECONVERGENT B0 ;  /* 0x0000000000007941 */ /* 0x000fea0003800200 */
.L_x_13804:
[----:B------:R-:W-:Y:S01]  /*1370*/  IADD3 R13, P0, PT, R10, R9, RZ ;  /* 0x000000090a0d7210 */ /* 0x000fe20007f1e0ff */
[----:B------:R-:W-:Y:S02]  /*1380*/  HFMA2 R7, -RZ, RZ, 0, 0 ;  /* 0x00000000ff077431 */ /* 0x000fe400000001ff */
[----:B------:R-:W-:Y:S01]  /*1390*/  IMAD R2, R12, UR42, RZ ;  /* 0x0000002a0c027c24 */ /* 0x000fe2000f8e02ff */
[----:B------:R-:W-:Y:S01]  /*13a0*/  F2FP.F16.F32.PACK_AB R0, RZ, R3 ;  /* 0x00000003ff00723e */ /* 0x000fe200000000ff */
        /* <DEDUP_REMOVED lines=8> */
[----:B------:R-:W-:-:S02]  /*1430*/  R2UR UR7, R21 ;  /* 0x00000000150772ca */ /* 0x000fc400000e0000 */
[----:B------:R-:W-:Y:S01]  /*1440*/  PRMT R16, R0, 0x7610, R16 ;  /* 0x0000761000107816 */ /* 0x000fe20000000010 */
        /* <DEDUP_REMOVED lines=37> */
.L_x_13807:
[----:B------:R-:W-:Y:S05]  /*16a0*/  BSYNC.RECONVERGENT B0 ;  /* 0x0000000000007941 */ /* 0x000fea0003800200 */
.L_x_13806:
        /* <DEDUP_REMOVED lines=18> */
        .weak           $__internal_273_$__cuda_sm20_div_u64
        .type           $__internal_273_$__cuda_sm20_div_u64,@function
        .size           $__internal_273_$__cuda_sm20_div_u64,($__internal_274_$__cuda_sm3x_div_rn_noftz_f32_slowpath - $__internal_273_$__cuda_sm20_div_u64)
$__internal_273_$__cuda_sm20_div_u64:
        /* <DEDUP_REMOVED lines=67> */
[----:B------:R-:W-:Y:S06]  /*1c00*/  RET.REL.NODEC R2 `(_Z15SoftmaxWarpImplI10DirectLoadI6__halffE11DirectStoreIfS1_EfLi1ELi1ELi1ELi1ELb0EL9Algorithm0EEvT_T0_ll) ;  /* 0xffffffe002fc7950 */ /* 0x000fec0003c3ffff */
        .weak           $__internal_274_$__cuda_sm3x_div_rn_noftz_f32_slowpath
        .type           $__internal_274_$__cuda_sm3x_div_rn_noftz_f32_slowpath,@function
        .size           $__internal_274_$__cuda_sm3x_div_rn_noftz_f32_slowpath,(.L_x_25726 - $__internal_274_$__cuda_sm3x_div_rn_noftz_f32_slowpath)
$__internal_274_$__cuda_sm3x_div_rn_noftz_f32_slowpath:
        /* <DEDUP_REMOVED lines=34> */
.L_x_13810:
        /* <DEDUP_REMOVED lines=51> */
.L_x_13817:
[----:B------:R-:W-:-:S04]  /*2160*/  LOP3.LUT R0, R0, 0x80000000, RZ, 0xc0, !PT ;  /* 0x8000000000007812 */ /* 0x000fc800078ec0ff */
[----:B------:R-:W-:Y:S01]  /*2170*/  LOP3.LUT R0, R0, 0x7f800000, RZ, 0xfc, !PT ;  /* 0x7f80000000007812 */ /* 0x000fe200078efcff */
[----:B------:R-:W-:Y:S06]  /*2180*/  BRA `(.L_x_13818) ;  /* 0x0000000000047947 */ /* 0x000fec0003800000 */
.L_x_13816:
[----:B------:R-:W-:-:S07]  /*2190*/  IMAD R0, R27, 0x800000, R0 ;  /* 0x008000001b007824 */ /* 0x000fce00078e0200 */
.L_x_13818:
[----:B------:R-:W-:Y:S05]  /*21a0*/  BSYNC.RECONVERGENT B3 ;  /* 0x0000000000037941 */ /* 0x000fea0003800200 */
.L_x_13815:
[----:B------:R-:W-:Y:S05]  /*21b0*/  BRA `(.L_x_13819) ;  /* 0x0000000000207947 */ /* 0x000fea0003800000 */
.L_x_13814:
[----:B------:R-:W-:-:S04]  /*21c0*/  LOP3.LUT R0, R3, 0x80000000, R0, 0x48, !PT ;  /* 0x8000000003007812 */ /* 0x000fc800078e4800 */
[----:B------:R-:W-:Y:S01]  /*21d0*/  LOP3.LUT R0, R0, 0x7f800000, RZ, 0xfc, !PT ;  /* 0x7f80000000007812 */ /* 0x000fe200078efcff */
[----:B------:R-:W-:Y:S06]  /*21e0*/  BRA `(.L_x_13819) ;  /* 0x0000000000147947 */ /* 0x000fec0003800000 */
.L_x_13813:
[----:B------:R-:W-:Y:S01]  /*21f0*/  LOP3.LUT R0, R3, 0x80000000, R0, 0x48, !PT ;  /* 0x8000000003007812 */ /* 0x000fe200078e4800 */
[----:B------:R-:W-:Y:S06]  /*2200*/  BRA `(.L_x_13819) ;  /* 0x00000000000c7947 */ /* 0x000fec0003800000 */
.L_x_13812:
[----:B------:R-:W0:Y:S01]  /*2210*/  MUFU.RSQ R0, -QNAN ;  /* 0xffc0000000007908 */ /* 0x000e220000001400 */
[----:B------:R-:W-:Y:S05]  /*2220*/  BRA `(.L_x_13819) ;  /* 0x0000000000047947 */ /* 0x000fea0003800000 */
.L_x_13811:
[----:B------:R-:W-:-:S07]  /*2230*/  FADD.FTZ R0, R0, R3 ;  /* 0x0000000300007221 */ /* 0x000fce0000010000 */
.L_x_13819:
[----:B------:R-:W-:Y:S05]  /*2240*/  BSYNC.RECONVERGENT B2 ;  /* 0x0000000000027941 */ /* 0x000fea0003800200 */
.L_x_13809:
[----:B------:R-:W-:-:S04]  /*2250*/  HFMA2 R3, -RZ, RZ, 0, 0 ;  /* 0x00000000ff037431 */ /* 0x000fc800000001ff */
[----:B0-----:R-:W-:Y:S05]  /*2260*/  RET.REL.NODEC R2 `(_Z15SoftmaxWarpImplI10DirectLoadI6__halffE11DirectStoreIfS1_EfLi1ELi1ELi1ELi1ELb0EL9Algorithm0EEvT_T0_ll) ;  /* 0xffffffdc02647950 */ /* 0x001fea0003c3ffff */
.L_x_13820:
        /* <DEDUP_REMOVED lines=9> */
.L_x_25726:


//--------------------- .text._Z15SoftmaxWarpImplI10DirectLoadI6__halffE11DirectStoreIfS1_EfLi1ELi1ELi1ELi2ELb1EL9Algorithm0EEvT_T0_ll --------------------------
	.section	.text._Z15SoftmaxWarpImplI10DirectLoadI6__halffE11DirectStoreIfS1_EfLi1ELi1ELi1ELi2ELb1EL9Algorithm0EEvT_T0_ll,"ax",@progbits
	.align	128
        .global         _Z15SoftmaxWarpImplI10DirectLoadI6__halffE11DirectStoreIfS1_EfLi1ELi1ELi1ELi2ELb1EL9Algorithm0EEvT_T0_ll
        .type           _Z15SoftmaxWarpImplI10DirectLoadI6__halffE11DirectStoreIfS1_EfLi1ELi1ELi1ELi2ELb1EL9Algorithm0EEvT_T0_ll,@function
        .size           _Z15SoftmaxWarpImplI10DirectLoadI6__halffE11DirectStoreIfS1_EfLi1ELi1ELi1ELi2ELb1EL9Algorithm0EEvT_T0_ll,(.L_x_25728 - _Z15SoftmaxWarpImplI10DirectLoadI6__halffE11DirectStoreIfS1_EfLi1ELi1ELi1ELi2ELb1EL9Algorithm0EEvT_T0_ll)
        .other          _Z15SoftmaxWarpImplI10DirectLoadI6__halffE11DirectStoreIfS1_EfLi1ELi1ELi1ELi2ELb1EL9Algorithm0EEvT_T0_ll,@"STO_CUDA_ENTRY STV_DEFAULT"
_Z15SoftmaxWarpImplI10DirectLoadI6__halffE11DirectStoreIfS1_EfLi1ELi1ELi1ELi2ELb1EL9Algorithm0EEvT_T0_ll:
.text._Z15SoftmaxWarpImplI10DirectLoadI6__halffE11DirectStoreIfS1_EfLi1ELi1ELi1ELi2ELb1EL9Algorithm0EEvT_T0_ll:
        /* <DEDUP_REMOVED lines=24> */
.L_x_13821:
        /* <DEDUP_REMOVED lines=49> */
.L_x_13823:
[----:B------:R-:W-:-:S07]  /*0490*/  MOV R0, 0x4b0 ;  /* 0x000004b000007802 */ /* 0x000fce0000000f00 */
[----:B0-----:R-:W-:Y:S05]  /*04a0*/  CALL.REL.NOINC `($__internal_275_$__cuda_sm20_div_u64) ;  /* 0x0000001400ec7944 */ /* 0x001fea0003c00000 */
[----:B------:R-:W-:Y:S01]  /*04b0*/  MOV R2, R4 ;  /* 0x0000000400027202 */ /* 0x000fe20000000f00 */
[----:B------:R-:W-:-:S07]  /*04c0*/  IMAD.MOV.U32 R3, RZ, RZ, R5 ;  /* 0x000000ffff037224 */ /* 0x000fce00078e0005 */
.L_x_13824:
[----:B------:R-:W-:Y:S05]  /*04d0*/  BSYNC.RECONVERGENT B0 ;  /* 0x0000000000007941 */ /* 0x000fea0003800200 */
.L_x_13822:
        /* <DEDUP_REMOVED lines=39> */
[----:B------:R-:W-:Y:S01]  /*0750*/  IMAD.MOV.U32 R22, RZ, RZ, 0x3bbb989d ;  /* 0x3bbb989dff167424 */ /* 0x000fe200078e00ff */
        /* <DEDUP_REMOVED lines=9> */
[----:B------:R-:W-:Y:S01]  /*07f0*/  FFMA R18, R3, 1.4426950216293334961, -R0 ;  /* 0x3fb8aa3b03127823 */ /* 0x000fe20000000800 */
[----:B------:R-:W-:-:S03]  /*0800*/  MOV R0, 0xff800000 ;  /* 0xff80000000007802 */ /* 0x000fc60000000f00 */
[----:B------:R-:W-:Y:S01]  /*0810*/  FFMA R18, R3, 1.925963033500011079e-08, R18 ;  /* 0x32a5706003127823 */ /* 0x000fe20000000012 */
[----:B---3--:R-:W-:Y:S02]  /*0820*/  @!P4 HADD2.F32 R0, -RZ, R20.H0_H0 ;  /* 0x20000014ff00c230 */ /* 0x008fe40000004100 */
[----:B------:R-:W-:Y:S01]  /*0830*/  IMAD.MOV.U32 R3, RZ, RZ, -0x800000 ;  /* 0xff800000ff037424 */ /* 0x000fe200078e00ff */
[----:B------:R-:W1:Y:S02]  /*0840*/  MUFU.EX2 R11, R18 ;  /* 0x00000012000b7308 */ /* 0x000e640000000800 */
[----:B------:R-:W-:-:S05]  /*0850*/  @!P4 FMNMX R3, R0, -INF , !PT ;  /* 0xff8000000003c809 */ /* 0x000fca0007800000 */
[----:B------:R-:W-:-:S04]  /*0860*/  FADD R3, -R3, R0 ;  /* 0x0000000003037221 */ /* 0x000fc80000000100 */
[----:B------:R-:W-:-:S04]  /*0870*/  FFMA.SAT R0, R3, R22, 0.5 ;  /* 0x3f00000003007423 */ /* 0x000fc80000002016 */
[----:B------:R-:W-:Y:S01]  /*0880*/  FFMA.RM R0, R0, R13, 12582913 ;  /* 0x4b40000100007423 */ /* 0x000fe2000000400d */
[----:B-1----:R-:W-:-:S03]  /*0890*/  FMUL R2, R2, R11 ;  /* 0x0000000b02027220 */ /* 0x002fc60000400000 */
[C---:B------:R-:W-:Y:S01]  /*08a0*/  FADD R20, R0.reuse, -12583039 ;  /* 0xcb40007f00147421 */ /* 0x040fe20000000000 */
[----:B------:R-:W-:Y:S01]  /*08b0*/  SHF.L.U32 R0, R0, 0x17, RZ ;  /* 0x0000001700007819 */ /* 0x000fe200000006ff */
[----:B------:R-:W-:Y:S02]  /*08c0*/  FADD R19, RZ, R2 ;  /* 0x00000002ff137221 */ /* 0x000fe40000000000 */
[C---:B------:R-:W-:Y:S02]  /*08d0*/  FFMA R20, R3.reuse, 1.4426950216293334961, -R20 ;  /* 0x3fb8aa3b03147823 */ /* 0x040fe40000000814 */
[----:B------:R-:W1:Y:S02]  /*08e0*/  MUFU.RCP R11, R19 ;  /* 0x00000013000b7308 */ /* 0x000e640000001000 */
[----:B------:R-:W-:-:S06]  /*08f0*/  FFMA R20, R3, 1.925963033500011079e-08, R20 ;  /* 0x32a5706003147823 */ /* 0x000fcc0000000014 */
        /* <DEDUP_REMOVED lines=10> */
[----:B------:R-:W-:Y:S01]  /*09a0*/  IMAD.MOV.U32 R3, RZ, RZ, R19 ;  /* 0x000000ffff037224 */ /* 0x000fe200078e0013 */
[----:B------:R-:W-:-:S07]  /*09b0*/  MOV R18, 0x9d0 ;  /* 0x000009d000127802 */ /* 0x000fce0000000f00 */
[----:B0-----:R-:W-:Y:S05]  /*09c0*/  CALL.REL.NOINC `($__internal_276_$__cuda_sm3x_div_rn_noftz_f32_slowpath) ;  /* 0x0000001400b47944 */ /* 0x001fea0003c00000 */
[----:B------:R-:W-:-:S07]  /*09d0*/  IMAD.MOV.U32 R13, RZ, RZ, R19 ;  /* 0x000000ffff0d7224 */ /* 0x000fce00078e0013 */
.L_x_13828:
[----:B------:R-:W-:Y:S05]  /*09e0*/  BSYNC.RECONVERGENT B1 ;  /* 0x0000000000017941 */ /* 0x000fea0003800200 */
.L_x_13827:
[----:B------:R1:W2:Y:S01]  /*09f0*/  MUFU.RCP R20, R11 ;  /* 0x0000000b00147308 */ /* 0x0002a20000001000 */
[----:B------:R-:W-:Y:S04]  /*0a00*/  BSSY.RECONVERGENT B1, `(.L_x_13829) ;  /* 0x000000f000017945 */ /* 0x000fe80003800200 */
[----:B------:R-:W-:Y:S05]  /*0a10*/  @P4 BRA `(.L_x_13830) ;  /* 0x0000000000344947 */ /* 0x000fea0003800000 */
[----:B------:R-:W3:Y:S01]  /*0a20*/  LDCU.128 UR4, c[0x0][0x390] ;  /* 0x00007200ff0477ac */ /* 0x000ee20008000c00 */
[----:B------:R-:W-:Y:S01]  /*0a30*/  MOV R2, R4 ;  /* 0x0000000400027202 */ /* 0x000fe20000000f00 */
[----:B------:R-:W-:Y:S01]  /*0a40*/  IMAD.MOV.U32 R3, RZ, RZ, RZ ;  /* 0x000000ffff037224 */ /* 0x000fe200078e00ff */
[----:B------:R-:W-:Y:S01]  /*0a50*/  F2FP.F16.F32.PACK_AB R13, RZ, R13 ;  /* 0x0000000dff0d723e */ /* 0x000fe200000000ff */
        /* <DEDUP_REMOVED lines=9> */
.L_x_13830:
[----:B------:R-:W-:Y:S05]  /*0af0*/  BSYNC.RECONVERGENT B1 ;  /* 0x0000000000017941 */ /* 0x000fea0003800200 */
.L_x_13829:
        /* <DEDUP_REMOVED lines=11> */
[----:B------:R-:W-:Y:S01]  /*0bb0*/  MOV R2, R0 ;  /* 0x0000000000027202 */ /* 0x000fe20000000f00 */
[----:B------:R-:W-:Y:S01]  /*0bc0*/  IMAD.MOV.U32 R3, RZ, RZ, R11 ;  /* 0x000000ffff037224 */ /* 0x000fe200078e000b */
[----:B------:R-:W-:-:S07]  /*0bd0*/  MOV R18, 0xbf0 ;  /* 0x00000bf000127802 */ /* 0x000fce0000000f00 */
[----:B01----:R-:W-:Y:S05]  /*0be0*/  CALL.REL.NOINC `($__internal_276_$__cuda_sm3x_div_rn_noftz_f32_slowpath) ;  /* 0x00000014002c7944 */ /* 0x003fea0003c00000 */
[----:B------:R-:W-:-:S07]  /*0bf0*/  IMAD.MOV.U32 R18, RZ, RZ, R19 ;  /* 0x000000ffff127224 */ /* 0x000fce00078e0013 */
.L_x_13832:
[----:B------:R-:W-:Y:S05]  /*0c00*/  BSYNC.RECONVERGENT B1 ;  /* 0x0000000000017941 */ /* 0x000fea0003800200 */
.L_x_13831:
[----:B------:R-:W-:Y:S01]  /*0c10*/  MOV R13, R17 ;  /* 0x00000011000d7202 */ /* 0x000fe20000000f00 */
[----:B-1----:R-:W-:Y:S01]  /*0c20*/  IMAD.MOV.U32 R11, RZ, RZ, R10 ;  /* 0x000000ffff0b7224 */ /* 0x002fe200078e000a */
[----:B------:R-:W-:Y:S06]  /*0c30*/  @P4 BRA `(.L_x_13826) ;  /* 0x0000000000344947 */ /* 0x000fec0003800000 */
[----:B------:R-:W1:Y:S01]  /*0c40*/  LDC.64 R2, c[0x0][0x398] ;  /* 0x0000e600ff027b82 */ /* 0x000e620000000a00 */
[----:B------:R-:W2:Y:S01]  /*0c50*/  LDCU.128 UR4, c[0x0][0x390] ;  /* 0x00007200ff0477ac */ /* 0x000ea20008000c00 */
[----:B------:R-:W-:Y:S01]  /*0c60*/  F2FP.F16.F32.PACK_AB R18, RZ, R18 ;  /* 0x00000012ff12723e */ /* 0x000fe200000000ff */
        /* <DEDUP_REMOVED lines=10> */
.L_x_13826:
[----:B------:R-:W-:Y:S05]  /*0d10*/  BSYNC.RECONVERGENT B0 ;  /* 0x0000000000007941 */ /* 0x000fea0003800200 */
.L_x_13825:
[----:B------:R-:W4:Y:S01]  /*0d20*/  LDC.64 R6, c[0x0][0x398] ;  /* 0x0000e600ff067b82 */ /* 0x000f220000000a00 */
[----:B------:R-:W-:-:S04]  /*0d30*/  ISETP.NE.U32.AND P0, PT, R12, RZ, PT ;  /* 0x000000ff0c00720c */ /* 0x000fc80003f05070 */
[----:B------:R-:W-:-:S13]  /*0d40*/  ISETP.NE.AND.EX P0, PT, R16, RZ, PT, P0 ;  /* 0x000000ff1000720c */ /* 0x000fda0003f05300 */
[----:B------:R-:W-:Y:S05]  /*0d50*/  @!P0 EXIT ;  /* 0x000000000000894d */ /* 0x000fea0003800000 */
.L_x_13849:
[----:B------:R-:W5:Y:S01]  /*0d60*/  LDC.64 R16, c[0x0][0x388] ;  /* 0x0000e200ff107b82 */ /* 0x000f620000000a00 */
[----:B-1----:R-:W-:-:S04]  /*0d70*/  ISETP.GE.U32.AND P4, PT, R4, UR40, PT ;  /* 0x0000002804007c0c */ /* 0x002fc8000bf86070 */
[----:B------:R-:W-:-:S03]  /*0d80*/  ISETP.GE.AND.EX P4, PT, RZ, UR41, PT, P4 ;  /* 0x00000029ff007c0c */ /* 0x000fc6000bf86340 */
[----:B------:R-:W1:Y:S08]  /*0d90*/  LDC.64 R20, c[0x0][0x380] ;  /* 0x0000e000ff147b82 */ /* 0x000e700000000a00 */
[----:B------:R-:W0:Y:S02]  /*0da0*/  LDC.64 R22, c[0x0][0x388] ;  /* 0x0000e200ff167b82 */ /* 0x000e240000000a00 */
[----:B---3--:R-:W-:Y:S01]  /*0db0*/  @!P4 MOV R2, R4 ;  /* 0x000000040002c202 */ /* 0x008fe20000000f00 */
[----:B------:R-:W-:Y:S01]  /*0dc0*/  @!P4 IMAD.MOV.U32 R3, RZ, RZ, RZ ;  /* 0x000000ffff03c224 */ /* 0x000fe200078e00ff */
        /* <DEDUP_REMOVED lines=14> */
[----:B------:R-:W-:-:S05]  /*0eb0*/  @!P4 IMAD R23, R13, R23, R22 ;  /* 0x000000170d17c224 */ /* 0x000fca00078e0216 */
[----:B------:R-:W-:Y:S02]  /*0ec0*/  @!P4 IADD3.X R3, PT, PT, R23, R3, RZ, P0, !PT ;  /* 0x000000031703c210 */ /* 0x000fe400007fe4ff */
[----:B-1----:R-:W-:-:S04]  /*0ed0*/  @!P4 LEA R2, P0, R0, R20, 0x1 ;  /* 0x000000140002c211 */ /* 0x002fc800078008ff */
[----:B------:R-:W-:-:S05]  /*0ee0*/  @!P4 LEA.HI.X R3, R0, R21, R3, 0x1, P0 ;  /* 0x000000150003c211 */ /* 0x000fca00000f0c03 */
[----:B------:R0:W5:Y:S01]  /*0ef0*/  @!P4 LDG.E.U16 R2, desc[UR4][R2.64] ;  /* 0x000000040202c981 */ /* 0x000162000c1e1500 */
[----:B------:R-:W-:Y:S01]  /*0f00*/  IMAD.MOV.U32 R0, RZ, RZ, -0x800000 ;  /* 0xff800000ff007424 */ /* 0x000fe200078e00ff */
[----:B--2---:R-:W-:Y:S01]  /*0f10*/  MOV R17, 0xff800000 ;  /* 0xff80000000117802 */ /* 0x004fe20000000f00 */
[----:B------:R-:W-:Y:S01]  /*0f20*/  HFMA2 R19, -RZ, RZ, 3.7421875, 0 ;  /* 0x437c0000ff137431 */ /* 0x000fe200000001ff */
[----:B------:R-:W-:Y:S01]  /*0f30*/  BSSY.RECONVERGENT B0, `(.L_x_13833) ;  /* 0x0000028000007945 */ /* 0x000fe20003800200 */
[----:B0-----:R-:W-:Y:S01]  /*0f40*/  MOV R3, 0xff800000 ;  /* 0xff80000000037802 */ /* 0x001fe20000000f00 */
[----:B---3--:R-:W-:Y:S02]  /*0f50*/  @!P4 HADD2.F32 R0, -RZ, R16.H0_H0 ;  /* 0x20000010ff00c230 */ /* 0x008fe40000004100 */
[----:B------:R-:W-:-:S03]  /*0f60*/  IMAD.MOV.U32 R16, RZ, RZ, 0x3bbb989d ;  /* 0x3bbb989dff107424 */ /* 0x000fc600078e00ff */
[----:B------:R-:W-:-:S05]  /*0f70*/  @!P4 FMNMX R17, R0, -INF , !PT ;  /* 0xff8000000011c809 */ /* 0x000fca0007800000 */
[----:B------:R-:W-:-:S04]  /*0f80*/  FADD R17, -R17, R0 ;  /* 0x0000000011117221 */ /* 0x000fc80000000100 */
[----:B------:R-:W-:-:S04]  /*0f90*/  FFMA.SAT R0, R17, R16, 0.5 ;  /* 0x3f00000011007423 */ /* 0x000fc80000002010 */
[----:B------:R-:W-:-:S04]  /*0fa0*/  FFMA.RM R10, R0, R19, 12582913 ;  /* 0x4b400001000a7423 */ /* 0x000fc80000004013 */
[----:B------:R-:W-:-:S04]  /*0fb0*/  FADD R0, R10, -12583039 ;  /* 0xcb40007f0a007421 */ /* 0x000fc80000000000 */
[----:B------:R-:W-:Y:S01]  /*0fc0*/  FFMA R12, R17, 1.4426950216293334961, -R0 ;  /* 0x3fb8aa3b110c7823 */ /* 0x000fe20000000800 */
[----:B------:R-:W-:-:S03]  /*0fd0*/  IMAD.MOV.U32 R0, RZ, RZ, -0x800000 ;  /* 0xff800000ff007424 */ /* 0x000fc600078e00ff */
[----:B------:R-:W-:Y:S01]  /*0fe0*/  FFMA R12, R17, 1.925963033500011079e-08, R12 ;  /* 0x32a57060110c7823 */ /* 0x000fe2000000000c */
[----:B-----5:R-:W-:Y:S02]  /*0ff0*/  @!P4 HADD2.F32 R0, -RZ, R2.H0_H0 ;  /* 0x20000002ff00c230 */ /* 0x020fe40000004100 */
        /* <DEDUP_REMOVED lines=25> */
[----:B----4-:R-:W-:Y:S05]  /*1190*/  CALL.REL.NOINC `($__internal_276_$__cuda_sm3x_div_rn_noftz_f32_slowpath) ;  /* 0x0000000c00c07944 */ /* 0x010fea0003c00000 */
[----:B------:R-:W-:-:S07]  /*11a0*/  MOV R12, R19 ;  /* 0x00000013000c7202 */ /* 0x000fce0000000f00 */
.L_x_13834:
[----:B------:R-:W-:Y:S05]  /*11b0*/  BSYNC.RECONVERGENT B0 ;  /* 0x0000000000007941 */ /* 0x000fea0003800200 */
.L_x_13833:
        /* <DEDUP_REMOVED lines=22> */
.L_x_13836:
[----:B------:R-:W-:Y:S05]  /*1320*/  BSYNC.RECONVERGENT B0 ;  /* 0x0000000000007941 */ /* 0x000fea0003800200 */
.L_x_13835:
[----:B------:R-:W-:Y:S01]  /*1330*/  BSSY.RECONVERGENT B0, `(.L_x_13837) ;  /* 0x0000008000007945 */ /* 0x000fe20003800200 */
[----:B------:R-:W-:-:S03]  /*1340*/  FFMA R16, R21, R16, R10 ;  /* 0x0000001015107223 */ /* 0x000fc6000000000a */
[----:B------:R-:W-:Y:S05]  /*1350*/  @!P0 BRA `(.L_x_13838) ;  /* 0x0000000000148947 */ /* 0x000fea0003800000 */
[----:B------:R-:W-:Y:S01]  /*1360*/  MOV R2, R0 ;  /* 0x0000000000027202 */ /* 0x000fe20000000f00 */
[----:B------:R-:W-:Y:S01]  /*1370*/  IMAD.MOV.U32 R3, RZ, RZ, R17 ;  /* 0x000000ffff037224 */ /* 0x000fe200078e0011 */
[----:B0-----:R-:W-:-:S07]  /*1380*/  MOV R18, 0x13a0 ;  /* 0x000013a000127802 */ /* 0x001fce0000000f00 */
[----:B----4-:R-:W-:Y:S05]  /*1390*/  CALL.REL.NOINC `($__internal_276_$__cuda_sm3x_div_rn_noftz_f32_slowpath) ;  /* 0x0000000c00407944 */ /* 0x010fea0003c00000 */
[----:B------:R-:W-:-:S07]  /*13a0*/  MOV R16, R19 ;  /* 0x0000001300107202 */ /* 0x000fce0000000f00 */
.L_x_13838:
[----:B------:R-:W-:Y:S05]  /*13b0*/  BSYNC.RECONVERGENT B0 ;  /* 0x0000000000007941 */ /* 0x000fea0003800200 */
.L_x_13837:
        /* <DEDUP_REMOVED lines=24> */
.L_x_13840:
[----:B------:R-:W-:Y:S05]  /*1540*/  BSYNC.RECONVERGENT B0 ;  /* 0x0000000000007941 */ /* 0x000fea0003800200 */
.L_x_13839:
        /* <DEDUP_REMOVED lines=30> */
[----:B------:R-:W-:-:S03]  /*1730*/  IMAD.MOV.U32 R0, RZ, RZ, -0x800000 ;  /* 0xff800000ff007424 */ /* 0x000fc600078e00ff */
[----:B------:R-:W-:Y:S01]  /*1740*/  FFMA R12, R3, 1.925963033500011079e-08, R12 ;  /* 0x32a57060030c7823 */ /* 0x000fe2000000000c */
[----:B------:R-:W-:-:S03]  /*1750*/  MOV R3, 0xff800000 ;  /* 0xff80000000037802 */ /* 0x000fc60000000f00 */
[----:B-1----:R-:W0:Y:S01]  /*1760*/  MUFU.EX2 R11, R12 ;  /* 0x0000000c000b7308 */ /* 0x002e220000000800 */
[----:B---3--:R-:W-:-:S05]  /*1770*/  @!P4 HADD2.F32 R0, -RZ, R10.H0_H0 ;  /* 0x2000000aff00c230 */ /* 0x008fca0000004100 */
[----:B------:R-:W-:Y:S01]  /*1780*/  @!P4 FMNMX R3, R0, -INF , !PT ;  /* 0xff8000000003c809 */ /* 0x000fe20007800000 */
[----:B0-----:R-:W-:-:S04]  /*1790*/  FMUL R2, R2, R11 ;  /* 0x0000000b02027220 */ /* 0x001fc80000400000 */
[----:B------:R-:W-:Y:S01]  /*17a0*/  FADD R3, -R3, R0 ;  /* 0x0000000003037221 */ /* 0x000fe20000000100 */
[----:B------:R-:W-:-:S03]  /*17b0*/  FADD R19, RZ, R2 ;  /* 0x00000002ff137221 */ /* 0x000fc60000000000 */
[----:B------:R-:W-:Y:S01]  /*17c0*/  FFMA.SAT R0, R3, R16, 0.5 ;  /* 0x3f00000003007423 */ /* 0x000fe20000002010 */
[----:B------:R-:W0:Y:S03]  /*17d0*/  MUFU.RCP R11, R19 ;  /* 0x00000013000b7308 */ /* 0x000e260000001000 */
[----:B------:R-:W-:-:S04]  /*17e0*/  FFMA.RM R0, R0, R13, 12582913 ;  /* 0x4b40000100007423 */ /* 0x000fc8000000400d */
[C---:B------:R-:W-:Y:S01]  /*17f0*/  FADD R10, R0.reuse, -12583039 ;  /* 0xcb40007f000a7421 */ /* 0x040fe20000000000 */
[----:B------:R-:W-:Y:S01]  /*1800*/  FCHK P0, R2, R19 ;  /* 0x0000001302007302 */ /* 0x000fe20000000000 */
[----:B------:R-:W-:Y:S02]  /*1810*/  SHF.L.U32 R0, R0, 0x17, RZ ;  /* 0x0000001700007819 */ /* 0x000fe400000006ff */
[----:B------:R-:W-:-:S04]  /*1820*/  FFMA R10, R3, 1.4426950216293334961, -R10 ;  /* 0x3fb8aa3b030a7823 */ /* 0x000fc8000000080a */
[----:B------:R-:W-:Y:S01]  /*1830*/  FFMA R10, R3, 1.925963033500011079e-08, R10 ;  /* 0x32a57060030a7823 */ /* 0x000fe2000000000a */
[----:B0-----:R-:W-:-:S03]  /*1840*/  FFMA R12, -R19, R11, 1 ;  /* 0x3f800000130c7423 */ /* 0x001fc6000000010b */
[----:B------:R-:W0:Y:S01]  /*1850*/  MUFU.EX2 R3, R10 ;  /* 0x0000000a00037308 */ /* 0x000e220000000800 */
[----:B------:R-:W-:-:S04]  /*1860*/  FFMA R13, R11, R12, R11 ;  /* 0x0000000c0b0d7223 */ /* 0x000fc8000000000b */
[----:B------:R-:W-:Y:S01]  /*1870*/  FFMA R12, R2, R13, RZ ;  /* 0x0000000d020c7223 */ /* 0x000fe200000000ff */
[----:B0-----:R-:W-:-:S03]  /*1880*/  FMUL R0, R0, R3 ;  /* 0x0000000300007220 */ /* 0x001fc60000400000 */
[----:B------:R-:W-:Y:S01]  /*1890*/  FFMA R3, -R19, R12, R2 ;  /* 0x0000000c13037223 */ /* 0x000fe20000000102 */
[----:B------:R-:W-:-:S03]  /*18a0*/  FADD R11, RZ, R0 ;  /* 0x00000000ff0b7221 */ /* 0x000fc60000000000 */
[----:B------:R-:W-:Y:S01]  /*18b0*/  FFMA R13, R13, R3, R12 ;  /* 0x000000030d0d7223 */ /* 0x000fe2000000000c */
[----:B------:R-:W-:Y:S06]  /*18c0*/  @!P0 BRA `(.L_x_13842) ;  /* 0x0000000000108947 */ /* 0x000fec0003800000 */
[----:B------:R-:W-:Y:S01]  /*18d0*/  IMAD.MOV.U32 R3, RZ, RZ, R19 ;  /* 0x000000ffff037224 */ /* 0x000fe200078e0013 */
[----:B------:R-:W-:-:S07]  /*18e0*/  MOV R18, 0x1900 ;  /* 0x0000190000127802 */ /* 0x000fce0000000f00 */
[----:B----4-:R-:W-:Y:S05]  /*18f0*/  CALL.REL.NOINC `($__internal_276_$__cuda_sm3x_div_rn_noftz_f32_slowpath) ;  /* 0x0000000400e87944 */ /* 0x010fea0003c00000 */
[----:B------:R-:W-:-:S07]  /*1900*/  MOV R13, R19 ;  /* 0x00000013000d7202 */ /* 0x000fce0000000f00 */
.L_x_13842:
[----:B------:R-:W-:Y:S05]  /*1910*/  BSYNC.RECONVERGENT B0 ;  /* 0x0000000000007941 */ /* 0x000fea0003800200 */
.L_x_13841:
        /* <DEDUP_REMOVED lines=19> */
[----:B------:R-:W-:Y:S02]  /*1a50*/  F2FP.F16.F32.PACK_AB R3, RZ, R13 ;  /* 0x0000000dff03723e */ /* 0x000fe400000000ff */
[----:B------:R-:W-:-:S05]  /*1a60*/  LEA.HI.X R13, R2, UR37, R23, 0x1, P1 ;  /* 0x00000025020d7c11 */ /* 0x000fca00088f0c17 */
[----:B------:R0:W-:Y:S04]  /*1a70*/  STG.E.U16 desc[UR4][R12.64], R3 ;  /* 0x000000030c007986 */ /* 0x0001e8000c101504 */
.L_x_13844:
[----:B------:R-:W-:Y:S05]  /*1a80*/  BSYNC.RECONVERGENT B0 ;  /* 0x0000000000007941 */ /* 0x000fea0003800200 */
.L_x_13843:
[----:B------:R-:W-:Y:S01]  /*1a90*/  BSSY.RECONVERGENT B0, `(.L_x_13845) ;  /* 0x0000008000007945 */ /* 0x000fe20003800200 */
[----:B------:R-:W-:-:S03]  /*1aa0*/  FFMA R10, R19, R16, R10 ;  /* 0x00000010130a7223 */ /* 0x000fc6000000000a */
[----:B------:R-:W-:Y:S05]  /*1ab0*/  @!P0 BRA `(.L_x_13846) ;  /* 0x0000000000148947 */ /* 0x000fea0003800000 */
[----:B------:R-:W-:Y:S01]  /*1ac0*/  MOV R2, R0 ;  /* 0x0000000000027202 */ /* 0x000fe20000000f00 */
[----:B0-----:R-:W-:Y:S01]  /*1ad0*/  IMAD.MOV.U32 R3, RZ, RZ, R11 ;  /* 0x000000ffff037224 */ /* 0x001fe200078e000b */
[----:B------:R-:W-:-:S07]  /*1ae0*/  MOV R18, 0x1b00 ;  /* 0x00001b0000127802 */ /* 0x000fce0000000f00 */
[----:B----4-:R-:W-:Y:S05]  /*1af0*/  CALL.REL.NOINC `($__internal_276_$__cuda_sm3x_div_rn_noftz_f32_slowpath) ;  /* 0x0000000400687944 */ /* 0x010fea0003c00000 */
[----:B------:R-:W-:-:S07]  /*1b00*/  MOV R10, R19 ;  /* 0x00000013000a7202 */ /* 0x000fce0000000f00 */
.L_x_13846:
[----:B------:R-:W-:Y:S05]  /*1b10*/  BSYNC.RECONVERGENT B0 ;  /* 0x0000000000007941 */ /* 0x000fea0003800200 */
.L_x_13845:
[----:B------:R-:W-:Y:S04]  /*1b20*/  BSSY.RECONVERGENT B0, `(.L_x_13847) ;  /* 0x000000d000007945 */ /* 0x000fe80003800200 */
[----:B------:R-:W-:Y:S05]  /*1b30*/  @P5 BRA `(.L_x_13848) ;  /* 0x00000000002c5947 */ /* 0x000fea0003800000 */
[----:B------:R-:W-:Y:S01]  /*1b40*/  IMAD R0, R17, UR38, RZ ;  /* 0x0000002611007c24 */ /* 0x000fe2000f8e02ff */
[----:B------:R-:W-:Y:S01]  /*1b50*/  R2UR UR4, R14 ;  /* 0x000000000e0472ca */ /* 0x000fe200000e0000 */
[----:B0---4-:R-:W-:Y:S01]  /*1b60*/  IMAD.WIDE.U32 R2, R21, UR38, R6 ;  /* 0x0000002615027c25 */ /* 0x011fe2000f8e0006 */
        /* <DEDUP_REMOVED lines=8> */
.L_x_13848:
[----:B------:R-:W-:Y:S05]  /*1bf0*/  BSYNC.RECONVERGENT B0 ;  /* 0x0000000000007941 */ /* 0x000fea0003800200 */
.L_x_13847:
[----:B0-----:R-:W-:-:S04]  /*1c00*/  IADD3 R13, P0, PT, R8, R21, RZ ;  /* 0x00000015080d7210 */ /* 0x001fc80007f1e0ff */
[----:B------:R-:W-:Y:S02]  /*1c10*/  IADD3.X R11, PT, PT, R9, R17, RZ, P0, !PT ;  /* 0x00000011090b7210 */ /* 0x000fe400007fe4ff */
[----:B------:R-:W-:-:S04]  /*1c20*/  ISETP.GE.U32.AND P0, PT, R13, UR42, PT ;  /* 0x0000002a0d007c0c */ /* 0x000fc8000bf06070 */
[----:B------:R-:W-:-:S13]  /*1c30*/  ISETP.GE.AND.EX P0, PT, R11, UR43, PT, P0 ;  /* 0x0000002b0b007c0c */ /* 0x000fda000bf06300 */
[----:B------:R-:W-:Y:S05]  /*1c40*/  @!P0 BRA `(.L_x_13849) ;  /* 0xfffffff000448947 */ /* 0x000fea000383ffff */
[----:B------:R-:W-:Y:S05]  /*1c50*/  EXIT ;  /* 0x000000000000794d */ /* 0x000fea0003800000 */
        .weak           $__internal_275_$__cuda_sm20_div_u64
        .type           $__internal_275_$__cuda_sm20_div_u64,@function
        .size           $__internal_275_$__cuda_sm20_div_u64,($__internal_276_$__cuda_sm3x_div_rn_noftz_f32_slowpath - $__internal_275_$__cuda_sm20_div_u64)
$__internal_275_$__cuda_sm20_div_u64:
        /* <DEDUP_REMOVED lines=67> */
[----:B------:R-:W-:Y:S06]  /*2090*/  RET.REL.NODEC R2 `(_Z15SoftmaxWarpImplI10DirectLoadI6__halffE11DirectStoreIfS1_EfLi1ELi1ELi1ELi2ELb1EL9Algorithm0EEvT_T0_ll) ;  /* 0xffffffdc02d87950 */ /* 0x000fec0003c3ffff */
        .weak           $__internal_276_$__cuda_sm3x_div_rn_noftz_f32_slowpath
        .type           $__internal_276_$__cuda_sm3x_div_rn_noftz_f32_slowpath,@function
        .size           $__internal_276_$__cuda_sm3x_div_rn_noftz_f32_slowpath,(.L_x_25728 - $__internal_276_$__cuda_sm3x_div_rn_noftz_f32_slowpath)
$__internal_276_$__cuda_sm3x_div_rn_noftz_f32_slowpath:
        /* <DEDUP_REMOVED lines=35> */
.L_x_13851:
        /* <DEDUP_REMOVED lines=51> */
.L_x_13858:
[----:B------:R-:W-:-:S04]  /*2600*/  LOP3.LUT R2, R2, 0x80000000, RZ, 0xc0, !PT ;  /* 0x8000000002027812 */ /* 0x000fc800078ec0ff */
[----:B------:R-:W-:Y:S01]  /*2610*/  LOP3.LUT R2, R2, 0x7f800000, RZ, 0xfc, !PT ;  /* 0x7f80000002027812 */ /* 0x000fe200078efcff */
[----:B------:R-:W-:Y:S06]  /*2620*/  BRA `(.L_x_13859) ;  /* 0x0000000000047947 */ /* 0x000fec0003800000 */
.L_x_13857:
[----:B------:R-:W-:-:S07]  /*2630*/  IMAD R2, R25, 0x800000, R2 ;  /* 0x0080000019027824 */ /* 0x000fce00078e0202 */
.L_x_13859:
[----:B------:R-:W-:Y:S05]  /*2640*/  BSYNC.RECONVERGENT B3 ;  /* 0x0000000000037941 */ /* 0x000fea0003800200 */
.L_x_13856:
[----:B------:R-:W-:Y:S05]  /*2650*/  BRA `(.L_x_13860) ;  /* 0x0000000000207947 */ /* 0x000fea0003800000 */
.L_x_13855:
[----:B------:R-:W-:-:S04]  /*2660*/  LOP3.LUT R2, R3, 0x80000000, R2, 0x48, !PT ;  /* 0x8000000003027812 */ /* 0x000fc800078e4802 */
[----:B------:R-:W-:Y:S01]  /*2670*/  LOP3.LUT R2, R2, 0x7f800000, RZ, 0xfc, !PT ;  /* 0x7f80000002027812 */ /* 0x000fe200078efcff */
[----:B------:R-:W-:Y:S06]  /*2680*/  BRA `(.L_x_13860) ;  /* 0x0000000000147947 */ /* 0x000fec0003800000 */
.L_x_13854:
[----:B------:R-:W-:Y:S01]  /*2690*/  LOP3.LUT R2, R3, 0x80000000, R2, 0x48, !PT ;  /* 0x8000000003027812 */ /* 0x000fe200078e4802 */
[----:B------:R-:W-:Y:S06]  /*26a0*/  BRA `(.L_x_13860) ;  /* 0x00000000000c7947 */ /* 0x000fec0003800000 */
.L_x_13853:
[----:B------:R-:W0:Y:S01]  /*26b0*/  MUFU.RSQ R2, -QNAN ;  /* 0xffc0000000027908 */ /* 0x000e220000001400 */
[----:B------:R-:W-:Y:S05]  /*26c0*/  BRA `(.L_x_13860) ;  /* 0x0000000000047947 */ /* 0x000fea0003800000 */
.L_x_13852:
[----:B------:R-:W-:-:S07]  /*26d0*/  FADD.FTZ R2, R2, R3 ;  /* 0x0000000302027221 */ /* 0x000fce0000010000 */
.L_x_13860:
[----:B------:R-:W-:Y:S05]  /*26e0*/  BSYNC.RECONVERGENT B2 ;  /* 0x0000000000027941 */ /* 0x000fea0003800200 */
.L_x_13850:
[----:B------:R-:W-:Y:S01]  /*26f0*/  HFMA2 R3, -RZ, RZ, 0, 0 ;  /* 0x00000000ff037431 */ /* 0x000fe200000001ff */
[----:B0-----:R-:W-:Y:S01]  /*2700*/  MOV R19, R2 ;  /* 0x0000000200137202 */ /* 0x001fe20000000f00 */
[----:B------:R-:W-:-:S04]  /*2710*/  IMAD.MOV.U32 R2, RZ, RZ, R18 ;  /* 0x000000ffff027224 */ /* 0x000fc800078e0012 */
[----:B------:R-:W-:Y:S05]  /*2720*/  RET.REL.NODEC R2 `(_Z15SoftmaxWarpImplI10DirectLoadI6__halffE11DirectStoreIfS1_EfLi1ELi1ELi1ELi2ELb1EL9Algorithm0EEvT_T0_ll) ;  /* 0xffffffd802347950 */ /* 0x000fea0003c3ffff */
.L_x_13861:
        /* <DEDUP_REMOVED lines=13> */
.L_x_25728:


//--------------------- .text._Z15SoftmaxWarpImplI10DirectLoadI6__halffE11DirectStoreIfS1_EfLi1ELi1ELi1ELi2ELb0EL9Algorithm0EEvT_T0_ll --------------------------
	.section	.text._Z15SoftmaxWarpImplI10DirectLoadI6__halffE11DirectStoreIfS1_EfLi1ELi1ELi1ELi2ELb0EL9Algorithm0EEvT_T0_ll,"ax",@progbits
	.align	128
        .global         _Z15SoftmaxWarpImplI10DirectLoadI6__halffE11DirectStoreIfS1_EfLi1ELi1ELi1ELi2ELb0EL9Algorithm0EEvT_T0_ll
        .type           _Z15SoftmaxWarpImplI10DirectLoadI6__halffE11DirectStoreIfS1_EfLi1ELi1ELi1ELi2ELb0EL9Algorithm0EEvT_T0_ll,@function
        .size           _Z15SoftmaxWarpImplI10DirectLoadI6__halffE11DirectStoreIfS1_EfLi1ELi1ELi1ELi2ELb0EL9Algorithm0EEvT_T0_ll,(.L_x_25730 - _Z15SoftmaxWarpImplI10DirectLoadI6__halffE11DirectStoreIfS1_EfLi1ELi1ELi1ELi2ELb0EL9Algorithm0EEvT_T0_ll)
        .other          _Z15SoftmaxWarpImplI10DirectLoadI6__halffE11DirectStoreIfS1_EfLi1ELi1ELi1ELi2ELb0EL9Algorithm0EEvT_T0_ll,@"STO_CUDA_ENTRY STV_DEFAULT"
_Z15SoftmaxWarpImplI10DirectLoadI6__halffE11DirectStoreIfS1_EfLi1ELi1ELi1ELi2ELb0EL9Algorithm0EEvT_T0_ll:
.text._Z15SoftmaxWarpImplI10DirectLoadI6__halffE11DirectStoreIfS1_EfLi1ELi1ELi1ELi2ELb0EL9Algorithm0EEvT_T0_ll:
        /* <DEDUP_REMOVED lines=21> */
.L_x_13862:
        /* <DEDUP_REMOVED lines=49> */
.L_x_13864:
[----:B------:R-:W-:-:S07]  /*0460*/  MOV R2, 0x480 ;  /* 0x0000048000027802 */ /* 0x000fce0000000f00 */
[----:B0-----:R-:W-:Y:S05]  /*0470*/  CALL.REL.NOINC `($__internal_277_$__cuda_sm20_div_u64) ;  /* 0x0000001000e47944 */ /* 0x001fea0003c00000 */
[----:B------:R-:W-:Y:S01]  /*0480*/  MOV R2, R4 ;  /* 0x0000000400027202 */ /* 0x000fe20000000f00 */
[----:B------:R-:W-:-:S07]  /*0490*/  IMAD.MOV.U32 R3, RZ, RZ, R5 ;  /* 0x000000ffff037224 */ /* 0x000fce00078e0005 */
.L_x_13865:
[----:B------:R-:W-:Y:S05]  /*04a0*/  BSYNC.RECONVERGENT B0 ;  /* 0x0000000000007941 */ /* 0x000fea0003800200 */
.L_x_13863:
        /* <DEDUP_REMOVED lines=28> */
[----:B------:R-:W-:Y:S01]  /*0670*/  MOV R18, 0x3bbb989d ;  /* 0x3bbb989d00127802 */ /* 0x000fe20000000f00 */
[----:B------:R-:W-:Y:S01]  /*0680*/  IMAD.MOV.U32 R21, RZ, RZ, 0x437c0000 ;  /* 0x437c0000ff157424 */ /* 0x000fe200078e00ff */
[----:B------:R-:W-:Y:S01]  /*0690*/  BSSY.RECONVERGENT B1, `(.L_x_13868) ;  /* 0x0000025000017945 */ /* 0x000fe20003800200 */
[----:B--2---:R-:W-:-:S05]  /*06a0*/  HADD2.F32 R0, -RZ, R0.H0_H0 ;  /* 0x20000000ff007230 */ /* 0x004fca0000004100 */
[----:B------:R-:W-:-:S05]  /*06b0*/  FMNMX R19, R0, -INF , !PT ;  /* 0xff80000000137809 */ /* 0x000fca0007800000 */
[----:B------:R-:W-:-:S04]  /*06c0*/  FADD R19, R0, -R19 ;  /* 0x8000001300137221 */ /* 0x000fc80000000000 */
[----:B------:R-:W-:Y:S01]  /*06d0*/  FFMA.SAT R0, R19, R18, 0.5 ;  /* 0x3f00000013007423 */ /* 0x000fe20000002012 */
[----:B---3--:R-:W-:-:S03]  /*06e0*/  HADD2.F32 R2, -RZ, R2.H0_H0 ;  /* 0x20000002ff027230 */ /* 0x008fc60000004100 */
[----:B------:R-:W-:-:S04]  /*06f0*/  FFMA.RM R0, R0, R21, 12582913 ;  /* 0x4b40000100007423 */ /* 0x000fc80000004015 */
        /* <DEDUP_REMOVED lines=26> */
[----:B------:R-:W-:Y:S01]  /*08a0*/  IMAD.MOV.U32 R3, RZ, RZ, R21 ;  /* 0x000000ffff037224 */ /* 0x000fe200078e0015 */
[----:B------:R-:W-:-:S07]  /*08b0*/  MOV R16, 0x8d0 ;  /* 0x000008d000107802 */ /* 0x000fce0000000f00 */
[----:B0-----:R-:W-:Y:S05]  /*08c0*/  CALL.REL.NOINC `($__internal_278_$__cuda_sm3x_div_rn_noftz_f32_slowpath) ;  /* 0x0000001000dc7944 */ /* 0x001fea0003c00000 */
[----:B------:R-:W-:-:S07]  /*08d0*/  IMAD.MOV.U32 R16, RZ, RZ, R18 ;  /* 0x000000ffff107224 */ /* 0x000fce00078e0012 */
.L_x_13869:
[----:B------:R-:W-:Y:S05]  /*08e0*/  BSYNC.RECONVERGENT B1 ;  /* 0x0000000000017941 */ /* 0x000fea0003800200 */
.L_x_13868:
        /* <DEDUP_REMOVED lines=26> */
[----:B0-----:R-:W-:Y:S05]  /*0a90*/  CALL.REL.NOINC `($__internal_278_$__cuda_sm3x_div_rn_noftz_f32_slowpath) ;  /* 0x0000001000687944 */ /* 0x001fea0003c00000 */
[----:B------:R-:W-:-:S07]  /*0aa0*/  IMAD.MOV.U32 R3, RZ, RZ, R18 ;  /* 0x000000ffff037224 */ /* 0x000fce00078e0012 */
.L_x_13871:
[----:B------:R-:W-:Y:S05]  /*0ab0*/  BSYNC.RECONVERGENT B1 ;  /* 0x0000000000017941 */ /* 0x000fea0003800200 */
.L_x_13870:
[----:B------:R-:W1:Y:S01]  /*0ac0*/  LDC.64 R16, c[0x0][0x398] ;  /* 0x0000e600ff107b82 */ /* 0x000e620000000a00 */
[----:B------:R-:W-:Y:S02]  /*0ad0*/  R2UR UR4, R14 ;  /* 0x000000000e0472ca */ /* 0x000fe400000e0000 */
[----:B------:R-:W-:Y:S02]  /*0ae0*/  R2UR UR5, R15 ;  /* 0x000000000f0572ca */ /* 0x000fe400000e0000 */
[----:B------:R-:W-:Y:S02]  /*0af0*/  F2FP.F16.F32.PACK_AB R0, RZ, R3 ;  /* 0x00000003ff00723e */ /* 0x000fe400000000ff */
[----:B-1----:R-:W-:Y:S01]  /*0b00*/  LEA R2, P0, R16, R10, 0x1 ;  /* 0x0000000a10027211 */ /* 0x002fe200078008ff */
[----:B------:R-:W-:-:S03]  /*0b10*/  IMAD.MOV.U32 R10, RZ, RZ, R6 ;  /* 0x000000ffff0a7224 */ /* 0x000fc600078e0006 */
[----:B------:R-:W-:Y:S02]  /*0b20*/  LEA.HI.X R3, R16, R11, R17, 0x1, P0 ;  /* 0x0000000b10037211 */ /* 0x000fe400000f0c11 */
[----:B------:R-:W-:-:S03]  /*0b30*/  MOV R11, R7 ;  /* 0x00000007000b7202 */ /* 0x000fc60000000f00 */
[----:B------:R3:W-:Y:S04]  /*0b40*/  STG.E.U16 desc[UR4][R2.64], R0 ;  /* 0x0000000002007986 */ /* 0x0007e8000c101504 */
.L_x_13867:
[----:B------:R-:W-:Y:S05]  /*0b50*/  BSYNC.RECONVERGENT B0 ;  /* 0x0000000000007941 */ /* 0x000fea0003800200 */
.L_x_13866:
[----:B------:R-:W-:-:S04]  /*0b60*/  ISETP.NE.U32.AND P0, PT, R12, RZ, PT ;  /* 0x000000ff0c00720c */ /* 0x000fc80003f05070 */
[----:B------:R-:W-:-:S13]  /*0b70*/  ISETP.NE.AND.EX P0, PT, R13, RZ, PT, P0 ;  /* 0x000000ff0d00720c */ /* 0x000fda0003f05300 */
[----:B------:R-:W-:Y:S05]  /*0b80*/  @!P0 EXIT ;  /* 0x000000000000894d */ /* 0x000fea0003800000 */
[----:B---3--:R-:W3:Y:S08]  /*0b90*/  LDC.64 R2, c[0x0][0x388] ;  /* 0x0000e200ff027b82 */ /* 0x008ef00000000a00 */
[----:B------:R-:W4:Y:S01]  /*0ba0*/  LDC.64 R16, c[0x0][0x398] ;  /* 0x0000e600ff107b82 */ /* 0x000f220000000a00 */
[C---:B---3--:R-:W-:Y:S01]  /*0bb0*/  SHF.L.U64.HI R12, R2.reuse, 0x1, R3 ;  /* 0x00000001020c7819 */ /* 0x048fe20000010203 */
[----:B------:R-:W-:Y:S01]  /*0bc0*/  IMAD.SHL.U32 R13, R2, 0x2, RZ ;  /* 0x00000002020d7824 */ /* 0x000fe200078e00ff */
[----:B----4-:R-:W-:-:S02]  /*0bd0*/  SHF.L.U64.HI R17, R16, 0x1, R17 ;  /* 0x0000000110117819 */ /* 0x010fc40000010211 */
[----:B------:R-:W-:-:S07]  /*0be0*/  SHF.L.U32 R19, R16, 0x1, RZ ;  /* 0x0000000110137819 */ /* 0x000fce00000006ff */
.L_x_13880:
[----:B------:R-:W3:Y:S01]  /*0bf0*/  LDCU.128 UR4, c[0x0][0x380] ;  /* 0x00007000ff0477ac */ /* 0x000ee20008000c00 */
[----:B-1----:R-:W-:Y:S02]  /*0c00*/  IMAD.MOV.U32 R2, RZ, RZ, R4 ;  /* 0x000000ffff027224 */ /* 0x002fe400078e0004 */
[----:B------:R-:W-:Y:S02]  /*0c10*/  IMAD.MOV.U32 R3, RZ, RZ, RZ ;  /* 0x000000ffff037224 */ /* 0x000fe400078e00ff */
[----:B---3--:R-:W-:Y:S02]  /*0c20*/  IMAD R0, R10, UR6, RZ ;  /* 0x000000060a007c24 */ /* 0x008fe4000f8e02ff */
[----:B------:R-:W-:Y:S01]  /*0c30*/  IMAD.WIDE.U32 R2, R11, UR6, R2 ;  /* 0x000000060b027c25 */ /* 0x000fe2000f8e0002 */
[----:B--2---:R-:W-:-:S03]  /*0c40*/  R2UR UR6, R14 ;  /* 0x000000000e0672ca */ /* 0x004fc600000e0000 */
[----:B------:R-:W-:Y:S01]  /*0c50*/  IMAD R7, R11, UR7, R0 ;  /* 0x000000070b077c24 */ /* 0x000fe2000f8e0200 */
[----:B------:R-:W-:Y:S02]  /*0c60*/  R2UR UR7, R15 ;  /* 0x000000000f0772ca */ /* 0x000fe400000e0000 */
[----:B------:R-:W-:Y:S02]  /*0c70*/  LEA R6, P0, R2, UR4, 0x1 ;  /* 0x0000000402067c11 */ /* 0x000fe4000f8008ff */
[----:B------:R-:W-:-:S04]  /*0c80*/  IADD3 R3, PT, PT, R3, R7, RZ ;  /* 0x0000000703037210 */ /* 0x000fc80007ffe0ff */
[----:B------:R-:W-:-:S05]  /*0c90*/  LEA.HI.X R7, R2, UR5, R3, 0x1, P0 ;  /* 0x0000000502077c11 */ /* 0x000fca00080f0c03 */
[----:B------:R-:W2:Y:S01]  /*0ca0*/  LDG.E.U16 R0, desc[UR6][R6.64] ;  /* 0x0000000606007981 */ /* 0x000ea2000c1e1500 */
[----:B------:R-:W-:Y:S02]  /*0cb0*/  R2UR UR4, R14 ;  /* 0x000000000e0472ca */ /* 0x000fe400000e0000 */
[----:B------:R-:W-:Y:S02]  /*0cc0*/  R2UR UR5, R15 ;  /* 0x000000000f0572ca */ /* 0x000fe400000e0000 */
[----:B------:R-:W-:-:S05]  /*0cd0*/  IADD3 R2, P0, PT, R6, R13, RZ ;  /* 0x0000000d06027210 */ /* 0x000fca0007f1e0ff */
[----:B------:R-:W-:-:S06]  /*0ce0*/  IMAD.X R3, R7, 0x1, R12, P0 ;  /* 0x0000000107037824 */ /* 0x000fcc00000e060c */
[----:B------:R-:W3:Y:S01]  /*0cf0*/  LDG.E.U16 R2, desc[UR4][R2.64] ;  /* 0x0000000402027981 */ /* 0x000ee2000c1e1500 */
[----:B------:R-:W-:Y:S02]  /*0d00*/  HFMA2 R23, -RZ, RZ, 3.7421875, 0 ;  /* 0x437c0000ff177431 */ /* 0x000fe400000001ff */
[----:B------:R-:W-:Y:S01]  /*0d10*/  IMAD.MOV.U32 R16, RZ, RZ, 0x3bbb989d ;  /* 0x3bbb989dff107424 */ /* 0x000fe200078e00ff */
[----:B------:R-:W-:Y:S01]  /*0d20*/  BSSY.RECONVERGENT B0, `(.L_x_13872) ;  /* 0x0000025000007945 */ /* 0x000fe20003800200 */
[----:B--2---:R-:W-:-:S05]  /*0d30*/  HADD2.F32 R0, -RZ, R0.H0_H0 ;  /* 0x20000000ff007230 */ /* 0x004fca0000004100 */
[----:B------:R-:W-:-:S05]  /*0d40*/  FMNMX R21, R0, -INF , !PT ;  /* 0xff80000000157809 */ /* 0x000fca0007800000 */
[----:B------:R-:W-:-:S04]  /*0d50*/  FADD R21, R0, -R21 ;  /* 0x8000001500157221 */ /* 0x000fc80000000000 */
[----:B------:R-:W-:Y:S01]  /*0d60*/  FFMA.SAT R0, R21, R16, 0.5 ;  /* 0x3f00000015007423 */ /* 0x000fe20000002010 */
[----:B---3--:R-:W-:-:S03]  /*0d70*/  HADD2.F32 R2, -RZ, R2.H0_H0 ;  /* 0x20000002ff027230 */ /* 0x008fc60000004100 */
        /* <DEDUP_REMOVED lines=29> */
[----:B0-----:R-:W-:Y:S05]  /*0f50*/  CALL.REL.NOINC `($__internal_278_$__cuda_sm3x_div_rn_noftz_f32_slowpath) ;  /* 0x0000000c00387944 */ /* 0x001fea0003c00000 */
[----:B------:R-:W-:-:S07]  /*0f60*/  IMAD.MOV.U32 R7, RZ, RZ, R18 ;  /* 0x000000ffff077224 */ /* 0x000fce00078e0012 */
.L_x_13873:
[----:B------:R-:W-:Y:S05]  /*0f70*/  BSYNC.RECONVERGENT B0 ;  /* 0x0000000000007941 */ /* 0x000fea0003800200 */
.L_x_13872:
[----:B------:R-:W1:Y:S01]  /*0f80*/  LDCU.128 UR4, c[0x0][0x390] ;  /* 0x00007200ff0477ac */ /* 0x000e620008000c00 */
[----:B------:R-:W-:Y:S01]  /*0f90*/  MOV R3, RZ ;  /* 0x000000ff00037202 */ /* 0x000fe20000000f00 */
        /* <DEDUP_REMOVED lines=10> */
[----:B------:R-:W-:-:S04]  /*1040*/  F2FP.F16.F32.PACK_AB R3, RZ, R7 ;  /* 0x00000007ff03723e */ /* 0x000fc800000000ff */
        /* <DEDUP_REMOVED lines=13> */
[----:B0-----:R-:W-:Y:S05]  /*1120*/  CALL.REL.NOINC `($__internal_278_$__cuda_sm3x_div_rn_noftz_f32_slowpath) ;  /* 0x0000000800c47944 */ /* 0x001fea0003c00000 */
[----:B------:R-:W-:-:S07]  /*1130*/  IMAD.MOV.U32 R2, RZ, RZ, R18 ;  /* 0x000000ffff027224 */ /* 0x000fce00078e0012 */
.L_x_13875:
[----:B------:R-:W-:Y:S05]  /*1140*/  BSYNC.RECONVERGENT B0 ;  /* 0x0000000000007941 */ /* 0x000fea0003800200 */
.L_x_13874:
[----:B------:R-:W1:Y:S01]  /*1150*/  LDCU.128 UR4, c[0x0][0x380] ;  /* 0x00007000ff0477ac */ /* 0x000e620008000c00 */
[----:B------:R-:W-:Y:S01]  /*1160*/  IADD3 R11, P0, PT, R8, R11, RZ ;  /* 0x0000000b080b7210 */ /* 0x000fe20007f1e0ff */
[----:B------:R-:W-:Y:S01]  /*1170*/  IMAD.MOV.U32 R21, RZ, RZ, RZ ;  /* 0x000000ffff157224 */ /* 0x000fe200078e00ff */
[----:B------:R-:W-:Y:S02]  /*1180*/  MOV R20, R4 ;  /* 0x0000000400147202 */ /* 0x000fe40000000f00 */
[----:B------:R-:W-:Y:S01]  /*1190*/  R2UR UR8, R14 ;  /* 0x000000000e0872ca */ /* 0x000fe200000e0000 */
[----:B------:R-:W-:Y:S01]  /*11a0*/  IMAD.X R10, R9, 0x1, R10, P0 ;  /* 0x00000001090a7824 */ /* 0x000fe200000e060a */
[----:B------:R-:W-:-:S03]  /*11b0*/  R2UR UR9, R15 ;  /* 0x000000000f0972ca */ /* 0x000fc600000e0000 */
[----:B-1----:R-:W-:Y:S02]  /*11c0*/  IMAD R0, R10, UR6, RZ ;  /* 0x000000060a007c24 */ /* 0x002fe4000f8e02ff */
[----:B------:R-:W-:Y:S01]  /*11d0*/  IMAD.WIDE.U32 R20, R11, UR6, R20 ;  /* 0x000000060b147c25 */ /* 0x000fe2000f8e0014 */
[----:B------:R-:W-:-:S03]  /*11e0*/  R2UR UR6, R14 ;  /* 0x000000000e0672ca */ /* 0x000fc600000e0000 */
[----:B------:R-:W-:Y:S01]  /*11f0*/  IMAD R3, R11, UR7, R0 ;  /* 0x000000070b037c24 */ /* 0x000fe2000f8e0200 */
[----:B------:R-:W-:Y:S02]  /*1200*/  R2UR UR7, R15 ;  /* 0x000000000f0772ca */ /* 0x000fe400000e0000 */
[----:B------:R-:W-:Y:S01]  /*1210*/  F2FP.F16.F32.PACK_AB R0, RZ, R2 ;  /* 0x00000002ff00723e */ /* 0x000fe200000000ff */
[----:B------:R-:W-:Y:S01]  /*1220*/  IMAD.IADD R21, R21, 0x1, R3 ;  /* 0x0000000115157824 */ /* 0x000fe200078e0203 */
[----:B------:R-:W-:Y:S02]  /*1230*/  IADD3 R2, P0, PT, R6, R19, RZ ;  /* 0x0000001306027210 */ /* 0x000fe40007f1e0ff */
[----:B------:R-:W-:Y:S02]  /*1240*/  LEA R6, P1, R20, UR4, 0x1 ;  /* 0x0000000414067c11 */ /* 0x000fe4000f8208ff */
[----:B------:R-:W-:Y:S02]  /*1250*/  IADD3.X R3, PT, PT, R7, R17, RZ, P0, !PT ;  /* 0x0000001107037210 */ /* 0x000fe400007fe4ff */
        /* <DEDUP_REMOVED lines=18> */
[----:B-1----:R-:W-:Y:S02]  /*1380*/  FMNMX R3, R20, -INF , !PT ;  /* 0xff80000014037809 */ /* 0x002fe40007800000 */
        /* <DEDUP_REMOVED lines=29> */
.L_x_13877:
[----:B------:R-:W-:Y:S05]  /*1560*/  BSYNC.RECONVERGENT B0 ;  /* 0x0000000000007941 */ /* 0x000fea0003800200 */
.L_x_13876:
        /* <DEDUP_REMOVED lines=27> */
[----:B------:R-:W-:-:S07]  /*1720*/  MOV R3, R18 ;  /* 0x0000001200037202 */ /* 0x000fce0000000f00 */
.L_x_13879:
[----:B------:R-:W-:Y:S05]  /*1730*/  BSYNC.RECONVERGENT B0 ;  /* 0x0000000000007941 */ /* 0x000fea0003800200 */
.L_x_13878:
[----:B------:R-:W1:Y:S01]  /*1740*/  LDCU.64 UR4, c[0x0][0x3a0] ;  /* 0x00007400ff0477ac */ /* 0x000e620008000a00 */
[----:B------:R-:W-:Y:S02]  /*1750*/  IADD3 R2, P0, PT, R6, R19, RZ ;  /* 0x0000001306027210 */ /* 0x000fe40007f1e0ff */
[----:B------:R-:W-:Y:S02]  /*1760*/  F2FP.F16.F32.PACK_AB R0, RZ, R3 ;  /* 0x00000003ff00723e */ /* 0x000fe400000000ff */
        /* <DEDUP_REMOVED lines=10> */
        .weak           $__internal_277_$__cuda_sm20_div_u64
        .type           $__internal_277_$__cuda_sm20_div_u64,@function
        .size           $__internal_277_$__cuda_sm20_div_u64,($__internal_278_$__cuda_sm3x_div_rn_noftz_f32_slowpath - $__internal_277_$__cuda_sm20_div_u64)
$__internal_277_$__cuda_sm20_div_u64:
        /* <DEDUP_REMOVED lines=66> */
[----:B------:R-:W-:Y:S06]  /*1c30*/  RET.REL.NODEC R2 `(_Z15SoftmaxWarpImplI10DirectLoadI6__halffE11DirectStoreIfS1_EfLi1ELi1ELi1ELi2ELb0EL9Algorithm0EEvT_T0_ll) ;  /* 0xffffffe002f07950 */ /* 0x000fec0003c3ffff */
        .weak           $__internal_278_$__cuda_sm3x_div_rn_noftz_f32_slowpath
        .type           $__internal_278_$__cuda_sm3x_div_rn_noftz_f32_slowpath,@function
        .size           $__internal_278_$__cuda_sm3x_div_rn_noftz_f32_slowpath,(.L_x_25730 - $__internal_278_$__cuda_sm3x_div_rn_noftz_f32_slowpath)
$__internal_278_$__cuda_sm3x_div_rn_noftz_f32_slowpath:
        /* <DEDUP_REMOVED lines=34> */
.L_x_13882:
        /* <DEDUP_REMOVED lines=51> */
.L_x_13889:
[----:B------:R-:W-:-:S04]  /*2190*/  LOP3.LUT R2, R2, 0x80000000, RZ, 0xc0, !PT ;  /* 0x8000000002027812 */ /* 0x000fc800078ec0ff */
[----:B------:R-:W-:Y:S01]  /*21a0*/  LOP3.LUT R2, R2, 0x7f800000, RZ, 0xfc, !PT ;  /* 0x7f80000002027812 */ /* 0x000fe200078efcff */
[----:B------:R-:W-:Y:S06]  /*21b0*/  BRA `(.L_x_13890) ;  /* 0x0000000000047947 */ /* 0x000fec0003800000 */
.L_x_13888:
[----:B------:R-:W-:-:S07]  /*21c0*/  IMAD R2, R25, 0x800000, R2 ;  /* 0x0080000019027824 */ /* 0x000fce00078e0202 */
.L_x_13890:
[----:B------:R-:W-:Y:S05]  /*21d0*/  BSYNC.RECONVERGENT B3 ;  /* 0x0000000000037941 */ /* 0x000fea0003800200 */
.L_x_13887:
[----:B------:R-:W-:Y:S05]  /*21e0*/  BRA `(.L_x_13891) ;  /* 0x0000000000207947 */ /* 0x000fea0003800000 */
.L_x_13886:
[----:B------:R-:W-:-:S04]  /*21f0*/  LOP3.LUT R2, R3, 0x80000000, R2, 0x48, !PT ;  /* 0x8000000003027812 */ /* 0x000fc800078e4802 */
[----:B------:R-:W-:Y:S01]  /*2200*/  LOP3.LUT R2, R2, 0x7f800000, RZ, 0xfc, !PT ;  /* 0x7f80000002027812 */ /* 0x000fe200078efcff */
[----:B------:R-:W-:Y:S06]  /*2210*/  BRA `(.L_x_13891) ;  /* 0x0000000000147947 */ /* 0x000fec0003800000 */
.L_x_13885:
[----:B------:R-:W-:Y:S01]  /*2220*/  LOP3.LUT R2, R3, 0x80000000, R2, 0x48, !PT ;  /* 0x8000000003027812 */ /* 0x000fe200078e4802 */
[----:B------:R-:W-:Y:S06]  /*2230*/  BRA `(.L_x_13891) ;  /* 0x00000000000c7947 */ /* 0x000fec0003800000 */
.L_x_13884:
[----:B------:R-:W0:Y:S01]  /*2240*/  MUFU.RSQ R2, -QNAN ;  /* 0xffc0000000027908 */ /* 0x000e220000001400 */
[----:B------:R-:W-:Y:S05]  /*2250*/  BRA `(.L_x_13891) ;  /* 0x0000000000047947 */ /* 0x000fea0003800000 */
.L_x_13883:
[----:B------:R-:W-:-:S07]  /*2260*/  FADD.FTZ R2, R2, R3 ;  /* 0x0000000302027221 */ /* 0x000fce0000010000 */
.L_x_13891:
[----:B------:R-:W-:Y:S05]  /*2270*/  BSYNC.RECONVERGENT B2 ;  /* 0x0000000000027941 */ /* 0x000fea0003800200 */
.L_x_13881:
[----:B------:R-:W-:Y:S01]  /*2280*/  HFMA2 R3, -RZ, RZ, 0, 0 ;  /* 0x00000000ff037431 */ /* 0x000fe200000001ff */
[----:B0-----:R-:W-:Y:S01]  /*2290*/  MOV R18, R2 ;  /* 0x0000000200127202 */ /* 0x001fe20000000f00 */
[----:B------:R-:W-:-:S04]  /*22a0*/  IMAD.MOV.U32 R2, RZ, RZ, R16 ;  /* 0x000000ffff027224 */ /* 0x000fc800078e0010 */
[----:B------:R-:W-:Y:S05]  /*22b0*/  RET.REL.NODEC R2 `(_Z15SoftmaxWarpImplI10DirectLoadI6__halffE11DirectStoreIfS1_EfLi1ELi1ELi1ELi2ELb0EL9Algorithm0EEvT_T0_ll) ;  /* 0xffffffdc02507950 */ /* 0x000fea0003c3ffff */
.L_x_13892:
        /* <DEDUP_REMOVED lines=12> */
.L_x_25730:


//--------------------- .text._Z15SoftmaxWarpImplI10DirectLoadI6__halffE11DirectStoreIfS1_EfLi2ELi32ELi32ELi1ELb1EL9Algorithm0EEvT_T0_ll --------------------------
	.section	.text._Z15SoftmaxWarpImplI10DirectLoadI6__halffE11DirectStoreIfS1_EfLi2ELi32ELi32ELi1ELb1EL9Algorithm0EEvT_T0_ll,"ax",@progbits
	.align	128
        .global         _Z15SoftmaxWarpImplI10DirectLoadI6__halffE11DirectStoreIfS1_EfLi2ELi32ELi32ELi1ELb1EL9Algorithm0EEvT_T0_ll
        .type           _Z15SoftmaxWarpImplI10DirectLoadI6__halffE11DirectStoreIfS1_EfLi2ELi32ELi32ELi1ELb1EL9Algorithm0EEvT_T0_ll,@function
        .size           _Z15SoftmaxWarpImplI10DirectLoadI6__halffE11DirectStoreIfS1_EfLi2ELi32ELi32ELi1ELb1EL9Algorithm0EEvT_T0_ll,(.L_x_25731 - _Z15SoftmaxWarpImplI10DirectLoadI6__halffE11DirectStoreIfS1_EfLi2ELi32ELi32ELi1ELb1EL9Algorithm0EEvT_T0_ll)
        .other          _Z15SoftmaxWarpImplI10DirectLoadI6__halffE11DirectStoreIfS1_EfLi2ELi32ELi32ELi1ELb1EL9Algorithm0EEvT_T0_ll,@"STO_CUDA_ENTRY STV_DEFAULT"
_Z15SoftmaxWarpImplI10DirectLoadI6__halffE11DirectStoreIfS1_EfLi2ELi32ELi32ELi1ELb1EL9Algorithm0EEvT_T0_ll:
.text._Z15SoftmaxWarpImplI10DirectLoadI6__halffE11DirectStoreIfS1_EfLi2ELi32ELi32ELi1ELb1EL9Algorithm0EEvT_T0_ll:
        /* <DEDUP_REMOVED lines=24> */
.L_x_13893:
        /* <DEDUP_REMOVED lines=28> */
[----:B--2---:R-:W-:-:S07]  /*0340*/  IADD3 R44, PT, PT, R74, 0x3c0, RZ ;  /* 0x000003c04a2c7810 */ /* 0x004fce0007ffe0ff */
.L_x_13991:
        /* <DEDUP_REMOVED lines=9> */
[----:B---3--:R-:W3:Y:S01]  /*03e0*/  LDC.64 R14, c[0x0][0x388] ;  /* 0x0000e200ff0e7b82 */ /* 0x008ee20000000a00 */
[----:B------:R-:W-:-:S02]  /*03f0*/  ISETP.GE.AND.EX P5, PT, RZ, UR41, PT, P0 ;  /* 0x00000029ff007c0c */ /* 0x000fc4000bfa6300 */
[----:B------:R-:W-:Y:S02]  /*0400*/  @!P3 MOV R75, RZ ;  /* 0x000000ff004bb202 */ /* 0x000fe40000000f00 */
[----:B------:R-:W-:Y:S02]  /*0410*/  ISETP.GE.U32.AND P0, PT, R68, UR40, PT ;  /* 0x0000002844007c0c */ /* 0x000fe4000bf06070 */
[----:B----4-:R-:W-:Y:S01]  /*0420*/  P2R R12, PR, RZ, 0x20 ;  /* 0x00000020ff0c7803 */ /* 0x010fe20000000000 */
        /* <DEDUP_REMOVED lines=9> */
[----:B------:R-:W-:-:S02]  /*04c0*/  P2R R34, PR, RZ, 0x10 ;  /* 0x00000010ff227803 */ /* 0x000fc40000000000 */
[----:B------:R-:W-:Y:S01]  /*04d0*/  @!P3 IADD3 R5, PT, PT, R3, R5, RZ ;  /* 0x000000050305b210 */ /* 0x000fe20007ffe0ff */
        /* <DEDUP_REMOVED lines=20> */
[----:B------:R-:W-:Y:S02]  /*0620*/  @!P6 SHF.L.U64.HI R4, R4, 0x1, R5 ;  /* 0x000000010404e819 */ /* 0x000fe40000010205 */
[----:B------:R-:W-:-:S02]  /*0630*/  @!P5 IADD3 R5, PT, PT, R15, R3, RZ ;  /* 0x000000030f05d210 */ /* 0x000fc40007ffe0ff */
[----:B------:R-:W-:Y:S01]  /*0640*/  @!P3 IADD3.X R25, PT, PT, R0, R7, RZ, P1, !PT ;  /* 0x000000070019b210 */ /* 0x000fe20000ffe4ff */
[----:B------:R-:W-:Y:S01]  /*0650*/  @!P4 IMAD R7, R47, R17, R6 ;  /* 0x000000112f07c224 */ /* 0x000fe200078e0206 */
[----:B------:R-:W-:Y:S01]  /*0660*/  ISETP.GE.U32.AND P2, PT, R66, UR40, PT ;  /* 0x0000002842007c0c */ /* 0x000fe2000bf46070 */
[----:B------:R-:W2:Y:S01]  /*0670*/  LDC.64 R14, c[0x0][0x380] ;  /* 0x0000e000ff0e7b82 */ /* 0x000ea20000000a00 */
[----:B------:R-:W-:Y:S01]  /*0680*/  @!P5 LEA.HI R0, P1, R5, R2, RZ, 0x1 ;  /* 0x000000020500d211 */ /* 0x000fe200078308ff */
[----:B------:R-:W-:Y:S01]  /*0690*/  @!P4 IMAD.WIDE.U32 R2, R47, R16, R68 ;  /* 0x000000102f02c225 */ /* 0x000fe200078e0044 */
[----:B------:R-:W-:Y:S02]  /*06a0*/  @!P6 LOP3.LUT R27, R27, 0xfffffffc, RZ, 0xc0, !PT ;  /* 0xfffffffc1b1be812 */ /* 0x000fe400078ec0ff */
[----:B------:R-:W-:Y:S02]  /*06b0*/  ISETP.GE.AND.EX P3, PT, RZ, UR41, PT, P2 ;  /* 0x00000029ff007c0c */ /* 0x000fe4000bf66320 */
[----:B------:R-:W-:Y:S01]  /*06c0*/  @!P5 SHF.L.U32 R17, R0, 0x1, RZ ;  /* 0x000000010011d819 */ /* 0x000fe200000006ff */
[----:B------:R-:W5:Y:S01]  /*06d0*/  LDC.64 R20, c[0x0][0x388] ;  /* 0x0000e200ff147b82 */ /* 0x000f620000000a00 */
[----:B----4-:R-:W-:-:S02]  /*06e0*/  @!P6 IADD3 R26, P0, PT, R27, R10, RZ ;  /* 0x0000000a1b1ae210 */ /* 0x010fc40007f1e0ff */
[----:B------:R-:W-:Y:S02]  /*06f0*/  @!P5 IADD3.X R5, PT, PT, RZ, R5, RZ, P1, !PT ;  /* 0x00000005ff05d210 */ /* 0x000fe40000ffe4ff */
[----:B------:R-:W-:Y:S02]  /*0700*/  @!P5 LOP3.LUT R17, R17, 0xfffffffc, RZ, 0xc0, !PT ;  /* 0xfffffffc1111d812 */ /* 0x000fe400078ec0ff */
[----:B------:R-:W-:Y:S01]  /*0710*/  @!P6 IADD3.X R27, PT, PT, R4, R11, RZ, P0, !PT ;  /* 0x0000000b041be210 */ /* 0x000fe200007fe4ff */
[----:B------:R-:W4:Y:S01]  /*0720*/  LDC.64 R28, c[0x0][0x380] ;  /* 0x0000e000ff1c7b82 */ /* 0x000f220000000a00 */
[----:B------:R-:W-:Y:S01]  /*0730*/  @!P5 SHF.L.U64.HI R0, R0, 0x1, R5 ;  /* 0x000000010000d819 */ /* 0x000fe20000010205 */
[----:B---3--:R-:W-:Y:S01]  /*0740*/  @!P3 IMAD R4, R45, R18, RZ ;  /* 0x000000122d04b224 */ /* 0x008fe200078e02ff */
[----:B-1----:R-:W-:Y:S02]  /*0750*/  @!P5 IADD3 R16, P0, PT, R17, R8, RZ ;  /* 0x000000081110d210 */ /* 0x002fe40007f1e0ff */
[----:B------:R-:W-:Y:S01]  /*0760*/  @!P4 IADD3 R5, PT, PT, R7, R3, RZ ;  /* 0x000000030705c210 */ /* 0x000fe20007ffe0ff */
[----:B------:R-:W-:Y:S01]  /*0770*/  @!P3 IMAD R7, R47, R19, R4 ;  /* 0x000000132f07b224 */ /* 0x000fe200078e0204 */
[----:B------:R-:W-:Y:S01]  /*0780*/  ISETP.GE.U32.AND P1, PT, R64, UR40, PT ;  /* 0x0000002840007c0c */ /* 0x000fe2000bf26070 */
[----:B------:R-:W1:Y:S01]  /*0790*/  LDC.64 R10, c[0x0][0x380] ;  /* 0x0000e000ff0a7b82 */ /* 0x000e620000000a00 */
[----:B------:R-:W-:-:S02]  /*07a0*/  @!P5 IADD3.X R17, PT, PT, R0, R9, RZ, P0, !PT ;  /* 0x000000090011d210 */ /* 0x000fc400007fe4ff */
[----:B------:R-:W-:Y:S02]  /*07b0*/  @!P4 LEA.HI R0, P0, R5, R2, RZ, 0x1 ;  /* 0x000000020500c211 */ /* 0x000fe400078108ff */
[----:B------:R-:W-:Y:S02]  /*07c0*/  ISETP.GE.AND.EX P1, PT, RZ, UR41, PT, P1 ;  /* 0x00000029ff007c0c */ /* 0x000fe4000bf26310 */
[----:B------:R-:W-:Y:S01]  /*07d0*/  @!P3 MOV R67, RZ ;  /* 0x000000ff0043b202 */ /* 0x000fe20000000f00 */
[----:B------:R-:W3:Y:S01]  /*07e0*/  LDC.64 R8, c[0x0][0x380] ;  /* 0x0000e000ff087b82 */ /* 0x000ee20000000a00 */
[----:B------:R-:W-:Y:S02]  /*07f0*/  @!P4 SHF.L.U32 R19, R0, 0x1, RZ ;  /* 0x000000010013c819 */ /* 0x000fe400000006ff */
[----:B------:R-:W-:Y:S01]  /*0800*/  @!P4 IADD3.X R5, PT, PT, RZ, R5, RZ, P0, !PT ;  /* 0x00000005ff05c210 */ /* 0x000fe200007fe4ff */
[----:B------:R-:W-:Y:S01]  /*0810*/  @!P3 IMAD.WIDE.U32 R2, R47, R18, R66 ;  /* 0x000000122f02b225 */ /* 0x000fe200078e0042 */
[----:B------:R-:W-:-:S02]  /*0820*/  @!P4 LOP3.LUT R19, R19, 0xfffffffc, RZ, 0xc0, !PT ;  /* 0xfffffffc1313c812 */ /* 0x000fc400078ec0ff */
[----:B------:R-:W-:Y:S01]  /*0830*/  @!P4 SHF.L.U64.HI R0, R0, 0x1, R5 ;  /* 0x000000010000c819 */ /* 0x000fe20000010205 */
[----:B------:R-:W0:Y:S01]  /*0840*/  LDC.64 R30, c[0x0][0x380] ;  /* 0x0000e000ff1e7b82 */ /* 0x000e220000000a00 */
[----:B--2---:R-:W-:Y:S01]  /*0850*/  @!P4 IADD3 R18, P0, PT, R19, R14, RZ ;  /* 0x0000000e1312c210 */ /* 0x004fe20007f1e0ff */
[----:B-----5:R-:W-:Y:S01]  /*0860*/  @!P1 IMAD R4, R45, R20, RZ ;  /* 0x000000142d049224 */ /* 0x020fe200078e02ff */
[----:B------:R-:W-:Y:S02]  /*0870*/  @!P3 IADD3 R5, PT, PT, R7, R3, RZ ;  /* 0x000000030705b210 */ /* 0x000fe40007ffe0ff */
[----:B------:R-:W-:Y:S01]  /*0880*/  @!P4 IADD3.X R19, PT, PT, R0, R15, RZ, P0, !PT ;  /* 0x0000000f0013c210 */ /* 0x000fe200007fe4ff */
[----:B------:R-:W-:Y:S01]  /*0890*/  @!P1 IMAD R7, R47, R21, R4 ;  /* 0x000000152f079224 */ /* 0x000fe200078e0204 */
[----:B------:R-:W-:Y:S01]  /*08a0*/  @!P3 LEA.HI R0, P0, R5, R2, RZ, 0x1 ;  /* 0x000000020500b211 */ /* 0x000fe200078108ff */
[----:B------:R-:W2:Y:S01]  /*08b0*/  LDC.64 R14, c[0x0][0x380] ;  /* 0x0000e000ff0e7b82 */ /* 0x000ea20000000a00 */
[----:B------:R-:W-:-:S02]  /*08c0*/  @!P1 MOV R65, RZ ;  /* 0x000000ff00419202 */ /* 0x000fc40000000f00 */
[C---:B------:R-:W-:Y:S02]  /*08d0*/  @!P3 SHF.L.U32 R21, R0.reuse, 0x1, RZ ;  /* 0x000000010015b819 */ /* 0x040fe400000006ff */
[----:B------:R-:W-:Y:S01]  /*08e0*/  @!P3 IADD3.X R5, PT, PT, RZ, R5, RZ, P0, !PT ;  /* 0x00000005ff05b210 */ /* 0x000fe200007fe4ff */
[----:B------:R-:W-:Y:S01]  /*08f0*/  @!P1 IMAD.WIDE.U32 R2, R47, R20, R64 ;  /* 0x000000142f029225 */ /* 0x000fe200078e0040 */
[----:B------:R-:W-:Y:S01]  /*0900*/  @!P3 LOP3.LUT R21, R21, 0xfffffffc, RZ, 0xc0, !PT ;  /* 0xfffffffc1515b812 */ /* 0x000fe200078ec0ff */
[----:B------:R-:W5:Y:S01]  /*0910*/  LDC.64 R32, c[0x0][0x380] ;  /* 0x0000e000ff207b82 */ /* 0x000f620000000a00 */
[----:B------:R-:W-:Y:S01]  /*0920*/  @!P3 SHF.L.U64.HI R0, R0, 0x1, R5 ;  /* 0x000000010000b819 */ /* 0x000fe20000010205 */
[----:B------:R-:W-:Y:S01]  /*0930*/  @!P1 IMAD.IADD R5, R7, 0x1, R3 ;  /* 0x0000000107059824 */ /* 0x000fe200078e0203 */
[----:B---3--:R-:W-:Y:S02]  /*0940*/  @!P3 IADD3 R20, P0, PT, R21, R8, RZ ;  /* 0x000000081514b210 */ /* 0x008fe40007f1e0ff */
[----:B------:R-:W-:-:S02]  /*0950*/  P2R R37, PR, RZ, 0x2 ;  /* 0x00000002ff257803 */ /* 0x000fc40000000000 */
[----:B------:R-:W-:Y:S01]  /*0960*/  @!P3 IADD3.X R21, PT, PT, R0, R9, RZ, P0, !PT ;  /* 0x000000090015b210 */ /* 0x000fe200007fe4ff */
[----:B------:R-:W3:Y:S01]  /*0970*/  LDC.64 R6, c[0x0][0x388] ;  /* 0x0000e200ff067b82 */ /* 0x000ee20000000a00 */
[----:B------:R-:W-:Y:S02]  /*0980*/  @!P1 LEA.HI R0, P0, R5, R2, RZ, 0x1 ;  /* 0x0000000205009211 */ /* 0x000fe400078108ff */
[----:B------:R-:W-:Y:S02]  /*0990*/  P2R R36, PR, RZ, 0x8 ;  /* 0x00000008ff247803 */ /* 0x000fe40000000000 */
[----:B------:R-:W-:Y:S02]  /*09a0*/  @!P1 SHF.L.U32 R3, R0, 0x1, RZ ;  /* 0x0000000100039819 */ /* 0x000fe400000006ff */
[----:B------:R-:W-:Y:S01]  /*09b0*/  @!P1 IADD3.X R5, PT, PT, RZ, R5, RZ, P0, !PT ;  /* 0x00000005ff059210 */ /* 0x000fe200007fe4ff */
[----:B------:R-:W4:Y:S01]  /*09c0*/  LDC.64 R8, c[0x0][0x380] ;  /* 0x0000e000ff087b82 */ /* 0x000f220000000a00 */
[----:B------:R-:W-:-:S02]  /*09d0*/  @!P1 LOP3.LUT R3, R3, 0xfffffffc, RZ, 0xc0, !PT ;  /* 0xfffffffc03039812 */ /* 0x000fc400078ec0ff */
[----:B------:R-:W-:Y:S02]  /*09e0*/  @!P1 SHF.L.U64.HI R0, R0, 0x1, R5 ;  /* 0x0000000100009819 */ /* 0x000fe40000010205 */
[----:B-1----:R-:W-:-:S03]  /*09f0*/  @!P1 IADD3 R2, P0, PT, R3, R10, RZ ;  /* 0x0000000a03029210 */ /* 0x002fc60007f1e0ff */
[----:B------:R-:W1:Y:S01]  /*0a00*/  LDC.64 R78, c[0x0][0x380] ;  /* 0x0000e000ff4e7b82 */ /* 0x000e620000000a00 */
[----:B------:R-:W-:Y:S02]  /*0a10*/  @!P1 IADD3.X R3, PT, PT, R0, R11, RZ, P0, !PT ;  /* 0x0000000b00039210 */ /* 0x000fe400007fe4ff */
[----:B------:R-:W-:-:S04]  /*0a20*/  ISETP.GE.U32.AND P0, PT, R62, UR40, PT ;  /* 0x000000283e007c0c */ /* 0x000fc8000bf06070 */
[----:B------:R-:W-:Y:S01]  /*0a30*/  ISETP.GE.AND.EX P1, PT, RZ, UR41, PT, P0 ;  /* 0x00000029ff007c0c */ /* 0x000fe2000bf26300 */
[----:B------:R-:W0:Y:S03]  /*0a40*/  LDC.64 R10, c[0x0][0x380] ;  /* 0x0000e000ff0a7b82 */ /* 0x000e260000000a00 */
[----:B------:R-:W-:-:S09]  /*0a50*/  P2R R39, PR, RZ, 0x2 ;  /* 0x00000002ff277803 */ /* 0x000fd20000000000 */
[----:B------:R-:W-:Y:S01]  /*0a60*/  @!P1 MOV R63, RZ ;  /* 0x000000ff003f9202 */ /* 0x000fe20000000f00 */
[----:B---3--:R-:W-:-:S04]  /*0a70*/  @!P1 IMAD R0, R45, R6, RZ ;  /* 0x000000062d009224 */ /* 0x008fc800078e02ff */
        /* <DEDUP_REMOVED lines=8> */
[----:B------:R-:W3:Y:S03]  /*0b00*/  LDC.64 R6, c[0x0][0x388] ;  /* 0x0000e200ff067b82 */ /* 0x000ee60000000a00 */
[----:B----4-:R-:W-:-:S04]  /*0b10*/  @!P1 IADD3 R4, P0, PT, R5, R8, RZ ;  /* 0x0000000805049210 */ /* 0x010fc80007f1e0ff */
[----:B------:R-:W-:Y:S02]  /*0b20*/  @!P1 IADD3.X R5, PT, PT, R0, R9, RZ, P0, !PT ;  /* 0x0000000900059210 */ /* 0x000fe400007fe4ff */
[----:B------:R-:W-:-:S04]  /*0b30*/  ISETP.GE.U32.AND P0, PT, R60, UR40, PT ;  /* 0x000000283c007c0c */ /* 0x000fc8000bf06070 */
[----:B------:R-:W-:-:S04]  /*0b40*/  ISETP.GE.AND.EX P1, PT, RZ, UR41, PT, P0 ;  /* 0x00000029ff007c0c */ /* 0x000fc8000bf26300 */
[----:B------:R-:W-:-:S09]  /*0b50*/  P2R R40, PR, RZ, 0x2 ;  /* 0x00000002ff287803 */ /* 0x000fd20000000000 */
[----:B---3--:R-:W-:Y:S01]  /*0b60*/  @!P1 IMAD R0, R45, R6, RZ ;  /* 0x000000062d009224 */ /* 0x008fe200078e02ff */
        /* <DEDUP_REMOVED lines=10> */
[----:B0-----:R-:W-:-:S04]  /*0c10*/  @!P1 IADD3 R6, P0, PT, R7, R10, RZ ;  /* 0x0000000a07069210 */ /* 0x001fc80007f1e0ff */
        /* <DEDUP_REMOVED lines=18> */
[----:B------:R-:W2:Y:S03]  /*0d40*/  LDC.64 R14, c[0x0][0x380] ;  /* 0x0000e000ff0e7b82 */ /* 0x000ea60000000a00 */
        /* <DEDUP_REMOVED lines=14> */
[----:B------:R-:W-:Y:S02]  /*0e30*/  ISETP.NE.AND P0, PT, R12, RZ, PT ;  /* 0x000000ff0c00720c */ /* 0x000fe40003f05270 */
[----:B------:R-:W0:Y:S01]  /*0e40*/  LDC.64 R12, c[0x0][0x388] ;  /* 0x0000e200ff0c7b82 */ /* 0x000e220000000a00 */
[----:B------:R-:W-:-:S04]  /*0e50*/  ISETP.GE.U32.AND P1, PT, R54, UR40, PT ;  /* 0x0000002836007c0c */ /* 0x000fc8000bf26070 */
[----:B------:R-:W-:-:S04]  /*0e60*/  ISETP.GE.AND.EX P1, PT, RZ, UR41, PT, P1 ;  /* 0x00000029ff007c0c */ /* 0x000fc8000bf26310 */
[----:B------:R-:W-:-:S09]  /*0e70*/  P2R R41, PR, RZ, 0x2 ;  /* 0x00000002ff297803 */ /* 0x000fd20000000000 */
[----:B------:R-:W-:Y:S01]  /*0e80*/  @!P1 MOV R55, RZ ;  /* 0x000000ff00379202 */ /* 0x000fe20000000f00 */
[----:B0-----:R-:W-:-:S04]  /*0e90*/  @!P1 IMAD R0, R45, R12, RZ ;  /* 0x0000000c2d009224 */ /* 0x001fc800078e02ff */
        /* <DEDUP_REMOVED lines=9> */
[----:B------:R-:W-:-:S04]  /*0f30*/  @!P1 IADD3 R14, P2, PT, R15, R28, RZ ;  /* 0x0000001c0f0e9210 */ /* 0x000fc80007f5e0ff */
        /* <DEDUP_REMOVED lines=14> */
[----:B------:R-:W3:Y:S03]  /*1020*/  @!P1 LDG.E R26, desc[UR6][R26.64] ;  /* 0x000000061a1a9981 */ /* 0x000ee6000c1e1900 */
[C---:B------:R-:W-:Y:S02]  /*1030*/  @!P2 SHF.L.U32 R23, R0.reuse, 0x1, RZ ;  /* 0x000000010017a819 */ /* 0x040fe400000006ff */
[----:B------:R-:W-:Y:S02]  /*1040*/  @!P2 IADD3.X R13, PT, PT, RZ, R13, RZ, P3, !PT ;  /* 0x0000000dff0da210 */ /* 0x000fe40001ffe4ff */
[----:B------:R-:W-:Y:S02]  /*1050*/  @!P2 LOP3.LUT R23, R23, 0xfffffffc, RZ, 0xc0, !PT ;  /* 0xfffffffc1717a812 */ /* 0x000fe400078ec0ff */
[----:B------:R-:W-:-:S02]  /*1060*/  @!P2 SHF.L.U64.HI R0, R0, 0x1, R13 ;  /* 0x000000010000a819 */ /* 0x000fc4000001020d */
[----:B--2---:R-:W-:Y:S01]  /*1070*/  @!P2 IADD3 R22, P3, PT, R23, R28, RZ ;  /* 0x0000001c1716a210 */ /* 0x004fe20007f7e0ff */
[----:B------:R-:W0:Y:S03]  /*1080*/  LDC.64 R12, c[0x0][0x388] ;  /* 0x0000e200ff0c7b82 */ /* 0x000e260000000a00 */
[----:B------:R-:W-:Y:S02]  /*1090*/  @!P2 IADD3.X R23, PT, PT, R0, R29, RZ, P3, !PT ;  /* 0x0000001d0017a210 */ /* 0x000fe40001ffe4ff */
[----:B------:R-:W-:Y:S02]  /*10a0*/  ISETP.NE.AND P2, PT, R49, RZ, PT ;  /* 0x000000ff3100720c */ /* 0x000fe40003f45270 */
[----:B------:R-:W-:-:S04]  /*10b0*/  ISETP.GE.U32.AND P3, PT, R50, UR40, PT ;  /* 0x0000002832007c0c */ /* 0x000fc8000bf66070 */
[----:B------:R-:W-:-:S07]  /*10c0*/  ISETP.GE.AND.EX P3, PT, RZ, UR41, PT, P3 ;  /* 0x00000029ff007c0c */ /* 0x000fce000bf66330 */
[----:B------:R-:W-:Y:S02]  /*10d0*/  @!P2 R2UR UR4, R42 ;  /* 0x000000002a04a2ca */ /* 0x000fe400000e0000 */
[----:B------:R-:W-:-:S04]  /*10e0*/  @!P2 R2UR UR5, R43 ;  /* 0x000000002b05a2ca */ /* 0x000fc800000e0000 */
[----:B0-----:R-:W-:Y:S01]  /*10f0*/  @!P3 IMAD R0, R45, R12, RZ ;  /* 0x0000000c2d00b224 */ /* 0x001fe200078e02ff */
[----:B------:R-:W-:-:S03]  /*1100*/  @!P3 MOV R51, RZ ;  /* 0x000000ff0033b202 */ /* 0x000fc60000000f00 */
[C---:B------:R-:W-:Y:S02]  /*1110*/  @!P3 IMAD R29, R47.reuse, R13, R0 ;  /* 0x0000000d2f1db224 */ /* 0x040fe400078e0200 */
[----:B------:R-:W-:Y:S01]  /*1120*/  @!P3 IMAD.WIDE.U32 R12, R47, R12, R50 ;  /* 0x0000000c2f0cb225 */ /* 0x000fe200078e0032 */
[----:B------:R-:W-:Y:S02]  /*1130*/  P2R R51, PR, RZ, 0x8 ;  /* 0x00000008ff337803 */ /* 0x000fe40000000000 */
[----:B------:R-:W2:Y:S01]  /*1140*/  @!P2 LDG.E R24, desc[UR4][R24.64] ;  /* 0x000000041818a981 */ /* 0x000ea2000c1e1900 */
[----:B------:R-:W-:Y:S02]  /*1150*/  @!P0 R2UR UR4, R42 ;  /* 0x000000002a0482ca */ /* 0x000fe400000e0000 */
[----:B------:R-:W-:Y:S02]  /*1160*/  @!P0 R2UR UR5, R43 ;  /* 0x000000002b0582ca */ /* 0x000fe400000e0000 */
[----:B------:R-:W-:-:S04]  /*1170*/  @!P3 IADD3 R13, PT, PT, R29, R13, RZ ;  /* 0x0000000d1d0db210 */ /* 0x000fc80007ffe0ff */
[----:B------:R-:W-:-:S04]  /*1180*/  @!P3 LEA.HI R0, P4, R13, R12, RZ, 0x1 ;  /* 0x0000000c0d00b211 */ /* 0x000fc800078908ff */
[C---:B------:R-:W-:Y:S02]  /*1190*/  @!P3 SHF.L.U32 R29, R0.reuse, 0x1, RZ ;  /* 0x00000001001db819 */ /* 0x040fe400000006ff */
[----:B------:R-:W-:Y:S01]  /*11a0*/  @!P3 IADD3.X R13, PT, PT, RZ, R13, RZ, P4, !PT ;  /* 0x0000000dff0db210 */ /* 0x000fe200027fe4ff */
[----:B------:R-:W4:Y:S01]  /*11b0*/  @!P0 LDG.E R16, desc[UR4][R16.64] ;  /* 0x0000000410108981 */ /* 0x000f22000c1e1900 */
[----:B------:R-:W-:Y:S02]  /*11c0*/  @!P3 LOP3.LUT R29, R29, 0xfffffffc, RZ, 0xc0, !PT ;  /* 0xfffffffc1d1db812 */ /* 0x000fe400078ec0ff */
[----:B------:R-:W-:Y:S02]  /*11d0*/  @!P3 SHF.L.U64.HI R0, R0, 0x1, R13 ;  /* 0x000000010000b819 */ /* 0x000fe4000001020d */
[----:B------:R-:W-:-:S04]  /*11e0*/  @!P3 IADD3 R28, P4, PT, R29, R30, RZ ;  /* 0x0000001e1d1cb210 */ /* 0x000fc80007f9e0ff */
[----:B------:R-:W-:Y:S02]  /*11f0*/  @!P3 IADD3.X R29, PT, PT, R0, R31, RZ, P4, !PT ;  /* 0x0000001f001db210 */ /* 0x000fe400027fe4ff */
[----:B------:R-:W0:Y:S01]  /*1200*/  LDC.64 R30, c[0x0][0x388] ;  /* 0x0000e200ff1e7b82 */ /* 0x000e220000000a00 */
[----:B------:R-:W-:-:S04]  /*1210*/  ISETP.GE.U32.AND P4, PT, R48, UR40, PT ;  /* 0x0000002830007c0c */ /* 0x000fc8000bf86070 */
        /* <DEDUP_REMOVED lines=13> */
[----:B-----5:R-:W-:-:S05]  /*12f0*/  @!P4 IADD3 R30, P5, PT, R31, R32, RZ ;  /* 0x000000201f1ec210 */ /* 0x020fca0007fbe0ff */
[----:B------:R-:W-:Y:S01]  /*1300*/  @!P4 IMAD.X R31, R0, 0x1, R33, P5 ;  /* 0x00000001001fc824 */ /* 0x000fe200028e0621 */
[----:B------:R-:W-:Y:S01]  /*1310*/  ISETP.GE.U32.AND P5, PT, R46, UR40, PT ;  /* 0x000000282e007c0c */ /* 0x000fe2000bfa6070 */
[----:B------:R-:W0:Y:S01]  /*1320*/  LDC.64 R32, c[0x0][0x388] ;  /* 0x0000e200ff207b82 */ /* 0x000e220000000a00 */
[----:B------:R-:W-:Y:S02]  /*1330*/  ISETP.NE.AND P4, PT, R36, RZ, PT ;  /* 0x000000ff2400720c */ /* 0x000fe40003f85270 */
        /* <DEDUP_REMOVED lines=26> */
[----:B------:R-:W-:Y:S02]  /*14e0*/  @!P6 LEA.HI R0, P3, R13, R12, RZ, 0x1 ;  /* 0x0000000c0d00e211 */ /* 0x000fe400078708ff */
[----:B------:R-:W-:Y:S02]  /*14f0*/  @!P5 R2UR UR4, R42 ;  /* 0x000000002a04d2ca */ /* 0x000fe400000e0000 */
[----:B------:R-:W-:Y:S02]  /*1500*/  @!P5 R2UR UR5, R43 ;  /* 0x000000002b05d2ca */ /* 0x000fe400000e0000 */
[----:B------:R-:W-:-:S02]  /*1510*/  @!P6 SHF.L.U32 R35, R0, 0x1, RZ ;  /* 0x000000010023e819 */ /* 0x000fc400000006ff */
[----:B------:R-:W-:Y:S02]  /*1520*/  @!P6 IADD3.X R13, PT, PT, RZ, R13, RZ, P3, !PT ;  /* 0x0000000dff0de210 */ /* 0x000fe40001ffe4ff */
[----:B------:R-:W-:Y:S02]  /*1530*/  @!P6 LOP3.LUT R35, R35, 0xfffffffc, RZ, 0xc0, !PT ;  /* 0xfffffffc2323e812 */ /* 0x000fe400078ec0ff */
[----:B------:R-:W-:-:S05]  /*1540*/  @!P6 SHF.L.U64.HI R0, R0, 0x1, R13 ;  /* 0x000000010000e819 */ /* 0x000fca000001020d */
[----:B------:R-:W5:Y:S01]  /*1550*/  @!P5 LDG.E R18, desc[UR4][R18.64] ;  /* 0x000000041212d981 */ /* 0x000f62000c1e1900 */
[----:B------:R-:W-:Y:S02]  /*1560*/  @!P4 R2UR UR4, R42 ;  /* 0x000000002a04c2ca */ /* 0x000fe400000e0000 */
[----:B0-----:R-:W-:Y:S02]  /*1570*/  @!P6 IADD3 R34, P3, PT, R35, R78, RZ ;  /* 0x0000004e2322e210 */ /* 0x001fe40007f7e0ff */
[----:B------:R-:W-:Y:S02]  /*1580*/  @!P4 R2UR UR5, R43 ;  /* 0x000000002b05c2ca */ /* 0x000fe400000e0000 */
[----:B------:R-:W-:Y:S02]  /*1590*/  @!P6 IADD3.X R35, PT, PT, R0, R79, RZ, P3, !PT ;  /* 0x0000004f0023e210 */ /* 0x000fe40001ffe4ff */
[----:B------:R-:W-:Y:S02]  /*15a0*/  ISETP.NE.AND P3, PT, R37, RZ, PT ;  /* 0x000000ff2500720c */ /* 0x000fe40003f65270 */
[----:B------:R-:W-:-:S02]  /*15b0*/  MOV R37, 0xff800000 ;  /* 0xff80000000257802 */ /* 0x000fc40000000f00 */
[----:B------:R-:W-:Y:S02]  /*15c0*/  MOV R110, 0xff800000 ;  /* 0xff800000006e7802 */ /* 0x000fe40000000f00 */
[----:B------:R-:W-:-:S03]  /*15d0*/  MOV R13, 0xff800000 ;  /* 0xff800000000d7802 */ /* 0x000fc60000000f00 */
[----:B------:R-:W5:Y:S04]  /*15e0*/  @!P4 LDG.E R20, desc[UR4][R20.64] ;  /* 0x000000041414c981 */ /* 0x000f68000c1e1900 */
[----:B------:R-:W-:Y:S02]  /*15f0*/  @!P3 R2UR UR4, R42 ;  /* 0x000000002a04b2ca */ /* 0x000fe400000e0000 */
[----:B------:R-:W-:Y:S02]  /*1600*/  @!P3 R2UR UR5, R43 ;  /* 0x000000002b05b2ca */ /* 0x000fe400000e0000 */
[----:B------:R-:W-:Y:S02]  /*1610*/  MOV R102, 0xff800000 ;  /* 0xff80000000667802 */ /* 0x000fe40000000f00 */
[----:B------:R-:W-:-:S09]  /*1620*/  MOV R98, 0xff800000 ;  /* 0xff80000000627802 */ /* 0x000fd20000000f00 */
[----:B------:R-:W5:Y:S01]  /*1630*/  @!P3 LDG.E R2, desc[UR4][R2.64] ;  /* 0x000000040202b981 */ /* 0x000f62000c1e1900 */
[----:B------:R-:W-:Y:S02]  /*1640*/  MOV R108, 0xff800000 ;  /* 0xff800000006c7802 */ /* 0x000fe40000000f00 */
[----:B------:R-:W-:Y:S01]  /*1650*/  MOV R100, 0xff800000 ;  /* 0xff80000000647802 */ /* 0x000fe20000000f00 */
[--C-:B---3--:R-:W-:Y:S02]  /*1660*/  @!P1 HADD2.F32 R102, -RZ, R26.reuse.H0_H0 ;  /* 0x2000001aff669230 */ /* 0x108fe40000004100 */
[----:B------:R-:W-:Y:S02]  /*1670*/  @!P1 HADD2.F32 R98, -RZ, R26.H1_H1 ;  /* 0x3000001aff629230 */ /* 0x000fe40000004100 */
[--C-:B--2---:R-:W-:Y:S02]  /*1680*/  @!P2 HADD2.F32 R37, -RZ, R24.reuse.H0_H0 ;  /* 0x20000018ff25a230 */ /* 0x104fe40000004100 */
[----:B------:R-:W-:-:S05]  /*1690*/  @!P2 HADD2.F32 R110, -RZ, R24.H1_H1 ;  /* 0x30000018ff6ea230 */ /* 0x000fca0000004100 */
[----:B------:R-:W-:Y:S02]  /*16a0*/  @!P2 FMNMX3 R13, R37, -INF , R110, !PT ;  /* 0xff800000250da876 */ /* 0x000fe4000780006e */
[----:B------:R-:W-:Y:S02]  /*16b0*/  ISETP.NE.AND P2, PT, R39, RZ, PT ;  /* 0x000000ff2700720c */ /* 0x000fe40003f45270 */
[----:B------:R-:W-:Y:S02]  /*16c0*/  @!P1 FMNMX3 R13, R13, R102, R98, !PT ;  /* 0x000000660d0d9276 */ /* 0x000fe40007800062 */
[----:B------:R-:W-:-:S09]  /*16d0*/  ISETP.NE.AND P1, PT, R40, RZ, PT ;  /* 0x000000ff2800720c */ /* 0x000fd20003f25270 */
[----:B------:R-:W-:Y:S02]  /*16e0*/  @!P2 R2UR UR4, R42 ;  /* 0x000000002a04a2ca */ /* 0x000fe400000e0000 */
[----:B------:R-:W-:Y:S01]  /*16f0*/  @!P2 R2UR UR5, R43 ;  /* 0x000000002b05a2ca */ /* 0x000fe200000e0000 */
[--C-:B----4-:R-:W-:Y:S02]  /*1700*/  @!P0 HADD2.F32 R108, -RZ, R16.reuse.H0_H0 ;  /* 0x20000010ff6c8230 */ /* 0x110fe40000004100 */
[----:B------:R-:W-:-:S05]  /*1710*/  @!P0 HADD2.F32 R100, -RZ, R16.H1_H1 ;  /* 0x30000010ff648230 */ /* 0x000fca0000004100 */
[----:B------:R-:W-:Y:S02]  /*1720*/  @!P0 FMNMX3 R13, R13, R108, R100, !PT ;  /* 0x0000006c0d0d8276 */ /* 0x000fe40007800064 */
[----:B------:R-:W-:-:S03]  /*1730*/  ISETP.NE.AND P0, PT, R61, RZ, PT ;  /* 0x000000ff3d00720c */ /* 0x000fc60003f05270 */
        /* <DEDUP_REMOVED lines=11> */
[----:B------:R-:W-:Y:S02]  /*17f0*/  MOV R94, 0xff800000 ;  /* 0xff800000005e7802 */ /* 0x000fe40000000f00 */
[----:B------:R-:W-:-:S02]  /*1800*/  MOV R86, 0xff800000 ;  /* 0xff80000000567802 */ /* 0x000fc40000000f00 */
[----:B------:R-:W-:Y:S02]  /*1810*/  MOV R90, 0xff800000 ;  /* 0xff800000005a7802 */ /* 0x000fe40000000f00 */
[----:B------:R-:W-:Y:S02]  /*1820*/  MOV R80, 0xff800000 ;  /* 0xff80000000507802 */ /* 0x000fe40000000f00 */
[----:B------:R-:W-:Y:S02]  /*1830*/  MOV R84, 0xff800000 ;  /* 0xff80000000547802 */ /* 0x000fe40000000f00 */
[----:B------:R-:W-:Y:S02]  /*1840*/  MOV R40, 0xff800000 ;  /* 0xff80000000287802 */ /* 0x000fe40000000f00 */
[----:B------:R-:W-:Y:S02]  /*1850*/  MOV R78, 0xff800000 ;  /* 0xff800000004e7802 */ /* 0x000fe40000000f00 */
[----:B------:R-:W-:Y:S01]  /*1860*/  MOV R36, 0xff800000 ;  /* 0xff80000000247802 */ /* 0x000fe20000000f00 */
[----:B-----5:R-:W-:-:S02]  /*1870*/  @!P5 HADD2.F32 R106, -RZ, R18.H0_H0 ;  /* 0x20000012ff6ad230 */ /* 0x020fc40000004100 */
[----:B------:R-:W-:-:S05]  /*1880*/  @!P5 HADD2.F32 R96, -RZ, R18.H1_H1 ;  /* 0x30000012ff60d230 */ /* 0x000fca0000004100 */
[----:B------:R-:W-:Y:S01]  /*1890*/  @!P5 FMNMX3 R13, R13, R106, R96, !PT ;  /* 0x0000006a0d0dd276 */ /* 0x000fe20007800060 */
[--C-:B------:R-:W-:Y:S02]  /*18a0*/  @!P4 HADD2.F32 R104, -RZ, R20.reuse.H0_H0 ;  /* 0x20000014ff68c230 */ /* 0x100fe40000004100 */
[----:B------:R-:W-:-:S05]  /*18b0*/  @!P4 HADD2.F32 R92, -RZ, R20.H1_H1 ;  /* 0x30000014ff5cc230 */ /* 0x000fca0000004100 */
[----:B------:R-:W-:Y:S01]  /*18c0*/  @!P4 FMNMX3 R13, R13, R104, R92, !PT ;  /* 0x000000680d0dc276 */ /* 0x000fe2000780005c */
[--C-:B------:R-:W-:Y:S02]  /*18d0*/  @!P3 HADD2.F32 R94, -RZ, R2.reuse.H0_H0 ;  /* 0x20000002ff5eb230 */ /* 0x100fe40000004100 */
[----:B------:R-:W-:-:S05]  /*18e0*/  @!P3 HADD2.F32 R86, -RZ, R2.H1_H1 ;  /* 0x30000002ff56b230 */ /* 0x000fca0000004100 */
[----:B------:R-:W-:Y:S02]  /*18f0*/  @!P3 FMNMX3 R13, R13, R94, R86, !PT ;  /* 0x0000005e0d0db276 */ /* 0x000fe40007800056 */
[----:B------:R-:W-:Y:S02]  /*1900*/  ISETP.NE.AND P3, PT, R51, RZ, PT ;  /* 0x000000ff3300720c */ /* 0x000fe40003f65270 */
[----:B------:R-:W-:Y:S02]  /*1910*/  ISETP.NE.AND P4, PT, R57, RZ, PT ;  /* 0x000000ff3900720c */ /* 0x000fe40003f85270 */
[----:B------:R-:W-:-:S09]  /*1920*/  ISETP.NE.AND P5, PT, R55, RZ, PT ;  /* 0x000000ff3700720c */ /* 0x000fd20003fa5270 */
[C---:B------:R-:W-:Y:S02]  /*1930*/  @!P3 R2UR UR8, R42.reuse ;  /* 0x000000002a08b2ca */ /* 0x040fe400000e0000 */
[C---:B------:R-:W-:Y:S02]  /*1940*/  @!P3 R2UR UR9, R43.reuse ;  /* 0x000000002b09b2ca */ /* 0x040fe400000e0000 */
[----:B------:R-:W-:Y:S02]  /*1950*/  @!P4 R2UR UR10, R42 ;  /* 0x000000002a0ac2ca */ /* 0x000fe400000e0000 */
[----:B------:R-:W-:-:S09]  /*1960*/  @!P4 R2UR UR11, R43 ;  /* 0x000000002b0bc2ca */ /* 0x000fd200000e0000 */
[----:B------:R0:W5:Y:S04]  /*1970*/  @!P3 LDG.E R29, desc[UR8][R28.64] ;  /* 0x000000081c1db981 */ /* 0x000168000c1e1900 */
[----:B------:R-:W5:Y:S01]  /*1980*/  @!P4 LDG.E R30, desc[UR10][R30.64] ;  /* 0x0000000a1e1ec981 */ /* 0x000f62000c1e1900 */
[--C-:B--2---:R-:W-:Y:S02]  /*1990*/  @!P2 HADD2.F32 R90, -RZ, R4.reuse.H0_H0 ;  /* 0x20000004ff5aa230 */ /* 0x104fe40000004100 */
[----:B------:R-:W-:-:S05]  /*19a0*/  @!P2 HADD2.F32 R80, -RZ, R4.H1_H1 ;  /* 0x30000004ff50a230 */ /* 0x000fca0000004100 */
[----:B------:R-:W-:Y:S01]  /*19b0*/  @!P2 FMNMX3 R13, R13, R90, R80, !PT ;  /* 0x0000005a0d0da276 */ /* 0x000fe20007800050 */
[--C-:B---3--:R-:W-:Y:S02]  /*19c0*/  @!P1 HADD2.F32 R84, -RZ, R6.reuse.H0_H0 ;  /* 0x20000006ff549230 */ /* 0x108fe40000004100 */
[----:B------:R-:W-:-:S05]  /*19d0*/  @!P1 HADD2.F32 R40, -RZ, R6.H1_H1 ;  /* 0x30000006ff289230 */ /* 0x000fca0000004100 */
[----:B------:R-:W-:Y:S01]  /*19e0*/  @!P1 FMNMX3 R13, R13, R84, R40, !PT ;  /* 0x000000540d0d9276 */ /* 0x000fe20007800028 */
[--C-:B----4-:R-:W-:Y:S02]  /*19f0*/  @!P0 HADD2.F32 R78, -RZ, R8.reuse.H0_H0 ;  /* 0x20000008ff4e8230 */ /* 0x110fe40000004100 */
        /* <DEDUP_REMOVED lines=18> */
[----:B------:R-:W4:-:S12]  /*1b20*/  @!P6 LDG.E R34, desc[UR6][R34.64] ;  /* 0x000000062222e981 */ /* 0x000f18000c1e1900 */
        /* <DEDUP_REMOVED lines=10> */
[----:B------:R-:W-:Y:S02]  /*1bd0*/  MOV R20, 0xff800000 ;  /* 0xff80000000147802 */ /* 0x000fe40000000f00 */
[----:B------:R-:W-:Y:S01]  /*1be0*/  MOV R18, 0xff800000 ;  /* 0xff80000000127802 */ /* 0x000fe20000000f00 */
[----:B------:R-:W-:Y:S01]  /*1bf0*/  UMOV UR4, 0xffffffff ;  /* 0xffffffff00047882 */ /* 0x000fe20000000000 */
[----:B------:R-:W-:Y:S01]  /*1c00*/  MOV R16, 0xff800000 ;  /* 0xff80000000107802 */ /* 0x000fe20000000f00 */
[----:B-----5:R-:W-:-:S02]  /*1c10*/  @!P3 HADD2.F32 R82, -RZ, R29.H0_H0 ;  /* 0x2000001dff52b230 */ /* 0x020fc40000004100 */
[----:B------:R-:W-:Y:S02]  /*1c20*/  @!P3 HADD2.F32 R28, -RZ, R29.H1_H1 ;  /* 0x3000001dff1cb230 */ /* 0x000fe40000004100 */
[----:B------:R-:W-:Y:S02]  /*1c30*/  @!P4 HADD2.F32 R24, -RZ, R30.H0_H0 ;  /* 0x2000001eff18c230 */ /* 0x000fe40000004100 */
[--C-:B--2---:R-:W-:Y:S02]  /*1c40*/  @!P0 HADD2.F32 R38, -RZ, R10.reuse.H0_H0 ;  /* 0x2000000aff268230 */ /* 0x104fe40000004100 */
[----:B------:R-:W-:Y:S02]  /*1c50*/  @!P0 HADD2.F32 R26, -RZ, R10.H1_H1 ;  /* 0x3000000aff1a8230 */ /* 0x000fe40000004100 */
[----:B---3--:R-:W-:-:S03]  /*1c60*/  @!P2 HADD2.F32 R116, -RZ, R22.H0_H0 ;  /* 0x20000016ff74a230 */ /* 0x008fc60000004100 */
[----:B------:R-:W-:Y:S01]  /*1c70*/  @!P0 FMNMX3 R13, R13, R38, R26, !PT ;  /* 0x000000260d0d8276 */ /* 0x000fe2000780001a */
[----:B------:R-:W-:Y:S02]  /*1c80*/  @!P2 HADD2.F32 R88, -RZ, R22.H1_H1 ;  /* 0x30000016ff58a230 */ /* 0x000fe40000004100 */
[--C-:B----4-:R-:W-:Y:S02]  /*1c90*/  @!P1 HADD2.F32 R114, -RZ, R14.reuse.H0_H0 ;  /* 0x2000000eff729230 */ /* 0x110fe40000004100 */
[----:B------:R-:W-:-:S05]  /*1ca0*/  @!P1 HADD2.F32 R112, -RZ, R14.H1_H1 ;  /* 0x3000000eff709230 */ /* 0x000fca0000004100 */
[----:B------:R-:W-:Y:S02]  /*1cb0*/  @!P1 FMNMX3 R13, R13, R114, R112, !PT ;  /* 0x000000720d0d9276 */ /* 0x000fe40007800070 */
[----:B------:R-:W-:Y:S02]  /*1cc0*/  MOV R22, 0xff800000 ;  /* 0xff80000000167802 */ /* 0x000fe40000000f00 */
[----:B------:R-:W-:Y:S01]  /*1cd0*/  @!P2 FMNMX3 R13, R13, R116, R88, !PT ;  /* 0x000000740d0da276 */ /* 0x000fe20007800058 */
[----:B------:R-:W-:-:S03]  /*1ce0*/  @!P4 HADD2.F32 R22, -RZ, R30.H1_H1 ;  /* 0x3000001eff16c230 */ /* 0x000fc60000004100 */
[----:B------:R-:W-:Y:S01]  /*1cf0*/  @!P3 FMNMX3 R13, R13, R82, R28, !PT ;  /* 0x000000520d0db276 */ /* 0x000fe2000780001c */
[--C-:B------:R-:W-:Y:S02]  /*1d00*/  @!P5 HADD2.F32 R20, -RZ, R32.reuse.H0_H0 ;  /* 0x20000020ff14d230 */ /* 0x100fe40000004100 */
[----:B------:R-:W-:Y:S01]  /*1d10*/  @!P5 HADD2.F32 R18, -RZ, R32.H1_H1 ;  /* 0x30000020ff12d230 */ /* 0x000fe20000004100 */
[----:B------:R-:W-:Y:S01]  /*1d20*/  @!P4 FMNMX3 R13, R13, R24, R22, !PT ;  /* 0x000000180d0dc276 */ /* 0x000fe20007800016 */
[----:B------:R-:W-:Y:S02]  /*1d30*/  IMAD.MOV.U32 R10, RZ, RZ, -0x800000 ;  /* 0xff800000ff0a7424 */ /* 0x000fe400078e00ff */
[--C-:B------:R-:W-:Y:S01]  /*1d40*/  @!P6 HADD2.F32 R16, -RZ, R34.reuse.H0_H0 ;  /* 0x20000022ff10e230 */ /* 0x100fe20000004100 */
[----:B------:R-:W-:Y:S01]  /*1d50*/  @!P5 FMNMX3 R13, R13, R20, R18, !PT ;  /* 0x000000140d0dd276 */ /* 0x000fe20007800012 */
[----:B------:R-:W-:-:S05]  /*1d60*/  @!P6 HADD2.F32 R10, -RZ, R34.H1_H1 ;  /* 0x30000022ff0ae230 */ /* 0x000fca0000004100 */
        /* <DEDUP_REMOVED lines=136> */
[----:B------:R-:W-:-:S03]  /*25f0*/  SHF.L.U32 R5, R24, 0x17, RZ ;  /* 0x0000001718057819 */ /* 0x000fc600000006ff */
[----:B------:R-:W-:Y:S01]  /*2600*/  FFMA.RM R24, R28, R11, 12582913 ;  /* 0x4b4000011c187423 */ /* 0x000fe2000000400b */
[----:B------:R-:W-:Y:S03]  /*2610*/  MUFU.EX2 R55, R55 ;  /* 0x0000003700377308 */ /* 0x000fe60000000800 */
[C---:B------:R-:W-:Y:S01]  /*2620*/  FADD R28, R24.reuse, -12583039 ;  /* 0xcb40007f181c7421 */ /* 0x040fe20000000000 */
[----:B------:R-:W-:-:S03]  /*2630*/  SHF.L.U32 R24, R24, 0x17, RZ ;  /* 0x0000001718187819 */ /* 0x000fc600000006ff */
        /* <DEDUP_REMOVED lines=141> */
[----:B------:R-:W-:Y:S02]  /*2f10*/  SHF.L.U32 R27, R14, 0x17, RZ ;  /* 0x000000170e1b7819 */ /* 0x000fe400000006ff */
[----:B0-----:R-:W-:Y:S01]  /*2f20*/  SHF.L.U32 R28, R34, 0x17, RZ ;  /* 0x00000017221c7819 */ /* 0x001fe200000006ff */
[----:B------:R-:W-:Y:S01]  /*2f30*/  FFMA R30, R31, 1.4426950216293334961, -R30 ;  /* 0x3fb8aa3b1f1e7823 */ /* 0x000fe2000000081e */
[----:B------:R-:W0:Y:S01]  /*2f40*/  MUFU.EX2 R34, R59 ;  /* 0x0000003b00227308 */ /* 0x000e220000000800 */
[----:B------:R-:W-:Y:S01]  /*2f50*/  FMUL R27, R27, R40 ;  /* 0x000000281b1b7220 */ /* 0x000fe20000400000 */
[----:B-1----:R-:W-:Y:S01]  /*2f60*/  FMUL R29, R29, R78 ;  /* 0x0000004e1d1d7220 */ /* 0x002fe20000400000 */
[----:B------:R-:W-:Y:S01]  /*2f70*/  FFMA R63, R31, 1.925963033500011079e-08, R30 ;  /* 0x32a570601f3f7823 */ /* 0x000fe2000000001e */
[----:B------:R-:W-:Y:S01]  /*2f80*/  FADD R30, R13, R4 ;  /* 0x000000040d1e7221 */ /* 0x000fe20000000000 */
[----:B------:R-:W-:Y:S01]  /*2f90*/  FMUL R28, R28, R41 ;  /* 0x000000291c1c7220 */ /* 0x000fe20000400000 */
        /* <DEDUP_REMOVED lines=21> */
[----:B------:R-:W-:Y:S02]  /*30f0*/  SHF.L.U32 R30, R37, 0x17, RZ ;  /* 0x00000017251e7819 */ /* 0x000fe400000006ff */
[----:B------:R-:W-:Y:S01]  /*3100*/  SHF.L.U32 R37, R11, 0x17, RZ ;  /* 0x000000170b257819 */ /* 0x000fe200000006ff */
[----:B------:R-:W-:Y:S02]  /*3110*/  FADD R14, R13, R20 ;  /* 0x000000140d0e7221 */ /* 0x000fe40000000000 */
[----:B------:R-:W-:Y:S02]  /*3120*/  FMUL R30, R30, R51 ;  /* 0x000000331e1e7220 */ /* 0x000fe40000400000 */
        /* <DEDUP_REMOVED lines=27> */
.L_x_14003:
        /* <DEDUP_REMOVED lines=12> */
[----:B0-----:R-:W-:Y:S05]  /*33a0*/  CALL.REL.NOINC `($__internal_279_$__cuda_sm3x_div_rn_noftz_f32_slowpath) ;  /* 0x0000004800b87944 */ /* 0x001fea0003c00000 */
[----:B------:R-:W-:-:S07]  /*33b0*/  MOV R40, R67 ;  /* 0x0000004300287202 */ /* 0x000fce0000000f00 */
.L_x_13896:
[----:B------:R-:W-:Y:S05]  /*33c0*/  BSYNC.RECONVERGENT B2 ;  /* 0x0000000000027941 */ /* 0x000fea0003800200 */
.L_x_13895:
        /* <DEDUP_REMOVED lines=12> */
[----:B0-----:R-:W-:Y:S05]  /*3490*/  CALL.REL.NOINC `($__internal_279_$__cuda_sm3x_div_rn_noftz_f32_slowpath) ;  /* 0x00000048007c7944 */ /* 0x001fea0003c00000 */
[----:B------:R-:W-:-:S07]  /*34a0*/  MOV R61, R67 ;  /* 0x00000043003d7202 */ /* 0x000fce0000000f00 */
.L_x_13898:
[----:B------:R-:W-:Y:S05]  /*34b0*/  BSYNC.RECONVERGENT B2 ;  /* 0x0000000000027941 */ /* 0x000fea0003800200 */
.L_x_13897:
        /* <DEDUP_REMOVED lines=12> */
[----:B------:R-:W-:Y:S05]  /*3580*/  CALL.REL.NOINC `($__internal_279_$__cuda_sm3x_div_rn_noftz_f32_slowpath) ;  /* 0x0000004800407944 */ /* 0x000fea0003c00000 */
[----:B------:R-:W-:-:S07]  /*3590*/  MOV R41, R67 ;  /* 0x0000004300297202 */ /* 0x000fce0000000f00 */
.L_x_13900:
[----:B------:R-:W-:Y:S05]  /*35a0*/  BSYNC.RECONVERGENT B2 ;  /* 0x0000000000027941 */ /* 0x000fea0003800200 */
.L_x_13899:
        /* <DEDUP_REMOVED lines=12> */
[----:B------:R-:W-:Y:S05]  /*3670*/  CALL.REL.NOINC `($__internal_279_$__cuda_sm3x_div_rn_noftz_f32_slowpath) ;  /* 0x0000004800047944 */ /* 0x000fea0003c00000 */
[----:B------:R-:W-:-:S07]  /*3680*/  IMAD.MOV.U32 R78, RZ, RZ, R67 ;  /* 0x000000ffff4e7224 */ /* 0x000fce00078e0043 */
.L_x_13902:
[----:B------:R-:W-:Y:S05]  /*3690*/  BSYNC.RECONVERGENT B2 ;  /* 0x0000000000027941 */ /* 0x000fea0003800200 */
.L_x_13901:
        /* <DEDUP_REMOVED lines=13> */
[----:B------:R-:W-:-:S07]  /*3770*/  MOV R51, R67 ;  /* 0x0000004300337202 */ /* 0x000fce0000000f00 */
.L_x_13904:
[----:B------:R-:W-:Y:S05]  /*3780*/  BSYNC.RECONVERGENT B2 ;  /* 0x0000000000027941 */ /* 0x000fea0003800200 */
.L_x_13903:
        /* <DEDUP_REMOVED lines=14> */
.L_x_13906:
[----:B------:R-:W-:Y:S05]  /*3870*/  BSYNC.RECONVERGENT B2 ;  /* 0x0000000000027941 */ /* 0x000fea0003800200 */
.L_x_13905:
        /* <DEDUP_REMOVED lines=14> */
.L_x_13908:
[----:B------:R-:W-:Y:S05]  /*3960*/  BSYNC.RECONVERGENT B2 ;  /* 0x0000000000027941 */ /* 0x000fea0003800200 */
.L_x_13907:
        /* <DEDUP_REMOVED lines=14> */
.L_x_13910:
[----:B------:R-:W-:Y:S05]  /*3a50*/  BSYNC.RECONVERGENT B2 ;  /* 0x0000000000027941 */ /* 0x000fea0003800200 */
.L_x_13909:
        /* <DEDUP_REMOVED lines=14> */
.L_x_13912:
[----:B------:R-:W-:Y:S05]  /*3b40*/  BSYNC.RECONVERGENT B2 ;  /* 0x0000000000027941 */ /* 0x000fea0003800200 */
.L_x_13911:
        /* <DEDUP_REMOVED lines=14> */
.L_x_13914:
[----:B------:R-:W-:Y:S05]  /*3c30*/  BSYNC.RECONVERGENT B2 ;  /* 0x0000000000027941 */ /* 0x000fea0003800200 */
.L_x_13913:
        /* <DEDUP_REMOVED lines=14> */
.L_x_13916:
[----:B------:R-:W-:Y:S05]  /*3d20*/  BSYNC.RECONVERGENT B2 ;  /* 0x0000000000027941 */ /* 0x000fea0003800200 */
.L_x_13915:
        /* <DEDUP_REMOVED lines=14> */
.L_x_13918:
[----:B------:R-:W-:Y:S05]  /*3e10*/  BSYNC.RECONVERGENT B2 ;  /* 0x0000000000027941 */ /* 0x000fea0003800200 */
.L_x_13917:
        /* <DEDUP_REMOVED lines=14> */
.L_x_13920:
[----:B------:R-:W-:Y:S05]  /*3f00*/  BSYNC.RECONVERGENT B2 ;  /* 0x0000000000027941 */ /* 0x000fea0003800200 */
.L_x_13919:
        /* <DEDUP_REMOVED lines=14> */
.L_x_13922:
[----:B------:R-:W-:Y:S05]  /*3ff0*/  BSYNC.RECONVERGENT B2 ;  /* 0x0000000000027941 */ /* 0x000fea0003800200 */
.L_x_13921:
        /* <DEDUP_REMOVED lines=14> */
.L_x_13924:
[----:B------:R-:W-:Y:S05]  /*40e0*/  BSYNC.RECONVERGENT B2 ;  /* 0x0000000000027941 */ /* 0x000fea0003800200 */
.L_x_13923:
        /* <DEDUP_REMOVED lines=14> */
.L_x_13926:
[----:B------:R-:W-:Y:S05]  /*41d0*/  BSYNC.RECONVERGENT B2 ;  /* 0x0000000000027941 */ /* 0x000fea0003800200 */
.L_x_13925:
        /* <DEDUP_REMOVED lines=14> */
.L_x_13928:
[----:B------:R-:W-:Y:S05]  /*42c0*/  BSYNC.RECONVERGENT B2 ;  /* 0x0000000000027941 */ /* 0x000fea0003800200 */
.L_x_13927:
        /* <DEDUP_REMOVED lines=14> */
.L_x_13930:
[----:B------:R-:W-:Y:S05]  /*43b0*/  BSYNC.RECONVERGENT B2 ;  /* 0x0000000000027941 */ /* 0x000fea0003800200 */
.L_x_13929:
        /* <DEDUP_REMOVED lines=14> */
.L_x_13932:
[----:B------:R-:W-:Y:S05]  /*44a0*/  BSYNC.RECONVERGENT B2 ;  /* 0x0000000000027941 */ /* 0x000fea0003800200 */
.L_x_13931:
        /* <DEDUP_REMOVED lines=14> */
.L_x_13934:
[----:B------:R-:W-:Y:S05]  /*4590*/  BSYNC.RECONVERGENT B2 ;  /* 0x0000000000027941 */ /* 0x000fea0003800200 */
.L_x_13933:
        /* <DEDUP_REMOVED lines=14> */
.L_x_13936:
[----:B------:R-:W-:Y:S05]  /*4680*/  BSYNC.RECONVERGENT B2 ;  /* 0x0000000000027941 */ /* 0x000fea0003800200 */
.L_x_13935:
        /* <DEDUP_REMOVED lines=14> */
.L_x_13938:
[----:B------:R-:W-:Y:S05]  /*4770*/  BSYNC.RECONVERGENT B2 ;  /* 0x0000000000027941 */ /* 0x000fea0003800200 */
.L_x_13937:
        /* <DEDUP_REMOVED lines=14> */
.L_x_13940:
[----:B------:R-:W-:Y:S05]  /*4860*/  BSYNC.RECONVERGENT B2 ;  /* 0x0000000000027941 */ /* 0x000fea0003800200 */
.L_x_13939:
        /* <DEDUP_REMOVED lines=14> */
.L_x_13942:
[----:B------:R-:W-:Y:S05]  /*4950*/  BSYNC.RECONVERGENT B2 ;  /* 0x0000000000027941 */ /* 0x000fea0003800200 */
.L_x_13941:
        /* <DEDUP_REMOVED lines=14> */
.L_x_13944:
[----:B------:R-:W-:Y:S05]  /*4a40*/  BSYNC.RECONVERGENT B2 ;  /* 0x0000000000027941 */ /* 0x000fea0003800200 */
.L_x_13943:
        /* <DEDUP_REMOVED lines=14> */
.L_x_13946:
[----:B------:R-:W-:Y:S05]  /*4b30*/  BSYNC.RECONVERGENT B2 ;  /* 0x0000000000027941 */ /* 0x000fea0003800200 */
.L_x_13945:
        /* <DEDUP_REMOVED lines=14> */
.L_x_13948:
[----:B------:R-:W-:Y:S05]  /*4c20*/  BSYNC.RECONVERGENT B2 ;  /* 0x0000000000027941 */ /* 0x000fea0003800200 */
.L_x_13947:
        /* <DEDUP_REMOVED lines=14> */
.L_x_13950:
[----:B------:R-:W-:Y:S05]  /*4d10*/  BSYNC.RECONVERGENT B2 ;  /* 0x0000000000027941 */ /* 0x000fea0003800200 */
.L_x_13949:
        /* <DEDUP_REMOVED lines=14> */
.L_x_13952:
[----:B------:R-:W-:Y:S05]  /*4e00*/  BSYNC.RECONVERGENT B2 ;  /* 0x0000000000027941 */ /* 0x000fea0003800200 */
.L_x_13951:
        /* <DEDUP_REMOVED lines=14> */
.L_x_13954:
[----:B------:R-:W-:Y:S05]  /*4ef0*/  BSYNC.RECONVERGENT B2 ;  /* 0x0000000000027941 */ /* 0x000fea0003800200 */
.L_x_13953:
        /* <DEDUP_REMOVED lines=14> */
.L_x_13956:
[----:B------:R-:W-:Y:S05]  /*4fe0*/  BSYNC.RECONVERGENT B2 ;  /* 0x0000000000027941 */ /* 0x000fea0003800200 */
.L_x_13955:
        /* <DEDUP_REMOVED lines=14> */
.L_x_13958:
[----:B------:R-:W-:Y:S05]  /*50d0*/  BSYNC.RECONVERGENT B2 ;  /* 0x0000000000027941 */ /* 0x000fea0003800200 */
.L_x_13957:
        /* <DEDUP_REMOVED lines=17> */
[----:B------:R-:W-:Y:S01]  /*51f0*/  F2FP.F16.F32.PACK_AB R61, R61, R40 ;  /* 0x000000283d3d723e */ /* 0x000fe200000000ff */
        /* <DEDUP_REMOVED lines=10> */
.L_x_13960:
[----:B------:R-:W-:Y:S05]  /*52a0*/  BSYNC.RECONVERGENT B0 ;  /* 0x0000000000007941 */ /* 0x000fea0003800200 */
.L_x_13959:
[----:B------:R-:W-:Y:S04]  /*52b0*/  BSSY.RECONVERGENT B0, `(.L_x_13961) ;  /* 0x0000012000007945 */ /* 0x000fe80003800200 */
[----:B------:R-:W-:Y:S05]  /*52c0*/  @P0 BRA `(.L_x_13962) ;  /* 0x0000000000400947 */ /* 0x000fea0003800000 */
[----:B------:R-:W-:Y:S01]  /*52d0*/  MOV R73, RZ ;  /* 0x000000ff00497202 */ /* 0x000fe20000000f00 */
[----:B------:R-:W-:Y:S01]  /*52e0*/  IMAD R20, R45, UR38, RZ ;  /* 0x000000262d147c24 */ /* 0x000fe2000f8e02ff */
[----:B------:R-:W-:Y:S02]  /*52f0*/  R2UR UR4, R42 ;  /* 0x000000002a0472ca */ /* 0x000fe400000e0000 */
[----:B------:R-:W-:Y:S01]  /*5300*/  R2UR UR5, R43 ;  /* 0x000000002b0572ca */ /* 0x000fe200000e0000 */
[----:B0-----:R-:W-:Y:S01]  /*5310*/  IMAD.WIDE.U32 R12, R47, UR38, R72 ;  /* 0x000000262f0c7c25 */ /* 0x001fe2000f8e0048 */
[----:B------:R-:W-:-:S03]  /*5320*/  F2FP.F16.F32.PACK_AB R41, R78, R41 ;  /* 0x000000294e29723e */ /* 0x000fc600000000ff */
        /* <DEDUP_REMOVED lines=10> */
.L_x_13962:
[----:B------:R-:W-:Y:S05]  /*53d0*/  BSYNC.RECONVERGENT B0 ;  /* 0x0000000000007941 */ /* 0x000fea0003800200 */
.L_x_13961:
[----:B------:R-:W-:Y:S04]  /*53e0*/  BSSY.RECONVERGENT B0, `(.L_x_13963) ;  /* 0x0000012000007945 */ /* 0x000fe80003800200 */
[----:B------:R-:W-:Y:S05]  /*53f0*/  @P4 BRA `(.L_x_13964) ;  /* 0x0000000000404947 */ /* 0x000fea0003800000 */
[----:B------:R-:W-:Y:S02]  /*5400*/  HFMA2 R71, -RZ, RZ, 0, 0 ;  /* 0x00000000ff477431 */ /* 0x000fe400000001ff */
[----:B------:R-:W-:Y:S01]  /*5410*/  IMAD R20, R45, UR38, RZ ;  /* 0x000000262d147c24 */ /* 0x000fe2000f8e02ff */
[----:B------:R-:W-:Y:S02]  /*5420*/  R2UR UR4, R42 ;  /* 0x000000002a0472ca */ /* 0x000fe400000e0000 */
[----:B------:R-:W-:Y:S01]  /*5430*/  R2UR UR5, R43 ;  /* 0x000000002b0572ca */ /* 0x000fe200000e0000 */
[C---:B------:R-:W-:Y:S01]  /*5440*/  IMAD R23, R47.reuse, UR39, R20 ;  /* 0x000000272f177c24 */ /* 0x040fe2000f8e0214 */
[----:B------:R-:W-:Y:S01]  /*5450*/  F2FP.F16.F32.PACK_AB R51, R80, R51 ;  /* 0x000000335033723e */ /* 0x000fe200000000ff */
        /* <DEDUP_REMOVED lines=10> */
.L_x_13964:
[----:B------:R-:W-:Y:S05]  /*5500*/  BSYNC.RECONVERGENT B0 ;  /* 0x0000000000007941 */ /* 0x000fea0003800200 */
.L_x_13963:
[----:B------:R-:W-:Y:S04]  /*5510*/  BSSY.RECONVERGENT B0, `(.L_x_13965) ;  /* 0x0000012000007945 */ /* 0x000fe80003800200 */
[----:B------:R-:W-:Y:S05]  /*5520*/  @P1 BRA `(.L_x_13966) ;  /* 0x0000000000401947 */ /* 0x000fea0003800000 */
[----:B------:R-:W-:Y:S01]  /*5530*/  MOV R69, RZ ;  /* 0x000000ff00457202 */ /* 0x000fe20000000f00 */
[----:B------:R-:W-:Y:S01]  /*5540*/  IMAD R20, R45, UR38, RZ ;  /* 0x000000262d147c24 */ /* 0x000fe2000f8e02ff */
[----:B------:R-:W-:Y:S02]  /*5550*/  R2UR UR4, R42 ;  /* 0x000000002a0472ca */ /* 0x000fe400000e0000 */
[----:B------:R-:W-:Y:S01]  /*5560*/  R2UR UR5, R43 ;  /* 0x000000002b0572ca */ /* 0x000fe200000e0000 */
[----:B012---:R-:W-:Y:S01]  /*5570*/  IMAD.WIDE.U32 R12, R47, UR38, R68 ;  /* 0x000000262f0c7c25 */ /* 0x007fe2000f8e0044 */
[----:B------:R-:W-:-:S03]  /*5580*/  F2FP.F16.F32.PACK_AB R53, R82, R53 ;  /* 0x000000355235723e */ /* 0x000fc600000000ff */
        /* <DEDUP_REMOVED lines=10> */
.L_x_13966:
[----:B------:R-:W-:Y:S05]  /*5630*/  BSYNC.RECONVERGENT B0 ;  /* 0x0000000000007941 */ /* 0x000fea0003800200 */
.L_x_13965:
        /* <DEDUP_REMOVED lines=16> */
[C---:B------:R-:W-:Y:S01]  /*5740*/  IMAD R23, R47.reuse, UR39, R20 ;  /* 0x000000272f177c24 */ /* 0x040fe2000f8e0214 */
[----:B------:R-:W-:Y:S01]  /*5750*/  F2FP.F16.F32.PACK_AB R55, R84, R55 ;  /* 0x000000375437723e */ /* 0x000fe200000000ff */
[----:B0123--:R-:W-:-:S05]  /*5760*/  IMAD.WIDE.U32 R12, R47, UR38, R66 ;  /* 0x000000262f0c7c25 */ /* 0x00ffca000f8e0042 */
        /* <DEDUP_REMOVED lines=9> */
.L_x_13968:
[----:B------:R-:W-:Y:S05]  /*5800*/  BSYNC.RECONVERGENT B0 ;  /* 0x0000000000007941 */ /* 0x000fea0003800200 */
.L_x_13967:
[----:B------:R-:W-:Y:S04]  /*5810*/  BSSY.RECONVERGENT B0, `(.L_x_13969) ;  /* 0x0000012000007945 */ /* 0x000fe80003800200 */
[----:B------:R-:W-:Y:S05]  /*5820*/  @P2 BRA `(.L_x_13970) ;  /* 0x0000000000402947 */ /* 0x000fea0003800000 */
[----:B------:R-:W-:Y:S01]  /*5830*/  MOV R65, RZ ;  /* 0x000000ff00417202 */ /* 0x000fe20000000f00 */
[----:B------:R-:W-:Y:S01]  /*5840*/  IMAD R20, R45, UR38, RZ ;  /* 0x000000262d147c24 */ /* 0x000fe2000f8e02ff */
[----:B------:R-:W-:Y:S02]  /*5850*/  R2UR UR4, R42 ;  /* 0x000000002a0472ca */ /* 0x000fe400000e0000 */
[----:B------:R-:W-:Y:S01]  /*5860*/  R2UR UR5, R43 ;  /* 0x000000002b0572ca */ /* 0x000fe200000e0000 */
[----:B01234-:R-:W-:Y:S01]  /*5870*/  IMAD.WIDE.U32 R12, R47, UR38, R64 ;  /* 0x000000262f0c7c25 */ /* 0x01ffe2000f8e0040 */
        /* <DEDUP_REMOVED lines=11> */
.L_x_13970:
[----:B------:R-:W-:Y:S05]  /*5930*/  BSYNC.RECONVERGENT B0 ;  /* 0x0000000000007941 */ /* 0x000fea0003800200 */
.L_x_13969:
        /* <DEDUP_REMOVED lines=18> */
.L_x_13972:
[----:B------:R-:W-:Y:S05]  /*5a60*/  BSYNC.RECONVERGENT B0 ;  /* 0x0000000000007941 */ /* 0x000fea0003800200 */
.L_x_13971:
[----:B------:R-:W-:Y:S04]  /*5a70*/  BSSY.RECONVERGENT B0, `(.L_x_13973) ;  /* 0x0000012000007945 */ /* 0x000fe80003800200 */
[----:B------:R-:W-:Y:S05]  /*5a80*/  @P5 BRA `(.L_x_13974) ;  /* 0x0000000000405947 */ /* 0x000fea0003800000 */
[----:B0-----:R-:W-:Y:S01]  /*5a90*/  MOV R61, RZ ;  /* 0x000000ff003d7202 */ /* 0x001fe20000000f00 */
[----:B------:R-:W-:Y:S01]  /*5aa0*/  IMAD R20, R45, UR38, RZ ;  /* 0x000000262d147c24 */ /* 0x000fe2000f8e02ff */
[----:B------:R-:W-:Y:S02]  /*5ab0*/  R2UR UR4, R42 ;  /* 0x000000002a0472ca */ /* 0x000fe400000e0000 */
[----:B------:R-:W-:Y:S01]  /*5ac0*/  R2UR UR5, R43 ;  /* 0x000000002b0572ca */ /* 0x000fe200000e0000 */
[----:B-1234-:R-:W-:Y:S01]  /*5ad0*/  IMAD.WIDE.U32 R12, R47, UR38, R60 ;  /* 0x000000262f0c7c25 */ /* 0x01efe2000f8e003c */
        /* <DEDUP_REMOVED lines=11> */
.L_x_13974:
[----:B------:R-:W-:Y:S05]  /*5b90*/  BSYNC.RECONVERGENT B0 ;  /* 0x0000000000007941 */ /* 0x000fea0003800200 */
.L_x_13973:
[----:B------:R-:W-:Y:S04]  /*5ba0*/  BSSY.RECONVERGENT B0, `(.L_x_13975) ;  /* 0x0000012000007945 */ /* 0x000fe80003800200 */
[----:B------:R-:W-:Y:S05]  /*5bb0*/  @P6 BRA `(.L_x_13976) ;  /* 0x0000000000406947 */ /* 0x000fea0003800000 */
[----:B0-----:R-:W-:Y:S02]  /*5bc0*/  HFMA2 R59, -RZ, RZ, 0, 0 ;  /* 0x00000000ff3b7431 */ /* 0x001fe400000001ff */
[----:B------:R-:W-:Y:S01]  /*5bd0*/  IMAD R20, R45, UR38, RZ ;  /* 0x000000262d147c24 */ /* 0x000fe2000f8e02ff */
[----:B------:R-:W-:Y:S02]  /*5be0*/  R2UR UR4, R42 ;  /* 0x000000002a0472ca */ /* 0x000fe400000e0000 */
[----:B------:R-:W-:Y:S01]  /*5bf0*/  R2UR UR5, R43 ;  /* 0x000000002b0572ca */ /* 0x000fe200000e0000 */
[----:B------:R-:W-:Y:S01]  /*5c00*/  IMAD R23, R47, UR39, R20 ;  /* 0x000000272f177c24 */ /* 0x000fe2000f8e0214 */
[----:B------:R-:W-:Y:S01]  /*5c10*/  F2FP.F16.F32.PACK_AB R21, R21, R18 ;  /* 0x000000121515723e */ /* 0x000fe200000000ff */
[----:B-1234-:R-:W-:-:S05]  /*5c20*/  IMAD.WIDE.U32 R12, R47, UR38, R58 ;  /* 0x000000262f0c7c25 */ /* 0x01efca000f8e003a */
        /* <DEDUP_REMOVED lines=9> */
.L_x_13976:
[----:B------:R-:W-:Y:S05]  /*5cc0*/  BSYNC.RECONVERGENT B0 ;  /* 0x0000000000007941 */ /* 0x000fea0003800200 */
.L_x_13975:
        /* <DEDUP_REMOVED lines=14> */
[----:B0-----:R-:W-:Y:S01]  /*5db0*/  MOV R57, RZ ;  /* 0x000000ff00397202 */ /* 0x001fe20000000f00 */
[----:B-1234-:R-:W-:Y:S01]  /*5dc0*/  IMAD R12, R45, UR38, RZ ;  /* 0x000000262d0c7c24 */ /* 0x01efe2000f8e02ff */
[----:B------:R-:W-:Y:S02]  /*5dd0*/  R2UR UR4, R42 ;  /* 0x000000002a0472ca */ /* 0x000fe400000e0000 */
[----:B------:R-:W-:Y:S01]  /*5de0*/  R2UR UR5, R43 ;  /* 0x000000002b0572ca */ /* 0x000fe200000e0000 */
[----:B------:R-:W-:Y:S01]  /*5df0*/  IMAD.WIDE.U32 R2, R47, UR38, R56 ;  /* 0x000000262f027c25 */ /* 0x000fe2000f8e0038 */
        /* <DEDUP_REMOVED lines=11> */
.L_x_13978:
[----:B------:R-:W-:Y:S05]  /*5eb0*/  BSYNC.RECONVERGENT B0 ;  /* 0x0000000000007941 */ /* 0x000fea0003800200 */
.L_x_13977:
[----:B------:R-:W-:Y:S04]  /*5ec0*/  BSSY.RECONVERGENT B0, `(.L_x_13979) ;  /* 0x0000012000007945 */ /* 0x000fe80003800200 */
[----:B------:R-:W-:Y:S05]  /*5ed0*/  @P1 BRA `(.L_x_13980) ;  /* 0x0000000000401947 */ /* 0x000fea0003800000 */
[----:B----4-:R-:W-:Y:S02]  /*5ee0*/  HFMA2 R55, -RZ, RZ, 0, 0 ;  /* 0x00000000ff377431 */ /* 0x010fe400000001ff */
[----:B0123--:R-:W-:Y:S01]  /*5ef0*/  IMAD R12, R45, UR38, RZ ;  /* 0x000000262d0c7c24 */ /* 0x00ffe2000f8e02ff */
        /* <DEDUP_REMOVED lines=14> */
.L_x_13980:
[----:B------:R-:W-:Y:S05]  /*5fe0*/  BSYNC.RECONVERGENT B0 ;  /* 0x0000000000007941 */ /* 0x000fea0003800200 */
.L_x_13979:
[----:B------:R-:W-:Y:S04]  /*5ff0*/  BSSY.RECONVERGENT B0, `(.L_x_13981) ;  /* 0x0000012000007945 */ /* 0x000fe80003800200 */
[----:B------:R-:W-:Y:S05]  /*6000*/  @P2 BRA `(.L_x_13982) ;  /* 0x0000000000402947 */ /* 0x000fea0003800000 */
[----:B---3--:R-:W-:Y:S01]  /*6010*/  MOV R53, RZ ;  /* 0x000000ff00357202 */ /* 0x008fe20000000f00 */
[----:B012-4-:R-:W-:Y:S01]  /*6020*/  IMAD R12, R45, UR38, RZ ;  /* 0x000000262d0c7c24 */ /* 0x017fe2000f8e02ff */
        /* <DEDUP_REMOVED lines=14> */
.L_x_13982:
[----:B------:R-:W-:Y:S05]  /*6110*/  BSYNC.RECONVERGENT B0 ;  /* 0x0000000000007941 */ /* 0x000fea0003800200 */
.L_x_13981:
[----:B------:R-:W-:Y:S04]  /*6120*/  BSSY.RECONVERGENT B0, `(.L_x_13983) ;  /* 0x0000012000007945 */ /* 0x000fe80003800200 */
[----:B------:R-:W-:Y:S05]  /*6130*/  @P3 BRA `(.L_x_13984) ;  /* 0x0000000000403947 */ /* 0x000fea0003800000 */
[----:B--2---:R-:W-:Y:S02]  /*6140*/  HFMA2 R51, -RZ, RZ, 0, 0 ;  /* 0x00000000ff337431 */ /* 0x004fe400000001ff */
[----:B------:R-:W-:Y:S01]  /*6150*/  IMAD R10, R45, UR38, RZ ;  /* 0x000000262d0a7c24 */ /* 0x000fe2000f8e02ff */
[----:B------:R-:W-:Y:S02]  /*6160*/  R2UR UR4, R42 ;  /* 0x000000002a0472ca */ /* 0x000fe400000e0000 */
[----:B------:R-:W-:Y:S01]  /*6170*/  R2UR UR5, R43 ;  /* 0x000000002b0572ca */ /* 0x000fe200000e0000 */
[----:B01-34-:R-:W-:Y:S01]  /*6180*/  IMAD R13, R47, UR39, R10 ;  /* 0x000000272f0d7c24 */ /* 0x01bfe2000f8e020a */
[----:B------:R-:W-:Y:S01]  /*6190*/  F2FP.F16.F32.PACK_AB R9, R9, R8 ;  /* 0x000000080909723e */ /* 0x000fe200000000ff */
        /* <DEDUP_REMOVED lines=10> */
.L_x_13984:
[----:B------:R-:W-:Y:S05]  /*6240*/  BSYNC.RECONVERGENT B0 ;  /* 0x0000000000007941 */ /* 0x000fea0003800200 */
.L_x_13983:
        /* <DEDUP_REMOVED lines=18> */
.L_x_13986:
[----:B------:R-:W-:Y:S05]  /*6370*/  BSYNC.RECONVERGENT B0 ;  /* 0x0000000000007941 */ /* 0x000fea0003800200 */
.L_x_13985:
        /* <DEDUP_REMOVED lines=19> */
.L_x_13988:
[----:B------:R-:W-:Y:S05]  /*64b0*/  BSYNC.RECONVERGENT B0 ;  /* 0x0000000000007941 */ /* 0x000fea0003800200 */
.L_x_13987:
        /* <DEDUP_REMOVED lines=19> */
.L_x_13990:
[----:B------:R-:W-:Y:S05]  /*65f0*/  BSYNC.RECONVERGENT B0 ;  /* 0x0000000000007941 */ /* 0x000fea0003800200 */
.L_x_13989:
[----:B------:R-:W-:-:S04]  /*6600*/  IADD3 R47, P0, PT, R76, R47, RZ ;  /* 0x0000002f4c2f7210 */ /* 0x000fc80007f1e0ff */
[----:B------:R-:W-:Y:S02]  /*6610*/  LEA.HI.X.SX32 R45, R76, R45, 0x1, P0 ;  /* 0x0000002d4c2d7211 */ /* 0x000fe400000f0eff */
[----:B------:R-:W-:-:S04]  /*6620*/  ISETP.GE.U32.AND P0, PT, R47, UR42, PT ;  /* 0x0000002a2f007c0c */ /* 0x000fc8000bf06070 */
[----:B------:R-:W-:-:S13]  /*6630*/  ISETP.GE.AND.EX P0, PT, R45, UR43, PT, P0 ;  /* 0x0000002b2d007c0c */ /* 0x000fda000bf06300 */
[----:B------:R-:W-:Y:S05]  /*6640*/  @!P0 BRA `(.L_x_13991) ;  /* 0xffffff9c00408947 */ /* 0x000fea000383ffff */
[----:B------:R-:W-:Y:S05]  /*6650*/  EXIT ;  /* 0x000000000000794d */ /* 0x000fea0003800000 */
.L_x_13894:
[----:B------:R-:W-:Y:S01]  /*6660*/  HFMA2 R11, -RZ, RZ, 0, 1.847743988037109375e-06 ;  /* 0x0000001fff0b7431 */ /* 0x000fe200000001ff */
[----:B------:R-:W-:Y:S01]  /*6670*/  BSSY B0, `(.L_x_13992) ;  /* 0x0000006000007945 */ /* 0x000fe20003800000 */
[----:B------:R-:W-:Y:S02]  /*6680*/  MOV R12, 0x10 ;  /* 0x00000010000c7802 */ /* 0x000fe40000000f00 */
[----:B------:R-:W-:-:S07]  /*6690*/  MOV R15, 0xffffffff ;  /* 0xffffffff000f7802 */ /* 0x000fce0000000f00 */
[----:B------:R-:W-:Y:S05]  /*66a0*/  WARPSYNC.COLLECTIVE R15, `(.L_x_13993) ;  /* 0x000000000f087348 */ /* 0x000fea0003c00000 */
[----:B------:R0:W1:Y:S02]  /*66b0*/  SHFL.BFLY P6, R14, R13, R12, R11 ;  /* 0x0c00000c0d0e7389 */ /* 0x00006400000c000b */
[----:B01----:R-:W-:Y:S05]  /*66c0*/  ENDCOLLECTIVE ;  /* 0x000000000000791b */ /* 0x003fea0003800000 */
.L_x_13993:
[----:B------:R-:W-:Y:S05]  /*66d0*/  BSYNC B0 ;  /* 0x0000000000007941 */ /* 0x000fea0003800000 */
.L_x_13992:
        /* <DEDUP_REMOVED lines=9> */
.L_x_13994:
[----:B------:R-:W-:Y:S01]  /*6770*/  HFMA2 R12, -RZ, RZ, 0, 2.384185791015625e-07 ;  /* 0x00000004ff0c7431 */ /* 0x000fe200000001ff */
[----:B------:R-:W-:-:S04]  /*6780*/  FMNMX R0, R13, R14, !PT ;  /* 0x0000000e0d007209 */ /* 0x000fc80007800000 */
[----:B------:R-:W-:-:S07]  /*6790*/  MOV R13, R0 ;  /* 0x00000000000d7202 */ /* 0x000fce0000000f00 */
[----:B------:R-:W-:Y:S05]  /*67a0*/  WARPSYNC.COLLECTIVE R15, `(.L_x_13995) ;  /* 0x000000000f087348 */ /* 0x000fea0003c00000 */
[----:B------:R0:W1:Y:S02]  /*67b0*/  SHFL.BFLY P6, R14, R13, R12, R11 ;  /* 0x0c00000c0d0e7389 */ /* 0x00006400000c000b */
[----:B01----:R-:W-:Y:S05]  /*67c0*/  ENDCOLLECTIVE ;  /* 0x000000000000791b */ /* 0x003fea0003800000 */
.L_x_13995:
[----:B------:R-:W-:Y:S01]  /*67d0*/  HFMA2 R12, -RZ, RZ, 0, 1.1920928955078125e-07 ;  /* 0x00000002ff0c7431 */ /* 0x000fe200000001ff */
[----:B------:R-:W-:-:S04]  /*67e0*/  FMNMX R2, R0, R14, !PT ;  /* 0x0000000e00027209 */ /* 0x000fc80007800000 */
[----:B------:R-:W-:-:S07]  /*67f0*/  MOV R13, R2 ;  /* 0x00000002000d7202 */ /* 0x000fce0000000f00 */
[----:B------:R-:W-:Y:S05]  /*6800*/  WARPSYNC.COLLECTIVE R15, `(.L_x_13996) ;  /* 0x000000000f087348 */ /* 0x000fea0003c00000 */
[----:B------:R0:W1:Y:S02]  /*6810*/  SHFL.BFLY P6, R14, R13, R12, R11 ;  /* 0x0c00000c0d0e7389 */ /* 0x00006400000c000b */
[----:B01----:R-:W-:Y:S05]  /*6820*/  ENDCOLLECTIVE ;  /* 0x000000000000791b */ /* 0x003fea0003800000 */
.L_x_13996:
[----:B------:R-:W-:Y:S01]  /*6830*/  HFMA2 R12, -RZ, RZ, 0, 5.9604644775390625e-08 ;  /* 0x00000001ff0c7431 */ /* 0x000fe200000001ff */
[----:B------:R-:W-:-:S04]  /*6840*/  FMNMX R3, R2, R14, !PT ;  /* 0x0000000e02037209 */ /* 0x000fc80007800000 */
[----:B------:R-:W-:-:S07]  /*6850*/  MOV R13, R3 ;  /* 0x00000003000d7202 */ /* 0x000fce0000000f00 */
[----:B------:R-:W-:Y:S05]  /*6860*/  WARPSYNC.COLLECTIVE R15, `(.L_x_13997) ;  /* 0x000000000f087348 */ /* 0x000fea0003c00000 */
[----:B------:R0:W1:Y:S02]  /*6870*/  SHFL.BFLY P6, R14, R13, R12, R11 ;  /* 0x0c00000c0d0e7389 */ /* 0x00006400000c000b */
[----:B01----:R-:W-:Y:S05]  /*6880*/  ENDCOLLECTIVE ;  /* 0x000000000000791b */ /* 0x003fea0003800000 */
.L_x_13997:
        /* <DEDUP_REMOVED lines=38> */
[----:B------:R-:W-:Y:S01]  /*6af0*/  FFMA.SAT R24, R36, R41, 0.5 ;  /* 0x3f00000024187423 */ /* 0x000fe20000002029 */
[----:B------:R-:W-:Y:S01]  /*6b00*/  FFMA R3, R0, 1.4426950216293334961, -R3 ;  /* 0x3fb8aa3b00037823 */ /* 0x000fe20000000803 */
[-C--:B------:R-:W-:Y:S01]  /*6b10*/  FFMA.RM R20, R20, R51.reuse, 12582913 ;  /* 0x4b40000114147423 */ /* 0x080fe20000004033 */
[-C--:B------:R-:W-:Y:S01]  /*6b20*/  FFMA.RM R22, R22, R51.reuse, 12582913 ;  /* 0x4b40000116167423 */ /* 0x080fe20000004033 */
[----:B------:R-:W-:Y:S01]  /*6b30*/  FFMA.RM R24, R24, R51, 12582913 ;  /* 0x4b40000118187423 */ /* 0x000fe20000004033 */
[----:B------:R-:W-:Y:S01]  /*6b40*/  FFMA R16, R0, 1.925963033500011079e-08, R3 ;  /* 0x32a5706000107823 */ /* 0x000fe20000000003 */
[-C--:B------:R-:W-:Y:S01]  /*6b50*/  FFMA.SAT R0, R2, R41.reuse, 0.5 ;  /* 0x3f00000002007423 */ /* 0x080fe20000002029 */
[----:B------:R-:W-:Y:S01]  /*6b60*/  SHF.L.U32 R3, R10, 0x17, RZ ;  /* 0x000000170a037819 */ /* 0x000fe200000006ff */
[-C--:B------:R-:W-:Y:S01]  /*6b70*/  FFMA.SAT R28, R26, R41.reuse, 0.5 ;  /* 0x3f0000001a1c7423 */ /* 0x080fe20000002029 */
[----:B------:R-:W-:Y:S01]  /*6b80*/  FFMA.SAT R30, R12, R41, 0.5 ;  /* 0x3f0000000c1e7423 */ /* 0x000fe20000002029 */
[-C--:B------:R-:W-:Y:S01]  /*6b90*/  FFMA.RM R0, R0, R51.reuse, 12582913 ;  /* 0x4b40000100007423 */ /* 0x080fe20000004033 */
[----:B------:R-:W0:Y:S01]  /*6ba0*/  MUFU.EX2 R16, R16 ;  /* 0x0000001000107308 */ /* 0x000e220000000800 */
[-C--:B------:R-:W-:Y:S01]  /*6bb0*/  FFMA.RM R28, R28, R51.reuse, 12582913 ;  /* 0x4b4000011c1c7423 */ /* 0x080fe20000004033 */
[----:B------:R-:W-:Y:S01]  /*6bc0*/  FFMA.RM R30, R30, R51, 12582913 ;  /* 0x4b4000011e1e7423 */ /* 0x000fe20000004033 */
        /* <DEDUP_REMOVED lines=12> */
[----:B------:R-:W-:Y:S02]  /*6c90*/  FFMA R19, R4, 1.4426950216293334961, -R19 ;  /* 0x3fb8aa3b04137823 */ /* 0x000fe40000000813 */
[----:B------:R-:W-:-:S02]  /*6ca0*/  FADD R18, R16, -12583039 ;  /* 0xcb40007f10127421 */ /* 0x000fc40000000000 */
[----:B------:R-:W-:Y:S01]  /*6cb0*/  FFMA R19, R4, 1.925963033500011079e-08, R19 ;  /* 0x32a5706004137823 */ /* 0x000fe20000000013 */
[----:B------:R-:W-:Y:S01]  /*6cc0*/  FFMA.SAT R4, R5, R41, 0.5 ;  /* 0x3f00000005047423 */ /* 0x000fe20000002029 */
[----:B------:R-:W-:-:S03]  /*6cd0*/  FFMA R18, R9, 1.4426950216293334961, -R18 ;  /* 0x3fb8aa3b09127823 */ /* 0x000fc60000000812 */
[----:B------:R-:W-:Y:S01]  /*6ce0*/  FFMA.RM R4, R4, R51, 12582913 ;  /* 0x4b40000104047423 */ /* 0x000fe20000004033 */
[----:B------:R-:W-:Y:S01]  /*6cf0*/  FFMA R18, R9, 1.925963033500011079e-08, R18 ;  /* 0x32a5706009127823 */ /* 0x000fe20000000012 */
[----:B------:R-:W1:Y:S01]  /*6d00*/  MUFU.EX2 R19, R19 ;  /* 0x0000001300137308 */ /* 0x000e620000000800 */
[----:B0-----:R-:W-:Y:S01]  /*6d10*/  FMUL R0, R0, R17 ;  /* 0x0000001100007220 */ /* 0x001fe20000400000 */
[C---:B------:R-:W-:Y:S01]  /*6d20*/  FADD R10, R4.reuse, -12583039 ;  /* 0xcb40007f040a7421 */ /* 0x040fe20000000000 */
[----:B------:R-:W-:-:S03]  /*6d30*/  SHF.L.U32 R4, R4, 0x17, RZ ;  /* 0x0000001704047819 */ /* 0x000fc600000006ff */
[C---:B------:R-:W-:Y:S02]  /*6d40*/  FFMA R10, R5.reuse, 1.4426950216293334961, -R10 ;  /* 0x3fb8aa3b050a7823 */ /* 0x040fe4000000080a */
[----:B------:R-:W-:Y:S02]  /*6d50*/  MUFU.EX2 R18, R18 ;  /* 0x0000001200127308 */ /* 0x000fe40000000800 */
[----:B------:R-:W-:-:S06]  /*6d60*/  FFMA R10, R5, 1.925963033500011079e-08, R10 ;  /* 0x32a57060050a7823 */ /* 0x000fcc000000000a */
[----:B------:R0:W2:Y:S01]  /*6d70*/  MUFU.EX2 R5, R10 ;  /* 0x0000000a00057308 */ /* 0x0000a20000000800 */
[----:B-1----:R-:W-:Y:S01]  /*6d80*/  FMUL R2, R2, R19 ;  /* 0x0000001302027220 */ /* 0x002fe20000400000 */
[----:B0-----:R-:W-:-:S04]  /*6d90*/  FFMA.SAT R10, R6, R41, 0.5 ;  /* 0x3f000000060a7423 */ /* 0x001fc80000002029 */
[----:B------:R-:W-:-:S04]  /*6da0*/  FFMA.RM R10, R10, R51, 12582913 ;  /* 0x4b4000010a0a7423 */ /* 0x000fc80000004033 */
[----:B------:R-:W-:Y:S01]  /*6db0*/  FADD R9, R10, -12583039 ;  /* 0xcb40007f0a097421 */ /* 0x000fe20000000000 */
[----:B--2---:R-:W-:Y:S01]  /*6dc0*/  FMUL R4, R4, R5 ;  /* 0x0000000504047220 */ /* 0x004fe20000400000 */
[----:B------:R-:W-:Y:S02]  /*6dd0*/  SHF.L.U32 R5, R16, 0x17, RZ ;  /* 0x0000001710057819 */ /* 0x000fe400000006ff */
[----:B------:R-:W-:-:S03]  /*6de0*/  FFMA R9, R6, 1.4426950216293334961, -R9 ;  /* 0x3fb8aa3b06097823 */ /* 0x000fc60000000809 */
[----:B------:R-:W-:Y:S01]  /*6df0*/  FMUL R5, R5, R18 ;  /* 0x0000001205057220 */ /* 0x000fe20000400000 */
        /* <DEDUP_REMOVED lines=192> */
[-C--:B------:R-:W-:Y:S01]  /*7a00*/  FFMA.RM R12, R12, R51.reuse, 12582913 ;  /* 0x4b4000010c0c7423 */ /* 0x080fe20000004033 */
[----:B------:R-:W-:-:S03]  /*7a10*/  FFMA.RM R51, R36, R51, 12582913 ;  /* 0x4b40000124337423 */ /* 0x000fc60000004033 */
[C---:B------:R-:W-:Y:S01]  /*7a20*/  FADD R36, R12.reuse, -12583039 ;  /* 0xcb40007f0c247421 */ /* 0x040fe20000000000 */
[----:B------:R-:W-:-:S03]  /*7a30*/  SHF.L.U32 R12, R12, 0x17, RZ ;  /* 0x000000170c0c7819 */ /* 0x000fc600000006ff */
[----:B------:R-:W-:-:S04]  /*7a40*/  FFMA R36, R37, 1.4426950216293334961, -R36 ;  /* 0x3fb8aa3b25247823 */ /* 0x000fc80000000824 */
[----:B------:R-:W-:Y:S01]  /*7a50*/  FFMA R13, R37, 1.925963033500011079e-08, R36 ;  /* 0x32a57060250d7823 */ /* 0x000fe20000000024 */
[----:B------:R-:W-:-:S05]  /*7a60*/  SHF.L.U32 R37, R51, 0x17, RZ ;  /* 0x0000001733257819 */ /* 0x000fca00000006ff */
[----:B------:R-:W0:Y:S02]  /*7a70*/  MUFU.EX2 R13, R13 ;  /* 0x0000000d000d7308 */ /* 0x000e240000000800 */
[----:B0-----:R-:W-:Y:S01]  /*7a80*/  FMUL R36, R12, R13 ;  /* 0x0000000d0c247220 */ /* 0x001fe20000400000 */
[----:B------:R-:W-:-:S04]  /*7a90*/  FADD R12, R51, -12583039 ;  /* 0xcb40007f330c7421 */ /* 0x000fc80000000000 */
[----:B------:R-:W-:-:S04]  /*7aa0*/  FFMA R12, R39, 1.4426950216293334961, -R12 ;  /* 0x3fb8aa3b270c7823 */ /* 0x000fc8000000080c */
        /* <DEDUP_REMOVED lines=37> */
.L_x_13998:
[----:B------:R-:W-:Y:S02]  /*7d00*/  HFMA2 R12, -RZ, RZ, 0, 4.76837158203125e-07 ;  /* 0x00000008ff0c7431 */ /* 0x000fe400000001ff */
[----:B------:R-:W-:-:S05]  /*7d10*/  FADD R38, R13, R14 ;  /* 0x0000000e0d267221 */ /* 0x000fca0000000000 */
[----:B------:R-:W-:-:S07]  /*7d20*/  MOV R13, R38 ;  /* 0x00000026000d7202 */ /* 0x000fce0000000f00 */
[----:B------:R-:W-:Y:S05]  /*7d30*/  WARPSYNC.COLLECTIVE R15, `(.L_x_13999) ;  /* 0x000000000f087348 */ /* 0x000fea0003c00000 */
[----:B------:R0:W1:Y:S02]  /*7d40*/  SHFL.BFLY P6, R14, R13, R12, R11 ;  /* 0x0c00000c0d0e7389 */ /* 0x00006400000c000b */
[----:B01----:R-:W-:Y:S05]  /*7d50*/  ENDCOLLECTIVE ;  /* 0x000000000000791b */ /* 0x003fea0003800000 */
.L_x_13999:
[----:B------:R-:W-:Y:S02]  /*7d60*/  HFMA2 R12, -RZ, RZ, 0, 2.384185791015625e-07 ;  /* 0x00000004ff0c7431 */ /* 0x000fe400000001ff */
[----:B------:R-:W-:-:S05]  /*7d70*/  FADD R39, R38, R14 ;  /* 0x0000000e26277221 */ /* 0x000fca0000000000 */
[----:B------:R-:W-:-:S07]  /*7d80*/  MOV R13, R39 ;  /* 0x00000027000d7202 */ /* 0x000fce0000000f00 */
[----:B------:R-:W-:Y:S05]  /*7d90*/  WARPSYNC.COLLECTIVE R15, `(.L_x_14000) ;  /* 0x000000000f087348 */ /* 0x000fea0003c00000 */
[----:B------:R0:W1:Y:S02]  /*7da0*/  SHFL.BFLY P6, R14, R13, R12, R11 ;  /* 0x0c00000c0d0e7389 */ /* 0x00006400000c000b */
[----:B01----:R-:W-:Y:S05]  /*7db0*/  ENDCOLLECTIVE ;  /* 0x000000000000791b */ /* 0x003fea0003800000 */
.L_x_14000:
[----:B------:R-:W-:Y:S02]  /*7dc0*/  HFMA2 R12, -RZ, RZ, 0, 1.1920928955078125e-07 ;  /* 0x00000002ff0c7431 */ /* 0x000fe400000001ff */
[----:B------:R-:W-:-:S05]  /*7dd0*/  FADD R40, R39, R14 ;  /* 0x0000000e27287221 */ /* 0x000fca0000000000 */
[----:B------:R-:W-:-:S07]  /*7de0*/  MOV R13, R40 ;  /* 0x00000028000d7202 */ /* 0x000fce0000000f00 */
[----:B------:R-:W-:Y:S05]  /*7df0*/  WARPSYNC.COLLECTIVE R15, `(.L_x_14001) ;  /* 0x000000000f087348 */ /* 0x000fea0003c00000 */
[----:B------:R0:W1:Y:S02]  /*7e00*/  SHFL.BFLY P6, R14, R13, R12, R11 ;  /* 0x0c00000c0d0e7389 */ /* 0x00006400000c000b */
[----:B01----:R-:W-:Y:S05]  /*7e10*/  ENDCOLLECTIVE ;  /* 0x000000000000791b */ /* 0x003fea0003800000 */
.L_x_14001:
[----:B------:R-:W-:Y:S02]  /*7e20*/  HFMA2 R12, -RZ, RZ, 0, 5.9604644775390625e-08 ;  /* 0x00000001ff0c7431 */ /* 0x000fe400000001ff */
[----:B------:R-:W-:-:S05]  /*7e30*/  FADD R41, R40, R14 ;  /* 0x0000000e28297221 */ /* 0x000fca0000000000 */
[----:B------:R-:W-:-:S07]  /*7e40*/  MOV R13, R41 ;  /* 0x00000029000d7202 */ /* 0x000fce0000000f00 */
[----:B------:R-:W-:Y:S05]  /*7e50*/  WARPSYNC.COLLECTIVE R15, `(.L_x_14002) ;  /* 0x000000000f087348 */ /* 0x000fea0003c00000 */
[----:B------:R0:W1:Y:S02]  /*7e60*/  SHFL.BFLY P6, R14, R13, R12, R11 ;  /* 0x0c00000c0d0e7389 */ /* 0x00006400000c000b */
[----:B01----:R-:W-:Y:S05]  /*7e70*/  ENDCOLLECTIVE ;  /* 0x000000000000791b */ /* 0x003fea0003800000 */
.L_x_14002:
[----:B------:R-:W-:Y:S05]  /*7e80*/  BRA `(.L_x_14003) ;  /* 0xffffffb400147947 */ /* 0x000fea000383ffff */
        .weak           $__internal_279_$__cuda_sm3x_div_rn_noftz_f32_slowpath
        .type           $__internal_279_$__cuda_sm3x_div_rn_noftz_f32_slowpath,@function
        .size           $__internal_279_$__cuda_sm3x_div_rn_noftz_f32_slowpath,(.L_x_25731 - $__internal_279_$__cuda_sm3x_div_rn_noftz_f32_slowpath)
$__internal_279_$__cuda_sm3x_div_rn_noftz_f32_slowpath:
        /* <DEDUP_REMOVED lines=34> */
.L_x_14005:
        /* <DEDUP_REMOVED lines=51> */
.L_x_14012:
[----:B------:R-:W-:-:S04]  /*83e0*/  LOP3.LUT R67, R67, 0x80000000, RZ, 0xc0, !PT ;  /* 0x8000000043437812 */ /* 0x000fc800078ec0ff */
[----:B------:R-:W-:Y:S01]  /*83f0*/  LOP3.LUT R67, R67, 0x7f800000, RZ, 0xfc, !PT ;  /* 0x7f80000043437812 */ /* 0x000fe200078efcff */
[----:B------:R-:W-:Y:S06]  /*8400*/  BRA `(.L_x_14013) ;  /* 0x0000000000047947 */ /* 0x000fec0003800000 */
.L_x_14011:
[----:B------:R-:W-:-:S07]  /*8410*/  LEA R67, R12, R67, 0x17 ;  /* 0x000000430c437211 */ /* 0x000fce00078eb8ff */
.L_x_14013:
[----:B------:R-:W-:Y:S05]  /*8420*/  BSYNC.RECONVERGENT B1 ;  /* 0x0000000000017941 */ /* 0x000fea0003800200 */
.L_x_14010:
[----:B------:R-:W-:Y:S05]  /*8430*/  BRA `(.L_x_14014) ;  /* 0x0000000000207947 */ /* 0x000fea0003800000 */
.L_x_14009:
[----:B------:R-:W-:-:S04]  /*8440*/  LOP3.LUT R3, R12, 0x80000000, R3, 0x48, !PT ;  /* 0x800000000c037812 */ /* 0x000fc800078e4803 */
[----:B------:R-:W-:Y:S01]  /*8450*/  LOP3.LUT R67, R3, 0x7f800000, RZ, 0xfc, !PT ;  /* 0x7f80000003437812 */ /* 0x000fe200078efcff */
[----:B------:R-:W-:Y:S06]  /*8460*/  BRA `(.L_x_14014) ;  /* 0x0000000000147947 */ /* 0x000fec0003800000 */
.L_x_14008:
[----:B------:R-:W-:Y:S01]  /*8470*/  LOP3.LUT R67, R12, 0x80000000, R3, 0x48, !PT ;  /* 0x800000000c437812 */ /* 0x000fe200078e4803 */
[----:B------:R-:W-:Y:S06]  /*8480*/  BRA `(.L_x_14014) ;  /* 0x00000000000c7947 */ /* 0x000fec0003800000 */
.L_x_14007:
[----:B------:R-:W0:Y:S01]  /*8490*/  MUFU.RSQ R67, -QNAN ;  /* 0xffc0000000437908 */ /* 0x000e220000001400 */
[----:B------:R-:W-:Y:S05]  /*84a0*/  BRA `(.L_x_14014) ;  /* 0x0000000000047947 */ /* 0x000fea0003800000 */
.L_x_14006:
[----:B------:R-:W-:-:S07]  /*84b0*/  FADD.FTZ R67, R3, R12 ;  /* 0x0000000c03437221 */ /* 0x000fce0000010000 */
.L_x_14014:
[----:B------:R-:W-:Y:S05]  /*84c0*/  BSYNC.RECONVERGENT B0 ;  /* 0x0000000000007941 */ /* 0x000fea0003800200 */
.L_x_14004:
[----:B------:R-:W-:Y:S01]  /*84d0*/  HFMA2 R13, -RZ, RZ, 0, 0 ;  /* 0x00000000ff0d7431 */ /* 0x000fe200000001ff */
[----:B------:R-:W-:-:S04]  /*84e0*/  MOV R12, R11 ;  /* 0x0000000b000c7202 */ /* 0x000fc80000000f00 */
[----:B0-----:R-:W-:Y:S05]  /*84f0*/  RET.REL.NODEC R12 `(_Z15SoftmaxWarpImplI10DirectLoadI6__halffE11DirectStoreIfS1_EfLi2ELi32ELi32ELi1ELb1EL9Algorithm0EEvT_T0_ll) ;  /* 0xffffff780cc07950 */ /* 0x001fea0003c3ffff */
.L_x_14015:
        /* <DEDUP_REMOVED lines=16> */
.L_x_25731:


//--------------------- .text._Z15SoftmaxWarpImplI10DirectLoadI6__halffE11DirectStoreIfS1_EfLi2ELi32ELi32ELi1ELb0EL9Algorithm0EEvT_T0_ll --------------------------
	.section	.text._Z15SoftmaxWarpImplI10DirectLoadI6__halffE11DirectStoreIfS1_EfLi2ELi32ELi32ELi1ELb0EL9Algorithm0EEvT_T0_ll,"ax",@progbits
	.align	128
        .global         _Z15SoftmaxWarpImplI10DirectLoadI6__halffE11DirectStoreIfS1_EfLi2ELi32ELi32ELi1ELb0EL9Algorithm0EEvT_T0_ll
        .type           _Z15SoftmaxWarpImplI10DirectLoadI6__halffE11DirectStoreIfS1_EfLi2ELi32ELi32ELi1ELb0EL9Algorithm0EEvT_T0_ll,@function
        .size           _Z15SoftmaxWarpImplI10DirectLoadI6__halffE11DirectStoreIfS1_EfLi2ELi32ELi32ELi1ELb0EL9Algorithm0EEvT_T0_ll,(.L_x_25732 - _Z15SoftmaxWarpImplI10DirectLoadI6__halffE11DirectStoreIfS1_EfLi2ELi32ELi32ELi1ELb0EL9Algorithm0EEvT_T0_ll)
        .other          _Z15SoftmaxWarpImplI10DirectLoadI6__halffE11DirectStoreIfS1_EfLi2ELi32ELi32ELi1ELb0EL9Algorithm0EEvT_T0_ll,@"STO_CUDA_ENTRY STV_DEFAULT"
_Z15SoftmaxWarpImplI10DirectLoadI6__halffE11DirectStoreIfS1_EfLi2ELi32ELi32ELi1ELb0EL9Algorithm0EEvT_T0_ll:
.text._Z15SoftmaxWarpImplI10DirectLoadI6__halffE11DirectStoreIfS1_EfLi2ELi32ELi32ELi1ELb0EL9Algorithm0EEvT_T0_ll:
        /* <DEDUP_REMOVED lines=24> */
.L_x_14016:
        /* <DEDUP_REMOVED lines=14> */
.L_x_14082:
        /* <DEDUP_REMOVED lines=14> */
[----:B------:R-:W-:Y:S02]  /*0340*/  IADD3 R6, P2, PT, R2, 0x80, RZ ;  /* 0x0000008002067810 */ /* 0x000fe40007f5e0ff */
[----:B------:R-:W-:-:S02]  /*0350*/  IADD3.X R9, PT, PT, RZ, R3, RZ, P3, !PT ;  /* 0x00000003ff097210 */ /* 0x000fc40001ffe4ff */
[-C--:B------:R-:W-:Y:S02]  /*0360*/  IADD3.X R5, PT, PT, RZ, R3.reuse, RZ, P0, !PT ;  /* 0x00000003ff057210 */ /* 0x080fe400007fe4ff */
[----:B------:R-:W-:Y:S02]  /*0370*/  IADD3 R54, P1, PT, R2, 0x100, RZ ;  /* 0x0000010002367810 */ /* 0x000fe40007f3e0ff */
[-C--:B------:R-:W-:Y:S02]  /*0380*/  IADD3.X R7, PT, PT, RZ, R3.reuse, RZ, P2, !PT ;  /* 0x00000003ff077210 */ /* 0x080fe400017fe4ff */
[----:B------:R-:W-:Y:S02]  /*0390*/  LEA.HI R10, P6, R9, R10, RZ, 0x1 ;  /* 0x0000000a090a7211 */ /* 0x000fe400078d08ff */
[----:B------:R-:W-:Y:S02]  /*03a0*/  LEA.HI R8, P0, R5, R8, RZ, 0x1 ;  /* 0x0000000805087211 */ /* 0x000fe400078108ff */
[----:B------:R-:W-:-:S02]  /*03b0*/  IADD3.X R15, PT, PT, RZ, R3, RZ, P1, !PT ;  /* 0x00000003ff0f7210 */ /* 0x000fc40000ffe4ff */
[----:B------:R-:W-:Y:S02]  /*03c0*/  LEA.HI R6, P1, R7, R6, RZ, 0x1 ;  /* 0x0000000607067211 */ /* 0x000fe400078308ff */
[----:B------:R-:W-:Y:S02]  /*03d0*/  IADD3.X R9, PT, PT, RZ, R9, RZ, P6, !PT ;  /* 0x00000009ff097210 */ /* 0x000fe400037fe4ff */
[----:B------:R-:W-:Y:S02]  /*03e0*/  IADD3.X R5, PT, PT, RZ, R5, RZ, P0, !PT ;  /* 0x00000005ff057210 */ /* 0x000fe400007fe4ff */
[----:B------:R-:W-:Y:S02]  /*03f0*/  IADD3.X R7, PT, PT, RZ, R7, RZ, P1, !PT ;  /* 0x00000007ff077210 */ /* 0x000fe40000ffe4ff */
[----:B------:R-:W-:Y:S02]  /*0400*/  IADD3 R52, P3, PT, R2, 0x140, RZ ;  /* 0x0000014002347810 */ /* 0x000fe40007f7e0ff */
[----:B------:R-:W-:-:S02]  /*0410*/  SHF.L.U64.HI R9, R10, 0x1, R9 ;  /* 0x000000010a097819 */ /* 0x000fc40000010209 */
[----:B------:R-:W-:Y:S02]  /*0420*/  SHF.L.U32 R10, R10, 0x1, RZ ;  /* 0x000000010a0a7819 */ /* 0x000fe400000006ff */
[C---:B------:R-:W-:Y:S02]  /*0430*/  SHF.L.U64.HI R0, R8.reuse, 0x1, R5 ;  /* 0x0000000108007819 */ /* 0x040fe40000010205 */
[----:B------:R-:W-:Y:S02]  /*0440*/  SHF.L.U32 R8, R8, 0x1, RZ ;  /* 0x0000000108087819 */ /* 0x000fe400000006ff */
[----:B------:R-:W-:Y:S02]  /*0450*/  IADD3 R50, P5, PT, R2, 0x180, RZ ;  /* 0x0000018002327810 */ /* 0x000fe40007fbe0ff */
[----:B------:R-:W-:Y:S02]  /*0460*/  LEA.HI R54, P6, R15, R54, RZ, 0x1 ;  /* 0x000000360f367211 */ /* 0x000fe400078d08ff */
[----:B------:R-:W-:-:S02]  /*0470*/  SHF.L.U64.HI R4, R6, 0x1, R7 ;  /* 0x0000000106047819 */ /* 0x000fc40000010207 */
[----:B------:R-:W-:Y:S02]  /*0480*/  SHF.L.U32 R6, R6, 0x1, RZ ;  /* 0x0000000106067819 */ /* 0x000fe400000006ff */
[----:B------:R-:W-:Y:S02]  /*0490*/  IADD3.X R13, PT, PT, RZ, R3, RZ, P3, !PT ;  /* 0x00000003ff0d7210 */ /* 0x000fe40001ffe4ff */
[----:B------:R-:W-:Y:S02]  /*04a0*/  LOP3.LUT R10, R10, 0xfffffffc, RZ, 0xc0, !PT ;  /* 0xfffffffc0a0a7812 */ /* 0x000fe400078ec0ff */
[----:B------:R-:W-:Y:S02]  /*04b0*/  LOP3.LUT R8, R8, 0xfffffffc, RZ, 0xc0, !PT ;  /* 0xfffffffc08087812 */ /* 0x000fe400078ec0ff */
[----:B------:R-:W-:Y:S02]  /*04c0*/  IADD3.X R15, PT, PT, RZ, R15, RZ, P6, !PT ;  /* 0x0000000fff0f7210 */ /* 0x000fe400037fe4ff */
[----:B------:R-:W-:-:S02]  /*04d0*/  IADD3.X R5, PT, PT, RZ, R3, RZ, P5, !PT ;  /* 0x00000003ff057210 */ /* 0x000fc40002ffe4ff */
[----:B------:R-:W-:Y:S02]  /*04e0*/  LOP3.LUT R6, R6, 0xfffffffc, RZ, 0xc0, !PT ;  /* 0xfffffffc06067812 */ /* 0x000fe400078ec0ff */
[----:B------:R-:W-:Y:S02]  /*04f0*/  LEA.HI R52, P5, R13, R52, RZ, 0x1 ;  /* 0x000000340d347211 */ /* 0x000fe400078b08ff */
[----:B------:R-:W-:Y:S02]  /*0500*/  IADD3 R10, P0, PT, R10, UR36, RZ ;  /* 0x000000240a0a7c10 */ /* 0x000fe4000ff1e0ff */
[----:B------:R-:W-:Y:S02]  /*0510*/  IADD3 R8, P3, PT, R8, UR36, RZ ;  /* 0x0000002408087c10 */ /* 0x000fe4000ff7e0ff */
[----:B------:R-:W-:Y:S02]  /*0520*/  SHF.L.U64.HI R15, R54, 0x1, R15 ;  /* 0x00000001360f7819 */ /* 0x000fe4000001020f */
[----:B------:R-:W-:-:S02]  /*0530*/  IADD3 R6, P6, PT, R6, UR36, RZ ;  /* 0x0000002406067c10 */ /* 0x000fc4000ffde0ff */
[----:B------:R-:W-:Y:S02]  /*0540*/  IADD3.X R13, PT, PT, RZ, R13, RZ, P5, !PT ;  /* 0x0000000dff0d7210 */ /* 0x000fe40002ffe4ff */
[----:B------:R-:W-:Y:S02]  /*0550*/  SHF.L.U32 R54, R54, 0x1, RZ ;  /* 0x0000000136367819 */ /* 0x000fe400000006ff */
[----:B------:R-:W-:Y:S02]  /*0560*/  IADD3.X R11, PT, PT, R9, UR37, RZ, P0, !PT ;  /* 0x00000025090b7c10 */ /* 0x000fe400087fe4ff */
[----:B------:R-:W-:Y:S02]  /*0570*/  IADD3.X R9, PT, PT, R0, UR37, RZ, P3, !PT ;  /* 0x0000002500097c10 */ /* 0x000fe40009ffe4ff */
[----:B------:R-:W-:Y:S02]  /*0580*/  LEA.HI R0, P5, R3, R2, RZ, 0x1 ;  /* 0x0000000203007211 */ /* 0x000fe400078b08ff */
[----:B------:R-:W-:Y:S01]  /*0590*/  IADD3.X R7, PT, PT, R4, UR37, RZ, P6, !PT ;  /* 0x0000002504077c10 */ /* 0x000fe2000b7fe4ff */
[----:B------:R1:W2:Y:S01]  /*05a0*/  LDG.E R8, desc[UR10][R8.64] ;  /* 0x0000000a08087981 */ /* 0x0002a2000c1e1900 */
[----:B------:R-:W-:-:S02]  /*05b0*/  LOP3.LUT R54, R54, 0xfffffffc, RZ, 0xc0, !PT ;  /* 0xfffffffc36367812 */ /* 0x000fc400078ec0ff */
[C---:B------:R-:W-:Y:S01]  /*05c0*/  SHF.L.U64.HI R12, R52.reuse, 0x1, R13 ;  /* 0x00000001340c7819 */ /* 0x040fe2000001020d */
[----:B------:R-:W3:Y:S01]  /*05d0*/  LDG.E R6, desc[UR8][R6.64] ;  /* 0x0000000806067981 */ /* 0x000ee2000c1e1900 */
[----:B------:R-:W-:Y:S02]  /*05e0*/  LEA.HI R50, P6, R5, R50, RZ, 0x1 ;  /* 0x0000003205327211 */ /* 0x000fe400078d08ff */
[----:B------:R-:W-:Y:S02]  /*05f0*/  SHF.L.U32 R52, R52, 0x1, RZ ;  /* 0x0000000134347819 */ /* 0x000fe400000006ff */
[----:B------:R-:W-:Y:S02]  /*0600*/  IADD3.X R21, PT, PT, RZ, R3, RZ, P5, !PT ;  /* 0x00000003ff157210 */ /* 0x000fe40002ffe4ff */
[----:B------:R-:W-:Y:S02]  /*0610*/  IADD3 R54, P5, PT, R54, UR36, RZ ;  /* 0x0000002436367c10 */ /* 0x000fe4000ffbe0ff */
[----:B------:R-:W-:-:S02]  /*0620*/  IADD3.X R5, PT, PT, RZ, R5, RZ, P6, !PT ;  /* 0x00000005ff057210 */ /* 0x000fc400037fe4ff */
[----:B------:R-:W-:Y:S02]  /*0630*/  LOP3.LUT R52, R52, 0xfffffffc, RZ, 0xc0, !PT ;  /* 0xfffffffc34347812 */ /* 0x000fe400078ec0ff */
[C---:B------:R-:W-:Y:S02]  /*0640*/  SHF.L.U32 R13, R0.reuse, 0x1, RZ ;  /* 0x00000001000d7819 */ /* 0x040fe400000006ff */
[----:B------:R-:W-:Y:S02]  /*0650*/  SHF.L.U64.HI R21, R0, 0x1, R21 ;  /* 0x0000000100157819 */ /* 0x000fe40000010215 */
[----:B------:R-:W-:Y:S02]  /*0660*/  IADD3.X R55, PT, PT, R15, UR37, RZ, P5, !PT ;  /* 0x000000250f377c10 */ /* 0x000fe4000affe4ff */
[----:B------:R-:W-:Y:S02]  /*0670*/  SHF.L.U64.HI R0, R50, 0x1, R5 ;  /* 0x0000000132007819 */ /* 0x000fe40000010205 */
[----:B------:R-:W-:-:S02]  /*0680*/  IADD3 R52, P5, PT, R52, UR36, RZ ;  /* 0x0000002434347c10 */ /* 0x000fc4000ffbe0ff */
[----:B------:R-:W-:Y:S02]  /*0690*/  SHF.L.U32 R50, R50, 0x1, RZ ;  /* 0x0000000132327819 */ /* 0x000fe400000006ff */
[----:B------:R-:W-:Y:S02]  /*06a0*/  LOP3.LUT R13, R13, 0xfffffffc, RZ, 0xc0, !PT ;  /* 0xfffffffc0d0d7812 */ /* 0x000fe400078ec0ff */
[----:B------:R-:W-:Y:S02]  /*06b0*/  R2UR UR6, R38 ;  /* 0x00000000260672ca */ /* 0x000fe400000e0000 */
[----:B------:R-:W-:Y:S02]  /*06c0*/  R2UR UR7, R39 ;  /* 0x00000000270772ca */ /* 0x000fe400000e0000 */
[----:B------:R-:W-:Y:S02]  /*06d0*/  IADD3 R19, P4, PT, R2, 0x1c0, RZ ;  /* 0x000001c002137810 */ /* 0x000fe40007f9e0ff */
[----:B------:R-:W-:-:S02]  /*06e0*/  IADD3.X R53, PT, PT, R12, UR37, RZ, P5, !PT ;  /* 0x000000250c357c10 */ /* 0x000fc4000affe4ff */
[----:B------:R-:W-:Y:S02]  /*06f0*/  LOP3.LUT R50, R50, 0xfffffffc, RZ, 0xc0, !PT ;  /* 0xfffffffc32327812 */ /* 0x000fe400078ec0ff */
[----:B------:R-:W-:Y:S02]  /*0700*/  IADD3 R12, P5, PT, R13, UR36, RZ ;  /* 0x000000240d0c7c10 */ /* 0x000fe4000ffbe0ff */
[----:B------:R-:W-:Y:S02]  /*0710*/  IADD3 R17, P2, PT, R2, 0x200, RZ ;  /* 0x0000020002117810 */ /* 0x000fe40007f5e0ff */
[----:B------:R-:W-:Y:S02]  /*0720*/  IADD3.X R24, PT, PT, RZ, R3, RZ, P4, !PT ;  /* 0x00000003ff187210 */ /* 0x000fe400027fe4ff */
[----:B------:R-:W-:Y:S02]  /*0730*/  IADD3 R50, P4, PT, R50, UR36, RZ ;  /* 0x0000002432327c10 */ /* 0x000fe4000ff9e0ff */
[----:B------:R-:W-:-:S02]  /*0740*/  IADD3.X R13, PT, PT, R21, UR37, RZ, P5, !PT ;  /* 0x00000025150d7c10 */ /* 0x000fc4000affe4ff */
[C---:B------:R-:W-:Y:S02]  /*0750*/  IADD3 R16, P0, PT, R2.reuse, 0x280, RZ ;  /* 0x0000028002107810 */ /* 0x040fe40007f1e0ff */
[-C--:B------:R-:W-:Y:S02]  /*0760*/  IADD3.X R20, PT, PT, RZ, R3.reuse, RZ, P2, !PT ;  /* 0x00000003ff147210 */ /* 0x080fe400017fe4ff */
[C---:B------:R-:W-:Y:S02]  /*0770*/  IADD3 R14, P1, PT, R2.reuse, 0x240, RZ ;  /* 0x00000240020e7810 */ /* 0x040fe40007f3e0ff */
[----:B------:R-:W-:Y:S02]  /*0780*/  IADD3 R18, P3, PT, R2, 0x2c0, RZ ;  /* 0x000002c002127810 */ /* 0x000fe40007f7e0ff */
[----:B------:R-:W-:Y:S02]  /*0790*/  IADD3.X R51, PT, PT, R0, UR37, RZ, P4, !PT ;  /* 0x0000002500337c10 */ /* 0x000fe4000a7fe4ff */
[----:B------:R4:W5:Y:S01]  /*07a0*/  LDG.E R0, desc[UR4][R12.64] ;  /* 0x000000040c007981 */ /* 0x000962000c1e1900 */
[----:B-1----:R-:W-:-:S02]  /*07b0*/  IADD3.X R9, PT, PT, RZ, R3, RZ, P0, !PT ;  /* 0x00000003ff097210 */ /* 0x002fc400007fe4ff */
[C---:B------:R-:W-:Y:S02]  /*07c0*/  IADD3 R4, P6, PT, R2.reuse, 0x300, RZ ;  /* 0x0000030002047810 */ /* 0x040fe40007fde0ff */
[C---:B------:R-:W-:Y:S02]  /*07d0*/  IADD3 R22, P2, PT, R2.reuse, 0x340, RZ ;  /* 0x0000034002167810 */ /* 0x040fe40007f5e0ff */
[C---:B------:R-:W-:Y:S02]  /*07e0*/  IADD3 R21, P4, PT, R2.reuse, 0x380, RZ ;  /* 0x0000038002157810 */ /* 0x040fe40007f9e0ff */
[----:B------:R-:W-:Y:S02]  /*07f0*/  IADD3 R5, P5, PT, R2, 0x3c0, RZ ;  /* 0x000003c002057810 */ /* 0x000fe40007fbe0ff */
[----:B----4-:R-:W-:Y:S01]  /*0800*/  LEA.HI R12, P0, R20, R17, RZ, 0x1 ;  /* 0x00000011140c7211 */ /* 0x010fe200078108ff */
[----:B------:R1:W4:Y:S01]  /*0810*/  LDG.E R2, desc[UR6][R10.64] ;  /* 0x000000060a027981 */ /* 0x000322000c1e1900 */
[----:B------:R-:W-:-:S02]  /*0820*/  IADD3.X R15, PT, PT, RZ, R3, RZ, P1, !PT ;  /* 0x00000003ff0f7210 */ /* 0x000fc40000ffe4ff */
[----:B------:R-:W-:Y:S02]  /*0830*/  IADD3.X R7, PT, PT, RZ, R3, RZ, P3, !PT ;  /* 0x00000003ff077210 */ /* 0x000fe40001ffe4ff */
[----:B------:R-:W-:Y:S02]  /*0840*/  IADD3.X R13, PT, PT, RZ, R20, RZ, P0, !PT ;  /* 0x00000014ff0d7210 */ /* 0x000fe400007fe4ff */
[----:B------:R-:W-:Y:S02]  /*0850*/  LEA.HI R18, P3, R7, R18, RZ, 0x1 ;  /* 0x0000001207127211 */ /* 0x000fe400078708ff */
[----:B------:R-:W-:Y:S02]  /*0860*/  R2UR UR12, R38 ;  /* 0x00000000260c72ca */ /* 0x000fe400000e0000 */
[----:B-1----:R-:W-:Y:S02]  /*0870*/  LEA.HI R10, P1, R24, R19, RZ, 0x1 ;  /* 0x00000013180a7211 */ /* 0x002fe400078308ff */
[----:B------:R-:W-:-:S02]  /*0880*/  LEA.HI R16, P0, R9, R16, RZ, 0x1 ;  /* 0x0000001009107211 */ /* 0x000fc400078108ff */
[----:B------:R-:W-:Y:S02]  /*0890*/  IADD3.X R11, PT, PT, RZ, R24, RZ, P1, !PT ;  /* 0x00000018ff0b7210 */ /* 0x000fe40000ffe4ff */
[----:B------:R-:W-:Y:S02]  /*08a0*/  R2UR UR13, R39 ;  /* 0x00000000270d72ca */ /* 0x000fe400000e0000 */
[C---:B------:R-:W-:Y:S02]  /*08b0*/  SHF.L.U64.HI R13, R12.reuse, 0x1, R13 ;  /* 0x000000010c0d7819 */ /* 0x040fe4000001020d */
[----:B------:R-:W-:Y:S02]  /*08c0*/  LEA.HI R14, P1, R15, R14, RZ, 0x1 ;  /* 0x0000000e0f0e7211 */ /* 0x000fe400078308ff */
[----:B------:R-:W-:Y:S02]  /*08d0*/  SHF.L.U32 R12, R12, 0x1, RZ ;  /* 0x000000010c0c7819 */ /* 0x000fe400000006ff */
[----:B------:R-:W-:-:S02]  /*08e0*/  IADD3.X R7, PT, PT, RZ, R7, RZ, P3, !PT ;  /* 0x00000007ff077210 */ /* 0x000fc40001ffe4ff */
[C---:B------:R-:W-:Y:S02]  /*08f0*/  SHF.L.U64.HI R11, R10.reuse, 0x1, R11 ;  /* 0x000000010a0b7819 */ /* 0x040fe4000001020b */
[----:B------:R-:W-:Y:S01]  /*0900*/  SHF.L.U32 R10, R10, 0x1, RZ ;  /* 0x000000010a0a7819 */ /* 0x000fe200000006ff */
[----:B------:R-:W4:Y:S01]  /*0910*/  LDG.E R54, desc[UR12][R54.64] ;  /* 0x0000000c36367981 */ /* 0x000f22000c1e1900 */
[----:B------:R-:W-:Y:S02]  /*0920*/  IADD3.X R9, PT, PT, RZ, R9, RZ, P0, !PT ;  /* 0x00000009ff097210 */ /* 0x000fe400007fe4ff */
[----:B------:R-:W-:Y:S02]  /*0930*/  R2UR UR14, R38 ;  /* 0x00000000260e72ca */ /* 0x000fe400000e0000 */
[----:B------:R-:W-:Y:S02]  /*0940*/  R2UR UR15, R39 ;  /* 0x00000000270f72ca */ /* 0x000fe400000e0000 */
[----:B------:R-:W-:-:S02]  /*0950*/  IADD3.X R15, PT, PT, RZ, R15, RZ, P1, !PT ;  /* 0x0000000fff0f7210 */ /* 0x000fc40000ffe4ff */
[----:B------:R-:W-:Y:S02]  /*0960*/  SHF.L.U64.HI R7, R18, 0x1, R7 ;  /* 0x0000000112077819 */ /* 0x000fe40000010207 */
[----:B------:R-:W-:Y:S02]  /*0970*/  LOP3.LUT R12, R12, 0xfffffffc, RZ, 0xc0, !PT ;  /* 0xfffffffc0c0c7812 */ /* 0x000fe400078ec0ff */
[----:B------:R-:W-:Y:S02]  /*0980*/  SHF.L.U32 R18, R18, 0x1, RZ ;  /* 0x0000000112127819 */ /* 0x000fe400000006ff */
[----:B------:R-:W-:Y:S02]  /*0990*/  SHF.L.U64.HI R9, R16, 0x1, R9 ;  /* 0x0000000110097819 */ /* 0x000fe40000010209 */
[----:B------:R-:W-:Y:S01]  /*09a0*/  LOP3.LUT R10, R10, 0xfffffffc, RZ, 0xc0, !PT ;  /* 0xfffffffc0a0a7812 */ /* 0x000fe200078ec0ff */
[----:B------:R-:W4:Y:S01]  /*09b0*/  LDG.E R52, desc[UR14][R52.64] ;  /* 0x0000000e34347981 */ /* 0x000f22000c1e1900 */
[----:B------:R-:W-:-:S02]  /*09c0*/  R2UR UR16, R38 ;  /* 0x00000000261072ca */ /* 0x000fc400000e0000 */
[----:B------:R-:W-:Y:S02]  /*09d0*/  R2UR UR17, R39 ;  /* 0x00000000271172ca */ /* 0x000fe400000e0000 */
[----:B------:R-:W-:Y:S02]  /*09e0*/  SHF.L.U32 R16, R16, 0x1, RZ ;  /* 0x0000000110107819 */ /* 0x000fe400000006ff */
[----:B------:R-:W-:Y:S02]  /*09f0*/  SHF.L.U64.HI R15, R14, 0x1, R15 ;  /* 0x000000010e0f7819 */ /* 0x000fe4000001020f */
[----:B------:R-:W-:Y:S02]  /*0a00*/  IADD3 R12, P0, PT, R12, UR36, RZ ;  /* 0x000000240c0c7c10 */ /* 0x000fe4000ff1e0ff */
[----:B------:R-:W-:Y:S02]  /*0a10*/  SHF.L.U32 R14, R14, 0x1, RZ ;  /* 0x000000010e0e7819 */ /* 0x000fe400000006ff */
[----:B------:R-:W-:-:S02]  /*0a20*/  LOP3.LUT R18, R18, 0xfffffffc, RZ, 0xc0, !PT ;  /* 0xfffffffc12127812 */ /* 0x000fc400078ec0ff */
[----:B------:R-:W-:Y:S01]  /*0a30*/  IADD3 R10, P1, PT, R10, UR36, RZ ;  /* 0x000000240a0a7c10 */ /* 0x000fe2000ff3e0ff */
[----:B------:R-:W4:Y:S01]  /*0a40*/  LDG.E R50, desc[UR16][R50.64] ;  /* 0x0000001032327981 */ /* 0x000f22000c1e1900 */
[----:B------:R-:W-:Y:S02]  /*0a50*/  LOP3.LUT R16, R16, 0xfffffffc, RZ, 0xc0, !PT ;  /* 0xfffffffc10107812 */ /* 0x000fe400078ec0ff */
[----:B------:R-:W-:Y:S02]  /*0a60*/  IADD3.X R13, PT, PT, R13, UR37, RZ, P0, !PT ;  /* 0x000000250d0d7c10 */ /* 0x000fe400087fe4ff */
[----:B------:R-:W-:Y:S02]  /*0a70*/  LOP3.LUT R14, R14, 0xfffffffc, RZ, 0xc0, !PT ;  /* 0xfffffffc0e0e7812 */ /* 0x000fe400078ec0ff */
[----:B------:R-:W-:Y:S01]  /*0a80*/  IADD3 R18, P0, PT, R18, UR36, RZ ;  /* 0x0000002412127c10 */ /* 0x000fe2000ff1e0ff */
[----:B------:R-:W4:Y:S01]  /*0a90*/  LDG.E R42, desc[UR6][R12.64] ;  /* 0x000000060c2a7981 */ /* 0x000f22000c1e1900 */
[----:B------:R-:W-:-:S02]  /*0aa0*/  IADD3.X R11, PT, PT, R11, UR37, RZ, P1, !PT ;  /* 0x000000250b0b7c10 */ /* 0x000fc40008ffe4ff */
[----:B------:R-:W-:Y:S02]  /*0ab0*/  IADD3 R16, P1, PT, R16, UR36, RZ ;  /* 0x0000002410107c10 */ /* 0x000fe4000ff3e0ff */
[-C--:B------:R-:W-:Y:S01]  /*0ac0*/  IADD3.X R23, PT, PT, RZ, R3.reuse, RZ, P6, !PT ;  /* 0x00000003ff177210 */ /* 0x080fe200037fe4ff */
[----:B------:R1:W4:Y:S01]  /*0ad0*/  LDG.E R48, desc[UR4][R10.64] ;  /* 0x000000040a307981 */ /* 0x000322000c1e1900 */
[----:B------:R-:W-:Y:S02]  /*0ae0*/  IADD3 R14, P3, PT, R14, UR36, RZ ;  /* 0x000000240e0e7c10 */ /* 0x000fe4000ff7e0ff */
[----:B------:R-:W-:Y:S02]  /*0af0*/  IADD3.X R19, PT, PT, R7, UR37, RZ, P0, !PT ;  /* 0x0000002507137c10 */ /* 0x000fe400087fe4ff */
[----:B------:R-:W-:Y:S02]  /*0b00*/  IADD3.X R7, PT, PT, RZ, R3, RZ, P2, !PT ;  /* 0x00000003ff077210 */ /* 0x000fe400017fe4ff */
[----:B------:R-:W-:Y:S01]  /*0b10*/  IADD3.X R17, PT, PT, R9, UR37, RZ, P1, !PT ;  /* 0x0000002509117c10 */ /* 0x000fe20008ffe4ff */
[----:B------:R-:W4:Y:S01]  /*0b20*/  LDG.E R36, desc[UR12][R18.64] ;  /* 0x0000000c12247981 */ /* 0x000f22000c1e1900 */
[----:B------:R-:W-:-:S02]  /*0b30*/  LEA.HI R9, P0, R23, R4, RZ, 0x1 ;  /* 0x0000000417097211 */ /* 0x000fc400078108ff */
[----:B------:R-:W-:Y:S01]  /*0b40*/  IADD3.X R15, PT, PT, R15, UR37, RZ, P3, !PT ;  /* 0x000000250f0f7c10 */ /* 0x000fe20009ffe4ff */
[----:B------:R0:W4:Y:S01]  /*0b50*/  LDG.E R40, desc[UR10][R16.64] ;  /* 0x0000000a10287981 */ /* 0x000122000c1e1900 */
[-C--:B-1----:R-:W-:Y:S02]  /*0b60*/  IADD3.X R10, PT, PT, RZ, R3.reuse, RZ, P4, !PT ;  /* 0x00000003ff0a7210 */ /* 0x082fe400027fe4ff */
[----:B------:R-:W-:Y:S01]  /*0b70*/  IADD3.X R4, PT, PT, RZ, R3, RZ, P5, !PT ;  /* 0x00000003ff047210 */ /* 0x000fe20002ffe4ff */
[----:B------:R1:W4:Y:S01]  /*0b80*/  LDG.E R20, desc[UR8][R14.64] ;  /* 0x000000080e147981 */ /* 0x000322000c1e1900 */
[----:B------:R-:W-:Y:S02]  /*0b90*/  LEA.HI R3, P1, R7, R22, RZ, 0x1 ;  /* 0x0000001607037211 */ /* 0x000fe400078308ff */
[----:B------:R-:W-:Y:S02]  /*0ba0*/  IADD3.X R22, PT, PT, RZ, R23, RZ, P0, !PT ;  /* 0x00000017ff167210 */ /* 0x000fe400007fe4ff */
[----:B------:R-:W-:-:S02]  /*0bb0*/  LEA.HI R12, P0, R10, R21, RZ, 0x1 ;  /* 0x000000150a0c7211 */ /* 0x000fc400078108ff */
[----:B0-----:R-:W-:Y:S02]  /*0bc0*/  IADD3.X R16, PT, PT, RZ, R7, RZ, P1, !PT ;  /* 0x00000007ff107210 */ /* 0x001fe40000ffe4ff */
[----:B-1----:R-:W-:Y:S02]  /*0bd0*/  LEA.HI R14, P2, R4, R5, RZ, 0x1 ;  /* 0x00000005040e7211 */ /* 0x002fe400078508ff */
[C---:B------:R-:W-:Y:S02]  /*0be0*/  SHF.L.U32 R5, R9.reuse, 0x1, RZ ;  /* 0x0000000109057819 */ /* 0x040fe400000006ff */
[----:B------:R-:W-:Y:S02]  /*0bf0*/  SHF.L.U64.HI R11, R9, 0x1, R22 ;  /* 0x00000001090b7819 */ /* 0x000fe40000010216 */
[----:B------:R-:W-:Y:S02]  /*0c00*/  IADD3.X R7, PT, PT, RZ, R10, RZ, P0, !PT ;  /* 0x0000000aff077210 */ /* 0x000fe400007fe4ff */
[----:B------:R-:W-:-:S02]  /*0c10*/  SHF.L.U64.HI R9, R3, 0x1, R16 ;  /* 0x0000000103097819 */ /* 0x000fc40000010210 */
[----:B------:R-:W-:Y:S02]  /*0c20*/  SHF.L.U32 R10, R3, 0x1, RZ ;  /* 0x00000001030a7819 */ /* 0x000fe400000006ff */
[----:B------:R-:W-:Y:S02]  /*0c30*/  IADD3.X R3, PT, PT, RZ, R4, RZ, P2, !PT ;  /* 0x00000004ff037210 */ /* 0x000fe400017fe4ff */
[----:B------:R-:W-:Y:S02]  /*0c40*/  LOP3.LUT R4, R5, 0xfffffffc, RZ, 0xc0, !PT ;  /* 0xfffffffc05047812 */ /* 0x000fe400078ec0ff */
[C---:B------:R-:W-:Y:S02]  /*0c50*/  SHF.L.U64.HI R7, R12.reuse, 0x1, R7 ;  /* 0x000000010c077819 */ /* 0x040fe40000010207 */
[----:B------:R-:W-:Y:S02]  /*0c60*/  SHF.L.U32 R12, R12, 0x1, RZ ;  /* 0x000000010c0c7819 */ /* 0x000fe400000006ff */
[----:B------:R-:W-:-:S02]  /*0c70*/  LOP3.LUT R10, R10, 0xfffffffc, RZ, 0xc0, !PT ;  /* 0xfffffffc0a0a7812 */ /* 0x000fc400078ec0ff */
[----:B------:R-:W-:Y:S02]  /*0c80*/  IADD3 R4, P0, PT, R4, UR36, RZ ;  /* 0x0000002404047c10 */ /* 0x000fe4000ff1e0ff */
[C---:B------:R-:W-:Y:S02]  /*0c90*/  SHF.L.U64.HI R3, R14.reuse, 0x1, R3 ;  /* 0x000000010e037819 */ /* 0x040fe40000010203 */
[----:B------:R-:W-:Y:S02]  /*0ca0*/  SHF.L.U32 R14, R14, 0x1, RZ ;  /* 0x000000010e0e7819 */ /* 0x000fe400000006ff */
[----:B------:R-:W-:Y:S02]  /*0cb0*/  LOP3.LUT R12, R12, 0xfffffffc, RZ, 0xc0, !PT ;  /* 0xfffffffc0c0c7812 */ /* 0x000fe400078ec0ff */
[----:B------:R-:W-:Y:S02]  /*0cc0*/  IADD3 R10, P1, PT, R10, UR36, RZ ;  /* 0x000000240a0a7c10 */ /* 0x000fe4000ff3e0ff */
[----:B------:R-:W-:-:S02]  /*0cd0*/  IADD3.X R5, PT, PT, R11, UR37, RZ, P0, !PT ;  /* 0x000000250b057c10 */ /* 0x000fc400087fe4ff */
[----:B------:R-:W-:Y:S02]  /*0ce0*/  LOP3.LUT R14, R14, 0xfffffffc, RZ, 0xc0, !PT ;  /* 0xfffffffc0e0e7812 */ /* 0x000fe400078ec0ff */
[----:B------:R-:W-:Y:S01]  /*0cf0*/  IADD3 R12, P0, PT, R12, UR36, RZ ;  /* 0x000000240c0c7c10 */ /* 0x000fe2000ff1e0ff */
[----:B------:R3:W4:Y:S01]  /*0d00*/  LDG.E R4, desc[UR4][R4.64] ;  /* 0x0000000404047981 */ /* 0x000722000c1e1900 */
        /* <DEDUP_REMOVED lines=8> */
[----:B--2---:R-:W-:Y:S02]  /*0d90*/  HADD2.F32 R7, -RZ, R8.H0_H0 ;  /* 0x20000008ff077230 */ /* 0x004fe40000004100 */
[--C-:B---3--:R-:W-:Y:S02]  /*0da0*/  HADD2.F32 R5, -RZ, R6.reuse.H0_H0 ;  /* 0x20000006ff057230 */ /* 0x108fe40000004100 */
[----:B------:R-:W-:-:S02]  /*0db0*/  HADD2.F32 R6, -RZ, R6.H1_H1 ;  /* 0x30000006ff067230 */ /* 0x000fc40000004100 */
[----:B------:R-:W-:Y:S02]  /*0dc0*/  HADD2.F32 R8, -RZ, R8.H1_H1 ;  /* 0x30000008ff087230 */ /* 0x000fe40000004100 */
[--C-:B-----5:R-:W-:Y:S02]  /*0dd0*/  HADD2.F32 R56, -RZ, R0.reuse.H0_H0 ;  /* 0x20000000ff387230 */ /* 0x120fe40000004100 */
[----:B------:R-:W-:-:S05]  /*0de0*/  HADD2.F32 R9, -RZ, R0.H1_H1 ;  /* 0x30000000ff097230 */ /* 0x000fca0000004100 */
[----:B------:R-:W-:Y:S01]  /*0df0*/  FMNMX3 R0, R56, -INF , R9, !PT ;  /* 0xff80000038007876 */ /* 0x000fe20007800009 */
[--C-:B----4-:R-:W-:Y:S02]  /*0e00*/  HADD2.F32 R29, -RZ, R2.reuse.H0_H0 ;  /* 0x20000002ff1d7230 */ /* 0x110fe40000004100 */
[----:B------:R-:W-:-:S05]  /*0e10*/  HADD2.F32 R58, -RZ, R2.H1_H1 ;  /* 0x30000002ff3a7230 */ /* 0x000fca0000004100 */
[----:B------:R-:W-:-:S04]  /*0e20*/  FMNMX3 R0, R0, R29, R58, !PT ;  /* 0x0000001d00007276 */ /* 0x000fc8000780003a */
[----:B------:R-:W-:-:S04]  /*0e30*/  FMNMX3 R0, R0, R5, R6, !PT ;  /* 0x0000000500007276 */ /* 0x000fc80007800006 */
[----:B------:R-:W-:Y:S01]  /*0e40*/  FMNMX3 R0, R0, R7, R8, !PT ;  /* 0x0000000700007276 */ /* 0x000fe20007800008 */
[--C-:B------:R-:W-:Y:S02]  /*0e50*/  HADD2.F32 R27, -RZ, R54.reuse.H0_H0 ;  /* 0x20000036ff1b7230 */ /* 0x100fe40000004100 */
[----:B------:R-:W-:-:S05]  /*0e60*/  HADD2.F32 R54, -RZ, R54.H1_H1 ;  /* 0x30000036ff367230 */ /* 0x000fca0000004100 */
[----:B------:R-:W-:Y:S01]  /*0e70*/  FMNMX3 R0, R0, R27, R54, !PT ;  /* 0x0000001b00007276 */ /* 0x000fe20007800036 */
[--C-:B------:R-:W-:Y:S02]  /*0e80*/  HADD2.F32 R25, -RZ, R52.reuse.H0_H0 ;  /* 0x20000034ff197230 */ /* 0x100fe40000004100 */
[----:B------:R-:W-:-:S05]  /*0e90*/  HADD2.F32 R52, -RZ, R52.H1_H1 ;  /* 0x30000034ff347230 */ /* 0x000fca0000004100 */
[----:B------:R-:W-:Y:S01]  /*0ea0*/  FMNMX3 R0, R0, R25, R52, !PT ;  /* 0x0000001900007276 */ /* 0x000fe20007800034 */
[--C-:B------:R-:W-:Y:S02]  /*0eb0*/  HADD2.F32 R23, -RZ, R50.reuse.H0_H0 ;  /* 0x20000032ff177230 */ /* 0x100fe40000004100 */
[----:B------:R-:W-:-:S05]  /*0ec0*/  HADD2.F32 R50, -RZ, R50.H1_H1 ;  /* 0x30000032ff327230 */ /* 0x000fca0000004100 */
[----:B------:R-:W-:Y:S01]  /*0ed0*/  FMNMX3 R0, R0, R23, R50, !PT ;  /* 0x0000001700007276 */ /* 0x000fe20007800032 */
[----:B------:R-:W-:Y:S02]  /*0ee0*/  HADD2.F32 R19, -RZ, R42.H0_H0 ;  /* 0x2000002aff137230 */ /* 0x000fe40000004100 */
[--C-:B------:R-:W-:Y:S02]  /*0ef0*/  HADD2.F32 R21, -RZ, R48.reuse.H0_H0 ;  /* 0x20000030ff157230 */ /* 0x100fe40000004100 */
[----:B------:R-:W-:Y:S02]  /*0f00*/  HADD2.F32 R48, -RZ, R48.H1_H1 ;  /* 0x30000030ff307230 */ /* 0x000fe40000004100 */
[----:B------:R-:W-:-:S03]  /*0f10*/  HADD2.F32 R42, -RZ, R42.H1_H1 ;  /* 0x3000002aff2a7230 */ /* 0x000fc60000004100 */
[----:B------:R-:W-:-:S04]  /*0f20*/  FMNMX3 R0, R0, R21, R48, !PT ;  /* 0x0000001500007276 */ /* 0x000fc80007800030 */
[----:B------:R-:W-:Y:S01]  /*0f30*/  FMNMX3 R0, R0, R19, R42, !PT ;  /* 0x0000001300007276 */ /* 0x000fe2000780002a */
[----:B------:R-:W-:Y:S02]  /*0f40*/  HADD2.F32 R16, -RZ, R40.H0_H0 ;  /* 0x20000028ff107230 */ /* 0x000fe40000004100 */
        /* <DEDUP_REMOVED lines=12> */
[----:B------:R-:W-:Y:S02]  /*1010*/  HADD2.F32 R26, -RZ, R10.H1_H1 ;  /* 0x3000000aff1a7230 */ /* 0x000fe40000004100 */
[--C-:B------:R-:W-:Y:S02]  /*1020*/  HADD2.F32 R30, -RZ, R12.reuse.H0_H0 ;  /* 0x2000000cff1e7230 */ /* 0x100fe40000004100 */
[----:B------:R-:W-:Y:S01]  /*1030*/  HADD2.F32 R28, -RZ, R12.H1_H1 ;  /* 0x3000000cff1c7230 */ /* 0x000fe20000004100 */
[----:B------:R-:W-:Y:S01]  /*1040*/  FMNMX3 R3, R3, R32, R26, !PT ;  /* 0x0000002003037276 */ /* 0x000fe2000780001a */
[--C-:B------:R-:W-:Y:S02]  /*1050*/  HADD2.F32 R34, -RZ, R14.reuse.H0_H0 ;  /* 0x2000000eff227230 */ /* 0x100fe40000004100 */
[----:B------:R-:W-:Y:S01]  /*1060*/  HADD2.F32 R10, -RZ, R14.H1_H1 ;  /* 0x3000000eff0a7230 */ /* 0x000fe20000004100 */
        /* <DEDUP_REMOVED lines=25> */
[-C--:B------:R-:W-:Y:S01]  /*1200*/  FFMA.SAT R13, R72, R11.reuse, 0.5 ;  /* 0x3f000000480d7423 */ /* 0x080fe2000000200b */
[-C--:B------:R-:W-:Y:S01]  /*1210*/  FFMA.RM R19, R9, R12.reuse, 12582913 ;  /* 0x4b40000109137423 */ /* 0x080fe2000000400c */
[----:B------:R-:W-:Y:S01]  /*1220*/  FADD R5, R3, -12583039 ;  /* 0xcb40007f03057421 */ /* 0x000fe20000000000 */
[--C-:B------:R-:W-:Y:S01]  /*1230*/  FADD R74, R58, -R15.reuse ;  /* 0x8000000f3a4a7221 */ /* 0x100fe20000000000 */
[--C-:B------:R-:W-:Y:S01]  /*1240*/  FADD R66, R6, -R15.reuse ;  /* 0x8000000f06427221 */ /* 0x100fe20000000000 */
[----:B------:R-:W-:Y:S01]  /*1250*/  FADD R6, R50, -R15 ;  /* 0x8000000f32067221 */ /* 0x000fe20000000000 */
[----:B------:R-:W-:Y:S01]  /*1260*/  FFMA R7, R68, 1.4426950216293334961, -R5 ;  /* 0x3fb8aa3b44077823 */ /* 0x000fe20000000805 */
[-C--:B------:R-:W-:Y:S01]  /*1270*/  FFMA.RM R5, R13, R12.reuse, 12582913 ;  /* 0x4b4000010d057423 */ /* 0x080fe2000000400c */
[-C--:B------:R-:W-:Y:S01]  /*1280*/  FFMA.SAT R13, R74, R11.reuse, 0.5 ;  /* 0x3f0000004a0d7423 */ /* 0x080fe2000000200b */
[----:B------:R-:W-:Y:S01]  /*1290*/  FADD R50, R42, -R15 ;  /* 0x8000000f2a327221 */ /* 0x000fe20000000000 */
[----:B------:R-:W-:Y:S01]  /*12a0*/  FFMA R68, R68, 1.925963033500011079e-08, R7 ;  /* 0x32a5706044447823 */ /* 0x000fe20000000007 */
[----:B------:R-:W-:Y:S01]  /*12b0*/  FADD R7, R19, -12583039 ;  /* 0xcb40007f13077421 */ /* 0x000fe20000000000 */
        /* <DEDUP_REMOVED lines=9> */
[----:B------:R-:W-:Y:S01]  /*1350*/  FADD R60, R8, -R15 ;  /* 0x8000000f083c7221 */ /* 0x000fe20000000000 */
[----:B------:R-:W-:Y:S01]  /*1360*/  FFMA R72, R72, 1.925963033500011079e-08, R9 ;  /* 0x32a5706048487823 */ /* 0x000fe20000000009 */
[----:B------:R-:W-:Y:S01]  /*1370*/  FADD R0, R54, -R15 ;  /* 0x8000000f36007221 */ /* 0x000fe20000000000 */
[----:B------:R-:W-:Y:S01]  /*1380*/  FFMA R9, R74, 1.4426950216293334961, -R7 ;  /* 0x3fb8aa3b4a097823 */ /* 0x000fe20000000807 */
        /* <DEDUP_REMOVED lines=22> */
[----:B------:R-:W-:Y:S01]  /*14f0*/  FADD R14, R10, -R15 ;  /* 0x8000000f0a0e7221 */ /* 0x000fe20000000000 */
[-C--:B------:R-:W-:Y:S01]  /*1500*/  FFMA.SAT R15, R64, R11.reuse, 0.5 ;  /* 0x3f000000400f7423 */ /* 0x080fe2000000200b */
[----:B------:R-:W-:Y:S01]  /*1510*/  FADD R17, R13, -12583039 ;  /* 0xcb40007f0d117421 */ /* 0x000fe20000000000 */
[----:B------:R-:W-:Y:S01]  /*1520*/  FFMA R74, R74, 1.925963033500011079e-08, R9 ;  /* 0x32a570604a4a7823 */ /* 0x000fe20000000009 */
[----:B------:R-:W0:Y:S01]  /*1530*/  MUFU.EX2 R70, R70 ;  /* 0x0000004600467308 */ /* 0x000e220000000800 */
[-C--:B------:R-:W-:Y:S01]  /*1540*/  FFMA.RM R15, R15, R12.reuse, 12582913 ;  /* 0x4b4000010f0f7423 */ /* 0x080fe2000000400c */
[----:B------:R-:W-:Y:S01]  /*1550*/  FFMA R17, R62, 1.4426950216293334961, -R17 ;  /* 0x3fb8aa3b3e117823 */ /* 0x000fe20000000811 */
[----:B------:R-:W-:Y:S01]  /*1560*/  SHF.L.U32 R19, R19, 0x17, RZ ;  /* 0x0000001713137819 */ /* 0x000fe200000006ff */
[-C--:B------:R-:W-:Y:S01]  /*1570*/  FFMA.SAT R33, R8, R11.reuse, 0.5 ;  /* 0x3f00000008217423 */ /* 0x080fe2000000200b */
[----:B------:R-:W-:Y:S01]  /*1580*/  FADD R9, R15, -12583039 ;  /* 0xcb40007f0f097421 */ /* 0x000fe20000000000 */
[----:B------:R-:W-:Y:S01]  /*1590*/  FFMA R62, R62, 1.925963033500011079e-08, R17 ;  /* 0x32a570603e3e7823 */ /* 0x000fe20000000011 */
[-C--:B------:R-:W-:Y:S01]  /*15a0*/  FFMA.SAT R17, R58, R11.reuse, 0.5 ;  /* 0x3f0000003a117423 */ /* 0x080fe2000000200b */
[----:B------:R-:W1:Y:S01]  /*15b0*/  MUFU.EX2 R23, R72 ;  /* 0x0000004800177308 */ /* 0x000e620000000800 */
[----:B------:R-:W-:Y:S01]  /*15c0*/  FFMA R9, R64, 1.4426950216293334961, -R9 ;  /* 0x3fb8aa3b40097823 */ /* 0x000fe20000000809 */
[----:B------:R-:W-:Y:S01]  /*15d0*/  SHF.L.U32 R16, R16, 0x17, RZ ;  /* 0x0000001710107819 */ /* 0x000fe200000006ff */
[-C--:B------:R-:W-:Y:S01]  /*15e0*/  FFMA.RM R10, R17, R12.reuse, 12582913 ;  /* 0x4b400001110a7423 */ /* 0x080fe2000000400c */
[----:B------:R-:W-:Y:S01]  /*15f0*/  SHF.L.U32 R7, R7, 0x17, RZ ;  /* 0x0000001707077819 */ /* 0x000fe200000006ff */
[----:B------:R-:W-:Y:S01]  /*1600*/  FFMA R64, R64, 1.925963033500011079e-08, R9 ;  /* 0x32a5706040407823 */ /* 0x000fe20000000009 */
[-C--:B------:R-:W-:Y:S01]  /*1610*/  FFMA.SAT R9, R60, R11.reuse, 0.5 ;  /* 0x3f0000003c097423 */ /* 0x080fe2000000200b */
[----:B------:R-:W-:Y:S01]  /*1620*/  FADD R17, R10, -12583039 ;  /* 0xcb40007f0a117421 */ /* 0x000fe20000000000 */
[----:B------:R-:W2:Y:S01]  /*1630*/  MUFU.EX2 R29, R74 ;  /* 0x0000004a001d7308 */ /* 0x000ea20000000800 */
[-C--:B------:R-:W-:Y:S01]  /*1640*/  FFMA.RM R33, R33, R12.reuse, 12582913 ;  /* 0x4b40000121217423 */ /* 0x080fe2000000400c */
[-C--:B------:R-:W-:Y:S01]  /*1650*/  FFMA.RM R9, R9, R12.reuse, 12582913 ;  /* 0x4b40000109097423 */ /* 0x080fe2000000400c */
[----:B------:R-:W-:Y:S01]  /*1660*/  FFMA R17, R58, 1.4426950216293334961, -R17 ;  /* 0x3fb8aa3b3a117823 */ /* 0x000fe20000000811 */
[-C--:B------:R-:W-:Y:S01]  /*1670*/  FFMA.SAT R35, R52, R11.reuse, 0.5 ;  /* 0x3f00000034237423 */ /* 0x080fe2000000200b */
[-C--:B------:R-:W-:Y:S01]  /*1680*/  FFMA.SAT R41, R50, R11.reuse, 0.5 ;  /* 0x3f00000032297423 */ /* 0x080fe2000000200b */
[C---:B------:R-:W-:Y:S01]  /*1690*/  FADD R21, R9.reuse, -12583039 ;  /* 0xcb40007f09157421 */ /* 0x040fe20000000000 */
[----:B------:R-:W-:Y:S01]  /*16a0*/  FFMA R58, R58, 1.925963033500011079e-08, R17 ;  /* 0x32a570603a3a7823 */ /* 0x000fe20000000011 */
[----:B------:R-:W-:Y:S01]  /*16b0*/  FFMA.SAT R17, R0, R11, 0.5 ;  /* 0x3f00000000117423 */ /* 0x000fe2000000200b */
[----:B------:R-:W-:Y:S01]  /*16c0*/  MUFU.EX2 R66, R66 ;  /* 0x0000004200427308 */ /* 0x000fe20000000800 */
[C---:B------:R-:W-:Y:S01]  /*16d0*/  FFMA R21, R60.reuse, 1.4426950216293334961, -R21 ;  /* 0x3fb8aa3b3c157823 */ /* 0x040fe20000000815 */
[----:B------:R-:W-:Y:S01]  /*16e0*/  SHF.L.U32 R9, R9, 0x17, RZ ;  /* 0x0000001709097819 */ /* 0x000fe200000006ff */
[-C--:B------:R-:W-:Y:S01]  /*16f0*/  FFMA.RM R17, R17, R12.reuse, 12582913 ;  /* 0x4b40000111117423 */ /* 0x080fe2000000400c */
[-C--:B------:R-:W-:Y:S01]  /*1700*/  FFMA.RM R35, R35, R12.reuse, 12582913 ;  /* 0x4b40000123237423 */ /* 0x080fe2000000400c */
[----:B------:R-:W-:Y:S01]  /*1710*/  FFMA R60, R60, 1.925963033500011079e-08, R21 ;  /* 0x32a570603c3c7823 */ /* 0x000fe20000000015 */
[----:B------:R-:W-:Y:S01]  /*1720*/  FFMA.RM R41, R41, R12, 12582913 ;  /* 0x4b40000129297423 */ /* 0x000fe2000000400c */
[----:B------:R-:W-:Y:S01]  /*1730*/  FADD R21, R17, -12583039 ;  /* 0xcb40007f11157421 */ /* 0x000fe20000000000 */
[----:B------:R-:W-:Y:S01]  /*1740*/  MUFU.EX2 R58, R58 ;  /* 0x0000003a003a7308 */ /* 0x000fe20000000800 */
[----:B------:R-:W-:-:S02]  /*1750*/  SHF.L.U32 R3, R3, 0x17, RZ ;  /* 0x0000001703037819 */ /* 0x000fc400000006ff */
[----:B------:R-:W-:-:S04]  /*1760*/  FFMA R21, R0, 1.4426950216293334961, -R21 ;  /* 0x3fb8aa3b00157823 */ /* 0x000fc80000000815 */
[----:B------:R-:W-:Y:S01]  /*1770*/  FFMA R27, R0, 1.925963033500011079e-08, R21 ;  /* 0x32a57060001b7823 */ /* 0x000fe20000000015 */
[----:B0-----:R-:W-:Y:S01]  /*1780*/  FMUL R0, R19, R70 ;  /* 0x0000004613007220 */ /* 0x001fe20000400000 */
[----:B------:R-:W-:Y:S01]  /*1790*/  FFMA.SAT R19, R2, R11, 0.5 ;  /* 0x3f00000002137423 */ /* 0x000fe2000000200b */
[----:B------:R-:W-:Y:S03]  /*17a0*/  MUFU.EX2 R60, R60 ;  /* 0x0000003c003c7308 */ /* 0x000fe60000000800 */
[----:B------:R-:W-:-:S04]  /*17b0*/  FFMA.RM R19, R19, R12, 12582913 ;  /* 0x4b40000113137423 */ /* 0x000fc8000000400c */
[----:B------:R-:W-:Y:S01]  /*17c0*/  FADD R21, R19, -12583039 ;  /* 0xcb40007f13157421 */ /* 0x000fe20000000000 */
[----:B------:R-:W-:Y:S03]  /*17d0*/  MUFU.EX2 R27, R27 ;  /* 0x0000001b001b7308 */ /* 0x000fe60000000800 */
[----:B------:R-:W-:-:S04]  /*17e0*/  FFMA R21, R2, 1.4426950216293334961, -R21 ;  /* 0x3fb8aa3b02157823 */ /* 0x000fc80000000815 */
[----:B------:R-:W-:Y:S01]  /*17f0*/  FFMA R25, R2, 1.925963033500011079e-08, R21 ;  /* 0x32a5706002197823 */ /* 0x000fe20000000015 */
[----:B------:R-:W-:Y:S01]  /*1800*/  FFMA.SAT R21, R4, R11, 0.5 ;  /* 0x3f00000004157423 */ /* 0x000fe2000000200b */
[----:B------:R-:W-:Y:S01]  /*1810*/  SHF.L.U32 R2, R5, 0x17, RZ ;  /* 0x0000001705027819 */ /* 0x000fe200000006ff */
[----:B------:R-:W0:Y:S02]  /*1820*/  MUFU.EX2 R68, R68 ;  /* 0x0000004400447308 */ /* 0x000e240000000800 */
[-C--:B------:R-:W-:Y:S02]  /*1830*/  FFMA.RM R21, R21, R12.reuse, 12582913 ;  /* 0x4b40000115157423 */ /* 0x080fe4000000400c */
[----:B-1----:R-:W-:Y:S01]  /*1840*/  FMUL R2, R2, R23 ;  /* 0x0000001702027220 */ /* 0x002fe20000400000 */
[----:B------:R-:W-:Y:S01]  /*1850*/  FFMA.SAT R23, R56, R11, 0.5 ;  /* 0x3f00000038177423 */ /* 0x000fe2000000200b */
[----:B------:R-:W-:Y:S02]  /*1860*/  FADD R5, R21, -12583039 ;  /* 0xcb40007f15057421 */ /* 0x000fe40000000000 */
[----:B------:R-:W1:Y:S01]  /*1870*/  MUFU.EX2 R25, R25 ;  /* 0x0000001900197308 */ /* 0x000e620000000800 */
[----:B------:R-:W-:Y:S01]  /*1880*/  FFMA.RM R23, R23, R12, 12582913 ;  /* 0x4b40000117177423 */ /* 0x000fe2000000400c */
[----:B------:R-:W-:-:S04]  /*1890*/  FFMA R5, R4, 1.4426950216293334961, -R5 ;  /* 0x3fb8aa3b04057823 */ /* 0x000fc80000000805 */
[----:B------:R-:W-:Y:S01]  /*18a0*/  FFMA R31, R4, 1.925963033500011079e-08, R5 ;  /* 0x32a57060041f7823 */ /* 0x000fe20000000005 */
[----:B------:R-:W-:Y:S01]  /*18b0*/  FADD R5, R23, -12583039 ;  /* 0xcb40007f17057421 */ /* 0x000fe20000000000 */
[----:B--2---:R-:W-:Y:S01]  /*18c0*/  FMUL R4, R16, R29 ;  /* 0x0000001d10047220 */ /* 0x004fe20000400000 */
[----:B------:R-:W-:Y:S01]  /*18d0*/  FFMA.SAT R29, R6, R11, 0.5 ;  /* 0x3f000000061d7423 */ /* 0x000fe2000000200b */
[----:B------:R-:W-:Y:S01]  /*18e0*/  SHF.L.U32 R16, R19, 0x17, RZ ;  /* 0x0000001713107819 */ /* 0x000fe200000006ff */
[C---:B------:R-:W-:Y:S01]  /*18f0*/  FFMA R5, R56.reuse, 1.4426950216293334961, -R5 ;  /* 0x3fb8aa3b38057823 */ /* 0x040fe20000000805 */
[----:B------:R-:W2:Y:S01]  /*1900*/  MUFU.EX2 R64, R64 ;  /* 0x0000004000407308 */ /* 0x000ea20000000800 */
[----:B0-----:R-:W-:Y:S02]  /*1910*/  FMUL R3, R3, R68 ;  /* 0x0000004403037220 */ /* 0x001fe40000400000 */
[----:B------:R-:W-:Y:S01]  /*1920*/  FFMA R56, R56, 1.925963033500011079e-08, R5 ;  /* 0x32a5706038387823 */ /* 0x000fe20000000005 */
[----:B------:R-:W-:Y:S01]  /*1930*/  SHF.L.U32 R5, R15, 0x17, RZ ;  /* 0x000000170f057819 */ /* 0x000fe200000006ff */
[----:B------:R-:W-:Y:S01]  /*1940*/  FFMA.RM R15, R29, R12, 12582913 ;  /* 0x4b4000011d0f7423 */ /* 0x000fe2000000400c */
[----:B-1----:R-:W-:-:S02]  /*1950*/  FMUL R16, R16, R25 ;  /* 0x0000001910107220 */ /* 0x002fc40000400000 */
[----:B------:R-:W-:Y:S01]  /*1960*/  MUFU.EX2 R19, R56 ;  /* 0x0000003800137308 */ /* 0x000fe20000000800 */
[C---:B------:R-:W-:Y:S01]  /*1970*/  FADD R29, R15.reuse, -12583039 ;  /* 0xcb40007f0f1d7421 */ /* 0x040fe20000000000 */
[----:B------:R-:W-:-:S03]  /*1980*/  SHF.L.U32 R15, R15, 0x17, RZ ;  /* 0x000000170f0f7819 */ /* 0x000fc600000006ff */
[----:B------:R-:W-:-:S03]  /*1990*/  FFMA R29, R6, 1.4426950216293334961, -R29 ;  /* 0x3fb8aa3b061d7823 */ /* 0x000fc6000000081d */
[----:B------:R-:W0:Y:S01]  /*19a0*/  MUFU.EX2 R62, R62 ;  /* 0x0000003e003e7308 */ /* 0x000e220000000800 */
[----:B------:R-:W-:Y:S01]  /*19b0*/  FFMA R37, R6, 1.925963033500011079e-08, R29 ;  /* 0x32a5706006257823 */ /* 0x000fe2000000001d */
[----:B------:R-:W-:Y:S01]  /*19c0*/  FFMA.SAT R29, R54, R11, 0.5 ;  /* 0x3f000000361d7423 */ /* 0x000fe2000000200b */
[----:B------:R-:W-:Y:S01]  /*19d0*/  FMUL R6, R7, R66 ;  /* 0x0000004207067220 */ /* 0x000fe20000400000 */
[----:B--2---:R-:W-:Y:S02]  /*19e0*/  FMUL R5, R5, R64 ;  /* 0x0000004005057220 */ /* 0x004fe40000400000 */
[----:B------:R-:W-:-:S04]  /*19f0*/  FFMA.RM R29, R29, R12, 12582913 ;  /* 0x4b4000011d1d7423 */ /* 0x000fc8000000400c */
[----:B------:R-:W-:-:S04]  /*1a00*/  FADD R7, R29, -12583039 ;  /* 0xcb40007f1d077421 */ /* 0x000fc80000000000 */
[----:B------:R-:W-:-:S04]  /*1a10*/  FFMA R7, R54, 1.4426950216293334961, -R7 ;  /* 0x3fb8aa3b36077823 */ /* 0x000fc80000000807 */
[----:B------:R-:W-:Y:S01]  /*1a20*/  FFMA R54, R54, 1.925963033500011079e-08, R7 ;  /* 0x32a5706036367823 */ /* 0x000fe20000000007 */
[----:B------:R-:W-:Y:S01]  /*1a30*/  SHF.L.U32 R7, R13, 0x17, RZ ;  /* 0x000000170d077819 */ /* 0x000fe200000006ff */
[----:B------:R-:W-:-:S04]  /*1a40*/  FADD R13, R33, -12583039 ;  /* 0xcb40007f210d7421 */ /* 0x000fc80000000000 */
[----:B------:R-:W-:Y:S01]  /*1a50*/  FFMA R13, R8, 1.4426950216293334961, -R13 ;  /* 0x3fb8aa3b080d7823 */ /* 0x000fe2000000080d */
[----:B0-----:R-:W-:-:S03]  /*1a60*/  FMUL R7, R7, R62 ;  /* 0x0000003e07077220 */ /* 0x001fc60000400000 */
        /* <DEDUP_REMOVED lines=184> */
.L_x_14094:
        /* <DEDUP_REMOVED lines=12> */
[----:B------:R-:W-:Y:S05]  /*26b0*/  CALL.REL.NOINC `($__internal_280_$__cuda_sm3x_div_rn_noftz_f32_slowpath) ;  /* 0x0000004000687944 */ /* 0x000fea0003c00000 */
[----:B------:R-:W-:-:S07]  /*26c0*/  MOV R11, R3 ;  /* 0x00000003000b7202 */ /* 0x000fce0000000f00 */
.L_x_14019:
[----:B------:R-:W-:Y:S05]  /*26d0*/  BSYNC.RECONVERGENT B2 ;  /* 0x0000000000027941 */ /* 0x000fea0003800200 */
.L_x_14018:
        /* <DEDUP_REMOVED lines=12> */
[----:B------:R-:W-:Y:S05]  /*27a0*/  CALL.REL.NOINC `($__internal_280_$__cuda_sm3x_div_rn_noftz_f32_slowpath) ;  /* 0x00000040002c7944 */ /* 0x000fea0003c00000 */
[----:B------:R-:W-:-:S07]  /*27b0*/  MOV R14, R3 ;  /* 0x00000003000e7202 */ /* 0x000fce0000000f00 */
.L_x_14021:
[----:B------:R-:W-:Y:S05]  /*27c0*/  BSYNC.RECONVERGENT B2 ;  /* 0x0000000000027941 */ /* 0x000fea0003800200 */
.L_x_14020:
        /* <DEDUP_REMOVED lines=14> */
.L_x_14023:
[----:B------:R-:W-:Y:S05]  /*28b0*/  BSYNC.RECONVERGENT B2 ;  /* 0x0000000000027941 */ /* 0x000fea0003800200 */
.L_x_14022:
        /* <DEDUP_REMOVED lines=14> */
.L_x_14025:
[----:B------:R-:W-:Y:S05]  /*29a0*/  BSYNC.RECONVERGENT B2 ;  /* 0x0000000000027941 */ /* 0x000fea0003800200 */
.L_x_14024:
        /* <DEDUP_REMOVED lines=14> */
.L_x_14027:
[----:B------:R-:W-:Y:S05]  /*2a90*/  BSYNC.RECONVERGENT B2 ;  /* 0x0000000000027941 */ /* 0x000fea0003800200 */
.L_x_14026:
        /* <DEDUP_REMOVED lines=14> */
.L_x_14029:
[----:B------:R-:W-:Y:S05]  /*2b80*/  BSYNC.RECONVERGENT B2 ;  /* 0x0000000000027941 */ /* 0x000fea0003800200 */
.L_x_14028:
        /* <DEDUP_REMOVED lines=14> */
.L_x_14031:
[----:B------:R-:W-:Y:S05]  /*2c70*/  BSYNC.RECONVERGENT B2 ;  /* 0x0000000000027941 */ /* 0x000fea0003800200 */
.L_x_14030:
        /* <DEDUP_REMOVED lines=14> */
.L_x_14033:
[----:B------:R-:W-:Y:S05]  /*2d60*/  BSYNC.RECONVERGENT B2 ;  /* 0x0000000000027941 */ /* 0x000fea0003800200 */
.L_x_14032:
        /* <DEDUP_REMOVED lines=14> */
.L_x_14035:
[----:B------:R-:W-:Y:S05]  /*2e50*/  BSYNC.RECONVERGENT B2 ;  /* 0x0000000000027941 */ /* 0x000fea0003800200 */
.L_x_14034:
        /* <DEDUP_REMOVED lines=14> */
.L_x_14037:
[----:B------:R-:W-:Y:S05]  /*2f40*/  BSYNC.RECONVERGENT B2 ;  /* 0x0000000000027941 */ /* 0x000fea0003800200 */
.L_x_14036:
        /* <DEDUP_REMOVED lines=14> */
.L_x_14039:
[----:B------:R-:W-:Y:S05]  /*3030*/  BSYNC.RECONVERGENT B2 ;  /* 0x0000000000027941 */ /* 0x000fea0003800200 */
.L_x_14038:
        /* <DEDUP_REMOVED lines=14> */
.L_x_14041:
[----:B------:R-:W-:Y:S05]  /*3120*/  BSYNC.RECONVERGENT B2 ;  /* 0x0000000000027941 */ /* 0x000fea0003800200 */
.L_x_14040:
        /* <DEDUP_REMOVED lines=14> */
.L_x_14043:
[----:B------:R-:W-:Y:S05]  /*3210*/  BSYNC.RECONVERGENT B2 ;  /* 0x0000000000027941 */ /* 0x000fea0003800200 */
.L_x_14042:
        /* <DEDUP_REMOVED lines=14> */
.L_x_14045:
[----:B------:R-:W-:Y:S05]  /*3300*/  BSYNC.RECONVERGENT B2 ;  /* 0x0000000000027941 */ /* 0x000fea0003800200 */
.L_x_14044:
        /* <DEDUP_REMOVED lines=14> */
.L_x_14047:
[----:B------:R-:W-:Y:S05]  /*33f0*/  BSYNC.RECONVERGENT B2 ;  /* 0x0000000000027941 */ /* 0x000fea0003800200 */
.L_x_14046:
        /* <DEDUP_REMOVED lines=14> */
.L_x_14049:
[----:B------:R-:W-:Y:S05]  /*34e0*/  BSYNC.RECONVERGENT B2 ;  /* 0x0000000000027941 */ /* 0x000fea0003800200 */
.L_x_14048:
        /* <DEDUP_REMOVED lines=14> */
.L_x_14051:
[----:B------:R-:W-:Y:S05]  /*35d0*/  BSYNC.RECONVERGENT B2 ;  /* 0x0000000000027941 */ /* 0x000fea0003800200 */
.L_x_14050:
        /* <DEDUP_REMOVED lines=14> */
.L_x_14053:
[----:B------:R-:W-:Y:S05]  /*36c0*/  BSYNC.RECONVERGENT B2 ;  /* 0x0000000000027941 */ /* 0x000fea0003800200 */
.L_x_14052:
        /* <DEDUP_REMOVED lines=14> */
.L_x_14055:
[----:B------:R-:W-:Y:S05]  /*37b0*/  BSYNC.RECONVERGENT B2 ;  /* 0x0000000000027941 */ /* 0x000fea0003800200 */
.L_x_14054:
        /* <DEDUP_REMOVED lines=14> */
.L_x_14057:
[----:B------:R-:W-:Y:S05]  /*38a0*/  BSYNC.RECONVERGENT B2 ;  /* 0x0000000000027941 */ /* 0x000fea0003800200 */
.L_x_14056:
        /* <DEDUP_REMOVED lines=14> */
.L_x_14059:
[----:B------:R-:W-:Y:S05]  /*3990*/  BSYNC.RECONVERGENT B2 ;  /* 0x0000000000027941 */ /* 0x000fea0003800200 */
.L_x_14058:
        /* <DEDUP_REMOVED lines=14> */
.L_x_14061:
[----:B------:R-:W-:Y:S05]  /*3a80*/  BSYNC.RECONVERGENT B2 ;  /* 0x0000000000027941 */ /* 0x000fea0003800200 */
.L_x_14060:
        /* <DEDUP_REMOVED lines=14> */
.L_x_14063:
[----:B------:R-:W-:Y:S05]  /*3b70*/  BSYNC.RECONVERGENT B2 ;  /* 0x0000000000027941 */ /* 0x000fea0003800200 */
.L_x_14062:
        /* <DEDUP_REMOVED lines=14> */
.L_x_14065:
[----:B------:R-:W-:Y:S05]  /*3c60*/  BSYNC.RECONVERGENT B2 ;  /* 0x0000000000027941 */ /* 0x000fea0003800200 */
.L_x_14064:
        /* <DEDUP_REMOVED lines=14> */
.L_x_14067:
[----:B------:R-:W-:Y:S05]  /*3d50*/  BSYNC.RECONVERGENT B2 ;  /* 0x0000000000027941 */ /* 0x000fea0003800200 */
.L_x_14066:
        /* <DEDUP_REMOVED lines=14> */
.L_x_14069:
[----:B------:R-:W-:Y:S05]  /*3e40*/  BSYNC.RECONVERGENT B2 ;  /* 0x0000000000027941 */ /* 0x000fea0003800200 */
.L_x_14068:
        /* <DEDUP_REMOVED lines=14> */
.L_x_14071:
[----:B------:R-:W-:Y:S05]  /*3f30*/  BSYNC.RECONVERGENT B2 ;  /* 0x0000000000027941 */ /* 0x000fea0003800200 */
.L_x_14070:
        /* <DEDUP_REMOVED lines=14> */
.L_x_14073:
[----:B------:R-:W-:Y:S05]  /*4020*/  BSYNC.RECONVERGENT B2 ;  /* 0x0000000000027941 */ /* 0x000fea0003800200 */
.L_x_14072:
        /* <DEDUP_REMOVED lines=14> */
.L_x_14075:
[----:B------:R-:W-:Y:S05]  /*4110*/  BSYNC.RECONVERGENT B2 ;  /* 0x0000000000027941 */ /* 0x000fea0003800200 */
.L_x_14074:
        /* <DEDUP_REMOVED lines=14> */
.L_x_14077:
[----:B------:R-:W-:Y:S05]  /*4200*/  BSYNC.RECONVERGENT B2 ;  /* 0x0000000000027941 */ /* 0x000fea0003800200 */
.L_x_14076:
        /* <DEDUP_REMOVED lines=14> */
.L_x_14079:
[----:B------:R-:W-:Y:S05]  /*42f0*/  BSYNC.RECONVERGENT B2 ;  /* 0x0000000000027941 */ /* 0x000fea0003800200 */
.L_x_14078:
        /* <DEDUP_REMOVED lines=14> */
.L_x_14081:
[----:B------:R-:W-:Y:S05]  /*43e0*/  BSYNC.RECONVERGENT B2 ;  /* 0x0000000000027941 */ /* 0x000fea0003800200 */
.L_x_14080:
[----:B------:R-:W-:Y:S01]  /*43f0*/  HFMA2 R3, -RZ, RZ, 0, 0 ;  /* 0x00000000ff037431 */ /* 0x000fe200000001ff */
[----:B------:R-:W-:Y:S01]  /*4400*/  MOV R2, R44 ;  /* 0x0000002c00027202 */ /* 0x000fe20000000f00 */
[----:B------:R-:W-:Y:S01]  /*4410*/  IMAD R13, R45, UR42, RZ ;  /* 0x0000002a2d0d7c24 */ /* 0x000fe2000f8e02ff */
[----:B------:R-:W-:Y:S02]  /*4420*/  F2FP.F16.F32.PACK_AB R15, R15, R0 ;  /* 0x000000000f0f723e */ /* 0x000fe400000000ff */
[----:B------:R-:W-:Y:S01]  /*4430*/  R2UR UR4, R38 ;  /* 0x00000000260472ca */ /* 0x000fe200000e0000 */
[C---:B------:R-:W-:Y:S01]  /*4440*/  IMAD R13, R46.reuse, UR43, R13 ;  /* 0x0000002b2e0d7c24 */ /* 0x040fe2000f8e020d */
[----:B------:R-:W-:Y:S02]  /*4450*/  R2UR UR5, R39 ;  /* 0x00000000270572ca */ /* 0x000fe400000e0000 */
[----:B------:R-:W-:Y:S01]  /*4460*/  F2FP.F16.F32.PACK_AB R35, R7, R6 ;  /* 0x000000060723723e */ /* 0x000fe200000000ff */
[----:B------:R-:W-:Y:S01]  /*4470*/  IMAD.WIDE.U32 R2, R46, UR42, R2 ;  /* 0x0000002a2e027c25 */ /* 0x000fe2000f8e0002 */
[----:B------:R-:W-:-:S02]  /*4480*/  F2FP.F16.F32.PACK_AB R11, R14, R11 ;  /* 0x0000000b0e0b723e */ /* 0x000fc400000000ff */
[----:B------:R-:W-:Y:S02]  /*4490*/  F2FP.F16.F32.PACK_AB R41, R41, R10 ;  /* 0x0000000a2929723e */ /* 0x000fe400000000ff */
[----:B------:R-:W-:Y:S02]  /*44a0*/  IADD3 R3, PT, PT, R3, R13, RZ ;  /* 0x0000000d03037210 */ /* 0x000fe40007ffe0ff */
[----:B------:R-:W-:Y:S02]  /*44b0*/  F2FP.F16.F32.PACK_AB R13, R5, R4 ;  /* 0x00000004050d723e */ /* 0x000fe400000000ff */
        /* <DEDUP_REMOVED lines=10> */
[----:B------:R-:W-:Y:S01]  /*4560*/  F2FP.F16.F32.PACK_AB R16, R17, R16 ;  /* 0x000000101110723e */ /* 0x000fe200000000ff */
[----:B------:R0:W-:Y:S01]  /*4570*/  STG.E desc[UR4][R4.64], R11 ;  /* 0x0000000b04007986 */ /* 0x0001e2000c101904 */
[----:B------:R-:W-:Y:S02]  /*4580*/  F2FP.F16.F32.PACK_AB R37, R9, R8 ;  /* 0x000000080925723e */ /* 0x000fe400000000ff */
        /* <DEDUP_REMOVED lines=28> */
[----:B------:R-:W-:Y:S02]  /*4750*/  F2FP.F16.F32.PACK_AB R26, R27, R26 ;  /* 0x0000001a1b1a723e */ /* 0x000fe400000000ff */
        /* <DEDUP_REMOVED lines=9> */
[----:B------:R-:W-:Y:S02]  /*47f0*/  F2FP.F16.F32.PACK_AB R22, R23, R22 ;  /* 0x000000161716723e */ /* 0x000fe400000000ff */
[----:B------:R-:W-:-:S02]  /*4800*/  R2UR UR10, R38 ;  /* 0x00000000260a72ca */ /* 0x000fc400000e0000 */
[----:B------:R-:W-:Y:S02]  /*4810*/  R2UR UR11, R39 ;  /* 0x00000000270b72ca */ /* 0x000fe400000e0000 */
[----:B------:R-:W-:Y:S02]  /*4820*/  LOP3.LUT R10, R10, 0xfffffffc, RZ, 0xc0, !PT ;  /* 0xfffffffc0a0a7812 */ /* 0x000fe400078ec0ff */
[----:B------:R-:W-:Y:S02]  /*4830*/  IADD3 R23, P5, PT, R2, 0x200, RZ ;  /* 0x0000020002177810 */ /* 0x000fe40007fbe0ff */
[----:B------:R-:W-:Y:S02]  /*4840*/  IADD3.X R50, PT, PT, RZ, R3, RZ, P2, !PT ;  /* 0x00000003ff327210 */ /* 0x000fe400017fe4ff */
[----:B------:R-:W-:Y:S02]  /*4850*/  SHF.L.U64.HI R14, R42, 0x1, R5 ;  /* 0x000000012a0e7819 */ /* 0x000fe40000010205 */
[----:B------:R-:W-:-:S02]  /*4860*/  F2FP.F16.F32.PACK_AB R20, R21, R20 ;  /* 0x000000141514723e */ /* 0x000fc400000000ff */
[----:B------:R-:W-:Y:S02]  /*4870*/  IADD3.X R5, PT, PT, R17, UR41, RZ, P1, !PT ;  /* 0x0000002911057c10 */ /* 0x000fe40008ffe4ff */
[----:B------:R-:W-:Y:S02]  /*4880*/  IADD3 R8, P2, PT, R8, UR40, RZ ;  /* 0x0000002808087c10 */ /* 0x000fe4000ff5e0ff */
[----:B------:R-:W-:Y:S01]  /*4890*/  IADD3 R21, P0, PT, R2, 0x240, RZ ;  /* 0x0000024002157810 */ /* 0x000fe20007f1e0ff */
[----:B------:R1:W-:Y:S01]  /*48a0*/  STG.E desc[UR6][R4.64], R13 ;  /* 0x0000000d04007986 */ /* 0x0003e2000c101906 */
[----:B------:R-:W-:Y:S02]  /*48b0*/  IADD3 R10, P1, PT, R10, UR40, RZ ;  /* 0x000000280a0a7c10 */ /* 0x000fe4000ff3e0ff */
[----:B------:R-:W-:Y:S02]  /*48c0*/  F2FP.F16.F32.PACK_AB R24, R25, R24 ;  /* 0x000000181918723e */ /* 0x000fe400000000ff */
        /* <DEDUP_REMOVED lines=51> */
[----:B------:R-:W-:Y:S02]  /*4c00*/  F2FP.F16.F32.PACK_AB R18, R19, R18 ;  /* 0x000000121312723e */ /* 0x000fe400000000ff */
        /* <DEDUP_REMOVED lines=54> */
[----:B------:R-:W-:Y:S02]  /*4f70*/  F2FP.F16.F32.PACK_AB R28, R29, R28 ;  /* 0x0000001c1d1c723e */ /* 0x000fe400000000ff */
[----:B------:R-:W-:Y:S02]  /*4f80*/  F2FP.F16.F32.PACK_AB R30, R31, R30 ;  /* 0x0000001e1f1e723e */ /* 0x000fe400000000ff */
[----:B------:R-:W-:Y:S01]  /*4f90*/  F2FP.F16.F32.PACK_AB R32, R33, R32 ;  /* 0x000000202120723e */ /* 0x000fe200000000ff */
[----:B------:R1:W-:Y:S01]  /*4fa0*/  STG.E desc[UR6][R4.64], R28 ;  /* 0x0000001c04007986 */ /* 0x0003e2000c101906 */
[----:B------:R-:W-:Y:S02]  /*4fb0*/  IADD3.X R9, PT, PT, R9, UR41, RZ, P2, !PT ;  /* 0x0000002909097c10 */ /* 0x000fe400097fe4ff */
[----:B------:R-:W-:Y:S01]  /*4fc0*/  F2FP.F16.F32.PACK_AB R34, R49, R34 ;  /* 0x000000223122723e */ /* 0x000fe200000000ff */
[----:B------:R1:W-:Y:S01]  /*4fd0*/  STG.E desc[UR8][R6.64], R30 ;  /* 0x0000001e06007986 */ /* 0x0003e2000c101908 */
[----:B------:R-:W-:-:S03]  /*4fe0*/  IADD3.X R11, PT, PT, R0, UR41, RZ, P1, !PT ;  /* 0x00000029000b7c10 */ /* 0x000fc60008ffe4ff */
[----:B------:R1:W-:Y:S04]  /*4ff0*/  STG.E desc[UR10][R8.64], R32 ;  /* 0x0000002008007986 */ /* 0x0003e8000c10190a */
[----:B------:R1:W-:Y:S01]  /*5000*/  STG.E desc[UR12][R10.64], R34 ;  /* 0x000000220a007986 */ /* 0x0003e2000c10190c */
[----:B------:R-:W-:Y:S05]  /*5010*/  @!P0 BRA `(.L_x_14082) ;  /* 0xffffffb000908947 */ /* 0x000fea000383ffff */
[----:B------:R-:W-:Y:S05]  /*5020*/  EXIT ;  /* 0x000000000000794d */ /* 0x000fea0003800000 */
.L_x_14017:
[----:B------:R-:W-:Y:S01]  /*5030*/  BSSY B0, `(.L_x_14083) ;  /* 0x0000007000007945 */ /* 0x000fe20003800000 */
[----:B------:R-:W-:Y:S02]  /*5040*/  MOV R12, 0x10 ;  /* 0x00000010000c7802 */ /* 0x000fe40000000f00 */
[----:B------:R-:W-:Y:S02]  /*5050*/  MOV R11, 0x1f ;  /* 0x0000001f000b7802 */ /* 0x000fe40000000f00 */
[----:B------:R-:W-:-:S07]  /*5060*/  MOV R15, 0xffffffff ;  /* 0xffffffff000f7802 */ /* 0x000fce0000000f00 */
[----:B------:R-:W-:Y:S05]  /*5070*/  WARPSYNC.COLLECTIVE R15, `(.L_x_14084) ;  /* 0x000000000f087348 */ /* 0x000fea0003c00000 */
[----:B------:R0:W1:Y:S02]  /*5080*/  SHFL.BFLY P6, R14, R13, R12, R11 ;  /* 0x0c00000c0d0e7389 */ /* 0x00006400000c000b */
[----:B01----:R-:W-:Y:S05]  /*5090*/  ENDCOLLECTIVE ;  /* 0x000000000000791b */ /* 0x003fea0003800000 */
.L_x_14084:
[----:B------:R-:W-:Y:S05]  /*50a0*/  BSYNC B0 ;  /* 0x0000000000007941 */ /* 0x000fea0003800000 */
.L_x_14083:
        /* <DEDUP_REMOVED lines=8> */
.L_x_14085:
[----:B------:R-:W-:Y:S01]  /*5130*/  HFMA2 R12, -RZ, RZ, 0, 2.384185791015625e-07 ;  /* 0x00000004ff0c7431 */ /* 0x000fe200000001ff */
[----:B------:R-:W-:-:S04]  /*5140*/  FMNMX R0, R13, R14, !PT ;  /* 0x0000000e0d007209 */ /* 0x000fc80007800000 */
[----:B------:R-:W-:-:S07]  /*5150*/  MOV R13, R0 ;  /* 0x00000000000d7202 */ /* 0x000fce0000000f00 */
[----:B------:R-:W-:Y:S05]  /*5160*/  WARPSYNC.COLLECTIVE R15, `(.L_x_14086) ;  /* 0x000000000f087348 */ /* 0x000fea0003c00000 */
[----:B------:R0:W1:Y:S02]  /*5170*/  SHFL.BFLY P6, R14, R13, R12, R11 ;  /* 0x0c00000c0d0e7389 */ /* 0x00006400000c000b */
[----:B01----:R-:W-:Y:S05]  /*5180*/  ENDCOLLECTIVE ;  /* 0x000000000000791b */ /* 0x003fea0003800000 */
.L_x_14086:
[----:B------:R-:W-:Y:S01]  /*5190*/  HFMA2 R12, -RZ, RZ, 0, 1.1920928955078125e-07 ;  /* 0x00000002ff0c7431 */ /* 0x000fe200000001ff */
[----:B------:R-:W-:-:S04]  /*51a0*/  FMNMX R2, R0, R14, !PT ;  /* 0x0000000e00027209 */ /* 0x000fc80007800000 */
[----:B------:R-:W-:-:S07]  /*51b0*/  MOV R13, R2 ;  /* 0x00000002000d7202 */ /* 0x000fce0000000f00 */
[----:B------:R-:W-:Y:S05]  /*51c0*/  WARPSYNC.COLLECTIVE R15, `(.L_x_14087) ;  /* 0x000000000f087348 */ /* 0x000fea0003c00000 */
[----:B------:R0:W1:Y:S02]  /*51d0*/  SHFL.BFLY P6, R14, R13, R12, R11 ;  /* 0x0c00000c0d0e7389 */ /* 0x00006400000c000b */
[----:B01----:R-:W-:Y:S05]  /*51e0*/  ENDCOLLECTIVE ;  /* 0x000000000000791b */ /* 0x003fea0003800000 */
.L_x_14087:
[----:B------:R-:W-:Y:S01]  /*51f0*/  HFMA2 R12, -RZ, RZ, 0, 5.9604644775390625e-08 ;  /* 0x00000001ff0c7431 */ /* 0x000fe200000001ff */
[----:B------:R-:W-:-:S04]  /*5200*/  FMNMX R3, R2, R14, !PT ;  /* 0x0000000e02037209 */ /* 0x000fc80007800000 */
[----:B------:R-:W-:-:S07]  /*5210*/  MOV R13, R3 ;  /* 0x00000003000d7202 */ /* 0x000fce0000000f00 */
[----:B------:R-:W-:Y:S05]  /*5220*/  WARPSYNC.COLLECTIVE R15, `(.L_x_14088) ;  /* 0x000000000f087348 */ /* 0x000fea0003c00000 */
[----:B------:R0:W1:Y:S02]  /*5230*/  SHFL.BFLY P6, R14, R13, R12, R11 ;  /* 0x0c00000c0d0e7389 */ /* 0x00006400000c000b */
[----:B01----:R-:W-:Y:S05]  /*5240*/  ENDCOLLECTIVE ;  /* 0x000000000000791b */ /* 0x003fea0003800000 */
.L_x_14088:
        /* <DEDUP_REMOVED lines=328> */
.L_x_14089:
[----:B------:R-:W-:Y:S02]  /*66d0*/  HFMA2 R12, -RZ, RZ, 0, 4.76837158203125e-07 ;  /* 0x00000008ff0c7431 */ /* 0x000fe400000001ff */
[----:B------:R-:W-:-:S05]  /*66e0*/  FADD R40, R13, R14 ;  /* 0x0000000e0d287221 */ /* 0x000fca0000000000 */
[----:B------:R-:W-:-:S07]  /*66f0*/  MOV R13, R40 ;  /* 0x00000028000d7202 */ /* 0x000fce0000000f00 */
[----:B------:R-:W-:Y:S05]  /*6700*/  WARPSYNC.COLLECTIVE R15, `(.L_x_14090) ;  /* 0x000000000f087348 */ /* 0x000fea0003c00000 */
[----:B------:R0:W1:Y:S02]  /*6710*/  SHFL.BFLY P6, R14, R13, R12, R11 ;  /* 0x0c00000c0d0e7389 */ /* 0x00006400000c000b */
[----:B01----:R-:W-:Y:S05]  /*6720*/  ENDCOLLECTIVE ;  /* 0x000000000000791b */ /* 0x003fea0003800000 */
.L_x_14090:
[----:B------:R-:W-:Y:S02]  /*6730*/  HFMA2 R12, -RZ, RZ, 0, 2.384185791015625e-07 ;  /* 0x00000004ff0c7431 */ /* 0x000fe400000001ff */
[----:B------:R-:W-:-:S05]  /*6740*/  FADD R41, R40, R14 ;  /* 0x0000000e28297221 */ /* 0x000fca0000000000 */
[----:B------:R-:W-:-:S07]  /*6750*/  MOV R13, R41 ;  /* 0x00000029000d7202 */ /* 0x000fce0000000f00 */
[----:B------:R-:W-:Y:S05]  /*6760*/  WARPSYNC.COLLECTIVE R15, `(.L_x_14091) ;  /* 0x000000000f087348 */ /* 0x000fea0003c00000 */
[----:B------:R0:W1:Y:S02]  /*6770*/  SHFL.BFLY P6, R14, R13, R12, R11 ;  /* 0x0c00000c0d0e7389 */ /* 0x00006400000c000b */
[----:B01----:R-:W-:Y:S05]  /*6780*/  ENDCOLLECTIVE ;  /* 0x000000000000791b */ /* 0x003fea0003800000 */
.L_x_14091:
[----:B------:R-:W-:Y:S02]  /*6790*/  HFMA2 R12, -RZ, RZ, 0, 1.1920928955078125e-07 ;  /* 0x00000002ff0c7431 */ /* 0x000fe400000001ff */
[----:B------:R-:W-:-:S05]  /*67a0*/  FADD R42, R41, R14 ;  /* 0x0000000e292a7221 */ /* 0x000fca0000000000 */
[----:B------:R-:W-:-:S07]  /*67b0*/  MOV R13, R42 ;  /* 0x0000002a000d7202 */ /* 0x000fce0000000f00 */
[----:B------:R-:W-:Y:S05]  /*67c0*/  WARPSYNC.COLLECTIVE R15, `(.L_x_14092) ;  /* 0x000000000f087348 */ /* 0x000fea0003c00000 */
[----:B------:R0:W1:Y:S02]  /*67d0*/  SHFL.BFLY P6, R14, R13, R12, R11 ;  /* 0x0c00000c0d0e7389 */ /* 0x00006400000c000b */
[----:B01----:R-:W-:Y:S05]  /*67e0*/  ENDCOLLECTIVE ;  /* 0x000000000000791b */ /* 0x003fea0003800000 */
.L_x_14092:
[----:B------:R-:W-:Y:S02]  /*67f0*/  HFMA2 R12, -RZ, RZ, 0, 5.9604644775390625e-08 ;  /* 0x00000001ff0c7431 */ /* 0x000fe400000001ff */
[----:B------:R-:W-:-:S05]  /*6800*/  FADD R43, R42, R14 ;  /* 0x0000000e2a2b7221 */ /* 0x000fca0000000000 */
[----:B------:R-:W-:-:S07]  /*6810*/  MOV R13, R43 ;  /* 0x0000002b000d7202 */ /* 0x000fce0000000f00 */
[----:B------:R-:W-:Y:S05]  /*6820*/  WARPSYNC.COLLECTIVE R15, `(.L_x_14093) ;  /* 0x000000000f087348 */ /* 0x000fea0003c00000 */
[----:B------:R0:W1:Y:S02]  /*6830*/  SHFL.BFLY P6, R14, R13, R12, R11 ;  /* 0x0c00000c0d0e7389 */ /* 0x00006400000c000b */
[----:B01----:R-:W-:Y:S05]  /*6840*/  ENDCOLLECTIVE ;  /* 0x000000000000791b */ /* 0x003fea0003800000 */
.L_x_14093:
[----:B------:R-:W-:Y:S05]  /*6850*/  BRA `(.L_x_14094) ;  /* 0xffffffbc00647947 */ /* 0x000fea000383ffff */
        .weak           $__internal_280_$__cuda_sm3x_div_rn_noftz_f32_slowpath
        .type           $__internal_280_$__cuda_sm3x_div_rn_noftz_f32_slowpath,@function
        .size           $__internal_280_$__cuda_sm3x_div_rn_noftz_f32_slowpath,(.L_x_25732 - $__internal_280_$__cuda_sm3x_div_rn_noftz_f32_slowpath)
$__internal_280_$__cuda_sm3x_div_rn_noftz_f32_slowpath:
        /* <DEDUP_REMOVED lines=34> */
.L_x_14096:
        /* <DEDUP_REMOVED lines=51> */
.L_x_14103:
[----:B------:R-:W-:-:S04]  /*6db0*/  LOP3.LUT R3, R3, 0x80000000, RZ, 0xc0, !PT ;  /* 0x8000000003037812 */ /* 0x000fc800078ec0ff */
[----:B------:R-:W-:Y:S01]  /*6dc0*/  LOP3.LUT R3, R3, 0x7f800000, RZ, 0xfc, !PT ;  /* 0x7f80000003037812 */ /* 0x000fe200078efcff */
[----:B------:R-:W-:Y:S06]  /*6dd0*/  BRA `(.L_x_14104) ;  /* 0x0000000000047947 */ /* 0x000fec0003800000 */
.L_x_14102:
[----:B------:R-:W-:-:S07]  /*6de0*/  LEA R3, R42, R3, 0x17 ;  /* 0x000000032a037211 */ /* 0x000fce00078eb8ff */
.L_x_14104:
[----:B------:R-:W-:Y:S05]  /*6df0*/  BSYNC.RECONVERGENT B1 ;  /* 0x0000000000017941 */ /* 0x000fea0003800200 */
.L_x_14101:
[----:B------:R-:W-:Y:S05]  /*6e00*/  BRA `(.L_x_14105) ;  /* 0x0000000000207947 */ /* 0x000fea0003800000 */
.L_x_14100:
[----:B------:R-:W-:-:S04]  /*6e10*/  LOP3.LUT R3, R12, 0x80000000, R3, 0x48, !PT ;  /* 0x800000000c037812 */ /* 0x000fc800078e4803 */
[----:B------:R-:W-:Y:S01]  /*6e20*/  LOP3.LUT R3, R3, 0x7f800000, RZ, 0xfc, !PT ;  /* 0x7f80000003037812 */ /* 0x000fe200078efcff */
[----:B------:R-:W-:Y:S06]  /*6e30*/  BRA `(.L_x_14105) ;  /* 0x0000000000147947 */ /* 0x000fec0003800000 */
.L_x_14099:
[----:B------:R-:W-:Y:S01]  /*6e40*/  LOP3.LUT R3, R12, 0x80000000, R3, 0x48, !PT ;  /* 0x800000000c037812 */ /* 0x000fe200078e4803 */
[----:B------:R-:W-:Y:S06]  /*6e50*/  BRA `(.L_x_14105) ;  /* 0x00000000000c7947 */ /* 0x000fec0003800000 */
.L_x_14098:
[----:B------:R-:W0:Y:S01]  /*6e60*/  MUFU.RSQ R3, -QNAN ;  /* 0xffc0000000037908 */ /* 0x000e220000001400 */
[----:B------:R-:W-:Y:S05]  /*6e70*/  BRA `(.L_x_14105) ;  /* 0x0000000000047947 */ /* 0x000fea0003800000 */
.L_x_14097:
[----:B------:R-:W-:-:S07]  /*6e80*/  FADD.FTZ R3, R3, R12 ;  /* 0x0000000c03037221 */ /* 0x000fce0000010000 */
.L_x_14105:
[----:B------:R-:W-:Y:S05]  /*6e90*/  BSYNC.RECONVERGENT B0 ;  /* 0x0000000000007941 */ /* 0x000fea0003800200 */
.L_x_14095:
[----:B------:R-:W-:Y:S01]  /*6ea0*/  HFMA2 R13, -RZ, RZ, 0, 0 ;  /* 0x00000000ff0d7431 */ /* 0x000fe200000001ff */
[----:B------:R-:W-:-:S04]  /*6eb0*/  MOV R12, R40 ;  /* 0x00000028000c7202 */ /* 0x000fc80000000f00 */
[----:B0-----:R-:W-:Y:S05]  /*6ec0*/  RET.REL.NODEC R12 `(_Z15SoftmaxWarpImplI10DirectLoadI6__halffE11DirectStoreIfS1_EfLi2ELi32ELi32ELi1ELb0EL9Algorithm0EEvT_T0_ll) ;  /* 0xffffff900c4c7950 */ /* 0x001fea0003c3ffff */
.L_x_14106:
        /* <DEDUP_REMOVED lines=11> */
.L_x_25732:


//--------------------- .text._Z15SoftmaxWarpImplI10DirectLoadI6__halffE11DirectStoreIfS1_EfLi2ELi30ELi32ELi1ELb1EL9Algorithm0EEvT_T0_ll --------------------------
	.section	.text._Z15SoftmaxWarpImplI10DirectLoadI6__halffE11DirectStoreIfS1_EfLi2ELi30ELi32ELi1ELb1EL9Algorithm0EEvT_T0_ll,"ax",@progbits
	.align	128
        .global         _Z15SoftmaxWarpImplI10DirectLoadI6__halffE11DirectStoreIfS1_EfLi2ELi30ELi32ELi1ELb1EL9Algorithm0EEvT_T0_ll
        .type           _Z15SoftmaxWarpImplI10DirectLoadI6__halffE11DirectStoreIfS1_EfLi2ELi30ELi32ELi1ELb1EL9Algorithm0EEvT_T0_ll,@function
        .size           _Z15SoftmaxWarpImplI10DirectLoadI6__halffE11DirectStoreIfS1_EfLi2ELi30ELi32ELi1ELb1EL9Algorithm0EEvT_T0_ll,(.L_x_25733 - _Z15SoftmaxWarpImplI10DirectLoadI6__halffE11DirectStoreIfS1_EfLi2ELi30ELi32ELi1ELb1EL9Algorithm0EEvT_T0_ll)
        .other          _Z15SoftmaxWarpImplI10DirectLoadI6__halffE11DirectStoreIfS1_EfLi2ELi30ELi32ELi1ELb1EL9Algorithm0EEvT_T0_ll,@"STO_CUDA_ENTRY STV_DEFAULT"
_Z15SoftmaxWarpImplI10DirectLoadI6__halffE11DirectStoreIfS1_EfLi2ELi30ELi32ELi1ELb1EL9Algorithm0EEvT_T0_ll:
.text._Z15SoftmaxWarpImplI10DirectLoadI6__halffE11DirectStoreIfS1_EfLi2ELi30ELi32ELi1ELb1EL9Algorithm0EEvT_T0_ll:
        /* <DEDUP_REMOVED lines=24> */
.L_x_14107:
        /* <DEDUP_REMOVED lines=28> */
.L_x_14199:
[----:B01----:R-:W1:Y:S01]  /*0340*/  LDC.64 R8, c[0x0][0x388] ;  /* 0x0000e200ff087b82 */ /* 0x003e620000000a00 */
[----:B------:R-:W-:-:S04]  /*0350*/  ISETP.GE.U32.AND P0, PT, R44, UR40, PT ;  /* 0x000000282c007c0c */ /* 0x000fc8000bf06070 */
[----:B------:R-:W-:Y:S02]  /*0360*/  ISETP.GE.AND.EX P3, PT, RZ, UR41, PT, P0 ;  /* 0x00000029ff007c0c */ /* 0x000fe4000bf66300 */
[----:B------:R-:W-:Y:S01]  /*0370*/  ISETP.GE.U32.AND P0, PT, R46, UR40, PT ;  /* 0x000000282e007c0c */ /* 0x000fe2000bf06070 */
[----:B--234-:R-:W2:Y:S01]  /*0380*/  LDC.64 R4, c[0x0][0x388] ;  /* 0x0000e200ff047b82 */ /* 0x01cea20000000a00 */
        /* <DEDUP_REMOVED lines=16> */
[----:B------:R-:W2:Y:S01]  /*0490*/  LDC.64 R24, c[0x0][0x380] ;  /* 0x0000e000ff187b82 */ /* 0x000ea20000000a00 */
[----:B------:R-:W-:Y:S02]  /*04a0*/  P2R R12, PR, RZ, 0x20 ;  /* 0x00000020ff0c7803 */ /* 0x000fe40000000000 */
        /* <DEDUP_REMOVED lines=14> */
[----:B------:R-:W-:Y:S01]  /*0590*/  @!P6 IADD3 R11, PT, PT, R11, R5, RZ ;  /* 0x000000050b0be210 */ /* 0x000fe20007ffe0ff */
[----:B------:R-:W-:Y:S01]  /*05a0*/  @!P4 IMAD.MOV.U32 R51, RZ, RZ, RZ ;  /* 0x000000ffff33c224 */ /* 0x000fe200078e00ff */
[----:B-1----:R-:W-:Y:S01]  /*05b0*/  @!P3 IADD3 R20, P1, PT, R7, R20, RZ ;  /* 0x000000140714b210 */ /* 0x002fe20007f3e0ff */
[----:B------:R-:W-:Y:S01]  /*05c0*/  @!P5 IMAD.WIDE.U32 R6, R43, R16, R48 ;  /* 0x000000102b06d225 */ /* 0x000fe200078e0030 */
[----:B------:R-:W-:Y:S02]  /*05d0*/  @!P6 LEA.HI R14, P2, R11, R4, RZ, 0x1 ;  /* 0x000000040b0ee211 */ /* 0x000fe400078508ff */
[----:B------:R-:W-:Y:S01]  /*05e0*/  @!P3 IADD3.X R21, PT, PT, R10, R21, RZ, P1, !PT ;  /* 0x000000150a15b210 */ /* 0x000fe20000ffe4ff */
[----:B------:R-:W1:Y:S01]  /*05f0*/  LDC.64 R4, c[0x0][0x388] ;  /* 0x0000e200ff047b82 */ /* 0x000e620000000a00 */
[----:B------:R-:W-:-:S02]  /*0600*/  @!P6 IADD3.X R11, PT, PT, RZ, R11, RZ, P2, !PT ;  /* 0x0000000bff0be210 */ /* 0x000fc400017fe4ff */
[C---:B------:R-:W-:Y:S02]  /*0610*/  @!P6 SHF.L.U32 R9, R14.reuse, 0x1, RZ ;  /* 0x000000010e09e819 */ /* 0x040fe400000006ff */
[----:B------:R-:W-:Y:S02]  /*0620*/  @!P6 SHF.L.U64.HI R14, R14, 0x1, R11 ;  /* 0x000000010e0ee819 */ /* 0x000fe4000001020b */
[----:B------:R-:W-:Y:S01]  /*0630*/  @!P5 IADD3 R11, PT, PT, R17, R7, RZ ;  /* 0x00000007110bd210 */ /* 0x000fe20007ffe0ff */
[----:B------:R-:W5:Y:S01]  /*0640*/  LDC.64 R34, c[0x0][0x380] ;  /* 0x0000e000ff227b82 */ /* 0x000f620000000a00 */
[----:B------:R-:W-:Y:S02]  /*0650*/  @!P6 LOP3.LUT R9, R9, 0xfffffffc, RZ, 0xc0, !PT ;  /* 0xfffffffc0909e812 */ /* 0x000fe400078ec0ff */
[----:B------:R-:W-:Y:S02]  /*0660*/  @!P5 LEA.HI R10, P1, R11, R6, RZ, 0x1 ;  /* 0x000000060b0ad211 */ /* 0x000fe400078308ff */
[----:B------:R-:W-:-:S02]  /*0670*/  ISETP.GE.U32.AND P2, PT, R52, UR40, PT ;  /* 0x0000002834007c0c */ /* 0x000fc4000bf46070 */
[----:B--2---:R-:W-:Y:S01]  /*0680*/  @!P6 IADD3 R24, P0, PT, R9, R24, RZ ;  /* 0x000000180918e210 */ /* 0x004fe20007f1e0ff */
[-C--:B----4-:R-:W-:Y:S01]  /*0690*/  @!P4 IMAD R16, R45, R2.reuse, RZ ;  /* 0x000000022d10c224 */ /* 0x090fe200078e02ff */
[----:B------:R-:W-:Y:S01]  /*06a0*/  @!P5 SHF.L.U32 R9, R10, 0x1, RZ ;  /* 0x000000010a09d819 */ /* 0x000fe200000006ff */
[C---:B------:R-:W-:Y:S01]  /*06b0*/  @!P4 IMAD.WIDE.U32 R6, R43.reuse, R2, R50 ;  /* 0x000000022b06c225 */ /* 0x040fe200078e0032 */
[----:B------:R-:W-:Y:S01]  /*06c0*/  ISETP.GE.AND.EX P3, PT, RZ, UR41, PT, P2 ;  /* 0x00000029ff007c0c */ /* 0x000fe2000bf66320 */
[----:B------:R-:W2:Y:S01]  /*06d0*/  LDC.64 R40, c[0x0][0x380] ;  /* 0x0000e000ff287b82 */ /* 0x000ea20000000a00 */
[----:B------:R-:W-:Y:S01]  /*06e0*/  @!P5 IADD3.X R11, PT, PT, RZ, R11, RZ, P1, !PT ;  /* 0x0000000bff0bd210 */ /* 0x000fe20000ffe4ff */
[----:B------:R-:W-:Y:S01]  /*06f0*/  @!P4 IMAD R13, R43, R3, R16 ;  /* 0x000000032b0dc224 */ /* 0x000fe200078e0210 */
[----:B------:R-:W-:Y:S02]  /*0700*/  @!P5 LOP3.LUT R9, R9, 0xfffffffc, RZ, 0xc0, !PT ;  /* 0xfffffffc0909d812 */ /* 0x000fe400078ec0ff */
[----:B------:R-:W-:-:S02]  /*0710*/  @!P6 IADD3.X R25, PT, PT, R14, R25, RZ, P0, !PT ;  /* 0x000000190e19e210 */ /* 0x000fc400007fe4ff */
[----:B------:R-:W-:Y:S01]  /*0720*/  @!P5 SHF.L.U64.HI R10, R10, 0x1, R11 ;  /* 0x000000010a0ad819 */ /* 0x000fe2000001020b */
[----:B------:R-:W4:Y:S01]  /*0730*/  LDC.64 R16, c[0x0][0x380] ;  /* 0x0000e000ff107b82 */ /* 0x000f220000000a00 */
[----:B---3--:R-:W-:Y:S02]  /*0740*/  @!P5 IADD3 R18, P0, PT, R9, R18, RZ ;  /* 0x000000120912d210 */ /* 0x008fe40007f1e0ff */
[----:B------:R-:W-:Y:S01]  /*0750*/  @!P4 IADD3 R9, PT, PT, R13, R7, RZ ;  /* 0x000000070d09c210 */ /* 0x000fe20007ffe0ff */
[----:B-1----:R-:W-:Y:S01]  /*0760*/  @!P3 IMAD R14, R45, R4, RZ ;  /* 0x000000042d0eb224 */ /* 0x002fe200078e02ff */
[----:B------:R-:W-:Y:S02]  /*0770*/  @!P5 IADD3.X R19, PT, PT, R10, R19, RZ, P0, !PT ;  /* 0x000000130a13d210 */ /* 0x000fe400007fe4ff */
[----:B------:R-:W-:Y:S01]  /*0780*/  @!P4 LEA.HI R6, P0, R9, R6, RZ, 0x1 ;  /* 0x000000060906c211 */ /* 0x000fe200078108ff */
[----:B------:R-:W1:Y:S01]  /*0790*/  LDC.64 R2, c[0x0][0x388] ;  /* 0x0000e200ff027b82 */ /* 0x000e620000000a00 */
[----:B------:R-:W-:Y:S01]  /*07a0*/  ISETP.GE.U32.AND P1, PT, R54, UR40, PT ;  /* 0x0000002836007c0c */ /* 0x000fe2000bf26070 */
[----:B------:R-:W-:Y:S01]  /*07b0*/  @!P3 IMAD R11, R43, R5, R14 ;  /* 0x000000052b0bb224 */ /* 0x000fe200078e020e */
[----:B------:R-:W-:-:S02]  /*07c0*/  @!P3 MOV R53, RZ ;  /* 0x000000ff0035b202 */ /* 0x000fc40000000f00 */
[C---:B------:R-:W-:Y:S02]  /*07d0*/  @!P4 SHF.L.U32 R7, R6.reuse, 0x1, RZ ;  /* 0x000000010607c819 */ /* 0x040fe400000006ff */
[----:B------:R-:W-:Y:S01]  /*07e0*/  ISETP.GE.AND.EX P1, PT, RZ, UR41, PT, P1 ;  /* 0x00000029ff007c0c */ /* 0x000fe2000bf26310 */
[----:B------:R-:W-:Y:S01]  /*07f0*/  @!P3 IMAD.WIDE.U32 R4, R43, R4, R52 ;  /* 0x000000042b04b225 */ /* 0x000fe200078e0034 */
[----:B------:R-:W-:Y:S02]  /*0800*/  @!P4 IADD3.X R9, PT, PT, RZ, R9, RZ, P0, !PT ;  /* 0x00000009ff09c210 */ /* 0x000fe400007fe4ff */
[----:B------:R-:W-:Y:S02]  /*0810*/  @!P4 LOP3.LUT R7, R7, 0xfffffffc, RZ, 0xc0, !PT ;  /* 0xfffffffc0707c812 */ /* 0x000fe400078ec0ff */
[----:B------:R-:W-:Y:S02]  /*0820*/  @!P4 SHF.L.U64.HI R6, R6, 0x1, R9 ;  /* 0x000000010606c819 */ /* 0x000fe40000010209 */
[----:B------:R-:W-:-:S02]  /*0830*/  P2R R27, PR, RZ, 0x2 ;  /* 0x00000002ff1b7803 */ /* 0x000fc40000000000 */
[----:B----4-:R-:W-:Y:S02]  /*0840*/  @!P4 IADD3 R16, P0, PT, R7, R16, RZ ;  /* 0x000000100710c210 */ /* 0x010fe40007f1e0ff */
[----:B------:R-:W-:Y:S02]  /*0850*/  @!P3 IADD3 R7, PT, PT, R11, R5, RZ ;  /* 0x000000050b07b210 */ /* 0x000fe40007ffe0ff */
[----:B------:R-:W-:Y:S02]  /*0860*/  @!P4 IADD3.X R17, PT, PT, R6, R17, RZ, P0, !PT ;  /* 0x000000110611c210 */ /* 0x000fe400007fe4ff */
[----:B------:R-:W-:Y:S01]  /*0870*/  @!P3 LEA.HI R4, P0, R7, R4, RZ, 0x1 ;  /* 0x000000040704b211 */ /* 0x000fe200078108ff */
[-C--:B-1----:R-:W-:Y:S01]  /*0880*/  @!P1 IMAD R10, R45, R2.reuse, RZ ;  /* 0x000000022d0a9224 */ /* 0x082fe200078e02ff */
[----:B------:R-:W-:Y:S02]  /*0890*/  @!P1 MOV R55, RZ ;  /* 0x000000ff00379202 */ /* 0x000fe40000000f00 */
[----:B------:R-:W-:Y:S01]  /*08a0*/  @!P3 SHF.L.U32 R5, R4, 0x1, RZ ;  /* 0x000000010405b819 */ /* 0x000fe200000006ff */
[C---:B------:R-:W-:Y:S01]  /*08b0*/  @!P1 IMAD R9, R43.reuse, R3, R10 ;  /* 0x000000032b099224 */ /* 0x040fe200078e020a */
[----:B------:R-:W-:Y:S01]  /*08c0*/  @!P3 IADD3.X R7, PT, PT, RZ, R7, RZ, P0, !PT ;  /* 0x00000007ff07b210 */ /* 0x000fe200007fe4ff */
[----:B------:R-:W-:Y:S01]  /*08d0*/  @!P1 IMAD.WIDE.U32 R2, R43, R2, R54 ;  /* 0x000000022b029225 */ /* 0x000fe200078e0036 */
[----:B------:R-:W-:-:S02]  /*08e0*/  @!P3 LOP3.LUT R5, R5, 0xfffffffc, RZ, 0xc0, !PT ;  /* 0xfffffffc0505b812 */ /* 0x000fc400078ec0ff */
[----:B------:R-:W-:Y:S02]  /*08f0*/  @!P3 SHF.L.U64.HI R4, R4, 0x1, R7 ;  /* 0x000000010404b819 */ /* 0x000fe40000010207 */
[----:B-----5:R-:W-:Y:S01]  /*0900*/  @!P3 IADD3 R34, P0, PT, R5, R34, RZ ;  /* 0x000000220522b210 */ /* 0x020fe20007f1e0ff */
[----:B------:R-:W1:Y:S01]  /*0910*/  LDC.64 R6, c[0x0][0x388] ;  /* 0x0000e200ff067b82 */ /* 0x000e620000000a00 */
        /* <DEDUP_REMOVED lines=8> */
[----:B--2---:R-:W-:Y:S01]  /*09a0*/  @!P1 IADD3 R40, P0, PT, R3, R40, RZ ;  /* 0x0000002803289210 */ /* 0x004fe20007f1e0ff */
[----:B------:R-:W2:Y:S01]  /*09b0*/  LDC.64 R4, c[0x0][0x380] ;  /* 0x0000e000ff047b82 */ /* 0x000ea20000000a00 */
[----:B------:R-:W-:-:S02]  /*09c0*/  P2R R0, PR, RZ, 0x10 ;  /* 0x00000010ff007803 */ /* 0x000fc40000000000 */
[----:B------:R-:W-:Y:S02]  /*09d0*/  @!P1 IADD3.X R41, PT, PT, R2, R41, RZ, P0, !PT ;  /* 0x0000002902299210 */ /* 0x000fe400007fe4ff */
[----:B------:R-:W-:-:S04]  /*09e0*/  ISETP.GE.U32.AND P0, PT, R56, UR40, PT ;  /* 0x0000002838007c0c */ /* 0x000fc8000bf06070 */
[----:B------:R-:W-:-:S04]  /*09f0*/  ISETP.GE.AND.EX P1, PT, RZ, UR41, PT, P0 ;  /* 0x00000029ff007c0c */ /* 0x000fc8000bf26300 */
[----:B------:R-:W-:-:S09]  /*0a00*/  P2R R38, PR, RZ, 0x2 ;  /* 0x00000002ff267803 */ /* 0x000fd20000000000 */
[----:B-1----:R-:W-:Y:S01]  /*0a10*/  @!P1 IMAD R2, R45, R6, RZ ;  /* 0x000000062d029224 */ /* 0x002fe200078e02ff */
        /* <DEDUP_REMOVED lines=10> */
[----:B--2---:R-:W-:-:S04]  /*0ac0*/  @!P1 IADD3 R32, P0, PT, R33, R4, RZ ;  /* 0x0000000421209210 */ /* 0x004fc80007f1e0ff */
[----:B------:R-:W-:Y:S02]  /*0ad0*/  @!P1 IADD3.X R33, PT, PT, R2, R5, RZ, P0, !PT ;  /* 0x0000000502219210 */ /* 0x000fe400007fe4ff */
[----:B------:R-:W2:Y:S01]  /*0ae0*/  LDC.64 R2, c[0x0][0x388] ;  /* 0x0000e200ff027b82 */ /* 0x000ea20000000a00 */
[----:B------:R-:W-:-:S04]  /*0af0*/  ISETP.GE.U32.AND P0, PT, R58, UR40, PT ;  /* 0x000000283a007c0c */ /* 0x000fc8000bf06070 */
[----:B------:R-:W-:-:S04]  /*0b00*/  ISETP.GE.AND.EX P1, PT, RZ, UR41, PT, P0 ;  /* 0x00000029ff007c0c */ /* 0x000fc8000bf26300 */
[----:B------:R-:W-:-:S09]  /*0b10*/  P2R R51, PR, RZ, 0x2 ;  /* 0x00000002ff337803 */ /* 0x000fd20000000000 */
[----:B------:R-:W-:Y:S01]  /*0b20*/  @!P1 MOV R59, RZ ;  /* 0x000000ff003b9202 */ /* 0x000fe20000000f00 */
[----:B--2---:R-:W-:-:S04]  /*0b30*/  @!P1 IMAD R4, R45, R2, RZ ;  /* 0x000000022d049224 */ /* 0x004fc800078e02ff */
        /* <DEDUP_REMOVED lines=29> */
[----:B------:R-:W-:Y:S02]  /*0d10*/  ISETP.GE.U32.AND P1, PT, R62, UR40, PT ;  /* 0x000000283e007c0c */ /* 0x000fe4000bf26070 */
[----:B------:R-:W-:Y:S02]  /*0d20*/  ISETP.NE.AND P0, PT, R8, RZ, PT ;  /* 0x000000ff0800720c */ /* 0x000fe40003f05270 */
[----:B------:R-:W-:-:S03]  /*0d30*/  ISETP.GE.AND.EX P1, PT, RZ, UR41, PT, P1 ;  /* 0x00000029ff007c0c */ /* 0x000fc6000bf26310 */
[----:B------:R-:W3:Y:S01]  /*0d40*/  LDC.64 R8, c[0x0][0x380] ;  /* 0x0000e000ff087b82 */ /* 0x000ee20000000a00 */
[----:B------:R-:W-:-:S07]  /*0d50*/  P2R R39, PR, RZ, 0x2 ;  /* 0x00000002ff277803 */ /* 0x000fce0000000000 */
[----:B------:R-:W-:Y:S02]  /*0d60*/  @!P0 R2UR UR6, R36 ;  /* 0x00000000240682ca */ /* 0x000fe400000e0000 */
[----:B------:R-:W-:Y:S02]  /*0d70*/  @!P1 MOV R63, RZ ;  /* 0x000000ff003f9202 */ /* 0x000fe40000000f00 */
[----:B------:R-:W-:Y:S01]  /*0d80*/  @!P0 R2UR UR7, R37 ;  /* 0x00000000250782ca */ /* 0x000fe200000e0000 */
[----:B--2---:R-:W-:-:S04]  /*0d90*/  @!P1 IMAD R4, R45, R2, RZ ;  /* 0x000000022d049224 */ /* 0x004fc800078e02ff */
[C---:B------:R-:W-:Y:S02]  /*0da0*/  @!P1 IMAD R5, R43.reuse, R3, R4 ;  /* 0x000000032b059224 */ /* 0x040fe400078e0204 */
[----:B------:R-:W-:-:S06]  /*0db0*/  @!P1 IMAD.WIDE.U32 R2, R43, R2, R62 ;  /* 0x000000022b029225 */ /* 0x000fcc00078e003e */
[----:B------:R-:W2:Y:S01]  /*0dc0*/  @!P0 LDG.E R24, desc[UR6][R24.64] ;  /* 0x0000000618188981 */ /* 0x000ea2000c1e1900 */
[----:B------:R-:W-:-:S05]  /*0dd0*/  @!P1 IMAD.IADD R5, R5, 0x1, R3 ;  /* 0x0000000105059824 */ /* 0x000fca00078e0203 */
        /* <DEDUP_REMOVED lines=8> */
[----:B------:R-:W-:Y:S02]  /*0e60*/  ISETP.NE.AND P1, PT, R47, RZ, PT ;  /* 0x000000ff2f00720c */ /* 0x000fe40003f25270 */
[----:B------:R-:W-:-:S04]  /*0e70*/  ISETP.GE.U32.AND P2, PT, R64, UR40, PT ;  /* 0x0000002840007c0c */ /* 0x000fc8000bf46070 */
[----:B------:R-:W-:-:S04]  /*0e80*/  ISETP.GE.AND.EX P2, PT, RZ, UR41, PT, P2 ;  /* 0x00000029ff007c0c */ /* 0x000fc8000bf46320 */
[----:B------:R-:W-:-:S03]  /*0e90*/  P2R R53, PR, RZ, 0x4 ;  /* 0x00000004ff357803 */ /* 0x000fc60000000000 */
[----:B------:R-:W-:Y:S02]  /*0ea0*/  @!P1 R2UR UR4, R36 ;  /* 0x00000000240492ca */ /* 0x000fe400000e0000 */
[----:B------:R-:W-:-:S04]  /*0eb0*/  @!P1 R2UR UR5, R37 ;  /* 0x00000000250592ca */ /* 0x000fc800000e0000 */
[----:B------:R-:W-:Y:S01]  /*0ec0*/  @!P2 MOV R65, RZ ;  /* 0x000000ff0041a202 */ /* 0x000fe20000000f00 */
[----:B-1----:R-:W-:-:S04]  /*0ed0*/  @!P2 IMAD R6, R45, R4, RZ ;  /* 0x000000042d06a224 */ /* 0x002fc800078e02ff */
[----:B------:R-:W-:-:S04]  /*0ee0*/  @!P2 IMAD R7, R43, R5, R6 ;  /* 0x000000052b07a224 */ /* 0x000fc800078e0206 */
[----:B------:R-:W4:Y:S01]  /*0ef0*/  @!P1 LDG.E R20, desc[UR4][R20.64] ;  /* 0x0000000414149981 */ /* 0x000f22000c1e1900 */
        /* <DEDUP_REMOVED lines=62> */
[----:B------:R-:W-:Y:S02]  /*12e0*/  ISETP.NE.AND P5, PT, R12, RZ, PT ;  /* 0x000000ff0c00720c */ /* 0x000fe40003fa5270 */
[----:B------:R-:W1:Y:S01]  /*12f0*/  LDC.64 R12, c[0x0][0x388] ;  /* 0x0000e200ff0c7b82 */ /* 0x000e620000000a00 */
[----:B------:R-:W-:-:S04]  /*1300*/  ISETP.GE.U32.AND P6, PT, R72, UR40, PT ;  /* 0x0000002848007c0c */ /* 0x000fc8000bfc6070 */
[----:B------:R-:W-:-:S06]  /*1310*/  ISETP.GE.AND.EX P6, PT, RZ, UR41, PT, P6 ;  /* 0x00000029ff007c0c */ /* 0x000fcc000bfc6360 */
[----:B------:R-:W-:Y:S02]  /*1320*/  @!P5 R2UR UR4, R36 ;  /* 0x000000002404d2ca */ /* 0x000fe400000e0000 */
[----:B------:R-:W-:-:S05]  /*1330*/  @!P5 R2UR UR5, R37 ;  /* 0x000000002505d2ca */ /* 0x000fca00000e0000 */
[----:B------:R-:W-:Y:S01]  /*1340*/  @!P6 MOV R73, RZ ;  /* 0x000000ff0049e202 */ /* 0x000fe20000000f00 */
[----:B-1----:R-:W-:-:S07]  /*1350*/  @!P6 IMAD R14, R45, R12, RZ ;  /* 0x0000000c2d0ee224 */ /* 0x002fce00078e02ff */
[----:B------:R1:W3:Y:S01]  /*1360*/  @!P5 LDG.E R18, desc[UR4][R18.64] ;  /* 0x000000041212d981 */ /* 0x0002e2000c1e1900 */
[C---:B------:R-:W-:Y:S02]  /*1370*/  @!P6 IMAD R31, R43.reuse, R13, R14 ;  /* 0x0000000d2b1fe224 */ /* 0x040fe400078e020e */
[----:B------:R-:W5:Y:S01]  /*1380*/  LDC.64 R14, c[0x0][0x380] ;  /* 0x0000e000ff0e7b82 */ /* 0x000f620000000a00 */
[----:B------:R-:W-:-:S05]  /*1390*/  @!P6 IMAD.WIDE.U32 R12, R43, R12, R72 ;  /* 0x0000000c2b0ce225 */ /* 0x000fca00078e0048 */
[----:B------:R-:W-:Y:S02]  /*13a0*/  @!P6 IADD3 R31, PT, PT, R31, R13, RZ ;  /* 0x0000000d1f1fe210 */ /* 0x000fe40007ffe0ff */
[----:B------:R-:W-:Y:S02]  /*13b0*/  @!P4 R2UR UR4, R36 ;  /* 0x000000002404c2ca */ /* 0x000fe400000e0000 */
[----:B------:R-:W-:Y:S02]  /*13c0*/  @!P6 LEA.HI R12, P2, R31, R12, RZ, 0x1 ;  /* 0x0000000c1f0ce211 */ /* 0x000fe400078508ff */
[----:B------:R-:W-:Y:S02]  /*13d0*/  @!P4 R2UR UR5, R37 ;  /* 0x000000002505c2ca */ /* 0x000fe400000e0000 */
[----:B------:R-:W-:Y:S02]  /*13e0*/  @!P6 SHF.L.U32 R13, R12, 0x1, RZ ;  /* 0x000000010c0de819 */ /* 0x000fe400000006ff */
[----:B------:R-:W-:-:S02]  /*13f0*/  @!P6 IADD3.X R31, PT, PT, RZ, R31, RZ, P2, !PT ;  /* 0x0000001fff1fe210 */ /* 0x000fc400017fe4ff */
[----:B------:R-:W-:Y:S02]  /*1400*/  @!P6 LOP3.LUT R13, R13, 0xfffffffc, RZ, 0xc0, !PT ;  /* 0xfffffffc0d0de812 */ /* 0x000fe400078ec0ff */
[----:B------:R-:W-:Y:S02]  /*1410*/  @!P6 SHF.L.U64.HI R0, R12, 0x1, R31 ;  /* 0x000000010c00e819 */ /* 0x000fe4000001021f */
[----:B-----5:R-:W-:-:S03]  /*1420*/  @!P6 IADD3 R14, P2, PT, R13, R14, RZ ;  /* 0x0000000e0d0ee210 */ /* 0x020fc60007f5e0ff */
[----:B------:R5:W3:Y:S01]  /*1430*/  @!P4 LDG.E R16, desc[UR4][R16.64] ;  /* 0x000000041010c981 */ /* 0x000ae2000c1e1900 */
[----:B------:R-:W-:Y:S02]  /*1440*/  @!P3 R2UR UR4, R36 ;  /* 0x000000002404b2ca */ /* 0x000fe400000e0000 */
[----:B------:R-:W-:Y:S02]  /*1450*/  @!P6 IADD3.X R15, PT, PT, R0, R15, RZ, P2, !PT ;  /* 0x0000000f000fe210 */ /* 0x000fe400017fe4ff */
[----:B------:R-:W-:Y:S02]  /*1460*/  @!P3 R2UR UR5, R37 ;  /* 0x000000002505b2ca */ /* 0x000fe400000e0000 */
[----:B------:R-:W-:Y:S02]  /*1470*/  ISETP.NE.AND P2, PT, R27, RZ, PT ;  /* 0x000000ff1b00720c */ /* 0x000fe40003f45270 */
[----:B------:R-:W-:Y:S01]  /*1480*/  MOV R30, 0xff800000 ;  /* 0xff800000001e7802 */ /* 0x000fe20000000f00 */
[--C-:B----4-:R-:W-:Y:S01]  /*1490*/  @!P1 HADD2.F32 R30, -RZ, R20.reuse.H0_H0 ;  /* 0x20000014ff1e9230 */ /* 0x110fe20000004100 */
[----:B------:R-:W-:Y:S01]  /*14a0*/  MOV R31, 0xff800000 ;  /* 0xff800000001f7802 */ /* 0x000fe20000000f00 */
[----:B------:R-:W-:Y:S01]  /*14b0*/  @!P1 HADD2.F32 R31, -RZ, R20.H1_H1 ;  /* 0x30000014ff1f9230 */ /* 0x000fe20000004100 */
[----:B------:R-:W-:-:S04]  /*14c0*/  MOV R13, 0xff800000 ;  /* 0xff800000000d7802 */ /* 0x000fc80000000f00 */
[----:B------:R-:W-:Y:S01]  /*14d0*/  @!P1 FMNMX3 R13, R30, -INF , R31, !PT ;  /* 0xff8000001e0d9876 */ /* 0x000fe2000780001f */
[----:B------:R4:W3:Y:S01]  /*14e0*/  @!P3 LDG.E R34, desc[UR4][R34.64] ;  /* 0x000000042222b981 */ /* 0x0008e2000c1e1900 */
[----:B------:R-:W-:Y:S02]  /*14f0*/  ISETP.NE.AND P1, PT, R38, RZ, PT ;  /* 0x000000ff2600720c */ /* 0x000fe40003f25270 */
[----:B------:R-:W-:Y:S02]  /*1500*/  @!P2 R2UR UR4, R36 ;  /* 0x000000002404a2ca */ /* 0x000fe400000e0000 */
[----:B------:R-:W-:Y:S02]  /*1510*/  @!P2 R2UR UR5, R37 ;  /* 0x000000002505a2ca */ /* 0x000fe400000e0000 */
[----:B------:R-:W-:Y:S01]  /*1520*/  MOV R27, 0xff800000 ;  /* 0xff800000001b7802 */ /* 0x000fe20000000f00 */
[--C-:B--2---:R-:W-:Y:S01]  /*1530*/  @!P0 HADD2.F32 R27, -RZ, R24.reuse.H0_H0 ;  /* 0x20000018ff1b8230 */ /* 0x104fe20000004100 */
[----:B------:R-:W-:Y:S01]  /*1540*/  MOV R26, 0xff800000 ;  /* 0xff800000001a7802 */ /* 0x000fe20000000f00 */
[----:B------:R-:W-:-:S05]  /*1550*/  @!P0 HADD2.F32 R26, -RZ, R24.H1_H1 ;  /* 0x30000018ff1a8230 */ /* 0x000fca0000004100 */
[----:B------:R-:W-:-:S03]  /*1560*/  @!P0 FMNMX3 R13, R13, R27, R26, !PT ;  /* 0x0000001b0d0d8276 */ /* 0x000fc6000780001a */
[----:B------:R-:W2:Y:S01]  /*1570*/  @!P2 LDG.E R40, desc[UR4][R40.64] ;  /* 0x000000042828a981 */ /* 0x000ea2000c1e1900 */
[----:B------:R-:W-:Y:S02]  /*1580*/  @!P1 R2UR UR4, R36 ;  /* 0x00000000240492ca */ /* 0x000fe400000e0000 */
[----:B------:R-:W-:Y:S02]  /*1590*/  @!P1 R2UR UR5, R37 ;  /* 0x00000000250592ca */ /* 0x000fe400000e0000 */
[----:B------:R-:W-:-:S11]  /*15a0*/  ISETP.NE.AND P0, PT, R51, RZ, PT ;  /* 0x000000ff3300720c */ /* 0x000fd60003f05270 */
[----:B------:R-:W2:Y:S02]  /*15b0*/  @!P1 LDG.E R32, desc[UR4][R32.64] ;  /* 0x0000000420209981 */ /* 0x000ea4000c1e1900 */
[----:B------:R-:W-:Y:S02]  /*15c0*/  @!P0 R2UR UR4, R36 ;  /* 0x00000000240482ca */ /* 0x000fe400000e0000 */
[----:B------:R-:W-:-:S13]  /*15d0*/  @!P0 R2UR UR5, R37 ;  /* 0x00000000250582ca */ /* 0x000fda00000e0000 */
[----:B------:R-:W2:Y:S01]  /*15e0*/  @!P0 LDG.E R28, desc[UR4][R28.64] ;  /* 0x000000041c1c8981 */ /* 0x000ea2000c1e1900 */
[----:B------:R-:W-:Y:S01]  /*15f0*/  MOV R25, 0xff800000 ;  /* 0xff80000000197802 */ /* 0x000fe20000000f00 */
[----:B------:R-:W-:Y:S01]  /*1600*/  IMAD.MOV.U32 R24, RZ, RZ, -0x800000 ;  /* 0xff800000ff187424 */ /* 0x000fe200078e00ff */
[----:B------:R-:W-:Y:S02]  /*1610*/  MOV R21, 0xff800000 ;  /* 0xff80000000157802 */ /* 0x000fe40000000f00 */
[----:B------:R-:W-:Y:S02]  /*1620*/  MOV R20, 0xff800000 ;  /* 0xff80000000147802 */ /* 0x000fe40000000f00 */
[----:B-1----:R-:W-:Y:S02]  /*1630*/  MOV R19, 0xff800000 ;  /* 0xff80000000137802 */ /* 0x002fe40000000f00 */
[----:B-----5:R-:W-:Y:S02]  /*1640*/  MOV R17, 0xff800000 ;  /* 0xff80000000117802 */ /* 0x020fe40000000f00 */
[----:B------:R-:W-:-:S02]  /*1650*/  MOV R38, 0xff800000 ;  /* 0xff80000000267802 */ /* 0x000fc40000000f00 */
[----:B----4-:R-:W-:Y:S01]  /*1660*/  MOV R35, 0xff800000 ;  /* 0xff80000000237802 */ /* 0x010fe20000000f00 */
[--C-:B---3--:R-:W-:Y:S02]  /*1670*/  @!P5 HADD2.F32 R25, -RZ, R18.reuse.H0_H0 ;  /* 0x20000012ff19d230 */ /* 0x108fe40000004100 */
[----:B------:R-:W-:Y:S01]  /*1680*/  @!P5 HADD2.F32 R24, -RZ, R18.H1_H1 ;  /* 0x30000012ff18d230 */ /* 0x000fe20000004100 */
[----:B------:R-:W-:-:S04]  /*1690*/  MOV R18, 0xff800000 ;  /* 0xff80000000127802 */ /* 0x000fc80000000f00 */
[----:B------:R-:W-:Y:S01]  /*16a0*/  @!P5 FMNMX3 R13, R13, R25, R24, !PT ;  /* 0x000000190d0dd276 */ /* 0x000fe20007800018 */
[--C-:B------:R-:W-:Y:S02]  /*16b0*/  @!P4 HADD2.F32 R21, -RZ, R16.reuse.H0_H0 ;  /* 0x20000010ff15c230 */ /* 0x100fe40000004100 */
[----:B------:R-:W-:Y:S01]  /*16c0*/  @!P4 HADD2.F32 R20, -RZ, R16.H1_H1 ;  /* 0x30000010ff14c230 */ /* 0x000fe20000004100 */
[----:B------:R-:W-:-:S04]  /*16d0*/  MOV R16, 0xff800000 ;  /* 0xff80000000107802 */ /* 0x000fc80000000f00 */
[----:B------:R-:W-:Y:S01]  /*16e0*/  @!P4 FMNMX3 R13, R13, R21, R20, !PT ;  /* 0x000000150d0dc276 */ /* 0x000fe20007800014 */
[--C-:B------:R-:W-:Y:S02]  /*16f0*/  @!P3 HADD2.F32 R19, -RZ, R34.reuse.H0_H0 ;  /* 0x20000022ff13b230 */ /* 0x100fe40000004100 */
[----:B------:R-:W-:-:S05]  /*1700*/  @!P3 HADD2.F32 R18, -RZ, R34.H1_H1 ;  /* 0x30000022ff12b230 */ /* 0x000fca0000004100 */
[----:B------:R-:W-:Y:S01]  /*1710*/  @!P3 FMNMX3 R13, R13, R19, R18, !PT ;  /* 0x000000130d0db276 */ /* 0x000fe20007800012 */
[--C-:B--2---:R-:W-:Y:S02]  /*1720*/  @!P2 HADD2.F32 R17, -RZ, R40.reuse.H0_H0 ;  /* 0x20000028ff11a230 */ /* 0x104fe40000004100 */
[----:B------:R-:W-:-:S05]  /*1730*/  @!P2 HADD2.F32 R16, -RZ, R40.H1_H1 ;  /* 0x30000028ff10a230 */ /* 0x000fca0000004100 */
[----:B------:R-:W-:Y:S02]  /*1740*/  @!P2 FMNMX3 R13, R13, R17, R16, !PT ;  /* 0x000000110d0da276 */ /* 0x000fe40007800010 */
[----:B------:R-:W-:Y:S01]  /*1750*/  MOV R34, 0xff800000 ;  /* 0xff80000000227802 */ /* 0x000fe20000000f00 */
[--C-:B------:R-:W-:Y:S02]  /*1760*/  @!P1 HADD2.F32 R38, -RZ, R32.reuse.H0_H0 ;  /* 0x20000020ff269230 */ /* 0x100fe40000004100 */
[----:B------:R-:W-:-:S05]  /*1770*/  @!P1 HADD2.F32 R35, -RZ, R32.H1_H1 ;  /* 0x30000020ff239230 */ /* 0x000fca0000004100 */
[----:B------:R-:W-:Y:S02]  /*1780*/  @!P1 FMNMX3 R13, R13, R38, R35, !PT ;  /* 0x000000260d0d9276 */ /* 0x000fe40007800023 */
[----:B------:R-:W-:Y:S02]  /*1790*/  ISETP.NE.AND P1, PT, R39, RZ, PT ;  /* 0x000000ff2700720c */ /* 0x000fe40003f25270 */
[----:B------:R-:W-:Y:S01]  /*17a0*/  MOV R39, 0xff800000 ;  /* 0xff80000000277802 */ /* 0x000fe20000000f00 */
[--C-:B------:R-:W-:Y:S02]  /*17b0*/  @!P0 HADD2.F32 R39, -RZ, R28.reuse.H0_H0 ;  /* 0x2000001cff278230 */ /* 0x100fe40000004100 */
[----:B------:R-:W-:-:S05]  /*17c0*/  @!P0 HADD2.F32 R34, -RZ, R28.H1_H1 ;  /* 0x3000001cff228230 */ /* 0x000fca0000004100 */
[----:B------:R-:W-:Y:S02]  /*17d0*/  @!P0 FMNMX3 R13, R13, R39, R34, !PT ;  /* 0x000000270d0d8276 */ /* 0x000fe40007800022 */
[----:B------:R-:W-:Y:S02]  /*17e0*/  ISETP.NE.AND P0, PT, R49, RZ, PT ;  /* 0x000000ff3100720c */ /* 0x000fe40003f05270 */
[----:B------:R-:W-:Y:S02]  /*17f0*/  ISETP.NE.AND P2, PT, R53, RZ, PT ;  /* 0x000000ff3500720c */ /* 0x000fe40003f45270 */
[----:B------:R-:W-:-:S09]  /*1800*/  ISETP.NE.AND P3, PT, R55, RZ, PT ;  /* 0x000000ff3700720c */ /* 0x000fd20003f65270 */
[C---:B------:R-:W-:Y:S02]  /*1810*/  @!P0 R2UR UR4, R36.reuse ;  /* 0x00000000240482ca */ /* 0x040fe400000e0000 */
[----:B------:R-:W-:Y:S02]  /*1820*/  @!P0 R2UR UR5, R37 ;  /* 0x00000000250582ca */ /* 0x000fe400000e0000 */
[----:B------:R-:W-:Y:S02]  /*1830*/  ISETP.NE.AND P4, PT, R57, RZ, PT ;  /* 0x000000ff3900720c */ /* 0x000fe40003f85270 */
[----:B------:R-:W-:Y:S02]  /*1840*/  ISETP.NE.AND P5, PT, R59, RZ, PT ;  /* 0x000000ff3b00720c */ /* 0x000fe40003fa5270 */
[----:B------:R-:W-:Y:S02]  /*1850*/  @!P2 R2UR UR6, R36 ;  /* 0x000000002406a2ca */ /* 0x000fe400000e0000 */
[----:B------:R-:W-:-:S05]  /*1860*/  @!P2 R2UR UR7, R37 ;  /* 0x000000002507a2ca */ /* 0x000fca00000e0000 */
[----:B------:R1:W2:Y:S01]  /*1870*/  @!P0 LDG.E R22, desc[UR4][R22.64] ;  /* 0x0000000416168981 */ /* 0x0002a2000c1e1900 */
[C---:B------:R-:W-:Y:S02]  /*1880*/  @!P1 R2UR UR4, R36.reuse ;  /* 0x00000000240492ca */ /* 0x040fe400000e0000 */
[C---:B------:R-:W-:Y:S02]  /*1890*/  @!P1 R2UR UR5, R37.reuse ;  /* 0x00000000250592ca */ /* 0x040fe400000e0000 */
[C---:B------:R-:W-:Y:S02]  /*18a0*/  @!P3 R2UR UR8, R36.reuse ;  /* 0x000000002408b2ca */ /* 0x040fe400000e0000 */
[C---:B------:R-:W-:Y:S01]  /*18b0*/  @!P3 R2UR UR9, R37.reuse ;  /* 0x000000002509b2ca */ /* 0x040fe200000e0000 */
[----:B------:R-:W3:Y:S01]  /*18c0*/  @!P2 LDG.E R4, desc[UR6][R4.64] ;  /* 0x000000060404a981 */ /* 0x000ee2000c1e1900 */
        /* <DEDUP_REMOVED lines=9> */
[----:B------:R0:W5:Y:S04]  /*1960*/  @!P5 LDG.E R11, desc[UR4][R10.64] ;  /* 0x000000040a0bd981 */ /* 0x000168000c1e1900 */
[----:B------:R-:W5:Y:S01]  /*1970*/  @!P6 LDG.E R14, desc[UR6][R14.64] ;  /* 0x000000060e0ee981 */ /* 0x000f62000c1e1900 */
[----:B------:R-:W-:-:S02]  /*1980*/  MOV R33, 0xff800000 ;  /* 0xff80000000217802 */ /* 0x000fc40000000f00 */
        /* <DEDUP_REMOVED lines=9> */
[----:B-1----:R-:W-:Y:S01]  /*1a20*/  MOV R23, 0xff800000 ;  /* 0xff80000000177802 */ /* 0x002fe20000000f00 */
[----:B------:R-:W-:Y:S01]  /*1a30*/  UMOV UR4, 0xffffffff ;  /* 0xffffffff00047882 */ /* 0x000fe20000000000 */
[----:B0-----:R-:W-:Y:S02]  /*1a40*/  MOV R10, 0xff800000 ;  /* 0xff800000000a7802 */ /* 0x001fe40000000f00 */
[----:B------:R-:W-:Y:S01]  /*1a50*/  MOV R9, 0xff800000 ;  /* 0xff80000000097802 */ /* 0x000fe20000000f00 */
[----:B--2---:R-:W-:-:S02]  /*1a60*/  @!P0 HADD2.F32 R33, -RZ, R22.H0_H0 ;  /* 0x20000016ff218230 */ /* 0x004fc40000004100 */
[----:B------:R-:W-:-:S05]  /*1a70*/  @!P0 HADD2.F32 R32, -RZ, R22.H1_H1 ;  /* 0x30000016ff208230 */ /* 0x000fca0000004100 */
[----:B------:R-:W-:Y:S01]  /*1a80*/  @!P0 FMNMX3 R13, R13, R33, R32, !PT ;  /* 0x000000210d0d8276 */ /* 0x000fe20007800020 */
[--C-:B---3--:R-:W-:Y:S02]  /*1a90*/  @!P2 HADD2.F32 R74, -RZ, R4.reuse.H0_H0 ;  /* 0x20000004ff4aa230 */ /* 0x108fe40000004100 */
[----:B------:R-:W-:Y:S02]  /*1aa0*/  @!P2 HADD2.F32 R49, -RZ, R4.H1_H1 ;  /* 0x30000004ff31a230 */ /* 0x000fe40000004100 */
[--C-:B----4-:R-:W-:Y:S02]  /*1ab0*/  @!P1 HADD2.F32 R76, -RZ, R2.reuse.H0_H0 ;  /* 0x20000002ff4c9230 */ /* 0x110fe40000004100 */
[----:B------:R-:W-:Y:S02]  /*1ac0*/  @!P1 HADD2.F32 R51, -RZ, R2.H1_H1 ;  /* 0x30000002ff339230 */ /* 0x000fe40000004100 */
[----:B-----5:R-:W-:-:S03]  /*1ad0*/  @!P3 HADD2.F32 R41, -RZ, R6.H0_H0 ;  /* 0x20000006ff29b230 */ /* 0x020fc60000004100 */
[----:B------:R-:W-:Y:S01]  /*1ae0*/  @!P1 FMNMX3 R13, R13, R76, R51, !PT ;  /* 0x0000004c0d0d9276 */ /* 0x000fe20007800033 */
[----:B------:R-:W-:-:S03]  /*1af0*/  @!P3 HADD2.F32 R40, -RZ, R6.H1_H1 ;  /* 0x30000006ff28b230 */ /* 0x000fc60000004100 */
[----:B------:R-:W-:Y:S01]  /*1b00*/  @!P2 FMNMX3 R13, R13, R74, R49, !PT ;  /* 0x0000004a0d0da276 */ /* 0x000fe20007800031 */
[--C-:B------:R-:W-:Y:S02]  /*1b10*/  @!P4 HADD2.F32 R29, -RZ, R8.reuse.H0_H0 ;  /* 0x20000008ff1dc230 */ /* 0x100fe40000004100 */
[----:B------:R-:W-:Y:S01]  /*1b20*/  @!P4 HADD2.F32 R28, -RZ, R8.H1_H1 ;  /* 0x30000008ff1cc230 */ /* 0x000fe20000004100 */
[----:B------:R-:W-:Y:S01]  /*1b30*/  @!P3 FMNMX3 R13, R13, R41, R40, !PT ;  /* 0x000000290d0db276 */ /* 0x000fe20007800028 */
[--C-:B------:R-:W-:Y:S01]  /*1b40*/  @!P5 HADD2.F32 R23, -RZ, R11.reuse.H0_H0 ;  /* 0x2000000bff17d230 */ /* 0x100fe20000004100 */
[----:B------:R-:W-:Y:S01]  /*1b50*/  MOV R22, 0xff800000 ;  /* 0xff80000000167802 */ /* 0x000fe20000000f00 */
[----:B------:R-:W-:Y:S01]  /*1b60*/  @!P5 HADD2.F32 R22, -RZ, R11.H1_H1 ;  /* 0x3000000bff16d230 */ /* 0x000fe20000004100 */
[----:B------:R-:W-:Y:S01]  /*1b70*/  @!P4 FMNMX3 R13, R13, R29, R28, !PT ;  /* 0x0000001d0d0dc276 */ /* 0x000fe2000780001c */
[--C-:B------:R-:W-:Y:S02]  /*1b80*/  @!P6 HADD2.F32 R10, -RZ, R14.reuse.H0_H0 ;  /* 0x2000000eff0ae230 */ /* 0x100fe40000004100 */
[----:B------:R-:W-:Y:S01]  /*1b90*/  @!P6 HADD2.F32 R9, -RZ, R14.H1_H1 ;  /* 0x3000000eff09e230 */ /* 0x000fe20000004100 */
        /* <DEDUP_REMOVED lines=37> */
[-C--:B------:R-:W-:Y:S01]  /*1df0*/  FFMA.SAT R12, R75, R8.reuse, 0.5 ;  /* 0x3f0000004b0c7423 */ /* 0x080fe20000002008 */
[-C--:B------:R-:W-:Y:S01]  /*1e00*/  FFMA.SAT R0, R73, R8.reuse, 0.5 ;  /* 0x3f00000049007423 */ /* 0x080fe20000002008 */
[----:B------:R-:W-:Y:S01]  /*1e10*/  FADD R11, -R14, R10 ;  /* 0x0000000a0e0b7221 */ /* 0x000fe20000000100 */
[----:B------:R-:W-:Y:S01]  /*1e20*/  MUFU.EX2 R23, R6 ;  /* 0x0000000600177308 */ /* 0x000fe20000000800 */
[-C--:B------:R-:W-:Y:S01]  /*1e30*/  FFMA.RM R12, R12, R7.reuse, 12582913 ;  /* 0x4b4000010c0c7423 */ /* 0x080fe20000004007 */
[----:B------:R-:W-:Y:S01]  /*1e40*/  FADD R71, -R14, R25 ;  /* 0x000000190e477221 */ /* 0x000fe20000000100 */
        /* <DEDUP_REMOVED lines=39> */
[----:B------:R-:W-:Y:S01]  /*20c0*/  FFMA.RM R0, R0, R7, 12582913 ;  /* 0x4b40000100007423 */ /* 0x000fe20000004007 */
        /* <DEDUP_REMOVED lines=9> */
[----:B------:R-:W-:Y:S01]  /*2160*/  FFMA.SAT R4, R65, R8, 0.5 ;  /* 0x3f00000041047423 */ /* 0x000fe20000002008 */
[----:B------:R-:W-:Y:S01]  /*2170*/  SHF.L.U32 R18, R18, 0x17, RZ ;  /* 0x0000001712127819 */ /* 0x000fe200000006ff */
[----:B------:R-:W-:-:S02]  /*2180*/  FFMA R16, R71, 1.925963033500011079e-08, R16 ;  /* 0x32a5706047107823 */ /* 0x000fc40000000010 */
[----:B------:R-:W-:Y:S01]  /*2190*/  FFMA.RM R6, R4, R7, 12582913 ;  /* 0x4b40000104067423 */ /* 0x000fe20000004007 */
[----:B------:R-:W2:Y:S01]  /*21a0*/  MUFU.EX2 R67, R67 ;  /* 0x0000004300437308 */ /* 0x000ea20000000800 */
[----:B0-----:R-:W-:Y:S01]  /*21b0*/  FMUL R32, R12, R23 ;  /* 0x000000170c207220 */ /* 0x001fe20000400000 */
[----:B------:R-:W-:Y:S01]  /*21c0*/  FFMA.SAT R12, R63, R8, 0.5 ;  /* 0x3f0000003f0c7423 */ /* 0x000fe20000002008 */
[C---:B------:R-:W-:Y:S01]  /*21d0*/  FADD R4, R6.reuse, -12583039 ;  /* 0xcb40007f06047421 */ /* 0x040fe20000000000 */
[----:B------:R-:W-:Y:S02]  /*21e0*/  SHF.L.U32 R6, R6, 0x17, RZ ;  /* 0x0000001706067819 */ /* 0x000fe400000006ff */
[----:B------:R-:W-:Y:S01]  /*21f0*/  FFMA.RM R12, R12, R7, 12582913 ;  /* 0x4b4000010c0c7423 */ /* 0x000fe20000004007 */
[----:B------:R-:W-:Y:S01]  /*2200*/  FFMA R4, R65, 1.4426950216293334961, -R4 ;  /* 0x3fb8aa3b41047823 */ /* 0x000fe20000000804 */
[----:B------:R0:W3:Y:S01]  /*2210*/  MUFU.EX2 R23, R16 ;  /* 0x0000001000177308 */ /* 0x0000e20000000800 */
[----:B-1----:R-:W-:-:S02]  /*2220*/  FMUL R33, R10, R73 ;  /* 0x000000490a217220 */ /* 0x002fc40000400000 */
[----:B------:R-:W-:Y:S01]  /*2230*/  FFMA R65, R65, 1.925963033500011079e-08, R4 ;  /* 0x32a5706041417823 */ /* 0x000fe20000000004 */
[----:B------:R-:W-:-:S04]  /*2240*/  FFMA.SAT R4, R31, R8, 0.5 ;  /* 0x3f0000001f047423 */ /* 0x000fc80000002008 */
[----:B------:R-:W-:Y:S01]  /*2250*/  FFMA.RM R4, R4, R7, 12582913 ;  /* 0x4b40000104047423 */ /* 0x000fe20000004007 */
[-C--:B0-----:R-:W-:Y:S01]  /*2260*/  FFMA.SAT R16, R59, R8.reuse, 0.5 ;  /* 0x3f0000003b107423 */ /* 0x081fe20000002008 */
[----:B------:R-:W0:Y:S01]  /*2270*/  MUFU.EX2 R65, R65 ;  /* 0x0000004100417308 */ /* 0x000e220000000800 */
[----:B--2---:R-:W-:Y:S01]  /*2280*/  FMUL R29, R2, R67 ;  /* 0x00000043021d7220 */ /* 0x004fe20000400000 */
[----:B------:R-:W-:Y:S01]  /*2290*/  FADD R10, R4, -12583039 ;  /* 0xcb40007f040a7421 */ /* 0x000fe20000000000 */
[----:B------:R-:W-:Y:S01]  /*22a0*/  FFMA.RM R16, R16, R7, 12582913 ;  /* 0x4b40000110107423 */ /* 0x000fe20000004007 */
[----:B------:R-:W-:Y:S02]  /*22b0*/  IMAD.SHL.U32 R4, R4, 0x800000, RZ ;  /* 0x0080000004047824 */ /* 0x000fe400078e00ff */
[C---:B------:R-:W-:Y:S01]  /*22c0*/  FFMA R10, R31.reuse, 1.4426950216293334961, -R10 ;  /* 0x3fb8aa3b1f0a7823 */ /* 0x040fe2000000080a */
[C---:B------:R-:W-:Y:S01]  /*22d0*/  FADD R2, R16.reuse, -12583039 ;  /* 0xcb40007f10027421 */ /* 0x040fe20000000000 */
[----:B------:R-:W1:Y:S01]  /*22e0*/  MUFU.EX2 R69, R69 ;  /* 0x0000004500457308 */ /* 0x000e620000000800 */
[----:B------:R-:W-:Y:S01]  /*22f0*/  SHF.L.U32 R16, R16, 0x17, RZ ;  /* 0x0000001710107819 */ /* 0x000fe200000006ff */
[----:B------:R-:W-:Y:S01]  /*2300*/  FFMA R10, R31, 1.925963033500011079e-08, R10 ;  /* 0x32a570601f0a7823 */ /* 0x000fe2000000000a */
[C---:B------:R-:W-:Y:S01]  /*2310*/  FFMA R2, R59.reuse, 1.4426950216293334961, -R2 ;  /* 0x3fb8aa3b3b027823 */ /* 0x040fe20000000802 */
[----:B---3--:R-:W-:Y:S01]  /*2320*/  FMUL R31, R0, R23 ;  /* 0x00000017001f7220 */ /* 0x008fe20000400000 */
[C---:B------:R-:W-:Y:S01]  /*2330*/  FADD R0, R12.reuse, -12583039 ;  /* 0xcb40007f0c007421 */ /* 0x040fe20000000000 */
[----:B------:R-:W-:Y:S01]  /*2340*/  SHF.L.U32 R12, R12, 0x17, RZ ;  /* 0x000000170c0c7819 */ /* 0x000fe200000006ff */
[----:B------:R-:W-:Y:S01]  /*2350*/  FFMA R59, R59, 1.925963033500011079e-08, R2 ;  /* 0x32a570603b3b7823 */ /* 0x000fe20000000002 */
[----:B------:R-:W-:Y:S01]  /*2360*/  FFMA.SAT R2, R27, R8, 0.5 ;  /* 0x3f0000001b027423 */ /* 0x000fe20000002008 */
[----:B------:R-:W2:Y:S01]  /*2370*/  MUFU.EX2 R23, R10 ;  /* 0x0000000a00177308 */ /* 0x000ea20000000800 */
[----:B------:R-:W-:Y:S01]  /*2380*/  FFMA R0, R63, 1.4426950216293334961, -R0 ;  /* 0x3fb8aa3b3f007823 */ /* 0x000fe20000000800 */
[----:B0-----:R-:W-:Y:S01]  /*2390*/  FMUL R28, R6, R65 ;  /* 0x00000041061c7220 */ /* 0x001fe20000400000 */
[----:B------:R-:W-:-:S02]  /*23a0*/  FFMA.RM R2, R2, R7, 12582913 ;  /* 0x4b40000102027423 */ /* 0x000fc40000004007 */
[----:B------:R-:W-:Y:S01]  /*23b0*/  FFMA R63, R63, 1.925963033500011079e-08, R0 ;  /* 0x32a570603f3f7823 */ /* 0x000fe20000000000 */
[-C--:B------:R-:W-:Y:S01]  /*23c0*/  FFMA.SAT R0, R61, R8.reuse, 0.5 ;  /* 0x3f0000003d007423 */ /* 0x080fe20000002008 */
[----:B------:R-:W-:Y:S01]  /*23d0*/  FADD R6, R2, -12583039 ;  /* 0xcb40007f02067421 */ /* 0x000fe20000000000 */
[----:B-1----:R-:W-:Y:S01]  /*23e0*/  FMUL R30, R18, R69 ;  /* 0x00000045121e7220 */ /* 0x002fe20000400000 */
[----:B------:R-:W-:Y:S01]  /*23f0*/  FFMA.SAT R18, R57, R8, 0.5 ;  /* 0x3f00000039127423 */ /* 0x000fe20000002008 */
[-C--:B------:R-:W-:Y:S01]  /*2400*/  FFMA.RM R0, R0, R7.reuse, 12582913 ;  /* 0x4b40000100007423 */ /* 0x080fe20000004007 */
[C---:B------:R-:W-:Y:S01]  /*2410*/  FFMA R6, R27.reuse, 1.4426950216293334961, -R6 ;  /* 0x3fb8aa3b1b067823 */ /* 0x040fe20000000806 */
[----:B------:R-:W0:Y:S01]  /*2420*/  MUFU.EX2 R63, R63 ;  /* 0x0000003f003f7308 */ /* 0x000e220000000800 */
[----:B------:R-:W-:Y:S01]  /*2430*/  FFMA.RM R18, R18, R7, 12582913 ;  /* 0x4b40000112127423 */ /* 0x000fe20000004007 */
[C---:B------:R-:W-:Y:S01]  /*2440*/  FADD R14, R0.reuse, -12583039 ;  /* 0xcb40007f000e7421 */ /* 0x040fe20000000000 */
[----:B------:R-:W-:Y:S01]  /*2450*/  FFMA R6, R27, 1.925963033500011079e-08, R6 ;  /* 0x32a570601b067823 */ /* 0x000fe20000000006 */
[----:B------:R-:W-:Y:S01]  /*2460*/  SHF.L.U32 R0, R0, 0x17, RZ ;  /* 0x0000001700007819 */ /* 0x000fe200000006ff */
[----:B--2---:R-:W-:Y:S01]  /*2470*/  FMUL R27, R4, R23 ;  /* 0x00000017041b7220 */ /* 0x004fe20000400000 */
[----:B------:R-:W-:Y:S01]  /*2480*/  FADD R4, R18, -12583039 ;  /* 0xcb40007f12047421 */ /* 0x000fe20000000000 */
[----:B------:R-:W-:Y:S01]  /*2490*/  FFMA R14, R61, 1.4426950216293334961, -R14 ;  /* 0x3fb8aa3b3d0e7823 */ /* 0x000fe2000000080e */
[----:B------:R-:W1:Y:S01]  /*24a0*/  MUFU.EX2 R59, R59 ;  /* 0x0000003b003b7308 */ /* 0x000e620000000800 */
[----:B------:R-:W-:Y:S01]  /*24b0*/  SHF.L.U32 R2, R2, 0x17, RZ ;  /* 0x0000001702027819 */ /* 0x000fe200000006ff */
[----:B------:R-:W-:Y:S01]  /*24c0*/  FFMA R4, R57, 1.4426950216293334961, -R4 ;  /* 0x3fb8aa3b39047823 */ /* 0x000fe20000000804 */
[----:B------:R-:W-:Y:S01]  /*24d0*/  FFMA R14, R61, 1.925963033500011079e-08, R14 ;  /* 0x32a570603d0e7823 */ /* 0x000fe2000000000e */
[----:B------:R-:W-:-:S02]  /*24e0*/  SHF.L.U32 R18, R18, 0x17, RZ ;  /* 0x0000001712127819 */ /* 0x000fc400000006ff */
[----:B------:R-:W-:Y:S01]  /*24f0*/  FFMA R57, R57, 1.925963033500011079e-08, R4 ;  /* 0x32a5706039397823 */ /* 0x000fe20000000004 */
[-C--:B------:R-:W-:Y:S01]  /*2500*/  FFMA.SAT R4, R25, R8.reuse, 0.5 ;  /* 0x3f00000019047423 */ /* 0x080fe20000002008 */
[----:B------:R-:W2:Y:S01]  /*2510*/  MUFU.EX2 R23, R14 ;  /* 0x0000000e00177308 */ /* 0x000ea20000000800 */
[----:B0-----:R-:W-:Y:S01]  /*2520*/  FMUL R26, R12, R63 ;  /* 0x0000003f0c1a7220 */ /* 0x001fe20000400000 */
[----:B------:R-:W-:Y:S01]  /*2530*/  FFMA.SAT R12, R55, R8, 0.5 ;  /* 0x3f000000370c7423 */ /* 0x000fe20000002008 */
[----:B------:R-:W-:-:S03]  /*2540*/  FFMA.RM R4, R4, R7, 12582913 ;  /* 0x4b40000104047423 */ /* 0x000fc60000004007 */
[----:B------:R-:W-:Y:S01]  /*2550*/  FFMA.RM R12, R12, R7, 12582913 ;  /* 0x4b4000010c0c7423 */ /* 0x000fe20000004007 */
[----:B------:R-:W-:Y:S01]  /*2560*/  FADD R10, R4, -12583039 ;  /* 0xcb40007f040a7421 */ /* 0x000fe20000000000 */
[----:B------:R-:W0:Y:S01]  /*2570*/  MUFU.EX2 R57, R57 ;  /* 0x0000003900397308 */ /* 0x000e220000000800 */
[----:B-1----:R-:W-:Y:S01]  /*2580*/  FMUL R24, R16, R59 ;  /* 0x0000003b10187220 */ /* 0x002fe20000400000 */
[----:B------:R-:W-:Y:S01]  /*2590*/  SHF.L.U32 R4, R4, 0x17, RZ ;  /* 0x0000001704047819 */ /* 0x000fe200000006ff */
[----:B------:R-:W-:-:S04]  /*25a0*/  FFMA R10, R25, 1.4426950216293334961, -R10 ;  /* 0x3fb8aa3b190a7823 */ /* 0x000fc8000000080a */
[----:B------:R-:W-:Y:S01]  /*25b0*/  FFMA R10, R25, 1.925963033500011079e-08, R10 ;  /* 0x32a57060190a7823 */ /* 0x000fe2000000000a */
[----:B--2---:R-:W-:Y:S01]  /*25c0*/  FMUL R25, R0, R23 ;  /* 0x0000001700197220 */ /* 0x004fe20000400000 */
[C---:B------:R-:W-:Y:S01]  /*25d0*/  FADD R0, R12.reuse, -12583039 ;  /* 0xcb40007f0c007421 */ /* 0x040fe20000000000 */
[----:B------:R-:W1:Y:S01]  /*25e0*/  MUFU.EX2 R23, R6 ;  /* 0x0000000600177308 */ /* 0x000e620000000800 */
[----:B------:R-:W-:Y:S02]  /*25f0*/  SHF.L.U32 R12, R12, 0x17, RZ ;  /* 0x000000170c0c7819 */ /* 0x000fe400000006ff */
[----:B------:R-:W-:Y:S01]  /*2600*/  FFMA R0, R55, 1.4426950216293334961, -R0 ;  /* 0x3fb8aa3b37007823 */ /* 0x000fe20000000800 */
[----:B0-----:R-:W-:-:S03]  /*2610*/  FMUL R22, R18, R57 ;  /* 0x0000003912167220 */ /* 0x001fc60000400000 */
[----:B------:R-:W-:Y:S01]  /*2620*/  FFMA R55, R55, 1.925963033500011079e-08, R0 ;  /* 0x32a5706037377823 */ /* 0x000fe20000000000 */
[----:B------:R-:W-:-:S04]  /*2630*/  FFMA.SAT R0, R53, R8, 0.5 ;  /* 0x3f00000035007423 */ /* 0x000fc80000002008 */
[----:B------:R-:W-:Y:S01]  /*2640*/  FFMA.RM R0, R0, R7, 12582913 ;  /* 0x4b40000100007423 */ /* 0x000fe20000004007 */
[----:B------:R-:W0:Y:S03]  /*2650*/  MUFU.EX2 R55, R55 ;  /* 0x0000003700377308 */ /* 0x000e260000000800 */
[----:B------:R-:W-:Y:S01]  /*2660*/  FADD R14, R0, -12583039 ;  /* 0xcb40007f000e7421 */ /* 0x000fe20000000000 */
[----:B-1----:R-:W-:Y:S01]  /*2670*/  FMUL R23, R2, R23 ;  /* 0x0000001702177220 */ /* 0x002fe20000400000 */
[----:B------:R-:W-:Y:S02]  /*2680*/  SHF.L.U32 R0, R0, 0x17, RZ ;  /* 0x0000001700007819 */ /* 0x000fe400000006ff */
[----:B------:R-:W-:-:S04]  /*2690*/  FFMA R14, R53, 1.4426950216293334961, -R14 ;  /* 0x3fb8aa3b350e7823 */ /* 0x000fc8000000080e */
[----:B------:R-:W-:Y:S01]  /*26a0*/  FFMA R53, R53, 1.925963033500011079e-08, R14 ;  /* 0x32a5706035357823 */ /* 0x000fe2000000000e */
[----:B------:R-:W-:-:S04]  /*26b0*/  FFMA.SAT R14, R21, R8, 0.5 ;  /* 0x3f000000150e7423 */ /* 0x000fc80000002008 */
[----:B------:R-:W-:Y:S01]  /*26c0*/  FFMA.RM R16, R14, R7, 12582913 ;  /* 0x4b4000010e107423 */ /* 0x000fe20000004007 */
[-C--:B------:R-:W-:Y:S01]  /*26d0*/  FFMA.SAT R14, R5, R8.reuse, 0.5 ;  /* 0x3f000000050e7423 */ /* 0x080fe20000002008 */
[----:B------:R-:W-:Y:S01]  /*26e0*/  MUFU.EX2 R53, R53 ;  /* 0x0000003500357308 */ /* 0x000fe20000000800 */
[----:B0-----:R-:W-:Y:S01]  /*26f0*/  FMUL R20, R12, R55 ;  /* 0x000000370c147220 */ /* 0x001fe20000400000 */
[----:B------:R-:W-:Y:S01]  /*2700*/  FADD R2, R16, -12583039 ;  /* 0xcb40007f10027421 */ /* 0x000fe20000000000 */
[-C--:B------:R-:W-:Y:S01]  /*2710*/  FFMA.RM R14, R14, R7.reuse, 12582913 ;  /* 0x4b4000010e0e7423 */ /* 0x080fe20000004007 */
[----:B------:R-:W-:Y:S02]  /*2720*/  FFMA.SAT R12, R3, R8, 0.5 ;  /* 0x3f000000030c7423 */ /* 0x000fe40000002008 */
[----:B------:R-:W-:Y:S02]  /*2730*/  FFMA R2, R21, 1.4426950216293334961, -R2 ;  /* 0x3fb8aa3b15027823 */ /* 0x000fe40000000802 */
[----:B------:R-:W-:-:S02]  /*2740*/  FFMA.RM R12, R12, R7, 12582913 ;  /* 0x4b4000010c0c7423 */ /* 0x000fc40000004007 */
        /* <DEDUP_REMOVED lines=12> */
[----:B------:R-:W-:-:S02]  /*2810*/  FMUL R19, R0, R53 ;  /* 0x0000003500137220 */ /* 0x000fc40000400000 */
[----:B------:R-:W-:Y:S01]  /*2820*/  FFMA.RM R40, R6, R7, 12582913 ;  /* 0x4b40000106287423 */ /* 0x000fe20000004007 */
[----:B------:R-:W-:Y:S01]  /*2830*/  SHF.L.U32 R6, R16, 0x17, RZ ;  /* 0x0000001710067819 */ /* 0x000fe200000006ff */
[C---:B------:R-:W-:Y:S01]  /*2840*/  FADD R16, R12.reuse, -12583039 ;  /* 0xcb40007f0c107421 */ /* 0x040fe20000000000 */
[----:B------:R-:W-:Y:S01]  /*2850*/  SHF.L.U32 R12, R12, 0x17, RZ ;  /* 0x000000170c0c7819 */ /* 0x000fe200000006ff */
[----:B------:R-:W-:Y:S02]  /*2860*/  FADD R4, R40, -12583039 ;  /* 0xcb40007f28047421 */ /* 0x000fe40000000000 */
[----:B------:R-:W-:Y:S02]  /*2870*/  FFMA R16, R3, 1.4426950216293334961, -R16 ;  /* 0x3fb8aa3b03107823 */ /* 0x000fe40000000810 */
[----:B------:R-:W-:Y:S02]  /*2880*/  FFMA R4, R51, 1.4426950216293334961, -R4 ;  /* 0x3fb8aa3b33047823 */ /* 0x000fe40000000804 */
[----:B------:R-:W-:Y:S01]  /*2890*/  FFMA R16, R3, 1.925963033500011079e-08, R16 ;  /* 0x32a5706003107823 */ /* 0x000fe20000000010 */
[C---:B------:R-:W-:Y:S01]  /*28a0*/  SHF.L.U32 R3, R14.reuse, 0x17, RZ ;  /* 0x000000170e037819 */ /* 0x040fe200000006ff */
[----:B------:R-:W-:Y:S01]  /*28b0*/  FFMA R51, R51, 1.925963033500011079e-08, R4 ;  /* 0x32a5706033337823 */ /* 0x000fe20000000004 */
[----:B------:R-:W-:-:S04]  /*28c0*/  FADD R4, R14, -12583039 ;  /* 0xcb40007f0e047421 */ /* 0x000fc80000000000 */
[C---:B------:R-:W-:Y:S01]  /*28d0*/  FFMA R4, R5.reuse, 1.4426950216293334961, -R4 ;  /* 0x3fb8aa3b05047823 */ /* 0x040fe20000000804 */
[----:B------:R-:W-:Y:S03]  /*28e0*/  MUFU.EX2 R51, R51 ;  /* 0x0000003300337308 */ /* 0x000fe60000000800 */
[----:B------:R-:W-:Y:S01]  /*28f0*/  FFMA R55, R5, 1.925963033500011079e-08, R4 ;  /* 0x32a5706005377823 */ /* 0x000fe20000000004 */
[----:B------:R-:W-:-:S04]  /*2900*/  FFMA.SAT R4, R49, R8, 0.5 ;  /* 0x3f00000031047423 */ /* 0x000fc80000002008 */
[----:B------:R0:W1:Y:S01]  /*2910*/  MUFU.EX2 R5, R38 ;  /* 0x0000002600057308 */ /* 0x0000620000000800 */
[----:B------:R-:W-:-:S04]  /*2920*/  FFMA.RM R57, R4, R7, 12582913 ;  /* 0x4b40000104397423 */ /* 0x000fc80000004007 */
[----:B------:R-:W-:-:S04]  /*2930*/  FADD R0, R57, -12583039 ;  /* 0xcb40007f39007421 */ /* 0x000fc80000000000 */
[----:B------:R-:W-:Y:S01]  /*2940*/  FFMA R0, R49, 1.4426950216293334961, -R0 ;  /* 0x3fb8aa3b31007823 */ /* 0x000fe20000000800 */
[----:B0-----:R-:W-:-:S03]  /*2950*/  FFMA.SAT R38, R15, R8, 0.5 ;  /* 0x3f0000000f267423 */ /* 0x001fc60000002008 */
[----:B------:R-:W-:Y:S01]  /*2960*/  FFMA R49, R49, 1.925963033500011079e-08, R0 ;  /* 0x32a5706031317823 */ /* 0x000fe20000000000 */
[----:B------:R-:W-:Y:S01]  /*2970*/  FFMA.SAT R0, R41, R8, 0.5 ;  /* 0x3f00000029007423 */ /* 0x000fe20000002008 */
[----:B------:R-:W-:Y:S01]  /*2980*/  FFMA.RM R38, R38, R7, 12582913 ;  /* 0x4b40000126267423 */ /* 0x000fe20000004007 */
[----:B-1----:R-:W-:Y:S02]  /*2990*/  FMUL R6, R6, R5 ;  /* 0x0000000506067220 */ /* 0x002fe40000400000 */
[----:B------:R-:W-:Y:S01]  /*29a0*/  FFMA.RM R0, R0, R7, 12582913 ;  /* 0x4b40000100007423 */ /* 0x000fe20000004007 */
[----:B------:R0:W1:Y:S03]  /*29b0*/  MUFU.EX2 R5, R18 ;  /* 0x0000001200057308 */ /* 0x0000660000000800 */
[C---:B------:R-:W-:Y:S01]  /*29c0*/  FADD R4, R0.reuse, -12583039 ;  /* 0xcb40007f00047421 */ /* 0x040fe20000000000 */
[----:B------:R-:W-:-:S03]  /*29d0*/  SHF.L.U32 R0, R0, 0x17, RZ ;  /* 0x0000001700007819 */ /* 0x000fc600000006ff */
[----:B------:R-:W-:Y:S01]  /*29e0*/  FFMA R4, R41, 1.4426950216293334961, -R4 ;  /* 0x3fb8aa3b29047823 */ /* 0x000fe20000000804 */
[----:B------:R-:W-:Y:S01]  /*29f0*/  MUFU.EX2 R49, R49 ;  /* 0x0000003100317308 */ /* 0x000fe20000000800 */
[----:B0-----:R-:W-:Y:S02]  /*2a00*/  FFMA.SAT R18, R17, R8, 0.5 ;  /* 0x3f00000011127423 */ /* 0x001fe40000002008 */
[----:B------:R-:W-:Y:S01]  /*2a10*/  FFMA R53, R41, 1.925963033500011079e-08, R4 ;  /* 0x32a5706029357823 */ /* 0x000fe20000000004 */
[----:B------:R-:W-:Y:S01]  /*2a20*/  SHF.L.U32 R4, R40, 0x17, RZ ;  /* 0x0000001728047819 */ /* 0x000fe200000006ff */
[----:B------:R-:W-:-:S04]  /*2a30*/  FFMA.RM R14, R18, R7, 12582913 ;  /* 0x4b400001120e7423 */ /* 0x000fc80000004007 */
[----:B------:R-:W-:Y:S01]  /*2a40*/  FADD R18, R14, -12583039 ;  /* 0xcb40007f0e127421 */ /* 0x000fe20000000000 */
[----:B-1----:R-:W-:Y:S01]  /*2a50*/  FMUL R5, R2, R5 ;  /* 0x0000000502057220 */ /* 0x002fe20000400000 */
[C---:B------:R-:W-:Y:S01]  /*2a60*/  FADD R2, R10.reuse, -12583039 ;  /* 0xcb40007f0a027421 */ /* 0x040fe20000000000 */
[----:B------:R-:W-:Y:S01]  /*2a70*/  SHF.L.U32 R10, R10, 0x17, RZ ;  /* 0x000000170a0a7819 */ /* 0x000fe200000006ff */
[----:B------:R-:W-:Y:S01]  /*2a80*/  FFMA R18, R17, 1.4426950216293334961, -R18 ;  /* 0x3fb8aa3b11127823 */ /* 0x000fe20000000812 */
[----:B------:R-:W0:Y:S01]  /*2a90*/  MUFU.EX2 R53, R53 ;  /* 0x0000003500357308 */ /* 0x000e220000000800 */
[----:B------:R-:W-:Y:S01]  /*2aa0*/  FFMA R2, R39, 1.4426950216293334961, -R2 ;  /* 0x3fb8aa3b27027823 */ /* 0x000fe20000000802 */
[----:B------:R-:W-:Y:S01]  /*2ab0*/  FMUL R4, R4, R51 ;  /* 0x0000003304047220 */ /* 0x000fe20000400000 */
[----:B------:R-:W-:Y:S01]  /*2ac0*/  FFMA R40, R17, 1.925963033500011079e-08, R18 ;  /* 0x32a5706011287823 */ /* 0x000fe20000000012 */
[----:B------:R-:W-:Y:S01]  /*2ad0*/  FADD R18, R38, -12583039 ;  /* 0xcb40007f26127421 */ /* 0x000fe20000000000 */
[----:B------:R-:W-:Y:S01]  /*2ae0*/  FFMA R39, R39, 1.925963033500011079e-08, R2 ;  /* 0x32a5706027277823 */ /* 0x000fe20000000002 */
[----:B------:R-:W-:-:S02]  /*2af0*/  SHF.L.U32 R14, R14, 0x17, RZ ;  /* 0x000000170e0e7819 */ /* 0x000fc400000006ff */
[C---:B------:R-:W-:Y:S01]  /*2b00*/  FFMA R18, R15.reuse, 1.4426950216293334961, -R18 ;  /* 0x3fb8aa3b0f127823 */ /* 0x040fe20000000812 */
[----:B------:R-:W1:Y:S03]  /*2b10*/  MUFU.EX2 R2, R55 ;  /* 0x0000003700027308 */ /* 0x000e660000000800 */
[----:B------:R-:W-:Y:S01]  /*2b20*/  FFMA R41, R15, 1.925963033500011079e-08, R18 ;  /* 0x32a570600f297823 */ /* 0x000fe20000000012 */
[----:B------:R-:W-:-:S04]  /*2b30*/  FFMA.SAT R18, R13, R8, 0.5 ;  /* 0x3f0000000d127423 */ /* 0x000fc80000002008 */
[----:B------:R-:W-:Y:S01]  /*2b40*/  FFMA.RM R15, R18, R7, 12582913 ;  /* 0x4b400001120f7423 */ /* 0x000fe20000004007 */
[----:B------:R-:W-:Y:S01]  /*2b50*/  MUFU.EX2 R39, R39 ;  /* 0x0000002700277308 */ /* 0x000fe20000000800 */
[----:B0-----:R-:W-:Y:S02]  /*2b60*/  FMUL R0, R0, R53 ;  /* 0x0000003500007220 */ /* 0x001fe40000400000 */
[C---:B------:R-:W-:Y:S01]  /*2b70*/  FADD R18, R15.reuse, -12583039 ;  /* 0xcb40007f0f127421 */ /* 0x040fe20000000000 */
[----:B------:R-:W-:-:S03]  /*2b80*/  SHF.L.U32 R15, R15, 0x17, RZ ;  /* 0x000000170f0f7819 */ /* 0x000fc600000006ff */
[----:B------:R-:W-:Y:S01]  /*2b90*/  FFMA R18, R13, 1.4426950216293334961, -R18 ;  /* 0x3fb8aa3b0d127823 */ /* 0x000fe20000000812 */
[----:B-1----:R-:W-:Y:S01]  /*2ba0*/  FMUL R3, R3, R2 ;  /* 0x0000000203037220 */ /* 0x002fe20000400000 */
[----:B------:R-:W-:Y:S01]  /*2bb0*/  SHF.L.U32 R2, R57, 0x17, RZ ;  /* 0x0000001739027819 */ /* 0x000fe200000006ff */
[----:B------:R-:W0:Y:S01]  /*2bc0*/  MUFU.EX2 R17, R16 ;  /* 0x0000001000117308 */ /* 0x000e220000000800 */
[----:B------:R-:W-:Y:S01]  /*2bd0*/  FFMA R13, R13, 1.925963033500011079e-08, R18 ;  /* 0x32a570600d0d7823 */ /* 0x000fe20000000012 */
[----:B------:R-:W-:Y:S02]  /*2be0*/  FFMA.SAT R18, R11, R8, 0.5 ;  /* 0x3f0000000b127423 */ /* 0x000fe40000002008 */
[----:B------:R-:W-:Y:S02]  /*2bf0*/  FMUL R2, R2, R49 ;  /* 0x0000003102027220 */ /* 0x000fe40000400000 */
[-C--:B------:R-:W-:Y:S01]  /*2c00*/  FFMA.RM R8, R18, R7.reuse, 12582913 ;  /* 0x4b40000112087423 */ /* 0x080fe20000004007 */
[----:B------:R-:W-:Y:S01]  /*2c10*/  FFMA.RM R7, R74, R7, 12582913 ;  /* 0x4b4000014a077423 */ /* 0x000fe20000004007 */
[----:B------:R-:W1:Y:S02]  /*2c20*/  MUFU.EX2 R51, R40 ;  /* 0x0000002800337308 */ /* 0x000e640000000800 */
[C---:B------:R-:W-:Y:S01]  /*2c30*/  FADD R18, R8.reuse, -12583039 ;  /* 0xcb40007f08127421 */ /* 0x040fe20000000000 */
[----:B------:R-:W-:-:S03]  /*2c40*/  SHF.L.U32 R8, R8, 0x17, RZ ;  /* 0x0000001708087819 */ /* 0x000fc600000006ff */
[C---:B------:R-:W-:Y:S02]  /*2c50*/  FFMA R18, R11.reuse, 1.4426950216293334961, -R18 ;  /* 0x3fb8aa3b0b127823 */ /* 0x040fe40000000812 */
[----:B------:R-:W-:Y:S01]  /*2c60*/  MUFU.EX2 R41, R41 ;  /* 0x0000002900297308 */ /* 0x000fe20000000800 */
[----:B0-----:R-:W-:Y:S01]  /*2c70*/  FMUL R17, R12, R17 ;  /* 0x000000110c117220 */ /* 0x001fe20000400000 */
[----:B------:R-:W-:Y:S01]  /*2c80*/  FFMA R49, R11, 1.925963033500011079e-08, R18 ;  /* 0x32a570600b317823 */ /* 0x000fe20000000012 */
[C---:B------:R-:W-:Y:S01]  /*2c90*/  FADD R18, R7.reuse, -12583039 ;  /* 0xcb40007f07127421 */ /* 0x040fe20000000000 */
        /* <DEDUP_REMOVED lines=52> */
.L_x_14211:
        /* <DEDUP_REMOVED lines=12> */
[----:B0-----:R-:W-:Y:S05]  /*30a0*/  CALL.REL.NOINC `($__internal_281_$__cuda_sm3x_div_rn_noftz_f32_slowpath) ;  /* 0x0000004400a07944 */ /* 0x001fea0003c00000 */
[----:B------:R-:W-:-:S07]  /*30b0*/  MOV R38, R11 ;  /* 0x0000000b00267202 */ /* 0x000fce0000000f00 */
.L_x_14110:
[----:B------:R-:W-:Y:S05]  /*30c0*/  BSYNC.RECONVERGENT B2 ;  /* 0x0000000000027941 */ /* 0x000fea0003800200 */
.L_x_14109:
        /* <DEDUP_REMOVED lines=12> */
[----:B0-----:R-:W-:Y:S05]  /*3190*/  CALL.REL.NOINC `($__internal_281_$__cuda_sm3x_div_rn_noftz_f32_slowpath) ;  /* 0x0000004400647944 */ /* 0x001fea0003c00000 */
[----:B------:R-:W-:-:S07]  /*31a0*/  MOV R39, R11 ;  /* 0x0000000b00277202 */ /* 0x000fce0000000f00 */
.L_x_14112:
[----:B------:R-:W-:Y:S05]  /*31b0*/  BSYNC.RECONVERGENT B2 ;  /* 0x0000000000027941 */ /* 0x000fea0003800200 */
.L_x_14111:
        /* <DEDUP_REMOVED lines=14> */
.L_x_14114:
[----:B------:R-:W-:Y:S05]  /*32a0*/  BSYNC.RECONVERGENT B2 ;  /* 0x0000000000027941 */ /* 0x000fea0003800200 */
.L_x_14113:
        /* <DEDUP_REMOVED lines=14> */
.L_x_14116:
[----:B------:R-:W-:Y:S05]  /*3390*/  BSYNC.RECONVERGENT B2 ;  /* 0x0000000000027941 */ /* 0x000fea0003800200 */
.L_x_14115:
        /* <DEDUP_REMOVED lines=13> */
[----:B------:R-:W-:-:S07]  /*3470*/  IMAD.MOV.U32 R14, RZ, RZ, R11 ;  /* 0x000000ffff0e7224 */ /* 0x000fce00078e000b */
.L_x_14118:
[----:B------:R-:W-:Y:S05]  /*3480*/  BSYNC.RECONVERGENT B2 ;  /* 0x0000000000027941 */ /* 0x000fea0003800200 */
.L_x_14117:
        /* <DEDUP_REMOVED lines=14> */
.L_x_14120:
[----:B------:R-:W-:Y:S05]  /*3570*/  BSYNC.RECONVERGENT B2 ;  /* 0x0000000000027941 */ /* 0x000fea0003800200 */
.L_x_14119:
        /* <DEDUP_REMOVED lines=14> */
.L_x_14122:
[----:B------:R-:W-:Y:S05]  /*3660*/  BSYNC.RECONVERGENT B2 ;  /* 0x0000000000027941 */ /* 0x000fea0003800200 */
.L_x_14121:
        /* <DEDUP_REMOVED lines=14> */
.L_x_14124:
[----:B------:R-:W-:Y:S05]  /*3750*/  BSYNC.RECONVERGENT B2 ;  /* 0x0000000000027941 */ /* 0x000fea0003800200 */
.L_x_14123:
        /* <DEDUP_REMOVED lines=14> */
.L_x_14126:
[----:B------:R-:W-:Y:S05]  /*3840*/  BSYNC.RECONVERGENT B2 ;  /* 0x0000000000027941 */ /* 0x000fea0003800200 */
.L_x_14125:
        /* <DEDUP_REMOVED lines=14> */
.L_x_14128:
[----:B------:R-:W-:Y:S05]  /*3930*/  BSYNC.RECONVERGENT B2 ;  /* 0x0000000000027941 */ /* 0x000fea0003800200 */
.L_x_14127:
        /* <DEDUP_REMOVED lines=14> */
.L_x_14130:
[----:B------:R-:W-:Y:S05]  /*3a20*/  BSYNC.RECONVERGENT B2 ;  /* 0x0000000000027941 */ /* 0x000fea0003800200 */
.L_x_14129:
        /* <DEDUP_REMOVED lines=14> */
.L_x_14132:
[----:B------:R-:W-:Y:S05]  /*3b10*/  BSYNC.RECONVERGENT B2 ;  /* 0x0000000000027941 */ /* 0x000fea0003800200 */
.L_x_14131:
        /* <DEDUP_REMOVED lines=14> */
.L_x_14134:
[----:B------:R-:W-:Y:S05]  /*3c00*/  BSYNC.RECONVERGENT B2 ;  /* 0x0000000000027941 */ /* 0x000fea0003800200 */
.L_x_14133:
        /* <DEDUP_REMOVED lines=14> */
.L_x_14136:
[----:B------:R-:W-:Y:S05]  /*3cf0*/  BSYNC.RECONVERGENT B2 ;  /* 0x0000000000027941 */ /* 0x000fea0003800200 */
.L_x_14135:
        /* <DEDUP_REMOVED lines=14> */
.L_x_14138:
[----:B------:R-:W-:Y:S05]  /*3de0*/  BSYNC.RECONVERGENT B2 ;  /* 0x0000000000027941 */ /* 0x000fea0003800200 */
.L_x_14137:
        /* <DEDUP_REMOVED lines=14> */
.L_x_14140:
[----:B------:R-:W-:Y:S05]  /*3ed0*/  BSYNC.RECONVERGENT B2 ;  /* 0x0000000000027941 */ /* 0x000fea0003800200 */
.L_x_14139:
        /* <DEDUP_REMOVED lines=12> */
[----:B0-----:R-:W-:Y:S05]  /*3fa0*/  CALL.REL.NOINC `($__internal_281_$__cuda_sm3x_div_rn_noftz_f32_slowpath) ;  /* 0x0000003400e07944 */ /* 0x001fea0003c00000 */
[----:B------:R-:W-:-:S07]  /*3fb0*/  MOV R20, R11 ;  /* 0x0000000b00147202 */ /* 0x000fce0000000f00 */
.L_x_14142:
[----:B------:R-:W-:Y:S05]  /*3fc0*/  BSYNC.RECONVERGENT B2 ;  /* 0x0000000000027941 */ /* 0x000fea0003800200 */
.L_x_14141:
        /* <DEDUP_REMOVED lines=14> */
.L_x_14144:
[----:B------:R-:W-:Y:S05]  /*40b0*/  BSYNC.RECONVERGENT B2 ;  /* 0x0000000000027941 */ /* 0x000fea0003800200 */
.L_x_14143:
        /* <DEDUP_REMOVED lines=14> */
.L_x_14146:
[----:B------:R-:W-:Y:S05]  /*41a0*/  BSYNC.RECONVERGENT B2 ;  /* 0x0000000000027941 */ /* 0x000fea0003800200 */
.L_x_14145:
        /* <DEDUP_REMOVED lines=14> */
.L_x_14148:
[----:B------:R-:W-:Y:S05]  /*4290*/  BSYNC.RECONVERGENT B2 ;  /* 0x0000000000027941 */ /* 0x000fea0003800200 */
.L_x_14147:
        /* <DEDUP_REMOVED lines=14> */
.L_x_14150:
[----:B------:R-:W-:Y:S05]  /*4380*/  BSYNC.RECONVERGENT B2 ;  /* 0x0000000000027941 */ /* 0x000fea0003800200 */
.L_x_14149:
        /* <DEDUP_REMOVED lines=12> */
[----:B------:R-:W-:Y:S05]  /*4450*/  CALL.REL.NOINC `($__internal_281_$__cuda_sm3x_div_rn_noftz_f32_slowpath) ;  /* 0x0000003000b47944 */ /* 0x000fea0003c00000 */
[----:B------:R-:W-:-:S07]  /*4460*/  MOV R41, R11 ;  /* 0x0000000b00297202 */ /* 0x000fce0000000f00 */
.L_x_14152:
[----:B------:R-:W-:Y:S05]  /*4470*/  BSYNC.RECONVERGENT B2 ;  /* 0x0000000000027941 */ /* 0x000fea0003800200 */
.L_x_14151:
        /* <DEDUP_REMOVED lines=12> */
[----:B------:R-:W-:Y:S05]  /*4540*/  CALL.REL.NOINC `($__internal_281_$__cuda_sm3x_div_rn_noftz_f32_slowpath) ;  /* 0x0000003000787944 */ /* 0x000fea0003c00000 */
[----:B------:R-:W-:-:S07]  /*4550*/  MOV R40, R11 ;  /* 0x0000000b00287202 */ /* 0x000fce0000000f00 */
.L_x_14154:
[----:B------:R-:W-:Y:S05]  /*4560*/  BSYNC.RECONVERGENT B2 ;  /* 0x0000000000027941 */ /* 0x000fea0003800200 */
.L_x_14153:
        /* <DEDUP_REMOVED lines=14> */
.L_x_14156:
[----:B------:R-:W-:Y:S05]  /*4650*/  BSYNC.RECONVERGENT B2 ;  /* 0x0000000000027941 */ /* 0x000fea0003800200 */
.L_x_14155:
        /* <DEDUP_REMOVED lines=14> */
.L_x_14158:
[----:B------:R-:W-:Y:S05]  /*4740*/  BSYNC.RECONVERGENT B2 ;  /* 0x0000000000027941 */ /* 0x000fea0003800200 */
.L_x_14157:
        /* <DEDUP_REMOVED lines=14> */
.L_x_14160:
[----:B------:R-:W-:Y:S05]  /*4830*/  BSYNC.RECONVERGENT B2 ;  /* 0x0000000000027941 */ /* 0x000fea0003800200 */
.L_x_14159:
        /* <DEDUP_REMOVED lines=14> */
.L_x_14162:
[----:B------:R-:W-:Y:S05]  /*4920*/  BSYNC.RECONVERGENT B2 ;  /* 0x0000000000027941 */ /* 0x000fea0003800200 */
.L_x_14161:
        /* <DEDUP_REMOVED lines=14> */
.L_x_14164:
[----:B------:R-:W-:Y:S05]  /*4a10*/  BSYNC.RECONVERGENT B2 ;  /* 0x0000000000027941 */ /* 0x000fea0003800200 */
.L_x_14163:
        /* <DEDUP_REMOVED lines=12> */
[----:B------:R-:W-:Y:S05]  /*4ae0*/  CALL.REL.NOINC `($__internal_281_$__cuda_sm3x_div_rn_noftz_f32_slowpath) ;  /* 0x0000002c00107944 */ /* 0x000fea0003c00000 */
[----:B------:R-:W-:-:S07]  /*4af0*/  MOV R9, R11 ;  /* 0x0000000b00097202 */ /* 0x000fce0000000f00 */
.L_x_14166:
[----:B------:R-:W-:Y:S05]  /*4b00*/  BSYNC.RECONVERGENT B2 ;  /* 0x0000000000027941 */ /* 0x000fea0003800200 */
.L_x_14165:
        /* <DEDUP_REMOVED lines=14> */
.L_x_14168:
[----:B------:R-:W-:Y:S05]  /*4bf0*/  BSYNC.RECONVERGENT B2 ;  /* 0x0000000000027941 */ /* 0x000fea0003800200 */
.L_x_14167:
        /* <DEDUP_REMOVED lines=27> */
.L_x_14170:
[----:B------:R-:W-:Y:S05]  /*4db0*/  BSYNC.RECONVERGENT B0 ;  /* 0x0000000000007941 */ /* 0x000fea0003800200 */
.L_x_14169:
        /* <DEDUP_REMOVED lines=18> */
.L_x_14172:
[----:B------:R-:W-:Y:S05]  /*4ee0*/  BSYNC.RECONVERGENT B0 ;  /* 0x0000000000007941 */ /* 0x000fea0003800200 */
.L_x_14171:
[----:B------:R-:W-:Y:S04]  /*4ef0*/  BSSY.RECONVERGENT B0, `(.L_x_14173) ;  /* 0x0000012000007945 */ /* 0x000fe80003800200 */
[----:B------:R-:W-:Y:S05]  /*4f00*/  @P1 BRA `(.L_x_14174) ;  /* 0x0000000000401947 */ /* 0x000fea0003800000 */
[----:B------:R-:W-:Y:S02]  /*4f10*/  HFMA2 R49, -RZ, RZ, 0, 0 ;  /* 0x00000000ff317431 */ /* 0x000fe400000001ff */
[----:B------:R-:W-:Y:S01]  /*4f20*/  IMAD R10, R45, UR38, RZ ;  /* 0x000000262d0a7c24 */ /* 0x000fe2000f8e02ff */
[----:B------:R-:W-:Y:S02]  /*4f30*/  R2UR UR4, R36 ;  /* 0x00000000240472ca */ /* 0x000fe400000e0000 */
[----:B------:R-:W-:Y:S01]  /*4f40*/  R2UR UR5, R37 ;  /* 0x00000000250572ca */ /* 0x000fe200000e0000 */
[----:B------:R-:W-:Y:S01]  /*4f50*/  IMAD R7, R43, UR39, R10 ;  /* 0x000000272b077c24 */ /* 0x000fe2000f8e020a */
        /* <DEDUP_REMOVED lines=11> */
.L_x_14174:
[----:B------:R-:W-:Y:S05]  /*5010*/  BSYNC.RECONVERGENT B0 ;  /* 0x0000000000007941 */ /* 0x000fea0003800200 */
.L_x_14173:
        /* <DEDUP_REMOVED lines=29> */
.L_x_14176:
[----:B------:R-:W-:Y:S05]  /*51f0*/  BSYNC.RECONVERGENT B0 ;  /* 0x0000000000007941 */ /* 0x000fea0003800200 */
.L_x_14175:
[----:B------:R-:W-:Y:S04]  /*5200*/  BSSY.RECONVERGENT B0, `(.L_x_14177) ;  /* 0x0000013000007945 */ /* 0x000fe80003800200 */
[----:B------:R-:W-:Y:S05]  /*5210*/  @P2 BRA `(.L_x_14178) ;  /* 0x0000000000442947 */ /* 0x000fea0003800000 */
[----:B0123--:R-:W-:Y:S01]  /*5220*/  HFMA2 R5, -RZ, RZ, 0, 0 ;  /* 0x00000000ff057431 */ /* 0x00ffe200000001ff */
        /* <DEDUP_REMOVED lines=16> */
.L_x_14178:
[----:B------:R-:W-:Y:S05]  /*5330*/  BSYNC.RECONVERGENT B0 ;  /* 0x0000000000007941 */ /* 0x000fea0003800200 */
.L_x_14177:
        /* <DEDUP_REMOVED lines=18> */
.L_x_14180:
[----:B------:R-:W-:Y:S05]  /*5460*/  BSYNC.RECONVERGENT B0 ;  /* 0x0000000000007941 */ /* 0x000fea0003800200 */
.L_x_14179:
        /* <DEDUP_REMOVED lines=8> */
[----:B01234-:R-:W-:-:S05]  /*54f0*/  IMAD.WIDE.U32 R4, R43, UR38, R56 ;  /* 0x000000262b047c25 */ /* 0x01ffca000f8e0038 */
        /* <DEDUP_REMOVED lines=9> */
.L_x_14182:
[----:B------:R-:W-:Y:S05]  /*5590*/  BSYNC.RECONVERGENT B0 ;  /* 0x0000000000007941 */ /* 0x000fea0003800200 */
.L_x_14181:
        /* <DEDUP_REMOVED lines=18> */
.L_x_14184:
[----:B------:R-:W-:Y:S05]  /*56c0*/  BSYNC.RECONVERGENT B0 ;  /* 0x0000000000007941 */ /* 0x000fea0003800200 */
.L_x_14183:
        /* <DEDUP_REMOVED lines=30> */
.L_x_14186:
[----:B------:R-:W-:Y:S05]  /*58b0*/  BSYNC.RECONVERGENT B0 ;  /* 0x0000000000007941 */ /* 0x000fea0003800200 */
.L_x_14185:
[----:B------:R-:W-:Y:S04]  /*58c0*/  BSSY.RECONVERGENT B0, `(.L_x_14187) ;  /* 0x0000012000007945 */ /* 0x000fe80003800200 */
[----:B------:R-:W-:Y:S05]  /*58d0*/  @P1 BRA `(.L_x_14188) ;  /* 0x0000000000401947 */ /* 0x000fea0003800000 */
[----:B------:R-:W-:Y:S01]  /*58e0*/  MOV R63, RZ ;  /* 0x000000ff003f7202 */ /* 0x000fe20000000f00 */
[----:B01234-:R-:W-:Y:S01]  /*58f0*/  IMAD R4, R45, UR38, RZ ;  /* 0x000000262d047c24 */ /* 0x01ffe2000f8e02ff */
        /* <DEDUP_REMOVED lines=14> */
.L_x_14188:
[----:B------:R-:W-:Y:S05]  /*59e0*/  BSYNC.RECONVERGENT B0 ;  /* 0x0000000000007941 */ /* 0x000fea0003800200 */
.L_x_14187:
[----:B------:R-:W-:Y:S04]  /*59f0*/  BSSY.RECONVERGENT B0, `(.L_x_14189) ;  /* 0x0000012000007945 */ /* 0x000fe80003800200 */
[----:B------:R-:W-:Y:S05]  /*5a00*/  @P2 BRA `(.L_x_14190) ;  /* 0x0000000000402947 */ /* 0x000fea0003800000 */
        /* <DEDUP_REMOVED lines=16> */
.L_x_14190:
[----:B------:R-:W-:Y:S05]  /*5b10*/  BSYNC.RECONVERGENT B0 ;  /* 0x0000000000007941 */ /* 0x000fea0003800200 */
.L_x_14189:
        /* <DEDUP_REMOVED lines=18> */
.L_x_14192:
[----:B------:R-:W-:Y:S05]  /*5c40*/  BSYNC.RECONVERGENT B0 ;  /* 0x0000000000007941 */ /* 0x000fea0003800200 */
.L_x_14191:
        /* <DEDUP_REMOVED lines=18> */
.L_x_14194:
[----:B------:R-:W-:Y:S05]  /*5d70*/  BSYNC.RECONVERGENT B0 ;  /* 0x0000000000007941 */ /* 0x000fea0003800200 */
.L_x_14193:
        /* <DEDUP_REMOVED lines=18> */
.L_x_14196:
[----:B------:R-:W-:Y:S05]  /*5ea0*/  BSYNC.RECONVERGENT B0 ;  /* 0x0000000000007941 */ /* 0x000fea0003800200 */
.L_x_14195:
[----:B------:R-:W-:Y:S04]  /*5eb0*/  BSSY.RECONVERGENT B0, `(.L_x_14197) ;  /* 0x0000012000007945 */ /* 0x000fe80003800200 */
[----:B------:R-:W-:Y:S05]  /*5ec0*/  @P6 BRA `(.L_x_14198) ;  /* 0x0000000000406947 */ /* 0x000fea0003800000 */
[----:B------:R-:W-:Y:S02]  /*5ed0*/  HFMA2 R73, -RZ, RZ, 0, 0 ;  /* 0x00000000ff497431 */ /* 0x000fe400000001ff */
[----:B------:R-:W-:Y:S01]  /*5ee0*/  IMAD R0, R45, UR38, RZ ;  /* 0x000000262d007c24 */ /* 0x000fe2000f8e02ff */
[----:B------:R-:W-:Y:S02]  /*5ef0*/  R2UR UR4, R36 ;  /* 0x00000000240472ca */ /* 0x000fe400000e0000 */
[----:B------:R-:W-:Y:S01]  /*5f00*/  R2UR UR5, R37 ;  /* 0x00000000250572ca */ /* 0x000fe200000e0000 */
[C---:B01234-:R-:W-:Y:S01]  /*5f10*/  IMAD R5, R43.reuse, UR39, R0 ;  /* 0x000000272b057c24 */ /* 0x05ffe2000f8e0200 */
        /* <DEDUP_REMOVED lines=11> */
.L_x_14198:
[----:B------:R-:W-:Y:S05]  /*5fd0*/  BSYNC.RECONVERGENT B0 ;  /* 0x0000000000007941 */ /* 0x000fea0003800200 */
.L_x_14197:
[----:B------:R-:W-:-:S04]  /*5fe0*/  IADD3 R43, P0, PT, R42, R43, RZ ;  /* 0x0000002b2a2b7210 */ /* 0x000fc80007f1e0ff */
[----:B------:R-:W-:Y:S02]  /*5ff0*/  LEA.HI.X.SX32 R45, R42, R45, 0x1, P0 ;  /* 0x0000002d2a2d7211 */ /* 0x000fe400000f0eff */
[----:B------:R-:W-:-:S04]  /*6000*/  ISETP.GE.U32.AND P0, PT, R43, UR42, PT ;  /* 0x0000002a2b007c0c */ /* 0x000fc8000bf06070 */
[----:B------:R-:W-:-:S13]  /*6010*/  ISETP.GE.AND.EX P0, PT, R45, UR43, PT, P0 ;  /* 0x0000002b2d007c0c */ /* 0x000fda000bf06300 */
[----:B------:R-:W-:Y:S05]  /*6020*/  @!P0 BRA `(.L_x_14199) ;  /* 0xffffffa000c48947 */ /* 0x000fea000383ffff */
[----:B------:R-:W-:Y:S05]  /*6030*/  EXIT ;  /* 0x000000000000794d */ /* 0x000fea0003800000 */
.L_x_14108:
[----:B------:R-:W-:Y:S01]  /*6040*/  BSSY B0, `(.L_x_14200) ;  /* 0x0000007000007945 */ /* 0x000fe20003800000 */
[----:B------:R-:W-:Y:S01]  /*6050*/  MOV R12, 0x10 ;  /* 0x00000010000c7802 */ /* 0x000fe20000000f00 */
[----:B------:R-:W-:Y:S01]  /*6060*/  IMAD.MOV.U32 R11, RZ, RZ, 0x1f ;  /* 0x0000001fff0b7424 */ /* 0x000fe200078e00ff */
[----:B------:R-:W-:-:S07]  /*6070*/  MOV R15, 0xffffffff ;  /* 0xffffffff000f7802 */ /* 0x000fce0000000f00 */
[----:B------:R-:W-:Y:S05]  /*6080*/  WARPSYNC.COLLECTIVE R15, `(.L_x_14201) ;  /* 0x000000000f087348 */ /* 0x000fea0003c00000 */
[----:B------:R0:W1:Y:S02]  /*6090*/  SHFL.BFLY P6, R14, R13, R12, R11 ;  /* 0x0c00000c0d0e7389 */ /* 0x00006400000c000b */
[----:B01----:R-:W-:Y:S05]  /*60a0*/  ENDCOLLECTIVE ;  /* 0x000000000000791b */ /* 0x003fea0003800000 */
.L_x_14201:
[----:B------:R-:W-:Y:S05]  /*60b0*/  BSYNC B0 ;  /* 0x0000000000007941 */ /* 0x000fea0003800000 */
.L_x_14200:
        /* <DEDUP_REMOVED lines=9> */
.L_x_14202:
[----:B------:R-:W-:Y:S01]  /*6150*/  HFMA2 R12, -RZ, RZ, 0, 2.384185791015625e-07 ;  /* 0x00000004ff0c7431 */ /* 0x000fe200000001ff */
[----:B------:R-:W-:-:S04]  /*6160*/  FMNMX R0, R13, R14, !PT ;  /* 0x0000000e0d007209 */ /* 0x000fc80007800000 */
[----:B------:R-:W-:-:S07]  /*6170*/  MOV R13, R0 ;  /* 0x00000000000d7202 */ /* 0x000fce0000000f00 */
[----:B------:R-:W-:Y:S05]  /*6180*/  WARPSYNC.COLLECTIVE R15, `(.L_x_14203) ;  /* 0x000000000f087348 */ /* 0x000fea0003c00000 */
[----:B------:R0:W1:Y:S02]  /*6190*/  SHFL.BFLY P6, R14, R13, R12, R11 ;  /* 0x0c00000c0d0e7389 */ /* 0x00006400000c000b */
[----:B01----:R-:W-:Y:S05]  /*61a0*/  ENDCOLLECTIVE ;  /* 0x000000000000791b */ /* 0x003fea0003800000 */
.L_x_14203:
[----:B------:R-:W-:Y:S01]  /*61b0*/  HFMA2 R12, -RZ, RZ, 0, 1.1920928955078125e-07 ;  /* 0x00000002ff0c7431 */ /* 0x000fe200000001ff */
[----:B------:R-:W-:-:S04]  /*61c0*/  FMNMX R2, R0, R14, !PT ;  /* 0x0000000e00027209 */ /* 0x000fc80007800000 */
[----:B------:R-:W-:-:S07]  /*61d0*/  MOV R13, R2 ;  /* 0x00000002000d7202 */ /* 0x000fce0000000f00 */
[----:B------:R-:W-:Y:S05]  /*61e0*/  WARPSYNC.COLLECTIVE R15, `(.L_x_14204) ;  /* 0x000000000f087348 */ /* 0x000fea0003c00000 */
[----:B------:R0:W1:Y:S02]  /*61f0*/  SHFL.BFLY P6, R14, R13, R12, R11 ;  /* 0x0c00000c0d0e7389 */ /* 0x00006400000c000b */
[----:B01----:R-:W-:Y:S05]  /*6200*/  ENDCOLLECTIVE ;  /* 0x000000000000791b */ /* 0x003fea0003800000 */
.L_x_14204:
[----:B------:R-:W-:Y:S01]  /*6210*/  HFMA2 R12, -RZ, RZ, 0, 5.9604644775390625e-08 ;  /* 0x00000001ff0c7431 */ /* 0x000fe200000001ff */
[----:B------:R-:W-:-:S04]  /*6220*/  FMNMX R3, R2, R14, !PT ;  /* 0x0000000e02037209 */ /* 0x000fc80007800000 */
[----:B------:R-:W-:-:S07]  /*6230*/  MOV R13, R3 ;  /* 0x00000003000d7202 */ /* 0x000fce0000000f00 */
[----:B------:R-:W-:Y:S05]  /*6240*/  WARPSYNC.COLLECTIVE R15, `(.L_x_14205) ;  /* 0x000000000f087348 */ /* 0x000fea0003c00000 */
[----:B------:R0:W1:Y:S02]  /*6250*/  SHFL.BFLY P6, R14, R13, R12, R11 ;  /* 0x0c00000c0d0e7389 */ /* 0x00006400000c000b */
[----:B01----:R-:W-:Y:S05]  /*6260*/  ENDCOLLECTIVE ;  /* 0x000000000000791b */ /* 0x003fea0003800000 */
.L_x_14205:
        /* <DEDUP_REMOVED lines=307> */
.L_x_14206:
[----:B------:R-:W-:Y:S02]  /*75a0*/  HFMA2 R12, -RZ, RZ, 0, 4.76837158203125e-07 ;  /* 0x00000008ff0c7431 */ /* 0x000fe400000001ff */
[----:B------:R-:W-:-:S05]  /*75b0*/  FADD R38, R13, R14 ;  /* 0x0000000e0d267221 */ /* 0x000fca0000000000 */
[----:B------:R-:W-:-:S07]  /*75c0*/  MOV R13, R38 ;  /* 0x00000026000d7202 */ /* 0x000fce0000000f00 */
[----:B------:R-:W-:Y:S05]  /*75d0*/  WARPSYNC.COLLECTIVE R15, `(.L_x_14207) ;  /* 0x000000000f087348 */ /* 0x000fea0003c00000 */
[----:B------:R0:W1:Y:S02]  /*75e0*/  SHFL.BFLY P6, R14, R13, R12, R11 ;  /* 0x0c00000c0d0e7389 */ /* 0x00006400000c000b */
[----:B01----:R-:W-:Y:S05]  /*75f0*/  ENDCOLLECTIVE ;  /* 0x000000000000791b */ /* 0x003fea0003800000 */
.L_x_14207:
[----:B------:R-:W-:Y:S02]  /*7600*/  HFMA2 R12, -RZ, RZ, 0, 2.384185791015625e-07 ;  /* 0x00000004ff0c7431 */ /* 0x000fe400000001ff */
[----:B------:R-:W-:-:S05]  /*7610*/  FADD R39, R38, R14 ;  /* 0x0000000e26277221 */ /* 0x000fca0000000000 */
[----:B------:R-:W-:-:S07]  /*7620*/  MOV R13, R39 ;  /* 0x00000027000d7202 */ /* 0x000fce0000000f00 */
[----:B------:R-:W-:Y:S05]  /*7630*/  WARPSYNC.COLLECTIVE R15, `(.L_x_14208) ;  /* 0x000000000f087348 */ /* 0x000fea0003c00000 */
[----:B------:R0:W1:Y:S02]  /*7640*/  SHFL.BFLY P6, R14, R13, R12, R11 ;  /* 0x0c00000c0d0e7389 */ /* 0x00006400000c000b */
[----:B01----:R-:W-:Y:S05]  /*7650*/  ENDCOLLECTIVE ;  /* 0x000000000000791b */ /* 0x003fea0003800000 */
.L_x_14208:
[----:B------:R-:W-:Y:S02]  /*7660*/  HFMA2 R12, -RZ, RZ, 0, 1.1920928955078125e-07 ;  /* 0x00000002ff0c7431 */ /* 0x000fe400000001ff */
[----:B------:R-:W-:-:S05]  /*7670*/  FADD R40, R39, R14 ;  /* 0x0000000e27287221 */ /* 0x000fca0000000000 */
[----:B------:R-:W-:-:S07]  /*7680*/  MOV R13, R40 ;  /* 0x00000028000d7202 */ /* 0x000fce0000000f00 */
[----:B------:R-:W-:Y:S05]  /*7690*/  WARPSYNC.COLLECTIVE R15, `(.L_x_14209) ;  /* 0x000000000f087348 */ /* 0x000fea0003c00000 */
[----:B------:R0:W1:Y:S02]  /*76a0*/  SHFL.BFLY P6, R14, R13, R12, R11 ;  /* 0x0c00000c0d0e7389 */ /* 0x00006400000c000b */
[----:B01----:R-:W-:Y:S05]  /*76b0*/  ENDCOLLECTIVE ;  /* 0x000000000000791b */ /* 0x003fea0003800000 */
.L_x_14209:
[----:B------:R-:W-:Y:S02]  /*76c0*/  HFMA2 R12, -RZ, RZ, 0, 5.9604644775390625e-08 ;  /* 0x00000001ff0c7431 */ /* 0x000fe400000001ff */
[----:B------:R-:W-:-:S05]  /*76d0*/  FADD R41, R40, R14 ;  /* 0x0000000e28297221 */ /* 0x000fca0000000000 */
[----:B------:R-:W-:-:S07]  /*76e0*/  MOV R13, R41 ;  /* 0x00000029000d7202 */ /* 0x000fce0000000f00 */
[----:B------:R-:W-:Y:S05]  /*76f0*/  WARPSYNC.COLLECTIVE R15, `(.L_x_14210) ;  /* 0x000000000f087348 */ /* 0x000fea0003c00000 */
[----:B------:R0:W1:Y:S02]  /*7700*/  SHFL.BFLY P6, R14, R13, R12, R11 ;  /* 0x0c00000c0d0e7389 */ /* 0x00006400000c000b */
[----:B01----:R-:W-:Y:S05]  /*7710*/  ENDCOLLECTIVE ;  /* 0x000000000000791b */ /* 0x003fea0003800000 */
.L_x_14210:
[----:B------:R-:W-:Y:S05]  /*7720*/  BRA `(.L_x_14211) ;  /* 0xffffffb8002c7947 */ /* 0x000fea000383ffff */
        .weak           $__internal_281_$__cuda_sm3x_div_rn_noftz_f32_slowpath
        .type           $__internal_281_$__cuda_sm3x_div_rn_noftz_f32_slowpath,@function
        .size           $__internal_281_$__cuda_sm3x_div_rn_noftz_f32_slowpath,(.L_x_25733 - $__internal_281_$__cuda_sm3x_div_rn_noftz_f32_slowpath)
$__internal_281_$__cuda_sm3x_div_rn_noftz_f32_slowpath:
        /* <DEDUP_REMOVED lines=34> */
.L_x_14213:
        /* <DEDUP_REMOVED lines=51> */
.L_x_14220:
[----:B------:R-:W-:-:S04]  /*7c80*/  LOP3.LUT R11, R11, 0x80000000, RZ, 0xc0, !PT ;  /* 0x800000000b0b7812 */ /* 0x000fc800078ec0ff */
[----:B------:R-:W-:Y:S01]  /*7c90*/  LOP3.LUT R11, R11, 0x7f800000, RZ, 0xfc, !PT ;  /* 0x7f8000000b0b7812 */ /* 0x000fe200078efcff */
[----:B------:R-:W-:Y:S06]  /*7ca0*/  BRA `(.L_x_14221) ;  /* 0x0000000000047947 */ /* 0x000fec0003800000 */
.L_x_14219:
[----:B------:R-:W-:-:S07]  /*7cb0*/  LEA R11, R74, R11, 0x17 ;  /* 0x0000000b4a0b7211 */ /* 0x000fce00078eb8ff */
.L_x_14221:
[----:B------:R-:W-:Y:S05]  /*7cc0*/  BSYNC.RECONVERGENT B1 ;  /* 0x0000000000017941 */ /* 0x000fea0003800200 */
.L_x_14218:
[----:B------:R-:W-:Y:S05]  /*7cd0*/  BRA `(.L_x_14222) ;  /* 0x0000000000207947 */ /* 0x000fea0003800000 */
.L_x_14217:
[----:B------:R-:W-:-:S04]  /*7ce0*/  LOP3.LUT R11, R12, 0x80000000, R35, 0x48, !PT ;  /* 0x800000000c0b7812 */ /* 0x000fc800078e4823 */
[----:B------:R-:W-:Y:S01]  /*7cf0*/  LOP3.LUT R11, R11, 0x7f800000, RZ, 0xfc, !PT ;  /* 0x7f8000000b0b7812 */ /* 0x000fe200078efcff */
[----:B------:R-:W-:Y:S06]  /*7d00*/  BRA `(.L_x_14222) ;  /* 0x0000000000147947 */ /* 0x000fec0003800000 */
.L_x_14216:
[----:B------:R-:W-:Y:S01]  /*7d10*/  LOP3.LUT R11, R12, 0x80000000, R35, 0x48, !PT ;  /* 0x800000000c0b7812 */ /* 0x000fe200078e4823 */
[----:B------:R-:W-:Y:S06]  /*7d20*/  BRA `(.L_x_14222) ;  /* 0x00000000000c7947 */ /* 0x000fec0003800000 */
.L_x_14215:
[----:B------:R-:W0:Y:S01]  /*7d30*/  MUFU.RSQ R11, -QNAN ;  /* 0xffc00000000b7908 */ /* 0x000e220000001400 */
[----:B------:R-:W-:Y:S05]  /*7d40*/  BRA `(.L_x_14222) ;  /* 0x0000000000047947 */ /* 0x000fea0003800000 */
.L_x_14214:
[----:B------:R-:W-:-:S07]  /*7d50*/  FADD.FTZ R11, R35, R12 ;  /* 0x0000000c230b7221 */ /* 0x000fce0000010000 */
.L_x_14222:
[----:B------:R-:W-:Y:S05]  /*7d60*/  BSYNC.RECONVERGENT B0 ;  /* 0x0000000000007941 */ /* 0x000fea0003800200 */
.L_x_14212:
[----:B------:R-:W-:Y:S01]  /*7d70*/  HFMA2 R13, -RZ, RZ, 0, 0 ;  /* 0x00000000ff0d7431 */ /* 0x000fe200000001ff */
[----:B------:R-:W-:-:S04]  /*7d80*/  MOV R12, R55 ;  /* 0x00000037000c7202 */ /* 0x000fc80000000f00 */
[----:B0-----:R-:W-:Y:S05]  /*7d90*/  RET.REL.NODEC R12 `(_Z15SoftmaxWarpImplI10DirectLoadI6__halffE11DirectStoreIfS1_EfLi2ELi30ELi32ELi1ELb1EL9Algorithm0EEvT_T0_ll) ;  /* 0xffffff800c987950 */ /* 0x001fea0003c3ffff */
.L_x_14223:
        /* <DEDUP_REMOVED lines=14> */
.L_x_25733:


//--------------------- .text._Z15SoftmaxWarpImplI10DirectLoadI6__halffE11DirectStoreIfS1_EfLi2ELi30ELi32ELi1ELb0EL9Algorithm0EEvT_T0_ll --------------------------
	.section	.text._Z15SoftmaxWarpImplI10DirectLoadI6__halffE11DirectStoreIfS1_EfLi2ELi30ELi32ELi1ELb0EL9Algorithm0EEvT_T0_ll,"ax",@progbits
	.align	128
        .global         _Z15SoftmaxWarpImplI10DirectLoadI6__halffE11DirectStoreIfS1_EfLi2ELi30ELi32ELi1ELb0EL9Algorithm0EEvT_T0_ll
        .type           _Z15SoftmaxWarpImplI10DirectLoadI6__halffE11DirectStoreIfS1_EfLi2ELi30ELi32ELi1ELb0EL9Algorithm0EEvT_T0_ll,@function
        .size           _Z15SoftmaxWarpImplI10DirectLoadI6__halffE11DirectStoreIfS1_EfLi2ELi30ELi32ELi1ELb0EL9Algorithm0EEvT_T0_ll,(.L_x_25734 - _Z15SoftmaxWarpImplI10DirectLoadI6__halffE11DirectStoreIfS1_EfLi2ELi30ELi32ELi1ELb0EL9Algorithm0EEvT_T0_ll)
        .other          _Z15SoftmaxWarpImplI10DirectLoadI6__halffE11DirectStoreIfS1_EfLi2ELi30ELi32ELi1ELb0EL9Algorithm0EEvT_T0_ll,@"STO_CUDA_ENTRY STV_DEFAULT"
_Z15SoftmaxWarpImplI10DirectLoadI6__halffE11DirectStoreIfS1_EfLi2ELi30ELi32ELi1ELb0EL9Algorithm0EEvT_T0_ll:
.text._Z15SoftmaxWarpImplI10DirectLoadI6__halffE11DirectStoreIfS1_EfLi2ELi30ELi32ELi1ELb0EL9Algorithm0EEvT_T0_ll:
        /* <DEDUP_REMOVED lines=24> */
.L_x_14224:
        /* <DEDUP_REMOVED lines=14> */
.L_x_14286:
        /* <DEDUP_REMOVED lines=18> */
[----:B------:R-:W-:Y:S02]  /*0380*/  IADD3 R22, P4, PT, R2, 0x140, RZ ;  /* 0x0000014002167810 */ /* 0x000fe40007f9e0ff */
[----:B------:R-:W-:Y:S02]  /*0390*/  IADD3.X R17, PT, PT, RZ, R17, RZ, P1, !PT ;  /* 0x00000011ff117210 */ /* 0x000fe40000ffe4ff */
[----:B------:R-:W-:Y:S02]  /*03a0*/  LEA.HI R10, P5, R11, R10, RZ, 0x1 ;  /* 0x0000000a0b0a7211 */ /* 0x000fe400078b08ff */
[----:B------:R-:W-:-:S02]  /*03b0*/  IADD3.X R9, PT, PT, RZ, R4, RZ, P0, !PT ;  /* 0x00000004ff097210 */ /* 0x000fc400007fe4ff */
[----:B------:R-:W-:Y:S02]  /*03c0*/  IADD3.X R3, PT, PT, RZ, R4, RZ, P4, !PT ;  /* 0x00000004ff037210 */ /* 0x000fe400027fe4ff */
[----:B------:R-:W-:Y:S02]  /*03d0*/  LEA.HI R16, P4, R4, R2, RZ, 0x1 ;  /* 0x0000000204107211 */ /* 0x000fe400078908ff */
[C---:B------:R-:W-:Y:S02]  /*03e0*/  SHF.L.U64.HI R0, R8.reuse, 0x1, R17 ;  /* 0x0000000108007819 */ /* 0x040fe40000010211 */
[----:B------:R-:W-:Y:S02]  /*03f0*/  IADD3.X R11, PT, PT, RZ, R11, RZ, P5, !PT ;  /* 0x0000000bff0b7210 */ /* 0x000fe40002ffe4ff */
[----:B------:R-:W-:Y:S02]  /*0400*/  SHF.L.U32 R8, R8, 0x1, RZ ;  /* 0x0000000108087819 */ /* 0x000fe400000006ff */
[----:B------:R-:W-:-:S02]  /*0410*/  LEA.HI R18, P5, R9, R18, RZ, 0x1 ;  /* 0x0000001209127211 */ /* 0x000fc400078b08ff */
[----:B------:R-:W-:Y:S02]  /*0420*/  IADD3 R20, P3, PT, R2, 0x100, RZ ;  /* 0x0000010002147810 */ /* 0x000fe40007f7e0ff */
[----:B------:R-:W-:Y:S02]  /*0430*/  IADD3.X R21, PT, PT, RZ, R4, RZ, P4, !PT ;  /* 0x00000004ff157210 */ /* 0x000fe400027fe4ff */
[----:B------:R-:W-:Y:S02]  /*0440*/  LEA.HI R22, P4, R3, R22, RZ, 0x1 ;  /* 0x0000001603167211 */ /* 0x000fe400078908ff */
[----:B------:R-:W-:Y:S02]  /*0450*/  SHF.L.U64.HI R11, R10, 0x1, R11 ;  /* 0x000000010a0b7819 */ /* 0x000fe4000001020b */
[----:B------:R-:W-:Y:S02]  /*0460*/  LOP3.LUT R8, R8, 0xfffffffc, RZ, 0xc0, !PT ;  /* 0xfffffffc08087812 */ /* 0x000fe400078ec0ff */
[----:B------:R-:W-:-:S02]  /*0470*/  IADD3.X R9, PT, PT, RZ, R9, RZ, P5, !PT ;  /* 0x00000009ff097210 */ /* 0x000fc40002ffe4ff */
[----:B------:R-:W-:Y:S02]  /*0480*/  SHF.L.U32 R10, R10, 0x1, RZ ;  /* 0x000000010a0a7819 */ /* 0x000fe400000006ff */
[----:B------:R-:W-:Y:S02]  /*0490*/  IADD3.X R7, PT, PT, RZ, R4, RZ, P3, !PT ;  /* 0x00000004ff077210 */ /* 0x000fe40001ffe4ff */
[----:B------:R-:W-:Y:S02]  /*04a0*/  IADD3.X R3, PT, PT, RZ, R3, RZ, P4, !PT ;  /* 0x00000003ff037210 */ /* 0x000fe400027fe4ff */
[C---:B------:R-:W-:Y:S02]  /*04b0*/  SHF.L.U64.HI R21, R16.reuse, 0x1, R21 ;  /* 0x0000000110157819 */ /* 0x040fe40000010215 */
[----:B------:R-:W-:Y:S02]  /*04c0*/  SHF.L.U32 R17, R16, 0x1, RZ ;  /* 0x0000000110117819 */ /* 0x000fe400000006ff */
[----:B------:R-:W-:-:S02]  /*04d0*/  IADD3 R8, P4, PT, R8, UR36, RZ ;  /* 0x0000002408087c10 */ /* 0x000fc4000ff9e0ff */
[----:B------:R-:W-:Y:S02]  /*04e0*/  SHF.L.U64.HI R16, R18, 0x1, R9 ;  /* 0x0000000112107819 */ /* 0x000fe40000010209 */
[----:B------:R-:W-:Y:S02]  /*04f0*/  LOP3.LUT R10, R10, 0xfffffffc, RZ, 0xc0, !PT ;  /* 0xfffffffc0a0a7812 */ /* 0x000fe400078ec0ff */
[----:B------:R-:W-:Y:S02]  /*0500*/  LEA.HI R20, P5, R7, R20, RZ, 0x1 ;  /* 0x0000001407147211 */ /* 0x000fe400078b08ff */
[----:B------:R-:W-:Y:S02]  /*0510*/  SHF.L.U32 R18, R18, 0x1, RZ ;  /* 0x0000000112127819 */ /* 0x000fe400000006ff */
[----:B------:R-:W-:Y:S02]  /*0520*/  IADD3.X R9, PT, PT, R0, UR37, RZ, P4, !PT ;  /* 0x0000002500097c10 */ /* 0x000fe4000a7fe4ff */
[----:B------:R-:W-:-:S02]  /*0530*/  IADD3 R10, P4, PT, R10, UR36, RZ ;  /* 0x000000240a0a7c10 */ /* 0x000fc4000ff9e0ff */
[----:B------:R-:W-:Y:S01]  /*0540*/  IADD3.X R7, PT, PT, RZ, R7, RZ, P5, !PT ;  /* 0x00000007ff077210 */ /* 0x000fe20002ffe4ff */
[----:B------:R-:W2:Y:S01]  /*0550*/  LDG.E R47, desc[UR6][R8.64] ;  /* 0x00000006082f7981 */ /* 0x000ea2000c1e1900 */
[----:B------:R-:W-:Y:S02]  /*0560*/  LOP3.LUT R18, R18, 0xfffffffc, RZ, 0xc0, !PT ;  /* 0xfffffffc12127812 */ /* 0x000fe400078ec0ff */
[----:B------:R-:W-:Y:S02]  /*0570*/  IADD3.X R11, PT, PT, R11, UR37, RZ, P4, !PT ;  /* 0x000000250b0b7c10 */ /* 0x000fe4000a7fe4ff */
[----:B------:R-:W-:Y:S02]  /*0580*/  SHF.L.U64.HI R7, R20, 0x1, R7 ;  /* 0x0000000114077819 */ /* 0x000fe40000010207 */
[----:B------:R-:W-:Y:S01]  /*0590*/  IADD3 R18, P4, PT, R18, UR36, RZ ;  /* 0x0000002412127c10 */ /* 0x000fe2000ff9e0ff */
[----:B------:R1:W3:Y:S01]  /*05a0*/  LDG.E R41, desc[UR8][R10.64] ;  /* 0x000000080a297981 */ /* 0x0002e2000c1e1900 */
[----:B------:R-:W-:-:S02]  /*05b0*/  SHF.L.U32 R20, R20, 0x1, RZ ;  /* 0x0000000114147819 */ /* 0x000fc400000006ff */
[----:B------:R-:W-:Y:S02]  /*05c0*/  LOP3.LUT R17, R17, 0xfffffffc, RZ, 0xc0, !PT ;  /* 0xfffffffc11117812 */ /* 0x000fe400078ec0ff */
[----:B------:R-:W-:Y:S02]  /*05d0*/  IADD3.X R19, PT, PT, R16, UR37, RZ, P4, !PT ;  /* 0x0000002510137c10 */ /* 0x000fe4000a7fe4ff */
[----:B------:R-:W-:Y:S02]  /*05e0*/  LOP3.LUT R20, R20, 0xfffffffc, RZ, 0xc0, !PT ;  /* 0xfffffffc14147812 */ /* 0x000fe400078ec0ff */
[----:B------:R-:W-:Y:S02]  /*05f0*/  IADD3 R16, P5, PT, R17, UR36, RZ ;  /* 0x0000002411107c10 */ /* 0x000fe4000ffbe0ff */
[----:B------:R-:W-:Y:S02]  /*0600*/  R2UR UR10, R36 ;  /* 0x00000000240a72ca */ /* 0x000fe400000e0000 */
[----:B------:R-:W-:-:S02]  /*0610*/  R2UR UR11, R37 ;  /* 0x00000000250b72ca */ /* 0x000fc400000e0000 */
[C---:B------:R-:W-:Y:S02]  /*0620*/  IADD3 R15, P2, PT, R2.reuse, 0x180, RZ ;  /* 0x00000180020f7810 */ /* 0x040fe40007f5e0ff */
[----:B------:R-:W-:Y:S02]  /*0630*/  IADD3 R14, P6, PT, R2, 0x1c0, RZ ;  /* 0x000001c0020e7810 */ /* 0x000fe40007fde0ff */
[----:B------:R-:W-:Y:S02]  /*0640*/  IADD3 R20, P4, PT, R20, UR36, RZ ;  /* 0x0000002414147c10 */ /* 0x000fe4000ff9e0ff */
[----:B------:R-:W-:Y:S02]  /*0650*/  IADD3.X R17, PT, PT, R21, UR37, RZ, P5, !PT ;  /* 0x0000002515117c10 */ /* 0x000fe4000affe4ff */
[C---:B------:R-:W-:Y:S02]  /*0660*/  IADD3 R13, P1, PT, R2.reuse, 0x200, RZ ;  /* 0x00000200020d7810 */ /* 0x040fe40007f3e0ff */
[----:B------:R-:W-:Y:S01]  /*0670*/  IADD3 R12, P0, PT, R2, 0x240, RZ ;  /* 0x00000240020c7810 */ /* 0x000fe20007f1e0ff */
[----:B------:R-:W4:Y:S01]  /*0680*/  LDG.E R39, desc[UR10][R18.64] ;  /* 0x0000000a12277981 */ /* 0x000f22000c1e1900 */
[----:B------:R-:W-:-:S02]  /*0690*/  IADD3.X R24, PT, PT, RZ, R4, RZ, P2, !PT ;  /* 0x00000004ff187210 */ /* 0x000fc400017fe4ff */
[-C--:B------:R-:W-:Y:S02]  /*06a0*/  IADD3.X R25, PT, PT, RZ, R4.reuse, RZ, P6, !PT ;  /* 0x00000004ff197210 */ /* 0x080fe400037fe4ff */
[----:B------:R-:W-:Y:S02]  /*06b0*/  IADD3.X R21, PT, PT, R7, UR37, RZ, P4, !PT ;  /* 0x0000002507157c10 */ /* 0x000fe4000a7fe4ff */
[----:B------:R-:W-:Y:S01]  /*06c0*/  IADD3 R6, P3, PT, R2, 0x280, RZ ;  /* 0x0000028002067810 */ /* 0x000fe20007f7e0ff */
[----:B------:R5:W4:Y:S01]  /*06d0*/  LDG.E R7, desc[UR4][R16.64] ;  /* 0x0000000410077981 */ /* 0x000b22000c1e1900 */
[----:B-1----:R-:W-:Y:S02]  /*06e0*/  IADD3.X R11, PT, PT, RZ, R4, RZ, P0, !PT ;  /* 0x00000004ff0b7210 */ /* 0x002fe400007fe4ff */
[----:B------:R-:W-:Y:S02]  /*06f0*/  LEA.HI R28, P0, R25, R14, RZ, 0x1 ;  /* 0x0000000e191c7211 */ /* 0x000fe400078108ff */
[----:B------:R-:W-:-:S02]  /*0700*/  IADD3.X R9, PT, PT, RZ, R4, RZ, P3, !PT ;  /* 0x00000004ff097210 */ /* 0x000fc40001ffe4ff */
[----:B------:R-:W-:Y:S02]  /*0710*/  SHF.L.U64.HI R0, R22, 0x1, R3 ;  /* 0x0000000116007819 */ /* 0x000fe40000010203 */
[----:B------:R-:W-:Y:S02]  /*0720*/  R2UR UR12, R36 ;  /* 0x00000000240c72ca */ /* 0x000fe400000e0000 */
[----:B-----5:R-:W-:Y:S02]  /*0730*/  IADD3.X R16, PT, PT, RZ, R4, RZ, P1, !PT ;  /* 0x00000004ff107210 */ /* 0x020fe40000ffe4ff */
[----:B------:R-:W-:Y:S02]  /*0740*/  LEA.HI R30, P1, R24, R15, RZ, 0x1 ;  /* 0x0000000f181e7211 */ /* 0x000fe400078308ff */
[----:B------:R-:W-:Y:S02]  /*0750*/  IADD3.X R15, PT, PT, RZ, R25, RZ, P0, !PT ;  /* 0x00000019ff0f7210 */ /* 0x000fe400007fe4ff */
[----:B------:R-:W-:-:S02]  /*0760*/  IADD3.X R17, PT, PT, RZ, R24, RZ, P1, !PT ;  /* 0x00000018ff117210 */ /* 0x000fc40000ffe4ff */
[----:B------:R-:W-:Y:S02]  /*0770*/  LEA.HI R8, P1, R16, R13, RZ, 0x1 ;  /* 0x0000000d10087211 */ /* 0x000fe400078308ff */
[----:B------:R-:W-:Y:S02]  /*0780*/  LEA.HI R18, P3, R9, R6, RZ, 0x1 ;  /* 0x0000000609127211 */ /* 0x000fe400078708ff */
[----:B------:R-:W-:Y:S02]  /*0790*/  R2UR UR13, R37 ;  /* 0x00000000250d72ca */ /* 0x000fe400000e0000 */
[----:B------:R-:W-:Y:S02]  /*07a0*/  SHF.L.U32 R22, R22, 0x1, RZ ;  /* 0x0000000116167819 */ /* 0x000fe400000006ff */
[----:B------:R-:W-:Y:S02]  /*07b0*/  IADD3.X R13, PT, PT, RZ, R16, RZ, P1, !PT ;  /* 0x00000010ff0d7210 */ /* 0x000fe40000ffe4ff */
[----:B------:R-:W-:-:S02]  /*07c0*/  SHF.L.U64.HI R14, R28, 0x1, R15 ;  /* 0x000000011c0e7819 */ /* 0x000fc4000001020f */
[----:B------:R-:W-:Y:S02]  /*07d0*/  SHF.L.U32 R28, R28, 0x1, RZ ;  /* 0x000000011c1c7819 */ /* 0x000fe400000006ff */
[----:B------:R-:W-:Y:S02]  /*07e0*/  IADD3.X R9, PT, PT, RZ, R9, RZ, P3, !PT ;  /* 0x00000009ff097210 */ /* 0x000fe40001ffe4ff */
[----:B------:R-:W-:Y:S01]  /*07f0*/  SHF.L.U64.HI R17, R30, 0x1, R17 ;  /* 0x000000011e117819 */ /* 0x000fe20000010211 */
[----:B------:R-:W5:Y:S01]  /*0800*/  LDG.E R35, desc[UR12][R20.64] ;  /* 0x0000000c14237981 */ /* 0x000f62000c1e1900 */
[----:B------:R-:W-:Y:S02]  /*0810*/  R2UR UR14, R36 ;  /* 0x00000000240e72ca */ /* 0x000fe400000e0000 */
[----:B------:R-:W-:Y:S02]  /*0820*/  R2UR UR15, R37 ;  /* 0x00000000250f72ca */ /* 0x000fe400000e0000 */
[----:B------:R-:W-:-:S02]  /*0830*/  LOP3.LUT R22, R22, 0xfffffffc, RZ, 0xc0, !PT ;  /* 0xfffffffc16167812 */ /* 0x000fc400078ec0ff */
[----:B------:R-:W-:Y:S02]  /*0840*/  LEA.HI R12, P0, R11, R12, RZ, 0x1 ;  /* 0x0000000c0b0c7211 */ /* 0x000fe400078108ff */
[----:B------:R-:W-:Y:S02]  /*0850*/  SHF.L.U32 R30, R30, 0x1, RZ ;  /* 0x000000011e1e7819 */ /* 0x000fe400000006ff */
[C---:B------:R-:W-:Y:S02]  /*0860*/  SHF.L.U64.HI R13, R8.reuse, 0x1, R13 ;  /* 0x00000001080d7819 */ /* 0x040fe4000001020d */
[----:B------:R-:W-:Y:S02]  /*0870*/  SHF.L.U32 R8, R8, 0x1, RZ ;  /* 0x0000000108087819 */ /* 0x000fe400000006ff */
[----:B------:R-:W-:Y:S02]  /*0880*/  SHF.L.U64.HI R6, R18, 0x1, R9 ;  /* 0x0000000112067819 */ /* 0x000fe40000010209 */
[----:B------:R-:W-:-:S02]  /*0890*/  LOP3.LUT R28, R28, 0xfffffffc, RZ, 0xc0, !PT ;  /* 0xfffffffc1c1c7812 */ /* 0x000fc400078ec0ff */
[----:B------:R-:W-:Y:S02]  /*08a0*/  SHF.L.U32 R18, R18, 0x1, RZ ;  /* 0x0000000112127819 */ /* 0x000fe400000006ff */
[----:B------:R-:W-:Y:S02]  /*08b0*/  IADD3 R22, P6, PT, R22, UR36, RZ ;  /* 0x0000002416167c10 */ /* 0x000fe4000ffde0ff */
[----:B------:R-:W-:Y:S02]  /*08c0*/  IADD3.X R11, PT, PT, RZ, R11, RZ, P0, !PT ;  /* 0x0000000bff0b7210 */ /* 0x000fe400007fe4ff */
[----:B------:R-:W-:Y:S02]  /*08d0*/  LOP3.LUT R30, R30, 0xfffffffc, RZ, 0xc0, !PT ;  /* 0xfffffffc1e1e7812 */ /* 0x000fe400078ec0ff */
[----:B------:R-:W-:Y:S02]  /*08e0*/  LOP3.LUT R8, R8, 0xfffffffc, RZ, 0xc0, !PT ;  /* 0xfffffffc08087812 */ /* 0x000fe400078ec0ff */
[----:B------:R-:W-:-:S02]  /*08f0*/  IADD3 R28, P0, PT, R28, UR36, RZ ;  /* 0x000000241c1c7c10 */ /* 0x000fc4000ff1e0ff */
[----:B------:R-:W-:Y:S02]  /*0900*/  SHF.L.U32 R10, R12, 0x1, RZ ;  /* 0x000000010c0a7819 */ /* 0x000fe400000006ff */
[----:B------:R-:W-:Y:S02]  /*0910*/  LOP3.LUT R18, R18, 0xfffffffc, RZ, 0xc0, !PT ;  /* 0xfffffffc12127812 */ /* 0x000fe400078ec0ff */
[----:B------:R-:W-:Y:S02]  /*0920*/  IADD3 R5, P2, PT, R2, 0x2c0, RZ ;  /* 0x000002c002057810 */ /* 0x000fe40007f5e0ff */
[----:B------:R-:W-:Y:S02]  /*0930*/  IADD3.X R23, PT, PT, R0, UR37, RZ, P6, !PT ;  /* 0x0000002500177c10 */ /* 0x000fe4000b7fe4ff */
[----:B------:R-:W-:Y:S02]  /*0940*/  IADD3 R30, P1, PT, R30, UR36, RZ ;  /* 0x000000241e1e7c10 */ /* 0x000fe4000ff3e0ff */
[----:B------:R-:W-:Y:S01]  /*0950*/  IADD3 R8, P3, PT, R8, UR36, RZ ;  /* 0x0000002408087c10 */ /* 0x000fe2000ff7e0ff */
[----:B------:R-:W5:Y:S01]  /*0960*/  LDG.E R33, desc[UR14][R22.64] ;  /* 0x0000000e16217981 */ /* 0x000f62000c1e1900 */
[----:B------:R-:W-:-:S02]  /*0970*/  IADD3.X R29, PT, PT, R14, UR37, RZ, P0, !PT ;  /* 0x000000250e1d7c10 */ /* 0x000fc400087fe4ff */
[----:B------:R-:W-:Y:S02]  /*0980*/  LOP3.LUT R10, R10, 0xfffffffc, RZ, 0xc0, !PT ;  /* 0xfffffffc0a0a7812 */ /* 0x000fe400078ec0ff */
[----:B------:R-:W-:Y:S01]  /*0990*/  IADD3 R18, P0, PT, R18, UR36, RZ ;  /* 0x0000002412127c10 */ /* 0x000fe2000ff1e0ff */
[----:B------:R-:W5:Y:S01]  /*09a0*/  LDG.E R28, desc[UR6][R28.64] ;  /* 0x000000061c1c7981 */ /* 0x000f62000c1e1900 */
[C---:B------:R-:W-:Y:S02]  /*09b0*/  IADD3 R3, P4, PT, R2.reuse, 0x300, RZ ;  /* 0x0000030002037810 */ /* 0x040fe40007f9e0ff */
[C---:B------:R-:W-:Y:S02]  /*09c0*/  IADD3 R0, P5, PT, R2.reuse, 0x340, RZ ;  /* 0x0000034002007810 */ /* 0x040fe40007fbe0ff */
[----:B------:R-:W-:Y:S02]  /*09d0*/  IADD3.X R14, PT, PT, RZ, R4, RZ, P2, !PT ;  /* 0x00000004ff0e7210 */ /* 0x000fe400017fe4ff */
[----:B------:R-:W-:-:S02]  /*09e0*/  IADD3 R2, P6, PT, R2, 0x380, RZ ;  /* 0x0000038002027810 */ /* 0x000fc40007fde0ff */
[----:B------:R-:W-:Y:S02]  /*09f0*/  IADD3.X R31, PT, PT, R17, UR37, RZ, P1, !PT ;  /* 0x00000025111f7c10 */ /* 0x000fe40008ffe4ff */
[----:B------:R-:W-:Y:S02]  /*0a00*/  IADD3.X R9, PT, PT, R13, UR37, RZ, P3, !PT ;  /* 0x000000250d097c10 */ /* 0x000fe40009ffe4ff */
[----:B------:R-:W-:Y:S01]  /*0a10*/  SHF.L.U64.HI R11, R12, 0x1, R11 ;  /* 0x000000010c0b7819 */ /* 0x000fe2000001020b */
[----:B------:R-:W5:Y:S01]  /*0a20*/  LDG.E R30, desc[UR4][R30.64] ;  /* 0x000000041e1e7981 */ /* 0x000f62000c1e1900 */
[----:B------:R-:W-:Y:S02]  /*0a30*/  IADD3 R10, P1, PT, R10, UR36, RZ ;  /* 0x000000240a0a7c10 */ /* 0x000fe4000ff3e0ff */
[----:B------:R-:W-:Y:S01]  /*0a40*/  IADD3.X R19, PT, PT, R6, UR37, RZ, P0, !PT ;  /* 0x0000002506137c10 */ /* 0x000fe200087fe4ff */
[----:B------:R1:W5:Y:S01]  /*0a50*/  LDG.E R27, desc[UR8][R8.64] ;  /* 0x00000008081b7981 */ /* 0x000362000c1e1900 */
[----:B------:R-:W-:-:S02]  /*0a60*/  IADD3.X R6, PT, PT, RZ, R4, RZ, P4, !PT ;  /* 0x00000004ff067210 */ /* 0x000fc400027fe4ff */
[----:B------:R-:W-:Y:S01]  /*0a70*/  LEA.HI R12, P0, R14, R5, RZ, 0x1 ;  /* 0x000000050e0c7211 */ /* 0x000fe200078108ff */
[----:B------:R-:W5:Y:S01]  /*0a80*/  LDG.E R18, desc[UR12][R18.64] ;  /* 0x0000000c12127981 */ /* 0x000f62000c1e1900 */
[-C--:B------:R-:W-:Y:S02]  /*0a90*/  IADD3.X R5, PT, PT, RZ, R4.reuse, RZ, P6, !PT ;  /* 0x00000004ff057210 */ /* 0x080fe400037fe4ff */
[----:B------:R-:W-:Y:S02]  /*0aa0*/  IADD3.X R11, PT, PT, R11, UR37, RZ, P1, !PT ;  /* 0x000000250b0b7c10 */ /* 0x000fe40008ffe4ff */
[----:B------:R-:W-:Y:S02]  /*0ab0*/  IADD3.X R13, PT, PT, RZ, R4, RZ, P5, !PT ;  /* 0x00000004ff0d7210 */ /* 0x000fe40002ffe4ff */
[----:B------:R-:W-:Y:S01]  /*0ac0*/  LEA.HI R3, P1, R6, R3, RZ, 0x1 ;  /* 0x0000000306037211 */ /* 0x000fe200078308ff */
[----:B------:R0:W5:Y:S01]  /*0ad0*/  LDG.E R25, desc[UR10][R10.64] ;  /* 0x0000000a0a197981 */ /* 0x000162000c1e1900 */
[----:B-1----:R-:W-:-:S02]  /*0ae0*/  IADD3.X R9, PT, PT, RZ, R14, RZ, P0, !PT ;  /* 0x0000000eff097210 */ /* 0x002fc400007fe4ff */
[----:B------:R-:W-:Y:S02]  /*0af0*/  LEA.HI R14, P2, R5, R2, RZ, 0x1 ;  /* 0x00000002050e7211 */ /* 0x000fe400078508ff */
[----:B------:R-:W-:Y:S02]  /*0b00*/  SHF.L.U32 R2, R12, 0x1, RZ ;  /* 0x000000010c027819 */ /* 0x000fe400000006ff */
[----:B------:R-:W-:Y:S02]  /*0b10*/  LEA.HI R0, P0, R13, R0, RZ, 0x1 ;  /* 0x000000000d007211 */ /* 0x000fe400078108ff */
[----:B------:R-:W-:Y:S02]  /*0b20*/  IADD3.X R6, PT, PT, RZ, R6, RZ, P1, !PT ;  /* 0x00000006ff067210 */ /* 0x000fe40000ffe4ff */
[----:B0-----:R-:W-:Y:S02]  /*0b30*/  SHF.L.U32 R10, R3, 0x1, RZ ;  /* 0x00000001030a7819 */ /* 0x001fe400000006ff */
[----:B------:R-:W-:-:S02]  /*0b40*/  LOP3.LUT R2, R2, 0xfffffffc, RZ, 0xc0, !PT ;  /* 0xfffffffc02027812 */ /* 0x000fc400078ec0ff */
[----:B------:R-:W-:Y:S02]  /*0b50*/  SHF.L.U64.HI R8, R12, 0x1, R9 ;  /* 0x000000010c087819 */ /* 0x000fe40000010209 */
        /* <DEDUP_REMOVED lines=23> */
[--C-:B--2---:R-:W-:Y:S02]  /*0cd0*/  HADD2.F32 R6, -RZ, R47.reuse.H0_H0 ;  /* 0x2000002fff067230 */ /* 0x104fe40000004100 */
[----:B------:R-:W-:Y:S02]  /*0ce0*/  HADD2.F32 R47, -RZ, R47.H1_H1 ;  /* 0x3000002fff2f7230 */ /* 0x000fe40000004100 */
[----:B---3--:R-:W-:-:S02]  /*0cf0*/  HADD2.F32 R4, -RZ, R41.H0_H0 ;  /* 0x20000029ff047230 */ /* 0x008fc40000004100 */
[----:B------:R-:W-:Y:S02]  /*0d00*/  HADD2.F32 R41, -RZ, R41.H1_H1 ;  /* 0x30000029ff297230 */ /* 0x000fe40000004100 */
[--C-:B----4-:R-:W-:Y:S02]  /*0d10*/  HADD2.F32 R8, -RZ, R7.reuse.H0_H0 ;  /* 0x20000007ff087230 */ /* 0x110fe40000004100 */
[----:B------:R-:W-:-:S05]  /*0d20*/  HADD2.F32 R7, -RZ, R7.H1_H1 ;  /* 0x30000007ff077230 */ /* 0x000fca0000004100 */
[----:B------:R-:W-:Y:S01]  /*0d30*/  FMNMX3 R0, R8, -INF , R7, !PT ;  /* 0xff80000008007876 */ /* 0x000fe20007800007 */
[----:B------:R-:W-:-:S03]  /*0d40*/  HADD2.F32 R5, -RZ, R39.H0_H0 ;  /* 0x20000027ff057230 */ /* 0x000fc60000004100 */
[----:B------:R-:W-:Y:S01]  /*0d50*/  FMNMX3 R0, R0, R6, R47, !PT ;  /* 0x0000000600007276 */ /* 0x000fe2000780002f */
[----:B------:R-:W-:-:S03]  /*0d60*/  HADD2.F32 R39, -RZ, R39.H1_H1 ;  /* 0x30000027ff277230 */ /* 0x000fc60000004100 */
[----:B------:R-:W-:-:S04]  /*0d70*/  FMNMX3 R0, R0, R4, R41, !PT ;  /* 0x0000000400007276 */ /* 0x000fc80007800029 */
[----:B------:R-:W-:Y:S01]  /*0d80*/  FMNMX3 R0, R0, R5, R39, !PT ;  /* 0x0000000500007276 */ /* 0x000fe20007800027 */
[--C-:B-----5:R-:W-:Y:S02]  /*0d90*/  HADD2.F32 R34, -RZ, R35.reuse.H0_H0 ;  /* 0x20000023ff227230 */ /* 0x120fe40000004100 */
[----:B------:R-:W-:-:S05]  /*0da0*/  HADD2.F32 R35, -RZ, R35.H1_H1 ;  /* 0x30000023ff237230 */ /* 0x000fca0000004100 */
[----:B------:R-:W-:Y:S01]  /*0db0*/  FMNMX3 R0, R0, R34, R35, !PT ;  /* 0x0000002200007276 */ /* 0x000fe20007800023 */
[--C-:B------:R-:W-:Y:S02]  /*0dc0*/  HADD2.F32 R32, -RZ, R33.reuse.H0_H0 ;  /* 0x20000021ff207230 */ /* 0x100fe40000004100 */
[----:B------:R-:W-:-:S05]  /*0dd0*/  HADD2.F32 R33, -RZ, R33.H1_H1 ;  /* 0x30000021ff217230 */ /* 0x000fca0000004100 */
[----:B------:R-:W-:Y:S01]  /*0de0*/  FMNMX3 R0, R0, R32, R33, !PT ;  /* 0x0000002000007276 */ /* 0x000fe20007800021 */
[--C-:B------:R-:W-:Y:S02]  /*0df0*/  HADD2.F32 R29, -RZ, R28.reuse.H0_H0 ;  /* 0x2000001cff1d7230 */ /* 0x100fe40000004100 */
[----:B------:R-:W-:Y:S02]  /*0e00*/  HADD2.F32 R28, -RZ, R28.H1_H1 ;  /* 0x3000001cff1c7230 */ /* 0x000fe40000004100 */
[--C-:B------:R-:W-:Y:S02]  /*0e10*/  HADD2.F32 R31, -RZ, R30.reuse.H0_H0 ;  /* 0x2000001eff1f7230 */ /* 0x100fe40000004100 */
[----:B------:R-:W-:Y:S02]  /*0e20*/  HADD2.F32 R30, -RZ, R30.H1_H1 ;  /* 0x3000001eff1e7230 */ /* 0x000fe40000004100 */
[----:B------:R-:W-:-:S03]  /*0e30*/  HADD2.F32 R26, -RZ, R27.H0_H0 ;  /* 0x2000001bff1a7230 */ /* 0x000fc60000004100 */
[----:B------:R-:W-:Y:S01]  /*0e40*/  FMNMX3 R0, R0, R31, R30, !PT ;  /* 0x0000001f00007276 */ /* 0x000fe2000780001e */
[----:B------:R-:W-:-:S03]  /*0e50*/  HADD2.F32 R27, -RZ, R27.H1_H1 ;  /* 0x3000001bff1b7230 */ /* 0x000fc60000004100 */
[----:B------:R-:W-:Y:S01]  /*0e60*/  FMNMX3 R0, R0, R29, R28, !PT ;  /* 0x0000001d00007276 */ /* 0x000fe2000780001c */
[--C-:B------:R-:W-:Y:S02]  /*0e70*/  HADD2.F32 R19, -RZ, R18.reuse.H0_H0 ;  /* 0x20000012ff137230 */ /* 0x100fe40000004100 */
[--C-:B------:R-:W-:Y:S01]  /*0e80*/  HADD2.F32 R24, -RZ, R25.reuse.H0_H0 ;  /* 0x20000019ff187230 */ /* 0x100fe20000004100 */
[----:B------:R-:W-:Y:S01]  /*0e90*/  FMNMX3 R0, R0, R26, R27, !PT ;  /* 0x0000001a00007276 */ /* 0x000fe2000780001b */
[----:B------:R-:W-:Y:S02]  /*0ea0*/  HADD2.F32 R25, -RZ, R25.H1_H1 ;  /* 0x30000019ff197230 */ /* 0x000fe40000004100 */
[----:B------:R-:W-:-:S03]  /*0eb0*/  HADD2.F32 R18, -RZ, R18.H1_H1 ;  /* 0x30000012ff127230 */ /* 0x000fc60000004100 */
        /* <DEDUP_REMOVED lines=36> */
[-C--:B------:R-:W-:Y:S01]  /*1100*/  FFMA.SAT R24, R6, R11.reuse, 0.5 ;  /* 0x3f00000006187423 */ /* 0x080fe2000000200b */
[----:B------:R-:W-:Y:S01]  /*1110*/  FFMA.SAT R20, R7, R11, 0.5 ;  /* 0x3f00000007147423 */ /* 0x000fe2000000200b */
[--C-:B------:R-:W-:Y:S01]  /*1120*/  FADD R40, R5, -R15.reuse ;  /* 0x8000000f05287221 */ /* 0x100fe20000000000 */
[----:B------:R-:W-:Y:S01]  /*1130*/  FADD R18, R3, -12583039 ;  /* 0xcb40007f03127421 */ /* 0x000fe20000000000 */
[-C--:B------:R-:W-:Y:S01]  /*1140*/  FFMA.RM R24, R24, R13.reuse, 12582913 ;  /* 0x4b40000118187423 */ /* 0x080fe2000000400d */
[----:B------:R-:W-:Y:S01]  /*1150*/  FFMA.RM R20, R20, R13, 12582913 ;  /* 0x4b40000114147423 */ /* 0x000fe2000000400d */
[--C-:B------:R-:W-:Y:S01]  /*1160*/  FADD R2, R22, -R15.reuse ;  /* 0x8000000f16027221 */ /* 0x100fe20000000000 */
[C---:B------:R-:W-:Y:S01]  /*1170*/  FFMA R18, R51.reuse, 1.4426950216293334961, -R18 ;  /* 0x3fb8aa3b33127823 */ /* 0x040fe20000000812 */
[----:B------:R-:W-:Y:S01]  /*1180*/  FADD R5, R24, -12583039 ;  /* 0xcb40007f18057421 */ /* 0x000fe20000000000 */
[----:B------:R-:W-:Y:S01]  /*1190*/  FADD R49, R8, -R15 ;  /* 0x8000000f08317221 */ /* 0x000fe20000000000 */
[----:B------:R-:W-:Y:S01]  /*11a0*/  FADD R22, R20, -12583039 ;  /* 0xcb40007f14167421 */ /* 0x000fe20000000000 */
[----:B------:R-:W-:Y:S01]  /*11b0*/  FFMA R18, R51, 1.925963033500011079e-08, R18 ;  /* 0x32a5706033127823 */ /* 0x000fe20000000012 */
[----:B------:R-:W-:Y:S01]  /*11c0*/  FFMA R5, R6, 1.4426950216293334961, -R5 ;  /* 0x3fb8aa3b06057823 */ /* 0x000fe20000000805 */
[----:B------:R-:W-:Y:S01]  /*11d0*/  FADD R8, R4, -R15 ;  /* 0x8000000f04087221 */ /* 0x000fe20000000000 */
[----:B------:R-:W-:Y:S01]  /*11e0*/  FFMA R22, R7, 1.4426950216293334961, -R22 ;  /* 0x3fb8aa3b07167823 */ /* 0x000fe20000000816 */
[----:B------:R-:W-:Y:S01]  /*11f0*/  SHF.L.U32 R3, R3, 0x17, RZ ;  /* 0x0000001703037819 */ /* 0x000fe200000006ff */
[----:B------:R-:W-:Y:S01]  /*1200*/  FFMA R5, R6, 1.925963033500011079e-08, R5 ;  /* 0x32a5706006057823 */ /* 0x000fe20000000005 */
[----:B------:R-:W0:Y:S01]  /*1210*/  MUFU.EX2 R18, R18 ;  /* 0x0000001200127308 */ /* 0x000e220000000800 */
[----:B------:R-:W-:Y:S01]  /*1220*/  FFMA.SAT R6, R8, R11, 0.5 ;  /* 0x3f00000008067423 */ /* 0x000fe2000000200b */
[----:B------:R-:W-:Y:S01]  /*1230*/  FFMA R22, R7, 1.925963033500011079e-08, R22 ;  /* 0x32a5706007167823 */ /* 0x000fe20000000016 */
[--C-:B------:R-:W-:Y:S01]  /*1240*/  FADD R70, R19, -R15.reuse ;  /* 0x8000000f13467221 */ /* 0x100fe20000000000 */
[--C-:B------:R-:W-:Y:S01]  /*1250*/  FADD R50, R32, -R15.reuse ;  /* 0x8000000f20327221 */ /* 0x100fe20000000000 */
[----:B------:R-:W-:Y:S01]  /*1260*/  FFMA.RM R7, R6, R13, 12582913 ;  /* 0x4b40000106077423 */ /* 0x000fe2000000400d */
[--C-:B------:R-:W-:Y:S01]  /*1270*/  FADD R32, R9, -R15.reuse ;  /* 0x8000000f09207221 */ /* 0x100fe20000000000 */
[--C-:B------:R-:W-:Y:S01]  /*1280*/  FADD R4, R41, -R15.reuse ;  /* 0x8000000f29047221 */ /* 0x100fe20000000000 */
[----:B------:R-:W-:Y:S01]  /*1290*/  SHF.L.U32 R20, R20, 0x17, RZ ;  /* 0x0000001714147819 */ /* 0x000fe200000006ff */
[----:B------:R-:W-:Y:S01]  /*12a0*/  FADD R9, R7, -12583039 ;  /* 0xcb40007f07097421 */ /* 0x000fe20000000000 */
[----:B------:R-:W1:Y:S01]  /*12b0*/  MUFU.EX2 R6, R5 ;  /* 0x0000000500067308 */ /* 0x000e620000000800 */
[----:B------:R-:W-:Y:S01]  /*12c0*/  FADD R74, R21, -R15 ;  /* 0x8000000f154a7221 */ /* 0x000fe20000000000 */
[----:B------:R-:W-:Y:S01]  /*12d0*/  SHF.L.U32 R21, R24, 0x17, RZ ;  /* 0x0000001718157819 */ /* 0x000fe200000006ff */
[----:B------:R-:W-:Y:S01]  /*12e0*/  FFMA R9, R8, 1.4426950216293334961, -R9 ;  /* 0x3fb8aa3b08097823 */ /* 0x000fe20000000809 */
[--C-:B------:R-:W-:Y:S01]  /*12f0*/  FADD R12, R10, -R15.reuse ;  /* 0x8000000f0a0c7221 */ /* 0x100fe20000000000 */
[----:B------:R-:W-:Y:S01]  /*1300*/  FADD R38, R39, -R15 ;  /* 0x8000000f27267221 */ /* 0x000fe20000000000 */
[-C--:B------:R-:W-:Y:S01]  /*1310*/  FFMA.SAT R10, R49, R11.reuse, 0.5 ;  /* 0x3f000000310a7423 */ /* 0x080fe2000000200b */
[----:B0-----:R-:W-:Y:S01]  /*1320*/  FMUL R19, R3, R18 ;  /* 0x0000001203137220 */ /* 0x001fe20000400000 */
[----:B------:R-:W-:Y:S01]  /*1330*/  FFMA R9, R8, 1.925963033500011079e-08, R9 ;  /* 0x32a5706008097823 */ /* 0x000fe20000000009 */
[----:B------:R-:W0:Y:S01]  /*1340*/  MUFU.EX2 R3, R22 ;  /* 0x0000001600037308 */ /* 0x000e220000000800 */
[----:B------:R-:W-:Y:S01]  /*1350*/  FFMA.SAT R8, R4, R11, 0.5 ;  /* 0x3f00000004087423 */ /* 0x000fe2000000200b */
[-C--:B------:R-:W-:Y:S01]  /*1360*/  FFMA.RM R10, R10, R13.reuse, 12582913 ;  /* 0x4b4000010a0a7423 */ /* 0x080fe2000000400d */
[----:B------:R-:W-:Y:S01]  /*1370*/  SHF.L.U32 R7, R7, 0x17, RZ ;  /* 0x0000001707077819 */ /* 0x000fe200000006ff */
[--C-:B------:R-:W-:Y:S01]  /*1380*/  FADD R46, R34, -R15.reuse ;  /* 0x8000000f222e7221 */ /* 0x100fe20000000000 */
[----:B------:R-:W-:Y:S01]  /*1390*/  FFMA.RM R8, R8, R13, 12582913 ;  /* 0x4b40000108087423 */ /* 0x000fe2000000400d */
[----:B------:R-:W-:Y:S01]  /*13a0*/  FADD R16, R10, -12583039 ;  /* 0xcb40007f0a107421 */ /* 0x000fe20000000000 */
[--C-:B------:R-:W-:Y:S01]  /*13b0*/  FADD R76, R23, -R15.reuse ;  /* 0x8000000f174c7221 */ /* 0x100fe20000000000 */
[----:B------:R-:W2:Y:S01]  /*13c0*/  MUFU.EX2 R22, R9 ;  /* 0x0000000900167308 */ /* 0x000ea20000000800 */
[----:B-1----:R-:W-:Y:S01]  /*13d0*/  FMUL R21, R21, R6 ;  /* 0x0000000615157220 */ /* 0x002fe20000400000 */
[----:B------:R-:W-:Y:S01]  /*13e0*/  FFMA.SAT R6, R38, R11, 0.5 ;  /* 0x3f00000026067423 */ /* 0x000fe2000000200b */
[----:B------:R-:W-:Y:S01]  /*13f0*/  FFMA R16, R49, 1.4426950216293334961, -R16 ;  /* 0x3fb8aa3b31107823 */ /* 0x000fe20000000810 */
[--C-:B------:R-:W-:Y:S01]  /*1400*/  FADD R64, R25, -R15.reuse ;  /* 0x8000000f19407221 */ /* 0x100fe20000000000 */
[----:B------:R-:W-:Y:S01]  /*1410*/  SHF.L.U32 R10, R10, 0x17, RZ ;  /* 0x000000170a0a7819 */ /* 0x000fe200000006ff */
[----:B------:R-:W-:Y:S01]  /*1420*/  FFMA.RM R6, R6, R13, 12582913 ;  /* 0x4b40000106067423 */ /* 0x000fe2000000400d */
[----:B------:R-:W-:Y:S01]  /*1430*/  FFMA R16, R49, 1.925963033500011079e-08, R16 ;  /* 0x32a5706031107823 */ /* 0x000fe20000000010 */
[--C-:B------:R-:W-:Y:S01]  /*1440*/  FADD R34, R35, -R15.reuse ;  /* 0x8000000f23227221 */ /* 0x100fe20000000000 */
[----:B0-----:R-:W-:Y:S01]  /*1450*/  FMUL R20, R20, R3 ;  /* 0x0000000314147220 */ /* 0x001fe20000400000 */
[C---:B------:R-:W-:Y:S01]  /*1460*/  FADD R3, R8.reuse, -12583039 ;  /* 0xcb40007f08037421 */ /* 0x040fe20000000000 */
[----:B------:R-:W-:Y:S01]  /*1470*/  SHF.L.U32 R8, R8, 0x17, RZ ;  /* 0x0000001708087819 */ /* 0x000fe200000006ff */
[----:B------:R-:W0:Y:S01]  /*1480*/  MUFU.EX2 R25, R16 ;  /* 0x0000001000197308 */ /* 0x000e220000000800 */
[----:B------:R-:W-:Y:S01]  /*1490*/  FADD R48, R33, -R15 ;  /* 0x8000000f21307221 */ /* 0x000fe20000000000 */
[----:B------:R-:W-:Y:S01]  /*14a0*/  FFMA R3, R4, 1.4426950216293334961, -R3 ;  /* 0x3fb8aa3b04037823 */ /* 0x000fe20000000803 */
[--C-:B------:R-:W-:Y:S01]  /*14b0*/  FADD R52, R30, -R15.reuse ;  /* 0x8000000f1e347221 */ /* 0x100fe20000000000 */
[----:B------:R-:W-:Y:S01]  /*14c0*/  FADD R54, R31, -R15 ;  /* 0x8000000f1f367221 */ /* 0x000fe20000000000 */
[----:B--2---:R-:W-:Y:S01]  /*14d0*/  FMUL R22, R7, R22 ;  /* 0x0000001607167220 */ /* 0x004fe20000400000 */
[----:B------:R-:W-:Y:S01]  /*14e0*/  FFMA R3, R4, 1.925963033500011079e-08, R3 ;  /* 0x32a5706004037823 */ /* 0x000fe20000000003 */
[----:B------:R-:W-:Y:S01]  /*14f0*/  FFMA.SAT R4, R40, R11, 0.5 ;  /* 0x3f00000028047423 */ /* 0x000fe2000000200b */
[C---:B------:R-:W-:Y:S01]  /*1500*/  FADD R7, R6.reuse, -12583039 ;  /* 0xcb40007f06077421 */ /* 0x040fe20000000000 */
[----:B------:R-:W-:Y:S01]  /*1510*/  SHF.L.U32 R6, R6, 0x17, RZ ;  /* 0x0000001706067819 */ /* 0x000fe200000006ff */
[----:B------:R-:W-:Y:S01]  /*1520*/  FADD R58, R29, -R15 ;  /* 0x8000000f1d3a7221 */ /* 0x000fe20000000000 */
[----:B------:R-:W-:Y:S01]  /*1530*/  FFMA.RM R4, R4, R13, 12582913 ;  /* 0x4b40000104047423 */ /* 0x000fe2000000400d */
[----:B------:R-:W1:Y:S01]  /*1540*/  MUFU.EX2 R3, R3 ;  /* 0x0000000300037308 */ /* 0x000e620000000800 */
[----:B------:R-:W-:Y:S01]  /*1550*/  FFMA R7, R38, 1.4426950216293334961, -R7 ;  /* 0x3fb8aa3b26077823 */ /* 0x000fe20000000807 */
[----:B------:R-:W-:Y:S01]  /*1560*/  FADD R56, R28, -R15 ;  /* 0x8000000f1c387221 */ /* 0x000fe20000000000 */
[C---:B------:R-:W-:Y:S01]  /*1570*/  FADD R5, R4.reuse, -12583039 ;  /* 0xcb40007f04057421 */ /* 0x040fe20000000000 */
[----:B------:R-:W-:Y:S01]  /*1580*/  SHF.L.U32 R4, R4, 0x17, RZ ;  /* 0x0000001704047819 */ /* 0x000fe200000006ff */
[----:B------:R-:W-:Y:S01]  /*1590*/  FFMA R7, R38, 1.925963033500011079e-08, R7 ;  /* 0x32a5706026077823 */ /* 0x000fe20000000007 */
[----:B0-----:R-:W-:Y:S01]  /*15a0*/  FMUL R25, R10, R25 ;  /* 0x000000190a197220 */ /* 0x001fe20000400000 */
[----:B------:R-:W-:Y:S01]  /*15b0*/  FFMA R5, R40, 1.4426950216293334961, -R5 ;  /* 0x3fb8aa3b28057823 */ /* 0x000fe20000000805 */
[----:B------:R-:W-:Y:S01]  /*15c0*/  FFMA.SAT R10, R34, R11, 0.5 ;  /* 0x3f000000220a7423 */ /* 0x000fe2000000200b */
[--C-:B------:R-:W-:Y:S01]  /*15d0*/  FADD R60, R27, -R15.reuse ;  /* 0x8000000f1b3c7221 */ /* 0x100fe20000000000 */
[----:B------:R-:W-:Y:S01]  /*15e0*/  FADD R62, R26, -R15 ;  /* 0x8000000f1a3e7221 */ /* 0x000fe20000000000 */
[----:B------:R-:W-:Y:S01]  /*15f0*/  FFMA R5, R40, 1.925963033500011079e-08, R5 ;  /* 0x32a5706028057823 */ /* 0x000fe20000000005 */
[----:B------:R-:W0:Y:S01]  /*1600*/  MUFU.EX2 R7, R7 ;  /* 0x0000000700077308 */ /* 0x000e220000000800 */
[----:B------:R-:W-:Y:S01]  /*1610*/  FFMA.RM R10, R10, R13, 12582913 ;  /* 0x4b4000010a0a7423 */ /* 0x000fe2000000400d */
[----:B------:R-:W-:Y:S01]  /*1620*/  FADD R14, R17, -R15 ;  /* 0x8000000f110e7221 */ /* 0x000fe20000000000 */
[-C--:B------:R-:W-:Y:S01]  /*1630*/  FFMA.SAT R38, R68, R11.reuse, 0.5 ;  /* 0x3f00000044267423 */ /* 0x080fe2000000200b */
[----:B------:R-:W-:Y:S01]  /*1640*/  FFMA.SAT R40, R2, R11, 0.5 ;  /* 0x3f00000002287423 */ /* 0x000fe2000000200b */
[----:B-1----:R-:W-:Y:S01]  /*1650*/  FMUL R23, R8, R3 ;  /* 0x0000000308177220 */ /* 0x002fe20000400000 */
[----:B------:R-:W-:Y:S01]  /*1660*/  FFMA.SAT R8, R46, R11, 0.5 ;  /* 0x3f0000002e087423 */ /* 0x000fe2000000200b */
[C---:B------:R-:W-:Y:S01]  /*1670*/  FADD R9, R10.reuse, -12583039 ;  /* 0xcb40007f0a097421 */ /* 0x040fe20000000000 */
[----:B------:R-:W1:Y:S01]  /*1680*/  MUFU.EX2 R5, R5 ;  /* 0x0000000500057308 */ /* 0x000e620000000800 */
[----:B------:R-:W-:Y:S01]  /*1690*/  SHF.L.U32 R10, R10, 0x17, RZ ;  /* 0x000000170a0a7819 */ /* 0x000fe200000006ff */
[-C--:B------:R-:W-:Y:S01]  /*16a0*/  FFMA.RM R8, R8, R13.reuse, 12582913 ;  /* 0x4b40000108087423 */ /* 0x080fe2000000400d */
[----:B------:R-:W-:Y:S01]  /*16b0*/  FFMA R9, R34, 1.4426950216293334961, -R9 ;  /* 0x3fb8aa3b22097823 */ /* 0x000fe20000000809 */
[----:B------:R-:W-:-:S02]  /*16c0*/  FFMA.RM R38, R38, R13, 12582913 ;  /* 0x4b40000126267423 */ /* 0x000fc4000000400d */
[----:B------:R-:W-:Y:S01]  /*16d0*/  FADD R3, R8, -12583039 ;  /* 0xcb40007f08037421 */ /* 0x000fe20000000000 */
[----:B------:R-:W-:Y:S01]  /*16e0*/  FFMA R9, R34, 1.925963033500011079e-08, R9 ;  /* 0x32a5706022097823 */ /* 0x000fe20000000009 */
[----:B------:R-:W-:Y:S01]  /*16f0*/  SHF.L.U32 R8, R8, 0x17, RZ ;  /* 0x0000001708087819 */ /* 0x000fe200000006ff */
[----:B0-----:R-:W-:Y:S01]  /*1700*/  FMUL R30, R6, R7 ;  /* 0x00000007061e7220 */ /* 0x001fe20000400000 */
[----:B------:R-:W-:Y:S01]  /*1710*/  FFMA R3, R46, 1.4426950216293334961, -R3 ;  /* 0x3fb8aa3b2e037823 */ /* 0x000fe20000000803 */
[-C--:B------:R-:W-:Y:S01]  /*1720*/  FFMA.SAT R6, R48, R11.reuse, 0.5 ;  /* 0x3f00000030067423 */ /* 0x080fe2000000200b */
[----:B------:R-:W-:Y:S01]  /*1730*/  FFMA.SAT R34, R70, R11, 0.5 ;  /* 0x3f00000046227423 */ /* 0x000fe2000000200b */
[----:B------:R-:W0:Y:S01]  /*1740*/  MUFU.EX2 R9, R9 ;  /* 0x0000000900097308 */ /* 0x000e220000000800 */
[----:B------:R-:W-:Y:S01]  /*1750*/  FFMA R3, R46, 1.925963033500011079e-08, R3 ;  /* 0x32a570602e037823 */ /* 0x000fe20000000003 */
[-C--:B------:R-:W-:Y:S01]  /*1760*/  FFMA.RM R6, R6, R13.reuse, 12582913 ;  /* 0x4b40000106067423 */ /* 0x080fe2000000400d */
[----:B------:R-:W-:Y:S01]  /*1770*/  FFMA.RM R34, R34, R13, 12582913 ;  /* 0x4b40000122227423 */ /* 0x000fe2000000400d */
[----:B-1----:R-:W-:Y:S01]  /*1780*/  FMUL R24, R4, R5 ;  /* 0x0000000504187220 */ /* 0x002fe20000400000 */
[----:B------:R-:W-:Y:S01]  /*1790*/  FFMA.SAT R4, R50, R11, 0.5 ;  /* 0x3f00000032047423 */ /* 0x000fe2000000200b */
[C---:B------:R-:W-:Y:S01]  /*17a0*/  FADD R7, R6.reuse, -12583039 ;  /* 0xcb40007f06077421 */ /* 0x040fe20000000000 */
[----:B------:R-:W-:Y:S01]  /*17b0*/  SHF.L.U32 R6, R6, 0x17, RZ ;  /* 0x0000001706067819 */ /* 0x000fe200000006ff */
[----:B------:R-:W1:Y:S01]  /*17c0*/  MUFU.EX2 R3, R3 ;  /* 0x0000000300037308 */ /* 0x000e620000000800 */
[----:B------:R-:W-:Y:S01]  /*17d0*/  FFMA.RM R4, R4, R13, 12582913 ;  /* 0x4b40000104047423 */ /* 0x000fe2000000400d */
[----:B------:R-:W-:-:S03]  /*17e0*/  FFMA R7, R48, 1.4426950216293334961, -R7 ;  /* 0x3fb8aa3b30077823 */ /* 0x000fc60000000807 */
[----:B------:R-:W-:Y:S01]  /*17f0*/  FADD R5, R4, -12583039 ;  /* 0xcb40007f04057421 */ /* 0x000fe20000000000 */
[----:B------:R-:W-:Y:S01]  /*1800*/  FFMA R7, R48, 1.925963033500011079e-08, R7 ;  /* 0x32a5706030077823 */ /* 0x000fe20000000007 */
[----:B------:R-:W-:Y:S02]  /*1810*/  SHF.L.U32 R4, R4, 0x17, RZ ;  /* 0x0000001704047819 */ /* 0x000fe400000006ff */
[----:B------:R-:W-:Y:S01]  /*1820*/  FFMA R5, R50, 1.4426950216293334961, -R5 ;  /* 0x3fb8aa3b32057823 */ /* 0x000fe20000000805 */
[----:B0-----:R-:W-:Y:S01]  /*1830*/  FMUL R28, R10, R9 ;  /* 0x000000090a1c7220 */ /* 0x001fe20000400000 */
[----:B------:R-:W-:Y:S01]  /*1840*/  FFMA.SAT R10, R52, R11, 0.5 ;  /* 0x3f000000340a7423 */ /* 0x000fe2000000200b */
[----:B------:R-:W0:Y:S01]  /*1850*/  MUFU.EX2 R7, R7 ;  /* 0x0000000700077308 */ /* 0x000e220000000800 */
[----:B------:R-:W-:Y:S02]  /*1860*/  FFMA R5, R50, 1.925963033500011079e-08, R5 ;  /* 0x32a5706032057823 */ /* 0x000fe40000000005 */
[----:B------:R-:W-:Y:S01]  /*1870*/  FFMA.RM R10, R10, R13, 12582913 ;  /* 0x4b4000010a0a7423 */ /* 0x000fe2000000400d */
[----:B-1----:R-:W-:Y:S01]  /*1880*/  FMUL R29, R8, R3 ;  /* 0x00000003081d7220 */ /* 0x002fe20000400000 */
[----:B------:R-:W-:-:S02]  /*1890*/  FFMA.SAT R8, R54, R11, 0.5 ;  /* 0x3f00000036087423 */ /* 0x000fc4000000200b */
[C---:B------:R-:W-:Y:S01]  /*18a0*/  FADD R9, R10.reuse, -12583039 ;  /* 0xcb40007f0a097421 */ /* 0x040fe20000000000 */
[----:B------:R-:W1:Y:S01]  /*18b0*/  MUFU.EX2 R5, R5 ;  /* 0x0000000500057308 */ /* 0x000e620000000800 */
[----:B------:R-:W-:Y:S01]  /*18c0*/  SHF.L.U32 R10, R10, 0x17, RZ ;  /* 0x000000170a0a7819 */ /* 0x000fe200000006ff */
[----:B------:R-:W-:Y:S01]  /*18d0*/  FFMA.RM R8, R8, R13, 12582913 ;  /* 0x4b40000108087423 */ /* 0x000fe2000000400d */
[----:B------:R-:W-:-:S03]  /*18e0*/  FFMA R9, R52, 1.4426950216293334961, -R9 ;  /* 0x3fb8aa3b34097823 */ /* 0x000fc60000000809 */
[----:B------:R-:W-:Y:S01]  /*18f0*/  FADD R3, R8, -12583039 ;  /* 0xcb40007f08037421 */ /* 0x000fe20000000000 */
[----:B------:R-:W-:Y:S01]  /*1900*/  FFMA R9, R52, 1.925963033500011079e-08, R9 ;  /* 0x32a5706034097823 */ /* 0x000fe20000000009 */
[----:B------:R-:W-:Y:S01]  /*1910*/  SHF.L.U32 R8, R8, 0x17, RZ ;  /* 0x0000001708087819 */ /* 0x000fe200000006ff */
[----:B0-----:R-:W-:Y:S01]  /*1920*/  FMUL R26, R6, R7 ;  /* 0x00000007061a7220 */ /* 0x001fe20000400000 */
[----:B------:R-:W-:Y:S01]  /*1930*/  FFMA R3, R54, 1.4426950216293334961, -R3 ;  /* 0x3fb8aa3b36037823 */ /* 0x000fe20000000803 */
[----:B------:R-:W-:Y:S02]  /*1940*/  FFMA.SAT R6, R56, R11, 0.5 ;  /* 0x3f00000038067423 */ /* 0x000fe4000000200b */
[----:B------:R-:W0:Y:S01]  /*1950*/  MUFU.EX2 R9, R9 ;  /* 0x0000000900097308 */ /* 0x000e220000000800 */
[----:B------:R-:W-:Y:S01]  /*1960*/  FFMA R3, R54, 1.925963033500011079e-08, R3 ;  /* 0x32a5706036037823 */ /* 0x000fe20000000003 */
[----:B------:R-:W-:Y:S01]  /*1970*/  FFMA.RM R6, R6, R13, 12582913 ;  /* 0x4b40000106067423 */ /* 0x000fe2000000400d */
[----:B-1----:R-:W-:Y:S01]  /*1980*/  FMUL R27, R4, R5 ;  /* 0x00000005041b7220 */ /* 0x002fe20000400000 */
[----:B------:R-:W-:-:S02]  /*1990*/  FFMA.SAT R4, R58, R11, 0.5 ;  /* 0x3f0000003a047423 */ /* 0x000fc4000000200b */
        /* <DEDUP_REMOVED lines=16> */
[----:B------:R-:W-:Y:S01]  /*1aa0*/  FADD R9, R15, -12583039 ;  /* 0xcb40007f0f097421 */ /* 0x000fe20000000000 */
[----:B------:R-:W1:Y:S01]  /*1ab0*/  MUFU.EX2 R5, R5 ;  /* 0x0000000500057308 */ /* 0x000e620000000800 */
[----:B------:R-:W-:Y:S02]  /*1ac0*/  FFMA.RM R8, R8, R13, 12582913 ;  /* 0x4b40000108087423 */ /* 0x000fe4000000400d */
[----:B------:R-:W-:Y:S02]  /*1ad0*/  FFMA R9, R60, 1.4426950216293334961, -R9 ;  /* 0x3fb8aa3b3c097823 */ /* 0x000fe40000000809 */
[C---:B------:R-:W-:Y:S01]  /*1ae0*/  FADD R3, R8.reuse, -12583039 ;  /* 0xcb40007f08037421 */ /* 0x040fe20000000000 */
[----:B------:R-:W-:Y:S01]  /*1af0*/  SHF.L.U32 R8, R8, 0x17, RZ ;  /* 0x0000001708087819 */ /* 0x000fe200000006ff */
[----:B------:R-:W-:Y:S01]  /*1b00*/  FFMA R60, R60, 1.925963033500011079e-08, R9 ;  /* 0x32a570603c3c7823 */ /* 0x000fe20000000009 */
[----:B0-----:R-:W-:Y:S01]  /*1b10*/  FMUL R10, R6, R7 ;  /* 0x00000007060a7220 */ /* 0x001fe20000400000 */
[----:B------:R-:W-:Y:S01]  /*1b20*/  FFMA R3, R62, 1.4426950216293334961, -R3 ;  /* 0x3fb8aa3b3e037823 */ /* 0x000fe20000000803 */
[----:B------:R-:W-:-:S03]  /*1b30*/  FFMA.SAT R6, R64, R11, 0.5 ;  /* 0x3f00000040067423 */ /* 0x000fc6000000200b */
[----:B------:R-:W-:Y:S01]  /*1b40*/  FFMA R3, R62, 1.925963033500011079e-08, R3 ;  /* 0x32a570603e037823 */ /* 0x000fe20000000003 */
[----:B------:R-:W-:Y:S01]  /*1b50*/  FFMA.RM R6, R6, R13, 12582913 ;  /* 0x4b40000106067423 */ /* 0x000fe2000000400d */
[----:B-1----:R-:W-:Y:S01]  /*1b60*/  FMUL R16, R4, R5 ;  /* 0x0000000504107220 */ /* 0x002fe20000400000 */
[----:B------:R-:W-:Y:S02]  /*1b70*/  FFMA.SAT R4, R66, R11, 0.5 ;  /* 0x3f00000042047423 */ /* 0x000fe4000000200b */
[C---:B------:R-:W-:Y:S01]  /*1b80*/  FADD R7, R6.reuse, -12583039 ;  /* 0xcb40007f06077421 */ /* 0x040fe20000000000 */
[----:B------:R-:W0:Y:S01]  /*1b90*/  MUFU.EX2 R3, R3 ;  /* 0x0000000300037308 */ /* 0x000e220000000800 */
[----:B------:R-:W-:Y:S01]  /*1ba0*/  SHF.L.U32 R6, R6, 0x17, RZ ;  /* 0x0000001706067819 */ /* 0x000fe200000006ff */
[----:B------:R-:W-:Y:S01]  /*1bb0*/  FFMA.RM R4, R4, R13, 12582913 ;  /* 0x4b40000104047423 */ /* 0x000fe2000000400d */
[----:B------:R-:W-:-:S03]  /*1bc0*/  FFMA R7, R64, 1.4426950216293334961, -R7 ;  /* 0x3fb8aa3b40077823 */ /* 0x000fc60000000807 */
[----:B------:R-:W-:Y:S01]  /*1bd0*/  FADD R5, R4, -12583039 ;  /* 0xcb40007f04057421 */ /* 0x000fe20000000000 */
[----:B------:R-:W-:Y:S01]  /*1be0*/  FFMA R64, R64, 1.925963033500011079e-08, R7 ;  /* 0x32a5706040407823 */ /* 0x000fe20000000007 */
[----:B------:R-:W-:Y:S02]  /*1bf0*/  SHF.L.U32 R4, R4, 0x17, RZ ;  /* 0x0000001704047819 */ /* 0x000fe400000006ff */
[----:B------:R-:W-:-:S04]  /*1c00*/  FFMA R5, R66, 1.4426950216293334961, -R5 ;  /* 0x3fb8aa3b42057823 */ /* 0x000fc80000000805 */
[----:B------:R-:W-:Y:S02]  /*1c10*/  FFMA R66, R66, 1.925963033500011079e-08, R5 ;  /* 0x32a5706042427823 */ /* 0x000fe40000000005 */
[----:B------:R-:W1:Y:S01]  /*1c20*/  MUFU.EX2 R5, R60 ;  /* 0x0000003c00057308 */ /* 0x000e620000000800 */
[----:B0-----:R-:W-:Y:S01]  /*1c30*/  FMUL R9, R8, R3 ;  /* 0x0000000308097220 */ /* 0x001fe20000400000 */
[----:B------:R-:W-:Y:S01]  /*1c40*/  FADD R3, R34, -12583039 ;  /* 0xcb40007f22037421 */ /* 0x000fe20000000000 */
[----:B------:R-:W-:-:S03]  /*1c50*/  SHF.L.U32 R8, R15, 0x17, RZ ;  /* 0x000000170f087819 */ /* 0x000fc600000006ff */
[C---:B------:R-:W-:Y:S02]  /*1c60*/  FFMA R3, R70.reuse, 1.4426950216293334961, -R3 ;  /* 0x3fb8aa3b46037823 */ /* 0x040fe40000000803 */
[----:B------:R-:W0:Y:S02]  /*1c70*/  MUFU.EX2 R7, R66 ;  /* 0x0000004200077308 */ /* 0x000e240000000800 */
[----:B------:R-:W-:-:S06]  /*1c80*/  FFMA R70, R70, 1.925963033500011079e-08, R3 ;  /* 0x32a5706046467823 */ /* 0x000fcc0000000003 */
[----:B------:R-:W2:Y:S01]  /*1c90*/  MUFU.EX2 R3, R64 ;  /* 0x0000004000037308 */ /* 0x000ea20000000800 */
[----:B-1----:R-:W-:Y:S01]  /*1ca0*/  FMUL R8, R8, R5 ;  /* 0x0000000508087220 */ /* 0x002fe20000400000 */
[----:B------:R-:W-:-:S04]  /*1cb0*/  FADD R5, R38, -12583039 ;  /* 0xcb40007f26057421 */ /* 0x000fc80000000000 */
[----:B------:R-:W-:Y:S02]  /*1cc0*/  FFMA R5, R68, 1.4426950216293334961, -R5 ;  /* 0x3fb8aa3b44057823 */ /* 0x000fe40000000805 */
[----:B------:R-:W1:Y:S01]  /*1cd0*/  MUFU.EX2 R70, R70 ;  /* 0x0000004600467308 */ /* 0x000e620000000800 */
[----:B0-----:R-:W-:Y:S01]  /*1ce0*/  FMUL R7, R4, R7 ;  /* 0x0000000704077220 */ /* 0x001fe20000400000 */
[-C--:B------:R-:W-:Y:S01]  /*1cf0*/  FFMA.SAT R4, R74, R11.reuse, 0.5 ;  /* 0x3f0000004a047423 */ /* 0x080fe2000000200b */
[----:B------:R-:W-:Y:S01]  /*1d00*/  FFMA R68, R68, 1.925963033500011079e-08, R5 ;  /* 0x32a5706044447823 */ /* 0x000fe20000000005 */
[----:B------:R-:W-:Y:S01]  /*1d10*/  SHF.L.U32 R5, R34, 0x17, RZ ;  /* 0x0000001722057819 */ /* 0x000fe200000006ff */
[----:B------:R-:W-:Y:S01]  /*1d20*/  FFMA.SAT R34, R76, R11, 0.5 ;  /* 0x3f0000004c227423 */ /* 0x000fe2000000200b */
[----:B------:R-:W-:Y:S01]  /*1d30*/  FFMA.RM R15, R4, R13, 12582913 ;  /* 0x4b400001040f7423 */ /* 0x000fe2000000400d */
[----:B------:R-:W-:Y:S01]  /*1d40*/  FFMA.SAT R4, R72, R11, 0.5 ;  /* 0x3f00000048047423 */ /* 0x000fe2000000200b */
[----:B--2---:R-:W-:-:S02]  /*1d50*/  FMUL R6, R6, R3 ;  /* 0x0000000306067220 */ /* 0x004fc40000400000 */
[----:B------:R-:W-:Y:S01]  /*1d60*/  FADD R3, R15, -12583039 ;  /* 0xcb40007f0f037421 */ /* 0x000fe20000000000 */
[-C--:B------:R-:W-:Y:S01]  /*1d70*/  FFMA.RM R31, R4, R13.reuse, 12582913 ;  /* 0x4b400001041f7423 */ /* 0x080fe2000000400d */
[----:B------:R-:W-:Y:S01]  /*1d80*/  SHF.L.U32 R4, R38, 0x17, RZ ;  /* 0x0000001726047819 */ /* 0x000fe200000006ff */
[----:B------:R-:W-:Y:S01]  /*1d90*/  FFMA.RM R38, R34, R13, 12582913 ;  /* 0x4b40000122267423 */ /* 0x000fe2000000400d */
[C---:B------:R-:W-:Y:S01]  /*1da0*/  FFMA R3, R74.reuse, 1.4426950216293334961, -R3 ;  /* 0x3fb8aa3b4a037823 */ /* 0x040fe20000000803 */
[C---:B------:R-:W-:Y:S01]  /*1db0*/  FADD R33, R31.reuse, -12583039 ;  /* 0xcb40007f1f217421 */ /* 0x040fe20000000000 */
[----:B------:R-:W-:Y:S01]  /*1dc0*/  SHF.L.U32 R31, R31, 0x17, RZ ;  /* 0x000000171f1f7819 */ /* 0x000fe200000006ff */
[----:B-1----:R-:W-:Y:S01]  /*1dd0*/  FMUL R5, R5, R70 ;  /* 0x0000004605057220 */ /* 0x002fe20000400000 */
[----:B------:R-:W-:Y:S01]  /*1de0*/  FFMA R74, R74, 1.925963033500011079e-08, R3 ;  /* 0x32a570604a4a7823 */ /* 0x000fe20000000003 */
        /* <DEDUP_REMOVED lines=9> */
[----:B------:R-:W-:Y:S01]  /*1e80*/  SHF.L.U32 R3, R15, 0x17, RZ ;  /* 0x000000170f037819 */ /* 0x000fe200000006ff */
[----:B------:R-:W-:Y:S01]  /*1e90*/  FFMA.RM R15, R40, R13, 12582913 ;  /* 0x4b400001280f7423 */ /* 0x000fe2000000400d */
[----:B------:R-:W-:-:S03]  /*1ea0*/  FFMA.SAT R40, R32, R11, 0.5 ;  /* 0x3f00000020287423 */ /* 0x000fc6000000200b */
[----:B------:R-:W-:Y:S01]  /*1eb0*/  FADD R35, R15, -12583039 ;  /* 0xcb40007f0f237421 */ /* 0x000fe20000000000 */
[----:B-1----:R-:W-:-:S03]  /*1ec0*/  FMUL R3, R3, R74 ;  /* 0x0000004a03037220 */ /* 0x002fc60000400000 */
[----:B------:R-:W-:-:S04]  /*1ed0*/  FFMA R35, R2, 1.4426950216293334961, -R35 ;  /* 0x3fb8aa3b02237823 */ /* 0x000fc80000000823 */
[----:B------:R-:W-:Y:S01]  /*1ee0*/  FFMA R35, R2, 1.925963033500011079e-08, R35 ;  /* 0x32a5706002237823 */ /* 0x000fe20000000023 */
[----:B------:R-:W-:Y:S01]  /*1ef0*/  FMUL R2, R31, R34 ;  /* 0x000000221f027220 */ /* 0x000fe20000400000 */
[----:B------:R-:W-:Y:S01]  /*1f00*/  FFMA.SAT R34, R0, R11, 0.5 ;  /* 0x3f00000000227423 */ /* 0x000fe2000000200b */
[----:B------:R-:W0:Y:S03]  /*1f10*/  MUFU.EX2 R31, R76 ;  /* 0x0000004c001f7308 */ /* 0x000e260000000800 */
[----:B------:R-:W-:Y:S01]  /*1f20*/  FFMA.RM R33, R34, R13, 12582913 ;  /* 0x4b40000122217423 */ /* 0x000fe2000000400d */
[----:B------:R-:W-:-:S03]  /*1f30*/  FFMA.SAT R34, R14, R11, 0.5 ;  /* 0x3f0000000e227423 */ /* 0x000fc6000000200b */
[----:B------:R-:W-:Y:S01]  /*1f40*/  FADD R39, R33, -12583039 ;  /* 0xcb40007f21277421 */ /* 0x000fe20000000000 */
[----:B------:R-:W-:-:S03]  /*1f50*/  FFMA.RM R34, R34, R13, 12582913 ;  /* 0x4b40000122227423 */ /* 0x000fc6000000400d */
[----:B------:R-:W-:-:S04]  /*1f60*/  FFMA R39, R0, 1.4426950216293334961, -R39 ;  /* 0x3fb8aa3b00277823 */ /* 0x000fc80000000827 */
[----:B------:R-:W-:Y:S01]  /*1f70*/  FFMA R39, R0, 1.925963033500011079e-08, R39 ;  /* 0x32a5706000277823 */ /* 0x000fe20000000027 */
[----:B------:R-:W-:-:S05]  /*1f80*/  SHF.L.U32 R0, R38, 0x17, RZ ;  /* 0x0000001726007819 */ /* 0x000fca00000006ff */
[----:B0-----:R-:W-:Y:S01]  /*1f90*/  FMUL R0, R0, R31 ;  /* 0x0000001f00007220 */ /* 0x001fe20000400000 */
[----:B------:R-:W-:Y:S01]  /*1fa0*/  FADD R31, R34, -12583039 ;  /* 0xcb40007f221f7421 */ /* 0x000fe20000000000 */
[----:B------:R-:W0:Y:S03]  /*1fb0*/  MUFU.EX2 R39, R39 ;  /* 0x0000002700277308 */ /* 0x000e260000000800 */
        /* <DEDUP_REMOVED lines=9> */
[----:B------:R-:W1:Y:S02]  /*2050*/  MUFU.EX2 R38, R38 ;  /* 0x0000002600267308 */ /* 0x000e640000000800 */
[----:B------:R-:W-:Y:S01]  /*2060*/  FFMA R40, R12, 1.925963033500011079e-08, R31 ;  /* 0x32a570600c287823 */ /* 0x000fe2000000001f */
[C---:B------:R-:W-:Y:S01]  /*2070*/  FADD R31, R13.reuse, -12583039 ;  /* 0xcb40007f0d1f7421 */ /* 0x040fe20000000000 */
[----:B------:R-:W-:Y:S01]  /*2080*/  FADD R12, RZ, R25 ;  /* 0x00000019ff0c7221 */ /* 0x000fe20000000000 */
[----:B------:R-:W-:Y:S02]  /*2090*/  SHF.L.U32 R13, R13, 0x17, RZ ;  /* 0x000000170d0d7819 */ /* 0x000fe400000006ff */
[C---:B------:R-:W-:Y:S01]  /*20a0*/  FFMA R31, R32.reuse, 1.4426950216293334961, -R31 ;  /* 0x3fb8aa3b201f7823 */ /* 0x040fe2000000081f */
[----:B------:R-:W2:Y:S03]  /*20b0*/  MUFU.EX2 R40, R40 ;  /* 0x0000002800287308 */ /* 0x000ea60000000800 */
[----:B------:R-:W-:Y:S01]  /*20c0*/  FFMA R41, R32, 1.925963033500011079e-08, R31 ;  /* 0x32a5706020297823 */ /* 0x000fe2000000001f */
[----:B------:R-:W-:Y:S01]  /*20d0*/  FADD R31, R12, R19 ;  /* 0x000000130c1f7221 */ /* 0x000fe20000000000 */
[----:B------:R-:W-:-:S02]  /*20e0*/  SHF.L.U32 R32, R33, 0x17, RZ ;  /* 0x0000001721207819 */ /* 0x000fc400000006ff */
[----:B------:R-:W-:Y:S01]  /*20f0*/  SHF.L.U32 R33, R34, 0x17, RZ ;  /* 0x0000001722217819 */ /* 0x000fe200000006ff */
[----:B------:R-:W-:Y:S01]  /*2100*/  FADD R12, R31, R20 ;  /* 0x000000141f0c7221 */ /* 0x000fe20000000000 */
[----:B------:R-:W3:Y:S01]  /*2110*/  MUFU.EX2 R34, R41 ;  /* 0x0000002900227308 */ /* 0x000ee20000000800 */
[----:B0-----:R-:W-:Y:S02]  /*2120*/  FMUL R32, R32, R39 ;  /* 0x0000002720207220 */ /* 0x001fe40000400000 */
[----:B------:R-:W-:Y:S01]  /*2130*/  FADD R31, R12, R21 ;  /* 0x000000150c1f7221 */ /* 0x000fe20000000000 */
[----:B-1----:R-:W-:-:S03]  /*2140*/  FMUL R33, R33, R38 ;  /* 0x0000002621217220 */ /* 0x002fc60000400000 */
        /* <DEDUP_REMOVED lines=39> */
.L_x_14298:
        /* <DEDUP_REMOVED lines=12> */
[----:B------:R-:W-:Y:S05]  /*2480*/  CALL.REL.NOINC `($__internal_282_$__cuda_sm3x_div_rn_noftz_f32_slowpath) ;  /* 0x0000003c00747944 */ /* 0x000fea0003c00000 */
[----:B------:R-:W-:-:S07]  /*2490*/  MOV R14, R11 ;  /* 0x0000000b000e7202 */ /* 0x000fce0000000f00 */
.L_x_14227:
[----:B------:R-:W-:Y:S05]  /*24a0*/  BSYNC.RECONVERGENT B2 ;  /* 0x0000000000027941 */ /* 0x000fea0003800200 */
.L_x_14226:
        /* <DEDUP_REMOVED lines=12> */
[----:B------:R-:W-:Y:S05]  /*2570*/  CALL.REL.NOINC `($__internal_282_$__cuda_sm3x_div_rn_noftz_f32_slowpath) ;  /* 0x0000003c00387944 */ /* 0x000fea0003c00000 */
[----:B------:R-:W-:-:S07]  /*2580*/  MOV R15, R11 ;  /* 0x0000000b000f7202 */ /* 0x000fce0000000f00 */
.L_x_14229:
[----:B------:R-:W-:Y:S05]  /*2590*/  BSYNC.RECONVERGENT B2 ;  /* 0x0000000000027941 */ /* 0x000fea0003800200 */
.L_x_14228:
        /* <DEDUP_REMOVED lines=14> */
.L_x_14231:
[----:B------:R-:W-:Y:S05]  /*2680*/  BSYNC.RECONVERGENT B2 ;  /* 0x0000000000027941 */ /* 0x000fea0003800200 */
.L_x_14230:
        /* <DEDUP_REMOVED lines=14> */
.L_x_14233:
[----:B------:R-:W-:Y:S05]  /*2770*/  BSYNC.RECONVERGENT B2 ;  /* 0x0000000000027941 */ /* 0x000fea0003800200 */
.L_x_14232:
        /* <DEDUP_REMOVED lines=14> */
.L_x_14235:
[----:B------:R-:W-:Y:S05]  /*2860*/  BSYNC.RECONVERGENT B2 ;  /* 0x0000000000027941 */ /* 0x000fea0003800200 */
.L_x_14234:
        /* <DEDUP_REMOVED lines=14> */
.L_x_14237:
[----:B------:R-:W-:Y:S05]  /*2950*/  BSYNC.RECONVERGENT B2 ;  /* 0x0000000000027941 */ /* 0x000fea0003800200 */
.L_x_14236:
        /* <DEDUP_REMOVED lines=14> */
.L_x_14239:
[----:B------:R-:W-:Y:S05]  /*2a40*/  BSYNC.RECONVERGENT B2 ;  /* 0x0000000000027941 */ /* 0x000fea0003800200 */
.L_x_14238:
        /* <DEDUP_REMOVED lines=14> */
.L_x_14241:
[----:B------:R-:W-:Y:S05]  /*2b30*/  BSYNC.RECONVERGENT B2 ;  /* 0x0000000000027941 */ /* 0x000fea0003800200 */
.L_x_14240:
        /* <DEDUP_REMOVED lines=14> */
.L_x_14243:
[----:B------:R-:W-:Y:S05]  /*2c20*/  BSYNC.RECONVERGENT B2 ;  /* 0x0000000000027941 */ /* 0x000fea0003800200 */
.L_x_14242:
        /* <DEDUP_REMOVED lines=14> */
.L_x_14245:
[----:B------:R-:W-:Y:S05]  /*2d10*/  BSYNC.RECONVERGENT B2 ;  /* 0x0000000000027941 */ /* 0x000fea0003800200 */
.L_x_14244:
        /* <DEDUP_REMOVED lines=14> */
.L_x_14247:
[----:B------:R-:W-:Y:S05]  /*2e00*/  BSYNC.RECONVERGENT B2 ;  /* 0x0000000000027941 */ /* 0x000fea0003800200 */
.L_x_14246:
        /* <DEDUP_REMOVED lines=14> */
.L_x_14249:
[----:B------:R-:W-:Y:S05]  /*2ef0*/  BSYNC.RECONVERGENT B2 ;  /* 0x0000000000027941 */ /* 0x000fea0003800200 */
.L_x_14248:
        /* <DEDUP_REMOVED lines=14> */
.L_x_14251:
[----:B------:R-:W-:Y:S05]  /*2fe0*/  BSYNC.RECONVERGENT B2 ;  /* 0x0000000000027941 */ /* 0x000fea0003800200 */
.L_x_14250:
        /* <DEDUP_REMOVED lines=14> */
.L_x_14253:
[----:B------:R-:W-:Y:S05]  /*30d0*/  BSYNC.RECONVERGENT B2 ;  /* 0x0000000000027941 */ /* 0x000fea0003800200 */
.L_x_14252:
        /* <DEDUP_REMOVED lines=14> */
.L_x_14255:
[----:B------:R-:W-:Y:S05]  /*31c0*/  BSYNC.RECONVERGENT B2 ;  /* 0x0000000000027941 */ /* 0x000fea0003800200 */
.L_x_14254:
        /* <DEDUP_REMOVED lines=14> */
.L_x_14257:
[----:B------:R-:W-:Y:S05]  /*32b0*/  BSYNC.RECONVERGENT B2 ;  /* 0x0000000000027941 */ /* 0x000fea0003800200 */
.L_x_14256:
        /* <DEDUP_REMOVED lines=14> */
.L_x_14259:
[----:B------:R-:W-:Y:S05]  /*33a0*/  BSYNC.RECONVERGENT B2 ;  /* 0x0000000000027941 */ /* 0x000fea0003800200 */
.L_x_14258:
        /* <DEDUP_REMOVED lines=14> */
.L_x_14261:
[----:B------:R-:W-:Y:S05]  /*3490*/  BSYNC.RECONVERGENT B2 ;  /* 0x0000000000027941 */ /* 0x000fea0003800200 */
.L_x_14260:
        /* <DEDUP_REMOVED lines=14> */
.L_x_14263:
[----:B------:R-:W-:Y:S05]  /*3580*/  BSYNC.RECONVERGENT B2 ;  /* 0x0000000000027941 */ /* 0x000fea0003800200 */
.L_x_14262:
        /* <DEDUP_REMOVED lines=14> */
.L_x_14265:
[----:B------:R-:W-:Y:S05]  /*3670*/  BSYNC.RECONVERGENT B2 ;  /* 0x0000000000027941 */ /* 0x000fea0003800200 */
.L_x_14264:
        /* <DEDUP_REMOVED lines=14> */
.L_x_14267:
[----:B------:R-:W-:Y:S05]  /*3760*/  BSYNC.RECONVERGENT B2 ;  /* 0x0000000000027941 */ /* 0x000fea0003800200 */
.L_x_14266:
        /* <DEDUP_REMOVED lines=14> */
.L_x_14269:
[----:B------:R-:W-:Y:S05]  /*3850*/  BSYNC.RECONVERGENT B2 ;  /* 0x0000000000027941 */ /* 0x000fea0003800200 */
.L_x_14268:
        /* <DEDUP_REMOVED lines=14> */
.L_x_14271:
[----:B------:R-:W-:Y:S05]  /*3940*/  BSYNC.RECONVERGENT B2 ;  /* 0x0000000000027941 */ /* 0x000fea0003800200 */
.L_x_14270:
        /* <DEDUP_REMOVED lines=14> */
.L_x_14273:
[----:B------:R-:W-:Y:S05]  /*3a30*/  BSYNC.RECONVERGENT B2 ;  /* 0x0000000000027941 */ /* 0x000fea0003800200 */
.L_x_14272:
        /* <DEDUP_REMOVED lines=14> */
.L_x_14275:
[----:B------:R-:W-:Y:S05]  /*3b20*/  BSYNC.RECONVERGENT B2 ;  /* 0x0000000000027941 */ /* 0x000fea0003800200 */
.L_x_14274:
        /* <DEDUP_REMOVED lines=14> */
.L_x_14277:
[----:B------:R-:W-:Y:S05]  /*3c10*/  BSYNC.RECONVERGENT B2 ;  /* 0x0000000000027941 */ /* 0x000fea0003800200 */
.L_x_14276:
        /* <DEDUP_REMOVED lines=14> */
.L_x_14279:
[----:B------:R-:W-:Y:S05]  /*3d00*/  BSYNC.RECONVERGENT B2 ;  /* 0x0000000000027941 */ /* 0x000fea0003800200 */
.L_x_14278:
        /* <DEDUP_REMOVED lines=14> */
.L_x_14281:
[----:B------:R-:W-:Y:S05]  /*3df0*/  BSYNC.RECONVERGENT B2 ;  /* 0x0000000000027941 */ /* 0x000fea0003800200 */
.L_x_14280:
        /* <DEDUP_REMOVED lines=14> */
.L_x_14283:
[----:B------:R-:W-:Y:S05]  /*3ee0*/  BSYNC.RECONVERGENT B2 ;  /* 0x0000000000027941 */ /* 0x000fea0003800200 */
.L_x_14282:
        /* <DEDUP_REMOVED lines=14> */
.L_x_14285:
[----:B------:R-:W-:Y:S05]  /*3fd0*/  BSYNC.RECONVERGENT B2 ;  /* 0x0000000000027941 */ /* 0x000fea0003800200 */
.L_x_14284:
[----:B------:R-:W-:Y:S01]  /*3fe0*/  HFMA2 R3, -RZ, RZ, 0, 0 ;  /* 0x00000000ff037431 */ /* 0x000fe200000001ff */
[----:B------:R-:W-:Y:S01]  /*3ff0*/  MOV R2, R42 ;  /* 0x0000002a00027202 */ /* 0x000fe20000000f00 */
[----:B------:R-:W-:Y:S01]  /*4000*/  IMAD R11, R43, UR42, RZ ;  /* 0x0000002a2b0b7c24 */ /* 0x000fe2000f8e02ff */
[----:B------:R-:W-:Y:S02]  /*4010*/  F2FP.F16.F32.PACK_AB R15, R15, R14 ;  /* 0x0000000e0f0f723e */ /* 0x000fe400000000ff */
[----:B------:R-:W-:Y:S01]  /*4020*/  F2FP.F16.F32.PACK_AB R7, R7, R8 ;  /* 0x000000080707723e */ /* 0x000fe200000000ff */
[----:B------:R-:W-:Y:S01]  /*4030*/  IMAD R11, R44, UR43, R11 ;  /* 0x0000002b2c0b7c24 */ /* 0x000fe2000f8e020b */
[----:B------:R-:W-:Y:S02]  /*4040*/  F2FP.F16.F32.PACK_AB R9, R9, R10 ;  /* 0x0000000a0909723e */ /* 0x000fe400000000ff */
[----:B------:R-:W-:Y:S01]  /*4050*/  R2UR UR4, R36 ;  /* 0x00000000240472ca */ /* 0x000fe200000e0000 */
[----:B------:R-:W-:Y:S01]  /*4060*/  IMAD.WIDE.U32 R2, R44, UR42, R2 ;  /* 0x0000002a2c027c25 */ /* 0x000fe2000f8e0002 */
[----:B------:R-:W-:-:S02]  /*4070*/  R2UR UR5, R37 ;  /* 0x00000000250572ca */ /* 0x000fc400000e0000 */
[----:B------:R-:W-:Y:S02]  /*4080*/  F2FP.F16.F32.PACK_AB R5, R5, R6 ;  /* 0x000000060505723e */ /* 0x000fe400000000ff */
        /* <DEDUP_REMOVED lines=21> */
[----:B------:R-:W-:Y:S02]  /*41e0*/  F2FP.F16.F32.PACK_AB R39, R39, R38 ;  /* 0x000000262727723e */ /* 0x000fe400000000ff */
[----:B------:R-:W-:Y:S02]  /*41f0*/  F2FP.F16.F32.PACK_AB R16, R16, R17 ;  /* 0x000000111010723e */ /* 0x000fe400000000ff */
[----:B------:R-:W-:Y:S01]  /*4200*/  IADD3 R14, P4, PT, R2, 0xc0, RZ ;  /* 0x000000c0020e7810 */ /* 0x000fe20007f9e0ff */
[----:B------:R1:W-:Y:S01]  /*4210*/  STG.E desc[UR6][R12.64], R39 ;  /* 0x000000270c007986 */ /* 0x0003e2000c101906 */
[----:B------:R-:W-:-:S02]  /*4220*/  F2FP.F16.F32.PACK_AB R23, R23, R20 ;  /* 0x000000141717723e */ /* 0x000fc400000000ff */
[-C--:B------:R-:W-:Y:S02]  /*4230*/  IADD3.X R17, PT, PT, RZ, R3.reuse, RZ, P0, !PT ;  /* 0x00000003ff117210 */ /* 0x080fe400007fe4ff */
[C---:B------:R-:W-:Y:S02]  /*4240*/  IADD3 R20, P3, PT, R2.reuse, 0x100, RZ ;  /* 0x0000010002147810 */ /* 0x040fe40007f7e0ff */
[----:B0-----:R-:W-:Y:S02]  /*4250*/  IADD3.X R15, PT, PT, RZ, R3, RZ, P4, !PT ;  /* 0x00000003ff0f7210 */ /* 0x001fe400027fe4ff */
[----:B------:R-:W-:Y:S02]  /*4260*/  F2FP.F16.F32.PACK_AB R28, R33, R28 ;  /* 0x0000001c211c723e */ /* 0x000fe400000000ff */
[----:B------:R-:W-:Y:S02]  /*4270*/  IADD3 R33, P2, PT, R2, 0x140, RZ ;  /* 0x0000014002217810 */ /* 0x000fe40007f5e0ff */
[----:B-1----:R-:W-:-:S02]  /*4280*/  LEA.HI R12, P4, R17, R6, RZ, 0x1 ;  /* 0x00000006110c7211 */ /* 0x002fc400078908ff */
        /* <DEDUP_REMOVED lines=13> */
[----:B------:R-:W-:Y:S02]  /*4360*/  F2FP.F16.F32.PACK_AB R24, R24, R29 ;  /* 0x0000001d1818723e */ /* 0x000fe400000000ff */
[----:B------:R-:W-:Y:S02]  /*4370*/  IADD3 R29, P5, PT, R2, 0x1c0, RZ ;  /* 0x000001c0021d7810 */ /* 0x000fe40007fbe0ff */
[----:B------:R-:W-:Y:S02]  /*4380*/  IADD3.X R38, PT, PT, RZ, R3, RZ, P2, !PT ;  /* 0x00000003ff267210 */ /* 0x000fe400017fe4ff */
[----:B------:R-:W-:Y:S02]  /*4390*/  LOP3.LUT R14, R14, 0xfffffffc, RZ, 0xc0, !PT ;  /* 0xfffffffc0e0e7812 */ /* 0x000fe400078ec0ff */
[----:B------:R-:W-:-:S02]  /*43a0*/  IADD3 R12, P2, PT, R12, UR40, RZ ;  /* 0x000000280c0c7c10 */ /* 0x000fc4000ff5e0ff */
[----:B------:R-:W-:Y:S02]  /*43b0*/  F2FP.F16.F32.PACK_AB R19, R22, R19 ;  /* 0x000000131613723e */ /* 0x000fe400000000ff */
[----:B------:R-:W-:Y:S02]  /*43c0*/  R2UR UR8, R36 ;  /* 0x00000000240872ca */ /* 0x000fe400000e0000 */
[----:B------:R-:W-:Y:S02]  /*43d0*/  R2UR UR9, R37 ;  /* 0x00000000250972ca */ /* 0x000fe400000e0000 */
[----:B------:R-:W-:Y:S02]  /*43e0*/  LOP3.LUT R20, R20, 0xfffffffc, RZ, 0xc0, !PT ;  /* 0xfffffffc14147812 */ /* 0x000fe400078ec0ff */
[----:B------:R-:W-:Y:S02]  /*43f0*/  F2FP.F16.F32.PACK_AB R0, R31, R0 ;  /* 0x000000001f00723e */ /* 0x000fe400000000ff */
[----:B------:R-:W-:-:S02]  /*4400*/  IADD3 R22, P0, PT, R2, 0x200, RZ ;  /* 0x0000020002167810 */ /* 0x000fc40007f1e0ff */
[----:B------:R-:W-:Y:S02]  /*4410*/  IADD3 R31, P1, PT, R2, 0x180, RZ ;  /* 0x00000180021f7810 */ /* 0x000fe40007f3e0ff */
[----:B------:R-:W-:Y:S02]  /*4420*/  IADD3.X R32, PT, PT, RZ, R3, RZ, P5, !PT ;  /* 0x00000003ff207210 */ /* 0x000fe40002ffe4ff */
[----:B------:R-:W-:Y:S02]  /*4430*/  F2FP.F16.F32.PACK_AB R25, R30, R21 ;  /* 0x000000151e19723e */ /* 0x000fe400000000ff */
[----:B------:R-:W-:Y:S02]  /*4440*/  IADD3 R14, P6, PT, R14, UR40, RZ ;  /* 0x000000280e0e7c10 */ /* 0x000fe4000ffde0ff */
[----:B------:R-:W-:Y:S02]  /*4450*/  IADD3.X R13, PT, PT, R10, UR41, RZ, P2, !PT ;  /* 0x000000290a0d7c10 */ /* 0x000fe400097fe4ff */
[----:B------:R-:W-:-:S02]  /*4460*/  F2FP.F16.F32.PACK_AB R18, R18, R27 ;  /* 0x0000001b1212723e */ /* 0x000fc400000000ff */
        /* <DEDUP_REMOVED lines=11> */
[----:B0-----:R-:W-:Y:S01]  /*4520*/  IADD3.X R12, PT, PT, RZ, R32, RZ, P0, !PT ;  /* 0x00000020ff0c7210 */ /* 0x001fe200007fe4ff */
[----:B------:R0:W-:Y:S01]  /*4530*/  STG.E desc[UR8][R20.64], R25 ;  /* 0x0000001914007986 */ /* 0x0001e2000c101908 */
[----:B------:R-:W-:Y:S02]  /*4540*/  LEA.HI R31, P6, R34, R31, RZ, 0x1 ;  /* 0x0000001f221f7211 */ /* 0x000fe400078d08ff */
[----:B------:R-:W-:-:S02]  /*4550*/  SHF.L.U32 R13, R33, 0x1, RZ ;  /* 0x00000001210d7819 */ /* 0x000fc400000006ff */
[----:B------:R-:W-:Y:S02]  /*4560*/  LEA.HI R30, P4, R17, R30, RZ, 0x1 ;  /* 0x0000001e111e7211 */ /* 0x000fe400078908ff */
[----:B------:R-:W-:Y:S02]  /*4570*/  LEA.HI R22, P0, R27, R22, RZ, 0x1 ;  /* 0x000000161b167211 */ /* 0x000fe400078108ff */
[----:B------:R-:W-:Y:S02]  /*4580*/  IADD3.X R38, PT, PT, RZ, R38, RZ, P1, !PT ;  /* 0x00000026ff267210 */ /* 0x000fe40000ffe4ff */
[----:B-1----:R-:W-:Y:S02]  /*4590*/  SHF.L.U32 R14, R31, 0x1, RZ ;  /* 0x000000011f0e7819 */ /* 0x002fe400000006ff */
[----:B0-----:R-:W-:Y:S02]  /*45a0*/  SHF.L.U64.HI R21, R29, 0x1, R12 ;  /* 0x000000011d157819 */ /* 0x001fe4000001020c */
        /* <DEDUP_REMOVED lines=28> */
[----:B0-----:R-:W-:Y:S01]  /*4770*/  IADD3.X R12, PT, PT, RZ, R3, RZ, P3, !PT ;  /* 0x00000003ff0c7210 */ /* 0x001fe20001ffe4ff */
[----:B------:R0:W-:Y:S01]  /*4780*/  STG.E desc[UR8][R20.64], R16 ;  /* 0x0000001014007986 */ /* 0x0001e2000c101908 */
[C---:B------:R-:W-:Y:S02]  /*4790*/  IADD3 R10, P2, PT, R2.reuse, 0x2c0, RZ ;  /* 0x000002c0020a7810 */ /* 0x040fe40007f5e0ff */
[----:B------:R-:W-:Y:S02]  /*47a0*/  IADD3 R6, P6, PT, R2, 0x340, RZ ;  /* 0x0000034002067810 */ /* 0x000fe40007fde0ff */
[----:B------:R-:W-:Y:S02]  /*47b0*/  IADD3 R22, P4, PT, R22, UR40, RZ ;  /* 0x0000002816167c10 */ /* 0x000fe4000ff9e0ff */
[----:B------:R-:W-:Y:S02]  /*47c0*/  IADD3 R2, P5, PT, R2, 0x380, RZ ;  /* 0x0000038002027810 */ /* 0x000fe40007fbe0ff */
[----:B------:R-:W-:-:S02]  /*47d0*/  IADD3.X R31, PT, PT, R17, UR41, RZ, P0, !PT ;  /* 0x00000029111f7c10 */ /* 0x000fc400087fe4ff */
[----:B-1----:R-:W-:Y:S02]  /*47e0*/  IADD3.X R15, PT, PT, RZ, R3, RZ, P1, !PT ;  /* 0x00000003ff0f7210 */ /* 0x002fe40000ffe4ff */
[----:B------:R-:W-:Y:S02]  /*47f0*/  LEA.HI R11, P0, R12, R11, RZ, 0x1 ;  /* 0x0000000b0c0b7211 */ /* 0x000fe400078108ff */
[----:B------:R-:W-:Y:S02]  /*4800*/  IADD3.X R23, PT, PT, R19, UR41, RZ, P4, !PT ;  /* 0x0000002913177c10 */ /* 0x000fe4000a7fe4ff */
[-C--:B------:R-:W-:Y:S02]  /*4810*/  IADD3.X R17, PT, PT, RZ, R3.reuse, RZ, P2, !PT ;  /* 0x00000003ff117210 */ /* 0x080fe400017fe4ff */
[-C--:B------:R-:W-:Y:S01]  /*4820*/  IADD3.X R13, PT, PT, RZ, R3.reuse, RZ, P6, !PT ;  /* 0x00000003ff0d7210 */ /* 0x080fe200037fe4ff */
[----:B------:R1:W-:Y:S01]  /*4830*/  STG.E desc[UR10][R22.64], R9 ;  /* 0x0000000916007986 */ /* 0x0003e2000c10190a */
[----:B------:R-:W-:-:S02]  /*4840*/  IADD3.X R3, PT, PT, RZ, R3, RZ, P5, !PT ;  /* 0x00000003ff037210 */ /* 0x000fc40002ffe4ff */
[----:B------:R-:W-:Y:S02]  /*4850*/  LEA.HI R8, P2, R15, R8, RZ, 0x1 ;  /* 0x000000080f087211 */ /* 0x000fe400078508ff */
[----:B0-----:R-:W-:Y:S02]  /*4860*/  IADD3.X R16, PT, PT, RZ, R12, RZ, P0, !PT ;  /* 0x0000000cff107210 */ /* 0x001fe400007fe4ff */
[----:B------:R-:W-:Y:S02]  /*4870*/  R2UR UR12, R36 ;  /* 0x00000000240c72ca */ /* 0x000fe400000e0000 */
[----:B------:R-:W-:Y:S02]  /*4880*/  R2UR UR13, R37 ;  /* 0x00000000250d72ca */ /* 0x000fe400000e0000 */
[----:B------:R-:W-:Y:S02]  /*4890*/  LEA.HI R6, P0, R13, R6, RZ, 0x1 ;  /* 0x000000060d067211 */ /* 0x000fe400078108ff */
[----:B------:R-:W-:-:S02]  /*48a0*/  LEA.HI R2, P3, R3, R2, RZ, 0x1 ;  /* 0x0000000203027211 */ /* 0x000fc400078708ff */
[C---:B------:R-:W-:Y:S02]  /*48b0*/  SHF.L.U32 R12, R11.reuse, 0x1, RZ ;  /* 0x000000010b0c7819 */ /* 0x040fe400000006ff */
[----:B-1----:R-:W-:Y:S02]  /*48c0*/  IADD3.X R9, PT, PT, RZ, R15, RZ, P2, !PT ;  /* 0x0000000fff097210 */ /* 0x002fe400017fe4ff */
[----:B------:R-:W-:Y:S02]  /*48d0*/  SHF.L.U64.HI R16, R11, 0x1, R16 ;  /* 0x000000010b107819 */ /* 0x000fe40000010210 */
[----:B------:R-:W-:Y:S01]  /*48e0*/  IADD3.X R11, PT, PT, RZ, R13, RZ, P0, !PT ;  /* 0x0000000dff0b7210 */ /* 0x000fe200007fe4ff */
[----:B------:R0:W-:Y:S01]  /*48f0*/  STG.E desc[UR12][R30.64], R7 ;  /* 0x000000071e007986 */ /* 0x0001e2000c10190c */
[----:B------:R-:W-:Y:S02]  /*4900*/  IADD3.X R13, PT, PT, RZ, R3, RZ, P3, !PT ;  /* 0x00000003ff0d7210 */ /* 0x000fe40001ffe4ff */
[----:B------:R-:W-:-:S02]  /*4910*/  SHF.L.U64.HI R9, R8, 0x1, R9 ;  /* 0x0000000108097819 */ /* 0x000fc40000010209 */
[----:B------:R-:W-:Y:S02]  /*4920*/  LOP3.LUT R3, R12, 0xfffffffc, RZ, 0xc0, !PT ;  /* 0xfffffffc0c037812 */ /* 0x000fe400078ec0ff */
[----:B------:R-:W-:Y:S02]  /*4930*/  SHF.L.U32 R8, R8, 0x1, RZ ;  /* 0x0000000108087819 */ /* 0x000fe400000006ff */
[C---:B------:R-:W-:Y:S02]  /*4940*/  SHF.L.U64.HI R13, R2.reuse, 0x1, R13 ;  /* 0x00000001020d7819 */ /* 0x040fe4000001020d */
[----:B------:R-:W-:Y:S02]  /*4950*/  SHF.L.U32 R12, R2, 0x1, RZ ;  /* 0x00000001020c7819 */ /* 0x000fe400000006ff */
[----:B------:R-:W-:Y:S02]  /*4960*/  LEA.HI R10, P1, R17, R10, RZ, 0x1 ;  /* 0x0000000a110a7211 */ /* 0x000fe400078308ff */
[----:B------:R-:W-:-:S02]  /*4970*/  IADD3 R2, P0, PT, R3, UR40, RZ ;  /* 0x0000002803027c10 */ /* 0x000fc4000ff1e0ff */
[----:B------:R-:W-:Y:S02]  /*4980*/  LOP3.LUT R8, R8, 0xfffffffc, RZ, 0xc0, !PT ;  /* 0xfffffffc08087812 */ /* 0x000fe400078ec0ff */
[----:B0-----:R-:W-:Y:S02]  /*4990*/  IADD3.X R7, PT, PT, RZ, R17, RZ, P1, !PT ;  /* 0x00000011ff077210 */ /* 0x001fe40000ffe4ff */
[----:B------:R-:W-:Y:S02]  /*49a0*/  IADD3.X R3, PT, PT, R16, UR41, RZ, P0, !PT ;  /* 0x0000002910037c10 */ /* 0x000fe400087fe4ff */
[----:B------:R-:W-:Y:S02]  /*49b0*/  IADD3 R8, P0, PT, R8, UR40, RZ ;  /* 0x0000002808087c10 */ /* 0x000fe4000ff1e0ff */
[C---:B------:R-:W-:Y:S01]  /*49c0*/  SHF.L.U64.HI R14, R10.reuse, 0x1, R7 ;  /* 0x000000010a0e7819 */ /* 0x040fe20000010207 */
[----:B------:R1:W-:Y:S01]  /*49d0*/  STG.E desc[UR4][R2.64], R5 ;  /* 0x0000000502007986 */ /* 0x0003e2000c101904 */
[----:B------:R-:W-:-:S02]  /*49e0*/  SHF.L.U32 R7, R10, 0x1, RZ ;  /* 0x000000010a077819 */ /* 0x000fc400000006ff */
[----:B------:R-:W-:Y:S02]  /*49f0*/  IADD3.X R9, PT, PT, R9, UR41, RZ, P0, !PT ;  /* 0x0000002909097c10 */ /* 0x000fe400087fe4ff */
[----:B------:R-:W-:Y:S02]  /*4a00*/  IADD3 R44, P0, PT, R45, R44, RZ ;  /* 0x0000002c2d2c7210 */ /* 0x000fe40007f1e0ff */
[C---:B------:R-:W-:Y:S02]  /*4a10*/  SHF.L.U64.HI R11, R6.reuse, 0x1, R11 ;  /* 0x00000001060b7819 */ /* 0x040fe4000001020b */
[----:B------:R-:W-:Y:S02]  /*4a20*/  SHF.L.U32 R10, R6, 0x1, RZ ;  /* 0x00000001060a7819 */ /* 0x000fe400000006ff */
[----:B------:R-:W-:Y:S02]  /*4a30*/  LOP3.LUT R6, R7, 0xfffffffc, RZ, 0xc0, !PT ;  /* 0xfffffffc07067812 */ /* 0x000fe400078ec0ff */
[----:B------:R-:W-:-:S02]  /*4a40*/  LEA.HI.X.SX32 R43, R45, R43, 0x1, P0 ;  /* 0x0000002b2d2b7211 */ /* 0x000fc400000f0eff */
[----:B------:R-:W-:Y:S02]  /*4a50*/  ISETP.GE.U32.AND P0, PT, R44, UR44, PT ;  /* 0x0000002c2c007c0c */ /* 0x000fe4000bf06070 */
[----:B------:R-:W-:Y:S02]  /*4a60*/  LOP3.LUT R10, R10, 0xfffffffc, RZ, 0xc0, !PT ;  /* 0xfffffffc0a0a7812 */ /* 0x000fe400078ec0ff */
[----:B------:R-:W-:Y:S02]  /*4a70*/  IADD3 R6, P1, PT, R6, UR40, RZ ;  /* 0x0000002806067c10 */ /* 0x000fe4000ff3e0ff */
[----:B------:R-:W-:Y:S02]  /*4a80*/  LOP3.LUT R12, R12, 0xfffffffc, RZ, 0xc0, !PT ;  /* 0xfffffffc0c0c7812 */ /* 0x000fe400078ec0ff */
[----:B------:R-:W-:Y:S02]  /*4a90*/  ISETP.GE.AND.EX P0, PT, R43, UR45, PT, P0 ;  /* 0x0000002d2b007c0c */ /* 0x000fe4000bf06300 */
[----:B------:R-:W-:-:S02]  /*4aa0*/  IADD3 R10, P2, PT, R10, UR40, RZ ;  /* 0x000000280a0a7c10 */ /* 0x000fc4000ff5e0ff */
[----:B------:R-:W-:Y:S02]  /*4ab0*/  IADD3.X R7, PT, PT, R14, UR41, RZ, P1, !PT ;  /* 0x000000290e077c10 */ /* 0x000fe40008ffe4ff */
[----:B------:R-:W-:Y:S02]  /*4ac0*/  IADD3 R12, P1, PT, R12, UR40, RZ ;  /* 0x000000280c0c7c10 */ /* 0x000fe4000ff3e0ff */
[----:B------:R-:W-:Y:S02]  /*4ad0*/  F2FP.F16.F32.PACK_AB R4, R47, R4 ;  /* 0x000000042f04723e */ /* 0x000fe400000000ff */
[----:B------:R-:W-:Y:S02]  /*4ae0*/  F2FP.F16.F32.PACK_AB R26, R49, R26 ;  /* 0x0000001a311a723e */ /* 0x000fe400000000ff */
        /* <DEDUP_REMOVED lines=8> */
.L_x_14225:
[----:B------:R-:W-:Y:S01]  /*4b70*/  BSSY B0, `(.L_x_14287) ;  /* 0x0000007000007945 */ /* 0x000fe20003800000 */
[----:B------:R-:W-:Y:S02]  /*4b80*/  MOV R12, 0x10 ;  /* 0x00000010000c7802 */ /* 0x000fe40000000f00 */
[----:B------:R-:W-:Y:S02]  /*4b90*/  MOV R11, 0x1f ;  /* 0x0000001f000b7802 */ /* 0x000fe40000000f00 */
[----:B------:R-:W-:-:S07]  /*4ba0*/  MOV R15, 0xffffffff ;  /* 0xffffffff000f7802 */ /* 0x000fce0000000f00 */
[----:B------:R-:W-:Y:S05]  /*4bb0*/  WARPSYNC.COLLECTIVE R15, `(.L_x_14288) ;  /* 0x000000000f087348 */ /* 0x000fea0003c00000 */
[----:B------:R0:W1:Y:S02]  /*4bc0*/  SHFL.BFLY P6, R14, R13, R12, R11 ;  /* 0x0c00000c0d0e7389 */ /* 0x00006400000c000b */
[----:B01----:R-:W-:Y:S05]  /*4bd0*/  ENDCOLLECTIVE ;  /* 0x000000000000791b */ /* 0x003fea0003800000 */
.L_x_14288:
[----:B------:R-:W-:Y:S05]  /*4be0*/  BSYNC B0 ;  /* 0x0000000000007941 */ /* 0x000fea0003800000 */
.L_x_14287:
        /* <DEDUP_REMOVED lines=9> */
.L_x_14289:
[----:B------:R-:W-:Y:S01]  /*4c80*/  HFMA2 R12, -RZ, RZ, 0, 2.384185791015625e-07 ;  /* 0x00000004ff0c7431 */ /* 0x000fe200000001ff */
[----:B------:R-:W-:-:S04]  /*4c90*/  FMNMX R0, R13, R14, !PT ;  /* 0x0000000e0d007209 */ /* 0x000fc80007800000 */
[----:B------:R-:W-:-:S07]  /*4ca0*/  MOV R13, R0 ;  /* 0x00000000000d7202 */ /* 0x000fce0000000f00 */
[----:B------:R-:W-:Y:S05]  /*4cb0*/  WARPSYNC.COLLECTIVE R15, `(.L_x_14290) ;  /* 0x000000000f087348 */ /* 0x000fea0003c00000 */
[----:B------:R0:W1:Y:S02]  /*4cc0*/  SHFL.BFLY P6, R14, R13, R12, R11 ;  /* 0x0c00000c0d0e7389 */ /* 0x00006400000c000b */
[----:B01----:R-:W-:Y:S05]  /*4cd0*/  ENDCOLLECTIVE ;  /* 0x000000000000791b */ /* 0x003fea0003800000 */
.L_x_14290:
[----:B------:R-:W-:Y:S01]  /*4ce0*/  HFMA2 R12, -RZ, RZ, 0, 1.1920928955078125e-07 ;  /* 0x00000002ff0c7431 */ /* 0x000fe200000001ff */
[----:B------:R-:W-:-:S04]  /*4cf0*/  FMNMX R2, R0, R14, !PT ;  /* 0x0000000e00027209 */ /* 0x000fc80007800000 */
[----:B------:R-:W-:-:S07]  /*4d00*/  MOV R13, R2 ;  /* 0x00000002000d7202 */ /* 0x000fce0000000f00 */
[----:B------:R-:W-:Y:S05]  /*4d10*/  WARPSYNC.COLLECTIVE R15, `(.L_x_14291) ;  /* 0x000000000f087348 */ /* 0x000fea0003c00000 */
[----:B------:R0:W1:Y:S02]  /*4d20*/  SHFL.BFLY P6, R14, R13, R12, R11 ;  /* 0x0c00000c0d0e7389 */ /* 0x00006400000c000b */
[----:B01----:R-:W-:Y:S05]  /*4d30*/  ENDCOLLECTIVE ;  /* 0x000000000000791b */ /* 0x003fea0003800000 */
.L_x_14291:
[----:B------:R-:W-:Y:S01]  /*4d40*/  HFMA2 R12, -RZ, RZ, 0, 5.9604644775390625e-08 ;  /* 0x00000001ff0c7431 */ /* 0x000fe200000001ff */
[----:B------:R-:W-:-:S04]  /*4d50*/  FMNMX R3, R2, R14, !PT ;  /* 0x0000000e02037209 */ /* 0x000fc80007800000 */
[----:B------:R-:W-:-:S07]  /*4d60*/  MOV R13, R3 ;  /* 0x00000003000d7202 */ /* 0x000fce0000000f00 */
[----:B------:R-:W-:Y:S05]  /*4d70*/  WARPSYNC.COLLECTIVE R15, `(.L_x_14292) ;  /* 0x000000000f087348 */ /* 0x000fea0003c00000 */
[----:B------:R0:W1:Y:S02]  /*4d80*/  SHFL.BFLY P6, R14, R13, R12, R11 ;  /* 0x0c00000c0d0e7389 */ /* 0x00006400000c000b */
[----:B01----:R-:W-:Y:S05]  /*4d90*/  ENDCOLLECTIVE ;  /* 0x000000000000791b */ /* 0x003fea0003800000 */
.L_x_14292:
        /* <DEDUP_REMOVED lines=307> */
.L_x_14293:
[----:B------:R-:W-:Y:S02]  /*60d0*/  HFMA2 R12, -RZ, RZ, 0, 4.76837158203125e-07 ;  /* 0x00000008ff0c7431 */ /* 0x000fe400000001ff */
[----:B------:R-:W-:-:S05]  /*60e0*/  FADD R38, R13, R14 ;  /* 0x0000000e0d267221 */ /* 0x000fca0000000000 */
[----:B------:R-:W-:-:S07]  /*60f0*/  MOV R13, R38 ;  /* 0x00000026000d7202 */ /* 0x000fce0000000f00 */
[----:B------:R-:W-:Y:S05]  /*6100*/  WARPSYNC.COLLECTIVE R15, `(.L_x_14294) ;  /* 0x000000000f087348 */ /* 0x000fea0003c00000 */
[----:B------:R0:W1:Y:S02]  /*6110*/  SHFL.BFLY P6, R14, R13, R12, R11 ;  /* 0x0c00000c0d0e7389 */ /* 0x00006400000c000b */
[----:B01----:R-:W-:Y:S05]  /*6120*/  ENDCOLLECTIVE ;  /* 0x000000000000791b */ /* 0x003fea0003800000 */
.L_x_14294:
[----:B------:R-:W-:Y:S02]  /*6130*/  HFMA2 R12, -RZ, RZ, 0, 2.384185791015625e-07 ;  /* 0x00000004ff0c7431 */ /* 0x000fe400000001ff */
[----:B------:R-:W-:-:S05]  /*6140*/  FADD R39, R38, R14 ;  /* 0x0000000e26277221 */ /* 0x000fca0000000000 */
[----:B------:R-:W-:-:S07]  /*6150*/  MOV R13, R39 ;  /* 0x00000027000d7202 */ /* 0x000fce0000000f00 */
[----:B------:R-:W-:Y:S05]  /*6160*/  WARPSYNC.COLLECTIVE R15, `(.L_x_14295) ;  /* 0x000000000f087348 */ /* 0x000fea0003c00000 */
[----:B------:R0:W1:Y:S02]  /*6170*/  SHFL.BFLY P6, R14, R13, R12, R11 ;  /* 0x0c00000c0d0e7389 */ /* 0x00006400000c000b */
[----:B01----:R-:W-:Y:S05]  /*6180*/  ENDCOLLECTIVE ;  /* 0x000000000000791b */ /* 0x003fea0003800000 */
.L_x_14295:
[----:B------:R-:W-:Y:S02]  /*6190*/  HFMA2 R12, -RZ, RZ, 0, 1.1920928955078125e-07 ;  /* 0x00000002ff0c7431 */ /* 0x000fe400000001ff */
[----:B------:R-:W-:-:S05]  /*61a0*/  FADD R40, R39, R14 ;  /* 0x0000000e27287221 */ /* 0x000fca0000000000 */
[----:B------:R-:W-:-:S07]  /*61b0*/  MOV R13, R40 ;  /* 0x00000028000d7202 */ /* 0x000fce0000000f00 */
[----:B------:R-:W-:Y:S05]  /*61c0*/  WARPSYNC.COLLECTIVE R15, `(.L_x_14296) ;  /* 0x000000000f087348 */ /* 0x000fea0003c00000 */
[----:B------:R0:W1:Y:S02]  /*61d0*/  SHFL.BFLY P6, R14, R13, R12, R11 ;  /* 0x0c00000c0d0e7389 */ /* 0x00006400000c000b */
[----:B01----:R-:W-:Y:S05]  /*61e0*/  ENDCOLLECTIVE ;  /* 0x000000000000791b */ /* 0x003fea0003800000 */
.L_x_14296:
[----:B------:R-:W-:Y:S02]  /*61f0*/  HFMA2 R12, -RZ, RZ, 0, 5.9604644775390625e-08 ;  /* 0x00000001ff0c7431 */ /* 0x000fe400000001ff */
[----:B------:R-:W-:-:S05]  /*6200*/  FADD R41, R40, R14 ;  /* 0x0000000e28297221 */ /* 0x000fca0000000000 */
[----:B------:R-:W-:-:S07]  /*6210*/  MOV R13, R41 ;  /* 0x00000029000d7202 */ /* 0x000fce0000000f00 */
[----:B------:R-:W-:Y:S05]  /*6220*/  WARPSYNC.COLLECTIVE R15, `(.L_x_14297) ;  /* 0x000000000f087348 */ /* 0x000fea0003c00000 */
[----:B------:R0:W1:Y:S02]  /*6230*/  SHFL.BFLY P6, R14, R13, R12, R11 ;  /* 0x0c00000c0d0e7389 */ /* 0x00006400000c000b */
[----:B01----:R-:W-:Y:S05]  /*6240*/  ENDCOLLECTIVE ;  /* 0x000000000000791b */ /* 0x003fea0003800000 */
.L_x_14297:
[----:B------:R-:W-:Y:S05]  /*6250*/  BRA `(.L_x_14298) ;  /* 0xffffffc000587947 */ /* 0x000fea000383ffff */
        .weak           $__internal_282_$__cuda_sm3x_div_rn_noftz_f32_slowpath
        .type           $__internal_282_$__cuda_sm3x_div_rn_noftz_f32_slowpath,@function
        .size           $__internal_282_$__cuda_sm3x_div_rn_noftz_f32_slowpath,(.L_x_25734 - $__internal_282_$__cuda_sm3x_div_rn_noftz_f32_slowpath)
$__internal_282_$__cuda_sm3x_div_rn_noftz_f32_slowpath:
        /* <DEDUP_REMOVED lines=34> */
.L_x_14300:
        /* <DEDUP_REMOVED lines=51> */
.L_x_14307:
[----:B------:R-:W-:-:S04]  /*67b0*/  LOP3.LUT R11, R11, 0x80000000, RZ, 0xc0, !PT ;  /* 0x800000000b0b7812 */ /* 0x000fc800078ec0ff */
[----:B------:R-:W-:Y:S01]  /*67c0*/  LOP3.LUT R11, R11, 0x7f800000, RZ, 0xfc, !PT ;  /* 0x7f8000000b0b7812 */ /* 0x000fe200078efcff */
[----:B------:R-:W-:Y:S06]  /*67d0*/  BRA `(.L_x_14308) ;  /* 0x0000000000047947 */ /* 0x000fec0003800000 */
.L_x_14306:
[----:B------:R-:W-:-:S07]  /*67e0*/  LEA R11, R48, R11, 0x17 ;  /* 0x0000000b300b7211 */ /* 0x000fce00078eb8ff */
.L_x_14308:
[----:B------:R-:W-:Y:S05]  /*67f0*/  BSYNC.RECONVERGENT B1 ;  /* 0x0000000000017941 */ /* 0x000fea0003800200 */
.L_x_14305:
[----:B------:R-:W-:Y:S05]  /*6800*/  BRA `(.L_x_14309) ;  /* 0x0000000000207947 */ /* 0x000fea0003800000 */
.L_x_14304:
[----:B------:R-:W-:-:S04]  /*6810*/  LOP3.LUT R11, R12, 0x80000000, R25, 0x48, !PT ;  /* 0x800000000c0b7812 */ /* 0x000fc800078e4819 */
[----:B------:R-:W-:Y:S01]  /*6820*/  LOP3.LUT R11, R11, 0x7f800000, RZ, 0xfc, !PT ;  /* 0x7f8000000b0b7812 */ /* 0x000fe200078efcff */
[----:B------:R-:W-:Y:S06]  /*6830*/  BRA `(.L_x_14309) ;  /* 0x0000000000147947 */ /* 0x000fec0003800000 */
.L_x_14303:
[----:B------:R-:W-:Y:S01]  /*6840*/  LOP3.LUT R11, R12, 0x80000000, R25, 0x48, !PT ;  /* 0x800000000c0b7812 */ /* 0x000fe200078e4819 */
[----:B------:R-:W-:Y:S06]  /*6850*/  BRA `(.L_x_14309) ;  /* 0x00000000000c7947 */ /* 0x000fec0003800000 */
.L_x_14302:
[----:B------:R-:W0:Y:S01]  /*6860*/  MUFU.RSQ R11, -QNAN ;  /* 0xffc00000000b7908 */ /* 0x000e220000001400 */
[----:B------:R-:W-:Y:S05]  /*6870*/  BRA `(.L_x_14309) ;  /* 0x0000000000047947 */ /* 0x000fea0003800000 */
.L_x_14301:
[----:B------:R-:W-:-:S07]  /*6880*/  FADD.FTZ R11, R25, R12 ;  /* 0x0000000c190b7221 */ /* 0x000fce0000010000 */
.L_x_14309:
[----:B------:R-:W-:Y:S05]  /*6890*/  BSYNC.RECONVERGENT B0 ;  /* 0x0000000000007941 */ /* 0x000fea0003800200 */
.L_x_14299:
[----:B------:R-:W-:Y:S01]  /*68a0*/  HFMA2 R13, -RZ, RZ, 0, 0 ;  /* 0x00000000ff0d7431 */ /* 0x000fe200000001ff */
[----:B------:R-:W-:-:S04]  /*68b0*/  MOV R12, R40 ;  /* 0x00000028000c7202 */ /* 0x000fc80000000f00 */
[----:B0-----:R-:W-:Y:S05]  /*68c0*/  RET.REL.NODEC R12 `(_Z15SoftmaxWarpImplI10DirectLoadI6__halffE11DirectStoreIfS1_EfLi2ELi30ELi32ELi1ELb0EL9Algorithm0EEvT_T0_ll) ;  /* 0xffffff940ccc7950 */ /* 0x001fea0003c3ffff */
.L_x_14310:
        /* <DEDUP_REMOVED lines=11> */
.L_x_25734:


//--------------------- .text._Z15SoftmaxWarpImplI10DirectLoadI6__halffE11DirectStoreIfS1_EfLi2ELi28ELi32ELi1ELb1EL9Algorithm0EEvT_T0_ll --------------------------
	.section	.text._Z15SoftmaxWarpImplI10DirectLoadI6__halffE11DirectStoreIfS1_EfLi2ELi28ELi32ELi1ELb1EL9Algorithm0EEvT_T0_ll,"ax",@progbits
	.align	128
        .global         _Z15SoftmaxWarpImplI10DirectLoadI6__halffE11DirectStoreIfS1_EfLi2ELi28ELi32ELi1ELb1EL9Algorithm0EEvT_T0_ll
        .type           _Z15SoftmaxWarpImplI10DirectLoadI6__halffE11DirectStoreIfS1_EfLi2ELi28ELi32ELi1ELb1EL9Algorithm0EEvT_T0_ll,@function
        .size           _Z15SoftmaxWarpImplI10DirectLoadI6__halffE11DirectStoreIfS1_EfLi2ELi28ELi32ELi1ELb1EL9Algorithm0EEvT_T0_ll,(.L_x_25735 - _Z15SoftmaxWarpImplI10DirectLoadI6__halffE11DirectStoreIfS1_EfLi2ELi28ELi32ELi1ELb1EL9Algorithm0EEvT_T0_ll)
        .other          _Z15SoftmaxWarpImplI10DirectLoadI6__halffE11DirectStoreIfS1_EfLi2ELi28ELi32ELi1ELb1EL9Algorithm0EEvT_T0_ll,@"STO_CUDA_ENTRY STV_DEFAULT"
_Z15SoftmaxWarpImplI10DirectLoadI6__halffE11DirectStoreIfS1_EfLi2ELi28ELi32ELi1ELb1EL9Algorithm0EEvT_T0_ll:
.text._Z15SoftmaxWarpImplI10DirectLoadI6__halffE11DirectStoreIfS1_EfLi2ELi28ELi32ELi1ELb1EL9Algorithm0EEvT_T0_ll:
        /* <DEDUP_REMOVED lines=24> */
.L_x_14311:
        /* <DEDUP_REMOVED lines=26> */
[----:B--2---:R-:W-:-:S07]  /*0320*/  IADD3 R68, PT, PT, R40, 0x340, RZ ;  /* 0x0000034028447810 */ /* 0x004fce0007ffe0ff */
.L_x_14397:
        /* <DEDUP_REMOVED lines=53> */
[----:B------:R-:W-:Y:S01]  /*0680*/  @!P4 MOV R49, RZ ;  /* 0x000000ff0031c202 */ /* 0x000fe20000000f00 */
[----:B------:R-:W2:Y:S01]  /*0690*/  LDC.64 R22, c[0x0][0x380] ;  /* 0x0000e000ff167b82 */ /* 0x000ea20000000a00 */
[----:B------:R-:W-:Y:S01]  /*06a0*/  @!P5 SHF.L.U32 R9, R8, 0x1, RZ ;  /* 0x000000010809d819 */ /* 0x000fe200000006ff */
[C---:B------:R-:W-:Y:S01]  /*06b0*/  @!P4 IMAD R13, R41.reuse, R3, R16 ;  /* 0x00000003290dc224 */ /* 0x040fe200078e0210 */
[----:B------:R-:W-:Y:S01]  /*06c0*/  ISETP.GE.AND.EX P3, PT, RZ, UR41, PT, P2 ;  /* 0x00000029ff007c0c */ /* 0x000fe2000bf66320 */
[----:B------:R-:W-:Y:S01]  /*06d0*/  @!P4 IMAD.WIDE.U32 R6, R41, R2, R48 ;  /* 0x000000022906c225 */ /* 0x000fe200078e0030 */
[----:B------:R-:W-:Y:S02]  /*06e0*/  @!P5 IADD3.X R11, PT, PT, RZ, R11, RZ, P1, !PT ;  /* 0x0000000bff0bd210 */ /* 0x000fe40000ffe4ff */
[----:B------:R-:W-:Y:S01]  /*06f0*/  @!P5 LOP3.LUT R9, R9, 0xfffffffc, RZ, 0xc0, !PT ;  /* 0xfffffffc0909d812 */ /* 0x000fe200078ec0ff */
[----:B------:R-:W4:Y:S01]  /*0700*/  LDC.64 R2, c[0x0][0x388] ;  /* 0x0000e200ff027b82 */ /* 0x000f220000000a00 */
[----:B------:R-:W-:-:S02]  /*0710*/  @!P6 IADD3.X R29, PT, PT, R12, R29, RZ, P0, !PT ;  /* 0x0000001d0c1de210 */ /* 0x000fc400007fe4ff */
[----:B------:R-:W-:Y:S02]  /*0720*/  @!P5 SHF.L.U64.HI R8, R8, 0x1, R11 ;  /* 0x000000010808d819 */ /* 0x000fe4000001020b */
[----:B---3--:R-:W-:Y:S02]  /*0730*/  @!P5 IADD3 R24, P0, PT, R9, R24, RZ ;  /* 0x000000180918d210 */ /* 0x008fe40007f1e0ff */
[----:B------:R-:W-:Y:S01]  /*0740*/  @!P4 IADD3 R9, PT, PT, R13, R7, RZ ;  /* 0x000000070d09c210 */ /* 0x000fe20007ffe0ff */
[----:B-1----:R-:W-:Y:S01]  /*0750*/  @!P3 IMAD R12, R43, R4, RZ ;  /* 0x000000042b0cb224 */ /* 0x002fe200078e02ff */
[----:B------:R-:W-:Y:S01]  /*0760*/  @!P5 IADD3.X R25, PT, PT, R8, R25, RZ, P0, !PT ;  /* 0x000000190819d210 */ /* 0x000fe200007fe4ff */
[----:B------:R-:W1:Y:S01]  /*0770*/  LDC.64 R18, c[0x0][0x380] ;  /* 0x0000e000ff127b82 */ /* 0x000e620000000a00 */
[----:B------:R-:W-:Y:S01]  /*0780*/  @!P4 LEA.HI R6, P0, R9, R6, RZ, 0x1 ;  /* 0x000000060906c211 */ /* 0x000fe200078108ff */
[----:B------:R-:W-:Y:S01]  /*0790*/  @!P3 IMAD R11, R41, R5, R12 ;  /* 0x00000005290bb224 */ /* 0x000fe200078e020c */
[----:B------:R-:W-:-:S02]  /*07a0*/  ISETP.GE.U32.AND P1, PT, R52, UR40, PT ;  /* 0x0000002834007c0c */ /* 0x000fc4000bf26070 */
[----:B------:R-:W-:Y:S02]  /*07b0*/  @!P3 MOV R51, RZ ;  /* 0x000000ff0033b202 */ /* 0x000fe40000000f00 */
[C---:B------:R-:W-:Y:S01]  /*07c0*/  @!P4 SHF.L.U32 R7, R6.reuse, 0x1, RZ ;  /* 0x000000010607c819 */ /* 0x040fe200000006ff */
[----:B------:R-:W3:Y:S01]  /*07d0*/  LDC.64 R12, c[0x0][0x380] ;  /* 0x0000e000ff0c7b82 */ /* 0x000ee20000000a00 */
[----:B------:R-:W-:Y:S01]  /*07e0*/  ISETP.GE.AND.EX P1, PT, RZ, UR41, PT, P1 ;  /* 0x00000029ff007c0c */ /* 0x000fe2000bf26310 */
[----:B------:R-:W-:Y:S01]  /*07f0*/  @!P3 IMAD.WIDE.U32 R4, R41, R4, R50 ;  /* 0x000000042904b225 */ /* 0x000fe200078e0032 */
[----:B------:R-:W-:Y:S02]  /*0800*/  @!P4 IADD3.X R9, PT, PT, RZ, R9, RZ, P0, !PT ;  /* 0x00000009ff09c210 */ /* 0x000fe400007fe4ff */
[----:B------:R-:W-:Y:S02]  /*0810*/  @!P4 LOP3.LUT R7, R7, 0xfffffffc, RZ, 0xc0, !PT ;  /* 0xfffffffc0707c812 */ /* 0x000fe400078ec0ff */
[----:B------:R-:W-:-:S02]  /*0820*/  @!P4 SHF.L.U64.HI R6, R6, 0x1, R9 ;  /* 0x000000010606c819 */ /* 0x000fc40000010209 */
[----:B-----5:R-:W-:Y:S02]  /*0830*/  @!P4 IADD3 R20, P0, PT, R7, R20, RZ ;  /* 0x000000140714c210 */ /* 0x020fe40007f1e0ff */
[----:B------:R-:W-:Y:S02]  /*0840*/  @!P3 IADD3 R7, PT, PT, R11, R5, RZ ;  /* 0x000000050b07b210 */ /* 0x000fe40007ffe0ff */
[----:B------:R-:W-:Y:S01]  /*0850*/  @!P4 IADD3.X R21, PT, PT, R6, R21, RZ, P0, !PT ;  /* 0x000000150615c210 */ /* 0x000fe200007fe4ff */
[----:B----4-:R-:W-:Y:S01]  /*0860*/  @!P1 IMAD R8, R43, R2, RZ ;  /* 0x000000022b089224 */ /* 0x010fe200078e02ff */
[----:B------:R-:W-:Y:S02]  /*0870*/  @!P3 LEA.HI R4, P0, R7, R4, RZ, 0x1 ;  /* 0x000000040704b211 */ /* 0x000fe400078108ff */
[----:B------:R-:W-:Y:S01]  /*0880*/  @!P1 MOV R53, RZ ;  /* 0x000000ff00359202 */ /* 0x000fe20000000f00 */
[----:B------:R-:W-:Y:S01]  /*0890*/  @!P1 IMAD R9, R41, R3, R8 ;  /* 0x0000000329099224 */ /* 0x000fe200078e0208 */
[----:B------:R-:W-:-:S02]  /*08a0*/  @!P3 SHF.L.U32 R5, R4, 0x1, RZ ;  /* 0x000000010405b819 */ /* 0x000fc400000006ff */
[----:B------:R-:W-:Y:S01]  /*08b0*/  @!P3 IADD3.X R7, PT, PT, RZ, R7, RZ, P0, !PT ;  /* 0x00000007ff07b210 */ /* 0x000fe200007fe4ff */
[----:B------:R-:W-:Y:S01]  /*08c0*/  @!P1 IMAD.WIDE.U32 R2, R41, R2, R52 ;  /* 0x0000000229029225 */ /* 0x000fe200078e0034 */
[----:B------:R-:W-:Y:S02]  /*08d0*/  @!P3 LOP3.LUT R5, R5, 0xfffffffc, RZ, 0xc0, !PT ;  /* 0xfffffffc0505b812 */ /* 0x000fe400078ec0ff */
[----:B------:R-:W-:Y:S02]  /*08e0*/  @!P3 SHF.L.U64.HI R4, R4, 0x1, R7 ;  /* 0x000000010404b819 */ /* 0x000fe40000010207 */
[----:B--2---:R-:W-:Y:S01]  /*08f0*/  @!P3 IADD3 R22, P0, PT, R5, R22, RZ ;  /* 0x000000160516b210 */ /* 0x004fe20007f1e0ff */
[----:B------:R-:W2:Y:S01]  /*0900*/  LDC.64 R6, c[0x0][0x388] ;  /* 0x0000e200ff067b82 */ /* 0x000ea20000000a00 */
[----:B------:R-:W-:Y:S02]  /*0910*/  @!P1 IADD3 R5, PT, PT, R9, R3, RZ ;  /* 0x0000000309059210 */ /* 0x000fe40007ffe0ff */
[----:B------:R-:W-:-:S02]  /*0920*/  @!P3 IADD3.X R23, PT, PT, R4, R23, RZ, P0, !PT ;  /* 0x000000170417b210 */ /* 0x000fc400007fe4ff */
[----:B------:R-:W-:Y:S02]  /*0930*/  @!P1 LEA.HI R2, P0, R5, R2, RZ, 0x1 ;  /* 0x0000000205029211 */ /* 0x000fe400078108ff */
[----:B------:R-:W-:Y:S01]  /*0940*/  P2R R31, PR, RZ, 0x2 ;  /* 0x00000002ff1f7803 */ /* 0x000fe20000000000 */
[----:B------:R-:W4:Y:S01]  /*0950*/  LDC.64 R8, c[0x0][0x380] ;  /* 0x0000e000ff087b82 */ /* 0x000f220000000a00 */
[C---:B------:R-:W-:Y:S02]  /*0960*/  @!P1 SHF.L.U32 R3, R2.reuse, 0x1, RZ ;  /* 0x0000000102039819 */ /* 0x040fe400000006ff */
[----:B------:R-:W-:Y:S02]  /*0970*/  @!P1 IADD3.X R5, PT, PT, RZ, R5, RZ, P0, !PT ;  /* 0x00000005ff059210 */ /* 0x000fe400007fe4ff */
[----:B------:R-:W-:Y:S02]  /*0980*/  @!P1 LOP3.LUT R3, R3, 0xfffffffc, RZ, 0xc0, !PT ;  /* 0xfffffffc03039812 */ /* 0x000fe400078ec0ff */
[----:B------:R-:W-:-:S02]  /*0990*/  @!P1 SHF.L.U64.HI R2, R2, 0x1, R5 ;  /* 0x0000000102029819 */ /* 0x000fc40000010205 */
[----:B-1----:R-:W-:Y:S01]  /*09a0*/  @!P1 IADD3 R18, P0, PT, R3, R18, RZ ;  /* 0x0000001203129210 */ /* 0x002fe20007f1e0ff */
[----:B------:R-:W1:Y:S01]  /*09b0*/  LDC.64 R4, c[0x0][0x380] ;  /* 0x0000e000ff047b82 */ /* 0x000e620000000a00 */
[----:B------:R-:W-:Y:S02]  /*09c0*/  P2R R30, PR, RZ, 0x8 ;  /* 0x00000008ff1e7803 */ /* 0x000fe40000000000 */
[----:B------:R-:W-:Y:S02]  /*09d0*/  @!P1 IADD3.X R19, PT, PT, R2, R19, RZ, P0, !PT ;  /* 0x0000001302139210 */ /* 0x000fe400007fe4ff */
[----:B------:R-:W-:Y:S02]  /*09e0*/  ISETP.GE.U32.AND P0, PT, R54, UR40, PT ;  /* 0x0000002836007c0c */ /* 0x000fe4000bf06070 */
[----:B------:R-:W-:Y:S02]  /*09f0*/  P2R R14, PR, RZ, 0x10 ;  /* 0x00000010ff0e7803 */ /* 0x000fe40000000000 */
        /* <DEDUP_REMOVED lines=53> */
[----:B------:R-:W-:Y:S02]  /*0d50*/  MOV R31, 0xff800000 ;  /* 0xff800000001f7802 */ /* 0x000fe40000000f00 */
[----:B------:R-:W-:-:S02]  /*0d60*/  MOV R82, 0xff800000 ;  /* 0xff80000000527802 */ /* 0x000fc40000000f00 */
[----:B------:R-:W-:-:S07]  /*0d70*/  P2R R51, PR, RZ, 0x4 ;  /* 0x00000004ff337803 */ /* 0x000fce0000000000 */
        /* <DEDUP_REMOVED lines=49> */
[----:B------:R-:W-:Y:S02]  /*1090*/  ISETP.GE.U32.AND P5, PT, R66, UR40, PT ;  /* 0x0000002842007c0c */ /* 0x000fe4000bfa6070 */
[----:B------:R-:W-:Y:S02]  /*10a0*/  P2R R55, PR, RZ, 0x10 ;  /* 0x00000010ff377803 */ /* 0x000fe40000000000 */
[----:B------:R-:W-:Y:S02]  /*10b0*/  ISETP.GE.AND.EX P5, PT, RZ, UR41, PT, P5 ;  /* 0x00000029ff007c0c */ /* 0x000fe4000bfa6350 */
[----:B------:R-:W-:-:S02]  /*10c0*/  ISETP.NE.AND P4, PT, R0, RZ, PT ;  /* 0x000000ff0000720c */ /* 0x000fc40003f85270 */
[----:B------:R-:W-:-:S09]  /*10d0*/  P2R R57, PR, RZ, 0x20 ;  /* 0x00000020ff397803 */ /* 0x000fd20000000000 */
[----:B------:R-:W-:Y:S02]  /*10e0*/  @!P5 MOV R67, RZ ;  /* 0x000000ff0043d202 */ /* 0x000fe40000000f00 */
[----:B------:R-:W-:Y:S02]  /*10f0*/  @!P4 R2UR UR6, R34 ;  /* 0x000000002206c2ca */ /* 0x000fe400000e0000 */
[----:B------:R-:W-:Y:S01]  /*1100*/  @!P4 R2UR UR7, R35 ;  /* 0x000000002307c2ca */ /* 0x000fe200000e0000 */
[----:B-1----:R-:W-:-:S04]  /*1110*/  @!P5 IMAD R0, R43, R10, RZ ;  /* 0x0000000a2b00d224 */ /* 0x002fc800078e02ff */
[C---:B------:R-:W-:Y:S02]  /*1120*/  @!P5 IMAD R15, R41.reuse, R11, R0 ;  /* 0x0000000b290fd224 */ /* 0x040fe400078e0200 */
[----:B------:R-:W-:-:S05]  /*1130*/  @!P5 IMAD.WIDE.U32 R10, R41, R10, R66 ;  /* 0x0000000a290ad225 */ /* 0x000fca00078e0042 */
[----:B------:R-:W-:Y:S01]  /*1140*/  @!P5 IADD3 R15, PT, PT, R15, R11, RZ ;  /* 0x0000000b0f0fd210 */ /* 0x000fe20007ffe0ff */
[----:B------:R-:W2:Y:S03]  /*1150*/  @!P4 LDG.E R28, desc[UR6][R28.64] ;  /* 0x000000061c1cc981 */ /* 0x000ea6000c1e1900 */
[----:B------:R-:W-:Y:S02]  /*1160*/  @!P5 LEA.HI R0, P6, R15, R10, RZ, 0x1 ;  /* 0x0000000a0f00d211 */ /* 0x000fe400078d08ff */
[----:B------:R-:W1:Y:S02]  /*1170*/  LDC.64 R10, c[0x0][0x380] ;  /* 0x0000e000ff0a7b82 */ /* 0x000e640000000a00 */
[----:B------:R-:W-:Y:S02]  /*1180*/  @!P5 SHF.L.U32 R13, R0, 0x1, RZ ;  /* 0x00000001000dd819 */ /* 0x000fe400000006ff */
[----:B------:R-:W-:-:S02]  /*1190*/  @!P5 IADD3.X R15, PT, PT, RZ, R15, RZ, P6, !PT ;  /* 0x0000000fff0fd210 */ /* 0x000fc400037fe4ff */
[----:B------:R-:W-:Y:S02]  /*11a0*/  @!P5 LOP3.LUT R13, R13, 0xfffffffc, RZ, 0xc0, !PT ;  /* 0xfffffffc0d0dd812 */ /* 0x000fe400078ec0ff */
[----:B------:R-:W-:Y:S02]  /*11b0*/  @!P5 SHF.L.U64.HI R0, R0, 0x1, R15 ;  /* 0x000000010000d819 */ /* 0x000fe4000001020f */
[----:B------:R-:W3:Y:S01]  /*11c0*/  LDC.64 R14, c[0x0][0x380] ;  /* 0x0000e000ff0e7b82 */ /* 0x000ee20000000a00 */
[----:B-1----:R-:W-:-:S07]  /*11d0*/  @!P5 IADD3 R10, P6, PT, R13, R10, RZ ;  /* 0x0000000a0d0ad210 */ /* 0x002fce0007fde0ff */
[----:B------:R-:W1:Y:S01]  /*11e0*/  LDC.64 R12, c[0x0][0x388] ;  /* 0x0000e200ff0c7b82 */ /* 0x000e620000000a00 */
[----:B------:R-:W-:Y:S02]  /*11f0*/  @!P5 IADD3.X R11, PT, PT, R0, R11, RZ, P6, !PT ;  /* 0x0000000b000bd210 */ /* 0x000fe400037fe4ff */
[----:B------:R-:W-:Y:S02]  /*1200*/  ISETP.NE.AND P5, PT, R45, RZ, PT ;  /* 0x000000ff2d00720c */ /* 0x000fe40003fa5270 */
[----:B------:R-:W-:-:S04]  /*1210*/  ISETP.GE.U32.AND P6, PT, R68, UR40, PT ;  /* 0x0000002844007c0c */ /* 0x000fc8000bfc6070 */
[----:B------:R-:W-:-:S07]  /*1220*/  ISETP.GE.AND.EX P6, PT, RZ, UR41, PT, P6 ;  /* 0x00000029ff007c0c */ /* 0x000fce000bfc6360 */
[----:B------:R-:W-:Y:S02]  /*1230*/  @!P5 R2UR UR4, R34 ;  /* 0x000000002204d2ca */ /* 0x000fe400000e0000 */
[----:B------:R-:W-:-:S04]  /*1240*/  @!P5 R2UR UR5, R35 ;  /* 0x000000002305d2ca */ /* 0x000fc800000e0000 */
[----:B------:R-:W-:Y:S01]  /*1250*/  @!P6 MOV R69, RZ ;  /* 0x000000ff0045e202 */ /* 0x000fe20000000f00 */
[----:B-1----:R-:W-:-:S04]  /*1260*/  @!P6 IMAD R0, R43, R12, RZ ;  /* 0x0000000c2b00e224 */ /* 0x002fc800078e02ff */
[C---:B------:R-:W-:Y:S02]  /*1270*/  @!P6 IMAD R33, R41.reuse, R13, R0 ;  /* 0x0000000d2921e224 */ /* 0x040fe400078e0200 */
[----:B------:R-:W-:Y:S02]  /*1280*/  @!P6 IMAD.WIDE.U32 R12, R41, R12, R68 ;  /* 0x0000000c290ce225 */ /* 0x000fe400078e0044 */
[----:B------:R-:W4:Y:S03]  /*1290*/  @!P5 LDG.E R26, desc[UR4][R26.64] ;  /* 0x000000041a1ad981 */ /* 0x000f26000c1e1900 */
[----:B------:R-:W-:-:S04]  /*12a0*/  @!P6 IADD3 R33, PT, PT, R33, R13, RZ ;  /* 0x0000000d2121e210 */ /* 0x000fc80007ffe0ff */
[----:B------:R-:W-:-:S04]  /*12b0*/  @!P6 LEA.HI R0, P0, R33, R12, RZ, 0x1 ;  /* 0x0000000c2100e211 */ /* 0x000fc800078108ff */
[----:B------:R-:W-:Y:S02]  /*12c0*/  @!P6 IADD3.X R33, PT, PT, RZ, R33, RZ, P0, !PT ;  /* 0x00000021ff21e210 */ /* 0x000fe400007fe4ff */
[C---:B------:R-:W-:Y:S02]  /*12d0*/  @!P6 SHF.L.U32 R13, R0.reuse, 0x1, RZ ;  /* 0x00000001000de819 */ /* 0x040fe400000006ff */
[----:B------:R-:W-:Y:S02]  /*12e0*/  @!P6 SHF.L.U64.HI R0, R0, 0x1, R33 ;  /* 0x000000010000e819 */ /* 0x000fe40000010221 */
[----:B------:R-:W-:Y:S02]  /*12f0*/  @!P6 LOP3.LUT R13, R13, 0xfffffffc, RZ, 0xc0, !PT ;  /* 0xfffffffc0d0de812 */ /* 0x000fe400078ec0ff */
[----:B------:R-:W-:Y:S02]  /*1300*/  MOV R33, 0xff800000 ;  /* 0xff80000000217802 */ /* 0x000fe40000000f00 */
[----:B---3--:R-:W-:-:S02]  /*1310*/  @!P6 IADD3 R14, P0, PT, R13, R14, RZ ;  /* 0x0000000e0d0ee210 */ /* 0x008fc40007f1e0ff */
[----:B------:R-:W-:Y:S02]  /*1320*/  MOV R13, 0xff800000 ;  /* 0xff800000000d7802 */ /* 0x000fe40000000f00 */
[----:B------:R-:W-:Y:S02]  /*1330*/  @!P6 IADD3.X R15, PT, PT, R0, R15, RZ, P0, !PT ;  /* 0x0000000f000fe210 */ /* 0x000fe400007fe4ff */
[----:B------:R-:W-:Y:S01]  /*1340*/  ISETP.NE.AND P0, PT, R32, RZ, PT ;  /* 0x000000ff2000720c */ /* 0x000fe20003f05270 */
[--C-:B--2---:R-:W-:Y:S02]  /*1350*/  @!P4 HADD2.F32 R31, -RZ, R28.reuse.H0_H0 ;  /* 0x2000001cff1fc230 */ /* 0x104fe40000004100 */
[----:B------:R-:W-:Y:S02]  /*1360*/  @!P4 HADD2.F32 R82, -RZ, R28.H1_H1 ;  /* 0x3000001cff52c230 */ /* 0x000fe40000004100 */
[--C-:B----4-:R-:W-:Y:S02]  /*1370*/  @!P5 HADD2.F32 R37, -RZ, R26.reuse.H0_H0 ;  /* 0x2000001aff25d230 */ /* 0x110fe40000004100 */
[----:B------:R-:W-:-:S05]  /*1380*/  @!P5 HADD2.F32 R33, -RZ, R26.H1_H1 ;  /* 0x3000001aff21d230 */ /* 0x000fca0000004100 */
[----:B------:R-:W-:-:S04]  /*1390*/  @!P5 FMNMX3 R13, R37, -INF , R33, !PT ;  /* 0xff800000250dd876 */ /* 0x000fc80007800021 */
        /* <DEDUP_REMOVED lines=18> */
[----:B------:R-:W-:Y:S02]  /*14c0*/  MOV R70, 0xff800000 ;  /* 0xff80000000467802 */ /* 0x000fe40000000f00 */
[----:B------:R-:W-:Y:S02]  /*14d0*/  MOV R74, 0xff800000 ;  /* 0xff800000004a7802 */ /* 0x000fe40000000f00 */
[----:B------:R-:W-:Y:S02]  /*14e0*/  MOV R32, 0xff800000 ;  /* 0xff80000000207802 */ /* 0x000fe40000000f00 */
[----:B------:R-:W-:Y:S02]  /*14f0*/  MOV R26, 0xff800000 ;  /* 0xff800000001a7802 */ /* 0x000fe40000000f00 */
[----:B------:R-:W-:-:S02]  /*1500*/  MOV R28, 0xff800000 ;  /* 0xff800000001c7802 */ /* 0x000fc40000000f00 */
[----:B------:R-:W-:Y:S01]  /*1510*/  ISETP.NE.AND P5, PT, R57, RZ, PT ;  /* 0x000000ff3900720c */ /* 0x000fe20003fa5270 */
[--C-:B--2---:R-:W-:Y:S02]  /*1520*/  @!P4 HADD2.F32 R78, -RZ, R24.reuse.H0_H0 ;  /* 0x20000018ff4ec230 */ /* 0x104fe40000004100 */
[----:B------:R-:W-:-:S05]  /*1530*/  @!P4 HADD2.F32 R70, -RZ, R24.H1_H1 ;  /* 0x30000018ff46c230 */ /* 0x000fca0000004100 */
[----:B------:R-:W-:Y:S02]  /*1540*/  @!P4 FMNMX3 R13, R13, R78, R70, !PT ;  /* 0x0000004e0d0dc276 */ /* 0x000fe40007800046 */
[----:B------:R-:W-:Y:S02]  /*1550*/  ISETP.NE.AND P4, PT, R36, RZ, PT ;  /* 0x000000ff2400720c */ /* 0x000fe40003f85270 */
[----:B------:R-:W-:Y:S02]  /*1560*/  MOV R36, 0xff800000 ;  /* 0xff80000000247802 */ /* 0x000fe40000000f00 */
[----:B------:R-:W-:Y:S01]  /*1570*/  MOV R24, 0xff800000 ;  /* 0xff80000000187802 */ /* 0x000fe20000000f00 */
[--C-:B---3--:R-:W-:Y:S02]  /*1580*/  @!P3 HADD2.F32 R74, -RZ, R20.reuse.H0_H0 ;  /* 0x20000014ff4ab230 */ /* 0x108fe40000004100 */
[----:B------:R-:W-:Y:S01]  /*1590*/  @!P3 HADD2.F32 R36, -RZ, R20.H1_H1 ;  /* 0x30000014ff24b230 */ /* 0x000fe20000004100 */
[----:B------:R-:W-:-:S04]  /*15a0*/  MOV R20, 0xff800000 ;  /* 0xff80000000147802 */ /* 0x000fc80000000f00 */
[----:B------:R-:W-:Y:S01]  /*15b0*/  @!P3 FMNMX3 R13, R13, R74, R36, !PT ;  /* 0x0000004a0d0db276 */ /* 0x000fe20007800024 */
[--C-:B----4-:R-:W-:Y:S02]  /*15c0*/  @!P2 HADD2.F32 R32, -RZ, R22.reuse.H0_H0 ;  /* 0x20000016ff20a230 */ /* 0x110fe40000004100 */
[----:B------:R-:W-:Y:S01]  /*15d0*/  @!P2 HADD2.F32 R24, -RZ, R22.H1_H1 ;  /* 0x30000016ff18a230 */ /* 0x000fe20000004100 */
[----:B------:R-:W-:-:S04]  /*15e0*/  MOV R22, 0xff800000 ;  /* 0xff80000000167802 */ /* 0x000fc80000000f00 */
[----:B------:R-:W-:Y:S01]  /*15f0*/  @!P2 FMNMX3 R13, R13, R32, R24, !PT ;  /* 0x000000200d0da276 */ /* 0x000fe20007800018 */
[--C-:B-----5:R-:W-:Y:S02]  /*1600*/  @!P1 HADD2.F32 R26, -RZ, R18.reuse.H0_H0 ;  /* 0x20000012ff1a9230 */ /* 0x120fe40000004100 */
        /* <DEDUP_REMOVED lines=41> */
[----:B------:R-:W-:Y:S01]  /*18a0*/  MOV R38, 0xff800000 ;  /* 0xff80000000267802 */ /* 0x000fe20000000f00 */
[----:B------:R-:W-:Y:S01]  /*18b0*/  UMOV UR4, 0xffffffff ;  /* 0xffffffff00047882 */ /* 0x000fe20000000000 */
        /* <DEDUP_REMOVED lines=14> */
[--C-:B------:R-:W-:Y:S02]  /*19a0*/  @!P5 HADD2.F32 R72, -RZ, R10.reuse.H0_H0 ;  /* 0x2000000aff48d230 */ /* 0x100fe40000004100 */
[----:B------:R-:W-:Y:S01]  /*19b0*/  @!P5 HADD2.F32 R38, -RZ, R10.H1_H1 ;  /* 0x3000000aff26d230 */ /* 0x000fe20000004100 */
[----:B------:R-:W-:Y:S02]  /*19c0*/  @!P4 FMNMX3 R13, R13, R80, R76, !PT ;  /* 0x000000500d0dc276 */ /* 0x000fe4000780004c */
[----:B------:R-:W-:Y:S01]  /*19d0*/  MOV R16, 0xff800000 ;  /* 0xff80000000107802 */ /* 0x000fe20000000f00 */
[--C-:B------:R-:W-:Y:S01]  /*19e0*/  @!P6 HADD2.F32 R16, -RZ, R14.reuse.H0_H0 ;  /* 0x2000000eff10e230 */ /* 0x100fe20000004100 */
[----:B------:R-:W-:Y:S01]  /*19f0*/  MOV R8, 0xff800000 ;  /* 0xff80000000087802 */ /* 0x000fe20000000f00 */
[----:B------:R-:W-:Y:S01]  /*1a00*/  @!P6 HADD2.F32 R8, -RZ, R14.H1_H1 ;  /* 0x3000000eff08e230 */ /* 0x000fe20000004100 */
        /* <DEDUP_REMOVED lines=119> */
[----:B------:R-:W-:Y:S02]  /*2180*/  SHF.L.U32 R19, R19, 0x17, RZ ;  /* 0x0000001713137819 */ /* 0x000fe400000006ff */
        /* <DEDUP_REMOVED lines=109> */
[----:B------:R-:W-:-:S02]  /*2860*/  SHF.L.U32 R27, R0, 0x17, RZ ;  /* 0x00000017001b7819 */ /* 0x000fc400000006ff */
        /* <DEDUP_REMOVED lines=74> */
.L_x_14409:
        /* <DEDUP_REMOVED lines=11> */
[----:B01----:R-:W-:Y:S05]  /*2dc0*/  CALL.REL.NOINC `($__internal_283_$__cuda_sm3x_div_rn_noftz_f32_slowpath) ;  /* 0x00000040000c7944 */ /* 0x003fea0003c00000 */
[----:B------:R-:W-:-:S07]  /*2dd0*/  MOV R14, R8 ;  /* 0x00000008000e7202 */ /* 0x000fce0000000f00 */
.L_x_14314:
[----:B------:R-:W-:Y:S05]  /*2de0*/  BSYNC.RECONVERGENT B2 ;  /* 0x0000000000027941 */ /* 0x000fea0003800200 */
.L_x_14313:
        /* <DEDUP_REMOVED lines=11> */
[----:B01----:R-:W-:Y:S05]  /*2ea0*/  CALL.REL.NOINC `($__internal_283_$__cuda_sm3x_div_rn_noftz_f32_slowpath) ;  /* 0x0000003c00d47944 */ /* 0x003fea0003c00000 */
[----:B------:R-:W-:-:S07]  /*2eb0*/  MOV R37, R8 ;  /* 0x0000000800257202 */ /* 0x000fce0000000f00 */
.L_x_14316:
[----:B------:R-:W-:Y:S05]  /*2ec0*/  BSYNC.RECONVERGENT B2 ;  /* 0x0000000000027941 */ /* 0x000fea0003800200 */
.L_x_14315:
        /* <DEDUP_REMOVED lines=13> */
.L_x_14318:
[----:B------:R-:W-:Y:S05]  /*2fa0*/  BSYNC.RECONVERGENT B2 ;  /* 0x0000000000027941 */ /* 0x000fea0003800200 */
.L_x_14317:
        /* <DEDUP_REMOVED lines=13> */
.L_x_14320:
[----:B------:R-:W-:Y:S05]  /*3080*/  BSYNC.RECONVERGENT B2 ;  /* 0x0000000000027941 */ /* 0x000fea0003800200 */
.L_x_14319:
        /* <DEDUP_REMOVED lines=13> */
.L_x_14322:
[----:B------:R-:W-:Y:S05]  /*3160*/  BSYNC.RECONVERGENT B2 ;  /* 0x0000000000027941 */ /* 0x000fea0003800200 */
.L_x_14321:
        /* <DEDUP_REMOVED lines=13> */
.L_x_14324:
[----:B------:R-:W-:Y:S05]  /*3240*/  BSYNC.RECONVERGENT B2 ;  /* 0x0000000000027941 */ /* 0x000fea0003800200 */
.L_x_14323:
        /* <DEDUP_REMOVED lines=13> */
.L_x_14326:
[----:B------:R-:W-:Y:S05]  /*3320*/  BSYNC.RECONVERGENT B2 ;  /* 0x0000000000027941 */ /* 0x000fea0003800200 */
.L_x_14325:
        /* <DEDUP_REMOVED lines=13> */
.L_x_14328:
[----:B------:R-:W-:Y:S05]  /*3400*/  BSYNC.RECONVERGENT B2 ;  /* 0x0000000000027941 */ /* 0x000fea0003800200 */
.L_x_14327:
        /* <DEDUP_REMOVED lines=13> */
.L_x_14330:
[----:B------:R-:W-:Y:S05]  /*34e0*/  BSYNC.RECONVERGENT B2 ;  /* 0x0000000000027941 */ /* 0x000fea0003800200 */
.L_x_14329:
        /* <DEDUP_REMOVED lines=13> */
.L_x_14332:
[----:B------:R-:W-:Y:S05]  /*35c0*/  BSYNC.RECONVERGENT B2 ;  /* 0x0000000000027941 */ /* 0x000fea0003800200 */
.L_x_14331:
        /* <DEDUP_REMOVED lines=13> */
.L_x_14334:
[----:B------:R-:W-:Y:S05]  /*36a0*/  BSYNC.RECONVERGENT B2 ;  /* 0x0000000000027941 */ /* 0x000fea0003800200 */
.L_x_14333:
        /* <DEDUP_REMOVED lines=13> */
.L_x_14336:
[----:B------:R-:W-:Y:S05]  /*3780*/  BSYNC.RECONVERGENT B2 ;  /* 0x0000000000027941 */ /* 0x000fea0003800200 */
.L_x_14335:
        /* <DEDUP_REMOVED lines=13> */
.L_x_14338:
[----:B------:R-:W-:Y:S05]  /*3860*/  BSYNC.RECONVERGENT B2 ;  /* 0x0000000000027941 */ /* 0x000fea0003800200 */
.L_x_14337:
        /* <DEDUP_REMOVED lines=13> */
.L_x_14340:
[----:B------:R-:W-:Y:S05]  /*3940*/  BSYNC.RECONVERGENT B2 ;  /* 0x0000000000027941 */ /* 0x000fea0003800200 */
.L_x_14339:
        /* <DEDUP_REMOVED lines=13> */
.L_x_14342:
[----:B------:R-:W-:Y:S05]  /*3a20*/  BSYNC.RECONVERGENT B2 ;  /* 0x0000000000027941 */ /* 0x000fea0003800200 */
.L_x_14341:
        /* <DEDUP_REMOVED lines=13> */
.L_x_14344:
[----:B------:R-:W-:Y:S05]  /*3b00*/  BSYNC.RECONVERGENT B2 ;  /* 0x0000000000027941 */ /* 0x000fea0003800200 */
.L_x_14343:
        /* <DEDUP_REMOVED lines=13> */
.L_x_14346:
[----:B------:R-:W-:Y:S05]  /*3be0*/  BSYNC.RECONVERGENT B2 ;  /* 0x0000000000027941 */ /* 0x000fea0003800200 */
.L_x_14345:
        /* <DEDUP_REMOVED lines=13> */
.L_x_14348:
[----:B------:R-:W-:Y:S05]  /*3cc0*/  BSYNC.RECONVERGENT B2 ;  /* 0x0000000000027941 */ /* 0x000fea0003800200 */
.L_x_14347:
        /* <DEDUP_REMOVED lines=13> */
.L_x_14350:
[----:B------:R-:W-:Y:S05]  /*3da0*/  BSYNC.RECONVERGENT B2 ;  /* 0x0000000000027941 */ /* 0x000fea0003800200 */
.L_x_14349:
        /* <DEDUP_REMOVED lines=11> */
[----:B0-----:R-:W-:Y:S05]  /*3e60*/  CALL.REL.NOINC `($__internal_283_$__cuda_sm3x_div_rn_noftz_f32_slowpath) ;  /* 0x0000002c00e47944 */ /* 0x001fea0003c00000 */
[----:B------:R-:W-:-:S07]  /*3e70*/  MOV R39, R8 ;  /* 0x0000000800277202 */ /* 0x000fce0000000f00 */
.L_x_14352:
[----:B------:R-:W-:Y:S05]  /*3e80*/  BSYNC.RECONVERGENT B2 ;  /* 0x0000000000027941 */ /* 0x000fea0003800200 */
.L_x_14351:
        /* <DEDUP_REMOVED lines=11> */
[----:B0-----:R-:W-:Y:S05]  /*3f40*/  CALL.REL.NOINC `($__internal_283_$__cuda_sm3x_div_rn_noftz_f32_slowpath) ;  /* 0x0000002c00ac7944 */ /* 0x001fea0003c00000 */
[----:B------:R-:W-:-:S07]  /*3f50*/  MOV R29, R8 ;  /* 0x00000008001d7202 */ /* 0x000fce0000000f00 */
.L_x_14354:
[----:B------:R-:W-:Y:S05]  /*3f60*/  BSYNC.RECONVERGENT B2 ;  /* 0x0000000000027941 */ /* 0x000fea0003800200 */
.L_x_14353:
        /* <DEDUP_REMOVED lines=13> */
.L_x_14356:
[----:B------:R-:W-:Y:S05]  /*4040*/  BSYNC.RECONVERGENT B2 ;  /* 0x0000000000027941 */ /* 0x000fea0003800200 */
.L_x_14355:
        /* <DEDUP_REMOVED lines=13> */
.L_x_14358:
[----:B------:R-:W-:Y:S05]  /*4120*/  BSYNC.RECONVERGENT B2 ;  /* 0x0000000000027941 */ /* 0x000fea0003800200 */
.L_x_14357:
        /* <DEDUP_REMOVED lines=13> */
.L_x_14360:
[----:B------:R-:W-:Y:S05]  /*4200*/  BSYNC.RECONVERGENT B2 ;  /* 0x0000000000027941 */ /* 0x000fea0003800200 */
.L_x_14359:
        /* <DEDUP_REMOVED lines=13> */
.L_x_14362:
[----:B------:R-:W-:Y:S05]  /*42e0*/  BSYNC.RECONVERGENT B2 ;  /* 0x0000000000027941 */ /* 0x000fea0003800200 */
.L_x_14361:
        /* <DEDUP_REMOVED lines=13> */
.L_x_14364:
[----:B------:R-:W-:Y:S05]  /*43c0*/  BSYNC.RECONVERGENT B2 ;  /* 0x0000000000027941 */ /* 0x000fea0003800200 */
.L_x_14363:
        /* <DEDUP_REMOVED lines=13> */
.L_x_14366:
[----:B------:R-:W-:Y:S05]  /*44a0*/  BSYNC.RECONVERGENT B2 ;  /* 0x0000000000027941 */ /* 0x000fea0003800200 */
.L_x_14365:
        /* <DEDUP_REMOVED lines=12> */
.L_x_14368:
[----:B------:R-:W-:Y:S05]  /*4570*/  BSYNC.RECONVERGENT B2 ;  /* 0x0000000000027941 */ /* 0x000fea0003800200 */
.L_x_14367:
        /* <DEDUP_REMOVED lines=25> */
.L_x_14370:
[----:B------:R-:W-:Y:S05]  /*4710*/  BSYNC.RECONVERGENT B0 ;  /* 0x0000000000007941 */ /* 0x000fea0003800200 */
.L_x_14369:
[----:B------:R-:W-:Y:S04]  /*4720*/  BSSY.RECONVERGENT B0, `(.L_x_14371) ;  /* 0x0000012000007945 */ /* 0x000fe80003800200 */
[----:B------:R-:W-:Y:S05]  /*4730*/  @P0 BRA `(.L_x_14372) ;  /* 0x0000000000400947 */ /* 0x000fea0003800000 */
[----:B------:R-:W-:Y:S01]  /*4740*/  MOV R45, RZ ;  /* 0x000000ff002d7202 */ /* 0x000fe20000000f00 */
[----:B------:R-:W-:Y:S01]  /*4750*/  IMAD R0, R43, UR38, RZ ;  /* 0x000000262b007c24 */ /* 0x000fe2000f8e02ff */
[----:B------:R-:W-:Y:S02]  /*4760*/  R2UR UR4, R34 ;  /* 0x00000000220472ca */ /* 0x000fe400000e0000 */
[----:B------:R-:W-:Y:S01]  /*4770*/  R2UR UR5, R35 ;  /* 0x00000000230572ca */ /* 0x000fe200000e0000 */
[----:B-1----:R-:W-:Y:S01]  /*4780*/  IMAD.WIDE.U32 R4, R41, UR38, R44 ;  /* 0x0000002629047c25 */ /* 0x002fe2000f8e002c */
[----:B------:R-:W-:-:S03]  /*4790*/  F2FP.F16.F32.PACK_AB R7, R36, R7 ;  /* 0x000000072407723e */ /* 0x000fc600000000ff */
        /* <DEDUP_REMOVED lines=10> */
.L_x_14372:
[----:B------:R-:W-:Y:S05]  /*4840*/  BSYNC.RECONVERGENT B0 ;  /* 0x0000000000007941 */ /* 0x000fea0003800200 */
.L_x_14371:
        /* <DEDUP_REMOVED lines=16> */
[----:B--2---:R-:W-:Y:S01]  /*4950*/  IMAD R7, R41, UR39, R0 ;  /* 0x0000002729077c24 */ /* 0x004fe2000f8e0200 */
[----:B------:R-:W-:Y:S01]  /*4960*/  F2FP.F16.F32.PACK_AB R15, R15, R6 ;  /* 0x000000060f0f723e */ /* 0x000fe200000000ff */
        /* <DEDUP_REMOVED lines=10> */
.L_x_14374:
[----:B------:R-:W-:Y:S05]  /*4a10*/  BSYNC.RECONVERGENT B0 ;  /* 0x0000000000007941 */ /* 0x000fea0003800200 */
.L_x_14373:
[----:B------:R-:W-:Y:S04]  /*4a20*/  BSSY.RECONVERGENT B0, `(.L_x_14375) ;  /* 0x0000012000007945 */ /* 0x000fe80003800200 */
[----:B------:R-:W-:Y:S05]  /*4a30*/  @P2 BRA `(.L_x_14376) ;  /* 0x0000000000402947 */ /* 0x000fea0003800000 */
[----:B------:R-:W-:Y:S01]  /*4a40*/  MOV R49, RZ ;  /* 0x000000ff00317202 */ /* 0x000fe20000000f00 */
[----:B------:R-:W-:Y:S01]  /*4a50*/  IMAD R0, R43, UR38, RZ ;  /* 0x000000262b007c24 */ /* 0x000fe2000f8e02ff */
[----:B------:R-:W-:Y:S02]  /*4a60*/  R2UR UR4, R34 ;  /* 0x00000000220472ca */ /* 0x000fe400000e0000 */
[----:B------:R-:W-:Y:S01]  /*4a70*/  R2UR UR5, R35 ;  /* 0x00000000230572ca */ /* 0x000fe200000e0000 */
[----:B-123--:R-:W-:Y:S01]  /*4a80*/  IMAD.WIDE.U32 R4, R41, UR38, R48 ;  /* 0x0000002629047c25 */ /* 0x00efe2000f8e0030 */
        /* <DEDUP_REMOVED lines=11> */
.L_x_14376:
[----:B------:R-:W-:Y:S05]  /*4b40*/  BSYNC.RECONVERGENT B0 ;  /* 0x0000000000007941 */ /* 0x000fea0003800200 */
.L_x_14375:
[----:B------:R-:W-:Y:S04]  /*4b50*/  BSSY.RECONVERGENT B0, `(.L_x_14377) ;  /* 0x0000012000007945 */ /* 0x000fe80003800200 */
[----:B------:R-:W-:Y:S05]  /*4b60*/  @P4 BRA `(.L_x_14378) ;  /* 0x0000000000404947 */ /* 0x000fea0003800000 */
[----:B------:R-:W-:Y:S02]  /*4b70*/  HFMA2 R51, -RZ, RZ, 0, 0 ;  /* 0x00000000ff337431 */ /* 0x000fe400000001ff */
[----:B------:R-:W-:Y:S01]  /*4b80*/  IMAD R0, R43, UR38, RZ ;  /* 0x000000262b007c24 */ /* 0x000fe2000f8e02ff */
[----:B------:R-:W-:Y:S02]  /*4b90*/  R2UR UR4, R34 ;  /* 0x00000000220472ca */ /* 0x000fe400000e0000 */
[----:B------:R-:W-:Y:S01]  /*4ba0*/  R2UR UR5, R35 ;  /* 0x00000000230572ca */ /* 0x000fe200000e0000 */
[----:B--2---:R-:W-:Y:S01]  /*4bb0*/  IMAD R7, R41, UR39, R0 ;  /* 0x0000002729077c24 */ /* 0x004fe2000f8e0200 */
[----:B------:R-:W-:Y:S01]  /*4bc0*/  F2FP.F16.F32.PACK_AB R17, R17, R16 ;  /* 0x000000101111723e */ /* 0x000fe200000000ff */
        /* <DEDUP_REMOVED lines=10> */
.L_x_14378:
[----:B------:R-:W-:Y:S05]  /*4c70*/  BSYNC.RECONVERGENT B0 ;  /* 0x0000000000007941 */ /* 0x000fea0003800200 */
.L_x_14377:
[----:B------:R-:W-:Y:S04]  /*4c80*/  BSSY.RECONVERGENT B0, `(.L_x_14379) ;  /* 0x0000012000007945 */ /* 0x000fe80003800200 */
[----:B------:R-:W-:Y:S05]  /*4c90*/  @P5 BRA `(.L_x_14380) ;  /* 0x0000000000405947 */ /* 0x000fea0003800000 */
[----:B------:R-:W-:Y:S01]  /*4ca0*/  MOV R53, RZ ;  /* 0x000000ff00357202 */ /* 0x000fe20000000f00 */
        /* <DEDUP_REMOVED lines=15> */
.L_x_14380:
[----:B------:R-:W-:Y:S05]  /*4da0*/  BSYNC.RECONVERGENT B0 ;  /* 0x0000000000007941 */ /* 0x000fea0003800200 */
.L_x_14379:
        /* <DEDUP_REMOVED lines=18> */
.L_x_14382:
[----:B------:R-:W-:Y:S05]  /*4ed0*/  BSYNC.RECONVERGENT B0 ;  /* 0x0000000000007941 */ /* 0x000fea0003800200 */
.L_x_14381:
        /* <DEDUP_REMOVED lines=30> */
.L_x_14384:
[----:B------:R-:W-:Y:S05]  /*50c0*/  BSYNC.RECONVERGENT B0 ;  /* 0x0000000000007941 */ /* 0x000fea0003800200 */
.L_x_14383:
[----:B------:R-:W-:Y:S04]  /*50d0*/  BSSY.RECONVERGENT B0, `(.L_x_14385) ;  /* 0x0000012000007945 */ /* 0x000fe80003800200 */
[----:B------:R-:W-:Y:S05]  /*50e0*/  @P1 BRA `(.L_x_14386) ;  /* 0x0000000000401947 */ /* 0x000fea0003800000 */
[----:B------:R-:W-:Y:S02]  /*50f0*/  HFMA2 R59, -RZ, RZ, 0, 0 ;  /* 0x00000000ff3b7431 */ /* 0x000fe400000001ff */
[----:B------:R-:W-:Y:S01]  /*5100*/  IMAD R0, R43, UR38, RZ ;  /* 0x000000262b007c24 */ /* 0x000fe2000f8e02ff */
[----:B------:R-:W-:Y:S02]  /*5110*/  R2UR UR4, R34 ;  /* 0x00000000220472ca */ /* 0x000fe400000e0000 */
[----:B------:R-:W-:Y:S01]  /*5120*/  R2UR UR5, R35 ;  /* 0x00000000230572ca */ /* 0x000fe200000e0000 */
[----:B-1234-:R-:W-:Y:S01]  /*5130*/  IMAD R5, R41, UR39, R0 ;  /* 0x0000002729057c24 */ /* 0x01efe2000f8e0200 */
        /* <DEDUP_REMOVED lines=11> */
.L_x_14386:
[----:B------:R-:W-:Y:S05]  /*51f0*/  BSYNC.RECONVERGENT B0 ;  /* 0x0000000000007941 */ /* 0x000fea0003800200 */
.L_x_14385:
        /* <DEDUP_REMOVED lines=18> */
.L_x_14388:
[----:B------:R-:W-:Y:S05]  /*5320*/  BSYNC.RECONVERGENT B0 ;  /* 0x0000000000007941 */ /* 0x000fea0003800200 */
.L_x_14387:
[----:B------:R-:W-:Y:S04]  /*5330*/  BSSY.RECONVERGENT B0, `(.L_x_14389) ;  /* 0x0000012000007945 */ /* 0x000fe80003800200 */
[----:B------:R-:W-:Y:S05]  /*5340*/  @P3 BRA `(.L_x_14390) ;  /* 0x0000000000403947 */ /* 0x000fea0003800000 */
[----:B------:R-:W-:Y:S02]  /*5350*/  HFMA2 R63, -RZ, RZ, 0, 0 ;  /* 0x00000000ff3f7431 */ /* 0x000fe400000001ff */
[----:B------:R-:W-:Y:S01]  /*5360*/  IMAD R0, R43, UR38, RZ ;  /* 0x000000262b007c24 */ /* 0x000fe2000f8e02ff */
[----:B------:R-:W-:Y:S02]  /*5370*/  R2UR UR4, R34 ;  /* 0x00000000220472ca */ /* 0x000fe400000e0000 */
[----:B------:R-:W-:Y:S01]  /*5380*/  R2UR UR5, R35 ;  /* 0x00000000230572ca */ /* 0x000fe200000e0000 */
[C---:B-1234-:R-:W-:Y:S01]  /*5390*/  IMAD R5, R41.reuse, UR39, R0 ;  /* 0x0000002729057c24 */ /* 0x05efe2000f8e0200 */
        /* <DEDUP_REMOVED lines=11> */
.L_x_14390:
[----:B------:R-:W-:Y:S05]  /*5450*/  BSYNC.RECONVERGENT B0 ;  /* 0x0000000000007941 */ /* 0x000fea0003800200 */
.L_x_14389:
        /* <DEDUP_REMOVED lines=18> */
.L_x_14392:
[----:B------:R-:W-:Y:S05]  /*5580*/  BSYNC.RECONVERGENT B0 ;  /* 0x0000000000007941 */ /* 0x000fea0003800200 */
.L_x_14391:
        /* <DEDUP_REMOVED lines=18> */
.L_x_14394:
[----:B------:R-:W-:Y:S05]  /*56b0*/  BSYNC.RECONVERGENT B0 ;  /* 0x0000000000007941 */ /* 0x000fea0003800200 */
.L_x_14393:
        /* <DEDUP_REMOVED lines=18> */
.L_x_14396:
[----:B------:R-:W-:Y:S05]  /*57e0*/  BSYNC.RECONVERGENT B0 ;  /* 0x0000000000007941 */ /* 0x000fea0003800200 */
.L_x_14395:
[----:B------:R-:W-:-:S04]  /*57f0*/  IADD3 R41, P0, PT, R42, R41, RZ ;  /* 0x000000292a297210 */ /* 0x000fc80007f1e0ff */
[----:B------:R-:W-:Y:S02]  /*5800*/  LEA.HI.X.SX32 R43, R42, R43, 0x1, P0 ;  /* 0x0000002b2a2b7211 */ /* 0x000fe400000f0eff */
[----:B------:R-:W-:-:S04]  /*5810*/  ISETP.GE.U32.AND P0, PT, R41, UR42, PT ;  /* 0x0000002a29007c0c */ /* 0x000fc8000bf06070 */
[----:B------:R-:W-:-:S13]  /*5820*/  ISETP.GE.AND.EX P0, PT, R43, UR43, PT, P0 ;  /* 0x0000002b2b007c0c */ /* 0x000fda000bf06300 */
[----:B------:R-:W-:Y:S05]  /*5830*/  @!P0 BRA `(.L_x_14397) ;  /* 0xffffffa800bc8947 */ /* 0x000fea000383ffff */
[----:B------:R-:W-:Y:S05]  /*5840*/  EXIT ;  /* 0x000000000000794d */ /* 0x000fea0003800000 */
.L_x_14312:
[----:B------:R-:W-:Y:S01]  /*5850*/  HFMA2 R12, -RZ, RZ, 0, 9.5367431640625e-07 ;  /* 0x00000010ff0c7431 */ /* 0x000fe200000001ff */
[----:B------:R-:W-:Y:S01]  /*5860*/  BSSY B0, `(.L_x_14398) ;  /* 0x0000006000007945 */ /* 0x000fe20003800000 */
[----:B------:R-:W-:Y:S02]  /*5870*/  MOV R11, 0x1f ;  /* 0x0000001f000b7802 */ /* 0x000fe40000000f00 */
[----:B------:R-:W-:-:S07]  /*5880*/  MOV R15, 0xffffffff ;  /* 0xffffffff000f7802 */ /* 0x000fce0000000f00 */
[----:B0-----:R-:W-:Y:S05]  /*5890*/  WARPSYNC.COLLECTIVE R15, `(.L_x_14399) ;  /* 0x000000000f087348 */ /* 0x001fea0003c00000 */
[----:B------:R1:W2:Y:S02]  /*58a0*/  SHFL.BFLY P6, R14, R13, R12, R11 ;  /* 0x0c00000c0d0e7389 */ /* 0x0002a400000c000b */
[----:B012---:R-:W-:Y:S05]  /*58b0*/  ENDCOLLECTIVE ;  /* 0x000000000000791b */ /* 0x007fea0003800000 */
.L_x_14399:
[----:B------:R-:W-:Y:S05]  /*58c0*/  BSYNC B0 ;  /* 0x0000000000007941 */ /* 0x000fea0003800000 */
.L_x_14398:
[----:B------:R-:W-:Y:S01]  /*58d0*/  HFMA2 R12, -RZ, RZ, 0, 4.76837158203125e-07 ;  /* 0x00000008ff0c7431 */ /* 0x000fe200000001ff */
[----:B------:R-:W-:Y:S02]  /*58e0*/  FMNMX R13, R14, R13, !PT ;  /* 0x0000000d0e0d7209 */ /* 0x000fe40007800000 */
[----:B------:R-:W-:Y:S02]  /*58f0*/  MOV R11, 0x1f ;  /* 0x0000001f000b7802 */ /* 0x000fe40000000f00 */
[----:B------:R-:W-:-:S07]  /*5900*/  MOV R15, 0xffffffff ;  /* 0xffffffff000f7802 */ /* 0x000fce0000000f00 */
[----:B------:R-:W-:Y:S05]  /*5910*/  WARPSYNC.COLLECTIVE R15, `(.L_x_14400) ;  /* 0x000000000f087348 */ /* 0x000fea0003c00000 */
[----:B------:R0:W1:Y:S02]  /*5920*/  SHFL.BFLY P6, R14, R13, R12, R11 ;  /* 0x0c00000c0d0e7389 */ /* 0x00006400000c000b */
[----:B01----:R-:W-:Y:S05]  /*5930*/  ENDCOLLECTIVE ;  /* 0x000000000000791b */ /* 0x003fea0003800000 */
.L_x_14400:
[----:B------:R-:W-:Y:S01]  /*5940*/  HFMA2 R12, -RZ, RZ, 0, 2.384185791015625e-07 ;  /* 0x00000004ff0c7431 */ /* 0x000fe200000001ff */
[----:B------:R-:W-:-:S04]  /*5950*/  FMNMX R0, R13, R14, !PT ;  /* 0x0000000e0d007209 */ /* 0x000fc80007800000 */
[----:B------:R-:W-:-:S07]  /*5960*/  MOV R13, R0 ;  /* 0x00000000000d7202 */ /* 0x000fce0000000f00 */
[----:B------:R-:W-:Y:S05]  /*5970*/  WARPSYNC.COLLECTIVE R15, `(.L_x_14401) ;  /* 0x000000000f087348 */ /* 0x000fea0003c00000 */
[----:B------:R0:W1:Y:S02]  /*5980*/  SHFL.BFLY P6, R14, R13, R12, R11 ;  /* 0x0c00000c0d0e7389 */ /* 0x00006400000c000b */
[----:B01----:R-:W-:Y:S05]  /*5990*/  ENDCOLLECTIVE ;  /* 0x000000000000791b */ /* 0x003fea0003800000 */
.L_x_14401:
[----:B------:R-:W-:Y:S01]  /*59a0*/  HFMA2 R12, -RZ, RZ, 0, 1.1920928955078125e-07 ;  /* 0x00000002ff0c7431 */ /* 0x000fe200000001ff */
[----:B------:R-:W-:-:S04]  /*59b0*/  FMNMX R2, R0, R14, !PT ;  /* 0x0000000e00027209 */ /* 0x000fc80007800000 */
[----:B------:R-:W-:-:S07]  /*59c0*/  MOV R13, R2 ;  /* 0x00000002000d7202 */ /* 0x000fce0000000f00 */
[----:B------:R-:W-:Y:S05]  /*59d0*/  WARPSYNC.COLLECTIVE R15, `(.L_x_14402) ;  /* 0x000000000f087348 */ /* 0x000fea0003c00000 */
[----:B------:R0:W1:Y:S02]  /*59e0*/  SHFL.BFLY P6, R14, R13, R12, R11 ;  /* 0x0c00000c0d0e7389 */ /* 0x00006400000c000b */
[----:B01----:R-:W-:Y:S05]  /*59f0*/  ENDCOLLECTIVE ;  /* 0x000000000000791b */ /* 0x003fea0003800000 */
.L_x_14402:
[----:B------:R-:W-:Y:S01]  /*5a00*/  HFMA2 R12, -RZ, RZ, 0, 5.9604644775390625e-08 ;  /* 0x00000001ff0c7431 */ /* 0x000fe200000001ff */
[----:B------:R-:W-:-:S04]  /*5a10*/  FMNMX R3, R2, R14, !PT ;  /* 0x0000000e02037209 */ /* 0x000fc80007800000 */
[----:B------:R-:W-:-:S07]  /*5a20*/  MOV R13, R3 ;  /* 0x00000003000d7202 */ /* 0x000fce0000000f00 */
[----:B------:R-:W-:Y:S05]  /*5a30*/  WARPSYNC.COLLECTIVE R15, `(.L_x_14403) ;  /* 0x000000000f087348 */ /* 0x000fea0003c00000 */
[----:B------:R0:W1:Y:S02]  /*5a40*/  SHFL.BFLY P6, R14, R13, R12, R11 ;  /* 0x0c00000c0d0e7389 */ /* 0x00006400000c000b */
[----:B01----:R-:W-:Y:S05]  /*5a50*/  ENDCOLLECTIVE ;  /* 0x000000000000791b */ /* 0x003fea0003800000 */
.L_x_14403:
        /* <DEDUP_REMOVED lines=289> */
.L_x_14404:
[----:B------:R-:W-:Y:S02]  /*6c70*/  HFMA2 R12, -RZ, RZ, 0, 4.76837158203125e-07 ;  /* 0x00000008ff0c7431 */ /* 0x000fe400000001ff */
[----:B------:R-:W-:-:S05]  /*6c80*/  FADD R36, R13, R14 ;  /* 0x0000000e0d247221 */ /* 0x000fca0000000000 */
[----:B------:R-:W-:-:S07]  /*6c90*/  MOV R13, R36 ;  /* 0x00000024000d7202 */ /* 0x000fce0000000f00 */
[----:B------:R-:W-:Y:S05]  /*6ca0*/  WARPSYNC.COLLECTIVE R15, `(.L_x_14405) ;  /* 0x000000000f087348 */ /* 0x000fea0003c00000 */
[----:B------:R0:W1:Y:S02]  /*6cb0*/  SHFL.BFLY P6, R14, R13, R12, R11 ;  /* 0x0c00000c0d0e7389 */ /* 0x00006400000c000b */
[----:B01----:R-:W-:Y:S05]  /*6cc0*/  ENDCOLLECTIVE ;  /* 0x000000000000791b */ /* 0x003fea0003800000 */
.L_x_14405:
[----:B------:R-:W-:Y:S02]  /*6cd0*/  HFMA2 R12, -RZ, RZ, 0, 2.384185791015625e-07 ;  /* 0x00000004ff0c7431 */ /* 0x000fe400000001ff */
[----:B------:R-:W-:-:S05]  /*6ce0*/  FADD R37, R36, R14 ;  /* 0x0000000e24257221 */ /* 0x000fca0000000000 */
[----:B------:R-:W-:-:S07]  /*6cf0*/  MOV R13, R37 ;  /* 0x00000025000d7202 */ /* 0x000fce0000000f00 */
[----:B------:R-:W-:Y:S05]  /*6d00*/  WARPSYNC.COLLECTIVE R15, `(.L_x_14406) ;  /* 0x000000000f087348 */ /* 0x000fea0003c00000 */
[----:B------:R0:W1:Y:S02]  /*6d10*/  SHFL.BFLY P6, R14, R13, R12, R11 ;  /* 0x0c00000c0d0e7389 */ /* 0x00006400000c000b */
[----:B01----:R-:W-:Y:S05]  /*6d20*/  ENDCOLLECTIVE ;  /* 0x000000000000791b */ /* 0x003fea0003800000 */
.L_x_14406:
[----:B------:R-:W-:Y:S02]  /*6d30*/  HFMA2 R12, -RZ, RZ, 0, 1.1920928955078125e-07 ;  /* 0x00000002ff0c7431 */ /* 0x000fe400000001ff */
[----:B------:R-:W-:-:S05]  /*6d40*/  FADD R38, R37, R14 ;  /* 0x0000000e25267221 */ /* 0x000fca0000000000 */
[----:B------:R-:W-:-:S07]  /*6d50*/  MOV R13, R38 ;  /* 0x00000026000d7202 */ /* 0x000fce0000000f00 */
[----:B------:R-:W-:Y:S05]  /*6d60*/  WARPSYNC.COLLECTIVE R15, `(.L_x_14407) ;  /* 0x000000000f087348 */ /* 0x000fea0003c00000 */
[----:B------:R0:W1:Y:S02]  /*6d70*/  SHFL.BFLY P6, R14, R13, R12, R11 ;  /* 0x0c00000c0d0e7389 */ /* 0x00006400000c000b */
[----:B01----:R-:W-:Y:S05]  /*6d80*/  ENDCOLLECTIVE ;  /* 0x000000000000791b */ /* 0x003fea0003800000 */
.L_x_14407:
[----:B------:R-:W-:Y:S02]  /*6d90*/  HFMA2 R12, -RZ, RZ, 0, 5.9604644775390625e-08 ;  /* 0x00000001ff0c7431 */ /* 0x000fe400000001ff */
[----:B------:R-:W-:-:S05]  /*6da0*/  FADD R39, R38, R14 ;  /* 0x0000000e26277221 */ /* 0x000fca0000000000 */
[----:B------:R-:W-:-:S07]  /*6db0*/  MOV R13, R39 ;  /* 0x00000027000d7202 */ /* 0x000fce0000000f00 */
[----:B------:R-:W-:Y:S05]  /*6dc0*/  WARPSYNC.COLLECTIVE R15, `(.L_x_14408) ;  /* 0x000000000f087348 */ /* 0x000fea0003c00000 */
[----:B------:R0:W1:Y:S02]  /*6dd0*/  SHFL.BFLY P6, R14, R13, R12, R11 ;  /* 0x0c00000c0d0e7389 */ /* 0x00006400000c000b */
[----:B01----:R-:W-:Y:S05]  /*6de0*/  ENDCOLLECTIVE ;  /* 0x000000000000791b */ /* 0x003fea0003800000 */
.L_x_14408:
[----:B------:R-:W-:Y:S05]  /*6df0*/  BRA `(.L_x_14409) ;  /* 0xffffffbc00c47947 */ /* 0x000fea000383ffff */
        .weak           $__internal_283_$__cuda_sm3x_div_rn_noftz_f32_slowpath
        .type           $__internal_283_$__cuda_sm3x_div_rn_noftz_f32_slowpath,@function
        .size           $__internal_283_$__cuda_sm3x_div_rn_noftz_f32_slowpath,(.L_x_25735 - $__internal_283_$__cuda_sm3x_div_rn_noftz_f32_slowpath)
$__internal_283_$__cuda_sm3x_div_rn_noftz_f32_slowpath:
        /* <DEDUP_REMOVED lines=35> */
.L_x_14411:
        /* <DEDUP_REMOVED lines=51> */
.L_x_14418:
[----:B------:R-:W-:-:S04]  /*7360*/  LOP3.LUT R8, R8, 0x80000000, RZ, 0xc0, !PT ;  /* 0x8000000008087812 */ /* 0x000fc800078ec0ff */
[----:B------:R-:W-:Y:S01]  /*7370*/  LOP3.LUT R8, R8, 0x7f800000, RZ, 0xfc, !PT ;  /* 0x7f80000008087812 */ /* 0x000fe200078efcff */
[----:B------:R-:W-:Y:S06]  /*7380*/  BRA `(.L_x_14419) ;  /* 0x0000000000047947 */ /* 0x000fec0003800000 */
.L_x_14417:
[----:B------:R-:W-:-:S07]  /*7390*/  LEA R8, R49, R8, 0x17 ;  /* 0x0000000831087211 */ /* 0x000fce00078eb8ff */
.L_x_14419:
[----:B------:R-:W-:Y:S05]  /*73a0*/  BSYNC.RECONVERGENT B1 ;  /* 0x0000000000017941 */ /* 0x000fea0003800200 */
.L_x_14416:
[----:B------:R-:W-:Y:S05]  /*73b0*/  BRA `(.L_x_14420) ;  /* 0x0000000000207947 */ /* 0x000fea0003800000 */
.L_x_14415:
[----:B------:R-:W-:-:S04]  /*73c0*/  LOP3.LUT R8, R47, 0x80000000, R8, 0x48, !PT ;  /* 0x800000002f087812 */ /* 0x000fc800078e4808 */
[----:B------:R-:W-:Y:S01]  /*73d0*/  LOP3.LUT R8, R8, 0x7f800000, RZ, 0xfc, !PT ;  /* 0x7f80000008087812 */ /* 0x000fe200078efcff */
[----:B------:R-:W-:Y:S06]  /*73e0*/  BRA `(.L_x_14420) ;  /* 0x0000000000147947 */ /* 0x000fec0003800000 */
.L_x_14414:
[----:B------:R-:W-:Y:S01]  /*73f0*/  LOP3.LUT R8, R47, 0x80000000, R8, 0x48, !PT ;  /* 0x800000002f087812 */ /* 0x000fe200078e4808 */
[----:B------:R-:W-:Y:S06]  /*7400*/  BRA `(.L_x_14420) ;  /* 0x00000000000c7947 */ /* 0x000fec0003800000 */
.L_x_14413:
[----:B------:R-:W0:Y:S01]  /*7410*/  MUFU.RSQ R8, -QNAN ;  /* 0xffc0000000087908 */ /* 0x000e220000001400 */
[----:B------:R-:W-:Y:S05]  /*7420*/  BRA `(.L_x_14420) ;  /* 0x0000000000047947 */ /* 0x000fea0003800000 */
.L_x_14412:
[----:B------:R-:W-:-:S07]  /*7430*/  FADD.FTZ R8, R8, R11 ;  /* 0x0000000b08087221 */ /* 0x000fce0000010000 */
.L_x_14420:
[----:B------:R-:W-:Y:S05]  /*7440*/  BSYNC.RECONVERGENT B0 ;  /* 0x0000000000007941 */ /* 0x000fea0003800200 */
.L_x_14410:
[----:B------:R-:W-:-:S04]  /*7450*/  HFMA2 R13, -RZ, RZ, 0, 0 ;  /* 0x00000000ff0d7431 */ /* 0x000fc800000001ff */
[----:B0-----:R-:W-:Y:S05]  /*7460*/  RET.REL.NODEC R12 `(_Z15SoftmaxWarpImplI10DirectLoadI6__halffE11DirectStoreIfS1_EfLi2ELi28ELi32ELi1ELb1EL9Algorithm0EEvT_T0_ll) ;  /* 0xffffff880ce47950 */ /* 0x001fea0003c3ffff */
.L_x_14421:
        /* <DEDUP_REMOVED lines=9> */
.L_x_25735:


//--------------------- .text._Z15SoftmaxWarpImplI10DirectLoadI6__halffE11DirectStoreIfS1_EfLi2ELi28ELi32ELi1ELb0EL9Algorithm0EEvT_T0_ll --------------------------
	.section	.text._Z15SoftmaxWarpImplI10DirectLoadI6__halffE11DirectStoreIfS1_EfLi2ELi28ELi32ELi1ELb0EL9Algorithm0EEvT_T0_ll,"ax",@progbits
	.align	128
        .global         _Z15SoftmaxWarpImplI10DirectLoadI6__halffE11DirectStoreIfS1_EfLi2ELi28ELi32ELi1ELb0EL9Algorithm0EEvT_T0_ll
        .type           _Z15SoftmaxWarpImplI10DirectLoadI6__halffE11DirectStoreIfS1_EfLi2ELi28ELi32ELi1ELb0EL9Algorithm0EEvT_T0_ll,@function
        .size           _Z15SoftmaxWarpImplI10DirectLoadI6__halffE11DirectStoreIfS1_EfLi2ELi28ELi32ELi1ELb0EL9Algorithm0EEvT_T0_ll,(.L_x_25736 - _Z15SoftmaxWarpImplI10DirectLoadI6__halffE11DirectStoreIfS1_EfLi2ELi28ELi32ELi1ELb0EL9Algorithm0EEvT_T0_ll)
        .other          _Z15SoftmaxWarpImplI10DirectLoadI6__halffE11DirectStoreIfS1_EfLi2ELi28ELi32ELi1ELb0EL9Algorithm0EEvT_T0_ll,@"STO_CUDA_ENTRY STV_DEFAULT"
_Z15SoftmaxWarpImplI10DirectLoadI6__halffE11DirectStoreIfS1_EfLi2ELi28ELi32ELi1ELb0EL9Algorithm0EEvT_T0_ll:
.text._Z15SoftmaxWarpImplI10DirectLoadI6__halffE11DirectStoreIfS1_EfLi2ELi28ELi32ELi1ELb0EL9Algorithm0EEvT_T0_ll:
        /* <DEDUP_REMOVED lines=24> */
.L_x_14422:
        /* <DEDUP_REMOVED lines=14> */
.L_x_14480:
        /* <DEDUP_REMOVED lines=17> */
[----:B------:R-:W-:Y:S02]  /*0370*/  IADD3 R14, P4, PT, R2, 0x100, RZ ;  /* 0x00000100020e7810 */ /* 0x000fe40007f9e0ff */
[----:B------:R-:W-:Y:S02]  /*0380*/  IADD3.X R9, PT, PT, RZ, R9, RZ, P1, !PT ;  /* 0x00000009ff097210 */ /* 0x000fe40000ffe4ff */
[----:B------:R-:W-:Y:S02]  /*0390*/  LEA.HI R10, P5, R7, R10, RZ, 0x1 ;  /* 0x0000000a070a7211 */ /* 0x000fe400078b08ff */
[----:B------:R-:W-:Y:S02]  /*03a0*/  IADD3.X R3, PT, PT, RZ, R4, RZ, P4, !PT ;  /* 0x00000004ff037210 */ /* 0x000fe400027fe4ff */
[----:B------:R-:W-:-:S02]  /*03b0*/  LEA.HI R11, P4, R4, R2, RZ, 0x1 ;  /* 0x00000002040b7211 */ /* 0x000fc400078908ff */
[C---:B------:R-:W-:Y:S02]  /*03c0*/  SHF.L.U64.HI R9, R6.reuse, 0x1, R9 ;  /* 0x0000000106097819 */ /* 0x040fe40000010209 */
[----:B------:R-:W-:Y:S02]  /*03d0*/  IADD3.X R7, PT, PT, RZ, R7, RZ, P5, !PT ;  /* 0x00000007ff077210 */ /* 0x000fe40002ffe4ff */
[----:B------:R-:W-:Y:S02]  /*03e0*/  SHF.L.U32 R6, R6, 0x1, RZ ;  /* 0x0000000106067819 */ /* 0x000fe400000006ff */
[----:B------:R-:W-:Y:S02]  /*03f0*/  IADD3 R12, P2, PT, R2, 0xc0, RZ ;  /* 0x000000c0020c7810 */ /* 0x000fe40007f5e0ff */
[----:B------:R-:W-:Y:S02]  /*0400*/  IADD3.X R0, PT, PT, RZ, R4, RZ, P4, !PT ;  /* 0x00000004ff007210 */ /* 0x000fe400027fe4ff */
[----:B------:R-:W-:-:S02]  /*0410*/  LEA.HI R14, P4, R3, R14, RZ, 0x1 ;  /* 0x0000000e030e7211 */ /* 0x000fc400078908ff */
[----:B------:R-:W-:Y:S02]  /*0420*/  SHF.L.U64.HI R8, R10, 0x1, R7 ;  /* 0x000000010a087819 */ /* 0x000fe40000010207 */
[----:B------:R-:W-:Y:S02]  /*0430*/  LOP3.LUT R6, R6, 0xfffffffc, RZ, 0xc0, !PT ;  /* 0xfffffffc06067812 */ /* 0x000fe400078ec0ff */
[----:B------:R-:W-:Y:S02]  /*0440*/  IADD3.X R13, PT, PT, RZ, R4, RZ, P2, !PT ;  /* 0x00000004ff0d7210 */ /* 0x000fe400017fe4ff */
[----:B------:R-:W-:Y:S02]  /*0450*/  SHF.L.U32 R10, R10, 0x1, RZ ;  /* 0x000000010a0a7819 */ /* 0x000fe400000006ff */
[----:B------:R-:W-:Y:S02]  /*0460*/  IADD3.X R3, PT, PT, RZ, R3, RZ, P4, !PT ;  /* 0x00000003ff037210 */ /* 0x000fe400027fe4ff */
[----:B------:R-:W-:-:S02]  /*0470*/  IADD3 R6, P4, PT, R6, UR36, RZ ;  /* 0x0000002406067c10 */ /* 0x000fc4000ff9e0ff */
[----:B------:R-:W-:Y:S02]  /*0480*/  LEA.HI R12, P5, R13, R12, RZ, 0x1 ;  /* 0x0000000c0d0c7211 */ /* 0x000fe400078b08ff */
[C---:B------:R-:W-:Y:S02]  /*0490*/  SHF.L.U64.HI R15, R11.reuse, 0x1, R0 ;  /* 0x000000010b0f7819 */ /* 0x040fe40000010200 */
[----:B------:R-:W-:Y:S02]  /*04a0*/  LOP3.LUT R10, R10, 0xfffffffc, RZ, 0xc0, !PT ;  /* 0xfffffffc0a0a7812 */ /* 0x000fe400078ec0ff */
[----:B------:R-:W-:Y:S02]  /*04b0*/  SHF.L.U32 R11, R11, 0x1, RZ ;  /* 0x000000010b0b7819 */ /* 0x000fe400000006ff */
[----:B------:R-:W-:Y:S02]  /*04c0*/  IADD3.X R7, PT, PT, R9, UR37, RZ, P4, !PT ;  /* 0x0000002509077c10 */ /* 0x000fe4000a7fe4ff */
[----:B------:R-:W-:-:S02]  /*04d0*/  IADD3.X R13, PT, PT, RZ, R13, RZ, P5, !PT ;  /* 0x0000000dff0d7210 */ /* 0x000fc40002ffe4ff */
[----:B------:R-:W-:Y:S01]  /*04e0*/  IADD3 R10, P4, PT, R10, UR36, RZ ;  /* 0x000000240a0a7c10 */ /* 0x000fe2000ff9e0ff */
[----:B------:R1:W2:Y:S01]  /*04f0*/  LDG.E R45, desc[UR6][R6.64] ;  /* 0x00000006062d7981 */ /* 0x0002a2000c1e1900 */
[----:B------:R-:W-:Y:S02]  /*0500*/  LOP3.LUT R9, R11, 0xfffffffc, RZ, 0xc0, !PT ;  /* 0xfffffffc0b097812 */ /* 0x000fe400078ec0ff */
[----:B------:R-:W-:Y:S02]  /*0510*/  SHF.L.U64.HI R13, R12, 0x1, R13 ;  /* 0x000000010c0d7819 */ /* 0x000fe4000001020d */
[----:B------:R-:W-:Y:S02]  /*0520*/  IADD3.X R11, PT, PT, R8, UR37, RZ, P4, !PT ;  /* 0x00000025080b7c10 */ /* 0x000fe4000a7fe4ff */
[----:B------:R-:W-:Y:S02]  /*0530*/  SHF.L.U32 R12, R12, 0x1, RZ ;  /* 0x000000010c0c7819 */ /* 0x000fe400000006ff */
[----:B------:R-:W-:Y:S01]  /*0540*/  IADD3 R8, P4, PT, R9, UR36, RZ ;  /* 0x0000002409087c10 */ /* 0x000fe2000ff9e0ff */
[----:B------:R3:W4:Y:S01]  /*0550*/  LDG.E R39, desc[UR8][R10.64] ;  /* 0x000000080a277981 */ /* 0x000722000c1e1900 */
[----:B------:R-:W-:-:S02]  /*0560*/  IADD3 R16, P6, PT, R2, 0x180, RZ ;  /* 0x0000018002107810 */ /* 0x000fc40007fde0ff */
[----:B------:R-:W-:Y:S02]  /*0570*/  SHF.L.U64.HI R0, R14, 0x1, R3 ;  /* 0x000000010e007819 */ /* 0x000fe40000010203 */
[----:B------:R-:W-:Y:S02]  /*0580*/  R2UR UR10, R34 ;  /* 0x00000000220a72ca */ /* 0x000fe400000e0000 */
[----:B------:R-:W-:Y:S02]  /*0590*/  R2UR UR11, R35 ;  /* 0x00000000230b72ca */ /* 0x000fe400000e0000 */
[----:B------:R-:W-:Y:S02]  /*05a0*/  IADD3 R24, P1, PT, R2, 0x200, RZ ;  /* 0x0000020002187810 */ /* 0x000fe40007f3e0ff */
[----:B------:R-:W-:Y:S02]  /*05b0*/  SHF.L.U32 R14, R14, 0x1, RZ ;  /* 0x000000010e0e7819 */ /* 0x000fe400000006ff */
[----:B------:R-:W-:-:S02]  /*05c0*/  LOP3.LUT R12, R12, 0xfffffffc, RZ, 0xc0, !PT ;  /* 0xfffffffc0c0c7812 */ /* 0x000fc400078ec0ff */
[----:B------:R-:W-:Y:S02]  /*05d0*/  IADD3.X R9, PT, PT, R15, UR37, RZ, P4, !PT ;  /* 0x000000250f097c10 */ /* 0x000fe4000a7fe4ff */
[----:B------:R-:W-:Y:S02]  /*05e0*/  IADD3.X R19, PT, PT, RZ, R4, RZ, P6, !PT ;  /* 0x00000004ff137210 */ /* 0x000fe400037fe4ff */
[C---:B------:R-:W-:Y:S01]  /*05f0*/  IADD3 R18, P3, PT, R2.reuse, 0x140, RZ ;  /* 0x0000014002127810 */ /* 0x040fe20007f7e0ff */
[----:B------:R5:W4:Y:S01]  /*0600*/  LDG.E R8, desc[UR4][R8.64] ;  /* 0x0000000408087981 */ /* 0x000b22000c1e1900 */
[----:B------:R-:W-:Y:S02]  /*0610*/  IADD3 R22, P2, PT, R2, 0x240, RZ ;  /* 0x0000024002167810 */ /* 0x000fe40007f5e0ff */
[----:B------:R-:W-:Y:S02]  /*0620*/  R2UR UR12, R34 ;  /* 0x00000000220c72ca */ /* 0x000fe400000e0000 */
[----:B------:R-:W-:-:S02]  /*0630*/  R2UR UR13, R35 ;  /* 0x00000000230d72ca */ /* 0x000fc400000e0000 */
[----:B------:R-:W-:Y:S02]  /*0640*/  LOP3.LUT R14, R14, 0xfffffffc, RZ, 0xc0, !PT ;  /* 0xfffffffc0e0e7812 */ /* 0x000fe400078ec0ff */
[----:B------:R-:W-:Y:S02]  /*0650*/  IADD3 R12, P5, PT, R12, UR36, RZ ;  /* 0x000000240c0c7c10 */ /* 0x000fe4000ffbe0ff */
[----:B-1----:R-:W-:Y:S02]  /*0660*/  IADD3.X R7, PT, PT, RZ, R4, RZ, P1, !PT ;  /* 0x00000004ff077210 */ /* 0x002fe40000ffe4ff */
[----:B------:R-:W-:Y:S02]  /*0670*/  IADD3 R26, P0, PT, R2, 0x1c0, RZ ;  /* 0x000001c0021a7810 */ /* 0x000fe40007f1e0ff */
[----:B---3--:R-:W-:Y:S02]  /*0680*/  LEA.HI R10, P1, R19, R16, RZ, 0x1 ;  /* 0x00000010130a7211 */ /* 0x008fe400078308ff */
[----:B------:R-:W-:-:S02]  /*0690*/  IADD3.X R21, PT, PT, RZ, R4, RZ, P3, !PT ;  /* 0x00000004ff157210 */ /* 0x000fc40001ffe4ff */
[-C--:B-----5:R-:W-:Y:S02]  /*06a0*/  IADD3.X R9, PT, PT, RZ, R4.reuse, RZ, P2, !PT ;  /* 0x00000004ff097210 */ /* 0x0a0fe400017fe4ff */
[----:B------:R-:W-:Y:S02]  /*06b0*/  IADD3 R14, P6, PT, R14, UR36, RZ ;  /* 0x000000240e0e7c10 */ /* 0x000fe4000ffde0ff */
[----:B------:R-:W-:Y:S02]  /*06c0*/  IADD3.X R13, PT, PT, R13, UR37, RZ, P5, !PT ;  /* 0x000000250d0d7c10 */ /* 0x000fe4000affe4ff */
[----:B------:R-:W-:Y:S02]  /*06d0*/  IADD3.X R17, PT, PT, RZ, R4, RZ, P0, !PT ;  /* 0x00000004ff117210 */ /* 0x000fe400007fe4ff */
[----:B------:R-:W-:Y:S01]  /*06e0*/  IADD3.X R11, PT, PT, RZ, R19, RZ, P1, !PT ;  /* 0x00000013ff0b7210 */ /* 0x000fe20000ffe4ff */
[----:B------:R1:W3:Y:S01]  /*06f0*/  LDG.E R37, desc[UR10][R12.64] ;  /* 0x0000000a0c257981 */ /* 0x0002e2000c1e1900 */
[----:B------:R-:W-:-:S02]  /*0700*/  LEA.HI R18, P0, R21, R18, RZ, 0x1 ;  /* 0x0000001215127211 */ /* 0x000fc400078108ff */
[----:B------:R-:W-:Y:S02]  /*0710*/  LEA.HI R24, P1, R7, R24, RZ, 0x1 ;  /* 0x0000001807187211 */ /* 0x000fe400078308ff */
[----:B------:R-:W-:Y:S02]  /*0720*/  LEA.HI R22, P2, R9, R22, RZ, 0x1 ;  /* 0x0000001609167211 */ /* 0x000fe400078508ff */
[----:B------:R-:W-:Y:S02]  /*0730*/  IADD3.X R15, PT, PT, R0, UR37, RZ, P6, !PT ;  /* 0x00000025000f7c10 */ /* 0x000fe4000b7fe4ff */
[----:B------:R-:W-:Y:S02]  /*0740*/  SHF.L.U64.HI R11, R10, 0x1, R11 ;  /* 0x000000010a0b7819 */ /* 0x000fe4000001020b */
[----:B-1----:R-:W-:Y:S01]  /*0750*/  IADD3.X R13, PT, PT, RZ, R21, RZ, P0, !PT ;  /* 0x00000015ff0d7210 */ /* 0x002fe200007fe4ff */
[----:B------:R1:W5:Y:S01]  /*0760*/  LDG.E R33, desc[UR12][R14.64] ;  /* 0x0000000c0e217981 */ /* 0x000362000c1e1900 */
[----:B------:R-:W-:-:S02]  /*0770*/  SHF.L.U32 R6, R18, 0x1, RZ ;  /* 0x0000000112067819 */ /* 0x000fc400000006ff */
[----:B------:R-:W-:Y:S02]  /*0780*/  SHF.L.U32 R10, R10, 0x1, RZ ;  /* 0x000000010a0a7819 */ /* 0x000fe400000006ff */
[----:B------:R-:W-:Y:S02]  /*0790*/  IADD3.X R7, PT, PT, RZ, R7, RZ, P1, !PT ;  /* 0x00000007ff077210 */ /* 0x000fe40000ffe4ff */
[----:B------:R-:W-:Y:S02]  /*07a0*/  IADD3.X R9, PT, PT, RZ, R9, RZ, P2, !PT ;  /* 0x00000009ff097210 */ /* 0x000fe400017fe4ff */
[----:B------:R-:W-:Y:S02]  /*07b0*/  LEA.HI R26, P0, R17, R26, RZ, 0x1 ;  /* 0x0000001a111a7211 */ /* 0x000fe400078108ff */
[----:B-1----:R-:W-:Y:S02]  /*07c0*/  SHF.L.U64.HI R14, R18, 0x1, R13 ;  /* 0x00000001120e7819 */ /* 0x002fe4000001020d */
[----:B------:R-:W-:-:S02]  /*07d0*/  SHF.L.U64.HI R12, R24, 0x1, R7 ;  /* 0x00000001180c7819 */ /* 0x000fc40000010207 */
[----:B------:R-:W-:Y:S02]  /*07e0*/  LOP3.LUT R6, R6, 0xfffffffc, RZ, 0xc0, !PT ;  /* 0xfffffffc06067812 */ /* 0x000fe400078ec0ff */
[----:B------:R-:W-:Y:S02]  /*07f0*/  SHF.L.U64.HI R9, R22, 0x1, R9 ;  /* 0x0000000116097819 */ /* 0x000fe40000010209 */
[----:B------:R-:W-:Y:S02]  /*0800*/  LOP3.LUT R10, R10, 0xfffffffc, RZ, 0xc0, !PT ;  /* 0xfffffffc0a0a7812 */ /* 0x000fe400078ec0ff */
[----:B------:R-:W-:Y:S02]  /*0810*/  IADD3.X R13, PT, PT, RZ, R17, RZ, P0, !PT ;  /* 0x00000011ff0d7210 */ /* 0x000fe400007fe4ff */
[----:B------:R-:W-:Y:S02]  /*0820*/  SHF.L.U32 R24, R24, 0x1, RZ ;  /* 0x0000000118187819 */ /* 0x000fe400000006ff */
[----:B------:R-:W-:-:S02]  /*0830*/  SHF.L.U32 R22, R22, 0x1, RZ ;  /* 0x0000000116167819 */ /* 0x000fc400000006ff */
[----:B------:R-:W-:Y:S02]  /*0840*/  IADD3 R6, P1, PT, R6, UR36, RZ ;  /* 0x0000002406067c10 */ /* 0x000fe4000ff3e0ff */
[----:B------:R-:W-:Y:S02]  /*0850*/  IADD3 R10, P0, PT, R10, UR36, RZ ;  /* 0x000000240a0a7c10 */ /* 0x000fe4000ff1e0ff */
[----:B------:R-:W-:Y:S02]  /*0860*/  SHF.L.U64.HI R13, R26, 0x1, R13 ;  /* 0x000000011a0d7819 */ /* 0x000fe4000001020d */
[----:B------:R-:W-:Y:S02]  /*0870*/  LOP3.LUT R24, R24, 0xfffffffc, RZ, 0xc0, !PT ;  /* 0xfffffffc18187812 */ /* 0x000fe400078ec0ff */
[----:B------:R-:W-:Y:S02]  /*0880*/  LOP3.LUT R22, R22, 0xfffffffc, RZ, 0xc0, !PT ;  /* 0xfffffffc16167812 */ /* 0x000fe400078ec0ff */
[----:B------:R-:W-:-:S02]  /*0890*/  IADD3 R5, P3, PT, R2, 0x280, RZ ;  /* 0x0000028002057810 */ /* 0x000fc40007f7e0ff */
[----:B------:R-:W-:Y:S02]  /*08a0*/  SHF.L.U32 R26, R26, 0x1, RZ ;  /* 0x000000011a1a7819 */ /* 0x000fe400000006ff */
[----:B------:R-:W-:Y:S02]  /*08b0*/  IADD3.X R7, PT, PT, R14, UR37, RZ, P1, !PT ;  /* 0x000000250e077c10 */ /* 0x000fe40008ffe4ff */
[----:B------:R-:W-:Y:S02]  /*08c0*/  IADD3.X R11, PT, PT, R11, UR37, RZ, P0, !PT ;  /* 0x000000250b0b7c10 */ /* 0x000fe400087fe4ff */
[----:B------:R-:W-:Y:S01]  /*08d0*/  IADD3 R24, P1, PT, R24, UR36, RZ ;  /* 0x0000002418187c10 */ /* 0x000fe2000ff3e0ff */
[----:B------:R1:W5:Y:S01]  /*08e0*/  LDG.E R31, desc[UR4][R6.64] ;  /* 0x00000004061f7981 */ /* 0x000362000c1e1900 */
[----:B------:R-:W-:Y:S02]  /*08f0*/  IADD3 R22, P0, PT, R22, UR36, RZ ;  /* 0x0000002416167c10 */ /* 0x000fe4000ff1e0ff */
[C---:B------:R-:W-:Y:S01]  /*0900*/  IADD3 R3, P4, PT, R2.reuse, 0x2c0, RZ ;  /* 0x000002c002037810 */ /* 0x040fe20007f9e0ff */
[----:B------:R0:W5:Y:S01]  /*0910*/  LDG.E R29, desc[UR6][R10.64] ;  /* 0x000000060a1d7981 */ /* 0x000162000c1e1900 */
[----:B------:R-:W-:-:S02]  /*0920*/  IADD3 R0, P5, PT, R2, 0x300, RZ ;  /* 0x0000030002007810 */ /* 0x000fc40007fbe0ff */
[----:B------:R-:W-:Y:S02]  /*0930*/  LOP3.LUT R26, R26, 0xfffffffc, RZ, 0xc0, !PT ;  /* 0xfffffffc1a1a7812 */ /* 0x000fe400078ec0ff */
[-C--:B------:R-:W-:Y:S02]  /*0940*/  IADD3.X R14, PT, PT, RZ, R4.reuse, RZ, P3, !PT ;  /* 0x00000004ff0e7210 */ /* 0x080fe40001ffe4ff */
[----:B------:R-:W-:Y:S02]  /*0950*/  IADD3 R2, P6, PT, R2, 0x340, RZ ;  /* 0x0000034002027810 */ /* 0x000fe40007fde0ff */
[----:B------:R-:W-:Y:S02]  /*0960*/  IADD3.X R25, PT, PT, R12, UR37, RZ, P1, !PT ;  /* 0x000000250c197c10 */ /* 0x000fe40008ffe4ff */
[----:B------:R-:W-:Y:S02]  /*0970*/  IADD3.X R23, PT, PT, R9, UR37, RZ, P0, !PT ;  /* 0x0000002509177c10 */ /* 0x000fe400087fe4ff */
[----:B------:R-:W-:Y:S01]  /*0980*/  IADD3 R26, P2, PT, R26, UR36, RZ ;  /* 0x000000241a1a7c10 */ /* 0x000fe2000ff5e0ff */
[----:B------:R-:W5:Y:S01]  /*0990*/  LDG.E R24, desc[UR10][R24.64] ;  /* 0x0000000a18187981 */ /* 0x000f62000c1e1900 */
[----:B-1----:R-:W-:-:S02]  /*09a0*/  IADD3.X R6, PT, PT, RZ, R4, RZ, P4, !PT ;  /* 0x00000004ff067210 */ /* 0x002fc400027fe4ff */
[----:B------:R-:W-:Y:S01]  /*09b0*/  LEA.HI R12, P0, R14, R5, RZ, 0x1 ;  /* 0x000000050e0c7211 */ /* 0x000fe200078108ff */
[----:B------:R-:W5:Y:S01]  /*09c0*/  LDG.E R22, desc[UR12][R22.64] ;  /* 0x0000000c16167981 */ /* 0x000f62000c1e1900 */
[-C--:B------:R-:W-:Y:S02]  /*09d0*/  IADD3.X R5, PT, PT, RZ, R4.reuse, RZ, P6, !PT ;  /* 0x00000004ff057210 */ /* 0x080fe400037fe4ff */
[----:B------:R-:W-:Y:S02]  /*09e0*/  IADD3.X R27, PT, PT, R13, UR37, RZ, P2, !PT ;  /* 0x000000250d1b7c10 */ /* 0x000fe400097fe4ff */
[----:B------:R-:W-:Y:S02]  /*09f0*/  IADD3.X R7, PT, PT, RZ, R4, RZ, P5, !PT ;  /* 0x00000004ff077210 */ /* 0x000fe40002ffe4ff */
[----:B------:R-:W-:Y:S01]  /*0a00*/  LEA.HI R3, P1, R6, R3, RZ, 0x1 ;  /* 0x0000000306037211 */ /* 0x000fe200078308ff */
[----:B------:R-:W5:Y:S01]  /*0a10*/  LDG.E R26, desc[UR8][R26.64] ;  /* 0x000000081a1a7981 */ /* 0x000f62000c1e1900 */
[----:B------:R-:W-:-:S02]  /*0a20*/  IADD3.X R9, PT, PT, RZ, R14, RZ, P0, !PT ;  /* 0x0000000eff097210 */ /* 0x000fc400007fe4ff */
[----:B------:R-:W-:Y:S02]  /*0a30*/  LEA.HI R14, P2, R5, R2, RZ, 0x1 ;  /* 0x00000002050e7211 */ /* 0x000fe400078508ff */
[----:B------:R-:W-:Y:S02]  /*0a40*/  SHF.L.U32 R2, R12, 0x1, RZ ;  /* 0x000000010c027819 */ /* 0x000fe400000006ff */
[----:B------:R-:W-:Y:S02]  /*0a50*/  LEA.HI R0, P0, R7, R0, RZ, 0x1 ;  /* 0x0000000007007211 */ /* 0x000fe400078108ff */
[----:B------:R-:W-:Y:S02]  /*0a60*/  IADD3.X R6, PT, PT, RZ, R6, RZ, P1, !PT ;  /* 0x00000006ff067210 */ /* 0x000fe40000ffe4ff */
[----:B0-----:R-:W-:Y:S02]  /*0a70*/  SHF.L.U32 R10, R3, 0x1, RZ ;  /* 0x00000001030a7819 */ /* 0x001fe400000006ff */
        /* <DEDUP_REMOVED lines=27> */
[----:B----4-:R-:W-:-:S02]  /*0c30*/  HADD2.F32 R4, -RZ, R39.H0_H0 ;  /* 0x20000027ff047230 */ /* 0x010fc40000004100 */
[----:B------:R-:W-:Y:S02]  /*0c40*/  HADD2.F32 R39, -RZ, R39.H1_H1 ;  /* 0x30000027ff277230 */ /* 0x000fe40000004100 */
[--C-:B------:R-:W-:Y:S02]  /*0c50*/  HADD2.F32 R9, -RZ, R8.reuse.H0_H0 ;  /* 0x20000008ff097230 */ /* 0x100fe40000004100 */
[----:B------:R-:W-:-:S05]  /*0c60*/  HADD2.F32 R8, -RZ, R8.H1_H1 ;  /* 0x30000008ff087230 */ /* 0x000fca0000004100 */
[----:B------:R-:W-:-:S04]  /*0c70*/  FMNMX3 R0, R9, -INF , R8, !PT ;  /* 0xff80000009007876 */ /* 0x000fc80007800008 */
[----:B------:R-:W-:-:S04]  /*0c80*/  FMNMX3 R0, R0, R6, R45, !PT ;  /* 0x0000000600007276 */ /* 0x000fc8000780002d */
[----:B------:R-:W-:Y:S01]  /*0c90*/  FMNMX3 R0, R0, R4, R39, !PT ;  /* 0x0000000400007276 */ /* 0x000fe20007800027 */
[--C-:B---3--:R-:W-:Y:S02]  /*0ca0*/  HADD2.F32 R7, -RZ, R37.reuse.H0_H0 ;  /* 0x20000025ff077230 */ /* 0x108fe40000004100 */
[----:B------:R-:W-:-:S05]  /*0cb0*/  HADD2.F32 R37, -RZ, R37.H1_H1 ;  /* 0x30000025ff257230 */ /* 0x000fca0000004100 */
[----:B------:R-:W-:Y:S01]  /*0cc0*/  FMNMX3 R0, R0, R7, R37, !PT ;  /* 0x0000000700007276 */ /* 0x000fe20007800025 */
[--C-:B-----5:R-:W-:Y:S02]  /*0cd0*/  HADD2.F32 R32, -RZ, R33.reuse.H0_H0 ;  /* 0x20000021ff207230 */ /* 0x120fe40000004100 */
[----:B------:R-:W-:-:S05]  /*0ce0*/  HADD2.F32 R33, -RZ, R33.H1_H1 ;  /* 0x30000021ff217230 */ /* 0x000fca0000004100 */
[----:B------:R-:W-:Y:S01]  /*0cf0*/  FMNMX3 R0, R0, R32, R33, !PT ;  /* 0x0000002000007276 */ /* 0x000fe20007800021 */
[--C-:B------:R-:W-:Y:S02]  /*0d00*/  HADD2.F32 R30, -RZ, R31.reuse.H0_H0 ;  /* 0x2000001fff1e7230 */ /* 0x100fe40000004100 */
[----:B------:R-:W-:Y:S02]  /*0d10*/  HADD2.F32 R31, -RZ, R31.H1_H1 ;  /* 0x3000001fff1f7230 */ /* 0x000fe40000004100 */
[--C-:B------:R-:W-:Y:S02]  /*0d20*/  HADD2.F32 R28, -RZ, R29.reuse.H0_H0 ;  /* 0x2000001dff1c7230 */ /* 0x100fe40000004100 */
[----:B------:R-:W-:Y:S01]  /*0d30*/  HADD2.F32 R29, -RZ, R29.H1_H1 ;  /* 0x3000001dff1d7230 */ /* 0x000fe20000004100 */
[----:B------:R-:W-:-:S04]  /*0d40*/  FMNMX3 R0, R0, R30, R31, !PT ;  /* 0x0000001e00007276 */ /* 0x000fc8000780001f */
[----:B------:R-:W-:Y:S01]  /*0d50*/  FMNMX3 R0, R0, R28, R29, !PT ;  /* 0x0000001c00007276 */ /* 0x000fe2000780001d */
[--C-:B------:R-:W-:Y:S02]  /*0d60*/  HADD2.F32 R25, -RZ, R24.reuse.H0_H0 ;  /* 0x20000018ff197230 */ /* 0x100fe40000004100 */
[----:B------:R-:W-:Y:S02]  /*0d70*/  HADD2.F32 R24, -RZ, R24.H1_H1 ;  /* 0x30000018ff187230 */ /* 0x000fe40000004100 */
[----:B------:R-:W-:Y:S02]  /*0d80*/  HADD2.F32 R23, -RZ, R22.H0_H0 ;  /* 0x20000016ff177230 */ /* 0x000fe40000004100 */
[--C-:B------:R-:W-:Y:S02]  /*0d90*/  HADD2.F32 R27, -RZ, R26.reuse.H0_H0 ;  /* 0x2000001aff1b7230 */ /* 0x100fe40000004100 */
[----:B------:R-:W-:Y:S02]  /*0da0*/  HADD2.F32 R26, -RZ, R26.H1_H1 ;  /* 0x3000001aff1a7230 */ /* 0x000fe40000004100 */
[----:B------:R-:W-:-:S03]  /*0db0*/  HADD2.F32 R22, -RZ, R22.H1_H1 ;  /* 0x30000016ff167230 */ /* 0x000fc60000004100 */
[----:B------:R-:W-:-:S04]  /*0dc0*/  FMNMX3 R0, R0, R27, R26, !PT ;  /* 0x0000001b00007276 */ /* 0x000fc8000780001a */
        /* <DEDUP_REMOVED lines=42> */
[--C-:B------:R-:W-:Y:S01]  /*1070*/  FADD R0, R39, -R68.reuse ;  /* 0x8000004427007221 */ /* 0x100fe20000000000 */
[----:B------:R-:W-:Y:S01]  /*1080*/  FFMA R7, R72, 1.4426950216293334961, -R7 ;  /* 0x3fb8aa3b48077823 */ /* 0x000fe20000000807 */
[----:B------:R-:W-:Y:S01]  /*1090*/  SHF.L.U32 R3, R3, 0x17, RZ ;  /* 0x0000001703037819 */ /* 0x000fe200000006ff */
[----:B------:R-:W-:Y:S01]  /*10a0*/  FFMA R5, R70, 1.4426950216293334961, -R5 ;  /* 0x3fb8aa3b46057823 */ /* 0x000fe20000000805 */
[----:B------:R-:W-:Y:S01]  /*10b0*/  SHF.L.U32 R9, R9, 0x17, RZ ;  /* 0x0000001709097819 */ /* 0x000fe200000006ff */
        /* <DEDUP_REMOVED lines=10> */
[--C-:B------:R-:W-:Y:S01]  /*1160*/  FADD R56, R28, -R68.reuse ;  /* 0x800000441c387221 */ /* 0x100fe20000000000 */
[----:B------:R-:W-:Y:S01]  /*1170*/  FADD R5, R10, -12583039 ;  /* 0xcb40007f0a057421 */ /* 0x000fe20000000000 */
[--C-:B------:R-:W-:Y:S01]  /*1180*/  FADD R28, R17, -R68.reuse ;  /* 0x80000044111c7221 */ /* 0x100fe20000000000 */
[----:B------:R-:W-:Y:S01]  /*1190*/  FFMA R7, R66, 1.4426950216293334961, -R7 ;  /* 0x3fb8aa3b42077823 */ /* 0x000fe20000000807 */
[----:B------:R-:W0:Y:S01]  /*11a0*/  MUFU.EX2 R70, R70 ;  /* 0x0000004600467308 */ /* 0x000e220000000800 */
[----:B------:R-:W-:Y:S01]  /*11b0*/  FFMA R5, R64, 1.4426950216293334961, -R5 ;  /* 0x3fb8aa3b40057823 */ /* 0x000fe20000000805 */
[--C-:B------:R-:W-:Y:S01]  /*11c0*/  FADD R4, R32, -R68.reuse ;  /* 0x8000004420047221 */ /* 0x100fe20000000000 */
        /* <DEDUP_REMOVED lines=8> */
[-C--:B------:R-:W-:Y:S01]  /*1250*/  FFMA.SAT R25, R6, R11.reuse, 0.5 ;  /* 0x3f00000006197423 */ /* 0x080fe2000000200b */
[----:B------:R-:W-:Y:S01]  /*1260*/  FADD R5, R7, -12583039 ;  /* 0xcb40007f07057421 */ /* 0x000fe20000000000 */
[--C-:B------:R-:W-:Y:S01]  /*1270*/  FADD R8, R31, -R68.reuse ;  /* 0x800000441f087221 */ /* 0x100fe20000000000 */
[--C-:B------:R-:W-:Y:S01]  /*1280*/  FADD R22, R20, -R68.reuse ;  /* 0x8000004414167221 */ /* 0x100fe20000000000 */
[-C--:B------:R-:W-:Y:S01]  /*1290*/  FFMA.RM R25, R25, R12.reuse, 12582913 ;  /* 0x4b40000119197423 */ /* 0x080fe2000000400c */
[C---:B------:R-:W-:Y:S01]  /*12a0*/  FFMA R5, R62.reuse, 1.4426950216293334961, -R5 ;  /* 0x3fb8aa3b3e057823 */ /* 0x040fe20000000805 */
[--C-:B------:R-:W-:Y:S01]  /*12b0*/  FADD R52, R27, -R68.reuse ;  /* 0x800000441b347221 */ /* 0x100fe20000000000 */
[--C-:B------:R-:W-:Y:S01]  /*12c0*/  FADD R54, R29, -R68.reuse ;  /* 0x800000441d367221 */ /* 0x100fe20000000000 */
[--C-:B------:R-:W-:Y:S01]  /*12d0*/  FADD R60, R37, -R68.reuse ;  /* 0x80000044253c7221 */ /* 0x100fe20000000000 */
[----:B------:R-:W-:Y:S01]  /*12e0*/  FFMA R62, R62, 1.925963033500011079e-08, R5 ;  /* 0x32a570603e3e7823 */ /* 0x000fe20000000005 */
[-C--:B------:R-:W-:Y:S01]  /*12f0*/  FFMA.SAT R5, R0, R11.reuse, 0.5 ;  /* 0x3f00000000057423 */ /* 0x080fe2000000200b */
[--C-:B------:R-:W-:Y:S01]  /*1300*/  FADD R32, R19, -R68.reuse ;  /* 0x8000004413207221 */ /* 0x100fe20000000000 */
[-C--:B------:R-:W-:Y:S01]  /*1310*/  FFMA.SAT R19, R60, R11.reuse, 0.5 ;  /* 0x3f0000003c137423 */ /* 0x080fe2000000200b */
[--C-:B------:R-:W-:Y:S01]  /*1320*/  FADD R36, R21, -R68.reuse ;  /* 0x8000004415247221 */ /* 0x100fe20000000000 */
[----:B------:R-:W-:Y:S01]  /*1330*/  FFMA.RM R15, R5, R12, 12582913 ;  /* 0x4b400001050f7423 */ /* 0x000fe2000000400c */
[----:B0-----:R-:W-:Y:S01]  /*1340*/  FMUL R5, R3, R70 ;  /* 0x0000004603057220 */ /* 0x001fe20000400000 */
[----:B------:R-:W-:Y:S01]  /*1350*/  FFMA.RM R19, R19, R12, 12582913 ;  /* 0x4b40000113137423 */ /* 0x000fe2000000400c */
[--C-:B------:R-:W-:Y:S01]  /*1360*/  FADD R46, R24, -R68.reuse ;  /* 0x80000044182e7221 */ /* 0x100fe20000000000 */
[C---:B------:R-:W-:Y:S01]  /*1370*/  FADD R3, R15.reuse, -12583039 ;  /* 0xcb40007f0f037421 */ /* 0x040fe20000000000 */
[----:B------:R-:W-:Y:S01]  /*1380*/  SHF.L.U32 R15, R15, 0x17, RZ ;  /* 0x000000170f0f7819 */ /* 0x000fe200000006ff */
[C---:B------:R-:W-:Y:S01]  /*1390*/  FADD R21, R19.reuse, -12583039 ;  /* 0xcb40007f13157421 */ /* 0x040fe20000000000 */
[----:B------:R-:W-:Y:S01]  /*13a0*/  FADD R24, R18, -R68 ;  /* 0x8000004412187221 */ /* 0x000fe20000000000 */
[----:B------:R-:W-:Y:S01]  /*13b0*/  FFMA R3, R0, 1.4426950216293334961, -R3 ;  /* 0x3fb8aa3b00037823 */ /* 0x000fe20000000803 */
[----:B------:R-:W-:Y:S01]  /*13c0*/  SHF.L.U32 R19, R19, 0x17, RZ ;  /* 0x0000001713137819 */ /* 0x000fe200000006ff */
[----:B------:R-:W-:Y:S01]  /*13d0*/  FFMA R21, R60, 1.4426950216293334961, -R21 ;  /* 0x3fb8aa3b3c157823 */ /* 0x000fe20000000815 */
[----:B------:R-:W-:Y:S01]  /*13e0*/  MUFU.EX2 R66, R66 ;  /* 0x0000004200427308 */ /* 0x000fe20000000800 */
[----:B------:R-:W-:Y:S01]  /*13f0*/  FFMA R16, R0, 1.925963033500011079e-08, R3 ;  /* 0x32a5706000107823 */ /* 0x000fe20000000003 */
[----:B------:R-:W-:Y:S01]  /*1400*/  FMUL R0, R9, R72 ;  /* 0x0000004809007220 */ /* 0x000fe20000400000 */
[----:B------:R-:W-:Y:S01]  /*1410*/  FFMA.SAT R9, R2, R11, 0.5 ;  /* 0x3f00000002097423 */ /* 0x000fe2000000200b */
[----:B------:R-:W-:-:S03]  /*1420*/  FFMA R21, R60, 1.925963033500011079e-08, R21 ;  /* 0x32a570603c157823 */ /* 0x000fc60000000015 */
[----:B------:R-:W-:Y:S01]  /*1430*/  FFMA.RM R9, R9, R12, 12582913 ;  /* 0x4b40000109097423 */ /* 0x000fe2000000400c */
[----:B------:R-:W0:Y:S03]  /*1440*/  MUFU.EX2 R3, R64 ;  /* 0x0000004000037308 */ /* 0x000e260000000800 */
[----:B------:R-:W-:-:S04]  /*1450*/  FADD R17, R9, -12583039 ;  /* 0xcb40007f09117421 */ /* 0x000fc80000000000 */
[C---:B------:R-:W-:Y:S01]  /*1460*/  FFMA R17, R2.reuse, 1.4426950216293334961, -R17 ;  /* 0x3fb8aa3b02117823 */ /* 0x040fe20000000811 */
[----:B------:R-:W-:Y:S03]  /*1470*/  MUFU.EX2 R16, R16 ;  /* 0x0000001000107308 */ /* 0x000fe60000000800 */
[----:B------:R-:W-:Y:S01]  /*1480*/  FFMA R17, R2, 1.925963033500011079e-08, R17 ;  /* 0x32a5706002117823 */ /* 0x000fe20000000011 */
[----:B------:R-:W-:-:S04]  /*1490*/  SHF.L.U32 R2, R10, 0x17, RZ ;  /* 0x000000170a027819 */ /* 0x000fc800000006ff */
[----:B------:R-:W-:Y:S01]  /*14a0*/  MUFU.EX2 R18, R21 ;  /* 0x0000001500127308 */ /* 0x000fe20000000800 */
[----:B0-----:R-:W-:Y:S01]  /*14b0*/  FMUL R2, R2, R3 ;  /* 0x0000000302027220 */ /* 0x001fe20000400000 */
[----:B------:R-:W-:Y:S01]  /*14c0*/  SHF.L.U32 R3, R13, 0x17, RZ ;  /* 0x000000170d037819 */ /* 0x000fe200000006ff */
[----:B------:R-:W-:-:S04]  /*14d0*/  FFMA.SAT R13, R4, R11, 0.5 ;  /* 0x3f000000040d7423 */ /* 0x000fc8000000200b */
[----:B------:R-:W-:Y:S01]  /*14e0*/  FFMA.RM R10, R13, R12, 12582913 ;  /* 0x4b4000010d0a7423 */ /* 0x000fe2000000400c */
[----:B------:R-:W-:Y:S01]  /*14f0*/  FMUL R3, R3, R66 ;  /* 0x0000004203037220 */ /* 0x000fe20000400000 */
        /* <DEDUP_REMOVED lines=8> */
[-C--:B------:R-:W-:Y:S02]  /*1580*/  FFMA.SAT R13, R58, R11.reuse, 0.5 ;  /* 0x3f0000003a0d7423 */ /* 0x080fe4000000200b */
[----:B------:R-:W-:Y:S01]  /*1590*/  FFMA R20, R6, 1.925963033500011079e-08, R7 ;  /* 0x32a5706006147823 */ /* 0x000fe20000000007 */
[----:B------:R-:W-:Y:S01]  /*15a0*/  FMUL R6, R15, R16 ;  /* 0x000000100f067220 */ /* 0x000fe20000400000 */
[-C--:B------:R-:W-:Y:S01]  /*15b0*/  FFMA.RM R13, R13, R12.reuse, 12582913 ;  /* 0x4b4000010d0d7423 */ /* 0x080fe2000000400c */
[-C--:B------:R-:W-:Y:S01]  /*15c0*/  FFMA.SAT R15, R8, R11.reuse, 0.5 ;  /* 0x3f000000080f7423 */ /* 0x080fe2000000200b */
[----:B------:R-:W0:Y:S02]  /*15d0*/  MUFU.EX2 R16, R17 ;  /* 0x0000001100107308 */ /* 0x000e240000000800 */
[----:B------:R-:W-:Y:S01]  /*15e0*/  FADD R7, R13, -12583039 ;  /* 0xcb40007f0d077421 */ /* 0x000fe20000000000 */
[----:B------:R-:W-:Y:S01]  /*15f0*/  FFMA.RM R27, R15, R12, 12582913 ;  /* 0x4b4000010f1b7423 */ /* 0x000fe2000000400c */
[----:B------:R-:W-:Y:S01]  /*1600*/  FFMA.SAT R15, R56, R11, 0.5 ;  /* 0x3f000000380f7423 */ /* 0x000fe2000000200b */
[----:B------:R-:W-:Y:S01]  /*1610*/  SHF.L.U32 R13, R13, 0x17, RZ ;  /* 0x000000170d0d7819 */ /* 0x000fe200000006ff */
[----:B------:R-:W-:-:S02]  /*1620*/  FFMA R7, R58, 1.4426950216293334961, -R7 ;  /* 0x3fb8aa3b3a077823 */ /* 0x000fc40000000807 */
[----:B------:R-:W-:Y:S01]  /*1630*/  FFMA.RM R15, R15, R12, 12582913 ;  /* 0x4b4000010f0f7423 */ /* 0x000fe2000000400c */
[----:B------:R-:W1:Y:S01]  /*1640*/  MUFU.EX2 R17, R20 ;  /* 0x0000001400117308 */ /* 0x000e620000000800 */
[----:B------:R-:W-:Y:S01]  /*1650*/  FFMA R58, R58, 1.925963033500011079e-08, R7 ;  /* 0x32a570603a3a7823 */ /* 0x000fe20000000007 */
[----:B------:R-:W-:Y:S01]  /*1660*/  SHF.L.U32 R7, R9, 0x17, RZ ;  /* 0x0000001709077819 */ /* 0x000fe200000006ff */
[----:B------:R-:W-:-:S04]  /*1670*/  FADD R9, R27, -12583039 ;  /* 0xcb40007f1b097421 */ /* 0x000fc80000000000 */
[C---:B------:R-:W-:Y:S01]  /*1680*/  FFMA R9, R8.reuse, 1.4426950216293334961, -R9 ;  /* 0x3fb8aa3b08097823 */ /* 0x040fe20000000809 */
[----:B0-----:R-:W-:Y:S01]  /*1690*/  FMUL R7, R7, R16 ;  /* 0x0000001007077220 */ /* 0x001fe20000400000 */
[----:B------:R-:W-:Y:S02]  /*16a0*/  MUFU.EX2 R58, R58 ;  /* 0x0000003a003a7308 */ /* 0x000fe40000000800 */
[----:B------:R-:W-:Y:S01]  /*16b0*/  FFMA R29, R8, 1.925963033500011079e-08, R9 ;  /* 0x32a57060081d7823 */ /* 0x000fe20000000009 */
[----:B------:R-:W-:Y:S01]  /*16c0*/  FADD R9, R15, -12583039 ;  /* 0xcb40007f0f097421 */ /* 0x000fe20000000000 */
[----:B------:R-:W-:Y:S01]  /*16d0*/  FMUL R8, R19, R18 ;  /* 0x0000001213087220 */ /* 0x000fe20000400000 */
[----:B------:R-:W-:Y:S01]  /*16e0*/  FFMA.SAT R19, R54, R11, 0.5 ;  /* 0x3f00000036137423 */ /* 0x000fe2000000200b */
[----:B------:R-:W-:Y:S01]  /*16f0*/  SHF.L.U32 R15, R15, 0x17, RZ ;  /* 0x000000170f0f7819 */ /* 0x000fe200000006ff */
[----:B------:R-:W-:Y:S01]  /*1700*/  FFMA R9, R56, 1.4426950216293334961, -R9 ;  /* 0x3fb8aa3b38097823 */ /* 0x000fe20000000809 */
[----:B------:R-:W0:Y:S01]  /*1710*/  MUFU.EX2 R16, R23 ;  /* 0x0000001700107308 */ /* 0x000e220000000800 */
[----:B------:R-:W-:-:S02]  /*1720*/  FFMA.RM R19, R19, R12, 12582913 ;  /* 0x4b40000113137423 */ /* 0x000fc4000000400c */
[----:B------:R-:W-:Y:S01]  /*1730*/  FFMA R56, R56, 1.925963033500011079e-08, R9 ;  /* 0x32a5706038387823 */ /* 0x000fe20000000009 */
[----:B------:R-:W-:Y:S01]  /*1740*/  SHF.L.U32 R9, R10, 0x17, RZ ;  /* 0x000000170a097819 */ /* 0x000fe200000006ff */
[----:B------:R-:W-:Y:S01]  /*1750*/  FADD R21, R19, -12583039 ;  /* 0xcb40007f13157421 */ /* 0x000fe20000000000 */
[----:B------:R-:W-:Y:S02]  /*1760*/  SHF.L.U32 R10, R25, 0x17, RZ ;  /* 0x00000017190a7819 */ /* 0x000fe400000006ff */
[----:B------:R-:W2:Y:S01]  /*1770*/  MUFU.EX2 R18, R29 ;  /* 0x0000001d00127308 */ /* 0x000ea20000000800 */
[----:B------:R-:W-:Y:S01]  /*1780*/  FFMA R21, R54, 1.4426950216293334961, -R21 ;  /* 0x3fb8aa3b36157823 */ /* 0x000fe20000000815 */
[----:B------:R-:W-:Y:S01]  /*1790*/  SHF.L.U32 R19, R19, 0x17, RZ ;  /* 0x0000001713137819 */ /* 0x000fe200000006ff */
[----:B-1----:R-:W-:Y:S01]  /*17a0*/  FMUL R10, R10, R17 ;  /* 0x000000110a0a7220 */ /* 0x002fe20000400000 */
[----:B------:R-:W-:Y:S01]  /*17b0*/  FFMA.SAT R17, R52, R11, 0.5 ;  /* 0x3f00000034117423 */ /* 0x000fe2000000200b */
[----:B------:R-:W-:-:S03]  /*17c0*/  FFMA R21, R54, 1.925963033500011079e-08, R21 ;  /* 0x32a5706036157823 */ /* 0x000fc60000000015 */
[----:B------:R-:W-:Y:S01]  /*17d0*/  FFMA.RM R20, R17, R12, 12582913 ;  /* 0x4b40000111147423 */ /* 0x000fe2000000400c */
[----:B0-----:R-:W-:Y:S01]  /*17e0*/  FMUL R9, R9, R16 ;  /* 0x0000001009097220 */ /* 0x001fe20000400000 */
[----:B------:R-:W-:Y:S01]  /*17f0*/  FMUL R16, R13, R58 ;  /* 0x0000003a0d107220 */ /* 0x000fe20000400000 */
[----:B------:R-:W0:Y:S01]  /*1800*/  MUFU.EX2 R56, R56 ;  /* 0x0000003800387308 */ /* 0x000e220000000800 */
[C---:B------:R-:W-:Y:S01]  /*1810*/  FADD R17, R20.reuse, -12583039 ;  /* 0xcb40007f14117421 */ /* 0x040fe20000000000 */
[----:B------:R-:W-:-:S03]  /*1820*/  SHF.L.U32 R20, R20, 0x17, RZ ;  /* 0x0000001714147819 */ /* 0x000fc600000006ff */
[----:B------:R-:W-:-:S04]  /*1830*/  FFMA R17, R52, 1.4426950216293334961, -R17 ;  /* 0x3fb8aa3b34117823 */ /* 0x000fc80000000811 */
[----:B------:R-:W-:Y:S01]  /*1840*/  FFMA R52, R52, 1.925963033500011079e-08, R17 ;  /* 0x32a5706034347823 */ /* 0x000fe20000000011 */
[----:B------:R-:W-:-:S04]  /*1850*/  FFMA.SAT R17, R50, R11, 0.5 ;  /* 0x3f00000032117423 */ /* 0x000fc8000000200b */
[----:B------:R-:W-:Y:S01]  /*1860*/  FFMA.RM R23, R17, R12, 12582913 ;  /* 0x4b40000111177423 */ /* 0x000fe2000000400c */
[----:B------:R-:W-:Y:S01]  /*1870*/  SHF.L.U32 R17, R27, 0x17, RZ ;  /* 0x000000171b117819 */ /* 0x000fe200000006ff */
[----:B------:R-:W-:Y:S02]  /*1880*/  FFMA.SAT R27, R22, R11, 0.5 ;  /* 0x3f000000161b7423 */ /* 0x000fe4000000200b */
[----:B------:R-:W-:Y:S02]  /*1890*/  FADD R13, R23, -12583039 ;  /* 0xcb40007f170d7421 */ /* 0x000fe40000000000 */
[----:B--2---:R-:W-:Y:S01]  /*18a0*/  FMUL R17, R17, R18 ;  /* 0x0000001211117220 */ /* 0x004fe20000400000 */
[----:B0-----:R-:W-:Y:S01]  /*18b0*/  FMUL R18, R15, R56 ;  /* 0x000000380f127220 */ /* 0x001fe20000400000 */
        /* <DEDUP_REMOVED lines=10> */
[----:B------:R0:W1:Y:S03]  /*1960*/  MUFU.EX2 R48, R21 ;  /* 0x0000001500307308 */ /* 0x0000660000000800 */
[----:B------:R-:W-:Y:S01]  /*1970*/  FFMA.RM R31, R25, R12, 12582913 ;  /* 0x4b400001191f7423 */ /* 0x000fe2000000400c */
[----:B------:R-:W-:-:S03]  /*1980*/  FFMA.SAT R25, R44, R11, 0.5 ;  /* 0x3f0000002c197423 */ /* 0x000fc6000000200b */
[----:B------:R-:W-:Y:S01]  /*1990*/  FADD R15, R31, -12583039 ;  /* 0xcb40007f1f0f7421 */ /* 0x000fe20000000000 */
[----:B------:R-:W-:Y:S01]  /*19a0*/  FFMA.RM R25, R25, R12, 12582913 ;  /* 0x4b40000119197423 */ /* 0x000fe2000000400c */
[----:B------:R-:W-:Y:S02]  /*19b0*/  MUFU.EX2 R29, R29 ;  /* 0x0000001d001d7308 */ /* 0x000fe40000000800 */
[----:B------:R-:W-:Y:S01]  /*19c0*/  FFMA R15, R46, 1.4426950216293334961, -R15 ;  /* 0x3fb8aa3b2e0f7823 */ /* 0x000fe2000000080f */
[----:B0-----:R-:W-:-:S03]  /*19d0*/  FADD R21, R25, -12583039 ;  /* 0xcb40007f19157421 */ /* 0x001fc60000000000 */
[----:B------:R-:W-:Y:S01]  /*19e0*/  FFMA R46, R46, 1.925963033500011079e-08, R15 ;  /* 0x32a570602e2e7823 */ /* 0x000fe2000000000f */
[C---:B------:R-:W-:Y:S01]  /*19f0*/  FFMA R21, R44.reuse, 1.4426950216293334961, -R21 ;  /* 0x3fb8aa3b2c157823 */ /* 0x040fe20000000815 */
[----:B------:R-:W0:Y:S01]  /*1a00*/  MUFU.EX2 R15, R52 ;  /* 0x00000034000f7308 */ /* 0x000e220000000800 */
[----:B-1----:R-:W-:Y:S02]  /*1a10*/  FMUL R19, R19, R48 ;  /* 0x0000003013137220 */ /* 0x002fe40000400000 */
[----:B------:R-:W-:Y:S01]  /*1a20*/  FFMA R44, R44, 1.925963033500011079e-08, R21 ;  /* 0x32a570602c2c7823 */ /* 0x000fe20000000015 */
[----:B------:R-:W-:-:S04]  /*1a30*/  FFMA.SAT R21, R38, R11, 0.5 ;  /* 0x3f00000026157423 */ /* 0x000fc8000000200b */
[----:B------:R-:W-:Y:S01]  /*1a40*/  FFMA.RM R37, R21, R12, 12582913 ;  /* 0x4b40000115257423 */ /* 0x000fe2000000400c */
[----:B------:R-:W-:Y:S01]  /*1a50*/  SHF.L.U32 R21, R23, 0x17, RZ ;  /* 0x0000001717157819 */ /* 0x000fe200000006ff */
[----:B------:R-:W1:Y:S01]  /*1a60*/  MUFU.EX2 R46, R46 ;  /* 0x0000002e002e7308 */ /* 0x000e620000000800 */
[----:B------:R-:W-:-:S03]  /*1a70*/  SHF.L.U32 R23, R31, 0x17, RZ ;  /* 0x000000171f177819 */ /* 0x000fc600000006ff */
[----:B------:R-:W-:Y:S01]  /*1a80*/  FMUL R21, R21, R50 ;  /* 0x0000003215157220 */ /* 0x000fe20000400000 */
[----:B0-----:R-:W-:Y:S01]  /*1a90*/  FMUL R20, R20, R15 ;  /* 0x0000000f14147220 */ /* 0x001fe20000400000 */
[----:B------:R-:W-:Y:S02]  /*1aa0*/  FADD R15, R37, -12583039 ;  /* 0xcb40007f250f7421 */ /* 0x000fe40000000000 */
[----:B------:R-:W0:Y:S02]  /*1ab0*/  MUFU.EX2 R31, R44 ;  /* 0x0000002c001f7308 */ /* 0x000e240000000800 */
[----:B------:R-:W-:-:S04]  /*1ac0*/  FFMA R15, R38, 1.4426950216293334961, -R15 ;  /* 0x3fb8aa3b260f7823 */ /* 0x000fc8000000080f */
[----:B------:R-:W-:Y:S01]  /*1ad0*/  FFMA R38, R38, 1.925963033500011079e-08, R15 ;  /* 0x32a5706026267823 */ /* 0x000fe2000000000f */
[----:B------:R-:W-:Y:S01]  /*1ae0*/  FADD R15, R27, -12583039 ;  /* 0xcb40007f1b0f7421 */ /* 0x000fe20000000000 */
[----:B-1----:R-:W-:-:S03]  /*1af0*/  FMUL R23, R23, R46 ;  /* 0x0000002e17177220 */ /* 0x002fc60000400000 */
[C---:B------:R-:W-:Y:S01]  /*1b00*/  FFMA R15, R22.reuse, 1.4426950216293334961, -R15 ;  /* 0x3fb8aa3b160f7823 */ /* 0x040fe2000000080f */
[----:B------:R-:W1:Y:S03]  /*1b10*/  MUFU.EX2 R38, R38 ;  /* 0x0000002600267308 */ /* 0x000e660000000800 */
[----:B------:R-:W-:Y:S01]  /*1b20*/  FFMA R39, R22, 1.925963033500011079e-08, R15 ;  /* 0x32a5706016277823 */ /* 0x000fe2000000000f */
[----:B------:R-:W-:Y:S01]  /*1b30*/  FFMA.SAT R15, R36, R11, 0.5 ;  /* 0x3f000000240f7423 */ /* 0x000fe2000000200b */
[----:B------:R-:W-:-:S03]  /*1b40*/  SHF.L.U32 R22, R13, 0x17, RZ ;  /* 0x000000170d167819 */ /* 0x000fc600000006ff */
[----:B------:R-:W-:Y:S01]  /*1b50*/  FFMA.RM R13, R15, R12, 12582913 ;  /* 0x4b4000010f0d7423 */ /* 0x000fe2000000400c */
[----:B------:R-:W2:Y:S01]  /*1b60*/  MUFU.EX2 R39, R39 ;  /* 0x0000002700277308 */ /* 0x000ea20000000800 */
        /* <DEDUP_REMOVED lines=16> */
[----:B0-----:R-:W-:Y:S02]  /*1c70*/  FMUL R24, R24, R31 ;  /* 0x0000001f18187220 */ /* 0x001fe40000400000 */
[----:B------:R-:W-:Y:S01]  /*1c80*/  FADD R31, R29, -12583039 ;  /* 0xcb40007f1d1f7421 */ /* 0x000fe20000000000 */
[----:B-1----:R-:W-:Y:S01]  /*1c90*/  FMUL R25, R25, R38 ;  /* 0x0000002619197220 */ /* 0x002fe20000400000 */
        /* <DEDUP_REMOVED lines=17> */
[----:B------:R-:W0:Y:S03]  /*1db0*/  MUFU.EX2 R28, R33 ;  /* 0x00000021001c7308 */ /* 0x000e260000000800 */
        /* <DEDUP_REMOVED lines=9> */
[----:B0-----:R-:W-:Y:S01]  /*1e50*/  FMUL R28, R15, R28 ;  /* 0x0000001c0f1c7220 */ /* 0x001fe20000400000 */
[----:B------:R-:W-:Y:S01]  /*1e60*/  SHF.L.U32 R12, R12, 0x17, RZ ;  /* 0x000000170c0c7819 */ /* 0x000fe200000006ff */
        /* <DEDUP_REMOVED lines=11> */
[----:B------:R-:W-:Y:S01]  /*1f20*/  FADD R14, R27, R6 ;  /* 0x000000061b0e7221 */ /* 0x000fe20000000000 */
[----:B------:R-:W-:-:S03]  /*1f30*/  SHF.L.U32 R31, R32, 0x17, RZ ;  /* 0x00000017201f7819 */ /* 0x000fc600000006ff */
[----:B------:R-:W-:Y:S01]  /*1f40*/  FADD R27, R14, R7 ;  /* 0x000000070e1b7221 */ /* 0x000fe20000000000 */
[----:B------:R-:W-:Y:S01]  /*1f50*/  FMUL R30, R30, R39 ;  /* 0x000000271e1e7220 */ /* 0x000fe20000400000 */
[----:B------:R-:W-:Y:S01]  /*1f60*/  FMUL R31, R31, R44 ;  /* 0x0000002c1f1f7220 */ /* 0x000fe20000400000 */
        /* <DEDUP_REMOVED lines=34> */
.L_x_14492:
        /* <DEDUP_REMOVED lines=12> */
[----:B------:R-:W-:Y:S05]  /*2250*/  CALL.REL.NOINC `($__internal_284_$__cuda_sm3x_div_rn_noftz_f32_slowpath) ;  /* 0x0000003800807944 */ /* 0x000fea0003c00000 */
[----:B------:R-:W-:-:S07]  /*2260*/  MOV R11, R5 ;  /* 0x00000005000b7202 */ /* 0x000fce0000000f00 */
.L_x_14425:
[----:B------:R-:W-:Y:S05]  /*2270*/  BSYNC.RECONVERGENT B2 ;  /* 0x0000000000027941 */ /* 0x000fea0003800200 */
.L_x_14424:
        /* <DEDUP_REMOVED lines=12> */
[----:B------:R-:W-:Y:S05]  /*2340*/  CALL.REL.NOINC `($__internal_284_$__cuda_sm3x_div_rn_noftz_f32_slowpath) ;  /* 0x0000003800447944 */ /* 0x000fea0003c00000 */
[----:B------:R-:W-:-:S07]  /*2350*/  MOV R14, R5 ;  /* 0x00000005000e7202 */ /* 0x000fce0000000f00 */
.L_x_14427:
[----:B------:R-:W-:Y:S05]  /*2360*/  BSYNC.RECONVERGENT B2 ;  /* 0x0000000000027941 */ /* 0x000fea0003800200 */
.L_x_14426:
        /* <DEDUP_REMOVED lines=14> */
.L_x_14429:
[----:B------:R-:W-:Y:S05]  /*2450*/  BSYNC.RECONVERGENT B2 ;  /* 0x0000000000027941 */ /* 0x000fea0003800200 */
.L_x_14428:
        /* <DEDUP_REMOVED lines=14> */
.L_x_14431:
[----:B------:R-:W-:Y:S05]  /*2540*/  BSYNC.RECONVERGENT B2 ;  /* 0x0000000000027941 */ /* 0x000fea0003800200 */
.L_x_14430:
        /* <DEDUP_REMOVED lines=14> */
.L_x_14433:
[----:B------:R-:W-:Y:S05]  /*2630*/  BSYNC.RECONVERGENT B2 ;  /* 0x0000000000027941 */ /* 0x000fea0003800200 */
.L_x_14432:
        /* <DEDUP_REMOVED lines=14> */
.L_x_14435:
[----:B------:R-:W-:Y:S05]  /*2720*/  BSYNC.RECONVERGENT B2 ;  /* 0x0000000000027941 */ /* 0x000fea0003800200 */
.L_x_14434:
        /* <DEDUP_REMOVED lines=14> */
.L_x_14437:
[----:B------:R-:W-:Y:S05]  /*2810*/  BSYNC.RECONVERGENT B2 ;  /* 0x0000000000027941 */ /* 0x000fea0003800200 */
.L_x_14436:
        /* <DEDUP_REMOVED lines=14> */
.L_x_14439:
[----:B------:R-:W-:Y:S05]  /*2900*/  BSYNC.RECONVERGENT B2 ;  /* 0x0000000000027941 */ /* 0x000fea0003800200 */
.L_x_14438:
        /* <DEDUP_REMOVED lines=14> */
.L_x_14441:
[----:B------:R-:W-:Y:S05]  /*29f0*/  BSYNC.RECONVERGENT B2 ;  /* 0x0000000000027941 */ /* 0x000fea0003800200 */
.L_x_14440:
        /* <DEDUP_REMOVED lines=14> */
.L_x_14443:
[----:B------:R-:W-:Y:S05]  /*2ae0*/  BSYNC.RECONVERGENT B2 ;  /* 0x0000000000027941 */ /* 0x000fea0003800200 */
.L_x_14442:
        /* <DEDUP_REMOVED lines=14> */
.L_x_14445:
[----:B------:R-:W-:Y:S05]  /*2bd0*/  BSYNC.RECONVERGENT B2 ;  /* 0x0000000000027941 */ /* 0x000fea0003800200 */
.L_x_14444:
        /* <DEDUP_REMOVED lines=14> */
.L_x_14447:
[----:B------:R-:W-:Y:S05]  /*2cc0*/  BSYNC.RECONVERGENT B2 ;  /* 0x0000000000027941 */ /* 0x000fea0003800200 */
.L_x_14446:
        /* <DEDUP_REMOVED lines=14> */
.L_x_14449:
[----:B------:R-:W-:Y:S05]  /*2db0*/  BSYNC.RECONVERGENT B2 ;  /* 0x0000000000027941 */ /* 0x000fea0003800200 */
.L_x_14448:
        /* <DEDUP_REMOVED lines=14> */
.L_x_14451:
[----:B------:R-:W-:Y:S05]  /*2ea0*/  BSYNC.RECONVERGENT B2 ;  /* 0x0000000000027941 */ /* 0x000fea0003800200 */
.L_x_14450:
        /* <DEDUP_REMOVED lines=14> */
.L_x_14453:
[----:B------:R-:W-:Y:S05]  /*2f90*/  BSYNC.RECONVERGENT B2 ;  /* 0x0000000000027941 */ /* 0x000fea0003800200 */
.L_x_14452:
        /* <DEDUP_REMOVED lines=14> */
.L_x_14455:
[----:B------:R-:W-:Y:S05]  /*3080*/  BSYNC.RECONVERGENT B2 ;  /* 0x0000000000027941 */ /* 0x000fea0003800200 */
.L_x_14454:
        /* <DEDUP_REMOVED lines=14> */
.L_x_14457:
[----:B------:R-:W-:Y:S05]  /*3170*/  BSYNC.RECONVERGENT B2 ;  /* 0x0000000000027941 */ /* 0x000fea0003800200 */
.L_x_14456:
        /* <DEDUP_REMOVED lines=14> */
.L_x_14459:
[----:B------:R-:W-:Y:S05]  /*3260*/  BSYNC.RECONVERGENT B2 ;  /* 0x0000000000027941 */ /* 0x000fea0003800200 */
.L_x_14458:
        /* <DEDUP_REMOVED lines=14> */
.L_x_14461:
[----:B------:R-:W-:Y:S05]  /*3350*/  BSYNC.RECONVERGENT B2 ;  /* 0x0000000000027941 */ /* 0x000fea0003800200 */
.L_x_14460:
        /* <DEDUP_REMOVED lines=14> */
.L_x_14463:
[----:B------:R-:W-:Y:S05]  /*3440*/  BSYNC.RECONVERGENT B2 ;  /* 0x0000000000027941 */ /* 0x000fea0003800200 */
.L_x_14462:
        /* <DEDUP_REMOVED lines=14> */
.L_x_14465:
[----:B------:R-:W-:Y:S05]  /*3530*/  BSYNC.RECONVERGENT B2 ;  /* 0x0000000000027941 */ /* 0x000fea0003800200 */
.L_x_14464:
        /* <DEDUP_REMOVED lines=14> */
.L_x_14467:
[----:B------:R-:W-:Y:S05]  /*3620*/  BSYNC.RECONVERGENT B2 ;  /* 0x0000000000027941 */ /* 0x000fea0003800200 */
.L_x_14466:
        /* <DEDUP_REMOVED lines=14> */
.L_x_14469:
[----:B------:R-:W-:Y:S05]  /*3710*/  BSYNC.RECONVERGENT B2 ;  /* 0x0000000000027941 */ /* 0x000fea0003800200 */
.L_x_14468:
        /* <DEDUP_REMOVED lines=14> */
.L_x_14471:
[----:B------:R-:W-:Y:S05]  /*3800*/  BSYNC.RECONVERGENT B2 ;  /* 0x0000000000027941 */ /* 0x000fea0003800200 */
.L_x_14470:
        /* <DEDUP_REMOVED lines=14> */
.L_x_14473:
[----:B------:R-:W-:Y:S05]  /*38f0*/  BSYNC.RECONVERGENT B2 ;  /* 0x0000000000027941 */ /* 0x000fea0003800200 */
.L_x_14472:
        /* <DEDUP_REMOVED lines=14> */
.L_x_14475:
[----:B------:R-:W-:Y:S05]  /*39e0*/  BSYNC.RECONVERGENT B2 ;  /* 0x0000000000027941 */ /* 0x000fea0003800200 */
.L_x_14474:
        /* <DEDUP_REMOVED lines=14> */
.L_x_14477:
[----:B------:R-:W-:Y:S05]  /*3ad0*/  BSYNC.RECONVERGENT B2 ;  /* 0x0000000000027941 */ /* 0x000fea0003800200 */
.L_x_14476:
        /* <DEDUP_REMOVED lines=14> */
.L_x_14479:
[----:B------:R-:W-:Y:S05]  /*3bc0*/  BSYNC.RECONVERGENT B2 ;  /* 0x0000000000027941 */ /* 0x000fea0003800200 */
.L_x_14478:
        /* <DEDUP_REMOVED lines=14> */
[----:B------:R-:W-:Y:S02]  /*3cb0*/  F2FP.F16.F32.PACK_AB R6, R9, R6 ;  /* 0x000000060906723e */ /* 0x000fe400000000ff */
        /* <DEDUP_REMOVED lines=11> */
[----:B------:R-:W-:Y:S02]  /*3d70*/  F2FP.F16.F32.PACK_AB R22, R25, R22 ;  /* 0x000000161916723e */ /* 0x000fe400000000ff */
[----:B------:R-:W-:Y:S02]  /*3d80*/  LEA.HI R12, P4, R13, R12, RZ, 0x1 ;  /* 0x0000000c0d0c7211 */ /* 0x000fe400078908ff */
[----:B------:R-:W-:-:S02]  /*3d90*/  IADD3 R25, P2, PT, R2, 0x100, RZ ;  /* 0x0000010002197810 */ /* 0x000fc40007f5e0ff */
[----:B------:R-:W-:Y:S02]  /*3da0*/  IADD3.X R13, PT, PT, RZ, R13, RZ, P4, !PT ;  /* 0x0000000dff0d7210 */ /* 0x000fe400027fe4ff */
[----:B------:R-:W-:Y:S02]  /*3db0*/  F2FP.F16.F32.PACK_AB R16, R19, R16 ;  /* 0x000000101310723e */ /* 0x000fe400000000ff */
[----:B0-----:R-:W-:Y:S02]  /*3dc0*/  IADD3.X R5, PT, PT, RZ, R3, RZ, P3, !PT ;  /* 0x00000003ff057210 */ /* 0x001fe40001ffe4ff */
        /* <DEDUP_REMOVED lines=16> */
[----:B------:R-:W-:Y:S02]  /*3ed0*/  F2FP.F16.F32.PACK_AB R18, R21, R18 ;  /* 0x000000121512723e */ /* 0x000fe400000000ff */
[----:B------:R-:W-:Y:S02]  /*3ee0*/  R2UR UR6, R34 ;  /* 0x00000000220672ca */ /* 0x000fe400000e0000 */
[----:B------:R-:W-:Y:S02]  /*3ef0*/  R2UR UR7, R35 ;  /* 0x00000000230772ca */ /* 0x000fe400000e0000 */
[----:B------:R-:W-:Y:S02]  /*3f00*/  LOP3.LUT R14, R14, 0xfffffffc, RZ, 0xc0, !PT ;  /* 0xfffffffc0e0e7812 */ /* 0x000fe400078ec0ff */
[----:B------:R-:W-:-:S02]  /*3f10*/  F2FP.F16.F32.PACK_AB R10, R17, R10 ;  /* 0x0000000a110a723e */ /* 0x000fc400000000ff */
[----:B------:R-:W-:Y:S02]  /*3f20*/  R2UR UR8, R34 ;  /* 0x00000000220872ca */ /* 0x000fe400000e0000 */
[----:B------:R-:W-:Y:S02]  /*3f30*/  R2UR UR9, R35 ;  /* 0x00000000230972ca */ /* 0x000fe400000e0000 */
[----:B------:R-:W-:Y:S02]  /*3f40*/  IADD3 R21, P1, PT, R2, 0x140, RZ ;  /* 0x0000014002157810 */ /* 0x000fe40007f3e0ff */
[----:B------:R-:W-:Y:S02]  /*3f50*/  LOP3.LUT R30, R30, 0xfffffffc, RZ, 0xc0, !PT ;  /* 0xfffffffc1e1e7812 */ /* 0x000fe400078ec0ff */
[----:B------:R-:W-:Y:S02]  /*3f60*/  IADD3.X R13, PT, PT, R13, UR41, RZ, P2, !PT ;  /* 0x000000290d0d7c10 */ /* 0x000fe400097fe4ff */
[----:B------:R-:W-:-:S02]  /*3f70*/  F2FP.F16.F32.PACK_AB R37, R37, R36 ;  /* 0x000000242525723e */ /* 0x000fc400000000ff */
        /* <DEDUP_REMOVED lines=9> */
[----:B0-----:R-:W-:Y:S02]  /*4010*/  IADD3.X R12, PT, PT, RZ, R38, RZ, P0, !PT ;  /* 0x00000026ff0c7210 */ /* 0x001fe400007fe4ff */
        /* <DEDUP_REMOVED lines=13> */
[----:B0-----:R-:W-:Y:S02]  /*40f0*/  SHF.L.U32 R30, R19, 0x1, RZ ;  /* 0x00000001131e7819 */ /* 0x001fe400000006ff */
[----:B------:R-:W-:Y:S02]  /*4100*/  SHF.L.U32 R14, R21, 0x1, RZ ;  /* 0x00000001150e7819 */ /* 0x000fe400000006ff */
[----:B------:R-:W-:Y:S02]  /*4110*/  F2FP.F16.F32.PACK_AB R20, R23, R20 ;  /* 0x000000141714723e */ /* 0x000fe400000000ff */
[----:B------:R-:W-:Y:S02]  /*4120*/  SHF.L.U64.HI R23, R25, 0x1, R46 ;  /* 0x0000000119177819 */ /* 0x000fe4000001022e */
[----:B------:R-:W-:-:S02]  /*4130*/  IADD3 R12, P0, PT, R12, UR40, RZ ;  /* 0x000000280c0c7c10 */ /* 0x000fc4000ff1e0ff */
[----:B------:R-:W-:Y:S02]  /*4140*/  SHF.L.U64.HI R9, R36, 0x1, R9 ;  /* 0x0000000124097819 */ /* 0x000fe40000010209 */
[----:B------:R-:W-:Y:S02]  /*4150*/  LOP3.LUT R30, R30, 0xfffffffc, RZ, 0xc0, !PT ;  /* 0xfffffffc1e1e7812 */ /* 0x000fe400078ec0ff */
[----:B------:R-:W-:Y:S02]  /*4160*/  IADD3.X R44, PT, PT, RZ, R44, RZ, P6, !PT ;  /* 0x0000002cff2c7210 */ /* 0x000fe400037fe4ff */
[----:B------:R-:W-:Y:S02]  /*4170*/  SHF.L.U64.HI R11, R32, 0x1, R11 ;  /* 0x00000001200b7819 */ /* 0x000fe4000001020b */
[----:B------:R-:W-:Y:S02]  /*4180*/  SHF.L.U32 R36, R36, 0x1, RZ ;  /* 0x0000000124247819 */ /* 0x000fe400000006ff */
[----:B------:R-:W-:-:S02]  /*4190*/  LOP3.LUT R14, R14, 0xfffffffc, RZ, 0xc0, !PT ;  /* 0xfffffffc0e0e7812 */ /* 0x000fc400078ec0ff */
[----:B------:R-:W-:Y:S02]  /*41a0*/  SHF.L.U32 R32, R32, 0x1, RZ ;  /* 0x0000000120207819 */ /* 0x000fe400000006ff */
[----:B------:R-:W-:Y:S02]  /*41b0*/  IADD3.X R13, PT, PT, R23, UR41, RZ, P0, !PT ;  /* 0x00000029170d7c10 */ /* 0x000fe400087fe4ff */
[----:B------:R-:W-:Y:S02]  /*41c0*/  IADD3 R30, P0, PT, R30, UR40, RZ ;  /* 0x000000281e1e7c10 */ /* 0x000fe4000ff1e0ff */
[----:B------:R-:W-:Y:S01]  /*41d0*/  SHF.L.U64.HI R15, R21, 0x1, R44 ;  /* 0x00000001150f7819 */ /* 0x000fe2000001022c */
[----:B------:R0:W-:Y:S01]  /*41e0*/  STG.E desc[UR4][R12.64], R6 ;  /* 0x000000060c007986 */ /* 0x0001e2000c101904 */
[----:B------:R-:W-:Y:S02]  /*41f0*/  IADD3 R14, P4, PT, R14, UR40, RZ ;  /* 0x000000280e0e7c10 */ /* 0x000fe4000ff9e0ff */
[----:B------:R-:W-:-:S02]  /*4200*/  LOP3.LUT R36, R36, 0xfffffffc, RZ, 0xc0, !PT ;  /* 0xfffffffc24247812 */ /* 0x000fc400078ec0ff */
[----:B------:R-:W-:Y:S02]  /*4210*/  IADD3 R7, P3, PT, R2, 0x240, RZ ;  /* 0x0000024002077810 */ /* 0x000fe40007f7e0ff */
[----:B------:R-:W-:Y:S02]  /*4220*/  LOP3.LUT R32, R32, 0xfffffffc, RZ, 0xc0, !PT ;  /* 0xfffffffc20207812 */ /* 0x000fe400078ec0ff */
[----:B------:R-:W-:Y:S02]  /*4230*/  IADD3.X R31, PT, PT, R17, UR41, RZ, P0, !PT ;  /* 0x00000029111f7c10 */ /* 0x000fe400087fe4ff */
[----:B------:R-:W-:Y:S02]  /*4240*/  IADD3 R5, P2, PT, R2, 0x280, RZ ;  /* 0x0000028002057810 */ /* 0x000fe40007f5e0ff */
[----:B------:R-:W-:Y:S02]  /*4250*/  IADD3.X R15, PT, PT, R15, UR41, RZ, P4, !PT ;  /* 0x000000290f0f7c10 */ /* 0x000fe4000a7fe4ff */
[----:B------:R-:W-:-:S02]  /*4260*/  IADD3 R36, P0, PT, R36, UR40, RZ ;  /* 0x0000002824247c10 */ /* 0x000fc4000ff1e0ff */
[----:B------:R-:W-:Y:S02]  /*4270*/  IADD3 R32, P4, PT, R32, UR40, RZ ;  /* 0x0000002820207c10 */ /* 0x000fe4000ff9e0ff */
[----:B0-----:R-:W-:Y:S02]  /*4280*/  IADD3.X R12, PT, PT, RZ, R3, RZ, P3, !PT ;  /* 0x00000003ff0c7210 */ /* 0x001fe40001ffe4ff */
[C---:B------:R-:W-:Y:S02]  /*4290*/  IADD3 R4, P1, PT, R2.reuse, 0x2c0, RZ ;  /* 0x000002c002047810 */ /* 0x040fe40007f3e0ff */
[C---:B------:R-:W-:Y:S02]  /*42a0*/  IADD3 R0, P6, PT, R2.reuse, 0x300, RZ ;  /* 0x0000030002007810 */ /* 0x040fe40007fde0ff */
[----:B------:R-:W-:Y:S02]  /*42b0*/  F2FP.F16.F32.PACK_AB R8, R45, R8 ;  /* 0x000000082d08723e */ /* 0x000fe400000000ff */
[----:B------:R-:W-:-:S02]  /*42c0*/  IADD3 R2, P5, PT, R2, 0x340, RZ ;  /* 0x0000034002027810 */ /* 0x000fc40007fbe0ff */
[----:B------:R-:W-:Y:S01]  /*42d0*/  IADD3.X R37, PT, PT, R9, UR41, RZ, P0, !PT ;  /* 0x0000002909257c10 */ /* 0x000fe200087fe4ff */
[----:B------:R0:W-:Y:S01]  /*42e0*/  STG.E desc[UR6][R14.64], R8 ;  /* 0x000000080e007986 */ /* 0x0001e2000c101906 */
[----:B------:R-:W-:Y:S02]  /*42f0*/  IADD3.X R6, PT, PT, RZ, R3, RZ, P2, !PT ;  /* 0x00000003ff067210 */ /* 0x000fe400017fe4ff */
[----:B------:R-:W-:Y:S01]  /*4300*/  IADD3.X R33, PT, PT, R11, UR41, RZ, P4, !PT ;  /* 0x000000290b217c10 */ /* 0x000fe2000a7fe4ff */
[----:B------:R1:W-:Y:S01]  /*4310*/  STG.E desc[UR8][R30.64], R10 ;  /* 0x0000000a1e007986 */ /* 0x0003e2000c101908 */
[----:B------:R-:W-:Y:S02]  /*4320*/  LEA.HI R7, P0, R12, R7, RZ, 0x1 ;  /* 0x000000070c077211 */ /* 0x000fe400078108ff */
[-C--:B------:R-:W-:Y:S02]  /*4330*/  IADD3.X R11, PT, PT, RZ, R3.reuse, RZ, P1, !PT ;  /* 0x00000003ff0b7210 */ /* 0x080fe40000ffe4ff */
[----:B------:R-:W-:-:S02]  /*4340*/  IADD3.X R9, PT, PT, RZ, R3, RZ, P6, !PT ;  /* 0x00000003ff097210 */ /* 0x000fc400037fe4ff */
[----:B------:R-:W-:Y:S02]  /*4350*/  IADD3.X R3, PT, PT, RZ, R3, RZ, P5, !PT ;  /* 0x00000003ff037210 */ /* 0x000fe40002ffe4ff */
[----:B------:R-:W-:Y:S02]  /*4360*/  LEA.HI R5, P1, R6, R5, RZ, 0x1 ;  /* 0x0000000506057211 */ /* 0x000fe400078308ff */
[----:B0-----:R-:W-:Y:S02]  /*4370*/  IADD3.X R8, PT, PT, RZ, R12, RZ, P0, !PT ;  /* 0x0000000cff087210 */ /* 0x001fe400007fe4ff */
[----:B------:R-:W-:Y:S02]  /*4380*/  LEA.HI R0, P0, R9, R0, RZ, 0x1 ;  /* 0x0000000009007211 */ /* 0x000fe400078108ff */
[----:B------:R-:W-:Y:S02]  /*4390*/  LEA.HI R4, P2, R11, R4, RZ, 0x1 ;  /* 0x000000040b047211 */ /* 0x000fe400078508ff */
[----:B------:R-:W-:-:S02]  /*43a0*/  LEA.HI R2, P3, R3, R2, RZ, 0x1 ;  /* 0x0000000203027211 */ /* 0x000fc400078708ff */
[----:B------:R-:W-:Y:S02]  /*43b0*/  IADD3.X R6, PT, PT, RZ, R6, RZ, P1, !PT ;  /* 0x00000006ff067210 */ /* 0x000fe40000ffe4ff */
[C---:B------:R-:W-:Y:S02]  /*43c0*/  SHF.L.U32 R12, R7.reuse, 0x1, RZ ;  /* 0x00000001070c7819 */ /* 0x040fe400000006ff */
[----:B------:R-:W-:Y:S02]  /*43d0*/  SHF.L.U64.HI R13, R7, 0x1, R8 ;  /* 0x00000001070d7819 */ /* 0x000fe40000010208 */
[----:B------:R-:W-:Y:S02]  /*43e0*/  IADD3.X R9, PT, PT, RZ, R9, RZ, P0, !PT ;  /* 0x00000009ff097210 */ /* 0x000fe400007fe4ff */
[----:B------:R-:W-:Y:S02]  /*43f0*/  IADD3.X R7, PT, PT, RZ, R11, RZ, P2, !PT ;  /* 0x0000000bff077210 */ /* 0x000fe400017fe4ff */
[----:B------:R-:W-:-:S02]  /*4400*/  IADD3.X R3, PT, PT, RZ, R3, RZ, P3, !PT ;  /* 0x00000003ff037210 */ /* 0x000fc40001ffe4ff */
[----:B------:R-:W-:Y:S02]  /*4410*/  SHF.L.U64.HI R11, R5, 0x1, R6 ;  /* 0x00000001050b7819 */ /* 0x000fe40000010206 */
[----:B------:R-:W-:Y:S02]  /*4420*/  LOP3.LUT R12, R12, 0xfffffffc, RZ, 0xc0, !PT ;  /* 0xfffffffc0c0c7812 */ /* 0x000fe400078ec0ff */
[----:B------:R-:W-:Y:S02]  /*4430*/  SHF.L.U32 R6, R4, 0x1, RZ ;  /* 0x0000000104067819 */ /* 0x000fe400000006ff */
[C---:B------:R-:W-:Y:S02]  /*4440*/  SHF.L.U64.HI R9, R0.reuse, 0x1, R9 ;  /* 0x0000000100097819 */ /* 0x040fe40000010209 */
[----:B------:R-:W-:Y:S02]  /*4450*/  SHF.L.U32 R8, R0, 0x1, RZ ;  /* 0x0000000100087819 */ /* 0x000fe400000006ff */
[----:B------:R-:W-:-:S02]  /*4460*/  SHF.L.U64.HI R0, R2, 0x1, R3 ;  /* 0x0000000102007819 */ /* 0x000fc40000010203 */
[----:B-1----:R-:W-:Y:S02]  /*4470*/  SHF.L.U32 R10, R2, 0x1, RZ ;  /* 0x00000001020a7819 */ /* 0x002fe400000006ff */
[----:B------:R-:W-:Y:S02]  /*4480*/  IADD3 R2, P0, PT, R12, UR40, RZ ;  /* 0x000000280c027c10 */ /* 0x000fe4000ff1e0ff */
[----:B------:R-:W-:Y:S02]  /*4490*/  LOP3.LUT R6, R6, 0xfffffffc, RZ, 0xc0, !PT ;  /* 0xfffffffc06067812 */ /* 0x000fe400078ec0ff */
[----:B------:R-:W-:Y:S02]  /*44a0*/  IADD3.X R3, PT, PT, R13, UR41, RZ, P0, !PT ;  /* 0x000000290d037c10 */ /* 0x000fe400087fe4ff */
[----:B------:R-:W-:Y:S02]  /*44b0*/  SHF.L.U64.HI R7, R4, 0x1, R7 ;  /* 0x0000000104077819 */ /* 0x000fe40000010207 */
[----:B------:R-:W-:-:S02]  /*44c0*/  IADD3 R6, P0, PT, R6, UR40, RZ ;  /* 0x0000002806067c10 */ /* 0x000fc4000ff1e0ff */
[----:B------:R-:W-:Y:S02]  /*44d0*/  SHF.L.U32 R5, R5, 0x1, RZ ;  /* 0x0000000105057819 */ /* 0x000fe400000006ff */
[----:B------:R-:W-:Y:S02]  /*44e0*/  IADD3.X R7, PT, PT, R7, UR41, RZ, P0, !PT ;  /* 0x0000002907077c10 */ /* 0x000fe400087fe4ff */
[----:B------:R-:W-:Y:S02]  /*44f0*/  IADD3 R42, P0, PT, R43, R42, RZ ;  /* 0x0000002a2b2a7210 */ /* 0x000fe40007f1e0ff */
[C---:B------:R-:W-:Y:S02]  /*4500*/  R2UR UR10, R34.reuse ;  /* 0x00000000220a72ca */ /* 0x040fe400000e0000 */
[----:B------:R-:W-:Y:S02]  /*4510*/  R2UR UR11, R35 ;  /* 0x00000000230b72ca */ /* 0x000fe400000e0000 */
[----:B------:R-:W-:-:S02]  /*4520*/  R2UR UR12, R34 ;  /* 0x00000000220c72ca */ /* 0x000fc400000e0000 */
[----:B------:R-:W-:Y:S02]  /*4530*/  R2UR UR13, R35 ;  /* 0x00000000230d72ca */ /* 0x000fe400000e0000 */
[----:B------:R-:W-:Y:S02]  /*4540*/  LOP3.LUT R4, R5, 0xfffffffc, RZ, 0xc0, !PT ;  /* 0xfffffffc05047812 */ /* 0x000fe400078ec0ff */
[----:B------:R-:W-:Y:S02]  /*4550*/  LEA.HI.X.SX32 R41, R43, R41, 0x1, P0 ;  /* 0x000000292b297211 */ /* 0x000fe400000f0eff */
[----:B------:R-:W-:Y:S02]  /*4560*/  ISETP.GE.U32.AND P0, PT, R42, UR44, PT ;  /* 0x0000002c2a007c0c */ /* 0x000fe4000bf06070 */
[----:B------:R-:W-:Y:S01]  /*4570*/  LOP3.LUT R8, R8, 0xfffffffc, RZ, 0xc0, !PT ;  /* 0xfffffffc08087812 */ /* 0x000fe200078ec0ff */
[----:B------:R1:W-:Y:S01]  /*4580*/  STG.E desc[UR10][R32.64], R16 ;  /* 0x0000001020007986 */ /* 0x0003e2000c10190a */
[----:B------:R-:W-:-:S02]  /*4590*/  IADD3 R4, P1, PT, R4, UR40, RZ ;  /* 0x0000002804047c10 */ /* 0x000fc4000ff3e0ff */
[----:B------:R-:W-:Y:S01]  /*45a0*/  LOP3.LUT R10, R10, 0xfffffffc, RZ, 0xc0, !PT ;  /* 0xfffffffc0a0a7812 */ /* 0x000fe200078ec0ff */
[----:B------:R1:W-:Y:S01]  /*45b0*/  STG.E desc[UR12][R36.64], R18 ;  /* 0x0000001224007986 */ /* 0x0003e2000c10190c */
[----:B------:R-:W-:Y:S02]  /*45c0*/  ISETP.GE.AND.EX P0, PT, R41, UR45, PT, P0 ;  /* 0x0000002d29007c0c */ /* 0x000fe4000bf06300 */
[----:B------:R-:W-:Y:S01]  /*45d0*/  IADD3 R8, P2, PT, R8, UR40, RZ ;  /* 0x0000002808087c10 */ /* 0x000fe2000ff5e0ff */
[----:B------:R1:W-:Y:S01]  /*45e0*/  STG.E desc[UR4][R2.64], R20 ;  /* 0x0000001402007986 */ /* 0x0003e2000c101904 */
[----:B------:R-:W-:Y:S02]  /*45f0*/  IADD3.X R5, PT, PT, R11, UR41, RZ, P1, !PT ;  /* 0x000000290b057c10 */ /* 0x000fe40008ffe4ff */
[----:B------:R-:W-:Y:S02]  /*4600*/  IADD3 R10, P1, PT, R10, UR40, RZ ;  /* 0x000000280a0a7c10 */ /* 0x000fe4000ff3e0ff */
[----:B------:R-:W-:Y:S01]  /*4610*/  F2FP.F16.F32.PACK_AB R24, R27, R24 ;  /* 0x000000181b18723e */ /* 0x000fe200000000ff */
[----:B------:R1:W-:Y:S01]  /*4620*/  STG.E desc[UR6][R4.64], R22 ;  /* 0x0000001604007986 */ /* 0x0003e2000c101906 */
[----:B------:R-:W-:-:S02]  /*4630*/  F2FP.F16.F32.PACK_AB R26, R29, R26 ;  /* 0x0000001a1d1a723e */ /* 0x000fc400000000ff */
[----:B------:R-:W-:Y:S01]  /*4640*/  IADD3.X R9, PT, PT, R9, UR41, RZ, P2, !PT ;  /* 0x0000002909097c10 */ /* 0x000fe200097fe4ff */
[----:B------:R1:W-:Y:S01]  /*4650*/  STG.E desc[UR8][R6.64], R24 ;  /* 0x0000001806007986 */ /* 0x0003e2000c101908 */
[----:B------:R-:W-:-:S03]  /*4660*/  IADD3.X R11, PT, PT, R0, UR41, RZ, P1, !PT ;  /* 0x00000029000b7c10 */ /* 0x000fc60008ffe4ff */
[----:B------:R1:W-:Y:S04]  /*4670*/  STG.E desc[UR10][R8.64], R26 ;  /* 0x0000001a08007986 */ /* 0x0003e8000c10190a */
[----:B------:R1:W-:Y:S01]  /*4680*/  STG.E desc[UR12][R10.64], R28 ;  /* 0x0000001c0a007986 */ /* 0x0003e2000c10190c */
[----:B------:R-:W-:Y:S05]  /*4690*/  @!P0 BRA `(.L_x_14480) ;  /* 0xffffffb800f08947 */ /* 0x000fea000383ffff */
[----:B------:R-:W-:Y:S05]  /*46a0*/  EXIT ;  /* 0x000000000000794d */ /* 0x000fea0003800000 */
.L_x_14423:
[----:B------:R-:W-:Y:S01]  /*46b0*/  BSSY B0, `(.L_x_14481) ;  /* 0x0000007000007945 */ /* 0x000fe20003800000 */
[----:B------:R-:W-:Y:S02]  /*46c0*/  MOV R12, 0x10 ;  /* 0x00000010000c7802 */ /* 0x000fe40000000f00 */
[----:B------:R-:W-:Y:S02]  /*46d0*/  MOV R11, 0x1f ;  /* 0x0000001f000b7802 */ /* 0x000fe40000000f00 */
[----:B------:R-:W-:-:S07]  /*46e0*/  MOV R15, 0xffffffff ;  /* 0xffffffff000f7802 */ /* 0x000fce0000000f00 */
[----:B------:R-:W-:Y:S05]  /*46f0*/  WARPSYNC.COLLECTIVE R15, `(.L_x_14482) ;  /* 0x000000000f087348 */ /* 0x000fea0003c00000 */
[----:B------:R0:W1:Y:S02]  /*4700*/  SHFL.BFLY P6, R14, R13, R12, R11 ;  /* 0x0c00000c0d0e7389 */ /* 0x00006400000c000b */
[----:B01----:R-:W-:Y:S05]  /*4710*/  ENDCOLLECTIVE ;  /* 0x000000000000791b */ /* 0x003fea0003800000 */
.L_x_14482:
[----:B------:R-:W-:Y:S05]  /*4720*/  BSYNC B0 ;  /* 0x0000000000007941 */ /* 0x000fea0003800000 */
.L_x_14481:
        /* <DEDUP_REMOVED lines=8> */
.L_x_14483:
[----:B------:R-:W-:Y:S01]  /*47b0*/  HFMA2 R12, -RZ, RZ, 0, 2.384185791015625e-07 ;  /* 0x00000004ff0c7431 */ /* 0x000fe200000001ff */
[----:B------:R-:W-:-:S04]  /*47c0*/  FMNMX R0, R13, R14, !PT ;  /* 0x0000000e0d007209 */ /* 0x000fc80007800000 */
[----:B------:R-:W-:-:S07]  /*47d0*/  MOV R13, R0 ;  /* 0x00000000000d7202 */ /* 0x000fce0000000f00 */
[----:B------:R-:W-:Y:S05]  /*47e0*/  WARPSYNC.COLLECTIVE R15, `(.L_x_14484) ;  /* 0x000000000f087348 */ /* 0x000fea0003c00000 */
[----:B------:R0:W1:Y:S02]  /*47f0*/  SHFL.BFLY P6, R14, R13, R12, R11 ;  /* 0x0c00000c0d0e7389 */ /* 0x00006400000c000b */
[----:B01----:R-:W-:Y:S05]  /*4800*/  ENDCOLLECTIVE ;  /* 0x000000000000791b */ /* 0x003fea0003800000 */
.L_x_14484:
[----:B------:R-:W-:Y:S01]  /*4810*/  HFMA2 R12, -RZ, RZ, 0, 1.1920928955078125e-07 ;  /* 0x00000002ff0c7431 */ /* 0x000fe200000001ff */
[----:B------:R-:W-:-:S04]  /*4820*/  FMNMX R2, R0, R14, !PT ;  /* 0x0000000e00027209 */ /* 0x000fc80007800000 */
[----:B------:R-:W-:-:S07]  /*4830*/  MOV R13, R2 ;  /* 0x00000002000d7202 */ /* 0x000fce0000000f00 */
[----:B------:R-:W-:Y:S05]  /*4840*/  WARPSYNC.COLLECTIVE R15, `(.L_x_14485) ;  /* 0x000000000f087348 */ /* 0x000fea0003c00000 */
[----:B------:R0:W1:Y:S02]  /*4850*/  SHFL.BFLY P6, R14, R13, R12, R11 ;  /* 0x0c00000c0d0e7389 */ /* 0x00006400000c000b */
[----:B01----:R-:W-:Y:S05]  /*4860*/  ENDCOLLECTIVE ;  /* 0x000000000000791b */ /* 0x003fea0003800000 */
.L_x_14485:
[----:B------:R-:W-:Y:S01]  /*4870*/  HFMA2 R12, -RZ, RZ, 0, 5.9604644775390625e-08 ;  /* 0x00000001ff0c7431 */ /* 0x000fe200000001ff */
[----:B------:R-:W-:-:S04]  /*4880*/  FMNMX R3, R2, R14, !PT ;  /* 0x0000000e02037209 */ /* 0x000fc80007800000 */
[----:B------:R-:W-:-:S07]  /*4890*/  MOV R13, R3 ;  /* 0x00000003000d7202 */ /* 0x000fce0000000f00 */
[----:B------:R-:W-:Y:S05]  /*48a0*/  WARPSYNC.COLLECTIVE R15, `(.L_x_14486) ;  /* 0x000000000f087348 */ /* 0x000fea0003c00000 */
[----:B------:R0:W1:Y:S02]  /*48b0*/  SHFL.BFLY P6, R14, R13, R12, R11 ;  /* 0x0c00000c0d0e7389 */ /* 0x00006400000c000b */
[----:B01----:R-:W-:Y:S05]  /*48c0*/  ENDCOLLECTIVE ;  /* 0x000000000000791b */ /* 0x003fea0003800000 */
.L_x_14486:
        /* <DEDUP_REMOVED lines=126> */
[----:B------:R-:W-:Y:S01]  /*50b0*/  FFMA.RM R19, R19, R46, 12582913 ;  /* 0x4b40000113137423 */ /* 0x000fe2000000402e */
[----:B0-----:R-:W-:-:S03]  /*50c0*/  FMUL R17, R17, R18 ;  /* 0x0000001211117220 */ /* 0x001fc60000400000 */
        /* <DEDUP_REMOVED lines=160> */
.L_x_14487:
[----:B------:R-:W-:Y:S02]  /*5ad0*/  HFMA2 R12, -RZ, RZ, 0, 4.76837158203125e-07 ;  /* 0x00000008ff0c7431 */ /* 0x000fe400000001ff */
[----:B------:R-:W-:-:S05]  /*5ae0*/  FADD R36, R13, R14 ;  /* 0x0000000e0d247221 */ /* 0x000fca0000000000 */
[----:B------:R-:W-:-:S07]  /*5af0*/  MOV R13, R36 ;  /* 0x00000024000d7202 */ /* 0x000fce0000000f00 */
[----:B------:R-:W-:Y:S05]  /*5b00*/  WARPSYNC.COLLECTIVE R15, `(.L_x_14488) ;  /* 0x000000000f087348 */ /* 0x000fea0003c00000 */
[----:B------:R0:W1:Y:S02]  /*5b10*/  SHFL.BFLY P6, R14, R13, R12, R11 ;  /* 0x0c00000c0d0e7389 */ /* 0x00006400000c000b */
[----:B01----:R-:W-:Y:S05]  /*5b20*/  ENDCOLLECTIVE ;  /* 0x000000000000791b */ /* 0x003fea0003800000 */
.L_x_14488:
[----:B------:R-:W-:Y:S02]  /*5b30*/  HFMA2 R12, -RZ, RZ, 0, 2.384185791015625e-07 ;  /* 0x00000004ff0c7431 */ /* 0x000fe400000001ff */
[----:B------:R-:W-:-:S05]  /*5b40*/  FADD R37, R36, R14 ;  /* 0x0000000e24257221 */ /* 0x000fca0000000000 */
[----:B------:R-:W-:-:S07]  /*5b50*/  MOV R13, R37 ;  /* 0x00000025000d7202 */ /* 0x000fce0000000f00 */
[----:B------:R-:W-:Y:S05]  /*5b60*/  WARPSYNC.COLLECTIVE R15, `(.L_x_14489) ;  /* 0x000000000f087348 */ /* 0x000fea0003c00000 */
[----:B------:R0:W1:Y:S02]  /*5b70*/  SHFL.BFLY P6, R14, R13, R12, R11 ;  /* 0x0c00000c0d0e7389 */ /* 0x00006400000c000b */
[----:B01----:R-:W-:Y:S05]  /*5b80*/  ENDCOLLECTIVE ;  /* 0x000000000000791b */ /* 0x003fea0003800000 */
.L_x_14489:
[----:B------:R-:W-:Y:S02]  /*5b90*/  HFMA2 R12, -RZ, RZ, 0, 1.1920928955078125e-07 ;  /* 0x00000002ff0c7431 */ /* 0x000fe400000001ff */
[----:B------:R-:W-:-:S05]  /*5ba0*/  FADD R38, R37, R14 ;  /* 0x0000000e25267221 */ /* 0x000fca0000000000 */
[----:B------:R-:W-:-:S07]  /*5bb0*/  MOV R13, R38 ;  /* 0x00000026000d7202 */ /* 0x000fce0000000f00 */
[----:B------:R-:W-:Y:S05]  /*5bc0*/  WARPSYNC.COLLECTIVE R15, `(.L_x_14490) ;  /* 0x000000000f087348 */ /* 0x000fea0003c00000 */
[----:B------:R0:W1:Y:S02]  /*5bd0*/  SHFL.BFLY P6, R14, R13, R12, R11 ;  /* 0x0c00000c0d0e7389 */ /* 0x00006400000c000b */
[----:B01----:R-:W-:Y:S05]  /*5be0*/  ENDCOLLECTIVE ;  /* 0x000000000000791b */ /* 0x003fea0003800000 */
.L_x_14490:
[----:B------:R-:W-:Y:S02]  /*5bf0*/  HFMA2 R12, -RZ, RZ, 0, 5.9604644775390625e-08 ;  /* 0x00000001ff0c7431 */ /* 0x000fe400000001ff */
[----:B------:R-:W-:-:S05]  /*5c00*/  FADD R39, R38, R14 ;  /* 0x0000000e26277221 */ /* 0x000fca0000000000 */
[----:B------:R-:W-:-:S07]  /*5c10*/  MOV R13, R39 ;  /* 0x00000027000d7202 */ /* 0x000fce0000000f00 */
[----:B------:R-:W-:Y:S05]  /*5c20*/  WARPSYNC.COLLECTIVE R15, `(.L_x_14491) ;  /* 0x000000000f087348 */ /* 0x000fea0003c00000 */
[----:B------:R0:W1:Y:S02]  /*5c30*/  SHFL.BFLY P6, R14, R13, R12, R11 ;  /* 0x0c00000c0d0e7389 */ /* 0x00006400000c000b */
[----:B01----:R-:W-:Y:S05]  /*5c40*/  ENDCOLLECTIVE ;  /* 0x000000000000791b */ /* 0x003fea0003800000 */
.L_x_14491:
[----:B------:R-:W-:Y:S05]  /*5c50*/  BRA `(.L_x_14492) ;  /* 0xffffffc4004c7947 */ /* 0x000fea000383ffff */
        .weak           $__internal_284_$__cuda_sm3x_div_rn_noftz_f32_slowpath
        .type           $__internal_284_$__cuda_sm3x_div_rn_noftz_f32_slowpath,@function
        .size           $__internal_284_$__cuda_sm3x_div_rn_noftz_f32_slowpath,(.L_x_25736 - $__internal_284_$__cuda_sm3x_div_rn_noftz_f32_slowpath)
$__internal_284_$__cuda_sm3x_div_rn_noftz_f32_slowpath:
        /* <DEDUP_REMOVED lines=34> */
.L_x_14494:
        /* <DEDUP_REMOVED lines=51> */
.L_x_14501:
[----:B------:R-:W-:-:S04]  /*61b0*/  LOP3.LUT R5, R5, 0x80000000, RZ, 0xc0, !PT ;  /* 0x8000000005057812 */ /* 0x000fc800078ec0ff */
[----:B------:R-:W-:Y:S01]  /*61c0*/  LOP3.LUT R5, R5, 0x7f800000, RZ, 0xfc, !PT ;  /* 0x7f80000005057812 */ /* 0x000fe200078efcff */
[----:B------:R-:W-:Y:S06]  /*61d0*/  BRA `(.L_x_14502) ;  /* 0x0000000000047947 */ /* 0x000fec0003800000 */
.L_x_14500:
[----:B------:R-:W-:-:S07]  /*61e0*/  LEA R5, R44, R5, 0x17 ;  /* 0x000000052c057211 */ /* 0x000fce00078eb8ff */
.L_x_14502:
[----:B------:R-:W-:Y:S05]  /*61f0*/  BSYNC.RECONVERGENT B1 ;  /* 0x0000000000017941 */ /* 0x000fea0003800200 */
.L_x_14499:
[----:B------:R-:W-:Y:S05]  /*6200*/  BRA `(.L_x_14503) ;  /* 0x0000000000207947 */ /* 0x000fea0003800000 */
.L_x_14498:
[----:B------:R-:W-:-:S04]  /*6210*/  LOP3.LUT R5, R12, 0x80000000, R5, 0x48, !PT ;  /* 0x800000000c057812 */ /* 0x000fc800078e4805 */
[----:B------:R-:W-:Y:S01]  /*6220*/  LOP3.LUT R5, R5, 0x7f800000, RZ, 0xfc, !PT ;  /* 0x7f80000005057812 */ /* 0x000fe200078efcff */
[----:B------:R-:W-:Y:S06]  /*6230*/  BRA `(.L_x_14503) ;  /* 0x0000000000147947 */ /* 0x000fec0003800000 */
.L_x_14497:
[----:B------:R-:W-:Y:S01]  /*6240*/  LOP3.LUT R5, R12, 0x80000000, R5, 0x48, !PT ;  /* 0x800000000c057812 */ /* 0x000fe200078e4805 */
[----:B------:R-:W-:Y:S06]  /*6250*/  BRA `(.L_x_14503) ;  /* 0x00000000000c7947 */ /* 0x000fec0003800000 */
.L_x_14496:
[----:B------:R-:W0:Y:S01]  /*6260*/  MUFU.RSQ R5, -QNAN ;  /* 0xffc0000000057908 */ /* 0x000e220000001400 */
[----:B------:R-:W-:Y:S05]  /*6270*/  BRA `(.L_x_14503) ;  /* 0x0000000000047947 */ /* 0x000fea0003800000 */
.L_x_14495:
[----:B------:R-:W-:-:S07]  /*6280*/  FADD.FTZ R5, R5, R12 ;  /* 0x0000000c05057221 */ /* 0x000fce0000010000 */
.L_x_14503:
[----:B------:R-:W-:Y:S05]  /*6290*/  BSYNC.RECONVERGENT B0 ;  /* 0x0000000000007941 */ /* 0x000fea0003800200 */
.L_x_14493:
[----:B------:R-:W-:Y:S01]  /*62a0*/  HFMA2 R13, -RZ, RZ, 0, 0 ;  /* 0x00000000ff0d7431 */ /* 0x000fe200000001ff */
[----:B------:R-:W-:-:S04]  /*62b0*/  MOV R12, R38 ;  /* 0x00000026000c7202 */ /* 0x000fc80000000f00 */
[----:B0-----:R-:W-:Y:S05]  /*62c0*/  RET.REL.NODEC R12 `(_Z15SoftmaxWarpImplI10DirectLoadI6__halffE11DirectStoreIfS1_EfLi2ELi28ELi32ELi1ELb0EL9Algorithm0EEvT_T0_ll) ;  /* 0xffffff9c0c4c7950 */ /* 0x001fea0003c3ffff */
.L_x_14504:
        /* <DEDUP_REMOVED lines=11> */
.L_x_25736:


//--------------------- .text._Z15SoftmaxWarpImplI10DirectLoadI6__halffE11DirectStoreIfS1_EfLi2ELi26ELi32ELi1ELb1EL9Algorithm0EEvT_T0_ll --------------------------
	.section	.text._Z15SoftmaxWarpImplI10DirectLoadI6__halffE11DirectStoreIfS1_EfLi2ELi26ELi32ELi1ELb1EL9Algorithm0EEvT_T0_ll,"ax",@progbits
	.align	128
        .global         _Z15SoftmaxWarpImplI10DirectLoadI6__halffE11DirectStoreIfS1_EfLi2ELi26ELi32ELi1ELb1EL9Algorithm0EEvT_T0_ll
        .type           _Z15SoftmaxWarpImplI10DirectLoadI6__halffE11DirectStoreIfS1_EfLi2ELi26ELi32ELi1ELb1EL9Algorithm0EEvT_T0_ll,@function
        .size           _Z15SoftmaxWarpImplI10DirectLoadI6__halffE11DirectStoreIfS1_EfLi2ELi26ELi32ELi1ELb1EL9Algorithm0EEvT_T0_ll,(.L_x_25737 - _Z15SoftmaxWarpImplI10DirectLoadI6__halffE11DirectStoreIfS1_EfLi2ELi26ELi32ELi1ELb1EL9Algorithm0EEvT_T0_ll)
        .other          _Z15SoftmaxWarpImplI10DirectLoadI6__halffE11DirectStoreIfS1_EfLi2ELi26ELi32ELi1ELb1EL9Algorithm0EEvT_T0_ll,@"STO_CUDA_ENTRY STV_DEFAULT"
_Z15SoftmaxWarpImplI10DirectLoadI6__halffE11DirectStoreIfS1_EfLi2ELi26ELi32ELi1ELb1EL9Algorithm0EEvT_T0_ll:
.text._Z15SoftmaxWarpImplI10DirectLoadI6__halffE11DirectStoreIfS1_EfLi2ELi26ELi32ELi1ELb1EL9Algorithm0EEvT_T0_ll:
        /* <DEDUP_REMOVED lines=24> */
.L_x_14505:
        /* <DEDUP_REMOVED lines=26> */
.L_x_14585:
        /* <DEDUP_REMOVED lines=29> */
[----:B------:R-:W-:Y:S01]  /*04f0*/  @!P3 SHF.L.U32 R11, R14, 0x1, RZ ;  /* 0x000000010e0bb819 */ /* 0x000fe200000006ff */
[----:B------:R-:W2:Y:S01]  /*0500*/  LDC.64 R6, c[0x0][0x380] ;  /* 0x0000e000ff067b82 */ /* 0x000ea20000000a00 */
[----:B------:R-:W-:-:S02]  /*0510*/  @!P3 IADD3.X R13, PT, PT, RZ, R13, RZ, P1, !PT ;  /* 0x0000000dff0db210 */ /* 0x000fc40000ffe4ff */
[----:B------:R-:W-:Y:S01]  /*0520*/  @!P6 IADD3 R19, PT, PT, R19, R5, RZ ;  /* 0x000000051313e210 */ /* 0x000fe20007ffe0ff */
[----:B---3--:R-:W-:Y:S01]  /*0530*/  @!P5 IMAD R5, R41, R20, RZ ;  /* 0x000000142905d224 */ /* 0x008fe200078e02ff */
[----:B------:R-:W-:Y:S02]  /*0540*/  @!P3 LOP3.LUT R11, R11, 0xfffffffc, RZ, 0xc0, !PT ;  /* 0xfffffffc0b0bb812 */ /* 0x000fe400078ec0ff */
[----:B------:R-:W-:Y:S01]  /*0550*/  @!P6 LEA.HI R22, P2, R19, R4, RZ, 0x1 ;  /* 0x000000041316e211 */ /* 0x000fe200078508ff */
[----:B------:R-:W-:Y:S01]  /*0560*/  @!P5 IMAD R21, R62, R21, R5 ;  /* 0x000000153e15d224 */ /* 0x000fe200078e0205 */
[----:B-1----:R-:W-:Y:S01]  /*0570*/  @!P3 IADD3 R2, P1, PT, R11, R2, RZ ;  /* 0x000000020b02b210 */ /* 0x002fe20007f3e0ff */
[----:B------:R-:W1:Y:S01]  /*0580*/  LDC.64 R4, c[0x0][0x380] ;  /* 0x0000e000ff047b82 */ /* 0x000e620000000a00 */
[----:B------:R-:W-:Y:S01]  /*0590*/  @!P3 SHF.L.U64.HI R14, R14, 0x1, R13 ;  /* 0x000000010e0eb819 */ /* 0x000fe2000001020d */
[----:B------:R-:W-:Y:S01]  /*05a0*/  @!P5 IMAD.WIDE.U32 R10, R62, R20, R58 ;  /* 0x000000143e0ad225 */ /* 0x000fe200078e003a */
[----:B------:R-:W-:-:S02]  /*05b0*/  @!P6 SHF.L.U32 R15, R22, 0x1, RZ ;  /* 0x00000001160fe819 */ /* 0x000fc400000006ff */
[----:B------:R-:W-:Y:S02]  /*05c0*/  @!P6 IADD3.X R19, PT, PT, RZ, R19, RZ, P2, !PT ;  /* 0x00000013ff13e210 */ /* 0x000fe400017fe4ff */
[----:B------:R-:W-:Y:S01]  /*05d0*/  @!P5 IADD3 R21, PT, PT, R21, R11, RZ ;  /* 0x0000000b1515d210 */ /* 0x000fe20007ffe0ff */
[----:B------:R-:W3:Y:S01]  /*05e0*/  LDC.64 R12, c[0x0][0x388] ;  /* 0x0000e200ff0c7b82 */ /* 0x000ee20000000a00 */
[----:B------:R-:W-:Y:S01]  /*05f0*/  @!P3 IADD3.X R3, PT, PT, R14, R3, RZ, P1, !PT ;  /* 0x000000030e03b210 */ /* 0x000fe20000ffe4ff */
[----:B----4-:R-:W-:Y:S01]  /*0600*/  @!P4 IMAD R11, R41, R8, RZ ;  /* 0x00000008290bc224 */ /* 0x010fe200078e02ff */
[----:B------:R-:W-:Y:S02]  /*0610*/  @!P6 LOP3.LUT R15, R15, 0xfffffffc, RZ, 0xc0, !PT ;  /* 0xfffffffc0f0fe812 */ /* 0x000fe400078ec0ff */
[----:B------:R-:W-:Y:S01]  /*0620*/  ISETP.GE.U32.AND P2, PT, R54, UR40, PT ;  /* 0x0000002836007c0c */ /* 0x000fe2000bf46070 */
[----:B------:R-:W-:Y:S01]  /*0630*/  @!P4 IMAD R23, R62, R9, R11 ;  /* 0x000000093e17c224 */ /* 0x000fe200078e020b */
[----:B------:R-:W-:Y:S01]  /*0640*/  @!P5 LEA.HI R18, P1, R21, R10, RZ, 0x1 ;  /* 0x0000000a1512d211 */ /* 0x000fe200078308ff */
[----:B------:R-:W4:Y:S01]  /*0650*/  LDC.64 R26, c[0x0][0x380] ;  /* 0x0000e000ff1a7b82 */ /* 0x000f220000000a00 */
[----:B------:R-:W-:-:S02]  /*0660*/  @!P6 SHF.L.U64.HI R22, R22, 0x1, R19 ;  /* 0x000000011616e819 */ /* 0x000fc40000010213 */
[----:B--2---:R-:W-:Y:S01]  /*0670*/  @!P6 IADD3 R6, P0, PT, R15, R6, RZ ;  /* 0x000000060f06e210 */ /* 0x004fe20007f1e0ff */
[----:B------:R-:W-:Y:S01]  /*0680*/  @!P4 IMAD.WIDE.U32 R14, R62, R8, R56 ;  /* 0x000000083e0ec225 */ /* 0x000fe200078e0038 */
[----:B------:R-:W-:Y:S02]  /*0690*/  ISETP.GE.AND.EX P3, PT, RZ, UR41, PT, P2 ;  /* 0x00000029ff007c0c */ /* 0x000fe4000bf66320 */
[----:B------:R-:W-:Y:S01]  /*06a0*/  @!P5 SHF.L.U32 R19, R18, 0x1, RZ ;  /* 0x000000011213d819 */ /* 0x000fe200000006ff */
[----:B------:R-:W2:Y:S01]  /*06b0*/  LDC.64 R8, c[0x0][0x380] ;  /* 0x0000e000ff087b82 */ /* 0x000ea20000000a00 */
[----:B------:R-:W-:Y:S02]  /*06c0*/  @!P5 IADD3.X R21, PT, PT, RZ, R21, RZ, P1, !PT ;  /* 0x00000015ff15d210 */ /* 0x000fe40000ffe4ff */
[----:B------:R-:W-:Y:S02]  /*06d0*/  @!P5 LOP3.LUT R19, R19, 0xfffffffc, RZ, 0xc0, !PT ;  /* 0xfffffffc1313d812 */ /* 0x000fe400078ec0ff */
[----:B------:R-:W-:-:S02]  /*06e0*/  @!P6 IADD3.X R7, PT, PT, R22, R7, RZ, P0, !PT ;  /* 0x000000071607e210 */ /* 0x000fc400007fe4ff */
[----:B------:R-:W-:Y:S01]  /*06f0*/  @!P5 SHF.L.U64.HI R18, R18, 0x1, R21 ;  /* 0x000000011212d819 */ /* 0x000fe20000010215 */
[----:B------:R-:W5:Y:S01]  /*0700*/  LDC.64 R10, c[0x0][0x388] ;  /* 0x0000e200ff0a7b82 */ /* 0x000f620000000a00 */
[----:B-1----:R-:W-:Y:S02]  /*0710*/  @!P5 IADD3 R4, P0, PT, R19, R4, RZ ;  /* 0x000000041304d210 */ /* 0x002fe40007f1e0ff */
[----:B------:R-:W-:Y:S01]  /*0720*/  @!P4 IADD3 R23, PT, PT, R23, R15, RZ ;  /* 0x0000000f1717c210 */ /* 0x000fe20007ffe0ff */
[----:B---3--:R-:W-:Y:S01]  /*0730*/  @!P3 IMAD R15, R41, R12, RZ ;  /* 0x0000000c290fb224 */ /* 0x008fe200078e02ff */
[----:B------:R-:W-:Y:S02]  /*0740*/  ISETP.GE.U32.AND P1, PT, R52, UR40, PT ;  /* 0x0000002834007c0c */ /* 0x000fe4000bf26070 */
[----:B------:R-:W-:Y:S01]  /*0750*/  @!P5 IADD3.X R5, PT, PT, R18, R5, RZ, P0, !PT ;  /* 0x000000051205d210 */ /* 0x000fe200007fe4ff */
[----:B------:R-:W-:Y:S01]  /*0760*/  @!P3 IMAD R25, R62, R13, R15 ;  /* 0x0000000d3e19b224 */ /* 0x000fe200078e020f */
[----:B------:R-:W-:Y:S01]  /*0770*/  @!P4 LEA.HI R18, P0, R23, R14, RZ, 0x1 ;  /* 0x0000000e1712c211 */ /* 0x000fe200078108ff */
[----:B------:R-:W1:Y:S01]  /*0780*/  LDC.64 R28, c[0x0][0x380] ;  /* 0x0000e000ff1c7b82 */ /* 0x000e620000000a00 */
[----:B------:R-:W-:-:S02]  /*0790*/  ISETP.GE.AND.EX P1, PT, RZ, UR41, PT, P1 ;  /* 0x00000029ff007c0c */ /* 0x000fc4000bf26310 */
[----:B------:R-:W-:Y:S02]  /*07a0*/  @!P3 MOV R55, RZ ;  /* 0x000000ff0037b202 */ /* 0x000fe40000000f00 */
[----:B------:R-:W-:Y:S02]  /*07b0*/  @!P4 SHF.L.U32 R19, R18, 0x1, RZ ;  /* 0x000000011213c819 */ /* 0x000fe400000006ff */
[----:B------:R-:W-:Y:S01]  /*07c0*/  @!P4 IADD3.X R23, PT, PT, RZ, R23, RZ, P0, !PT ;  /* 0x00000017ff17c210 */ /* 0x000fe200007fe4ff */
[----:B------:R-:W3:Y:S01]  /*07d0*/  LDC.64 R14, c[0x0][0x380] ;  /* 0x0000e000ff0e7b82 */ /* 0x000ee20000000a00 */
[----:B------:R-:W-:Y:S01]  /*07e0*/  @!P3 IMAD.WIDE.U32 R12, R62, R12, R54 ;  /* 0x0000000c3e0cb225 */ /* 0x000fe200078e0036 */
[----:B------:R-:W-:Y:S02]  /*07f0*/  @!P4 LOP3.LUT R19, R19, 0xfffffffc, RZ, 0xc0, !PT ;  /* 0xfffffffc1313c812 */ /* 0x000fe400078ec0ff */
[----:B------:R-:W-:Y:S01]  /*0800*/  @!P4 SHF.L.U64.HI R18, R18, 0x1, R23 ;  /* 0x000000011212c819 */ /* 0x000fe20000010217 */
[----:B------:R-:W-:Y:S01]  /*0810*/  @!P3 IMAD.IADD R23, R25, 0x1, R13 ;  /* 0x000000011917b824 */ /* 0x000fe200078e020d */
[----:B--2---:R-:W-:Y:S01]  /*0820*/  @!P4 IADD3 R8, P0, PT, R19, R8, RZ ;  /* 0x000000081308c210 */ /* 0x004fe20007f1e0ff */
[----:B-----5:R-:W-:Y:S01]  /*0830*/  @!P1 IMAD R13, R41, R10, RZ ;  /* 0x0000000a290d9224 */ /* 0x020fe200078e02ff */
[----:B------:R-:W-:Y:S01]  /*0840*/  @!P1 MOV R53, RZ ;  /* 0x000000ff00359202 */ /* 0x000fe20000000f00 */
[----:B------:R-:W2:Y:S01]  /*0850*/  LDC.64 R30, c[0x0][0x380] ;  /* 0x0000e000ff1e7b82 */ /* 0x000ea20000000a00 */
[----:B------:R-:W-:Y:S01]  /*0860*/  @!P4 IADD3.X R9, PT, PT, R18, R9, RZ, P0, !PT ;  /* 0x000000091209c210 */ /* 0x000fe200007fe4ff */
[C---:B------:R-:W-:Y:S01]  /*0870*/  @!P1 IMAD R25, R62.reuse, R11, R13 ;  /* 0x0000000b3e199224 */ /* 0x040fe200078e020d */
[----:B------:R-:W-:Y:S01]  /*0880*/  @!P3 LEA.HI R12, P0, R23, R12, RZ, 0x1 ;  /* 0x0000000c170cb211 */ /* 0x000fe200078108ff */
[----:B------:R-:W-:Y:S01]  /*0890*/  @!P1 IMAD.WIDE.U32 R10, R62, R10, R52 ;  /* 0x0000000a3e0a9225 */ /* 0x000fe200078e0034 */
[----:B------:R-:W-:-:S02]  /*08a0*/  P2R R21, PR, RZ, 0x2 ;  /* 0x00000002ff157803 */ /* 0x000fc40000000000 */
[C---:B------:R-:W-:Y:S01]  /*08b0*/  @!P3 SHF.L.U32 R13, R12.reuse, 0x1, RZ ;  /* 0x000000010c0db819 */ /* 0x040fe200000006ff */
[----:B------:R-:W5:Y:S01]  /*08c0*/  LDC.64 R18, c[0x0][0x380] ;  /* 0x0000e000ff127b82 */ /* 0x000f620000000a00 */
[----:B------:R-:W-:Y:S02]  /*08d0*/  @!P3 IADD3.X R23, PT, PT, RZ, R23, RZ, P0, !PT ;  /* 0x00000017ff17b210 */ /* 0x000fe400007fe4ff */
[----:B------:R-:W-:Y:S02]  /*08e0*/  @!P3 LOP3.LUT R13, R13, 0xfffffffc, RZ, 0xc0, !PT ;  /* 0xfffffffc0d0db812 */ /* 0x000fe400078ec0ff */
[----:B------:R-:W-:Y:S02]  /*08f0*/  @!P3 SHF.L.U64.HI R12, R12, 0x1, R23 ;  /* 0x000000010c0cb819 */ /* 0x000fe40000010217 */
[----:B---3--:R-:W-:Y:S01]  /*0900*/  @!P3 IADD3 R14, P0, PT, R13, R14, RZ ;  /* 0x0000000e0d0eb210 */ /* 0x008fe20007f1e0ff */
[----:B------:R-:W3:Y:S01]  /*0910*/  LDC.64 R22, c[0x0][0x388] ;  /* 0x0000e200ff167b82 */ /* 0x000ee20000000a00 */
[----:B------:R-:W-:-:S02]  /*0920*/  @!P1 IADD3 R13, PT, PT, R25, R11, RZ ;  /* 0x0000000b190d9210 */ /* 0x000fc40007ffe0ff */
[----:B------:R-:W-:Y:S02]  /*0930*/  @!P3 IADD3.X R15, PT, PT, R12, R15, RZ, P0, !PT ;  /* 0x0000000f0c0fb210 */ /* 0x000fe400007fe4ff */
[----:B------:R-:W-:Y:S02]  /*0940*/  @!P1 LEA.HI R10, P0, R13, R10, RZ, 0x1 ;  /* 0x0000000a0d0a9211 */ /* 0x000fe400078108ff */
[----:B------:R-:W-:Y:S01]  /*0950*/  P2R R20, PR, RZ, 0x8 ;  /* 0x00000008ff147803 */ /* 0x000fe20000000000 */
[----:B------:R-:W0:Y:S01]  /*0960*/  LDC.64 R66, c[0x0][0x380] ;  /* 0x0000e000ff427b82 */ /* 0x000e220000000a00 */
[----:B------:R-:W-:Y:S02]  /*0970*/  @!P1 SHF.L.U32 R11, R10, 0x1, RZ ;  /* 0x000000010a0b9819 */ /* 0x000fe400000006ff */
[----:B------:R-:W-:Y:S02]  /*0980*/  @!P1 IADD3.X R13, PT, PT, RZ, R13, RZ, P0, !PT ;  /* 0x0000000dff0d9210 */ /* 0x000fe400007fe4ff */
[----:B------:R-:W-:-:S02]  /*0990*/  @!P1 LOP3.LUT R11, R11, 0xfffffffc, RZ, 0xc0, !PT ;  /* 0xfffffffc0b0b9812 */ /* 0x000fc400078ec0ff */
[----:B------:R-:W-:Y:S01]  /*09a0*/  @!P1 SHF.L.U64.HI R10, R10, 0x1, R13 ;  /* 0x000000010a0a9819 */ /* 0x000fe2000001020d */
[----:B------:R-:W0:Y:S01]  /*09b0*/  LDC.64 R68, c[0x0][0x380] ;  /* 0x0000e000ff447b82 */ /* 0x000e220000000a00 */
[----:B-----5:R-:W-:-:S04]  /*09c0*/  @!P1 IADD3 R18, P0, PT, R11, R18, RZ ;  /* 0x000000120b129210 */ /* 0x020fc80007f1e0ff */
[----:B------:R-:W-:Y:S02]  /*09d0*/  @!P1 IADD3.X R19, PT, PT, R10, R19, RZ, P0, !PT ;  /* 0x000000130a139210 */ /* 0x000fe400007fe4ff */
[----:B------:R-:W-:Y:S01]  /*09e0*/  ISETP.GE.U32.AND P0, PT, R50, UR40, PT ;  /* 0x0000002832007c0c */ /* 0x000fe2000bf06070 */
[----:B------:R-:W5:Y:S03]  /*09f0*/  LDC.64 R12, c[0x0][0x380] ;  /* 0x0000e000ff0c7b82 */ /* 0x000f660000000a00 */
[----:B------:R-:W-:-:S05]  /*0a00*/  ISETP.GE.AND.EX P0, PT, RZ, UR41, PT, P0 ;  /* 0x00000029ff007c0c */ /* 0x000fca000bf06300 */
[----:B------:R-:W0:Y:S08]  /*0a10*/  LDC.64 R70, c[0x0][0x380] ;  /* 0x0000e000ff467b82 */ /* 0x000e300000000a00 */
[----:B---3--:R-:W-:Y:S01]  /*0a20*/  @!P0 IMAD R10, R41, R22, RZ ;  /* 0x00000016290a8224 */ /* 0x008fe200078e02ff */
        /* <DEDUP_REMOVED lines=9> */
[----:B-----5:R-:W-:Y:S02]  /*0ac0*/  @!P0 IADD3 R22, P1, PT, R23, R12, RZ ;  /* 0x0000000c17168210 */ /* 0x020fe40007f3e0ff */
[----:B------:R-:W-:-:S02]  /*0ad0*/  MOV R86, 0xff800000 ;  /* 0xff80000000567802 */ /* 0x000fc40000000f00 */
[----:B------:R-:W-:Y:S02]  /*0ae0*/  @!P0 IADD3.X R23, PT, PT, R10, R13, RZ, P1, !PT ;  /* 0x0000000d0a178210 */ /* 0x000fe40000ffe4ff */
[----:B------:R-:W3:Y:S01]  /*0af0*/  LDC.64 R10, c[0x0][0x388] ;  /* 0x0000e200ff0a7b82 */ /* 0x000ee20000000a00 */
[----:B------:R-:W-:Y:S02]  /*0b00*/  ISETP.GE.U32.AND P1, PT, R48, UR40, PT ;  /* 0x0000002830007c0c */ /* 0x000fe4000bf26070 */
[----:B------:R-:W-:Y:S02]  /*0b10*/  MOV R80, 0xff800000 ;  /* 0xff80000000507802 */ /* 0x000fe40000000f00 */
[----:B------:R-:W-:Y:S02]  /*0b20*/  ISETP.GE.AND.EX P1, PT, RZ, UR41, PT, P1 ;  /* 0x00000029ff007c0c */ /* 0x000fe4000bf26310 */
[----:B------:R-:W-:Y:S02]  /*0b30*/  MOV R76, 0xff800000 ;  /* 0xff800000004c7802 */ /* 0x000fe40000000f00 */
[----:B------:R-:W-:-:S02]  /*0b40*/  P2R R12, PR, RZ, 0x1 ;  /* 0x00000001ff0c7803 */ /* 0x000fc40000000000 */
[----:B------:R-:W-:-:S07]  /*0b50*/  P2R R34, PR, RZ, 0x2 ;  /* 0x00000002ff227803 */ /* 0x000fce0000000000 */
[----:B------:R-:W-:Y:S01]  /*0b60*/  @!P1 MOV R49, RZ ;  /* 0x000000ff00319202 */ /* 0x000fe20000000f00 */
[----:B---3--:R-:W-:-:S04]  /*0b70*/  @!P1 IMAD R13, R41, R10, RZ ;  /* 0x0000000a290d9224 */ /* 0x008fc800078e02ff */
        /* <DEDUP_REMOVED lines=10> */
[----:B------:R-:W3:Y:S01]  /*0c20*/  LDC.64 R10, c[0x0][0x388] ;  /* 0x0000e200ff0a7b82 */ /* 0x000ee20000000a00 */
[----:B------:R-:W-:Y:S02]  /*0c30*/  ISETP.GE.U32.AND P2, PT, R46, UR40, PT ;  /* 0x000000282e007c0c */ /* 0x000fe4000bf46070 */
[----:B------:R-:W-:Y:S02]  /*0c40*/  ISETP.NE.AND P1, PT, R20, RZ, PT ;  /* 0x000000ff1400720c */ /* 0x000fe40003f25270 */
[----:B------:R-:W-:-:S04]  /*0c50*/  ISETP.GE.AND.EX P2, PT, RZ, UR41, PT, P2 ;  /* 0x00000029ff007c0c */ /* 0x000fc8000bf46320 */
[----:B------:R-:W-:-:S09]  /*0c60*/  P2R R35, PR, RZ, 0x4 ;  /* 0x00000004ff237803 */ /* 0x000fd20000000000 */
[----:B------:R-:W-:Y:S01]  /*0c70*/  @!P2 MOV R47, RZ ;  /* 0x000000ff002fa202 */ /* 0x000fe20000000f00 */
[----:B---3--:R-:W-:-:S04]  /*0c80*/  @!P2 IMAD R13, R41, R10, RZ ;  /* 0x0000000a290da224 */ /* 0x008fc800078e02ff */
        /* <DEDUP_REMOVED lines=44> */
[C---:B------:R-:W-:Y:S02]  /*0f50*/  @!P4 SHF.L.U32 R31, R0.reuse, 0x1, RZ ;  /* 0x00000001001fc819 */ /* 0x040fe400000006ff */
[----:B------:R-:W-:Y:S02]  /*0f60*/  @!P4 IADD3.X R11, PT, PT, RZ, R11, RZ, P5, !PT ;  /* 0x0000000bff0bc210 */ /* 0x000fe40002ffe4ff */
[----:B------:R-:W-:Y:S02]  /*0f70*/  @!P4 LOP3.LUT R31, R31, 0xfffffffc, RZ, 0xc0, !PT ;  /* 0xfffffffc1f1fc812 */ /* 0x000fe400078ec0ff */
[----:B------:R-:W-:Y:S02]  /*0f80*/  @!P4 SHF.L.U64.HI R0, R0, 0x1, R11 ;  /* 0x000000010000c819 */ /* 0x000fe4000001020b */
        /* <DEDUP_REMOVED lines=20> */
[----:B------:R-:W-:Y:S02]  /*10d0*/  @!P5 IADD3 R66, P6, PT, R67, R68, RZ ;  /* 0x000000444342d210 */ /* 0x000fe40007fde0ff */
[----:B------:R-:W-:-:S02]  /*10e0*/  MOV R17, 0xff800000 ;  /* 0xff80000000117802 */ /* 0x000fc40000000f00 */
[----:B------:R-:W-:Y:S02]  /*10f0*/  @!P5 IADD3.X R67, PT, PT, R0, R69, RZ, P6, !PT ;  /* 0x000000450043d210 */ /* 0x000fe400037fe4ff */
[----:B------:R-:W0:Y:S01]  /*1100*/  LDC.64 R68, c[0x0][0x388] ;  /* 0x0000e200ff447b82 */ /* 0x000e220000000a00 */
[----:B------:R-:W-:Y:S02]  /*1110*/  ISETP.GE.U32.AND P6, PT, R38, UR40, PT ;  /* 0x0000002826007c0c */ /* 0x000fe4000bfc6070 */
[----:B------:R-:W-:Y:S02]  /*1120*/  MOV R13, 0xff800000 ;  /* 0xff800000000d7802 */ /* 0x000fe40000000f00 */
[----:B------:R-:W-:-:S13]  /*1130*/  ISETP.GE.AND.EX P6, PT, RZ, UR41, PT, P6 ;  /* 0x00000029ff007c0c */ /* 0x000fda000bfc6360 */
[----:B------:R-:W-:Y:S01]  /*1140*/  @!P6 MOV R11, RZ ;  /* 0x000000ff000be202 */ /* 0x000fe20000000f00 */
[----:B------:R-:W-:Y:S02]  /*1150*/  @!P6 IMAD.MOV.U32 R10, RZ, RZ, R38 ;  /* 0x000000ffff0ae224 */ /* 0x000fe400078e0026 */
        /* <DEDUP_REMOVED lines=11> */
[----:B------:R-:W-:Y:S01]  /*1210*/  ISETP.NE.AND P0, PT, R21, RZ, PT ;  /* 0x000000ff1500720c */ /* 0x000fe20003f05270 */
[--C-:B--2---:R-:W-:Y:S02]  /*1220*/  @!P3 HADD2.F32 R80, -RZ, R6.reuse.H0_H0 ;  /* 0x20000006ff50b230 */ /* 0x104fe40000004100 */
[----:B------:R-:W-:Y:S02]  /*1230*/  @!P3 HADD2.F32 R76, -RZ, R6.H1_H1 ;  /* 0x30000006ff4cb230 */ /* 0x000fe40000004100 */
[--C-:B---3--:R-:W-:Y:S02]  /*1240*/  @!P4 HADD2.F32 R17, -RZ, R2.reuse.H0_H0 ;  /* 0x20000002ff11c230 */ /* 0x108fe40000004100 */
        /* <DEDUP_REMOVED lines=24> */
[----:B------:R-:W-:-:S13]  /*13d0*/  ISETP.NE.AND P4, PT, R37, RZ, PT ;  /* 0x000000ff2500720c */ /* 0x000fda0003f85270 */
[----:B------:R-:W-:Y:S02]  /*13e0*/  @!P4 R2UR UR10, R32 ;  /* 0x00000000200ac2ca */ /* 0x000fe400000e0000 */
[----:B------:R-:W-:-:S13]  /*13f0*/  @!P4 R2UR UR11, R33 ;  /* 0x00000000210bc2ca */ /* 0x000fda00000e0000 */
[----:B------:R0:W5:Y:S01]  /*1400*/  @!P4 LDG.E R31, desc[UR10][R30.64] ;  /* 0x0000000a1e1fc981 */ /* 0x000162000c1e1900 */
        /* <DEDUP_REMOVED lines=8> */
[----:B------:R-:W-:Y:S01]  /*1490*/  @!P1 FMNMX3 R13, R13, R78, R70, !PT ;  /* 0x0000004e0d0d9276 */ /* 0x000fe20007800046 */
[--C-:B-----5:R-:W-:Y:S02]  /*14a0*/  @!P0 HADD2.F32 R72, -RZ, R18.reuse.H0_H0 ;  /* 0x20000012ff488230 */ /* 0x120fe40000004100 */
[----:B------:R-:W-:-:S05]  /*14b0*/  @!P0 HADD2.F32 R10, -RZ, R18.H1_H1 ;  /* 0x30000012ff0a8230 */ /* 0x000fca0000004100 */
[----:B------:R-:W-:Y:S02]  /*14c0*/  @!P0 FMNMX3 R13, R13, R72, R10, !PT ;  /* 0x000000480d0d8276 */ /* 0x000fe4000780000a */
[----:B------:R-:W-:Y:S02]  /*14d0*/  ISETP.NE.AND P0, PT, R12, RZ, PT ;  /* 0x000000ff0c00720c */ /* 0x000fe40003f05270 */
[----:B------:R-:W-:Y:S02]  /*14e0*/  ISETP.NE.AND P1, PT, R34, RZ, PT ;  /* 0x000000ff2200720c */ /* 0x000fe40003f25270 */
[----:B------:R-:W-:-:S09]  /*14f0*/  ISETP.NE.AND P2, PT, R35, RZ, PT ;  /* 0x000000ff2300720c */ /* 0x000fd20003f45270 */
[----:B------:R-:W-:Y:S02]  /*1500*/  @!P0 R2UR UR4, R32 ;  /* 0x00000000200482ca */ /* 0x000fe400000e0000 */
[C---:B------:R-:W-:Y:S02]  /*1510*/  @!P0 R2UR UR5, R33.reuse ;  /* 0x00000000210582ca */ /* 0x040fe400000e0000 */
[----:B------:R-:W-:Y:S02]  /*1520*/  ISETP.NE.AND P3, PT, R36, RZ, PT ;  /* 0x000000ff2400720c */ /* 0x000fe40003f65270 */
[----:B------:R-:W-:Y:S02]  /*1530*/  @!P2 R2UR UR6, R32 ;  /* 0x000000002006a2ca */ /* 0x000fe400000e0000 */
[----:B------:R-:W-:-:S07]  /*1540*/  @!P2 R2UR UR7, R33 ;  /* 0x000000002107a2ca */ /* 0x000fce00000e0000 */
[----:B------:R-:W2:Y:S01]  /*1550*/  @!P0 LDG.E R22, desc[UR4][R22.64] ;  /* 0x0000000416168981 */ /* 0x000ea2000c1e1900 */
[C---:B------:R-:W-:Y:S02]  /*1560*/  @!P1 R2UR UR4, R32.reuse ;  /* 0x00000000200492ca */ /* 0x040fe400000e0000 */
[C---:B------:R-:W-:Y:S02]  /*1570*/  @!P1 R2UR UR5, R33.reuse ;  /* 0x00000000210592ca */ /* 0x040fe400000e0000 */
[C---:B------:R-:W-:Y:S01]  /*1580*/  @!P3 R2UR UR8, R32.reuse ;  /* 0x000000002008b2ca */ /* 0x040fe200000e0000 */
[----:B------:R-:W3:Y:S01]  /*1590*/  @!P2 LDG.E R26, desc[UR6][R26.64] ;  /* 0x000000061a1aa981 */ /* 0x000ee2000c1e1900 */
[----:B------:R-:W-:Y:S02]  /*15a0*/  @!P3 R2UR UR9, R33 ;  /* 0x000000002109b2ca */ /* 0x000fe400000e0000 */
[----:B------:R-:W-:-:S07]  /*15b0*/  @!P6 R2UR UR6, R32 ;  /* 0x000000002006e2ca */ /* 0x000fce00000e0000 */
[----:B------:R-:W4:Y:S01]  /*15c0*/  @!P1 LDG.E R24, desc[UR4][R24.64] ;  /* 0x0000000418189981 */ /* 0x000f22000c1e1900 */
[----:B------:R-:W-:Y:S02]  /*15d0*/  @!P5 R2UR UR4, R32 ;  /* 0x000000002004d2ca */ /* 0x000fe400000e0000 */
[C---:B------:R-:W-:Y:S01]  /*15e0*/  @!P5 R2UR UR5, R33.reuse ;  /* 0x000000002105d2ca */ /* 0x040fe200000e0000 */
[----:B------:R-:W5:Y:S01]  /*15f0*/  @!P3 LDG.E R28, desc[UR8][R28.64] ;  /* 0x000000081c1cb981 */ /* 0x000f62000c1e1900 */
[----:B------:R-:W-:-:S11]  /*1600*/  @!P6 R2UR UR7, R33 ;  /* 0x000000002107e2ca */ /* 0x000fd600000e0000 */
[----:B------:R-:W5:Y:S04]  /*1610*/  @!P5 LDG.E R66, desc[UR4][R66.64] ;  /* 0x000000044242d981 */ /* 0x000f68000c1e1900 */
[----:B------:R-:W5:Y:S01]  /*1620*/  @!P6 LDG.E R68, desc[UR6][R68.64] ;  /* 0x000000064444e981 */ /* 0x000f62000c1e1900 */
[----:B------:R-:W-:Y:S02]  /*1630*/  MOV R20, 0xff800000 ;  /* 0xff80000000147802 */ /* 0x000fe40000000f00 */
[----:B------:R-:W-:Y:S01]  /*1640*/  MOV R16, 0xff800000 ;  /* 0xff80000000107802 */ /* 0x000fe20000000f00 */
[----:B------:R-:W-:Y:S01]  /*1650*/  IMAD.MOV.U32 R19, RZ, RZ, -0x800000 ;  /* 0xff800000ff137424 */ /* 0x000fe200078e00ff */
[----:B------:R-:W-:Y:S02]  /*1660*/  MOV R92, 0xff800000 ;  /* 0xff800000005c7802 */ /* 0x000fe40000000f00 */
[----:B------:R-:W-:-:S02]  /*1670*/  MOV R90, 0xff800000 ;  /* 0xff800000005a7802 */ /* 0x000fc40000000f00 */
[----:B------:R-:W-:Y:S02]  /*1680*/  MOV R84, 0xff800000 ;  /* 0xff80000000547802 */ /* 0x000fe40000000f00 */
[----:B------:R-:W-:Y:S02]  /*1690*/  MOV R36, 0xff800000 ;  /* 0xff80000000247802 */ /* 0x000fe40000000f00 */
[----:B------:R-:W-:Y:S02]  /*16a0*/  MOV R34, 0xff800000 ;  /* 0xff80000000227802 */ /* 0x000fe40000000f00 */
[----:B0-----:R-:W-:Y:S01]  /*16b0*/  MOV R30, 0xff800000 ;  /* 0xff800000001e7802 */ /* 0x001fe20000000f00 */
[----:B------:R-:W-:Y:S01]  /*16c0*/  @!P4 HADD2.F32 R30, -RZ, R31.H0_H0 ;  /* 0x2000001fff1ec230 */ /* 0x000fe20000004100 */
        /* <DEDUP_REMOVED lines=11> */
[----:B------:R-:W-:Y:S01]  /*1780*/  @!P3 HADD2.F32 R34, -RZ, R28.H1_H1 ;  /* 0x3000001cff22b230 */ /* 0x000fe20000004100 */
[----:B------:R-:W-:Y:S02]  /*1790*/  MOV R28, 0xff800000 ;  /* 0xff800000001c7802 */ /* 0x000fe40000000f00 */
[----:B------:R-:W-:Y:S01]  /*17a0*/  @!P2 FMNMX3 R13, R13, R90, R84, !PT ;  /* 0x0000005a0d0da276 */ /* 0x000fe20007800054 */
[----:B------:R-:W-:Y:S01]  /*17b0*/  @!P4 HADD2.F32 R28, -RZ, R31.H1_H1 ;  /* 0x3000001fff1cc230 */ /* 0x000fe20000004100 */
[----:B------:R-:W-:Y:S02]  /*17c0*/  MOV R26, 0xff800000 ;  /* 0xff800000001a7802 */ /* 0x000fe40000000f00 */
[----:B------:R-:W-:Y:S01]  /*17d0*/  @!P3 FMNMX3 R13, R13, R36, R34, !PT ;  /* 0x000000240d0db276 */ /* 0x000fe20007800022 */
[--C-:B------:R-:W-:Y:S01]  /*17e0*/  @!P5 HADD2.F32 R26, -RZ, R66.reuse.H0_H0 ;  /* 0x20000042ff1ad230 */ /* 0x100fe20000004100 */
[----:B------:R-:W-:Y:S01]  /*17f0*/  MOV R24, 0xff800000 ;  /* 0xff80000000187802 */ /* 0x000fe20000000f00 */
[----:B------:R-:W-:Y:S01]  /*1800*/  @!P5 HADD2.F32 R24, -RZ, R66.H1_H1 ;  /* 0x30000042ff18d230 */ /* 0x000fe20000004100 */
[----:B------:R-:W-:Y:S01]  /*1810*/  @!P4 FMNMX3 R13, R13, R30, R28, !PT ;  /* 0x0000001e0d0dc276 */ /* 0x000fe2000780001c */
[--C-:B------:R-:W-:Y:S01]  /*1820*/  @!P6 HADD2.F32 R18, -RZ, R68.reuse.H1_H1 ;  /* 0x30000044ff12e230 */ /* 0x100fe20000004100 */
[----:B------:R-:W-:Y:S01]  /*1830*/  MOV R22, 0xff800000 ;  /* 0xff80000000167802 */ /* 0x000fe20000000f00 */
[----:B------:R-:W-:Y:S01]  /*1840*/  @!P6 HADD2.F32 R22, -RZ, R68.H0_H0 ;  /* 0x20000044ff16e230 */ /* 0x000fe20000004100 */
        /* <DEDUP_REMOVED lines=48> */
[-C--:B------:R-:W-:Y:S01]  /*1b50*/  FFMA.SAT R16, R80, R11.reuse, 0.5 ;  /* 0x3f00000050107423 */ /* 0x080fe2000000200b */
[----:B------:R-:W-:Y:S01]  /*1b60*/  FFMA.SAT R18, R4, R11, 0.5 ;  /* 0x3f00000004127423 */ /* 0x000fe2000000200b */
[----:B------:R-:W-:Y:S01]  /*1b70*/  FFMA R5, R86, 1.4426950216293334961, -R5 ;  /* 0x3fb8aa3b56057823 */ /* 0x000fe20000000805 */
[----:B------:R-:W-:Y:S01]  /*1b80*/  FFMA R8, R8, 1.925963033500011079e-08, R3 ;  /* 0x32a5706008087823 */ /* 0x000fe20000000003 */
[-C--:B------:R-:W-:Y:S01]  /*1b90*/  FFMA.RM R16, R16, R13.reuse, 12582913 ;  /* 0x4b40000110107423 */ /* 0x080fe2000000400d */
[----:B------:R-:W-:Y:S01]  /*1ba0*/  FFMA.RM R18, R18, R13, 12582913 ;  /* 0x4b40000112127423 */ /* 0x000fe2000000400d */
[----:B------:R-:W-:Y:S01]  /*1bb0*/  FFMA R5, R86, 1.925963033500011079e-08, R5 ;  /* 0x32a5706056057823 */ /* 0x000fe20000000005 */
[----:B------:R0:W1:Y:S01]  /*1bc0*/  MUFU.EX2 R3, R8 ;  /* 0x0000000800037308 */ /* 0x0000620000000800 */
[----:B------:R-:W-:Y:S01]  /*1bd0*/  FADD R7, R16, -12583039 ;  /* 0xcb40007f10077421 */ /* 0x000fe20000000000 */
[----:B------:R-:W-:Y:S01]  /*1be0*/  FADD R9, R18, -12583039 ;  /* 0xcb40007f12097421 */ /* 0x000fe20000000000 */
[----:B------:R-:W-:Y:S01]  /*1bf0*/  SHF.L.U32 R0, R0, 0x17, RZ ;  /* 0x0000001700007819 */ /* 0x000fe200000006ff */
[-C--:B------:R-:W-:Y:S01]  /*1c00*/  FFMA.SAT R22, R10, R11.reuse, 0.5 ;  /* 0x3f0000000a167423 */ /* 0x080fe2000000200b */
[----:B------:R-:W-:Y:S01]  /*1c10*/  FFMA R7, R80, 1.4426950216293334961, -R7 ;  /* 0x3fb8aa3b50077823 */ /* 0x000fe20000000807 */
[----:B------:R-:W-:Y:S01]  /*1c20*/  FFMA R9, R4, 1.4426950216293334961, -R9 ;  /* 0x3fb8aa3b04097823 */ /* 0x000fe20000000809 */
[-C--:B------:R-:W-:Y:S01]  /*1c30*/  FFMA.SAT R24, R14, R11.reuse, 0.5 ;  /* 0x3f0000000e187423 */ /* 0x080fe2000000200b */
[----:B------:R-:W2:Y:S01]  /*1c40*/  MUFU.EX2 R5, R5 ;  /* 0x0000000500057308 */ /* 0x000ea20000000800 */
[----:B------:R-:W-:Y:S01]  /*1c50*/  FFMA R7, R80, 1.925963033500011079e-08, R7 ;  /* 0x32a5706050077823 */ /* 0x000fe20000000007 */
[----:B------:R-:W-:Y:S01]  /*1c60*/  FFMA R9, R4, 1.925963033500011079e-08, R9 ;  /* 0x32a5706004097823 */ /* 0x000fe20000000009 */
[----:B------:R-:W-:Y:S01]  /*1c70*/  FFMA.SAT R4, R6, R11, 0.5 ;  /* 0x3f00000006047423 */ /* 0x000fe2000000200b */
[-C--:B------:R-:W-:Y:S01]  /*1c80*/  FFMA.RM R22, R22, R13.reuse, 12582913 ;  /* 0x4b40000116167423 */ /* 0x080fe2000000400d */
[----:B------:R-:W-:-:S02]  /*1c90*/  FFMA.RM R24, R24, R13, 12582913 ;  /* 0x4b40000118187423 */ /* 0x000fc4000000400d */
[----:B0-----:R-:W-:Y:S01]  /*1ca0*/  FFMA.RM R8, R4, R13, 12582913 ;  /* 0x4b40000104087423 */ /* 0x001fe2000000400d */
[----:B------:R-:W0:Y:S01]  /*1cb0*/  MUFU.EX2 R7, R7 ;  /* 0x0000000700077308 */ /* 0x000e220000000800 */
[----:B-1----:R-:W-:Y:S01]  /*1cc0*/  FMUL R3, R0, R3 ;  /* 0x0000000300037220 */ /* 0x002fe20000400000 */
[----:B------:R-:W-:Y:S01]  /*1cd0*/  SHF.L.U32 R0, R2, 0x17, RZ ;  /* 0x0000001702007819 */ /* 0x000fe200000006ff */
[-C--:B------:R-:W-:Y:S01]  /*1ce0*/  FFMA.SAT R2, R88, R11.reuse, 0.5 ;  /* 0x3f00000058027423 */ /* 0x080fe2000000200b */
[----:B------:R-:W-:Y:S01]  /*1cf0*/  FADD R17, R8, -12583039 ;  /* 0xcb40007f08117421 */ /* 0x000fe20000000000 */
[----:B------:R-:W-:Y:S01]  /*1d00*/  SHF.L.U32 R4, R18, 0x17, RZ ;  /* 0x0000001712047819 */ /* 0x000fe200000006ff */
[----:B------:R-:W-:Y:S02]  /*1d10*/  FFMA.SAT R18, R70, R11, 0.5 ;  /* 0x3f00000046127423 */ /* 0x000fe4000000200b */
[----:B------:R-:W-:Y:S01]  /*1d20*/  FFMA R17, R6, 1.4426950216293334961, -R17 ;  /* 0x3fb8aa3b06117823 */ /* 0x000fe20000000811 */
[----:B--2---:R-:W-:Y:S01]  /*1d30*/  FMUL R0, R0, R5 ;  /* 0x0000000500007220 */ /* 0x004fe20000400000 */
[----:B------:R-:W-:Y:S01]  /*1d40*/  FFMA.RM R5, R2, R13, 12582913 ;  /* 0x4b40000102057423 */ /* 0x000fe2000000400d */
[----:B------:R-:W-:Y:S01]  /*1d50*/  SHF.L.U32 R2, R16, 0x17, RZ ;  /* 0x0000001710027819 */ /* 0x000fe200000006ff */
[----:B------:R-:W-:Y:S01]  /*1d60*/  FFMA R17, R6, 1.925963033500011079e-08, R17 ;  /* 0x32a5706006117823 */ /* 0x000fe20000000011 */
[-C--:B------:R-:W-:Y:S01]  /*1d70*/  FFMA.SAT R6, R82, R11.reuse, 0.5 ;  /* 0x3f00000052067423 */ /* 0x080fe2000000200b */
[C---:B------:R-:W-:Y:S01]  /*1d80*/  FADD R15, R5.reuse, -12583039 ;  /* 0xcb40007f050f7421 */ /* 0x040fe20000000000 */
[----:B------:R-:W1:Y:S01]  /*1d90*/  MUFU.EX2 R9, R9 ;  /* 0x0000000900097308 */ /* 0x000e620000000800 */
[----:B------:R-:W-:Y:S01]  /*1da0*/  FFMA.SAT R16, R74, R11, 0.5 ;  /* 0x3f0000004a107423 */ /* 0x000fe2000000200b */
[----:B0-----:R-:W-:Y:S01]  /*1db0*/  FMUL R2, R2, R7 ;  /* 0x0000000702027220 */ /* 0x001fe20000400000 */
[----:B------:R-:W-:Y:S01]  /*1dc0*/  FFMA R15, R88, 1.4426950216293334961, -R15 ;  /* 0x3fb8aa3b580f7823 */ /* 0x000fe2000000080f */
[-C--:B------:R-:W-:Y:S01]  /*1dd0*/  FFMA.RM R7, R6, R13.reuse, 12582913 ;  /* 0x4b40000106077423 */ /* 0x080fe2000000400d */
[----:B------:R-:W-:Y:S01]  /*1de0*/  SHF.L.U32 R5, R5, 0x17, RZ ;  /* 0x0000001705057819 */ /* 0x000fe200000006ff */
[-C--:B------:R-:W-:Y:S01]  /*1df0*/  FFMA.RM R16, R16, R13.reuse, 12582913 ;  /* 0x4b40000110107423 */ /* 0x080fe2000000400d */
[----:B------:R-:W-:Y:S01]  /*1e00*/  FFMA R15, R88, 1.925963033500011079e-08, R15 ;  /* 0x32a57060580f7823 */ /* 0x000fe2000000000f */
[----:B------:R-:W-:Y:S01]  /*1e10*/  MUFU.EX2 R17, R17 ;  /* 0x0000001100117308 */ /* 0x000fe20000000800 */
[----:B------:R-:W-:Y:S01]  /*1e20*/  FFMA.RM R18, R18, R13, 12582913 ;  /* 0x4b40000112127423 */ /* 0x000fe2000000400d */
[----:B------:R-:W-:-:S03]  /*1e30*/  FADD R19, R16, -12583039 ;  /* 0xcb40007f10137421 */ /* 0x000fc60000000000 */
[----:B------:R-:W-:Y:S01]  /*1e40*/  FADD R21, R18, -12583039 ;  /* 0xcb40007f12157421 */ /* 0x000fe20000000000 */
[----:B------:R-:W-:Y:S01]  /*1e50*/  FFMA R19, R74, 1.4426950216293334961, -R19 ;  /* 0x3fb8aa3b4a137823 */ /* 0x000fe20000000813 */
[----:B------:R-:W-:Y:S01]  /*1e60*/  SHF.L.U32 R18, R18, 0x17, RZ ;  /* 0x0000001712127819 */ /* 0x000fe200000006ff */
[----:B------:R-:W0:Y:S01]  /*1e70*/  MUFU.EX2 R6, R15 ;  /* 0x0000000f00067308 */ /* 0x000e220000000800 */
[----:B-1----:R-:W-:Y:S01]  /*1e80*/  FMUL R4, R4, R9 ;  /* 0x0000000904047220 */ /* 0x002fe20000400000 */
[C---:B------:R-:W-:Y:S01]  /*1e90*/  FADD R9, R7.reuse, -12583039 ;  /* 0xcb40007f07097421 */ /* 0x040fe20000000000 */
[----:B------:R-:W-:Y:S01]  /*1ea0*/  FFMA R19, R74, 1.925963033500011079e-08, R19 ;  /* 0x32a570604a137823 */ /* 0x000fe20000000013 */
[----:B------:R-:W-:Y:S01]  /*1eb0*/  SHF.L.U32 R7, R7, 0x17, RZ ;  /* 0x0000001707077819 */ /* 0x000fe200000006ff */
[----:B------:R-:W-:Y:S01]  /*1ec0*/  FFMA R21, R70, 1.4426950216293334961, -R21 ;  /* 0x3fb8aa3b46157823 */ /* 0x000fe20000000815 */
[----:B------:R-:W-:-:S03]  /*1ed0*/  FFMA R9, R82, 1.4426950216293334961, -R9 ;  /* 0x3fb8aa3b52097823 */ /* 0x000fc60000000809 */
[----:B------:R-:W-:Y:S01]  /*1ee0*/  MUFU.EX2 R19, R19 ;  /* 0x0000001300137308 */ /* 0x000fe20000000800 */
[----:B------:R-:W-:Y:S01]  /*1ef0*/  FFMA R9, R82, 1.925963033500011079e-08, R9 ;  /* 0x32a5706052097823 */ /* 0x000fe20000000009 */
[----:B------:R-:W-:Y:S01]  /*1f00*/  FFMA R21, R70, 1.925963033500011079e-08, R21 ;  /* 0x32a5706046157823 */ /* 0x000fe20000000015 */
[----:B------:R-:W-:-:S04]  /*1f10*/  FFMA.SAT R70, R92, R11, 0.5 ;  /* 0x3f0000005c467423 */ /* 0x000fc8000000200b */
[----:B------:R-:W-:Y:S01]  /*1f20*/  FFMA.RM R70, R70, R13, 12582913 ;  /* 0x4b40000146467423 */ /* 0x000fe2000000400d */
[----:B0-----:R-:W-:Y:S01]  /*1f30*/  FMUL R5, R5, R6 ;  /* 0x0000000605057220 */ /* 0x001fe20000400000 */
[----:B------:R-:W-:Y:S01]  /*1f40*/  SHF.L.U32 R6, R8, 0x17, RZ ;  /* 0x0000001708067819 */ /* 0x000fe200000006ff */
[----:B------:R-:W-:Y:S01]  /*1f50*/  FFMA.SAT R8, R78, R11, 0.5 ;  /* 0x3f0000004e087423 */ /* 0x000fe2000000200b */
[----:B------:R-:W-:Y:S03]  /*1f60*/  MUFU.EX2 R21, R21 ;  /* 0x0000001500157308 */ /* 0x000fe60000000800 */
[----:B------:R-:W-:Y:S01]  /*1f70*/  FFMA.RM R15, R8, R13, 12582913 ;  /* 0x4b400001080f7423 */ /* 0x000fe2000000400d */
[----:B------:R-:W-:-:S03]  /*1f80*/  FMUL R6, R6, R17 ;  /* 0x0000001106067220 */ /* 0x000fc60000400000 */
[----:B------:R-:W-:Y:S01]  /*1f90*/  FADD R17, R15, -12583039 ;  /* 0xcb40007f0f117421 */ /* 0x000fe20000000000 */
[----:B------:R-:W0:Y:S03]  /*1fa0*/  MUFU.EX2 R8, R9 ;  /* 0x0000000900087308 */ /* 0x000e260000000800 */
[----:B------:R-:W-:-:S04]  /*1fb0*/  FFMA R17, R78, 1.4426950216293334961, -R17 ;  /* 0x3fb8aa3b4e117823 */ /* 0x000fc80000000811 */
[----:B------:R-:W-:Y:S01]  /*1fc0*/  FFMA R17, R78, 1.925963033500011079e-08, R17 ;  /* 0x32a570604e117823 */ /* 0x000fe20000000011 */
[----:B0-----:R-:W-:Y:S01]  /*1fd0*/  FMUL R7, R7, R8 ;  /* 0x0000000807077220 */ /* 0x001fe20000400000 */
[----:B------:R-:W-:Y:S02]  /*1fe0*/  IMAD.SHL.U32 R8, R16, 0x800000, RZ ;  /* 0x0080000010087824 */ /* 0x000fe400078e00ff */
[----:B------:R-:W-:Y:S02]  /*1ff0*/  FFMA.SAT R16, R72, R11, 0.5 ;  /* 0x3f00000048107423 */ /* 0x000fe4000000200b */
[----:B------:R-:W-:Y:S02]  /*2000*/  FMUL R8, R8, R19 ;  /* 0x0000001308087220 */ /* 0x000fe40000400000 */
        /* <DEDUP_REMOVED lines=12> */
[----:B------:R-:W0:Y:S01]  /*20d0*/  MUFU.EX2 R15, R72 ;  /* 0x00000048000f7308 */ /* 0x000e220000000800 */
[----:B------:R-:W-:Y:S01]  /*20e0*/  FFMA.RM R21, R16, R13, 12582913 ;  /* 0x4b40000110157423 */ /* 0x000fe2000000400d */
[----:B------:R-:W-:-:S03]  /*20f0*/  SHF.L.U32 R16, R19, 0x17, RZ ;  /* 0x0000001713107819 */ /* 0x000fc600000006ff */
[----:B------:R-:W-:-:S03]  /*2100*/  FADD R17, R21, -12583039 ;  /* 0xcb40007f15117421 */ /* 0x000fc60000000000 */
[----:B------:R-:W1:Y:S01]  /*2110*/  MUFU.EX2 R18, R23 ;  /* 0x0000001700127308 */ /* 0x000e620000000800 */
[----:B------:R-:W-:-:S04]  /*2120*/  FFMA R17, R20, 1.4426950216293334961, -R17 ;  /* 0x3fb8aa3b14117823 */ /* 0x000fc80000000811 */
[----:B------:R-:W-:Y:S01]  /*2130*/  FFMA R20, R20, 1.925963033500011079e-08, R17 ;  /* 0x32a5706014147823 */ /* 0x000fe20000000011 */
[----:B------:R-:W-:Y:S01]  /*2140*/  SHF.L.U32 R17, R22, 0x17, RZ ;  /* 0x0000001716117819 */ /* 0x000fe200000006ff */
[----:B0-----:R-:W-:Y:S01]  /*2150*/  FMUL R16, R16, R15 ;  /* 0x0000000f10107220 */ /* 0x001fe20000400000 */
[----:B------:R-:W-:-:S04]  /*2160*/  FADD R15, R24, -12583039 ;  /* 0xcb40007f180f7421 */ /* 0x000fc80000000000 */
[----:B------:R-:W-:Y:S01]  /*2170*/  FFMA R15, R14, 1.4426950216293334961, -R15 ;  /* 0x3fb8aa3b0e0f7823 */ /* 0x000fe2000000080f */
[----:B-1----:R-:W-:-:S03]  /*2180*/  FMUL R17, R17, R18 ;  /* 0x0000001211117220 */ /* 0x002fc60000400000 */
        /* <DEDUP_REMOVED lines=36> */
[----:B------:R-:W-:Y:S01]  /*23d0*/  SHF.L.U32 R23, R24, 0x17, RZ ;  /* 0x0000001718177819 */ /* 0x000fe200000006ff */
[C---:B------:R-:W-:Y:S01]  /*23e0*/  FFMA R15, R84.reuse, 1.4426950216293334961, -R15 ;  /* 0x3fb8aa3b540f7823 */ /* 0x040fe2000000080f */
[----:B------:R-:W-:Y:S02]  /*23f0*/  SHF.L.U32 R24, R25, 0x17, RZ ;  /* 0x0000001719187819 */ /* 0x000fe400000006ff */
[----:B------:R-:W-:Y:S01]  /*2400*/  SHF.L.U32 R25, R27, 0x17, RZ ;  /* 0x000000171b197819 */ /* 0x000fe200000006ff */
        /* <DEDUP_REMOVED lines=51> */
[----:B------:R-:W-:-:S03]  /*2740*/  SHF.L.U32 R27, R36, 0x17, RZ ;  /* 0x00000017241b7819 */ /* 0x000fc600000006ff */
        /* <DEDUP_REMOVED lines=44> */
.L_x_14597:
        /* <DEDUP_REMOVED lines=12> */
[----:B0-----:R-:W-:Y:S05]  /*2ad0*/  CALL.REL.NOINC `($__internal_285_$__cuda_sm3x_div_rn_noftz_f32_slowpath) ;  /* 0x0000003c00647944 */ /* 0x001fea0003c00000 */
[----:B------:R-:W-:-:S07]  /*2ae0*/  MOV R47, R3 ;  /* 0x00000003002f7202 */ /* 0x000fce0000000f00 */
.L_x_14508:
[----:B------:R-:W-:Y:S05]  /*2af0*/  BSYNC.RECONVERGENT B2 ;  /* 0x0000000000027941 */ /* 0x000fea0003800200 */
.L_x_14507:
        /* <DEDUP_REMOVED lines=12> */
[----:B0-----:R-:W-:Y:S05]  /*2bc0*/  CALL.REL.NOINC `($__internal_285_$__cuda_sm3x_div_rn_noftz_f32_slowpath) ;  /* 0x0000003c00287944 */ /* 0x001fea0003c00000 */
[----:B------:R-:W-:-:S07]  /*2bd0*/  MOV R68, R3 ;  /* 0x0000000300447202 */ /* 0x000fce0000000f00 */
.L_x_14510:
[----:B------:R-:W-:Y:S05]  /*2be0*/  BSYNC.RECONVERGENT B2 ;  /* 0x0000000000027941 */ /* 0x000fea0003800200 */
.L_x_14509:
        /* <DEDUP_REMOVED lines=12> */
[----:B0-----:R-:W-:Y:S05]  /*2cb0*/  CALL.REL.NOINC `($__internal_285_$__cuda_sm3x_div_rn_noftz_f32_slowpath) ;  /* 0x0000003800ec7944 */ /* 0x001fea0003c00000 */
[----:B------:R-:W-:-:S07]  /*2cc0*/  MOV R49, R3 ;  /* 0x0000000300317202 */ /* 0x000fce0000000f00 */
.L_x_14512:
[----:B------:R-:W-:Y:S05]  /*2cd0*/  BSYNC.RECONVERGENT B2 ;  /* 0x0000000000027941 */ /* 0x000fea0003800200 */
.L_x_14511:
        /* <DEDUP_REMOVED lines=14> */
.L_x_14514:
[----:B------:R-:W-:Y:S05]  /*2dc0*/  BSYNC.RECONVERGENT B2 ;  /* 0x0000000000027941 */ /* 0x000fea0003800200 */
.L_x_14513:
        /* <DEDUP_REMOVED lines=14> */
.L_x_14516:
[----:B------:R-:W-:Y:S05]  /*2eb0*/  BSYNC.RECONVERGENT B2 ;  /* 0x0000000000027941 */ /* 0x000fea0003800200 */
.L_x_14515:
        /* <DEDUP_REMOVED lines=14> */
.L_x_14518:
[----:B------:R-:W-:Y:S05]  /*2fa0*/  BSYNC.RECONVERGENT B2 ;  /* 0x0000000000027941 */ /* 0x000fea0003800200 */
.L_x_14517:
        /* <DEDUP_REMOVED lines=14> */
.L_x_14520:
[----:B------:R-:W-:Y:S05]  /*3090*/  BSYNC.RECONVERGENT B2 ;  /* 0x0000000000027941 */ /* 0x000fea0003800200 */
.L_x_14519:
        /* <DEDUP_REMOVED lines=12> */
[----:B------:R-:W-:Y:S05]  /*3160*/  CALL.REL.NOINC `($__internal_285_$__cuda_sm3x_div_rn_noftz_f32_slowpath) ;  /* 0x0000003400c07944 */ /* 0x000fea0003c00000 */
[----:B------:R-:W-:-:S07]  /*3170*/  MOV R37, R3 ;  /* 0x0000000300257202 */ /* 0x000fce0000000f00 */
.L_x_14522:
[----:B------:R-:W-:Y:S05]  /*3180*/  BSYNC.RECONVERGENT B2 ;  /* 0x0000000000027941 */ /* 0x000fea0003800200 */
.L_x_14521:
        /* <DEDUP_REMOVED lines=12> */
[----:B------:R-:W-:Y:S05]  /*3250*/  CALL.REL.NOINC `($__internal_285_$__cuda_sm3x_div_rn_noftz_f32_slowpath) ;  /* 0x0000003400847944 */ /* 0x000fea0003c00000 */
[----:B------:R-:W-:-:S07]  /*3260*/  MOV R34, R3 ;  /* 0x0000000300227202 */ /* 0x000fce0000000f00 */
.L_x_14524:
[----:B------:R-:W-:Y:S05]  /*3270*/  BSYNC.RECONVERGENT B2 ;  /* 0x0000000000027941 */ /* 0x000fea0003800200 */
.L_x_14523:
        /* <DEDUP_REMOVED lines=12> */
[----:B------:R-:W-:Y:S05]  /*3340*/  CALL.REL.NOINC `($__internal_285_$__cuda_sm3x_div_rn_noftz_f32_slowpath) ;  /* 0x0000003400487944 */ /* 0x000fea0003c00000 */
[----:B------:R-:W-:-:S07]  /*3350*/  MOV R35, R3 ;  /* 0x0000000300237202 */ /* 0x000fce0000000f00 */
.L_x_14526:
[----:B------:R-:W-:Y:S05]  /*3360*/  BSYNC.RECONVERGENT B2 ;  /* 0x0000000000027941 */ /* 0x000fea0003800200 */
.L_x_14525:
        /* <DEDUP_REMOVED lines=14> */
.L_x_14528:
[----:B------:R-:W-:Y:S05]  /*3450*/  BSYNC.RECONVERGENT B2 ;  /* 0x0000000000027941 */ /* 0x000fea0003800200 */
.L_x_14527:
        /* <DEDUP_REMOVED lines=14> */
.L_x_14530:
[----:B------:R-:W-:Y:S05]  /*3540*/  BSYNC.RECONVERGENT B2 ;  /* 0x0000000000027941 */ /* 0x000fea0003800200 */
.L_x_14529:
        /* <DEDUP_REMOVED lines=14> */
.L_x_14532:
[----:B------:R-:W-:Y:S05]  /*3630*/  BSYNC.RECONVERGENT B2 ;  /* 0x0000000000027941 */ /* 0x000fea0003800200 */
.L_x_14531:
        /* <DEDUP_REMOVED lines=14> */
.L_x_14534:
[----:B------:R-:W-:Y:S05]  /*3720*/  BSYNC.RECONVERGENT B2 ;  /* 0x0000000000027941 */ /* 0x000fea0003800200 */
.L_x_14533:
        /* <DEDUP_REMOVED lines=14> */
.L_x_14536:
[----:B------:R-:W-:Y:S05]  /*3810*/  BSYNC.RECONVERGENT B2 ;  /* 0x0000000000027941 */ /* 0x000fea0003800200 */
.L_x_14535:
        /* <DEDUP_REMOVED lines=12> */
[----:B------:R-:W-:Y:S05]  /*38e0*/  CALL.REL.NOINC `($__internal_285_$__cuda_sm3x_div_rn_noftz_f32_slowpath) ;  /* 0x0000002c00e07944 */ /* 0x000fea0003c00000 */
[----:B------:R-:W-:-:S07]  /*38f0*/  MOV R9, R3 ;  /* 0x0000000300097202 */ /* 0x000fce0000000f00 */
.L_x_14538:
[----:B------:R-:W-:Y:S05]  /*3900*/  BSYNC.RECONVERGENT B2 ;  /* 0x0000000000027941 */ /* 0x000fea0003800200 */
.L_x_14537:
        /* <DEDUP_REMOVED lines=14> */
.L_x_14540:
[----:B------:R-:W-:Y:S05]  /*39f0*/  BSYNC.RECONVERGENT B2 ;  /* 0x0000000000027941 */ /* 0x000fea0003800200 */
.L_x_14539:
        /* <DEDUP_REMOVED lines=14> */
.L_x_14542:
[----:B------:R-:W-:Y:S05]  /*3ae0*/  BSYNC.RECONVERGENT B2 ;  /* 0x0000000000027941 */ /* 0x000fea0003800200 */
.L_x_14541:
        /* <DEDUP_REMOVED lines=14> */
.L_x_14544:
[----:B------:R-:W-:Y:S05]  /*3bd0*/  BSYNC.RECONVERGENT B2 ;  /* 0x0000000000027941 */ /* 0x000fea0003800200 */
.L_x_14543:
        /* <DEDUP_REMOVED lines=14> */
.L_x_14546:
[----:B------:R-:W-:Y:S05]  /*3cc0*/  BSYNC.RECONVERGENT B2 ;  /* 0x0000000000027941 */ /* 0x000fea0003800200 */
.L_x_14545:
        /* <DEDUP_REMOVED lines=14> */
.L_x_14548:
[----:B------:R-:W-:Y:S05]  /*3db0*/  BSYNC.RECONVERGENT B2 ;  /* 0x0000000000027941 */ /* 0x000fea0003800200 */
.L_x_14547:
        /* <DEDUP_REMOVED lines=14> */
.L_x_14550:
[----:B------:R-:W-:Y:S05]  /*3ea0*/  BSYNC.RECONVERGENT B2 ;  /* 0x0000000000027941 */ /* 0x000fea0003800200 */
.L_x_14549:
        /* <DEDUP_REMOVED lines=13> */
[----:B------:R-:W-:-:S07]  /*3f80*/  IMAD.MOV.U32 R16, RZ, RZ, R3 ;  /* 0x000000ffff107224 */ /* 0x000fce00078e0003 */
.L_x_14552:
[----:B------:R-:W-:Y:S05]  /*3f90*/  BSYNC.RECONVERGENT B2 ;  /* 0x0000000000027941 */ /* 0x000fea0003800200 */
.L_x_14551:
        /* <DEDUP_REMOVED lines=14> */
.L_x_14554:
[----:B------:R-:W-:Y:S05]  /*4080*/  BSYNC.RECONVERGENT B2 ;  /* 0x0000000000027941 */ /* 0x000fea0003800200 */
.L_x_14553:
        /* <DEDUP_REMOVED lines=14> */
.L_x_14556:
[----:B------:R-:W-:Y:S05]  /*4170*/  BSYNC.RECONVERGENT B2 ;  /* 0x0000000000027941 */ /* 0x000fea0003800200 */
.L_x_14555:
        /* <DEDUP_REMOVED lines=14> */
.L_x_14558:
[----:B------:R-:W-:Y:S05]  /*4260*/  BSYNC.RECONVERGENT B2 ;  /* 0x0000000000027941 */ /* 0x000fea0003800200 */
.L_x_14557:
        /* <DEDUP_REMOVED lines=22> */
.L_x_14560:
[----:B------:R-:W-:Y:S05]  /*43d0*/  BSYNC.RECONVERGENT B0 ;  /* 0x0000000000007941 */ /* 0x000fea0003800200 */
.L_x_14559:
        /* <DEDUP_REMOVED lines=28> */
.L_x_14562:
[----:B------:R-:W-:Y:S05]  /*45a0*/  BSYNC.RECONVERGENT B0 ;  /* 0x0000000000007941 */ /* 0x000fea0003800200 */
.L_x_14561:
        /* <DEDUP_REMOVED lines=18> */
.L_x_14564:
[----:B------:R-:W-:Y:S05]  /*46d0*/  BSYNC.RECONVERGENT B0 ;  /* 0x0000000000007941 */ /* 0x000fea0003800200 */
.L_x_14563:
[----:B------:R-:W-:Y:S04]  /*46e0*/  BSSY.RECONVERGENT B0, `(.L_x_14565) ;  /* 0x0000012000007945 */ /* 0x000fe80003800200 */
[----:B------:R-:W-:Y:S05]  /*46f0*/  @P4 BRA `(.L_x_14566) ;  /* 0x0000000000404947 */ /* 0x000fea0003800000 */
[----:B------:R-:W-:Y:S01]  /*4700*/  IMAD R23, R41, UR38, RZ ;  /* 0x0000002629177c24 */ /* 0x000fe2000f8e02ff */
[----:B------:R-:W-:Y:S01]  /*4710*/  R2UR UR4, R32 ;  /* 0x00000000200472ca */ /* 0x000fe200000e0000 */
[----:B------:R-:W-:Y:S01]  /*4720*/  IMAD.MOV.U32 R57, RZ, RZ, RZ ;  /* 0x000000ffff397224 */ /* 0x000fe200078e00ff */
[----:B------:R-:W-:Y:S01]  /*4730*/  R2UR UR5, R33 ;  /* 0x00000000210572ca */ /* 0x000fe200000e0000 */
[C---:B------:R-:W-:Y:S01]  /*4740*/  IMAD R23, R62.reuse, UR39, R23 ;  /* 0x000000273e177c24 */ /* 0x040fe2000f8e0217 */
[----:B------:R-:W-:Y:S01]  /*4750*/  F2FP.F16.F32.PACK_AB R37, R37, R36 ;  /* 0x000000242525723e */ /* 0x000fe200000000ff */
[----:B012---:R-:W-:-:S05]  /*4760*/  IMAD.WIDE.U32 R20, R62, UR38, R56 ;  /* 0x000000263e147c25 */ /* 0x007fca000f8e0038 */
        /* <DEDUP_REMOVED lines=9> */
.L_x_14566:
[----:B------:R-:W-:Y:S05]  /*4800*/  BSYNC.RECONVERGENT B0 ;  /* 0x0000000000007941 */ /* 0x000fea0003800200 */
.L_x_14565:
[----:B------:R-:W-:Y:S04]  /*4810*/  BSSY.RECONVERGENT B0, `(.L_x_14567) ;  /* 0x0000012000007945 */ /* 0x000fe80003800200 */
[----:B------:R-:W-:Y:S05]  /*4820*/  @P5 BRA `(.L_x_14568) ;  /* 0x0000000000405947 */ /* 0x000fea0003800000 */
[----:B------:R-:W-:Y:S01]  /*4830*/  MOV R55, RZ ;  /* 0x000000ff00377202 */ /* 0x000fe20000000f00 */
[----:B------:R-:W-:Y:S01]  /*4840*/  IMAD R23, R41, UR38, RZ ;  /* 0x0000002629177c24 */ /* 0x000fe2000f8e02ff */
[----:B------:R-:W-:Y:S02]  /*4850*/  R2UR UR4, R32 ;  /* 0x00000000200472ca */ /* 0x000fe400000e0000 */
[----:B------:R-:W-:Y:S01]  /*4860*/  R2UR UR5, R33 ;  /* 0x00000000210572ca */ /* 0x000fe200000e0000 */
[----:B0123--:R-:W-:Y:S01]  /*4870*/  IMAD.WIDE.U32 R20, R62, UR38, R54 ;  /* 0x000000263e147c25 */ /* 0x00ffe2000f8e0036 */
        /* <DEDUP_REMOVED lines=11> */
.L_x_14568:
[----:B------:R-:W-:Y:S05]  /*4930*/  BSYNC.RECONVERGENT B0 ;  /* 0x0000000000007941 */ /* 0x000fea0003800200 */
.L_x_14567:
        /* <DEDUP_REMOVED lines=18> */
.L_x_14570:
[----:B------:R-:W-:Y:S05]  /*4a60*/  BSYNC.RECONVERGENT B0 ;  /* 0x0000000000007941 */ /* 0x000fea0003800200 */
.L_x_14569:
        /* <DEDUP_REMOVED lines=30> */
.L_x_14572:
[----:B------:R-:W-:Y:S05]  /*4c50*/  BSYNC.RECONVERGENT B0 ;  /* 0x0000000000007941 */ /* 0x000fea0003800200 */
.L_x_14571:
[----:B------:R-:W-:Y:S04]  /*4c60*/  BSSY.RECONVERGENT B0, `(.L_x_14573) ;  /* 0x0000012000007945 */ /* 0x000fe80003800200 */
[----:B------:R-:W-:Y:S05]  /*4c70*/  @P1 BRA `(.L_x_14574) ;  /* 0x0000000000401947 */ /* 0x000fea0003800000 */
[----:B-1----:R-:W-:Y:S02]  /*4c80*/  HFMA2 R49, -RZ, RZ, 0, 0 ;  /* 0x00000000ff317431 */ /* 0x002fe400000001ff */
[----:B0-----:R-:W-:Y:S01]  /*4c90*/  IMAD R5, R41, UR38, RZ ;  /* 0x0000002629057c24 */ /* 0x001fe2000f8e02ff */
[----:B------:R-:W-:Y:S02]  /*4ca0*/  R2UR UR4, R32 ;  /* 0x00000000200472ca */ /* 0x000fe400000e0000 */
[----:B------:R-:W-:Y:S01]  /*4cb0*/  R2UR UR5, R33 ;  /* 0x00000000210572ca */ /* 0x000fe200000e0000 */
[C---:B------:R-:W-:Y:S01]  /*4cc0*/  IMAD R5, R62.reuse, UR39, R5 ;  /* 0x000000273e057c24 */ /* 0x040fe2000f8e0205 */
        /* <DEDUP_REMOVED lines=11> */
.L_x_14574:
[----:B------:R-:W-:Y:S05]  /*4d80*/  BSYNC.RECONVERGENT B0 ;  /* 0x0000000000007941 */ /* 0x000fea0003800200 */
.L_x_14573:
[----:B------:R-:W-:Y:S04]  /*4d90*/  BSSY.RECONVERGENT B0, `(.L_x_14575) ;  /* 0x0000012000007945 */ /* 0x000fe80003800200 */
[----:B------:R-:W-:Y:S05]  /*4da0*/  @P2 BRA `(.L_x_14576) ;  /* 0x0000000000402947 */ /* 0x000fea0003800000 */
[----:B0-----:R-:W-:Y:S01]  /*4db0*/  MOV R47, RZ ;  /* 0x000000ff002f7202 */ /* 0x001fe20000000f00 */
[----:B------:R-:W-:Y:S01]  /*4dc0*/  IMAD R5, R41, UR38, RZ ;  /* 0x0000002629057c24 */ /* 0x000fe2000f8e02ff */
[----:B------:R-:W-:Y:S02]  /*4dd0*/  R2UR UR4, R32 ;  /* 0x00000000200472ca */ /* 0x000fe400000e0000 */
[----:B------:R-:W-:Y:S01]  /*4de0*/  R2UR UR5, R33 ;  /* 0x00000000210572ca */ /* 0x000fe200000e0000 */
[----:B------:R-:W-:Y:S01]  /*4df0*/  IMAD.WIDE.U32 R2, R62, UR38, R46 ;  /* 0x000000263e027c25 */ /* 0x000fe2000f8e002e */
[----:B------:R-:W-:-:S03]  /*4e00*/  F2FP.F16.F32.PACK_AB R11, R11, R8 ;  /* 0x000000080b0b723e */ /* 0x000fc600000000ff */
        /* <DEDUP_REMOVED lines=10> */
.L_x_14576:
[----:B------:R-:W-:Y:S05]  /*4eb0*/  BSYNC.RECONVERGENT B0 ;  /* 0x0000000000007941 */ /* 0x000fea0003800200 */
.L_x_14575:
[----:B------:R-:W-:Y:S04]  /*4ec0*/  BSSY.RECONVERGENT B0, `(.L_x_14577) ;  /* 0x0000012000007945 */ /* 0x000fe80003800200 */
[----:B------:R-:W-:Y:S05]  /*4ed0*/  @P3 BRA `(.L_x_14578) ;  /* 0x0000000000403947 */ /* 0x000fea0003800000 */
[----:B--2---:R-:W-:Y:S02]  /*4ee0*/  HFMA2 R45, -RZ, RZ, 0, 0 ;  /* 0x00000000ff2d7431 */ /* 0x004fe400000001ff */
        /* <DEDUP_REMOVED lines=15> */
.L_x_14578:
[----:B------:R-:W-:Y:S05]  /*4fe0*/  BSYNC.RECONVERGENT B0 ;  /* 0x0000000000007941 */ /* 0x000fea0003800200 */
.L_x_14577:
[----:B------:R-:W-:Y:S04]  /*4ff0*/  BSSY.RECONVERGENT B0, `(.L_x_14579) ;  /* 0x0000012000007945 */ /* 0x000fe80003800200 */
[----:B------:R-:W-:Y:S05]  /*5000*/  @P4 BRA `(.L_x_14580) ;  /* 0x0000000000404947 */ /* 0x000fea0003800000 */
        /* <DEDUP_REMOVED lines=16> */
.L_x_14580:
[----:B------:R-:W-:Y:S05]  /*5110*/  BSYNC.RECONVERGENT B0 ;  /* 0x0000000000007941 */ /* 0x000fea0003800200 */
.L_x_14579:
        /* <DEDUP_REMOVED lines=19> */
.L_x_14582:
[----:B------:R-:W-:Y:S05]  /*5250*/  BSYNC.RECONVERGENT B0 ;  /* 0x0000000000007941 */ /* 0x000fea0003800200 */
.L_x_14581:
        /* <DEDUP_REMOVED lines=19> */
.L_x_14584:
[----:B------:R-:W-:Y:S05]  /*5390*/  BSYNC.RECONVERGENT B0 ;  /* 0x0000000000007941 */ /* 0x000fea0003800200 */
.L_x_14583:
[----:B------:R-:W-:-:S04]  /*53a0*/  IADD3 R62, P0, PT, R39, R62, RZ ;  /* 0x0000003e273e7210 */ /* 0x000fc80007f1e0ff */
[----:B------:R-:W-:Y:S02]  /*53b0*/  LEA.HI.X.SX32 R41, R39, R41, 0x1, P0 ;  /* 0x0000002927297211 */ /* 0x000fe400000f0eff */
[----:B------:R-:W-:-:S04]  /*53c0*/  ISETP.GE.U32.AND P0, PT, R62, UR42, PT ;  /* 0x0000002a3e007c0c */ /* 0x000fc8000bf06070 */
[----:B------:R-:W-:-:S13]  /*53d0*/  ISETP.GE.AND.EX P0, PT, R41, UR43, PT, P0 ;  /* 0x0000002b29007c0c */ /* 0x000fda000bf06300 */
[----:B------:R-:W-:Y:S05]  /*53e0*/  @!P0 BRA `(.L_x_14585) ;  /* 0xffffffac00cc8947 */ /* 0x000fea000383ffff */
[----:B------:R-:W-:Y:S05]  /*53f0*/  EXIT ;  /* 0x000000000000794d */ /* 0x000fea0003800000 */
.L_x_14506:
[----:B------:R-:W-:Y:S01]  /*5400*/  HFMA2 R11, -RZ, RZ, 0, 1.847743988037109375e-06 ;  /* 0x0000001fff0b7431 */ /* 0x000fe200000001ff */
[----:B------:R-:W-:Y:S01]  /*5410*/  BSSY B0, `(.L_x_14586) ;  /* 0x0000006000007945 */ /* 0x000fe20003800000 */
[----:B------:R-:W-:Y:S01]  /*5420*/  MOV R12, 0x10 ;  /* 0x00000010000c7802 */ /* 0x000fe20000000f00 */
[----:B------:R-:W-:-:S07]  /*5430*/  IMAD.MOV.U32 R15, RZ, RZ, -0x1 ;  /* 0xffffffffff0f7424 */ /* 0x000fce00078e00ff */
[----:B------:R-:W-:Y:S05]  /*5440*/  WARPSYNC.COLLECTIVE R15, `(.L_x_14587) ;  /* 0x000000000f087348 */ /* 0x000fea0003c00000 */
[----:B------:R0:W1:Y:S02]  /*5450*/  SHFL.BFLY P6, R14, R13, R12, R11 ;  /* 0x0c00000c0d0e7389 */ /* 0x00006400000c000b */
[----:B01----:R-:W-:Y:S05]  /*5460*/  ENDCOLLECTIVE ;  /* 0x000000000000791b */ /* 0x003fea0003800000 */
.L_x_14587:
[----:B------:R-:W-:Y:S05]  /*5470*/  BSYNC B0 ;  /* 0x0000000000007941 */ /* 0x000fea0003800000 */
.L_x_14586:
        /* <DEDUP_REMOVED lines=9> */
.L_x_14588:
[----:B------:R-:W-:Y:S01]  /*5510*/  HFMA2 R12, -RZ, RZ, 0, 2.384185791015625e-07 ;  /* 0x00000004ff0c7431 */ /* 0x000fe200000001ff */
[----:B------:R-:W-:-:S04]  /*5520*/  FMNMX R0, R13, R14, !PT ;  /* 0x0000000e0d007209 */ /* 0x000fc80007800000 */
[----:B------:R-:W-:-:S07]  /*5530*/  MOV R13, R0 ;  /* 0x00000000000d7202 */ /* 0x000fce0000000f00 */
[----:B------:R-:W-:Y:S05]  /*5540*/  WARPSYNC.COLLECTIVE R15, `(.L_x_14589) ;  /* 0x000000000f087348 */ /* 0x000fea0003c00000 */
[----:B------:R0:W1:Y:S02]  /*5550*/  SHFL.BFLY P6, R14, R13, R12, R11 ;  /* 0x0c00000c0d0e7389 */ /* 0x00006400000c000b */
[----:B01----:R-:W-:Y:S05]  /*5560*/  ENDCOLLECTIVE ;  /* 0x000000000000791b */ /* 0x003fea0003800000 */
.L_x_14589:
[----:B------:R-:W-:Y:S01]  /*5570*/  HFMA2 R12, -RZ, RZ, 0, 1.1920928955078125e-07 ;  /* 0x00000002ff0c7431 */ /* 0x000fe200000001ff */
[----:B------:R-:W-:-:S04]  /*5580*/  FMNMX R2, R0, R14, !PT ;  /* 0x0000000e00027209 */ /* 0x000fc80007800000 */
[----:B------:R-:W-:-:S07]  /*5590*/  MOV R13, R2 ;  /* 0x00000002000d7202 */ /* 0x000fce0000000f00 */
[----:B------:R-:W-:Y:S05]  /*55a0*/  WARPSYNC.COLLECTIVE R15, `(.L_x_14590) ;  /* 0x000000000f087348 */ /* 0x000fea0003c00000 */
[----:B------:R0:W1:Y:S02]  /*55b0*/  SHFL.BFLY P6, R14, R13, R12, R11 ;  /* 0x0c00000c0d0e7389 */ /* 0x00006400000c000b */
[----:B01----:R-:W-:Y:S05]  /*55c0*/  ENDCOLLECTIVE ;  /* 0x000000000000791b */ /* 0x003fea0003800000 */
.L_x_14590:
[----:B------:R-:W-:Y:S01]  /*55d0*/  HFMA2 R12, -RZ, RZ, 0, 5.9604644775390625e-08 ;  /* 0x00000001ff0c7431 */ /* 0x000fe200000001ff */
[----:B------:R-:W-:-:S04]  /*55e0*/  FMNMX R3, R2, R14, !PT ;  /* 0x0000000e02037209 */ /* 0x000fc80007800000 */
[----:B------:R-:W-:-:S07]  /*55f0*/  MOV R13, R3 ;  /* 0x00000003000d7202 */ /* 0x000fce0000000f00 */
[----:B------:R-:W-:Y:S05]  /*5600*/  WARPSYNC.COLLECTIVE R15, `(.L_x_14591) ;  /* 0x000000000f087348 */ /* 0x000fea0003c00000 */
[----:B------:R0:W1:Y:S02]  /*5610*/  SHFL.BFLY P6, R14, R13, R12, R11 ;  /* 0x0c00000c0d0e7389 */ /* 0x00006400000c000b */
[----:B01----:R-:W-:Y:S05]  /*5620*/  ENDCOLLECTIVE ;  /* 0x000000000000791b */ /* 0x003fea0003800000 */
.L_x_14591:
        /* <DEDUP_REMOVED lines=107> */
[----:B------:R-:W-:Y:S02]  /*5ce0*/  IMAD.SHL.U32 R16, R16, 0x800000, RZ ;  /* 0x0080000010107824 */ /* 0x000fe400078e00ff */
        /* <DEDUP_REMOVED lines=159> */
.L_x_14592:
[----:B------:R-:W-:Y:S02]  /*66e0*/  HFMA2 R12, -RZ, RZ, 0, 4.76837158203125e-07 ;  /* 0x00000008ff0c7431 */ /* 0x000fe400000001ff */
[----:B------:R-:W-:-:S05]  /*66f0*/  FADD R34, R13, R14 ;  /* 0x0000000e0d227221 */ /* 0x000fca0000000000 */
[----:B------:R-:W-:-:S07]  /*6700*/  MOV R13, R34 ;  /* 0x00000022000d7202 */ /* 0x000fce0000000f00 */
[----:B------:R-:W-:Y:S05]  /*6710*/  WARPSYNC.COLLECTIVE R15, `(.L_x_14593) ;  /* 0x000000000f087348 */ /* 0x000fea0003c00000 */
[----:B------:R0:W1:Y:S02]  /*6720*/  SHFL.BFLY P6, R14, R13, R12, R11 ;  /* 0x0c00000c0d0e7389 */ /* 0x00006400000c000b */
[----:B01----:R-:W-:Y:S05]  /*6730*/  ENDCOLLECTIVE ;  /* 0x000000000000791b */ /* 0x003fea0003800000 */
.L_x_14593:
[----:B------:R-:W-:Y:S02]  /*6740*/  IMAD.MOV.U32 R12, RZ, RZ, 0x4 ;  /* 0x00000004ff0c7424 */ /* 0x000fe400078e00ff */
[----:B------:R-:W-:-:S05]  /*6750*/  FADD R35, R34, R14 ;  /* 0x0000000e22237221 */ /* 0x000fca0000000000 */
[----:B------:R-:W-:-:S07]  /*6760*/  MOV R13, R35 ;  /* 0x00000023000d7202 */ /* 0x000fce0000000f00 */
[----:B------:R-:W-:Y:S05]  /*6770*/  WARPSYNC.COLLECTIVE R15, `(.L_x_14594) ;  /* 0x000000000f087348 */ /* 0x000fea0003c00000 */
[----:B------:R0:W1:Y:S02]  /*6780*/  SHFL.BFLY P6, R14, R13, R12, R11 ;  /* 0x0c00000c0d0e7389 */ /* 0x00006400000c000b */
[----:B01----:R-:W-:Y:S05]  /*6790*/  ENDCOLLECTIVE ;  /* 0x000000000000791b */ /* 0x003fea0003800000 */
.L_x_14594:
[----:B------:R-:W-:Y:S02]  /*67a0*/  HFMA2 R12, -RZ, RZ, 0, 1.1920928955078125e-07 ;  /* 0x00000002ff0c7431 */ /* 0x000fe400000001ff */
[----:B------:R-:W-:-:S05]  /*67b0*/  FADD R36, R35, R14 ;  /* 0x0000000e23247221 */ /* 0x000fca0000000000 */
[----:B------:R-:W-:-:S07]  /*67c0*/  MOV R13, R36 ;  /* 0x00000024000d7202 */ /* 0x000fce0000000f00 */
[----:B------:R-:W-:Y:S05]  /*67d0*/  WARPSYNC.COLLECTIVE R15, `(.L_x_14595) ;  /* 0x000000000f087348 */ /* 0x000fea0003c00000 */
[----:B------:R0:W1:Y:S02]  /*67e0*/  SHFL.BFLY P6, R14, R13, R12, R11 ;  /* 0x0c00000c0d0e7389 */ /* 0x00006400000c000b */
[----:B01----:R-:W-:Y:S05]  /*67f0*/  ENDCOLLECTIVE ;  /* 0x000000000000791b */ /* 0x003fea0003800000 */
.L_x_14595:
[----:B------:R-:W-:Y:S02]  /*6800*/  HFMA2 R12, -RZ, RZ, 0, 5.9604644775390625e-08 ;  /* 0x00000001ff0c7431 */ /* 0x000fe400000001ff */
[----:B------:R-:W-:-:S05]  /*6810*/  FADD R37, R36, R14 ;  /* 0x0000000e24257221 */ /* 0x000fca0000000000 */
[----:B------:R-:W-:-:S07]  /*6820*/  MOV R13, R37 ;  /* 0x00000025000d7202 */ /* 0x000fce0000000f00 */
[----:B------:R-:W-:Y:S05]  /*6830*/  WARPSYNC.COLLECTIVE R15, `(.L_x_14596) ;  /* 0x000000000f087348 */ /* 0x000fea0003c00000 */
[----:B------:R0:W1:Y:S02]  /*6840*/  SHFL.BFLY P6, R14, R13, R12, R11 ;  /* 0x0c00000c0d0e7389 */ /* 0x00006400000c000b */
[----:B01----:R-:W-:Y:S05]  /*6850*/  ENDCOLLECTIVE ;  /* 0x000000000000791b */ /* 0x003fea0003800000 */
.L_x_14596:
[----:B------:R-:W-:Y:S05]  /*6860*/  BRA `(.L_x_14597) ;  /* 0xffffffc000687947 */ /* 0x000fea000383ffff */
        .weak           $__internal_285_$__cuda_sm3x_div_rn_noftz_f32_slowpath
        .type           $__internal_285_$__cuda_sm3x_div_rn_noftz_f32_slowpath,@function
        .size           $__internal_285_$__cuda_sm3x_div_rn_noftz_f32_slowpath,(.L_x_25737 - $__internal_285_$__cuda_sm3x_div_rn_noftz_f32_slowpath)
$__internal_285_$__cuda_sm3x_div_rn_noftz_f32_slowpath:
        /* <DEDUP_REMOVED lines=34> */
.L_x_14599:
        /* <DEDUP_REMOVED lines=51> */
.L_x_14606:
[----:B------:R-:W-:-:S04]  /*6dc0*/  LOP3.LUT R3, R3, 0x80000000, RZ, 0xc0, !PT ;  /* 0x8000000003037812 */ /* 0x000fc800078ec0ff */
[----:B------:R-:W-:Y:S01]  /*6dd0*/  LOP3.LUT R3, R3, 0x7f800000, RZ, 0xfc, !PT ;  /* 0x7f80000003037812 */ /* 0x000fe200078efcff */
[----:B------:R-:W-:Y:S06]  /*6de0*/  BRA `(.L_x_14607) ;  /* 0x0000000000047947 */ /* 0x000fec0003800000 */
.L_x_14605:
[----:B------:R-:W-:-:S07]  /*6df0*/  LEA R3, R59, R3, 0x17 ;  /* 0x000000033b037211 */ /* 0x000fce00078eb8ff */
.L_x_14607:
[----:B------:R-:W-:Y:S05]  /*6e00*/  BSYNC.RECONVERGENT B1 ;  /* 0x0000000000017941 */ /* 0x000fea0003800200 */
.L_x_14604:
[----:B------:R-:W-:Y:S05]  /*6e10*/  BRA `(.L_x_14608) ;  /* 0x0000000000207947 */ /* 0x000fea0003800000 */
.L_x_14603:
[----:B------:R-:W-:-:S04]  /*6e20*/  LOP3.LUT R3, R12, 0x80000000, R3, 0x48, !PT ;  /* 0x800000000c037812 */ /* 0x000fc800078e4803 */
[----:B------:R-:W-:Y:S01]  /*6e30*/  LOP3.LUT R3, R3, 0x7f800000, RZ, 0xfc, !PT ;  /* 0x7f80000003037812 */ /* 0x000fe200078efcff */
[----:B------:R-:W-:Y:S06]  /*6e40*/  BRA `(.L_x_14608) ;  /* 0x0000000000147947 */ /* 0x000fec0003800000 */
.L_x_14602:
[----:B------:R-:W-:Y:S01]  /*6e50*/  LOP3.LUT R3, R12, 0x80000000, R3, 0x48, !PT ;  /* 0x800000000c037812 */ /* 0x000fe200078e4803 */
[----:B------:R-:W-:Y:S06]  /*6e60*/  BRA `(.L_x_14608) ;  /* 0x00000000000c7947 */ /* 0x000fec0003800000 */
.L_x_14601:
[----:B------:R-:W0:Y:S01]  /*6e70*/  MUFU.RSQ R3, -QNAN ;  /* 0xffc0000000037908 */ /* 0x000e220000001400 */
[----:B------:R-:W-:Y:S05]  /*6e80*/  BRA `(.L_x_14608) ;  /* 0x0000000000047947 */ /* 0x000fea0003800000 */
.L_x_14600:
[----:B------:R-:W-:-:S07]  /*6e90*/  FADD.FTZ R3, R3, R12 ;  /* 0x0000000c03037221 */ /* 0x000fce0000010000 */
.L_x_14608:
[----:B------:R-:W-:Y:S05]  /*6ea0*/  BSYNC.RECONVERGENT B0 ;  /* 0x0000000000007941 */ /* 0x000fea0003800200 */
.L_x_14598:
[----:B------:R-:W-:Y:S01]  /*6eb0*/  HFMA2 R13, -RZ, RZ, 0, 0 ;  /* 0x00000000ff0d7431 */ /* 0x000fe200000001ff */
[----:B------:R-:W-:-:S04]  /*6ec0*/  MOV R12, R53 ;  /* 0x00000035000c7202 */ /* 0x000fc80000000f00 */
[----:B0-----:R-:W-:Y:S05]  /*6ed0*/  RET.REL.NODEC R12 `(_Z15SoftmaxWarpImplI10DirectLoadI6__halffE11DirectStoreIfS1_EfLi2ELi26ELi32ELi1ELb1EL9Algorithm0EEvT_T0_ll) ;  /* 0xffffff900c487950 */ /* 0x001fea0003c3ffff */
.L_x_14609:
        /* <DEDUP_REMOVED lines=10> */
.L_x_25737:


//--------------------- .text._Z15SoftmaxWarpImplI10DirectLoadI6__halffE11DirectStoreIfS1_EfLi2ELi26ELi32ELi1ELb0EL9Algorithm0EEvT_T0_ll --------------------------
	.section	.text._Z15SoftmaxWarpImplI10DirectLoadI6__halffE11DirectStoreIfS1_EfLi2ELi26ELi32ELi1ELb0EL9Algorithm0EEvT_T0_ll,"ax",@progbits
	.align	128
        .global         _Z15SoftmaxWarpImplI10DirectLoadI6__halffE11DirectStoreIfS1_EfLi2ELi26ELi32ELi1ELb0EL9Algorithm0EEvT_T0_ll
        .type           _Z15SoftmaxWarpImplI10DirectLoadI6__halffE11DirectStoreIfS1_EfLi2ELi26ELi32ELi1ELb0EL9Algorithm0EEvT_T0_ll,@function
        .size           _Z15SoftmaxWarpImplI10DirectLoadI6__halffE11DirectStoreIfS1_EfLi2ELi26ELi32ELi1ELb0EL9Algorithm0EEvT_T0_ll,(.L_x_25738 - _Z15SoftmaxWarpImplI10DirectLoadI6__halffE11DirectStoreIfS1_EfLi2ELi26ELi32ELi1ELb0EL9Algorithm0EEvT_T0_ll)
        .other          _Z15SoftmaxWarpImplI10DirectLoadI6__halffE11DirectStoreIfS1_EfLi2ELi26ELi32ELi1ELb0EL9Algorithm0EEvT_T0_ll,@"STO_CUDA_ENTRY STV_DEFAULT"
_Z15SoftmaxWarpImplI10DirectLoadI6__halffE11DirectStoreIfS1_EfLi2ELi26ELi32ELi1ELb0EL9Algorithm0EEvT_T0_ll:
.text._Z15SoftmaxWarpImplI10DirectLoadI6__halffE11DirectStoreIfS1_EfLi2ELi26ELi32ELi1ELb0EL9Algorithm0EEvT_T0_ll:
        /* <DEDUP_REMOVED lines=24> */
.L_x_14610:
        /* <DEDUP_REMOVED lines=14> */
.L_x_14664:
        /* <DEDUP_REMOVED lines=17> */
[-C--:B------:R-:W-:Y:S02]  /*0370*/  IADD3.X R11, PT, PT, RZ, R4.reuse, RZ, P2, !PT ;  /* 0x00000004ff0b7210 */ /* 0x080fe400017fe4ff */
[----:B------:R-:W-:Y:S02]  /*0380*/  IADD3.X R3, PT, PT, RZ, R4, RZ, P4, !PT ;  /* 0x00000004ff037210 */ /* 0x000fe400027fe4ff */
[----:B------:R-:W-:Y:S02]  /*0390*/  IADD3.X R7, PT, PT, RZ, R7, RZ, P5, !PT ;  /* 0x00000007ff077210 */ /* 0x000fe40002ffe4ff */
[----:B------:R-:W-:Y:S02]  /*03a0*/  LEA.HI R8, P4, R4, R2, RZ, 0x1 ;  /* 0x0000000204087211 */ /* 0x000fe400078908ff */
[----:B------:R-:W-:-:S02]  /*03b0*/  LEA.HI R10, P5, R11, R10, RZ, 0x1 ;  /* 0x0000000a0b0a7211 */ /* 0x000fc400078b08ff */
[C---:B------:R-:W-:Y:S02]  /*03c0*/  SHF.L.U64.HI R7, R6.reuse, 0x1, R7 ;  /* 0x0000000106077819 */ /* 0x040fe40000010207 */
[----:B------:R-:W-:Y:S02]  /*03d0*/  IADD3.X R9, PT, PT, RZ, R4, RZ, P4, !PT ;  /* 0x00000004ff097210 */ /* 0x000fe400027fe4ff */
[----:B------:R-:W-:Y:S02]  /*03e0*/  SHF.L.U32 R6, R6, 0x1, RZ ;  /* 0x0000000106067819 */ /* 0x000fe400000006ff */
[----:B------:R-:W-:Y:S02]  /*03f0*/  LEA.HI R12, P4, R3, R12, RZ, 0x1 ;  /* 0x0000000c030c7211 */ /* 0x000fe400078908ff */
[----:B------:R-:W-:Y:S02]  /*0400*/  IADD3.X R11, PT, PT, RZ, R11, RZ, P5, !PT ;  /* 0x0000000bff0b7210 */ /* 0x000fe40002ffe4ff */
[----:B------:R-:W-:-:S02]  /*0410*/  SHF.L.U64.HI R9, R8, 0x1, R9 ;  /* 0x0000000108097819 */ /* 0x000fc40000010209 */
[----:B------:R-:W-:Y:S02]  /*0420*/  LOP3.LUT R6, R6, 0xfffffffc, RZ, 0xc0, !PT ;  /* 0xfffffffc06067812 */ /* 0x000fe400078ec0ff */
[----:B------:R-:W-:Y:S02]  /*0430*/  SHF.L.U32 R8, R8, 0x1, RZ ;  /* 0x0000000108087819 */ /* 0x000fe400000006ff */
[----:B------:R-:W-:Y:S02]  /*0440*/  IADD3.X R3, PT, PT, RZ, R3, RZ, P4, !PT ;  /* 0x00000003ff037210 */ /* 0x000fe400027fe4ff */
[C---:B------:R-:W-:Y:S02]  /*0450*/  SHF.L.U64.HI R11, R10.reuse, 0x1, R11 ;  /* 0x000000010a0b7819 */ /* 0x040fe4000001020b */
[----:B------:R-:W-:Y:S02]  /*0460*/  SHF.L.U32 R10, R10, 0x1, RZ ;  /* 0x000000010a0a7819 */ /* 0x000fe400000006ff */
[----:B------:R-:W-:-:S02]  /*0470*/  IADD3 R6, P4, PT, R6, UR36, RZ ;  /* 0x0000002406067c10 */ /* 0x000fc4000ff9e0ff */
[----:B------:R-:W-:Y:S02]  /*0480*/  LOP3.LUT R8, R8, 0xfffffffc, RZ, 0xc0, !PT ;  /* 0xfffffffc08087812 */ /* 0x000fe400078ec0ff */
[C---:B------:R-:W-:Y:S02]  /*0490*/  SHF.L.U64.HI R0, R12.reuse, 0x1, R3 ;  /* 0x000000010c007819 */ /* 0x040fe40000010203 */
[----:B------:R-:W-:Y:S02]  /*04a0*/  SHF.L.U32 R12, R12, 0x1, RZ ;  /* 0x000000010c0c7819 */ /* 0x000fe400000006ff */
[----:B------:R-:W-:Y:S02]  /*04b0*/  LOP3.LUT R10, R10, 0xfffffffc, RZ, 0xc0, !PT ;  /* 0xfffffffc0a0a7812 */ /* 0x000fe400078ec0ff */
[----:B------:R-:W-:Y:S02]  /*04c0*/  IADD3.X R7, PT, PT, R7, UR37, RZ, P4, !PT ;  /* 0x0000002507077c10 */ /* 0x000fe4000a7fe4ff */
[----:B------:R-:W-:-:S02]  /*04d0*/  IADD3 R8, P4, PT, R8, UR36, RZ ;  /* 0x0000002408087c10 */ /* 0x000fc4000ff9e0ff */
[C---:B------:R-:W-:Y:S01]  /*04e0*/  IADD3 R21, P3, PT, R2.reuse, 0x100, RZ ;  /* 0x0000010002157810 */ /* 0x040fe20007f7e0ff */
[----:B------:R1:W2:Y:S01]  /*04f0*/  LDG.E R43, desc[UR6][R6.64] ;  /* 0x00000006062b7981 */ /* 0x0002a2000c1e1900 */
[----:B------:R-:W-:Y:S02]  /*0500*/  IADD3 R19, P6, PT, R2, 0x140, RZ ;  /* 0x0000014002137810 */ /* 0x000fe40007fde0ff */
[----:B------:R-:W-:Y:S02]  /*0510*/  R2UR UR10, R32 ;  /* 0x00000000200a72ca */ /* 0x000fe400000e0000 */
[----:B------:R-:W-:Y:S02]  /*0520*/  R2UR UR11, R33 ;  /* 0x00000000210b72ca */ /* 0x000fe400000e0000 */
[----:B------:R-:W-:Y:S02]  /*0530*/  LOP3.LUT R12, R12, 0xfffffffc, RZ, 0xc0, !PT ;  /* 0xfffffffc0c0c7812 */ /* 0x000fe400078ec0ff */
[----:B------:R-:W-:-:S02]  /*0540*/  IADD3 R10, P5, PT, R10, UR36, RZ ;  /* 0x000000240a0a7c10 */ /* 0x000fc4000ffbe0ff */
[C---:B------:R-:W-:Y:S02]  /*0550*/  IADD3 R17, P0, PT, R2.reuse, 0x180, RZ ;  /* 0x0000018002117810 */ /* 0x040fe40007f1e0ff */
[C---:B------:R-:W-:Y:S02]  /*0560*/  IADD3 R14, P1, PT, R2.reuse, 0x1c0, RZ ;  /* 0x000001c0020e7810 */ /* 0x040fe40007f3e0ff */
[----:B------:R-:W-:Y:S02]  /*0570*/  IADD3.X R9, PT, PT, R9, UR37, RZ, P4, !PT ;  /* 0x0000002509097c10 */ /* 0x000fe4000a7fe4ff */
[-C--:B------:R-:W-:Y:S02]  /*0580*/  IADD3.X R22, PT, PT, RZ, R4.reuse, RZ, P3, !PT ;  /* 0x00000004ff167210 */ /* 0x080fe40001ffe4ff */
[----:B------:R-:W-:Y:S01]  /*0590*/  IADD3.X R20, PT, PT, RZ, R4, RZ, P6, !PT ;  /* 0x00000004ff147210 */ /* 0x000fe200037fe4ff */
[----:B------:R3:W4:Y:S01]  /*05a0*/  LDG.E R8, desc[UR4][R8.64] ;  /* 0x0000000408087981 */ /* 0x000722000c1e1900 */
[----:B------:R-:W-:-:S02]  /*05b0*/  IADD3 R16, P2, PT, R2, 0x200, RZ ;  /* 0x0000020002107810 */ /* 0x000fc40007f5e0ff */
[----:B------:R-:W-:Y:S02]  /*05c0*/  IADD3 R12, P6, PT, R12, UR36, RZ ;  /* 0x000000240c0c7c10 */ /* 0x000fe4000ffde0ff */
[----:B------:R-:W-:Y:S02]  /*05d0*/  IADD3.X R11, PT, PT, R11, UR37, RZ, P5, !PT ;  /* 0x000000250b0b7c10 */ /* 0x000fe4000affe4ff */
[-C--:B------:R-:W-:Y:S02]  /*05e0*/  IADD3.X R18, PT, PT, RZ, R4.reuse, RZ, P0, !PT ;  /* 0x00000004ff127210 */ /* 0x080fe400007fe4ff */
[----:B------:R-:W-:Y:S01]  /*05f0*/  IADD3.X R15, PT, PT, RZ, R4, RZ, P1, !PT ;  /* 0x00000004ff0f7210 */ /* 0x000fe20000ffe4ff */
[----:B------:R5:W4:Y:S01]  /*0600*/  LDG.E R37, desc[UR8][R10.64] ;  /* 0x000000080a257981 */ /* 0x000b22000c1e1900 */
[----:B------:R-:W-:Y:S02]  /*0610*/  LEA.HI R21, P0, R22, R21, RZ, 0x1 ;  /* 0x0000001516157211 */ /* 0x000fe400078108ff */
[----:B-1----:R-:W-:-:S02]  /*0620*/  LEA.HI R6, P1, R20, R19, RZ, 0x1 ;  /* 0x0000001314067211 */ /* 0x002fc400078308ff */
[----:B------:R-:W-:Y:S02]  /*0630*/  IADD3.X R13, PT, PT, R0, UR37, RZ, P6, !PT ;  /* 0x00000025000d7c10 */ /* 0x000fe4000b7fe4ff */
[----:B---3--:R-:W-:Y:S02]  /*0640*/  IADD3.X R9, PT, PT, RZ, R4, RZ, P2, !PT ;  /* 0x00000004ff097210 */ /* 0x008fe400017fe4ff */
[----:B------:R-:W-:Y:S01]  /*0650*/  SHF.L.U32 R7, R21, 0x1, RZ ;  /* 0x0000000115077819 */ /* 0x000fe200000006ff */
[----:B------:R1:W3:Y:S01]  /*0660*/  LDG.E R35, desc[UR10][R12.64] ;  /* 0x0000000a0c237981 */ /* 0x0002e2000c1e1900 */
[----:B-----5:R-:W-:Y:S02]  /*0670*/  IADD3.X R10, PT, PT, RZ, R22, RZ, P0, !PT ;  /* 0x00000016ff0a7210 */ /* 0x020fe400007fe4ff */
[----:B------:R-:W-:Y:S02]  /*0680*/  IADD3.X R11, PT, PT, RZ, R20, RZ, P1, !PT ;  /* 0x00000014ff0b7210 */ /* 0x000fe40000ffe4ff */
[----:B------:R-:W-:-:S02]  /*0690*/  LEA.HI R14, P1, R15, R14, RZ, 0x1 ;  /* 0x0000000e0f0e7211 */ /* 0x000fc400078308ff */
[----:B------:R-:W-:Y:S02]  /*06a0*/  LEA.HI R16, P2, R9, R16, RZ, 0x1 ;  /* 0x0000001009107211 */ /* 0x000fe400078508ff */
[----:B------:R-:W-:Y:S02]  /*06b0*/  IADD3 R5, P3, PT, R2, 0x240, RZ ;  /* 0x0000024002057810 */ /* 0x000fe40007f7e0ff */
[----:B-1----:R-:W-:Y:S02]  /*06c0*/  LEA.HI R12, P0, R18, R17, RZ, 0x1 ;  /* 0x00000011120c7211 */ /* 0x002fe400078108ff */
[----:B------:R-:W-:Y:S02]  /*06d0*/  SHF.L.U64.HI R17, R21, 0x1, R10 ;  /* 0x0000000115117819 */ /* 0x000fe4000001020a */
[----:B------:R-:W-:Y:S02]  /*06e0*/  SHF.L.U32 R10, R6, 0x1, RZ ;  /* 0x00000001060a7819 */ /* 0x000fe400000006ff */
[----:B------:R-:W-:-:S02]  /*06f0*/  IADD3.X R15, PT, PT, RZ, R15, RZ, P1, !PT ;  /* 0x0000000fff0f7210 */ /* 0x000fc40000ffe4ff */
[----:B------:R-:W-:Y:S02]  /*0700*/  IADD3.X R9, PT, PT, RZ, R9, RZ, P2, !PT ;  /* 0x00000009ff097210 */ /* 0x000fe400017fe4ff */
[----:B------:R-:W-:Y:S02]  /*0710*/  SHF.L.U64.HI R11, R6, 0x1, R11 ;  /* 0x00000001060b7819 */ /* 0x000fe4000001020b */
[----:B------:R-:W-:Y:S02]  /*0720*/  SHF.L.U64.HI R15, R14, 0x1, R15 ;  /* 0x000000010e0f7819 */ /* 0x000fe4000001020f */
[----:B------:R-:W-:Y:S02]  /*0730*/  LOP3.LUT R6, R7, 0xfffffffc, RZ, 0xc0, !PT ;  /* 0xfffffffc07067812 */ /* 0x000fe400078ec0ff */
[----:B------:R-:W-:Y:S02]  /*0740*/  SHF.L.U64.HI R9, R16, 0x1, R9 ;  /* 0x0000000110097819 */ /* 0x000fe40000010209 */
[----:B------:R-:W-:-:S02]  /*0750*/  LOP3.LUT R10, R10, 0xfffffffc, RZ, 0xc0, !PT ;  /* 0xfffffffc0a0a7812 */ /* 0x000fc400078ec0ff */
[----:B------:R-:W-:Y:S02]  /*0760*/  IADD3.X R13, PT, PT, RZ, R18, RZ, P0, !PT ;  /* 0x00000012ff0d7210 */ /* 0x000fe400007fe4ff */
[----:B------:R-:W-:Y:S02]  /*0770*/  SHF.L.U32 R14, R14, 0x1, RZ ;  /* 0x000000010e0e7819 */ /* 0x000fe400000006ff */
[----:B------:R-:W-:Y:S02]  /*0780*/  SHF.L.U32 R16, R16, 0x1, RZ ;  /* 0x0000000110107819 */ /* 0x000fe400000006ff */
[----:B------:R-:W-:Y:S02]  /*0790*/  IADD3 R6, P1, PT, R6, UR36, RZ ;  /* 0x0000002406067c10 */ /* 0x000fe4000ff3e0ff */
[----:B------:R-:W-:Y:S02]  /*07a0*/  IADD3 R10, P0, PT, R10, UR36, RZ ;  /* 0x000000240a0a7c10 */ /* 0x000fe4000ff1e0ff */
[----:B------:R-:W-:-:S02]  /*07b0*/  SHF.L.U64.HI R13, R12, 0x1, R13 ;  /* 0x000000010c0d7819 */ /* 0x000fc4000001020d */
[----:B------:R-:W-:Y:S02]  /*07c0*/  LOP3.LUT R14, R14, 0xfffffffc, RZ, 0xc0, !PT ;  /* 0xfffffffc0e0e7812 */ /* 0x000fe400078ec0ff */
[----:B------:R-:W-:Y:S02]  /*07d0*/  LOP3.LUT R16, R16, 0xfffffffc, RZ, 0xc0, !PT ;  /* 0xfffffffc10107812 */ /* 0x000fe400078ec0ff */
[----:B------:R-:W-:Y:S02]  /*07e0*/  SHF.L.U32 R12, R12, 0x1, RZ ;  /* 0x000000010c0c7819 */ /* 0x000fe400000006ff */
[----:B------:R-:W-:Y:S02]  /*07f0*/  IADD3.X R7, PT, PT, R17, UR37, RZ, P1, !PT ;  /* 0x0000002511077c10 */ /* 0x000fe40008ffe4ff */
[----:B------:R-:W-:Y:S02]  /*0800*/  IADD3.X R11, PT, PT, R11, UR37, RZ, P0, !PT ;  /* 0x000000250b0b7c10 */ /* 0x000fe400087fe4ff */
[----:B------:R-:W-:Y:S01]  /*0810*/  IADD3 R14, P1, PT, R14, UR36, RZ ;  /* 0x000000240e0e7c10 */ /* 0x000fe2000ff3e0ff */
[----:B------:R1:W5:Y:S01]  /*0820*/  LDG.E R31, desc[UR4][R6.64] ;  /* 0x00000004061f7981 */ /* 0x000362000c1e1900 */
[----:B------:R-:W-:-:S02]  /*0830*/  IADD3 R16, P0, PT, R16, UR36, RZ ;  /* 0x0000002410107c10 */ /* 0x000fc4000ff1e0ff */
[C---:B------:R-:W-:Y:S01]  /*0840*/  IADD3 R3, P4, PT, R2.reuse, 0x280, RZ ;  /* 0x0000028002037810 */ /* 0x040fe20007f9e0ff */
[----:B------:R-:W5:Y:S01]  /*0850*/  LDG.E R29, desc[UR6][R10.64] ;  /* 0x000000060a1d7981 */ /* 0x000f62000c1e1900 */
[----:B------:R-:W-:Y:S02]  /*0860*/  IADD3 R0, P5, PT, R2, 0x2c0, RZ ;  /* 0x000002c002007810 */ /* 0x000fe40007fbe0ff */
[----:B------:R-:W-:Y:S02]  /*0870*/  LOP3.LUT R12, R12, 0xfffffffc, RZ, 0xc0, !PT ;  /* 0xfffffffc0c0c7812 */ /* 0x000fe400078ec0ff */
[----:B------:R-:W-:Y:S02]  /*0880*/  IADD3.X R20, PT, PT, RZ, R4, RZ, P3, !PT ;  /* 0x00000004ff147210 */ /* 0x000fe40001ffe4ff */
[----:B------:R-:W-:Y:S02]  /*0890*/  IADD3 R2, P6, PT, R2, 0x300, RZ ;  /* 0x0000030002027810 */ /* 0x000fe40007fde0ff */
[----:B------:R-:W-:-:S02]  /*08a0*/  IADD3.X R15, PT, PT, R15, UR37, RZ, P1, !PT ;  /* 0x000000250f0f7c10 */ /* 0x000fc40008ffe4ff */
[----:B------:R-:W-:Y:S02]  /*08b0*/  IADD3.X R17, PT, PT, R9, UR37, RZ, P0, !PT ;  /* 0x0000002509117c10 */ /* 0x000fe400087fe4ff */
[----:B------:R-:W-:Y:S01]  /*08c0*/  IADD3 R12, P2, PT, R12, UR36, RZ ;  /* 0x000000240c0c7c10 */ /* 0x000fe2000ff5e0ff */
[----:B------:R0:W5:Y:S01]  /*08d0*/  LDG.E R25, desc[UR10][R14.64] ;  /* 0x0000000a0e197981 */ /* 0x000162000c1e1900 */
[-C--:B-1----:R-:W-:Y:S02]  /*08e0*/  IADD3.X R6, PT, PT, RZ, R4.reuse, RZ, P4, !PT ;  /* 0x00000004ff067210 */ /* 0x082fe400027fe4ff */
[----:B------:R-:W-:Y:S02]  /*08f0*/  LEA.HI R18, P0, R20, R5, RZ, 0x1 ;  /* 0x0000000514127211 */ /* 0x000fe400078108ff */
[----:B------:R-:W-:Y:S02]  /*0900*/  IADD3.X R5, PT, PT, RZ, R4, RZ, P6, !PT ;  /* 0x00000004ff057210 */ /* 0x000fe400037fe4ff */
[----:B------:R-:W-:-:S02]  /*0910*/  IADD3.X R13, PT, PT, R13, UR37, RZ, P2, !PT ;  /* 0x000000250d0d7c10 */ /* 0x000fc400097fe4ff */
[----:B------:R-:W-:Y:S02]  /*0920*/  IADD3.X R7, PT, PT, RZ, R4, RZ, P5, !PT ;  /* 0x00000004ff077210 */ /* 0x000fe40002ffe4ff */
[----:B------:R-:W-:Y:S01]  /*0930*/  LEA.HI R3, P1, R6, R3, RZ, 0x1 ;  /* 0x0000000306037211 */ /* 0x000fe200078308ff */
[----:B------:R1:W5:Y:S01]  /*0940*/  LDG.E R27, desc[UR8][R12.64] ;  /* 0x000000080c1b7981 */ /* 0x000362000c1e1900 */
[----:B------:R-:W-:Y:S02]  /*0950*/  R2UR UR12, R32 ;  /* 0x00000000200c72ca */ /* 0x000fe400000e0000 */
[----:B------:R-:W-:Y:S02]  /*0960*/  R2UR UR13, R33 ;  /* 0x00000000210d72ca */ /* 0x000fe400000e0000 */
[----:B0-----:R-:W-:Y:S02]  /*0970*/  LEA.HI R14, P2, R5, R2, RZ, 0x1 ;  /* 0x00000002050e7211 */ /* 0x001fe400078508ff */
[----:B------:R-:W-:-:S02]  /*0980*/  SHF.L.U32 R2, R18, 0x1, RZ ;  /* 0x0000000112027819 */ /* 0x000fc400000006ff */
[----:B------:R-:W-:Y:S02]  /*0990*/  IADD3.X R9, PT, PT, RZ, R20, RZ, P0, !PT ;  /* 0x00000014ff097210 */ /* 0x000fe400007fe4ff */
[----:B------:R-:W-:Y:S02]  /*09a0*/  LEA.HI R0, P0, R7, R0, RZ, 0x1 ;  /* 0x0000000007007211 */ /* 0x000fe400078108ff */
[----:B------:R-:W-:Y:S02]  /*09b0*/  IADD3.X R6, PT, PT, RZ, R6, RZ, P1, !PT ;  /* 0x00000006ff067210 */ /* 0x000fe40000ffe4ff */
[----:B------:R-:W-:Y:S01]  /*09c0*/  SHF.L.U32 R10, R3, 0x1, RZ ;  /* 0x00000001030a7819 */ /* 0x000fe200000006ff */
[----:B------:R-:W5:Y:S01]  /*09d0*/  LDG.E R23, desc[UR12][R16.64] ;  /* 0x0000000c10177981 */ /* 0x000f62000c1e1900 */
[----:B------:R-:W-:Y:S02]  /*09e0*/  LOP3.LUT R2, R2, 0xfffffffc, RZ, 0xc0, !PT ;  /* 0xfffffffc02027812 */ /* 0x000fe400078ec0ff */
[----:B------:R-:W-:-:S02]  /*09f0*/  IADD3.X R7, PT, PT, RZ, R7, RZ, P0, !PT ;  /* 0x00000007ff077210 */ /* 0x000fc400007fe4ff */
[----:B------:R-:W-:Y:S02]  /*0a00*/  SHF.L.U64.HI R6, R3, 0x1, R6 ;  /* 0x0000000103067819 */ /* 0x000fe40000010206 */
[----:B------:R-:W-:Y:S02]  /*0a10*/  IADD3.X R3, PT, PT, RZ, R5, RZ, P2, !PT ;  /* 0x00000005ff037210 */ /* 0x000fe400017fe4ff */
[----:B------:R-:W-:Y:S02]  /*0a20*/  SHF.L.U64.HI R9, R18, 0x1, R9 ;  /* 0x0000000112097819 */ /* 0x000fe40000010209 */
[----:B-1----:R-:W-:Y:S02]  /*0a30*/  SHF.L.U32 R12, R0, 0x1, RZ ;  /* 0x00000001000c7819 */ /* 0x002fe400000006ff */
        /* <DEDUP_REMOVED lines=22> */
[----:B------:R-:W-:-:S05]  /*0ba0*/  HADD2.F32 R8, -RZ, R8.H1_H1 ;  /* 0x30000008ff087230 */ /* 0x000fca0000004100 */
[----:B------:R-:W-:Y:S01]  /*0bb0*/  FMNMX3 R0, R5, -INF , R8, !PT ;  /* 0xff80000005007876 */ /* 0x000fe20007800008 */
[----:B------:R-:W-:-:S03]  /*0bc0*/  HADD2.F32 R4, -RZ, R37.H0_H0 ;  /* 0x20000025ff047230 */ /* 0x000fc60000004100 */
[----:B------:R-:W-:Y:S01]  /*0bd0*/  FMNMX3 R0, R0, R6, R43, !PT ;  /* 0x0000000600007276 */ /* 0x000fe2000780002b */
[----:B------:R-:W-:-:S05]  /*0be0*/  HADD2.F32 R37, -RZ, R37.H1_H1 ;  /* 0x30000025ff257230 */ /* 0x000fca0000004100 */
[----:B------:R-:W-:Y:S01]  /*0bf0*/  FMNMX3 R0, R0, R4, R37, !PT ;  /* 0x0000000400007276 */ /* 0x000fe20007800025 */
[--C-:B---3--:R-:W-:Y:S02]  /*0c00*/  HADD2.F32 R7, -RZ, R35.reuse.H0_H0 ;  /* 0x20000023ff077230 */ /* 0x108fe40000004100 */
        /* <DEDUP_REMOVED lines=9> */
[----:B------:R-:W-:Y:S02]  /*0ca0*/  HADD2.F32 R25, -RZ, R25.H1_H1 ;  /* 0x30000019ff197230 */ /* 0x000fe40000004100 */
[--C-:B------:R-:W-:Y:S02]  /*0cb0*/  HADD2.F32 R42, -RZ, R27.reuse.H0_H0 ;  /* 0x2000001bff2a7230 */ /* 0x100fe40000004100 */
[----:B------:R-:W-:-:S05]  /*0cc0*/  HADD2.F32 R27, -RZ, R27.H1_H1 ;  /* 0x3000001bff1b7230 */ /* 0x000fca0000004100 */
[----:B------:R-:W-:-:S04]  /*0cd0*/  FMNMX3 R0, R0, R42, R27, !PT ;  /* 0x0000002a00007276 */ /* 0x000fc8000780001b */
[----:B------:R-:W-:Y:S01]  /*0ce0*/  FMNMX3 R0, R0, R24, R25, !PT ;  /* 0x0000001800007276 */ /* 0x000fe20007800019 */
[--C-:B------:R-:W-:Y:S02]  /*0cf0*/  HADD2.F32 R22, -RZ, R23.reuse.H0_H0 ;  /* 0x20000017ff167230 */ /* 0x100fe40000004100 */
[----:B------:R-:W-:-:S05]  /*0d00*/  HADD2.F32 R23, -RZ, R23.H1_H1 ;  /* 0x30000017ff177230 */ /* 0x000fca0000004100 */
        /* <DEDUP_REMOVED lines=159> */
[----:B------:R-:W-:Y:S01]  /*1700*/  SHF.L.U32 R9, R13, 0x17, RZ ;  /* 0x000000170d097819 */ /* 0x000fe200000006ff */
[----:B------:R-:W-:Y:S01]  /*1710*/  FADD R13, R35, -12583039 ;  /* 0xcb40007f230d7421 */ /* 0x000fe20000000000 */
[----:B------:R-:W2:Y:S03]  /*1720*/  MUFU.EX2 R19, R42 ;  /* 0x0000002a00137308 */ /* 0x000ea60000000800 */
[C---:B------:R-:W-:Y:S01]  /*1730*/  FFMA R13, R36.reuse, 1.4426950216293334961, -R13 ;  /* 0x3fb8aa3b240d7823 */ /* 0x040fe2000000080d */
[----:B0-----:R-:W-:Y:S01]  /*1740*/  FMUL R9, R9, R10 ;  /* 0x0000000a09097220 */ /* 0x001fe20000400000 */
[----:B------:R-:W-:Y:S02]  /*1750*/  SHF.L.U32 R10, R15, 0x17, RZ ;  /* 0x000000170f0a7819 */ /* 0x000fe400000006ff */
[----:B------:R-:W-:Y:S01]  /*1760*/  FFMA R43, R36, 1.925963033500011079e-08, R13 ;  /* 0x32a57060242b7823 */ /* 0x000fe2000000000d */
[----:B------:R-:W-:Y:S01]  /*1770*/  FFMA.SAT R13, R46, R11, 0.5 ;  /* 0x3f0000002e0d7423 */ /* 0x000fe2000000200b */
[----:B------:R0:W3:Y:S01]  /*1780*/  MUFU.EX2 R50, R31 ;  /* 0x0000001f00327308 */ /* 0x0000e20000000800 */
[----:B-1----:R-:W-:Y:S01]  /*1790*/  FMUL R10, R10, R17 ;  /* 0x000000110a0a7220 */ /* 0x002fe20000400000 */
[----:B------:R-:W-:Y:S01]  /*17a0*/  SHF.L.U32 R17, R23, 0x17, RZ ;  /* 0x0000001717117819 */ /* 0x000fe200000006ff */
[----:B------:R-:W-:-:S04]  /*17b0*/  FFMA.RM R36, R13, R12, 12582913 ;  /* 0x4b4000010d247423 */ /* 0x000fc8000000400c */
[----:B------:R-:W-:Y:S01]  /*17c0*/  FADD R13, R36, -12583039 ;  /* 0xcb40007f240d7421 */ /* 0x000fe20000000000 */
[----:B--2---:R-:W-:Y:S01]  /*17d0*/  FMUL R18, R18, R19 ;  /* 0x0000001312127220 */ /* 0x004fe20000400000 */
[----:B------:R-:W-:Y:S01]  /*17e0*/  SHF.L.U32 R19, R29, 0x17, RZ ;  /* 0x000000171d137819 */ /* 0x000fe200000006ff */
[----:B0-----:R-:W-:Y:S01]  /*17f0*/  FFMA.SAT R31, R26, R11, 0.5 ;  /* 0x3f0000001a1f7423 */ /* 0x001fe2000000200b */
[----:B------:R-:W-:-:S03]  /*1800*/  FFMA R13, R46, 1.4426950216293334961, -R13 ;  /* 0x3fb8aa3b2e0d7823 */ /* 0x000fc6000000080d */
[----:B------:R-:W-:Y:S01]  /*1810*/  FFMA.RM R31, R31, R12, 12582913 ;  /* 0x4b4000011f1f7423 */ /* 0x000fe2000000400c */
[----:B------:R-:W-:Y:S01]  /*1820*/  FFMA R46, R46, 1.925963033500011079e-08, R13 ;  /* 0x32a570602e2e7823 */ /* 0x000fe2000000000d */
[----:B------:R-:W-:Y:S01]  /*1830*/  FFMA.SAT R13, R30, R11, 0.5 ;  /* 0x3f0000001e0d7423 */ /* 0x000fe2000000200b */
[----:B---3--:R-:W-:Y:S02]  /*1840*/  FMUL R17, R17, R50 ;  /* 0x0000003211117220 */ /* 0x008fe40000400000 */
[----:B------:R-:W0:Y:S01]  /*1850*/  MUFU.EX2 R50, R37 ;  /* 0x0000002500327308 */ /* 0x000e220000000800 */
[----:B------:R-:W-:-:S04]  /*1860*/  FFMA.RM R13, R13, R12, 12582913 ;  /* 0x4b4000010d0d7423 */ /* 0x000fc8000000400c */
[C---:B------:R-:W-:Y:S01]  /*1870*/  FADD R15, R13.reuse, -12583039 ;  /* 0xcb40007f0d0f7421 */ /* 0x040fe20000000000 */
[----:B------:R-:W-:-:S03]  /*1880*/  SHF.L.U32 R13, R13, 0x17, RZ ;  /* 0x000000170d0d7819 */ /* 0x000fc600000006ff */
[----:B------:R-:W-:-:S04]  /*1890*/  FFMA R15, R30, 1.4426950216293334961, -R15 ;  /* 0x3fb8aa3b1e0f7823 */ /* 0x000fc8000000080f */
[----:B------:R-:W-:Y:S01]  /*18a0*/  FFMA R30, R30, 1.925963033500011079e-08, R15 ;  /* 0x32a570601e1e7823 */ /* 0x000fe2000000000f */
[----:B------:R-:W-:Y:S01]  /*18b0*/  FFMA.SAT R15, R28, R11, 0.5 ;  /* 0x3f0000001c0f7423 */ /* 0x000fe2000000200b */
[----:B0-----:R-:W-:-:S03]  /*18c0*/  FMUL R19, R19, R50 ;  /* 0x0000003213137220 */ /* 0x001fc60000400000 */
[----:B------:R-:W-:Y:S01]  /*18d0*/  FFMA.RM R15, R15, R12, 12582913 ;  /* 0x4b4000010f0f7423 */ /* 0x000fe2000000400c */
[----:B------:R0:W-:Y:S03]  /*18e0*/  MUFU.EX2 R50, R43 ;  /* 0x0000002b00327308 */ /* 0x0001e60000000800 */
[C---:B------:R-:W-:Y:S01]  /*18f0*/  FADD R23, R15.reuse, -12583039 ;  /* 0xcb40007f0f177421 */ /* 0x040fe20000000000 */
[----:B------:R-:W-:-:S03]  /*1900*/  SHF.L.U32 R15, R15, 0x17, RZ ;  /* 0x000000170f0f7819 */ /* 0x000fc600000006ff */
[----:B------:R-:W-:Y:S01]  /*1910*/  FFMA R23, R28, 1.4426950216293334961, -R23 ;  /* 0x3fb8aa3b1c177823 */ /* 0x000fe20000000817 */
[----:B------:R-:W-:Y:S01]  /*1920*/  MUFU.EX2 R30, R30 ;  /* 0x0000001e001e7308 */ /* 0x000fe20000000800 */
[-C--:B0-----:R-:W-:Y:S02]  /*1930*/  FFMA.SAT R43, R48, R11.reuse, 0.5 ;  /* 0x3f000000302b7423 */ /* 0x081fe4000000200b */
        /* <DEDUP_REMOVED lines=100> */
.L_x_14676:
        /* <DEDUP_REMOVED lines=12> */
[----:B------:R-:W-:Y:S05]  /*2040*/  CALL.REL.NOINC `($__internal_286_$__cuda_sm3x_div_rn_noftz_f32_slowpath) ;  /* 0x0000003400887944 */ /* 0x000fea0003c00000 */
[----:B------:R-:W-:-:S07]  /*2050*/  MOV R11, R5 ;  /* 0x00000005000b7202 */ /* 0x000fce0000000f00 */
.L_x_14613:
[----:B------:R-:W-:Y:S05]  /*2060*/  BSYNC.RECONVERGENT B2 ;  /* 0x0000000000027941 */ /* 0x000fea0003800200 */
.L_x_14612:
        /* <DEDUP_REMOVED lines=12> */
[----:B------:R-:W-:Y:S05]  /*2130*/  CALL.REL.NOINC `($__internal_286_$__cuda_sm3x_div_rn_noftz_f32_slowpath) ;  /* 0x00000034004c7944 */ /* 0x000fea0003c00000 */
[----:B------:R-:W-:-:S07]  /*2140*/  MOV R14, R5 ;  /* 0x00000005000e7202 */ /* 0x000fce0000000f00 */
.L_x_14615:
[----:B------:R-:W-:Y:S05]  /*2150*/  BSYNC.RECONVERGENT B2 ;  /* 0x0000000000027941 */ /* 0x000fea0003800200 */
.L_x_14614:
        /* <DEDUP_REMOVED lines=14> */
.L_x_14617:
[----:B------:R-:W-:Y:S05]  /*2240*/  BSYNC.RECONVERGENT B2 ;  /* 0x0000000000027941 */ /* 0x000fea0003800200 */
.L_x_14616:
        /* <DEDUP_REMOVED lines=14> */
.L_x_14619:
[----:B------:R-:W-:Y:S05]  /*2330*/  BSYNC.RECONVERGENT B2 ;  /* 0x0000000000027941 */ /* 0x000fea0003800200 */
.L_x_14618:
        /* <DEDUP_REMOVED lines=14> */
.L_x_14621:
[----:B------:R-:W-:Y:S05]  /*2420*/  BSYNC.RECONVERGENT B2 ;  /* 0x0000000000027941 */ /* 0x000fea0003800200 */
.L_x_14620:
        /* <DEDUP_REMOVED lines=14> */
.L_x_14623:
[----:B------:R-:W-:Y:S05]  /*2510*/  BSYNC.RECONVERGENT B2 ;  /* 0x0000000000027941 */ /* 0x000fea0003800200 */
.L_x_14622:
        /* <DEDUP_REMOVED lines=14> */
.L_x_14625:
[----:B------:R-:W-:Y:S05]  /*2600*/  BSYNC.RECONVERGENT B2 ;  /* 0x0000000000027941 */ /* 0x000fea0003800200 */
.L_x_14624:
        /* <DEDUP_REMOVED lines=14> */
.L_x_14627:
[----:B------:R-:W-:Y:S05]  /*26f0*/  BSYNC.RECONVERGENT B2 ;  /* 0x0000000000027941 */ /* 0x000fea0003800200 */
.L_x_14626:
        /* <DEDUP_REMOVED lines=14> */
.L_x_14629:
[----:B------:R-:W-:Y:S05]  /*27e0*/  BSYNC.RECONVERGENT B2 ;  /* 0x0000000000027941 */ /* 0x000fea0003800200 */
.L_x_14628:
        /* <DEDUP_REMOVED lines=14> */
.L_x_14631:
[----:B------:R-:W-:Y:S05]  /*28d0*/  BSYNC.RECONVERGENT B2 ;  /* 0x0000000000027941 */ /* 0x000fea0003800200 */
.L_x_14630:
        /* <DEDUP_REMOVED lines=14> */
.L_x_14633:
[----:B------:R-:W-:Y:S05]  /*29c0*/  BSYNC.RECONVERGENT B2 ;  /* 0x0000000000027941 */ /* 0x000fea0003800200 */
.L_x_14632:
        /* <DEDUP_REMOVED lines=14> */
.L_x_14635:
[----:B------:R-:W-:Y:S05]  /*2ab0*/  BSYNC.RECONVERGENT B2 ;  /* 0x0000000000027941 */ /* 0x000fea0003800200 */
.L_x_14634:
        /* <DEDUP_REMOVED lines=14> */
.L_x_14637:
[----:B------:R-:W-:Y:S05]  /*2ba0*/  BSYNC.RECONVERGENT B2 ;  /* 0x0000000000027941 */ /* 0x000fea0003800200 */
.L_x_14636:
        /* <DEDUP_REMOVED lines=14> */
.L_x_14639:
[----:B------:R-:W-:Y:S05]  /*2c90*/  BSYNC.RECONVERGENT B2 ;  /* 0x0000000000027941 */ /* 0x000fea0003800200 */
.L_x_14638:
        /* <DEDUP_REMOVED lines=14> */
.L_x_14641:
[----:B------:R-:W-:Y:S05]  /*2d80*/  BSYNC.RECONVERGENT B2 ;  /* 0x0000000000027941 */ /* 0x000fea0003800200 */
.L_x_14640:
        /* <DEDUP_REMOVED lines=14> */
.L_x_14643:
[----:B------:R-:W-:Y:S05]  /*2e70*/  BSYNC.RECONVERGENT B2 ;  /* 0x0000000000027941 */ /* 0x000fea0003800200 */
.L_x_14642:
        /* <DEDUP_REMOVED lines=14> */
.L_x_14645:
[----:B------:R-:W-:Y:S05]  /*2f60*/  BSYNC.RECONVERGENT B2 ;  /* 0x0000000000027941 */ /* 0x000fea0003800200 */
.L_x_14644:
        /* <DEDUP_REMOVED lines=14> */
.L_x_14647:
[----:B------:R-:W-:Y:S05]  /*3050*/  BSYNC.RECONVERGENT B2 ;  /* 0x0000000000027941 */ /* 0x000fea0003800200 */
.L_x_14646:
        /* <DEDUP_REMOVED lines=14> */
.L_x_14649:
[----:B------:R-:W-:Y:S05]  /*3140*/  BSYNC.RECONVERGENT B2 ;  /* 0x0000000000027941 */ /* 0x000fea0003800200 */
.L_x_14648:
        /* <DEDUP_REMOVED lines=14> */
.L_x_14651:
[----:B------:R-:W-:Y:S05]  /*3230*/  BSYNC.RECONVERGENT B2 ;  /* 0x0000000000027941 */ /* 0x000fea0003800200 */
.L_x_14650:
        /* <DEDUP_REMOVED lines=14> */
.L_x_14653:
[----:B------:R-:W-:Y:S05]  /*3320*/  BSYNC.RECONVERGENT B2 ;  /* 0x0000000000027941 */ /* 0x000fea0003800200 */
.L_x_14652:
        /* <DEDUP_REMOVED lines=14> */
.L_x_14655:
[----:B------:R-:W-:Y:S05]  /*3410*/  BSYNC.RECONVERGENT B2 ;  /* 0x0000000000027941 */ /* 0x000fea0003800200 */
.L_x_14654:
        /* <DEDUP_REMOVED lines=14> */
.L_x_14657:
[----:B------:R-:W-:Y:S05]  /*3500*/  BSYNC.RECONVERGENT B2 ;  /* 0x0000000000027941 */ /* 0x000fea0003800200 */
.L_x_14656:
        /* <DEDUP_REMOVED lines=14> */
.L_x_14659:
[----:B------:R-:W-:Y:S05]  /*35f0*/  BSYNC.RECONVERGENT B2 ;  /* 0x0000000000027941 */ /* 0x000fea0003800200 */
.L_x_14658:
        /* <DEDUP_REMOVED lines=14> */
.L_x_14661:
[----:B------:R-:W-:Y:S05]  /*36e0*/  BSYNC.RECONVERGENT B2 ;  /* 0x0000000000027941 */ /* 0x000fea0003800200 */
.L_x_14660:
        /* <DEDUP_REMOVED lines=13> */
.L_x_14663:
[----:B------:R-:W-:Y:S05]  /*37c0*/  BSYNC.RECONVERGENT B2 ;  /* 0x0000000000027941 */ /* 0x000fea0003800200 */
.L_x_14662:
[----:B------:R-:W-:Y:S01]  /*37d0*/  F2FP.F16.F32.PACK_AB R31, R3, R2 ;  /* 0x00000002031f723e */ /* 0x000fe200000000ff */
[----:B------:R-:W-:Y:S01]  /*37e0*/  HFMA2 R3, -RZ, RZ, 0, 0 ;  /* 0x00000000ff037431 */ /* 0x000fe200000001ff */
[----:B------:R-:W-:Y:S01]  /*37f0*/  F2FP.F16.F32.PACK_AB R35, R35, R0 ;  /* 0x000000002323723e */ /* 0x000fe200000000ff */
[----:B------:R-:W-:Y:S01]  /*3800*/  IMAD R0, R41, UR42, RZ ;  /* 0x0000002a29007c24 */ /* 0x000fe2000f8e02ff */
[----:B------:R-:W-:Y:S02]  /*3810*/  MOV R2, R40 ;  /* 0x0000002800027202 */ /* 0x000fe40000000f00 */
[----:B------:R-:W-:Y:S01]  /*3820*/  F2FP.F16.F32.PACK_AB R4, R7, R4 ;  /* 0x000000040704723e */ /* 0x000fe200000000ff */
[----:B------:R-:W-:Y:S01]  /*3830*/  IMAD R7, R39, UR43, R0 ;  /* 0x0000002b27077c24 */ /* 0x000fe2000f8e0200 */
[----:B------:R-:W-:Y:S02]  /*3840*/  F2FP.F16.F32.PACK_AB R11, R14, R11 ;  /* 0x0000000b0e0b723e */ /* 0x000fe400000000ff */
[----:B------:R-:W-:Y:S01]  /*3850*/  F2FP.F16.F32.PACK_AB R26, R5, R26 ;  /* 0x0000001a051a723e */ /* 0x000fe200000000ff */
[----:B------:R-:W-:Y:S01]  /*3860*/  IMAD.WIDE.U32 R2, R39, UR42, R2 ;  /* 0x0000002a27027c25 */ /* 0x000fe2000f8e0002 */
[----:B------:R-:W-:-:S02]  /*3870*/  F2FP.F16.F32.PACK_AB R22, R25, R22 ;  /* 0x000000161916723e */ /* 0x000fc400000000ff */
        /* <DEDUP_REMOVED lines=13> */
[----:B------:R-:W-:Y:S02]  /*3950*/  IADD3 R25, P2, PT, R2, 0xc0, RZ ;  /* 0x000000c002197810 */ /* 0x000fe40007f5e0ff */
[----:B------:R-:W-:Y:S02]  /*3960*/  IADD3.X R3, PT, PT, RZ, R3, RZ, P6, !PT ;  /* 0x00000003ff037210 */ /* 0x000fe400037fe4ff */
[----:B------:R-:W-:Y:S02]  /*3970*/  R2UR UR5, R33 ;  /* 0x00000000210572ca */ /* 0x000fe400000e0000 */
[----:B------:R-:W-:Y:S02]  /*3980*/  LOP3.LUT R12, R12, 0xfffffffc, RZ, 0xc0, !PT ;  /* 0xfffffffc0c0c7812 */ /* 0x000fe400078ec0ff */
[----:B------:R-:W-:-:S02]  /*3990*/  F2FP.F16.F32.PACK_AB R18, R21, R18 ;  /* 0x000000121512723e */ /* 0x000fc400000000ff */
[----:B------:R-:W-:Y:S02]  /*39a0*/  F2FP.F16.F32.PACK_AB R20, R23, R20 ;  /* 0x000000141714723e */ /* 0x000fe400000000ff */
[----:B------:R-:W-:Y:S02]  /*39b0*/  IADD3 R21, P5, PT, R2, 0x140, RZ ;  /* 0x0000014002157810 */ /* 0x000fe40007fbe0ff */
[----:B------:R-:W-:Y:S02]  /*39c0*/  SHF.L.U64.HI R5, R14, 0x1, R5 ;  /* 0x000000010e057819 */ /* 0x000fe40000010205 */
[----:B------:R-:W-:Y:S02]  /*39d0*/  IADD3 R23, P1, PT, R2, 0x100, RZ ;  /* 0x0000010002177810 */ /* 0x000fe40007f3e0ff */
[----:B------:R-:W-:Y:S02]  /*39e0*/  SHF.L.U32 R14, R14, 0x1, RZ ;  /* 0x000000010e0e7819 */ /* 0x000fe400000006ff */
[----:B------:R-:W-:-:S02]  /*39f0*/  SHF.L.U64.HI R0, R28, 0x1, R3 ;  /* 0x000000011c007819 */ /* 0x000fc40000010203 */
[-C--:B------:R-:W-:Y:S02]  /*3a00*/  IADD3.X R44, PT, PT, RZ, R7.reuse, RZ, P2, !PT ;  /* 0x00000007ff2c7210 */ /* 0x080fe400017fe4ff */
[----:B------:R-:W-:Y:S02]  /*3a10*/  SHF.L.U32 R28, R28, 0x1, RZ ;  /* 0x000000011c1c7819 */ /* 0x000fe400000006ff */
[----:B------:R-:W-:Y:S02]  /*3a20*/  IADD3 R12, P2, PT, R12, UR40, RZ ;  /* 0x000000280c0c7c10 */ /* 0x000fe4000ff5e0ff */
[----:B------:R-:W-:Y:S02]  /*3a30*/  IADD3 R30, P0, PT, R2, 0x180, RZ ;  /* 0x00000180021e7810 */ /* 0x000fe40007f1e0ff */
[----:B------:R-:W-:Y:S02]  /*3a40*/  IADD3.X R36, PT, PT, RZ, R7, RZ, P5, !PT ;  /* 0x00000007ff247210 */ /* 0x000fe40002ffe4ff */
[----:B------:R-:W-:-:S02]  /*3a50*/  R2UR UR6, R32 ;  /* 0x00000000200672ca */ /* 0x000fc400000e0000 */
[----:B------:R-:W-:Y:S02]  /*3a60*/  R2UR UR7, R33 ;  /* 0x00000000210772ca */ /* 0x000fe400000e0000 */
[----:B------:R-:W-:Y:S02]  /*3a70*/  LOP3.LUT R14, R14, 0xfffffffc, RZ, 0xc0, !PT ;  /* 0xfffffffc0e0e7812 */ /* 0x000fe400078ec0ff */
[----:B------:R-:W-:Y:S02]  /*3a80*/  IADD3.X R42, PT, PT, RZ, R7, RZ, P1, !PT ;  /* 0x00000007ff2a7210 */ /* 0x000fe40000ffe4ff */
[----:B------:R-:W-:Y:S02]  /*3a90*/  F2FP.F16.F32.PACK_AB R16, R19, R16 ;  /* 0x000000101310723e */ /* 0x000fe400000000ff */
[----:B------:R-:W-:Y:S02]  /*3aa0*/  R2UR UR8, R32 ;  /* 0x00000000200872ca */ /* 0x000fe400000e0000 */
[----:B------:R-:W-:-:S02]  /*3ab0*/  R2UR UR9, R33 ;  /* 0x00000000210972ca */ /* 0x000fc400000e0000 */
[----:B------:R-:W-:Y:S02]  /*3ac0*/  LOP3.LUT R28, R28, 0xfffffffc, RZ, 0xc0, !PT ;  /* 0xfffffffc1c1c7812 */ /* 0x000fe400078ec0ff */
[----:B------:R-:W-:Y:S02]  /*3ad0*/  IADD3.X R13, PT, PT, R13, UR41, RZ, P2, !PT ;  /* 0x000000290d0d7c10 */ /* 0x000fe400097fe4ff */
[----:B------:R-:W-:Y:S02]  /*3ae0*/  LEA.HI R25, P1, R44, R25, RZ, 0x1 ;  /* 0x000000192c197211 */ /* 0x000fe400078308ff */
[----:B------:R-:W-:Y:S01]  /*3af0*/  IADD3.X R19, PT, PT, RZ, R7, RZ, P0, !PT ;  /* 0x00000007ff137210 */ /* 0x000fe200007fe4ff */
[----:B------:R0:W-:Y:S01]  /*3b00*/  STG.E desc[UR4][R12.64], R11 ;  /* 0x0000000b0c007986 */ /* 0x0001e2000c101904 */
[----:B------:R-:W-:Y:S02]  /*3b10*/  IADD3 R34, P4, PT, R2, 0x1c0, RZ ;  /* 0x000001c002227810 */ /* 0x000fe40007f9e0ff */
[----:B------:R-:W-:-:S02]  /*3b20*/  LEA.HI R21, P0, R36, R21, RZ, 0x1 ;  /* 0x0000001524157211 */ /* 0x000fc400078108ff */
[----:B------:R-:W-:Y:S02]  /*3b30*/  IADD3 R14, P6, PT, R14, UR40, RZ ;  /* 0x000000280e0e7c10 */ /* 0x000fe4000ffde0ff */
[----:B------:R-:W-:Y:S02]  /*3b40*/  IADD3 R28, P2, PT, R28, UR40, RZ ;  /* 0x000000281c1c7c10 */ /* 0x000fe4000ff5e0ff */
[----:B------:R-:W-:Y:S02]  /*3b50*/  IADD3.X R44, PT, PT, RZ, R44, RZ, P1, !PT ;  /* 0x0000002cff2c7210 */ /* 0x000fe40000ffe4ff */
[----:B------:R-:W-:Y:S02]  /*3b60*/  F2FP.F16.F32.PACK_AB R10, R17, R10 ;  /* 0x0000000a110a723e */ /* 0x000fe400000000ff */
[----:B------:R-:W-:Y:S02]  /*3b70*/  IADD3.X R17, PT, PT, RZ, R7, RZ, P4, !PT ;  /* 0x00000007ff117210 */ /* 0x000fe400027fe4ff */
[----:B0-----:R-:W-:-:S02]  /*3b80*/  IADD3.X R12, PT, PT, RZ, R36, RZ, P0, !PT ;  /* 0x00000024ff0c7210 */ /* 0x001fc400007fe4ff */
[----:B------:R-:W-:Y:S02]  /*3b90*/  F2FP.F16.F32.PACK_AB R24, R27, R24 ;  /* 0x000000181b18723e */ /* 0x000fe400000000ff */
[----:B------:R-:W-:Y:S02]  /*3ba0*/  IADD3.X R15, PT, PT, R5, UR41, RZ, P6, !PT ;  /* 0x00000029050f7c10 */ /* 0x000fe4000b7fe4ff */
[----:B------:R-:W-:Y:S02]  /*3bb0*/  LEA.HI R30, P0, R19, R30, RZ, 0x1 ;  /* 0x0000001e131e7211 */ /* 0x000fe400078108ff */
[----:B------:R-:W-:Y:S01]  /*3bc0*/  IADD3.X R29, PT, PT, R0, UR41, RZ, P2, !PT ;  /* 0x00000029001d7c10 */ /* 0x000fe200097fe4ff */
[----:B------:R-:W-:Y:S01]  /*3bd0*/  STG.E desc[UR6][R14.64], R35 ;  /* 0x000000230e007986 */ /* 0x000fe2000c101906 */
[C---:B------:R-:W-:Y:S02]  /*3be0*/  SHF.L.U64.HI R27, R25.reuse, 0x1, R44 ;  /* 0x00000001191b7819 */ /* 0x040fe4000001022c */
[----:B------:R-:W-:Y:S01]  /*3bf0*/  SHF.L.U32 R25, R25, 0x1, RZ ;  /* 0x0000000119197819 */ /* 0x000fe200000006ff */
[----:B------:R0:W-:Y:S01]  /*3c00*/  STG.E desc[UR8][R28.64], R31 ;  /* 0x0000001f1c007986 */ /* 0x0001e2000c101908 */
[----:B------:R-:W-:-:S02]  /*3c10*/  LEA.HI R34, P4, R17, R34, RZ, 0x1 ;  /* 0x0000002211227211 */ /* 0x000fc400078908ff */
[----:B------:R-:W-:Y:S02]  /*3c20*/  IADD3.X R13, PT, PT, RZ, R19, RZ, P0, !PT ;  /* 0x00000013ff0d7210 */ /* 0x000fe400007fe4ff */
[----:B------:R-:W-:Y:S02]  /*3c30*/  SHF.L.U64.HI R19, R21, 0x1, R12 ;  /* 0x0000000115137819 */ /* 0x000fe4000001020c */
[----:B------:R-:W-:Y:S02]  /*3c40*/  LEA.HI R23, P6, R42, R23, RZ, 0x1 ;  /* 0x000000172a177211 */ /* 0x000fe400078d08ff */
[----:B------:R-:W-:Y:S02]  /*3c50*/  LOP3.LUT R12, R25, 0xfffffffc, RZ, 0xc0, !PT ;  /* 0xfffffffc190c7812 */ /* 0x000fe400078ec0ff */
[----:B------:R-:W-:Y:S02]  /*3c60*/  IADD3.X R11, PT, PT, RZ, R17, RZ, P4, !PT ;  /* 0x00000011ff0b7210 */ /* 0x000fe400027fe4ff */
[----:B0-----:R-:W-:-:S02]  /*3c70*/  SHF.L.U32 R28, R21, 0x1, RZ ;  /* 0x00000001151c7819 */ /* 0x001fc400000006ff */
        /* <DEDUP_REMOVED lines=12> */
[----:B------:R-:W-:-:S02]  /*3d40*/  F2FP.F16.F32.PACK_AB R6, R9, R6 ;  /* 0x000000060906723e */ /* 0x000fc400000000ff */
        /* <DEDUP_REMOVED lines=20> */
[----:B------:R-:W-:Y:S02]  /*3e90*/  F2FP.F16.F32.PACK_AB R8, R43, R8 ;  /* 0x000000082b08723e */ /* 0x000fe400000000ff */
        /* <DEDUP_REMOVED lines=54> */
.L_x_14611:
[----:B------:R-:W-:Y:S01]  /*4200*/  BSSY B0, `(.L_x_14665) ;  /* 0x0000007000007945 */ /* 0x000fe20003800000 */
[----:B------:R-:W-:Y:S02]  /*4210*/  MOV R12, 0x10 ;  /* 0x00000010000c7802 */ /* 0x000fe40000000f00 */
[----:B------:R-:W-:Y:S02]  /*4220*/  MOV R11, 0x1f ;  /* 0x0000001f000b7802 */ /* 0x000fe40000000f00 */
[----:B------:R-:W-:-:S07]  /*4230*/  MOV R15, 0xffffffff ;  /* 0xffffffff000f7802 */ /* 0x000fce0000000f00 */
[----:B------:R-:W-:Y:S05]  /*4240*/  WARPSYNC.COLLECTIVE R15, `(.L_x_14666) ;  /* 0x000000000f087348 */ /* 0x000fea0003c00000 */
[----:B------:R0:W1:Y:S02]  /*4250*/  SHFL.BFLY P6, R14, R13, R12, R11 ;  /* 0x0c00000c0d0e7389 */ /* 0x00006400000c000b */
[----:B01----:R-:W-:Y:S05]  /*4260*/  ENDCOLLECTIVE ;  /* 0x000000000000791b */ /* 0x003fea0003800000 */
.L_x_14666:
[----:B------:R-:W-:Y:S05]  /*4270*/  BSYNC B0 ;  /* 0x0000000000007941 */ /* 0x000fea0003800000 */
.L_x_14665:
        /* <DEDUP_REMOVED lines=8> */
.L_x_14667:
[----:B------:R-:W-:Y:S01]  /*4300*/  HFMA2 R12, -RZ, RZ, 0, 2.384185791015625e-07 ;  /* 0x00000004ff0c7431 */ /* 0x000fe200000001ff */
[----:B------:R-:W-:-:S04]  /*4310*/  FMNMX R0, R13, R14, !PT ;  /* 0x0000000e0d007209 */ /* 0x000fc80007800000 */
[----:B------:R-:W-:-:S07]  /*4320*/  MOV R13, R0 ;  /* 0x00000000000d7202 */ /* 0x000fce0000000f00 */
[----:B------:R-:W-:Y:S05]  /*4330*/  WARPSYNC.COLLECTIVE R15, `(.L_x_14668) ;  /* 0x000000000f087348 */ /* 0x000fea0003c00000 */
[----:B------:R0:W1:Y:S02]  /*4340*/  SHFL.BFLY P6, R14, R13, R12, R11 ;  /* 0x0c00000c0d0e7389 */ /* 0x00006400000c000b */
[----:B01----:R-:W-:Y:S05]  /*4350*/  ENDCOLLECTIVE ;  /* 0x000000000000791b */ /* 0x003fea0003800000 */
.L_x_14668:
[----:B------:R-:W-:Y:S01]  /*4360*/  HFMA2 R12, -RZ, RZ, 0, 1.1920928955078125e-07 ;  /* 0x00000002ff0c7431 */ /* 0x000fe200000001ff */
[----:B------:R-:W-:-:S04]  /*4370*/  FMNMX R2, R0, R14, !PT ;  /* 0x0000000e00027209 */ /* 0x000fc80007800000 */
[----:B------:R-:W-:-:S07]  /*4380*/  MOV R13, R2 ;  /* 0x00000002000d7202 */ /* 0x000fce0000000f00 */
[----:B------:R-:W-:Y:S05]  /*4390*/  WARPSYNC.COLLECTIVE R15, `(.L_x_14669) ;  /* 0x000000000f087348 */ /* 0x000fea0003c00000 */
[----:B------:R0:W1:Y:S02]  /*43a0*/  SHFL.BFLY P6, R14, R13, R12, R11 ;  /* 0x0c00000c0d0e7389 */ /* 0x00006400000c000b */
[----:B01----:R-:W-:Y:S05]  /*43b0*/  ENDCOLLECTIVE ;  /* 0x000000000000791b */ /* 0x003fea0003800000 */
.L_x_14669:
[----:B------:R-:W-:Y:S01]  /*43c0*/  HFMA2 R12, -RZ, RZ, 0, 5.9604644775390625e-08 ;  /* 0x00000001ff0c7431 */ /* 0x000fe200000001ff */
[----:B------:R-:W-:-:S04]  /*43d0*/  FMNMX R3, R2, R14, !PT ;  /* 0x0000000e02037209 */ /* 0x000fc80007800000 */
[----:B------:R-:W-:-:S07]  /*43e0*/  MOV R13, R3 ;  /* 0x00000003000d7202 */ /* 0x000fce0000000f00 */
[----:B------:R-:W-:Y:S05]  /*43f0*/  WARPSYNC.COLLECTIVE R15, `(.L_x_14670) ;  /* 0x000000000f087348 */ /* 0x000fea0003c00000 */
[----:B------:R0:W1:Y:S02]  /*4400*/  SHFL.BFLY P6, R14, R13, R12, R11 ;  /* 0x0c00000c0d0e7389 */ /* 0x00006400000c000b */
[----:B01----:R-:W-:Y:S05]  /*4410*/  ENDCOLLECTIVE ;  /* 0x000000000000791b */ /* 0x003fea0003800000 */
.L_x_14670:
        /* <DEDUP_REMOVED lines=268> */
.L_x_14671:
[----:B------:R-:W-:Y:S02]  /*54e0*/  HFMA2 R12, -RZ, RZ, 0, 4.76837158203125e-07 ;  /* 0x00000008ff0c7431 */ /* 0x000fe400000001ff */
[----:B------:R-:W-:-:S05]  /*54f0*/  FADD R34, R13, R14 ;  /* 0x0000000e0d227221 */ /* 0x000fca0000000000 */
[----:B------:R-:W-:-:S07]  /*5500*/  MOV R13, R34 ;  /* 0x00000022000d7202 */ /* 0x000fce0000000f00 */
[----:B------:R-:W-:Y:S05]  /*5510*/  WARPSYNC.COLLECTIVE R15, `(.L_x_14672) ;  /* 0x000000000f087348 */ /* 0x000fea0003c00000 */
[----:B------:R0:W1:Y:S02]  /*5520*/  SHFL.BFLY P6, R14, R13, R12, R11 ;  /* 0x0c00000c0d0e7389 */ /* 0x00006400000c000b */
[----:B01----:R-:W-:Y:S05]  /*5530*/  ENDCOLLECTIVE ;  /* 0x000000000000791b */ /* 0x003fea0003800000 */
.L_x_14672:
[----:B------:R-:W-:Y:S02]  /*5540*/  HFMA2 R12, -RZ, RZ, 0, 2.384185791015625e-07 ;  /* 0x00000004ff0c7431 */ /* 0x000fe400000001ff */
[----:B------:R-:W-:-:S05]  /*5550*/  FADD R35, R34, R14 ;  /* 0x0000000e22237221 */ /* 0x000fca0000000000 */
[----:B------:R-:W-:-:S07]  /*5560*/  MOV R13, R35 ;  /* 0x00000023000d7202 */ /* 0x000fce0000000f00 */
[----:B------:R-:W-:Y:S05]  /*5570*/  WARPSYNC.COLLECTIVE R15, `(.L_x_14673) ;  /* 0x000000000f087348 */ /* 0x000fea0003c00000 */
[----:B------:R0:W1:Y:S02]  /*5580*/  SHFL.BFLY P6, R14, R13, R12, R11 ;  /* 0x0c00000c0d0e7389 */ /* 0x00006400000c000b */
[----:B01----:R-:W-:Y:S05]  /*5590*/  ENDCOLLECTIVE ;  /* 0x000000000000791b */ /* 0x003fea0003800000 */
.L_x_14673:
[----:B------:R-:W-:Y:S02]  /*55a0*/  HFMA2 R12, -RZ, RZ, 0, 1.1920928955078125e-07 ;  /* 0x00000002ff0c7431 */ /* 0x000fe400000001ff */
[----:B------:R-:W-:-:S05]  /*55b0*/  FADD R36, R35, R14 ;  /* 0x0000000e23247221 */ /* 0x000fca0000000000 */
[----:B------:R-:W-:-:S07]  /*55c0*/  MOV R13, R36 ;  /* 0x00000024000d7202 */ /* 0x000fce0000000f00 */
[----:B------:R-:W-:Y:S05]  /*55d0*/  WARPSYNC.COLLECTIVE R15, `(.L_x_14674) ;  /* 0x000000000f087348 */ /* 0x000fea0003c00000 */
[----:B------:R0:W1:Y:S02]  /*55e0*/  SHFL.BFLY P6, R14, R13, R12, R11 ;  /* 0x0c00000c0d0e7389 */ /* 0x00006400000c000b */
[----:B01----:R-:W-:Y:S05]  /*55f0*/  ENDCOLLECTIVE ;  /* 0x000000000000791b */ /* 0x003fea0003800000 */
.L_x_14674:
[----:B------:R-:W-:Y:S02]  /*5600*/  HFMA2 R12, -RZ, RZ, 0, 5.9604644775390625e-08 ;  /* 0x00000001ff0c7431 */ /* 0x000fe400000001ff */
[----:B------:R-:W-:-:S05]  /*5610*/  FADD R37, R36, R14 ;  /* 0x0000000e24257221 */ /* 0x000fca0000000000 */
[----:B------:R-:W-:-:S07]  /*5620*/  MOV R13, R37 ;  /* 0x00000025000d7202 */ /* 0x000fce0000000f00 */
[----:B------:R-:W-:Y:S05]  /*5630*/  WARPSYNC.COLLECTIVE R15, `(.L_x_14675) ;  /* 0x000000000f087348 */ /* 0x000fea0003c00000 */
[----:B------:R0:W1:Y:S02]  /*5640*/  SHFL.BFLY P6, R14, R13, R12, R11 ;  /* 0x0c00000c0d0e7389 */ /* 0x00006400000c000b */
[----:B01----:R-:W-:Y:S05]  /*5650*/  ENDCOLLECTIVE ;  /* 0x000000000000791b */ /* 0x003fea0003800000 */
.L_x_14675:
[----:B------:R-:W-:Y:S05]  /*5660*/  BRA `(.L_x_14676) ;  /* 0xffffffc800447947 */ /* 0x000fea000383ffff */
        .weak           $__internal_286_$__cuda_sm3x_div_rn_noftz_f32_slowpath
        .type           $__internal_286_$__cuda_sm3x_div_rn_noftz_f32_slowpath,@function
        .size           $__internal_286_$__cuda_sm3x_div_rn_noftz_f32_slowpath,(.L_x_25738 - $__internal_286_$__cuda_sm3x_div_rn_noftz_f32_slowpath)
$__internal_286_$__cuda_sm3x_div_rn_noftz_f32_slowpath:
        /* <DEDUP_REMOVED lines=34> */
.L_x_14678:
        /* <DEDUP_REMOVED lines=51> */
.L_x_14685:
[----:B------:R-:W-:-:S04]  /*5bc0*/  LOP3.LUT R5, R5, 0x80000000, RZ, 0xc0, !PT ;  /* 0x8000000005057812 */ /* 0x000fc800078ec0ff */
[----:B------:R-:W-:Y:S01]  /*5bd0*/  LOP3.LUT R5, R5, 0x7f800000, RZ, 0xfc, !PT ;  /* 0x7f80000005057812 */ /* 0x000fe200078efcff */
[----:B------:R-:W-:Y:S06]  /*5be0*/  BRA `(.L_x_14686) ;  /* 0x0000000000047947 */ /* 0x000fec0003800000 */
.L_x_14684:
[----:B------:R-:W-:-:S07]  /*5bf0*/  LEA R5, R44, R5, 0x17 ;  /* 0x000000052c057211 */ /* 0x000fce00078eb8ff */
.L_x_14686:
[----:B------:R-:W-:Y:S05]  /*5c00*/  BSYNC.RECONVERGENT B1 ;  /* 0x0000000000017941 */ /* 0x000fea0003800200 */
.L_x_14683:
[----:B------:R-:W-:Y:S05]  /*5c10*/  BRA `(.L_x_14687) ;  /* 0x0000000000207947 */ /* 0x000fea0003800000 */
.L_x_14682:
[----:B------:R-:W-:-:S04]  /*5c20*/  LOP3.LUT R5, R12, 0x80000000, R5, 0x48, !PT ;  /* 0x800000000c057812 */ /* 0x000fc800078e4805 */
[----:B------:R-:W-:Y:S01]  /*5c30*/  LOP3.LUT R5, R5, 0x7f800000, RZ, 0xfc, !PT ;  /* 0x7f80000005057812 */ /* 0x000fe200078efcff */
[----:B------:R-:W-:Y:S06]  /*5c40*/  BRA `(.L_x_14687) ;  /* 0x0000000000147947 */ /* 0x000fec0003800000 */
.L_x_14681:
[----:B------:R-:W-:Y:S01]  /*5c50*/  LOP3.LUT R5, R12, 0x80000000, R5, 0x48, !PT ;  /* 0x800000000c057812 */ /* 0x000fe200078e4805 */
[----:B------:R-:W-:Y:S06]  /*5c60*/  BRA `(.L_x_14687) ;  /* 0x00000000000c7947 */ /* 0x000fec0003800000 */
.L_x_14680:
[----:B------:R-:W0:Y:S01]  /*5c70*/  MUFU.RSQ R5, -QNAN ;  /* 0xffc0000000057908 */ /* 0x000e220000001400 */
[----:B------:R-:W-:Y:S05]  /*5c80*/  BRA `(.L_x_14687) ;  /* 0x0000000000047947 */ /* 0x000fea0003800000 */
.L_x_14679:
[----:B------:R-:W-:-:S07]  /*5c90*/  FADD.FTZ R5, R5, R12 ;  /* 0x0000000c05057221 */ /* 0x000fce0000010000 */
.L_x_14687:
[----:B------:R-:W-:Y:S05]  /*5ca0*/  BSYNC.RECONVERGENT B0 ;  /* 0x0000000000007941 */ /* 0x000fea0003800200 */
.L_x_14677:
[----:B------:R-:W-:Y:S01]  /*5cb0*/  HFMA2 R13, -RZ, RZ, 0, 0 ;  /* 0x00000000ff0d7431 */ /* 0x000fe200000001ff */
[----:B------:R-:W-:-:S04]  /*5cc0*/  MOV R12, R34 ;  /* 0x00000022000c7202 */ /* 0x000fc80000000f00 */
[----:B0-----:R-:W-:Y:S05]  /*5cd0*/  RET.REL.NODEC R12 `(_Z15SoftmaxWarpImplI10DirectLoadI6__halffE11DirectStoreIfS1_EfLi2ELi26ELi32ELi1ELb0EL9Algorithm0EEvT_T0_ll) ;  /* 0xffffffa00cc87950 */ /* 0x001fea0003c3ffff */
.L_x_14688:
        /* <DEDUP_REMOVED lines=10> */
.L_x_25738:


//--------------------- .text._Z15SoftmaxWarpImplI10DirectLoadI6__halffE11DirectStoreIfS1_EfLi2ELi24ELi32ELi1ELb1EL9Algorithm0EEvT_T0_ll --------------------------
	.section	.text._Z15SoftmaxWarpImplI10DirectLoadI6__halffE11DirectStoreIfS1_EfLi2ELi24ELi32ELi1ELb1EL9Algorithm0EEvT_T0_ll,"ax",@progbits
	.align	128
        .global         _Z15SoftmaxWarpImplI10DirectLoadI6__halffE11DirectStoreIfS1_EfLi2ELi24ELi32ELi1ELb1EL9Algorithm0EEvT_T0_ll
        .type           _Z15SoftmaxWarpImplI10DirectLoadI6__halffE11DirectStoreIfS1_EfLi2ELi24ELi32ELi1ELb1EL9Algorithm0EEvT_T0_ll,@function
        .size           _Z15SoftmaxWarpImplI10DirectLoadI6__halffE11DirectStoreIfS1_EfLi2ELi24ELi32ELi1ELb1EL9Algorithm0EEvT_T0_ll,(.L_x_25739 - _Z15SoftmaxWarpImplI10DirectLoadI6__halffE11DirectStoreIfS1_EfLi2ELi24ELi32ELi1ELb1EL9Algorithm0EEvT_T0_ll)
        .other          _Z15SoftmaxWarpImplI10DirectLoadI6__halffE11DirectStoreIfS1_EfLi2ELi24ELi32ELi1ELb1EL9Algorithm0EEvT_T0_ll,@"STO_CUDA_ENTRY STV_DEFAULT"
_Z15SoftmaxWarpImplI10DirectLoadI6__halffE11DirectStoreIfS1_EfLi2ELi24ELi32ELi1ELb1EL9Algorithm0EEvT_T0_ll:
.text._Z15SoftmaxWarpImplI10DirectLoadI6__halffE11DirectStoreIfS1_EfLi2ELi24ELi32ELi1ELb1EL9Algorithm0EEvT_T0_ll:
        /* <DEDUP_REMOVED lines=24> */
.L_x_14689:
        /* <DEDUP_REMOVED lines=25> */
.L_x_14763:
        /* <DEDUP_REMOVED lines=19> */
[----:B------:R-:W-:Y:S01]  /*0440*/  @!P5 MOV R55, RZ ;  /* 0x000000ff0037d202 */ /* 0x000fe20000000f00 */
[-C--:B--2---:R-:W-:Y:S01]  /*0450*/  @!P6 IMAD R4, R37, R8.reuse, RZ ;  /* 0x000000082504e224 */ /* 0x084fe200078e02ff */
[----:B------:R-:W2:Y:S01]  /*0460*/  LDC.64 R34, c[0x0][0x380] ;  /* 0x0000e000ff227b82 */ /* 0x000ea20000000a00 */
[----:B------:R-:W-:Y:S02]  /*0470*/  P2R R14, PR, RZ, 0x10 ;  /* 0x00000010ff0e7803 */ /* 0x000fe40000000000 */
[----:B------:R-:W-:Y:S01]  /*0480*/  @!P3 IADD3 R15, PT, PT, R3, R15, RZ ;  /* 0x0000000f030fb210 */ /* 0x000fe20007ffe0ff */
[C---:B------:R-:W-:Y:S01]  /*0490*/  @!P6 IMAD R17, R39.reuse, R9, R4 ;  /* 0x000000092711e224 */ /* 0x040fe200078e0204 */
[----:B------:R-:W-:Y:S01]  /*04a0*/  P2R R0, PR, RZ, 0x40 ;  /* 0x00000040ff007803 */ /* 0x000fe20000000000 */
[----:B------:R-:W-:Y:S01]  /*04b0*/  @!P6 IMAD.WIDE.U32 R8, R39, R8, R56 ;  /* 0x000000082708e225 */ /* 0x000fe200078e0038 */
[----:B------:R-:W-:Y:S01]  /*04c0*/  @!P3 LEA.HI R12, P1, R15, R2, RZ, 0x1 ;  /* 0x000000020f0cb211 */ /* 0x000fe200078308ff */
[----:B------:R-:W4:Y:S01]  /*04d0*/  LDC.64 R4, c[0x0][0x380] ;  /* 0x0000e000ff047b82 */ /* 0x000f220000000a00 */
[----:B------:R-:W-:Y:S01]  /*04e0*/  @!P4 MOV R53, RZ ;  /* 0x000000ff0035c202 */ /* 0x000fe20000000f00 */
[----:B---3--:R-:W-:Y:S01]  /*04f0*/  @!P5 IMAD R10, R37, R6, RZ ;  /* 0x00000006250ad224 */ /* 0x008fe200078e02ff */
[----:B------:R-:W-:-:S02]  /*0500*/  @!P3 SHF.L.U32 R11, R12, 0x1, RZ ;  /* 0x000000010c0bb819 */ /* 0x000fc400000006ff */
[----:B------:R-:W-:Y:S01]  /*0510*/  @!P6 IADD3 R17, PT, PT, R17, R9, RZ ;  /* 0x000000091111e210 */ /* 0x000fe20007ffe0ff */
[----:B------:R-:W-:Y:S01]  /*0520*/  @!P5 IMAD R21, R39, R7, R10 ;  /* 0x000000072715d224 */ /* 0x000fe200078e020a */
[----:B------:R-:W-:Y:S01]  /*0530*/  @!P3 LOP3.LUT R11, R11, 0xfffffffc, RZ, 0xc0, !PT ;  /* 0xfffffffc0b0bb812 */ /* 0x000fe200078ec0ff */
[----:B------:R-:W3:Y:S01]  /*0540*/  LDC.64 R2, c[0x0][0x388] ;  /* 0x0000e200ff027b82 */ /* 0x000ee20000000a00 */
[----:B------:R-:W-:Y:S02]  /*0550*/  @!P3 IADD3.X R15, PT, PT, RZ, R15, RZ, P1, !PT ;  /* 0x0000000fff0fb210 */ /* 0x000fe40000ffe4ff */
[----:B-1----:R-:W-:Y:S02]  /*0560*/  @!P3 IADD3 R18, P1, PT, R11, R18, RZ ;  /* 0x000000120b12b210 */ /* 0x002fe40007f3e0ff */
[----:B------:R-:W-:Y:S01]  /*0570*/  @!P6 LEA.HI R22, P2, R17, R8, RZ, 0x1 ;  /* 0x000000081116e211 */ /* 0x000fe200078508ff */
[----:B------:R-:W-:Y:S01]  /*0580*/  @!P5 IMAD.WIDE.U32 R8, R39, R6, R54 ;  /* 0x000000062708d225 */ /* 0x000fe200078e0036 */
[----:B------:R-:W-:Y:S01]  /*0590*/  @!P3 SHF.L.U64.HI R12, R12, 0x1, R15 ;  /* 0x000000010c0cb819 */ /* 0x000fe2000001020f */
[----:B------:R-:W1:Y:S01]  /*05a0*/  LDC.64 R10, c[0x0][0x380] ;  /* 0x0000e000ff0a7b82 */ /* 0x000e620000000a00 */
[----:B------:R-:W-:-:S02]  /*05b0*/  @!P6 SHF.L.U32 R15, R22, 0x1, RZ ;  /* 0x00000001160fe819 */ /* 0x000fc400000006ff */
[----:B------:R-:W-:Y:S02]  /*05c0*/  @!P5 IADD3 R21, PT, PT, R21, R9, RZ ;  /* 0x000000091515d210 */ /* 0x000fe40007ffe0ff */
[----:B------:R-:W-:Y:S02]  /*05d0*/  @!P3 IADD3.X R19, PT, PT, R12, R19, RZ, P1, !PT ;  /* 0x000000130c13b210 */ /* 0x000fe40000ffe4ff */
[----:B------:R-:W-:Y:S01]  /*05e0*/  @!P6 LOP3.LUT R15, R15, 0xfffffffc, RZ, 0xc0, !PT ;  /* 0xfffffffc0f0fe812 */ /* 0x000fe200078ec0ff */
[----:B------:R-:W5:Y:S01]  /*05f0*/  LDC.64 R6, c[0x0][0x388] ;  /* 0x0000e200ff067b82 */ /* 0x000f620000000a00 */
[----:B------:R-:W-:Y:S02]  /*0600*/  @!P5 LEA.HI R20, P1, R21, R8, RZ, 0x1 ;  /* 0x000000081514d211 */ /* 0x000fe400078308ff */
[----:B------:R-:W-:Y:S02]  /*0610*/  @!P6 IADD3.X R17, PT, PT, RZ, R17, RZ, P2, !PT ;  /* 0x00000011ff11e210 */ /* 0x000fe400017fe4ff */
[----:B----4-:R-:W-:Y:S01]  /*0620*/  @!P6 IADD3 R4, P0, PT, R15, R4, RZ ;  /* 0x000000040f04e210 */ /* 0x010fe20007f1e0ff */
[----:B------:R-:W-:Y:S01]  /*0630*/  @!P5 IMAD.SHL.U32 R15, R20, 0x2, RZ ;  /* 0x00000002140fd824 */ /* 0x000fe200078e00ff */
[----:B------:R-:W-:Y:S01]  /*0640*/  ISETP.GE.U32.AND P2, PT, R50, UR40, PT ;  /* 0x0000002832007c0c */ /* 0x000fe2000bf46070 */
[-C--:B---3--:R-:W-:Y:S01]  /*0650*/  @!P4 IMAD R12, R37, R2.reuse, RZ ;  /* 0x00000002250cc224 */ /* 0x088fe200078e02ff */
[----:B------:R-:W-:Y:S01]  /*0660*/  @!P6 SHF.L.U64.HI R22, R22, 0x1, R17 ;  /* 0x000000011616e819 */ /* 0x000fe20000010211 */
[----:B------:R-:W-:Y:S01]  /*0670*/  @!P4 IMAD.WIDE.U32 R8, R39, R2, R52 ;  /* 0x000000022708c225 */ /* 0x000fe200078e0034 */
[----:B------:R-:W3:Y:S01]  /*0680*/  LDC.64 R16, c[0x0][0x380] ;  /* 0x0000e000ff107b82 */ /* 0x000ee20000000a00 */
[----:B------:R-:W-:-:S02]  /*0690*/  ISETP.GE.AND.EX P3, PT, RZ, UR41, PT, P2 ;  /* 0x00000029ff007c0c */ /* 0x000fc4000bf66320 */
[----:B------:R-:W-:Y:S01]  /*06a0*/  @!P4 IMAD R23, R39, R3, R12 ;  /* 0x000000032717c224 */ /* 0x000fe200078e020c */
[----:B------:R-:W-:Y:S02]  /*06b0*/  @!P5 IADD3.X R21, PT, PT, RZ, R21, RZ, P1, !PT ;  /* 0x00000015ff15d210 */ /* 0x000fe40000ffe4ff */
[----:B------:R-:W-:Y:S02]  /*06c0*/  @!P5 LOP3.LUT R15, R15, 0xfffffffc, RZ, 0xc0, !PT ;  /* 0xfffffffc0f0fd812 */ /* 0x000fe400078ec0ff */
[----:B------:R-:W-:Y:S01]  /*06d0*/  @!P5 SHF.L.U64.HI R20, R20, 0x1, R21 ;  /* 0x000000011414d819 */ /* 0x000fe20000010215 */
[----:B------:R-:W4:Y:S01]  /*06e0*/  LDC.64 R2, c[0x0][0x388] ;  /* 0x0000e200ff027b82 */ /* 0x000f220000000a00 */
[----:B-1----:R-:W-:Y:S02]  /*06f0*/  @!P5 IADD3 R10, P1, PT, R15, R10, RZ ;  /* 0x0000000a0f0ad210 */ /* 0x002fe40007f3e0ff */
[----:B------:R-:W-:Y:S02]  /*0700*/  @!P4 IADD3 R15, PT, PT, R23, R9, RZ ;  /* 0x00000009170fc210 */ /* 0x000fe40007ffe0ff */
[----:B------:R-:W-:-:S02]  /*0710*/  @!P5 IADD3.X R11, PT, PT, R20, R11, RZ, P1, !PT ;  /* 0x0000000b140bd210 */ /* 0x000fc40000ffe4ff */
[----:B------:R-:W-:Y:S01]  /*0720*/  @!P4 LEA.HI R8, P1, R15, R8, RZ, 0x1 ;  /* 0x000000080f08c211 */ /* 0x000fe200078308ff */
[----:B------:R-:W1:Y:S01]  /*0730*/  LDC.64 R32, c[0x0][0x380] ;  /* 0x0000e000ff207b82 */ /* 0x000e620000000a00 */
[----:B------:R-:W-:Y:S01]  /*0740*/  @!P6 IADD3.X R5, PT, PT, R22, R5, RZ, P0, !PT ;  /* 0x000000051605e210 */ /* 0x000fe200007fe4ff */
[-C--:B-----5:R-:W-:Y:S01]  /*0750*/  @!P3 IMAD R22, R37, R6.reuse, RZ ;  /* 0x000000062516b224 */ /* 0x0a0fe200078e02ff */
[----:B------:R-:W-:Y:S02]  /*0760*/  ISETP.GE.U32.AND P0, PT, R48, UR40, PT ;  /* 0x0000002830007c0c */ /* 0x000fe4000bf06070 */
[----:B------:R-:W-:Y:S01]  /*0770*/  @!P3 MOV R51, RZ ;  /* 0x000000ff0033b202 */ /* 0x000fe20000000f00 */
[C---:B------:R-:W-:Y:S01]  /*0780*/  @!P3 IMAD R21, R39.reuse, R7, R22 ;  /* 0x000000072715b224 */ /* 0x040fe200078e0216 */
[----:B------:R-:W-:Y:S01]  /*0790*/  @!P4 SHF.L.U32 R9, R8, 0x1, RZ ;  /* 0x000000010809c819 */ /* 0x000fe200000006ff */
[----:B------:R-:W5:Y:S01]  /*07a0*/  LDC.64 R22, c[0x0][0x388] ;  /* 0x0000e200ff167b82 */ /* 0x000f620000000a00 */
[----:B------:R-:W-:Y:S01]  /*07b0*/  ISETP.GE.AND.EX P0, PT, RZ, UR41, PT, P0 ;  /* 0x00000029ff007c0c */ /* 0x000fe2000bf06300 */
[----:B------:R-:W-:Y:S01]  /*07c0*/  @!P3 IMAD.WIDE.U32 R6, R39, R6, R50 ;  /* 0x000000062706b225 */ /* 0x000fe200078e0032 */
[----:B------:R-:W-:-:S02]  /*07d0*/  @!P4 IADD3.X R15, PT, PT, RZ, R15, RZ, P1, !PT ;  /* 0x0000000fff0fc210 */ /* 0x000fc40000ffe4ff */
[----:B------:R-:W-:Y:S02]  /*07e0*/  @!P4 LOP3.LUT R9, R9, 0xfffffffc, RZ, 0xc0, !PT ;  /* 0xfffffffc0909c812 */ /* 0x000fe400078ec0ff */
[----:B------:R-:W-:Y:S01]  /*07f0*/  @!P4 SHF.L.U64.HI R8, R8, 0x1, R15 ;  /* 0x000000010808c819 */ /* 0x000fe2000001020f */
[----:B------:R-:W0:Y:S01]  /*0800*/  LDC.64 R24, c[0x0][0x380] ;  /* 0x0000e000ff187b82 */ /* 0x000e220000000a00 */
[----:B---3--:R-:W-:Y:S02]  /*0810*/  @!P4 IADD3 R16, P1, PT, R9, R16, RZ ;  /* 0x000000100910c210 */ /* 0x008fe40007f3e0ff */
[----:B------:R-:W-:Y:S02]  /*0820*/  @!P3 IADD3 R9, PT, PT, R21, R7, RZ ;  /* 0x000000071509b210 */ /* 0x000fe40007ffe0ff */
[----:B------:R-:W-:Y:S01]  /*0830*/  @!P4 IADD3.X R17, PT, PT, R8, R17, RZ, P1, !PT ;  /* 0x000000110811c210 */ /* 0x000fe20000ffe4ff */
[----:B----4-:R-:W-:Y:S01]  /*0840*/  @!P0 IMAD R20, R37, R2, RZ ;  /* 0x0000000225148224 */ /* 0x010fe200078e02ff */
[----:B------:R-:W-:Y:S01]  /*0850*/  @!P3 LEA.HI R6, P1, R9, R6, RZ, 0x1 ;  /* 0x000000060906b211 */ /* 0x000fe200078308ff */
[----:B------:R-:W3:Y:S01]  /*0860*/  LDC.64 R26, c[0x0][0x380] ;  /* 0x0000e000ff1a7b82 */ /* 0x000ee20000000a00 */
[----:B------:R-:W-:Y:S01]  /*0870*/  @!P0 MOV R49, RZ ;  /* 0x000000ff00318202 */ /* 0x000fe20000000f00 */
[----:B------:R-:W-:Y:S01]  /*0880*/  @!P0 IMAD R15, R39, R3, R20 ;  /* 0x00000003270f8224 */ /* 0x000fe200078e0214 */
[----:B------:R-:W-:-:S02]  /*0890*/  @!P3 SHF.L.U32 R7, R6, 0x1, RZ ;  /* 0x000000010607b819 */ /* 0x000fc400000006ff */
[----:B------:R-:W-:Y:S01]  /*08a0*/  @!P3 IADD3.X R9, PT, PT, RZ, R9, RZ, P1, !PT ;  /* 0x00000009ff09b210 */ /* 0x000fe20000ffe4ff */
[----:B------:R-:W-:Y:S01]  /*08b0*/  @!P0 IMAD.WIDE.U32 R2, R39, R2, R48 ;  /* 0x0000000227028225 */ /* 0x000fe200078e0030 */
[----:B------:R-:W-:Y:S01]  /*08c0*/  @!P3 LOP3.LUT R7, R7, 0xfffffffc, RZ, 0xc0, !PT ;  /* 0xfffffffc0707b812 */ /* 0x000fe200078ec0ff */
[----:B------:R-:W4:Y:S01]  /*08d0*/  LDC.64 R20, c[0x0][0x380] ;  /* 0x0000e000ff147b82 */ /* 0x000f220000000a00 */
[----:B------:R-:W-:Y:S02]  /*08e0*/  @!P3 SHF.L.U64.HI R6, R6, 0x1, R9 ;  /* 0x000000010606b819 */ /* 0x000fe40000010209 */
[----:B--2---:R-:W-:Y:S02]  /*08f0*/  @!P3 IADD3 R34, P1, PT, R7, R34, RZ ;  /* 0x000000220722b210 */ /* 0x004fe40007f3e0ff */
[----:B------:R-:W-:Y:S02]  /*0900*/  @!P0 IADD3 R7, PT, PT, R15, R3, RZ ;  /* 0x000000030f078210 */ /* 0x000fe40007ffe0ff */
[----:B------:R-:W-:Y:S01]  /*0910*/  @!P3 IADD3.X R35, PT, PT, R6, R35, RZ, P1, !PT ;  /* 0x000000230623b210 */ /* 0x000fe20000ffe4ff */
[----:B------:R-:W2:Y:S01]  /*0920*/  LDC.64 R8, c[0x0][0x388] ;  /* 0x0000e200ff087b82 */ /* 0x000ea20000000a00 */
[----:B------:R-:W-:-:S02]  /*0930*/  @!P0 LEA.HI R2, P1, R7, R2, RZ, 0x1 ;  /* 0x0000000207028211 */ /* 0x000fc400078308ff */
[----:B------:R-:W-:Y:S02]  /*0940*/  P2R R12, PR, RZ, 0x8 ;  /* 0x00000008ff0c7803 */ /* 0x000fe40000000000 */
[C---:B------:R-:W-:Y:S02]  /*0950*/  @!P0 SHF.L.U32 R3, R2.reuse, 0x1, RZ ;  /* 0x0000000102038819 */ /* 0x040fe400000006ff */
[----:B------:R-:W-:Y:S01]  /*0960*/  @!P0 IADD3.X R7, PT, PT, RZ, R7, RZ, P1, !PT ;  /* 0x00000007ff078210 */ /* 0x000fe20000ffe4ff */
[----:B------:R-:W3:Y:S01]  /*0970*/  LDC.64 R28, c[0x0][0x380] ;  /* 0x0000e000ff1c7b82 */ /* 0x000ee20000000a00 */
[----:B------:R-:W-:Y:S02]  /*0980*/  @!P0 LOP3.LUT R3, R3, 0xfffffffc, RZ, 0xc0, !PT ;  /* 0xfffffffc03038812 */ /* 0x000fe400078ec0ff */
[----:B------:R-:W-:Y:S02]  /*0990*/  @!P0 SHF.L.U64.HI R2, R2, 0x1, R7 ;  /* 0x0000000102028819 */ /* 0x000fe40000010207 */
[----:B-1----:R-:W-:-:S02]  /*09a0*/  @!P0 IADD3 R32, P1, PT, R3, R32, RZ ;  /* 0x0000002003208210 */ /* 0x002fc40007f3e0ff */
[----:B------:R-:W-:-:S03]  /*09b0*/  P2R R43, PR, RZ, 0x1 ;  /* 0x00000001ff2b7803 */ /* 0x000fc60000000000 */
[----:B------:R-:W-:Y:S01]  /*09c0*/  @!P0 IMAD.X R33, R2, 0x1, R33, P1 ;  /* 0x0000000102218824 */ /* 0x000fe200008e0621 */
[----:B------:R-:W-:-:S04]  /*09d0*/  ISETP.GE.U32.AND P1, PT, R46, UR40, PT ;  /* 0x000000282e007c0c */ /* 0x000fc8000bf26070 */
[----:B------:R-:W-:-:S13]  /*09e0*/  ISETP.GE.AND.EX P1, PT, RZ, UR41, PT, P1 ;  /* 0x00000029ff007c0c */ /* 0x000fda000bf26310 */
[----:B--2---:R-:W-:Y:S01]  /*09f0*/  @!P1 IMAD R2, R37, R8, RZ ;  /* 0x0000000825029224 */ /* 0x004fe200078e02ff */
        /* <DEDUP_REMOVED lines=14> */
[----:B------:R-:W-:Y:S02]  /*0ae0*/  P2R R9, PR, RZ, 0x2 ;  /* 0x00000002ff097803 */ /* 0x000fe40000000000 */
[----:B------:R-:W-:Y:S02]  /*0af0*/  ISETP.GE.AND.EX P2, PT, RZ, UR41, PT, P2 ;  /* 0x00000029ff007c0c */ /* 0x000fe4000bf46320 */
[----:B------:R-:W-:-:S04]  /*0b00*/  ISETP.NE.AND P1, PT, R14, RZ, PT ;  /* 0x000000ff0e00720c */ /* 0x000fc80003f25270 */
[----:B------:R-:W-:Y:S02]  /*0b10*/  P2R R47, PR, RZ, 0x2 ;  /* 0x00000002ff2f7803 */ /* 0x000fe40000000000 */
[----:B------:R-:W-:-:S04]  /*0b20*/  ISETP.NE.AND P1, PT, R13, RZ, PT ;  /* 0x000000ff0d00720c */ /* 0x000fc80003f25270 */
[----:B------:R-:W-:Y:S02]  /*0b30*/  P2R R49, PR, RZ, 0x2 ;  /* 0x00000002ff317803 */ /* 0x000fe40000000000 */
[----:B------:R-:W-:Y:S02]  /*0b40*/  ISETP.NE.AND P1, PT, R0, RZ, PT ;  /* 0x000000ff0000720c */ /* 0x000fe40003f25270 */
[----:B------:R-:W-:Y:S02]  /*0b50*/  @!P2 MOV R45, RZ ;  /* 0x000000ff002da202 */ /* 0x000fe40000000f00 */
[----:B------:R-:W-:Y:S01]  /*0b60*/  P2R R8, PR, RZ, 0x2 ;  /* 0x00000002ff087803 */ /* 0x000fe20000000000 */
        /* <DEDUP_REMOVED lines=13> */
[----:B------:R-:W-:Y:S02]  /*0c40*/  P2R R0, PR, RZ, 0x4 ;  /* 0x00000004ff007803 */ /* 0x000fe40000000000 */
[----:B------:R-:W-:Y:S02]  /*0c50*/  ISETP.GE.AND.EX P3, PT, RZ, UR41, PT, P3 ;  /* 0x00000029ff007c0c */ /* 0x000fe4000bf66330 */
[----:B------:R-:W-:-:S11]  /*0c60*/  ISETP.NE.AND P2, PT, R41, RZ, PT ;  /* 0x000000ff2900720c */ /* 0x000fd60003f45270 */
[----:B------:R-:W-:Y:S02]  /*0c70*/  @!P3 MOV R7, RZ ;  /* 0x000000ff0007b202 */ /* 0x000fe40000000f00 */
[----:B------:R-:W-:Y:S02]  /*0c80*/  @!P2 R2UR UR4, R30 ;  /* 0x000000001e04a2ca */ /* 0x000fe400000e0000 */
[----:B------:R-:W-:Y:S01]  /*0c90*/  @!P2 R2UR UR5, R31 ;  /* 0x000000001f05a2ca */ /* 0x000fe200000e0000 */
[----:B-1----:R-:W-:-:S04]  /*0ca0*/  @!P3 IMAD R6, R37, R20, RZ ;  /* 0x000000142506b224 */ /* 0x002fc800078e02ff */
[----:B------:R-:W-:Y:S01]  /*0cb0*/  @!P3 IMAD R13, R39, R21, R6 ;  /* 0x00000015270db224 */ /* 0x000fe200078e0206 */
[----:B------:R-:W-:-:S05]  /*0cc0*/  @!P3 MOV R6, R42 ;  /* 0x0000002a0006b202 */ /* 0x000fca0000000f00 */
[----:B------:R-:W-:Y:S02]  /*0cd0*/  @!P3 IMAD.WIDE.U32 R6, R39, R20, R6 ;  /* 0x000000142706b225 */ /* 0x000fe400078e0006 */
[----:B------:R1:W2:Y:S01]  /*0ce0*/  @!P2 LDG.E R18, desc[UR4][R18.64] ;  /* 0x000000041212a981 */ /* 0x0002a2000c1e1900 */
[----:B------:R-:W4:Y:S02]  /*0cf0*/  LDC.64 R20, c[0x0][0x380] ;  /* 0x0000e000ff147b82 */ /* 0x000f240000000a00 */
        /* <DEDUP_REMOVED lines=8> */
[----:B------:R-:W-:-:S04]  /*0d80*/  ISETP.GE.U32.AND P4, PT, R40, UR40, PT ;  /* 0x0000002828007c0c */ /* 0x000fc8000bf86070 */
[----:B------:R-:W-:-:S13]  /*0d90*/  ISETP.GE.AND.EX P4, PT, RZ, UR41, PT, P4 ;  /* 0x00000029ff007c0c */ /* 0x000fda000bf86340 */
[----:B-----5:R-:W-:Y:S01]  /*0da0*/  @!P4 IMAD R6, R37, R22, RZ ;  /* 0x000000162506c224 */ /* 0x020fe200078e02ff */
[----:B------:R-:W-:-:S03]  /*0db0*/  @!P4 MOV R7, RZ ;  /* 0x000000ff0007c202 */ /* 0x000fc60000000f00 */
[----:B------:R-:W-:Y:S02]  /*0dc0*/  @!P4 IMAD R13, R39, R23, R6 ;  /* 0x00000017270dc224 */ /* 0x000fe400078e0206 */
[----:B------:R-:W-:-:S04]  /*0dd0*/  @!P4 IMAD.MOV.U32 R6, RZ, RZ, R40 ;  /* 0x000000ffff06c224 */ /* 0x000fc800078e0028 */
[----:B------:R-:W-:Y:S02]  /*0de0*/  @!P4 IMAD.WIDE.U32 R6, R39, R22, R6 ;  /* 0x000000162706c225 */ /* 0x000fe400078e0006 */
[----:B------:R-:W4:Y:S03]  /*0df0*/  LDC.64 R22, c[0x0][0x388] ;  /* 0x0000e200ff167b82 */ /* 0x000f260000000a00 */
        /* <DEDUP_REMOVED lines=8> */
[----:B------:R-:W-:-:S04]  /*0e80*/  ISETP.GE.U32.AND P5, PT, R38, UR40, PT ;  /* 0x0000002826007c0c */ /* 0x000fc8000bfa6070 */
[----:B------:R-:W-:-:S13]  /*0e90*/  ISETP.GE.AND.EX P5, PT, RZ, UR41, PT, P5 ;  /* 0x00000029ff007c0c */ /* 0x000fda000bfa6350 */
[----:B----4-:R-:W-:Y:S01]  /*0ea0*/  @!P5 IMAD R6, R37, R22, RZ ;  /* 0x000000162506d224 */ /* 0x010fe200078e02ff */
        /* <DEDUP_REMOVED lines=12> */
[----:B------:R-:W0:Y:S01]  /*0f70*/  LDC.64 R6, c[0x0][0x388] ;  /* 0x0000e200ff067b82 */ /* 0x000e220000000a00 */
[----:B------:R-:W-:-:S04]  /*0f80*/  ISETP.GE.U32.AND P6, PT, R36, UR40, PT ;  /* 0x0000002824007c0c */ /* 0x000fc8000bfc6070 */
        /* <DEDUP_REMOVED lines=14> */
[----:B------:R-:W-:Y:S01]  /*1070*/  MOV R22, 0xff800000 ;  /* 0xff80000000167802 */ /* 0x000fe20000000f00 */
[----:B------:R-:W-:Y:S01]  /*1080*/  @!P6 IMAD.X R29, R6, 0x1, R29, P1 ;  /* 0x00000001061de824 */ /* 0x000fe200008e061d */
[----:B------:R-:W-:Y:S02]  /*1090*/  ISETP.NE.AND P1, PT, R8, RZ, PT ;  /* 0x000000ff0800720c */ /* 0x000fe40003f25270 */
[----:B-1----:R-:W-:Y:S02]  /*10a0*/  MOV R19, 0xff800000 ;  /* 0xff80000000137802 */ /* 0x002fe40000000f00 */
[----:B------:R-:W-:-:S09]  /*10b0*/  ISETP.NE.AND P0, PT, R12, RZ, PT ;  /* 0x000000ff0c00720c */ /* 0x000fd20003f05270 */
[----:B------:R-:W-:Y:S02]  /*10c0*/  @!P1 R2UR UR6, R30 ;  /* 0x000000001e0692ca */ /* 0x000fe400000e0000 */
[----:B------:R-:W-:-:S13]  /*10d0*/  @!P1 R2UR UR7, R31 ;  /* 0x000000001f0792ca */ /* 0x000fda00000e0000 */
[----:B------:R-:W3:Y:S01]  /*10e0*/  @!P1 LDG.E R4, desc[UR6][R4.64] ;  /* 0x0000000604049981 */ /* 0x000ee2000c1e1900 */
[----:B------:R-:W-:Y:S02]  /*10f0*/  MOV R8, 0xff800000 ;  /* 0xff80000000087802 */ /* 0x000fe40000000f00 */
[----:B------:R-:W-:Y:S02]  /*1100*/  MOV R7, 0xff800000 ;  /* 0xff80000000077802 */ /* 0x000fe40000000f00 */
[----:B------:R-:W-:Y:S01]  /*1110*/  MOV R13, 0xff800000 ;  /* 0xff800000000d7802 */ /* 0x000fe20000000f00 */
[--C-:B--2---:R-:W-:Y:S02]  /*1120*/  @!P2 HADD2.F32 R8, -RZ, R18.reuse.H0_H0 ;  /* 0x20000012ff08a230 */ /* 0x104fe40000004100 */
[----:B------:R-:W-:-:S05]  /*1130*/  @!P2 HADD2.F32 R7, -RZ, R18.H1_H1 ;  /* 0x30000012ff07a230 */ /* 0x000fca0000004100 */
[----:B------:R-:W-:Y:S01]  /*1140*/  @!P2 FMNMX3 R13, R8, -INF , R7, !PT ;  /* 0xff800000080da876 */ /* 0x000fe20007800007 */
[--C-:B---3--:R-:W-:Y:S02]  /*1150*/  @!P1 HADD2.F32 R23, -RZ, R4.reuse.H0_H0 ;  /* 0x20000004ff179230 */ /* 0x108fe40000004100 */
[----:B------:R-:W-:-:S05]  /*1160*/  @!P1 HADD2.F32 R22, -RZ, R4.H1_H1 ;  /* 0x30000004ff169230 */ /* 0x000fca0000004100 */
[----:B------:R-:W-:Y:S02]  /*1170*/  @!P1 FMNMX3 R13, R13, R23, R22, !PT ;  /* 0x000000170d0d9276 */ /* 0x000fe40007800016 */
[----:B------:R-:W-:-:S13]  /*1180*/  ISETP.NE.AND P1, PT, R49, RZ, PT ;  /* 0x000000ff3100720c */ /* 0x000fda0003f25270 */
[----:B------:R-:W-:Y:S02]  /*1190*/  @!P1 R2UR UR4, R30 ;  /* 0x000000001e0492ca */ /* 0x000fe400000e0000 */
[----:B------:R-:W-:-:S13]  /*11a0*/  @!P1 R2UR UR5, R31 ;  /* 0x000000001f0592ca */ /* 0x000fda00000e0000 */
[----:B------:R-:W2:Y:S01]  /*11b0*/  @!P1 LDG.E R10, desc[UR4][R10.64] ;  /* 0x000000040a0a9981 */ /* 0x000ea2000c1e1900 */
[----:B------:R-:W-:Y:S01]  /*11c0*/  MOV R4, 0xff800000 ;  /* 0xff80000000047802 */ /* 0x000fe20000000f00 */
[--C-:B--2---:R-:W-:Y:S02]  /*11d0*/  @!P1 HADD2.F32 R19, -RZ, R10.reuse.H0_H0 ;  /* 0x2000000aff139230 */ /* 0x104fe40000004100 */
[----:B------:R-:W-:-:S05]  /*11e0*/  @!P1 HADD2.F32 R4, -RZ, R10.H1_H1 ;  /* 0x3000000aff049230 */ /* 0x000fca0000004100 */
        /* <DEDUP_REMOVED lines=11> */
[----:B------:R-:W-:Y:S02]  /*12a0*/  ISETP.NE.AND P2, PT, R0, RZ, PT ;  /* 0x000000ff0000720c */ /* 0x000fe40003f45270 */
[----:B------:R-:W-:Y:S02]  /*12b0*/  @!P3 R2UR UR8, R30 ;  /* 0x000000001e08b2ca */ /* 0x000fe400000e0000 */
[----:B------:R-:W-:-:S09]  /*12c0*/  @!P3 R2UR UR9, R31 ;  /* 0x000000001f09b2ca */ /* 0x000fd200000e0000 */
[C---:B------:R-:W-:Y:S02]  /*12d0*/  @!P2 R2UR UR6, R30.reuse ;  /* 0x000000001e06a2ca */ /* 0x040fe400000e0000 */
[C---:B------:R-:W-:Y:S02]  /*12e0*/  @!P2 R2UR UR7, R31.reuse ;  /* 0x000000001f07a2ca */ /* 0x040fe400000e0000 */
[----:B------:R-:W-:Y:S01]  /*12f0*/  @!P4 R2UR UR10, R30 ;  /* 0x000000001e0ac2ca */ /* 0x000fe200000e0000 */
[----:B------:R-:W4:Y:S01]  /*1300*/  @!P3 LDG.E R20, desc[UR8][R20.64] ;  /* 0x000000081414b981 */ /* 0x000f22000c1e1900 */
[----:B------:R-:W-:-:S09]  /*1310*/  @!P4 R2UR UR11, R31 ;  /* 0x000000001f0bc2ca */ /* 0x000fd200000e0000 */
[----:B------:R-:W5:Y:S01]  /*1320*/  @!P2 LDG.E R14, desc[UR6][R14.64] ;  /* 0x000000060e0ea981 */ /* 0x000f62000c1e1900 */
[----:B------:R-:W-:Y:S02]  /*1330*/  @!P6 R2UR UR6, R30 ;  /* 0x000000001e06e2ca */ /* 0x000fe400000e0000 */
[----:B------:R-:W-:Y:S01]  /*1340*/  @!P6 R2UR UR7, R31 ;  /* 0x000000001f07e2ca */ /* 0x000fe200000e0000 */
[----:B------:R-:W4:-:S12]  /*1350*/  @!P4 LDG.E R25, desc[UR10][R24.64] ;  /* 0x0000000a1819c981 */ /* 0x000f18000c1e1900 */
[----:B------:R-:W4:Y:S01]  /*1360*/  @!P6 LDG.E R28, desc[UR6][R28.64] ;  /* 0x000000061c1ce981 */ /* 0x000f22000c1e1900 */
[--C-:B--2---:R-:W-:Y:S02]  /*1370*/  @!P1 HADD2.F32 R5, -RZ, R16.reuse.H0_H0 ;  /* 0x20000010ff059230 */ /* 0x104fe40000004100 */
[----:B------:R-:W-:-:S05]  /*1380*/  @!P1 HADD2.F32 R6, -RZ, R16.H1_H1 ;  /* 0x30000010ff069230 */ /* 0x000fca0000004100 */
[----:B------:R-:W-:Y:S02]  /*1390*/  @!P1 FMNMX3 R13, R13, R5, R6, !PT ;  /* 0x000000050d0d9276 */ /* 0x000fe40007800006 */
[----:B------:R-:W-:Y:S02]  /*13a0*/  ISETP.NE.AND P1, PT, R9, RZ, PT ;  /* 0x000000ff0900720c */ /* 0x000fe40003f25270 */
[----:B------:R-:W-:Y:S01]  /*13b0*/  MOV R9, 0xff800000 ;  /* 0xff80000000097802 */ /* 0x000fe20000000f00 */
[--C-:B---3--:R-:W-:Y:S02]  /*13c0*/  @!P0 HADD2.F32 R9, -RZ, R34.reuse.H0_H0 ;  /* 0x20000022ff098230 */ /* 0x108fe40000004100 */
[----:B------:R-:W-:-:S05]  /*13d0*/  @!P0 HADD2.F32 R10, -RZ, R34.H1_H1 ;  /* 0x30000022ff0a8230 */ /* 0x000fca0000004100 */
[----:B------:R-:W-:Y:S02]  /*13e0*/  @!P0 FMNMX3 R13, R13, R9, R10, !PT ;  /* 0x000000090d0d8276 */ /* 0x000fe4000780000a */
[----:B------:R-:W-:-:S13]  /*13f0*/  ISETP.NE.AND P0, PT, R43, RZ, PT ;  /* 0x000000ff2b00720c */ /* 0x000fda0003f05270 */
[----:B------:R-:W-:Y:S02]  /*1400*/  @!P0 R2UR UR4, R30 ;  /* 0x000000001e0482ca */ /* 0x000fe400000e0000 */
[----:B------:R-:W-:-:S13]  /*1410*/  @!P0 R2UR UR5, R31 ;  /* 0x000000001f0582ca */ /* 0x000fda00000e0000 */
[----:B------:R0:W2:Y:S01]  /*1420*/  @!P0 LDG.E R32, desc[UR4][R32.64] ;  /* 0x0000000420208981 */ /* 0x0000a2000c1e1900 */
        /* <DEDUP_REMOVED lines=10> */
[----:B------:R-:W-:Y:S01]  /*14d0*/  MOV R35, 0xff800000 ;  /* 0xff80000000237802 */ /* 0x000fe20000000f00 */
[----:B-----5:R-:W-:Y:S01]  /*14e0*/  @!P2 HADD2.F32 R35, -RZ, R14.H0_H0 ;  /* 0x2000000eff23a230 */ /* 0x020fe20000004100 */
[----:B0-----:R-:W-:Y:S01]  /*14f0*/  MOV R33, 0xff800000 ;  /* 0xff80000000217802 */ /* 0x001fe20000000f00 */
[--C-:B----4-:R-:W-:Y:S01]  /*1500*/  @!P3 HADD2.F32 R33, -RZ, R20.reuse.H0_H0 ;  /* 0x20000014ff21b230 */ /* 0x110fe20000004100 */
[----:B-1----:R-:W-:Y:S01]  /*1510*/  MOV R26, 0xff800000 ;  /* 0xff800000001a7802 */ /* 0x002fe20000000f00 */
[----:B------:R-:W-:Y:S01]  /*1520*/  @!P3 HADD2.F32 R26, -RZ, R20.H1_H1 ;  /* 0x30000014ff1ab230 */ /* 0x000fe20000004100 */
[----:B------:R-:W-:Y:S01]  /*1530*/  MOV R27, 0xff800000 ;  /* 0xff800000001b7802 */ /* 0x000fe20000000f00 */
[--C-:B------:R-:W-:Y:S01]  /*1540*/  @!P4 HADD2.F32 R27, -RZ, R25.reuse.H0_H0 ;  /* 0x20000019ff1bc230 */ /* 0x100fe20000004100 */
[----:B------:R-:W-:Y:S01]  /*1550*/  MOV R24, 0xff800000 ;  /* 0xff80000000187802 */ /* 0x000fe20000000f00 */
[----:B------:R-:W-:Y:S01]  /*1560*/  @!P4 HADD2.F32 R24, -RZ, R25.H1_H1 ;  /* 0x30000019ff18c230 */ /* 0x000fe20000004100 */
[----:B------:R-:W-:-:S02]  /*1570*/  MOV R25, 0xff800000 ;  /* 0xff80000000197802 */ /* 0x000fc40000000f00 */
[----:B------:R-:W-:Y:S01]  /*1580*/  MOV R20, 0xff800000 ;  /* 0xff80000000147802 */ /* 0x000fe20000000f00 */
[----:B------:R-:W-:Y:S01]  /*1590*/  UMOV UR4, 0xffffffff ;  /* 0xffffffff00047882 */ /* 0x000fe20000000000 */
[----:B------:R-:W-:Y:S01]  /*15a0*/  MOV R21, 0xff800000 ;  /* 0xff80000000157802 */ /* 0x000fe20000000f00 */
[--C-:B------:R-:W-:Y:S01]  /*15b0*/  @!P6 HADD2.F32 R21, -RZ, R28.reuse.H0_H0 ;  /* 0x2000001cff15e230 */ /* 0x100fe20000004100 */
[----:B------:R-:W-:Y:S01]  /*15c0*/  MOV R18, 0xff800000 ;  /* 0xff80000000127802 */ /* 0x000fe20000000f00 */
[----:B------:R-:W-:Y:S02]  /*15d0*/  @!P6 HADD2.F32 R18, -RZ, R28.H1_H1 ;  /* 0x3000001cff12e230 */ /* 0x000fe40000004100 */
[--C-:B--2---:R-:W-:Y:S02]  /*15e0*/  @!P0 HADD2.F32 R17, -RZ, R32.reuse.H0_H0 ;  /* 0x20000020ff118230 */ /* 0x104fe40000004100 */
[----:B------:R-:W-:Y:S02]  /*15f0*/  @!P0 HADD2.F32 R16, -RZ, R32.H1_H1 ;  /* 0x30000020ff108230 */ /* 0x000fe40000004100 */
[----:B------:R-:W-:-:S03]  /*1600*/  IMAD.MOV.U32 R32, RZ, RZ, -0x800000 ;  /* 0xff800000ff207424 */ /* 0x000fc600078e00ff */
[----:B------:R-:W-:Y:S01]  /*1610*/  @!P0 FMNMX3 R13, R13, R17, R16, !PT ;  /* 0x000000110d0d8276 */ /* 0x000fe20007800010 */
[----:B------:R-:W-:Y:S02]  /*1620*/  @!P2 HADD2.F32 R32, -RZ, R14.H1_H1 ;  /* 0x3000000eff20a230 */ /* 0x000fe40000004100 */
[--C-:B---3--:R-:W-:Y:S02]  /*1630*/  @!P1 HADD2.F32 R43, -RZ, R2.reuse.H0_H0 ;  /* 0x20000002ff2b9230 */ /* 0x108fe40000004100 */
[----:B------:R-:W-:-:S05]  /*1640*/  @!P1 HADD2.F32 R34, -RZ, R2.H1_H1 ;  /* 0x30000002ff229230 */ /* 0x000fca0000004100 */
[----:B------:R-:W-:-:S04]  /*1650*/  @!P1 FMNMX3 R13, R13, R43, R34, !PT ;  /* 0x0000002b0d0d9276 */ /* 0x000fc80007800022 */
[----:B------:R-:W-:-:S04]  /*1660*/  @!P2 FMNMX3 R13, R13, R35, R32, !PT ;  /* 0x000000230d0da276 */ /* 0x000fc80007800020 */
[----:B------:R-:W-:Y:S01]  /*1670*/  @!P3 FMNMX3 R13, R13, R33, R26, !PT ;  /* 0x000000210d0db276 */ /* 0x000fe2000780001a */
[--C-:B------:R-:W-:Y:S02]  /*1680*/  @!P5 HADD2.F32 R25, -RZ, R0.reuse.H0_H0 ;  /* 0x20000000ff19d230 */ /* 0x100fe40000004100 */
[----:B------:R-:W-:Y:S01]  /*1690*/  @!P5 HADD2.F32 R20, -RZ, R0.H1_H1 ;  /* 0x30000000ff14d230 */ /* 0x000fe20000004100 */
[----:B------:R-:W-:-:S04]  /*16a0*/  @!P4 FMNMX3 R13, R13, R27, R24, !PT ;  /* 0x0000001b0d0dc276 */ /* 0x000fc80007800018 */
        /* <DEDUP_REMOVED lines=46> */
[-C--:B------:R-:W-:Y:S01]  /*1990*/  FFMA.SAT R23, R72, R11.reuse, 0.5 ;  /* 0x3f00000048177423 */ /* 0x080fe2000000200b */
[----:B------:R-:W-:Y:S01]  /*19a0*/  FFMA R18, R13, 1.4426950216293334961, -R18 ;  /* 0x3fb8aa3b0d127823 */ /* 0x000fe20000000812 */
[----:B------:R-:W-:Y:S01]  /*19b0*/  FFMA R16, R15, 1.4426950216293334961, -R16 ;  /* 0x3fb8aa3b0f107823 */ /* 0x000fe20000000810 */
[-C--:B------:R-:W-:Y:S01]  /*19c0*/  FFMA.RM R5, R5, R12.reuse, 12582913 ;  /* 0x4b40000105057423 */ /* 0x080fe2000000400c */
[----:B------:R-:W-:Y:S01]  /*19d0*/  SHF.L.U32 R17, R17, 0x17, RZ ;  /* 0x0000001711117819 */ /* 0x000fe200000006ff */
[----:B------:R-:W-:Y:S01]  /*19e0*/  FFMA R19, R13, 1.925963033500011079e-08, R18 ;  /* 0x32a570600d137823 */ /* 0x000fe20000000012 */
[-C--:B------:R-:W-:Y:S01]  /*19f0*/  FFMA.SAT R13, R76, R11.reuse, 0.5 ;  /* 0x3f0000004c0d7423 */ /* 0x080fe2000000200b */
[----:B------:R-:W-:Y:S01]  /*1a00*/  FFMA R15, R15, 1.925963033500011079e-08, R16 ;  /* 0x32a570600f0f7823 */ /* 0x000fe20000000010 */
[----:B------:R-:W-:Y:S01]  /*1a10*/  FADD R16, R5, -12583039 ;  /* 0xcb40007f05107421 */ /* 0x000fe20000000000 */
[----:B------:R-:W-:Y:S01]  /*1a20*/  SHF.L.U32 R20, R3, 0x17, RZ ;  /* 0x0000001703147819 */ /* 0x000fe200000006ff */
[-C--:B------:R-:W-:Y:S01]  /*1a30*/  FFMA.RM R13, R13, R12.reuse, 12582913 ;  /* 0x4b4000010d0d7423 */ /* 0x080fe2000000400c */
[----:B------:R0:W-:Y:S01]  /*1a40*/  MUFU.EX2 R18, R15 ;  /* 0x0000000f00127308 */ /* 0x0001e20000000800 */
[----:B------:R-:W-:Y:S01]  /*1a50*/  FFMA R16, R7, 1.4426950216293334961, -R16 ;  /* 0x3fb8aa3b07107823 */ /* 0x000fe20000000810 */
[-C--:B------:R-:W-:Y:S01]  /*1a60*/  FFMA.SAT R25, R10, R11.reuse, 0.5 ;  /* 0x3f0000000a197423 */ /* 0x080fe2000000200b */
[C---:B------:R-:W-:Y:S01]  /*1a70*/  FADD R9, R13.reuse, -12583039 ;  /* 0xcb40007f0d097421 */ /* 0x040fe20000000000 */
[----:B------:R-:W-:Y:S01]  /*1a80*/  SHF.L.U32 R13, R13, 0x17, RZ ;  /* 0x000000170d0d7819 */ /* 0x000fe200000006ff */
[----:B------:R-:W-:Y:S01]  /*1a90*/  FFMA R16, R7, 1.925963033500011079e-08, R16 ;  /* 0x32a5706007107823 */ /* 0x000fe20000000010 */
[-C--:B------:R-:W-:Y:S01]  /*1aa0*/  FFMA.SAT R29, R34, R11.reuse, 0.5 ;  /* 0x3f000000221d7423 */ /* 0x080fe2000000200b */
[----:B------:R-:W-:Y:S01]  /*1ab0*/  FFMA R9, R76, 1.4426950216293334961, -R9 ;  /* 0x3fb8aa3b4c097823 */ /* 0x000fe20000000809 */
[----:B------:R-:W1:Y:S01]  /*1ac0*/  MUFU.EX2 R19, R19 ;  /* 0x0000001300137308 */ /* 0x000e620000000800 */
[-C--:B0-----:R-:W-:Y:S01]  /*1ad0*/  FFMA.SAT R15, R70, R11.reuse, 0.5 ;  /* 0x3f000000460f7423 */ /* 0x081fe2000000200b */
[-C--:B------:R-:W-:Y:S01]  /*1ae0*/  FFMA.RM R25, R25, R12.reuse, 12582913 ;  /* 0x4b40000119197423 */ /* 0x080fe2000000400c */
[----:B------:R-:W-:Y:S01]  /*1af0*/  FFMA R76, R76, 1.925963033500011079e-08, R9 ;  /* 0x32a570604c4c7823 */ /* 0x000fe20000000009 */
[-C--:B------:R-:W-:Y:S01]  /*1b00*/  FFMA.SAT R9, R74, R11.reuse, 0.5 ;  /* 0x3f0000004a097423 */ /* 0x080fe2000000200b */
[-C--:B------:R-:W-:Y:S01]  /*1b10*/  FFMA.RM R15, R15, R12.reuse, 12582913 ;  /* 0x4b4000010f0f7423 */ /* 0x080fe2000000400c */
[-C--:B------:R-:W-:Y:S01]  /*1b20*/  FFMA.RM R29, R29, R12.reuse, 12582913 ;  /* 0x4b4000011d1d7423 */ /* 0x080fe2000000400c */
[-C--:B------:R-:W-:Y:S01]  /*1b30*/  FFMA.SAT R27, R8, R11.reuse, 0.5 ;  /* 0x3f000000081b7423 */ /* 0x080fe2000000200b */
[-C--:B------:R-:W-:Y:S01]  /*1b40*/  FFMA.RM R9, R9, R12.reuse, 12582913 ;  /* 0x4b40000109097423 */ /* 0x080fe2000000400c */
[----:B------:R-:W0:Y:S01]  /*1b50*/  MUFU.EX2 R76, R76 ;  /* 0x0000004c004c7308 */ /* 0x000e220000000800 */
[----:B------:R-:W-:Y:S01]  /*1b60*/  FFMA.SAT R35, R32, R11, 0.5 ;  /* 0x3f00000020237423 */ /* 0x000fe2000000200b */
[-C--:B------:R-:W-:Y:S01]  /*1b70*/  FFMA.RM R27, R27, R12.reuse, 12582913 ;  /* 0x4b4000011b1b7423 */ /* 0x080fe2000000400c */
[C---:B------:R-:W-:Y:S01]  /*1b80*/  FADD R7, R9.reuse, -12583039 ;  /* 0xcb40007f09077421 */ /* 0x040fe20000000000 */
[----:B------:R-:W-:Y:S01]  /*1b90*/  SHF.L.U32 R9, R9, 0x17, RZ ;  /* 0x0000001709097819 */ /* 0x000fe200000006ff */
[----:B------:R-:W-:-:S02]  /*1ba0*/  FFMA.RM R35, R35, R12, 12582913 ;  /* 0x4b40000123237423 */ /* 0x000fc4000000400c */
[----:B------:R-:W-:Y:S01]  /*1bb0*/  FFMA R21, R74, 1.4426950216293334961, -R7 ;  /* 0x3fb8aa3b4a157823 */ /* 0x000fe20000000807 */
[----:B------:R-:W-:Y:S01]  /*1bc0*/  FFMA.RM R7, R23, R12, 12582913 ;  /* 0x4b40000117077423 */ /* 0x000fe2000000400c */
[----:B-1----:R-:W-:Y:S02]  /*1bd0*/  FMUL R20, R20, R19 ;  /* 0x0000001314147220 */ /* 0x002fe40000400000 */
[----:B------:R-:W-:Y:S01]  /*1be0*/  FFMA R74, R74, 1.925963033500011079e-08, R21 ;  /* 0x32a570604a4a7823 */ /* 0x000fe20000000015 */
[C---:B------:R-:W-:Y:S01]  /*1bf0*/  FADD R21, R7.reuse, -12583039 ;  /* 0xcb40007f07157421 */ /* 0x040fe20000000000 */
[----:B------:R-:W-:-:S03]  /*1c00*/  SHF.L.U32 R7, R7, 0x17, RZ ;  /* 0x0000001707077819 */ /* 0x000fc600000006ff */
[----:B------:R-:W-:Y:S01]  /*1c10*/  FFMA R21, R72, 1.4426950216293334961, -R21 ;  /* 0x3fb8aa3b48157823 */ /* 0x000fe20000000815 */
[----:B0-----:R-:W-:Y:S01]  /*1c20*/  FMUL R19, R13, R76 ;  /* 0x0000004c0d137220 */ /* 0x001fe20000400000 */
[-C--:B------:R-:W-:Y:S01]  /*1c30*/  FFMA.SAT R13, R66, R11.reuse, 0.5 ;  /* 0x3f000000420d7423 */ /* 0x080fe2000000200b */
[----:B------:R-:W-:Y:S01]  /*1c40*/  MUFU.EX2 R74, R74 ;  /* 0x0000004a004a7308 */ /* 0x000fe20000000800 */
[----:B------:R-:W-:Y:S01]  /*1c50*/  FFMA R72, R72, 1.925963033500011079e-08, R21 ;  /* 0x32a5706048487823 */ /* 0x000fe20000000015 */
[----:B------:R-:W-:Y:S01]  /*1c60*/  FMUL R21, R17, R18 ;  /* 0x0000001211157220 */ /* 0x000fe20000400000 */
[----:B------:R-:W-:Y:S01]  /*1c70*/  FADD R17, R15, -12583039 ;  /* 0xcb40007f0f117421 */ /* 0x000fe20000000000 */
[----:B------:R-:W-:Y:S01]  /*1c80*/  FFMA.RM R13, R13, R12, 12582913 ;  /* 0x4b4000010d0d7423 */ /* 0x000fe2000000400c */
[----:B------:R-:W-:Y:S01]  /*1c90*/  SHF.L.U32 R18, R5, 0x17, RZ ;  /* 0x0000001705127819 */ /* 0x000fe200000006ff */
[----:B------:R-:W-:Y:S02]  /*1ca0*/  IMAD.SHL.U32 R15, R15, 0x800000, RZ ;  /* 0x008000000f0f7824 */ /* 0x000fe400078e00ff */
[C---:B------:R-:W-:Y:S01]  /*1cb0*/  FFMA R17, R70.reuse, 1.4426950216293334961, -R17 ;  /* 0x3fb8aa3b46117823 */ /* 0x040fe20000000811 */
[----:B------:R-:W-:Y:S01]  /*1cc0*/  FADD R23, R13, -12583039 ;  /* 0xcb40007f0d177421 */ /* 0x000fe20000000000 */
[----:B------:R-:W0:Y:S02]  /*1cd0*/  MUFU.EX2 R72, R72 ;  /* 0x0000004800487308 */ /* 0x000e240000000800 */
[----:B------:R-:W-:Y:S01]  /*1ce0*/  FFMA R70, R70, 1.925963033500011079e-08, R17 ;  /* 0x32a5706046467823 */ /* 0x000fe20000000011 */
[----:B------:R-:W-:Y:S01]  /*1cf0*/  FFMA.SAT R17, R68, R11, 0.5 ;  /* 0x3f00000044117423 */ /* 0x000fe2000000200b */
[----:B------:R-:W-:-:S03]  /*1d00*/  FFMA R23, R66, 1.4426950216293334961, -R23 ;  /* 0x3fb8aa3b42177823 */ /* 0x000fc60000000817 */
[-C--:B------:R-:W-:Y:S01]  /*1d10*/  FFMA.RM R3, R17, R12.reuse, 12582913 ;  /* 0x4b40000111037423 */ /* 0x080fe2000000400c */
[----:B------:R-:W-:Y:S01]  /*1d20*/  FFMA R66, R66, 1.925963033500011079e-08, R23 ;  /* 0x32a5706042427823 */ /* 0x000fe20000000017 */
[-C--:B------:R-:W-:Y:S01]  /*1d30*/  FFMA.SAT R23, R64, R11.reuse, 0.5 ;  /* 0x3f00000040177423 */ /* 0x080fe2000000200b */
[----:B------:R-:W-:Y:S01]  /*1d40*/  MUFU.EX2 R70, R70 ;  /* 0x0000004600467308 */ /* 0x000fe20000000800 */
[C---:B------:R-:W-:Y:S01]  /*1d50*/  FADD R17, R3.reuse, -12583039 ;  /* 0xcb40007f03117421 */ /* 0x040fe20000000000 */
[----:B------:R-:W-:Y:S01]  /*1d60*/  SHF.L.U32 R3, R3, 0x17, RZ ;  /* 0x0000001703037819 */ /* 0x000fe200000006ff */
[----:B------:R-:W-:Y:S01]  /*1d70*/  FFMA.RM R5, R23, R12, 12582913 ;  /* 0x4b40000117057423 */ /* 0x000fe2000000400c */
[----:B------:R-:W-:Y:S01]  /*1d80*/  FFMA.SAT R23, R62, R11, 0.5 ;  /* 0x3f0000003e177423 */ /* 0x000fe2000000200b */
[----:B------:R-:W-:-:S03]  /*1d90*/  FFMA R17, R68, 1.4426950216293334961, -R17 ;  /* 0x3fb8aa3b44117823 */ /* 0x000fc60000000811 */
[----:B------:R-:W-:Y:S01]  /*1da0*/  FFMA.RM R23, R23, R12, 12582913 ;  /* 0x4b40000117177423 */ /* 0x000fe2000000400c */
[----:B------:R-:W-:Y:S02]  /*1db0*/  FFMA R68, R68, 1.925963033500011079e-08, R17 ;  /* 0x32a5706044447823 */ /* 0x000fe40000000011 */
[----:B------:R0:W1:Y:S08]  /*1dc0*/  MUFU.EX2 R17, R16 ;  /* 0x0000001000117308 */ /* 0x0000700000000800 */
[----:B------:R-:W2:Y:S01]  /*1dd0*/  MUFU.EX2 R68, R68 ;  /* 0x0000004400447308 */ /* 0x000ea20000000800 */
[----:B0-----:R-:W-:Y:S01]  /*1de0*/  FMUL R16, R7, R72 ;  /* 0x0000004807107220 */ /* 0x001fe20000400000 */
[----:B------:R-:W-:-:S04]  /*1df0*/  FADD R7, R25, -12583039 ;  /* 0xcb40007f19077421 */ /* 0x000fc80000000000 */
[----:B------:R-:W-:Y:S01]  /*1e00*/  FFMA R7, R10, 1.4426950216293334961, -R7 ;  /* 0x3fb8aa3b0a077823 */ /* 0x000fe20000000807 */
[----:B-1----:R-:W-:Y:S01]  /*1e10*/  FMUL R18, R18, R17 ;  /* 0x0000001112127220 */ /* 0x002fe20000400000 */
[----:B------:R-:W-:Y:S02]  /*1e20*/  FADD R17, R5, -12583039 ;  /* 0xcb40007f05117421 */ /* 0x000fe40000000000 */
[----:B------:R-:W-:Y:S01]  /*1e30*/  FFMA R33, R10, 1.925963033500011079e-08, R7 ;  /* 0x32a570600a217823 */ /* 0x000fe20000000007 */
[----:B------:R-:W-:Y:S01]  /*1e40*/  FADD R7, R27, -12583039 ;  /* 0xcb40007f1b077421 */ /* 0x000fe20000000000 */
[----:B------:R-:W-:Y:S01]  /*1e50*/  SHF.L.U32 R5, R5, 0x17, RZ ;  /* 0x0000001705057819 */ /* 0x000fe200000006ff */
[----:B------:R-:W-:Y:S01]  /*1e60*/  FFMA R17, R64, 1.4426950216293334961, -R17 ;  /* 0x3fb8aa3b40117823 */ /* 0x000fe20000000811 */
[----:B------:R-:W-:Y:S01]  /*1e70*/  FMUL R10, R15, R70 ;  /* 0x000000460f0a7220 */ /* 0x000fe20000400000 */
[----:B------:R-:W-:Y:S01]  /*1e80*/  FFMA R7, R8, 1.4426950216293334961, -R7 ;  /* 0x3fb8aa3b08077823 */ /* 0x000fe20000000807 */
[-C--:B------:R-:W-:Y:S01]  /*1e90*/  FFMA.SAT R15, R26, R11.reuse, 0.5 ;  /* 0x3f0000001a0f7423 */ /* 0x080fe2000000200b */
[----:B------:R-:W-:Y:S01]  /*1ea0*/  FFMA R64, R64, 1.925963033500011079e-08, R17 ;  /* 0x32a5706040407823 */ /* 0x000fe20000000011 */
[----:B------:R-:W-:Y:S01]  /*1eb0*/  FMUL R17, R9, R74 ;  /* 0x0000004a09117220 */ /* 0x000fe20000400000 */
[----:B------:R-:W-:Y:S01]  /*1ec0*/  FADD R9, R23, -12583039 ;  /* 0xcb40007f17097421 */ /* 0x000fe20000000000 */
[----:B------:R-:W-:Y:S01]  /*1ed0*/  FFMA R43, R8, 1.925963033500011079e-08, R7 ;  /* 0x32a57060082b7823 */ /* 0x000fe20000000007 */
[----:B------:R-:W-:Y:S01]  /*1ee0*/  SHF.L.U32 R8, R13, 0x17, RZ ;  /* 0x000000170d087819 */ /* 0x000fe200000006ff */
[----:B------:R-:W0:Y:S01]  /*1ef0*/  MUFU.EX2 R7, R66 ;  /* 0x0000004200077308 */ /* 0x000e220000000800 */
[----:B------:R-:W-:Y:S01]  /*1f00*/  FFMA R9, R62, 1.4426950216293334961, -R9 ;  /* 0x3fb8aa3b3e097823 */ /* 0x000fe20000000809 */
[----:B------:R-:W-:Y:S01]  /*1f10*/  FFMA.SAT R13, R2, R11, 0.5 ;  /* 0x3f000000020d7423 */ /* 0x000fe2000000200b */
[----:B------:R-:W-:-:S02]  /*1f20*/  FFMA.RM R15, R15, R12, 12582913 ;  /* 0x4b4000010f0f7423 */ /* 0x000fc4000000400c */
[----:B------:R-:W-:Y:S01]  /*1f30*/  FFMA R62, R62, 1.925963033500011079e-08, R9 ;  /* 0x32a570603e3e7823 */ /* 0x000fe20000000009 */
[----:B--2---:R-:W-:Y:S01]  /*1f40*/  FMUL R9, R3, R68 ;  /* 0x0000004403097220 */ /* 0x004fe20000400000 */
[----:B------:R-:W-:Y:S01]  /*1f50*/  FADD R3, R29, -12583039 ;  /* 0xcb40007f1d037421 */ /* 0x000fe20000000000 */
[----:B------:R-:W1:Y:S01]  /*1f60*/  MUFU.EX2 R64, R64 ;  /* 0x0000004000407308 */ /* 0x000e620000000800 */
[----:B------:R-:W-:Y:S02]  /*1f70*/  FFMA.RM R13, R13, R12, 12582913 ;  /* 0x4b4000010d0d7423 */ /* 0x000fe4000000400c */
[----:B------:R-:W-:-:S04]  /*1f80*/  FFMA R3, R34, 1.4426950216293334961, -R3 ;  /* 0x3fb8aa3b22037823 */ /* 0x000fc80000000803 */
[----:B------:R-:W-:Y:S01]  /*1f90*/  FFMA R45, R34, 1.925963033500011079e-08, R3 ;  /* 0x32a57060222d7823 */ /* 0x000fe20000000003 */
[----:B------:R-:W-:Y:S01]  /*1fa0*/  FFMA.SAT R3, R6, R11, 0.5 ;  /* 0x3f00000006037423 */ /* 0x000fe2000000200b */
[----:B0-----:R-:W-:Y:S01]  /*1fb0*/  FMUL R8, R8, R7 ;  /* 0x0000000708087220 */ /* 0x001fe20000400000 */
[----:B------:R-:W-:Y:S02]  /*1fc0*/  MUFU.EX2 R43, R43 ;  /* 0x0000002b002b7308 */ /* 0x000fe40000000800 */
[----:B------:R-:W-:-:S04]  /*1fd0*/  FFMA.RM R34, R3, R12, 12582913 ;  /* 0x4b40000103227423 */ /* 0x000fc8000000400c */
[----:B------:R-:W-:Y:S01]  /*1fe0*/  FADD R3, R34, -12583039 ;  /* 0xcb40007f22037421 */ /* 0x000fe20000000000 */
[----:B-1----:R-:W-:Y:S01]  /*1ff0*/  FMUL R7, R5, R64 ;  /* 0x0000004005077220 */ /* 0x002fe20000400000 */
[----:B------:R-:W-:Y:S01]  /*2000*/  FADD R5, R35, -12583039 ;  /* 0xcb40007f23057421 */ /* 0x000fe20000000000 */
[----:B------:R-:W-:Y:S01]  /*2010*/  MUFU.EX2 R45, R45 ;  /* 0x0000002d002d7308 */ /* 0x000fe20000000800 */
[----:B------:R-:W-:Y:S02]  /*2020*/  FFMA R3, R6, 1.4426950216293334961, -R3 ;  /* 0x3fb8aa3b06037823 */ /* 0x000fe40000000803 */
[----:B------:R-:W-:Y:S02]  /*2030*/  FFMA R5, R32, 1.4426950216293334961, -R5 ;  /* 0x3fb8aa3b20057823 */ /* 0x000fe40000000805 */
[----:B------:R-:W-:Y:S01]  /*2040*/  FFMA R47, R6, 1.925963033500011079e-08, R3 ;  /* 0x32a57060062f7823 */ /* 0x000fe20000000003 */
[----:B------:R-:W-:Y:S01]  /*2050*/  SHF.L.U32 R6, R23, 0x17, RZ ;  /* 0x0000001717067819 */ /* 0x000fe200000006ff */
[----:B------:R-:W-:Y:S01]  /*2060*/  FFMA R49, R32, 1.925963033500011079e-08, R5 ;  /* 0x32a5706020317823 */ /* 0x000fe20000000005 */
[----:B------:R-:W0:Y:S01]  /*2070*/  MUFU.EX2 R3, R62 ;  /* 0x0000003e00037308 */ /* 0x000e220000000800 */
[C---:B------:R-:W-:Y:S01]  /*2080*/  FADD R5, R15.reuse, -12583039 ;  /* 0xcb40007f0f057421 */ /* 0x040fe20000000000 */
[----:B------:R-:W-:Y:S01]  /*2090*/  FFMA.SAT R23, R0, R11, 0.5 ;  /* 0x3f00000000177423 */ /* 0x000fe2000000200b */
[----:B------:R-:W-:-:S02]  /*20a0*/  SHF.L.U32 R15, R15, 0x17, RZ ;  /* 0x000000170f0f7819 */ /* 0x000fc400000006ff */
[C---:B------:R-:W-:Y:S01]  /*20b0*/  FFMA R5, R26.reuse, 1.4426950216293334961, -R5 ;  /* 0x3fb8aa3b1a057823 */ /* 0x040fe20000000805 */
[----:B------:R-:W-:Y:S02]  /*20c0*/  FFMA.RM R23, R23, R12, 12582913 ;  /* 0x4b40000117177423 */ /* 0x000fe4000000400c */
[----:B------:R1:W2:Y:S01]  /*20d0*/  MUFU.EX2 R62, R33 ;  /* 0x00000021003e7308 */ /* 0x0002a20000000800 */
[----:B------:R-:W-:Y:S01]  /*20e0*/  FFMA R26, R26, 1.925963033500011079e-08, R5 ;  /* 0x32a570601a1a7823 */ /* 0x000fe20000000005 */
[C---:B------:R-:W-:Y:S01]  /*20f0*/  FADD R5, R23.reuse, -12583039 ;  /* 0xcb40007f17057421 */ /* 0x040fe20000000000 */
[----:B------:R-:W-:-:S03]  /*2100*/  SHF.L.U32 R23, R23, 0x17, RZ ;  /* 0x0000001717177819 */ /* 0x000fc600000006ff */
[----:B------:R-:W-:Y:S02]  /*2110*/  FFMA R5, R0, 1.4426950216293334961, -R5 ;  /* 0x3fb8aa3b00057823 */ /* 0x000fe40000000805 */
[----:B------:R-:W-:Y:S01]  /*2120*/  MUFU.EX2 R26, R26 ;  /* 0x0000001a001a7308 */ /* 0x000fe20000000800 */
[----:B0-----:R-:W-:Y:S01]  /*2130*/  FMUL R6, R6, R3 ;  /* 0x0000000306067220 */ /* 0x001fe20000400000 */
[C---:B------:R-:W-:Y:S01]  /*2140*/  FADD R3, R13.reuse, -12583039 ;  /* 0xcb40007f0d037421 */ /* 0x040fe20000000000 */
[-C--:B-1----:R-:W-:Y:S01]  /*2150*/  FFMA.SAT R33, R14, R11.reuse, 0.5 ;  /* 0x3f0000000e217423 */ /* 0x082fe2000000200b */
[----:B------:R-:W-:Y:S02]  /*2160*/  SHF.L.U32 R13, R13, 0x17, RZ ;  /* 0x000000170d0d7819 */ /* 0x000fe400000006ff */
[C---:B------:R-:W-:Y:S01]  /*2170*/  FFMA R3, R2.reuse, 1.4426950216293334961, -R3 ;  /* 0x3fb8aa3b02037823 */ /* 0x040fe20000000803 */
[-C--:B------:R-:W-:Y:S01]  /*2180*/  FFMA.RM R33, R33, R12.reuse, 12582913 ;  /* 0x4b40000121217423 */ /* 0x080fe2000000400c */
[----:B------:R-:W-:Y:S02]  /*2190*/  MUFU.EX2 R49, R49 ;  /* 0x0000003100317308 */ /* 0x000fe40000000800 */
[----:B------:R-:W-:Y:S01]  /*21a0*/  FFMA R32, R2, 1.925963033500011079e-08, R3 ;  /* 0x32a5706002207823 */ /* 0x000fe20000000003 */
[----:B------:R-:W-:Y:S01]  /*21b0*/  SHF.L.U32 R3, R25, 0x17, RZ ;  /* 0x0000001719037819 */ /* 0x000fe200000006ff */
[----:B------:R-:W-:Y:S01]  /*21c0*/  FFMA.SAT R25, R24, R11, 0.5 ;  /* 0x3f00000018197423 */ /* 0x000fe2000000200b */
[----:B------:R-:W-:Y:S01]  /*21d0*/  SHF.L.U32 R2, R27, 0x17, RZ ;  /* 0x000000171b027819 */ /* 0x000fe200000006ff */
[----:B------:R-:W-:Y:S01]  /*21e0*/  FFMA R27, R0, 1.925963033500011079e-08, R5 ;  /* 0x32a57060001b7823 */ /* 0x000fe20000000005 */
[----:B------:R-:W-:Y:S01]  /*21f0*/  SHF.L.U32 R0, R29, 0x17, RZ ;  /* 0x000000171d007819 */ /* 0x000fe200000006ff */
[----:B------:R-:W-:Y:S01]  /*2200*/  FFMA.RM R25, R25, R12, 12582913 ;  /* 0x4b40000119197423 */ /* 0x000fe2000000400c */
[----:B------:R-:W-:Y:S01]  /*2210*/  SHF.L.U32 R5, R34, 0x17, RZ ;  /* 0x0000001722057819 */ /* 0x000fe200000006ff */
[----:B------:R-:W-:Y:S01]  /*2220*/  FMUL R2, R2, R43 ;  /* 0x0000002b02027220 */ /* 0x000fe20000400000 */
[----:B------:R-:W-:Y:S01]  /*2230*/  MUFU.EX2 R32, R32 ;  /* 0x0000002000207308 */ /* 0x000fe20000000800 */
[----:B------:R-:W-:Y:S01]  /*2240*/  FADD R29, R25, -12583039 ;  /* 0xcb40007f191d7421 */ /* 0x000fe20000000000 */
[----:B------:R-:W-:Y:S01]  /*2250*/  FMUL R0, R0, R45 ;  /* 0x0000002d00007220 */ /* 0x000fe20000400000 */
[----:B------:R-:W-:Y:S01]  /*2260*/  FFMA.SAT R45, R28, R11, 0.5 ;  /* 0x3f0000001c2d7423 */ /* 0x000fe2000000200b */
[----:B--2---:R-:W-:Y:S01]  /*2270*/  FMUL R3, R3, R62 ;  /* 0x0000003e03037220 */ /* 0x004fe20000400000 */
[----:B------:R-:W-:Y:S01]  /*2280*/  FFMA R29, R24, 1.4426950216293334961, -R29 ;  /* 0x3fb8aa3b181d7823 */ /* 0x000fe2000000081d */
[----:B------:R-:W-:-:S02]  /*2290*/  SHF.L.U32 R25, R25, 0x17, RZ ;  /* 0x0000001719197819 */ /* 0x000fc400000006ff */
[----:B------:R-:W0:Y:S01]  /*22a0*/  MUFU.EX2 R62, R47 ;  /* 0x0000002f003e7308 */ /* 0x000e220000000800 */
[----:B------:R-:W-:Y:S01]  /*22b0*/  FFMA R34, R24, 1.925963033500011079e-08, R29 ;  /* 0x32a5706018227823 */ /* 0x000fe2000000001d */
[----:B------:R-:W-:-:S04]  /*22c0*/  FFMA.SAT R29, R4, R11, 0.5 ;  /* 0x3f000000041d7423 */ /* 0x000fc8000000200b */
[----:B------:R-:W-:Y:S02]  /*22d0*/  FFMA.RM R24, R29, R12, 12582913 ;  /* 0x4b4000011d187423 */ /* 0x000fe4000000400c */
[----:B------:R-:W-:Y:S02]  /*22e0*/  MUFU.EX2 R34, R34 ;  /* 0x0000002200227308 */ /* 0x000fe40000000800 */
[C---:B------:R-:W-:Y:S01]  /*22f0*/  FADD R29, R24.reuse, -12583039 ;  /* 0xcb40007f181d7421 */ /* 0x040fe20000000000 */
[----:B------:R-:W-:-:S03]  /*2300*/  SHF.L.U32 R24, R24, 0x17, RZ ;  /* 0x0000001718187819 */ /* 0x000fc600000006ff */
[----:B------:R-:W-:Y:S01]  /*2310*/  FFMA R29, R4, 1.4426950216293334961, -R29 ;  /* 0x3fb8aa3b041d7823 */ /* 0x000fe2000000081d */
[----:B0-----:R-:W-:-:S03]  /*2320*/  FMUL R5, R5, R62 ;  /* 0x0000003e05057220 */ /* 0x001fc60000400000 */
[----:B------:R-:W-:Y:S01]  /*2330*/  FFMA R43, R4, 1.925963033500011079e-08, R29 ;  /* 0x32a57060042b7823 */ /* 0x000fe2000000001d */
[----:B------:R-:W-:Y:S01]  /*2340*/  FADD R29, R33, -12583039 ;  /* 0xcb40007f211d7421 */ /* 0x000fe20000000000 */
[----:B------:R-:W-:Y:S01]  /*2350*/  SHF.L.U32 R4, R35, 0x17, RZ ;  /* 0x0000001723047819 */ /* 0x000fe200000006ff */
[----:B------:R-:W0:Y:S01]  /*2360*/  MUFU.EX2 R62, R27 ;  /* 0x0000001b003e7308 */ /* 0x000e220000000800 */
[----:B------:R-:W-:Y:S01]  /*2370*/  SHF.L.U32 R33, R33, 0x17, RZ ;  /* 0x0000001721217819 */ /* 0x000fe200000006ff */
[----:B------:R-:W-:Y:S02]  /*2380*/  FFMA R29, R14, 1.4426950216293334961, -R29 ;  /* 0x3fb8aa3b0e1d7823 */ /* 0x000fe4000000081d */
[----:B------:R-:W-:Y:S02]  /*2390*/  FMUL R4, R4, R49 ;  /* 0x0000003104047220 */ /* 0x000fe40000400000 */
[----:B------:R-:W-:Y:S01]  /*23a0*/  FFMA R35, R14, 1.925963033500011079e-08, R29 ;  /* 0x32a570600e237823 */ /* 0x000fe2000000001d */
[----:B------:R-:W-:Y:S01]  /*23b0*/  FFMA.SAT R29, R22, R11, 0.5 ;  /* 0x3f000000161d7423 */ /* 0x000fe2000000200b */
[----:B------:R-:W-:Y:S03]  /*23c0*/  MUFU.EX2 R43, R43 ;  /* 0x0000002b002b7308 */ /* 0x000fe60000000800 */
        /* <DEDUP_REMOVED lines=27> */
[----:B------:R-:W-:-:S03]  /*2580*/  FMUL R28, R15, R26 ;  /* 0x0000001a0f1c7220 */ /* 0x000fc60000400000 */
        /* <DEDUP_REMOVED lines=11> */
[----:B------:R-:W-:-:S03]  /*2640*/  IMAD.SHL.U32 R13, R12, 0x800000, RZ ;  /* 0x008000000c0d7824 */ /* 0x000fc600078e00ff */
[----:B------:R-:W-:Y:S01]  /*2650*/  FADD R11, R32, R25 ;  /* 0x00000019200b7221 */ /* 0x000fe20000000000 */
[----:B-1----:R-:W-:-:S03]  /*2660*/  FMUL R22, R13, R14 ;  /* 0x0000000e0d167220 */ /* 0x002fc60000400000 */
        /* <DEDUP_REMOVED lines=12> */
.L_x_14775:
        /* <DEDUP_REMOVED lines=12> */
[----:B0-----:R-:W-:Y:S05]  /*27f0*/  CALL.REL.NOINC `($__internal_287_$__cuda_sm3x_div_rn_noftz_f32_slowpath) ;  /* 0x0000003800447944 */ /* 0x001fea0003c00000 */
[----:B------:R-:W-:-:S07]  /*2800*/  MOV R32, R11 ;  /* 0x0000000b00207202 */ /* 0x000fce0000000f00 */
.L_x_14692:
[----:B------:R-:W-:Y:S05]  /*2810*/  BSYNC.RECONVERGENT B2 ;  /* 0x0000000000027941 */ /* 0x000fea0003800200 */
.L_x_14691:
        /* <DEDUP_REMOVED lines=12> */
[----:B0-----:R-:W-:Y:S05]  /*28e0*/  CALL.REL.NOINC `($__internal_287_$__cuda_sm3x_div_rn_noftz_f32_slowpath) ;  /* 0x0000003800087944 */ /* 0x001fea0003c00000 */
[----:B------:R-:W-:-:S07]  /*28f0*/  MOV R33, R11 ;  /* 0x0000000b00217202 */ /* 0x000fce0000000f00 */
.L_x_14694:
[----:B------:R-:W-:Y:S05]  /*2900*/  BSYNC.RECONVERGENT B2 ;  /* 0x0000000000027941 */ /* 0x000fea0003800200 */
.L_x_14693:
        /* <DEDUP_REMOVED lines=14> */
.L_x_14696:
[----:B------:R-:W-:Y:S05]  /*29f0*/  BSYNC.RECONVERGENT B2 ;  /* 0x0000000000027941 */ /* 0x000fea0003800200 */
.L_x_14695:
        /* <DEDUP_REMOVED lines=14> */
.L_x_14698:
[----:B------:R-:W-:Y:S05]  /*2ae0*/  BSYNC.RECONVERGENT B2 ;  /* 0x0000000000027941 */ /* 0x000fea0003800200 */
.L_x_14697:
        /* <DEDUP_REMOVED lines=14> */
.L_x_14700:
[----:B------:R-:W-:Y:S05]  /*2bd0*/  BSYNC.RECONVERGENT B2 ;  /* 0x0000000000027941 */ /* 0x000fea0003800200 */
.L_x_14699:
        /* <DEDUP_REMOVED lines=13> */
[----:B------:R-:W-:-:S07]  /*2cb0*/  IMAD.MOV.U32 R17, RZ, RZ, R11 ;  /* 0x000000ffff117224 */ /* 0x000fce00078e000b */
.L_x_14702:
[----:B------:R-:W-:Y:S05]  /*2cc0*/  BSYNC.RECONVERGENT B2 ;  /* 0x0000000000027941 */ /* 0x000fea0003800200 */
.L_x_14701:
        /* <DEDUP_REMOVED lines=14> */
.L_x_14704:
[----:B------:R-:W-:Y:S05]  /*2db0*/  BSYNC.RECONVERGENT B2 ;  /* 0x0000000000027941 */ /* 0x000fea0003800200 */
.L_x_14703:
        /* <DEDUP_REMOVED lines=14> */
.L_x_14706:
[----:B------:R-:W-:Y:S05]  /*2ea0*/  BSYNC.RECONVERGENT B2 ;  /* 0x0000000000027941 */ /* 0x000fea0003800200 */
.L_x_14705:
        /* <DEDUP_REMOVED lines=14> */
.L_x_14708:
[----:B------:R-:W-:Y:S05]  /*2f90*/  BSYNC.RECONVERGENT B2 ;  /* 0x0000000000027941 */ /* 0x000fea0003800200 */
.L_x_14707:
        /* <DEDUP_REMOVED lines=14> */
.L_x_14710:
[----:B------:R-:W-:Y:S05]  /*3080*/  BSYNC.RECONVERGENT B2 ;  /* 0x0000000000027941 */ /* 0x000fea0003800200 */
.L_x_14709:
        /* <DEDUP_REMOVED lines=14> */
.L_x_14712:
[----:B------:R-:W-:Y:S05]  /*3170*/  BSYNC.RECONVERGENT B2 ;  /* 0x0000000000027941 */ /* 0x000fea0003800200 */
.L_x_14711:
        /* <DEDUP_REMOVED lines=12> */
[----:B0-----:R-:W-:Y:S05]  /*3240*/  CALL.REL.NOINC `($__internal_287_$__cuda_sm3x_div_rn_noftz_f32_slowpath) ;  /* 0x0000002c00b07944 */ /* 0x001fea0003c00000 */
[----:B------:R-:W-:-:S07]  /*3250*/  MOV R6, R11 ;  /* 0x0000000b00067202 */ /* 0x000fce0000000f00 */
.L_x_14714:
[----:B------:R-:W-:Y:S05]  /*3260*/  BSYNC.RECONVERGENT B2 ;  /* 0x0000000000027941 */ /* 0x000fea0003800200 */
.L_x_14713:
        /* <DEDUP_REMOVED lines=14> */
.L_x_14716:
[----:B------:R-:W-:Y:S05]  /*3350*/  BSYNC.RECONVERGENT B2 ;  /* 0x0000000000027941 */ /* 0x000fea0003800200 */
.L_x_14715:
        /* <DEDUP_REMOVED lines=12> */
[----:B------:R-:W-:Y:S05]  /*3420*/  CALL.REL.NOINC `($__internal_287_$__cuda_sm3x_div_rn_noftz_f32_slowpath) ;  /* 0x0000002c00387944 */ /* 0x000fea0003c00000 */
[----:B------:R-:W-:-:S07]  /*3430*/  MOV R35, R11 ;  /* 0x0000000b00237202 */ /* 0x000fce0000000f00 */
.L_x_14718:
[----:B------:R-:W-:Y:S05]  /*3440*/  BSYNC.RECONVERGENT B2 ;  /* 0x0000000000027941 */ /* 0x000fea0003800200 */
.L_x_14717:
        /* <DEDUP_REMOVED lines=12> */
[----:B------:R-:W-:Y:S05]  /*3510*/  CALL.REL.NOINC `($__internal_287_$__cuda_sm3x_div_rn_noftz_f32_slowpath) ;  /* 0x0000002800fc7944 */ /* 0x000fea0003c00000 */
[----:B------:R-:W-:-:S07]  /*3520*/  MOV R0, R11 ;  /* 0x0000000b00007202 */ /* 0x000fce0000000f00 */
.L_x_14720:
[----:B------:R-:W-:Y:S05]  /*3530*/  BSYNC.RECONVERGENT B2 ;  /* 0x0000000000027941 */ /* 0x000fea0003800200 */
.L_x_14719:
        /* <DEDUP_REMOVED lines=14> */
.L_x_14722:
[----:B------:R-:W-:Y:S05]  /*3620*/  BSYNC.RECONVERGENT B2 ;  /* 0x0000000000027941 */ /* 0x000fea0003800200 */
.L_x_14721:
        /* <DEDUP_REMOVED lines=14> */
.L_x_14724:
[----:B------:R-:W-:Y:S05]  /*3710*/  BSYNC.RECONVERGENT B2 ;  /* 0x0000000000027941 */ /* 0x000fea0003800200 */
.L_x_14723:
        /* <DEDUP_REMOVED lines=12> */
[----:B------:R-:W-:Y:S05]  /*37e0*/  CALL.REL.NOINC `($__internal_287_$__cuda_sm3x_div_rn_noftz_f32_slowpath) ;  /* 0x0000002800487944 */ /* 0x000fea0003c00000 */
[----:B------:R-:W-:-:S07]  /*37f0*/  MOV R29, R11 ;  /* 0x0000000b001d7202 */ /* 0x000fce0000000f00 */
.L_x_14726:
[----:B------:R-:W-:Y:S05]  /*3800*/  BSYNC.RECONVERGENT B2 ;  /* 0x0000000000027941 */ /* 0x000fea0003800200 */
.L_x_14725:
        /* <DEDUP_REMOVED lines=14> */
.L_x_14728:
[----:B------:R-:W-:Y:S05]  /*38f0*/  BSYNC.RECONVERGENT B2 ;  /* 0x0000000000027941 */ /* 0x000fea0003800200 */
.L_x_14727:
        /* <DEDUP_REMOVED lines=14> */
.L_x_14730:
[----:B------:R-:W-:Y:S05]  /*39e0*/  BSYNC.RECONVERGENT B2 ;  /* 0x0000000000027941 */ /* 0x000fea0003800200 */
.L_x_14729:
        /* <DEDUP_REMOVED lines=14> */
.L_x_14732:
[----:B------:R-:W-:Y:S05]  /*3ad0*/  BSYNC.RECONVERGENT B2 ;  /* 0x0000000000027941 */ /* 0x000fea0003800200 */
.L_x_14731:
        /* <DEDUP_REMOVED lines=14> */
.L_x_14734:
[----:B------:R-:W-:Y:S05]  /*3bc0*/  BSYNC.RECONVERGENT B2 ;  /* 0x0000000000027941 */ /* 0x000fea0003800200 */
.L_x_14733:
        /* <DEDUP_REMOVED lines=13> */
[----:B------:R-:W-:-:S07]  /*3ca0*/  IMAD.MOV.U32 R24, RZ, RZ, R11 ;  /* 0x000000ffff187224 */ /* 0x000fce00078e000b */
.L_x_14736:
[----:B------:R-:W-:Y:S05]  /*3cb0*/  BSYNC.RECONVERGENT B2 ;  /* 0x0000000000027941 */ /* 0x000fea0003800200 */
.L_x_14735:
        /* <DEDUP_REMOVED lines=13> */
.L_x_14738:
[----:B------:R-:W-:Y:S05]  /*3d90*/  BSYNC.RECONVERGENT B2 ;  /* 0x0000000000027941 */ /* 0x000fea0003800200 */
.L_x_14737:
        /* <DEDUP_REMOVED lines=30> */
.L_x_14740:
[----:B------:R-:W-:Y:S05]  /*3f80*/  BSYNC.RECONVERGENT B0 ;  /* 0x0000000000007941 */ /* 0x000fea0003800200 */
.L_x_14739:
        /* <DEDUP_REMOVED lines=18> */
.L_x_14742:
[----:B------:R-:W-:Y:S05]  /*40b0*/  BSYNC.RECONVERGENT B0 ;  /* 0x0000000000007941 */ /* 0x000fea0003800200 */
.L_x_14741:
        /* <DEDUP_REMOVED lines=18> */
.L_x_14744:
[----:B------:R-:W-:Y:S05]  /*41e0*/  BSYNC.RECONVERGENT B0 ;  /* 0x0000000000007941 */ /* 0x000fea0003800200 */
.L_x_14743:
        /* <DEDUP_REMOVED lines=18> */
.L_x_14746:
[----:B------:R-:W-:Y:S05]  /*4310*/  BSYNC.RECONVERGENT B0 ;  /* 0x0000000000007941 */ /* 0x000fea0003800200 */
.L_x_14745:
        /* <DEDUP_REMOVED lines=18> */
.L_x_14748:
[----:B------:R-:W-:Y:S05]  /*4440*/  BSYNC.RECONVERGENT B0 ;  /* 0x0000000000007941 */ /* 0x000fea0003800200 */
.L_x_14747:
        /* <DEDUP_REMOVED lines=30> */
.L_x_14750:
[----:B------:R-:W-:Y:S05]  /*4630*/  BSYNC.RECONVERGENT B0 ;  /* 0x0000000000007941 */ /* 0x000fea0003800200 */
.L_x_14749:
        /* <DEDUP_REMOVED lines=18> */
.L_x_14752:
[----:B------:R-:W-:Y:S05]  /*4760*/  BSYNC.RECONVERGENT B0 ;  /* 0x0000000000007941 */ /* 0x000fea0003800200 */
.L_x_14751:
        /* <DEDUP_REMOVED lines=18> */
.L_x_14754:
[----:B------:R-:W-:Y:S05]  /*4890*/  BSYNC.RECONVERGENT B0 ;  /* 0x0000000000007941 */ /* 0x000fea0003800200 */
.L_x_14753:
[----:B------:R-:W-:Y:S04]  /*48a0*/  BSSY.RECONVERGENT B0, `(.L_x_14755) ;  /* 0x0000012000007945 */ /* 0x000fe80003800200 */
[----:B------:R-:W-:Y:S05]  /*48b0*/  @P3 BRA `(.L_x_14756) ;  /* 0x0000000000403947 */ /* 0x000fea0003800000 */
[----:B0-----:R-:W-:Y:S02]  /*48c0*/  HFMA2 R43, -RZ, RZ, 0, 0 ;  /* 0x00000000ff2b7431 */ /* 0x001fe400000001ff */
        /* <DEDUP_REMOVED lines=15> */
.L_x_14756:
[----:B------:R-:W-:Y:S05]  /*49c0*/  BSYNC.RECONVERGENT B0 ;  /* 0x0000000000007941 */ /* 0x000fea0003800200 */
.L_x_14755:
        /* <DEDUP_REMOVED lines=18> */
.L_x_14758:
[----:B------:R-:W-:Y:S05]  /*4af0*/  BSYNC.RECONVERGENT B0 ;  /* 0x0000000000007941 */ /* 0x000fea0003800200 */
.L_x_14757:
        /* <DEDUP_REMOVED lines=19> */
.L_x_14760:
[----:B------:R-:W-:Y:S05]  /*4c30*/  BSYNC.RECONVERGENT B0 ;  /* 0x0000000000007941 */ /* 0x000fea0003800200 */
.L_x_14759:
        /* <DEDUP_REMOVED lines=19> */
.L_x_14762:
[----:B------:R-:W-:Y:S05]  /*4d70*/  BSYNC.RECONVERGENT B0 ;  /* 0x0000000000007941 */ /* 0x000fea0003800200 */
.L_x_14761:
[----:B------:R-:W-:-:S04]  /*4d80*/  IADD3 R39, P0, PT, R60, R39, RZ ;  /* 0x000000273c277210 */ /* 0x000fc80007f1e0ff */
[----:B------:R-:W-:Y:S02]  /*4d90*/  LEA.HI.X.SX32 R37, R60, R37, 0x1, P0 ;  /* 0x000000253c257211 */ /* 0x000fe400000f0eff */
[----:B------:R-:W-:-:S04]  /*4da0*/  ISETP.GE.U32.AND P0, PT, R39, UR42, PT ;  /* 0x0000002a27007c0c */ /* 0x000fc8000bf06070 */
[----:B------:R-:W-:-:S13]  /*4db0*/  ISETP.GE.AND.EX P0, PT, R37, UR43, PT, P0 ;  /* 0x0000002b25007c0c */ /* 0x000fda000bf06300 */
[----:B------:R-:W-:Y:S05]  /*4dc0*/  @!P0 BRA `(.L_x_14763) ;  /* 0xffffffb400508947 */ /* 0x000fea000383ffff */
[----:B------:R-:W-:Y:S05]  /*4dd0*/  EXIT ;  /* 0x000000000000794d */ /* 0x000fea0003800000 */
.L_x_14690:
[----:B------:R-:W-:Y:S01]  /*4de0*/  HFMA2 R11, -RZ, RZ, 0, 1.847743988037109375e-06 ;  /* 0x0000001fff0b7431 */ /* 0x000fe200000001ff */
[----:B------:R-:W-:Y:S01]  /*4df0*/  BSSY B0, `(.L_x_14764) ;  /* 0x0000006000007945 */ /* 0x000fe20003800000 */
[----:B------:R-:W-:Y:S02]  /*4e00*/  MOV R12, 0x10 ;  /* 0x00000010000c7802 */ /* 0x000fe40000000f00 */
[----:B------:R-:W-:-:S07]  /*4e10*/  MOV R15, 0xffffffff ;  /* 0xffffffff000f7802 */ /* 0x000fce0000000f00 */
[----:B------:R-:W-:Y:S05]  /*4e20*/  WARPSYNC.COLLECTIVE R15, `(.L_x_14765) ;  /* 0x000000000f087348 */ /* 0x000fea0003c00000 */
[----:B------:R0:W1:Y:S02]  /*4e30*/  SHFL.BFLY P6, R14, R13, R12, R11 ;  /* 0x0c00000c0d0e7389 */ /* 0x00006400000c000b */
[----:B01----:R-:W-:Y:S05]  /*4e40*/  ENDCOLLECTIVE ;  /* 0x000000000000791b */ /* 0x003fea0003800000 */
.L_x_14765:
[----:B------:R-:W-:Y:S05]  /*4e50*/  BSYNC B0 ;  /* 0x0000000000007941 */ /* 0x000fea0003800000 */
.L_x_14764:
        /* <DEDUP_REMOVED lines=9> */
.L_x_14766:
[----:B------:R-:W-:Y:S01]  /*4ef0*/  HFMA2 R12, -RZ, RZ, 0, 2.384185791015625e-07 ;  /* 0x00000004ff0c7431 */ /* 0x000fe200000001ff */
[----:B------:R-:W-:-:S04]  /*4f00*/  FMNMX R0, R13, R14, !PT ;  /* 0x0000000e0d007209 */ /* 0x000fc80007800000 */
[----:B------:R-:W-:-:S07]  /*4f10*/  MOV R13, R0 ;  /* 0x00000000000d7202 */ /* 0x000fce0000000f00 */
[----:B------:R-:W-:Y:S05]  /*4f20*/  WARPSYNC.COLLECTIVE R15, `(.L_x_14767) ;  /* 0x000000000f087348 */ /* 0x000fea0003c00000 */
[----:B------:R0:W1:Y:S02]  /*4f30*/  SHFL.BFLY P6, R14, R13, R12, R11 ;  /* 0x0c00000c0d0e7389 */ /* 0x00006400000c000b */
[----:B01----:R-:W-:Y:S05]  /*4f40*/  ENDCOLLECTIVE ;  /* 0x000000000000791b */ /* 0x003fea0003800000 */
.L_x_14767:
[----:B------:R-:W-:Y:S01]  /*4f50*/  HFMA2 R12, -RZ, RZ, 0, 1.1920928955078125e-07 ;  /* 0x00000002ff0c7431 */ /* 0x000fe200000001ff */
[----:B------:R-:W-:-:S04]  /*4f60*/  FMNMX R2, R0, R14, !PT ;  /* 0x0000000e00027209 */ /* 0x000fc80007800000 */
[----:B------:R-:W-:-:S07]  /*4f70*/  MOV R13, R2 ;  /* 0x00000002000d7202 */ /* 0x000fce0000000f00 */
[----:B------:R-:W-:Y:S05]  /*4f80*/  WARPSYNC.COLLECTIVE R15, `(.L_x_14768) ;  /* 0x000000000f087348 */ /* 0x000fea0003c00000 */
[----:B------:R0:W1:Y:S02]  /*4f90*/  SHFL.BFLY P6, R14, R13, R12, R11 ;  /* 0x0c00000c0d0e7389 */ /* 0x00006400000c000b */
[----:B01----:R-:W-:Y:S05]  /*4fa0*/  ENDCOLLECTIVE ;  /* 0x000000000000791b */ /* 0x003fea0003800000 */
.L_x_14768:
[----:B------:R-:W-:Y:S01]  /*4fb0*/  HFMA2 R12, -RZ, RZ, 0, 5.9604644775390625e-08 ;  /* 0x00000001ff0c7431 */ /* 0x000fe200000001ff */
[----:B------:R-:W-:-:S04]  /*4fc0*/  FMNMX R3, R2, R14, !PT ;  /* 0x0000000e02037209 */ /* 0x000fc80007800000 */
[----:B------:R-:W-:-:S07]  /*4fd0*/  MOV R13, R3 ;  /* 0x00000003000d7202 */ /* 0x000fce0000000f00 */
[----:B------:R-:W-:Y:S05]  /*4fe0*/  WARPSYNC.COLLECTIVE R15, `(.L_x_14769) ;  /* 0x000000000f087348 */ /* 0x000fea0003c00000 */
[----:B------:R0:W1:Y:S02]  /*4ff0*/  SHFL.BFLY P6, R14, R13, R12, R11 ;  /* 0x0c00000c0d0e7389 */ /* 0x00006400000c000b */
[----:B01----:R-:W-:Y:S05]  /*5000*/  ENDCOLLECTIVE ;  /* 0x000000000000791b */ /* 0x003fea0003800000 */
.L_x_14769:
        /* <DEDUP_REMOVED lines=128> */
[C---:B------:R-:W-:Y:S02]  /*5810*/  FFMA R12, R35.reuse, 1.4426950216293334961, -R12 ;  /* 0x3fb8aa3b230c7823 */ /* 0x040fe4000000080c */
[C---:B------:R-:W-:Y:S01]  /*5820*/  FADD R2, R0.reuse, -12583039 ;  /* 0xcb40007f00027421 */ /* 0x040fe20000000000 */
[----:B------:R-:W-:Y:S01]  /*5830*/  SHF.L.U32 R0, R0, 0x17, RZ ;  /* 0x0000001700007819 */ /* 0x000fe200000006ff */
[----:B------:R-:W-:-:S02]  /*5840*/  FFMA R12, R35, 1.925963033500011079e-08, R12 ;  /* 0x32a57060230c7823 */ /* 0x000fc4000000000c */
        /* <DEDUP_REMOVED lines=115> */
.L_x_14770:
[----:B------:R-:W-:Y:S02]  /*5f80*/  HFMA2 R12, -RZ, RZ, 0, 4.76837158203125e-07 ;  /* 0x00000008ff0c7431 */ /* 0x000fe400000001ff */
[----:B------:R-:W-:-:S05]  /*5f90*/  FADD R32, R13, R14 ;  /* 0x0000000e0d207221 */ /* 0x000fca0000000000 */
[----:B------:R-:W-:-:S07]  /*5fa0*/  MOV R13, R32 ;  /* 0x00000020000d7202 */ /* 0x000fce0000000f00 */
[----:B------:R-:W-:Y:S05]  /*5fb0*/  WARPSYNC.COLLECTIVE R15, `(.L_x_14771) ;  /* 0x000000000f087348 */ /* 0x000fea0003c00000 */
[----:B------:R0:W1:Y:S02]  /*5fc0*/  SHFL.BFLY P6, R14, R13, R12, R11 ;  /* 0x0c00000c0d0e7389 */ /* 0x00006400000c000b */
[----:B01----:R-:W-:Y:S05]  /*5fd0*/  ENDCOLLECTIVE ;  /* 0x000000000000791b */ /* 0x003fea0003800000 */
.L_x_14771:
[----:B------:R-:W-:Y:S02]  /*5fe0*/  HFMA2 R12, -RZ, RZ, 0, 2.384185791015625e-07 ;  /* 0x00000004ff0c7431 */ /* 0x000fe400000001ff */
[----:B------:R-:W-:-:S05]  /*5ff0*/  FADD R33, R32, R14 ;  /* 0x0000000e20217221 */ /* 0x000fca0000000000 */
[----:B------:R-:W-:-:S07]  /*6000*/  MOV R13, R33 ;  /* 0x00000021000d7202 */ /* 0x000fce0000000f00 */
[----:B------:R-:W-:Y:S05]  /*6010*/  WARPSYNC.COLLECTIVE R15, `(.L_x_14772) ;  /* 0x000000000f087348 */ /* 0x000fea0003c00000 */
[----:B------:R0:W1:Y:S02]  /*6020*/  SHFL.BFLY P6, R14, R13, R12, R11 ;  /* 0x0c00000c0d0e7389 */ /* 0x00006400000c000b */
[----:B01----:R-:W-:Y:S05]  /*6030*/  ENDCOLLECTIVE ;  /* 0x000000000000791b */ /* 0x003fea0003800000 */
.L_x_14772:
[----:B------:R-:W-:Y:S02]  /*6040*/  HFMA2 R12, -RZ, RZ, 0, 1.1920928955078125e-07 ;  /* 0x00000002ff0c7431 */ /* 0x000fe400000001ff */
[----:B------:R-:W-:-:S05]  /*6050*/  FADD R34, R33, R14 ;  /* 0x0000000e21227221 */ /* 0x000fca0000000000 */
[----:B------:R-:W-:-:S07]  /*6060*/  MOV R13, R34 ;  /* 0x00000022000d7202 */ /* 0x000fce0000000f00 */
[----:B------:R-:W-:Y:S05]  /*6070*/  WARPSYNC.COLLECTIVE R15, `(.L_x_14773) ;  /* 0x000000000f087348 */ /* 0x000fea0003c00000 */
[----:B------:R0:W1:Y:S02]  /*6080*/  SHFL.BFLY P6, R14, R13, R12, R11 ;  /* 0x0c00000c0d0e7389 */ /* 0x00006400000c000b */
[----:B01----:R-:W-:Y:S05]  /*6090*/  ENDCOLLECTIVE ;  /* 0x000000000000791b */ /* 0x003fea0003800000 */
.L_x_14773:
[----:B------:R-:W-:Y:S02]  /*60a0*/  HFMA2 R12, -RZ, RZ, 0, 5.9604644775390625e-08 ;  /* 0x00000001ff0c7431 */ /* 0x000fe400000001ff */
[----:B------:R-:W-:-:S05]  /*60b0*/  FADD R35, R34, R14 ;  /* 0x0000000e22237221 */ /* 0x000fca0000000000 */
[----:B------:R-:W-:-:S07]  /*60c0*/  MOV R13, R35 ;  /* 0x00000023000d7202 */ /* 0x000fce0000000f00 */
[----:B------:R-:W-:Y:S05]  /*60d0*/  WARPSYNC.COLLECTIVE R15, `(.L_x_14774) ;  /* 0x000000000f087348 */ /* 0x000fea0003c00000 */
[----:B------:R0:W1:Y:S02]  /*60e0*/  SHFL.BFLY P6, R14, R13, R12, R11 ;  /* 0x0c00000c0d0e7389 */ /* 0x00006400000c000b */
[----:B01----:R-:W-:Y:S05]  /*60f0*/  ENDCOLLECTIVE ;  /* 0x000000000000791b */ /* 0x003fea0003800000 */
.L_x_14774:
[----:B------:R-:W-:Y:S05]  /*6100*/  BRA `(.L_x_14775) ;  /* 0xffffffc400887947 */ /* 0x000fea000383ffff */
        .weak           $__internal_287_$__cuda_sm3x_div_rn_noftz_f32_slowpath
        .type           $__internal_287_$__cuda_sm3x_div_rn_noftz_f32_slowpath,@function
        .size           $__internal_287_$__cuda_sm3x_div_rn_noftz_f32_slowpath,(.L_x_25739 - $__internal_287_$__cuda_sm3x_div_rn_noftz_f32_slowpath)
$__internal_287_$__cuda_sm3x_div_rn_noftz_f32_slowpath:
        /* <DEDUP_REMOVED lines=34> */
.L_x_14777:
        /* <DEDUP_REMOVED lines=51> */
.L_x_14784:
[----:B------:R-:W-:-:S04]  /*6660*/  LOP3.LUT R11, R11, 0x80000000, RZ, 0xc0, !PT ;  /* 0x800000000b0b7812 */ /* 0x000fc800078ec0ff */
[----:B------:R-:W-:Y:S01]  /*6670*/  LOP3.LUT R11, R11, 0x7f800000, RZ, 0xfc, !PT ;  /* 0x7f8000000b0b7812 */ /* 0x000fe200078efcff */
[----:B------:R-:W-:Y:S06]  /*6680*/  BRA `(.L_x_14785) ;  /* 0x0000000000047947 */ /* 0x000fec0003800000 */
.L_x_14783:
[----:B------:R-:W-:-:S07]  /*6690*/  LEA R11, R62, R11, 0x17 ;  /* 0x0000000b3e0b7211 */ /* 0x000fce00078eb8ff */
.L_x_14785:
[----:B------:R-:W-:Y:S05]  /*66a0*/  BSYNC.RECONVERGENT B1 ;  /* 0x0000000000017941 */ /* 0x000fea0003800200 */
.L_x_14782:
[----:B------:R-:W-:Y:S05]  /*66b0*/  BRA `(.L_x_14786) ;  /* 0x0000000000207947 */ /* 0x000fea0003800000 */
.L_x_14781:
[----:B------:R-:W-:-:S04]  /*66c0*/  LOP3.LUT R11, R12, 0x80000000, R21, 0x48, !PT ;  /* 0x800000000c0b7812 */ /* 0x000fc800078e4815 */
[----:B------:R-:W-:Y:S01]  /*66d0*/  LOP3.LUT R11, R11, 0x7f800000, RZ, 0xfc, !PT ;  /* 0x7f8000000b0b7812 */ /* 0x000fe200078efcff */
[----:B------:R-:W-:Y:S06]  /*66e0*/  BRA `(.L_x_14786) ;  /* 0x0000000000147947 */ /* 0x000fec0003800000 */
.L_x_14780:
[----:B------:R-:W-:Y:S01]  /*66f0*/  LOP3.LUT R11, R12, 0x80000000, R21, 0x48, !PT ;  /* 0x800000000c0b7812 */ /* 0x000fe200078e4815 */
[----:B------:R-:W-:Y:S06]  /*6700*/  BRA `(.L_x_14786) ;  /* 0x00000000000c7947 */ /* 0x000fec0003800000 */
.L_x_14779:
[----:B------:R-:W0:Y:S01]  /*6710*/  MUFU.RSQ R11, -QNAN ;  /* 0xffc00000000b7908 */ /* 0x000e220000001400 */
[----:B------:R-:W-:Y:S05]  /*6720*/  BRA `(.L_x_14786) ;  /* 0x0000000000047947 */ /* 0x000fea0003800000 */
.L_x_14778:
[----:B------:R-:W-:-:S07]  /*6730*/  FADD.FTZ R11, R21, R12 ;  /* 0x0000000c150b7221 */ /* 0x000fce0000010000 */
.L_x_14786:
[----:B------:R-:W-:Y:S05]  /*6740*/  BSYNC.RECONVERGENT B0 ;  /* 0x0000000000007941 */ /* 0x000fea0003800200 */
.L_x_14776:
[----:B------:R-:W-:Y:S01]  /*6750*/  HFMA2 R13, -RZ, RZ, 0, 0 ;  /* 0x00000000ff0d7431 */ /* 0x000fe200000001ff */
[----:B------:R-:W-:-:S04]  /*6760*/  MOV R12, R34 ;  /* 0x00000022000c7202 */ /* 0x000fc80000000f00 */
[----:B0-----:R-:W-:Y:S05]  /*6770*/  RET.REL.NODEC R12 `(_Z15SoftmaxWarpImplI10DirectLoadI6__halffE11DirectStoreIfS1_EfLi2ELi24ELi32ELi1ELb1EL9Algorithm0EEvT_T0_ll) ;  /* 0xffffff980c207950 */ /* 0x001fea0003c3ffff */
.L_x_14787:
        /* <DEDUP_REMOVED lines=16> */
.L_x_25739:


//--------------------- .text._Z15SoftmaxWarpImplI10DirectLoadI6__halffE11DirectStoreIfS1_EfLi2ELi24ELi32ELi1ELb0EL9Algorithm0EEvT_T0_ll --------------------------
	.section	.text._Z15SoftmaxWarpImplI10DirectLoadI6__halffE11DirectStoreIfS1_EfLi2ELi24ELi32ELi1ELb0EL9Algorithm0EEvT_T0_ll,"ax",@progbits
	.align	128
        .global         _Z15SoftmaxWarpImplI10DirectLoadI6__halffE11DirectStoreIfS1_EfLi2ELi24ELi32ELi1ELb0EL9Algorithm0EEvT_T0_ll
        .type           _Z15SoftmaxWarpImplI10DirectLoadI6__halffE11DirectStoreIfS1_EfLi2ELi24ELi32ELi1ELb0EL9Algorithm0EEvT_T0_ll,@function
        .size           _Z15SoftmaxWarpImplI10DirectLoadI6__halffE11DirectStoreIfS1_EfLi2ELi24ELi32ELi1ELb0EL9Algorithm0EEvT_T0_ll,(.L_x_25740 - _Z15SoftmaxWarpImplI10DirectLoadI6__halffE11DirectStoreIfS1_EfLi2ELi24ELi32ELi1ELb0EL9Algorithm0EEvT_T0_ll)
        .other          _Z15SoftmaxWarpImplI10DirectLoadI6__halffE11DirectStoreIfS1_EfLi2ELi24ELi32ELi1ELb0EL9Algorithm0EEvT_T0_ll,@"STO_CUDA_ENTRY STV_DEFAULT"
_Z15SoftmaxWarpImplI10DirectLoadI6__halffE11DirectStoreIfS1_EfLi2ELi24ELi32ELi1ELb0EL9Algorithm0EEvT_T0_ll:
.text._Z15SoftmaxWarpImplI10DirectLoadI6__halffE11DirectStoreIfS1_EfLi2ELi24ELi32ELi1ELb0EL9Algorithm0EEvT_T0_ll:
        /* <DEDUP_REMOVED lines=24> */
.L_x_14788:
        /* <DEDUP_REMOVED lines=14> */
.L_x_14838:
        /* <DEDUP_REMOVED lines=18> */
[----:B------:R-:W-:Y:S02]  /*0380*/  LEA.HI R34, P2, R5, R2, RZ, 0x1 ;  /* 0x0000000205227211 */ /* 0x000fe400078508ff */
[----:B------:R-:W-:Y:S02]  /*0390*/  IADD3.X R3, PT, PT, RZ, R3, RZ, P1, !PT ;  /* 0x00000003ff037210 */ /* 0x000fe40000ffe4ff */
[----:B------:R-:W-:Y:S02]  /*03a0*/  IADD3.X R9, PT, PT, RZ, R9, RZ, P6, !PT ;  /* 0x00000009ff097210 */ /* 0x000fe400037fe4ff */
[----:B------:R-:W-:-:S02]  /*03b0*/  IADD3.X R11, PT, PT, RZ, R5, RZ, P2, !PT ;  /* 0x00000005ff0b7210 */ /* 0x000fc400017fe4ff */
[----:B------:R-:W-:Y:S02]  /*03c0*/  SHF.L.U64.HI R0, R10, 0x1, R3 ;  /* 0x000000010a007819 */ /* 0x000fe40000010203 */
[----:B------:R-:W-:Y:S02]  /*03d0*/  SHF.L.U64.HI R4, R8, 0x1, R9 ;  /* 0x0000000108047819 */ /* 0x000fe40000010209 */
[----:B------:R-:W-:Y:S02]  /*03e0*/  SHF.L.U32 R10, R10, 0x1, RZ ;  /* 0x000000010a0a7819 */ /* 0x000fe400000006ff */
[----:B------:R-:W-:Y:S02]  /*03f0*/  SHF.L.U32 R8, R8, 0x1, RZ ;  /* 0x0000000108087819 */ /* 0x000fe400000006ff */
[----:B------:R-:W-:Y:S02]  /*0400*/  IADD3 R32, P5, PT, R2, 0x100, RZ ;  /* 0x0000010002207810 */ /* 0x000fe40007fbe0ff */
[----:B------:R-:W-:-:S02]  /*0410*/  SHF.L.U64.HI R6, R34, 0x1, R11 ;  /* 0x0000000122067819 */ /* 0x000fc4000001020b */
[----:B------:R-:W-:Y:S02]  /*0420*/  SHF.L.U32 R34, R34, 0x1, RZ ;  /* 0x0000000122227819 */ /* 0x000fe400000006ff */
[----:B------:R-:W-:Y:S02]  /*0430*/  LOP3.LUT R10, R10, 0xfffffffc, RZ, 0xc0, !PT ;  /* 0xfffffffc0a0a7812 */ /* 0x000fe400078ec0ff */
[----:B------:R-:W-:Y:S02]  /*0440*/  LOP3.LUT R8, R8, 0xfffffffc, RZ, 0xc0, !PT ;  /* 0xfffffffc08087812 */ /* 0x000fe400078ec0ff */
[----:B------:R-:W-:Y:S02]  /*0450*/  IADD3 R16, P0, PT, R2, 0xc0, RZ ;  /* 0x000000c002107810 */ /* 0x000fe40007f1e0ff */
[----:B------:R-:W-:Y:S02]  /*0460*/  IADD3.X R19, PT, PT, RZ, R5, RZ, P5, !PT ;  /* 0x00000005ff137210 */ /* 0x000fe40002ffe4ff */
[----:B------:R-:W-:-:S02]  /*0470*/  LOP3.LUT R34, R34, 0xfffffffc, RZ, 0xc0, !PT ;  /* 0xfffffffc22227812 */ /* 0x000fc400078ec0ff */
[----:B------:R-:W-:Y:S02]  /*0480*/  IADD3 R10, P5, PT, R10, UR36, RZ ;  /* 0x000000240a0a7c10 */ /* 0x000fe4000ffbe0ff */
[----:B------:R-:W-:Y:S02]  /*0490*/  IADD3 R14, P4, PT, R2, 0x140, RZ ;  /* 0x00000140020e7810 */ /* 0x000fe40007f9e0ff */
[----:B------:R-:W-:Y:S02]  /*04a0*/  IADD3 R8, P6, PT, R8, UR36, RZ ;  /* 0x0000002408087c10 */ /* 0x000fe4000ffde0ff */
[----:B------:R-:W-:Y:S02]  /*04b0*/  IADD3 R26, P3, PT, R2, 0x180, RZ ;  /* 0x00000180021a7810 */ /* 0x000fe40007f7e0ff */
[----:B------:R-:W-:Y:S02]  /*04c0*/  IADD3.X R21, PT, PT, RZ, R5, RZ, P0, !PT ;  /* 0x00000005ff157210 */ /* 0x000fe400007fe4ff */
[----:B------:R-:W-:-:S02]  /*04d0*/  IADD3 R34, P0, PT, R34, UR36, RZ ;  /* 0x0000002422227c10 */ /* 0x000fc4000ff1e0ff */
[----:B------:R-:W-:Y:S02]  /*04e0*/  IADD3.X R11, PT, PT, R0, UR37, RZ, P5, !PT ;  /* 0x00000025000b7c10 */ /* 0x000fe4000affe4ff */
[----:B------:R-:W-:Y:S02]  /*04f0*/  IADD3.X R9, PT, PT, R4, UR37, RZ, P6, !PT ;  /* 0x0000002504097c10 */ /* 0x000fe4000b7fe4ff */
[-C--:B------:R-:W-:Y:S02]  /*0500*/  IADD3.X R17, PT, PT, RZ, R5.reuse, RZ, P4, !PT ;  /* 0x00000005ff117210 */ /* 0x080fe400027fe4ff */
[----:B------:R-:W-:Y:S01]  /*0510*/  LEA.HI R16, P4, R21, R16, RZ, 0x1 ;  /* 0x0000001015107211 */ /* 0x000fe200078908ff */
[----:B------:R1:W2:Y:S01]  /*0520*/  LDG.E R4, desc[UR6][R8.64] ;  /* 0x0000000608047981 */ /* 0x0002a2000c1e1900 */
[----:B------:R-:W-:Y:S02]  /*0530*/  IADD3.X R15, PT, PT, RZ, R5, RZ, P3, !PT ;  /* 0x00000005ff0f7210 */ /* 0x000fe40001ffe4ff */
[----:B------:R-:W-:-:S02]  /*0540*/  LEA.HI R32, P3, R19, R32, RZ, 0x1 ;  /* 0x0000002013207211 */ /* 0x000fc400078708ff */
[----:B------:R-:W-:Y:S02]  /*0550*/  IADD3.X R35, PT, PT, R6, UR37, RZ, P0, !PT ;  /* 0x0000002506237c10 */ /* 0x000fe400087fe4ff */
[----:B------:R3:W4:Y:S01]  /*0560*/  LDG.E R6, desc[UR8][R10.64] ;  /* 0x000000080a067981 */ /* 0x000722000c1e1900 */
[----:B------:R-:W-:Y:S02]  /*0570*/  IADD3 R12, P2, PT, R2, 0x1c0, RZ ;  /* 0x000001c0020c7810 */ /* 0x000fe40007f5e0ff */
[----:B-1----:R-:W-:Y:S01]  /*0580*/  IADD3.X R9, PT, PT, RZ, R19, RZ, P3, !PT ;  /* 0x00000013ff097210 */ /* 0x002fe20001ffe4ff */
[----:B------:R-:W5:Y:S01]  /*0590*/  LDG.E R34, desc[UR4][R34.64] ;  /* 0x0000000422227981 */ /* 0x000f62000c1e1900 */
[----:B------:R-:W-:Y:S02]  /*05a0*/  LEA.HI R26, P3, R15, R26, RZ, 0x1 ;  /* 0x0000001a0f1a7211 */ /* 0x000fe400078708ff */
[----:B------:R-:W-:Y:S02]  /*05b0*/  SHF.L.U32 R8, R16, 0x1, RZ ;  /* 0x0000000110087819 */ /* 0x000fe400000006ff */
[----:B------:R-:W-:-:S02]  /*05c0*/  IADD3 R7, P1, PT, R2, 0x200, RZ ;  /* 0x0000020002077810 */ /* 0x000fc40007f3e0ff */
[----:B---3--:R-:W-:Y:S02]  /*05d0*/  IADD3.X R11, PT, PT, RZ, R21, RZ, P4, !PT ;  /* 0x00000015ff0b7210 */ /* 0x008fe400027fe4ff */
[----:B------:R-:W-:Y:S02]  /*05e0*/  IADD3.X R13, PT, PT, RZ, R5, RZ, P2, !PT ;  /* 0x00000005ff0d7210 */ /* 0x000fe400017fe4ff */
[----:B------:R-:W-:Y:S02]  /*05f0*/  SHF.L.U64.HI R18, R16, 0x1, R11 ;  /* 0x0000000110127819 */ /* 0x000fe4000001020b */
[----:B------:R-:W-:Y:S02]  /*0600*/  SHF.L.U64.HI R16, R32, 0x1, R9 ;  /* 0x0000000120107819 */ /* 0x000fe40000010209 */
[----:B------:R-:W-:Y:S02]  /*0610*/  LEA.HI R10, P2, R17, R14, RZ, 0x1 ;  /* 0x0000000e110a7211 */ /* 0x000fe400078508ff */
[----:B------:R-:W-:-:S02]  /*0620*/  IADD3.X R9, PT, PT, RZ, R15, RZ, P3, !PT ;  /* 0x0000000fff097210 */ /* 0x000fc40001ffe4ff */
[----:B------:R-:W-:Y:S02]  /*0630*/  IADD3.X R11, PT, PT, RZ, R17, RZ, P2, !PT ;  /* 0x00000011ff0b7210 */ /* 0x000fe400017fe4ff */
[----:B------:R-:W-:Y:S02]  /*0640*/  SHF.L.U64.HI R14, R26, 0x1, R9 ;  /* 0x000000011a0e7819 */ /* 0x000fe40000010209 */
[----:B------:R-:W-:Y:S02]  /*0650*/  LOP3.LUT R8, R8, 0xfffffffc, RZ, 0xc0, !PT ;  /* 0xfffffffc08087812 */ /* 0x000fe400078ec0ff */
[----:B------:R-:W-:Y:S02]  /*0660*/  LEA.HI R12, P4, R13, R12, RZ, 0x1 ;  /* 0x0000000c0d0c7211 */ /* 0x000fe400078908ff */
[----:B------:R-:W-:Y:S02]  /*0670*/  SHF.L.U32 R26, R26, 0x1, RZ ;  /* 0x000000011a1a7819 */ /* 0x000fe400000006ff */
[----:B------:R-:W-:-:S02]  /*0680*/  SHF.L.U32 R32, R32, 0x1, RZ ;  /* 0x0000000120207819 */ /* 0x000fc400000006ff */
[----:B------:R-:W-:Y:S02]  /*0690*/  SHF.L.U64.HI R11, R10, 0x1, R11 ;  /* 0x000000010a0b7819 */ /* 0x000fe4000001020b */
[----:B------:R-:W-:Y:S02]  /*06a0*/  IADD3 R8, P3, PT, R8, UR36, RZ ;  /* 0x0000002408087c10 */ /* 0x000fe4000ff7e0ff */
[----:B------:R-:W-:Y:S02]  /*06b0*/  SHF.L.U32 R10, R10, 0x1, RZ ;  /* 0x000000010a0a7819 */ /* 0x000fe400000006ff */
[----:B------:R-:W-:Y:S02]  /*06c0*/  IADD3.X R13, PT, PT, RZ, R13, RZ, P4, !PT ;  /* 0x0000000dff0d7210 */ /* 0x000fe400027fe4ff */
[----:B------:R-:W-:Y:S02]  /*06d0*/  LOP3.LUT R26, R26, 0xfffffffc, RZ, 0xc0, !PT ;  /* 0xfffffffc1a1a7812 */ /* 0x000fe400078ec0ff */
[----:B------:R-:W-:-:S02]  /*06e0*/  LOP3.LUT R32, R32, 0xfffffffc, RZ, 0xc0, !PT ;  /* 0xfffffffc20207812 */ /* 0x000fc400078ec0ff */
[----:B------:R-:W-:Y:S02]  /*06f0*/  IADD3.X R9, PT, PT, R18, UR37, RZ, P3, !PT ;  /* 0x0000002512097c10 */ /* 0x000fe40009ffe4ff */
[----:B------:R-:W-:Y:S02]  /*0700*/  SHF.L.U64.HI R13, R12, 0x1, R13 ;  /* 0x000000010c0d7819 */ /* 0x000fe4000001020d */
[----:B------:R-:W-:Y:S01]  /*0710*/  LOP3.LUT R10, R10, 0xfffffffc, RZ, 0xc0, !PT ;  /* 0xfffffffc0a0a7812 */ /* 0x000fe200078ec0ff */
[----:B------:R1:W3:Y:S01]  /*0720*/  LDG.E R8, desc[UR4][R8.64] ;  /* 0x0000000408087981 */ /* 0x0002e2000c1e1900 */
[----:B------:R-:W-:Y:S02]  /*0730*/  IADD3 R26, P3, PT, R26, UR36, RZ ;  /* 0x000000241a1a7c10 */ /* 0x000fe4000ff7e0ff */
[----:B------:R-:W-:Y:S02]  /*0740*/  SHF.L.U32 R12, R12, 0x1, RZ ;  /* 0x000000010c0c7819 */ /* 0x000fe400000006ff */
[----:B------:R-:W-:-:S02]  /*0750*/  IADD3 R32, P2, PT, R32, UR36, RZ ;  /* 0x0000002420207c10 */ /* 0x000fc4000ff5e0ff */
[----:B------:R-:W-:Y:S02]  /*0760*/  IADD3 R3, P0, PT, R2, 0x240, RZ ;  /* 0x0000024002037810 */ /* 0x000fe40007f1e0ff */
[----:B------:R-:W-:Y:S02]  /*0770*/  IADD3 R10, P4, PT, R10, UR36, RZ ;  /* 0x000000240a0a7c10 */ /* 0x000fe4000ff9e0ff */
[----:B------:R-:W-:Y:S02]  /*0780*/  IADD3.X R27, PT, PT, R14, UR37, RZ, P3, !PT ;  /* 0x000000250e1b7c10 */ /* 0x000fe40009ffe4ff */
[----:B------:R-:W-:Y:S02]  /*0790*/  R2UR UR12, R30 ;  /* 0x000000001e0c72ca */ /* 0x000fe400000e0000 */
[----:B------:R-:W-:Y:S02]  /*07a0*/  R2UR UR13, R31 ;  /* 0x000000001f0d72ca */ /* 0x000fe400000e0000 */
[----:B------:R-:W-:-:S02]  /*07b0*/  LOP3.LUT R12, R12, 0xfffffffc, RZ, 0xc0, !PT ;  /* 0xfffffffc0c0c7812 */ /* 0x000fc400078ec0ff */
[-C--:B------:R-:W-:Y:S02]  /*07c0*/  IADD3.X R14, PT, PT, RZ, R5.reuse, RZ, P1, !PT ;  /* 0x00000005ff0e7210 */ /* 0x080fe40000ffe4ff */
[C---:B------:R-:W-:Y:S02]  /*07d0*/  IADD3 R0, P5, PT, R2.reuse, 0x280, RZ ;  /* 0x0000028002007810 */ /* 0x040fe40007fbe0ff */
[----:B------:R-:W-:Y:S02]  /*07e0*/  IADD3 R2, P6, PT, R2, 0x2c0, RZ ;  /* 0x000002c002027810 */ /* 0x000fe40007fde0ff */
[----:B------:R-:W-:Y:S02]  /*07f0*/  IADD3.X R33, PT, PT, R16, UR37, RZ, P2, !PT ;  /* 0x0000002510217c10 */ /* 0x000fe400097fe4ff */
[----:B------:R-:W-:Y:S02]  /*0800*/  IADD3.X R11, PT, PT, R11, UR37, RZ, P4, !PT ;  /* 0x000000250b0b7c10 */ /* 0x000fe4000a7fe4ff */
[----:B------:R-:W-:Y:S01]  /*0810*/  IADD3.X R16, PT, PT, RZ, R5, RZ, P0, !PT ;  /* 0x00000005ff107210 */ /* 0x000fe200007fe4ff */
[----:B------:R-:W3:Y:S01]  /*0820*/  LDG.E R32, desc[UR6][R32.64] ;  /* 0x0000000620207981 */ /* 0x000ee2000c1e1900 */
[----:B------:R-:W-:-:S02]  /*0830*/  IADD3 R12, P2, PT, R12, UR36, RZ ;  /* 0x000000240c0c7c10 */ /* 0x000fc4000ff5e0ff */
[----:B-1----:R-:W-:Y:S01]  /*0840*/  LEA.HI R9, P0, R14, R7, RZ, 0x1 ;  /* 0x000000070e097211 */ /* 0x002fe200078108ff */
[----:B------:R1:W3:Y:S01]  /*0850*/  LDG.E R25, desc[UR8][R10.64] ;  /* 0x000000080a197981 */ /* 0x0002e2000c1e1900 */
[-C--:B------:R-:W-:Y:S02]  /*0860*/  IADD3.X R7, PT, PT, RZ, R5.reuse, RZ, P5, !PT ;  /* 0x00000005ff077210 */ /* 0x080fe40002ffe4ff */
[----:B------:R-:W-:Y:S02]  /*0870*/  IADD3.X R5, PT, PT, RZ, R5, RZ, P6, !PT ;  /* 0x00000005ff057210 */ /* 0x000fe400037fe4ff */
[----:B------:R-:W-:Y:S02]  /*0880*/  R2UR UR10, R30 ;  /* 0x000000001e0a72ca */ /* 0x000fe400000e0000 */
[----:B------:R-:W-:Y:S02]  /*0890*/  R2UR UR11, R31 ;  /* 0x000000001f0b72ca */ /* 0x000fe400000e0000 */
[----:B------:R-:W-:-:S02]  /*08a0*/  LEA.HI R3, P1, R16, R3, RZ, 0x1 ;  /* 0x0000000310037211 */ /* 0x000fc400078308ff */
[----:B------:R-:W-:Y:S02]  /*08b0*/  IADD3.X R13, PT, PT, R13, UR37, RZ, P2, !PT ;  /* 0x000000250d0d7c10 */ /* 0x000fe400097fe4ff */
[----:B-1----:R-:W-:Y:S02]  /*08c0*/  IADD3.X R10, PT, PT, RZ, R14, RZ, P0, !PT ;  /* 0x0000000eff0a7210 */ /* 0x002fe400007fe4ff */
[----:B------:R-:W-:Y:S01]  /*08d0*/  LEA.HI R14, P2, R5, R2, RZ, 0x1 ;  /* 0x00000002050e7211 */ /* 0x000fe200078508ff */
[----:B------:R1:W3:Y:S01]  /*08e0*/  LDG.E R24, desc[UR12][R12.64] ;  /* 0x0000000c0c187981 */ /* 0x0002e2000c1e1900 */
[----:B------:R-:W-:Y:S02]  /*08f0*/  IADD3.X R2, PT, PT, RZ, R16, RZ, P1, !PT ;  /* 0x00000010ff027210 */ /* 0x000fe40000ffe4ff */
[----:B------:R-:W-:Y:S01]  /*0900*/  SHF.L.U32 R11, R9, 0x1, RZ ;  /* 0x00000001090b7819 */ /* 0x000fe200000006ff */
[----:B------:R0:W3:Y:S01]  /*0910*/  LDG.E R26, desc[UR10][R26.64] ;  /* 0x0000000a1a1a7981 */ /* 0x0000e2000c1e1900 */
[----:B------:R-:W-:-:S02]  /*0920*/  LEA.HI R0, P0, R7, R0, RZ, 0x1 ;  /* 0x0000000007007211 */ /* 0x000fc400078108ff */
[----:B-1----:R-:W-:Y:S02]  /*0930*/  SHF.L.U64.HI R13, R9, 0x1, R10 ;  /* 0x00000001090d7819 */ /* 0x002fe4000001020a */
        /* <DEDUP_REMOVED lines=16> */
[----:B------:R1:W3:Y:S01]  /*0a40*/  LDG.E R2, desc[UR4][R2.64] ;  /* 0x0000000402027981 */ /* 0x0002e2000c1e1900 */
[----:B------:R-:W-:-:S02]  /*0a50*/  IADD3.X R11, PT, PT, R9, UR37, RZ, P1, !PT ;  /* 0x00000025090b7c10 */ /* 0x000fc40008ffe4ff */
[----:B------:R-:W-:Y:S02]  /*0a60*/  IADD3 R14, P1, PT, R14, UR36, RZ ;  /* 0x000000240e0e7c10 */ /* 0x000fe4000ff3e0ff */
[----:B------:R-:W-:Y:S01]  /*0a70*/  IADD3.X R13, PT, PT, R5, UR37, RZ, P0, !PT ;  /* 0x00000025050d7c10 */ /* 0x000fe200087fe4ff */
[----:B------:R-:W3:Y:S01]  /*0a80*/  LDG.E R10, desc[UR6][R10.64] ;  /* 0x000000060a0a7981 */ /* 0x000ee2000c1e1900 */
[----:B------:R-:W-:-:S03]  /*0a90*/  IADD3.X R15, PT, PT, R0, UR37, RZ, P1, !PT ;  /* 0x00000025000f7c10 */ /* 0x000fc60008ffe4ff */
[----:B------:R-:W3:Y:S04]  /*0aa0*/  LDG.E R12, desc[UR8][R12.64] ;  /* 0x000000080c0c7981 */ /* 0x000ee8000c1e1900 */
[----:B------:R-:W3:Y:S01]  /*0ab0*/  LDG.E R14, desc[UR10][R14.64] ;  /* 0x0000000a0e0e7981 */ /* 0x000ee2000c1e1900 */
[----:B------:R-:W-:Y:S01]  /*0ac0*/  UMOV UR4, 0xffffffff ;  /* 0xffffffff00047882 */ /* 0x000fe20000000000 */
[--C-:B--2---:R-:W-:Y:S02]  /*0ad0*/  HADD2.F32 R29, -RZ, R4.reuse.H0_H0 ;  /* 0x20000004ff1d7230 */ /* 0x104fe40000004100 */
[----:B------:R-:W-:Y:S02]  /*0ae0*/  HADD2.F32 R4, -RZ, R4.H1_H1 ;  /* 0x30000004ff047230 */ /* 0x000fe40000004100 */
[----:B-----5:R-:W-:-:S02]  /*0af0*/  HADD2.F32 R9, -RZ, R34.H0_H0 ;  /* 0x20000022ff097230 */ /* 0x020fc40000004100 */
[----:B------:R-:W-:Y:S02]  /*0b00*/  HADD2.F32 R34, -RZ, R34.H1_H1 ;  /* 0x30000022ff227230 */ /* 0x000fe40000004100 */
[----:B----4-:R-:W-:-:S03]  /*0b10*/  HADD2.F32 R5, -RZ, R6.H0_H0 ;  /* 0x20000006ff057230 */ /* 0x010fc60000004100 */
[----:B------:R-:W-:Y:S01]  /*0b20*/  FMNMX3 R0, R9, -INF , R34, !PT ;  /* 0xff80000009007876 */ /* 0x000fe20007800022 */
[----:B------:R-:W-:-:S03]  /*0b30*/  HADD2.F32 R6, -RZ, R6.H1_H1 ;  /* 0x30000006ff067230 */ /* 0x000fc60000004100 */
[----:B------:R-:W-:-:S04]  /*0b40*/  FMNMX3 R0, R0, R29, R4, !PT ;  /* 0x0000001d00007276 */ /* 0x000fc80007800004 */
[----:B------:R-:W-:Y:S01]  /*0b50*/  FMNMX3 R0, R0, R5, R6, !PT ;  /* 0x0000000500007276 */ /* 0x000fe20007800006 */
[--C-:B---3--:R-:W-:Y:S02]  /*0b60*/  HADD2.F32 R7, -RZ, R8.reuse.H0_H0 ;  /* 0x20000008ff077230 */ /* 0x108fe40000004100 */
[----:B------:R-:W-:-:S05]  /*0b70*/  HADD2.F32 R8, -RZ, R8.H1_H1 ;  /* 0x30000008ff087230 */ /* 0x000fca0000004100 */
[----:B------:R-:W-:Y:S01]  /*0b80*/  FMNMX3 R0, R0, R7, R8, !PT ;  /* 0x0000000700007276 */ /* 0x000fe20007800008 */
[--C-:B0-----:R-:W-:Y:S02]  /*0b90*/  HADD2.F32 R27, -RZ, R32.reuse.H0_H0 ;  /* 0x20000020ff1b7230 */ /* 0x101fe40000004100 */
[----:B------:R-:W-:Y:S02]  /*0ba0*/  HADD2.F32 R32, -RZ, R32.H1_H1 ;  /* 0x30000020ff207230 */ /* 0x000fe40000004100 */
[--C-:B------:R-:W-:Y:S02]  /*0bb0*/  HADD2.F32 R28, -RZ, R25.reuse.H0_H0 ;  /* 0x20000019ff1c7230 */ /* 0x100fe40000004100 */
[----:B------:R-:W-:Y:S01]  /*0bc0*/  HADD2.F32 R25, -RZ, R25.H1_H1 ;  /* 0x30000019ff197230 */ /* 0x000fe20000004100 */
[----:B------:R-:W-:-:S04]  /*0bd0*/  FMNMX3 R0, R0, R27, R32, !PT ;  /* 0x0000001b00007276 */ /* 0x000fc80007800020 */
[----:B-1----:R-:W-:Y:S01]  /*0be0*/  FMNMX3 R3, R0, R28, R25, !PT ;  /* 0x0000001c00037276 */ /* 0x002fe20007800019 */
[----:B------:R-:W-:Y:S02]  /*0bf0*/  HADD2.F32 R23, -RZ, R24.H0_H0 ;  /* 0x20000018ff177230 */ /* 0x000fe40000004100 */
[--C-:B------:R-:W-:Y:S02]  /*0c00*/  HADD2.F32 R42, -RZ, R26.reuse.H0_H0 ;  /* 0x2000001aff2a7230 */ /* 0x100fe40000004100 */
        /* <DEDUP_REMOVED lines=89> */
[----:B------:R-:W-:Y:S01]  /*11a0*/  SHF.L.U32 R13, R13, 0x17, RZ ;  /* 0x000000170d0d7819 */ /* 0x000fe200000006ff */
[-C--:B------:R-:W-:Y:S01]  /*11b0*/  FFMA.SAT R29, R8, R11.reuse, 0.5 ;  /* 0x3f000000081d7423 */ /* 0x080fe2000000200b */
[-C--:B------:R-:W-:Y:S01]  /*11c0*/  FFMA.RM R10, R9, R12.reuse, 12582913 ;  /* 0x4b400001090a7423 */ /* 0x080fe2000000400c */
[----:B------:R-:W-:Y:S01]  /*11d0*/  FADD R9, R17, -12583039 ;  /* 0xcb40007f11097421 */ /* 0x000fe20000000000 */
[----:B------:R-:W-:Y:S01]  /*11e0*/  SHF.L.U32 R7, R7, 0x17, RZ ;  /* 0x0000001707077819 */ /* 0x000fe200000006ff */
        /* <DEDUP_REMOVED lines=10> */
[----:B------:R-:W0:Y:S01]  /*1290*/  MUFU.EX2 R60, R60 ;  /* 0x0000003c003c7308 */ /* 0x000e220000000800 */
        /* <DEDUP_REMOVED lines=10> */
[----:B0-----:R-:W-:Y:S01]  /*1340*/  FMUL R3, R3, R60 ;  /* 0x0000003c03037220 */ /* 0x001fe20000400000 */
[----:B------:R-:W-:-:S04]  /*1350*/  FFMA.RM R15, R15, R12, 12582913 ;  /* 0x4b4000010f0f7423 */ /* 0x000fc8000000400c */
[----:B------:R-:W-:Y:S02]  /*1360*/  FADD R21, R15, -12583039 ;  /* 0xcb40007f0f157421 */ /* 0x000fe40000000000 */
[----:B------:R-:W0:Y:S02]  /*1370*/  MUFU.EX2 R44, R44 ;  /* 0x0000002c002c7308 */ /* 0x000e240000000800 */
[----:B------:R-:W-:-:S04]  /*1380*/  FFMA R21, R0, 1.4426950216293334961, -R21 ;  /* 0x3fb8aa3b00157823 */ /* 0x000fc80000000815 */
[----:B------:R-:W-:Y:S01]  /*1390*/  FFMA R27, R0, 1.925963033500011079e-08, R21 ;  /* 0x32a57060001b7823 */ /* 0x000fe20000000015 */
[----:B------:R-:W-:Y:S01]  /*13a0*/  FMUL R0, R16, R19 ;  /* 0x0000001310007220 */ /* 0x000fe20000400000 */
[----:B------:R-:W-:Y:S01]  /*13b0*/  FFMA.SAT R19, R2, R11, 0.5 ;  /* 0x3f00000002137423 */ /* 0x000fe2000000200b */
[----:B------:R-:W1:Y:S03]  /*13c0*/  MUFU.EX2 R21, R56 ;  /* 0x0000003800157308 */ /* 0x000e660000000800 */
[----:B------:R-:W-:-:S04]  /*13d0*/  FFMA.RM R16, R19, R12, 12582913 ;  /* 0x4b40000113107423 */ /* 0x000fc8000000400c */
[C---:B------:R-:W-:Y:S01]  /*13e0*/  FADD R19, R16.reuse, -12583039 ;  /* 0xcb40007f10137421 */ /* 0x040fe20000000000 */
[----:B0-----:R-:W-:Y:S01]  /*13f0*/  FMUL R9, R9, R44 ;  /* 0x0000002c09097220 */ /* 0x001fe20000400000 */
        /* <DEDUP_REMOVED lines=8> */
[----:B-1----:R-:W-:Y:S02]  /*1480*/  FMUL R2, R2, R21 ;  /* 0x0000001502027220 */ /* 0x002fe40000400000 */
[----:B------:R-:W-:Y:S02]  /*1490*/  FADD R5, R19, -12583039 ;  /* 0xcb40007f13057421 */ /* 0x000fe40000000000 */
[----:B------:R-:W0:Y:S02]  /*14a0*/  MUFU.EX2 R23, R23 ;  /* 0x0000001700177308 */ /* 0x000e240000000800 */
        /* <DEDUP_REMOVED lines=10> */
[----:B0-----:R-:W-:Y:S01]  /*1550*/  FMUL R16, R16, R23 ;  /* 0x0000001710107220 */ /* 0x001fe20000400000 */
[C---:B------:R-:W-:Y:S01]  /*1560*/  FFMA R21, R6.reuse, 1.4426950216293334961, -R21 ;  /* 0x3fb8aa3b06157823 */ /* 0x040fe20000000815 */
[----:B------:R0:W1:Y:S02]  /*1570*/  MUFU.EX2 R18, R41 ;  /* 0x0000002900127308 */ /* 0x0000640000000800 */
[----:B------:R-:W-:Y:S01]  /*1580*/  FMUL R5, R5, R52 ;  /* 0x0000003405057220 */ /* 0x000fe20000400000 */
[----:B------:R-:W-:Y:S01]  /*1590*/  FFMA R35, R6, 1.925963033500011079e-08, R21 ;  /* 0x32a5706006237823 */ /* 0x000fe20000000015 */
[----:B------:R-:W-:Y:S01]  /*15a0*/  FFMA.SAT R21, R40, R11, 0.5 ;  /* 0x3f00000028157423 */ /* 0x000fe2000000200b */
[----:B------:R-:W-:-:S03]  /*15b0*/  FMUL R6, R7, R54 ;  /* 0x0000003607067220 */ /* 0x000fc60000400000 */
[----:B------:R-:W-:Y:S01]  /*15c0*/  FFMA.RM R21, R21, R12, 12582913 ;  /* 0x4b40000115157423 */ /* 0x000fe2000000400c */
[----:B0-----:R-:W-:-:S03]  /*15d0*/  FFMA.SAT R41, R24, R11, 0.5 ;  /* 0x3f00000018297423 */ /* 0x001fc6000000200b */
        /* <DEDUP_REMOVED lines=42> */
[----:B-1----:R-:W-:Y:S01]  /*1880*/  FMUL R17, R17, R18 ;  /* 0x0000001211117220 */ /* 0x002fe20000400000 */
[----:B------:R-:W0:Y:S01]  /*1890*/  MUFU.EX2 R19, R42 ;  /* 0x0000002a00137308 */ /* 0x000e220000000800 */
[----:B------:R-:W-:Y:S01]  /*18a0*/  SHF.L.U32 R18, R25, 0x17, RZ ;  /* 0x0000001719127819 */ /* 0x000fe200000006ff */
[----:B------:R-:W-:Y:S01]  /*18b0*/  FADD R23, R32, -12583039 ;  /* 0xcb40007f20177421 */ /* 0x000fe20000000000 */
[----:B------:R-:W-:-:S03]  /*18c0*/  FFMA.SAT R25, R14, R11, 0.5 ;  /* 0x3f0000000e197423 */ /* 0x000fc6000000200b */
[C---:B------:R-:W-:Y:S02]  /*18d0*/  FFMA R23, R28.reuse, 1.4426950216293334961, -R23 ;  /* 0x3fb8aa3b1c177823 */ /* 0x040fe40000000817 */
[----:B------:R-:W1:Y:S02]  /*18e0*/  MUFU.EX2 R42, R35 ;  /* 0x00000023002a7308 */ /* 0x000e640000000800 */
[----:B------:R-:W-:Y:S01]  /*18f0*/  FFMA R23, R28, 1.925963033500011079e-08, R23 ;  /* 0x32a570601c177823 */ /* 0x000fe20000000017 */
[----:B------:R-:W-:-:S05]  /*1900*/  FFMA.RM R28, R41, R12, 12582913 ;  /* 0x4b400001291c7423 */ /* 0x000fca000000400c */
[----:B------:R-:W2:Y:S01]  /*1910*/  MUFU.EX2 R44, R44 ;  /* 0x0000002c002c7308 */ /* 0x000ea20000000800 */
[----:B0-----:R-:W-:Y:S01]  /*1920*/  FMUL R18, R18, R19 ;  /* 0x0000001312127220 */ /* 0x001fe20000400000 */
[----:B------:R-:W-:-:S04]  /*1930*/  FADD R19, R28, -12583039 ;  /* 0xcb40007f1c137421 */ /* 0x000fc80000000000 */
[----:B------:R-:W-:-:S04]  /*1940*/  FFMA R19, R24, 1.4426950216293334961, -R19 ;  /* 0x3fb8aa3b18137823 */ /* 0x000fc80000000813 */
[----:B------:R-:W-:Y:S01]  /*1950*/  FFMA R24, R24, 1.925963033500011079e-08, R19 ;  /* 0x32a5706018187823 */ /* 0x000fe20000000013 */
[----:B------:R-:W-:-:S04]  /*1960*/  FFMA.SAT R19, R34, R11, 0.5 ;  /* 0x3f00000022137423 */ /* 0x000fc8000000200b */
[-C--:B------:R-:W-:Y:S01]  /*1970*/  FFMA.RM R11, R19, R12.reuse, 12582913 ;  /* 0x4b400001130b7423 */ /* 0x080fe2000000400c */
[----:B------:R-:W-:Y:S02]  /*1980*/  FFMA.RM R12, R25, R12, 12582913 ;  /* 0x4b400001190c7423 */ /* 0x000fe4000000400c */
[----:B------:R-:W0:Y:S01]  /*1990*/  MUFU.EX2 R25, R22 ;  /* 0x0000001600197308 */ /* 0x000e220000000800 */
[C---:B------:R-:W-:Y:S01]  /*19a0*/  FADD R19, R11.reuse, -12583039 ;  /* 0xcb40007f0b137421 */ /* 0x040fe20000000000 */
[----:B------:R-:W-:-:S03]  /*19b0*/  SHF.L.U32 R11, R11, 0x17, RZ ;  /* 0x000000170b0b7819 */ /* 0x000fc600000006ff */
        /* <DEDUP_REMOVED lines=13> */
[----:B------:R2:W1:Y:S03]  /*1a90*/  MUFU.EX2 R42, R24 ;  /* 0x00000018002a7308 */ /* 0x0004660000000800 */
[----:B------:R-:W-:Y:S01]  /*1aa0*/  FADD R13, R20, R9 ;  /* 0x00000009140d7221 */ /* 0x000fe20000000000 */
[----:B------:R-:W-:Y:S01]  /*1ab0*/  FMUL R20, R21, R40 ;  /* 0x0000002815147220 */ /* 0x000fe20000400000 */
[----:B------:R-:W-:-:S02]  /*1ac0*/  SHF.L.U32 R21, R29, 0x17, RZ ;  /* 0x000000171d157819 */ /* 0x000fc400000006ff */
[----:B------:R-:W-:Y:S01]  /*1ad0*/  FADD R13, R13, R10 ;  /* 0x0000000a0d0d7221 */ /* 0x000fe20000000000 */
[----:B------:R0:W3:Y:S01]  /*1ae0*/  MUFU.EX2 R29, R23 ;  /* 0x00000017001d7308 */ /* 0x0000e20000000800 */
[----:B--2---:R-:W-:Y:S01]  /*1af0*/  FMUL R24, R15, R44 ;  /* 0x0000002c0f187220 */ /* 0x004fe20000400000 */
[----:B------:R-:W-:Y:S01]  /*1b00*/  FMUL R21, R21, R48 ;  /* 0x0000003015157220 */ /* 0x000fe20000400000 */
        /* <DEDUP_REMOVED lines=11> */
[----:B-1----:R-:W-:Y:S01]  /*1bc0*/  FMUL R27, R27, R42 ;  /* 0x0000002a1b1b7220 */ /* 0x002fe20000400000 */
[----:B------:R-:W-:Y:S01]  /*1bd0*/  FFMA R33, R14, 1.4426950216293334961, -R33 ;  /* 0x3fb8aa3b0e217823 */ /* 0x000fe20000000821 */
[----:B------:R-:W-:Y:S01]  /*1be0*/  SHF.L.U32 R12, R12, 0x17, RZ ;  /* 0x000000170c0c7819 */ /* 0x000fe200000006ff */
[----:B------:R-:W-:Y:S02]  /*1bf0*/  FADD R13, R40, R21 ;  /* 0x00000015280d7221 */ /* 0x000fe40000000000 */
[----:B------:R-:W-:-:S02]  /*1c00*/  FFMA R33, R14, 1.925963033500011079e-08, R33 ;  /* 0x32a570600e217823 */ /* 0x000fc40000000021 */
[----:B------:R-:W-:-:S04]  /*1c10*/  FADD R26, R13, R22 ;  /* 0x000000160d1a7221 */ /* 0x000fc80000000000 */
[----:B------:R-:W-:Y:S01]  /*1c20*/  FADD R13, R26, R23 ;  /* 0x000000171a0d7221 */ /* 0x000fe20000000000 */
[----:B------:R-:W-:Y:S01]  /*1c30*/  SHF.L.U32 R26, R32, 0x17, RZ ;  /* 0x00000017201a7819 */ /* 0x000fe200000006ff */
[----:B------:R-:W0:Y:S02]  /*1c40*/  MUFU.EX2 R33, R33 ;  /* 0x0000002100217308 */ /* 0x000e240000000800 */
[----:B------:R-:W-:Y:S02]  /*1c50*/  FADD R14, R13, R24 ;  /* 0x000000180d0e7221 */ /* 0x000fe40000000000 */
[----:B---3--:R-:W-:Y:S01]  /*1c60*/  FMUL R26, R26, R29 ;  /* 0x0000001d1a1a7220 */ /* 0x008fe20000400000 */
[----:B------:R-:W-:Y:S01]  /*1c70*/  FMUL R29, R11, R34 ;  /* 0x000000220b1d7220 */ /* 0x000fe20000400000 */
        /* <DEDUP_REMOVED lines=15> */
.L_x_14850:
        /* <DEDUP_REMOVED lines=12> */
[----:B------:R-:W-:Y:S05]  /*1e30*/  CALL.REL.NOINC `($__internal_288_$__cuda_sm3x_div_rn_noftz_f32_slowpath) ;  /* 0x0000003000987944 */ /* 0x000fea0003c00000 */
[----:B------:R-:W-:-:S07]  /*1e40*/  MOV R11, R3 ;  /* 0x00000003000b7202 */ /* 0x000fce0000000f00 */
.L_x_14791:
[----:B------:R-:W-:Y:S05]  /*1e50*/  BSYNC.RECONVERGENT B2 ;  /* 0x0000000000027941 */ /* 0x000fea0003800200 */
.L_x_14790:
        /* <DEDUP_REMOVED lines=12> */
[----:B------:R-:W-:Y:S05]  /*1f20*/  CALL.REL.NOINC `($__internal_288_$__cuda_sm3x_div_rn_noftz_f32_slowpath) ;  /* 0x00000030005c7944 */ /* 0x000fea0003c00000 */
[----:B------:R-:W-:-:S07]  /*1f30*/  MOV R14, R3 ;  /* 0x00000003000e7202 */ /* 0x000fce0000000f00 */
.L_x_14793:
[----:B------:R-:W-:Y:S05]  /*1f40*/  BSYNC.RECONVERGENT B2 ;  /* 0x0000000000027941 */ /* 0x000fea0003800200 */
.L_x_14792:
        /* <DEDUP_REMOVED lines=14> */
.L_x_14795:
[----:B------:R-:W-:Y:S05]  /*2030*/  BSYNC.RECONVERGENT B2 ;  /* 0x0000000000027941 */ /* 0x000fea0003800200 */
.L_x_14794:
        /* <DEDUP_REMOVED lines=14> */
.L_x_14797:
[----:B------:R-:W-:Y:S05]  /*2120*/  BSYNC.RECONVERGENT B2 ;  /* 0x0000000000027941 */ /* 0x000fea0003800200 */
.L_x_14796:
        /* <DEDUP_REMOVED lines=14> */
.L_x_14799:
[----:B------:R-:W-:Y:S05]  /*2210*/  BSYNC.RECONVERGENT B2 ;  /* 0x0000000000027941 */ /* 0x000fea0003800200 */
.L_x_14798:
        /* <DEDUP_REMOVED lines=14> */
.L_x_14801:
[----:B------:R-:W-:Y:S05]  /*2300*/  BSYNC.RECONVERGENT B2 ;  /* 0x0000000000027941 */ /* 0x000fea0003800200 */
.L_x_14800:
        /* <DEDUP_REMOVED lines=14> */
.L_x_14803:
[----:B------:R-:W-:Y:S05]  /*23f0*/  BSYNC.RECONVERGENT B2 ;  /* 0x0000000000027941 */ /* 0x000fea0003800200 */
.L_x_14802:
        /* <DEDUP_REMOVED lines=14> */
.L_x_14805:
[----:B------:R-:W-:Y:S05]  /*24e0*/  BSYNC.RECONVERGENT B2 ;  /* 0x0000000000027941 */ /* 0x000fea0003800200 */
.L_x_14804:
        /* <DEDUP_REMOVED lines=14> */
.L_x_14807:
[----:B------:R-:W-:Y:S05]  /*25d0*/  BSYNC.RECONVERGENT B2 ;  /* 0x0000000000027941 */ /* 0x000fea0003800200 */
.L_x_14806:
        /* <DEDUP_REMOVED lines=14> */
.L_x_14809:
[----:B------:R-:W-:Y:S05]  /*26c0*/  BSYNC.RECONVERGENT B2 ;  /* 0x0000000000027941 */ /* 0x000fea0003800200 */
.L_x_14808:
        /* <DEDUP_REMOVED lines=14> */
.L_x_14811:
[----:B------:R-:W-:Y:S05]  /*27b0*/  BSYNC.RECONVERGENT B2 ;  /* 0x0000000000027941 */ /* 0x000fea0003800200 */
.L_x_14810:
        /* <DEDUP_REMOVED lines=14> */
.L_x_14813:
[----:B------:R-:W-:Y:S05]  /*28a0*/  BSYNC.RECONVERGENT B2 ;  /* 0x0000000000027941 */ /* 0x000fea0003800200 */
.L_x_14812:
        /* <DEDUP_REMOVED lines=14> */
.L_x_14815:
[----:B------:R-:W-:Y:S05]  /*2990*/  BSYNC.RECONVERGENT B2 ;  /* 0x0000000000027941 */ /* 0x000fea0003800200 */
.L_x_14814:
        /* <DEDUP_REMOVED lines=14> */
.L_x_14817:
[----:B------:R-:W-:Y:S05]  /*2a80*/  BSYNC.RECONVERGENT B2 ;  /* 0x0000000000027941 */ /* 0x000fea0003800200 */
.L_x_14816:
        /* <DEDUP_REMOVED lines=14> */
.L_x_14819:
[----:B------:R-:W-:Y:S05]  /*2b70*/  BSYNC.RECONVERGENT B2 ;  /* 0x0000000000027941 */ /* 0x000fea0003800200 */
.L_x_14818:
        /* <DEDUP_REMOVED lines=14> */
.L_x_14821:
[----:B------:R-:W-:Y:S05]  /*2c60*/  BSYNC.RECONVERGENT B2 ;  /* 0x0000000000027941 */ /* 0x000fea0003800200 */
.L_x_14820:
        /* <DEDUP_REMOVED lines=14> */
.L_x_14823:
[----:B------:R-:W-:Y:S05]  /*2d50*/  BSYNC.RECONVERGENT B2 ;  /* 0x0000000000027941 */ /* 0x000fea0003800200 */
.L_x_14822:
        /* <DEDUP_REMOVED lines=14> */
.L_x_14825:
[----:B------:R-:W-:Y:S05]  /*2e40*/  BSYNC.RECONVERGENT B2 ;  /* 0x0000000000027941 */ /* 0x000fea0003800200 */
.L_x_14824:
        /* <DEDUP_REMOVED lines=14> */
.L_x_14827:
[----:B------:R-:W-:Y:S05]  /*2f30*/  BSYNC.RECONVERGENT B2 ;  /* 0x0000000000027941 */ /* 0x000fea0003800200 */
.L_x_14826:
        /* <DEDUP_REMOVED lines=14> */
.L_x_14829:
[----:B------:R-:W-:Y:S05]  /*3020*/  BSYNC.RECONVERGENT B2 ;  /* 0x0000000000027941 */ /* 0x000fea0003800200 */
.L_x_14828:
        /* <DEDUP_REMOVED lines=14> */
.L_x_14831:
[----:B------:R-:W-:Y:S05]  /*3110*/  BSYNC.RECONVERGENT B2 ;  /* 0x0000000000027941 */ /* 0x000fea0003800200 */
.L_x_14830:
        /* <DEDUP_REMOVED lines=14> */
.L_x_14833:
[----:B------:R-:W-:Y:S05]  /*3200*/  BSYNC.RECONVERGENT B2 ;  /* 0x0000000000027941 */ /* 0x000fea0003800200 */
.L_x_14832:
        /* <DEDUP_REMOVED lines=14> */
.L_x_14835:
[----:B------:R-:W-:Y:S05]  /*32f0*/  BSYNC.RECONVERGENT B2 ;  /* 0x0000000000027941 */ /* 0x000fea0003800200 */
.L_x_14834:
        /* <DEDUP_REMOVED lines=14> */
.L_x_14837:
[----:B------:R-:W-:Y:S05]  /*33e0*/  BSYNC.RECONVERGENT B2 ;  /* 0x0000000000027941 */ /* 0x000fea0003800200 */
.L_x_14836:
[----:B------:R-:W-:Y:S01]  /*33f0*/  HFMA2 R3, -RZ, RZ, 0, 0 ;  /* 0x00000000ff037431 */ /* 0x000fe200000001ff */
[----:B------:R-:W-:Y:S02]  /*3400*/  F2FP.F16.F32.PACK_AB R5, R5, R2 ;  /* 0x000000020505723e */ /* 0x000fe400000000ff */
[----:B------:R-:W-:Y:S01]  /*3410*/  F2FP.F16.F32.PACK_AB R4, R7, R4 ;  /* 0x000000040704723e */ /* 0x000fe200000000ff */
[----:B------:R-:W-:Y:S01]  /*3420*/  IMAD R7, R37, UR42, RZ ;  /* 0x0000002a25077c24 */ /* 0x000fe2000f8e02ff */
[----:B------:R-:W-:Y:S02]  /*3430*/  MOV R2, R36 ;  /* 0x0000002400027202 */ /* 0x000fe40000000f00 */
[----:B------:R-:W-:Y:S01]  /*3440*/  F2FP.F16.F32.PACK_AB R27, R14, R11 ;  /* 0x0000000b0e1b723e */ /* 0x000fe200000000ff */
[C---:B------:R-:W-:Y:S01]  /*3450*/  IMAD R7, R38.reuse, UR43, R7 ;  /* 0x0000002b26077c24 */ /* 0x040fe2000f8e0207 */
[----:B------:R-:W-:Y:S01]  /*3460*/  F2FP.F16.F32.PACK_AB R6, R9, R6 ;  /* 0x000000060906723e */ /* 0x000fe200000000ff */
[----:B------:R-:W-:Y:S01]  /*3470*/  IMAD.WIDE.U32 R2, R38, UR42, R2 ;  /* 0x0000002a26027c25 */ /* 0x000fe2000f8e0002 */
[----:B------:R-:W-:-:S02]  /*3480*/  F2FP.F16.F32.PACK_AB R29, R15, R0 ;  /* 0x000000000f1d723e */ /* 0x000fc400000000ff */
[----:B------:R-:W-:Y:S02]  /*3490*/  F2FP.F16.F32.PACK_AB R22, R25, R22 ;  /* 0x000000161916723e */ /* 0x000fe400000000ff */
[----:B------:R-:W-:Y:S02]  /*34a0*/  IADD3 R3, PT, PT, R3, R7, RZ ;  /* 0x0000000703037210 */ /* 0x000fe40007ffe0ff */
[----:B------:R-:W-:Y:S02]  /*34b0*/  IADD3 R12, P0, PT, R2, 0x40, RZ ;  /* 0x00000040020c7810 */ /* 0x000fe40007f1e0ff */
[----:B------:R-:W-:Y:S02]  /*34c0*/  R2UR UR4, R30 ;  /* 0x000000001e0472ca */ /* 0x000fe400000e0000 */
[----:B------:R-:W-:Y:S02]  /*34d0*/  IADD3.X R7, PT, PT, RZ, R3, RZ, P0, !PT ;  /* 0x00000003ff077210 */ /* 0x000fe400007fe4ff */
[----:B------:R-:W-:-:S02]  /*34e0*/  LEA.HI R14, P0, R3, R2, RZ, 0x1 ;  /* 0x00000002030e7211 */ /* 0x000fc400078108ff */
[----:B------:R-:W-:Y:S02]  /*34f0*/  LEA.HI R12, P2, R7, R12, RZ, 0x1 ;  /* 0x0000000c070c7211 */ /* 0x000fe400078508ff */
[----:B------:R-:W-:Y:S02]  /*3500*/  IADD3.X R9, PT, PT, RZ, R3, RZ, P0, !PT ;  /* 0x00000003ff097210 */ /* 0x000fe400007fe4ff */
[----:B------:R-:W-:Y:S02]  /*3510*/  IADD3.X R7, PT, PT, RZ, R7, RZ, P2, !PT ;  /* 0x00000007ff077210 */ /* 0x000fe400017fe4ff */
[C---:B------:R-:W-:Y:S02]  /*3520*/  SHF.L.U64.HI R9, R14.reuse, 0x1, R9 ;  /* 0x000000010e097819 */ /* 0x040fe40000010209 */
[----:B------:R-:W-:Y:S02]  /*3530*/  SHF.L.U32 R14, R14, 0x1, RZ ;  /* 0x000000010e0e7819 */ /* 0x000fe400000006ff */
[----:B------:R-:W-:-:S02]  /*3540*/  SHF.L.U64.HI R0, R12, 0x1, R7 ;  /* 0x000000010c007819 */ /* 0x000fc40000010207 */
[----:B------:R-:W-:Y:S02]  /*3550*/  SHF.L.U32 R12, R12, 0x1, RZ ;  /* 0x000000010c0c7819 */ /* 0x000fe400000006ff */
[C---:B------:R-:W-:Y:S02]  /*3560*/  R2UR UR5, R31.reuse ;  /* 0x000000001f0572ca */ /* 0x040fe400000e0000 */
[----:B------:R-:W-:Y:S02]  /*3570*/  IADD3 R25, P5, PT, R2, 0x80, RZ ;  /* 0x0000008002197810 */ /* 0x000fe40007fbe0ff */
[----:B------:R-:W-:Y:S02]  /*3580*/  LOP3.LUT R14, R14, 0xfffffffc, RZ, 0xc0, !PT ;  /* 0xfffffffc0e0e7812 */ /* 0x000fe400078ec0ff */
[----:B------:R-:W-:Y:S02]  /*3590*/  R2UR UR6, R30 ;  /* 0x000000001e0672ca */ /* 0x000fe400000e0000 */
[----:B------:R-:W-:-:S02]  /*35a0*/  R2UR UR7, R31 ;  /* 0x000000001f0772ca */ /* 0x000fc400000e0000 */
[----:B------:R-:W-:Y:S02]  /*35b0*/  LOP3.LUT R12, R12, 0xfffffffc, RZ, 0xc0, !PT ;  /* 0xfffffffc0c0c7812 */ /* 0x000fe400078ec0ff */
[----:B------:R-:W-:Y:S02]  /*35c0*/  IADD3 R26, P1, PT, R2, 0x100, RZ ;  /* 0x00000100021a7810 */ /* 0x000fe40007f3e0ff */
[----:B------:R-:W-:Y:S02]  /*35d0*/  IADD3 R14, P4, PT, R14, UR40, RZ ;  /* 0x000000280e0e7c10 */ /* 0x000fe4000ff9e0ff */
[----:B------:R-:W-:Y:S02]  /*35e0*/  IADD3.X R40, PT, PT, RZ, R3, RZ, P5, !PT ;  /* 0x00000003ff287210 */ /* 0x000fe40002ffe4ff */
[----:B------:R-:W-:Y:S02]  /*35f0*/  F2FP.F16.F32.PACK_AB R18, R21, R18 ;  /* 0x000000121512723e */ /* 0x000fe400000000ff */
[----:B------:R-:W-:-:S02]  /*3600*/  F2FP.F16.F32.PACK_AB R20, R23, R20 ;  /* 0x000000141714723e */ /* 0x000fc400000000ff */
[----:B------:R-:W-:Y:S02]  /*3610*/  IADD3 R28, P0, PT, R2, 0x140, RZ ;  /* 0x00000140021c7810 */ /* 0x000fe40007f1e0ff */
[----:B------:R-:W-:Y:S02]  /*3620*/  IADD3 R12, P5, PT, R12, UR40, RZ ;  /* 0x000000280c0c7c10 */ /* 0x000fe4000ffbe0ff */
[----:B------:R-:W-:Y:S02]  /*3630*/  IADD3 R23, P6, PT, R2, 0xc0, RZ ;  /* 0x000000c002177810 */ /* 0x000fe40007fde0ff */
[----:B------:R-:W-:Y:S02]  /*3640*/  IADD3.X R21, PT, PT, RZ, R3, RZ, P1, !PT ;  /* 0x00000003ff157210 */ /* 0x000fe40000ffe4ff */
[----:B------:R-:W-:Y:S02]  /*3650*/  F2FP.F16.F32.PACK_AB R16, R19, R16 ;  /* 0x000000101310723e */ /* 0x000fe400000000ff */
[----:B------:R-:W-:-:S02]  /*3660*/  F2FP.F16.F32.PACK_AB R24, R13, R24 ;  /* 0x000000180d18723e */ /* 0x000fc400000000ff */
[----:B------:R-:W-:Y:S02]  /*3670*/  IADD3 R32, P3, PT, R2, 0x180, RZ ;  /* 0x0000018002207810 */ /* 0x000fe40007f7e0ff */
[----:B------:R-:W-:Y:S02]  /*3680*/  IADD3.X R15, PT, PT, R9, UR41, RZ, P4, !PT ;  /* 0x00000029090f7c10 */ /* 0x000fe4000a7fe4ff */
[----:B------:R-:W-:Y:S02]  /*3690*/  IADD3.X R13, PT, PT, R0, UR41, RZ, P5, !PT ;  /* 0x00000029000d7c10 */ /* 0x000fe4000affe4ff */
[-C--:B------:R-:W-:Y:S01]  /*36a0*/  IADD3.X R19, PT, PT, RZ, R3.reuse, RZ, P0, !PT ;  /* 0x00000003ff137210 */ /* 0x080fe200007fe4ff */
[----:B------:R-:W-:Y:S01]  /*36b0*/  STG.E desc[UR4][R14.64], R27 ;  /* 0x0000001b0e007986 */ /* 0x000fe2000c101904 */
[----:B------:R-:W-:Y:S02]  /*36c0*/  IADD3.X R34, PT, PT, RZ, R3, RZ, P6, !PT ;  /* 0x00000003ff227210 */ /* 0x000fe400037fe4ff */
[----:B------:R-:W-:Y:S01]  /*36d0*/  LEA.HI R26, P0, R21, R26, RZ, 0x1 ;  /* 0x0000001a151a7211 */ /* 0x000fe200078108ff */
[----:B------:R0:W-:Y:S01]  /*36e0*/  STG.E desc[UR6][R12.64], R29 ;  /* 0x0000001d0c007986 */ /* 0x0001e2000c101906 */
[----:B------:R-:W-:-:S02]  /*36f0*/  F2FP.F16.F32.PACK_AB R10, R17, R10 ;  /* 0x0000000a110a723e */ /* 0x000fc400000000ff */
[----:B------:R-:W-:Y:S02]  /*3700*/  LEA.HI R25, P6, R40, R25, RZ, 0x1 ;  /* 0x0000001928197211 */ /* 0x000fe400078d08ff */
[----:B------:R-:W-:Y:S02]  /*3710*/  IADD3.X R17, PT, PT, RZ, R3, RZ, P3, !PT ;  /* 0x00000003ff117210 */ /* 0x000fe40001ffe4ff */
[----:B------:R-:W-:Y:S02]  /*3720*/  IADD3.X R21, PT, PT, RZ, R21, RZ, P0, !PT ;  /* 0x00000015ff157210 */ /* 0x000fe400007fe4ff */
[----:B------:R-:W-:Y:S02]  /*3730*/  LEA.HI R23, P4, R34, R23, RZ, 0x1 ;  /* 0x0000001722177211 */ /* 0x000fe400078908ff */
[----:B------:R-:W-:Y:S02]  /*3740*/  LEA.HI R28, P0, R19, R28, RZ, 0x1 ;  /* 0x0000001c131c7211 */ /* 0x000fe400078108ff */
[----:B0-----:R-:W-:-:S02]  /*3750*/  SHF.L.U32 R12, R25, 0x1, RZ ;  /* 0x00000001190c7819 */ /* 0x001fc400000006ff */
        /* <DEDUP_REMOVED lines=30> */
[----:B------:R-:W-:Y:S02]  /*3940*/  IADD3 R11, P2, PT, R2, 0x1c0, RZ ;  /* 0x000001c0020b7810 */ /* 0x000fe40007f5e0ff */
[----:B------:R-:W-:-:S02]  /*3950*/  IADD3.X R15, PT, PT, R15, UR41, RZ, P3, !PT ;  /* 0x000000290f0f7c10 */ /* 0x000fc40009ffe4ff */
[----:B------:R-:W-:Y:S02]  /*3960*/  IADD3 R28, P3, PT, R28, UR40, RZ ;  /* 0x000000281c1c7c10 */ /* 0x000fe4000ff7e0ff */
[----:B------:R-:W-:Y:S01]  /*3970*/  IADD3.X R27, PT, PT, R21, UR41, RZ, P0, !PT ;  /* 0x00000029151b7c10 */ /* 0x000fe200087fe4ff */
[----:B------:R1:W-:Y:S01]  /*3980*/  STG.E desc[UR6][R14.64], R4 ;  /* 0x000000040e007986 */ /* 0x0003e2000c101906 */
[----:B------:R-:W-:Y:S02]  /*3990*/  IADD3 R9, P5, PT, R2, 0x200, RZ ;  /* 0x0000020002097810 */ /* 0x000fe40007fbe0ff */
[----:B------:R-:W-:Y:S01]  /*39a0*/  IADD3 R32, P0, PT, R32, UR40, RZ ;  /* 0x0000002820207c10 */ /* 0x000fe2000ff1e0ff */
[----:B------:R2:W-:Y:S01]  /*39b0*/  STG.E desc[UR8][R26.64], R6 ;  /* 0x000000061a007986 */ /* 0x0005e2000c101908 */
[C---:B------:R-:W-:Y:S02]  /*39c0*/  IADD3 R7, P6, PT, R2.reuse, 0x240, RZ ;  /* 0x0000024002077810 */ /* 0x040fe40007fde0ff */
[----:B------:R-:W-:-:S02]  /*39d0*/  IADD3 R0, P4, PT, R2, 0x280, RZ ;  /* 0x0000028002007810 */ /* 0x000fc40007f9e0ff */
[-C--:B------:R-:W-:Y:S02]  /*39e0*/  IADD3.X R34, PT, PT, RZ, R3.reuse, RZ, P2, !PT ;  /* 0x00000003ff227210 */ /* 0x080fe400017fe4ff */
[----:B------:R-:W-:Y:S02]  /*39f0*/  F2FP.F16.F32.PACK_AB R8, R33, R8 ;  /* 0x000000082108723e */ /* 0x000fe400000000ff */
[----:B------:R-:W-:Y:S02]  /*3a00*/  IADD3 R2, P1, PT, R2, 0x2c0, RZ ;  /* 0x000002c002027810 */ /* 0x000fe40007f3e0ff */
[----:B------:R-:W-:Y:S02]  /*3a10*/  IADD3.X R29, PT, PT, R19, UR41, RZ, P3, !PT ;  /* 0x00000029131d7c10 */ /* 0x000fe40009ffe4ff */
[----:B------:R-:W-:Y:S02]  /*3a20*/  IADD3.X R33, PT, PT, R17, UR41, RZ, P0, !PT ;  /* 0x0000002911217c10 */ /* 0x000fe400087fe4ff */
[-C--:B0-----:R-:W-:Y:S01]  /*3a30*/  IADD3.X R12, PT, PT, RZ, R3.reuse, RZ, P5, !PT ;  /* 0x00000003ff0c7210 */ /* 0x081fe20002ffe4ff */
[----:B------:R0:W-:Y:S01]  /*3a40*/  STG.E desc[UR10][R28.64], R8 ;  /* 0x000000081c007986 */ /* 0x0001e2000c10190a */
[----:B-1----:R-:W-:-:S02]  /*3a50*/  IADD3.X R4, PT, PT, RZ, R3, RZ, P6, !PT ;  /* 0x00000003ff047210 */ /* 0x002fc400037fe4ff */
[----:B------:R-:W-:Y:S01]  /*3a60*/  IADD3.X R5, PT, PT, RZ, R3, RZ, P4, !PT ;  /* 0x00000003ff057210 */ /* 0x000fe200027fe4ff */
[----:B------:R1:W-:Y:S01]  /*3a70*/  STG.E desc[UR12][R32.64], R10 ;  /* 0x0000000a20007986 */ /* 0x0003e2000c10190c */
[----:B------:R-:W-:Y:S02]  /*3a80*/  LEA.HI R11, P0, R34, R11, RZ, 0x1 ;  /* 0x0000000b220b7211 */ /* 0x000fe400078108ff */
[----:B------:R-:W-:Y:S02]  /*3a90*/  IADD3.X R3, PT, PT, RZ, R3, RZ, P1, !PT ;  /* 0x00000003ff037210 */ /* 0x000fe40000ffe4ff */
[----:B------:R-:W-:Y:S02]  /*3aa0*/  LEA.HI R9, P1, R12, R9, RZ, 0x1 ;  /* 0x000000090c097211 */ /* 0x000fe400078308ff */
[----:B--2---:R-:W-:Y:S02]  /*3ab0*/  LEA.HI R6, P2, R4, R7, RZ, 0x1 ;  /* 0x0000000704067211 */ /* 0x004fe400078508ff */
[----:B0-----:R-:W-:-:S02]  /*3ac0*/  IADD3.X R8, PT, PT, RZ, R12, RZ, P1, !PT ;  /* 0x0000000cff087210 */ /* 0x001fc40000ffe4ff */
[----:B------:R-:W-:Y:S02]  /*3ad0*/  LEA.HI R2, P3, R3, R2, RZ, 0x1 ;  /* 0x0000000203027211 */ /* 0x000fe400078708ff */
[----:B-1----:R-:W-:Y:S02]  /*3ae0*/  IADD3.X R10, PT, PT, RZ, R34, RZ, P0, !PT ;  /* 0x00000022ff0a7210 */ /* 0x002fe400007fe4ff */
[----:B------:R-:W-:Y:S02]  /*3af0*/  LEA.HI R0, P0, R5, R0, RZ, 0x1 ;  /* 0x0000000005007211 */ /* 0x000fe400078108ff */
[C---:B------:R-:W-:Y:S02]  /*3b00*/  SHF.L.U64.HI R12, R11.reuse, 0x1, R10 ;  /* 0x000000010b0c7819 */ /* 0x040fe4000001020a */
[----:B------:R-:W-:Y:S02]  /*3b10*/  SHF.L.U32 R10, R11, 0x1, RZ ;  /* 0x000000010b0a7819 */ /* 0x000fe400000006ff */
[----:B------:R-:W-:-:S02]  /*3b20*/  IADD3.X R7, PT, PT, RZ, R4, RZ, P2, !PT ;  /* 0x00000004ff077210 */ /* 0x000fc400017fe4ff */
[C---:B------:R-:W-:Y:S02]  /*3b30*/  SHF.L.U64.HI R11, R9.reuse, 0x1, R8 ;  /* 0x00000001090b7819 */ /* 0x040fe40000010208 */
[----:B------:R-:W-:Y:S02]  /*3b40*/  SHF.L.U32 R4, R9, 0x1, RZ ;  /* 0x0000000109047819 */ /* 0x000fe400000006ff */
        /* <DEDUP_REMOVED lines=8> */
[----:B------:R-:W-:Y:S02]  /*3bd0*/  SHF.L.U32 R10, R2, 0x1, RZ ;  /* 0x00000001020a7819 */ /* 0x000fe400000006ff */
[----:B------:R-:W-:-:S02]  /*3be0*/  IADD3 R2, P0, PT, R5, UR40, RZ ;  /* 0x0000002805027c10 */ /* 0x000fc4000ff1e0ff */
[----:B------:R-:W-:Y:S02]  /*3bf0*/  LOP3.LUT R6, R6, 0xfffffffc, RZ, 0xc0, !PT ;  /* 0xfffffffc06067812 */ /* 0x000fe400078ec0ff */
[----:B------:R-:W-:Y:S02]  /*3c00*/  IADD3.X R3, PT, PT, R12, UR41, RZ, P0, !PT ;  /* 0x000000290c037c10 */ /* 0x000fe400087fe4ff */
[----:B------:R-:W-:Y:S02]  /*3c10*/  IADD3 R6, P0, PT, R6, UR40, RZ ;  /* 0x0000002806067c10 */ /* 0x000fe4000ff1e0ff */
[----:B------:R-:W-:Y:S01]  /*3c20*/  LOP3.LUT R4, R4, 0xfffffffc, RZ, 0xc0, !PT ;  /* 0xfffffffc04047812 */ /* 0x000fe200078ec0ff */
[----:B------:R1:W-:Y:S01]  /*3c30*/  STG.E desc[UR4][R2.64], R16 ;  /* 0x0000001002007986 */ /* 0x0003e2000c101904 */
[----:B------:R-:W-:Y:S02]  /*3c40*/  IADD3.X R7, PT, PT, R7, UR41, RZ, P0, !PT ;  /* 0x0000002907077c10 */ /* 0x000fe400087fe4ff */
[----:B------:R-:W-:-:S02]  /*3c50*/  IADD3 R38, P0, PT, R39, R38, RZ ;  /* 0x0000002627267210 */ /* 0x000fc40007f1e0ff */
[----:B------:R-:W-:Y:S02]  /*3c60*/  LOP3.LUT R8, R8, 0xfffffffc, RZ, 0xc0, !PT ;  /* 0xfffffffc08087812 */ /* 0x000fe400078ec0ff */
[----:B------:R-:W-:Y:S02]  /*3c70*/  LEA.HI.X.SX32 R37, R39, R37, 0x1, P0 ;  /* 0x0000002527257211 */ /* 0x000fe400000f0eff */
[----:B------:R-:W-:Y:S02]  /*3c80*/  ISETP.GE.U32.AND P0, PT, R38, UR44, PT ;  /* 0x0000002c26007c0c */ /* 0x000fe4000bf06070 */
[----:B------:R-:W-:Y:S02]  /*3c90*/  IADD3 R4, P1, PT, R4, UR40, RZ ;  /* 0x0000002804047c10 */ /* 0x000fe4000ff3e0ff */
[----:B------:R-:W-:Y:S02]  /*3ca0*/  LOP3.LUT R10, R10, 0xfffffffc, RZ, 0xc0, !PT ;  /* 0xfffffffc0a0a7812 */ /* 0x000fe400078ec0ff */
[----:B------:R-:W-:-:S02]  /*3cb0*/  ISETP.GE.AND.EX P0, PT, R37, UR45, PT, P0 ;  /* 0x0000002d25007c0c */ /* 0x000fc4000bf06300 */
[----:B------:R-:W-:Y:S02]  /*3cc0*/  IADD3 R8, P2, PT, R8, UR40, RZ ;  /* 0x0000002808087c10 */ /* 0x000fe4000ff5e0ff */
        /* <DEDUP_REMOVED lines=10> */
.L_x_14789:
[----:B------:R-:W-:Y:S01]  /*3d70*/  BSSY B0, `(.L_x_14839) ;  /* 0x0000007000007945 */ /* 0x000fe20003800000 */
[----:B------:R-:W-:Y:S02]  /*3d80*/  MOV R12, 0x10 ;  /* 0x00000010000c7802 */ /* 0x000fe40000000f00 */
[----:B------:R-:W-:Y:S02]  /*3d90*/  MOV R11, 0x1f ;  /* 0x0000001f000b7802 */ /* 0x000fe40000000f00 */
[----:B------:R-:W-:-:S07]  /*3da0*/  MOV R15, 0xffffffff ;  /* 0xffffffff000f7802 */ /* 0x000fce0000000f00 */
[----:B------:R-:W-:Y:S05]  /*3db0*/  WARPSYNC.COLLECTIVE R15, `(.L_x_14840) ;  /* 0x000000000f087348 */ /* 0x000fea0003c00000 */
[----:B------:R0:W1:Y:S02]  /*3dc0*/  SHFL.BFLY P6, R14, R13, R12, R11 ;  /* 0x0c00000c0d0e7389 */ /* 0x00006400000c000b */
[----:B01----:R-:W-:Y:S05]  /*3dd0*/  ENDCOLLECTIVE ;  /* 0x000000000000791b */ /* 0x003fea0003800000 */
.L_x_14840:
[----:B------:R-:W-:Y:S05]  /*3de0*/  BSYNC B0 ;  /* 0x0000000000007941 */ /* 0x000fea0003800000 */
.L_x_14839:
        /* <DEDUP_REMOVED lines=9> */
.L_x_14841:
[----:B------:R-:W-:Y:S01]  /*3e80*/  HFMA2 R12, -RZ, RZ, 0, 2.384185791015625e-07 ;  /* 0x00000004ff0c7431 */ /* 0x000fe200000001ff */
[----:B------:R-:W-:-:S04]  /*3e90*/  FMNMX R0, R13, R14, !PT ;  /* 0x0000000e0d007209 */ /* 0x000fc80007800000 */
[----:B------:R-:W-:-:S07]  /*3ea0*/  MOV R13, R0 ;  /* 0x00000000000d7202 */ /* 0x000fce0000000f00 */
[----:B------:R-:W-:Y:S05]  /*3eb0*/  WARPSYNC.COLLECTIVE R15, `(.L_x_14842) ;  /* 0x000000000f087348 */ /* 0x000fea0003c00000 */
[----:B------:R0:W1:Y:S02]  /*3ec0*/  SHFL.BFLY P6, R14, R13, R12, R11 ;  /* 0x0c00000c0d0e7389 */ /* 0x00006400000c000b */
[----:B01----:R-:W-:Y:S05]  /*3ed0*/  ENDCOLLECTIVE ;  /* 0x000000000000791b */ /* 0x003fea0003800000 */
.L_x_14842:
[----:B------:R-:W-:Y:S01]  /*3ee0*/  HFMA2 R12, -RZ, RZ, 0, 1.1920928955078125e-07 ;  /* 0x00000002ff0c7431 */ /* 0x000fe200000001ff */
[----:B------:R-:W-:-:S04]  /*3ef0*/  FMNMX R2, R0, R14, !PT ;  /* 0x0000000e00027209 */ /* 0x000fc80007800000 */
[----:B------:R-:W-:-:S07]  /*3f00*/  MOV R13, R2 ;  /* 0x00000002000d7202 */ /* 0x000fce0000000f00 */
[----:B------:R-:W-:Y:S05]  /*3f10*/  WARPSYNC.COLLECTIVE R15, `(.L_x_14843) ;  /* 0x000000000f087348 */ /* 0x000fea0003c00000 */
[----:B------:R0:W1:Y:S02]  /*3f20*/  SHFL.BFLY P6, R14, R13, R12, R11 ;  /* 0x0c00000c0d0e7389 */ /* 0x00006400000c000b */
[----:B01----:R-:W-:Y:S05]  /*3f30*/  ENDCOLLECTIVE ;  /* 0x000000000000791b */ /* 0x003fea0003800000 */
.L_x_14843:
[----:B------:R-:W-:Y:S01]  /*3f40*/  HFMA2 R12, -RZ, RZ, 0, 5.9604644775390625e-08 ;  /* 0x00000001ff0c7431 */ /* 0x000fe200000001ff */
[----:B------:R-:W-:-:S04]  /*3f50*/  FMNMX R3, R2, R14, !PT ;  /* 0x0000000e02037209 */ /* 0x000fc80007800000 */
[----:B------:R-:W-:-:S07]  /*3f60*/  MOV R13, R3 ;  /* 0x00000003000d7202 */ /* 0x000fce0000000f00 */
[----:B------:R-:W-:Y:S05]  /*3f70*/  WARPSYNC.COLLECTIVE R15, `(.L_x_14844) ;  /* 0x000000000f087348 */ /* 0x000fea0003c00000 */
[----:B------:R0:W1:Y:S02]  /*3f80*/  SHFL.BFLY P6, R14, R13, R12, R11 ;  /* 0x0c00000c0d0e7389 */ /* 0x00006400000c000b */
[----:B01----:R-:W-:Y:S05]  /*3f90*/  ENDCOLLECTIVE ;  /* 0x000000000000791b */ /* 0x003fea0003800000 */
.L_x_14844:
        /* <DEDUP_REMOVED lines=247> */
.L_x_14845:
[----:B------:R-:W-:Y:S02]  /*4f10*/  HFMA2 R12, -RZ, RZ, 0, 4.76837158203125e-07 ;  /* 0x00000008ff0c7431 */ /* 0x000fe400000001ff */
[----:B------:R-:W-:-:S05]  /*4f20*/  FADD R32, R13, R14 ;  /* 0x0000000e0d207221 */ /* 0x000fca0000000000 */
[----:B------:R-:W-:-:S07]  /*4f30*/  MOV R13, R32 ;  /* 0x00000020000d7202 */ /* 0x000fce0000000f00 */
[----:B------:R-:W-:Y:S05]  /*4f40*/  WARPSYNC.COLLECTIVE R15, `(.L_x_14846) ;  /* 0x000000000f087348 */ /* 0x000fea0003c00000 */
[----:B------:R0:W1:Y:S02]  /*4f50*/  SHFL.BFLY P6, R14, R13, R12, R11 ;  /* 0x0c00000c0d0e7389 */ /* 0x00006400000c000b */
[----:B01----:R-:W-:Y:S05]  /*4f60*/  ENDCOLLECTIVE ;  /* 0x000000000000791b */ /* 0x003fea0003800000 */
.L_x_14846:
[----:B------:R-:W-:Y:S02]  /*4f70*/  HFMA2 R12, -RZ, RZ, 0, 2.384185791015625e-07 ;  /* 0x00000004ff0c7431 */ /* 0x000fe400000001ff */
[----:B------:R-:W-:-:S05]  /*4f80*/  FADD R33, R32, R14 ;  /* 0x0000000e20217221 */ /* 0x000fca0000000000 */
[----:B------:R-:W-:-:S07]  /*4f90*/  MOV R13, R33 ;  /* 0x00000021000d7202 */ /* 0x000fce0000000f00 */
[----:B------:R-:W-:Y:S05]  /*4fa0*/  WARPSYNC.COLLECTIVE R15, `(.L_x_14847) ;  /* 0x000000000f087348 */ /* 0x000fea0003c00000 */
[----:B------:R0:W1:Y:S02]  /*4fb0*/  SHFL.BFLY P6, R14, R13, R12, R11 ;  /* 0x0c00000c0d0e7389 */ /* 0x00006400000c000b */
[----:B01----:R-:W-:Y:S05]  /*4fc0*/  ENDCOLLECTIVE ;  /* 0x000000000000791b */ /* 0x003fea0003800000 */
.L_x_14847:
[----:B------:R-:W-:Y:S02]  /*4fd0*/  HFMA2 R12, -RZ, RZ, 0, 1.1920928955078125e-07 ;  /* 0x00000002ff0c7431 */ /* 0x000fe400000001ff */
[----:B------:R-:W-:-:S05]  /*4fe0*/  FADD R34, R33, R14 ;  /* 0x0000000e21227221 */ /* 0x000fca0000000000 */
[----:B------:R-:W-:-:S07]  /*4ff0*/  MOV R13, R34 ;  /* 0x00000022000d7202 */ /* 0x000fce0000000f00 */
[----:B------:R-:W-:Y:S05]  /*5000*/  WARPSYNC.COLLECTIVE R15, `(.L_x_14848) ;  /* 0x000000000f087348 */ /* 0x000fea0003c00000 */
[----:B------:R0:W1:Y:S02]  /*5010*/  SHFL.BFLY P6, R14, R13, R12, R11 ;  /* 0x0c00000c0d0e7389 */ /* 0x00006400000c000b */
[----:B01----:R-:W-:Y:S05]  /*5020*/  ENDCOLLECTIVE ;  /* 0x000000000000791b */ /* 0x003fea0003800000 */
.L_x_14848:
[----:B------:R-:W-:Y:S02]  /*5030*/  HFMA2 R12, -RZ, RZ, 0, 5.9604644775390625e-08 ;  /* 0x00000001ff0c7431 */ /* 0x000fe400000001ff */
[----:B------:R-:W-:-:S05]  /*5040*/  FADD R35, R34, R14 ;  /* 0x0000000e22237221 */ /* 0x000fca0000000000 */
[----:B------:R-:W-:-:S07]  /*5050*/  MOV R13, R35 ;  /* 0x00000023000d7202 */ /* 0x000fce0000000f00 */
[----:B------:R-:W-:Y:S05]  /*5060*/  WARPSYNC.COLLECTIVE R15, `(.L_x_14849) ;  /* 0x000000000f087348 */ /* 0x000fea0003c00000 */
[----:B------:R0:W1:Y:S02]  /*5070*/  SHFL.BFLY P6, R14, R13, R12, R11 ;  /* 0x0c00000c0d0e7389 */ /* 0x00006400000c000b */
[----:B01----:R-:W-:Y:S05]  /*5080*/  ENDCOLLECTIVE ;  /* 0x000000000000791b */ /* 0x003fea0003800000 */
.L_x_14849:
[----:B------:R-:W-:Y:S05]  /*5090*/  BRA `(.L_x_14850) ;  /* 0xffffffcc00347947 */ /* 0x000fea000383ffff */
        .weak           $__internal_288_$__cuda_sm3x_div_rn_noftz_f32_slowpath
        .type           $__internal_288_$__cuda_sm3x_div_rn_noftz_f32_slowpath,@function
        .size           $__internal_288_$__cuda_sm3x_div_rn_noftz_f32_slowpath,(.L_x_25740 - $__internal_288_$__cuda_sm3x_div_rn_noftz_f32_slowpath)
$__internal_288_$__cuda_sm3x_div_rn_noftz_f32_slowpath:
        /* <DEDUP_REMOVED lines=34> */
.L_x_14852:
        /* <DEDUP_REMOVED lines=51> */
.L_x_14859:
[----:B------:R-:W-:-:S04]  /*55f0*/  LOP3.LUT R3, R3, 0x80000000, RZ, 0xc0, !PT ;  /* 0x8000000003037812 */ /* 0x000fc800078ec0ff */
[----:B------:R-:W-:Y:S01]  /*5600*/  LOP3.LUT R3, R3, 0x7f800000, RZ, 0xfc, !PT ;  /* 0x7f80000003037812 */ /* 0x000fe200078efcff */
[----:B------:R-:W-:Y:S06]  /*5610*/  BRA `(.L_x_14860) ;  /* 0x0000000000047947 */ /* 0x000fec0003800000 */
.L_x_14858:
[----:B------:R-:W-:-:S07]  /*5620*/  LEA R3, R34, R3, 0x17 ;  /* 0x0000000322037211 */ /* 0x000fce00078eb8ff */
.L_x_14860:
[----:B------:R-:W-:Y:S05]  /*5630*/  BSYNC.RECONVERGENT B1 ;  /* 0x0000000000017941 */ /* 0x000fea0003800200 */
.L_x_14857:
[----:B------:R-:W-:Y:S05]  /*5640*/  BRA `(.L_x_14861) ;  /* 0x0000000000207947 */ /* 0x000fea0003800000 */
.L_x_14856:
[----:B------:R-:W-:-:S04]  /*5650*/  LOP3.LUT R3, R12, 0x80000000, R3, 0x48, !PT ;  /* 0x800000000c037812 */ /* 0x000fc800078e4803 */
[----:B------:R-:W-:Y:S01]  /*5660*/  LOP3.LUT R3, R3, 0x7f800000, RZ, 0xfc, !PT ;  /* 0x7f80000003037812 */ /* 0x000fe200078efcff */
[----:B------:R-:W-:Y:S06]  /*5670*/  BRA `(.L_x_14861) ;  /* 0x0000000000147947 */ /* 0x000fec0003800000 */
.L_x_14855:
[----:B------:R-:W-:Y:S01]  /*5680*/  LOP3.LUT R3, R12, 0x80000000, R3, 0x48, !PT ;  /* 0x800000000c037812 */ /* 0x000fe200078e4803 */
[----:B------:R-:W-:Y:S06]  /*5690*/  BRA `(.L_x_14861) ;  /* 0x00000000000c7947 */ /* 0x000fec0003800000 */
.L_x_14854:
[----:B------:R-:W0:Y:S01]  /*56a0*/  MUFU.RSQ R3, -QNAN ;  /* 0xffc0000000037908 */ /* 0x000e220000001400 */
[----:B------:R-:W-:Y:S05]  /*56b0*/  BRA `(.L_x_14861) ;  /* 0x0000000000047947 */ /* 0x000fea0003800000 */
.L_x_14853:
[----:B------:R-:W-:-:S07]  /*56c0*/  FADD.FTZ R3, R3, R12 ;  /* 0x0000000c03037221 */ /* 0x000fce0000010000 */
.L_x_14861:
[----:B------:R-:W-:Y:S05]  /*56d0*/  BSYNC.RECONVERGENT B0 ;  /* 0x0000000000007941 */ /* 0x000fea0003800200 */
.L_x_14851:
[----:B------:R-:W-:Y:S01]  /*56e0*/  HFMA2 R13, -RZ, RZ, 0, 0 ;  /* 0x00000000ff0d7431 */ /* 0x000fe200000001ff */
[----:B------:R-:W-:-:S04]  /*56f0*/  MOV R12, R32 ;  /* 0x00000020000c7202 */ /* 0x000fc80000000f00 */
[----:B0-----:R-:W-:Y:S05]  /*5700*/  RET.REL.NODEC R12 `(_Z15SoftmaxWarpImplI10DirectLoadI6__halffE11DirectStoreIfS1_EfLi2ELi24ELi32ELi1ELb0EL9Algorithm0EEvT_T0_ll) ;  /* 0xffffffa80c3c7950 */ /* 0x001fea0003c3ffff */
.L_x_14862:
        /* <DEDUP_REMOVED lines=15> */
.L_x_25740:


//--------------------- .text._Z15SoftmaxWarpImplI10DirectLoadI6__halffE11DirectStoreIfS1_EfLi2ELi22ELi32ELi1ELb1EL9Algorithm0EEvT_T0_ll --------------------------
	.section	.text._Z15SoftmaxWarpImplI10DirectLoadI6__halffE11DirectStoreIfS1_EfLi2ELi22ELi32ELi1ELb1EL9Algorithm0EEvT_T0_ll,"ax",@progbits
	.align	128
        .global         _Z15SoftmaxWarpImplI10DirectLoadI6__halffE11DirectStoreIfS1_EfLi2ELi22ELi32ELi1ELb1EL9Algorithm0EEvT_T0_ll
        .type           _Z15SoftmaxWarpImplI10DirectLoadI6__halffE11DirectStoreIfS1_EfLi2ELi22ELi32ELi1ELb1EL9Algorithm0EEvT_T0_ll,@function
        .size           _Z15SoftmaxWarpImplI10DirectLoadI6__halffE11DirectStoreIfS1_EfLi2ELi22ELi32ELi1ELb1EL9Algorithm0EEvT_T0_ll,(.L_x_25741 - _Z15SoftmaxWarpImplI10DirectLoadI6__halffE11DirectStoreIfS1_EfLi2ELi22ELi32ELi1ELb1EL9Algorithm0EEvT_T0_ll)
        .other          _Z15SoftmaxWarpImplI10DirectLoadI6__halffE11DirectStoreIfS1_EfLi2ELi22ELi32ELi1ELb1EL9Algorithm0EEvT_T0_ll,@"STO_CUDA_ENTRY STV_DEFAULT"
_Z15SoftmaxWarpImplI10DirectLoadI6__halffE11DirectStoreIfS1_EfLi2ELi22ELi32ELi1ELb1EL9Algorithm0EEvT_T0_ll:
.text._Z15SoftmaxWarpImplI10DirectLoadI6__halffE11DirectStoreIfS1_EfLi2ELi22ELi32ELi1ELb1EL9Algorithm0EEvT_T0_ll:
        /* <DEDUP_REMOVED lines=24> */
.L_x_14863:
        /* <DEDUP_REMOVED lines=24> */
.L_x_14931:
[----:B-1----:R-:W1:Y:S01]  /*0300*/  LDC.64 R14, c[0x0][0x388] ;  /* 0x0000e200ff0e7b82 */ /* 0x002e620000000a00 */
[----:B------:R-:W-:-:S04]  /*0310*/  ISETP.GE.U32.AND P0, PT, R52, UR40, PT ;  /* 0x0000002834007c0c */ /* 0x000fc8000bf06070 */
[----:B------:R-:W-:Y:S02]  /*0320*/  ISETP.GE.AND.EX P6, PT, RZ, UR41, PT, P0 ;  /* 0x00000029ff007c0c */ /* 0x000fe4000bfc6300 */
[----:B------:R-:W-:Y:S01]  /*0330*/  ISETP.GE.U32.AND P0, PT, R50, UR40, PT ;  /* 0x0000002832007c0c */ /* 0x000fe2000bf06070 */
[----:B0-23--:R-:W2:Y:S01]  /*0340*/  LDC.64 R4, c[0x0][0x388] ;  /* 0x0000e200ff047b82 */ /* 0x00dea20000000a00 */
[----:B------:R-:W-:Y:S02]  /*0350*/  P2R R35, PR, RZ, 0x40 ;  /* 0x00000040ff237803 */ /* 0x000fe40000000000 */
[----:B------:R-:W-:Y:S02]  /*0360*/  ISETP.GE.AND.EX P5, PT, RZ, UR41, PT, P0 ;  /* 0x00000029ff007c0c */ /* 0x000fe4000bfa6300 */
[----:B------:R-:W-:-:S03]  /*0370*/  ISETP.GE.U32.AND P0, PT, R48, UR40, PT ;  /* 0x0000002830007c0c */ /* 0x000fc6000bf06070 */
[----:B------:R-:W3:Y:S01]  /*0380*/  LDC.64 R8, c[0x0][0x388] ;  /* 0x0000e200ff087b82 */ /* 0x000ee20000000a00 */
[----:B------:R-:W-:Y:S02]  /*0390*/  ISETP.GE.AND.EX P4, PT, RZ, UR41, PT, P0 ;  /* 0x00000029ff007c0c */ /* 0x000fe4000bf86300 */
[----:B------:R-:W-:Y:S02]  /*03a0*/  @!P6 MOV R53, RZ ;  /* 0x000000ff0035e202 */ /* 0x000fe40000000f00 */
[----:B------:R-:W-:Y:S01]  /*03b0*/  ISETP.GE.U32.AND P0, PT, R46, UR40, PT ;  /* 0x000000282e007c0c */ /* 0x000fe2000bf06070 */
[-C--:B-1----:R-:W-:Y:S02]  /*03c0*/  @!P6 IMAD R0, R31, R14.reuse, RZ ;  /* 0x0000000e1f00e224 */ /* 0x082fe400078e02ff */
[----:B------:R-:W1:Y:S01]  /*03d0*/  LDC.64 R6, c[0x0][0x380] ;  /* 0x0000e000ff067b82 */ /* 0x000e620000000a00 */
[----:B----4-:R-:W-:Y:S01]  /*03e0*/  @!P6 IMAD.WIDE.U32 R2, R33, R14, R52 ;  /* 0x0000000e2102e225 */ /* 0x010fe200078e0034 */
[----:B------:R-:W-:-:S02]  /*03f0*/  @!P5 MOV R51, RZ ;  /* 0x000000ff0033d202 */ /* 0x000fc40000000f00 */
[----:B------:R-:W-:Y:S01]  /*0400*/  ISETP.GE.AND.EX P3, PT, RZ, UR41, PT, P0 ;  /* 0x00000029ff007c0c */ /* 0x000fe2000bf66300 */
[----:B------:R-:W-:Y:S01]  /*0410*/  @!P6 IMAD R15, R33, R15, R0 ;  /* 0x0000000f210fe224 */ /* 0x000fe200078e0200 */
[----:B------:R-:W-:Y:S01]  /*0420*/  @!P4 MOV R49, RZ ;  /* 0x000000ff0031c202 */ /* 0x000fe20000000f00 */
[----:B--2---:R-:W-:Y:S01]  /*0430*/  @!P5 IMAD R10, R31, R4, RZ ;  /* 0x000000041f0ad224 */ /* 0x004fe200078e02ff */
[----:B------:R-:W2:Y:S01]  /*0440*/  LDC.64 R12, c[0x0][0x388] ;  /* 0x0000e200ff0c7b82 */ /* 0x000ea20000000a00 */
[----:B------:R-:W-:Y:S02]  /*0450*/  ISETP.GE.U32.AND P0, PT, R44, UR40, PT ;  /* 0x000000282c007c0c */ /* 0x000fe4000bf06070 */
        /* <DEDUP_REMOVED lines=8> */
[----:B---3--:R-:W-:Y:S01]  /*04e0*/  @!P4 IMAD R10, R31, R8, RZ ;  /* 0x000000081f0ac224 */ /* 0x008fe200078e02ff */
[----:B------:R-:W-:-:S02]  /*04f0*/  @!P5 IADD3 R17, PT, PT, R17, R3, RZ ;  /* 0x000000031111d210 */ /* 0x000fc40007ffe0ff */
[----:B------:R-:W-:Y:S01]  /*0500*/  @!P6 LOP3.LUT R11, R11, 0xfffffffc, RZ, 0xc0, !PT ;  /* 0xfffffffc0b0be812 */ /* 0x000fe200078ec0ff */
[C---:B------:R-:W-:Y:S01]  /*0510*/  @!P4 IMAD R19, R33.reuse, R9, R10 ;  /* 0x000000092113c224 */ /* 0x040fe200078e020a */
[----:B------:R-:W-:Y:S01]  /*0520*/  @!P6 IADD3.X R15, PT, PT, RZ, R15, RZ, P1, !PT ;  /* 0x0000000fff0fe210 */ /* 0x000fe20000ffe4ff */
[----:B------:R-:W-:Y:S01]  /*0530*/  @!P4 IMAD.WIDE.U32 R8, R33, R8, R48 ;  /* 0x000000082108c225 */ /* 0x000fe200078e0030 */
[----:B-1----:R-:W-:Y:S01]  /*0540*/  @!P6 IADD3 R6, P1, PT, R11, R6, RZ ;  /* 0x000000060b06e210 */ /* 0x002fe20007f3e0ff */
[----:B------:R-:W1:Y:S01]  /*0550*/  LDC.64 R58, c[0x0][0x380] ;  /* 0x0000e000ff3a7b82 */ /* 0x000e620000000a00 */
[----:B------:R-:W-:Y:S02]  /*0560*/  @!P5 LEA.HI R20, P2, R17, R2, RZ, 0x1 ;  /* 0x000000021114d211 */ /* 0x000fe400078508ff */
[----:B------:R-:W-:Y:S01]  /*0570*/  @!P6 SHF.L.U64.HI R18, R18, 0x1, R15 ;  /* 0x000000011212e819 */ /* 0x000fe2000001020f */
[----:B--2---:R-:W-:Y:S01]  /*0580*/  @!P3 IMAD R22, R31, R12, RZ ;  /* 0x0000000c1f16b224 */ /* 0x004fe200078e02ff */
[----:B------:R-:W-:-:S02]  /*0590*/  @!P5 IADD3.X R17, PT, PT, RZ, R17, RZ, P2, !PT ;  /* 0x00000011ff11d210 */ /* 0x000fc400017fe4ff */
[C---:B------:R-:W-:Y:S01]  /*05a0*/  @!P5 SHF.L.U32 R15, R20.reuse, 0x1, RZ ;  /* 0x00000001140fd819 */ /* 0x040fe200000006ff */
[----:B------:R-:W2:Y:S01]  /*05b0*/  LDC.64 R10, c[0x0][0x380] ;  /* 0x0000e000ff0a7b82 */ /* 0x000ea20000000a00 */
[----:B------:R-:W-:Y:S01]  /*05c0*/  @!P5 SHF.L.U64.HI R20, R20, 0x1, R17 ;  /* 0x000000011414d819 */ /* 0x000fe20000010211 */
[----:B------:R-:W-:Y:S01]  /*05d0*/  @!P6 IMAD.X R7, R18, 0x1, R7, P1 ;  /* 0x000000011207e824 */ /* 0x000fe200008e0607 */
[----:B------:R-:W-:Y:S01]  /*05e0*/  @!P4 IADD3 R17, PT, PT, R19, R9, RZ ;  /* 0x000000091311c210 */ /* 0x000fe20007ffe0ff */
[----:B------:R-:W-:Y:S01]  /*05f0*/  @!P3 IMAD R19, R33, R13, R22 ;  /* 0x0000000d2113b224 */ /* 0x000fe200078e0216 */
[----:B------:R-:W-:Y:S01]  /*0600*/  @!P5 LOP3.LUT R15, R15, 0xfffffffc, RZ, 0xc0, !PT ;  /* 0xfffffffc0f0fd812 */ /* 0x000fe200078ec0ff */
[----:B------:R-:W-:Y:S01]  /*0610*/  @!P3 IMAD.WIDE.U32 R12, R33, R12, R46 ;  /* 0x0000000c210cb225 */ /* 0x000fe200078e002e */
[----:B------:R-:W-:Y:S01]  /*0620*/  @!P4 LEA.HI R18, P2, R17, R8, RZ, 0x1 ;  /* 0x000000081112c211 */ /* 0x000fe200078508ff */
[----:B------:R-:W3:Y:S01]  /*0630*/  LDC.64 R2, c[0x0][0x388] ;  /* 0x0000e200ff027b82 */ /* 0x000ee20000000a00 */
[----:B----4-:R-:W-:-:S02]  /*0640*/  @!P5 IADD3 R4, P1, PT, R15, R4, RZ ;  /* 0x000000040f04d210 */ /* 0x010fc40007f3e0ff */
[C---:B------:R-:W-:Y:S02]  /*0650*/  @!P4 SHF.L.U32 R15, R18.reuse, 0x1, RZ ;  /* 0x00000001120fc819 */ /* 0x040fe400000006ff */
[----:B------:R-:W-:Y:S02]  /*0660*/  @!P4 IADD3.X R17, PT, PT, RZ, R17, RZ, P2, !PT ;  /* 0x00000011ff11c210 */ /* 0x000fe400017fe4ff */
[----:B------:R-:W-:Y:S01]  /*0670*/  @!P4 LOP3.LUT R15, R15, 0xfffffffc, RZ, 0xc0, !PT ;  /* 0xfffffffc0f0fc812 */ /* 0x000fe200078ec0ff */
[----:B------:R-:W4:Y:S01]  /*0680*/  LDC.64 R56, c[0x0][0x380] ;  /* 0x0000e000ff387b82 */ /* 0x000f220000000a00 */
[----:B------:R-:W-:Y:S02]  /*0690*/  @!P4 SHF.L.U64.HI R18, R18, 0x1, R17 ;  /* 0x000000011212c819 */ /* 0x000fe40000010211 */
[----:B------:R-:W-:Y:S02]  /*06a0*/  @!P5 IADD3.X R5, PT, PT, R20, R5, RZ, P1, !PT ;  /* 0x000000051405d210 */ /* 0x000fe40000ffe4ff */
[----:B------:R-:W-:-:S02]  /*06b0*/  @!P0 MOV R45, RZ ;  /* 0x000000ff002d8202 */ /* 0x000fc40000000f00 */
[----:B------:R-:W-:Y:S01]  /*06c0*/  ISETP.GE.U32.AND P1, PT, R42, UR40, PT ;  /* 0x000000282a007c0c */ /* 0x000fe2000bf26070 */
[----:B------:R-:W5:Y:S01]  /*06d0*/  LDC.64 R8, c[0x0][0x388] ;  /* 0x0000e200ff087b82 */ /* 0x000f620000000a00 */
[----:B--2---:R-:W-:Y:S02]  /*06e0*/  @!P4 IADD3 R10, P2, PT, R15, R10, RZ ;  /* 0x0000000a0f0ac210 */ /* 0x004fe40007f5e0ff */
[----:B------:R-:W-:Y:S02]  /*06f0*/  @!P3 IADD3 R15, PT, PT, R19, R13, RZ ;  /* 0x0000000d130fb210 */ /* 0x000fe40007ffe0ff */
[----:B------:R-:W-:Y:S02]  /*0700*/  @!P4 IADD3.X R11, PT, PT, R18, R11, RZ, P2, !PT ;  /* 0x0000000b120bc210 */ /* 0x000fe400017fe4ff */
[----:B------:R-:W-:Y:S01]  /*0710*/  @!P3 LEA.HI R12, P2, R15, R12, RZ, 0x1 ;  /* 0x0000000c0f0cb211 */ /* 0x000fe200078508ff */
[-C--:B---3--:R-:W-:Y:S01]  /*0720*/  @!P0 IMAD R20, R31, R2.reuse, RZ ;  /* 0x000000021f148224 */ /* 0x088fe200078e02ff */
[----:B------:R-:W-:Y:S01]  /*0730*/  ISETP.GE.AND.EX P1, PT, RZ, UR41, PT, P1 ;  /* 0x00000029ff007c0c */ /* 0x000fe2000bf26310 */
[----:B------:R-:W2:Y:S01]  /*0740*/  LDC.64 R22, c[0x0][0x380] ;  /* 0x0000e000ff167b82 */ /* 0x000ea20000000a00 */
[----:B------:R-:W-:Y:S01]  /*0750*/  @!P3 SHF.L.U32 R13, R12, 0x1, RZ ;  /* 0x000000010c0db819 */ /* 0x000fe200000006ff */
[C---:B------:R-:W-:Y:S01]  /*0760*/  @!P0 IMAD R17, R33.reuse, R3, R20 ;  /* 0x0000000321118224 */ /* 0x040fe200078e0214 */
[----:B------:R-:W-:Y:S01]  /*0770*/  @!P3 IADD3.X R15, PT, PT, RZ, R15, RZ, P2, !PT ;  /* 0x0000000fff0fb210 */ /* 0x000fe200017fe4ff */
[----:B------:R-:W-:Y:S01]  /*0780*/  @!P0 IMAD.WIDE.U32 R2, R33, R2, R44 ;  /* 0x0000000221028225 */ /* 0x000fe200078e002c */
[----:B------:R-:W-:-:S02]  /*0790*/  @!P3 LOP3.LUT R13, R13, 0xfffffffc, RZ, 0xc0, !PT ;  /* 0xfffffffc0d0db812 */ /* 0x000fc400078ec0ff */
[----:B------:R-:W-:Y:S01]  /*07a0*/  @!P3 SHF.L.U64.HI R12, R12, 0x1, R15 ;  /* 0x000000010c0cb819 */ /* 0x000fe2000001020f */
[----:B------:R-:W3:Y:S01]  /*07b0*/  LDC.64 R20, c[0x0][0x380] ;  /* 0x0000e000ff147b82 */ /* 0x000ee20000000a00 */
[----:B-1----:R-:W-:Y:S02]  /*07c0*/  @!P3 IADD3 R58, P2, PT, R13, R58, RZ ;  /* 0x0000003a0d3ab210 */ /* 0x002fe40007f5e0ff */
[----:B------:R-:W-:Y:S02]  /*07d0*/  @!P0 IADD3 R15, PT, PT, R17, R3, RZ ;  /* 0x00000003110f8210 */ /* 0x000fe40007ffe0ff */
[----:B------:R-:W-:Y:S01]  /*07e0*/  @!P3 IADD3.X R59, PT, PT, R12, R59, RZ, P2, !PT ;  /* 0x0000003b0c3bb210 */ /* 0x000fe200017fe4ff */
[----:B-----5:R-:W-:Y:S01]  /*07f0*/  @!P1 IMAD R18, R31, R8, RZ ;  /* 0x000000081f129224 */ /* 0x020fe200078e02ff */
[----:B------:R-:W-:Y:S01]  /*0800*/  @!P0 LEA.HI R12, P2, R15, R2, RZ, 0x1 ;  /* 0x000000020f0c8211 */ /* 0x000fe200078508ff */
[----:B------:R-:W1:Y:S01]  /*0810*/  LDC.64 R24, c[0x0][0x380] ;  /* 0x0000e000ff187b82 */ /* 0x000e620000000a00 */
[----:B------:R-:W-:Y:S01]  /*0820*/  P2R R16, PR, RZ, 0x8 ;  /* 0x00000008ff107803 */ /* 0x000fe20000000000 */
[----:B------:R-:W-:Y:S01]  /*0830*/  @!P1 IMAD R17, R33, R9, R18 ;  /* 0x0000000921119224 */ /* 0x000fe200078e0212 */
[----:B------:R-:W-:Y:S01]  /*0840*/  @!P0 SHF.L.U32 R13, R12, 0x1, RZ ;  /* 0x000000010c0d8819 */ /* 0x000fe200000006ff */
[----:B------:R-:W-:Y:S01]  /*0850*/  @!P0 IMAD.X R15, RZ, RZ, R15, P2 ;  /* 0x000000ffff0f8224 */ /* 0x000fe200010e060f */
[----:B------:R-:W-:-:S02]  /*0860*/  @!P1 MOV R43, RZ ;  /* 0x000000ff002b9202 */ /* 0x000fc40000000f00 */
[----:B------:R-:W-:Y:S01]  /*0870*/  @!P0 LOP3.LUT R13, R13, 0xfffffffc, RZ, 0xc0, !PT ;  /* 0xfffffffc0d0d8812 */ /* 0x000fe200078ec0ff */
[----:B------:R-:W5:Y:S01]  /*0880*/  LDC.64 R2, c[0x0][0x380] ;  /* 0x0000e000ff027b82 */ /* 0x000f620000000a00 */
[----:B------:R-:W-:Y:S01]  /*0890*/  @!P0 SHF.L.U64.HI R12, R12, 0x1, R15 ;  /* 0x000000010c0c8819 */ /* 0x000fe2000001020f */
[----:B------:R-:W-:Y:S01]  /*08a0*/  @!P1 IMAD.WIDE.U32 R8, R33, R8, R42 ;  /* 0x0000000821089225 */ /* 0x000fe200078e002a */
[----:B----4-:R-:W-:Y:S02]  /*08b0*/  @!P0 IADD3 R56, P2, PT, R13, R56, RZ ;  /* 0x000000380d388210 */ /* 0x010fe40007f5e0ff */
[----:B------:R-:W-:Y:S02]  /*08c0*/  P2R R14, PR, RZ, 0x10 ;  /* 0x00000010ff0e7803 */ /* 0x000fe40000000000 */
[----:B------:R-:W-:Y:S01]  /*08d0*/  @!P0 IADD3.X R57, PT, PT, R12, R57, RZ, P2, !PT ;  /* 0x000000390c398210 */ /* 0x000fe200017fe4ff */
[----:B------:R-:W4:Y:S01]  /*08e0*/  LDC.64 R26, c[0x0][0x380] ;  /* 0x0000e000ff1a7b82 */ /* 0x000f220000000a00 */
[----:B------:R-:W-:-:S02]  /*08f0*/  P2R R12, PR, RZ, 0x1 ;  /* 0x00000001ff0c7803 */ /* 0x000fc40000000000 */
[----:B------:R-:W-:Y:S02]  /*0900*/  ISETP.NE.AND P0, PT, R16, RZ, PT ;  /* 0x000000ff1000720c */ /* 0x000fe40003f05270 */
[----:B------:R-:W-:Y:S02]  /*0910*/  P2R R0, PR, RZ, 0x20 ;  /* 0x00000020ff007803 */ /* 0x000fe40000000000 */
[----:B------:R-:W-:Y:S02]  /*0920*/  P2R R18, PR, RZ, 0x1 ;  /* 0x00000001ff127803 */ /* 0x000fe40000000000 */
[----:B------:R-:W-:Y:S02]  /*0930*/  ISETP.NE.AND P0, PT, R14, RZ, PT ;  /* 0x000000ff0e00720c */ /* 0x000fe40003f05270 */
[----:B------:R-:W-:Y:S02]  /*0940*/  @!P1 IADD3 R17, PT, PT, R17, R9, RZ ;  /* 0x0000000911119210 */ /* 0x000fe40007ffe0ff */
[----:B------:R-:W-:-:S02]  /*0950*/  P2R R30, PR, RZ, 0x1 ;  /* 0x00000001ff1e7803 */ /* 0x000fc40000000000 */
[----:B------:R-:W-:Y:S02]  /*0960*/  ISETP.NE.AND P0, PT, R0, RZ, PT ;  /* 0x000000ff0000720c */ /* 0x000fe40003f05270 */
[----:B------:R-:W-:Y:S02]  /*0970*/  @!P1 LEA.HI R0, P2, R17, R8, RZ, 0x1 ;  /* 0x0000000811009211 */ /* 0x000fe400078508ff */
[----:B------:R-:W0:Y:S01]  /*0980*/  LDC.64 R8, c[0x0][0x388] ;  /* 0x0000e200ff087b82 */ /* 0x000e220000000a00 */
[----:B------:R-:W-:Y:S02]  /*0990*/  P2R R13, PR, RZ, 0x1 ;  /* 0x00000001ff0d7803 */ /* 0x000fe40000000000 */
[----:B------:R-:W-:Y:S02]  /*09a0*/  @!P1 SHF.L.U32 R15, R0, 0x1, RZ ;  /* 0x00000001000f9819 */ /* 0x000fe400000006ff */
[----:B------:R-:W-:Y:S02]  /*09b0*/  @!P1 IADD3.X R17, PT, PT, RZ, R17, RZ, P2, !PT ;  /* 0x00000011ff119210 */ /* 0x000fe400017fe4ff */
[----:B------:R-:W-:-:S02]  /*09c0*/  @!P1 LOP3.LUT R15, R15, 0xfffffffc, RZ, 0xc0, !PT ;  /* 0xfffffffc0f0f9812 */ /* 0x000fc400078ec0ff */
[----:B------:R-:W-:Y:S02]  /*09d0*/  @!P1 SHF.L.U64.HI R0, R0, 0x1, R17 ;  /* 0x0000000100009819 */ /* 0x000fe40000010211 */
[----:B-----5:R-:W-:Y:S01]  /*09e0*/  @!P1 IADD3 R2, P2, PT, R15, R2, RZ ;  /* 0x000000020f029210 */ /* 0x020fe20007f5e0ff */
[----:B------:R-:W5:Y:S03]  /*09f0*/  LDC.64 R16, c[0x0][0x380] ;  /* 0x0000e000ff107b82 */ /* 0x000f660000000a00 */
[----:B------:R-:W-:Y:S02]  /*0a00*/  @!P1 IADD3.X R3, PT, PT, R0, R3, RZ, P2, !PT ;  /* 0x0000000300039210 */ /* 0x000fe400017fe4ff */
[----:B------:R-:W-:Y:S02]  /*0a10*/  ISETP.GE.U32.AND P2, PT, R40, UR40, PT ;  /* 0x0000002828007c0c */ /* 0x000fe4000bf46070 */
[----:B------:R-:W-:-:S02]  /*0a20*/  P2R R0, PR, RZ, 0x2 ;  /* 0x00000002ff007803 */ /* 0x000fc40000000000 */
[----:B------:R-:W-:Y:S02]  /*0a30*/  ISETP.GE.AND.EX P2, PT, RZ, UR41, PT, P2 ;  /* 0x00000029ff007c0c */ /* 0x000fe4000bf46320 */
[----:B------:R-:W-:-:S11]  /*0a40*/  ISETP.NE.AND P1, PT, R35, RZ, PT ;  /* 0x000000ff2300720c */ /* 0x000fd60003f25270 */
[-C--:B0-----:R-:W-:Y:S01]  /*0a50*/  @!P2 IMAD R14, R31, R8.reuse, RZ ;  /* 0x000000081f0ea224 */ /* 0x081fe200078e02ff */
[----:B------:R-:W-:Y:S02]  /*0a60*/  @!P2 MOV R41, RZ ;  /* 0x000000ff0029a202 */ /* 0x000fe40000000f00 */
[----:B------:R-:W-:Y:S01]  /*0a70*/  @!P1 R2UR UR4, R28 ;  /* 0x000000001c0492ca */ /* 0x000fe200000e0000 */
[----:B------:R-:W-:Y:S01]  /*0a80*/  @!P2 IMAD R15, R33, R9, R14 ;  /* 0x00000009210fa224 */ /* 0x000fe200078e020e */
[----:B------:R-:W-:Y:S01]  /*0a90*/  @!P1 R2UR UR5, R29 ;  /* 0x000000001d0592ca */ /* 0x000fe200000e0000 */
[----:B------:R-:W-:-:S05]  /*0aa0*/  @!P2 IMAD.WIDE.U32 R8, R33, R8, R40 ;  /* 0x000000082108a225 */ /* 0x000fca00078e0028 */
[----:B------:R-:W-:-:S04]  /*0ab0*/  @!P2 IADD3 R9, PT, PT, R15, R9, RZ ;  /* 0x000000090f09a210 */ /* 0x000fc80007ffe0ff */
[----:B------:R-:W-:-:S03]  /*0ac0*/  @!P2 LEA.HI R8, P3, R9, R8, RZ, 0x1 ;  /* 0x000000080908a211 */ /* 0x000fc600078708ff */
[----:B------:R-:W4:Y:S01]  /*0ad0*/  @!P1 LDG.E R6, desc[UR4][R6.64] ;  /* 0x0000000406069981 */ /* 0x000f22000c1e1900 */
[C---:B------:R-:W-:Y:S02]  /*0ae0*/  @!P2 SHF.L.U32 R15, R8.reuse, 0x1, RZ ;  /* 0x00000001080fa819 */ /* 0x040fe400000006ff */
[----:B------:R-:W-:Y:S02]  /*0af0*/  @!P2 IADD3.X R9, PT, PT, RZ, R9, RZ, P3, !PT ;  /* 0x00000009ff09a210 */ /* 0x000fe40001ffe4ff */
[----:B------:R-:W-:Y:S02]  /*0b00*/  @!P2 LOP3.LUT R15, R15, 0xfffffffc, RZ, 0xc0, !PT ;  /* 0xfffffffc0f0fa812 */ /* 0x000fe400078ec0ff */
[----:B------:R-:W-:Y:S02]  /*0b10*/  @!P2 SHF.L.U64.HI R8, R8, 0x1, R9 ;  /* 0x000000010808a819 */ /* 0x000fe40000010209 */
[----:B-----5:R-:W-:-:S04]  /*0b20*/  @!P2 IADD3 R14, P3, PT, R15, R16, RZ ;  /* 0x000000100f0ea210 */ /* 0x020fc80007f7e0ff */
[----:B------:R-:W-:Y:S02]  /*0b30*/  @!P2 IADD3.X R15, PT, PT, R8, R17, RZ, P3, !PT ;  /* 0x00000011080fa210 */ /* 0x000fe40001ffe4ff */
[----:B------:R-:W0:Y:S01]  /*0b40*/  LDC.64 R8, c[0x0][0x388] ;  /* 0x0000e200ff087b82 */ /* 0x000e220000000a00 */
[----:B------:R-:W-:-:S04]  /*0b50*/  ISETP.GE.U32.AND P3, PT, R38, UR40, PT ;  /* 0x0000002826007c0c */ /* 0x000fc8000bf66070 */
[----:B------:R-:W-:-:S13]  /*0b60*/  ISETP.GE.AND.EX P3, PT, RZ, UR41, PT, P3 ;  /* 0x00000029ff007c0c */ /* 0x000fda000bf66330 */
        /* <DEDUP_REMOVED lines=10> */
[----:B---3--:R-:W-:-:S05]  /*0c10*/  @!P3 IADD3 R20, P4, PT, R9, R20, RZ ;  /* 0x000000140914b210 */ /* 0x008fca0007f9e0ff */
        /* <DEDUP_REMOVED lines=42> */
[----:B------:R-:W-:Y:S01]  /*0ec0*/  @!P6 SHF.L.U32 R9, R8, 0x1, RZ ;  /* 0x000000010809e819 */ /* 0x000fe200000006ff */
[----:B------:R-:W-:-:S03]  /*0ed0*/  @!P6 IMAD.X R17, RZ, RZ, R17, P0 ;  /* 0x000000ffff11e224 */ /* 0x000fc600000e0611 */
[----:B------:R-:W-:Y:S02]  /*0ee0*/  @!P6 LOP3.LUT R9, R9, 0xfffffffc, RZ, 0xc0, !PT ;  /* 0xfffffffc0909e812 */ /* 0x000fe400078ec0ff */
[----:B------:R-:W-:Y:S02]  /*0ef0*/  @!P6 SHF.L.U64.HI R8, R8, 0x1, R17 ;  /* 0x000000010808e819 */ /* 0x000fe40000010211 */
[----:B----4-:R-:W-:-:S04]  /*0f00*/  @!P6 IADD3 R26, P0, PT, R9, R26, RZ ;  /* 0x0000001a091ae210 */ /* 0x010fc80007f1e0ff */
[----:B------:R-:W-:Y:S02]  /*0f10*/  @!P6 IADD3.X R27, PT, PT, R8, R27, RZ, P0, !PT ;  /* 0x0000001b081be210 */ /* 0x000fe400007fe4ff */
[----:B------:R-:W-:-:S13]  /*0f20*/  ISETP.NE.AND P0, PT, R13, RZ, PT ;  /* 0x000000ff0d00720c */ /* 0x000fda0003f05270 */
[----:B------:R-:W-:Y:S02]  /*0f30*/  @!P0 R2UR UR6, R28 ;  /* 0x000000001c0682ca */ /* 0x000fe400000e0000 */
[----:B------:R-:W-:-:S13]  /*0f40*/  @!P0 R2UR UR7, R29 ;  /* 0x000000001d0782ca */ /* 0x000fda00000e0000 */
[----:B------:R-:W2:Y:S01]  /*0f50*/  @!P0 LDG.E R4, desc[UR6][R4.64] ;  /* 0x0000000604048981 */ /* 0x000ea2000c1e1900 */
[----:B------:R-:W-:Y:S02]  /*0f60*/  MOV R8, 0xff800000 ;  /* 0xff80000000087802 */ /* 0x000fe40000000f00 */
[----:B------:R-:W-:Y:S02]  /*0f70*/  MOV R19, 0xff800000 ;  /* 0xff80000000137802 */ /* 0x000fe40000000f00 */
[----:B------:R-:W-:Y:S02]  /*0f80*/  MOV R17, 0xff800000 ;  /* 0xff80000000117802 */ /* 0x000fe40000000f00 */
[----:B------:R-:W-:Y:S02]  /*0f90*/  MOV R16, 0xff800000 ;  /* 0xff80000000107802 */ /* 0x000fe40000000f00 */
[----:B------:R-:W-:Y:S01]  /*0fa0*/  MOV R13, 0xff800000 ;  /* 0xff800000000d7802 */ /* 0x000fe20000000f00 */
[----:B------:R-:W-:-:S02]  /*0fb0*/  @!P1 HADD2.F32 R8, -RZ, R6.H0_H0 ;  /* 0x20000006ff089230 */ /* 0x000fc40000004100 */
[----:B------:R-:W-:-:S05]  /*0fc0*/  @!P1 HADD2.F32 R19, -RZ, R6.H1_H1 ;  /* 0x30000006ff139230 */ /* 0x000fca0000004100 */
[----:B------:R-:W-:Y:S01]  /*0fd0*/  @!P1 FMNMX3 R13, R8, -INF , R19, !PT ;  /* 0xff800000080d9876 */ /* 0x000fe20007800013 */
[--C-:B--2---:R-:W-:Y:S02]  /*0fe0*/  @!P0 HADD2.F32 R17, -RZ, R4.reuse.H0_H0 ;  /* 0x20000004ff118230 */ /* 0x104fe40000004100 */
[----:B------:R-:W-:-:S05]  /*0ff0*/  @!P0 HADD2.F32 R16, -RZ, R4.H1_H1 ;  /* 0x30000004ff108230 */ /* 0x000fca0000004100 */
[----:B------:R-:W-:Y:S02]  /*1000*/  @!P0 FMNMX3 R13, R13, R17, R16, !PT ;  /* 0x000000110d0d8276 */ /* 0x000fe40007800010 */
[----:B------:R-:W-:-:S13]  /*1010*/  ISETP.NE.AND P0, PT, R30, RZ, PT ;  /* 0x000000ff1e00720c */ /* 0x000fda0003f05270 */
[----:B------:R-:W-:Y:S02]  /*1020*/  @!P0 R2UR UR4, R28 ;  /* 0x000000001c0482ca */ /* 0x000fe400000e0000 */
[----:B------:R-:W-:-:S13]  /*1030*/  @!P0 R2UR UR5, R29 ;  /* 0x000000001d0582ca */ /* 0x000fda00000e0000 */
[----:B------:R-:W2:Y:S01]  /*1040*/  @!P0 LDG.E R10, desc[UR4][R10.64] ;  /* 0x000000040a0a8981 */ /* 0x000ea2000c1e1900 */
[----:B------:R-:W-:Y:S02]  /*1050*/  MOV R4, 0xff800000 ;  /* 0xff80000000047802 */ /* 0x000fe40000000f00 */
        /* <DEDUP_REMOVED lines=14> */
[C---:B------:R-:W-:Y:S02]  /*1140*/  @!P3 R2UR UR9, R29.reuse ;  /* 0x000000001d09b2ca */ /* 0x040fe400000e0000 */
[----:B------:R-:W-:Y:S02]  /*1150*/  @!P4 R2UR UR10, R28 ;  /* 0x000000001c0ac2ca */ /* 0x000fe400000e0000 */
[----:B------:R-:W-:-:S05]  /*1160*/  @!P4 R2UR UR11, R29 ;  /* 0x000000001d0bc2ca */ /* 0x000fca00000e0000 */
[----:B------:R-:W3:Y:S01]  /*1170*/  @!P2 LDG.E R14, desc[UR6][R14.64] ;  /* 0x000000060e0ea981 */ /* 0x000ee2000c1e1900 */
[----:B------:R-:W-:Y:S02]  /*1180*/  @!P6 R2UR UR6, R28 ;  /* 0x000000001c06e2ca */ /* 0x000fe400000e0000 */
[----:B------:R-:W-:Y:S01]  /*1190*/  @!P6 R2UR UR7, R29 ;  /* 0x000000001d07e2ca */ /* 0x000fe200000e0000 */
[----:B------:R-:W4:Y:S04]  /*11a0*/  @!P3 LDG.E R20, desc[UR8][R20.64] ;  /* 0x000000081414b981 */ /* 0x000f28000c1e1900 */
[----:B------:R0:W5:Y:S08]  /*11b0*/  @!P4 LDG.E R23, desc[UR10][R22.64] ;  /* 0x0000000a1617c981 */ /* 0x000170000c1e1900 */
[----:B------:R-:W5:Y:S01]  /*11c0*/  @!P6 LDG.E R26, desc[UR6][R26.64] ;  /* 0x000000061a1ae981 */ /* 0x000f62000c1e1900 */
[----:B--2---:R-:W-:-:S02]  /*11d0*/  @!P0 HADD2.F32 R6, -RZ, R58.H0_H0 ;  /* 0x2000003aff068230 */ /* 0x004fc40000004100 */
        /* <DEDUP_REMOVED lines=15> */
[----:B------:R-:W-:Y:S02]  /*12d0*/  MOV R30, 0xff800000 ;  /* 0xff800000001e7802 */ /* 0x000fe40000000f00 */
[----:B------:R-:W-:Y:S01]  /*12e0*/  MOV R41, 0xff800000 ;  /* 0xff80000000297802 */ /* 0x000fe20000000f00 */
[----:B---3--:R-:W-:Y:S01]  /*12f0*/  @!P2 HADD2.F32 R41, -RZ, R14.H0_H0 ;  /* 0x2000000eff29a230 */ /* 0x008fe20000004100 */
[----:B------:R-:W-:Y:S01]  /*1300*/  MOV R37, 0xff800000 ;  /* 0xff80000000257802 */ /* 0x000fe20000000f00 */
[--C-:B----4-:R-:W-:Y:S01]  /*1310*/  @!P3 HADD2.F32 R37, -RZ, R20.reuse.H0_H0 ;  /* 0x20000014ff25b230 */ /* 0x110fe20000004100 */
[----:B0-----:R-:W-:Y:S01]  /*1320*/  MOV R22, 0xff800000 ;  /* 0xff80000000167802 */ /* 0x001fe20000000f00 */
[----:B------:R-:W-:Y:S01]  /*1330*/  @!P3 HADD2.F32 R22, -RZ, R20.H1_H1 ;  /* 0x30000014ff16b230 */ /* 0x000fe20000004100 */
[----:B-1----:R-:W-:Y:S01]  /*1340*/  MOV R24, 0xff800000 ;  /* 0xff80000000187802 */ /* 0x002fe20000000f00 */
[--C-:B-----5:R-:W-:Y:S01]  /*1350*/  @!P4 HADD2.F32 R24, -RZ, R23.reuse.H0_H0 ;  /* 0x20000017ff18c230 */ /* 0x120fe20000004100 */
        /* <DEDUP_REMOVED lines=10> */
[----:B------:R-:W-:Y:S01]  /*1400*/  @!P0 HADD2.F32 R9, -RZ, R56.H1_H1 ;  /* 0x30000038ff098230 */ /* 0x000fe20000004100 */
[----:B------:R-:W-:Y:S01]  /*1410*/  MOV R56, 0xff800000 ;  /* 0xff80000000387802 */ /* 0x000fe20000000f00 */
[----:B------:R-:W-:-:S03]  /*1420*/  @!P2 HADD2.F32 R56, -RZ, R14.H1_H1 ;  /* 0x3000000eff38a230 */ /* 0x000fc60000004100 */
[----:B------:R-:W-:Y:S01]  /*1430*/  @!P0 FMNMX3 R13, R13, R10, R9, !PT ;  /* 0x0000000a0d0d8276 */ /* 0x000fe20007800009 */
[--C-:B------:R-:W-:Y:S02]  /*1440*/  @!P1 HADD2.F32 R30, -RZ, R2.reuse.H0_H0 ;  /* 0x20000002ff1e9230 */ /* 0x100fe40000004100 */
        /* <DEDUP_REMOVED lines=29> */
[----:B------:R-:W-:Y:S01]  /*1620*/  FFMA.SAT R21, R19, R0, 0.5 ;  /* 0x3f00000013157423 */ /* 0x000fe20000002000 */
[-C--:B------:R-:W-:Y:S01]  /*1630*/  FFMA.RM R4, R3, R2.reuse, 12582913 ;  /* 0x4b40000103047423 */ /* 0x080fe20000004002 */
[C---:B------:R-:W-:Y:S01]  /*1640*/  FADD R11, -R14.reuse, R16 ;  /* 0x000000100e0b7221 */ /* 0x040fe20000000100 */
[----:B------:R-:W-:Y:S01]  /*1650*/  FADD R57, -R14, R25 ;  /* 0x000000190e397221 */ /* 0x000fe20000000100 */
[----:B------:R-:W-:Y:S01]  /*1660*/  FFMA.RM R21, R21, R2, 12582913 ;  /* 0x4b40000115157423 */ /* 0x000fe20000004002 */
        /* <DEDUP_REMOVED lines=91> */
[----:B------:R-:W-:Y:S01]  /*1c20*/  SHF.L.U32 R7, R7, 0x17, RZ ;  /* 0x0000001707077819 */ /* 0x000fe200000006ff */
[----:B------:R-:W-:Y:S02]  /*1c30*/  FFMA.SAT R11, R53, R0, 0.5 ;  /* 0x3f000000350b7423 */ /* 0x000fe40000002000 */
[----:B------:R-:W-:Y:S01]  /*1c40*/  FFMA R4, R9, 1.4426950216293334961, -R4 ;  /* 0x3fb8aa3b09047823 */ /* 0x000fe20000000804 */
[----:B------:R-:W0:Y:S01]  /*1c50*/  MUFU.EX2 R6, R6 ;  /* 0x0000000600067308 */ /* 0x000e220000000800 */
[----:B------:R-:W-:Y:S02]  /*1c60*/  FFMA.RM R11, R11, R2, 12582913 ;  /* 0x4b4000010b0b7423 */ /* 0x000fe40000004002 */
        /* <DEDUP_REMOVED lines=64> */
[----:B------:R-:W-:-:S02]  /*2070*/  IMAD.SHL.U32 R5, R11, 0x800000, RZ ;  /* 0x008000000b057824 */ /* 0x000fc400078e00ff */
        /* <DEDUP_REMOVED lines=56> */
.L_x_14943:
        /* <DEDUP_REMOVED lines=12> */
[----:B------:R-:W-:Y:S05]  /*24c0*/  CALL.REL.NOINC `($__internal_289_$__cuda_sm3x_div_rn_noftz_f32_slowpath) ;  /* 0x0000003400287944 */ /* 0x000fea0003c00000 */
[----:B------:R-:W-:-:S07]  /*24d0*/  MOV R30, R11 ;  /* 0x0000000b001e7202 */ /* 0x000fce0000000f00 */
.L_x_14866:
[----:B------:R-:W-:Y:S05]  /*24e0*/  BSYNC.RECONVERGENT B2 ;  /* 0x0000000000027941 */ /* 0x000fea0003800200 */
.L_x_14865:
        /* <DEDUP_REMOVED lines=12> */
[----:B------:R-:W-:Y:S05]  /*25b0*/  CALL.REL.NOINC `($__internal_289_$__cuda_sm3x_div_rn_noftz_f32_slowpath) ;  /* 0x0000003000ec7944 */ /* 0x000fea0003c00000 */
[----:B------:R-:W-:-:S07]  /*25c0*/  MOV R37, R11 ;  /* 0x0000000b00257202 */ /* 0x000fce0000000f00 */
.L_x_14868:
[----:B------:R-:W-:Y:S05]  /*25d0*/  BSYNC.RECONVERGENT B2 ;  /* 0x0000000000027941 */ /* 0x000fea0003800200 */
.L_x_14867:
        /* <DEDUP_REMOVED lines=14> */
.L_x_14870:
[----:B------:R-:W-:Y:S05]  /*26c0*/  BSYNC.RECONVERGENT B2 ;  /* 0x0000000000027941 */ /* 0x000fea0003800200 */
.L_x_14869:
        /* <DEDUP_REMOVED lines=13> */
[----:B------:R-:W-:-:S07]  /*27a0*/  IMAD.MOV.U32 R15, RZ, RZ, R11 ;  /* 0x000000ffff0f7224 */ /* 0x000fce00078e000b */
.L_x_14872:
[----:B------:R-:W-:Y:S05]  /*27b0*/  BSYNC.RECONVERGENT B2 ;  /* 0x0000000000027941 */ /* 0x000fea0003800200 */
.L_x_14871:
        /* <DEDUP_REMOVED lines=14> */
.L_x_14874:
[----:B------:R-:W-:Y:S05]  /*28a0*/  BSYNC.RECONVERGENT B2 ;  /* 0x0000000000027941 */ /* 0x000fea0003800200 */
.L_x_14873:
        /* <DEDUP_REMOVED lines=14> */
.L_x_14876:
[----:B------:R-:W-:Y:S05]  /*2990*/  BSYNC.RECONVERGENT B2 ;  /* 0x0000000000027941 */ /* 0x000fea0003800200 */
.L_x_14875:
        /* <DEDUP_REMOVED lines=14> */
.L_x_14878:
[----:B------:R-:W-:Y:S05]  /*2a80*/  BSYNC.RECONVERGENT B2 ;  /* 0x0000000000027941 */ /* 0x000fea0003800200 */
.L_x_14877:
        /* <DEDUP_REMOVED lines=14> */
.L_x_14880:
[----:B------:R-:W-:Y:S05]  /*2b70*/  BSYNC.RECONVERGENT B2 ;  /* 0x0000000000027941 */ /* 0x000fea0003800200 */
.L_x_14879:
        /* <DEDUP_REMOVED lines=14> */
.L_x_14882:
[----:B------:R-:W-:Y:S05]  /*2c60*/  BSYNC.RECONVERGENT B2 ;  /* 0x0000000000027941 */ /* 0x000fea0003800200 */
.L_x_14881:
        /* <DEDUP_REMOVED lines=14> */
.L_x_14884:
[----:B------:R-:W-:Y:S05]  /*2d50*/  BSYNC.RECONVERGENT B2 ;  /* 0x0000000000027941 */ /* 0x000fea0003800200 */
.L_x_14883:
        /* <DEDUP_REMOVED lines=14> */
.L_x_14886:
[----:B------:R-:W-:Y:S05]  /*2e40*/  BSYNC.RECONVERGENT B2 ;  /* 0x0000000000027941 */ /* 0x000fea0003800200 */
.L_x_14885:
        /* <DEDUP_REMOVED lines=14> */
.L_x_14888:
[----:B------:R-:W-:Y:S05]  /*2f30*/  BSYNC.RECONVERGENT B2 ;  /* 0x0000000000027941 */ /* 0x000fea0003800200 */
.L_x_14887:
        /* <DEDUP_REMOVED lines=14> */
.L_x_14890:
[----:B------:R-:W-:Y:S05]  /*3020*/  BSYNC.RECONVERGENT B2 ;  /* 0x0000000000027941 */ /* 0x000fea0003800200 */
.L_x_14889:
        /* <DEDUP_REMOVED lines=14> */
.L_x_14892:
[----:B------:R-:W-:Y:S05]  /*3110*/  BSYNC.RECONVERGENT B2 ;  /* 0x0000000000027941 */ /* 0x000fea0003800200 */
.L_x_14891:
        /* <DEDUP_REMOVED lines=14> */
.L_x_14894:
[----:B------:R-:W-:Y:S05]  /*3200*/  BSYNC.RECONVERGENT B2 ;  /* 0x0000000000027941 */ /* 0x000fea0003800200 */
.L_x_14893:
        /* <DEDUP_REMOVED lines=14> */
.L_x_14896:
[----:B------:R-:W-:Y:S05]  /*32f0*/  BSYNC.RECONVERGENT B2 ;  /* 0x0000000000027941 */ /* 0x000fea0003800200 */
.L_x_14895:
        /* <DEDUP_REMOVED lines=14> */
.L_x_14898:
[----:B------:R-:W-:Y:S05]  /*33e0*/  BSYNC.RECONVERGENT B2 ;  /* 0x0000000000027941 */ /* 0x000fea0003800200 */
.L_x_14897:
        /* <DEDUP_REMOVED lines=14> */
.L_x_14900:
[----:B------:R-:W-:Y:S05]  /*34d0*/  BSYNC.RECONVERGENT B2 ;  /* 0x0000000000027941 */ /* 0x000fea0003800200 */
.L_x_14899:
        /* <DEDUP_REMOVED lines=14> */
.L_x_14902:
[----:B------:R-:W-:Y:S05]  /*35c0*/  BSYNC.RECONVERGENT B2 ;  /* 0x0000000000027941 */ /* 0x000fea0003800200 */
.L_x_14901:
        /* <DEDUP_REMOVED lines=14> */
.L_x_14904:
[----:B------:R-:W-:Y:S05]  /*36b0*/  BSYNC.RECONVERGENT B2 ;  /* 0x0000000000027941 */ /* 0x000fea0003800200 */
.L_x_14903:
        /* <DEDUP_REMOVED lines=14> */
.L_x_14906:
[----:B------:R-:W-:Y:S05]  /*37a0*/  BSYNC.RECONVERGENT B2 ;  /* 0x0000000000027941 */ /* 0x000fea0003800200 */
.L_x_14905:
        /* <DEDUP_REMOVED lines=13> */
.L_x_14908:
[----:B------:R-:W-:Y:S05]  /*3880*/  BSYNC.RECONVERGENT B2 ;  /* 0x0000000000027941 */ /* 0x000fea0003800200 */
.L_x_14907:
        /* <DEDUP_REMOVED lines=28> */
.L_x_14910:
[----:B------:R-:W-:Y:S05]  /*3a50*/  BSYNC.RECONVERGENT B0 ;  /* 0x0000000000007941 */ /* 0x000fea0003800200 */
.L_x_14909:
        /* <DEDUP_REMOVED lines=18> */
.L_x_14912:
[----:B------:R-:W-:Y:S05]  /*3b80*/  BSYNC.RECONVERGENT B0 ;  /* 0x0000000000007941 */ /* 0x000fea0003800200 */
.L_x_14911:
        /* <DEDUP_REMOVED lines=18> */
.L_x_14914:
[----:B------:R-:W-:Y:S05]  /*3cb0*/  BSYNC.RECONVERGENT B0 ;  /* 0x0000000000007941 */ /* 0x000fea0003800200 */
.L_x_14913:
        /* <DEDUP_REMOVED lines=18> */
.L_x_14916:
[----:B------:R-:W-:Y:S05]  /*3de0*/  BSYNC.RECONVERGENT B0 ;  /* 0x0000000000007941 */ /* 0x000fea0003800200 */
.L_x_14915:
        /* <DEDUP_REMOVED lines=18> */
[----:B0123--:R-:W-:Y:S01]  /*3f10*/  IMAD R5, R33, UR39, R0 ;  /* 0x0000002721057c24 */ /* 0x00ffe2000f8e0200 */
        /* <DEDUP_REMOVED lines=11> */
.L_x_14918:
[----:B------:R-:W-:Y:S05]  /*3fd0*/  BSYNC.RECONVERGENT B0 ;  /* 0x0000000000007941 */ /* 0x000fea0003800200 */
.L_x_14917:
[----:B------:R-:W-:Y:S04]  /*3fe0*/  BSSY.RECONVERGENT B0, `(.L_x_14919) ;  /* 0x0000012000007945 */ /* 0x000fe80003800200 */
[----:B------:R-:W-:Y:S05]  /*3ff0*/  @P0 BRA `(.L_x_14920) ;  /* 0x0000000000400947 */ /* 0x000fea0003800000 */
[----:B------:R-:W-:Y:S01]  /*4000*/  MOV R43, RZ ;  /* 0x000000ff002b7202 */ /* 0x000fe20000000f00 */
[----:B------:R-:W-:Y:S01]  /*4010*/  IMAD R0, R31, UR38, RZ ;  /* 0x000000261f007c24 */ /* 0x000fe2000f8e02ff */
[----:B------:R-:W-:Y:S02]  /*4020*/  R2UR UR4, R28 ;  /* 0x000000001c0472ca */ /* 0x000fe400000e0000 */
[----:B------:R-:W-:Y:S01]  /*4030*/  R2UR UR5, R29 ;  /* 0x000000001d0572ca */ /* 0x000fe200000e0000 */
[----:B----4-:R-:W-:Y:S01]  /*4040*/  IMAD.WIDE.U32 R2, R33, UR38, R42 ;  /* 0x0000002621027c25 */ /* 0x010fe2000f8e002a */
[----:B------:R-:W-:-:S03]  /*4050*/  F2FP.F16.F32.PACK_AB R17, R17, R18 ;  /* 0x000000121111723e */ /* 0x000fc600000000ff */
[----:B0123--:R-:W-:-:S04]  /*4060*/  IMAD R5, R33, UR39, R0 ;  /* 0x0000002721057c24 */ /* 0x00ffc8000f8e0200 */
        /* <DEDUP_REMOVED lines=9> */
.L_x_14920:
[----:B------:R-:W-:Y:S05]  /*4100*/  BSYNC.RECONVERGENT B0 ;  /* 0x0000000000007941 */ /* 0x000fea0003800200 */
.L_x_14919:
[----:B------:R-:W-:Y:S04]  /*4110*/  BSSY.RECONVERGENT B0, `(.L_x_14921) ;  /* 0x0000012000007945 */ /* 0x000fe80003800200 */
[----:B------:R-:W-:Y:S05]  /*4120*/  @P2 BRA `(.L_x_14922) ;  /* 0x0000000000402947 */ /* 0x000fea0003800000 */
[----:B------:R-:W-:Y:S02]  /*4130*/  HFMA2 R41, -RZ, RZ, 0, 0 ;  /* 0x00000000ff297431 */ /* 0x000fe400000001ff */
[----:B------:R-:W-:Y:S01]  /*4140*/  IMAD R0, R31, UR38, RZ ;  /* 0x000000261f007c24 */ /* 0x000fe2000f8e02ff */
[----:B------:R-:W-:Y:S02]  /*4150*/  R2UR UR4, R28 ;  /* 0x000000001c0472ca */ /* 0x000fe400000e0000 */
[----:B------:R-:W-:Y:S01]  /*4160*/  R2UR UR5, R29 ;  /* 0x000000001d0572ca */ /* 0x000fe200000e0000 */
[----:B0123--:R-:W-:Y:S01]  /*4170*/  IMAD R5, R33, UR39, R0 ;  /* 0x0000002721057c24 */ /* 0x00ffe2000f8e0200 */
[----:B------:R-:W-:Y:S01]  /*4180*/  F2FP.F16.F32.PACK_AB R25, R25, R16 ;  /* 0x000000101919723e */ /* 0x000fe200000000ff */
        /* <DEDUP_REMOVED lines=10> */
.L_x_14922:
[----:B------:R-:W-:Y:S05]  /*4230*/  BSYNC.RECONVERGENT B0 ;  /* 0x0000000000007941 */ /* 0x000fea0003800200 */
.L_x_14921:
[----:B------:R-:W-:Y:S04]  /*4240*/  BSSY.RECONVERGENT B0, `(.L_x_14923) ;  /* 0x0000013000007945 */ /* 0x000fe80003800200 */
[----:B------:R-:W-:Y:S05]  /*4250*/  @P3 BRA `(.L_x_14924) ;  /* 0x0000000000443947 */ /* 0x000fea0003800000 */
[----:B0---4-:R-:W-:Y:S01]  /*4260*/  HFMA2 R3, -RZ, RZ, 0, 0 ;  /* 0x00000000ff037431 */ /* 0x011fe200000001ff */
[----:B------:R-:W-:Y:S01]  /*4270*/  MOV R2, R38 ;  /* 0x0000002600027202 */ /* 0x000fe20000000f00 */
[----:B------:R-:W-:Y:S01]  /*4280*/  IMAD R0, R31, UR38, RZ ;  /* 0x000000261f007c24 */ /* 0x000fe2000f8e02ff */
[----:B------:R-:W-:Y:S02]  /*4290*/  R2UR UR4, R28 ;  /* 0x000000001c0472ca */ /* 0x000fe400000e0000 */
[----:B------:R-:W-:Y:S01]  /*42a0*/  R2UR UR5, R29 ;  /* 0x000000001d0572ca */ /* 0x000fe200000e0000 */
[C---:B-123--:R-:W-:Y:S01]  /*42b0*/  IMAD R5, R33.reuse, UR39, R0 ;  /* 0x0000002721057c24 */ /* 0x04efe2000f8e0200 */
        /* <DEDUP_REMOVED lines=11> */
.L_x_14924:
[----:B------:R-:W-:Y:S05]  /*4370*/  BSYNC.RECONVERGENT B0 ;  /* 0x0000000000007941 */ /* 0x000fea0003800200 */
.L_x_14923:
[----:B------:R-:W-:Y:S04]  /*4380*/  BSSY.RECONVERGENT B0, `(.L_x_14925) ;  /* 0x0000012000007945 */ /* 0x000fe80003800200 */
[----:B------:R-:W-:Y:S05]  /*4390*/  @P4 BRA `(.L_x_14926) ;  /* 0x0000000000404947 */ /* 0x000fea0003800000 */
[----:B0-----:R-:W-:Y:S01]  /*43a0*/  MOV R37, RZ ;  /* 0x000000ff00257202 */ /* 0x001fe20000000f00 */
[----:B------:R-:W-:Y:S01]  /*43b0*/  IMAD R0, R31, UR38, RZ ;  /* 0x000000261f007c24 */ /* 0x000fe2000f8e02ff */
[----:B------:R-:W-:Y:S02]  /*43c0*/  R2UR UR4, R28 ;  /* 0x000000001c0472ca */ /* 0x000fe400000e0000 */
[----:B------:R-:W-:Y:S01]  /*43d0*/  R2UR UR5, R29 ;  /* 0x000000001d0572ca */ /* 0x000fe200000e0000 */
[----:B----4-:R-:W-:Y:S01]  /*43e0*/  IMAD.WIDE.U32 R2, R33, UR38, R36 ;  /* 0x0000002621027c25 */ /* 0x010fe2000f8e0024 */
[----:B------:R-:W-:-:S03]  /*43f0*/  F2FP.F16.F32.PACK_AB R7, R6, R7 ;  /* 0x000000070607723e */ /* 0x000fc600000000ff */
[----:B-123--:R-:W-:-:S05]  /*4400*/  IMAD R5, R33, UR39, R0 ;  /* 0x0000002721057c24 */ /* 0x00efca000f8e0200 */
        /* <DEDUP_REMOVED lines=9> */
.L_x_14926:
[----:B------:R-:W-:Y:S05]  /*44a0*/  BSYNC.RECONVERGENT B0 ;  /* 0x0000000000007941 */ /* 0x000fea0003800200 */
.L_x_14925:
        /* <DEDUP_REMOVED lines=18> */
.L_x_14928:
[----:B------:R-:W-:Y:S05]  /*45d0*/  BSYNC.RECONVERGENT B0 ;  /* 0x0000000000007941 */ /* 0x000fea0003800200 */
.L_x_14927:
[----:B------:R-:W-:Y:S04]  /*45e0*/  BSSY.RECONVERGENT B0, `(.L_x_14929) ;  /* 0x0000013000007945 */ /* 0x000fe80003800200 */
[----:B------:R-:W-:Y:S05]  /*45f0*/  @P6 BRA `(.L_x_14930) ;  /* 0x0000000000446947 */ /* 0x000fea0003800000 */
[----:B0---4-:R-:W-:Y:S01]  /*4600*/  HFMA2 R3, -RZ, RZ, 0, 0 ;  /* 0x00000000ff037431 */ /* 0x011fe200000001ff */
[----:B------:R-:W-:Y:S01]  /*4610*/  MOV R2, R32 ;  /* 0x0000002000027202 */ /* 0x000fe20000000f00 */
[----:B------:R-:W-:Y:S01]  /*4620*/  IMAD R0, R31, UR38, RZ ;  /* 0x000000261f007c24 */ /* 0x000fe2000f8e02ff */
[----:B------:R-:W-:Y:S02]  /*4630*/  R2UR UR4, R28 ;  /* 0x000000001c0472ca */ /* 0x000fe400000e0000 */
[----:B------:R-:W-:Y:S01]  /*4640*/  R2UR UR5, R29 ;  /* 0x000000001d0572ca */ /* 0x000fe200000e0000 */
[----:B-123--:R-:W-:Y:S01]  /*4650*/  IMAD R5, R33, UR39, R0 ;  /* 0x0000002721057c24 */ /* 0x00efe2000f8e0200 */
        /* <DEDUP_REMOVED lines=11> */
.L_x_14930:
[----:B------:R-:W-:Y:S05]  /*4710*/  BSYNC.RECONVERGENT B0 ;  /* 0x0000000000007941 */ /* 0x000fea0003800200 */
.L_x_14929:
[----:B------:R-:W-:-:S04]  /*4720*/  IADD3 R33, P0, PT, R54, R33, RZ ;  /* 0x0000002136217210 */ /* 0x000fc80007f1e0ff */
[----:B------:R-:W-:Y:S02]  /*4730*/  LEA.HI.X.SX32 R31, R54, R31, 0x1, P0 ;  /* 0x0000001f361f7211 */ /* 0x000fe400000f0eff */
[----:B------:R-:W-:-:S04]  /*4740*/  ISETP.GE.U32.AND P0, PT, R33, UR42, PT ;  /* 0x0000002a21007c0c */ /* 0x000fc8000bf06070 */
[----:B------:R-:W-:-:S13]  /*4750*/  ISETP.GE.AND.EX P0, PT, R31, UR43, PT, P0 ;  /* 0x0000002b1f007c0c */ /* 0x000fda000bf06300 */
[----:B------:R-:W-:Y:S05]  /*4760*/  @!P0 BRA `(.L_x_14931) ;  /* 0xffffffb800e48947 */ /* 0x000fea000383ffff */
[----:B------:R-:W-:Y:S05]  /*4770*/  EXIT ;  /* 0x000000000000794d */ /* 0x000fea0003800000 */
.L_x_14864:
[----:B------:R-:W-:Y:S01]  /*4780*/  HFMA2 R11, -RZ, RZ, 0, 1.847743988037109375e-06 ;  /* 0x0000001fff0b7431 */ /* 0x000fe200000001ff */
[----:B------:R-:W-:Y:S01]  /*4790*/  BSSY B0, `(.L_x_14932) ;  /* 0x0000006000007945 */ /* 0x000fe20003800000 */
[----:B------:R-:W-:Y:S02]  /*47a0*/  MOV R12, 0x10 ;  /* 0x00000010000c7802 */ /* 0x000fe40000000f00 */
[----:B------:R-:W-:-:S07]  /*47b0*/  MOV R15, 0xffffffff ;  /* 0xffffffff000f7802 */ /* 0x000fce0000000f00 */
[----:B------:R-:W-:Y:S05]  /*47c0*/  WARPSYNC.COLLECTIVE R15, `(.L_x_14933) ;  /* 0x000000000f087348 */ /* 0x000fea0003c00000 */
[----:B------:R0:W1:Y:S02]  /*47d0*/  SHFL.BFLY P6, R14, R13, R12, R11 ;  /* 0x0c00000c0d0e7389 */ /* 0x00006400000c000b */
[----:B01----:R-:W-:Y:S05]  /*47e0*/  ENDCOLLECTIVE ;  /* 0x000000000000791b */ /* 0x003fea0003800000 */
.L_x_14933:
[----:B------:R-:W-:Y:S05]  /*47f0*/  BSYNC B0 ;  /* 0x0000000000007941 */ /* 0x000fea0003800000 */
.L_x_14932:
        /* <DEDUP_REMOVED lines=9> */
.L_x_14934:
[----:B------:R-:W-:Y:S01]  /*4890*/  HFMA2 R12, -RZ, RZ, 0, 2.384185791015625e-07 ;  /* 0x00000004ff0c7431 */ /* 0x000fe200000001ff */
[----:B------:R-:W-:-:S04]  /*48a0*/  FMNMX R0, R13, R14, !PT ;  /* 0x0000000e0d007209 */ /* 0x000fc80007800000 */
[----:B------:R-:W-:-:S07]  /*48b0*/  MOV R13, R0 ;  /* 0x00000000000d7202 */ /* 0x000fce0000000f00 */
[----:B------:R-:W-:Y:S05]  /*48c0*/  WARPSYNC.COLLECTIVE R15, `(.L_x_14935) ;  /* 0x000000000f087348 */ /* 0x000fea0003c00000 */
[----:B------:R0:W1:Y:S02]  /*48d0*/  SHFL.BFLY P6, R14, R13, R12, R11 ;  /* 0x0c00000c0d0e7389 */ /* 0x00006400000c000b */
[----:B01----:R-:W-:Y:S05]  /*48e0*/  ENDCOLLECTIVE ;  /* 0x000000000000791b */ /* 0x003fea0003800000 */
.L_x_14935:
[----:B------:R-:W-:Y:S01]  /*48f0*/  HFMA2 R12, -RZ, RZ, 0, 1.1920928955078125e-07 ;  /* 0x00000002ff0c7431 */ /* 0x000fe200000001ff */
[----:B------:R-:W-:-:S04]  /*4900*/  FMNMX R2, R0, R14, !PT ;  /* 0x0000000e00027209 */ /* 0x000fc80007800000 */
[----:B------:R-:W-:-:S07]  /*4910*/  MOV R13, R2 ;  /* 0x00000002000d7202 */ /* 0x000fce0000000f00 */
[----:B------:R-:W-:Y:S05]  /*4920*/  WARPSYNC.COLLECTIVE R15, `(.L_x_14936) ;  /* 0x000000000f087348 */ /* 0x000fea0003c00000 */
[----:B------:R0:W1:Y:S02]  /*4930*/  SHFL.BFLY P6, R14, R13, R12, R11 ;  /* 0x0c00000c0d0e7389 */ /* 0x00006400000c000b */
[----:B01----:R-:W-:Y:S05]  /*4940*/  ENDCOLLECTIVE ;  /* 0x000000000000791b */ /* 0x003fea0003800000 */
.L_x_14936:
[----:B------:R-:W-:Y:S01]  /*4950*/  HFMA2 R12, -RZ, RZ, 0, 5.9604644775390625e-08 ;  /* 0x00000001ff0c7431 */ /* 0x000fe200000001ff */
[----:B------:R-:W-:-:S04]  /*4960*/  FMNMX R3, R2, R14, !PT ;  /* 0x0000000e02037209 */ /* 0x000fc80007800000 */
[----:B------:R-:W-:-:S07]  /*4970*/  MOV R13, R3 ;  /* 0x00000003000d7202 */ /* 0x000fce0000000f00 */
[----:B------:R-:W-:Y:S05]  /*4980*/  WARPSYNC.COLLECTIVE R15, `(.L_x_14937) ;  /* 0x000000000f087348 */ /* 0x000fea0003c00000 */
[----:B------:R0:W1:Y:S02]  /*4990*/  SHFL.BFLY P6, R14, R13, R12, R11 ;  /* 0x0c00000c0d0e7389 */ /* 0x00006400000c000b */
[----:B01----:R-:W-:Y:S05]  /*49a0*/  ENDCOLLECTIVE ;  /* 0x000000000000791b */ /* 0x003fea0003800000 */
.L_x_14937:
        /* <DEDUP_REMOVED lines=198> */
[----:B------:R-:W-:-:S04]  /*5610*/  IMAD.SHL.U32 R0, R58, 0x800000, RZ ;  /* 0x008000003a007824 */ /* 0x000fc800078e00ff */
        /* <DEDUP_REMOVED lines=28> */
.L_x_14938:
[----:B------:R-:W-:Y:S02]  /*57e0*/  HFMA2 R12, -RZ, RZ, 0, 4.76837158203125e-07 ;  /* 0x00000008ff0c7431 */ /* 0x000fe400000001ff */
[----:B------:R-:W-:-:S05]  /*57f0*/  FADD R30, R13, R14 ;  /* 0x0000000e0d1e7221 */ /* 0x000fca0000000000 */
[----:B------:R-:W-:-:S07]  /*5800*/  MOV R13, R30 ;  /* 0x0000001e000d7202 */ /* 0x000fce0000000f00 */
[----:B------:R-:W-:Y:S05]  /*5810*/  WARPSYNC.COLLECTIVE R15, `(.L_x_14939) ;  /* 0x000000000f087348 */ /* 0x000fea0003c00000 */
[----:B------:R0:W1:Y:S02]  /*5820*/  SHFL.BFLY P6, R14, R13, R12, R11 ;  /* 0x0c00000c0d0e7389 */ /* 0x00006400000c000b */
[----:B01----:R-:W-:Y:S05]  /*5830*/  ENDCOLLECTIVE ;  /* 0x000000000000791b */ /* 0x003fea0003800000 */
.L_x_14939:
[----:B------:R-:W-:Y:S02]  /*5840*/  HFMA2 R12, -RZ, RZ, 0, 2.384185791015625e-07 ;  /* 0x00000004ff0c7431 */ /* 0x000fe400000001ff */
[----:B------:R-:W-:-:S05]  /*5850*/  FADD R37, R30, R14 ;  /* 0x0000000e1e257221 */ /* 0x000fca0000000000 */
[----:B------:R-:W-:-:S07]  /*5860*/  MOV R13, R37 ;  /* 0x00000025000d7202 */ /* 0x000fce0000000f00 */
[----:B------:R-:W-:Y:S05]  /*5870*/  WARPSYNC.COLLECTIVE R15, `(.L_x_14940) ;  /* 0x000000000f087348 */ /* 0x000fea0003c00000 */
[----:B------:R0:W1:Y:S02]  /*5880*/  SHFL.BFLY P6, R14, R13, R12, R11 ;  /* 0x0c00000c0d0e7389 */ /* 0x00006400000c000b */
[----:B01----:R-:W-:Y:S05]  /*5890*/  ENDCOLLECTIVE ;  /* 0x000000000000791b */ /* 0x003fea0003800000 */
.L_x_14940:
[----:B------:R-:W-:Y:S02]  /*58a0*/  HFMA2 R12, -RZ, RZ, 0, 1.1920928955078125e-07 ;  /* 0x00000002ff0c7431 */ /* 0x000fe400000001ff */
[----:B------:R-:W-:-:S05]  /*58b0*/  FADD R39, R37, R14 ;  /* 0x0000000e25277221 */ /* 0x000fca0000000000 */
[----:B------:R-:W-:-:S07]  /*58c0*/  MOV R13, R39 ;  /* 0x00000027000d7202 */ /* 0x000fce0000000f00 */
[----:B------:R-:W-:Y:S05]  /*58d0*/  WARPSYNC.COLLECTIVE R15, `(.L_x_14941) ;  /* 0x000000000f087348 */ /* 0x000fea0003c00000 */
[----:B------:R0:W1:Y:S02]  /*58e0*/  SHFL.BFLY P6, R14, R13, R12, R11 ;  /* 0x0c00000c0d0e7389 */ /* 0x00006400000c000b */
[----:B01----:R-:W-:Y:S05]  /*58f0*/  ENDCOLLECTIVE ;  /* 0x000000000000791b */ /* 0x003fea0003800000 */
.L_x_14941:
[----:B------:R-:W-:Y:S02]  /*5900*/  HFMA2 R12, -RZ, RZ, 0, 5.9604644775390625e-08 ;  /* 0x00000001ff0c7431 */ /* 0x000fe400000001ff */
[----:B------:R-:W-:-:S05]  /*5910*/  FADD R41, R39, R14 ;  /* 0x0000000e27297221 */ /* 0x000fca0000000000 */
[----:B------:R-:W-:-:S07]  /*5920*/  MOV R13, R41 ;  /* 0x00000029000d7202 */ /* 0x000fce0000000f00 */
[----:B------:R-:W-:Y:S05]  /*5930*/  WARPSYNC.COLLECTIVE R15, `(.L_x_14942) ;  /* 0x000000000f087348 */ /* 0x000fea0003c00000 */
[----:B------:R0:W1:Y:S02]  /*5940*/  SHFL.BFLY P6, R14, R13, R12, R11 ;  /* 0x0c00000c0d0e7389 */ /* 0x00006400000c000b */
[----:B01----:R-:W-:Y:S05]  /*5950*/  ENDCOLLECTIVE ;  /* 0x000000000000791b */ /* 0x003fea0003800000 */
.L_x_14942:
[----:B------:R-:W-:Y:S05]  /*5960*/  BRA `(.L_x_14943) ;  /* 0xffffffc800a47947 */ /* 0x000fea000383ffff */
        .weak           $__internal_289_$__cuda_sm3x_div_rn_noftz_f32_slowpath
        .type           $__internal_289_$__cuda_sm3x_div_rn_noftz_f32_slowpath,@function
        .size           $__internal_289_$__cuda_sm3x_div_rn_noftz_f32_slowpath,(.L_x_25741 - $__internal_289_$__cuda_sm3x_div_rn_noftz_f32_slowpath)
$__internal_289_$__cuda_sm3x_div_rn_noftz_f32_slowpath:
        /* <DEDUP_REMOVED lines=27> */
[----:B------:R-:W-:-:S05]  /*5b20*/  VIADD R45, R11, 0xffffffff ;  /* 0xffffffff0b2d7836 */ /* 0x000fca0000000000 */
        /* <DEDUP_REMOVED lines=8> */
.L_x_14945:
        /* <DEDUP_REMOVED lines=51> */
.L_x_14952:
[----:B------:R-:W-:-:S04]  /*5ee0*/  LOP3.LUT R11, R11, 0x80000000, RZ, 0xc0, !PT ;  /* 0x800000000b0b7812 */ /* 0x000fc800078ec0ff */
[----:B------:R-:W-:Y:S01]  /*5ef0*/  LOP3.LUT R11, R11, 0x7f800000, RZ, 0xfc, !PT ;  /* 0x7f8000000b0b7812 */ /* 0x000fe200078efcff */
[----:B------:R-:W-:Y:S06]  /*5f00*/  BRA `(.L_x_14953) ;  /* 0x0000000000047947 */ /* 0x000fec0003800000 */
.L_x_14951:
[----:B------:R-:W-:-:S07]  /*5f10*/  LEA R11, R12, R11, 0x17 ;  /* 0x0000000b0c0b7211 */ /* 0x000fce00078eb8ff */
.L_x_14953:
[----:B------:R-:W-:Y:S05]  /*5f20*/  BSYNC.RECONVERGENT B1 ;  /* 0x0000000000017941 */ /* 0x000fea0003800200 */
.L_x_14950:
[----:B------:R-:W-:Y:S05]  /*5f30*/  BRA `(.L_x_14954) ;  /* 0x0000000000207947 */ /* 0x000fea0003800000 */
.L_x_14949:
[----:B------:R-:W-:-:S04]  /*5f40*/  LOP3.LUT R11, R12, 0x80000000, R27, 0x48, !PT ;  /* 0x800000000c0b7812 */ /* 0x000fc800078e481b */
[----:B------:R-:W-:Y:S01]  /*5f50*/  LOP3.LUT R11, R11, 0x7f800000, RZ, 0xfc, !PT ;  /* 0x7f8000000b0b7812 */ /* 0x000fe200078efcff */
[----:B------:R-:W-:Y:S06]  /*5f60*/  BRA `(.L_x_14954) ;  /* 0x0000000000147947 */ /* 0x000fec0003800000 */
.L_x_14948:
[----:B------:R-:W-:Y:S01]  /*5f70*/  LOP3.LUT R11, R12, 0x80000000, R27, 0x48, !PT ;  /* 0x800000000c0b7812 */ /* 0x000fe200078e481b */
[----:B------:R-:W-:Y:S06]  /*5f80*/  BRA `(.L_x_14954) ;  /* 0x00000000000c7947 */ /* 0x000fec0003800000 */
.L_x_14947:
[----:B------:R-:W0:Y:S01]  /*5f90*/  MUFU.RSQ R11, -QNAN ;  /* 0xffc00000000b7908 */ /* 0x000e220000001400 */
[----:B------:R-:W-:Y:S05]  /*5fa0*/  BRA `(.L_x_14954) ;  /* 0x0000000000047947 */ /* 0x000fea0003800000 */
.L_x_14946:
[----:B------:R-:W-:-:S07]  /*5fb0*/  FADD.FTZ R11, R27, R12 ;  /* 0x0000000c1b0b7221 */ /* 0x000fce0000010000 */
.L_x_14954:
[----:B------:R-:W-:Y:S05]  /*5fc0*/  BSYNC.RECONVERGENT B0 ;  /* 0x0000000000007941 */ /* 0x000fea0003800200 */
.L_x_14944:
[----:B------:R-:W-:Y:S01]  /*5fd0*/  HFMA2 R13, -RZ, RZ, 0, 0 ;  /* 0x00000000ff0d7431 */ /* 0x000fe200000001ff */
[----:B------:R-:W-:-:S04]  /*5fe0*/  MOV R12, R43 ;  /* 0x0000002b000c7202 */ /* 0x000fc80000000f00 */
[----:B0-----:R-:W-:Y:S05]  /*5ff0*/  RET.REL.NODEC R12 `(_Z15SoftmaxWarpImplI10DirectLoadI6__halffE11DirectStoreIfS1_EfLi2ELi22ELi32ELi1ELb1EL9Algorithm0EEvT_T0_ll) ;  /* 0xffffffa00c007950 */ /* 0x001fea0003c3ffff */
.L_x_14955:
        /* <DEDUP_REMOVED lines=16> */
.L_x_25741:


//--------------------- .text._Z15SoftmaxWarpImplI10DirectLoadI6__halffE11DirectStoreIfS1_EfLi2ELi22ELi32ELi1ELb0EL9Algorithm0EEvT_T0_ll --------------------------
	.section	.text._Z15SoftmaxWarpImplI10DirectLoadI6__halffE11DirectStoreIfS1_EfLi2ELi22ELi32ELi1ELb0EL9Algorithm0EEvT_T0_ll,"ax",@progbits
	.align	128
        .global         _Z15SoftmaxWarpImplI10DirectLoadI6__halffE11DirectStoreIfS1_EfLi2ELi22ELi32ELi1ELb0EL9Algorithm0EEvT_T0_ll
        .type           _Z15SoftmaxWarpImplI10DirectLoadI6__halffE11DirectStoreIfS1_EfLi2ELi22ELi32ELi1ELb0EL9Algorithm0EEvT_T0_ll,@function
        .size           _Z15SoftmaxWarpImplI10DirectLoadI6__halffE11DirectStoreIfS1_EfLi2ELi22ELi32ELi1ELb0EL9Algorithm0EEvT_T0_ll,(.L_x_25742 - _Z15SoftmaxWarpImplI10DirectLoadI6__halffE11DirectStoreIfS1_EfLi2ELi22ELi32ELi1ELb0EL9Algorithm0EEvT_T0_ll)
        .other          _Z15SoftmaxWarpImplI10DirectLoadI6__halffE11DirectStoreIfS1_EfLi2ELi22ELi32ELi1ELb0EL9Algorithm0EEvT_T0_ll,@"STO_CUDA_ENTRY STV_DEFAULT"
_Z15SoftmaxWarpImplI10DirectLoadI6__halffE11DirectStoreIfS1_EfLi2ELi22ELi32ELi1ELb0EL9Algorithm0EEvT_T0_ll:
.text._Z15SoftmaxWarpImplI10DirectLoadI6__halffE11DirectStoreIfS1_EfLi2ELi22ELi32ELi1ELb0EL9Algorithm0EEvT_T0_ll:
        /* <DEDUP_REMOVED lines=24> */
.L_x_14956:
        /* <DEDUP_REMOVED lines=14> */
.L_x_15002:
        /* <DEDUP_REMOVED lines=15> */
[----:B------:R-:W-:Y:S02]  /*0350*/  IADD3.X R7, PT, PT, RZ, R4, RZ, P0, !PT ;  /* 0x00000004ff077210 */ /* 0x000fe400007fe4ff */
[----:B------:R-:W-:Y:S02]  /*0360*/  IADD3.X R3, PT, PT, RZ, R3, RZ, P1, !PT ;  /* 0x00000003ff037210 */ /* 0x000fe40000ffe4ff */
[----:B------:R-:W-:Y:S02]  /*0370*/  IADD3 R10, P4, PT, R2, 0xc0, RZ ;  /* 0x000000c0020a7810 */ /* 0x000fe40007f9e0ff */
[C---:B------:R-:W-:Y:S02]  /*0380*/  SHF.L.U64.HI R0, R8.reuse, 0x1, R3 ;  /* 0x0000000108007819 */ /* 0x040fe40000010203 */
[----:B------:R-:W-:Y:S02]  /*0390*/  SHF.L.U32 R8, R8, 0x1, RZ ;  /* 0x0000000108087819 */ /* 0x000fe400000006ff */
[----:B------:R-:W-:-:S02]  /*03a0*/  SHF.L.U64.HI R7, R6, 0x1, R7 ;  /* 0x0000000106077819 */ /* 0x000fc40000010207 */
[----:B------:R-:W-:Y:S02]  /*03b0*/  LOP3.LUT R8, R8, 0xfffffffc, RZ, 0xc0, !PT ;  /* 0xfffffffc08087812 */ /* 0x000fe400078ec0ff */
[----:B------:R-:W-:Y:S02]  /*03c0*/  IADD3.X R19, PT, PT, RZ, R4, RZ, P5, !PT ;  /* 0x00000004ff137210 */ /* 0x000fe40002ffe4ff */
[----:B------:R-:W-:Y:S02]  /*03d0*/  IADD3 R12, P1, PT, R2, 0x100, RZ ;  /* 0x00000100020c7810 */ /* 0x000fe40007f3e0ff */
[----:B------:R-:W-:Y:S02]  /*03e0*/  SHF.L.U32 R6, R6, 0x1, RZ ;  /* 0x0000000106067819 */ /* 0x000fe400000006ff */
[----:B------:R-:W-:Y:S02]  /*03f0*/  IADD3 R8, P5, PT, R8, UR36, RZ ;  /* 0x0000002408087c10 */ /* 0x000fe4000ffbe0ff */
[----:B------:R-:W-:-:S02]  /*0400*/  IADD3 R14, P0, PT, R2, 0x140, RZ ;  /* 0x00000140020e7810 */ /* 0x000fc40007f1e0ff */
[-C--:B------:R-:W-:Y:S02]  /*0410*/  IADD3.X R17, PT, PT, RZ, R4.reuse, RZ, P4, !PT ;  /* 0x00000004ff117210 */ /* 0x080fe400027fe4ff */
[----:B------:R-:W-:Y:S02]  /*0420*/  IADD3 R18, P3, PT, R2, 0x180, RZ ;  /* 0x0000018002127810 */ /* 0x000fe40007f7e0ff */
[----:B------:R-:W-:Y:S02]  /*0430*/  LOP3.LUT R6, R6, 0xfffffffc, RZ, 0xc0, !PT ;  /* 0xfffffffc06067812 */ /* 0x000fe400078ec0ff */
[----:B------:R-:W-:Y:S02]  /*0440*/  IADD3.X R9, PT, PT, R0, UR37, RZ, P5, !PT ;  /* 0x0000002500097c10 */ /* 0x000fe4000affe4ff */
[----:B------:R-:W-:Y:S02]  /*0450*/  IADD3.X R13, PT, PT, RZ, R4, RZ, P1, !PT ;  /* 0x00000004ff0d7210 */ /* 0x000fe40000ffe4ff */
[----:B------:R-:W-:Y:S01]  /*0460*/  LEA.HI R16, P1, R19, R16, RZ, 0x1 ;  /* 0x0000001013107211 */ /* 0x000fe200078308ff */
[----:B------:R1:W2:Y:S01]  /*0470*/  LDG.E R39, desc[UR6][R8.64] ;  /* 0x0000000608277981 */ /* 0x0002a2000c1e1900 */
[----:B------:R-:W-:-:S02]  /*0480*/  IADD3.X R15, PT, PT, RZ, R4, RZ, P0, !PT ;  /* 0x00000004ff0f7210 */ /* 0x000fc400007fe4ff */
[----:B------:R-:W-:Y:S02]  /*0490*/  LEA.HI R10, P0, R17, R10, RZ, 0x1 ;  /* 0x0000000a110a7211 */ /* 0x000fe400078108ff */
[----:B------:R-:W-:Y:S02]  /*04a0*/  IADD3.X R11, PT, PT, RZ, R4, RZ, P3, !PT ;  /* 0x00000004ff0b7210 */ /* 0x000fe40001ffe4ff */
[----:B------:R-:W-:Y:S02]  /*04b0*/  IADD3 R6, P6, PT, R6, UR36, RZ ;  /* 0x0000002406067c10 */ /* 0x000fe4000ffde0ff */
[----:B------:R-:W-:Y:S02]  /*04c0*/  IADD3.X R19, PT, PT, RZ, R19, RZ, P1, !PT ;  /* 0x00000013ff137210 */ /* 0x000fe40000ffe4ff */
[----:B-1----:R-:W-:Y:S02]  /*04d0*/  IADD3.X R9, PT, PT, RZ, R17, RZ, P0, !PT ;  /* 0x00000011ff097210 */ /* 0x002fe400007fe4ff */
[----:B------:R-:W-:-:S02]  /*04e0*/  LEA.HI R12, P1, R13, R12, RZ, 0x1 ;  /* 0x0000000c0d0c7211 */ /* 0x000fc400078308ff */
[----:B------:R-:W-:Y:S02]  /*04f0*/  LEA.HI R18, P3, R11, R18, RZ, 0x1 ;  /* 0x000000120b127211 */ /* 0x000fe400078708ff */
[----:B------:R-:W-:Y:S02]  /*0500*/  IADD3.X R7, PT, PT, R7, UR37, RZ, P6, !PT ;  /* 0x0000002507077c10 */ /* 0x000fe4000b7fe4ff */
[C---:B------:R-:W-:Y:S02]  /*0510*/  SHF.L.U64.HI R17, R16.reuse, 0x1, R19 ;  /* 0x0000000110117819 */ /* 0x040fe40000010213 */
[----:B------:R-:W-:Y:S02]  /*0520*/  SHF.L.U32 R8, R16, 0x1, RZ ;  /* 0x0000000110087819 */ /* 0x000fe400000006ff */
[----:B------:R-:W-:Y:S01]  /*0530*/  SHF.L.U64.HI R16, R10, 0x1, R9 ;  /* 0x000000010a107819 */ /* 0x000fe20000010209 */
[----:B------:R1:W3:Y:S01]  /*0540*/  LDG.E R7, desc[UR4][R6.64] ;  /* 0x0000000406077981 */ /* 0x0002e2000c1e1900 */
[----:B------:R-:W-:-:S02]  /*0550*/  LEA.HI R14, P0, R15, R14, RZ, 0x1 ;  /* 0x0000000e0f0e7211 */ /* 0x000fc400078108ff */
[----:B------:R-:W-:Y:S02]  /*0560*/  IADD3.X R13, PT, PT, RZ, R13, RZ, P1, !PT ;  /* 0x0000000dff0d7210 */ /* 0x000fe40000ffe4ff */
[----:B------:R-:W-:Y:S02]  /*0570*/  SHF.L.U32 R10, R10, 0x1, RZ ;  /* 0x000000010a0a7819 */ /* 0x000fe400000006ff */
[----:B------:R-:W-:Y:S02]  /*0580*/  IADD3.X R9, PT, PT, RZ, R11, RZ, P3, !PT ;  /* 0x0000000bff097210 */ /* 0x000fe40001ffe4ff */
[----:B------:R-:W-:Y:S02]  /*0590*/  IADD3.X R15, PT, PT, RZ, R15, RZ, P0, !PT ;  /* 0x0000000fff0f7210 */ /* 0x000fe400007fe4ff */
[----:B------:R-:W-:Y:S02]  /*05a0*/  SHF.L.U64.HI R13, R12, 0x1, R13 ;  /* 0x000000010c0d7819 */ /* 0x000fe4000001020d */
[----:B------:R-:W-:-:S02]  /*05b0*/  LOP3.LUT R8, R8, 0xfffffffc, RZ, 0xc0, !PT ;  /* 0xfffffffc08087812 */ /* 0x000fc400078ec0ff */
[----:B-1----:R-:W-:Y:S02]  /*05c0*/  SHF.L.U64.HI R6, R18, 0x1, R9 ;  /* 0x0000000112067819 */ /* 0x002fe40000010209 */
[----:B------:R-:W-:Y:S02]  /*05d0*/  LOP3.LUT R10, R10, 0xfffffffc, RZ, 0xc0, !PT ;  /* 0xfffffffc0a0a7812 */ /* 0x000fe400078ec0ff */
[----:B------:R-:W-:Y:S02]  /*05e0*/  SHF.L.U32 R12, R12, 0x1, RZ ;  /* 0x000000010c0c7819 */ /* 0x000fe400000006ff */
[----:B------:R-:W-:Y:S02]  /*05f0*/  SHF.L.U32 R18, R18, 0x1, RZ ;  /* 0x0000000112127819 */ /* 0x000fe400000006ff */
[----:B------:R-:W-:Y:S02]  /*0600*/  SHF.L.U64.HI R15, R14, 0x1, R15 ;  /* 0x000000010e0f7819 */ /* 0x000fe4000001020f */
[----:B------:R-:W-:-:S02]  /*0610*/  IADD3 R8, P1, PT, R8, UR36, RZ ;  /* 0x0000002408087c10 */ /* 0x000fc4000ff3e0ff */
[----:B------:R-:W-:Y:S02]  /*0620*/  IADD3 R10, P0, PT, R10, UR36, RZ ;  /* 0x000000240a0a7c10 */ /* 0x000fe4000ff1e0ff */
[----:B------:R-:W-:Y:S02]  /*0630*/  R2UR UR8, R28 ;  /* 0x000000001c0872ca */ /* 0x000fe400000e0000 */
[----:B------:R-:W-:Y:S02]  /*0640*/  R2UR UR9, R29 ;  /* 0x000000001d0972ca */ /* 0x000fe400000e0000 */
[----:B------:R-:W-:Y:S02]  /*0650*/  SHF.L.U32 R14, R14, 0x1, RZ ;  /* 0x000000010e0e7819 */ /* 0x000fe400000006ff */
[----:B------:R-:W-:Y:S02]  /*0660*/  LOP3.LUT R12, R12, 0xfffffffc, RZ, 0xc0, !PT ;  /* 0xfffffffc0c0c7812 */ /* 0x000fe400078ec0ff */
[----:B------:R-:W-:-:S02]  /*0670*/  LOP3.LUT R18, R18, 0xfffffffc, RZ, 0xc0, !PT ;  /* 0xfffffffc12127812 */ /* 0x000fc400078ec0ff */
[----:B------:R-:W-:Y:S02]  /*0680*/  IADD3 R5, P2, PT, R2, 0x1c0, RZ ;  /* 0x000001c002057810 */ /* 0x000fe40007f5e0ff */
[----:B------:R-:W-:Y:S02]  /*0690*/  IADD3.X R9, PT, PT, R17, UR37, RZ, P1, !PT ;  /* 0x0000002511097c10 */ /* 0x000fe40008ffe4ff */
[----:B------:R-:W-:Y:S02]  /*06a0*/  IADD3.X R11, PT, PT, R16, UR37, RZ, P0, !PT ;  /* 0x00000025100b7c10 */ /* 0x000fe400087fe4ff */
[----:B------:R-:W-:Y:S01]  /*06b0*/  LOP3.LUT R14, R14, 0xfffffffc, RZ, 0xc0, !PT ;  /* 0xfffffffc0e0e7812 */ /* 0x000fe200078ec0ff */
[----:B------:R1:W4:Y:S01]  /*06c0*/  LDG.E R33, desc[UR4][R8.64] ;  /* 0x0000000408217981 */ /* 0x000322000c1e1900 */
[----:B------:R-:W-:Y:S02]  /*06d0*/  IADD3 R12, P3, PT, R12, UR36, RZ ;  /* 0x000000240c0c7c10 */ /* 0x000fe4000ff7e0ff */
[----:B------:R-:W-:Y:S01]  /*06e0*/  IADD3 R18, P0, PT, R18, UR36, RZ ;  /* 0x0000002412127c10 */ /* 0x000fe2000ff1e0ff */
[----:B------:R-:W5:Y:S01]  /*06f0*/  LDG.E R31, desc[UR6][R10.64] ;  /* 0x000000060a1f7981 */ /* 0x000f62000c1e1900 */
[----:B------:R-:W-:-:S02]  /*0700*/  IADD3 R3, P4, PT, R2, 0x200, RZ ;  /* 0x0000020002037810 */ /* 0x000fc40007f9e0ff */
[C---:B------:R-:W-:Y:S02]  /*0710*/  IADD3 R0, P5, PT, R2.reuse, 0x240, RZ ;  /* 0x0000024002007810 */ /* 0x040fe40007fbe0ff */
[----:B------:R-:W-:Y:S02]  /*0720*/  IADD3.X R16, PT, PT, RZ, R4, RZ, P2, !PT ;  /* 0x00000004ff107210 */ /* 0x000fe400017fe4ff */
[----:B------:R-:W-:Y:S02]  /*0730*/  IADD3 R2, P6, PT, R2, 0x280, RZ ;  /* 0x0000028002027810 */ /* 0x000fe40007fde0ff */
[----:B------:R-:W-:Y:S02]  /*0740*/  IADD3 R14, P1, PT, R14, UR36, RZ ;  /* 0x000000240e0e7c10 */ /* 0x000fe4000ff3e0ff */
[----:B------:R-:W-:Y:S02]  /*0750*/  IADD3.X R13, PT, PT, R13, UR37, RZ, P3, !PT ;  /* 0x000000250d0d7c10 */ /* 0x000fe40009ffe4ff */
[----:B------:R-:W-:-:S02]  /*0760*/  IADD3.X R19, PT, PT, R6, UR37, RZ, P0, !PT ;  /* 0x0000002506137c10 */ /* 0x000fc400087fe4ff */
[-C--:B-1----:R-:W-:Y:S01]  /*0770*/  IADD3.X R8, PT, PT, RZ, R4.reuse, RZ, P4, !PT ;  /* 0x00000004ff087210 */ /* 0x082fe200027fe4ff */
[----:B------:R1:W5:Y:S01]  /*0780*/  LDG.E R27, desc[UR8][R12.64] ;  /* 0x000000080c1b7981 */ /* 0x000362000c1e1900 */
[----:B------:R-:W-:Y:S02]  /*0790*/  LEA.HI R6, P0, R16, R5, RZ, 0x1 ;  /* 0x0000000510067211 */ /* 0x000fe400078108ff */
[----:B------:R-:W-:Y:S02]  /*07a0*/  R2UR UR10, R28 ;  /* 0x000000001c0a72ca */ /* 0x000fe400000e0000 */
[----:B------:R-:W-:Y:S02]  /*07b0*/  R2UR UR11, R29 ;  /* 0x000000001d0b72ca */ /* 0x000fe400000e0000 */
[----:B------:R-:W-:Y:S02]  /*07c0*/  IADD3.X R5, PT, PT, RZ, R4, RZ, P6, !PT ;  /* 0x00000004ff057210 */ /* 0x000fe400037fe4ff */
[----:B------:R-:W-:-:S02]  /*07d0*/  IADD3.X R15, PT, PT, R15, UR37, RZ, P1, !PT ;  /* 0x000000250f0f7c10 */ /* 0x000fc40008ffe4ff */
[----:B------:R-:W-:Y:S02]  /*07e0*/  IADD3.X R9, PT, PT, RZ, R4, RZ, P5, !PT ;  /* 0x00000004ff097210 */ /* 0x000fe40002ffe4ff */
[----:B------:R-:W-:Y:S02]  /*07f0*/  LEA.HI R3, P1, R8, R3, RZ, 0x1 ;  /* 0x0000000308037211 */ /* 0x000fe400078308ff */
[----:B------:R-:W-:Y:S02]  /*0800*/  R2UR UR12, R28 ;  /* 0x000000001c0c72ca */ /* 0x000fe400000e0000 */
[----:B------:R-:W-:Y:S01]  /*0810*/  R2UR UR13, R29 ;  /* 0x000000001d0d72ca */ /* 0x000fe200000e0000 */
[----:B------:R-:W5:Y:S01]  /*0820*/  LDG.E R25, desc[UR10][R14.64] ;  /* 0x0000000a0e197981 */ /* 0x000f62000c1e1900 */
[----:B-1----:R-:W-:Y:S02]  /*0830*/  LEA.HI R12, P2, R5, R2, RZ, 0x1 ;  /* 0x00000002050c7211 */ /* 0x002fe400078508ff */
        /* <DEDUP_REMOVED lines=31> */
[--C-:B--2---:R-:W-:Y:S02]  /*0a30*/  HADD2.F32 R30, -RZ, R39.reuse.H0_H0 ;  /* 0x20000027ff1e7230 */ /* 0x104fe40000004100 */
[----:B------:R-:W-:Y:S02]  /*0a40*/  HADD2.F32 R39, -RZ, R39.H1_H1 ;  /* 0x30000027ff277230 */ /* 0x000fe40000004100 */
[----:B---3--:R-:W-:-:S02]  /*0a50*/  HADD2.F32 R8, -RZ, R7.H0_H0 ;  /* 0x20000007ff087230 */ /* 0x008fc40000004100 */
[----:B------:R-:W-:-:S05]  /*0a60*/  HADD2.F32 R7, -RZ, R7.H1_H1 ;  /* 0x30000007ff077230 */ /* 0x000fca0000004100 */
[----:B------:R-:W-:-:S04]  /*0a70*/  FMNMX3 R0, R8, -INF , R7, !PT ;  /* 0xff80000008007876 */ /* 0x000fc80007800007 */
[----:B------:R-:W-:Y:S01]  /*0a80*/  FMNMX3 R0, R0, R30, R39, !PT ;  /* 0x0000001e00007276 */ /* 0x000fe20007800027 */
[--C-:B----4-:R-:W-:Y:S02]  /*0a90*/  HADD2.F32 R6, -RZ, R33.reuse.H0_H0 ;  /* 0x20000021ff067230 */ /* 0x110fe40000004100 */
[----:B------:R-:W-:Y:S02]  /*0aa0*/  HADD2.F32 R33, -RZ, R33.H1_H1 ;  /* 0x30000021ff217230 */ /* 0x000fe40000004100 */
[--C-:B-----5:R-:W-:Y:S02]  /*0ab0*/  HADD2.F32 R5, -RZ, R31.reuse.H0_H0 ;  /* 0x2000001fff057230 */ /* 0x120fe40000004100 */
[----:B------:R-:W-:Y:S01]  /*0ac0*/  HADD2.F32 R31, -RZ, R31.H1_H1 ;  /* 0x3000001fff1f7230 */ /* 0x000fe20000004100 */
        /* <DEDUP_REMOVED lines=39> */
[----:B------:R-:W-:Y:S01]  /*0d40*/  MOV R6, 0x437c0000 ;  /* 0x437c000000067802 */ /* 0x000fe20000000f00 */
[-C--:B------:R-:W-:Y:S01]  /*0d50*/  FFMA.SAT R9, R8, R4.reuse, 0.5 ;  /* 0x3f00000008097423 */ /* 0x080fe20000002004 */
[--C-:B------:R-:W-:Y:S01]  /*0d60*/  FADD R7, R17, -R14.reuse ;  /* 0x8000000e11077221 */ /* 0x100fe20000000000 */
[----:B------:R-:W-:Y:S01]  /*0d70*/  FFMA.SAT R17, R12, R4, 0.5 ;  /* 0x3f0000000c117423 */ /* 0x000fe20000002004 */
[--C-:B------:R-:W-:Y:S01]  /*0d80*/  FADD R53, R19, -R14.reuse ;  /* 0x8000000e13357221 */ /* 0x100fe20000000000 */
[-C--:B------:R-:W-:Y:S01]  /*0d90*/  FFMA.RM R9, R9, R6.reuse, 12582913 ;  /* 0x4b40000109097423 */ /* 0x080fe20000004006 */
[--C-:B------:R-:W-:Y:S01]  /*0da0*/  FADD R39, R39, -R14.reuse ;  /* 0x8000000e27277221 */ /* 0x100fe20000000000 */
[----:B------:R-:W-:Y:S01]  /*0db0*/  FFMA.RM R2, R17, R6, 12582913 ;  /* 0x4b40000111027423 */ /* 0x000fe20000004006 */
[--C-:B------:R-:W-:Y:S01]  /*0dc0*/  FADD R59, R23, -R14.reuse ;  /* 0x8000000e173b7221 */ /* 0x100fe20000000000 */
[----:B------:R-:W-:Y:S01]  /*0dd0*/  FADD R17, R9, -12583039 ;  /* 0xcb40007f09117421 */ /* 0x000fe20000000000 */
[----:B------:R-:W-:Y:S01]  /*0de0*/  FFMA.SAT R23, R39, R4, 0.5 ;  /* 0x3f00000027177423 */ /* 0x000fe20000002004 */
[----:B------:R-:W-:Y:S01]  /*0df0*/  FADD R19, R2, -12583039 ;  /* 0xcb40007f02137421 */ /* 0x000fe20000000000 */
[----:B------:R-:W-:Y:S01]  /*0e00*/  SHF.L.U32 R9, R9, 0x17, RZ ;  /* 0x0000001709097819 */ /* 0x000fe200000006ff */
[----:B------:R-:W-:Y:S01]  /*0e10*/  FFMA R17, R8, 1.4426950216293334961, -R17 ;  /* 0x3fb8aa3b08117823 */ /* 0x000fe20000000811 */
[--C-:B------:R-:W-:Y:S01]  /*0e20*/  FADD R33, R33, -R14.reuse ;  /* 0x8000000e21217221 */ /* 0x100fe20000000000 */
[----:B------:R-:W-:Y:S01]  /*0e30*/  FFMA R19, R12, 1.4426950216293334961, -R19 ;  /* 0x3fb8aa3b0c137823 */ /* 0x000fe20000000813 */
[----:B------:R-:W-:Y:S01]  /*0e40*/  FFMA.RM R23, R23, R6, 12582913 ;  /* 0x4b40000117177423 */ /* 0x000fe20000004006 */
[----:B------:R-:W-:Y:S01]  /*0e50*/  FFMA R17, R8, 1.925963033500011079e-08, R17 ;  /* 0x32a5706008117823 */ /* 0x000fe20000000011 */
[--C-:B------:R-:W-:Y:S01]  /*0e60*/  FADD R61, R30, -R14.reuse ;  /* 0x8000000e1e3d7221 */ /* 0x100fe20000000000 */
[----:B------:R-:W-:Y:S01]  /*0e70*/  FFMA R19, R12, 1.925963033500011079e-08, R19 ;  /* 0x32a570600c137823 */ /* 0x000fe20000000013 */
[--C-:B------:R-:W-:Y:S01]  /*0e80*/  FADD R3, R27, -R14.reuse ;  /* 0x8000000e1b037221 */ /* 0x100fe20000000000 */
[----:B------:R1:W2:Y:S01]  /*0e90*/  MUFU.EX2 R0, R17 ;  /* 0x0000001100007308 */ /* 0x0002a20000000800 */
[--C-:B------:R-:W-:Y:S01]  /*0ea0*/  FADD R57, R21, -R14.reuse ;  /* 0x8000000e15397221 */ /* 0x100fe20000000000 */
[----:B------:R-:W-:Y:S01]  /*0eb0*/  FFMA.SAT R21, R61, R4, 0.5 ;  /* 0x3f0000003d157423 */ /* 0x000fe20000002004 */
[--C-:B------:R-:W-:Y:S01]  /*0ec0*/  FADD R43, R5, -R14.reuse ;  /* 0x8000000e052b7221 */ /* 0x100fe20000000000 */
[--C-:B------:R-:W-:Y:S01]  /*0ed0*/  FADD R5, R10, -R14.reuse ;  /* 0x8000000e0a057221 */ /* 0x100fe20000000000 */
[----:B------:R-:W-:Y:S01]  /*0ee0*/  SHF.L.U32 R2, R2, 0x17, RZ ;  /* 0x0000001702027819 */ /* 0x000fe200000006ff */
[----:B------:R-:W-:Y:S01]  /*0ef0*/  FFMA.RM R21, R21, R6, 12582913 ;  /* 0x4b40000115157423 */ /* 0x000fe20000004006 */
[--C-:B------:R-:W-:Y:S01]  /*0f00*/  FADD R45, R26, -R14.reuse ;  /* 0x8000000e1a2d7221 */ /* 0x100fe20000000000 */
[----:B------:R-:W3:Y:S01]  /*0f10*/  MUFU.EX2 R19, R19 ;  /* 0x0000001300137308 */ /* 0x000ee20000000800 */
[----:B-1----:R-:W-:Y:S01]  /*0f20*/  FFMA.SAT R17, R33, R4, 0.5 ;  /* 0x3f00000021117423 */ /* 0x002fe20000002004 */
[C---:B------:R-:W-:Y:S01]  /*0f30*/  FADD R8, R21.reuse, -12583039 ;  /* 0xcb40007f15087421 */ /* 0x040fe20000000000 */
[----:B------:R-:W-:Y:S01]  /*0f40*/  FADD R49, R24, -R14 ;  /* 0x8000000e18317221 */ /* 0x000fe20000000000 */
[----:B------:R-:W-:Y:S01]  /*0f50*/  SHF.L.U32 R21, R21, 0x17, RZ ;  /* 0x0000001715157819 */ /* 0x000fe200000006ff */
[----:B------:R-:W-:Y:S01]  /*0f60*/  FFMA.RM R17, R17, R6, 12582913 ;  /* 0x4b40000111117423 */ /* 0x000fe20000004006 */
[----:B------:R-:W-:Y:S01]  /*0f70*/  FFMA R8, R61, 1.4426950216293334961, -R8 ;  /* 0x3fb8aa3b3d087823 */ /* 0x000fe20000000808 */
[--C-:B------:R-:W-:Y:S01]  /*0f80*/  FADD R15, R22, -R14.reuse ;  /* 0x8000000e160f7221 */ /* 0x100fe20000000000 */
[----:B------:R-:W-:Y:S01]  /*0f90*/  FADD R31, R31, -R14 ;  /* 0x8000000e1f1f7221 */ /* 0x000fe20000000000 */
[----:B--2---:R-:W-:Y:S01]  /*0fa0*/  FMUL R27, R9, R0 ;  /* 0x00000000091b7220 */ /* 0x004fe20000400000 */
[----:B------:R-:W-:Y:S01]  /*0fb0*/  FADD R0, R23, -12583039 ;  /* 0xcb40007f17007421 */ /* 0x000fe20000000000 */
[----:B------:R-:W-:Y:S01]  /*0fc0*/  FADD R10, R17, -12583039 ;  /* 0xcb40007f110a7421 */ /* 0x000fe20000000000 */
[----:B------:R-:W-:Y:S01]  /*0fd0*/  FFMA.SAT R9, R41, R4, 0.5 ;  /* 0x3f00000029097423 */ /* 0x000fe20000002004 */
[----:B------:R-:W-:Y:S01]  /*0fe0*/  FFMA R8, R61, 1.925963033500011079e-08, R8 ;  /* 0x32a570603d087823 */ /* 0x000fe20000000008 */
[----:B------:R-:W-:Y:S01]  /*0ff0*/  FFMA R0, R39, 1.4426950216293334961, -R0 ;  /* 0x3fb8aa3b27007823 */ /* 0x000fe20000000800 */
[----:B------:R-:W-:Y:S01]  /*1000*/  FFMA R10, R33, 1.4426950216293334961, -R10 ;  /* 0x3fb8aa3b210a7823 */ /* 0x000fe2000000080a */
[----:B------:R-:W-:Y:S01]  /*1010*/  FFMA.RM R9, R9, R6, 12582913 ;  /* 0x4b40000109097423 */ /* 0x000fe20000004006 */
[----:B---3--:R-:W-:Y:S01]  /*1020*/  FMUL R26, R2, R19 ;  /* 0x00000013021a7220 */ /* 0x008fe20000400000 */
[----:B------:R-:W-:Y:S01]  /*1030*/  FFMA R0, R39, 1.925963033500011079e-08, R0 ;  /* 0x32a5706027007823 */ /* 0x000fe20000000000 */
[----:B------:R-:W-:Y:S01]  /*1040*/  FFMA R10, R33, 1.925963033500011079e-08, R10 ;  /* 0x32a57060210a7823 */ /* 0x000fe2000000000a */
[----:B------:R-:W-:Y:S01]  /*1050*/  FADD R2, R9, -12583039 ;  /* 0xcb40007f09027421 */ /* 0x000fe20000000000 */
[----:B------:R-:W1:Y:S01]  /*1060*/  MUFU.EX2 R8, R8 ;  /* 0x0000000800087308 */ /* 0x000e620000000800 */
[----:B------:R-:W-:Y:S01]  /*1070*/  FFMA.SAT R19, R43, R4, 0.5 ;  /* 0x3f0000002b137423 */ /* 0x000fe20000002004 */
[----:B------:R-:W-:Y:S01]  /*1080*/  SHF.L.U32 R23, R23, 0x17, RZ ;  /* 0x0000001717177819 */ /* 0x000fe200000006ff */
[----:B------:R-:W-:Y:S01]  /*1090*/  FFMA R2, R41, 1.4426950216293334961, -R2 ;  /* 0x3fb8aa3b29027823 */ /* 0x000fe20000000802 */
[----:B------:R-:W-:Y:S01]  /*10a0*/  SHF.L.U32 R17, R17, 0x17, RZ ;  /* 0x0000001711117819 */ /* 0x000fe200000006ff */
[----:B------:R-:W-:Y:S01]  /*10b0*/  FFMA.RM R19, R19, R6, 12582913 ;  /* 0x4b40000113137423 */ /* 0x000fe20000004006 */
[----:B------:R-:W-:Y:S01]  /*10c0*/  FADD R47, R25, -R14 ;  /* 0x8000000e192f7221 */ /* 0x000fe20000000000 */
[----:B------:R-:W-:Y:S01]  /*10d0*/  FFMA R2, R41, 1.925963033500011079e-08, R2 ;  /* 0x32a5706029027823 */ /* 0x000fe20000000002 */
[----:B------:R-:W2:Y:S01]  /*10e0*/  MUFU.EX2 R0, R0 ;  /* 0x0000000000007308 */ /* 0x000ea20000000800 */
[----:B------:R-:W-:Y:S01]  /*10f0*/  SHF.L.U32 R9, R9, 0x17, RZ ;  /* 0x0000001709097819 */ /* 0x000fe200000006ff */
[--C-:B------:R-:W-:Y:S01]  /*1100*/  FADD R51, R18, -R14.reuse ;  /* 0x8000000e12337221 */ /* 0x100fe20000000000 */
[--C-:B------:R-:W-:Y:S01]  /*1110*/  FADD R55, R20, -R14.reuse ;  /* 0x8000000e14377221 */ /* 0x100fe20000000000 */
[----:B------:R-:W-:Y:S01]  /*1120*/  FADD R13, R16, -R14 ;  /* 0x8000000e100d7221 */ /* 0x000fe20000000000 */
[----:B------:R-:W-:-:S03]  /*1130*/  FFMA.SAT R33, R15, R4, 0.5 ;  /* 0x3f0000000f217423 */ /* 0x000fc60000002004 */
[----:B------:R-:W3:Y:S01]  /*1140*/  MUFU.EX2 R10, R10 ;  /* 0x0000000a000a7308 */ /* 0x000ee20000000800 */
[----:B-1----:R-:W-:Y:S01]  /*1150*/  FMUL R25, R21, R8 ;  /* 0x0000000815197220 */ /* 0x002fe20000400000 */
[----:B------:R-:W-:-:S04]  /*1160*/  FFMA.SAT R21, R31, R4, 0.5 ;  /* 0x3f0000001f157423 */ /* 0x000fc80000002004 */
[----:B------:R-:W-:Y:S02]  /*1170*/  FFMA.RM R8, R21, R6, 12582913 ;  /* 0x4b40000115087423 */ /* 0x000fe40000004006 */
[----:B------:R-:W1:Y:S01]  /*1180*/  MUFU.EX2 R2, R2 ;  /* 0x0000000200027308 */ /* 0x000e620000000800 */
[----:B--2---:R-:W-:Y:S01]  /*1190*/  FMUL R24, R23, R0 ;  /* 0x0000000017187220 */ /* 0x004fe20000400000 */
[C---:B------:R-:W-:Y:S01]  /*11a0*/  FADD R0, R19.reuse, -12583039 ;  /* 0xcb40007f13007421 */ /* 0x040fe20000000000 */
[C---:B------:R-:W-:Y:S01]  /*11b0*/  FADD R12, R8.reuse, -12583039 ;  /* 0xcb40007f080c7421 */ /* 0x040fe20000000000 */
[----:B------:R-:W-:Y:S02]  /*11c0*/  SHF.L.U32 R19, R19, 0x17, RZ ;  /* 0x0000001713137819 */ /* 0x000fe400000006ff */
[----:B------:R-:W-:Y:S01]  /*11d0*/  FFMA R0, R43, 1.4426950216293334961, -R0 ;  /* 0x3fb8aa3b2b007823 */ /* 0x000fe20000000800 */
[----:B------:R-:W-:Y:S01]  /*11e0*/  FFMA R12, R31, 1.4426950216293334961, -R12 ;  /* 0x3fb8aa3b1f0c7823 */ /* 0x000fe2000000080c */
[----:B------:R-:W-:Y:S01]  /*11f0*/  SHF.L.U32 R8, R8, 0x17, RZ ;  /* 0x0000001708087819 */ /* 0x000fe200000006ff */
[----:B---3--:R-:W-:Y:S01]  /*1200*/  FMUL R22, R17, R10 ;  /* 0x0000000a11167220 */ /* 0x008fe20000400000 */
[-C--:B------:R-:W-:Y:S01]  /*1210*/  FFMA.SAT R17, R3, R4.reuse, 0.5 ;  /* 0x3f00000003117423 */ /* 0x080fe20000002004 */
[----:B------:R-:W-:Y:S01]  /*1220*/  FFMA R0, R43, 1.925963033500011079e-08, R0 ;  /* 0x32a570602b007823 */ /* 0x000fe20000000000 */
[----:B------:R-:W-:Y:S01]  /*1230*/  FFMA R12, R31, 1.925963033500011079e-08, R12 ;  /* 0x32a570601f0c7823 */ /* 0x000fe2000000000c */
[----:B------:R-:W-:Y:S01]  /*1240*/  FFMA.SAT R31, R59, R4, 0.5 ;  /* 0x3f0000003b1f7423 */ /* 0x000fe20000002004 */
[----:B------:R-:W-:-:S03]  /*1250*/  FFMA.RM R17, R17, R6, 12582913 ;  /* 0x4b40000111117423 */ /* 0x000fc60000004006 */
[----:B------:R-:W2:Y:S01]  /*1260*/  MUFU.EX2 R0, R0 ;  /* 0x0000000000007308 */ /* 0x000ea20000000800 */
[----:B------:R-:W-:Y:S01]  /*1270*/  FADD R14, R17, -12583039 ;  /* 0xcb40007f110e7421 */ /* 0x000fe20000000000 */
[----:B-1----:R-:W-:Y:S01]  /*1280*/  FMUL R23, R9, R2 ;  /* 0x0000000209177220 */ /* 0x002fe20000400000 */
[----:B------:R-:W-:Y:S01]  /*1290*/  FFMA.SAT R9, R45, R4, 0.5 ;  /* 0x3f0000002d097423 */ /* 0x000fe20000002004 */
[----:B------:R-:W-:Y:S01]  /*12a0*/  SHF.L.U32 R17, R17, 0x17, RZ ;  /* 0x0000001711117819 */ /* 0x000fe200000006ff */
[----:B------:R-:W-:Y:S01]  /*12b0*/  FFMA R14, R3, 1.4426950216293334961, -R14 ;  /* 0x3fb8aa3b030e7823 */ /* 0x000fe2000000080e */
[-C--:B------:R-:W-:Y:S01]  /*12c0*/  FFMA.RM R31, R31, R6.reuse, 12582913 ;  /* 0x4b4000011f1f7423 */ /* 0x080fe20000004006 */
        /* <DEDUP_REMOVED lines=8> */
[----:B--2---:R-:W-:-:S02]  /*1350*/  FMUL R21, R19, R0 ;  /* 0x0000000013157220 */ /* 0x004fc40000400000 */
[----:B------:R-:W-:Y:S01]  /*1360*/  FADD R0, R3, -12583039 ;  /* 0xcb40007f03007421 */ /* 0x000fe20000000000 */
[----:B------:R-:W-:Y:S01]  /*1370*/  FFMA R10, R45, 1.925963033500011079e-08, R10 ;  /* 0x32a570602d0a7823 */ /* 0x000fe2000000000a */
[----:B------:R-:W2:Y:S01]  /*1380*/  MUFU.EX2 R14, R14 ;  /* 0x0000000e000e7308 */ /* 0x000ea20000000800 */
[----:B------:R-:W-:Y:S01]  /*1390*/  SHF.L.U32 R3, R3, 0x17, RZ ;  /* 0x0000001703037819 */ /* 0x000fe200000006ff */
[----:B------:R-:W-:-:S04]  /*13a0*/  FFMA R0, R49, 1.4426950216293334961, -R0 ;  /* 0x3fb8aa3b31007823 */ /* 0x000fc80000000800 */
[----:B------:R-:W-:Y:S02]  /*13b0*/  FFMA R0, R49, 1.925963033500011079e-08, R0 ;  /* 0x32a5706031007823 */ /* 0x000fe40000000000 */
[----:B------:R-:W3:Y:S01]  /*13c0*/  MUFU.EX2 R19, R10 ;  /* 0x0000000a00137308 */ /* 0x000ee20000000800 */
[----:B-1----:R-:W-:Y:S01]  /*13d0*/  FMUL R20, R8, R9 ;  /* 0x0000000908147220 */ /* 0x002fe20000400000 */
[----:B------:R-:W-:-:S04]  /*13e0*/  FFMA.SAT R9, R47, R4, 0.5 ;  /* 0x3f0000002f097423 */ /* 0x000fc80000002004 */
[----:B------:R-:W-:Y:S02]  /*13f0*/  FFMA.RM R9, R9, R6, 12582913 ;  /* 0x4b40000109097423 */ /* 0x000fe40000004006 */
[----:B------:R-:W1:Y:S01]  /*1400*/  MUFU.EX2 R0, R0 ;  /* 0x0000000000007308 */ /* 0x000e620000000800 */
[----:B--2---:R-:W-:Y:S01]  /*1410*/  FMUL R18, R17, R14 ;  /* 0x0000000e11127220 */ /* 0x004fe20000400000 */
[----:B------:R-:W-:-:S04]  /*1420*/  FFMA.SAT R17, R53, R4, 0.5 ;  /* 0x3f00000035117423 */ /* 0x000fc80000002004 */
[----:B------:R-:W-:Y:S01]  /*1430*/  FFMA.RM R8, R17, R6, 12582913 ;  /* 0x4b40000111087423 */ /* 0x000fe20000004006 */
[----:B------:R-:W-:Y:S01]  /*1440*/  FFMA.SAT R17, R51, R4, 0.5 ;  /* 0x3f00000033117423 */ /* 0x000fe20000002004 */
[----:B---3--:R-:W-:Y:S01]  /*1450*/  FMUL R19, R2, R19 ;  /* 0x0000001302137220 */ /* 0x008fe20000400000 */
        /* <DEDUP_REMOVED lines=13> */
[----:B------:R-:W1:Y:S01]  /*1530*/  MUFU.EX2 R2, R2 ;  /* 0x0000000200027308 */ /* 0x000e620000000800 */
[----:B------:R-:W-:Y:S02]  /*1540*/  FFMA R10, R51, 1.4426950216293334961, -R10 ;  /* 0x3fb8aa3b330a7823 */ /* 0x000fe4000000080a */
[C---:B------:R-:W-:Y:S01]  /*1550*/  FADD R0, R3.reuse, -12583039 ;  /* 0xcb40007f03007421 */ /* 0x040fe20000000000 */
[----:B------:R-:W-:Y:S01]  /*1560*/  SHF.L.U32 R3, R3, 0x17, RZ ;  /* 0x0000001703037819 */ /* 0x000fe200000006ff */
[----:B------:R-:W-:Y:S02]  /*1570*/  FFMA R51, R51, 1.925963033500011079e-08, R10 ;  /* 0x32a5706033337823 */ /* 0x000fe4000000000a */
[C---:B------:R-:W-:Y:S01]  /*1580*/  FFMA R0, R57.reuse, 1.4426950216293334961, -R0 ;  /* 0x3fb8aa3b39007823 */ /* 0x040fe20000000800 */
[----:B------:R-:W2:Y:S03]  /*1590*/  MUFU.EX2 R53, R53 ;  /* 0x0000003500357308 */ /* 0x000ea60000000800 */
[----:B------:R-:W-:-:S05]  /*15a0*/  FFMA R57, R57, 1.925963033500011079e-08, R0 ;  /* 0x32a5706039397823 */ /* 0x000fca0000000000 */
[----:B------:R-:W3:Y:S01]  /*15b0*/  MUFU.EX2 R0, R51 ;  /* 0x0000003300007308 */ /* 0x000ee20000000800 */
[----:B-1----:R-:W-:Y:S01]  /*15c0*/  FMUL R17, R9, R2 ;  /* 0x0000000209117220 */ /* 0x002fe20000400000 */
[----:B------:R-:W-:-:S04]  /*15d0*/  FFMA.SAT R9, R55, R4, 0.5 ;  /* 0x3f00000037097423 */ /* 0x000fc80000002004 */
[----:B------:R-:W-:Y:S01]  /*15e0*/  FFMA.RM R2, R9, R6, 12582913 ;  /* 0x4b40000109027423 */ /* 0x000fe20000004006 */
[----:B------:R-:W-:Y:S01]  /*15f0*/  SHF.L.U32 R9, R12, 0x17, RZ ;  /* 0x000000170c097819 */ /* 0x000fe200000006ff */
[----:B--2---:R-:W-:Y:S02]  /*1600*/  FMUL R10, R8, R53 ;  /* 0x00000035080a7220 */ /* 0x004fe40000400000 */
[C---:B------:R-:W-:Y:S01]  /*1610*/  FADD R8, R2.reuse, -12583039 ;  /* 0xcb40007f02087421 */ /* 0x040fe20000000000 */
[----:B------:R-:W-:-:S03]  /*1620*/  SHF.L.U32 R2, R2, 0x17, RZ ;  /* 0x0000001702027819 */ /* 0x000fc600000006ff */
[----:B------:R-:W-:Y:S01]  /*1630*/  FFMA R8, R55, 1.4426950216293334961, -R8 ;  /* 0x3fb8aa3b37087823 */ /* 0x000fe20000000808 */
[----:B---3--:R-:W-:-:S03]  /*1640*/  FMUL R9, R9, R0 ;  /* 0x0000000009097220 */ /* 0x008fc60000400000 */
[----:B------:R-:W-:Y:S01]  /*1650*/  FFMA R55, R55, 1.925963033500011079e-08, R8 ;  /* 0x32a5706037377823 */ /* 0x000fe20000000008 */
[----:B------:R-:W1:Y:S01]  /*1660*/  MUFU.EX2 R0, R57 ;  /* 0x0000003900007308 */ /* 0x000e620000000800 */
[----:B------:R-:W-:-:S04]  /*1670*/  FADD R8, R31, -12583039 ;  /* 0xcb40007f1f087421 */ /* 0x000fc80000000000 */
[----:B------:R-:W-:-:S03]  /*1680*/  FFMA R8, R59, 1.4426950216293334961, -R8 ;  /* 0x3fb8aa3b3b087823 */ /* 0x000fc60000000808 */
[----:B------:R-:W2:Y:S01]  /*1690*/  MUFU.EX2 R55, R55 ;  /* 0x0000003700377308 */ /* 0x000ea20000000800 */
[----:B------:R-:W-:Y:S01]  /*16a0*/  FFMA R59, R59, 1.925963033500011079e-08, R8 ;  /* 0x32a570603b3b7823 */ /* 0x000fe20000000008 */
[----:B------:R-:W-:Y:S01]  /*16b0*/  FFMA.RM R8, R33, R6, 12582913 ;  /* 0x4b40000121087423 */ /* 0x000fe20000004006 */
[----:B------:R-:W-:-:S04]  /*16c0*/  FFMA.SAT R33, R13, R4, 0.5 ;  /* 0x3f0000000d217423 */ /* 0x000fc80000002004 */
[----:B------:R-:W-:Y:S01]  /*16d0*/  FFMA.RM R12, R33, R6, 12582913 ;  /* 0x4b400001210c7423 */ /* 0x000fe20000004006 */
[----:B------:R-:W-:Y:S01]  /*16e0*/  FFMA.SAT R33, R11, R4, 0.5 ;  /* 0x3f0000000b217423 */ /* 0x000fe20000002004 */
[----:B-1----:R-:W-:Y:S01]  /*16f0*/  FMUL R3, R3, R0 ;  /* 0x0000000003037220 */ /* 0x002fe20000400000 */
[C---:B------:R-:W-:Y:S01]  /*1700*/  FADD R0, R8.reuse, -12583039 ;  /* 0xcb40007f08007421 */ /* 0x040fe20000000000 */
[----:B------:R-:W1:Y:S01]  /*1710*/  MUFU.EX2 R59, R59 ;  /* 0x0000003b003b7308 */ /* 0x000e620000000800 */
[----:B------:R-:W-:Y:S02]  /*1720*/  SHF.L.U32 R8, R8, 0x17, RZ ;  /* 0x0000001708087819 */ /* 0x000fe400000006ff */
[----:B------:R-:W-:Y:S01]  /*1730*/  FFMA R0, R15, 1.4426950216293334961, -R0 ;  /* 0x3fb8aa3b0f007823 */ /* 0x000fe20000000800 */
[----:B--2---:R-:W-:-:S03]  /*1740*/  FMUL R2, R2, R55 ;  /* 0x0000003702027220 */ /* 0x004fc60000400000 */
[----:B------:R-:W-:Y:S01]  /*1750*/  FFMA R15, R15, 1.925963033500011079e-08, R0 ;  /* 0x32a570600f0f7823 */ /* 0x000fe20000000000 */
[----:B------:R-:W-:-:S04]  /*1760*/  FADD R0, R12, -12583039 ;  /* 0xcb40007f0c007421 */ /* 0x000fc80000000000 */
[C---:B------:R-:W-:Y:S01]  /*1770*/  FFMA R0, R13.reuse, 1.4426950216293334961, -R0 ;  /* 0x3fb8aa3b0d007823 */ /* 0x040fe20000000800 */
[----:B------:R-:W2:Y:S03]  /*1780*/  MUFU.EX2 R15, R15 ;  /* 0x0000000f000f7308 */ /* 0x000ea60000000800 */
[----:B------:R-:W-:Y:S01]  /*1790*/  FFMA R30, R13, 1.925963033500011079e-08, R0 ;  /* 0x32a570600d1e7823 */ /* 0x000fe20000000000 */
[----:B------:R-:W-:Y:S01]  /*17a0*/  FFMA.SAT R13, R7, R4, 0.5 ;  /* 0x3f000000070d7423 */ /* 0x000fe20000002004 */
[----:B------:R-:W-:-:S03]  /*17b0*/  SHF.L.U32 R0, R31, 0x17, RZ ;  /* 0x000000171f007819 */ /* 0x000fc600000006ff */
[----:B------:R-:W-:Y:S01]  /*17c0*/  FFMA.RM R13, R13, R6, 12582913 ;  /* 0x4b4000010d0d7423 */ /* 0x000fe20000004006 */
[----:B------:R-:W3:Y:S01]  /*17d0*/  MUFU.EX2 R30, R30 ;  /* 0x0000001e001e7308 */ /* 0x000ee20000000800 */
[----:B-1----:R-:W-:Y:S02]  /*17e0*/  FMUL R0, R0, R59 ;  /* 0x0000003b00007220 */ /* 0x002fe40000400000 */
[----:B------:R-:W-:-:S04]  /*17f0*/  FADD R14, R13, -12583039 ;  /* 0xcb40007f0d0e7421 */ /* 0x000fc80000000000 */
[----:B------:R-:W-:Y:S01]  /*1800*/  FFMA R14, R7, 1.4426950216293334961, -R14 ;  /* 0x3fb8aa3b070e7823 */ /* 0x000fe2000000080e */
[----:B--2---:R-:W-:-:S03]  /*1810*/  FMUL R8, R8, R15 ;  /* 0x0000000f08087220 */ /* 0x004fc60000400000 */
[----:B------:R-:W-:Y:S01]  /*1820*/  FFMA R31, R7, 1.925963033500011079e-08, R14 ;  /* 0x32a57060071f7823 */ /* 0x000fe2000000000e */
[----:B------:R-:W-:Y:S01]  /*1830*/  FFMA.SAT R7, R5, R4, 0.5 ;  /* 0x3f00000005077423 */ /* 0x000fe20000002004 */
[----:B------:R-:W-:-:S03]  /*1840*/  FFMA.RM R4, R33, R6, 12582913 ;  /* 0x4b40000121047423 */ /* 0x000fc60000004006 */
[----:B------:R-:W-:Y:S01]  /*1850*/  FFMA.RM R14, R7, R6, 12582913 ;  /* 0x4b400001070e7423 */ /* 0x000fe20000004006 */
[----:B------:R-:W-:Y:S01]  /*1860*/  MUFU.EX2 R31, R31 ;  /* 0x0000001f001f7308 */ /* 0x000fe20000000800 */
[----:B------:R-:W-:Y:S02]  /*1870*/  SHF.L.U32 R7, R12, 0x17, RZ ;  /* 0x000000170c077819 */ /* 0x000fe400000006ff */
[----:B------:R-:W-:-:S03]  /*1880*/  FADD R6, R14, -12583039 ;  /* 0xcb40007f0e067421 */ /* 0x000fc60000000000 */
[----:B---3--:R-:W-:Y:S01]  /*1890*/  FMUL R7, R7, R30 ;  /* 0x0000001e07077220 */ /* 0x008fe20000400000 */
        /* <DEDUP_REMOVED lines=29> */
[----:B------:R-:W-:-:S03]  /*1a70*/  SHF.L.U32 R5, R14, 0x17, RZ ;  /* 0x000000170e057819 */ /* 0x000fc600000006ff */
[----:B------:R-:W-:Y:S02]  /*1a80*/  FADD R11, R12, R7 ;  /* 0x000000070c0b7221 */ /* 0x000fe40000000000 */
        /* <DEDUP_REMOVED lines=13> */
.L_x_15014:
        /* <DEDUP_REMOVED lines=12> */
[----:B0-----:R-:W-:Y:S05]  /*1c20*/  CALL.REL.NOINC `($__internal_290_$__cuda_sm3x_div_rn_noftz_f32_slowpath) ;  /* 0x0000002c00a47944 */ /* 0x001fea0003c00000 */
[----:B------:R-:W-:-:S07]  /*1c30*/  MOV R14, R11 ;  /* 0x0000000b000e7202 */ /* 0x000fce0000000f00 */
.L_x_14959:
[----:B------:R-:W-:Y:S05]  /*1c40*/  BSYNC.RECONVERGENT B2 ;  /* 0x0000000000027941 */ /* 0x000fea0003800200 */
.L_x_14958:
        /* <DEDUP_REMOVED lines=12> */
[----:B0-----:R-:W-:Y:S05]  /*1d10*/  CALL.REL.NOINC `($__internal_290_$__cuda_sm3x_div_rn_noftz_f32_slowpath) ;  /* 0x0000002c00687944 */ /* 0x001fea0003c00000 */
[----:B------:R-:W-:-:S07]  /*1d20*/  MOV R15, R11 ;  /* 0x0000000b000f7202 */ /* 0x000fce0000000f00 */
.L_x_14961:
[----:B------:R-:W-:Y:S05]  /*1d30*/  BSYNC.RECONVERGENT B2 ;  /* 0x0000000000027941 */ /* 0x000fea0003800200 */
.L_x_14960:
        /* <DEDUP_REMOVED lines=14> */
.L_x_14963:
[----:B------:R-:W-:Y:S05]  /*1e20*/  BSYNC.RECONVERGENT B2 ;  /* 0x0000000000027941 */ /* 0x000fea0003800200 */
.L_x_14962:
        /* <DEDUP_REMOVED lines=14> */
.L_x_14965:
[----:B------:R-:W-:Y:S05]  /*1f10*/  BSYNC.RECONVERGENT B2 ;  /* 0x0000000000027941 */ /* 0x000fea0003800200 */
.L_x_14964:
        /* <DEDUP_REMOVED lines=14> */
.L_x_14967:
[----:B------:R-:W-:Y:S05]  /*2000*/  BSYNC.RECONVERGENT B2 ;  /* 0x0000000000027941 */ /* 0x000fea0003800200 */
.L_x_14966:
        /* <DEDUP_REMOVED lines=14> */
.L_x_14969:
[----:B------:R-:W-:Y:S05]  /*20f0*/  BSYNC.RECONVERGENT B2 ;  /* 0x0000000000027941 */ /* 0x000fea0003800200 */
.L_x_14968:
        /* <DEDUP_REMOVED lines=14> */
.L_x_14971:
[----:B------:R-:W-:Y:S05]  /*21e0*/  BSYNC.RECONVERGENT B2 ;  /* 0x0000000000027941 */ /* 0x000fea0003800200 */
.L_x_14970:
        /* <DEDUP_REMOVED lines=14> */
.L_x_14973:
[----:B------:R-:W-:Y:S05]  /*22d0*/  BSYNC.RECONVERGENT B2 ;  /* 0x0000000000027941 */ /* 0x000fea0003800200 */
.L_x_14972:
        /* <DEDUP_REMOVED lines=14> */
.L_x_14975:
[----:B------:R-:W-:Y:S05]  /*23c0*/  BSYNC.RECONVERGENT B2 ;  /* 0x0000000000027941 */ /* 0x000fea0003800200 */
.L_x_14974:
        /* <DEDUP_REMOVED lines=14> */
.L_x_14977:
[----:B------:R-:W-:Y:S05]  /*24b0*/  BSYNC.RECONVERGENT B2 ;  /* 0x0000000000027941 */ /* 0x000fea0003800200 */
.L_x_14976:
        /* <DEDUP_REMOVED lines=14> */
.L_x_14979:
[----:B------:R-:W-:Y:S05]  /*25a0*/  BSYNC.RECONVERGENT B2 ;  /* 0x0000000000027941 */ /* 0x000fea0003800200 */
.L_x_14978:
        /* <DEDUP_REMOVED lines=14> */
.L_x_14981:
[----:B------:R-:W-:Y:S05]  /*2690*/  BSYNC.RECONVERGENT B2 ;  /* 0x0000000000027941 */ /* 0x000fea0003800200 */
.L_x_14980:
        /* <DEDUP_REMOVED lines=14> */
.L_x_14983:
[----:B------:R-:W-:Y:S05]  /*2780*/  BSYNC.RECONVERGENT B2 ;  /* 0x0000000000027941 */ /* 0x000fea0003800200 */
.L_x_14982:
        /* <DEDUP_REMOVED lines=14> */
.L_x_14985:
[----:B------:R-:W-:Y:S05]  /*2870*/  BSYNC.RECONVERGENT B2 ;  /* 0x0000000000027941 */ /* 0x000fea0003800200 */
.L_x_14984:
        /* <DEDUP_REMOVED lines=14> */
.L_x_14987:
[----:B------:R-:W-:Y:S05]  /*2960*/  BSYNC.RECONVERGENT B2 ;  /* 0x0000000000027941 */ /* 0x000fea0003800200 */
.L_x_14986:
        /* <DEDUP_REMOVED lines=14> */
.L_x_14989:
[----:B------:R-:W-:Y:S05]  /*2a50*/  BSYNC.RECONVERGENT B2 ;  /* 0x0000000000027941 */ /* 0x000fea0003800200 */
.L_x_14988:
        /* <DEDUP_REMOVED lines=14> */
.L_x_14991:
[----:B------:R-:W-:Y:S05]  /*2b40*/  BSYNC.RECONVERGENT B2 ;  /* 0x0000000000027941 */ /* 0x000fea0003800200 */
.L_x_14990:
        /* <DEDUP_REMOVED lines=14> */
.L_x_14993:
[----:B------:R-:W-:Y:S05]  /*2c30*/  BSYNC.RECONVERGENT B2 ;  /* 0x0000000000027941 */ /* 0x000fea0003800200 */
.L_x_14992:
        /* <DEDUP_REMOVED lines=14> */
.L_x_14995:
[----:B------:R-:W-:Y:S05]  /*2d20*/  BSYNC.RECONVERGENT B2 ;  /* 0x0000000000027941 */ /* 0x000fea0003800200 */
.L_x_14994:
        /* <DEDUP_REMOVED lines=14> */
.L_x_14997:
[----:B------:R-:W-:Y:S05]  /*2e10*/  BSYNC.RECONVERGENT B2 ;  /* 0x0000000000027941 */ /* 0x000fea0003800200 */
.L_x_14996:
        /* <DEDUP_REMOVED lines=14> */
.L_x_14999:
[----:B------:R-:W-:Y:S05]  /*2f00*/  BSYNC.RECONVERGENT B2 ;  /* 0x0000000000027941 */ /* 0x000fea0003800200 */
.L_x_14998:
        /* <DEDUP_REMOVED lines=14> */
.L_x_15001:
[----:B------:R-:W-:Y:S05]  /*2ff0*/  BSYNC.RECONVERGENT B2 ;  /* 0x0000000000027941 */ /* 0x000fea0003800200 */
.L_x_15000:
[----:B------:R-:W-:Y:S01]  /*3000*/  HFMA2 R3, -RZ, RZ, 0, 0 ;  /* 0x00000000ff037431 */ /* 0x000fe200000001ff */
[----:B------:R-:W-:Y:S01]  /*3010*/  MOV R2, R34 ;  /* 0x0000002200027202 */ /* 0x000fe20000000f00 */
[----:B------:R-:W-:Y:S01]  /*3020*/  IMAD R7, R35, UR42, RZ ;  /* 0x0000002a23077c24 */ /* 0x000fe2000f8e02ff */
[----:B------:R-:W-:Y:S02]  /*3030*/  R2UR UR4, R28 ;  /* 0x000000001c0472ca */ /* 0x000fe400000e0000 */
[----:B------:R-:W-:Y:S01]  /*3040*/  R2UR UR5, R29 ;  /* 0x000000001d0572ca */ /* 0x000fe200000e0000 */
[C---:B------:R-:W-:Y:S01]  /*3050*/  IMAD R7, R36.reuse, UR43, R7 ;  /* 0x0000002b24077c24 */ /* 0x040fe2000f8e0207 */
[----:B------:R-:W-:Y:S02]  /*3060*/  F2FP.F16.F32.PACK_AB R19, R19, R20 ;  /* 0x000000141313723e */ /* 0x000fe400000000ff */
[----:B------:R-:W-:Y:S01]  /*3070*/  F2FP.F16.F32.PACK_AB R6, R5, R6 ;  /* 0x000000060506723e */ /* 0x000fe200000000ff */
[----:B------:R-:W-:Y:S01]  /*3080*/  IMAD.WIDE.U32 R2, R36, UR42, R2 ;  /* 0x0000002a24027c25 */ /* 0x000fe2000f8e0002 */
[----:B------:R-:W-:-:S02]  /*3090*/  F2FP.F16.F32.PACK_AB R15, R15, R14 ;  /* 0x0000000e0f0f723e */ /* 0x000fc400000000ff */
[----:B------:R-:W-:Y:S02]  /*30a0*/  F2FP.F16.F32.PACK_AB R23, R23, R24 ;  /* 0x000000181717723e */ /* 0x000fe400000000ff */
        /* <DEDUP_REMOVED lines=17> */
[----:B------:R-:W-:-:S02]  /*31c0*/  IADD3.X R27, PT, PT, RZ, R3, RZ, P6, !PT ;  /* 0x00000003ff1b7210 */ /* 0x000fc400037fe4ff */
[----:B------:R-:W-:Y:S02]  /*31d0*/  F2FP.F16.F32.PACK_AB R16, R17, R16 ;  /* 0x000000101110723e */ /* 0x000fe400000000ff */
[----:B------:R-:W-:Y:S02]  /*31e0*/  LOP3.LUT R4, R4, 0xfffffffc, RZ, 0xc0, !PT ;  /* 0xfffffffc04047812 */ /* 0x000fe400078ec0ff */
[----:B------:R-:W-:Y:S02]  /*31f0*/  F2FP.F16.F32.PACK_AB R21, R21, R22 ;  /* 0x000000161515723e */ /* 0x000fe400000000ff */
[C---:B------:R-:W-:Y:S02]  /*3200*/  IADD3 R17, P4, PT, R2.reuse, 0x140, RZ ;  /* 0x0000014002117810 */ /* 0x040fe40007f9e0ff */
[----:B------:R-:W-:Y:S02]  /*3210*/  IADD3 R22, P0, PT, R2, 0x80, RZ ;  /* 0x0000008002167810 */ /* 0x000fe40007f1e0ff */
[----:B-1----:R-:W-:-:S02]  /*3220*/  IADD3.X R13, PT, PT, RZ, R3, RZ, P5, !PT ;  /* 0x00000003ff0d7210 */ /* 0x002fc40002ffe4ff */
[----:B------:R-:W-:Y:S02]  /*3230*/  LEA.HI R12, P5, R27, R20, RZ, 0x1 ;  /* 0x000000141b0c7211 */ /* 0x000fe400078b08ff */
[----:B------:R-:W-:Y:S02]  /*3240*/  IADD3 R4, P1, PT, R4, UR40, RZ ;  /* 0x0000002804047c10 */ /* 0x000fe4000ff3e0ff */
[----:B------:R-:W-:Y:S02]  /*3250*/  F2FP.F16.F32.PACK_AB R18, R31, R18 ;  /* 0x000000121f12723e */ /* 0x000fe400000000ff */
[-C--:B------:R-:W-:Y:S02]  /*3260*/  IADD3.X R20, PT, PT, RZ, R3.reuse, RZ, P4, !PT ;  /* 0x00000003ff147210 */ /* 0x080fe400027fe4ff */
[----:B------:R-:W-:Y:S02]  /*3270*/  IADD3.X R31, PT, PT, RZ, R3, RZ, P0, !PT ;  /* 0x00000003ff1f7210 */ /* 0x000fe400007fe4ff */
[----:B------:R-:W-:-:S02]  /*3280*/  LEA.HI R24, P4, R13, R24, RZ, 0x1 ;  /* 0x000000180d187211 */ /* 0x000fc400078908ff */
[----:B------:R-:W-:Y:S02]  /*3290*/  IADD3.X R27, PT, PT, RZ, R27, RZ, P5, !PT ;  /* 0x0000001bff1b7210 */ /* 0x000fe40002ffe4ff */
[----:B------:R-:W-:Y:S02]  /*32a0*/  F2FP.F16.F32.PACK_AB R25, R25, R26 ;  /* 0x0000001a1919723e */ /* 0x000fe400000000ff */
[----:B------:R-:W-:Y:S02]  /*32b0*/  IADD3.X R5, PT, PT, R5, UR41, RZ, P1, !PT ;  /* 0x0000002905057c10 */ /* 0x000fe40008ffe4ff */
[----:B------:R-:W-:Y:S02]  /*32c0*/  LEA.HI R15, P5, R20, R17, RZ, 0x1 ;  /* 0x00000011140f7211 */ /* 0x000fe400078b08ff */
[----:B------:R-:W-:Y:S01]  /*32d0*/  LEA.HI R22, P0, R31, R22, RZ, 0x1 ;  /* 0x000000161f167211 */ /* 0x000fe200078108ff */
[----:B------:R1:W-:Y:S01]  /*32e0*/  STG.E desc[UR4][R4.64], R25 ;  /* 0x0000001904007986 */ /* 0x0003e2000c101904 */
[----:B------:R-:W-:-:S02]  /*32f0*/  IADD3.X R17, PT, PT, RZ, R13, RZ, P4, !PT ;  /* 0x0000000dff117210 */ /* 0x000fc400027fe4ff */
[C---:B------:R-:W-:Y:S02]  /*3300*/  SHF.L.U64.HI R13, R12.reuse, 0x1, R27 ;  /* 0x000000010c0d7819 */ /* 0x040fe4000001021b */
[----:B------:R-:W-:Y:S02]  /*3310*/  SHF.L.U32 R12, R12, 0x1, RZ ;  /* 0x000000010c0c7819 */ /* 0x000fe400000006ff */
[----:B------:R-:W-:Y:S02]  /*3320*/  SHF.L.U32 R26, R15, 0x1, RZ ;  /* 0x000000010f1a7819 */ /* 0x000fe400000006ff */
[----:B------:R-:W-:Y:S02]  /*3330*/  LOP3.LUT R12, R12, 0xfffffffc, RZ, 0xc0, !PT ;  /* 0xfffffffc0c0c7812 */ /* 0x000fe400078ec0ff */
[----:B------:R-:W-:Y:S02]  /*3340*/  IADD3.X R31, PT, PT, RZ, R31, RZ, P0, !PT ;  /* 0x0000001fff1f7210 */ /* 0x000fe400007fe4ff */
[----:B-1----:R-:W-:-:S02]  /*3350*/  SHF.L.U32 R4, R22, 0x1, RZ ;  /* 0x0000000116047819 */ /* 0x002fc400000006ff */
[----:B------:R-:W-:Y:S02]  /*3360*/  SHF.L.U64.HI R17, R24, 0x1, R17 ;  /* 0x0000000118117819 */ /* 0x000fe40000010211 */
[----:B------:R-:W-:Y:S02]  /*3370*/  LOP3.LUT R4, R4, 0xfffffffc, RZ, 0xc0, !PT ;  /* 0xfffffffc04047812 */ /* 0x000fe400078ec0ff */
[----:B------:R-:W-:Y:S02]  /*3380*/  SHF.L.U32 R24, R24, 0x1, RZ ;  /* 0x0000000118187819 */ /* 0x000fe400000006ff */
[----:B------:R-:W-:Y:S02]  /*3390*/  IADD3.X R20, PT, PT, RZ, R20, RZ, P5, !PT ;  /* 0x00000014ff147210 */ /* 0x000fe40002ffe4ff */
[----:B------:R-:W-:Y:S02]  /*33a0*/  IADD3 R12, P5, PT, R12, UR40, RZ ;  /* 0x000000280c0c7c10 */ /* 0x000fe4000ffbe0ff */
[----:B------:R-:W-:-:S02]  /*33b0*/  LOP3.LUT R26, R26, 0xfffffffc, RZ, 0xc0, !PT ;  /* 0xfffffffc1a1a7812 */ /* 0x000fc400078ec0ff */
[----:B------:R-:W-:Y:S02]  /*33c0*/  R2UR UR6, R28 ;  /* 0x000000001c0672ca */ /* 0x000fe400000e0000 */
[C---:B------:R-:W-:Y:S02]  /*33d0*/  R2UR UR7, R29.reuse ;  /* 0x000000001d0772ca */ /* 0x040fe400000e0000 */
[----:B------:R-:W-:Y:S02]  /*33e0*/  SHF.L.U64.HI R5, R22, 0x1, R31 ;  /* 0x0000000116057819 */ /* 0x000fe4000001021f */
[----:B------:R-:W-:Y:S02]  /*33f0*/  IADD3 R4, P4, PT, R4, UR40, RZ ;  /* 0x0000002804047c10 */ /* 0x000fe4000ff9e0ff */
[----:B------:R-:W-:Y:S02]  /*3400*/  R2UR UR8, R28 ;  /* 0x000000001c0872ca */ /* 0x000fe400000e0000 */
[----:B------:R-:W-:-:S02]  /*3410*/  R2UR UR9, R29 ;  /* 0x000000001d0972ca */ /* 0x000fc400000e0000 */
[----:B------:R-:W-:Y:S02]  /*3420*/  LOP3.LUT R24, R24, 0xfffffffc, RZ, 0xc0, !PT ;  /* 0xfffffffc18187812 */ /* 0x000fe400078ec0ff */
[----:B------:R-:W-:Y:S02]  /*3430*/  R2UR UR10, R28 ;  /* 0x000000001c0a72ca */ /* 0x000fe400000e0000 */
[----:B------:R-:W-:Y:S02]  /*3440*/  R2UR UR11, R29 ;  /* 0x000000001d0b72ca */ /* 0x000fe400000e0000 */
[----:B------:R-:W-:Y:S02]  /*3450*/  IADD3.X R13, PT, PT, R13, UR41, RZ, P5, !PT ;  /* 0x000000290d0d7c10 */ /* 0x000fe4000affe4ff */
[----:B------:R-:W-:Y:S02]  /*3460*/  SHF.L.U64.HI R15, R15, 0x1, R20 ;  /* 0x000000010f0f7819 */ /* 0x000fe40000010214 */
[----:B------:R-:W-:-:S02]  /*3470*/  IADD3 R26, P5, PT, R26, UR40, RZ ;  /* 0x000000281a1a7c10 */ /* 0x000fc4000ffbe0ff */
[----:B------:R-:W-:Y:S02]  /*3480*/  IADD3 R14, P3, PT, R2, 0x180, RZ ;  /* 0x00000180020e7810 */ /* 0x000fe40007f7e0ff */
        /* <DEDUP_REMOVED lines=11> */
[----:B------:R-:W-:Y:S01]  /*3540*/  STG.E desc[UR8][R24.64], R19 ;  /* 0x0000001318007986 */ /* 0x000fe2000c101908 */
[-C--:B-1----:R-:W-:Y:S02]  /*3550*/  IADD3.X R4, PT, PT, RZ, R3.reuse, RZ, P0, !PT ;  /* 0x00000003ff047210 */ /* 0x082fe400007fe4ff */
[----:B------:R-:W-:Y:S01]  /*3560*/  LEA.HI R17, P0, R15, R14, RZ, 0x1 ;  /* 0x0000000e0f117211 */ /* 0x000fe200078108ff */
[----:B------:R1:W-:Y:S01]  /*3570*/  STG.E desc[UR10][R26.64], R18 ;  /* 0x000000121a007986 */ /* 0x0003e2000c10190a */
[----:B------:R-:W-:-:S02]  /*3580*/  IADD3.X R20, PT, PT, RZ, R3, RZ, P2, !PT ;  /* 0x00000003ff147210 */ /* 0x000fc400017fe4ff */
[-C--:B------:R-:W-:Y:S02]  /*3590*/  IADD3.X R5, PT, PT, RZ, R3.reuse, RZ, P1, !PT ;  /* 0x00000003ff057210 */ /* 0x080fe40000ffe4ff */
[----:B------:R-:W-:Y:S02]  /*35a0*/  IADD3.X R3, PT, PT, RZ, R3, RZ, P6, !PT ;  /* 0x00000003ff037210 */ /* 0x000fe400037fe4ff */
[----:B--2---:R-:W-:Y:S02]  /*35b0*/  LEA.HI R13, P1, R20, R11, RZ, 0x1 ;  /* 0x0000000b140d7211 */ /* 0x004fe400078308ff */
[----:B------:R-:W-:Y:S02]  /*35c0*/  LEA.HI R2, P3, R3, R2, RZ, 0x1 ;  /* 0x0000000203027211 */ /* 0x000fe400078708ff */
[----:B------:R-:W-:Y:S02]  /*35d0*/  IADD3.X R12, PT, PT, RZ, R20, RZ, P1, !PT ;  /* 0x00000014ff0c7210 */ /* 0x000fe40000ffe4ff */
[----:B-1----:R-:W-:-:S02]  /*35e0*/  IADD3.X R18, PT, PT, RZ, R15, RZ, P0, !PT ;  /* 0x0000000fff127210 */ /* 0x002fc400007fe4ff */
[----:B------:R-:W-:Y:S02]  /*35f0*/  LEA.HI R8, P2, R5, R8, RZ, 0x1 ;  /* 0x0000000805087211 */ /* 0x000fe400078508ff */
[C---:B------:R-:W-:Y:S02]  /*3600*/  SHF.L.U64.HI R19, R17.reuse, 0x1, R18 ;  /* 0x0000000111137819 */ /* 0x040fe40000010212 */
[----:B------:R-:W-:Y:S02]  /*3610*/  SHF.L.U32 R17, R17, 0x1, RZ ;  /* 0x0000000111117819 */ /* 0x000fe400000006ff */
[----:B------:R-:W-:Y:S02]  /*3620*/  LEA.HI R14, P0, R4, R7, RZ, 0x1 ;  /* 0x00000007040e7211 */ /* 0x000fe400078108ff */
[----:B------:R-:W-:Y:S02]  /*3630*/  IADD3.X R7, PT, PT, RZ, R3, RZ, P3, !PT ;  /* 0x00000003ff077210 */ /* 0x000fe40001ffe4ff */
[----:B------:R-:W-:-:S02]  /*3640*/  SHF.L.U64.HI R15, R13, 0x1, R12 ;  /* 0x000000010d0f7819 */ /* 0x000fc4000001020c */
[----:B------:R-:W-:Y:S02]  /*3650*/  LOP3.LUT R3, R17, 0xfffffffc, RZ, 0xc0, !PT ;  /* 0xfffffffc11037812 */ /* 0x000fe400078ec0ff */
[----:B------:R-:W-:Y:S02]  /*3660*/  SHF.L.U32 R12, R8, 0x1, RZ ;  /* 0x00000001080c7819 */ /* 0x000fe400000006ff */
[----:B------:R-:W-:Y:S02]  /*3670*/  IADD3.X R11, PT, PT, RZ, R5, RZ, P2, !PT ;  /* 0x00000005ff0b7210 */ /* 0x000fe400017fe4ff */
[----:B------:R-:W-:Y:S02]  /*3680*/  IADD3.X R5, PT, PT, RZ, R4, RZ, P0, !PT ;  /* 0x00000004ff057210 */ /* 0x000fe400007fe4ff */
[C---:B------:R-:W-:Y:S02]  /*3690*/  SHF.L.U64.HI R7, R2.reuse, 0x1, R7 ;  /* 0x0000000102077819 */ /* 0x040fe40000010207 */
[----:B------:R-:W-:-:S02]  /*36a0*/  SHF.L.U32 R18, R2, 0x1, RZ ;  /* 0x0000000102127819 */ /* 0x000fc400000006ff */
[----:B------:R-:W-:Y:S02]  /*36b0*/  IADD3 R2, P0, PT, R3, UR40, RZ ;  /* 0x0000002803027c10 */ /* 0x000fe4000ff1e0ff */
        /* <DEDUP_REMOVED lines=16> */
[----:B------:R-:W-:Y:S02]  /*37c0*/  R2UR UR13, R29 ;  /* 0x000000001d0d72ca */ /* 0x000fe400000e0000 */
[----:B------:R-:W-:Y:S02]  /*37d0*/  LOP3.LUT R18, R18, 0xfffffffc, RZ, 0xc0, !PT ;  /* 0xfffffffc12127812 */ /* 0x000fe400078ec0ff */
[----:B------:R-:W-:-:S02]  /*37e0*/  ISETP.GE.AND.EX P0, PT, R35, UR45, PT, P0 ;  /* 0x0000002d23007c0c */ /* 0x000fc4000bf06300 */
[----:B------:R-:W-:Y:S02]  /*37f0*/  IADD3 R14, P2, PT, R14, UR40, RZ ;  /* 0x000000280e0e7c10 */ /* 0x000fe4000ff5e0ff */
[----:B------:R-:W-:Y:S02]  /*3800*/  IADD3.X R5, PT, PT, R15, UR41, RZ, P1, !PT ;  /* 0x000000290f057c10 */ /* 0x000fe40008ffe4ff */
[----:B------:R-:W-:Y:S02]  /*3810*/  IADD3 R18, P1, PT, R18, UR40, RZ ;  /* 0x0000002812127c10 */ /* 0x000fe4000ff3e0ff */
[----:B------:R-:W-:Y:S02]  /*3820*/  F2FP.F16.F32.PACK_AB R9, R32, R9 ;  /* 0x000000092009723e */ /* 0x000fe400000000ff */
[----:B------:R-:W-:Y:S02]  /*3830*/  F2FP.F16.F32.PACK_AB R10, R41, R10 ;  /* 0x0000000a290a723e */ /* 0x000fe400000000ff */
[----:B------:R-:W-:Y:S01]  /*3840*/  F2FP.F16.F32.PACK_AB R0, R0, R39 ;  /* 0x000000270000723e */ /* 0x000fe200000000ff */
        /* <DEDUP_REMOVED lines=8> */
.L_x_14957:
[----:B------:R-:W-:Y:S01]  /*38d0*/  BSSY B0, `(.L_x_15003) ;  /* 0x0000007000007945 */ /* 0x000fe20003800000 */
[----:B------:R-:W-:Y:S02]  /*38e0*/  MOV R12, 0x10 ;  /* 0x00000010000c7802 */ /* 0x000fe40000000f00 */
[----:B------:R-:W-:Y:S02]  /*38f0*/  MOV R11, 0x1f ;  /* 0x0000001f000b7802 */ /* 0x000fe40000000f00 */
[----:B------:R-:W-:-:S07]  /*3900*/  MOV R15, 0xffffffff ;  /* 0xffffffff000f7802 */ /* 0x000fce0000000f00 */
[----:B0-----:R-:W-:Y:S05]  /*3910*/  WARPSYNC.COLLECTIVE R15, `(.L_x_15004) ;  /* 0x000000000f087348 */ /* 0x001fea0003c00000 */
[----:B------:R1:W2:Y:S02]  /*3920*/  SHFL.BFLY P6, R14, R13, R12, R11 ;  /* 0x0c00000c0d0e7389 */ /* 0x0002a400000c000b */
[----:B012---:R-:W-:Y:S05]  /*3930*/  ENDCOLLECTIVE ;  /* 0x000000000000791b */ /* 0x007fea0003800000 */
.L_x_15004:
[----:B------:R-:W-:Y:S05]  /*3940*/  BSYNC B0 ;  /* 0x0000000000007941 */ /* 0x000fea0003800000 */
.L_x_15003:
        /* <DEDUP_REMOVED lines=9> */
.L_x_15005:
[----:B------:R-:W-:Y:S01]  /*39e0*/  HFMA2 R12, -RZ, RZ, 0, 2.384185791015625e-07 ;  /* 0x00000004ff0c7431 */ /* 0x000fe200000001ff */
[----:B------:R-:W-:-:S04]  /*39f0*/  FMNMX R0, R13, R14, !PT ;  /* 0x0000000e0d007209 */ /* 0x000fc80007800000 */
[----:B------:R-:W-:-:S07]  /*3a00*/  MOV R13, R0 ;  /* 0x00000000000d7202 */ /* 0x000fce0000000f00 */
[----:B------:R-:W-:Y:S05]  /*3a10*/  WARPSYNC.COLLECTIVE R15, `(.L_x_15006) ;  /* 0x000000000f087348 */ /* 0x000fea0003c00000 */
[----:B------:R0:W1:Y:S02]  /*3a20*/  SHFL.BFLY P6, R14, R13, R12, R11 ;  /* 0x0c00000c0d0e7389 */ /* 0x00006400000c000b */
[----:B01----:R-:W-:Y:S05]  /*3a30*/  ENDCOLLECTIVE ;  /* 0x000000000000791b */ /* 0x003fea0003800000 */
.L_x_15006:
[----:B------:R-:W-:Y:S01]  /*3a40*/  HFMA2 R12, -RZ, RZ, 0, 1.1920928955078125e-07 ;  /* 0x00000002ff0c7431 */ /* 0x000fe200000001ff */
[----:B------:R-:W-:-:S04]  /*3a50*/  FMNMX R2, R0, R14, !PT ;  /* 0x0000000e00027209 */ /* 0x000fc80007800000 */
[----:B------:R-:W-:-:S07]  /*3a60*/  MOV R13, R2 ;  /* 0x00000002000d7202 */ /* 0x000fce0000000f00 */
[----:B------:R-:W-:Y:S05]  /*3a70*/  WARPSYNC.COLLECTIVE R15, `(.L_x_15007) ;  /* 0x000000000f087348 */ /* 0x000fea0003c00000 */
[----:B------:R0:W1:Y:S02]  /*3a80*/  SHFL.BFLY P6, R14, R13, R12, R11 ;  /* 0x0c00000c0d0e7389 */ /* 0x00006400000c000b */
[----:B01----:R-:W-:Y:S05]  /*3a90*/  ENDCOLLECTIVE ;  /* 0x000000000000791b */ /* 0x003fea0003800000 */
.L_x_15007:
[----:B------:R-:W-:Y:S01]  /*3aa0*/  HFMA2 R12, -RZ, RZ, 0, 5.9604644775390625e-08 ;  /* 0x00000001ff0c7431 */ /* 0x000fe200000001ff */
[----:B------:R-:W-:-:S04]  /*3ab0*/  FMNMX R3, R2, R14, !PT ;  /* 0x0000000e02037209 */ /* 0x000fc80007800000 */
[----:B------:R-:W-:-:S07]  /*3ac0*/  MOV R13, R3 ;  /* 0x00000003000d7202 */ /* 0x000fce0000000f00 */
[----:B------:R-:W-:Y:S05]  /*3ad0*/  WARPSYNC.COLLECTIVE R15, `(.L_x_15008) ;  /* 0x000000000f087348 */ /* 0x000fea0003c00000 */
[----:B------:R0:W1:Y:S02]  /*3ae0*/  SHFL.BFLY P6, R14, R13, R12, R11 ;  /* 0x0c00000c0d0e7389 */ /* 0x00006400000c000b */
[----:B01----:R-:W-:Y:S05]  /*3af0*/  ENDCOLLECTIVE ;  /* 0x000000000000791b */ /* 0x003fea0003800000 */
.L_x_15008:
        /* <DEDUP_REMOVED lines=227> */
.L_x_15009:
[----:B------:R-:W-:Y:S02]  /*4930*/  HFMA2 R12, -RZ, RZ, 0, 4.76837158203125e-07 ;  /* 0x00000008ff0c7431 */ /* 0x000fe400000001ff */
[----:B------:R-:W-:-:S05]  /*4940*/  FADD R30, R13, R14 ;  /* 0x0000000e0d1e7221 */ /* 0x000fca0000000000 */
[----:B------:R-:W-:-:S07]  /*4950*/  MOV R13, R30 ;  /* 0x0000001e000d7202 */ /* 0x000fce0000000f00 */
[----:B------:R-:W-:Y:S05]  /*4960*/  WARPSYNC.COLLECTIVE R15, `(.L_x_15010) ;  /* 0x000000000f087348 */ /* 0x000fea0003c00000 */
[----:B------:R0:W1:Y:S02]  /*4970*/  SHFL.BFLY P6, R14, R13, R12, R11 ;  /* 0x0c00000c0d0e7389 */ /* 0x00006400000c000b */
[----:B01----:R-:W-:Y:S05]  /*4980*/  ENDCOLLECTIVE ;  /* 0x000000000000791b */ /* 0x003fea0003800000 */
.L_x_15010:
[----:B------:R-:W-:Y:S02]  /*4990*/  HFMA2 R12, -RZ, RZ, 0, 2.384185791015625e-07 ;  /* 0x00000004ff0c7431 */ /* 0x000fe400000001ff */
[----:B------:R-:W-:-:S05]  /*49a0*/  FADD R31, R30, R14 ;  /* 0x0000000e1e1f7221 */ /* 0x000fca0000000000 */
[----:B------:R-:W-:-:S07]  /*49b0*/  MOV R13, R31 ;  /* 0x0000001f000d7202 */ /* 0x000fce0000000f00 */
[----:B------:R-:W-:Y:S05]  /*49c0*/  WARPSYNC.COLLECTIVE R15, `(.L_x_15011) ;  /* 0x000000000f087348 */ /* 0x000fea0003c00000 */
[----:B------:R0:W1:Y:S02]  /*49d0*/  SHFL.BFLY P6, R14, R13, R12, R11 ;  /* 0x0c00000c0d0e7389 */ /* 0x00006400000c000b */
[----:B01----:R-:W-:Y:S05]  /*49e0*/  ENDCOLLECTIVE ;  /* 0x000000000000791b */ /* 0x003fea0003800000 */
.L_x_15011:
[----:B------:R-:W-:Y:S02]  /*49f0*/  HFMA2 R12, -RZ, RZ, 0, 1.1920928955078125e-07 ;  /* 0x00000002ff0c7431 */ /* 0x000fe400000001ff */
[----:B------:R-:W-:-:S05]  /*4a00*/  FADD R32, R31, R14 ;  /* 0x0000000e1f207221 */ /* 0x000fca0000000000 */
[----:B------:R-:W-:-:S07]  /*4a10*/  MOV R13, R32 ;  /* 0x00000020000d7202 */ /* 0x000fce0000000f00 */
[----:B------:R-:W-:Y:S05]  /*4a20*/  WARPSYNC.COLLECTIVE R15, `(.L_x_15012) ;  /* 0x000000000f087348 */ /* 0x000fea0003c00000 */
[----:B------:R0:W1:Y:S02]  /*4a30*/  SHFL.BFLY P6, R14, R13, R12, R11 ;  /* 0x0c00000c0d0e7389 */ /* 0x00006400000c000b */
[----:B01----:R-:W-:Y:S05]  /*4a40*/  ENDCOLLECTIVE ;  /* 0x000000000000791b */ /* 0x003fea0003800000 */
.L_x_15012:
[----:B------:R-:W-:Y:S02]  /*4a50*/  HFMA2 R12, -RZ, RZ, 0, 5.9604644775390625e-08 ;  /* 0x00000001ff0c7431 */ /* 0x000fe400000001ff */
[----:B------:R-:W-:-:S05]  /*4a60*/  FADD R33, R32, R14 ;  /* 0x0000000e20217221 */ /* 0x000fca0000000000 */
[----:B------:R-:W-:-:S07]  /*4a70*/  MOV R13, R33 ;  /* 0x00000021000d7202 */ /* 0x000fce0000000f00 */
[----:B------:R-:W-:Y:S05]  /*4a80*/  WARPSYNC.COLLECTIVE R15, `(.L_x_15013) ;  /* 0x000000000f087348 */ /* 0x000fea0003c00000 */
[----:B------:R0:W1:Y:S02]  /*4a90*/  SHFL.BFLY P6, R14, R13, R12, R11 ;  /* 0x0c00000c0d0e7389 */ /* 0x00006400000c000b */
[----:B01----:R-:W-:Y:S05]  /*4aa0*/  ENDCOLLECTIVE ;  /* 0x000000000000791b */ /* 0x003fea0003800000 */
.L_x_15013:
[----:B------:R-:W-:Y:S05]  /*4ab0*/  BRA `(.L_x_15014) ;  /* 0xffffffd000287947 */ /* 0x000fea000383ffff */
        .weak           $__internal_290_$__cuda_sm3x_div_rn_noftz_f32_slowpath
        .type           $__internal_290_$__cuda_sm3x_div_rn_noftz_f32_slowpath,@function
        .size           $__internal_290_$__cuda_sm3x_div_rn_noftz_f32_slowpath,(.L_x_25742 - $__internal_290_$__cuda_sm3x_div_rn_noftz_f32_slowpath)
$__internal_290_$__cuda_sm3x_div_rn_noftz_f32_slowpath:
        /* <DEDUP_REMOVED lines=34> */
.L_x_15016:
        /* <DEDUP_REMOVED lines=51> */
.L_x_15023:
[----:B------:R-:W-:-:S04]  /*5010*/  LOP3.LUT R11, R11, 0x80000000, RZ, 0xc0, !PT ;  /* 0x800000000b0b7812 */ /* 0x000fc800078ec0ff */
[----:B------:R-:W-:Y:S01]  /*5020*/  LOP3.LUT R11, R11, 0x7f800000, RZ, 0xfc, !PT ;  /* 0x7f8000000b0b7812 */ /* 0x000fe200078efcff */
[----:B------:R-:W-:Y:S06]  /*5030*/  BRA `(.L_x_15024) ;  /* 0x0000000000047947 */ /* 0x000fec0003800000 */
.L_x_15022:
[----:B------:R-:W-:-:S07]  /*5040*/  LEA R11, R40, R11, 0x17 ;  /* 0x0000000b280b7211 */ /* 0x000fce00078eb8ff */
.L_x_15024:
[----:B------:R-:W-:Y:S05]  /*5050*/  BSYNC.RECONVERGENT B1 ;  /* 0x0000000000017941 */ /* 0x000fea0003800200 */
.L_x_15021:
[----:B------:R-:W-:Y:S05]  /*5060*/  BRA `(.L_x_15025) ;  /* 0x0000000000207947 */ /* 0x000fea0003800000 */
.L_x_15020:
[----:B------:R-:W-:-:S04]  /*5070*/  LOP3.LUT R11, R12, 0x80000000, R27, 0x48, !PT ;  /* 0x800000000c0b7812 */ /* 0x000fc800078e481b */
[----:B------:R-:W-:Y:S01]  /*5080*/  LOP3.LUT R11, R11, 0x7f800000, RZ, 0xfc, !PT ;  /* 0x7f8000000b0b7812 */ /* 0x000fe200078efcff */
[----:B------:R-:W-:Y:S06]  /*5090*/  BRA `(.L_x_15025) ;  /* 0x0000000000147947 */ /* 0x000fec0003800000 */
.L_x_15019:
[----:B------:R-:W-:Y:S01]  /*50a0*/  LOP3.LUT R11, R12, 0x80000000, R27, 0x48, !PT ;  /* 0x800000000c0b7812 */ /* 0x000fe200078e481b */
[----:B------:R-:W-:Y:S06]  /*50b0*/  BRA `(.L_x_15025) ;  /* 0x00000000000c7947 */ /* 0x000fec0003800000 */
.L_x_15018:
[----:B------:R-:W0:Y:S01]  /*50c0*/  MUFU.RSQ R11, -QNAN ;  /* 0xffc00000000b7908 */ /* 0x000e220000001400 */
[----:B------:R-:W-:Y:S05]  /*50d0*/  BRA `(.L_x_15025) ;  /* 0x0000000000047947 */ /* 0x000fea0003800000 */
.L_x_15017:
[----:B------:R-:W-:-:S07]  /*50e0*/  FADD.FTZ R11, R27, R12 ;  /* 0x0000000c1b0b7221 */ /* 0x000fce0000010000 */
.L_x_15025:
[----:B------:R-:W-:Y:S05]  /*50f0*/  BSYNC.RECONVERGENT B0 ;  /* 0x0000000000007941 */ /* 0x000fea0003800200 */
.L_x_15015:
[----:B------:R-:W-:Y:S01]  /*5100*/  HFMA2 R13, -RZ, RZ, 0, 0 ;  /* 0x00000000ff0d7431 */ /* 0x000fe200000001ff */
[----:B------:R-:W-:-:S04]  /*5110*/  MOV R12, R30 ;  /* 0x0000001e000c7202 */ /* 0x000fc80000000f00 */
[----:B0-----:R-:W-:Y:S05]  /*5120*/  RET.REL.NODEC R12 `(_Z15SoftmaxWarpImplI10DirectLoadI6__halffE11DirectStoreIfS1_EfLi2ELi22ELi32ELi1ELb0EL9Algorithm0EEvT_T0_ll) ;  /* 0xffffffac0cb47950 */ /* 0x001fea0003c3ffff */
.L_x_15026:
        /* <DEDUP_REMOVED lines=13> */
.L_x_25742:


//--------------------- .text._Z15SoftmaxWarpImplI10DirectLoadI6__halffE11DirectStoreIfS1_EfLi2ELi20ELi32ELi1ELb1EL9Algorithm0EEvT_T0_ll --------------------------
	.section	.text._Z15SoftmaxWarpImplI10DirectLoadI6__halffE11DirectStoreIfS1_EfLi2ELi20ELi32ELi1ELb1EL9Algorithm0EEvT_T0_ll,"ax",@progbits
	.align	128
        .global         _Z15SoftmaxWarpImplI10DirectLoadI6__halffE11DirectStoreIfS1_EfLi2ELi20ELi32ELi1ELb1EL9Algorithm0EEvT_T0_ll
        .type           _Z15SoftmaxWarpImplI10DirectLoadI6__halffE11DirectStoreIfS1_EfLi2ELi20ELi32ELi1ELb1EL9Algorithm0EEvT_T0_ll,@function
        .size           _Z15SoftmaxWarpImplI10DirectLoadI6__halffE11DirectStoreIfS1_EfLi2ELi20ELi32ELi1ELb1EL9Algorithm0EEvT_T0_ll,(.L_x_25743 - _Z15SoftmaxWarpImplI10DirectLoadI6__halffE11DirectStoreIfS1_EfLi2ELi20ELi32ELi1ELb1EL9Algorithm0EEvT_T0_ll)
        .other          _Z15SoftmaxWarpImplI10DirectLoadI6__halffE11DirectStoreIfS1_EfLi2ELi20ELi32ELi1ELb1EL9Algorithm0EEvT_T0_ll,@"STO_CUDA_ENTRY STV_DEFAULT"
_Z15SoftmaxWarpImplI10DirectLoadI6__halffE11DirectStoreIfS1_EfLi2ELi20ELi32ELi1ELb1EL9Algorithm0EEvT_T0_ll:
.text._Z15SoftmaxWarpImplI10DirectLoadI6__halffE11DirectStoreIfS1_EfLi2ELi20ELi32ELi1ELb1EL9Algorithm0EEvT_T0_ll:
        /* <DEDUP_REMOVED lines=24> */
.L_x_15027:
        /* <DEDUP_REMOVED lines=22> */
[----:B--2---:R-:W-:-:S07]  /*02e0*/  IADD3 R52, PT, PT, R32, 0x240, RZ ;  /* 0x0000024020347810 */ /* 0x004fce0007ffe0ff */
.L_x_15089:
[----:B-1----:R-:W1:Y:S01]  /*02f0*/  LDC.64 R14, c[0x0][0x388] ;  /* 0x0000e200ff0e7b82 */ /* 0x002e620000000a00 */
[----:B------:R-:W-:-:S04]  /*0300*/  ISETP.GE.U32.AND P0, PT, R32, UR40, PT ;  /* 0x0000002820007c0c */ /* 0x000fc8000bf06070 */
[----:B------:R-:W-:Y:S02]  /*0310*/  ISETP.GE.AND.EX P3, PT, RZ, UR41, PT, P0 ;  /* 0x00000029ff007c0c */ /* 0x000fe4000bf66300 */
[----:B------:R-:W-:Y:S01]  /*0320*/  ISETP.GE.U32.AND P0, PT, R36, UR40, PT ;  /* 0x0000002824007c0c */ /* 0x000fe2000bf06070 */
[----:B0-2---:R-:W2:Y:S01]  /*0330*/  LDC.64 R10, c[0x0][0x388] ;  /* 0x0000e200ff0a7b82 */ /* 0x005ea20000000a00 */
[----:B------:R-:W-:Y:S02]  /*0340*/  P2R R37, PR, RZ, 0x8 ;  /* 0x00000008ff257803 */ /* 0x000fe40000000000 */
[----:B------:R-:W-:Y:S02]  /*0350*/  ISETP.GE.AND.EX P5, PT, RZ, UR41, PT, P0 ;  /* 0x00000029ff007c0c */ /* 0x000fe4000bfa6300 */
[----:B------:R-:W-:Y:S02]  /*0360*/  ISETP.GE.U32.AND P0, PT, R38, UR40, PT ;  /* 0x0000002826007c0c */ /* 0x000fe4000bf06070 */
[----:B------:R-:W-:Y:S01]  /*0370*/  P2R R12, PR, RZ, 0x20 ;  /* 0x00000020ff0c7803 */ /* 0x000fe20000000000 */
[----:B---3--:R-:W3:Y:S01]  /*0380*/  LDC.64 R6, c[0x0][0x388] ;  /* 0x0000e200ff067b82 */ /* 0x008ee20000000a00 */
[----:B------:R-:W-:-:S02]  /*0390*/  ISETP.GE.AND.EX P4, PT, RZ, UR41, PT, P0 ;  /* 0x00000029ff007c0c */ /* 0x000fc4000bf86300 */
[----:B----4-:R-:W-:Y:S02]  /*03a0*/  @!P3 MOV R2, R32 ;  /* 0x000000200002b202 */ /* 0x010fe40000000f00 */
        /* <DEDUP_REMOVED lines=18> */
[----:B------:R-:W-:Y:S02]  /*04d0*/  @!P3 IADD3.X R15, PT, PT, RZ, R15, RZ, P1, !PT ;  /* 0x0000000fff0fb210 */ /* 0x000fe40000ffe4ff */
[C---:B------:R-:W-:Y:S01]  /*04e0*/  @!P3 SHF.L.U32 R13, R0.reuse, 0x1, RZ ;  /* 0x00000001000db819 */ /* 0x040fe200000006ff */
[----:B------:R-:W-:Y:S01]  /*04f0*/  @!P5 IMAD.WIDE.U32 R10, R33, R10, R2 ;  /* 0x0000000a210ad225 */ /* 0x000fe200078e0002 */
[----:B------:R-:W-:Y:S02]  /*0500*/  @!P3 SHF.L.U64.HI R0, R0, 0x1, R15 ;  /* 0x000000010000b819 */ /* 0x000fe4000001020f */
[----:B------:R-:W-:Y:S01]  /*0510*/  @!P3 LOP3.LUT R13, R13, 0xfffffffc, RZ, 0xc0, !PT ;  /* 0xfffffffc0d0db812 */ /* 0x000fe200078ec0ff */
[----:B------:R-:W4:Y:S01]  /*0520*/  LDC.64 R2, c[0x0][0x388] ;  /* 0x0000e200ff027b82 */ /* 0x000f220000000a00 */
[----:B------:R-:W-:Y:S01]  /*0530*/  @!P5 IMAD.IADD R15, R17, 0x1, R11 ;  /* 0x00000001110fd824 */ /* 0x000fe200078e020b */
[----:B------:R-:W-:Y:S01]  /*0540*/  @!P0 MOV R41, RZ ;  /* 0x000000ff00298202 */ /* 0x000fe20000000f00 */
[----:B------:R-:W-:Y:S01]  /*0550*/  @!P4 IMAD R17, R33, R7, R18 ;  /* 0x000000072111c224 */ /* 0x000fe200078e0212 */
[----:B-1----:R-:W-:-:S02]  /*0560*/  @!P3 IADD3 R4, P1, PT, R13, R4, RZ ;  /* 0x000000040d04b210 */ /* 0x002fc40007f3e0ff */
[----:B------:R-:W-:Y:S01]  /*0570*/  @!P5 LEA.HI R16, P2, R15, R10, RZ, 0x1 ;  /* 0x0000000a0f10d211 */ /* 0x000fe200078508ff */
[----:B------:R-:W-:Y:S01]  /*0580*/  @!P4 IMAD.WIDE.U32 R10, R33, R6, R38 ;  /* 0x00000006210ac225 */ /* 0x000fe200078e0026 */
[----:B------:R-:W-:Y:S01]  /*0590*/  @!P3 IADD3.X R5, PT, PT, R0, R5, RZ, P1, !PT ;  /* 0x000000050005b210 */ /* 0x000fe20000ffe4ff */
[----:B------:R-:W1:Y:S01]  /*05a0*/  LDC.64 R6, c[0x0][0x388] ;  /* 0x0000e200ff067b82 */ /* 0x000e620000000a00 */
[----:B------:R-:W-:Y:S02]  /*05b0*/  @!P5 IADD3.X R15, PT, PT, RZ, R15, RZ, P2, !PT ;  /* 0x0000000fff0fd210 */ /* 0x000fe400017fe4ff */
[C---:B------:R-:W-:Y:S02]  /*05c0*/  @!P5 SHF.L.U32 R13, R16.reuse, 0x1, RZ ;  /* 0x00000001100dd819 */ /* 0x040fe400000006ff */
[----:B------:R-:W-:Y:S02]  /*05d0*/  @!P5 SHF.L.U64.HI R16, R16, 0x1, R15 ;  /* 0x000000011010d819 */ /* 0x000fe4000001020f */
[----:B------:R-:W-:Y:S01]  /*05e0*/  @!P4 IADD3 R15, PT, PT, R17, R11, RZ ;  /* 0x0000000b110fc210 */ /* 0x000fe20007ffe0ff */
[----:B------:R-:W5:Y:S01]  /*05f0*/  LDC.64 R24, c[0x0][0x380] ;  /* 0x0000e000ff187b82 */ /* 0x000f620000000a00 */
[----:B------:R-:W-:-:S02]  /*0600*/  @!P5 LOP3.LUT R13, R13, 0xfffffffc, RZ, 0xc0, !PT ;  /* 0xfffffffc0d0dd812 */ /* 0x000fc400078ec0ff */
[----:B------:R-:W-:Y:S02]  /*0610*/  @!P4 LEA.HI R0, P3, R15, R10, RZ, 0x1 ;  /* 0x0000000a0f00c211 */ /* 0x000fe400078708ff */
[----:B------:R-:W-:Y:S02]  /*0620*/  ISETP.GE.U32.AND P1, PT, R42, UR40, PT ;  /* 0x000000282a007c0c */ /* 0x000fe4000bf26070 */
[----:B---3--:R-:W-:Y:S01]  /*0630*/  @!P5 IADD3 R8, P2, PT, R13, R8, RZ ;  /* 0x000000080d08d210 */ /* 0x008fe20007f5e0ff */
[-C--:B----4-:R-:W-:Y:S01]  /*0640*/  @!P0 IMAD R18, R35, R2.reuse, RZ ;  /* 0x0000000223128224 */ /* 0x090fe200078e02ff */
[----:B------:R-:W-:Y:S01]  /*0650*/  @!P4 SHF.L.U32 R13, R0, 0x1, RZ ;  /* 0x00000001000dc819 */ /* 0x000fe200000006ff */
[C---:B------:R-:W-:Y:S01]  /*0660*/  @!P0 IMAD.WIDE.U32 R10, R33.reuse, R2, R40 ;  /* 0x00000002210a8225 */ /* 0x040fe200078e0028 */
[----:B------:R-:W-:Y:S01]  /*0670*/  ISETP.GE.AND.EX P1, PT, RZ, UR41, PT, P1 ;  /* 0x00000029ff007c0c */ /* 0x000fe2000bf26310 */
[----:B------:R-:W3:Y:S01]  /*0680*/  LDC.64 R20, c[0x0][0x380] ;  /* 0x0000e000ff147b82 */ /* 0x000ee20000000a00 */
[----:B------:R-:W-:Y:S01]  /*0690*/  @!P4 IADD3.X R15, PT, PT, RZ, R15, RZ, P3, !PT ;  /* 0x0000000fff0fc210 */ /* 0x000fe20001ffe4ff */
[----:B------:R-:W-:Y:S01]  /*06a0*/  @!P0 IMAD R17, R33, R3, R18 ;  /* 0x0000000321118224 */ /* 0x000fe200078e0212 */
[----:B------:R-:W-:-:S02]  /*06b0*/  @!P4 LOP3.LUT R13, R13, 0xfffffffc, RZ, 0xc0, !PT ;  /* 0xfffffffc0d0dc812 */ /* 0x000fc400078ec0ff */
[----:B------:R-:W-:Y:S02]  /*06c0*/  @!P4 SHF.L.U64.HI R0, R0, 0x1, R15 ;  /* 0x000000010000c819 */ /* 0x000fe4000001020f */
[----:B--2---:R-:W-:Y:S01]  /*06d0*/  @!P4 IADD3 R28, P3, PT, R13, R28, RZ ;  /* 0x0000001c0d1cc210 */ /* 0x004fe20007f7e0ff */
[----:B------:R-:W2:Y:S01]  /*06e0*/  LDC.64 R2, c[0x0][0x388] ;  /* 0x0000e200ff027b82 */ /* 0x000ea20000000a00 */
[----:B------:R-:W-:Y:S02]  /*06f0*/  @!P0 IADD3 R13, PT, PT, R17, R11, RZ ;  /* 0x0000000b110d8210 */ /* 0x000fe40007ffe0ff */
[----:B------:R-:W-:Y:S01]  /*0700*/  @!P4 IADD3.X R29, PT, PT, R0, R29, RZ, P3, !PT ;  /* 0x0000001d001dc210 */ /* 0x000fe20001ffe4ff */
[----:B------:R-:W-:Y:S01]  /*0710*/  @!P1 IMAD.MOV.U32 R43, RZ, RZ, RZ ;  /* 0x000000ffff2b9224 */ /* 0x000fe200078e00ff */
[----:B------:R-:W-:Y:S02]  /*0720*/  @!P0 LEA.HI R0, P3, R13, R10, RZ, 0x1 ;  /* 0x0000000a0d008211 */ /* 0x000fe400078708ff */
[----:B------:R-:W-:Y:S01]  /*0730*/  @!P5 IADD3.X R9, PT, PT, R16, R9, RZ, P2, !PT ;  /* 0x000000091009d210 */ /* 0x000fe200017fe4ff */
[----:B-1----:R-:W-:Y:S01]  /*0740*/  @!P1 IMAD R16, R35, R6, RZ ;  /* 0x0000000623109224 */ /* 0x002fe200078e02ff */
[----:B------:R-:W-:-:S02]  /*0750*/  ISETP.GE.U32.AND P2, PT, R44, UR40, PT ;  /* 0x000000282c007c0c */ /* 0x000fc4000bf46070 */
[C---:B------:R-:W-:Y:S01]  /*0760*/  @!P0 SHF.L.U32 R11, R0.reuse, 0x1, RZ ;  /* 0x00000001000b8819 */ /* 0x040fe200000006ff */
[C---:B------:R-:W-:Y:S01]  /*0770*/  @!P1 IMAD R17, R33.reuse, R7, R16 ;  /* 0x0000000721119224 */ /* 0x040fe200078e0210 */
[----:B------:R-:W-:Y:S01]  /*0780*/  ISETP.GE.AND.EX P2, PT, RZ, UR41, PT, P2 ;  /* 0x00000029ff007c0c */ /* 0x000fe2000bf46320 */
[----:B------:R-:W-:Y:S01]  /*0790*/  @!P1 IMAD.WIDE.U32 R6, R33, R6, R42 ;  /* 0x0000000621069225 */ /* 0x000fe200078e002a */
[----:B------:R-:W-:Y:S02]  /*07a0*/  @!P0 IADD3.X R13, PT, PT, RZ, R13, RZ, P3, !PT ;  /* 0x0000000dff0d8210 */ /* 0x000fe40001ffe4ff */
[----:B------:R-:W-:Y:S02]  /*07b0*/  @!P0 LOP3.LUT R11, R11, 0xfffffffc, RZ, 0xc0, !PT ;  /* 0xfffffffc0b0b8812 */ /* 0x000fe400078ec0ff */
[----:B------:R-:W-:Y:S02]  /*07c0*/  @!P0 SHF.L.U64.HI R0, R0, 0x1, R13 ;  /* 0x0000000100008819 */ /* 0x000fe4000001020d */
[----:B-----5:R-:W-:-:S02]  /*07d0*/  @!P0 IADD3 R24, P3, PT, R11, R24, RZ ;  /* 0x000000180b188210 */ /* 0x020fc40007f7e0ff */
[----:B------:R-:W-:Y:S02]  /*07e0*/  @!P1 IADD3 R17, PT, PT, R17, R7, RZ ;  /* 0x0000000711119210 */ /* 0x000fe40007ffe0ff */
[----:B------:R-:W-:Y:S01]  /*07f0*/  @!P0 IADD3.X R25, PT, PT, R0, R25, RZ, P3, !PT ;  /* 0x0000001900198210 */ /* 0x000fe20001ffe4ff */
[----:B--2---:R-:W-:Y:S01]  /*0800*/  @!P2 IMAD R10, R35, R2, RZ ;  /* 0x00000002230aa224 */ /* 0x004fe200078e02ff */
[----:B------:R-:W-:Y:S02]  /*0810*/  @!P1 LEA.HI R6, P3, R17, R6, RZ, 0x1 ;  /* 0x0000000611069211 */ /* 0x000fe400078708ff */
[----:B------:R-:W-:Y:S01]  /*0820*/  P2R R0, PR, RZ, 0x1 ;  /* 0x00000001ff007803 */ /* 0x000fe20000000000 */
[----:B------:R-:W-:Y:S01]  /*0830*/  @!P2 IMAD R19, R33, R3, R10 ;  /* 0x000000032113a224 */ /* 0x000fe200078e020a */
[----:B------:R-:W-:Y:S02]  /*0840*/  @!P2 MOV R45, RZ ;  /* 0x000000ff002da202 */ /* 0x000fe40000000f00 */
[----:B------:R-:W-:-:S02]  /*0850*/  ISETP.NE.AND P0, PT, R14, RZ, PT ;  /* 0x000000ff0e00720c */ /* 0x000fc40003f05270 */
[C---:B------:R-:W-:Y:S01]  /*0860*/  @!P1 SHF.L.U32 R13, R6.reuse, 0x1, RZ ;  /* 0x00000001060d9819 */ /* 0x040fe200000006ff */
[----:B------:R-:W1:Y:S01]  /*0870*/  LDC.64 R14, c[0x0][0x380] ;  /* 0x0000e000ff0e7b82 */ /* 0x000e620000000a00 */
[----:B------:R-:W-:Y:S01]  /*0880*/  @!P2 IMAD.WIDE.U32 R2, R33, R2, R44 ;  /* 0x000000022102a225 */ /* 0x000fe200078e002c */
[----:B------:R-:W-:Y:S02]  /*0890*/  @!P1 IADD3.X R17, PT, PT, RZ, R17, RZ, P3, !PT ;  /* 0x00000011ff119210 */ /* 0x000fe40001ffe4ff */
[----:B------:R-:W-:Y:S02]  /*08a0*/  @!P1 LOP3.LUT R13, R13, 0xfffffffc, RZ, 0xc0, !PT ;  /* 0xfffffffc0d0d9812 */ /* 0x000fe400078ec0ff */
[----:B------:R-:W-:Y:S02]  /*08b0*/  @!P1 SHF.L.U64.HI R6, R6, 0x1, R17 ;  /* 0x0000000106069819 */ /* 0x000fe40000010211 */
[----:B---3--:R-:W-:Y:S01]  /*08c0*/  @!P1 IADD3 R20, P3, PT, R13, R20, RZ ;  /* 0x000000140d149210 */ /* 0x008fe20007f7e0ff */
        /* <DEDUP_REMOVED lines=9> */
[----:B-1----:R-:W-:Y:S02]  /*0960*/  @!P2 IADD3 R14, P3, PT, R3, R14, RZ ;  /* 0x0000000e030ea210 */ /* 0x002fe40007f7e0ff */
[----:B------:R-:W-:Y:S02]  /*0970*/  ISETP.NE.AND P0, PT, R12, RZ, PT ;  /* 0x000000ff0c00720c */ /* 0x000fe40003f05270 */
[----:B------:R-:W-:Y:S01]  /*0980*/  @!P2 IADD3.X R15, PT, PT, R2, R15, RZ, P3, !PT ;  /* 0x0000000f020fa210 */ /* 0x000fe20001ffe4ff */
[----:B------:R-:W1:Y:S01]  /*0990*/  LDC.64 R12, c[0x0][0x380] ;  /* 0x0000e000ff0c7b82 */ /* 0x000e620000000a00 */
[----:B------:R-:W-:Y:S02]  /*09a0*/  ISETP.GE.U32.AND P3, PT, R46, UR40, PT ;  /* 0x000000282e007c0c */ /* 0x000fe4000bf66070 */
[----:B------:R-:W-:-:S02]  /*09b0*/  P2R R7, PR, RZ, 0x1 ;  /* 0x00000001ff077803 */ /* 0x000fc40000000000 */
[----:B------:R-:W-:Y:S02]  /*09c0*/  ISETP.GE.AND.EX P3, PT, RZ, UR41, PT, P3 ;  /* 0x00000029ff007c0c */ /* 0x000fe4000bf66330 */
[----:B------:R-:W-:Y:S02]  /*09d0*/  P2R R6, PR, RZ, 0x2 ;  /* 0x00000002ff067803 */ /* 0x000fe40000000000 */
[----:B------:R-:W-:-:S09]  /*09e0*/  ISETP.NE.AND P1, PT, R37, RZ, PT ;  /* 0x000000ff2500720c */ /* 0x000fd20003f25270 */
[----:B--2---:R-:W-:Y:S01]  /*09f0*/  @!P3 IMAD R2, R35, R16, RZ ;  /* 0x000000102302b224 */ /* 0x004fe200078e02ff */
[----:B------:R-:W-:-:S03]  /*0a00*/  @!P3 MOV R47, RZ ;  /* 0x000000ff002fb202 */ /* 0x000fc60000000f00 */
[C---:B------:R-:W-:Y:S01]  /*0a10*/  @!P3 IMAD R17, R33.reuse, R17, R2 ;  /* 0x000000112111b224 */ /* 0x040fe200078e0202 */
[----:B------:R-:W-:Y:S01]  /*0a20*/  @!P1 R2UR UR4, R26 ;  /* 0x000000001a0492ca */ /* 0x000fe200000e0000 */
[----:B------:R-:W-:Y:S01]  /*0a30*/  @!P3 IMAD.WIDE.U32 R2, R33, R16, R46 ;  /* 0x000000102102b225 */ /* 0x000fe200078e002e */
[----:B------:R-:W-:-:S03]  /*0a40*/  @!P1 R2UR UR5, R27 ;  /* 0x000000001b0592ca */ /* 0x000fc600000e0000 */
[----:B------:R-:W-:-:S05]  /*0a50*/  @!P3 IMAD.IADD R3, R17, 0x1, R3 ;  /* 0x000000011103b824 */ /* 0x000fca00078e0203 */
[----:B------:R-:W-:-:S04]  /*0a60*/  @!P3 LEA.HI R2, P4, R3, R2, RZ, 0x1 ;  /* 0x000000020302b211 */ /* 0x000fc800078908ff */
[C---:B------:R-:W-:Y:S01]  /*0a70*/  @!P3 SHF.L.U32 R23, R2.reuse, 0x1, RZ ;  /* 0x000000010217b819 */ /* 0x040fe200000006ff */
[----:B------:R-:W2:Y:S01]  /*0a80*/  @!P1 LDG.E R4, desc[UR4][R4.64] ;  /* 0x0000000404049981 */ /* 0x000ea2000c1e1900 */
        /* <DEDUP_REMOVED lines=53> */
[----:B------:R-:W-:-:S13]  /*0de0*/  ISETP.NE.AND P0, PT, R7, RZ, PT ;  /* 0x000000ff0700720c */ /* 0x000fda0003f05270 */
[----:B------:R-:W-:Y:S02]  /*0df0*/  @!P0 R2UR UR6, R26 ;  /* 0x000000001a0682ca */ /* 0x000fe400000e0000 */
[----:B------:R-:W-:-:S13]  /*0e00*/  @!P0 R2UR UR7, R27 ;  /* 0x000000001b0782ca */ /* 0x000fda00000e0000 */
[----:B------:R-:W3:Y:S01]  /*0e10*/  @!P0 LDG.E R8, desc[UR6][R8.64] ;  /* 0x0000000608088981 */ /* 0x000ee2000c1e1900 */
[----:B------:R-:W-:Y:S02]  /*0e20*/  MOV R7, 0xff800000 ;  /* 0xff80000000077802 */ /* 0x000fe40000000f00 */
[----:B------:R-:W-:Y:S02]  /*0e30*/  MOV R19, 0xff800000 ;  /* 0xff80000000137802 */ /* 0x000fe40000000f00 */
[----:B------:R-:W-:Y:S02]  /*0e40*/  MOV R17, 0xff800000 ;  /* 0xff80000000117802 */ /* 0x000fe40000000f00 */
[----:B------:R-:W-:Y:S02]  /*0e50*/  MOV R10, 0xff800000 ;  /* 0xff800000000a7802 */ /* 0x000fe40000000f00 */
[----:B------:R-:W-:Y:S01]  /*0e60*/  MOV R13, 0xff800000 ;  /* 0xff800000000d7802 */ /* 0x000fe20000000f00 */
[----:B--2---:R-:W-:-:S02]  /*0e70*/  @!P1 HADD2.F32 R7, -RZ, R4.H0_H0 ;  /* 0x20000004ff079230 */ /* 0x004fc40000004100 */
        /* <DEDUP_REMOVED lines=22> */
[----:B------:R-:W5:Y:S08]  /*0fe0*/  @!P4 LDG.E R56, desc[UR10][R56.64] ;  /* 0x0000000a3838c981 */ /* 0x000f70000c1e1900 */
[----:B------:R-:W5:Y:S01]  /*0ff0*/  @!P6 LDG.E R2, desc[UR6][R2.64] ;  /* 0x000000060202e981 */ /* 0x000f62000c1e1900 */
[----:B--2---:R-:W-:-:S02]  /*1000*/  @!P0 HADD2.F32 R9, -RZ, R28.H0_H0 ;  /* 0x2000001cff098230 */ /* 0x004fc40000004100 */
        /* <DEDUP_REMOVED lines=8> */
[----:B------:R0:W2:Y:S01]  /*1090*/  @!P1 LDG.E R20, desc[UR4][R20.64] ;  /* 0x0000000414149981 */ /* 0x0000a2000c1e1900 */
[----:B------:R-:W-:Y:S02]  /*10a0*/  @!P5 R2UR UR4, R26 ;  /* 0x000000001a04d2ca */ /* 0x000fe400000e0000 */
[----:B------:R-:W-:-:S13]  /*10b0*/  @!P5 R2UR UR5, R27 ;  /* 0x000000001b05d2ca */ /* 0x000fda00000e0000 */
[----:B------:R-:W2:Y:S01]  /*10c0*/  @!P5 LDG.E R54, desc[UR4][R54.64] ;  /* 0x000000043636d981 */ /* 0x000ea2000c1e1900 */
[----:B------:R-:W-:Y:S01]  /*10d0*/  MOV R5, 0xff800000 ;  /* 0xff80000000057802 */ /* 0x000fe20000000f00 */
[----:B------:R-:W-:Y:S01]  /*10e0*/  IMAD.MOV.U32 R6, RZ, RZ, -0x800000 ;  /* 0xff800000ff067424 */ /* 0x000fe200078e00ff */
[----:B------:R-:W-:Y:S02]  /*10f0*/  MOV R39, 0xff800000 ;  /* 0xff80000000277802 */ /* 0x000fe40000000f00 */
[----:B------:R-:W-:Y:S02]  /*1100*/  MOV R28, 0xff800000 ;  /* 0xff800000001c7802 */ /* 0x000fe40000000f00 */
[----:B------:R-:W-:Y:S01]  /*1110*/  MOV R31, 0xff800000 ;  /* 0xff800000001f7802 */ /* 0x000fe20000000f00 */
[----:B---3--:R-:W-:Y:S01]  /*1120*/  @!P2 HADD2.F32 R31, -RZ, R14.H0_H0 ;  /* 0x2000000eff1fa230 */ /* 0x008fe20000004100 */
[----:B------:R-:W-:Y:S01]  /*1130*/  MOV R29, 0xff800000 ;  /* 0xff800000001d7802 */ /* 0x000fe20000000f00 */
[--C-:B----4-:R-:W-:Y:S01]  /*1140*/  @!P3 HADD2.F32 R29, -RZ, R23.reuse.H0_H0 ;  /* 0x20000017ff1db230 */ /* 0x110fe20000004100 */
[----:B------:R-:W-:Y:S01]  /*1150*/  MOV R22, 0xff800000 ;  /* 0xff80000000167802 */ /* 0x000fe20000000f00 */
[----:B------:R-:W-:Y:S01]  /*1160*/  @!P3 HADD2.F32 R22, -RZ, R23.H1_H1 ;  /* 0x30000017ff16b230 */ /* 0x000fe20000004100 */
[----:B-1----:R-:W-:Y:S01]  /*1170*/  MOV R25, 0xff800000 ;  /* 0xff80000000197802 */ /* 0x002fe20000000f00 */
[----:B-----5:R-:W-:Y:S01]  /*1180*/  @!P4 HADD2.F32 R25, -RZ, R56.H0_H0 ;  /* 0x20000038ff19c230 */ /* 0x020fe20000004100 */
[----:B------:R-:W-:-:S02]  /*1190*/  MOV R23, 0xff800000 ;  /* 0xff80000000177802 */ /* 0x000fc40000000f00 */
[----:B------:R-:W-:Y:S01]  /*11a0*/  MOV R18, 0xff800000 ;  /* 0xff80000000127802 */ /* 0x000fe20000000f00 */
[----:B------:R-:W-:Y:S01]  /*11b0*/  UMOV UR4, 0xffffffff ;  /* 0xffffffff00047882 */ /* 0x000fe20000000000 */
[----:B0-----:R-:W-:Y:S01]  /*11c0*/  MOV R21, 0xff800000 ;  /* 0xff80000000157802 */ /* 0x001fe20000000f00 */
        /* <DEDUP_REMOVED lines=95> */
[-C--:B0-----:R-:W-:Y:S01]  /*17c0*/  FFMA.SAT R12, R41, R8.reuse, 0.5 ;  /* 0x3f000000290c7423 */ /* 0x081fe20000002008 */
[----:B------:R-:W-:Y:S01]  /*17d0*/  FFMA.RM R6, R6, R11, 12582913 ;  /* 0x4b40000106067423 */ /* 0x000fe2000000400b */
[----:B------:R-:W-:Y:S01]  /*17e0*/  SHF.L.U32 R20, R0, 0x17, RZ ;  /* 0x0000001700147819 */ /* 0x000fe200000006ff */
[----:B------:R0:W3:Y:S01]  /*17f0*/  MUFU.EX2 R45, R16 ;  /* 0x00000010002d7308 */ /* 0x0000e20000000800 */
[----:B--2---:R-:W-:Y:S01]  /*1800*/  FMUL R23, R10, R23 ;  /* 0x000000170a177220 */ /* 0x004fe20000400000 */
[----:B------:R-:W-:Y:S01]  /*1810*/  FADD R10, R6, -12583039 ;  /* 0xcb40007f060a7421 */ /* 0x000fe20000000000 */
[----:B------:R-:W-:Y:S01]  /*1820*/  FFMA.RM R2, R12, R11, 12582913 ;  /* 0x4b4000010c027423 */ /* 0x000fe2000000400b */
[----:B------:R-:W-:Y:S01]  /*1830*/  SHF.L.U32 R6, R6, 0x17, RZ ;  /* 0x0000001706067819 */ /* 0x000fe200000006ff */
[----:B------:R-:W-:Y:S01]  /*1840*/  FFMA.SAT R54, R7, R8, 0.5 ;  /* 0x3f00000007367423 */ /* 0x000fe20000002008 */
[----:B------:R-:W-:Y:S01]  /*1850*/  FFMA R10, R47, 1.4426950216293334961, -R10 ;  /* 0x3fb8aa3b2f0a7823 */ /* 0x000fe2000000080a */
[----:B------:R-:W-:Y:S01]  /*1860*/  FADD R12, R2, -12583039 ;  /* 0xcb40007f020c7421 */ /* 0x000fe20000000000 */
[----:B-1----:R-:W-:-:S02]  /*1870*/  FMUL R22, R22, R21 ;  /* 0x0000001516167220 */ /* 0x002fc40000400000 */
        /* <DEDUP_REMOVED lines=135> */
.L_x_15101:
        /* <DEDUP_REMOVED lines=12> */
[----:B0-----:R-:W-:Y:S05]  /*21b0*/  CALL.REL.NOINC `($__internal_291_$__cuda_sm3x_div_rn_noftz_f32_slowpath) ;  /* 0x0000003000087944 */ /* 0x001fea0003c00000 */
[----:B------:R-:W-:-:S07]  /*21c0*/  MOV R14, R11 ;  /* 0x0000000b000e7202 */ /* 0x000fce0000000f00 */
.L_x_15030:
[----:B------:R-:W-:Y:S05]  /*21d0*/  BSYNC.RECONVERGENT B2 ;  /* 0x0000000000027941 */ /* 0x000fea0003800200 */
.L_x_15029:
        /* <DEDUP_REMOVED lines=12> */
[----:B0-----:R-:W-:Y:S05]  /*22a0*/  CALL.REL.NOINC `($__internal_291_$__cuda_sm3x_div_rn_noftz_f32_slowpath) ;  /* 0x0000002c00cc7944 */ /* 0x001fea0003c00000 */
[----:B------:R-:W-:-:S07]  /*22b0*/  MOV R29, R11 ;  /* 0x0000000b001d7202 */ /* 0x000fce0000000f00 */
.L_x_15032:
[----:B------:R-:W-:Y:S05]  /*22c0*/  BSYNC.RECONVERGENT B2 ;  /* 0x0000000000027941 */ /* 0x000fea0003800200 */
.L_x_15031:
        /* <DEDUP_REMOVED lines=13> */
[----:B------:R-:W-:-:S07]  /*23a0*/  IMAD.MOV.U32 R15, RZ, RZ, R11 ;  /* 0x000000ffff0f7224 */ /* 0x000fce00078e000b */
.L_x_15034:
[----:B------:R-:W-:Y:S05]  /*23b0*/  BSYNC.RECONVERGENT B2 ;  /* 0x0000000000027941 */ /* 0x000fea0003800200 */
.L_x_15033:
        /* <DEDUP_REMOVED lines=14> */
.L_x_15036:
[----:B------:R-:W-:Y:S05]  /*24a0*/  BSYNC.RECONVERGENT B2 ;  /* 0x0000000000027941 */ /* 0x000fea0003800200 */
.L_x_15035:
        /* <DEDUP_REMOVED lines=14> */
.L_x_15038:
[----:B------:R-:W-:Y:S05]  /*2590*/  BSYNC.RECONVERGENT B2 ;  /* 0x0000000000027941 */ /* 0x000fea0003800200 */
.L_x_15037:
        /* <DEDUP_REMOVED lines=14> */
.L_x_15040:
[----:B------:R-:W-:Y:S05]  /*2680*/  BSYNC.RECONVERGENT B2 ;  /* 0x0000000000027941 */ /* 0x000fea0003800200 */
.L_x_15039:
        /* <DEDUP_REMOVED lines=14> */
.L_x_15042:
[----:B------:R-:W-:Y:S05]  /*2770*/  BSYNC.RECONVERGENT B2 ;  /* 0x0000000000027941 */ /* 0x000fea0003800200 */
.L_x_15041:
        /* <DEDUP_REMOVED lines=12> */
[----:B0-----:R-:W-:Y:S05]  /*2840*/  CALL.REL.NOINC `($__internal_291_$__cuda_sm3x_div_rn_noftz_f32_slowpath) ;  /* 0x0000002800647944 */ /* 0x001fea0003c00000 */
[----:B------:R-:W-:-:S07]  /*2850*/  MOV R19, R11 ;  /* 0x0000000b00137202 */ /* 0x000fce0000000f00 */
.L_x_15044:
[----:B------:R-:W-:Y:S05]  /*2860*/  BSYNC.RECONVERGENT B2 ;  /* 0x0000000000027941 */ /* 0x000fea0003800200 */
.L_x_15043:
        /* <DEDUP_REMOVED lines=14> */
.L_x_15046:
[----:B------:R-:W-:Y:S05]  /*2950*/  BSYNC.RECONVERGENT B2 ;  /* 0x0000000000027941 */ /* 0x000fea0003800200 */
.L_x_15045:
        /* <DEDUP_REMOVED lines=14> */
.L_x_15048:
[----:B------:R-:W-:Y:S05]  /*2a40*/  BSYNC.RECONVERGENT B2 ;  /* 0x0000000000027941 */ /* 0x000fea0003800200 */
.L_x_15047:
        /* <DEDUP_REMOVED lines=14> */
.L_x_15050:
[----:B------:R-:W-:Y:S05]  /*2b30*/  BSYNC.RECONVERGENT B2 ;  /* 0x0000000000027941 */ /* 0x000fea0003800200 */
.L_x_15049:
        /* <DEDUP_REMOVED lines=14> */
.L_x_15052:
[----:B------:R-:W-:Y:S05]  /*2c20*/  BSYNC.RECONVERGENT B2 ;  /* 0x0000000000027941 */ /* 0x000fea0003800200 */
.L_x_15051:
        /* <DEDUP_REMOVED lines=12> */
[----:B0-----:R-:W-:Y:S05]  /*2cf0*/  CALL.REL.NOINC `($__internal_291_$__cuda_sm3x_div_rn_noftz_f32_slowpath) ;  /* 0x0000002400387944 */ /* 0x001fea0003c00000 */
[----:B------:R-:W-:-:S07]  /*2d00*/  MOV R10, R11 ;  /* 0x0000000b000a7202 */ /* 0x000fce0000000f00 */
.L_x_15054:
[----:B------:R-:W-:Y:S05]  /*2d10*/  BSYNC.RECONVERGENT B2 ;  /* 0x0000000000027941 */ /* 0x000fea0003800200 */
.L_x_15053:
        /* <DEDUP_REMOVED lines=12> */
[----:B------:R-:W-:Y:S05]  /*2de0*/  CALL.REL.NOINC `($__internal_291_$__cuda_sm3x_div_rn_noftz_f32_slowpath) ;  /* 0x0000002000fc7944 */ /* 0x000fea0003c00000 */
[----:B------:R-:W-:-:S07]  /*2df0*/  MOV R31, R11 ;  /* 0x0000000b001f7202 */ /* 0x000fce0000000f00 */
.L_x_15056:
[----:B------:R-:W-:Y:S05]  /*2e00*/  BSYNC.RECONVERGENT B2 ;  /* 0x0000000000027941 */ /* 0x000fea0003800200 */
.L_x_15055:
        /* <DEDUP_REMOVED lines=12> */
[----:B------:R-:W-:Y:S05]  /*2ed0*/  CALL.REL.NOINC `($__internal_291_$__cuda_sm3x_div_rn_noftz_f32_slowpath) ;  /* 0x0000002000c07944 */ /* 0x000fea0003c00000 */
[----:B------:R-:W-:-:S07]  /*2ee0*/  MOV R0, R11 ;  /* 0x0000000b00007202 */ /* 0x000fce0000000f00 */
.L_x_15058:
[----:B------:R-:W-:Y:S05]  /*2ef0*/  BSYNC.RECONVERGENT B2 ;  /* 0x0000000000027941 */ /* 0x000fea0003800200 */
.L_x_15057:
        /* <DEDUP_REMOVED lines=14> */
.L_x_15060:
[----:B------:R-:W-:Y:S05]  /*2fe0*/  BSYNC.RECONVERGENT B2 ;  /* 0x0000000000027941 */ /* 0x000fea0003800200 */
.L_x_15059:
        /* <DEDUP_REMOVED lines=13> */
[----:B------:R-:W-:-:S07]  /*30c0*/  IMAD.MOV.U32 R8, RZ, RZ, R11 ;  /* 0x000000ffff087224 */ /* 0x000fce00078e000b */
.L_x_15062:
[----:B------:R-:W-:Y:S05]  /*30d0*/  BSYNC.RECONVERGENT B2 ;  /* 0x0000000000027941 */ /* 0x000fea0003800200 */
.L_x_15061:
        /* <DEDUP_REMOVED lines=14> */
.L_x_15064:
[----:B------:R-:W-:Y:S05]  /*31c0*/  BSYNC.RECONVERGENT B2 ;  /* 0x0000000000027941 */ /* 0x000fea0003800200 */
.L_x_15063:
        /* <DEDUP_REMOVED lines=14> */
.L_x_15066:
[----:B------:R-:W-:Y:S05]  /*32b0*/  BSYNC.RECONVERGENT B2 ;  /* 0x0000000000027941 */ /* 0x000fea0003800200 */
.L_x_15065:
        /* <DEDUP_REMOVED lines=13> */
.L_x_15068:
[----:B------:R-:W-:Y:S05]  /*3390*/  BSYNC.RECONVERGENT B2 ;  /* 0x0000000000027941 */ /* 0x000fea0003800200 */
.L_x_15067:
        /* <DEDUP_REMOVED lines=27> */
.L_x_15070:
[----:B------:R-:W-:Y:S05]  /*3550*/  BSYNC.RECONVERGENT B0 ;  /* 0x0000000000007941 */ /* 0x000fea0003800200 */
.L_x_15069:
        /* <DEDUP_REMOVED lines=18> */
.L_x_15072:
[----:B------:R-:W-:Y:S05]  /*3680*/  BSYNC.RECONVERGENT B0 ;  /* 0x0000000000007941 */ /* 0x000fea0003800200 */
.L_x_15071:
[----:B------:R-:W-:Y:S04]  /*3690*/  BSSY.RECONVERGENT B0, `(.L_x_15073) ;  /* 0x0000012000007945 */ /* 0x000fe80003800200 */
[----:B------:R-:W-:Y:S05]  /*36a0*/  @P3 BRA `(.L_x_15074) ;  /* 0x0000000000403947 */ /* 0x000fea0003800000 */
[----:B------:R-:W-:Y:S01]  /*36b0*/  MOV R39, RZ ;  /* 0x000000ff00277202 */ /* 0x000fe20000000f00 */
[----:B------:R-:W-:Y:S01]  /*36c0*/  IMAD R12, R35, UR38, RZ ;  /* 0x00000026230c7c24 */ /* 0x000fe2000f8e02ff */
[----:B------:R-:W-:Y:S02]  /*36d0*/  R2UR UR4, R26 ;  /* 0x000000001a0472ca */ /* 0x000fe400000e0000 */
[----:B------:R-:W-:Y:S01]  /*36e0*/  R2UR UR5, R27 ;  /* 0x000000001b0572ca */ /* 0x000fe200000e0000 */
[----:B01----:R-:W-:Y:S01]  /*36f0*/  IMAD.WIDE.U32 R4, R33, UR38, R38 ;  /* 0x0000002621047c25 */ /* 0x003fe2000f8e0026 */
        /* <DEDUP_REMOVED lines=11> */
.L_x_15074:
[----:B------:R-:W-:Y:S05]  /*37b0*/  BSYNC.RECONVERGENT B0 ;  /* 0x0000000000007941 */ /* 0x000fea0003800200 */
.L_x_15073:
        /* <DEDUP_REMOVED lines=30> */
.L_x_15076:
[----:B------:R-:W-:Y:S05]  /*39a0*/  BSYNC.RECONVERGENT B0 ;  /* 0x0000000000007941 */ /* 0x000fea0003800200 */
.L_x_15075:
[----:B------:R-:W-:Y:S04]  /*39b0*/  BSSY.RECONVERGENT B0, `(.L_x_15077) ;  /* 0x0000012000007945 */ /* 0x000fe80003800200 */
[----:B------:R-:W-:Y:S05]  /*39c0*/  @P0 BRA `(.L_x_15078) ;  /* 0x0000000000400947 */ /* 0x000fea0003800000 */
[----:B------:R-:W-:Y:S01]  /*39d0*/  MOV R43, RZ ;  /* 0x000000ff002b7202 */ /* 0x000fe20000000f00 */
[----:B012---:R-:W-:Y:S01]  /*39e0*/  IMAD R4, R35, UR38, RZ ;  /* 0x0000002623047c24 */ /* 0x007fe2000f8e02ff */
[----:B------:R-:W-:Y:S02]  /*39f0*/  R2UR UR4, R26 ;  /* 0x000000001a0472ca */ /* 0x000fe400000e0000 */
[----:B------:R-:W-:Y:S01]  /*3a00*/  R2UR UR5, R27 ;  /* 0x000000001b0572ca */ /* 0x000fe200000e0000 */
[----:B---3--:R-:W-:Y:S01]  /*3a10*/  IMAD.WIDE.U32 R2, R33, UR38, R42 ;  /* 0x0000002621027c25 */ /* 0x008fe2000f8e002a */
        /* <DEDUP_REMOVED lines=11> */
.L_x_15078:
[----:B------:R-:W-:Y:S05]  /*3ad0*/  BSYNC.RECONVERGENT B0 ;  /* 0x0000000000007941 */ /* 0x000fea0003800200 */
.L_x_15077:
[----:B------:R-:W-:Y:S04]  /*3ae0*/  BSSY.RECONVERGENT B0, `(.L_x_15079) ;  /* 0x0000012000007945 */ /* 0x000fe80003800200 */
[----:B------:R-:W-:Y:S05]  /*3af0*/  @P2 BRA `(.L_x_15080) ;  /* 0x0000000000402947 */ /* 0x000fea0003800000 */
[----:B------:R-:W-:Y:S02]  /*3b00*/  HFMA2 R45, -RZ, RZ, 0, 0 ;  /* 0x00000000ff2d7431 */ /* 0x000fe400000001ff */
[----:B012---:R-:W-:Y:S01]  /*3b10*/  IMAD R4, R35, UR38, RZ ;  /* 0x0000002623047c24 */ /* 0x007fe2000f8e02ff */
[----:B------:R-:W-:Y:S02]  /*3b20*/  R2UR UR4, R26 ;  /* 0x000000001a0472ca */ /* 0x000fe400000e0000 */
[----:B------:R-:W-:Y:S01]  /*3b30*/  R2UR UR5, R27 ;  /* 0x000000001b0572ca */ /* 0x000fe200000e0000 */
[----:B------:R-:W-:Y:S01]  /*3b40*/  IMAD R5, R33, UR39, R4 ;  /* 0x0000002721057c24 */ /* 0x000fe2000f8e0204 */
[----:B------:R-:W-:Y:S01]  /*3b50*/  F2FP.F16.F32.PACK_AB R23, R23, R16 ;  /* 0x000000101717723e */ /* 0x000fe200000000ff */
        /* <DEDUP_REMOVED lines=10> */
.L_x_15080:
[----:B------:R-:W-:Y:S05]  /*3c00*/  BSYNC.RECONVERGENT B0 ;  /* 0x0000000000007941 */ /* 0x000fea0003800200 */
.L_x_15079:
[----:B------:R-:W-:Y:S04]  /*3c10*/  BSSY.RECONVERGENT B0, `(.L_x_15081) ;  /* 0x0000012000007945 */ /* 0x000fe80003800200 */
[----:B------:R-:W-:Y:S05]  /*3c20*/  @P3 BRA `(.L_x_15082) ;  /* 0x0000000000403947 */ /* 0x000fea0003800000 */
[----:B------:R-:W-:Y:S01]  /*3c30*/  MOV R47, RZ ;  /* 0x000000ff002f7202 */ /* 0x000fe20000000f00 */
[----:B012---:R-:W-:Y:S01]  /*3c40*/  IMAD R4, R35, UR38, RZ ;  /* 0x0000002623047c24 */ /* 0x007fe2000f8e02ff */
[----:B------:R-:W-:Y:S02]  /*3c50*/  R2UR UR4, R26 ;  /* 0x000000001a0472ca */ /* 0x000fe400000e0000 */
[----:B------:R-:W-:Y:S01]  /*3c60*/  R2UR UR5, R27 ;  /* 0x000000001b0572ca */ /* 0x000fe200000e0000 */
[----:B---34-:R-:W-:Y:S01]  /*3c70*/  IMAD.WIDE.U32 R2, R33, UR38, R46 ;  /* 0x0000002621027c25 */ /* 0x018fe2000f8e002e */
        /* <DEDUP_REMOVED lines=11> */
.L_x_15082:
[----:B------:R-:W-:Y:S05]  /*3d30*/  BSYNC.RECONVERGENT B0 ;  /* 0x0000000000007941 */ /* 0x000fea0003800200 */
.L_x_15081:
        /* <DEDUP_REMOVED lines=18> */
.L_x_15084:
[----:B------:R-:W-:Y:S05]  /*3e60*/  BSYNC.RECONVERGENT B0 ;  /* 0x0000000000007941 */ /* 0x000fea0003800200 */
.L_x_15083:
[----:B------:R-:W-:Y:S04]  /*3e70*/  BSSY.RECONVERGENT B0, `(.L_x_15085) ;  /* 0x0000012000007945 */ /* 0x000fe80003800200 */
[----:B------:R-:W-:Y:S05]  /*3e80*/  @P5 BRA `(.L_x_15086) ;  /* 0x0000000000405947 */ /* 0x000fea0003800000 */
[----:B------:R-:W-:Y:S01]  /*3e90*/  IMAD R0, R35, UR38, RZ ;  /* 0x0000002623007c24 */ /* 0x000fe2000f8e02ff */
[----:B------:R-:W-:Y:S01]  /*3ea0*/  R2UR UR4, R26 ;  /* 0x000000001a0472ca */ /* 0x000fe200000e0000 */
[----:B------:R-:W-:Y:S01]  /*3eb0*/  IMAD.MOV.U32 R51, RZ, RZ, RZ ;  /* 0x000000ffff337224 */ /* 0x000fe200078e00ff */
[----:B------:R-:W-:Y:S01]  /*3ec0*/  R2UR UR5, R27 ;  /* 0x000000001b0572ca */ /* 0x000fe200000e0000 */
[----:B012---:R-:W-:Y:S01]  /*3ed0*/  IMAD R5, R33, UR39, R0 ;  /* 0x0000002721057c24 */ /* 0x007fe2000f8e0200 */
[----:B------:R-:W-:Y:S01]  /*3ee0*/  F2FP.F16.F32.PACK_AB R7, R7, R8 ;  /* 0x000000080707723e */ /* 0x000fe200000000ff */
        /* <DEDUP_REMOVED lines=10> */
.L_x_15086:
[----:B------:R-:W-:Y:S05]  /*3f90*/  BSYNC.RECONVERGENT B0 ;  /* 0x0000000000007941 */ /* 0x000fea0003800200 */
.L_x_15085:
[----:B------:R-:W-:Y:S04]  /*3fa0*/  BSSY.RECONVERGENT B0, `(.L_x_15087) ;  /* 0x0000012000007945 */ /* 0x000fe80003800200 */
[----:B------:R-:W-:Y:S05]  /*3fb0*/  @P6 BRA `(.L_x_15088) ;  /* 0x0000000000406947 */ /* 0x000fea0003800000 */
[----:B------:R-:W-:Y:S01]  /*3fc0*/  MOV R53, RZ ;  /* 0x000000ff00357202 */ /* 0x000fe20000000f00 */
[----:B------:R-:W-:Y:S01]  /*3fd0*/  IMAD R0, R35, UR38, RZ ;  /* 0x0000002623007c24 */ /* 0x000fe2000f8e02ff */
[----:B------:R-:W-:Y:S02]  /*3fe0*/  R2UR UR4, R26 ;  /* 0x000000001a0472ca */ /* 0x000fe400000e0000 */
[----:B------:R-:W-:Y:S01]  /*3ff0*/  R2UR UR5, R27 ;  /* 0x000000001b0572ca */ /* 0x000fe200000e0000 */
[----:B0--34-:R-:W-:Y:S01]  /*4000*/  IMAD.WIDE.U32 R2, R33, UR38, R52 ;  /* 0x0000002621027c25 */ /* 0x019fe2000f8e0034 */
[----:B------:R-:W-:-:S03]  /*4010*/  F2FP.F16.F32.PACK_AB R11, R11, R6 ;  /* 0x000000060b0b723e */ /* 0x000fc600000000ff */
[----:B-12---:R-:W-:-:S05]  /*4020*/  IMAD R5, R33, UR39, R0 ;  /* 0x0000002721057c24 */ /* 0x006fca000f8e0200 */
        /* <DEDUP_REMOVED lines=9> */
.L_x_15088:
[----:B------:R-:W-:Y:S05]  /*40c0*/  BSYNC.RECONVERGENT B0 ;  /* 0x0000000000007941 */ /* 0x000fea0003800200 */
.L_x_15087:
[----:B------:R-:W-:-:S04]  /*40d0*/  IADD3 R33, P0, PT, R34, R33, RZ ;  /* 0x0000002122217210 */ /* 0x000fc80007f1e0ff */
[----:B------:R-:W-:Y:S02]  /*40e0*/  LEA.HI.X.SX32 R35, R34, R35, 0x1, P0 ;  /* 0x0000002322237211 */ /* 0x000fe400000f0eff */
[----:B------:R-:W-:-:S04]  /*40f0*/  ISETP.GE.U32.AND P0, PT, R33, UR42, PT ;  /* 0x0000002a21007c0c */ /* 0x000fc8000bf06070 */
[----:B------:R-:W-:-:S13]  /*4100*/  ISETP.GE.AND.EX P0, PT, R35, UR43, PT, P0 ;  /* 0x0000002b23007c0c */ /* 0x000fda000bf06300 */
[----:B------:R-:W-:Y:S05]  /*4110*/  @!P0 BRA `(.L_x_15089) ;  /* 0xffffffc000748947 */ /* 0x000fea000383ffff */
[----:B------:R-:W-:Y:S05]  /*4120*/  EXIT ;  /* 0x000000000000794d */ /* 0x000fea0003800000 */
.L_x_15028:
[----:B------:R-:W-:Y:S01]  /*4130*/  HFMA2 R12, -RZ, RZ, 0, 9.5367431640625e-07 ;  /* 0x00000010ff0c7431 */ /* 0x000fe200000001ff */
[----:B------:R-:W-:Y:S01]  /*4140*/  BSSY B0, `(.L_x_15090) ;  /* 0x0000006000007945 */ /* 0x000fe20003800000 */
[----:B------:R-:W-:Y:S02]  /*4150*/  MOV R11, 0x1f ;  /* 0x0000001f000b7802 */ /* 0x000fe40000000f00 */
[----:B------:R-:W-:-:S07]  /*4160*/  MOV R15, 0xffffffff ;  /* 0xffffffff000f7802 */ /* 0x000fce0000000f00 */
[----:B------:R-:W-:Y:S05]  /*4170*/  WARPSYNC.COLLECTIVE R15, `(.L_x_15091) ;  /* 0x000000000f087348 */ /* 0x000fea0003c00000 */
[----:B------:R0:W1:Y:S02]  /*4180*/  SHFL.BFLY P6, R14, R13, R12, R11 ;  /* 0x0c00000c0d0e7389 */ /* 0x00006400000c000b */
[----:B01----:R-:W-:Y:S05]  /*4190*/  ENDCOLLECTIVE ;  /* 0x000000000000791b */ /* 0x003fea0003800000 */
.L_x_15091:
[----:B------:R-:W-:Y:S05]  /*41a0*/  BSYNC B0 ;  /* 0x0000000000007941 */ /* 0x000fea0003800000 */
.L_x_15090:
        /* <DEDUP_REMOVED lines=9> */
.L_x_15092:
[----:B------:R-:W-:Y:S01]  /*4240*/  HFMA2 R12, -RZ, RZ, 0, 2.384185791015625e-07 ;  /* 0x00000004ff0c7431 */ /* 0x000fe200000001ff */
[----:B------:R-:W-:-:S05]  /*4250*/  FMNMX R0, R13, R14, !PT ;  /* 0x0000000e0d007209 */ /* 0x000fca0007800000 */
[----:B------:R-:W-:-:S07]  /*4260*/  IMAD.MOV.U32 R13, RZ, RZ, R0 ;  /* 0x000000ffff0d7224 */ /* 0x000fce00078e0000 */
[----:B------:R-:W-:Y:S05]  /*4270*/  WARPSYNC.COLLECTIVE R15, `(.L_x_15093) ;  /* 0x000000000f087348 */ /* 0x000fea0003c00000 */
[----:B------:R0:W1:Y:S02]  /*4280*/  SHFL.BFLY P6, R14, R13, R12, R11 ;  /* 0x0c00000c0d0e7389 */ /* 0x00006400000c000b */
[----:B01----:R-:W-:Y:S05]  /*4290*/  ENDCOLLECTIVE ;  /* 0x000000000000791b */ /* 0x003fea0003800000 */
.L_x_15093:
[----:B------:R-:W-:Y:S01]  /*42a0*/  HFMA2 R12, -RZ, RZ, 0, 1.1920928955078125e-07 ;  /* 0x00000002ff0c7431 */ /* 0x000fe200000001ff */
[----:B------:R-:W-:-:S04]  /*42b0*/  FMNMX R2, R0, R14, !PT ;  /* 0x0000000e00027209 */ /* 0x000fc80007800000 */
[----:B------:R-:W-:-:S07]  /*42c0*/  MOV R13, R2 ;  /* 0x00000002000d7202 */ /* 0x000fce0000000f00 */
[----:B------:R-:W-:Y:S05]  /*42d0*/  WARPSYNC.COLLECTIVE R15, `(.L_x_15094) ;  /* 0x000000000f087348 */ /* 0x000fea0003c00000 */
[----:B------:R0:W1:Y:S02]  /*42e0*/  SHFL.BFLY P6, R14, R13, R12, R11 ;  /* 0x0c00000c0d0e7389 */ /* 0x00006400000c000b */
[----:B01----:R-:W-:Y:S05]  /*42f0*/  ENDCOLLECTIVE ;  /* 0x000000000000791b */ /* 0x003fea0003800000 */
.L_x_15094:
[----:B------:R-:W-:Y:S01]  /*4300*/  HFMA2 R12, -RZ, RZ, 0, 5.9604644775390625e-08 ;  /* 0x00000001ff0c7431 */ /* 0x000fe200000001ff */
[----:B------:R-:W-:-:S04]  /*4310*/  FMNMX R3, R2, R14, !PT ;  /* 0x0000000e02037209 */ /* 0x000fc80007800000 */
[----:B------:R-:W-:-:S07]  /*4320*/  MOV R13, R3 ;  /* 0x00000003000d7202 */ /* 0x000fce0000000f00 */
[----:B------:R-:W-:Y:S05]  /*4330*/  WARPSYNC.COLLECTIVE R15, `(.L_x_15095) ;  /* 0x000000000f087348 */ /* 0x000fea0003c00000 */
[----:B------:R0:W1:Y:S02]  /*4340*/  SHFL.BFLY P6, R14, R13, R12, R11 ;  /* 0x0c00000c0d0e7389 */ /* 0x00006400000c000b */
[----:B01----:R-:W-:Y:S05]  /*4350*/  ENDCOLLECTIVE ;  /* 0x000000000000791b */ /* 0x003fea0003800000 */
.L_x_15095:
        /* <DEDUP_REMOVED lines=202> */
[----:B------:R-:W-:-:S03]  /*5000*/  IMAD.MOV.U32 R12, RZ, RZ, 0x10 ;  /* 0x00000010ff0c7424 */ /* 0x000fc600078e00ff */
[----:B------:R-:W-:-:S07]  /*5010*/  FADD R13, R13, R4 ;  /* 0x000000040d0d7221 */ /* 0x000fce0000000000 */
[----:B------:R-:W-:Y:S05]  /*5020*/  WARPSYNC.COLLECTIVE R15, `(.L_x_15096) ;  /* 0x000000000f087348 */ /* 0x000fea0003c00000 */
[----:B------:R0:W1:Y:S02]  /*5030*/  SHFL.BFLY P6, R14, R13, R12, R11 ;  /* 0x0c00000c0d0e7389 */ /* 0x00006400000c000b */
[----:B01----:R-:W-:Y:S05]  /*5040*/  ENDCOLLECTIVE ;  /* 0x000000000000791b */ /* 0x003fea0003800000 */
.L_x_15096:
[----:B------:R-:W-:Y:S02]  /*5050*/  HFMA2 R12, -RZ, RZ, 0, 4.76837158203125e-07 ;  /* 0x00000008ff0c7431 */ /* 0x000fe400000001ff */
[----:B------:R-:W-:-:S05]  /*5060*/  FADD R28, R13, R14 ;  /* 0x0000000e0d1c7221 */ /* 0x000fca0000000000 */
[----:B------:R-:W-:-:S07]  /*5070*/  MOV R13, R28 ;  /* 0x0000001c000d7202 */ /* 0x000fce0000000f00 */
[----:B------:R-:W-:Y:S05]  /*5080*/  WARPSYNC.COLLECTIVE R15, `(.L_x_15097) ;  /* 0x000000000f087348 */ /* 0x000fea0003c00000 */
[----:B------:R0:W1:Y:S02]  /*5090*/  SHFL.BFLY P6, R14, R13, R12, R11 ;  /* 0x0c00000c0d0e7389 */ /* 0x00006400000c000b */
[----:B01----:R-:W-:Y:S05]  /*50a0*/  ENDCOLLECTIVE ;  /* 0x000000000000791b */ /* 0x003fea0003800000 */
.L_x_15097:
[----:B------:R-:W-:Y:S02]  /*50b0*/  HFMA2 R12, -RZ, RZ, 0, 2.384185791015625e-07 ;  /* 0x00000004ff0c7431 */ /* 0x000fe400000001ff */
[----:B------:R-:W-:-:S05]  /*50c0*/  FADD R29, R28, R14 ;  /* 0x0000000e1c1d7221 */ /* 0x000fca0000000000 */
[----:B------:R-:W-:-:S07]  /*50d0*/  MOV R13, R29 ;  /* 0x0000001d000d7202 */ /* 0x000fce0000000f00 */
[----:B------:R-:W-:Y:S05]  /*50e0*/  WARPSYNC.COLLECTIVE R15, `(.L_x_15098) ;  /* 0x000000000f087348 */ /* 0x000fea0003c00000 */
[----:B------:R0:W1:Y:S02]  /*50f0*/  SHFL.BFLY P6, R14, R13, R12, R11 ;  /* 0x0c00000c0d0e7389 */ /* 0x00006400000c000b */
[----:B01----:R-:W-:Y:S05]  /*5100*/  ENDCOLLECTIVE ;  /* 0x000000000000791b */ /* 0x003fea0003800000 */
.L_x_15098:
[----:B------:R-:W-:Y:S02]  /*5110*/  HFMA2 R12, -RZ, RZ, 0, 1.1920928955078125e-07 ;  /* 0x00000002ff0c7431 */ /* 0x000fe400000001ff */
[----:B------:R-:W-:-:S05]  /*5120*/  FADD R30, R29, R14 ;  /* 0x0000000e1d1e7221 */ /* 0x000fca0000000000 */
[----:B------:R-:W-:-:S07]  /*5130*/  MOV R13, R30 ;  /* 0x0000001e000d7202 */ /* 0x000fce0000000f00 */
[----:B------:R-:W-:Y:S05]  /*5140*/  WARPSYNC.COLLECTIVE R15, `(.L_x_15099) ;  /* 0x000000000f087348 */ /* 0x000fea0003c00000 */
[----:B------:R0:W1:Y:S02]  /*5150*/  SHFL.BFLY P6, R14, R13, R12, R11 ;  /* 0x0c00000c0d0e7389 */ /* 0x00006400000c000b */
[----:B01----:R-:W-:Y:S05]  /*5160*/  ENDCOLLECTIVE ;  /* 0x000000000000791b */ /* 0x003fea0003800000 */
.L_x_15099:
[----:B------:R-:W-:Y:S02]  /*5170*/  HFMA2 R12, -RZ, RZ, 0, 5.9604644775390625e-08 ;  /* 0x00000001ff0c7431 */ /* 0x000fe400000001ff */
[----:B------:R-:W-:-:S05]  /*5180*/  FADD R31, R30, R14 ;  /* 0x0000000e1e1f7221 */ /* 0x000fca0000000000 */
[----:B------:R-:W-:-:S07]  /*5190*/  MOV R13, R31 ;  /* 0x0000001f000d7202 */ /* 0x000fce0000000f00 */
[----:B------:R-:W-:Y:S05]  /*51a0*/  WARPSYNC.COLLECTIVE R15, `(.L_x_15100) ;  /* 0x000000000f087348 */ /* 0x000fea0003c00000 */
[----:B------:R0:W1:Y:S02]  /*51b0*/  SHFL.BFLY P6, R14, R13, R12, R11 ;  /* 0x0c00000c0d0e7389 */ /* 0x00006400000c000b */
[----:B01----:R-:W-:Y:S05]  /*51c0*/  ENDCOLLECTIVE ;  /* 0x000000000000791b */ /* 0x003fea0003800000 */
.L_x_15100:
[----:B------:R-:W-:Y:S05]  /*51d0*/  BRA `(.L_x_15101) ;  /* 0xffffffcc00c47947 */ /* 0x000fea000383ffff */
        .weak           $__internal_291_$__cuda_sm3x_div_rn_noftz_f32_slowpath
        .type           $__internal_291_$__cuda_sm3x_div_rn_noftz_f32_slowpath,@function
        .size           $__internal_291_$__cuda_sm3x_div_rn_noftz_f32_slowpath,(.L_x_25743 - $__internal_291_$__cuda_sm3x_div_rn_noftz_f32_slowpath)
$__internal_291_$__cuda_sm3x_div_rn_noftz_f32_slowpath:
        /* <DEDUP_REMOVED lines=34> */
.L_x_15103:
        /* <DEDUP_REMOVED lines=51> */
.L_x_15110:
[----:B------:R-:W-:-:S04]  /*5730*/  LOP3.LUT R11, R11, 0x80000000, RZ, 0xc0, !PT ;  /* 0x800000000b0b7812 */ /* 0x000fc800078ec0ff */
[----:B------:R-:W-:Y:S01]  /*5740*/  LOP3.LUT R11, R11, 0x7f800000, RZ, 0xfc, !PT ;  /* 0x7f8000000b0b7812 */ /* 0x000fe200078efcff */
[----:B------:R-:W-:Y:S06]  /*5750*/  BRA `(.L_x_15111) ;  /* 0x0000000000047947 */ /* 0x000fec0003800000 */
.L_x_15109:
[----:B------:R-:W-:-:S07]  /*5760*/  LEA R11, R56, R11, 0x17 ;  /* 0x0000000b380b7211 */ /* 0x000fce00078eb8ff */
.L_x_15111:
[----:B------:R-:W-:Y:S05]  /*5770*/  BSYNC.RECONVERGENT B1 ;  /* 0x0000000000017941 */ /* 0x000fea0003800200 */
.L_x_15108:
[----:B------:R-:W-:Y:S05]  /*5780*/  BRA `(.L_x_15112) ;  /* 0x0000000000207947 */ /* 0x000fea0003800000 */
.L_x_15107:
[----:B------:R-:W-:-:S04]  /*5790*/  LOP3.LUT R11, R12, 0x80000000, R25, 0x48, !PT ;  /* 0x800000000c0b7812 */ /* 0x000fc800078e4819 */
[----:B------:R-:W-:Y:S01]  /*57a0*/  LOP3.LUT R11, R11, 0x7f800000, RZ, 0xfc, !PT ;  /* 0x7f8000000b0b7812 */ /* 0x000fe200078efcff */
[----:B------:R-:W-:Y:S06]  /*57b0*/  BRA `(.L_x_15112) ;  /* 0x0000000000147947 */ /* 0x000fec0003800000 */
.L_x_15106:
[----:B------:R-:W-:Y:S01]  /*57c0*/  LOP3.LUT R11, R12, 0x80000000, R25, 0x48, !PT ;  /* 0x800000000c0b7812 */ /* 0x000fe200078e4819 */
[----:B------:R-:W-:Y:S06]  /*57d0*/  BRA `(.L_x_15112) ;  /* 0x00000000000c7947 */ /* 0x000fec0003800000 */
.L_x_15105:
[----:B------:R-:W0:Y:S01]  /*57e0*/  MUFU.RSQ R11, -QNAN ;  /* 0xffc00000000b7908 */ /* 0x000e220000001400 */
[----:B------:R-:W-:Y:S05]  /*57f0*/  BRA `(.L_x_15112) ;  /* 0x0000000000047947 */ /* 0x000fea0003800000 */
.L_x_15104:
[----:B------:R-:W-:-:S07]  /*5800*/  FADD.FTZ R11, R25, R12 ;  /* 0x0000000c190b7221 */ /* 0x000fce0000010000 */
.L_x_15112:
[----:B------:R-:W-:Y:S05]  /*5810*/  BSYNC.RECONVERGENT B0 ;  /* 0x0000000000007941 */ /* 0x000fea0003800200 */
.L_x_15102:
[----:B------:R-:W-:Y:S01]  /*5820*/  HFMA2 R13, -RZ, RZ, 0, 0 ;  /* 0x00000000ff0d7431 */ /* 0x000fe200000001ff */
[----:B------:R-:W-:-:S04]  /*5830*/  MOV R12, R28 ;  /* 0x0000001c000c7202 */ /* 0x000fc80000000f00 */
[----:B0-----:R-:W-:Y:S05]  /*5840*/  RET.REL.NODEC R12 `(_Z15SoftmaxWarpImplI10DirectLoadI6__halffE11DirectStoreIfS1_EfLi2ELi20ELi32ELi1ELb1EL9Algorithm0EEvT_T0_ll) ;  /* 0xffffffa40cec7950 */ /* 0x001fea0003c3ffff */
.L_x_15113:
        /* <DEDUP_REMOVED lines=11> */
.L_x_25743:


//--------------------- .text._Z15SoftmaxWarpImplI10DirectLoadI6__halffE11DirectStoreIfS1_EfLi2ELi20ELi32ELi1ELb0EL9Algorithm0EEvT_T0_ll --------------------------
	.section	.text._Z15SoftmaxWarpImplI10DirectLoadI6__halffE11DirectStoreIfS1_EfLi2ELi20ELi32ELi1ELb0EL9Algorithm0EEvT_T0_ll,"ax",@progbits
	.align	128
        .global         _Z15SoftmaxWarpImplI10DirectLoadI6__halffE11DirectStoreIfS1_EfLi2ELi20ELi32ELi1ELb0EL9Algorithm0EEvT_T0_ll
        .type           _Z15SoftmaxWarpImplI10DirectLoadI6__halffE11DirectStoreIfS1_EfLi2ELi20ELi32ELi1ELb0EL9Algorithm0EEvT_T0_ll,@function
        .size           _Z15SoftmaxWarpImplI10DirectLoadI6__halffE11DirectStoreIfS1_EfLi2ELi20ELi32ELi1ELb0EL9Algorithm0EEvT_T0_ll,(.L_x_25744 - _Z15SoftmaxWarpImplI10DirectLoadI6__halffE11DirectStoreIfS1_EfLi2ELi20ELi32ELi1ELb0EL9Algorithm0EEvT_T0_ll)
        .other          _Z15SoftmaxWarpImplI10DirectLoadI6__halffE11DirectStoreIfS1_EfLi2ELi20ELi32ELi1ELb0EL9Algorithm0EEvT_T0_ll,@"STO_CUDA_ENTRY STV_DEFAULT"
_Z15SoftmaxWarpImplI10DirectLoadI6__halffE11DirectStoreIfS1_EfLi2ELi20ELi32ELi1ELb0EL9Algorithm0EEvT_T0_ll:
.text._Z15SoftmaxWarpImplI10DirectLoadI6__halffE11DirectStoreIfS1_EfLi2ELi20ELi32ELi1ELb0EL9Algorithm0EEvT_T0_ll:
        /* <DEDUP_REMOVED lines=24> */
.L_x_15114:
        /* <DEDUP_REMOVED lines=14> */
.L_x_15156:
[----:B-1----:R-:W-:Y:S01]  /*0260*/  HFMA2 R3, -RZ, RZ, 0, 0 ;  /* 0x00000000ff037431 */ /* 0x002fe200000001ff */
[----:B------:R-:W-:Y:S01]  /*0270*/  MOV R2, R34 ;  /* 0x0000002200027202 */ /* 0x000fe20000000f00 */
[----:B------:R-:W-:Y:S01]  /*0280*/  IMAD R0, R35, UR38, RZ ;  /* 0x0000002623007c24 */ /* 0x000fe2000f8e02ff */
[----:B--2---:R-:W-:Y:S02]  /*0290*/  R2UR UR4, R26 ;  /* 0x000000001a0472ca */ /* 0x004fe400000e0000 */
[----:B------:R-:W-:Y:S01]  /*02a0*/  R2UR UR5, R27 ;  /* 0x000000001b0572ca */ /* 0x000fe200000e0000 */
[C---:B------:R-:W-:Y:S02]  /*02b0*/  IMAD R5, R33.reuse, UR39, R0 ;  /* 0x0000002721057c24 */ /* 0x040fe4000f8e0200 */
[----:B------:R-:W-:-:S05]  /*02c0*/  IMAD.WIDE.U32 R2, R33, UR38, R2 ;  /* 0x0000002621027c25 */ /* 0x000fca000f8e0002 */
[----:B------:R-:W-:Y:S02]  /*02d0*/  IADD3 R4, PT, PT, R3, R5, RZ ;  /* 0x0000000503047210 */ /* 0x000fe40007ffe0ff */
[----:B------:R-:W-:Y:S02]  /*02e0*/  IADD3 R6, P5, PT, R2, 0x40, RZ ;  /* 0x0000004002067810 */ /* 0x000fe40007fbe0ff */
[----:B------:R-:W-:Y:S02]  /*02f0*/  LEA.HI R0, P0, R4, R2, RZ, 0x1 ;  /* 0x0000000204007211 */ /* 0x000fe400078108ff */
[----:B------:R-:W-:Y:S02]  /*0300*/  IADD3 R10, P4, PT, R2, 0x80, RZ ;  /* 0x00000080020a7810 */ /* 0x000fe40007f9e0ff */
[----:B------:R-:W-:Y:S02]  /*0310*/  SHF.L.U32 R8, R0, 0x1, RZ ;  /* 0x0000000100087819 */ /* 0x000fe400000006ff */
[----:B------:R-:W-:-:S02]  /*0320*/  IADD3.X R3, PT, PT, RZ, R4, RZ, P0, !PT ;  /* 0x00000004ff037210 */ /* 0x000fc400007fe4ff */
[----:B------:R-:W-:Y:S02]  /*0330*/  LOP3.LUT R8, R8, 0xfffffffc, RZ, 0xc0, !PT ;  /* 0xfffffffc08087812 */ /* 0x000fe400078ec0ff */
[----:B------:R-:W-:Y:S02]  /*0340*/  SHF.L.U64.HI R0, R0, 0x1, R3 ;  /* 0x0000000100007819 */ /* 0x000fe40000010203 */
[----:B------:R-:W-:Y:S02]  /*0350*/  IADD3 R8, P3, PT, R8, UR36, RZ ;  /* 0x0000002408087c10 */ /* 0x000fe4000ff7e0ff */
[C---:B------:R-:W-:Y:S02]  /*0360*/  IADD3 R12, P6, PT, R2.reuse, 0xc0, RZ ;  /* 0x000000c0020c7810 */ /* 0x040fe40007fde0ff */
[----:B------:R-:W-:Y:S02]  /*0370*/  IADD3 R14, P0, PT, R2, 0x100, RZ ;  /* 0x00000100020e7810 */ /* 0x000fe40007f1e0ff */
[----:B------:R-:W-:-:S02]  /*0380*/  IADD3.X R17, PT, PT, RZ, R4, RZ, P5, !PT ;  /* 0x00000004ff117210 */ /* 0x000fc40002ffe4ff */
[-C--:B------:R-:W-:Y:S02]  /*0390*/  IADD3.X R11, PT, PT, RZ, R4.reuse, RZ, P4, !PT ;  /* 0x00000004ff0b7210 */ /* 0x080fe400027fe4ff */
[----:B------:R-:W-:Y:S02]  /*03a0*/  IADD3 R22, P1, PT, R2, 0x140, RZ ;  /* 0x0000014002167810 */ /* 0x000fe40007f3e0ff */
[----:B------:R-:W-:Y:S02]  /*03b0*/  IADD3.X R9, PT, PT, R0, UR37, RZ, P3, !PT ;  /* 0x0000002500097c10 */ /* 0x000fe40009ffe4ff */
[-C--:B------:R-:W-:Y:S02]  /*03c0*/  IADD3.X R13, PT, PT, RZ, R4.reuse, RZ, P6, !PT ;  /* 0x00000004ff0d7210 */ /* 0x080fe400037fe4ff */
[----:B------:R-:W-:Y:S01]  /*03d0*/  IADD3.X R15, PT, PT, RZ, R4, RZ, P0, !PT ;  /* 0x00000004ff0f7210 */ /* 0x000fe200007fe4ff */
[----:B------:R1:W2:Y:S01]  /*03e0*/  LDG.E R8, desc[UR4][R8.64] ;  /* 0x0000000408087981 */ /* 0x0002a2000c1e1900 */
[----:B------:R-:W-:-:S02]  /*03f0*/  LEA.HI R6, P6, R17, R6, RZ, 0x1 ;  /* 0x0000000611067211 */ /* 0x000fc400078d08ff */
[----:B------:R-:W-:Y:S02]  /*0400*/  LEA.HI R10, P0, R11, R10, RZ, 0x1 ;  /* 0x0000000a0b0a7211 */ /* 0x000fe400078108ff */
[----:B------:R-:W-:Y:S02]  /*0410*/  IADD3.X R7, PT, PT, RZ, R4, RZ, P1, !PT ;  /* 0x00000004ff077210 */ /* 0x000fe40000ffe4ff */
[----:B------:R-:W-:Y:S02]  /*0420*/  IADD3.X R11, PT, PT, RZ, R11, RZ, P0, !PT ;  /* 0x0000000bff0b7210 */ /* 0x000fe400007fe4ff */
[----:B------:R-:W-:Y:S02]  /*0430*/  LEA.HI R14, P0, R15, R14, RZ, 0x1 ;  /* 0x0000000e0f0e7211 */ /* 0x000fe400078108ff */
[----:B-1----:R-:W-:Y:S02]  /*0440*/  IADD3.X R9, PT, PT, RZ, R17, RZ, P6, !PT ;  /* 0x00000011ff097210 */ /* 0x002fe400037fe4ff */
[----:B------:R-:W-:-:S02]  /*0450*/  LEA.HI R22, P6, R7, R22, RZ, 0x1 ;  /* 0x0000001607167211 */ /* 0x000fc400078d08ff */
[----:B------:R-:W-:Y:S02]  /*0460*/  SHF.L.U64.HI R16, R6, 0x1, R9 ;  /* 0x0000000106107819 */ /* 0x000fe40000010209 */
[----:B------:R-:W-:Y:S02]  /*0470*/  SHF.L.U64.HI R11, R10, 0x1, R11 ;  /* 0x000000010a0b7819 */ /* 0x000fe4000001020b */
[----:B------:R-:W-:Y:S02]  /*0480*/  SHF.L.U32 R6, R6, 0x1, RZ ;  /* 0x0000000106067819 */ /* 0x000fe400000006ff */
[----:B------:R-:W-:Y:S02]  /*0490*/  SHF.L.U32 R10, R10, 0x1, RZ ;  /* 0x000000010a0a7819 */ /* 0x000fe400000006ff */
[----:B------:R-:W-:Y:S02]  /*04a0*/  IADD3.X R15, PT, PT, RZ, R15, RZ, P0, !PT ;  /* 0x0000000fff0f7210 */ /* 0x000fe400007fe4ff */
[----:B------:R-:W-:-:S02]  /*04b0*/  IADD3.X R9, PT, PT, RZ, R7, RZ, P6, !PT ;  /* 0x00000007ff097210 */ /* 0x000fc400037fe4ff */
[----:B------:R-:W-:Y:S02]  /*04c0*/  LEA.HI R12, P1, R13, R12, RZ, 0x1 ;  /* 0x0000000c0d0c7211 */ /* 0x000fe400078308ff */
[----:B------:R-:W-:Y:S02]  /*04d0*/  SHF.L.U64.HI R15, R14, 0x1, R15 ;  /* 0x000000010e0f7819 */ /* 0x000fe4000001020f */
[----:B------:R-:W-:Y:S02]  /*04e0*/  LOP3.LUT R6, R6, 0xfffffffc, RZ, 0xc0, !PT ;  /* 0xfffffffc06067812 */ /* 0x000fe400078ec0ff */
[----:B------:R-:W-:Y:S02]  /*04f0*/  SHF.L.U64.HI R9, R22, 0x1, R9 ;  /* 0x0000000116097819 */ /* 0x000fe40000010209 */
[----:B------:R-:W-:Y:S02]  /*0500*/  LOP3.LUT R10, R10, 0xfffffffc, RZ, 0xc0, !PT ;  /* 0xfffffffc0a0a7812 */ /* 0x000fe400078ec0ff */
[----:B------:R-:W-:-:S02]  /*0510*/  SHF.L.U32 R14, R14, 0x1, RZ ;  /* 0x000000010e0e7819 */ /* 0x000fc400000006ff */
[----:B------:R-:W-:Y:S02]  /*0520*/  SHF.L.U32 R22, R22, 0x1, RZ ;  /* 0x0000000116167819 */ /* 0x000fe400000006ff */
[----:B------:R-:W-:Y:S02]  /*0530*/  IADD3.X R13, PT, PT, RZ, R13, RZ, P1, !PT ;  /* 0x0000000dff0d7210 */ /* 0x000fe40000ffe4ff */
[----:B------:R-:W-:Y:S02]  /*0540*/  IADD3 R6, P1, PT, R6, UR36, RZ ;  /* 0x0000002406067c10 */ /* 0x000fe4000ff3e0ff */
[----:B------:R-:W-:Y:S02]  /*0550*/  IADD3 R10, P0, PT, R10, UR36, RZ ;  /* 0x000000240a0a7c10 */ /* 0x000fe4000ff1e0ff */
[----:B------:R-:W-:Y:S02]  /*0560*/  R2UR UR10, R26 ;  /* 0x000000001a0a72ca */ /* 0x000fe400000e0000 */
[----:B------:R-:W-:-:S02]  /*0570*/  R2UR UR11, R27 ;  /* 0x000000001b0b72ca */ /* 0x000fc400000e0000 */
[----:B------:R-:W-:Y:S02]  /*0580*/  LOP3.LUT R14, R14, 0xfffffffc, RZ, 0xc0, !PT ;  /* 0xfffffffc0e0e7812 */ /* 0x000fe400078ec0ff */
[----:B------:R-:W-:Y:S02]  /*0590*/  LOP3.LUT R22, R22, 0xfffffffc, RZ, 0xc0, !PT ;  /* 0xfffffffc16167812 */ /* 0x000fe400078ec0ff */
[----:B------:R-:W-:Y:S02]  /*05a0*/  IADD3 R5, P2, PT, R2, 0x180, RZ ;  /* 0x0000018002057810 */ /* 0x000fe40007f5e0ff */
[----:B------:R-:W-:Y:S02]  /*05b0*/  SHF.L.U64.HI R13, R12, 0x1, R13 ;  /* 0x000000010c0d7819 */ /* 0x000fe4000001020d */
[----:B------:R-:W-:Y:S02]  /*05c0*/  R2UR UR6, R26 ;  /* 0x000000001a0672ca */ /* 0x000fe400000e0000 */
[----:B------:R-:W-:-:S02]  /*05d0*/  R2UR UR7, R27 ;  /* 0x000000001b0772ca */ /* 0x000fc400000e0000 */
[----:B------:R-:W-:Y:S02]  /*05e0*/  SHF.L.U32 R12, R12, 0x1, RZ ;  /* 0x000000010c0c7819 */ /* 0x000fe400000006ff */
[----:B------:R-:W-:Y:S02]  /*05f0*/  IADD3.X R7, PT, PT, R16, UR37, RZ, P1, !PT ;  /* 0x0000002510077c10 */ /* 0x000fe40008ffe4ff */
[----:B------:R-:W-:Y:S02]  /*0600*/  IADD3.X R11, PT, PT, R11, UR37, RZ, P0, !PT ;  /* 0x000000250b0b7c10 */ /* 0x000fe400087fe4ff */
[----:B------:R-:W-:Y:S01]  /*0610*/  IADD3 R14, P1, PT, R14, UR36, RZ ;  /* 0x000000240e0e7c10 */ /* 0x000fe2000ff3e0ff */
[----:B------:R1:W3:Y:S01]  /*0620*/  LDG.E R37, desc[UR4][R6.64] ;  /* 0x0000000406257981 */ /* 0x0002e2000c1e1900 */
[----:B------:R-:W-:Y:S02]  /*0630*/  IADD3 R22, P0, PT, R22, UR36, RZ ;  /* 0x0000002416167c10 */ /* 0x000fe4000ff1e0ff */
[C---:B------:R-:W-:Y:S01]  /*0640*/  IADD3 R3, P3, PT, R2.reuse, 0x1c0, RZ ;  /* 0x000001c002037810 */ /* 0x040fe20007f7e0ff */
[----:B------:R-:W4:Y:S01]  /*0650*/  LDG.E R31, desc[UR6][R10.64] ;  /* 0x000000060a1f7981 */ /* 0x000f22000c1e1900 */
[----:B------:R-:W-:-:S02]  /*0660*/  IADD3 R0, P4, PT, R2, 0x200, RZ ;  /* 0x0000020002007810 */ /* 0x000fc40007f9e0ff */
[----:B------:R-:W-:Y:S02]  /*0670*/  IADD3.X R18, PT, PT, RZ, R4, RZ, P2, !PT ;  /* 0x00000004ff127210 */ /* 0x000fe400017fe4ff */
[----:B------:R-:W-:Y:S02]  /*0680*/  IADD3 R2, P5, PT, R2, 0x240, RZ ;  /* 0x0000024002027810 */ /* 0x000fe40007fbe0ff */
[----:B------:R-:W-:Y:S02]  /*0690*/  R2UR UR8, R26 ;  /* 0x000000001a0872ca */ /* 0x000fe400000e0000 */
[----:B------:R-:W-:Y:S02]  /*06a0*/  R2UR UR9, R27 ;  /* 0x000000001b0972ca */ /* 0x000fe400000e0000 */
[----:B------:R-:W-:Y:S02]  /*06b0*/  LOP3.LUT R12, R12, 0xfffffffc, RZ, 0xc0, !PT ;  /* 0xfffffffc0c0c7812 */ /* 0x000fe400078ec0ff */
[----:B------:R-:W-:-:S02]  /*06c0*/  IADD3.X R15, PT, PT, R15, UR37, RZ, P1, !PT ;  /* 0x000000250f0f7c10 */ /* 0x000fc40008ffe4ff */
[----:B------:R-:W-:Y:S02]  /*06d0*/  IADD3.X R23, PT, PT, R9, UR37, RZ, P0, !PT ;  /* 0x0000002509177c10 */ /* 0x000fe400087fe4ff */
[-C--:B-1----:R-:W-:Y:S01]  /*06e0*/  IADD3.X R6, PT, PT, RZ, R4.reuse, RZ, P3, !PT ;  /* 0x00000004ff067210 */ /* 0x082fe20001ffe4ff */
[----:B------:R1:W5:Y:S01]  /*06f0*/  LDG.E R25, desc[UR10][R14.64] ;  /* 0x0000000a0e197981 */ /* 0x000362000c1e1900 */
[----:B------:R-:W-:Y:S02]  /*0700*/  LEA.HI R16, P0, R18, R5, RZ, 0x1 ;  /* 0x0000000512107211 */ /* 0x000fe400078108ff */
[----:B------:R-:W-:Y:S02]  /*0710*/  IADD3 R12, P6, PT, R12, UR36, RZ ;  /* 0x000000240c0c7c10 */ /* 0x000fe4000ffde0ff */
[-C--:B------:R-:W-:Y:S02]  /*0720*/  IADD3.X R5, PT, PT, RZ, R4.reuse, RZ, P5, !PT ;  /* 0x00000004ff057210 */ /* 0x080fe40002ffe4ff */
[----:B------:R-:W-:-:S02]  /*0730*/  IADD3.X R7, PT, PT, RZ, R4, RZ, P4, !PT ;  /* 0x00000004ff077210 */ /* 0x000fc400027fe4ff */
[----:B------:R-:W-:Y:S02]  /*0740*/  LEA.HI R3, P1, R6, R3, RZ, 0x1 ;  /* 0x0000000306037211 */ /* 0x000fe400078308ff */
[----:B------:R-:W-:Y:S02]  /*0750*/  R2UR UR12, R26 ;  /* 0x000000001a0c72ca */ /* 0x000fe400000e0000 */
[----:B------:R-:W-:Y:S02]  /*0760*/  R2UR UR13, R27 ;  /* 0x000000001b0d72ca */ /* 0x000fe400000e0000 */
[----:B------:R-:W-:Y:S02]  /*0770*/  IADD3.X R13, PT, PT, R13, UR37, RZ, P6, !PT ;  /* 0x000000250d0d7c10 */ /* 0x000fe4000b7fe4ff */
[----:B-1----:R-:W-:Y:S02]  /*0780*/  LEA.HI R14, P2, R5, R2, RZ, 0x1 ;  /* 0x00000002050e7211 */ /* 0x002fe400078508ff */
[----:B------:R-:W-:Y:S01]  /*0790*/  SHF.L.U32 R2, R16, 0x1, RZ ;  /* 0x0000000110027819 */ /* 0x000fe200000006ff */
[----:B------:R1:W5:Y:S01]  /*07a0*/  LDG.E R29, desc[UR8][R12.64] ;  /* 0x000000080c1d7981 */ /* 0x000362000c1e1900 */
[----:B------:R-:W-:-:S02]  /*07b0*/  IADD3.X R9, PT, PT, RZ, R18, RZ, P0, !PT ;  /* 0x00000012ff097210 */ /* 0x000fc400007fe4ff */
[----:B------:R-:W-:Y:S02]  /*07c0*/  LEA.HI R0, P0, R7, R0, RZ, 0x1 ;  /* 0x0000000007007211 */ /* 0x000fe400078108ff */
[----:B------:R-:W-:Y:S01]  /*07d0*/  IADD3.X R6, PT, PT, RZ, R6, RZ, P1, !PT ;  /* 0x00000006ff067210 */ /* 0x000fe20000ffe4ff */
[----:B------:R-:W5:Y:S01]  /*07e0*/  LDG.E R22, desc[UR12][R22.64] ;  /* 0x0000000c16167981 */ /* 0x000f62000c1e1900 */
[C---:B------:R-:W-:Y:S02]  /*07f0*/  SHF.L.U32 R10, R3.reuse, 0x1, RZ ;  /* 0x00000001030a7819 */ /* 0x040fe400000006ff */
[----:B------:R-:W-:Y:S02]  /*0800*/  LOP3.LUT R2, R2, 0xfffffffc, RZ, 0xc0, !PT ;  /* 0xfffffffc02027812 */ /* 0x000fe400078ec0ff */
[----:B------:R-:W-:Y:S02]  /*0810*/  IADD3.X R7, PT, PT, RZ, R7, RZ, P0, !PT ;  /* 0x00000007ff077210 */ /* 0x000fe400007fe4ff */
[----:B------:R-:W-:-:S02]  /*0820*/  SHF.L.U64.HI R6, R3, 0x1, R6 ;  /* 0x0000000103067819 */ /* 0x000fc40000010206 */
[----:B------:R-:W-:Y:S02]  /*0830*/  IADD3.X R3, PT, PT, RZ, R5, RZ, P2, !PT ;  /* 0x00000005ff037210 */ /* 0x000fe400017fe4ff */
[----:B------:R-:W-:Y:S02]  /*0840*/  SHF.L.U64.HI R9, R16, 0x1, R9 ;  /* 0x0000000110097819 */ /* 0x000fe40000010209 */
[----:B-1----:R-:W-:Y:S02]  /*0850*/  SHF.L.U32 R12, R0, 0x1, RZ ;  /* 0x00000001000c7819 */ /* 0x002fe400000006ff */
[----:B------:R-:W-:Y:S02]  /*0860*/  LOP3.LUT R10, R10, 0xfffffffc, RZ, 0xc0, !PT ;  /* 0xfffffffc0a0a7812 */ /* 0x000fe400078ec0ff */
[----:B------:R-:W-:Y:S02]  /*0870*/  IADD3 R2, P0, PT, R2, UR36, RZ ;  /* 0x0000002402027c10 */ /* 0x000fe4000ff1e0ff */
[----:B------:R-:W-:-:S02]  /*0880*/  SHF.L.U64.HI R4, R0, 0x1, R7 ;  /* 0x0000000100047819 */ /* 0x000fc40000010207 */
        /* <DEDUP_REMOVED lines=17> */
[----:B------:R-:W-:-:S05]  /*09a0*/  HADD2.F32 R8, -RZ, R8.H1_H1 ;  /* 0x30000008ff087230 */ /* 0x000fca0000004100 */
[----:B------:R-:W-:Y:S01]  /*09b0*/  FMNMX3 R0, R9, -INF , R8, !PT ;  /* 0xff80000009007876 */ /* 0x000fe20007800008 */
[--C-:B---3--:R-:W-:Y:S02]  /*09c0*/  HADD2.F32 R6, -RZ, R37.reuse.H0_H0 ;  /* 0x20000025ff067230 */ /* 0x108fe40000004100 */
[----:B------:R-:W-:Y:S02]  /*09d0*/  HADD2.F32 R37, -RZ, R37.H1_H1 ;  /* 0x30000025ff257230 */ /* 0x000fe40000004100 */
[--C-:B----4-:R-:W-:Y:S02]  /*09e0*/  HADD2.F32 R4, -RZ, R31.reuse.H0_H0 ;  /* 0x2000001fff047230 */ /* 0x110fe40000004100 */
[----:B------:R-:W-:Y:S01]  /*09f0*/  HADD2.F32 R31, -RZ, R31.H1_H1 ;  /* 0x3000001fff1f7230 */ /* 0x000fe20000004100 */
[----:B------:R-:W-:-:S04]  /*0a00*/  FMNMX3 R0, R0, R6, R37, !PT ;  /* 0x0000000600007276 */ /* 0x000fc80007800025 */
[----:B------:R-:W-:Y:S01]  /*0a10*/  FMNMX3 R0, R0, R4, R31, !PT ;  /* 0x0000000400007276 */ /* 0x000fe2000780001f */
[--C-:B-----5:R-:W-:Y:S02]  /*0a20*/  HADD2.F32 R24, -RZ, R25.reuse.H0_H0 ;  /* 0x20000019ff187230 */ /* 0x120fe40000004100 */
[----:B------:R-:W-:Y:S02]  /*0a30*/  HADD2.F32 R25, -RZ, R25.H1_H1 ;  /* 0x30000019ff197230 */ /* 0x000fe40000004100 */
[--C-:B------:R-:W-:Y:S02]  /*0a40*/  HADD2.F32 R7, -RZ, R29.reuse.H0_H0 ;  /* 0x2000001dff077230 */ /* 0x100fe40000004100 */
[----:B------:R-:W-:-:S05]  /*0a50*/  HADD2.F32 R29, -RZ, R29.H1_H1 ;  /* 0x3000001dff1d7230 */ /* 0x000fca0000004100 */
        /* <DEDUP_REMOVED lines=239> */
.L_x_15168:
        /* <DEDUP_REMOVED lines=12> */
[----:B0-----:R-:W-:Y:S05]  /*1a10*/  CALL.REL.NOINC `($__internal_292_$__cuda_sm3x_div_rn_noftz_f32_slowpath) ;  /* 0x0000002800ac7944 */ /* 0x001fea0003c00000 */
[----:B------:R-:W-:-:S07]  /*1a20*/  MOV R11, R5 ;  /* 0x00000005000b7202 */ /* 0x000fce0000000f00 */
.L_x_15117:
[----:B------:R-:W-:Y:S05]  /*1a30*/  BSYNC.RECONVERGENT B2 ;  /* 0x0000000000027941 */ /* 0x000fea0003800200 */
.L_x_15116:
        /* <DEDUP_REMOVED lines=12> */
[----:B0-----:R-:W-:Y:S05]  /*1b00*/  CALL.REL.NOINC `($__internal_292_$__cuda_sm3x_div_rn_noftz_f32_slowpath) ;  /* 0x0000002800707944 */ /* 0x001fea0003c00000 */
[----:B------:R-:W-:-:S07]  /*1b10*/  MOV R14, R5 ;  /* 0x00000005000e7202 */ /* 0x000fce0000000f00 */
.L_x_15119:
[----:B------:R-:W-:Y:S05]  /*1b20*/  BSYNC.RECONVERGENT B2 ;  /* 0x0000000000027941 */ /* 0x000fea0003800200 */
.L_x_15118:
        /* <DEDUP_REMOVED lines=14> */
.L_x_15121:
[----:B------:R-:W-:Y:S05]  /*1c10*/  BSYNC.RECONVERGENT B2 ;  /* 0x0000000000027941 */ /* 0x000fea0003800200 */
.L_x_15120:
        /* <DEDUP_REMOVED lines=14> */
.L_x_15123:
[----:B------:R-:W-:Y:S05]  /*1d00*/  BSYNC.RECONVERGENT B2 ;  /* 0x0000000000027941 */ /* 0x000fea0003800200 */
.L_x_15122:
        /* <DEDUP_REMOVED lines=14> */
.L_x_15125:
[----:B------:R-:W-:Y:S05]  /*1df0*/  BSYNC.RECONVERGENT B2 ;  /* 0x0000000000027941 */ /* 0x000fea0003800200 */
.L_x_15124:
        /* <DEDUP_REMOVED lines=14> */
.L_x_15127:
[----:B------:R-:W-:Y:S05]  /*1ee0*/  BSYNC.RECONVERGENT B2 ;  /* 0x0000000000027941 */ /* 0x000fea0003800200 */
.L_x_15126:
        /* <DEDUP_REMOVED lines=14> */
.L_x_15129:
[----:B------:R-:W-:Y:S05]  /*1fd0*/  BSYNC.RECONVERGENT B2 ;  /* 0x0000000000027941 */ /* 0x000fea0003800200 */
.L_x_15128:
        /* <DEDUP_REMOVED lines=14> */
.L_x_15131:
[----:B------:R-:W-:Y:S05]  /*20c0*/  BSYNC.RECONVERGENT B2 ;  /* 0x0000000000027941 */ /* 0x000fea0003800200 */
.L_x_15130:
        /* <DEDUP_REMOVED lines=14> */
.L_x_15133:
[----:B------:R-:W-:Y:S05]  /*21b0*/  BSYNC.RECONVERGENT B2 ;  /* 0x0000000000027941 */ /* 0x000fea0003800200 */
.L_x_15132:
        /* <DEDUP_REMOVED lines=14> */
.L_x_15135:
[----:B------:R-:W-:Y:S05]  /*22a0*/  BSYNC.RECONVERGENT B2 ;  /* 0x0000000000027941 */ /* 0x000fea0003800200 */
.L_x_15134:
        /* <DEDUP_REMOVED lines=14> */
.L_x_15137:
[----:B------:R-:W-:Y:S05]  /*2390*/  BSYNC.RECONVERGENT B2 ;  /* 0x0000000000027941 */ /* 0x000fea0003800200 */
.L_x_15136:
        /* <DEDUP_REMOVED lines=14> */
.L_x_15139:
[----:B------:R-:W-:Y:S05]  /*2480*/  BSYNC.RECONVERGENT B2 ;  /* 0x0000000000027941 */ /* 0x000fea0003800200 */
.L_x_15138:
        /* <DEDUP_REMOVED lines=14> */
.L_x_15141:
[----:B------:R-:W-:Y:S05]  /*2570*/  BSYNC.RECONVERGENT B2 ;  /* 0x0000000000027941 */ /* 0x000fea0003800200 */
.L_x_15140:
        /* <DEDUP_REMOVED lines=14> */
.L_x_15143:
[----:B------:R-:W-:Y:S05]  /*2660*/  BSYNC.RECONVERGENT B2 ;  /* 0x0000000000027941 */ /* 0x000fea0003800200 */
.L_x_15142:
        /* <DEDUP_REMOVED lines=14> */
.L_x_15145:
[----:B------:R-:W-:Y:S05]  /*2750*/  BSYNC.RECONVERGENT B2 ;  /* 0x0000000000027941 */ /* 0x000fea0003800200 */
.L_x_15144:
        /* <DEDUP_REMOVED lines=14> */
.L_x_15147:
[----:B------:R-:W-:Y:S05]  /*2840*/  BSYNC.RECONVERGENT B2 ;  /* 0x0000000000027941 */ /* 0x000fea0003800200 */
.L_x_15146:
        /* <DEDUP_REMOVED lines=14> */
.L_x_15149:
[----:B------:R-:W-:Y:S05]  /*2930*/  BSYNC.RECONVERGENT B2 ;  /* 0x0000000000027941 */ /* 0x000fea0003800200 */
.L_x_15148:
        /* <DEDUP_REMOVED lines=14> */
.L_x_15151:
[----:B------:R-:W-:Y:S05]  /*2a20*/  BSYNC.RECONVERGENT B2 ;  /* 0x0000000000027941 */ /* 0x000fea0003800200 */
.L_x_15150:
        /* <DEDUP_REMOVED lines=14> */
.L_x_15153:
[----:B------:R-:W-:Y:S05]  /*2b10*/  BSYNC.RECONVERGENT B2 ;  /* 0x0000000000027941 */ /* 0x000fea0003800200 */
.L_x_15152:
        /* <DEDUP_REMOVED lines=13> */
.L_x_15155:
[----:B------:R-:W-:Y:S05]  /*2bf0*/  BSYNC.RECONVERGENT B2 ;  /* 0x0000000000027941 */ /* 0x000fea0003800200 */
.L_x_15154:
[----:B------:R-:W-:Y:S01]  /*2c00*/  HFMA2 R3, -RZ, RZ, 0, 0 ;  /* 0x00000000ff037431 */ /* 0x000fe200000001ff */
[----:B------:R-:W-:Y:S01]  /*2c10*/  MOV R2, R34 ;  /* 0x0000002200027202 */ /* 0x000fe20000000f00 */
[----:B------:R-:W-:Y:S01]  /*2c20*/  IMAD R12, R35, UR42, RZ ;  /* 0x0000002a230c7c24 */ /* 0x000fe2000f8e02ff */
[----:B------:R-:W-:Y:S02]  /*2c30*/  F2FP.F16.F32.PACK_AB R15, R15, R0 ;  /* 0x000000000f0f723e */ /* 0x000fe400000000ff */
[----:B------:R-:W-:Y:S01]  /*2c40*/  F2FP.F16.F32.PACK_AB R0, R7, R4 ;  /* 0x000000040700723e */ /* 0x000fe200000000ff */
[----:B------:R-:W-:Y:S01]  /*2c50*/  IMAD R13, R33, UR43, R12 ;  /* 0x0000002b210d7c24 */ /* 0x000fe2000f8e020c */
[----:B------:R-:W-:Y:S02]  /*2c60*/  F2FP.F16.F32.PACK_AB R20, R5, R20 ;  /* 0x000000140514723e */ /* 0x000fe400000000ff */
[----:B------:R-:W-:Y:S01]  /*2c70*/  F2FP.F16.F32.PACK_AB R9, R9, R6 ;  /* 0x000000060909723e */ /* 0x000fe200000000ff */
[----:B------:R-:W-:Y:S01]  /*2c80*/  IMAD.WIDE.U32 R2, R33, UR42, R2 ;  /* 0x0000002a21027c25 */ /* 0x000fe2000f8e0002 */
[----:B------:R-:W-:-:S02]  /*2c90*/  R2UR UR4, R26 ;  /* 0x000000001a0472ca */ /* 0x000fc400000e0000 */
[----:B------:R-:W-:Y:S02]  /*2ca0*/  R2UR UR5, R27 ;  /* 0x000000001b0572ca */ /* 0x000fe400000e0000 */
[----:B------:R-:W-:Y:S02]  /*2cb0*/  IADD3 R3, PT, PT, R3, R13, RZ ;  /* 0x0000000d03037210 */ /* 0x000fe40007ffe0ff */
[----:B------:R-:W-:Y:S02]  /*2cc0*/  IADD3 R6, P6, PT, R2, 0x80, RZ ;  /* 0x0000008002067810 */ /* 0x000fe40007fde0ff */
[----:B------:R-:W-:Y:S02]  /*2cd0*/  LEA.HI R4, P0, R3, R2, RZ, 0x1 ;  /* 0x0000000203047211 */ /* 0x000fe400078108ff */
[----:B------:R-:W-:Y:S02]  /*2ce0*/  F2FP.F16.F32.PACK_AB R18, R21, R18 ;  /* 0x000000121512723e */ /* 0x000fe400000000ff */
[----:B------:R-:W-:-:S02]  /*2cf0*/  IADD3.X R7, PT, PT, RZ, R3, RZ, P0, !PT ;  /* 0x00000003ff077210 */ /* 0x000fc400007fe4ff */
[----:B------:R-:W-:Y:S02]  /*2d00*/  IADD3 R22, P5, PT, R2, 0xc0, RZ ;  /* 0x000000c002167810 */ /* 0x000fe40007fbe0ff */
[C---:B------:R-:W-:Y:S02]  /*2d10*/  SHF.L.U64.HI R5, R4.reuse, 0x1, R7 ;  /* 0x0000000104057819 */ /* 0x040fe40000010207 */
[----:B------:R-:W-:Y:S02]  /*2d20*/  SHF.L.U32 R4, R4, 0x1, RZ ;  /* 0x0000000104047819 */ /* 0x000fe400000006ff */
[----:B------:R-:W-:Y:S02]  /*2d30*/  IADD3 R21, P0, PT, R2, 0x40, RZ ;  /* 0x0000004002157810 */ /* 0x000fe40007f1e0ff */
[----:B------:R-:W-:Y:S02]  /*2d40*/  LOP3.LUT R4, R4, 0xfffffffc, RZ, 0xc0, !PT ;  /* 0xfffffffc04047812 */ /* 0x000fe400078ec0ff */
[----:B------:R-:W-:-:S02]  /*2d50*/  IADD3.X R7, PT, PT, RZ, R3, RZ, P6, !PT ;  /* 0x00000003ff077210 */ /* 0x000fc400037fe4ff */
[----:B------:R-:W-:Y:S02]  /*2d60*/  F2FP.F16.F32.PACK_AB R10, R17, R10 ;  /* 0x0000000a110a723e */ /* 0x000fe400000000ff */
[----:B------:R-:W-:Y:S02]  /*2d70*/  F2FP.F16.F32.PACK_AB R16, R19, R16 ;  /* 0x000000101310723e */ /* 0x000fe400000000ff */
[----:B------:R-:W-:Y:S02]  /*2d80*/  IADD3 R4, P1, PT, R4, UR40, RZ ;  /* 0x0000002804047c10 */ /* 0x000fe4000ff3e0ff */
[----:B------:R-:W-:Y:S02]  /*2d90*/  IADD3 R17, P4, PT, R2, 0x100, RZ ;  /* 0x0000010002117810 */ /* 0x000fe40007f9e0ff */
[-C--:B------:R-:W-:Y:S02]  /*2da0*/  IADD3.X R19, PT, PT, RZ, R3.reuse, RZ, P5, !PT ;  /* 0x00000003ff137210 */ /* 0x080fe40002ffe4ff */
[----:B------:R-:W-:-:S02]  /*2db0*/  IADD3.X R24, PT, PT, RZ, R3, RZ, P0, !PT ;  /* 0x00000003ff187210 */ /* 0x000fc400007fe4ff */
[----:B------:R-:W-:Y:S02]  /*2dc0*/  LEA.HI R6, P5, R7, R6, RZ, 0x1 ;  /* 0x0000000607067211 */ /* 0x000fe400078b08ff */
[----:B------:R-:W-:Y:S02]  /*2dd0*/  F2FP.F16.F32.PACK_AB R23, R14, R11 ;  /* 0x0000000b0e17723e */ /* 0x000fe400000000ff */
[----:B------:R-:W-:Y:S02]  /*2de0*/  F2FP.F16.F32.PACK_AB R29, R29, R28 ;  /* 0x0000001c1d1d723e */ /* 0x000fe400000000ff */
[----:B------:R-:W-:Y:S02]  /*2df0*/  IADD3.X R5, PT, PT, R5, UR41, RZ, P1, !PT ;  /* 0x0000002905057c10 */ /* 0x000fe40008ffe4ff */
[----:B------:R-:W-:Y:S02]  /*2e00*/  IADD3.X R28, PT, PT, RZ, R3, RZ, P4, !PT ;  /* 0x00000003ff1c7210 */ /* 0x000fe400027fe4ff */
[----:B------:R-:W-:Y:S01]  /*2e10*/  LEA.HI R21, P0, R24, R21, RZ, 0x1 ;  /* 0x0000001518157211 */ /* 0x000fe200078108ff */
[----:B------:R1:W-:Y:S01]  /*2e20*/  STG.E desc[UR4][R4.64], R23 ;  /* 0x0000001704007986 */ /* 0x0003e2000c101904 */
[----:B------:R-:W-:-:S02]  /*2e30*/  IADD3.X R7, PT, PT, RZ, R7, RZ, P5, !PT ;  /* 0x00000007ff077210 */ /* 0x000fc40002ffe4ff */
[----:B------:R-:W-:Y:S02]  /*2e40*/  LEA.HI R22, P4, R19, R22, RZ, 0x1 ;  /* 0x0000001613167211 */ /* 0x000fe400078908ff */
[C---:B------:R-:W-:Y:S02]  /*2e50*/  SHF.L.U64.HI R7, R6.reuse, 0x1, R7 ;  /* 0x0000000106077819 */ /* 0x040fe40000010207 */
[----:B------:R-:W-:Y:S02]  /*2e60*/  IADD3.X R19, PT, PT, RZ, R19, RZ, P4, !PT ;  /* 0x00000013ff137210 */ /* 0x000fe400027fe4ff */
[----:B------:R-:W-:Y:S02]  /*2e70*/  IADD3.X R24, PT, PT, RZ, R24, RZ, P0, !PT ;  /* 0x00000018ff187210 */ /* 0x000fe400007fe4ff */
[----:B------:R-:W-:Y:S02]  /*2e80*/  SHF.L.U32 R6, R6, 0x1, RZ ;  /* 0x0000000106067819 */ /* 0x000fe400000006ff */
[----:B-1----:R-:W-:-:S02]  /*2e90*/  SHF.L.U32 R4, R21, 0x1, RZ ;  /* 0x0000000115047819 */ /* 0x002fc400000006ff */
[----:B------:R-:W-:Y:S02]  /*2ea0*/  LEA.HI R17, P5, R28, R17, RZ, 0x1 ;  /* 0x000000111c117211 */ /* 0x000fe400078b08ff */
[----:B------:R-:W-:Y:S02]  /*2eb0*/  LOP3.LUT R4, R4, 0xfffffffc, RZ, 0xc0, !PT ;  /* 0xfffffffc04047812 */ /* 0x000fe400078ec0ff */
[C---:B------:R-:W-:Y:S02]  /*2ec0*/  SHF.L.U64.HI R19, R22.reuse, 0x1, R19 ;  /* 0x0000000116137819 */ /* 0x040fe40000010213 */
[----:B------:R-:W-:Y:S02]  /*2ed0*/  SHF.L.U64.HI R5, R21, 0x1, R24 ;  /* 0x0000000115057819 */ /* 0x000fe40000010218 */
[----:B------:R-:W-:Y:S02]  /*2ee0*/  SHF.L.U32 R22, R22, 0x1, RZ ;  /* 0x0000000116167819 */ /* 0x000fe400000006ff */
[----:B------:R-:W-:-:S02]  /*2ef0*/  LOP3.LUT R6, R6, 0xfffffffc, RZ, 0xc0, !PT ;  /* 0xfffffffc06067812 */ /* 0x000fc400078ec0ff */
[----:B------:R-:W-:Y:S02]  /*2f00*/  SHF.L.U32 R24, R17, 0x1, RZ ;  /* 0x0000000111187819 */ /* 0x000fe400000006ff */
[----:B------:R-:W-:Y:S02]  /*2f10*/  R2UR UR6, R26 ;  /* 0x000000001a0672ca */ /* 0x000fe400000e0000 */
[----:B------:R-:W-:Y:S02]  /*2f20*/  R2UR UR7, R27 ;  /* 0x000000001b0772ca */ /* 0x000fe400000e0000 */
[----:B------:R-:W-:Y:S02]  /*2f30*/  IADD3.X R28, PT, PT, RZ, R28, RZ, P5, !PT ;  /* 0x0000001cff1c7210 */ /* 0x000fe40002ffe4ff */
[----:B------:R-:W-:Y:S02]  /*2f40*/  IADD3 R4, P4, PT, R4, UR40, RZ ;  /* 0x0000002804047c10 */ /* 0x000fe4000ff9e0ff */
[----:B------:R-:W-:-:S02]  /*2f50*/  R2UR UR8, R26 ;  /* 0x000000001a0872ca */ /* 0x000fc400000e0000 */
[----:B------:R-:W-:Y:S02]  /*2f60*/  R2UR UR9, R27 ;  /* 0x000000001b0972ca */ /* 0x000fe400000e0000 */
[----:B------:R-:W-:Y:S02]  /*2f70*/  LOP3.LUT R22, R22, 0xfffffffc, RZ, 0xc0, !PT ;  /* 0xfffffffc16167812 */ /* 0x000fe400078ec0ff */
[----:B------:R-:W-:Y:S02]  /*2f80*/  IADD3 R6, P5, PT, R6, UR40, RZ ;  /* 0x0000002806067c10 */ /* 0x000fe4000ffbe0ff */
[----:B------:R-:W-:Y:S02]  /*2f90*/  LOP3.LUT R24, R24, 0xfffffffc, RZ, 0xc0, !PT ;  /* 0xfffffffc18187812 */ /* 0x000fe400078ec0ff */
[----:B------:R-:W-:Y:S02]  /*2fa0*/  IADD3.X R5, PT, PT, R5, UR41, RZ, P4, !PT ;  /* 0x0000002905057c10 */ /* 0x000fe4000a7fe4ff */
[----:B------:R-:W-:-:S02]  /*2fb0*/  IADD3 R22, P4, PT, R22, UR40, RZ ;  /* 0x0000002816167c10 */ /* 0x000fc4000ff9e0ff */
[----:B------:R-:W-:Y:S01]  /*2fc0*/  IADD3.X R7, PT, PT, R7, UR41, RZ, P5, !PT ;  /* 0x0000002907077c10 */ /* 0x000fe2000affe4ff */
[----:B------:R1:W-:Y:S01]  /*2fd0*/  STG.E desc[UR4][R4.64], R15 ;  /* 0x0000000f04007986 */ /* 0x0003e2000c101904 */
[----:B------:R-:W-:Y:S02]  /*2fe0*/  SHF.L.U64.HI R17, R17, 0x1, R28 ;  /* 0x0000000111117819 */ /* 0x000fe4000001021c */
[----:B------:R-:W-:Y:S01]  /*2ff0*/  IADD3 R24, P5, PT, R24, UR40, RZ ;  /* 0x0000002818187c10 */ /* 0x000fe2000ffbe0ff */
[----:B------:R-:W-:Y:S01]  /*3000*/  STG.E desc[UR6][R6.64], R29 ;  /* 0x0000001d06007986 */ /* 0x000fe2000c101906 */
[C---:B------:R-:W-:Y:S02]  /*3010*/  IADD3 R14, P3, PT, R2.reuse, 0x140, RZ ;  /* 0x00000140020e7810 */ /* 0x040fe40007f7e0ff */
[----:B------:R-:W-:Y:S02]  /*3020*/  IADD3 R13, P2, PT, R2, 0x180, RZ ;  /* 0x00000180020d7810 */ /* 0x000fe40007f5e0ff */
[----:B------:R-:W-:-:S02]  /*3030*/  IADD3.X R23, PT, PT, R19, UR41, RZ, P4, !PT ;  /* 0x0000002913177c10 */ /* 0x000fc4000a7fe4ff */
[C---:B------:R-:W-:Y:S02]  /*3040*/  IADD3 R12, P1, PT, R2.reuse, 0x1c0, RZ ;  /* 0x000001c0020c7810 */ /* 0x040fe40007f3e0ff */
[----:B------:R-:W-:Y:S01]  /*3050*/  IADD3 R11, P0, PT, R2, 0x200, RZ ;  /* 0x00000200020b7810 */ /* 0x000fe20007f1e0ff */
[----:B------:R2:W-:Y:S01]  /*3060*/  STG.E desc[UR8][R22.64], R0 ;  /* 0x0000000016007986 */ /* 0x0005e2000c101908 */
[----:B------:R-:W-:Y:S02]  /*3070*/  IADD3.X R25, PT, PT, R17, UR41, RZ, P5, !PT ;  /* 0x0000002911197c10 */ /* 0x000fe4000affe4ff */
[-C--:B------:R-:W-:Y:S02]  /*3080*/  IADD3.X R17, PT, PT, RZ, R3.reuse, RZ, P3, !PT ;  /* 0x00000003ff117210 */ /* 0x080fe40001ffe4ff */
[----:B------:R-:W-:Y:S02]  /*3090*/  IADD3.X R28, PT, PT, RZ, R3, RZ, P2, !PT ;  /* 0x00000003ff1c7210 */ /* 0x000fe400017fe4ff */
[----:B------:R-:W-:-:S02]  /*30a0*/  R2UR UR10, R26 ;  /* 0x000000001a0a72ca */ /* 0x000fc400000e0000 */
[----:B------:R-:W-:Y:S02]  /*30b0*/  R2UR UR11, R27 ;  /* 0x000000001b0b72ca */ /* 0x000fe400000e0000 */
[-C--:B-1----:R-:W-:Y:S02]  /*30c0*/  IADD3.X R5, PT, PT, RZ, R3.reuse, RZ, P1, !PT ;  /* 0x00000003ff057210 */ /* 0x082fe40000ffe4ff */
[----:B------:R-:W-:Y:S02]  /*30d0*/  IADD3.X R4, PT, PT, RZ, R3, RZ, P0, !PT ;  /* 0x00000003ff047210 */ /* 0x000fe400007fe4ff */
[----:B------:R-:W-:Y:S02]  /*30e0*/  LEA.HI R14, P0, R17, R14, RZ, 0x1 ;  /* 0x0000000e110e7211 */ /* 0x000fe400078108ff */
[----:B--2---:R-:W-:Y:S02]  /*30f0*/  LEA.HI R0, P1, R28, R13, RZ, 0x1 ;  /* 0x0000000d1c007211 */ /* 0x004fe400078308ff */
[----:B------:R-:W-:-:S02]  /*3100*/  IADD3 R2, P6, PT, R2, 0x240, RZ ;  /* 0x0000024002027810 */ /* 0x000fc40007fde0ff */
[----:B------:R-:W-:Y:S01]  /*3110*/  LEA.HI R12, P2, R5, R12, RZ, 0x1 ;  /* 0x0000000c050c7211 */ /* 0x000fe200078508ff */
[----:B------:R1:W-:Y:S01]  /*3120*/  STG.E desc[UR10][R24.64], R9 ;  /* 0x0000000918007986 */ /* 0x0003e2000c10190a */
[----:B------:R-:W-:Y:S02]  /*3130*/  IADD3.X R15, PT, PT, RZ, R17, RZ, P0, !PT ;  /* 0x00000011ff0f7210 */ /* 0x000fe400007fe4ff */
[----:B------:R-:W-:Y:S02]  /*3140*/  IADD3.X R13, PT, PT, RZ, R28, RZ, P1, !PT ;  /* 0x0000001cff0d7210 */ /* 0x000fe40000ffe4ff */
[----:B------:R-:W-:Y:S02]  /*3150*/  IADD3.X R3, PT, PT, RZ, R3, RZ, P6, !PT ;  /* 0x00000003ff037210 */ /* 0x000fe400037fe4ff */
[----:B------:R-:W-:Y:S02]  /*3160*/  LEA.HI R11, P0, R4, R11, RZ, 0x1 ;  /* 0x0000000b040b7211 */ /* 0x000fe400078108ff */
[----:B------:R-:W-:-:S02]  /*3170*/  IADD3.X R7, PT, PT, RZ, R5, RZ, P2, !PT ;  /* 0x00000005ff077210 */ /* 0x000fc400017fe4ff */
[C---:B------:R-:W-:Y:S02]  /*3180*/  SHF.L.U64.HI R13, R0.reuse, 0x1, R13 ;  /* 0x00000001000d7819 */ /* 0x040fe4000001020d */
[----:B------:R-:W-:Y:S02]  /*3190*/  SHF.L.U32 R5, R0, 0x1, RZ ;  /* 0x0000000100057819 */ /* 0x000fe400000006ff */
[----:B------:R-:W-:Y:S02]  /*31a0*/  LEA.HI R2, P3, R3, R2, RZ, 0x1 ;  /* 0x0000000203027211 */ /* 0x000fe400078708ff */
[C---:B------:R-:W-:Y:S02]  /*31b0*/  SHF.L.U64.HI R15, R14.reuse, 0x1, R15 ;  /* 0x000000010e0f7819 */ /* 0x040fe4000001020f */
[----:B------:R-:W-:Y:S02]  /*31c0*/  IADD3.X R0, PT, PT, RZ, R4, RZ, P0, !PT ;  /* 0x00000004ff007210 */ /* 0x000fe400007fe4ff */
[----:B------:R-:W-:-:S02]  /*31d0*/  SHF.L.U32 R14, R14, 0x1, RZ ;  /* 0x000000010e0e7819 */ /* 0x000fc400000006ff */
[C---:B------:R-:W-:Y:S02]  /*31e0*/  SHF.L.U64.HI R7, R12.reuse, 0x1, R7 ;  /* 0x000000010c077819 */ /* 0x040fe40000010207 */
[----:B------:R-:W-:Y:S02]  /*31f0*/  SHF.L.U32 R6, R12, 0x1, RZ ;  /* 0x000000010c067819 */ /* 0x000fe400000006ff */
[----:B------:R-:W-:Y:S02]  /*3200*/  IADD3.X R3, PT, PT, RZ, R3, RZ, P3, !PT ;  /* 0x00000003ff037210 */ /* 0x000fe40001ffe4ff */
[C---:B-1----:R-:W-:Y:S02]  /*3210*/  SHF.L.U64.HI R9, R11.reuse, 0x1, R0 ;  /* 0x000000010b097819 */ /* 0x042fe40000010200 */
[----:B------:R-:W-:Y:S02]  /*3220*/  SHF.L.U32 R12, R11, 0x1, RZ ;  /* 0x000000010b0c7819 */ /* 0x000fe400000006ff */
[----:B------:R-:W-:-:S02]  /*3230*/  LOP3.LUT R11, R14, 0xfffffffc, RZ, 0xc0, !PT ;  /* 0xfffffffc0e0b7812 */ /* 0x000fc400078ec0ff */
[C---:B------:R-:W-:Y:S02]  /*3240*/  SHF.L.U64.HI R0, R2.reuse, 0x1, R3 ;  /* 0x0000000102007819 */ /* 0x040fe40000010203 */
[----:B------:R-:W-:Y:S02]  /*3250*/  SHF.L.U32 R14, R2, 0x1, RZ ;  /* 0x00000001020e7819 */ /* 0x000fe400000006ff */
[----:B------:R-:W-:Y:S02]  /*3260*/  IADD3 R2, P0, PT, R11, UR40, RZ ;  /* 0x000000280b027c10 */ /* 0x000fe4000ff1e0ff */
[----:B------:R-:W-:Y:S02]  /*3270*/  LOP3.LUT R6, R6, 0xfffffffc, RZ, 0xc0, !PT ;  /* 0xfffffffc06067812 */ /* 0x000fe400078ec0ff */
[----:B------:R-:W-:Y:S02]  /*3280*/  IADD3.X R3, PT, PT, R15, UR41, RZ, P0, !PT ;  /* 0x000000290f037c10 */ /* 0x000fe400087fe4ff */
[----:B------:R-:W-:-:S02]  /*3290*/  IADD3 R6, P0, PT, R6, UR40, RZ ;  /* 0x0000002806067c10 */ /* 0x000fc4000ff1e0ff */
[----:B------:R-:W-:Y:S02]  /*32a0*/  LOP3.LUT R4, R5, 0xfffffffc, RZ, 0xc0, !PT ;  /* 0xfffffffc05047812 */ /* 0x000fe400078ec0ff */
[----:B------:R-:W-:Y:S02]  /*32b0*/  IADD3.X R7, PT, PT, R7, UR41, RZ, P0, !PT ;  /* 0x0000002907077c10 */ /* 0x000fe400087fe4ff */
[----:B------:R-:W-:Y:S02]  /*32c0*/  IADD3 R33, P0, PT, R32, R33, RZ ;  /* 0x0000002120217210 */ /* 0x000fe40007f1e0ff */
[----:B------:R-:W-:Y:S02]  /*32d0*/  LOP3.LUT R12, R12, 0xfffffffc, RZ, 0xc0, !PT ;  /* 0xfffffffc0c0c7812 */ /* 0x000fe400078ec0ff */
[----:B------:R-:W-:Y:S02]  /*32e0*/  LEA.HI.X.SX32 R35, R32, R35, 0x1, P0 ;  /* 0x0000002320237211 */ /* 0x000fe400000f0eff */
[----:B------:R-:W-:-:S02]  /*32f0*/  ISETP.GE.U32.AND P0, PT, R33, UR44, PT ;  /* 0x0000002c21007c0c */ /* 0x000fc4000bf06070 */
[----:B------:R-:W-:Y:S02]  /*3300*/  IADD3 R4, P1, PT, R4, UR40, RZ ;  /* 0x0000002804047c10 */ /* 0x000fe4000ff3e0ff */
[----:B------:R-:W-:Y:S02]  /*3310*/  R2UR UR12, R26 ;  /* 0x000000001a0c72ca */ /* 0x000fe400000e0000 */
[----:B------:R-:W-:Y:S02]  /*3320*/  R2UR UR13, R27 ;  /* 0x000000001b0d72ca */ /* 0x000fe400000e0000 */
[----:B------:R-:W-:Y:S02]  /*3330*/  LOP3.LUT R14, R14, 0xfffffffc, RZ, 0xc0, !PT ;  /* 0xfffffffc0e0e7812 */ /* 0x000fe400078ec0ff */
[----:B------:R-:W-:Y:S02]  /*3340*/  ISETP.GE.AND.EX P0, PT, R35, UR45, PT, P0 ;  /* 0x0000002d23007c0c */ /* 0x000fe4000bf06300 */
[----:B------:R-:W-:-:S02]  /*3350*/  IADD3 R12, P2, PT, R12, UR40, RZ ;  /* 0x000000280c0c7c10 */ /* 0x000fc4000ff5e0ff */
[----:B------:R-:W-:Y:S02]  /*3360*/  IADD3.X R5, PT, PT, R13, UR41, RZ, P1, !PT ;  /* 0x000000290d057c10 */ /* 0x000fe40008ffe4ff */
[----:B------:R-:W-:Y:S02]  /*3370*/  F2FP.F16.F32.PACK_AB R8, R37, R8 ;  /* 0x000000082508723e */ /* 0x000fe400000000ff */
        /* <DEDUP_REMOVED lines=10> */
.L_x_15115:
[----:B------:R-:W-:Y:S01]  /*3420*/  BSSY B0, `(.L_x_15157) ;  /* 0x0000007000007945 */ /* 0x000fe20003800000 */
[----:B------:R-:W-:Y:S02]  /*3430*/  MOV R12, 0x10 ;  /* 0x00000010000c7802 */ /* 0x000fe40000000f00 */
[----:B------:R-:W-:Y:S02]  /*3440*/  MOV R11, 0x1f ;  /* 0x0000001f000b7802 */ /* 0x000fe40000000f00 */
[----:B------:R-:W-:-:S07]  /*3450*/  MOV R15, 0xffffffff ;  /* 0xffffffff000f7802 */ /* 0x000fce0000000f00 */
[----:B0-----:R-:W-:Y:S05]  /*3460*/  WARPSYNC.COLLECTIVE R15, `(.L_x_15158) ;  /* 0x000000000f087348 */ /* 0x001fea0003c00000 */
[----:B------:R1:W2:Y:S02]  /*3470*/  SHFL.BFLY P6, R14, R13, R12, R11 ;  /* 0x0c00000c0d0e7389 */ /* 0x0002a400000c000b */
[----:B012---:R-:W-:Y:S05]  /*3480*/  ENDCOLLECTIVE ;  /* 0x000000000000791b */ /* 0x007fea0003800000 */
.L_x_15158:
[----:B------:R-:W-:Y:S05]  /*3490*/  BSYNC B0 ;  /* 0x0000000000007941 */ /* 0x000fea0003800000 */
.L_x_15157:
        /* <DEDUP_REMOVED lines=8> */
.L_x_15159:
[----:B------:R-:W-:Y:S01]  /*3520*/  HFMA2 R12, -RZ, RZ, 0, 2.384185791015625e-07 ;  /* 0x00000004ff0c7431 */ /* 0x000fe200000001ff */
[----:B------:R-:W-:-:S04]  /*3530*/  FMNMX R0, R13, R14, !PT ;  /* 0x0000000e0d007209 */ /* 0x000fc80007800000 */
[----:B------:R-:W-:-:S07]  /*3540*/  MOV R13, R0 ;  /* 0x00000000000d7202 */ /* 0x000fce0000000f00 */
[----:B------:R-:W-:Y:S05]  /*3550*/  WARPSYNC.COLLECTIVE R15, `(.L_x_15160) ;  /* 0x000000000f087348 */ /* 0x000fea0003c00000 */
[----:B------:R0:W1:Y:S02]  /*3560*/  SHFL.BFLY P6, R14, R13, R12, R11 ;  /* 0x0c00000c0d0e7389 */ /* 0x00006400000c000b */
[----:B01----:R-:W-:Y:S05]  /*3570*/  ENDCOLLECTIVE ;  /* 0x000000000000791b */ /* 0x003fea0003800000 */
.L_x_15160:
[----:B------:R-:W-:Y:S01]  /*3580*/  HFMA2 R12, -RZ, RZ, 0, 1.1920928955078125e-07 ;  /* 0x00000002ff0c7431 */ /* 0x000fe200000001ff */
[----:B------:R-:W-:-:S04]  /*3590*/  FMNMX R2, R0, R14, !PT ;  /* 0x0000000e00027209 */ /* 0x000fc80007800000 */
[----:B------:R-:W-:-:S07]  /*35a0*/  MOV R13, R2 ;  /* 0x00000002000d7202 */ /* 0x000fce0000000f00 */
[----:B------:R-:W-:Y:S05]  /*35b0*/  WARPSYNC.COLLECTIVE R15, `(.L_x_15161) ;  /* 0x000000000f087348 */ /* 0x000fea0003c00000 */
[----:B------:R0:W1:Y:S02]  /*35c0*/  SHFL.BFLY P6, R14, R13, R12, R11 ;  /* 0x0c00000c0d0e7389 */ /* 0x00006400000c000b */
[----:B01----:R-:W-:Y:S05]  /*35d0*/  ENDCOLLECTIVE ;  /* 0x000000000000791b */ /* 0x003fea0003800000 */
.L_x_15161:
[----:B------:R-:W-:Y:S01]  /*35e0*/  HFMA2 R12, -RZ, RZ, 0, 5.9604644775390625e-08 ;  /* 0x00000001ff0c7431 */ /* 0x000fe200000001ff */
[----:B------:R-:W-:-:S04]  /*35f0*/  FMNMX R3, R2, R14, !PT ;  /* 0x0000000e02037209 */ /* 0x000fc80007800000 */
[----:B------:R-:W-:-:S07]  /*3600*/  MOV R13, R3 ;  /* 0x00000003000d7202 */ /* 0x000fce0000000f00 */
[----:B------:R-:W-:Y:S05]  /*3610*/  WARPSYNC.COLLECTIVE R15, `(.L_x_15162) ;  /* 0x000000000f087348 */ /* 0x000fea0003c00000 */
[----:B------:R0:W1:Y:S02]  /*3620*/  SHFL.BFLY P6, R14, R13, R12, R11 ;  /* 0x0c00000c0d0e7389 */ /* 0x00006400000c000b */
[----:B01----:R-:W-:Y:S05]  /*3630*/  ENDCOLLECTIVE ;  /* 0x000000000000791b */ /* 0x003fea0003800000 */
.L_x_15162:
        /* <DEDUP_REMOVED lines=126> */
[----:B------:R-:W-:Y:S01]  /*3e20*/  SHF.L.U32 R18, R23, 0x17, RZ ;  /* 0x0000001717127819 */ /* 0x000fe200000006ff */
[----:B------:R-:W-:Y:S01]  /*3e30*/  FFMA.SAT R23, R11, R29, 0.5 ;  /* 0x3f0000000b177423 */ /* 0x000fe2000000201d */
[----:B------:R-:W-:Y:S01]  /*3e40*/  FFMA R20, R21, 1.4426950216293334961, -R20 ;  /* 0x3fb8aa3b15147823 */ /* 0x000fe20000000814 */
[----:B------:R-:W-:Y:S01]  /*3e50*/  SHF.L.U32 R19, R19, 0x17, RZ ;  /* 0x0000001713137819 */ /* 0x000fe200000006ff */
[----:B------:R-:W0:Y:S01]  /*3e60*/  MUFU.EX2 R25, R25 ;  /* 0x0000001900197308 */ /* 0x000e220000000800 */
[----:B------:R-:W-:Y:S01]  /*3e70*/  FFMA.RM R23, R23, R30, 12582913 ;  /* 0x4b40000117177423 */ /* 0x000fe2000000401e */
[----:B------:R-:W-:-:S06]  /*3e80*/  FFMA R21, R21, 1.925963033500011079e-08, R20 ;  /* 0x32a5706015157823 */ /* 0x000fcc0000000014 */
        /* <DEDUP_REMOVED lines=75> */
.L_x_15163:
[----:B------:R-:W-:Y:S02]  /*4340*/  HFMA2 R12, -RZ, RZ, 0, 4.76837158203125e-07 ;  /* 0x00000008ff0c7431 */ /* 0x000fe400000001ff */
[----:B------:R-:W-:-:S05]  /*4350*/  FADD R28, R13, R14 ;  /* 0x0000000e0d1c7221 */ /* 0x000fca0000000000 */
[----:B------:R-:W-:-:S07]  /*4360*/  MOV R13, R28 ;  /* 0x0000001c000d7202 */ /* 0x000fce0000000f00 */
[----:B------:R-:W-:Y:S05]  /*4370*/  WARPSYNC.COLLECTIVE R15, `(.L_x_15164) ;  /* 0x000000000f087348 */ /* 0x000fea0003c00000 */
[----:B------:R0:W1:Y:S02]  /*4380*/  SHFL.BFLY P6, R14, R13, R12, R11 ;  /* 0x0c00000c0d0e7389 */ /* 0x00006400000c000b */
[----:B01----:R-:W-:Y:S05]  /*4390*/  ENDCOLLECTIVE ;  /* 0x000000000000791b */ /* 0x003fea0003800000 */
.L_x_15164:
[----:B------:R-:W-:Y:S02]  /*43a0*/  HFMA2 R12, -RZ, RZ, 0, 2.384185791015625e-07 ;  /* 0x00000004ff0c7431 */ /* 0x000fe400000001ff */
[----:B------:R-:W-:-:S05]  /*43b0*/  FADD R29, R28, R14 ;  /* 0x0000000e1c1d7221 */ /* 0x000fca0000000000 */
[----:B------:R-:W-:-:S07]  /*43c0*/  MOV R13, R29 ;  /* 0x0000001d000d7202 */ /* 0x000fce0000000f00 */
[----:B------:R-:W-:Y:S05]  /*43d0*/  WARPSYNC.COLLECTIVE R15, `(.L_x_15165) ;  /* 0x000000000f087348 */ /* 0x000fea0003c00000 */
[----:B------:R0:W1:Y:S02]  /*43e0*/  SHFL.BFLY P6, R14, R13, R12, R11 ;  /* 0x0c00000c0d0e7389 */ /* 0x00006400000c000b */
[----:B01----:R-:W-:Y:S05]  /*43f0*/  ENDCOLLECTIVE ;  /* 0x000000000000791b */ /* 0x003fea0003800000 */
.L_x_15165:
[----:B------:R-:W-:Y:S02]  /*4400*/  HFMA2 R12, -RZ, RZ, 0, 1.1920928955078125e-07 ;  /* 0x00000002ff0c7431 */ /* 0x000fe400000001ff */
[----:B------:R-:W-:-:S05]  /*4410*/  FADD R30, R29, R14 ;  /* 0x0000000e1d1e7221 */ /* 0x000fca0000000000 */
[----:B------:R-:W-:-:S07]  /*4420*/  MOV R13, R30 ;  /* 0x0000001e000d7202 */ /* 0x000fce0000000f00 */
[----:B------:R-:W-:Y:S05]  /*4430*/  WARPSYNC.COLLECTIVE R15, `(.L_x_15166) ;  /* 0x000000000f087348 */ /* 0x000fea0003c00000 */
[----:B------:R0:W1:Y:S02]  /*4440*/  SHFL.BFLY P6, R14, R13, R12, R11 ;  /* 0x0c00000c0d0e7389 */ /* 0x00006400000c000b */
[----:B01----:R-:W-:Y:S05]  /*4450*/  ENDCOLLECTIVE ;  /* 0x000000000000791b */ /* 0x003fea0003800000 */
.L_x_15166:
[----:B------:R-:W-:Y:S02]  /*4460*/  HFMA2 R12, -RZ, RZ, 0, 5.9604644775390625e-08 ;  /* 0x00000001ff0c7431 */ /* 0x000fe400000001ff */
[----:B------:R-:W-:-:S05]  /*4470*/  FADD R31, R30, R14 ;  /* 0x0000000e1e1f7221 */ /* 0x000fca0000000000 */
[----:B------:R-:W-:-:S07]  /*4480*/  MOV R13, R31 ;  /* 0x0000001f000d7202 */ /* 0x000fce0000000f00 */
[----:B------:R-:W-:Y:S05]  /*4490*/  WARPSYNC.COLLECTIVE R15, `(.L_x_15167) ;  /* 0x000000000f087348 */ /* 0x000fea0003c00000 */
[----:B------:R0:W1:Y:S02]  /*44a0*/  SHFL.BFLY P6, R14, R13, R12, R11 ;  /* 0x0c00000c0d0e7389 */ /* 0x00006400000c000b */
[----:B01----:R-:W-:Y:S05]  /*44b0*/  ENDCOLLECTIVE ;  /* 0x000000000000791b */ /* 0x003fea0003800000 */
.L_x_15167:
[----:B------:R-:W-:Y:S05]  /*44c0*/  BRA `(.L_x_15168) ;  /* 0xffffffd400207947 */ /* 0x000fea000383ffff */
        .weak           $__internal_292_$__cuda_sm3x_div_rn_noftz_f32_slowpath
        .type           $__internal_292_$__cuda_sm3x_div_rn_noftz_f32_slowpath,@function
        .size           $__internal_292_$__cuda_sm3x_div_rn_noftz_f32_slowpath,(.L_x_25744 - $__internal_292_$__cuda_sm3x_div_rn_noftz_f32_slowpath)
$__internal_292_$__cuda_sm3x_div_rn_noftz_f32_slowpath:
        /* <DEDUP_REMOVED lines=34> */
.L_x_15170:
        /* <DEDUP_REMOVED lines=51> */
.L_x_15177:
[----:B------:R-:W-:-:S04]  /*4a20*/  LOP3.LUT R5, R5, 0x80000000, RZ, 0xc0, !PT ;  /* 0x8000000005057812 */ /* 0x000fc800078ec0ff */
[----:B------:R-:W-:Y:S01]  /*4a30*/  LOP3.LUT R5, R5, 0x7f800000, RZ, 0xfc, !PT ;  /* 0x7f80000005057812 */ /* 0x000fe200078efcff */
[----:B------:R-:W-:Y:S06]  /*4a40*/  BRA `(.L_x_15178) ;  /* 0x0000000000047947 */ /* 0x000fec0003800000 */
.L_x_15176:
[----:B------:R-:W-:-:S07]  /*4a50*/  LEA R5, R36, R5, 0x17 ;  /* 0x0000000524057211 */ /* 0x000fce00078eb8ff */
.L_x_15178:
[----:B------:R-:W-:Y:S05]  /*4a60*/  BSYNC.RECONVERGENT B1 ;  /* 0x0000000000017941 */ /* 0x000fea0003800200 */
.L_x_15175:
[----:B------:R-:W-:Y:S05]  /*4a70*/  BRA `(.L_x_15179) ;  /* 0x0000000000207947 */ /* 0x000fea0003800000 */
.L_x_15174:
[----:B------:R-:W-:-:S04]  /*4a80*/  LOP3.LUT R5, R12, 0x80000000, R5, 0x48, !PT ;  /* 0x800000000c057812 */ /* 0x000fc800078e4805 */
[----:B------:R-:W-:Y:S01]  /*4a90*/  LOP3.LUT R5, R5, 0x7f800000, RZ, 0xfc, !PT ;  /* 0x7f80000005057812 */ /* 0x000fe200078efcff */
[----:B------:R-:W-:Y:S06]  /*4aa0*/  BRA `(.L_x_15179) ;  /* 0x0000000000147947 */ /* 0x000fec0003800000 */
.L_x_15173:
[----:B------:R-:W-:Y:S01]  /*4ab0*/  LOP3.LUT R5, R12, 0x80000000, R5, 0x48, !PT ;  /* 0x800000000c057812 */ /* 0x000fe200078e4805 */
[----:B------:R-:W-:Y:S06]  /*4ac0*/  BRA `(.L_x_15179) ;  /* 0x00000000000c7947 */ /* 0x000fec0003800000 */
.L_x_15172:
[----:B------:R-:W0:Y:S01]  /*4ad0*/  MUFU.RSQ R5, -QNAN ;  /* 0xffc0000000057908 */ /* 0x000e220000001400 */
[----:B------:R-:W-:Y:S05]  /*4ae0*/  BRA `(.L_x_15179) ;  /* 0x0000000000047947 */ /* 0x000fea0003800000 */
.L_x_15171:
[----:B------:R-:W-:-:S07]  /*4af0*/  FADD.FTZ R5, R5, R12 ;  /* 0x0000000c05057221 */ /* 0x000fce0000010000 */
.L_x_15179:
[----:B------:R-:W-:Y:S05]  /*4b00*/  BSYNC.RECONVERGENT B0 ;  /* 0x0000000000007941 */ /* 0x000fea0003800200 */
.L_x_15169:
[----:B------:R-:W-:Y:S01]  /*4b10*/  HFMA2 R13, -RZ, RZ, 0, 0 ;  /* 0x00000000ff0d7431 */ /* 0x000fe200000001ff */
[----:B------:R-:W-:-:S04]  /*4b20*/  MOV R12, R30 ;  /* 0x0000001e000c7202 */ /* 0x000fc80000000f00 */
[----:B0-----:R-:W-:Y:S05]  /*4b30*/  RET.REL.NODEC R12 `(_Z15SoftmaxWarpImplI10DirectLoadI6__halffE11DirectStoreIfS1_EfLi2ELi20ELi32ELi1ELb0EL9Algorithm0EEvT_T0_ll) ;  /* 0xffffffb40c307950 */ /* 0x001fea0003c3ffff */
.L_x_15180:
        /* <DEDUP_REMOVED lines=12> */
.L_x_25744:


//--------------------- .text._Z15SoftmaxWarpImplI10DirectLoadI6__halffE11DirectStoreIfS1_EfLi2ELi18ELi32ELi1ELb1EL9Algorithm0EEvT_T0_ll --------------------------
	.section	.text._Z15SoftmaxWarpImplI10DirectLoadI6__halffE11DirectStoreIfS1_EfLi2ELi18ELi32ELi1ELb1EL9Algorithm0EEvT_T0_ll,"ax",@progbits
	.align	128
        .global         _Z15SoftmaxWarpImplI10DirectLoadI6__halffE11DirectStoreIfS1_EfLi2ELi18ELi32ELi1ELb1EL9Algorithm0EEvT_T0_ll
        .type           _Z15SoftmaxWarpImplI10DirectLoadI6__halffE11DirectStoreIfS1_EfLi2ELi18ELi32ELi1ELb1EL9Algorithm0EEvT_T0_ll,@function
        .size           _Z15SoftmaxWarpImplI10DirectLoadI6__halffE11DirectStoreIfS1_EfLi2ELi18ELi32ELi1ELb1EL9Algorithm0EEvT_T0_ll,(.L_x_25745 - _Z15SoftmaxWarpImplI10DirectLoadI6__halffE11DirectStoreIfS1_EfLi2ELi18ELi32ELi1ELb1EL9Algorithm0EEvT_T0_ll)
        .other          _Z15SoftmaxWarpImplI10DirectLoadI6__halffE11DirectStoreIfS1_EfLi2ELi18ELi32ELi1ELb1EL9Algorithm0EEvT_T0_ll,@"STO_CUDA_ENTRY STV_DEFAULT"
_Z15SoftmaxWarpImplI10DirectLoadI6__halffE11DirectStoreIfS1_EfLi2ELi18ELi32ELi1ELb1EL9Algorithm0EEvT_T0_ll:
.text._Z15SoftmaxWarpImplI10DirectLoadI6__halffE11DirectStoreIfS1_EfLi2ELi18ELi32ELi1ELb1EL9Algorithm0EEvT_T0_ll:
        /* <DEDUP_REMOVED lines=24> */
.L_x_15181:
        /* <DEDUP_REMOVED lines=21> */
[----:B------:R-:W-:-:S07]  /*02d0*/  IADD3 R28, PT, PT, R46, 0x200, RZ ;  /* 0x000002002e1c7810 */ /* 0x000fce0007ffe0ff */
.L_x_15237:
        /* <DEDUP_REMOVED lines=26> */
[----:B------:R-:W-:Y:S01]  /*0480*/  ISETP.GE.U32.AND P1, PT, R38, UR40, PT ;  /* 0x0000002826007c0c */ /* 0x000fe2000bf26070 */
[C---:B------:R-:W-:Y:S01]  /*0490*/  @!P4 IMAD.SHL.U32 R7, R0.reuse, 0x2, RZ ;  /* 0x000000020007c824 */ /* 0x040fe200078e00ff */
[----:B------:R-:W-:Y:S02]  /*04a0*/  @!P4 SHF.L.U64.HI R0, R0, 0x1, R11 ;  /* 0x000000010000c819 */ /* 0x000fe4000001020b */
[----:B------:R-:W-:Y:S01]  /*04b0*/  @!P5 IADD3 R11, PT, PT, R13, R3, RZ ;  /* 0x000000030d0bd210 */ /* 0x000fe20007ffe0ff */
        /* <DEDUP_REMOVED lines=11> */
[----:B------:R-:W-:-:S02]  /*0570*/  @!P4 IADD3.X R23, PT, PT, R0, R23, RZ, P2, !PT ;  /* 0x000000170017c210 */ /* 0x000fc400017fe4ff */
[----:B------:R-:W-:Y:S01]  /*0580*/  @!P5 IADD3.X R11, PT, PT, RZ, R11, RZ, P3, !PT ;  /* 0x0000000bff0bd210 */ /* 0x000fe20001ffe4ff */
[----:B-----5:R-:W-:Y:S01]  /*0590*/  @!P1 IMAD R5, R29, R8, RZ ;  /* 0x000000081d059224 */ /* 0x020fe200078e02ff */
[----:B------:R-:W-:Y:S01]  /*05a0*/  @!P5 LOP3.LUT R7, R7, 0xfffffffc, RZ, 0xc0, !PT ;  /* 0xfffffffc0707d812 */ /* 0x000fe200078ec0ff */
[----:B------:R-:W5:Y:S01]  /*05b0*/  LDC.64 R18, c[0x0][0x380] ;  /* 0x0000e000ff127b82 */ /* 0x000f620000000a00 */
[----:B------:R-:W-:Y:S01]  /*05c0*/  ISETP.GE.U32.AND P2, PT, R36, UR40, PT ;  /* 0x0000002824007c0c */ /* 0x000fe2000bf46070 */
[----:B------:R-:W-:Y:S01]  /*05d0*/  @!P1 IMAD R17, R44, R9, R5 ;  /* 0x000000092c119224 */ /* 0x000fe200078e0205 */
[----:B------:R-:W-:Y:S02]  /*05e0*/  @!P0 LEA.HI R0, P4, R13, R4, RZ, 0x1 ;  /* 0x000000040d008211 */ /* 0x000fe400078908ff */
[----:B------:R-:W-:Y:S02]  /*05f0*/  @!P5 SHF.L.U64.HI R12, R12, 0x1, R11 ;  /* 0x000000010c0cd819 */ /* 0x000fe4000001020b */
[----:B------:R-:W-:Y:S01]  /*0600*/  ISETP.GE.AND.EX P2, PT, RZ, UR41, PT, P2 ;  /* 0x00000029ff007c0c */ /* 0x000fe2000bf46320 */
[----:B------:R-:W0:Y:S01]  /*0610*/  LDC.64 R4, c[0x0][0x388] ;  /* 0x0000e200ff047b82 */ /* 0x000e220000000a00 */
[----:B------:R-:W-:-:S02]  /*0620*/  @!P1 MOV R39, RZ ;  /* 0x000000ff00279202 */ /* 0x000fc40000000f00 */
[----:B---3--:R-:W-:Y:S02]  /*0630*/  @!P5 IADD3 R20, P3, PT, R7, R20, RZ ;  /* 0x000000140714d210 */ /* 0x008fe40007f7e0ff */
[----:B------:R-:W-:Y:S01]  /*0640*/  @!P0 SHF.L.U32 R11, R0, 0x1, RZ ;  /* 0x00000001000b8819 */ /* 0x000fe200000006ff */
[----:B------:R-:W-:Y:S01]  /*0650*/  @!P1 IMAD.WIDE.U32 R8, R44, R8, R38 ;  /* 0x000000082c089225 */ /* 0x000fe200078e0026 */
[----:B------:R-:W-:Y:S01]  /*0660*/  @!P0 IADD3.X R13, PT, PT, RZ, R13, RZ, P4, !PT ;  /* 0x0000000dff0d8210 */ /* 0x000fe200027fe4ff */
[----:B------:R-:W3:Y:S01]  /*0670*/  LDC.64 R6, c[0x0][0x380] ;  /* 0x0000e000ff067b82 */ /* 0x000ee20000000a00 */
[----:B------:R-:W-:Y:S02]  /*0680*/  @!P0 LOP3.LUT R11, R11, 0xfffffffc, RZ, 0xc0, !PT ;  /* 0xfffffffc0b0b8812 */ /* 0x000fe400078ec0ff */
[----:B------:R-:W-:Y:S01]  /*0690*/  @!P0 SHF.L.U64.HI R0, R0, 0x1, R13 ;  /* 0x0000000100008819 */ /* 0x000fe2000001020d */
[----:B------:R-:W-:Y:S01]  /*06a0*/  @!P1 IMAD.IADD R13, R17, 0x1, R9 ;  /* 0x00000001110d9824 */ /* 0x000fe200078e0209 */
[----:B----4-:R-:W-:Y:S01]  /*06b0*/  @!P0 IADD3 R14, P4, PT, R11, R14, RZ ;  /* 0x0000000e0b0e8210 */ /* 0x010fe20007f9e0ff */
[----:B-1----:R-:W-:Y:S01]  /*06c0*/  @!P2 IMAD R9, R29, R2, RZ ;  /* 0x000000021d09a224 */ /* 0x002fe200078e02ff */
[----:B------:R-:W-:Y:S01]  /*06d0*/  @!P5 IADD3.X R21, PT, PT, R12, R21, RZ, P3, !PT ;  /* 0x000000150c15d210 */ /* 0x000fe20001ffe4ff */
[----:B------:R-:W1:Y:S01]  /*06e0*/  LDC.64 R48, c[0x0][0x380] ;  /* 0x0000e000ff307b82 */ /* 0x000e620000000a00 */
[----:B------:R-:W-:Y:S01]  /*06f0*/  @!P0 IADD3.X R15, PT, PT, R0, R15, RZ, P4, !PT ;  /* 0x0000000f000f8210 */ /* 0x000fe200027fe4ff */
[----:B------:R-:W-:Y:S01]  /*0700*/  @!P2 IMAD R17, R44, R3, R9 ;  /* 0x000000032c11a224 */ /* 0x000fe200078e0209 */
[----:B------:R-:W-:-:S02]  /*0710*/  @!P1 LEA.HI R16, P4, R13, R8, RZ, 0x1 ;  /* 0x000000080d109211 */ /* 0x000fc400078908ff */
[----:B------:R-:W-:Y:S02]  /*0720*/  P2R R0, PR, RZ, 0x1 ;  /* 0x00000001ff007803 */ /* 0x000fe40000000000 */
[----:B------:R-:W-:Y:S02]  /*0730*/  @!P2 MOV R37, RZ ;  /* 0x000000ff0025a202 */ /* 0x000fe40000000f00 */
[----:B------:R-:W-:Y:S02]  /*0740*/  ISETP.GE.U32.AND P3, PT, R34, UR40, PT ;  /* 0x0000002822007c0c */ /* 0x000fe4000bf66070 */
[----:B------:R-:W-:Y:S01]  /*0750*/  ISETP.NE.AND P0, PT, R10, RZ, PT ;  /* 0x000000ff0a00720c */ /* 0x000fe20003f05270 */
[----:B------:R-:W-:Y:S01]  /*0760*/  @!P2 IMAD.WIDE.U32 R8, R44, R2, R36 ;  /* 0x000000022c08a225 */ /* 0x000fe200078e0024 */
[----:B------:R-:W-:Y:S01]  /*0770*/  @!P1 SHF.L.U32 R3, R16, 0x1, RZ ;  /* 0x0000000110039819 */ /* 0x000fe200000006ff */
[----:B------:R-:W4:Y:S01]  /*0780*/  LDC.64 R10, c[0x0][0x380] ;  /* 0x0000e000ff0a7b82 */ /* 0x000f220000000a00 */
[----:B------:R-:W-:-:S02]  /*0790*/  ISETP.GE.AND.EX P3, PT, RZ, UR41, PT, P3 ;  /* 0x00000029ff007c0c */ /* 0x000fc4000bf66330 */
[----:B------:R-:W-:Y:S02]  /*07a0*/  @!P1 IADD3.X R13, PT, PT, RZ, R13, RZ, P4, !PT ;  /* 0x0000000dff0d9210 */ /* 0x000fe400027fe4ff */
[----:B------:R-:W-:Y:S02]  /*07b0*/  @!P1 LOP3.LUT R3, R3, 0xfffffffc, RZ, 0xc0, !PT ;  /* 0xfffffffc03039812 */ /* 0x000fe400078ec0ff */
[----:B------:R-:W-:Y:S02]  /*07c0*/  @!P1 SHF.L.U64.HI R16, R16, 0x1, R13 ;  /* 0x0000000110109819 */ /* 0x000fe4000001020d */
[----:B---3--:R-:W-:Y:S02]  /*07d0*/  @!P1 IADD3 R2, P4, PT, R3, R6, RZ ;  /* 0x0000000603029210 */ /* 0x008fe40007f9e0ff */
[----:B------:R-:W-:Y:S02]  /*07e0*/  @!P2 IADD3 R13, PT, PT, R17, R9, RZ ;  /* 0x00000009110da210 */ /* 0x000fe40007ffe0ff */
[----:B------:R-:W-:Y:S01]  /*07f0*/  @!P1 IADD3.X R3, PT, PT, R16, R7, RZ, P4, !PT ;  /* 0x0000000710039210 */ /* 0x000fe200027fe4ff */
[----:B0-----:R-:W-:Y:S01]  /*0800*/  @!P3 IMAD R17, R29, R4, RZ ;  /* 0x000000041d11b224 */ /* 0x001fe200078e02ff */
[----:B------:R-:W-:-:S02]  /*0810*/  @!P2 LEA.HI R6, P4, R13, R8, RZ, 0x1 ;  /* 0x000000080d06a211 */ /* 0x000fc400078908ff */
[----:B------:R-:W-:Y:S01]  /*0820*/  @!P3 MOV R35, RZ ;  /* 0x000000ff0023b202 */ /* 0x000fe20000000f00 */
[----:B------:R-:W-:Y:S01]  /*0830*/  @!P3 IMAD R17, R44, R5, R17 ;  /* 0x000000052c11b224 */ /* 0x000fe200078e0211 */
[----:B------:R-:W-:Y:S02]  /*0840*/  @!P2 SHF.L.U32 R7, R6, 0x1, RZ ;  /* 0x000000010607a819 */ /* 0x000fe400000006ff */
[----:B------:R-:W-:Y:S01]  /*0850*/  @!P2 IADD3.X R13, PT, PT, RZ, R13, RZ, P4, !PT ;  /* 0x0000000dff0da210 */ /* 0x000fe200027fe4ff */
[----:B------:R-:W-:Y:S01]  /*0860*/  @!P3 IMAD.WIDE.U32 R4, R44, R4, R34 ;  /* 0x000000042c04b225 */ /* 0x000fe200078e0022 */
[----:B------:R-:W-:Y:S02]  /*0870*/  @!P2 LOP3.LUT R7, R7, 0xfffffffc, RZ, 0xc0, !PT ;  /* 0xfffffffc0707a812 */ /* 0x000fe400078ec0ff */
[----:B------:R-:W-:Y:S02]  /*0880*/  @!P2 SHF.L.U64.HI R6, R6, 0x1, R13 ;  /* 0x000000010606a819 */ /* 0x000fe4000001020d */
[----:B----4-:R-:W-:-:S02]  /*0890*/  @!P2 IADD3 R10, P4, PT, R7, R10, RZ ;  /* 0x0000000a070aa210 */ /* 0x010fc40007f9e0ff */
[----:B------:R-:W-:Y:S02]  /*08a0*/  @!P3 IADD3 R13, PT, PT, R17, R5, RZ ;  /* 0x00000005110db210 */ /* 0x000fe40007ffe0ff */
[----:B------:R-:W0:Y:S01]  /*08b0*/  LDC.64 R16, c[0x0][0x380] ;  /* 0x0000e000ff107b82 */ /* 0x000e220000000a00 */
[----:B------:R-:W-:Y:S01]  /*08c0*/  @!P2 IMAD.X R11, R6, 0x1, R11, P4 ;  /* 0x00000001060ba824 */ /* 0x000fe200020e060b */
[----:B------:R-:W-:Y:S02]  /*08d0*/  @!P3 LEA.HI R6, P4, R13, R4, RZ, 0x1 ;  /* 0x000000040d06b211 */ /* 0x000fe400078908ff */
[----:B------:R-:W-:Y:S02]  /*08e0*/  P2R R12, PR, RZ, 0x1 ;  /* 0x00000001ff0c7803 */ /* 0x000fe40000000000 */
[----:B------:R-:W-:Y:S02]  /*08f0*/  @!P3 SHF.L.U32 R7, R6, 0x1, RZ ;  /* 0x000000010607b819 */ /* 0x000fe400000006ff */
[----:B------:R-:W-:Y:S01]  /*0900*/  @!P3 IADD3.X R13, PT, PT, RZ, R13, RZ, P4, !PT ;  /* 0x0000000dff0db210 */ /* 0x000fe200027fe4ff */
[----:B------:R-:W3:Y:S01]  /*0910*/  LDC.64 R4, c[0x0][0x388] ;  /* 0x0000e200ff047b82 */ /* 0x000ee20000000a00 */
[----:B------:R-:W-:-:S02]  /*0920*/  @!P3 LOP3.LUT R7, R7, 0xfffffffc, RZ, 0xc0, !PT ;  /* 0xfffffffc0707b812 */ /* 0x000fc400078ec0ff */
[----:B------:R-:W-:Y:S02]  /*0930*/  @!P3 SHF.L.U64.HI R6, R6, 0x1, R13 ;  /* 0x000000010606b819 */ /* 0x000fe4000001020d */
[----:B-----5:R-:W-:Y:S02]  /*0940*/  @!P3 IADD3 R18, P4, PT, R7, R18, RZ ;  /* 0x000000120712b210 */ /* 0x020fe40007f9e0ff */
[----:B------:R-:W-:Y:S02]  /*0950*/  P2R R9, PR, RZ, 0x2 ;  /* 0x00000002ff097803 */ /* 0x000fe40000000000 */
[----:B------:R-:W-:Y:S02]  /*0960*/  @!P3 IADD3.X R19, PT, PT, R6, R19, RZ, P4, !PT ;  /* 0x000000130613b210 */ /* 0x000fe400027fe4ff */
[----:B------:R-:W-:Y:S02]  /*0970*/  ISETP.GE.U32.AND P4, PT, R32, UR40, PT ;  /* 0x0000002820007c0c */ /* 0x000fe4000bf86070 */
[----:B------:R-:W-:-:S02]  /*0980*/  ISETP.NE.AND P1, PT, R31, RZ, PT ;  /* 0x000000ff1f00720c */ /* 0x000fc40003f25270 */
[----:B------:R-:W-:-:S11]  /*0990*/  ISETP.GE.AND.EX P4, PT, RZ, UR41, PT, P4 ;  /* 0x00000029ff007c0c */ /* 0x000fd6000bf86340 */
[----:B--2---:R-:W-:Y:S02]  /*09a0*/  @!P1 R2UR UR4, R24 ;  /* 0x00000000180492ca */ /* 0x004fe400000e0000 */
[-C--:B---3--:R-:W-:Y:S01]  /*09b0*/  @!P4 IMAD R6, R29, R4.reuse, RZ ;  /* 0x000000041d06c224 */ /* 0x088fe200078e02ff */
[----:B------:R-:W-:Y:S02]  /*09c0*/  @!P4 MOV R33, RZ ;  /* 0x000000ff0021c202 */ /* 0x000fe40000000f00 */
[----:B------:R-:W-:Y:S01]  /*09d0*/  @!P1 R2UR UR5, R25 ;  /* 0x00000000190592ca */ /* 0x000fe200000e0000 */
[C---:B------:R-:W-:Y:S02]  /*09e0*/  @!P4 IMAD R7, R44.reuse, R5, R6 ;  /* 0x000000052c07c224 */ /* 0x040fe400078e0206 */
[----:B------:R-:W-:-:S05]  /*09f0*/  @!P4 IMAD.WIDE.U32 R4, R44, R4, R32 ;  /* 0x000000042c04c225 */ /* 0x000fca00078e0020 */
[----:B------:R-:W-:Y:S02]  /*0a00*/  @!P4 IADD3 R5, PT, PT, R7, R5, RZ ;  /* 0x000000050705c210 */ /* 0x000fe40007ffe0ff */
[----:B------:R-:W2:Y:S02]  /*0a10*/  LDC.64 R6, c[0x0][0x380] ;  /* 0x0000e000ff067b82 */ /* 0x000ea40000000a00 */
[----:B------:R-:W-:Y:S01]  /*0a20*/  @!P4 LEA.HI R4, P5, R5, R4, RZ, 0x1 ;  /* 0x000000040504c211 */ /* 0x000fe200078b08ff */
[----:B------:R-:W3:Y:S03]  /*0a30*/  @!P1 LDG.E R22, desc[UR4][R22.64] ;  /* 0x0000000416169981 */ /* 0x000ee6000c1e1900 */
[----:B------:R-:W-:Y:S02]  /*0a40*/  @!P4 SHF.L.U32 R51, R4, 0x1, RZ ;  /* 0x000000010433c819 */ /* 0x000fe400000006ff */
[----:B------:R-:W-:-:S02]  /*0a50*/  @!P4 IADD3.X R5, PT, PT, RZ, R5, RZ, P5, !PT ;  /* 0x00000005ff05c210 */ /* 0x000fc40002ffe4ff */
[----:B------:R-:W-:Y:S02]  /*0a60*/  @!P4 LOP3.LUT R51, R51, 0xfffffffc, RZ, 0xc0, !PT ;  /* 0xfffffffc3333c812 */ /* 0x000fe400078ec0ff */
[----:B------:R-:W-:Y:S02]  /*0a70*/  @!P4 SHF.L.U64.HI R4, R4, 0x1, R5 ;  /* 0x000000010404c819 */ /* 0x000fe40000010205 */
[----:B--2---:R-:W-:-:S04]  /*0a80*/  @!P4 IADD3 R50, P5, PT, R51, R6, RZ ;  /* 0x000000063332c210 */ /* 0x004fc80007fbe0ff */
[----:B------:R-:W-:Y:S02]  /*0a90*/  @!P4 IADD3.X R51, PT, PT, R4, R7, RZ, P5, !PT ;  /* 0x000000070433c210 */ /* 0x000fe40002ffe4ff */
[----:B------:R-:W2:Y:S01]  /*0aa0*/  LDC.64 R6, c[0x0][0x388] ;  /* 0x0000e200ff067b82 */ /* 0x000ea20000000a00 */
[----:B------:R-:W-:-:S04]  /*0ab0*/  ISETP.GE.U32.AND P5, PT, R30, UR40, PT ;  /* 0x000000281e007c0c */ /* 0x000fc8000bfa6070 */
[----:B------:R-:W-:-:S13]  /*0ac0*/  ISETP.GE.AND.EX P5, PT, RZ, UR41, PT, P5 ;  /* 0x00000029ff007c0c */ /* 0x000fda000bfa6350 */
[----:B------:R-:W-:Y:S01]  /*0ad0*/  @!P5 MOV R5, RZ ;  /* 0x000000ff0005d202 */ /* 0x000fe20000000f00 */
[----:B--2---:R-:W-:-:S04]  /*0ae0*/  @!P5 IMAD R4, R29, R6, RZ ;  /* 0x000000061d04d224 */ /* 0x004fc800078e02ff */
[----:B------:R-:W-:Y:S01]  /*0af0*/  @!P5 IMAD R7, R44, R7, R4 ;  /* 0x000000072c07d224 */ /* 0x000fe200078e0204 */
[----:B------:R-:W-:-:S05]  /*0b00*/  @!P5 MOV R4, R30 ;  /* 0x0000001e0004d202 */ /* 0x000fca0000000f00 */
[----:B------:R-:W-:-:S04]  /*0b10*/  @!P5 IMAD.WIDE.U32 R4, R44, R6, R4 ;  /* 0x000000062c04d225 */ /* 0x000fc800078e0004 */
[----:B------:R-:W-:-:S05]  /*0b20*/  @!P5 IMAD.IADD R7, R7, 0x1, R5 ;  /* 0x000000010707d824 */ /* 0x000fca00078e0205 */
[----:B------:R-:W-:-:S04]  /*0b30*/  @!P5 LEA.HI R4, P6, R7, R4, RZ, 0x1 ;  /* 0x000000040704d211 */ /* 0x000fc800078d08ff */
[----:B------:R-:W-:Y:S02]  /*0b40*/  @!P5 IADD3.X R7, PT, PT, RZ, R7, RZ, P6, !PT ;  /* 0x00000007ff07d210 */ /* 0x000fe400037fe4ff */
[C---:B------:R-:W-:Y:S02]  /*0b50*/  @!P5 SHF.L.U32 R5, R4.reuse, 0x1, RZ ;  /* 0x000000010405d819 */ /* 0x040fe400000006ff */
[----:B------:R-:W-:Y:S02]  /*0b60*/  @!P5 SHF.L.U64.HI R4, R4, 0x1, R7 ;  /* 0x000000010404d819 */ /* 0x000fe40000010207 */
[----:B------:R-:W-:Y:S01]  /*0b70*/  @!P5 LOP3.LUT R5, R5, 0xfffffffc, RZ, 0xc0, !PT ;  /* 0xfffffffc0505d812 */ /* 0x000fe200078ec0ff */
[----:B------:R-:W2:Y:S03]  /*0b80*/  LDC.64 R6, c[0x0][0x388] ;  /* 0x0000e200ff067b82 */ /* 0x000ea60000000a00 */
[----:B-1----:R-:W-:-:S04]  /*0b90*/  @!P5 IADD3 R48, P6, PT, R5, R48, RZ ;  /* 0x000000300530d210 */ /* 0x002fc80007fde0ff */
[----:B------:R-:W-:Y:S02]  /*0ba0*/  @!P5 IADD3.X R49, PT, PT, R4, R49, RZ, P6, !PT ;  /* 0x000000310431d210 */ /* 0x000fe400037fe4ff */
[----:B------:R-:W-:-:S04]  /*0bb0*/  ISETP.GE.U32.AND P6, PT, R28, UR40, PT ;  /* 0x000000281c007c0c */ /* 0x000fc8000bfc6070 */
[----:B------:R-:W-:-:S13]  /*0bc0*/  ISETP.GE.AND.EX P6, PT, RZ, UR41, PT, P6 ;  /* 0x00000029ff007c0c */ /* 0x000fda000bfc6360 */
[----:B--2---:R-:W-:Y:S01]  /*0bd0*/  @!P6 IMAD R4, R29, R6, RZ ;  /* 0x000000061d04e224 */ /* 0x004fe200078e02ff */
        /* <DEDUP_REMOVED lines=15> */
[----:B------:R-:W2:Y:S01]  /*0cd0*/  @!P0 LDG.E R20, desc[UR6][R20.64] ;  /* 0x0000000614148981 */ /* 0x000ea2000c1e1900 */
[----:B------:R-:W-:Y:S01]  /*0ce0*/  MOV R8, 0xff800000 ;  /* 0xff80000000087802 */ /* 0x000fe20000000f00 */
[----:B------:R-:W-:Y:S01]  /*0cf0*/  IMAD.MOV.U32 R7, RZ, RZ, -0x800000 ;  /* 0xff800000ff077424 */ /* 0x000fe200078e00ff */
[----:B------:R-:W-:Y:S02]  /*0d00*/  MOV R6, 0xff800000 ;  /* 0xff80000000067802 */ /* 0x000fe40000000f00 */
[----:B------:R-:W-:Y:S02]  /*0d10*/  MOV R5, 0xff800000 ;  /* 0xff80000000057802 */ /* 0x000fe40000000f00 */
[----:B------:R-:W-:Y:S02]  /*0d20*/  MOV R13, 0xff800000 ;  /* 0xff800000000d7802 */ /* 0x000fe40000000f00 */
[----:B------:R-:W-:Y:S02]  /*0d30*/  @!P2 R2UR UR6, R24 ;  /* 0x000000001806a2ca */ /* 0x000fe400000e0000 */
[----:B------:R-:W-:-:S02]  /*0d40*/  @!P2 R2UR UR7, R25 ;  /* 0x000000001907a2ca */ /* 0x000fc400000e0000 */
[C---:B------:R-:W-:Y:S02]  /*0d50*/  @!P3 R2UR UR8, R24.reuse ;  /* 0x000000001808b2ca */ /* 0x040fe400000e0000 */
[C---:B------:R-:W-:Y:S02]  /*0d60*/  @!P3 R2UR UR9, R25.reuse ;  /* 0x000000001909b2ca */ /* 0x040fe400000e0000 */
[----:B------:R-:W-:Y:S02]  /*0d70*/  @!P4 R2UR UR10, R24 ;  /* 0x00000000180ac2ca */ /* 0x000fe400000e0000 */
[----:B------:R-:W-:-:S05]  /*0d80*/  @!P4 R2UR UR11, R25 ;  /* 0x00000000190bc2ca */ /* 0x000fca00000e0000 */
[----:B------:R-:W4:Y:S01]  /*0d90*/  @!P2 LDG.E R10, desc[UR6][R10.64] ;  /* 0x000000060a0aa981 */ /* 0x000f22000c1e1900 */
[----:B------:R-:W-:Y:S02]  /*0da0*/  @!P6 R2UR UR6, R24 ;  /* 0x000000001806e2ca */ /* 0x000fe400000e0000 */
[----:B------:R-:W-:-:S05]  /*0db0*/  @!P6 R2UR UR7, R25 ;  /* 0x000000001907e2ca */ /* 0x000fca00000e0000 */
[----:B------:R-:W5:Y:S08]  /*0dc0*/  @!P4 LDG.E R50, desc[UR10][R50.64] ;  /* 0x0000000a3232c981 */ /* 0x000f70000c1e1900 */
[----:B------:R-:W5:Y:S01]  /*0dd0*/  @!P6 LDG.E R12, desc[UR6][R16.64] ;  /* 0x00000006100ce981 */ /* 0x000f62000c1e1900 */
[--C-:B---3--:R-:W-:Y:S02]  /*0de0*/  @!P1 HADD2.F32 R8, -RZ, R22.reuse.H0_H0 ;  /* 0x20000016ff089230 */ /* 0x108fe40000004100 */
[----:B------:R-:W-:-:S05]  /*0df0*/  @!P1 HADD2.F32 R7, -RZ, R22.H1_H1 ;  /* 0x30000016ff079230 */ /* 0x000fca0000004100 */
[----:B------:R-:W-:Y:S02]  /*0e00*/  @!P1 FMNMX3 R13, R8, -INF , R7, !PT ;  /* 0xff800000080d9876 */ /* 0x000fe40007800007 */
[----:B------:R-:W-:Y:S01]  /*0e10*/  ISETP.NE.AND P1, PT, R9, RZ, PT ;  /* 0x000000ff0900720c */ /* 0x000fe20003f25270 */
[--C-:B--2---:R-:W-:Y:S02]  /*0e20*/  @!P0 HADD2.F32 R6, -RZ, R20.reuse.H0_H0 ;  /* 0x20000014ff068230 */ /* 0x104fe40000004100 */
[----:B------:R-:W-:-:S05]  /*0e30*/  @!P0 HADD2.F32 R5, -RZ, R20.H1_H1 ;  /* 0x30000014ff058230 */ /* 0x000fca0000004100 */
[----:B------:R-:W-:Y:S02]  /*0e40*/  @!P0 FMNMX3 R13, R13, R6, R5, !PT ;  /* 0x000000060d0d8276 */ /* 0x000fe40007800005 */
[----:B------:R-:W-:Y:S02]  /*0e50*/  ISETP.NE.AND P0, PT, R0, RZ, PT ;  /* 0x000000ff0000720c */ /* 0x000fe40003f05270 */
[----:B------:R0:W2:Y:S11]  /*0e60*/  @!P3 LDG.E R0, desc[UR8][R18.64] ;  /* 0x000000081200b981 */ /* 0x0000b6000c1e1900 */
[----:B------:R-:W-:-:S02]  /*0e70*/  @!P0 R2UR UR4, R24 ;  /* 0x00000000180482ca */ /* 0x000fc400000e0000 */
[----:B------:R-:W-:-:S13]  /*0e80*/  @!P0 R2UR UR5, R25 ;  /* 0x00000000190582ca */ /* 0x000fda00000e0000 */
[----:B------:R-:W3:Y:S01]  /*0e90*/  @!P0 LDG.E R14, desc[UR4][R14.64] ;  /* 0x000000040e0e8981 */ /* 0x000ee2000c1e1900 */
        /* <DEDUP_REMOVED lines=11> */
[--C-:B----4-:R-:W-:Y:S01]  /*0f50*/  @!P2 HADD2.F32 R33, -RZ, R10.reuse.H0_H0 ;  /* 0x2000000aff21a230 */ /* 0x110fe20000004100 */
[----:B------:R-:W-:Y:S01]  /*0f60*/  MOV R22, 0xff800000 ;  /* 0xff80000000167802 */ /* 0x000fe20000000f00 */
[----:B------:R-:W-:Y:S01]  /*0f70*/  @!P2 HADD2.F32 R22, -RZ, R10.H1_H1 ;  /* 0x3000000aff16a230 */ /* 0x000fe20000004100 */
[----:B------:R-:W-:Y:S01]  /*0f80*/  MOV R23, 0xff800000 ;  /* 0xff80000000177802 */ /* 0x000fe20000000f00 */
[----:B------:R-:W-:Y:S01]  /*0f90*/  IMAD.MOV.U32 R20, RZ, RZ, -0x800000 ;  /* 0xff800000ff147424 */ /* 0x000fe200078e00ff */
[----:B0-----:R-:W-:Y:S01]  /*0fa0*/  MOV R19, 0xff800000 ;  /* 0xff80000000137802 */ /* 0x001fe20000000f00 */
        /* <DEDUP_REMOVED lines=12> */
[----:B---3--:R-:W-:-:S02]  /*1070*/  @!P0 HADD2.F32 R21, -RZ, R14.H0_H0 ;  /* 0x2000000eff158230 */ /* 0x008fc40000004100 */
[----:B------:R-:W-:-:S05]  /*1080*/  @!P0 HADD2.F32 R4, -RZ, R14.H1_H1 ;  /* 0x3000000eff048230 */ /* 0x000fca0000004100 */
        /* <DEDUP_REMOVED lines=74> */
[----:B------:R-:W-:Y:S01]  /*1530*/  FFMA.RM R9, R9, R12, 12582913 ;  /* 0x4b40000109097423 */ /* 0x000fe2000000400c */
[----:B------:R-:W-:Y:S01]  /*1540*/  FFMA R5, R5, 1.925963033500011079e-08, R20 ;  /* 0x32a5706005057823 */ /* 0x000fe20000000014 */
[----:B------:R-:W-:Y:S01]  /*1550*/  FFMA.SAT R33, R52, R11, 0.5 ;  /* 0x3f00000034217423 */ /* 0x000fe2000000200b */
[----:B------:R0:W1:Y:S01]  /*1560*/  MUFU.EX2 R20, R19 ;  /* 0x0000001300147308 */ /* 0x0000620000000800 */
[----:B------:R-:W-:Y:S01]  /*1570*/  FADD R15, R9, -12583039 ;  /* 0xcb40007f090f7421 */ /* 0x000fe20000000000 */
[----:B------:R-:W-:-:S02]  /*1580*/  IMAD.SHL.U32 R18, R18, 0x800000, RZ ;  /* 0x0080000012127824 */ /* 0x000fc400078e00ff */
[-C--:B------:R-:W-:Y:S01]  /*1590*/  FFMA.RM R33, R33, R12.reuse, 12582913 ;  /* 0x4b40000121217423 */ /* 0x080fe2000000400c */
[----:B------:R-:W-:Y:S01]  /*15a0*/  SHF.L.U32 R16, R16, 0x17, RZ ;  /* 0x0000001710107819 */ /* 0x000fe200000006ff */
        /* <DEDUP_REMOVED lines=59> */
[----:B------:R-:W-:-:S03]  /*1960*/  IMAD.SHL.U32 R4, R4, 0x800000, RZ ;  /* 0x0080000004047824 */ /* 0x000fc600078e00ff */
        /* <DEDUP_REMOVED lines=36> */
[----:B------:R-:W-:-:S03]  /*1bb0*/  SHF.L.U32 R9, R3, 0x17, RZ ;  /* 0x0000001703097819 */ /* 0x000fc600000006ff */
[----:B------:R-:W-:Y:S01]  /*1bc0*/  FADD R3, R50, R19 ;  /* 0x0000001332037221 */ /* 0x000fe20000000000 */
[----:B------:R-:W-:Y:S01]  /*1bd0*/  SHF.L.U32 R50, R13, 0x17, RZ ;  /* 0x000000170d327819 */ /* 0x000fe200000006ff */
[----:B------:R-:W-:Y:S01]  /*1be0*/  FMUL R9, R9, R54 ;  /* 0x0000003609097220 */ /* 0x000fe20000400000 */
[----:B------:R-:W2:Y:S01]  /*1bf0*/  MUFU.EX2 R13, R14 ;  /* 0x0000000e000d7308 */ /* 0x000ea20000000800 */
[----:B------:R-:W-:Y:S02]  /*1c00*/  FADD R48, R3, R18 ;  /* 0x0000001203307221 */ /* 0x000fe40000000000 */
[----:B0-----:R-:W-:Y:S02]  /*1c10*/  FMUL R6, R50, R35 ;  /* 0x0000002332067220 */ /* 0x001fe40000400000 */
[----:B------:R-:W-:-:S03]  /*1c20*/  FADD R3, R48, R17 ;  /* 0x0000001130037221 */ /* 0x000fc60000000000 */
[----:B------:R-:W0:Y:S01]  /*1c30*/  MUFU.EX2 R54, R33 ;  /* 0x0000002100367308 */ /* 0x000e220000000800 */
[----:B------:R-:W-:Y:S01]  /*1c40*/  FADD R3, R3, R16 ;  /* 0x0000001003037221 */ /* 0x000fe20000000000 */
[----:B-1----:R-:W-:-:S03]  /*1c50*/  FMUL R4, R11, R52 ;  /* 0x000000340b047220 */ /* 0x002fc60000400000 */
[----:B------:R-:W-:-:S03]  /*1c60*/  FADD R48, R3, R10 ;  /* 0x0000000a03307221 */ /* 0x000fc60000000000 */
[----:B------:R-:W1:Y:S01]  /*1c70*/  MUFU.EX2 R33, R26 ;  /* 0x0000001a00217308 */ /* 0x000e620000000800 */
[----:B------:R-:W-:Y:S01]  /*1c80*/  FADD R3, R48, R9 ;  /* 0x0000000930037221 */ /* 0x000fe20000000000 */
[----:B--2---:R-:W-:-:S03]  /*1c90*/  FMUL R2, R2, R13 ;  /* 0x0000000d02027220 */ /* 0x004fc60000400000 */
[----:B------:R-:W-:-:S04]  /*1ca0*/  FADD R48, R3, R8 ;  /* 0x0000000803307221 */ /* 0x000fc80000000000 */
[----:B------:R-:W-:-:S04]  /*1cb0*/  FADD R3, R48, R7 ;  /* 0x0000000730037221 */ /* 0x000fc80000000000 */
[----:B------:R-:W-:Y:S01]  /*1cc0*/  FADD R0, R3, R6 ;  /* 0x0000000603007221 */ /* 0x000fe20000000000 */
[----:B------:R-:W-:-:S03]  /*1cd0*/  SHF.L.U32 R3, R15, 0x17, RZ ;  /* 0x000000170f037819 */ /* 0x000fc600000006ff */
[----:B------:R-:W-:Y:S02]  /*1ce0*/  FADD R11, R0, R5 ;  /* 0x00000005000b7221 */ /* 0x000fe40000000000 */
[----:B0-----:R-:W-:Y:S02]  /*1cf0*/  FMUL R3, R3, R54 ;  /* 0x0000003603037220 */ /* 0x001fe40000400000 */
        /* <DEDUP_REMOVED lines=14> */
.L_x_15249:
        /* <DEDUP_REMOVED lines=12> */
[----:B------:R-:W-:Y:S05]  /*1ea0*/  CALL.REL.NOINC `($__internal_293_$__cuda_sm3x_div_rn_noftz_f32_slowpath) ;  /* 0x0000002800f07944 */ /* 0x000fea0003c00000 */
[----:B------:R-:W-:-:S07]  /*1eb0*/  MOV R26, R11 ;  /* 0x0000000b001a7202 */ /* 0x000fce0000000f00 */
.L_x_15184:
[----:B------:R-:W-:Y:S05]  /*1ec0*/  BSYNC.RECONVERGENT B2 ;  /* 0x0000000000027941 */ /* 0x000fea0003800200 */
.L_x_15183:
        /* <DEDUP_REMOVED lines=12> */
[----:B------:R-:W-:Y:S05]  /*1f90*/  CALL.REL.NOINC `($__internal_293_$__cuda_sm3x_div_rn_noftz_f32_slowpath) ;  /* 0x0000002800b47944 */ /* 0x000fea0003c00000 */
[----:B------:R-:W-:-:S07]  /*1fa0*/  MOV R33, R11 ;  /* 0x0000000b00217202 */ /* 0x000fce0000000f00 */
.L_x_15186:
[----:B------:R-:W-:Y:S05]  /*1fb0*/  BSYNC.RECONVERGENT B2 ;  /* 0x0000000000027941 */ /* 0x000fea0003800200 */
.L_x_15185:
        /* <DEDUP_REMOVED lines=12> */
[----:B------:R-:W-:Y:S05]  /*2080*/  CALL.REL.NOINC `($__internal_293_$__cuda_sm3x_div_rn_noftz_f32_slowpath) ;  /* 0x0000002800787944 */ /* 0x000fea0003c00000 */
[----:B------:R-:W-:-:S07]  /*2090*/  MOV R14, R11 ;  /* 0x0000000b000e7202 */ /* 0x000fce0000000f00 */
.L_x_15188:
[----:B------:R-:W-:Y:S05]  /*20a0*/  BSYNC.RECONVERGENT B2 ;  /* 0x0000000000027941 */ /* 0x000fea0003800200 */
.L_x_15187:
        /* <DEDUP_REMOVED lines=14> */
.L_x_15190:
[----:B------:R-:W-:Y:S05]  /*2190*/  BSYNC.RECONVERGENT B2 ;  /* 0x0000000000027941 */ /* 0x000fea0003800200 */
.L_x_15189:
        /* <DEDUP_REMOVED lines=14> */
.L_x_15192:
[----:B------:R-:W-:Y:S05]  /*2280*/  BSYNC.RECONVERGENT B2 ;  /* 0x0000000000027941 */ /* 0x000fea0003800200 */
.L_x_15191:
        /* <DEDUP_REMOVED lines=14> */
.L_x_15194:
[----:B------:R-:W-:Y:S05]  /*2370*/  BSYNC.RECONVERGENT B2 ;  /* 0x0000000000027941 */ /* 0x000fea0003800200 */
.L_x_15193:
        /* <DEDUP_REMOVED lines=14> */
.L_x_15196:
[----:B------:R-:W-:Y:S05]  /*2460*/  BSYNC.RECONVERGENT B2 ;  /* 0x0000000000027941 */ /* 0x000fea0003800200 */
.L_x_15195:
        /* <DEDUP_REMOVED lines=14> */
.L_x_15198:
[----:B------:R-:W-:Y:S05]  /*2550*/  BSYNC.RECONVERGENT B2 ;  /* 0x0000000000027941 */ /* 0x000fea0003800200 */
.L_x_15197:
        /* <DEDUP_REMOVED lines=14> */
.L_x_15200:
[----:B------:R-:W-:Y:S05]  /*2640*/  BSYNC.RECONVERGENT B2 ;  /* 0x0000000000027941 */ /* 0x000fea0003800200 */
.L_x_15199:
        /* <DEDUP_REMOVED lines=14> */
.L_x_15202:
[----:B------:R-:W-:Y:S05]  /*2730*/  BSYNC.RECONVERGENT B2 ;  /* 0x0000000000027941 */ /* 0x000fea0003800200 */
.L_x_15201:
        /* <DEDUP_REMOVED lines=14> */
.L_x_15204:
[----:B------:R-:W-:Y:S05]  /*2820*/  BSYNC.RECONVERGENT B2 ;  /* 0x0000000000027941 */ /* 0x000fea0003800200 */
.L_x_15203:
        /* <DEDUP_REMOVED lines=14> */
.L_x_15206:
[----:B------:R-:W-:Y:S05]  /*2910*/  BSYNC.RECONVERGENT B2 ;  /* 0x0000000000027941 */ /* 0x000fea0003800200 */
.L_x_15205:
        /* <DEDUP_REMOVED lines=14> */
.L_x_15208:
[----:B------:R-:W-:Y:S05]  /*2a00*/  BSYNC.RECONVERGENT B2 ;  /* 0x0000000000027941 */ /* 0x000fea0003800200 */
.L_x_15207:
        /* <DEDUP_REMOVED lines=14> */
.L_x_15210:
[----:B------:R-:W-:Y:S05]  /*2af0*/  BSYNC.RECONVERGENT B2 ;  /* 0x0000000000027941 */ /* 0x000fea0003800200 */
.L_x_15209:
        /* <DEDUP_REMOVED lines=14> */
.L_x_15212:
[----:B------:R-:W-:Y:S05]  /*2be0*/  BSYNC.RECONVERGENT B2 ;  /* 0x0000000000027941 */ /* 0x000fea0003800200 */
.L_x_15211:
        /* <DEDUP_REMOVED lines=14> */
.L_x_15214:
[----:B------:R-:W-:Y:S05]  /*2cd0*/  BSYNC.RECONVERGENT B2 ;  /* 0x0000000000027941 */ /* 0x000fea0003800200 */
.L_x_15213:
        /* <DEDUP_REMOVED lines=14> */
.L_x_15216:
[----:B------:R-:W-:Y:S05]  /*2dc0*/  BSYNC.RECONVERGENT B2 ;  /* 0x0000000000027941 */ /* 0x000fea0003800200 */
.L_x_15215:
        /* <DEDUP_REMOVED lines=13> */
.L_x_15218:
[----:B------:R-:W-:Y:S05]  /*2ea0*/  BSYNC.RECONVERGENT B2 ;  /* 0x0000000000027941 */ /* 0x000fea0003800200 */
.L_x_15217:
        /* <DEDUP_REMOVED lines=24> */
.L_x_15220:
[----:B------:R-:W-:Y:S05]  /*3030*/  BSYNC.RECONVERGENT B0 ;  /* 0x0000000000007941 */ /* 0x000fea0003800200 */
.L_x_15219:
        /* <DEDUP_REMOVED lines=18> */
.L_x_15222:
[----:B------:R-:W-:Y:S05]  /*3160*/  BSYNC.RECONVERGENT B0 ;  /* 0x0000000000007941 */ /* 0x000fea0003800200 */
.L_x_15221:
        /* <DEDUP_REMOVED lines=30> */
.L_x_15224:
[----:B------:R-:W-:Y:S05]  /*3350*/  BSYNC.RECONVERGENT B0 ;  /* 0x0000000000007941 */ /* 0x000fea0003800200 */
.L_x_15223:
[----:B------:R-:W-:Y:S04]  /*3360*/  BSSY.RECONVERGENT B0, `(.L_x_15225) ;  /* 0x0000012000007945 */ /* 0x000fe80003800200 */
[----:B------:R-:W-:Y:S05]  /*3370*/  @P0 BRA `(.L_x_15226) ;  /* 0x0000000000400947 */ /* 0x000fea0003800000 */
[----:B------:R-:W-:Y:S01]  /*3380*/  MOV R39, RZ ;  /* 0x000000ff00277202 */ /* 0x000fe20000000f00 */
[----:B01----:R-:W-:Y:S01]  /*3390*/  IMAD R5, R29, UR38, RZ ;  /* 0x000000261d057c24 */ /* 0x003fe2000f8e02ff */
[----:B------:R-:W-:Y:S02]  /*33a0*/  R2UR UR4, R24 ;  /* 0x00000000180472ca */ /* 0x000fe400000e0000 */
[----:B------:R-:W-:Y:S01]  /*33b0*/  R2UR UR5, R25 ;  /* 0x00000000190572ca */ /* 0x000fe200000e0000 */
[----:B--2---:R-:W-:Y:S01]  /*33c0*/  IMAD.WIDE.U32 R2, R44, UR38, R38 ;  /* 0x000000262c027c25 */ /* 0x004fe2000f8e0026 */
        /* <DEDUP_REMOVED lines=11> */
.L_x_15226:
[----:B------:R-:W-:Y:S05]  /*3480*/  BSYNC.RECONVERGENT B0 ;  /* 0x0000000000007941 */ /* 0x000fea0003800200 */
.L_x_15225:
[----:B------:R-:W-:Y:S04]  /*3490*/  BSSY.RECONVERGENT B0, `(.L_x_15227) ;  /* 0x0000012000007945 */ /* 0x000fe80003800200 */
[----:B------:R-:W-:Y:S05]  /*34a0*/  @P2 BRA `(.L_x_15228) ;  /* 0x0000000000402947 */ /* 0x000fea0003800000 */
[----:B------:R-:W-:Y:S02]  /*34b0*/  HFMA2 R37, -RZ, RZ, 0, 0 ;  /* 0x00000000ff257431 */ /* 0x000fe400000001ff */
[----:B01----:R-:W-:Y:S01]  /*34c0*/  IMAD R5, R29, UR38, RZ ;  /* 0x000000261d057c24 */ /* 0x003fe2000f8e02ff */
[----:B------:R-:W-:Y:S02]  /*34d0*/  R2UR UR4, R24 ;  /* 0x00000000180472ca */ /* 0x000fe400000e0000 */
[----:B------:R-:W-:Y:S01]  /*34e0*/  R2UR UR5, R25 ;  /* 0x00000000190572ca */ /* 0x000fe200000e0000 */
[C---:B------:R-:W-:Y:S01]  /*34f0*/  IMAD R5, R44.reuse, UR39, R5 ;  /* 0x000000272c057c24 */ /* 0x040fe2000f8e0205 */
[----:B------:R-:W-:Y:S01]  /*3500*/  F2FP.F16.F32.PACK_AB R21, R21, R16 ;  /* 0x000000101515723e */ /* 0x000fe200000000ff */
        /* <DEDUP_REMOVED lines=10> */
.L_x_15228:
[----:B------:R-:W-:Y:S05]  /*35b0*/  BSYNC.RECONVERGENT B0 ;  /* 0x0000000000007941 */ /* 0x000fea0003800200 */
.L_x_15227:
        /* <DEDUP_REMOVED lines=19> */
.L_x_15230:
[----:B------:R-:W-:Y:S05]  /*36f0*/  BSYNC.RECONVERGENT B0 ;  /* 0x0000000000007941 */ /* 0x000fea0003800200 */
.L_x_15229:
[----:B------:R-:W-:Y:S04]  /*3700*/  BSSY.RECONVERGENT B0, `(.L_x_15231) ;  /* 0x0000012000007945 */ /* 0x000fe80003800200 */
[----:B------:R-:W-:Y:S05]  /*3710*/  @P4 BRA `(.L_x_15232) ;  /* 0x0000000000404947 */ /* 0x000fea0003800000 */
[----:B0-----:R-:W-:Y:S01]  /*3720*/  MOV R33, RZ ;  /* 0x000000ff00217202 */ /* 0x001fe20000000f00 */
[----:B-1----:R-:W-:Y:S01]  /*3730*/  IMAD R5, R29, UR38, RZ ;  /* 0x000000261d057c24 */ /* 0x002fe2000f8e02ff */
[----:B------:R-:W-:Y:S02]  /*3740*/  R2UR UR4, R24 ;  /* 0x00000000180472ca */ /* 0x000fe400000e0000 */
[----:B------:R-:W-:Y:S01]  /*3750*/  R2UR UR5, R25 ;  /* 0x00000000190572ca */ /* 0x000fe200000e0000 */
[----:B--234-:R-:W-:Y:S01]  /*3760*/  IMAD.WIDE.U32 R2, R44, UR38, R32 ;  /* 0x000000262c027c25 */ /* 0x01cfe2000f8e0020 */
[----:B------:R-:W-:-:S03]  /*3770*/  F2FP.F16.F32.PACK_AB R7, R6, R7 ;  /* 0x000000070607723e */ /* 0x000fc600000000ff */
        /* <DEDUP_REMOVED lines=10> */
.L_x_15232:
[----:B------:R-:W-:Y:S05]  /*3820*/  BSYNC.RECONVERGENT B0 ;  /* 0x0000000000007941 */ /* 0x000fea0003800200 */
.L_x_15231:
        /* <DEDUP_REMOVED lines=18> */
.L_x_15234:
[----:B------:R-:W-:Y:S05]  /*3950*/  BSYNC.RECONVERGENT B0 ;  /* 0x0000000000007941 */ /* 0x000fea0003800200 */
.L_x_15233:
        /* <DEDUP_REMOVED lines=19> */
.L_x_15236:
[----:B------:R-:W-:Y:S05]  /*3a90*/  BSYNC.RECONVERGENT B0 ;  /* 0x0000000000007941 */ /* 0x000fea0003800200 */
.L_x_15235:
[----:B------:R-:W-:-:S04]  /*3aa0*/  IADD3 R44, P0, PT, R27, R44, RZ ;  /* 0x0000002c1b2c7210 */ /* 0x000fc80007f1e0ff */
[----:B------:R-:W-:Y:S02]  /*3ab0*/  LEA.HI.X.SX32 R29, R27, R29, 0x1, P0 ;  /* 0x0000001d1b1d7211 */ /* 0x000fe400000f0eff */
[----:B------:R-:W-:-:S04]  /*3ac0*/  ISETP.GE.U32.AND P0, PT, R44, UR42, PT ;  /* 0x0000002a2c007c0c */ /* 0x000fc8000bf06070 */
[----:B------:R-:W-:-:S13]  /*3ad0*/  ISETP.GE.AND.EX P0, PT, R29, UR43, PT, P0 ;  /* 0x0000002b1d007c0c */ /* 0x000fda000bf06300 */
[----:B------:R-:W-:Y:S05]  /*3ae0*/  @!P0 BRA `(.L_x_15237) ;  /* 0xffffffc400fc8947 */ /* 0x000fea000383ffff */
[----:B------:R-:W-:Y:S05]  /*3af0*/  EXIT ;  /* 0x000000000000794d */ /* 0x000fea0003800000 */
.L_x_15182:
[----:B------:R-:W-:Y:S01]  /*3b00*/  BSSY B0, `(.L_x_15238) ;  /* 0x0000007000007945 */ /* 0x000fe20003800000 */
[----:B------:R-:W-:Y:S01]  /*3b10*/  IMAD.MOV.U32 R12, RZ, RZ, 0x10 ;  /* 0x00000010ff0c7424 */ /* 0x000fe200078e00ff */
[----:B------:R-:W-:Y:S02]  /*3b20*/  MOV R11, 0x1f ;  /* 0x0000001f000b7802 */ /* 0x000fe40000000f00 */
[----:B------:R-:W-:-:S07]  /*3b30*/  MOV R15, 0xffffffff ;  /* 0xffffffff000f7802 */ /* 0x000fce0000000f00 */
[----:B------:R-:W-:Y:S05]  /*3b40*/  WARPSYNC.COLLECTIVE R15, `(.L_x_15239) ;  /* 0x000000000f087348 */ /* 0x000fea0003c00000 */
[----:B------:R0:W1:Y:S02]  /*3b50*/  SHFL.BFLY P6, R14, R13, R12, R11 ;  /* 0x0c00000c0d0e7389 */ /* 0x00006400000c000b */
[----:B01----:R-:W-:Y:S05]  /*3b60*/  ENDCOLLECTIVE ;  /* 0x000000000000791b */ /* 0x003fea0003800000 */
.L_x_15239:
[----:B------:R-:W-:Y:S05]  /*3b70*/  BSYNC B0 ;  /* 0x0000000000007941 */ /* 0x000fea0003800000 */
.L_x_15238:
        /* <DEDUP_REMOVED lines=9> */
.L_x_15240:
[----:B------:R-:W-:Y:S01]  /*3c10*/  HFMA2 R12, -RZ, RZ, 0, 2.384185791015625e-07 ;  /* 0x00000004ff0c7431 */ /* 0x000fe200000001ff */
[----:B------:R-:W-:-:S04]  /*3c20*/  FMNMX R0, R13, R14, !PT ;  /* 0x0000000e0d007209 */ /* 0x000fc80007800000 */
[----:B------:R-:W-:-:S07]  /*3c30*/  MOV R13, R0 ;  /* 0x00000000000d7202 */ /* 0x000fce0000000f00 */
[----:B------:R-:W-:Y:S05]  /*3c40*/  WARPSYNC.COLLECTIVE R15, `(.L_x_15241) ;  /* 0x000000000f087348 */ /* 0x000fea0003c00000 */
[----:B------:R0:W1:Y:S02]  /*3c50*/  SHFL.BFLY P6, R14, R13, R12, R11 ;  /* 0x0c00000c0d0e7389 */ /* 0x00006400000c000b */
[----:B01----:R-:W-:Y:S05]  /*3c60*/  ENDCOLLECTIVE ;  /* 0x000000000000791b */ /* 0x003fea0003800000 */
.L_x_15241:
[----:B------:R-:W-:Y:S01]  /*3c70*/  HFMA2 R12, -RZ, RZ, 0, 1.1920928955078125e-07 ;  /* 0x00000002ff0c7431 */ /* 0x000fe200000001ff */
[----:B------:R-:W-:-:S04]  /*3c80*/  FMNMX R2, R0, R14, !PT ;  /* 0x0000000e00027209 */ /* 0x000fc80007800000 */
[----:B------:R-:W-:-:S07]  /*3c90*/  MOV R13, R2 ;  /* 0x00000002000d7202 */ /* 0x000fce0000000f00 */
[----:B------:R-:W-:Y:S05]  /*3ca0*/  WARPSYNC.COLLECTIVE R15, `(.L_x_15242) ;  /* 0x000000000f087348 */ /* 0x000fea0003c00000 */
[----:B------:R0:W1:Y:S02]  /*3cb0*/  SHFL.BFLY P6, R14, R13, R12, R11 ;  /* 0x0c00000c0d0e7389 */ /* 0x00006400000c000b */
[----:B01----:R-:W-:Y:S05]  /*3cc0*/  ENDCOLLECTIVE ;  /* 0x000000000000791b */ /* 0x003fea0003800000 */
.L_x_15242:
[----:B------:R-:W-:Y:S01]  /*3cd0*/  HFMA2 R12, -RZ, RZ, 0, 5.9604644775390625e-08 ;  /* 0x00000001ff0c7431 */ /* 0x000fe200000001ff */
[----:B------:R-:W-:-:S04]  /*3ce0*/  FMNMX R3, R2, R14, !PT ;  /* 0x0000000e02037209 */ /* 0x000fc80007800000 */
[----:B------:R-:W-:-:S07]  /*3cf0*/  MOV R13, R3 ;  /* 0x00000003000d7202 */ /* 0x000fce0000000f00 */
[----:B------:R-:W-:Y:S05]  /*3d00*/  WARPSYNC.COLLECTIVE R15, `(.L_x_15243) ;  /* 0x000000000f087348 */ /* 0x000fea0003c00000 */
[----:B------:R0:W1:Y:S02]  /*3d10*/  SHFL.BFLY P6, R14, R13, R12, R11 ;  /* 0x0c00000c0d0e7389 */ /* 0x00006400000c000b */
[----:B01----:R-:W-:Y:S05]  /*3d20*/  ENDCOLLECTIVE ;  /* 0x000000000000791b */ /* 0x003fea0003800000 */
.L_x_15243:
        /* <DEDUP_REMOVED lines=187> */
.L_x_15244:
[----:B------:R-:W-:Y:S02]  /*48e0*/  IMAD.MOV.U32 R12, RZ, RZ, 0x8 ;  /* 0x00000008ff0c7424 */ /* 0x000fe400078e00ff */
[----:B------:R-:W-:-:S05]  /*48f0*/  FADD R26, R13, R14 ;  /* 0x0000000e0d1a7221 */ /* 0x000fca0000000000 */
[----:B------:R-:W-:-:S07]  /*4900*/  MOV R13, R26 ;  /* 0x0000001a000d7202 */ /* 0x000fce0000000f00 */
[----:B------:R-:W-:Y:S05]  /*4910*/  WARPSYNC.COLLECTIVE R15, `(.L_x_15245) ;  /* 0x000000000f087348 */ /* 0x000fea0003c00000 */
[----:B------:R0:W1:Y:S02]  /*4920*/  SHFL.BFLY P6, R14, R13, R12, R11 ;  /* 0x0c00000c0d0e7389 */ /* 0x00006400000c000b */
[----:B01----:R-:W-:Y:S05]  /*4930*/  ENDCOLLECTIVE ;  /* 0x000000000000791b */ /* 0x003fea0003800000 */
.L_x_15245:
[----:B------:R-:W-:Y:S02]  /*4940*/  HFMA2 R12, -RZ, RZ, 0, 2.384185791015625e-07 ;  /* 0x00000004ff0c7431 */ /* 0x000fe400000001ff */
[----:B------:R-:W-:-:S05]  /*4950*/  FADD R33, R26, R14 ;  /* 0x0000000e1a217221 */ /* 0x000fca0000000000 */
[----:B------:R-:W-:-:S07]  /*4960*/  MOV R13, R33 ;  /* 0x00000021000d7202 */ /* 0x000fce0000000f00 */
[----:B------:R-:W-:Y:S05]  /*4970*/  WARPSYNC.COLLECTIVE R15, `(.L_x_15246) ;  /* 0x000000000f087348 */ /* 0x000fea0003c00000 */
[----:B------:R0:W1:Y:S02]  /*4980*/  SHFL.BFLY P6, R14, R13, R12, R11 ;  /* 0x0c00000c0d0e7389 */ /* 0x00006400000c000b */
[----:B01----:R-:W-:Y:S05]  /*4990*/  ENDCOLLECTIVE ;  /* 0x000000000000791b */ /* 0x003fea0003800000 */
.L_x_15246:
[----:B------:R-:W-:Y:S02]  /*49a0*/  HFMA2 R12, -RZ, RZ, 0, 1.1920928955078125e-07 ;  /* 0x00000002ff0c7431 */ /* 0x000fe400000001ff */
[----:B------:R-:W-:-:S05]  /*49b0*/  FADD R35, R33, R14 ;  /* 0x0000000e21237221 */ /* 0x000fca0000000000 */
[----:B------:R-:W-:-:S07]  /*49c0*/  MOV R13, R35 ;  /* 0x00000023000d7202 */ /* 0x000fce0000000f00 */
[----:B------:R-:W-:Y:S05]  /*49d0*/  WARPSYNC.COLLECTIVE R15, `(.L_x_15247) ;  /* 0x000000000f087348 */ /* 0x000fea0003c00000 */
[----:B------:R0:W1:Y:S02]  /*49e0*/  SHFL.BFLY P6, R14, R13, R12, R11 ;  /* 0x0c00000c0d0e7389 */ /* 0x00006400000c000b */
[----:B01----:R-:W-:Y:S05]  /*49f0*/  ENDCOLLECTIVE ;  /* 0x000000000000791b */ /* 0x003fea0003800000 */
.L_x_15247:
[----:B------:R-:W-:Y:S02]  /*4a00*/  HFMA2 R12, -RZ, RZ, 0, 5.9604644775390625e-08 ;  /* 0x00000001ff0c7431 */ /* 0x000fe400000001ff */
[----:B------:R-:W-:-:S05]  /*4a10*/  FADD R37, R35, R14 ;  /* 0x0000000e23257221 */ /* 0x000fca0000000000 */
[----:B------:R-:W-:-:S07]  /*4a20*/  MOV R13, R37 ;  /* 0x00000025000d7202 */ /* 0x000fce0000000f00 */
[----:B------:R-:W-:Y:S05]  /*4a30*/  WARPSYNC.COLLECTIVE R15, `(.L_x_15248) ;  /* 0x000000000f087348 */ /* 0x000fea0003c00000 */
[----:B------:R0:W1:Y:S02]  /*4a40*/  SHFL.BFLY P6, R14, R13, R12, R11 ;  /* 0x0c00000c0d0e7389 */ /* 0x00006400000c000b */
[----:B01----:R-:W-:Y:S05]  /*4a50*/  ENDCOLLECTIVE ;  /* 0x000000000000791b */ /* 0x003fea0003800000 */
.L_x_15248:
[----:B------:R-:W-:Y:S05]  /*4a60*/  BRA `(.L_x_15249) ;  /* 0xffffffd000dc7947 */ /* 0x000fea000383ffff */
        .weak           $__internal_293_$__cuda_sm3x_div_rn_noftz_f32_slowpath
        .type           $__internal_293_$__cuda_sm3x_div_rn_noftz_f32_slowpath,@function
        .size           $__internal_293_$__cuda_sm3x_div_rn_noftz_f32_slowpath,(.L_x_25745 - $__internal_293_$__cuda_sm3x_div_rn_noftz_f32_slowpath)
$__internal_293_$__cuda_sm3x_div_rn_noftz_f32_slowpath:
        /* <DEDUP_REMOVED lines=34> */
.L_x_15251:
        /* <DEDUP_REMOVED lines=51> */
.L_x_15258:
[----:B------:R-:W-:-:S04]  /*4fc0*/  LOP3.LUT R11, R11, 0x80000000, RZ, 0xc0, !PT ;  /* 0x800000000b0b7812 */ /* 0x000fc800078ec0ff */
[----:B------:R-:W-:Y:S01]  /*4fd0*/  LOP3.LUT R11, R11, 0x7f800000, RZ, 0xfc, !PT ;  /* 0x7f8000000b0b7812 */ /* 0x000fe200078efcff */
[----:B------:R-:W-:Y:S06]  /*4fe0*/  BRA `(.L_x_15259) ;  /* 0x0000000000047947 */ /* 0x000fec0003800000 */
.L_x_15257:
[----:B------:R-:W-:-:S07]  /*4ff0*/  LEA R11, R48, R11, 0x17 ;  /* 0x0000000b300b7211 */ /* 0x000fce00078eb8ff */
.L_x_15259:
[----:B------:R-:W-:Y:S05]  /*5000*/  BSYNC.RECONVERGENT B1 ;  /* 0x0000000000017941 */ /* 0x000fea0003800200 */
.L_x_15256:
[----:B------:R-:W-:Y:S05]  /*5010*/  BRA `(.L_x_15260) ;  /* 0x0000000000207947 */ /* 0x000fea0003800000 */
.L_x_15255:
[----:B------:R-:W-:-:S04]  /*5020*/  LOP3.LUT R11, R12, 0x80000000, R23, 0x48, !PT ;  /* 0x800000000c0b7812 */ /* 0x000fc800078e4817 */
[----:B------:R-:W-:Y:S01]  /*5030*/  LOP3.LUT R11, R11, 0x7f800000, RZ, 0xfc, !PT ;  /* 0x7f8000000b0b7812 */ /* 0x000fe200078efcff */
[----:B------:R-:W-:Y:S06]  /*5040*/  BRA `(.L_x_15260) ;  /* 0x0000000000147947 */ /* 0x000fec0003800000 */
.L_x_15254:
[----:B------:R-:W-:Y:S01]  /*5050*/  LOP3.LUT R11, R12, 0x80000000, R23, 0x48, !PT ;  /* 0x800000000c0b7812 */ /* 0x000fe200078e4817 */
[----:B------:R-:W-:Y:S06]  /*5060*/  BRA `(.L_x_15260) ;  /* 0x00000000000c7947 */ /* 0x000fec0003800000 */
.L_x_15253:
[----:B------:R-:W0:Y:S01]  /*5070*/  MUFU.RSQ R11, -QNAN ;  /* 0xffc00000000b7908 */ /* 0x000e220000001400 */
[----:B------:R-:W-:Y:S05]  /*5080*/  BRA `(.L_x_15260) ;  /* 0x0000000000047947 */ /* 0x000fea0003800000 */
.L_x_15252:
[----:B------:R-:W-:-:S07]  /*5090*/  FADD.FTZ R11, R23, R12 ;  /* 0x0000000c170b7221 */ /* 0x000fce0000010000 */
.L_x_15260:
[----:B------:R-:W-:Y:S05]  /*50a0*/  BSYNC.RECONVERGENT B0 ;  /* 0x0000000000007941 */ /* 0x000fea0003800200 */
.L_x_15250:
[----:B------:R-:W-:Y:S01]  /*50b0*/  HFMA2 R13, -RZ, RZ, 0, 0 ;  /* 0x00000000ff0d7431 */ /* 0x000fe200000001ff */
[----:B------:R-:W-:-:S04]  /*50c0*/  MOV R12, R39 ;  /* 0x00000027000c7202 */ /* 0x000fc80000000f00 */
[----:B0-----:R-:W-:Y:S05]  /*50d0*/  RET.REL.NODEC R12 `(_Z15SoftmaxWarpImplI10DirectLoadI6__halffE11DirectStoreIfS1_EfLi2ELi18ELi32ELi1ELb1EL9Algorithm0EEvT_T0_ll) ;  /* 0xffffffac0cc87950 */ /* 0x001fea0003c3ffff */
.L_x_15261:
        /* <DEDUP_REMOVED lines=10> */
.L_x_25745:


//--------------------- .text._Z15SoftmaxWarpImplI10DirectLoadI6__halffE11DirectStoreIfS1_EfLi2ELi18ELi32ELi1ELb0EL9Algorithm0EEvT_T0_ll --------------------------
	.section	.text._Z15SoftmaxWarpImplI10DirectLoadI6__halffE11DirectStoreIfS1_EfLi2ELi18ELi32ELi1ELb0EL9Algorithm0EEvT_T0_ll,"ax",@progbits
	.align	128
        .global         _Z15SoftmaxWarpImplI10DirectLoadI6__halffE11DirectStoreIfS1_EfLi2ELi18ELi32ELi1ELb0EL9Algorithm0EEvT_T0_ll
        .type           _Z15SoftmaxWarpImplI10DirectLoadI6__halffE11DirectStoreIfS1_EfLi2ELi18ELi32ELi1ELb0EL9Algorithm0EEvT_T0_ll,@function
        .size           _Z15SoftmaxWarpImplI10DirectLoadI6__halffE11DirectStoreIfS1_EfLi2ELi18ELi32ELi1ELb0EL9Algorithm0EEvT_T0_ll,(.L_x_25746 - _Z15SoftmaxWarpImplI10DirectLoadI6__halffE11DirectStoreIfS1_EfLi2ELi18ELi32ELi1ELb0EL9Algorithm0EEvT_T0_ll)
        .other          _Z15SoftmaxWarpImplI10DirectLoadI6__halffE11DirectStoreIfS1_EfLi2ELi18ELi32ELi1ELb0EL9Algorithm0EEvT_T0_ll,@"STO_CUDA_ENTRY STV_DEFAULT"
_Z15SoftmaxWarpImplI10DirectLoadI6__halffE11DirectStoreIfS1_EfLi2ELi18ELi32ELi1ELb0EL9Algorithm0EEvT_T0_ll:
.text._Z15SoftmaxWarpImplI10DirectLoadI6__halffE11DirectStoreIfS1_EfLi2ELi18ELi32ELi1ELb0EL9Algorithm0EEvT_T0_ll:
        /* <DEDUP_REMOVED lines=24> */
.L_x_15262:
        /* <DEDUP_REMOVED lines=14> */
.L_x_15300:
        /* <DEDUP_REMOVED lines=14> */
[C---:B------:R-:W-:Y:S02]  /*0340*/  IADD3 R7, P1, PT, R6.reuse, 0x40, RZ ;  /* 0x0000004006077810 */ /* 0x040fe40007f3e0ff */
[----:B------:R-:W-:-:S02]  /*0350*/  IADD3 R14, P5, PT, R6, 0x100, RZ ;  /* 0x00000100060e7810 */ /* 0x000fc40007fbe0ff */
[-C--:B------:R-:W-:Y:S02]  /*0360*/  IADD3.X R8, PT, PT, RZ, R4.reuse, RZ, P1, !PT ;  /* 0x00000004ff087210 */ /* 0x080fe40000ffe4ff */
[----:B------:R-:W-:Y:S02]  /*0370*/  IADD3.X R11, PT, PT, RZ, R4, RZ, P4, !PT ;  /* 0x00000004ff0b7210 */ /* 0x000fe400027fe4ff */
[C---:B------:R-:W-:Y:S02]  /*0380*/  IADD3 R5, P3, PT, R6.reuse, 0x140, RZ ;  /* 0x0000014006057810 */ /* 0x040fe40007f7e0ff */
[C---:B------:R-:W-:Y:S02]  /*0390*/  IADD3 R3, P2, PT, R6.reuse, 0x180, RZ ;  /* 0x0000018006037810 */ /* 0x040fe40007f5e0ff */
[C---:B------:R-:W-:Y:S02]  /*03a0*/  IADD3 R2, P0, PT, R6.reuse, 0x1c0, RZ ;  /* 0x000001c006027810 */ /* 0x040fe40007f1e0ff */
[----:B------:R-:W-:-:S02]  /*03b0*/  IADD3 R0, P1, PT, R6, 0x200, RZ ;  /* 0x0000020006007810 */ /* 0x000fc40007f3e0ff */
[----:B------:R-:W-:Y:S02]  /*03c0*/  LEA.HI R16, P4, R4, R6, RZ, 0x1 ;  /* 0x0000000604107211 */ /* 0x000fe400078908ff */
[-C--:B------:R-:W-:Y:S02]  /*03d0*/  IADD3.X R13, PT, PT, RZ, R4.reuse, RZ, P6, !PT ;  /* 0x00000004ff0d7210 */ /* 0x080fe400037fe4ff */
[----:B------:R-:W-:Y:S02]  /*03e0*/  LEA.HI R6, P6, R8, R7, RZ, 0x1 ;  /* 0x0000000708067211 */ /* 0x000fe400078d08ff */
[----:B------:R-:W-:Y:S02]  /*03f0*/  IADD3.X R15, PT, PT, RZ, R4, RZ, P5, !PT ;  /* 0x00000004ff0f7210 */ /* 0x000fe40002ffe4ff */
[----:B------:R-:W-:Y:S02]  /*0400*/  IADD3.X R7, PT, PT, RZ, R8, RZ, P6, !PT ;  /* 0x00000008ff077210 */ /* 0x000fe400037fe4ff */
[----:B------:R-:W-:-:S02]  /*0410*/  LEA.HI R14, P6, R15, R14, RZ, 0x1 ;  /* 0x0000000e0f0e7211 */ /* 0x000fc400078d08ff */
[C---:B------:R-:W-:Y:S02]  /*0420*/  SHF.L.U64.HI R7, R6.reuse, 0x1, R7 ;  /* 0x0000000106077819 */ /* 0x040fe40000010207 */
[----:B------:R-:W-:Y:S02]  /*0430*/  LEA.HI R10, P5, R11, R10, RZ, 0x1 ;  /* 0x0000000a0b0a7211 */ /* 0x000fe400078b08ff */
[----:B------:R-:W-:Y:S02]  /*0440*/  SHF.L.U32 R6, R6, 0x1, RZ ;  /* 0x0000000106067819 */ /* 0x000fe400000006ff */
[----:B------:R-:W-:Y:S02]  /*0450*/  IADD3.X R15, PT, PT, RZ, R15, RZ, P6, !PT ;  /* 0x0000000fff0f7210 */ /* 0x000fe400037fe4ff */
[----:B------:R-:W-:Y:S02]  /*0460*/  IADD3.X R9, PT, PT, RZ, R4, RZ, P4, !PT ;  /* 0x00000004ff097210 */ /* 0x000fe400027fe4ff */
[----:B------:R-:W-:-:S02]  /*0470*/  SHF.L.U32 R8, R16, 0x1, RZ ;  /* 0x0000000110087819 */ /* 0x000fc400000006ff */
[----:B------:R-:W-:Y:S02]  /*0480*/  IADD3.X R11, PT, PT, RZ, R11, RZ, P5, !PT ;  /* 0x0000000bff0b7210 */ /* 0x000fe40002ffe4ff */
[----:B------:R-:W-:Y:S02]  /*0490*/  LOP3.LUT R6, R6, 0xfffffffc, RZ, 0xc0, !PT ;  /* 0xfffffffc06067812 */ /* 0x000fe400078ec0ff */
[----:B------:R-:W-:Y:S02]  /*04a0*/  LEA.HI R12, P4, R13, R12, RZ, 0x1 ;  /* 0x0000000c0d0c7211 */ /* 0x000fe400078908ff */
[C---:B------:R-:W-:Y:S02]  /*04b0*/  SHF.L.U64.HI R15, R14.reuse, 0x1, R15 ;  /* 0x000000010e0f7819 */ /* 0x040fe4000001020f */
[----:B------:R-:W-:Y:S02]  /*04c0*/  SHF.L.U32 R14, R14, 0x1, RZ ;  /* 0x000000010e0e7819 */ /* 0x000fe400000006ff */
[----:B------:R-:W-:-:S02]  /*04d0*/  SHF.L.U64.HI R11, R10, 0x1, R11 ;  /* 0x000000010a0b7819 */ /* 0x000fc4000001020b */
[----:B------:R-:W-:Y:S02]  /*04e0*/  LOP3.LUT R8, R8, 0xfffffffc, RZ, 0xc0, !PT ;  /* 0xfffffffc08087812 */ /* 0x000fe400078ec0ff */
[----:B------:R-:W-:Y:S02]  /*04f0*/  IADD3 R6, P5, PT, R6, UR36, RZ ;  /* 0x0000002406067c10 */ /* 0x000fe4000ffbe0ff */
[----:B------:R-:W-:Y:S02]  /*0500*/  IADD3.X R13, PT, PT, RZ, R13, RZ, P4, !PT ;  /* 0x0000000dff0d7210 */ /* 0x000fe400027fe4ff */
[----:B------:R-:W-:Y:S02]  /*0510*/  SHF.L.U32 R10, R10, 0x1, RZ ;  /* 0x000000010a0a7819 */ /* 0x000fe400000006ff */
[----:B------:R-:W-:Y:S02]  /*0520*/  LOP3.LUT R14, R14, 0xfffffffc, RZ, 0xc0, !PT ;  /* 0xfffffffc0e0e7812 */ /* 0x000fe400078ec0ff */
[----:B------:R-:W-:-:S02]  /*0530*/  SHF.L.U64.HI R9, R16, 0x1, R9 ;  /* 0x0000000110097819 */ /* 0x000fc40000010209 */
[----:B------:R-:W-:Y:S02]  /*0540*/  IADD3 R8, P4, PT, R8, UR36, RZ ;  /* 0x0000002408087c10 */ /* 0x000fe4000ff9e0ff */
[----:B------:R-:W-:Y:S02]  /*0550*/  IADD3.X R7, PT, PT, R7, UR37, RZ, P5, !PT ;  /* 0x0000002507077c10 */ /* 0x000fe4000affe4ff */
[----:B------:R-:W-:Y:S02]  /*0560*/  R2UR UR8, R24 ;  /* 0x00000000180872ca */ /* 0x000fe400000e0000 */
[----:B------:R-:W-:Y:S01]  /*0570*/  R2UR UR9, R25 ;  /* 0x00000000190972ca */ /* 0x000fe200000e0000 */
[----:B------:R1:W2:Y:S01]  /*0580*/  LDG.E R35, desc[UR6][R6.64] ;  /* 0x0000000606237981 */ /* 0x0002a2000c1e1900 */
[----:B------:R-:W-:Y:S02]  /*0590*/  SHF.L.U64.HI R13, R12, 0x1, R13 ;  /* 0x000000010c0d7819 */ /* 0x000fe4000001020d */
[----:B------:R-:W-:-:S02]  /*05a0*/  LOP3.LUT R10, R10, 0xfffffffc, RZ, 0xc0, !PT ;  /* 0xfffffffc0a0a7812 */ /* 0x000fc400078ec0ff */
[----:B------:R-:W-:Y:S02]  /*05b0*/  SHF.L.U32 R12, R12, 0x1, RZ ;  /* 0x000000010c0c7819 */ /* 0x000fe400000006ff */
[----:B------:R-:W-:Y:S02]  /*05c0*/  IADD3 R14, P6, PT, R14, UR36, RZ ;  /* 0x000000240e0e7c10 */ /* 0x000fe4000ffde0ff */
[-C--:B------:R-:W-:Y:S02]  /*05d0*/  IADD3.X R18, PT, PT, RZ, R4.reuse, RZ, P3, !PT ;  /* 0x00000004ff127210 */ /* 0x080fe40001ffe4ff */
[----:B------:R-:W-:Y:S02]  /*05e0*/  IADD3.X R16, PT, PT, RZ, R4, RZ, P2, !PT ;  /* 0x00000004ff107210 */ /* 0x000fe400017fe4ff */
[----:B------:R-:W-:Y:S02]  /*05f0*/  IADD3.X R9, PT, PT, R9, UR37, RZ, P4, !PT ;  /* 0x0000002509097c10 */ /* 0x000fe4000a7fe4ff */
[----:B------:R-:W-:-:S02]  /*0600*/  IADD3 R10, P4, PT, R10, UR36, RZ ;  /* 0x000000240a0a7c10 */ /* 0x000fc4000ff9e0ff */
[----:B------:R-:W-:Y:S01]  /*0610*/  R2UR UR10, R24 ;  /* 0x00000000180a72ca */ /* 0x000fe200000e0000 */
[----:B------:R-:W3:Y:S01]  /*0620*/  LDG.E R8, desc[UR4][R8.64] ;  /* 0x0000000408087981 */ /* 0x000ee2000c1e1900 */
[----:B------:R-:W-:Y:S02]  /*0630*/  R2UR UR11, R25 ;  /* 0x00000000190b72ca */ /* 0x000fe400000e0000 */
[----:B------:R-:W-:Y:S02]  /*0640*/  LOP3.LUT R12, R12, 0xfffffffc, RZ, 0xc0, !PT ;  /* 0xfffffffc0c0c7812 */ /* 0x000fe400078ec0ff */
[----:B------:R-:W-:Y:S02]  /*0650*/  IADD3.X R15, PT, PT, R15, UR37, RZ, P6, !PT ;  /* 0x000000250f0f7c10 */ /* 0x000fe4000b7fe4ff */
[----:B-1----:R-:W-:Y:S02]  /*0660*/  IADD3.X R7, PT, PT, RZ, R4, RZ, P0, !PT ;  /* 0x00000004ff077210 */ /* 0x002fe400007fe4ff */
[----:B------:R-:W-:Y:S01]  /*0670*/  LEA.HI R17, P2, R18, R5, RZ, 0x1 ;  /* 0x0000000512117211 */ /* 0x000fe200078508ff */
[----:B------:R1:W4:Y:S01]  /*0680*/  LDG.E R23, desc[UR12][R14.64] ;  /* 0x0000000c0e177981 */ /* 0x000322000c1e1900 */
[----:B------:R-:W-:-:S02]  /*0690*/  LEA.HI R3, P0, R16, R3, RZ, 0x1 ;  /* 0x0000000310037211 */ /* 0x000fc400078108ff */
[----:B------:R-:W-:Y:S02]  /*06a0*/  IADD3.X R5, PT, PT, RZ, R4, RZ, P1, !PT ;  /* 0x00000004ff057210 */ /* 0x000fe40000ffe4ff */
[----:B------:R-:W-:Y:S02]  /*06b0*/  IADD3.X R11, PT, PT, R11, UR37, RZ, P4, !PT ;  /* 0x000000250b0b7c10 */ /* 0x000fe4000a7fe4ff */
[----:B------:R-:W-:Y:S02]  /*06c0*/  IADD3 R12, P5, PT, R12, UR36, RZ ;  /* 0x000000240c0c7c10 */ /* 0x000fe4000ffbe0ff */
[----:B------:R-:W-:Y:S01]  /*06d0*/  IADD3.X R4, PT, PT, RZ, R18, RZ, P2, !PT ;  /* 0x00000012ff047210 */ /* 0x000fe200017fe4ff */
[----:B------:R5:W4:Y:S01]  /*06e0*/  LDG.E R33, desc[UR8][R10.64] ;  /* 0x000000080a217981 */ /* 0x000b22000c1e1900 */
[----:B------:R-:W-:Y:S02]  /*06f0*/  IADD3.X R6, PT, PT, RZ, R16, RZ, P0, !PT ;  /* 0x00000010ff067210 */ /* 0x000fe400007fe4ff */
[----:B------:R-:W-:-:S02]  /*0700*/  LEA.HI R2, P1, R7, R2, RZ, 0x1 ;  /* 0x0000000207027211 */ /* 0x000fc400078308ff */
[----:B-1----:R-:W-:Y:S02]  /*0710*/  LEA.HI R14, P2, R5, R0, RZ, 0x1 ;  /* 0x00000000050e7211 */ /* 0x002fe400078508ff */
[----:B------:R-:W-:Y:S02]  /*0720*/  SHF.L.U32 R0, R17, 0x1, RZ ;  /* 0x0000000111007819 */ /* 0x000fe400000006ff */
[----:B------:R-:W-:Y:S02]  /*0730*/  IADD3.X R13, PT, PT, R13, UR37, RZ, P5, !PT ;  /* 0x000000250d0d7c10 */ /* 0x000fe4000affe4ff */
[C---:B------:R-:W-:Y:S02]  /*0740*/  SHF.L.U64.HI R6, R3.reuse, 0x1, R6 ;  /* 0x0000000103067819 */ /* 0x040fe40000010206 */
[----:B-----5:R-:W-:Y:S01]  /*0750*/  SHF.L.U32 R10, R3, 0x1, RZ ;  /* 0x00000001030a7819 */ /* 0x020fe200000006ff */
[----:B------:R1:W5:Y:S01]  /*0760*/  LDG.E R27, desc[UR10][R12.64] ;  /* 0x0000000a0c1b7981 */ /* 0x000362000c1e1900 */
[----:B------:R-:W-:-:S02]  /*0770*/  IADD3.X R7, PT, PT, RZ, R7, RZ, P1, !PT ;  /* 0x00000007ff077210 */ /* 0x000fc40000ffe4ff */
[----:B------:R-:W-:Y:S02]  /*0780*/  IADD3.X R3, PT, PT, RZ, R5, RZ, P2, !PT ;  /* 0x00000005ff037210 */ /* 0x000fe400017fe4ff */
[----:B------:R-:W-:Y:S02]  /*0790*/  LOP3.LUT R5, R0, 0xfffffffc, RZ, 0xc0, !PT ;  /* 0xfffffffc00057812 */ /* 0x000fe400078ec0ff */
[----:B------:R-:W-:Y:S02]  /*07a0*/  SHF.L.U64.HI R9, R17, 0x1, R4 ;  /* 0x0000000111097819 */ /* 0x000fe40000010204 */
[C---:B------:R-:W-:Y:S02]  /*07b0*/  SHF.L.U64.HI R4, R2.reuse, 0x1, R7 ;  /* 0x0000000102047819 */ /* 0x040fe40000010207 */
[----:B-1----:R-:W-:Y:S02]  /*07c0*/  SHF.L.U32 R12, R2, 0x1, RZ ;  /* 0x00000001020c7819 */ /* 0x002fe400000006ff */
        /* <DEDUP_REMOVED lines=24> */
[----:B----4-:R-:W-:Y:S02]  /*0950*/  HADD2.F32 R22, -RZ, R23.H0_H0 ;  /* 0x20000017ff167230 */ /* 0x010fe40000004100 */
[--C-:B------:R-:W-:Y:S02]  /*0960*/  HADD2.F32 R4, -RZ, R33.reuse.H0_H0 ;  /* 0x20000021ff047230 */ /* 0x100fe40000004100 */
[----:B------:R-:W-:Y:S02]  /*0970*/  HADD2.F32 R33, -RZ, R33.H1_H1 ;  /* 0x30000021ff217230 */ /* 0x000fe40000004100 */
[----:B------:R-:W-:-:S03]  /*0980*/  HADD2.F32 R23, -RZ, R23.H1_H1 ;  /* 0x30000017ff177230 */ /* 0x000fc60000004100 */
[----:B------:R-:W-:Y:S01]  /*0990*/  FMNMX3 R0, R0, R4, R33, !PT ;  /* 0x0000000400007276 */ /* 0x000fe20007800021 */
[--C-:B-----5:R-:W-:Y:S02]  /*09a0*/  HADD2.F32 R7, -RZ, R27.reuse.H0_H0 ;  /* 0x2000001bff077230 */ /* 0x120fe40000004100 */
[----:B------:R-:W-:-:S05]  /*09b0*/  HADD2.F32 R27, -RZ, R27.H1_H1 ;  /* 0x3000001bff1b7230 */ /* 0x000fca0000004100 */
        /* <DEDUP_REMOVED lines=216> */
.L_x_15312:
        /* <DEDUP_REMOVED lines=12> */
[----:B0-----:R-:W-:Y:S05]  /*1800*/  CALL.REL.NOINC `($__internal_294_$__cuda_sm3x_div_rn_noftz_f32_slowpath) ;  /* 0x0000002400bc7944 */ /* 0x001fea0003c00000 */
[----:B------:R-:W-:-:S07]  /*1810*/  MOV R11, R5 ;  /* 0x00000005000b7202 */ /* 0x000fce0000000f00 */
.L_x_15265:
[----:B------:R-:W-:Y:S05]  /*1820*/  BSYNC.RECONVERGENT B2 ;  /* 0x0000000000027941 */ /* 0x000fea0003800200 */
.L_x_15264:
        /* <DEDUP_REMOVED lines=12> */
[----:B0-----:R-:W-:Y:S05]  /*18f0*/  CALL.REL.NOINC `($__internal_294_$__cuda_sm3x_div_rn_noftz_f32_slowpath) ;  /* 0x0000002400807944 */ /* 0x001fea0003c00000 */
[----:B------:R-:W-:-:S07]  /*1900*/  MOV R14, R5 ;  /* 0x00000005000e7202 */ /* 0x000fce0000000f00 */
.L_x_15267:
[----:B------:R-:W-:Y:S05]  /*1910*/  BSYNC.RECONVERGENT B2 ;  /* 0x0000000000027941 */ /* 0x000fea0003800200 */
.L_x_15266:
        /* <DEDUP_REMOVED lines=14> */
.L_x_15269:
[----:B------:R-:W-:Y:S05]  /*1a00*/  BSYNC.RECONVERGENT B2 ;  /* 0x0000000000027941 */ /* 0x000fea0003800200 */
.L_x_15268:
        /* <DEDUP_REMOVED lines=14> */
.L_x_15271:
[----:B------:R-:W-:Y:S05]  /*1af0*/  BSYNC.RECONVERGENT B2 ;  /* 0x0000000000027941 */ /* 0x000fea0003800200 */
.L_x_15270:
        /* <DEDUP_REMOVED lines=14> */
.L_x_15273:
[----:B------:R-:W-:Y:S05]  /*1be0*/  BSYNC.RECONVERGENT B2 ;  /* 0x0000000000027941 */ /* 0x000fea0003800200 */
.L_x_15272:
        /* <DEDUP_REMOVED lines=14> */
.L_x_15275:
[----:B------:R-:W-:Y:S05]  /*1cd0*/  BSYNC.RECONVERGENT B2 ;  /* 0x0000000000027941 */ /* 0x000fea0003800200 */
.L_x_15274:
        /* <DEDUP_REMOVED lines=14> */
.L_x_15277:
[----:B------:R-:W-:Y:S05]  /*1dc0*/  BSYNC.RECONVERGENT B2 ;  /* 0x0000000000027941 */ /* 0x000fea0003800200 */
.L_x_15276:
        /* <DEDUP_REMOVED lines=14> */
.L_x_15279:
[----:B------:R-:W-:Y:S05]  /*1eb0*/  BSYNC.RECONVERGENT B2 ;  /* 0x0000000000027941 */ /* 0x000fea0003800200 */
.L_x_15278:
        /* <DEDUP_REMOVED lines=14> */
.L_x_15281:
[----:B------:R-:W-:Y:S05]  /*1fa0*/  BSYNC.RECONVERGENT B2 ;  /* 0x0000000000027941 */ /* 0x000fea0003800200 */
.L_x_15280:
        /* <DEDUP_REMOVED lines=14> */
.L_x_15283:
[----:B------:R-:W-:Y:S05]  /*2090*/  BSYNC.RECONVERGENT B2 ;  /* 0x0000000000027941 */ /* 0x000fea0003800200 */
.L_x_15282:
        /* <DEDUP_REMOVED lines=14> */
.L_x_15285:
[----:B------:R-:W-:Y:S05]  /*2180*/  BSYNC.RECONVERGENT B2 ;  /* 0x0000000000027941 */ /* 0x000fea0003800200 */
.L_x_15284:
        /* <DEDUP_REMOVED lines=14> */
.L_x_15287:
[----:B------:R-:W-:Y:S05]  /*2270*/  BSYNC.RECONVERGENT B2 ;  /* 0x0000000000027941 */ /* 0x000fea0003800200 */
.L_x_15286:
        /* <DEDUP_REMOVED lines=14> */
.L_x_15289:
[----:B------:R-:W-:Y:S05]  /*2360*/  BSYNC.RECONVERGENT B2 ;  /* 0x0000000000027941 */ /* 0x000fea0003800200 */
.L_x_15288:
        /* <DEDUP_REMOVED lines=14> */
.L_x_15291:
[----:B------:R-:W-:Y:S05]  /*2450*/  BSYNC.RECONVERGENT B2 ;  /* 0x0000000000027941 */ /* 0x000fea0003800200 */
.L_x_15290:
        /* <DEDUP_REMOVED lines=14> */
.L_x_15293:
[----:B------:R-:W-:Y:S05]  /*2540*/  BSYNC.RECONVERGENT B2 ;  /* 0x0000000000027941 */ /* 0x000fea0003800200 */
.L_x_15292:
        /* <DEDUP_REMOVED lines=14> */
.L_x_15295:
[----:B------:R-:W-:Y:S05]  /*2630*/  BSYNC.RECONVERGENT B2 ;  /* 0x0000000000027941 */ /* 0x000fea0003800200 */
.L_x_15294:
        /* <DEDUP_REMOVED lines=14> */
.L_x_15297:
[----:B------:R-:W-:Y:S05]  /*2720*/  BSYNC.RECONVERGENT B2 ;  /* 0x0000000000027941 */ /* 0x000fea0003800200 */
.L_x_15296:
        /* <DEDUP_REMOVED lines=14> */
.L_x_15299:
[----:B------:R-:W-:Y:S05]  /*2810*/  BSYNC.RECONVERGENT B2 ;  /* 0x0000000000027941 */ /* 0x000fea0003800200 */
.L_x_15298:
        /* <DEDUP_REMOVED lines=11> */
[----:B------:R-:W-:Y:S02]  /*28d0*/  F2FP.F16.F32.PACK_AB R17, R16, R17 ;  /* 0x000000111011723e */ /* 0x000fe400000000ff */
[----:B------:R-:W-:Y:S02]  /*28e0*/  IADD3 R21, PT, PT, R3, R5, RZ ;  /* 0x0000000503157210 */ /* 0x000fe40007ffe0ff */
[C---:B------:R-:W-:Y:S02]  /*28f0*/  IADD3 R4, P6, PT, R2.reuse, 0x40, RZ ;  /* 0x0000004002047810 */ /* 0x040fe40007fde0ff */
[C---:B------:R-:W-:Y:S02]  /*2900*/  IADD3 R14, P0, PT, R2.reuse, 0x80, RZ ;  /* 0x00000080020e7810 */ /* 0x040fe40007f1e0ff */
[----:B------:R-:W-:Y:S02]  /*2910*/  IADD3.X R5, PT, PT, RZ, R21, RZ, P6, !PT ;  /* 0x00000015ff057210 */ /* 0x000fe400037fe4ff */
[----:B------:R-:W-:-:S02]  /*2920*/  IADD3 R22, P1, PT, R2, 0xc0, RZ ;  /* 0x000000c002167810 */ /* 0x000fc40007f3e0ff */
[-C--:B------:R-:W-:Y:S02]  /*2930*/  IADD3.X R15, PT, PT, RZ, R21.reuse, RZ, P0, !PT ;  /* 0x00000015ff0f7210 */ /* 0x080fe400007fe4ff */
[----:B------:R-:W-:Y:S02]  /*2940*/  LEA.HI R4, P0, R5, R4, RZ, 0x1 ;  /* 0x0000000405047211 */ /* 0x000fe400078108ff */
[----:B------:R-:W-:Y:S02]  /*2950*/  IADD3.X R23, PT, PT, RZ, R21, RZ, P1, !PT ;  /* 0x00000015ff177210 */ /* 0x000fe40000ffe4ff */
[----:B------:R-:W-:Y:S02]  /*2960*/  LEA.HI R26, P5, R21, R2, RZ, 0x1 ;  /* 0x00000002151a7211 */ /* 0x000fe400078b08ff */
[----:B------:R-:W-:Y:S02]  /*2970*/  IADD3.X R5, PT, PT, RZ, R5, RZ, P0, !PT ;  /* 0x00000005ff057210 */ /* 0x000fe400007fe4ff */
[----:B------:R-:W-:-:S02]  /*2980*/  LEA.HI R14, P0, R15, R14, RZ, 0x1 ;  /* 0x0000000e0f0e7211 */ /* 0x000fc400078108ff */
[----:B------:R-:W-:Y:S02]  /*2990*/  LEA.HI R22, P1, R23, R22, RZ, 0x1 ;  /* 0x0000001617167211 */ /* 0x000fe400078308ff */
[----:B------:R-:W-:Y:S02]  /*29a0*/  IADD3.X R3, PT, PT, RZ, R21, RZ, P5, !PT ;  /* 0x00000015ff037210 */ /* 0x000fe40002ffe4ff */
[C---:B------:R-:W-:Y:S02]  /*29b0*/  IADD3 R20, P2, PT, R2.reuse, 0x100, RZ ;  /* 0x0000010002147810 */ /* 0x040fe40007f5e0ff */
[C---:B------:R-:W-:Y:S02]  /*29c0*/  IADD3 R19, P3, PT, R2.reuse, 0x140, RZ ;  /* 0x0000014002137810 */ /* 0x040fe40007f7e0ff */
[C---:B------:R-:W-:Y:S02]  /*29d0*/  IADD3 R16, P4, PT, R2.reuse, 0x180, RZ ;  /* 0x0000018002107810 */ /* 0x040fe40007f9e0ff */
[----:B------:R-:W-:-:S02]  /*29e0*/  IADD3 R9, P5, PT, R2, 0x1c0, RZ ;  /* 0x000001c002097810 */ /* 0x000fc40007fbe0ff */
[----:B------:R-:W-:Y:S02]  /*29f0*/  IADD3 R13, P6, PT, R2, 0x200, RZ ;  /* 0x00000200020d7810 */ /* 0x000fe40007fde0ff */
[----:B------:R-:W-:Y:S02]  /*2a00*/  SHF.L.U32 R2, R26, 0x1, RZ ;  /* 0x000000011a027819 */ /* 0x000fe400000006ff */
[----:B------:R-:W-:Y:S02]  /*2a10*/  IADD3.X R15, PT, PT, RZ, R15, RZ, P0, !PT ;  /* 0x0000000fff0f7210 */ /* 0x000fe400007fe4ff */
[C---:B------:R-:W-:Y:S02]  /*2a20*/  SHF.L.U64.HI R5, R4.reuse, 0x1, R5 ;  /* 0x0000000104057819 */ /* 0x040fe40000010205 */
[----:B------:R-:W-:Y:S02]  /*2a30*/  IADD3.X R23, PT, PT, RZ, R23, RZ, P1, !PT ;  /* 0x00000017ff177210 */ /* 0x000fe40000ffe4ff */
[----:B------:R-:W-:-:S02]  /*2a40*/  SHF.L.U32 R4, R4, 0x1, RZ ;  /* 0x0000000104047819 */ /* 0x000fc400000006ff */
[----:B------:R-:W-:Y:S02]  /*2a50*/  LOP3.LUT R2, R2, 0xfffffffc, RZ, 0xc0, !PT ;  /* 0xfffffffc02027812 */ /* 0x000fe400078ec0ff */
[C---:B------:R-:W-:Y:S02]  /*2a60*/  SHF.L.U64.HI R15, R14.reuse, 0x1, R15 ;  /* 0x000000010e0f7819 */ /* 0x040fe4000001020f */
[----:B------:R-:W-:Y:S02]  /*2a70*/  SHF.L.U32 R14, R14, 0x1, RZ ;  /* 0x000000010e0e7819 */ /* 0x000fe400000006ff */
[----:B------:R-:W-:Y:S02]  /*2a80*/  SHF.L.U64.HI R23, R22, 0x1, R23 ;  /* 0x0000000116177819 */ /* 0x000fe40000010217 */
[----:B------:R-:W-:Y:S02]  /*2a90*/  LOP3.LUT R4, R4, 0xfffffffc, RZ, 0xc0, !PT ;  /* 0xfffffffc04047812 */ /* 0x000fe400078ec0ff */
[----:B------:R-:W-:-:S02]  /*2aa0*/  R2UR UR4, R24 ;  /* 0x00000000180472ca */ /* 0x000fc400000e0000 */
[C---:B------:R-:W-:Y:S02]  /*2ab0*/  R2UR UR5, R25.reuse ;  /* 0x00000000190572ca */ /* 0x040fe400000e0000 */
[----:B------:R-:W-:Y:S02]  /*2ac0*/  SHF.L.U32 R22, R22, 0x1, RZ ;  /* 0x0000000116167819 */ /* 0x000fe400000006ff */
[----:B------:R-:W-:Y:S02]  /*2ad0*/  R2UR UR6, R24 ;  /* 0x00000000180672ca */ /* 0x000fe400000e0000 */
[----:B------:R-:W-:Y:S02]  /*2ae0*/  R2UR UR7, R25 ;  /* 0x00000000190772ca */ /* 0x000fe400000e0000 */
[----:B------:R-:W-:Y:S02]  /*2af0*/  SHF.L.U64.HI R3, R26, 0x1, R3 ;  /* 0x000000011a037819 */ /* 0x000fe40000010203 */
[----:B------:R-:W-:-:S02]  /*2b00*/  IADD3 R2, P1, PT, R2, UR40, RZ ;  /* 0x0000002802027c10 */ /* 0x000fc4000ff3e0ff */
[----:B------:R-:W-:Y:S02]  /*2b10*/  R2UR UR8, R24 ;  /* 0x00000000180872ca */ /* 0x000fe400000e0000 */
[----:B------:R-:W-:Y:S02]  /*2b20*/  R2UR UR9, R25 ;  /* 0x00000000190972ca */ /* 0x000fe400000e0000 */
[----:B------:R-:W-:Y:S02]  /*2b30*/  LOP3.LUT R14, R14, 0xfffffffc, RZ, 0xc0, !PT ;  /* 0xfffffffc0e0e7812 */ /* 0x000fe400078ec0ff */
[----:B------:R-:W-:Y:S02]  /*2b40*/  IADD3 R4, P0, PT, R4, UR40, RZ ;  /* 0x0000002804047c10 */ /* 0x000fe4000ff1e0ff */
[----:B------:R-:W-:Y:S02]  /*2b50*/  LOP3.LUT R22, R22, 0xfffffffc, RZ, 0xc0, !PT ;  /* 0xfffffffc16167812 */ /* 0x000fe400078ec0ff */
[----:B------:R-:W-:-:S02]  /*2b60*/  IADD3.X R3, PT, PT, R3, UR41, RZ, P1, !PT ;  /* 0x0000002903037c10 */ /* 0x000fc40008ffe4ff */
[----:B------:R-:W-:Y:S02]  /*2b70*/  IADD3 R14, P1, PT, R14, UR40, RZ ;  /* 0x000000280e0e7c10 */ /* 0x000fe4000ff3e0ff */
[----:B------:R-:W-:Y:S01]  /*2b80*/  IADD3.X R5, PT, PT, R5, UR41, RZ, P0, !PT ;  /* 0x0000002905057c10 */ /* 0x000fe200087fe4ff */
[----:B------:R1:W-:Y:S01]  /*2b90*/  STG.E desc[UR4][R2.64], R11 ;  /* 0x0000000b02007986 */ /* 0x0003e2000c101904 */
[----:B------:R-:W-:Y:S02]  /*2ba0*/  F2FP.F16.F32.PACK_AB R0, R27, R0 ;  /* 0x000000001b00723e */ /* 0x000fe400000000ff */
[----:B------:R-:W-:Y:S02]  /*2bb0*/  IADD3 R22, P0, PT, R22, UR40, RZ ;  /* 0x0000002816167c10 */ /* 0x000fe4000ff1e0ff */
[----:B------:R-:W-:Y:S01]  /*2bc0*/  IADD3.X R27, PT, PT, RZ, R21, RZ, P2, !PT ;  /* 0x00000015ff1b7210 */ /* 0x000fe200017fe4ff */
[----:B------:R-:W-:Y:S01]  /*2bd0*/  STG.E desc[UR6][R4.64], R0 ;  /* 0x0000000004007986 */ /* 0x000fe2000c101906 */
[----:B------:R-:W-:-:S02]  /*2be0*/  IADD3.X R15, PT, PT, R15, UR41, RZ, P1, !PT ;  /* 0x000000290f0f7c10 */ /* 0x000fc40008ffe4ff */
[----:B------:R-:W-:Y:S02]  /*2bf0*/  R2UR UR10, R24 ;  /* 0x00000000180a72ca */ /* 0x000fe400000e0000 */
[----:B------:R-:W-:Y:S01]  /*2c00*/  R2UR UR11, R25 ;  /* 0x00000000190b72ca */ /* 0x000fe200000e0000 */
[----:B------:R2:W-:Y:S01]  /*2c10*/  STG.E desc[UR8][R14.64], R12 ;  /* 0x0000000c0e007986 */ /* 0x0005e2000c101908 */
[----:B------:R-:W-:Y:S02]  /*2c20*/  IADD3.X R23, PT, PT, R23, UR41, RZ, P0, !PT ;  /* 0x0000002917177c10 */ /* 0x000fe400087fe4ff */
[----:B------:R-:W-:Y:S02]  /*2c30*/  LEA.HI R20, P0, R27, R20, RZ, 0x1 ;  /* 0x000000141b147211 */ /* 0x000fe400078108ff */
[-C--:B-1----:R-:W-:Y:S02]  /*2c40*/  IADD3.X R2, PT, PT, RZ, R21.reuse, RZ, P5, !PT ;  /* 0x00000015ff027210 */ /* 0x082fe40002ffe4ff */
[----:B------:R-:W-:-:S02]  /*2c50*/  IADD3.X R11, PT, PT, RZ, R21, RZ, P4, !PT ;  /* 0x00000015ff0b7210 */ /* 0x000fc400027fe4ff */
[----:B------:R-:W-:Y:S02]  /*2c60*/  SHF.L.U32 R3, R20, 0x1, RZ ;  /* 0x0000000114037819 */ /* 0x000fe400000006ff */
[----:B------:R-:W-:Y:S01]  /*2c70*/  LEA.HI R16, P2, R11, R16, RZ, 0x1 ;  /* 0x000000100b107211 */ /* 0x000fe200078508ff */
[----:B------:R1:W-:Y:S01]  /*2c80*/  STG.E desc[UR10][R22.64], R7 ;  /* 0x0000000716007986 */ /* 0x0003e2000c10190a */
[----:B--2---:R-:W-:Y:S02]  /*2c90*/  IADD3.X R15, PT, PT, RZ, R27, RZ, P0, !PT ;  /* 0x0000001bff0f7210 */ /* 0x004fe400007fe4ff */
[----:B------:R-:W-:Y:S02]  /*2ca0*/  LEA.HI R9, P0, R2, R9, RZ, 0x1 ;  /* 0x0000000902097211 */ /* 0x000fe400078108ff */
[----:B------:R-:W-:Y:S02]  /*2cb0*/  IADD3.X R26, PT, PT, RZ, R21, RZ, P3, !PT ;  /* 0x00000015ff1a7210 */ /* 0x000fe40001ffe4ff */
[----:B------:R-:W-:-:S02]  /*2cc0*/  IADD3.X R2, PT, PT, RZ, R2, RZ, P0, !PT ;  /* 0x00000002ff027210 */ /* 0x000fc400007fe4ff */
[----:B------:R-:W-:Y:S02]  /*2cd0*/  IADD3.X R0, PT, PT, RZ, R21, RZ, P6, !PT ;  /* 0x00000015ff007210 */ /* 0x000fe400037fe4ff */
[----:B------:R-:W-:Y:S02]  /*2ce0*/  SHF.L.U32 R12, R16, 0x1, RZ ;  /* 0x00000001100c7819 */ /* 0x000fe400000006ff */
[----:B-1----:R-:W-:Y:S02]  /*2cf0*/  SHF.L.U64.HI R7, R9, 0x1, R2 ;  /* 0x0000000109077819 */ /* 0x002fe40000010202 */
[----:B------:R-:W-:Y:S02]  /*2d00*/  LOP3.LUT R2, R3, 0xfffffffc, RZ, 0xc0, !PT ;  /* 0xfffffffc03027812 */ /* 0x000fe400078ec0ff */
[----:B------:R-:W-:Y:S02]  /*2d10*/  LEA.HI R19, P1, R26, R19, RZ, 0x1 ;  /* 0x000000131a137211 */ /* 0x000fe400078308ff */
[----:B------:R-:W-:-:S02]  /*2d20*/  LEA.HI R13, P3, R0, R13, RZ, 0x1 ;  /* 0x0000000d000d7211 */ /* 0x000fc400078708ff */
[----:B------:R-:W-:Y:S02]  /*2d30*/  SHF.L.U64.HI R15, R20, 0x1, R15 ;  /* 0x00000001140f7819 */ /* 0x000fe4000001020f */
[----:B------:R-:W-:Y:S02]  /*2d40*/  IADD3 R2, P0, PT, R2, UR40, RZ ;  /* 0x0000002802027c10 */ /* 0x000fe4000ff1e0ff */
[----:B------:R-:W-:Y:S02]  /*2d50*/  IADD3.X R11, PT, PT, RZ, R11, RZ, P2, !PT ;  /* 0x0000000bff0b7210 */ /* 0x000fe400017fe4ff */
[----:B------:R-:W-:Y:S02]  /*2d60*/  LOP3.LUT R12, R12, 0xfffffffc, RZ, 0xc0, !PT ;  /* 0xfffffffc0c0c7812 */ /* 0x000fe400078ec0ff */
[----:B------:R-:W-:Y:S02]  /*2d70*/  IADD3.X R4, PT, PT, RZ, R26, RZ, P1, !PT ;  /* 0x0000001aff047210 */ /* 0x000fe40000ffe4ff */
[----:B------:R-:W-:-:S02]  /*2d80*/  IADD3.X R0, PT, PT, RZ, R0, RZ, P3, !PT ;  /* 0x00000000ff007210 */ /* 0x000fc40001ffe4ff */
[----:B------:R-:W-:Y:S02]  /*2d90*/  IADD3.X R3, PT, PT, R15, UR41, RZ, P0, !PT ;  /* 0x000000290f037c10 */ /* 0x000fe400087fe4ff */
[----:B------:R-:W-:Y:S02]  /*2da0*/  SHF.L.U64.HI R11, R16, 0x1, R11 ;  /* 0x00000001100b7819 */ /* 0x000fe4000001020b */
[----:B------:R-:W-:Y:S02]  /*2db0*/  IADD3 R12, P0, PT, R12, UR40, RZ ;  /* 0x000000280c0c7c10 */ /* 0x000fe4000ff1e0ff */
[----:B------:R-:W-:Y:S02]  /*2dc0*/  SHF.L.U64.HI R5, R19, 0x1, R4 ;  /* 0x0000000113057819 */ /* 0x000fe40000010204 */
[C---:B------:R-:W-:Y:S02]  /*2dd0*/  SHF.L.U64.HI R0, R13.reuse, 0x1, R0 ;  /* 0x000000010d007819 */ /* 0x040fe40000010200 */
[----:B------:R-:W-:-:S02]  /*2de0*/  SHF.L.U32 R20, R13, 0x1, RZ ;  /* 0x000000010d147819 */ /* 0x000fc400000006ff */
[----:B------:R-:W-:Y:S02]  /*2df0*/  SHF.L.U32 R4, R19, 0x1, RZ ;  /* 0x0000000113047819 */ /* 0x000fe400000006ff */
[----:B------:R-:W-:Y:S02]  /*2e00*/  IADD3.X R13, PT, PT, R11, UR41, RZ, P0, !PT ;  /* 0x000000290b0d7c10 */ /* 0x000fe400087fe4ff */
[----:B------:R-:W-:Y:S02]  /*2e10*/  IADD3 R31, P0, PT, R32, R31, RZ ;  /* 0x0000001f201f7210 */ /* 0x000fe40007f1e0ff */
[----:B------:R-:W-:Y:S02]  /*2e20*/  SHF.L.U32 R14, R9, 0x1, RZ ;  /* 0x00000001090e7819 */ /* 0x000fe400000006ff */
[----:B------:R-:W-:Y:S02]  /*2e30*/  LOP3.LUT R4, R4, 0xfffffffc, RZ, 0xc0, !PT ;  /* 0xfffffffc04047812 */ /* 0x000fe400078ec0ff */
[----:B------:R-:W-:-:S02]  /*2e40*/  LEA.HI.X.SX32 R29, R32, R29, 0x1, P0 ;  /* 0x0000001d201d7211 */ /* 0x000fc400000f0eff */
[----:B------:R-:W-:Y:S02]  /*2e50*/  ISETP.GE.U32.AND P0, PT, R31, UR44, PT ;  /* 0x0000002c1f007c0c */ /* 0x000fe4000bf06070 */
        /* <DEDUP_REMOVED lines=19> */
.L_x_15263:
[----:B------:R-:W-:Y:S01]  /*2f90*/  BSSY B0, `(.L_x_15301) ;  /* 0x0000007000007945 */ /* 0x000fe20003800000 */
[----:B------:R-:W-:Y:S02]  /*2fa0*/  MOV R12, 0x10 ;  /* 0x00000010000c7802 */ /* 0x000fe40000000f00 */
[----:B------:R-:W-:Y:S02]  /*2fb0*/  MOV R11, 0x1f ;  /* 0x0000001f000b7802 */ /* 0x000fe40000000f00 */
[----:B------:R-:W-:-:S07]  /*2fc0*/  MOV R15, 0xffffffff ;  /* 0xffffffff000f7802 */ /* 0x000fce0000000f00 */
[----:B0-----:R-:W-:Y:S05]  /*2fd0*/  WARPSYNC.COLLECTIVE R15, `(.L_x_15302) ;  /* 0x000000000f087348 */ /* 0x001fea0003c00000 */
[----:B------:R1:W2:Y:S02]  /*2fe0*/  SHFL.BFLY P6, R14, R13, R12, R11 ;  /* 0x0c00000c0d0e7389 */ /* 0x0002a400000c000b */
[----:B012---:R-:W-:Y:S05]  /*2ff0*/  ENDCOLLECTIVE ;  /* 0x000000000000791b */ /* 0x007fea0003800000 */
.L_x_15302:
[----:B------:R-:W-:Y:S05]  /*3000*/  BSYNC B0 ;  /* 0x0000000000007941 */ /* 0x000fea0003800000 */
.L_x_15301:
[----:B------:R-:W-:Y:S01]  /*3010*/  HFMA2 R11, -RZ, RZ, 0, 1.847743988037109375e-06 ;  /* 0x0000001fff0b7431 */ /* 0x000fe200000001ff */
[----:B------:R-:W-:Y:S02]  /*3020*/  FMNMX R13, R13, R14, !PT ;  /* 0x0000000e0d0d7209 */ /* 0x000fe40007800000 */
[----:B------:R-:W-:Y:S02]  /*3030*/  MOV R12, 0x8 ;  /* 0x00000008000c7802 */ /* 0x000fe40000000f00 */
[----:B------:R-:W-:-:S07]  /*3040*/  MOV R15, 0xffffffff ;  /* 0xffffffff000f7802 */ /* 0x000fce0000000f00 */
[----:B------:R-:W-:Y:S05]  /*3050*/  WARPSYNC.COLLECTIVE R15, `(.L_x_15303) ;  /* 0x000000000f087348 */ /* 0x000fea0003c00000 */
[----:B------:R0:W1:Y:S02]  /*3060*/  SHFL.BFLY P6, R14, R13, R12, R11 ;  /* 0x0c00000c0d0e7389 */ /* 0x00006400000c000b */
[----:B01----:R-:W-:Y:S05]  /*3070*/  ENDCOLLECTIVE ;  /* 0x000000000000791b */ /* 0x003fea0003800000 */
.L_x_15303:
[----:B------:R-:W-:Y:S01]  /*3080*/  HFMA2 R12, -RZ, RZ, 0, 2.384185791015625e-07 ;  /* 0x00000004ff0c7431 */ /* 0x000fe200000001ff */
[----:B------:R-:W-:-:S04]  /*3090*/  FMNMX R0, R13, R14, !PT ;  /* 0x0000000e0d007209 */ /* 0x000fc80007800000 */
[----:B------:R-:W-:-:S07]  /*30a0*/  MOV R13, R0 ;  /* 0x00000000000d7202 */ /* 0x000fce0000000f00 */
[----:B------:R-:W-:Y:S05]  /*30b0*/  WARPSYNC.COLLECTIVE R15, `(.L_x_15304) ;  /* 0x000000000f087348 */ /* 0x000fea0003c00000 */
[----:B------:R0:W1:Y:S02]  /*30c0*/  SHFL.BFLY P6, R14, R13, R12, R11 ;  /* 0x0c00000c0d0e7389 */ /* 0x00006400000c000b */
[----:B01----:R-:W-:Y:S05]  /*30d0*/  ENDCOLLECTIVE ;  /* 0x000000000000791b */ /* 0x003fea0003800000 */
.L_x_15304:
[----:B------:R-:W-:Y:S01]  /*30e0*/  HFMA2 R12, -RZ, RZ, 0, 1.1920928955078125e-07 ;  /* 0x00000002ff0c7431 */ /* 0x000fe200000001ff */
[----:B------:R-:W-:-:S04]  /*30f0*/  FMNMX R2, R0, R14, !PT ;  /* 0x0000000e00027209 */ /* 0x000fc80007800000 */
[----:B------:R-:W-:-:S07]  /*3100*/  MOV R13, R2 ;  /* 0x00000002000d7202 */ /* 0x000fce0000000f00 */
[----:B------:R-:W-:Y:S05]  /*3110*/  WARPSYNC.COLLECTIVE R15, `(.L_x_15305) ;  /* 0x000000000f087348 */ /* 0x000fea0003c00000 */
[----:B------:R0:W1:Y:S02]  /*3120*/  SHFL.BFLY P6, R14, R13, R12, R11 ;  /* 0x0c00000c0d0e7389 */ /* 0x00006400000c000b */
[----:B01----:R-:W-:Y:S05]  /*3130*/  ENDCOLLECTIVE ;  /* 0x000000000000791b */ /* 0x003fea0003800000 */
.L_x_15305:
[----:B------:R-:W-:Y:S01]  /*3140*/  HFMA2 R12, -RZ, RZ, 0, 5.9604644775390625e-08 ;  /* 0x00000001ff0c7431 */ /* 0x000fe200000001ff */
[----:B------:R-:W-:-:S04]  /*3150*/  FMNMX R3, R2, R14, !PT ;  /* 0x0000000e02037209 */ /* 0x000fc80007800000 */
[----:B------:R-:W-:-:S07]  /*3160*/  MOV R13, R3 ;  /* 0x00000003000d7202 */ /* 0x000fce0000000f00 */
[----:B------:R-:W-:Y:S05]  /*3170*/  WARPSYNC.COLLECTIVE R15, `(.L_x_15306) ;  /* 0x000000000f087348 */ /* 0x000fea0003c00000 */
[----:B------:R0:W1:Y:S02]  /*3180*/  SHFL.BFLY P6, R14, R13, R12, R11 ;  /* 0x0c00000c0d0e7389 */ /* 0x00006400000c000b */
[----:B01----:R-:W-:Y:S05]  /*3190*/  ENDCOLLECTIVE ;  /* 0x000000000000791b */ /* 0x003fea0003800000 */
.L_x_15306:
        /* <DEDUP_REMOVED lines=189> */
.L_x_15307:
[----:B------:R-:W-:Y:S02]  /*3d70*/  HFMA2 R12, -RZ, RZ, 0, 4.76837158203125e-07 ;  /* 0x00000008ff0c7431 */ /* 0x000fe400000001ff */
[----:B------:R-:W-:-:S05]  /*3d80*/  FADD R26, R13, R14 ;  /* 0x0000000e0d1a7221 */ /* 0x000fca0000000000 */
[----:B------:R-:W-:-:S07]  /*3d90*/  MOV R13, R26 ;  /* 0x0000001a000d7202 */ /* 0x000fce0000000f00 */
[----:B------:R-:W-:Y:S05]  /*3da0*/  WARPSYNC.COLLECTIVE R15, `(.L_x_15308) ;  /* 0x000000000f087348 */ /* 0x000fea0003c00000 */
[----:B------:R0:W1:Y:S02]  /*3db0*/  SHFL.BFLY P6, R14, R13, R12, R11 ;  /* 0x0c00000c0d0e7389 */ /* 0x00006400000c000b */
[----:B01----:R-:W-:Y:S05]  /*3dc0*/  ENDCOLLECTIVE ;  /* 0x000000000000791b */ /* 0x003fea0003800000 */
.L_x_15308:
[----:B------:R-:W-:Y:S02]  /*3dd0*/  HFMA2 R12, -RZ, RZ, 0, 2.384185791015625e-07 ;  /* 0x00000004ff0c7431 */ /* 0x000fe400000001ff */
[----:B------:R-:W-:-:S05]  /*3de0*/  FADD R27, R26, R14 ;  /* 0x0000000e1a1b7221 */ /* 0x000fca0000000000 */
[----:B------:R-:W-:-:S07]  /*3df0*/  MOV R13, R27 ;  /* 0x0000001b000d7202 */ /* 0x000fce0000000f00 */
[----:B------:R-:W-:Y:S05]  /*3e00*/  WARPSYNC.COLLECTIVE R15, `(.L_x_15309) ;  /* 0x000000000f087348 */ /* 0x000fea0003c00000 */
[----:B------:R0:W1:Y:S02]  /*3e10*/  SHFL.BFLY P6, R14, R13, R12, R11 ;  /* 0x0c00000c0d0e7389 */ /* 0x00006400000c000b */
[----:B01----:R-:W-:Y:S05]  /*3e20*/  ENDCOLLECTIVE ;  /* 0x000000000000791b */ /* 0x003fea0003800000 */
.L_x_15309:
[----:B------:R-:W-:Y:S02]  /*3e30*/  HFMA2 R12, -RZ, RZ, 0, 1.1920928955078125e-07 ;  /* 0x00000002ff0c7431 */ /* 0x000fe400000001ff */
[----:B------:R-:W-:-:S05]  /*3e40*/  FADD R28, R27, R14 ;  /* 0x0000000e1b1c7221 */ /* 0x000fca0000000000 */
[----:B------:R-:W-:-:S07]  /*3e50*/  MOV R13, R28 ;  /* 0x0000001c000d7202 */ /* 0x000fce0000000f00 */
[----:B------:R-:W-:Y:S05]  /*3e60*/  WARPSYNC.COLLECTIVE R15, `(.L_x_15310) ;  /* 0x000000000f087348 */ /* 0x000fea0003c00000 */
[----:B------:R0:W1:Y:S02]  /*3e70*/  SHFL.BFLY P6, R14, R13, R12, R11 ;  /* 0x0c00000c0d0e7389 */ /* 0x00006400000c000b */
[----:B01----:R-:W-:Y:S05]  /*3e80*/  ENDCOLLECTIVE ;  /* 0x000000000000791b */ /* 0x003fea0003800000 */
.L_x_15310:
[----:B------:R-:W-:Y:S02]  /*3e90*/  HFMA2 R12, -RZ, RZ, 0, 5.9604644775390625e-08 ;  /* 0x00000001ff0c7431 */ /* 0x000fe400000001ff */
[----:B------:R-:W-:-:S05]  /*3ea0*/  FADD R33, R28, R14 ;  /* 0x0000000e1c217221 */ /* 0x000fca0000000000 */
[----:B------:R-:W-:-:S07]  /*3eb0*/  MOV R13, R33 ;  /* 0x00000021000d7202 */ /* 0x000fce0000000f00 */
[----:B------:R-:W-:Y:S05]  /*3ec0*/  WARPSYNC.COLLECTIVE R15, `(.L_x_15311) ;  /* 0x000000000f087348 */ /* 0x000fea0003c00000 */
[----:B------:R0:W1:Y:S02]  /*3ed0*/  SHFL.BFLY P6, R14, R13, R12, R11 ;  /* 0x0c00000c0d0e7389 */ /* 0x00006400000c000b */
[----:B01----:R-:W-:Y:S05]  /*3ee0*/  ENDCOLLECTIVE ;  /* 0x000000000000791b */ /* 0x003fea0003800000 */
.L_x_15311:
[----:B------:R-:W-:Y:S05]  /*3ef0*/  BRA `(.L_x_15312) ;  /* 0xffffffd800107947 */ /* 0x000fea000383ffff */
        .weak           $__internal_294_$__cuda_sm3x_div_rn_noftz_f32_slowpath
        .type           $__internal_294_$__cuda_sm3x_div_rn_noftz_f32_slowpath,@function
        .size           $__internal_294_$__cuda_sm3x_div_rn_noftz_f32_slowpath,(.L_x_25746 - $__internal_294_$__cuda_sm3x_div_rn_noftz_f32_slowpath)
$__internal_294_$__cuda_sm3x_div_rn_noftz_f32_slowpath:
        /* <DEDUP_REMOVED lines=34> */
.L_x_15314:
        /* <DEDUP_REMOVED lines=51> */
.L_x_15321:
[----:B------:R-:W-:-:S04]  /*4450*/  LOP3.LUT R5, R5, 0x80000000, RZ, 0xc0, !PT ;  /* 0x8000000005057812 */ /* 0x000fc800078ec0ff */
[----:B------:R-:W-:Y:S01]  /*4460*/  LOP3.LUT R5, R5, 0x7f800000, RZ, 0xfc, !PT ;  /* 0x7f80000005057812 */ /* 0x000fe200078efcff */
[----:B------:R-:W-:Y:S06]  /*4470*/  BRA `(.L_x_15322) ;  /* 0x0000000000047947 */ /* 0x000fec0003800000 */
.L_x_15320:
[----:B------:R-:W-:-:S07]  /*4480*/  LEA R5, R36, R5, 0x17 ;  /* 0x0000000524057211 */ /* 0x000fce00078eb8ff */
.L_x_15322:
[----:B------:R-:W-:Y:S05]  /*4490*/  BSYNC.RECONVERGENT B1 ;  /* 0x0000000000017941 */ /* 0x000fea0003800200 */
.L_x_15319:
[----:B------:R-:W-:Y:S05]  /*44a0*/  BRA `(.L_x_15323) ;  /* 0x0000000000207947 */ /* 0x000fea0003800000 */
.L_x_15318:
[----:B------:R-:W-:-:S04]  /*44b0*/  LOP3.LUT R5, R12, 0x80000000, R5, 0x48, !PT ;  /* 0x800000000c057812 */ /* 0x000fc800078e4805 */
[----:B------:R-:W-:Y:S01]  /*44c0*/  LOP3.LUT R5, R5, 0x7f800000, RZ, 0xfc, !PT ;  /* 0x7f80000005057812 */ /* 0x000fe200078efcff */
[----:B------:R-:W-:Y:S06]  /*44d0*/  BRA `(.L_x_15323) ;  /* 0x0000000000147947 */ /* 0x000fec0003800000 */
.L_x_15317:
[----:B------:R-:W-:Y:S01]  /*44e0*/  LOP3.LUT R5, R12, 0x80000000, R5, 0x48, !PT ;  /* 0x800000000c057812 */ /* 0x000fe200078e4805 */
[----:B------:R-:W-:Y:S06]  /*44f0*/  BRA `(.L_x_15323) ;  /* 0x00000000000c7947 */ /* 0x000fec0003800000 */
.L_x_15316:
[----:B------:R-:W0:Y:S01]  /*4500*/  MUFU.RSQ R5, -QNAN ;  /* 0xffc0000000057908 */ /* 0x000e220000001400 */
[----:B------:R-:W-:Y:S05]  /*4510*/  BRA `(.L_x_15323) ;  /* 0x0000000000047947 */ /* 0x000fea0003800000 */
.L_x_15315:
[----:B------:R-:W-:-:S07]  /*4520*/  FADD.FTZ R5, R5, R12 ;  /* 0x0000000c05057221 */ /* 0x000fce0000010000 */
.L_x_15323:
[----:B------:R-:W-:Y:S05]  /*4530*/  BSYNC.RECONVERGENT B0 ;  /* 0x0000000000007941 */ /* 0x000fea0003800200 */
.L_x_15313:
[----:B------:R-:W-:Y:S01]  /*4540*/  HFMA2 R13, -RZ, RZ, 0, 0 ;  /* 0x00000000ff0d7431 */ /* 0x000fe200000001ff */
[----:B------:R-:W-:-:S04]  /*4550*/  MOV R12, R26 ;  /* 0x0000001a000c7202 */ /* 0x000fc80000000f00 */
[----:B0-----:R-:W-:Y:S05]  /*4560*/  RET.REL.NODEC R12 `(_Z15SoftmaxWarpImplI10DirectLoadI6__halffE11DirectStoreIfS1_EfLi2ELi18ELi32ELi1ELb0EL9Algorithm0EEvT_T0_ll) ;  /* 0xffffffb80ca47950 */ /* 0x001fea0003c3ffff */
.L_x_15324:
        /* <DEDUP_REMOVED lines=9> */
.L_x_25746:


//--------------------- .text._Z15SoftmaxWarpImplI10DirectLoadI6__halffE11DirectStoreIfS1_EfLi2ELi16ELi32ELi1ELb1EL9Algorithm0EEvT_T0_ll --------------------------
	.section	.text._Z15SoftmaxWarpImplI10DirectLoadI6__halffE11DirectStoreIfS1_EfLi2ELi16ELi32ELi1ELb1EL9Algorithm0EEvT_T0_ll,"ax",@progbits
	.align	128
        .global         _Z15SoftmaxWarpImplI10DirectLoadI6__halffE11DirectStoreIfS1_EfLi2ELi16ELi32ELi1ELb1EL9Algorithm0EEvT_T0_ll
        .type           _Z15SoftmaxWarpImplI10DirectLoadI6__halffE11DirectStoreIfS1_EfLi2ELi16ELi32ELi1ELb1EL9Algorithm0EEvT_T0_ll,@function
        .size           _Z15SoftmaxWarpImplI10DirectLoadI6__halffE11DirectStoreIfS1_EfLi2ELi16ELi32ELi1ELb1EL9Algorithm0EEvT_T0_ll,(.L_x_25747 - _Z15SoftmaxWarpImplI10DirectLoadI6__halffE11DirectStoreIfS1_EfLi2ELi16ELi32ELi1ELb1EL9Algorithm0EEvT_T0_ll)
        .other          _Z15SoftmaxWarpImplI10DirectLoadI6__halffE11DirectStoreIfS1_EfLi2ELi16ELi32ELi1ELb1EL9Algorithm0EEvT_T0_ll,@"STO_CUDA_ENTRY STV_DEFAULT"
_Z15SoftmaxWarpImplI10DirectLoadI6__halffE11DirectStoreIfS1_EfLi2ELi16ELi32ELi1ELb1EL9Algorithm0EEvT_T0_ll:
.text._Z15SoftmaxWarpImplI10DirectLoadI6__halffE11DirectStoreIfS1_EfLi2ELi16ELi32ELi1ELb1EL9Algorithm0EEvT_T0_ll:
        /* <DEDUP_REMOVED lines=24> */
.L_x_15325:
        /* <DEDUP_REMOVED lines=21> */
.L_x_15375:
        /* <DEDUP_REMOVED lines=11> */
[----:B--2---:R-:W-:Y:S02]  /*0380*/  @!P5 MOV R2, R30 ;  /* 0x0000001e0002d202 */ /* 0x004fe40000000f00 */
[----:B------:R-:W-:Y:S02]  /*0390*/  @!P5 MOV R3, RZ ;  /* 0x000000ff0003d202 */ /* 0x000fe40000000f00 */
        /* <DEDUP_REMOVED lines=12> */
[C---:B------:R-:W-:Y:S02]  /*0460*/  @!P5 SHF.L.U32 R11, R0.reuse, 0x1, RZ ;  /* 0x00000001000bd819 */ /* 0x040fe400000006ff */
[----:B------:R-:W-:Y:S01]  /*0470*/  @!P5 IADD3.X R13, PT, PT, RZ, R13, RZ, P2, !PT ;  /* 0x0000000dff0dd210 */ /* 0x000fe200017fe4ff */
[----:B------:R-:W-:Y:S01]  /*0480*/  @!P0 IMAD.WIDE.U32 R4, R29, R8, R4 ;  /* 0x000000081d048225 */ /* 0x000fe200078e0004 */
[----:B------:R-:W-:Y:S01]  /*0490*/  @!P5 LOP3.LUT R11, R11, 0xfffffffc, RZ, 0xc0, !PT ;  /* 0xfffffffc0b0bd812 */ /* 0x000fe200078ec0ff */
[----:B------:R-:W5:Y:S01]  /*04a0*/  LDC.64 R8, c[0x0][0x380] ;  /* 0x0000e000ff087b82 */ /* 0x000f620000000a00 */
[----:B------:R-:W-:Y:S02]  /*04b0*/  @!P5 SHF.L.U64.HI R0, R0, 0x1, R13 ;  /* 0x000000010000d819 */ /* 0x000fe4000001020d */
[----:B------:R-:W-:Y:S02]  /*04c0*/  @!P0 IADD3 R17, PT, PT, R17, R5, RZ ;  /* 0x0000000511118210 */ /* 0x000fe40007ffe0ff */
[----:B----4-:R-:W-:-:S02]  /*04d0*/  @!P5 IADD3 R6, P3, PT, R11, R6, RZ ;  /* 0x000000060b06d210 */ /* 0x010fc40007f7e0ff */
[----:B------:R-:W-:Y:S01]  /*04e0*/  @!P0 LEA.HI R16, P4, R17, R4, RZ, 0x1 ;  /* 0x0000000411108211 */ /* 0x000fe200078908ff */
[----:B------:R-:W4:Y:S01]  /*04f0*/  LDC.64 R12, c[0x0][0x388] ;  /* 0x0000e200ff0c7b82 */ /* 0x000f220000000a00 */
[-C--:B---3--:R-:W-:Y:S01]  /*0500*/  @!P1 IMAD R10, R31, R2.reuse, RZ ;  /* 0x000000021f0a9224 */ /* 0x088fe200078e02ff */
[----:B------:R-:W-:Y:S01]  /*0510*/  ISETP.GE.U32.AND P2, PT, R36, UR40, PT ;  /* 0x0000002824007c0c */ /* 0x000fe2000bf46070 */
[C---:B------:R-:W-:Y:S01]  /*0520*/  @!P1 IMAD.WIDE.U32 R4, R29.reuse, R2, R34 ;  /* 0x000000021d049225 */ /* 0x040fe200078e0022 */
[----:B------:R-:W-:Y:S02]  /*0530*/  @!P0 IADD3.X R17, PT, PT, RZ, R17, RZ, P4, !PT ;  /* 0x00000011ff118210 */ /* 0x000fe400027fe4ff */
[C---:B------:R-:W-:Y:S01]  /*0540*/  @!P0 SHF.L.U32 R11, R16.reuse, 0x1, RZ ;  /* 0x00000001100b8819 */ /* 0x040fe200000006ff */
[----:B------:R-:W-:Y:S01]  /*0550*/  @!P1 IMAD R19, R29, R3, R10 ;  /* 0x000000031d139224 */ /* 0x000fe200078e020a */
[----:B------:R-:W-:Y:S01]  /*0560*/  @!P0 SHF.L.U64.HI R16, R16, 0x1, R17 ;  /* 0x0000000110108819 */ /* 0x000fe20000010211 */
[----:B------:R-:W3:Y:S01]  /*0570*/  LDC.64 R2, c[0x0][0x380] ;  /* 0x0000e000ff027b82 */ /* 0x000ee20000000a00 */
[----:B------:R-:W-:Y:S01]  /*0580*/  @!P5 IMAD.X R7, R0, 0x1, R7, P3 ;  /* 0x000000010007d824 */ /* 0x000fe200018e0607 */
[----:B------:R-:W-:-:S02]  /*0590*/  ISETP.GE.AND.EX P2, PT, RZ, UR41, PT, P2 ;  /* 0x00000029ff007c0c */ /* 0x000fc4000bf46320 */
[----:B------:R-:W-:Y:S02]  /*05a0*/  @!P1 IADD3 R19, PT, PT, R19, R5, RZ ;  /* 0x0000000513139210 */ /* 0x000fe40007ffe0ff */
[----:B------:R-:W-:Y:S02]  /*05b0*/  @!P0 LOP3.LUT R11, R11, 0xfffffffc, RZ, 0xc0, !PT ;  /* 0xfffffffc0b0b8812 */ /* 0x000fe400078ec0ff */
[----:B------:R-:W-:Y:S02]  /*05c0*/  @!P1 LEA.HI R0, P5, R19, R4, RZ, 0x1 ;  /* 0x0000000413009211 */ /* 0x000fe400078b08ff */
[----:B------:R-:W-:Y:S01]  /*05d0*/  ISETP.GE.U32.AND P3, PT, R38, UR40, PT ;  /* 0x0000002826007c0c */ /* 0x000fe2000bf66070 */
[----:B------:R-:W0:Y:S01]  /*05e0*/  LDC.64 R4, c[0x0][0x388] ;  /* 0x0000e200ff047b82 */ /* 0x000e220000000a00 */
[----:B------:R-:W-:Y:S02]  /*05f0*/  @!P1 SHF.L.U32 R17, R0, 0x1, RZ ;  /* 0x0000000100119819 */ /* 0x000fe400000006ff */
[----:B------:R-:W-:Y:S01]  /*0600*/  @!P1 IADD3.X R19, PT, PT, RZ, R19, RZ, P5, !PT ;  /* 0x00000013ff139210 */ /* 0x000fe20002ffe4ff */
[----:B-1----:R-:W-:Y:S01]  /*0610*/  @!P2 IMAD R10, R31, R14, RZ ;  /* 0x0000000e1f0aa224 */ /* 0x002fe200078e02ff */
[----:B------:R-:W-:-:S02]  /*0620*/  @!P1 LOP3.LUT R17, R17, 0xfffffffc, RZ, 0xc0, !PT ;  /* 0xfffffffc11119812 */ /* 0x000fc400078ec0ff */
[----:B------:R-:W-:Y:S01]  /*0630*/  @!P1 SHF.L.U64.HI R0, R0, 0x1, R19 ;  /* 0x0000000100009819 */ /* 0x000fe20000010213 */
[----:B------:R-:W-:Y:S01]  /*0640*/  @!P2 IMAD R21, R29, R15, R10 ;  /* 0x0000000f1d15a224 */ /* 0x000fe200078e020a */
[----:B------:R-:W-:Y:S02]  /*0650*/  @!P2 MOV R37, RZ ;  /* 0x000000ff0025a202 */ /* 0x000fe40000000f00 */
[----:B-----5:R-:W-:Y:S02]  /*0660*/  @!P0 IADD3 R8, P4, PT, R11, R8, RZ ;  /* 0x000000080b088210 */ /* 0x020fe40007f9e0ff */
[----:B---3--:R-:W-:Y:S01]  /*0670*/  @!P1 IADD3 R2, P5, PT, R17, R2, RZ ;  /* 0x0000000211029210 */ /* 0x008fe20007fbe0ff */
[----:B------:R-:W1:Y:S01]  /*0680*/  LDC.64 R10, c[0x0][0x380] ;  /* 0x0000e000ff0a7b82 */ /* 0x000e620000000a00 */
[----:B------:R-:W-:Y:S01]  /*0690*/  ISETP.GE.AND.EX P3, PT, RZ, UR41, PT, P3 ;  /* 0x00000029ff007c0c */ /* 0x000fe2000bf66330 */
[----:B------:R-:W-:Y:S01]  /*06a0*/  @!P2 IMAD.WIDE.U32 R14, R29, R14, R36 ;  /* 0x0000000e1d0ea225 */ /* 0x000fe200078e0024 */
[----:B------:R-:W-:-:S02]  /*06b0*/  @!P1 IADD3.X R3, PT, PT, R0, R3, RZ, P5, !PT ;  /* 0x0000000300039210 */ /* 0x000fc40002ffe4ff */
[----:B------:R-:W-:Y:S02]  /*06c0*/  P2R R0, PR, RZ, 0x2 ;  /* 0x00000002ff007803 */ /* 0x000fe40000000000 */
[----:B------:R-:W-:Y:S02]  /*06d0*/  ISETP.NE.AND P1, PT, R33, RZ, PT ;  /* 0x000000ff2100720c */ /* 0x000fe40003f25270 */
[----:B------:R-:W-:Y:S02]  /*06e0*/  @!P2 IADD3 R19, PT, PT, R21, R15, RZ ;  /* 0x0000000f1513a210 */ /* 0x000fe40007ffe0ff */
[----:B------:R-:W-:Y:S02]  /*06f0*/  @!P0 IADD3.X R9, PT, PT, R16, R9, RZ, P4, !PT ;  /* 0x0000000910098210 */ /* 0x000fe400027fe4ff */
[----:B------:R-:W-:Y:S01]  /*0700*/  @!P2 LEA.HI R16, P5, R19, R14, RZ, 0x1 ;  /* 0x0000000e1310a211 */ /* 0x000fe200078b08ff */
[----:B----4-:R-:W-:Y:S01]  /*0710*/  @!P3 IMAD R18, R31, R12, RZ ;  /* 0x0000000c1f12b224 */ /* 0x010fe200078e02ff */
[----:B------:R-:W-:Y:S01]  /*0720*/  ISETP.GE.U32.AND P4, PT, R40, UR40, PT ;  /* 0x0000002828007c0c */ /* 0x000fe2000bf86070 */
[----:B------:R-:W3:Y:S01]  /*0730*/  LDC.64 R14, c[0x0][0x380] ;  /* 0x0000e000ff0e7b82 */ /* 0x000ee20000000a00 */
[----:B------:R-:W-:Y:S01]  /*0740*/  @!P3 MOV R39, RZ ;  /* 0x000000ff0027b202 */ /* 0x000fe20000000f00 */
[----:B------:R-:W-:Y:S01]  /*0750*/  @!P3 IMAD R21, R29, R13, R18 ;  /* 0x0000000d1d15b224 */ /* 0x000fe200078e0212 */
[----:B------:R-:W-:-:S02]  /*0760*/  @!P2 SHF.L.U32 R17, R16, 0x1, RZ ;  /* 0x000000011011a819 */ /* 0x000fc400000006ff */
[----:B--2---:R-:W-:Y:S01]  /*0770*/  @!P1 R2UR UR4, R22 ;  /* 0x00000000160492ca */ /* 0x004fe200000e0000 */
[----:B------:R-:W-:Y:S01]  /*0780*/  @!P3 IMAD.WIDE.U32 R12, R29, R12, R38 ;  /* 0x0000000c1d0cb225 */ /* 0x000fe200078e0026 */
[----:B------:R-:W-:Y:S02]  /*0790*/  @!P1 R2UR UR5, R23 ;  /* 0x00000000170592ca */ /* 0x000fe400000e0000 */
[----:B------:R-:W-:Y:S02]  /*07a0*/  ISETP.GE.AND.EX P4, PT, RZ, UR41, PT, P4 ;  /* 0x00000029ff007c0c */ /* 0x000fe4000bf86340 */
[----:B------:R-:W-:Y:S02]  /*07b0*/  @!P2 IADD3.X R19, PT, PT, RZ, R19, RZ, P5, !PT ;  /* 0x00000013ff13a210 */ /* 0x000fe40002ffe4ff */
[----:B------:R-:W-:Y:S02]  /*07c0*/  @!P2 LOP3.LUT R17, R17, 0xfffffffc, RZ, 0xc0, !PT ;  /* 0xfffffffc1111a812 */ /* 0x000fe400078ec0ff */
[----:B------:R-:W-:-:S02]  /*07d0*/  @!P2 SHF.L.U64.HI R16, R16, 0x1, R19 ;  /* 0x000000011010a819 */ /* 0x000fc40000010213 */
[----:B-1----:R-:W-:Y:S02]  /*07e0*/  @!P2 IADD3 R10, P5, PT, R17, R10, RZ ;  /* 0x0000000a110aa210 */ /* 0x002fe40007fbe0ff */
[----:B------:R-:W-:Y:S01]  /*07f0*/  @!P3 IADD3 R19, PT, PT, R21, R13, RZ ;  /* 0x0000000d1513b210 */ /* 0x000fe20007ffe0ff */
[----:B------:R-:W2:Y:S01]  /*0800*/  @!P1 LDG.E R6, desc[UR4][R6.64] ;  /* 0x0000000406069981 */ /* 0x000ea2000c1e1900 */
[----:B------:R-:W-:Y:S01]  /*0810*/  @!P2 IADD3.X R11, PT, PT, R16, R11, RZ, P5, !PT ;  /* 0x0000000b100ba210 */ /* 0x000fe20002ffe4ff */
[----:B0-----:R-:W-:Y:S01]  /*0820*/  @!P4 IMAD R18, R31, R4, RZ ;  /* 0x000000041f12c224 */ /* 0x001fe200078e02ff */
[----:B------:R-:W-:Y:S01]  /*0830*/  @!P3 LEA.HI R12, P5, R19, R12, RZ, 0x1 ;  /* 0x0000000c130cb211 */ /* 0x000fe200078b08ff */
[----:B------:R-:W-:Y:S01]  /*0840*/  @!P4 IMAD.MOV.U32 R41, RZ, RZ, RZ ;  /* 0x000000ffff29c224 */ /* 0x000fe200078e00ff */
[----:B------:R-:W0:Y:S01]  /*0850*/  LDC.64 R16, c[0x0][0x380] ;  /* 0x0000e000ff107b82 */ /* 0x000e220000000a00 */
[C---:B------:R-:W-:Y:S01]  /*0860*/  @!P4 IMAD R21, R29.reuse, R5, R18 ;  /* 0x000000051d15c224 */ /* 0x040fe200078e0212 */
[----:B------:R-:W-:Y:S01]  /*0870*/  @!P3 SHF.L.U32 R13, R12, 0x1, RZ ;  /* 0x000000010c0db819 */ /* 0x000fe200000006ff */
[----:B------:R-:W-:Y:S01]  /*0880*/  @!P4 IMAD.WIDE.U32 R4, R29, R4, R40 ;  /* 0x000000041d04c225 */ /* 0x000fe200078e0028 */
[----:B------:R-:W-:-:S02]  /*0890*/  @!P3 IADD3.X R19, PT, PT, RZ, R19, RZ, P5, !PT ;  /* 0x00000013ff13b210 */ /* 0x000fc40002ffe4ff */
[----:B------:R-:W-:Y:S02]  /*08a0*/  @!P3 LOP3.LUT R13, R13, 0xfffffffc, RZ, 0xc0, !PT ;  /* 0xfffffffc0d0db812 */ /* 0x000fe400078ec0ff */
[----:B------:R-:W-:Y:S02]  /*08b0*/  @!P3 SHF.L.U64.HI R12, R12, 0x1, R19 ;  /* 0x000000010c0cb819 */ /* 0x000fe40000010213 */
[----:B---3--:R-:W-:Y:S01]  /*08c0*/  @!P3 IADD3 R14, P5, PT, R13, R14, RZ ;  /* 0x0000000e0d0eb210 */ /* 0x008fe20007fbe0ff */
[----:B------:R-:W1:Y:S01]  /*08d0*/  LDC.64 R18, c[0x0][0x388] ;  /* 0x0000e200ff127b82 */ /* 0x000e620000000a00 */
[----:B------:R-:W-:Y:S02]  /*08e0*/  @!P4 IADD3 R13, PT, PT, R21, R5, RZ ;  /* 0x00000005150dc210 */ /* 0x000fe40007ffe0ff */
[----:B------:R-:W-:Y:S02]  /*08f0*/  @!P3 IADD3.X R15, PT, PT, R12, R15, RZ, P5, !PT ;  /* 0x0000000f0c0fb210 */ /* 0x000fe40002ffe4ff */
[----:B------:R-:W-:-:S04]  /*0900*/  @!P4 LEA.HI R4, P5, R13, R4, RZ, 0x1 ;  /* 0x000000040d04c211 */ /* 0x000fc800078b08ff */
[C---:B------:R-:W-:Y:S02]  /*0910*/  @!P4 SHF.L.U32 R5, R4.reuse, 0x1, RZ ;  /* 0x000000010405c819 */ /* 0x040fe400000006ff */
[----:B------:R-:W-:Y:S02]  /*0920*/  @!P4 IADD3.X R13, PT, PT, RZ, R13, RZ, P5, !PT ;  /* 0x0000000dff0dc210 */ /* 0x000fe40002ffe4ff */
[----:B------:R-:W-:Y:S02]  /*0930*/  @!P4 LOP3.LUT R5, R5, 0xfffffffc, RZ, 0xc0, !PT ;  /* 0xfffffffc0505c812 */ /* 0x000fe400078ec0ff */
[----:B------:R-:W-:Y:S02]  /*0940*/  @!P4 SHF.L.U64.HI R4, R4, 0x1, R13 ;  /* 0x000000010404c819 */ /* 0x000fe4000001020d */
[----:B0-----:R-:W-:Y:S01]  /*0950*/  @!P4 IADD3 R16, P5, PT, R5, R16, RZ ;  /* 0x000000100510c210 */ /* 0x001fe20007fbe0ff */
[----:B------:R-:W0:Y:S03]  /*0960*/  LDC.64 R12, c[0x0][0x380] ;  /* 0x0000e000ff0c7b82 */ /* 0x000e260000000a00 */
[----:B------:R-:W-:-:S02]  /*0970*/  @!P4 IADD3.X R17, PT, PT, R4, R17, RZ, P5, !PT ;  /* 0x000000110411c210 */ /* 0x000fc40002ffe4ff */
[----:B------:R-:W-:-:S04]  /*0980*/  ISETP.GE.U32.AND P5, PT, R42, UR40, PT ;  /* 0x000000282a007c0c */ /* 0x000fc8000bfa6070 */
[----:B------:R-:W-:-:S13]  /*0990*/  ISETP.GE.AND.EX P5, PT, RZ, UR41, PT, P5 ;  /* 0x00000029ff007c0c */ /* 0x000fda000bfa6350 */
[----:B-1----:R-:W-:Y:S01]  /*09a0*/  @!P5 IMAD R4, R31, R18, RZ ;  /* 0x000000121f04d224 */ /* 0x002fe200078e02ff */
        /* <DEDUP_REMOVED lines=18> */
[----:B------:R-:W-:Y:S02]  /*0ad0*/  @!P6 IADD3 R5, PT, PT, R13, R5, RZ ;  /* 0x000000050d05e210 */ /* 0x000fe40007ffe0ff */
[----:B------:R-:W0:Y:S02]  /*0ae0*/  LDC.64 R12, c[0x0][0x380] ;  /* 0x0000e000ff0c7b82 */ /* 0x000e240000000a00 */
[----:B------:R-:W-:-:S04]  /*0af0*/  @!P6 LEA.HI R4, P0, R5, R4, RZ, 0x1 ;  /* 0x000000040504e211 */ /* 0x000fc800078108ff */
[----:B------:R-:W-:Y:S01]  /*0b00*/  @!P6 SHF.L.U32 R47, R4, 0x1, RZ ;  /* 0x00000001042fe819 */ /* 0x000fe200000006ff */
[----:B------:R-:W-:-:S03]  /*0b10*/  @!P6 IMAD.X R5, RZ, RZ, R5, P0 ;  /* 0x000000ffff05e224 */ /* 0x000fc600000e0605 */
[----:B------:R-:W-:Y:S02]  /*0b20*/  @!P6 LOP3.LUT R47, R47, 0xfffffffc, RZ, 0xc0, !PT ;  /* 0xfffffffc2f2fe812 */ /* 0x000fe400078ec0ff */
[----:B------:R-:W-:Y:S02]  /*0b30*/  @!P6 SHF.L.U64.HI R4, R4, 0x1, R5 ;  /* 0x000000010404e819 */ /* 0x000fe40000010205 */
[----:B------:R-:W-:Y:S02]  /*0b40*/  MOV R24, 0xff800000 ;  /* 0xff80000000187802 */ /* 0x000fe40000000f00 */
[----:B------:R-:W-:Y:S02]  /*0b50*/  MOV R27, 0xff800000 ;  /* 0xff800000001b7802 */ /* 0x000fe40000000f00 */
[----:B0-----:R-:W-:-:S04]  /*0b60*/  @!P6 IADD3 R46, P0, PT, R47, R12, RZ ;  /* 0x0000000c2f2ee210 */ /* 0x001fc80007f1e0ff */
[----:B------:R-:W-:Y:S02]  /*0b70*/  @!P6 IADD3.X R47, PT, PT, R4, R13, RZ, P0, !PT ;  /* 0x0000000d042fe210 */ /* 0x000fe400007fe4ff */
[----:B------:R-:W-:Y:S02]  /*0b80*/  ISETP.NE.AND P0, PT, R20, RZ, PT ;  /* 0x000000ff1400720c */ /* 0x000fe40003f05270 */
[----:B------:R-:W-:-:S11]  /*0b90*/  MOV R13, 0xff800000 ;  /* 0xff800000000d7802 */ /* 0x000fd60000000f00 */
        /* <DEDUP_REMOVED lines=13> */
[----:B------:R-:W5:-:S12]  /*0c70*/  @!P4 LDG.E R16, desc[UR10][R16.64] ;  /* 0x0000000a1010c981 */ /* 0x000f58000c1e1900 */
[----:B------:R-:W5:Y:S01]  /*0c80*/  @!P6 LDG.E R46, desc[UR6][R46.64] ;  /* 0x000000062e2ee981 */ /* 0x000f62000c1e1900 */
[--C-:B--2---:R-:W-:Y:S02]  /*0c90*/  @!P1 HADD2.F32 R24, -RZ, R6.reuse.H0_H0 ;  /* 0x20000006ff189230 */ /* 0x104fe40000004100 */
[----:B------:R-:W-:-:S05]  /*0ca0*/  @!P1 HADD2.F32 R27, -RZ, R6.H1_H1 ;  /* 0x30000006ff1b9230 */ /* 0x000fca0000004100 */
[----:B------:R-:W-:Y:S02]  /*0cb0*/  @!P1 FMNMX3 R13, R24, -INF , R27, !PT ;  /* 0xff800000180d9876 */ /* 0x000fe4000780001b */
[----:B------:R-:W-:-:S13]  /*0cc0*/  ISETP.NE.AND P1, PT, R0, RZ, PT ;  /* 0x000000ff0000720c */ /* 0x000fda0003f25270 */
[----:B------:R-:W-:Y:S02]  /*0cd0*/  @!P1 R2UR UR4, R22 ;  /* 0x00000000160492ca */ /* 0x000fe400000e0000 */
[----:B------:R-:W-:-:S13]  /*0ce0*/  @!P1 R2UR UR5, R23 ;  /* 0x00000000170592ca */ /* 0x000fda00000e0000 */
[----:B------:R-:W2:Y:S01]  /*0cf0*/  @!P1 LDG.E R2, desc[UR4][R2.64] ;  /* 0x0000000402029981 */ /* 0x000ea2000c1e1900 */
[----:B------:R-:W-:Y:S02]  /*0d00*/  @!P5 R2UR UR4, R22 ;  /* 0x000000001604d2ca */ /* 0x000fe400000e0000 */
[----:B------:R-:W-:-:S13]  /*0d10*/  @!P5 R2UR UR5, R23 ;  /* 0x000000001705d2ca */ /* 0x000fda00000e0000 */
[----:B------:R0:W2:Y:S01]  /*0d20*/  @!P5 LDG.E R0, desc[UR4][R18.64] ;  /* 0x000000041200d981 */ /* 0x0000a2000c1e1900 */
[----:B------:R-:W-:Y:S02]  /*0d30*/  MOV R5, 0xff800000 ;  /* 0xff80000000057802 */ /* 0x000fe40000000f00 */
[----:B------:R-:W-:Y:S02]  /*0d40*/  MOV R4, 0xff800000 ;  /* 0xff80000000047802 */ /* 0x000fe40000000f00 */
[----:B------:R-:W-:Y:S02]  /*0d50*/  MOV R37, 0xff800000 ;  /* 0xff80000000257802 */ /* 0x000fe40000000f00 */
[----:B------:R-:W-:Y:S02]  /*0d60*/  MOV R26, 0xff800000 ;  /* 0xff800000001a7802 */ /* 0x000fe40000000f00 */
[----:B------:R-:W-:Y:S02]  /*0d70*/  MOV R35, 0xff800000 ;  /* 0xff80000000237802 */ /* 0x000fe40000000f00 */
[----:B------:R-:W-:-:S02]  /*0d80*/  MOV R25, 0xff800000 ;  /* 0xff80000000197802 */ /* 0x000fc40000000f00 */
[----:B------:R-:W-:Y:S01]  /*0d90*/  MOV R20, 0xff800000 ;  /* 0xff80000000147802 */ /* 0x000fe20000000f00 */
[----:B------:R-:W-:Y:S01]  /*0da0*/  IMAD.MOV.U32 R21, RZ, RZ, -0x800000 ;  /* 0xff800000ff157424 */ /* 0x000fe200078e00ff */
[----:B0-----:R-:W-:Y:S02]  /*0db0*/  MOV R18, 0xff800000 ;  /* 0xff80000000127802 */ /* 0x001fe40000000f00 */
[----:B------:R-:W-:Y:S01]  /*0dc0*/  MOV R19, 0xff800000 ;  /* 0xff80000000137802 */ /* 0x000fe20000000f00 */
[----:B------:R-:W-:Y:S01]  /*0dd0*/  UMOV UR4, 0xffffffff ;  /* 0xffffffff00047882 */ /* 0x000fe20000000000 */
[----:B------:R-:W-:Y:S01]  /*0de0*/  MOV R17, 0xff800000 ;  /* 0xff80000000117802 */ /* 0x000fe20000000f00 */
[--C-:B---3--:R-:W-:Y:S02]  /*0df0*/  @!P0 HADD2.F32 R5, -RZ, R8.reuse.H0_H0 ;  /* 0x20000008ff058230 */ /* 0x108fe40000004100 */
[----:B------:R-:W-:Y:S01]  /*0e00*/  @!P0 HADD2.F32 R4, -RZ, R8.H1_H1 ;  /* 0x30000008ff048230 */ /* 0x000fe20000004100 */
[----:B------:R-:W-:-:S04]  /*0e10*/  MOV R8, 0xff800000 ;  /* 0xff80000000087802 */ /* 0x000fc80000000f00 */
[----:B------:R-:W-:Y:S01]  /*0e20*/  @!P0 FMNMX3 R13, R13, R5, R4, !PT ;  /* 0x000000050d0d8276 */ /* 0x000fe20007800004 */
[--C-:B----4-:R-:W-:Y:S02]  /*0e30*/  @!P3 HADD2.F32 R25, -RZ, R14.reuse.H0_H0 ;  /* 0x2000000eff19b230 */ /* 0x110fe40000004100 */
[----:B------:R-:W-:Y:S02]  /*0e40*/  @!P3 HADD2.F32 R20, -RZ, R14.H1_H1 ;  /* 0x3000000eff14b230 */ /* 0x000fe40000004100 */
[--C-:B-----5:R-:W-:Y:S02]  /*0e50*/  @!P2 HADD2.F32 R35, -RZ, R10.reuse.H0_H0 ;  /* 0x2000000aff23a230 */ /* 0x120fe40000004100 */
[----:B------:R-:W-:Y:S02]  /*0e60*/  @!P2 HADD2.F32 R8, -RZ, R10.H1_H1 ;  /* 0x3000000aff08a230 */ /* 0x000fe40000004100 */
[--C-:B------:R-:W-:Y:S02]  /*0e70*/  @!P4 HADD2.F32 R21, -RZ, R16.reuse.H0_H0 ;  /* 0x20000010ff15c230 */ /* 0x100fe40000004100 */
[----:B------:R-:W-:Y:S01]  /*0e80*/  @!P4 HADD2.F32 R18, -RZ, R16.H1_H1 ;  /* 0x30000010ff12c230 */ /* 0x000fe20000004100 */
[----:B------:R-:W-:-:S02]  /*0e90*/  MOV R16, 0xff800000 ;  /* 0xff80000000107802 */ /* 0x000fc40000000f00 */
[----:B------:R-:W-:Y:S01]  /*0ea0*/  MOV R10, 0xff800000 ;  /* 0xff800000000a7802 */ /* 0x000fe20000000f00 */
[--C-:B------:R-:W-:Y:S02]  /*0eb0*/  @!P6 HADD2.F32 R17, -RZ, R46.reuse.H0_H0 ;  /* 0x2000002eff11e230 */ /* 0x100fe40000004100 */
[----:B------:R-:W-:Y:S02]  /*0ec0*/  @!P6 HADD2.F32 R10, -RZ, R46.H1_H1 ;  /* 0x3000002eff0ae230 */ /* 0x000fe40000004100 */
[--C-:B--2---:R-:W-:Y:S02]  /*0ed0*/  @!P1 HADD2.F32 R37, -RZ, R2.reuse.H0_H0 ;  /* 0x20000002ff259230 */ /* 0x104fe40000004100 */
        /* <DEDUP_REMOVED lines=32> */
[----:B------:R-:W-:Y:S01]  /*10e0*/  FADD R18, -R12, R19 ;  /* 0x000000130c127221 */ /* 0x000fe20000000100 */
[-C--:B------:R-:W-:Y:S01]  /*10f0*/  FFMA.SAT R5, R14, R7.reuse, 0.5 ;  /* 0x3f0000000e057423 */ /* 0x080fe20000002007 */
[----:B------:R-:W-:Y:S01]  /*1100*/  FADD R3, R15, -12583039 ;  /* 0xcb40007f0f037421 */ /* 0x000fe20000000000 */
        /* <DEDUP_REMOVED lines=13> */
[C---:B------:R-:W-:Y:S01]  /*11e0*/  FADD R46, -R12.reuse, R26 ;  /* 0x0000001a0c2e7221 */ /* 0x040fe20000000100 */
[-C--:B------:R-:W-:Y:S01]  /*11f0*/  FFMA.RM R5, R25, R6.reuse, 12582913 ;  /* 0x4b40000119057423 */ /* 0x080fe20000004006 */
[----:B------:R-:W-:Y:S01]  /*1200*/  FADD R26, -R12, R35 ;  /* 0x000000230c1a7221 */ /* 0x000fe20000000100 */
        /* <DEDUP_REMOVED lines=18> */
[----:B------:R-:W-:Y:S01]  /*1330*/  FFMA R21, R54, 1.925963033500011079e-08, R21 ;  /* 0x32a5706036157823 */ /* 0x000fe20000000015 */
[----:B------:R-:W-:Y:S01]  /*1340*/  FFMA R11, R46, 1.4426950216293334961, -R11 ;  /* 0x3fb8aa3b2e0b7823 */ /* 0x000fe2000000080b */
[----:B------:R-:W-:Y:S01]  /*1350*/  MUFU.EX2 R52, R52 ;  /* 0x0000003400347308 */ /* 0x000fe20000000800 */
[----:B------:R-:W-:Y:S01]  /*1360*/  FFMA R26, R26, 1.925963033500011079e-08, R13 ;  /* 0x32a570601a1a7823 */ /* 0x000fe2000000000d */
[-C--:B------:R-:W-:Y:S01]  /*1370*/  FFMA.SAT R13, R24, R7.reuse, 0.5 ;  /* 0x3f000000180d7423 */ /* 0x080fe20000002007 */
[----:B------:R-:W-:Y:S01]  /*1380*/  FFMA R46, R46, 1.925963033500011079e-08, R11 ;  /* 0x32a570602e2e7823 */ /* 0x000fe2000000000b */
[-C--:B------:R-:W-:Y:S01]  /*1390*/  FFMA.SAT R11, R4, R7.reuse, 0.5 ;  /* 0x3f000000040b7423 */ /* 0x080fe20000002007 */
[----:B------:R-:W-:Y:S01]  /*13a0*/  SHF.L.U32 R17, R17, 0x17, RZ ;  /* 0x0000001711117819 */ /* 0x000fe200000006ff */
[-C--:B------:R-:W-:Y:S01]  /*13b0*/  FFMA.RM R13, R13, R6.reuse, 12582913 ;  /* 0x4b4000010d0d7423 */ /* 0x080fe20000004006 */
[----:B------:R-:W-:Y:S01]  /*13c0*/  FFMA.SAT R39, R18, R7, 0.5 ;  /* 0x3f00000012277423 */ /* 0x000fe20000002007 */
[----:B------:R-:W-:Y:S01]  /*13d0*/  FFMA.RM R11, R11, R6, 12582913 ;  /* 0x4b4000010b0b7423 */ /* 0x000fe20000004006 */
[----:B------:R-:W0:Y:S01]  /*13e0*/  MUFU.EX2 R21, R21 ;  /* 0x0000001500157308 */ /* 0x000e220000000800 */
[----:B------:R-:W-:Y:S01]  /*13f0*/  FADD R27, R13, -12583039 ;  /* 0xcb40007f0d1b7421 */ /* 0x000fe20000000000 */
[----:B------:R-:W-:Y:S01]  /*1400*/  SHF.L.U32 R3, R3, 0x17, RZ ;  /* 0x0000001703037819 */ /* 0x000fe200000006ff */
[----:B------:R-:W-:Y:S01]  /*1410*/  FADD R25, R11, -12583039 ;  /* 0xcb40007f0b197421 */ /* 0x000fe20000000000 */
[----:B------:R-:W-:Y:S01]  /*1420*/  SHF.L.U32 R5, R5, 0x17, RZ ;  /* 0x0000001705057819 */ /* 0x000fe200000006ff */
[----:B------:R-:W-:Y:S01]  /*1430*/  FFMA R27, R24, 1.4426950216293334961, -R27 ;  /* 0x3fb8aa3b181b7823 */ /* 0x000fe2000000081b */
[----:B------:R-:W-:-:S02]  /*1440*/  IMAD.SHL.U32 R9, R9, 0x800000, RZ ;  /* 0x0080000009097824 */ /* 0x000fc400078e00ff */
[----:B------:R-:W-:Y:S01]  /*1450*/  FFMA R25, R4, 1.4426950216293334961, -R25 ;  /* 0x3fb8aa3b04197823 */ /* 0x000fe20000000819 */
[----:B------:R-:W-:Y:S01]  /*1460*/  MUFU.EX2 R35, R50 ;  /* 0x0000003200237308 */ /* 0x000fe20000000800 */
[----:B------:R-:W-:Y:S01]  /*1470*/  FFMA R24, R24, 1.925963033500011079e-08, R27 ;  /* 0x32a5706018187823 */ /* 0x000fe2000000001b */
[----:B------:R-:W-:Y:S01]  /*1480*/  FFMA.SAT R27, R20, R7, 0.5 ;  /* 0x3f000000141b7423 */ /* 0x000fe20000002007 */
[----:B------:R-:W-:Y:S01]  /*1490*/  FFMA R25, R4, 1.925963033500011079e-08, R25 ;  /* 0x32a5706004197823 */ /* 0x000fe20000000019 */
[----:B------:R-:W-:Y:S02]  /*14a0*/  SHF.L.U32 R4, R15, 0x17, RZ ;  /* 0x000000170f047819 */ /* 0x000fe400000006ff */
[----:B------:R-:W-:Y:S01]  /*14b0*/  FFMA.RM R10, R27, R6, 12582913 ;  /* 0x4b4000011b0a7423 */ /* 0x000fe20000004006 */
[----:B------:R-:W-:Y:S01]  /*14c0*/  SHF.L.U32 R13, R13, 0x17, RZ ;  /* 0x000000170d0d7819 */ /* 0x000fe200000006ff */
[----:B------:R-:W1:Y:S01]  /*14d0*/  MUFU.EX2 R48, R48 ;  /* 0x0000003000307308 */ /* 0x000e620000000800 */
[----:B0-----:R-:W-:Y:S01]  /*14e0*/  FMUL R4, R4, R21 ;  /* 0x0000001504047220 */ /* 0x001fe20000400000 */
[----:B------:R-:W-:-:S04]  /*14f0*/  FADD R27, R10, -12583039 ;  /* 0xcb40007f0a1b7421 */ /* 0x000fc80000000000 */
[C---:B------:R-:W-:Y:S02]  /*1500*/  FFMA R27, R20.reuse, 1.4426950216293334961, -R27 ;  /* 0x3fb8aa3b141b7823 */ /* 0x040fe4000000081b */
[----:B------:R-:W-:Y:S02]  /*1510*/  MUFU.EX2 R26, R26 ;  /* 0x0000001a001a7308 */ /* 0x000fe40000000800 */
[----:B------:R-:W-:Y:S01]  /*1520*/  FFMA R20, R20, 1.925963033500011079e-08, R27 ;  /* 0x32a5706014147823 */ /* 0x000fe2000000001b */
[----:B------:R-:W-:-:S04]  /*1530*/  FFMA.SAT R27, R0, R7, 0.5 ;  /* 0x3f000000001b7423 */ /* 0x000fc80000002007 */
[----:B------:R-:W-:Y:S01]  /*1540*/  FFMA.RM R15, R27, R6, 12582913 ;  /* 0x4b4000011b0f7423 */ /* 0x000fe20000004006 */
[----:B------:R0:W-:Y:S01]  /*1550*/  MUFU.EX2 R41, R46 ;  /* 0x0000002e00297308 */ /* 0x0001e20000000800 */
[----:B-1----:R-:W-:Y:S02]  /*1560*/  FMUL R5, R5, R48 ;  /* 0x0000003005057220 */ /* 0x002fe40000400000 */
[----:B------:R-:W-:-:S04]  /*1570*/  FADD R27, R15, -12583039 ;  /* 0xcb40007f0f1b7421 */ /* 0x000fc80000000000 */
[C---:B------:R-:W-:Y:S01]  /*1580*/  FFMA R21, R0.reuse, 1.4426950216293334961, -R27 ;  /* 0x3fb8aa3b00157823 */ /* 0x040fe2000000081b */
[----:B------:R-:W-:Y:S01]  /*1590*/  MUFU.EX2 R25, R25 ;  /* 0x0000001900197308 */ /* 0x000fe20000000800 */
[----:B0-----:R-:W-:Y:S02]  /*15a0*/  SHF.L.U32 R46, R11, 0x17, RZ ;  /* 0x000000170b2e7819 */ /* 0x001fe400000006ff */
[----:B------:R-:W-:Y:S01]  /*15b0*/  FFMA R21, R0, 1.925963033500011079e-08, R21 ;  /* 0x32a5706000157823 */ /* 0x000fe20000000015 */
[----:B------:R-:W-:Y:S01]  /*15c0*/  FMUL R0, R17, R52 ;  /* 0x0000003411007220 */ /* 0x000fe20000400000 */
[----:B------:R-:W-:-:S03]  /*15d0*/  FFMA.SAT R17, R2, R7, 0.5 ;  /* 0x3f00000002117423 */ /* 0x000fc60000002007 */
[----:B------:R0:W1:Y:S01]  /*15e0*/  MUFU.EX2 R52, R37 ;  /* 0x0000002500347308 */ /* 0x0000620000000800 */
[----:B------:R-:W-:-:S04]  /*15f0*/  FFMA.RM R17, R17, R6, 12582913 ;  /* 0x4b40000111117423 */ /* 0x000fc80000004006 */
[----:B------:R-:W-:-:S03]  /*1600*/  FADD R27, R17, -12583039 ;  /* 0xcb40007f111b7421 */ /* 0x000fc60000000000 */
[----:B------:R-:W2:Y:S01]  /*1610*/  MUFU.EX2 R24, R24 ;  /* 0x0000001800187308 */ /* 0x000ea20000000800 */
[----:B------:R-:W-:Y:S01]  /*1620*/  FFMA R27, R2, 1.4426950216293334961, -R27 ;  /* 0x3fb8aa3b021b7823 */ /* 0x000fe2000000081b */
[----:B0-----:R-:W-:-:S03]  /*1630*/  FFMA.SAT R37, R16, R7, 0.5 ;  /* 0x3f00000010257423 */ /* 0x001fc60000002007 */
[----:B------:R-:W-:Y:S01]  /*1640*/  FFMA R27, R2, 1.925963033500011079e-08, R27 ;  /* 0x32a57060021b7823 */ /* 0x000fe2000000001b */
[----:B------:R-:W-:Y:S01]  /*1650*/  SHF.L.U32 R2, R19, 0x17, RZ ;  /* 0x0000001713027819 */ /* 0x000fe200000006ff */
[----:B------:R-:W-:Y:S01]  /*1660*/  FFMA.RM R19, R39, R6, 12582913 ;  /* 0x4b40000127137423 */ /* 0x000fe20000004006 */
[----:B------:R-:W-:Y:S01]  /*1670*/  FFMA.SAT R39, R12, R7, 0.5 ;  /* 0x3f0000000c277423 */ /* 0x000fe20000002007 */
[----:B-1----:R-:W-:Y:S01]  /*1680*/  FMUL R3, R3, R52 ;  /* 0x0000003403037220 */ /* 0x002fe20000400000 */
[----:B------:R-:W0:Y:S01]  /*1690*/  MUFU.EX2 R20, R20 ;  /* 0x0000001400147308 */ /* 0x000e220000000800 */
[----:B------:R-:W-:Y:S01]  /*16a0*/  FMUL R2, R2, R35 ;  /* 0x0000002302027220 */ /* 0x000fe20000400000 */
[----:B------:R-:W-:Y:S01]  /*16b0*/  FADD R35, R19, -12583039 ;  /* 0xcb40007f13237421 */ /* 0x000fe20000000000 */
[----:B------:R-:W-:-:S03]  /*16c0*/  FFMA.RM R39, R39, R6, 12582913 ;  /* 0x4b40000127277423 */ /* 0x000fc60000004006 */
[C---:B------:R-:W-:Y:S02]  /*16d0*/  FFMA R35, R18.reuse, 1.4426950216293334961, -R35 ;  /* 0x3fb8aa3b12237823 */ /* 0x040fe40000000823 */
[----:B------:R-:W-:Y:S02]  /*16e0*/  MUFU.EX2 R21, R21 ;  /* 0x0000001500157308 */ /* 0x000fe40000000800 */
        /* <DEDUP_REMOVED lines=8> */
[----:B------:R-:W1:Y:S03]  /*1770*/  MUFU.EX2 R35, R35 ;  /* 0x0000002300237308 */ /* 0x000e660000000800 */
[----:B------:R-:W-:Y:S01]  /*1780*/  FFMA.RM R37, R37, R6, 12582913 ;  /* 0x4b40000125257423 */ /* 0x000fe20000004006 */
[----:B------:R-:W-:-:S03]  /*1790*/  SHF.L.U32 R6, R14, 0x17, RZ ;  /* 0x000000170e067819 */ /* 0x000fc600000006ff */
[C---:B------:R-:W-:Y:S01]  /*17a0*/  FADD R7, R37.reuse, -12583039 ;  /* 0xcb40007f25077421 */ /* 0x040fe20000000000 */
[----:B------:R-:W-:Y:S01]  /*17b0*/  SHF.L.U32 R37, R37, 0x17, RZ ;  /* 0x0000001725257819 */ /* 0x000fe200000006ff */
[----:B------:R-:W-:Y:S01]  /*17c0*/  FMUL R6, R6, R41 ;  /* 0x0000002906067220 */ /* 0x000fe20000400000 */
[----:B------:R-:W-:Y:S01]  /*17d0*/  FADD R41, R39, -12583039 ;  /* 0xcb40007f27297421 */ /* 0x000fe20000000000 */
[----:B------:R-:W-:-:S03]  /*17e0*/  FFMA R7, R8, 1.4426950216293334961, -R7 ;  /* 0x3fb8aa3b08077823 */ /* 0x000fc60000000807 */
[----:B------:R-:W-:Y:S01]  /*17f0*/  FFMA R41, R12, 1.4426950216293334961, -R41 ;  /* 0x3fb8aa3b0c297823 */ /* 0x000fe20000000829 */
[----:B------:R-:W-:Y:S01]  /*1800*/  FFMA R14, R8, 1.925963033500011079e-08, R7 ;  /* 0x32a57060080e7823 */ /* 0x000fe20000000007 */
[----:B------:R-:W-:Y:S02]  /*1810*/  FADD R7, RZ, R4 ;  /* 0x00000004ff077221 */ /* 0x000fe40000000000 */
[----:B------:R-:W-:Y:S01]  /*1820*/  FFMA R41, R12, 1.925963033500011079e-08, R41 ;  /* 0x32a570600c297823 */ /* 0x000fe20000000029 */
[----:B------:R-:W-:Y:S01]  /*1830*/  SHF.L.U32 R12, R17, 0x17, RZ ;  /* 0x00000017110c7819 */ /* 0x000fe200000006ff */
[----:B------:R-:W-:Y:S01]  /*1840*/  FADD R7, R7, R0 ;  /* 0x0000000007077221 */ /* 0x000fe20000000000 */
[----:B------:R-:W-:Y:S01]  /*1850*/  MUFU.EX2 R14, R14 ;  /* 0x0000000e000e7308 */ /* 0x000fe20000000800 */
[----:B------:R-:W-:Y:S02]  /*1860*/  SHF.L.U32 R17, R39, 0x17, RZ ;  /* 0x0000001727117819 */ /* 0x000fe400000006ff */
[----:B------:R-:W-:Y:S01]  /*1870*/  FADD R8, R7, R2 ;  /* 0x0000000207087221 */ /* 0x000fe20000000000 */
[----:B------:R-:W-:-:S03]  /*1880*/  FMUL R7, R9, R26 ;  /* 0x0000001a09077220 */ /* 0x000fc60000400000 */
[----:B------:R-:W-:-:S04]  /*1890*/  FADD R8, R8, R3 ;  /* 0x0000000308087221 */ /* 0x000fc80000000000 */
[----:B------:R-:W-:Y:S01]  /*18a0*/  FADD R9, R8, R5 ;  /* 0x0000000508097221 */ /* 0x000fe20000000000 */
[----:B--2---:R-:W-:Y:S01]  /*18b0*/  FMUL R8, R13, R24 ;  /* 0x000000180d087220 */ /* 0x004fe20000400000 */
[----:B------:R-:W-:Y:S02]  /*18c0*/  SHF.L.U32 R13, R10, 0x17, RZ ;  /* 0x000000170a0d7819 */ /* 0x000fe400000006ff */
[----:B------:R-:W-:Y:S01]  /*18d0*/  FADD R26, R9, R6 ;  /* 0x00000006091a7221 */ /* 0x000fe20000000000 */
[----:B------:R-:W-:Y:S01]  /*18e0*/  FMUL R9, R46, R25 ;  /* 0x000000192e097220 */ /* 0x000fe20000400000 */
[----:B------:R-:W-:Y:S01]  /*18f0*/  SHF.L.U32 R24, R15, 0x17, RZ ;  /* 0x000000170f187819 */ /* 0x000fe200000006ff */
[----:B------:R2:W3:Y:S01]  /*1900*/  MUFU.EX2 R25, R16 ;  /* 0x0000001000197308 */ /* 0x0004e20000000800 */
[----:B------:R-:W-:Y:S01]  /*1910*/  FADD R26, R26, R7 ;  /* 0x000000071a1a7221 */ /* 0x000fe20000000000 */
[----:B0-----:R-:W-:Y:S01]  /*1920*/  FMUL R10, R13, R20 ;  /* 0x000000140d0a7220 */ /* 0x001fe20000400000 */
[----:B------:R-:W-:-:S02]  /*1930*/  SHF.L.U32 R20, R19, 0x17, RZ ;  /* 0x0000001713147819 */ /* 0x000fc400000006ff */
[----:B------:R-:W-:-:S03]  /*1940*/  FADD R11, R26, R9 ;  /* 0x000000091a0b7221 */ /* 0x000fc60000000000 */
[----:B-1----:R-:W-:Y:S01]  /*1950*/  FMUL R20, R20, R35 ;  /* 0x0000002314147220 */ /* 0x002fe20000400000 */
[----:B------:R-:W-:Y:S01]  /*1960*/  FADD R11, R11, R8 ;  /* 0x000000080b0b7221 */ /* 0x000fe20000000000 */
[----:B--2---:R-:W-:Y:S01]  /*1970*/  FMUL R16, R24, R21 ;  /* 0x0000001518107220 */ /* 0x004fe20000400000 */
        /* <DEDUP_REMOVED lines=21> */
.L_x_15387:
        /* <DEDUP_REMOVED lines=11> */
[----:B0-----:R-:W-:Y:S05]  /*1b80*/  CALL.REL.NOINC `($__internal_295_$__cuda_sm3x_div_rn_noftz_f32_slowpath) ;  /* 0x0000002400947944 */ /* 0x001fea0003c00000 */
[----:B------:R-:W-:-:S07]  /*1b90*/  MOV R14, R4 ;  /* 0x00000004000e7202 */ /* 0x000fce0000000f00 */
.L_x_15328:
[----:B------:R-:W-:Y:S05]  /*1ba0*/  BSYNC.RECONVERGENT B2 ;  /* 0x0000000000027941 */ /* 0x000fea0003800200 */
.L_x_15327:
        /* <DEDUP_REMOVED lines=11> */
[----:B0-----:R-:W-:Y:S05]  /*1c60*/  CALL.REL.NOINC `($__internal_295_$__cuda_sm3x_div_rn_noftz_f32_slowpath) ;  /* 0x00000024005c7944 */ /* 0x001fea0003c00000 */
[----:B------:R-:W-:-:S07]  /*1c70*/  MOV R15, R4 ;  /* 0x00000004000f7202 */ /* 0x000fce0000000f00 */
.L_x_15330:
[----:B------:R-:W-:Y:S05]  /*1c80*/  BSYNC.RECONVERGENT B2 ;  /* 0x0000000000027941 */ /* 0x000fea0003800200 */
.L_x_15329:
        /* <DEDUP_REMOVED lines=12> */
[----:B------:R-:W-:-:S07]  /*1d50*/  IMAD.MOV.U32 R0, RZ, RZ, R4 ;  /* 0x000000ffff007224 */ /* 0x000fce00078e0004 */
.L_x_15332:
[----:B------:R-:W-:Y:S05]  /*1d60*/  BSYNC.RECONVERGENT B2 ;  /* 0x0000000000027941 */ /* 0x000fea0003800200 */
.L_x_15331:
        /* <DEDUP_REMOVED lines=13> */
.L_x_15334:
[----:B------:R-:W-:Y:S05]  /*1e40*/  BSYNC.RECONVERGENT B2 ;  /* 0x0000000000027941 */ /* 0x000fea0003800200 */
.L_x_15333:
        /* <DEDUP_REMOVED lines=13> */
.L_x_15336:
[----:B------:R-:W-:Y:S05]  /*1f20*/  BSYNC.RECONVERGENT B2 ;  /* 0x0000000000027941 */ /* 0x000fea0003800200 */
.L_x_15335:
        /* <DEDUP_REMOVED lines=13> */
.L_x_15338:
[----:B------:R-:W-:Y:S05]  /*2000*/  BSYNC.RECONVERGENT B2 ;  /* 0x0000000000027941 */ /* 0x000fea0003800200 */
.L_x_15337:
        /* <DEDUP_REMOVED lines=13> */
.L_x_15340:
[----:B------:R-:W-:Y:S05]  /*20e0*/  BSYNC.RECONVERGENT B2 ;  /* 0x0000000000027941 */ /* 0x000fea0003800200 */
.L_x_15339:
        /* <DEDUP_REMOVED lines=13> */
.L_x_15342:
[----:B------:R-:W-:Y:S05]  /*21c0*/  BSYNC.RECONVERGENT B2 ;  /* 0x0000000000027941 */ /* 0x000fea0003800200 */
.L_x_15341:
        /* <DEDUP_REMOVED lines=13> */
.L_x_15344:
[----:B------:R-:W-:Y:S05]  /*22a0*/  BSYNC.RECONVERGENT B2 ;  /* 0x0000000000027941 */ /* 0x000fea0003800200 */
.L_x_15343:
        /* <DEDUP_REMOVED lines=13> */
.L_x_15346:
[----:B------:R-:W-:Y:S05]  /*2380*/  BSYNC.RECONVERGENT B2 ;  /* 0x0000000000027941 */ /* 0x000fea0003800200 */
.L_x_15345:
        /* <DEDUP_REMOVED lines=13> */
.L_x_15348:
[----:B------:R-:W-:Y:S05]  /*2460*/  BSYNC.RECONVERGENT B2 ;  /* 0x0000000000027941 */ /* 0x000fea0003800200 */
.L_x_15347:
        /* <DEDUP_REMOVED lines=11> */
[----:B------:R-:W-:Y:S05]  /*2520*/  CALL.REL.NOINC `($__internal_295_$__cuda_sm3x_div_rn_noftz_f32_slowpath) ;  /* 0x0000001c002c7944 */ /* 0x000fea0003c00000 */
[----:B------:R-:W-:-:S07]  /*2530*/  MOV R27, R4 ;  /* 0x00000004001b7202 */ /* 0x000fce0000000f00 */
.L_x_15350:
[----:B------:R-:W-:Y:S05]  /*2540*/  BSYNC.RECONVERGENT B2 ;  /* 0x0000000000027941 */ /* 0x000fea0003800200 */
.L_x_15349:
        /* <DEDUP_REMOVED lines=11> */
[----:B------:R-:W-:Y:S05]  /*2600*/  CALL.REL.NOINC `($__internal_295_$__cuda_sm3x_div_rn_noftz_f32_slowpath) ;  /* 0x0000001800f47944 */ /* 0x000fea0003c00000 */
[----:B------:R-:W-:-:S07]  /*2610*/  MOV R16, R4 ;  /* 0x0000000400107202 */ /* 0x000fce0000000f00 */
.L_x_15352:
[----:B------:R-:W-:Y:S05]  /*2620*/  BSYNC.RECONVERGENT B2 ;  /* 0x0000000000027941 */ /* 0x000fea0003800200 */
.L_x_15351:
        /* <DEDUP_REMOVED lines=13> */
.L_x_15354:
[----:B------:R-:W-:Y:S05]  /*2700*/  BSYNC.RECONVERGENT B2 ;  /* 0x0000000000027941 */ /* 0x000fea0003800200 */
.L_x_15353:
        /* <DEDUP_REMOVED lines=13> */
.L_x_15356:
[----:B------:R-:W-:Y:S05]  /*27e0*/  BSYNC.RECONVERGENT B2 ;  /* 0x0000000000027941 */ /* 0x000fea0003800200 */
.L_x_15355:
        /* <DEDUP_REMOVED lines=12> */
.L_x_15358:
[----:B------:R-:W-:Y:S05]  /*28b0*/  BSYNC.RECONVERGENT B2 ;  /* 0x0000000000027941 */ /* 0x000fea0003800200 */
.L_x_15357:
[----:B------:R-:W0:Y:S01]  /*28c0*/  LDC.64 R2, c[0x0][0x3a8] ;  /* 0x0000ea00ff027b82 */ /* 0x000e220000000a00 */
[----:B------:R-:W-:Y:S01]  /*28d0*/  ISETP.NE.AND P2, PT, R33, RZ, PT ;  /* 0x000000ff2100720c */ /* 0x000fe20003f45270 */
[----:B------:R-:W-:Y:S01]  /*28e0*/  BSSY.RECONVERGENT B0, `(.L_x_15359) ;  /* 0x0000015000007945 */ /* 0x000fe20003800200 */
[-C--:B0-----:R-:W-:Y:S02]  /*28f0*/  ISETP.GE.U32.AND P1, PT, R32, R2.reuse, PT ;  /* 0x000000022000720c */ /* 0x081fe40003f26070 */
[----:B------:R-:W-:-:S09]  /*2900*/  ISETP.GE.U32.AND P0, PT, R34, R2, PT ;  /* 0x000000022200720c */ /* 0x000fd20003f06070 */
[----:B------:R-:W-:Y:S05]  /*2910*/  @P2 BRA `(.L_x_15360) ;  /* 0x0000000000442947 */ /* 0x000fea0003800000 */
[----:B------:R-:W-:Y:S01]  /*2920*/  HFMA2 R13, -RZ, RZ, 0, 0 ;  /* 0x00000000ff0d7431 */ /* 0x000fe200000001ff */
[----:B------:R-:W-:Y:S01]  /*2930*/  MOV R12, R30 ;  /* 0x0000001e000c7202 */ /* 0x000fe20000000f00 */
[----:B------:R-:W-:Y:S01]  /*2940*/  IMAD R18, R31, UR38, RZ ;  /* 0x000000261f127c24 */ /* 0x000fe2000f8e02ff */
[----:B------:R-:W-:Y:S02]  /*2950*/  R2UR UR4, R22 ;  /* 0x00000000160472ca */ /* 0x000fe400000e0000 */
[----:B------:R-:W-:Y:S01]  /*2960*/  R2UR UR5, R23 ;  /* 0x00000000170572ca */ /* 0x000fe200000e0000 */
[----:B------:R-:W-:Y:S01]  /*2970*/  IMAD R11, R29, UR39, R18 ;  /* 0x000000271d0b7c24 */ /* 0x000fe2000f8e0212 */
[----:B------:R-:W-:Y:S01]  /*2980*/  F2FP.F16.F32.PACK_AB R15, R15, R14 ;  /* 0x0000000e0f0f723e */ /* 0x000fe200000000ff */
        /* <DEDUP_REMOVED lines=10> */
.L_x_15360:
[----:B------:R-:W-:Y:S05]  /*2a30*/  BSYNC.RECONVERGENT B0 ;  /* 0x0000000000007941 */ /* 0x000fea0003800200 */
.L_x_15359:
        /* <DEDUP_REMOVED lines=30> */
.L_x_15362:
[----:B------:R-:W-:Y:S05]  /*2c20*/  BSYNC.RECONVERGENT B0 ;  /* 0x0000000000007941 */ /* 0x000fea0003800200 */
.L_x_15361:
        /* <DEDUP_REMOVED lines=18> */
.L_x_15364:
[----:B------:R-:W-:Y:S05]  /*2d50*/  BSYNC.RECONVERGENT B0 ;  /* 0x0000000000007941 */ /* 0x000fea0003800200 */
.L_x_15363:
[----:B------:R-:W-:Y:S04]  /*2d60*/  BSSY.RECONVERGENT B0, `(.L_x_15365) ;  /* 0x0000012000007945 */ /* 0x000fe80003800200 */
[----:B------:R-:W-:Y:S05]  /*2d70*/  @P2 BRA `(.L_x_15366) ;  /* 0x0000000000402947 */ /* 0x000fea0003800000 */
[----:B------:R-:W-:Y:S01]  /*2d80*/  MOV R37, RZ ;  /* 0x000000ff00257202 */ /* 0x000fe20000000f00 */
[----:B------:R-:W-:Y:S01]  /*2d90*/  IMAD R0, R31, UR38, RZ ;  /* 0x000000261f007c24 */ /* 0x000fe2000f8e02ff */
[----:B------:R-:W-:Y:S02]  /*2da0*/  R2UR UR4, R22 ;  /* 0x00000000160472ca */ /* 0x000fe400000e0000 */
[----:B------:R-:W-:Y:S01]  /*2db0*/  R2UR UR5, R23 ;  /* 0x00000000170572ca */ /* 0x000fe200000e0000 */
[----:B-12---:R-:W-:Y:S01]  /*2dc0*/  IMAD.WIDE.U32 R2, R29, UR38, R36 ;  /* 0x000000261d027c25 */ /* 0x006fe2000f8e0024 */
        /* <DEDUP_REMOVED lines=11> */
.L_x_15366:
[----:B------:R-:W-:Y:S05]  /*2e80*/  BSYNC.RECONVERGENT B0 ;  /* 0x0000000000007941 */ /* 0x000fea0003800200 */
.L_x_15365:
[----:B------:R-:W-:Y:S04]  /*2e90*/  BSSY.RECONVERGENT B0, `(.L_x_15367) ;  /* 0x0000012000007945 */ /* 0x000fe80003800200 */
[----:B------:R-:W-:Y:S05]  /*2ea0*/  @P3 BRA `(.L_x_15368) ;  /* 0x0000000000403947 */ /* 0x000fea0003800000 */
[----:B------:R-:W-:Y:S02]  /*2eb0*/  HFMA2 R39, -RZ, RZ, 0, 0 ;  /* 0x00000000ff277431 */ /* 0x000fe400000001ff */
[----:B------:R-:W-:Y:S01]  /*2ec0*/  IMAD R0, R31, UR38, RZ ;  /* 0x000000261f007c24 */ /* 0x000fe2000f8e02ff */
[----:B------:R-:W-:Y:S02]  /*2ed0*/  R2UR UR4, R22 ;  /* 0x00000000160472ca */ /* 0x000fe400000e0000 */
[----:B------:R-:W-:Y:S01]  /*2ee0*/  R2UR UR5, R23 ;  /* 0x00000000170572ca */ /* 0x000fe200000e0000 */
[C---:B--2---:R-:W-:Y:S01]  /*2ef0*/  IMAD R5, R29.reuse, UR39, R0 ;  /* 0x000000271d057c24 */ /* 0x044fe2000f8e0200 */
[----:B------:R-:W-:Y:S01]  /*2f00*/  F2FP.F16.F32.PACK_AB R9, R8, R9 ;  /* 0x000000090809723e */ /* 0x000fe200000000ff */
        /* <DEDUP_REMOVED lines=10> */
.L_x_15368:
[----:B------:R-:W-:Y:S05]  /*2fb0*/  BSYNC.RECONVERGENT B0 ;  /* 0x0000000000007941 */ /* 0x000fea0003800200 */
.L_x_15367:
        /* <DEDUP_REMOVED lines=18> */
.L_x_15370:
[----:B------:R-:W-:Y:S05]  /*30e0*/  BSYNC.RECONVERGENT B0 ;  /* 0x0000000000007941 */ /* 0x000fea0003800200 */
.L_x_15369:
        /* <DEDUP_REMOVED lines=18> */
.L_x_15372:
[----:B------:R-:W-:Y:S05]  /*3210*/  BSYNC.RECONVERGENT B0 ;  /* 0x0000000000007941 */ /* 0x000fea0003800200 */
.L_x_15371:
        /* <DEDUP_REMOVED lines=18> */
.L_x_15374:
[----:B------:R-:W-:Y:S05]  /*3340*/  BSYNC.RECONVERGENT B0 ;  /* 0x0000000000007941 */ /* 0x000fea0003800200 */
.L_x_15373:
[----:B------:R-:W-:-:S04]  /*3350*/  IADD3 R29, P0, PT, R28, R29, RZ ;  /* 0x0000001d1c1d7210 */ /* 0x000fc80007f1e0ff */
[----:B------:R-:W-:Y:S02]  /*3360*/  LEA.HI.X.SX32 R31, R28, R31, 0x1, P0 ;  /* 0x0000001f1c1f7211 */ /* 0x000fe400000f0eff */
[----:B------:R-:W-:-:S04]  /*3370*/  ISETP.GE.U32.AND P0, PT, R29, UR42, PT ;  /* 0x0000002a1d007c0c */ /* 0x000fc8000bf06070 */
[----:B------:R-:W-:-:S13]  /*3380*/  ISETP.GE.AND.EX P0, PT, R31, UR43, PT, P0 ;  /* 0x0000002b1f007c0c */ /* 0x000fda000bf06300 */
[----:B------:R-:W-:Y:S05]  /*3390*/  @!P0 BRA `(.L_x_15375) ;  /* 0xffffffcc00cc8947 */ /* 0x000fea000383ffff */
[----:B------:R-:W-:Y:S05]  /*33a0*/  EXIT ;  /* 0x000000000000794d */ /* 0x000fea0003800000 */
.L_x_15326:
[----:B------:R-:W-:Y:S01]  /*33b0*/  HFMA2 R12, -RZ, RZ, 0, 9.5367431640625e-07 ;  /* 0x00000010ff0c7431 */ /* 0x000fe200000001ff */
[----:B------:R-:W-:Y:S01]  /*33c0*/  BSSY B0, `(.L_x_15376) ;  /* 0x0000006000007945 */ /* 0x000fe20003800000 */
[----:B------:R-:W-:Y:S02]  /*33d0*/  MOV R11, 0x1f ;  /* 0x0000001f000b7802 */ /* 0x000fe40000000f00 */
[----:B------:R-:W-:-:S07]  /*33e0*/  MOV R15, 0xffffffff ;  /* 0xffffffff000f7802 */ /* 0x000fce0000000f00 */
[----:B------:R-:W-:Y:S05]  /*33f0*/  WARPSYNC.COLLECTIVE R15, `(.L_x_15377) ;  /* 0x000000000f087348 */ /* 0x000fea0003c00000 */
[----:B------:R0:W1:Y:S02]  /*3400*/  SHFL.BFLY P6, R14, R13, R12, R11 ;  /* 0x0c00000c0d0e7389 */ /* 0x00006400000c000b */
[----:B01----:R-:W-:Y:S05]  /*3410*/  ENDCOLLECTIVE ;  /* 0x000000000000791b */ /* 0x003fea0003800000 */
.L_x_15377:
[----:B------:R-:W-:Y:S05]  /*3420*/  BSYNC B0 ;  /* 0x0000000000007941 */ /* 0x000fea0003800000 */
.L_x_15376:
[----:B------:R-:W-:Y:S01]  /*3430*/  HFMA2 R12, -RZ, RZ, 0, 4.76837158203125e-07 ;  /* 0x00000008ff0c7431 */ /* 0x000fe200000001ff */
[----:B------:R-:W-:Y:S02]  /*3440*/  FMNMX R13, R14, R13, !PT ;  /* 0x0000000d0e0d7209 */ /* 0x000fe40007800000 */
[----:B------:R-:W-:Y:S02]  /*3450*/  MOV R11, 0x1f ;  /* 0x0000001f000b7802 */ /* 0x000fe40000000f00 */
[----:B------:R-:W-:-:S07]  /*3460*/  MOV R15, 0xffffffff ;  /* 0xffffffff000f7802 */ /* 0x000fce0000000f00 */
[----:B------:R-:W-:Y:S05]  /*3470*/  WARPSYNC.COLLECTIVE R15, `(.L_x_15378) ;  /* 0x000000000f087348 */ /* 0x000fea0003c00000 */
[----:B------:R0:W1:Y:S02]  /*3480*/  SHFL.BFLY P6, R14, R13, R12, R11 ;  /* 0x0c00000c0d0e7389 */ /* 0x00006400000c000b */
[----:B01----:R-:W-:Y:S05]  /*3490*/  ENDCOLLECTIVE ;  /* 0x000000000000791b */ /* 0x003fea0003800000 */
.L_x_15378:
[----:B------:R-:W-:Y:S01]  /*34a0*/  HFMA2 R12, -RZ, RZ, 0, 2.384185791015625e-07 ;  /* 0x00000004ff0c7431 */ /* 0x000fe200000001ff */
[----:B------:R-:W-:-:S04]  /*34b0*/  FMNMX R0, R13, R14, !PT ;  /* 0x0000000e0d007209 */ /* 0x000fc80007800000 */
[----:B------:R-:W-:-:S07]  /*34c0*/  MOV R13, R0 ;  /* 0x00000000000d7202 */ /* 0x000fce0000000f00 */
[----:B------:R-:W-:Y:S05]  /*34d0*/  WARPSYNC.COLLECTIVE R15, `(.L_x_15379) ;  /* 0x000000000f087348 */ /* 0x000fea0003c00000 */
[----:B------:R0:W1:Y:S02]  /*34e0*/  SHFL.BFLY P6, R14, R13, R12, R11 ;  /* 0x0c00000c0d0e7389 */ /* 0x00006400000c000b */
[----:B01----:R-:W-:Y:S05]  /*34f0*/  ENDCOLLECTIVE ;  /* 0x000000000000791b */ /* 0x003fea0003800000 */
.L_x_15379:
[----:B------:R-:W-:Y:S01]  /*3500*/  HFMA2 R12, -RZ, RZ, 0, 1.1920928955078125e-07 ;  /* 0x00000002ff0c7431 */ /* 0x000fe200000001ff */
[----:B------:R-:W-:-:S04]  /*3510*/  FMNMX R2, R0, R14, !PT ;  /* 0x0000000e00027209 */ /* 0x000fc80007800000 */
[----:B------:R-:W-:-:S07]  /*3520*/  MOV R13, R2 ;  /* 0x00000002000d7202 */ /* 0x000fce0000000f00 */
[----:B------:R-:W-:Y:S05]  /*3530*/  WARPSYNC.COLLECTIVE R15, `(.L_x_15380) ;  /* 0x000000000f087348 */ /* 0x000fea0003c00000 */
[----:B------:R0:W1:Y:S02]  /*3540*/  SHFL.BFLY P6, R14, R13, R12, R11 ;  /* 0x0c00000c0d0e7389 */ /* 0x00006400000c000b */
[----:B01----:R-:W-:Y:S05]  /*3550*/  ENDCOLLECTIVE ;  /* 0x000000000000791b */ /* 0x003fea0003800000 */
.L_x_15380:
[----:B------:R-:W-:Y:S01]  /*3560*/  HFMA2 R12, -RZ, RZ, 0, 5.9604644775390625e-08 ;  /* 0x00000001ff0c7431 */ /* 0x000fe200000001ff */
[----:B------:R-:W-:-:S04]  /*3570*/  FMNMX R3, R2, R14, !PT ;  /* 0x0000000e02037209 */ /* 0x000fc80007800000 */
[----:B------:R-:W-:-:S07]  /*3580*/  MOV R13, R3 ;  /* 0x00000003000d7202 */ /* 0x000fce0000000f00 */
[----:B------:R-:W-:Y:S05]  /*3590*/  WARPSYNC.COLLECTIVE R15, `(.L_x_15381) ;  /* 0x000000000f087348 */ /* 0x000fea0003c00000 */
[----:B------:R0:W1:Y:S02]  /*35a0*/  SHFL.BFLY P6, R14, R13, R12, R11 ;  /* 0x0c00000c0d0e7389 */ /* 0x00006400000c000b */
[----:B01----:R-:W-:Y:S05]  /*35b0*/  ENDCOLLECTIVE ;  /* 0x000000000000791b */ /* 0x003fea0003800000 */
.L_x_15381:
[----:B------:R-:W-:Y:S01]  /*35c0*/  MOV R11, 0x3bbb989d ;  /* 0x3bbb989d000b7802 */ /* 0x000fe20000000f00 */
[----:B------:R-:W-:Y:S01]  /*35d0*/  IMAD.MOV.U32 R12, RZ, RZ, 0x437c0000 ;  /* 0x437c0000ff0c7424 */ /* 0x000fe200078e00ff */
        /* <DEDUP_REMOVED lines=100> */
[----:B------:R-:W-:Y:S01]  /*3c20*/  SHF.L.U32 R10, R17, 0x17, RZ ;  /* 0x00000017110a7819 */ /* 0x000fe200000006ff */
[----:B------:R-:W-:Y:S01]  /*3c30*/  FFMA.SAT R17, R18, R11, 0.5 ;  /* 0x3f00000012117423 */ /* 0x000fe2000000200b */
[----:B------:R-:W-:-:S03]  /*3c40*/  FFMA R15, R20, 1.4426950216293334961, -R15 ;  /* 0x3fb8aa3b140f7823 */ /* 0x000fc6000000080f */
[----:B------:R-:W0:Y:S01]  /*3c50*/  MUFU.EX2 R13, R13 ;  /* 0x0000000d000d7308 */ /* 0x000e220000000800 */
[----:B------:R-:W-:Y:S01]  /*3c60*/  FFMA R15, R20, 1.925963033500011079e-08, R15 ;  /* 0x32a57060140f7823 */ /* 0x000fe2000000000f */
[----:B------:R-:W-:-:S06]  /*3c70*/  FFMA.RM R17, R17, R12, 12582913 ;  /* 0x4b40000111117423 */ /* 0x000fcc000000400c */
        /* <DEDUP_REMOVED lines=22> */
[----:B------:R-:W-:-:S02]  /*3de0*/  IMAD.SHL.U32 R18, R18, 0x800000, RZ ;  /* 0x0080000012127824 */ /* 0x000fc400078e00ff */
[C---:B------:R-:W-:Y:S01]  /*3df0*/  FADD R15, R17.reuse, -12583039 ;  /* 0xcb40007f110f7421 */ /* 0x040fe20000000000 */
[----:B------:R-:W-:Y:S01]  /*3e00*/  SHF.L.U32 R17, R17, 0x17, RZ ;  /* 0x0000001711117819 */ /* 0x000fe200000006ff */
[----:B------:R-:W-:Y:S02]  /*3e10*/  FFMA R11, R50, 1.4426950216293334961, -R11 ;  /* 0x3fb8aa3b320b7823 */ /* 0x000fe4000000080b */
        /* <DEDUP_REMOVED lines=35> */
.L_x_15382:
[----:B------:R-:W-:Y:S02]  /*4050*/  HFMA2 R12, -RZ, RZ, 0, 4.76837158203125e-07 ;  /* 0x00000008ff0c7431 */ /* 0x000fe400000001ff */
[----:B------:R-:W-:-:S05]  /*4060*/  FADD R24, R13, R14 ;  /* 0x0000000e0d187221 */ /* 0x000fca0000000000 */
[----:B------:R-:W-:-:S07]  /*4070*/  MOV R13, R24 ;  /* 0x00000018000d7202 */ /* 0x000fce0000000f00 */
[----:B------:R-:W-:Y:S05]  /*4080*/  WARPSYNC.COLLECTIVE R15, `(.L_x_15383) ;  /* 0x000000000f087348 */ /* 0x000fea0003c00000 */
[----:B------:R0:W1:Y:S02]  /*4090*/  SHFL.BFLY P6, R14, R13, R12, R11 ;  /* 0x0c00000c0d0e7389 */ /* 0x00006400000c000b */
[----:B01----:R-:W-:Y:S05]  /*40a0*/  ENDCOLLECTIVE ;  /* 0x000000000000791b */ /* 0x003fea0003800000 */
.L_x_15383:
[----:B------:R-:W-:Y:S02]  /*40b0*/  HFMA2 R12, -RZ, RZ, 0, 2.384185791015625e-07 ;  /* 0x00000004ff0c7431 */ /* 0x000fe400000001ff */
[----:B------:R-:W-:-:S05]  /*40c0*/  FADD R25, R24, R14 ;  /* 0x0000000e18197221 */ /* 0x000fca0000000000 */
[----:B------:R-:W-:-:S07]  /*40d0*/  MOV R13, R25 ;  /* 0x00000019000d7202 */ /* 0x000fce0000000f00 */
[----:B------:R-:W-:Y:S05]  /*40e0*/  WARPSYNC.COLLECTIVE R15, `(.L_x_15384) ;  /* 0x000000000f087348 */ /* 0x000fea0003c00000 */
[----:B------:R0:W1:Y:S02]  /*40f0*/  SHFL.BFLY P6, R14, R13, R12, R11 ;  /* 0x0c00000c0d0e7389 */ /* 0x00006400000c000b */
[----:B01----:R-:W-:Y:S05]  /*4100*/  ENDCOLLECTIVE ;  /* 0x000000000000791b */ /* 0x003fea0003800000 */
.L_x_15384:
[----:B------:R-:W-:Y:S02]  /*4110*/  HFMA2 R12, -RZ, RZ, 0, 1.1920928955078125e-07 ;  /* 0x00000002ff0c7431 */ /* 0x000fe400000001ff */
[----:B------:R-:W-:-:S05]  /*4120*/  FADD R26, R25, R14 ;  /* 0x0000000e191a7221 */ /* 0x000fca0000000000 */
[----:B------:R-:W-:-:S07]  /*4130*/  MOV R13, R26 ;  /* 0x0000001a000d7202 */ /* 0x000fce0000000f00 */
[----:B------:R-:W-:Y:S05]  /*4140*/  WARPSYNC.COLLECTIVE R15, `(.L_x_15385) ;  /* 0x000000000f087348 */ /* 0x000fea0003c00000 */
[----:B------:R0:W1:Y:S02]  /*4150*/  SHFL.BFLY P6, R14, R13, R12, R11 ;  /* 0x0c00000c0d0e7389 */ /* 0x00006400000c000b */
[----:B01----:R-:W-:Y:S05]  /*4160*/  ENDCOLLECTIVE ;  /* 0x000000000000791b */ /* 0x003fea0003800000 */
.L_x_15385:
[----:B------:R-:W-:Y:S02]  /*4170*/  HFMA2 R12, -RZ, RZ, 0, 5.9604644775390625e-08 ;  /* 0x00000001ff0c7431 */ /* 0x000fe400000001ff */
[----:B------:R-:W-:-:S05]  /*4180*/  FADD R27, R26, R14 ;  /* 0x0000000e1a1b7221 */ /* 0x000fca0000000000 */
[----:B------:R-:W-:-:S07]  /*4190*/  MOV R13, R27 ;  /* 0x0000001b000d7202 */ /* 0x000fce0000000f00 */
[----:B------:R-:W-:Y:S05]  /*41a0*/  WARPSYNC.COLLECTIVE R15, `(.L_x_15386) ;  /* 0x000000000f087348 */ /* 0x000fea0003c00000 */
[----:B------:R0:W1:Y:S02]  /*41b0*/  SHFL.BFLY P6, R14, R13, R12, R11 ;  /* 0x0c00000c0d0e7389 */ /* 0x00006400000c000b */
[----:B01----:R-:W-:Y:S05]  /*41c0*/  ENDCOLLECTIVE ;  /* 0x000000000000791b */ /* 0x003fea0003800000 */
.L_x_15386:
[----:B------:R-:W-:Y:S05]  /*41d0*/  BRA `(.L_x_15387) ;  /* 0xffffffd8003c7947 */ /* 0x000fea000383ffff */
        .weak           $__internal_295_$__cuda_sm3x_div_rn_noftz_f32_slowpath
        .type           $__internal_295_$__cuda_sm3x_div_rn_noftz_f32_slowpath,@function
        .size           $__internal_295_$__cuda_sm3x_div_rn_noftz_f32_slowpath,(.L_x_25747 - $__internal_295_$__cuda_sm3x_div_rn_noftz_f32_slowpath)
$__internal_295_$__cuda_sm3x_div_rn_noftz_f32_slowpath:
        /* <DEDUP_REMOVED lines=35> */
.L_x_15389:
        /* <DEDUP_REMOVED lines=51> */
.L_x_15396:
[----:B------:R-:W-:-:S04]  /*4740*/  LOP3.LUT R4, R4, 0x80000000, RZ, 0xc0, !PT ;  /* 0x8000000004047812 */ /* 0x000fc800078ec0ff */
[----:B------:R-:W-:Y:S01]  /*4750*/  LOP3.LUT R4, R4, 0x7f800000, RZ, 0xfc, !PT ;  /* 0x7f80000004047812 */ /* 0x000fe200078efcff */
[----:B------:R-:W-:Y:S06]  /*4760*/  BRA `(.L_x_15397) ;  /* 0x0000000000047947 */ /* 0x000fec0003800000 */
.L_x_15395:
[----:B------:R-:W-:-:S07]  /*4770*/  LEA R4, R39, R4, 0x17 ;  /* 0x0000000427047211 */ /* 0x000fce00078eb8ff */
.L_x_15397:
[----:B------:R-:W-:Y:S05]  /*4780*/  BSYNC.RECONVERGENT B1 ;  /* 0x0000000000017941 */ /* 0x000fea0003800200 */
.L_x_15394:
[----:B------:R-:W-:Y:S05]  /*4790*/  BRA `(.L_x_15398) ;  /* 0x0000000000207947 */ /* 0x000fea0003800000 */
.L_x_15393:
[----:B------:R-:W-:-:S04]  /*47a0*/  LOP3.LUT R4, R35, 0x80000000, R4, 0x48, !PT ;  /* 0x8000000023047812 */ /* 0x000fc800078e4804 */
[----:B------:R-:W-:Y:S01]  /*47b0*/  LOP3.LUT R4, R4, 0x7f800000, RZ, 0xfc, !PT ;  /* 0x7f80000004047812 */ /* 0x000fe200078efcff */
[----:B------:R-:W-:Y:S06]  /*47c0*/  BRA `(.L_x_15398) ;  /* 0x0000000000147947 */ /* 0x000fec0003800000 */
.L_x_15392:
[----:B------:R-:W-:Y:S01]  /*47d0*/  LOP3.LUT R4, R35, 0x80000000, R4, 0x48, !PT ;  /* 0x8000000023047812 */ /* 0x000fe200078e4804 */
[----:B------:R-:W-:Y:S06]  /*47e0*/  BRA `(.L_x_15398) ;  /* 0x00000000000c7947 */ /* 0x000fec0003800000 */
.L_x_15391:
[----:B------:R-:W0:Y:S01]  /*47f0*/  MUFU.RSQ R4, -QNAN ;  /* 0xffc0000000047908 */ /* 0x000e220000001400 */
[----:B------:R-:W-:Y:S05]  /*4800*/  BRA `(.L_x_15398) ;  /* 0x0000000000047947 */ /* 0x000fea0003800000 */
.L_x_15390:
[----:B------:R-:W-:-:S07]  /*4810*/  FADD.FTZ R4, R4, R11 ;  /* 0x0000000b04047221 */ /* 0x000fce0000010000 */
.L_x_15398:
[----:B------:R-:W-:Y:S05]  /*4820*/  BSYNC.RECONVERGENT B0 ;  /* 0x0000000000007941 */ /* 0x000fea0003800200 */
.L_x_15388:
[----:B------:R-:W-:-:S04]  /*4830*/  HFMA2 R13, -RZ, RZ, 0, 0 ;  /* 0x00000000ff0d7431 */ /* 0x000fc800000001ff */
[----:B0-----:R-:W-:Y:S05]  /*4840*/  RET.REL.NODEC R12 `(_Z15SoftmaxWarpImplI10DirectLoadI6__halffE11DirectStoreIfS1_EfLi2ELi16ELi32ELi1ELb1EL9Algorithm0EEvT_T0_ll) ;  /* 0xffffffb40cec7950 */ /* 0x001fea0003c3ffff */
.L_x_15399:
        /* <DEDUP_REMOVED lines=11> */
.L_x_25747:


//--------------------- .text._Z15SoftmaxWarpImplI10DirectLoadI6__halffE11DirectStoreIfS1_EfLi2ELi16ELi32ELi1ELb0EL9Algorithm0EEvT_T0_ll --------------------------
	.section	.text._Z15SoftmaxWarpImplI10DirectLoadI6__halffE11DirectStoreIfS1_EfLi2ELi16ELi32ELi1ELb0EL9Algorithm0EEvT_T0_ll,"ax",@progbits
	.align	128
        .global         _Z15SoftmaxWarpImplI10DirectLoadI6__halffE11DirectStoreIfS1_EfLi2ELi16ELi32ELi1ELb0EL9Algorithm0EEvT_T0_ll
        .type           _Z15SoftmaxWarpImplI10DirectLoadI6__halffE11DirectStoreIfS1_EfLi2ELi16ELi32ELi1ELb0EL9Algorithm0EEvT_T0_ll,@function
        .size           _Z15SoftmaxWarpImplI10DirectLoadI6__halffE11DirectStoreIfS1_EfLi2ELi16ELi32ELi1ELb0EL9Algorithm0EEvT_T0_ll,(.L_x_25748 - _Z15SoftmaxWarpImplI10DirectLoadI6__halffE11DirectStoreIfS1_EfLi2ELi16ELi32ELi1ELb0EL9Algorithm0EEvT_T0_ll)
        .other          _Z15SoftmaxWarpImplI10DirectLoadI6__halffE11DirectStoreIfS1_EfLi2ELi16ELi32ELi1ELb0EL9Algorithm0EEvT_T0_ll,@"STO_CUDA_ENTRY STV_DEFAULT"
_Z15SoftmaxWarpImplI10DirectLoadI6__halffE11DirectStoreIfS1_EfLi2ELi16ELi32ELi1ELb0EL9Algorithm0EEvT_T0_ll:
.text._Z15SoftmaxWarpImplI10DirectLoadI6__halffE11DirectStoreIfS1_EfLi2ELi16ELi32ELi1ELb0EL9Algorithm0EEvT_T0_ll:
        /* <DEDUP_REMOVED lines=24> */
.L_x_15400:
        /* <DEDUP_REMOVED lines=14> */
.L_x_15434:
        /* <DEDUP_REMOVED lines=16> */
[----:B------:R-:W-:Y:S02]  /*0360*/  IADD3.X R10, PT, PT, RZ, R4, RZ, P5, !PT ;  /* 0x00000004ff0a7210 */ /* 0x000fe40002ffe4ff */
[----:B------:R-:W-:Y:S02]  /*0370*/  LEA.HI R24, P5, R4, R6, RZ, 0x1 ;  /* 0x0000000604187211 */ /* 0x000fe400078b08ff */
[----:B------:R-:W-:Y:S02]  /*0380*/  IADD3.X R12, PT, PT, RZ, R4, RZ, P0, !PT ;  /* 0x00000004ff0c7210 */ /* 0x000fe400007fe4ff */
[----:B------:R-:W-:Y:S02]  /*0390*/  LEA.HI R8, P0, R9, R8, RZ, 0x1 ;  /* 0x0000000809087211 */ /* 0x000fe400078108ff */
[----:B------:R-:W-:Y:S02]  /*03a0*/  IADD3.X R11, PT, PT, RZ, R4, RZ, P5, !PT ;  /* 0x00000004ff0b7210 */ /* 0x000fe40002ffe4ff */
[----:B------:R-:W-:-:S02]  /*03b0*/  IADD3 R15, P1, PT, R6, 0x100, RZ ;  /* 0x00000100060f7810 */ /* 0x000fc40007f3e0ff */
[C---:B------:R-:W-:Y:S02]  /*03c0*/  IADD3 R3, P2, PT, R6.reuse, 0x140, RZ ;  /* 0x0000014006037810 */ /* 0x040fe40007f5e0ff */
[C---:B------:R-:W-:Y:S02]  /*03d0*/  IADD3 R2, P3, PT, R6.reuse, 0x180, RZ ;  /* 0x0000018006027810 */ /* 0x040fe40007f7e0ff */
[----:B------:R-:W-:Y:S02]  /*03e0*/  IADD3 R0, P4, PT, R6, 0x1c0, RZ ;  /* 0x000001c006007810 */ /* 0x000fe40007f9e0ff */
[----:B------:R-:W-:Y:S02]  /*03f0*/  LEA.HI R6, P6, R10, R7, RZ, 0x1 ;  /* 0x000000070a067211 */ /* 0x000fe400078d08ff */
[----:B------:R-:W-:Y:S02]  /*0400*/  IADD3.X R9, PT, PT, RZ, R9, RZ, P0, !PT ;  /* 0x00000009ff097210 */ /* 0x000fe400007fe4ff */
[----:B------:R-:W-:-:S02]  /*0410*/  SHF.L.U64.HI R11, R24, 0x1, R11 ;  /* 0x00000001180b7819 */ /* 0x000fc4000001020b */
[----:B------:R-:W-:Y:S02]  /*0420*/  SHF.L.U32 R24, R24, 0x1, RZ ;  /* 0x0000000118187819 */ /* 0x000fe400000006ff */
[----:B------:R-:W-:Y:S02]  /*0430*/  LEA.HI R5, P5, R12, R5, RZ, 0x1 ;  /* 0x000000050c057211 */ /* 0x000fe400078b08ff */
[----:B------:R-:W-:Y:S02]  /*0440*/  IADD3.X R7, PT, PT, RZ, R10, RZ, P6, !PT ;  /* 0x0000000aff077210 */ /* 0x000fe400037fe4ff */
[C---:B------:R-:W-:Y:S02]  /*0450*/  SHF.L.U64.HI R9, R8.reuse, 0x1, R9 ;  /* 0x0000000108097819 */ /* 0x040fe40000010209 */
[----:B------:R-:W-:Y:S02]  /*0460*/  SHF.L.U32 R8, R8, 0x1, RZ ;  /* 0x0000000108087819 */ /* 0x000fe400000006ff */
[----:B------:R-:W-:-:S02]  /*0470*/  LOP3.LUT R24, R24, 0xfffffffc, RZ, 0xc0, !PT ;  /* 0xfffffffc18187812 */ /* 0x000fc400078ec0ff */
[----:B------:R-:W-:Y:S02]  /*0480*/  SHF.L.U32 R10, R5, 0x1, RZ ;  /* 0x00000001050a7819 */ /* 0x000fe400000006ff */
[C---:B------:R-:W-:Y:S02]  /*0490*/  SHF.L.U64.HI R7, R6.reuse, 0x1, R7 ;  /* 0x0000000106077819 */ /* 0x040fe40000010207 */
[----:B------:R-:W-:Y:S02]  /*04a0*/  SHF.L.U32 R6, R6, 0x1, RZ ;  /* 0x0000000106067819 */ /* 0x000fe400000006ff */
[----:B------:R-:W-:Y:S02]  /*04b0*/  IADD3.X R12, PT, PT, RZ, R12, RZ, P5, !PT ;  /* 0x0000000cff0c7210 */ /* 0x000fe40002ffe4ff */
[----:B------:R-:W-:Y:S02]  /*04c0*/  LOP3.LUT R8, R8, 0xfffffffc, RZ, 0xc0, !PT ;  /* 0xfffffffc08087812 */ /* 0x000fe400078ec0ff */
[----:B------:R-:W-:-:S02]  /*04d0*/  IADD3 R24, P5, PT, R24, UR36, RZ ;  /* 0x0000002418187c10 */ /* 0x000fc4000ffbe0ff */
[----:B------:R-:W-:Y:S02]  /*04e0*/  LOP3.LUT R10, R10, 0xfffffffc, RZ, 0xc0, !PT ;  /* 0xfffffffc0a0a7812 */ /* 0x000fe400078ec0ff */
[----:B------:R-:W-:Y:S02]  /*04f0*/  LOP3.LUT R6, R6, 0xfffffffc, RZ, 0xc0, !PT ;  /* 0xfffffffc06067812 */ /* 0x000fe400078ec0ff */
[----:B------:R-:W-:Y:S02]  /*0500*/  IADD3 R8, P0, PT, R8, UR36, RZ ;  /* 0x0000002408087c10 */ /* 0x000fe4000ff1e0ff */
[----:B------:R-:W-:Y:S02]  /*0510*/  IADD3.X R25, PT, PT, R11, UR37, RZ, P5, !PT ;  /* 0x000000250b197c10 */ /* 0x000fe4000affe4ff */
[----:B------:R-:W-:Y:S02]  /*0520*/  SHF.L.U64.HI R5, R5, 0x1, R12 ;  /* 0x0000000105057819 */ /* 0x000fe4000001020c */
[----:B------:R-:W-:Y:S01]  /*0530*/  IADD3 R10, P5, PT, R10, UR36, RZ ;  /* 0x000000240a0a7c10 */ /* 0x000fe2000ffbe0ff */
[----:B------:R-:W2:Y:S01]  /*0540*/  LDG.E R24, desc[UR4][R24.64] ;  /* 0x0000000418187981 */ /* 0x000ea2000c1e1900 */
[----:B------:R-:W-:-:S02]  /*0550*/  IADD3.X R12, PT, PT, RZ, R4, RZ, P1, !PT ;  /* 0x00000004ff0c7210 */ /* 0x000fc40000ffe4ff */
[----:B------:R-:W-:Y:S02]  /*0560*/  IADD3.X R14, PT, PT, RZ, R4, RZ, P2, !PT ;  /* 0x00000004ff0e7210 */ /* 0x000fe400017fe4ff */
[----:B------:R-:W-:Y:S02]  /*0570*/  IADD3 R6, P6, PT, R6, UR36, RZ ;  /* 0x0000002406067c10 */ /* 0x000fe4000ffde0ff */
[----:B------:R-:W-:Y:S02]  /*0580*/  IADD3.X R9, PT, PT, R9, UR37, RZ, P0, !PT ;  /* 0x0000002509097c10 */ /* 0x000fe400087fe4ff */
[----:B------:R-:W-:Y:S02]  /*0590*/  R2UR UR10, R22 ;  /* 0x00000000160a72ca */ /* 0x000fe400000e0000 */
[----:B------:R-:W-:Y:S01]  /*05a0*/  R2UR UR11, R23 ;  /* 0x00000000170b72ca */ /* 0x000fe200000e0000 */
[----:B-1----:R1:W3:Y:S01]  /*05b0*/  LDG.E R33, desc[UR8][R8.64] ;  /* 0x0000000808217981 */ /* 0x0022e2000c1e1900 */
[----:B------:R-:W-:-:S02]  /*05c0*/  IADD3.X R11, PT, PT, R5, UR37, RZ, P5, !PT ;  /* 0x00000025050b7c10 */ /* 0x000fc4000affe4ff */
[----:B------:R-:W-:Y:S02]  /*05d0*/  LEA.HI R15, P0, R12, R15, RZ, 0x1 ;  /* 0x0000000f0c0f7211 */ /* 0x000fe400078108ff */
[----:B------:R-:W-:Y:S02]  /*05e0*/  LEA.HI R3, P1, R14, R3, RZ, 0x1 ;  /* 0x000000030e037211 */ /* 0x000fe400078308ff */
[-C--:B------:R-:W-:Y:S02]  /*05f0*/  IADD3.X R13, PT, PT, RZ, R4.reuse, RZ, P3, !PT ;  /* 0x00000004ff0d7210 */ /* 0x080fe40001ffe4ff */
[----:B------:R-:W-:Y:S02]  /*0600*/  IADD3.X R5, PT, PT, RZ, R4, RZ, P4, !PT ;  /* 0x00000004ff057210 */ /* 0x000fe400027fe4ff */
[----:B------:R-:W-:Y:S01]  /*0610*/  IADD3.X R7, PT, PT, R7, UR37, RZ, P6, !PT ;  /* 0x0000002507077c10 */ /* 0x000fe2000b7fe4ff */
[----:B------:R-:W4:Y:S01]  /*0620*/  LDG.E R27, desc[UR10][R10.64] ;  /* 0x0000000a0a1b7981 */ /* 0x000f22000c1e1900 */
[----:B------:R-:W-:-:S02]  /*0630*/  IADD3.X R4, PT, PT, RZ, R12, RZ, P0, !PT ;  /* 0x0000000cff047210 */ /* 0x000fc400007fe4ff */
[----:B-1----:R-:W-:Y:S01]  /*0640*/  IADD3.X R8, PT, PT, RZ, R14, RZ, P1, !PT ;  /* 0x0000000eff087210 */ /* 0x002fe20000ffe4ff */
[----:B------:R1:W5:Y:S01]  /*0650*/  LDG.E R35, desc[UR6][R6.64] ;  /* 0x0000000606237981 */ /* 0x000362000c1e1900 */
[----:B------:R-:W-:Y:S02]  /*0660*/  LEA.HI R2, P0, R13, R2, RZ, 0x1 ;  /* 0x000000020d027211 */ /* 0x000fe400078108ff */
[----:B------:R-:W-:Y:S02]  /*0670*/  LEA.HI R12, P2, R5, R0, RZ, 0x1 ;  /* 0x00000000050c7211 */ /* 0x000fe400078508ff */
[----:B------:R-:W-:Y:S02]  /*0680*/  SHF.L.U32 R0, R15, 0x1, RZ ;  /* 0x000000010f007819 */ /* 0x000fe400000006ff */
[C---:B------:R-:W-:Y:S02]  /*0690*/  SHF.L.U64.HI R8, R3.reuse, 0x1, R8 ;  /* 0x0000000103087819 */ /* 0x040fe40000010208 */
[----:B-1----:R-:W-:-:S02]  /*06a0*/  SHF.L.U32 R6, R3, 0x1, RZ ;  /* 0x0000000103067819 */ /* 0x002fc400000006ff */
[----:B------:R-:W-:Y:S02]  /*06b0*/  IADD3.X R7, PT, PT, RZ, R13, RZ, P0, !PT ;  /* 0x0000000dff077210 */ /* 0x000fe400007fe4ff */
[----:B------:R-:W-:Y:S02]  /*06c0*/  IADD3.X R3, PT, PT, RZ, R5, RZ, P2, !PT ;  /* 0x00000005ff037210 */ /* 0x000fe400017fe4ff */
[----:B------:R-:W-:Y:S02]  /*06d0*/  LOP3.LUT R5, R0, 0xfffffffc, RZ, 0xc0, !PT ;  /* 0xfffffffc00057812 */ /* 0x000fe400078ec0ff */
[----:B------:R-:W-:Y:S02]  /*06e0*/  SHF.L.U64.HI R9, R15, 0x1, R4 ;  /* 0x000000010f097819 */ /* 0x000fe40000010204 */
[C---:B------:R-:W-:Y:S02]  /*06f0*/  SHF.L.U64.HI R4, R2.reuse, 0x1, R7 ;  /* 0x0000000102047819 */ /* 0x040fe40000010207 */
[----:B------:R-:W-:-:S02]  /*0700*/  SHF.L.U32 R10, R2, 0x1, RZ ;  /* 0x00000001020a7819 */ /* 0x000fc400000006ff */
[----:B------:R-:W-:Y:S02]  /*0710*/  LOP3.LUT R6, R6, 0xfffffffc, RZ, 0xc0, !PT ;  /* 0xfffffffc06067812 */ /* 0x000fe400078ec0ff */
[----:B------:R-:W-:Y:S02]  /*0720*/  IADD3 R2, P0, PT, R5, UR36, RZ ;  /* 0x0000002405027c10 */ /* 0x000fe4000ff1e0ff */
[----:B------:R-:W-:Y:S02]  /*0730*/  SHF.L.U64.HI R0, R12, 0x1, R3 ;  /* 0x000000010c007819 */ /* 0x000fe40000010203 */
[----:B------:R-:W-:Y:S02]  /*0740*/  LOP3.LUT R10, R10, 0xfffffffc, RZ, 0xc0, !PT ;  /* 0xfffffffc0a0a7812 */ /* 0x000fe400078ec0ff */
[----:B------:R-:W-:Y:S02]  /*0750*/  SHF.L.U32 R12, R12, 0x1, RZ ;  /* 0x000000010c0c7819 */ /* 0x000fe400000006ff */
[----:B------:R-:W-:-:S02]  /*0760*/  IADD3 R6, P1, PT, R6, UR36, RZ ;  /* 0x0000002406067c10 */ /* 0x000fc4000ff3e0ff */
[----:B------:R-:W-:Y:S02]  /*0770*/  IADD3.X R3, PT, PT, R9, UR37, RZ, P0, !PT ;  /* 0x0000002509037c10 */ /* 0x000fe400087fe4ff */
[----:B------:R-:W-:Y:S02]  /*0780*/  IADD3 R10, P0, PT, R10, UR36, RZ ;  /* 0x000000240a0a7c10 */ /* 0x000fe4000ff1e0ff */
[----:B------:R-:W-:Y:S01]  /*0790*/  LOP3.LUT R12, R12, 0xfffffffc, RZ, 0xc0, !PT ;  /* 0xfffffffc0c0c7812 */ /* 0x000fe200078ec0ff */
[----:B------:R-:W4:Y:S01]  /*07a0*/  LDG.E R2, desc[UR4][R2.64] ;  /* 0x0000000402027981 */ /* 0x000f22000c1e1900 */
[----:B------:R-:W-:Y:S02]  /*07b0*/  IADD3.X R7, PT, PT, R8, UR37, RZ, P1, !PT ;  /* 0x0000002508077c10 */ /* 0x000fe40008ffe4ff */
[----:B------:R-:W-:Y:S02]  /*07c0*/  IADD3.X R11, PT, PT, R4, UR37, RZ, P0, !PT ;  /* 0x00000025040b7c10 */ /* 0x000fe400087fe4ff */
[----:B------:R-:W-:Y:S01]  /*07d0*/  IADD3 R12, P1, PT, R12, UR36, RZ ;  /* 0x000000240c0c7c10 */ /* 0x000fe2000ff3e0ff */
[----:B------:R-:W4:Y:S03]  /*07e0*/  LDG.E R6, desc[UR6][R6.64] ;  /* 0x0000000606067981 */ /* 0x000f26000c1e1900 */
[----:B------:R-:W-:Y:S01]  /*07f0*/  IADD3.X R13, PT, PT, R0, UR37, RZ, P1, !PT ;  /* 0x00000025000d7c10 */ /* 0x000fe20008ffe4ff */
[----:B------:R-:W4:Y:S04]  /*0800*/  LDG.E R11, desc[UR8][R10.64] ;  /* 0x000000080a0b7981 */ /* 0x000f28000c1e1900 */
[----:B------:R-:W4:Y:S01]  /*0810*/  LDG.E R12, desc[UR10][R12.64] ;  /* 0x0000000a0c0c7981 */ /* 0x000f22000c1e1900 */
[----:B------:R-:W-:Y:S01]  /*0820*/  UMOV UR4, 0xffffffff ;  /* 0xffffffff00047882 */ /* 0x000fe20000000000 */
[----:B--2---:R-:W-:-:S02]  /*0830*/  HADD2.F32 R9, -RZ, R24.H0_H0 ;  /* 0x20000018ff097230 */ /* 0x004fc40000004100 */
[----:B------:R-:W-:-:S05]  /*0840*/  HADD2.F32 R24, -RZ, R24.H1_H1 ;  /* 0x30000018ff187230 */ /* 0x000fca0000004100 */
[----:B------:R-:W-:Y:S01]  /*0850*/  FMNMX3 R0, R9, -INF , R24, !PT ;  /* 0xff80000009007876 */ /* 0x000fe20007800018 */
[--C-:B---3--:R-:W-:Y:S02]  /*0860*/  HADD2.F32 R5, -RZ, R33.reuse.H0_H0 ;  /* 0x20000021ff057230 */ /* 0x108fe40000004100 */
[----:B------:R-:W-:Y:S02]  /*0870*/  HADD2.F32 R33, -RZ, R33.H1_H1 ;  /* 0x30000021ff217230 */ /* 0x000fe40000004100 */
[--C-:B-----5:R-:W-:Y:S02]  /*0880*/  HADD2.F32 R20, -RZ, R35.reuse.H0_H0 ;  /* 0x20000023ff147230 */ /* 0x120fe40000004100 */
[----:B------:R-:W-:Y:S02]  /*0890*/  HADD2.F32 R35, -RZ, R35.H1_H1 ;  /* 0x30000023ff237230 */ /* 0x000fe40000004100 */
[----:B----4-:R-:W-:-:S03]  /*08a0*/  HADD2.F32 R8, -RZ, R27.H0_H0 ;  /* 0x2000001bff087230 */ /* 0x010fc60000004100 */
[----:B------:R-:W-:Y:S01]  /*08b0*/  FMNMX3 R0, R0, R20, R35, !PT ;  /* 0x0000001400007276 */ /* 0x000fe20007800023 */
        /* <DEDUP_REMOVED lines=197> */
.L_x_15446:
        /* <DEDUP_REMOVED lines=11> */
[----:B01----:R-:W-:Y:S05]  /*15c0*/  CALL.REL.NOINC `($__internal_296_$__cuda_sm3x_div_rn_noftz_f32_slowpath) ;  /* 0x00000020008c7944 */ /* 0x003fea0003c00000 */
[----:B------:R-:W-:-:S07]  /*15d0*/  MOV R14, R4 ;  /* 0x00000004000e7202 */ /* 0x000fce0000000f00 */
.L_x_15403:
[----:B------:R-:W-:Y:S05]  /*15e0*/  BSYNC.RECONVERGENT B2 ;  /* 0x0000000000027941 */ /* 0x000fea0003800200 */
.L_x_15402:
        /* <DEDUP_REMOVED lines=11> */
[----:B01----:R-:W-:Y:S05]  /*16a0*/  CALL.REL.NOINC `($__internal_296_$__cuda_sm3x_div_rn_noftz_f32_slowpath) ;  /* 0x0000002000547944 */ /* 0x003fea0003c00000 */
[----:B------:R-:W-:-:S07]  /*16b0*/  MOV R15, R4 ;  /* 0x00000004000f7202 */ /* 0x000fce0000000f00 */
.L_x_15405:
[----:B------:R-:W-:Y:S05]  /*16c0*/  BSYNC.RECONVERGENT B2 ;  /* 0x0000000000027941 */ /* 0x000fea0003800200 */
.L_x_15404:
        /* <DEDUP_REMOVED lines=13> */
.L_x_15407:
[----:B------:R-:W-:Y:S05]  /*17a0*/  BSYNC.RECONVERGENT B2 ;  /* 0x0000000000027941 */ /* 0x000fea0003800200 */
.L_x_15406:
        /* <DEDUP_REMOVED lines=13> */
.L_x_15409:
[----:B------:R-:W-:Y:S05]  /*1880*/  BSYNC.RECONVERGENT B2 ;  /* 0x0000000000027941 */ /* 0x000fea0003800200 */
.L_x_15408:
        /* <DEDUP_REMOVED lines=13> */
.L_x_15411:
[----:B------:R-:W-:Y:S05]  /*1960*/  BSYNC.RECONVERGENT B2 ;  /* 0x0000000000027941 */ /* 0x000fea0003800200 */
.L_x_15410:
        /* <DEDUP_REMOVED lines=13> */
.L_x_15413:
[----:B------:R-:W-:Y:S05]  /*1a40*/  BSYNC.RECONVERGENT B2 ;  /* 0x0000000000027941 */ /* 0x000fea0003800200 */
.L_x_15412:
        /* <DEDUP_REMOVED lines=13> */
.L_x_15415:
[----:B------:R-:W-:Y:S05]  /*1b20*/  BSYNC.RECONVERGENT B2 ;  /* 0x0000000000027941 */ /* 0x000fea0003800200 */
.L_x_15414:
        /* <DEDUP_REMOVED lines=13> */
.L_x_15417:
[----:B------:R-:W-:Y:S05]  /*1c00*/  BSYNC.RECONVERGENT B2 ;  /* 0x0000000000027941 */ /* 0x000fea0003800200 */
.L_x_15416:
        /* <DEDUP_REMOVED lines=13> */
.L_x_15419:
[----:B------:R-:W-:Y:S05]  /*1ce0*/  BSYNC.RECONVERGENT B2 ;  /* 0x0000000000027941 */ /* 0x000fea0003800200 */
.L_x_15418:
        /* <DEDUP_REMOVED lines=13> */
.L_x_15421:
[----:B------:R-:W-:Y:S05]  /*1dc0*/  BSYNC.RECONVERGENT B2 ;  /* 0x0000000000027941 */ /* 0x000fea0003800200 */
.L_x_15420:
        /* <DEDUP_REMOVED lines=13> */
.L_x_15423:
[----:B------:R-:W-:Y:S05]  /*1ea0*/  BSYNC.RECONVERGENT B2 ;  /* 0x0000000000027941 */ /* 0x000fea0003800200 */
.L_x_15422:
        /* <DEDUP_REMOVED lines=13> */
.L_x_15425:
[----:B------:R-:W-:Y:S05]  /*1f80*/  BSYNC.RECONVERGENT B2 ;  /* 0x0000000000027941 */ /* 0x000fea0003800200 */
.L_x_15424:
        /* <DEDUP_REMOVED lines=13> */
.L_x_15427:
[----:B------:R-:W-:Y:S05]  /*2060*/  BSYNC.RECONVERGENT B2 ;  /* 0x0000000000027941 */ /* 0x000fea0003800200 */
.L_x_15426:
        /* <DEDUP_REMOVED lines=13> */
.L_x_15429:
[----:B------:R-:W-:Y:S05]  /*2140*/  BSYNC.RECONVERGENT B2 ;  /* 0x0000000000027941 */ /* 0x000fea0003800200 */
.L_x_15428:
        /* <DEDUP_REMOVED lines=13> */
.L_x_15431:
[----:B------:R-:W-:Y:S05]  /*2220*/  BSYNC.RECONVERGENT B2 ;  /* 0x0000000000027941 */ /* 0x000fea0003800200 */
.L_x_15430:
        /* <DEDUP_REMOVED lines=13> */
.L_x_15433:
[----:B------:R-:W-:Y:S05]  /*2300*/  BSYNC.RECONVERGENT B2 ;  /* 0x0000000000027941 */ /* 0x000fea0003800200 */
.L_x_15432:
[----:B------:R-:W-:Y:S01]  /*2310*/  F2FP.F16.F32.PACK_AB R4, R3, R2 ;  /* 0x000000020304723e */ /* 0x000fe200000000ff */
        /* <DEDUP_REMOVED lines=20> */
[----:B------:R-:W-:Y:S02]  /*2460*/  SHF.L.U64.HI R7, R12, 0x1, R7 ;  /* 0x000000010c077819 */ /* 0x000fe40000010207 */
[----:B------:R-:W-:-:S02]  /*2470*/  IADD3.X R17, PT, PT, RZ, R17, RZ, P0, !PT ;  /* 0x00000011ff117210 */ /* 0x000fc400007fe4ff */
[----:B------:R-:W-:Y:S02]  /*2480*/  SHF.L.U32 R12, R12, 0x1, RZ ;  /* 0x000000010c0c7819 */ /* 0x000fe400000006ff */
[----:B------:R-:W-:Y:S02]  /*2490*/  IADD3.X R9, PT, PT, RZ, R9, RZ, P1, !PT ;  /* 0x00000009ff097210 */ /* 0x000fe40000ffe4ff */
[----:B------:R-:W-:Y:S02]  /*24a0*/  SHF.L.U64.HI R17, R18, 0x1, R17 ;  /* 0x0000000112117819 */ /* 0x000fe40000010211 */
[----:B------:R-:W-:Y:S02]  /*24b0*/  LOP3.LUT R12, R12, 0xfffffffc, RZ, 0xc0, !PT ;  /* 0xfffffffc0c0c7812 */ /* 0x000fe400078ec0ff */
[----:B------:R-:W-:Y:S02]  /*24c0*/  SHF.L.U32 R18, R18, 0x1, RZ ;  /* 0x0000000112127819 */ /* 0x000fe400000006ff */
[----:B------:R-:W-:-:S02]  /*24d0*/  SHF.L.U64.HI R9, R20, 0x1, R9 ;  /* 0x0000000114097819 */ /* 0x000fc40000010209 */
[----:B------:R-:W-:Y:S02]  /*24e0*/  SHF.L.U32 R20, R20, 0x1, RZ ;  /* 0x0000000114147819 */ /* 0x000fe400000006ff */
[----:B------:R-:W-:Y:S02]  /*24f0*/  R2UR UR6, R22 ;  /* 0x00000000160672ca */ /* 0x000fe400000e0000 */
[----:B------:R-:W-:Y:S02]  /*2500*/  R2UR UR7, R23 ;  /* 0x00000000170772ca */ /* 0x000fe400000e0000 */
[----:B------:R-:W-:Y:S02]  /*2510*/  LOP3.LUT R18, R18, 0xfffffffc, RZ, 0xc0, !PT ;  /* 0xfffffffc12127812 */ /* 0x000fe400078ec0ff */
[----:B------:R-:W-:Y:S02]  /*2520*/  IADD3 R12, P3, PT, R12, UR40, RZ ;  /* 0x000000280c0c7c10 */ /* 0x000fe4000ff7e0ff */
[----:B------:R-:W-:-:S02]  /*2530*/  R2UR UR8, R22 ;  /* 0x00000000160872ca */ /* 0x000fc400000e0000 */
[----:B------:R-:W-:Y:S02]  /*2540*/  R2UR UR9, R23 ;  /* 0x00000000170972ca */ /* 0x000fe400000e0000 */
[----:B------:R-:W-:Y:S02]  /*2550*/  LOP3.LUT R20, R20, 0xfffffffc, RZ, 0xc0, !PT ;  /* 0xfffffffc14147812 */ /* 0x000fe400078ec0ff */
[----:B------:R-:W-:Y:S02]  /*2560*/  F2FP.F16.F32.PACK_AB R16, R13, R16 ;  /* 0x000000100d10723e */ /* 0x000fe400000000ff */
[----:B------:R-:W-:Y:S02]  /*2570*/  IADD3 R3, P0, PT, R2, 0xc0, RZ ;  /* 0x000000c002037810 */ /* 0x000fe40007f1e0ff */
[----:B------:R-:W-:Y:S02]  /*2580*/  IADD3 R18, P4, PT, R18, UR40, RZ ;  /* 0x0000002812127c10 */ /* 0x000fe4000ff9e0ff */
[----:B------:R-:W-:-:S02]  /*2590*/  IADD3.X R13, PT, PT, R7, UR41, RZ, P3, !PT ;  /* 0x00000029070d7c10 */ /* 0x000fc40009ffe4ff */
[----:B------:R-:W-:Y:S02]  /*25a0*/  F2FP.F16.F32.PACK_AB R15, R15, R14 ;  /* 0x0000000e0f0f723e */ /* 0x000fe400000000ff */
[----:B------:R-:W-:Y:S02]  /*25b0*/  IADD3 R20, P3, PT, R20, UR40, RZ ;  /* 0x0000002814147c10 */ /* 0x000fe4000ff7e0ff */
[----:B------:R-:W-:Y:S01]  /*25c0*/  IADD3.X R26, PT, PT, RZ, R25, RZ, P0, !PT ;  /* 0x00000019ff1a7210 */ /* 0x000fe200007fe4ff */
[----:B------:R2:W-:Y:S01]  /*25d0*/  STG.E desc[UR4][R12.64], R15 ;  /* 0x0000000f0c007986 */ /* 0x0005e2000c101904 */
[C---:B------:R-:W-:Y:S02]  /*25e0*/  IADD3 R7, P5, PT, R2.reuse, 0x180, RZ ;  /* 0x0000018002077810 */ /* 0x040fe40007fbe0ff */
[----:B------:R-:W-:Y:S02]  /*25f0*/  IADD3.X R19, PT, PT, R17, UR41, RZ, P4, !PT ;  /* 0x0000002911137c10 */ /* 0x000fe4000a7fe4ff */
[----:B------:R-:W-:-:S02]  /*2600*/  IADD3 R14, P1, PT, R2, 0x140, RZ ;  /* 0x00000140020e7810 */ /* 0x000fc40007f3e0ff */
[----:B------:R-:W-:Y:S01]  /*2610*/  IADD3.X R21, PT, PT, R9, UR41, RZ, P3, !PT ;  /* 0x0000002909157c10 */ /* 0x000fe20009ffe4ff */
[----:B------:R-:W-:Y:S01]  /*2620*/  STG.E desc[UR6][R18.64], R0 ;  /* 0x0000000012007986 */ /* 0x000fe2000c101906 */
[----:B------:R-:W-:Y:S02]  /*2630*/  IADD3 R11, P2, PT, R2, 0x100, RZ ;  /* 0x00000100020b7810 */ /* 0x000fe40007f5e0ff */
[----:B------:R-:W-:Y:S01]  /*2640*/  IADD3.X R9, PT, PT, RZ, R25, RZ, P1, !PT ;  /* 0x00000019ff097210 */ /* 0x000fe20000ffe4ff */
[----:B------:R3:W-:Y:S01]  /*2650*/  STG.E desc[UR8][R20.64], R4 ;  /* 0x0000000414007986 */ /* 0x0007e2000c101908 */
[----:B--2---:R-:W-:Y:S02]  /*2660*/  LEA.HI R13, P0, R26, R3, RZ, 0x1 ;  /* 0x000000031a0d7211 */ /* 0x004fe400078108ff */
[----:B------:R-:W-:Y:S02]  /*2670*/  IADD3.X R12, PT, PT, RZ, R25, RZ, P5, !PT ;  /* 0x00000019ff0c7210 */ /* 0x000fe40002ffe4ff */
[----:B------:R-:W-:-:S02]  /*2680*/  F2FP.F16.F32.PACK_AB R5, R24, R5 ;  /* 0x000000051805723e */ /* 0x000fc400000000ff */
[----:B------:R-:W-:Y:S02]  /*2690*/  IADD3 R2, P4, PT, R2, 0x1c0, RZ ;  /* 0x000001c002027810 */ /* 0x000fe40007f9e0ff */
[----:B------:R-:W-:Y:S02]  /*26a0*/  IADD3.X R24, PT, PT, RZ, R25, RZ, P2, !PT ;  /* 0x00000019ff187210 */ /* 0x000fe400017fe4ff */
[----:B------:R-:W-:Y:S02]  /*26b0*/  LEA.HI R14, P2, R9, R14, RZ, 0x1 ;  /* 0x0000000e090e7211 */ /* 0x000fe400078508ff */
[----:B---3--:R-:W-:Y:S02]  /*26c0*/  IADD3.X R4, PT, PT, RZ, R26, RZ, P0, !PT ;  /* 0x0000001aff047210 */ /* 0x008fe400007fe4ff */
[----:B------:R-:W-:Y:S02]  /*26d0*/  LEA.HI R18, P0, R12, R7, RZ, 0x1 ;  /* 0x000000070c127211 */ /* 0x000fe400078108ff */
[----:B------:R-:W-:-:S02]  /*26e0*/  IADD3.X R3, PT, PT, RZ, R25, RZ, P4, !PT ;  /* 0x00000019ff037210 */ /* 0x000fc400027fe4ff */
[----:B------:R-:W-:Y:S02]  /*26f0*/  LEA.HI R0, P1, R24, R11, RZ, 0x1 ;  /* 0x0000000b18007211 */ /* 0x000fe400078308ff */
[C---:B------:R-:W-:Y:S02]  /*2700*/  SHF.L.U64.HI R15, R13.reuse, 0x1, R4 ;  /* 0x000000010d0f7819 */ /* 0x040fe40000010204 */
[----:B------:R-:W-:Y:S02]  /*2710*/  IADD3.X R7, PT, PT, RZ, R12, RZ, P0, !PT ;  /* 0x0000000cff077210 */ /* 0x000fe400007fe4ff */
[----:B------:R-:W-:Y:S02]  /*2720*/  SHF.L.U32 R13, R13, 0x1, RZ ;  /* 0x000000010d0d7819 */ /* 0x000fe400000006ff */
[----:B------:R-:W-:Y:S02]  /*2730*/  IADD3.X R9, PT, PT, RZ, R9, RZ, P2, !PT ;  /* 0x00000009ff097210 */ /* 0x000fe400017fe4ff */
[----:B------:R-:W-:-:S02]  /*2740*/  LEA.HI R20, P3, R3, R2, RZ, 0x1 ;  /* 0x0000000203147211 */ /* 0x000fc400078708ff */
[----:B------:R-:W-:Y:S02]  /*2750*/  SHF.L.U32 R2, R0, 0x1, RZ ;  /* 0x0000000100027819 */ /* 0x000fe400000006ff */
[----:B------:R-:W-:Y:S02]  /*2760*/  SHF.L.U64.HI R4, R18, 0x1, R7 ;  /* 0x0000000112047819 */ /* 0x000fe40000010207 */
[C---:B------:R-:W-:Y:S02]  /*2770*/  SHF.L.U64.HI R9, R14.reuse, 0x1, R9 ;  /* 0x000000010e097819 */ /* 0x040fe40000010209 */
[----:B------:R-:W-:Y:S02]  /*2780*/  LOP3.LUT R7, R13, 0xfffffffc, RZ, 0xc0, !PT ;  /* 0xfffffffc0d077812 */ /* 0x000fe400078ec0ff */
[----:B------:R-:W-:Y:S02]  /*2790*/  SHF.L.U32 R14, R14, 0x1, RZ ;  /* 0x000000010e0e7819 */ /* 0x000fe400000006ff */
[----:B------:R-:W-:-:S02]  /*27a0*/  IADD3.X R11, PT, PT, RZ, R24, RZ, P1, !PT ;  /* 0x00000018ff0b7210 */ /* 0x000fc40000ffe4ff */
[----:B------:R-:W-:Y:S02]  /*27b0*/  IADD3.X R3, PT, PT, RZ, R3, RZ, P3, !PT ;  /* 0x00000003ff037210 */ /* 0x000fe40001ffe4ff */
[----:B------:R-:W-:Y:S02]  /*27c0*/  LOP3.LUT R12, R2, 0xfffffffc, RZ, 0xc0, !PT ;  /* 0xfffffffc020c7812 */ /* 0x000fe400078ec0ff */
[----:B------:R-:W-:Y:S02]  /*27d0*/  IADD3 R2, P0, PT, R7, UR40, RZ ;  /* 0x0000002807027c10 */ /* 0x000fe4000ff1e0ff */
[----:B------:R-:W-:Y:S02]  /*27e0*/  LOP3.LUT R14, R14, 0xfffffffc, RZ, 0xc0, !PT ;  /* 0xfffffffc0e0e7812 */ /* 0x000fe400078ec0ff */
[----:B------:R-:W-:Y:S02]  /*27f0*/  SHF.L.U64.HI R11, R0, 0x1, R11 ;  /* 0x00000001000b7819 */ /* 0x000fe4000001020b */
[----:B------:R-:W-:-:S02]  /*2800*/  SHF.L.U64.HI R0, R20, 0x1, R3 ;  /* 0x0000000114007819 */ /* 0x000fc40000010203 */
[----:B------:R-:W-:Y:S02]  /*2810*/  IADD3.X R3, PT, PT, R15, UR41, RZ, P0, !PT ;  /* 0x000000290f037c10 */ /* 0x000fe400087fe4ff */
[----:B------:R-:W-:Y:S02]  /*2820*/  IADD3 R14, P0, PT, R14, UR40, RZ ;  /* 0x000000280e0e7c10 */ /* 0x000fe4000ff1e0ff */
[----:B------:R-:W-:Y:S01]  /*2830*/  SHF.L.U32 R18, R18, 0x1, RZ ;  /* 0x0000000112127819 */ /* 0x000fe200000006ff */
[----:B------:R3:W-:Y:S01]  /*2840*/  STG.E desc[UR4][R2.64], R5 ;  /* 0x0000000502007986 */ /* 0x0007e2000c101904 */
[----:B------:R-:W-:Y:S02]  /*2850*/  IADD3.X R15, PT, PT, R9, UR41, RZ, P0, !PT ;  /* 0x00000029090f7c10 */ /* 0x000fe400087fe4ff */
[----:B------:R-:W-:Y:S02]  /*2860*/  IADD3 R29, P0, PT, R28, R29, RZ ;  /* 0x0000001d1c1d7210 */ /* 0x000fe40007f1e0ff */
[----:B------:R-:W-:-:S02]  /*2870*/  SHF.L.U32 R20, R20, 0x1, RZ ;  /* 0x0000000114147819 */ /* 0x000fc400000006ff */
[----:B------:R-:W-:Y:S02]  /*2880*/  LEA.HI.X.SX32 R31, R28, R31, 0x1, P0 ;  /* 0x0000001f1c1f7211 */ /* 0x000fe400000f0eff */
[----:B------:R-:W-:Y:S02]  /*2890*/  ISETP.GE.U32.AND P0, PT, R29, UR44, PT ;  /* 0x0000002c1d007c0c */ /* 0x000fe4000bf06070 */
[----:B------:R-:W-:Y:S02]  /*28a0*/  R2UR UR10, R22 ;  /* 0x00000000160a72ca */ /* 0x000fe400000e0000 */
[----:B------:R-:W-:Y:S02]  /*28b0*/  R2UR UR11, R23 ;  /* 0x00000000170b72ca */ /* 0x000fe400000e0000 */
[----:B------:R-:W-:Y:S02]  /*28c0*/  LOP3.LUT R18, R18, 0xfffffffc, RZ, 0xc0, !PT ;  /* 0xfffffffc12127812 */ /* 0x000fe400078ec0ff */
[----:B------:R-:W-:-:S02]  /*28d0*/  IADD3 R12, P1, PT, R12, UR40, RZ ;  /* 0x000000280c0c7c10 */ /* 0x000fc4000ff3e0ff */
[----:B------:R-:W-:Y:S02]  /*28e0*/  R2UR UR12, R22 ;  /* 0x00000000160c72ca */ /* 0x000fe400000e0000 */
[----:B------:R-:W-:Y:S02]  /*28f0*/  R2UR UR13, R23 ;  /* 0x00000000170d72ca */ /* 0x000fe400000e0000 */
[----:B------:R-:W-:Y:S02]  /*2900*/  LOP3.LUT R20, R20, 0xfffffffc, RZ, 0xc0, !PT ;  /* 0xfffffffc14147812 */ /* 0x000fe400078ec0ff */
[----:B------:R-:W-:Y:S02]  /*2910*/  ISETP.GE.AND.EX P0, PT, R31, UR45, PT, P0 ;  /* 0x0000002d1f007c0c */ /* 0x000fe4000bf06300 */
[----:B------:R-:W-:Y:S02]  /*2920*/  IADD3 R18, P2, PT, R18, UR40, RZ ;  /* 0x0000002812127c10 */ /* 0x000fe4000ff5e0ff */
        /* <DEDUP_REMOVED lines=10> */
.L_x_15401:
[----:B------:R-:W-:Y:S01]  /*29d0*/  BSSY B0, `(.L_x_15435) ;  /* 0x0000007000007945 */ /* 0x000fe20003800000 */
[----:B------:R-:W-:Y:S02]  /*29e0*/  MOV R12, 0x10 ;  /* 0x00000010000c7802 */ /* 0x000fe40000000f00 */
[----:B------:R-:W-:Y:S02]  /*29f0*/  MOV R11, 0x1f ;  /* 0x0000001f000b7802 */ /* 0x000fe40000000f00 */
[----:B------:R-:W-:-:S07]  /*2a00*/  MOV R15, 0xffffffff ;  /* 0xffffffff000f7802 */ /* 0x000fce0000000f00 */
[----:B0-----:R-:W-:Y:S05]  /*2a10*/  WARPSYNC.COLLECTIVE R15, `(.L_x_15436) ;  /* 0x000000000f087348 */ /* 0x001fea0003c00000 */
[----:B------:R1:W2:Y:S02]  /*2a20*/  SHFL.BFLY P6, R14, R13, R12, R11 ;  /* 0x0c00000c0d0e7389 */ /* 0x0002a400000c000b */
[----:B012---:R-:W-:Y:S05]  /*2a30*/  ENDCOLLECTIVE ;  /* 0x000000000000791b */ /* 0x007fea0003800000 */
.L_x_15436:
[----:B------:R-:W-:Y:S05]  /*2a40*/  BSYNC B0 ;  /* 0x0000000000007941 */ /* 0x000fea0003800000 */
.L_x_15435:
[----:B------:R-:W-:Y:S01]  /*2a50*/  HFMA2 R11, -RZ, RZ, 0, 1.847743988037109375e-06 ;  /* 0x0000001fff0b7431 */ /* 0x000fe200000001ff */
[----:B------:R-:W-:Y:S02]  /*2a60*/  FMNMX R13, R13, R14, !PT ;  /* 0x0000000e0d0d7209 */ /* 0x000fe40007800000 */
[----:B------:R-:W-:Y:S02]  /*2a70*/  MOV R12, 0x8 ;  /* 0x00000008000c7802 */ /* 0x000fe40000000f00 */
[----:B------:R-:W-:-:S07]  /*2a80*/  MOV R15, 0xffffffff ;  /* 0xffffffff000f7802 */ /* 0x000fce0000000f00 */
[----:B------:R-:W-:Y:S05]  /*2a90*/  WARPSYNC.COLLECTIVE R15, `(.L_x_15437) ;  /* 0x000000000f087348 */ /* 0x000fea0003c00000 */
[----:B------:R0:W1:Y:S02]  /*2aa0*/  SHFL.BFLY P6, R14, R13, R12, R11 ;  /* 0x0c00000c0d0e7389 */ /* 0x00006400000c000b */
[----:B01----:R-:W-:Y:S05]  /*2ab0*/  ENDCOLLECTIVE ;  /* 0x000000000000791b */ /* 0x003fea0003800000 */
.L_x_15437:
[----:B------:R-:W-:Y:S01]  /*2ac0*/  HFMA2 R12, -RZ, RZ, 0, 2.384185791015625e-07 ;  /* 0x00000004ff0c7431 */ /* 0x000fe200000001ff */
[----:B------:R-:W-:-:S04]  /*2ad0*/  FMNMX R0, R13, R14, !PT ;  /* 0x0000000e0d007209 */ /* 0x000fc80007800000 */
[----:B------:R-:W-:-:S07]  /*2ae0*/  MOV R13, R0 ;  /* 0x00000000000d7202 */ /* 0x000fce0000000f00 */
[----:B------:R-:W-:Y:S05]  /*2af0*/  WARPSYNC.COLLECTIVE R15, `(.L_x_15438) ;  /* 0x000000000f087348 */ /* 0x000fea0003c00000 */
[----:B------:R0:W1:Y:S02]  /*2b00*/  SHFL.BFLY P6, R14, R13, R12, R11 ;  /* 0x0c00000c0d0e7389 */ /* 0x00006400000c000b */
[----:B01----:R-:W-:Y:S05]  /*2b10*/  ENDCOLLECTIVE ;  /* 0x000000000000791b */ /* 0x003fea0003800000 */
.L_x_15438:
[----:B------:R-:W-:Y:S01]  /*2b20*/  HFMA2 R12, -RZ, RZ, 0, 1.1920928955078125e-07 ;  /* 0x00000002ff0c7431 */ /* 0x000fe200000001ff */
[----:B------:R-:W-:-:S04]  /*2b30*/  FMNMX R2, R0, R14, !PT ;  /* 0x0000000e00027209 */ /* 0x000fc80007800000 */
[----:B------:R-:W-:-:S07]  /*2b40*/  MOV R13, R2 ;  /* 0x00000002000d7202 */ /* 0x000fce0000000f00 */
[----:B------:R-:W-:Y:S05]  /*2b50*/  WARPSYNC.COLLECTIVE R15, `(.L_x_15439) ;  /* 0x000000000f087348 */ /* 0x000fea0003c00000 */
[----:B------:R0:W1:Y:S02]  /*2b60*/  SHFL.BFLY P6, R14, R13, R12, R11 ;  /* 0x0c00000c0d0e7389 */ /* 0x00006400000c000b */
[----:B01----:R-:W-:Y:S05]  /*2b70*/  ENDCOLLECTIVE ;  /* 0x000000000000791b */ /* 0x003fea0003800000 */
.L_x_15439:
[----:B------:R-:W-:Y:S01]  /*2b80*/  HFMA2 R12, -RZ, RZ, 0, 5.9604644775390625e-08 ;  /* 0x00000001ff0c7431 */ /* 0x000fe200000001ff */
[----:B------:R-:W-:-:S04]  /*2b90*/  FMNMX R3, R2, R14, !PT ;  /* 0x0000000e02037209 */ /* 0x000fc80007800000 */
[----:B------:R-:W-:-:S07]  /*2ba0*/  MOV R13, R3 ;  /* 0x00000003000d7202 */ /* 0x000fce0000000f00 */
[----:B------:R-:W-:Y:S05]  /*2bb0*/  WARPSYNC.COLLECTIVE R15, `(.L_x_15440) ;  /* 0x000000000f087348 */ /* 0x000fea0003c00000 */
[----:B------:R0:W1:Y:S02]  /*2bc0*/  SHFL.BFLY P6, R14, R13, R12, R11 ;  /* 0x0c00000c0d0e7389 */ /* 0x00006400000c000b */
[----:B01----:R-:W-:Y:S05]  /*2bd0*/  ENDCOLLECTIVE ;  /* 0x000000000000791b */ /* 0x003fea0003800000 */
.L_x_15440:
        /* <DEDUP_REMOVED lines=169> */
.L_x_15441:
[----:B------:R-:W-:Y:S02]  /*3670*/  HFMA2 R12, -RZ, RZ, 0, 4.76837158203125e-07 ;  /* 0x00000008ff0c7431 */ /* 0x000fe400000001ff */
[----:B------:R-:W-:-:S05]  /*3680*/  FADD R24, R13, R14 ;  /* 0x0000000e0d187221 */ /* 0x000fca0000000000 */
[----:B------:R-:W-:-:S07]  /*3690*/  MOV R13, R24 ;  /* 0x00000018000d7202 */ /* 0x000fce0000000f00 */
[----:B------:R-:W-:Y:S05]  /*36a0*/  WARPSYNC.COLLECTIVE R15, `(.L_x_15442) ;  /* 0x000000000f087348 */ /* 0x000fea0003c00000 */
[----:B------:R0:W1:Y:S02]  /*36b0*/  SHFL.BFLY P6, R14, R13, R12, R11 ;  /* 0x0c00000c0d0e7389 */ /* 0x00006400000c000b */
[----:B01----:R-:W-:Y:S05]  /*36c0*/  ENDCOLLECTIVE ;  /* 0x000000000000791b */ /* 0x003fea0003800000 */
.L_x_15442:
[----:B------:R-:W-:Y:S02]  /*36d0*/  HFMA2 R12, -RZ, RZ, 0, 2.384185791015625e-07 ;  /* 0x00000004ff0c7431 */ /* 0x000fe400000001ff */
[----:B------:R-:W-:-:S05]  /*36e0*/  FADD R25, R24, R14 ;  /* 0x0000000e18197221 */ /* 0x000fca0000000000 */
[----:B------:R-:W-:-:S07]  /*36f0*/  MOV R13, R25 ;  /* 0x00000019000d7202 */ /* 0x000fce0000000f00 */
[----:B------:R-:W-:Y:S05]  /*3700*/  WARPSYNC.COLLECTIVE R15, `(.L_x_15443) ;  /* 0x000000000f087348 */ /* 0x000fea0003c00000 */
[----:B------:R0:W1:Y:S02]  /*3710*/  SHFL.BFLY P6, R14, R13, R12, R11 ;  /* 0x0c00000c0d0e7389 */ /* 0x00006400000c000b */
[----:B01----:R-:W-:Y:S05]  /*3720*/  ENDCOLLECTIVE ;  /* 0x000000000000791b */ /* 0x003fea0003800000 */
.L_x_15443:
[----:B------:R-:W-:Y:S02]  /*3730*/  HFMA2 R12, -RZ, RZ, 0, 1.1920928955078125e-07 ;  /* 0x00000002ff0c7431 */ /* 0x000fe400000001ff */
[----:B------:R-:W-:-:S05]  /*3740*/  FADD R26, R25, R14 ;  /* 0x0000000e191a7221 */ /* 0x000fca0000000000 */
[----:B------:R-:W-:-:S07]  /*3750*/  MOV R13, R26 ;  /* 0x0000001a000d7202 */ /* 0x000fce0000000f00 */
[----:B------:R-:W-:Y:S05]  /*3760*/  WARPSYNC.COLLECTIVE R15, `(.L_x_15444) ;  /* 0x000000000f087348 */ /* 0x000fea0003c00000 */
[----:B------:R0:W1:Y:S02]  /*3770*/  SHFL.BFLY P6, R14, R13, R12, R11 ;  /* 0x0c00000c0d0e7389 */ /* 0x00006400000c000b */
[----:B01----:R-:W-:Y:S05]  /*3780*/  ENDCOLLECTIVE ;  /* 0x000000000000791b */ /* 0x003fea0003800000 */
.L_x_15444:
[----:B------:R-:W-:Y:S02]  /*3790*/  HFMA2 R12, -RZ, RZ, 0, 5.9604644775390625e-08 ;  /* 0x00000001ff0c7431 */ /* 0x000fe400000001ff */
[----:B------:R-:W-:-:S05]  /*37a0*/  FADD R27, R26, R14 ;  /* 0x0000000e1a1b7221 */ /* 0x000fca0000000000 */
[----:B------:R-:W-:-:S07]  /*37b0*/  MOV R13, R27 ;  /* 0x0000001b000d7202 */ /* 0x000fce0000000f00 */
[----:B------:R-:W-:Y:S05]  /*37c0*/  WARPSYNC.COLLECTIVE R15, `(.L_x_15445) ;  /* 0x000000000f087348 */ /* 0x000fea0003c00000 */
[----:B------:R0:W1:Y:S02]  /*37d0*/  SHFL.BFLY P6, R14, R13, R12, R11 ;  /* 0x0c00000c0d0e7389 */ /* 0x00006400000c000b */
[----:B01----:R-:W-:Y:S05]  /*37e0*/  ENDCOLLECTIVE ;  /* 0x000000000000791b */ /* 0x003fea0003800000 */
.L_x_15445:
[----:B------:R-:W-:Y:S05]  /*37f0*/  BRA `(.L_x_15446) ;  /* 0xffffffdc00447947 */ /* 0x000fea000383ffff */
        .weak           $__internal_296_$__cuda_sm3x_div_rn_noftz_f32_slowpath
        .type           $__internal_296_$__cuda_sm3x_div_rn_noftz_f32_slowpath,@function
        .size           $__internal_296_$__cuda_sm3x_div_rn_noftz_f32_slowpath,(.L_x_25748 - $__internal_296_$__cuda_sm3x_div_rn_noftz_f32_slowpath)
$__internal_296_$__cuda_sm3x_div_rn_noftz_f32_slowpath:
        /* <DEDUP_REMOVED lines=35> */
.L_x_15448:
        /* <DEDUP_REMOVED lines=51> */
.L_x_15455:
[----:B------:R-:W-:-:S04]  /*3d60*/  LOP3.LUT R4, R4, 0x80000000, RZ, 0xc0, !PT ;  /* 0x8000000004047812 */ /* 0x000fc800078ec0ff */
[----:B------:R-:W-:Y:S01]  /*3d70*/  LOP3.LUT R4, R4, 0x7f800000, RZ, 0xfc, !PT ;  /* 0x7f80000004047812 */ /* 0x000fe200078efcff */
[----:B------:R-:W-:Y:S06]  /*3d80*/  BRA `(.L_x_15456) ;  /* 0x0000000000047947 */ /* 0x000fec0003800000 */
.L_x_15454:
[----:B------:R-:W-:-:S07]  /*3d90*/  LEA R4, R35, R4, 0x17 ;  /* 0x0000000423047211 */ /* 0x000fce00078eb8ff */
.L_x_15456:
[----:B------:R-:W-:Y:S05]  /*3da0*/  BSYNC.RECONVERGENT B1 ;  /* 0x0000000000017941 */ /* 0x000fea0003800200 */
.L_x_15453:
[----:B------:R-:W-:Y:S05]  /*3db0*/  BRA `(.L_x_15457) ;  /* 0x0000000000207947 */ /* 0x000fea0003800000 */
.L_x_15452:
[----:B------:R-:W-:-:S04]  /*3dc0*/  LOP3.LUT R4, R27, 0x80000000, R4, 0x48, !PT ;  /* 0x800000001b047812 */ /* 0x000fc800078e4804 */
[----:B------:R-:W-:Y:S01]  /*3dd0*/  LOP3.LUT R4, R4, 0x7f800000, RZ, 0xfc, !PT ;  /* 0x7f80000004047812 */ /* 0x000fe200078efcff */
[----:B------:R-:W-:Y:S06]  /*3de0*/  BRA `(.L_x_15457) ;  /* 0x0000000000147947 */ /* 0x000fec0003800000 */
.L_x_15451:
[----:B------:R-:W-:Y:S01]  /*3df0*/  LOP3.LUT R4, R27, 0x80000000, R4, 0x48, !PT ;  /* 0x800000001b047812 */ /* 0x000fe200078e4804 */
[----:B------:R-:W-:Y:S06]  /*3e00*/  BRA `(.L_x_15457) ;  /* 0x00000000000c7947 */ /* 0x000fec0003800000 */
.L_x_15450:
[----:B------:R-:W0:Y:S01]  /*3e10*/  MUFU.RSQ R4, -QNAN ;  /* 0xffc0000000047908 */ /* 0x000e220000001400 */
[----:B------:R-:W-:Y:S05]  /*3e20*/  BRA `(.L_x_15457) ;  /* 0x0000000000047947 */ /* 0x000fea0003800000 */
.L_x_15449:
[----:B------:R-:W-:-:S07]  /*3e30*/  FADD.FTZ R4, R4, R11 ;  /* 0x0000000b04047221 */ /* 0x000fce0000010000 */
.L_x_15457:
[----:B------:R-:W-:Y:S05]  /*3e40*/  BSYNC.RECONVERGENT B0 ;  /* 0x0000000000007941 */ /* 0x000fea0003800200 */
.L_x_15447:
[----:B------:R-:W-:-:S04]  /*3e50*/  HFMA2 R13, -RZ, RZ, 0, 0 ;  /* 0x00000000ff0d7431 */ /* 0x000fc800000001ff */
[----:B0-----:R-:W-:Y:S05]  /*3e60*/  RET.REL.NODEC R12 `(_Z15SoftmaxWarpImplI10DirectLoadI6__halffE11DirectStoreIfS1_EfLi2ELi16ELi32ELi1ELb0EL9Algorithm0EEvT_T0_ll) ;  /* 0xffffffc00c647950 */ /* 0x001fea0003c3ffff */
.L_x_15458:
        /* <DEDUP_REMOVED lines=9> */
.L_x_25748:


//--------------------- .text._Z15SoftmaxWarpImplI10DirectLoadI6__halffE11DirectStoreIfS1_EfLi2ELi14ELi32ELi1ELb1EL9Algorithm0EEvT_T0_ll --------------------------
	.section	.text._Z15SoftmaxWarpImplI10DirectLoadI6__halffE11DirectStoreIfS1_EfLi2ELi14ELi32ELi1ELb1EL9Algorithm0EEvT_T0_ll,"ax",@progbits
	.align	128
        .global         _Z15SoftmaxWarpImplI10DirectLoadI6__halffE11DirectStoreIfS1_EfLi2ELi14ELi32ELi1ELb1EL9Algorithm0EEvT_T0_ll
        .type           _Z15SoftmaxWarpImplI10DirectLoadI6__halffE11DirectStoreIfS1_EfLi2ELi14ELi32ELi1ELb1EL9Algorithm0EEvT_T0_ll,@function
        .size           _Z15SoftmaxWarpImplI10DirectLoadI6__halffE11DirectStoreIfS1_EfLi2ELi14ELi32ELi1ELb1EL9Algorithm0EEvT_T0_ll,(.L_x_25749 - _Z15SoftmaxWarpImplI10DirectLoadI6__halffE11DirectStoreIfS1_EfLi2ELi14ELi32ELi1ELb1EL9Algorithm0EEvT_T0_ll)
        .other          _Z15SoftmaxWarpImplI10DirectLoadI6__halffE11DirectStoreIfS1_EfLi2ELi14ELi32ELi1ELb1EL9Algorithm0EEvT_T0_ll,@"STO_CUDA_ENTRY STV_DEFAULT"
_Z15SoftmaxWarpImplI10DirectLoadI6__halffE11DirectStoreIfS1_EfLi2ELi14ELi32ELi1ELb1EL9Algorithm0EEvT_T0_ll:
.text._Z15SoftmaxWarpImplI10DirectLoadI6__halffE11DirectStoreIfS1_EfLi2ELi14ELi32ELi1ELb1EL9Algorithm0EEvT_T0_ll:
        /* <DEDUP_REMOVED lines=24> */
.L_x_15459:
        /* <DEDUP_REMOVED lines=19> */
[----:B------:R-:W-:-:S07]  /*02b0*/  IADD3 R24, PT, PT, R36, 0x180, RZ ;  /* 0x0000018024187810 */ /* 0x000fce0007ffe0ff */
.L_x_15503:
        /* <DEDUP_REMOVED lines=31> */
[----:B------:R-:W-:Y:S01]  /*04b0*/  @!P6 IMAD.IADD R17, R17, 0x1, R7 ;  /* 0x000000011111e824 */ /* 0x000fe200078e0207 */
[----:B------:R-:W-:Y:S01]  /*04c0*/  @!P0 SHF.L.U32 R9, R0, 0x1, RZ ;  /* 0x0000000100098819 */ /* 0x000fe200000006ff */
[----:B----4-:R-:W-:Y:S01]  /*04d0*/  @!P5 IMAD R8, R25, R10, RZ ;  /* 0x0000000a1908d224 */ /* 0x010fe200078e02ff */
[----:B------:R-:W-:Y:S02]  /*04e0*/  @!P0 IADD3.X R13, PT, PT, RZ, R13, RZ, P1, !PT ;  /* 0x0000000dff0d8210 */ /* 0x000fe40000ffe4ff */
[----:B------:R-:W-:Y:S01]  /*04f0*/  @!P0 LOP3.LUT R9, R9, 0xfffffffc, RZ, 0xc0, !PT ;  /* 0xfffffffc09098812 */ /* 0x000fe200078ec0ff */
[----:B------:R-:W-:Y:S01]  /*0500*/  @!P5 IMAD R19, R27, R11, R8 ;  /* 0x0000000b1b13d224 */ /* 0x000fe200078e0208 */
[----:B------:R-:W-:Y:S01]  /*0510*/  @!P6 LEA.HI R18, P2, R17, R6, RZ, 0x1 ;  /* 0x000000061112e211 */ /* 0x000fe200078508ff */
[----:B------:R-:W-:Y:S01]  /*0520*/  @!P5 IMAD.WIDE.U32 R10, R27, R10, R32 ;  /* 0x0000000a1b0ad225 */ /* 0x000fe200078e0020 */
[----:B------:R-:W4:Y:S01]  /*0530*/  LDC.64 R6, c[0x0][0x380] ;  /* 0x0000e000ff067b82 */ /* 0x000f220000000a00 */
[----:B-1----:R-:W-:-:S02]  /*0540*/  @!P0 IADD3 R4, P1, PT, R9, R4, RZ ;  /* 0x0000000409048210 */ /* 0x002fc40007f3e0ff */
[----:B------:R-:W-:Y:S02]  /*0550*/  @!P0 SHF.L.U64.HI R0, R0, 0x1, R13 ;  /* 0x0000000100008819 */ /* 0x000fe4000001020d */
[----:B------:R-:W-:Y:S01]  /*0560*/  @!P6 SHF.L.U32 R13, R18, 0x1, RZ ;  /* 0x00000001120de819 */ /* 0x000fe200000006ff */
[-C--:B--2---:R-:W-:Y:S01]  /*0570*/  @!P4 IMAD R12, R25, R14.reuse, RZ ;  /* 0x0000000e190cc224 */ /* 0x084fe200078e02ff */
[----:B------:R-:W-:Y:S01]  /*0580*/  @!P5 IADD3 R19, PT, PT, R19, R11, RZ ;  /* 0x0000000b1313d210 */ /* 0x000fe20007ffe0ff */
[----:B------:R-:W1:Y:S01]  /*0590*/  LDC.64 R8, c[0x0][0x388] ;  /* 0x0000e200ff087b82 */ /* 0x000e620000000a00 */
[----:B------:R-:W-:Y:S01]  /*05a0*/  @!P6 IADD3.X R17, PT, PT, RZ, R17, RZ, P2, !PT ;  /* 0x00000011ff11e210 */ /* 0x000fe200017fe4ff */
[----:B------:R-:W-:Y:S01]  /*05b0*/  @!P4 IMAD R23, R27, R15, R12 ;  /* 0x0000000f1b17c224 */ /* 0x000fe200078e020c */
[----:B------:R-:W-:Y:S01]  /*05c0*/  @!P6 LOP3.LUT R13, R13, 0xfffffffc, RZ, 0xc0, !PT ;  /* 0xfffffffc0d0de812 */ /* 0x000fe200078ec0ff */
[----:B------:R-:W-:Y:S01]  /*05d0*/  @!P4 IMAD.WIDE.U32 R14, R27, R14, R30 ;  /* 0x0000000e1b0ec225 */ /* 0x000fe200078e001e */
[----:B------:R-:W-:-:S02]  /*05e0*/  @!P5 LEA.HI R16, P2, R19, R10, RZ, 0x1 ;  /* 0x0000000a1310d211 */ /* 0x000fc400078508ff */
[----:B------:R-:W-:Y:S01]  /*05f0*/  @!P6 SHF.L.U64.HI R18, R18, 0x1, R17 ;  /* 0x000000011212e819 */ /* 0x000fe20000010211 */
[----:B------:R-:W2:Y:S01]  /*0600*/  LDC.64 R10, c[0x0][0x388] ;  /* 0x0000e200ff0a7b82 */ /* 0x000ea20000000a00 */
[----:B------:R-:W-:Y:S02]  /*0610*/  @!P0 IADD3.X R5, PT, PT, R0, R5, RZ, P1, !PT ;  /* 0x0000000500058210 */ /* 0x000fe40000ffe4ff */
[----:B------:R-:W-:Y:S02]  /*0620*/  @!P5 SHF.L.U32 R17, R16, 0x1, RZ ;  /* 0x000000011011d819 */ /* 0x000fe400000006ff */
[----:B---3--:R-:W-:Y:S02]  /*0630*/  @!P6 IADD3 R2, P1, PT, R13, R2, RZ ;  /* 0x000000020d02e210 */ /* 0x008fe40007f3e0ff */
[----:B------:R-:W-:Y:S01]  /*0640*/  @!P5 IADD3.X R19, PT, PT, RZ, R19, RZ, P2, !PT ;  /* 0x00000013ff13d210 */ /* 0x000fe200017fe4ff */
[----:B------:R-:W3:Y:S01]  /*0650*/  LDC.64 R12, c[0x0][0x380] ;  /* 0x0000e000ff0c7b82 */ /* 0x000ee20000000a00 */
[----:B------:R-:W-:-:S02]  /*0660*/  @!P5 LOP3.LUT R17, R17, 0xfffffffc, RZ, 0xc0, !PT ;  /* 0xfffffffc1111d812 */ /* 0x000fc400078ec0ff */
[----:B------:R-:W-:Y:S02]  /*0670*/  @!P6 IADD3.X R3, PT, PT, R18, R3, RZ, P1, !PT ;  /* 0x000000031203e210 */ /* 0x000fe40000ffe4ff */
[----:B------:R-:W-:Y:S02]  /*0680*/  @!P5 SHF.L.U64.HI R16, R16, 0x1, R19 ;  /* 0x000000011010d819 */ /* 0x000fe40000010213 */
[----:B----4-:R-:W-:Y:S01]  /*0690*/  @!P5 IADD3 R6, P1, PT, R17, R6, RZ ;  /* 0x000000061106d210 */ /* 0x010fe20007f3e0ff */
[----:B-1----:R-:W-:Y:S01]  /*06a0*/  @!P3 IMAD R22, R25, R8, RZ ;  /* 0x000000081916b224 */ /* 0x002fe200078e02ff */
[----:B------:R-:W-:Y:S01]  /*06b0*/  @!P4 IADD3 R19, PT, PT, R23, R15, RZ ;  /* 0x0000000f1713c210 */ /* 0x000fe20007ffe0ff */
[----:B------:R-:W4:Y:S01]  /*06c0*/  @!P6 LDG.E R2, desc[UR6][R2.64] ;  /* 0x000000060202e981 */ /* 0x000f22000c1e1900 */
[----:B------:R-:W-:Y:S01]  /*06d0*/  ISETP.GE.U32.AND P2, PT, R26, UR40, PT ;  /* 0x000000281a007c0c */ /* 0x000fe2000bf46070 */
[----:B------:R-:W-:Y:S01]  /*06e0*/  @!P5 IMAD.X R7, R16, 0x1, R7, P1 ;  /* 0x000000011007d824 */ /* 0x000fe200008e0607 */
[----:B------:R-:W-:Y:S01]  /*06f0*/  @!P4 LEA.HI R18, P1, R19, R14, RZ, 0x1 ;  /* 0x0000000e1312c211 */ /* 0x000fe200078308ff */
[C---:B------:R-:W-:Y:S01]  /*0700*/  @!P3 IMAD R23, R27.reuse, R9, R22 ;  /* 0x000000091b17b224 */ /* 0x040fe200078e0216 */
[----:B------:R-:W-:Y:S01]  /*0710*/  ISETP.GE.AND.EX P2, PT, RZ, UR41, PT, P2 ;  /* 0x00000029ff007c0c */ /* 0x000fe2000bf46320 */
[----:B------:R-:W1:Y:S01]  /*0720*/  LDC.64 R14, c[0x0][0x380] ;  /* 0x0000e000ff0e7b82 */ /* 0x000e620000000a00 */
[----:B------:R-:W-:Y:S01]  /*0730*/  @!P4 SHF.L.U32 R9, R18, 0x1, RZ ;  /* 0x000000011209c819 */ /* 0x000fe200000006ff */
[----:B------:R-:W-:Y:S01]  /*0740*/  @!P3 IMAD.WIDE.U32 R16, R27, R8, R28 ;  /* 0x000000081b10b225 */ /* 0x000fe200078e001c */
[----:B------:R-:W-:-:S02]  /*0750*/  @!P4 IADD3.X R19, PT, PT, RZ, R19, RZ, P1, !PT ;  /* 0x00000013ff13c210 */ /* 0x000fc40000ffe4ff */
[----:B------:R-:W-:Y:S02]  /*0760*/  @!P4 LOP3.LUT R9, R9, 0xfffffffc, RZ, 0xc0, !PT ;  /* 0xfffffffc0909c812 */ /* 0x000fe400078ec0ff */
[----:B------:R-:W-:Y:S02]  /*0770*/  @!P4 SHF.L.U64.HI R18, R18, 0x1, R19 ;  /* 0x000000011212c819 */ /* 0x000fe40000010213 */
[----:B---3--:R-:W-:Y:S02]  /*0780*/  @!P4 IADD3 R8, P1, PT, R9, R12, RZ ;  /* 0x0000000c0908c210 */ /* 0x008fe40007f3e0ff */
[----:B------:R-:W-:Y:S01]  /*0790*/  @!P3 IADD3 R19, PT, PT, R23, R17, RZ ;  /* 0x000000111713b210 */ /* 0x000fe20007ffe0ff */
[----:B--2---:R-:W-:Y:S01]  /*07a0*/  @!P2 IMAD R12, R25, R10, RZ ;  /* 0x0000000a190ca224 */ /* 0x004fe200078e02ff */
[----:B------:R-:W-:Y:S02]  /*07b0*/  @!P4 IADD3.X R9, PT, PT, R18, R13, RZ, P1, !PT ;  /* 0x0000000d1209c210 */ /* 0x000fe40000ffe4ff */
[----:B------:R-:W-:Y:S01]  /*07c0*/  @!P3 LEA.HI R18, P1, R19, R16, RZ, 0x1 ;  /* 0x000000101312b211 */ /* 0x000fe200078308ff */
[----:B------:R-:W-:Y:S01]  /*07d0*/  @!P2 IMAD R23, R27, R11, R12 ;  /* 0x0000000b1b17a224 */ /* 0x000fe200078e020c */
[----:B------:R-:W-:Y:S01]  /*07e0*/  @!P2 MOV R16, R26 ;  /* 0x0000001a0010a202 */ /* 0x000fe20000000f00 */
[----:B------:R-:W2:Y:S01]  /*07f0*/  LDC.64 R12, c[0x0][0x380] ;  /* 0x0000e000ff0c7b82 */ /* 0x000ea20000000a00 */
[----:B------:R-:W-:-:S02]  /*0800*/  @!P3 SHF.L.U32 R11, R18, 0x1, RZ ;  /* 0x00000001120bb819 */ /* 0x000fc400000006ff */
[----:B------:R-:W-:Y:S02]  /*0810*/  @!P2 MOV R17, RZ ;  /* 0x000000ff0011a202 */ /* 0x000fe40000000f00 */
[----:B------:R-:W-:Y:S02]  /*0820*/  @!P3 IADD3.X R19, PT, PT, RZ, R19, RZ, P1, !PT ;  /* 0x00000013ff13b210 */ /* 0x000fe40000ffe4ff */
[----:B------:R-:W-:Y:S01]  /*0830*/  @!P3 LOP3.LUT R11, R11, 0xfffffffc, RZ, 0xc0, !PT ;  /* 0xfffffffc0b0bb812 */ /* 0x000fe200078ec0ff */
[----:B------:R-:W-:Y:S01]  /*0840*/  @!P2 IMAD.WIDE.U32 R16, R27, R10, R16 ;  /* 0x0000000a1b10a225 */ /* 0x000fe200078e0010 */
[----:B------:R-:W-:Y:S02]  /*0850*/  @!P3 SHF.L.U64.HI R18, R18, 0x1, R19 ;  /* 0x000000011212b819 */ /* 0x000fe40000010213 */
[----:B-1----:R-:W-:Y:S02]  /*0860*/  @!P3 IADD3 R10, P1, PT, R11, R14, RZ ;  /* 0x0000000e0b0ab210 */ /* 0x002fe40007f3e0ff */
[----:B------:R-:W-:-:S02]  /*0870*/  @!P2 IADD3 R19, PT, PT, R23, R17, RZ ;  /* 0x000000111713a210 */ /* 0x000fc40007ffe0ff */
[----:B------:R-:W-:Y:S01]  /*0880*/  P2R R0, PR, RZ, 0x1 ;  /* 0x00000001ff007803 */ /* 0x000fe20000000000 */
[----:B------:R-:W-:Y:S01]  /*0890*/  @!P3 IMAD.X R11, R18, 0x1, R15, P1 ;  /* 0x00000001120bb824 */ /* 0x000fe200008e060f */
[----:B------:R-:W-:Y:S01]  /*08a0*/  @!P2 LEA.HI R16, P1, R19, R16, RZ, 0x1 ;  /* 0x000000101310a211 */ /* 0x000fe200078308ff */
[----:B------:R-:W1:Y:S01]  /*08b0*/  LDC.64 R14, c[0x0][0x388] ;  /* 0x0000e200ff0e7b82 */ /* 0x000e620000000a00 */
[----:B------:R-:W-:Y:S02]  /*08c0*/  @!P5 R2UR UR8, R20 ;  /* 0x000000001408d2ca */ /* 0x000fe400000e0000 */
[----:B------:R-:W-:Y:S02]  /*08d0*/  @!P2 SHF.L.U32 R17, R16, 0x1, RZ ;  /* 0x000000011011a819 */ /* 0x000fe400000006ff */
[----:B------:R-:W-:Y:S02]  /*08e0*/  @!P2 IADD3.X R19, PT, PT, RZ, R19, RZ, P1, !PT ;  /* 0x00000013ff13a210 */ /* 0x000fe40000ffe4ff */
[----:B------:R-:W-:-:S02]  /*08f0*/  @!P2 LOP3.LUT R17, R17, 0xfffffffc, RZ, 0xc0, !PT ;  /* 0xfffffffc1111a812 */ /* 0x000fc400078ec0ff */
[----:B------:R-:W-:Y:S02]  /*0900*/  @!P2 SHF.L.U64.HI R16, R16, 0x1, R19 ;  /* 0x000000011010a819 */ /* 0x000fe40000010213 */
[----:B--2---:R-:W-:Y:S02]  /*0910*/  @!P2 IADD3 R12, P1, PT, R17, R12, RZ ;  /* 0x0000000c110ca210 */ /* 0x004fe40007f3e0ff */
[----:B------:R-:W-:Y:S02]  /*0920*/  @!P5 R2UR UR9, R21 ;  /* 0x000000001509d2ca */ /* 0x000fe400000e0000 */
[----:B------:R-:W-:Y:S02]  /*0930*/  @!P2 IADD3.X R13, PT, PT, R16, R13, RZ, P1, !PT ;  /* 0x0000000d100da210 */ /* 0x000fe40000ffe4ff */
[----:B------:R-:W-:-:S04]  /*0940*/  ISETP.GE.U32.AND P1, PT, R24, UR40, PT ;  /* 0x0000002818007c0c */ /* 0x000fc8000bf26070 */
[----:B------:R-:W-:Y:S02]  /*0950*/  ISETP.GE.AND.EX P1, PT, RZ, UR41, PT, P1 ;  /* 0x00000029ff007c0c */ /* 0x000fe4000bf26310 */
[----:B------:R-:W-:Y:S02]  /*0960*/  @!P3 R2UR UR6, R20 ;  /* 0x000000001406b2ca */ /* 0x000fe400000e0000 */
[----:B------:R-:W-:Y:S01]  /*0970*/  @!P3 R2UR UR7, R21 ;  /* 0x000000001507b2ca */ /* 0x000fe200000e0000 */
[----:B------:R-:W2:Y:S08]  /*0980*/  @!P5 LDG.E R6, desc[UR8][R6.64] ;  /* 0x000000080606d981 */ /* 0x000eb0000c1e1900 */
[----:B-1----:R-:W-:Y:S01]  /*0990*/  @!P1 IMAD R16, R25, R14, RZ ;  /* 0x0000000e19109224 */ /* 0x002fe200078e02ff */
[----:B------:R-:W-:-:S03]  /*09a0*/  @!P1 MOV R17, RZ ;  /* 0x000000ff00119202 */ /* 0x000fc60000000f00 */
[C---:B------:R-:W-:Y:S01]  /*09b0*/  @!P1 IMAD R19, R27.reuse, R15, R16 ;  /* 0x0000000f1b139224 */ /* 0x040fe200078e0210 */
[----:B------:R-:W-:Y:S01]  /*09c0*/  @!P1 MOV R16, R24 ;  /* 0x0000001800109202 */ /* 0x000fe20000000f00 */
[----:B------:R-:W3:Y:S04]  /*09d0*/  @!P3 LDG.E R10, desc[UR6][R10.64] ;  /* 0x000000060a0ab981 */ /* 0x000ee8000c1e1900 */
        /* <DEDUP_REMOVED lines=11> */
[C---:B------:R-:W-:Y:S02]  /*0a90*/  @!P0 R2UR UR4, R20.reuse ;  /* 0x00000000140482ca */ /* 0x040fe400000e0000 */
[----:B------:R-:W-:Y:S02]  /*0aa0*/  @!P0 R2UR UR5, R21 ;  /* 0x00000000150582ca */ /* 0x000fe400000e0000 */
[----:B------:R-:W-:-:S11]  /*0ab0*/  @!P2 R2UR UR8, R20 ;  /* 0x000000001408a2ca */ /* 0x000fd600000e0000 */
[----:B------:R-:W5:Y:S01]  /*0ac0*/  @!P0 LDG.E R4, desc[UR4][R4.64] ;  /* 0x0000000404048981 */ /* 0x000f62000c1e1900 */
[----:B------:R-:W-:Y:S02]  /*0ad0*/  @!P4 R2UR UR4, R20 ;  /* 0x000000001404c2ca */ /* 0x000fe400000e0000 */
[C---:B------:R-:W-:Y:S02]  /*0ae0*/  @!P4 R2UR UR5, R21.reuse ;  /* 0x000000001505c2ca */ /* 0x040fe400000e0000 */
[----:B------:R-:W-:-:S11]  /*0af0*/  @!P2 R2UR UR9, R21 ;  /* 0x000000001509a2ca */ /* 0x000fd600000e0000 */
[----:B------:R-:W5:Y:S01]  /*0b00*/  @!P4 LDG.E R9, desc[UR4][R8.64] ;  /* 0x000000040809c981 */ /* 0x000f62000c1e1900 */
[----:B------:R-:W-:Y:S02]  /*0b10*/  @!P1 R2UR UR4, R20 ;  /* 0x00000000140492ca */ /* 0x000fe400000e0000 */
[----:B------:R-:W-:Y:S01]  /*0b20*/  @!P1 R2UR UR5, R21 ;  /* 0x00000000150592ca */ /* 0x000fe200000e0000 */
[----:B------:R1:W5:-:S12]  /*0b30*/  @!P2 LDG.E R12, desc[UR8][R12.64] ;  /* 0x000000080c0ca981 */ /* 0x000358000c1e1900 */
[----:B------:R-:W5:Y:S01]  /*0b40*/  @!P1 LDG.E R14, desc[UR4][R14.64] ;  /* 0x000000040e0e9981 */ /* 0x000f62000c1e1900 */
[----:B------:R-:W-:Y:S01]  /*0b50*/  MOV R22, 0xff800000 ;  /* 0xff80000000167802 */ /* 0x000fe20000000f00 */
[----:B------:R-:W-:Y:S01]  /*0b60*/  IMAD.MOV.U32 R31, RZ, RZ, -0x800000 ;  /* 0xff800000ff1f7424 */ /* 0x000fe200078e00ff */
[----:B------:R-:W-:Y:S02]  /*0b70*/  MOV R29, 0xff800000 ;  /* 0xff800000001d7802 */ /* 0x000fe40000000f00 */
[----:B------:R-:W-:Y:S02]  /*0b80*/  MOV R18, 0xff800000 ;  /* 0xff80000000127802 */ /* 0x000fe40000000f00 */
[----:B-1----:R-:W-:Y:S02]  /*0b90*/  MOV R13, 0xff800000 ;  /* 0xff800000000d7802 */ /* 0x002fe40000000f00 */
[----:B------:R-:W-:Y:S02]  /*0ba0*/  MOV R5, 0xff800000 ;  /* 0xff80000000057802 */ /* 0x000fe40000000f00 */
[----:B------:R-:W-:-:S02]  /*0bb0*/  MOV R7, 0xff800000 ;  /* 0xff80000000077802 */ /* 0x000fc40000000f00 */
[----:B------:R-:W-:Y:S02]  /*0bc0*/  MOV R8, 0xff800000 ;  /* 0xff80000000087802 */ /* 0x000fe40000000f00 */
[----:B------:R-:W-:Y:S02]  /*0bd0*/  MOV R23, 0xff800000 ;  /* 0xff80000000177802 */ /* 0x000fe40000000f00 */
[----:B------:R-:W-:Y:S02]  /*0be0*/  MOV R16, 0xff800000 ;  /* 0xff80000000107802 */ /* 0x000fe40000000f00 */
[----:B------:R-:W-:Y:S01]  /*0bf0*/  MOV R19, 0xff800000 ;  /* 0xff80000000137802 */ /* 0x000fe20000000f00 */
[----:B------:R-:W-:Y:S01]  /*0c00*/  UMOV UR4, 0xffffffff ;  /* 0xffffffff00047882 */ /* 0x000fe20000000000 */
[----:B------:R-:W-:Y:S01]  /*0c10*/  MOV R17, 0xff800000 ;  /* 0xff80000000117802 */ /* 0x000fe20000000f00 */
[--C-:B----4-:R-:W-:Y:S02]  /*0c20*/  @!P6 HADD2.F32 R29, -RZ, R2.reuse.H0_H0 ;  /* 0x20000002ff1de230 */ /* 0x110fe40000004100 */
[----:B------:R-:W-:-:S02]  /*0c30*/  @!P6 HADD2.F32 R18, -RZ, R2.H1_H1 ;  /* 0x30000002ff12e230 */ /* 0x000fc40000004100 */
[----:B--2---:R-:W-:Y:S02]  /*0c40*/  @!P5 HADD2.F32 R5, -RZ, R6.H1_H1 ;  /* 0x30000006ff05d230 */ /* 0x004fe40000004100 */
[--C-:B---3--:R-:W-:Y:S02]  /*0c50*/  @!P3 HADD2.F32 R23, -RZ, R10.reuse.H0_H0 ;  /* 0x2000000aff17b230 */ /* 0x108fe40000004100 */
[----:B------:R-:W-:Y:S02]  /*0c60*/  @!P3 HADD2.F32 R16, -RZ, R10.H1_H1 ;  /* 0x3000000aff10b230 */ /* 0x000fe40000004100 */
[----:B------:R-:W-:Y:S02]  /*0c70*/  IMAD.MOV.U32 R10, RZ, RZ, -0x800000 ;  /* 0xff800000ff0a7424 */ /* 0x000fe400078e00ff */
[--C-:B-----5:R-:W-:Y:S02]  /*0c80*/  @!P0 HADD2.F32 R22, -RZ, R4.reuse.H0_H0 ;  /* 0x20000004ff168230 */ /* 0x120fe40000004100 */
[----:B------:R-:W-:Y:S01]  /*0c90*/  @!P0 HADD2.F32 R31, -RZ, R4.H1_H1 ;  /* 0x30000004ff1f8230 */ /* 0x000fe20000004100 */
[----:B------:R-:W-:Y:S01]  /*0ca0*/  MOV R4, 0xff800000 ;  /* 0xff80000000047802 */ /* 0x000fe20000000f00 */
[----:B------:R-:W-:-:S03]  /*0cb0*/  @!P5 HADD2.F32 R4, -RZ, R6.H0_H0 ;  /* 0x20000006ff04d230 */ /* 0x000fc60000004100 */
[----:B------:R-:W-:-:S04]  /*0cc0*/  @!P0 FMNMX3 R13, R22, -INF , R31, !PT ;  /* 0xff800000160d8876 */ /* 0x000fc8000780001f */
[----:B------:R-:W-:-:S04]  /*0cd0*/  @!P6 FMNMX3 R13, R13, R29, R18, !PT ;  /* 0x0000001d0d0de276 */ /* 0x000fc80007800012 */
[----:B------:R-:W-:Y:S01]  /*0ce0*/  @!P5 FMNMX3 R13, R13, R4, R5, !PT ;  /* 0x000000040d0dd276 */ /* 0x000fe20007800005 */
[--C-:B------:R-:W-:Y:S02]  /*0cf0*/  @!P4 HADD2.F32 R7, -RZ, R9.reuse.H0_H0 ;  /* 0x20000009ff07c230 */ /* 0x100fe40000004100 */
[----:B------:R-:W-:Y:S02]  /*0d00*/  @!P4 HADD2.F32 R8, -RZ, R9.H1_H1 ;  /* 0x30000009ff08c230 */ /* 0x000fe40000004100 */
[----:B------:R-:W-:-:S03]  /*0d10*/  @!P2 HADD2.F32 R19, -RZ, R12.H0_H0 ;  /* 0x2000000cff13a230 */ /* 0x000fc60000004100 */
[----:B------:R-:W-:Y:S01]  /*0d20*/  @!P4 FMNMX3 R13, R13, R7, R8, !PT ;  /* 0x000000070d0dc276 */ /* 0x000fe20007800008 */
[----:B------:R-:W-:Y:S01]  /*0d30*/  @!P2 HADD2.F32 R10, -RZ, R12.H1_H1 ;  /* 0x3000000cff0aa230 */ /* 0x000fe20000004100 */
[----:B------:R-:W-:Y:S02]  /*0d40*/  MOV R6, 0xff800000 ;  /* 0xff80000000067802 */ /* 0x000fe40000000f00 */
[----:B------:R-:W-:-:S04]  /*0d50*/  @!P3 FMNMX3 R13, R13, R23, R16, !PT ;  /* 0x000000170d0db276 */ /* 0x000fc80007800010 */
[----:B------:R-:W-:Y:S01]  /*0d60*/  @!P2 FMNMX3 R13, R13, R19, R10, !PT ;  /* 0x000000130d0da276 */ /* 0x000fe2000780000a */
[--C-:B------:R-:W-:Y:S02]  /*0d70*/  @!P1 HADD2.F32 R17, -RZ, R14.reuse.H0_H0 ;  /* 0x2000000eff119230 */ /* 0x100fe40000004100 */
[----:B------:R-:W-:-:S05]  /*0d80*/  @!P1 HADD2.F32 R6, -RZ, R14.H1_H1 ;  /* 0x3000000eff069230 */ /* 0x000fca0000004100 */
        /* <DEDUP_REMOVED lines=48> */
[----:B------:R-:W-:Y:S01]  /*1090*/  SHF.L.U32 R3, R3, 0x17, RZ ;  /* 0x0000001703037819 */ /* 0x000fe200000006ff */
        /* <DEDUP_REMOVED lines=27> */
[----:B------:R-:W-:-:S03]  /*1250*/  SHF.L.U32 R15, R15, 0x17, RZ ;  /* 0x000000170f0f7819 */ /* 0x000fc600000006ff */
        /* <DEDUP_REMOVED lines=34> */
[----:B------:R-:W-:-:S03]  /*1480*/  IMAD.SHL.U32 R7, R17, 0x800000, RZ ;  /* 0x0080000011077824 */ /* 0x000fc600078e00ff */
[----:B------:R-:W-:Y:S01]  /*1490*/  FFMA.RM R14, R14, R11, 12582913 ;  /* 0x4b4000010e0e7423 */ /* 0x000fe2000000400b */
[----:B--2---:R-:W-:Y:S01]  /*14a0*/  FMUL R7, R7, R40 ;  /* 0x0000002807077220 */ /* 0x004fe20000400000 */
[----:B------:R-:W-:Y:S01]  /*14b0*/  FFMA.SAT R40, R8, R9, 0.5 ;  /* 0x3f00000008287423 */ /* 0x000fe20000002009 */
[----:B------:R-:W1:Y:S01]  /*14c0*/  MUFU.EX2 R29, R29 ;  /* 0x0000001d001d7308 */ /* 0x000e620000000800 */
[----:B------:R-:W-:Y:S02]  /*14d0*/  FADD R17, R14, -12583039 ;  /* 0xcb40007f0e117421 */ /* 0x000fe40000000000 */
[-C--:B------:R-:W-:Y:S01]  /*14e0*/  FFMA.RM R9, R40, R11.reuse, 12582913 ;  /* 0x4b40000128097423 */ /* 0x080fe2000000400b */
[----:B------:R-:W-:Y:S01]  /*14f0*/  FFMA.RM R11, R42, R11, 12582913 ;  /* 0x4b4000012a0b7423 */ /* 0x000fe2000000400b */
[----:B------:R-:W-:-:S03]  /*1500*/  FFMA R17, R10, 1.4426950216293334961, -R17 ;  /* 0x3fb8aa3b0a117823 */ /* 0x000fc60000000811 */
[----:B------:R-:W2:Y:S01]  /*1510*/  MUFU.EX2 R40, R23 ;  /* 0x0000001700287308 */ /* 0x000ea20000000800 */
[----:B------:R-:W-:Y:S01]  /*1520*/  FFMA R10, R10, 1.925963033500011079e-08, R17 ;  /* 0x32a570600a0a7823 */ /* 0x000fe20000000011 */
[C---:B------:R-:W-:Y:S01]  /*1530*/  FADD R17, R9.reuse, -12583039 ;  /* 0xcb40007f09117421 */ /* 0x040fe20000000000 */
[----:B------:R-:W-:-:S03]  /*1540*/  SHF.L.U32 R9, R9, 0x17, RZ ;  /* 0x0000001709097819 */ /* 0x000fc600000006ff */
[----:B------:R-:W-:Y:S02]  /*1550*/  FFMA R17, R8, 1.4426950216293334961, -R17 ;  /* 0x3fb8aa3b08117823 */ /* 0x000fe40000000811 */
[----:B------:R3:W4:Y:S01]  /*1560*/  MUFU.EX2 R23, R10 ;  /* 0x0000000a00177308 */ /* 0x0007220000000800 */
[----:B-1----:R-:W-:Y:S01]  /*1570*/  FMUL R16, R16, R29 ;  /* 0x0000001d10107220 */ /* 0x002fe20000400000 */
        /* <DEDUP_REMOVED lines=36> */
.L_x_15515:
        /* <DEDUP_REMOVED lines=11> */
[----:B01----:R-:W-:Y:S05]  /*1870*/  CALL.REL.NOINC `($__internal_297_$__cuda_sm3x_div_rn_noftz_f32_slowpath) ;  /* 0x0000002000847944 */ /* 0x003fea0003c00000 */
[----:B------:R-:W-:-:S07]  /*1880*/  MOV R14, R6 ;  /* 0x00000006000e7202 */ /* 0x000fce0000000f00 */
.L_x_15462:
[----:B------:R-:W-:Y:S05]  /*1890*/  BSYNC.RECONVERGENT B2 ;  /* 0x0000000000027941 */ /* 0x000fea0003800200 */
.L_x_15461:
        /* <DEDUP_REMOVED lines=11> */
[----:B01----:R-:W-:Y:S05]  /*1950*/  CALL.REL.NOINC `($__internal_297_$__cuda_sm3x_div_rn_noftz_f32_slowpath) ;  /* 0x00000020004c7944 */ /* 0x003fea0003c00000 */
[----:B------:R-:W-:-:S07]  /*1960*/  MOV R15, R6 ;  /* 0x00000006000f7202 */ /* 0x000fce0000000f00 */
.L_x_15464:
[----:B------:R-:W-:Y:S05]  /*1970*/  BSYNC.RECONVERGENT B2 ;  /* 0x0000000000027941 */ /* 0x000fea0003800200 */
.L_x_15463:
        /* <DEDUP_REMOVED lines=11> */
[----:B01----:R-:W-:Y:S05]  /*1a30*/  CALL.REL.NOINC `($__internal_297_$__cuda_sm3x_div_rn_noftz_f32_slowpath) ;  /* 0x0000002000147944 */ /* 0x003fea0003c00000 */
[----:B------:R-:W-:-:S07]  /*1a40*/  MOV R0, R6 ;  /* 0x0000000600007202 */ /* 0x000fce0000000f00 */
.L_x_15466:
[----:B------:R-:W-:Y:S05]  /*1a50*/  BSYNC.RECONVERGENT B2 ;  /* 0x0000000000027941 */ /* 0x000fea0003800200 */
.L_x_15465:
        /* <DEDUP_REMOVED lines=13> */
.L_x_15468:
[----:B------:R-:W-:Y:S05]  /*1b30*/  BSYNC.RECONVERGENT B2 ;  /* 0x0000000000027941 */ /* 0x000fea0003800200 */
.L_x_15467:
        /* <DEDUP_REMOVED lines=13> */
.L_x_15470:
[----:B------:R-:W-:Y:S05]  /*1c10*/  BSYNC.RECONVERGENT B2 ;  /* 0x0000000000027941 */ /* 0x000fea0003800200 */
.L_x_15469:
        /* <DEDUP_REMOVED lines=13> */
.L_x_15472:
[----:B------:R-:W-:Y:S05]  /*1cf0*/  BSYNC.RECONVERGENT B2 ;  /* 0x0000000000027941 */ /* 0x000fea0003800200 */
.L_x_15471:
        /* <DEDUP_REMOVED lines=13> */
.L_x_15474:
[----:B------:R-:W-:Y:S05]  /*1dd0*/  BSYNC.RECONVERGENT B2 ;  /* 0x0000000000027941 */ /* 0x000fea0003800200 */
.L_x_15473:
        /* <DEDUP_REMOVED lines=12> */
[----:B------:R-:W-:-:S07]  /*1ea0*/  IMAD.MOV.U32 R5, RZ, RZ, R6 ;  /* 0x000000ffff057224 */ /* 0x000fce00078e0006 */
.L_x_15476:
[----:B------:R-:W-:Y:S05]  /*1eb0*/  BSYNC.RECONVERGENT B2 ;  /* 0x0000000000027941 */ /* 0x000fea0003800200 */
.L_x_15475:
        /* <DEDUP_REMOVED lines=13> */
.L_x_15478:
[----:B------:R-:W-:Y:S05]  /*1f90*/  BSYNC.RECONVERGENT B2 ;  /* 0x0000000000027941 */ /* 0x000fea0003800200 */
.L_x_15477:
        /* <DEDUP_REMOVED lines=13> */
.L_x_15480:
[----:B------:R-:W-:Y:S05]  /*2070*/  BSYNC.RECONVERGENT B2 ;  /* 0x0000000000027941 */ /* 0x000fea0003800200 */
.L_x_15479:
        /* <DEDUP_REMOVED lines=13> */
.L_x_15482:
[----:B------:R-:W-:Y:S05]  /*2150*/  BSYNC.RECONVERGENT B2 ;  /* 0x0000000000027941 */ /* 0x000fea0003800200 */
.L_x_15481:
        /* <DEDUP_REMOVED lines=13> */
.L_x_15484:
[----:B------:R-:W-:Y:S05]  /*2230*/  BSYNC.RECONVERGENT B2 ;  /* 0x0000000000027941 */ /* 0x000fea0003800200 */
.L_x_15483:
        /* <DEDUP_REMOVED lines=13> */
.L_x_15486:
[----:B------:R-:W-:Y:S05]  /*2310*/  BSYNC.RECONVERGENT B2 ;  /* 0x0000000000027941 */ /* 0x000fea0003800200 */
.L_x_15485:
        /* <DEDUP_REMOVED lines=13> */
.L_x_15488:
[----:B------:R-:W-:Y:S05]  /*23f0*/  BSYNC.RECONVERGENT B2 ;  /* 0x0000000000027941 */ /* 0x000fea0003800200 */
.L_x_15487:
        /* <DEDUP_REMOVED lines=31> */
.L_x_15490:
[----:B------:R-:W-:Y:S05]  /*25f0*/  BSYNC.RECONVERGENT B0 ;  /* 0x0000000000007941 */ /* 0x000fea0003800200 */
.L_x_15489:
[----:B------:R-:W-:Y:S04]  /*2600*/  BSSY.RECONVERGENT B0, `(.L_x_15491) ;  /* 0x0000012000007945 */ /* 0x000fe80003800200 */
[----:B------:R-:W-:Y:S05]  /*2610*/  @P3 BRA `(.L_x_15492) ;  /* 0x0000000000403947 */ /* 0x000fea0003800000 */
[----:B------:R-:W-:Y:S01]  /*2620*/  MOV R35, RZ ;  /* 0x000000ff00237202 */ /* 0x000fe20000000f00 */
[----:B------:R-:W-:Y:S01]  /*2630*/  IMAD R6, R25, UR38, RZ ;  /* 0x0000002619067c24 */ /* 0x000fe2000f8e02ff */
[----:B------:R-:W-:Y:S02]  /*2640*/  R2UR UR4, R20 ;  /* 0x00000000140472ca */ /* 0x000fe400000e0000 */
[----:B------:R-:W-:Y:S01]  /*2650*/  R2UR UR5, R21 ;  /* 0x00000000150572ca */ /* 0x000fe200000e0000 */
[----:B--2---:R-:W-:Y:S01]  /*2660*/  IMAD.WIDE.U32 R12, R27, UR38, R34 ;  /* 0x000000261b0c7c25 */ /* 0x004fe2000f8e0022 */
        /* <DEDUP_REMOVED lines=11> */
.L_x_15492:
[----:B------:R-:W-:Y:S05]  /*2720*/  BSYNC.RECONVERGENT B0 ;  /* 0x0000000000007941 */ /* 0x000fea0003800200 */
.L_x_15491:
        /* <DEDUP_REMOVED lines=18> */
.L_x_15494:
[----:B------:R-:W-:Y:S05]  /*2850*/  BSYNC.RECONVERGENT B0 ;  /* 0x0000000000007941 */ /* 0x000fea0003800200 */
.L_x_15493:
[----:B------:R-:W-:Y:S04]  /*2860*/  BSSY.RECONVERGENT B0, `(.L_x_15495) ;  /* 0x0000012000007945 */ /* 0x000fe80003800200 */
[----:B------:R-:W-:Y:S05]  /*2870*/  @P1 BRA `(.L_x_15496) ;  /* 0x0000000000401947 */ /* 0x000fea0003800000 */
[----:B-1----:R-:W-:Y:S01]  /*2880*/  MOV R31, RZ ;  /* 0x000000ff001f7202 */ /* 0x002fe20000000f00 */
[----:B------:R-:W-:Y:S01]  /*2890*/  IMAD R0, R25, UR38, RZ ;  /* 0x0000002619007c24 */ /* 0x000fe2000f8e02ff */
[----:B------:R-:W-:Y:S02]  /*28a0*/  R2UR UR4, R20 ;  /* 0x00000000140472ca */ /* 0x000fe400000e0000 */
[----:B------:R-:W-:Y:S01]  /*28b0*/  R2UR UR5, R21 ;  /* 0x00000000150572ca */ /* 0x000fe200000e0000 */
[----:B----4-:R-:W-:Y:S01]  /*28c0*/  IMAD.WIDE.U32 R2, R27, UR38, R30 ;  /* 0x000000261b027c25 */ /* 0x010fe2000f8e001e */
        /* <DEDUP_REMOVED lines=11> */
.L_x_15496:
[----:B------:R-:W-:Y:S05]  /*2980*/  BSYNC.RECONVERGENT B0 ;  /* 0x0000000000007941 */ /* 0x000fea0003800200 */
.L_x_15495:
[----:B------:R-:W-:Y:S04]  /*2990*/  BSSY.RECONVERGENT B0, `(.L_x_15497) ;  /* 0x0000012000007945 */ /* 0x000fe80003800200 */
[----:B------:R-:W-:Y:S05]  /*29a0*/  @P6 BRA `(.L_x_15498) ;  /* 0x0000000000406947 */ /* 0x000fea0003800000 */
[----:B------:R-:W-:Y:S02]  /*29b0*/  HFMA2 R29, -RZ, RZ, 0, 0 ;  /* 0x00000000ff1d7431 */ /* 0x000fe400000001ff */
[----:B------:R-:W-:Y:S01]  /*29c0*/  IMAD R0, R25, UR38, RZ ;  /* 0x0000002619007c24 */ /* 0x000fe2000f8e02ff */
[----:B------:R-:W-:Y:S02]  /*29d0*/  R2UR UR4, R20 ;  /* 0x00000000140472ca */ /* 0x000fe400000e0000 */
[----:B------:R-:W-:Y:S01]  /*29e0*/  R2UR UR5, R21 ;  /* 0x00000000150572ca */ /* 0x000fe200000e0000 */
[C---:B-1----:R-:W-:Y:S01]  /*29f0*/  IMAD R5, R27.reuse, UR39, R0 ;  /* 0x000000271b057c24 */ /* 0x042fe2000f8e0200 */
        /* <DEDUP_REMOVED lines=11> */
.L_x_15498:
[----:B------:R-:W-:Y:S05]  /*2ab0*/  BSYNC.RECONVERGENT B0 ;  /* 0x0000000000007941 */ /* 0x000fea0003800200 */
.L_x_15497:
[----:B------:R-:W-:Y:S04]  /*2ac0*/  BSSY.RECONVERGENT B0, `(.L_x_15499) ;  /* 0x0000013000007945 */ /* 0x000fe80003800200 */
[----:B------:R-:W-:Y:S05]  /*2ad0*/  @P4 BRA `(.L_x_15500) ;  /* 0x0000000000444947 */ /* 0x000fea0003800000 */
[----:B-1--4-:R-:W-:Y:S01]  /*2ae0*/  MOV R3, RZ ;  /* 0x000000ff00037202 */ /* 0x012fe20000000f00 */
[----:B------:R-:W-:Y:S01]  /*2af0*/  IMAD R0, R25, UR38, RZ ;  /* 0x0000002619007c24 */ /* 0x000fe2000f8e02ff */
[----:B------:R-:W-:Y:S01]  /*2b00*/  R2UR UR4, R20 ;  /* 0x00000000140472ca */ /* 0x000fe200000e0000 */
[----:B------:R-:W-:Y:S01]  /*2b10*/  IMAD.MOV.U32 R2, RZ, RZ, R26 ;  /* 0x000000ffff027224 */ /* 0x000fe200078e001a */
        /* <DEDUP_REMOVED lines=13> */
.L_x_15500:
[----:B------:R-:W-:Y:S05]  /*2bf0*/  BSYNC.RECONVERGENT B0 ;  /* 0x0000000000007941 */ /* 0x000fea0003800200 */
.L_x_15499:
[----:B------:R-:W-:Y:S04]  /*2c00*/  BSSY.RECONVERGENT B0, `(.L_x_15501) ;  /* 0x0000013000007945 */ /* 0x000fe80003800200 */
[----:B------:R-:W-:Y:S05]  /*2c10*/  @P5 BRA `(.L_x_15502) ;  /* 0x0000000000445947 */ /* 0x000fea0003800000 */
[----:B-1--4-:R-:W-:Y:S01]  /*2c20*/  HFMA2 R3, -RZ, RZ, 0, 0 ;  /* 0x00000000ff037431 */ /* 0x012fe200000001ff */
        /* <DEDUP_REMOVED lines=16> */
.L_x_15502:
[----:B------:R-:W-:Y:S05]  /*2d30*/  BSYNC.RECONVERGENT B0 ;  /* 0x0000000000007941 */ /* 0x000fea0003800200 */
.L_x_15501:
[----:B------:R-:W-:-:S04]  /*2d40*/  IADD3 R27, P0, PT, R38, R27, RZ ;  /* 0x0000001b261b7210 */ /* 0x000fc80007f1e0ff */
[----:B------:R-:W-:Y:S02]  /*2d50*/  LEA.HI.X.SX32 R25, R38, R25, 0x1, P0 ;  /* 0x0000001926197211 */ /* 0x000fe400000f0eff */
[----:B------:R-:W-:-:S04]  /*2d60*/  ISETP.GE.U32.AND P0, PT, R27, UR42, PT ;  /* 0x0000002a1b007c0c */ /* 0x000fc8000bf06070 */
[----:B------:R-:W-:-:S13]  /*2d70*/  ISETP.GE.AND.EX P0, PT, R25, UR43, PT, P0 ;  /* 0x0000002b19007c0c */ /* 0x000fda000bf06300 */
[----:B------:R-:W-:Y:S05]  /*2d80*/  @!P0 BRA `(.L_x_15503) ;  /* 0xffffffd4004c8947 */ /* 0x000fea000383ffff */
[----:B------:R-:W-:Y:S05]  /*2d90*/  EXIT ;  /* 0x000000000000794d */ /* 0x000fea0003800000 */
.L_x_15460:
[----:B------:R-:W-:Y:S01]  /*2da0*/  BSSY B0, `(.L_x_15504) ;  /* 0x0000007000007945 */ /* 0x000fe20003800000 */
[----:B------:R-:W-:Y:S01]  /*2db0*/  MOV R12, 0x10 ;  /* 0x00000010000c7802 */ /* 0x000fe20000000f00 */
[----:B------:R-:W-:Y:S01]  /*2dc0*/  IMAD.MOV.U32 R11, RZ, RZ, 0x1f ;  /* 0x0000001fff0b7424 */ /* 0x000fe200078e00ff */
[----:B------:R-:W-:-:S07]  /*2dd0*/  MOV R15, 0xffffffff ;  /* 0xffffffff000f7802 */ /* 0x000fce0000000f00 */
[----:B0-----:R-:W-:Y:S05]  /*2de0*/  WARPSYNC.COLLECTIVE R15, `(.L_x_15505) ;  /* 0x000000000f087348 */ /* 0x001fea0003c00000 */
[----:B------:R1:W2:Y:S02]  /*2df0*/  SHFL.BFLY P6, R14, R13, R12, R11 ;  /* 0x0c00000c0d0e7389 */ /* 0x0002a400000c000b */
[----:B012---:R-:W-:Y:S05]  /*2e00*/  ENDCOLLECTIVE ;  /* 0x000000000000791b */ /* 0x007fea0003800000 */
.L_x_15505:
[----:B------:R-:W-:Y:S05]  /*2e10*/  BSYNC B0 ;  /* 0x0000000000007941 */ /* 0x000fea0003800000 */
.L_x_15504:
[----:B------:R-:W-:Y:S01]  /*2e20*/  HFMA2 R12, -RZ, RZ, 0, 4.76837158203125e-07 ;  /* 0x00000008ff0c7431 */ /* 0x000fe200000001ff */
[----:B------:R-:W-:Y:S02]  /*2e30*/  FMNMX R13, R14, R13, !PT ;  /* 0x0000000d0e0d7209 */ /* 0x000fe40007800000 */
[----:B------:R-:W-:Y:S02]  /*2e40*/  MOV R11, 0x1f ;  /* 0x0000001f000b7802 */ /* 0x000fe40000000f00 */
[----:B------:R-:W-:-:S07]  /*2e50*/  MOV R15, 0xffffffff ;  /* 0xffffffff000f7802 */ /* 0x000fce0000000f00 */
[----:B------:R-:W-:Y:S05]  /*2e60*/  WARPSYNC.COLLECTIVE R15, `(.L_x_15506) ;  /* 0x000000000f087348 */ /* 0x000fea0003c00000 */
[----:B------:R0:W1:Y:S02]  /*2e70*/  SHFL.BFLY P6, R14, R13, R12, R11 ;  /* 0x0c00000c0d0e7389 */ /* 0x00006400000c000b */
[----:B01----:R-:W-:Y:S05]  /*2e80*/  ENDCOLLECTIVE ;  /* 0x000000000000791b */ /* 0x003fea0003800000 */
.L_x_15506:
[----:B------:R-:W-:Y:S01]  /*2e90*/  HFMA2 R12, -RZ, RZ, 0, 2.384185791015625e-07 ;  /* 0x00000004ff0c7431 */ /* 0x000fe200000001ff */
[----:B------:R-:W-:-:S04]  /*2ea0*/  FMNMX R0, R13, R14, !PT ;  /* 0x0000000e0d007209 */ /* 0x000fc80007800000 */
[----:B------:R-:W-:-:S07]  /*2eb0*/  MOV R13, R0 ;  /* 0x00000000000d7202 */ /* 0x000fce0000000f00 */
[----:B------:R-:W-:Y:S05]  /*2ec0*/  WARPSYNC.COLLECTIVE R15, `(.L_x_15507) ;  /* 0x000000000f087348 */ /* 0x000fea0003c00000 */
[----:B------:R0:W1:Y:S02]  /*2ed0*/  SHFL.BFLY P6, R14, R13, R12, R11 ;  /* 0x0c00000c0d0e7389 */ /* 0x00006400000c000b */
[----:B01----:R-:W-:Y:S05]  /*2ee0*/  ENDCOLLECTIVE ;  /* 0x000000000000791b */ /* 0x003fea0003800000 */
.L_x_15507:
[----:B------:R-:W-:Y:S01]  /*2ef0*/  HFMA2 R12, -RZ, RZ, 0, 1.1920928955078125e-07 ;  /* 0x00000002ff0c7431 */ /* 0x000fe200000001ff */
[----:B------:R-:W-:-:S04]  /*2f00*/  FMNMX R2, R0, R14, !PT ;  /* 0x0000000e00027209 */ /* 0x000fc80007800000 */
[----:B------:R-:W-:-:S07]  /*2f10*/  MOV R13, R2 ;  /* 0x00000002000d7202 */ /* 0x000fce0000000f00 */
[----:B------:R-:W-:Y:S05]  /*2f20*/  WARPSYNC.COLLECTIVE R15, `(.L_x_15508) ;  /* 0x000000000f087348 */ /* 0x000fea0003c00000 */
[----:B------:R0:W1:Y:S02]  /*2f30*/  SHFL.BFLY P6, R14, R13, R12, R11 ;  /* 0x0c00000c0d0e7389 */ /* 0x00006400000c000b */
[----:B01----:R-:W-:Y:S05]  /*2f40*/  ENDCOLLECTIVE ;  /* 0x000000000000791b */ /* 0x003fea0003800000 */
.L_x_15508:
[----:B------:R-:W-:Y:S01]  /*2f50*/  HFMA2 R12, -RZ, RZ, 0, 5.9604644775390625e-08 ;  /* 0x00000001ff0c7431 */ /* 0x000fe200000001ff */
[----:B------:R-:W-:-:S04]  /*2f60*/  FMNMX R3, R2, R14, !PT ;  /* 0x0000000e02037209 */ /* 0x000fc80007800000 */
[----:B------:R-:W-:-:S07]  /*2f70*/  MOV R13, R3 ;  /* 0x00000003000d7202 */ /* 0x000fce0000000f00 */
[----:B------:R-:W-:Y:S05]  /*2f80*/  WARPSYNC.COLLECTIVE R15, `(.L_x_15509) ;  /* 0x000000000f087348 */ /* 0x000fea0003c00000 */
[----:B------:R0:W1:Y:S02]  /*2f90*/  SHFL.BFLY P6, R14, R13, R12, R11 ;  /* 0x0c00000c0d0e7389 */ /* 0x00006400000c000b */
[----:B01----:R-:W-:Y:S05]  /*2fa0*/  ENDCOLLECTIVE ;  /* 0x000000000000791b */ /* 0x003fea0003800000 */
.L_x_15509:
        /* <DEDUP_REMOVED lines=149> */
.L_x_15510:
[----:B------:R-:W-:Y:S02]  /*3900*/  HFMA2 R12, -RZ, RZ, 0, 4.76837158203125e-07 ;  /* 0x00000008ff0c7431 */ /* 0x000fe400000001ff */
[----:B------:R-:W-:-:S05]  /*3910*/  FADD R22, R13, R14 ;  /* 0x0000000e0d167221 */ /* 0x000fca0000000000 */
[----:B------:R-:W-:-:S07]  /*3920*/  MOV R13, R22 ;  /* 0x00000016000d7202 */ /* 0x000fce0000000f00 */
[----:B------:R-:W-:Y:S05]  /*3930*/  WARPSYNC.COLLECTIVE R15, `(.L_x_15511) ;  /* 0x000000000f087348 */ /* 0x000fea0003c00000 */
[----:B------:R0:W1:Y:S02]  /*3940*/  SHFL.BFLY P6, R14, R13, R12, R11 ;  /* 0x0c00000c0d0e7389 */ /* 0x00006400000c000b */
[----:B01----:R-:W-:Y:S05]  /*3950*/  ENDCOLLECTIVE ;  /* 0x000000000000791b */ /* 0x003fea0003800000 */
.L_x_15511:
[----:B------:R-:W-:Y:S02]  /*3960*/  IMAD.MOV.U32 R12, RZ, RZ, 0x4 ;  /* 0x00000004ff0c7424 */ /* 0x000fe400078e00ff */
[----:B------:R-:W-:-:S05]  /*3970*/  FADD R23, R22, R14 ;  /* 0x0000000e16177221 */ /* 0x000fca0000000000 */
[----:B------:R-:W-:-:S07]  /*3980*/  MOV R13, R23 ;  /* 0x00000017000d7202 */ /* 0x000fce0000000f00 */
[----:B------:R-:W-:Y:S05]  /*3990*/  WARPSYNC.COLLECTIVE R15, `(.L_x_15512) ;  /* 0x000000000f087348 */ /* 0x000fea0003c00000 */
[----:B------:R0:W1:Y:S02]  /*39a0*/  SHFL.BFLY P6, R14, R13, R12, R11 ;  /* 0x0c00000c0d0e7389 */ /* 0x00006400000c000b */
[----:B01----:R-:W-:Y:S05]  /*39b0*/  ENDCOLLECTIVE ;  /* 0x000000000000791b */ /* 0x003fea0003800000 */
.L_x_15512:
[----:B------:R-:W-:Y:S02]  /*39c0*/  HFMA2 R12, -RZ, RZ, 0, 1.1920928955078125e-07 ;  /* 0x00000002ff0c7431 */ /* 0x000fe400000001ff */
[----:B------:R-:W-:-:S05]  /*39d0*/  FADD R29, R23, R14 ;  /* 0x0000000e171d7221 */ /* 0x000fca0000000000 */
[----:B------:R-:W-:-:S07]  /*39e0*/  MOV R13, R29 ;  /* 0x0000001d000d7202 */ /* 0x000fce0000000f00 */
[----:B------:R-:W-:Y:S05]  /*39f0*/  WARPSYNC.COLLECTIVE R15, `(.L_x_15513) ;  /* 0x000000000f087348 */ /* 0x000fea0003c00000 */
[----:B------:R0:W1:Y:S02]  /*3a00*/  SHFL.BFLY P6, R14, R13, R12, R11 ;  /* 0x0c00000c0d0e7389 */ /* 0x00006400000c000b */
[----:B01----:R-:W-:Y:S05]  /*3a10*/  ENDCOLLECTIVE ;  /* 0x000000000000791b */ /* 0x003fea0003800000 */
.L_x_15513:
[----:B------:R-:W-:Y:S02]  /*3a20*/  HFMA2 R12, -RZ, RZ, 0, 5.9604644775390625e-08 ;  /* 0x00000001ff0c7431 */ /* 0x000fe400000001ff */
[----:B------:R-:W-:-:S05]  /*3a30*/  FADD R31, R29, R14 ;  /* 0x0000000e1d1f7221 */ /* 0x000fca0000000000 */
[----:B------:R-:W-:-:S07]  /*3a40*/  MOV R13, R31 ;  /* 0x0000001f000d7202 */ /* 0x000fce0000000f00 */
[----:B------:R-:W-:Y:S05]  /*3a50*/  WARPSYNC.COLLECTIVE R15, `(.L_x_15514) ;  /* 0x000000000f087348 */ /* 0x000fea0003c00000 */
[----:B------:R0:W1:Y:S02]  /*3a60*/  SHFL.BFLY P6, R14, R13, R12, R11 ;  /* 0x0c00000c0d0e7389 */ /* 0x00006400000c000b */
[----:B01----:R-:W-:Y:S05]  /*3a70*/  ENDCOLLECTIVE ;  /* 0x000000000000791b */ /* 0x003fea0003800000 */
.L_x_15514:
[----:B------:R-:W-:Y:S05]  /*3a80*/  BRA `(.L_x_15515) ;  /* 0xffffffdc004c7947 */ /* 0x000fea000383ffff */
        .weak           $__internal_297_$__cuda_sm3x_div_rn_noftz_f32_slowpath
        .type           $__internal_297_$__cuda_sm3x_div_rn_noftz_f32_slowpath,@function
        .size           $__internal_297_$__cuda_sm3x_div_rn_noftz_f32_slowpath,(.L_x_25749 - $__internal_297_$__cuda_sm3x_div_rn_noftz_f32_slowpath)
$__internal_297_$__cuda_sm3x_div_rn_noftz_f32_slowpath:
        /* <DEDUP_REMOVED lines=35> */
.L_x_15517:
        /* <DEDUP_REMOVED lines=51> */
.L_x_15524:
[----:B------:R-:W-:-:S04]  /*3ff0*/  LOP3.LUT R6, R6, 0x80000000, RZ, 0xc0, !PT ;  /* 0x8000000006067812 */ /* 0x000fc800078ec0ff */
[----:B------:R-:W-:Y:S01]  /*4000*/  LOP3.LUT R6, R6, 0x7f800000, RZ, 0xfc, !PT ;  /* 0x7f80000006067812 */ /* 0x000fe200078efcff */
[----:B------:R-:W-:Y:S06]  /*4010*/  BRA `(.L_x_15525) ;  /* 0x0000000000047947 */ /* 0x000fec0003800000 */
.L_x_15523:
[----:B------:R-:W-:-:S07]  /*4020*/  LEA R6, R22, R6, 0x17 ;  /* 0x0000000616067211 */ /* 0x000fce00078eb8ff */
.L_x_15525:
[----:B------:R-:W-:Y:S05]  /*4030*/  BSYNC.RECONVERGENT B1 ;  /* 0x0000000000017941 */ /* 0x000fea0003800200 */
.L_x_15522:
[----:B------:R-:W-:Y:S05]  /*4040*/  BRA `(.L_x_15526) ;  /* 0x0000000000207947 */ /* 0x000fea0003800000 */
.L_x_15521:
[----:B------:R-:W-:-:S04]  /*4050*/  LOP3.LUT R6, R29, 0x80000000, R6, 0x48, !PT ;  /* 0x800000001d067812 */ /* 0x000fc800078e4806 */
[----:B------:R-:W-:Y:S01]  /*4060*/  LOP3.LUT R6, R6, 0x7f800000, RZ, 0xfc, !PT ;  /* 0x7f80000006067812 */ /* 0x000fe200078efcff */
[----:B------:R-:W-:Y:S06]  /*4070*/  BRA `(.L_x_15526) ;  /* 0x0000000000147947 */ /* 0x000fec0003800000 */
.L_x_15520:
[----:B------:R-:W-:Y:S01]  /*4080*/  LOP3.LUT R6, R29, 0x80000000, R6, 0x48, !PT ;  /* 0x800000001d067812 */ /* 0x000fe200078e4806 */
[----:B------:R-:W-:Y:S06]  /*4090*/  BRA `(.L_x_15526) ;  /* 0x00000000000c7947 */ /* 0x000fec0003800000 */
.L_x_15519:
[----:B------:R-:W0:Y:S01]  /*40a0*/  MUFU.RSQ R6, -QNAN ;  /* 0xffc0000000067908 */ /* 0x000e220000001400 */
[----:B------:R-:W-:Y:S05]  /*40b0*/  BRA `(.L_x_15526) ;  /* 0x0000000000047947 */ /* 0x000fea0003800000 */
.L_x_15518:
[----:B------:R-:W-:-:S07]  /*40c0*/  FADD.FTZ R6, R6, R11 ;  /* 0x0000000b06067221 */ /* 0x000fce0000010000 */
.L_x_15526:
[----:B------:R-:W-:Y:S05]  /*40d0*/  BSYNC.RECONVERGENT B0 ;  /* 0x0000000000007941 */ /* 0x000fea0003800200 */
.L_x_15516:
[----:B------:R-:W-:-:S04]  /*40e0*/  HFMA2 R13, -RZ, RZ, 0, 0 ;  /* 0x00000000ff0d7431 */ /* 0x000fc800000001ff */
[----:B0-----:R-:W-:Y:S05]  /*40f0*/  RET.REL.NODEC R12 `(_Z15SoftmaxWarpImplI10DirectLoadI6__halffE11DirectStoreIfS1_EfLi2ELi14ELi32ELi1ELb1EL9Algorithm0EEvT_T0_ll) ;  /* 0xffffffbc0cc07950 */ /* 0x001fea0003c3ffff */
.L_x_15527:
        /* <DEDUP_REMOVED lines=16> */
.L_x_25749:


//--------------------- .text._Z15SoftmaxWarpImplI10DirectLoadI6__halffE11DirectStoreIfS1_EfLi2ELi14ELi32ELi1ELb0EL9Algorithm0EEvT_T0_ll --------------------------
	.section	.text._Z15SoftmaxWarpImplI10DirectLoadI6__halffE11DirectStoreIfS1_EfLi2ELi14ELi32ELi1ELb0EL9Algorithm0EEvT_T0_ll,"ax",@progbits
	.align	128
        .global         _Z15SoftmaxWarpImplI10DirectLoadI6__halffE11DirectStoreIfS1_EfLi2ELi14ELi32ELi1ELb0EL9Algorithm0EEvT_T0_ll
        .type           _Z15SoftmaxWarpImplI10DirectLoadI6__halffE11DirectStoreIfS1_EfLi2ELi14ELi32ELi1ELb0EL9Algorithm0EEvT_T0_ll,@function
        .size           _Z15SoftmaxWarpImplI10DirectLoadI6__halffE11DirectStoreIfS1_EfLi2ELi14ELi32ELi1ELb0EL9Algorithm0EEvT_T0_ll,(.L_x_25750 - _Z15SoftmaxWarpImplI10DirectLoadI6__halffE11DirectStoreIfS1_EfLi2ELi14ELi32ELi1ELb0EL9Algorithm0EEvT_T0_ll)
        .other          _Z15SoftmaxWarpImplI10DirectLoadI6__halffE11DirectStoreIfS1_EfLi2ELi14ELi32ELi1ELb0EL9Algorithm0EEvT_T0_ll,@"STO_CUDA_ENTRY STV_DEFAULT"
_Z15SoftmaxWarpImplI10DirectLoadI6__halffE11DirectStoreIfS1_EfLi2ELi14ELi32ELi1ELb0EL9Algorithm0EEvT_T0_ll:
.text._Z15SoftmaxWarpImplI10DirectLoadI6__halffE11DirectStoreIfS1_EfLi2ELi14ELi32ELi1ELb0EL9Algorithm0EEvT_T0_ll:
        /* <DEDUP_REMOVED lines=24> */
.L_x_15528:
        /* <DEDUP_REMOVED lines=14> */
.L_x_15558:
        /* <DEDUP_REMOVED lines=13> */
[----:B------:R-:W-:-:S03]  /*0330*/  IADD3 R4, P1, PT, R2, 0x80, RZ ;  /* 0x0000008002047810 */ /* 0x000fc60007f3e0ff */
[----:B------:R-:W-:Y:S01]  /*0340*/  IMAD.X R7, RZ, RZ, R13, P0 ;  /* 0x000000ffff077224 */ /* 0x000fe200000e060d */
[-C--:B------:R-:W-:Y:S02]  /*0350*/  IADD3.X R5, PT, PT, RZ, R13.reuse, RZ, P1, !PT ;  /* 0x0000000dff057210 */ /* 0x080fe40000ffe4ff */
[----:B------:R-:W-:Y:S02]  /*0360*/  LEA.HI R28, P0, R13, R2, RZ, 0x1 ;  /* 0x000000020d1c7211 */ /* 0x000fe400078108ff */
[----:B------:R-:W-:Y:S02]  /*0370*/  LEA.HI R6, P1, R7, R6, RZ, 0x1 ;  /* 0x0000000607067211 */ /* 0x000fe400078308ff */
[----:B------:R-:W-:Y:S02]  /*0380*/  IADD3.X R3, PT, PT, RZ, R13, RZ, P0, !PT ;  /* 0x0000000dff037210 */ /* 0x000fe400007fe4ff */
[----:B------:R-:W-:Y:S02]  /*0390*/  IADD3.X R7, PT, PT, RZ, R7, RZ, P1, !PT ;  /* 0x00000007ff077210 */ /* 0x000fe40000ffe4ff */
[----:B------:R-:W-:-:S02]  /*03a0*/  SHF.L.U64.HI R8, R28, 0x1, R3 ;  /* 0x000000011c087819 */ /* 0x000fc40000010203 */
[----:B------:R-:W-:Y:S02]  /*03b0*/  SHF.L.U64.HI R7, R6, 0x1, R7 ;  /* 0x0000000106077819 */ /* 0x000fe40000010207 */
[----:B------:R-:W-:Y:S02]  /*03c0*/  SHF.L.U32 R28, R28, 0x1, RZ ;  /* 0x000000011c1c7819 */ /* 0x000fe400000006ff */
[----:B------:R-:W-:Y:S02]  /*03d0*/  SHF.L.U32 R6, R6, 0x1, RZ ;  /* 0x0000000106067819 */ /* 0x000fe400000006ff */
[----:B------:R-:W-:Y:S02]  /*03e0*/  LEA.HI R4, P2, R5, R4, RZ, 0x1 ;  /* 0x0000000405047211 */ /* 0x000fe400078508ff */
[----:B------:R-:W-:Y:S02]  /*03f0*/  LOP3.LUT R28, R28, 0xfffffffc, RZ, 0xc0, !PT ;  /* 0xfffffffc1c1c7812 */ /* 0x000fe400078ec0ff */
[----:B------:R-:W-:-:S02]  /*0400*/  LOP3.LUT R6, R6, 0xfffffffc, RZ, 0xc0, !PT ;  /* 0xfffffffc06067812 */ /* 0x000fc400078ec0ff */
[----:B------:R-:W-:Y:S02]  /*0410*/  IADD3.X R5, PT, PT, RZ, R5, RZ, P2, !PT ;  /* 0x00000005ff057210 */ /* 0x000fe400017fe4ff */
[----:B------:R-:W-:Y:S02]  /*0420*/  IADD3 R3, P2, PT, R2, 0xc0, RZ ;  /* 0x000000c002037810 */ /* 0x000fe40007f5e0ff */
[----:B------:R-:W-:Y:S02]  /*0430*/  IADD3 R28, P0, PT, R28, UR36, RZ ;  /* 0x000000241c1c7c10 */ /* 0x000fe4000ff1e0ff */
[----:B------:R-:W-:Y:S02]  /*0440*/  IADD3 R6, P4, PT, R6, UR36, RZ ;  /* 0x0000002406067c10 */ /* 0x000fe4000ff9e0ff */
[----:B------:R-:W-:Y:S02]  /*0450*/  IADD3 R0, P1, PT, R2, 0x100, RZ ;  /* 0x0000010002007810 */ /* 0x000fe40007f3e0ff */
[----:B------:R-:W-:-:S02]  /*0460*/  SHF.L.U64.HI R5, R4, 0x1, R5 ;  /* 0x0000000104057819 */ /* 0x000fc40000010205 */
[----:B------:R-:W-:Y:S02]  /*0470*/  IADD3.X R12, PT, PT, RZ, R13, RZ, P2, !PT ;  /* 0x0000000dff0c7210 */ /* 0x000fe400017fe4ff */
[----:B------:R-:W-:Y:S02]  /*0480*/  SHF.L.U32 R4, R4, 0x1, RZ ;  /* 0x0000000104047819 */ /* 0x000fe400000006ff */
[----:B------:R-:W-:Y:S02]  /*0490*/  IADD3.X R29, PT, PT, R8, UR37, RZ, P0, !PT ;  /* 0x00000025081d7c10 */ /* 0x000fe400087fe4ff */
[----:B------:R-:W-:Y:S02]  /*04a0*/  IADD3.X R7, PT, PT, R7, UR37, RZ, P4, !PT ;  /* 0x0000002507077c10 */ /* 0x000fe4000a7fe4ff */
[C---:B------:R-:W-:Y:S01]  /*04b0*/  IADD3 R8, P0, PT, R2.reuse, 0x140, RZ ;  /* 0x0000014002087810 */ /* 0x040fe20007f1e0ff */
[----:B------:R-:W2:Y:S01]  /*04c0*/  LDG.E R28, desc[UR4][R28.64] ;  /* 0x000000041c1c7981 */ /* 0x000ea2000c1e1900 */
[----:B------:R-:W-:-:S02]  /*04d0*/  IADD3 R10, P4, PT, R2, 0x180, RZ ;  /* 0x00000180020a7810 */ /* 0x000fc40007f9e0ff */
[----:B------:R-:W-:Y:S01]  /*04e0*/  IADD3.X R11, PT, PT, RZ, R13, RZ, P1, !PT ;  /* 0x0000000dff0b7210 */ /* 0x000fe20000ffe4ff */
[----:B------:R1:W3:Y:S01]  /*04f0*/  LDG.E R27, desc[UR6][R6.64] ;  /* 0x00000006061b7981 */ /* 0x0002e2000c1e1900 */
[----:B------:R-:W-:Y:S02]  /*0500*/  LEA.HI R2, P1, R12, R3, RZ, 0x1 ;  /* 0x000000030c027211 */ /* 0x000fe400078308ff */
[----:B------:R-:W-:Y:S02]  /*0510*/  LOP3.LUT R4, R4, 0xfffffffc, RZ, 0xc0, !PT ;  /* 0xfffffffc04047812 */ /* 0x000fe400078ec0ff */
[----:B------:R-:W-:Y:S02]  /*0520*/  IADD3.X R9, PT, PT, RZ, R13, RZ, P0, !PT ;  /* 0x0000000dff097210 */ /* 0x000fe400007fe4ff */
[----:B------:R-:W-:Y:S02]  /*0530*/  IADD3 R4, P3, PT, R4, UR36, RZ ;  /* 0x0000002404047c10 */ /* 0x000fe4000ff7e0ff */
[----:B-1----:R-:W-:-:S02]  /*0540*/  IADD3.X R7, PT, PT, RZ, R12, RZ, P1, !PT ;  /* 0x0000000cff077210 */ /* 0x002fc40000ffe4ff */
[----:B------:R-:W-:Y:S02]  /*0550*/  IADD3.X R3, PT, PT, RZ, R13, RZ, P4, !PT ;  /* 0x0000000dff037210 */ /* 0x000fe400027fe4ff */
[----:B------:R-:W-:Y:S02]  /*0560*/  LEA.HI R0, P0, R11, R0, RZ, 0x1 ;  /* 0x000000000b007211 */ /* 0x000fe400078108ff */
[----:B------:R-:W-:Y:S02]  /*0570*/  LEA.HI R8, P1, R9, R8, RZ, 0x1 ;  /* 0x0000000809087211 */ /* 0x000fe400078308ff */
[C---:B------:R-:W-:Y:S02]  /*0580*/  SHF.L.U64.HI R12, R2.reuse, 0x1, R7 ;  /* 0x00000001020c7819 */ /* 0x040fe40000010207 */
[----:B------:R-:W-:Y:S02]  /*0590*/  IADD3.X R5, PT, PT, R5, UR37, RZ, P3, !PT ;  /* 0x0000002505057c10 */ /* 0x000fe40009ffe4ff */
[----:B------:R-:W-:-:S02]  /*05a0*/  SHF.L.U32 R2, R2, 0x1, RZ ;  /* 0x0000000102027819 */ /* 0x000fc400000006ff */
[----:B------:R-:W-:Y:S01]  /*05b0*/  LEA.HI R10, P2, R3, R10, RZ, 0x1 ;  /* 0x0000000a030a7211 */ /* 0x000fe200078508ff */
[----:B------:R-:W-:Y:S01]  /*05c0*/  IMAD.X R11, RZ, RZ, R11, P0 ;  /* 0x000000ffff0b7224 */ /* 0x000fe200000e060b */
[----:B------:R-:W-:Y:S01]  /*05d0*/  IADD3.X R7, PT, PT, RZ, R9, RZ, P1, !PT ;  /* 0x00000009ff077210 */ /* 0x000fe20000ffe4ff */
[----:B------:R1:W4:Y:S01]  /*05e0*/  LDG.E R5, desc[UR8][R4.64] ;  /* 0x0000000804057981 */ /* 0x000322000c1e1900 */
[----:B------:R-:W-:Y:S02]  /*05f0*/  SHF.L.U32 R6, R0, 0x1, RZ ;  /* 0x0000000100067819 */ /* 0x000fe400000006ff */
[----:B------:R-:W-:Y:S02]  /*0600*/  LOP3.LUT R2, R2, 0xfffffffc, RZ, 0xc0, !PT ;  /* 0xfffffffc02027812 */ /* 0x000fe400078ec0ff */
[----:B------:R-:W-:Y:S02]  /*0610*/  IADD3.X R3, PT, PT, RZ, R3, RZ, P2, !PT ;  /* 0x00000003ff037210 */ /* 0x000fe400017fe4ff */
[----:B------:R-:W-:-:S02]  /*0620*/  LOP3.LUT R6, R6, 0xfffffffc, RZ, 0xc0, !PT ;  /* 0xfffffffc06067812 */ /* 0x000fc400078ec0ff */
[----:B------:R-:W-:Y:S02]  /*0630*/  IADD3 R2, P0, PT, R2, UR36, RZ ;  /* 0x0000002402027c10 */ /* 0x000fe4000ff1e0ff */
[C---:B-1----:R-:W-:Y:S02]  /*0640*/  SHF.L.U64.HI R4, R8.reuse, 0x1, R7 ;  /* 0x0000000108047819 */ /* 0x042fe40000010207 */
[----:B------:R-:W-:Y:S02]  /*0650*/  SHF.L.U32 R8, R8, 0x1, RZ ;  /* 0x0000000108087819 */ /* 0x000fe400000006ff */
[----:B------:R-:W-:Y:S02]  /*0660*/  SHF.L.U64.HI R9, R0, 0x1, R11 ;  /* 0x0000000100097819 */ /* 0x000fe4000001020b */
[C---:B------:R-:W-:Y:S02]  /*0670*/  SHF.L.U64.HI R0, R10.reuse, 0x1, R3 ;  /* 0x000000010a007819 */ /* 0x040fe40000010203 */
[----:B------:R-:W-:-:S02]  /*0680*/  SHF.L.U32 R10, R10, 0x1, RZ ;  /* 0x000000010a0a7819 */ /* 0x000fc400000006ff */
        /* <DEDUP_REMOVED lines=13> */
[----:B------:R1:W5:Y:S04]  /*0760*/  LDG.E R8, desc[UR8][R8.64] ;  /* 0x0000000808087981 */ /* 0x000368000c1e1900 */
[----:B------:R0:W5:Y:S01]  /*0770*/  LDG.E R11, desc[UR10][R10.64] ;  /* 0x0000000a0a0b7981 */ /* 0x000162000c1e1900 */
[----:B------:R-:W-:Y:S01]  /*0780*/  UMOV UR4, 0xffffffff ;  /* 0xffffffff00047882 */ /* 0x000fe20000000000 */
[--C-:B--2---:R-:W-:Y:S02]  /*0790*/  HADD2.F32 R29, -RZ, R28.reuse.H0_H0 ;  /* 0x2000001cff1d7230 */ /* 0x104fe40000004100 */
[----:B------:R-:W-:Y:S02]  /*07a0*/  HADD2.F32 R28, -RZ, R28.H1_H1 ;  /* 0x3000001cff1c7230 */ /* 0x000fe40000004100 */
[----:B---3--:R-:W-:-:S02]  /*07b0*/  HADD2.F32 R26, -RZ, R27.H0_H0 ;  /* 0x2000001bff1a7230 */ /* 0x008fc40000004100 */
[----:B------:R-:W-:Y:S01]  /*07c0*/  HADD2.F32 R27, -RZ, R27.H1_H1 ;  /* 0x3000001bff1b7230 */ /* 0x000fe20000004100 */
[----:B------:R-:W-:-:S04]  /*07d0*/  FMNMX3 R0, R29, -INF , R28, !PT ;  /* 0xff8000001d007876 */ /* 0x000fc8000780001c */
[----:B------:R-:W-:Y:S01]  /*07e0*/  FMNMX3 R0, R0, R26, R27, !PT ;  /* 0x0000001a00007276 */ /* 0x000fe2000780001b */
[--C-:B----4-:R-:W-:Y:S02]  /*07f0*/  HADD2.F32 R4, -RZ, R5.reuse.H0_H0 ;  /* 0x20000005ff047230 */ /* 0x110fe40000004100 */
[----:B------:R-:W-:-:S05]  /*0800*/  HADD2.F32 R5, -RZ, R5.H1_H1 ;  /* 0x30000005ff057230 */ /* 0x000fca0000004100 */
[----:B------:R-:W-:Y:S01]  /*0810*/  FMNMX3 R0, R0, R4, R5, !PT ;  /* 0x0000000400007276 */ /* 0x000fe20007800005 */
[--C-:B-----5:R-:W-:Y:S02]  /*0820*/  HADD2.F32 R6, -RZ, R2.reuse.H0_H0 ;  /* 0x20000002ff067230 */ /* 0x120fe40000004100 */
[----:B------:R-:W-:-:S05]  /*0830*/  HADD2.F32 R7, -RZ, R2.H1_H1 ;  /* 0x30000002ff077230 */ /* 0x000fca0000004100 */
[----:B------:R-:W-:Y:S01]  /*0840*/  FMNMX3 R0, R0, R6, R7, !PT ;  /* 0x0000000600007276 */ /* 0x000fe20007800007 */
[--C-:B-1----:R-:W-:Y:S02]  /*0850*/  HADD2.F32 R9, -RZ, R12.reuse.H0_H0 ;  /* 0x2000000cff097230 */ /* 0x102fe40000004100 */
[----:B0-----:R-:W-:Y:S02]  /*0860*/  HADD2.F32 R10, -RZ, R12.H1_H1 ;  /* 0x3000000cff0a7230 */ /* 0x001fe40000004100 */
        /* <DEDUP_REMOVED lines=44> */
[----:B------:R0:W1:Y:S01]  /*0b30*/  MUFU.EX2 R34, R5 ;  /* 0x0000000500227308 */ /* 0x0000620000000800 */
        /* <DEDUP_REMOVED lines=8> */
[----:B0-----:R-:W-:Y:S01]  /*0bc0*/  FFMA.SAT R5, R30, R11, 0.5 ;  /* 0x3f0000001e057423 */ /* 0x001fe2000000200b */
[----:B------:R-:W-:Y:S01]  /*0bd0*/  FFMA R13, R32, 1.4426950216293334961, -R13 ;  /* 0x3fb8aa3b200d7823 */ /* 0x000fe2000000080d */
[----:B------:R-:W-:-:S02]  /*0be0*/  FFMA R9, R36, 1.925963033500011079e-08, R9 ;  /* 0x32a5706024097823 */ /* 0x000fc40000000009 */
[----:B------:R-:W-:Y:S01]  /*0bf0*/  FFMA.RM R5, R5, R12, 12582913 ;  /* 0x4b40000105057423 */ /* 0x000fe2000000400c */
[----:B------:R-:W-:Y:S02]  /*0c00*/  FFMA R13, R32, 1.925963033500011079e-08, R13 ;  /* 0x32a57060200d7823 */ /* 0x000fe4000000000d */
[----:B------:R-:W0:Y:S01]  /*0c10*/  MUFU.EX2 R32, R9 ;  /* 0x0000000900207308 */ /* 0x000e220000000800 */
[----:B-1----:R-:W-:Y:S01]  /*0c20*/  FMUL R19, R3, R34 ;  /* 0x0000002203137220 */ /* 0x002fe20000400000 */
[----:B------:R-:W-:-:S04]  /*0c30*/  FADD R3, R15, -12583039 ;  /* 0xcb40007f0f037421 */ /* 0x000fc80000000000 */
[C---:B------:R-:W-:Y:S02]  /*0c40*/  FFMA R3, R0.reuse, 1.4426950216293334961, -R3 ;  /* 0x3fb8aa3b00037823 */ /* 0x040fe40000000803 */
[----:B------:R-:W1:Y:S02]  /*0c50*/  MUFU.EX2 R13, R13 ;  /* 0x0000000d000d7308 */ /* 0x000e640000000800 */
[----:B------:R-:W-:Y:S01]  /*0c60*/  FFMA R17, R0, 1.925963033500011079e-08, R3 ;  /* 0x32a5706000117823 */ /* 0x000fe20000000003 */
[----:B------:R-:W-:-:S04]  /*0c70*/  FADD R3, R5, -12583039 ;  /* 0xcb40007f05037421 */ /* 0x000fc80000000000 */
[----:B------:R-:W-:Y:S01]  /*0c80*/  FFMA R3, R30, 1.4426950216293334961, -R3 ;  /* 0x3fb8aa3b1e037823 */ /* 0x000fe20000000803 */
[----:B0-----:R-:W-:-:S03]  /*0c90*/  FMUL R0, R7, R32 ;  /* 0x0000002007007220 */ /* 0x001fc60000400000 */
[----:B------:R-:W-:Y:S01]  /*0ca0*/  FFMA R9, R30, 1.925963033500011079e-08, R3 ;  /* 0x32a570601e097823 */ /* 0x000fe20000000003 */
[----:B------:R-:W-:Y:S01]  /*0cb0*/  FFMA.SAT R3, R28, R11, 0.5 ;  /* 0x3f0000001c037423 */ /* 0x000fe2000000200b */
[----:B------:R-:W0:Y:S03]  /*0cc0*/  MUFU.EX2 R30, R17 ;  /* 0x00000011001e7308 */ /* 0x000e260000000800 */
[----:B------:R-:W-:Y:S01]  /*0cd0*/  FFMA.RM R27, R3, R12, 12582913 ;  /* 0x4b400001031b7423 */ /* 0x000fe2000000400c */
[----:B-1----:R-:W-:Y:S01]  /*0ce0*/  FMUL R2, R2, R13 ;  /* 0x0000000d02027220 */ /* 0x002fe20000400000 */
[----:B------:R-:W-:Y:S02]  /*0cf0*/  SHF.L.U32 R3, R15, 0x17, RZ ;  /* 0x000000170f037819 */ /* 0x000fe400000006ff */
[----:B------:R-:W-:Y:S01]  /*0d00*/  FADD R7, R27, -12583039 ;  /* 0xcb40007f1b077421 */ /* 0x000fe20000000000 */
[----:B------:R-:W1:Y:S03]  /*0d10*/  MUFU.EX2 R9, R9 ;  /* 0x0000000900097308 */ /* 0x000e660000000800 */
[----:B------:R-:W-:-:S04]  /*0d20*/  FFMA R7, R28, 1.4426950216293334961, -R7 ;  /* 0x3fb8aa3b1c077823 */ /* 0x000fc80000000807 */
[----:B------:R-:W-:Y:S01]  /*0d30*/  FFMA R28, R28, 1.925963033500011079e-08, R7 ;  /* 0x32a570601c1c7823 */ /* 0x000fe20000000007 */
[----:B------:R-:W-:Y:S01]  /*0d40*/  FFMA.SAT R7, R4, R11, 0.5 ;  /* 0x3f00000004077423 */ /* 0x000fe2000000200b */
[----:B0-----:R-:W-:-:S03]  /*0d50*/  FMUL R3, R3, R30 ;  /* 0x0000001e03037220 */ /* 0x001fc60000400000 */
[----:B------:R-:W-:Y:S01]  /*0d60*/  FFMA.RM R7, R7, R12, 12582913 ;  /* 0x4b40000107077423 */ /* 0x000fe2000000400c */
[----:B------:R-:W0:Y:S03]  /*0d70*/  MUFU.EX2 R28, R28 ;  /* 0x0000001c001c7308 */ /* 0x000e260000000800 */
[----:B------:R-:W-:-:S04]  /*0d80*/  FADD R13, R7, -12583039 ;  /* 0xcb40007f070d7421 */ /* 0x000fc80000000000 */
[----:B------:R-:W-:-:S04]  /*0d90*/  FFMA R13, R4, 1.4426950216293334961, -R13 ;  /* 0x3fb8aa3b040d7823 */ /* 0x000fc8000000080d */
[----:B------:R-:W-:Y:S01]  /*0da0*/  FFMA R15, R4, 1.925963033500011079e-08, R13 ;  /* 0x32a57060040f7823 */ /* 0x000fe2000000000d */
[----:B------:R-:W-:Y:S01]  /*0db0*/  FFMA.SAT R13, R26, R11, 0.5 ;  /* 0x3f0000001a0d7423 */ /* 0x000fe2000000200b */
[----:B------:R-:W-:Y:S01]  /*0dc0*/  IMAD.SHL.U32 R4, R5, 0x800000, RZ ;  /* 0x0080000005047824 */ /* 0x000fe200078e00ff */
[----:B------:R-:W-:Y:S02]  /*0dd0*/  SHF.L.U32 R5, R27, 0x17, RZ ;  /* 0x000000171b057819 */ /* 0x000fe400000006ff */
[----:B------:R-:W-:Y:S01]  /*0de0*/  FFMA.RM R17, R13, R12, 12582913 ;  /* 0x4b4000010d117423 */ /* 0x000fe2000000400c */
[----:B-1----:R-:W-:Y:S01]  /*0df0*/  FMUL R4, R4, R9 ;  /* 0x0000000904047220 */ /* 0x002fe20000400000 */
[----:B------:R-:W1:Y:S01]  /*0e00*/  MUFU.EX2 R15, R15 ;  /* 0x0000000f000f7308 */ /* 0x000e620000000800 */
[----:B0-----:R-:W-:Y:S01]  /*0e10*/  FMUL R5, R5, R28 ;  /* 0x0000001c05057220 */ /* 0x001fe20000400000 */
[----:B------:R-:W-:-:S04]  /*0e20*/  FADD R13, R17, -12583039 ;  /* 0xcb40007f110d7421 */ /* 0x000fc80000000000 */
        /* <DEDUP_REMOVED lines=11> */
[----:B------:R-:W-:Y:S02]  /*0ee0*/  FFMA.RM R9, R9, R12, 12582913 ;  /* 0x4b40000109097423 */ /* 0x000fe4000000400c */
[----:B-1----:R-:W-:Y:S01]  /*0ef0*/  FMUL R6, R6, R15 ;  /* 0x0000000f06067220 */ /* 0x002fe20000400000 */
[----:B------:R-:W-:Y:S01]  /*0f00*/  FFMA.SAT R15, R14, R11, 0.5 ;  /* 0x3f0000000e0f7423 */ /* 0x000fe2000000200b */
[C---:B------:R-:W-:Y:S01]  /*0f10*/  FADD R29, R9.reuse, -12583039 ;  /* 0xcb40007f091d7421 */ /* 0x040fe20000000000 */
[----:B------:R-:W-:-:S02]  /*0f20*/  SHF.L.U32 R9, R9, 0x17, RZ ;  /* 0x0000001709097819 */ /* 0x000fc400000006ff */
[----:B------:R-:W-:Y:S01]  /*0f30*/  FFMA.RM R15, R15, R12, 12582913 ;  /* 0x4b4000010f0f7423 */ /* 0x000fe2000000400c */
[----:B------:R-:W-:Y:S01]  /*0f40*/  FFMA R17, R8, 1.4426950216293334961, -R29 ;  /* 0x3fb8aa3b08117823 */ /* 0x000fe2000000081d */
[----:B------:R-:W-:-:S03]  /*0f50*/  FFMA.SAT R29, R16, R11, 0.5 ;  /* 0x3f000000101d7423 */ /* 0x000fc6000000200b */
[----:B------:R-:W-:Y:S01]  /*0f60*/  FFMA R17, R8, 1.925963033500011079e-08, R17 ;  /* 0x32a5706008117823 */ /* 0x000fe20000000011 */
[----:B0-----:R-:W-:Y:S01]  /*0f70*/  FMUL R8, R7, R26 ;  /* 0x0000001a07087220 */ /* 0x001fe20000400000 */
[C---:B------:R-:W-:Y:S01]  /*0f80*/  FADD R7, R15.reuse, -12583039 ;  /* 0xcb40007f0f077421 */ /* 0x040fe20000000000 */
[----:B------:R0:W1:Y:S01]  /*0f90*/  MUFU.EX2 R26, R27 ;  /* 0x0000001b001a7308 */ /* 0x0000620000000800 */
[----:B------:R-:W-:Y:S02]  /*0fa0*/  SHF.L.U32 R15, R15, 0x17, RZ ;  /* 0x000000170f0f7819 */ /* 0x000fe400000006ff */
[----:B------:R-:W-:-:S04]  /*0fb0*/  FFMA R7, R14, 1.4426950216293334961, -R7 ;  /* 0x3fb8aa3b0e077823 */ /* 0x000fc80000000807 */
[----:B------:R-:W-:Y:S01]  /*0fc0*/  FFMA R14, R14, 1.925963033500011079e-08, R7 ;  /* 0x32a570600e0e7823 */ /* 0x000fe20000000007 */
[----:B------:R-:W-:Y:S01]  /*0fd0*/  SHF.L.U32 R7, R13, 0x17, RZ ;  /* 0x000000170d077819 */ /* 0x000fe200000006ff */
[----:B0-----:R-:W-:Y:S01]  /*0fe0*/  FFMA.SAT R27, R10, R11, 0.5 ;  /* 0x3f0000000a1b7423 */ /* 0x001fe2000000200b */
[----:B------:R-:W-:-:S03]  /*0ff0*/  FFMA.RM R13, R29, R12, 12582913 ;  /* 0x4b4000011d0d7423 */ /* 0x000fc6000000400c */
[-C--:B------:R-:W-:Y:S01]  /*1000*/  FFMA.RM R11, R27, R12.reuse, 12582913 ;  /* 0x4b4000011b0b7423 */ /* 0x080fe2000000400c */
[----:B------:R-:W-:Y:S01]  /*1010*/  FFMA.RM R12, R31, R12, 12582913 ;  /* 0x4b4000011f0c7423 */ /* 0x000fe2000000400c */
[----:B------:R-:W-:Y:S01]  /*1020*/  FADD R29, R13, -12583039 ;  /* 0xcb40007f0d1d7421 */ /* 0x000fe20000000000 */
[----:B------:R-:W0:Y:S01]  /*1030*/  MUFU.EX2 R14, R14 ;  /* 0x0000000e000e7308 */ /* 0x000e220000000800 */
[----:B------:R-:W-:Y:S01]  /*1040*/  FADD R27, R11, -12583039 ;  /* 0xcb40007f0b1b7421 */ /* 0x000fe20000000000 */
[----:B-1----:R-:W-:Y:S01]  /*1050*/  FMUL R7, R7, R26 ;  /* 0x0000001a07077220 */ /* 0x002fe20000400000 */
[----:B------:R-:W-:Y:S01]  /*1060*/  FFMA R29, R16, 1.4426950216293334961, -R29 ;  /* 0x3fb8aa3b101d7823 */ /* 0x000fe2000000081d */
[----:B------:R-:W-:Y:S01]  /*1070*/  SHF.L.U32 R13, R13, 0x17, RZ ;  /* 0x000000170d0d7819 */ /* 0x000fe200000006ff */
[----:B------:R-:W-:Y:S01]  /*1080*/  FFMA R27, R10, 1.4426950216293334961, -R27 ;  /* 0x3fb8aa3b0a1b7823 */ /* 0x000fe2000000081b */
[----:B------:R-:W-:Y:S01]  /*1090*/  SHF.L.U32 R11, R11, 0x17, RZ ;  /* 0x000000170b0b7819 */ /* 0x000fe200000006ff */
[----:B------:R-:W-:-:S02]  /*10a0*/  FFMA R29, R16, 1.925963033500011079e-08, R29 ;  /* 0x32a57060101d7823 */ /* 0x000fc4000000001d */
[----:B------:R-:W-:Y:S01]  /*10b0*/  FFMA R26, R10, 1.925963033500011079e-08, R27 ;  /* 0x32a570600a1a7823 */ /* 0x000fe2000000001b */
[C---:B------:R-:W-:Y:S01]  /*10c0*/  FADD R27, R12.reuse, -12583039 ;  /* 0xcb40007f0c1b7421 */ /* 0x040fe20000000000 */
[----:B------:R-:W1:Y:S01]  /*10d0*/  MUFU.EX2 R16, R29 ;  /* 0x0000001d00107308 */ /* 0x000e620000000800 */
[----:B------:R-:W-:Y:S02]  /*10e0*/  SHF.L.U32 R12, R12, 0x17, RZ ;  /* 0x000000170c0c7819 */ /* 0x000fe400000006ff */
[----:B------:R-:W-:-:S04]  /*10f0*/  FFMA R27, R18, 1.4426950216293334961, -R27 ;  /* 0x3fb8aa3b121b7823 */ /* 0x000fc8000000081b */
[----:B------:R-:W-:Y:S01]  /*1100*/  FFMA R28, R18, 1.925963033500011079e-08, R27 ;  /* 0x32a57060121c7823 */ /* 0x000fe2000000001b */
[----:B------:R-:W-:Y:S01]  /*1110*/  FADD R27, RZ, R19 ;  /* 0x00000013ff1b7221 */ /* 0x000fe20000000000 */
[----:B------:R0:W2:Y:S03]  /*1120*/  MUFU.EX2 R18, R17 ;  /* 0x0000001100127308 */ /* 0x0000a60000000800 */
[----:B------:R-:W-:-:S04]  /*1130*/  FADD R27, R27, R0 ;  /* 0x000000001b1b7221 */ /* 0x000fc80000000000 */
[----:B------:R-:W-:Y:S01]  /*1140*/  FADD R10, R27, R2 ;  /* 0x000000021b0a7221 */ /* 0x000fe20000000000 */
[----:B------:R-:W3:Y:S01]  /*1150*/  MUFU.EX2 R26, R26 ;  /* 0x0000001a001a7308 */ /* 0x000ee20000000800 */
[----:B0-----:R-:W-:Y:S01]  /*1160*/  FMUL R17, R15, R14 ;  /* 0x0000000e0f117220 */ /* 0x001fe20000400000 */
[----:B-1----:R-:W-:Y:S01]  /*1170*/  FMUL R16, R13, R16 ;  /* 0x000000100d107220 */ /* 0x002fe20000400000 */
[----:B------:R-:W-:-:S04]  /*1180*/  FADD R27, R10, R3 ;  /* 0x000000030a1b7221 */ /* 0x000fc80000000000 */
[----:B------:R-:W-:Y:S01]  /*1190*/  FADD R10, R27, R4 ;  /* 0x000000041b0a7221 */ /* 0x000fe20000000000 */
[----:B------:R-:W0:Y:S01]  /*11a0*/  MUFU.EX2 R15, R28 ;  /* 0x0000001c000f7308 */ /* 0x000e220000000800 */
[----:B--2---:R-:W-:Y:S02]  /*11b0*/  FMUL R18, R9, R18 ;  /* 0x0000001209127220 */ /* 0x004fe40000400000 */
[----:B------:R-:W-:-:S04]  /*11c0*/  FADD R9, R10, R5 ;  /* 0x000000050a097221 */ /* 0x000fc80000000000 */
[----:B------:R-:W-:-:S04]  /*11d0*/  FADD R9, R9, R6 ;  /* 0x0000000609097221 */ /* 0x000fc80000000000 */
[----:B------:R-:W-:-:S04]  /*11e0*/  FADD R10, R9, R8 ;  /* 0x00000008090a7221 */ /* 0x000fc80000000000 */
[----:B------:R-:W-:-:S04]  /*11f0*/  FADD R9, R10, R7 ;  /* 0x000000070a097221 */ /* 0x000fc80000000000 */
[----:B------:R-:W-:-:S04]  /*1200*/  FADD R10, R9, R18 ;  /* 0x00000012090a7221 */ /* 0x000fc80000000000 */
[----:B------:R-:W-:Y:S01]  /*1210*/  FADD R9, R10, R17 ;  /* 0x000000110a097221 */ /* 0x000fe20000000000 */
[----:B---3--:R-:W-:-:S03]  /*1220*/  FMUL R10, R11, R26 ;  /* 0x0000001a0b0a7220 */ /* 0x008fc60000400000 */
        /* <DEDUP_REMOVED lines=13> */
.L_x_15570:
        /* <DEDUP_REMOVED lines=12> */
[----:B0-----:R-:W-:Y:S05]  /*13c0*/  CALL.REL.NOINC `($__internal_298_$__cuda_sm3x_div_rn_noftz_f32_slowpath) ;  /* 0x0000001c00d47944 */ /* 0x001fea0003c00000 */
[----:B------:R-:W-:-:S07]  /*13d0*/  MOV R14, R11 ;  /* 0x0000000b000e7202 */ /* 0x000fce0000000f00 */
.L_x_15531:
[----:B------:R-:W-:Y:S05]  /*13e0*/  BSYNC.RECONVERGENT B2 ;  /* 0x0000000000027941 */ /* 0x000fea0003800200 */
.L_x_15530:
        /* <DEDUP_REMOVED lines=12> */
[----:B0-----:R-:W-:Y:S05]  /*14b0*/  CALL.REL.NOINC `($__internal_298_$__cuda_sm3x_div_rn_noftz_f32_slowpath) ;  /* 0x0000001c00987944 */ /* 0x001fea0003c00000 */
[----:B------:R-:W-:-:S07]  /*14c0*/  MOV R15, R11 ;  /* 0x0000000b000f7202 */ /* 0x000fce0000000f00 */
.L_x_15533:
[----:B------:R-:W-:Y:S05]  /*14d0*/  BSYNC.RECONVERGENT B2 ;  /* 0x0000000000027941 */ /* 0x000fea0003800200 */
.L_x_15532:
        /* <DEDUP_REMOVED lines=12> */
[----:B0-----:R-:W-:Y:S05]  /*15a0*/  CALL.REL.NOINC `($__internal_298_$__cuda_sm3x_div_rn_noftz_f32_slowpath) ;  /* 0x0000001c005c7944 */ /* 0x001fea0003c00000 */
[----:B------:R-:W-:-:S07]  /*15b0*/  MOV R0, R11 ;  /* 0x0000000b00007202 */ /* 0x000fce0000000f00 */
.L_x_15535:
[----:B------:R-:W-:Y:S05]  /*15c0*/  BSYNC.RECONVERGENT B2 ;  /* 0x0000000000027941 */ /* 0x000fea0003800200 */
.L_x_15534:
        /* <DEDUP_REMOVED lines=14> */
.L_x_15537:
[----:B------:R-:W-:Y:S05]  /*16b0*/  BSYNC.RECONVERGENT B2 ;  /* 0x0000000000027941 */ /* 0x000fea0003800200 */
.L_x_15536:
        /* <DEDUP_REMOVED lines=14> */
.L_x_15539:
[----:B------:R-:W-:Y:S05]  /*17a0*/  BSYNC.RECONVERGENT B2 ;  /* 0x0000000000027941 */ /* 0x000fea0003800200 */
.L_x_15538:
        /* <DEDUP_REMOVED lines=10> */
[----:B------:R-:W-:Y:S02]  /*1850*/  MOV R12, R33 ;  /* 0x00000021000c7202 */ /* 0x000fe40000000f00 */
[----:B------:R-:W-:-:S07]  /*1860*/  MOV R28, 0x1880 ;  /* 0x00001880001c7802 */ /* 0x000fce0000000f00 */
[----:B------:R-:W-:Y:S05]  /*1870*/  CALL.REL.NOINC `($__internal_298_$__cuda_sm3x_div_rn_noftz_f32_slowpath) ;  /* 0x0000001800a87944 */ /* 0x000fea0003c00000 */
[----:B------:R-:W-:-:S07]  /*1880*/  IMAD.MOV.U32 R29, RZ, RZ, R11 ;  /* 0x000000ffff1d7224 */ /* 0x000fce00078e000b */
.L_x_15541:
[----:B------:R-:W-:Y:S05]  /*1890*/  BSYNC.RECONVERGENT B2 ;  /* 0x0000000000027941 */ /* 0x000fea0003800200 */
.L_x_15540:
        /* <DEDUP_REMOVED lines=12> */
[----:B------:R-:W-:Y:S05]  /*1960*/  CALL.REL.NOINC `($__internal_298_$__cuda_sm3x_div_rn_noftz_f32_slowpath) ;  /* 0x00000018006c7944 */ /* 0x000fea0003c00000 */
[----:B------:R-:W-:-:S07]  /*1970*/  MOV R4, R11 ;  /* 0x0000000b00047202 */ /* 0x000fce0000000f00 */
.L_x_15543:
[----:B------:R-:W-:Y:S05]  /*1980*/  BSYNC.RECONVERGENT B2 ;  /* 0x0000000000027941 */ /* 0x000fea0003800200 */
.L_x_15542:
        /* <DEDUP_REMOVED lines=14> */
.L_x_15545:
[----:B------:R-:W-:Y:S05]  /*1a70*/  BSYNC.RECONVERGENT B2 ;  /* 0x0000000000027941 */ /* 0x000fea0003800200 */
.L_x_15544:
        /* <DEDUP_REMOVED lines=14> */
.L_x_15547:
[----:B------:R-:W-:Y:S05]  /*1b60*/  BSYNC.RECONVERGENT B2 ;  /* 0x0000000000027941 */ /* 0x000fea0003800200 */
.L_x_15546:
        /* <DEDUP_REMOVED lines=14> */
.L_x_15549:
[----:B------:R-:W-:Y:S05]  /*1c50*/  BSYNC.RECONVERGENT B2 ;  /* 0x0000000000027941 */ /* 0x000fea0003800200 */
.L_x_15548:
        /* <DEDUP_REMOVED lines=12> */
[----:B------:R-:W-:Y:S05]  /*1d20*/  CALL.REL.NOINC `($__internal_298_$__cuda_sm3x_div_rn_noftz_f32_slowpath) ;  /* 0x00000014007c7944 */ /* 0x000fea0003c00000 */
[----:B------:R-:W-:-:S07]  /*1d30*/  MOV R6, R11 ;  /* 0x0000000b00067202 */ /* 0x000fce0000000f00 */
.L_x_15551:
[----:B------:R-:W-:Y:S05]  /*1d40*/  BSYNC.RECONVERGENT B2 ;  /* 0x0000000000027941 */ /* 0x000fea0003800200 */
.L_x_15550:
        /* <DEDUP_REMOVED lines=14> */
.L_x_15553:
[----:B------:R-:W-:Y:S05]  /*1e30*/  BSYNC.RECONVERGENT B2 ;  /* 0x0000000000027941 */ /* 0x000fea0003800200 */
.L_x_15552:
        /* <DEDUP_REMOVED lines=14> */
.L_x_15555:
[----:B------:R-:W-:Y:S05]  /*1f20*/  BSYNC.RECONVERGENT B2 ;  /* 0x0000000000027941 */ /* 0x000fea0003800200 */
.L_x_15554:
        /* <DEDUP_REMOVED lines=14> */
.L_x_15557:
[----:B------:R-:W-:Y:S05]  /*2010*/  BSYNC.RECONVERGENT B2 ;  /* 0x0000000000027941 */ /* 0x000fea0003800200 */
.L_x_15556:
[----:B------:R-:W-:Y:S01]  /*2020*/  MOV R2, R22 ;  /* 0x0000001600027202 */ /* 0x000fe20000000f00 */
[----:B------:R-:W-:Y:S01]  /*2030*/  IMAD R9, R23, UR42, RZ ;  /* 0x0000002a17097c24 */ /* 0x000fe2000f8e02ff */
[----:B------:R-:W-:Y:S01]  /*2040*/  F2FP.F16.F32.PACK_AB R27, R27, R0 ;  /* 0x000000001b1b723e */ /* 0x000fe200000000ff */
[----:B------:R-:W-:Y:S01]  /*2050*/  IMAD.MOV.U32 R3, RZ, RZ, RZ ;  /* 0x000000ffff037224 */ /* 0x000fe200078e00ff */
[----:B------:R-:W-:Y:S01]  /*2060*/  F2FP.F16.F32.PACK_AB R5, R8, R5 ;  /* 0x000000050805723e */ /* 0x000fe200000000ff */
[----:B------:R-:W-:Y:S01]  /*2070*/  IMAD R9, R24, UR43, R9 ;  /* 0x0000002b18097c24 */ /* 0x000fe2000f8e0209 */
[----:B------:R-:W-:Y:S01]  /*2080*/  F2FP.F16.F32.PACK_AB R7, R10, R7 ;  /* 0x000000070a07723e */ /* 0x000fe200000000ff */
[----:B------:R-:W-:Y:S01]  /*2090*/  IMAD.WIDE.U32 R2, R24, UR42, R2 ;  /* 0x0000002a18027c25 */ /* 0x000fe2000f8e0002 */
[----:B------:R-:W-:Y:S02]  /*20a0*/  R2UR UR4, R20 ;  /* 0x00000000140472ca */ /* 0x000fe400000e0000 */
[----:B------:R-:W-:-:S02]  /*20b0*/  R2UR UR5, R21 ;  /* 0x00000000150572ca */ /* 0x000fc400000e0000 */
[----:B------:R-:W-:Y:S02]  /*20c0*/  IADD3 R3, PT, PT, R3, R9, RZ ;  /* 0x0000000903037210 */ /* 0x000fe40007ffe0ff */
[----:B------:R-:W-:Y:S02]  /*20d0*/  IADD3 R11, P0, PT, R2, 0x40, RZ ;  /* 0x00000040020b7810 */ /* 0x000fe40007f1e0ff */
[----:B------:R-:W-:Y:S02]  /*20e0*/  R2UR UR6, R20 ;  /* 0x00000000140672ca */ /* 0x000fe400000e0000 */
[----:B------:R-:W-:Y:S02]  /*20f0*/  IADD3.X R0, PT, PT, RZ, R3, RZ, P0, !PT ;  /* 0x00000003ff007210 */ /* 0x000fe400007fe4ff */
[----:B------:R-:W-:Y:S02]  /*2100*/  LEA.HI R9, P0, R3, R2, RZ, 0x1 ;  /* 0x0000000203097211 */ /* 0x000fe400078108ff */
[----:B------:R-:W-:-:S02]  /*2110*/  LEA.HI R11, P1, R0, R11, RZ, 0x1 ;  /* 0x0000000b000b7211 */ /* 0x000fc400078308ff */
[----:B------:R-:W-:Y:S02]  /*2120*/  SHF.L.U32 R8, R9, 0x1, RZ ;  /* 0x0000000109087819 */ /* 0x000fe400000006ff */
[----:B------:R-:W-:Y:S02]  /*2130*/  SHF.L.U32 R10, R11, 0x1, RZ ;  /* 0x000000010b0a7819 */ /* 0x000fe400000006ff */
[----:B------:R-:W-:Y:S02]  /*2140*/  IADD3.X R12, PT, PT, RZ, R3, RZ, P0, !PT ;  /* 0x00000003ff0c7210 */ /* 0x000fe400007fe4ff */
[----:B------:R-:W-:Y:S02]  /*2150*/  LOP3.LUT R8, R8, 0xfffffffc, RZ, 0xc0, !PT ;  /* 0xfffffffc08087812 */ /* 0x000fe400078ec0ff */
[----:B------:R-:W-:Y:S02]  /*2160*/  IADD3.X R0, PT, PT, RZ, R0, RZ, P1, !PT ;  /* 0x00000000ff007210 */ /* 0x000fe40000ffe4ff */
[----:B------:R-:W-:-:S02]  /*2170*/  LOP3.LUT R10, R10, 0xfffffffc, RZ, 0xc0, !PT ;  /* 0xfffffffc0a0a7812 */ /* 0x000fc400078ec0ff */
[----:B------:R-:W-:Y:S02]  /*2180*/  R2UR UR7, R21 ;  /* 0x00000000150772ca */ /* 0x000fe400000e0000 */
[----:B------:R-:W-:Y:S02]  /*2190*/  SHF.L.U64.HI R9, R9, 0x1, R12 ;  /* 0x0000000109097819 */ /* 0x000fe4000001020c */
[----:B------:R-:W-:Y:S02]  /*21a0*/  IADD3 R8, P2, PT, R8, UR40, RZ ;  /* 0x0000002808087c10 */ /* 0x000fe4000ff5e0ff */
[----:B------:R-:W-:Y:S02]  /*21b0*/  IADD3 R18, P0, PT, R2, 0x80, RZ ;  /* 0x0000008002127810 */ /* 0x000fe40007f1e0ff */
[----:B------:R-:W-:Y:S02]  /*21c0*/  SHF.L.U64.HI R11, R11, 0x1, R0 ;  /* 0x000000010b0b7819 */ /* 0x000fe40000010200 */
[----:B------:R-:W-:-:S02]  /*21d0*/  IADD3 R10, P3, PT, R10, UR40, RZ ;  /* 0x000000280a0a7c10 */ /* 0x000fc4000ff7e0ff */
[----:B------:R-:W-:Y:S02]  /*21e0*/  F2FP.F16.F32.PACK_AB R26, R29, R26 ;  /* 0x0000001a1d1a723e */ /* 0x000fe400000000ff */
[----:B------:R-:W-:Y:S02]  /*21f0*/  IADD3.X R9, PT, PT, R9, UR41, RZ, P2, !PT ;  /* 0x0000002909097c10 */ /* 0x000fe400097fe4ff */
[----:B------:R-:W-:Y:S02]  /*2200*/  IADD3.X R29, PT, PT, RZ, R3, RZ, P0, !PT ;  /* 0x00000003ff1d7210 */ /* 0x000fe400007fe4ff */
[----:B------:R-:W-:Y:S02]  /*2210*/  IADD3 R0, P2, PT, R2, 0x100, RZ ;  /* 0x0000010002007810 */ /* 0x000fe40007f5e0ff */
[----:B------:R-:W-:Y:S02]  /*2220*/  F2FP.F16.F32.PACK_AB R15, R15, R14 ;  /* 0x0000000e0f0f723e */ /* 0x000fe400000000ff */
[----:B------:R-:W-:-:S02]  /*2230*/  IADD3.X R11, PT, PT, R11, UR41, RZ, P3, !PT ;  /* 0x000000290b0b7c10 */ /* 0x000fc40009ffe4ff */
[C---:B------:R-:W-:Y:S01]  /*2240*/  IADD3 R16, P1, PT, R2.reuse, 0xc0, RZ ;  /* 0x000000c002107810 */ /* 0x040fe20007f3e0ff */
[----:B------:R0:W-:Y:S01]  /*2250*/  STG.E desc[UR4][R8.64], R15 ;  /* 0x0000000f08007986 */ /* 0x0001e2000c101904 */
[C---:B------:R-:W-:Y:S02]  /*2260*/  IADD3 R12, P4, PT, R2.reuse, 0x140, RZ ;  /* 0x00000140020c7810 */ /* 0x040fe40007f9e0ff */
[----:B------:R-:W-:Y:S01]  /*2270*/  IADD3 R14, P3, PT, R2, 0x180, RZ ;  /* 0x00000180020e7810 */ /* 0x000fe20007f7e0ff */
[----:B------:R1:W-:Y:S01]  /*2280*/  STG.E desc[UR6][R10.64], R27 ;  /* 0x0000001b0a007986 */ /* 0x0003e2000c101906 */
[----:B------:R-:W-:Y:S02]  /*2290*/  F2FP.F16.F32.PACK_AB R6, R17, R6 ;  /* 0x000000061106723e */ /* 0x000fe400000000ff */
[----:B------:R-:W-:Y:S02]  /*22a0*/  LEA.HI R2, P0, R29, R18, RZ, 0x1 ;  /* 0x000000121d027211 */ /* 0x000fe400078108ff */
[----:B------:R-:W-:-:S02]  /*22b0*/  IADD3.X R17, PT, PT, RZ, R3, RZ, P2, !PT ;  /* 0x00000003ff117210 */ /* 0x000fc400017fe4ff */
[----:B------:R-:W-:Y:S02]  /*22c0*/  IADD3.X R19, PT, PT, RZ, R3, RZ, P1, !PT ;  /* 0x00000003ff137210 */ /* 0x000fe40000ffe4ff */
[----:B0-----:R-:W-:Y:S02]  /*22d0*/  IADD3.X R15, PT, PT, RZ, R29, RZ, P0, !PT ;  /* 0x0000001dff0f7210 */ /* 0x001fe400007fe4ff */
[-C--:B------:R-:W-:Y:S02]  /*22e0*/  IADD3.X R13, PT, PT, RZ, R3.reuse, RZ, P4, !PT ;  /* 0x00000003ff0d7210 */ /* 0x080fe400027fe4ff */
[----:B-1----:R-:W-:Y:S02]  /*22f0*/  LEA.HI R10, P2, R17, R0, RZ, 0x1 ;  /* 0x00000000110a7211 */ /* 0x002fe400078508ff */
[----:B------:R-:W-:Y:S02]  /*2300*/  IADD3.X R3, PT, PT, RZ, R3, RZ, P3, !PT ;  /* 0x00000003ff037210 */ /* 0x000fe40001ffe4ff */
[----:B------:R-:W-:-:S02]  /*2310*/  SHF.L.U64.HI R15, R2, 0x1, R15 ;  /* 0x00000001020f7819 */ /* 0x000fc4000001020f */
[----:B------:R-:W-:Y:S02]  /*2320*/  SHF.L.U32 R2, R2, 0x1, RZ ;  /* 0x0000000102027819 */ /* 0x000fe400000006ff */
[----:B------:R-:W-:Y:S02]  /*2330*/  IADD3.X R11, PT, PT, RZ, R17, RZ, P2, !PT ;  /* 0x00000011ff0b7210 */ /* 0x000fe400017fe4ff */
[----:B------:R-:W-:Y:S02]  /*2340*/  LEA.HI R12, P0, R13, R12, RZ, 0x1 ;  /* 0x0000000c0d0c7211 */ /* 0x000fe400078108ff */
[----:B------:R-:W-:Y:S02]  /*2350*/  LEA.HI R14, P3, R3, R14, RZ, 0x1 ;  /* 0x0000000e030e7211 */ /* 0x000fe400078708ff */
[----:B------:R-:W-:Y:S02]  /*2360*/  SHF.L.U64.HI R11, R10, 0x1, R11 ;  /* 0x000000010a0b7819 */ /* 0x000fe4000001020b */
[----:B------:R-:W-:-:S02]  /*2370*/  LOP3.LUT R2, R2, 0xfffffffc, RZ, 0xc0, !PT ;  /* 0xfffffffc02027812 */ /* 0x000fc400078ec0ff */
[----:B------:R-:W-:Y:S02]  /*2380*/  SHF.L.U32 R10, R10, 0x1, RZ ;  /* 0x000000010a0a7819 */ /* 0x000fe400000006ff */
[----:B------:R-:W-:Y:S02]  /*2390*/  LEA.HI R8, P1, R19, R16, RZ, 0x1 ;  /* 0x0000001013087211 */ /* 0x000fe400078308ff */
[----:B------:R-:W-:Y:S02]  /*23a0*/  IADD3.X R13, PT, PT, RZ, R13, RZ, P0, !PT ;  /* 0x0000000dff0d7210 */ /* 0x000fe400007fe4ff */
[----:B------:R-:W-:Y:S01]  /*23b0*/  IADD3.X R3, PT, PT, RZ, R3, RZ, P3, !PT ;  /* 0x00000003ff037210 */ /* 0x000fe20001ffe4ff */
[----:B------:R-:W-:Y:S01]  /*23c0*/  IMAD.X R9, RZ, RZ, R19, P1 ;  /* 0x000000ffff097224 */ /* 0x000fe200008e0613 */
[----:B------:R-:W-:Y:S02]  /*23d0*/  IADD3 R2, P0, PT, R2, UR40, RZ ;  /* 0x0000002802027c10 */ /* 0x000fe4000ff1e0ff */
[----:B------:R-:W-:-:S02]  /*23e0*/  LOP3.LUT R10, R10, 0xfffffffc, RZ, 0xc0, !PT ;  /* 0xfffffffc0a0a7812 */ /* 0x000fc400078ec0ff */
[----:B------:R-:W-:Y:S02]  /*23f0*/  SHF.L.U64.HI R0, R14, 0x1, R3 ;  /* 0x000000010e007819 */ /* 0x000fe40000010203 */
[----:B------:R-:W-:Y:S02]  /*2400*/  IADD3.X R3, PT, PT, R15, UR41, RZ, P0, !PT ;  /* 0x000000290f037c10 */ /* 0x000fe400087fe4ff */
[----:B------:R-:W-:Y:S02]  /*2410*/  IADD3 R10, P0, PT, R10, UR40, RZ ;  /* 0x000000280a0a7c10 */ /* 0x000fe4000ff1e0ff */
[C---:B------:R-:W-:Y:S01]  /*2420*/  SHF.L.U64.HI R9, R8.reuse, 0x1, R9 ;  /* 0x0000000108097819 */ /* 0x040fe20000010209 */
[----:B------:R1:W-:Y:S01]  /*2430*/  STG.E desc[UR4][R2.64], R26 ;  /* 0x0000001a02007986 */ /* 0x0003e2000c101904 */
[----:B------:R-:W-:Y:S02]  /*2440*/  SHF.L.U32 R8, R8, 0x1, RZ ;  /* 0x0000000108087819 */ /* 0x000fe400000006ff */
[----:B------:R-:W-:-:S02]  /*2450*/  IADD3.X R11, PT, PT, R11, UR41, RZ, P0, !PT ;  /* 0x000000290b0b7c10 */ /* 0x000fc400087fe4ff */
[C---:B------:R-:W-:Y:S02]  /*2460*/  IADD3 R24, P0, PT, R25.reuse, R24, RZ ;  /* 0x0000001819187210 */ /* 0x040fe40007f1e0ff */
[C---:B------:R-:W-:Y:S02]  /*2470*/  SHF.L.U64.HI R13, R12.reuse, 0x1, R13 ;  /* 0x000000010c0d7819 */ /* 0x040fe4000001020d */
[----:B------:R-:W-:Y:S02]  /*2480*/  SHF.L.U32 R12, R12, 0x1, RZ ;  /* 0x000000010c0c7819 */ /* 0x000fe400000006ff */
[----:B------:R-:W-:Y:S02]  /*2490*/  LOP3.LUT R8, R8, 0xfffffffc, RZ, 0xc0, !PT ;  /* 0xfffffffc08087812 */ /* 0x000fe400078ec0ff */
[----:B------:R-:W-:Y:S02]  /*24a0*/  SHF.L.U32 R14, R14, 0x1, RZ ;  /* 0x000000010e0e7819 */ /* 0x000fe400000006ff */
[----:B------:R-:W-:-:S02]  /*24b0*/  LEA.HI.X.SX32 R23, R25, R23, 0x1, P0 ;  /* 0x0000001719177211 */ /* 0x000fc400000f0eff */
[----:B------:R-:W-:Y:S02]  /*24c0*/  ISETP.GE.U32.AND P0, PT, R24, UR44, PT ;  /* 0x0000002c18007c0c */ /* 0x000fe4000bf06070 */
[C---:B------:R-:W-:Y:S02]  /*24d0*/  R2UR UR8, R20.reuse ;  /* 0x00000000140872ca */ /* 0x040fe400000e0000 */
[C---:B------:R-:W-:Y:S02]  /*24e0*/  R2UR UR9, R21.reuse ;  /* 0x00000000150972ca */ /* 0x040fe400000e0000 */
[----:B------:R-:W-:Y:S02]  /*24f0*/  R2UR UR10, R20 ;  /* 0x00000000140a72ca */ /* 0x000fe400000e0000 */
        /* <DEDUP_REMOVED lines=10> */
[----:B------:R-:W-:Y:S02]  /*25a0*/  F2FP.F16.F32.PACK_AB R4, R31, R4 ;  /* 0x000000041f04723e */ /* 0x000fe400000000ff */
[----:B------:R-:W-:Y:S02]  /*25b0*/  IADD3.X R13, PT, PT, R13, UR41, RZ, P2, !PT ;  /* 0x000000290d0d7c10 */ /* 0x000fe400097fe4ff */
[----:B------:R-:W-:Y:S01]  /*25c0*/  IADD3.X R15, PT, PT, R0, UR41, RZ, P1, !PT ;  /* 0x00000029000f7c10 */ /* 0x000fe20008ffe4ff */
[----:B------:R1:W-:Y:S04]  /*25d0*/  STG.E desc[UR6][R8.64], R4 ;  /* 0x0000000408007986 */ /* 0x0003e8000c101906 */
[----:B------:R1:W-:Y:S04]  /*25e0*/  STG.E desc[UR8][R10.64], R5 ;  /* 0x000000050a007986 */ /* 0x0003e8000c101908 */
[----:B------:R1:W-:Y:S04]  /*25f0*/  STG.E desc[UR10][R12.64], R6 ;  /* 0x000000060c007986 */ /* 0x0003e8000c10190a */
[----:B------:R1:W-:Y:S01]  /*2600*/  STG.E desc[UR12][R14.64], R7 ;  /* 0x000000070e007986 */ /* 0x0003e2000c10190c */
[----:B------:R-:W-:Y:S05]  /*2610*/  @!P0 BRA `(.L_x_15558) ;  /* 0xffffffdc00108947 */ /* 0x000fea000383ffff */
[----:B------:R-:W-:Y:S05]  /*2620*/  EXIT ;  /* 0x000000000000794d */ /* 0x000fea0003800000 */
.L_x_15529:
[----:B------:R-:W-:Y:S01]  /*2630*/  BSSY B0, `(.L_x_15559) ;  /* 0x0000007000007945 */ /* 0x000fe20003800000 */
[----:B------:R-:W-:Y:S02]  /*2640*/  MOV R12, 0x10 ;  /* 0x00000010000c7802 */ /* 0x000fe40000000f00 */
[----:B------:R-:W-:Y:S02]  /*2650*/  MOV R11, 0x1f ;  /* 0x0000001f000b7802 */ /* 0x000fe40000000f00 */
[----:B------:R-:W-:-:S07]  /*2660*/  MOV R15, 0xffffffff ;  /* 0xffffffff000f7802 */ /* 0x000fce0000000f00 */
[----:B------:R-:W-:Y:S05]  /*2670*/  WARPSYNC.COLLECTIVE R15, `(.L_x_15560) ;  /* 0x000000000f087348 */ /* 0x000fea0003c00000 */
[----:B------:R0:W1:Y:S02]  /*2680*/  SHFL.BFLY P6, R14, R13, R12, R11 ;  /* 0x0c00000c0d0e7389 */ /* 0x00006400000c000b */
[----:B01----:R-:W-:Y:S05]  /*2690*/  ENDCOLLECTIVE ;  /* 0x000000000000791b */ /* 0x003fea0003800000 */
.L_x_15560:
[----:B------:R-:W-:Y:S05]  /*26a0*/  BSYNC B0 ;  /* 0x0000000000007941 */ /* 0x000fea0003800000 */
.L_x_15559:
[----:B------:R-:W-:Y:S01]  /*26b0*/  HFMA2 R12, -RZ, RZ, 0, 4.76837158203125e-07 ;  /* 0x00000008ff0c7431 */ /* 0x000fe200000001ff */
[----:B------:R-:W-:Y:S01]  /*26c0*/  FMNMX R13, R13, R14, !PT ;  /* 0x0000000e0d0d7209 */ /* 0x000fe20007800000 */
[----:B------:R-:W-:Y:S01]  /*26d0*/  IMAD.MOV.U32 R11, RZ, RZ, 0x1f ;  /* 0x0000001fff0b7424 */ /* 0x000fe200078e00ff */
[----:B------:R-:W-:-:S07]  /*26e0*/  MOV R15, 0xffffffff ;  /* 0xffffffff000f7802 */ /* 0x000fce0000000f00 */
[----:B------:R-:W-:Y:S05]  /*26f0*/  WARPSYNC.COLLECTIVE R15, `(.L_x_15561) ;  /* 0x000000000f087348 */ /* 0x000fea0003c00000 */
[----:B------:R0:W1:Y:S02]  /*2700*/  SHFL.BFLY P6, R14, R13, R12, R11 ;  /* 0x0c00000c0d0e7389 */ /* 0x00006400000c000b */
[----:B01----:R-:W-:Y:S05]  /*2710*/  ENDCOLLECTIVE ;  /* 0x000000000000791b */ /* 0x003fea0003800000 */
.L_x_15561:
[----:B------:R-:W-:Y:S01]  /*2720*/  HFMA2 R12, -RZ, RZ, 0, 2.384185791015625e-07 ;  /* 0x00000004ff0c7431 */ /* 0x000fe200000001ff */
[----:B------:R-:W-:-:S04]  /*2730*/  FMNMX R0, R13, R14, !PT ;  /* 0x0000000e0d007209 */ /* 0x000fc80007800000 */
[----:B------:R-:W-:-:S07]  /*2740*/  MOV R13, R0 ;  /* 0x00000000000d7202 */ /* 0x000fce0000000f00 */
[----:B------:R-:W-:Y:S05]  /*2750*/  WARPSYNC.COLLECTIVE R15, `(.L_x_15562) ;  /* 0x000000000f087348 */ /* 0x000fea0003c00000 */
[----:B------:R0:W1:Y:S02]  /*2760*/  SHFL.BFLY P6, R14, R13, R12, R11 ;  /* 0x0c00000c0d0e7389 */ /* 0x00006400000c000b */
[----:B01----:R-:W-:Y:S05]  /*2770*/  ENDCOLLECTIVE ;  /* 0x000000000000791b */ /* 0x003fea0003800000 */
.L_x_15562:
[----:B------:R-:W-:Y:S01]  /*2780*/  HFMA2 R12, -RZ, RZ, 0, 1.1920928955078125e-07 ;  /* 0x00000002ff0c7431 */ /* 0x000fe200000001ff */
[----:B------:R-:W-:-:S04]  /*2790*/  FMNMX R2, R0, R14, !PT ;  /* 0x0000000e00027209 */ /* 0x000fc80007800000 */
[----:B------:R-:W-:-:S07]  /*27a0*/  MOV R13, R2 ;  /* 0x00000002000d7202 */ /* 0x000fce0000000f00 */
[----:B------:R-:W-:Y:S05]  /*27b0*/  WARPSYNC.COLLECTIVE R15, `(.L_x_15563) ;  /* 0x000000000f087348 */ /* 0x000fea0003c00000 */
[----:B------:R0:W1:Y:S02]  /*27c0*/  SHFL.BFLY P6, R14, R13, R12, R11 ;  /* 0x0c00000c0d0e7389 */ /* 0x00006400000c000b */
[----:B01----:R-:W-:Y:S05]  /*27d0*/  ENDCOLLECTIVE ;  /* 0x000000000000791b */ /* 0x003fea0003800000 */
.L_x_15563:
[----:B------:R-:W-:Y:S01]  /*27e0*/  HFMA2 R12, -RZ, RZ, 0, 5.9604644775390625e-08 ;  /* 0x00000001ff0c7431 */ /* 0x000fe200000001ff */
[----:B------:R-:W-:-:S04]  /*27f0*/  FMNMX R3, R2, R14, !PT ;  /* 0x0000000e02037209 */ /* 0x000fc80007800000 */
[----:B------:R-:W-:-:S07]  /*2800*/  MOV R13, R3 ;  /* 0x00000003000d7202 */ /* 0x000fce0000000f00 */
[----:B------:R-:W-:Y:S05]  /*2810*/  WARPSYNC.COLLECTIVE R15, `(.L_x_15564) ;  /* 0x000000000f087348 */ /* 0x000fea0003c00000 */
[----:B------:R0:W1:Y:S02]  /*2820*/  SHFL.BFLY P6, R14, R13, R12, R11 ;  /* 0x0c00000c0d0e7389 */ /* 0x00006400000c000b */
[----:B01----:R-:W-:Y:S05]  /*2830*/  ENDCOLLECTIVE ;  /* 0x000000000000791b */ /* 0x003fea0003800000 */
.L_x_15564:
        /* <DEDUP_REMOVED lines=112> */
[----:B0-----:R-:W-:Y:S02]  /*2f40*/  IMAD.MOV.U32 R15, RZ, RZ, -0x1 ;  /* 0xffffffffff0f7424 */ /* 0x001fe400078e00ff */
        /* <DEDUP_REMOVED lines=36> */
.L_x_15565:
[----:B------:R-:W-:Y:S02]  /*3190*/  HFMA2 R12, -RZ, RZ, 0, 4.76837158203125e-07 ;  /* 0x00000008ff0c7431 */ /* 0x000fe400000001ff */
[----:B------:R-:W-:-:S05]  /*31a0*/  FADD R26, R13, R14 ;  /* 0x0000000e0d1a7221 */ /* 0x000fca0000000000 */
[----:B------:R-:W-:-:S07]  /*31b0*/  MOV R13, R26 ;  /* 0x0000001a000d7202 */ /* 0x000fce0000000f00 */
[----:B------:R-:W-:Y:S05]  /*31c0*/  WARPSYNC.COLLECTIVE R15, `(.L_x_15566) ;  /* 0x000000000f087348 */ /* 0x000fea0003c00000 */
[----:B------:R0:W1:Y:S02]  /*31d0*/  SHFL.BFLY P6, R14, R13, R12, R11 ;  /* 0x0c00000c0d0e7389 */ /* 0x00006400000c000b */
[----:B01----:R-:W-:Y:S05]  /*31e0*/  ENDCOLLECTIVE ;  /* 0x000000000000791b */ /* 0x003fea0003800000 */
.L_x_15566:
[----:B------:R-:W-:Y:S02]  /*31f0*/  HFMA2 R12, -RZ, RZ, 0, 2.384185791015625e-07 ;  /* 0x00000004ff0c7431 */ /* 0x000fe400000001ff */
[----:B------:R-:W-:-:S05]  /*3200*/  FADD R27, R26, R14 ;  /* 0x0000000e1a1b7221 */ /* 0x000fca0000000000 */
[----:B------:R-:W-:-:S07]  /*3210*/  MOV R13, R27 ;  /* 0x0000001b000d7202 */ /* 0x000fce0000000f00 */
[----:B------:R-:W-:Y:S05]  /*3220*/  WARPSYNC.COLLECTIVE R15, `(.L_x_15567) ;  /* 0x000000000f087348 */ /* 0x000fea0003c00000 */
[----:B------:R0:W1:Y:S02]  /*3230*/  SHFL.BFLY P6, R14, R13, R12, R11 ;  /* 0x0c00000c0d0e7389 */ /* 0x00006400000c000b */
[----:B01----:R-:W-:Y:S05]  /*3240*/  ENDCOLLECTIVE ;  /* 0x000000000000791b */ /* 0x003fea0003800000 */
.L_x_15567:
[----:B------:R-:W-:Y:S02]  /*3250*/  HFMA2 R12, -RZ, RZ, 0, 1.1920928955078125e-07 ;  /* 0x00000002ff0c7431 */ /* 0x000fe400000001ff */
[----:B------:R-:W-:-:S05]  /*3260*/  FADD R28, R27, R14 ;  /* 0x0000000e1b1c7221 */ /* 0x000fca0000000000 */
[----:B------:R-:W-:-:S07]  /*3270*/  MOV R13, R28 ;  /* 0x0000001c000d7202 */ /* 0x000fce0000000f00 */
[----:B------:R-:W-:Y:S05]  /*3280*/  WARPSYNC.COLLECTIVE R15, `(.L_x_15568) ;  /* 0x000000000f087348 */ /* 0x000fea0003c00000 */
[----:B------:R0:W1:Y:S02]  /*3290*/  SHFL.BFLY P6, R14, R13, R12, R11 ;  /* 0x0c00000c0d0e7389 */ /* 0x00006400000c000b */
[----:B01----:R-:W-:Y:S05]  /*32a0*/  ENDCOLLECTIVE ;  /* 0x000000000000791b */ /* 0x003fea0003800000 */
.L_x_15568:
[----:B------:R-:W-:Y:S02]  /*32b0*/  HFMA2 R12, -RZ, RZ, 0, 5.9604644775390625e-08 ;  /* 0x00000001ff0c7431 */ /* 0x000fe400000001ff */
[----:B------:R-:W-:-:S05]  /*32c0*/  FADD R29, R28, R14 ;  /* 0x0000000e1c1d7221 */ /* 0x000fca0000000000 */
[----:B------:R-:W-:-:S07]  /*32d0*/  MOV R13, R29 ;  /* 0x0000001d000d7202 */ /* 0x000fce0000000f00 */
[----:B------:R-:W-:Y:S05]  /*32e0*/  WARPSYNC.COLLECTIVE R15, `(.L_x_15569) ;  /* 0x000000000f087348 */ /* 0x000fea0003c00000 */
[----:B------:R0:W1:Y:S02]  /*32f0*/  SHFL.BFLY P6, R14, R13, R12, R11 ;  /* 0x0c00000c0d0e7389 */ /* 0x00006400000c000b */
[----:B01----:R-:W-:Y:S05]  /*3300*/  ENDCOLLECTIVE ;  /* 0x000000000000791b */ /* 0x003fea0003800000 */
.L_x_15569:
[----:B------:R-:W-:Y:S05]  /*3310*/  BRA `(.L_x_15570) ;  /* 0xffffffdc00f87947 */ /* 0x000fea000383ffff */
        .weak           $__internal_298_$__cuda_sm3x_div_rn_noftz_f32_slowpath
        .type           $__internal_298_$__cuda_sm3x_div_rn_noftz_f32_slowpath,@function
        .size           $__internal_298_$__cuda_sm3x_div_rn_noftz_f32_slowpath,(.L_x_25750 - $__internal_298_$__cuda_sm3x_div_rn_noftz_f32_slowpath)
$__internal_298_$__cuda_sm3x_div_rn_noftz_f32_slowpath:
        /* <DEDUP_REMOVED lines=34> */
.L_x_15572:
        /* <DEDUP_REMOVED lines=51> */
.L_x_15579:
[----:B------:R-:W-:-:S04]  /*3870*/  LOP3.LUT R11, R11, 0x80000000, RZ, 0xc0, !PT ;  /* 0x800000000b0b7812 */ /* 0x000fc800078ec0ff */
[----:B------:R-:W-:Y:S01]  /*3880*/  LOP3.LUT R11, R11, 0x7f800000, RZ, 0xfc, !PT ;  /* 0x7f8000000b0b7812 */ /* 0x000fe200078efcff */
[----:B------:R-:W-:Y:S06]  /*3890*/  BRA `(.L_x_15580) ;  /* 0x0000000000047947 */ /* 0x000fec0003800000 */
.L_x_15578:
[----:B------:R-:W-:-:S07]  /*38a0*/  LEA R11, R32, R11, 0x17 ;  /* 0x0000000b200b7211 */ /* 0x000fce00078eb8ff */
.L_x_15580:
[----:B------:R-:W-:Y:S05]  /*38b0*/  BSYNC.RECONVERGENT B1 ;  /* 0x0000000000017941 */ /* 0x000fea0003800200 */
.L_x_15577:
[----:B------:R-:W-:Y:S05]  /*38c0*/  BRA `(.L_x_15581) ;  /* 0x0000000000207947 */ /* 0x000fea0003800000 */
.L_x_15576:
[----:B------:R-:W-:-:S04]  /*38d0*/  LOP3.LUT R11, R12, 0x80000000, R19, 0x48, !PT ;  /* 0x800000000c0b7812 */ /* 0x000fc800078e4813 */
[----:B------:R-:W-:Y:S01]  /*38e0*/  LOP3.LUT R11, R11, 0x7f800000, RZ, 0xfc, !PT ;  /* 0x7f8000000b0b7812 */ /* 0x000fe200078efcff */
[----:B------:R-:W-:Y:S06]  /*38f0*/  BRA `(.L_x_15581) ;  /* 0x0000000000147947 */ /* 0x000fec0003800000 */
.L_x_15575:
[----:B------:R-:W-:Y:S01]  /*3900*/  LOP3.LUT R11, R12, 0x80000000, R19, 0x48, !PT ;  /* 0x800000000c0b7812 */ /* 0x000fe200078e4813 */
[----:B------:R-:W-:Y:S06]  /*3910*/  BRA `(.L_x_15581) ;  /* 0x00000000000c7947 */ /* 0x000fec0003800000 */
.L_x_15574:
[----:B------:R-:W0:Y:S01]  /*3920*/  MUFU.RSQ R11, -QNAN ;  /* 0xffc00000000b7908 */ /* 0x000e220000001400 */
[----:B------:R-:W-:Y:S05]  /*3930*/  BRA `(.L_x_15581) ;  /* 0x0000000000047947 */ /* 0x000fea0003800000 */
.L_x_15573:
[----:B------:R-:W-:-:S07]  /*3940*/  FADD.FTZ R11, R19, R12 ;  /* 0x0000000c130b7221 */ /* 0x000fce0000010000 */
.L_x_15581:
[----:B------:R-:W-:Y:S05]  /*3950*/  BSYNC.RECONVERGENT B0 ;  /* 0x0000000000007941 */ /* 0x000fea0003800200 */
.L_x_15571:
[----:B------:R-:W-:Y:S01]  /*3960*/  HFMA2 R13, -RZ, RZ, 0, 0 ;  /* 0x00000000ff0d7431 */ /* 0x000fe200000001ff */
[----:B------:R-:W-:-:S04]  /*3970*/  MOV R12, R28 ;  /* 0x0000001c000c7202 */ /* 0x000fc80000000f00 */
[----:B0-----:R-:W-:Y:S05]  /*3980*/  RET.REL.NODEC R12 `(_Z15SoftmaxWarpImplI10DirectLoadI6__halffE11DirectStoreIfS1_EfLi2ELi14ELi32ELi1ELb0EL9Algorithm0EEvT_T0_ll) ;  /* 0xffffffc40c9c7950 */ /* 0x001fea0003c3ffff */
.L_x_15582:
        /* <DEDUP_REMOVED lines=15> */
.L_x_25750:


//--------------------- .text._Z15SoftmaxWarpImplI10DirectLoadI6__halffE11DirectStoreIfS1_EfLi2ELi12ELi32ELi1ELb1EL9Algorithm0EEvT_T0_ll --------------------------
	.section	.text._Z15SoftmaxWarpImplI10DirectLoadI6__halffE11DirectStoreIfS1_EfLi2ELi12ELi32ELi1ELb1EL9Algorithm0EEvT_T0_ll,"ax",@progbits
	.align	128
        .global         _Z15SoftmaxWarpImplI10DirectLoadI6__halffE11DirectStoreIfS1_EfLi2ELi12ELi32ELi1ELb1EL9Algorithm0EEvT_T0_ll
        .type           _Z15SoftmaxWarpImplI10DirectLoadI6__halffE11DirectStoreIfS1_EfLi2ELi12ELi32ELi1ELb1EL9Algorithm0EEvT_T0_ll,@function
        .size           _Z15SoftmaxWarpImplI10DirectLoadI6__halffE11DirectStoreIfS1_EfLi2ELi12ELi32ELi1ELb1EL9Algorithm0EEvT_T0_ll,(.L_x_25751 - _Z15SoftmaxWarpImplI10DirectLoadI6__halffE11DirectStoreIfS1_EfLi2ELi12ELi32ELi1ELb1EL9Algorithm0EEvT_T0_ll)
        .other          _Z15SoftmaxWarpImplI10DirectLoadI6__halffE11DirectStoreIfS1_EfLi2ELi12ELi32ELi1ELb1EL9Algorithm0EEvT_T0_ll,@"STO_CUDA_ENTRY STV_DEFAULT"
_Z15SoftmaxWarpImplI10DirectLoadI6__halffE11DirectStoreIfS1_EfLi2ELi12ELi32ELi1ELb1EL9Algorithm0EEvT_T0_ll:
.text._Z15SoftmaxWarpImplI10DirectLoadI6__halffE11DirectStoreIfS1_EfLi2ELi12ELi32ELi1ELb1EL9Algorithm0EEvT_T0_ll:
        /* <DEDUP_REMOVED lines=24> */
.L_x_15583:
        /* <DEDUP_REMOVED lines=18> */
[----:B------:R-:W-:-:S07]  /*02a0*/  IADD3 R20, PT, PT, R30, 0x140, RZ ;  /* 0x000001401e147810 */ /* 0x000fce0007ffe0ff */
.L_x_15621:
[----:B-1----:R-:W1:Y:S01]  /*02b0*/  LDC.64 R14, c[0x0][0x388] ;  /* 0x0000e200ff0e7b82 */ /* 0x002e620000000a00 */
[----:B------:R-:W-:Y:S02]  /*02c0*/  ISETP.GE.U32.AND P0, PT, R30, UR40, PT ;  /* 0x000000281e007c0c */ /* 0x000fe4000bf06070 */
[----:B------:R-:W-:Y:S02]  /*02d0*/  ISETP.GE.U32.AND P4, PT, R28, UR40, PT ;  /* 0x000000281c007c0c */ /* 0x000fe4000bf86070 */
[----:B------:R-:W-:Y:S02]  /*02e0*/  ISETP.GE.AND.EX P0, PT, RZ, UR41, PT, P0 ;  /* 0x00000029ff007c0c */ /* 0x000fe4000bf06300 */
[----:B------:R-:W-:Y:S01]  /*02f0*/  ISETP.GE.AND.EX P4, PT, RZ, UR41, PT, P4 ;  /* 0x00000029ff007c0c */ /* 0x000fe2000bf86340 */
[----:B--23--:R-:W3:Y:S01]  /*0300*/  LDC.64 R8, c[0x0][0x388] ;  /* 0x0000e200ff087b82 */ /* 0x00cee20000000a00 */
[----:B------:R-:W-:Y:S02]  /*0310*/  ISETP.GE.U32.AND P3, PT, R26, UR40, PT ;  /* 0x000000281a007c0c */ /* 0x000fe4000bf66070 */
[----:B------:R-:W-:-:S02]  /*0320*/  ISETP.GE.U32.AND P2, PT, R24, UR40, PT ;  /* 0x0000002818007c0c */ /* 0x000fc4000bf46070 */
[----:B------:R-:W-:Y:S02]  /*0330*/  ISETP.GE.AND.EX P3, PT, RZ, UR41, PT, P3 ;  /* 0x00000029ff007c0c */ /* 0x000fe4000bf66330 */
[----:B------:R-:W-:Y:S01]  /*0340*/  ISETP.GE.AND.EX P2, PT, RZ, UR41, PT, P2 ;  /* 0x00000029ff007c0c */ /* 0x000fe2000bf46320 */
[----:B----4-:R-:W4:Y:S02]  /*0350*/  LDC.64 R12, c[0x0][0x388] ;  /* 0x0000e200ff0c7b82 */ /* 0x010f240000000a00 */
[----:B0-----:R-:W-:Y:S01]  /*0360*/  @!P0 IMAD.MOV.U32 R31, RZ, RZ, RZ ;  /* 0x000000ffff1f8224 */ /* 0x001fe200078e00ff */
[----:B--2---:R-:W-:Y:S02]  /*0370*/  @!P0 R2UR UR4, R18 ;  /* 0x00000000120482ca */ /* 0x004fe400000e0000 */
[----:B------:R-:W-:Y:S02]  /*0380*/  @!P4 MOV R29, RZ ;  /* 0x000000ff001dc202 */ /* 0x000fe40000000f00 */
[----:B------:R-:W-:Y:S01]  /*0390*/  @!P0 R2UR UR5, R19 ;  /* 0x00000000130582ca */ /* 0x000fe200000e0000 */
[-C--:B-1----:R-:W-:Y:S01]  /*03a0*/  @!P0 IMAD R0, R21, R14.reuse, RZ ;  /* 0x0000000e15008224 */ /* 0x082fe200078e02ff */
[----:B------:R-:W1:Y:S01]  /*03b0*/  LDC.64 R2, c[0x0][0x380] ;  /* 0x0000e000ff027b82 */ /* 0x000e620000000a00 */
[----:B------:R-:W-:Y:S01]  /*03c0*/  @!P0 IMAD.WIDE.U32 R4, R23, R14, R30 ;  /* 0x0000000e17048225 */ /* 0x000fe200078e001e */
[----:B------:R-:W-:-:S02]  /*03d0*/  @!P3 MOV R27, RZ ;  /* 0x000000ff001bb202 */ /* 0x000fc40000000f00 */
[C---:B------:R-:W-:Y:S01]  /*03e0*/  @!P4 R2UR UR6, R18.reuse ;  /* 0x000000001206c2ca */ /* 0x040fe200000e0000 */
[----:B------:R-:W-:Y:S01]  /*03f0*/  @!P0 IMAD R15, R23, R15, R0 ;  /* 0x0000000f170f8224 */ /* 0x000fe200078e0200 */
[----:B------:R-:W-:Y:S01]  /*0400*/  @!P4 R2UR UR7, R19 ;  /* 0x000000001307c2ca */ /* 0x000fe200000e0000 */
[----:B---3--:R-:W-:Y:S01]  /*0410*/  @!P4 IMAD R6, R21, R8, RZ ;  /* 0x000000081506c224 */ /* 0x008fe200078e02ff */
[----:B------:R-:W-:Y:S02]  /*0420*/  @!P3 R2UR UR8, R18 ;  /* 0x000000001208b2ca */ /* 0x000fe400000e0000 */
[----:B------:R-:W-:Y:S01]  /*0430*/  @!P0 IADD3 R15, PT, PT, R5, R15, RZ ;  /* 0x0000000f050f8210 */ /* 0x000fe20007ffe0ff */
[----:B------:R-:W-:Y:S01]  /*0440*/  @!P4 IMAD R17, R23, R9, R6 ;  /* 0x000000091711c224 */ /* 0x000fe200078e0206 */
[----:B------:R-:W-:Y:S01]  /*0450*/  @!P3 R2UR UR9, R19 ;  /* 0x000000001309b2ca */ /* 0x000fe200000e0000 */
[----:B------:R-:W2:Y:S01]  /*0460*/  LDC.64 R6, c[0x0][0x388] ;  /* 0x0000e200ff067b82 */ /* 0x000ea20000000a00 */
[----:B------:R-:W-:Y:S01]  /*0470*/  @!P0 LEA.HI R0, P1, R15, R4, RZ, 0x1 ;  /* 0x000000040f008211 */ /* 0x000fe200078308ff */
[----:B------:R-:W-:-:S03]  /*0480*/  @!P4 IMAD.WIDE.U32 R8, R23, R8, R28 ;  /* 0x000000081708c225 */ /* 0x000fc600078e001c */
[C---:B------:R-:W-:Y:S01]  /*0490*/  @!P0 SHF.L.U32 R11, R0.reuse, 0x1, RZ ;  /* 0x00000001000b8819 */ /* 0x040fe200000006ff */
[----:B----4-:R-:W-:Y:S01]  /*04a0*/  @!P3 IMAD R10, R21, R12, RZ ;  /* 0x0000000c150ab224 */ /* 0x010fe200078e02ff */
[----:B------:R-:W-:Y:S01]  /*04b0*/  @!P4 IADD3 R17, PT, PT, R17, R9, RZ ;  /* 0x000000091111c210 */ /* 0x000fe20007ffe0ff */
[----:B------:R-:W3:Y:S01]  /*04c0*/  LDC.64 R4, c[0x0][0x380] ;  /* 0x0000e000ff047b82 */ /* 0x000ee20000000a00 */
[----:B------:R-:W-:Y:S01]  /*04d0*/  @!P0 LOP3.LUT R11, R11, 0xfffffffc, RZ, 0xc0, !PT ;  /* 0xfffffffc0b0b8812 */ /* 0x000fe200078ec0ff */
[----:B------:R-:W-:Y:S01]  /*04e0*/  @!P3 IMAD R25, R23, R13, R10 ;  /* 0x0000000d1719b224 */ /* 0x000fe200078e020a */
[----:B------:R-:W-:Y:S01]  /*04f0*/  @!P4 LEA.HI R34, P5, R17, R8, RZ, 0x1 ;  /* 0x000000081122c211 */ /* 0x000fe200078b08ff */
[----:B------:R-:W-:Y:S01]  /*0500*/  @!P3 IMAD.WIDE.U32 R12, R23, R12, R26 ;  /* 0x0000000c170cb225 */ /* 0x000fe200078e001a */
[----:B------:R-:W-:Y:S02]  /*0510*/  @!P0 IADD3.X R15, PT, PT, RZ, R15, RZ, P1, !PT ;  /* 0x0000000fff0f8210 */ /* 0x000fe40000ffe4ff */
[----:B-1----:R-:W-:Y:S01]  /*0520*/  @!P0 IADD3 R2, P1, PT, R11, R2, RZ ;  /* 0x000000020b028210 */ /* 0x002fe20007f3e0ff */
[----:B------:R-:W1:Y:S01]  /*0530*/  LDC.64 R8, c[0x0][0x380] ;  /* 0x0000e000ff087b82 */ /* 0x000e620000000a00 */
[----:B------:R-:W-:Y:S01]  /*0540*/  @!P0 SHF.L.U64.HI R0, R0, 0x1, R15 ;  /* 0x0000000100008819 */ /* 0x000fe2000001020f */
[----:B------:R-:W-:Y:S01]  /*0550*/  @!P4 IMAD.SHL.U32 R15, R34, 0x2, RZ ;  /* 0x00000002220fc824 */ /* 0x000fe200078e00ff */
[----:B------:R-:W-:-:S02]  /*0560*/  @!P3 IADD3 R27, PT, PT, R25, R13, RZ ;  /* 0x0000000d191bb210 */ /* 0x000fc40007ffe0ff */
[----:B------:R-:W-:Y:S02]  /*0570*/  @!P0 IADD3.X R3, PT, PT, R0, R3, RZ, P1, !PT ;  /* 0x0000000300038210 */ /* 0x000fe40000ffe4ff */
[----:B------:R-:W-:Y:S01]  /*0580*/  ISETP.GE.U32.AND P1, PT, R22, UR40, PT ;  /* 0x0000002816007c0c */ /* 0x000fe2000bf26070 */
[----:B------:R-:W4:Y:S01]  /*0590*/  LDC.64 R10, c[0x0][0x388] ;  /* 0x0000e200ff0a7b82 */ /* 0x000f220000000a00 */
[----:B--2---:R-:W-:Y:S01]  /*05a0*/  @!P2 IMAD R14, R21, R6, RZ ;  /* 0x00000006150ea224 */ /* 0x004fe200078e02ff */
[----:B------:R-:W-:Y:S01]  /*05b0*/  @!P3 LEA.HI R0, P6, R27, R12, RZ, 0x1 ;  /* 0x0000000c1b00b211 */ /* 0x000fe200078d08ff */
[----:B------:R2:W5:Y:S01]  /*05c0*/  @!P0 LDG.E R2, desc[UR4][R2.64] ;  /* 0x0000000402028981 */ /* 0x000562000c1e1900 */
[----:B------:R-:W-:Y:S01]  /*05d0*/  ISETP.GE.AND.EX P1, PT, RZ, UR41, PT, P1 ;  /* 0x00000029ff007c0c */ /* 0x000fe2000bf26310 */
[----:B------:R-:W-:Y:S01]  /*05e0*/  @!P2 IMAD R29, R23, R7, R14 ;  /* 0x00000007171da224 */ /* 0x000fe200078e020e */
[----:B------:R-:W-:Y:S02]  /*05f0*/  @!P4 IADD3.X R17, PT, PT, RZ, R17, RZ, P5, !PT ;  /* 0x00000011ff11c210 */ /* 0x000fe40002ffe4ff */
[----:B------:R-:W-:Y:S01]  /*0600*/  @!P2 MOV R25, RZ ;  /* 0x000000ff0019a202 */ /* 0x000fe20000000f00 */
[----:B------:R-:W0:Y:S01]  /*0610*/  LDC.64 R12, c[0x0][0x380] ;  /* 0x0000e000ff0c7b82 */ /* 0x000e220000000a00 */
[----:B------:R-:W-:-:S02]  /*0620*/  @!P3 SHF.L.U32 R7, R0, 0x1, RZ ;  /* 0x000000010007b819 */ /* 0x000fc400000006ff */
[----:B------:R-:W-:Y:S01]  /*0630*/  @!P4 SHF.L.U64.HI R34, R34, 0x1, R17 ;  /* 0x000000012222c819 */ /* 0x000fe20000010211 */
[----:B------:R-:W-:Y:S01]  /*0640*/  @!P2 IMAD.WIDE.U32 R16, R23, R6, R24 ;  /* 0x000000061710a225 */ /* 0x000fe200078e0018 */
[----:B------:R-:W-:Y:S02]  /*0650*/  @!P4 LOP3.LUT R15, R15, 0xfffffffc, RZ, 0xc0, !PT ;  /* 0xfffffffc0f0fc812 */ /* 0x000fe400078ec0ff */
[----:B------:R-:W-:Y:S02]  /*0660*/  @!P3 IADD3.X R25, PT, PT, RZ, R27, RZ, P6, !PT ;  /* 0x0000001bff19b210 */ /* 0x000fe400037fe4ff */
[----:B------:R-:W-:Y:S02]  /*0670*/  @!P3 LOP3.LUT R7, R7, 0xfffffffc, RZ, 0xc0, !PT ;  /* 0xfffffffc0707b812 */ /* 0x000fe400078ec0ff */
[----:B---3--:R-:W-:Y:S02]  /*0680*/  @!P4 IADD3 R4, P5, PT, R15, R4, RZ ;  /* 0x000000040f04c210 */ /* 0x008fe40007fbe0ff */
[----:B------:R-:W3:Y:S01]  /*0690*/  LDC.64 R14, c[0x0][0x388] ;  /* 0x0000e200ff0e7b82 */ /* 0x000ee20000000a00 */
[----:B------:R-:W-:-:S02]  /*06a0*/  @!P3 SHF.L.U64.HI R0, R0, 0x1, R25 ;  /* 0x000000010000b819 */ /* 0x000fc40000010219 */
[----:B-1----:R-:W-:Y:S01]  /*06b0*/  @!P3 IADD3 R6, P6, PT, R7, R8, RZ ;  /* 0x000000080706b210 */ /* 0x002fe20007fde0ff */
[----:B----4-:R-:W-:Y:S01]  /*06c0*/  @!P1 IMAD R8, R21, R10, RZ ;  /* 0x0000000a15089224 */ /* 0x010fe200078e02ff */
[----:B------:R-:W-:Y:S02]  /*06d0*/  @!P2 IADD3 R25, PT, PT, R29, R17, RZ ;  /* 0x000000111d19a210 */ /* 0x000fe40007ffe0ff */
[----:B------:R-:W-:Y:S01]  /*06e0*/  @!P4 IADD3.X R5, PT, PT, R34, R5, RZ, P5, !PT ;  /* 0x000000052205c210 */ /* 0x000fe20002ffe4ff */
[----:B------:R-:W-:Y:S01]  /*06f0*/  @!P3 IMAD.X R7, R0, 0x1, R9, P6 ;  /* 0x000000010007b824 */ /* 0x000fe200030e0609 */
[----:B------:R-:W-:Y:S01]  /*0700*/  @!P2 LEA.HI R0, P6, R25, R16, RZ, 0x1 ;  /* 0x000000101900a211 */ /* 0x000fe200078d08ff */
[----:B------:R-:W-:Y:S01]  /*0710*/  @!P1 IMAD R27, R23, R11, R8 ;  /* 0x0000000b171b9224 */ /* 0x000fe200078e0208 */
[----:B------:R-:W-:Y:S01]  /*0720*/  ISETP.GE.U32.AND P5, PT, R20, UR40, PT ;  /* 0x0000002814007c0c */ /* 0x000fe2000bfa6070 */
[----:B------:R-:W4:Y:S01]  /*0730*/  @!P4 LDG.E R4, desc[UR6][R4.64] ;  /* 0x000000060404c981 */ /* 0x000f22000c1e1900 */
[----:B------:R-:W-:-:S02]  /*0740*/  @!P1 MOV R8, R22 ;  /* 0x0000001600089202 */ /* 0x000fc40000000f00 */
[----:B------:R-:W-:Y:S02]  /*0750*/  @!P1 MOV R9, RZ ;  /* 0x000000ff00099202 */ /* 0x000fe40000000f00 */
[C---:B------:R-:W-:Y:S02]  /*0760*/  @!P2 SHF.L.U32 R17, R0.reuse, 0x1, RZ ;  /* 0x000000010011a819 */ /* 0x040fe400000006ff */
[----:B------:R-:W-:Y:S01]  /*0770*/  ISETP.GE.AND.EX P5, PT, RZ, UR41, PT, P5 ;  /* 0x00000029ff007c0c */ /* 0x000fe2000bfa6350 */
[----:B------:R-:W-:Y:S01]  /*0780*/  @!P1 IMAD.WIDE.U32 R10, R23, R10, R8 ;  /* 0x0000000a170a9225 */ /* 0x000fe200078e0008 */
[----:B------:R-:W-:Y:S01]  /*0790*/  @!P2 IADD3.X R25, PT, PT, RZ, R25, RZ, P6, !PT ;  /* 0x00000019ff19a210 */ /* 0x000fe200037fe4ff */
[----:B------:R-:W1:Y:S01]  /*07a0*/  LDC.64 R8, c[0x0][0x380] ;  /* 0x0000e000ff087b82 */ /* 0x000e620000000a00 */
[----:B------:R-:W-:Y:S02]  /*07b0*/  @!P2 LOP3.LUT R17, R17, 0xfffffffc, RZ, 0xc0, !PT ;  /* 0xfffffffc1111a812 */ /* 0x000fe400078ec0ff */
[----:B------:R-:W-:-:S02]  /*07c0*/  @!P2 SHF.L.U64.HI R0, R0, 0x1, R25 ;  /* 0x000000010000a819 */ /* 0x000fc40000010219 */
[----:B0-----:R-:W-:Y:S02]  /*07d0*/  @!P2 IADD3 R12, P6, PT, R17, R12, RZ ;  /* 0x0000000c110ca210 */ /* 0x001fe40007fde0ff */
[----:B------:R-:W-:Y:S02]  /*07e0*/  @!P1 IADD3 R25, PT, PT, R27, R11, RZ ;  /* 0x0000000b1b199210 */ /* 0x000fe40007ffe0ff */
[----:B------:R-:W-:Y:S01]  /*07f0*/  @!P2 IADD3.X R13, PT, PT, R0, R13, RZ, P6, !PT ;  /* 0x0000000d000da210 */ /* 0x000fe200037fe4ff */
[----:B---3--:R-:W-:Y:S01]  /*0800*/  @!P5 IMAD R16, R21, R14, RZ ;  /* 0x0000000e1510d224 */ /* 0x008fe200078e02ff */
[----:B------:R-:W-:Y:S01]  /*0810*/  @!P1 LEA.HI R0, P6, R25, R10, RZ, 0x1 ;  /* 0x0000000a19009211 */ /* 0x000fe200078d08ff */
[----:B------:R-:W-:Y:S01]  /*0820*/  @!P5 IMAD.MOV.U32 R11, RZ, RZ, RZ ;  /* 0x000000ffff0bd224 */ /* 0x000fe200078e00ff */
[----:B------:R-:W-:Y:S01]  /*0830*/  @!P5 MOV R10, R20 ;  /* 0x00000014000ad202 */ /* 0x000fe20000000f00 */
[----:B------:R-:W-:Y:S01]  /*0840*/  @!P5 IMAD R27, R23, R15, R16 ;  /* 0x0000000f171bd224 */ /* 0x000fe200078e0210 */
[----:B------:R-:W-:-:S02]  /*0850*/  @!P1 SHF.L.U32 R17, R0, 0x1, RZ ;  /* 0x0000000100119819 */ /* 0x000fc400000006ff */
[----:B------:R-:W-:Y:S01]  /*0860*/  @!P1 IADD3.X R25, PT, PT, RZ, R25, RZ, P6, !PT ;  /* 0x00000019ff199210 */ /* 0x000fe200037fe4ff */
[----:B------:R-:W-:Y:S01]  /*0870*/  @!P5 IMAD.WIDE.U32 R14, R23, R14, R10 ;  /* 0x0000000e170ed225 */ /* 0x000fe200078e000a */
[----:B------:R-:W-:Y:S01]  /*0880*/  @!P1 LOP3.LUT R17, R17, 0xfffffffc, RZ, 0xc0, !PT ;  /* 0xfffffffc11119812 */ /* 0x000fe200078ec0ff */
[----:B------:R-:W0:Y:S01]  /*0890*/  LDC.64 R10, c[0x0][0x380] ;  /* 0x0000e000ff0a7b82 */ /* 0x000e220000000a00 */
[----:B------:R-:W-:Y:S02]  /*08a0*/  @!P1 SHF.L.U64.HI R0, R0, 0x1, R25 ;  /* 0x0000000100009819 */ /* 0x000fe40000010219 */
[----:B-1----:R-:W-:Y:S02]  /*08b0*/  @!P1 IADD3 R8, P6, PT, R17, R8, RZ ;  /* 0x0000000811089210 */ /* 0x002fe40007fde0ff */
[----:B------:R-:W-:Y:S02]  /*08c0*/  @!P5 IADD3 R17, PT, PT, R27, R15, RZ ;  /* 0x0000000f1b11d210 */ /* 0x000fe40007ffe0ff */
[----:B------:R-:W-:-:S02]  /*08d0*/  @!P1 IADD3.X R9, PT, PT, R0, R9, RZ, P6, !PT ;  /* 0x0000000900099210 */ /* 0x000fc400037fe4ff */
[----:B------:R-:W-:Y:S01]  /*08e0*/  @!P5 LEA.HI R15, P6, R17, R14, RZ, 0x1 ;  /* 0x0000000e110fd211 */ /* 0x000fe200078d08ff */
[----:B------:R1:W3:Y:S01]  /*08f0*/  @!P3 LDG.E R0, desc[UR8][R6.64] ;  /* 0x000000080600b981 */ /* 0x0002e2000c1e1900 */
[C---:B------:R-:W-:Y:S02]  /*0900*/  @!P2 R2UR UR4, R18.reuse ;  /* 0x000000001204a2ca */ /* 0x040fe400000e0000 */
[----:B------:R-:W-:Y:S02]  /*0910*/  @!P2 R2UR UR5, R19 ;  /* 0x000000001305a2ca */ /* 0x000fe400000e0000 */
[----:B------:R-:W-:Y:S02]  /*0920*/  @!P5 SHF.L.U32 R14, R15, 0x1, RZ ;  /* 0x000000010f0ed819 */ /* 0x000fe400000006ff */
[----:B------:R-:W-:Y:S02]  /*0930*/  @!P1 R2UR UR6, R18 ;  /* 0x00000000120692ca */ /* 0x000fe400000e0000 */
[----:B------:R-:W-:-:S02]  /*0940*/  @!P1 R2UR UR7, R19 ;  /* 0x00000000130792ca */ /* 0x000fc400000e0000 */
[----:B------:R-:W-:Y:S02]  /*0950*/  @!P5 IADD3.X R16, PT, PT, RZ, R17, RZ, P6, !PT ;  /* 0x00000011ff10d210 */ /* 0x000fe400037fe4ff */
[----:B--2---:R-:W-:Y:S02]  /*0960*/  @!P5 LOP3.LUT R3, R14, 0xfffffffc, RZ, 0xc0, !PT ;  /* 0xfffffffc0e03d812 */ /* 0x004fe400078ec0ff */
[----:B------:R-:W-:Y:S01]  /*0970*/  @!P5 R2UR UR8, R18 ;  /* 0x000000001208d2ca */ /* 0x000fe200000e0000 */
[----:B------:R2:W3:Y:S01]  /*0980*/  @!P2 LDG.E R12, desc[UR4][R12.64] ;  /* 0x000000040c0ca981 */ /* 0x0004e2000c1e1900 */
[----:B------:R-:W-:Y:S02]  /*0990*/  @!P5 R2UR UR9, R19 ;  /* 0x000000001309d2ca */ /* 0x000fe400000e0000 */
[----:B------:R-:W-:Y:S02]  /*09a0*/  @!P5 SHF.L.U64.HI R14, R15, 0x1, R16 ;  /* 0x000000010f0ed819 */ /* 0x000fe40000010210 */
[----:B0-----:R-:W-:-:S02]  /*09b0*/  @!P5 IADD3 R10, P6, PT, R3, R10, RZ ;  /* 0x0000000a030ad210 */ /* 0x001fc40007fde0ff */
[----:B------:R0:W3:Y:S02]  /*09c0*/  @!P1 LDG.E R3, desc[UR6][R8.64] ;  /* 0x0000000608039981 */ /* 0x0000e4000c1e1900 */
[----:B------:R-:W-:-:S06]  /*09d0*/  @!P5 IADD3.X R11, PT, PT, R14, R11, RZ, P6, !PT ;  /* 0x0000000b0e0bd210 */ /* 0x000fcc00037fe4ff */
[----:B------:R0:W3:Y:S01]  /*09e0*/  @!P5 LDG.E R11, desc[UR8][R10.64] ;  /* 0x000000080a0bd981 */ /* 0x0000e2000c1e1900 */
[----:B-1----:R-:W-:Y:S01]  /*09f0*/  IMAD.MOV.U32 R6, RZ, RZ, -0x800000 ;  /* 0xff800000ff067424 */ /* 0x002fe200078e00ff */
[----:B------:R-:W-:Y:S02]  /*0a00*/  MOV R27, 0xff800000 ;  /* 0xff800000001b7802 */ /* 0x000fe40000000f00 */
[----:B------:R-:W-:Y:S02]  /*0a10*/  MOV R36, 0xff800000 ;  /* 0xff80000000247802 */ /* 0x000fe40000000f00 */
[----:B------:R-:W-:Y:S02]  /*0a20*/  MOV R25, 0xff800000 ;  /* 0xff80000000197802 */ /* 0x000fe40000000f00 */
[----:B--2---:R-:W-:Y:S02]  /*0a30*/  MOV R13, 0xff800000 ;  /* 0xff800000000d7802 */ /* 0x004fe40000000f00 */
[----:B------:R-:W-:-:S02]  /*0a40*/  MOV R34, 0xff800000 ;  /* 0xff80000000227802 */ /* 0x000fc40000000f00 */
[----:B------:R-:W-:Y:S01]  /*0a50*/  MOV R5, 0xff800000 ;  /* 0xff80000000057802 */ /* 0x000fe20000000f00 */
[----:B0-----:R-:W-:Y:S01]  /*0a60*/  IMAD.MOV.U32 R8, RZ, RZ, -0x800000 ;  /* 0xff800000ff087424 */ /* 0x001fe200078e00ff */
[----:B------:R-:W-:Y:S02]  /*0a70*/  MOV R7, 0xff800000 ;  /* 0xff80000000077802 */ /* 0x000fe40000000f00 */
[----:B------:R-:W-:Y:S02]  /*0a80*/  MOV R9, 0xff800000 ;  /* 0xff80000000097802 */ /* 0x000fe40000000f00 */
[----:B------:R-:W-:Y:S01]  /*0a90*/  MOV R10, 0xff800000 ;  /* 0xff800000000a7802 */ /* 0x000fe20000000f00 */
[----:B------:R-:W-:Y:S01]  /*0aa0*/  UMOV UR4, 0xffffffff ;  /* 0xffffffff00047882 */ /* 0x000fe20000000000 */
[----:B------:R-:W-:Y:S02]  /*0ab0*/  MOV R16, 0xff800000 ;  /* 0xff80000000107802 */ /* 0x000fe40000000f00 */
[----:B------:R-:W-:Y:S01]  /*0ac0*/  MOV R17, 0xff800000 ;  /* 0xff80000000117802 */ /* 0x000fe20000000f00 */
[----:B-----5:R-:W-:-:S02]  /*0ad0*/  @!P0 HADD2.F32 R6, -RZ, R2.H0_H0 ;  /* 0x20000002ff068230 */ /* 0x020fc40000004100 */
[----:B------:R-:W-:-:S05]  /*0ae0*/  @!P0 HADD2.F32 R27, -RZ, R2.H1_H1 ;  /* 0x30000002ff1b8230 */ /* 0x000fca0000004100 */
[----:B------:R-:W-:Y:S01]  /*0af0*/  @!P0 FMNMX3 R13, R6, -INF , R27, !PT ;  /* 0xff800000060d8876 */ /* 0x000fe2000780001b */
[--C-:B----4-:R-:W-:Y:S02]  /*0b00*/  @!P4 HADD2.F32 R36, -RZ, R4.reuse.H0_H0 ;  /* 0x20000004ff24c230 */ /* 0x110fe40000004100 */
[----:B------:R-:W-:-:S05]  /*0b10*/  @!P4 HADD2.F32 R25, -RZ, R4.H1_H1 ;  /* 0x30000004ff19c230 */ /* 0x000fca0000004100 */
[----:B------:R-:W-:Y:S01]  /*0b20*/  @!P4 FMNMX3 R13, R13, R36, R25, !PT ;  /* 0x000000240d0dc276 */ /* 0x000fe20007800019 */
[--C-:B---3--:R-:W-:Y:S02]  /*0b30*/  @!P3 HADD2.F32 R34, -RZ, R0.reuse.H0_H0 ;  /* 0x20000000ff22b230 */ /* 0x108fe40000004100 */
[----:B------:R-:W-:-:S05]  /*0b40*/  @!P3 HADD2.F32 R5, -RZ, R0.H1_H1 ;  /* 0x30000000ff05b230 */ /* 0x000fca0000004100 */
[----:B------:R-:W-:Y:S01]  /*0b50*/  @!P3 FMNMX3 R13, R13, R34, R5, !PT ;  /* 0x000000220d0db276 */ /* 0x000fe20007800005 */
[--C-:B------:R-:W-:Y:S02]  /*0b60*/  @!P2 HADD2.F32 R7, -RZ, R12.reuse.H0_H0 ;  /* 0x2000000cff07a230 */ /* 0x100fe40000004100 */
[----:B------:R-:W-:Y:S02]  /*0b70*/  @!P2 HADD2.F32 R8, -RZ, R12.H1_H1 ;  /* 0x3000000cff08a230 */ /* 0x000fe40000004100 */
[----:B------:R-:W-:-:S03]  /*0b80*/  @!P1 HADD2.F32 R9, -RZ, R3.H0_H0 ;  /* 0x20000003ff099230 */ /* 0x000fc60000004100 */
[----:B------:R-:W-:Y:S01]  /*0b90*/  @!P2 FMNMX3 R13, R13, R7, R8, !PT ;  /* 0x000000070d0da276 */ /* 0x000fe20007800008 */
[----:B------:R-:W-:-:S05]  /*0ba0*/  @!P1 HADD2.F32 R10, -RZ, R3.H1_H1 ;  /* 0x30000003ff0a9230 */ /* 0x000fca0000004100 */
[----:B------:R-:W-:Y:S01]  /*0bb0*/  @!P1 FMNMX3 R13, R13, R9, R10, !PT ;  /* 0x000000090d0d9276 */ /* 0x000fe2000780000a */
[--C-:B------:R-:W-:Y:S02]  /*0bc0*/  @!P5 HADD2.F32 R16, -RZ, R11.reuse.H0_H0 ;  /* 0x2000000bff10d230 */ /* 0x100fe40000004100 */
        /* <DEDUP_REMOVED lines=38> */
[----:B------:R-:W-:Y:S01]  /*0e30*/  FADD R8, -R29, R17 ;  /* 0x000000111d087221 */ /* 0x000fe20000000100 */
[----:B------:R-:W-:Y:S01]  /*0e40*/  FFMA R27, R15, 1.925963033500011079e-08, R27 ;  /* 0x32a570600f1b7823 */ /* 0x000fe2000000001b */
[----:B------:R-:W-:Y:S01]  /*0e50*/  FADD R10, -R29, R10 ;  /* 0x0000000a1d0a7221 */ /* 0x000fe20000000100 */
[C---:B------:R-:W-:Y:S01]  /*0e60*/  FFMA R25, R40.reuse, 1.4426950216293334961, -R3 ;  /* 0x3fb8aa3b28197823 */ /* 0x040fe20000000803 */
[-C--:B------:R-:W-:Y:S01]  /*0e70*/  FFMA.RM R3, R5, R4.reuse, 12582913 ;  /* 0x4b40000105037423 */ /* 0x080fe20000004004 */
[----:B------:R-:W-:Y:S01]  /*0e80*/  FFMA.RM R5, R7, R4, 12582913 ;  /* 0x4b40000107057423 */ /* 0x000fe20000004004 */
[----:B------:R-:W-:Y:S01]  /*0e90*/  FADD R16, -R29, R16 ;  /* 0x000000101d107221 */ /* 0x000fe20000000100 */
[----:B------:R-:W0:Y:S01]  /*0ea0*/  MUFU.EX2 R27, R27 ;  /* 0x0000001b001b7308 */ /* 0x000e220000000800 */
[----:B------:R-:W-:Y:S01]  /*0eb0*/  FADD R7, R3, -12583039 ;  /* 0xcb40007f03077421 */ /* 0x000fe20000000000 */
[----:B------:R-:W-:Y:S01]  /*0ec0*/  FADD R9, R5, -12583039 ;  /* 0xcb40007f05097421 */ /* 0x000fe20000000000 */
[----:B------:R-:W-:Y:S01]  /*0ed0*/  FFMA R25, R40, 1.925963033500011079e-08, R25 ;  /* 0x32a5706028197823 */ /* 0x000fe20000000019 */
[----:B------:R-:W-:Y:S01]  /*0ee0*/  SHF.L.U32 R6, R6, 0x17, RZ ;  /* 0x0000001706067819 */ /* 0x000fe200000006ff */
[----:B------:R-:W-:Y:S01]  /*0ef0*/  FFMA R7, R38, 1.4426950216293334961, -R7 ;  /* 0x3fb8aa3b26077823 */ /* 0x000fe20000000807 */
[----:B------:R-:W-:Y:S01]  /*0f00*/  FFMA R9, R42, 1.4426950216293334961, -R9 ;  /* 0x3fb8aa3b2a097823 */ /* 0x000fe20000000809 */
[----:B------:R-:W-:Y:S01]  /*0f10*/  IMAD.SHL.U32 R0, R0, 0x800000, RZ ;  /* 0x0080000000007824 */ /* 0x000fe200078e00ff */
[----:B------:R-:W1:Y:S01]  /*0f20*/  MUFU.EX2 R29, R44 ;  /* 0x0000002c001d7308 */ /* 0x000e620000000800 */
[----:B------:R-:W-:Y:S01]  /*0f30*/  FFMA R38, R38, 1.925963033500011079e-08, R7 ;  /* 0x32a5706026267823 */ /* 0x000fe20000000007 */
[----:B------:R-:W-:Y:S01]  /*0f40*/  FFMA R42, R42, 1.925963033500011079e-08, R9 ;  /* 0x32a570602a2a7823 */ /* 0x000fe20000000009 */
[-C--:B------:R-:W-:Y:S01]  /*0f50*/  FFMA.SAT R9, R12, R11.reuse, 0.5 ;  /* 0x3f0000000c097423 */ /* 0x080fe2000000200b */
[----:B------:R-:W-:Y:S01]  /*0f60*/  FFMA.SAT R7, R36, R11, 0.5 ;  /* 0x3f00000024077423 */ /* 0x000fe2000000200b */
[----:B------:R-:W-:-:S02]  /*0f70*/  SHF.L.U32 R2, R2, 0x17, RZ ;  /* 0x0000001702027819 */ /* 0x000fc400000006ff */
[-C--:B------:R-:W-:Y:S01]  /*0f80*/  FFMA.RM R9, R9, R4.reuse, 12582913 ;  /* 0x4b40000109097423 */ /* 0x080fe20000004004 */
[----:B------:R-:W2:Y:S01]  /*0f90*/  MUFU.EX2 R25, R25 ;  /* 0x0000001900197308 */ /* 0x000ea20000000800 */
[----:B0-----:R-:W-:Y:S01]  /*0fa0*/  FMUL R6, R6, R27 ;  /* 0x0000001b06067220 */ /* 0x001fe20000400000 */
[----:B------:R-:W-:Y:S01]  /*0fb0*/  FFMA.RM R7, R7, R4, 12582913 ;  /* 0x4b40000107077423 */ /* 0x000fe20000004004 */
[----:B------:R-:W-:Y:S01]  /*0fc0*/  FADD R13, R9, -12583039 ;  /* 0xcb40007f090d7421 */ /* 0x000fe20000000000 */
[----:B------:R-:W-:Y:S02]  /*0fd0*/  SHF.L.U32 R3, R3, 0x17, RZ ;  /* 0x0000001703037819 */ /* 0x000fe400000006ff */
[----:B------:R-:W-:Y:S01]  /*0fe0*/  FADD R15, R7, -12583039 ;  /* 0xcb40007f070f7421 */ /* 0x000fe20000000000 */
[----:B------:R-:W-:Y:S01]  /*0ff0*/  FFMA R13, R12, 1.4426950216293334961, -R13 ;  /* 0x3fb8aa3b0c0d7823 */ /* 0x000fe2000000080d */
[----:B------:R-:W0:Y:S01]  /*1000*/  MUFU.EX2 R38, R38 ;  /* 0x0000002600267308 */ /* 0x000e220000000800 */
[----:B-1----:R-:W-:Y:S01]  /*1010*/  FMUL R0, R0, R29 ;  /* 0x0000001d00007220 */ /* 0x002fe20000400000 */
[-C--:B------:R-:W-:Y:S01]  /*1020*/  FFMA.SAT R29, R10, R11.reuse, 0.5 ;  /* 0x3f0000000a1d7423 */ /* 0x080fe2000000200b */
[----:B------:R-:W-:Y:S01]  /*1030*/  FFMA R17, R12, 1.925963033500011079e-08, R13 ;  /* 0x32a570600c117823 */ /* 0x000fe2000000000d */
[----:B------:R-:W-:Y:S01]  /*1040*/  FFMA.SAT R13, R34, R11, 0.5 ;  /* 0x3f000000220d7423 */ /* 0x000fe2000000200b */
[----:B------:R-:W-:-:S03]  /*1050*/  FFMA R15, R36, 1.4426950216293334961, -R15 ;  /* 0x3fb8aa3b240f7823 */ /* 0x000fc6000000080f */
[----:B------:R-:W-:Y:S01]  /*1060*/  FFMA.RM R12, R13, R4, 12582913 ;  /* 0x4b4000010d0c7423 */ /* 0x000fe20000004004 */
[----:B------:R-:W1:Y:S01]  /*1070*/  MUFU.EX2 R17, R17 ;  /* 0x0000001100117308 */ /* 0x000e620000000800 */
[----:B------:R-:W-:Y:S01]  /*1080*/  FFMA R15, R36, 1.925963033500011079e-08, R15 ;  /* 0x32a57060240f7823 */ /* 0x000fe2000000000f */
[----:B--2---:R-:W-:Y:S01]  /*1090*/  FMUL R2, R2, R25 ;  /* 0x0000001902027220 */ /* 0x004fe20000400000 */
[----:B------:R-:W-:Y:S01]  /*10a0*/  FADD R13, R12, -12583039 ;  /* 0xcb40007f0c0d7421 */ /* 0x000fe20000000000 */
[----:B------:R-:W-:Y:S01]  /*10b0*/  SHF.L.U32 R25, R5, 0x17, RZ ;  /* 0x0000001705197819 */ /* 0x000fe200000006ff */
[----:B------:R-:W-:Y:S02]  /*10c0*/  FADD R5, RZ, R6 ;  /* 0x00000006ff057221 */ /* 0x000fe40000000000 */
[C---:B------:R-:W-:Y:S01]  /*10d0*/  FFMA R13, R34.reuse, 1.4426950216293334961, -R13 ;  /* 0x3fb8aa3b220d7823 */ /* 0x040fe2000000080d */
[----:B------:R-:W-:Y:S01]  /*10e0*/  MUFU.EX2 R42, R42 ;  /* 0x0000002a002a7308 */ /* 0x000fe20000000800 */
[----:B------:R-:W-:Y:S01]  /*10f0*/  FADD R5, R5, R0 ;  /* 0x0000000005057221 */ /* 0x000fe20000000000 */
[----:B0-----:R-:W-:Y:S01]  /*1100*/  FMUL R3, R3, R38 ;  /* 0x0000002603037220 */ /* 0x001fe20000400000 */
[----:B------:R-:W-:Y:S01]  /*1110*/  FFMA R34, R34, 1.925963033500011079e-08, R13 ;  /* 0x32a5706022227823 */ /* 0x000fe2000000000d */
[----:B------:R-:W-:Y:S01]  /*1120*/  FFMA.SAT R13, R14, R11, 0.5 ;  /* 0x3f0000000e0d7423 */ /* 0x000fe2000000200b */
[----:B------:R-:W-:Y:S01]  /*1130*/  SHF.L.U32 R38, R9, 0x17, RZ ;  /* 0x0000001709267819 */ /* 0x000fe200000006ff */
[----:B------:R-:W-:-:S02]  /*1140*/  FADD R36, R5, R2 ;  /* 0x0000000205247221 */ /* 0x000fc40000000000 */
[----:B------:R-:W-:Y:S01]  /*1150*/  FFMA.RM R13, R13, R4, 12582913 ;  /* 0x4b4000010d0d7423 */ /* 0x000fe20000004004 */
[----:B------:R-:W0:Y:S01]  /*1160*/  MUFU.EX2 R15, R15 ;  /* 0x0000000f000f7308 */ /* 0x000e220000000800 */
[----:B-1----:R-:W-:Y:S01]  /*1170*/  FMUL R5, R38, R17 ;  /* 0x0000001126057220 */ /* 0x002fe20000400000 */
[----:B------:R-:W-:Y:S01]  /*1180*/  FADD R17, R36, R3 ;  /* 0x0000000324117221 */ /* 0x000fe20000000000 */
[----:B------:R-:W-:Y:S01]  /*1190*/  FADD R31, R13, -12583039 ;  /* 0xcb40007f0d1f7421 */ /* 0x000fe20000000000 */
[----:B------:R-:W-:-:S03]  /*11a0*/  SHF.L.U32 R38, R7, 0x17, RZ ;  /* 0x0000001707267819 */ /* 0x000fc600000006ff */
[----:B------:R-:W-:Y:S01]  /*11b0*/  FFMA R27, R14, 1.4426950216293334961, -R31 ;  /* 0x3fb8aa3b0e1b7823 */ /* 0x000fe2000000081f */
[-C--:B------:R-:W-:Y:S01]  /*11c0*/  FFMA.SAT R31, R16, R11.reuse, 0.5 ;  /* 0x3f000000101f7423 */ /* 0x080fe2000000200b */
[----:B------:R-:W-:Y:S01]  /*11d0*/  FFMA.SAT R11, R8, R11, 0.5 ;  /* 0x3f000000080b7423 */ /* 0x000fe2000000200b */
[----:B------:R-:W1:Y:S01]  /*11e0*/  MUFU.EX2 R34, R34 ;  /* 0x0000002200227308 */ /* 0x000e620000000800 */
[----:B------:R-:W-:Y:S01]  /*11f0*/  FFMA R27, R14, 1.925963033500011079e-08, R27 ;  /* 0x32a570600e1b7823 */ /* 0x000fe2000000001b */
[-C--:B------:R-:W-:Y:S01]  /*1200*/  FFMA.RM R14, R29, R4.reuse, 12582913 ;  /* 0x4b4000011d0e7423 */ /* 0x080fe20000004004 */
[----:B------:R-:W-:-:S03]  /*1210*/  FFMA.RM R11, R11, R4, 12582913 ;  /* 0x4b4000010b0b7423 */ /* 0x000fc60000004004 */
[----:B------:R-:W-:Y:S01]  /*1220*/  FADD R29, R14, -12583039 ;  /* 0xcb40007f0e1d7421 */ /* 0x000fe20000000000 */
[C---:B------:R-:W-:Y:S01]  /*1230*/  FADD R9, R11.reuse, -12583039 ;  /* 0xcb40007f0b097421 */ /* 0x040fe20000000000 */
[----:B------:R-:W2:Y:S01]  /*1240*/  MUFU.EX2 R27, R27 ;  /* 0x0000001b001b7308 */ /* 0x000ea20000000800 */
[----:B0-----:R-:W-:Y:S01]  /*1250*/  FMUL R7, R38, R15 ;  /* 0x0000000f26077220 */ /* 0x001fe20000400000 */
[----:B------:R-:W-:Y:S01]  /*1260*/  FFMA R29, R10, 1.4426950216293334961, -R29 ;  /* 0x3fb8aa3b0a1d7823 */ /* 0x000fe2000000081d */
[----:B------:R-:W-:Y:S01]  /*1270*/  IMAD.SHL.U32 R14, R14, 0x800000, RZ ;  /* 0x008000000e0e7824 */ /* 0x000fe200078e00ff */
[----:B------:R-:W-:Y:S02]  /*1280*/  SHF.L.U32 R11, R11, 0x17, RZ ;  /* 0x000000170b0b7819 */ /* 0x000fe400000006ff */
[----:B------:R-:W-:Y:S01]  /*1290*/  FFMA R29, R10, 1.925963033500011079e-08, R29 ;  /* 0x32a570600a1d7823 */ /* 0x000fe2000000001d */
[----:B------:R-:W-:Y:S01]  /*12a0*/  FFMA.RM R10, R31, R4, 12582913 ;  /* 0x4b4000011f0a7423 */ /* 0x000fe20000004004 */
[----:B------:R-:W-:Y:S01]  /*12b0*/  FMUL R4, R25, R42 ;  /* 0x0000002a19047220 */ /* 0x000fe20000400000 */
[----:B------:R-:W-:-:S02]  /*12c0*/  FFMA R25, R8, 1.4426950216293334961, -R9 ;  /* 0x3fb8aa3b08197823 */ /* 0x000fc40000000809 */
[----:B------:R-:W-:Y:S01]  /*12d0*/  FADD R31, R10, -12583039 ;  /* 0xcb40007f0a1f7421 */ /* 0x000fe20000000000 */
[----:B------:R-:W0:Y:S01]  /*12e0*/  MUFU.EX2 R29, R29 ;  /* 0x0000001d001d7308 */ /* 0x000e220000000800 */
[----:B------:R-:W-:Y:S01]  /*12f0*/  FADD R36, R17, R4 ;  /* 0x0000000411247221 */ /* 0x000fe20000000000 */
[----:B------:R-:W-:Y:S01]  /*1300*/  FFMA R25, R8, 1.925963033500011079e-08, R25 ;  /* 0x32a5706008197823 */ /* 0x000fe20000000019 */
[----:B------:R-:W-:Y:S01]  /*1310*/  FFMA R31, R16, 1.4426950216293334961, -R31 ;  /* 0x3fb8aa3b101f7823 */ /* 0x000fe2000000081f */
[----:B------:R-:W-:Y:S01]  /*1320*/  SHF.L.U32 R17, R12, 0x17, RZ ;  /* 0x000000170c117819 */ /* 0x000fe200000006ff */
[----:B------:R-:W-:Y:S01]  /*1330*/  FADD R36, R36, R5 ;  /* 0x0000000524247221 */ /* 0x000fe20000000000 */
[----:B------:R-:W-:Y:S01]  /*1340*/  SHF.L.U32 R8, R13, 0x17, RZ ;  /* 0x000000170d087819 */ /* 0x000fe200000006ff */
[----:B------:R-:W-:Y:S01]  /*1350*/  FFMA R16, R16, 1.925963033500011079e-08, R31 ;  /* 0x32a5706010107823 */ /* 0x000fe2000000001f */
[----:B------:R-:W-:Y:S01]  /*1360*/  MUFU.EX2 R38, R25 ;  /* 0x0000001900267308 */ /* 0x000fe20000000800 */
[----:B-1----:R-:W-:Y:S01]  /*1370*/  FMUL R17, R17, R34 ;  /* 0x0000002211117220 */ /* 0x002fe20000400000 */
[----:B------:R-:W-:-:S04]  /*1380*/  FADD R36, R36, R7 ;  /* 0x0000000724247221 */ /* 0x000fc80000000000 */
[----:B------:R-:W-:Y:S02]  /*1390*/  FADD R13, R36, R17 ;  /* 0x00000011240d7221 */ /* 0x000fe40000000000 */
[----:B------:R2:W1:Y:S02]  /*13a0*/  MUFU.EX2 R9, R16 ;  /* 0x0000001000097308 */ /* 0x0004640000000800 */
[----:B--2---:R-:W-:Y:S01]  /*13b0*/  FMUL R16, R8, R27 ;  /* 0x0000001b08107220 */ /* 0x004fe20000400000 */
[----:B------:R-:W-:Y:S01]  /*13c0*/  SHF.L.U32 R8, R10, 0x17, RZ ;  /* 0x000000170a087819 */ /* 0x000fe200000006ff */
[----:B0-----:R-:W-:Y:S02]  /*13d0*/  FMUL R10, R14, R29 ;  /* 0x0000001d0e0a7220 */ /* 0x001fe40000400000 */
[----:B------:R-:W-:Y:S02]  /*13e0*/  FADD R13, R13, R16 ;  /* 0x000000100d0d7221 */ /* 0x000fe40000000000 */
[----:B-1----:R-:W-:-:S02]  /*13f0*/  FMUL R9, R8, R9 ;  /* 0x0000000908097220 */ /* 0x002fc40000400000 */
[----:B------:R-:W-:Y:S01]  /*1400*/  FADD R12, R13, R10 ;  /* 0x0000000a0d0c7221 */ /* 0x000fe20000000000 */
[----:B------:R-:W-:-:S03]  /*1410*/  FMUL R8, R11, R38 ;  /* 0x000000260b087220 */ /* 0x000fc60000400000 */
        /* <DEDUP_REMOVED lines=11> */
.L_x_15633:
        /* <DEDUP_REMOVED lines=11> */
[----:B0-----:R-:W-:Y:S05]  /*1580*/  CALL.REL.NOINC `($__internal_299_$__cuda_sm3x_div_rn_noftz_f32_slowpath) ;  /* 0x0000001c00707944 */ /* 0x001fea0003c00000 */
[----:B------:R-:W-:-:S07]  /*1590*/  MOV R14, R6 ;  /* 0x00000006000e7202 */ /* 0x000fce0000000f00 */
.L_x_15586:
[----:B------:R-:W-:Y:S05]  /*15a0*/  BSYNC.RECONVERGENT B2 ;  /* 0x0000000000027941 */ /* 0x000fea0003800200 */
.L_x_15585:
        /* <DEDUP_REMOVED lines=11> */
[----:B0-----:R-:W-:Y:S05]  /*1660*/  CALL.REL.NOINC `($__internal_299_$__cuda_sm3x_div_rn_noftz_f32_slowpath) ;  /* 0x0000001c00387944 */ /* 0x001fea0003c00000 */
[----:B------:R-:W-:-:S07]  /*1670*/  MOV R15, R6 ;  /* 0x00000006000f7202 */ /* 0x000fce0000000f00 */
.L_x_15588:
[----:B------:R-:W-:Y:S05]  /*1680*/  BSYNC.RECONVERGENT B2 ;  /* 0x0000000000027941 */ /* 0x000fea0003800200 */
.L_x_15587:
        /* <DEDUP_REMOVED lines=13> */
.L_x_15590:
[----:B------:R-:W-:Y:S05]  /*1760*/  BSYNC.RECONVERGENT B2 ;  /* 0x0000000000027941 */ /* 0x000fea0003800200 */
.L_x_15589:
        /* <DEDUP_REMOVED lines=11> */
[----:B0-----:R-:W-:Y:S05]  /*1820*/  CALL.REL.NOINC `($__internal_299_$__cuda_sm3x_div_rn_noftz_f32_slowpath) ;  /* 0x0000001800c87944 */ /* 0x001fea0003c00000 */
[----:B------:R-:W-:-:S07]  /*1830*/  MOV R25, R6 ;  /* 0x0000000600197202 */ /* 0x000fce0000000f00 */
.L_x_15592:
[----:B------:R-:W-:Y:S05]  /*1840*/  BSYNC.RECONVERGENT B2 ;  /* 0x0000000000027941 */ /* 0x000fea0003800200 */
.L_x_15591:
        /* <DEDUP_REMOVED lines=13> */
.L_x_15594:
[----:B------:R-:W-:Y:S05]  /*1920*/  BSYNC.RECONVERGENT B2 ;  /* 0x0000000000027941 */ /* 0x000fea0003800200 */
.L_x_15593:
        /* <DEDUP_REMOVED lines=13> */
.L_x_15596:
[----:B------:R-:W-:Y:S05]  /*1a00*/  BSYNC.RECONVERGENT B2 ;  /* 0x0000000000027941 */ /* 0x000fea0003800200 */
.L_x_15595:
        /* <DEDUP_REMOVED lines=13> */
.L_x_15598:
[----:B------:R-:W-:Y:S05]  /*1ae0*/  BSYNC.RECONVERGENT B2 ;  /* 0x0000000000027941 */ /* 0x000fea0003800200 */
.L_x_15597:
        /* <DEDUP_REMOVED lines=13> */
.L_x_15600:
[----:B------:R-:W-:Y:S05]  /*1bc0*/  BSYNC.RECONVERGENT B2 ;  /* 0x0000000000027941 */ /* 0x000fea0003800200 */
.L_x_15599:
        /* <DEDUP_REMOVED lines=13> */
.L_x_15602:
[----:B------:R-:W-:Y:S05]  /*1ca0*/  BSYNC.RECONVERGENT B2 ;  /* 0x0000000000027941 */ /* 0x000fea0003800200 */
.L_x_15601:
        /* <DEDUP_REMOVED lines=13> */
.L_x_15604:
[----:B------:R-:W-:Y:S05]  /*1d80*/  BSYNC.RECONVERGENT B2 ;  /* 0x0000000000027941 */ /* 0x000fea0003800200 */
.L_x_15603:
        /* <DEDUP_REMOVED lines=13> */
.L_x_15606:
[----:B------:R-:W-:Y:S05]  /*1e60*/  BSYNC.RECONVERGENT B2 ;  /* 0x0000000000027941 */ /* 0x000fea0003800200 */
.L_x_15605:
        /* <DEDUP_REMOVED lines=13> */
.L_x_15608:
[----:B------:R-:W-:Y:S05]  /*1f40*/  BSYNC.RECONVERGENT B2 ;  /* 0x0000000000027941 */ /* 0x000fea0003800200 */
.L_x_15607:
[----:B------:R-:W1:Y:S01]  /*1f50*/  LDC.64 R8, c[0x0][0x3a8] ;  /* 0x0000ea00ff087b82 */ /* 0x000e620000000a00 */
[----:B------:R-:W-:Y:S01]  /*1f60*/  BSSY.RECONVERGENT B0, `(.L_x_15609) ;  /* 0x000001c000007945 */ /* 0x000fe20003800200 */
[-C--:B-1----:R-:W-:Y:S02]  /*1f70*/  ISETP.GE.U32.AND P2, PT, R28, R8.reuse, PT ;  /* 0x000000081c00720c */ /* 0x082fe40003f46070 */
        /* <DEDUP_REMOVED lines=10> */
[----:B0-----:R-:W-:Y:S02]  /*2020*/  HFMA2 R31, -RZ, RZ, 0, 0 ;  /* 0x00000000ff1f7431 */ /* 0x001fe400000001ff */
        /* <DEDUP_REMOVED lines=15> */
.L_x_15610:
[----:B------:R-:W-:Y:S05]  /*2120*/  BSYNC.RECONVERGENT B0 ;  /* 0x0000000000007941 */ /* 0x000fea0003800200 */
.L_x_15609:
        /* <DEDUP_REMOVED lines=18> */
.L_x_15612:
[----:B------:R-:W-:Y:S05]  /*2250*/  BSYNC.RECONVERGENT B0 ;  /* 0x0000000000007941 */ /* 0x000fea0003800200 */
.L_x_15611:
        /* <DEDUP_REMOVED lines=8> */
[----:B-12---:R-:W-:-:S05]  /*22e0*/  IMAD.WIDE.U32 R8, R23, UR38, R26 ;  /* 0x0000002617087c25 */ /* 0x006fca000f8e001a */
        /* <DEDUP_REMOVED lines=9> */
.L_x_15614:
[----:B------:R-:W-:Y:S05]  /*2380*/  BSYNC.RECONVERGENT B0 ;  /* 0x0000000000007941 */ /* 0x000fea0003800200 */
.L_x_15613:
[----:B------:R-:W-:Y:S04]  /*2390*/  BSSY.RECONVERGENT B0, `(.L_x_15615) ;  /* 0x0000012000007945 */ /* 0x000fe80003800200 */
[----:B------:R-:W-:Y:S05]  /*23a0*/  @P4 BRA `(.L_x_15616) ;  /* 0x0000000000404947 */ /* 0x000fea0003800000 */
[----:B--2---:R-:W-:Y:S01]  /*23b0*/  MOV R25, RZ ;  /* 0x000000ff00197202 */ /* 0x004fe20000000f00 */
[----:B------:R-:W-:Y:S01]  /*23c0*/  IMAD R0, R21, UR38, RZ ;  /* 0x0000002615007c24 */ /* 0x000fe2000f8e02ff */
[----:B------:R-:W-:Y:S02]  /*23d0*/  R2UR UR4, R18 ;  /* 0x00000000120472ca */ /* 0x000fe400000e0000 */
[----:B------:R-:W-:Y:S01]  /*23e0*/  R2UR UR5, R19 ;  /* 0x00000000130572ca */ /* 0x000fe200000e0000 */
[----:B---3--:R-:W-:Y:S01]  /*23f0*/  IMAD.WIDE.U32 R2, R23, UR38, R24 ;  /* 0x0000002617027c25 */ /* 0x008fe2000f8e0018 */
[----:B------:R-:W-:-:S03]  /*2400*/  F2FP.F16.F32.PACK_AB R5, R5, R4 ;  /* 0x000000040505723e */ /* 0x000fc600000000ff */
[----:B-1----:R-:W-:-:S05]  /*2410*/  IMAD R9, R23, UR39, R0 ;  /* 0x0000002717097c24 */ /* 0x002fca000f8e0200 */
        /* <DEDUP_REMOVED lines=9> */
.L_x_15616:
[----:B------:R-:W-:Y:S05]  /*24b0*/  BSYNC.RECONVERGENT B0 ;  /* 0x0000000000007941 */ /* 0x000fea0003800200 */
.L_x_15615:
[----:B------:R-:W-:Y:S04]  /*24c0*/  BSSY.RECONVERGENT B0, `(.L_x_15617) ;  /* 0x0000013000007945 */ /* 0x000fe80003800200 */
[----:B------:R-:W-:Y:S05]  /*24d0*/  @P5 BRA `(.L_x_15618) ;  /* 0x0000000000445947 */ /* 0x000fea0003800000 */
[----:B---34-:R-:W-:Y:S01]  /*24e0*/  HFMA2 R3, -RZ, RZ, 0, 0 ;  /* 0x00000000ff037431 */ /* 0x018fe200000001ff */
        /* <DEDUP_REMOVED lines=16> */
.L_x_15618:
[----:B------:R-:W-:Y:S05]  /*25f0*/  BSYNC.RECONVERGENT B0 ;  /* 0x0000000000007941 */ /* 0x000fea0003800200 */
.L_x_15617:
[----:B------:R-:W-:Y:S04]  /*2600*/  BSSY.RECONVERGENT B0, `(.L_x_15619) ;  /* 0x0000013000007945 */ /* 0x000fe80003800200 */
[----:B------:R-:W-:Y:S05]  /*2610*/  @P3 BRA `(.L_x_15620) ;  /* 0x0000000000443947 */ /* 0x000fea0003800000 */
[----:B---34-:R-:W-:Y:S01]  /*2620*/  MOV R2, R20 ;  /* 0x0000001400027202 */ /* 0x018fe20000000f00 */
[----:B------:R-:W-:Y:S01]  /*2630*/  IMAD R0, R21, UR38, RZ ;  /* 0x0000002615007c24 */ /* 0x000fe2000f8e02ff */
[----:B------:R-:W-:Y:S01]  /*2640*/  R2UR UR4, R18 ;  /* 0x00000000120472ca */ /* 0x000fe200000e0000 */
[----:B------:R-:W-:Y:S01]  /*2650*/  IMAD.MOV.U32 R3, RZ, RZ, RZ ;  /* 0x000000ffff037224 */ /* 0x000fe200078e00ff */
        /* <DEDUP_REMOVED lines=13> */
.L_x_15620:
[----:B------:R-:W-:Y:S05]  /*2730*/  BSYNC.RECONVERGENT B0 ;  /* 0x0000000000007941 */ /* 0x000fea0003800200 */
.L_x_15619:
[----:B------:R-:W-:-:S04]  /*2740*/  IADD3 R23, P0, PT, R32, R23, RZ ;  /* 0x0000001720177210 */ /* 0x000fc80007f1e0ff */
[----:B------:R-:W-:Y:S02]  /*2750*/  LEA.HI.X.SX32 R21, R32, R21, 0x1, P0 ;  /* 0x0000001520157211 */ /* 0x000fe400000f0eff */
[----:B------:R-:W-:-:S04]  /*2760*/  ISETP.GE.U32.AND P0, PT, R23, UR42, PT ;  /* 0x0000002a17007c0c */ /* 0x000fc8000bf06070 */
[----:B------:R-:W-:-:S13]  /*2770*/  ISETP.GE.AND.EX P0, PT, R21, UR43, PT, P0 ;  /* 0x0000002b15007c0c */ /* 0x000fda000bf06300 */
[----:B------:R-:W-:Y:S05]  /*2780*/  @!P0 BRA `(.L_x_15621) ;  /* 0xffffffd800c88947 */ /* 0x000fea000383ffff */
[----:B------:R-:W-:Y:S05]  /*2790*/  EXIT ;  /* 0x000000000000794d */ /* 0x000fea0003800000 */
.L_x_15584:
[----:B------:R-:W-:Y:S01]  /*27a0*/  HFMA2 R12, -RZ, RZ, 0, 9.5367431640625e-07 ;  /* 0x00000010ff0c7431 */ /* 0x000fe200000001ff */
[----:B------:R-:W-:Y:S01]  /*27b0*/  BSSY B0, `(.L_x_15622) ;  /* 0x0000006000007945 */ /* 0x000fe20003800000 */
[----:B------:R-:W-:Y:S02]  /*27c0*/  MOV R11, 0x1f ;  /* 0x0000001f000b7802 */ /* 0x000fe40000000f00 */
[----:B------:R-:W-:-:S07]  /*27d0*/  MOV R15, 0xffffffff ;  /* 0xffffffff000f7802 */ /* 0x000fce0000000f00 */
[----:B------:R-:W-:Y:S05]  /*27e0*/  WARPSYNC.COLLECTIVE R15, `(.L_x_15623) ;  /* 0x000000000f087348 */ /* 0x000fea0003c00000 */
[----:B------:R0:W1:Y:S02]  /*27f0*/  SHFL.BFLY P6, R14, R13, R12, R11 ;  /* 0x0c00000c0d0e7389 */ /* 0x00006400000c000b */
[----:B01----:R-:W-:Y:S05]  /*2800*/  ENDCOLLECTIVE ;  /* 0x000000000000791b */ /* 0x003fea0003800000 */
.L_x_15623:
[----:B------:R-:W-:Y:S05]  /*2810*/  BSYNC B0 ;  /* 0x0000000000007941 */ /* 0x000fea0003800000 */
.L_x_15622:
[----:B------:R-:W-:Y:S01]  /*2820*/  HFMA2 R12, -RZ, RZ, 0, 4.76837158203125e-07 ;  /* 0x00000008ff0c7431 */ /* 0x000fe200000001ff */
[----:B------:R-:W-:Y:S01]  /*2830*/  FMNMX R13, R14, R13, !PT ;  /* 0x0000000d0e0d7209 */ /* 0x000fe20007800000 */
[----:B------:R-:W-:Y:S01]  /*2840*/  IMAD.MOV.U32 R11, RZ, RZ, 0x1f ;  /* 0x0000001fff0b7424 */ /* 0x000fe200078e00ff */
[----:B------:R-:W-:-:S07]  /*2850*/  MOV R15, 0xffffffff ;  /* 0xffffffff000f7802 */ /* 0x000fce0000000f00 */
[----:B------:R-:W-:Y:S05]  /*2860*/  WARPSYNC.COLLECTIVE R15, `(.L_x_15624) ;  /* 0x000000000f087348 */ /* 0x000fea0003c00000 */
[----:B------:R0:W1:Y:S02]  /*2870*/  SHFL.BFLY P6, R14, R13, R12, R11 ;  /* 0x0c00000c0d0e7389 */ /* 0x00006400000c000b */
[----:B01----:R-:W-:Y:S05]  /*2880*/  ENDCOLLECTIVE ;  /* 0x000000000000791b */ /* 0x003fea0003800000 */
.L_x_15624:
[----:B------:R-:W-:Y:S01]  /*2890*/  HFMA2 R12, -RZ, RZ, 0, 2.384185791015625e-07 ;  /* 0x00000004ff0c7431 */ /* 0x000fe200000001ff */
[----:B------:R-:W-:-:S04]  /*28a0*/  FMNMX R0, R13, R14, !PT ;  /* 0x0000000e0d007209 */ /* 0x000fc80007800000 */
[----:B------:R-:W-:-:S07]  /*28b0*/  MOV R13, R0 ;  /* 0x00000000000d7202 */ /* 0x000fce0000000f00 */
[----:B------:R-:W-:Y:S05]  /*28c0*/  WARPSYNC.COLLECTIVE R15, `(.L_x_15625) ;  /* 0x000000000f087348 */ /* 0x000fea0003c00000 */
[----:B------:R0:W1:Y:S02]  /*28d0*/  SHFL.BFLY P6, R14, R13, R12, R11 ;  /* 0x0c00000c0d0e7389 */ /* 0x00006400000c000b */
[----:B01----:R-:W-:Y:S05]  /*28e0*/  ENDCOLLECTIVE ;  /* 0x000000000000791b */ /* 0x003fea0003800000 */
.L_x_15625:
[----:B------:R-:W-:Y:S01]  /*28f0*/  HFMA2 R12, -RZ, RZ, 0, 1.1920928955078125e-07 ;  /* 0x00000002ff0c7431 */ /* 0x000fe200000001ff */
[----:B------:R-:W-:-:S04]  /*2900*/  FMNMX R2, R0, R14, !PT ;  /* 0x0000000e00027209 */ /* 0x000fc80007800000 */
[----:B------:R-:W-:-:S07]  /*2910*/  MOV R13, R2 ;  /* 0x00000002000d7202 */ /* 0x000fce0000000f00 */
[----:B------:R-:W-:Y:S05]  /*2920*/  WARPSYNC.COLLECTIVE R15, `(.L_x_15626) ;  /* 0x000000000f087348 */ /* 0x000fea0003c00000 */
[----:B------:R0:W1:Y:S02]  /*2930*/  SHFL.BFLY P6, R14, R13, R12, R11 ;  /* 0x0c00000c0d0e7389 */ /* 0x00006400000c000b */
[----:B01----:R-:W-:Y:S05]  /*2940*/  ENDCOLLECTIVE ;  /* 0x000000000000791b */ /* 0x003fea0003800000 */
.L_x_15626:
[----:B------:R-:W-:Y:S01]  /*2950*/  HFMA2 R12, -RZ, RZ, 0, 5.9604644775390625e-08 ;  /* 0x00000001ff0c7431 */ /* 0x000fe200000001ff */
[----:B------:R-:W-:-:S04]  /*2960*/  FMNMX R3, R2, R14, !PT ;  /* 0x0000000e02037209 */ /* 0x000fc80007800000 */
[----:B------:R-:W-:-:S07]  /*2970*/  MOV R13, R3 ;  /* 0x00000003000d7202 */ /* 0x000fce0000000f00 */
[----:B------:R-:W-:Y:S05]  /*2980*/  WARPSYNC.COLLECTIVE R15, `(.L_x_15627) ;  /* 0x000000000f087348 */ /* 0x000fea0003c00000 */
[----:B------:R0:W1:Y:S02]  /*2990*/  SHFL.BFLY P6, R14, R13, R12, R11 ;  /* 0x0c00000c0d0e7389 */ /* 0x00006400000c000b */
[----:B01----:R-:W-:Y:S05]  /*29a0*/  ENDCOLLECTIVE ;  /* 0x000000000000791b */ /* 0x003fea0003800000 */
.L_x_15627:
        /* <DEDUP_REMOVED lines=86> */
[-C--:B0-----:R-:W-:Y:S01]  /*2f10*/  FFMA.SAT R9, R11, R13.reuse, 0.5 ;  /* 0x3f0000000b097423 */ /* 0x081fe2000000200d */
[----:B-1----:R-:W-:Y:S01]  /*2f20*/  FMUL R16, R15, R16 ;  /* 0x000000100f107220 */ /* 0x002fe20000400000 */
[----:B------:R-:W-:-:S04]  /*2f30*/  FFMA.SAT R15, R10, R13, 0.5 ;  /* 0x3f0000000a0f7423 */ /* 0x000fc8000000200d */
[----:B------:R-:W-:-:S04]  /*2f40*/  FFMA.RM R15, R15, R12, 12582913 ;  /* 0x4b4000010f0f7423 */ /* 0x000fc8000000400c */
[----:B------:R-:W-:-:S04]  /*2f50*/  FADD R25, R15, -12583039 ;  /* 0xcb40007f0f197421 */ /* 0x000fc80000000000 */
[----:B------:R-:W-:-:S04]  /*2f60*/  FFMA R25, R10, 1.4426950216293334961, -R25 ;  /* 0x3fb8aa3b0a197823 */ /* 0x000fc80000000819 */
[----:B------:R-:W-:Y:S01]  /*2f70*/  FFMA R25, R10, 1.925963033500011079e-08, R25 ;  /* 0x32a570600a197823 */ /* 0x000fe20000000019 */
[----:B------:R-:W-:Y:S01]  /*2f80*/  SHF.L.U32 R10, R15, 0x17, RZ ;  /* 0x000000170f0a7819 */ /* 0x000fe200000006ff */
[----:B------:R-:W-:Y:S01]  /*2f90*/  FFMA.SAT R15, R14, R13, 0.5 ;  /* 0x3f0000000e0f7423 */ /* 0x000fe2000000200d */
[----:B------:R-:W-:-:S03]  /*2fa0*/  FFMA.RM R13, R9, R12, 12582913 ;  /* 0x4b400001090d7423 */ /* 0x000fc6000000400c */
[----:B------:R-:W-:Y:S01]  /*2fb0*/  FFMA.RM R27, R15, R12, 12582913 ;  /* 0x4b4000010f1b7423 */ /* 0x000fe2000000400c */
[----:B------:R-:W-:Y:S01]  /*2fc0*/  FADD R8, R13, -12583039 ;  /* 0xcb40007f0d087421 */ /* 0x000fe20000000000 */
[----:B------:R-:W0:Y:S02]  /*2fd0*/  MUFU.EX2 R25, R25 ;  /* 0x0000001900197308 */ /* 0x000e240000000800 */
[----:B------:R-:W-:Y:S01]  /*2fe0*/  FADD R9, R27, -12583039 ;  /* 0xcb40007f1b097421 */ /* 0x000fe20000000000 */
[----:B------:R-:W-:-:S03]  /*2ff0*/  FFMA R8, R11, 1.4426950216293334961, -R8 ;  /* 0x3fb8aa3b0b087823 */ /* 0x000fc60000000808 */
[----:B------:R-:W-:Y:S01]  /*3000*/  FFMA R9, R14, 1.4426950216293334961, -R9 ;  /* 0x3fb8aa3b0e097823 */ /* 0x000fe20000000809 */
[----:B------:R-:W-:-:S03]  /*3010*/  FFMA R15, R11, 1.925963033500011079e-08, R8 ;  /* 0x32a570600b0f7823 */ /* 0x000fc60000000008 */
[----:B------:R-:W-:Y:S01]  /*3020*/  FFMA R14, R14, 1.925963033500011079e-08, R9 ;  /* 0x32a570600e0e7823 */ /* 0x000fe20000000009 */
[----:B------:R-:W-:Y:S01]  /*3030*/  FADD R9, RZ, R6 ;  /* 0x00000006ff097221 */ /* 0x000fe20000000000 */
[----:B------:R1:W2:Y:S03]  /*3040*/  MUFU.EX2 R12, R15 ;  /* 0x0000000f000c7308 */ /* 0x0002a60000000800 */
[----:B------:R-:W-:Y:S01]  /*3050*/  FADD R9, R9, R0 ;  /* 0x0000000009097221 */ /* 0x000fe20000000000 */
[----:B0-----:R-:W-:-:S03]  /*3060*/  FMUL R10, R10, R25 ;  /* 0x000000190a0a7220 */ /* 0x001fc60000400000 */
[----:B------:R-:W-:Y:S01]  /*3070*/  FADD R8, R9, R2 ;  /* 0x0000000209087221 */ /* 0x000fe20000000000 */
[----:B------:R-:W0:Y:S01]  /*3080*/  MUFU.EX2 R25, R14 ;  /* 0x0000000e00197308 */ /* 0x000e220000000800 */
[----:B-1----:R-:W-:Y:S02]  /*3090*/  IMAD.MOV.U32 R15, RZ, RZ, -0x1 ;  /* 0xffffffffff0f7424 */ /* 0x002fe400078e00ff */
[----:B------:R-:W-:-:S04]  /*30a0*/  FADD R9, R8, R3 ;  /* 0x0000000308097221 */ /* 0x000fc80000000000 */
[----:B------:R-:W-:Y:S01]  /*30b0*/  FADD R8, R9, R4 ;  /* 0x0000000409087221 */ /* 0x000fe20000000000 */
[----:B------:R-:W-:-:S03]  /*30c0*/  SHF.L.U32 R9, R13, 0x17, RZ ;  /* 0x000000170d097819 */ /* 0x000fc600000006ff */
[----:B------:R-:W-:Y:S02]  /*30d0*/  FADD R8, R8, R5 ;  /* 0x0000000508087221 */ /* 0x000fe40000000000 */
[----:B--2---:R-:W-:Y:S02]  /*30e0*/  FMUL R9, R9, R12 ;  /* 0x0000000c09097220 */ /* 0x004fe40000400000 */
[----:B------:R-:W-:-:S04]  /*30f0*/  FADD R8, R8, R7 ;  /* 0x0000000708087221 */ /* 0x000fc80000000000 */
[----:B------:R-:W-:Y:S01]  /*3100*/  FADD R11, R8, R17 ;  /* 0x00000011080b7221 */ /* 0x000fe20000000000 */
[----:B------:R-:W-:-:S03]  /*3110*/  SHF.L.U32 R8, R27, 0x17, RZ ;  /* 0x000000171b087819 */ /* 0x000fc600000006ff */
[----:B------:R-:W-:Y:S02]  /*3120*/  FADD R11, R11, R16 ;  /* 0x000000100b0b7221 */ /* 0x000fe40000000000 */
[----:B0-----:R-:W-:Y:S02]  /*3130*/  FMUL R8, R8, R25 ;  /* 0x0000001908087220 */ /* 0x001fe40000400000 */
        /* <DEDUP_REMOVED lines=8> */
.L_x_15628:
[----:B------:R-:W-:Y:S02]  /*31c0*/  HFMA2 R12, -RZ, RZ, 0, 4.76837158203125e-07 ;  /* 0x00000008ff0c7431 */ /* 0x000fe400000001ff */
[----:B------:R-:W-:-:S05]  /*31d0*/  FADD R25, R13, R14 ;  /* 0x0000000e0d197221 */ /* 0x000fca0000000000 */
[----:B------:R-:W-:-:S07]  /*31e0*/  MOV R13, R25 ;  /* 0x00000019000d7202 */ /* 0x000fce0000000f00 */
[----:B------:R-:W-:Y:S05]  /*31f0*/  WARPSYNC.COLLECTIVE R15, `(.L_x_15629) ;  /* 0x000000000f087348 */ /* 0x000fea0003c00000 */
[----:B------:R0:W1:Y:S02]  /*3200*/  SHFL.BFLY P6, R14, R13, R12, R11 ;  /* 0x0c00000c0d0e7389 */ /* 0x00006400000c000b */
[----:B01----:R-:W-:Y:S05]  /*3210*/  ENDCOLLECTIVE ;  /* 0x000000000000791b */ /* 0x003fea0003800000 */
.L_x_15629:
[----:B------:R-:W-:Y:S02]  /*3220*/  HFMA2 R12, -RZ, RZ, 0, 2.384185791015625e-07 ;  /* 0x00000004ff0c7431 */ /* 0x000fe400000001ff */
[----:B------:R-:W-:-:S05]  /*3230*/  FADD R27, R25, R14 ;  /* 0x0000000e191b7221 */ /* 0x000fca0000000000 */
[----:B------:R-:W-:-:S07]  /*3240*/  MOV R13, R27 ;  /* 0x0000001b000d7202 */ /* 0x000fce0000000f00 */
[----:B------:R-:W-:Y:S05]  /*3250*/  WARPSYNC.COLLECTIVE R15, `(.L_x_15630) ;  /* 0x000000000f087348 */ /* 0x000fea0003c00000 */
[----:B------:R0:W1:Y:S02]  /*3260*/  SHFL.BFLY P6, R14, R13, R12, R11 ;  /* 0x0c00000c0d0e7389 */ /* 0x00006400000c000b */
[----:B01----:R-:W-:Y:S05]  /*3270*/  ENDCOLLECTIVE ;  /* 0x000000000000791b */ /* 0x003fea0003800000 */
.L_x_15630:
[----:B------:R-:W-:Y:S02]  /*3280*/  HFMA2 R12, -RZ, RZ, 0, 1.1920928955078125e-07 ;  /* 0x00000002ff0c7431 */ /* 0x000fe400000001ff */
[----:B------:R-:W-:-:S05]  /*3290*/  FADD R29, R27, R14 ;  /* 0x0000000e1b1d7221 */ /* 0x000fca0000000000 */
[----:B------:R-:W-:-:S07]  /*32a0*/  MOV R13, R29 ;  /* 0x0000001d000d7202 */ /* 0x000fce0000000f00 */
[----:B------:R-:W-:Y:S05]  /*32b0*/  WARPSYNC.COLLECTIVE R15, `(.L_x_15631) ;  /* 0x000000000f087348 */ /* 0x000fea0003c00000 */
[----:B------:R0:W1:Y:S02]  /*32c0*/  SHFL.BFLY P6, R14, R13, R12, R11 ;  /* 0x0c00000c0d0e7389 */ /* 0x00006400000c000b */
[----:B01----:R-:W-:Y:S05]  /*32d0*/  ENDCOLLECTIVE ;  /* 0x000000000000791b */ /* 0x003fea0003800000 */
.L_x_15631:
[----:B------:R-:W-:Y:S02]  /*32e0*/  HFMA2 R12, -RZ, RZ, 0, 5.9604644775390625e-08 ;  /* 0x00000001ff0c7431 */ /* 0x000fe400000001ff */
[----:B------:R-:W-:-:S05]  /*32f0*/  FADD R31, R29, R14 ;  /* 0x0000000e1d1f7221 */ /* 0x000fca0000000000 */
[----:B------:R-:W-:-:S07]  /*3300*/  MOV R13, R31 ;  /* 0x0000001f000d7202 */ /* 0x000fce0000000f00 */
[----:B------:R-:W-:Y:S05]  /*3310*/  WARPSYNC.COLLECTIVE R15, `(.L_x_15632) ;  /* 0x000000000f087348 */ /* 0x000fea0003c00000 */
[----:B------:R0:W1:Y:S02]  /*3320*/  SHFL.BFLY P6, R14, R13, R12, R11 ;  /* 0x0c00000c0d0e7389 */ /* 0x00006400000c000b */
[----:B01----:R-:W-:Y:S05]  /*3330*/  ENDCOLLECTIVE ;  /* 0x000000000000791b */ /* 0x003fea0003800000 */
.L_x_15632:
[----:B------:R-:W-:Y:S05]  /*3340*/  BRA `(.L_x_15633) ;  /* 0xffffffe000607947 */ /* 0x000fea000383ffff */
        .weak           $__internal_299_$__cuda_sm3x_div_rn_noftz_f32_slowpath
        .type           $__internal_299_$__cuda_sm3x_div_rn_noftz_f32_slowpath,@function
        .size           $__internal_299_$__cuda_sm3x_div_rn_noftz_f32_slowpath,(.L_x_25751 - $__internal_299_$__cuda_sm3x_div_rn_noftz_f32_slowpath)
$__internal_299_$__cuda_sm3x_div_rn_noftz_f32_slowpath:
        /* <DEDUP_REMOVED lines=36> */
.L_x_15635:
        /* <DEDUP_REMOVED lines=51> */
.L_x_15642:
[----:B------:R-:W-:-:S04]  /*38c0*/  LOP3.LUT R6, R6, 0x80000000, RZ, 0xc0, !PT ;  /* 0x8000000006067812 */ /* 0x000fc800078ec0ff */
[----:B------:R-:W-:Y:S01]  /*38d0*/  LOP3.LUT R6, R6, 0x7f800000, RZ, 0xfc, !PT ;  /* 0x7f80000006067812 */ /* 0x000fe200078efcff */
[----:B------:R-:W-:Y:S06]  /*38e0*/  BRA `(.L_x_15643) ;  /* 0x0000000000047947 */ /* 0x000fec0003800000 */
.L_x_15641:
[----:B------:R-:W-:-:S07]  /*38f0*/  LEA R6, R36, R6, 0x17 ;  /* 0x0000000624067211 */ /* 0x000fce00078eb8ff */
.L_x_15643:
[----:B------:R-:W-:Y:S05]  /*3900*/  BSYNC.RECONVERGENT B1 ;  /* 0x0000000000017941 */ /* 0x000fea0003800200 */
.L_x_15640:
[----:B------:R-:W-:Y:S05]  /*3910*/  BRA `(.L_x_15644) ;  /* 0x0000000000207947 */ /* 0x000fea0003800000 */
.L_x_15639:
[----:B------:R-:W-:-:S04]  /*3920*/  LOP3.LUT R6, R31, 0x80000000, R6, 0x48, !PT ;  /* 0x800000001f067812 */ /* 0x000fc800078e4806 */
[----:B------:R-:W-:Y:S01]  /*3930*/  LOP3.LUT R6, R6, 0x7f800000, RZ, 0xfc, !PT ;  /* 0x7f80000006067812 */ /* 0x000fe200078efcff */
[----:B------:R-:W-:Y:S06]  /*3940*/  BRA `(.L_x_15644) ;  /* 0x0000000000147947 */ /* 0x000fec0003800000 */
.L_x_15638:
[----:B------:R-:W-:Y:S01]  /*3950*/  LOP3.LUT R6, R31, 0x80000000, R6, 0x48, !PT ;  /* 0x800000001f067812 */ /* 0x000fe200078e4806 */
[----:B------:R-:W-:Y:S06]  /*3960*/  BRA `(.L_x_15644) ;  /* 0x00000000000c7947 */ /* 0x000fec0003800000 */
.L_x_15637:
[----:B------:R-:W0:Y:S01]  /*3970*/  MUFU.RSQ R6, -QNAN ;  /* 0xffc0000000067908 */ /* 0x000e220000001400 */
[----:B------:R-:W-:Y:S05]  /*3980*/  BRA `(.L_x_15644) ;  /* 0x0000000000047947 */ /* 0x000fea0003800000 */
.L_x_15636:
[----:B------:R-:W-:-:S07]  /*3990*/  FADD.FTZ R6, R6, R11 ;  /* 0x0000000b06067221 */ /* 0x000fce0000010000 */
.L_x_15644:
[----:B------:R-:W-:Y:S05]  /*39a0*/  BSYNC.RECONVERGENT B0 ;  /* 0x0000000000007941 */ /* 0x000fea0003800200 */
.L_x_15634:
[----:B------:R-:W-:-:S04]  /*39b0*/  HFMA2 R13, -RZ, RZ, 0, 0 ;  /* 0x00000000ff0d7431 */ /* 0x000fc800000001ff */
[----:B0-----:R-:W-:Y:S05]  /*39c0*/  RET.REL.NODEC R12 `(_Z15SoftmaxWarpImplI10DirectLoadI6__halffE11DirectStoreIfS1_EfLi2ELi12ELi32ELi1ELb1EL9Algorithm0EEvT_T0_ll) ;  /* 0xffffffc40c8c7950 */ /* 0x001fea0003c3ffff */
.L_x_15645:
        /* <DEDUP_REMOVED lines=11> */
.L_x_25751:


//--------------------- .text._Z15SoftmaxWarpImplI10DirectLoadI6__halffE11DirectStoreIfS1_EfLi2ELi12ELi32ELi1ELb0EL9Algorithm0EEvT_T0_ll --------------------------
	.section	.text._Z15SoftmaxWarpImplI10DirectLoadI6__halffE11DirectStoreIfS1_EfLi2ELi12ELi32ELi1ELb0EL9Algorithm0EEvT_T0_ll,"ax",@progbits
	.align	128
        .global         _Z15SoftmaxWarpImplI10DirectLoadI6__halffE11DirectStoreIfS1_EfLi2ELi12ELi32ELi1ELb0EL9Algorithm0EEvT_T0_ll
        .type           _Z15SoftmaxWarpImplI10DirectLoadI6__halffE11DirectStoreIfS1_EfLi2ELi12ELi32ELi1ELb0EL9Algorithm0EEvT_T0_ll,@function
        .size           _Z15SoftmaxWarpImplI10DirectLoadI6__halffE11DirectStoreIfS1_EfLi2ELi12ELi32ELi1ELb0EL9Algorithm0EEvT_T0_ll,(.L_x_25752 - _Z15SoftmaxWarpImplI10DirectLoadI6__halffE11DirectStoreIfS1_EfLi2ELi12ELi32ELi1ELb0EL9Algorithm0EEvT_T0_ll)
        .other          _Z15SoftmaxWarpImplI10DirectLoadI6__halffE11DirectStoreIfS1_EfLi2ELi12ELi32ELi1ELb0EL9Algorithm0EEvT_T0_ll,@"STO_CUDA_ENTRY STV_DEFAULT"
_Z15SoftmaxWarpImplI10DirectLoadI6__halffE11DirectStoreIfS1_EfLi2ELi12ELi32ELi1ELb0EL9Algorithm0EEvT_T0_ll:
.text._Z15SoftmaxWarpImplI10DirectLoadI6__halffE11DirectStoreIfS1_EfLi2ELi12ELi32ELi1ELb0EL9Algorithm0EEvT_T0_ll:
        /* <DEDUP_REMOVED lines=24> */
.L_x_15646:
        /* <DEDUP_REMOVED lines=14> */
.L_x_15672:
        /* <DEDUP_REMOVED lines=12> */
[-C--:B------:R-:W-:Y:S02]  /*0320*/  IADD3.X R0, PT, PT, RZ, R15.reuse, RZ, P1, !PT ;  /* 0x0000000fff007210 */ /* 0x080fe40000ffe4ff */
[----:B------:R-:W-:Y:S01]  /*0330*/  IADD3.X R6, PT, PT, RZ, R15, RZ, P0, !PT ;  /* 0x0000000fff067210 */ /* 0x000fe200007fe4ff */
[----:B------:R-:W-:Y:S01]  /*0340*/  IMAD.SHL.U32 R4, R5, 0x2, RZ ;  /* 0x0000000205047824 */ /* 0x000fe200078e00ff */
[----:B------:R-:W-:-:S02]  /*0350*/  LEA.HI R7, P0, R0, R7, RZ, 0x1 ;  /* 0x0000000700077211 */ /* 0x000fc400078108ff */
[----:B------:R-:W-:Y:S02]  /*0360*/  SHF.L.U64.HI R5, R5, 0x1, R6 ;  /* 0x0000000105057819 */ /* 0x000fe40000010206 */
[----:B------:R-:W-:Y:S02]  /*0370*/  SHF.L.U32 R6, R7, 0x1, RZ ;  /* 0x0000000107067819 */ /* 0x000fe400000006ff */
[----:B------:R-:W-:Y:S02]  /*0380*/  LOP3.LUT R4, R4, 0xfffffffc, RZ, 0xc0, !PT ;  /* 0xfffffffc04047812 */ /* 0x000fe400078ec0ff */
[----:B------:R-:W-:Y:S02]  /*0390*/  IADD3.X R0, PT, PT, RZ, R0, RZ, P0, !PT ;  /* 0x00000000ff007210 */ /* 0x000fe400007fe4ff */
[----:B------:R-:W-:Y:S02]  /*03a0*/  LOP3.LUT R6, R6, 0xfffffffc, RZ, 0xc0, !PT ;  /* 0xfffffffc06067812 */ /* 0x000fe400078ec0ff */
[----:B------:R-:W-:-:S02]  /*03b0*/  IADD3 R3, P0, PT, R2, 0x80, RZ ;  /* 0x0000008002037810 */ /* 0x000fc40007f1e0ff */
[----:B------:R-:W-:Y:S02]  /*03c0*/  IADD3 R4, P1, PT, R4, UR36, RZ ;  /* 0x0000002404047c10 */ /* 0x000fe4000ff3e0ff */
[----:B------:R-:W-:Y:S02]  /*03d0*/  SHF.L.U64.HI R7, R7, 0x1, R0 ;  /* 0x0000000107077819 */ /* 0x000fe40000010200 */
[----:B------:R-:W-:Y:S02]  /*03e0*/  IADD3 R6, P2, PT, R6, UR36, RZ ;  /* 0x0000002406067c10 */ /* 0x000fe4000ff5e0ff */
[----:B------:R-:W-:Y:S02]  /*03f0*/  IADD3.X R8, PT, PT, RZ, R15, RZ, P0, !PT ;  /* 0x0000000fff087210 */ /* 0x000fe400007fe4ff */
[----:B------:R-:W-:Y:S02]  /*0400*/  IADD3.X R5, PT, PT, R5, UR37, RZ, P1, !PT ;  /* 0x0000002505057c10 */ /* 0x000fe40008ffe4ff */
[----:B------:R-:W-:-:S02]  /*0410*/  IADD3.X R7, PT, PT, R7, UR37, RZ, P2, !PT ;  /* 0x0000002507077c10 */ /* 0x000fc400097fe4ff */
[C---:B------:R-:W-:Y:S01]  /*0420*/  IADD3 R0, P1, PT, R2.reuse, 0xc0, RZ ;  /* 0x000000c002007810 */ /* 0x040fe20007f3e0ff */
[----:B------:R1:W2:Y:S01]  /*0430*/  LDG.E R9, desc[UR4][R4.64] ;  /* 0x0000000404097981 */ /* 0x0002a2000c1e1900 */
[C---:B------:R-:W-:Y:S02]  /*0440*/  IADD3 R10, P2, PT, R2.reuse, 0x100, RZ ;  /* 0x00000100020a7810 */ /* 0x040fe40007f5e0ff */
[----:B------:R-:W-:Y:S01]  /*0450*/  IADD3 R12, P3, PT, R2, 0x140, RZ ;  /* 0x00000140020c7810 */ /* 0x000fe20007f7e0ff */
[----:B------:R3:W4:Y:S01]  /*0460*/  LDG.E R29, desc[UR6][R6.64] ;  /* 0x00000006061d7981 */ /* 0x000722000c1e1900 */
[----:B------:R-:W-:Y:S02]  /*0470*/  LEA.HI R2, P0, R8, R3, RZ, 0x1 ;  /* 0x0000000308027211 */ /* 0x000fe400078108ff */
[-C--:B------:R-:W-:Y:S02]  /*0480*/  IADD3.X R11, PT, PT, RZ, R15.reuse, RZ, P2, !PT ;  /* 0x0000000fff0b7210 */ /* 0x080fe400017fe4ff */
[----:B------:R-:W-:-:S02]  /*0490*/  IADD3.X R13, PT, PT, RZ, R15, RZ, P1, !PT ;  /* 0x0000000fff0d7210 */ /* 0x000fc40000ffe4ff */
[----:B-1----:R-:W-:Y:S02]  /*04a0*/  IADD3.X R5, PT, PT, RZ, R8, RZ, P0, !PT ;  /* 0x00000008ff057210 */ /* 0x002fe400007fe4ff */
[----:B------:R-:W-:Y:S02]  /*04b0*/  IADD3.X R3, PT, PT, RZ, R15, RZ, P3, !PT ;  /* 0x0000000fff037210 */ /* 0x000fe40001ffe4ff */
[----:B------:R-:W-:Y:S02]  /*04c0*/  LEA.HI R10, P0, R11, R10, RZ, 0x1 ;  /* 0x0000000a0b0a7211 */ /* 0x000fe400078108ff */
[C---:B------:R-:W-:Y:S02]  /*04d0*/  SHF.L.U64.HI R8, R2.reuse, 0x1, R5 ;  /* 0x0000000102087819 */ /* 0x040fe40000010205 */
[----:B------:R-:W-:Y:S02]  /*04e0*/  LEA.HI R0, P1, R13, R0, RZ, 0x1 ;  /* 0x000000000d007211 */ /* 0x000fe400078308ff */
[----:B------:R-:W-:-:S02]  /*04f0*/  SHF.L.U32 R2, R2, 0x1, RZ ;  /* 0x0000000102027819 */ /* 0x000fc400000006ff */
[----:B------:R-:W-:Y:S02]  /*0500*/  LEA.HI R12, P2, R3, R12, RZ, 0x1 ;  /* 0x0000000c030c7211 */ /* 0x000fe400078508ff */
[----:B------:R-:W-:Y:S01]  /*0510*/  IADD3.X R5, PT, PT, RZ, R11, RZ, P0, !PT ;  /* 0x0000000bff057210 */ /* 0x000fe200007fe4ff */
[----:B---3--:R-:W-:Y:S01]  /*0520*/  IMAD.X R7, RZ, RZ, R13, P1 ;  /* 0x000000ffff077224 */ /* 0x008fe200008e060d */
[----:B------:R-:W-:Y:S02]  /*0530*/  SHF.L.U32 R6, R0, 0x1, RZ ;  /* 0x0000000100067819 */ /* 0x000fe400000006ff */
[----:B------:R-:W-:Y:S02]  /*0540*/  LOP3.LUT R2, R2, 0xfffffffc, RZ, 0xc0, !PT ;  /* 0xfffffffc02027812 */ /* 0x000fe400078ec0ff */
[----:B------:R-:W-:Y:S02]  /*0550*/  IADD3.X R3, PT, PT, RZ, R3, RZ, P2, !PT ;  /* 0x00000003ff037210 */ /* 0x000fe400017fe4ff */
[----:B------:R-:W-:-:S02]  /*0560*/  SHF.L.U64.HI R4, R10, 0x1, R5 ;  /* 0x000000010a047819 */ /* 0x000fc40000010205 */
[----:B------:R-:W-:Y:S02]  /*0570*/  SHF.L.U32 R10, R10, 0x1, RZ ;  /* 0x000000010a0a7819 */ /* 0x000fe400000006ff */
[----:B------:R-:W-:Y:S02]  /*0580*/  LOP3.LUT R6, R6, 0xfffffffc, RZ, 0xc0, !PT ;  /* 0xfffffffc06067812 */ /* 0x000fe400078ec0ff */
[----:B------:R-:W-:Y:S02]  /*0590*/  IADD3 R2, P0, PT, R2, UR36, RZ ;  /* 0x0000002402027c10 */ /* 0x000fe4000ff1e0ff */
[----:B------:R-:W-:Y:S02]  /*05a0*/  SHF.L.U64.HI R7, R0, 0x1, R7 ;  /* 0x0000000100077819 */ /* 0x000fe40000010207 */
[----:B------:R-:W-:Y:S02]  /*05b0*/  SHF.L.U64.HI R0, R12, 0x1, R3 ;  /* 0x000000010c007819 */ /* 0x000fe40000010203 */
[----:B------:R-:W-:-:S02]  /*05c0*/  R2UR UR8, R18 ;  /* 0x00000000120872ca */ /* 0x000fc400000e0000 */
[----:B------:R-:W-:Y:S02]  /*05d0*/  R2UR UR9, R19 ;  /* 0x00000000130972ca */ /* 0x000fe400000e0000 */
[----:B------:R-:W-:Y:S02]  /*05e0*/  SHF.L.U32 R12, R12, 0x1, RZ ;  /* 0x000000010c0c7819 */ /* 0x000fe400000006ff */
[----:B------:R-:W-:Y:S02]  /*05f0*/  LOP3.LUT R10, R10, 0xfffffffc, RZ, 0xc0, !PT ;  /* 0xfffffffc0a0a7812 */ /* 0x000fe400078ec0ff */
[----:B------:R-:W-:Y:S02]  /*0600*/  IADD3 R6, P1, PT, R6, UR36, RZ ;  /* 0x0000002406067c10 */ /* 0x000fe4000ff3e0ff */
[----:B------:R-:W-:Y:S02]  /*0610*/  IADD3.X R3, PT, PT, R8, UR37, RZ, P0, !PT ;  /* 0x0000002508037c10 */ /* 0x000fe400087fe4ff */
[----:B------:R-:W-:-:S02]  /*0620*/  R2UR UR10, R18 ;  /* 0x00000000120a72ca */ /* 0x000fc400000e0000 */
[----:B------:R-:W-:Y:S01]  /*0630*/  R2UR UR11, R19 ;  /* 0x00000000130b72ca */ /* 0x000fe200000e0000 */
[----:B------:R-:W3:Y:S01]  /*0640*/  LDG.E R2, desc[UR4][R2.64] ;  /* 0x0000000402027981 */ /* 0x000ee2000c1e1900 */
[----:B------:R-:W-:Y:S02]  /*0650*/  LOP3.LUT R12, R12, 0xfffffffc, RZ, 0xc0, !PT ;  /* 0xfffffffc0c0c7812 */ /* 0x000fe400078ec0ff */
[----:B------:R-:W-:Y:S02]  /*0660*/  IADD3 R10, P0, PT, R10, UR36, RZ ;  /* 0x000000240a0a7c10 */ /* 0x000fe4000ff1e0ff */
        /* <DEDUP_REMOVED lines=11> */
[----:B------:R-:W-:Y:S01]  /*0720*/  HADD2.F32 R29, -RZ, R29.H1_H1 ;  /* 0x3000001dff1d7230 */ /* 0x000fe20000004100 */
[----:B------:R-:W-:-:S04]  /*0730*/  FMNMX3 R0, R8, -INF , R9, !PT ;  /* 0xff80000008007876 */ /* 0x000fc80007800009 */
        /* <DEDUP_REMOVED lines=30> */
[----:B------:R-:W-:Y:S01]  /*0920*/  FFMA.SAT R7, R33, R6, 0.5 ;  /* 0x3f00000021077423 */ /* 0x000fe20000002006 */
[--C-:B------:R-:W-:Y:S01]  /*0930*/  FADD R13, R4, -R14.reuse ;  /* 0x8000000e040d7221 */ /* 0x100fe20000000000 */
        /* <DEDUP_REMOVED lines=95> */
[----:B------:R-:W-:Y:S02]  /*0f30*/  IMAD.SHL.U32 R8, R10, 0x800000, RZ ;  /* 0x008000000a087824 */ /* 0x000fe400078e00ff */
[----:B-1----:R-:W-:Y:S01]  /*0f40*/  FMUL R7, R7, R20 ;  /* 0x0000001407077220 */ /* 0x002fe20000400000 */
[----:B------:R-:W-:Y:S01]  /*0f50*/  FADD R9, R9, R4 ;  /* 0x0000000409097221 */ /* 0x000fe20000000000 */
[----:B---3--:R-:W-:Y:S02]  /*0f60*/  FMUL R8, R8, R21 ;  /* 0x0000001508087220 */ /* 0x008fe40000400000 */
        /* <DEDUP_REMOVED lines=24> */
.L_x_15684:
        /* <DEDUP_REMOVED lines=12> */
[----:B0-----:R-:W-:Y:S05]  /*11b0*/  CALL.REL.NOINC `($__internal_300_$__cuda_sm3x_div_rn_noftz_f32_slowpath) ;  /* 0x0000001800dc7944 */ /* 0x001fea0003c00000 */
[----:B------:R-:W-:-:S07]  /*11c0*/  MOV R11, R5 ;  /* 0x00000005000b7202 */ /* 0x000fce0000000f00 */
.L_x_15649:
[----:B------:R-:W-:Y:S05]  /*11d0*/  BSYNC.RECONVERGENT B2 ;  /* 0x0000000000027941 */ /* 0x000fea0003800200 */
.L_x_15648:
        /* <DEDUP_REMOVED lines=12> */
[----:B0-----:R-:W-:Y:S05]  /*12a0*/  CALL.REL.NOINC `($__internal_300_$__cuda_sm3x_div_rn_noftz_f32_slowpath) ;  /* 0x0000001800a07944 */ /* 0x001fea0003c00000 */
[----:B------:R-:W-:-:S07]  /*12b0*/  MOV R14, R5 ;  /* 0x00000005000e7202 */ /* 0x000fce0000000f00 */
.L_x_15651:
[----:B------:R-:W-:Y:S05]  /*12c0*/  BSYNC.RECONVERGENT B2 ;  /* 0x0000000000027941 */ /* 0x000fea0003800200 */
.L_x_15650:
        /* <DEDUP_REMOVED lines=12> */
[----:B0-----:R-:W-:Y:S05]  /*1390*/  CALL.REL.NOINC `($__internal_300_$__cuda_sm3x_div_rn_noftz_f32_slowpath) ;  /* 0x0000001800647944 */ /* 0x001fea0003c00000 */
[----:B------:R-:W-:-:S07]  /*13a0*/  MOV R0, R5 ;  /* 0x0000000500007202 */ /* 0x000fce0000000f00 */
.L_x_15653:
[----:B------:R-:W-:Y:S05]  /*13b0*/  BSYNC.RECONVERGENT B2 ;  /* 0x0000000000027941 */ /* 0x000fea0003800200 */
.L_x_15652:
        /* <DEDUP_REMOVED lines=14> */
.L_x_15655:
[----:B------:R-:W-:Y:S05]  /*14a0*/  BSYNC.RECONVERGENT B2 ;  /* 0x0000000000027941 */ /* 0x000fea0003800200 */
.L_x_15654:
        /* <DEDUP_REMOVED lines=12> */
[----:B0-----:R-:W-:Y:S05]  /*1570*/  CALL.REL.NOINC `($__internal_300_$__cuda_sm3x_div_rn_noftz_f32_slowpath) ;  /* 0x0000001400ec7944 */ /* 0x001fea0003c00000 */
[----:B------:R-:W-:-:S07]  /*1580*/  MOV R20, R5 ;  /* 0x0000000500147202 */ /* 0x000fce0000000f00 */
.L_x_15657:
[----:B------:R-:W-:Y:S05]  /*1590*/  BSYNC.RECONVERGENT B2 ;  /* 0x0000000000027941 */ /* 0x000fea0003800200 */
.L_x_15656:
        /* <DEDUP_REMOVED lines=14> */
.L_x_15659:
[----:B------:R-:W-:Y:S05]  /*1680*/  BSYNC.RECONVERGENT B2 ;  /* 0x0000000000027941 */ /* 0x000fea0003800200 */
.L_x_15658:
        /* <DEDUP_REMOVED lines=13> */
[----:B------:R-:W-:-:S07]  /*1760*/  IMAD.MOV.U32 R4, RZ, RZ, R5 ;  /* 0x000000ffff047224 */ /* 0x000fce00078e0005 */
.L_x_15661:
[----:B------:R-:W-:Y:S05]  /*1770*/  BSYNC.RECONVERGENT B2 ;  /* 0x0000000000027941 */ /* 0x000fea0003800200 */
.L_x_15660:
        /* <DEDUP_REMOVED lines=14> */
.L_x_15663:
[----:B------:R-:W-:Y:S05]  /*1860*/  BSYNC.RECONVERGENT B2 ;  /* 0x0000000000027941 */ /* 0x000fea0003800200 */
.L_x_15662:
        /* <DEDUP_REMOVED lines=14> */
.L_x_15665:
[----:B------:R-:W-:Y:S05]  /*1950*/  BSYNC.RECONVERGENT B2 ;  /* 0x0000000000027941 */ /* 0x000fea0003800200 */
.L_x_15664:
        /* <DEDUP_REMOVED lines=14> */
.L_x_15667:
[----:B------:R-:W-:Y:S05]  /*1a40*/  BSYNC.RECONVERGENT B2 ;  /* 0x0000000000027941 */ /* 0x000fea0003800200 */
.L_x_15666:
        /* <DEDUP_REMOVED lines=14> */
.L_x_15669:
[----:B------:R-:W-:Y:S05]  /*1b30*/  BSYNC.RECONVERGENT B2 ;  /* 0x0000000000027941 */ /* 0x000fea0003800200 */
.L_x_15668:
        /* <DEDUP_REMOVED lines=13> */
.L_x_15671:
[----:B------:R-:W-:Y:S05]  /*1c10*/  BSYNC.RECONVERGENT B2 ;  /* 0x0000000000027941 */ /* 0x000fea0003800200 */
.L_x_15670:
        /* <DEDUP_REMOVED lines=10> */
[----:B------:R-:W-:Y:S01]  /*1cc0*/  F2FP.F16.F32.PACK_AB R8, R5, R8 ;  /* 0x000000080508723e */ /* 0x000fe200000000ff */
[----:B------:R-:W-:Y:S01]  /*1cd0*/  IMAD.IADD R17, R3, 0x1, R13 ;  /* 0x0000000103117824 */ /* 0x000fe200078e020d */
[----:B------:R-:W-:Y:S02]  /*1ce0*/  F2FP.F16.F32.PACK_AB R3, R14, R11 ;  /* 0x0000000b0e03723e */ /* 0x000fe400000000ff */
[C---:B------:R-:W-:Y:S02]  /*1cf0*/  IADD3 R13, P2, PT, R2.reuse, 0x80, RZ ;  /* 0x00000080020d7810 */ /* 0x040fe40007f5e0ff */
[----:B------:R-:W-:Y:S02]  /*1d00*/  LEA.HI R12, P0, R17, R2, RZ, 0x1 ;  /* 0x00000002110c7211 */ /* 0x000fe400078108ff */
[----:B------:R-:W-:Y:S02]  /*1d10*/  IADD3 R14, P4, PT, R2, 0x100, RZ ;  /* 0x00000100020e7810 */ /* 0x000fe40007f9e0ff */
[----:B------:R-:W-:-:S02]  /*1d20*/  SHF.L.U32 R10, R12, 0x1, RZ ;  /* 0x000000010c0a7819 */ /* 0x000fc400000006ff */
[----:B------:R-:W-:Y:S02]  /*1d30*/  IADD3.X R11, PT, PT, RZ, R17, RZ, P0, !PT ;  /* 0x00000011ff0b7210 */ /* 0x000fe400007fe4ff */
[----:B------:R-:W-:Y:S02]  /*1d40*/  LOP3.LUT R10, R10, 0xfffffffc, RZ, 0xc0, !PT ;  /* 0xfffffffc0a0a7812 */ /* 0x000fe400078ec0ff */
[----:B------:R-:W-:Y:S02]  /*1d50*/  SHF.L.U64.HI R7, R12, 0x1, R11 ;  /* 0x000000010c077819 */ /* 0x000fe4000001020b */
[----:B------:R-:W-:Y:S02]  /*1d60*/  IADD3 R10, P1, PT, R10, UR40, RZ ;  /* 0x000000280a0a7c10 */ /* 0x000fe4000ff3e0ff */
[----:B------:R-:W-:Y:S02]  /*1d70*/  IADD3 R15, P0, PT, R2, 0x40, RZ ;  /* 0x00000040020f7810 */ /* 0x000fe40007f1e0ff */
[----:B------:R-:W-:-:S02]  /*1d80*/  IADD3.X R11, PT, PT, R7, UR41, RZ, P1, !PT ;  /* 0x00000029070b7c10 */ /* 0x000fc40008ffe4ff */
[C---:B------:R-:W-:Y:S02]  /*1d90*/  IADD3 R12, P3, PT, R2.reuse, 0xc0, RZ ;  /* 0x000000c0020c7810 */ /* 0x040fe40007f7e0ff */
[----:B------:R-:W-:Y:S01]  /*1da0*/  IADD3 R16, P1, PT, R2, 0x140, RZ ;  /* 0x0000014002107810 */ /* 0x000fe20007f3e0ff */
[----:B------:R1:W-:Y:S01]  /*1db0*/  STG.E desc[UR4][R10.64], R3 ;  /* 0x000000030a007986 */ /* 0x0003e2000c101904 */
[-C--:B------:R-:W-:Y:S02]  /*1dc0*/  IADD3.X R2, PT, PT, RZ, R17.reuse, RZ, P2, !PT ;  /* 0x00000011ff027210 */ /* 0x080fe400017fe4ff */
[-C--:B------:R-:W-:Y:S02]  /*1dd0*/  IADD3.X R26, PT, PT, RZ, R17.reuse, RZ, P0, !PT ;  /* 0x00000011ff1a7210 */ /* 0x080fe400007fe4ff */
[-C--:B------:R-:W-:Y:S02]  /*1de0*/  IADD3.X R9, PT, PT, RZ, R17.reuse, RZ, P3, !PT ;  /* 0x00000011ff097210 */ /* 0x080fe40001ffe4ff */
[----:B------:R-:W-:-:S02]  /*1df0*/  IADD3.X R5, PT, PT, RZ, R17, RZ, P1, !PT ;  /* 0x00000011ff057210 */ /* 0x000fc40000ffe4ff */
[----:B------:R-:W-:Y:S02]  /*1e00*/  LEA.HI R15, P0, R26, R15, RZ, 0x1 ;  /* 0x0000000f1a0f7211 */ /* 0x000fe400078108ff */
[----:B------:R-:W-:Y:S02]  /*1e10*/  LEA.HI R12, P2, R9, R12, RZ, 0x1 ;  /* 0x0000000c090c7211 */ /* 0x000fe400078508ff */
[----:B-1----:R-:W-:Y:S02]  /*1e20*/  LEA.HI R10, P1, R2, R13, RZ, 0x1 ;  /* 0x0000000d020a7211 */ /* 0x002fe400078308ff */
[----:B------:R-:W-:Y:S02]  /*1e30*/  IADD3.X R7, PT, PT, RZ, R17, RZ, P4, !PT ;  /* 0x00000011ff077210 */ /* 0x000fe400027fe4ff */
[----:B------:R-:W-:Y:S01]  /*1e40*/  IADD3.X R9, PT, PT, RZ, R9, RZ, P2, !PT ;  /* 0x00000009ff097210 */ /* 0x000fe200017fe4ff */
[----:B------:R-:W-:Y:S01]  /*1e50*/  IMAD.X R11, RZ, RZ, R2, P1 ;  /* 0x000000ffff0b7224 */ /* 0x000fe200008e0602 */
[----:B------:R-:W-:-:S02]  /*1e60*/  SHF.L.U32 R2, R15, 0x1, RZ ;  /* 0x000000010f027819 */ /* 0x000fc400000006ff */
[----:B------:R-:W-:Y:S02]  /*1e70*/  IADD3.X R26, PT, PT, RZ, R26, RZ, P0, !PT ;  /* 0x0000001aff1a7210 */ /* 0x000fe400007fe4ff */
[----:B------:R-:W-:Y:S02]  /*1e80*/  LEA.HI R14, P0, R7, R14, RZ, 0x1 ;  /* 0x0000000e070e7211 */ /* 0x000fe400078108ff */
[----:B------:R-:W-:Y:S02]  /*1e90*/  SHF.L.U64.HI R9, R12, 0x1, R9 ;  /* 0x000000010c097819 */ /* 0x000fe40000010209 */
[----:B------:R-:W-:Y:S02]  /*1ea0*/  LOP3.LUT R2, R2, 0xfffffffc, RZ, 0xc0, !PT ;  /* 0xfffffffc02027812 */ /* 0x000fe400078ec0ff */
[----:B------:R-:W-:Y:S02]  /*1eb0*/  SHF.L.U32 R12, R12, 0x1, RZ ;  /* 0x000000010c0c7819 */ /* 0x000fe400000006ff */
[----:B------:R-:W-:-:S02]  /*1ec0*/  IADD3.X R7, PT, PT, RZ, R7, RZ, P0, !PT ;  /* 0x00000007ff077210 */ /* 0x000fc400007fe4ff */
[----:B------:R-:W-:Y:S02]  /*1ed0*/  SHF.L.U64.HI R3, R15, 0x1, R26 ;  /* 0x000000010f037819 */ /* 0x000fe4000001021a */
[----:B------:R-:W-:Y:S02]  /*1ee0*/  IADD3 R2, P0, PT, R2, UR40, RZ ;  /* 0x0000002802027c10 */ /* 0x000fe4000ff1e0ff */
[----:B------:R-:W-:Y:S02]  /*1ef0*/  LOP3.LUT R12, R12, 0xfffffffc, RZ, 0xc0, !PT ;  /* 0xfffffffc0c0c7812 */ /* 0x000fe400078ec0ff */
[----:B------:R-:W-:Y:S02]  /*1f00*/  IADD3.X R3, PT, PT, R3, UR41, RZ, P0, !PT ;  /* 0x0000002903037c10 */ /* 0x000fe400087fe4ff */
[----:B------:R-:W-:Y:S02]  /*1f10*/  LEA.HI R16, P3, R5, R16, RZ, 0x1 ;  /* 0x0000001005107211 */ /* 0x000fe400078708ff */
[----:B------:R-:W-:Y:S01]  /*1f20*/  IADD3 R12, P0, PT, R12, UR40, RZ ;  /* 0x000000280c0c7c10 */ /* 0x000fe2000ff1e0ff */
[----:B------:R1:W-:Y:S01]  /*1f30*/  STG.E desc[UR4][R2.64], R0 ;  /* 0x0000000002007986 */ /* 0x0003e2000c101904 */
[----:B------:R-:W-:-:S02]  /*1f40*/  SHF.L.U64.HI R11, R10, 0x1, R11 ;  /* 0x000000010a0b7819 */ /* 0x000fc4000001020b */
[----:B------:R-:W-:Y:S02]  /*1f50*/  SHF.L.U32 R10, R10, 0x1, RZ ;  /* 0x000000010a0a7819 */ /* 0x000fe400000006ff */
[----:B------:R-:W-:Y:S02]  /*1f60*/  IADD3.X R5, PT, PT, RZ, R5, RZ, P3, !PT ;  /* 0x00000005ff057210 */ /* 0x000fe40001ffe4ff */
[----:B------:R-:W-:Y:S02]  /*1f70*/  IADD3.X R13, PT, PT, R9, UR41, RZ, P0, !PT ;  /* 0x00000029090d7c10 */ /* 0x000fe400087fe4ff */
[----:B------:R-:W-:Y:S02]  /*1f80*/  IADD3 R24, P0, PT, R25, R24, RZ ;  /* 0x0000001819187210 */ /* 0x000fe40007f1e0ff */
[C---:B------:R-:W-:Y:S02]  /*1f90*/  SHF.L.U64.HI R7, R14.reuse, 0x1, R7 ;  /* 0x000000010e077819 */ /* 0x040fe40000010207 */
[----:B------:R-:W-:-:S02]  /*1fa0*/  SHF.L.U32 R14, R14, 0x1, RZ ;  /* 0x000000010e0e7819 */ /* 0x000fc400000006ff */
[----:B------:R-:W-:Y:S02]  /*1fb0*/  SHF.L.U64.HI R5, R16, 0x1, R5 ;  /* 0x0000000110057819 */ /* 0x000fe40000010205 */
[----:B------:R-:W-:Y:S02]  /*1fc0*/  LOP3.LUT R10, R10, 0xfffffffc, RZ, 0xc0, !PT ;  /* 0xfffffffc0a0a7812 */ /* 0x000fe400078ec0ff */
[----:B------:R-:W-:Y:S02]  /*1fd0*/  SHF.L.U32 R16, R16, 0x1, RZ ;  /* 0x0000000110107819 */ /* 0x000fe400000006ff */
[----:B------:R-:W-:Y:S02]  /*1fe0*/  LEA.HI.X.SX32 R23, R25, R23, 0x1, P0 ;  /* 0x0000001719177211 */ /* 0x000fe400000f0eff */
[----:B------:R-:W-:Y:S02]  /*1ff0*/  R2UR UR6, R18 ;  /* 0x00000000120672ca */ /* 0x000fe400000e0000 */
[----:B------:R-:W-:-:S02]  /*2000*/  R2UR UR7, R19 ;  /* 0x00000000130772ca */ /* 0x000fc400000e0000 */
        /* <DEDUP_REMOVED lines=23> */
.L_x_15647:
[----:B------:R-:W-:Y:S01]  /*2180*/  BSSY B0, `(.L_x_15673) ;  /* 0x0000007000007945 */ /* 0x000fe20003800000 */
[----:B------:R-:W-:Y:S01]  /*2190*/  IMAD.MOV.U32 R12, RZ, RZ, 0x10 ;  /* 0x00000010ff0c7424 */ /* 0x000fe200078e00ff */
[----:B------:R-:W-:Y:S02]  /*21a0*/  MOV R11, 0x1f ;  /* 0x0000001f000b7802 */ /* 0x000fe40000000f00 */
[----:B------:R-:W-:-:S07]  /*21b0*/  MOV R15, 0xffffffff ;  /* 0xffffffff000f7802 */ /* 0x000fce0000000f00 */
[----:B0-----:R-:W-:Y:S05]  /*21c0*/  WARPSYNC.COLLECTIVE R15, `(.L_x_15674) ;  /* 0x000000000f087348 */ /* 0x001fea0003c00000 */
[----:B------:R1:W2:Y:S02]  /*21d0*/  SHFL.BFLY P6, R14, R13, R12, R11 ;  /* 0x0c00000c0d0e7389 */ /* 0x0002a400000c000b */
[----:B012---:R-:W-:Y:S05]  /*21e0*/  ENDCOLLECTIVE ;  /* 0x000000000000791b */ /* 0x007fea0003800000 */
.L_x_15674:
[----:B------:R-:W-:Y:S05]  /*21f0*/  BSYNC B0 ;  /* 0x0000000000007941 */ /* 0x000fea0003800000 */
.L_x_15673:
[----:B------:R-:W-:Y:S01]  /*2200*/  HFMA2 R11, -RZ, RZ, 0, 1.847743988037109375e-06 ;  /* 0x0000001fff0b7431 */ /* 0x000fe200000001ff */
[----:B------:R-:W-:Y:S02]  /*2210*/  FMNMX R13, R13, R14, !PT ;  /* 0x0000000e0d0d7209 */ /* 0x000fe40007800000 */
[----:B------:R-:W-:Y:S02]  /*2220*/  MOV R12, 0x8 ;  /* 0x00000008000c7802 */ /* 0x000fe40000000f00 */
[----:B------:R-:W-:-:S07]  /*2230*/  MOV R15, 0xffffffff ;  /* 0xffffffff000f7802 */ /* 0x000fce0000000f00 */
[----:B------:R-:W-:Y:S05]  /*2240*/  WARPSYNC.COLLECTIVE R15, `(.L_x_15675) ;  /* 0x000000000f087348 */ /* 0x000fea0003c00000 */
[----:B------:R0:W1:Y:S02]  /*2250*/  SHFL.BFLY P6, R14, R13, R12, R11 ;  /* 0x0c00000c0d0e7389 */ /* 0x00006400000c000b */
[----:B01----:R-:W-:Y:S05]  /*2260*/  ENDCOLLECTIVE ;  /* 0x000000000000791b */ /* 0x003fea0003800000 */
.L_x_15675:
[----:B------:R-:W-:Y:S01]  /*2270*/  HFMA2 R12, -RZ, RZ, 0, 2.384185791015625e-07 ;  /* 0x00000004ff0c7431 */ /* 0x000fe200000001ff */
[----:B------:R-:W-:-:S04]  /*2280*/  FMNMX R0, R13, R14, !PT ;  /* 0x0000000e0d007209 */ /* 0x000fc80007800000 */
[----:B------:R-:W-:-:S07]  /*2290*/  MOV R13, R0 ;  /* 0x00000000000d7202 */ /* 0x000fce0000000f00 */
[----:B------:R-:W-:Y:S05]  /*22a0*/  WARPSYNC.COLLECTIVE R15, `(.L_x_15676) ;  /* 0x000000000f087348 */ /* 0x000fea0003c00000 */
[----:B------:R0:W1:Y:S02]  /*22b0*/  SHFL.BFLY P6, R14, R13, R12, R11 ;  /* 0x0c00000c0d0e7389 */ /* 0x00006400000c000b */
[----:B01----:R-:W-:Y:S05]  /*22c0*/  ENDCOLLECTIVE ;  /* 0x000000000000791b */ /* 0x003fea0003800000 */
.L_x_15676:
[----:B------:R-:W-:Y:S01]  /*22d0*/  IMAD.MOV.U32 R12, RZ, RZ, 0x2 ;  /* 0x00000002ff0c7424 */ /* 0x000fe200078e00ff */
[----:B------:R-:W-:-:S04]  /*22e0*/  FMNMX R2, R0, R14, !PT ;  /* 0x0000000e00027209 */ /* 0x000fc80007800000 */
[----:B------:R-:W-:-:S07]  /*22f0*/  MOV R13, R2 ;  /* 0x00000002000d7202 */ /* 0x000fce0000000f00 */
[----:B------:R-:W-:Y:S05]  /*2300*/  WARPSYNC.COLLECTIVE R15, `(.L_x_15677) ;  /* 0x000000000f087348 */ /* 0x000fea0003c00000 */
[----:B------:R0:W1:Y:S02]  /*2310*/  SHFL.BFLY P6, R14, R13, R12, R11 ;  /* 0x0c00000c0d0e7389 */ /* 0x00006400000c000b */
[----:B01----:R-:W-:Y:S05]  /*2320*/  ENDCOLLECTIVE ;  /* 0x000000000000791b */ /* 0x003fea0003800000 */
.L_x_15677:
[----:B------:R-:W-:Y:S01]  /*2330*/  HFMA2 R12, -RZ, RZ, 0, 5.9604644775390625e-08 ;  /* 0x00000001ff0c7431 */ /* 0x000fe200000001ff */
[----:B------:R-:W-:-:S04]  /*2340*/  FMNMX R3, R2, R14, !PT ;  /* 0x0000000e02037209 */ /* 0x000fc80007800000 */
[----:B------:R-:W-:-:S07]  /*2350*/  MOV R13, R3 ;  /* 0x00000003000d7202 */ /* 0x000fce0000000f00 */
[----:B------:R-:W-:Y:S05]  /*2360*/  WARPSYNC.COLLECTIVE R15, `(.L_x_15678) ;  /* 0x000000000f087348 */ /* 0x000fea0003c00000 */
[----:B------:R0:W1:Y:S02]  /*2370*/  SHFL.BFLY P6, R14, R13, R12, R11 ;  /* 0x0c00000c0d0e7389 */ /* 0x00006400000c000b */
[----:B01----:R-:W-:Y:S05]  /*2380*/  ENDCOLLECTIVE ;  /* 0x000000000000791b */ /* 0x003fea0003800000 */
.L_x_15678:
        /* <DEDUP_REMOVED lines=122> */
[----:B------:R-:W-:-:S03]  /*2b30*/  IMAD.MOV.U32 R11, RZ, RZ, 0x1f ;  /* 0x0000001fff0b7424 */ /* 0x000fc600078e00ff */
[----:B------:R-:W-:Y:S01]  /*2b40*/  FADD R13, R12, R17 ;  /* 0x000000110c0d7221 */ /* 0x000fe20000000000 */
[----:B------:R-:W-:-:S03]  /*2b50*/  MOV R12, 0x10 ;  /* 0x00000010000c7802 */ /* 0x000fc60000000f00 */
[----:B------:R-:W-:-:S07]  /*2b60*/  FADD R13, R13, R16 ;  /* 0x000000100d0d7221 */ /* 0x000fce0000000000 */
[----:B------:R-:W-:Y:S05]  /*2b70*/  WARPSYNC.COLLECTIVE R15, `(.L_x_15679) ;  /* 0x000000000f087348 */ /* 0x000fea0003c00000 */
[----:B------:R0:W1:Y:S02]  /*2b80*/  SHFL.BFLY P6, R14, R13, R12, R11 ;  /* 0x0c00000c0d0e7389 */ /* 0x00006400000c000b */
[----:B01----:R-:W-:Y:S05]  /*2b90*/  ENDCOLLECTIVE ;  /* 0x000000000000791b */ /* 0x003fea0003800000 */
.L_x_15679:
[----:B------:R-:W-:Y:S02]  /*2ba0*/  HFMA2 R12, -RZ, RZ, 0, 4.76837158203125e-07 ;  /* 0x00000008ff0c7431 */ /* 0x000fe400000001ff */
[----:B------:R-:W-:-:S05]  /*2bb0*/  FADD R20, R13, R14 ;  /* 0x0000000e0d147221 */ /* 0x000fca0000000000 */
[----:B------:R-:W-:-:S07]  /*2bc0*/  MOV R13, R20 ;  /* 0x00000014000d7202 */ /* 0x000fce0000000f00 */
[----:B------:R-:W-:Y:S05]  /*2bd0*/  WARPSYNC.COLLECTIVE R15, `(.L_x_15680) ;  /* 0x000000000f087348 */ /* 0x000fea0003c00000 */
[----:B------:R0:W1:Y:S02]  /*2be0*/  SHFL.BFLY P6, R14, R13, R12, R11 ;  /* 0x0c00000c0d0e7389 */ /* 0x00006400000c000b */
[----:B01----:R-:W-:Y:S05]  /*2bf0*/  ENDCOLLECTIVE ;  /* 0x000000000000791b */ /* 0x003fea0003800000 */
.L_x_15680:
[----:B------:R-:W-:Y:S02]  /*2c00*/  HFMA2 R12, -RZ, RZ, 0, 2.384185791015625e-07 ;  /* 0x00000004ff0c7431 */ /* 0x000fe400000001ff */
[----:B------:R-:W-:-:S05]  /*2c10*/  FADD R21, R20, R14 ;  /* 0x0000000e14157221 */ /* 0x000fca0000000000 */
[----:B------:R-:W-:-:S07]  /*2c20*/  MOV R13, R21 ;  /* 0x00000015000d7202 */ /* 0x000fce0000000f00 */
[----:B------:R-:W-:Y:S05]  /*2c30*/  WARPSYNC.COLLECTIVE R15, `(.L_x_15681) ;  /* 0x000000000f087348 */ /* 0x000fea0003c00000 */
[----:B------:R0:W1:Y:S02]  /*2c40*/  SHFL.BFLY P6, R14, R13, R12, R11 ;  /* 0x0c00000c0d0e7389 */ /* 0x00006400000c000b */
[----:B01----:R-:W-:Y:S05]  /*2c50*/  ENDCOLLECTIVE ;  /* 0x000000000000791b */ /* 0x003fea0003800000 */
.L_x_15681:
[----:B------:R-:W-:Y:S02]  /*2c60*/  HFMA2 R12, -RZ, RZ, 0, 1.1920928955078125e-07 ;  /* 0x00000002ff0c7431 */ /* 0x000fe400000001ff */
[----:B------:R-:W-:-:S05]  /*2c70*/  FADD R26, R21, R14 ;  /* 0x0000000e151a7221 */ /* 0x000fca0000000000 */
[----:B------:R-:W-:-:S07]  /*2c80*/  MOV R13, R26 ;  /* 0x0000001a000d7202 */ /* 0x000fce0000000f00 */
[----:B------:R-:W-:Y:S05]  /*2c90*/  WARPSYNC.COLLECTIVE R15, `(.L_x_15682) ;  /* 0x000000000f087348 */ /* 0x000fea0003c00000 */
[----:B------:R0:W1:Y:S02]  /*2ca0*/  SHFL.BFLY P6, R14, R13, R12, R11 ;  /* 0x0c00000c0d0e7389 */ /* 0x00006400000c000b */
[----:B01----:R-:W-:Y:S05]  /*2cb0*/  ENDCOLLECTIVE ;  /* 0x000000000000791b */ /* 0x003fea0003800000 */
.L_x_15682:
[----:B------:R-:W-:Y:S02]  /*2cc0*/  IMAD.MOV.U32 R12, RZ, RZ, 0x1 ;  /* 0x00000001ff0c7424 */ /* 0x000fe400078e00ff */
[----:B------:R-:W-:-:S05]  /*2cd0*/  FADD R27, R26, R14 ;  /* 0x0000000e1a1b7221 */ /* 0x000fca0000000000 */
[----:B------:R-:W-:-:S07]  /*2ce0*/  MOV R13, R27 ;  /* 0x0000001b000d7202 */ /* 0x000fce0000000f00 */
[----:B------:R-:W-:Y:S05]  /*2cf0*/  WARPSYNC.COLLECTIVE R15, `(.L_x_15683) ;  /* 0x000000000f087348 */ /* 0x000fea0003c00000 */
[----:B------:R0:W1:Y:S02]  /*2d00*/  SHFL.BFLY P6, R14, R13, R12, R11 ;  /* 0x0c00000c0d0e7389 */ /* 0x00006400000c000b */
[----:B01----:R-:W-:Y:S05]  /*2d10*/  ENDCOLLECTIVE ;  /* 0x000000000000791b */ /* 0x003fea0003800000 */
.L_x_15683:
[----:B------:R-:W-:Y:S05]  /*2d20*/  BRA `(.L_x_15684) ;  /* 0xffffffe000f07947 */ /* 0x000fea000383ffff */
        .weak           $__internal_300_$__cuda_sm3x_div_rn_noftz_f32_slowpath
        .type           $__internal_300_$__cuda_sm3x_div_rn_noftz_f32_slowpath,@function
        .size           $__internal_300_$__cuda_sm3x_div_rn_noftz_f32_slowpath,(.L_x_25752 - $__internal_300_$__cuda_sm3x_div_rn_noftz_f32_slowpath)
$__internal_300_$__cuda_sm3x_div_rn_noftz_f32_slowpath:
        /* <DEDUP_REMOVED lines=34> */
.L_x_15686:
        /* <DEDUP_REMOVED lines=51> */
.L_x_15693:
[----:B------:R-:W-:-:S04]  /*3280*/  LOP3.LUT R5, R5, 0x80000000, RZ, 0xc0, !PT ;  /* 0x8000000005057812 */ /* 0x000fc800078ec0ff */
[----:B------:R-:W-:Y:S01]  /*3290*/  LOP3.LUT R5, R5, 0x7f800000, RZ, 0xfc, !PT ;  /* 0x7f80000005057812 */ /* 0x000fe200078efcff */
[----:B------:R-:W-:Y:S06]  /*32a0*/  BRA `(.L_x_15694) ;  /* 0x0000000000047947 */ /* 0x000fec0003800000 */
.L_x_15692:
[----:B------:R-:W-:-:S07]  /*32b0*/  LEA R5, R28, R5, 0x17 ;  /* 0x000000051c057211 */ /* 0x000fce00078eb8ff */
.L_x_15694:
[----:B------:R-:W-:Y:S05]  /*32c0*/  BSYNC.RECONVERGENT B1 ;  /* 0x0000000000017941 */ /* 0x000fea0003800200 */
.L_x_15691:
[----:B------:R-:W-:Y:S05]  /*32d0*/  BRA `(.L_x_15695) ;  /* 0x0000000000207947 */ /* 0x000fea0003800000 */
.L_x_15690:
[----:B------:R-:W-:-:S04]  /*32e0*/  LOP3.LUT R5, R12, 0x80000000, R5, 0x48, !PT ;  /* 0x800000000c057812 */ /* 0x000fc800078e4805 */
[----:B------:R-:W-:Y:S01]  /*32f0*/  LOP3.LUT R5, R5, 0x7f800000, RZ, 0xfc, !PT ;  /* 0x7f80000005057812 */ /* 0x000fe200078efcff */
[----:B------:R-:W-:Y:S06]  /*3300*/  BRA `(.L_x_15695) ;  /* 0x0000000000147947 */ /* 0x000fec0003800000 */
.L_x_15689:
[----:B------:R-:W-:Y:S01]  /*3310*/  LOP3.LUT R5, R12, 0x80000000, R5, 0x48, !PT ;  /* 0x800000000c057812 */ /* 0x000fe200078e4805 */
[----:B------:R-:W-:Y:S06]  /*3320*/  BRA `(.L_x_15695) ;  /* 0x00000000000c7947 */ /* 0x000fec0003800000 */
.L_x_15688:
[----:B------:R-:W0:Y:S01]  /*3330*/  MUFU.RSQ R5, -QNAN ;  /* 0xffc0000000057908 */ /* 0x000e220000001400 */
[----:B------:R-:W-:Y:S05]  /*3340*/  BRA `(.L_x_15695) ;  /* 0x0000000000047947 */ /* 0x000fea0003800000 */
.L_x_15687:
[----:B------:R-:W-:-:S07]  /*3350*/  FADD.FTZ R5, R5, R12 ;  /* 0x0000000c05057221 */ /* 0x000fce0000010000 */
.L_x_15695:
[----:B------:R-:W-:Y:S05]  /*3360*/  BSYNC.RECONVERGENT B0 ;  /* 0x0000000000007941 */ /* 0x000fea0003800200 */
.L_x_15685:
[----:B------:R-:W-:Y:S01]  /*3370*/  HFMA2 R13, -RZ, RZ, 0, 0 ;  /* 0x00000000ff0d7431 */ /* 0x000fe200000001ff */
[----:B------:R-:W-:-:S04]  /*3380*/  MOV R12, R26 ;  /* 0x0000001a000c7202 */ /* 0x000fc80000000f00 */
[----:B0-----:R-:W-:Y:S05]  /*3390*/  RET.REL.NODEC R12 `(_Z15SoftmaxWarpImplI10DirectLoadI6__halffE11DirectStoreIfS1_EfLi2ELi12ELi32ELi1ELb0EL9Algorithm0EEvT_T0_ll) ;  /* 0xffffffcc0c187950 */ /* 0x001fea0003c3ffff */
.L_x_15696:
        /* <DEDUP_REMOVED lines=14> */
.L_x_25752:


//--------------------- .text._Z15SoftmaxWarpImplI10DirectLoadI6__halffE11DirectStoreIfS1_EfLi2ELi10ELi32ELi1ELb1EL9Algorithm0EEvT_T0_ll --------------------------
	.section	.text._Z15SoftmaxWarpImplI10DirectLoadI6__halffE11DirectStoreIfS1_EfLi2ELi10ELi32ELi1ELb1EL9Algorithm0EEvT_T0_ll,"ax",@progbits
	.align	128
        .global         _Z15SoftmaxWarpImplI10DirectLoadI6__halffE11DirectStoreIfS1_EfLi2ELi10ELi32ELi1ELb1EL9Algorithm0EEvT_T0_ll
        .type           _Z15SoftmaxWarpImplI10DirectLoadI6__halffE11DirectStoreIfS1_EfLi2ELi10ELi32ELi1ELb1EL9Algorithm0EEvT_T0_ll,@function
        .size           _Z15SoftmaxWarpImplI10DirectLoadI6__halffE11DirectStoreIfS1_EfLi2ELi10ELi32ELi1ELb1EL9Algorithm0EEvT_T0_ll,(.L_x_25753 - _Z15SoftmaxWarpImplI10DirectLoadI6__halffE11DirectStoreIfS1_EfLi2ELi10ELi32ELi1ELb1EL9Algorithm0EEvT_T0_ll)
        .other          _Z15SoftmaxWarpImplI10DirectLoadI6__halffE11DirectStoreIfS1_EfLi2ELi10ELi32ELi1ELb1EL9Algorithm0EEvT_T0_ll,@"STO_CUDA_ENTRY STV_DEFAULT"
_Z15SoftmaxWarpImplI10DirectLoadI6__halffE11DirectStoreIfS1_EfLi2ELi10ELi32ELi1ELb1EL9Algorithm0EEvT_T0_ll:
.text._Z15SoftmaxWarpImplI10DirectLoadI6__halffE11DirectStoreIfS1_EfLi2ELi10ELi32ELi1ELb1EL9Algorithm0EEvT_T0_ll:
        /* <DEDUP_REMOVED lines=24> */
.L_x_15697:
        /* <DEDUP_REMOVED lines=14> */
[C---:B------:R-:W-:Y:S02]  /*0260*/  IADD3 R26, PT, PT, R28.reuse, 0x40, RZ ;  /* 0x000000401c1a7810 */ /* 0x040fe40007ffe0ff */
[C---:B------:R-:W-:Y:S02]  /*0270*/  IADD3 R24, PT, PT, R28.reuse, 0x80, RZ ;  /* 0x000000801c187810 */ /* 0x040fe40007ffe0ff */
[C---:B------:R-:W-:Y:S02]  /*0280*/  IADD3 R22, PT, PT, R28.reuse, 0xc0, RZ ;  /* 0x000000c01c167810 */ /* 0x040fe40007ffe0ff */
[----:B------:R-:W-:-:S07]  /*0290*/  IADD3 R20, PT, PT, R28, 0x100, RZ ;  /* 0x000001001c147810 */ /* 0x000fce0007ffe0ff */
.L_x_15729:
        /* <DEDUP_REMOVED lines=9> */
[----:B------:R-:W-:Y:S01]  /*0330*/  @!P0 IMAD.MOV.U32 R29, RZ, RZ, RZ ;  /* 0x000000ffff1d8224 */ /* 0x000fe200078e00ff */
[----:B--2---:R-:W-:Y:S02]  /*0340*/  @!P0 R2UR UR4, R16 ;  /* 0x00000000100482ca */ /* 0x004fe400000e0000 */
[----:B------:R-:W-:Y:S02]  /*0350*/  @!P1 MOV R27, RZ ;  /* 0x000000ff001b9202 */ /* 0x000fe40000000f00 */
[----:B------:R-:W-:Y:S01]  /*0360*/  @!P0 R2UR UR5, R17 ;  /* 0x00000000110582ca */ /* 0x000fe200000e0000 */
[-C--:B-1----:R-:W-:Y:S01]  /*0370*/  @!P0 IMAD R0, R19, R6.reuse, RZ ;  /* 0x0000000613008224 */ /* 0x082fe200078e02ff */
[----:B0-----:R-:W1:Y:S01]  /*0380*/  LDC.64 R10, c[0x0][0x380] ;  /* 0x0000e000ff0a7b82 */ /* 0x001e620000000a00 */
[----:B------:R-:W-:-:S04]  /*0390*/  @!P0 IMAD.WIDE.U32 R4, R21, R6, R28 ;  /* 0x0000000615048225 */ /* 0x000fc800078e001c */
[----:B------:R-:W-:Y:S02]  /*03a0*/  @!P0 IMAD R7, R21, R7, R0 ;  /* 0x0000000715078224 */ /* 0x000fe400078e0200 */
[----:B------:R-:W-:-:S03]  /*03b0*/  @!P2 IMAD.MOV.U32 R25, RZ, RZ, RZ ;  /* 0x000000ffff19a224 */ /* 0x000fc600078e00ff */
[----:B------:R-:W-:-:S04]  /*03c0*/  @!P0 IADD3 R7, PT, PT, R5, R7, RZ ;  /* 0x0000000705078210 */ /* 0x000fc80007ffe0ff */
[----:B------:R-:W-:Y:S01]  /*03d0*/  @!P0 LEA.HI R5, P3, R7, R4, RZ, 0x1 ;  /* 0x0000000407058211 */ /* 0x000fe200078708ff */
[----:B---3--:R-:W-:Y:S02]  /*03e0*/  @!P1 IMAD R4, R19, R8, RZ ;  /* 0x0000000813049224 */ /* 0x008fe400078e02ff */
[----:B----4-:R-:W-:Y:S01]  /*03f0*/  @!P2 IMAD.WIDE.U32 R12, R21, R2, R24 ;  /* 0x00000002150ca225 */ /* 0x010fe200078e0018 */
[----:B------:R-:W-:-:S03]  /*0400*/  @!P0 IADD3.X R0, PT, PT, RZ, R7, RZ, P3, !PT ;  /* 0x00000007ff008210 */ /* 0x000fc60001ffe4ff */
[----:B------:R-:W-:Y:S01]  /*0410*/  @!P1 IMAD R7, R21, R9, R4 ;  /* 0x0000000915079224 */ /* 0x000fe200078e0204 */
[----:B------:R-:W-:Y:S01]  /*0420*/  @!P0 SHF.L.U64.HI R0, R5, 0x1, R0 ;  /* 0x0000000105008819 */ /* 0x000fe20000010200 */
[----:B------:R-:W-:Y:S01]  /*0430*/  @!P2 IMAD R4, R19, R2, RZ ;  /* 0x000000021304a224 */ /* 0x000fe200078e02ff */
[----:B------:R-:W-:Y:S01]  /*0440*/  @!P0 SHF.L.U32 R5, R5, 0x1, RZ ;  /* 0x0000000105058819 */ /* 0x000fe200000006ff */
[----:B------:R-:W-:-:S03]  /*0450*/  @!P1 IMAD.WIDE.U32 R8, R21, R8, R26 ;  /* 0x0000000815089225 */ /* 0x000fc600078e001a */
[----:B------:R-:W-:Y:S01]  /*0460*/  @!P0 LOP3.LUT R5, R5, 0xfffffffc, RZ, 0xc0, !PT ;  /* 0xfffffffc05058812 */ /* 0x000fe200078ec0ff */
[----:B------:R-:W-:Y:S01]  /*0470*/  @!P2 IMAD R15, R21, R3, R4 ;  /* 0x00000003150fa224 */ /* 0x000fe200078e0204 */
[----:B------:R-:W-:Y:S01]  /*0480*/  @!P1 IADD3 R25, PT, PT, R7, R9, RZ ;  /* 0x0000000907199210 */ /* 0x000fe20007ffe0ff */
[----:B------:R-:W2:Y:S01]  /*0490*/  LDC.64 R2, c[0x0][0x380] ;  /* 0x0000e000ff027b82 */ /* 0x000ea20000000a00 */
[----:B-1----:R-:W-:Y:S02]  /*04a0*/  @!P0 IADD3 R10, P3, PT, R5, R10, RZ ;  /* 0x0000000a050a8210 */ /* 0x002fe40007f7e0ff */
[----:B------:R-:W-:Y:S02]  /*04b0*/  @!P1 LEA.HI R23, P4, R25, R8, RZ, 0x1 ;  /* 0x0000000819179211 */ /* 0x000fe400078908ff */
[----:B------:R-:W-:Y:S02]  /*04c0*/  @!P0 IADD3.X R11, PT, PT, R0, R11, RZ, P3, !PT ;  /* 0x0000000b000b8210 */ /* 0x000fe40001ffe4ff */
[----:B------:R-:W-:Y:S01]  /*04d0*/  @!P2 IADD3 R15, PT, PT, R15, R13, RZ ;  /* 0x0000000d0f0fa210 */ /* 0x000fe20007ffe0ff */
[----:B------:R-:W1:Y:S01]  /*04e0*/  LDC.64 R4, c[0x0][0x380] ;  /* 0x0000e000ff047b82 */ /* 0x000e620000000a00 */
[----:B------:R-:W-:Y:S01]  /*04f0*/  ISETP.GE.U32.AND P3, PT, R22, UR40, PT ;  /* 0x0000002816007c0c */ /* 0x000fe2000bf66070 */
[----:B------:R3:W4:Y:S01]  /*0500*/  @!P0 LDG.E R0, desc[UR4][R10.64] ;  /* 0x000000040a008981 */ /* 0x000722000c1e1900 */
[----:B------:R-:W-:-:S02]  /*0510*/  @!P1 IADD3.X R14, PT, PT, RZ, R25, RZ, P4, !PT ;  /* 0x00000019ff0e9210 */ /* 0x000fc400027fe4ff */
[----:B------:R-:W-:Y:S02]  /*0520*/  ISETP.GE.U32.AND P4, PT, R20, UR40, PT ;  /* 0x0000002814007c0c */ /* 0x000fe4000bf86070 */
[----:B------:R-:W-:Y:S01]  /*0530*/  @!P2 LEA.HI R12, P5, R15, R12, RZ, 0x1 ;  /* 0x0000000c0f0ca211 */ /* 0x000fe200078b08ff */
[----:B------:R-:W5:Y:S01]  /*0540*/  LDC.64 R6, c[0x0][0x388] ;  /* 0x0000e200ff067b82 */ /* 0x000f620000000a00 */
[----:B------:R-:W-:Y:S02]  /*0550*/  ISETP.GE.AND.EX P3, PT, RZ, UR41, PT, P3 ;  /* 0x00000029ff007c0c */ /* 0x000fe4000bf66330 */
[C---:B------:R-:W-:Y:S01]  /*0560*/  @!P1 SHF.L.U64.HI R14, R23.reuse, 0x1, R14 ;  /* 0x00000001170e9819 */ /* 0x040fe2000001020e */
[----:B------:R-:W-:Y:S01]  /*0570*/  @!P1 IMAD.SHL.U32 R23, R23, 0x2, RZ ;  /* 0x0000000217179824 */ /* 0x000fe200078e00ff */
[----:B------:R-:W-:Y:S02]  /*0580*/  ISETP.GE.AND.EX P4, PT, RZ, UR41, PT, P4 ;  /* 0x00000029ff007c0c */ /* 0x000fe4000bf86340 */
[----:B------:R-:W-:Y:S01]  /*0590*/  @!P2 SHF.L.U32 R13, R12, 0x1, RZ ;  /* 0x000000010c0da819 */ /* 0x000fe200000006ff */
[----:B------:R-:W0:Y:S01]  /*05a0*/  LDC.64 R8, c[0x0][0x388] ;  /* 0x0000e200ff087b82 */ /* 0x000e220000000a00 */
[----:B------:R-:W-:-:S02]  /*05b0*/  @!P1 LOP3.LUT R23, R23, 0xfffffffc, RZ, 0xc0, !PT ;  /* 0xfffffffc17179812 */ /* 0x000fc400078ec0ff */
[----:B------:R-:W-:Y:S02]  /*05c0*/  @!P2 IADD3.X R15, PT, PT, RZ, R15, RZ, P5, !PT ;  /* 0x0000000fff0fa210 */ /* 0x000fe40002ffe4ff */
[----:B------:R-:W-:Y:S02]  /*05d0*/  @!P2 LOP3.LUT R13, R13, 0xfffffffc, RZ, 0xc0, !PT ;  /* 0xfffffffc0d0da812 */ /* 0x000fe400078ec0ff */
[----:B------:R-:W-:Y:S02]  /*05e0*/  @!P2 SHF.L.U64.HI R12, R12, 0x1, R15 ;  /* 0x000000010c0ca819 */ /* 0x000fe4000001020f */
[----:B-1----:R-:W-:Y:S01]  /*05f0*/  @!P1 IADD3 R4, P5, PT, R23, R4, RZ ;  /* 0x0000000417049210 */ /* 0x002fe20007fbe0ff */
[----:B------:R-:W-:Y:S01]  /*0600*/  @!P3 IMAD.MOV.U32 R23, RZ, RZ, RZ ;  /* 0x000000ffff17b224 */ /* 0x000fe200078e00ff */
[----:B--2---:R-:W-:Y:S02]  /*0610*/  @!P2 IADD3 R2, P6, PT, R13, R2, RZ ;  /* 0x000000020d02a210 */ /* 0x004fe40007fde0ff */
[----:B------:R-:W-:Y:S01]  /*0620*/  @!P1 IADD3.X R5, PT, PT, R14, R5, RZ, P5, !PT ;  /* 0x000000050e059210 */ /* 0x000fe20002ffe4ff */
[----:B-----5:R-:W-:Y:S01]  /*0630*/  @!P3 IMAD R18, R19, R6, RZ ;  /* 0x000000061312b224 */ /* 0x020fe200078e02ff */
[----:B---3--:R-:W-:-:S02]  /*0640*/  @!P4 MOV R10, R20 ;  /* 0x00000014000ac202 */ /* 0x008fc40000000f00 */
[----:B------:R-:W-:Y:S01]  /*0650*/  @!P4 MOV R11, RZ ;  /* 0x000000ff000bc202 */ /* 0x000fe20000000f00 */
[C---:B------:R-:W-:Y:S01]  /*0660*/  @!P3 IMAD R25, R21.reuse, R7, R18 ;  /* 0x000000071519b224 */ /* 0x040fe200078e0212 */
[----:B------:R-:W-:Y:S01]  /*0670*/  @!P2 IADD3.X R3, PT, PT, R12, R3, RZ, P6, !PT ;  /* 0x000000030c03a210 */ /* 0x000fe200037fe4ff */
[----:B------:R-:W-:Y:S02]  /*0680*/  @!P3 IMAD.WIDE.U32 R12, R21, R6, R22 ;  /* 0x00000006150cb225 */ /* 0x000fe400078e0016 */
[----:B------:R-:W1:Y:S02]  /*0690*/  LDC.64 R6, c[0x0][0x380] ;  /* 0x0000e000ff067b82 */ /* 0x000e640000000a00 */
[----:B0-----:R-:W-:-:S04]  /*06a0*/  @!P4 IMAD R14, R19, R8, RZ ;  /* 0x00000008130ec224 */ /* 0x001fc800078e02ff */
[C---:B------:R-:W-:Y:S02]  /*06b0*/  @!P4 IMAD R23, R21.reuse, R9, R14 ;  /* 0x000000091517c224 */ /* 0x040fe400078e020e */
[----:B------:R-:W-:Y:S02]  /*06c0*/  @!P4 IMAD.WIDE.U32 R14, R21, R8, R10 ;  /* 0x00000008150ec225 */ /* 0x000fe400078e000a */
[----:B------:R-:W0:Y:S01]  /*06d0*/  LDC.64 R8, c[0x0][0x380] ;  /* 0x0000e000ff087b82 */ /* 0x000e220000000a00 */
[C---:B------:R-:W-:Y:S02]  /*06e0*/  @!P1 R2UR UR4, R16.reuse ;  /* 0x00000000100492ca */ /* 0x040fe400000e0000 */
[----:B------:R-:W-:Y:S02]  /*06f0*/  @!P1 R2UR UR5, R17 ;  /* 0x00000000110592ca */ /* 0x000fe400000e0000 */
[----:B------:R-:W-:Y:S02]  /*0700*/  @!P3 IADD3 R11, PT, PT, R25, R13, RZ ;  /* 0x0000000d190bb210 */ /* 0x000fe40007ffe0ff */
[----:B------:R-:W-:-:S02]  /*0710*/  @!P2 R2UR UR6, R16 ;  /* 0x000000001006a2ca */ /* 0x000fc400000e0000 */
[----:B------:R-:W-:Y:S02]  /*0720*/  @!P2 R2UR UR7, R17 ;  /* 0x000000001107a2ca */ /* 0x000fe400000e0000 */
[----:B------:R-:W-:Y:S02]  /*0730*/  @!P3 LEA.HI R12, P6, R11, R12, RZ, 0x1 ;  /* 0x0000000c0b0cb211 */ /* 0x000fe400078d08ff */
[----:B------:R-:W-:Y:S02]  /*0740*/  @!P4 IADD3 R13, PT, PT, R23, R15, RZ ;  /* 0x0000000f170dc210 */ /* 0x000fe40007ffe0ff */
[----:B------:R-:W-:Y:S01]  /*0750*/  @!P3 IADD3.X R11, PT, PT, RZ, R11, RZ, P6, !PT ;  /* 0x0000000bff0bb210 */ /* 0x000fe200037fe4ff */
[C---:B------:R-:W-:Y:S01]  /*0760*/  @!P3 IMAD.SHL.U32 R15, R12.reuse, 0x2, RZ ;  /* 0x000000020c0fb824 */ /* 0x040fe200078e00ff */
[----:B------:R-:W-:Y:S01]  /*0770*/  @!P4 LEA.HI R14, P5, R13, R14, RZ, 0x1 ;  /* 0x0000000e0d0ec211 */ /* 0x000fe200078b08ff */
[----:B------:R2:W3:Y:S01]  /*0780*/  @!P1 LDG.E R10, desc[UR4][R4.64] ;  /* 0x00000004040a9981 */ /* 0x0004e2000c1e1900 */
[----:B------:R-:W-:-:S02]  /*0790*/  @!P3 SHF.L.U64.HI R12, R12, 0x1, R11 ;  /* 0x000000010c0cb819 */ /* 0x000fc4000001020b */
[----:B------:R-:W-:Y:S01]  /*07a0*/  @!P4 SHF.L.U32 R11, R14, 0x1, RZ ;  /* 0x000000010e0bc819 */ /* 0x000fe200000006ff */
[----:B------:R-:W5:Y:S01]  /*07b0*/  @!P2 LDG.E R2, desc[UR6][R2.64] ;  /* 0x000000060202a981 */ /* 0x000f62000c1e1900 */
[----:B------:R-:W-:Y:S02]  /*07c0*/  @!P3 LOP3.LUT R15, R15, 0xfffffffc, RZ, 0xc0, !PT ;  /* 0xfffffffc0f0fb812 */ /* 0x000fe400078ec0ff */
[----:B------:R-:W-:Y:S02]  /*07d0*/  @!P3 R2UR UR4, R16 ;  /* 0x000000001004b2ca */ /* 0x000fe400000e0000 */
[----:B------:R-:W-:Y:S02]  /*07e0*/  @!P3 R2UR UR5, R17 ;  /* 0x000000001105b2ca */ /* 0x000fe400000e0000 */
[----:B------:R-:W-:Y:S02]  /*07f0*/  @!P4 IADD3.X R13, PT, PT, RZ, R13, RZ, P5, !PT ;  /* 0x0000000dff0dc210 */ /* 0x000fe40002ffe4ff */
[----:B--2---:R-:W-:-:S02]  /*0800*/  @!P4 LOP3.LUT R5, R11, 0xfffffffc, RZ, 0xc0, !PT ;  /* 0xfffffffc0b05c812 */ /* 0x004fc400078ec0ff */
[----:B-1----:R-:W-:Y:S02]  /*0810*/  @!P3 IADD3 R6, P6, PT, R15, R6, RZ ;  /* 0x000000060f06b210 */ /* 0x002fe40007fde0ff */
[----:B------:R-:W-:Y:S02]  /*0820*/  @!P4 R2UR UR6, R16 ;  /* 0x000000001006c2ca */ /* 0x000fe400000e0000 */
[----:B------:R-:W-:Y:S02]  /*0830*/  @!P4 R2UR UR7, R17 ;  /* 0x000000001107c2ca */ /* 0x000fe400000e0000 */
[----:B------:R-:W-:Y:S02]  /*0840*/  @!P4 SHF.L.U64.HI R4, R14, 0x1, R13 ;  /* 0x000000010e04c819 */ /* 0x000fe4000001020d */
[----:B0-----:R-:W-:Y:S02]  /*0850*/  @!P4 IADD3 R8, P5, PT, R5, R8, RZ ;  /* 0x000000080508c210 */ /* 0x001fe40007fbe0ff */
[----:B------:R-:W-:-:S03]  /*0860*/  @!P3 IADD3.X R7, PT, PT, R12, R7, RZ, P6, !PT ;  /* 0x000000070c07b210 */ /* 0x000fc600037fe4ff */
[----:B------:R-:W-:Y:S02]  /*0870*/  @!P4 IMAD.X R9, R4, 0x1, R9, P5 ;  /* 0x000000010409c824 */ /* 0x000fe400028e0609 */
[----:B------:R0:W2:Y:S04]  /*0880*/  @!P3 LDG.E R3, desc[UR4][R6.64] ;  /* 0x000000040603b981 */ /* 0x0000a8000c1e1900 */
[----:B------:R1:W2:Y:S01]  /*0890*/  @!P4 LDG.E R8, desc[UR6][R8.64] ;  /* 0x000000060808c981 */ /* 0x0002a2000c1e1900 */
[----:B------:R-:W-:Y:S02]  /*08a0*/  MOV R27, 0xff800000 ;  /* 0xff800000001b7802 */ /* 0x000fe40000000f00 */
[----:B------:R-:W-:Y:S02]  /*08b0*/  MOV R25, 0xff800000 ;  /* 0xff80000000197802 */ /* 0x000fe40000000f00 */
[----:B------:R-:W-:-:S02]  /*08c0*/  MOV R23, 0xff800000 ;  /* 0xff80000000177802 */ /* 0x000fc40000000f00 */
[----:B------:R-:W-:Y:S02]  /*08d0*/  MOV R18, 0xff800000 ;  /* 0xff80000000127802 */ /* 0x000fe40000000f00 */
[----:B------:R-:W-:Y:S01]  /*08e0*/  MOV R13, 0xff800000 ;  /* 0xff800000000d7802 */ /* 0x000fe20000000f00 */
[----:B------:R-:W-:Y:S01]  /*08f0*/  IMAD.MOV.U32 R4, RZ, RZ, -0x800000 ;  /* 0xff800000ff047424 */ /* 0x000fe200078e00ff */
[----:B------:R-:W-:Y:S02]  /*0900*/  MOV R5, 0xff800000 ;  /* 0xff80000000057802 */ /* 0x000fe40000000f00 */
[----:B0-----:R-:W-:Y:S02]  /*0910*/  MOV R6, 0xff800000 ;  /* 0xff80000000067802 */ /* 0x001fe40000000f00 */
[----:B------:R-:W-:Y:S01]  /*0920*/  MOV R7, 0xff800000 ;  /* 0xff80000000077802 */ /* 0x000fe20000000f00 */
[----:B-1----:R-:W-:Y:S01]  /*0930*/  IMAD.MOV.U32 R9, RZ, RZ, -0x800000 ;  /* 0xff800000ff097424 */ /* 0x002fe200078e00ff */
[----:B------:R-:W-:Y:S01]  /*0940*/  UMOV UR4, 0xffffffff ;  /* 0xffffffff00047882 */ /* 0x000fe20000000000 */
[----:B----4-:R-:W-:-:S02]  /*0950*/  @!P0 HADD2.F32 R27, -RZ, R0.H0_H0 ;  /* 0x20000000ff1b8230 */ /* 0x010fc40000004100 */
[----:B------:R-:W-:-:S05]  /*0960*/  @!P0 HADD2.F32 R25, -RZ, R0.H1_H1 ;  /* 0x30000000ff198230 */ /* 0x000fca0000004100 */
[----:B------:R-:W-:Y:S01]  /*0970*/  @!P0 FMNMX3 R13, R27, -INF , R25, !PT ;  /* 0xff8000001b0d8876 */ /* 0x000fe20007800019 */
[--C-:B---3--:R-:W-:Y:S02]  /*0980*/  @!P1 HADD2.F32 R23, -RZ, R10.reuse.H0_H0 ;  /* 0x2000000aff179230 */ /* 0x108fe40000004100 */
[----:B------:R-:W-:Y:S02]  /*0990*/  @!P1 HADD2.F32 R18, -RZ, R10.H1_H1 ;  /* 0x3000000aff129230 */ /* 0x000fe40000004100 */
[--C-:B-----5:R-:W-:Y:S02]  /*09a0*/  @!P2 HADD2.F32 R4, -RZ, R2.reuse.H0_H0 ;  /* 0x20000002ff04a230 */ /* 0x120fe40000004100 */
[----:B------:R-:W-:Y:S01]  /*09b0*/  @!P2 HADD2.F32 R5, -RZ, R2.H1_H1 ;  /* 0x30000002ff05a230 */ /* 0x000fe20000004100 */
[----:B------:R-:W-:Y:S02]  /*09c0*/  @!P1 FMNMX3 R13, R13, R23, R18, !PT ;  /* 0x000000170d0d9276 */ /* 0x000fe40007800012 */
[----:B------:R-:W-:-:S02]  /*09d0*/  MOV R10, 0xff800000 ;  /* 0xff800000000a7802 */ /* 0x000fc40000000f00 */
[----:B------:R-:W-:Y:S01]  /*09e0*/  @!P2 FMNMX3 R13, R13, R4, R5, !PT ;  /* 0x000000040d0da276 */ /* 0x000fe20007800005 */
[--C-:B--2---:R-:W-:Y:S02]  /*09f0*/  @!P3 HADD2.F32 R6, -RZ, R3.reuse.H0_H0 ;  /* 0x20000003ff06b230 */ /* 0x104fe40000004100 */
[----:B------:R-:W-:Y:S02]  /*0a00*/  @!P3 HADD2.F32 R7, -RZ, R3.H1_H1 ;  /* 0x30000003ff07b230 */ /* 0x000fe40000004100 */
        /* <DEDUP_REMOVED lines=27> */
[-C--:B------:R-:W-:Y:S01]  /*0bc0*/  FFMA.RM R7, R3, R8.reuse, 12582913 ;  /* 0x4b40000103077423 */ /* 0x080fe20000004008 */
[C---:B------:R-:W-:Y:S01]  /*0bd0*/  FADD R38, -R32.reuse, R23 ;  /* 0x0000001720267221 */ /* 0x040fe20000000100 */
[----:B------:R-:W-:Y:S01]  /*0be0*/  FADD R3, R5, -12583039 ;  /* 0xcb40007f05037421 */ /* 0x000fe20000000000 */
[C---:B------:R-:W-:Y:S01]  /*0bf0*/  FADD R12, -R32.reuse, R9 ;  /* 0x00000009200c7221 */ /* 0x040fe20000000100 */
[----:B------:R-:W-:Y:S01]  /*0c00*/  FADD R32, -R32, R10 ;  /* 0x0000000a20207221 */ /* 0x000fe20000000100 */
[-C--:B------:R-:W-:Y:S01]  /*0c10*/  FFMA.SAT R15, R0, R11.reuse, 0.5 ;  /* 0x3f000000000f7423 */ /* 0x080fe2000000200b */
[----:B------:R-:W-:Y:S01]  /*0c20*/  FFMA R3, R34, 1.4426950216293334961, -R3 ;  /* 0x3fb8aa3b22037823 */ /* 0x000fe20000000803 */
[----:B------:R-:W-:Y:S01]  /*0c30*/  FADD R9, R7, -12583039 ;  /* 0xcb40007f07097421 */ /* 0x000fe20000000000 */
[----:B------:R-:W-:Y:S01]  /*0c40*/  FFMA.SAT R13, R38, R11, 0.5 ;  /* 0x3f000000260d7423 */ /* 0x000fe2000000200b */
[----:B------:R-:W-:Y:S01]  /*0c50*/  SHF.L.U32 R5, R5, 0x17, RZ ;  /* 0x0000001705057819 */ /* 0x000fe200000006ff */
[----:B------:R-:W-:Y:S01]  /*0c60*/  FFMA R3, R34, 1.925963033500011079e-08, R3 ;  /* 0x32a5706022037823 */ /* 0x000fe20000000003 */
[-C--:B------:R-:W-:Y:S01]  /*0c70*/  FFMA.RM R15, R15, R8.reuse, 12582913 ;  /* 0x4b4000010f0f7423 */ /* 0x080fe20000004008 */
[----:B------:R-:W-:Y:S01]  /*0c80*/  FFMA R9, R36, 1.4426950216293334961, -R9 ;  /* 0x3fb8aa3b24097823 */ /* 0x000fe20000000809 */
[----:B------:R-:W-:Y:S01]  /*0c90*/  FFMA.RM R2, R13, R8, 12582913 ;  /* 0x4b4000010d027423 */ /* 0x000fe20000004008 */
[----:B------:R-:W0:Y:S01]  /*0ca0*/  MUFU.EX2 R10, R3 ;  /* 0x00000003000a7308 */ /* 0x000e220000000800 */
[----:B------:R-:W-:-:S02]  /*0cb0*/  IMAD.SHL.U32 R7, R7, 0x800000, RZ ;  /* 0x0080000007077824 */ /* 0x000fc400078e00ff */
[----:B------:R-:W-:Y:S01]  /*0cc0*/  FFMA R9, R36, 1.925963033500011079e-08, R9 ;  /* 0x32a5706024097823 */ /* 0x000fe20000000009 */
[C---:B------:R-:W-:Y:S01]  /*0cd0*/  FADD R13, R2.reuse, -12583039 ;  /* 0xcb40007f020d7421 */ /* 0x040fe20000000000 */
[----:B------:R-:W-:-:S03]  /*0ce0*/  SHF.L.U32 R2, R2, 0x17, RZ ;  /* 0x0000001702027819 */ /* 0x000fc600000006ff */
[C---:B------:R-:W-:Y:S01]  /*0cf0*/  FFMA R13, R38.reuse, 1.4426950216293334961, -R13 ;  /* 0x3fb8aa3b260d7823 */ /* 0x040fe2000000080d */
[----:B------:R-:W1:Y:S03]  /*0d00*/  MUFU.EX2 R34, R9 ;  /* 0x0000000900227308 */ /* 0x000e660000000800 */
[----:B------:R-:W-:Y:S01]  /*0d10*/  FFMA R13, R38, 1.925963033500011079e-08, R13 ;  /* 0x32a57060260d7823 */ /* 0x000fe2000000000d */
[----:B0-----:R-:W-:Y:S01]  /*0d20*/  FMUL R10, R5, R10 ;  /* 0x0000000a050a7220 */ /* 0x001fe20000400000 */
[----:B------:R-:W-:-:S04]  /*0d30*/  FADD R5, R15, -12583039 ;  /* 0xcb40007f0f057421 */ /* 0x000fc80000000000 */
[----:B------:R-:W0:Y:S01]  /*0d40*/  MUFU.EX2 R13, R13 ;  /* 0x0000000d000d7308 */ /* 0x000e220000000800 */
[----:B------:R-:W-:-:S04]  /*0d50*/  FFMA R5, R0, 1.4426950216293334961, -R5 ;  /* 0x3fb8aa3b00057823 */ /* 0x000fc80000000805 */
[----:B------:R-:W-:Y:S01]  /*0d60*/  FFMA R23, R0, 1.925963033500011079e-08, R5 ;  /* 0x32a5706000177823 */ /* 0x000fe20000000005 */
[-C--:B------:R-:W-:Y:S01]  /*0d70*/  FFMA.SAT R5, R14, R11.reuse, 0.5 ;  /* 0x3f0000000e057423 */ /* 0x080fe2000000200b */
[----:B-1----:R-:W-:Y:S01]  /*0d80*/  FMUL R0, R7, R34 ;  /* 0x0000002207007220 */ /* 0x002fe20000400000 */
[----:B------:R-:W-:Y:S02]  /*0d90*/  FFMA.SAT R7, R18, R11, 0.5 ;  /* 0x3f00000012077423 */ /* 0x000fe4000000200b */
[-C--:B------:R-:W-:Y:S02]  /*0da0*/  FFMA.RM R5, R5, R8.reuse, 12582913 ;  /* 0x4b40000105057423 */ /* 0x080fe40000004008 */
[----:B------:R-:W-:Y:S02]  /*0db0*/  FFMA.RM R7, R7, R8, 12582913 ;  /* 0x4b40000107077423 */ /* 0x000fe40000004008 */
[----:B------:R-:W-:Y:S01]  /*0dc0*/  FADD R9, R5, -12583039 ;  /* 0xcb40007f05097421 */ /* 0x000fe20000000000 */
[----:B0-----:R-:W-:Y:S01]  /*0dd0*/  FMUL R2, R2, R13 ;  /* 0x0000000d02027220 */ /* 0x001fe20000400000 */
[----:B------:R-:W-:Y:S01]  /*0de0*/  FADD R3, R7, -12583039 ;  /* 0xcb40007f07037421 */ /* 0x000fe20000000000 */
[----:B------:R-:W-:Y:S01]  /*0df0*/  SHF.L.U32 R5, R5, 0x17, RZ ;  /* 0x0000001705057819 */ /* 0x000fe200000006ff */
[----:B------:R-:W-:-:S02]  /*0e00*/  FFMA R9, R14, 1.4426950216293334961, -R9 ;  /* 0x3fb8aa3b0e097823 */ /* 0x000fc40000000809 */
[----:B------:R-:W-:Y:S02]  /*0e10*/  FFMA R3, R18, 1.4426950216293334961, -R3 ;  /* 0x3fb8aa3b12037823 */ /* 0x000fe40000000803 */
[----:B------:R-:W-:Y:S01]  /*0e20*/  FFMA R14, R14, 1.925963033500011079e-08, R9 ;  /* 0x32a570600e0e7823 */ /* 0x000fe20000000009 */
[----:B------:R-:W-:Y:S01]  /*0e30*/  FFMA.SAT R9, R4, R11, 0.5 ;  /* 0x3f00000004097423 */ /* 0x000fe2000000200b */
[----:B------:R-:W-:Y:S01]  /*0e40*/  FFMA R25, R18, 1.925963033500011079e-08, R3 ;  /* 0x32a5706012197823 */ /* 0x000fe20000000003 */
[----:B------:R-:W-:Y:S01]  /*0e50*/  SHF.L.U32 R3, R15, 0x17, RZ ;  /* 0x000000170f037819 */ /* 0x000fe200000006ff */
[----:B------:R0:W1:Y:S01]  /*0e60*/  MUFU.EX2 R18, R23 ;  /* 0x0000001700127308 */ /* 0x0000620000000800 */
[----:B------:R-:W-:-:S04]  /*0e70*/  FFMA.RM R9, R9, R8, 12582913 ;  /* 0x4b40000109097423 */ /* 0x000fc80000004008 */
[----:B------:R-:W-:-:S03]  /*0e80*/  FADD R13, R9, -12583039 ;  /* 0xcb40007f090d7421 */ /* 0x000fc60000000000 */
[----:B------:R-:W2:Y:S01]  /*0e90*/  MUFU.EX2 R14, R14 ;  /* 0x0000000e000e7308 */ /* 0x000ea20000000800 */
[----:B------:R-:W-:Y:S01]  /*0ea0*/  FFMA R13, R4, 1.4426950216293334961, -R13 ;  /* 0x3fb8aa3b040d7823 */ /* 0x000fe2000000080d */
[----:B0-----:R-:W-:-:S03]  /*0eb0*/  FFMA.SAT R23, R32, R11, 0.5 ;  /* 0x3f00000020177423 */ /* 0x001fc6000000200b */
[----:B------:R-:W-:Y:S01]  /*0ec0*/  FFMA R15, R4, 1.925963033500011079e-08, R13 ;  /* 0x32a57060040f7823 */ /* 0x000fe2000000000d */
[----:B------:R-:W-:Y:S01]  /*0ed0*/  FFMA.SAT R13, R6, R11, 0.5 ;  /* 0x3f000000060d7423 */ /* 0x000fe2000000200b */
[----:B------:R-:W-:Y:S01]  /*0ee0*/  SHF.L.U32 R4, R7, 0x17, RZ ;  /* 0x0000001707047819 */ /* 0x000fe200000006ff */
[----:B------:R-:W0:Y:S01]  /*0ef0*/  MUFU.EX2 R25, R25 ;  /* 0x0000001900197308 */ /* 0x000e220000000800 */
[----:B-1----:R-:W-:Y:S01]  /*0f00*/  FMUL R3, R3, R18 ;  /* 0x0000001203037220 */ /* 0x002fe20000400000 */
[----:B------:R-:W-:-:S04]  /*0f10*/  FFMA.RM R7, R13, R8, 12582913 ;  /* 0x4b4000010d077423 */ /* 0x000fc80000004008 */
[----:B------:R-:W-:Y:S02]  /*0f20*/  FADD R13, R7, -12583039 ;  /* 0xcb40007f070d7421 */ /* 0x000fe40000000000 */
[----:B------:R-:W1:Y:S01]  /*0f30*/  MUFU.EX2 R15, R15 ;  /* 0x0000000f000f7308 */ /* 0x000e620000000800 */
[----:B--2---:R-:W-:Y:S01]  /*0f40*/  FMUL R5, R5, R14 ;  /* 0x0000000e05057220 */ /* 0x004fe20000400000 */
[----:B------:R-:W-:-:S04]  /*0f50*/  FFMA R13, R6, 1.4426950216293334961, -R13 ;  /* 0x3fb8aa3b060d7823 */ /* 0x000fc8000000080d */
[----:B------:R-:W-:Y:S01]  /*0f60*/  FFMA R18, R6, 1.925963033500011079e-08, R13 ;  /* 0x32a5706006127823 */ /* 0x000fe2000000000d */
[----:B------:R-:W-:Y:S01]  /*0f70*/  FFMA.SAT R13, R12, R11, 0.5 ;  /* 0x3f0000000c0d7423 */ /* 0x000fe2000000200b */
[----:B------:R-:W-:Y:S02]  /*0f80*/  IMAD.SHL.U32 R6, R9, 0x800000, RZ ;  /* 0x0080000009067824 */ /* 0x000fe400078e00ff */
[----:B0-----:R-:W-:Y:S01]  /*0f90*/  FMUL R4, R4, R25 ;  /* 0x0000001904047220 */ /* 0x001fe20000400000 */
[-C--:B------:R-:W-:Y:S01]  /*0fa0*/  FFMA.RM R11, R13, R8.reuse, 12582913 ;  /* 0x4b4000010d0b7423 */ /* 0x080fe20000004008 */
[----:B------:R-:W-:Y:S01]  /*0fb0*/  FFMA.RM R8, R23, R8, 12582913 ;  /* 0x4b40000117087423 */ /* 0x000fe20000004008 */
[----:B------:R-:W0:Y:S02]  /*0fc0*/  MUFU.EX2 R18, R18 ;  /* 0x0000001200127308 */ /* 0x000e240000000800 */
[C---:B------:R-:W-:Y:S01]  /*0fd0*/  FADD R13, R11.reuse, -12583039 ;  /* 0xcb40007f0b0d7421 */ /* 0x040fe20000000000 */
[----:B------:R-:W-:Y:S01]  /*0fe0*/  SHF.L.U32 R11, R11, 0x17, RZ ;  /* 0x000000170b0b7819 */ /* 0x000fe200000006ff */
[----:B-1----:R-:W-:-:S02]  /*0ff0*/  FMUL R6, R6, R15 ;  /* 0x0000000f06067220 */ /* 0x002fc40000400000 */
[----:B------:R-:W-:-:S04]  /*1000*/  FFMA R13, R12, 1.4426950216293334961, -R13 ;  /* 0x3fb8aa3b0c0d7823 */ /* 0x000fc8000000080d */
[----:B------:R-:W-:Y:S01]  /*1010*/  FFMA R23, R12, 1.925963033500011079e-08, R13 ;  /* 0x32a570600c177823 */ /* 0x000fe2000000000d */
[----:B------:R-:W-:-:S03]  /*1020*/  FADD R13, R8, -12583039 ;  /* 0xcb40007f080d7421 */ /* 0x000fc60000000000 */
[----:B------:R-:W1:Y:S01]  /*1030*/  MUFU.EX2 R14, R23 ;  /* 0x00000017000e7308 */ /* 0x000e620000000800 */
[----:B------:R-:W-:-:S04]  /*1040*/  FFMA R13, R32, 1.4426950216293334961, -R13 ;  /* 0x3fb8aa3b200d7823 */ /* 0x000fc8000000080d */
[----:B------:R-:W-:Y:S01]  /*1050*/  FFMA R32, R32, 1.925963033500011079e-08, R13 ;  /* 0x32a5706020207823 */ /* 0x000fe2000000000d */
[----:B------:R-:W-:-:S04]  /*1060*/  FADD R13, RZ, R10 ;  /* 0x0000000aff0d7221 */ /* 0x000fc80000000000 */
[----:B------:R-:W-:Y:S01]  /*1070*/  FADD R13, R13, R0 ;  /* 0x000000000d0d7221 */ /* 0x000fe20000000000 */
[----:B------:R-:W2:Y:S03]  /*1080*/  MUFU.EX2 R32, R32 ;  /* 0x0000002000207308 */ /* 0x000ea60000000800 */
[----:B------:R-:W-:-:S04]  /*1090*/  FADD R12, R13, R2 ;  /* 0x000000020d0c7221 */ /* 0x000fc80000000000 */
[----:B------:R-:W-:-:S04]  /*10a0*/  FADD R9, R12, R3 ;  /* 0x000000030c097221 */ /* 0x000fc80000000000 */
[----:B------:R-:W-:Y:S01]  /*10b0*/  FADD R12, R9, R4 ;  /* 0x00000004090c7221 */ /* 0x000fe20000000000 */
[----:B------:R-:W-:-:S03]  /*10c0*/  SHF.L.U32 R9, R7, 0x17, RZ ;  /* 0x0000001707097819 */ /* 0x000fc600000006ff */
[----:B------:R-:W-:Y:S02]  /*10d0*/  FADD R7, R12, R5 ;  /* 0x000000050c077221 */ /* 0x000fe40000000000 */
[----:B0-----:R-:W-:Y:S02]  /*10e0*/  FMUL R9, R9, R18 ;  /* 0x0000001209097220 */ /* 0x001fe40000400000 */
[----:B------:R-:W-:Y:S01]  /*10f0*/  FADD R12, R7, R6 ;  /* 0x00000006070c7221 */ /* 0x000fe20000000000 */
[----:B------:R-:W-:Y:S01]  /*1100*/  SHF.L.U32 R7, R8, 0x17, RZ ;  /* 0x0000001708077819 */ /* 0x000fe200000006ff */
[----:B-1----:R-:W-:Y:S02]  /*1110*/  FMUL R8, R11, R14 ;  /* 0x0000000e0b087220 */ /* 0x002fe40000400000 */
[----:B------:R-:W-:Y:S02]  /*1120*/  FADD R11, R12, R9 ;  /* 0x000000090c0b7221 */ /* 0x000fe40000000000 */
[----:B--2---:R-:W-:-:S02]  /*1130*/  FMUL R7, R7, R32 ;  /* 0x0000002007077220 */ /* 0x004fc40000400000 */
        /* <DEDUP_REMOVED lines=11> */
.L_x_15741:
        /* <DEDUP_REMOVED lines=12> */
[----:B------:R-:W-:Y:S05]  /*12b0*/  CALL.REL.NOINC `($__internal_301_$__cuda_sm3x_div_rn_noftz_f32_slowpath) ;  /* 0x00000018007c7944 */ /* 0x000fea0003c00000 */
[----:B------:R-:W-:-:S07]  /*12c0*/  IMAD.MOV.U32 R12, RZ, RZ, R18 ;  /* 0x000000ffff0c7224 */ /* 0x000fce00078e0012 */
.L_x_15700:
[----:B------:R-:W-:Y:S05]  /*12d0*/  BSYNC.RECONVERGENT B0 ;  /* 0x0000000000007941 */ /* 0x000fea0003800200 */
.L_x_15699:
        /* <DEDUP_REMOVED lines=12> */
[----:B------:R-:W-:Y:S05]  /*13a0*/  CALL.REL.NOINC `($__internal_301_$__cuda_sm3x_div_rn_noftz_f32_slowpath) ;  /* 0x0000001800407944 */ /* 0x000fea0003c00000 */
[----:B------:R-:W-:-:S07]  /*13b0*/  MOV R15, R18 ;  /* 0x00000012000f7202 */ /* 0x000fce0000000f00 */
.L_x_15702:
[----:B------:R-:W-:Y:S05]  /*13c0*/  BSYNC.RECONVERGENT B0 ;  /* 0x0000000000007941 */ /* 0x000fea0003800200 */
.L_x_15701:
        /* <DEDUP_REMOVED lines=12> */
[----:B------:R-:W-:Y:S05]  /*1490*/  CALL.REL.NOINC `($__internal_301_$__cuda_sm3x_div_rn_noftz_f32_slowpath) ;  /* 0x0000001800047944 */ /* 0x000fea0003c00000 */
[----:B------:R-:W-:-:S07]  /*14a0*/  MOV R0, R18 ;  /* 0x0000001200007202 */ /* 0x000fce0000000f00 */
.L_x_15704:
[----:B------:R-:W-:Y:S05]  /*14b0*/  BSYNC.RECONVERGENT B0 ;  /* 0x0000000000007941 */ /* 0x000fea0003800200 */
.L_x_15703:
        /* <DEDUP_REMOVED lines=14> */
.L_x_15706:
[----:B------:R-:W-:Y:S05]  /*15a0*/  BSYNC.RECONVERGENT B0 ;  /* 0x0000000000007941 */ /* 0x000fea0003800200 */
.L_x_15705:
        /* <DEDUP_REMOVED lines=12> */
[----:B------:R-:W-:Y:S05]  /*1670*/  CALL.REL.NOINC `($__internal_301_$__cuda_sm3x_div_rn_noftz_f32_slowpath) ;  /* 0x00000014008c7944 */ /* 0x000fea0003c00000 */
[----:B------:R-:W-:-:S07]  /*1680*/  MOV R2, R18 ;  /* 0x0000001200027202 */ /* 0x000fce0000000f00 */
.L_x_15708:
[----:B------:R-:W-:Y:S05]  /*1690*/  BSYNC.RECONVERGENT B0 ;  /* 0x0000000000007941 */ /* 0x000fea0003800200 */
.L_x_15707:
        /* <DEDUP_REMOVED lines=13> */
[----:B------:R-:W-:-:S07]  /*1770*/  IMAD.MOV.U32 R3, RZ, RZ, R18 ;  /* 0x000000ffff037224 */ /* 0x000fce00078e0012 */
.L_x_15710:
[----:B------:R-:W-:Y:S05]  /*1780*/  BSYNC.RECONVERGENT B0 ;  /* 0x0000000000007941 */ /* 0x000fea0003800200 */
.L_x_15709:
        /* <DEDUP_REMOVED lines=14> */
.L_x_15712:
[----:B------:R-:W-:Y:S05]  /*1870*/  BSYNC.RECONVERGENT B0 ;  /* 0x0000000000007941 */ /* 0x000fea0003800200 */
.L_x_15711:
        /* <DEDUP_REMOVED lines=14> */
.L_x_15714:
[----:B------:R-:W-:Y:S05]  /*1960*/  BSYNC.RECONVERGENT B0 ;  /* 0x0000000000007941 */ /* 0x000fea0003800200 */
.L_x_15713:
        /* <DEDUP_REMOVED lines=14> */
.L_x_15716:
[----:B------:R-:W-:Y:S05]  /*1a50*/  BSYNC.RECONVERGENT B0 ;  /* 0x0000000000007941 */ /* 0x000fea0003800200 */
.L_x_15715:
        /* <DEDUP_REMOVED lines=14> */
.L_x_15718:
[----:B------:R-:W-:Y:S05]  /*1b40*/  BSYNC.RECONVERGENT B0 ;  /* 0x0000000000007941 */ /* 0x000fea0003800200 */
.L_x_15717:
        /* <DEDUP_REMOVED lines=27> */
.L_x_15720:
[----:B------:R-:W-:Y:S05]  /*1d00*/  BSYNC.RECONVERGENT B0 ;  /* 0x0000000000007941 */ /* 0x000fea0003800200 */
.L_x_15719:
        /* <DEDUP_REMOVED lines=18> */
.L_x_15722:
[----:B------:R-:W-:Y:S05]  /*1e30*/  BSYNC.RECONVERGENT B0 ;  /* 0x0000000000007941 */ /* 0x000fea0003800200 */
.L_x_15721:
[----:B------:R-:W-:Y:S04]  /*1e40*/  BSSY.RECONVERGENT B0, `(.L_x_15723) ;  /* 0x0000012000007945 */ /* 0x000fe80003800200 */
[----:B------:R-:W-:Y:S05]  /*1e50*/  @P3 BRA `(.L_x_15724) ;  /* 0x0000000000403947 */ /* 0x000fea0003800000 */
[----:B------:R-:W-:Y:S01]  /*1e60*/  IMAD R0, R19, UR38, RZ ;  /* 0x0000002613007c24 */ /* 0x000fe2000f8e02ff */
[----:B------:R-:W-:Y:S01]  /*1e70*/  R2UR UR4, R16 ;  /* 0x00000000100472ca */ /* 0x000fe200000e0000 */
[----:B------:R-:W-:Y:S01]  /*1e80*/  IMAD.MOV.U32 R25, RZ, RZ, RZ ;  /* 0x000000ffff197224 */ /* 0x000fe200078e00ff */
        /* <DEDUP_REMOVED lines=13> */
.L_x_15724:
[----:B------:R-:W-:Y:S05]  /*1f60*/  BSYNC.RECONVERGENT B0 ;  /* 0x0000000000007941 */ /* 0x000fea0003800200 */
.L_x_15723:
        /* <DEDUP_REMOVED lines=18> */
.L_x_15726:
[----:B------:R-:W-:Y:S05]  /*2090*/  BSYNC.RECONVERGENT B0 ;  /* 0x0000000000007941 */ /* 0x000fea0003800200 */
.L_x_15725:
[----:B------:R-:W-:Y:S04]  /*20a0*/  BSSY.RECONVERGENT B0, `(.L_x_15727) ;  /* 0x0000013000007945 */ /* 0x000fe80003800200 */
[----:B------:R-:W-:Y:S05]  /*20b0*/  @P2 BRA `(.L_x_15728) ;  /* 0x0000000000442947 */ /* 0x000fea0003800000 */
[----:B--23--:R-:W-:Y:S01]  /*20c0*/  HFMA2 R3, -RZ, RZ, 0, 0 ;  /* 0x00000000ff037431 */ /* 0x00cfe200000001ff */
        /* <DEDUP_REMOVED lines=16> */
.L_x_15728:
[----:B------:R-:W-:Y:S05]  /*21d0*/  BSYNC.RECONVERGENT B0 ;  /* 0x0000000000007941 */ /* 0x000fea0003800200 */
.L_x_15727:
[----:B------:R-:W-:-:S04]  /*21e0*/  IADD3 R21, P0, PT, R30, R21, RZ ;  /* 0x000000151e157210 */ /* 0x000fc80007f1e0ff */
[----:B------:R-:W-:Y:S02]  /*21f0*/  LEA.HI.X.SX32 R19, R30, R19, 0x1, P0 ;  /* 0x000000131e137211 */ /* 0x000fe400000f0eff */
[----:B------:R-:W-:-:S04]  /*2200*/  ISETP.GE.U32.AND P0, PT, R21, UR42, PT ;  /* 0x0000002a15007c0c */ /* 0x000fc8000bf06070 */
[----:B------:R-:W-:-:S13]  /*2210*/  ISETP.GE.AND.EX P0, PT, R19, UR43, PT, P0 ;  /* 0x0000002b13007c0c */ /* 0x000fda000bf06300 */
[----:B------:R-:W-:Y:S05]  /*2220*/  @!P0 BRA `(.L_x_15729) ;  /* 0xffffffe0001c8947 */ /* 0x000fea000383ffff */
[----:B------:R-:W-:Y:S05]  /*2230*/  EXIT ;  /* 0x000000000000794d */ /* 0x000fea0003800000 */
.L_x_15698:
[----:B------:R-:W-:Y:S01]  /*2240*/  HFMA2 R11, -RZ, RZ, 0, 1.847743988037109375e-06 ;  /* 0x0000001fff0b7431 */ /* 0x000fe200000001ff */
[----:B------:R-:W-:Y:S01]  /*2250*/  BSSY B0, `(.L_x_15730) ;  /* 0x0000006000007945 */ /* 0x000fe20003800000 */
[----:B------:R-:W-:Y:S02]  /*2260*/  MOV R12, 0x10 ;  /* 0x00000010000c7802 */ /* 0x000fe40000000f00 */
[----:B------:R-:W-:-:S07]  /*2270*/  MOV R15, 0xffffffff ;  /* 0xffffffff000f7802 */ /* 0x000fce0000000f00 */
[----:B------:R-:W-:Y:S05]  /*2280*/  WARPSYNC.COLLECTIVE R15, `(.L_x_15731) ;  /* 0x000000000f087348 */ /* 0x000fea0003c00000 */
[----:B------:R0:W1:Y:S02]  /*2290*/  SHFL.BFLY P6, R14, R13, R12, R11 ;  /* 0x0c00000c0d0e7389 */ /* 0x00006400000c000b */
[----:B01----:R-:W-:Y:S05]  /*22a0*/  ENDCOLLECTIVE ;  /* 0x000000000000791b */ /* 0x003fea0003800000 */
.L_x_15731:
[----:B------:R-:W-:Y:S05]  /*22b0*/  BSYNC B0 ;  /* 0x0000000000007941 */ /* 0x000fea0003800000 */
.L_x_15730:
[----:B------:R-:W-:Y:S01]  /*22c0*/  HFMA2 R12, -RZ, RZ, 0, 4.76837158203125e-07 ;  /* 0x00000008ff0c7431 */ /* 0x000fe200000001ff */
[----:B------:R-:W-:Y:S01]  /*22d0*/  FMNMX R13, R14, R13, !PT ;  /* 0x0000000d0e0d7209 */ /* 0x000fe20007800000 */
[----:B------:R-:W-:Y:S01]  /*22e0*/  IMAD.MOV.U32 R15, RZ, RZ, -0x1 ;  /* 0xffffffffff0f7424 */ /* 0x000fe200078e00ff */
[----:B------:R-:W-:-:S07]  /*22f0*/  MOV R11, 0x1f ;  /* 0x0000001f000b7802 */ /* 0x000fce0000000f00 */
[----:B------:R-:W-:Y:S05]  /*2300*/  WARPSYNC.COLLECTIVE R15, `(.L_x_15732) ;  /* 0x000000000f087348 */ /* 0x000fea0003c00000 */
[----:B------:R0:W1:Y:S02]  /*2310*/  SHFL.BFLY P6, R14, R13, R12, R11 ;  /* 0x0c00000c0d0e7389 */ /* 0x00006400000c000b */
[----:B01----:R-:W-:Y:S05]  /*2320*/  ENDCOLLECTIVE ;  /* 0x000000000000791b */ /* 0x003fea0003800000 */
.L_x_15732:
[----:B------:R-:W-:Y:S01]  /*2330*/  HFMA2 R12, -RZ, RZ, 0, 2.384185791015625e-07 ;  /* 0x00000004ff0c7431 */ /* 0x000fe200000001ff */
[----:B------:R-:W-:-:S04]  /*2340*/  FMNMX R0, R13, R14, !PT ;  /* 0x0000000e0d007209 */ /* 0x000fc80007800000 */
[----:B------:R-:W-:-:S07]  /*2350*/  MOV R13, R0 ;  /* 0x00000000000d7202 */ /* 0x000fce0000000f00 */
[----:B------:R-:W-:Y:S05]  /*2360*/  WARPSYNC.COLLECTIVE R15, `(.L_x_15733) ;  /* 0x000000000f087348 */ /* 0x000fea0003c00000 */
[----:B------:R0:W1:Y:S02]  /*2370*/  SHFL.BFLY P6, R14, R13, R12, R11 ;  /* 0x0c00000c0d0e7389 */ /* 0x00006400000c000b */
[----:B01----:R-:W-:Y:S05]  /*2380*/  ENDCOLLECTIVE ;  /* 0x000000000000791b */ /* 0x003fea0003800000 */
.L_x_15733:
[----:B------:R-:W-:Y:S01]  /*2390*/  HFMA2 R12, -RZ, RZ, 0, 1.1920928955078125e-07 ;  /* 0x00000002ff0c7431 */ /* 0x000fe200000001ff */
[----:B------:R-:W-:-:S04]  /*23a0*/  FMNMX R2, R0, R14, !PT ;  /* 0x0000000e00027209 */ /* 0x000fc80007800000 */
[----:B------:R-:W-:-:S07]  /*23b0*/  MOV R13, R2 ;  /* 0x00000002000d7202 */ /* 0x000fce0000000f00 */
[----:B------:R-:W-:Y:S05]  /*23c0*/  WARPSYNC.COLLECTIVE R15, `(.L_x_15734) ;  /* 0x000000000f087348 */ /* 0x000fea0003c00000 */
[----:B------:R0:W1:Y:S02]  /*23d0*/  SHFL.BFLY P6, R14, R13, R12, R11 ;  /* 0x0c00000c0d0e7389 */ /* 0x00006400000c000b */
[----:B01----:R-:W-:Y:S05]  /*23e0*/  ENDCOLLECTIVE ;  /* 0x000000000000791b */ /* 0x003fea0003800000 */
.L_x_15734:
[----:B------:R-:W-:Y:S01]  /*23f0*/  IMAD.MOV.U32 R12, RZ, RZ, 0x1 ;  /* 0x00000001ff0c7424 */ /* 0x000fe200078e00ff */
[----:B------:R-:W-:-:S04]  /*2400*/  FMNMX R3, R2, R14, !PT ;  /* 0x0000000e02037209 */ /* 0x000fc80007800000 */
[----:B------:R-:W-:-:S07]  /*2410*/  MOV R13, R3 ;  /* 0x00000003000d7202 */ /* 0x000fce0000000f00 */
[----:B------:R-:W-:Y:S05]  /*2420*/  WARPSYNC.COLLECTIVE R15, `(.L_x_15735) ;  /* 0x000000000f087348 */ /* 0x000fea0003c00000 */
[----:B------:R0:W1:Y:S02]  /*2430*/  SHFL.BFLY P6, R14, R13, R12, R11 ;  /* 0x0c00000c0d0e7389 */ /* 0x00006400000c000b */
[----:B01----:R-:W-:Y:S05]  /*2440*/  ENDCOLLECTIVE ;  /* 0x000000000000791b */ /* 0x003fea0003800000 */
.L_x_15735:
        /* <DEDUP_REMOVED lines=96> */
[----:B------:R-:W-:-:S03]  /*2a50*/  IMAD.SHL.U32 R7, R13, 0x800000, RZ ;  /* 0x008000000d077824 */ /* 0x000fc600078e00ff */
[----:B------:R-:W-:Y:S01]  /*2a60*/  FADD R11, R12, R5 ;  /* 0x000000050c0b7221 */ /* 0x000fe20000000000 */
[----:B------:R-:W0:Y:S03]  /*2a70*/  MUFU.EX2 R14, R14 ;  /* 0x0000000e000e7308 */ /* 0x000e260000000800 */
[----:B------:R-:W-:-:S04]  /*2a80*/  FADD R12, R11, R6 ;  /* 0x000000060b0c7221 */ /* 0x000fc80000000000 */
[----:B------:R-:W-:-:S04]  /*2a90*/  FADD R11, R12, R9 ;  /* 0x000000090c0b7221 */ /* 0x000fc80000000000 */
        /* <DEDUP_REMOVED lines=8> */
.L_x_15736:
[----:B------:R-:W-:Y:S02]  /*2b20*/  HFMA2 R12, -RZ, RZ, 0, 4.76837158203125e-07 ;  /* 0x00000008ff0c7431 */ /* 0x000fe400000001ff */
[----:B------:R-:W-:-:S05]  /*2b30*/  FADD R18, R13, R14 ;  /* 0x0000000e0d127221 */ /* 0x000fca0000000000 */
[----:B------:R-:W-:-:S07]  /*2b40*/  MOV R13, R18 ;  /* 0x00000012000d7202 */ /* 0x000fce0000000f00 */
[----:B------:R-:W-:Y:S05]  /*2b50*/  WARPSYNC.COLLECTIVE R15, `(.L_x_15737) ;  /* 0x000000000f087348 */ /* 0x000fea0003c00000 */
[----:B------:R0:W1:Y:S02]  /*2b60*/  SHFL.BFLY P6, R14, R13, R12, R11 ;  /* 0x0c00000c0d0e7389 */ /* 0x00006400000c000b */
[----:B01----:R-:W-:Y:S05]  /*2b70*/  ENDCOLLECTIVE ;  /* 0x000000000000791b */ /* 0x003fea0003800000 */
.L_x_15737:
[----:B------:R-:W-:Y:S01]  /*2b80*/  MOV R12, 0x4 ;  /* 0x00000004000c7802 */ /* 0x000fe20000000f00 */
[----:B------:R-:W-:-:S04]  /*2b90*/  FADD R23, R18, R14 ;  /* 0x0000000e12177221 */ /* 0x000fc80000000000 */
[----:B------:R-:W-:-:S07]  /*2ba0*/  IMAD.MOV.U32 R13, RZ, RZ, R23 ;  /* 0x000000ffff0d7224 */ /* 0x000fce00078e0017 */
[----:B------:R-:W-:Y:S05]  /*2bb0*/  WARPSYNC.COLLECTIVE R15, `(.L_x_15738) ;  /* 0x000000000f087348 */ /* 0x000fea0003c00000 */
[----:B------:R0:W1:Y:S02]  /*2bc0*/  SHFL.BFLY P6, R14, R13, R12, R11 ;  /* 0x0c00000c0d0e7389 */ /* 0x00006400000c000b */
[----:B01----:R-:W-:Y:S05]  /*2bd0*/  ENDCOLLECTIVE ;  /* 0x000000000000791b */ /* 0x003fea0003800000 */
.L_x_15738:
[----:B------:R-:W-:Y:S02]  /*2be0*/  HFMA2 R12, -RZ, RZ, 0, 1.1920928955078125e-07 ;  /* 0x00000002ff0c7431 */ /* 0x000fe400000001ff */
[----:B------:R-:W-:-:S05]  /*2bf0*/  FADD R25, R23, R14 ;  /* 0x0000000e17197221 */ /* 0x000fca0000000000 */
[----:B------:R-:W-:-:S07]  /*2c00*/  MOV R13, R25 ;  /* 0x00000019000d7202 */ /* 0x000fce0000000f00 */
[----:B------:R-:W-:Y:S05]  /*2c10*/  WARPSYNC.COLLECTIVE R15, `(.L_x_15739) ;  /* 0x000000000f087348 */ /* 0x000fea0003c00000 */
[----:B------:R0:W1:Y:S02]  /*2c20*/  SHFL.BFLY P6, R14, R13, R12, R11 ;  /* 0x0c00000c0d0e7389 */ /* 0x00006400000c000b */
[----:B01----:R-:W-:Y:S05]  /*2c30*/  ENDCOLLECTIVE ;  /* 0x000000000000791b */ /* 0x003fea0003800000 */
.L_x_15739:
[----:B------:R-:W-:Y:S02]  /*2c40*/  HFMA2 R12, -RZ, RZ, 0, 5.9604644775390625e-08 ;  /* 0x00000001ff0c7431 */ /* 0x000fe400000001ff */
[----:B------:R-:W-:-:S05]  /*2c50*/  FADD R27, R25, R14 ;  /* 0x0000000e191b7221 */ /* 0x000fca0000000000 */
[----:B------:R-:W-:-:S07]  /*2c60*/  MOV R13, R27 ;  /* 0x0000001b000d7202 */ /* 0x000fce0000000f00 */
[----:B------:R-:W-:Y:S05]  /*2c70*/  WARPSYNC.COLLECTIVE R15, `(.L_x_15740) ;  /* 0x000000000f087348 */ /* 0x000fea0003c00000 */
[----:B------:R0:W1:Y:S02]  /*2c80*/  SHFL.BFLY P6, R14, R13, R12, R11 ;  /* 0x0c00000c0d0e7389 */ /* 0x00006400000c000b */
[----:B01----:R-:W-:Y:S05]  /*2c90*/  ENDCOLLECTIVE ;  /* 0x000000000000791b */ /* 0x003fea0003800000 */
.L_x_15740:
[----:B------:R-:W-:Y:S05]  /*2ca0*/  BRA `(.L_x_15741) ;  /* 0xffffffe400507947 */ /* 0x000fea000383ffff */
        .weak           $__internal_301_$__cuda_sm3x_div_rn_noftz_f32_slowpath
        .type           $__internal_301_$__cuda_sm3x_div_rn_noftz_f32_slowpath,@function
        .size           $__internal_301_$__cuda_sm3x_div_rn_noftz_f32_slowpath,(.L_x_25753 - $__internal_301_$__cuda_sm3x_div_rn_noftz_f32_slowpath)
$__internal_301_$__cuda_sm3x_div_rn_noftz_f32_slowpath:
        /* <DEDUP_REMOVED lines=34> */
.L_x_15743:
        /* <DEDUP_REMOVED lines=36> */
[----:B------:R-:W-:Y:S01]  /*3110*/  IADD3 R18, PT, PT, R32, 0x20, RZ ;  /* 0x0000002020127810 */ /* 0x000fe20007ffe0ff */
[----:B------:R-:W-:Y:S01]  /*3120*/  IMAD.MOV R32, RZ, RZ, -R32 ;  /* 0x000000ffff207224 */ /* 0x000fe200078e0a20 */
[----:B------:R-:W-:-:S04]  /*3130*/  LOP3.LUT R11, R11, 0x800000, RZ, 0xfc, !PT ;  /* 0x008000000b0b7812 */ /* 0x000fc800078efcff */
[----:B------:R-:W-:Y:S02]  /*3140*/  SHF.L.U32 R18, R11, R18, RZ ;  /* 0x000000120b127219 */ /* 0x000fe400000006ff */
        /* <DEDUP_REMOVED lines=11> */
.L_x_15750:
[----:B------:R-:W-:-:S04]  /*3200*/  LOP3.LUT R10, R10, 0x80000000, RZ, 0xc0, !PT ;  /* 0x800000000a0a7812 */ /* 0x000fc800078ec0ff */
[----:B------:R-:W-:Y:S01]  /*3210*/  LOP3.LUT R10, R10, 0x7f800000, RZ, 0xfc, !PT ;  /* 0x7f8000000a0a7812 */ /* 0x000fe200078efcff */
[----:B------:R-:W-:Y:S06]  /*3220*/  BRA `(.L_x_15751) ;  /* 0x0000000000047947 */ /* 0x000fec0003800000 */
.L_x_15749:
[----:B------:R-:W-:-:S07]  /*3230*/  LEA R10, R25, R10, 0x17 ;  /* 0x0000000a190a7211 */ /* 0x000fce00078eb8ff */
.L_x_15751:
[----:B------:R-:W-:Y:S05]  /*3240*/  BSYNC.RECONVERGENT B2 ;  /* 0x0000000000027941 */ /* 0x000fea0003800200 */
.L_x_15748:
[----:B------:R-:W-:Y:S05]  /*3250*/  BRA `(.L_x_15752) ;  /* 0x0000000000207947 */ /* 0x000fea0003800000 */
.L_x_15747:
[----:B------:R-:W-:-:S04]  /*3260*/  LOP3.LUT R10, R11, 0x80000000, R10, 0x48, !PT ;  /* 0x800000000b0a7812 */ /* 0x000fc800078e480a */
[----:B------:R-:W-:Y:S01]  /*3270*/  LOP3.LUT R10, R10, 0x7f800000, RZ, 0xfc, !PT ;  /* 0x7f8000000a0a7812 */ /* 0x000fe200078efcff */
[----:B------:R-:W-:Y:S06]  /*3280*/  BRA `(.L_x_15752) ;  /* 0x0000000000147947 */ /* 0x000fec0003800000 */
.L_x_15746:
[----:B------:R-:W-:Y:S01]  /*3290*/  LOP3.LUT R10, R11, 0x80000000, R10, 0x48, !PT ;  /* 0x800000000b0a7812 */ /* 0x000fe200078e480a */
[----:B------:R-:W-:Y:S06]  /*32a0*/  BRA `(.L_x_15752) ;  /* 0x00000000000c7947 */ /* 0x000fec0003800000 */
.L_x_15745:
[----:B------:R-:W0:Y:S01]  /*32b0*/  MUFU.RSQ R10, -QNAN ;  /* 0xffc00000000a7908 */ /* 0x000e220000001400 */
[----:B------:R-:W-:Y:S05]  /*32c0*/  BRA `(.L_x_15752) ;  /* 0x0000000000047947 */ /* 0x000fea0003800000 */
.L_x_15744:
[----:B------:R-:W-:-:S07]  /*32d0*/  FADD.FTZ R10, R10, R11 ;  /* 0x0000000b0a0a7221 */ /* 0x000fce0000010000 */
.L_x_15752:
[----:B------:R-:W-:Y:S05]  /*32e0*/  BSYNC.RECONVERGENT B1 ;  /* 0x0000000000017941 */ /* 0x000fea0003800200 */
.L_x_15742:
[----:B------:R-:W-:Y:S01]  /*32f0*/  HFMA2 R11, -RZ, RZ, 0, 0 ;  /* 0x00000000ff0b7431 */ /* 0x000fe200000001ff */
[----:B0-----:R-:W-:Y:S02]  /*3300*/  MOV R18, R10 ;  /* 0x0000000a00127202 */ /* 0x001fe40000000f00 */
[----:B------:R-:W-:-:S04]  /*3310*/  MOV R10, R14 ;  /* 0x0000000e000a7202 */ /* 0x000fc80000000f00 */
[----:B------:R-:W-:Y:S05]  /*3320*/  RET.REL.NODEC R10 `(_Z15SoftmaxWarpImplI10DirectLoadI6__halffE11DirectStoreIfS1_EfLi2ELi10ELi32ELi1ELb1EL9Algorithm0EEvT_T0_ll) ;  /* 0xffffffcc0a347950 */ /* 0x000fea0003c3ffff */
.L_x_15753:
        /* <DEDUP_REMOVED lines=13> */
.L_x_25753:


//--------------------- .text._Z15SoftmaxWarpImplI10DirectLoadI6__halffE11DirectStoreIfS1_EfLi2ELi10ELi32ELi1ELb0EL9Algorithm0EEvT_T0_ll --------------------------
	.section	.text._Z15SoftmaxWarpImplI10DirectLoadI6__halffE11DirectStoreIfS1_EfLi2ELi10ELi32ELi1ELb0EL9Algorithm0EEvT_T0_ll,"ax",@progbits
	.align	128
        .global         _Z15SoftmaxWarpImplI10DirectLoadI6__halffE11DirectStoreIfS1_EfLi2ELi10ELi32ELi1ELb0EL9Algorithm0EEvT_T0_ll
        .type           _Z15SoftmaxWarpImplI10DirectLoadI6__halffE11DirectStoreIfS1_EfLi2ELi10ELi32ELi1ELb0EL9Algorithm0EEvT_T0_ll,@function
        .size           _Z15SoftmaxWarpImplI10DirectLoadI6__halffE11DirectStoreIfS1_EfLi2ELi10ELi32ELi1ELb0EL9Algorithm0EEvT_T0_ll,(.L_x_25754 - _Z15SoftmaxWarpImplI10DirectLoadI6__halffE11DirectStoreIfS1_EfLi2ELi10ELi32ELi1ELb0EL9Algorithm0EEvT_T0_ll)
        .other          _Z15SoftmaxWarpImplI10DirectLoadI6__halffE11DirectStoreIfS1_EfLi2ELi10ELi32ELi1ELb0EL9Algorithm0EEvT_T0_ll,@"STO_CUDA_ENTRY STV_DEFAULT"
_Z15SoftmaxWarpImplI10DirectLoadI6__halffE11DirectStoreIfS1_EfLi2ELi10ELi32ELi1ELb0EL9Algorithm0EEvT_T0_ll:
.text._Z15SoftmaxWarpImplI10DirectLoadI6__halffE11DirectStoreIfS1_EfLi2ELi10ELi32ELi1ELb0EL9Algorithm0EEvT_T0_ll:
        /* <DEDUP_REMOVED lines=24> */
.L_x_15754:
        /* <DEDUP_REMOVED lines=14> */
.L_x_15776:
        /* <DEDUP_REMOVED lines=20> */
[----:B------:R-:W-:Y:S01]  /*03a0*/  IMAD.X R5, RZ, RZ, R11, P2 ;  /* 0x000000ffff057224 */ /* 0x000fe200010e060b */
[-C--:B------:R-:W-:Y:S01]  /*03b0*/  IADD3.X R9, PT, PT, RZ, R11.reuse, RZ, P0, !PT ;  /* 0x0000000bff097210 */ /* 0x080fe200007fe4ff */
[----:B------:R-:W2:Y:S01]  /*03c0*/  LDG.E R26, desc[UR4][R26.64] ;  /* 0x000000041a1a7981 */ /* 0x000ea2000c1e1900 */
[----:B------:R-:W-:Y:S02]  /*03d0*/  LEA.HI R12, P1, R7, R12, RZ, 0x1 ;  /* 0x0000000c070c7211 */ /* 0x000fe400078308ff */
[----:B------:R-:W-:Y:S02]  /*03e0*/  LEA.HI R2, P0, R9, R0, RZ, 0x1 ;  /* 0x0000000009027211 */ /* 0x000fe400078108ff */
[----:B------:R-:W-:Y:S02]  /*03f0*/  IADD3.X R3, PT, PT, RZ, R11, RZ, P3, !PT ;  /* 0x0000000bff037210 */ /* 0x000fe40001ffe4ff */
[----:B------:R-:W-:-:S02]  /*0400*/  IADD3.X R9, PT, PT, RZ, R9, RZ, P0, !PT ;  /* 0x00000009ff097210 */ /* 0x000fc400007fe4ff */
[----:B------:R-:W-:Y:S02]  /*0410*/  IADD3.X R7, PT, PT, RZ, R7, RZ, P1, !PT ;  /* 0x00000007ff077210 */ /* 0x000fe40000ffe4ff */
[----:B------:R-:W-:Y:S02]  /*0420*/  LEA.HI R14, P0, R5, R14, RZ, 0x1 ;  /* 0x0000000e050e7211 */ /* 0x000fe400078108ff */
[C---:B------:R-:W-:Y:S02]  /*0430*/  SHF.L.U64.HI R8, R2.reuse, 0x1, R9 ;  /* 0x0000000102087819 */ /* 0x040fe40000010209 */
[----:B------:R-:W-:Y:S02]  /*0440*/  SHF.L.U32 R2, R2, 0x1, RZ ;  /* 0x0000000102027819 */ /* 0x000fe400000006ff */
[----:B------:R-:W-:Y:S02]  /*0450*/  LEA.HI R24, P2, R3, R24, RZ, 0x1 ;  /* 0x0000001803187211 */ /* 0x000fe400078508ff */
[C---:B------:R-:W-:Y:S01]  /*0460*/  SHF.L.U64.HI R6, R12.reuse, 0x1, R7 ;  /* 0x000000010c067819 */ /* 0x040fe20000010207 */
[----:B------:R-:W-:Y:S01]  /*0470*/  IMAD.SHL.U32 R12, R12, 0x2, RZ ;  /* 0x000000020c0c7824 */ /* 0x000fe200078e00ff */
[----:B------:R-:W-:-:S02]  /*0480*/  IADD3.X R5, PT, PT, RZ, R5, RZ, P0, !PT ;  /* 0x00000005ff057210 */ /* 0x000fc400007fe4ff */
[----:B------:R-:W-:Y:S02]  /*0490*/  LOP3.LUT R2, R2, 0xfffffffc, RZ, 0xc0, !PT ;  /* 0xfffffffc02027812 */ /* 0x000fe400078ec0ff */
[----:B------:R-:W-:Y:S02]  /*04a0*/  IADD3.X R3, PT, PT, RZ, R3, RZ, P2, !PT ;  /* 0x00000003ff037210 */ /* 0x000fe400017fe4ff */
[----:B------:R-:W-:Y:S02]  /*04b0*/  SHF.L.U64.HI R4, R14, 0x1, R5 ;  /* 0x000000010e047819 */ /* 0x000fe40000010205 */
[----:B------:R-:W-:Y:S02]  /*04c0*/  R2UR UR6, R16 ;  /* 0x00000000100672ca */ /* 0x000fe400000e0000 */
[----:B------:R-:W-:Y:S02]  /*04d0*/  R2UR UR7, R17 ;  /* 0x00000000110772ca */ /* 0x000fe400000e0000 */
[----:B------:R-:W-:-:S02]  /*04e0*/  SHF.L.U32 R14, R14, 0x1, RZ ;  /* 0x000000010e0e7819 */ /* 0x000fc400000006ff */
[----:B------:R-:W-:Y:S02]  /*04f0*/  LOP3.LUT R12, R12, 0xfffffffc, RZ, 0xc0, !PT ;  /* 0xfffffffc0c0c7812 */ /* 0x000fe400078ec0ff */
[----:B------:R-:W-:Y:S02]  /*0500*/  IADD3 R2, P0, PT, R2, UR36, RZ ;  /* 0x0000002402027c10 */ /* 0x000fe4000ff1e0ff */
[C---:B------:R-:W-:Y:S02]  /*0510*/  SHF.L.U64.HI R0, R24.reuse, 0x1, R3 ;  /* 0x0000000118007819 */ /* 0x040fe40000010203 */
[----:B------:R-:W-:Y:S02]  /*0520*/  SHF.L.U32 R24, R24, 0x1, RZ ;  /* 0x0000000118187819 */ /* 0x000fe400000006ff */
[----:B------:R-:W-:Y:S02]  /*0530*/  R2UR UR8, R16 ;  /* 0x00000000100872ca */ /* 0x000fe400000e0000 */
[----:B------:R-:W-:-:S02]  /*0540*/  R2UR UR9, R17 ;  /* 0x00000000110972ca */ /* 0x000fc400000e0000 */
[----:B------:R-:W-:Y:S02]  /*0550*/  LOP3.LUT R14, R14, 0xfffffffc, RZ, 0xc0, !PT ;  /* 0xfffffffc0e0e7812 */ /* 0x000fe400078ec0ff */
[----:B------:R-:W-:Y:S02]  /*0560*/  IADD3 R12, P1, PT, R12, UR36, RZ ;  /* 0x000000240c0c7c10 */ /* 0x000fe4000ff3e0ff */
[----:B------:R-:W-:Y:S02]  /*0570*/  IADD3.X R3, PT, PT, R8, UR37, RZ, P0, !PT ;  /* 0x0000002508037c10 */ /* 0x000fe400087fe4ff */
[----:B------:R-:W-:Y:S02]  /*0580*/  LOP3.LUT R24, R24, 0xfffffffc, RZ, 0xc0, !PT ;  /* 0xfffffffc18187812 */ /* 0x000fe400078ec0ff */
[----:B------:R-:W-:Y:S01]  /*0590*/  R2UR UR10, R16 ;  /* 0x00000000100a72ca */ /* 0x000fe200000e0000 */
[----:B------:R1:W3:Y:S01]  /*05a0*/  LDG.E R2, desc[UR4][R2.64] ;  /* 0x0000000402027981 */ /* 0x0002e2000c1e1900 */
[----:B------:R-:W-:-:S02]  /*05b0*/  R2UR UR11, R17 ;  /* 0x00000000110b72ca */ /* 0x000fc400000e0000 */
[----:B------:R-:W-:Y:S02]  /*05c0*/  IADD3 R14, P0, PT, R14, UR36, RZ ;  /* 0x000000240e0e7c10 */ /* 0x000fe4000ff1e0ff */
[----:B------:R-:W-:Y:S02]  /*05d0*/  IADD3.X R13, PT, PT, R6, UR37, RZ, P1, !PT ;  /* 0x00000025060d7c10 */ /* 0x000fe40008ffe4ff */
[----:B------:R-:W-:Y:S02]  /*05e0*/  IADD3 R24, P1, PT, R24, UR36, RZ ;  /* 0x0000002418187c10 */ /* 0x000fe4000ff3e0ff */
[----:B------:R-:W-:Y:S01]  /*05f0*/  IADD3.X R15, PT, PT, R4, UR37, RZ, P0, !PT ;  /* 0x00000025040f7c10 */ /* 0x000fe200087fe4ff */
[----:B------:R-:W4:Y:S01]  /*0600*/  LDG.E R12, desc[UR6][R12.64] ;  /* 0x000000060c0c7981 */ /* 0x000f22000c1e1900 */
[----:B------:R-:W-:-:S03]  /*0610*/  IADD3.X R25, PT, PT, R0, UR37, RZ, P1, !PT ;  /* 0x0000002500197c10 */ /* 0x000fc60008ffe4ff */
[----:B------:R-:W5:Y:S04]  /*0620*/  LDG.E R14, desc[UR8][R14.64] ;  /* 0x000000080e0e7981 */ /* 0x000f68000c1e1900 */
[----:B------:R-:W5:Y:S01]  /*0630*/  LDG.E R25, desc[UR10][R24.64] ;  /* 0x0000000a18197981 */ /* 0x000f62000c1e1900 */
[----:B------:R-:W-:Y:S01]  /*0640*/  UMOV UR4, 0xffffffff ;  /* 0xffffffff00047882 */ /* 0x000fe20000000000 */
[--C-:B--2---:R-:W-:Y:S02]  /*0650*/  HADD2.F32 R23, -RZ, R26.reuse.H0_H0 ;  /* 0x2000001aff177230 */ /* 0x104fe40000004100 */
[----:B------:R-:W-:-:S05]  /*0660*/  HADD2.F32 R26, -RZ, R26.H1_H1 ;  /* 0x3000001aff1a7230 */ /* 0x000fca0000004100 */
[----:B-1----:R-:W-:Y:S01]  /*0670*/  FMNMX3 R3, R23, -INF , R26, !PT ;  /* 0xff80000017037876 */ /* 0x002fe2000780001a */
        /* <DEDUP_REMOVED lines=109> */
[----:B------:R-:W-:-:S03]  /*0d50*/  IMAD.SHL.U32 R15, R7, 0x800000, RZ ;  /* 0x00800000070f7824 */ /* 0x000fc600078e00ff */
        /* <DEDUP_REMOVED lines=24> */
.L_x_15788:
        /* <DEDUP_REMOVED lines=11> */
[----:B01----:R-:W-:Y:S05]  /*0f90*/  CALL.REL.NOINC `($__internal_302_$__cuda_sm3x_div_rn_noftz_f32_slowpath) ;  /* 0x0000001400c47944 */ /* 0x003fea0003c00000 */
[----:B------:R-:W-:-:S07]  /*0fa0*/  MOV R14, R0 ;  /* 0x00000000000e7202 */ /* 0x000fce0000000f00 */
.L_x_15757:
[----:B------:R-:W-:Y:S05]  /*0fb0*/  BSYNC.RECONVERGENT B0 ;  /* 0x0000000000007941 */ /* 0x000fea0003800200 */
.L_x_15756:
        /* <DEDUP_REMOVED lines=11> */
[----:B01----:R-:W-:Y:S05]  /*1070*/  CALL.REL.NOINC `($__internal_302_$__cuda_sm3x_div_rn_noftz_f32_slowpath) ;  /* 0x00000014008c7944 */ /* 0x003fea0003c00000 */
[----:B------:R-:W-:-:S07]  /*1080*/  IMAD.MOV.U32 R15, RZ, RZ, R0 ;  /* 0x000000ffff0f7224 */ /* 0x000fce00078e0000 */
.L_x_15759:
[----:B------:R-:W-:Y:S05]  /*1090*/  BSYNC.RECONVERGENT B0 ;  /* 0x0000000000007941 */ /* 0x000fea0003800200 */
.L_x_15758:
        /* <DEDUP_REMOVED lines=12> */
[----:B------:R-:W-:-:S07]  /*1160*/  MOV R2, R0 ;  /* 0x0000000000027202 */ /* 0x000fce0000000f00 */
.L_x_15761:
[----:B------:R-:W-:Y:S05]  /*1170*/  BSYNC.RECONVERGENT B0 ;  /* 0x0000000000007941 */ /* 0x000fea0003800200 */
.L_x_15760:
        /* <DEDUP_REMOVED lines=13> */
.L_x_15763:
[----:B------:R-:W-:Y:S05]  /*1250*/  BSYNC.RECONVERGENT B0 ;  /* 0x0000000000007941 */ /* 0x000fea0003800200 */
.L_x_15762:
        /* <DEDUP_REMOVED lines=13> */
.L_x_15765:
[----:B------:R-:W-:Y:S05]  /*1330*/  BSYNC.RECONVERGENT B0 ;  /* 0x0000000000007941 */ /* 0x000fea0003800200 */
.L_x_15764:
        /* <DEDUP_REMOVED lines=13> */
.L_x_15767:
[----:B------:R-:W-:Y:S05]  /*1410*/  BSYNC.RECONVERGENT B0 ;  /* 0x0000000000007941 */ /* 0x000fea0003800200 */
.L_x_15766:
        /* <DEDUP_REMOVED lines=13> */
.L_x_15769:
[----:B------:R-:W-:Y:S05]  /*14f0*/  BSYNC.RECONVERGENT B0 ;  /* 0x0000000000007941 */ /* 0x000fea0003800200 */
.L_x_15768:
        /* <DEDUP_REMOVED lines=13> */
.L_x_15771:
[----:B------:R-:W-:Y:S05]  /*15d0*/  BSYNC.RECONVERGENT B0 ;  /* 0x0000000000007941 */ /* 0x000fea0003800200 */
.L_x_15770:
        /* <DEDUP_REMOVED lines=13> */
.L_x_15773:
[----:B------:R-:W-:Y:S05]  /*16b0*/  BSYNC.RECONVERGENT B0 ;  /* 0x0000000000007941 */ /* 0x000fea0003800200 */
.L_x_15772:
        /* <DEDUP_REMOVED lines=11> */
[----:B0-----:R-:W-:Y:S05]  /*1770*/  CALL.REL.NOINC `($__internal_302_$__cuda_sm3x_div_rn_noftz_f32_slowpath) ;  /* 0x0000000c00cc7944 */ /* 0x001fea0003c00000 */
.L_x_15775:
[----:B------:R-:W-:Y:S05]  /*1780*/  BSYNC.RECONVERGENT B0 ;  /* 0x0000000000007941 */ /* 0x000fea0003800200 */
.L_x_15774:
        /* <DEDUP_REMOVED lines=10> */
[----:B------:R-:W-:Y:S01]  /*1830*/  R2UR UR5, R17 ;  /* 0x00000000110572ca */ /* 0x000fe200000e0000 */
[----:B------:R-:W-:Y:S01]  /*1840*/  IMAD.IADD R25, R9, 0x1, R25 ;  /* 0x0000000109197824 */ /* 0x000fe200078e0219 */
[C---:B------:R-:W-:Y:S02]  /*1850*/  IADD3 R4, P1, PT, R8.reuse, 0x40, RZ ;  /* 0x0000004008047810 */ /* 0x040fe40007f3e0ff */
[C---:B------:R-:W-:Y:S02]  /*1860*/  IADD3 R6, P2, PT, R8.reuse, 0x80, RZ ;  /* 0x0000008008067810 */ /* 0x040fe40007f5e0ff */
[C---:B------:R-:W-:Y:S02]  /*1870*/  IADD3 R2, P3, PT, R8.reuse, 0xc0, RZ ;  /* 0x000000c008027810 */ /* 0x040fe40007f7e0ff */
[----:B------:R-:W-:Y:S02]  /*1880*/  IADD3 R24, P4, PT, R8, 0x100, RZ ;  /* 0x0000010008187810 */ /* 0x000fe40007f9e0ff */
[----:B------:R-:W-:-:S02]  /*1890*/  LEA.HI R8, P0, R25, R8, RZ, 0x1 ;  /* 0x0000000819087211 */ /* 0x000fc400078108ff */
[-C--:B------:R-:W-:Y:S02]  /*18a0*/  IADD3.X R5, PT, PT, RZ, R25.reuse, RZ, P1, !PT ;  /* 0x00000019ff057210 */ /* 0x080fe40000ffe4ff */
[-C--:B------:R-:W-:Y:S01]  /*18b0*/  IADD3.X R3, PT, PT, RZ, R25.reuse, RZ, P0, !PT ;  /* 0x00000019ff037210 */ /* 0x080fe200007fe4ff */
[----:B------:R-:W-:Y:S01]  /*18c0*/  IMAD.SHL.U32 R10, R8, 0x2, RZ ;  /* 0x00000002080a7824 */ /* 0x000fe200078e00ff */
[-C--:B------:R-:W-:Y:S02]  /*18d0*/  IADD3.X R7, PT, PT, RZ, R25.reuse, RZ, P2, !PT ;  /* 0x00000019ff077210 */ /* 0x080fe400017fe4ff */
[-C--:B------:R-:W-:Y:S02]  /*18e0*/  IADD3.X R9, PT, PT, RZ, R25.reuse, RZ, P3, !PT ;  /* 0x00000019ff097210 */ /* 0x080fe40001ffe4ff */
[----:B------:R-:W-:Y:S02]  /*18f0*/  LEA.HI R4, P0, R5, R4, RZ, 0x1 ;  /* 0x0000000405047211 */ /* 0x000fe400078108ff */
[----:B------:R-:W-:-:S02]  /*1900*/  IADD3.X R25, PT, PT, RZ, R25, RZ, P4, !PT ;  /* 0x00000019ff197210 */ /* 0x000fc400027fe4ff */
[----:B------:R-:W-:Y:S02]  /*1910*/  IADD3.X R5, PT, PT, RZ, R5, RZ, P0, !PT ;  /* 0x00000005ff057210 */ /* 0x000fe400007fe4ff */
[----:B------:R-:W-:Y:S02]  /*1920*/  LEA.HI R24, P0, R25, R24, RZ, 0x1 ;  /* 0x0000001819187211 */ /* 0x000fe400078108ff */
[----:B------:R-:W-:Y:S02]  /*1930*/  SHF.L.U64.HI R3, R8, 0x1, R3 ;  /* 0x0000000108037819 */ /* 0x000fe40000010203 */
[----:B------:R-:W-:Y:S02]  /*1940*/  LEA.HI R8, P2, R9, R2, RZ, 0x1 ;  /* 0x0000000209087211 */ /* 0x000fe400078508ff */
[----:B------:R-:W-:Y:S02]  /*1950*/  LOP3.LUT R2, R10, 0xfffffffc, RZ, 0xc0, !PT ;  /* 0xfffffffc0a027812 */ /* 0x000fe400078ec0ff */
[----:B------:R-:W-:-:S02]  /*1960*/  SHF.L.U64.HI R5, R4, 0x1, R5 ;  /* 0x0000000104057819 */ /* 0x000fc40000010205 */
[----:B------:R-:W-:Y:S02]  /*1970*/  SHF.L.U32 R4, R4, 0x1, RZ ;  /* 0x0000000104047819 */ /* 0x000fe400000006ff */
[----:B------:R-:W-:Y:S02]  /*1980*/  IADD3.X R25, PT, PT, RZ, R25, RZ, P0, !PT ;  /* 0x00000019ff197210 */ /* 0x000fe400007fe4ff */
[----:B------:R-:W-:Y:S02]  /*1990*/  IADD3 R2, P0, PT, R2, UR40, RZ ;  /* 0x0000002802027c10 */ /* 0x000fe4000ff1e0ff */
[----:B------:R-:W-:Y:S02]  /*19a0*/  SHF.L.U64.HI R10, R24, 0x1, R25 ;  /* 0x00000001180a7819 */ /* 0x000fe40000010219 */
[----:B------:R-:W-:Y:S02]  /*19b0*/  LOP3.LUT R4, R4, 0xfffffffc, RZ, 0xc0, !PT ;  /* 0xfffffffc04047812 */ /* 0x000fe400078ec0ff */
[----:B------:R-:W-:-:S02]  /*19c0*/  SHF.L.U32 R24, R24, 0x1, RZ ;  /* 0x0000000118187819 */ /* 0x000fc400000006ff */
[----:B------:R-:W-:Y:S02]  /*19d0*/  IADD3.X R3, PT, PT, R3, UR41, RZ, P0, !PT ;  /* 0x0000002903037c10 */ /* 0x000fe400087fe4ff */
[----:B------:R-:W-:Y:S02]  /*19e0*/  IADD3 R4, P0, PT, R4, UR40, RZ ;  /* 0x0000002804047c10 */ /* 0x000fe4000ff1e0ff */
[----:B------:R-:W-:Y:S02]  /*19f0*/  LOP3.LUT R24, R24, 0xfffffffc, RZ, 0xc0, !PT ;  /* 0xfffffffc18187812 */ /* 0x000fe400078ec0ff */
[----:B------:R-:W-:Y:S02]  /*1a00*/  LEA.HI R6, P1, R7, R6, RZ, 0x1 ;  /* 0x0000000607067211 */ /* 0x000fe400078308ff */
[----:B------:R-:W-:Y:S02]  /*1a10*/  IADD3.X R5, PT, PT, R5, UR41, RZ, P0, !PT ;  /* 0x0000002905057c10 */ /* 0x000fe400087fe4ff */
[----:B------:R-:W-:-:S02]  /*1a20*/  IADD3 R24, P0, PT, R24, UR40, RZ ;  /* 0x0000002818187c10 */ /* 0x000fc4000ff1e0ff */
[----:B------:R-:W-:Y:S02]  /*1a30*/  IADD3.X R7, PT, PT, RZ, R7, RZ, P1, !PT ;  /* 0x00000007ff077210 */ /* 0x000fe40000ffe4ff */
[----:B------:R-:W-:Y:S02]  /*1a40*/  IADD3.X R9, PT, PT, RZ, R9, RZ, P2, !PT ;  /* 0x00000009ff097210 */ /* 0x000fe400017fe4ff */
[----:B------:R-:W-:Y:S02]  /*1a50*/  IADD3.X R25, PT, PT, R10, UR41, RZ, P0, !PT ;  /* 0x000000290a197c10 */ /* 0x000fe400087fe4ff */
[C---:B------:R-:W-:Y:S01]  /*1a60*/  SHF.L.U64.HI R7, R6.reuse, 0x1, R7 ;  /* 0x0000000106077819 */ /* 0x040fe20000010207 */
[----:B------:R-:W-:Y:S01]  /*1a70*/  IMAD.SHL.U32 R6, R6, 0x2, RZ ;  /* 0x0000000206067824 */ /* 0x000fe200078e00ff */
[----:B------:R-:W-:Y:S02]  /*1a80*/  IADD3 R20, P0, PT, R21, R20, RZ ;  /* 0x0000001415147210 */ /* 0x000fe40007f1e0ff */
[----:B------:R-:W-:-:S02]  /*1a90*/  SHF.L.U64.HI R9, R8, 0x1, R9 ;  /* 0x0000000108097819 */ /* 0x000fc40000010209 */
[----:B------:R-:W-:Y:S02]  /*1aa0*/  SHF.L.U32 R8, R8, 0x1, RZ ;  /* 0x0000000108087819 */ /* 0x000fe400000006ff */
[----:B------:R-:W-:Y:S02]  /*1ab0*/  LEA.HI.X.SX32 R19, R21, R19, 0x1, P0 ;  /* 0x0000001315137211 */ /* 0x000fe400000f0eff */
[----:B------:R-:W-:Y:S02]  /*1ac0*/  R2UR UR6, R16 ;  /* 0x00000000100672ca */ /* 0x000fe400000e0000 */
[----:B------:R-:W-:Y:S02]  /*1ad0*/  R2UR UR7, R17 ;  /* 0x00000000110772ca */ /* 0x000fe400000e0000 */
[----:B------:R-:W-:Y:S02]  /*1ae0*/  ISETP.GE.U32.AND P0, PT, R20, UR44, PT ;  /* 0x0000002c14007c0c */ /* 0x000fe4000bf06070 */
[----:B------:R-:W-:-:S02]  /*1af0*/  R2UR UR8, R16 ;  /* 0x00000000100872ca */ /* 0x000fc400000e0000 */
[C---:B------:R-:W-:Y:S02]  /*1b00*/  R2UR UR9, R17.reuse ;  /* 0x00000000110972ca */ /* 0x040fe400000e0000 */
[----:B------:R-:W-:Y:S02]  /*1b10*/  LOP3.LUT R6, R6, 0xfffffffc, RZ, 0xc0, !PT ;  /* 0xfffffffc06067812 */ /* 0x000fe400078ec0ff */
[----:B------:R-:W-:Y:S02]  /*1b20*/  R2UR UR10, R16 ;  /* 0x00000000100a72ca */ /* 0x000fe400000e0000 */
[----:B------:R-:W-:Y:S02]  /*1b30*/  R2UR UR11, R17 ;  /* 0x00000000110b72ca */ /* 0x000fe400000e0000 */
[----:B------:R-:W-:Y:S02]  /*1b40*/  LOP3.LUT R8, R8, 0xfffffffc, RZ, 0xc0, !PT ;  /* 0xfffffffc08087812 */ /* 0x000fe400078ec0ff */
[----:B------:R-:W-:-:S02]  /*1b50*/  R2UR UR12, R16 ;  /* 0x00000000100c72ca */ /* 0x000fc400000e0000 */
[----:B------:R-:W-:Y:S02]  /*1b60*/  R2UR UR13, R17 ;  /* 0x00000000110d72ca */ /* 0x000fe400000e0000 */
[----:B------:R-:W-:Y:S02]  /*1b70*/  ISETP.GE.AND.EX P0, PT, R19, UR45, PT, P0 ;  /* 0x0000002d13007c0c */ /* 0x000fe4000bf06300 */
[----:B------:R-:W-:Y:S02]  /*1b80*/  IADD3 R6, P1, PT, R6, UR40, RZ ;  /* 0x0000002806067c10 */ /* 0x000fe4000ff3e0ff */
[----:B------:R-:W-:Y:S02]  /*1b90*/  IADD3 R8, P2, PT, R8, UR40, RZ ;  /* 0x0000002808087c10 */ /* 0x000fe4000ff5e0ff */
[----:B------:R-:W-:Y:S02]  /*1ba0*/  F2FP.F16.F32.PACK_AB R15, R15, R14 ;  /* 0x0000000e0f0f723e */ /* 0x000fe400000000ff */
[----:B------:R-:W-:-:S02]  /*1bb0*/  IADD3.X R7, PT, PT, R7, UR41, RZ, P1, !PT ;  /* 0x0000002907077c10 */ /* 0x000fc40008ffe4ff */
        /* <DEDUP_REMOVED lines=8> */
.L_x_15755:
[----:B------:R-:W-:Y:S01]  /*1c40*/  HFMA2 R11, -RZ, RZ, 0, 1.847743988037109375e-06 ;  /* 0x0000001fff0b7431 */ /* 0x000fe200000001ff */
[----:B------:R-:W-:Y:S01]  /*1c50*/  BSSY B0, `(.L_x_15777) ;  /* 0x0000006000007945 */ /* 0x000fe20003800000 */
[----:B------:R-:W-:Y:S02]  /*1c60*/  MOV R12, 0x10 ;  /* 0x00000010000c7802 */ /* 0x000fe40000000f00 */
[----:B------:R-:W-:-:S07]  /*1c70*/  MOV R15, 0xffffffff ;  /* 0xffffffff000f7802 */ /* 0x000fce0000000f00 */
[----:B0-----:R-:W-:Y:S05]  /*1c80*/  WARPSYNC.COLLECTIVE R15, `(.L_x_15778) ;  /* 0x000000000f087348 */ /* 0x001fea0003c00000 */
[----:B------:R1:W2:Y:S02]  /*1c90*/  SHFL.BFLY P6, R14, R13, R12, R11 ;  /* 0x0c00000c0d0e7389 */ /* 0x0002a400000c000b */
[----:B012---:R-:W-:Y:S05]  /*1ca0*/  ENDCOLLECTIVE ;  /* 0x000000000000791b */ /* 0x007fea0003800000 */
.L_x_15778:
[----:B------:R-:W-:Y:S05]  /*1cb0*/  BSYNC B0 ;  /* 0x0000000000007941 */ /* 0x000fea0003800000 */
.L_x_15777:
[----:B------:R-:W-:Y:S01]  /*1cc0*/  HFMA2 R12, -RZ, RZ, 0, 4.76837158203125e-07 ;  /* 0x00000008ff0c7431 */ /* 0x000fe200000001ff */
[----:B------:R-:W-:Y:S01]  /*1cd0*/  FMNMX R13, R13, R14, !PT ;  /* 0x0000000e0d0d7209 */ /* 0x000fe20007800000 */
[----:B------:R-:W-:Y:S01]  /*1ce0*/  IMAD.MOV.U32 R11, RZ, RZ, 0x1f ;  /* 0x0000001fff0b7424 */ /* 0x000fe200078e00ff */
[----:B------:R-:W-:Y:S01]  /*1cf0*/  MOV R15, 0xffffffff ;  /* 0xffffffff000f7802 */ /* 0x000fe20000000f00 */
[----:B------:R-:W-:-:S07]  /*1d00*/  HFMA2 R9, -RZ, RZ, 0.96630859375, -0.0022525787353515625 ;  /* 0x3bbb989dff097431 */ /* 0x000fce00000001ff */
[----:B------:R-:W-:Y:S05]  /*1d10*/  WARPSYNC.COLLECTIVE R15, `(.L_x_15779) ;  /* 0x000000000f087348 */ /* 0x000fea0003c00000 */
[----:B------:R0:W1:Y:S02]  /*1d20*/  SHFL.BFLY P6, R14, R13, R12, R11 ;  /* 0x0c00000c0d0e7389 */ /* 0x00006400000c000b */
[----:B01----:R-:W-:Y:S05]  /*1d30*/  ENDCOLLECTIVE ;  /* 0x000000000000791b */ /* 0x003fea0003800000 */
.L_x_15779:
[----:B------:R-:W-:Y:S01]  /*1d40*/  HFMA2 R12, -RZ, RZ, 0, 2.384185791015625e-07 ;  /* 0x00000004ff0c7431 */ /* 0x000fe200000001ff */
[----:B------:R-:W-:-:S04]  /*1d50*/  FMNMX R0, R13, R14, !PT ;  /* 0x0000000e0d007209 */ /* 0x000fc80007800000 */
[----:B------:R-:W-:-:S07]  /*1d60*/  MOV R13, R0 ;  /* 0x00000000000d7202 */ /* 0x000fce0000000f00 */
[----:B------:R-:W-:Y:S05]  /*1d70*/  WARPSYNC.COLLECTIVE R15, `(.L_x_15780) ;  /* 0x000000000f087348 */ /* 0x000fea0003c00000 */
[----:B------:R0:W1:Y:S02]  /*1d80*/  SHFL.BFLY P6, R14, R13, R12, R11 ;  /* 0x0c00000c0d0e7389 */ /* 0x00006400000c000b */
[----:B01----:R-:W-:Y:S05]  /*1d90*/  ENDCOLLECTIVE ;  /* 0x000000000000791b */ /* 0x003fea0003800000 */
.L_x_15780:
[----:B------:R-:W-:Y:S01]  /*1da0*/  HFMA2 R12, -RZ, RZ, 0, 1.1920928955078125e-07 ;  /* 0x00000002ff0c7431 */ /* 0x000fe200000001ff */
[----:B------:R-:W-:-:S04]  /*1db0*/  FMNMX R2, R0, R14, !PT ;  /* 0x0000000e00027209 */ /* 0x000fc80007800000 */
[----:B------:R-:W-:-:S07]  /*1dc0*/  MOV R13, R2 ;  /* 0x00000002000d7202 */ /* 0x000fce0000000f00 */
[----:B------:R-:W-:Y:S05]  /*1dd0*/  WARPSYNC.COLLECTIVE R15, `(.L_x_15781) ;  /* 0x000000000f087348 */ /* 0x000fea0003c00000 */
[----:B------:R0:W1:Y:S02]  /*1de0*/  SHFL.BFLY P6, R14, R13, R12, R11 ;  /* 0x0c00000c0d0e7389 */ /* 0x00006400000c000b */
[----:B01----:R-:W-:Y:S05]  /*1df0*/  ENDCOLLECTIVE ;  /* 0x000000000000791b */ /* 0x003fea0003800000 */
.L_x_15781:
[----:B------:R-:W-:Y:S01]  /*1e00*/  IMAD.MOV.U32 R12, RZ, RZ, 0x1 ;  /* 0x00000001ff0c7424 */ /* 0x000fe200078e00ff */
[----:B------:R-:W-:-:S04]  /*1e10*/  FMNMX R3, R2, R14, !PT ;  /* 0x0000000e02037209 */ /* 0x000fc80007800000 */
[----:B------:R-:W-:-:S07]  /*1e20*/  MOV R13, R3 ;  /* 0x00000003000d7202 */ /* 0x000fce0000000f00 */
[----:B------:R-:W-:Y:S05]  /*1e30*/  WARPSYNC.COLLECTIVE R15, `(.L_x_15782) ;  /* 0x000000000f087348 */ /* 0x000fea0003c00000 */
[----:B------:R0:W1:Y:S02]  /*1e40*/  SHFL.BFLY P6, R14, R13, R12, R11 ;  /* 0x0c00000c0d0e7389 */ /* 0x00006400000c000b */
[----:B01----:R-:W-:Y:S05]  /*1e50*/  ENDCOLLECTIVE ;  /* 0x000000000000791b */ /* 0x003fea0003800000 */
.L_x_15782:
        /* <DEDUP_REMOVED lines=102> */
[----:B------:R-:W-:-:S03]  /*24c0*/  IMAD.MOV.U32 R11, RZ, RZ, 0x1f ;  /* 0x0000001fff0b7424 */ /* 0x000fc600078e00ff */
[----:B------:R-:W-:Y:S01]  /*24d0*/  FADD R13, R12, R9 ;  /* 0x000000090c0d7221 */ /* 0x000fe20000000000 */
[----:B------:R-:W-:-:S07]  /*24e0*/  HFMA2 R12, -RZ, RZ, 0, 9.5367431640625e-07 ;  /* 0x00000010ff0c7431 */ /* 0x000fce00000001ff */
[----:B------:R-:W-:Y:S05]  /*24f0*/  WARPSYNC.COLLECTIVE R15, `(.L_x_15783) ;  /* 0x000000000f087348 */ /* 0x000fea0003c00000 */
[----:B------:R0:W1:Y:S02]  /*2500*/  SHFL.BFLY P6, R14, R13, R12, R11 ;  /* 0x0c00000c0d0e7389 */ /* 0x00006400000c000b */
[----:B01----:R-:W-:Y:S05]  /*2510*/  ENDCOLLECTIVE ;  /* 0x000000000000791b */ /* 0x003fea0003800000 */
.L_x_15783:
[----:B------:R-:W-:Y:S02]  /*2520*/  HFMA2 R12, -RZ, RZ, 0, 4.76837158203125e-07 ;  /* 0x00000008ff0c7431 */ /* 0x000fe400000001ff */
[----:B------:R-:W-:-:S05]  /*2530*/  FADD R22, R13, R14 ;  /* 0x0000000e0d167221 */ /* 0x000fca0000000000 */
[----:B------:R-:W-:-:S07]  /*2540*/  MOV R13, R22 ;  /* 0x00000016000d7202 */ /* 0x000fce0000000f00 */
[----:B------:R-:W-:Y:S05]  /*2550*/  WARPSYNC.COLLECTIVE R15, `(.L_x_15784) ;  /* 0x000000000f087348 */ /* 0x000fea0003c00000 */
[----:B------:R0:W1:Y:S02]  /*2560*/  SHFL.BFLY P6, R14, R13, R12, R11 ;  /* 0x0c00000c0d0e7389 */ /* 0x00006400000c000b */
[----:B01----:R-:W-:Y:S05]  /*2570*/  ENDCOLLECTIVE ;  /* 0x000000000000791b */ /* 0x003fea0003800000 */
.L_x_15784:
[----:B------:R-:W-:Y:S02]  /*2580*/  HFMA2 R12, -RZ, RZ, 0, 2.384185791015625e-07 ;  /* 0x00000004ff0c7431 */ /* 0x000fe400000001ff */
[----:B------:R-:W-:-:S05]  /*2590*/  FADD R23, R22, R14 ;  /* 0x0000000e16177221 */ /* 0x000fca0000000000 */
[----:B------:R-:W-:-:S07]  /*25a0*/  MOV R13, R23 ;  /* 0x00000017000d7202 */ /* 0x000fce0000000f00 */
[----:B------:R-:W-:Y:S05]  /*25b0*/  WARPSYNC.COLLECTIVE R15, `(.L_x_15785) ;  /* 0x000000000f087348 */ /* 0x000fea0003c00000 */
[----:B------:R0:W1:Y:S02]  /*25c0*/  SHFL.BFLY P6, R14, R13, R12, R11 ;  /* 0x0c00000c0d0e7389 */ /* 0x00006400000c000b */
[----:B01----:R-:W-:Y:S05]  /*25d0*/  ENDCOLLECTIVE ;  /* 0x000000000000791b */ /* 0x003fea0003800000 */
.L_x_15785:
[----:B------:R-:W-:Y:S02]  /*25e0*/  IMAD.MOV.U32 R12, RZ, RZ, 0x2 ;  /* 0x00000002ff0c7424 */ /* 0x000fe400078e00ff */
[----:B------:R-:W-:-:S05]  /*25f0*/  FADD R24, R23, R14 ;  /* 0x0000000e17187221 */ /* 0x000fca0000000000 */
[----:B------:R-:W-:-:S07]  /*2600*/  MOV R13, R24 ;  /* 0x00000018000d7202 */ /* 0x000fce0000000f00 */
[----:B------:R-:W-:Y:S05]  /*2610*/  WARPSYNC.COLLECTIVE R15, `(.L_x_15786) ;  /* 0x000000000f087348 */ /* 0x000fea0003c00000 */
[----:B------:R0:W1:Y:S02]  /*2620*/  SHFL.BFLY P6, R14, R13, R12, R11 ;  /* 0x0c00000c0d0e7389 */ /* 0x00006400000c000b */
[----:B01----:R-:W-:Y:S05]  /*2630*/  ENDCOLLECTIVE ;  /* 0x000000000000791b */ /* 0x003fea0003800000 */
.L_x_15786:
[----:B------:R-:W-:Y:S02]  /*2640*/  HFMA2 R12, -RZ, RZ, 0, 5.9604644775390625e-08 ;  /* 0x00000001ff0c7431 */ /* 0x000fe400000001ff */
[----:B------:R-:W-:-:S05]  /*2650*/  FADD R25, R24, R14 ;  /* 0x0000000e18197221 */ /* 0x000fca0000000000 */
[----:B------:R-:W-:-:S07]  /*2660*/  MOV R13, R25 ;  /* 0x00000019000d7202 */ /* 0x000fce0000000f00 */
[----:B------:R-:W-:Y:S05]  /*2670*/  WARPSYNC.COLLECTIVE R15, `(.L_x_15787) ;  /* 0x000000000f087348 */ /* 0x000fea0003c00000 */
[----:B------:R0:W1:Y:S02]  /*2680*/  SHFL.BFLY P6, R14, R13, R12, R11 ;  /* 0x0c00000c0d0e7389 */ /* 0x00006400000c000b */
[----:B01----:R-:W-:Y:S05]  /*2690*/  ENDCOLLECTIVE ;  /* 0x000000000000791b */ /* 0x003fea0003800000 */
.L_x_15787:
[----:B------:R-:W-:Y:S05]  /*26a0*/  BRA `(.L_x_15788) ;  /* 0xffffffe8000c7947 */ /* 0x000fea000383ffff */
        .weak           $__internal_302_$__cuda_sm3x_div_rn_noftz_f32_slowpath
        .type           $__internal_302_$__cuda_sm3x_div_rn_noftz_f32_slowpath,@function
        .size           $__internal_302_$__cuda_sm3x_div_rn_noftz_f32_slowpath,(.L_x_25754 - $__internal_302_$__cuda_sm3x_div_rn_noftz_f32_slowpath)
$__internal_302_$__cuda_sm3x_div_rn_noftz_f32_slowpath:
        /* <DEDUP_REMOVED lines=35> */
.L_x_15790:
        /* <DEDUP_REMOVED lines=51> */
.L_x_15797:
[----:B------:R-:W-:-:S04]  /*2c10*/  LOP3.LUT R0, R0, 0x80000000, RZ, 0xc0, !PT ;  /* 0x8000000000007812 */ /* 0x000fc800078ec0ff */
[----:B------:R-:W-:Y:S01]  /*2c20*/  LOP3.LUT R0, R0, 0x7f800000, RZ, 0xfc, !PT ;  /* 0x7f80000000007812 */ /* 0x000fe200078efcff */
[----:B------:R-:W-:Y:S06]  /*2c30*/  BRA `(.L_x_15798) ;  /* 0x0000000000047947 */ /* 0x000fec0003800000 */
.L_x_15796:
[----:B------:R-:W-:-:S07]  /*2c40*/  LEA R0, R29, R0, 0x17 ;  /* 0x000000001d007211 */ /* 0x000fce00078eb8ff */
.L_x_15798:
[----:B------:R-:W-:Y:S05]  /*2c50*/  BSYNC.RECONVERGENT B2 ;  /* 0x0000000000027941 */ /* 0x000fea0003800200 */
.L_x_15795:
[----:B------:R-:W-:Y:S05]  /*2c60*/  BRA `(.L_x_15799) ;  /* 0x0000000000207947 */ /* 0x000fea0003800000 */
.L_x_15794:
[----:B------:R-:W-:-:S04]  /*2c70*/  LOP3.LUT R0, R25, 0x80000000, R0, 0x48, !PT ;  /* 0x8000000019007812 */ /* 0x000fc800078e4800 */
[----:B------:R-:W-:Y:S01]  /*2c80*/  LOP3.LUT R0, R0, 0x7f800000, RZ, 0xfc, !PT ;  /* 0x7f80000000007812 */ /* 0x000fe200078efcff */
[----:B------:R-:W-:Y:S06]  /*2c90*/  BRA `(.L_x_15799) ;  /* 0x0000000000147947 */ /* 0x000fec0003800000 */
.L_x_15793:
[----:B------:R-:W-:Y:S01]  /*2ca0*/  LOP3.LUT R0, R25, 0x80000000, R0, 0x48, !PT ;  /* 0x8000000019007812 */ /* 0x000fe200078e4800 */
[----:B------:R-:W-:Y:S06]  /*2cb0*/  BRA `(.L_x_15799) ;  /* 0x00000000000c7947 */ /* 0x000fec0003800000 */
.L_x_15792:
[----:B------:R-:W0:Y:S01]  /*2cc0*/  MUFU.RSQ R0, -QNAN ;  /* 0xffc0000000007908 */ /* 0x000e220000001400 */
[----:B------:R-:W-:Y:S05]  /*2cd0*/  BRA `(.L_x_15799) ;  /* 0x0000000000047947 */ /* 0x000fea0003800000 */
.L_x_15791:
[----:B------:R-:W-:-:S07]  /*2ce0*/  FADD.FTZ R0, R0, R11 ;  /* 0x0000000b00007221 */ /* 0x000fce0000010000 */
.L_x_15799:
[----:B------:R-:W-:Y:S05]  /*2cf0*/  BSYNC.RECONVERGENT B1 ;  /* 0x0000000000017941 */ /* 0x000fea0003800200 */
.L_x_15789:
[----:B------:R-:W-:Y:S01]  /*2d00*/  HFMA2 R13, -RZ, RZ, 0, 0 ;  /* 0x00000000ff0d7431 */ /* 0x000fe200000001ff */
[----:B------:R-:W-:-:S04]  /*2d10*/  MOV R12, R22 ;  /* 0x00000016000c7202 */ /* 0x000fc80000000f00 */
[----:B0-----:R-:W-:Y:S05]  /*2d20*/  RET.REL.NODEC R12 `(_Z15SoftmaxWarpImplI10DirectLoadI6__halffE11DirectStoreIfS1_EfLi2ELi10ELi32ELi1ELb0EL9Algorithm0EEvT_T0_ll) ;  /* 0xffffffd00cb47950 */ /* 0x001fea0003c3ffff */
.L_x_15800:
        /* <DEDUP_REMOVED lines=13> */
.L_x_25754:


//--------------------- .text._Z15SoftmaxWarpImplI10DirectLoadI6__halffE11DirectStoreIfS1_EfLi2ELi8ELi32ELi1ELb1EL9Algorithm0EEvT_T0_ll --------------------------
	.section	.text._Z15SoftmaxWarpImplI10DirectLoadI6__halffE11DirectStoreIfS1_EfLi2ELi8ELi32ELi1ELb1EL9Algorithm0EEvT_T0_ll,"ax",@progbits
	.align	128
        .global         _Z15SoftmaxWarpImplI10DirectLoadI6__halffE11DirectStoreIfS1_EfLi2ELi8ELi32ELi1ELb1EL9Algorithm0EEvT_T0_ll
        .type           _Z15SoftmaxWarpImplI10DirectLoadI6__halffE11DirectStoreIfS1_EfLi2ELi8ELi32ELi1ELb1EL9Algorithm0EEvT_T0_ll,@function
        .size           _Z15SoftmaxWarpImplI10DirectLoadI6__halffE11DirectStoreIfS1_EfLi2ELi8ELi32ELi1ELb1EL9Algorithm0EEvT_T0_ll,(.L_x_25755 - _Z15SoftmaxWarpImplI10DirectLoadI6__halffE11DirectStoreIfS1_EfLi2ELi8ELi32ELi1ELb1EL9Algorithm0EEvT_T0_ll)
        .other          _Z15SoftmaxWarpImplI10DirectLoadI6__halffE11DirectStoreIfS1_EfLi2ELi8ELi32ELi1ELb1EL9Algorithm0EEvT_T0_ll,@"STO_CUDA_ENTRY STV_DEFAULT"
_Z15SoftmaxWarpImplI10DirectLoadI6__halffE11DirectStoreIfS1_EfLi2ELi8ELi32ELi1ELb1EL9Algorithm0EEvT_T0_ll:
.text._Z15SoftmaxWarpImplI10DirectLoadI6__halffE11DirectStoreIfS1_EfLi2ELi8ELi32ELi1ELb1EL9Algorithm0EEvT_T0_ll:
        /* <DEDUP_REMOVED lines=24> */
.L_x_15801:
        /* <DEDUP_REMOVED lines=17> */
.L_x_15827:
[----:B-12---:R-:W1:Y:S01]  /*0290*/  LDC.64 R14, c[0x0][0x388] ;  /* 0x0000e200ff0e7b82 */ /* 0x006e620000000a00 */
[----:B------:R-:W-:Y:S02]  /*02a0*/  ISETP.GE.U32.AND P0, PT, R22, UR40, PT ;  /* 0x0000002816007c0c */ /* 0x000fe4000bf06070 */
[----:B------:R-:W-:Y:S02]  /*02b0*/  ISETP.GE.U32.AND P2, PT, R20, UR40, PT ;  /* 0x0000002814007c0c */ /* 0x000fe4000bf46070 */
[----:B------:R-:W-:Y:S02]  /*02c0*/  ISETP.GE.AND.EX P0, PT, RZ, UR41, PT, P0 ;  /* 0x00000029ff007c0c */ /* 0x000fe4000bf06300 */
[----:B------:R-:W-:Y:S01]  /*02d0*/  ISETP.GE.AND.EX P2, PT, RZ, UR41, PT, P2 ;  /* 0x00000029ff007c0c */ /* 0x000fe2000bf46320 */
[----:B---34-:R-:W3:Y:S01]  /*02e0*/  LDC.64 R4, c[0x0][0x388] ;  /* 0x0000e200ff047b82 */ /* 0x018ee20000000a00 */
[----:B------:R-:W-:Y:S02]  /*02f0*/  ISETP.GE.U32.AND P1, PT, R18, UR40, PT ;  /* 0x0000002812007c0c */ /* 0x000fe4000bf26070 */
[----:B------:R-:W-:-:S02]  /*0300*/  ISETP.GE.U32.AND P3, PT, R10, UR40, PT ;  /* 0x000000280a007c0c */ /* 0x000fc4000bf66070 */
[----:B------:R-:W-:Y:S02]  /*0310*/  ISETP.GE.AND.EX P1, PT, RZ, UR41, PT, P1 ;  /* 0x00000029ff007c0c */ /* 0x000fe4000bf26310 */
[----:B------:R-:W-:Y:S01]  /*0320*/  ISETP.GE.AND.EX P3, PT, RZ, UR41, PT, P3 ;  /* 0x00000029ff007c0c */ /* 0x000fe2000bf66330 */
[----:B------:R-:W4:Y:S02]  /*0330*/  LDC.64 R12, c[0x0][0x388] ;  /* 0x0000e200ff0c7b82 */ /* 0x000f240000000a00 */
[----:B------:R-:W-:Y:S02]  /*0340*/  @!P0 MOV R23, RZ ;  /* 0x000000ff00178202 */ /* 0x000fe40000000f00 */
[----:B------:R-:W-:Y:S02]  /*0350*/  @!P2 MOV R21, RZ ;  /* 0x000000ff0015a202 */ /* 0x000fe40000000f00 */
[----:B--2---:R-:W-:Y:S01]  /*0360*/  @!P0 R2UR UR4, R16 ;  /* 0x00000000100482ca */ /* 0x004fe200000e0000 */
[----:B-1----:R-:W-:Y:S01]  /*0370*/  @!P0 IMAD R0, R9, R14, RZ ;  /* 0x0000000e09008224 */ /* 0x002fe200078e02ff */
[----:B------:R-:W1:Y:S01]  /*0380*/  LDC.64 R6, c[0x0][0x380] ;  /* 0x0000e000ff067b82 */ /* 0x000e620000000a00 */
[----:B------:R-:W-:-:S02]  /*0390*/  @!P0 R2UR UR5, R17 ;  /* 0x00000000110582ca */ /* 0x000fc400000e0000 */
[C---:B------:R-:W-:Y:S01]  /*03a0*/  @!P0 IMAD R11, R19.reuse, R15, R0 ;  /* 0x0000000f130b8224 */ /* 0x040fe200078e0200 */
[----:B------:R-:W-:Y:S01]  /*03b0*/  @!P2 R2UR UR6, R16 ;  /* 0x000000001006a2ca */ /* 0x000fe200000e0000 */
[----:B------:R-:W-:Y:S01]  /*03c0*/  @!P0 IMAD.WIDE.U32 R14, R19, R14, R22 ;  /* 0x0000000e130e8225 */ /* 0x000fe200078e0016 */
[----:B------:R-:W-:-:S03]  /*03d0*/  @!P2 R2UR UR7, R17 ;  /* 0x000000001107a2ca */ /* 0x000fc600000e0000 */
[-C--:B---3--:R-:W-:Y:S02]  /*03e0*/  @!P2 IMAD R2, R9, R4.reuse, RZ ;  /* 0x000000040902a224 */ /* 0x088fe400078e02ff */
[----:B------:R-:W-:-:S04]  /*03f0*/  @!P2 IMAD.WIDE.U32 R26, R19, R4, R20 ;  /* 0x00000004131aa225 */ /* 0x000fc800078e0014 */
[----:B------:R-:W-:Y:S02]  /*0400*/  @!P2 IMAD R25, R19, R5, R2 ;  /* 0x000000051319a224 */ /* 0x000fe400078e0202 */
[----:B------:R-:W2:Y:S01]  /*0410*/  LDC.64 R2, c[0x0][0x380] ;  /* 0x0000e000ff027b82 */ /* 0x000ea20000000a00 */
[----:B------:R-:W-:Y:S02]  /*0420*/  @!P0 IMAD.IADD R23, R15, 0x1, R11 ;  /* 0x000000010f178824 */ /* 0x000fe400078e020b */
[----:B------:R-:W-:-:S03]  /*0430*/  @!P2 IADD3 R15, PT, PT, R25, R27, RZ ;  /* 0x0000001b190fa210 */ /* 0x000fc60007ffe0ff */
[----:B------:R-:W-:Y:S01]  /*0440*/  @!P0 LEA.HI R8, P5, R23, R14, RZ, 0x1 ;  /* 0x0000000e17088211 */ /* 0x000fe200078b08ff */
[----:B----4-:R-:W-:Y:S01]  /*0450*/  @!P1 IMAD R14, R9, R12, RZ ;  /* 0x0000000c090e9224 */ /* 0x010fe200078e02ff */
[----:B------:R-:W3:Y:S01]  /*0460*/  LDC.64 R4, c[0x0][0x388] ;  /* 0x0000e200ff047b82 */ /* 0x000ee20000000a00 */
[----:B------:R-:W-:Y:S02]  /*0470*/  @!P2 LEA.HI R0, P4, R15, R26, RZ, 0x1 ;  /* 0x0000001a0f00a211 */ /* 0x000fe400078908ff */
[----:B------:R-:W-:Y:S02]  /*0480*/  @!P0 SHF.L.U32 R21, R8, 0x1, RZ ;  /* 0x0000000108158819 */ /* 0x000fe400000006ff */
[----:B------:R-:W-:Y:S01]  /*0490*/  @!P0 IADD3.X R23, PT, PT, RZ, R23, RZ, P5, !PT ;  /* 0x00000017ff178210 */ /* 0x000fe20002ffe4ff */
[----:B------:R-:W-:Y:S01]  /*04a0*/  @!P2 IMAD.SHL.U32 R11, R0, 0x2, RZ ;  /* 0x00000002000ba824 */ /* 0x000fe200078e00ff */
[----:B------:R-:W-:Y:S02]  /*04b0*/  @!P0 LOP3.LUT R21, R21, 0xfffffffc, RZ, 0xc0, !PT ;  /* 0xfffffffc15158812 */ /* 0x000fe400078ec0ff */
[----:B------:R-:W-:-:S02]  /*04c0*/  @!P2 IADD3.X R15, PT, PT, RZ, R15, RZ, P4, !PT ;  /* 0x0000000fff0fa210 */ /* 0x000fc400027fe4ff */
[----:B-1----:R-:W-:Y:S01]  /*04d0*/  @!P0 IADD3 R6, P5, PT, R21, R6, RZ ;  /* 0x0000000615068210 */ /* 0x002fe20007fbe0ff */
[----:B------:R-:W-:Y:S01]  /*04e0*/  @!P1 IMAD R21, R19, R13, R14 ;  /* 0x0000000d13159224 */ /* 0x000fe200078e020e */
[----:B------:R-:W-:Y:S02]  /*04f0*/  @!P2 LOP3.LUT R11, R11, 0xfffffffc, RZ, 0xc0, !PT ;  /* 0xfffffffc0b0ba812 */ /* 0x000fe400078ec0ff */
[----:B------:R-:W-:Y:S02]  /*0500*/  @!P0 SHF.L.U64.HI R8, R8, 0x1, R23 ;  /* 0x0000000108088819 */ /* 0x000fe40000010217 */
[----:B------:R-:W-:Y:S01]  /*0510*/  @!P2 SHF.L.U64.HI R0, R0, 0x1, R15 ;  /* 0x000000010000a819 */ /* 0x000fe2000001020f */
[----:B------:R-:W-:Y:S01]  /*0520*/  @!P1 IMAD.MOV.U32 R15, RZ, RZ, RZ ;  /* 0x000000ffff0f9224 */ /* 0x000fe200078e00ff */
[----:B------:R-:W-:Y:S02]  /*0530*/  @!P1 MOV R14, R18 ;  /* 0x00000012000e9202 */ /* 0x000fe40000000f00 */
[----:B--2---:R-:W-:-:S02]  /*0540*/  @!P2 IADD3 R2, P4, PT, R11, R2, RZ ;  /* 0x000000020b02a210 */ /* 0x004fc40007f9e0ff */
[----:B------:R-:W-:Y:S01]  /*0550*/  @!P0 IADD3.X R7, PT, PT, R8, R7, RZ, P5, !PT ;  /* 0x0000000708078210 */ /* 0x000fe20002ffe4ff */
[----:B---3--:R-:W-:Y:S01]  /*0560*/  @!P3 IMAD R8, R9, R4, RZ ;  /* 0x000000040908b224 */ /* 0x008fe200078e02ff */
[----:B------:R-:W-:Y:S01]  /*0570*/  @!P3 MOV R11, RZ ;  /* 0x000000ff000bb202 */ /* 0x000fe20000000f00 */
[C---:B------:R-:W-:Y:S01]  /*0580*/  @!P1 IMAD.WIDE.U32 R14, R19.reuse, R12, R14 ;  /* 0x0000000c130e9225 */ /* 0x040fe200078e000e */
[----:B------:R-:W-:Y:S01]  /*0590*/  @!P2 IADD3.X R3, PT, PT, R0, R3, RZ, P4, !PT ;  /* 0x000000030003a210 */ /* 0x000fe200027fe4ff */
[----:B------:R-:W1:Y:S01]  /*05a0*/  LDC.64 R12, c[0x0][0x380] ;  /* 0x0000e000ff0c7b82 */ /* 0x000e620000000a00 */
[----:B------:R2:W3:Y:S01]  /*05b0*/  @!P0 LDG.E R6, desc[UR4][R6.64] ;  /* 0x0000000406068981 */ /* 0x0004e2000c1e1900 */
[----:B------:R-:W-:Y:S01]  /*05c0*/  @!P3 IMAD R23, R19, R5, R8 ;  /* 0x000000051317b224 */ /* 0x000fe200078e0208 */
[----:B------:R-:W-:Y:S01]  /*05d0*/  @!P1 IADD3 R21, PT, PT, R21, R15, RZ ;  /* 0x0000000f15159210 */ /* 0x000fe20007ffe0ff */
[----:B------:R-:W-:Y:S01]  /*05e0*/  @!P3 IMAD.WIDE.U32 R26, R19, R4, R10 ;  /* 0x00000004131ab225 */ /* 0x000fe200078e000a */
[----:B------:R4:W5:Y:S02]  /*05f0*/  @!P2 LDG.E R0, desc[UR6][R2.64] ;  /* 0x000000060200a981 */ /* 0x000964000c1e1900 */
[----:B------:R-:W-:Y:S01]  /*0600*/  @!P1 LEA.HI R14, P5, R21, R14, RZ, 0x1 ;  /* 0x0000000e150e9211 */ /* 0x000fe200078b08ff */
[----:B------:R-:W4:Y:S01]  /*0610*/  LDC.64 R4, c[0x0][0x380] ;  /* 0x0000e000ff047b82 */ /* 0x000f220000000a00 */
[----:B------:R-:W-:-:S02]  /*0620*/  @!P3 IMAD.IADD R11, R23, 0x1, R27 ;  /* 0x00000001170bb824 */ /* 0x000fc400078e021b */
[----:B------:R-:W-:-:S03]  /*0630*/  @!P1 SHF.L.U32 R15, R14, 0x1, RZ ;  /* 0x000000010e0f9819 */ /* 0x000fc600000006ff */
[----:B------:R-:W-:Y:S02]  /*0640*/  @!P3 LEA.HI R26, P4, R11, R26, RZ, 0x1 ;  /* 0x0000001a0b1ab211 */ /* 0x000fe400078908ff */
[----:B------:R-:W-:Y:S02]  /*0650*/  @!P1 IADD3.X R21, PT, PT, RZ, R21, RZ, P5, !PT ;  /* 0x00000015ff159210 */ /* 0x000fe40002ffe4ff */
[----:B------:R-:W-:Y:S02]  /*0660*/  @!P1 LOP3.LUT R15, R15, 0xfffffffc, RZ, 0xc0, !PT ;  /* 0xfffffffc0f0f9812 */ /* 0x000fe400078ec0ff */
[----:B------:R-:W-:Y:S02]  /*0670*/  @!P3 SHF.L.U32 R8, R26, 0x1, RZ ;  /* 0x000000011a08b819 */ /* 0x000fe400000006ff */
[----:B------:R-:W-:Y:S02]  /*0680*/  @!P1 R2UR UR4, R16 ;  /* 0x00000000100492ca */ /* 0x000fe400000e0000 */
[----:B------:R-:W-:Y:S01]  /*0690*/  @!P1 R2UR UR5, R17 ;  /* 0x00000000110592ca */ /* 0x000fe200000e0000 */
[----:B------:R-:W-:Y:S01]  /*06a0*/  @!P3 IMAD.X R11, RZ, RZ, R11, P4 ;  /* 0x000000ffff0bb224 */ /* 0x000fe200020e060b */
[----:B------:R-:W-:-:S02]  /*06b0*/  @!P1 SHF.L.U64.HI R28, R14, 0x1, R21 ;  /* 0x000000010e1c9819 */ /* 0x000fc40000010215 */
[----:B-1----:R-:W-:Y:S02]  /*06c0*/  @!P1 IADD3 R14, P5, PT, R15, R12, RZ ;  /* 0x0000000c0f0e9210 */ /* 0x002fe40007fbe0ff */
[----:B--2---:R-:W-:Y:S02]  /*06d0*/  @!P3 LOP3.LUT R7, R8, 0xfffffffc, RZ, 0xc0, !PT ;  /* 0xfffffffc0807b812 */ /* 0x004fe400078ec0ff */
[----:B------:R-:W-:Y:S02]  /*06e0*/  @!P3 R2UR UR6, R16 ;  /* 0x000000001006b2ca */ /* 0x000fe400000e0000 */
[----:B------:R-:W-:Y:S02]  /*06f0*/  @!P3 R2UR UR7, R17 ;  /* 0x000000001107b2ca */ /* 0x000fe400000e0000 */
[----:B------:R-:W-:Y:S02]  /*0700*/  @!P1 IADD3.X R15, PT, PT, R28, R13, RZ, P5, !PT ;  /* 0x0000000d1c0f9210 */ /* 0x000fe40002ffe4ff */
[----:B------:R-:W-:-:S02]  /*0710*/  @!P3 SHF.L.U64.HI R8, R26, 0x1, R11 ;  /* 0x000000011a08b819 */ /* 0x000fc4000001020b */
[----:B----4-:R-:W-:Y:S01]  /*0720*/  @!P3 IADD3 R2, P4, PT, R7, R4, RZ ;  /* 0x000000040702b210 */ /* 0x010fe20007f9e0ff */
[----:B------:R-:W2:Y:S03]  /*0730*/  @!P1 LDG.E R14, desc[UR4][R14.64] ;  /* 0x000000040e0e9981 */ /* 0x000ea6000c1e1900 */
[----:B------:R-:W-:-:S05]  /*0740*/  @!P3 IADD3.X R3, PT, PT, R8, R5, RZ, P4, !PT ;  /* 0x000000050803b210 */ /* 0x000fca00027fe4ff */
[----:B------:R-:W4:Y:S01]  /*0750*/  @!P3 LDG.E R2, desc[UR6][R2.64] ;  /* 0x000000060202b981 */ /* 0x000f22000c1e1900 */
[----:B------:R-:W-:Y:S01]  /*0760*/  MOV R27, 0xff800000 ;  /* 0xff800000001b7802 */ /* 0x000fe20000000f00 */
[----:B------:R-:W-:Y:S01]  /*0770*/  IMAD.MOV.U32 R25, RZ, RZ, -0x800000 ;  /* 0xff800000ff197424 */ /* 0x000fe200078e00ff */
[----:B------:R-:W-:Y:S02]  /*0780*/  MOV R23, 0xff800000 ;  /* 0xff80000000177802 */ /* 0x000fe40000000f00 */
[----:B------:R-:W-:Y:S02]  /*0790*/  MOV R4, 0xff800000 ;  /* 0xff80000000047802 */ /* 0x000fe40000000f00 */
[----:B------:R-:W-:Y:S01]  /*07a0*/  MOV R13, 0xff800000 ;  /* 0xff800000000d7802 */ /* 0x000fe20000000f00 */
[----:B------:R-:W-:Y:S01]  /*07b0*/  IMAD.MOV.U32 R5, RZ, RZ, -0x800000 ;  /* 0xff800000ff057424 */ /* 0x000fe200078e00ff */
[----:B------:R-:W-:Y:S01]  /*07c0*/  MOV R26, 0xff800000 ;  /* 0xff800000001a7802 */ /* 0x000fe20000000f00 */
[----:B------:R-:W-:Y:S01]  /*07d0*/  UMOV UR4, 0xffffffff ;  /* 0xffffffff00047882 */ /* 0x000fe20000000000 */
[----:B------:R-:W-:Y:S01]  /*07e0*/  MOV R21, 0xff800000 ;  /* 0xff80000000157802 */ /* 0x000fe20000000f00 */
[----:B---3--:R-:W-:-:S02]  /*07f0*/  @!P0 HADD2.F32 R27, -RZ, R6.H0_H0 ;  /* 0x20000006ff1b8230 */ /* 0x008fc40000004100 */
[----:B------:R-:W-:Y:S02]  /*0800*/  @!P0 HADD2.F32 R25, -RZ, R6.H1_H1 ;  /* 0x30000006ff198230 */ /* 0x000fe40000004100 */
[--C-:B-----5:R-:W-:Y:S02]  /*0810*/  @!P2 HADD2.F32 R23, -RZ, R0.reuse.H0_H0 ;  /* 0x20000000ff17a230 */ /* 0x120fe40000004100 */
[----:B------:R-:W-:Y:S01]  /*0820*/  @!P2 HADD2.F32 R4, -RZ, R0.H1_H1 ;  /* 0x30000000ff04a230 */ /* 0x000fe20000004100 */
[----:B------:R-:W-:Y:S02]  /*0830*/  @!P0 FMNMX3 R13, R27, -INF , R25, !PT ;  /* 0xff8000001b0d8876 */ /* 0x000fe40007800019 */
[----:B------:R-:W-:Y:S02]  /*0840*/  MOV R6, 0xff800000 ;  /* 0xff80000000067802 */ /* 0x000fe40000000f00 */
[----:B------:R-:W-:Y:S01]  /*0850*/  @!P2 FMNMX3 R13, R13, R23, R4, !PT ;  /* 0x000000170d0da276 */ /* 0x000fe20007800004 */
[----:B--2---:R-:W-:-:S02]  /*0860*/  @!P1 HADD2.F32 R5, -RZ, R14.H0_H0 ;  /* 0x2000000eff059230 */ /* 0x004fc40000004100 */
[----:B------:R-:W-:-:S05]  /*0870*/  @!P1 HADD2.F32 R6, -RZ, R14.H1_H1 ;  /* 0x3000000eff069230 */ /* 0x000fca0000004100 */
[----:B------:R-:W-:Y:S01]  /*0880*/  @!P1 FMNMX3 R13, R13, R5, R6, !PT ;  /* 0x000000050d0d9276 */ /* 0x000fe20007800006 */
[--C-:B----4-:R-:W-:Y:S02]  /*0890*/  @!P3 HADD2.F32 R26, -RZ, R2.reuse.H0_H0 ;  /* 0x20000002ff1ab230 */ /* 0x110fe40000004100 */
[----:B------:R-:W-:-:S05]  /*08a0*/  @!P3 HADD2.F32 R21, -RZ, R2.H1_H1 ;  /* 0x30000002ff15b230 */ /* 0x000fca0000004100 */
        /* <DEDUP_REMOVED lines=103> */
.L_x_15839:
        /* <DEDUP_REMOVED lines=11> */
[----:B01----:R-:W-:Y:S05]  /*0fd0*/  CALL.REL.NOINC `($__internal_303_$__cuda_sm3x_div_rn_noftz_f32_slowpath) ;  /* 0x0000001400447944 */ /* 0x003fea0003c00000 */
[----:B------:R-:W-:-:S07]  /*0fe0*/  MOV R14, R0 ;  /* 0x00000000000e7202 */ /* 0x000fce0000000f00 */
.L_x_15804:
[----:B------:R-:W-:Y:S05]  /*0ff0*/  BSYNC.RECONVERGENT B0 ;  /* 0x0000000000007941 */ /* 0x000fea0003800200 */
.L_x_15803:
        /* <DEDUP_REMOVED lines=11> */
[----:B01----:R-:W-:Y:S05]  /*10b0*/  CALL.REL.NOINC `($__internal_303_$__cuda_sm3x_div_rn_noftz_f32_slowpath) ;  /* 0x00000014000c7944 */ /* 0x003fea0003c00000 */
[----:B------:R-:W-:-:S07]  /*10c0*/  IMAD.MOV.U32 R15, RZ, RZ, R0 ;  /* 0x000000ffff0f7224 */ /* 0x000fce00078e0000 */
.L_x_15806:
[----:B------:R-:W-:Y:S05]  /*10d0*/  BSYNC.RECONVERGENT B0 ;  /* 0x0000000000007941 */ /* 0x000fea0003800200 */
.L_x_15805:
        /* <DEDUP_REMOVED lines=12> */
[----:B------:R-:W-:-:S07]  /*11a0*/  MOV R2, R0 ;  /* 0x0000000000027202 */ /* 0x000fce0000000f00 */
.L_x_15808:
[----:B------:R-:W-:Y:S05]  /*11b0*/  BSYNC.RECONVERGENT B0 ;  /* 0x0000000000007941 */ /* 0x000fea0003800200 */
.L_x_15807:
        /* <DEDUP_REMOVED lines=13> */
.L_x_15810:
[----:B------:R-:W-:Y:S05]  /*1290*/  BSYNC.RECONVERGENT B0 ;  /* 0x0000000000007941 */ /* 0x000fea0003800200 */
.L_x_15809:
        /* <DEDUP_REMOVED lines=11> */
[----:B01----:R-:W-:Y:S05]  /*1350*/  CALL.REL.NOINC `($__internal_303_$__cuda_sm3x_div_rn_noftz_f32_slowpath) ;  /* 0x0000001000647944 */ /* 0x003fea0003c00000 */
[----:B------:R-:W-:-:S07]  /*1360*/  MOV R4, R0 ;  /* 0x0000000000047202 */ /* 0x000fce0000000f00 */
.L_x_15812:
[----:B------:R-:W-:Y:S05]  /*1370*/  BSYNC.RECONVERGENT B0 ;  /* 0x0000000000007941 */ /* 0x000fea0003800200 */
.L_x_15811:
        /* <DEDUP_REMOVED lines=13> */
.L_x_15814:
[----:B------:R-:W-:Y:S05]  /*1450*/  BSYNC.RECONVERGENT B0 ;  /* 0x0000000000007941 */ /* 0x000fea0003800200 */
.L_x_15813:
        /* <DEDUP_REMOVED lines=13> */
.L_x_15816:
[----:B------:R-:W-:Y:S05]  /*1530*/  BSYNC.RECONVERGENT B0 ;  /* 0x0000000000007941 */ /* 0x000fea0003800200 */
.L_x_15815:
        /* <DEDUP_REMOVED lines=13> */
.L_x_15818:
[----:B------:R-:W-:Y:S05]  /*1610*/  BSYNC.RECONVERGENT B0 ;  /* 0x0000000000007941 */ /* 0x000fea0003800200 */
.L_x_15817:
        /* <DEDUP_REMOVED lines=25> */
.L_x_15820:
[----:B------:R-:W-:Y:S05]  /*17b0*/  BSYNC.RECONVERGENT B0 ;  /* 0x0000000000007941 */ /* 0x000fea0003800200 */
.L_x_15819:
        /* <DEDUP_REMOVED lines=18> */
.L_x_15822:
[----:B------:R-:W-:Y:S05]  /*18e0*/  BSYNC.RECONVERGENT B0 ;  /* 0x0000000000007941 */ /* 0x000fea0003800200 */
.L_x_15821:
        /* <DEDUP_REMOVED lines=19> */
.L_x_15824:
[----:B------:R-:W-:Y:S05]  /*1a20*/  BSYNC.RECONVERGENT B0 ;  /* 0x0000000000007941 */ /* 0x000fea0003800200 */
.L_x_15823:
[----:B------:R-:W-:Y:S04]  /*1a30*/  BSSY.RECONVERGENT B0, `(.L_x_15825) ;  /* 0x0000012000007945 */ /* 0x000fe80003800200 */
[----:B------:R-:W-:Y:S05]  /*1a40*/  @P3 BRA `(.L_x_15826) ;  /* 0x0000000000403947 */ /* 0x000fea0003800000 */
[----:B------:R-:W-:Y:S01]  /*1a50*/  MOV R11, RZ ;  /* 0x000000ff000b7202 */ /* 0x000fe20000000f00 */
[----:B------:R-:W-:Y:S01]  /*1a60*/  IMAD R0, R9, UR38, RZ ;  /* 0x0000002609007c24 */ /* 0x000fe2000f8e02ff */
[----:B------:R-:W-:Y:S02]  /*1a70*/  R2UR UR4, R16 ;  /* 0x00000000100472ca */ /* 0x000fe400000e0000 */
[----:B------:R-:W-:Y:S01]  /*1a80*/  R2UR UR5, R17 ;  /* 0x00000000110572ca */ /* 0x000fe200000e0000 */
[----:B---34-:R-:W-:Y:S01]  /*1a90*/  IMAD.WIDE.U32 R2, R19, UR38, R10 ;  /* 0x0000002613027c25 */ /* 0x018fe2000f8e000a */
        /* <DEDUP_REMOVED lines=11> */
.L_x_15826:
[----:B------:R-:W-:Y:S05]  /*1b50*/  BSYNC.RECONVERGENT B0 ;  /* 0x0000000000007941 */ /* 0x000fea0003800200 */
.L_x_15825:
[----:B------:R-:W-:-:S04]  /*1b60*/  IADD3 R19, P0, PT, R24, R19, RZ ;  /* 0x0000001318137210 */ /* 0x000fc80007f1e0ff */
[----:B------:R-:W-:Y:S02]  /*1b70*/  LEA.HI.X.SX32 R9, R24, R9, 0x1, P0 ;  /* 0x0000000918097211 */ /* 0x000fe400000f0eff */
[----:B------:R-:W-:-:S04]  /*1b80*/  ISETP.GE.U32.AND P0, PT, R19, UR42, PT ;  /* 0x0000002a13007c0c */ /* 0x000fc8000bf06070 */
[----:B------:R-:W-:-:S13]  /*1b90*/  ISETP.GE.AND.EX P0, PT, R9, UR43, PT, P0 ;  /* 0x0000002b09007c0c */ /* 0x000fda000bf06300 */
[----:B------:R-:W-:Y:S05]  /*1ba0*/  @!P0 BRA `(.L_x_15827) ;  /* 0xffffffe400b88947 */ /* 0x000fea000383ffff */
[----:B------:R-:W-:Y:S05]  /*1bb0*/  EXIT ;  /* 0x000000000000794d */ /* 0x000fea0003800000 */
.L_x_15802:
[----:B------:R-:W-:Y:S01]  /*1bc0*/  HFMA2 R11, -RZ, RZ, 0, 1.847743988037109375e-06 ;  /* 0x0000001fff0b7431 */ /* 0x000fe200000001ff */
[----:B------:R-:W-:Y:S01]  /*1bd0*/  BSSY B0, `(.L_x_15828) ;  /* 0x0000006000007945 */ /* 0x000fe20003800000 */
[----:B------:R-:W-:Y:S01]  /*1be0*/  IMAD.MOV.U32 R12, RZ, RZ, 0x10 ;  /* 0x00000010ff0c7424 */ /* 0x000fe200078e00ff */
[----:B------:R-:W-:-:S07]  /*1bf0*/  MOV R15, 0xffffffff ;  /* 0xffffffff000f7802 */ /* 0x000fce0000000f00 */
[----:B0-----:R-:W-:Y:S05]  /*1c00*/  WARPSYNC.COLLECTIVE R15, `(.L_x_15829) ;  /* 0x000000000f087348 */ /* 0x001fea0003c00000 */
[----:B------:R1:W2:Y:S02]  /*1c10*/  SHFL.BFLY P6, R14, R13, R12, R11 ;  /* 0x0c00000c0d0e7389 */ /* 0x0002a400000c000b */
[----:B012---:R-:W-:Y:S05]  /*1c20*/  ENDCOLLECTIVE ;  /* 0x000000000000791b */ /* 0x007fea0003800000 */
.L_x_15829:
[----:B------:R-:W-:Y:S05]  /*1c30*/  BSYNC B0 ;  /* 0x0000000000007941 */ /* 0x000fea0003800000 */
.L_x_15828:
[----:B------:R-:W-:Y:S01]  /*1c40*/  HFMA2 R12, -RZ, RZ, 0, 4.76837158203125e-07 ;  /* 0x00000008ff0c7431 */ /* 0x000fe200000001ff */
[----:B------:R-:W-:Y:S01]  /*1c50*/  FMNMX R13, R14, R13, !PT ;  /* 0x0000000d0e0d7209 */ /* 0x000fe20007800000 */
[----:B------:R-:W-:Y:S01]  /*1c60*/  IMAD.MOV.U32 R15, RZ, RZ, -0x1 ;  /* 0xffffffffff0f7424 */ /* 0x000fe200078e00ff */
[----:B------:R-:W-:-:S07]  /*1c70*/  MOV R11, 0x1f ;  /* 0x0000001f000b7802 */ /* 0x000fce0000000f00 */
[----:B------:R-:W-:Y:S05]  /*1c80*/  WARPSYNC.COLLECTIVE R15, `(.L_x_15830) ;  /* 0x000000000f087348 */ /* 0x000fea0003c00000 */
[----:B------:R0:W1:Y:S02]  /*1c90*/  SHFL.BFLY P6, R14, R13, R12, R11 ;  /* 0x0c00000c0d0e7389 */ /* 0x00006400000c000b */
[----:B01----:R-:W-:Y:S05]  /*1ca0*/  ENDCOLLECTIVE ;  /* 0x000000000000791b */ /* 0x003fea0003800000 */
.L_x_15830:
[----:B------:R-:W-:Y:S01]  /*1cb0*/  HFMA2 R12, -RZ, RZ, 0, 2.384185791015625e-07 ;  /* 0x00000004ff0c7431 */ /* 0x000fe200000001ff */
[----:B------:R-:W-:-:S04]  /*1cc0*/  FMNMX R0, R13, R14, !PT ;  /* 0x0000000e0d007209 */ /* 0x000fc80007800000 */
[----:B------:R-:W-:-:S07]  /*1cd0*/  MOV R13, R0 ;  /* 0x00000000000d7202 */ /* 0x000fce0000000f00 */
[----:B------:R-:W-:Y:S05]  /*1ce0*/  WARPSYNC.COLLECTIVE R15, `(.L_x_15831) ;  /* 0x000000000f087348 */ /* 0x000fea0003c00000 */
[----:B------:R0:W1:Y:S02]  /*1cf0*/  SHFL.BFLY P6, R14, R13, R12, R11 ;  /* 0x0c00000c0d0e7389 */ /* 0x00006400000c000b */
[----:B01----:R-:W-:Y:S05]  /*1d00*/  ENDCOLLECTIVE ;  /* 0x000000000000791b */ /* 0x003fea0003800000 */
.L_x_15831:
[----:B------:R-:W-:Y:S01]  /*1d10*/  HFMA2 R12, -RZ, RZ, 0, 1.1920928955078125e-07 ;  /* 0x00000002ff0c7431 */ /* 0x000fe200000001ff */
[----:B------:R-:W-:-:S04]  /*1d20*/  FMNMX R2, R0, R14, !PT ;  /* 0x0000000e00027209 */ /* 0x000fc80007800000 */
[----:B------:R-:W-:-:S07]  /*1d30*/  MOV R13, R2 ;  /* 0x00000002000d7202 */ /* 0x000fce0000000f00 */
[----:B------:R-:W-:Y:S05]  /*1d40*/  WARPSYNC.COLLECTIVE R15, `(.L_x_15832) ;  /* 0x000000000f087348 */ /* 0x000fea0003c00000 */
[----:B------:R0:W1:Y:S02]  /*1d50*/  SHFL.BFLY P6, R14, R13, R12, R11 ;  /* 0x0c00000c0d0e7389 */ /* 0x00006400000c000b */
[----:B01----:R-:W-:Y:S05]  /*1d60*/  ENDCOLLECTIVE ;  /* 0x000000000000791b */ /* 0x003fea0003800000 */
.L_x_15832:
[----:B------:R-:W-:Y:S02]  /*1d70*/  MOV R12, 0x1 ;  /* 0x00000001000c7802 */ /* 0x000fe40000000f00 */
[----:B------:R-:W-:-:S05]  /*1d80*/  FMNMX R3, R2, R14, !PT ;  /* 0x0000000e02037209 */ /* 0x000fca0007800000 */
[----:B------:R-:W-:-:S07]  /*1d90*/  IMAD.MOV.U32 R13, RZ, RZ, R3 ;  /* 0x000000ffff0d7224 */ /* 0x000fce00078e0003 */
[----:B------:R-:W-:Y:S05]  /*1da0*/  WARPSYNC.COLLECTIVE R15, `(.L_x_15833) ;  /* 0x000000000f087348 */ /* 0x000fea0003c00000 */
[----:B------:R0:W1:Y:S02]  /*1db0*/  SHFL.BFLY P6, R14, R13, R12, R11 ;  /* 0x0c00000c0d0e7389 */ /* 0x00006400000c000b */
[----:B01----:R-:W-:Y:S05]  /*1dc0*/  ENDCOLLECTIVE ;  /* 0x000000000000791b */ /* 0x003fea0003800000 */
.L_x_15833:
        /* <DEDUP_REMOVED lines=68> */
[----:B------:R-:W-:Y:S01]  /*2210*/  FADD R13, RZ, R0 ;  /* 0x00000000ff0d7221 */ /* 0x000fe20000000000 */
[----:B------:R-:W-:Y:S02]  /*2220*/  FFMA R11, R8, 1.925963033500011079e-08, R11 ;  /* 0x32a57060080b7823 */ /* 0x000fe4000000000b */
        /* <DEDUP_REMOVED lines=12> */
[----:B------:R-:W-:Y:S02]  /*22f0*/  HFMA2 R12, -RZ, RZ, 0, 9.5367431640625e-07 ;  /* 0x00000010ff0c7431 */ /* 0x000fe400000001ff */
[----:B0-----:R-:W-:Y:S01]  /*2300*/  FMUL R8, R8, R11 ;  /* 0x0000000b08087220 */ /* 0x001fe20000400000 */
[----:B------:R-:W-:-:S03]  /*2310*/  MOV R11, 0x1f ;  /* 0x0000001f000b7802 */ /* 0x000fc60000000f00 */
[----:B------:R-:W-:-:S07]  /*2320*/  FADD R13, R13, R8 ;  /* 0x000000080d0d7221 */ /* 0x000fce0000000000 */
[----:B------:R-:W-:Y:S05]  /*2330*/  WARPSYNC.COLLECTIVE R15, `(.L_x_15834) ;  /* 0x000000000f087348 */ /* 0x000fea0003c00000 */
[----:B------:R0:W1:Y:S02]  /*2340*/  SHFL.BFLY P6, R14, R13, R12, R11 ;  /* 0x0c00000c0d0e7389 */ /* 0x00006400000c000b */
[----:B01----:R-:W-:Y:S05]  /*2350*/  ENDCOLLECTIVE ;  /* 0x000000000000791b */ /* 0x003fea0003800000 */
.L_x_15834:
[----:B------:R-:W-:Y:S02]  /*2360*/  HFMA2 R12, -RZ, RZ, 0, 4.76837158203125e-07 ;  /* 0x00000008ff0c7431 */ /* 0x000fe400000001ff */
[----:B------:R-:W-:-:S04]  /*2370*/  FADD R21, R13, R14 ;  /* 0x0000000e0d157221 */ /* 0x000fc80000000000 */
[----:B------:R-:W-:-:S07]  /*2380*/  IMAD.MOV.U32 R13, RZ, RZ, R21 ;  /* 0x000000ffff0d7224 */ /* 0x000fce00078e0015 */
[----:B------:R-:W-:Y:S05]  /*2390*/  WARPSYNC.COLLECTIVE R15, `(.L_x_15835) ;  /* 0x000000000f087348 */ /* 0x000fea0003c00000 */
[----:B------:R0:W1:Y:S02]  /*23a0*/  SHFL.BFLY P6, R14, R13, R12, R11 ;  /* 0x0c00000c0d0e7389 */ /* 0x00006400000c000b */
[----:B01----:R-:W-:Y:S05]  /*23b0*/  ENDCOLLECTIVE ;  /* 0x000000000000791b */ /* 0x003fea0003800000 */
.L_x_15835:
[----:B------:R-:W-:Y:S02]  /*23c0*/  HFMA2 R12, -RZ, RZ, 0, 2.384185791015625e-07 ;  /* 0x00000004ff0c7431 */ /* 0x000fe400000001ff */
[----:B------:R-:W-:-:S05]  /*23d0*/  FADD R23, R21, R14 ;  /* 0x0000000e15177221 */ /* 0x000fca0000000000 */
[----:B------:R-:W-:-:S07]  /*23e0*/  MOV R13, R23 ;  /* 0x00000017000d7202 */ /* 0x000fce0000000f00 */
[----:B------:R-:W-:Y:S05]  /*23f0*/  WARPSYNC.COLLECTIVE R15, `(.L_x_15836) ;  /* 0x000000000f087348 */ /* 0x000fea0003c00000 */
[----:B------:R0:W1:Y:S02]  /*2400*/  SHFL.BFLY P6, R14, R13, R12, R11 ;  /* 0x0c00000c0d0e7389 */ /* 0x00006400000c000b */
[----:B01----:R-:W-:Y:S05]  /*2410*/  ENDCOLLECTIVE ;  /* 0x000000000000791b */ /* 0x003fea0003800000 */
.L_x_15836:
[----:B------:R-:W-:Y:S02]  /*2420*/  IMAD.MOV.U32 R12, RZ, RZ, 0x2 ;  /* 0x00000002ff0c7424 */ /* 0x000fe400078e00ff */
[----:B------:R-:W-:-:S05]  /*2430*/  FADD R25, R23, R14 ;  /* 0x0000000e17197221 */ /* 0x000fca0000000000 */
[----:B------:R-:W-:-:S07]  /*2440*/  MOV R13, R25 ;  /* 0x00000019000d7202 */ /* 0x000fce0000000f00 */
[----:B------:R-:W-:Y:S05]  /*2450*/  WARPSYNC.COLLECTIVE R15, `(.L_x_15837) ;  /* 0x000000000f087348 */ /* 0x000fea0003c00000 */
[----:B------:R0:W1:Y:S02]  /*2460*/  SHFL.BFLY P6, R14, R13, R12, R11 ;  /* 0x0c00000c0d0e7389 */ /* 0x00006400000c000b */
[----:B01----:R-:W-:Y:S05]  /*2470*/  ENDCOLLECTIVE ;  /* 0x000000000000791b */ /* 0x003fea0003800000 */
.L_x_15837:
[----:B------:R-:W-:Y:S02]  /*2480*/  HFMA2 R12, -RZ, RZ, 0, 5.9604644775390625e-08 ;  /* 0x00000001ff0c7431 */ /* 0x000fe400000001ff */
[----:B------:R-:W-:-:S05]  /*2490*/  FADD R26, R25, R14 ;  /* 0x0000000e191a7221 */ /* 0x000fca0000000000 */
[----:B------:R-:W-:-:S07]  /*24a0*/  MOV R13, R26 ;  /* 0x0000001a000d7202 */ /* 0x000fce0000000f00 */
[----:B------:R-:W-:Y:S05]  /*24b0*/  WARPSYNC.COLLECTIVE R15, `(.L_x_15838) ;  /* 0x000000000f087348 */ /* 0x000fea0003c00000 */
[----:B------:R0:W1:Y:S02]  /*24c0*/  SHFL.BFLY P6, R14, R13, R12, R11 ;  /* 0x0c00000c0d0e7389 */ /* 0x00006400000c000b */
[----:B01----:R-:W-:Y:S05]  /*24d0*/  ENDCOLLECTIVE ;  /* 0x000000000000791b */ /* 0x003fea0003800000 */
.L_x_15838:
[----:B------:R-:W-:Y:S05]  /*24e0*/  BRA `(.L_x_15839) ;  /* 0xffffffe8008c7947 */ /* 0x000fea000383ffff */
        .weak           $__internal_303_$__cuda_sm3x_div_rn_noftz_f32_slowpath
        .type           $__internal_303_$__cuda_sm3x_div_rn_noftz_f32_slowpath,@function
        .size           $__internal_303_$__cuda_sm3x_div_rn_noftz_f32_slowpath,(.L_x_25755 - $__internal_303_$__cuda_sm3x_div_rn_noftz_f32_slowpath)
$__internal_303_$__cuda_sm3x_div_rn_noftz_f32_slowpath:
        /* <DEDUP_REMOVED lines=35> */
.L_x_15841:
        /* <DEDUP_REMOVED lines=51> */
.L_x_15848:
[----:B------:R-:W-:-:S04]  /*2a50*/  LOP3.LUT R0, R0, 0x80000000, RZ, 0xc0, !PT ;  /* 0x8000000000007812 */ /* 0x000fc800078ec0ff */
[----:B------:R-:W-:Y:S01]  /*2a60*/  LOP3.LUT R0, R0, 0x7f800000, RZ, 0xfc, !PT ;  /* 0x7f80000000007812 */ /* 0x000fe200078efcff */
[----:B------:R-:W-:Y:S06]  /*2a70*/  BRA `(.L_x_15849) ;  /* 0x0000000000047947 */ /* 0x000fec0003800000 */
.L_x_15847:
[----:B------:R-:W-:-:S07]  /*2a80*/  LEA R0, R26, R0, 0x17 ;  /* 0x000000001a007211 */ /* 0x000fce00078eb8ff */
.L_x_15849:
[----:B------:R-:W-:Y:S05]  /*2a90*/  BSYNC.RECONVERGENT B2 ;  /* 0x0000000000027941 */ /* 0x000fea0003800200 */
.L_x_15846:
[----:B------:R-:W-:Y:S05]  /*2aa0*/  BRA `(.L_x_15850) ;  /* 0x0000000000207947 */ /* 0x000fea0003800000 */
.L_x_15845:
[----:B------:R-:W-:-:S04]  /*2ab0*/  LOP3.LUT R0, R23, 0x80000000, R0, 0x48, !PT ;  /* 0x8000000017007812 */ /* 0x000fc800078e4800 */
[----:B------:R-:W-:Y:S01]  /*2ac0*/  LOP3.LUT R0, R0, 0x7f800000, RZ, 0xfc, !PT ;  /* 0x7f80000000007812 */ /* 0x000fe200078efcff */
[----:B------:R-:W-:Y:S06]  /*2ad0*/  BRA `(.L_x_15850) ;  /* 0x0000000000147947 */ /* 0x000fec0003800000 */
.L_x_15844:
[----:B------:R-:W-:Y:S01]  /*2ae0*/  LOP3.LUT R0, R23, 0x80000000, R0, 0x48, !PT ;  /* 0x8000000017007812 */ /* 0x000fe200078e4800 */
[----:B------:R-:W-:Y:S06]  /*2af0*/  BRA `(.L_x_15850) ;  /* 0x00000000000c7947 */ /* 0x000fec0003800000 */
.L_x_15843:
[----:B------:R-:W0:Y:S01]  /*2b00*/  MUFU.RSQ R0, -QNAN ;  /* 0xffc0000000007908 */ /* 0x000e220000001400 */
[----:B------:R-:W-:Y:S05]  /*2b10*/  BRA `(.L_x_15850) ;  /* 0x0000000000047947 */ /* 0x000fea0003800000 */
.L_x_15842:
[----:B------:R-:W-:-:S07]  /*2b20*/  FADD.FTZ R0, R0, R11 ;  /* 0x0000000b00007221 */ /* 0x000fce0000010000 */
.L_x_15850:
[----:B------:R-:W-:Y:S05]  /*2b30*/  BSYNC.RECONVERGENT B1 ;  /* 0x0000000000017941 */ /* 0x000fea0003800200 */
.L_x_15840:
[----:B------:R-:W-:-:S04]  /*2b40*/  HFMA2 R13, -RZ, RZ, 0, 0 ;  /* 0x00000000ff0d7431 */ /* 0x000fc800000001ff */
[----:B0-----:R-:W-:Y:S05]  /*2b50*/  RET.REL.NODEC R12 `(_Z15SoftmaxWarpImplI10DirectLoadI6__halffE11DirectStoreIfS1_EfLi2ELi8ELi32ELi1ELb1EL9Algorithm0EEvT_T0_ll) ;  /* 0xffffffd40c287950 */ /* 0x001fea0003c3ffff */
.L_x_15851:
        /* <DEDUP_REMOVED lines=10> */
.L_x_25755:


//--------------------- .text._Z15SoftmaxWarpImplI10DirectLoadI6__halffE11DirectStoreIfS1_EfLi2ELi8ELi32ELi1ELb0EL9Algorithm0EEvT_T0_ll --------------------------
	.section	.text._Z15SoftmaxWarpImplI10DirectLoadI6__halffE11DirectStoreIfS1_EfLi2ELi8ELi32ELi1ELb0EL9Algorithm0EEvT_T0_ll,"ax",@progbits
	.align	128
        .global         _Z15SoftmaxWarpImplI10DirectLoadI6__halffE11DirectStoreIfS1_EfLi2ELi8ELi32ELi1ELb0EL9Algorithm0EEvT_T0_ll
        .type           _Z15SoftmaxWarpImplI10DirectLoadI6__halffE11DirectStoreIfS1_EfLi2ELi8ELi32ELi1ELb0EL9Algorithm0EEvT_T0_ll,@function
        .size           _Z15SoftmaxWarpImplI10DirectLoadI6__halffE11DirectStoreIfS1_EfLi2ELi8ELi32ELi1ELb0EL9Algorithm0EEvT_T0_ll,(.L_x_25756 - _Z15SoftmaxWarpImplI10DirectLoadI6__halffE11DirectStoreIfS1_EfLi2ELi8ELi32ELi1ELb0EL9Algorithm0EEvT_T0_ll)
        .other          _Z15SoftmaxWarpImplI10DirectLoadI6__halffE11DirectStoreIfS1_EfLi2ELi8ELi32ELi1ELb0EL9Algorithm0EEvT_T0_ll,@"STO_CUDA_ENTRY STV_DEFAULT"
_Z15SoftmaxWarpImplI10DirectLoadI6__halffE11DirectStoreIfS1_EfLi2ELi8ELi32ELi1ELb0EL9Algorithm0EEvT_T0_ll:
.text._Z15SoftmaxWarpImplI10DirectLoadI6__halffE11DirectStoreIfS1_EfLi2ELi8ELi32ELi1ELb0EL9Algorithm0EEvT_T0_ll:
        /* <DEDUP_REMOVED lines=24> */
.L_x_15852:
        /* <DEDUP_REMOVED lines=14> */
.L_x_15870:
        /* <DEDUP_REMOVED lines=13> */
[----:B------:R-:W-:Y:S02]  /*0330*/  IADD3 R26, P0, PT, R2, 0xc0, RZ ;  /* 0x000000c0021a7810 */ /* 0x000fe40007f1e0ff */
[----:B------:R-:W-:Y:S02]  /*0340*/  LEA.HI R2, P1, R3, R2, RZ, 0x1 ;  /* 0x0000000203027211 */ /* 0x000fe400078308ff */
[----:B------:R-:W-:-:S02]  /*0350*/  IADD3.X R7, PT, PT, RZ, R3, RZ, P2, !PT ;  /* 0x00000003ff077210 */ /* 0x000fc400017fe4ff */
[-C--:B------:R-:W-:Y:S01]  /*0360*/  IADD3.X R5, PT, PT, RZ, R3.reuse, RZ, P3, !PT ;  /* 0x00000003ff057210 */ /* 0x080fe20001ffe4ff */
[----:B------:R-:W-:Y:S01]  /*0370*/  IMAD.X R9, RZ, RZ, R3, P1 ;  /* 0x000000ffff097224 */ /* 0x000fe200008e0603 */
[----:B------:R-:W-:Y:S02]  /*0380*/  LEA.HI R12, P2, R7, R12, RZ, 0x1 ;  /* 0x0000000c070c7211 */ /* 0x000fe400078508ff */
[----:B------:R-:W-:Y:S02]  /*0390*/  IADD3.X R3, PT, PT, RZ, R3, RZ, P0, !PT ;  /* 0x00000003ff037210 */ /* 0x000fe400007fe4ff */
[----:B------:R-:W-:Y:S02]  /*03a0*/  LEA.HI R14, P0, R5, R14, RZ, 0x1 ;  /* 0x0000000e050e7211 */ /* 0x000fe400078108ff */
[----:B------:R-:W-:Y:S02]  /*03b0*/  IADD3.X R7, PT, PT, RZ, R7, RZ, P2, !PT ;  /* 0x00000007ff077210 */ /* 0x000fe400017fe4ff */
[C---:B------:R-:W-:Y:S01]  /*03c0*/  SHF.L.U64.HI R8, R2.reuse, 0x1, R9 ;  /* 0x0000000102087819 */ /* 0x040fe20000010209 */
[----:B------:R-:W-:Y:S01]  /*03d0*/  IMAD.X R5, RZ, RZ, R5, P0 ;  /* 0x000000ffff057224 */ /* 0x000fe200000e0605 */
[----:B------:R-:W-:-:S02]  /*03e0*/  SHF.L.U32 R2, R2, 0x1, RZ ;  /* 0x0000000102027819 */ /* 0x000fc400000006ff */
[----:B------:R-:W-:Y:S02]  /*03f0*/  LEA.HI R26, P1, R3, R26, RZ, 0x1 ;  /* 0x0000001a031a7211 */ /* 0x000fe400078308ff */
[C---:B------:R-:W-:Y:S02]  /*0400*/  SHF.L.U64.HI R6, R12.reuse, 0x1, R7 ;  /* 0x000000010c067819 */ /* 0x040fe40000010207 */
[----:B------:R-:W-:Y:S02]  /*0410*/  SHF.L.U32 R12, R12, 0x1, RZ ;  /* 0x000000010c0c7819 */ /* 0x000fe400000006ff */
[----:B------:R-:W-:Y:S02]  /*0420*/  LOP3.LUT R2, R2, 0xfffffffc, RZ, 0xc0, !PT ;  /* 0xfffffffc02027812 */ /* 0x000fe400078ec0ff */
[----:B------:R-:W-:Y:S02]  /*0430*/  IADD3.X R3, PT, PT, RZ, R3, RZ, P1, !PT ;  /* 0x00000003ff037210 */ /* 0x000fe40000ffe4ff */
[----:B------:R-:W-:-:S02]  /*0440*/  SHF.L.U64.HI R4, R14, 0x1, R5 ;  /* 0x000000010e047819 */ /* 0x000fc40000010205 */
[----:B------:R-:W-:Y:S02]  /*0450*/  SHF.L.U32 R14, R14, 0x1, RZ ;  /* 0x000000010e0e7819 */ /* 0x000fe400000006ff */
[----:B------:R-:W-:Y:S02]  /*0460*/  LOP3.LUT R12, R12, 0xfffffffc, RZ, 0xc0, !PT ;  /* 0xfffffffc0c0c7812 */ /* 0x000fe400078ec0ff */
[----:B------:R-:W-:Y:S02]  /*0470*/  IADD3 R2, P0, PT, R2, UR36, RZ ;  /* 0x0000002402027c10 */ /* 0x000fe4000ff1e0ff */
[C---:B------:R-:W-:Y:S01]  /*0480*/  SHF.L.U64.HI R0, R26.reuse, 0x1, R3 ;  /* 0x000000011a007819 */ /* 0x040fe20000010203 */
[----:B------:R-:W-:Y:S01]  /*0490*/  IMAD.SHL.U32 R26, R26, 0x2, RZ ;  /* 0x000000021a1a7824 */ /* 0x000fe200078e00ff */
[----:B------:R-:W-:Y:S02]  /*04a0*/  R2UR UR9, R17 ;  /* 0x00000000110972ca */ /* 0x000fe400000e0000 */
[----:B------:R-:W-:-:S02]  /*04b0*/  LOP3.LUT R14, R14, 0xfffffffc, RZ, 0xc0, !PT ;  /* 0xfffffffc0e0e7812 */ /* 0x000fc400078ec0ff */
[----:B------:R-:W-:Y:S02]  /*04c0*/  IADD3 R12, P1, PT, R12, UR36, RZ ;  /* 0x000000240c0c7c10 */ /* 0x000fe4000ff3e0ff */
[----:B------:R-:W-:Y:S02]  /*04d0*/  IADD3.X R3, PT, PT, R8, UR37, RZ, P0, !PT ;  /* 0x0000002508037c10 */ /* 0x000fe400087fe4ff */
[----:B------:R-:W-:Y:S02]  /*04e0*/  R2UR UR10, R16 ;  /* 0x00000000100a72ca */ /* 0x000fe400000e0000 */
[----:B------:R-:W-:Y:S01]  /*04f0*/  R2UR UR11, R17 ;  /* 0x00000000110b72ca */ /* 0x000fe200000e0000 */
[----:B------:R-:W2:Y:S01]  /*0500*/  LDG.E R2, desc[UR4][R2.64] ;  /* 0x0000000402027981 */ /* 0x000ea2000c1e1900 */
        /* <DEDUP_REMOVED lines=17> */
[----:B------:R-:W-:Y:S01]  /*0620*/  FMNMX3 R3, R0, R9, R8, !PT ;  /* 0x0000000900037276 */ /* 0x000fe20007800008 */
[--C-:B-----5:R-:W-:Y:S02]  /*0630*/  HADD2.F32 R24, -RZ, R26.reuse.H0_H0 ;  /* 0x2000001aff187230 */ /* 0x120fe40000004100 */
[----:B------:R-:W-:Y:S01]  /*0640*/  HADD2.F32 R23, -RZ, R26.H1_H1 ;  /* 0x3000001aff177230 */ /* 0x000fe20000004100 */
[----:B------:R-:W-:-:S04]  /*0650*/  FMNMX3 R3, R3, R10, R22, !PT ;  /* 0x0000000a03037276 */ /* 0x000fc80007800016 */
[----:B------:R-:W-:Y:S01]  /*0660*/  FMNMX3 R13, R3, R24, R23, !PT ;  /* 0x00000018030d7276 */ /* 0x000fe20007800017 */
[----:B------:R-:W-:Y:S06]  /*0670*/  BRA.DIV UR4, `(.L_x_15853) ;  /* 0x0000001204687947 */ /* 0x000fec000b800000 */
        /* <DEDUP_REMOVED lines=17> */
[-C--:B------:R-:W-:Y:S01]  /*0790*/  FFMA.SAT R13, R4, R5.reuse, 0.5 ;  /* 0x3f000000040d7423 */ /* 0x080fe20000002005 */
[----:B------:R-:W-:Y:S01]  /*07a0*/  FADD R24, R24, -R7 ;  /* 0x8000000718187221 */ /* 0x000fe20000000000 */
[-C--:B------:R-:W-:Y:S01]  /*07b0*/  FFMA.RM R0, R11, R6.reuse, 12582913 ;  /* 0x4b4000010b007423 */ /* 0x080fe20000004006 */
[-C--:B------:R-:W-:Y:S01]  /*07c0*/  FFMA.SAT R25, R26, R5.reuse, 0.5 ;  /* 0x3f0000001a197423 */ /* 0x080fe20000002005 */
[----:B------:R-:W-:Y:S01]  /*07d0*/  FFMA.RM R2, R13, R6, 12582913 ;  /* 0x4b4000010d027423 */ /* 0x000fe20000004006 */
[----:B------:R-:W-:Y:S01]  /*07e0*/  FFMA.SAT R13, R14, R5, 0.5 ;  /* 0x3f0000000e0d7423 */ /* 0x000fe20000002005 */
[C---:B------:R-:W-:Y:S01]  /*07f0*/  FADD R11, R0.reuse, -12583039 ;  /* 0xcb40007f000b7421 */ /* 0x040fe20000000000 */
[----:B------:R-:W-:Y:S01]  /*0800*/  SHF.L.U32 R0, R0, 0x17, RZ ;  /* 0x0000001700007819 */ /* 0x000fe200000006ff */
[----:B------:R-:W-:-:S02]  /*0810*/  FADD R9, R2, -12583039 ;  /* 0xcb40007f02097421 */ /* 0x000fc40000000000 */
[----:B------:R-:W-:Y:S02]  /*0820*/  FFMA R11, R12, 1.4426950216293334961, -R11 ;  /* 0x3fb8aa3b0c0b7823 */ /* 0x000fe4000000080b */
[----:B------:R-:W-:Y:S02]  /*0830*/  FFMA R9, R4, 1.4426950216293334961, -R9 ;  /* 0x3fb8aa3b04097823 */ /* 0x000fe40000000809 */
        /* <DEDUP_REMOVED lines=36> */
[----:B------:R-:W-:Y:S01]  /*0a80*/  SHF.L.U32 R2, R8, 0x17, RZ ;  /* 0x0000001708027819 */ /* 0x000fe200000006ff */
[----:B------:R-:W-:-:S02]  /*0a90*/  IMAD.SHL.U32 R7, R7, 0x800000, RZ ;  /* 0x0080000007077824 */ /* 0x000fc400078e00ff */
[----:B------:R-:W-:Y:S01]  /*0aa0*/  FFMA R27, R24, 1.925963033500011079e-08, R27 ;  /* 0x32a57060181b7823 */ /* 0x000fe2000000001b */
[----:B--2---:R-:W-:Y:S01]  /*0ab0*/  FMUL R0, R5, R10 ;  /* 0x0000000a05007220 */ /* 0x004fe20000400000 */
[----:B------:R-:W-:Y:S01]  /*0ac0*/  FADD R5, RZ, R3 ;  /* 0x00000003ff057221 */ /* 0x000fe20000000000 */
[----:B------:R-:W2:Y:S01]  /*0ad0*/  MUFU.EX2 R15, R15 ;  /* 0x0000000f000f7308 */ /* 0x000ea20000000800 */
[----:B-1----:R-:W-:Y:S01]  /*0ae0*/  FADD R25, R14, -12583039 ;  /* 0xcb40007f0e197421 */ /* 0x002fe20000000000 */
[----:B---3--:R-:W-:Y:S01]  /*0af0*/  FMUL R2, R2, R11 ;  /* 0x0000000b02027220 */ /* 0x008fe20000400000 */
[----:B------:R-:W-:Y:S01]  /*0b00*/  FADD R5, R5, R0 ;  /* 0x0000000005057221 */ /* 0x000fe20000000000 */
[----:B------:R-:W-:Y:S01]  /*0b10*/  SHF.L.U32 R10, R9, 0x17, RZ ;  /* 0x00000017090a7819 */ /* 0x000fe200000006ff */
[----:B------:R-:W-:Y:S01]  /*0b20*/  FFMA R25, R22, 1.4426950216293334961, -R25 ;  /* 0x3fb8aa3b16197823 */ /* 0x000fe20000000819 */
[----:B------:R-:W-:Y:S01]  /*0b30*/  SHF.L.U32 R14, R14, 0x17, RZ ;  /* 0x000000170e0e7819 */ /* 0x000fe200000006ff */
[----:B------:R-:W-:Y:S01]  /*0b40*/  FADD R9, R5, R2 ;  /* 0x0000000205097221 */ /* 0x000fe20000000000 */
[----:B------:R-:W1:Y:S01]  /*0b50*/  MUFU.EX2 R6, R23 ;  /* 0x0000001700067308 */ /* 0x000e620000000800 */
[----:B------:R-:W-:Y:S01]  /*0b60*/  FFMA R25, R22, 1.925963033500011079e-08, R25 ;  /* 0x32a5706016197823 */ /* 0x000fe20000000019 */
[----:B----4-:R-:W-:-:S06]  /*0b70*/  FMUL R4, R4, R13 ;  /* 0x0000000d04047220 */ /* 0x010fcc0000400000 */
        /* <DEDUP_REMOVED lines=21> */
.L_x_15882:
        /* <DEDUP_REMOVED lines=12> */
[----:B0-----:R-:W-:Y:S05]  /*0d90*/  CALL.REL.NOINC `($__internal_304_$__cuda_sm3x_div_rn_noftz_f32_slowpath) ;  /* 0x0000001000ec7944 */ /* 0x001fea0003c00000 */
[----:B------:R-:W-:-:S07]  /*0da0*/  IMAD.MOV.U32 R9, RZ, RZ, R3 ;  /* 0x000000ffff097224 */ /* 0x000fce00078e0003 */
.L_x_15855:
[----:B------:R-:W-:Y:S05]  /*0db0*/  BSYNC.RECONVERGENT B0 ;  /* 0x0000000000007941 */ /* 0x000fea0003800200 */
.L_x_15854:
        /* <DEDUP_REMOVED lines=12> */
[----:B0-----:R-:W-:Y:S05]  /*0e80*/  CALL.REL.NOINC `($__internal_304_$__cuda_sm3x_div_rn_noftz_f32_slowpath) ;  /* 0x0000001000b07944 */ /* 0x001fea0003c00000 */
[----:B------:R-:W-:-:S07]  /*0e90*/  MOV R12, R3 ;  /* 0x00000003000c7202 */ /* 0x000fce0000000f00 */
.L_x_15857:
[----:B------:R-:W-:Y:S05]  /*0ea0*/  BSYNC.RECONVERGENT B0 ;  /* 0x0000000000007941 */ /* 0x000fea0003800200 */
.L_x_15856:
        /* <DEDUP_REMOVED lines=12> */
[----:B0-----:R-:W-:Y:S05]  /*0f70*/  CALL.REL.NOINC `($__internal_304_$__cuda_sm3x_div_rn_noftz_f32_slowpath) ;  /* 0x0000001000747944 */ /* 0x001fea0003c00000 */
[----:B------:R-:W-:-:S07]  /*0f80*/  MOV R0, R3 ;  /* 0x0000000300007202 */ /* 0x000fce0000000f00 */
.L_x_15859:
[----:B------:R-:W-:Y:S05]  /*0f90*/  BSYNC.RECONVERGENT B0 ;  /* 0x0000000000007941 */ /* 0x000fea0003800200 */
.L_x_15858:
        /* <DEDUP_REMOVED lines=12> */
[----:B0-----:R-:W-:Y:S05]  /*1060*/  CALL.REL.NOINC `($__internal_304_$__cuda_sm3x_div_rn_noftz_f32_slowpath) ;  /* 0x0000001000387944 */ /* 0x001fea0003c00000 */
[----:B------:R-:W-:-:S07]  /*1070*/  MOV R13, R3 ;  /* 0x00000003000d7202 */ /* 0x000fce0000000f00 */
.L_x_15861:
[----:B------:R-:W-:Y:S05]  /*1080*/  BSYNC.RECONVERGENT B0 ;  /* 0x0000000000007941 */ /* 0x000fea0003800200 */
.L_x_15860:
        /* <DEDUP_REMOVED lines=13> */
[----:B------:R-:W-:-:S07]  /*1160*/  IMAD.MOV.U32 R2, RZ, RZ, R3 ;  /* 0x000000ffff027224 */ /* 0x000fce00078e0003 */
.L_x_15863:
[----:B------:R-:W-:Y:S05]  /*1170*/  BSYNC.RECONVERGENT B0 ;  /* 0x0000000000007941 */ /* 0x000fea0003800200 */
.L_x_15862:
        /* <DEDUP_REMOVED lines=14> */
.L_x_15865:
[----:B------:R-:W-:Y:S05]  /*1260*/  BSYNC.RECONVERGENT B0 ;  /* 0x0000000000007941 */ /* 0x000fea0003800200 */
.L_x_15864:
        /* <DEDUP_REMOVED lines=14> */
.L_x_15867:
[----:B------:R-:W-:Y:S05]  /*1350*/  BSYNC.RECONVERGENT B0 ;  /* 0x0000000000007941 */ /* 0x000fea0003800200 */
.L_x_15866:
        /* <DEDUP_REMOVED lines=13> */
.L_x_15869:
[----:B------:R-:W-:Y:S05]  /*1430*/  BSYNC.RECONVERGENT B0 ;  /* 0x0000000000007941 */ /* 0x000fea0003800200 */
.L_x_15868:
        /* <DEDUP_REMOVED lines=13> */
[----:B------:R-:W-:Y:S02]  /*1510*/  LEA.HI R8, P0, R3, R6, RZ, 0x1 ;  /* 0x0000000603087211 */ /* 0x000fe400078108ff */
[C---:B------:R-:W-:Y:S01]  /*1520*/  IADD3 R10, P2, PT, R6.reuse, 0x80, RZ ;  /* 0x00000080060a7810 */ /* 0x040fe20007f5e0ff */
[----:B------:R-:W-:Y:S01]  /*1530*/  IMAD.X R7, RZ, RZ, R3, P1 ;  /* 0x000000ffff077224 */ /* 0x000fe200008e0603 */
[----:B------:R-:W-:-:S02]  /*1540*/  IADD3 R12, P3, PT, R6, 0xc0, RZ ;  /* 0x000000c0060c7810 */ /* 0x000fc40007f7e0ff */
[-C--:B------:R-:W-:Y:S02]  /*1550*/  IADD3.X R13, PT, PT, RZ, R3.reuse, RZ, P0, !PT ;  /* 0x00000003ff0d7210 */ /* 0x080fe400007fe4ff */
[----:B------:R-:W-:Y:S01]  /*1560*/  LEA.HI R6, P0, R7, R2, RZ, 0x1 ;  /* 0x0000000207067211 */ /* 0x000fe200078108ff */
[----:B------:R-:W-:Y:S01]  /*1570*/  IMAD.SHL.U32 R2, R8, 0x2, RZ ;  /* 0x0000000208027824 */ /* 0x000fe200078e00ff */
[-C--:B------:R-:W-:Y:S02]  /*1580*/  IADD3.X R11, PT, PT, RZ, R3.reuse, RZ, P2, !PT ;  /* 0x00000003ff0b7210 */ /* 0x080fe400017fe4ff */
[----:B------:R-:W-:Y:S02]  /*1590*/  IADD3.X R3, PT, PT, RZ, R3, RZ, P3, !PT ;  /* 0x00000003ff037210 */ /* 0x000fe40001ffe4ff */
[----:B------:R-:W-:Y:S02]  /*15a0*/  IADD3.X R7, PT, PT, RZ, R7, RZ, P0, !PT ;  /* 0x00000007ff077210 */ /* 0x000fe400007fe4ff */
[----:B------:R-:W-:-:S02]  /*15b0*/  LEA.HI R12, P2, R3, R12, RZ, 0x1 ;  /* 0x0000000c030c7211 */ /* 0x000fc400078508ff */
[C---:B------:R-:W-:Y:S01]  /*15c0*/  SHF.L.U64.HI R7, R6.reuse, 0x1, R7 ;  /* 0x0000000106077819 */ /* 0x040fe20000010207 */
[----:B------:R-:W-:Y:S01]  /*15d0*/  IMAD.SHL.U32 R6, R6, 0x2, RZ ;  /* 0x0000000206067824 */ /* 0x000fe200078e00ff */
[----:B------:R-:W-:Y:S02]  /*15e0*/  LOP3.LUT R2, R2, 0xfffffffc, RZ, 0xc0, !PT ;  /* 0xfffffffc02027812 */ /* 0x000fe400078ec0ff */
[----:B------:R-:W-:Y:S02]  /*15f0*/  IADD3.X R3, PT, PT, RZ, R3, RZ, P2, !PT ;  /* 0x00000003ff037210 */ /* 0x000fe400017fe4ff */
[----:B------:R-:W-:Y:S02]  /*1600*/  SHF.L.U64.HI R13, R8, 0x1, R13 ;  /* 0x00000001080d7819 */ /* 0x000fe4000001020d */
[----:B------:R-:W-:Y:S02]  /*1610*/  IADD3 R2, P0, PT, R2, UR40, RZ ;  /* 0x0000002802027c10 */ /* 0x000fe4000ff1e0ff */
[----:B------:R-:W-:-:S02]  /*1620*/  LOP3.LUT R6, R6, 0xfffffffc, RZ, 0xc0, !PT ;  /* 0xfffffffc06067812 */ /* 0x000fc400078ec0ff */
[----:B------:R-:W-:Y:S02]  /*1630*/  SHF.L.U64.HI R8, R12, 0x1, R3 ;  /* 0x000000010c087819 */ /* 0x000fe40000010203 */
[----:B------:R-:W-:Y:S02]  /*1640*/  LEA.HI R10, P1, R11, R10, RZ, 0x1 ;  /* 0x0000000a0b0a7211 */ /* 0x000fe400078308ff */
[----:B------:R-:W-:Y:S02]  /*1650*/  IADD3.X R3, PT, PT, R13, UR41, RZ, P0, !PT ;  /* 0x000000290d037c10 */ /* 0x000fe400087fe4ff */
[----:B------:R-:W-:Y:S02]  /*1660*/  IADD3 R6, P0, PT, R6, UR40, RZ ;  /* 0x0000002806067c10 */ /* 0x000fe4000ff1e0ff */
[----:B------:R-:W-:Y:S01]  /*1670*/  IADD3.X R11, PT, PT, RZ, R11, RZ, P1, !PT ;  /* 0x0000000bff0b7210 */ /* 0x000fe20000ffe4ff */
[----:B------:R1:W-:Y:S01]  /*1680*/  STG.E desc[UR4][R2.64], R9 ;  /* 0x0000000902007986 */ /* 0x0003e2000c101904 */
[----:B------:R-:W-:-:S02]  /*1690*/  IADD3.X R7, PT, PT, R7, UR41, RZ, P0, !PT ;  /* 0x0000002907077c10 */ /* 0x000fc400087fe4ff */
[C---:B------:R-:W-:Y:S02]  /*16a0*/  IADD3 R20, P0, PT, R21.reuse, R20, RZ ;  /* 0x0000001415147210 */ /* 0x040fe40007f1e0ff */
[C---:B------:R-:W-:Y:S02]  /*16b0*/  SHF.L.U64.HI R11, R10.reuse, 0x1, R11 ;  /* 0x000000010a0b7819 */ /* 0x040fe4000001020b */
[----:B------:R-:W-:Y:S02]  /*16c0*/  SHF.L.U32 R10, R10, 0x1, RZ ;  /* 0x000000010a0a7819 */ /* 0x000fe400000006ff */
[----:B------:R-:W-:Y:S02]  /*16d0*/  SHF.L.U32 R12, R12, 0x1, RZ ;  /* 0x000000010c0c7819 */ /* 0x000fe400000006ff */
[----:B------:R-:W-:Y:S02]  /*16e0*/  LEA.HI.X.SX32 R19, R21, R19, 0x1, P0 ;  /* 0x0000001315137211 */ /* 0x000fe400000f0eff */
[----:B------:R-:W-:-:S02]  /*16f0*/  ISETP.GE.U32.AND P0, PT, R20, UR44, PT ;  /* 0x0000002c14007c0c */ /* 0x000fc4000bf06070 */
[C---:B------:R-:W-:Y:S02]  /*1700*/  R2UR UR6, R16.reuse ;  /* 0x00000000100672ca */ /* 0x040fe400000e0000 */
[C---:B------:R-:W-:Y:S02]  /*1710*/  R2UR UR7, R17.reuse ;  /* 0x00000000110772ca */ /* 0x040fe400000e0000 */
[----:B------:R-:W-:Y:S02]  /*1720*/  R2UR UR8, R16 ;  /* 0x00000000100872ca */ /* 0x000fe400000e0000 */
[----:B------:R-:W-:Y:S02]  /*1730*/  R2UR UR9, R17 ;  /* 0x00000000110972ca */ /* 0x000fe400000e0000 */
[----:B------:R-:W-:Y:S02]  /*1740*/  LOP3.LUT R10, R10, 0xfffffffc, RZ, 0xc0, !PT ;  /* 0xfffffffc0a0a7812 */ /* 0x000fe400078ec0ff */
[----:B------:R-:W-:-:S02]  /*1750*/  LOP3.LUT R12, R12, 0xfffffffc, RZ, 0xc0, !PT ;  /* 0xfffffffc0c0c7812 */ /* 0x000fc400078ec0ff */
[----:B------:R-:W-:Y:S02]  /*1760*/  R2UR UR10, R16 ;  /* 0x00000000100a72ca */ /* 0x000fe400000e0000 */
[----:B------:R-:W-:Y:S01]  /*1770*/  R2UR UR11, R17 ;  /* 0x00000000110b72ca */ /* 0x000fe200000e0000 */
[----:B------:R1:W-:Y:S01]  /*1780*/  STG.E desc[UR6][R6.64], R0 ;  /* 0x0000000006007986 */ /* 0x0003e2000c101906 */
[----:B------:R-:W-:Y:S02]  /*1790*/  ISETP.GE.AND.EX P0, PT, R19, UR45, PT, P0 ;  /* 0x0000002d13007c0c */ /* 0x000fe4000bf06300 */
[----:B------:R-:W-:Y:S02]  /*17a0*/  IADD3 R10, P1, PT, R10, UR40, RZ ;  /* 0x000000280a0a7c10 */ /* 0x000fe4000ff3e0ff */
[----:B------:R-:W-:Y:S02]  /*17b0*/  IADD3 R12, P2, PT, R12, UR40, RZ ;  /* 0x000000280c0c7c10 */ /* 0x000fe4000ff5e0ff */
[----:B------:R-:W-:-:S02]  /*17c0*/  IADD3.X R11, PT, PT, R11, UR41, RZ, P1, !PT ;  /* 0x000000290b0b7c10 */ /* 0x000fc40008ffe4ff */
[----:B------:R-:W-:-:S03]  /*17d0*/  IADD3.X R13, PT, PT, R8, UR41, RZ, P2, !PT ;  /* 0x00000029080d7c10 */ /* 0x000fc600097fe4ff */
[----:B------:R1:W-:Y:S04]  /*17e0*/  STG.E desc[UR8][R10.64], R5 ;  /* 0x000000050a007986 */ /* 0x0003e8000c101908 */
[----:B------:R1:W-:Y:S01]  /*17f0*/  STG.E desc[UR10][R12.64], R4 ;  /* 0x000000040c007986 */ /* 0x0003e2000c10190a */
[----:B------:R-:W-:Y:S05]  /*1800*/  @!P0 BRA `(.L_x_15870) ;  /* 0xffffffe800948947 */ /* 0x000fea000383ffff */
[----:B------:R-:W-:Y:S05]  /*1810*/  EXIT ;  /* 0x000000000000794d */ /* 0x000fea0003800000 */
.L_x_15853:
[----:B------:R-:W-:Y:S01]  /*1820*/  BSSY B0, `(.L_x_15871) ;  /* 0x0000007000007945 */ /* 0x000fe20003800000 */
[----:B------:R-:W-:Y:S01]  /*1830*/  MOV R12, 0x10 ;  /* 0x00000010000c7802 */ /* 0x000fe20000000f00 */
[----:B------:R-:W-:Y:S01]  /*1840*/  IMAD.MOV.U32 R11, RZ, RZ, 0x1f ;  /* 0x0000001fff0b7424 */ /* 0x000fe200078e00ff */
[----:B------:R-:W-:-:S07]  /*1850*/  MOV R15, 0xffffffff ;  /* 0xffffffff000f7802 */ /* 0x000fce0000000f00 */
[----:B0-----:R-:W-:Y:S05]  /*1860*/  WARPSYNC.COLLECTIVE R15, `(.L_x_15872) ;  /* 0x000000000f087348 */ /* 0x001fea0003c00000 */
[----:B------:R1:W2:Y:S02]  /*1870*/  SHFL.BFLY P6, R14, R13, R12, R11 ;  /* 0x0c00000c0d0e7389 */ /* 0x0002a400000c000b */
[----:B012---:R-:W-:Y:S05]  /*1880*/  ENDCOLLECTIVE ;  /* 0x000000000000791b */ /* 0x007fea0003800000 */
.L_x_15872:
[----:B------:R-:W-:Y:S05]  /*1890*/  BSYNC B0 ;  /* 0x0000000000007941 */ /* 0x000fea0003800000 */
.L_x_15871:
[----:B------:R-:W-:Y:S01]  /*18a0*/  HFMA2 R12, -RZ, RZ, 0, 4.76837158203125e-07 ;  /* 0x00000008ff0c7431 */ /* 0x000fe200000001ff */
[----:B------:R-:W-:Y:S01]  /*18b0*/  FMNMX R13, R13, R14, !PT ;  /* 0x0000000e0d0d7209 */ /* 0x000fe20007800000 */
[----:B------:R-:W-:Y:S01]  /*18c0*/  IMAD.MOV.U32 R15, RZ, RZ, -0x1 ;  /* 0xffffffffff0f7424 */ /* 0x000fe200078e00ff */
[----:B------:R-:W-:Y:S02]  /*18d0*/  MOV R11, 0x1f ;  /* 0x0000001f000b7802 */ /* 0x000fe40000000f00 */
[----:B------:R-:W-:-:S07]  /*18e0*/  MOV R5, 0x3bbb989d ;  /* 0x3bbb989d00057802 */ /* 0x000fce0000000f00 */
[----:B------:R-:W-:Y:S05]  /*18f0*/  WARPSYNC.COLLECTIVE R15, `(.L_x_15873) ;  /* 0x000000000f087348 */ /* 0x000fea0003c00000 */
[----:B------:R0:W1:Y:S02]  /*1900*/  SHFL.BFLY P6, R14, R13, R12, R11 ;  /* 0x0c00000c0d0e7389 */ /* 0x00006400000c000b */
[----:B01----:R-:W-:Y:S05]  /*1910*/  ENDCOLLECTIVE ;  /* 0x000000000000791b */ /* 0x003fea0003800000 */
.L_x_15873:
[----:B------:R-:W-:Y:S01]  /*1920*/  HFMA2 R12, -RZ, RZ, 0, 2.384185791015625e-07 ;  /* 0x00000004ff0c7431 */ /* 0x000fe200000001ff */
[----:B------:R-:W-:-:S04]  /*1930*/  FMNMX R0, R13, R14, !PT ;  /* 0x0000000e0d007209 */ /* 0x000fc80007800000 */
[----:B------:R-:W-:-:S07]  /*1940*/  MOV R13, R0 ;  /* 0x00000000000d7202 */ /* 0x000fce0000000f00 */
[----:B------:R-:W-:Y:S05]  /*1950*/  WARPSYNC.COLLECTIVE R15, `(.L_x_15874) ;  /* 0x000000000f087348 */ /* 0x000fea0003c00000 */
[----:B------:R0:W1:Y:S02]  /*1960*/  SHFL.BFLY P6, R14, R13, R12, R11 ;  /* 0x0c00000c0d0e7389 */ /* 0x00006400000c000b */
[----:B01----:R-:W-:Y:S05]  /*1970*/  ENDCOLLECTIVE ;  /* 0x000000000000791b */ /* 0x003fea0003800000 */
.L_x_15874:
[----:B------:R-:W-:Y:S01]  /*1980*/  IMAD.MOV.U32 R12, RZ, RZ, 0x2 ;  /* 0x00000002ff0c7424 */ /* 0x000fe200078e00ff */
[----:B------:R-:W-:-:S04]  /*1990*/  FMNMX R2, R0, R14, !PT ;  /* 0x0000000e00027209 */ /* 0x000fc80007800000 */
[----:B------:R-:W-:-:S07]  /*19a0*/  MOV R13, R2 ;  /* 0x00000002000d7202 */ /* 0x000fce0000000f00 */
[----:B------:R-:W-:Y:S05]  /*19b0*/  WARPSYNC.COLLECTIVE R15, `(.L_x_15875) ;  /* 0x000000000f087348 */ /* 0x000fea0003c00000 */
[----:B------:R0:W1:Y:S02]  /*19c0*/  SHFL.BFLY P6, R14, R13, R12, R11 ;  /* 0x0c00000c0d0e7389 */ /* 0x00006400000c000b */
[----:B01----:R-:W-:Y:S05]  /*19d0*/  ENDCOLLECTIVE ;  /* 0x000000000000791b */ /* 0x003fea0003800000 */
.L_x_15875:
[----:B------:R-:W-:Y:S01]  /*19e0*/  HFMA2 R12, -RZ, RZ, 0, 5.9604644775390625e-08 ;  /* 0x00000001ff0c7431 */ /* 0x000fe200000001ff */
[----:B------:R-:W-:-:S04]  /*19f0*/  FMNMX R3, R2, R14, !PT ;  /* 0x0000000e02037209 */ /* 0x000fc80007800000 */
[----:B------:R-:W-:-:S07]  /*1a00*/  MOV R13, R3 ;  /* 0x00000003000d7202 */ /* 0x000fce0000000f00 */
[----:B------:R-:W-:Y:S05]  /*1a10*/  WARPSYNC.COLLECTIVE R15, `(.L_x_15876) ;  /* 0x000000000f087348 */ /* 0x000fea0003c00000 */
[----:B------:R0:W1:Y:S02]  /*1a20*/  SHFL.BFLY P6, R14, R13, R12, R11 ;  /* 0x0c00000c0d0e7389 */ /* 0x00006400000c000b */
[----:B01----:R-:W-:Y:S05]  /*1a30*/  ENDCOLLECTIVE ;  /* 0x000000000000791b */ /* 0x003fea0003800000 */
.L_x_15876:
[----:B------:R-:W-:-:S05]  /*1a40*/  FMNMX R3, R3, R14, !PT ;  /* 0x0000000e03037209 */ /* 0x000fca0007800000 */
[--C-:B------:R-:W-:Y:S01]  /*1a50*/  FADD R2, R6, -R3.reuse ;  /* 0x8000000306027221 */ /* 0x100fe20000000000 */
[--C-:B------:R-:W-:Y:S01]  /*1a60*/  FADD R4, R4, -R3.reuse ;  /* 0x8000000304047221 */ /* 0x100fe20000000000 */
[----:B------:R-:W-:Y:S02]  /*1a70*/  IMAD.MOV.U32 R6, RZ, RZ, 0x437c0000 ;  /* 0x437c0000ff067424 */ /* 0x000fe400078e00ff */
        /* <DEDUP_REMOVED lines=21> */
[----:B------:R-:W-:Y:S01]  /*1bd0*/  SHF.L.U32 R3, R7, 0x17, RZ ;  /* 0x0000001707037819 */ /* 0x000fe200000006ff */
[----:B------:R-:W-:Y:S01]  /*1be0*/  FFMA R15, R0, 1.925963033500011079e-08, R15 ;  /* 0x32a57060000f7823 */ /* 0x000fe2000000000f */
[----:B------:R-:W-:-:S05]  /*1bf0*/  SHF.L.U32 R0, R11, 0x17, RZ ;  /* 0x000000170b007819 */ /* 0x000fca00000006ff */
[----:B------:R2:W3:Y:S01]  /*1c00*/  MUFU.EX2 R7, R4 ;  /* 0x0000000400077308 */ /* 0x0004e20000000800 */
[----:B0-----:R-:W-:-:S04]  /*1c10*/  FFMA.SAT R9, R8, R5, 0.5 ;  /* 0x3f00000008097423 */ /* 0x001fc80000002005 */
[----:B------:R-:W-:-:S03]  /*1c20*/  FFMA.RM R9, R9, R6, 12582913 ;  /* 0x4b40000109097423 */ /* 0x000fc60000004006 */
[----:B------:R-:W0:Y:S01]  /*1c30*/  MUFU.EX2 R15, R15 ;  /* 0x0000000f000f7308 */ /* 0x000e220000000800 */
[----:B-1----:R-:W-:Y:S01]  /*1c40*/  FMUL R3, R3, R2 ;  /* 0x0000000203037220 */ /* 0x002fe20000400000 */
[----:B------:R-:W-:Y:S01]  /*1c50*/  SHF.L.U32 R2, R13, 0x17, RZ ;  /* 0x000000170d027819 */ /* 0x000fe200000006ff */
[C---:B--2---:R-:W-:Y:S02]  /*1c60*/  IMAD.SHL.U32 R4, R9.reuse, 0x800000, RZ ;  /* 0x0080000009047824 */ /* 0x044fe400078e00ff */
        /* <DEDUP_REMOVED lines=29> */
[----:B------:R-:W-:Y:S01]  /*1e40*/  SHF.L.U32 R5, R7, 0x17, RZ ;  /* 0x0000001707057819 */ /* 0x000fe200000006ff */
[----:B------:R-:W-:Y:S01]  /*1e50*/  FADD R7, RZ, R3 ;  /* 0x00000003ff077221 */ /* 0x000fe20000000000 */
[----:B------:R-:W-:-:S03]  /*1e60*/  FFMA R12, R12, 1.925963033500011079e-08, R15 ;  /* 0x32a570600c0c7823 */ /* 0x000fc6000000000f */
[----:B------:R-:W-:Y:S02]  /*1e70*/  FADD R7, R7, R0 ;  /* 0x0000000007077221 */ /* 0x000fe40000000000 */
[----:B------:R-:W2:Y:S01]  /*1e80*/  MUFU.EX2 R15, R24 ;  /* 0x00000018000f7308 */ /* 0x000ea20000000800 */
[----:B0-----:R-:W-:Y:S01]  /*1e90*/  FMUL R5, R5, R6 ;  /* 0x0000000605057220 */ /* 0x001fe20000400000 */
[----:B------:R-:W-:Y:S01]  /*1ea0*/  FADD R7, R7, R2 ;  /* 0x0000000207077221 */ /* 0x000fe20000000000 */
[----:B------:R-:W-:-:S03]  /*1eb0*/  SHF.L.U32 R6, R8, 0x17, RZ ;  /* 0x0000001708067819 */ /* 0x000fc600000006ff */
[----:B------:R-:W-:Y:S02]  /*1ec0*/  FADD R8, R7, R4 ;  /* 0x0000000407087221 */ /* 0x000fe40000000000 */
[----:B------:R-:W0:Y:S01]  /*1ed0*/  MUFU.EX2 R12, R12 ;  /* 0x0000000c000c7308 */ /* 0x000e220000000800 */
[----:B-1----:R-:W-:Y:S01]  /*1ee0*/  FMUL R6, R6, R11 ;  /* 0x0000000b06067220 */ /* 0x002fe20000400000 */
[----:B------:R-:W-:Y:S01]  /*1ef0*/  FADD R7, R8, R5 ;  /* 0x0000000508077221 */ /* 0x000fe20000000000 */
[----:B------:R-:W-:-:S03]  /*1f00*/  IMAD.SHL.U32 R11, R9, 0x800000, RZ ;  /* 0x00800000090b7824 */ /* 0x000fc600078e00ff */
[----:B------:R-:W-:Y:S01]  /*1f10*/  FADD R9, R7, R6 ;  /* 0x0000000607097221 */ /* 0x000fe20000000000 */
[----:B--2---:R-:W-:Y:S01]  /*1f20*/  FMUL R8, R10, R15 ;  /* 0x0000000f0a087220 */ /* 0x004fe20000400000 */
[----:B------:R-:W-:-:S03]  /*1f30*/  MOV R15, 0xffffffff ;  /* 0xffffffff000f7802 */ /* 0x000fc60000000f00 */
[----:B------:R-:W-:Y:S01]  /*1f40*/  FADD R10, R9, R8 ;  /* 0x00000008090a7221 */ /* 0x000fe20000000000 */
[----:B0-----:R-:W-:Y:S01]  /*1f50*/  FMUL R7, R11, R12 ;  /* 0x0000000c0b077220 */ /* 0x001fe20000400000 */
[----:B------:R-:W-:Y:S01]  /*1f60*/  HFMA2 R12, -RZ, RZ, 0, 9.5367431640625e-07 ;  /* 0x00000010ff0c7431 */ /* 0x000fe200000001ff */
[----:B------:R-:W-:Y:S02]  /*1f70*/  MOV R11, 0x1f ;  /* 0x0000001f000b7802 */ /* 0x000fe40000000f00 */
[----:B------:R-:W-:-:S07]  /*1f80*/  FADD R13, R10, R7 ;  /* 0x000000070a0d7221 */ /* 0x000fce0000000000 */
[----:B------:R-:W-:Y:S05]  /*1f90*/  WARPSYNC.COLLECTIVE R15, `(.L_x_15877) ;  /* 0x000000000f087348 */ /* 0x000fea0003c00000 */
[----:B------:R0:W1:Y:S02]  /*1fa0*/  SHFL.BFLY P6, R14, R13, R12, R11 ;  /* 0x0c00000c0d0e7389 */ /* 0x00006400000c000b */
[----:B01----:R-:W-:Y:S05]  /*1fb0*/  ENDCOLLECTIVE ;  /* 0x000000000000791b */ /* 0x003fea0003800000 */
.L_x_15877:
[----:B------:R-:W-:Y:S02]  /*1fc0*/  HFMA2 R12, -RZ, RZ, 0, 4.76837158203125e-07 ;  /* 0x00000008ff0c7431 */ /* 0x000fe400000001ff */
[----:B------:R-:W-:-:S04]  /*1fd0*/  FADD R9, R13, R14 ;  /* 0x0000000e0d097221 */ /* 0x000fc80000000000 */
[----:B------:R-:W-:-:S07]  /*1fe0*/  IMAD.MOV.U32 R13, RZ, RZ, R9 ;  /* 0x000000ffff0d7224 */ /* 0x000fce00078e0009 */
[----:B------:R-:W-:Y:S05]  /*1ff0*/  WARPSYNC.COLLECTIVE R15, `(.L_x_15878) ;  /* 0x000000000f087348 */ /* 0x000fea0003c00000 */
[----:B------:R0:W1:Y:S02]  /*2000*/  SHFL.BFLY P6, R14, R13, R12, R11 ;  /* 0x0c00000c0d0e7389 */ /* 0x00006400000c000b */
[----:B01----:R-:W-:Y:S05]  /*2010*/  ENDCOLLECTIVE ;  /* 0x000000000000791b */ /* 0x003fea0003800000 */
.L_x_15878:
[----:B------:R-:W-:Y:S02]  /*2020*/  HFMA2 R12, -RZ, RZ, 0, 2.384185791015625e-07 ;  /* 0x00000004ff0c7431 */ /* 0x000fe400000001ff */
[----:B------:R-:W-:-:S05]  /*2030*/  FADD R10, R9, R14 ;  /* 0x0000000e090a7221 */ /* 0x000fca0000000000 */
[----:B------:R-:W-:-:S07]  /*2040*/  MOV R13, R10 ;  /* 0x0000000a000d7202 */ /* 0x000fce0000000f00 */
[----:B------:R-:W-:Y:S05]  /*2050*/  WARPSYNC.COLLECTIVE R15, `(.L_x_15879) ;  /* 0x000000000f087348 */ /* 0x000fea0003c00000 */
[----:B------:R0:W1:Y:S02]  /*2060*/  SHFL.BFLY P6, R14, R13, R12, R11 ;  /* 0x0c00000c0d0e7389 */ /* 0x00006400000c000b */
[----:B01----:R-:W-:Y:S05]  /*2070*/  ENDCOLLECTIVE ;  /* 0x000000000000791b */ /* 0x003fea0003800000 */
.L_x_15879:
[----:B------:R-:W-:Y:S02]  /*2080*/  IMAD.MOV.U32 R12, RZ, RZ, 0x2 ;  /* 0x00000002ff0c7424 */ /* 0x000fe400078e00ff */
[----:B------:R-:W-:-:S05]  /*2090*/  FADD R22, R10, R14 ;  /* 0x0000000e0a167221 */ /* 0x000fca0000000000 */
[----:B------:R-:W-:-:S07]  /*20a0*/  MOV R13, R22 ;  /* 0x00000016000d7202 */ /* 0x000fce0000000f00 */
[----:B------:R-:W-:Y:S05]  /*20b0*/  WARPSYNC.COLLECTIVE R15, `(.L_x_15880) ;  /* 0x000000000f087348 */ /* 0x000fea0003c00000 */
[----:B------:R0:W1:Y:S02]  /*20c0*/  SHFL.BFLY P6, R14, R13, R12, R11 ;  /* 0x0c00000c0d0e7389 */ /* 0x00006400000c000b */
[----:B01----:R-:W-:Y:S05]  /*20d0*/  ENDCOLLECTIVE ;  /* 0x000000000000791b */ /* 0x003fea0003800000 */
.L_x_15880:
[----:B------:R-:W-:Y:S02]  /*20e0*/  HFMA2 R12, -RZ, RZ, 0, 5.9604644775390625e-08 ;  /* 0x00000001ff0c7431 */ /* 0x000fe400000001ff */
[----:B------:R-:W-:-:S05]  /*20f0*/  FADD R23, R22, R14 ;  /* 0x0000000e16177221 */ /* 0x000fca0000000000 */
[----:B------:R-:W-:-:S07]  /*2100*/  MOV R13, R23 ;  /* 0x00000017000d7202 */ /* 0x000fce0000000f00 */
[----:B------:R-:W-:Y:S05]  /*2110*/  WARPSYNC.COLLECTIVE R15, `(.L_x_15881) ;  /* 0x000000000f087348 */ /* 0x000fea0003c00000 */
[----:B------:R0:W1:Y:S02]  /*2120*/  SHFL.BFLY P6, R14, R13, R12, R11 ;  /* 0x0c00000c0d0e7389 */ /* 0x00006400000c000b */
[----:B01----:R-:W-:Y:S05]  /*2130*/  ENDCOLLECTIVE ;  /* 0x000000000000791b */ /* 0x003fea0003800000 */
.L_x_15881:
[----:B------:R-:W-:Y:S05]  /*2140*/  BRA `(.L_x_15882) ;  /* 0xffffffe800e07947 */ /* 0x000fea000383ffff */
        .weak           $__internal_304_$__cuda_sm3x_div_rn_noftz_f32_slowpath
        .type           $__internal_304_$__cuda_sm3x_div_rn_noftz_f32_slowpath,@function
        .size           $__internal_304_$__cuda_sm3x_div_rn_noftz_f32_slowpath,(.L_x_25756 - $__internal_304_$__cuda_sm3x_div_rn_noftz_f32_slowpath)
$__internal_304_$__cuda_sm3x_div_rn_noftz_f32_slowpath:
        /* <DEDUP_REMOVED lines=34> */
.L_x_15884:
        /* <DEDUP_REMOVED lines=30> */
[----:B------:R-:W-:Y:S01]  /*2550*/  IMAD.MOV R24, RZ, RZ, -R26 ;  /* 0x000000ffff187224 */ /* 0x000fe200078e0a1a */
[C---:B------:R-:W-:Y:S02]  /*2560*/  ISETP.NE.AND P2, PT, R26.reuse, RZ, PT ;  /* 0x000000ff1a00720c */ /* 0x040fe40003f45270 */
[----:B------:R-:W-:Y:S02]  /*2570*/  ISETP.NE.AND P1, PT, R26, RZ, PT ;  /* 0x000000ff1a00720c */ /* 0x000fe40003f25270 */
[----:B------:R-:W-:Y:S01]  /*2580*/  LOP3.LUT R15, R11, 0x7fffff, RZ, 0xc0, !PT ;  /* 0x007fffff0b0f7812 */ /* 0x000fe200078ec0ff */
[CCC-:B------:R-:W-:Y:S01]  /*2590*/  FFMA.RP R11, R10.reuse, R22.reuse, R25.reuse ;  /* 0x000000160a0b7223 */ /* 0x1c0fe20000008019 */
[----:B------:R-:W-:Y:S01]  /*25a0*/  FFMA.RM R10, R10, R22, R25 ;  /* 0x000000160a0a7223 */ /* 0x000fe20000004019 */
[----:B------:R-:W-:Y:S02]  /*25b0*/  IADD3 R22, PT, PT, R26, 0x20, RZ ;  /* 0x000000201a167810 */ /* 0x000fe40007ffe0ff */
        /* <DEDUP_REMOVED lines=14> */
.L_x_15891:
[----:B------:R-:W-:-:S04]  /*26a0*/  LOP3.LUT R3, R3, 0x80000000, RZ, 0xc0, !PT ;  /* 0x8000000003037812 */ /* 0x000fc800078ec0ff */
[----:B------:R-:W-:Y:S01]  /*26b0*/  LOP3.LUT R3, R3, 0x7f800000, RZ, 0xfc, !PT ;  /* 0x7f80000003037812 */ /* 0x000fe200078efcff */
[----:B------:R-:W-:Y:S06]  /*26c0*/  BRA `(.L_x_15892) ;  /* 0x0000000000047947 */ /* 0x000fec0003800000 */
.L_x_15890:
[----:B------:R-:W-:-:S07]  /*26d0*/  LEA R3, R24, R3, 0x17 ;  /* 0x0000000318037211 */ /* 0x000fce00078eb8ff */
.L_x_15892:
[----:B------:R-:W-:Y:S05]  /*26e0*/  BSYNC.RECONVERGENT B2 ;  /* 0x0000000000027941 */ /* 0x000fea0003800200 */
.L_x_15889:
[----:B------:R-:W-:Y:S05]  /*26f0*/  BRA `(.L_x_15893) ;  /* 0x0000000000207947 */ /* 0x000fea0003800000 */
.L_x_15888:
[----:B------:R-:W-:-:S04]  /*2700*/  LOP3.LUT R3, R10, 0x80000000, R3, 0x48, !PT ;  /* 0x800000000a037812 */ /* 0x000fc800078e4803 */
[----:B------:R-:W-:Y:S01]  /*2710*/  LOP3.LUT R3, R3, 0x7f800000, RZ, 0xfc, !PT ;  /* 0x7f80000003037812 */ /* 0x000fe200078efcff */
[----:B------:R-:W-:Y:S06]  /*2720*/  BRA `(.L_x_15893) ;  /* 0x0000000000147947 */ /* 0x000fec0003800000 */
.L_x_15887:
[----:B------:R-:W-:Y:S01]  /*2730*/  LOP3.LUT R3, R10, 0x80000000, R3, 0x48, !PT ;  /* 0x800000000a037812 */ /* 0x000fe200078e4803 */
[----:B------:R-:W-:Y:S06]  /*2740*/  BRA `(.L_x_15893) ;  /* 0x00000000000c7947 */ /* 0x000fec0003800000 */
.L_x_15886:
[----:B------:R-:W0:Y:S01]  /*2750*/  MUFU.RSQ R3, -QNAN ;  /* 0xffc0000000037908 */ /* 0x000e220000001400 */
[----:B------:R-:W-:Y:S05]  /*2760*/  BRA `(.L_x_15893) ;  /* 0x0000000000047947 */ /* 0x000fea0003800000 */
.L_x_15885:
[----:B------:R-:W-:-:S07]  /*2770*/  FADD.FTZ R3, R3, R10 ;  /* 0x0000000a03037221 */ /* 0x000fce0000010000 */
.L_x_15893:
[----:B------:R-:W-:Y:S05]  /*2780*/  BSYNC.RECONVERGENT B1 ;  /* 0x0000000000017941 */ /* 0x000fea0003800200 */
.L_x_15883:
[----:B------:R-:W-:Y:S01]  /*2790*/  HFMA2 R11, -RZ, RZ, 0, 0 ;  /* 0x00000000ff0b7431 */ /* 0x000fe200000001ff */
[----:B------:R-:W-:-:S04]  /*27a0*/  MOV R10, R14 ;  /* 0x0000000e000a7202 */ /* 0x000fc80000000f00 */
[----:B0-----:R-:W-:Y:S05]  /*27b0*/  RET.REL.NODEC R10 `(_Z15SoftmaxWarpImplI10DirectLoadI6__halffE11DirectStoreIfS1_EfLi2ELi8ELi32ELi1ELb0EL9Algorithm0EEvT_T0_ll) ;  /* 0xffffffd80a107950 */ /* 0x001fea0003c3ffff */
.L_x_15894:
        /* <DEDUP_REMOVED lines=12> */
.L_x_25756:


//--------------------- .text._Z15SoftmaxWarpImplI10DirectLoadI6__halffE11DirectStoreIfS1_EfLi2ELi6ELi32ELi1ELb1EL9Algorithm0EEvT_T0_ll --------------------------
	.section	.text._Z15SoftmaxWarpImplI10DirectLoadI6__halffE11DirectStoreIfS1_EfLi2ELi6ELi32ELi1ELb1EL9Algorithm0EEvT_T0_ll,"ax",@progbits
	.align	128
        .global         _Z15SoftmaxWarpImplI10DirectLoadI6__halffE11DirectStoreIfS1_EfLi2ELi6ELi32ELi1ELb1EL9Algorithm0EEvT_T0_ll
        .type           _Z15SoftmaxWarpImplI10DirectLoadI6__halffE11DirectStoreIfS1_EfLi2ELi6ELi32ELi1ELb1EL9Algorithm0EEvT_T0_ll,@function
        .size           _Z15SoftmaxWarpImplI10DirectLoadI6__halffE11DirectStoreIfS1_EfLi2ELi6ELi32ELi1ELb1EL9Algorithm0EEvT_T0_ll,(.L_x_25757 - _Z15SoftmaxWarpImplI10DirectLoadI6__halffE11DirectStoreIfS1_EfLi2ELi6ELi32ELi1ELb1EL9Algorithm0EEvT_T0_ll)
        .other          _Z15SoftmaxWarpImplI10DirectLoadI6__halffE11DirectStoreIfS1_EfLi2ELi6ELi32ELi1ELb1EL9Algorithm0EEvT_T0_ll,@"STO_CUDA_ENTRY STV_DEFAULT"
_Z15SoftmaxWarpImplI10DirectLoadI6__halffE11DirectStoreIfS1_EfLi2ELi6ELi32ELi1ELb1EL9Algorithm0EEvT_T0_ll:
.text._Z15SoftmaxWarpImplI10DirectLoadI6__halffE11DirectStoreIfS1_EfLi2ELi6ELi32ELi1ELb1EL9Algorithm0EEvT_T0_ll:
        /* <DEDUP_REMOVED lines=24> */
.L_x_15895:
        /* <DEDUP_REMOVED lines=16> */
.L_x_15915:
[----:B-1--4-:R-:W1:Y:S01]  /*0280*/  LDC.64 R2, c[0x0][0x388] ;  /* 0x0000e200ff027b82 */ /* 0x012e620000000a00 */
[----:B------:R-:W-:Y:S02]  /*0290*/  ISETP.GE.U32.AND P0, PT, R18, UR40, PT ;  /* 0x0000002812007c0c */ /* 0x000fe4000bf06070 */
[----:B------:R-:W-:Y:S02]  /*02a0*/  ISETP.GE.U32.AND P1, PT, R16, UR40, PT ;  /* 0x0000002810007c0c */ /* 0x000fe4000bf26070 */
[----:B------:R-:W-:Y:S02]  /*02b0*/  ISETP.GE.AND.EX P0, PT, RZ, UR41, PT, P0 ;  /* 0x00000029ff007c0c */ /* 0x000fe4000bf06300 */
[----:B------:R-:W-:Y:S01]  /*02c0*/  ISETP.GE.U32.AND P2, PT, R10, UR40, PT ;  /* 0x000000280a007c0c */ /* 0x000fe2000bf46070 */
[----:B---3--:R-:W3:Y:S01]  /*02d0*/  LDC.64 R4, c[0x0][0x388] ;  /* 0x0000e200ff047b82 */ /* 0x008ee20000000a00 */
[----:B------:R-:W-:Y:S02]  /*02e0*/  ISETP.GE.AND.EX P1, PT, RZ, UR41, PT, P1 ;  /* 0x00000029ff007c0c */ /* 0x000fe4000bf26310 */
[----:B------:R-:W-:-:S05]  /*02f0*/  ISETP.GE.AND.EX P2, PT, RZ, UR41, PT, P2 ;  /* 0x00000029ff007c0c */ /* 0x000fca000bf46320 */
[----:B--2---:R-:W4:Y:S02]  /*0300*/  LDC.64 R14, c[0x0][0x388] ;  /* 0x0000e200ff0e7b82 */ /* 0x004f240000000a00 */
[----:B------:R-:W-:Y:S02]  /*0310*/  @!P0 MOV R19, RZ ;  /* 0x000000ff00138202 */ /* 0x000fe40000000f00 */
[----:B--2---:R-:W-:Y:S02]  /*0320*/  @!P0 R2UR UR4, R8 ;  /* 0x00000000080482ca */ /* 0x004fe400000e0000 */
[----:B------:R-:W-:Y:S01]  /*0330*/  @!P0 R2UR UR5, R9 ;  /* 0x00000000090582ca */ /* 0x000fe200000e0000 */
[----:B-1----:R-:W-:Y:S01]  /*0340*/  @!P0 IMAD R0, R7, R2, RZ ;  /* 0x0000000207008224 */ /* 0x002fe200078e02ff */
[----:B------:R-:W1:Y:S03]  /*0350*/  LDC.64 R12, c[0x0][0x380] ;  /* 0x0000e000ff0c7b82 */ /* 0x000e660000000a00 */
[----:B------:R-:W-:-:S02]  /*0360*/  @!P0 IMAD R11, R17, R3, R0 ;  /* 0x00000003110b8224 */ /* 0x000fc400078e0200 */
[----:B------:R-:W-:-:S04]  /*0370*/  @!P0 IMAD.WIDE.U32 R2, R17, R2, R18 ;  /* 0x0000000211028225 */ /* 0x000fc800078e0012 */
[----:B---3--:R-:W-:Y:S01]  /*0380*/  @!P1 IMAD R22, R7, R4, RZ ;  /* 0x0000000407169224 */ /* 0x008fe200078e02ff */
[----:B------:R-:W-:Y:S02]  /*0390*/  @!P0 IADD3 R6, PT, PT, R3, R11, RZ ;  /* 0x0000000b03068210 */ /* 0x000fe40007ffe0ff */
[----:B------:R-:W-:Y:S01]  /*03a0*/  @!P1 MOV R3, RZ ;  /* 0x000000ff00039202 */ /* 0x000fe20000000f00 */
[----:B------:R-:W-:Y:S01]  /*03b0*/  @!P1 IMAD R19, R17, R5, R22 ;  /* 0x0000000511139224 */ /* 0x000fe200078e0216 */
[----:B------:R-:W-:Y:S01]  /*03c0*/  @!P0 LEA.HI R0, P3, R6, R2, RZ, 0x1 ;  /* 0x0000000206008211 */ /* 0x000fe200078708ff */
[----:B------:R-:W-:Y:S01]  /*03d0*/  @!P1 IMAD.MOV.U32 R2, RZ, RZ, R16 ;  /* 0x000000ffff029224 */ /* 0x000fe200078e0010 */
[----:B------:R-:W-:Y:S01]  /*03e0*/  @!P2 MOV R11, RZ ;  /* 0x000000ff000ba202 */ /* 0x000fe20000000f00 */
[----:B----4-:R-:W-:Y:S01]  /*03f0*/  @!P2 IMAD R24, R7, R14, RZ ;  /* 0x0000000e0718a224 */ /* 0x010fe200078e02ff */
[----:B------:R-:W2:Y:S01]  /*0400*/  LDC.64 R22, c[0x0][0x380] ;  /* 0x0000e000ff167b82 */ /* 0x000ea20000000a00 */
[----:B------:R-:W-:Y:S01]  /*0410*/  @!P1 IMAD.WIDE.U32 R4, R17, R4, R2 ;  /* 0x0000000411049225 */ /* 0x000fe200078e0002 */
[----:B------:R-:W-:-:S03]  /*0420*/  @!P0 IADD3.X R25, PT, PT, RZ, R6, RZ, P3, !PT ;  /* 0x00000006ff198210 */ /* 0x000fc60001ffe4ff */
[----:B------:R-:W-:Y:S01]  /*0430*/  @!P2 IMAD R21, R17, R15, R24 ;  /* 0x0000000f1115a224 */ /* 0x000fe200078e0218 */
[----:B------:R-:W-:Y:S01]  /*0440*/  @!P1 IADD3 R19, PT, PT, R19, R5, RZ ;  /* 0x0000000513139210 */ /* 0x000fe20007ffe0ff */
[C---:B------:R-:W-:Y:S01]  /*0450*/  @!P0 IMAD.SHL.U32 R24, R0.reuse, 0x2, RZ ;  /* 0x0000000200188824 */ /* 0x040fe200078e00ff */
[----:B------:R-:W3:Y:S01]  /*0460*/  LDC.64 R2, c[0x0][0x380] ;  /* 0x0000e000ff027b82 */ /* 0x000ee20000000a00 */
[----:B------:R-:W-:Y:S01]  /*0470*/  @!P2 IMAD.WIDE.U32 R14, R17, R14, R10 ;  /* 0x0000000e110ea225 */ /* 0x000fe200078e000a */
[----:B------:R-:W-:Y:S02]  /*0480*/  @!P0 SHF.L.U64.HI R0, R0, 0x1, R25 ;  /* 0x0000000100008819 */ /* 0x000fe40000010219 */
[----:B------:R-:W-:Y:S01]  /*0490*/  @!P0 LOP3.LUT R11, R24, 0xfffffffc, RZ, 0xc0, !PT ;  /* 0xfffffffc180b8812 */ /* 0x000fe200078ec0ff */
[----:B------:R-:W-:Y:S01]  /*04a0*/  @!P2 IMAD.IADD R5, R21, 0x1, R15 ;  /* 0x000000011505a824 */ /* 0x000fe200078e020f */
[----:B------:R-:W-:Y:S02]  /*04b0*/  @!P1 LEA.HI R4, P3, R19, R4, RZ, 0x1 ;  /* 0x0000000413049211 */ /* 0x000fe400078708ff */
[----:B-1----:R-:W-:-:S02]  /*04c0*/  @!P0 IADD3 R12, P4, PT, R11, R12, RZ ;  /* 0x0000000c0b0c8210 */ /* 0x002fc40007f9e0ff */
[----:B------:R-:W-:Y:S01]  /*04d0*/  @!P1 SHF.L.U32 R15, R4, 0x1, RZ ;  /* 0x00000001040f9819 */ /* 0x000fe200000006ff */
[----:B------:R-:W-:Y:S01]  /*04e0*/  @!P1 IMAD.X R11, RZ, RZ, R19, P3 ;  /* 0x000000ffff0b9224 */ /* 0x000fe200018e0613 */
[----:B------:R-:W-:Y:S02]  /*04f0*/  @!P0 IADD3.X R13, PT, PT, R0, R13, RZ, P4, !PT ;  /* 0x0000000d000d8210 */ /* 0x000fe400027fe4ff */
[----:B------:R-:W-:Y:S02]  /*0500*/  @!P2 LEA.HI R0, P4, R5, R14, RZ, 0x1 ;  /* 0x0000000e0500a211 */ /* 0x000fe400078908ff */
[----:B------:R-:W-:Y:S01]  /*0510*/  @!P1 LOP3.LUT R15, R15, 0xfffffffc, RZ, 0xc0, !PT ;  /* 0xfffffffc0f0f9812 */ /* 0x000fe200078ec0ff */
[----:B------:R1:W4:Y:S01]  /*0520*/  @!P0 LDG.E R12, desc[UR4][R12.64] ;  /* 0x000000040c0c8981 */ /* 0x000322000c1e1900 */
[----:B------:R-:W-:Y:S02]  /*0530*/  @!P2 SHF.L.U32 R25, R0, 0x1, RZ ;  /* 0x000000010019a819 */ /* 0x000fe400000006ff */
[----:B------:R-:W-:-:S02]  /*0540*/  @!P1 R2UR UR4, R8 ;  /* 0x00000000080492ca */ /* 0x000fc400000e0000 */
[----:B------:R-:W-:Y:S02]  /*0550*/  @!P1 R2UR UR5, R9 ;  /* 0x00000000090592ca */ /* 0x000fe400000e0000 */
[----:B------:R-:W-:Y:S02]  /*0560*/  @!P1 SHF.L.U64.HI R4, R4, 0x1, R11 ;  /* 0x0000000104049819 */ /* 0x000fe4000001020b */
[----:B---3--:R-:W-:Y:S02]  /*0570*/  @!P1 IADD3 R14, P3, PT, R15, R2, RZ ;  /* 0x000000020f0e9210 */ /* 0x008fe40007f7e0ff */
[----:B------:R-:W-:Y:S02]  /*0580*/  @!P2 IADD3.X R5, PT, PT, RZ, R5, RZ, P4, !PT ;  /* 0x00000005ff05a210 */ /* 0x000fe400027fe4ff */
[----:B------:R-:W-:Y:S01]  /*0590*/  @!P2 LOP3.LUT R25, R25, 0xfffffffc, RZ, 0xc0, !PT ;  /* 0xfffffffc1919a812 */ /* 0x000fe200078ec0ff */
[----:B------:R-:W-:Y:S01]  /*05a0*/  @!P1 IMAD.X R15, R4, 0x1, R3, P3 ;  /* 0x00000001040f9824 */ /* 0x000fe200018e0603 */
[----:B------:R-:W-:-:S02]  /*05b0*/  @!P2 R2UR UR6, R8 ;  /* 0x000000000806a2ca */ /* 0x000fc400000e0000 */
[----:B------:R-:W-:Y:S02]  /*05c0*/  @!P2 R2UR UR7, R9 ;  /* 0x000000000907a2ca */ /* 0x000fe400000e0000 */
[----:B------:R-:W-:Y:S01]  /*05d0*/  @!P2 SHF.L.U64.HI R0, R0, 0x1, R5 ;  /* 0x000000010000a819 */ /* 0x000fe20000010205 */
[----:B------:R-:W3:Y:S01]  /*05e0*/  @!P1 LDG.E R14, desc[UR4][R14.64] ;  /* 0x000000040e0e9981 */ /* 0x000ee2000c1e1900 */
[----:B--2---:R-:W-:-:S04]  /*05f0*/  @!P2 IADD3 R24, P3, PT, R25, R22, RZ ;  /* 0x000000161918a210 */ /* 0x004fc80007f7e0ff */
[----:B------:R-:W-:-:S05]  /*0600*/  @!P2 IADD3.X R25, PT, PT, R0, R23, RZ, P3, !PT ;  /* 0x000000170019a210 */ /* 0x000fca0001ffe4ff */
[----:B------:R-:W2:Y:S01]  /*0610*/  @!P2 LDG.E R24, desc[UR6][R24.64] ;  /* 0x000000061818a981 */ /* 0x000ea2000c1e1900 */
[----:B------:R-:W-:Y:S01]  /*0620*/  MOV R3, 0xff800000 ;  /* 0xff80000000037802 */ /* 0x000fe20000000f00 */
[----:B------:R-:W-:Y:S01]  /*0630*/  IMAD.MOV.U32 R21, RZ, RZ, -0x800000 ;  /* 0xff800000ff157424 */ /* 0x000fe200078e00ff */
[----:B------:R-:W-:Y:S01]  /*0640*/  MOV R22, 0xff800000 ;  /* 0xff80000000167802 */ /* 0x000fe20000000f00 */
[----:B-1----:R-:W-:Y:S01]  /*0650*/  IMAD.MOV.U32 R13, RZ, RZ, -0x800000 ;  /* 0xff800000ff0d7424 */ /* 0x002fe200078e00ff */
[----:B------:R-:W-:Y:S01]  /*0660*/  MOV R19, 0xff800000 ;  /* 0xff80000000137802 */ /* 0x000fe20000000f00 */
[----:B------:R-:W-:Y:S01]  /*0670*/  UMOV UR4, 0xffffffff ;  /* 0xffffffff00047882 */ /* 0x000fe20000000000 */
[----:B------:R-:W-:Y:S02]  /*0680*/  MOV R6, 0xff800000 ;  /* 0xff80000000067802 */ /* 0x000fe40000000f00 */
[----:B------:R-:W-:Y:S01]  /*0690*/  MOV R5, 0xff800000 ;  /* 0xff80000000057802 */ /* 0x000fe20000000f00 */
[----:B----4-:R-:W-:-:S02]  /*06a0*/  @!P0 HADD2.F32 R3, -RZ, R12.H0_H0 ;  /* 0x2000000cff038230 */ /* 0x010fc40000004100 */
[----:B------:R-:W-:-:S05]  /*06b0*/  @!P0 HADD2.F32 R21, -RZ, R12.H1_H1 ;  /* 0x3000000cff158230 */ /* 0x000fca0000004100 */
[----:B------:R-:W-:Y:S01]  /*06c0*/  @!P0 FMNMX3 R13, R3, -INF , R21, !PT ;  /* 0xff800000030d8876 */ /* 0x000fe20007800015 */
[--C-:B---3--:R-:W-:Y:S02]  /*06d0*/  @!P1 HADD2.F32 R22, -RZ, R14.reuse.H0_H0 ;  /* 0x2000000eff169230 */ /* 0x108fe40000004100 */
[----:B------:R-:W-:-:S05]  /*06e0*/  @!P1 HADD2.F32 R19, -RZ, R14.H1_H1 ;  /* 0x3000000eff139230 */ /* 0x000fca0000004100 */
[----:B------:R-:W-:Y:S01]  /*06f0*/  @!P1 FMNMX3 R13, R13, R22, R19, !PT ;  /* 0x000000160d0d9276 */ /* 0x000fe20007800013 */
[--C-:B--2---:R-:W-:Y:S02]  /*0700*/  @!P2 HADD2.F32 R6, -RZ, R24.reuse.H0_H0 ;  /* 0x20000018ff06a230 */ /* 0x104fe40000004100 */
        /* <DEDUP_REMOVED lines=19> */
[-C--:B------:R-:W-:Y:S02]  /*0840*/  FFMA.SAT R3, R26, R11.reuse, 0.5 ;  /* 0x3f0000001a037423 */ /* 0x080fe4000000200b */
[-C--:B------:R-:W-:Y:S01]  /*0850*/  FFMA.SAT R23, R22, R11.reuse, 0.5 ;  /* 0x3f00000016177423 */ /* 0x080fe2000000200b */
[-C--:B------:R-:W-:Y:S01]  /*0860*/  FFMA.SAT R25, R6, R11.reuse, 0.5 ;  /* 0x3f00000006197423 */ /* 0x080fe2000000200b */
[-C--:B------:R-:W-:Y:S01]  /*0870*/  FFMA.RM R0, R3, R12.reuse, 12582913 ;  /* 0x4b40000103007423 */ /* 0x080fe2000000400c */
[----:B------:R-:W-:Y:S01]  /*0880*/  FFMA.SAT R3, R24, R11, 0.5 ;  /* 0x3f00000018037423 */ /* 0x000fe2000000200b */
[----:B------:R-:W-:-:S02]  /*0890*/  FFMA.RM R2, R23, R12, 12582913 ;  /* 0x4b40000117027423 */ /* 0x000fc4000000400c */
[C---:B------:R-:W-:Y:S01]  /*08a0*/  FADD R13, R0.reuse, -12583039 ;  /* 0xcb40007f000d7421 */ /* 0x040fe20000000000 */
[----:B------:R-:W-:Y:S01]  /*08b0*/  FFMA.RM R3, R3, R12, 12582913 ;  /* 0x4b40000103037423 */ /* 0x000fe2000000400c */
[----:B------:R-:W-:Y:S02]  /*08c0*/  SHF.L.U32 R0, R0, 0x17, RZ ;  /* 0x0000001700007819 */ /* 0x000fe400000006ff */
[----:B------:R-:W-:Y:S01]  /*08d0*/  FFMA R13, R26, 1.4426950216293334961, -R13 ;  /* 0x3fb8aa3b1a0d7823 */ /* 0x000fe2000000080d */
[----:B------:R-:W-:-:S03]  /*08e0*/  FADD R21, R3, -12583039 ;  /* 0xcb40007f03157421 */ /* 0x000fc60000000000 */
[----:B------:R-:W-:Y:S01]  /*08f0*/  FFMA R15, R26, 1.925963033500011079e-08, R13 ;  /* 0x32a570601a0f7823 */ /* 0x000fe2000000000d */
[----:B------:R-:W-:Y:S01]  /*0900*/  FADD R26, -R14, R19 ;  /* 0x000000130e1a7221 */ /* 0x000fe20000000100 */
[----:B------:R-:W-:Y:S01]  /*0910*/  FADD R19, R2, -12583039 ;  /* 0xcb40007f02137421 */ /* 0x000fe20000000000 */
[----:B------:R-:W-:Y:S02]  /*0920*/  FFMA R21, R24, 1.4426950216293334961, -R21 ;  /* 0x3fb8aa3b18157823 */ /* 0x000fe40000000815 */
[-C--:B------:R-:W-:Y:S01]  /*0930*/  FFMA.SAT R23, R26, R11.reuse, 0.5 ;  /* 0x3f0000001a177423 */ /* 0x080fe2000000200b */
[----:B------:R-:W-:Y:S01]  /*0940*/  FFMA R19, R22, 1.4426950216293334961, -R19 ;  /* 0x3fb8aa3b16137823 */ /* 0x000fe20000000813 */
[----:B------:R-:W-:Y:S01]  /*0950*/  FFMA R13, R24, 1.925963033500011079e-08, R21 ;  /* 0x32a57060180d7823 */ /* 0x000fe20000000015 */
[----:B------:R-:W1:Y:S01]  /*0960*/  MUFU.EX2 R15, R15 ;  /* 0x0000000f000f7308 */ /* 0x000e620000000800 */
[-C--:B------:R-:W-:Y:S01]  /*0970*/  FFMA.RM R4, R23, R12.reuse, 12582913 ;  /* 0x4b40000117047423 */ /* 0x080fe2000000400c */
[----:B------:R-:W-:Y:S01]  /*0980*/  FFMA R21, R22, 1.925963033500011079e-08, R19 ;  /* 0x32a5706016157823 */ /* 0x000fe20000000013 */
[----:B------:R-:W-:Y:S01]  /*0990*/  FADD R22, -R14, R5 ;  /* 0x000000050e167221 */ /* 0x000fe20000000100 */
[-C--:B------:R-:W-:Y:S01]  /*09a0*/  FFMA.RM R14, R25, R12.reuse, 12582913 ;  /* 0x4b400001190e7423 */ /* 0x080fe2000000400c */
[----:B------:R-:W-:Y:S01]  /*09b0*/  FADD R23, R4, -12583039 ;  /* 0xcb40007f04177421 */ /* 0x000fe20000000000 */
[----:B------:R-:W-:Y:S01]  /*09c0*/  SHF.L.U32 R24, R2, 0x17, RZ ;  /* 0x0000001702187819 */ /* 0x000fe200000006ff */
[----:B------:R-:W-:Y:S01]  /*09d0*/  FFMA.SAT R25, R22, R11, 0.5 ;  /* 0x3f00000016197423 */ /* 0x000fe2000000200b */
[----:B------:R-:W-:Y:S01]  /*09e0*/  FADD R11, R14, -12583039 ;  /* 0xcb40007f0e0b7421 */ /* 0x000fe20000000000 */
[----:B------:R-:W-:Y:S01]  /*09f0*/  FFMA R23, R26, 1.4426950216293334961, -R23 ;  /* 0x3fb8aa3b1a177823 */ /* 0x000fe20000000817 */
[----:B------:R-:W2:Y:S01]  /*0a00*/  MUFU.EX2 R13, R13 ;  /* 0x0000000d000d7308 */ /* 0x000ea20000000800 */
[----:B------:R-:W-:Y:S01]  /*0a10*/  FFMA.RM R12, R25, R12, 12582913 ;  /* 0x4b400001190c7423 */ /* 0x000fe2000000400c */
[----:B------:R-:W-:Y:S01]  /*0a20*/  FFMA R11, R6, 1.4426950216293334961, -R11 ;  /* 0x3fb8aa3b060b7823 */ /* 0x000fe2000000080b */
[----:B------:R-:W-:Y:S01]  /*0a30*/  FFMA R19, R26, 1.925963033500011079e-08, R23 ;  /* 0x32a570601a137823 */ /* 0x000fe20000000017 */
[----:B------:R-:W-:Y:S01]  /*0a40*/  SHF.L.U32 R4, R4, 0x17, RZ ;  /* 0x0000001704047819 */ /* 0x000fe200000006ff */
[----:B------:R-:W-:Y:S01]  /*0a50*/  FADD R23, R12, -12583039 ;  /* 0xcb40007f0c177421 */ /* 0x000fe20000000000 */
[----:B------:R-:W-:Y:S01]  /*0a60*/  FFMA R11, R6, 1.925963033500011079e-08, R11 ;  /* 0x32a57060060b7823 */ /* 0x000fe2000000000b */
[----:B-1----:R-:W-:Y:S01]  /*0a70*/  FMUL R6, R0, R15 ;  /* 0x0000000f00067220 */ /* 0x002fe20000400000 */
[----:B------:R-:W1:Y:S01]  /*0a80*/  MUFU.EX2 R5, R21 ;  /* 0x0000001500057308 */ /* 0x000e620000000800 */
[----:B------:R-:W-:Y:S01]  /*0a90*/  FFMA R23, R22, 1.4426950216293334961, -R23 ;  /* 0x3fb8aa3b16177823 */ /* 0x000fe20000000817 */
[----:B------:R-:W-:Y:S01]  /*0aa0*/  IMAD.SHL.U32 R14, R14, 0x800000, RZ ;  /* 0x008000000e0e7824 */ /* 0x000fe200078e00ff */
[----:B------:R-:W-:-:S02]  /*0ab0*/  SHF.L.U32 R15, R12, 0x17, RZ ;  /* 0x000000170c0f7819 */ /* 0x000fc400000006ff */
[----:B------:R-:W-:Y:S01]  /*0ac0*/  FFMA R23, R22, 1.925963033500011079e-08, R23 ;  /* 0x32a5706016177823 */ /* 0x000fe20000000017 */
[----:B------:R-:W-:Y:S02]  /*0ad0*/  IMAD.SHL.U32 R22, R3, 0x800000, RZ ;  /* 0x0080000003167824 */ /* 0x000fe400078e00ff */
[----:B------:R-:W-:Y:S01]  /*0ae0*/  FADD R3, RZ, R6 ;  /* 0x00000006ff037221 */ /* 0x000fe20000000000 */
[----:B------:R-:W3:Y:S01]  /*0af0*/  MUFU.EX2 R19, R19 ;  /* 0x0000001300137308 */ /* 0x000ee20000000800 */
[----:B--2---:R-:W-:-:S04]  /*0b00*/  FMUL R0, R22, R13 ;  /* 0x0000000d16007220 */ /* 0x004fc80000400000 */
[----:B------:R-:W-:-:S03]  /*0b10*/  FADD R22, R3, R0 ;  /* 0x0000000003167221 */ /* 0x000fc60000000000 */
[----:B------:R-:W2:Y:S01]  /*0b20*/  MUFU.EX2 R11, R11 ;  /* 0x0000000b000b7308 */ /* 0x000ea20000000800 */
[----:B-1----:R-:W-:-:S04]  /*0b30*/  FMUL R5, R24, R5 ;  /* 0x0000000518057220 */ /* 0x002fc80000400000 */
[----:B------:R-:W-:-:S03]  /*0b40*/  FADD R13, R22, R5 ;  /* 0x00000005160d7221 */ /* 0x000fc60000000000 */
[----:B------:R-:W1:Y:S01]  /*0b50*/  MUFU.EX2 R2, R23 ;  /* 0x0000001700027308 */ /* 0x000e620000000800 */
[----:B---3--:R-:W-:-:S04]  /*0b60*/  FMUL R4, R4, R19 ;  /* 0x0000001304047220 */ /* 0x008fc80000400000 */
        /* <DEDUP_REMOVED lines=14> */
.L_x_15927:
        /* <DEDUP_REMOVED lines=11> */
[----:B01----:R-:W-:Y:S05]  /*0d00*/  CALL.REL.NOINC `($__internal_305_$__cuda_sm3x_div_rn_noftz_f32_slowpath) ;  /* 0x0000001000307944 */ /* 0x003fea0003c00000 */
[----:B------:R-:W-:-:S07]  /*0d10*/  MOV R14, R21 ;  /* 0x00000015000e7202 */ /* 0x000fce0000000f00 */
.L_x_15898:
[----:B------:R-:W-:Y:S05]  /*0d20*/  BSYNC.RECONVERGENT B0 ;  /* 0x0000000000007941 */ /* 0x000fea0003800200 */
.L_x_15897:
        /* <DEDUP_REMOVED lines=11> */
[----:B01----:R-:W-:Y:S05]  /*0de0*/  CALL.REL.NOINC `($__internal_305_$__cuda_sm3x_div_rn_noftz_f32_slowpath) ;  /* 0x0000000c00f87944 */ /* 0x003fea0003c00000 */
[----:B------:R-:W-:-:S07]  /*0df0*/  MOV R15, R21 ;  /* 0x00000015000f7202 */ /* 0x000fce0000000f00 */
.L_x_15900:
[----:B------:R-:W-:Y:S05]  /*0e00*/  BSYNC.RECONVERGENT B0 ;  /* 0x0000000000007941 */ /* 0x000fea0003800200 */
.L_x_15899:
        /* <DEDUP_REMOVED lines=11> */
[----:B01----:R-:W-:Y:S05]  /*0ec0*/  CALL.REL.NOINC `($__internal_305_$__cuda_sm3x_div_rn_noftz_f32_slowpath) ;  /* 0x0000000c00c07944 */ /* 0x003fea0003c00000 */
[----:B------:R-:W-:-:S07]  /*0ed0*/  IMAD.MOV.U32 R0, RZ, RZ, R21 ;  /* 0x000000ffff007224 */ /* 0x000fce00078e0015 */
.L_x_15902:
[----:B------:R-:W-:Y:S05]  /*0ee0*/  BSYNC.RECONVERGENT B0 ;  /* 0x0000000000007941 */ /* 0x000fea0003800200 */
.L_x_15901:
        /* <DEDUP_REMOVED lines=12> */
[----:B------:R-:W-:-:S07]  /*0fb0*/  MOV R5, R21 ;  /* 0x0000001500057202 */ /* 0x000fce0000000f00 */
.L_x_15904:
[----:B------:R-:W-:Y:S05]  /*0fc0*/  BSYNC.RECONVERGENT B0 ;  /* 0x0000000000007941 */ /* 0x000fea0003800200 */
.L_x_15903:
        /* <DEDUP_REMOVED lines=13> */
.L_x_15906:
[----:B------:R-:W-:Y:S05]  /*10a0*/  BSYNC.RECONVERGENT B0 ;  /* 0x0000000000007941 */ /* 0x000fea0003800200 */
.L_x_15905:
        /* <DEDUP_REMOVED lines=13> */
.L_x_15908:
[----:B------:R-:W-:Y:S05]  /*1180*/  BSYNC.RECONVERGENT B0 ;  /* 0x0000000000007941 */ /* 0x000fea0003800200 */
.L_x_15907:
        /* <DEDUP_REMOVED lines=23> */
.L_x_15910:
[----:B------:R-:W-:Y:S05]  /*1300*/  BSYNC.RECONVERGENT B0 ;  /* 0x0000000000007941 */ /* 0x000fea0003800200 */
.L_x_15909:
        /* <DEDUP_REMOVED lines=19> */
.L_x_15912:
[----:B------:R-:W-:Y:S05]  /*1440*/  BSYNC.RECONVERGENT B0 ;  /* 0x0000000000007941 */ /* 0x000fea0003800200 */
.L_x_15911:
[----:B------:R-:W-:Y:S04]  /*1450*/  BSSY.RECONVERGENT B0, `(.L_x_15913) ;  /* 0x0000012000007945 */ /* 0x000fe80003800200 */
[----:B------:R-:W-:Y:S05]  /*1460*/  @P2 BRA `(.L_x_15914) ;  /* 0x0000000000402947 */ /* 0x000fea0003800000 */
[----:B------:R-:W-:Y:S02]  /*1470*/  HFMA2 R11, -RZ, RZ, 0, 0 ;  /* 0x00000000ff0b7431 */ /* 0x000fe400000001ff */
[----:B------:R-:W-:Y:S01]  /*1480*/  IMAD R0, R7, UR38, RZ ;  /* 0x0000002607007c24 */ /* 0x000fe2000f8e02ff */
[----:B------:R-:W-:Y:S02]  /*1490*/  R2UR UR4, R8 ;  /* 0x00000000080472ca */ /* 0x000fe400000e0000 */
[----:B------:R-:W-:Y:S01]  /*14a0*/  R2UR UR5, R9 ;  /* 0x00000000090572ca */ /* 0x000fe200000e0000 */
[----:B---3--:R-:W-:Y:S01]  /*14b0*/  IMAD R5, R17, UR39, R0 ;  /* 0x0000002711057c24 */ /* 0x008fe2000f8e0200 */
        /* <DEDUP_REMOVED lines=11> */
.L_x_15914:
[----:B------:R-:W-:Y:S05]  /*1570*/  BSYNC.RECONVERGENT B0 ;  /* 0x0000000000007941 */ /* 0x000fea0003800200 */
.L_x_15913:
[----:B------:R-:W-:-:S04]  /*1580*/  IADD3 R17, P0, PT, R20, R17, RZ ;  /* 0x0000001114117210 */ /* 0x000fc80007f1e0ff */
[----:B------:R-:W-:Y:S02]  /*1590*/  LEA.HI.X.SX32 R7, R20, R7, 0x1, P0 ;  /* 0x0000000714077211 */ /* 0x000fe400000f0eff */
[----:B------:R-:W-:-:S04]  /*15a0*/  ISETP.GE.U32.AND P0, PT, R17, UR42, PT ;  /* 0x0000002a11007c0c */ /* 0x000fc8000bf06070 */
[----:B------:R-:W-:-:S13]  /*15b0*/  ISETP.GE.AND.EX P0, PT, R7, UR43, PT, P0 ;  /* 0x0000002b07007c0c */ /* 0x000fda000bf06300 */
[----:B------:R-:W-:Y:S05]  /*15c0*/  @!P0 BRA `(.L_x_15915) ;  /* 0xffffffec002c8947 */ /* 0x000fea000383ffff */
[----:B------:R-:W-:Y:S05]  /*15d0*/  EXIT ;  /* 0x000000000000794d */ /* 0x000fea0003800000 */
.L_x_15896:
[----:B------:R-:W-:Y:S01]  /*15e0*/  BSSY B0, `(.L_x_15916) ;  /* 0x0000007000007945 */ /* 0x000fe20003800000 */
[----:B------:R-:W-:Y:S01]  /*15f0*/  MOV R12, 0x10 ;  /* 0x00000010000c7802 */ /* 0x000fe20000000f00 */
[----:B------:R-:W-:Y:S01]  /*1600*/  IMAD.MOV.U32 R11, RZ, RZ, 0x1f ;  /* 0x0000001fff0b7424 */ /* 0x000fe200078e00ff */
[----:B------:R-:W-:-:S07]  /*1610*/  MOV R15, 0xffffffff ;  /* 0xffffffff000f7802 */ /* 0x000fce0000000f00 */
[----:B0-----:R-:W-:Y:S05]  /*1620*/  WARPSYNC.COLLECTIVE R15, `(.L_x_15917) ;  /* 0x000000000f087348 */ /* 0x001fea0003c00000 */
[----:B------:R1:W2:Y:S02]  /*1630*/  SHFL.BFLY P6, R14, R13, R12, R11 ;  /* 0x0c00000c0d0e7389 */ /* 0x0002a400000c000b */
[----:B012---:R-:W-:Y:S05]  /*1640*/  ENDCOLLECTIVE ;  /* 0x000000000000791b */ /* 0x007fea0003800000 */
.L_x_15917:
[----:B------:R-:W-:Y:S05]  /*1650*/  BSYNC B0 ;  /* 0x0000000000007941 */ /* 0x000fea0003800000 */
.L_x_15916:
[----:B------:R-:W-:Y:S01]  /*1660*/  HFMA2 R12, -RZ, RZ, 0, 4.76837158203125e-07 ;  /* 0x00000008ff0c7431 */ /* 0x000fe200000001ff */
[----:B------:R-:W-:Y:S01]  /*1670*/  FMNMX R13, R14, R13, !PT ;  /* 0x0000000d0e0d7209 */ /* 0x000fe20007800000 */
[----:B------:R-:W-:Y:S01]  /*1680*/  IMAD.MOV.U32 R15, RZ, RZ, -0x1 ;  /* 0xffffffffff0f7424 */ /* 0x000fe200078e00ff */
[----:B------:R-:W-:-:S07]  /*1690*/  MOV R11, 0x1f ;  /* 0x0000001f000b7802 */ /* 0x000fce0000000f00 */
[----:B------:R-:W-:Y:S05]  /*16a0*/  WARPSYNC.COLLECTIVE R15, `(.L_x_15918) ;  /* 0x000000000f087348 */ /* 0x000fea0003c00000 */
[----:B------:R0:W1:Y:S02]  /*16b0*/  SHFL.BFLY P6, R14, R13, R12, R11 ;  /* 0x0c00000c0d0e7389 */ /* 0x00006400000c000b */
[----:B01----:R-:W-:Y:S05]  /*16c0*/  ENDCOLLECTIVE ;  /* 0x000000000000791b */ /* 0x003fea0003800000 */
.L_x_15918:
[----:B------:R-:W-:Y:S01]  /*16d0*/  HFMA2 R12, -RZ, RZ, 0, 2.384185791015625e-07 ;  /* 0x00000004ff0c7431 */ /* 0x000fe200000001ff */
[----:B------:R-:W-:-:S04]  /*16e0*/  FMNMX R0, R13, R14, !PT ;  /* 0x0000000e0d007209 */ /* 0x000fc80007800000 */
[----:B------:R-:W-:-:S07]  /*16f0*/  MOV R13, R0 ;  /* 0x00000000000d7202 */ /* 0x000fce0000000f00 */
[----:B------:R-:W-:Y:S05]  /*1700*/  WARPSYNC.COLLECTIVE R15, `(.L_x_15919) ;  /* 0x000000000f087348 */ /* 0x000fea0003c00000 */
[----:B------:R0:W1:Y:S02]  /*1710*/  SHFL.BFLY P6, R14, R13, R12, R11 ;  /* 0x0c00000c0d0e7389 */ /* 0x00006400000c000b */
[----:B01----:R-:W-:Y:S05]  /*1720*/  ENDCOLLECTIVE ;  /* 0x000000000000791b */ /* 0x003fea0003800000 */
.L_x_15919:
[----:B------:R-:W-:Y:S01]  /*1730*/  IMAD.MOV.U32 R12, RZ, RZ, 0x2 ;  /* 0x00000002ff0c7424 */ /* 0x000fe200078e00ff */
[----:B------:R-:W-:-:S04]  /*1740*/  FMNMX R2, R0, R14, !PT ;  /* 0x0000000e00027209 */ /* 0x000fc80007800000 */
[----:B------:R-:W-:-:S07]  /*1750*/  MOV R13, R2 ;  /* 0x00000002000d7202 */ /* 0x000fce0000000f00 */
[----:B------:R-:W-:Y:S05]  /*1760*/  WARPSYNC.COLLECTIVE R15, `(.L_x_15920) ;  /* 0x000000000f087348 */ /* 0x000fea0003c00000 */
[----:B------:R0:W1:Y:S02]  /*1770*/  SHFL.BFLY P6, R14, R13, R12, R11 ;  /* 0x0c00000c0d0e7389 */ /* 0x00006400000c000b */
[----:B01----:R-:W-:Y:S05]  /*1780*/  ENDCOLLECTIVE ;  /* 0x000000000000791b */ /* 0x003fea0003800000 */
.L_x_15920:
[----:B------:R-:W-:Y:S01]  /*1790*/  HFMA2 R12, -RZ, RZ, 0, 5.9604644775390625e-08 ;  /* 0x00000001ff0c7431 */ /* 0x000fe200000001ff */
[----:B------:R-:W-:Y:S02]  /*17a0*/  FMNMX R4, R2, R14, !PT ;  /* 0x0000000e02047209 */ /* 0x000fe40007800000 */
[----:B------:R-:W-:Y:S02]  /*17b0*/  MOV R2, 0x3bbb989d ;  /* 0x3bbb989d00027802 */ /* 0x000fe40000000f00 */
[----:B------:R-:W-:-:S07]  /*17c0*/  MOV R13, R4 ;  /* 0x00000004000d7202 */ /* 0x000fce0000000f00 */
[----:B------:R-:W-:Y:S05]  /*17d0*/  WARPSYNC.COLLECTIVE R15, `(.L_x_15921) ;  /* 0x000000000f087348 */ /* 0x000fea0003c00000 */
[----:B------:R0:W1:Y:S02]  /*17e0*/  SHFL.BFLY P6, R14, R13, R12, R11 ;  /* 0x0c00000c0d0e7389 */ /* 0x00006400000c000b */
[----:B01----:R-:W-:Y:S05]  /*17f0*/  ENDCOLLECTIVE ;  /* 0x000000000000791b */ /* 0x003fea0003800000 */
.L_x_15921:
        /* <DEDUP_REMOVED lines=32> */
[----:B------:R-:W-:Y:S02]  /*1a00*/  SHF.L.U32 R4, R4, 0x17, RZ ;  /* 0x0000001704047819 */ /* 0x000fe400000006ff */
[----:B------:R-:W-:Y:S01]  /*1a10*/  FFMA R0, R13, 1.4426950216293334961, -R0 ;  /* 0x3fb8aa3b0d007823 */ /* 0x000fe20000000800 */
[----:B------:R-:W-:-:S03]  /*1a20*/  FFMA R11, R11, 1.925963033500011079e-08, R22 ;  /* 0x32a570600b0b7823 */ /* 0x000fc60000000016 */
[----:B------:R-:W-:Y:S01]  /*1a30*/  FFMA R13, R13, 1.925963033500011079e-08, R0 ;  /* 0x32a570600d0d7823 */ /* 0x000fe20000000000 */
[----:B------:R-:W-:Y:S01]  /*1a40*/  SHF.L.U32 R0, R12, 0x17, RZ ;  /* 0x000000170c007819 */ /* 0x000fe200000006ff */
[-C--:B------:R-:W-:Y:S01]  /*1a50*/  FFMA.RM R12, R14, R3.reuse, 12582913 ;  /* 0x4b4000010e0c7423 */ /* 0x080fe20000004003 */
[----:B------:R-:W-:Y:S01]  /*1a60*/  FFMA.RM R3, R24, R3, 12582913 ;  /* 0x4b40000118037423 */ /* 0x000fe20000004003 */
[----:B------:R-:W-:Y:S02]  /*1a70*/  MUFU.EX2 R11, R11 ;  /* 0x0000000b000b7308 */ /* 0x000fe40000000800 */
[----:B------:R-:W-:Y:S01]  /*1a80*/  FADD R14, R12, -12583039 ;  /* 0xcb40007f0c0e7421 */ /* 0x000fe20000000000 */
[----:B------:R-:W-:Y:S01]  /*1a90*/  FADD R22, R3, -12583039 ;  /* 0xcb40007f03167421 */ /* 0x000fe20000000000 */
[----:B--2---:R-:W-:Y:S02]  /*1aa0*/  FMUL R0, R0, R21 ;  /* 0x0000001500007220 */ /* 0x004fe40000400000 */
[----:B------:R-:W-:Y:S01]  /*1ab0*/  FFMA R14, R19, 1.4426950216293334961, -R14 ;  /* 0x3fb8aa3b130e7823 */ /* 0x000fe2000000080e */
[----:B------:R-:W-:Y:S01]  /*1ac0*/  FFMA R22, R5, 1.4426950216293334961, -R22 ;  /* 0x3fb8aa3b05167823 */ /* 0x000fe20000000816 */
[----:B------:R-:W0:Y:S02]  /*1ad0*/  MUFU.EX2 R13, R13 ;  /* 0x0000000d000d7308 */ /* 0x000e240000000800 */
[----:B------:R-:W-:Y:S01]  /*1ae0*/  FFMA R14, R19, 1.925963033500011079e-08, R14 ;  /* 0x32a57060130e7823 */ /* 0x000fe2000000000e */
[----:B------:R-:W-:-:S05]  /*1af0*/  FFMA R22, R5, 1.925963033500011079e-08, R22 ;  /* 0x32a5706005167823 */ /* 0x000fca0000000016 */
[----:B------:R1:W2:Y:S08]  /*1b00*/  MUFU.EX2 R15, R14 ;  /* 0x0000000e000f7308 */ /* 0x0002b00000000800 */
[----:B------:R-:W3:Y:S01]  /*1b10*/  MUFU.EX2 R19, R22 ;  /* 0x0000001600137308 */ /* 0x000ee20000000800 */
[----:B0-----:R-:W-:Y:S01]  /*1b20*/  FMUL R5, R4, R13 ;  /* 0x0000000d04057220 */ /* 0x001fe20000400000 */
[----:B------:R-:W-:Y:S01]  /*1b30*/  FADD R13, RZ, R6 ;  /* 0x00000006ff0d7221 */ /* 0x000fe20000000000 */
[----:B------:R-:W-:Y:S01]  /*1b40*/  IMAD.SHL.U32 R4, R12, 0x800000, RZ ;  /* 0x008000000c047824 */ /* 0x000fe200078e00ff */
[----:B-1----:R-:W-:Y:S01]  /*1b50*/  SHF.L.U32 R14, R3, 0x17, RZ ;  /* 0x00000017030e7819 */ /* 0x002fe200000006ff */
[----:B------:R-:W-:Y:S01]  /*1b60*/  FMUL R3, R2, R11 ;  /* 0x0000000b02037220 */ /* 0x000fe20000400000 */
[----:B------:R-:W-:Y:S01]  /*1b70*/  FADD R12, R13, R0 ;  /* 0x000000000d0c7221 */ /* 0x000fe20000000000 */
[----:B------:R-:W-:-:S02]  /*1b80*/  IMAD.MOV.U32 R11, RZ, RZ, 0x1f ;  /* 0x0000001fff0b7424 */ /* 0x000fc400078e00ff */
[----:B--2---:R-:W-:Y:S01]  /*1b90*/  FMUL R4, R4, R15 ;  /* 0x0000000f04047220 */ /* 0x004fe20000400000 */
[----:B------:R-:W-:Y:S01]  /*1ba0*/  FADD R13, R12, R5 ;  /* 0x000000050c0d7221 */ /* 0x000fe20000000000 */
[----:B------:R-:W-:-:S03]  /*1bb0*/  MOV R15, 0xffffffff ;  /* 0xffffffff000f7802 */ /* 0x000fc60000000f00 */
[----:B------:R-:W-:Y:S01]  /*1bc0*/  FADD R12, R13, R4 ;  /* 0x000000040d0c7221 */ /* 0x000fe20000000000 */
[----:B---3--:R-:W-:-:S03]  /*1bd0*/  FMUL R2, R14, R19 ;  /* 0x000000130e027220 */ /* 0x008fc60000400000 */
[----:B------:R-:W-:Y:S01]  /*1be0*/  FADD R13, R12, R3 ;  /* 0x000000030c0d7221 */ /* 0x000fe20000000000 */
[----:B------:R-:W-:-:S03]  /*1bf0*/  HFMA2 R12, -RZ, RZ, 0, 9.5367431640625e-07 ;  /* 0x00000010ff0c7431 */ /* 0x000fc600000001ff */
[----:B------:R-:W-:-:S07]  /*1c00*/  FADD R13, R13, R2 ;  /* 0x000000020d0d7221 */ /* 0x000fce0000000000 */
[----:B------:R-:W-:Y:S05]  /*1c10*/  WARPSYNC.COLLECTIVE R15, `(.L_x_15922) ;  /* 0x000000000f087348 */ /* 0x000fea0003c00000 */
[----:B------:R0:W1:Y:S02]  /*1c20*/  SHFL.BFLY P6, R14, R13, R12, R11 ;  /* 0x0c00000c0d0e7389 */ /* 0x00006400000c000b */
[----:B01----:R-:W-:Y:S05]  /*1c30*/  ENDCOLLECTIVE ;  /* 0x000000000000791b */ /* 0x003fea0003800000 */
.L_x_15922:
[----:B------:R-:W-:Y:S02]  /*1c40*/  HFMA2 R12, -RZ, RZ, 0, 4.76837158203125e-07 ;  /* 0x00000008ff0c7431 */ /* 0x000fe400000001ff */
[----:B------:R-:W-:-:S05]  /*1c50*/  FADD R19, R13, R14 ;  /* 0x0000000e0d137221 */ /* 0x000fca0000000000 */
[----:B------:R-:W-:-:S07]  /*1c60*/  MOV R13, R19 ;  /* 0x00000013000d7202 */ /* 0x000fce0000000f00 */
[----:B------:R-:W-:Y:S05]  /*1c70*/  WARPSYNC.COLLECTIVE R15, `(.L_x_15923) ;  /* 0x000000000f087348 */ /* 0x000fea0003c00000 */
[----:B------:R0:W1:Y:S02]  /*1c80*/  SHFL.BFLY P6, R14, R13, R12, R11 ;  /* 0x0c00000c0d0e7389 */ /* 0x00006400000c000b */
[----:B01----:R-:W-:Y:S05]  /*1c90*/  ENDCOLLECTIVE ;  /* 0x000000000000791b */ /* 0x003fea0003800000 */
.L_x_15923:
[----:B------:R-:W-:Y:S01]  /*1ca0*/  MOV R12, 0x4 ;  /* 0x00000004000c7802 */ /* 0x000fe20000000f00 */
[----:B------:R-:W-:-:S04]  /*1cb0*/  FADD R21, R19, R14 ;  /* 0x0000000e13157221 */ /* 0x000fc80000000000 */
[----:B------:R-:W-:-:S07]  /*1cc0*/  IMAD.MOV.U32 R13, RZ, RZ, R21 ;  /* 0x000000ffff0d7224 */ /* 0x000fce00078e0015 */
[----:B------:R-:W-:Y:S05]  /*1cd0*/  WARPSYNC.COLLECTIVE R15, `(.L_x_15924) ;  /* 0x000000000f087348 */ /* 0x000fea0003c00000 */
[----:B------:R0:W1:Y:S02]  /*1ce0*/  SHFL.BFLY P6, R14, R13, R12, R11 ;  /* 0x0c00000c0d0e7389 */ /* 0x00006400000c000b */
[----:B01----:R-:W-:Y:S05]  /*1cf0*/  ENDCOLLECTIVE ;  /* 0x000000000000791b */ /* 0x003fea0003800000 */
.L_x_15924:
[----:B------:R-:W-:Y:S02]  /*1d00*/  HFMA2 R12, -RZ, RZ, 0, 1.1920928955078125e-07 ;  /* 0x00000002ff0c7431 */ /* 0x000fe400000001ff */
[----:B------:R-:W-:-:S05]  /*1d10*/  FADD R22, R21, R14 ;  /* 0x0000000e15167221 */ /* 0x000fca0000000000 */
[----:B------:R-:W-:-:S07]  /*1d20*/  MOV R13, R22 ;  /* 0x00000016000d7202 */ /* 0x000fce0000000f00 */
[----:B------:R-:W-:Y:S05]  /*1d30*/  WARPSYNC.COLLECTIVE R15, `(.L_x_15925) ;  /* 0x000000000f087348 */ /* 0x000fea0003c00000 */
[----:B------:R0:W1:Y:S02]  /*1d40*/  SHFL.BFLY P6, R14, R13, R12, R11 ;  /* 0x0c00000c0d0e7389 */ /* 0x00006400000c000b */
[----:B01----:R-:W-:Y:S05]  /*1d50*/  ENDCOLLECTIVE ;  /* 0x000000000000791b */ /* 0x003fea0003800000 */
.L_x_15925:
[----:B------:R-:W-:Y:S01]  /*1d60*/  MOV R12, 0x1 ;  /* 0x00000001000c7802 */ /* 0x000fe20000000f00 */
[----:B------:R-:W-:-:S04]  /*1d70*/  FADD R23, R22, R14 ;  /* 0x0000000e16177221 */ /* 0x000fc80000000000 */
[----:B------:R-:W-:-:S07]  /*1d80*/  IMAD.MOV.U32 R13, RZ, RZ, R23 ;  /* 0x000000ffff0d7224 */ /* 0x000fce00078e0017 */
[----:B------:R-:W-:Y:S05]  /*1d90*/  WARPSYNC.COLLECTIVE R15, `(.L_x_15926) ;  /* 0x000000000f087348 */ /* 0x000fea0003c00000 */
[----:B------:R0:W1:Y:S02]  /*1da0*/  SHFL.BFLY P6, R14, R13, R12, R11 ;  /* 0x0c00000c0d0e7389 */ /* 0x00006400000c000b */
[----:B01----:R-:W-:Y:S05]  /*1db0*/  ENDCOLLECTIVE ;  /* 0x000000000000791b */ /* 0x003fea0003800000 */
.L_x_15926:
[----:B------:R-:W-:Y:S05]  /*1dc0*/  BRA `(.L_x_15927) ;  /* 0xffffffec00a07947 */ /* 0x000fea000383ffff */
        .weak           $__internal_305_$__cuda_sm3x_div_rn_noftz_f32_slowpath
        .type           $__internal_305_$__cuda_sm3x_div_rn_noftz_f32_slowpath,@function
        .size           $__internal_305_$__cuda_sm3x_div_rn_noftz_f32_slowpath,(.L_x_25757 - $__internal_305_$__cuda_sm3x_div_rn_noftz_f32_slowpath)
$__internal_305_$__cuda_sm3x_div_rn_noftz_f32_slowpath:
        /* <DEDUP_REMOVED lines=35> */
.L_x_15929:
        /* <DEDUP_REMOVED lines=51> */
.L_x_15936:
[----:B------:R-:W-:-:S04]  /*2330*/  LOP3.LUT R21, R21, 0x80000000, RZ, 0xc0, !PT ;  /* 0x8000000015157812 */ /* 0x000fc800078ec0ff */
[----:B------:R-:W-:Y:S01]  /*2340*/  LOP3.LUT R21, R21, 0x7f800000, RZ, 0xfc, !PT ;  /* 0x7f80000015157812 */ /* 0x000fe200078efcff */
[----:B------:R-:W-:Y:S06]  /*2350*/  BRA `(.L_x_15937) ;  /* 0x0000000000047947 */ /* 0x000fec0003800000 */
.L_x_15935:
[----:B------:R-:W-:-:S07]  /*2360*/  LEA R21, R24, R21, 0x17 ;  /* 0x0000001518157211 */ /* 0x000fce00078eb8ff */
.L_x_15937:
[----:B------:R-:W-:Y:S05]  /*2370*/  BSYNC.RECONVERGENT B2 ;  /* 0x0000000000027941 */ /* 0x000fea0003800200 */
.L_x_15934:
[----:B------:R-:W-:Y:S05]  /*2380*/  BRA `(.L_x_15938) ;  /* 0x0000000000207947 */ /* 0x000fea0003800000 */
.L_x_15933:
[----:B------:R-:W-:-:S04]  /*2390*/  LOP3.LUT R21, R21, 0x80000000, R6, 0x48, !PT ;  /* 0x8000000015157812 */ /* 0x000fc800078e4806 */
[----:B------:R-:W-:Y:S01]  /*23a0*/  LOP3.LUT R21, R21, 0x7f800000, RZ, 0xfc, !PT ;  /* 0x7f80000015157812 */ /* 0x000fe200078efcff */
[----:B------:R-:W-:Y:S06]  /*23b0*/  BRA `(.L_x_15938) ;  /* 0x0000000000147947 */ /* 0x000fec0003800000 */
.L_x_15932:
[----:B------:R-:W-:Y:S01]  /*23c0*/  LOP3.LUT R21, R21, 0x80000000, R6, 0x48, !PT ;  /* 0x8000000015157812 */ /* 0x000fe200078e4806 */
[----:B------:R-:W-:Y:S06]  /*23d0*/  BRA `(.L_x_15938) ;  /* 0x00000000000c7947 */ /* 0x000fec0003800000 */
.L_x_15931:
[----:B------:R-:W0:Y:S01]  /*23e0*/  MUFU.RSQ R21, -QNAN ;  /* 0xffc0000000157908 */ /* 0x000e220000001400 */
[----:B------:R-:W-:Y:S05]  /*23f0*/  BRA `(.L_x_15938) ;  /* 0x0000000000047947 */ /* 0x000fea0003800000 */
.L_x_15930:
[----:B------:R-:W-:-:S07]  /*2400*/  FADD.FTZ R21, R6, R11 ;  /* 0x0000000b06157221 */ /* 0x000fce0000010000 */
.L_x_15938:
[----:B------:R-:W-:Y:S05]  /*2410*/  BSYNC.RECONVERGENT B1 ;  /* 0x0000000000017941 */ /* 0x000fea0003800200 */
.L_x_15928:
[----:B------:R-:W-:Y:S01]  /*2420*/  HFMA2 R13, -RZ, RZ, 0, 0 ;  /* 0x00000000ff0d7431 */ /* 0x000fe200000001ff */
[----:B------:R-:W-:-:S04]  /*2430*/  MOV R12, R19 ;  /* 0x00000013000c7202 */ /* 0x000fc80000000f00 */
[----:B0-----:R-:W-:Y:S05]  /*2440*/  RET.REL.NODEC R12 `(_Z15SoftmaxWarpImplI10DirectLoadI6__halffE11DirectStoreIfS1_EfLi2ELi6ELi32ELi1ELb1EL9Algorithm0EEvT_T0_ll) ;  /* 0xffffffd80cec7950 */ /* 0x001fea0003c3ffff */
.L_x_15939:
        /* <DEDUP_REMOVED lines=11> */
.L_x_25757:


//--------------------- .text._Z15SoftmaxWarpImplI10DirectLoadI6__halffE11DirectStoreIfS1_EfLi2ELi6ELi32ELi1ELb0EL9Algorithm0EEvT_T0_ll --------------------------
	.section	.text._Z15SoftmaxWarpImplI10DirectLoadI6__halffE11DirectStoreIfS1_EfLi2ELi6ELi32ELi1ELb0EL9Algorithm0EEvT_T0_ll,"ax",@progbits
	.align	128
        .global         _Z15SoftmaxWarpImplI10DirectLoadI6__halffE11DirectStoreIfS1_EfLi2ELi6ELi32ELi1ELb0EL9Algorithm0EEvT_T0_ll
        .type           _Z15SoftmaxWarpImplI10DirectLoadI6__halffE11DirectStoreIfS1_EfLi2ELi6ELi32ELi1ELb0EL9Algorithm0EEvT_T0_ll,@function
        .size           _Z15SoftmaxWarpImplI10DirectLoadI6__halffE11DirectStoreIfS1_EfLi2ELi6ELi32ELi1ELb0EL9Algorithm0EEvT_T0_ll,(.L_x_25758 - _Z15SoftmaxWarpImplI10DirectLoadI6__halffE11DirectStoreIfS1_EfLi2ELi6ELi32ELi1ELb0EL9Algorithm0EEvT_T0_ll)
        .other          _Z15SoftmaxWarpImplI10DirectLoadI6__halffE11DirectStoreIfS1_EfLi2ELi6ELi32ELi1ELb0EL9Algorithm0EEvT_T0_ll,@"STO_CUDA_ENTRY STV_DEFAULT"
_Z15SoftmaxWarpImplI10DirectLoadI6__halffE11DirectStoreIfS1_EfLi2ELi6ELi32ELi1ELb0EL9Algorithm0EEvT_T0_ll:
.text._Z15SoftmaxWarpImplI10DirectLoadI6__halffE11DirectStoreIfS1_EfLi2ELi6ELi32ELi1ELb0EL9Algorithm0EEvT_T0_ll:
        /* <DEDUP_REMOVED lines=24> */
.L_x_15940:
        /* <DEDUP_REMOVED lines=14> */
.L_x_15954:
        /* <DEDUP_REMOVED lines=13> */
[----:B------:R-:W-:Y:S02]  /*0330*/  IADD3.X R3, PT, PT, RZ, R5, RZ, P0, !PT ;  /* 0x00000005ff037210 */ /* 0x000fe400007fe4ff */
[----:B------:R-:W-:Y:S02]  /*0340*/  LEA.HI R4, P0, R5, R2, RZ, 0x1 ;  /* 0x0000000205047211 */ /* 0x000fe400078108ff */
[----:B------:R-:W-:-:S02]  /*0350*/  LEA.HI R14, P1, R3, R14, RZ, 0x1 ;  /* 0x0000000e030e7211 */ /* 0x000fc400078308ff */
[----:B------:R-:W-:Y:S01]  /*0360*/  R2UR UR9, R9 ;  /* 0x00000000090972ca */ /* 0x000fe200000e0000 */
[----:B------:R-:W-:Y:S01]  /*0370*/  IMAD.X R11, RZ, RZ, R5, P0 ;  /* 0x000000ffff0b7224 */ /* 0x000fe200000e0605 */
[----:B------:R-:W-:Y:S01]  /*0380*/  IADD3.X R3, PT, PT, RZ, R3, RZ, P1, !PT ;  /* 0x00000003ff037210 */ /* 0x000fe20000ffe4ff */
[C---:B------:R-:W-:Y:S01]  /*0390*/  IMAD.SHL.U32 R2, R4.reuse, 0x2, RZ ;  /* 0x0000000204027824 */ /* 0x040fe200078e00ff */
[----:B------:R-:W-:Y:S02]  /*03a0*/  IADD3.X R5, PT, PT, RZ, R5, RZ, P2, !PT ;  /* 0x00000005ff057210 */ /* 0x000fe400017fe4ff */
[----:B------:R-:W-:Y:S02]  /*03b0*/  SHF.L.U64.HI R6, R4, 0x1, R11 ;  /* 0x0000000104067819 */ /* 0x000fe4000001020b */
[----:B------:R-:W-:Y:S02]  /*03c0*/  SHF.L.U64.HI R4, R14, 0x1, R3 ;  /* 0x000000010e047819 */ /* 0x000fe40000010203 */
[----:B------:R-:W-:-:S02]  /*03d0*/  LEA.HI R0, P1, R5, R0, RZ, 0x1 ;  /* 0x0000000005007211 */ /* 0x000fc400078308ff */
[----:B------:R-:W-:Y:S02]  /*03e0*/  SHF.L.U32 R14, R14, 0x1, RZ ;  /* 0x000000010e0e7819 */ /* 0x000fe400000006ff */
[----:B------:R-:W-:Y:S01]  /*03f0*/  LOP3.LUT R2, R2, 0xfffffffc, RZ, 0xc0, !PT ;  /* 0xfffffffc02027812 */ /* 0x000fe200078ec0ff */
[----:B------:R-:W-:Y:S01]  /*0400*/  IMAD.X R5, RZ, RZ, R5, P1 ;  /* 0x000000ffff057224 */ /* 0x000fe200008e0605 */
[----:B------:R-:W-:Y:S02]  /*0410*/  SHF.L.U32 R22, R0, 0x1, RZ ;  /* 0x0000000100167819 */ /* 0x000fe400000006ff */
[----:B------:R-:W-:Y:S02]  /*0420*/  LOP3.LUT R14, R14, 0xfffffffc, RZ, 0xc0, !PT ;  /* 0xfffffffc0e0e7812 */ /* 0x000fe400078ec0ff */
[----:B------:R-:W-:Y:S02]  /*0430*/  IADD3 R2, P0, PT, R2, UR36, RZ ;  /* 0x0000002402027c10 */ /* 0x000fe4000ff1e0ff */
        /* <DEDUP_REMOVED lines=11> */
[--C-:B--2---:R-:W-:Y:S02]  /*04f0*/  HADD2.F32 R21, -RZ, R2.reuse.H0_H0 ;  /* 0x20000002ff157230 */ /* 0x104fe40000004100 */
[----:B------:R-:W-:Y:S02]  /*0500*/  HADD2.F32 R4, -RZ, R2.H1_H1 ;  /* 0x30000002ff047230 */ /* 0x000fe40000004100 */
[----:B---3--:R-:W-:-:S03]  /*0510*/  HADD2.F32 R6, -RZ, R14.H0_H0 ;  /* 0x2000000eff067230 */ /* 0x008fc60000004100 */
[----:B------:R-:W-:Y:S01]  /*0520*/  FMNMX3 R11, R21, -INF , R4, !PT ;  /* 0xff800000150b7876 */ /* 0x000fe20007800004 */
[----:B------:R-:W-:Y:S02]  /*0530*/  HADD2.F32 R10, -RZ, R14.H1_H1 ;  /* 0x3000000eff0a7230 */ /* 0x000fe40000004100 */
[--C-:B----4-:R-:W-:Y:S02]  /*0540*/  HADD2.F32 R5, -RZ, R22.reuse.H0_H0 ;  /* 0x20000016ff057230 */ /* 0x110fe40000004100 */
        /* <DEDUP_REMOVED lines=85> */
.L_x_15966:
        /* <DEDUP_REMOVED lines=12> */
[----:B0-----:R-:W-:Y:S05]  /*0b60*/  CALL.REL.NOINC `($__internal_306_$__cuda_sm3x_div_rn_noftz_f32_slowpath) ;  /* 0x0000000c00f07944 */ /* 0x001fea0003c00000 */
[----:B------:R-:W-:-:S07]  /*0b70*/  MOV R12, R6 ;  /* 0x00000006000c7202 */ /* 0x000fce0000000f00 */
.L_x_15943:
[----:B------:R-:W-:Y:S05]  /*0b80*/  BSYNC.RECONVERGENT B0 ;  /* 0x0000000000007941 */ /* 0x000fea0003800200 */
.L_x_15942:
        /* <DEDUP_REMOVED lines=12> */
[----:B0-----:R-:W-:Y:S05]  /*0c50*/  CALL.REL.NOINC `($__internal_306_$__cuda_sm3x_div_rn_noftz_f32_slowpath) ;  /* 0x0000000c00b47944 */ /* 0x001fea0003c00000 */
[----:B------:R-:W-:-:S07]  /*0c60*/  MOV R13, R6 ;  /* 0x00000006000d7202 */ /* 0x000fce0000000f00 */
.L_x_15945:
[----:B------:R-:W-:Y:S05]  /*0c70*/  BSYNC.RECONVERGENT B0 ;  /* 0x0000000000007941 */ /* 0x000fea0003800200 */
.L_x_15944:
        /* <DEDUP_REMOVED lines=14> */
.L_x_15947:
[----:B------:R-:W-:Y:S05]  /*0d60*/  BSYNC.RECONVERGENT B0 ;  /* 0x0000000000007941 */ /* 0x000fea0003800200 */
.L_x_15946:
        /* <DEDUP_REMOVED lines=14> */
.L_x_15949:
[----:B------:R-:W-:Y:S05]  /*0e50*/  BSYNC.RECONVERGENT B0 ;  /* 0x0000000000007941 */ /* 0x000fea0003800200 */
.L_x_15948:
        /* <DEDUP_REMOVED lines=14> */
.L_x_15951:
[----:B------:R-:W-:Y:S05]  /*0f40*/  BSYNC.RECONVERGENT B0 ;  /* 0x0000000000007941 */ /* 0x000fea0003800200 */
.L_x_15950:
        /* <DEDUP_REMOVED lines=13> */
.L_x_15953:
[----:B------:R-:W-:Y:S05]  /*1020*/  BSYNC.RECONVERGENT B0 ;  /* 0x0000000000007941 */ /* 0x000fea0003800200 */
.L_x_15952:
[----:B------:R-:W-:Y:S01]  /*1030*/  HFMA2 R11, -RZ, RZ, 0, 0 ;  /* 0x00000000ff0b7431 */ /* 0x000fe200000001ff */
[----:B------:R-:W-:Y:S01]  /*1040*/  MOV R10, R16 ;  /* 0x00000010000a7202 */ /* 0x000fe20000000f00 */
[----:B------:R-:W-:Y:S01]  /*1050*/  IMAD R0, R7, UR42, RZ ;  /* 0x0000002a07007c24 */ /* 0x000fe2000f8e02ff */
[----:B------:R-:W-:Y:S02]  /*1060*/  F2FP.F16.F32.PACK_AB R15, R13, R12 ;  /* 0x0000000c0d0f723e */ /* 0x000fe400000000ff */
        /* <DEDUP_REMOVED lines=33> */
[----:B------:R-:W-:Y:S02]  /*1280*/  F2FP.F16.F32.PACK_AB R19, R6, R3 ;  /* 0x000000030613723e */ /* 0x000fe400000000ff */
[----:B------:R-:W-:-:S02]  /*1290*/  IADD3.X R3, PT, PT, R14, UR41, RZ, P0, !PT ;  /* 0x000000290e037c10 */ /* 0x000fc400087fe4ff */
[C---:B------:R-:W-:Y:S02]  /*12a0*/  IADD3 R17, P0, PT, R18.reuse, R17, RZ ;  /* 0x0000001112117210 */ /* 0x040fe40007f1e0ff */
[----:B------:R-:W-:Y:S02]  /*12b0*/  R2UR UR9, R9 ;  /* 0x00000000090972ca */ /* 0x000fe400000e0000 */
[----:B------:R-:W-:Y:S02]  /*12c0*/  LEA.HI.X.SX32 R7, R18, R7, 0x1, P0 ;  /* 0x0000000712077211 */ /* 0x000fe400000f0eff */
[----:B------:R-:W-:Y:S02]  /*12d0*/  ISETP.GE.U32.AND P0, PT, R17, UR44, PT ;  /* 0x0000002c11007c0c */ /* 0x000fe4000bf06070 */
[----:B------:R-:W-:Y:S02]  /*12e0*/  F2FP.F16.F32.PACK_AB R5, R4, R5 ;  /* 0x000000050405723e */ /* 0x000fe400000000ff */
[----:B------:R-:W-:-:S03]  /*12f0*/  ISETP.GE.AND.EX P0, PT, R7, UR45, PT, P0 ;  /* 0x0000002d07007c0c */ /* 0x000fc6000bf06300 */
[----:B------:R1:W-:Y:S04]  /*1300*/  STG.E desc[UR6][R10.64], R5 ;  /* 0x000000050a007986 */ /* 0x0003e8000c101906 */
[----:B------:R1:W-:Y:S06]  /*1310*/  STG.E desc[UR8][R2.64], R19 ;  /* 0x0000001302007986 */ /* 0x0003ec000c101908 */
[----:B------:R-:W-:Y:S05]  /*1320*/  @!P0 BRA `(.L_x_15954) ;  /* 0xffffffec00cc8947 */ /* 0x000fea000383ffff */
[----:B------:R-:W-:Y:S05]  /*1330*/  EXIT ;  /* 0x000000000000794d */ /* 0x000fea0003800000 */
.L_x_15941:
[----:B------:R-:W-:Y:S01]  /*1340*/  BSSY B0, `(.L_x_15955) ;  /* 0x0000007000007945 */ /* 0x000fe20003800000 */
[----:B------:R-:W-:Y:S01]  /*1350*/  IMAD.MOV.U32 R12, RZ, RZ, 0x10 ;  /* 0x00000010ff0c7424 */ /* 0x000fe200078e00ff */
[----:B------:R-:W-:Y:S02]  /*1360*/  MOV R11, 0x1f ;  /* 0x0000001f000b7802 */ /* 0x000fe40000000f00 */
[----:B------:R-:W-:-:S07]  /*1370*/  MOV R15, 0xffffffff ;  /* 0xffffffff000f7802 */ /* 0x000fce0000000f00 */
[----:B0-----:R-:W-:Y:S05]  /*1380*/  WARPSYNC.COLLECTIVE R15, `(.L_x_15956) ;  /* 0x000000000f087348 */ /* 0x001fea0003c00000 */
[----:B------:R1:W2:Y:S02]  /*1390*/  SHFL.BFLY P6, R14, R13, R12, R11 ;  /* 0x0c00000c0d0e7389 */ /* 0x0002a400000c000b */
[----:B012---:R-:W-:Y:S05]  /*13a0*/  ENDCOLLECTIVE ;  /* 0x000000000000791b */ /* 0x007fea0003800000 */
.L_x_15956:
[----:B------:R-:W-:Y:S05]  /*13b0*/  BSYNC B0 ;  /* 0x0000000000007941 */ /* 0x000fea0003800000 */
.L_x_15955:
[----:B------:R-:W-:Y:S01]  /*13c0*/  HFMA2 R11, -RZ, RZ, 0, 1.847743988037109375e-06 ;  /* 0x0000001fff0b7431 */ /* 0x000fe200000001ff */
[----:B------:R-:W-:Y:S01]  /*13d0*/  FMNMX R13, R13, R14, !PT ;  /* 0x0000000e0d0d7209 */ /* 0x000fe20007800000 */
[----:B------:R-:W-:Y:S01]  /*13e0*/  IMAD.MOV.U32 R12, RZ, RZ, 0x8 ;  /* 0x00000008ff0c7424 */ /* 0x000fe200078e00ff */
[----:B------:R-:W-:-:S07]  /*13f0*/  MOV R15, 0xffffffff ;  /* 0xffffffff000f7802 */ /* 0x000fce0000000f00 */
[----:B------:R-:W-:Y:S05]  /*1400*/  WARPSYNC.COLLECTIVE R15, `(.L_x_15957) ;  /* 0x000000000f087348 */ /* 0x000fea0003c00000 */
[----:B------:R0:W1:Y:S02]  /*1410*/  SHFL.BFLY P6, R14, R13, R12, R11 ;  /* 0x0c00000c0d0e7389 */ /* 0x00006400000c000b */
[----:B01----:R-:W-:Y:S05]  /*1420*/  ENDCOLLECTIVE ;  /* 0x000000000000791b */ /* 0x003fea0003800000 */
.L_x_15957:
[----:B------:R-:W-:Y:S01]  /*1430*/  HFMA2 R12, -RZ, RZ, 0, 2.384185791015625e-07 ;  /* 0x00000004ff0c7431 */ /* 0x000fe200000001ff */
[----:B------:R-:W-:-:S05]  /*1440*/  FMNMX R0, R13, R14, !PT ;  /* 0x0000000e0d007209 */ /* 0x000fca0007800000 */
[----:B------:R-:W-:-:S07]  /*1450*/  IMAD.MOV.U32 R13, RZ, RZ, R0 ;  /* 0x000000ffff0d7224 */ /* 0x000fce00078e0000 */
[----:B------:R-:W-:Y:S05]  /*1460*/  WARPSYNC.COLLECTIVE R15, `(.L_x_15958) ;  /* 0x000000000f087348 */ /* 0x000fea0003c00000 */
[----:B------:R0:W1:Y:S02]  /*1470*/  SHFL.BFLY P6, R14, R13, R12, R11 ;  /* 0x0c00000c0d0e7389 */ /* 0x00006400000c000b */
[----:B01----:R-:W-:Y:S05]  /*1480*/  ENDCOLLECTIVE ;  /* 0x000000000000791b */ /* 0x003fea0003800000 */
.L_x_15958:
[----:B------:R-:W-:Y:S01]  /*1490*/  IMAD.MOV.U32 R12, RZ, RZ, 0x2 ;  /* 0x00000002ff0c7424 */ /* 0x000fe200078e00ff */
[----:B------:R-:W-:-:S04]  /*14a0*/  FMNMX R2, R0, R14, !PT ;  /* 0x0000000e00027209 */ /* 0x000fc80007800000 */
[----:B------:R-:W-:-:S07]  /*14b0*/  MOV R13, R2 ;  /* 0x00000002000d7202 */ /* 0x000fce0000000f00 */
[----:B------:R-:W-:Y:S05]  /*14c0*/  WARPSYNC.COLLECTIVE R15, `(.L_x_15959) ;  /* 0x000000000f087348 */ /* 0x000fea0003c00000 */
[----:B------:R0:W1:Y:S02]  /*14d0*/  SHFL.BFLY P6, R14, R13, R12, R11 ;  /* 0x0c00000c0d0e7389 */ /* 0x00006400000c000b */
[----:B01----:R-:W-:Y:S05]  /*14e0*/  ENDCOLLECTIVE ;  /* 0x000000000000791b */ /* 0x003fea0003800000 */
.L_x_15959:
[----:B------:R-:W-:Y:S01]  /*14f0*/  HFMA2 R12, -RZ, RZ, 0, 5.9604644775390625e-08 ;  /* 0x00000001ff0c7431 */ /* 0x000fe200000001ff */
[----:B------:R-:W-:Y:S02]  /*1500*/  FMNMX R3, R2, R14, !PT ;  /* 0x0000000e02037209 */ /* 0x000fe40007800000 */
[----:B------:R-:W-:Y:S02]  /*1510*/  MOV R2, 0x437c0000 ;  /* 0x437c000000027802 */ /* 0x000fe40000000f00 */
[----:B------:R-:W-:-:S07]  /*1520*/  MOV R13, R3 ;  /* 0x00000003000d7202 */ /* 0x000fce0000000f00 */
[----:B------:R-:W-:Y:S05]  /*1530*/  WARPSYNC.COLLECTIVE R15, `(.L_x_15960) ;  /* 0x000000000f087348 */ /* 0x000fea0003c00000 */
[----:B------:R0:W1:Y:S02]  /*1540*/  SHFL.BFLY P6, R14, R13, R12, R11 ;  /* 0x0c00000c0d0e7389 */ /* 0x00006400000c000b */
[----:B01----:R-:W-:Y:S05]  /*1550*/  ENDCOLLECTIVE ;  /* 0x000000000000791b */ /* 0x003fea0003800000 */
.L_x_15960:
        /* <DEDUP_REMOVED lines=68> */
.L_x_15961:
[----:B------:R-:W-:Y:S02]  /*19a0*/  IMAD.MOV.U32 R12, RZ, RZ, 0x8 ;  /* 0x00000008ff0c7424 */ /* 0x000fe400078e00ff */
[----:B------:R-:W-:-:S05]  /*19b0*/  FADD R10, R13, R14 ;  /* 0x0000000e0d0a7221 */ /* 0x000fca0000000000 */
[----:B------:R-:W-:-:S07]  /*19c0*/  MOV R13, R10 ;  /* 0x0000000a000d7202 */ /* 0x000fce0000000f00 */
[----:B------:R-:W-:Y:S05]  /*19d0*/  WARPSYNC.COLLECTIVE R15, `(.L_x_15962) ;  /* 0x000000000f087348 */ /* 0x000fea0003c00000 */
[----:B------:R0:W1:Y:S02]  /*19e0*/  SHFL.BFLY P6, R14, R13, R12, R11 ;  /* 0x0c00000c0d0e7389 */ /* 0x00006400000c000b */
[----:B01----:R-:W-:Y:S05]  /*19f0*/  ENDCOLLECTIVE ;  /* 0x000000000000791b */ /* 0x003fea0003800000 */
.L_x_15962:
[----:B------:R-:W-:Y:S02]  /*1a00*/  HFMA2 R12, -RZ, RZ, 0, 2.384185791015625e-07 ;  /* 0x00000004ff0c7431 */ /* 0x000fe400000001ff */
[----:B------:R-:W-:-:S05]  /*1a10*/  FADD R19, R10, R14 ;  /* 0x0000000e0a137221 */ /* 0x000fca0000000000 */
[----:B------:R-:W-:-:S07]  /*1a20*/  MOV R13, R19 ;  /* 0x00000013000d7202 */ /* 0x000fce0000000f00 */
[----:B------:R-:W-:Y:S05]  /*1a30*/  WARPSYNC.COLLECTIVE R15, `(.L_x_15963) ;  /* 0x000000000f087348 */ /* 0x000fea0003c00000 */
[----:B------:R0:W1:Y:S02]  /*1a40*/  SHFL.BFLY P6, R14, R13, R12, R11 ;  /* 0x0c00000c0d0e7389 */ /* 0x00006400000c000b */
[----:B01----:R-:W-:Y:S05]  /*1a50*/  ENDCOLLECTIVE ;  /* 0x000000000000791b */ /* 0x003fea0003800000 */
.L_x_15963:
[----:B------:R-:W-:Y:S02]  /*1a60*/  IMAD.MOV.U32 R12, RZ, RZ, 0x2 ;  /* 0x00000002ff0c7424 */ /* 0x000fe400078e00ff */
[----:B------:R-:W-:-:S05]  /*1a70*/  FADD R20, R19, R14 ;  /* 0x0000000e13147221 */ /* 0x000fca0000000000 */
[----:B------:R-:W-:-:S07]  /*1a80*/  MOV R13, R20 ;  /* 0x00000014000d7202 */ /* 0x000fce0000000f00 */
[----:B------:R-:W-:Y:S05]  /*1a90*/  WARPSYNC.COLLECTIVE R15, `(.L_x_15964) ;  /* 0x000000000f087348 */ /* 0x000fea0003c00000 */
[----:B------:R0:W1:Y:S02]  /*1aa0*/  SHFL.BFLY P6, R14, R13, R12, R11 ;  /* 0x0c00000c0d0e7389 */ /* 0x00006400000c000b */
[----:B01----:R-:W-:Y:S05]  /*1ab0*/  ENDCOLLECTIVE ;  /* 0x000000000000791b */ /* 0x003fea0003800000 */
.L_x_15964:
[----:B------:R-:W-:Y:S02]  /*1ac0*/  HFMA2 R12, -RZ, RZ, 0, 5.9604644775390625e-08 ;  /* 0x00000001ff0c7431 */ /* 0x000fe400000001ff */
[----:B------:R-:W-:-:S05]  /*1ad0*/  FADD R21, R20, R14 ;  /* 0x0000000e14157221 */ /* 0x000fca0000000000 */
[----:B------:R-:W-:-:S07]  /*1ae0*/  MOV R13, R21 ;  /* 0x00000015000d7202 */ /* 0x000fce0000000f00 */
[----:B------:R-:W-:Y:S05]  /*1af0*/  WARPSYNC.COLLECTIVE R15, `(.L_x_15965) ;  /* 0x000000000f087348 */ /* 0x000fea0003c00000 */
[----:B------:R0:W1:Y:S02]  /*1b00*/  SHFL.BFLY P6, R14, R13, R12, R11 ;  /* 0x0c00000c0d0e7389 */ /* 0x00006400000c000b */
[----:B01----:R-:W-:Y:S05]  /*1b10*/  ENDCOLLECTIVE ;  /* 0x000000000000791b */ /* 0x003fea0003800000 */
.L_x_15965:
[----:B------:R-:W-:Y:S05]  /*1b20*/  BRA `(.L_x_15966) ;  /* 0xffffffec00dc7947 */ /* 0x000fea000383ffff */
        .weak           $__internal_306_$__cuda_sm3x_div_rn_noftz_f32_slowpath
        .type           $__internal_306_$__cuda_sm3x_div_rn_noftz_f32_slowpath,@function
        .size           $__internal_306_$__cuda_sm3x_div_rn_noftz_f32_slowpath,(.L_x_25758 - $__internal_306_$__cuda_sm3x_div_rn_noftz_f32_slowpath)
$__internal_306_$__cuda_sm3x_div_rn_noftz_f32_slowpath:
        /* <DEDUP_REMOVED lines=34> */
.L_x_15968:
        /* <DEDUP_REMOVED lines=51> */
.L_x_15975:
[----:B------:R-:W-:-:S04]  /*2080*/  LOP3.LUT R6, R6, 0x80000000, RZ, 0xc0, !PT ;  /* 0x8000000006067812 */ /* 0x000fc800078ec0ff */
[----:B------:R-:W-:Y:S01]  /*2090*/  LOP3.LUT R6, R6, 0x7f800000, RZ, 0xfc, !PT ;  /* 0x7f80000006067812 */ /* 0x000fe200078efcff */
[----:B------:R-:W-:Y:S06]  /*20a0*/  BRA `(.L_x_15976) ;  /* 0x0000000000047947 */ /* 0x000fec0003800000 */
.L_x_15974:
[----:B------:R-:W-:-:S07]  /*20b0*/  LEA R6, R25, R6, 0x17 ;  /* 0x0000000619067211 */ /* 0x000fce00078eb8ff */
.L_x_15976:
[----:B------:R-:W-:Y:S05]  /*20c0*/  BSYNC.RECONVERGENT B2 ;  /* 0x0000000000027941 */ /* 0x000fea0003800200 */
.L_x_15973:
[----:B------:R-:W-:Y:S05]  /*20d0*/  BRA `(.L_x_15977) ;  /* 0x0000000000207947 */ /* 0x000fea0003800000 */
.L_x_15972:
[----:B------:R-:W-:-:S04]  /*20e0*/  LOP3.LUT R6, R11, 0x80000000, R6, 0x48, !PT ;  /* 0x800000000b067812 */ /* 0x000fc800078e4806 */
[----:B------:R-:W-:Y:S01]  /*20f0*/  LOP3.LUT R6, R6, 0x7f800000, RZ, 0xfc, !PT ;  /* 0x7f80000006067812 */ /* 0x000fe200078efcff */
[----:B------:R-:W-:Y:S06]  /*2100*/  BRA `(.L_x_15977) ;  /* 0x0000000000147947 */ /* 0x000fec0003800000 */
.L_x_15971:
[----:B------:R-:W-:Y:S01]  /*2110*/  LOP3.LUT R6, R11, 0x80000000, R6, 0x48, !PT ;  /* 0x800000000b067812 */ /* 0x000fe200078e4806 */
[----:B------:R-:W-:Y:S06]  /*2120*/  BRA `(.L_x_15977) ;  /* 0x00000000000c7947 */ /* 0x000fec0003800000 */
.L_x_15970:
[----:B------:R-:W0:Y:S01]  /*2130*/  MUFU.RSQ R6, -QNAN ;  /* 0xffc0000000067908 */ /* 0x000e220000001400 */
[----:B------:R-:W-:Y:S05]  /*2140*/  BRA `(.L_x_15977) ;  /* 0x0000000000047947 */ /* 0x000fea0003800000 */
.L_x_15969:
[----:B------:R-:W-:-:S07]  /*2150*/  FADD.FTZ R6, R6, R11 ;  /* 0x0000000b06067221 */ /* 0x000fce0000010000 */
.L_x_15977:
[----:B------:R-:W-:Y:S05]  /*2160*/  BSYNC.RECONVERGENT B1 ;  /* 0x0000000000017941 */ /* 0x000fea0003800200 */
.L_x_15967:
[----:B------:R-:W-:Y:S01]  /*2170*/  HFMA2 R11, -RZ, RZ, 0, 0 ;  /* 0x00000000ff0b7431 */ /* 0x000fe200000001ff */
[----:B------:R-:W-:-:S04]  /*2180*/  MOV R10, R15 ;  /* 0x0000000f000a7202 */ /* 0x000fc80000000f00 */
[----:B0-----:R-:W-:Y:S05]  /*2190*/  RET.REL.NODEC R10 `(_Z15SoftmaxWarpImplI10DirectLoadI6__halffE11DirectStoreIfS1_EfLi2ELi6ELi32ELi1ELb0EL9Algorithm0EEvT_T0_ll) ;  /* 0xffffffdc0a987950 */ /* 0x001fea0003c3ffff */
.L_x_15978:
        /* <DEDUP_REMOVED lines=14> */
.L_x_25758:


//--------------------- .text._Z15SoftmaxWarpImplI10DirectLoadI6__halffE11DirectStoreIfS1_EfLi2ELi4ELi32ELi1ELb1EL9Algorithm0EEvT_T0_ll --------------------------
	.section	.text._Z15SoftmaxWarpImplI10DirectLoadI6__halffE11DirectStoreIfS1_EfLi2ELi4ELi32ELi1ELb1EL9Algorithm0EEvT_T0_ll,"ax",@progbits
	.align	128
        .global         _Z15SoftmaxWarpImplI10DirectLoadI6__halffE11DirectStoreIfS1_EfLi2ELi4ELi32ELi1ELb1EL9Algorithm0EEvT_T0_ll
        .type           _Z15SoftmaxWarpImplI10DirectLoadI6__halffE11DirectStoreIfS1_EfLi2ELi4ELi32ELi1ELb1EL9Algorithm0EEvT_T0_ll,@function
        .size           _Z15SoftmaxWarpImplI10DirectLoadI6__halffE11DirectStoreIfS1_EfLi2ELi4ELi32ELi1ELb1EL9Algorithm0EEvT_T0_ll,(.L_x_25759 - _Z15SoftmaxWarpImplI10DirectLoadI6__halffE11DirectStoreIfS1_EfLi2ELi4ELi32ELi1ELb1EL9Algorithm0EEvT_T0_ll)
        .other          _Z15SoftmaxWarpImplI10DirectLoadI6__halffE11DirectStoreIfS1_EfLi2ELi4ELi32ELi1ELb1EL9Algorithm0EEvT_T0_ll,@"STO_CUDA_ENTRY STV_DEFAULT"
_Z15SoftmaxWarpImplI10DirectLoadI6__halffE11DirectStoreIfS1_EfLi2ELi4ELi32ELi1ELb1EL9Algorithm0EEvT_T0_ll:
.text._Z15SoftmaxWarpImplI10DirectLoadI6__halffE11DirectStoreIfS1_EfLi2ELi4ELi32ELi1ELb1EL9Algorithm0EEvT_T0_ll:
        /* <DEDUP_REMOVED lines=24> */
.L_x_15979:
        /* <DEDUP_REMOVED lines=15> */
.L_x_15993:
[----:B-1----:R-:W1:Y:S01]  /*0270*/  LDC.64 R18, c[0x0][0x388] ;  /* 0x0000e200ff127b82 */ /* 0x002e620000000a00 */
[----:B------:R-:W-:Y:S02]  /*0280*/  ISETP.GE.U32.AND P0, PT, R10, UR40, PT ;  /* 0x000000280a007c0c */ /* 0x000fe4000bf06070 */
[----:B------:R-:W-:Y:S02]  /*0290*/  ISETP.GE.U32.AND P1, PT, R8, UR40, PT ;  /* 0x0000002808007c0c */ /* 0x000fe4000bf26070 */
[----:B------:R-:W-:Y:S02]  /*02a0*/  ISETP.GE.AND.EX P0, PT, RZ, UR41, PT, P0 ;  /* 0x00000029ff007c0c */ /* 0x000fe4000bf06300 */
[----:B------:R-:W-:Y:S01]  /*02b0*/  ISETP.GE.AND.EX P1, PT, RZ, UR41, PT, P1 ;  /* 0x00000029ff007c0c */ /* 0x000fe2000bf26310 */
[----:B--23--:R-:W3:Y:S08]  /*02c0*/  LDC.64 R14, c[0x0][0x388] ;  /* 0x0000e200ff0e7b82 */ /* 0x00cef00000000a00 */
[----:B------:R-:W4:Y:S02]  /*02d0*/  LDC.64 R12, c[0x0][0x380] ;  /* 0x0000e000ff0c7b82 */ /* 0x000f240000000a00 */
[----:B------:R-:W-:Y:S01]  /*02e0*/  @!P0 IMAD.MOV.U32 R11, RZ, RZ, RZ ;  /* 0x000000ffff0b8224 */ /* 0x000fe200078e00ff */
[----:B--2---:R-:W-:Y:S01]  /*02f0*/  @!P0 R2UR UR4, R6 ;  /* 0x00000000060482ca */ /* 0x004fe200000e0000 */
[----:B------:R-:W-:Y:S01]  /*0300*/  @!P1 IMAD.MOV.U32 R21, RZ, RZ, RZ ;  /* 0x000000ffff159224 */ /* 0x000fe200078e00ff */
[----:B------:R-:W-:-:S02]  /*0310*/  @!P1 MOV R20, R8 ;  /* 0x0000000800149202 */ /* 0x000fc40000000f00 */
        /* <DEDUP_REMOVED lines=10> */
[----:B------:R-:W1:Y:S01]  /*03c0*/  LDC.64 R2, c[0x0][0x380] ;  /* 0x0000e000ff027b82 */ /* 0x000e620000000a00 */
[----:B------:R-:W-:-:S04]  /*03d0*/  @!P1 IMAD.WIDE.U32 R14, R9, R14, R20 ;  /* 0x0000000e090e9225 */ /* 0x000fc800078e0014 */
[----:B------:R-:W-:Y:S01]  /*03e0*/  @!P1 IMAD.IADD R17, R23, 0x1, R15 ;  /* 0x0000000117119824 */ /* 0x000fe200078e020f */
[----:B------:R-:W-:Y:S01]  /*03f0*/  @!P0 SHF.L.U32 R15, R4, 0x1, RZ ;  /* 0x00000001040f8819 */ /* 0x000fe200000006ff */
[----:B------:R-:W-:-:S03]  /*0400*/  @!P0 IMAD.X R11, RZ, RZ, R11, P2 ;  /* 0x000000ffff0b8224 */ /* 0x000fc600010e060b */
[----:B------:R-:W-:Y:S02]  /*0410*/  @!P1 LEA.HI R0, P3, R17, R14, RZ, 0x1 ;  /* 0x0000000e11009211 */ /* 0x000fe400078708ff */
[----:B------:R-:W-:Y:S02]  /*0420*/  @!P0 LOP3.LUT R15, R15, 0xfffffffc, RZ, 0xc0, !PT ;  /* 0xfffffffc0f0f8812 */ /* 0x000fe400078ec0ff */
[----:B------:R-:W-:Y:S01]  /*0430*/  @!P0 SHF.L.U64.HI R4, R4, 0x1, R11 ;  /* 0x0000000104048819 */ /* 0x000fe2000001020b */
[----:B------:R-:W-:Y:S01]  /*0440*/  @!P1 IMAD.X R17, RZ, RZ, R17, P3 ;  /* 0x000000ffff119224 */ /* 0x000fe200018e0611 */
[----:B------:R-:W-:Y:S02]  /*0450*/  @!P1 SHF.L.U32 R11, R0, 0x1, RZ ;  /* 0x00000001000b9819 */ /* 0x000fe400000006ff */
[----:B----4-:R-:W-:Y:S02]  /*0460*/  @!P0 IADD3 R14, P2, PT, R15, R12, RZ ;  /* 0x0000000c0f0e8210 */ /* 0x010fe40007f5e0ff */
[----:B------:R-:W-:-:S02]  /*0470*/  @!P1 LOP3.LUT R11, R11, 0xfffffffc, RZ, 0xc0, !PT ;  /* 0xfffffffc0b0b9812 */ /* 0x000fc400078ec0ff */
[----:B------:R-:W-:Y:S02]  /*0480*/  @!P0 IADD3.X R15, PT, PT, R4, R13, RZ, P2, !PT ;  /* 0x0000000d040f8210 */ /* 0x000fe400017fe4ff */
[----:B------:R-:W-:Y:S02]  /*0490*/  @!P1 SHF.L.U64.HI R0, R0, 0x1, R17 ;  /* 0x0000000100009819 */ /* 0x000fe40000010211 */
[----:B-1----:R-:W-:Y:S01]  /*04a0*/  @!P1 IADD3 R2, P2, PT, R11, R2, RZ ;  /* 0x000000020b029210 */ /* 0x002fe20007f5e0ff */
[----:B------:R-:W2:Y:S04]  /*04b0*/  @!P0 LDG.E R14, desc[UR4][R14.64] ;  /* 0x000000040e0e8981 */ /* 0x000ea8000c1e1900 */
[----:B------:R-:W-:-:S05]  /*04c0*/  @!P1 IMAD.X R3, R0, 0x1, R3, P2 ;  /* 0x0000000100039824 */ /* 0x000fca00010e0603 */
[----:B------:R-:W3:Y:S01]  /*04d0*/  @!P1 LDG.E R2, desc[UR6][R2.64] ;  /* 0x0000000602029981 */ /* 0x000ee2000c1e1900 */
[----:B------:R-:W-:Y:S01]  /*04e0*/  MOV R18, 0xff800000 ;  /* 0xff80000000127802 */ /* 0x000fe20000000f00 */
[----:B------:R-:W-:Y:S01]  /*04f0*/  IMAD.MOV.U32 R17, RZ, RZ, -0x800000 ;  /* 0xff800000ff117424 */ /* 0x000fe200078e00ff */
[----:B------:R-:W-:Y:S01]  /*0500*/  MOV R4, 0xff800000 ;  /* 0xff80000000047802 */ /* 0x000fe20000000f00 */
[----:B------:R-:W-:Y:S01]  /*0510*/  IMAD.MOV.U32 R19, RZ, RZ, -0x800000 ;  /* 0xff800000ff137424 */ /* 0x000fe200078e00ff */
[----:B------:R-:W-:Y:S01]  /*0520*/  MOV R13, 0xff800000 ;  /* 0xff800000000d7802 */ /* 0x000fe20000000f00 */
[----:B------:R-:W-:Y:S01]  /*0530*/  UMOV UR4, 0xffffffff ;  /* 0xffffffff00047882 */ /* 0x000fe20000000000 */
[--C-:B--2---:R-:W-:Y:S02]  /*0540*/  @!P0 HADD2.F32 R18, -RZ, R14.reuse.H0_H0 ;  /* 0x2000000eff128230 */ /* 0x104fe40000004100 */
[----:B------:R-:W-:-:S05]  /*0550*/  @!P0 HADD2.F32 R17, -RZ, R14.H1_H1 ;  /* 0x3000000eff118230 */ /* 0x000fca0000004100 */
[----:B------:R-:W-:Y:S01]  /*0560*/  @!P0 FMNMX3 R13, R18, -INF , R17, !PT ;  /* 0xff800000120d8876 */ /* 0x000fe20007800011 */
[--C-:B---3--:R-:W-:Y:S02]  /*0570*/  @!P1 HADD2.F32 R4, -RZ, R2.reuse.H0_H0 ;  /* 0x20000002ff049230 */ /* 0x108fe40000004100 */
        /* <DEDUP_REMOVED lines=64> */
.L_x_16005:
        /* <DEDUP_REMOVED lines=11> */
[----:B01----:R-:W-:Y:S05]  /*0a30*/  CALL.REL.NOINC `($__internal_307_$__cuda_sm3x_div_rn_noftz_f32_slowpath) ;  /* 0x0000000c00187944 */ /* 0x003fea0003c00000 */
[----:B------:R-:W-:-:S07]  /*0a40*/  IMAD.MOV.U32 R12, RZ, RZ, R4 ;  /* 0x000000ffff0c7224 */ /* 0x000fce00078e0004 */
.L_x_15982:
[----:B------:R-:W-:Y:S05]  /*0a50*/  BSYNC.RECONVERGENT B0 ;  /* 0x0000000000007941 */ /* 0x000fea0003800200 */
.L_x_15981:
        /* <DEDUP_REMOVED lines=11> */
[----:B01----:R-:W-:Y:S05]  /*0b10*/  CALL.REL.NOINC `($__internal_307_$__cuda_sm3x_div_rn_noftz_f32_slowpath) ;  /* 0x0000000800e07944 */ /* 0x003fea0003c00000 */
[----:B------:R-:W-:-:S07]  /*0b20*/  IMAD.MOV.U32 R13, RZ, RZ, R4 ;  /* 0x000000ffff0d7224 */ /* 0x000fce00078e0004 */
.L_x_15984:
[----:B------:R-:W-:Y:S05]  /*0b30*/  BSYNC.RECONVERGENT B0 ;  /* 0x0000000000007941 */ /* 0x000fea0003800200 */
.L_x_15983:
        /* <DEDUP_REMOVED lines=13> */
.L_x_15986:
[----:B------:R-:W-:Y:S05]  /*0c10*/  BSYNC.RECONVERGENT B0 ;  /* 0x0000000000007941 */ /* 0x000fea0003800200 */
.L_x_15985:
        /* <DEDUP_REMOVED lines=13> */
.L_x_15988:
[----:B------:R-:W-:Y:S05]  /*0cf0*/  BSYNC.RECONVERGENT B0 ;  /* 0x0000000000007941 */ /* 0x000fea0003800200 */
.L_x_15987:
        /* <DEDUP_REMOVED lines=8> */
[----:B------:R-:W-:Y:S01]  /*0d80*/  F2FP.F16.F32.PACK_AB R13, R13, R12 ;  /* 0x0000000c0d0d723e */ /* 0x000fe200000000ff */
[----:B------:R-:W-:-:S04]  /*0d90*/  IMAD.WIDE.U32 R14, R9, UR38, R10 ;  /* 0x00000026090e7c25 */ /* 0x000fc8000f8e000a */
        /* <DEDUP_REMOVED lines=10> */
.L_x_15990:
[----:B------:R-:W-:Y:S05]  /*0e40*/  BSYNC.RECONVERGENT B0 ;  /* 0x0000000000007941 */ /* 0x000fea0003800200 */
.L_x_15989:
[----:B------:R-:W-:Y:S04]  /*0e50*/  BSSY.RECONVERGENT B0, `(.L_x_15991) ;  /* 0x0000013000007945 */ /* 0x000fe80003800200 */
[----:B------:R-:W-:Y:S05]  /*0e60*/  @P1 BRA `(.L_x_15992) ;  /* 0x0000000000441947 */ /* 0x000fea0003800000 */
[----:B--2---:R-:W-:Y:S01]  /*0e70*/  MOV R13, RZ ;  /* 0x000000ff000d7202 */ /* 0x004fe20000000f00 */
        /* <DEDUP_REMOVED lines=16> */
.L_x_15992:
[----:B------:R-:W-:Y:S05]  /*0f80*/  BSYNC.RECONVERGENT B0 ;  /* 0x0000000000007941 */ /* 0x000fea0003800200 */
.L_x_15991:
[----:B------:R-:W-:-:S04]  /*0f90*/  IADD3 R9, P0, PT, R16, R9, RZ ;  /* 0x0000000910097210 */ /* 0x000fc80007f1e0ff */
[----:B------:R-:W-:Y:S02]  /*0fa0*/  LEA.HI.X.SX32 R5, R16, R5, 0x1, P0 ;  /* 0x0000000510057211 */ /* 0x000fe400000f0eff */
[----:B------:R-:W-:-:S04]  /*0fb0*/  ISETP.GE.U32.AND P0, PT, R9, UR42, PT ;  /* 0x0000002a09007c0c */ /* 0x000fc8000bf06070 */
[----:B------:R-:W-:-:S13]  /*0fc0*/  ISETP.GE.AND.EX P0, PT, R5, UR43, PT, P0 ;  /* 0x0000002b05007c0c */ /* 0x000fda000bf06300 */
[----:B------:R-:W-:Y:S05]  /*0fd0*/  @!P0 BRA `(.L_x_15993) ;  /* 0xfffffff000a48947 */ /* 0x000fea000383ffff */
[----:B------:R-:W-:Y:S05]  /*0fe0*/  EXIT ;  /* 0x000000000000794d */ /* 0x000fea0003800000 */
.L_x_15980:
[----:B------:R-:W-:Y:S01]  /*0ff0*/  HFMA2 R12, -RZ, RZ, 0, 9.5367431640625e-07 ;  /* 0x00000010ff0c7431 */ /* 0x000fe200000001ff */
[----:B------:R-:W-:Y:S01]  /*1000*/  BSSY B0, `(.L_x_15994) ;  /* 0x0000006000007945 */ /* 0x000fe20003800000 */
[----:B------:R-:W-:Y:S01]  /*1010*/  IMAD.MOV.U32 R11, RZ, RZ, 0x1f ;  /* 0x0000001fff0b7424 */ /* 0x000fe200078e00ff */
[----:B------:R-:W-:-:S07]  /*1020*/  MOV R15, 0xffffffff ;  /* 0xffffffff000f7802 */ /* 0x000fce0000000f00 */
[----:B0-----:R-:W-:Y:S05]  /*1030*/  WARPSYNC.COLLECTIVE R15, `(.L_x_15995) ;  /* 0x000000000f087348 */ /* 0x001fea0003c00000 */
[----:B------:R1:W2:Y:S02]  /*1040*/  SHFL.BFLY P6, R14, R13, R12, R11 ;  /* 0x0c00000c0d0e7389 */ /* 0x0002a400000c000b */
[----:B012---:R-:W-:Y:S05]  /*1050*/  ENDCOLLECTIVE ;  /* 0x000000000000791b */ /* 0x007fea0003800000 */
.L_x_15995:
[----:B------:R-:W-:Y:S05]  /*1060*/  BSYNC B0 ;  /* 0x0000000000007941 */ /* 0x000fea0003800000 */
.L_x_15994:
[----:B------:R-:W-:Y:S01]  /*1070*/  HFMA2 R12, -RZ, RZ, 0, 4.76837158203125e-07 ;  /* 0x00000008ff0c7431 */ /* 0x000fe200000001ff */
[----:B------:R-:W-:Y:S01]  /*1080*/  FMNMX R13, R14, R13, !PT ;  /* 0x0000000d0e0d7209 */ /* 0x000fe20007800000 */
[----:B------:R-:W-:Y:S01]  /*1090*/  IMAD.MOV.U32 R11, RZ, RZ, 0x1f ;  /* 0x0000001fff0b7424 */ /* 0x000fe200078e00ff */
[----:B------:R-:W-:-:S07]  /*10a0*/  MOV R15, 0xffffffff ;  /* 0xffffffff000f7802 */ /* 0x000fce0000000f00 */
[----:B------:R-:W-:Y:S05]  /*10b0*/  WARPSYNC.COLLECTIVE R15, `(.L_x_15996) ;  /* 0x000000000f087348 */ /* 0x000fea0003c00000 */
[----:B------:R0:W1:Y:S02]  /*10c0*/  SHFL.BFLY P6, R14, R13, R12, R11 ;  /* 0x0c00000c0d0e7389 */ /* 0x00006400000c000b */
[----:B01----:R-:W-:Y:S05]  /*10d0*/  ENDCOLLECTIVE ;  /* 0x000000000000791b */ /* 0x003fea0003800000 */
.L_x_15996:
[----:B------:R-:W-:Y:S01]  /*10e0*/  IMAD.MOV.U32 R12, RZ, RZ, 0x4 ;  /* 0x00000004ff0c7424 */ /* 0x000fe200078e00ff */
[----:B------:R-:W-:-:S04]  /*10f0*/  FMNMX R0, R13, R14, !PT ;  /* 0x0000000e0d007209 */ /* 0x000fc80007800000 */
[----:B------:R-:W-:-:S07]  /*1100*/  MOV R13, R0 ;  /* 0x00000000000d7202 */ /* 0x000fce0000000f00 */
[----:B------:R-:W-:Y:S05]  /*1110*/  WARPSYNC.COLLECTIVE R15, `(.L_x_15997) ;  /* 0x000000000f087348 */ /* 0x000fea0003c00000 */
[----:B------:R0:W1:Y:S02]  /*1120*/  SHFL.BFLY P6, R14, R13, R12, R11 ;  /* 0x0c00000c0d0e7389 */ /* 0x00006400000c000b */
[----:B01----:R-:W-:Y:S05]  /*1130*/  ENDCOLLECTIVE ;  /* 0x000000000000791b */ /* 0x003fea0003800000 */
.L_x_15997:
[----:B------:R-:W-:Y:S01]  /*1140*/  HFMA2 R12, -RZ, RZ, 0, 1.1920928955078125e-07 ;  /* 0x00000002ff0c7431 */ /* 0x000fe200000001ff */
[----:B------:R-:W-:-:S04]  /*1150*/  FMNMX R2, R0, R14, !PT ;  /* 0x0000000e00027209 */ /* 0x000fc80007800000 */
[----:B------:R-:W-:-:S07]  /*1160*/  MOV R13, R2 ;  /* 0x00000002000d7202 */ /* 0x000fce0000000f00 */
[----:B------:R-:W-:Y:S05]  /*1170*/  WARPSYNC.COLLECTIVE R15, `(.L_x_15998) ;  /* 0x000000000f087348 */ /* 0x000fea0003c00000 */
[----:B------:R0:W1:Y:S02]  /*1180*/  SHFL.BFLY P6, R14, R13, R12, R11 ;  /* 0x0c00000c0d0e7389 */ /* 0x00006400000c000b */
[----:B01----:R-:W-:Y:S05]  /*1190*/  ENDCOLLECTIVE ;  /* 0x000000000000791b */ /* 0x003fea0003800000 */
.L_x_15998:
[----:B------:R-:W-:Y:S02]  /*11a0*/  MOV R12, 0x1 ;  /* 0x00000001000c7802 */ /* 0x000fe40000000f00 */
[----:B------:R-:W-:Y:S01]  /*11b0*/  FMNMX R3, R2, R14, !PT ;  /* 0x0000000e02037209 */ /* 0x000fe20007800000 */
[----:B------:R-:W-:-:S04]  /*11c0*/  IMAD.MOV.U32 R2, RZ, RZ, 0x437c0000 ;  /* 0x437c0000ff027424 */ /* 0x000fc800078e00ff */
[----:B------:R-:W-:-:S07]  /*11d0*/  IMAD.MOV.U32 R13, RZ, RZ, R3 ;  /* 0x000000ffff0d7224 */ /* 0x000fce00078e0003 */
[----:B------:R-:W-:Y:S05]  /*11e0*/  WARPSYNC.COLLECTIVE R15, `(.L_x_15999) ;  /* 0x000000000f087348 */ /* 0x000fea0003c00000 */
[----:B------:R0:W1:Y:S02]  /*11f0*/  SHFL.BFLY P6, R14, R13, R12, R11 ;  /* 0x0c00000c0d0e7389 */ /* 0x00006400000c000b */
[----:B01----:R-:W-:Y:S05]  /*1200*/  ENDCOLLECTIVE ;  /* 0x000000000000791b */ /* 0x003fea0003800000 */
.L_x_15999:
[----:B------:R-:W-:Y:S01]  /*1210*/  FMNMX R14, R3, R14, !PT ;  /* 0x0000000e030e7209 */ /* 0x000fe20007800000 */
[----:B------:R-:W-:-:S04]  /*1220*/  HFMA2 R3, -RZ, RZ, 0.96630859375, -0.0022525787353515625 ;  /* 0x3bbb989dff037431 */ /* 0x000fc800000001ff */
        /* <DEDUP_REMOVED lines=40> */
[----:B------:R-:W-:-:S03]  /*14b0*/  MOV R12, 0x10 ;  /* 0x00000010000c7802 */ /* 0x000fc60000000f00 */
[----:B------:R-:W-:Y:S01]  /*14c0*/  FADD R13, R11, R0 ;  /* 0x000000000b0d7221 */ /* 0x000fe20000000000 */
[----:B------:R-:W-:-:S07]  /*14d0*/  IMAD.MOV.U32 R11, RZ, RZ, 0x1f ;  /* 0x0000001fff0b7424 */ /* 0x000fce00078e00ff */
[----:B------:R-:W-:Y:S05]  /*14e0*/  WARPSYNC.COLLECTIVE R15, `(.L_x_16000) ;  /* 0x000000000f087348 */ /* 0x000fea0003c00000 */
[----:B------:R0:W1:Y:S02]  /*14f0*/  SHFL.BFLY P6, R14, R13, R12, R11 ;  /* 0x0c00000c0d0e7389 */ /* 0x00006400000c000b */
[----:B01----:R-:W-:Y:S05]  /*1500*/  ENDCOLLECTIVE ;  /* 0x000000000000791b */ /* 0x003fea0003800000 */
.L_x_16000:
[----:B------:R-:W-:Y:S02]  /*1510*/  IMAD.MOV.U32 R12, RZ, RZ, 0x8 ;  /* 0x00000008ff0c7424 */ /* 0x000fe400078e00ff */
[----:B------:R-:W-:-:S05]  /*1520*/  FADD R17, R13, R14 ;  /* 0x0000000e0d117221 */ /* 0x000fca0000000000 */
[----:B------:R-:W-:-:S07]  /*1530*/  MOV R13, R17 ;  /* 0x00000011000d7202 */ /* 0x000fce0000000f00 */
[----:B------:R-:W-:Y:S05]  /*1540*/  WARPSYNC.COLLECTIVE R15, `(.L_x_16001) ;  /* 0x000000000f087348 */ /* 0x000fea0003c00000 */
[----:B------:R0:W1:Y:S02]  /*1550*/  SHFL.BFLY P6, R14, R13, R12, R11 ;  /* 0x0c00000c0d0e7389 */ /* 0x00006400000c000b */
[----:B01----:R-:W-:Y:S05]  /*1560*/  ENDCOLLECTIVE ;  /* 0x000000000000791b */ /* 0x003fea0003800000 */
.L_x_16001:
[----:B------:R-:W-:Y:S02]  /*1570*/  HFMA2 R12, -RZ, RZ, 0, 2.384185791015625e-07 ;  /* 0x00000004ff0c7431 */ /* 0x000fe400000001ff */
[----:B------:R-:W-:-:S05]  /*1580*/  FADD R18, R17, R14 ;  /* 0x0000000e11127221 */ /* 0x000fca0000000000 */
[----:B------:R-:W-:-:S07]  /*1590*/  MOV R13, R18 ;  /* 0x00000012000d7202 */ /* 0x000fce0000000f00 */
[----:B------:R-:W-:Y:S05]  /*15a0*/  WARPSYNC.COLLECTIVE R15, `(.L_x_16002) ;  /* 0x000000000f087348 */ /* 0x000fea0003c00000 */
[----:B------:R0:W1:Y:S02]  /*15b0*/  SHFL.BFLY P6, R14, R13, R12, R11 ;  /* 0x0c00000c0d0e7389 */ /* 0x00006400000c000b */
[----:B01----:R-:W-:Y:S05]  /*15c0*/  ENDCOLLECTIVE ;  /* 0x000000000000791b */ /* 0x003fea0003800000 */
.L_x_16002:
[----:B------:R-:W-:Y:S01]  /*15d0*/  MOV R12, 0x2 ;  /* 0x00000002000c7802 */ /* 0x000fe20000000f00 */
[----:B------:R-:W-:-:S04]  /*15e0*/  FADD R19, R18, R14 ;  /* 0x0000000e12137221 */ /* 0x000fc80000000000 */
[----:B------:R-:W-:-:S07]  /*15f0*/  IMAD.MOV.U32 R13, RZ, RZ, R19 ;  /* 0x000000ffff0d7224 */ /* 0x000fce00078e0013 */
[----:B------:R-:W-:Y:S05]  /*1600*/  WARPSYNC.COLLECTIVE R15, `(.L_x_16003) ;  /* 0x000000000f087348 */ /* 0x000fea0003c00000 */
[----:B------:R0:W1:Y:S02]  /*1610*/  SHFL.BFLY P6, R14, R13, R12, R11 ;  /* 0x0c00000c0d0e7389 */ /* 0x00006400000c000b */
[----:B01----:R-:W-:Y:S05]  /*1620*/  ENDCOLLECTIVE ;  /* 0x000000000000791b */ /* 0x003fea0003800000 */
.L_x_16003:
[----:B------:R-:W-:Y:S02]  /*1630*/  IMAD.MOV.U32 R12, RZ, RZ, 0x1 ;  /* 0x00000001ff0c7424 */ /* 0x000fe400078e00ff */
[----:B------:R-:W-:-:S05]  /*1640*/  FADD R20, R19, R14 ;  /* 0x0000000e13147221 */ /* 0x000fca0000000000 */
[----:B------:R-:W-:-:S07]  /*1650*/  MOV R13, R20 ;  /* 0x00000014000d7202 */ /* 0x000fce0000000f00 */
[----:B------:R-:W-:Y:S05]  /*1660*/  WARPSYNC.COLLECTIVE R15, `(.L_x_16004) ;  /* 0x000000000f087348 */ /* 0x000fea0003c00000 */
[----:B------:R0:W1:Y:S02]  /*1670*/  SHFL.BFLY P6, R14, R13, R12, R11 ;  /* 0x0c00000c0d0e7389 */ /* 0x00006400000c000b */
[----:B01----:R-:W-:Y:S05]  /*1680*/  ENDCOLLECTIVE ;  /* 0x000000000000791b */ /* 0x003fea0003800000 */
.L_x_16004:
[----:B------:R-:W-:Y:S05]  /*1690*/  BRA `(.L_x_16005) ;  /* 0xfffffff000b87947 */ /* 0x000fea000383ffff */
        .weak           $__internal_307_$__cuda_sm3x_div_rn_noftz_f32_slowpath
        .type           $__internal_307_$__cuda_sm3x_div_rn_noftz_f32_slowpath,@function
        .size           $__internal_307_$__cuda_sm3x_div_rn_noftz_f32_slowpath,(.L_x_25759 - $__internal_307_$__cuda_sm3x_div_rn_noftz_f32_slowpath)
$__internal_307_$__cuda_sm3x_div_rn_noftz_f32_slowpath:
        /* <DEDUP_REMOVED lines=35> */
.L_x_16007:
        /* <DEDUP_REMOVED lines=51> */
.L_x_16014:
[----:B------:R-:W-:-:S04]  /*1c00*/  LOP3.LUT R4, R4, 0x80000000, RZ, 0xc0, !PT ;  /* 0x8000000004047812 */ /* 0x000fc800078ec0ff */
[----:B------:R-:W-:Y:S01]  /*1c10*/  LOP3.LUT R4, R4, 0x7f800000, RZ, 0xfc, !PT ;  /* 0x7f80000004047812 */ /* 0x000fe200078efcff */
[----:B------:R-:W-:Y:S06]  /*1c20*/  BRA `(.L_x_16015) ;  /* 0x0000000000047947 */ /* 0x000fec0003800000 */
.L_x_16013:
[----:B------:R-:W-:-:S07]  /*1c30*/  LEA R4, R20, R4, 0x17 ;  /* 0x0000000414047211 */ /* 0x000fce00078eb8ff */
.L_x_16015:
[----:B------:R-:W-:Y:S05]  /*1c40*/  BSYNC.RECONVERGENT B2 ;  /* 0x0000000000027941 */ /* 0x000fea0003800200 */
.L_x_16012:
[----:B------:R-:W-:Y:S05]  /*1c50*/  BRA `(.L_x_16016) ;  /* 0x0000000000207947 */ /* 0x000fea0003800000 */
.L_x_16011:
[----:B------:R-:W-:-:S04]  /*1c60*/  LOP3.LUT R4, R19, 0x80000000, R4, 0x48, !PT ;  /* 0x8000000013047812 */ /* 0x000fc800078e4804 */
[----:B------:R-:W-:Y:S01]  /*1c70*/  LOP3.LUT R4, R4, 0x7f800000, RZ, 0xfc, !PT ;  /* 0x7f80000004047812 */ /* 0x000fe200078efcff */
[----:B------:R-:W-:Y:S06]  /*1c80*/  BRA `(.L_x_16016) ;  /* 0x0000000000147947 */ /* 0x000fec0003800000 */
.L_x_16010:
[----:B------:R-:W-:Y:S01]  /*1c90*/  LOP3.LUT R4, R19, 0x80000000, R4, 0x48, !PT ;  /* 0x8000000013047812 */ /* 0x000fe200078e4804 */
[----:B------:R-:W-:Y:S06]  /*1ca0*/  BRA `(.L_x_16016) ;  /* 0x00000000000c7947 */ /* 0x000fec0003800000 */
.L_x_16009:
[----:B------:R-:W0:Y:S01]  /*1cb0*/  MUFU.RSQ R4, -QNAN ;  /* 0xffc0000000047908 */ /* 0x000e220000001400 */
[----:B------:R-:W-:Y:S05]  /*1cc0*/  BRA `(.L_x_16016) ;  /* 0x0000000000047947 */ /* 0x000fea0003800000 */
.L_x_16008:
[----:B------:R-:W-:-:S07]  /*1cd0*/  FADD.FTZ R4, R4, R11 ;  /* 0x0000000b04047221 */ /* 0x000fce0000010000 */
.L_x_16016:
[----:B------:R-:W-:Y:S05]  /*1ce0*/  BSYNC.RECONVERGENT B1 ;  /* 0x0000000000017941 */ /* 0x000fea0003800200 */
.L_x_16006:
[----:B------:R-:W-:-:S04]  /*1cf0*/  HFMA2 R15, -RZ, RZ, 0, 0 ;  /* 0x00000000ff0f7431 */ /* 0x000fc800000001ff */
[----:B0-----:R-:W-:Y:S05]  /*1d00*/  RET.REL.NODEC R14 `(_Z15SoftmaxWarpImplI10DirectLoadI6__halffE11DirectStoreIfS1_EfLi2ELi4ELi32ELi1ELb1EL9Algorithm0EEvT_T0_ll) ;  /* 0xffffffe00ebc7950 */ /* 0x001fea0003c3ffff */
.L_x_16017:
        /* <DEDUP_REMOVED lines=15> */
.L_x_25759:


//--------------------- .text._Z15SoftmaxWarpImplI10DirectLoadI6__halffE11DirectStoreIfS1_EfLi2ELi4ELi32ELi1ELb0EL9Algorithm0EEvT_T0_ll --------------------------
	.section	.text._Z15SoftmaxWarpImplI10DirectLoadI6__halffE11DirectStoreIfS1_EfLi2ELi4ELi32ELi1ELb0EL9Algorithm0EEvT_T0_ll,"ax",@progbits
	.align	128
        .global         _Z15SoftmaxWarpImplI10DirectLoadI6__halffE11DirectStoreIfS1_EfLi2ELi4ELi32ELi1ELb0EL9Algorithm0EEvT_T0_ll
        .type           _Z15SoftmaxWarpImplI10DirectLoadI6__halffE11DirectStoreIfS1_EfLi2ELi4ELi32ELi1ELb0EL9Algorithm0EEvT_T0_ll,@function
        .size           _Z15SoftmaxWarpImplI10DirectLoadI6__halffE11DirectStoreIfS1_EfLi2ELi4ELi32ELi1ELb0EL9Algorithm0EEvT_T0_ll,(.L_x_25760 - _Z15SoftmaxWarpImplI10DirectLoadI6__halffE11DirectStoreIfS1_EfLi2ELi4ELi32ELi1ELb0EL9Algorithm0EEvT_T0_ll)
        .other          _Z15SoftmaxWarpImplI10DirectLoadI6__halffE11DirectStoreIfS1_EfLi2ELi4ELi32ELi1ELb0EL9Algorithm0EEvT_T0_ll,@"STO_CUDA_ENTRY STV_DEFAULT"
_Z15SoftmaxWarpImplI10DirectLoadI6__halffE11DirectStoreIfS1_EfLi2ELi4ELi32ELi1ELb0EL9Algorithm0EEvT_T0_ll:
.text._Z15SoftmaxWarpImplI10DirectLoadI6__halffE11DirectStoreIfS1_EfLi2ELi4ELi32ELi1ELb0EL9Algorithm0EEvT_T0_ll:
        /* <DEDUP_REMOVED lines=24> */
.L_x_16018:
        /* <DEDUP_REMOVED lines=14> */
.L_x_16028:
        /* <DEDUP_REMOVED lines=12> */
[----:B------:R-:W-:Y:S01]  /*0320*/  IMAD.X R3, RZ, RZ, R11, P1 ;  /* 0x000000ffff037224 */ /* 0x000fe200008e060b */
[----:B------:R-:W-:Y:S01]  /*0330*/  IADD3.X R11, PT, PT, RZ, R11, RZ, P0, !PT ;  /* 0x0000000bff0b7210 */ /* 0x000fe200007fe4ff */
[----:B------:R-:W-:-:S03]  /*0340*/  IMAD.SHL.U32 R2, R4, 0x2, RZ ;  /* 0x0000000204027824 */ /* 0x000fc600078e00ff */
[----:B------:R-:W-:Y:S02]  /*0350*/  LEA.HI R0, P0, R3, R0, RZ, 0x1 ;  /* 0x0000000003007211 */ /* 0x000fe400078108ff */
[----:B------:R-:W-:Y:S02]  /*0360*/  LOP3.LUT R2, R2, 0xfffffffc, RZ, 0xc0, !PT ;  /* 0xfffffffc02027812 */ /* 0x000fe400078ec0ff */
[----:B------:R-:W-:Y:S01]  /*0370*/  SHF.L.U32 R14, R0, 0x1, RZ ;  /* 0x00000001000e7819 */ /* 0x000fe200000006ff */
[----:B------:R-:W-:Y:S01]  /*0380*/  IMAD.X R3, RZ, RZ, R3, P0 ;  /* 0x000000ffff037224 */ /* 0x000fe200000e0603 */
[----:B------:R-:W-:Y:S02]  /*0390*/  SHF.L.U64.HI R4, R4, 0x1, R11 ;  /* 0x0000000104047819 */ /* 0x000fe4000001020b */
[----:B------:R-:W-:Y:S02]  /*03a0*/  IADD3 R2, P0, PT, R2, UR36, RZ ;  /* 0x0000002402027c10 */ /* 0x000fe4000ff1e0ff */
[----:B------:R-:W-:-:S02]  /*03b0*/  LOP3.LUT R14, R14, 0xfffffffc, RZ, 0xc0, !PT ;  /* 0xfffffffc0e0e7812 */ /* 0x000fc400078ec0ff */
[----:B------:R-:W-:Y:S02]  /*03c0*/  SHF.L.U64.HI R0, R0, 0x1, R3 ;  /* 0x0000000100007819 */ /* 0x000fe40000010203 */
[----:B------:R-:W-:Y:S02]  /*03d0*/  IADD3.X R3, PT, PT, R4, UR37, RZ, P0, !PT ;  /* 0x0000002504037c10 */ /* 0x000fe400087fe4ff */
[----:B------:R-:W-:-:S03]  /*03e0*/  IADD3 R14, P0, PT, R14, UR36, RZ ;  /* 0x000000240e0e7c10 */ /* 0x000fc6000ff1e0ff */
[----:B------:R-:W2:Y:S01]  /*03f0*/  LDG.E R2, desc[UR4][R2.64] ;  /* 0x0000000402027981 */ /* 0x000ea2000c1e1900 */
[----:B------:R-:W-:-:S05]  /*0400*/  IADD3.X R15, PT, PT, R0, UR37, RZ, P0, !PT ;  /* 0x00000025000f7c10 */ /* 0x000fca00087fe4ff */
[----:B------:R-:W3:Y:S01]  /*0410*/  LDG.E R14, desc[UR6][R14.64] ;  /* 0x000000060e0e7981 */ /* 0x000ee2000c1e1900 */
[----:B------:R-:W-:Y:S01]  /*0420*/  UMOV UR4, 0xffffffff ;  /* 0xffffffff00047882 */ /* 0x000fe20000000000 */
[--C-:B--2---:R-:W-:Y:S02]  /*0430*/  HADD2.F32 R4, -RZ, R2.reuse.H0_H0 ;  /* 0x20000002ff047230 */ /* 0x104fe40000004100 */
[----:B------:R-:W-:Y:S02]  /*0440*/  HADD2.F32 R20, -RZ, R2.H1_H1 ;  /* 0x30000002ff147230 */ /* 0x000fe40000004100 */
[----:B---3--:R-:W-:-:S03]  /*0450*/  HADD2.F32 R16, -RZ, R14.H0_H0 ;  /* 0x2000000eff107230 */ /* 0x008fc60000004100 */
[----:B------:R-:W-:Y:S01]  /*0460*/  FMNMX3 R13, R4, -INF , R20, !PT ;  /* 0xff800000040d7876 */ /* 0x000fe20007800014 */
[----:B------:R-:W-:-:S05]  /*0470*/  HADD2.F32 R18, -RZ, R14.H1_H1 ;  /* 0x3000000eff127230 */ /* 0x000fca0000004100 */
        /* <DEDUP_REMOVED lines=63> */
.L_x_16040:
        /* <DEDUP_REMOVED lines=11> */
[----:B01----:R-:W-:Y:S05]  /*0920*/  CALL.REL.NOINC `($__internal_308_$__cuda_sm3x_div_rn_noftz_f32_slowpath) ;  /* 0x0000000800e87944 */ /* 0x003fea0003c00000 */
[----:B------:R-:W-:-:S07]  /*0930*/  MOV R13, R4 ;  /* 0x00000004000d7202 */ /* 0x000fce0000000f00 */
.L_x_16021:
[----:B------:R-:W-:Y:S05]  /*0940*/  BSYNC.RECONVERGENT B0 ;  /* 0x0000000000007941 */ /* 0x000fea0003800200 */
.L_x_16020:
        /* <DEDUP_REMOVED lines=11> */
[----:B01----:R-:W-:Y:S05]  /*0a00*/  CALL.REL.NOINC `($__internal_308_$__cuda_sm3x_div_rn_noftz_f32_slowpath) ;  /* 0x0000000800b07944 */ /* 0x003fea0003c00000 */
[----:B------:R-:W-:-:S07]  /*0a10*/  MOV R12, R4 ;  /* 0x00000004000c7202 */ /* 0x000fce0000000f00 */
.L_x_16023:
[----:B------:R-:W-:Y:S05]  /*0a20*/  BSYNC.RECONVERGENT B0 ;  /* 0x0000000000007941 */ /* 0x000fea0003800200 */
.L_x_16022:
        /* <DEDUP_REMOVED lines=13> */
.L_x_16025:
[----:B------:R-:W-:Y:S05]  /*0b00*/  BSYNC.RECONVERGENT B0 ;  /* 0x0000000000007941 */ /* 0x000fea0003800200 */
.L_x_16024:
        /* <DEDUP_REMOVED lines=13> */
.L_x_16027:
[----:B------:R-:W-:Y:S05]  /*0be0*/  BSYNC.RECONVERGENT B0 ;  /* 0x0000000000007941 */ /* 0x000fea0003800200 */
.L_x_16026:
        /* <DEDUP_REMOVED lines=9> */
[----:B------:R-:W-:-:S02]  /*0c80*/  F2FP.F16.F32.PACK_AB R13, R12, R13 ;  /* 0x0000000d0c0d723e */ /* 0x000fc400000000ff */
[----:B------:R-:W-:Y:S01]  /*0c90*/  F2FP.F16.F32.PACK_AB R3, R2, R3 ;  /* 0x000000030203723e */ /* 0x000fe200000000ff */
        /* <DEDUP_REMOVED lines=25> */
.L_x_16019:
[----:B------:R-:W-:Y:S01]  /*0e30*/  BSSY B0, `(.L_x_16029) ;  /* 0x0000007000007945 */ /* 0x000fe20003800000 */
[----:B------:R-:W-:Y:S01]  /*0e40*/  IMAD.MOV.U32 R12, RZ, RZ, 0x10 ;  /* 0x00000010ff0c7424 */ /* 0x000fe200078e00ff */
[----:B------:R-:W-:Y:S02]  /*0e50*/  MOV R11, 0x1f ;  /* 0x0000001f000b7802 */ /* 0x000fe40000000f00 */
[----:B------:R-:W-:-:S07]  /*0e60*/  MOV R15, 0xffffffff ;  /* 0xffffffff000f7802 */ /* 0x000fce0000000f00 */
[----:B0-----:R-:W-:Y:S05]  /*0e70*/  WARPSYNC.COLLECTIVE R15, `(.L_x_16030) ;  /* 0x000000000f087348 */ /* 0x001fea0003c00000 */
[----:B------:R1:W2:Y:S02]  /*0e80*/  SHFL.BFLY P6, R14, R13, R12, R11 ;  /* 0x0c00000c0d0e7389 */ /* 0x0002a400000c000b */
[----:B012---:R-:W-:Y:S05]  /*0e90*/  ENDCOLLECTIVE ;  /* 0x000000000000791b */ /* 0x007fea0003800000 */
.L_x_16030:
[----:B------:R-:W-:Y:S05]  /*0ea0*/  BSYNC B0 ;  /* 0x0000000000007941 */ /* 0x000fea0003800000 */
.L_x_16029:
        /* <DEDUP_REMOVED lines=8> */
.L_x_16031:
[----:B------:R-:W-:Y:S01]  /*0f30*/  HFMA2 R12, -RZ, RZ, 0, 2.384185791015625e-07 ;  /* 0x00000004ff0c7431 */ /* 0x000fe200000001ff */
[----:B------:R-:W-:-:S05]  /*0f40*/  FMNMX R0, R13, R14, !PT ;  /* 0x0000000e0d007209 */ /* 0x000fca0007800000 */
[----:B------:R-:W-:-:S07]  /*0f50*/  IMAD.MOV.U32 R13, RZ, RZ, R0 ;  /* 0x000000ffff0d7224 */ /* 0x000fce00078e0000 */
[----:B------:R-:W-:Y:S05]  /*0f60*/  WARPSYNC.COLLECTIVE R15, `(.L_x_16032) ;  /* 0x000000000f087348 */ /* 0x000fea0003c00000 */
[----:B------:R0:W1:Y:S02]  /*0f70*/  SHFL.BFLY P6, R14, R13, R12, R11 ;  /* 0x0c00000c0d0e7389 */ /* 0x00006400000c000b */
[----:B01----:R-:W-:Y:S05]  /*0f80*/  ENDCOLLECTIVE ;  /* 0x000000000000791b */ /* 0x003fea0003800000 */
.L_x_16032:
[----:B------:R-:W-:Y:S01]  /*0f90*/  IMAD.MOV.U32 R12, RZ, RZ, 0x2 ;  /* 0x00000002ff0c7424 */ /* 0x000fe200078e00ff */
[----:B------:R-:W-:-:S04]  /*0fa0*/  FMNMX R2, R0, R14, !PT ;  /* 0x0000000e00027209 */ /* 0x000fc80007800000 */
[----:B------:R-:W-:-:S07]  /*0fb0*/  MOV R13, R2 ;  /* 0x00000002000d7202 */ /* 0x000fce0000000f00 */
[----:B------:R-:W-:Y:S05]  /*0fc0*/  WARPSYNC.COLLECTIVE R15, `(.L_x_16033) ;  /* 0x000000000f087348 */ /* 0x000fea0003c00000 */
[----:B------:R0:W1:Y:S02]  /*0fd0*/  SHFL.BFLY P6, R14, R13, R12, R11 ;  /* 0x0c00000c0d0e7389 */ /* 0x00006400000c000b */
[----:B01----:R-:W-:Y:S05]  /*0fe0*/  ENDCOLLECTIVE ;  /* 0x000000000000791b */ /* 0x003fea0003800000 */
.L_x_16033:
[----:B------:R-:W-:Y:S01]  /*0ff0*/  HFMA2 R12, -RZ, RZ, 0, 5.9604644775390625e-08 ;  /* 0x00000001ff0c7431 */ /* 0x000fe200000001ff */
[----:B------:R-:W-:Y:S02]  /*1000*/  FMNMX R3, R2, R14, !PT ;  /* 0x0000000e02037209 */ /* 0x000fe40007800000 */
[----:B------:R-:W-:Y:S02]  /*1010*/  MOV R2, 0x437c0000 ;  /* 0x437c000000027802 */ /* 0x000fe40000000f00 */
[----:B------:R-:W-:-:S07]  /*1020*/  MOV R13, R3 ;  /* 0x00000003000d7202 */ /* 0x000fce0000000f00 */
[----:B------:R-:W-:Y:S05]  /*1030*/  WARPSYNC.COLLECTIVE R15, `(.L_x_16034) ;  /* 0x000000000f087348 */ /* 0x000fea0003c00000 */
[----:B------:R0:W1:Y:S02]  /*1040*/  SHFL.BFLY P6, R14, R13, R12, R11 ;  /* 0x0c00000c0d0e7389 */ /* 0x00006400000c000b */
[----:B01----:R-:W-:Y:S05]  /*1050*/  ENDCOLLECTIVE ;  /* 0x000000000000791b */ /* 0x003fea0003800000 */
.L_x_16034:
        /* <DEDUP_REMOVED lines=46> */
.L_x_16035:
[----:B------:R-:W-:Y:S02]  /*1340*/  IMAD.MOV.U32 R12, RZ, RZ, 0x8 ;  /* 0x00000008ff0c7424 */ /* 0x000fe400078e00ff */
[----:B------:R-:W-:-:S05]  /*1350*/  FADD R16, R13, R14 ;  /* 0x0000000e0d107221 */ /* 0x000fca0000000000 */
[----:B------:R-:W-:-:S07]  /*1360*/  MOV R13, R16 ;  /* 0x00000010000d7202 */ /* 0x000fce0000000f00 */
[----:B------:R-:W-:Y:S05]  /*1370*/  WARPSYNC.COLLECTIVE R15, `(.L_x_16036) ;  /* 0x000000000f087348 */ /* 0x000fea0003c00000 */
[----:B------:R0:W1:Y:S02]  /*1380*/  SHFL.BFLY P6, R14, R13, R12, R11 ;  /* 0x0c00000c0d0e7389 */ /* 0x00006400000c000b */
[----:B01----:R-:W-:Y:S05]  /*1390*/  ENDCOLLECTIVE ;  /* 0x000000000000791b */ /* 0x003fea0003800000 */
.L_x_16036:
[----:B------:R-:W-:Y:S02]  /*13a0*/  HFMA2 R12, -RZ, RZ, 0, 2.384185791015625e-07 ;  /* 0x00000004ff0c7431 */ /* 0x000fe400000001ff */
[----:B------:R-:W-:-:S05]  /*13b0*/  FADD R17, R16, R14 ;  /* 0x0000000e10117221 */ /* 0x000fca0000000000 */
[----:B------:R-:W-:-:S07]  /*13c0*/  MOV R13, R17 ;  /* 0x00000011000d7202 */ /* 0x000fce0000000f00 */
[----:B------:R-:W-:Y:S05]  /*13d0*/  WARPSYNC.COLLECTIVE R15, `(.L_x_16037) ;  /* 0x000000000f087348 */ /* 0x000fea0003c00000 */
[----:B------:R0:W1:Y:S02]  /*13e0*/  SHFL.BFLY P6, R14, R13, R12, R11 ;  /* 0x0c00000c0d0e7389 */ /* 0x00006400000c000b */
[----:B01----:R-:W-:Y:S05]  /*13f0*/  ENDCOLLECTIVE ;  /* 0x000000000000791b */ /* 0x003fea0003800000 */
.L_x_16037:
[----:B------:R-:W-:Y:S01]  /*1400*/  MOV R12, 0x2 ;  /* 0x00000002000c7802 */ /* 0x000fe20000000f00 */
[----:B------:R-:W-:-:S04]  /*1410*/  FADD R18, R17, R14 ;  /* 0x0000000e11127221 */ /* 0x000fc80000000000 */
[----:B------:R-:W-:-:S07]  /*1420*/  IMAD.MOV.U32 R13, RZ, RZ, R18 ;  /* 0x000000ffff0d7224 */ /* 0x000fce00078e0012 */
[----:B------:R-:W-:Y:S05]  /*1430*/  WARPSYNC.COLLECTIVE R15, `(.L_x_16038) ;  /* 0x000000000f087348 */ /* 0x000fea0003c00000 */
[----:B------:R0:W1:Y:S02]  /*1440*/  SHFL.BFLY P6, R14, R13, R12, R11 ;  /* 0x0c00000c0d0e7389 */ /* 0x00006400000c000b */
[----:B01----:R-:W-:Y:S05]  /*1450*/  ENDCOLLECTIVE ;  /* 0x000000000000791b */ /* 0x003fea0003800000 */
.L_x_16038:
[----:B------:R-:W-:Y:S02]  /*1460*/  IMAD.MOV.U32 R12, RZ, RZ, 0x1 ;  /* 0x00000001ff0c7424 */ /* 0x000fe400078e00ff */
[----:B------:R-:W-:-:S05]  /*1470*/  FADD R19, R18, R14 ;  /* 0x0000000e12137221 */ /* 0x000fca0000000000 */
[----:B------:R-:W-:-:S07]  /*1480*/  MOV R13, R19 ;  /* 0x00000013000d7202 */ /* 0x000fce0000000f00 */
[----:B------:R-:W-:Y:S05]  /*1490*/  WARPSYNC.COLLECTIVE R15, `(.L_x_16039) ;  /* 0x000000000f087348 */ /* 0x000fea0003c00000 */
[----:B------:R0:W1:Y:S02]  /*14a0*/  SHFL.BFLY P6, R14, R13, R12, R11 ;  /* 0x0c00000c0d0e7389 */ /* 0x00006400000c000b */
[----:B01----:R-:W-:Y:S05]  /*14b0*/  ENDCOLLECTIVE ;  /* 0x000000000000791b */ /* 0x003fea0003800000 */
.L_x_16039:
[----:B------:R-:W-:Y:S05]  /*14c0*/  BRA `(.L_x_16040) ;  /* 0xfffffff000e87947 */ /* 0x000fea000383ffff */
        .weak           $__internal_308_$__cuda_sm3x_div_rn_noftz_f32_slowpath
        .type           $__internal_308_$__cuda_sm3x_div_rn_noftz_f32_slowpath,@function
        .size           $__internal_308_$__cuda_sm3x_div_rn_noftz_f32_slowpath,(.L_x_25760 - $__internal_308_$__cuda_sm3x_div_rn_noftz_f32_slowpath)
$__internal_308_$__cuda_sm3x_div_rn_noftz_f32_slowpath:
        /* <DEDUP_REMOVED lines=35> */
.L_x_16042:
        /* <DEDUP_REMOVED lines=51> */
.L_x_16049:
[----:B------:R-:W-:-:S04]  /*1a30*/  LOP3.LUT R4, R4, 0x80000000, RZ, 0xc0, !PT ;  /* 0x8000000004047812 */ /* 0x000fc800078ec0ff */
[----:B------:R-:W-:Y:S01]  /*1a40*/  LOP3.LUT R4, R4, 0x7f800000, RZ, 0xfc, !PT ;  /* 0x7f80000004047812 */ /* 0x000fe200078efcff */
[----:B------:R-:W-:Y:S06]  /*1a50*/  BRA `(.L_x_16050) ;  /* 0x0000000000047947 */ /* 0x000fec0003800000 */
.L_x_16048:
[----:B------:R-:W-:-:S07]  /*1a60*/  LEA R4, R21, R4, 0x17 ;  /* 0x0000000415047211 */ /* 0x000fce00078eb8ff */
.L_x_16050:
[----:B------:R-:W-:Y:S05]  /*1a70*/  BSYNC.RECONVERGENT B2 ;  /* 0x0000000000027941 */ /* 0x000fea0003800200 */
.L_x_16047:
[----:B------:R-:W-:Y:S05]  /*1a80*/  BRA `(.L_x_16051) ;  /* 0x0000000000207947 */ /* 0x000fea0003800000 */
.L_x_16046:
[----:B------:R-:W-:-:S04]  /*1a90*/  LOP3.LUT R4, R17, 0x80000000, R4, 0x48, !PT ;  /* 0x8000000011047812 */ /* 0x000fc800078e4804 */
[----:B------:R-:W-:Y:S01]  /*1aa0*/  LOP3.LUT R4, R4, 0x7f800000, RZ, 0xfc, !PT ;  /* 0x7f80000004047812 */ /* 0x000fe200078efcff */
[----:B------:R-:W-:Y:S06]  /*1ab0*/  BRA `(.L_x_16051) ;  /* 0x0000000000147947 */ /* 0x000fec0003800000 */
.L_x_16045:
[----:B------:R-:W-:Y:S01]  /*1ac0*/  LOP3.LUT R4, R17, 0x80000000, R4, 0x48, !PT ;  /* 0x8000000011047812 */ /* 0x000fe200078e4804 */
[----:B------:R-:W-:Y:S06]  /*1ad0*/  BRA `(.L_x_16051) ;  /* 0x00000000000c7947 */ /* 0x000fec0003800000 */
.L_x_16044:
[----:B------:R-:W0:Y:S01]  /*1ae0*/  MUFU.RSQ R4, -QNAN ;  /* 0xffc0000000047908 */ /* 0x000e220000001400 */
[----:B------:R-:W-:Y:S05]  /*1af0*/  BRA `(.L_x_16051) ;  /* 0x0000000000047947 */ /* 0x000fea0003800000 */
.L_x_16043:
[----:B------:R-:W-:-:S07]  /*1b00*/  FADD.FTZ R4, R4, R11 ;  /* 0x0000000b04047221 */ /* 0x000fce0000010000 */
.L_x_16051:
[----:B------:R-:W-:Y:S05]  /*1b10*/  BSYNC.RECONVERGENT B1 ;  /* 0x0000000000017941 */ /* 0x000fea0003800200 */
.L_x_16041:
[----:B------:R-:W-:-:S04]  /*1b20*/  HFMA2 R15, -RZ, RZ, 0, 0 ;  /* 0x00000000ff0f7431 */ /* 0x000fc800000001ff */
[----:B0-----:R-:W-:Y:S05]  /*1b30*/  RET.REL.NODEC R14 `(_Z15SoftmaxWarpImplI10DirectLoadI6__halffE11DirectStoreIfS1_EfLi2ELi4ELi32ELi1ELb0EL9Algorithm0EEvT_T0_ll) ;  /* 0xffffffe40e307950 */ /* 0x001fea0003c3ffff */
.L_x_16052:
        /* <DEDUP_REMOVED lines=12> */
.L_x_25760:


//--------------------- .text._Z15SoftmaxWarpImplI10DirectLoadI6__halffE11DirectStoreIfS1_EfLi2ELi2ELi32ELi1ELb1EL9Algorithm0EEvT_T0_ll --------------------------
	.section	.text._Z15SoftmaxWarpImplI10DirectLoadI6__halffE11DirectStoreIfS1_EfLi2ELi2ELi32ELi1ELb1EL9Algorithm0EEvT_T0_ll,"ax",@progbits
	.align	128
        .global         _Z15SoftmaxWarpImplI10DirectLoadI6__halffE11DirectStoreIfS1_EfLi2ELi2ELi32ELi1ELb1EL9Algorithm0EEvT_T0_ll
        .type           _Z15SoftmaxWarpImplI10DirectLoadI6__halffE11DirectStoreIfS1_EfLi2ELi2ELi32ELi1ELb1EL9Algorithm0EEvT_T0_ll,@function
        .size           _Z15SoftmaxWarpImplI10DirectLoadI6__halffE11DirectStoreIfS1_EfLi2ELi2ELi32ELi1ELb1EL9Algorithm0EEvT_T0_ll,(.L_x_25761 - _Z15SoftmaxWarpImplI10DirectLoadI6__halffE11DirectStoreIfS1_EfLi2ELi2ELi32ELi1ELb1EL9Algorithm0EEvT_T0_ll)
        .other          _Z15SoftmaxWarpImplI10DirectLoadI6__halffE11DirectStoreIfS1_EfLi2ELi2ELi32ELi1ELb1EL9Algorithm0EEvT_T0_ll,@"STO_CUDA_ENTRY STV_DEFAULT"
_Z15SoftmaxWarpImplI10DirectLoadI6__halffE11DirectStoreIfS1_EfLi2ELi2ELi32ELi1ELb1EL9Algorithm0EEvT_T0_ll:
.text._Z15SoftmaxWarpImplI10DirectLoadI6__halffE11DirectStoreIfS1_EfLi2ELi2ELi32ELi1ELb1EL9Algorithm0EEvT_T0_ll:
        /* <DEDUP_REMOVED lines=24> */
.L_x_16053:
        /* <DEDUP_REMOVED lines=14> */
.L_x_16061:
        /* <DEDUP_REMOVED lines=23> */
[----:B------:R-:W-:Y:S02]  /*03d0*/  IMAD.MOV.U32 R13, RZ, RZ, -0x800000 ;  /* 0xff800000ff0d7424 */ /* 0x000fe400078e00ff */
[--C-:B--2---:R-:W-:Y:S02]  /*03e0*/  @!P0 HADD2.F32 R16, -RZ, R2.reuse.H0_H0 ;  /* 0x20000002ff108230 */ /* 0x104fe40000004100 */
[----:B------:R-:W-:-:S05]  /*03f0*/  @!P0 HADD2.F32 R6, -RZ, R2.H1_H1 ;  /* 0x30000002ff068230 */ /* 0x000fca0000004100 */
        /* <DEDUP_REMOVED lines=43> */
.L_x_16073:
        /* <DEDUP_REMOVED lines=11> */
[----:B01----:R-:W-:Y:S05]  /*0760*/  CALL.REL.NOINC `($__internal_309_$__cuda_sm3x_div_rn_noftz_f32_slowpath) ;  /* 0x0000000800007944 */ /* 0x003fea0003c00000 */
[----:B------:R-:W-:-:S07]  /*0770*/  MOV R6, R2 ;  /* 0x0000000200067202 */ /* 0x000fce0000000f00 */
.L_x_16056:
[----:B------:R-:W-:Y:S05]  /*0780*/  BSYNC.RECONVERGENT B0 ;  /* 0x0000000000007941 */ /* 0x000fea0003800200 */
.L_x_16055:
        /* <DEDUP_REMOVED lines=11> */
[----:B01----:R-:W-:Y:S05]  /*0840*/  CALL.REL.NOINC `($__internal_309_$__cuda_sm3x_div_rn_noftz_f32_slowpath) ;  /* 0x0000000400c87944 */ /* 0x003fea0003c00000 */
[----:B------:R-:W-:-:S07]  /*0850*/  MOV R11, R2 ;  /* 0x00000002000b7202 */ /* 0x000fce0000000f00 */
.L_x_16058:
[----:B------:R-:W-:Y:S05]  /*0860*/  BSYNC.RECONVERGENT B0 ;  /* 0x0000000000007941 */ /* 0x000fea0003800200 */
.L_x_16057:
        /* <DEDUP_REMOVED lines=8> */
[----:B------:R-:W-:Y:S01]  /*08f0*/  F2FP.F16.F32.PACK_AB R11, R11, R6 ;  /* 0x000000060b0b723e */ /* 0x000fe200000000ff */
        /* <DEDUP_REMOVED lines=10> */
.L_x_16060:
[----:B------:R-:W-:Y:S05]  /*09a0*/  BSYNC.RECONVERGENT B0 ;  /* 0x0000000000007941 */ /* 0x000fea0003800200 */
.L_x_16059:
[----:B------:R-:W-:-:S04]  /*09b0*/  IADD3 R9, P0, PT, R10, R9, RZ ;  /* 0x000000090a097210 */ /* 0x000fc80007f1e0ff */
[----:B------:R-:W-:Y:S02]  /*09c0*/  LEA.HI.X.SX32 R7, R10, R7, 0x1, P0 ;  /* 0x000000070a077211 */ /* 0x000fe400000f0eff */
[----:B------:R-:W-:-:S04]  /*09d0*/  ISETP.GE.U32.AND P0, PT, R9, UR42, PT ;  /* 0x0000002a09007c0c */ /* 0x000fc8000bf06070 */
[----:B------:R-:W-:-:S13]  /*09e0*/  ISETP.GE.AND.EX P0, PT, R7, UR43, PT, P0 ;  /* 0x0000002b07007c0c */ /* 0x000fda000bf06300 */
[----:B------:R-:W-:Y:S05]  /*09f0*/  @!P0 BRA `(.L_x_16061) ;  /* 0xfffffff800188947 */ /* 0x000fea000383ffff */
[----:B------:R-:W-:Y:S05]  /*0a00*/  EXIT ;  /* 0x000000000000794d */ /* 0x000fea0003800000 */
.L_x_16054:
[----:B------:R-:W-:Y:S01]  /*0a10*/  BSSY B0, `(.L_x_16062) ;  /* 0x0000007000007945 */ /* 0x000fe20003800000 */
[----:B------:R-:W-:Y:S01]  /*0a20*/  MOV R12, 0x10 ;  /* 0x00000010000c7802 */ /* 0x000fe20000000f00 */
[----:B------:R-:W-:Y:S01]  /*0a30*/  IMAD.MOV.U32 R11, RZ, RZ, 0x1f ;  /* 0x0000001fff0b7424 */ /* 0x000fe200078e00ff */
[----:B------:R-:W-:-:S07]  /*0a40*/  MOV R15, 0xffffffff ;  /* 0xffffffff000f7802 */ /* 0x000fce0000000f00 */
[----:B0-----:R-:W-:Y:S05]  /*0a50*/  WARPSYNC.COLLECTIVE R15, `(.L_x_16063) ;  /* 0x000000000f087348 */ /* 0x001fea0003c00000 */
[----:B------:R1:W2:Y:S02]  /*0a60*/  SHFL.BFLY P6, R14, R13, R12, R11 ;  /* 0x0c00000c0d0e7389 */ /* 0x0002a400000c000b */
[----:B012---:R-:W-:Y:S05]  /*0a70*/  ENDCOLLECTIVE ;  /* 0x000000000000791b */ /* 0x007fea0003800000 */
.L_x_16063:
[----:B------:R-:W-:Y:S05]  /*0a80*/  BSYNC B0 ;  /* 0x0000000000007941 */ /* 0x000fea0003800000 */
.L_x_16062:
        /* <DEDUP_REMOVED lines=9> */
.L_x_16064:
[----:B------:R-:W-:Y:S01]  /*0b20*/  IMAD.MOV.U32 R12, RZ, RZ, 0x4 ;  /* 0x00000004ff0c7424 */ /* 0x000fe200078e00ff */
[----:B------:R-:W-:-:S04]  /*0b30*/  FMNMX R0, R13, R14, !PT ;  /* 0x0000000e0d007209 */ /* 0x000fc80007800000 */
[----:B------:R-:W-:-:S07]  /*0b40*/  MOV R13, R0 ;  /* 0x00000000000d7202 */ /* 0x000fce0000000f00 */
[----:B------:R-:W-:Y:S05]  /*0b50*/  WARPSYNC.COLLECTIVE R15, `(.L_x_16065) ;  /* 0x000000000f087348 */ /* 0x000fea0003c00000 */
[----:B------:R0:W1:Y:S02]  /*0b60*/  SHFL.BFLY P6, R14, R13, R12, R11 ;  /* 0x0c00000c0d0e7389 */ /* 0x00006400000c000b */
[----:B01----:R-:W-:Y:S05]  /*0b70*/  ENDCOLLECTIVE ;  /* 0x000000000000791b */ /* 0x003fea0003800000 */
.L_x_16065:
[----:B------:R-:W-:Y:S01]  /*0b80*/  IMAD.MOV.U32 R12, RZ, RZ, 0x2 ;  /* 0x00000002ff0c7424 */ /* 0x000fe200078e00ff */
[----:B------:R-:W-:-:S04]  /*0b90*/  FMNMX R2, R0, R14, !PT ;  /* 0x0000000e00027209 */ /* 0x000fc80007800000 */
[----:B------:R-:W-:-:S07]  /*0ba0*/  MOV R13, R2 ;  /* 0x00000002000d7202 */ /* 0x000fce0000000f00 */
[----:B------:R-:W-:Y:S05]  /*0bb0*/  WARPSYNC.COLLECTIVE R15, `(.L_x_16066) ;  /* 0x000000000f087348 */ /* 0x000fea0003c00000 */
[----:B------:R0:W1:Y:S02]  /*0bc0*/  SHFL.BFLY P6, R14, R13, R12, R11 ;  /* 0x0c00000c0d0e7389 */ /* 0x00006400000c000b */
[----:B01----:R-:W-:Y:S05]  /*0bd0*/  ENDCOLLECTIVE ;  /* 0x000000000000791b */ /* 0x003fea0003800000 */
.L_x_16066:
[----:B------:R-:W-:Y:S01]  /*0be0*/  IMAD.MOV.U32 R12, RZ, RZ, 0x1 ;  /* 0x00000001ff0c7424 */ /* 0x000fe200078e00ff */
[----:B------:R-:W-:-:S04]  /*0bf0*/  FMNMX R3, R2, R14, !PT ;  /* 0x0000000e02037209 */ /* 0x000fc80007800000 */
[----:B------:R-:W-:-:S07]  /*0c00*/  MOV R13, R3 ;  /* 0x00000003000d7202 */ /* 0x000fce0000000f00 */
[----:B------:R-:W-:Y:S05]  /*0c10*/  WARPSYNC.COLLECTIVE R15, `(.L_x_16067) ;  /* 0x000000000f087348 */ /* 0x000fea0003c00000 */
[----:B------:R0:W1:Y:S02]  /*0c20*/  SHFL.BFLY P6, R14, R13, R12, R11 ;  /* 0x0c00000c0d0e7389 */ /* 0x00006400000c000b */
[----:B01----:R-:W-:Y:S05]  /*0c30*/  ENDCOLLECTIVE ;  /* 0x000000000000791b */ /* 0x003fea0003800000 */
.L_x_16067:
        /* <DEDUP_REMOVED lines=26> */
.L_x_16068:
[----:B------:R-:W-:Y:S02]  /*0de0*/  IMAD.MOV.U32 R12, RZ, RZ, 0x8 ;  /* 0x00000008ff0c7424 */ /* 0x000fe400078e00ff */
[----:B------:R-:W-:-:S05]  /*0df0*/  FADD R3, R13, R14 ;  /* 0x0000000e0d037221 */ /* 0x000fca0000000000 */
[----:B------:R-:W-:-:S07]  /*0e00*/  MOV R13, R3 ;  /* 0x00000003000d7202 */ /* 0x000fce0000000f00 */
[----:B------:R-:W-:Y:S05]  /*0e10*/  WARPSYNC.COLLECTIVE R15, `(.L_x_16069) ;  /* 0x000000000f087348 */ /* 0x000fea0003c00000 */
[----:B------:R0:W1:Y:S02]  /*0e20*/  SHFL.BFLY P6, R14, R13, R12, R11 ;  /* 0x0c00000c0d0e7389 */ /* 0x00006400000c000b */
[----:B01----:R-:W-:Y:S05]  /*0e30*/  ENDCOLLECTIVE ;  /* 0x000000000000791b */ /* 0x003fea0003800000 */
.L_x_16069:
[----:B------:R-:W-:Y:S02]  /*0e40*/  IMAD.MOV.U32 R12, RZ, RZ, 0x4 ;  /* 0x00000004ff0c7424 */ /* 0x000fe400078e00ff */
[----:B------:R-:W-:-:S05]  /*0e50*/  FADD R6, R3, R14 ;  /* 0x0000000e03067221 */ /* 0x000fca0000000000 */
[----:B------:R-:W-:-:S07]  /*0e60*/  MOV R13, R6 ;  /* 0x00000006000d7202 */ /* 0x000fce0000000f00 */
[----:B------:R-:W-:Y:S05]  /*0e70*/  WARPSYNC.COLLECTIVE R15, `(.L_x_16070) ;  /* 0x000000000f087348 */ /* 0x000fea0003c00000 */
[----:B------:R0:W1:Y:S02]  /*0e80*/  SHFL.BFLY P6, R14, R13, R12, R11 ;  /* 0x0c00000c0d0e7389 */ /* 0x00006400000c000b */
[----:B01----:R-:W-:Y:S05]  /*0e90*/  ENDCOLLECTIVE ;  /* 0x000000000000791b */ /* 0x003fea0003800000 */
.L_x_16070:
[----:B------:R-:W-:Y:S02]  /*0ea0*/  IMAD.MOV.U32 R12, RZ, RZ, 0x2 ;  /* 0x00000002ff0c7424 */ /* 0x000fe400078e00ff */
[----:B------:R-:W-:-:S05]  /*0eb0*/  FADD R16, R6, R14 ;  /* 0x0000000e06107221 */ /* 0x000fca0000000000 */
[----:B------:R-:W-:-:S07]  /*0ec0*/  MOV R13, R16 ;  /* 0x00000010000d7202 */ /* 0x000fce0000000f00 */
[----:B------:R-:W-:Y:S05]  /*0ed0*/  WARPSYNC.COLLECTIVE R15, `(.L_x_16071) ;  /* 0x000000000f087348 */ /* 0x000fea0003c00000 */
[----:B------:R0:W1:Y:S02]  /*0ee0*/  SHFL.BFLY P6, R14, R13, R12, R11 ;  /* 0x0c00000c0d0e7389 */ /* 0x00006400000c000b */
[----:B01----:R-:W-:Y:S05]  /*0ef0*/  ENDCOLLECTIVE ;  /* 0x000000000000791b */ /* 0x003fea0003800000 */
.L_x_16071:
[----:B------:R-:W-:Y:S02]  /*0f00*/  IMAD.MOV.U32 R12, RZ, RZ, 0x1 ;  /* 0x00000001ff0c7424 */ /* 0x000fe400078e00ff */
[----:B------:R-:W-:-:S05]  /*0f10*/  FADD R17, R16, R14 ;  /* 0x0000000e10117221 */ /* 0x000fca0000000000 */
[----:B------:R-:W-:-:S07]  /*0f20*/  MOV R13, R17 ;  /* 0x00000011000d7202 */ /* 0x000fce0000000f00 */
[----:B------:R-:W-:Y:S05]  /*0f30*/  WARPSYNC.COLLECTIVE R15, `(.L_x_16072) ;  /* 0x000000000f087348 */ /* 0x000fea0003c00000 */
[----:B------:R0:W1:Y:S02]  /*0f40*/  SHFL.BFLY P6, R14, R13, R12, R11 ;  /* 0x0c00000c0d0e7389 */ /* 0x00006400000c000b */
[----:B01----:R-:W-:Y:S05]  /*0f50*/  ENDCOLLECTIVE ;  /* 0x000000000000791b */ /* 0x003fea0003800000 */
.L_x_16072:
[----:B------:R-:W-:Y:S05]  /*0f60*/  BRA `(.L_x_16073) ;  /* 0xfffffff400d07947 */ /* 0x000fea000383ffff */
        .weak           $__internal_309_$__cuda_sm3x_div_rn_noftz_f32_slowpath
        .type           $__internal_309_$__cuda_sm3x_div_rn_noftz_f32_slowpath,@function
        .size           $__internal_309_$__cuda_sm3x_div_rn_noftz_f32_slowpath,(.L_x_25761 - $__internal_309_$__cuda_sm3x_div_rn_noftz_f32_slowpath)
$__internal_309_$__cuda_sm3x_div_rn_noftz_f32_slowpath:
        /* <DEDUP_REMOVED lines=35> */
.L_x_16075:
        /* <DEDUP_REMOVED lines=51> */
.L_x_16082:
[----:B------:R-:W-:-:S04]  /*14d0*/  LOP3.LUT R2, R2, 0x80000000, RZ, 0xc0, !PT ;  /* 0x8000000002027812 */ /* 0x000fc800078ec0ff */
[----:B------:R-:W-:Y:S01]  /*14e0*/  LOP3.LUT R2, R2, 0x7f800000, RZ, 0xfc, !PT ;  /* 0x7f80000002027812 */ /* 0x000fe200078efcff */
[----:B------:R-:W-:Y:S06]  /*14f0*/  BRA `(.L_x_16083) ;  /* 0x0000000000047947 */ /* 0x000fec0003800000 */
.L_x_16081:
[----:B------:R-:W-:-:S07]  /*1500*/  IMAD R2, R14, 0x800000, R2 ;  /* 0x008000000e027824 */ /* 0x000fce00078e0202 */
.L_x_16083:
[----:B------:R-:W-:Y:S05]  /*1510*/  BSYNC.RECONVERGENT B2 ;  /* 0x0000000000027941 */ /* 0x000fea0003800200 */
.L_x_16080:
[----:B------:R-:W-:Y:S05]  /*1520*/  BRA `(.L_x_16084) ;  /* 0x0000000000207947 */ /* 0x000fea0003800000 */
.L_x_16079:
[----:B------:R-:W-:-:S04]  /*1530*/  LOP3.LUT R2, R15, 0x80000000, R2, 0x48, !PT ;  /* 0x800000000f027812 */ /* 0x000fc800078e4802 */
[----:B------:R-:W-:Y:S01]  /*1540*/  LOP3.LUT R2, R2, 0x7f800000, RZ, 0xfc, !PT ;  /* 0x7f80000002027812 */ /* 0x000fe200078efcff */
[----:B------:R-:W-:Y:S06]  /*1550*/  BRA `(.L_x_16084) ;  /* 0x0000000000147947 */ /* 0x000fec0003800000 */
.L_x_16078:
[----:B------:R-:W-:Y:S01]  /*1560*/  LOP3.LUT R2, R15, 0x80000000, R2, 0x48, !PT ;  /* 0x800000000f027812 */ /* 0x000fe200078e4802 */
[----:B------:R-:W-:Y:S06]  /*1570*/  BRA `(.L_x_16084) ;  /* 0x00000000000c7947 */ /* 0x000fec0003800000 */
.L_x_16077:
[----:B------:R-:W0:Y:S01]  /*1580*/  MUFU.RSQ R2, -QNAN ;  /* 0xffc0000000027908 */ /* 0x000e220000001400 */
[----:B------:R-:W-:Y:S05]  /*1590*/  BRA `(.L_x_16084) ;  /* 0x0000000000047947 */ /* 0x000fea0003800000 */
.L_x_16076:
[----:B------:R-:W-:-:S07]  /*15a0*/  FADD.FTZ R2, R2, R3 ;  /* 0x0000000302027221 */ /* 0x000fce0000010000 */
.L_x_16084:
[----:B------:R-:W-:Y:S05]  /*15b0*/  BSYNC.RECONVERGENT B1 ;  /* 0x0000000000017941 */ /* 0x000fea0003800200 */
.L_x_16074:
[----:B------:R-:W-:-:S04]  /*15c0*/  HFMA2 R13, -RZ, RZ, 0, 0 ;  /* 0x00000000ff0d7431 */ /* 0x000fc800000001ff */
[----:B0-----:R-:W-:Y:S05]  /*15d0*/  RET.REL.NODEC R12 `(_Z15SoftmaxWarpImplI10DirectLoadI6__halffE11DirectStoreIfS1_EfLi2ELi2ELi32ELi1ELb1EL9Algorithm0EEvT_T0_ll) ;  /* 0xffffffe80c887950 */ /* 0x001fea0003c3ffff */
.L_x_16085:
        /* <DEDUP_REMOVED lines=10> */
.L_x_25761:


//--------------------- .text._Z15SoftmaxWarpImplI10DirectLoadI6__halffE11DirectStoreIfS1_EfLi2ELi2ELi32ELi1ELb0EL9Algorithm0EEvT_T0_ll --------------------------
	.section	.text._Z15SoftmaxWarpImplI10DirectLoadI6__halffE11DirectStoreIfS1_EfLi2ELi2ELi32ELi1ELb0EL9Algorithm0EEvT_T0_ll,"ax",@progbits
	.align	128
        .global         _Z15SoftmaxWarpImplI10DirectLoadI6__halffE11DirectStoreIfS1_EfLi2ELi2ELi32ELi1ELb0EL9Algorithm0EEvT_T0_ll
        .type           _Z15SoftmaxWarpImplI10DirectLoadI6__halffE11DirectStoreIfS1_EfLi2ELi2ELi32ELi1ELb0EL9Algorithm0EEvT_T0_ll,@function
        .size           _Z15SoftmaxWarpImplI10DirectLoadI6__halffE11DirectStoreIfS1_EfLi2ELi2ELi32ELi1ELb0EL9Algorithm0EEvT_T0_ll,(.L_x_25762 - _Z15SoftmaxWarpImplI10DirectLoadI6__halffE11DirectStoreIfS1_EfLi2ELi2ELi32ELi1ELb0EL9Algorithm0EEvT_T0_ll)
        .other          _Z15SoftmaxWarpImplI10DirectLoadI6__halffE11DirectStoreIfS1_EfLi2ELi2ELi32ELi1ELb0EL9Algorithm0EEvT_T0_ll,@"STO_CUDA_ENTRY STV_DEFAULT"
_Z15SoftmaxWarpImplI10DirectLoadI6__halffE11DirectStoreIfS1_EfLi2ELi2ELi32ELi1ELb0EL9Algorithm0EEvT_T0_ll:
.text._Z15SoftmaxWarpImplI10DirectLoadI6__halffE11DirectStoreIfS1_EfLi2ELi2ELi32ELi1ELb0EL9Algorithm0EEvT_T0_ll:
        /* <DEDUP_REMOVED lines=24> */
.L_x_16086:
        /* <DEDUP_REMOVED lines=14> */
.L_x_16092:
        /* <DEDUP_REMOVED lines=17> */
[--C-:B--2---:R-:W-:Y:S02]  /*0370*/  HADD2.F32 R16, -RZ, R2.reuse.H0_H0 ;  /* 0x20000002ff107230 */ /* 0x104fe40000004100 */
[----:B------:R-:W-:-:S05]  /*0380*/  HADD2.F32 R6, -RZ, R2.H1_H1 ;  /* 0x30000002ff067230 */ /* 0x000fca0000004100 */
[----:B------:R-:W-:Y:S01]  /*0390*/  FMNMX3 R13, R16, -INF , R6, !PT ;  /* 0xff800000100d7876 */ /* 0x000fe20007800006 */
[----:B-1----:R-:W-:Y:S06]  /*03a0*/  BRA.DIV UR4, `(.L_x_16087) ;  /* 0x0000000604707947 */ /* 0x002fec000b800000 */
        /* <DEDUP_REMOVED lines=41> */
.L_x_16104:
        /* <DEDUP_REMOVED lines=11> */
[----:B01----:R-:W-:Y:S05]  /*06f0*/  CALL.REL.NOINC `($__internal_310_$__cuda_sm3x_div_rn_noftz_f32_slowpath) ;  /* 0x0000000400f47944 */ /* 0x003fea0003c00000 */
[----:B------:R-:W-:-:S07]  /*0700*/  MOV R6, R2 ;  /* 0x0000000200067202 */ /* 0x000fce0000000f00 */
.L_x_16089:
[----:B------:R-:W-:Y:S05]  /*0710*/  BSYNC.RECONVERGENT B0 ;  /* 0x0000000000007941 */ /* 0x000fea0003800200 */
.L_x_16088:
        /* <DEDUP_REMOVED lines=11> */
[----:B01----:R-:W-:Y:S05]  /*07d0*/  CALL.REL.NOINC `($__internal_310_$__cuda_sm3x_div_rn_noftz_f32_slowpath) ;  /* 0x0000000400bc7944 */ /* 0x003fea0003c00000 */
[----:B------:R-:W-:-:S07]  /*07e0*/  MOV R11, R2 ;  /* 0x00000002000b7202 */ /* 0x000fce0000000f00 */
.L_x_16091:
[----:B------:R-:W-:Y:S05]  /*07f0*/  BSYNC.RECONVERGENT B0 ;  /* 0x0000000000007941 */ /* 0x000fea0003800200 */
.L_x_16090:
        /* <DEDUP_REMOVED lines=23> */
.L_x_16087:
[----:B------:R-:W-:Y:S01]  /*0970*/  BSSY B0, `(.L_x_16093) ;  /* 0x0000007000007945 */ /* 0x000fe20003800000 */
[----:B------:R-:W-:Y:S01]  /*0980*/  MOV R12, 0x10 ;  /* 0x00000010000c7802 */ /* 0x000fe20000000f00 */
[----:B------:R-:W-:Y:S01]  /*0990*/  IMAD.MOV.U32 R11, RZ, RZ, 0x1f ;  /* 0x0000001fff0b7424 */ /* 0x000fe200078e00ff */
[----:B------:R-:W-:-:S07]  /*09a0*/  MOV R15, 0xffffffff ;  /* 0xffffffff000f7802 */ /* 0x000fce0000000f00 */
[----:B0-----:R-:W-:Y:S05]  /*09b0*/  WARPSYNC.COLLECTIVE R15, `(.L_x_16094) ;  /* 0x000000000f087348 */ /* 0x001fea0003c00000 */
[----:B------:R1:W2:Y:S02]  /*09c0*/  SHFL.BFLY P6, R14, R13, R12, R11 ;  /* 0x0c00000c0d0e7389 */ /* 0x0002a400000c000b */
[----:B012---:R-:W-:Y:S05]  /*09d0*/  ENDCOLLECTIVE ;  /* 0x000000000000791b */ /* 0x007fea0003800000 */
.L_x_16094:
[----:B------:R-:W-:Y:S05]  /*09e0*/  BSYNC B0 ;  /* 0x0000000000007941 */ /* 0x000fea0003800000 */
.L_x_16093:
        /* <DEDUP_REMOVED lines=9> */
.L_x_16095:
[----:B------:R-:W-:Y:S01]  /*0a80*/  IMAD.MOV.U32 R12, RZ, RZ, 0x4 ;  /* 0x00000004ff0c7424 */ /* 0x000fe200078e00ff */
[----:B------:R-:W-:-:S04]  /*0a90*/  FMNMX R0, R13, R14, !PT ;  /* 0x0000000e0d007209 */ /* 0x000fc80007800000 */
[----:B------:R-:W-:-:S07]  /*0aa0*/  MOV R13, R0 ;  /* 0x00000000000d7202 */ /* 0x000fce0000000f00 */
[----:B------:R-:W-:Y:S05]  /*0ab0*/  WARPSYNC.COLLECTIVE R15, `(.L_x_16096) ;  /* 0x000000000f087348 */ /* 0x000fea0003c00000 */
[----:B------:R0:W1:Y:S02]  /*0ac0*/  SHFL.BFLY P6, R14, R13, R12, R11 ;  /* 0x0c00000c0d0e7389 */ /* 0x00006400000c000b */
[----:B01----:R-:W-:Y:S05]  /*0ad0*/  ENDCOLLECTIVE ;  /* 0x000000000000791b */ /* 0x003fea0003800000 */
.L_x_16096:
[----:B------:R-:W-:Y:S01]  /*0ae0*/  IMAD.MOV.U32 R12, RZ, RZ, 0x2 ;  /* 0x00000002ff0c7424 */ /* 0x000fe200078e00ff */
[----:B------:R-:W-:-:S04]  /*0af0*/  FMNMX R2, R0, R14, !PT ;  /* 0x0000000e00027209 */ /* 0x000fc80007800000 */
[----:B------:R-:W-:-:S07]  /*0b00*/  MOV R13, R2 ;  /* 0x00000002000d7202 */ /* 0x000fce0000000f00 */
[----:B------:R-:W-:Y:S05]  /*0b10*/  WARPSYNC.COLLECTIVE R15, `(.L_x_16097) ;  /* 0x000000000f087348 */ /* 0x000fea0003c00000 */
[----:B------:R0:W1:Y:S02]  /*0b20*/  SHFL.BFLY P6, R14, R13, R12, R11 ;  /* 0x0c00000c0d0e7389 */ /* 0x00006400000c000b */
[----:B01----:R-:W-:Y:S05]  /*0b30*/  ENDCOLLECTIVE ;  /* 0x000000000000791b */ /* 0x003fea0003800000 */
.L_x_16097:
[----:B------:R-:W-:Y:S01]  /*0b40*/  IMAD.MOV.U32 R12, RZ, RZ, 0x1 ;  /* 0x00000001ff0c7424 */ /* 0x000fe200078e00ff */
[----:B------:R-:W-:-:S04]  /*0b50*/  FMNMX R3, R2, R14, !PT ;  /* 0x0000000e02037209 */ /* 0x000fc80007800000 */
[----:B------:R-:W-:-:S07]  /*0b60*/  MOV R13, R3 ;  /* 0x00000003000d7202 */ /* 0x000fce0000000f00 */
[----:B------:R-:W-:Y:S05]  /*0b70*/  WARPSYNC.COLLECTIVE R15, `(.L_x_16098) ;  /* 0x000000000f087348 */ /* 0x000fea0003c00000 */
[----:B------:R0:W1:Y:S02]  /*0b80*/  SHFL.BFLY P6, R14, R13, R12, R11 ;  /* 0x0c00000c0d0e7389 */ /* 0x00006400000c000b */
[----:B01----:R-:W-:Y:S05]  /*0b90*/  ENDCOLLECTIVE ;  /* 0x000000000000791b */ /* 0x003fea0003800000 */
.L_x_16098:
        /* <DEDUP_REMOVED lines=26> */
.L_x_16099:
[----:B------:R-:W-:Y:S02]  /*0d40*/  IMAD.MOV.U32 R12, RZ, RZ, 0x8 ;  /* 0x00000008ff0c7424 */ /* 0x000fe400078e00ff */
[----:B------:R-:W-:-:S05]  /*0d50*/  FADD R3, R13, R14 ;  /* 0x0000000e0d037221 */ /* 0x000fca0000000000 */
[----:B------:R-:W-:-:S07]  /*0d60*/  MOV R13, R3 ;  /* 0x00000003000d7202 */ /* 0x000fce0000000f00 */
[----:B------:R-:W-:Y:S05]  /*0d70*/  WARPSYNC.COLLECTIVE R15, `(.L_x_16100) ;  /* 0x000000000f087348 */ /* 0x000fea0003c00000 */
[----:B------:R0:W1:Y:S02]  /*0d80*/  SHFL.BFLY P6, R14, R13, R12, R11 ;  /* 0x0c00000c0d0e7389 */ /* 0x00006400000c000b */
[----:B01----:R-:W-:Y:S05]  /*0d90*/  ENDCOLLECTIVE ;  /* 0x000000000000791b */ /* 0x003fea0003800000 */
.L_x_16100:
[----:B------:R-:W-:Y:S02]  /*0da0*/  IMAD.MOV.U32 R12, RZ, RZ, 0x4 ;  /* 0x00000004ff0c7424 */ /* 0x000fe400078e00ff */
[----:B------:R-:W-:-:S05]  /*0db0*/  FADD R6, R3, R14 ;  /* 0x0000000e03067221 */ /* 0x000fca0000000000 */
[----:B------:R-:W-:-:S07]  /*0dc0*/  MOV R13, R6 ;  /* 0x00000006000d7202 */ /* 0x000fce0000000f00 */
[----:B------:R-:W-:Y:S05]  /*0dd0*/  WARPSYNC.COLLECTIVE R15, `(.L_x_16101) ;  /* 0x000000000f087348 */ /* 0x000fea0003c00000 */
[----:B------:R0:W1:Y:S02]  /*0de0*/  SHFL.BFLY P6, R14, R13, R12, R11 ;  /* 0x0c00000c0d0e7389 */ /* 0x00006400000c000b */
[----:B01----:R-:W-:Y:S05]  /*0df0*/  ENDCOLLECTIVE ;  /* 0x000000000000791b */ /* 0x003fea0003800000 */
.L_x_16101:
[----:B------:R-:W-:Y:S02]  /*0e00*/  IMAD.MOV.U32 R12, RZ, RZ, 0x2 ;  /* 0x00000002ff0c7424 */ /* 0x000fe400078e00ff */
[----:B------:R-:W-:-:S05]  /*0e10*/  FADD R16, R6, R14 ;  /* 0x0000000e06107221 */ /* 0x000fca0000000000 */
[----:B------:R-:W-:-:S07]  /*0e20*/  MOV R13, R16 ;  /* 0x00000010000d7202 */ /* 0x000fce0000000f00 */
[----:B------:R-:W-:Y:S05]  /*0e30*/  WARPSYNC.COLLECTIVE R15, `(.L_x_16102) ;  /* 0x000000000f087348 */ /* 0x000fea0003c00000 */
[----:B------:R0:W1:Y:S02]  /*0e40*/  SHFL.BFLY P6, R14, R13, R12, R11 ;  /* 0x0c00000c0d0e7389 */ /* 0x00006400000c000b */
[----:B01----:R-:W-:Y:S05]  /*0e50*/  ENDCOLLECTIVE ;  /* 0x000000000000791b */ /* 0x003fea0003800000 */
.L_x_16102:
[----:B------:R-:W-:Y:S02]  /*0e60*/  IMAD.MOV.U32 R12, RZ, RZ, 0x1 ;  /* 0x00000001ff0c7424 */ /* 0x000fe400078e00ff */
[----:B------:R-:W-:-:S05]  /*0e70*/  FADD R17, R16, R14 ;  /* 0x0000000e10117221 */ /* 0x000fca0000000000 */
[----:B------:R-:W-:-:S07]  /*0e80*/  MOV R13, R17 ;  /* 0x00000011000d7202 */ /* 0x000fce0000000f00 */
[----:B------:R-:W-:Y:S05]  /*0e90*/  WARPSYNC.COLLECTIVE R15, `(.L_x_16103) ;  /* 0x000000000f087348 */ /* 0x000fea0003c00000 */
[----:B------:R0:W1:Y:S02]  /*0ea0*/  SHFL.BFLY P6, R14, R13, R12, R11 ;  /* 0x0c00000c0d0e7389 */ /* 0x00006400000c000b */
[----:B01----:R-:W-:Y:S05]  /*0eb0*/  ENDCOLLECTIVE ;  /* 0x000000000000791b */ /* 0x003fea0003800000 */
.L_x_16103:
[----:B------:R-:W-:Y:S05]  /*0ec0*/  BRA `(.L_x_16104) ;  /* 0xfffffff400dc7947 */ /* 0x000fea000383ffff */
        .weak           $__internal_310_$__cuda_sm3x_div_rn_noftz_f32_slowpath
        .type           $__internal_310_$__cuda_sm3x_div_rn_noftz_f32_slowpath,@function
        .size           $__internal_310_$__cuda_sm3x_div_rn_noftz_f32_slowpath,(.L_x_25762 - $__internal_310_$__cuda_sm3x_div_rn_noftz_f32_slowpath)
$__internal_310_$__cuda_sm3x_div_rn_noftz_f32_slowpath:
        /* <DEDUP_REMOVED lines=35> */
.L_x_16106:
        /* <DEDUP_REMOVED lines=51> */
.L_x_16113:
[----:B------:R-:W-:-:S04]  /*1430*/  LOP3.LUT R2, R2, 0x80000000, RZ, 0xc0, !PT ;  /* 0x8000000002027812 */ /* 0x000fc800078ec0ff */
[----:B------:R-:W-:Y:S01]  /*1440*/  LOP3.LUT R2, R2, 0x7f800000, RZ, 0xfc, !PT ;  /* 0x7f80000002027812 */ /* 0x000fe200078efcff */
[----:B------:R-:W-:Y:S06]  /*1450*/  BRA `(.L_x_16114) ;  /* 0x0000000000047947 */ /* 0x000fec0003800000 */
.L_x_16112:
[----:B------:R-:W-:-:S07]  /*1460*/  IMAD R2, R14, 0x800000, R2 ;  /* 0x008000000e027824 */ /* 0x000fce00078e0202 */
.L_x_16114:
[----:B------:R-:W-:Y:S05]  /*1470*/  BSYNC.RECONVERGENT B2 ;  /* 0x0000000000027941 */ /* 0x000fea0003800200 */
.L_x_16111:
[----:B------:R-:W-:Y:S05]  /*1480*/  BRA `(.L_x_16115) ;  /* 0x0000000000207947 */ /* 0x000fea0003800000 */
.L_x_16110:
[----:B------:R-:W-:-:S04]  /*1490*/  LOP3.LUT R2, R15, 0x80000000, R2, 0x48, !PT ;  /* 0x800000000f027812 */ /* 0x000fc800078e4802 */
[----:B------:R-:W-:Y:S01]  /*14a0*/  LOP3.LUT R2, R2, 0x7f800000, RZ, 0xfc, !PT ;  /* 0x7f80000002027812 */ /* 0x000fe200078efcff */
[----:B------:R-:W-:Y:S06]  /*14b0*/  BRA `(.L_x_16115) ;  /* 0x0000000000147947 */ /* 0x000fec0003800000 */
.L_x_16109:
[----:B------:R-:W-:Y:S01]  /*14c0*/  LOP3.LUT R2, R15, 0x80000000, R2, 0x48, !PT ;  /* 0x800000000f027812 */ /* 0x000fe200078e4802 */
[----:B------:R-:W-:Y:S06]  /*14d0*/  BRA `(.L_x_16115) ;  /* 0x00000000000c7947 */ /* 0x000fec0003800000 */
.L_x_16108:
[----:B------:R-:W0:Y:S01]  /*14e0*/  MUFU.RSQ R2, -QNAN ;  /* 0xffc0000000027908 */ /* 0x000e220000001400 */
[----:B------:R-:W-:Y:S05]  /*14f0*/  BRA `(.L_x_16115) ;  /* 0x0000000000047947 */ /* 0x000fea0003800000 */
.L_x_16107:
[----:B------:R-:W-:-:S07]  /*1500*/  FADD.FTZ R2, R2, R3 ;  /* 0x0000000302027221 */ /* 0x000fce0000010000 */
.L_x_16115:
[----:B------:R-:W-:Y:S05]  /*1510*/  BSYNC.RECONVERGENT B1 ;  /* 0x0000000000017941 */ /* 0x000fea0003800200 */
.L_x_16105:
[----:B------:R-:W-:-:S04]  /*1520*/  HFMA2 R13, -RZ, RZ, 0, 0 ;  /* 0x00000000ff0d7431 */ /* 0x000fc800000001ff */
[----:B0-----:R-:W-:Y:S05]  /*1530*/  RET.REL.NODEC R12 `(_Z15SoftmaxWarpImplI10DirectLoadI6__halffE11DirectStoreIfS1_EfLi2ELi2ELi32ELi1ELb0EL9Algorithm0EEvT_T0_ll) ;  /* 0xffffffe80cb07950 */ /* 0x001fea0003c3ffff */
.L_x_16116:
        /* <DEDUP_REMOVED lines=12> */
.L_x_25762:


//--------------------- .text._Z15SoftmaxWarpImplI10DirectLoadI6__halffE11DirectStoreIfS1_EfLi2ELi2ELi32ELi2ELb1EL9Algorithm0EEvT_T0_ll --------------------------
	.section	.text._Z15SoftmaxWarpImplI10DirectLoadI6__halffE11DirectStoreIfS1_EfLi2ELi2ELi32ELi2ELb1EL9Algorithm0EEvT_T0_ll,"ax",@progbits
	.align	128
        .global         _Z15SoftmaxWarpImplI10DirectLoadI6__halffE11DirectStoreIfS1_EfLi2ELi2ELi32ELi2ELb1EL9Algorithm0EEvT_T0_ll
        .type           _Z15SoftmaxWarpImplI10DirectLoadI6__halffE11DirectStoreIfS1_EfLi2ELi2ELi32ELi2ELb1EL9Algorithm0EEvT_T0_ll,@function
        .size           _Z15SoftmaxWarpImplI10DirectLoadI6__halffE11DirectStoreIfS1_EfLi2ELi2ELi32ELi2ELb1EL9Algorithm0EEvT_T0_ll,(.L_x_25763 - _Z15SoftmaxWarpImplI10DirectLoadI6__halffE11DirectStoreIfS1_EfLi2ELi2ELi32ELi2ELb1EL9Algorithm0EEvT_T0_ll)
        .other          _Z15SoftmaxWarpImplI10DirectLoadI6__halffE11DirectStoreIfS1_EfLi2ELi2ELi32ELi2ELb1EL9Algorithm0EEvT_T0_ll,@"STO_CUDA_ENTRY STV_DEFAULT"
_Z15SoftmaxWarpImplI10DirectLoadI6__halffE11DirectStoreIfS1_EfLi2ELi2ELi32ELi2ELb1EL9Algorithm0EEvT_T0_ll:
.text._Z15SoftmaxWarpImplI10DirectLoadI6__halffE11DirectStoreIfS1_EfLi2ELi2ELi32ELi2ELb1EL9Algorithm0EEvT_T0_ll:
        /* <DEDUP_REMOVED lines=24> */
.L_x_16117:
        /* <DEDUP_REMOVED lines=17> */
.L_x_16131:
        /* <DEDUP_REMOVED lines=33> */
[----:B------:R-:W-:Y:S01]  /*04a0*/  IMAD.MOV.U32 R25, RZ, RZ, -0x800000 ;  /* 0xff800000ff197424 */ /* 0x000fe200078e00ff */
[----:B------:R-:W-:Y:S01]  /*04b0*/  MOV R7, 0xff800000 ;  /* 0xff80000000077802 */ /* 0x000fe20000000f00 */
[----:B------:R-:W-:Y:S01]  /*04c0*/  IMAD.MOV.U32 R23, RZ, RZ, -0x800000 ;  /* 0xff800000ff177424 */ /* 0x000fe200078e00ff */
[----:B------:R-:W-:Y:S01]  /*04d0*/  MOV R20, 0xff800000 ;  /* 0xff80000000147802 */ /* 0x000fe20000000f00 */
[----:B------:R-:W-:Y:S01]  /*04e0*/  UMOV UR4, 0xffffffff ;  /* 0xffffffff00047882 */ /* 0x000fe20000000000 */
[----:B------:R-:W-:Y:S02]  /*04f0*/  IMAD.MOV.U32 R13, RZ, RZ, -0x800000 ;  /* 0xff800000ff0d7424 */ /* 0x000fe400078e00ff */
[--C-:B--2---:R-:W-:Y:S02]  /*0500*/  @!P0 HADD2.F32 R25, -RZ, R2.reuse.H0_H0 ;  /* 0x20000002ff198230 */ /* 0x104fe40000004100 */
[----:B------:R-:W-:-:S02]  /*0510*/  @!P0 HADD2.F32 R7, -RZ, R2.H1_H1 ;  /* 0x30000002ff078230 */ /* 0x000fc40000004100 */
[--C-:B----4-:R-:W-:Y:S02]  /*0520*/  @!P0 HADD2.F32 R23, -RZ, R4.reuse.H0_H0 ;  /* 0x20000004ff178230 */ /* 0x110fe40000004100 */
[----:B------:R-:W-:Y:S01]  /*0530*/  @!P0 HADD2.F32 R20, -RZ, R4.H1_H1 ;  /* 0x30000004ff148230 */ /* 0x000fe20000004100 */
        /* <DEDUP_REMOVED lines=85> */
.L_x_16153:
        /* <DEDUP_REMOVED lines=11> */
[----:B0--3--:R-:W-:Y:S05]  /*0b40*/  CALL.REL.NOINC `($__internal_311_$__cuda_sm3x_div_rn_noftz_f32_slowpath) ;  /* 0x00000010001c7944 */ /* 0x009fea0003c00000 */
[----:B------:R-:W-:-:S07]  /*0b50*/  IMAD.MOV.U32 R5, RZ, RZ, R0 ;  /* 0x000000ffff057224 */ /* 0x000fce00078e0000 */
.L_x_16120:
[----:B------:R-:W-:Y:S05]  /*0b60*/  BSYNC.RECONVERGENT B0 ;  /* 0x0000000000007941 */ /* 0x000fea0003800200 */
.L_x_16119:
        /* <DEDUP_REMOVED lines=11> */
[----:B0--3--:R-:W-:Y:S05]  /*0c20*/  CALL.REL.NOINC `($__internal_311_$__cuda_sm3x_div_rn_noftz_f32_slowpath) ;  /* 0x0000000c00e47944 */ /* 0x009fea0003c00000 */
.L_x_16122:
[----:B------:R-:W-:Y:S05]  /*0c30*/  BSYNC.RECONVERGENT B0 ;  /* 0x0000000000007941 */ /* 0x000fea0003800200 */
.L_x_16121:
        /* <DEDUP_REMOVED lines=15> */
[----:B------:R-:W-:Y:S01]  /*0d30*/  F2FP.F16.F32.PACK_AB R5, R0, R5 ;  /* 0x000000050005723e */ /* 0x000fe200000000ff */
[----:B------:R-:W-:-:S04]  /*0d40*/  IMAD.WIDE.U32 R12, R19, UR38, R6 ;  /* 0x00000026130c7c25 */ /* 0x000fc8000f8e0006 */
[----:B------:R-:W-:Y:S01]  /*0d50*/  IMAD R7, R19, UR39, R20 ;  /* 0x0000002713077c24 */ /* 0x000fe2000f8e0214 */
[----:B------:R-:W-:-:S03]  /*0d60*/  LEA R6, P0, R12, UR36, 0x1 ;  /* 0x000000240c067c11 */ /* 0x000fc6000f8008ff */
[----:B------:R-:W-:-:S05]  /*0d70*/  IMAD.IADD R7, R13, 0x1, R7 ;  /* 0x000000010d077824 */ /* 0x000fca00078e0207 */
[----:B------:R-:W-:-:S05]  /*0d80*/  LEA.HI.X R7, R12, UR37, R7, 0x1, P0 ;  /* 0x000000250c077c11 */ /* 0x000fca00080f0c07 */
[----:B------:R0:W-:Y:S02]  /*0d90*/  STG.E desc[UR4][R6.64], R5 ;  /* 0x0000000506007986 */ /* 0x0001e4000c101904 */
.L_x_16124:
[----:B------:R-:W-:Y:S05]  /*0da0*/  BSYNC.RECONVERGENT B0 ;  /* 0x0000000000007941 */ /* 0x000fea0003800200 */
.L_x_16123:
[----:B------:R-:W-:Y:S01]  /*0db0*/  BSSY.RECONVERGENT B0, `(.L_x_16125) ;  /* 0x0000008000007945 */ /* 0x000fe20003800200 */
[----:B------:R-:W-:-:S03]  /*0dc0*/  FFMA R2, R11, R15, R2 ;  /* 0x0000000f0b027223 */ /* 0x000fc60000000002 */
[----:B------:R-:W-:Y:S05]  /*0dd0*/  @!P2 BRA `(.L_x_16126) ;  /* 0x000000000014a947 */ /* 0x000fea0003800000 */
[----:B------:R-:W-:Y:S01]  /*0de0*/  MOV R0, R4 ;  /* 0x0000000400007202 */ /* 0x000fe20000000f00 */
[----:B0-----:R-:W-:Y:S01]  /*0df0*/  IMAD.MOV.U32 R7, RZ, RZ, R14 ;  /* 0x000000ffff077224 */ /* 0x001fe200078e000e */
[----:B-1----:R-:W-:-:S07]  /*0e00*/  MOV R6, 0xe20 ;  /* 0x00000e2000067802 */ /* 0x002fce0000000f00 */
[----:B---3--:R-:W-:Y:S05]  /*0e10*/  CALL.REL.NOINC `($__internal_311_$__cuda_sm3x_div_rn_noftz_f32_slowpath) ;  /* 0x0000000c00687944 */ /* 0x008fea0003c00000 */
[----:B------:R-:W-:-:S07]  /*0e20*/  MOV R2, R0 ;  /* 0x0000000000027202 */ /* 0x000fce0000000f00 */
.L_x_16126:
[----:B------:R-:W-:Y:S05]  /*0e30*/  BSYNC.RECONVERGENT B0 ;  /* 0x0000000000007941 */ /* 0x000fea0003800200 */
.L_x_16125:
        /* <DEDUP_REMOVED lines=12> */
[----:B---3--:R-:W-:Y:S05]  /*0f00*/  CALL.REL.NOINC `($__internal_311_$__cuda_sm3x_div_rn_noftz_f32_slowpath) ;  /* 0x0000000c002c7944 */ /* 0x008fea0003c00000 */
[----:B------:R-:W-:-:S07]  /*0f10*/  IMAD.MOV.U32 R7, RZ, RZ, R0 ;  /* 0x000000ffff077224 */ /* 0x000fce00078e0000 */
.L_x_16128:
[----:B------:R-:W-:Y:S05]  /*0f20*/  BSYNC.RECONVERGENT B0 ;  /* 0x0000000000007941 */ /* 0x000fea0003800200 */
.L_x_16127:
[----:B------:R-:W-:Y:S04]  /*0f30*/  BSSY.RECONVERGENT B0, `(.L_x_16129) ;  /* 0x0000012000007945 */ /* 0x000fe80003800200 */
[----:B------:R-:W-:Y:S05]  /*0f40*/  @P1 BRA `(.L_x_16130) ;  /* 0x0000000000401947 */ /* 0x000fea0003800000 */
[----:B------:R-:W-:Y:S01]  /*0f50*/  IMAD R0, R21, UR38, RZ ;  /* 0x0000002615007c24 */ /* 0x000fe2000f8e02ff */
[----:B------:R-:W-:Y:S01]  /*0f60*/  R2UR UR4, R16 ;  /* 0x00000000100472ca */ /* 0x000fe200000e0000 */
[----:B---3--:R-:W-:Y:S01]  /*0f70*/  IMAD.WIDE.U32 R4, R19, UR38, R8 ;  /* 0x0000002613047c25 */ /* 0x008fe2000f8e0008 */
[----:B------:R-:W-:Y:S02]  /*0f80*/  R2UR UR5, R17 ;  /* 0x00000000110572ca */ /* 0x000fe400000e0000 */
[----:B------:R-:W-:Y:S01]  /*0f90*/  F2FP.F16.F32.PACK_AB R7, R7, R2 ;  /* 0x000000020707723e */ /* 0x000fe200000000ff */
        /* <DEDUP_REMOVED lines=11> */
.L_x_16130:
[----:B------:R-:W-:Y:S05]  /*1050*/  BSYNC.RECONVERGENT B0 ;  /* 0x0000000000007941 */ /* 0x000fea0003800200 */
.L_x_16129:
[----:B------:R-:W-:-:S04]  /*1060*/  IADD3 R19, P0, PT, R10, R19, RZ ;  /* 0x000000130a137210 */ /* 0x000fc80007f1e0ff */
[----:B------:R-:W-:Y:S02]  /*1070*/  LEA.HI.X.SX32 R21, R10, R21, 0x1, P0 ;  /* 0x000000150a157211 */ /* 0x000fe400000f0eff */
[----:B------:R-:W-:-:S04]  /*1080*/  ISETP.GE.U32.AND P0, PT, R19, UR42, PT ;  /* 0x0000002a13007c0c */ /* 0x000fc8000bf06070 */
[----:B------:R-:W-:-:S13]  /*1090*/  ISETP.GE.AND.EX P0, PT, R21, UR43, PT, P0 ;  /* 0x0000002b15007c0c */ /* 0x000fda000bf06300 */
[----:B------:R-:W-:Y:S05]  /*10a0*/  @!P0 BRA `(.L_x_16131) ;  /* 0xfffffff000788947 */ /* 0x000fea000383ffff */
[----:B------:R-:W-:Y:S05]  /*10b0*/  EXIT ;  /* 0x000000000000794d */ /* 0x000fea0003800000 */
.L_x_16118:
[----:B------:R-:W-:Y:S01]  /*10c0*/  HFMA2 R11, -RZ, RZ, 0, 1.847743988037109375e-06 ;  /* 0x0000001fff0b7431 */ /* 0x000fe200000001ff */
[----:B------:R-:W-:Y:S01]  /*10d0*/  BSSY B0, `(.L_x_16132) ;  /* 0x0000006000007945 */ /* 0x000fe20003800000 */
[----:B------:R-:W-:Y:S02]  /*10e0*/  IMAD.MOV.U32 R12, RZ, RZ, 0x10 ;  /* 0x00000010ff0c7424 */ /* 0x000fe400078e00ff */
[----:B------:R-:W-:-:S07]  /*10f0*/  IMAD.MOV.U32 R15, RZ, RZ, -0x1 ;  /* 0xffffffffff0f7424 */ /* 0x000fce00078e00ff */
[----:B0--3--:R-:W-:Y:S05]  /*1100*/  WARPSYNC.COLLECTIVE R15, `(.L_x_16133) ;  /* 0x000000000f087348 */ /* 0x009fea0003c00000 */
[----:B------:R1:W2:Y:S02]  /*1110*/  SHFL.BFLY P6, R14, R13, R12, R11 ;  /* 0x0c00000c0d0e7389 */ /* 0x0002a400000c000b */
[----:B0123--:R-:W-:Y:S05]  /*1120*/  ENDCOLLECTIVE ;  /* 0x000000000000791b */ /* 0x00ffea0003800000 */
.L_x_16133:
[----:B------:R-:W-:Y:S05]  /*1130*/  BSYNC B0 ;  /* 0x0000000000007941 */ /* 0x000fea0003800000 */
.L_x_16132:
        /* <DEDUP_REMOVED lines=8> */
.L_x_16134:
[----:B------:R-:W-:Y:S01]  /*11c0*/  HFMA2 R12, -RZ, RZ, 0, 2.384185791015625e-07 ;  /* 0x00000004ff0c7431 */ /* 0x000fe200000001ff */
[----:B------:R-:W-:-:S05]  /*11d0*/  FMNMX R4, R3, R14, !PT ;  /* 0x0000000e03047209 */ /* 0x000fca0007800000 */
[----:B------:R-:W-:-:S07]  /*11e0*/  IMAD.MOV.U32 R13, RZ, RZ, R4 ;  /* 0x000000ffff0d7224 */ /* 0x000fce00078e0004 */
[----:B------:R-:W-:Y:S05]  /*11f0*/  WARPSYNC.COLLECTIVE R15, `(.L_x_16135) ;  /* 0x000000000f087348 */ /* 0x000fea0003c00000 */
[----:B------:R0:W1:Y:S02]  /*1200*/  SHFL.BFLY P6, R14, R13, R12, R11 ;  /* 0x0c00000c0d0e7389 */ /* 0x00006400000c000b */
[----:B01----:R-:W-:Y:S05]  /*1210*/  ENDCOLLECTIVE ;  /* 0x000000000000791b */ /* 0x003fea0003800000 */
.L_x_16135:
        /* <DEDUP_REMOVED lines=8> */
.L_x_16136:
[----:B------:R-:W-:Y:S01]  /*12a0*/  HFMA2 R12, -RZ, RZ, 0, 5.9604644775390625e-08 ;  /* 0x00000001ff0c7431 */ /* 0x000fe200000001ff */
[----:B------:R-:W-:-:S04]  /*12b0*/  MOV R5, R14 ;  /* 0x0000000e00057202 */ /* 0x000fc80000000f00 */
[----:B------:R-:W-:-:S05]  /*12c0*/  FMNMX R3, R22, R5, !PT ;  /* 0x0000000516037209 */ /* 0x000fca0007800000 */
[----:B------:R-:W-:-:S07]  /*12d0*/  IMAD.MOV.U32 R13, RZ, RZ, R3 ;  /* 0x000000ffff0d7224 */ /* 0x000fce00078e0003 */
[----:B------:R-:W-:Y:S05]  /*12e0*/  WARPSYNC.COLLECTIVE R15, `(.L_x_16137) ;  /* 0x000000000f087348 */ /* 0x000fea0003c00000 */
[----:B------:R0:W1:Y:S02]  /*12f0*/  SHFL.BFLY P6, R14, R13, R12, R11 ;  /* 0x0c00000c0d0e7389 */ /* 0x00006400000c000b */
[----:B01----:R-:W-:Y:S05]  /*1300*/  ENDCOLLECTIVE ;  /* 0x000000000000791b */ /* 0x003fea0003800000 */
.L_x_16137:
[----:B------:R-:W-:Y:S02]  /*1310*/  HFMA2 R12, -RZ, RZ, 0, 9.5367431640625e-07 ;  /* 0x00000010ff0c7431 */ /* 0x000fe400000001ff */
[----:B------:R-:W-:Y:S01]  /*1320*/  IMAD.MOV.U32 R13, RZ, RZ, R2 ;  /* 0x000000ffff0d7224 */ /* 0x000fe200078e0002 */
[----:B------:R-:W-:-:S07]  /*1330*/  MOV R24, R14 ;  /* 0x0000000e00187202 */ /* 0x000fce0000000f00 */
[----:B------:R-:W-:Y:S05]  /*1340*/  WARPSYNC.COLLECTIVE R15, `(.L_x_16138) ;  /* 0x000000000f087348 */ /* 0x000fea0003c00000 */
[----:B------:R0:W1:Y:S02]  /*1350*/  SHFL.BFLY P6, R14, R13, R12, R11 ;  /* 0x0c00000c0d0e7389 */ /* 0x00006400000c000b */
[----:B01----:R-:W-:Y:S05]  /*1360*/  ENDCOLLECTIVE ;  /* 0x000000000000791b */ /* 0x003fea0003800000 */
.L_x_16138:
[----:B------:R-:W-:Y:S01]  /*1370*/  HFMA2 R12, -RZ, RZ, 0, 4.76837158203125e-07 ;  /* 0x00000008ff0c7431 */ /* 0x000fe200000001ff */
[----:B------:R-:W-:-:S04]  /*1380*/  MOV R5, R14 ;  /* 0x0000000e00057202 */ /* 0x000fc80000000f00 */
[----:B------:R-:W-:Y:S02]  /*1390*/  FMNMX R6, R5, R2, !PT ;  /* 0x0000000205067209 */ /* 0x000fe40007800000 */
[----:B------:R-:W-:Y:S01]  /*13a0*/  FMNMX R2, R3, R24, !PT ;  /* 0x0000001803027209 */ /* 0x000fe20007800000 */
[----:B------:R-:W-:Y:S02]  /*13b0*/  IMAD.MOV.U32 R3, RZ, RZ, 0x437c0000 ;  /* 0x437c0000ff037424 */ /* 0x000fe400078e00ff */
[----:B------:R-:W-:Y:S02]  /*13c0*/  IMAD.MOV.U32 R13, RZ, RZ, R6 ;  /* 0x000000ffff0d7224 */ /* 0x000fe400078e0006 */
[C---:B------:R-:W-:Y:S01]  /*13d0*/  FADD R7, -R2.reuse, R7 ;  /* 0x0000000702077221 */ /* 0x040fe20000000100 */
[----:B------:R-:W-:-:S07]  /*13e0*/  FADD R25, -R2, R25 ;  /* 0x0000001902197221 */ /* 0x000fce0000000100 */
[----:B------:R-:W-:Y:S05]  /*13f0*/  WARPSYNC.COLLECTIVE R15, `(.L_x_16139) ;  /* 0x000000000f087348 */ /* 0x000fea0003c00000 */
[----:B------:R0:W1:Y:S02]  /*1400*/  SHFL.BFLY P6, R14, R13, R12, R11 ;  /* 0x0c00000c0d0e7389 */ /* 0x00006400000c000b */
[----:B01----:R-:W-:Y:S05]  /*1410*/  ENDCOLLECTIVE ;  /* 0x000000000000791b */ /* 0x003fea0003800000 */
.L_x_16139:
        /* <DEDUP_REMOVED lines=11> */
.L_x_16140:
        /* <DEDUP_REMOVED lines=15> */
.L_x_16141:
        /* <DEDUP_REMOVED lines=10> */
.L_x_16142:
[----:B------:R-:W-:Y:S01]  /*1660*/  HFMA2 R12, -RZ, RZ, 0, 9.5367431640625e-07 ;  /* 0x00000010ff0c7431 */ /* 0x000fe200000001ff */
[----:B------:R-:W-:Y:S01]  /*1670*/  MOV R13, R22 ;  /* 0x00000016000d7202 */ /* 0x000fe20000000f00 */
[----:B------:R-:W-:-:S07]  /*1680*/  IMAD.MOV.U32 R5, RZ, RZ, R14 ;  /* 0x000000ffff057224 */ /* 0x000fce00078e000e */
[----:B------:R-:W-:Y:S05]  /*1690*/  WARPSYNC.COLLECTIVE R15, `(.L_x_16143) ;  /* 0x000000000f087348 */ /* 0x000fea0003c00000 */
[----:B------:R0:W1:Y:S02]  /*16a0*/  SHFL.BFLY P6, R14, R13, R12, R11 ;  /* 0x0c00000c0d0e7389 */ /* 0x00006400000c000b */
[----:B01----:R-:W-:Y:S05]  /*16b0*/  ENDCOLLECTIVE ;  /* 0x000000000000791b */ /* 0x003fea0003800000 */
.L_x_16143:
        /* <DEDUP_REMOVED lines=20> */
.L_x_16144:
        /* <DEDUP_REMOVED lines=9> */
.L_x_16145:
[----:B------:R-:W-:Y:S02]  /*1890*/  HFMA2 R12, -RZ, RZ, 0, 1.1920928955078125e-07 ;  /* 0x00000002ff0c7431 */ /* 0x000fe400000001ff */
[----:B------:R-:W-:Y:S01]  /*18a0*/  FADD R13, R7, R14 ;  /* 0x0000000e070d7221 */ /* 0x000fe20000000000 */
[----:B------:R-:W-:-:S07]  /*18b0*/  FFMA R7, R5, 1.925963033500011079e-08, R20 ;  /* 0x32a5706005077823 */ /* 0x000fce0000000014 */
[----:B------:R-:W-:Y:S05]  /*18c0*/  WARPSYNC.COLLECTIVE R15, `(.L_x_16146) ;  /* 0x000000000f087348 */ /* 0x000fea0003c00000 */
[----:B------:R0:W1:Y:S02]  /*18d0*/  SHFL.BFLY P6, R14, R13, R12, R11 ;  /* 0x0c00000c0d0e7389 */ /* 0x00006400000c000b */
[----:B01----:R-:W-:Y:S05]  /*18e0*/  ENDCOLLECTIVE ;  /* 0x000000000000791b */ /* 0x003fea0003800000 */
.L_x_16146:
        /* <DEDUP_REMOVED lines=9> */
.L_x_16147:
[----:B------:R-:W-:Y:S01]  /*1980*/  HFMA2 R12, -RZ, RZ, 0, 9.5367431640625e-07 ;  /* 0x00000010ff0c7431 */ /* 0x000fe200000001ff */
[----:B------:R-:W-:Y:S01]  /*1990*/  MOV R13, R6 ;  /* 0x00000006000d7202 */ /* 0x000fe20000000f00 */
[----:B------:R-:W-:-:S07]  /*19a0*/  IMAD.MOV.U32 R20, RZ, RZ, R14 ;  /* 0x000000ffff147224 */ /* 0x000fce00078e000e */
[----:B------:R-:W-:Y:S05]  /*19b0*/  WARPSYNC.COLLECTIVE R15, `(.L_x_16148) ;  /* 0x000000000f087348 */ /* 0x000fea0003c00000 */
[----:B------:R0:W1:Y:S02]  /*19c0*/  SHFL.BFLY P6, R14, R13, R12, R11 ;  /* 0x0c00000c0d0e7389 */ /* 0x00006400000c000b */
[----:B01----:R-:W-:Y:S05]  /*19d0*/  ENDCOLLECTIVE ;  /* 0x000000000000791b */ /* 0x003fea0003800000 */
.L_x_16148:
        /* <DEDUP_REMOVED lines=8> */
.L_x_16149:
[----:B------:R-:W-:Y:S02]  /*1a60*/  HFMA2 R12, -RZ, RZ, 0, 2.384185791015625e-07 ;  /* 0x00000004ff0c7431 */ /* 0x000fe400000001ff */
[----:B------:R-:W-:-:S04]  /*1a70*/  IMAD.MOV.U32 R26, RZ, RZ, R14 ;  /* 0x000000ffff1a7224 */ /* 0x000fc800078e000e */
[----:B------:R-:W-:-:S05]  /*1a80*/  FADD R26, R23, R26 ;  /* 0x0000001a171a7221 */ /* 0x000fca0000000000 */
[----:B------:R-:W-:-:S07]  /*1a90*/  MOV R13, R26 ;  /* 0x0000001a000d7202 */ /* 0x000fce0000000f00 */
[----:B------:R-:W-:Y:S05]  /*1aa0*/  WARPSYNC.COLLECTIVE R15, `(.L_x_16150) ;  /* 0x000000000f087348 */ /* 0x000fea0003c00000 */
[----:B------:R0:W1:Y:S02]  /*1ab0*/  SHFL.BFLY P6, R14, R13, R12, R11 ;  /* 0x0c00000c0d0e7389 */ /* 0x00006400000c000b */
[----:B01----:R-:W-:Y:S05]  /*1ac0*/  ENDCOLLECTIVE ;  /* 0x000000000000791b */ /* 0x003fea0003800000 */
.L_x_16150:
[----:B------:R-:W-:Y:S02]  /*1ad0*/  HFMA2 R12, -RZ, RZ, 0, 1.1920928955078125e-07 ;  /* 0x00000002ff0c7431 */ /* 0x000fe400000001ff */
[----:B------:R-:W-:-:S04]  /*1ae0*/  IMAD.MOV.U32 R25, RZ, RZ, R14 ;  /* 0x000000ffff197224 */ /* 0x000fc800078e000e */
[----:B------:R-:W-:-:S05]  /*1af0*/  FADD R25, R26, R25 ;  /* 0x000000191a197221 */ /* 0x000fca0000000000 */
[----:B------:R-:W-:-:S07]  /*1b00*/  MOV R13, R25 ;  /* 0x00000019000d7202 */ /* 0x000fce0000000f00 */
[----:B------:R-:W-:Y:S05]  /*1b10*/  WARPSYNC.COLLECTIVE R15, `(.L_x_16151) ;  /* 0x000000000f087348 */ /* 0x000fea0003c00000 */
[----:B------:R0:W1:Y:S02]  /*1b20*/  SHFL.BFLY P6, R14, R13, R12, R11 ;  /* 0x0c00000c0d0e7389 */ /* 0x00006400000c000b */
[----:B01----:R-:W-:Y:S05]  /*1b30*/  ENDCOLLECTIVE ;  /* 0x000000000000791b */ /* 0x003fea0003800000 */
.L_x_16151:
[----:B------:R-:W-:Y:S02]  /*1b40*/  HFMA2 R12, -RZ, RZ, 0, 5.9604644775390625e-08 ;  /* 0x00000001ff0c7431 */ /* 0x000fe400000001ff */
[----:B------:R-:W-:-:S04]  /*1b50*/  IMAD.MOV.U32 R6, RZ, RZ, R14 ;  /* 0x000000ffff067224 */ /* 0x000fc800078e000e */
[----:B------:R-:W-:-:S05]  /*1b60*/  FADD R6, R25, R6 ;  /* 0x0000000619067221 */ /* 0x000fca0000000000 */
[----:B------:R-:W-:-:S07]  /*1b70*/  MOV R13, R6 ;  /* 0x00000006000d7202 */ /* 0x000fce0000000f00 */
[----:B------:R-:W-:Y:S05]  /*1b80*/  WARPSYNC.COLLECTIVE R15, `(.L_x_16152) ;  /* 0x000000000f087348 */ /* 0x000fea0003c00000 */
[----:B------:R0:W1:Y:S02]  /*1b90*/  SHFL.BFLY P6, R14, R13, R12, R11 ;  /* 0x0c00000c0d0e7389 */ /* 0x00006400000c000b */
[----:B01----:R-:W-:Y:S05]  /*1ba0*/  ENDCOLLECTIVE ;  /* 0x000000000000791b */ /* 0x003fea0003800000 */
.L_x_16152:
[----:B------:R-:W-:Y:S05]  /*1bb0*/  BRA `(.L_x_16153) ;  /* 0xffffffec00b47947 */ /* 0x000fea000383ffff */
        .weak           $__internal_311_$__cuda_sm3x_div_rn_noftz_f32_slowpath
        .type           $__internal_311_$__cuda_sm3x_div_rn_noftz_f32_slowpath,@function
        .size           $__internal_311_$__cuda_sm3x_div_rn_noftz_f32_slowpath,(.L_x_25763 - $__internal_311_$__cuda_sm3x_div_rn_noftz_f32_slowpath)
$__internal_311_$__cuda_sm3x_div_rn_noftz_f32_slowpath:
        /* <DEDUP_REMOVED lines=35> */
.L_x_16155:
        /* <DEDUP_REMOVED lines=51> */
.L_x_16162:
[----:B------:R-:W-:-:S04]  /*2120*/  LOP3.LUT R0, R0, 0x80000000, RZ, 0xc0, !PT ;  /* 0x8000000000007812 */ /* 0x000fc800078ec0ff */
[----:B------:R-:W-:Y:S01]  /*2130*/  LOP3.LUT R0, R0, 0x7f800000, RZ, 0xfc, !PT ;  /* 0x7f80000000007812 */ /* 0x000fe200078efcff */
[----:B------:R-:W-:Y:S06]  /*2140*/  BRA `(.L_x_16163) ;  /* 0x0000000000047947 */ /* 0x000fec0003800000 */
.L_x_16161:
[----:B------:R-:W-:-:S07]  /*2150*/  IMAD R0, R23, 0x800000, R0 ;  /* 0x0080000017007824 */ /* 0x000fce00078e0200 */
.L_x_16163:
[----:B------:R-:W-:Y:S05]  /*2160*/  BSYNC.RECONVERGENT B2 ;  /* 0x0000000000027941 */ /* 0x000fea0003800200 */
.L_x_16160:
[----:B------:R-:W-:Y:S05]  /*2170*/  BRA `(.L_x_16164) ;  /* 0x0000000000207947 */ /* 0x000fea0003800000 */
.L_x_16159:
[----:B------:R-:W-:-:S04]  /*2180*/  LOP3.LUT R0, R13, 0x80000000, R0, 0x48, !PT ;  /* 0x800000000d007812 */ /* 0x000fc800078e4800 */
[----:B------:R-:W-:Y:S01]  /*2190*/  LOP3.LUT R0, R0, 0x7f800000, RZ, 0xfc, !PT ;  /* 0x7f80000000007812 */ /* 0x000fe200078efcff */
[----:B------:R-:W-:Y:S06]  /*21a0*/  BRA `(.L_x_16164) ;  /* 0x0000000000147947 */ /* 0x000fec0003800000 */
.L_x_16158:
[----:B------:R-:W-:Y:S01]  /*21b0*/  LOP3.LUT R0, R13, 0x80000000, R0, 0x48, !PT ;  /* 0x800000000d007812 */ /* 0x000fe200078e4800 */
[----:B------:R-:W-:Y:S06]  /*21c0*/  BRA `(.L_x_16164) ;  /* 0x00000000000c7947 */ /* 0x000fec0003800000 */
.L_x_16157:
[----:B------:R-:W0:Y:S01]  /*21d0*/  MUFU.RSQ R0, -QNAN ;  /* 0xffc0000000007908 */ /* 0x000e220000001400 */
[----:B------:R-:W-:Y:S05]  /*21e0*/  BRA `(.L_x_16164) ;  /* 0x0000000000047947 */ /* 0x000fea0003800000 */
.L_x_16156:
[----:B------:R-:W-:-:S07]  /*21f0*/  FADD.FTZ R0, R0, R7 ;  /* 0x0000000700007221 */ /* 0x000fce0000010000 */
.L_x_16164:
[----:B------:R-:W-:Y:S05]  /*2200*/  BSYNC.RECONVERGENT B1 ;  /* 0x0000000000017941 */ /* 0x000fea0003800200 */
.L_x_16154:
[----:B------:R-:W-:Y:S01]  /*2210*/  HFMA2 R13, -RZ, RZ, 0, 0 ;  /* 0x00000000ff0d7431 */ /* 0x000fe200000001ff */
[----:B------:R-:W-:-:S04]  /*2220*/  MOV R12, R6 ;  /* 0x00000006000c7202 */ /* 0x000fc80000000f00 */
[----:B0-----:R-:W-:Y:S05]  /*2230*/  RET.REL.NODEC R12 `(_Z15SoftmaxWarpImplI10DirectLoadI6__halffE11DirectStoreIfS1_EfLi2ELi2ELi32ELi2ELb1EL9Algorithm0EEvT_T0_ll) ;  /* 0xffffffdc0c707950 */ /* 0x001fea0003c3ffff */
.L_x_16165:
        /* <DEDUP_REMOVED lines=12> */
.L_x_25763:


//--------------------- .text._Z15SoftmaxWarpImplI10DirectLoadI6__halffE11DirectStoreIfS1_EfLi2ELi2ELi32ELi2ELb0EL9Algorithm0EEvT_T0_ll --------------------------
	.section	.text._Z15SoftmaxWarpImplI10DirectLoadI6__halffE11DirectStoreIfS1_EfLi2ELi2ELi32ELi2ELb0EL9Algorithm0EEvT_T0_ll,"ax",@progbits
	.align	128
        .global         _Z15SoftmaxWarpImplI10DirectLoadI6__halffE11DirectStoreIfS1_EfLi2ELi2ELi32ELi2ELb0EL9Algorithm0EEvT_T0_ll
        .type           _Z15SoftmaxWarpImplI10DirectLoadI6__halffE11DirectStoreIfS1_EfLi2ELi2ELi32ELi2ELb0EL9Algorithm0EEvT_T0_ll,@function
        .size           _Z15SoftmaxWarpImplI10DirectLoadI6__halffE11DirectStoreIfS1_EfLi2ELi2ELi32ELi2ELb0EL9Algorithm0EEvT_T0_ll,(.L_x_25764 - _Z15SoftmaxWarpImplI10DirectLoadI6__halffE11DirectStoreIfS1_EfLi2ELi2ELi32ELi2ELb0EL9Algorithm0EEvT_T0_ll)
        .other          _Z15SoftmaxWarpImplI10DirectLoadI6__halffE11DirectStoreIfS1_EfLi2ELi2ELi32ELi2ELb0EL9Algorithm0EEvT_T0_ll,@"STO_CUDA_ENTRY STV_DEFAULT"
_Z15SoftmaxWarpImplI10DirectLoadI6__halffE11DirectStoreIfS1_EfLi2ELi2ELi32ELi2ELb0EL9Algorithm0EEvT_T0_ll:
.text._Z15SoftmaxWarpImplI10DirectLoadI6__halffE11DirectStoreIfS1_EfLi2ELi2ELi32ELi2ELb0EL9Algorithm0EEvT_T0_ll:
        /* <DEDUP_REMOVED lines=24> */
.L_x_16166:
        /* <DEDUP_REMOVED lines=16> */
.L_x_16176:
        /* <DEDUP_REMOVED lines=24> */
[--C-:B--2---:R-:W-:Y:S02]  /*0400*/  HADD2.F32 R22, -RZ, R4.reuse.H0_H0 ;  /* 0x20000004ff167230 */ /* 0x104fe40000004100 */
[----:B------:R-:W-:Y:S02]  /*0410*/  HADD2.F32 R21, -RZ, R4.H1_H1 ;  /* 0x30000004ff157230 */ /* 0x000fe40000004100 */
[--C-:B---3--:R-:W-:Y:S02]  /*0420*/  HADD2.F32 R20, -RZ, R10.reuse.H0_H0 ;  /* 0x2000000aff147230 */ /* 0x108fe40000004100 */
[----:B------:R-:W-:Y:S01]  /*0430*/  HADD2.F32 R19, -RZ, R10.H1_H1 ;  /* 0x3000000aff137230 */ /* 0x000fe20000004100 */
        /* <DEDUP_REMOVED lines=84> */
.L_x_16198:
        /* <DEDUP_REMOVED lines=11> */
[----:B0-----:R-:W-:Y:S05]  /*0a30*/  CALL.REL.NOINC `($__internal_312_$__cuda_sm3x_div_rn_noftz_f32_slowpath) ;  /* 0x0000000c00f47944 */ /* 0x001fea0003c00000 */
[----:B------:R-:W-:-:S07]  /*0a40*/  IMAD.MOV.U32 R8, RZ, RZ, R4 ;  /* 0x000000ffff087224 */ /* 0x000fce00078e0004 */
.L_x_16169:
[----:B------:R-:W-:Y:S05]  /*0a50*/  BSYNC.RECONVERGENT B0 ;  /* 0x0000000000007941 */ /* 0x000fea0003800200 */
.L_x_16168:
        /* <DEDUP_REMOVED lines=11> */
[----:B0-----:R-:W-:Y:S05]  /*0b10*/  CALL.REL.NOINC `($__internal_312_$__cuda_sm3x_div_rn_noftz_f32_slowpath) ;  /* 0x0000000c00bc7944 */ /* 0x001fea0003c00000 */
[----:B------:R-:W-:-:S07]  /*0b20*/  IMAD.MOV.U32 R13, RZ, RZ, R4 ;  /* 0x000000ffff0d7224 */ /* 0x000fce00078e0004 */
.L_x_16171:
[----:B------:R-:W-:Y:S05]  /*0b30*/  BSYNC.RECONVERGENT B0 ;  /* 0x0000000000007941 */ /* 0x000fea0003800200 */
.L_x_16170:
        /* <DEDUP_REMOVED lines=8> */
[----:B------:R-:W-:Y:S01]  /*0bc0*/  F2FP.F16.F32.PACK_AB R13, R13, R8 ;  /* 0x000000080d0d723e */ /* 0x000fe200000000ff */
        /* <DEDUP_REMOVED lines=15> */
[----:B0-----:R-:W-:Y:S05]  /*0cc0*/  CALL.REL.NOINC `($__internal_312_$__cuda_sm3x_div_rn_noftz_f32_slowpath) ;  /* 0x0000000c00507944 */ /* 0x001fea0003c00000 */
[----:B------:R-:W-:-:S07]  /*0cd0*/  IMAD.MOV.U32 R8, RZ, RZ, R4 ;  /* 0x000000ffff087224 */ /* 0x000fce00078e0004 */
.L_x_16173:
[----:B------:R-:W-:Y:S05]  /*0ce0*/  BSYNC.RECONVERGENT B0 ;  /* 0x0000000000007941 */ /* 0x000fea0003800200 */
.L_x_16172:
        /* <DEDUP_REMOVED lines=12> */
[----:B0-----:R-:W-:Y:S05]  /*0db0*/  CALL.REL.NOINC `($__internal_312_$__cuda_sm3x_div_rn_noftz_f32_slowpath) ;  /* 0x0000000c00147944 */ /* 0x001fea0003c00000 */
[----:B------:R-:W-:-:S07]  /*0dc0*/  MOV R5, R4 ;  /* 0x0000000400057202 */ /* 0x000fce0000000f00 */
.L_x_16175:
[----:B------:R-:W-:Y:S05]  /*0dd0*/  BSYNC.RECONVERGENT B0 ;  /* 0x0000000000007941 */ /* 0x000fea0003800200 */
.L_x_16174:
[----:B------:R-:W-:Y:S02]  /*0de0*/  IADD3 R0, P0, PT, R10, UR38, RZ ;  /* 0x000000260a007c10 */ /* 0x000fe4000ff1e0ff */
[----:B------:R-:W-:Y:S02]  /*0df0*/  R2UR UR4, R6 ;  /* 0x00000000060472ca */ /* 0x000fe400000e0000 */
[----:B------:R-:W-:Y:S02]  /*0e00*/  IADD3.X R3, PT, PT, R3, UR39, RZ, P0, !PT ;  /* 0x0000002703037c10 */ /* 0x000fe400087fe4ff */
[----:B------:R-:W-:Y:S02]  /*0e10*/  R2UR UR5, R7 ;  /* 0x00000000070572ca */ /* 0x000fe400000e0000 */
[----:B------:R-:W-:Y:S02]  /*0e20*/  LEA.HI R0, P0, R3, R0, RZ, 0x1 ;  /* 0x0000000003007211 */ /* 0x000fe400078108ff */
[----:B------:R-:W-:-:S02]  /*0e30*/  F2FP.F16.F32.PACK_AB R5, R5, R8 ;  /* 0x000000080505723e */ /* 0x000fc400000000ff */
        /* <DEDUP_REMOVED lines=13> */
.L_x_16167:
[----:B------:R-:W-:Y:S01]  /*0f10*/  HFMA2 R11, -RZ, RZ, 0, 1.847743988037109375e-06 ;  /* 0x0000001fff0b7431 */ /* 0x000fe200000001ff */
[----:B------:R-:W-:Y:S01]  /*0f20*/  BSSY B0, `(.L_x_16177) ;  /* 0x0000006000007945 */ /* 0x000fe20003800000 */
[----:B------:R-:W-:Y:S02]  /*0f30*/  IMAD.MOV.U32 R12, RZ, RZ, 0x10 ;  /* 0x00000010ff0c7424 */ /* 0x000fe400078e00ff */
[----:B------:R-:W-:-:S07]  /*0f40*/  IMAD.MOV.U32 R15, RZ, RZ, -0x1 ;  /* 0xffffffffff0f7424 */ /* 0x000fce00078e00ff */
[----:B0-----:R-:W-:Y:S05]  /*0f50*/  WARPSYNC.COLLECTIVE R15, `(.L_x_16178) ;  /* 0x000000000f087348 */ /* 0x001fea0003c00000 */
[----:B------:R1:W2:Y:S02]  /*0f60*/  SHFL.BFLY P6, R14, R13, R12, R11 ;  /* 0x0c00000c0d0e7389 */ /* 0x0002a400000c000b */
[----:B012---:R-:W-:Y:S05]  /*0f70*/  ENDCOLLECTIVE ;  /* 0x000000000000791b */ /* 0x007fea0003800000 */
.L_x_16178:
[----:B------:R-:W-:Y:S05]  /*0f80*/  BSYNC B0 ;  /* 0x0000000000007941 */ /* 0x000fea0003800000 */
.L_x_16177:
        /* <DEDUP_REMOVED lines=8> */
.L_x_16179:
[----:B------:R-:W-:Y:S01]  /*1010*/  IMAD.MOV.U32 R12, RZ, RZ, 0x4 ;  /* 0x00000004ff0c7424 */ /* 0x000fe200078e00ff */
[----:B------:R-:W-:-:S04]  /*1020*/  FMNMX R4, R2, R14, !PT ;  /* 0x0000000e02047209 */ /* 0x000fc80007800000 */
[----:B------:R-:W-:-:S07]  /*1030*/  MOV R13, R4 ;  /* 0x00000004000d7202 */ /* 0x000fce0000000f00 */
[----:B------:R-:W-:Y:S05]  /*1040*/  WARPSYNC.COLLECTIVE R15, `(.L_x_16180) ;  /* 0x000000000f087348 */ /* 0x000fea0003c00000 */
[----:B------:R0:W1:Y:S02]  /*1050*/  SHFL.BFLY P6, R14, R13, R12, R11 ;  /* 0x0c00000c0d0e7389 */ /* 0x00006400000c000b */
[----:B01----:R-:W-:Y:S05]  /*1060*/  ENDCOLLECTIVE ;  /* 0x000000000000791b */ /* 0x003fea0003800000 */
.L_x_16180:
[----:B------:R-:W-:Y:S01]  /*1070*/  IMAD.MOV.U32 R12, RZ, RZ, 0x2 ;  /* 0x00000002ff0c7424 */ /* 0x000fe200078e00ff */
[----:B------:R-:W-:-:S04]  /*1080*/  FMNMX R8, R4, R14, !PT ;  /* 0x0000000e04087209 */ /* 0x000fc80007800000 */
[----:B------:R-:W-:-:S07]  /*1090*/  MOV R13, R8 ;  /* 0x00000008000d7202 */ /* 0x000fce0000000f00 */
[----:B------:R-:W-:Y:S05]  /*10a0*/  WARPSYNC.COLLECTIVE R15, `(.L_x_16181) ;  /* 0x000000000f087348 */ /* 0x000fea0003c00000 */
[----:B------:R0:W1:Y:S02]  /*10b0*/  SHFL.BFLY P6, R14, R13, R12, R11 ;  /* 0x0c00000c0d0e7389 */ /* 0x00006400000c000b */
[----:B01----:R-:W-:Y:S05]  /*10c0*/  ENDCOLLECTIVE ;  /* 0x000000000000791b */ /* 0x003fea0003800000 */
.L_x_16181:
[----:B------:R-:W-:Y:S01]  /*10d0*/  IMAD.MOV.U32 R12, RZ, RZ, 0x1 ;  /* 0x00000001ff0c7424 */ /* 0x000fe200078e00ff */
[----:B------:R-:W-:-:S04]  /*10e0*/  FMNMX R2, R8, R14, !PT ;  /* 0x0000000e08027209 */ /* 0x000fc80007800000 */
[----:B------:R-:W-:-:S07]  /*10f0*/  MOV R13, R2 ;  /* 0x00000002000d7202 */ /* 0x000fce0000000f00 */
[----:B------:R-:W-:Y:S05]  /*1100*/  WARPSYNC.COLLECTIVE R15, `(.L_x_16182) ;  /* 0x000000000f087348 */ /* 0x000fea0003c00000 */
[----:B------:R0:W1:Y:S02]  /*1110*/  SHFL.BFLY P6, R14, R13, R12, R11 ;  /* 0x0c00000c0d0e7389 */ /* 0x00006400000c000b */
[----:B01----:R-:W-:Y:S05]  /*1120*/  ENDCOLLECTIVE ;  /* 0x000000000000791b */ /* 0x003fea0003800000 */
.L_x_16182:
[----:B------:R-:W-:Y:S02]  /*1130*/  HFMA2 R12, -RZ, RZ, 0, 9.5367431640625e-07 ;  /* 0x00000010ff0c7431 */ /* 0x000fe400000001ff */
[----:B------:R-:W-:Y:S01]  /*1140*/  IMAD.MOV.U32 R13, RZ, RZ, R0 ;  /* 0x000000ffff0d7224 */ /* 0x000fe200078e0000 */
[----:B------:R-:W-:-:S07]  /*1150*/  MOV R23, R14 ;  /* 0x0000000e00177202 */ /* 0x000fce0000000f00 */
[----:B------:R-:W-:Y:S05]  /*1160*/  WARPSYNC.COLLECTIVE R15, `(.L_x_16183) ;  /* 0x000000000f087348 */ /* 0x000fea0003c00000 */
[----:B------:R0:W1:Y:S02]  /*1170*/  SHFL.BFLY P6, R14, R13, R12, R11 ;  /* 0x0c00000c0d0e7389 */ /* 0x00006400000c000b */
[----:B01----:R-:W-:Y:S05]  /*1180*/  ENDCOLLECTIVE ;  /* 0x000000000000791b */ /* 0x003fea0003800000 */
.L_x_16183:
[----:B------:R-:W-:Y:S01]  /*1190*/  FMNMX R23, R2, R23, !PT ;  /* 0x0000001702177209 */ /* 0x000fe20007800000 */
[----:B------:R-:W-:-:S04]  /*11a0*/  IMAD.MOV.U32 R2, RZ, RZ, 0x437c0000 ;  /* 0x437c0000ff027424 */ /* 0x000fc800078e00ff */
[--C-:B------:R-:W-:Y:S01]  /*11b0*/  FADD R25, R22, -R23.reuse ;  /* 0x8000001716197221 */ /* 0x100fe20000000000 */
[----:B------:R-:W-:Y:S01]  /*11c0*/  FADD R21, R21, -R23 ;  /* 0x8000001715157221 */ /* 0x000fe20000000000 */
[----:B------:R-:W-:Y:S02]  /*11d0*/  IMAD.MOV.U32 R12, RZ, RZ, 0x8 ;  /* 0x00000008ff0c7424 */ /* 0x000fe400078e00ff */
[----:B------:R-:W-:-:S05]  /*11e0*/  IMAD.MOV.U32 R3, RZ, RZ, R14 ;  /* 0x000000ffff037224 */ /* 0x000fca00078e000e */
[----:B------:R-:W-:Y:S01]  /*11f0*/  FMNMX R5, R0, R3, !PT ;  /* 0x0000000300057209 */ /* 0x000fe20007800000 */
[----:B------:R-:W-:-:S03]  /*1200*/  HFMA2 R0, -RZ, RZ, 0.96630859375, -0.0022525787353515625 ;  /* 0x3bbb989dff007431 */ /* 0x000fc600000001ff */
[----:B------:R-:W-:-:S07]  /*1210*/  MOV R13, R5 ;  /* 0x00000005000d7202 */ /* 0x000fce0000000f00 */
[----:B------:R-:W-:Y:S05]  /*1220*/  WARPSYNC.COLLECTIVE R15, `(.L_x_16184) ;  /* 0x000000000f087348 */ /* 0x000fea0003c00000 */
[----:B------:R0:W1:Y:S02]  /*1230*/  SHFL.BFLY P6, R14, R13, R12, R11 ;  /* 0x0c00000c0d0e7389 */ /* 0x00006400000c000b */
[----:B01----:R-:W-:Y:S05]  /*1240*/  ENDCOLLECTIVE ;  /* 0x000000000000791b */ /* 0x003fea0003800000 */
.L_x_16184:
[----:B------:R-:W-:Y:S01]  /*1250*/  IMAD.MOV.U32 R12, RZ, RZ, 0x4 ;  /* 0x00000004ff0c7424 */ /* 0x000fe200078e00ff */
[----:B------:R-:W-:-:S04]  /*1260*/  MOV R8, R14 ;  /* 0x0000000e00087202 */ /* 0x000fc80000000f00 */
[----:B------:R-:W-:Y:S01]  /*1270*/  FMNMX R3, R5, R8, !PT ;  /* 0x0000000805037209 */ /* 0x000fe20007800000 */
[----:B------:R-:W-:-:S03]  /*1280*/  FFMA.SAT R5, R25, R0, 0.5 ;  /* 0x3f00000019057423 */ /* 0x000fc60000002000 */
[----:B------:R-:W-:Y:S01]  /*1290*/  MOV R13, R3 ;  /* 0x00000003000d7202 */ /* 0x000fe20000000f00 */
[----:B------:R-:W-:Y:S01]  /*12a0*/  FFMA.RM R4, R5, R2, 12582913 ;  /* 0x4b40000105047423 */ /* 0x000fe20000004002 */
[----:B------:R-:W-:-:S07]  /*12b0*/  FFMA.SAT R5, R21, R0, 0.5 ;  /* 0x3f00000015057423 */ /* 0x000fce0000002000 */
[----:B------:R-:W-:Y:S05]  /*12c0*/  WARPSYNC.COLLECTIVE R15, `(.L_x_16185) ;  /* 0x000000000f087348 */ /* 0x000fea0003c00000 */
[----:B------:R0:W1:Y:S02]  /*12d0*/  SHFL.BFLY P6, R14, R13, R12, R11 ;  /* 0x0c00000c0d0e7389 */ /* 0x00006400000c000b */
[----:B01----:R-:W-:Y:S05]  /*12e0*/  ENDCOLLECTIVE ;  /* 0x000000000000791b */ /* 0x003fea0003800000 */
.L_x_16185:
[----:B------:R-:W-:Y:S01]  /*12f0*/  FFMA.RM R5, R5, R2, 12582913 ;  /* 0x4b40000105057423 */ /* 0x000fe20000004002 */
[C---:B------:R-:W-:Y:S01]  /*1300*/  FADD R8, R4.reuse, -12583039 ;  /* 0xcb40007f04087421 */ /* 0x040fe20000000000 */
[----:B------:R-:W-:-:S03]  /*1310*/  IMAD.SHL.U32 R4, R4, 0x800000, RZ ;  /* 0x0080000004047824 */ /* 0x000fc600078e00ff */
[----:B------:R-:W-:-:S04]  /*1320*/  FFMA R8, R25, 1.4426950216293334961, -R8 ;  /* 0x3fb8aa3b19087823 */ /* 0x000fc80000000808 */
[----:B------:R-:W-:Y:S01]  /*1330*/  FFMA R25, R25, 1.925963033500011079e-08, R8 ;  /* 0x32a5706019197823 */ /* 0x000fe20000000008 */
[----:B------:R-:W-:-:S05]  /*1340*/  FADD R12, R5, -12583039 ;  /* 0xcb40007f050c7421 */ /* 0x000fca0000000000 */
[----:B------:R-:W0:Y:S01]  /*1350*/  MUFU.EX2 R25, R25 ;  /* 0x0000001900197308 */ /* 0x000e220000000800 */
[----:B------:R-:W-:-:S04]  /*1360*/  FFMA R12, R21, 1.4426950216293334961, -R12 ;  /* 0x3fb8aa3b150c7823 */ /* 0x000fc8000000080c */
[----:B------:R-:W-:Y:S01]  /*1370*/  FFMA R22, R21, 1.925963033500011079e-08, R12 ;  /* 0x32a5706015167823 */ /* 0x000fe2000000000c */
[----:B------:R-:W-:Y:S02]  /*1380*/  MOV R12, 0x2 ;  /* 0x00000002000c7802 */ /* 0x000fe40000000f00 */
[----:B------:R-:W-:-:S03]  /*1390*/  MOV R10, R14 ;  /* 0x0000000e000a7202 */ /* 0x000fc60000000f00 */
[----:B------:R-:W1:Y:S01]  /*13a0*/  MUFU.EX2 R22, R22 ;  /* 0x0000001600167308 */ /* 0x000e620000000800 */
[----:B------:R-:W-:Y:S02]  /*13b0*/  FMNMX R13, R3, R10, !PT ;  /* 0x0000000a030d7209 */ /* 0x000fe40007800000 */
[----:B------:R-:W-:Y:S01]  /*13c0*/  SHF.L.U32 R3, R5, 0x17, RZ ;  /* 0x0000001705037819 */ /* 0x000fe200000006ff */
[----:B0-----:R-:W-:-:S07]  /*13d0*/  FMUL R4, R4, R25 ;  /* 0x0000001904047220 */ /* 0x001fce0000400000 */
[----:B-1----:R-:W-:Y:S05]  /*13e0*/  WARPSYNC.COLLECTIVE R15, `(.L_x_16186) ;  /* 0x000000000f087348 */ /* 0x002fea0003c00000 */
[----:B------:R0:W2:Y:S02]  /*13f0*/  SHFL.BFLY P6, R14, R13, R12, R11 ;  /* 0x0c00000c0d0e7389 */ /* 0x0000a400000c000b */
[----:B012---:R-:W-:Y:S05]  /*1400*/  ENDCOLLECTIVE ;  /* 0x000000000000791b */ /* 0x007fea0003800000 */
.L_x_16186:
[----:B------:R-:W-:Y:S01]  /*1410*/  FADD R8, RZ, R4 ;  /* 0x00000004ff087221 */ /* 0x000fe20000000000 */
[----:B------:R-:W-:Y:S01]  /*1420*/  FMUL R3, R3, R22 ;  /* 0x0000001603037220 */ /* 0x000fe20000400000 */
[----:B------:R-:W-:-:S03]  /*1430*/  IMAD.MOV.U32 R12, RZ, RZ, 0x1 ;  /* 0x00000001ff0c7424 */ /* 0x000fc600078e00ff */
[----:B------:R-:W-:Y:S01]  /*1440*/  FADD R21, R8, R3 ;  /* 0x0000000308157221 */ /* 0x000fe20000000000 */
[----:B------:R-:W-:-:S04]  /*1450*/  MOV R10, R14 ;  /* 0x0000000e000a7202 */ /* 0x000fc80000000f00 */
[----:B------:R-:W-:-:S04]  /*1460*/  FMNMX R5, R13, R10, !PT ;  /* 0x0000000a0d057209 */ /* 0x000fc80007800000 */
[----:B------:R-:W-:-:S07]  /*1470*/  MOV R13, R5 ;  /* 0x00000005000d7202 */ /* 0x000fce0000000f00 */
[----:B------:R-:W-:Y:S05]  /*1480*/  WARPSYNC.COLLECTIVE R15, `(.L_x_16187) ;  /* 0x000000000f087348 */ /* 0x000fea0003c00000 */
[----:B------:R0:W1:Y:S02]  /*1490*/  SHFL.BFLY P6, R14, R13, R12, R11 ;  /* 0x0c00000c0d0e7389 */ /* 0x00006400000c000b */
[----:B01----:R-:W-:Y:S05]  /*14a0*/  ENDCOLLECTIVE ;  /* 0x000000000000791b */ /* 0x003fea0003800000 */
.L_x_16187:
[----:B------:R-:W-:Y:S01]  /*14b0*/  MOV R13, R21 ;  /* 0x00000015000d7202 */ /* 0x000fe20000000f00 */
[----:B------:R-:W-:Y:S01]  /*14c0*/  IMAD.MOV.U32 R12, RZ, RZ, 0x10 ;  /* 0x00000010ff0c7424 */ /* 0x000fe200078e00ff */
[----:B------:R-:W-:-:S07]  /*14d0*/  MOV R10, R14 ;  /* 0x0000000e000a7202 */ /* 0x000fce0000000f00 */
[----:B------:R-:W-:Y:S05]  /*14e0*/  WARPSYNC.COLLECTIVE R15, `(.L_x_16188) ;  /* 0x000000000f087348 */ /* 0x000fea0003c00000 */
[----:B------:R0:W1:Y:S02]  /*14f0*/  SHFL.BFLY P6, R14, R13, R12, R11 ;  /* 0x0c00000c0d0e7389 */ /* 0x00006400000c000b */
[----:B01----:R-:W-:Y:S05]  /*1500*/  ENDCOLLECTIVE ;  /* 0x000000000000791b */ /* 0x003fea0003800000 */
.L_x_16188:
[----:B------:R-:W-:-:S05]  /*1510*/  FMNMX R5, R5, R10, !PT ;  /* 0x0000000a05057209 */ /* 0x000fca0007800000 */
[----:B------:R-:W-:-:S04]  /*1520*/  FADD R19, R19, -R5 ;  /* 0x8000000513137221 */ /* 0x000fc80000000000 */
[----:B------:R-:W-:Y:S01]  /*1530*/  FFMA.SAT R23, R19, R0, 0.5 ;  /* 0x3f00000013177423 */ /* 0x000fe20000002000 */
[----:B------:R-:W-:Y:S02]  /*1540*/  HFMA2 R12, -RZ, RZ, 0, 4.76837158203125e-07 ;  /* 0x00000008ff0c7431 */ /* 0x000fe400000001ff */
[----:B------:R-:W-:Y:S01]  /*1550*/  FADD R22, R21, R14 ;  /* 0x0000000e15167221 */ /* 0x000fe20000000000 */
[----:B------:R-:W-:-:S04]  /*1560*/  FADD R21, R20, -R5 ;  /* 0x8000000514157221 */ /* 0x000fc80000000000 */
[----:B------:R-:W-:Y:S01]  /*1570*/  MOV R13, R22 ;  /* 0x00000016000d7202 */ /* 0x000fe20000000f00 */
[----:B------:R-:W-:-:S07]  /*1580*/  FFMA.SAT R5, R21, R0, 0.5 ;  /* 0x3f00000015057423 */ /* 0x000fce0000002000 */
[----:B------:R-:W-:Y:S05]  /*1590*/  WARPSYNC.COLLECTIVE R15, `(.L_x_16189) ;  /* 0x000000000f087348 */ /* 0x000fea0003c00000 */
[----:B------:R0:W1:Y:S02]  /*15a0*/  SHFL.BFLY P6, R14, R13, R12, R11 ;  /* 0x0c00000c0d0e7389 */ /* 0x00006400000c000b */
[----:B01----:R-:W-:Y:S05]  /*15b0*/  ENDCOLLECTIVE ;  /* 0x000000000000791b */ /* 0x003fea0003800000 */
.L_x_16189:
        /* <DEDUP_REMOVED lines=9> */
[----:B------:R-:W-:Y:S01]  /*1650*/  MOV R12, 0x4 ;  /* 0x00000004000c7802 */ /* 0x000fe20000000f00 */
[----:B------:R-:W-:Y:S02]  /*1660*/  FFMA R19, R19, 1.925963033500011079e-08, R20 ;  /* 0x32a5706013137823 */ /* 0x000fe40000000014 */
[----:B------:R0:W1:Y:S01]  /*1670*/  MUFU.EX2 R21, R10 ;  /* 0x0000000a00157308 */ /* 0x0000620000000800 */
[----:B------:R-:W-:-:S04]  /*1680*/  FADD R8, R22, R14 ;  /* 0x0000000e16087221 */ /* 0x000fc80000000000 */
[----:B------:R-:W-:-:S07]  /*1690*/  IMAD.MOV.U32 R13, RZ, RZ, R8 ;  /* 0x000000ffff0d7224 */ /* 0x000fce00078e0008 */
[----:B01----:R-:W-:Y:S05]  /*16a0*/  WARPSYNC.COLLECTIVE R15, `(.L_x_16190) ;  /* 0x000000000f087348 */ /* 0x003fea0003c00000 */
[----:B------:R2:W3:Y:S02]  /*16b0*/  SHFL.BFLY P6, R14, R13, R12, R11 ;  /* 0x0c00000c0d0e7389 */ /* 0x0004e400000c000b */
[----:B0123--:R-:W-:Y:S05]  /*16c0*/  ENDCOLLECTIVE ;  /* 0x000000000000791b */ /* 0x00ffea0003800000 */
.L_x_16190:
[----:B------:R-:W-:Y:S01]  /*16d0*/  FMUL R2, R0, R21 ;  /* 0x0000001500027220 */ /* 0x000fe20000400000 */
[----:B------:R-:W-:Y:S02]  /*16e0*/  HFMA2 R12, -RZ, RZ, 0, 1.1920928955078125e-07 ;  /* 0x00000002ff0c7431 */ /* 0x000fe400000001ff */
[----:B------:R-:W-:Y:S02]  /*16f0*/  FADD R13, R8, R14 ;  /* 0x0000000e080d7221 */ /* 0x000fe40000000000 */
[----:B------:R0:W1:Y:S05]  /*1700*/  MUFU.EX2 R8, R19 ;  /* 0x0000001300087308 */ /* 0x00006a0000000800 */
[----:B01----:R-:W-:Y:S05]  /*1710*/  WARPSYNC.COLLECTIVE R15, `(.L_x_16191) ;  /* 0x000000000f087348 */ /* 0x003fea0003c00000 */
[----:B------:R2:W3:Y:S02]  /*1720*/  SHFL.BFLY P6, R14, R13, R12, R11 ;  /* 0x0c00000c0d0e7389 */ /* 0x0004e400000c000b */
[----:B0123--:R-:W-:Y:S05]  /*1730*/  ENDCOLLECTIVE ;  /* 0x000000000000791b */ /* 0x00ffea0003800000 */
.L_x_16191:
        /* <DEDUP_REMOVED lines=9> */
.L_x_16192:
[----:B------:R-:W-:Y:S01]  /*17d0*/  MOV R13, R5 ;  /* 0x00000005000d7202 */ /* 0x000fe20000000f00 */
[----:B------:R-:W-:Y:S01]  /*17e0*/  IMAD.MOV.U32 R12, RZ, RZ, 0x10 ;  /* 0x00000010ff0c7424 */ /* 0x000fe200078e00ff */
[----:B------:R-:W-:-:S07]  /*17f0*/  MOV R19, R14 ;  /* 0x0000000e00137202 */ /* 0x000fce0000000f00 */
[----:B------:R-:W-:Y:S05]  /*1800*/  WARPSYNC.COLLECTIVE R15, `(.L_x_16193) ;  /* 0x000000000f087348 */ /* 0x000fea0003c00000 */
[----:B------:R0:W1:Y:S02]  /*1810*/  SHFL.BFLY P6, R14, R13, R12, R11 ;  /* 0x0c00000c0d0e7389 */ /* 0x00006400000c000b */
[----:B01----:R-:W-:Y:S05]  /*1820*/  ENDCOLLECTIVE ;  /* 0x000000000000791b */ /* 0x003fea0003800000 */
.L_x_16193:
[----:B------:R-:W-:Y:S01]  /*1830*/  IMAD.MOV.U32 R12, RZ, RZ, 0x8 ;  /* 0x00000008ff0c7424 */ /* 0x000fe200078e00ff */
[----:B------:R-:W-:-:S05]  /*1840*/  MOV R8, R14 ;  /* 0x0000000e00087202 */ /* 0x000fca0000000f00 */
[----:B------:R-:W-:-:S05]  /*1850*/  FADD R20, R5, R8 ;  /* 0x0000000805147221 */ /* 0x000fca0000000000 */
[----:B------:R-:W-:-:S07]  /*1860*/  MOV R13, R20 ;  /* 0x00000014000d7202 */ /* 0x000fce0000000f00 */
[----:B------:R-:W-:Y:S05]  /*1870*/  WARPSYNC.COLLECTIVE R15, `(.L_x_16194) ;  /* 0x000000000f087348 */ /* 0x000fea0003c00000 */
[----:B------:R0:W1:Y:S02]  /*1880*/  SHFL.BFLY P6, R14, R13, R12, R11 ;  /* 0x0c00000c0d0e7389 */ /* 0x00006400000c000b */
[----:B01----:R-:W-:Y:S05]  /*1890*/  ENDCOLLECTIVE ;  /* 0x000000000000791b */ /* 0x003fea0003800000 */
.L_x_16194:
[----:B------:R-:W-:Y:S01]  /*18a0*/  IMAD.MOV.U32 R12, RZ, RZ, 0x4 ;  /* 0x00000004ff0c7424 */ /* 0x000fe200078e00ff */
[----:B------:R-:W-:-:S05]  /*18b0*/  MOV R23, R14 ;  /* 0x0000000e00177202 */ /* 0x000fca0000000f00 */
[----:B------:R-:W-:-:S05]  /*18c0*/  FADD R23, R20, R23 ;  /* 0x0000001714177221 */ /* 0x000fca0000000000 */
[----:B------:R-:W-:-:S07]  /*18d0*/  MOV R13, R23 ;  /* 0x00000017000d7202 */ /* 0x000fce0000000f00 */
[----:B------:R-:W-:Y:S05]  /*18e0*/  WARPSYNC.COLLECTIVE R15, `(.L_x_16195) ;  /* 0x000000000f087348 */ /* 0x000fea0003c00000 */
[----:B------:R0:W1:Y:S02]  /*18f0*/  SHFL.BFLY P6, R14, R13, R12, R11 ;  /* 0x0c00000c0d0e7389 */ /* 0x00006400000c000b */
[----:B01----:R-:W-:Y:S05]  /*1900*/  ENDCOLLECTIVE ;  /* 0x000000000000791b */ /* 0x003fea0003800000 */
.L_x_16195:
[----:B------:R-:W-:Y:S01]  /*1910*/  IMAD.MOV.U32 R12, RZ, RZ, 0x2 ;  /* 0x00000002ff0c7424 */ /* 0x000fe200078e00ff */
[----:B------:R-:W-:-:S05]  /*1920*/  MOV R24, R14 ;  /* 0x0000000e00187202 */ /* 0x000fca0000000f00 */
[----:B------:R-:W-:-:S05]  /*1930*/  FADD R24, R23, R24 ;  /* 0x0000001817187221 */ /* 0x000fca0000000000 */
[----:B------:R-:W-:-:S07]  /*1940*/  MOV R13, R24 ;  /* 0x00000018000d7202 */ /* 0x000fce0000000f00 */
[----:B------:R-:W-:Y:S05]  /*1950*/  WARPSYNC.COLLECTIVE R15, `(.L_x_16196) ;  /* 0x000000000f087348 */ /* 0x000fea0003c00000 */
[----:B------:R0:W1:Y:S02]  /*1960*/  SHFL.BFLY P6, R14, R13, R12, R11 ;  /* 0x0c00000c0d0e7389 */ /* 0x00006400000c000b */
[----:B01----:R-:W-:Y:S05]  /*1970*/  ENDCOLLECTIVE ;  /* 0x000000000000791b */ /* 0x003fea0003800000 */
.L_x_16196:
        /* <DEDUP_REMOVED lines=8> */
.L_x_16197:
[----:B------:R-:W-:Y:S05]  /*1a00*/  BRA `(.L_x_16198) ;  /* 0xffffffec00dc7947 */ /* 0x000fea000383ffff */
        .weak           $__internal_312_$__cuda_sm3x_div_rn_noftz_f32_slowpath
        .type           $__internal_312_$__cuda_sm3x_div_rn_noftz_f32_slowpath,@function
        .size           $__internal_312_$__cuda_sm3x_div_rn_noftz_f32_slowpath,(.L_x_25764 - $__internal_312_$__cuda_sm3x_div_rn_noftz_f32_slowpath)
$__internal_312_$__cuda_sm3x_div_rn_noftz_f32_slowpath:
        /* <DEDUP_REMOVED lines=35> */
.L_x_16200:
        /* <DEDUP_REMOVED lines=51> */
.L_x_16207:
[----:B------:R-:W-:-:S04]  /*1f70*/  LOP3.LUT R4, R4, 0x80000000, RZ, 0xc0, !PT ;  /* 0x8000000004047812 */ /* 0x000fc800078ec0ff */
[----:B------:R-:W-:Y:S01]  /*1f80*/  LOP3.LUT R4, R4, 0x7f800000, RZ, 0xfc, !PT ;  /* 0x7f80000004047812 */ /* 0x000fe200078efcff */
[----:B------:R-:W-:Y:S06]  /*1f90*/  BRA `(.L_x_16208) ;  /* 0x0000000000047947 */ /* 0x000fec0003800000 */
.L_x_16206:
[----:B------:R-:W-:-:S07]  /*1fa0*/  LEA R4, R23, R4, 0x17 ;  /* 0x0000000417047211 */ /* 0x000fce00078eb8ff */
.L_x_16208:
[----:B------:R-:W-:Y:S05]  /*1fb0*/  BSYNC.RECONVERGENT B2 ;  /* 0x0000000000027941 */ /* 0x000fea0003800200 */
.L_x_16205:
[----:B------:R-:W-:Y:S05]  /*1fc0*/  BRA `(.L_x_16209) ;  /* 0x0000000000207947 */ /* 0x000fea0003800000 */
.L_x_16204:
[----:B------:R-:W-:-:S04]  /*1fd0*/  LOP3.LUT R4, R19, 0x80000000, R4, 0x48, !PT ;  /* 0x8000000013047812 */ /* 0x000fc800078e4804 */
[----:B------:R-:W-:Y:S01]  /*1fe0*/  LOP3.LUT R4, R4, 0x7f800000, RZ, 0xfc, !PT ;  /* 0x7f80000004047812 */ /* 0x000fe200078efcff */
[----:B------:R-:W-:Y:S06]  /*1ff0*/  BRA `(.L_x_16209) ;  /* 0x0000000000147947 */ /* 0x000fec0003800000 */
.L_x_16203:
[----:B------:R-:W-:Y:S01]  /*2000*/  LOP3.LUT R4, R19, 0x80000000, R4, 0x48, !PT ;  /* 0x8000000013047812 */ /* 0x000fe200078e4804 */
[----:B------:R-:W-:Y:S06]  /*2010*/  BRA `(.L_x_16209) ;  /* 0x00000000000c7947 */ /* 0x000fec0003800000 */
.L_x_16202:
[----:B------:R-:W0:Y:S01]  /*2020*/  MUFU.RSQ R4, -QNAN ;  /* 0xffc0000000047908 */ /* 0x000e220000001400 */
[----:B------:R-:W-:Y:S05]  /*2030*/  BRA `(.L_x_16209) ;  /* 0x0000000000047947 */ /* 0x000fea0003800000 */
.L_x_16201:
[----:B------:R-:W-:-:S07]  /*2040*/  FADD.FTZ R4, R4, R5 ;  /* 0x0000000504047221 */ /* 0x000fce0000010000 */
.L_x_16209:
[----:B------:R-:W-:Y:S05]  /*2050*/  BSYNC.RECONVERGENT B1 ;  /* 0x0000000000017941 */ /* 0x000fea0003800200 */
.L_x_16199:
[----:B------:R-:W-:-:S04]  /*2060*/  HFMA2 R13, -RZ, RZ, 0, 0 ;  /* 0x00000000ff0d7431 */ /* 0x000fc800000001ff */
[----:B0-----:R-:W-:Y:S05]  /*2070*/  RET.REL.NODEC R12 `(_Z15SoftmaxWarpImplI10DirectLoadI6__halffE11DirectStoreIfS1_EfLi2ELi2ELi32ELi2ELb0EL9Algorithm0EEvT_T0_ll) ;  /* 0xffffffdc0ce07950 */ /* 0x001fea0003c3ffff */
.L_x_16210:
        /* <DEDUP_REMOVED lines=16> */
.L_x_25764:


//--------------------- .text._Z15SoftmaxWarpImplI10DirectLoadI6__halffE11DirectStoreIfS1_EfLi2ELi2ELi16ELi1ELb1EL9Algorithm0EEvT_T0_ll --------------------------
	.section	.text._Z15SoftmaxWarpImplI10DirectLoadI6__halffE11DirectStoreIfS1_EfLi2ELi2ELi16ELi1ELb1EL9Algorithm0EEvT_T0_ll,"ax",@progbits
	.align	128
        .global         _Z15SoftmaxWarpImplI10DirectLoadI6__halffE11DirectStoreIfS1_EfLi2ELi2ELi16ELi1ELb1EL9Algorithm0EEvT_T0_ll
        .type           _Z15SoftmaxWarpImplI10DirectLoadI6__halffE11DirectStoreIfS1_EfLi2ELi2ELi16ELi1ELb1EL9Algorithm0EEvT_T0_ll,@function
        .size           _Z15SoftmaxWarpImplI10DirectLoadI6__halffE11DirectStoreIfS1_EfLi2ELi2ELi16ELi1ELb1EL9Algorithm0EEvT_T0_ll,(.L_x_25765 - _Z15SoftmaxWarpImplI10DirectLoadI6__halffE11DirectStoreIfS1_EfLi2ELi2ELi16ELi1ELb1EL9Algorithm0EEvT_T0_ll)
        .other          _Z15SoftmaxWarpImplI10DirectLoadI6__halffE11DirectStoreIfS1_EfLi2ELi2ELi16ELi1ELb1EL9Algorithm0EEvT_T0_ll,@"STO_CUDA_ENTRY STV_DEFAULT"
_Z15SoftmaxWarpImplI10DirectLoadI6__halffE11DirectStoreIfS1_EfLi2ELi2ELi16ELi1ELb1EL9Algorithm0EEvT_T0_ll:
.text._Z15SoftmaxWarpImplI10DirectLoadI6__halffE11DirectStoreIfS1_EfLi2ELi2ELi16ELi1ELb1EL9Algorithm0EEvT_T0_ll:
        /* <DEDUP_REMOVED lines=24> */
.L_x_16211:
        /* <DEDUP_REMOVED lines=14> */
.L_x_16219:
        /* <DEDUP_REMOVED lines=21> */
[----:B------:R-:W-:Y:S01]  /*03b0*/  IMAD.MOV.U32 R19, RZ, RZ, -0x800000 ;  /* 0xff800000ff137424 */ /* 0x000fe200078e00ff */
[----:B------:R-:W-:Y:S01]  /*03c0*/  MOV R13, 0xff800000 ;  /* 0xff800000000d7802 */ /* 0x000fe20000000f00 */
[--C-:B--2---:R-:W-:Y:S02]  /*03d0*/  @!P0 HADD2.F32 R6, -RZ, R2.reuse.H0_H0 ;  /* 0x20000002ff068230 */ /* 0x104fe40000004100 */
[----:B------:R-:W-:-:S05]  /*03e0*/  @!P0 HADD2.F32 R19, -RZ, R2.H1_H1 ;  /* 0x30000002ff138230 */ /* 0x000fca0000004100 */
        /* <DEDUP_REMOVED lines=39> */
.L_x_16229:
        /* <DEDUP_REMOVED lines=11> */
[----:B0-----:R-:W-:Y:S05]  /*0710*/  CALL.REL.NOINC `($__internal_313_$__cuda_sm3x_div_rn_noftz_f32_slowpath) ;  /* 0x0000000400c87944 */ /* 0x001fea0003c00000 */
[----:B------:R-:W-:-:S07]  /*0720*/  MOV R6, R2 ;  /* 0x0000000200067202 */ /* 0x000fce0000000f00 */
.L_x_16214:
[----:B------:R-:W-:Y:S05]  /*0730*/  BSYNC.RECONVERGENT B0 ;  /* 0x0000000000007941 */ /* 0x000fea0003800200 */
.L_x_16213:
        /* <DEDUP_REMOVED lines=11> */
[----:B0-----:R-:W-:Y:S05]  /*07f0*/  CALL.REL.NOINC `($__internal_313_$__cuda_sm3x_div_rn_noftz_f32_slowpath) ;  /* 0x0000000400907944 */ /* 0x001fea0003c00000 */
[----:B------:R-:W-:-:S07]  /*0800*/  MOV R7, R2 ;  /* 0x0000000200077202 */ /* 0x000fce0000000f00 */
.L_x_16216:
[----:B------:R-:W-:Y:S05]  /*0810*/  BSYNC.RECONVERGENT B0 ;  /* 0x0000000000007941 */ /* 0x000fea0003800200 */
.L_x_16215:
[----:B------:R-:W-:Y:S04]  /*0820*/  BSSY.RECONVERGENT B0, `(.L_x_16217) ;  /* 0x0000012000007945 */ /* 0x000fe80003800200 */
[----:B------:R-:W-:Y:S05]  /*0830*/  @P0 BRA `(.L_x_16218) ;  /* 0x0000000000400947 */ /* 0x000fea0003800000 */
[----:B------:R-:W-:Y:S01]  /*0840*/  IMAD.MOV.U32 R11, RZ, RZ, RZ ;  /* 0x000000ffff0b7224 */ /* 0x000fe200078e00ff */
[----:B------:R-:W-:Y:S01]  /*0850*/  R2UR UR4, R4 ;  /* 0x00000000040472ca */ /* 0x000fe200000e0000 */
[----:B------:R-:W-:Y:S01]  /*0860*/  IMAD R0, R17, UR38, RZ ;  /* 0x0000002611007c24 */ /* 0x000fe2000f8e02ff */
        /* <DEDUP_REMOVED lines=13> */
.L_x_16218:
[----:B------:R-:W-:Y:S05]  /*0940*/  BSYNC.RECONVERGENT B0 ;  /* 0x0000000000007941 */ /* 0x000fea0003800200 */
.L_x_16217:
[----:B------:R-:W-:-:S04]  /*0950*/  IADD3 R9, P0, PT, R8, R9, RZ ;  /* 0x0000000908097210 */ /* 0x000fc80007f1e0ff */
[----:B------:R-:W-:Y:S02]  /*0960*/  LEA.HI.X.SX32 R17, R8, R17, 0x1, P0 ;  /* 0x0000001108117211 */ /* 0x000fe400000f0eff */
[----:B------:R-:W-:-:S04]  /*0970*/  ISETP.GE.U32.AND P0, PT, R9, UR42, PT ;  /* 0x0000002a09007c0c */ /* 0x000fc8000bf06070 */
[----:B------:R-:W-:-:S13]  /*0980*/  ISETP.GE.AND.EX P0, PT, R17, UR43, PT, P0 ;  /* 0x0000002b11007c0c */ /* 0x000fda000bf06300 */
[----:B------:R-:W-:Y:S05]  /*0990*/  @!P0 BRA `(.L_x_16219) ;  /* 0xfffffff800308947 */ /* 0x000fea000383ffff */
[----:B------:R-:W-:Y:S05]  /*09a0*/  EXIT ;  /* 0x000000000000794d */ /* 0x000fea0003800000 */
.L_x_16212:
[----:B------:R-:W-:Y:S01]  /*09b0*/  HFMA2 R11, -RZ, RZ, 0, 1.847743988037109375e-06 ;  /* 0x0000001fff0b7431 */ /* 0x000fe200000001ff */
[----:B------:R-:W-:Y:S01]  /*09c0*/  BSSY B0, `(.L_x_16220) ;  /* 0x0000006000007945 */ /* 0x000fe20003800000 */
[----:B------:R-:W-:Y:S02]  /*09d0*/  IMAD.MOV.U32 R12, RZ, RZ, 0x8 ;  /* 0x00000008ff0c7424 */ /* 0x000fe400078e00ff */
[----:B------:R-:W-:-:S07]  /*09e0*/  IMAD.MOV.U32 R15, RZ, RZ, -0x1 ;  /* 0xffffffffff0f7424 */ /* 0x000fce00078e00ff */
[----:B0-----:R-:W-:Y:S05]  /*09f0*/  WARPSYNC.COLLECTIVE R15, `(.L_x_16221) ;  /* 0x000000000f087348 */ /* 0x001fea0003c00000 */
[----:B------:R1:W2:Y:S02]  /*0a00*/  SHFL.BFLY P6, R14, R13, R12, R11 ;  /* 0x0c00000c0d0e7389 */ /* 0x0002a400000c000b */
[----:B012---:R-:W-:Y:S05]  /*0a10*/  ENDCOLLECTIVE ;  /* 0x000000000000791b */ /* 0x007fea0003800000 */
.L_x_16221:
[----:B------:R-:W-:Y:S05]  /*0a20*/  BSYNC B0 ;  /* 0x0000000000007941 */ /* 0x000fea0003800000 */
.L_x_16220:
        /* <DEDUP_REMOVED lines=9> */
.L_x_16222:
[----:B------:R-:W-:Y:S01]  /*0ac0*/  HFMA2 R12, -RZ, RZ, 0, 1.1920928955078125e-07 ;  /* 0x00000002ff0c7431 */ /* 0x000fe200000001ff */
[----:B------:R-:W-:-:S05]  /*0ad0*/  FMNMX R0, R13, R14, !PT ;  /* 0x0000000e0d007209 */ /* 0x000fca0007800000 */
[----:B------:R-:W-:-:S07]  /*0ae0*/  IMAD.MOV.U32 R13, RZ, RZ, R0 ;  /* 0x000000ffff0d7224 */ /* 0x000fce00078e0000 */
[----:B------:R-:W-:Y:S05]  /*0af0*/  WARPSYNC.COLLECTIVE R15, `(.L_x_16223) ;  /* 0x000000000f087348 */ /* 0x000fea0003c00000 */
[----:B------:R0:W1:Y:S02]  /*0b00*/  SHFL.BFLY P6, R14, R13, R12, R11 ;  /* 0x0c00000c0d0e7389 */ /* 0x00006400000c000b */
[----:B01----:R-:W-:Y:S05]  /*0b10*/  ENDCOLLECTIVE ;  /* 0x000000000000791b */ /* 0x003fea0003800000 */
.L_x_16223:
[----:B------:R-:W-:Y:S02]  /*0b20*/  MOV R12, 0x1 ;  /* 0x00000001000c7802 */ /* 0x000fe40000000f00 */
[----:B------:R-:W-:-:S05]  /*0b30*/  FMNMX R2, R0, R14, !PT ;  /* 0x0000000e00027209 */ /* 0x000fca0007800000 */
[----:B------:R-:W-:-:S07]  /*0b40*/  IMAD.MOV.U32 R13, RZ, RZ, R2 ;  /* 0x000000ffff0d7224 */ /* 0x000fce00078e0002 */
[----:B------:R-:W-:Y:S05]  /*0b50*/  WARPSYNC.COLLECTIVE R15, `(.L_x_16224) ;  /* 0x000000000f087348 */ /* 0x000fea0003c00000 */
[----:B------:R0:W1:Y:S02]  /*0b60*/  SHFL.BFLY P6, R14, R13, R12, R11 ;  /* 0x0c00000c0d0e7389 */ /* 0x00006400000c000b */
[----:B01----:R-:W-:Y:S05]  /*0b70*/  ENDCOLLECTIVE ;  /* 0x000000000000791b */ /* 0x003fea0003800000 */
.L_x_16224:
        /* <DEDUP_REMOVED lines=25> */
.L_x_16225:
[----:B------:R-:W-:Y:S02]  /*0d10*/  IMAD.MOV.U32 R12, RZ, RZ, 0x4 ;  /* 0x00000004ff0c7424 */ /* 0x000fe400078e00ff */
[----:B------:R-:W-:-:S05]  /*0d20*/  FADD R3, R13, R14 ;  /* 0x0000000e0d037221 */ /* 0x000fca0000000000 */
[----:B------:R-:W-:-:S07]  /*0d30*/  MOV R13, R3 ;  /* 0x00000003000d7202 */ /* 0x000fce0000000f00 */
[----:B------:R-:W-:Y:S05]  /*0d40*/  WARPSYNC.COLLECTIVE R15, `(.L_x_16226) ;  /* 0x000000000f087348 */ /* 0x000fea0003c00000 */
[----:B------:R0:W1:Y:S02]  /*0d50*/  SHFL.BFLY P6, R14, R13, R12, R11 ;  /* 0x0c00000c0d0e7389 */ /* 0x00006400000c000b */
[----:B01----:R-:W-:Y:S05]  /*0d60*/  ENDCOLLECTIVE ;  /* 0x000000000000791b */ /* 0x003fea0003800000 */
.L_x_16226:
[----:B------:R-:W-:Y:S02]  /*0d70*/  IMAD.MOV.U32 R12, RZ, RZ, 0x2 ;  /* 0x00000002ff0c7424 */ /* 0x000fe400078e00ff */
[----:B------:R-:W-:-:S05]  /*0d80*/  FADD R6, R3, R14 ;  /* 0x0000000e03067221 */ /* 0x000fca0000000000 */
[----:B------:R-:W-:-:S07]  /*0d90*/  MOV R13, R6 ;  /* 0x00000006000d7202 */ /* 0x000fce0000000f00 */
[----:B------:R-:W-:Y:S05]  /*0da0*/  WARPSYNC.COLLECTIVE R15, `(.L_x_16227) ;  /* 0x000000000f087348 */ /* 0x000fea0003c00000 */
[----:B------:R0:W1:Y:S02]  /*0db0*/  SHFL.BFLY P6, R14, R13, R12, R11 ;  /* 0x0c00000c0d0e7389 */ /* 0x00006400000c000b */
[----:B01----:R-:W-:Y:S05]  /*0dc0*/  ENDCOLLECTIVE ;  /* 0x000000000000791b */ /* 0x003fea0003800000 */
.L_x_16227:
[----:B------:R-:W-:Y:S02]  /*0dd0*/  IMAD.MOV.U32 R12, RZ, RZ, 0x1 ;  /* 0x00000001ff0c7424 */ /* 0x000fe400078e00ff */
[----:B------:R-:W-:-:S05]  /*0de0*/  FADD R7, R6, R14 ;  /* 0x0000000e06077221 */ /* 0x000fca0000000000 */
[----:B------:R-:W-:-:S07]  /*0df0*/  MOV R13, R7 ;  /* 0x00000007000d7202 */ /* 0x000fce0000000f00 */
[----:B------:R-:W-:Y:S05]  /*0e00*/  WARPSYNC.COLLECTIVE R15, `(.L_x_16228) ;  /* 0x000000000f087348 */ /* 0x000fea0003c00000 */
[----:B------:R0:W1:Y:S02]  /*0e10*/  SHFL.BFLY P6, R14, R13, R12, R11 ;  /* 0x0c00000c0d0e7389 */ /* 0x00006400000c000b */
[----:B01----:R-:W-:Y:S05]  /*0e20*/  ENDCOLLECTIVE ;  /* 0x000000000000791b */ /* 0x003fea0003800000 */
.L_x_16228:
[----:B------:R-:W-:Y:S05]  /*0e30*/  BRA `(.L_x_16229) ;  /* 0xfffffff800087947 */ /* 0x000fea000383ffff */
        .weak           $__internal_313_$__cuda_sm3x_div_rn_noftz_f32_slowpath
        .type           $__internal_313_$__cuda_sm3x_div_rn_noftz_f32_slowpath,@function
        .size           $__internal_313_$__cuda_sm3x_div_rn_noftz_f32_slowpath,(.L_x_25765 - $__internal_313_$__cuda_sm3x_div_rn_noftz_f32_slowpath)
$__internal_313_$__cuda_sm3x_div_rn_noftz_f32_slowpath:
        /* <DEDUP_REMOVED lines=35> */
.L_x_16231:
        /* <DEDUP_REMOVED lines=51> */
.L_x_16238:
[----:B------:R-:W-:-:S04]  /*13a0*/  LOP3.LUT R2, R2, 0x80000000, RZ, 0xc0, !PT ;  /* 0x8000000002027812 */ /* 0x000fc800078ec0ff */
[----:B------:R-:W-:Y:S01]  /*13b0*/  LOP3.LUT R2, R2, 0x7f800000, RZ, 0xfc, !PT ;  /* 0x7f80000002027812 */ /* 0x000fe200078efcff */
[----:B------:R-:W-:Y:S06]  /*13c0*/  BRA `(.L_x_16239) ;  /* 0x0000000000047947 */ /* 0x000fec0003800000 */
.L_x_16237:
[----:B------:R-:W-:-:S07]  /*13d0*/  IMAD R2, R14, 0x800000, R2 ;  /* 0x008000000e027824 */ /* 0x000fce00078e0202 */
.L_x_16239:
[----:B------:R-:W-:Y:S05]  /*13e0*/  BSYNC.RECONVERGENT B2 ;  /* 0x0000000000027941 */ /* 0x000fea0003800200 */
.L_x_16236:
[----:B------:R-:W-:Y:S05]  /*13f0*/  BRA `(.L_x_16240) ;  /* 0x0000000000207947 */ /* 0x000fea0003800000 */
.L_x_16235:
[----:B------:R-:W-:-:S04]  /*1400*/  LOP3.LUT R2, R13, 0x80000000, R2, 0x48, !PT ;  /* 0x800000000d027812 */ /* 0x000fc800078e4802 */
[----:B------:R-:W-:Y:S01]  /*1410*/  LOP3.LUT R2, R2, 0x7f800000, RZ, 0xfc, !PT ;  /* 0x7f80000002027812 */ /* 0x000fe200078efcff */
[----:B------:R-:W-:Y:S06]  /*1420*/  BRA `(.L_x_16240) ;  /* 0x0000000000147947 */ /* 0x000fec0003800000 */
.L_x_16234:
[----:B------:R-:W-:Y:S01]  /*1430*/  LOP3.LUT R2, R13, 0x80000000, R2, 0x48, !PT ;  /* 0x800000000d027812 */ /* 0x000fe200078e4802 */
[----:B------:R-:W-:Y:S06]  /*1440*/  BRA `(.L_x_16240) ;  /* 0x00000000000c7947 */ /* 0x000fec0003800000 */
.L_x_16233:
[----:B------:R-:W0:Y:S01]  /*1450*/  MUFU.RSQ R2, -QNAN ;  /* 0xffc0000000027908 */ /* 0x000e220000001400 */
[----:B------:R-:W-:Y:S05]  /*1460*/  BRA `(.L_x_16240) ;  /* 0x0000000000047947 */ /* 0x000fea0003800000 */
.L_x_16232:
[----:B------:R-:W-:-:S07]  /*1470*/  FADD.FTZ R2, R2, R3 ;  /* 0x0000000302027221 */ /* 0x000fce0000010000 */
.L_x_16240:
[----:B------:R-:W-:Y:S05]  /*1480*/  BSYNC.RECONVERGENT B1 ;  /* 0x0000000000017941 */ /* 0x000fea0003800200 */
.L_x_16230:
[----:B------:R-:W-:-:S04]  /*1490*/  HFMA2 R13, -RZ, RZ, 0, 0 ;  /* 0x00000000ff0d7431 */ /* 0x000fc800000001ff */
[----:B0-----:R-:W-:Y:S05]  /*14a0*/  RET.REL.NODEC R12 `(_Z15SoftmaxWarpImplI10DirectLoadI6__halffE11DirectStoreIfS1_EfLi2ELi2ELi16ELi1ELb1EL9Algorithm0EEvT_T0_ll) ;  /* 0xffffffe80cd47950 */ /* 0x001fea0003c3ffff */
.L_x_16241:
        /* <DEDUP_REMOVED lines=13> */
.L_x_25765:


//--------------------- .text._Z15SoftmaxWarpImplI10DirectLoadI6__halffE11DirectStoreIfS1_EfLi2ELi2ELi16ELi1ELb0EL9Algorithm0EEvT_T0_ll --------------------------
	.section	.text._Z15SoftmaxWarpImplI10DirectLoadI6__halffE11DirectStoreIfS1_EfLi2ELi2ELi16ELi1ELb0EL9Algorithm0EEvT_T0_ll,"ax",@progbits
	.align	128
        .global         _Z15SoftmaxWarpImplI10DirectLoadI6__halffE11DirectStoreIfS1_EfLi2ELi2ELi16ELi1ELb0EL9Algorithm0EEvT_T0_ll
        .type           _Z15SoftmaxWarpImplI10DirectLoadI6__halffE11DirectStoreIfS1_EfLi2ELi2ELi16ELi1ELb0EL9Algorithm0EEvT_T0_ll,@function
        .size           _Z15SoftmaxWarpImplI10DirectLoadI6__halffE11DirectStoreIfS1_EfLi2ELi2ELi16ELi1ELb0EL9Algorithm0EEvT_T0_ll,(.L_x_25766 - _Z15SoftmaxWarpImplI10DirectLoadI6__halffE11DirectStoreIfS1_EfLi2ELi2ELi16ELi1ELb0EL9Algorithm0EEvT_T0_ll)
        .other          _Z15SoftmaxWarpImplI10DirectLoadI6__halffE11DirectStoreIfS1_EfLi2ELi2ELi16ELi1ELb0EL9Algorithm0EEvT_T0_ll,@"STO_CUDA_ENTRY STV_DEFAULT"
_Z15SoftmaxWarpImplI10DirectLoadI6__halffE11DirectStoreIfS1_EfLi2ELi2ELi16ELi1ELb0EL9Algorithm0EEvT_T0_ll:
.text._Z15SoftmaxWarpImplI10DirectLoadI6__halffE11DirectStoreIfS1_EfLi2ELi2ELi16ELi1ELb0EL9Algorithm0EEvT_T0_ll:
        /* <DEDUP_REMOVED lines=24> */
.L_x_16242:
        /* <DEDUP_REMOVED lines=14> */
.L_x_16248:
        /* <DEDUP_REMOVED lines=16> */
[--C-:B--2---:R-:W-:Y:S02]  /*0360*/  HADD2.F32 R6, -RZ, R2.reuse.H0_H0 ;  /* 0x20000002ff067230 */ /* 0x104fe40000004100 */
[----:B------:R-:W-:-:S05]  /*0370*/  HADD2.F32 R19, -RZ, R2.H1_H1 ;  /* 0x30000002ff137230 */ /* 0x000fca0000004100 */
        /* <DEDUP_REMOVED lines=39> */
.L_x_16258:
        /* <DEDUP_REMOVED lines=11> */
[----:B0-----:R-:W-:Y:S05]  /*06a0*/  CALL.REL.NOINC `($__internal_314_$__cuda_sm3x_div_rn_noftz_f32_slowpath) ;  /* 0x0000000400bc7944 */ /* 0x001fea0003c00000 */
[----:B------:R-:W-:-:S07]  /*06b0*/  IMAD.MOV.U32 R6, RZ, RZ, R2 ;  /* 0x000000ffff067224 */ /* 0x000fce00078e0002 */
.L_x_16245:
[----:B------:R-:W-:Y:S05]  /*06c0*/  BSYNC.RECONVERGENT B0 ;  /* 0x0000000000007941 */ /* 0x000fea0003800200 */
.L_x_16244:
        /* <DEDUP_REMOVED lines=11> */
[----:B0-----:R-:W-:Y:S05]  /*0780*/  CALL.REL.NOINC `($__internal_314_$__cuda_sm3x_div_rn_noftz_f32_slowpath) ;  /* 0x0000000400847944 */ /* 0x001fea0003c00000 */
[----:B------:R-:W-:-:S07]  /*0790*/  MOV R7, R2 ;  /* 0x0000000200077202 */ /* 0x000fce0000000f00 */
.L_x_16247:
[----:B------:R-:W-:Y:S05]  /*07a0*/  BSYNC.RECONVERGENT B0 ;  /* 0x0000000000007941 */ /* 0x000fea0003800200 */
.L_x_16246:
        /* <DEDUP_REMOVED lines=22> */
.L_x_16243:
[----:B------:R-:W-:Y:S01]  /*0910*/  HFMA2 R11, -RZ, RZ, 0, 1.847743988037109375e-06 ;  /* 0x0000001fff0b7431 */ /* 0x000fe200000001ff */
[----:B------:R-:W-:Y:S01]  /*0920*/  BSSY B0, `(.L_x_16249) ;  /* 0x0000006000007945 */ /* 0x000fe20003800000 */
[----:B------:R-:W-:Y:S02]  /*0930*/  IMAD.MOV.U32 R12, RZ, RZ, 0x8 ;  /* 0x00000008ff0c7424 */ /* 0x000fe400078e00ff */
[----:B------:R-:W-:-:S07]  /*0940*/  IMAD.MOV.U32 R15, RZ, RZ, -0x1 ;  /* 0xffffffffff0f7424 */ /* 0x000fce00078e00ff */
[----:B0-----:R-:W-:Y:S05]  /*0950*/  WARPSYNC.COLLECTIVE R15, `(.L_x_16250) ;  /* 0x000000000f087348 */ /* 0x001fea0003c00000 */
[----:B------:R1:W2:Y:S02]  /*0960*/  SHFL.BFLY P6, R14, R13, R12, R11 ;  /* 0x0c00000c0d0e7389 */ /* 0x0002a400000c000b */
[----:B012---:R-:W-:Y:S05]  /*0970*/  ENDCOLLECTIVE ;  /* 0x000000000000791b */ /* 0x007fea0003800000 */
.L_x_16250:
[----:B------:R-:W-:Y:S05]  /*0980*/  BSYNC B0 ;  /* 0x0000000000007941 */ /* 0x000fea0003800000 */
.L_x_16249:
        /* <DEDUP_REMOVED lines=9> */
.L_x_16251:
[----:B------:R-:W-:Y:S01]  /*0a20*/  HFMA2 R12, -RZ, RZ, 0, 1.1920928955078125e-07 ;  /* 0x00000002ff0c7431 */ /* 0x000fe200000001ff */
[----:B------:R-:W-:-:S05]  /*0a30*/  FMNMX R0, R13, R14, !PT ;  /* 0x0000000e0d007209 */ /* 0x000fca0007800000 */
[----:B------:R-:W-:-:S07]  /*0a40*/  IMAD.MOV.U32 R13, RZ, RZ, R0 ;  /* 0x000000ffff0d7224 */ /* 0x000fce00078e0000 */
[----:B------:R-:W-:Y:S05]  /*0a50*/  WARPSYNC.COLLECTIVE R15, `(.L_x_16252) ;  /* 0x000000000f087348 */ /* 0x000fea0003c00000 */
[----:B------:R0:W1:Y:S02]  /*0a60*/  SHFL.BFLY P6, R14, R13, R12, R11 ;  /* 0x0c00000c0d0e7389 */ /* 0x00006400000c000b */
[----:B01----:R-:W-:Y:S05]  /*0a70*/  ENDCOLLECTIVE ;  /* 0x000000000000791b */ /* 0x003fea0003800000 */
.L_x_16252:
[----:B------:R-:W-:Y:S02]  /*0a80*/  MOV R12, 0x1 ;  /* 0x00000001000c7802 */ /* 0x000fe40000000f00 */
[----:B------:R-:W-:-:S05]  /*0a90*/  FMNMX R2, R0, R14, !PT ;  /* 0x0000000e00027209 */ /* 0x000fca0007800000 */
[----:B------:R-:W-:-:S07]  /*0aa0*/  IMAD.MOV.U32 R13, RZ, RZ, R2 ;  /* 0x000000ffff0d7224 */ /* 0x000fce00078e0002 */
[----:B------:R-:W-:Y:S05]  /*0ab0*/  WARPSYNC.COLLECTIVE R15, `(.L_x_16253) ;  /* 0x000000000f087348 */ /* 0x000fea0003c00000 */
[----:B------:R0:W1:Y:S02]  /*0ac0*/  SHFL.BFLY P6, R14, R13, R12, R11 ;  /* 0x0c00000c0d0e7389 */ /* 0x00006400000c000b */
[----:B01----:R-:W-:Y:S05]  /*0ad0*/  ENDCOLLECTIVE ;  /* 0x000000000000791b */ /* 0x003fea0003800000 */
.L_x_16253:
        /* <DEDUP_REMOVED lines=25> */
.L_x_16254:
[----:B------:R-:W-:Y:S02]  /*0c70*/  IMAD.MOV.U32 R12, RZ, RZ, 0x4 ;  /* 0x00000004ff0c7424 */ /* 0x000fe400078e00ff */
[----:B------:R-:W-:-:S05]  /*0c80*/  FADD R3, R13, R14 ;  /* 0x0000000e0d037221 */ /* 0x000fca0000000000 */
[----:B------:R-:W-:-:S07]  /*0c90*/  MOV R13, R3 ;  /* 0x00000003000d7202 */ /* 0x000fce0000000f00 */
[----:B------:R-:W-:Y:S05]  /*0ca0*/  WARPSYNC.COLLECTIVE R15, `(.L_x_16255) ;  /* 0x000000000f087348 */ /* 0x000fea0003c00000 */
[----:B------:R0:W1:Y:S02]  /*0cb0*/  SHFL.BFLY P6, R14, R13, R12, R11 ;  /* 0x0c00000c0d0e7389 */ /* 0x00006400000c000b */
[----:B01----:R-:W-:Y:S05]  /*0cc0*/  ENDCOLLECTIVE ;  /* 0x000000000000791b */ /* 0x003fea0003800000 */
.L_x_16255:
[----:B------:R-:W-:Y:S02]  /*0cd0*/  IMAD.MOV.U32 R12, RZ, RZ, 0x2 ;  /* 0x00000002ff0c7424 */ /* 0x000fe400078e00ff */
[----:B------:R-:W-:-:S05]  /*0ce0*/  FADD R6, R3, R14 ;  /* 0x0000000e03067221 */ /* 0x000fca0000000000 */
[----:B------:R-:W-:-:S07]  /*0cf0*/  MOV R13, R6 ;  /* 0x00000006000d7202 */ /* 0x000fce0000000f00 */
[----:B------:R-:W-:Y:S05]  /*0d00*/  WARPSYNC.COLLECTIVE R15, `(.L_x_16256) ;  /* 0x000000000f087348 */ /* 0x000fea0003c00000 */
[----:B------:R0:W1:Y:S02]  /*0d10*/  SHFL.BFLY P6, R14, R13, R12, R11 ;  /* 0x0c00000c0d0e7389 */ /* 0x00006400000c000b */
[----:B01----:R-:W-:Y:S05]  /*0d20*/  ENDCOLLECTIVE ;  /* 0x000000000000791b */ /* 0x003fea0003800000 */
.L_x_16256:
[----:B------:R-:W-:Y:S02]  /*0d30*/  IMAD.MOV.U32 R12, RZ, RZ, 0x1 ;  /* 0x00000001ff0c7424 */ /* 0x000fe400078e00ff */
[----:B------:R-:W-:-:S05]  /*0d40*/  FADD R7, R6, R14 ;  /* 0x0000000e06077221 */ /* 0x000fca0000000000 */
[----:B------:R-:W-:-:S07]  /*0d50*/  MOV R13, R7 ;  /* 0x00000007000d7202 */ /* 0x000fce0000000f00 */
[----:B------:R-:W-:Y:S05]  /*0d60*/  WARPSYNC.COLLECTIVE R15, `(.L_x_16257) ;  /* 0x000000000f087348 */ /* 0x000fea0003c00000 */
[----:B------:R0:W1:Y:S02]  /*0d70*/  SHFL.BFLY P6, R14, R13, R12, R11 ;  /* 0x0c00000c0d0e7389 */ /* 0x00006400000c000b */
[----:B01----:R-:W-:Y:S05]  /*0d80*/  ENDCOLLECTIVE ;  /* 0x000000000000791b */ /* 0x003fea0003800000 */
.L_x_16257:
[----:B------:R-:W-:Y:S05]  /*0d90*/  BRA `(.L_x_16258) ;  /* 0xfffffff800147947 */ /* 0x000fea000383ffff */
        .weak           $__internal_314_$__cuda_sm3x_div_rn_noftz_f32_slowpath
        .type           $__internal_314_$__cuda_sm3x_div_rn_noftz_f32_slowpath,@function
        .size           $__internal_314_$__cuda_sm3x_div_rn_noftz_f32_slowpath,(.L_x_25766 - $__internal_314_$__cuda_sm3x_div_rn_noftz_f32_slowpath)
$__internal_314_$__cuda_sm3x_div_rn_noftz_f32_slowpath:
        /* <DEDUP_REMOVED lines=35> */
.L_x_16260:
        /* <DEDUP_REMOVED lines=51> */
.L_x_16267:
[----:B------:R-:W-:-:S04]  /*1300*/  LOP3.LUT R2, R2, 0x80000000, RZ, 0xc0, !PT ;  /* 0x8000000002027812 */ /* 0x000fc800078ec0ff */
[----:B------:R-:W-:Y:S01]  /*1310*/  LOP3.LUT R2, R2, 0x7f800000, RZ, 0xfc, !PT ;  /* 0x7f80000002027812 */ /* 0x000fe200078efcff */
[----:B------:R-:W-:Y:S06]  /*1320*/  BRA `(.L_x_16268) ;  /* 0x0000000000047947 */ /* 0x000fec0003800000 */
.L_x_16266:
[----:B------:R-:W-:-:S07]  /*1330*/  IMAD R2, R14, 0x800000, R2 ;  /* 0x008000000e027824 */ /* 0x000fce00078e0202 */
.L_x_16268:
[----:B------:R-:W-:Y:S05]  /*1340*/  BSYNC.RECONVERGENT B2 ;  /* 0x0000000000027941 */ /* 0x000fea0003800200 */
.L_x_16265:
[----:B------:R-:W-:Y:S05]  /*1350*/  BRA `(.L_x_16269) ;  /* 0x0000000000207947 */ /* 0x000fea0003800000 */
.L_x_16264:
[----:B------:R-:W-:-:S04]  /*1360*/  LOP3.LUT R2, R13, 0x80000000, R2, 0x48, !PT ;  /* 0x800000000d027812 */ /* 0x000fc800078e4802 */
[----:B------:R-:W-:Y:S01]  /*1370*/  LOP3.LUT R2, R2, 0x7f800000, RZ, 0xfc, !PT ;  /* 0x7f80000002027812 */ /* 0x000fe200078efcff */
[----:B------:R-:W-:Y:S06]  /*1380*/  BRA `(.L_x_16269) ;  /* 0x0000000000147947 */ /* 0x000fec0003800000 */
.L_x_16263:
[----:B------:R-:W-:Y:S01]  /*1390*/  LOP3.LUT R2, R13, 0x80000000, R2, 0x48, !PT ;  /* 0x800000000d027812 */ /* 0x000fe200078e4802 */
[----:B------:R-:W-:Y:S06]  /*13a0*/  BRA `(.L_x_16269) ;  /* 0x00000000000c7947 */ /* 0x000fec0003800000 */
.L_x_16262:
[----:B------:R-:W0:Y:S01]  /*13b0*/  MUFU.RSQ R2, -QNAN ;  /* 0xffc0000000027908 */ /* 0x000e220000001400 */
[----:B------:R-:W-:Y:S05]  /*13c0*/  BRA `(.L_x_16269) ;  /* 0x0000000000047947 */ /* 0x000fea0003800000 */
.L_x_16261:
[----:B------:R-:W-:-:S07]  /*13d0*/  FADD.FTZ R2, R2, R3 ;  /* 0x0000000302027221 */ /* 0x000fce0000010000 */
.L_x_16269:
[----:B------:R-:W-:Y:S05]  /*13e0*/  BSYNC.RECONVERGENT B1 ;  /* 0x0000000000017941 */ /* 0x000fea0003800200 */
.L_x_16259:
[----:B------:R-:W-:-:S04]  /*13f0*/  HFMA2 R13, -RZ, RZ, 0, 0 ;  /* 0x00000000ff0d7431 */ /* 0x000fc800000001ff */
[----:B0-----:R-:W-:Y:S05]  /*1400*/  RET.REL.NODEC R12 `(_Z15SoftmaxWarpImplI10DirectLoadI6__halffE11DirectStoreIfS1_EfLi2ELi2ELi16ELi1ELb0EL9Algorithm0EEvT_T0_ll) ;  /* 0xffffffe80cfc7950 */ /* 0x001fea0003c3ffff */
.L_x_16270:
        /* <DEDUP_REMOVED lines=15> */
.L_x_25766:


//--------------------- .text._Z15SoftmaxWarpImplI10DirectLoadI6__halffE11DirectStoreIfS1_EfLi2ELi2ELi16ELi2ELb1EL9Algorithm0EEvT_T0_ll --------------------------
	.section	.text._Z15SoftmaxWarpImplI10DirectLoadI6__halffE11DirectStoreIfS1_EfLi2ELi2ELi16ELi2ELb1EL9Algorithm0EEvT_T0_ll,"ax",@progbits
	.align	128
        .global         _Z15SoftmaxWarpImplI10DirectLoadI6__halffE11DirectStoreIfS1_EfLi2ELi2ELi16ELi2ELb1EL9Algorithm0EEvT_T0_ll
        .type           _Z15SoftmaxWarpImplI10DirectLoadI6__halffE11DirectStoreIfS1_EfLi2ELi2ELi16ELi2ELb1EL9Algorithm0EEvT_T0_ll,@function
        .size           _Z15SoftmaxWarpImplI10DirectLoadI6__halffE11DirectStoreIfS1_EfLi2ELi2ELi16ELi2ELb1EL9Algorithm0EEvT_T0_ll,(.L_x_25767 - _Z15SoftmaxWarpImplI10DirectLoadI6__halffE11DirectStoreIfS1_EfLi2ELi2ELi16ELi2ELb1EL9Algorithm0EEvT_T0_ll)
        .other          _Z15SoftmaxWarpImplI10DirectLoadI6__halffE11DirectStoreIfS1_EfLi2ELi2ELi16ELi2ELb1EL9Algorithm0EEvT_T0_ll,@"STO_CUDA_ENTRY STV_DEFAULT"
_Z15SoftmaxWarpImplI10DirectLoadI6__halffE11DirectStoreIfS1_EfLi2ELi2ELi16ELi2ELb1EL9Algorithm0EEvT_T0_ll:
.text._Z15SoftmaxWarpImplI10DirectLoadI6__halffE11DirectStoreIfS1_EfLi2ELi2ELi16ELi2ELb1EL9Algorithm0EEvT_T0_ll:
        /* <DEDUP_REMOVED lines=24> */
.L_x_16271:
        /* <DEDUP_REMOVED lines=17> */
.L_x_16285:
        /* <DEDUP_REMOVED lines=38> */
[----:B------:R-:W-:Y:S01]  /*04f0*/  IMAD.MOV.U32 R2, RZ, RZ, -0x800000 ;  /* 0xff800000ff027424 */ /* 0x000fe200078e00ff */
[----:B------:R-:W-:Y:S01]  /*0500*/  MOV R3, 0xff800000 ;  /* 0xff80000000037802 */ /* 0x000fe20000000f00 */
[--C-:B--2---:R-:W-:Y:S02]  /*0510*/  @!P0 HADD2.F32 R25, -RZ, R12.reuse.H0_H0 ;  /* 0x2000000cff198230 */ /* 0x104fe40000004100 */
[----:B------:R-:W-:-:S02]  /*0520*/  @!P0 HADD2.F32 R5, -RZ, R12.H1_H1 ;  /* 0x3000000cff058230 */ /* 0x000fc40000004100 */
[--C-:B----4-:R-:W-:Y:S02]  /*0530*/  @!P0 HADD2.F32 R23, -RZ, R14.reuse.H0_H0 ;  /* 0x2000000eff178230 */ /* 0x110fe40000004100 */
[----:B------:R-:W-:Y:S01]  /*0540*/  @!P0 HADD2.F32 R20, -RZ, R14.H1_H1 ;  /* 0x3000000eff148230 */ /* 0x000fe20000004100 */
[----:B------:R-:W-:-:S04]  /*0550*/  @!P0 FMNMX3 R2, R25, -INF , R5, !PT ;  /* 0xff80000019028876 */ /* 0x000fc80007800005 */
        /* <DEDUP_REMOVED lines=75> */
.L_x_16303:
        /* <DEDUP_REMOVED lines=11> */
[----:B0--3--:R-:W-:Y:S05]  /*0ac0*/  CALL.REL.NOINC `($__internal_315_$__cuda_sm3x_div_rn_noftz_f32_slowpath) ;  /* 0x0000000c00b47944 */ /* 0x009fea0003c00000 */
[----:B------:R-:W-:-:S07]  /*0ad0*/  IMAD.MOV.U32 R10, RZ, RZ, R11 ;  /* 0x000000ffff0a7224 */ /* 0x000fce00078e000b */
.L_x_16274:
[----:B------:R-:W-:Y:S05]  /*0ae0*/  BSYNC.RECONVERGENT B0 ;  /* 0x0000000000007941 */ /* 0x000fea0003800200 */
.L_x_16273:
        /* <DEDUP_REMOVED lines=11> */
[----:B0--3--:R-:W-:Y:S05]  /*0ba0*/  CALL.REL.NOINC `($__internal_315_$__cuda_sm3x_div_rn_noftz_f32_slowpath) ;  /* 0x0000000c007c7944 */ /* 0x009fea0003c00000 */
.L_x_16276:
[----:B------:R-:W-:Y:S05]  /*0bb0*/  BSYNC.RECONVERGENT B0 ;  /* 0x0000000000007941 */ /* 0x000fea0003800200 */
.L_x_16275:
        /* <DEDUP_REMOVED lines=22> */
.L_x_16278:
[----:B------:R-:W-:Y:S05]  /*0d20*/  BSYNC.RECONVERGENT B0 ;  /* 0x0000000000007941 */ /* 0x000fea0003800200 */
.L_x_16277:
[----:B------:R-:W-:Y:S01]  /*0d30*/  BSSY.RECONVERGENT B0, `(.L_x_16279) ;  /* 0x0000008000007945 */ /* 0x000fe20003800200 */
[----:B------:R-:W-:-:S03]  /*0d40*/  FFMA R2, R5, R0, R2 ;  /* 0x0000000005027223 */ /* 0x000fc60000000002 */
[----:B------:R-:W-:Y:S05]  /*0d50*/  @!P2 BRA `(.L_x_16280) ;  /* 0x000000000014a947 */ /* 0x000fea0003800000 */
[----:B------:R-:W-:Y:S01]  /*0d60*/  MOV R0, R4 ;  /* 0x0000000400007202 */ /* 0x000fe20000000f00 */
[----:B------:R-:W-:Y:S01]  /*0d70*/  IMAD.MOV.U32 R5, RZ, RZ, R14 ;  /* 0x000000ffff057224 */ /* 0x000fe200078e000e */
[----:B-1----:R-:W-:-:S07]  /*0d80*/  MOV R12, 0xda0 ;  /* 0x00000da0000c7802 */ /* 0x002fce0000000f00 */
[----:B0--3--:R-:W-:Y:S05]  /*0d90*/  CALL.REL.NOINC `($__internal_315_$__cuda_sm3x_div_rn_noftz_f32_slowpath) ;  /* 0x0000000c00007944 */ /* 0x009fea0003c00000 */
[----:B------:R-:W-:-:S07]  /*0da0*/  MOV R2, R11 ;  /* 0x0000000b00027202 */ /* 0x000fce0000000f00 */
.L_x_16280:
[----:B------:R-:W-:Y:S05]  /*0db0*/  BSYNC.RECONVERGENT B0 ;  /* 0x0000000000007941 */ /* 0x000fea0003800200 */
.L_x_16279:
        /* <DEDUP_REMOVED lines=12> */
[----:B0--3--:R-:W-:Y:S05]  /*0e80*/  CALL.REL.NOINC `($__internal_315_$__cuda_sm3x_div_rn_noftz_f32_slowpath) ;  /* 0x0000000800c47944 */ /* 0x009fea0003c00000 */
.L_x_16282:
[----:B------:R-:W-:Y:S05]  /*0e90*/  BSYNC.RECONVERGENT B0 ;  /* 0x0000000000007941 */ /* 0x000fea0003800200 */
.L_x_16281:
        /* <DEDUP_REMOVED lines=18> */
.L_x_16284:
[----:B------:R-:W-:Y:S05]  /*0fc0*/  BSYNC.RECONVERGENT B0 ;  /* 0x0000000000007941 */ /* 0x000fea0003800200 */
.L_x_16283:
[----:B------:R-:W-:-:S04]  /*0fd0*/  IADD3 R17, P0, PT, R16, R17, RZ ;  /* 0x0000001110117210 */ /* 0x000fc80007f1e0ff */
[----:B------:R-:W-:Y:S02]  /*0fe0*/  LEA.HI.X.SX32 R19, R16, R19, 0x1, P0 ;  /* 0x0000001310137211 */ /* 0x000fe400000f0eff */
[----:B------:R-:W-:-:S04]  /*0ff0*/  ISETP.GE.U32.AND P0, PT, R17, UR42, PT ;  /* 0x0000002a11007c0c */ /* 0x000fc8000bf06070 */
[----:B------:R-:W-:-:S13]  /*1000*/  ISETP.GE.AND.EX P0, PT, R19, UR43, PT, P0 ;  /* 0x0000002b13007c0c */ /* 0x000fda000bf06300 */
[----:B------:R-:W-:Y:S05]  /*1010*/  @!P0 BRA `(.L_x_16285) ;  /* 0xfffffff0009c8947 */ /* 0x000fea000383ffff */
[----:B------:R-:W-:Y:S05]  /*1020*/  EXIT ;  /* 0x000000000000794d */ /* 0x000fea0003800000 */
.L_x_16272:
        /* <DEDUP_REMOVED lines=8> */
.L_x_16287:
[----:B------:R-:W-:Y:S05]  /*10b0*/  BSYNC B0 ;  /* 0x0000000000007941 */ /* 0x000fea0003800000 */
.L_x_16286:
[----:B------:R-:W-:Y:S01]  /*10c0*/  FMNMX R4, R14, R2, !PT ;  /* 0x000000020e047209 */ /* 0x000fe20007800000 */
[----:B------:R-:W-:Y:S01]  /*10d0*/  HFMA2 R12, -RZ, RZ, 0, 2.384185791015625e-07 ;  /* 0x00000004ff0c7431 */ /* 0x000fe200000001ff */
[----:B------:R-:W-:Y:S01]  /*10e0*/  MOV R11, 0x1f ;  /* 0x0000001f000b7802 */ /* 0x000fe20000000f00 */
[----:B------:R-:W-:Y:S02]  /*10f0*/  IMAD.MOV.U32 R15, RZ, RZ, -0x1 ;  /* 0xffffffffff0f7424 */ /* 0x000fe400078e00ff */
[----:B------:R-:W-:-:S07]  /*1100*/  IMAD.MOV.U32 R13, RZ, RZ, R4 ;  /* 0x000000ffff0d7224 */ /* 0x000fce00078e0004 */
[----:B------:R-:W-:Y:S05]  /*1110*/  WARPSYNC.COLLECTIVE R15, `(.L_x_16288) ;  /* 0x000000000f087348 */ /* 0x000fea0003c00000 */
[----:B------:R0:W1:Y:S02]  /*1120*/  SHFL.BFLY P6, R14, R13, R12, R11 ;  /* 0x0c00000c0d0e7389 */ /* 0x00006400000c000b */
[----:B01----:R-:W-:Y:S05]  /*1130*/  ENDCOLLECTIVE ;  /* 0x000000000000791b */ /* 0x003fea0003800000 */
.L_x_16288:
        /* <DEDUP_REMOVED lines=8> */
.L_x_16289:
[----:B------:R-:W-:Y:S01]  /*11c0*/  IMAD.MOV.U32 R12, RZ, RZ, 0x1 ;  /* 0x00000001ff0c7424 */ /* 0x000fe200078e00ff */
[----:B------:R-:W-:-:S04]  /*11d0*/  MOV R21, R14 ;  /* 0x0000000e00157202 */ /* 0x000fc80000000f00 */
[----:B------:R-:W-:-:S04]  /*11e0*/  FMNMX R24, R22, R21, !PT ;  /* 0x0000001516187209 */ /* 0x000fc80007800000 */
[----:B------:R-:W-:-:S07]  /*11f0*/  MOV R13, R24 ;  /* 0x00000018000d7202 */ /* 0x000fce0000000f00 */
[----:B------:R-:W-:Y:S05]  /*1200*/  WARPSYNC.COLLECTIVE R15, `(.L_x_16290) ;  /* 0x000000000f087348 */ /* 0x000fea0003c00000 */
[----:B------:R0:W1:Y:S02]  /*1210*/  SHFL.BFLY P6, R14, R13, R12, R11 ;  /* 0x0c00000c0d0e7389 */ /* 0x00006400000c000b */
[----:B01----:R-:W-:Y:S05]  /*1220*/  ENDCOLLECTIVE ;  /* 0x000000000000791b */ /* 0x003fea0003800000 */
.L_x_16290:
[----:B------:R-:W-:Y:S01]  /*1230*/  MOV R13, R3 ;  /* 0x00000003000d7202 */ /* 0x000fe20000000f00 */
[----:B------:R-:W-:Y:S01]  /*1240*/  IMAD.MOV.U32 R12, RZ, RZ, 0x8 ;  /* 0x00000008ff0c7424 */ /* 0x000fe200078e00ff */
[----:B------:R-:W-:-:S07]  /*1250*/  MOV R27, R14 ;  /* 0x0000000e001b7202 */ /* 0x000fce0000000f00 */
[----:B------:R-:W-:Y:S05]  /*1260*/  WARPSYNC.COLLECTIVE R15, `(.L_x_16291) ;  /* 0x000000000f087348 */ /* 0x000fea0003c00000 */
[----:B------:R0:W1:Y:S02]  /*1270*/  SHFL.BFLY P6, R14, R13, R12, R11 ;  /* 0x0c00000c0d0e7389 */ /* 0x00006400000c000b */
[----:B01----:R-:W-:Y:S05]  /*1280*/  ENDCOLLECTIVE ;  /* 0x000000000000791b */ /* 0x003fea0003800000 */
.L_x_16291:
        /* <DEDUP_REMOVED lines=13> */
.L_x_16292:
        /* <DEDUP_REMOVED lines=16> */
.L_x_16293:
        /* <DEDUP_REMOVED lines=11> */
.L_x_16294:
[----:B------:R-:W-:Y:S02]  /*1510*/  HFMA2 R12, -RZ, RZ, 0, 4.76837158203125e-07 ;  /* 0x00000008ff0c7431 */ /* 0x000fe400000001ff */
[----:B------:R-:W-:Y:S01]  /*1520*/  IMAD.MOV.U32 R13, RZ, RZ, R22 ;  /* 0x000000ffff0d7224 */ /* 0x000fe200078e0016 */
[----:B------:R-:W-:-:S07]  /*1530*/  MOV R21, R14 ;  /* 0x0000000e00157202 */ /* 0x000fce0000000f00 */
[----:B------:R-:W-:Y:S05]  /*1540*/  WARPSYNC.COLLECTIVE R15, `(.L_x_16295) ;  /* 0x000000000f087348 */ /* 0x000fea0003c00000 */
[----:B------:R0:W1:Y:S02]  /*1550*/  SHFL.BFLY P6, R14, R13, R12, R11 ;  /* 0x0c00000c0d0e7389 */ /* 0x00006400000c000b */
[----:B01----:R-:W-:Y:S05]  /*1560*/  ENDCOLLECTIVE ;  /* 0x000000000000791b */ /* 0x003fea0003800000 */
.L_x_16295:
        /* <DEDUP_REMOVED lines=21> */
.L_x_16296:
        /* <DEDUP_REMOVED lines=8> */
.L_x_16297:
        /* <DEDUP_REMOVED lines=9> */
.L_x_16298:
[----:B------:R-:W-:Y:S01]  /*17d0*/  HFMA2 R12, -RZ, RZ, 0, 4.76837158203125e-07 ;  /* 0x00000008ff0c7431 */ /* 0x000fe200000001ff */
[----:B------:R-:W-:Y:S01]  /*17e0*/  MOV R13, R10 ;  /* 0x0000000a000d7202 */ /* 0x000fe20000000f00 */
[----:B------:R-:W-:-:S07]  /*17f0*/  IMAD.MOV.U32 R21, RZ, RZ, R14 ;  /* 0x000000ffff157224 */ /* 0x000fce00078e000e */
[----:B------:R-:W-:Y:S05]  /*1800*/  WARPSYNC.COLLECTIVE R15, `(.L_x_16299) ;  /* 0x000000000f087348 */ /* 0x000fea0003c00000 */
[----:B------:R0:W1:Y:S02]  /*1810*/  SHFL.BFLY P6, R14, R13, R12, R11 ;  /* 0x0c00000c0d0e7389 */ /* 0x00006400000c000b */
[----:B01----:R-:W-:Y:S05]  /*1820*/  ENDCOLLECTIVE ;  /* 0x000000000000791b */ /* 0x003fea0003800000 */
.L_x_16299:
        /* <DEDUP_REMOVED lines=8> */
.L_x_16300:
[----:B------:R-:W-:Y:S02]  /*18b0*/  HFMA2 R12, -RZ, RZ, 0, 1.1920928955078125e-07 ;  /* 0x00000002ff0c7431 */ /* 0x000fe400000001ff */
[----:B------:R-:W-:-:S04]  /*18c0*/  IMAD.MOV.U32 R24, RZ, RZ, R14 ;  /* 0x000000ffff187224 */ /* 0x000fc800078e000e */
[----:B------:R-:W-:-:S05]  /*18d0*/  FADD R24, R23, R24 ;  /* 0x0000001817187221 */ /* 0x000fca0000000000 */
[----:B------:R-:W-:-:S07]  /*18e0*/  MOV R13, R24 ;  /* 0x00000018000d7202 */ /* 0x000fce0000000f00 */
[----:B------:R-:W-:Y:S05]  /*18f0*/  WARPSYNC.COLLECTIVE R15, `(.L_x_16301) ;  /* 0x000000000f087348 */ /* 0x000fea0003c00000 */
[----:B------:R0:W1:Y:S02]  /*1900*/  SHFL.BFLY P6, R14, R13, R12, R11 ;  /* 0x0c00000c0d0e7389 */ /* 0x00006400000c000b */
[----:B01----:R-:W-:Y:S05]  /*1910*/  ENDCOLLECTIVE ;  /* 0x000000000000791b */ /* 0x003fea0003800000 */
.L_x_16301:
[----:B------:R-:W-:Y:S02]  /*1920*/  HFMA2 R12, -RZ, RZ, 0, 5.9604644775390625e-08 ;  /* 0x00000001ff0c7431 */ /* 0x000fe400000001ff */
[----:B------:R-:W-:-:S04]  /*1930*/  IMAD.MOV.U32 R25, RZ, RZ, R14 ;  /* 0x000000ffff197224 */ /* 0x000fc800078e000e */
[----:B------:R-:W-:-:S05]  /*1940*/  FADD R25, R24, R25 ;  /* 0x0000001918197221 */ /* 0x000fca0000000000 */
[----:B------:R-:W-:-:S07]  /*1950*/  MOV R13, R25 ;  /* 0x00000019000d7202 */ /* 0x000fce0000000f00 */
[----:B------:R-:W-:Y:S05]  /*1960*/  WARPSYNC.COLLECTIVE R15, `(.L_x_16302) ;  /* 0x000000000f087348 */ /* 0x000fea0003c00000 */
[----:B------:R0:W1:Y:S02]  /*1970*/  SHFL.BFLY P6, R14, R13, R12, R11 ;  /* 0x0c00000c0d0e7389 */ /* 0x00006400000c000b */
[----:B01----:R-:W-:Y:S05]  /*1980*/  ENDCOLLECTIVE ;  /* 0x000000000000791b */ /* 0x003fea0003800000 */
.L_x_16302:
[----:B------:R-:W-:Y:S05]  /*1990*/  BRA `(.L_x_16303) ;  /* 0xfffffff0001c7947 */ /* 0x000fea000383ffff */
        .weak           $__internal_315_$__cuda_sm3x_div_rn_noftz_f32_slowpath
        .type           $__internal_315_$__cuda_sm3x_div_rn_noftz_f32_slowpath,@function
        .size           $__internal_315_$__cuda_sm3x_div_rn_noftz_f32_slowpath,(.L_x_25767 - $__internal_315_$__cuda_sm3x_div_rn_noftz_f32_slowpath)
$__internal_315_$__cuda_sm3x_div_rn_noftz_f32_slowpath:
        /* <DEDUP_REMOVED lines=35> */
.L_x_16305:
        /* <DEDUP_REMOVED lines=51> */
.L_x_16312:
[----:B------:R-:W-:-:S04]  /*1f00*/  LOP3.LUT R0, R0, 0x80000000, RZ, 0xc0, !PT ;  /* 0x8000000000007812 */ /* 0x000fc800078ec0ff */
[----:B------:R-:W-:Y:S01]  /*1f10*/  LOP3.LUT R0, R0, 0x7f800000, RZ, 0xfc, !PT ;  /* 0x7f80000000007812 */ /* 0x000fe200078efcff */
[----:B------:R-:W-:Y:S06]  /*1f20*/  BRA `(.L_x_16313) ;  /* 0x0000000000047947 */ /* 0x000fec0003800000 */
.L_x_16311:
[----:B------:R-:W-:-:S07]  /*1f30*/  IMAD R0, R20, 0x800000, R0 ;  /* 0x0080000014007824 */ /* 0x000fce00078e0200 */
.L_x_16313:
[----:B------:R-:W-:Y:S05]  /*1f40*/  BSYNC.RECONVERGENT B2 ;  /* 0x0000000000027941 */ /* 0x000fea0003800200 */
.L_x_16310:
[----:B------:R-:W-:Y:S05]  /*1f50*/  BRA `(.L_x_16314) ;  /* 0x0000000000207947 */ /* 0x000fea0003800000 */
.L_x_16309:
[----:B------:R-:W-:-:S04]  /*1f60*/  LOP3.LUT R0, R15, 0x80000000, R0, 0x48, !PT ;  /* 0x800000000f007812 */ /* 0x000fc800078e4800 */
[----:B------:R-:W-:Y:S01]  /*1f70*/  LOP3.LUT R0, R0, 0x7f800000, RZ, 0xfc, !PT ;  /* 0x7f80000000007812 */ /* 0x000fe200078efcff */
[----:B------:R-:W-:Y:S06]  /*1f80*/  BRA `(.L_x_16314) ;  /* 0x0000000000147947 */ /* 0x000fec0003800000 */
.L_x_16308:
[----:B------:R-:W-:Y:S01]  /*1f90*/  LOP3.LUT R0, R15, 0x80000000, R0, 0x48, !PT ;  /* 0x800000000f007812 */ /* 0x000fe200078e4800 */
[----:B------:R-:W-:Y:S06]  /*1fa0*/  BRA `(.L_x_16314) ;  /* 0x00000000000c7947 */ /* 0x000fec0003800000 */
.L_x_16307:
[----:B------:R-:W0:Y:S01]  /*1fb0*/  MUFU.RSQ R0, -QNAN ;  /* 0xffc0000000007908 */ /* 0x000e220000001400 */
[----:B------:R-:W-:Y:S05]  /*1fc0*/  BRA `(.L_x_16314) ;  /* 0x0000000000047947 */ /* 0x000fea0003800000 */
.L_x_16306:
[----:B------:R-:W-:-:S07]  /*1fd0*/  FADD.FTZ R0, R0, R5 ;  /* 0x0000000500007221 */ /* 0x000fce0000010000 */
.L_x_16314:
[----:B------:R-:W-:Y:S05]  /*1fe0*/  BSYNC.RECONVERGENT B1 ;  /* 0x0000000000017941 */ /* 0x000fea0003800200 */
.L_x_16304:
[----:B------:R-:W-:Y:S01]  /*1ff0*/  HFMA2 R13, -RZ, RZ, 0, 0 ;  /* 0x00000000ff0d7431 */ /* 0x000fe200000001ff */
[----:B0-----:R-:W-:-:S03]  /*2000*/  MOV R11, R0 ;  /* 0x00000000000b7202 */ /* 0x001fc60000000f00 */
[----:B------:R-:W-:Y:S05]  /*2010*/  RET.REL.NODEC R12 `(_Z15SoftmaxWarpImplI10DirectLoadI6__halffE11DirectStoreIfS1_EfLi2ELi2ELi16ELi2ELb1EL9Algorithm0EEvT_T0_ll) ;  /* 0xffffffdc0cf87950 */ /* 0x000fea0003c3ffff */
.L_x_16315:
        /* <DEDUP_REMOVED lines=14> */
.L_x_25767:


//--------------------- .text._Z15SoftmaxWarpImplI10DirectLoadI6__halffE11DirectStoreIfS1_EfLi2ELi2ELi16ELi2ELb0EL9Algorithm0EEvT_T0_ll --------------------------
	.section	.text._Z15SoftmaxWarpImplI10DirectLoadI6__halffE11DirectStoreIfS1_EfLi2ELi2ELi16ELi2ELb0EL9Algorithm0EEvT_T0_ll,"ax",@progbits
	.align	128
        .global         _Z15SoftmaxWarpImplI10DirectLoadI6__halffE11DirectStoreIfS1_EfLi2ELi2ELi16ELi2ELb0EL9Algorithm0EEvT_T0_ll
        .type           _Z15SoftmaxWarpImplI10DirectLoadI6__halffE11DirectStoreIfS1_EfLi2ELi2ELi16ELi2ELb0EL9Algorithm0EEvT_T0_ll,@function
        .size           _Z15SoftmaxWarpImplI10DirectLoadI6__halffE11DirectStoreIfS1_EfLi2ELi2ELi16ELi2ELb0EL9Algorithm0EEvT_T0_ll,(.L_x_25768 - _Z15SoftmaxWarpImplI10DirectLoadI6__halffE11DirectStoreIfS1_EfLi2ELi2ELi16ELi2ELb0EL9Algorithm0EEvT_T0_ll)
        .other          _Z15SoftmaxWarpImplI10DirectLoadI6__halffE11DirectStoreIfS1_EfLi2ELi2ELi16ELi2ELb0EL9Algorithm0EEvT_T0_ll,@"STO_CUDA_ENTRY STV_DEFAULT"
_Z15SoftmaxWarpImplI10DirectLoadI6__halffE11DirectStoreIfS1_EfLi2ELi2ELi16ELi2ELb0EL9Algorithm0EEvT_T0_ll:
.text._Z15SoftmaxWarpImplI10DirectLoadI6__halffE11DirectStoreIfS1_EfLi2ELi2ELi16ELi2ELb0EL9Algorithm0EEvT_T0_ll:
        /* <DEDUP_REMOVED lines=24> */
.L_x_16316:
        /* <DEDUP_REMOVED lines=16> */
.L_x_16326:
        /* <DEDUP_REMOVED lines=23> */
[--C-:B--2---:R-:W-:Y:S02]  /*03f0*/  HADD2.F32 R23, -RZ, R4.reuse.H0_H0 ;  /* 0x20000004ff177230 */ /* 0x104fe40000004100 */
[----:B------:R-:W-:Y:S02]  /*0400*/  HADD2.F32 R22, -RZ, R4.H1_H1 ;  /* 0x30000004ff167230 */ /* 0x000fe40000004100 */
[----:B---3--:R-:W-:-:S02]  /*0410*/  HADD2.F32 R20, -RZ, R8.H0_H0 ;  /* 0x20000008ff147230 */ /* 0x008fc40000004100 */
        /* <DEDUP_REMOVED lines=77> */
.L_x_16344:
        /* <DEDUP_REMOVED lines=11> */
[----:B0-----:R-:W-:Y:S05]  /*09a0*/  CALL.REL.NOINC `($__internal_316_$__cuda_sm3x_div_rn_noftz_f32_slowpath) ;  /* 0x0000000c008c7944 */ /* 0x001fea0003c00000 */
[----:B------:R-:W-:-:S07]  /*09b0*/  MOV R11, R4 ;  /* 0x00000004000b7202 */ /* 0x000fce0000000f00 */
.L_x_16319:
[----:B------:R-:W-:Y:S05]  /*09c0*/  BSYNC.RECONVERGENT B0 ;  /* 0x0000000000007941 */ /* 0x000fea0003800200 */
.L_x_16318:
        /* <DEDUP_REMOVED lines=11> */
[----:B0-----:R-:W-:Y:S05]  /*0a80*/  CALL.REL.NOINC `($__internal_316_$__cuda_sm3x_div_rn_noftz_f32_slowpath) ;  /* 0x0000000c00547944 */ /* 0x001fea0003c00000 */
[----:B------:R-:W-:-:S07]  /*0a90*/  MOV R12, R4 ;  /* 0x00000004000c7202 */ /* 0x000fce0000000f00 */
.L_x_16321:
[----:B------:R-:W-:Y:S05]  /*0aa0*/  BSYNC.RECONVERGENT B0 ;  /* 0x0000000000007941 */ /* 0x000fea0003800200 */
.L_x_16320:
[----:B------:R-:W-:Y:S02]  /*0ab0*/  HFMA2 R5, -RZ, RZ, 0, 0 ;  /* 0x00000000ff057431 */ /* 0x000fe400000001ff */
[----:B------:R-:W-:Y:S01]  /*0ac0*/  IMAD.MOV.U32 R4, RZ, RZ, R10 ;  /* 0x000000ffff047224 */ /* 0x000fe200078e000a */
[----:B------:R-:W1:Y:S01]  /*0ad0*/  MUFU.RCP R14, R23 ;  /* 0x00000017000e7308 */ /* 0x000e620000001000 */
[----:B------:R-:W-:Y:S01]  /*0ae0*/  IMAD R20, R16, UR38, RZ ;  /* 0x0000002610147c24 */ /* 0x000fe2000f8e02ff */
[----:B------:R-:W-:Y:S01]  /*0af0*/  F2FP.F16.F32.PACK_AB R13, R12, R11 ;  /* 0x0000000b0c0d723e */ /* 0x000fe200000000ff */
        /* <DEDUP_REMOVED lines=19> */
[----:B0-----:R-:W-:Y:S05]  /*0c30*/  CALL.REL.NOINC `($__internal_316_$__cuda_sm3x_div_rn_noftz_f32_slowpath) ;  /* 0x0000000800e87944 */ /* 0x001fea0003c00000 */
[----:B------:R-:W-:-:S07]  /*0c40*/  MOV R11, R4 ;  /* 0x00000004000b7202 */ /* 0x000fce0000000f00 */
.L_x_16323:
[----:B------:R-:W-:Y:S05]  /*0c50*/  BSYNC.RECONVERGENT B0 ;  /* 0x0000000000007941 */ /* 0x000fea0003800200 */
.L_x_16322:
        /* <DEDUP_REMOVED lines=12> */
[----:B0-----:R-:W-:Y:S05]  /*0d20*/  CALL.REL.NOINC `($__internal_316_$__cuda_sm3x_div_rn_noftz_f32_slowpath) ;  /* 0x0000000800ac7944 */ /* 0x001fea0003c00000 */
.L_x_16325:
[----:B------:R-:W-:Y:S05]  /*0d30*/  BSYNC.RECONVERGENT B0 ;  /* 0x0000000000007941 */ /* 0x000fea0003800200 */
.L_x_16324:
        /* <DEDUP_REMOVED lines=19> */
.L_x_16317:
        /* <DEDUP_REMOVED lines=8> */
.L_x_16328:
[----:B------:R-:W-:Y:S05]  /*0ef0*/  BSYNC B0 ;  /* 0x0000000000007941 */ /* 0x000fea0003800000 */
.L_x_16327:
        /* <DEDUP_REMOVED lines=8> */
.L_x_16329:
[----:B------:R-:W-:Y:S01]  /*0f80*/  HFMA2 R12, -RZ, RZ, 0, 1.1920928955078125e-07 ;  /* 0x00000002ff0c7431 */ /* 0x000fe200000001ff */
[----:B------:R-:W-:-:S05]  /*0f90*/  FMNMX R5, R4, R14, !PT ;  /* 0x0000000e04057209 */ /* 0x000fca0007800000 */
[----:B------:R-:W-:-:S07]  /*0fa0*/  IMAD.MOV.U32 R13, RZ, RZ, R5 ;  /* 0x000000ffff0d7224 */ /* 0x000fce00078e0005 */
[----:B------:R-:W-:Y:S05]  /*0fb0*/  WARPSYNC.COLLECTIVE R15, `(.L_x_16330) ;  /* 0x000000000f087348 */ /* 0x000fea0003c00000 */
[----:B------:R0:W1:Y:S02]  /*0fc0*/  SHFL.BFLY P6, R14, R13, R12, R11 ;  /* 0x0c00000c0d0e7389 */ /* 0x00006400000c000b */
[----:B01----:R-:W-:Y:S05]  /*0fd0*/  ENDCOLLECTIVE ;  /* 0x000000000000791b */ /* 0x003fea0003800000 */
.L_x_16330:
[----:B------:R-:W-:Y:S02]  /*0fe0*/  MOV R12, 0x1 ;  /* 0x00000001000c7802 */ /* 0x000fe40000000f00 */
[----:B------:R-:W-:-:S05]  /*0ff0*/  FMNMX R21, R5, R14, !PT ;  /* 0x0000000e05157209 */ /* 0x000fca0007800000 */
[----:B------:R-:W-:-:S07]  /*1000*/  IMAD.MOV.U32 R13, RZ, RZ, R21 ;  /* 0x000000ffff0d7224 */ /* 0x000fce00078e0015 */
[----:B------:R-:W-:Y:S05]  /*1010*/  WARPSYNC.COLLECTIVE R15, `(.L_x_16331) ;  /* 0x000000000f087348 */ /* 0x000fea0003c00000 */
[----:B------:R0:W1:Y:S02]  /*1020*/  SHFL.BFLY P6, R14, R13, R12, R11 ;  /* 0x0c00000c0d0e7389 */ /* 0x00006400000c000b */
[----:B01----:R-:W-:Y:S05]  /*1030*/  ENDCOLLECTIVE ;  /* 0x000000000000791b */ /* 0x003fea0003800000 */
.L_x_16331:
[----:B------:R-:W-:Y:S01]  /*1040*/  HFMA2 R12, -RZ, RZ, 0, 4.76837158203125e-07 ;  /* 0x00000008ff0c7431 */ /* 0x000fe200000001ff */
[----:B------:R-:W-:Y:S01]  /*1050*/  MOV R13, R2 ;  /* 0x00000002000d7202 */ /* 0x000fe20000000f00 */
[----:B------:R-:W-:-:S07]  /*1060*/  IMAD.MOV.U32 R0, RZ, RZ, R14 ;  /* 0x000000ffff007224 */ /* 0x000fce00078e000e */
[----:B------:R-:W-:Y:S05]  /*1070*/  WARPSYNC.COLLECTIVE R15, `(.L_x_16332) ;  /* 0x000000000f087348 */ /* 0x000fea0003c00000 */
[----:B------:R0:W1:Y:S02]  /*1080*/  SHFL.BFLY P6, R14, R13, R12, R11 ;  /* 0x0c00000c0d0e7389 */ /* 0x00006400000c000b */
[----:B01----:R-:W-:Y:S05]  /*1090*/  ENDCOLLECTIVE ;  /* 0x000000000000791b */ /* 0x003fea0003800000 */
.L_x_16332:
[----:B------:R-:W-:Y:S02]  /*10a0*/  FMNMX R4, R21, R0, !PT ;  /* 0x0000000015047209 */ /* 0x000fe40007800000 */
[----:B------:R-:W-:-:S03]  /*10b0*/  MOV R0, 0x3bbb989d ;  /* 0x3bbb989d00007802 */ /* 0x000fc60000000f00 */
[--C-:B------:R-:W-:Y:S01]  /*10c0*/  FADD R23, R23, -R4.reuse ;  /* 0x8000000417177221 */ /* 0x100fe20000000000 */
[----:B------:R-:W-:-:S03]  /*10d0*/  FADD R9, R22, -R4 ;  /* 0x8000000416097221 */ /* 0x000fc60000000000 */
[----:B------:R-:W-:Y:S01]  /*10e0*/  FFMA.SAT R5, R23, R0, 0.5 ;  /* 0x3f00000017057423 */ /* 0x000fe20000002000 */
[----:B------:R-:W-:Y:S02]  /*10f0*/  HFMA2 R12, -RZ, RZ, 0, 2.384185791015625e-07 ;  /* 0x00000004ff0c7431 */ /* 0x000fe400000001ff */
[----:B------:R-:W-:-:S05]  /*1100*/  IMAD.MOV.U32 R3, RZ, RZ, R14 ;  /* 0x000000ffff037224 */ /* 0x000fca00078e000e */
[----:B------:R-:W-:Y:S01]  /*1110*/  FMNMX R3, R2, R3, !PT ;  /* 0x0000000302037209 */ /* 0x000fe20007800000 */
[----:B------:R-:W-:-:S03]  /*1120*/  HFMA2 R2, -RZ, RZ, 3.7421875, 0 ;  /* 0x437c0000ff027431 */ /* 0x000fc600000001ff */
[----:B------:R-:W-:-:S07]  /*1130*/  MOV R13, R3 ;  /* 0x00000003000d7202 */ /* 0x000fce0000000f00 */
[----:B------:R-:W-:Y:S05]  /*1140*/  WARPSYNC.COLLECTIVE R15, `(.L_x_16333) ;  /* 0x000000000f087348 */ /* 0x000fea0003c00000 */
[----:B------:R0:W1:Y:S02]  /*1150*/  SHFL.BFLY P6, R14, R13, R12, R11 ;  /* 0x0c00000c0d0e7389 */ /* 0x00006400000c000b */
[----:B01----:R-:W-:Y:S05]  /*1160*/  ENDCOLLECTIVE ;  /* 0x000000000000791b */ /* 0x003fea0003800000 */
.L_x_16333:
[----:B------:R-:W-:Y:S01]  /*1170*/  FFMA.RM R4, R5, R2, 12582913 ;  /* 0x4b40000105047423 */ /* 0x000fe20000004002 */
[----:B------:R-:W-:-:S04]  /*1180*/  FFMA.SAT R5, R9, R0, 0.5 ;  /* 0x3f00000009057423 */ /* 0x000fc80000002000 */
[----:B------:R-:W-:-:S04]  /*1190*/  FFMA.RM R5, R5, R2, 12582913 ;  /* 0x4b40000105057423 */ /* 0x000fc80000004002 */
[----:B------:R-:W-:-:S04]  /*11a0*/  FADD R12, R5, -12583039 ;  /* 0xcb40007f050c7421 */ /* 0x000fc80000000000 */
[----:B------:R-:W-:-:S04]  /*11b0*/  FFMA R12, R9, 1.4426950216293334961, -R12 ;  /* 0x3fb8aa3b090c7823 */ /* 0x000fc8000000080c */
[----:B------:R-:W-:Y:S01]  /*11c0*/  FFMA R9, R9, 1.925963033500011079e-08, R12 ;  /* 0x32a5706009097823 */ /* 0x000fe2000000000c */
[----:B------:R-:W-:Y:S02]  /*11d0*/  IMAD.MOV.U32 R12, RZ, RZ, 0x2 ;  /* 0x00000002ff0c7424 */ /* 0x000fe400078e00ff */
        /* <DEDUP_REMOVED lines=10> */
.L_x_16334:
[----:B------:R-:W0:Y:S01]  /*1280*/  MUFU.EX2 R23, R23 ;  /* 0x0000001700177308 */ /* 0x000e220000000800 */
[----:B------:R-:W-:Y:S02]  /*1290*/  HFMA2 R12, -RZ, RZ, 0, 5.9604644775390625e-08 ;  /* 0x00000001ff0c7431 */ /* 0x000fe400000001ff */
[----:B0-----:R-:W-:Y:S01]  /*12a0*/  FMUL R4, R4, R23 ;  /* 0x0000001704047220 */ /* 0x001fe20000400000 */
[----:B------:R-:W-:-:S04]  /*12b0*/  MOV R8, R14 ;  /* 0x0000000e00087202 */ /* 0x000fc80000000f00 */
        /* <DEDUP_REMOVED lines=9> */
.L_x_16335:
[----:B------:R-:W-:Y:S01]  /*1350*/  HFMA2 R12, -RZ, RZ, 0, 4.76837158203125e-07 ;  /* 0x00000008ff0c7431 */ /* 0x000fe200000001ff */
[----:B------:R-:W-:Y:S01]  /*1360*/  MOV R13, R21 ;  /* 0x00000015000d7202 */ /* 0x000fe20000000f00 */
[----:B------:R-:W-:-:S07]  /*1370*/  IMAD.MOV.U32 R9, RZ, RZ, R14 ;  /* 0x000000ffff097224 */ /* 0x000fce00078e000e */
[----:B------:R-:W-:Y:S05]  /*1380*/  WARPSYNC.COLLECTIVE R15, `(.L_x_16336) ;  /* 0x000000000f087348 */ /* 0x000fea0003c00000 */
[----:B------:R0:W1:Y:S02]  /*1390*/  SHFL.BFLY P6, R14, R13, R12, R11 ;  /* 0x0c00000c0d0e7389 */ /* 0x00006400000c000b */
[----:B01----:R-:W-:Y:S05]  /*13a0*/  ENDCOLLECTIVE ;  /* 0x000000000000791b */ /* 0x003fea0003800000 */
.L_x_16336:
        /* <DEDUP_REMOVED lines=12> */
.L_x_16337:
        /* <DEDUP_REMOVED lines=16> */
.L_x_16338:
        /* <DEDUP_REMOVED lines=10> */
.L_x_16339:
[----:B------:R-:W-:Y:S01]  /*1610*/  MOV R13, R8 ;  /* 0x00000008000d7202 */ /* 0x000fe20000000f00 */
[----:B------:R-:W-:Y:S01]  /*1620*/  IMAD.MOV.U32 R12, RZ, RZ, 0x8 ;  /* 0x00000008ff0c7424 */ /* 0x000fe200078e00ff */
[----:B------:R-:W-:-:S07]  /*1630*/  MOV R20, R14 ;  /* 0x0000000e00147202 */ /* 0x000fce0000000f00 */
[----:B------:R-:W-:Y:S05]  /*1640*/  WARPSYNC.COLLECTIVE R15, `(.L_x_16340) ;  /* 0x000000000f087348 */ /* 0x000fea0003c00000 */
[----:B------:R0:W1:Y:S02]  /*1650*/  SHFL.BFLY P6, R14, R13, R12, R11 ;  /* 0x0c00000c0d0e7389 */ /* 0x00006400000c000b */
[----:B01----:R-:W-:Y:S05]  /*1660*/  ENDCOLLECTIVE ;  /* 0x000000000000791b */ /* 0x003fea0003800000 */
.L_x_16340:
        /* <DEDUP_REMOVED lines=8> */
.L_x_16341:
[----:B------:R-:W-:Y:S01]  /*16f0*/  IMAD.MOV.U32 R12, RZ, RZ, 0x2 ;  /* 0x00000002ff0c7424 */ /* 0x000fe200078e00ff */
[----:B------:R-:W-:-:S05]  /*1700*/  MOV R22, R14 ;  /* 0x0000000e00167202 */ /* 0x000fca0000000f00 */
[----:B------:R-:W-:-:S05]  /*1710*/  FADD R22, R19, R22 ;  /* 0x0000001613167221 */ /* 0x000fca0000000000 */
[----:B------:R-:W-:-:S07]  /*1720*/  MOV R13, R22 ;  /* 0x00000016000d7202 */ /* 0x000fce0000000f00 */
[----:B------:R-:W-:Y:S05]  /*1730*/  WARPSYNC.COLLECTIVE R15, `(.L_x_16342) ;  /* 0x000000000f087348 */ /* 0x000fea0003c00000 */
[----:B------:R0:W1:Y:S02]  /*1740*/  SHFL.BFLY P6, R14, R13, R12, R11 ;  /* 0x0c00000c0d0e7389 */ /* 0x00006400000c000b */
[----:B01----:R-:W-:Y:S05]  /*1750*/  ENDCOLLECTIVE ;  /* 0x000000000000791b */ /* 0x003fea0003800000 */
.L_x_16342:
[----:B------:R-:W-:Y:S01]  /*1760*/  IMAD.MOV.U32 R12, RZ, RZ, 0x1 ;  /* 0x00000001ff0c7424 */ /* 0x000fe200078e00ff */
[----:B------:R-:W-:-:S05]  /*1770*/  MOV R23, R14 ;  /* 0x0000000e00177202 */ /* 0x000fca0000000f00 */
[----:B------:R-:W-:-:S05]  /*1780*/  FADD R23, R22, R23 ;  /* 0x0000001716177221 */ /* 0x000fca0000000000 */
[----:B------:R-:W-:-:S07]  /*1790*/  MOV R13, R23 ;  /* 0x00000017000d7202 */ /* 0x000fce0000000f00 */
[----:B------:R-:W-:Y:S05]  /*17a0*/  WARPSYNC.COLLECTIVE R15, `(.L_x_16343) ;  /* 0x000000000f087348 */ /* 0x000fea0003c00000 */
[----:B------:R0:W1:Y:S02]  /*17b0*/  SHFL.BFLY P6, R14, R13, R12, R11 ;  /* 0x0c00000c0d0e7389 */ /* 0x00006400000c000b */
[----:B01----:R-:W-:Y:S05]  /*17c0*/  ENDCOLLECTIVE ;  /* 0x000000000000791b */ /* 0x003fea0003800000 */
.L_x_16343:
[----:B------:R-:W-:Y:S05]  /*17d0*/  BRA `(.L_x_16344) ;  /* 0xfffffff000447947 */ /* 0x000fea000383ffff */
        .weak           $__internal_316_$__cuda_sm3x_div_rn_noftz_f32_slowpath
        .type           $__internal_316_$__cuda_sm3x_div_rn_noftz_f32_slowpath,@function
        .size           $__internal_316_$__cuda_sm3x_div_rn_noftz_f32_slowpath,(.L_x_25768 - $__internal_316_$__cuda_sm3x_div_rn_noftz_f32_slowpath)
$__internal_316_$__cuda_sm3x_div_rn_noftz_f32_slowpath:
        /* <DEDUP_REMOVED lines=35> */
.L_x_16346:
        /* <DEDUP_REMOVED lines=51> */
.L_x_16353:
[----:B------:R-:W-:-:S04]  /*1d40*/  LOP3.LUT R4, R4, 0x80000000, RZ, 0xc0, !PT ;  /* 0x8000000004047812 */ /* 0x000fc800078ec0ff */
[----:B------:R-:W-:Y:S01]  /*1d50*/  LOP3.LUT R4, R4, 0x7f800000, RZ, 0xfc, !PT ;  /* 0x7f80000004047812 */ /* 0x000fe200078efcff */
[----:B------:R-:W-:Y:S06]  /*1d60*/  BRA `(.L_x_16354) ;  /* 0x0000000000047947 */ /* 0x000fec0003800000 */
.L_x_16352:
[----:B------:R-:W-:-:S07]  /*1d70*/  LEA R4, R21, R4, 0x17 ;  /* 0x0000000415047211 */ /* 0x000fce00078eb8ff */
.L_x_16354:
[----:B------:R-:W-:Y:S05]  /*1d80*/  BSYNC.RECONVERGENT B2 ;  /* 0x0000000000027941 */ /* 0x000fea0003800200 */
.L_x_16351:
[----:B------:R-:W-:Y:S05]  /*1d90*/  BRA `(.L_x_16355) ;  /* 0x0000000000207947 */ /* 0x000fea0003800000 */
.L_x_16350:
[----:B------:R-:W-:-:S04]  /*1da0*/  LOP3.LUT R4, R15, 0x80000000, R4, 0x48, !PT ;  /* 0x800000000f047812 */ /* 0x000fc800078e4804 */
[----:B------:R-:W-:Y:S01]  /*1db0*/  LOP3.LUT R4, R4, 0x7f800000, RZ, 0xfc, !PT ;  /* 0x7f80000004047812 */ /* 0x000fe200078efcff */
[----:B------:R-:W-:Y:S06]  /*1dc0*/  BRA `(.L_x_16355) ;  /* 0x0000000000147947 */ /* 0x000fec0003800000 */
.L_x_16349:
[----:B------:R-:W-:Y:S01]  /*1dd0*/  LOP3.LUT R4, R15, 0x80000000, R4, 0x48, !PT ;  /* 0x800000000f047812 */ /* 0x000fe200078e4804 */
[----:B------:R-:W-:Y:S06]  /*1de0*/  BRA `(.L_x_16355) ;  /* 0x00000000000c7947 */ /* 0x000fec0003800000 */
.L_x_16348:
[----:B------:R-:W0:Y:S01]  /*1df0*/  MUFU.RSQ R4, -QNAN ;  /* 0xffc0000000047908 */ /* 0x000e220000001400 */
[----:B------:R-:W-:Y:S05]  /*1e00*/  BRA `(.L_x_16355) ;  /* 0x0000000000047947 */ /* 0x000fea0003800000 */
.L_x_16347:
[----:B------:R-:W-:-:S07]  /*1e10*/  FADD.FTZ R4, R4, R5 ;  /* 0x0000000504047221 */ /* 0x000fce0000010000 */
.L_x_16355:
[----:B------:R-:W-:Y:S05]  /*1e20*/  BSYNC.RECONVERGENT B1 ;  /* 0x0000000000017941 */ /* 0x000fea0003800200 */
.L_x_16345:
[----:B------:R-:W-:-:S04]  /*1e30*/  HFMA2 R13, -RZ, RZ, 0, 0 ;  /* 0x00000000ff0d7431 */ /* 0x000fc800000001ff */
[----:B0-----:R-:W-:Y:S05]  /*1e40*/  RET.REL.NODEC R12 `(_Z15SoftmaxWarpImplI10DirectLoadI6__halffE11DirectStoreIfS1_EfLi2ELi2ELi16ELi2ELb0EL9Algorithm0EEvT_T0_ll) ;  /* 0xffffffe00c6c7950 */ /* 0x001fea0003c3ffff */
.L_x_16356:
        /* <DEDUP_REMOVED lines=11> */
.L_x_25768:


//--------------------- .text._Z15SoftmaxWarpImplI10DirectLoadI6__halffE11DirectStoreIfS1_EfLi2ELi2ELi8ELi1ELb1EL9Algorithm0EEvT_T0_ll --------------------------
	.section	.text._Z15SoftmaxWarpImplI10DirectLoadI6__halffE11DirectStoreIfS1_EfLi2ELi2ELi8ELi1ELb1EL9Algorithm0EEvT_T0_ll,"ax",@progbits
	.align	128
        .global         _Z15SoftmaxWarpImplI10DirectLoadI6__halffE11DirectStoreIfS1_EfLi2ELi2ELi8ELi1ELb1EL9Algorithm0EEvT_T0_ll
        .type           _Z15SoftmaxWarpImplI10DirectLoadI6__halffE11DirectStoreIfS1_EfLi2ELi2ELi8ELi1ELb1EL9Algorithm0EEvT_T0_ll,@function
        .size           _Z15SoftmaxWarpImplI10DirectLoadI6__halffE11DirectStoreIfS1_EfLi2ELi2ELi8ELi1ELb1EL9Algorithm0EEvT_T0_ll,(.L_x_25769 - _Z15SoftmaxWarpImplI10DirectLoadI6__halffE11DirectStoreIfS1_EfLi2ELi2ELi8ELi1ELb1EL9Algorithm0EEvT_T0_ll)
        .other          _Z15SoftmaxWarpImplI10DirectLoadI6__halffE11DirectStoreIfS1_EfLi2ELi2ELi8ELi1ELb1EL9Algorithm0EEvT_T0_ll,@"STO_CUDA_ENTRY STV_DEFAULT"
_Z15SoftmaxWarpImplI10DirectLoadI6__halffE11DirectStoreIfS1_EfLi2ELi2ELi8ELi1ELb1EL9Algorithm0EEvT_T0_ll:
.text._Z15SoftmaxWarpImplI10DirectLoadI6__halffE11DirectStoreIfS1_EfLi2ELi2ELi8ELi1ELb1EL9Algorithm0EEvT_T0_ll:
        /* <DEDUP_REMOVED lines=24> */
.L_x_16357:
        /* <DEDUP_REMOVED lines=14> */
.L_x_16365:
        /* <DEDUP_REMOVED lines=60> */
.L_x_16373:
        /* <DEDUP_REMOVED lines=11> */
[----:B0-----:R-:W-:Y:S05]  /*06d0*/  CALL.REL.NOINC `($__internal_317_$__cuda_sm3x_div_rn_noftz_f32_slowpath) ;  /* 0x00000004009c7944 */ /* 0x001fea0003c00000 */
[----:B------:R-:W-:-:S07]  /*06e0*/  IMAD.MOV.U32 R6, RZ, RZ, R2 ;  /* 0x000000ffff067224 */ /* 0x000fce00078e0002 */
.L_x_16360:
[----:B------:R-:W-:Y:S05]  /*06f0*/  BSYNC.RECONVERGENT B0 ;  /* 0x0000000000007941 */ /* 0x000fea0003800200 */
.L_x_16359:
        /* <DEDUP_REMOVED lines=11> */
[----:B0-----:R-:W-:Y:S05]  /*07b0*/  CALL.REL.NOINC `($__internal_317_$__cuda_sm3x_div_rn_noftz_f32_slowpath) ;  /* 0x0000000400647944 */ /* 0x001fea0003c00000 */
[----:B------:R-:W-:-:S07]  /*07c0*/  IMAD.MOV.U32 R13, RZ, RZ, R2 ;  /* 0x000000ffff0d7224 */ /* 0x000fce00078e0002 */
.L_x_16362:
[----:B------:R-:W-:Y:S05]  /*07d0*/  BSYNC.RECONVERGENT B0 ;  /* 0x0000000000007941 */ /* 0x000fea0003800200 */
.L_x_16361:
        /* <DEDUP_REMOVED lines=18> */
.L_x_16364:
[----:B------:R-:W-:Y:S05]  /*0900*/  BSYNC.RECONVERGENT B0 ;  /* 0x0000000000007941 */ /* 0x000fea0003800200 */
.L_x_16363:
[----:B------:R-:W-:-:S04]  /*0910*/  IADD3 R8, P0, PT, R7, R8, RZ ;  /* 0x0000000807087210 */ /* 0x000fc80007f1e0ff */
[----:B------:R-:W-:Y:S02]  /*0920*/  LEA.HI.X.SX32 R9, R7, R9, 0x1, P0 ;  /* 0x0000000907097211 */ /* 0x000fe400000f0eff */
[----:B------:R-:W-:-:S04]  /*0930*/  ISETP.GE.U32.AND P0, PT, R8, UR42, PT ;  /* 0x0000002a08007c0c */ /* 0x000fc8000bf06070 */
[----:B------:R-:W-:-:S13]  /*0940*/  ISETP.GE.AND.EX P0, PT, R9, UR43, PT, P0 ;  /* 0x0000002b09007c0c */ /* 0x000fda000bf06300 */
[----:B------:R-:W-:Y:S05]  /*0950*/  @!P0 BRA `(.L_x_16365) ;  /* 0xfffffff800408947 */ /* 0x000fea000383ffff */
[----:B------:R-:W-:Y:S05]  /*0960*/  EXIT ;  /* 0x000000000000794d */ /* 0x000fea0003800000 */
.L_x_16358:
[----:B------:R-:W-:Y:S01]  /*0970*/  BSSY B0, `(.L_x_16366) ;  /* 0x0000007000007945 */ /* 0x000fe20003800000 */
[----:B------:R-:W-:Y:S01]  /*0980*/  MOV R12, 0x4 ;  /* 0x00000004000c7802 */ /* 0x000fe20000000f00 */
[----:B------:R-:W-:Y:S01]  /*0990*/  IMAD.MOV.U32 R11, RZ, RZ, 0x1f ;  /* 0x0000001fff0b7424 */ /* 0x000fe200078e00ff */
[----:B------:R-:W-:-:S07]  /*09a0*/  MOV R15, 0xffffffff ;  /* 0xffffffff000f7802 */ /* 0x000fce0000000f00 */
[----:B0-----:R-:W-:Y:S05]  /*09b0*/  WARPSYNC.COLLECTIVE R15, `(.L_x_16367) ;  /* 0x000000000f087348 */ /* 0x001fea0003c00000 */
[----:B------:R1:W2:Y:S02]  /*09c0*/  SHFL.BFLY P6, R14, R13, R12, R11 ;  /* 0x0c00000c0d0e7389 */ /* 0x0002a400000c000b */
[----:B012---:R-:W-:Y:S05]  /*09d0*/  ENDCOLLECTIVE ;  /* 0x000000000000791b */ /* 0x007fea0003800000 */
.L_x_16367:
[----:B------:R-:W-:Y:S05]  /*09e0*/  BSYNC B0 ;  /* 0x0000000000007941 */ /* 0x000fea0003800000 */
.L_x_16366:
        /* <DEDUP_REMOVED lines=9> */
.L_x_16368:
[----:B------:R-:W-:Y:S01]  /*0a80*/  IMAD.MOV.U32 R12, RZ, RZ, 0x1 ;  /* 0x00000001ff0c7424 */ /* 0x000fe200078e00ff */
[----:B------:R-:W-:-:S04]  /*0a90*/  FMNMX R0, R13, R14, !PT ;  /* 0x0000000e0d007209 */ /* 0x000fc80007800000 */
[----:B------:R-:W-:-:S07]  /*0aa0*/  MOV R13, R0 ;  /* 0x00000000000d7202 */ /* 0x000fce0000000f00 */
[----:B------:R-:W-:Y:S05]  /*0ab0*/  WARPSYNC.COLLECTIVE R15, `(.L_x_16369) ;  /* 0x000000000f087348 */ /* 0x000fea0003c00000 */
[----:B------:R0:W1:Y:S02]  /*0ac0*/  SHFL.BFLY P6, R14, R13, R12, R11 ;  /* 0x0c00000c0d0e7389 */ /* 0x00006400000c000b */
[----:B01----:R-:W-:Y:S05]  /*0ad0*/  ENDCOLLECTIVE ;  /* 0x000000000000791b */ /* 0x003fea0003800000 */
.L_x_16369:
        /* <DEDUP_REMOVED lines=26> */
.L_x_16370:
[----:B------:R-:W-:Y:S02]  /*0c80*/  IMAD.MOV.U32 R12, RZ, RZ, 0x2 ;  /* 0x00000002ff0c7424 */ /* 0x000fe400078e00ff */
[----:B------:R-:W-:-:S05]  /*0c90*/  FADD R3, R13, R14 ;  /* 0x0000000e0d037221 */ /* 0x000fca0000000000 */
[----:B------:R-:W-:-:S07]  /*0ca0*/  MOV R13, R3 ;  /* 0x00000003000d7202 */ /* 0x000fce0000000f00 */
[----:B------:R-:W-:Y:S05]  /*0cb0*/  WARPSYNC.COLLECTIVE R15, `(.L_x_16371) ;  /* 0x000000000f087348 */ /* 0x000fea0003c00000 */
[----:B------:R0:W1:Y:S02]  /*0cc0*/  SHFL.BFLY P6, R14, R13, R12, R11 ;  /* 0x0c00000c0d0e7389 */ /* 0x00006400000c000b */
[----:B01----:R-:W-:Y:S05]  /*0cd0*/  ENDCOLLECTIVE ;  /* 0x000000000000791b */ /* 0x003fea0003800000 */
.L_x_16371:
[----:B------:R-:W-:Y:S02]  /*0ce0*/  IMAD.MOV.U32 R12, RZ, RZ, 0x1 ;  /* 0x00000001ff0c7424 */ /* 0x000fe400078e00ff */
[----:B------:R-:W-:-:S05]  /*0cf0*/  FADD R6, R3, R14 ;  /* 0x0000000e03067221 */ /* 0x000fca0000000000 */
[----:B------:R-:W-:-:S07]  /*0d00*/  MOV R13, R6 ;  /* 0x00000006000d7202 */ /* 0x000fce0000000f00 */
[----:B------:R-:W-:Y:S05]  /*0d10*/  WARPSYNC.COLLECTIVE R15, `(.L_x_16372) ;  /* 0x000000000f087348 */ /* 0x000fea0003c00000 */
[----:B------:R0:W1:Y:S02]  /*0d20*/  SHFL.BFLY P6, R14, R13, R12, R11 ;  /* 0x0c00000c0d0e7389 */ /* 0x00006400000c000b */
[----:B01----:R-:W-:Y:S05]  /*0d30*/  ENDCOLLECTIVE ;  /* 0x000000000000791b */ /* 0x003fea0003800000 */
.L_x_16372:
[----:B------:R-:W-:Y:S05]  /*0d40*/  BRA `(.L_x_16373) ;  /* 0xfffffff800347947 */ /* 0x000fea000383ffff */
        .weak           $__internal_317_$__cuda_sm3x_div_rn_noftz_f32_slowpath
        .type           $__internal_317_$__cuda_sm3x_div_rn_noftz_f32_slowpath,@function
        .size           $__internal_317_$__cuda_sm3x_div_rn_noftz_f32_slowpath,(.L_x_25769 - $__internal_317_$__cuda_sm3x_div_rn_noftz_f32_slowpath)
$__internal_317_$__cuda_sm3x_div_rn_noftz_f32_slowpath:
        /* <DEDUP_REMOVED lines=35> */
.L_x_16375:
        /* <DEDUP_REMOVED lines=51> */
.L_x_16382:
[----:B------:R-:W-:-:S04]  /*12b0*/  LOP3.LUT R2, R2, 0x80000000, RZ, 0xc0, !PT ;  /* 0x8000000002027812 */ /* 0x000fc800078ec0ff */
[----:B------:R-:W-:Y:S01]  /*12c0*/  LOP3.LUT R2, R2, 0x7f800000, RZ, 0xfc, !PT ;  /* 0x7f80000002027812 */ /* 0x000fe200078efcff */
[----:B------:R-:W-:Y:S06]  /*12d0*/  BRA `(.L_x_16383) ;  /* 0x0000000000047947 */ /* 0x000fec0003800000 */
.L_x_16381:
[----:B------:R-:W-:-:S07]  /*12e0*/  IMAD R2, R14, 0x800000, R2 ;  /* 0x008000000e027824 */ /* 0x000fce00078e0202 */
.L_x_16383:
[----:B------:R-:W-:Y:S05]  /*12f0*/  BSYNC.RECONVERGENT B2 ;  /* 0x0000000000027941 */ /* 0x000fea0003800200 */
.L_x_16380:
[----:B------:R-:W-:Y:S05]  /*1300*/  BRA `(.L_x_16384) ;  /* 0x0000000000207947 */ /* 0x000fea0003800000 */
.L_x_16379:
[----:B------:R-:W-:-:S04]  /*1310*/  LOP3.LUT R2, R15, 0x80000000, R2, 0x48, !PT ;  /* 0x800000000f027812 */ /* 0x000fc800078e4802 */
[----:B------:R-:W-:Y:S01]  /*1320*/  LOP3.LUT R2, R2, 0x7f800000, RZ, 0xfc, !PT ;  /* 0x7f80000002027812 */ /* 0x000fe200078efcff */
[----:B------:R-:W-:Y:S06]  /*1330*/  BRA `(.L_x_16384) ;  /* 0x0000000000147947 */ /* 0x000fec0003800000 */
.L_x_16378:
[----:B------:R-:W-:Y:S01]  /*1340*/  LOP3.LUT R2, R15, 0x80000000, R2, 0x48, !PT ;  /* 0x800000000f027812 */ /* 0x000fe200078e4802 */
[----:B------:R-:W-:Y:S06]  /*1350*/  BRA `(.L_x_16384) ;  /* 0x00000000000c7947 */ /* 0x000fec0003800000 */
.L_x_16377:
[----:B------:R-:W0:Y:S01]  /*1360*/  MUFU.RSQ R2, -QNAN ;  /* 0xffc0000000027908 */ /* 0x000e220000001400 */
[----:B------:R-:W-:Y:S05]  /*1370*/  BRA `(.L_x_16384) ;  /* 0x0000000000047947 */ /* 0x000fea0003800000 */
.L_x_16376:
[----:B------:R-:W-:-:S07]  /*1380*/  FADD.FTZ R2, R2, R3 ;  /* 0x0000000302027221 */ /* 0x000fce0000010000 */
.L_x_16384:
[----:B------:R-:W-:Y:S05]  /*1390*/  BSYNC.RECONVERGENT B1 ;  /* 0x0000000000017941 */ /* 0x000fea0003800200 */
.L_x_16374:
[----:B------:R-:W-:-:S04]  /*13a0*/  HFMA2 R13, -RZ, RZ, 0, 0 ;  /* 0x00000000ff0d7431 */ /* 0x000fc800000001ff */
[----:B0-----:R-:W-:Y:S05]  /*13b0*/  RET.REL.NODEC R12 `(_Z15SoftmaxWarpImplI10DirectLoadI6__halffE11DirectStoreIfS1_EfLi2ELi2ELi8ELi1ELb1EL9Algorithm0EEvT_T0_ll) ;  /* 0xffffffec0c107950 */ /* 0x001fea0003c3ffff */
.L_x_16385:
        /* <DEDUP_REMOVED lines=12> */
.L_x_25769:


//--------------------- .text._Z15SoftmaxWarpImplI10DirectLoadI6__halffE11DirectStoreIfS1_EfLi2ELi2ELi8ELi1ELb0EL9Algorithm0EEvT_T0_ll --------------------------
	.section	.text._Z15SoftmaxWarpImplI10DirectLoadI6__halffE11DirectStoreIfS1_EfLi2ELi2ELi8ELi1ELb0EL9Algorithm0EEvT_T0_ll,"ax",@progbits
	.align	128
        .global         _Z15SoftmaxWarpImplI10DirectLoadI6__halffE11DirectStoreIfS1_EfLi2ELi2ELi8ELi1ELb0EL9Algorithm0EEvT_T0_ll
        .type           _Z15SoftmaxWarpImplI10DirectLoadI6__halffE11DirectStoreIfS1_EfLi2ELi2ELi8ELi1ELb0EL9Algorithm0EEvT_T0_ll,@function
        .size           _Z15SoftmaxWarpImplI10DirectLoadI6__halffE11DirectStoreIfS1_EfLi2ELi2ELi8ELi1ELb0EL9Algorithm0EEvT_T0_ll,(.L_x_25771 - _Z15SoftmaxWarpImplI10DirectLoadI6__halffE11DirectStoreIfS1_EfLi2ELi2ELi8ELi1ELb0EL9Algorithm0EEvT_T0_ll)
        .other          _Z15SoftmaxWarpImplI10DirectLoadI6__halffE11DirectStoreIfS1_EfLi2ELi2ELi8ELi1ELb0EL9Algorithm0EEvT_T0_ll,@"STO_CUDA_ENTRY STV_DEFAULT"
_Z15SoftmaxWarpImplI10DirectLoadI6__halffE11DirectStoreIfS1_EfLi2ELi2ELi8ELi1ELb0EL9Algorithm0EEvT_T0_ll:
.text._Z15SoftmaxWarpImplI10DirectLoadI6__halffE11DirectStoreIfS1_EfLi2ELi2ELi8ELi1ELb0EL9Algorithm0EEvT_T0_ll:
        /* <DEDUP_REMOVED lines=24> */
.L_x_16386:
        /* <DEDUP_REMOVED lines=47> */
.L_x_16388:
[----:B------:R-:W-:-:S07]  /*0470*/  MOV R0, 0x490 ;  /* 0x0000049000007802 */ /* 0x000fce0000000f00 */
[----:B0-----:R-:W-:Y:S05]  /*0480*/  CALL.REL.NOINC `($__internal_318_$__cuda_sm20_div_u64) ;  /* 0x0000002000047944 */ /* 0x001fea0003c00000 */
[----:B------:R-:W-:Y:S01]  /*0490*/  MOV R2, R4 ;  /* 0x0000000400027202 */ /* 0x000fe20000000f00 */
[----:B------:R-:W-:-:S07]  /*04a0*/  IMAD.MOV.U32 R3, RZ, RZ, R5 ;  /* 0x000000ffff037224 */ /* 0x000fce00078e0005 */
.L_x_16389:
[----:B------:R-:W-:Y:S05]  /*04b0*/  BSYNC.RECONVERGENT B0 ;  /* 0x0000000000007941 */ /* 0x000fea0003800200 */
.L_x_16387:
        /* <DEDUP_REMOVED lines=64> */
.L_x_16414:
        /* <DEDUP_REMOVED lines=12> */
[----:B0-----:R-:W-:Y:S05]  /*0980*/  CALL.REL.NOINC `($__internal_319_$__cuda_sm3x_div_rn_noftz_f32_slowpath) ;  /* 0x0000001c00d87944 */ /* 0x001fea0003c00000 */
[----:B------:R-:W-:-:S07]  /*0990*/  IMAD.MOV.U32 R8, RZ, RZ, R13 ;  /* 0x000000ffff087224 */ /* 0x000fce00078e000d */
.L_x_16394:
[----:B------:R-:W-:Y:S05]  /*09a0*/  BSYNC.RECONVERGENT B1 ;  /* 0x0000000000017941 */ /* 0x000fea0003800200 */
.L_x_16393:
        /* <DEDUP_REMOVED lines=12> */
[----:B0-----:R-:W-:Y:S05]  /*0a70*/  CALL.REL.NOINC `($__internal_319_$__cuda_sm3x_div_rn_noftz_f32_slowpath) ;  /* 0x0000001c009c7944 */ /* 0x001fea0003c00000 */
.L_x_16396:
[----:B------:R-:W-:Y:S05]  /*0a80*/  BSYNC.RECONVERGENT B1 ;  /* 0x0000000000017941 */ /* 0x000fea0003800200 */
.L_x_16395:
[----:B------:R-:W1:Y:S01]  /*0a90*/  LDCU.128 UR4, c[0x0][0x390] ;  /* 0x00007200ff0477ac */ /* 0x000e620008000c00 */
[----:B------:R-:W-:Y:S01]  /*0aa0*/  MOV R2, R4 ;  /* 0x0000000400027202 */ /* 0x000fe20000000f00 */
[----:B------:R-:W-:Y:S01]  /*0ab0*/  IMAD.MOV.U32 R3, RZ, RZ, RZ ;  /* 0x000000ffff037224 */ /* 0x000fe200078e00ff */
[----:B------:R-:W-:Y:S01]  /*0ac0*/  F2FP.F16.F32.PACK_AB R13, R13, R8 ;  /* 0x000000080d0d723e */ /* 0x000fe200000000ff */
        /* <DEDUP_REMOVED lines=16> */
.L_x_16391:
[----:B------:R-:W-:Y:S05]  /*0bd0*/  BSYNC B0 ;  /* 0x0000000000007941 */ /* 0x000fea0003800000 */
.L_x_16390:
[----:B------:R-:W-:-:S04]  /*0be0*/  ISETP.NE.U32.AND P0, PT, R20, RZ, PT ;  /* 0x000000ff1400720c */ /* 0x000fc80003f05070 */
[----:B------:R-:W-:-:S13]  /*0bf0*/  ISETP.NE.AND.EX P0, PT, R21, RZ, PT, P0 ;  /* 0x000000ff1500720c */ /* 0x000fda0003f05300 */
[----:B------:R-:W-:Y:S05]  /*0c00*/  @!P0 EXIT ;  /* 0x000000000000894d */ /* 0x000fea0003800000 */
.L_x_16407:
        /* <DEDUP_REMOVED lines=54> */
.L_x_16422:
        /* <DEDUP_REMOVED lines=14> */
[----:B------:R-:W-:-:S07]  /*1050*/  MOV R11, R13 ;  /* 0x0000000d000b7202 */ /* 0x000fce0000000f00 */
.L_x_16399:
[----:B------:R-:W-:Y:S05]  /*1060*/  BSYNC.RECONVERGENT B0 ;  /* 0x0000000000007941 */ /* 0x000fea0003800200 */
.L_x_16398:
        /* <DEDUP_REMOVED lines=12> */
[----:B0-----:R-:W-:Y:S05]  /*1130*/  CALL.REL.NOINC `($__internal_319_$__cuda_sm3x_div_rn_noftz_f32_slowpath) ;  /* 0x0000001400ec7944 */ /* 0x001fea0003c00000 */
[----:B------:R-:W-:-:S07]  /*1140*/  IMAD.MOV.U32 R2, RZ, RZ, R13 ;  /* 0x000000ffff027224 */ /* 0x000fce00078e000d */
.L_x_16401:
[----:B------:R-:W-:Y:S05]  /*1150*/  BSYNC.RECONVERGENT B0 ;  /* 0x0000000000007941 */ /* 0x000fea0003800200 */
.L_x_16400:
        /* <DEDUP_REMOVED lines=11> */
[----:B------:R-:W-:Y:S01]  /*1210*/  F2FP.F16.F32.PACK_AB R11, R2, R11 ;  /* 0x0000000b020b723e */ /* 0x000fe200000000ff */
        /* <DEDUP_REMOVED lines=22> */
[--C-:B--2---:R-:W-:Y:S02]  /*1380*/  HADD2.F32 R17, -RZ, R20.reuse.H0_H0 ;  /* 0x20000014ff117230 */ /* 0x104fe40000004100 */
[----:B------:R-:W-:-:S05]  /*1390*/  HADD2.F32 R18, -RZ, R20.H1_H1 ;  /* 0x30000014ff127230 */ /* 0x000fca0000004100 */
        /* <DEDUP_REMOVED lines=35> */
.L_x_16430:
        /* <DEDUP_REMOVED lines=15> */
.L_x_16404:
[----:B------:R-:W-:Y:S05]  /*16c0*/  BSYNC.RECONVERGENT B0 ;  /* 0x0000000000007941 */ /* 0x000fea0003800200 */
.L_x_16403:
        /* <DEDUP_REMOVED lines=14> */
.L_x_16406:
[----:B------:R-:W-:Y:S05]  /*17b0*/  BSYNC.RECONVERGENT B0 ;  /* 0x0000000000007941 */ /* 0x000fea0003800200 */
.L_x_16405:
[----:B------:R-:W-:Y:S02]  /*17c0*/  HFMA2 R3, -RZ, RZ, 0, 0 ;  /* 0x00000000ff037431 */ /* 0x000fe400000001ff */
        /* <DEDUP_REMOVED lines=22> */
.L_x_16392:
[----:B------:R-:W-:Y:S01]  /*1930*/  IMAD.MOV.U32 R12, RZ, RZ, 0x4 ;  /* 0x00000004ff0c7424 */ /* 0x000fe200078e00ff */
[----:B------:R-:W-:Y:S02]  /*1940*/  MOV R11, 0x1f ;  /* 0x0000001f000b7802 */ /* 0x000fe40000000f00 */
[----:B------:R-:W-:Y:S02]  /*1950*/  MOV R15, 0xffffffff ;  /* 0xffffffff000f7802 */ /* 0x000fe40000000f00 */
[----:B------:R-:W-:-:S07]  /*1960*/  MOV R3, 0x3bbb989d ;  /* 0x3bbb989d00037802 */ /* 0x000fce0000000f00 */
[----:B0-----:R-:W-:Y:S05]  /*1970*/  WARPSYNC.COLLECTIVE R15, `(.L_x_16408) ;  /* 0x000000000f087348 */ /* 0x001fea0003c00000 */
[----:B------:R1:W2:Y:S02]  /*1980*/  SHFL.BFLY P6, R14, R13, R12, R11 ;  /* 0x0c00000c0d0e7389 */ /* 0x0002a400000c000b */
[----:B012---:R-:W-:Y:S05]  /*1990*/  ENDCOLLECTIVE ;  /* 0x000000000000791b */ /* 0x007fea0003800000 */
.L_x_16408:
[----:B------:R-:W-:Y:S02]  /*19a0*/  MOV R12, 0x2 ;  /* 0x00000002000c7802 */ /* 0x000fe40000000f00 */
[----:B------:R-:W-:-:S05]  /*19b0*/  FMNMX R0, R13, R14, !PT ;  /* 0x0000000e0d007209 */ /* 0x000fca0007800000 */
[----:B------:R-:W-:-:S07]  /*19c0*/  IMAD.MOV.U32 R13, RZ, RZ, R0 ;  /* 0x000000ffff0d7224 */ /* 0x000fce00078e0000 */
[----:B------:R-:W-:Y:S05]  /*19d0*/  WARPSYNC.COLLECTIVE R15, `(.L_x_16409) ;  /* 0x000000000f087348 */ /* 0x000fea0003c00000 */
[----:B------:R0:W1:Y:S02]  /*19e0*/  SHFL.BFLY P6, R14, R13, R12, R11 ;  /* 0x0c00000c0d0e7389 */ /* 0x00006400000c000b */
[----:B01----:R-:W-:Y:S05]  /*19f0*/  ENDCOLLECTIVE ;  /* 0x000000000000791b */ /* 0x003fea0003800000 */
.L_x_16409:
[----:B------:R-:W-:Y:S01]  /*1a00*/  IMAD.MOV.U32 R12, RZ, RZ, 0x1 ;  /* 0x00000001ff0c7424 */ /* 0x000fe200078e00ff */
[----:B------:R-:W-:-:S04]  /*1a10*/  FMNMX R2, R0, R14, !PT ;  /* 0x0000000e00027209 */ /* 0x000fc80007800000 */
[----:B------:R-:W-:-:S07]  /*1a20*/  MOV R13, R2 ;  /* 0x00000002000d7202 */ /* 0x000fce0000000f00 */
[----:B------:R-:W-:Y:S05]  /*1a30*/  WARPSYNC.COLLECTIVE R15, `(.L_x_16410) ;  /* 0x000000000f087348 */ /* 0x000fea0003c00000 */
[----:B------:R0:W1:Y:S02]  /*1a40*/  SHFL.BFLY P6, R14, R13, R12, R11 ;  /* 0x0c00000c0d0e7389 */ /* 0x00006400000c000b */
[----:B01----:R-:W-:Y:S05]  /*1a50*/  ENDCOLLECTIVE ;  /* 0x000000000000791b */ /* 0x003fea0003800000 */
.L_x_16410:
        /* <DEDUP_REMOVED lines=10> */
[C---:B------:R-:W-:Y:S02]  /*1b00*/  FADD R11, R23.reuse, -12583039 ;  /* 0xcb40007f170b7421 */ /* 0x040fe40000000000 */
[----:B------:R-:W-:Y:S02]  /*1b10*/  FFMA R3, R0, 1.4426950216293334961, -R3 ;  /* 0x3fb8aa3b00037823 */ /* 0x000fe40000000803 */
[----:B------:R-:W-:Y:S02]  /*1b20*/  FFMA R11, R2, 1.4426950216293334961, -R11 ;  /* 0x3fb8aa3b020b7823 */ /* 0x000fe4000000080b */
[----:B------:R-:W-:Y:S01]  /*1b30*/  FFMA R3, R0, 1.925963033500011079e-08, R3 ;  /* 0x32a5706000037823 */ /* 0x000fe20000000003 */
[----:B------:R-:W-:Y:S01]  /*1b40*/  SHF.L.U32 R0, R23, 0x17, RZ ;  /* 0x0000001717007819 */ /* 0x000fe200000006ff */
[----:B------:R-:W-:Y:S01]  /*1b50*/  FFMA R14, R2, 1.925963033500011079e-08, R11 ;  /* 0x32a57060020e7823 */ /* 0x000fe2000000000b */
[----:B------:R-:W-:-:S03]  /*1b60*/  IMAD.SHL.U32 R2, R8, 0x800000, RZ ;  /* 0x0080000008027824 */ /* 0x000fc600078e00ff */
        /* <DEDUP_REMOVED lines=10> */
.L_x_16411:
[----:B------:R-:W-:Y:S01]  /*1c10*/  MOV R12, 0x2 ;  /* 0x00000002000c7802 */ /* 0x000fe20000000f00 */
[----:B------:R-:W-:-:S05]  /*1c20*/  FADD R3, R13, R14 ;  /* 0x0000000e0d037221 */ /* 0x000fca0000000000 */
[----:B------:R-:W-:-:S07]  /*1c30*/  MOV R13, R3 ;  /* 0x00000003000d7202 */ /* 0x000fce0000000f00 */
[----:B------:R-:W-:Y:S05]  /*1c40*/  WARPSYNC.COLLECTIVE R15, `(.L_x_16412) ;  /* 0x000000000f087348 */ /* 0x000fea0003c00000 */
[----:B------:R0:W1:Y:S02]  /*1c50*/  SHFL.BFLY P6, R14, R13, R12, R11 ;  /* 0x0c00000c0d0e7389 */ /* 0x00006400000c000b */
[----:B01----:R-:W-:Y:S05]  /*1c60*/  ENDCOLLECTIVE ;  /* 0x000000000000791b */ /* 0x003fea0003800000 */
.L_x_16412:
[----:B------:R-:W-:Y:S01]  /*1c70*/  MOV R12, 0x1 ;  /* 0x00000001000c7802 */ /* 0x000fe20000000f00 */
[----:B------:R-:W-:-:S04]  /*1c80*/  FADD R8, R3, R14 ;  /* 0x0000000e03087221 */ /* 0x000fc80000000000 */
[----:B------:R-:W-:-:S07]  /*1c90*/  IMAD.MOV.U32 R13, RZ, RZ, R8 ;  /* 0x000000ffff0d7224 */ /* 0x000fce00078e0008 */
[----:B------:R-:W-:Y:S05]  /*1ca0*/  WARPSYNC.COLLECTIVE R15, `(.L_x_16413) ;  /* 0x000000000f087348 */ /* 0x000fea0003c00000 */
[----:B------:R0:W1:Y:S02]  /*1cb0*/  SHFL.BFLY P6, R14, R13, R12, R11 ;  /* 0x0c00000c0d0e7389 */ /* 0x00006400000c000b */
[----:B01----:R-:W-:Y:S05]  /*1cc0*/  ENDCOLLECTIVE ;  /* 0x000000000000791b */ /* 0x003fea0003800000 */
.L_x_16413:
[----:B------:R-:W-:Y:S05]  /*1cd0*/  BRA `(.L_x_16414) ;  /* 0xffffffe800f87947 */ /* 0x000fea000383ffff */
.L_x_16397:
[----:B------:R-:W-:Y:S01]  /*1ce0*/  BSSY B0, `(.L_x_16415) ;  /* 0x0000007000007945 */ /* 0x000fe20003800000 */
[----:B------:R-:W-:Y:S01]  /*1cf0*/  MOV R12, 0x4 ;  /* 0x00000004000c7802 */ /* 0x000fe20000000f00 */
[----:B------:R-:W-:Y:S01]  /*1d00*/  IMAD.MOV.U32 R11, RZ, RZ, 0x1f ;  /* 0x0000001fff0b7424 */ /* 0x000fe200078e00ff */
[----:B------:R-:W-:-:S07]  /*1d10*/  MOV R15, 0xffffffff ;  /* 0xffffffff000f7802 */ /* 0x000fce0000000f00 */
[----:B0-----:R-:W-:Y:S05]  /*1d20*/  WARPSYNC.COLLECTIVE R15, `(.L_x_16416) ;  /* 0x000000000f087348 */ /* 0x001fea0003c00000 */
[----:B------:R1:W2:Y:S02]  /*1d30*/  SHFL.BFLY P6, R14, R13, R12, R11 ;  /* 0x0c00000c0d0e7389 */ /* 0x0002a400000c000b */
[----:B012---:R-:W-:Y:S05]  /*1d40*/  ENDCOLLECTIVE ;  /* 0x000000000000791b */ /* 0x007fea0003800000 */
.L_x_16416:
[----:B------:R-:W-:Y:S05]  /*1d50*/  BSYNC B0 ;  /* 0x0000000000007941 */ /* 0x000fea0003800000 */
.L_x_16415:
        /* <DEDUP_REMOVED lines=8> */
.L_x_16417:
[----:B------:R-:W-:Y:S01]  /*1de0*/  IMAD.MOV.U32 R12, RZ, RZ, 0x1 ;  /* 0x00000001ff0c7424 */ /* 0x000fe200078e00ff */
[----:B------:R-:W-:-:S04]  /*1df0*/  FMNMX R0, R13, R14, !PT ;  /* 0x0000000e0d007209 */ /* 0x000fc80007800000 */
[----:B------:R-:W-:-:S07]  /*1e00*/  MOV R13, R0 ;  /* 0x00000000000d7202 */ /* 0x000fce0000000f00 */
[----:B------:R-:W-:Y:S05]  /*1e10*/  WARPSYNC.COLLECTIVE R15, `(.L_x_16418) ;  /* 0x000000000f087348 */ /* 0x000fea0003c00000 */
[----:B------:R0:W1:Y:S02]  /*1e20*/  SHFL.BFLY P6, R14, R13, R12, R11 ;  /* 0x0c00000c0d0e7389 */ /* 0x00006400000c000b */
[----:B01----:R-:W-:Y:S05]  /*1e30*/  ENDCOLLECTIVE ;  /* 0x000000000000791b */ /* 0x003fea0003800000 */
.L_x_16418:
        /* <DEDUP_REMOVED lines=27> */
.L_x_16419:
[----:B------:R-:W-:Y:S02]  /*1ff0*/  HFMA2 R12, -RZ, RZ, 0, 1.1920928955078125e-07 ;  /* 0x00000002ff0c7431 */ /* 0x000fe400000001ff */
[----:B------:R-:W-:-:S05]  /*2000*/  FADD R2, R13, R14 ;  /* 0x0000000e0d027221 */ /* 0x000fca0000000000 */
[----:B------:R-:W-:-:S07]  /*2010*/  MOV R13, R2 ;  /* 0x00000002000d7202 */ /* 0x000fce0000000f00 */
[----:B------:R-:W-:Y:S05]  /*2020*/  WARPSYNC.COLLECTIVE R15, `(.L_x_16420) ;  /* 0x000000000f087348 */ /* 0x000fea0003c00000 */
[----:B------:R0:W1:Y:S02]  /*2030*/  SHFL.BFLY P6, R14, R13, R12, R11 ;  /* 0x0c00000c0d0e7389 */ /* 0x00006400000c000b */
[----:B01----:R-:W-:Y:S05]  /*2040*/  ENDCOLLECTIVE ;  /* 0x000000000000791b */ /* 0x003fea0003800000 */
.L_x_16420:
[----:B------:R-:W-:Y:S01]  /*2050*/  MOV R12, 0x1 ;  /* 0x00000001000c7802 */ /* 0x000fe20000000f00 */
[----:B------:R-:W-:-:S04]  /*2060*/  FADD R3, R2, R14 ;  /* 0x0000000e02037221 */ /* 0x000fc80000000000 */
[----:B------:R-:W-:-:S07]  /*2070*/  IMAD.MOV.U32 R13, RZ, RZ, R3 ;  /* 0x000000ffff0d7224 */ /* 0x000fce00078e0003 */
[----:B------:R-:W-:Y:S05]  /*2080*/  WARPSYNC.COLLECTIVE R15, `(.L_x_16421) ;  /* 0x000000000f087348 */ /* 0x000fea0003c00000 */
[----:B------:R0:W1:Y:S02]  /*2090*/  SHFL.BFLY P6, R14, R13, R12, R11 ;  /* 0x0c00000c0d0e7389 */ /* 0x00006400000c000b */
[----:B01----:R-:W-:Y:S05]  /*20a0*/  ENDCOLLECTIVE ;  /* 0x000000000000791b */ /* 0x003fea0003800000 */
.L_x_16421:
[----:B------:R-:W-:Y:S05]  /*20b0*/  BRA `(.L_x_16422) ;  /* 0xffffffec00ac7947 */ /* 0x000fea000383ffff */
.L_x_16402:
[----:B------:R-:W-:Y:S01]  /*20c0*/  BSSY B0, `(.L_x_16423) ;  /* 0x0000007000007945 */ /* 0x000fe20003800000 */
[----:B------:R-:W-:Y:S01]  /*20d0*/  MOV R12, 0x4 ;  /* 0x00000004000c7802 */ /* 0x000fe20000000f00 */
[----:B------:R-:W-:Y:S01]  /*20e0*/  IMAD.MOV.U32 R11, RZ, RZ, 0x1f ;  /* 0x0000001fff0b7424 */ /* 0x000fe200078e00ff */
[----:B------:R-:W-:-:S07]  /*20f0*/  MOV R15, 0xffffffff ;  /* 0xffffffff000f7802 */ /* 0x000fce0000000f00 */
[----:B0-----:R-:W-:Y:S05]  /*2100*/  WARPSYNC.COLLECTIVE R15, `(.L_x_16424) ;  /* 0x000000000f087348 */ /* 0x001fea0003c00000 */
[----:B------:R1:W2:Y:S02]  /*2110*/  SHFL.BFLY P6, R14, R13, R12, R11 ;  /* 0x0c00000c0d0e7389 */ /* 0x0002a400000c000b */
[----:B012---:R-:W-:Y:S05]  /*2120*/  ENDCOLLECTIVE ;  /* 0x000000000000791b */ /* 0x007fea0003800000 */
.L_x_16424:
[----:B------:R-:W-:Y:S05]  /*2130*/  BSYNC B0 ;  /* 0x0000000000007941 */ /* 0x000fea0003800000 */
.L_x_16423:
        /* <DEDUP_REMOVED lines=8> */
.L_x_16425:
[----:B------:R-:W-:Y:S01]  /*21c0*/  IMAD.MOV.U32 R12, RZ, RZ, 0x1 ;  /* 0x00000001ff0c7424 */ /* 0x000fe200078e00ff */
[----:B------:R-:W-:-:S04]  /*21d0*/  FMNMX R0, R13, R14, !PT ;  /* 0x0000000e0d007209 */ /* 0x000fc80007800000 */
[----:B------:R-:W-:-:S07]  /*21e0*/  MOV R13, R0 ;  /* 0x00000000000d7202 */ /* 0x000fce0000000f00 */
[----:B------:R-:W-:Y:S05]  /*21f0*/  WARPSYNC.COLLECTIVE R15, `(.L_x_16426) ;  /* 0x000000000f087348 */ /* 0x000fea0003c00000 */
[----:B------:R0:W1:Y:S02]  /*2200*/  SHFL.BFLY P6, R14, R13, R12, R11 ;  /* 0x0c00000c0d0e7389 */ /* 0x00006400000c000b */
[----:B01----:R-:W-:Y:S05]  /*2210*/  ENDCOLLECTIVE ;  /* 0x000000000000791b */ /* 0x003fea0003800000 */
.L_x_16426:
        /* <DEDUP_REMOVED lines=27> */
.L_x_16427:
[----:B------:R-:W-:Y:S02]  /*23d0*/  HFMA2 R12, -RZ, RZ, 0, 1.1920928955078125e-07 ;  /* 0x00000002ff0c7431 */ /* 0x000fe400000001ff */
[----:B------:R-:W-:-:S05]  /*23e0*/  FADD R2, R13, R14 ;  /* 0x0000000e0d027221 */ /* 0x000fca0000000000 */
[----:B------:R-:W-:-:S07]  /*23f0*/  MOV R13, R2 ;  /* 0x00000002000d7202 */ /* 0x000fce0000000f00 */
[----:B------:R-:W-:Y:S05]  /*2400*/  WARPSYNC.COLLECTIVE R15, `(.L_x_16428) ;  /* 0x000000000f087348 */ /* 0x000fea0003c00000 */
[----:B------:R0:W1:Y:S02]  /*2410*/  SHFL.BFLY P6, R14, R13, R12, R11 ;  /* 0x0c00000c0d0e7389 */ /* 0x00006400000c000b */
[----:B01----:R-:W-:Y:S05]  /*2420*/  ENDCOLLECTIVE ;  /* 0x000000000000791b */ /* 0x003fea0003800000 */
.L_x_16428:
[----:B------:R-:W-:Y:S01]  /*2430*/  MOV R12, 0x1 ;  /* 0x00000001000c7802 */ /* 0x000fe20000000f00 */
[----:B------:R-:W-:-:S04]  /*2440*/  FADD R3, R2, R14 ;  /* 0x0000000e02037221 */ /* 0x000fc80000000000 */
[----:B------:R-:W-:-:S07]  /*2450*/  IMAD.MOV.U32 R13, RZ, RZ, R3 ;  /* 0x000000ffff0d7224 */ /* 0x000fce00078e0003 */
[----:B------:R-:W-:Y:S05]  /*2460*/  WARPSYNC.COLLECTIVE R15, `(.L_x_16429) ;  /* 0x000000000f087348 */ /* 0x000fea0003c00000 */
[----:B------:R0:W1:Y:S02]  /*2470*/  SHFL.BFLY P6, R14, R13, R12, R11 ;  /* 0x0c00000c0d0e7389 */ /* 0x00006400000c000b */
[----:B01----:R-:W-:Y:S05]  /*2480*/  ENDCOLLECTIVE ;  /* 0x000000000000791b */ /* 0x003fea0003800000 */
.L_x_16429:
[----:B------:R-:W-:Y:S05]  /*2490*/  BRA `(.L_x_16430) ;  /* 0xfffffff0004c7947 */ /* 0x000fea000383ffff */
        .weak           $__internal_318_$__cuda_sm20_div_u64
        .type           $__internal_318_$__cuda_sm20_div_u64,@function
        .size           $__internal_318_$__cuda_sm20_div_u64,($__internal_319_$__cuda_sm3x_div_rn_noftz_f32_slowpath - $__internal_318_$__cuda_sm20_div_u64)
$__internal_318_$__cuda_sm20_div_u64:
        /* <DEDUP_REMOVED lines=68> */
[----:B------:R-:W-:Y:S06]  /*28e0*/  RET.REL.NODEC R2 `(_Z15SoftmaxWarpImplI10DirectLoadI6__halffE11DirectStoreIfS1_EfLi2ELi2ELi8ELi1ELb0EL9Algorithm0EEvT_T0_ll) ;  /* 0xffffffd402c47950 */ /* 0x000fec0003c3ffff */
        .weak           $__internal_319_$__cuda_sm3x_div_rn_noftz_f32_slowpath
        .type           $__internal_319_$__cuda_sm3x_div_rn_noftz_f32_slowpath,@function
        .size           $__internal_319_$__cuda_sm3x_div_rn_noftz_f32_slowpath,(.L_x_25771 - $__internal_319_$__cuda_sm3x_div_rn_noftz_f32_slowpath)
$__internal_319_$__cuda_sm3x_div_rn_noftz_f32_slowpath:
        /* <DEDUP_REMOVED lines=34> */
.L_x_16432:
        /* <DEDUP_REMOVED lines=51> */
.L_x_16439:
[----:B------:R-:W-:-:S04]  /*2e40*/  LOP3.LUT R2, R2, 0x80000000, RZ, 0xc0, !PT ;  /* 0x8000000002027812 */ /* 0x000fc800078ec0ff */
[----:B------:R-:W-:Y:S01]  /*2e50*/  LOP3.LUT R2, R2, 0x7f800000, RZ, 0xfc, !PT ;  /* 0x7f80000002027812 */ /* 0x000fe200078efcff */
[----:B------:R-:W-:Y:S06]  /*2e60*/  BRA `(.L_x_16440) ;  /* 0x0000000000047947 */ /* 0x000fec0003800000 */
.L_x_16438:
[----:B------:R-:W-:-:S07]  /*2e70*/  LEA R2, R25, R2, 0x17 ;  /* 0x0000000219027211 */ /* 0x000fce00078eb8ff */
.L_x_16440:
[----:B------:R-:W-:Y:S05]  /*2e80*/  BSYNC.RECONVERGENT B3 ;  /* 0x0000000000037941 */ /* 0x000fea0003800200 */
.L_x_16437:
[----:B------:R-:W-:Y:S05]  /*2e90*/  BRA `(.L_x_16441) ;  /* 0x0000000000207947 */ /* 0x000fea0003800000 */
.L_x_16436:
[----:B------:R-:W-:-:S04]  /*2ea0*/  LOP3.LUT R2, R3, 0x80000000, R2, 0x48, !PT ;  /* 0x8000000003027812 */ /* 0x000fc800078e4802 */
[----:B------:R-:W-:Y:S01]  /*2eb0*/  LOP3.LUT R2, R2, 0x7f800000, RZ, 0xfc, !PT ;  /* 0x7f80000002027812 */ /* 0x000fe200078efcff */
[----:B------:R-:W-:Y:S06]  /*2ec0*/  BRA `(.L_x_16441) ;  /* 0x0000000000147947 */ /* 0x000fec0003800000 */
.L_x_16435:
[----:B------:R-:W-:Y:S01]  /*2ed0*/  LOP3.LUT R2, R3, 0x80000000, R2, 0x48, !PT ;  /* 0x8000000003027812 */ /* 0x000fe200078e4802 */
[----:B------:R-:W-:Y:S06]  /*2ee0*/  BRA `(.L_x_16441) ;  /* 0x00000000000c7947 */ /* 0x000fec0003800000 */
.L_x_16434:
[----:B------:R-:W0:Y:S01]  /*2ef0*/  MUFU.RSQ R2, -QNAN ;  /* 0xffc0000000027908 */ /* 0x000e220000001400 */
[----:B------:R-:W-:Y:S05]  /*2f00*/  BRA `(.L_x_16441) ;  /* 0x0000000000047947 */ /* 0x000fea0003800000 */
.L_x_16433:
[----:B------:R-:W-:-:S07]  /*2f10*/  FADD.FTZ R2, R2, R3 ;  /* 0x0000000302027221 */ /* 0x000fce0000010000 */
.L_x_16441:
[----:B------:R-:W-:Y:S05]  /*2f20*/  BSYNC.RECONVERGENT B2 ;  /* 0x0000000000027941 */ /* 0x000fea0003800200 */
.L_x_16431:
[----:B------:R-:W-:Y:S02]  /*2f30*/  HFMA2 R3, -RZ, RZ, 0, 0 ;  /* 0x00000000ff037431 */ /* 0x000fe400000001ff */
[----:B0-----:R-:W-:Y:S01]  /*2f40*/  IMAD.MOV.U32 R13, RZ, RZ, R2 ;  /* 0x000000ffff0d7224 */ /* 0x001fe200078e0002 */
[----:B------:R-:W-:-:S04]  /*2f50*/  MOV R2, R12 ;  /* 0x0000000c00027202 */ /* 0x000fc80000000f00 */
[----:B------:R-:W-:Y:S05]  /*2f60*/  RET.REL.NODEC R2 `(_Z15SoftmaxWarpImplI10DirectLoadI6__halffE11DirectStoreIfS1_EfLi2ELi2ELi8ELi1ELb0EL9Algorithm0EEvT_T0_ll) ;  /* 0xffffffd002247950 */ /* 0x000fea0003c3ffff */
.L_x_16442:
        /* <DEDUP_REMOVED lines=9> */
.L_x_25771:


//--------------------- .text._Z15SoftmaxWarpImplI10DirectLoadI6__halffE11DirectStoreIfS1_EfLi2ELi2ELi8ELi2ELb1EL9Algorithm0EEvT_T0_ll --------------------------
	.section	.text._Z15SoftmaxWarpImplI10DirectLoadI6__halffE11DirectStoreIfS1_EfLi2ELi2ELi8ELi2ELb1EL9Algorithm0EEvT_T0_ll,"ax",@progbits
	.align	128
        .global         _Z15SoftmaxWarpImplI10DirectLoadI6__halffE11DirectStoreIfS1_EfLi2ELi2ELi8ELi2ELb1EL9Algorithm0EEvT_T0_ll
        .type           _Z15SoftmaxWarpImplI10DirectLoadI6__halffE11DirectStoreIfS1_EfLi2ELi2ELi8ELi2ELb1EL9Algorithm0EEvT_T0_ll,@function
        .size           _Z15SoftmaxWarpImplI10DirectLoadI6__halffE11DirectStoreIfS1_EfLi2ELi2ELi8ELi2ELb1EL9Algorithm0EEvT_T0_ll,(.L_x_25772 - _Z15SoftmaxWarpImplI10DirectLoadI6__halffE11DirectStoreIfS1_EfLi2ELi2ELi8ELi2ELb1EL9Algorithm0EEvT_T0_ll)
        .other          _Z15SoftmaxWarpImplI10DirectLoadI6__halffE11DirectStoreIfS1_EfLi2ELi2ELi8ELi2ELb1EL9Algorithm0EEvT_T0_ll,@"STO_CUDA_ENTRY STV_DEFAULT"
_Z15SoftmaxWarpImplI10DirectLoadI6__halffE11DirectStoreIfS1_EfLi2ELi2ELi8ELi2ELb1EL9Algorithm0EEvT_T0_ll:
.text._Z15SoftmaxWarpImplI10DirectLoadI6__halffE11DirectStoreIfS1_EfLi2ELi2ELi8ELi2ELb1EL9Algorithm0EEvT_T0_ll:
        /* <DEDUP_REMOVED lines=24> */
.L_x_16443:
        /* <DEDUP_REMOVED lines=17> */
.L_x_16457:
        /* <DEDUP_REMOVED lines=37> */
[----:B------:R-:W-:Y:S01]  /*04e0*/  MOV R0, 0xff800000 ;  /* 0xff80000000007802 */ /* 0x000fe20000000f00 */
[----:B------:R-:W-:-:S02]  /*04f0*/  IMAD.MOV.U32 R4, RZ, RZ, -0x800000 ;  /* 0xff800000ff047424 */ /* 0x000fc400078e00ff */
[--C-:B--2---:R-:W-:Y:S02]  /*0500*/  @!P0 HADD2.F32 R22, -RZ, R2.reuse.H0_H0 ;  /* 0x20000002ff168230 */ /* 0x104fe40000004100 */
[----:B------:R-:W-:Y:S02]  /*0510*/  @!P0 HADD2.F32 R17, -RZ, R2.H1_H1 ;  /* 0x30000002ff118230 */ /* 0x000fe40000004100 */
[--C-:B----4-:R-:W-:Y:S02]  /*0520*/  @!P0 HADD2.F32 R23, -RZ, R12.reuse.H0_H0 ;  /* 0x2000000cff178230 */ /* 0x110fe40000004100 */
[----:B------:R-:W-:Y:S01]  /*0530*/  @!P0 HADD2.F32 R20, -RZ, R12.H1_H1 ;  /* 0x3000000cff148230 */ /* 0x000fe20000004100 */
        /* <DEDUP_REMOVED lines=39> */
[----:B------:R-:W-:Y:S01]  /*07b0*/  SHF.L.U32 R0, R0, 0x17, RZ ;  /* 0x0000001700007819 */ /* 0x000fe200000006ff */
        /* <DEDUP_REMOVED lines=28> */
.L_x_16471:
        /* <DEDUP_REMOVED lines=11> */
[----:B0--3--:R-:W-:Y:S05]  /*0a30*/  CALL.REL.NOINC `($__internal_320_$__cuda_sm3x_div_rn_noftz_f32_slowpath) ;  /* 0x0000000c004c7944 */ /* 0x009fea0003c00000 */
[----:B------:R-:W-:-:S07]  /*0a40*/  IMAD.MOV.U32 R10, RZ, RZ, R4 ;  /* 0x000000ffff0a7224 */ /* 0x000fce00078e0004 */
.L_x_16446:
[----:B------:R-:W-:Y:S05]  /*0a50*/  BSYNC.RECONVERGENT B0 ;  /* 0x0000000000007941 */ /* 0x000fea0003800200 */
.L_x_16445:
        /* <DEDUP_REMOVED lines=11> */
[----:B0--3--:R-:W-:Y:S05]  /*0b10*/  CALL.REL.NOINC `($__internal_320_$__cuda_sm3x_div_rn_noftz_f32_slowpath) ;  /* 0x0000000c00147944 */ /* 0x009fea0003c00000 */
[----:B------:R-:W-:-:S07]  /*0b20*/  MOV R15, R4 ;  /* 0x00000004000f7202 */ /* 0x000fce0000000f00 */
.L_x_16448:
[----:B------:R-:W-:Y:S05]  /*0b30*/  BSYNC.RECONVERGENT B0 ;  /* 0x0000000000007941 */ /* 0x000fea0003800200 */
.L_x_16447:
        /* <DEDUP_REMOVED lines=15> */
[----:B------:R-:W-:Y:S01]  /*0c30*/  F2FP.F16.F32.PACK_AB R15, R15, R10 ;  /* 0x0000000a0f0f723e */ /* 0x000fe200000000ff */
[----:B------:R-:W-:-:S05]  /*0c40*/  IMAD.WIDE.U32 R12, R21, UR38, R16 ;  /* 0x00000026150c7c25 */ /* 0x000fca000f8e0010 */
[----:B------:R-:W-:Y:S02]  /*0c50*/  IADD3 R5, PT, PT, R13, R5, RZ ;  /* 0x000000050d057210 */ /* 0x000fe40007ffe0ff */
[----:B------:R-:W-:-:S04]  /*0c60*/  LEA R4, P0, R12, UR36, 0x1 ;  /* 0x000000240c047c11 */ /* 0x000fc8000f8008ff */
[----:B------:R-:W-:-:S05]  /*0c70*/  LEA.HI.X R5, R12, UR37, R5, 0x1, P0 ;  /* 0x000000250c057c11 */ /* 0x000fca00080f0c05 */
[----:B------:R1:W-:Y:S04]  /*0c80*/  STG.E desc[UR4][R4.64], R15 ;  /* 0x0000000f04007986 */ /* 0x0003e8000c101904 */
.L_x_16450:
[----:B------:R-:W-:Y:S05]  /*0c90*/  BSYNC.RECONVERGENT B0 ;  /* 0x0000000000007941 */ /* 0x000fea0003800200 */
.L_x_16449:
[----:B------:R-:W-:Y:S01]  /*0ca0*/  BSSY.RECONVERGENT B0, `(.L_x_16451) ;  /* 0x0000008000007945 */ /* 0x000fe20003800200 */
[----:B------:R-:W-:-:S03]  /*0cb0*/  FFMA R3, R3, R20, R14 ;  /* 0x0000001403037223 */ /* 0x000fc6000000000e */
[----:B------:R-:W-:Y:S05]  /*0cc0*/  @!P2 BRA `(.L_x_16452) ;  /* 0x000000000014a947 */ /* 0x000fea0003800000 */
[----:B-1----:R-:W-:Y:S01]  /*0cd0*/  MOV R4, R2 ;  /* 0x0000000200047202 */ /* 0x002fe20000000f00 */
[----:B------:R-:W-:Y:S01]  /*0ce0*/  IMAD.MOV.U32 R5, RZ, RZ, R11 ;  /* 0x000000ffff057224 */ /* 0x000fe200078e000b */
[----:B------:R-:W-:-:S07]  /*0cf0*/  MOV R12, 0xd10 ;  /* 0x00000d10000c7802 */ /* 0x000fce0000000f00 */
[----:B0--3--:R-:W-:Y:S05]  /*0d00*/  CALL.REL.NOINC `($__internal_320_$__cuda_sm3x_div_rn_noftz_f32_slowpath) ;  /* 0x0000000800987944 */ /* 0x009fea0003c00000 */
[----:B------:R-:W-:-:S07]  /*0d10*/  MOV R3, R4 ;  /* 0x0000000400037202 */ /* 0x000fce0000000f00 */
.L_x_16452:
[----:B------:R-:W-:Y:S05]  /*0d20*/  BSYNC.RECONVERGENT B0 ;  /* 0x0000000000007941 */ /* 0x000fea0003800200 */
.L_x_16451:
        /* <DEDUP_REMOVED lines=12> */
[----:B0--3--:R-:W-:Y:S05]  /*0df0*/  CALL.REL.NOINC `($__internal_320_$__cuda_sm3x_div_rn_noftz_f32_slowpath) ;  /* 0x00000008005c7944 */ /* 0x009fea0003c00000 */
[----:B------:R-:W-:-:S07]  /*0e00*/  MOV R2, R4 ;  /* 0x0000000400027202 */ /* 0x000fce0000000f00 */
.L_x_16454:
[----:B------:R-:W-:Y:S05]  /*0e10*/  BSYNC.RECONVERGENT B0 ;  /* 0x0000000000007941 */ /* 0x000fea0003800200 */
.L_x_16453:
        /* <DEDUP_REMOVED lines=18> */
.L_x_16456:
[----:B------:R-:W-:Y:S05]  /*0f40*/  BSYNC.RECONVERGENT B0 ;  /* 0x0000000000007941 */ /* 0x000fea0003800200 */
.L_x_16455:
[----:B------:R-:W-:-:S04]  /*0f50*/  IADD3 R21, P0, PT, R18, R21, RZ ;  /* 0x0000001512157210 */ /* 0x000fc80007f1e0ff */
[----:B------:R-:W-:Y:S02]  /*0f60*/  LEA.HI.X.SX32 R19, R18, R19, 0x1, P0 ;  /* 0x0000001312137211 */ /* 0x000fe400000f0eff */
[----:B------:R-:W-:-:S04]  /*0f70*/  ISETP.GE.U32.AND P0, PT, R21, UR42, PT ;  /* 0x0000002a15007c0c */ /* 0x000fc8000bf06070 */
[----:B------:R-:W-:-:S13]  /*0f80*/  ISETP.GE.AND.EX P0, PT, R19, UR43, PT, P0 ;  /* 0x0000002b13007c0c */ /* 0x000fda000bf06300 */
[----:B------:R-:W-:Y:S05]  /*0f90*/  @!P0 BRA `(.L_x_16457) ;  /* 0xfffffff000bc8947 */ /* 0x000fea000383ffff */
[----:B------:R-:W-:Y:S05]  /*0fa0*/  EXIT ;  /* 0x000000000000794d */ /* 0x000fea0003800000 */
.L_x_16444:
        /* <DEDUP_REMOVED lines=8> */
.L_x_16459:
[----:B------:R-:W-:Y:S05]  /*1030*/  BSYNC B0 ;  /* 0x0000000000007941 */ /* 0x000fea0003800000 */
.L_x_16458:
        /* <DEDUP_REMOVED lines=9> */
.L_x_16460:
        /* <DEDUP_REMOVED lines=8> */
.L_x_16461:
[----:B------:R-:W-:Y:S01]  /*1150*/  MOV R13, R4 ;  /* 0x00000004000d7202 */ /* 0x000fe20000000f00 */
[----:B------:R-:W-:Y:S01]  /*1160*/  IMAD.MOV.U32 R12, RZ, RZ, 0x4 ;  /* 0x00000004ff0c7424 */ /* 0x000fe200078e00ff */
[----:B------:R-:W-:-:S07]  /*1170*/  MOV R10, R14 ;  /* 0x0000000e000a7202 */ /* 0x000fce0000000f00 */
[----:B------:R-:W-:Y:S05]  /*1180*/  WARPSYNC.COLLECTIVE R15, `(.L_x_16462) ;  /* 0x000000000f087348 */ /* 0x000fea0003c00000 */
[----:B------:R0:W1:Y:S02]  /*1190*/  SHFL.BFLY P6, R14, R13, R12, R11 ;  /* 0x0c00000c0d0e7389 */ /* 0x00006400000c000b */
[----:B01----:R-:W-:Y:S05]  /*11a0*/  ENDCOLLECTIVE ;  /* 0x000000000000791b */ /* 0x003fea0003800000 */
.L_x_16462:
        /* <DEDUP_REMOVED lines=15> */
.L_x_16463:
        /* <DEDUP_REMOVED lines=15> */
.L_x_16464:
        /* <DEDUP_REMOVED lines=10> */
.L_x_16465:
        /* <DEDUP_REMOVED lines=19> */
.L_x_16466:
        /* <DEDUP_REMOVED lines=11> */
.L_x_16467:
[----:B------:R-:W-:Y:S01]  /*1610*/  MOV R13, R10 ;  /* 0x0000000a000d7202 */ /* 0x000fe20000000f00 */
[----:B------:R-:W-:Y:S01]  /*1620*/  IMAD.MOV.U32 R12, RZ, RZ, 0x4 ;  /* 0x00000004ff0c7424 */ /* 0x000fe200078e00ff */
[----:B------:R-:W-:-:S07]  /*1630*/  MOV R20, R14 ;  /* 0x0000000e00147202 */ /* 0x000fce0000000f00 */
[----:B------:R-:W-:Y:S05]  /*1640*/  WARPSYNC.COLLECTIVE R15, `(.L_x_16468) ;  /* 0x000000000f087348 */ /* 0x000fea0003c00000 */
[----:B------:R0:W1:Y:S02]  /*1650*/  SHFL.BFLY P6, R14, R13, R12, R11 ;  /* 0x0c00000c0d0e7389 */ /* 0x00006400000c000b */
[----:B01----:R-:W-:Y:S05]  /*1660*/  ENDCOLLECTIVE ;  /* 0x000000000000791b */ /* 0x003fea0003800000 */
.L_x_16468:
        /* <DEDUP_REMOVED lines=8> */
.L_x_16469:
[----:B------:R-:W-:Y:S01]  /*16f0*/  IMAD.MOV.U32 R12, RZ, RZ, 0x1 ;  /* 0x00000001ff0c7424 */ /* 0x000fe200078e00ff */
[----:B------:R-:W-:-:S05]  /*1700*/  MOV R22, R14 ;  /* 0x0000000e00167202 */ /* 0x000fca0000000f00 */
[----:B------:R-:W-:-:S05]  /*1710*/  FADD R22, R23, R22 ;  /* 0x0000001617167221 */ /* 0x000fca0000000000 */
[----:B------:R-:W-:-:S07]  /*1720*/  MOV R13, R22 ;  /* 0x00000016000d7202 */ /* 0x000fce0000000f00 */
[----:B------:R-:W-:Y:S05]  /*1730*/  WARPSYNC.COLLECTIVE R15, `(.L_x_16470) ;  /* 0x000000000f087348 */ /* 0x000fea0003c00000 */
[----:B------:R0:W1:Y:S02]  /*1740*/  SHFL.BFLY P6, R14, R13, R12, R11 ;  /* 0x0c00000c0d0e7389 */ /* 0x00006400000c000b */
[----:B01----:R-:W-:Y:S05]  /*1750*/  ENDCOLLECTIVE ;  /* 0x000000000000791b */ /* 0x003fea0003800000 */
.L_x_16470:
[----:B------:R-:W-:Y:S05]  /*1760*/  BRA `(.L_x_16471) ;  /* 0xfffffff000847947 */ /* 0x000fea000383ffff */
        .weak           $__internal_320_$__cuda_sm3x_div_rn_noftz_f32_slowpath
        .type           $__internal_320_$__cuda_sm3x_div_rn_noftz_f32_slowpath,@function
        .size           $__internal_320_$__cuda_sm3x_div_rn_noftz_f32_slowpath,(.L_x_25772 - $__internal_320_$__cuda_sm3x_div_rn_noftz_f32_slowpath)
$__internal_320_$__cuda_sm3x_div_rn_noftz_f32_slowpath:
        /* <DEDUP_REMOVED lines=35> */
.L_x_16473:
        /* <DEDUP_REMOVED lines=51> */
.L_x_16480:
[----:B------:R-:W-:-:S04]  /*1cd0*/  LOP3.LUT R4, R4, 0x80000000, RZ, 0xc0, !PT ;  /* 0x8000000004047812 */ /* 0x000fc800078ec0ff */
[----:B------:R-:W-:Y:S01]  /*1ce0*/  LOP3.LUT R4, R4, 0x7f800000, RZ, 0xfc, !PT ;  /* 0x7f80000004047812 */ /* 0x000fe200078efcff */
[----:B------:R-:W-:Y:S06]  /*1cf0*/  BRA `(.L_x_16481) ;  /* 0x0000000000047947 */ /* 0x000fec0003800000 */
.L_x_16479:
[----:B------:R-:W-:-:S07]  /*1d00*/  LEA R4, R23, R4, 0x17 ;  /* 0x0000000417047211 */ /* 0x000fce00078eb8ff */
.L_x_16481:
[----:B------:R-:W-:Y:S05]  /*1d10*/  BSYNC.RECONVERGENT B2 ;  /* 0x0000000000027941 */ /* 0x000fea0003800200 */
.L_x_16478:
[----:B------:R-:W-:Y:S05]  /*1d20*/  BRA `(.L_x_16482) ;  /* 0x0000000000207947 */ /* 0x000fea0003800000 */
.L_x_16477:
[----:B------:R-:W-:-:S04]  /*1d30*/  LOP3.LUT R4, R15, 0x80000000, R4, 0x48, !PT ;  /* 0x800000000f047812 */ /* 0x000fc800078e4804 */
[----:B------:R-:W-:Y:S01]  /*1d40*/  LOP3.LUT R4, R4, 0x7f800000, RZ, 0xfc, !PT ;  /* 0x7f80000004047812 */ /* 0x000fe200078efcff */
[----:B------:R-:W-:Y:S06]  /*1d50*/  BRA `(.L_x_16482) ;  /* 0x0000000000147947 */ /* 0x000fec0003800000 */
.L_x_16476:
[----:B------:R-:W-:Y:S01]  /*1d60*/  LOP3.LUT R4, R15, 0x80000000, R4, 0x48, !PT ;  /* 0x800000000f047812 */ /* 0x000fe200078e4804 */
[----:B------:R-:W-:Y:S06]  /*1d70*/  BRA `(.L_x_16482) ;  /* 0x00000000000c7947 */ /* 0x000fec0003800000 */
.L_x_16475:
[----:B------:R-:W0:Y:S01]  /*1d80*/  MUFU.RSQ R4, -QNAN ;  /* 0xffc0000000047908 */ /* 0x000e220000001400 */
[----:B------:R-:W-:Y:S05]  /*1d90*/  BRA `(.L_x_16482) ;  /* 0x0000000000047947 */ /* 0x000fea0003800000 */
.L_x_16474:
[----:B------:R-:W-:-:S07]  /*1da0*/  FADD.FTZ R4, R4, R5 ;  /* 0x0000000504047221 */ /* 0x000fce0000010000 */
.L_x_16482:
[----:B------:R-:W-:Y:S05]  /*1db0*/  BSYNC.RECONVERGENT B1 ;  /* 0x0000000000017941 */ /* 0x000fea0003800200 */
.L_x_16472:
[----:B------:R-:W-:-:S04]  /*1dc0*/  HFMA2 R13, -RZ, RZ, 0, 0 ;  /* 0x00000000ff0d7431 */ /* 0x000fc800000001ff */
[----:B0-----:R-:W-:Y:S05]  /*1dd0*/  RET.REL.NODEC R12 `(_Z15SoftmaxWarpImplI10DirectLoadI6__halffE11DirectStoreIfS1_EfLi2ELi2ELi8ELi2ELb1EL9Algorithm0EEvT_T0_ll) ;  /* 0xffffffe00c887950 */ /* 0x001fea0003c3ffff */
.L_x_16483:
        /* <DEDUP_REMOVED lines=10> */
.L_x_25772:


//--------------------- .text._Z15SoftmaxWarpImplI10DirectLoadI6__halffE11DirectStoreIfS1_EfLi2ELi2ELi8ELi2ELb0EL9Algorithm0EEvT_T0_ll --------------------------
	.section	.text._Z15SoftmaxWarpImplI10DirectLoadI6__halffE11DirectStoreIfS1_EfLi2ELi2ELi8ELi2ELb0EL9Algorithm0EEvT_T0_ll,"ax",@progbits
	.align	128
        .global         _Z15SoftmaxWarpImplI10DirectLoadI6__halffE11DirectStoreIfS1_EfLi2ELi2ELi8ELi2ELb0EL9Algorithm0EEvT_T0_ll
        .type           _Z15SoftmaxWarpImplI10DirectLoadI6__halffE11DirectStoreIfS1_EfLi2ELi2ELi8ELi2ELb0EL9Algorithm0EEvT_T0_ll,@function
        .size           _Z15SoftmaxWarpImplI10DirectLoadI6__halffE11DirectStoreIfS1_EfLi2ELi2ELi8ELi2ELb0EL9Algorithm0EEvT_T0_ll,(.L_x_25773 - _Z15SoftmaxWarpImplI10DirectLoadI6__halffE11DirectStoreIfS1_EfLi2ELi2ELi8ELi2ELb0EL9Algorithm0EEvT_T0_ll)
        .other          _Z15SoftmaxWarpImplI10DirectLoadI6__halffE11DirectStoreIfS1_EfLi2ELi2ELi8ELi2ELb0EL9Algorithm0EEvT_T0_ll,@"STO_CUDA_ENTRY STV_DEFAULT"
_Z15SoftmaxWarpImplI10DirectLoadI6__halffE11DirectStoreIfS1_EfLi2ELi2ELi8ELi2ELb0EL9Algorithm0EEvT_T0_ll:
.text._Z15SoftmaxWarpImplI10DirectLoadI6__halffE11DirectStoreIfS1_EfLi2ELi2ELi8ELi2ELb0EL9Algorithm0EEvT_T0_ll:
        /* <DEDUP_REMOVED lines=24> */
.L_x_16484:
        /* <DEDUP_REMOVED lines=16> */
.L_x_16494:
        /* <DEDUP_REMOVED lines=95> */
.L_x_16508:
        /* <DEDUP_REMOVED lines=11> */
[----:B0-----:R-:W-:Y:S05]  /*0920*/  CALL.REL.NOINC `($__internal_321_$__cuda_sm3x_div_rn_noftz_f32_slowpath) ;  /* 0x0000000c00207944 */ /* 0x001fea0003c00000 */
[----:B------:R-:W-:-:S07]  /*0930*/  MOV R11, R2 ;  /* 0x00000002000b7202 */ /* 0x000fce0000000f00 */
.L_x_16487:
[----:B------:R-:W-:Y:S05]  /*0940*/  BSYNC.RECONVERGENT B0 ;  /* 0x0000000000007941 */ /* 0x000fea0003800200 */
.L_x_16486:
        /* <DEDUP_REMOVED lines=11> */
[----:B0-----:R-:W-:Y:S05]  /*0a00*/  CALL.REL.NOINC `($__internal_321_$__cuda_sm3x_div_rn_noftz_f32_slowpath) ;  /* 0x0000000800e87944 */ /* 0x001fea0003c00000 */
.L_x_16489:
[----:B------:R-:W-:Y:S05]  /*0a10*/  BSYNC.RECONVERGENT B0 ;  /* 0x0000000000007941 */ /* 0x000fea0003800200 */
.L_x_16488:
        /* <DEDUP_REMOVED lines=24> */
[----:B0-----:R-:W-:Y:S05]  /*0ba0*/  CALL.REL.NOINC `($__internal_321_$__cuda_sm3x_div_rn_noftz_f32_slowpath) ;  /* 0x0000000800807944 */ /* 0x001fea0003c00000 */
[----:B------:R-:W-:-:S07]  /*0bb0*/  IMAD.MOV.U32 R0, RZ, RZ, R2 ;  /* 0x000000ffff007224 */ /* 0x000fce00078e0002 */
.L_x_16491:
[----:B------:R-:W-:Y:S05]  /*0bc0*/  BSYNC.RECONVERGENT B0 ;  /* 0x0000000000007941 */ /* 0x000fea0003800200 */
.L_x_16490:
        /* <DEDUP_REMOVED lines=12> */
[----:B0-----:R-:W-:Y:S05]  /*0c90*/  CALL.REL.NOINC `($__internal_321_$__cuda_sm3x_div_rn_noftz_f32_slowpath) ;  /* 0x0000000800447944 */ /* 0x001fea0003c00000 */
[----:B------:R-:W-:-:S07]  /*0ca0*/  MOV R5, R2 ;  /* 0x0000000200057202 */ /* 0x000fce0000000f00 */
.L_x_16493:
[----:B------:R-:W-:Y:S05]  /*0cb0*/  BSYNC.RECONVERGENT B0 ;  /* 0x0000000000007941 */ /* 0x000fea0003800200 */
.L_x_16492:
        /* <DEDUP_REMOVED lines=19> */
.L_x_16485:
        /* <DEDUP_REMOVED lines=8> */
.L_x_16496:
[----:B------:R-:W-:Y:S05]  /*0e70*/  BSYNC B0 ;  /* 0x0000000000007941 */ /* 0x000fea0003800000 */
.L_x_16495:
[----:B------:R-:W-:Y:S01]  /*0e80*/  FMNMX R5, R3, R14, !PT ;  /* 0x0000000e03057209 */ /* 0x000fe20007800000 */
[----:B------:R-:W-:Y:S01]  /*0e90*/  HFMA2 R12, -RZ, RZ, 0, 1.1920928955078125e-07 ;  /* 0x00000002ff0c7431 */ /* 0x000fe200000001ff */
[----:B------:R-:W-:Y:S01]  /*0ea0*/  MOV R11, 0x1f ;  /* 0x0000001f000b7802 */ /* 0x000fe20000000f00 */
[----:B------:R-:W-:Y:S02]  /*0eb0*/  IMAD.MOV.U32 R15, RZ, RZ, -0x1 ;  /* 0xffffffffff0f7424 */ /* 0x000fe400078e00ff */
[----:B------:R-:W-:Y:S02]  /*0ec0*/  HFMA2 R3, -RZ, RZ, 3.7421875, 0 ;  /* 0x437c0000ff037431 */ /* 0x000fe400000001ff */
[----:B------:R-:W-:-:S07]  /*0ed0*/  IMAD.MOV.U32 R13, RZ, RZ, R5 ;  /* 0x000000ffff0d7224 */ /* 0x000fce00078e0005 */
[----:B------:R-:W-:Y:S05]  /*0ee0*/  WARPSYNC.COLLECTIVE R15, `(.L_x_16497) ;  /* 0x000000000f087348 */ /* 0x000fea0003c00000 */
[----:B------:R0:W1:Y:S02]  /*0ef0*/  SHFL.BFLY P6, R14, R13, R12, R11 ;  /* 0x0c00000c0d0e7389 */ /* 0x00006400000c000b */
[----:B01----:R-:W-:Y:S05]  /*0f00*/  ENDCOLLECTIVE ;  /* 0x000000000000791b */ /* 0x003fea0003800000 */
.L_x_16497:
[----:B------:R-:W-:Y:S01]  /*0f10*/  IMAD.MOV.U32 R12, RZ, RZ, 0x1 ;  /* 0x00000001ff0c7424 */ /* 0x000fe200078e00ff */
[----:B------:R-:W-:-:S04]  /*0f20*/  MOV R2, R14 ;  /* 0x0000000e00027202 */ /* 0x000fc80000000f00 */
[----:B------:R-:W-:-:S04]  /*0f30*/  FMNMX R18, R5, R2, !PT ;  /* 0x0000000205127209 */ /* 0x000fc80007800000 */
[----:B------:R-:W-:-:S07]  /*0f40*/  MOV R13, R18 ;  /* 0x00000012000d7202 */ /* 0x000fce0000000f00 */
[----:B------:R-:W-:Y:S05]  /*0f50*/  WARPSYNC.COLLECTIVE R15, `(.L_x_16498) ;  /* 0x000000000f087348 */ /* 0x000fea0003c00000 */
[----:B------:R0:W1:Y:S02]  /*0f60*/  SHFL.BFLY P6, R14, R13, R12, R11 ;  /* 0x0c00000c0d0e7389 */ /* 0x00006400000c000b */
[----:B01----:R-:W-:Y:S05]  /*0f70*/  ENDCOLLECTIVE ;  /* 0x000000000000791b */ /* 0x003fea0003800000 */
.L_x_16498:
[----:B------:R-:W-:Y:S01]  /*0f80*/  MOV R13, R4 ;  /* 0x00000004000d7202 */ /* 0x000fe20000000f00 */
[----:B------:R-:W-:Y:S01]  /*0f90*/  IMAD.MOV.U32 R12, RZ, RZ, 0x4 ;  /* 0x00000004ff0c7424 */ /* 0x000fe200078e00ff */
[----:B------:R-:W-:-:S07]  /*0fa0*/  MOV R21, R14 ;  /* 0x0000000e00157202 */ /* 0x000fce0000000f00 */
[----:B------:R-:W-:Y:S05]  /*0fb0*/  WARPSYNC.COLLECTIVE R15, `(.L_x_16499) ;  /* 0x000000000f087348 */ /* 0x000fea0003c00000 */
[----:B------:R0:W1:Y:S02]  /*0fc0*/  SHFL.BFLY P6, R14, R13, R12, R11 ;  /* 0x0c00000c0d0e7389 */ /* 0x00006400000c000b */
[----:B01----:R-:W-:Y:S05]  /*0fd0*/  ENDCOLLECTIVE ;  /* 0x000000000000791b */ /* 0x003fea0003800000 */
.L_x_16499:
[----:B------:R-:W-:-:S05]  /*0fe0*/  FMNMX R2, R18, R21, !PT ;  /* 0x0000001512027209 */ /* 0x000fca0007800000 */
[--C-:B------:R-:W-:Y:S01]  /*0ff0*/  FADD R21, R27, -R2.reuse ;  /* 0x800000021b157221 */ /* 0x100fe20000000000 */
[----:B------:R-:W-:Y:S01]  /*1000*/  FADD R25, R25, -R2 ;  /* 0x8000000219197221 */ /* 0x000fe20000000000 */
[----:B------:R-:W-:Y:S02]  /*1010*/  MOV R12, 0x2 ;  /* 0x00000002000c7802 */ /* 0x000fe40000000f00 */
[----:B------:R-:W-:-:S04]  /*1020*/  MOV R23, R14 ;  /* 0x0000000e00177202 */ /* 0x000fc80000000f00 */
[----:B------:R-:W-:Y:S01]  /*1030*/  FMNMX R0, R4, R23, !PT ;  /* 0x0000001704007209 */ /* 0x000fe20007800000 */
[----:B------:R-:W-:-:S04]  /*1040*/  HFMA2 R4, -RZ, RZ, 0.96630859375, -0.0022525787353515625 ;  /* 0x3bbb989dff047431 */ /* 0x000fc800000001ff */
[----:B------:R-:W-:-:S07]  /*1050*/  IMAD.MOV.U32 R13, RZ, RZ, R0 ;  /* 0x000000ffff0d7224 */ /* 0x000fce00078e0000 */
[----:B------:R-:W-:Y:S05]  /*1060*/  WARPSYNC.COLLECTIVE R15, `(.L_x_16500) ;  /* 0x000000000f087348 */ /* 0x000fea0003c00000 */
[----:B------:R0:W1:Y:S02]  /*1070*/  SHFL.BFLY P6, R14, R13, R12, R11 ;  /* 0x0c00000c0d0e7389 */ /* 0x00006400000c000b */
[----:B01----:R-:W-:Y:S05]  /*1080*/  ENDCOLLECTIVE ;  /* 0x000000000000791b */ /* 0x003fea0003800000 */
.L_x_16500:
        /* <DEDUP_REMOVED lines=8> */
[----:B------:R-:W-:Y:S01]  /*1110*/  FFMA R20, R25, 1.4426950216293334961, -R20 ;  /* 0x3fb8aa3b19147823 */ /* 0x000fe20000000814 */
[----:B------:R-:W-:Y:S02]  /*1120*/  IMAD.MOV.U32 R12, RZ, RZ, 0x1 ;  /* 0x00000001ff0c7424 */ /* 0x000fe400078e00ff */
[----:B------:R-:W-:Y:S01]  /*1130*/  FFMA R18, R21, 1.925963033500011079e-08, R18 ;  /* 0x32a5706015127823 */ /* 0x000fe20000000012 */
[----:B------:R-:W-:-:S05]  /*1140*/  FFMA R25, R25, 1.925963033500011079e-08, R20 ;  /* 0x32a5706019197823 */ /* 0x000fca0000000014 */
[----:B------:R-:W0:Y:S01]  /*1150*/  MUFU.EX2 R18, R18 ;  /* 0x0000001200127308 */ /* 0x000e220000000800 */
[----:B------:R-:W-:Y:S02]  /*1160*/  FMNMX R13, R0, R14, !PT ;  /* 0x0000000e000d7209 */ /* 0x000fe40007800000 */
[----:B------:R-:W-:-:S07]  /*1170*/  SHF.L.U32 R0, R2, 0x17, RZ ;  /* 0x0000001702007819 */ /* 0x000fce00000006ff */
[----:B0-----:R-:W-:Y:S05]  /*1180*/  WARPSYNC.COLLECTIVE R15, `(.L_x_16501) ;  /* 0x000000000f087348 */ /* 0x001fea0003c00000 */
[----:B------:R1:W2:Y:S02]  /*1190*/  SHFL.BFLY P6, R14, R13, R12, R11 ;  /* 0x0c00000c0d0e7389 */ /* 0x0002a400000c000b */
[----:B012---:R-:W-:Y:S05]  /*11a0*/  ENDCOLLECTIVE ;  /* 0x000000000000791b */ /* 0x007fea0003800000 */
.L_x_16501:
[----:B------:R-:W0:Y:S01]  /*11b0*/  MUFU.EX2 R25, R25 ;  /* 0x0000001900197308 */ /* 0x000e220000000800 */
[----:B------:R-:W-:Y:S01]  /*11c0*/  FMUL R2, R5, R18 ;  /* 0x0000001205027220 */ /* 0x000fe20000400000 */
[----:B------:R-:W-:-:S03]  /*11d0*/  MOV R12, 0x4 ;  /* 0x00000004000c7802 */ /* 0x000fc60000000f00 */
[----:B------:R-:W-:Y:S01]  /*11e0*/  FADD R5, RZ, R2 ;  /* 0x00000002ff057221 */ /* 0x000fe20000000000 */
[----:B0-----:R-:W-:-:S04]  /*11f0*/  FMUL R0, R0, R25 ;  /* 0x0000001900007220 */ /* 0x001fc80000400000 */
[----:B------:R-:W-:Y:S01]  /*1200*/  FADD R5, R5, R0 ;  /* 0x0000000005057221 */ /* 0x000fe20000000000 */
[----:B------:R-:W-:-:S03]  /*1210*/  FMNMX R18, R13, R14, !PT ;  /* 0x0000000e0d127209 */ /* 0x000fc60007800000 */
[----:B------:R-:W-:Y:S02]  /*1220*/  IMAD.MOV.U32 R13, RZ, RZ, R5 ;  /* 0x000000ffff0d7224 */ /* 0x000fe400078e0005 */
[--C-:B------:R-:W-:Y:S01]  /*1230*/  FADD R19, R19, -R18.reuse ;  /* 0x8000001213137221 */ /* 0x100fe20000000000 */
[----:B------:R-:W-:-:S07]  /*1240*/  FADD R21, R16, -R18 ;  /* 0x8000001210157221 */ /* 0x000fce0000000000 */
[----:B------:R-:W-:Y:S05]  /*1250*/  WARPSYNC.COLLECTIVE R15, `(.L_x_16502) ;  /* 0x000000000f087348 */ /* 0x000fea0003c00000 */
[----:B------:R0:W1:Y:S02]  /*1260*/  SHFL.BFLY P6, R14, R13, R12, R11 ;  /* 0x0c00000c0d0e7389 */ /* 0x00006400000c000b */
[----:B01----:R-:W-:Y:S05]  /*1270*/  ENDCOLLECTIVE ;  /* 0x000000000000791b */ /* 0x003fea0003800000 */
.L_x_16502:
        /* <DEDUP_REMOVED lines=9> */
[----:B------:R-:W-:Y:S02]  /*1310*/  HFMA2 R12, -RZ, RZ, 0, 1.1920928955078125e-07 ;  /* 0x00000002ff0c7431 */ /* 0x000fe400000001ff */
[----:B------:R-:W-:Y:S01]  /*1320*/  FFMA R18, R21, 1.4426950216293334961, -R18 ;  /* 0x3fb8aa3b15127823 */ /* 0x000fe20000000812 */
[----:B------:R-:W-:-:S03]  /*1330*/  FFMA R16, R19, 1.925963033500011079e-08, R16 ;  /* 0x32a5706013107823 */ /* 0x000fc60000000010 */
[----:B------:R-:W-:-:S04]  /*1340*/  FFMA R21, R21, 1.925963033500011079e-08, R18 ;  /* 0x32a5706015157823 */ /* 0x000fc80000000012 */
[----:B------:R0:W1:Y:S01]  /*1350*/  MUFU.EX2 R18, R21 ;  /* 0x0000001500127308 */ /* 0x0000620000000800 */
[----:B------:R-:W-:-:S07]  /*1360*/  FADD R13, R5, R14 ;  /* 0x0000000e050d7221 */ /* 0x000fce0000000000 */
[----:B01----:R-:W-:Y:S05]  /*1370*/  WARPSYNC.COLLECTIVE R15, `(.L_x_16503) ;  /* 0x000000000f087348 */ /* 0x003fea0003c00000 */
[----:B------:R2:W3:Y:S02]  /*1380*/  SHFL.BFLY P6, R14, R13, R12, R11 ;  /* 0x0c00000c0d0e7389 */ /* 0x0004e400000c000b */
[----:B0123--:R-:W-:Y:S05]  /*1390*/  ENDCOLLECTIVE ;  /* 0x000000000000791b */ /* 0x00ffea0003800000 */
.L_x_16503:
[----:B------:R-:W0:Y:S01]  /*13a0*/  MUFU.EX2 R5, R16 ;  /* 0x0000001000057308 */ /* 0x000e220000000800 */
[----:B------:R-:W-:Y:S01]  /*13b0*/  FMUL R3, R3, R18 ;  /* 0x0000001203037220 */ /* 0x000fe20000400000 */
[----:B------:R-:W-:Y:S02]  /*13c0*/  IMAD.MOV.U32 R12, RZ, RZ, 0x1 ;  /* 0x00000001ff0c7424 */ /* 0x000fe400078e00ff */
[----:B0-----:R-:W-:-:S04]  /*13d0*/  FMUL R4, R4, R5 ;  /* 0x0000000504047220 */ /* 0x001fc80000400000 */
[----:B------:R-:W-:Y:S01]  /*13e0*/  FADD R16, RZ, R4 ;  /* 0x00000004ff107221 */ /* 0x000fe20000000000 */
[----:B------:R-:W-:-:S03]  /*13f0*/  FADD R18, R13, R14 ;  /* 0x0000000e0d127221 */ /* 0x000fc60000000000 */
[----:B------:R-:W-:Y:S02]  /*1400*/  FADD R16, R16, R3 ;  /* 0x0000000310107221 */ /* 0x000fe40000000000 */
[----:B------:R-:W-:-:S07]  /*1410*/  MOV R13, R18 ;  /* 0x00000012000d7202 */ /* 0x000fce0000000f00 */
[----:B------:R-:W-:Y:S05]  /*1420*/  WARPSYNC.COLLECTIVE R15, `(.L_x_16504) ;  /* 0x000000000f087348 */ /* 0x000fea0003c00000 */
[----:B------:R0:W1:Y:S02]  /*1430*/  SHFL.BFLY P6, R14, R13, R12, R11 ;  /* 0x0c00000c0d0e7389 */ /* 0x00006400000c000b */
[----:B01----:R-:W-:Y:S05]  /*1440*/  ENDCOLLECTIVE ;  /* 0x000000000000791b */ /* 0x003fea0003800000 */
.L_x_16504:
[----:B------:R-:W-:Y:S01]  /*1450*/  MOV R13, R16 ;  /* 0x00000010000d7202 */ /* 0x000fe20000000f00 */
[----:B------:R-:W-:Y:S01]  /*1460*/  IMAD.MOV.U32 R12, RZ, RZ, 0x4 ;  /* 0x00000004ff0c7424 */ /* 0x000fe200078e00ff */
[----:B------:R-:W-:-:S07]  /*1470*/  MOV R19, R14 ;  /* 0x0000000e00137202 */ /* 0x000fce0000000f00 */
[----:B------:R-:W-:Y:S05]  /*1480*/  WARPSYNC.COLLECTIVE R15, `(.L_x_16505) ;  /* 0x000000000f087348 */ /* 0x000fea0003c00000 */
[----:B------:R0:W1:Y:S02]  /*1490*/  SHFL.BFLY P6, R14, R13, R12, R11 ;  /* 0x0c00000c0d0e7389 */ /* 0x00006400000c000b */
[----:B01----:R-:W-:Y:S05]  /*14a0*/  ENDCOLLECTIVE ;  /* 0x000000000000791b */ /* 0x003fea0003800000 */
.L_x_16505:
        /* <DEDUP_REMOVED lines=8> */
.L_x_16506:
[----:B------:R-:W-:Y:S01]  /*1530*/  IMAD.MOV.U32 R12, RZ, RZ, 0x1 ;  /* 0x00000001ff0c7424 */ /* 0x000fe200078e00ff */
[----:B------:R-:W-:-:S05]  /*1540*/  MOV R20, R14 ;  /* 0x0000000e00147202 */ /* 0x000fca0000000f00 */
[----:B------:R-:W-:-:S05]  /*1550*/  FADD R20, R21, R20 ;  /* 0x0000001415147221 */ /* 0x000fca0000000000 */
[----:B------:R-:W-:-:S07]  /*1560*/  MOV R13, R20 ;  /* 0x00000014000d7202 */ /* 0x000fce0000000f00 */
[----:B------:R-:W-:Y:S05]  /*1570*/  WARPSYNC.COLLECTIVE R15, `(.L_x_16507) ;  /* 0x000000000f087348 */ /* 0x000fea0003c00000 */
[----:B------:R0:W1:Y:S02]  /*1580*/  SHFL.BFLY P6, R14, R13, R12, R11 ;  /* 0x0c00000c0d0e7389 */ /* 0x00006400000c000b */
[----:B01----:R-:W-:Y:S05]  /*1590*/  ENDCOLLECTIVE ;  /* 0x000000000000791b */ /* 0x003fea0003800000 */
.L_x_16507:
[----:B------:R-:W-:Y:S05]  /*15a0*/  BRA `(.L_x_16508) ;  /* 0xfffffff000b07947 */ /* 0x000fea000383ffff */
        .weak           $__internal_321_$__cuda_sm3x_div_rn_noftz_f32_slowpath
        .type           $__internal_321_$__cuda_sm3x_div_rn_noftz_f32_slowpath,@function
        .size           $__internal_321_$__cuda_sm3x_div_rn_noftz_f32_slowpath,(.L_x_25773 - $__internal_321_$__cuda_sm3x_div_rn_noftz_f32_slowpath)
$__internal_321_$__cuda_sm3x_div_rn_noftz_f32_slowpath:
        /* <DEDUP_REMOVED lines=35> */
.L_x_16510:
        /* <DEDUP_REMOVED lines=51> */
.L_x_16517:
[----:B------:R-:W-:-:S04]  /*1b10*/  LOP3.LUT R2, R2, 0x80000000, RZ, 0xc0, !PT ;  /* 0x8000000002027812 */ /* 0x000fc800078ec0ff */
[----:B------:R-:W-:Y:S01]  /*1b20*/  LOP3.LUT R2, R2, 0x7f800000, RZ, 0xfc, !PT ;  /* 0x7f80000002027812 */ /* 0x000fe200078efcff */
[----:B------:R-:W-:Y:S06]  /*1b30*/  BRA `(.L_x_16518) ;  /* 0x0000000000047947 */ /* 0x000fec0003800000 */
.L_x_16516:
[----:B------:R-:W-:-:S07]  /*1b40*/  LEA R2, R25, R2, 0x17 ;  /* 0x0000000219027211 */ /* 0x000fce00078eb8ff */
.L_x_16518:
[----:B------:R-:W-:Y:S05]  /*1b50*/  BSYNC.RECONVERGENT B2 ;  /* 0x0000000000027941 */ /* 0x000fea0003800200 */
.L_x_16515:
[----:B------:R-:W-:Y:S05]  /*1b60*/  BRA `(.L_x_16519) ;  /* 0x0000000000207947 */ /* 0x000fea0003800000 */
.L_x_16514:
[----:B------:R-:W-:-:S04]  /*1b70*/  LOP3.LUT R2, R21, 0x80000000, R2, 0x48, !PT ;  /* 0x8000000015027812 */ /* 0x000fc800078e4802 */
[----:B------:R-:W-:Y:S01]  /*1b80*/  LOP3.LUT R2, R2, 0x7f800000, RZ, 0xfc, !PT ;  /* 0x7f80000002027812 */ /* 0x000fe200078efcff */
[----:B------:R-:W-:Y:S06]  /*1b90*/  BRA `(.L_x_16519) ;  /* 0x0000000000147947 */ /* 0x000fec0003800000 */
.L_x_16513:
[----:B------:R-:W-:Y:S01]  /*1ba0*/  LOP3.LUT R2, R21, 0x80000000, R2, 0x48, !PT ;  /* 0x8000000015027812 */ /* 0x000fe200078e4802 */
[----:B------:R-:W-:Y:S06]  /*1bb0*/  BRA `(.L_x_16519) ;  /* 0x00000000000c7947 */ /* 0x000fec0003800000 */
.L_x_16512:
[----:B------:R-:W0:Y:S01]  /*1bc0*/  MUFU.RSQ R2, -QNAN ;  /* 0xffc0000000027908 */ /* 0x000e220000001400 */
[----:B------:R-:W-:Y:S05]  /*1bd0*/  BRA `(.L_x_16519) ;  /* 0x0000000000047947 */ /* 0x000fea0003800000 */
.L_x_16511:
[----:B------:R-:W-:-:S07]  /*1be0*/  FADD.FTZ R2, R2, R5 ;  /* 0x0000000502027221 */ /* 0x000fce0000010000 */
.L_x_16519:
[----:B------:R-:W-:Y:S05]  /*1bf0*/  BSYNC.RECONVERGENT B1 ;  /* 0x0000000000017941 */ /* 0x000fea0003800200 */
.L_x_16509:
[----:B------:R-:W-:-:S04]  /*1c00*/  HFMA2 R15, -RZ, RZ, 0, 0 ;  /* 0x00000000ff0f7431 */ /* 0x000fc800000001ff */
[----:B0-----:R-:W-:Y:S05]  /*1c10*/  RET.REL.NODEC R14 `(_Z15SoftmaxWarpImplI10DirectLoadI6__halffE11DirectStoreIfS1_EfLi2ELi2ELi8ELi2ELb0EL9Algorithm0EEvT_T0_ll) ;  /* 0xffffffe00ef87950 */ /* 0x001fea0003c3ffff */
.L_x_16520:
        /* <DEDUP_REMOVED lines=14> */
.L_x_25773:


//--------------------- .text._Z15SoftmaxWarpImplI10DirectLoadI6__halffE11DirectStoreIfS1_EfLi2ELi2ELi4ELi1ELb1EL9Algorithm0EEvT_T0_ll --------------------------
	.section	.text._Z15SoftmaxWarpImplI10DirectLoadI6__halffE11DirectStoreIfS1_EfLi2ELi2ELi4ELi1ELb1EL9Algorithm0EEvT_T0_ll,"ax",@progbits
	.align	128
        .global         _Z15SoftmaxWarpImplI10DirectLoadI6__halffE11DirectStoreIfS1_EfLi2ELi2ELi4ELi1ELb1EL9Algorithm0EEvT_T0_ll
        .type           _Z15SoftmaxWarpImplI10DirectLoadI6__halffE11DirectStoreIfS1_EfLi2ELi2ELi4ELi1ELb1EL9Algorithm0EEvT_T0_ll,@function
        .size           _Z15SoftmaxWarpImplI10DirectLoadI6__halffE11DirectStoreIfS1_EfLi2ELi2ELi4ELi1ELb1EL9Algorithm0EEvT_T0_ll,(.L_x_25775 - _Z15SoftmaxWarpImplI10DirectLoadI6__halffE11DirectStoreIfS1_EfLi2ELi2ELi4ELi1ELb1EL9Algorithm0EEvT_T0_ll)
        .other          _Z15SoftmaxWarpImplI10DirectLoadI6__halffE11DirectStoreIfS1_EfLi2ELi2ELi4ELi1ELb1EL9Algorithm0EEvT_T0_ll,@"STO_CUDA_ENTRY STV_DEFAULT"
_Z15SoftmaxWarpImplI10DirectLoadI6__halffE11DirectStoreIfS1_EfLi2ELi2ELi4ELi1ELb1EL9Algorithm0EEvT_T0_ll:
.text._Z15SoftmaxWarpImplI10DirectLoadI6__halffE11DirectStoreIfS1_EfLi2ELi2ELi4ELi1ELb1EL9Algorithm0EEvT_T0_ll:
        /* <DEDUP_REMOVED lines=24> */
.L_x_16521:
        /* <DEDUP_REMOVED lines=47> */
.L_x_16523:
[----:B------:R-:W-:-:S07]  /*0470*/  MOV R0, 0x490 ;  /* 0x0000049000007802 */ /* 0x000fce0000000f00 */
[----:B0-----:R-:W-:Y:S05]  /*0480*/  CALL.REL.NOINC `($__internal_322_$__cuda_sm20_div_u64) ;  /* 0x0000001c00bc7944 */ /* 0x001fea0003c00000 */
.L_x_16524:
[----:B------:R-:W-:Y:S05]  /*0490*/  BSYNC.RECONVERGENT B0 ;  /* 0x0000000000007941 */ /* 0x000fea0003800200 */
.L_x_16522:
        /* <DEDUP_REMOVED lines=69> */
.L_x_16551:
        /* <DEDUP_REMOVED lines=13> */
[----:B0-----:R-:W-:Y:S05]  /*09c0*/  CALL.REL.NOINC `($__internal_323_$__cuda_sm3x_div_rn_noftz_f32_slowpath) ;  /* 0x0000001c00807944 */ /* 0x001fea0003c00000 */
[----:B------:R-:W-:-:S07]  /*09d0*/  MOV R15, R2 ;  /* 0x00000002000f7202 */ /* 0x000fce0000000f00 */
.L_x_16529:
[----:B------:R-:W-:Y:S05]  /*09e0*/  BSYNC.RECONVERGENT B1 ;  /* 0x0000000000017941 */ /* 0x000fea0003800200 */
.L_x_16528:
        /* <DEDUP_REMOVED lines=12> */
[----:B0-----:R-:W-:Y:S05]  /*0ab0*/  CALL.REL.NOINC `($__internal_323_$__cuda_sm3x_div_rn_noftz_f32_slowpath) ;  /* 0x0000001c00447944 */ /* 0x001fea0003c00000 */
.L_x_16531:
[----:B------:R-:W-:Y:S05]  /*0ac0*/  BSYNC.RECONVERGENT B1 ;  /* 0x0000000000017941 */ /* 0x000fea0003800200 */
.L_x_16530:
[----:B------:R-:W-:Y:S01]  /*0ad0*/  IMAD.MOV.U32 R23, RZ, RZ, R21 ;  /* 0x000000ffff177224 */ /* 0x000fe200078e0015 */
[----:B------:R-:W-:Y:S01]  /*0ae0*/  MOV R10, R18 ;  /* 0x00000012000a7202 */ /* 0x000fe20000000f00 */
[----:B------:R-:W-:Y:S06]  /*0af0*/  @P0 BRA `(.L_x_16526) ;  /* 0x0000000000480947 */ /* 0x000fec0003800000 */
[----:B------:R-:W1:Y:S01]  /*0b00*/  LDCU.128 UR4, c[0x0][0x390] ;  /* 0x00007200ff0477ac */ /* 0x000e620008000c00 */
[----:B------:R-:W-:Y:S02]  /*0b10*/  HFMA2 R13, -RZ, RZ, 0, 0 ;  /* 0x00000000ff0d7431 */ /* 0x000fe400000001ff */
[----:B------:R-:W-:Y:S01]  /*0b20*/  IMAD.MOV.U32 R12, RZ, RZ, R4 ;  /* 0x000000ffff0c7224 */ /* 0x000fe200078e0004 */
[----:B------:R-:W-:Y:S01]  /*0b30*/  F2FP.F16.F32.PACK_AB R15, R2, R15 ;  /* 0x0000000f020f723e */ /* 0x000fe200000000ff */
        /* <DEDUP_REMOVED lines=14> */
.L_x_16526:
[----:B------:R-:W-:Y:S05]  /*0c20*/  BSYNC B0 ;  /* 0x0000000000007941 */ /* 0x000fea0003800000 */
.L_x_16525:
[----:B------:R-:W-:-:S04]  /*0c30*/  ISETP.NE.U32.AND P0, PT, R20, RZ, PT ;  /* 0x000000ff1400720c */ /* 0x000fc80003f05070 */
[----:B------:R-:W-:-:S13]  /*0c40*/  ISETP.NE.AND.EX P0, PT, R22, RZ, PT, P0 ;  /* 0x000000ff1600720c */ /* 0x000fda0003f05300 */
[----:B------:R-:W-:Y:S05]  /*0c50*/  @!P0 EXIT ;  /* 0x000000000000894d */ /* 0x000fea0003800000 */
.L_x_16546:
        /* <DEDUP_REMOVED lines=23> */
[----:B------:R-:W-:Y:S01]  /*0dd0*/  MOV R13, 0xff800000 ;  /* 0xff800000000d7802 */ /* 0x000fe20000000f00 */
        /* <DEDUP_REMOVED lines=33> */
.L_x_16557:
        /* <DEDUP_REMOVED lines=14> */
[----:B------:R-:W-:-:S07]  /*10d0*/  IMAD.MOV.U32 R15, RZ, RZ, R2 ;  /* 0x000000ffff0f7224 */ /* 0x000fce00078e0002 */
.L_x_16534:
[----:B------:R-:W-:Y:S05]  /*10e0*/  BSYNC.RECONVERGENT B0 ;  /* 0x0000000000007941 */ /* 0x000fea0003800200 */
.L_x_16533:
        /* <DEDUP_REMOVED lines=13> */
.L_x_16536:
[----:B------:R-:W-:Y:S05]  /*11c0*/  BSYNC.RECONVERGENT B0 ;  /* 0x0000000000007941 */ /* 0x000fea0003800200 */
.L_x_16535:
        /* <DEDUP_REMOVED lines=33> */
.L_x_16538:
[----:B------:R-:W-:Y:S05]  /*13e0*/  BSYNC.RECONVERGENT B0 ;  /* 0x0000000000007941 */ /* 0x000fea0003800200 */
.L_x_16537:
        /* <DEDUP_REMOVED lines=45> */
.L_x_16563:
        /* <DEDUP_REMOVED lines=15> */
.L_x_16541:
[----:B------:R-:W-:Y:S05]  /*17b0*/  BSYNC.RECONVERGENT B0 ;  /* 0x0000000000007941 */ /* 0x000fea0003800200 */
.L_x_16540:
        /* <DEDUP_REMOVED lines=12> */
[----:B0-----:R-:W-:Y:S05]  /*1880*/  CALL.REL.NOINC `($__internal_323_$__cuda_sm3x_div_rn_noftz_f32_slowpath) ;  /* 0x0000000c00d07944 */ /* 0x001fea0003c00000 */
[----:B------:R-:W-:-:S07]  /*1890*/  IMAD.MOV.U32 R9, RZ, RZ, R2 ;  /* 0x000000ffff097224 */ /* 0x000fce00078e0002 */
.L_x_16543:
[----:B------:R-:W-:Y:S05]  /*18a0*/  BSYNC.RECONVERGENT B0 ;  /* 0x0000000000007941 */ /* 0x000fea0003800200 */
.L_x_16542:
[----:B------:R-:W-:Y:S04]  /*18b0*/  BSSY.RECONVERGENT B0, `(.L_x_16544) ;  /* 0x0000013000007945 */ /* 0x000fe80003800200 */
        /* <DEDUP_REMOVED lines=18> */
.L_x_16545:
[----:B------:R-:W-:Y:S05]  /*19e0*/  BSYNC.RECONVERGENT B0 ;  /* 0x0000000000007941 */ /* 0x000fea0003800200 */
.L_x_16544:
[----:B------:R-:W-:-:S05]  /*19f0*/  IADD3 R23, P0, PT, R8, R19, RZ ;  /* 0x0000001308177210 */ /* 0x000fca0007f1e0ff */
[----:B------:R-:W-:Y:S01]  /*1a00*/  IMAD.X R10, R3, 0x1, R16, P0 ;  /* 0x00000001030a7824 */ /* 0x000fe200000e0610 */
[----:B------:R-:W-:-:S04]  /*1a10*/  ISETP.GE.U32.AND P0, PT, R23, UR42, PT ;  /* 0x0000002a17007c0c */ /* 0x000fc8000bf06070 */
[----:B------:R-:W-:-:S13]  /*1a20*/  ISETP.GE.AND.EX P0, PT, R10, UR43, PT, P0 ;  /* 0x0000002b0a007c0c */ /* 0x000fda000bf06300 */
[----:B------:R-:W-:Y:S05]  /*1a30*/  @!P0 BRA `(.L_x_16546) ;  /* 0xfffffff000888947 */ /* 0x000fea000383ffff */
[----:B------:R-:W-:Y:S05]  /*1a40*/  EXIT ;  /* 0x000000000000794d */ /* 0x000fea0003800000 */
.L_x_16527:
[----:B------:R-:W-:Y:S01]  /*1a50*/  HFMA2 R11, -RZ, RZ, 0, 1.847743988037109375e-06 ;  /* 0x0000001fff0b7431 */ /* 0x000fe200000001ff */
[----:B------:R-:W-:Y:S01]  /*1a60*/  MOV R12, 0x2 ;  /* 0x00000002000c7802 */ /* 0x000fe20000000f00 */
[----:B------:R-:W-:Y:S01]  /*1a70*/  IMAD.MOV.U32 R15, RZ, RZ, -0x1 ;  /* 0xffffffffff0f7424 */ /* 0x000fe200078e00ff */
[----:B------:R-:W-:Y:S01]  /*1a80*/  MOV R17, 0x437c0000 ;  /* 0x437c000000117802 */ /* 0x000fe20000000f00 */
[----:B------:R-:W-:-:S07]  /*1a90*/  IMAD.MOV.U32 R9, RZ, RZ, 0x3bbb989d ;  /* 0x3bbb989dff097424 */ /* 0x000fce00078e00ff */
[----:B0-----:R-:W-:Y:S05]  /*1aa0*/  WARPSYNC.COLLECTIVE R15, `(.L_x_16547) ;  /* 0x000000000f087348 */ /* 0x001fea0003c00000 */
[----:B------:R1:W2:Y:S02]  /*1ab0*/  SHFL.BFLY P6, R14, R13, R12, R11 ;  /* 0x0c00000c0d0e7389 */ /* 0x0002a400000c000b */
[----:B012---:R-:W-:Y:S05]  /*1ac0*/  ENDCOLLECTIVE ;  /* 0x000000000000791b */ /* 0x007fea0003800000 */
.L_x_16547:
[----:B------:R-:W-:Y:S01]  /*1ad0*/  HFMA2 R12, -RZ, RZ, 0, 5.9604644775390625e-08 ;  /* 0x00000001ff0c7431 */ /* 0x000fe200000001ff */
[----:B------:R-:W-:-:S04]  /*1ae0*/  FMNMX R0, R14, R13, !PT ;  /* 0x0000000d0e007209 */ /* 0x000fc80007800000 */
[----:B------:R-:W-:-:S07]  /*1af0*/  MOV R13, R0 ;  /* 0x00000000000d7202 */ /* 0x000fce0000000f00 */
[----:B------:R-:W-:Y:S05]  /*1b00*/  WARPSYNC.COLLECTIVE R15, `(.L_x_16548) ;  /* 0x000000000f087348 */ /* 0x000fea0003c00000 */
[----:B------:R0:W1:Y:S02]  /*1b10*/  SHFL.BFLY P6, R14, R13, R12, R11 ;  /* 0x0c00000c0d0e7389 */ /* 0x00006400000c000b */
[----:B01----:R-:W-:Y:S05]  /*1b20*/  ENDCOLLECTIVE ;  /* 0x000000000000791b */ /* 0x003fea0003800000 */
.L_x_16548:
        /* <DEDUP_REMOVED lines=19> */
[----:B------:R-:W-:Y:S01]  /*1c60*/  MOV R11, 0x1f ;  /* 0x0000001f000b7802 */ /* 0x000fe20000000f00 */
[----:B-1----:R-:W-:-:S04]  /*1c70*/  FMUL R9, R9, R2 ;  /* 0x0000000209097220 */ /* 0x002fc80000400000 */
[----:B------:R-:W-:-:S04]  /*1c80*/  FADD R13, RZ, R9 ;  /* 0x00000009ff0d7221 */ /* 0x000fc80000000000 */
[----:B------:R-:W-:-:S07]  /*1c90*/  FADD R13, R13, R0 ;  /* 0x000000000d0d7221 */ /* 0x000fce0000000000 */
[----:B------:R-:W-:Y:S05]  /*1ca0*/  WARPSYNC.COLLECTIVE R15, `(.L_x_16549) ;  /* 0x000000000f087348 */ /* 0x000fea0003c00000 */
[----:B------:R0:W1:Y:S02]  /*1cb0*/  SHFL.BFLY P6, R14, R13, R12, R11 ;  /* 0x0c00000c0d0e7389 */ /* 0x00006400000c000b */
[----:B01----:R-:W-:Y:S05]  /*1cc0*/  ENDCOLLECTIVE ;  /* 0x000000000000791b */ /* 0x003fea0003800000 */
.L_x_16549:
[----:B------:R-:W-:Y:S02]  /*1cd0*/  HFMA2 R12, -RZ, RZ, 0, 5.9604644775390625e-08 ;  /* 0x00000001ff0c7431 */ /* 0x000fe400000001ff */
[----:B------:R-:W-:-:S04]  /*1ce0*/  FADD R2, R13, R14 ;  /* 0x0000000e0d027221 */ /* 0x000fc80000000000 */
[----:B------:R-:W-:-:S07]  /*1cf0*/  IMAD.MOV.U32 R13, RZ, RZ, R2 ;  /* 0x000000ffff0d7224 */ /* 0x000fce00078e0002 */
[----:B------:R-:W-:Y:S05]  /*1d00*/  WARPSYNC.COLLECTIVE R15, `(.L_x_16550) ;  /* 0x000000000f087348 */ /* 0x000fea0003c00000 */
[----:B------:R0:W1:Y:S02]  /*1d10*/  SHFL.BFLY P6, R14, R13, R12, R11 ;  /* 0x0c00000c0d0e7389 */ /* 0x00006400000c000b */
[----:B01----:R-:W-:Y:S05]  /*1d20*/  ENDCOLLECTIVE ;  /* 0x000000000000791b */ /* 0x003fea0003800000 */
.L_x_16550:
[----:B------:R-:W-:Y:S05]  /*1d30*/  BRA `(.L_x_16551) ;  /* 0xffffffe800ec7947 */ /* 0x000fea000383ffff */
.L_x_16532:
[----:B------:R-:W-:Y:S01]  /*1d40*/  BSSY B0, `(.L_x_16552) ;  /* 0x0000007000007945 */ /* 0x000fe20003800000 */
[----:B------:R-:W-:Y:S01]  /*1d50*/  MOV R12, 0x2 ;  /* 0x00000002000c7802 */ /* 0x000fe20000000f00 */
[----:B------:R-:W-:Y:S01]  /*1d60*/  IMAD.MOV.U32 R11, RZ, RZ, 0x1f ;  /* 0x0000001fff0b7424 */ /* 0x000fe200078e00ff */
[----:B------:R-:W-:-:S07]  /*1d70*/  MOV R15, 0xffffffff ;  /* 0xffffffff000f7802 */ /* 0x000fce0000000f00 */
[----:B0-----:R-:W-:Y:S05]  /*1d80*/  WARPSYNC.COLLECTIVE R15, `(.L_x_16553) ;  /* 0x000000000f087348 */ /* 0x001fea0003c00000 */
[----:B------:R1:W2:Y:S02]  /*1d90*/  SHFL.BFLY P6, R14, R13, R12, R11 ;  /* 0x0c00000c0d0e7389 */ /* 0x0002a400000c000b */
[----:B012---:R-:W-:Y:S05]  /*1da0*/  ENDCOLLECTIVE ;  /* 0x000000000000791b */ /* 0x007fea0003800000 */
.L_x_16553:
[----:B------:R-:W-:Y:S05]  /*1db0*/  BSYNC B0 ;  /* 0x0000000000007941 */ /* 0x000fea0003800000 */
.L_x_16552:
        /* <DEDUP_REMOVED lines=9> */
.L_x_16554:
        /* <DEDUP_REMOVED lines=26> */
.L_x_16555:
[----:B------:R-:W-:Y:S02]  /*1ff0*/  IMAD.MOV.U32 R12, RZ, RZ, 0x1 ;  /* 0x00000001ff0c7424 */ /* 0x000fe400078e00ff */
[----:B------:R-:W-:-:S05]  /*2000*/  FADD R2, R13, R14 ;  /* 0x0000000e0d027221 */ /* 0x000fca0000000000 */
[----:B------:R-:W-:-:S07]  /*2010*/  MOV R13, R2 ;  /* 0x00000002000d7202 */ /* 0x000fce0000000f00 */
[----:B------:R-:W-:Y:S05]  /*2020*/  WARPSYNC.COLLECTIVE R15, `(.L_x_16556) ;  /* 0x000000000f087348 */ /* 0x000fea0003c00000 */
[----:B------:R0:W1:Y:S02]  /*2030*/  SHFL.BFLY P6, R14, R13, R12, R11 ;  /* 0x0c00000c0d0e7389 */ /* 0x00006400000c000b */
[----:B01----:R-:W-:Y:S05]  /*2040*/  ENDCOLLECTIVE ;  /* 0x000000000000791b */ /* 0x003fea0003800000 */
.L_x_16556:
[----:B------:R-:W-:Y:S05]  /*2050*/  BRA `(.L_x_16557) ;  /* 0xffffffec00e47947 */ /* 0x000fea000383ffff */
.L_x_16539:
[----:B------:R-:W-:Y:S01]  /*2060*/  HFMA2 R12, -RZ, RZ, 0, 1.1920928955078125e-07 ;  /* 0x00000002ff0c7431 */ /* 0x000fe200000001ff */
[----:B------:R-:W-:Y:S01]  /*2070*/  BSSY B0, `(.L_x_16558) ;  /* 0x0000006000007945 */ /* 0x000fe20003800000 */
[----:B------:R-:W-:Y:S01]  /*2080*/  MOV R11, 0x1f ;  /* 0x0000001f000b7802 */ /* 0x000fe20000000f00 */
[----:B------:R-:W-:-:S07]  /*2090*/  IMAD.MOV.U32 R15, RZ, RZ, -0x1 ;  /* 0xffffffffff0f7424 */ /* 0x000fce00078e00ff */
[----:B0-----:R-:W-:Y:S05]  /*20a0*/  WARPSYNC.COLLECTIVE R15, `(.L_x_16559) ;  /* 0x000000000f087348 */ /* 0x001fea0003c00000 */
[----:B------:R1:W2:Y:S02]  /*20b0*/  SHFL.BFLY P6, R14, R13, R12, R11 ;  /* 0x0c00000c0d0e7389 */ /* 0x0002a400000c000b */
[----:B012---:R-:W-:Y:S05]  /*20c0*/  ENDCOLLECTIVE ;  /* 0x000000000000791b */ /* 0x007fea0003800000 */
.L_x_16559:
[----:B------:R-:W-:Y:S05]  /*20d0*/  BSYNC B0 ;  /* 0x0000000000007941 */ /* 0x000fea0003800000 */
.L_x_16558:
        /* <DEDUP_REMOVED lines=9> */
.L_x_16560:
        /* <DEDUP_REMOVED lines=26> */
.L_x_16561:
[----:B------:R-:W-:Y:S02]  /*2310*/  HFMA2 R12, -RZ, RZ, 0, 5.9604644775390625e-08 ;  /* 0x00000001ff0c7431 */ /* 0x000fe400000001ff */
[----:B------:R-:W-:-:S05]  /*2320*/  FADD R2, R13, R14 ;  /* 0x0000000e0d027221 */ /* 0x000fca0000000000 */
[----:B------:R-:W-:-:S07]  /*2330*/  MOV R13, R2 ;  /* 0x00000002000d7202 */ /* 0x000fce0000000f00 */
[----:B------:R-:W-:Y:S05]  /*2340*/  WARPSYNC.COLLECTIVE R15, `(.L_x_16562) ;  /* 0x000000000f087348 */ /* 0x000fea0003c00000 */
[----:B------:R0:W1:Y:S02]  /*2350*/  SHFL.BFLY P6, R14, R13, R12, R11 ;  /* 0x0c00000c0d0e7389 */ /* 0x00006400000c000b */
[----:B01----:R-:W-:Y:S05]  /*2360*/  ENDCOLLECTIVE ;  /* 0x000000000000791b */ /* 0x003fea0003800000 */
.L_x_16562:
[----:B------:R-:W-:Y:S05]  /*2370*/  BRA `(.L_x_16563) ;  /* 0xfffffff000d07947 */ /* 0x000fea000383ffff */
        .weak           $__internal_322_$__cuda_sm20_div_u64
        .type           $__internal_322_$__cuda_sm20_div_u64,@function
        .size           $__internal_322_$__cuda_sm20_div_u64,($__internal_323_$__cuda_sm3x_div_rn_noftz_f32_slowpath - $__internal_322_$__cuda_sm20_div_u64)
$__internal_322_$__cuda_sm20_div_u64:
        /* <DEDUP_REMOVED lines=68> */
[----:B------:R-:W-:Y:S06]  /*27c0*/  RET.REL.NODEC R4 `(_Z15SoftmaxWarpImplI10DirectLoadI6__halffE11DirectStoreIfS1_EfLi2ELi2ELi4ELi1ELb1EL9Algorithm0EEvT_T0_ll) ;  /* 0xffffffd8040c7950 */ /* 0x000fec0003c3ffff */
        .weak           $__internal_323_$__cuda_sm3x_div_rn_noftz_f32_slowpath
        .type           $__internal_323_$__cuda_sm3x_div_rn_noftz_f32_slowpath,@function
        .size           $__internal_323_$__cuda_sm3x_div_rn_noftz_f32_slowpath,(.L_x_25775 - $__internal_323_$__cuda_sm3x_div_rn_noftz_f32_slowpath)
$__internal_323_$__cuda_sm3x_div_rn_noftz_f32_slowpath:
        /* <DEDUP_REMOVED lines=34> */
.L_x_16565:
        /* <DEDUP_REMOVED lines=51> */
.L_x_16572:
[----:B------:R-:W-:-:S04]  /*2d20*/  LOP3.LUT R2, R2, 0x80000000, RZ, 0xc0, !PT ;  /* 0x8000000002027812 */ /* 0x000fc800078ec0ff */
[----:B------:R-:W-:Y:S01]  /*2d30*/  LOP3.LUT R2, R2, 0x7f800000, RZ, 0xfc, !PT ;  /* 0x7f80000002027812 */ /* 0x000fe200078efcff */
[----:B------:R-:W-:Y:S06]  /*2d40*/  BRA `(.L_x_16573) ;  /* 0x0000000000047947 */ /* 0x000fec0003800000 */
.L_x_16571:
[----:B------:R-:W-:-:S07]  /*2d50*/  IMAD R2, R12, 0x800000, R2 ;  /* 0x008000000c027824 */ /* 0x000fce00078e0202 */
.L_x_16573:
[----:B------:R-:W-:Y:S05]  /*2d60*/  BSYNC.RECONVERGENT B3 ;  /* 0x0000000000037941 */ /* 0x000fea0003800200 */
.L_x_16570:
[----:B------:R-:W-:Y:S05]  /*2d70*/  BRA `(.L_x_16574) ;  /* 0x0000000000207947 */ /* 0x000fea0003800000 */
.L_x_16569:
[----:B------:R-:W-:-:S04]  /*2d80*/  LOP3.LUT R2, R9, 0x80000000, R2, 0x48, !PT ;  /* 0x8000000009027812 */ /* 0x000fc800078e4802 */
[----:B------:R-:W-:Y:S01]  /*2d90*/  LOP3.LUT R2, R2, 0x7f800000, RZ, 0xfc, !PT ;  /* 0x7f80000002027812 */ /* 0x000fe200078efcff */
[----:B------:R-:W-:Y:S06]  /*2da0*/  BRA `(.L_x_16574) ;  /* 0x0000000000147947 */ /* 0x000fec0003800000 */
.L_x_16568:
[----:B------:R-:W-:Y:S01]  /*2db0*/  LOP3.LUT R2, R9, 0x80000000, R2, 0x48, !PT ;  /* 0x8000000009027812 */ /* 0x000fe200078e4802 */
[----:B------:R-:W-:Y:S06]  /*2dc0*/  BRA `(.L_x_16574) ;  /* 0x00000000000c7947 */ /* 0x000fec0003800000 */
.L_x_16567:
[----:B------:R-:W0:Y:S01]  /*2dd0*/  MUFU.RSQ R2, -QNAN ;  /* 0xffc0000000027908 */ /* 0x000e220000001400 */
[----:B------:R-:W-:Y:S05]  /*2de0*/  BRA `(.L_x_16574) ;  /* 0x0000000000047947 */ /* 0x000fea0003800000 */
.L_x_16566:
[----:B------:R-:W-:-:S07]  /*2df0*/  FADD.FTZ R2, R2, R9 ;  /* 0x0000000902027221 */ /* 0x000fce0000010000 */
.L_x_16574:
[----:B------:R-:W-:Y:S05]  /*2e00*/  BSYNC.RECONVERGENT B2 ;  /* 0x0000000000027941 */ /* 0x000fea0003800200 */
.L_x_16564:
[----:B------:R-:W-:Y:S01]  /*2e10*/  HFMA2 R13, -RZ, RZ, 0, 0 ;  /* 0x00000000ff0d7431 */ /* 0x000fe200000001ff */
[----:B------:R-:W-:-:S04]  /*2e20*/  MOV R12, R14 ;  /* 0x0000000e000c7202 */ /* 0x000fc80000000f00 */
[----:B0-----:R-:W-:Y:S05]  /*2e30*/  RET.REL.NODEC R12 `(_Z15SoftmaxWarpImplI10DirectLoadI6__halffE11DirectStoreIfS1_EfLi2ELi2ELi4ELi1ELb1EL9Algorithm0EEvT_T0_ll) ;  /* 0xffffffd00c707950 */ /* 0x001fea0003c3ffff */
.L_x_16575:
        /* <DEDUP_REMOVED lines=12> */
.L_x_25775:


//--------------------- .text._Z15SoftmaxWarpImplI10DirectLoadI6__halffE11DirectStoreIfS1_EfLi2ELi2ELi4ELi1ELb0EL9Algorithm0EEvT_T0_ll --------------------------
	.section	.text._Z15SoftmaxWarpImplI10DirectLoadI6__halffE11DirectStoreIfS1_EfLi2ELi2ELi4ELi1ELb0EL9Algorithm0EEvT_T0_ll,"ax",@progbits
	.align	128
        .global         _Z15SoftmaxWarpImplI10DirectLoadI6__halffE11DirectStoreIfS1_EfLi2ELi2ELi4ELi1ELb0EL9Algorithm0EEvT_T0_ll
        .type           _Z15SoftmaxWarpImplI10DirectLoadI6__halffE11DirectStoreIfS1_EfLi2ELi2ELi4ELi1ELb0EL9Algorithm0EEvT_T0_ll,@function
        .size           _Z15SoftmaxWarpImplI10DirectLoadI6__halffE11DirectStoreIfS1_EfLi2ELi2ELi4ELi1ELb0EL9Algorithm0EEvT_T0_ll,(.L_x_25777 - _Z15SoftmaxWarpImplI10DirectLoadI6__halffE11DirectStoreIfS1_EfLi2ELi2ELi4ELi1ELb0EL9Algorithm0EEvT_T0_ll)
        .other          _Z15SoftmaxWarpImplI10DirectLoadI6__halffE11DirectStoreIfS1_EfLi2ELi2ELi4ELi1ELb0EL9Algorithm0EEvT_T0_ll,@"STO_CUDA_ENTRY STV_DEFAULT"
_Z15SoftmaxWarpImplI10DirectLoadI6__halffE11DirectStoreIfS1_EfLi2ELi2ELi4ELi1ELb0EL9Algorithm0EEvT_T0_ll:
.text._Z15SoftmaxWarpImplI10DirectLoadI6__halffE11DirectStoreIfS1_EfLi2ELi2ELi4ELi1ELb0EL9Algorithm0EEvT_T0_ll:
        /* <DEDUP_REMOVED lines=24> */
.L_x_16576:
        /* <DEDUP_REMOVED lines=47> */
.L_x_16578:
[----:B------:R-:W-:-:S07]  /*0470*/  MOV R0, 0x490 ;  /* 0x0000049000007802 */ /* 0x000fce0000000f00 */
[----:B0-----:R-:W-:Y:S05]  /*0480*/  CALL.REL.NOINC `($__internal_324_$__cuda_sm20_div_u64) ;  /* 0x0000001c00447944 */ /* 0x001fea0003c00000 */
[----:B------:R-:W-:Y:S01]  /*0490*/  MOV R4, R2 ;  /* 0x0000000200047202 */ /* 0x000fe20000000f00 */
[----:B------:R-:W-:-:S07]  /*04a0*/  IMAD.MOV.U32 R5, RZ, RZ, R7 ;  /* 0x000000ffff057224 */ /* 0x000fce00078e0007 */
.L_x_16579:
[----:B------:R-:W-:Y:S05]  /*04b0*/  BSYNC.RECONVERGENT B0 ;  /* 0x0000000000007941 */ /* 0x000fea0003800200 */
.L_x_16577:
        /* <DEDUP_REMOVED lines=60> */
.L_x_16602:
        /* <DEDUP_REMOVED lines=13> */
[----:B0-----:R-:W-:Y:S05]  /*0950*/  CALL.REL.NOINC `($__internal_325_$__cuda_sm3x_div_rn_noftz_f32_slowpath) ;  /* 0x0000001c00247944 */ /* 0x001fea0003c00000 */
[----:B------:R-:W-:-:S07]  /*0960*/  MOV R11, R2 ;  /* 0x00000002000b7202 */ /* 0x000fce0000000f00 */
.L_x_16584:
[----:B------:R-:W-:Y:S05]  /*0970*/  BSYNC.RECONVERGENT B1 ;  /* 0x0000000000017941 */ /* 0x000fea0003800200 */
.L_x_16583:
        /* <DEDUP_REMOVED lines=12> */
[----:B0-----:R-:W-:Y:S05]  /*0a40*/  CALL.REL.NOINC `($__internal_325_$__cuda_sm3x_div_rn_noftz_f32_slowpath) ;  /* 0x0000001800e87944 */ /* 0x001fea0003c00000 */
.L_x_16586:
[----:B------:R-:W-:Y:S05]  /*0a50*/  BSYNC.RECONVERGENT B1 ;  /* 0x0000000000017941 */ /* 0x000fea0003800200 */
.L_x_16585:
[----:B------:R-:W1:Y:S01]  /*0a60*/  LDCU.128 UR4, c[0x0][0x390] ;  /* 0x00007200ff0477ac */ /* 0x000e620008000c00 */
[----:B------:R-:W-:Y:S02]  /*0a70*/  HFMA2 R13, -RZ, RZ, 0, 0 ;  /* 0x00000000ff0d7431 */ /* 0x000fe400000001ff */
[----:B------:R-:W-:Y:S01]  /*0a80*/  IMAD.MOV.U32 R12, RZ, RZ, R4 ;  /* 0x000000ffff0c7224 */ /* 0x000fe200078e0004 */
[----:B------:R-:W-:Y:S01]  /*0a90*/  F2FP.F16.F32.PACK_AB R11, R2, R11 ;  /* 0x0000000b020b723e */ /* 0x000fe200000000ff */
        /* <DEDUP_REMOVED lines=16> */
.L_x_16581:
[----:B------:R-:W-:Y:S05]  /*0ba0*/  BSYNC B0 ;  /* 0x0000000000007941 */ /* 0x000fea0003800000 */
.L_x_16580:
[----:B------:R-:W-:-:S04]  /*0bb0*/  ISETP.NE.U32.AND P0, PT, R18, RZ, PT ;  /* 0x000000ff1200720c */ /* 0x000fc80003f05070 */
[----:B------:R-:W-:-:S13]  /*0bc0*/  ISETP.NE.AND.EX P0, PT, R20, RZ, PT, P0 ;  /* 0x000000ff1400720c */ /* 0x000fda0003f05300 */
[----:B------:R-:W-:Y:S05]  /*0bd0*/  @!P0 EXIT ;  /* 0x000000000000894d */ /* 0x000fea0003800000 */
.L_x_16597:
        /* <DEDUP_REMOVED lines=50> */
.L_x_16608:
        /* <DEDUP_REMOVED lines=14> */
[----:B------:R-:W-:-:S07]  /*0fe0*/  IMAD.MOV.U32 R11, RZ, RZ, R2 ;  /* 0x000000ffff0b7224 */ /* 0x000fce00078e0002 */
.L_x_16589:
[----:B------:R-:W-:Y:S05]  /*0ff0*/  BSYNC.RECONVERGENT B0 ;  /* 0x0000000000007941 */ /* 0x000fea0003800200 */
.L_x_16588:
        /* <DEDUP_REMOVED lines=13> */
.L_x_16591:
[----:B------:R-:W-:Y:S05]  /*10d0*/  BSYNC.RECONVERGENT B0 ;  /* 0x0000000000007941 */ /* 0x000fea0003800200 */
.L_x_16590:
        /* <DEDUP_REMOVED lines=20> */
[----:B------:R-:W-:Y:S01]  /*1220*/  SHF.L.U32 R10, R0, 0x1, RZ ;  /* 0x00000001000a7819 */ /* 0x000fe200000006ff */
[----:B------:R-:W-:Y:S01]  /*1230*/  IMAD.X R9, RZ, RZ, R9, P0 ;  /* 0x000000ffff097224 */ /* 0x000fe200000e0609 */
[----:B------:R-:W-:Y:S02]  /*1240*/  LOP3.LUT R14, R14, 0xfffffffc, RZ, 0xc0, !PT ;  /* 0xfffffffc0e0e7812 */ /* 0x000fe400078ec0ff */
[----:B------:R-:W-:Y:S02]  /*1250*/  LOP3.LUT R10, R10, 0xfffffffc, RZ, 0xc0, !PT ;  /* 0xfffffffc0a0a7812 */ /* 0x000fe400078ec0ff */
[----:B------:R-:W-:-:S02]  /*1260*/  SHF.L.U64.HI R12, R12, 0x1, R13 ;  /* 0x000000010c0c7819 */ /* 0x000fc4000001020d */
[----:B------:R-:W-:Y:S02]  /*1270*/  IADD3 R14, P0, PT, R14, UR40, RZ ;  /* 0x000000280e0e7c10 */ /* 0x000fe4000ff1e0ff */
[----:B------:R-:W-:Y:S02]  /*1280*/  SHF.L.U64.HI R0, R0, 0x1, R9 ;  /* 0x0000000100007819 */ /* 0x000fe40000010209 */
[----:B------:R-:W-:Y:S02]  /*1290*/  IADD3 R10, P1, PT, R10, UR36, RZ ;  /* 0x000000240a0a7c10 */ /* 0x000fe4000ff3e0ff */
[----:B------:R-:W-:Y:S02]  /*12a0*/  IADD3.X R15, PT, PT, R12, UR41, RZ, P0, !PT ;  /* 0x000000290c0f7c10 */ /* 0x000fe400087fe4ff */
[----:B------:R-:W-:Y:S02]  /*12b0*/  F2FP.F16.F32.PACK_AB R9, R2, R11 ;  /* 0x0000000b0209723e */ /* 0x000fe400000000ff */
        /* <DEDUP_REMOVED lines=9> */
[----:B------:R-:W-:Y:S02]  /*1350*/  MOV R9, 0x3bbb989d ;  /* 0x3bbb989d00097802 */ /* 0x000fe40000000f00 */
        /* <DEDUP_REMOVED lines=27> */
.L_x_16614:
        /* <DEDUP_REMOVED lines=15> */
.L_x_16594:
[----:B------:R-:W-:Y:S05]  /*1600*/  BSYNC.RECONVERGENT B0 ;  /* 0x0000000000007941 */ /* 0x000fea0003800200 */
.L_x_16593:
        /* <DEDUP_REMOVED lines=14> */
.L_x_16596:
[----:B------:R-:W-:Y:S05]  /*16f0*/  BSYNC.RECONVERGENT B0 ;  /* 0x0000000000007941 */ /* 0x000fea0003800200 */
.L_x_16595:
[----:B------:R-:W-:Y:S01]  /*1700*/  MOV R12, R4 ;  /* 0x00000004000c7202 */ /* 0x000fe20000000f00 */
[----:B------:R-:W-:Y:S01]  /*1710*/  IMAD R0, R16, UR42, RZ ;  /* 0x0000002a10007c24 */ /* 0x000fe2000f8e02ff */
[----:B------:R-:W-:Y:S01]  /*1720*/  F2FP.F16.F32.PACK_AB R9, R9, R10 ;  /* 0x0000000a0909723e */ /* 0x000fe200000000ff */
[----:B------:R-:W-:Y:S01]  /*1730*/  IMAD.MOV.U32 R13, RZ, RZ, RZ ;  /* 0x000000ffff0d7224 */ /* 0x000fe200078e00ff */
[----:B------:R-:W-:Y:S01]  /*1740*/  R2UR UR4, R6 ;  /* 0x00000000060472ca */ /* 0x000fe200000e0000 */
[----:B------:R-:W-:Y:S01]  /*1750*/  IMAD R11, R19, UR43, R0 ;  /* 0x0000002b130b7c24 */ /* 0x000fe2000f8e0200 */
[----:B------:R-:W-:Y:S01]  /*1760*/  R2UR UR5, R7 ;  /* 0x00000000070572ca */ /* 0x000fe200000e0000 */
        /* <DEDUP_REMOVED lines=16> */
.L_x_16582:
[----:B------:R-:W-:Y:S01]  /*1870*/  MOV R12, 0x2 ;  /* 0x00000002000c7802 */ /* 0x000fe20000000f00 */
[----:B------:R-:W-:Y:S01]  /*1880*/  IMAD.MOV.U32 R11, RZ, RZ, 0x1f ;  /* 0x0000001fff0b7424 */ /* 0x000fe200078e00ff */
[----:B------:R-:W-:Y:S02]  /*1890*/  MOV R15, 0xffffffff ;  /* 0xffffffff000f7802 */ /* 0x000fe40000000f00 */
[----:B------:R-:W-:-:S07]  /*18a0*/  MOV R9, 0x3bbb989d ;  /* 0x3bbb989d00097802 */ /* 0x000fce0000000f00 */
[----:B0-----:R-:W-:Y:S05]  /*18b0*/  WARPSYNC.COLLECTIVE R15, `(.L_x_16598) ;  /* 0x000000000f087348 */ /* 0x001fea0003c00000 */
[----:B------:R1:W2:Y:S02]  /*18c0*/  SHFL.BFLY P6, R14, R13, R12, R11 ;  /* 0x0c00000c0d0e7389 */ /* 0x0002a400000c000b */
[----:B012---:R-:W-:Y:S05]  /*18d0*/  ENDCOLLECTIVE ;  /* 0x000000000000791b */ /* 0x007fea0003800000 */
.L_x_16598:
[----:B------:R-:W-:Y:S01]  /*18e0*/  IMAD.MOV.U32 R12, RZ, RZ, 0x1 ;  /* 0x00000001ff0c7424 */ /* 0x000fe200078e00ff */
[----:B------:R-:W-:-:S04]  /*18f0*/  FMNMX R0, R13, R14, !PT ;  /* 0x0000000e0d007209 */ /* 0x000fc80007800000 */
[----:B------:R-:W-:-:S07]  /*1900*/  MOV R13, R0 ;  /* 0x00000000000d7202 */ /* 0x000fce0000000f00 */
[----:B------:R-:W-:Y:S05]  /*1910*/  WARPSYNC.COLLECTIVE R15, `(.L_x_16599) ;  /* 0x000000000f087348 */ /* 0x000fea0003c00000 */
[----:B------:R0:W1:Y:S02]  /*1920*/  SHFL.BFLY P6, R14, R13, R12, R11 ;  /* 0x0c00000c0d0e7389 */ /* 0x00006400000c000b */
[----:B01----:R-:W-:Y:S05]  /*1930*/  ENDCOLLECTIVE ;  /* 0x000000000000791b */ /* 0x003fea0003800000 */
.L_x_16599:
        /* <DEDUP_REMOVED lines=27> */
.L_x_16600:
[----:B------:R-:W-:Y:S01]  /*1af0*/  MOV R12, 0x1 ;  /* 0x00000001000c7802 */ /* 0x000fe20000000f00 */
[----:B------:R-:W-:-:S05]  /*1b00*/  FADD R2, R13, R14 ;  /* 0x0000000e0d027221 */ /* 0x000fca0000000000 */
[----:B------:R-:W-:-:S07]  /*1b10*/  MOV R13, R2 ;  /* 0x00000002000d7202 */ /* 0x000fce0000000f00 */
[----:B------:R-:W-:Y:S05]  /*1b20*/  WARPSYNC.COLLECTIVE R15, `(.L_x_16601) ;  /* 0x000000000f087348 */ /* 0x000fea0003c00000 */
[----:B------:R0:W1:Y:S02]  /*1b30*/  SHFL.BFLY P6, R14, R13, R12, R11 ;  /* 0x0c00000c0d0e7389 */ /* 0x00006400000c000b */
[----:B01----:R-:W-:Y:S05]  /*1b40*/  ENDCOLLECTIVE ;  /* 0x000000000000791b */ /* 0x003fea0003800000 */
.L_x_16601:
[----:B------:R-:W-:Y:S05]  /*1b50*/  BRA `(.L_x_16602) ;  /* 0xffffffec00487947 */ /* 0x000fea000383ffff */
.L_x_16587:
[----:B------:R-:W-:Y:S01]  /*1b60*/  HFMA2 R11, -RZ, RZ, 0, 1.847743988037109375e-06 ;  /* 0x0000001fff0b7431 */ /* 0x000fe200000001ff */
[----:B------:R-:W-:Y:S01]  /*1b70*/  BSSY B0, `(.L_x_16603) ;  /* 0x0000006000007945 */ /* 0x000fe20003800000 */
[----:B------:R-:W-:Y:S01]  /*1b80*/  IMAD.MOV.U32 R12, RZ, RZ, 0x2 ;  /* 0x00000002ff0c7424 */ /* 0x000fe200078e00ff */
[----:B------:R-:W-:-:S07]  /*1b90*/  MOV R15, 0xffffffff ;  /* 0xffffffff000f7802 */ /* 0x000fce0000000f00 */
[----:B0-----:R-:W-:Y:S05]  /*1ba0*/  WARPSYNC.COLLECTIVE R15, `(.L_x_16604) ;  /* 0x000000000f087348 */ /* 0x001fea0003c00000 */
[----:B------:R1:W2:Y:S02]  /*1bb0*/  SHFL.BFLY P6, R14, R13, R12, R11 ;  /* 0x0c00000c0d0e7389 */ /* 0x0002a400000c000b */
[----:B012---:R-:W-:Y:S05]  /*1bc0*/  ENDCOLLECTIVE ;  /* 0x000000000000791b */ /* 0x007fea0003800000 */
.L_x_16604:
[----:B------:R-:W-:Y:S05]  /*1bd0*/  BSYNC B0 ;  /* 0x0000000000007941 */ /* 0x000fea0003800000 */
.L_x_16603:
        /* <DEDUP_REMOVED lines=8> */
.L_x_16605:
        /* <DEDUP_REMOVED lines=27> */
.L_x_16606:
[----:B------:R-:W-:Y:S01]  /*1e10*/  MOV R12, 0x1 ;  /* 0x00000001000c7802 */ /* 0x000fe20000000f00 */
[----:B------:R-:W-:-:S04]  /*1e20*/  FADD R2, R13, R14 ;  /* 0x0000000e0d027221 */ /* 0x000fc80000000000 */
[----:B------:R-:W-:-:S07]  /*1e30*/  IMAD.MOV.U32 R13, RZ, RZ, R2 ;  /* 0x000000ffff0d7224 */ /* 0x000fce00078e0002 */
[----:B------:R-:W-:Y:S05]  /*1e40*/  WARPSYNC.COLLECTIVE R15, `(.L_x_16607) ;  /* 0x000000000f087348 */ /* 0x000fea0003c00000 */
[----:B------:R0:W1:Y:S02]  /*1e50*/  SHFL.BFLY P6, R14, R13, R12, R11 ;  /* 0x0c00000c0d0e7389 */ /* 0x00006400000c000b */
[----:B01----:R-:W-:Y:S05]  /*1e60*/  ENDCOLLECTIVE ;  /* 0x000000000000791b */ /* 0x003fea0003800000 */
.L_x_16607:
[----:B------:R-:W-:Y:S05]  /*1e70*/  BRA `(.L_x_16608) ;  /* 0xfffffff000207947 */ /* 0x000fea000383ffff */
.L_x_16592:
[----:B------:R-:W-:Y:S01]  /*1e80*/  BSSY B0, `(.L_x_16609) ;  /* 0x0000007000007945 */ /* 0x000fe20003800000 */
[----:B------:R-:W-:Y:S01]  /*1e90*/  MOV R12, 0x2 ;  /* 0x00000002000c7802 */ /* 0x000fe20000000f00 */
[----:B------:R-:W-:Y:S01]  /*1ea0*/  IMAD.MOV.U32 R11, RZ, RZ, 0x1f ;  /* 0x0000001fff0b7424 */ /* 0x000fe200078e00ff */
[----:B------:R-:W-:-:S07]  /*1eb0*/  MOV R15, 0xffffffff ;  /* 0xffffffff000f7802 */ /* 0x000fce0000000f00 */
[----:B0-----:R-:W-:Y:S05]  /*1ec0*/  WARPSYNC.COLLECTIVE R15, `(.L_x_16610) ;  /* 0x000000000f087348 */ /* 0x001fea0003c00000 */
[----:B------:R1:W2:Y:S02]  /*1ed0*/  SHFL.BFLY P6, R14, R13, R12, R11 ;  /* 0x0c00000c0d0e7389 */ /* 0x0002a400000c000b */
[----:B012---:R-:W-:Y:S05]  /*1ee0*/  ENDCOLLECTIVE ;  /* 0x000000000000791b */ /* 0x007fea0003800000 */
.L_x_16610:
[----:B------:R-:W-:Y:S05]  /*1ef0*/  BSYNC B0 ;  /* 0x0000000000007941 */ /* 0x000fea0003800000 */
.L_x_16609:
        /* <DEDUP_REMOVED lines=8> */
.L_x_16611:
        /* <DEDUP_REMOVED lines=27> */
.L_x_16612:
[----:B------:R-:W-:Y:S02]  /*2130*/  IMAD.MOV.U32 R12, RZ, RZ, 0x1 ;  /* 0x00000001ff0c7424 */ /* 0x000fe400078e00ff */
[----:B------:R-:W-:-:S05]  /*2140*/  FADD R2, R13, R14 ;  /* 0x0000000e0d027221 */ /* 0x000fca0000000000 */
[----:B------:R-:W-:-:S07]  /*2150*/  MOV R13, R2 ;  /* 0x00000002000d7202 */ /* 0x000fce0000000f00 */
[----:B------:R-:W-:Y:S05]  /*2160*/  WARPSYNC.COLLECTIVE R15, `(.L_x_16613) ;  /* 0x000000000f087348 */ /* 0x000fea0003c00000 */
[----:B------:R0:W1:Y:S02]  /*2170*/  SHFL.BFLY P6, R14, R13, R12, R11 ;  /* 0x0c00000c0d0e7389 */ /* 0x00006400000c000b */
[----:B01----:R-:W-:Y:S05]  /*2180*/  ENDCOLLECTIVE ;  /* 0x000000000000791b */ /* 0x003fea0003800000 */
.L_x_16613:
[----:B------:R-:W-:Y:S05]  /*2190*/  BRA `(.L_x_16614) ;  /* 0xfffffff000dc7947 */ /* 0x000fea000383ffff */
        .weak           $__internal_324_$__cuda_sm20_div_u64
        .type           $__internal_324_$__cuda_sm20_div_u64,@function
        .size           $__internal_324_$__cuda_sm20_div_u64,($__internal_325_$__cuda_sm3x_div_rn_noftz_f32_slowpath - $__internal_324_$__cuda_sm20_div_u64)
$__internal_324_$__cuda_sm20_div_u64:
        /* <DEDUP_REMOVED lines=68> */
[----:B------:R-:W-:Y:S06]  /*25e0*/  RET.REL.NODEC R4 `(_Z15SoftmaxWarpImplI10DirectLoadI6__halffE11DirectStoreIfS1_EfLi2ELi2ELi4ELi1ELb0EL9Algorithm0EEvT_T0_ll) ;  /* 0xffffffd804847950 */ /* 0x000fec0003c3ffff */
        .weak           $__internal_325_$__cuda_sm3x_div_rn_noftz_f32_slowpath
        .type           $__internal_325_$__cuda_sm3x_div_rn_noftz_f32_slowpath,@function
        .size           $__internal_325_$__cuda_sm3x_div_rn_noftz_f32_slowpath,(.L_x_25777 - $__internal_325_$__cuda_sm3x_div_rn_noftz_f32_slowpath)
$__internal_325_$__cuda_sm3x_div_rn_noftz_f32_slowpath:
        /* <DEDUP_REMOVED lines=34> */
.L_x_16616:
        /* <DEDUP_REMOVED lines=51> */
.L_x_16623:
[----:B------:R-:W-:-:S04]  /*2b40*/  LOP3.LUT R2, R2, 0x80000000, RZ, 0xc0, !PT ;  /* 0x8000000002027812 */ /* 0x000fc800078ec0ff */
[----:B------:R-:W-:Y:S01]  /*2b50*/  LOP3.LUT R2, R2, 0x7f800000, RZ, 0xfc, !PT ;  /* 0x7f80000002027812 */ /* 0x000fe200078efcff */
[----:B------:R-:W-:Y:S06]  /*2b60*/  BRA `(.L_x_16624) ;  /* 0x0000000000047947 */ /* 0x000fec0003800000 */
.L_x_16622:
[----:B------:R-:W-:-:S07]  /*2b70*/  LEA R2, R22, R2, 0x17 ;  /* 0x0000000216027211 */ /* 0x000fce00078eb8ff */
.L_x_16624:
[----:B------:R-:W-:Y:S05]  /*2b80*/  BSYNC.RECONVERGENT B3 ;  /* 0x0000000000037941 */ /* 0x000fea0003800200 */
.L_x_16621:
[----:B------:R-:W-:Y:S05]  /*2b90*/  BRA `(.L_x_16625) ;  /* 0x0000000000207947 */ /* 0x000fea0003800000 */
.L_x_16620:
[----:B------:R-:W-:-:S04]  /*2ba0*/  LOP3.LUT R2, R9, 0x80000000, R2, 0x48, !PT ;  /* 0x8000000009027812 */ /* 0x000fc800078e4802 */
[----:B------:R-:W-:Y:S01]  /*2bb0*/  LOP3.LUT R2, R2, 0x7f800000, RZ, 0xfc, !PT ;  /* 0x7f80000002027812 */ /* 0x000fe200078efcff */
[----:B------:R-:W-:Y:S06]  /*2bc0*/  BRA `(.L_x_16625) ;  /* 0x0000000000147947 */ /* 0x000fec0003800000 */
.L_x_16619:
[----:B------:R-:W-:Y:S01]  /*2bd0*/  LOP3.LUT R2, R9, 0x80000000, R2, 0x48, !PT ;  /* 0x8000000009027812 */ /* 0x000fe200078e4802 */
[----:B------:R-:W-:Y:S06]  /*2be0*/  BRA `(.L_x_16625) ;  /* 0x00000000000c7947 */ /* 0x000fec0003800000 */
.L_x_16618:
[----:B------:R-:W0:Y:S01]  /*2bf0*/  MUFU.RSQ R2, -QNAN ;  /* 0xffc0000000027908 */ /* 0x000e220000001400 */
[----:B------:R-:W-:Y:S05]  /*2c00*/  BRA `(.L_x_16625) ;  /* 0x0000000000047947 */ /* 0x000fea0003800000 */
.L_x_16617:
[----:B------:R-:W-:-:S07]  /*2c10*/  FADD.FTZ R2, R2, R9 ;  /* 0x0000000902027221 */ /* 0x000fce0000010000 */
.L_x_16625:
[----:B------:R-:W-:Y:S05]  /*2c20*/  BSYNC.RECONVERGENT B2 ;  /* 0x0000000000027941 */ /* 0x000fea0003800200 */
.L_x_16615:
[----:B------:R-:W-:-:S04]  /*2c30*/  HFMA2 R13, -RZ, RZ, 0, 0 ;  /* 0x00000000ff0d7431 */ /* 0x000fc800000001ff */
[----:B0-----:R-:W-:Y:S05]  /*2c40*/  RET.REL.NODEC R12 `(_Z15SoftmaxWarpImplI10DirectLoadI6__halffE11DirectStoreIfS1_EfLi2ELi2ELi4ELi1ELb0EL9Algorithm0EEvT_T0_ll) ;  /* 0xffffffd00cec7950 */ /* 0x001fea0003c3ffff */
.L_x_16626:
        /* <DEDUP_REMOVED lines=11> */
.L_x_25777:


//--------------------- .text._Z15SoftmaxWarpImplI10DirectLoadI6__halffE11DirectStoreIfS1_EfLi2ELi2ELi4ELi2ELb1EL9Algorithm0EEvT_T0_ll --------------------------
	.section	.text._Z15SoftmaxWarpImplI10DirectLoadI6__halffE11DirectStoreIfS1_EfLi2ELi2ELi4ELi2ELb1EL9Algorithm0EEvT_T0_ll,"ax",@progbits
	.align	128
        .global         _Z15SoftmaxWarpImplI10DirectLoadI6__halffE11DirectStoreIfS1_EfLi2ELi2ELi4ELi2ELb1EL9Algorithm0EEvT_T0_ll
        .type           _Z15SoftmaxWarpImplI10DirectLoadI6__halffE11DirectStoreIfS1_EfLi2ELi2ELi4ELi2ELb1EL9Algorithm0EEvT_T0_ll,@function
        .size           _Z15SoftmaxWarpImplI10DirectLoadI6__halffE11DirectStoreIfS1_EfLi2ELi2ELi4ELi2ELb1EL9Algorithm0EEvT_T0_ll,(.L_x_25778 - _Z15SoftmaxWarpImplI10DirectLoadI6__halffE11DirectStoreIfS1_EfLi2ELi2ELi4ELi2ELb1EL9Algorithm0EEvT_T0_ll)
        .other          _Z15SoftmaxWarpImplI10DirectLoadI6__halffE11DirectStoreIfS1_EfLi2ELi2ELi4ELi2ELb1EL9Algorithm0EEvT_T0_ll,@"STO_CUDA_ENTRY STV_DEFAULT"
_Z15SoftmaxWarpImplI10DirectLoadI6__halffE11DirectStoreIfS1_EfLi2ELi2ELi4ELi2ELb1EL9Algorithm0EEvT_T0_ll:
.text._Z15SoftmaxWarpImplI10DirectLoadI6__halffE11DirectStoreIfS1_EfLi2ELi2ELi4ELi2ELb1EL9Algorithm0EEvT_T0_ll:
        /* <DEDUP_REMOVED lines=24> */
.L_x_16627:
        /* <DEDUP_REMOVED lines=17> */
.L_x_16641:
        /* <DEDUP_REMOVED lines=35> */
[----:B------:R-:W-:Y:S01]  /*04c0*/  UMOV UR4, 0xffffffff ;  /* 0xffffffff00047882 */ /* 0x000fe20000000000 */
[----:B------:R-:W-:Y:S01]  /*04d0*/  MOV R21, 0xff800000 ;  /* 0xff80000000157802 */ /* 0x000fe20000000f00 */
[----:B------:R-:W-:-:S02]  /*04e0*/  IMAD.MOV.U32 R13, RZ, RZ, -0x800000 ;  /* 0xff800000ff0d7424 */ /* 0x000fc400078e00ff */
[--C-:B--2---:R-:W-:Y:S02]  /*04f0*/  @!P0 HADD2.F32 R20, -RZ, R4.reuse.H0_H0 ;  /* 0x20000004ff148230 */ /* 0x104fe40000004100 */
[----:B------:R-:W-:Y:S02]  /*0500*/  @!P0 HADD2.F32 R21, -RZ, R4.H1_H1 ;  /* 0x30000004ff158230 */ /* 0x000fe40000004100 */
[--C-:B----4-:R-:W-:Y:S02]  /*0510*/  @!P0 HADD2.F32 R25, -RZ, R2.reuse.H0_H0 ;  /* 0x20000002ff198230 */ /* 0x110fe40000004100 */
[----:B------:R-:W-:Y:S01]  /*0520*/  @!P0 HADD2.F32 R23, -RZ, R2.H1_H1 ;  /* 0x30000002ff178230 */ /* 0x000fe20000004100 */
[----:B------:R-:W-:Y:S02]  /*0530*/  MOV R2, 0xff800000 ;  /* 0xff80000000027802 */ /* 0x000fe40000000f00 */
        /* <DEDUP_REMOVED lines=27> */
[----:B------:R-:W-:Y:S01]  /*06f0*/  SHF.L.U32 R0, R0, 0x17, RZ ;  /* 0x0000001700007819 */ /* 0x000fe200000006ff */
[----:B------:R-:W-:Y:S01]  /*0700*/  FFMA.RM R3, R14, R11, 12582913 ;  /* 0x4b4000010e037423 */ /* 0x000fe2000000400b */
[----:B------:R-:W-:Y:S01]  /*0710*/  FFMA.SAT R14, R12, R5, 0.5 ;  /* 0x3f0000000c0e7423 */ /* 0x000fe20000002005 */
[----:B------:R-:W-:-:S02]  /*0720*/  FFMA R15, R4, 1.4426950216293334961, -R15 ;  /* 0x3fb8aa3b040f7823 */ /* 0x000fc4000000080f */
[----:B------:R-:W-:Y:S01]  /*0730*/  FADD R5, R3, -12583039 ;  /* 0xcb40007f03057421 */ /* 0x000fe20000000000 */
[----:B------:R-:W-:Y:S01]  /*0740*/  FFMA.RM R11, R14, R11, 12582913 ;  /* 0x4b4000010e0b7423 */ /* 0x000fe2000000400b */
[----:B------:R-:W-:Y:S01]  /*0750*/  FFMA R15, R4, 1.925963033500011079e-08, R15 ;  /* 0x32a57060040f7823 */ /* 0x000fe2000000000f */
[----:B------:R-:W1:Y:S01]  /*0760*/  MUFU.EX2 R13, R13 ;  /* 0x0000000d000d7308 */ /* 0x000e620000000800 */
[----:B------:R-:W-:Y:S01]  /*0770*/  FFMA R5, R20, 1.4426950216293334961, -R5 ;  /* 0x3fb8aa3b14057823 */ /* 0x000fe20000000805 */
[----:B------:R-:W-:-:S03]  /*0780*/  FADD R21, R11, -12583039 ;  /* 0xcb40007f0b157421 */ /* 0x000fc60000000000 */
[----:B------:R-:W-:Y:S01]  /*0790*/  FFMA R5, R20, 1.925963033500011079e-08, R5 ;  /* 0x32a5706014057823 */ /* 0x000fe20000000005 */
[C---:B------:R-:W-:Y:S02]  /*07a0*/  FFMA R21, R12.reuse, 1.4426950216293334961, -R21 ;  /* 0x3fb8aa3b0c157823 */ /* 0x040fe40000000815 */
[----:B------:R-:W2:Y:S02]  /*07b0*/  MUFU.EX2 R15, R15 ;  /* 0x0000000f000f7308 */ /* 0x000ea40000000800 */
[----:B------:R-:W-:-:S06]  /*07c0*/  FFMA R21, R12, 1.925963033500011079e-08, R21 ;  /* 0x32a570600c157823 */ /* 0x000fcc0000000015 */
[----:B------:R-:W4:Y:S01]  /*07d0*/  MUFU.EX2 R5, R5 ;  /* 0x0000000500057308 */ /* 0x000f220000000800 */
[----:B-1----:R-:W-:Y:S01]  /*07e0*/  FMUL R4, R2, R13 ;  /* 0x0000000d02047220 */ /* 0x002fe20000400000 */
[----:B------:R-:W-:Y:S01]  /*07f0*/  IMAD.SHL.U32 R2, R3, 0x800000, RZ ;  /* 0x0080000003027824 */ /* 0x000fe200078e00ff */
[----:B------:R-:W-:Y:S02]  /*0800*/  SHF.L.U32 R3, R11, 0x17, RZ ;  /* 0x000000170b037819 */ /* 0x000fe400000006ff */
        /* <DEDUP_REMOVED lines=15> */
.L_x_16651:
        /* <DEDUP_REMOVED lines=11> */
[----:B0--3--:R-:W-:Y:S05]  /*09b0*/  CALL.REL.NOINC `($__internal_326_$__cuda_sm3x_div_rn_noftz_f32_slowpath) ;  /* 0x0000000800ec7944 */ /* 0x009fea0003c00000 */
[----:B------:R-:W-:-:S07]  /*09c0*/  MOV R11, R4 ;  /* 0x00000004000b7202 */ /* 0x000fce0000000f00 */
.L_x_16630:
[----:B------:R-:W-:Y:S05]  /*09d0*/  BSYNC.RECONVERGENT B0 ;  /* 0x0000000000007941 */ /* 0x000fea0003800200 */
.L_x_16629:
        /* <DEDUP_REMOVED lines=11> */
[----:B0--3--:R-:W-:Y:S05]  /*0a90*/  CALL.REL.NOINC `($__internal_326_$__cuda_sm3x_div_rn_noftz_f32_slowpath) ;  /* 0x0000000800b47944 */ /* 0x009fea0003c00000 */
[----:B------:R-:W-:-:S07]  /*0aa0*/  MOV R18, R4 ;  /* 0x0000000400127202 */ /* 0x000fce0000000f00 */
.L_x_16632:
[----:B------:R-:W-:Y:S05]  /*0ab0*/  BSYNC.RECONVERGENT B0 ;  /* 0x0000000000007941 */ /* 0x000fea0003800200 */
.L_x_16631:
        /* <DEDUP_REMOVED lines=16> */
[----:B------:R-:W-:-:S03]  /*0bc0*/  F2FP.F16.F32.PACK_AB R11, R18, R11 ;  /* 0x0000000b120b723e */ /* 0x000fc600000000ff */
[----:B------:R-:W-:Y:S01]  /*0bd0*/  IMAD R5, R19, UR39, R22 ;  /* 0x0000002713057c24 */ /* 0x000fe2000f8e0216 */
[----:B------:R-:W-:-:S04]  /*0be0*/  LEA R4, P0, R12, UR36, 0x1 ;  /* 0x000000240c047c11 */ /* 0x000fc8000f8008ff */
[----:B------:R-:W-:-:S04]  /*0bf0*/  IADD3 R5, PT, PT, R13, R5, RZ ;  /* 0x000000050d057210 */ /* 0x000fc80007ffe0ff */
[----:B------:R-:W-:-:S05]  /*0c00*/  LEA.HI.X R5, R12, UR37, R5, 0x1, P0 ;  /* 0x000000250c057c11 */ /* 0x000fca00080f0c05 */
[----:B------:R1:W-:Y:S02]  /*0c10*/  STG.E desc[UR4][R4.64], R11 ;  /* 0x0000000b04007986 */ /* 0x0003e4000c101904 */
.L_x_16634:
[----:B------:R-:W-:Y:S05]  /*0c20*/  BSYNC.RECONVERGENT B0 ;  /* 0x0000000000007941 */ /* 0x000fea0003800200 */
.L_x_16633:
[----:B------:R-:W-:Y:S01]  /*0c30*/  BSSY.RECONVERGENT B0, `(.L_x_16635) ;  /* 0x0000008000007945 */ /* 0x000fe20003800200 */
[----:B------:R-:W-:-:S03]  /*0c40*/  FFMA R0, R15, R20, R0 ;  /* 0x000000140f007223 */ /* 0x000fc60000000000 */
[----:B------:R-:W-:Y:S05]  /*0c50*/  @!P2 BRA `(.L_x_16636) ;  /* 0x000000000014a947 */ /* 0x000fea0003800000 */
[----:B-1----:R-:W-:Y:S01]  /*0c60*/  MOV R4, R2 ;  /* 0x0000000200047202 */ /* 0x002fe20000000f00 */
[----:B------:R-:W-:Y:S01]  /*0c70*/  IMAD.MOV.U32 R5, RZ, RZ, R14 ;  /* 0x000000ffff057224 */ /* 0x000fe200078e000e */
[----:B------:R-:W-:-:S07]  /*0c80*/  MOV R12, 0xca0 ;  /* 0x00000ca0000c7802 */ /* 0x000fce0000000f00 */
[----:B0--3--:R-:W-:Y:S05]  /*0c90*/  CALL.REL.NOINC `($__internal_326_$__cuda_sm3x_div_rn_noftz_f32_slowpath) ;  /* 0x0000000800347944 */ /* 0x009fea0003c00000 */
[----:B------:R-:W-:-:S07]  /*0ca0*/  MOV R0, R4 ;  /* 0x0000000400007202 */ /* 0x000fce0000000f00 */
.L_x_16636:
[----:B------:R-:W-:Y:S05]  /*0cb0*/  BSYNC.RECONVERGENT B0 ;  /* 0x0000000000007941 */ /* 0x000fea0003800200 */
.L_x_16635:
        /* <DEDUP_REMOVED lines=12> */
[----:B0--3--:R-:W-:Y:S05]  /*0d80*/  CALL.REL.NOINC `($__internal_326_$__cuda_sm3x_div_rn_noftz_f32_slowpath) ;  /* 0x0000000400f87944 */ /* 0x009fea0003c00000 */
[----:B------:R-:W-:-:S07]  /*0d90*/  MOV R5, R4 ;  /* 0x0000000400057202 */ /* 0x000fce0000000f00 */
.L_x_16638:
[----:B------:R-:W-:Y:S05]  /*0da0*/  BSYNC.RECONVERGENT B0 ;  /* 0x0000000000007941 */ /* 0x000fea0003800200 */
.L_x_16637:
        /* <DEDUP_REMOVED lines=18> */
.L_x_16640:
[----:B------:R-:W-:Y:S05]  /*0ed0*/  BSYNC.RECONVERGENT B0 ;  /* 0x0000000000007941 */ /* 0x000fea0003800200 */
.L_x_16639:
[----:B------:R-:W-:-:S04]  /*0ee0*/  IADD3 R19, P0, PT, R16, R19, RZ ;  /* 0x0000001310137210 */ /* 0x000fc80007f1e0ff */
[----:B------:R-:W-:Y:S02]  /*0ef0*/  LEA.HI.X.SX32 R17, R16, R17, 0x1, P0 ;  /* 0x0000001110117211 */ /* 0x000fe400000f0eff */
[----:B------:R-:W-:-:S04]  /*0f00*/  ISETP.GE.U32.AND P0, PT, R19, UR42, PT ;  /* 0x0000002a13007c0c */ /* 0x000fc8000bf06070 */
[----:B------:R-:W-:-:S13]  /*0f10*/  ISETP.GE.AND.EX P0, PT, R17, UR43, PT, P0 ;  /* 0x0000002b11007c0c */ /* 0x000fda000bf06300 */
[----:B------:R-:W-:Y:S05]  /*0f20*/  @!P0 BRA `(.L_x_16641) ;  /* 0xfffffff000d88947 */ /* 0x000fea000383ffff */
[----:B------:R-:W-:Y:S05]  /*0f30*/  EXIT ;  /* 0x000000000000794d */ /* 0x000fea0003800000 */
.L_x_16628:
[----:B------:R-:W-:Y:S01]  /*0f40*/  HFMA2 R12, -RZ, RZ, 0, 1.1920928955078125e-07 ;  /* 0x00000002ff0c7431 */ /* 0x000fe200000001ff */
[----:B------:R-:W-:Y:S01]  /*0f50*/  BSSY B0, `(.L_x_16642) ;  /* 0x0000006000007945 */ /* 0x000fe20003800000 */
[----:B------:R-:W-:Y:S01]  /*0f60*/  IMAD.MOV.U32 R11, RZ, RZ, 0x1f ;  /* 0x0000001fff0b7424 */ /* 0x000fe200078e00ff */
[----:B------:R-:W-:-:S07]  /*0f70*/  MOV R15, 0xffffffff ;  /* 0xffffffff000f7802 */ /* 0x000fce0000000f00 */
[----:B0--3--:R-:W-:Y:S05]  /*0f80*/  WARPSYNC.COLLECTIVE R15, `(.L_x_16643) ;  /* 0x000000000f087348 */ /* 0x009fea0003c00000 */
[----:B------:R1:W2:Y:S02]  /*0f90*/  SHFL.BFLY P6, R14, R13, R12, R11 ;  /* 0x0c00000c0d0e7389 */ /* 0x0002a400000c000b */
[----:B0123--:R-:W-:Y:S05]  /*0fa0*/  ENDCOLLECTIVE ;  /* 0x000000000000791b */ /* 0x00ffea0003800000 */
.L_x_16643:
[----:B------:R-:W-:Y:S05]  /*0fb0*/  BSYNC B0 ;  /* 0x0000000000007941 */ /* 0x000fea0003800000 */
.L_x_16642:
        /* <DEDUP_REMOVED lines=8> */
.L_x_16644:
[----:B------:R-:W-:Y:S01]  /*1040*/  HFMA2 R12, -RZ, RZ, 0, 1.1920928955078125e-07 ;  /* 0x00000002ff0c7431 */ /* 0x000fe200000001ff */
[----:B------:R-:W-:Y:S01]  /*1050*/  MOV R13, R2 ;  /* 0x00000002000d7202 */ /* 0x000fe20000000f00 */
[----:B------:R-:W-:-:S07]  /*1060*/  IMAD.MOV.U32 R4, RZ, RZ, R14 ;  /* 0x000000ffff047224 */ /* 0x000fce00078e000e */
[----:B------:R-:W-:Y:S05]  /*1070*/  WARPSYNC.COLLECTIVE R15, `(.L_x_16645) ;  /* 0x000000000f087348 */ /* 0x000fea0003c00000 */
[----:B------:R0:W1:Y:S02]  /*1080*/  SHFL.BFLY P6, R14, R13, R12, R11 ;  /* 0x0c00000c0d0e7389 */ /* 0x00006400000c000b */
[----:B01----:R-:W-:Y:S05]  /*1090*/  ENDCOLLECTIVE ;  /* 0x000000000000791b */ /* 0x003fea0003800000 */
.L_x_16645:
        /* <DEDUP_REMOVED lines=14> */
.L_x_16646:
        /* <DEDUP_REMOVED lines=37> */
.L_x_16647:
        /* <DEDUP_REMOVED lines=11> */
.L_x_16648:
[----:B------:R-:W-:Y:S01]  /*1480*/  MOV R13, R18 ;  /* 0x00000012000d7202 */ /* 0x000fe20000000f00 */
[----:B------:R-:W-:Y:S01]  /*1490*/  IMAD.MOV.U32 R12, RZ, RZ, 0x2 ;  /* 0x00000002ff0c7424 */ /* 0x000fe200078e00ff */
[----:B------:R-:W-:-:S07]  /*14a0*/  MOV R5, R14 ;  /* 0x0000000e00057202 */ /* 0x000fce0000000f00 */
[----:B------:R-:W-:Y:S05]  /*14b0*/  WARPSYNC.COLLECTIVE R15, `(.L_x_16649) ;  /* 0x000000000f087348 */ /* 0x000fea0003c00000 */
[----:B------:R0:W1:Y:S02]  /*14c0*/  SHFL.BFLY P6, R14, R13, R12, R11 ;  /* 0x0c00000c0d0e7389 */ /* 0x00006400000c000b */
[----:B01----:R-:W-:Y:S05]  /*14d0*/  ENDCOLLECTIVE ;  /* 0x000000000000791b */ /* 0x003fea0003800000 */
.L_x_16649:
        /* <DEDUP_REMOVED lines=8> */
.L_x_16650:
[----:B------:R-:W-:Y:S05]  /*1560*/  BRA `(.L_x_16651) ;  /* 0xfffffff000e47947 */ /* 0x000fea000383ffff */
        .weak           $__internal_326_$__cuda_sm3x_div_rn_noftz_f32_slowpath
        .type           $__internal_326_$__cuda_sm3x_div_rn_noftz_f32_slowpath,@function
        .size           $__internal_326_$__cuda_sm3x_div_rn_noftz_f32_slowpath,(.L_x_25778 - $__internal_326_$__cuda_sm3x_div_rn_noftz_f32_slowpath)
$__internal_326_$__cuda_sm3x_div_rn_noftz_f32_slowpath:
        /* <DEDUP_REMOVED lines=35> */
.L_x_16653:
        /* <DEDUP_REMOVED lines=51> */
.L_x_16660:
[----:B------:R-:W-:-:S04]  /*1ad0*/  LOP3.LUT R4, R4, 0x80000000, RZ, 0xc0, !PT ;  /* 0x8000000004047812 */ /* 0x000fc800078ec0ff */
[----:B------:R-:W-:Y:S01]  /*1ae0*/  LOP3.LUT R4, R4, 0x7f800000, RZ, 0xfc, !PT ;  /* 0x7f80000004047812 */ /* 0x000fe200078efcff */
[----:B------:R-:W-:Y:S06]  /*1af0*/  BRA `(.L_x_16661) ;  /* 0x0000000000047947 */ /* 0x000fec0003800000 */
.L_x_16659:
[----:B------:R-:W-:-:S07]  /*1b00*/  LEA R4, R18, R4, 0x17 ;  /* 0x0000000412047211 */ /* 0x000fce00078eb8ff */
.L_x_16661:
[----:B------:R-:W-:Y:S05]  /*1b10*/  BSYNC.RECONVERGENT B2 ;  /* 0x0000000000027941 */ /* 0x000fea0003800200 */
.L_x_16658:
[----:B------:R-:W-:Y:S05]  /*1b20*/  BRA `(.L_x_16662) ;  /* 0x0000000000207947 */ /* 0x000fea0003800000 */
.L_x_16657:
[----:B------:R-:W-:-:S04]  /*1b30*/  LOP3.LUT R4, R21, 0x80000000, R4, 0x48, !PT ;  /* 0x8000000015047812 */ /* 0x000fc800078e4804 */
[----:B------:R-:W-:Y:S01]  /*1b40*/  LOP3.LUT R4, R4, 0x7f800000, RZ, 0xfc, !PT ;  /* 0x7f80000004047812 */ /* 0x000fe200078efcff */
[----:B------:R-:W-:Y:S06]  /*1b50*/  BRA `(.L_x_16662) ;  /* 0x0000000000147947 */ /* 0x000fec0003800000 */
.L_x_16656:
[----:B------:R-:W-:Y:S01]  /*1b60*/  LOP3.LUT R4, R21, 0x80000000, R4, 0x48, !PT ;  /* 0x8000000015047812 */ /* 0x000fe200078e4804 */
[----:B------:R-:W-:Y:S06]  /*1b70*/  BRA `(.L_x_16662) ;  /* 0x00000000000c7947 */ /* 0x000fec0003800000 */
.L_x_16655:
[----:B------:R-:W0:Y:S01]  /*1b80*/  MUFU.RSQ R4, -QNAN ;  /* 0xffc0000000047908 */ /* 0x000e220000001400 */
[----:B------:R-:W-:Y:S05]  /*1b90*/  BRA `(.L_x_16662) ;  /* 0x0000000000047947 */ /* 0x000fea0003800000 */
.L_x_16654:
[----:B------:R-:W-:-:S07]  /*1ba0*/  FADD.FTZ R4, R4, R5 ;  /* 0x0000000504047221 */ /* 0x000fce0000010000 */
.L_x_16662:
[----:B------:R-:W-:Y:S05]  /*1bb0*/  BSYNC.RECONVERGENT B1 ;  /* 0x0000000000017941 */ /* 0x000fea0003800200 */
.L_x_16652:
[----:B------:R-:W-:-:S04]  /*1bc0*/  HFMA2 R13, -RZ, RZ, 0, 0 ;  /* 0x00000000ff0d7431 */ /* 0x000fc800000001ff */
[----:B0-----:R-:W-:Y:S05]  /*1bd0*/  RET.REL.NODEC R12 `(_Z15SoftmaxWarpImplI10DirectLoadI6__halffE11DirectStoreIfS1_EfLi2ELi2ELi4ELi2ELb1EL9Algorithm0EEvT_T0_ll) ;  /* 0xffffffe40c087950 */ /* 0x001fea0003c3ffff */
.L_x_16663:
        /* <DEDUP_REMOVED lines=10> */
.L_x_25778:


//--------------------- .text._Z15SoftmaxWarpImplI10DirectLoadI6__halffE11DirectStoreIfS1_EfLi2ELi2ELi4ELi2ELb0EL9Algorithm0EEvT_T0_ll --------------------------
	.section	.text._Z15SoftmaxWarpImplI10DirectLoadI6__halffE11DirectStoreIfS1_EfLi2ELi2ELi4ELi2ELb0EL9Algorithm0EEvT_T0_ll,"ax",@progbits
	.align	128
        .global         _Z15SoftmaxWarpImplI10DirectLoadI6__halffE11DirectStoreIfS1_EfLi2ELi2ELi4ELi2ELb0EL9Algorithm0EEvT_T0_ll
        .type           _Z15SoftmaxWarpImplI10DirectLoadI6__halffE11DirectStoreIfS1_EfLi2ELi2ELi4ELi2ELb0EL9Algorithm0EEvT_T0_ll,@function
        .size           _Z15SoftmaxWarpImplI10DirectLoadI6__halffE11DirectStoreIfS1_EfLi2ELi2ELi4ELi2ELb0EL9Algorithm0EEvT_T0_ll,(.L_x_25779 - _Z15SoftmaxWarpImplI10DirectLoadI6__halffE11DirectStoreIfS1_EfLi2ELi2ELi4ELi2ELb0EL9Algorithm0EEvT_T0_ll)
        .other          _Z15SoftmaxWarpImplI10DirectLoadI6__halffE11DirectStoreIfS1_EfLi2ELi2ELi4ELi2ELb0EL9Algorithm0EEvT_T0_ll,@"STO_CUDA_ENTRY STV_DEFAULT"
_Z15SoftmaxWarpImplI10DirectLoadI6__halffE11DirectStoreIfS1_EfLi2ELi2ELi4ELi2ELb0EL9Algorithm0EEvT_T0_ll:
.text._Z15SoftmaxWarpImplI10DirectLoadI6__halffE11DirectStoreIfS1_EfLi2ELi2ELi4ELi2ELb0EL9Algorithm0EEvT_T0_ll:
        /* <DEDUP_REMOVED lines=24> */
.L_x_16664:
        /* <DEDUP_REMOVED lines=16> */
.L_x_16674:
        /* <DEDUP_REMOVED lines=88> */
.L_x_16684:
        /* <DEDUP_REMOVED lines=11> */
[----:B0-----:R-:W-:Y:S05]  /*08b0*/  CALL.REL.NOINC `($__internal_327_$__cuda_sm3x_div_rn_noftz_f32_slowpath) ;  /* 0x0000000800c07944 */ /* 0x001fea0003c00000 */
[----:B------:R-:W-:-:S07]  /*08c0*/  IMAD.MOV.U32 R17, RZ, RZ, R3 ;  /* 0x000000ffff117224 */ /* 0x000fce00078e0003 */
.L_x_16667:
[----:B------:R-:W-:Y:S05]  /*08d0*/  BSYNC.RECONVERGENT B0 ;  /* 0x0000000000007941 */ /* 0x000fea0003800200 */
.L_x_16666:
        /* <DEDUP_REMOVED lines=11> */
[----:B0-----:R-:W-:Y:S05]  /*0990*/  CALL.REL.NOINC `($__internal_327_$__cuda_sm3x_div_rn_noftz_f32_slowpath) ;  /* 0x0000000800887944 */ /* 0x001fea0003c00000 */
[----:B------:R-:W-:-:S07]  /*09a0*/  IMAD.MOV.U32 R18, RZ, RZ, R3 ;  /* 0x000000ffff127224 */ /* 0x000fce00078e0003 */
.L_x_16669:
[----:B------:R-:W-:Y:S05]  /*09b0*/  BSYNC.RECONVERGENT B0 ;  /* 0x0000000000007941 */ /* 0x000fea0003800200 */
.L_x_16668:
        /* <DEDUP_REMOVED lines=24> */
[----:B0-----:R-:W-:Y:S05]  /*0b40*/  CALL.REL.NOINC `($__internal_327_$__cuda_sm3x_div_rn_noftz_f32_slowpath) ;  /* 0x00000008001c7944 */ /* 0x001fea0003c00000 */
[----:B------:R-:W-:-:S07]  /*0b50*/  MOV R0, R3 ;  /* 0x0000000300007202 */ /* 0x000fce0000000f00 */
.L_x_16671:
[----:B------:R-:W-:Y:S05]  /*0b60*/  BSYNC.RECONVERGENT B0 ;  /* 0x0000000000007941 */ /* 0x000fea0003800200 */
.L_x_16670:
        /* <DEDUP_REMOVED lines=12> */
[----:B0-----:R-:W-:Y:S05]  /*0c30*/  CALL.REL.NOINC `($__internal_327_$__cuda_sm3x_div_rn_noftz_f32_slowpath) ;  /* 0x0000000400e07944 */ /* 0x001fea0003c00000 */
[----:B------:R-:W-:-:S07]  /*0c40*/  MOV R5, R3 ;  /* 0x0000000300057202 */ /* 0x000fce0000000f00 */
.L_x_16673:
[----:B------:R-:W-:Y:S05]  /*0c50*/  BSYNC.RECONVERGENT B0 ;  /* 0x0000000000007941 */ /* 0x000fea0003800200 */
.L_x_16672:
        /* <DEDUP_REMOVED lines=19> */
.L_x_16665:
[----:B------:R-:W-:Y:S01]  /*0d90*/  HFMA2 R12, -RZ, RZ, 0, 1.1920928955078125e-07 ;  /* 0x00000002ff0c7431 */ /* 0x000fe200000001ff */
[----:B------:R-:W-:Y:S01]  /*0da0*/  BSSY B0, `(.L_x_16675) ;  /* 0x0000006000007945 */ /* 0x000fe20003800000 */
[----:B------:R-:W-:Y:S01]  /*0db0*/  IMAD.MOV.U32 R11, RZ, RZ, 0x1f ;  /* 0x0000001fff0b7424 */ /* 0x000fe200078e00ff */
[----:B------:R-:W-:-:S07]  /*0dc0*/  MOV R15, 0xffffffff ;  /* 0xffffffff000f7802 */ /* 0x000fce0000000f00 */
[----:B0-----:R-:W-:Y:S05]  /*0dd0*/  WARPSYNC.COLLECTIVE R15, `(.L_x_16676) ;  /* 0x000000000f087348 */ /* 0x001fea0003c00000 */
[----:B------:R1:W2:Y:S02]  /*0de0*/  SHFL.BFLY P6, R14, R13, R12, R11 ;  /* 0x0c00000c0d0e7389 */ /* 0x0002a400000c000b */
[----:B012---:R-:W-:Y:S05]  /*0df0*/  ENDCOLLECTIVE ;  /* 0x000000000000791b */ /* 0x007fea0003800000 */
.L_x_16676:
[----:B------:R-:W-:Y:S05]  /*0e00*/  BSYNC B0 ;  /* 0x0000000000007941 */ /* 0x000fea0003800000 */
.L_x_16675:
        /* <DEDUP_REMOVED lines=8> */
.L_x_16677:
[----:B------:R-:W-:Y:S01]  /*0e90*/  HFMA2 R12, -RZ, RZ, 0, 1.1920928955078125e-07 ;  /* 0x00000002ff0c7431 */ /* 0x000fe200000001ff */
[----:B------:R-:W-:Y:S01]  /*0ea0*/  MOV R13, R2 ;  /* 0x00000002000d7202 */ /* 0x000fe20000000f00 */
[----:B------:R-:W-:-:S07]  /*0eb0*/  IMAD.MOV.U32 R4, RZ, RZ, R14 ;  /* 0x000000ffff047224 */ /* 0x000fce00078e000e */
[----:B------:R-:W-:Y:S05]  /*0ec0*/  WARPSYNC.COLLECTIVE R15, `(.L_x_16678) ;  /* 0x000000000f087348 */ /* 0x000fea0003c00000 */
[----:B------:R0:W1:Y:S02]  /*0ed0*/  SHFL.BFLY P6, R14, R13, R12, R11 ;  /* 0x0c00000c0d0e7389 */ /* 0x00006400000c000b */
[----:B01----:R-:W-:Y:S05]  /*0ee0*/  ENDCOLLECTIVE ;  /* 0x000000000000791b */ /* 0x003fea0003800000 */
.L_x_16678:
        /* <DEDUP_REMOVED lines=14> */
.L_x_16679:
        /* <DEDUP_REMOVED lines=38> */
.L_x_16680:
        /* <DEDUP_REMOVED lines=10> */
.L_x_16681:
[----:B------:R-:W-:Y:S01]  /*12d0*/  MOV R13, R17 ;  /* 0x00000011000d7202 */ /* 0x000fe20000000f00 */
[----:B------:R-:W-:Y:S01]  /*12e0*/  IMAD.MOV.U32 R12, RZ, RZ, 0x2 ;  /* 0x00000002ff0c7424 */ /* 0x000fe200078e00ff */
[----:B------:R-:W-:-:S07]  /*12f0*/  MOV R5, R14 ;  /* 0x0000000e00057202 */ /* 0x000fce0000000f00 */
[----:B------:R-:W-:Y:S05]  /*1300*/  WARPSYNC.COLLECTIVE R15, `(.L_x_16682) ;  /* 0x000000000f087348 */ /* 0x000fea0003c00000 */
[----:B------:R0:W1:Y:S02]  /*1310*/  SHFL.BFLY P6, R14, R13, R12, R11 ;  /* 0x0c00000c0d0e7389 */ /* 0x00006400000c000b */
[----:B01----:R-:W-:Y:S05]  /*1320*/  ENDCOLLECTIVE ;  /* 0x000000000000791b */ /* 0x003fea0003800000 */
.L_x_16682:
        /* <DEDUP_REMOVED lines=8> */
.L_x_16683:
[----:B------:R-:W-:Y:S05]  /*13b0*/  BRA `(.L_x_16684) ;  /* 0xfffffff400107947 */ /* 0x000fea000383ffff */
        .weak           $__internal_327_$__cuda_sm3x_div_rn_noftz_f32_slowpath
        .type           $__internal_327_$__cuda_sm3x_div_rn_noftz_f32_slowpath,@function
        .size           $__internal_327_$__cuda_sm3x_div_rn_noftz_f32_slowpath,(.L_x_25779 - $__internal_327_$__cuda_sm3x_div_rn_noftz_f32_slowpath)
$__internal_327_$__cuda_sm3x_div_rn_noftz_f32_slowpath:
        /* <DEDUP_REMOVED lines=35> */
.L_x_16686:
        /* <DEDUP_REMOVED lines=51> */
.L_x_16693:
[----:B------:R-:W-:-:S04]  /*1920*/  LOP3.LUT R3, R3, 0x80000000, RZ, 0xc0, !PT ;  /* 0x8000000003037812 */ /* 0x000fc800078ec0ff */
[----:B------:R-:W-:Y:S01]  /*1930*/  LOP3.LUT R3, R3, 0x7f800000, RZ, 0xfc, !PT ;  /* 0x7f80000003037812 */ /* 0x000fe200078efcff */
[----:B------:R-:W-:Y:S06]  /*1940*/  BRA `(.L_x_16694) ;  /* 0x0000000000047947 */ /* 0x000fec0003800000 */
.L_x_16692:
[----:B------:R-:W-:-:S07]  /*1950*/  LEA R3, R18, R3, 0x17 ;  /* 0x0000000312037211 */ /* 0x000fce00078eb8ff */
.L_x_16694:
[----:B------:R-:W-:Y:S05]  /*1960*/  BSYNC.RECONVERGENT B2 ;  /* 0x0000000000027941 */ /* 0x000fea0003800200 */
.L_x_16691:
[----:B------:R-:W-:Y:S05]  /*1970*/  BRA `(.L_x_16695) ;  /* 0x0000000000207947 */ /* 0x000fea0003800000 */
.L_x_16690:
[----:B------:R-:W-:-:S04]  /*1980*/  LOP3.LUT R3, R22, 0x80000000, R3, 0x48, !PT ;  /* 0x8000000016037812 */ /* 0x000fc800078e4803 */
[----:B------:R-:W-:Y:S01]  /*1990*/  LOP3.LUT R3, R3, 0x7f800000, RZ, 0xfc, !PT ;  /* 0x7f80000003037812 */ /* 0x000fe200078efcff */
[----:B------:R-:W-:Y:S06]  /*19a0*/  BRA `(.L_x_16695) ;  /* 0x0000000000147947 */ /* 0x000fec0003800000 */
.L_x_16689:
[----:B------:R-:W-:Y:S01]  /*19b0*/  LOP3.LUT R3, R22, 0x80000000, R3, 0x48, !PT ;  /* 0x8000000016037812 */ /* 0x000fe200078e4803 */
[----:B------:R-:W-:Y:S06]  /*19c0*/  BRA `(.L_x_16695) ;  /* 0x00000000000c7947 */ /* 0x000fec0003800000 */
.L_x_16688:
[----:B------:R-:W0:Y:S01]  /*19d0*/  MUFU.RSQ R3, -QNAN ;  /* 0xffc0000000037908 */ /* 0x000e220000001400 */
[----:B------:R-:W-:Y:S05]  /*19e0*/  BRA `(.L_x_16695) ;  /* 0x0000000000047947 */ /* 0x000fea0003800000 */
.L_x_16687:
[----:B------:R-:W-:-:S07]  /*19f0*/  FADD.FTZ R3, R3, R5 ;  /* 0x0000000503037221 */ /* 0x000fce0000010000 */
.L_x_16695:
[----:B------:R-:W-:Y:S05]  /*1a00*/  BSYNC.RECONVERGENT B1 ;  /* 0x0000000000017941 */ /* 0x000fea0003800200 */
.L_x_16685:
[----:B------:R-:W-:-:S04]  /*1a10*/  HFMA2 R15, -RZ, RZ, 0, 0 ;  /* 0x00000000ff0f7431 */ /* 0x000fc800000001ff */
[----:B0-----:R-:W-:Y:S05]  /*1a20*/  RET.REL.NODEC R14 `(_Z15SoftmaxWarpImplI10DirectLoadI6__halffE11DirectStoreIfS1_EfLi2ELi2ELi4ELi2ELb0EL9Algorithm0EEvT_T0_ll) ;  /* 0xffffffe40e747950 */ /* 0x001fea0003c3ffff */
.L_x_16696:
        /* <DEDUP_REMOVED lines=13> */
.L_x_25779:


//--------------------- .text._Z15SoftmaxWarpImplI10DirectLoadI6__halffE11DirectStoreIfS1_EfLi2ELi2ELi2ELi1ELb1EL9Algorithm0EEvT_T0_ll --------------------------
	.section	.text._Z15SoftmaxWarpImplI10DirectLoadI6__halffE11DirectStoreIfS1_EfLi2ELi2ELi2ELi1ELb1EL9Algorithm0EEvT_T0_ll,"ax",@progbits
	.align	128
        .global         _Z15SoftmaxWarpImplI10DirectLoadI6__halffE11DirectStoreIfS1_EfLi2ELi2ELi2ELi1ELb1EL9Algorithm0EEvT_T0_ll
        .type           _Z15SoftmaxWarpImplI10DirectLoadI6__halffE11DirectStoreIfS1_EfLi2ELi2ELi2ELi1ELb1EL9Algorithm0EEvT_T0_ll,@function
        .size           _Z15SoftmaxWarpImplI10DirectLoadI6__halffE11DirectStoreIfS1_EfLi2ELi2ELi2ELi1ELb1EL9Algorithm0EEvT_T0_ll,(.L_x_25781 - _Z15SoftmaxWarpImplI10DirectLoadI6__halffE11DirectStoreIfS1_EfLi2ELi2ELi2ELi1ELb1EL9Algorithm0EEvT_T0_ll)
        .other          _Z15SoftmaxWarpImplI10DirectLoadI6__halffE11DirectStoreIfS1_EfLi2ELi2ELi2ELi1ELb1EL9Algorithm0EEvT_T0_ll,@"STO_CUDA_ENTRY STV_DEFAULT"
_Z15SoftmaxWarpImplI10DirectLoadI6__halffE11DirectStoreIfS1_EfLi2ELi2ELi2ELi1ELb1EL9Algorithm0EEvT_T0_ll:
.text._Z15SoftmaxWarpImplI10DirectLoadI6__halffE11DirectStoreIfS1_EfLi2ELi2ELi2ELi1ELb1EL9Algorithm0EEvT_T0_ll:
        /* <DEDUP_REMOVED lines=24> */
.L_x_16697:
        /* <DEDUP_REMOVED lines=47> */
.L_x_16699:
[----:B------:R-:W-:-:S07]  /*0470*/  MOV R0, 0x490 ;  /* 0x0000049000007802 */ /* 0x000fce0000000f00 */
[----:B0-----:R-:W-:Y:S05]  /*0480*/  CALL.REL.NOINC `($__internal_328_$__cuda_sm20_div_u64) ;  /* 0x0000001800f47944 */ /* 0x001fea0003c00000 */
[----:B------:R-:W-:Y:S01]  /*0490*/  MOV R2, R4 ;  /* 0x0000000400027202 */ /* 0x000fe20000000f00 */
[----:B------:R-:W-:-:S07]  /*04a0*/  IMAD.MOV.U32 R3, RZ, RZ, R5 ;  /* 0x000000ffff037224 */ /* 0x000fce00078e0005 */
.L_x_16700:
[----:B------:R-:W-:Y:S05]  /*04b0*/  BSYNC.RECONVERGENT B0 ;  /* 0x0000000000007941 */ /* 0x000fea0003800200 */
.L_x_16698:
        /* <DEDUP_REMOVED lines=65> */
.L_x_16725:
        /* <DEDUP_REMOVED lines=12> */
[----:B0-----:R-:W-:Y:S05]  /*0990*/  CALL.REL.NOINC `($__internal_329_$__cuda_sm3x_div_rn_noftz_f32_slowpath) ;  /* 0x0000001800c47944 */ /* 0x001fea0003c00000 */
[----:B------:R-:W-:-:S07]  /*09a0*/  IMAD.MOV.U32 R13, RZ, RZ, R9 ;  /* 0x000000ffff0d7224 */ /* 0x000fce00078e0009 */
.L_x_16705:
[----:B------:R-:W-:Y:S05]  /*09b0*/  BSYNC.RECONVERGENT B1 ;  /* 0x0000000000017941 */ /* 0x000fea0003800200 */
.L_x_16704:
        /* <DEDUP_REMOVED lines=12> */
[----:B0-----:R-:W-:Y:S05]  /*0a80*/  CALL.REL.NOINC `($__internal_329_$__cuda_sm3x_div_rn_noftz_f32_slowpath) ;  /* 0x0000001800887944 */ /* 0x001fea0003c00000 */
[----:B------:R-:W-:-:S07]  /*0a90*/  MOV R12, R9 ;  /* 0x00000009000c7202 */ /* 0x000fce0000000f00 */
.L_x_16707:
[----:B------:R-:W-:Y:S05]  /*0aa0*/  BSYNC.RECONVERGENT B1 ;  /* 0x0000000000017941 */ /* 0x000fea0003800200 */
.L_x_16706:
        /* <DEDUP_REMOVED lines=21> */
.L_x_16702:
[----:B------:R-:W-:Y:S05]  /*0c00*/  BSYNC B0 ;  /* 0x0000000000007941 */ /* 0x000fea0003800000 */
.L_x_16701:
[----:B------:R-:W-:-:S04]  /*0c10*/  ISETP.NE.U32.AND P0, PT, R18, RZ, PT ;  /* 0x000000ff1200720c */ /* 0x000fc80003f05070 */
[----:B------:R-:W-:-:S13]  /*0c20*/  ISETP.NE.AND.EX P0, PT, R16, RZ, PT, P0 ;  /* 0x000000ff1000720c */ /* 0x000fda0003f05300 */
[----:B------:R-:W-:Y:S05]  /*0c30*/  @!P0 EXIT ;  /* 0x000000000000894d */ /* 0x000fea0003800000 */
.L_x_16722:
        /* <DEDUP_REMOVED lines=53> */
.L_x_16729:
        /* <DEDUP_REMOVED lines=12> */
[----:B0-----:R-:W-:Y:S05]  /*1050*/  CALL.REL.NOINC `($__internal_329_$__cuda_sm3x_div_rn_noftz_f32_slowpath) ;  /* 0x0000001400147944 */ /* 0x001fea0003c00000 */
[----:B------:R-:W-:-:S07]  /*1060*/  MOV R13, R9 ;  /* 0x00000009000d7202 */ /* 0x000fce0000000f00 */
.L_x_16710:
[----:B------:R-:W-:Y:S05]  /*1070*/  BSYNC.RECONVERGENT B0 ;  /* 0x0000000000007941 */ /* 0x000fea0003800200 */
.L_x_16709:
        /* <DEDUP_REMOVED lines=12> */
[----:B0-----:R-:W-:Y:S05]  /*1140*/  CALL.REL.NOINC `($__internal_329_$__cuda_sm3x_div_rn_noftz_f32_slowpath) ;  /* 0x0000001000d87944 */ /* 0x001fea0003c00000 */
[----:B------:R-:W-:-:S07]  /*1150*/  IMAD.MOV.U32 R12, RZ, RZ, R9 ;  /* 0x000000ffff0c7224 */ /* 0x000fce00078e0009 */
.L_x_16712:
[----:B------:R-:W-:Y:S05]  /*1160*/  BSYNC.RECONVERGENT B0 ;  /* 0x0000000000007941 */ /* 0x000fea0003800200 */
.L_x_16711:
        /* <DEDUP_REMOVED lines=16> */
[----:B------:R-:W-:Y:S01]  /*1270*/  IMAD R14, R10, UR38, RZ ;  /* 0x000000260a0e7c24 */ /* 0x000fe2000f8e02ff */
[----:B------:R-:W-:Y:S01]  /*1280*/  MOV R10, R2 ;  /* 0x00000002000a7202 */ /* 0x000fe20000000f00 */
[----:B------:R-:W-:Y:S01]  /*1290*/  IMAD.MOV.U32 R11, RZ, RZ, RZ ;  /* 0x000000ffff0b7224 */ /* 0x000fe200078e00ff */
[----:B------:R-:W-:Y:S01]  /*12a0*/  R2UR UR4, R4 ;  /* 0x00000000040472ca */ /* 0x000fe200000e0000 */
[----:B------:R-:W-:Y:S01]  /*12b0*/  IMAD R21, R23, UR39, R14 ;  /* 0x0000002717157c24 */ /* 0x000fe2000f8e020e */
[----:B------:R-:W-:Y:S01]  /*12c0*/  R2UR UR5, R5 ;  /* 0x00000000050572ca */ /* 0x000fe200000e0000 */
[----:B------:R-:W-:Y:S01]  /*12d0*/  IMAD.WIDE.U32 R10, R23, UR38, R10 ;  /* 0x00000026170a7c25 */ /* 0x000fe2000f8e000a */
[----:B------:R-:W-:-:S04]  /*12e0*/  F2FP.F16.F32.PACK_AB R13, R12, R13 ;  /* 0x0000000d0c0d723e */ /* 0x000fc800000000ff */
        /* <DEDUP_REMOVED lines=9> */
.L_x_16714:
[----:B------:R-:W-:Y:S05]  /*1380*/  BSYNC.RECONVERGENT B0 ;  /* 0x0000000000007941 */ /* 0x000fea0003800200 */
.L_x_16713:
[----:B-1----:R-:W-:Y:S02]  /*1390*/  @!P1 IADD3.X R11, PT, PT, RZ, R15, RZ, P2, !PT ;  /* 0x0000000fff0b9210 */ /* 0x002fe400017fe4ff */
        /* <DEDUP_REMOVED lines=40> */
.L_x_16733:
        /* <DEDUP_REMOVED lines=12> */
[----:B0-----:R-:W-:Y:S05]  /*16e0*/  CALL.REL.NOINC `($__internal_329_$__cuda_sm3x_div_rn_noftz_f32_slowpath) ;  /* 0x0000000c00707944 */ /* 0x001fea0003c00000 */
[----:B------:R-:W-:-:S07]  /*16f0*/  MOV R10, R9 ;  /* 0x00000009000a7202 */ /* 0x000fce0000000f00 */
.L_x_16717:
[----:B------:R-:W-:Y:S05]  /*1700*/  BSYNC.RECONVERGENT B0 ;  /* 0x0000000000007941 */ /* 0x000fea0003800200 */
.L_x_16716:
        /* <DEDUP_REMOVED lines=13> */
.L_x_16719:
[----:B------:R-:W-:Y:S05]  /*17e0*/  BSYNC.RECONVERGENT B0 ;  /* 0x0000000000007941 */ /* 0x000fea0003800200 */
.L_x_16718:
[----:B------:R-:W-:Y:S04]  /*17f0*/  BSSY.RECONVERGENT B0, `(.L_x_16720) ;  /* 0x0000013000007945 */ /* 0x000fe80003800200 */
[----:B------:R-:W-:Y:S05]  /*1800*/  @P1 BRA `(.L_x_16721) ;  /* 0x0000000000441947 */ /* 0x000fea0003800000 */
[----:B------:R-:W-:Y:S01]  /*1810*/  MOV R6, R2 ;  /* 0x0000000200067202 */ /* 0x000fe20000000f00 */
        /* <DEDUP_REMOVED lines=16> */
.L_x_16721:
[----:B------:R-:W-:Y:S05]  /*1920*/  BSYNC.RECONVERGENT B0 ;  /* 0x0000000000007941 */ /* 0x000fea0003800200 */
.L_x_16720:
[----:B------:R-:W-:-:S04]  /*1930*/  IADD3 R23, P0, PT, R8, R19, RZ ;  /* 0x0000001308177210 */ /* 0x000fc80007f1e0ff */
[----:B------:R-:W-:Y:S02]  /*1940*/  IADD3.X R10, PT, PT, R17, R16, RZ, P0, !PT ;  /* 0x00000010110a7210 */ /* 0x000fe400007fe4ff */
[----:B------:R-:W-:-:S04]  /*1950*/  ISETP.GE.U32.AND P0, PT, R23, UR42, PT ;  /* 0x0000002a17007c0c */ /* 0x000fc8000bf06070 */
[----:B------:R-:W-:-:S13]  /*1960*/  ISETP.GE.AND.EX P0, PT, R10, UR43, PT, P0 ;  /* 0x0000002b0a007c0c */ /* 0x000fda000bf06300 */
[----:B------:R-:W-:Y:S05]  /*1970*/  @!P0 BRA `(.L_x_16722) ;  /* 0xfffffff000b08947 */ /* 0x000fea000383ffff */
[----:B------:R-:W-:Y:S05]  /*1980*/  EXIT ;  /* 0x000000000000794d */ /* 0x000fea0003800000 */
.L_x_16703:
[----:B------:R-:W-:Y:S02]  /*1990*/  HFMA2 R12, -RZ, RZ, 0, 5.9604644775390625e-08 ;  /* 0x00000001ff0c7431 */ /* 0x000fe400000001ff */
[----:B------:R-:W-:Y:S01]  /*19a0*/  IMAD.MOV.U32 R11, RZ, RZ, 0x1f ;  /* 0x0000001fff0b7424 */ /* 0x000fe200078e00ff */
[----:B------:R-:W-:Y:S01]  /*19b0*/  MOV R15, 0xffffffff ;  /* 0xffffffff000f7802 */ /* 0x000fe20000000f00 */
[----:B------:R-:W-:Y:S02]  /*19c0*/  HFMA2 R7, -RZ, RZ, 0.96630859375, -0.0022525787353515625 ;  /* 0x3bbb989dff077431 */ /* 0x000fe400000001ff */
[----:B------:R-:W-:-:S07]  /*19d0*/  IMAD.MOV.U32 R9, RZ, RZ, 0x437c0000 ;  /* 0x437c0000ff097424 */ /* 0x000fce00078e00ff */
[----:B0-----:R-:W-:Y:S05]  /*19e0*/  WARPSYNC.COLLECTIVE R15, `(.L_x_16723) ;  /* 0x000000000f087348 */ /* 0x001fea0003c00000 */
[----:B------:R1:W2:Y:S02]  /*19f0*/  SHFL.BFLY P6, R14, R13, R12, R11 ;  /* 0x0c00000c0d0e7389 */ /* 0x0002a400000c000b */
[----:B012---:R-:W-:Y:S05]  /*1a00*/  ENDCOLLECTIVE ;  /* 0x000000000000791b */ /* 0x007fea0003800000 */
.L_x_16723:
        /* <DEDUP_REMOVED lines=24> */
.L_x_16724:
[----:B------:R-:W-:Y:S05]  /*1b90*/  BRA `(.L_x_16725) ;  /* 0xffffffec004c7947 */ /* 0x000fea000383ffff */
.L_x_16708:
[----:B------:R-:W-:Y:S01]  /*1ba0*/  BSSY B0, `(.L_x_16726) ;  /* 0x0000007000007945 */ /* 0x000fe20003800000 */
[----:B------:R-:W-:Y:S01]  /*1bb0*/  IMAD.MOV.U32 R12, RZ, RZ, 0x1 ;  /* 0x00000001ff0c7424 */ /* 0x000fe200078e00ff */
[----:B------:R-:W-:Y:S02]  /*1bc0*/  MOV R11, 0x1f ;  /* 0x0000001f000b7802 */ /* 0x000fe40000000f00 */
[----:B------:R-:W-:-:S07]  /*1bd0*/  MOV R15, 0xffffffff ;  /* 0xffffffff000f7802 */ /* 0x000fce0000000f00 */
[----:B0-----:R-:W-:Y:S05]  /*1be0*/  WARPSYNC.COLLECTIVE R15, `(.L_x_16727) ;  /* 0x000000000f087348 */ /* 0x001fea0003c00000 */
[----:B------:R1:W2:Y:S02]  /*1bf0*/  SHFL.BFLY P6, R14, R13, R12, R11 ;  /* 0x0c00000c0d0e7389 */ /* 0x0002a400000c000b */
[----:B012---:R-:W-:Y:S05]  /*1c00*/  ENDCOLLECTIVE ;  /* 0x000000000000791b */ /* 0x007fea0003800000 */
.L_x_16727:
[----:B------:R-:W-:Y:S05]  /*1c10*/  BSYNC B0 ;  /* 0x0000000000007941 */ /* 0x000fea0003800000 */
.L_x_16726:
        /* <DEDUP_REMOVED lines=29> */
.L_x_16728:
[----:B------:R-:W-:Y:S05]  /*1df0*/  BRA `(.L_x_16729) ;  /* 0xfffffff000647947 */ /* 0x000fea000383ffff */
.L_x_16715:
[----:B------:R-:W-:Y:S01]  /*1e00*/  HFMA2 R11, -RZ, RZ, 0, 1.847743988037109375e-06 ;  /* 0x0000001fff0b7431 */ /* 0x000fe200000001ff */
[----:B------:R-:W-:Y:S01]  /*1e10*/  BSSY B0, `(.L_x_16730) ;  /* 0x0000006000007945 */ /* 0x000fe20003800000 */
[----:B------:R-:W-:Y:S01]  /*1e20*/  MOV R12, 0x1 ;  /* 0x00000001000c7802 */ /* 0x000fe20000000f00 */
[----:B------:R-:W-:-:S07]  /*1e30*/  IMAD.MOV.U32 R15, RZ, RZ, -0x1 ;  /* 0xffffffffff0f7424 */ /* 0x000fce00078e00ff */
[----:B0-----:R-:W-:Y:S05]  /*1e40*/  WARPSYNC.COLLECTIVE R15, `(.L_x_16731) ;  /* 0x000000000f087348 */ /* 0x001fea0003c00000 */
[----:B------:R1:W2:Y:S02]  /*1e50*/  SHFL.BFLY P6, R14, R13, R12, R11 ;  /* 0x0c00000c0d0e7389 */ /* 0x0002a400000c000b */
[----:B012---:R-:W-:Y:S05]  /*1e60*/  ENDCOLLECTIVE ;  /* 0x000000000000791b */ /* 0x007fea0003800000 */
.L_x_16731:
[----:B------:R-:W-:Y:S05]  /*1e70*/  BSYNC B0 ;  /* 0x0000000000007941 */ /* 0x000fea0003800000 */
.L_x_16730:
        /* <DEDUP_REMOVED lines=29> */
.L_x_16732:
[----:B------:R-:W-:Y:S05]  /*2050*/  BRA `(.L_x_16733) ;  /* 0xfffffff400707947 */ /* 0x000fea000383ffff */
        .weak           $__internal_328_$__cuda_sm20_div_u64
        .type           $__internal_328_$__cuda_sm20_div_u64,@function
        .size           $__internal_328_$__cuda_sm20_div_u64,($__internal_329_$__cuda_sm3x_div_rn_noftz_f32_slowpath - $__internal_328_$__cuda_sm20_div_u64)
$__internal_328_$__cuda_sm20_div_u64:
        /* <DEDUP_REMOVED lines=68> */
[----:B------:R-:W-:Y:S06]  /*24a0*/  RET.REL.NODEC R2 `(_Z15SoftmaxWarpImplI10DirectLoadI6__halffE11DirectStoreIfS1_EfLi2ELi2ELi2ELi1ELb1EL9Algorithm0EEvT_T0_ll) ;  /* 0xffffffd802d47950 */ /* 0x000fec0003c3ffff */
        .weak           $__internal_329_$__cuda_sm3x_div_rn_noftz_f32_slowpath
        .type           $__internal_329_$__cuda_sm3x_div_rn_noftz_f32_slowpath,@function
        .size           $__internal_329_$__cuda_sm3x_div_rn_noftz_f32_slowpath,(.L_x_25781 - $__internal_329_$__cuda_sm3x_div_rn_noftz_f32_slowpath)
$__internal_329_$__cuda_sm3x_div_rn_noftz_f32_slowpath:
        /* <DEDUP_REMOVED lines=34> */
.L_x_16735:
        /* <DEDUP_REMOVED lines=51> */
.L_x_16742:
[----:B------:R-:W-:-:S04]  /*2a00*/  LOP3.LUT R6, R6, 0x80000000, RZ, 0xc0, !PT ;  /* 0x8000000006067812 */ /* 0x000fc800078ec0ff */
[----:B------:R-:W-:Y:S01]  /*2a10*/  LOP3.LUT R6, R6, 0x7f800000, RZ, 0xfc, !PT ;  /* 0x7f80000006067812 */ /* 0x000fe200078efcff */
[----:B------:R-:W-:Y:S06]  /*2a20*/  BRA `(.L_x_16743) ;  /* 0x0000000000047947 */ /* 0x000fec0003800000 */
.L_x_16741:
[----:B------:R-:W-:-:S07]  /*2a30*/  LEA R6, R14, R6, 0x17 ;  /* 0x000000060e067211 */ /* 0x000fce00078eb8ff */
.L_x_16743:
[----:B------:R-:W-:Y:S05]  /*2a40*/  BSYNC.RECONVERGENT B3 ;  /* 0x0000000000037941 */ /* 0x000fea0003800200 */
.L_x_16740:
[----:B------:R-:W-:Y:S05]  /*2a50*/  BRA `(.L_x_16744) ;  /* 0x0000000000207947 */ /* 0x000fea0003800000 */
.L_x_16739:
[----:B------:R-:W-:-:S04]  /*2a60*/  LOP3.LUT R6, R7, 0x80000000, R6, 0x48, !PT ;  /* 0x8000000007067812 */ /* 0x000fc800078e4806 */
[----:B------:R-:W-:Y:S01]  /*2a70*/  LOP3.LUT R6, R6, 0x7f800000, RZ, 0xfc, !PT ;  /* 0x7f80000006067812 */ /* 0x000fe200078efcff */
[----:B------:R-:W-:Y:S06]  /*2a80*/  BRA `(.L_x_16744) ;  /* 0x0000000000147947 */ /* 0x000fec0003800000 */
.L_x_16738:
[----:B------:R-:W-:Y:S01]  /*2a90*/  LOP3.LUT R6, R7, 0x80000000, R6, 0x48, !PT ;  /* 0x8000000007067812 */ /* 0x000fe200078e4806 */
[----:B------:R-:W-:Y:S06]  /*2aa0*/  BRA `(.L_x_16744) ;  /* 0x00000000000c7947 */ /* 0x000fec0003800000 */
.L_x_16737:
[----:B------:R-:W0:Y:S01]  /*2ab0*/  MUFU.RSQ R6, -QNAN ;  /* 0xffc0000000067908 */ /* 0x000e220000001400 */
[----:B------:R-:W-:Y:S05]  /*2ac0*/  BRA `(.L_x_16744) ;  /* 0x0000000000047947 */ /* 0x000fea0003800000 */
.L_x_16736:
[----:B------:R-:W-:-:S07]  /*2ad0*/  FADD.FTZ R6, R6, R7 ;  /* 0x0000000706067221 */ /* 0x000fce0000010000 */
.L_x_16744:
[----:B------:R-:W-:Y:S05]  /*2ae0*/  BSYNC.RECONVERGENT B2 ;  /* 0x0000000000027941 */ /* 0x000fea0003800200 */
.L_x_16734:
[----:B------:R-:W-:Y:S02]  /*2af0*/  HFMA2 R7, -RZ, RZ, 0, 0 ;  /* 0x00000000ff077431 */ /* 0x000fe400000001ff */
[----:B0-----:R-:W-:Y:S01]  /*2b00*/  IMAD.MOV.U32 R9, RZ, RZ, R6 ;  /* 0x000000ffff097224 */ /* 0x001fe200078e0006 */
[----:B------:R-:W-:-:S04]  /*2b10*/  MOV R6, R12 ;  /* 0x0000000c00067202 */ /* 0x000fc80000000f00 */
[----:B------:R-:W-:Y:S05]  /*2b20*/  RET.REL.NODEC R6 `(_Z15SoftmaxWarpImplI10DirectLoadI6__halffE11DirectStoreIfS1_EfLi2ELi2ELi2ELi1ELb1EL9Algorithm0EEvT_T0_ll) ;  /* 0xffffffd406347950 */ /* 0x000fea0003c3ffff */
.L_x_16745:
        /* <DEDUP_REMOVED lines=13> */
.L_x_25781:


//--------------------- .text._Z15SoftmaxWarpImplI10DirectLoadI6__halffE11DirectStoreIfS1_EfLi2ELi2ELi2ELi1ELb0EL9Algorithm0EEvT_T0_ll --------------------------
	.section	.text._Z15SoftmaxWarpImplI10DirectLoadI6__halffE11DirectStoreIfS1_EfLi2ELi2ELi2ELi1ELb0EL9Algorithm0EEvT_T0_ll,"ax",@progbits
	.align	128
        .global         _Z15SoftmaxWarpImplI10DirectLoadI6__halffE11DirectStoreIfS1_EfLi2ELi2ELi2ELi1ELb0EL9Algorithm0EEvT_T0_ll
        .type           _Z15SoftmaxWarpImplI10DirectLoadI6__halffE11DirectStoreIfS1_EfLi2ELi2ELi2ELi1ELb0EL9Algorithm0EEvT_T0_ll,@function
        .size           _Z15SoftmaxWarpImplI10DirectLoadI6__halffE11DirectStoreIfS1_EfLi2ELi2ELi2ELi1ELb0EL9Algorithm0EEvT_T0_ll,(.L_x_25783 - _Z15SoftmaxWarpImplI10DirectLoadI6__halffE11DirectStoreIfS1_EfLi2ELi2ELi2ELi1ELb0EL9Algorithm0EEvT_T0_ll)
        .other          _Z15SoftmaxWarpImplI10DirectLoadI6__halffE11DirectStoreIfS1_EfLi2ELi2ELi2ELi1ELb0EL9Algorithm0EEvT_T0_ll,@"STO_CUDA_ENTRY STV_DEFAULT"
_Z15SoftmaxWarpImplI10DirectLoadI6__halffE11DirectStoreIfS1_EfLi2ELi2ELi2ELi1ELb0EL9Algorithm0EEvT_T0_ll:
.text._Z15SoftmaxWarpImplI10DirectLoadI6__halffE11DirectStoreIfS1_EfLi2ELi2ELi2ELi1ELb0EL9Algorithm0EEvT_T0_ll:
        /* <DEDUP_REMOVED lines=24> */
.L_x_16746:
        /* <DEDUP_REMOVED lines=47> */
.L_x_16748:
[----:B------:R-:W-:-:S07]  /*0470*/  MOV R0, 0x490 ;  /* 0x0000049000007802 */ /* 0x000fce0000000f00 */
[----:B0-----:R-:W-:Y:S05]  /*0480*/  CALL.REL.NOINC `($__internal_330_$__cuda_sm20_div_u64) ;  /* 0x0000001800687944 */ /* 0x001fea0003c00000 */
.L_x_16749:
[----:B------:R-:W-:Y:S05]  /*0490*/  BSYNC.RECONVERGENT B0 ;  /* 0x0000000000007941 */ /* 0x000fea0003800200 */
.L_x_16747:
        /* <DEDUP_REMOVED lines=56> */
.L_x_16770:
        /* <DEDUP_REMOVED lines=12> */
[----:B0-----:R-:W-:Y:S05]  /*08e0*/  CALL.REL.NOINC `($__internal_331_$__cuda_sm3x_div_rn_noftz_f32_slowpath) ;  /* 0x0000001800647944 */ /* 0x001fea0003c00000 */
[----:B------:R-:W-:-:S07]  /*08f0*/  IMAD.MOV.U32 R9, RZ, RZ, R12 ;  /* 0x000000ffff097224 */ /* 0x000fce00078e000c */
.L_x_16754:
[----:B------:R-:W-:Y:S05]  /*0900*/  BSYNC.RECONVERGENT B1 ;  /* 0x0000000000017941 */ /* 0x000fea0003800200 */
.L_x_16753:
        /* <DEDUP_REMOVED lines=12> */
[----:B0-----:R-:W-:Y:S05]  /*09d0*/  CALL.REL.NOINC `($__internal_331_$__cuda_sm3x_div_rn_noftz_f32_slowpath) ;  /* 0x0000001800287944 */ /* 0x001fea0003c00000 */
.L_x_16756:
[----:B------:R-:W-:Y:S05]  /*09e0*/  BSYNC.RECONVERGENT B1 ;  /* 0x0000000000017941 */ /* 0x000fea0003800200 */
.L_x_16755:
        /* <DEDUP_REMOVED lines=20> */
.L_x_16751:
[----:B------:R-:W-:Y:S05]  /*0b30*/  BSYNC B0 ;  /* 0x0000000000007941 */ /* 0x000fea0003800000 */
.L_x_16750:
[----:B------:R-:W-:-:S04]  /*0b40*/  ISETP.NE.U32.AND P0, PT, R20, RZ, PT ;  /* 0x000000ff1400720c */ /* 0x000fc80003f05070 */
[----:B------:R-:W-:-:S13]  /*0b50*/  ISETP.NE.AND.EX P0, PT, R22, RZ, PT, P0 ;  /* 0x000000ff1600720c */ /* 0x000fda0003f05300 */
[----:B------:R-:W-:Y:S05]  /*0b60*/  @!P0 EXIT ;  /* 0x000000000000894d */ /* 0x000fea0003800000 */
.L_x_16767:
        /* <DEDUP_REMOVED lines=22> */
[----:B------:R-:W-:Y:S01]  /*0cd0*/  IMAD.MOV.U32 R11, RZ, RZ, 0x3bbb989d ;  /* 0x3bbb989dff0b7424 */ /* 0x000fe200078e00ff */
[----:B------:R-:W-:Y:S02]  /*0ce0*/  MOV R12, 0x437c0000 ;  /* 0x437c0000000c7802 */ /* 0x000fe40000000f00 */
        /* <DEDUP_REMOVED lines=20> */
[----:B------:R-:W-:-:S05]  /*0e30*/  FADD R13, R13, R0 ;  /* 0x000000000d0d7221 */ /* 0x000fca0000000000 */
[----:B------:R1:W2:Y:S02]  /*0e40*/  SHFL.BFLY PT, R14, R13, 0x1, 0x1f ;  /* 0x0c201f000d0e7f89 */ /* 0x0002a400000e0000 */
.L_x_16774:
        /* <DEDUP_REMOVED lines=13> */
[----:B------:R-:W-:-:S07]  /*0f20*/  MOV R9, R12 ;  /* 0x0000000c00097202 */ /* 0x000fce0000000f00 */
.L_x_16759:
[----:B------:R-:W-:Y:S05]  /*0f30*/  BSYNC.RECONVERGENT B0 ;  /* 0x0000000000007941 */ /* 0x000fea0003800200 */
.L_x_16758:
        /* <DEDUP_REMOVED lines=12> */
[----:B0-----:R-:W-:Y:S05]  /*1000*/  CALL.REL.NOINC `($__internal_331_$__cuda_sm3x_div_rn_noftz_f32_slowpath) ;  /* 0x00000010009c7944 */ /* 0x001fea0003c00000 */
[----:B------:R-:W-:-:S07]  /*1010*/  MOV R6, R12 ;  /* 0x0000000c00067202 */ /* 0x000fce0000000f00 */
.L_x_16761:
[----:B------:R-:W-:Y:S05]  /*1020*/  BSYNC.RECONVERGENT B0 ;  /* 0x0000000000007941 */ /* 0x000fea0003800200 */
.L_x_16760:
[----:B------:R-:W-:Y:S01]  /*1030*/  HFMA2 R15, -RZ, RZ, 0, 0 ;  /* 0x00000000ff0f7431 */ /* 0x000fe200000001ff */
[----:B------:R-:W-:Y:S01]  /*1040*/  IADD3 R21, P0, PT, R8, R19, RZ ;  /* 0x0000001308157210 */ /* 0x000fe20007f1e0ff */
[----:B------:R-:W-:Y:S01]  /*1050*/  IMAD R0, R10, UR42, RZ ;  /* 0x0000002a0a007c24 */ /* 0x000fe2000f8e02ff */
[----:B------:R-:W-:Y:S02]  /*1060*/  MOV R14, R2 ;  /* 0x00000002000e7202 */ /* 0x000fe40000000f00 */
[C---:B------:R-:W-:Y:S01]  /*1070*/  R2UR UR4, R4.reuse ;  /* 0x00000000040472ca */ /* 0x040fe200000e0000 */
[----:B------:R-:W-:Y:S01]  /*1080*/  IMAD.X R10, R17, 0x1, R10, P0 ;  /* 0x00000001110a7824 */ /* 0x000fe200000e060a */
[----:B------:R-:W-:Y:S01]  /*1090*/  R2UR UR5, R5 ;  /* 0x00000000050572ca */ /* 0x000fe200000e0000 */
[C---:B------:R-:W-:Y:S01]  /*10a0*/  IMAD R7, R19.reuse, UR43, R0 ;  /* 0x0000002b13077c24 */ /* 0x040fe2000f8e0200 */
        /* <DEDUP_REMOVED lines=8> */
[----:B------:R-:W-:-:S03]  /*1130*/  IMAD R7, R21, UR39, R0 ;  /* 0x0000002715077c24 */ /* 0x000fc6000f8e0200 */
[----:B------:R-:W-:Y:S02]  /*1140*/  IADD3.X R12, PT, PT, RZ, R13, RZ, P0, !PT ;  /* 0x0000000dff0c7210 */ /* 0x000fe400007fe4ff */
[----:B------:R-:W-:-:S04]  /*1150*/  IADD3 R7, PT, PT, R15, R7, RZ ;  /* 0x000000070f077210 */ /* 0x000fc80007ffe0ff */
[----:B------:R-:W-:Y:S01]  /*1160*/  LEA.HI R0, P0, R7, R14, RZ, 0x1 ;  /* 0x0000000e07007211 */ /* 0x000fe200078108ff */
[C---:B------:R-:W-:Y:S01]  /*1170*/  IMAD.SHL.U32 R14, R11.reuse, 0x2, RZ ;  /* 0x000000020b0e7824 */ /* 0x040fe200078e00ff */
[----:B------:R-:W-:Y:S02]  /*1180*/  SHF.L.U64.HI R11, R11, 0x1, R12 ;  /* 0x000000010b0b7819 */ /* 0x000fe4000001020c */
[----:B------:R-:W-:Y:S02]  /*1190*/  SHF.L.U32 R18, R0, 0x1, RZ ;  /* 0x0000000100127819 */ /* 0x000fe400000006ff */
[----:B------:R-:W-:Y:S02]  /*11a0*/  LOP3.LUT R14, R14, 0xfffffffc, RZ, 0xc0, !PT ;  /* 0xfffffffc0e0e7812 */ /* 0x000fe400078ec0ff */
[----:B------:R-:W-:Y:S02]  /*11b0*/  IADD3.X R7, PT, PT, RZ, R7, RZ, P0, !PT ;  /* 0x00000007ff077210 */ /* 0x000fe400007fe4ff */
        /* <DEDUP_REMOVED lines=38> */
.L_x_16778:
        /* <DEDUP_REMOVED lines=14> */
.L_x_16764:
[----:B------:R-:W-:Y:S05]  /*1500*/  BSYNC.RECONVERGENT B0 ;  /* 0x0000000000007941 */ /* 0x000fea0003800200 */
.L_x_16763:
        /* <DEDUP_REMOVED lines=13> */
.L_x_16766:
[----:B------:R-:W-:Y:S05]  /*15e0*/  BSYNC.RECONVERGENT B0 ;  /* 0x0000000000007941 */ /* 0x000fea0003800200 */
.L_x_16765:
[----:B------:R-:W-:Y:S01]  /*15f0*/  MOV R6, R2 ;  /* 0x0000000200067202 */ /* 0x000fe20000000f00 */
[----:B------:R-:W-:Y:S01]  /*1600*/  IMAD R0, R10, UR42, RZ ;  /* 0x0000002a0a007c24 */ /* 0x000fe2000f8e02ff */
[----:B------:R-:W-:Y:S01]  /*1610*/  R2UR UR4, R4 ;  /* 0x00000000040472ca */ /* 0x000fe200000e0000 */
[----:B------:R-:W-:Y:S01]  /*1620*/  IMAD.MOV.U32 R7, RZ, RZ, RZ ;  /* 0x000000ffff077224 */ /* 0x000fe200078e00ff */
[----:B------:R-:W-:Y:S01]  /*1630*/  R2UR UR5, R5 ;  /* 0x00000000050572ca */ /* 0x000fe200000e0000 */
[C---:B------:R-:W-:Y:S01]  /*1640*/  IMAD R11, R21.reuse, UR43, R0 ;  /* 0x0000002b150b7c24 */ /* 0x040fe2000f8e0200 */
        /* <DEDUP_REMOVED lines=17> */
.L_x_16752:
[----:B------:R-:W-:Y:S02]  /*1760*/  HFMA2 R12, -RZ, RZ, 0, 5.9604644775390625e-08 ;  /* 0x00000001ff0c7431 */ /* 0x000fe400000001ff */
[----:B------:R-:W-:Y:S01]  /*1770*/  IMAD.MOV.U32 R11, RZ, RZ, 0x1f ;  /* 0x0000001fff0b7424 */ /* 0x000fe200078e00ff */
[----:B------:R-:W-:Y:S01]  /*1780*/  MOV R15, 0xffffffff ;  /* 0xffffffff000f7802 */ /* 0x000fe20000000f00 */
[----:B------:R-:W-:-:S07]  /*1790*/  HFMA2 R7, -RZ, RZ, 0.96630859375, -0.0022525787353515625 ;  /* 0x3bbb989dff077431 */ /* 0x000fce00000001ff */
[----:B0-----:R-:W-:Y:S05]  /*17a0*/  WARPSYNC.COLLECTIVE R15, `(.L_x_16768) ;  /* 0x000000000f087348 */ /* 0x001fea0003c00000 */
[----:B------:R1:W2:Y:S02]  /*17b0*/  SHFL.BFLY P6, R14, R13, R12, R11 ;  /* 0x0c00000c0d0e7389 */ /* 0x0002a400000c000b */
[----:B012---:R-:W-:Y:S05]  /*17c0*/  ENDCOLLECTIVE ;  /* 0x000000000000791b */ /* 0x007fea0003800000 */
.L_x_16768:
        /* <DEDUP_REMOVED lines=25> */
.L_x_16769:
[----:B------:R-:W-:Y:S05]  /*1960*/  BRA `(.L_x_16770) ;  /* 0xffffffec00ac7947 */ /* 0x000fea000383ffff */
.L_x_16757:
[----:B------:R-:W-:Y:S01]  /*1970*/  BSSY B0, `(.L_x_16771) ;  /* 0x0000007000007945 */ /* 0x000fe20003800000 */
[----:B------:R-:W-:Y:S01]  /*1980*/  IMAD.MOV.U32 R12, RZ, RZ, 0x1 ;  /* 0x00000001ff0c7424 */ /* 0x000fe200078e00ff */
[----:B------:R-:W-:Y:S02]  /*1990*/  MOV R11, 0x1f ;  /* 0x0000001f000b7802 */ /* 0x000fe40000000f00 */
[----:B------:R-:W-:-:S07]  /*19a0*/  MOV R15, 0xffffffff ;  /* 0xffffffff000f7802 */ /* 0x000fce0000000f00 */
[----:B0-----:R-:W-:Y:S05]  /*19b0*/  WARPSYNC.COLLECTIVE R15, `(.L_x_16772) ;  /* 0x000000000f087348 */ /* 0x001fea0003c00000 */
[----:B------:R1:W2:Y:S02]  /*19c0*/  SHFL.BFLY P6, R14, R13, R12, R11 ;  /* 0x0c00000c0d0e7389 */ /* 0x0002a400000c000b */
[----:B012---:R-:W-:Y:S05]  /*19d0*/  ENDCOLLECTIVE ;  /* 0x000000000000791b */ /* 0x007fea0003800000 */
.L_x_16772:
[----:B------:R-:W-:Y:S05]  /*19e0*/  BSYNC B0 ;  /* 0x0000000000007941 */ /* 0x000fea0003800000 */
.L_x_16771:
[----:B------:R-:W-:Y:S01]  /*19f0*/  FMNMX R13, R13, R14, !PT ;  /* 0x0000000e0d0d7209 */ /* 0x000fe20007800000 */
[----:B------:R-:W-:Y:S01]  /*1a00*/  IMAD.MOV.U32 R7, RZ, RZ, 0x3bbb989d ;  /* 0x3bbb989dff077424 */ /* 0x000fe200078e00ff */
[----:B------:R-:W-:Y:S01]  /*1a10*/  MOV R11, 0x437c0000 ;  /* 0x437c0000000b7802 */ /* 0x000fe20000000f00 */
[----:B------:R-:W-:Y:S02]  /*1a20*/  IMAD.MOV.U32 R15, RZ, RZ, -0x1 ;  /* 0xffffffffff0f7424 */ /* 0x000fe400078e00ff */
[--C-:B------:R-:W-:Y:S01]  /*1a30*/  FADD R0, R0, -R13.reuse ;  /* 0x8000000d00007221 */ /* 0x100fe20000000000 */
[----:B------:R-:W-:-:S03]  /*1a40*/  FADD R12, R9, -R13 ;  /* 0x8000000d090c7221 */ /* 0x000fc60000000000 */
[-C--:B------:R-:W-:Y:S01]  /*1a50*/  FFMA.SAT R6, R0, R7.reuse, 0.5 ;  /* 0x3f00000000067423 */ /* 0x080fe20000002007 */
[----:B------:R-:W-:-:S03]  /*1a60*/  FFMA.SAT R14, R12, R7, 0.5 ;  /* 0x3f0000000c0e7423 */ /* 0x000fc60000002007 */
[-C--:B------:R-:W-:Y:S01]  /*1a70*/  FFMA.RM R6, R6, R11.reuse, 12582913 ;  /* 0x4b40000106067423 */ /* 0x080fe2000000400b */
[----:B------:R-:W-:Y:S01]  /*1a80*/  FFMA.RM R14, R14, R11, 12582913 ;  /* 0x4b4000010e0e7423 */ /* 0x000fe2000000400b */
[----:B------:R-:W-:Y:S02]  /*1a90*/  MOV R11, 0x1f ;  /* 0x0000001f000b7802 */ /* 0x000fe40000000f00 */
[----:B------:R-:W-:Y:S01]  /*1aa0*/  FADD R7, R6, -12583039 ;  /* 0xcb40007f06077421 */ /* 0x000fe20000000000 */
[----:B------:R-:W-:Y:S01]  /*1ab0*/  FADD R9, R14, -12583039 ;  /* 0xcb40007f0e097421 */ /* 0x000fe20000000000 */
[----:B------:R-:W-:Y:S02]  /*1ac0*/  SHF.L.U32 R6, R6, 0x17, RZ ;  /* 0x0000001706067819 */ /* 0x000fe400000006ff */
[----:B------:R-:W-:Y:S01]  /*1ad0*/  FFMA R7, R0, 1.4426950216293334961, -R7 ;  /* 0x3fb8aa3b00077823 */ /* 0x000fe20000000807 */
[----:B------:R-:W-:-:S03]  /*1ae0*/  FFMA R9, R12, 1.4426950216293334961, -R9 ;  /* 0x3fb8aa3b0c097823 */ /* 0x000fc60000000809 */
[----:B------:R-:W-:Y:S01]  /*1af0*/  FFMA R7, R0, 1.925963033500011079e-08, R7 ;  /* 0x32a5706000077823 */ /* 0x000fe20000000007 */
[----:B------:R-:W-:Y:S01]  /*1b00*/  FFMA R9, R12, 1.925963033500011079e-08, R9 ;  /* 0x32a570600c097823 */ /* 0x000fe20000000009 */
[----:B------:R-:W-:Y:S02]  /*1b10*/  IMAD.SHL.U32 R0, R14, 0x800000, RZ ;  /* 0x008000000e007824 */ /* 0x000fe400078e00ff */
[----:B------:R-:W-:Y:S02]  /*1b20*/  HFMA2 R12, -RZ, RZ, 0, 5.9604644775390625e-08 ;  /* 0x00000001ff0c7431 */ /* 0x000fe400000001ff */
        /* <DEDUP_REMOVED lines=9> */
.L_x_16773:
[----:B------:R-:W-:Y:S05]  /*1bc0*/  BRA `(.L_x_16774) ;  /* 0xfffffff000a07947 */ /* 0x000fea000383ffff */
.L_x_16762:
[----:B------:R-:W-:Y:S01]  /*1bd0*/  BSSY B0, `(.L_x_16775) ;  /* 0x0000007000007945 */ /* 0x000fe20003800000 */
[----:B------:R-:W-:Y:S01]  /*1be0*/  MOV R12, 0x1 ;  /* 0x00000001000c7802 */ /* 0x000fe20000000f00 */
[----:B------:R-:W-:Y:S01]  /*1bf0*/  IMAD.MOV.U32 R15, RZ, RZ, -0x1 ;  /* 0xffffffffff0f7424 */ /* 0x000fe200078e00ff */
[----:B------:R-:W-:-:S07]  /*1c00*/  MOV R11, 0x1f ;  /* 0x0000001f000b7802 */ /* 0x000fce0000000f00 */
[----:B0-----:R-:W-:Y:S05]  /*1c10*/  WARPSYNC.COLLECTIVE R15, `(.L_x_16776) ;  /* 0x000000000f087348 */ /* 0x001fea0003c00000 */
[----:B------:R1:W2:Y:S02]  /*1c20*/  SHFL.BFLY P6, R14, R13, R12, R11 ;  /* 0x0c00000c0d0e7389 */ /* 0x0002a400000c000b */
[----:B012---:R-:W-:Y:S05]  /*1c30*/  ENDCOLLECTIVE ;  /* 0x000000000000791b */ /* 0x007fea0003800000 */
.L_x_16776:
[----:B------:R-:W-:Y:S05]  /*1c40*/  BSYNC B0 ;  /* 0x0000000000007941 */ /* 0x000fea0003800000 */
.L_x_16775:
        /* <DEDUP_REMOVED lines=13> */
[----:B------:R-:W-:Y:S02]  /*1d20*/  IMAD.SHL.U32 R6, R6, 0x800000, RZ ;  /* 0x0080000006067824 */ /* 0x000fe400078e00ff */
[----:B------:R-:W-:Y:S01]  /*1d30*/  FFMA R7, R0, 1.4426950216293334961, -R7 ;  /* 0x3fb8aa3b00077823 */ /* 0x000fe20000000807 */
[----:B------:R-:W-:-:S03]  /*1d40*/  FFMA R9, R12, 1.4426950216293334961, -R9 ;  /* 0x3fb8aa3b0c097823 */ /* 0x000fc60000000809 */
[----:B------:R-:W-:Y:S01]  /*1d50*/  FFMA R7, R0, 1.925963033500011079e-08, R7 ;  /* 0x32a5706000077823 */ /* 0x000fe20000000007 */
[----:B------:R-:W-:Y:S01]  /*1d60*/  FFMA R9, R12, 1.925963033500011079e-08, R9 ;  /* 0x32a570600c097823 */ /* 0x000fe20000000009 */
[----:B------:R-:W-:Y:S01]  /*1d70*/  SHF.L.U32 R0, R14, 0x17, RZ ;  /* 0x000000170e007819 */ /* 0x000fe200000006ff */
[----:B------:R-:W-:-:S03]  /*1d80*/  HFMA2 R12, -RZ, RZ, 0, 5.9604644775390625e-08 ;  /* 0x00000001ff0c7431 */ /* 0x000fc600000001ff */
        /* <DEDUP_REMOVED lines=9> */
.L_x_16777:
[----:B------:R-:W-:Y:S05]  /*1e20*/  BRA `(.L_x_16778) ;  /* 0xfffffff4007c7947 */ /* 0x000fea000383ffff */
        .weak           $__internal_330_$__cuda_sm20_div_u64
        .type           $__internal_330_$__cuda_sm20_div_u64,@function
        .size           $__internal_330_$__cuda_sm20_div_u64,($__internal_331_$__cuda_sm3x_div_rn_noftz_f32_slowpath - $__internal_330_$__cuda_sm20_div_u64)
$__internal_330_$__cuda_sm20_div_u64:
        /* <DEDUP_REMOVED lines=68> */
[----:B------:R-:W-:Y:S06]  /*2270*/  RET.REL.NODEC R2 `(_Z15SoftmaxWarpImplI10DirectLoadI6__halffE11DirectStoreIfS1_EfLi2ELi2ELi2ELi1ELb0EL9Algorithm0EEvT_T0_ll) ;  /* 0xffffffdc02607950 */ /* 0x000fec0003c3ffff */
        .weak           $__internal_331_$__cuda_sm3x_div_rn_noftz_f32_slowpath
        .type           $__internal_331_$__cuda_sm3x_div_rn_noftz_f32_slowpath,@function
        .size           $__internal_331_$__cuda_sm3x_div_rn_noftz_f32_slowpath,(.L_x_25783 - $__internal_331_$__cuda_sm3x_div_rn_noftz_f32_slowpath)
$__internal_331_$__cuda_sm3x_div_rn_noftz_f32_slowpath:
        /* <DEDUP_REMOVED lines=34> */
.L_x_16780:
        /* <DEDUP_REMOVED lines=51> */
.L_x_16787:
[----:B------:R-:W-:-:S04]  /*27d0*/  LOP3.LUT R6, R6, 0x80000000, RZ, 0xc0, !PT ;  /* 0x8000000006067812 */ /* 0x000fc800078ec0ff */
[----:B------:R-:W-:Y:S01]  /*27e0*/  LOP3.LUT R6, R6, 0x7f800000, RZ, 0xfc, !PT ;  /* 0x7f80000006067812 */ /* 0x000fe200078efcff */
[----:B------:R-:W-:Y:S06]  /*27f0*/  BRA `(.L_x_16788) ;  /* 0x0000000000047947 */ /* 0x000fec0003800000 */
.L_x_16786:
[----:B------:R-:W-:-:S07]  /*2800*/  LEA R6, R25, R6, 0x17 ;  /* 0x0000000619067211 */ /* 0x000fce00078eb8ff */
.L_x_16788:
[----:B------:R-:W-:Y:S05]  /*2810*/  BSYNC.RECONVERGENT B3 ;  /* 0x0000000000037941 */ /* 0x000fea0003800200 */
.L_x_16785:
[----:B------:R-:W-:Y:S05]  /*2820*/  BRA `(.L_x_16789) ;  /* 0x0000000000207947 */ /* 0x000fea0003800000 */
.L_x_16784:
[----:B------:R-:W-:-:S04]  /*2830*/  LOP3.LUT R6, R7, 0x80000000, R6, 0x48, !PT ;  /* 0x8000000007067812 */ /* 0x000fc800078e4806 */
[----:B------:R-:W-:Y:S01]  /*2840*/  LOP3.LUT R6, R6, 0x7f800000, RZ, 0xfc, !PT ;  /* 0x7f80000006067812 */ /* 0x000fe200078efcff */
[----:B------:R-:W-:Y:S06]  /*2850*/  BRA `(.L_x_16789) ;  /* 0x0000000000147947 */ /* 0x000fec0003800000 */
.L_x_16783:
[----:B------:R-:W-:Y:S01]  /*2860*/  LOP3.LUT R6, R7, 0x80000000, R6, 0x48, !PT ;  /* 0x8000000007067812 */ /* 0x000fe200078e4806 */
[----:B------:R-:W-:Y:S06]  /*2870*/  BRA `(.L_x_16789) ;  /* 0x00000000000c7947 */ /* 0x000fec0003800000 */
.L_x_16782:
[----:B------:R-:W0:Y:S01]  /*2880*/  MUFU.RSQ R6, -QNAN ;  /* 0xffc0000000067908 */ /* 0x000e220000001400 */
[----:B------:R-:W-:Y:S05]  /*2890*/  BRA `(.L_x_16789) ;  /* 0x0000000000047947 */ /* 0x000fea0003800000 */
.L_x_16781:
[----:B------:R-:W-:-:S07]  /*28a0*/  FADD.FTZ R6, R6, R7 ;  /* 0x0000000706067221 */ /* 0x000fce0000010000 */
.L_x_16789:
[----:B------:R-:W-:Y:S05]  /*28b0*/  BSYNC.RECONVERGENT B2 ;  /* 0x0000000000027941 */ /* 0x000fea0003800200 */
.L_x_16779:
[----:B------:R-:W-:Y:S02]  /*28c0*/  HFMA2 R7, -RZ, RZ, 0, 0 ;  /* 0x00000000ff077431 */ /* 0x000fe400000001ff */
[----:B0-----:R-:W-:Y:S01]  /*28d0*/  IMAD.MOV.U32 R12, RZ, RZ, R6 ;  /* 0x000000ffff0c7224 */ /* 0x001fe200078e0006 */
[----:B------:R-:W-:-:S04]  /*28e0*/  MOV R6, R11 ;  /* 0x0000000b00067202 */ /* 0x000fc80000000f00 */
[----:B------:R-:W-:Y:S05]  /*28f0*/  RET.REL.NODEC R6 `(_Z15SoftmaxWarpImplI10DirectLoadI6__halffE11DirectStoreIfS1_EfLi2ELi2ELi2ELi1ELb0EL9Algorithm0EEvT_T0_ll) ;  /* 0xffffffd406c07950 */ /* 0x000fea0003c3ffff */
.L_x_16790:
        /* <DEDUP_REMOVED lines=16> */
.L_x_25783:


//--------------------- .text._Z15SoftmaxWarpImplI10DirectLoadI6__halffE11DirectStoreIfS1_EfLi2ELi2ELi2ELi2ELb1EL9Algorithm0EEvT_T0_ll --------------------------
	.section	.text._Z15SoftmaxWarpImplI10DirectLoadI6__halffE11DirectStoreIfS1_EfLi2ELi2ELi2ELi2ELb1EL9Algorithm0EEvT_T0_ll,"ax",@progbits
	.align	128
        .global         _Z15SoftmaxWarpImplI10DirectLoadI6__halffE11DirectStoreIfS1_EfLi2ELi2ELi2ELi2ELb1EL9Algorithm0EEvT_T0_ll
        .type           _Z15SoftmaxWarpImplI10DirectLoadI6__halffE11DirectStoreIfS1_EfLi2ELi2ELi2ELi2ELb1EL9Algorithm0EEvT_T0_ll,@function
        .size           _Z15SoftmaxWarpImplI10DirectLoadI6__halffE11DirectStoreIfS1_EfLi2ELi2ELi2ELi2ELb1EL9Algorithm0EEvT_T0_ll,(.L_x_25784 - _Z15SoftmaxWarpImplI10DirectLoadI6__halffE11DirectStoreIfS1_EfLi2ELi2ELi2ELi2ELb1EL9Algorithm0EEvT_T0_ll)
        .other          _Z15SoftmaxWarpImplI10DirectLoadI6__halffE11DirectStoreIfS1_EfLi2ELi2ELi2ELi2ELb1EL9Algorithm0EEvT_T0_ll,@"STO_CUDA_ENTRY STV_DEFAULT"
_Z15SoftmaxWarpImplI10DirectLoadI6__halffE11DirectStoreIfS1_EfLi2ELi2ELi2ELi2ELb1EL9Algorithm0EEvT_T0_ll:
.text._Z15SoftmaxWarpImplI10DirectLoadI6__halffE11DirectStoreIfS1_EfLi2ELi2ELi2ELi2ELb1EL9Algorithm0EEvT_T0_ll:
        /* <DEDUP_REMOVED lines=24> */
.L_x_16791:
        /* <DEDUP_REMOVED lines=17> */
.L_x_16805:
        /* <DEDUP_REMOVED lines=16> */
[----:B------:R-:W-:Y:S01]  /*0390*/  @!P0 IMAD R23, R21, R11, R12 ;  /* 0x0000000b15178224 */ /* 0x000fe200078e020c */
[----:B------:R-:W-:Y:S02]  /*03a0*/  @!P0 MOV R12, R18 ;  /* 0x00000012000c8202 */ /* 0x000fe40000000f00 */
[----:B------:R-:W-:Y:S01]  /*03b0*/  @!P0 IADD3.X R17, PT, PT, R15, R13, RZ, P1, !PT ;  /* 0x0000000d0f118210 */ /* 0x000fe20000ffe4ff */
[----:B------:R-:W-:-:S03]  /*03c0*/  @!P0 IMAD.MOV.U32 R13, RZ, RZ, RZ ;  /* 0x000000ffff0d8224 */ /* 0x000fc600078e00ff */
[----:B------:R-:W-:Y:S01]  /*03d0*/  @!P0 LEA.HI R0, P1, R17, R0, RZ, 0x1 ;  /* 0x0000000011008211 */ /* 0x000fe200078308ff */
[----:B------:R-:W-:-:S03]  /*03e0*/  @!P0 IMAD.WIDE.U32 R10, R21, R10, R12 ;  /* 0x0000000a150a8225 */ /* 0x000fc600078e000c */
[----:B------:R-:W-:Y:S01]  /*03f0*/  @!P0 SHF.L.U32 R15, R0, 0x1, RZ ;  /* 0x00000001000f8819 */ /* 0x000fe200000006ff */
[----:B------:R-:W-:Y:S01]  /*0400*/  @!P0 IMAD.IADD R11, R11, 0x1, R23 ;  /* 0x000000010b0b8824 */ /* 0x000fe200078e0217 */
[----:B------:R-:W-:Y:S02]  /*0410*/  @!P0 IADD3.X R13, PT, PT, RZ, R17, RZ, P1, !PT ;  /* 0x00000011ff0d8210 */ /* 0x000fe40000ffe4ff */
[----:B------:R-:W-:Y:S02]  /*0420*/  @!P0 LOP3.LUT R15, R15, 0xfffffffc, RZ, 0xc0, !PT ;  /* 0xfffffffc0f0f8812 */ /* 0x000fe400078ec0ff */
[----:B--2---:R-:W-:Y:S02]  /*0430*/  @!P0 LEA R12, P1, R10, R2, 0x1 ;  /* 0x000000020a0c8211 */ /* 0x004fe400078208ff */
[----:B------:R-:W-:Y:S02]  /*0440*/  @!P0 SHF.L.U64.HI R0, R0, 0x1, R13 ;  /* 0x0000000100008819 */ /* 0x000fe4000001020d */
[----:B-----5:R-:W-:-:S02]  /*0450*/  @!P0 IADD3 R14, P2, PT, R15, R4, RZ ;  /* 0x000000040f0e8210 */ /* 0x020fc40007f5e0ff */
[----:B------:R-:W-:Y:S02]  /*0460*/  @!P0 LEA.HI.X R13, R10, R3, R11, 0x1, P1 ;  /* 0x000000030a0d8211 */ /* 0x000fe400008f0c0b */
[----:B------:R-:W-:-:S03]  /*0470*/  @!P0 IADD3.X R15, PT, PT, R0, R5, RZ, P2, !PT ;  /* 0x00000005000f8210 */ /* 0x000fc600017fe4ff */
[----:B------:R-:W2:Y:S04]  /*0480*/  @!P0 LDG.E R12, desc[UR4][R12.64] ;  /* 0x000000040c0c8981 */ /* 0x000ea8000c1e1900 */
[----:B------:R-:W4:Y:S01]  /*0490*/  @!P0 LDG.E R14, desc[UR6][R14.64] ;  /* 0x000000060e0e8981 */ /* 0x000f22000c1e1900 */
[----:B------:R-:W-:Y:S01]  /*04a0*/  MOV R16, 0xff800000 ;  /* 0xff80000000107802 */ /* 0x000fe20000000f00 */
[----:B------:R-:W-:Y:S01]  /*04b0*/  IMAD.MOV.U32 R4, RZ, RZ, -0x800000 ;  /* 0xff800000ff047424 */ /* 0x000fe200078e00ff */
[----:B------:R-:W-:Y:S01]  /*04c0*/  MOV R10, 0xff800000 ;  /* 0xff800000000a7802 */ /* 0x000fe20000000f00 */
[----:B------:R-:W-:Y:S01]  /*04d0*/  UMOV UR4, 0xffffffff ;  /* 0xffffffff00047882 */ /* 0x000fe20000000000 */
[----:B------:R-:W-:Y:S01]  /*04e0*/  MOV R23, 0xff800000 ;  /* 0xff80000000177802 */ /* 0x000fe20000000f00 */
[----:B------:R-:W-:Y:S01]  /*04f0*/  IMAD.MOV.U32 R2, RZ, RZ, -0x800000 ;  /* 0xff800000ff027424 */ /* 0x000fe200078e00ff */
[----:B------:R-:W-:Y:S01]  /*0500*/  MOV R0, 0xff800000 ;  /* 0xff80000000007802 */ /* 0x000fe20000000f00 */
[----:B--2---:R-:W-:-:S02]  /*0510*/  @!P0 HADD2.F32 R16, -RZ, R12.H0_H0 ;  /* 0x2000000cff108230 */ /* 0x004fc40000004100 */
[----:B------:R-:W-:Y:S02]  /*0520*/  @!P0 HADD2.F32 R4, -RZ, R12.H1_H1 ;  /* 0x3000000cff048230 */ /* 0x000fe40000004100 */
[--C-:B----4-:R-:W-:Y:S02]  /*0530*/  @!P0 HADD2.F32 R10, -RZ, R14.reuse.H0_H0 ;  /* 0x2000000eff0a8230 */ /* 0x110fe40000004100 */
[----:B------:R-:W-:Y:S01]  /*0540*/  @!P0 HADD2.F32 R23, -RZ, R14.H1_H1 ;  /* 0x3000000eff178230 */ /* 0x000fe20000004100 */
[----:B------:R-:W-:-:S04]  /*0550*/  @!P0 FMNMX3 R2, R16, -INF , R4, !PT ;  /* 0xff80000010028876 */ /* 0x000fc80007800004 */
[----:B------:R-:W-:Y:S01]  /*0560*/  @!P0 FMNMX3 R0, R10, -INF , R23, !PT ;  /* 0xff8000000a008876 */ /* 0x000fe20007800017 */
[----:B------:R-:W-:Y:S06]  /*0570*/  BRA.DIV UR4, `(.L_x_16792) ;  /* 0x0000000a04547947 */ /* 0x000fec000b800000 */
[----:B------:R-:W1:Y:S01]  /*0580*/  SHFL.BFLY PT, R3, R2, 0x1, 0x1f ;  /* 0x0c201f0002037f89 */ /* 0x000e6200000e0000 */
[----:B------:R-:W-:Y:S02]  /*0590*/  HFMA2 R5, -RZ, RZ, 0.96630859375, -0.0022525787353515625 ;  /* 0x3bbb989dff057431 */ /* 0x000fe400000001ff */
        /* <DEDUP_REMOVED lines=27> */
[----:B------:R-:W-:Y:S01]  /*0750*/  SHF.L.U32 R4, R3, 0x17, RZ ;  /* 0x0000001703047819 */ /* 0x000fe200000006ff */
[----:B------:R-:W-:Y:S01]  /*0760*/  IMAD.SHL.U32 R2, R2, 0x800000, RZ ;  /* 0x0080000002027824 */ /* 0x000fe200078e00ff */
[----:B------:R-:W-:Y:S01]  /*0770*/  SHF.L.U32 R11, R11, 0x17, RZ ;  /* 0x000000170b0b7819 */ /* 0x000fe200000006ff */
[----:B------:R-:W-:Y:S01]  /*0780*/  FFMA R14, R10, 1.925963033500011079e-08, R5 ;  /* 0x32a570600a0e7823 */ /* 0x000fe20000000005 */
[----:B------:R-:W-:-:S02]  /*0790*/  FFMA R5, R12, 1.4426950216293334961, -R17 ;  /* 0x3fb8aa3b0c057823 */ /* 0x000fc40000000811 */
[----:B------:R-:W2:Y:S02]  /*07a0*/  MUFU.EX2 R15, R15 ;  /* 0x0000000f000f7308 */ /* 0x000ea40000000800 */
[----:B------:R-:W-:-:S06]  /*07b0*/  FFMA R12, R12, 1.925963033500011079e-08, R5 ;  /* 0x32a570600c0c7823 */ /* 0x000fcc0000000005 */
        /* <DEDUP_REMOVED lines=13> */
.L_x_16811:
        /* <DEDUP_REMOVED lines=11> */
[----:B0--3--:R-:W-:Y:S05]  /*0940*/  CALL.REL.NOINC `($__internal_332_$__cuda_sm3x_div_rn_noftz_f32_slowpath) ;  /* 0x0000000800887944 */ /* 0x009fea0003c00000 */
[----:B------:R-:W-:-:S07]  /*0950*/  MOV R10, R5 ;  /* 0x00000005000a7202 */ /* 0x000fce0000000f00 */
.L_x_16794:
[----:B------:R-:W-:Y:S05]  /*0960*/  BSYNC.RECONVERGENT B0 ;  /* 0x0000000000007941 */ /* 0x000fea0003800200 */
.L_x_16793:
        /* <DEDUP_REMOVED lines=11> */
[----:B0--3--:R-:W-:Y:S05]  /*0a20*/  CALL.REL.NOINC `($__internal_332_$__cuda_sm3x_div_rn_noftz_f32_slowpath) ;  /* 0x0000000800507944 */ /* 0x009fea0003c00000 */
[----:B------:R-:W-:-:S07]  /*0a30*/  MOV R15, R5 ;  /* 0x00000005000f7202 */ /* 0x000fce0000000f00 */
.L_x_16796:
[----:B------:R-:W-:Y:S05]  /*0a40*/  BSYNC.RECONVERGENT B0 ;  /* 0x0000000000007941 */ /* 0x000fea0003800200 */
.L_x_16795:
        /* <DEDUP_REMOVED lines=22> */
.L_x_16798:
[----:B------:R-:W-:Y:S05]  /*0bb0*/  BSYNC.RECONVERGENT B0 ;  /* 0x0000000000007941 */ /* 0x000fea0003800200 */
.L_x_16797:
[----:B------:R-:W-:Y:S01]  /*0bc0*/  BSSY.RECONVERGENT B0, `(.L_x_16799) ;  /* 0x0000008000007945 */ /* 0x000fe20003800200 */
[----:B------:R-:W-:-:S03]  /*0bd0*/  FFMA R3, R3, R16, R14 ;  /* 0x0000001003037223 */ /* 0x000fc6000000000e */
[----:B------:R-:W-:Y:S05]  /*0be0*/  @!P2 BRA `(.L_x_16800) ;  /* 0x000000000014a947 */ /* 0x000fea0003800000 */
[----:B-1----:R-:W-:Y:S01]  /*0bf0*/  MOV R5, R0 ;  /* 0x0000000000057202 */ /* 0x002fe20000000f00 */
[----:B------:R-:W-:Y:S01]  /*0c00*/  IMAD.MOV.U32 R4, RZ, RZ, R11 ;  /* 0x000000ffff047224 */ /* 0x000fe200078e000b */
[----:B------:R-:W-:-:S07]  /*0c10*/  MOV R12, 0xc30 ;  /* 0x00000c30000c7802 */ /* 0x000fce0000000f00 */
[----:B0--3--:R-:W-:Y:S05]  /*0c20*/  CALL.REL.NOINC `($__internal_332_$__cuda_sm3x_div_rn_noftz_f32_slowpath) ;  /* 0x0000000400d07944 */ /* 0x009fea0003c00000 */
[----:B------:R-:W-:-:S07]  /*0c30*/  MOV R3, R5 ;  /* 0x0000000500037202 */ /* 0x000fce0000000f00 */
.L_x_16800:
[----:B------:R-:W-:Y:S05]  /*0c40*/  BSYNC.RECONVERGENT B0 ;  /* 0x0000000000007941 */ /* 0x000fea0003800200 */
.L_x_16799:
        /* <DEDUP_REMOVED lines=12> */
[----:B0--3--:R-:W-:Y:S05]  /*0d10*/  CALL.REL.NOINC `($__internal_332_$__cuda_sm3x_div_rn_noftz_f32_slowpath) ;  /* 0x0000000400947944 */ /* 0x009fea0003c00000 */
[----:B------:R-:W-:-:S07]  /*0d20*/  MOV R0, R5 ;  /* 0x0000000500007202 */ /* 0x000fce0000000f00 */
.L_x_16802:
[----:B------:R-:W-:Y:S05]  /*0d30*/  BSYNC.RECONVERGENT B0 ;  /* 0x0000000000007941 */ /* 0x000fea0003800200 */
.L_x_16801:
        /* <DEDUP_REMOVED lines=18> */
.L_x_16804:
[----:B------:R-:W-:Y:S05]  /*0e60*/  BSYNC.RECONVERGENT B0 ;  /* 0x0000000000007941 */ /* 0x000fea0003800200 */
.L_x_16803:
[----:B------:R-:W-:-:S04]  /*0e70*/  IADD3 R21, P0, PT, R20, R21, RZ ;  /* 0x0000001514157210 */ /* 0x000fc80007f1e0ff */
[----:B------:R-:W-:Y:S02]  /*0e80*/  LEA.HI.X.SX32 R19, R20, R19, 0x1, P0 ;  /* 0x0000001314137211 */ /* 0x000fe400000f0eff */
[----:B------:R-:W-:-:S04]  /*0e90*/  ISETP.GE.U32.AND P0, PT, R21, UR42, PT ;  /* 0x0000002a15007c0c */ /* 0x000fc8000bf06070 */
[----:B------:R-:W-:-:S13]  /*0ea0*/  ISETP.GE.AND.EX P0, PT, R19, UR43, PT, P0 ;  /* 0x0000002b13007c0c */ /* 0x000fda000bf06300 */
[----:B------:R-:W-:Y:S05]  /*0eb0*/  @!P0 BRA `(.L_x_16805) ;  /* 0xfffffff000f48947 */ /* 0x000fea000383ffff */
[----:B------:R-:W-:Y:S05]  /*0ec0*/  EXIT ;  /* 0x000000000000794d */ /* 0x000fea0003800000 */
.L_x_16792:
        /* <DEDUP_REMOVED lines=8> */
.L_x_16807:
[----:B------:R-:W-:Y:S05]  /*0f50*/  BSYNC B0 ;  /* 0x0000000000007941 */ /* 0x000fea0003800000 */
.L_x_16806:
        /* <DEDUP_REMOVED lines=8> */
.L_x_16808:
        /* <DEDUP_REMOVED lines=50> */
.L_x_16809:
[----:B------:R-:W-:Y:S01]  /*1300*/  IMAD.MOV.U32 R13, RZ, RZ, R16 ;  /* 0x000000ffff0d7224 */ /* 0x000fe200078e0010 */
[----:B------:R-:W-:-:S07]  /*1310*/  MOV R17, R14 ;  /* 0x0000000e00117202 */ /* 0x000fce0000000f00 */
[----:B------:R-:W-:Y:S05]  /*1320*/  WARPSYNC.COLLECTIVE R15, `(.L_x_16810) ;  /* 0x000000000f087348 */ /* 0x000fea0003c00000 */
[----:B------:R0:W1:Y:S02]  /*1330*/  SHFL.BFLY P6, R14, R13, R12, R11 ;  /* 0x0c00000c0d0e7389 */ /* 0x00006400000c000b */
[----:B01----:R-:W-:Y:S05]  /*1340*/  ENDCOLLECTIVE ;  /* 0x000000000000791b */ /* 0x003fea0003800000 */
.L_x_16810:
[----:B------:R-:W-:Y:S01]  /*1350*/  FADD R4, R10, R17 ;  /* 0x000000110a047221 */ /* 0x000fe20000000000 */
[----:B------:R-:W-:Y:S06]  /*1360*/  BRA `(.L_x_16811) ;  /* 0xfffffff400487947 */ /* 0x000fec000383ffff */
        .weak           $__internal_332_$__cuda_sm3x_div_rn_noftz_f32_slowpath
        .type           $__internal_332_$__cuda_sm3x_div_rn_noftz_f32_slowpath,@function
        .size           $__internal_332_$__cuda_sm3x_div_rn_noftz_f32_slowpath,(.L_x_25784 - $__internal_332_$__cuda_sm3x_div_rn_noftz_f32_slowpath)
$__internal_332_$__cuda_sm3x_div_rn_noftz_f32_slowpath:
        /* <DEDUP_REMOVED lines=35> */
.L_x_16813:
        /* <DEDUP_REMOVED lines=51> */
.L_x_16820:
[----:B------:R-:W-:-:S04]  /*18d0*/  LOP3.LUT R5, R5, 0x80000000, RZ, 0xc0, !PT ;  /* 0x8000000005057812 */ /* 0x000fc800078ec0ff */
[----:B------:R-:W-:Y:S01]  /*18e0*/  LOP3.LUT R5, R5, 0x7f800000, RZ, 0xfc, !PT ;  /* 0x7f80000005057812 */ /* 0x000fe200078efcff */
[----:B------:R-:W-:Y:S06]  /*18f0*/  BRA `(.L_x_16821) ;  /* 0x0000000000047947 */ /* 0x000fec0003800000 */
.L_x_16819:
[----:B------:R-:W-:-:S07]  /*1900*/  LEA R5, R14, R5, 0x17 ;  /* 0x000000050e057211 */ /* 0x000fce00078eb8ff */
.L_x_16821:
[----:B------:R-:W-:Y:S05]  /*1910*/  BSYNC.RECONVERGENT B2 ;  /* 0x0000000000027941 */ /* 0x000fea0003800200 */
.L_x_16818:
[----:B------:R-:W-:Y:S05]  /*1920*/  BRA `(.L_x_16822) ;  /* 0x0000000000207947 */ /* 0x000fea0003800000 */
.L_x_16817:
[----:B------:R-:W-:-:S04]  /*1930*/  LOP3.LUT R5, R16, 0x80000000, R5, 0x48, !PT ;  /* 0x8000000010057812 */ /* 0x000fc800078e4805 */
[----:B------:R-:W-:Y:S01]  /*1940*/  LOP3.LUT R5, R5, 0x7f800000, RZ, 0xfc, !PT ;  /* 0x7f80000005057812 */ /* 0x000fe200078efcff */
[----:B------:R-:W-:Y:S06]  /*1950*/  BRA `(.L_x_16822) ;  /* 0x0000000000147947 */ /* 0x000fec0003800000 */
.L_x_16816:
[----:B------:R-:W-:Y:S01]  /*1960*/  LOP3.LUT R5, R16, 0x80000000, R5, 0x48, !PT ;  /* 0x8000000010057812 */ /* 0x000fe200078e4805 */
[----:B------:R-:W-:Y:S06]  /*1970*/  BRA `(.L_x_16822) ;  /* 0x00000000000c7947 */ /* 0x000fec0003800000 */
.L_x_16815:
[----:B------:R-:W0:Y:S01]  /*1980*/  MUFU.RSQ R5, -QNAN ;  /* 0xffc0000000057908 */ /* 0x000e220000001400 */
[----:B------:R-:W-:Y:S05]  /*1990*/  BRA `(.L_x_16822) ;  /* 0x0000000000047947 */ /* 0x000fea0003800000 */
.L_x_16814:
[----:B------:R-:W-:-:S07]  /*19a0*/  FADD.FTZ R5, R5, R4 ;  /* 0x0000000405057221 */ /* 0x000fce0000010000 */
.L_x_16822:
[----:B------:R-:W-:Y:S05]  /*19b0*/  BSYNC.RECONVERGENT B1 ;  /* 0x0000000000017941 */ /* 0x000fea0003800200 */
.L_x_16812:
[----:B------:R-:W-:-:S04]  /*19c0*/  HFMA2 R13, -RZ, RZ, 0, 0 ;  /* 0x00000000ff0d7431 */ /* 0x000fc800000001ff */
[----:B0-----:R-:W-:Y:S05]  /*19d0*/  RET.REL.NODEC R12 `(_Z15SoftmaxWarpImplI10DirectLoadI6__halffE11DirectStoreIfS1_EfLi2ELi2ELi2ELi2ELb1EL9Algorithm0EEvT_T0_ll) ;  /* 0xffffffe40c887950 */ /* 0x001fea0003c3ffff */
.L_x_16823:
        /* <DEDUP_REMOVED lines=10> */
.L_x_25784:


//--------------------- .text._Z15SoftmaxWarpImplI10DirectLoadI6__halffE11DirectStoreIfS1_EfLi2ELi2ELi2ELi2ELb0EL9Algorithm0EEvT_T0_ll --------------------------
	.section	.text._Z15SoftmaxWarpImplI10DirectLoadI6__halffE11DirectStoreIfS1_EfLi2ELi2ELi2ELi2ELb0EL9Algorithm0EEvT_T0_ll,"ax",@progbits
	.align	128
        .global         _Z15SoftmaxWarpImplI10DirectLoadI6__halffE11DirectStoreIfS1_EfLi2ELi2ELi2ELi2ELb0EL9Algorithm0EEvT_T0_ll
        .type           _Z15SoftmaxWarpImplI10DirectLoadI6__halffE11DirectStoreIfS1_EfLi2ELi2ELi2ELi2ELb0EL9Algorithm0EEvT_T0_ll,@function
        .size           _Z15SoftmaxWarpImplI10DirectLoadI6__halffE11DirectStoreIfS1_EfLi2ELi2ELi2ELi2ELb0EL9Algorithm0EEvT_T0_ll,(.L_x_25785 - _Z15SoftmaxWarpImplI10DirectLoadI6__halffE11DirectStoreIfS1_EfLi2ELi2ELi2ELi2ELb0EL9Algorithm0EEvT_T0_ll)
        .other          _Z15SoftmaxWarpImplI10DirectLoadI6__halffE11DirectStoreIfS1_EfLi2ELi2ELi2ELi2ELb0EL9Algorithm0EEvT_T0_ll,@"STO_CUDA_ENTRY STV_DEFAULT"
_Z15SoftmaxWarpImplI10DirectLoadI6__halffE11DirectStoreIfS1_EfLi2ELi2ELi2ELi2ELb0EL9Algorithm0EEvT_T0_ll:
.text._Z15SoftmaxWarpImplI10DirectLoadI6__halffE11DirectStoreIfS1_EfLi2ELi2ELi2ELi2ELb0EL9Algorithm0EEvT_T0_ll:
        /* <DEDUP_REMOVED lines=24> */
.L_x_16824:
        /* <DEDUP_REMOVED lines=16> */
.L_x_16834:
        /* <DEDUP_REMOVED lines=56> */
[----:B------:R-:W-:Y:S01]  /*0600*/  FADD R13, R12, -12583039 ;  /* 0xcb40007f0c0d7421 */ /* 0x000fe20000000000 */
[----:B------:R-:W-:Y:S01]  /*0610*/  SHF.L.U32 R4, R5, 0x17, RZ ;  /* 0x0000001705047819 */ /* 0x000fe200000006ff */
[----:B------:R-:W-:Y:S01]  /*0620*/  FFMA R18, R18, 1.925963033500011079e-08, R3 ;  /* 0x32a5706012127823 */ /* 0x000fe20000000003 */
[----:B------:R-:W1:Y:S01]  /*0630*/  MUFU.EX2 R9, R9 ;  /* 0x0000000900097308 */ /* 0x000e620000000800 */
[----:B------:R-:W-:Y:S01]  /*0640*/  FFMA R3, R14, 1.4426950216293334961, -R13 ;  /* 0x3fb8aa3b0e037823 */ /* 0x000fe2000000080d */
[----:B------:R-:W-:Y:S01]  /*0650*/  SHF.L.U32 R0, R0, 0x17, RZ ;  /* 0x0000001700007819 */ /* 0x000fe200000006ff */
[----:B------:R-:W-:-:S02]  /*0660*/  IMAD.SHL.U32 R2, R2, 0x800000, RZ ;  /* 0x0080000002027824 */ /* 0x000fc400078e00ff */
[----:B------:R-:W-:-:S03]  /*0670*/  FFMA R14, R14, 1.925963033500011079e-08, R3 ;  /* 0x32a570600e0e7823 */ /* 0x000fc60000000003 */
[----:B------:R-:W2:Y:S08]  /*0680*/  MUFU.EX2 R11, R11 ;  /* 0x0000000b000b7308 */ /* 0x000eb00000000800 */
[----:B------:R-:W3:Y:S01]  /*0690*/  MUFU.EX2 R13, R18 ;  /* 0x00000012000d7308 */ /* 0x000ee20000000800 */
[----:B-1----:R-:W-:-:S04]  /*06a0*/  FMUL R5, R4, R9 ;  /* 0x0000000904057220 */ /* 0x002fc80000400000 */
[----:B------:R-:W-:-:S03]  /*06b0*/  FADD R8, RZ, R5 ;  /* 0x00000005ff087221 */ /* 0x000fc60000000000 */
[----:B------:R-:W1:Y:S01]  /*06c0*/  MUFU.EX2 R15, R14 ;  /* 0x0000000e000f7308 */ /* 0x000e620000000800 */
[----:B--2---:R-:W-:Y:S01]  /*06d0*/  FMUL R3, R0, R11 ;  /* 0x0000000b00037220 */ /* 0x004fe20000400000 */
[----:B------:R-:W-:-:S03]  /*06e0*/  SHF.L.U32 R0, R12, 0x17, RZ ;  /* 0x000000170c007819 */ /* 0x000fc600000006ff */
        /* <DEDUP_REMOVED lines=8> */
.L_x_16840:
        /* <DEDUP_REMOVED lines=11> */
[----:B0-----:R-:W-:Y:S05]  /*0820*/  CALL.REL.NOINC `($__internal_333_$__cuda_sm3x_div_rn_noftz_f32_slowpath) ;  /* 0x0000000800547944 */ /* 0x001fea0003c00000 */
[----:B------:R-:W-:-:S07]  /*0830*/  MOV R14, R5 ;  /* 0x00000005000e7202 */ /* 0x000fce0000000f00 */
.L_x_16827:
[----:B------:R-:W-:Y:S05]  /*0840*/  BSYNC.RECONVERGENT B0 ;  /* 0x0000000000007941 */ /* 0x000fea0003800200 */
.L_x_16826:
        /* <DEDUP_REMOVED lines=11> */
[----:B0-----:R-:W-:Y:S05]  /*0900*/  CALL.REL.NOINC `($__internal_333_$__cuda_sm3x_div_rn_noftz_f32_slowpath) ;  /* 0x00000008001c7944 */ /* 0x001fea0003c00000 */
[----:B------:R-:W-:-:S07]  /*0910*/  MOV R13, R5 ;  /* 0x00000005000d7202 */ /* 0x000fce0000000f00 */
.L_x_16829:
[----:B------:R-:W-:Y:S05]  /*0920*/  BSYNC.RECONVERGENT B0 ;  /* 0x0000000000007941 */ /* 0x000fea0003800200 */
.L_x_16828:
[----:B------:R-:W-:Y:S02]  /*0930*/  HFMA2 R17, -RZ, RZ, 0, 0 ;  /* 0x00000000ff117431 */ /* 0x000fe400000001ff */
[----:B------:R-:W-:Y:S01]  /*0940*/  IMAD R4, R21, UR38, RZ ;  /* 0x0000002615047c24 */ /* 0x000fe2000f8e02ff */
[----:B------:R-:W1:Y:S01]  /*0950*/  MUFU.RCP R12, R11 ;  /* 0x0000000b000c7308 */ /* 0x000e620000001000 */
[----:B------:R-:W-:Y:S01]  /*0960*/  R2UR UR4, R6 ;  /* 0x00000000060472ca */ /* 0x000fe200000e0000 */
[----:B------:R-:W-:Y:S01]  /*0970*/  BSSY.RECONVERGENT B0, `(.L_x_16830) ;  /* 0x0000015000007945 */ /* 0x000fe20003800200 */
[----:B------:R-:W-:Y:S01]  /*0980*/  IMAD R3, R19, UR39, R4 ;  /* 0x0000002713037c24 */ /* 0x000fe2000f8e0204 */
[----:B------:R-:W-:Y:S02]  /*0990*/  R2UR UR5, R7 ;  /* 0x00000000070572ca */ /* 0x000fe400000e0000 */
[----:B------:R-:W-:Y:S01]  /*09a0*/  F2FP.F16.F32.PACK_AB R13, R13, R14 ;  /* 0x0000000e0d0d723e */ /* 0x000fe200000000ff */
        /* <DEDUP_REMOVED lines=12> */
[----:B------:R-:W-:Y:S02]  /*0a70*/  MOV R5, R2 ;  /* 0x0000000200057202 */ /* 0x000fe40000000f00 */
[----:B------:R-:W-:Y:S02]  /*0a80*/  MOV R4, R11 ;  /* 0x0000000b00047202 */ /* 0x000fe40000000f00 */
[----:B------:R-:W-:-:S07]  /*0a90*/  MOV R12, 0xab0 ;  /* 0x00000ab0000c7802 */ /* 0x000fce0000000f00 */
[----:B0-----:R-:W-:Y:S05]  /*0aa0*/  CALL.REL.NOINC `($__internal_333_$__cuda_sm3x_div_rn_noftz_f32_slowpath) ;  /* 0x0000000400b47944 */ /* 0x001fea0003c00000 */
[----:B------:R-:W-:-:S07]  /*0ab0*/  IMAD.MOV.U32 R14, RZ, RZ, R5 ;  /* 0x000000ffff0e7224 */ /* 0x000fce00078e0005 */
.L_x_16831:
[----:B------:R-:W-:Y:S05]  /*0ac0*/  BSYNC.RECONVERGENT B0 ;  /* 0x0000000000007941 */ /* 0x000fea0003800200 */
.L_x_16830:
        /* <DEDUP_REMOVED lines=12> */
[----:B0-----:R-:W-:Y:S05]  /*0b90*/  CALL.REL.NOINC `($__internal_333_$__cuda_sm3x_div_rn_noftz_f32_slowpath) ;  /* 0x0000000400787944 */ /* 0x001fea0003c00000 */
.L_x_16833:
[----:B------:R-:W-:Y:S05]  /*0ba0*/  BSYNC.RECONVERGENT B0 ;  /* 0x0000000000007941 */ /* 0x000fea0003800200 */
.L_x_16832:
        /* <DEDUP_REMOVED lines=19> */
.L_x_16825:
        /* <DEDUP_REMOVED lines=8> */
.L_x_16836:
[----:B------:R-:W-:Y:S05]  /*0d60*/  BSYNC B0 ;  /* 0x0000000000007941 */ /* 0x000fea0003800000 */
.L_x_16835:
        /* <DEDUP_REMOVED lines=8> */
.L_x_16837:
        /* <DEDUP_REMOVED lines=50> */
.L_x_16838:
[----:B------:R-:W-:Y:S01]  /*1110*/  IMAD.MOV.U32 R13, RZ, RZ, R9 ;  /* 0x000000ffff0d7224 */ /* 0x000fe200078e0009 */
[----:B------:R-:W-:-:S07]  /*1120*/  MOV R17, R14 ;  /* 0x0000000e00117202 */ /* 0x000fce0000000f00 */
[----:B------:R-:W-:Y:S05]  /*1130*/  WARPSYNC.COLLECTIVE R15, `(.L_x_16839) ;  /* 0x000000000f087348 */ /* 0x000fea0003c00000 */
[----:B------:R0:W1:Y:S02]  /*1140*/  SHFL.BFLY P6, R14, R13, R12, R11 ;  /* 0x0c00000c0d0e7389 */ /* 0x00006400000c000b */
[----:B01----:R-:W-:Y:S05]  /*1150*/  ENDCOLLECTIVE ;  /* 0x000000000000791b */ /* 0x003fea0003800000 */
.L_x_16839:
[----:B------:R-:W-:Y:S01]  /*1160*/  FADD R4, R8, R17 ;  /* 0x0000001108047221 */ /* 0x000fe20000000000 */
[----:B------:R-:W-:Y:S06]  /*1170*/  BRA `(.L_x_16840) ;  /* 0xfffffff4007c7947 */ /* 0x000fec000383ffff */
        .weak           $__internal_333_$__cuda_sm3x_div_rn_noftz_f32_slowpath
        .type           $__internal_333_$__cuda_sm3x_div_rn_noftz_f32_slowpath,@function
        .size           $__internal_333_$__cuda_sm3x_div_rn_noftz_f32_slowpath,(.L_x_25785 - $__internal_333_$__cuda_sm3x_div_rn_noftz_f32_slowpath)
$__internal_333_$__cuda_sm3x_div_rn_noftz_f32_slowpath:
        /* <DEDUP_REMOVED lines=35> */
.L_x_16842:
        /* <DEDUP_REMOVED lines=51> */
.L_x_16849:
[----:B------:R-:W-:-:S04]  /*16e0*/  LOP3.LUT R5, R5, 0x80000000, RZ, 0xc0, !PT ;  /* 0x8000000005057812 */ /* 0x000fc800078ec0ff */
[----:B------:R-:W-:Y:S01]  /*16f0*/  LOP3.LUT R5, R5, 0x7f800000, RZ, 0xfc, !PT ;  /* 0x7f80000005057812 */ /* 0x000fe200078efcff */
[----:B------:R-:W-:Y:S06]  /*1700*/  BRA `(.L_x_16850) ;  /* 0x0000000000047947 */ /* 0x000fec0003800000 */
.L_x_16848:
[----:B------:R-:W-:-:S07]  /*1710*/  LEA R5, R18, R5, 0x17 ;  /* 0x0000000512057211 */ /* 0x000fce00078eb8ff */
.L_x_16850:
[----:B------:R-:W-:Y:S05]  /*1720*/  BSYNC.RECONVERGENT B2 ;  /* 0x0000000000027941 */ /* 0x000fea0003800200 */
.L_x_16847:
[----:B------:R-:W-:Y:S05]  /*1730*/  BRA `(.L_x_16851) ;  /* 0x0000000000207947 */ /* 0x000fea0003800000 */
.L_x_16846:
[----:B------:R-:W-:-:S04]  /*1740*/  LOP3.LUT R5, R20, 0x80000000, R5, 0x48, !PT ;  /* 0x8000000014057812 */ /* 0x000fc800078e4805 */
[----:B------:R-:W-:Y:S01]  /*1750*/  LOP3.LUT R5, R5, 0x7f800000, RZ, 0xfc, !PT ;  /* 0x7f80000005057812 */ /* 0x000fe200078efcff */
[----:B------:R-:W-:Y:S06]  /*1760*/  BRA `(.L_x_16851) ;  /* 0x0000000000147947 */ /* 0x000fec0003800000 */
.L_x_16845:
[----:B------:R-:W-:Y:S01]  /*1770*/  LOP3.LUT R5, R20, 0x80000000, R5, 0x48, !PT ;  /* 0x8000000014057812 */ /* 0x000fe200078e4805 */
[----:B------:R-:W-:Y:S06]  /*1780*/  BRA `(.L_x_16851) ;  /* 0x00000000000c7947 */ /* 0x000fec0003800000 */
.L_x_16844:
[----:B------:R-:W0:Y:S01]  /*1790*/  MUFU.RSQ R5, -QNAN ;  /* 0xffc0000000057908 */ /* 0x000e220000001400 */
[----:B------:R-:W-:Y:S05]  /*17a0*/  BRA `(.L_x_16851) ;  /* 0x0000000000047947 */ /* 0x000fea0003800000 */
.L_x_16843:
[----:B------:R-:W-:-:S07]  /*17b0*/  FADD.FTZ R5, R5, R4 ;  /* 0x0000000405057221 */ /* 0x000fce0000010000 */
.L_x_16851:
[----:B------:R-:W-:Y:S05]  /*17c0*/  BSYNC.RECONVERGENT B1 ;  /* 0x0000000000017941 */ /* 0x000fea0003800200 */
.L_x_16841:
[----:B------:R-:W-:-:S04]  /*17d0*/  HFMA2 R13, -RZ, RZ, 0, 0 ;  /* 0x00000000ff0d7431 */ /* 0x000fc800000001ff */
[----:B0-----:R-:W-:Y:S05]  /*17e0*/  RET.REL.NODEC R12 `(_Z15SoftmaxWarpImplI10DirectLoadI6__halffE11DirectStoreIfS1_EfLi2ELi2ELi2ELi2ELb0EL9Algorithm0EEvT_T0_ll) ;  /* 0xffffffe80c047950 */ /* 0x001fea0003c3ffff */
.L_x_16852:
        /* <DEDUP_REMOVED lines=9> */
.L_x_25785:


//--------------------- .text._Z15SoftmaxWarpImplI10DirectLoadI6__halffE11DirectStoreIfS1_EfLi2ELi2ELi1ELi1ELb1EL9Algorithm0EEvT_T0_ll --------------------------
	.section	.text._Z15SoftmaxWarpImplI10DirectLoadI6__halffE11DirectStoreIfS1_EfLi2ELi2ELi1ELi1ELb1EL9Algorithm0EEvT_T0_ll,"ax",@progbits
	.align	128
        .global         _Z15SoftmaxWarpImplI10DirectLoadI6__halffE11DirectStoreIfS1_EfLi2ELi2ELi1ELi1ELb1EL9Algorithm0EEvT_T0_ll
        .type           _Z15SoftmaxWarpImplI10DirectLoadI6__halffE11DirectStoreIfS1_EfLi2ELi2ELi1ELi1ELb1EL9Algorithm0EEvT_T0_ll,@function
        .size           _Z15SoftmaxWarpImplI10DirectLoadI6__halffE11DirectStoreIfS1_EfLi2ELi2ELi1ELi1ELb1EL9Algorithm0EEvT_T0_ll,(.L_x_25787 - _Z15SoftmaxWarpImplI10DirectLoadI6__halffE11DirectStoreIfS1_EfLi2ELi2ELi1ELi1ELb1EL9Algorithm0EEvT_T0_ll)
        .other          _Z15SoftmaxWarpImplI10DirectLoadI6__halffE11DirectStoreIfS1_EfLi2ELi2ELi1ELi1ELb1EL9Algorithm0EEvT_T0_ll,@"STO_CUDA_ENTRY STV_DEFAULT"
_Z15SoftmaxWarpImplI10DirectLoadI6__halffE11DirectStoreIfS1_EfLi2ELi2ELi1ELi1ELb1EL9Algorithm0EEvT_T0_ll:
.text._Z15SoftmaxWarpImplI10DirectLoadI6__halffE11DirectStoreIfS1_EfLi2ELi2ELi1ELi1ELb1EL9Algorithm0EEvT_T0_ll:
        /* <DEDUP_REMOVED lines=24> */
.L_x_16853:
        /* <DEDUP_REMOVED lines=47> */
.L_x_16855:
[----:B------:R-:W-:-:S07]  /*0470*/  MOV R0, 0x490 ;  /* 0x0000049000007802 */ /* 0x000fce0000000f00 */
[----:B0-----:R-:W-:Y:S05]  /*0480*/  CALL.REL.NOINC `($__internal_334_$__cuda_sm20_div_u64) ;  /* 0x0000001000f47944 */ /* 0x001fea0003c00000 */
[----:B------:R-:W-:Y:S02]  /*0490*/  IMAD.MOV.U32 R2, RZ, RZ, R4 ;  /* 0x000000ffff027224 */ /* 0x000fe400078e0004 */
[----:B------:R-:W-:-:S07]  /*04a0*/  IMAD.MOV.U32 R3, RZ, RZ, R5 ;  /* 0x000000ffff037224 */ /* 0x000fce00078e0005 */
.L_x_16856:
[----:B------:R-:W-:Y:S05]  /*04b0*/  BSYNC.RECONVERGENT B0 ;  /* 0x0000000000007941 */ /* 0x000fea0003800200 */
.L_x_16854:
        /* <DEDUP_REMOVED lines=33> */
[----:B------:R-:W-:Y:S02]  /*06d0*/  IMAD.MOV.U32 R0, RZ, RZ, -0x800000 ;  /* 0xff800000ff007424 */ /* 0x000fe400078e00ff */
[----:B------:R-:W-:Y:S02]  /*06e0*/  HFMA2 R11, -RZ, RZ, 0.96630859375, -0.0022525787353515625 ;  /* 0x3bbb989dff0b7431 */ /* 0x000fe400000001ff */
[----:B------:R-:W-:Y:S01]  /*06f0*/  IMAD.MOV.U32 R8, RZ, RZ, -0x800000 ;  /* 0xff800000ff087424 */ /* 0x000fe200078e00ff */
[----:B------:R-:W-:Y:S01]  /*0700*/  BSSY.RECONVERGENT B1, `(.L_x_16859) ;  /* 0x0000025000017945 */ /* 0x000fe20003800200 */
[----:B------:R-:W-:Y:S02]  /*0710*/  IMAD.MOV.U32 R15, RZ, RZ, 0x437c0000 ;  /* 0x437c0000ff0f7424 */ /* 0x000fe400078e00ff */
[----:B--2---:R-:W-:-:S02]  /*0720*/  @!P0 HADD2.F32 R9, -RZ, R2.H0_H0 ;  /* 0x20000002ff098230 */ /* 0x004fc40000004100 */
[----:B------:R-:W-:-:S05]  /*0730*/  @!P0 HADD2.F32 R0, -RZ, R2.H1_H1 ;  /* 0x30000002ff008230 */ /* 0x000fca0000004100 */
        /* <DEDUP_REMOVED lines=31> */
[----:B0-----:R-:W-:Y:S05]  /*0930*/  CALL.REL.NOINC `($__internal_335_$__cuda_sm3x_div_rn_noftz_f32_slowpath) ;  /* 0x0000001000d87944 */ /* 0x001fea0003c00000 */
[----:B------:R-:W-:-:S07]  /*0940*/  IMAD.MOV.U32 R21, RZ, RZ, R8 ;  /* 0x000000ffff157224 */ /* 0x000fce00078e0008 */
.L_x_16860:
[----:B------:R-:W-:Y:S05]  /*0950*/  BSYNC.RECONVERGENT B1 ;  /* 0x0000000000017941 */ /* 0x000fea0003800200 */
.L_x_16859:
        /* <DEDUP_REMOVED lines=12> */
[----:B0-----:R-:W-:Y:S05]  /*0a20*/  CALL.REL.NOINC `($__internal_335_$__cuda_sm3x_div_rn_noftz_f32_slowpath) ;  /* 0x00000010009c7944 */ /* 0x001fea0003c00000 */
.L_x_16862:
[----:B------:R-:W-:Y:S05]  /*0a30*/  BSYNC.RECONVERGENT B1 ;  /* 0x0000000000017941 */ /* 0x000fea0003800200 */
.L_x_16861:
[----:B------:R-:W-:Y:S01]  /*0a40*/  MOV R15, R19 ;  /* 0x00000013000f7202 */ /* 0x000fe20000000f00 */
[----:B------:R-:W-:Y:S01]  /*0a50*/  IMAD.MOV.U32 R11, RZ, RZ, R16 ;  /* 0x000000ffff0b7224 */ /* 0x000fe200078e0010 */
[----:B------:R-:W-:Y:S06]  /*0a60*/  @P0 BRA `(.L_x_16858) ;  /* 0x0000000000480947 */ /* 0x000fec0003800000 */
        /* <DEDUP_REMOVED lines=8> */
[----:B------:R-:W-:-:S04]  /*0af0*/  R2UR UR7, R13 ;  /* 0x000000000d0772ca */ /* 0x000fc800000e0000 */
        /* <DEDUP_REMOVED lines=9> */
.L_x_16858:
[----:B------:R-:W-:Y:S05]  /*0b90*/  BSYNC.RECONVERGENT B0 ;  /* 0x0000000000007941 */ /* 0x000fea0003800200 */
.L_x_16857:
[----:B------:R-:W-:-:S04]  /*0ba0*/  ISETP.NE.U32.AND P0, PT, R20, RZ, PT ;  /* 0x000000ff1400720c */ /* 0x000fc80003f05070 */
[----:B------:R-:W-:-:S13]  /*0bb0*/  ISETP.NE.AND.EX P0, PT, R18, RZ, PT, P0 ;  /* 0x000000ff1200720c */ /* 0x000fda0003f05300 */
[----:B------:R-:W-:Y:S05]  /*0bc0*/  @!P0 EXIT ;  /* 0x000000000000894d */ /* 0x000fea0003800000 */
.L_x_16875:
        /* <DEDUP_REMOVED lines=13> */
[----:B------:R-:W-:Y:S01]  /*0ca0*/  @!P0 SHF.L.U32 R9, R0, 0x1, RZ ;  /* 0x0000000100098819 */ /* 0x000fe200000006ff */
[----:B------:R-:W-:-:S03]  /*0cb0*/  @!P0 IMAD.X R17, RZ, RZ, R17, P1 ;  /* 0x000000ffff118224 */ /* 0x000fc600008e0611 */
[----:B------:R-:W-:Y:S02]  /*0cc0*/  @!P0 LOP3.LUT R9, R9, 0xfffffffc, RZ, 0xc0, !PT ;  /* 0xfffffffc09098812 */ /* 0x000fe400078ec0ff */
[----:B------:R-:W-:Y:S02]  /*0cd0*/  @!P0 SHF.L.U64.HI R0, R0, 0x1, R17 ;  /* 0x0000000100008819 */ /* 0x000fe40000010211 */
[----:B-1----:R-:W-:-:S04]  /*0ce0*/  @!P0 IADD3 R2, P1, PT, R9, R2, RZ ;  /* 0x0000000209028210 */ /* 0x002fc80007f3e0ff */
[----:B------:R-:W-:-:S05]  /*0cf0*/  @!P0 IADD3.X R3, PT, PT, R0, R3, RZ, P1, !PT ;  /* 0x0000000300038210 */ /* 0x000fca0000ffe4ff */
[----:B------:R-:W2:Y:S01]  /*0d00*/  @!P0 LDG.E R2, desc[UR4][R2.64] ;  /* 0x0000000402028981 */ /* 0x000ea2000c1e1900 */
[----:B------:R-:W-:Y:S01]  /*0d10*/  IMAD.MOV.U32 R9, RZ, RZ, -0x800000 ;  /* 0xff800000ff097424 */ /* 0x000fe200078e00ff */
[----:B------:R-:W-:Y:S01]  /*0d20*/  MOV R0, 0xff800000 ;  /* 0xff80000000007802 */ /* 0x000fe20000000f00 */
[----:B------:R-:W-:Y:S02]  /*0d30*/  IMAD.MOV.U32 R8, RZ, RZ, -0x800000 ;  /* 0xff800000ff087424 */ /* 0x000fe400078e00ff */
[----:B------:R-:W-:Y:S02]  /*0d40*/  HFMA2 R14, -RZ, RZ, 0.96630859375, -0.0022525787353515625 ;  /* 0x3bbb989dff0e7431 */ /* 0x000fe400000001ff */
[----:B------:R-:W-:Y:S01]  /*0d50*/  IMAD.MOV.U32 R17, RZ, RZ, 0x437c0000 ;  /* 0x437c0000ff117424 */ /* 0x000fe200078e00ff */
[----:B------:R-:W-:Y:S01]  /*0d60*/  BSSY.RECONVERGENT B0, `(.L_x_16863) ;  /* 0x0000024000007945 */ /* 0x000fe20003800200 */
[--C-:B--2---:R-:W-:Y:S02]  /*0d70*/  @!P0 HADD2.F32 R9, -RZ, R2.reuse.H0_H0 ;  /* 0x20000002ff098230 */ /* 0x104fe40000004100 */
        /* <DEDUP_REMOVED lines=32> */
[----:B0-----:R-:W-:Y:S05]  /*0f80*/  CALL.REL.NOINC `($__internal_335_$__cuda_sm3x_div_rn_noftz_f32_slowpath) ;  /* 0x0000000c00447944 */ /* 0x001fea0003c00000 */
[----:B------:R-:W-:-:S07]  /*0f90*/  IMAD.MOV.U32 R16, RZ, RZ, R8 ;  /* 0x000000ffff107224 */ /* 0x000fce00078e0008 */
.L_x_16864:
[----:B------:R-:W-:Y:S05]  /*0fa0*/  BSYNC.RECONVERGENT B0 ;  /* 0x0000000000007941 */ /* 0x000fea0003800200 */
.L_x_16863:
        /* <DEDUP_REMOVED lines=13> */
[----:B------:R-:W-:-:S07]  /*1080*/  MOV R9, R8 ;  /* 0x0000000800097202 */ /* 0x000fce0000000f00 */
.L_x_16866:
[----:B------:R-:W-:Y:S05]  /*1090*/  BSYNC.RECONVERGENT B0 ;  /* 0x0000000000007941 */ /* 0x000fea0003800200 */
.L_x_16865:
        /* <DEDUP_REMOVED lines=33> */
.L_x_16868:
[----:B------:R-:W-:Y:S05]  /*12b0*/  BSYNC.RECONVERGENT B0 ;  /* 0x0000000000007941 */ /* 0x000fea0003800200 */
.L_x_16867:
        /* <DEDUP_REMOVED lines=49> */
.L_x_16870:
[----:B------:R-:W-:Y:S05]  /*15d0*/  BSYNC.RECONVERGENT B0 ;  /* 0x0000000000007941 */ /* 0x000fea0003800200 */
.L_x_16869:
        /* <DEDUP_REMOVED lines=13> */
.L_x_16872:
[----:B------:R-:W-:Y:S05]  /*16b0*/  BSYNC.RECONVERGENT B0 ;  /* 0x0000000000007941 */ /* 0x000fea0003800200 */
.L_x_16871:
        /* <DEDUP_REMOVED lines=19> */
.L_x_16874:
[----:B------:R-:W-:Y:S05]  /*17f0*/  BSYNC.RECONVERGENT B0 ;  /* 0x0000000000007941 */ /* 0x000fea0003800200 */
.L_x_16873:
[----:B------:R-:W-:-:S05]  /*1800*/  IADD3 R15, P0, PT, R6, R17, RZ ;  /* 0x00000011060f7210 */ /* 0x000fca0007f1e0ff */
[----:B-1----:R-:W-:Y:S01]  /*1810*/  IMAD.X R11, R7, 0x1, R14, P0 ;  /* 0x00000001070b7824 */ /* 0x002fe200000e060e */
[----:B------:R-:W-:-:S04]  /*1820*/  ISETP.GE.U32.AND P0, PT, R15, UR42, PT ;  /* 0x0000002a0f007c0c */ /* 0x000fc8000bf06070 */
[----:B------:R-:W-:-:S13]  /*1830*/  ISETP.GE.AND.EX P0, PT, R11, UR43, PT, P0 ;  /* 0x0000002b0b007c0c */ /* 0x000fda000bf06300 */
[----:B------:R-:W-:Y:S05]  /*1840*/  @!P0 BRA `(.L_x_16875) ;  /* 0xfffffff000e08947 */ /* 0x000fea000383ffff */
[----:B------:R-:W-:Y:S05]  /*1850*/  EXIT ;  /* 0x000000000000794d */ /* 0x000fea0003800000 */
        .weak           $__internal_334_$__cuda_sm20_div_u64
        .type           $__internal_334_$__cuda_sm20_div_u64,@function
        .size           $__internal_334_$__cuda_sm20_div_u64,($__internal_335_$__cuda_sm3x_div_rn_noftz_f32_slowpath - $__internal_334_$__cuda_sm20_div_u64)
$__internal_334_$__cuda_sm20_div_u64:
        /* <DEDUP_REMOVED lines=67> */
[----:B------:R-:W-:Y:S06]  /*1c90*/  RET.REL.NODEC R2 `(_Z15SoftmaxWarpImplI10DirectLoadI6__halffE11DirectStoreIfS1_EfLi2ELi2ELi1ELi1ELb1EL9Algorithm0EEvT_T0_ll) ;  /* 0xffffffe002d87950 */ /* 0x000fec0003c3ffff */
        .weak           $__internal_335_$__cuda_sm3x_div_rn_noftz_f32_slowpath
        .type           $__internal_335_$__cuda_sm3x_div_rn_noftz_f32_slowpath,@function
        .size           $__internal_335_$__cuda_sm3x_div_rn_noftz_f32_slowpath,(.L_x_25787 - $__internal_335_$__cuda_sm3x_div_rn_noftz_f32_slowpath)
$__internal_335_$__cuda_sm3x_div_rn_noftz_f32_slowpath:
        /* <DEDUP_REMOVED lines=34> */
.L_x_16877:
        /* <DEDUP_REMOVED lines=51> */
.L_x_16884:
[----:B------:R-:W-:-:S04]  /*21f0*/  LOP3.LUT R2, R2, 0x80000000, RZ, 0xc0, !PT ;  /* 0x8000000002027812 */ /* 0x000fc800078ec0ff */
[----:B------:R-:W-:Y:S01]  /*2200*/  LOP3.LUT R2, R2, 0x7f800000, RZ, 0xfc, !PT ;  /* 0x7f80000002027812 */ /* 0x000fe200078efcff */
[----:B------:R-:W-:Y:S06]  /*2210*/  BRA `(.L_x_16885) ;  /* 0x0000000000047947 */ /* 0x000fec0003800000 */
.L_x_16883:
[----:B------:R-:W-:-:S07]  /*2220*/  IMAD R2, R25, 0x800000, R2 ;  /* 0x0080000019027824 */ /* 0x000fce00078e0202 */
.L_x_16885:
[----:B------:R-:W-:Y:S05]  /*2230*/  BSYNC.RECONVERGENT B3 ;  /* 0x0000000000037941 */ /* 0x000fea0003800200 */
.L_x_16882:
[----:B------:R-:W-:Y:S05]  /*2240*/  BRA `(.L_x_16886) ;  /* 0x0000000000207947 */ /* 0x000fea0003800000 */
.L_x_16881:
[----:B------:R-:W-:-:S04]  /*2250*/  LOP3.LUT R2, R3, 0x80000000, R2, 0x48, !PT ;  /* 0x8000000003027812 */ /* 0x000fc800078e4802 */
[----:B------:R-:W-:Y:S01]  /*2260*/  LOP3.LUT R2, R2, 0x7f800000, RZ, 0xfc, !PT ;  /* 0x7f80000002027812 */ /* 0x000fe200078efcff */
[----:B------:R-:W-:Y:S06]  /*2270*/  BRA `(.L_x_16886) ;  /* 0x0000000000147947 */ /* 0x000fec0003800000 */
.L_x_16880:
[----:B------:R-:W-:Y:S01]  /*2280*/  LOP3.LUT R2, R3, 0x80000000, R2, 0x48, !PT ;  /* 0x8000000003027812 */ /* 0x000fe200078e4802 */
[----:B------:R-:W-:Y:S06]  /*2290*/  BRA `(.L_x_16886) ;  /* 0x00000000000c7947 */ /* 0x000fec0003800000 */
.L_x_16879:
[----:B------:R-:W0:Y:S01]  /*22a0*/  MUFU.RSQ R2, -QNAN ;  /* 0xffc0000000027908 */ /* 0x000e220000001400 */
[----:B------:R-:W-:Y:S05]  /*22b0*/  BRA `(.L_x_16886) ;  /* 0x0000000000047947 */ /* 0x000fea0003800000 */
.L_x_16878:
[----:B------:R-:W-:-:S07]  /*22c0*/  FADD.FTZ R2, R2, R3 ;  /* 0x0000000302027221 */ /* 0x000fce0000010000 */
.L_x_16886:
[----:B------:R-:W-:Y:S05]  /*22d0*/  BSYNC.RECONVERGENT B2 ;  /* 0x0000000000027941 */ /* 0x000fea0003800200 */
.L_x_16876:
[----:B------:R-:W-:Y:S01]  /*22e0*/  HFMA2 R3, -RZ, RZ, 0, 0 ;  /* 0x00000000ff037431 */ /* 0x000fe200000001ff */
[----:B0-----:R-:W-:Y:S01]  /*22f0*/  MOV R8, R2 ;  /* 0x0000000200087202 */ /* 0x001fe20000000f00 */
[----:B------:R-:W-:-:S04]  /*2300*/  IMAD.MOV.U32 R2, RZ, RZ, R10 ;  /* 0x000000ffff027224 */ /* 0x000fc800078e000a */
[----:B------:R-:W-:Y:S05]  /*2310*/  RET.REL.NODEC R2 `(_Z15SoftmaxWarpImplI10DirectLoadI6__halffE11DirectStoreIfS1_EfLi2ELi2ELi1ELi1ELb1EL9Algorithm0EEvT_T0_ll) ;  /* 0xffffffdc02387950 */ /* 0x000fea0003c3ffff */
.L_x_16887:
        /* <DEDUP_REMOVED lines=14> */
.L_x_25787:


//--------------------- .text._Z15SoftmaxWarpImplI10DirectLoadI6__halffE11DirectStoreIfS1_EfLi2ELi2ELi1ELi1ELb0EL9Algorithm0EEvT_T0_ll --------------------------
	.section	.text._Z15SoftmaxWarpImplI10DirectLoadI6__halffE11DirectStoreIfS1_EfLi2ELi2ELi1ELi1ELb0EL9Algorithm0EEvT_T0_ll,"ax",@progbits
	.align	128
        .global         _Z15SoftmaxWarpImplI10DirectLoadI6__halffE11DirectStoreIfS1_EfLi2ELi2ELi1ELi1ELb0EL9Algorithm0EEvT_T0_ll
        .type           _Z15SoftmaxWarpImplI10DirectLoadI6__halffE11DirectStoreIfS1_EfLi2ELi2ELi1ELi1ELb0EL9Algorithm0EEvT_T0_ll,@function
        .size           _Z15SoftmaxWarpImplI10DirectLoadI6__halffE11DirectStoreIfS1_EfLi2ELi2ELi1ELi1ELb0EL9Algorithm0EEvT_T0_ll,(.L_x_25789 - _Z15SoftmaxWarpImplI10DirectLoadI6__halffE11DirectStoreIfS1_EfLi2ELi2ELi1ELi1ELb0EL9Algorithm0EEvT_T0_ll)
        .other          _Z15SoftmaxWarpImplI10DirectLoadI6__halffE11DirectStoreIfS1_EfLi2ELi2ELi1ELi1ELb0EL9Algorithm0EEvT_T0_ll,@"STO_CUDA_ENTRY STV_DEFAULT"
_Z15SoftmaxWarpImplI10DirectLoadI6__halffE11DirectStoreIfS1_EfLi2ELi2ELi1ELi1ELb0EL9Algorithm0EEvT_T0_ll:
.text._Z15SoftmaxWarpImplI10DirectLoadI6__halffE11DirectStoreIfS1_EfLi2ELi2ELi1ELi1ELb0EL9Algorithm0EEvT_T0_ll:
        /* <DEDUP_REMOVED lines=24> */
.L_x_16888:
        /* <DEDUP_REMOVED lines=47> */
.L_x_16890:
[----:B------:R-:W-:-:S07]  /*0470*/  MOV R0, 0x490 ;  /* 0x0000049000007802 */ /* 0x000fce0000000f00 */
[----:B0-----:R-:W-:Y:S05]  /*0480*/  CALL.REL.NOINC `($__internal_336_$__cuda_sm20_div_u64) ;  /* 0x0000001000787944 */ /* 0x001fea0003c00000 */
[----:B------:R-:W-:Y:S02]  /*0490*/  IMAD.MOV.U32 R2, RZ, RZ, R4 ;  /* 0x000000ffff027224 */ /* 0x000fe400078e0004 */
[----:B------:R-:W-:-:S07]  /*04a0*/  IMAD.MOV.U32 R3, RZ, RZ, R5 ;  /* 0x000000ffff037224 */ /* 0x000fce00078e0005 */
.L_x_16891:
[----:B------:R-:W-:Y:S05]  /*04b0*/  BSYNC.RECONVERGENT B0 ;  /* 0x0000000000007941 */ /* 0x000fea0003800200 */
.L_x_16889:
        /* <DEDUP_REMOVED lines=26> */
[----:B------:R-:W-:Y:S02]  /*0660*/  HFMA2 R19, -RZ, RZ, 0.96630859375, -0.0022525787353515625 ;  /* 0x3bbb989dff137431 */ /* 0x000fe400000001ff */
[----:B------:R-:W-:Y:S01]  /*0670*/  IMAD.MOV.U32 R20, RZ, RZ, 0x437c0000 ;  /* 0x437c0000ff147424 */ /* 0x000fe200078e00ff */
[----:B------:R-:W-:Y:S01]  /*0680*/  BSSY.RECONVERGENT B1, `(.L_x_16894) ;  /* 0x0000024000017945 */ /* 0x000fe20003800200 */
[--C-:B--2---:R-:W-:Y:S02]  /*0690*/  HADD2.F32 R0, -RZ, R2.reuse.H0_H0 ;  /* 0x20000002ff007230 */ /* 0x104fe40000004100 */
[----:B------:R-:W-:-:S05]  /*06a0*/  HADD2.F32 R17, -RZ, R2.H1_H1 ;  /* 0x30000002ff117230 */ /* 0x000fca0000004100 */
        /* <DEDUP_REMOVED lines=31> */
[----:B0-----:R-:W-:Y:S05]  /*08a0*/  CALL.REL.NOINC `($__internal_337_$__cuda_sm3x_div_rn_noftz_f32_slowpath) ;  /* 0x0000001000807944 */ /* 0x001fea0003c00000 */
[----:B------:R-:W-:-:S07]  /*08b0*/  MOV R16, R19 ;  /* 0x0000001300107202 */ /* 0x000fce0000000f00 */
.L_x_16895:
[----:B------:R-:W-:Y:S05]  /*08c0*/  BSYNC.RECONVERGENT B1 ;  /* 0x0000000000017941 */ /* 0x000fea0003800200 */
.L_x_16894:
        /* <DEDUP_REMOVED lines=12> */
[----:B0-----:R-:W-:Y:S05]  /*0990*/  CALL.REL.NOINC `($__internal_337_$__cuda_sm3x_div_rn_noftz_f32_slowpath) ;  /* 0x0000001000447944 */ /* 0x001fea0003c00000 */
.L_x_16897:
[----:B------:R-:W-:Y:S05]  /*09a0*/  BSYNC.RECONVERGENT B1 ;  /* 0x0000000000017941 */ /* 0x000fea0003800200 */
.L_x_16896:
        /* <DEDUP_REMOVED lines=9> */
[----:B------:R-:W-:-:S03]  /*0a40*/  R2UR UR7, R13 ;  /* 0x000000000d0772ca */ /* 0x000fc600000e0000 */
[----:B------:R-:W-:Y:S02]  /*0a50*/  IMAD.IADD R3, R3, 0x1, R9 ;  /* 0x0000000103037824 */ /* 0x000fe400078e0209 */
[----:B------:R-:W-:-:S03]  /*0a60*/  IMAD.MOV.U32 R9, RZ, RZ, R11 ;  /* 0x000000ffff097224 */ /* 0x000fc600078e000b */
        /* <DEDUP_REMOVED lines=8> */
.L_x_16893:
[----:B------:R-:W-:Y:S05]  /*0af0*/  BSYNC.RECONVERGENT B0 ;  /* 0x0000000000007941 */ /* 0x000fea0003800200 */
.L_x_16892:
[----:B------:R-:W-:-:S04]  /*0b00*/  ISETP.NE.U32.AND P0, PT, R14, RZ, PT ;  /* 0x000000ff0e00720c */ /* 0x000fc80003f05070 */
[----:B------:R-:W-:-:S13]  /*0b10*/  ISETP.NE.AND.EX P0, PT, R15, RZ, PT, P0 ;  /* 0x000000ff0f00720c */ /* 0x000fda0003f05300 */
[----:B------:R-:W-:Y:S05]  /*0b20*/  @!P0 EXIT ;  /* 0x000000000000894d */ /* 0x000fea0003800000 */
.L_x_16906:
        /* <DEDUP_REMOVED lines=16> */
[----:B------:R-:W-:Y:S02]  /*0c30*/  HFMA2 R16, -RZ, RZ, 3.7421875, 0 ;  /* 0x437c0000ff107431 */ /* 0x000fe400000001ff */
        /* <DEDUP_REMOVED lines=37> */
.L_x_16899:
[----:B------:R-:W-:Y:S05]  /*0e90*/  BSYNC.RECONVERGENT B0 ;  /* 0x0000000000007941 */ /* 0x000fea0003800200 */
.L_x_16898:
        /* <DEDUP_REMOVED lines=13> */
[----:B------:R-:W-:-:S07]  /*0f70*/  IMAD.MOV.U32 R3, RZ, RZ, R19 ;  /* 0x000000ffff037224 */ /* 0x000fce00078e0013 */
.L_x_16901:
[----:B------:R-:W-:Y:S05]  /*0f80*/  BSYNC.RECONVERGENT B0 ;  /* 0x0000000000007941 */ /* 0x000fea0003800200 */
.L_x_16900:
        /* <DEDUP_REMOVED lines=29> */
[----:B------:R-:W-:Y:S02]  /*1160*/  F2FP.F16.F32.PACK_AB R9, R3, R10 ;  /* 0x0000000a0309723e */ /* 0x000fe400000000ff */
[----:B------:R-:W-:-:S03]  /*1170*/  IADD3.X R3, PT, PT, R0, UR37, RZ, P1, !PT ;  /* 0x0000002500037c10 */ /* 0x000fc60008ffe4ff */
[----:B------:R1:W-:Y:S04]  /*1180*/  STG.E desc[UR4][R14.64], R9 ;  /* 0x000000090e007986 */ /* 0x0003e8000c101904 */
[----:B------:R-:W2:Y:S01]  /*1190*/  LDG.E R2, desc[UR6][R2.64] ;  /* 0x0000000602027981 */ /* 0x000ea2000c1e1900 */
[----:B------:R-:W-:Y:S01]  /*11a0*/  IMAD.MOV.U32 R19, RZ, RZ, 0x3bbb989d ;  /* 0x3bbb989dff137424 */ /* 0x000fe200078e00ff */
[----:B------:R-:W-:Y:S01]  /*11b0*/  MOV R18, 0x437c0000 ;  /* 0x437c000000127802 */ /* 0x000fe20000000f00 */
[----:B------:R-:W-:Y:S01]  /*11c0*/  BSSY.RECONVERGENT B0, `(.L_x_16902) ;  /* 0x0000024000007945 */ /* 0x000fe20003800200 */
[--C-:B--2---:R-:W-:Y:S02]  /*11d0*/  HADD2.F32 R0, -RZ, R2.reuse.H0_H0 ;  /* 0x20000002ff007230 */ /* 0x104fe40000004100 */
[----:B------:R-:W-:-:S05]  /*11e0*/  HADD2.F32 R17, -RZ, R2.H1_H1 ;  /* 0x30000002ff117230 */ /* 0x000fca0000004100 */
[----:B------:R-:W-:-:S05]  /*11f0*/  FMNMX3 R10, R0, -INF , R17, !PT ;  /* 0xff800000000a7876 */ /* 0x000fca0007800011 */
[--C-:B------:R-:W-:Y:S01]  /*1200*/  FADD R0, R0, -R10.reuse ;  /* 0x8000000a00007221 */ /* 0x100fe20000000000 */
[----:B------:R-:W-:-:S03]  /*1210*/  FADD R10, R17, -R10 ;  /* 0x8000000a110a7221 */ /* 0x000fc60000000000 */
[-C--:B------:R-:W-:Y:S01]  /*1220*/  FFMA.SAT R16, R0, R19.reuse, 0.5 ;  /* 0x3f00000000107423 */ /* 0x080fe20000002013 */
[----:B-1----:R-:W-:-:S03]  /*1230*/  FFMA.SAT R9, R10, R19, 0.5 ;  /* 0x3f0000000a097423 */ /* 0x002fc60000002013 */
        /* <DEDUP_REMOVED lines=28> */
.L_x_16903:
[----:B------:R-:W-:Y:S05]  /*1400*/  BSYNC.RECONVERGENT B0 ;  /* 0x0000000000007941 */ /* 0x000fea0003800200 */
.L_x_16902:
        /* <DEDUP_REMOVED lines=14> */
.L_x_16905:
[----:B------:R-:W-:Y:S05]  /*14f0*/  BSYNC.RECONVERGENT B0 ;  /* 0x0000000000007941 */ /* 0x000fea0003800200 */
.L_x_16904:
        /* <DEDUP_REMOVED lines=8> */
[----:B------:R-:W-:Y:S02]  /*1580*/  F2FP.F16.F32.PACK_AB R15, R10, R9 ;  /* 0x000000090a0f723e */ /* 0x000fe400000000ff */
        /* <DEDUP_REMOVED lines=14> */
        .weak           $__internal_336_$__cuda_sm20_div_u64
        .type           $__internal_336_$__cuda_sm20_div_u64,@function
        .size           $__internal_336_$__cuda_sm20_div_u64,($__internal_337_$__cuda_sm3x_div_rn_noftz_f32_slowpath - $__internal_336_$__cuda_sm20_div_u64)
$__internal_336_$__cuda_sm20_div_u64:
        /* <DEDUP_REMOVED lines=67> */
[----:B------:R-:W-:Y:S06]  /*1aa0*/  RET.REL.NODEC R2 `(_Z15SoftmaxWarpImplI10DirectLoadI6__halffE11DirectStoreIfS1_EfLi2ELi2ELi1ELi1ELb0EL9Algorithm0EEvT_T0_ll) ;  /* 0xffffffe402547950 */ /* 0x000fec0003c3ffff */
        .weak           $__internal_337_$__cuda_sm3x_div_rn_noftz_f32_slowpath
        .type           $__internal_337_$__cuda_sm3x_div_rn_noftz_f32_slowpath,@function
        .size           $__internal_337_$__cuda_sm3x_div_rn_noftz_f32_slowpath,(.L_x_25789 - $__internal_337_$__cuda_sm3x_div_rn_noftz_f32_slowpath)
$__internal_337_$__cuda_sm3x_div_rn_noftz_f32_slowpath:
        /* <DEDUP_REMOVED lines=34> */
.L_x_16908:
        /* <DEDUP_REMOVED lines=51> */
.L_x_16915:
[----:B------:R-:W-:-:S04]  /*2000*/  LOP3.LUT R2, R2, 0x80000000, RZ, 0xc0, !PT ;  /* 0x8000000002027812 */ /* 0x000fc800078ec0ff */
[----:B------:R-:W-:Y:S01]  /*2010*/  LOP3.LUT R2, R2, 0x7f800000, RZ, 0xfc, !PT ;  /* 0x7f80000002027812 */ /* 0x000fe200078efcff */
[----:B------:R-:W-:Y:S06]  /*2020*/  BRA `(.L_x_16916) ;  /* 0x0000000000047947 */ /* 0x000fec0003800000 */
.L_x_16914:
[----:B------:R-:W-:-:S07]  /*2030*/  IMAD R2, R23, 0x800000, R2 ;  /* 0x0080000017027824 */ /* 0x000fce00078e0202 */
.L_x_16916:
[----:B------:R-:W-:Y:S05]  /*2040*/  BSYNC.RECONVERGENT B3 ;  /* 0x0000000000037941 */ /* 0x000fea0003800200 */
.L_x_16913:
[----:B------:R-:W-:Y:S05]  /*2050*/  BRA `(.L_x_16917) ;  /* 0x0000000000207947 */ /* 0x000fea0003800000 */
.L_x_16912:
[----:B------:R-:W-:-:S04]  /*2060*/  LOP3.LUT R2, R3, 0x80000000, R2, 0x48, !PT ;  /* 0x8000000003027812 */ /* 0x000fc800078e4802 */
[----:B------:R-:W-:Y:S01]  /*2070*/  LOP3.LUT R2, R2, 0x7f800000, RZ, 0xfc, !PT ;  /* 0x7f80000002027812 */ /* 0x000fe200078efcff */
[----:B------:R-:W-:Y:S06]  /*2080*/  BRA `(.L_x_16917) ;  /* 0x0000000000147947 */ /* 0x000fec0003800000 */
.L_x_16911:
[----:B------:R-:W-:Y:S01]  /*2090*/  LOP3.LUT R2, R3, 0x80000000, R2, 0x48, !PT ;  /* 0x8000000003027812 */ /* 0x000fe200078e4802 */
[----:B------:R-:W-:Y:S06]  /*20a0*/  BRA `(.L_x_16917) ;  /* 0x00000000000c7947 */ /* 0x000fec0003800000 */
.L_x_16910:
[----:B------:R-:W0:Y:S01]  /*20b0*/  MUFU.RSQ R2, -QNAN ;  /* 0xffc0000000027908 */ /* 0x000e220000001400 */
[----:B------:R-:W-:Y:S05]  /*20c0*/  BRA `(.L_x_16917) ;  /* 0x0000000000047947 */ /* 0x000fea0003800000 */
.L_x_16909:
[----:B------:R-:W-:-:S07]  /*20d0*/  FADD.FTZ R2, R2, R3 ;  /* 0x0000000302027221 */ /* 0x000fce0000010000 */
.L_x_16917:
[----:B------:R-:W-:Y:S05]  /*20e0*/  BSYNC.RECONVERGENT B2 ;  /* 0x0000000000027941 */ /* 0x000fea0003800200 */
.L_x_16907:
[----:B------:R-:W-:Y:S01]  /*20f0*/  HFMA2 R3, -RZ, RZ, 0, 0 ;  /* 0x00000000ff037431 */ /* 0x000fe200000001ff */
[----:B0-----:R-:W-:Y:S01]  /*2100*/  MOV R19, R2 ;  /* 0x0000000200137202 */ /* 0x001fe20000000f00 */
[----:B------:R-:W-:-:S04]  /*2110*/  IMAD.MOV.U32 R2, RZ, RZ, R18 ;  /* 0x000000ffff027224 */ /* 0x000fc800078e0012 */
[----:B------:R-:W-:Y:S05]  /*2120*/  RET.REL.NODEC R2 `(_Z15SoftmaxWarpImplI10DirectLoadI6__halffE11DirectStoreIfS1_EfLi2ELi2ELi1ELi1ELb0EL9Algorithm0EEvT_T0_ll) ;  /* 0xffffffdc02b47950 */ /* 0x000fea0003c3ffff */
.L_x_16918:
        /* <DEDUP_REMOVED lines=13> */
.L_x_25789:


//--------------------- .text._Z15SoftmaxWarpImplI10DirectLoadI6__halffE11DirectStoreIfS1_EfLi2ELi2ELi1ELi2ELb1EL9Algorithm0EEvT_T0_ll --------------------------
	.section	.text._Z15SoftmaxWarpImplI10DirectLoadI6__halffE11DirectStoreIfS1_EfLi2ELi2ELi1ELi2ELb1EL9Algorithm0EEvT_T0_ll,"ax",@progbits
	.align	128
        .global         _Z15SoftmaxWarpImplI10DirectLoadI6__halffE11DirectStoreIfS1_EfLi2ELi2ELi1ELi2ELb1EL9Algorithm0EEvT_T0_ll
        .type           _Z15SoftmaxWarpImplI10DirectLoadI6__halffE11DirectStoreIfS1_EfLi2ELi2ELi1ELi2ELb1EL9Algorithm0EEvT_T0_ll,@function
        .size           _Z15SoftmaxWarpImplI10DirectLoadI6__halffE11DirectStoreIfS1_EfLi2ELi2ELi1ELi2ELb1EL9Algorithm0EEvT_T0_ll,(.L_x_25790 - _Z15SoftmaxWarpImplI10DirectLoadI6__halffE11DirectStoreIfS1_EfLi2ELi2ELi1ELi2ELb1EL9Algorithm0EEvT_T0_ll)
        .other          _Z15SoftmaxWarpImplI10DirectLoadI6__halffE11DirectStoreIfS1_EfLi2ELi2ELi1ELi2ELb1EL9Algorithm0EEvT_T0_ll,@"STO_CUDA_ENTRY STV_DEFAULT"
_Z15SoftmaxWarpImplI10DirectLoadI6__halffE11DirectStoreIfS1_EfLi2ELi2ELi1ELi2ELb1EL9Algorithm0EEvT_T0_ll:
.text._Z15SoftmaxWarpImplI10DirectLoadI6__halffE11DirectStoreIfS1_EfLi2ELi2ELi1ELi2ELb1EL9Algorithm0EEvT_T0_ll:
        /* <DEDUP_REMOVED lines=24> */
.L_x_16919:
        /* <DEDUP_REMOVED lines=17> */
.L_x_16932:
[----:B-1----:R-:W1:Y:S01]  /*0290*/  LDC.64 R18, c[0x0][0x388] ;  /* 0x0000e200ff127b82 */ /* 0x002e620000000a00 */
[----:B------:R-:W-:-:S04]  /*02a0*/  ISETP.GE.U32.AND P0, PT, R10, UR40, PT ;  /* 0x000000280a007c0c */ /* 0x000fc8000bf06070 */
[----:B------:R-:W-:-:S03]  /*02b0*/  ISETP.GE.AND.EX P0, PT, RZ, UR41, PT, P0 ;  /* 0x00000029ff007c0c */ /* 0x000fc6000bf06300 */
[----:B------:R-:W4:Y:S08]  /*02c0*/  LDC.64 R4, c[0x0][0x380] ;  /* 0x0000e000ff047b82 */ /* 0x000f300000000a00 */
[----:B------:R-:W5:Y:S02]  /*02d0*/  LDC.64 R2, c[0x0][0x388] ;  /* 0x0000e200ff027b82 */ /* 0x000f640000000a00 */
[----:B------:R-:W-:Y:S01]  /*02e0*/  @!P0 MOV R16, R10 ;  /* 0x0000000a00108202 */ /* 0x000fe20000000f00 */
[----:B------:R-:W-:Y:S01]  /*02f0*/  @!P0 IMAD.MOV.U32 R17, RZ, RZ, RZ ;  /* 0x000000ffff118224 */ /* 0x000fe200078e00ff */
[----:B--2---:R-:W-:-:S02]  /*0300*/  @!P0 R2UR UR4, R14 ;  /* 0x000000000e0482ca */ /* 0x004fc400000e0000 */
[----:B------:R-:W-:Y:S02]  /*0310*/  @!P0 R2UR UR5, R15 ;  /* 0x000000000f0582ca */ /* 0x000fe400000e0000 */
        /* <DEDUP_REMOVED lines=15> */
[----:B------:R-:W-:Y:S01]  /*0410*/  @!P0 SHF.L.U32 R3, R2, 0x1, RZ ;  /* 0x0000000102038819 */ /* 0x000fe200000006ff */
[----:B------:R-:W-:-:S03]  /*0420*/  @!P0 IMAD.X R13, RZ, RZ, R13, P1 ;  /* 0x000000ffff0d8224 */ /* 0x000fc600008e060d */
[----:B------:R-:W-:Y:S02]  /*0430*/  @!P0 LOP3.LUT R3, R3, 0xfffffffc, RZ, 0xc0, !PT ;  /* 0xfffffffc03038812 */ /* 0x000fe400078ec0ff */
[----:B------:R-:W-:Y:S02]  /*0440*/  @!P0 SHF.L.U64.HI R2, R2, 0x1, R13 ;  /* 0x0000000102028819 */ /* 0x000fe4000001020d */
[----:B-1----:R-:W-:-:S04]  /*0450*/  @!P0 IADD3 R4, P1, PT, R3, R4, RZ ;  /* 0x0000000403048210 */ /* 0x002fc80007f3e0ff */
[----:B------:R-:W-:-:S05]  /*0460*/  @!P0 IADD3.X R5, PT, PT, R2, R5, RZ, P1, !PT ;  /* 0x0000000502058210 */ /* 0x000fca0000ffe4ff */
[----:B------:R1:W2:Y:S01]  /*0470*/  @!P0 LDG.E R3, desc[UR4][R4.64] ;  /* 0x0000000404038981 */ /* 0x0002a2000c1e1900 */
[----:B------:R-:W-:Y:S01]  /*0480*/  IMAD.MOV.U32 R13, RZ, RZ, -0x800000 ;  /* 0xff800000ff0d7424 */ /* 0x000fe200078e00ff */
[----:B------:R-:W-:Y:S01]  /*0490*/  MOV R12, 0xff800000 ;  /* 0xff800000000c7802 */ /* 0x000fe20000000f00 */
[----:B------:R-:W-:Y:S02]  /*04a0*/  IMAD.MOV.U32 R16, RZ, RZ, -0x800000 ;  /* 0xff800000ff107424 */ /* 0x000fe400078e00ff */
[----:B------:R-:W-:Y:S01]  /*04b0*/  HFMA2 R2, -RZ, RZ, 0.96630859375, -0.0022525787353515625 ;  /* 0x3bbb989dff027431 */ /* 0x000fe200000001ff */
[----:B------:R-:W-:Y:S01]  /*04c0*/  BSSY.RECONVERGENT B0, `(.L_x_16920) ;  /* 0x000003e000007945 */ /* 0x000fe20003800200 */
[--C-:B----4-:R-:W-:Y:S02]  /*04d0*/  @!P0 HADD2.F32 R13, -RZ, R0.reuse.H0_H0 ;  /* 0x20000000ff0d8230 */ /* 0x110fe40000004100 */
[----:B------:R-:W-:Y:S02]  /*04e0*/  @!P0 HADD2.F32 R12, -RZ, R0.H1_H1 ;  /* 0x30000000ff0c8230 */ /* 0x000fe40000004100 */
[----:B------:R-:W-:-:S03]  /*04f0*/  IMAD.MOV.U32 R0, RZ, RZ, 0x437c0000 ;  /* 0x437c0000ff007424 */ /* 0x000fc600078e00ff */
[----:B------:R-:W-:-:S05]  /*0500*/  @!P0 FMNMX3 R16, R13, -INF , R12, !PT ;  /* 0xff8000000d108876 */ /* 0x000fca000780000c */
[C---:B------:R-:W-:Y:S01]  /*0510*/  FADD R13, -R16.reuse, R13 ;  /* 0x0000000d100d7221 */ /* 0x040fe20000000100 */
[----:B------:R-:W-:-:S03]  /*0520*/  FADD R19, -R16, R12 ;  /* 0x0000000c10137221 */ /* 0x000fc60000000100 */
[-C--:B------:R-:W-:Y:S01]  /*0530*/  FFMA.SAT R17, R13, R2.reuse, 0.5 ;  /* 0x3f0000000d117423 */ /* 0x080fe20000002002 */
[----:B-1----:R-:W-:-:S03]  /*0540*/  FFMA.SAT R5, R19, R2, 0.5 ;  /* 0x3f00000013057423 */ /* 0x002fc60000002002 */
[-C--:B------:R-:W-:Y:S01]  /*0550*/  FFMA.RM R17, R17, R0.reuse, 12582913 ;  /* 0x4b40000111117423 */ /* 0x080fe20000004000 */
[----:B------:R-:W-:Y:S01]  /*0560*/  FFMA.RM R16, R5, R0, 12582913 ;  /* 0x4b40000105107423 */ /* 0x000fe20000004000 */
[----:B------:R-:W-:Y:S02]  /*0570*/  IMAD.MOV.U32 R5, RZ, RZ, -0x800000 ;  /* 0xff800000ff057424 */ /* 0x000fe400078e00ff */
[C---:B------:R-:W-:Y:S01]  /*0580*/  FADD R4, R17.reuse, -12583039 ;  /* 0xcb40007f11047421 */ /* 0x040fe20000000000 */
[C---:B------:R-:W-:Y:S01]  /*0590*/  FADD R18, R16.reuse, -12583039 ;  /* 0xcb40007f10127421 */ /* 0x040fe20000000000 */
[----:B------:R-:W-:Y:S01]  /*05a0*/  IMAD.SHL.U32 R17, R17, 0x800000, RZ ;  /* 0x0080000011117824 */ /* 0x000fe200078e00ff */
[----:B------:R-:W-:Y:S01]  /*05b0*/  SHF.L.U32 R16, R16, 0x17, RZ ;  /* 0x0000001710107819 */ /* 0x000fe200000006ff */
[----:B------:R-:W-:Y:S01]  /*05c0*/  FFMA R4, R13, 1.4426950216293334961, -R4 ;  /* 0x3fb8aa3b0d047823 */ /* 0x000fe20000000804 */
[----:B------:R-:W-:-:S03]  /*05d0*/  FFMA R18, R19, 1.4426950216293334961, -R18 ;  /* 0x3fb8aa3b13127823 */ /* 0x000fc60000000812 */
[----:B------:R-:W-:Y:S01]  /*05e0*/  FFMA R12, R13, 1.925963033500011079e-08, R4 ;  /* 0x32a570600d0c7823 */ /* 0x000fe20000000004 */
[----:B------:R-:W-:Y:S01]  /*05f0*/  FFMA R18, R19, 1.925963033500011079e-08, R18 ;  /* 0x32a5706013127823 */ /* 0x000fe20000000012 */
[----:B------:R-:W-:-:S03]  /*0600*/  MOV R4, 0xff800000 ;  /* 0xff80000000047802 */ /* 0x000fc60000000f00 */
[----:B------:R-:W-:Y:S01]  /*0610*/  MUFU.EX2 R19, R18 ;  /* 0x0000001200137308 */ /* 0x000fe20000000800 */
[--C-:B--2---:R-:W-:Y:S02]  /*0620*/  @!P0 HADD2.F32 R4, -RZ, R3.reuse.H0_H0 ;  /* 0x20000003ff048230 */ /* 0x104fe40000004100 */
[----:B------:R-:W-:Y:S01]  /*0630*/  @!P0 HADD2.F32 R5, -RZ, R3.H1_H1 ;  /* 0x30000003ff058230 */ /* 0x000fe20000004100 */
[----:B------:R-:W-:-:S04]  /*0640*/  MOV R3, 0xff800000 ;  /* 0xff80000000037802 */ /* 0x000fc80000000f00 */
[----:B------:R-:W1:Y:S01]  /*0650*/  MUFU.EX2 R12, R12 ;  /* 0x0000000c000c7308 */ /* 0x000e620000000800 */
[----:B------:R-:W-:-:S05]  /*0660*/  @!P0 FMNMX3 R3, R4, -INF , R5, !PT ;  /* 0xff80000004038876 */ /* 0x000fca0007800005 */
[----:B------:R-:W-:-:S04]  /*0670*/  FADD R13, R4, -R3 ;  /* 0x80000003040d7221 */ /* 0x000fc80000000000 */
[----:B------:R-:W-:-:S04]  /*0680*/  FFMA.SAT R21, R13, R2, 0.5 ;  /* 0x3f0000000d157423 */ /* 0x000fc80000002002 */
[----:B------:R-:W-:Y:S01]  /*0690*/  FFMA.RM R21, R21, R0, 12582913 ;  /* 0x4b40000115157423 */ /* 0x000fe20000004000 */
[----:B-1----:R-:W-:Y:S01]  /*06a0*/  FMUL R4, R17, R12 ;  /* 0x0000000c11047220 */ /* 0x002fe20000400000 */
[----:B------:R-:W-:Y:S01]  /*06b0*/  FADD R17, R5, -R3 ;  /* 0x8000000305117221 */ /* 0x000fe20000000000 */
[----:B------:R-:W-:Y:S02]  /*06c0*/  FMUL R3, R16, R19 ;  /* 0x0000001310037220 */ /* 0x000fe40000400000 */
[----:B------:R-:W-:Y:S01]  /*06d0*/  FADD R12, RZ, R4 ;  /* 0x00000004ff0c7221 */ /* 0x000fe20000000000 */
[----:B------:R-:W-:Y:S01]  /*06e0*/  FFMA.SAT R19, R17, R2, 0.5 ;  /* 0x3f00000011137423 */ /* 0x000fe20000002002 */
[----:B------:R-:W-:Y:S02]  /*06f0*/  FADD R2, R21, -12583039 ;  /* 0xcb40007f15027421 */ /* 0x000fe40000000000 */
[----:B------:R-:W-:Y:S01]  /*0700*/  FADD R5, R12, R3 ;  /* 0x000000030c057221 */ /* 0x000fe20000000000 */
[----:B------:R-:W-:Y:S01]  /*0710*/  FFMA.RM R19, R19, R0, 12582913 ;  /* 0x4b40000113137423 */ /* 0x000fe20000004000 */
[----:B------:R-:W-:-:S02]  /*0720*/  FFMA R2, R13, 1.4426950216293334961, -R2 ;  /* 0x3fb8aa3b0d027823 */ /* 0x000fc40000000802 */
[----:B------:R-:W1:Y:S01]  /*0730*/  MUFU.RCP R12, R5 ;  /* 0x00000005000c7308 */ /* 0x000e620000001000 */
[----:B------:R-:W-:Y:S01]  /*0740*/  FADD R0, R19, -12583039 ;  /* 0xcb40007f13007421 */ /* 0x000fe20000000000 */
[----:B------:R-:W-:Y:S01]  /*0750*/  FFMA R13, R13, 1.925963033500011079e-08, R2 ;  /* 0x32a570600d0d7823 */ /* 0x000fe20000000002 */
[----:B------:R-:W-:Y:S02]  /*0760*/  IMAD.SHL.U32 R2, R21, 0x800000, RZ ;  /* 0x0080000015027824 */ /* 0x000fe400078e00ff */
[----:B------:R-:W-:-:S03]  /*0770*/  FFMA R0, R17, 1.4426950216293334961, -R0 ;  /* 0x3fb8aa3b11007823 */ /* 0x000fc60000000800 */
[----:B------:R-:W2:Y:S01]  /*0780*/  MUFU.EX2 R13, R13 ;  /* 0x0000000d000d7308 */ /* 0x000ea20000000800 */
[----:B------:R-:W-:Y:S01]  /*0790*/  FFMA R17, R17, 1.925963033500011079e-08, R0 ;  /* 0x32a5706011117823 */ /* 0x000fe20000000000 */
[----:B------:R-:W-:-:S06]  /*07a0*/  SHF.L.U32 R0, R19, 0x17, RZ ;  /* 0x0000001713007819 */ /* 0x000fcc00000006ff */
[----:B------:R-:W4:Y:S01]  /*07b0*/  MUFU.EX2 R17, R17 ;  /* 0x0000001100117308 */ /* 0x000f220000000800 */
[----:B-1----:R-:W-:-:S04]  /*07c0*/  FFMA R23, -R5, R12, 1 ;  /* 0x3f80000005177423 */ /* 0x002fc8000000010c */
[----:B------:R-:W-:-:S03]  /*07d0*/  FFMA R23, R12, R23, R12 ;  /* 0x000000170c177223 */ /* 0x000fc6000000000c */
[----:B------:R-:W1:Y:S01]  /*07e0*/  FCHK P1, R4, R5 ;  /* 0x0000000504007302 */ /* 0x000e620000020000 */
[----:B--2---:R-:W-:Y:S01]  /*07f0*/  FMUL R2, R2, R13 ;  /* 0x0000000d02027220 */ /* 0x004fe20000400000 */
[----:B------:R-:W-:-:S03]  /*0800*/  FFMA R12, R4, R23, RZ ;  /* 0x00000017040c7223 */ /* 0x000fc600000000ff */
[----:B------:R-:W-:Y:S01]  /*0810*/  FADD R13, RZ, R2 ;  /* 0x00000002ff0d7221 */ /* 0x000fe20000000000 */
[----:B------:R-:W-:Y:S01]  /*0820*/  FFMA R16, -R5, R12, R4 ;  /* 0x0000000c05107223 */ /* 0x000fe20000000104 */
[----:B----4-:R-:W-:-:S03]  /*0830*/  FMUL R0, R0, R17 ;  /* 0x0000001100007220 */ /* 0x010fc60000400000 */
[----:B------:R-:W-:Y:S01]  /*0840*/  FFMA R12, R23, R16, R12 ;  /* 0x00000010170c7223 */ /* 0x000fe2000000000c */
[----:B------:R-:W-:Y:S01]  /*0850*/  FADD R13, R13, R0 ;  /* 0x000000000d0d7221 */ /* 0x000fe20000000000 */
[----:B-1----:R-:W-:Y:S06]  /*0860*/  @!P1 BRA `(.L_x_16921) ;  /* 0x00000000000c9947 */ /* 0x002fec0003800000 */
[----:B------:R-:W-:-:S07]  /*0870*/  MOV R16, 0x890 ;  /* 0x0000089000107802 */ /* 0x000fce0000000f00 */
[----:B0--3--:R-:W-:Y:S05]  /*0880*/  CALL.REL.NOINC `($__internal_338_$__cuda_sm3x_div_rn_noftz_f32_slowpath) ;  /* 0x0000000400607944 */ /* 0x009fea0003c00000 */
[----:B------:R-:W-:-:S07]  /*0890*/  IMAD.MOV.U32 R12, RZ, RZ, R4 ;  /* 0x000000ffff0c7224 */ /* 0x000fce00078e0004 */
.L_x_16921:
[----:B------:R-:W-:Y:S05]  /*08a0*/  BSYNC.RECONVERGENT B0 ;  /* 0x0000000000007941 */ /* 0x000fea0003800200 */
.L_x_16920:
        /* <DEDUP_REMOVED lines=11> */
[----:B0--3--:R-:W-:Y:S05]  /*0960*/  CALL.REL.NOINC `($__internal_338_$__cuda_sm3x_div_rn_noftz_f32_slowpath) ;  /* 0x0000000400287944 */ /* 0x009fea0003c00000 */
[----:B------:R-:W-:-:S07]  /*0970*/  IMAD.MOV.U32 R19, RZ, RZ, R4 ;  /* 0x000000ffff137224 */ /* 0x000fce00078e0004 */
.L_x_16923:
[----:B------:R-:W-:Y:S05]  /*0980*/  BSYNC.RECONVERGENT B0 ;  /* 0x0000000000007941 */ /* 0x000fea0003800200 */
.L_x_16922:
        /* <DEDUP_REMOVED lines=22> */
.L_x_16925:
[----:B------:R-:W-:Y:S05]  /*0af0*/  BSYNC.RECONVERGENT B0 ;  /* 0x0000000000007941 */ /* 0x000fea0003800200 */
.L_x_16924:
[----:B------:R-:W-:Y:S01]  /*0b00*/  BSSY.RECONVERGENT B0, `(.L_x_16926) ;  /* 0x0000008000007945 */ /* 0x000fe20003800200 */
[----:B------:R-:W-:-:S03]  /*0b10*/  FFMA R3, R3, R20, R18 ;  /* 0x0000001403037223 */ /* 0x000fc60000000012 */
[----:B------:R-:W-:Y:S05]  /*0b20*/  @!P2 BRA `(.L_x_16927) ;  /* 0x000000000014a947 */ /* 0x000fea0003800000 */
[----:B-1----:R-:W-:Y:S01]  /*0b30*/  IMAD.MOV.U32 R4, RZ, RZ, R2 ;  /* 0x000000ffff047224 */ /* 0x002fe200078e0002 */
[----:B------:R-:W-:Y:S02]  /*0b40*/  MOV R5, R13 ;  /* 0x0000000d00057202 */ /* 0x000fe40000000f00 */
[----:B------:R-:W-:-:S07]  /*0b50*/  MOV R16, 0xb70 ;  /* 0x00000b7000107802 */ /* 0x000fce0000000f00 */
[----:B0--3--:R-:W-:Y:S05]  /*0b60*/  CALL.REL.NOINC `($__internal_338_$__cuda_sm3x_div_rn_noftz_f32_slowpath) ;  /* 0x0000000000a87944 */ /* 0x009fea0003c00000 */
[----:B------:R-:W-:-:S07]  /*0b70*/  IMAD.MOV.U32 R3, RZ, RZ, R4 ;  /* 0x000000ffff037224 */ /* 0x000fce00078e0004 */
.L_x_16927:
[----:B------:R-:W-:Y:S05]  /*0b80*/  BSYNC.RECONVERGENT B0 ;  /* 0x0000000000007941 */ /* 0x000fea0003800200 */
.L_x_16926:
        /* <DEDUP_REMOVED lines=12> */
[----:B0--3--:R-:W-:Y:S05]  /*0c50*/  CALL.REL.NOINC `($__internal_338_$__cuda_sm3x_div_rn_noftz_f32_slowpath) ;  /* 0x00000000006c7944 */ /* 0x009fea0003c00000 */
[----:B------:R-:W-:-:S07]  /*0c60*/  MOV R2, R4 ;  /* 0x0000000400027202 */ /* 0x000fce0000000f00 */
.L_x_16929:
[----:B------:R-:W-:Y:S05]  /*0c70*/  BSYNC.RECONVERGENT B0 ;  /* 0x0000000000007941 */ /* 0x000fea0003800200 */
.L_x_16928:
        /* <DEDUP_REMOVED lines=18> */
.L_x_16931:
[----:B------:R-:W-:Y:S05]  /*0da0*/  BSYNC.RECONVERGENT B0 ;  /* 0x0000000000007941 */ /* 0x000fea0003800200 */
.L_x_16930:
[----:B------:R-:W-:-:S04]  /*0db0*/  IADD3 R9, P0, PT, R8, R9, RZ ;  /* 0x0000000908097210 */ /* 0x000fc80007f1e0ff */
[----:B------:R-:W-:Y:S02]  /*0dc0*/  LEA.HI.X.SX32 R11, R8, R11, 0x1, P0 ;  /* 0x0000000b080b7211 */ /* 0x000fe400000f0eff */
[----:B------:R-:W-:-:S04]  /*0dd0*/  ISETP.GE.U32.AND P0, PT, R9, UR42, PT ;  /* 0x0000002a09007c0c */ /* 0x000fc8000bf06070 */
[----:B------:R-:W-:-:S13]  /*0de0*/  ISETP.GE.AND.EX P0, PT, R11, UR43, PT, P0 ;  /* 0x0000002b0b007c0c */ /* 0x000fda000bf06300 */
[----:B------:R-:W-:Y:S05]  /*0df0*/  @!P0 BRA `(.L_x_16932) ;  /* 0xfffffff400248947 */ /* 0x000fea000383ffff */
[----:B------:R-:W-:Y:S05]  /*0e00*/  EXIT ;  /* 0x000000000000794d */ /* 0x000fea0003800000 */
        .weak           $__internal_338_$__cuda_sm3x_div_rn_noftz_f32_slowpath
        .type           $__internal_338_$__cuda_sm3x_div_rn_noftz_f32_slowpath,@function
        .size           $__internal_338_$__cuda_sm3x_div_rn_noftz_f32_slowpath,(.L_x_25790 - $__internal_338_$__cuda_sm3x_div_rn_noftz_f32_slowpath)
$__internal_338_$__cuda_sm3x_div_rn_noftz_f32_slowpath:
        /* <DEDUP_REMOVED lines=35> */
.L_x_16934:
        /* <DEDUP_REMOVED lines=51> */
.L_x_16941:
[----:B------:R-:W-:-:S04]  /*1370*/  LOP3.LUT R4, R4, 0x80000000, RZ, 0xc0, !PT ;  /* 0x8000000004047812 */ /* 0x000fc800078ec0ff */
[----:B------:R-:W-:Y:S01]  /*1380*/  LOP3.LUT R4, R4, 0x7f800000, RZ, 0xfc, !PT ;  /* 0x7f80000004047812 */ /* 0x000fe200078efcff */
[----:B------:R-:W-:Y:S06]  /*1390*/  BRA `(.L_x_16942) ;  /* 0x0000000000047947 */ /* 0x000fec0003800000 */
.L_x_16940:
[----:B------:R-:W-:-:S07]  /*13a0*/  IMAD R4, R23, 0x800000, R4 ;  /* 0x0080000017047824 */ /* 0x000fce00078e0204 */
.L_x_16942:
[----:B------:R-:W-:Y:S05]  /*13b0*/  BSYNC.RECONVERGENT B2 ;  /* 0x0000000000027941 */ /* 0x000fea0003800200 */
.L_x_16939:
[----:B------:R-:W-:Y:S05]  /*13c0*/  BRA `(.L_x_16943) ;  /* 0x0000000000207947 */ /* 0x000fea0003800000 */
.L_x_16938:
[----:B------:R-:W-:-:S04]  /*13d0*/  LOP3.LUT R4, R19, 0x80000000, R4, 0x48, !PT ;  /* 0x8000000013047812 */ /* 0x000fc800078e4804 */
[----:B------:R-:W-:Y:S01]  /*13e0*/  LOP3.LUT R4, R4, 0x7f800000, RZ, 0xfc, !PT ;  /* 0x7f80000004047812 */ /* 0x000fe200078efcff */
[----:B------:R-:W-:Y:S06]  /*13f0*/  BRA `(.L_x_16943) ;  /* 0x0000000000147947 */ /* 0x000fec0003800000 */
.L_x_16937:
[----:B------:R-:W-:Y:S01]  /*1400*/  LOP3.LUT R4, R19, 0x80000000, R4, 0x48, !PT ;  /* 0x8000000013047812 */ /* 0x000fe200078e4804 */
[----:B------:R-:W-:Y:S06]  /*1410*/  BRA `(.L_x_16943) ;  /* 0x00000000000c7947 */ /* 0x000fec0003800000 */
.L_x_16936:
[----:B------:R-:W0:Y:S01]  /*1420*/  MUFU.RSQ R4, -QNAN ;  /* 0xffc0000000047908 */ /* 0x000e220000001400 */
[----:B------:R-:W-:Y:S05]  /*1430*/  BRA `(.L_x_16943) ;  /* 0x0000000000047947 */ /* 0x000fea0003800000 */
.L_x_16935:
[----:B------:R-:W-:-:S07]  /*1440*/  FADD.FTZ R4, R4, R5 ;  /* 0x0000000504047221 */ /* 0x000fce0000010000 */
.L_x_16943:
[----:B------:R-:W-:Y:S05]  /*1450*/  BSYNC.RECONVERGENT B1 ;  /* 0x0000000000017941 */ /* 0x000fea0003800200 */
.L_x_16933:
[----:B------:R-:W-:-:S04]  /*1460*/  HFMA2 R17, -RZ, RZ, 0, 0 ;  /* 0x00000000ff117431 */ /* 0x000fc800000001ff */
[----:B0-----:R-:W-:Y:S05]  /*1470*/  RET.REL.NODEC R16 `(_Z15SoftmaxWarpImplI10DirectLoadI6__halffE11DirectStoreIfS1_EfLi2ELi2ELi1ELi2ELb1EL9Algorithm0EEvT_T0_ll) ;  /* 0xffffffe810e07950 */ /* 0x001fea0003c3ffff */
.L_x_16944:
        /* <DEDUP_REMOVED lines=16> */
.L_x_25790:


//--------------------- .text._Z15SoftmaxWarpImplI10DirectLoadI6__halffE11DirectStoreIfS1_EfLi2ELi2ELi1ELi2ELb0EL9Algorithm0EEvT_T0_ll --------------------------
	.section	.text._Z15SoftmaxWarpImplI10DirectLoadI6__halffE11DirectStoreIfS1_EfLi2ELi2ELi1ELi2ELb0EL9Algorithm0EEvT_T0_ll,"ax",@progbits
	.align	128
        .global         _Z15SoftmaxWarpImplI10DirectLoadI6__halffE11DirectStoreIfS1_EfLi2ELi2ELi1ELi2ELb0EL9Algorithm0EEvT_T0_ll
        .type           _Z15SoftmaxWarpImplI10DirectLoadI6__halffE11DirectStoreIfS1_EfLi2ELi2ELi1ELi2ELb0EL9Algorithm0EEvT_T0_ll,@function
        .size           _Z15SoftmaxWarpImplI10DirectLoadI6__halffE11DirectStoreIfS1_EfLi2ELi2ELi1ELi2ELb0EL9Algorithm0EEvT_T0_ll,(.L_x_25791 - _Z15SoftmaxWarpImplI10DirectLoadI6__halffE11DirectStoreIfS1_EfLi2ELi2ELi1ELi2ELb0EL9Algorithm0EEvT_T0_ll)
        .other          _Z15SoftmaxWarpImplI10DirectLoadI6__halffE11DirectStoreIfS1_EfLi2ELi2ELi1ELi2ELb0EL9Algorithm0EEvT_T0_ll,@"STO_CUDA_ENTRY STV_DEFAULT"
_Z15SoftmaxWarpImplI10DirectLoadI6__halffE11DirectStoreIfS1_EfLi2ELi2ELi1ELi2ELb0EL9Algorithm0EEvT_T0_ll:
.text._Z15SoftmaxWarpImplI10DirectLoadI6__halffE11DirectStoreIfS1_EfLi2ELi2ELi1ELi2ELb0EL9Algorithm0EEvT_T0_ll:
        /* <DEDUP_REMOVED lines=24> */
.L_x_16945:
        /* <DEDUP_REMOVED lines=16> */
.L_x_16954:
        /* <DEDUP_REMOVED lines=21> */
[----:B------:R-:W-:Y:S01]  /*03d0*/  MOV R2, 0x3bbb989d ;  /* 0x3bbb989d00027802 */ /* 0x000fe20000000f00 */
[----:B------:R-:W-:Y:S01]  /*03e0*/  BSSY.RECONVERGENT B0, `(.L_x_16946) ;  /* 0x000003c000007945 */ /* 0x000fe20003800200 */
[--C-:B--2---:R-:W-:Y:S02]  /*03f0*/  HADD2.F32 R0, -RZ, R4.reuse.H0_H0 ;  /* 0x20000004ff007230 */ /* 0x104fe40000004100 */
[----:B------:R-:W-:-:S05]  /*0400*/  HADD2.F32 R3, -RZ, R4.H1_H1 ;  /* 0x30000004ff037230 */ /* 0x000fca0000004100 */
[----:B------:R-:W-:-:S05]  /*0410*/  FMNMX3 R4, R0, -INF , R3, !PT ;  /* 0xff80000000047876 */ /* 0x000fca0007800003 */
        /* <DEDUP_REMOVED lines=11> */
[----:B-1----:R-:W-:Y:S01]  /*04d0*/  FFMA R7, R5, 1.925963033500011079e-08, R4 ;  /* 0x32a5706005077823 */ /* 0x002fe20000000004 */
[----:B------:R-:W-:Y:S02]  /*04e0*/  IMAD.SHL.U32 R4, R15, 0x800000, RZ ;  /* 0x008000000f047824 */ /* 0x000fe400078e00ff */
[----:B------:R-:W-:Y:S01]  /*04f0*/  FFMA R14, R3, 1.925963033500011079e-08, R14 ;  /* 0x32a57060030e7823 */ /* 0x000fe2000000000e */
[--C-:B---3--:R-:W-:Y:S02]  /*0500*/  HADD2.F32 R3, -RZ, R6.reuse.H0_H0 ;  /* 0x20000006ff037230 */ /* 0x108fe40000004100 */
[----:B------:R-:W-:Y:S01]  /*0510*/  HADD2.F32 R6, -RZ, R6.H1_H1 ;  /* 0x30000006ff067230 */ /* 0x000fe20000004100 */
[----:B------:R-:W1:Y:S04]  /*0520*/  MUFU.EX2 R7, R7 ;  /* 0x0000000700077308 */ /* 0x000e680000000800 */
[----:B------:R-:W-:-:S04]  /*0530*/  FMNMX3 R5, R3, -INF , R6, !PT ;  /* 0xff80000003057876 */ /* 0x000fc80007800006 */
[----:B------:R-:W2:Y:S01]  /*0540*/  MUFU.EX2 R14, R14 ;  /* 0x0000000e000e7308 */ /* 0x000ea20000000800 */
[--C-:B------:R-:W-:Y:S01]  /*0550*/  FADD R15, R3, -R5.reuse ;  /* 0x80000005030f7221 */ /* 0x100fe20000000000 */
[----:B------:R-:W-:Y:S01]  /*0560*/  SHF.L.U32 R3, R17, 0x17, RZ ;  /* 0x0000001711037819 */ /* 0x000fe200000006ff */
[----:B------:R-:W-:Y:S02]  /*0570*/  FADD R5, R6, -R5 ;  /* 0x8000000506057221 */ /* 0x000fe40000000000 */
[----:B------:R-:W-:Y:S01]  /*0580*/  FFMA.SAT R17, R15, R2, 0.5 ;  /* 0x3f0000000f117423 */ /* 0x000fe20000002002 */
[----:B-1----:R-:W-:-:S03]  /*0590*/  FMUL R4, R4, R7 ;  /* 0x0000000704047220 */ /* 0x002fc60000400000 */
[----:B------:R-:W-:Y:S01]  /*05a0*/  FFMA.RM R17, R17, R0, 12582913 ;  /* 0x4b40000111117423 */ /* 0x000fe20000004000 */
[----:B------:R-:W-:Y:S01]  /*05b0*/  FFMA.SAT R7, R5, R2, 0.5 ;  /* 0x3f00000005077423 */ /* 0x000fe20000002002 */
[----:B------:R-:W-:Y:S02]  /*05c0*/  FADD R6, RZ, R4 ;  /* 0x00000004ff067221 */ /* 0x000fe40000000000 */
[----:B------:R-:W-:Y:S01]  /*05d0*/  FADD R2, R17, -12583039 ;  /* 0xcb40007f11027421 */ /* 0x000fe20000000000 */
[----:B------:R-:W-:Y:S01]  /*05e0*/  FFMA.RM R7, R7, R0, 12582913 ;  /* 0x4b40000107077423 */ /* 0x000fe20000004000 */
[----:B--2---:R-:W-:Y:S02]  /*05f0*/  FMUL R3, R3, R14 ;  /* 0x0000000e03037220 */ /* 0x004fe40000400000 */
[----:B------:R-:W-:Y:S01]  /*0600*/  FFMA R2, R15, 1.4426950216293334961, -R2 ;  /* 0x3fb8aa3b0f027823 */ /* 0x000fe20000000802 */
[----:B------:R-:W-:Y:S01]  /*0610*/  FADD R0, R7, -12583039 ;  /* 0xcb40007f07007421 */ /* 0x000fe20000000000 */
[----:B------:R-:W-:-:S02]  /*0620*/  FADD R6, R6, R3 ;  /* 0x0000000306067221 */ /* 0x000fc40000000000 */
[----:B------:R-:W-:Y:S01]  /*0630*/  FFMA R15, R15, 1.925963033500011079e-08, R2 ;  /* 0x32a570600f0f7823 */ /* 0x000fe20000000002 */
[----:B------:R-:W-:Y:S01]  /*0640*/  FFMA R0, R5, 1.4426950216293334961, -R0 ;  /* 0x3fb8aa3b05007823 */ /* 0x000fe20000000800 */
[----:B------:R-:W-:Y:S01]  /*0650*/  IMAD.SHL.U32 R2, R17, 0x800000, RZ ;  /* 0x0080000011027824 */ /* 0x000fe200078e00ff */
[----:B------:R-:W1:Y:S02]  /*0660*/  MUFU.RCP R19, R6 ;  /* 0x0000000600137308 */ /* 0x000e640000001000 */
[----:B------:R-:W-:-:S06]  /*0670*/  FFMA R5, R5, 1.925963033500011079e-08, R0 ;  /* 0x32a5706005057823 */ /* 0x000fcc0000000000 */
[----:B------:R-:W2:Y:S08]  /*0680*/  MUFU.EX2 R15, R15 ;  /* 0x0000000f000f7308 */ /* 0x000eb00000000800 */
[----:B------:R-:W3:Y:S01]  /*0690*/  MUFU.EX2 R5, R5 ;  /* 0x0000000500057308 */ /* 0x000ee20000000800 */
[----:B-1----:R-:W-:-:S04]  /*06a0*/  FFMA R0, -R6, R19, 1 ;  /* 0x3f80000006007423 */ /* 0x002fc80000000113 */
[----:B------:R-:W-:Y:S01]  /*06b0*/  FFMA R19, R19, R0, R19 ;  /* 0x0000000013137223 */ /* 0x000fe20000000013 */
[----:B------:R-:W-:Y:S02]  /*06c0*/  IMAD.SHL.U32 R0, R7, 0x800000, RZ ;  /* 0x0080000007007824 */ /* 0x000fe400078e00ff */
        /* <DEDUP_REMOVED lines=9> */
[----:B------:R-:W-:Y:S02]  /*0760*/  MOV R5, R6 ;  /* 0x0000000600057202 */ /* 0x000fe40000000f00 */
[----:B------:R-:W-:-:S07]  /*0770*/  MOV R16, 0x790 ;  /* 0x0000079000107802 */ /* 0x000fce0000000f00 */
[----:B0-----:R-:W-:Y:S05]  /*0780*/  CALL.REL.NOINC `($__internal_339_$__cuda_sm3x_div_rn_noftz_f32_slowpath) ;  /* 0x0000000400347944 */ /* 0x001fea0003c00000 */
[----:B------:R-:W-:-:S07]  /*0790*/  IMAD.MOV.U32 R14, RZ, RZ, R17 ;  /* 0x000000ffff0e7224 */ /* 0x000fce00078e0011 */
.L_x_16947:
[----:B------:R-:W-:Y:S05]  /*07a0*/  BSYNC.RECONVERGENT B0 ;  /* 0x0000000000007941 */ /* 0x000fea0003800200 */
.L_x_16946:
        /* <DEDUP_REMOVED lines=12> */
[----:B0-----:R-:W-:Y:S05]  /*0870*/  CALL.REL.NOINC `($__internal_339_$__cuda_sm3x_div_rn_noftz_f32_slowpath) ;  /* 0x0000000000f87944 */ /* 0x001fea0003c00000 */
.L_x_16949:
[----:B------:R-:W-:Y:S05]  /*0880*/  BSYNC.RECONVERGENT B0 ;  /* 0x0000000000007941 */ /* 0x000fea0003800200 */
.L_x_16948:
        /* <DEDUP_REMOVED lines=24> */
[----:B0-----:R-:W-:Y:S05]  /*0a10*/  CALL.REL.NOINC `($__internal_339_$__cuda_sm3x_div_rn_noftz_f32_slowpath) ;  /* 0x0000000000907944 */ /* 0x001fea0003c00000 */
[----:B------:R-:W-:-:S07]  /*0a20*/  IMAD.MOV.U32 R14, RZ, RZ, R17 ;  /* 0x000000ffff0e7224 */ /* 0x000fce00078e0011 */
.L_x_16951:
[----:B------:R-:W-:Y:S05]  /*0a30*/  BSYNC.RECONVERGENT B0 ;  /* 0x0000000000007941 */ /* 0x000fea0003800200 */
.L_x_16950:
        /* <DEDUP_REMOVED lines=13> */
[----:B------:R-:W-:-:S07]  /*0b10*/  MOV R5, R17 ;  /* 0x0000001100057202 */ /* 0x000fce0000000f00 */
.L_x_16953:
[----:B------:R-:W-:Y:S05]  /*0b20*/  BSYNC.RECONVERGENT B0 ;  /* 0x0000000000007941 */ /* 0x000fea0003800200 */
.L_x_16952:
        /* <DEDUP_REMOVED lines=19> */
        .weak           $__internal_339_$__cuda_sm3x_div_rn_noftz_f32_slowpath
        .type           $__internal_339_$__cuda_sm3x_div_rn_noftz_f32_slowpath,@function
        .size           $__internal_339_$__cuda_sm3x_div_rn_noftz_f32_slowpath,(.L_x_25791 - $__internal_339_$__cuda_sm3x_div_rn_noftz_f32_slowpath)
$__internal_339_$__cuda_sm3x_div_rn_noftz_f32_slowpath:
        /* <DEDUP_REMOVED lines=34> */
.L_x_16956:
        /* <DEDUP_REMOVED lines=51> */
.L_x_16963:
[----:B------:R-:W-:-:S04]  /*11b0*/  LOP3.LUT R4, R4, 0x80000000, RZ, 0xc0, !PT ;  /* 0x8000000004047812 */ /* 0x000fc800078ec0ff */
[----:B------:R-:W-:Y:S01]  /*11c0*/  LOP3.LUT R4, R4, 0x7f800000, RZ, 0xfc, !PT ;  /* 0x7f80000004047812 */ /* 0x000fe200078efcff */
[----:B------:R-:W-:Y:S06]  /*11d0*/  BRA `(.L_x_16964) ;  /* 0x0000000000047947 */ /* 0x000fec0003800000 */
.L_x_16962:
[----:B------:R-:W-:-:S07]  /*11e0*/  IMAD R4, R21, 0x800000, R4 ;  /* 0x0080000015047824 */ /* 0x000fce00078e0204 */
.L_x_16964:
[----:B------:R-:W-:Y:S05]  /*11f0*/  BSYNC.RECONVERGENT B2 ;  /* 0x0000000000027941 */ /* 0x000fea0003800200 */
.L_x_16961:
[----:B------:R-:W-:Y:S05]  /*1200*/  BRA `(.L_x_16965) ;  /* 0x0000000000207947 */ /* 0x000fea0003800000 */
.L_x_16960:
[----:B------:R-:W-:-:S04]  /*1210*/  LOP3.LUT R4, R5, 0x80000000, R4, 0x48, !PT ;  /* 0x8000000005047812 */ /* 0x000fc800078e4804 */
[----:B------:R-:W-:Y:S01]  /*1220*/  LOP3.LUT R4, R4, 0x7f800000, RZ, 0xfc, !PT ;  /* 0x7f80000004047812 */ /* 0x000fe200078efcff */
[----:B------:R-:W-:Y:S06]  /*1230*/  BRA `(.L_x_16965) ;  /* 0x0000000000147947 */ /* 0x000fec0003800000 */
.L_x_16959:
[----:B------:R-:W-:Y:S01]  /*1240*/  LOP3.LUT R4, R5, 0x80000000, R4, 0x48, !PT ;  /* 0x8000000005047812 */ /* 0x000fe200078e4804 */
[----:B------:R-:W-:Y:S06]  /*1250*/  BRA `(.L_x_16965) ;  /* 0x00000000000c7947 */ /* 0x000fec0003800000 */
.L_x_16958:
[----:B------:R-:W0:Y:S01]  /*1260*/  MUFU.RSQ R4, -QNAN ;  /* 0xffc0000000047908 */ /* 0x000e220000001400 */
[----:B------:R-:W-:Y:S05]  /*1270*/  BRA `(.L_x_16965) ;  /* 0x0000000000047947 */ /* 0x000fea0003800000 */
.L_x_16957:
[----:B------:R-:W-:-:S07]  /*1280*/  FADD.FTZ R4, R4, R5 ;  /* 0x0000000504047221 */ /* 0x000fce0000010000 */
.L_x_16965:
[----:B------:R-:W-:Y:S05]  /*1290*/  BSYNC.RECONVERGENT B1 ;  /* 0x0000000000017941 */ /* 0x000fea0003800200 */
.L_x_16955:
[----:B------:R-:W-:Y:S01]  /*12a0*/  HFMA2 R5, -RZ, RZ, 0, 0 ;  /* 0x00000000ff057431 */ /* 0x000fe200000001ff */
[----:B0-----:R-:W-:Y:S01]  /*12b0*/  MOV R17, R4 ;  /* 0x0000000400117202 */ /* 0x001fe20000000f00 */
[----:B------:R-:W-:-:S04]  /*12c0*/  IMAD.MOV.U32 R4, RZ, RZ, R16 ;  /* 0x000000ffff047224 */ /* 0x000fc800078e0010 */
[----:B------:R-:W-:Y:S05]  /*12d0*/  RET.REL.NODEC R4 `(_Z15SoftmaxWarpImplI10DirectLoadI6__halffE11DirectStoreIfS1_EfLi2ELi2ELi1ELi2ELb0EL9Algorithm0EEvT_T0_ll) ;  /* 0xffffffec04487950 */ /* 0x000fea0003c3ffff */
.L_x_16966:
        /* <DEDUP_REMOVED lines=10> */
.L_x_25791:


//--------------------- .text._Z24SoftmaxBlockUncachedImplI10DirectLoadIffE11DirectStoreIffEfLi1ELi1024EL9Algorithm0EEvT_T0_ll --------------------------
	.section	.text._Z24SoftmaxBlockUncachedImplI10DirectLoadIffE11DirectStoreIffEfLi1ELi1024EL9Algorithm0EEvT_T0_ll,"ax",@progbits
	.align	128
        .global         _Z24SoftmaxBlockUncachedImplI10DirectLoadIffE11DirectStoreIffEfLi1ELi1024EL9Algorithm0EEvT_T0_ll
        .type           _Z24SoftmaxBlockUncachedImplI10DirectLoadIffE11DirectStoreIffEfLi1ELi1024EL9Algorithm0EEvT_T0_ll,@function
        .size           _Z24SoftmaxBlockUncachedImplI10DirectLoadIffE11DirectStoreIffEfLi1ELi1024EL9Algorithm0EEvT_T0_ll,(.L_x_25792 - _Z24SoftmaxBlockUncachedImplI10DirectLoadIffE11DirectStoreIffEfLi1ELi1024EL9Algorithm0EEvT_T0_ll)
        .other          _Z24SoftmaxBlockUncachedImplI10DirectLoadIffE11DirectStoreIffEfLi1ELi1024EL9Algorithm0EEvT_T0_ll,@"STO_CUDA_ENTRY STV_DEFAULT"
_Z24SoftmaxBlockUncachedImplI10DirectLoadIffE11DirectStoreIffEfLi1ELi1024EL9Algorithm0EEvT_T0_ll:
.text._Z24SoftmaxBlockUncachedImplI10DirectLoadIffE11DirectStoreIffEfLi1ELi1024EL9Algorithm0EEvT_T0_ll:
        /* <DEDUP_REMOVED lines=25> */
.L_x_17010:
        /* <DEDUP_REMOVED lines=18> */
[----:B------:R-:W-:-:S04]  /*02b0*/  IMAD.WIDE.U32 R6, R12, UR6, R6 ;  /* 0x000000060c067c25 */ /* 0x000fc8000f8e0006 */
[----:B------:R-:W-:Y:S01]  /*02c0*/  IMAD R9, R13, UR6, R10 ;  /* 0x000000060d097c24 */ /* 0x000fe2000f8e020a */
[----:B------:R-:W-:Y:S02]  /*02d0*/  LEA.HI R10, R26, 0x1, RZ, 0x16 ;  /* 0x000000011a0a7811 */ /* 0x000fe400078fb0ff */
[----:B-1----:R-:W-:Y:S02]  /*02e0*/  LEA R4, P1, R6, R4, 0x2 ;  /* 0x0000000406047211 */ /* 0x002fe400078210ff */
[----:B------:R-:W-:Y:S02]  /*02f0*/  IADD3 R7, PT, PT, R7, R9, RZ ;  /* 0x0000000907077210 */ /* 0x000fe40007ffe0ff */
[----:B------:R-:W-:Y:S02]  /*0300*/  LOP3.LUT R10, R10, 0x7ffff0, RZ, 0xc0, !PT ;  /* 0x007ffff00a0a7812 */ /* 0x000fe400078ec0ff */
[----:B------:R-:W-:Y:S02]  /*0310*/  IADD3 R11, P3, PT, R4, 0x8000, RZ ;  /* 0x00008000040b7810 */ /* 0x000fe40007f7e0ff */
[----:B------:R-:W-:Y:S01]  /*0320*/  LEA.HI.X R5, R6, R5, R7, 0x2, P1 ;  /* 0x0000000506057211 */ /* 0x000fe200008f1407 */
[----:B------:R-:W-:Y:S01]  /*0330*/  IMAD.MOV R9, RZ, RZ, -R10 ;  /* 0x000000ffff097224 */ /* 0x000fe200078e0a0a */
[----:B------:R-:W-:-:S02]  /*0340*/  MOV R7, 0xff800000 ;  /* 0xff80000000077802 */ /* 0x000fc40000000f00 */
[----:B------:R-:W-:Y:S02]  /*0350*/  MOV R6, R0 ;  /* 0x0000000000067202 */ /* 0x000fe40000000f00 */
[----:B------:R-:W-:-:S07]  /*0360*/  IADD3.X R10, PT, PT, RZ, R5, RZ, P3, !PT ;  /* 0x00000005ff0a7210 */ /* 0x000fce0001ffe4ff */
.L_x_16971:
[----:B------:R-:W-:Y:S02]  /*0370*/  MOV R4, R11 ;  /* 0x0000000b00047202 */ /* 0x000fe40000000f00 */
[----:B------:R-:W-:-:S05]  /*0380*/  MOV R5, R10 ;  /* 0x0000000a00057202 */ /* 0x000fca0000000f00 */
[----:B------:R-:W2:Y:S04]  /*0390*/  LDG.E R18, desc[UR12][R4.64+-0x8000] ;  /* 0xff80000c04127981 */ /* 0x000ea8000c1e1900 */
[----:B------:R-:W2:Y:S04]  /*03a0*/  LDG.E R19, desc[UR12][R4.64+-0x7000] ;  /* 0xff90000c04137981 */ /* 0x000ea8000c1e1900 */
[----:B------:R-:W3:Y:S04]  /*03b0*/  LDG.E R20, desc[UR12][R4.64+-0x6000] ;  /* 0xffa0000c04147981 */ /* 0x000ee8000c1e1900 */
[----:B------:R-:W3:Y:S04]  /*03c0*/  LDG.E R21, desc[UR12][R4.64+-0x5000] ;  /* 0xffb0000c04157981 */ /* 0x000ee8000c1e1900 */
[----:B------:R-:W4:Y:S04]  /*03d0*/  LDG.E R10, desc[UR12][R4.64+-0x4000] ;  /* 0xffc0000c040a7981 */ /* 0x000f28000c1e1900 */
[----:B------:R-:W4:Y:S04]  /*03e0*/  LDG.E R11, desc[UR12][R4.64+-0x3000] ;  /* 0xffd0000c040b7981 */ /* 0x000f28000c1e1900 */
[----:B------:R-:W5:Y:S04]  /*03f0*/  LDG.E R12, desc[UR12][R4.64+-0x2000] ;  /* 0xffe0000c040c7981 */ /* 0x000f68000c1e1900 */
[----:B------:R-:W5:Y:S04]  /*0400*/  LDG.E R13, desc[UR12][R4.64+-0x1000] ;  /* 0xfff0000c040d7981 */ /* 0x000f68000c1e1900 */
[----:B------:R-:W5:Y:S04]  /*0410*/  LDG.E R14, desc[UR12][R4.64] ;  /* 0x0000000c040e7981 */ /* 0x000f68000c1e1900 */
[----:B------:R-:W5:Y:S04]  /*0420*/  LDG.E R15, desc[UR12][R4.64+0x1000] ;  /* 0x0010000c040f7981 */ /* 0x000f68000c1e1900 */
[----:B------:R-:W5:Y:S04]  /*0430*/  LDG.E R16, desc[UR12][R4.64+0x2000] ;  /* 0x0020000c04107981 */ /* 0x000f68000c1e1900 */
[----:B------:R-:W5:Y:S01]  /*0440*/  LDG.E R17, desc[UR12][R4.64+0x3000] ;  /* 0x0030000c04117981 */ /* 0x000f62000c1e1900 */
[----:B--2---:R-:W-:-:S03]  /*0450*/  FMNMX3 R19, R7, R18, R19, !PT ;  /* 0x0000001207137276 */ /* 0x004fc60007800013 */
[----:B------:R-:W2:Y:S04]  /*0460*/  LDG.E R18, desc[UR12][R4.64+0x4000] ;  /* 0x0040000c04127981 */ /* 0x000ea8000c1e1900 */
[----:B------:R-:W2:Y:S01]  /*0470*/  LDG.E R7, desc[UR12][R4.64+0x5000] ;  /* 0x0050000c04077981 */ /* 0x000ea2000c1e1900 */
[----:B---3--:R-:W-:-:S03]  /*0480*/  FMNMX3 R21, R19, R20, R21, !PT ;  /* 0x0000001413157276 */ /* 0x008fc60007800015 */
[----:B------:R-:W3:Y:S04]  /*0490*/  LDG.E R20, desc[UR12][R4.64+0x6000] ;  /* 0x0060000c04147981 */ /* 0x000ee8000c1e1900 */
[----:B------:R-:W3:Y:S01]  /*04a0*/  LDG.E R19, desc[UR12][R4.64+0x7000] ;  /* 0x0070000c04137981 */ /* 0x000ee2000c1e1900 */
[----:B------:R-:W-:Y:S02]  /*04b0*/  IADD3 R9, PT, PT, R9, 0x10, RZ ;  /* 0x0000001009097810 */ /* 0x000fe40007ffe0ff */
[----:B----4-:R-:W-:Y:S02]  /*04c0*/  FMNMX3 R10, R21, R10, R11, !PT ;  /* 0x0000000a150a7276 */ /* 0x010fe4000780000b */
[----:B------:R-:W-:Y:S02]  /*04d0*/  ISETP.NE.AND P1, PT, R9, RZ, PT ;  /* 0x000000ff0900720c */ /* 0x000fe40003f25270 */
[----:B------:R-:W-:-:S02]  /*04e0*/  IADD3 R11, P3, PT, R4, 0x10000, RZ ;  /* 0x00010000040b7810 */ /* 0x000fc40007f7e0ff */
[----:B------:R-:W-:Y:S02]  /*04f0*/  IADD3 R6, PT, PT, R6, 0x4000, RZ ;  /* 0x0000400006067810 */ /* 0x000fe40007ffe0ff */
[----:B-----5:R-:W-:-:S04]  /*0500*/  FMNMX3 R10, R10, R12, R13, !PT ;  /* 0x0000000c0a0a7276 */ /* 0x020fc8000780000d */
[----:B------:R-:W-:-:S04]  /*0510*/  FMNMX3 R10, R10, R14, R15, !PT ;  /* 0x0000000e0a0a7276 */ /* 0x000fc8000780000f */
[----:B------:R-:W-:-:S04]  /*0520*/  FMNMX3 R10, R10, R16, R17, !PT ;  /* 0x000000100a0a7276 */ /* 0x000fc80007800011 */
[----:B--2---:R-:W-:Y:S02]  /*0530*/  FMNMX3 R7, R10, R18, R7, !PT ;  /* 0x000000120a077276 */ /* 0x004fe40007800007 */
[----:B------:R-:W-:Y:S02]  /*0540*/  IADD3.X R10, PT, PT, RZ, R5, RZ, P3, !PT ;  /* 0x00000005ff0a7210 */ /* 0x000fe40001ffe4ff */
[----:B---3--:R-:W-:Y:S01]  /*0550*/  FMNMX3 R7, R7, R20, R19, !PT ;  /* 0x0000001407077276 */ /* 0x008fe20007800013 */
[----:B------:R-:W-:Y:S06]  /*0560*/  @P1 BRA `(.L_x_16971) ;  /* 0xfffffffc00801947 */ /* 0x000fec000383ffff */
.L_x_16970:
[----:B------:R-:W-:Y:S05]  /*0570*/  BSYNC.RECONVERGENT B1 ;  /* 0x0000000000017941 */ /* 0x000fea0003800200 */
.L_x_16969:
[----:B------:R-:W-:Y:S05]  /*0580*/  @!P2 BRA `(.L_x_16968) ;  /* 0x000000040020a947 */ /* 0x000fea0003800000 */
[----:B------:R-:W-:Y:S01]  /*0590*/  IADD3 R8, PT, PT, R8, -0x1, RZ ;  /* 0xffffffff08087810 */ /* 0x000fe20007ffe0ff */
[----:B------:R-:W-:Y:S01]  /*05a0*/  BSSY.RECONVERGENT B1, `(.L_x_16972) ;  /* 0x000001b000017945 */ /* 0x000fe20003800200 */
[----:B------:R-:W-:Y:S02]  /*05b0*/  ISETP.NE.AND P2, PT, R25, RZ, PT ;  /* 0x000000ff1900720c */ /* 0x000fe40003f45270 */
[----:B------:R-:W-:-:S13]  /*05c0*/  ISETP.GE.U32.AND P1, PT, R8, 0x7, PT ;  /* 0x000000070800780c */ /* 0x000fda0003f26070 */
[----:B------:R-:W-:Y:S05]  /*05d0*/  @!P1 BRA `(.L_x_16973) ;  /* 0x00000000005c9947 */ /* 0x000fea0003800000 */
[----:B------:R-:W0:Y:S01]  /*05e0*/  LDC.64 R10, c[0x0][0x388] ;  /* 0x0000e200ff0a7b82 */ /* 0x000e220000000a00 */
[----:B------:R-:W-:Y:S01]  /*05f0*/  HFMA2 R9, -RZ, RZ, 0, 0 ;  /* 0x00000000ff097431 */ /* 0x000fe200000001ff */
[----:B------:R-:W-:-:S06]  /*0600*/  MOV R8, R6 ;  /* 0x0000000600087202 */ /* 0x000fcc0000000f00 */
[----:B------:R-:W1:Y:S01]  /*0610*/  LDC.64 R4, c[0x0][0x380] ;  /* 0x0000e000ff047b82 */ /* 0x000e620000000a00 */
[C---:B0-----:R-:W-:Y:S02]  /*0620*/  IMAD R12, R10.reuse, UR4, RZ ;  /* 0x000000040a0c7c24 */ /* 0x041fe4000f8e02ff */
[----:B------:R-:W-:-:S04]  /*0630*/  IMAD.WIDE.U32 R8, R10, UR6, R8 ;  /* 0x000000060a087c25 */ /* 0x000fc8000f8e0008 */
[----:B------:R-:W-:Y:S01]  /*0640*/  IMAD R11, R11, UR6, R12 ;  /* 0x000000060b0b7c24 */ /* 0x000fe2000f8e020c */
[----:B-1----:R-:W-:-:S03]  /*0650*/  LEA R4, P1, R8, R4, 0x2 ;  /* 0x0000000408047211 */ /* 0x002fc600078210ff */
[----:B------:R-:W-:-:S05]  /*0660*/  IMAD.IADD R9, R11, 0x1, R9 ;  /* 0x000000010b097824 */ /* 0x000fca00078e0209 */
[----:B------:R-:W-:-:S05]  /*0670*/  LEA.HI.X R5, R8, R5, R9, 0x2, P1 ;  /* 0x0000000508057211 */ /* 0x000fca00008f1409 */
[----:B------:R-:W2:Y:S04]  /*0680*/  LDG.E R8, desc[UR12][R4.64] ;  /* 0x0000000c04087981 */ /* 0x000ea8000c1e1900 */
[----:B------:R-:W2:Y:S04]  /*0690*/  LDG.E R9, desc[UR12][R4.64+0x1000] ;  /* 0x0010000c04097981 */ /* 0x000ea8000c1e1900 */
[----:B------:R-:W3:Y:S04]  /*06a0*/  LDG.E R11, desc[UR12][R4.64+0x2000] ;  /* 0x0020000c040b7981 */ /* 0x000ee8000c1e1900 */
[----:B------:R-:W3:Y:S04]  /*06b0*/  LDG.E R10, desc[UR12][R4.64+0x3000] ;  /* 0x0030000c040a7981 */ /* 0x000ee8000c1e1900 */
[----:B------:R-:W4:Y:S04]  /*06c0*/  LDG.E R13, desc[UR12][R4.64+0x4000] ;  /* 0x0040000c040d7981 */ /* 0x000f28000c1e1900 */
[----:B------:R-:W4:Y:S04]  /*06d0*/  LDG.E R12, desc[UR12][R4.64+0x5000] ;  /* 0x0050000c040c7981 */ /* 0x000f28000c1e1900 */
[----:B------:R-:W5:Y:S04]  /*06e0*/  LDG.E R15, desc[UR12][R4.64+0x6000] ;  /* 0x0060000c040f7981 */ /* 0x000f68000c1e1900 */
[----:B------:R-:W5:Y:S01]  /*06f0*/  LDG.E R14, desc[UR12][R4.64+0x7000] ;  /* 0x0070000c040e7981 */ /* 0x000f62000c1e1900 */
[----:B------:R-:W-:-:S02]  /*0700*/  IADD3 R6, PT, PT, R6, 0x2000, RZ ;  /* 0x0000200006067810 */ /* 0x000fc40007ffe0ff */
[----:B--2---:R-:W-:-:S04]  /*0710*/  FMNMX3 R8, R7, R8, R9, !PT ;  /* 0x0000000807087276 */ /* 0x004fc80007800009 */
[----:B---3--:R-:W-:-:S04]  /*0720*/  FMNMX3 R8, R8, R11, R10, !PT ;  /* 0x0000000b08087276 */ /* 0x008fc8000780000a */
[----:B----4-:R-:W-:-:S04]  /*0730*/  FMNMX3 R8, R8, R13, R12, !PT ;  /* 0x0000000d08087276 */ /* 0x010fc8000780000c */
[----:B-----5:R-:W-:-:S07]  /*0740*/  FMNMX3 R7, R8, R15, R14, !PT ;  /* 0x0000000f08077276 */ /* 0x020fce000780000e */
.L_x_16973:
[----:B------:R-:W-:Y:S05]  /*0750*/  BSYNC.RECONVERGENT B1 ;  /* 0x0000000000017941 */ /* 0x000fea0003800200 */
.L_x_16972:
[----:B------:R-:W-:Y:S05]  /*0760*/  @!P2 BRA `(.L_x_16968) ;  /* 0x0000000000a8a947 */ /* 0x000fea0003800000 */
[----:B------:R-:W-:Y:S01]  /*0770*/  ISETP.GE.U32.AND P1, PT, R24, 0x3, PT ;  /* 0x000000031800780c */ /* 0x000fe20003f26070 */
[----:B------:R-:W-:Y:S01]  /*0780*/  BSSY.RECONVERGENT B1, `(.L_x_16974) ;  /* 0x0000014000017945 */ /* 0x000fe20003800200 */
[----:B------:R-:W-:-:S11]  /*0790*/  ISETP.NE.AND P2, PT, R3, RZ, PT ;  /* 0x000000ff0300720c */ /* 0x000fd60003f45270 */
        /* <DEDUP_REMOVED lines=8> */
[----:B-1----:R-:W-:-:S04]  /*0820*/  LEA R4, P1, R8, R4, 0x2 ;  /* 0x0000000408047211 */ /* 0x002fc800078210ff */
[----:B------:R-:W-:-:S04]  /*0830*/  IADD3 R11, PT, PT, R11, R9, RZ ;  /* 0x000000090b0b7210 */ /* 0x000fc80007ffe0ff */
[----:B------:R-:W-:-:S05]  /*0840*/  LEA.HI.X R5, R8, R5, R11, 0x2, P1 ;  /* 0x0000000508057211 */ /* 0x000fca00008f140b */
[----:B------:R-:W2:Y:S04]  /*0850*/  LDG.E R8, desc[UR12][R4.64] ;  /* 0x0000000c04087981 */ /* 0x000ea8000c1e1900 */
[----:B------:R-:W2:Y:S04]  /*0860*/  LDG.E R9, desc[UR12][R4.64+0x1000] ;  /* 0x0010000c04097981 */ /* 0x000ea8000c1e1900 */
[----:B------:R-:W3:Y:S04]  /*0870*/  LDG.E R10, desc[UR12][R4.64+0x2000] ;  /* 0x0020000c040a7981 */ /* 0x000ee8000c1e1900 */
[----:B------:R-:W3:Y:S01]  /*0880*/  LDG.E R11, desc[UR12][R4.64+0x3000] ;  /* 0x0030000c040b7981 */ /* 0x000ee2000c1e1900 */
[----:B------:R-:W-:-:S02]  /*0890*/  IADD3 R6, PT, PT, R6, 0x1000, RZ ;  /* 0x0000100006067810 */ /* 0x000fc40007ffe0ff */
[----:B--2---:R-:W-:-:S04]  /*08a0*/  FMNMX3 R7, R7, R8, R9, !PT ;  /* 0x0000000807077276 */ /* 0x004fc80007800009 */
[----:B---3--:R-:W-:-:S07]  /*08b0*/  FMNMX3 R7, R7, R10, R11, !PT ;  /* 0x0000000a07077276 */ /* 0x008fce000780000b */
.L_x_16975:
[----:B------:R-:W-:Y:S05]  /*08c0*/  BSYNC.RECONVERGENT B1 ;  /* 0x0000000000017941 */ /* 0x000fea0003800200 */
.L_x_16974:
        /* <DEDUP_REMOVED lines=11> */
[----:B------:R-:W2:Y:S01]  /*0980*/  LDG.E R6, desc[UR12][R4.64] ;  /* 0x0000000c04067981 */ /* 0x000ea2000c1e1900 */
[----:B------:R-:W-:Y:S02]  /*0990*/  ISETP.NE.AND P1, PT, R3, 0x1, PT ;  /* 0x000000010300780c */ /* 0x000fe40003f25270 */
[----:B--2---:R-:W-:-:S11]  /*09a0*/  FMNMX R7, R7, R6, !PT ;  /* 0x0000000607077209 */ /* 0x004fd60007800000 */
[----:B------:R-:W-:Y:S05]  /*09b0*/  @!P1 BRA `(.L_x_16968) ;  /* 0x0000000000149947 */ /* 0x000fea0003800000 */
[----:B------:R-:W-:Y:S01]  /*09c0*/  ISETP.NE.AND P1, PT, R3, 0x2, PT ;  /* 0x000000020300780c */ /* 0x000fe20003f25270 */
[----:B------:R-:W2:-:S12]  /*09d0*/  LDG.E R6, desc[UR12][R4.64+0x1000] ;  /* 0x0010000c04067981 */ /* 0x000e98000c1e1900 */
[----:B------:R-:W3:Y:S01]  /*09e0*/  @P1 LDG.E R8, desc[UR12][R4.64+0x2000] ;  /* 0x0020000c04081981 */ /* 0x000ee2000c1e1900 */
[----:B--2---:R-:W-:-:S04]  /*09f0*/  FMNMX R7, R7, R6, !PT ;  /* 0x0000000607077209 */ /* 0x004fc80007800000 */
[----:B---3--:R-:W-:-:S07]  /*0a00*/  @P1 FMNMX R7, R7, R8, !PT ;  /* 0x0000000807071209 */ /* 0x008fce0007800000 */
.L_x_16968:
[----:B------:R-:W-:Y:S05]  /*0a10*/  BSYNC.RECONVERGENT B0 ;  /* 0x0000000000007941 */ /* 0x000fea0003800200 */
.L_x_16967:
        /* <DEDUP_REMOVED lines=24> */
.L_x_16977:
[----:B------:R-:W-:Y:S05]  /*0ba0*/  BSYNC.RECONVERGENT B0 ;  /* 0x0000000000007941 */ /* 0x000fea0003800200 */
.L_x_16976:
        /* <DEDUP_REMOVED lines=33> */
.L_x_16979:
[----:B------:R-:W-:Y:S05]  /*0dc0*/  BSYNC.RECONVERGENT B0 ;  /* 0x0000000000007941 */ /* 0x000fea0003800200 */
.L_x_16978:
        /* <DEDUP_REMOVED lines=10> */
[----:B------:R-:W-:Y:S01]  /*0e70*/  IMAD.MOV.U32 R12, RZ, RZ, RZ ;  /* 0x000000ffff0c7224 */ /* 0x000fe200078e00ff */
[----:B------:R-:W-:-:S10]  /*0e80*/  MOV R10, R0 ;  /* 0x00000000000a7202 */ /* 0x000fd40000000f00 */
[----:B------:R-:W-:Y:S05]  /*0e90*/  @!P6 BRA `(.L_x_16983) ;  /* 0x00000004008ce947 */ /* 0x000fea0003800000 */
[----:B------:R-:W-:Y:S01]  /*0ea0*/  HFMA2 R12, -RZ, RZ, 0, 0 ;  /* 0x00000000ff0c7431 */ /* 0x000fe200000001ff */
[----:B------:R-:W-:Y:S02]  /*0eb0*/  MOV R11, RZ ;  /* 0x000000ff000b7202 */ /* 0x000fe40000000f00 */
[----:B------:R-:W-:-:S07]  /*0ec0*/  MOV R10, R0 ;  /* 0x00000000000a7202 */ /* 0x000fce0000000f00 */
.L_x_16984:
        /* <DEDUP_REMOVED lines=10> */
[----:B------:R-:W4:Y:S04]  /*0f70*/  LDG.E R23, desc[UR12][R4.64] ;  /* 0x0000000c04177981 */ /* 0x000f28000c1e1900 */
[----:B------:R-:W2:Y:S04]  /*0f80*/  LDG.E R29, desc[UR12][R4.64+0x1000] ;  /* 0x0010000c041d7981 */ /* 0x000ea8000c1e1900 */
[----:B------:R-:W3:Y:S04]  /*0f90*/  LDG.E R21, desc[UR12][R4.64+0x2000] ;  /* 0x0020000c04157981 */ /* 0x000ee8000c1e1900 */
[----:B------:R-:W5:Y:S04]  /*0fa0*/  LDG.E R19, desc[UR12][R4.64+0x3000] ;  /* 0x0030000c04137981 */ /* 0x000f68000c1e1900 */
[----:B------:R-:W3:Y:S04]  /*0fb0*/  LDG.E R17, desc[UR12][R4.64+0x4000] ;  /* 0x0040000c04117981 */ /* 0x000ee8000c1e1900 */
[----:B------:R-:W5:Y:S04]  /*0fc0*/  LDG.E R15, desc[UR12][R4.64+0x5000] ;  /* 0x0050000c040f7981 */ /* 0x000f68000c1e1900 */
[----:B------:R-:W5:Y:S04]  /*0fd0*/  LDG.E R9, desc[UR12][R4.64+0x6000] ;  /* 0x0060000c04097981 */ /* 0x000f68000c1e1900 */
[----:B------:R0:W5:Y:S01]  /*0fe0*/  LDG.E R13, desc[UR12][R4.64+0x7000] ;  /* 0x0070000c040d7981 */ /* 0x000162000c1e1900 */
[----:B------:R-:W-:-:S02]  /*0ff0*/  MOV R7, 0x3bbb989d ;  /* 0x3bbb989d00077802 */ /* 0x000fc40000000f00 */
[----:B------:R-:W-:Y:S02]  /*1000*/  MOV R6, 0x437c0000 ;  /* 0x437c000000067802 */ /* 0x000fe40000000f00 */
[----:B------:R-:W-:Y:S02]  /*1010*/  IADD3 R11, PT, PT, R11, 0x8, RZ ;  /* 0x000000080b0b7810 */ /* 0x000fe40007ffe0ff */
[----:B------:R-:W-:Y:S02]  /*1020*/  IADD3 R10, PT, PT, R10, 0x2000, RZ ;  /* 0x000020000a0a7810 */ /* 0x000fe40007ffe0ff */
[----:B------:R-:W-:Y:S01]  /*1030*/  ISETP.NE.AND P6, PT, R11, R2, PT ;  /* 0x000000020b00720c */ /* 0x000fe20003fc5270 */
[----:B----4-:R-:W-:-:S04]  /*1040*/  FADD R18, -R20, R23 ;  /* 0x0000001714127221 */ /* 0x010fc80000000100 */
[----:B------:R-:W-:Y:S01]  /*1050*/  FFMA.SAT R23, R18, R7, 0.5 ;  /* 0x3f00000012177423 */ /* 0x000fe20000002007 */
[----:B--2---:R-:W-:-:S03]  /*1060*/  FADD R8, -R20, R29 ;  /* 0x0000001d14087221 */ /* 0x004fc60000000100 */
[----:B------:R-:W-:Y:S01]  /*1070*/  FFMA.RM R16, R23, R6, 12582913 ;  /* 0x4b40000117107423 */ /* 0x000fe20000004006 */
[----:B------:R-:W-:-:S03]  /*1080*/  FFMA.SAT R29, R8, R7, 0.5 ;  /* 0x3f000000081d7423 */ /* 0x000fc60000002007 */
[----:B------:R-:W-:Y:S01]  /*1090*/  FADD R23, R16, -12583039 ;  /* 0xcb40007f10177421 */ /* 0x000fe20000000000 */
[----:B------:R-:W-:-:S03]  /*10a0*/  FFMA.RM R14, R29, R6, 12582913 ;  /* 0x4b4000011d0e7423 */ /* 0x000fc60000004006 */
[----:B------:R-:W-:Y:S01]  /*10b0*/  FFMA R23, R18, 1.4426950216293334961, -R23 ;  /* 0x3fb8aa3b12177823 */ /* 0x000fe20000000817 */
[----:B---3--:R-:W-:-:S03]  /*10c0*/  FADD R22, -R20, R17 ;  /* 0x0000001114167221 */ /* 0x008fc60000000100 */
[----:B0-----:R-:W-:Y:S01]  /*10d0*/  FFMA R5, R18, 1.925963033500011079e-08, R23 ;  /* 0x32a5706012057823 */ /* 0x001fe20000000017 */
[----:B------:R-:W-:-:S04]  /*10e0*/  FADD R23, R14, -12583039 ;  /* 0xcb40007f0e177421 */ /* 0x000fc80000000000 */
[C---:B------:R-:W-:Y:S01]  /*10f0*/  FFMA R23, R8.reuse, 1.4426950216293334961, -R23 ;  /* 0x3fb8aa3b08177823 */ /* 0x040fe20000000817 */
[----:B------:R-:W0:Y:S03]  /*1100*/  MUFU.EX2 R5, R5 ;  /* 0x0000000500057308 */ /* 0x000e260000000800 */
[----:B------:R-:W-:Y:S01]  /*1110*/  FFMA R18, R8, 1.925963033500011079e-08, R23 ;  /* 0x32a5706008127823 */ /* 0x000fe20000000017 */
[----:B------:R-:W-:Y:S01]  /*1120*/  FADD R8, -R20, R21 ;  /* 0x0000001514087221 */ /* 0x000fe20000000100 */
[----:B------:R-:W-:Y:S02]  /*1130*/  IMAD.SHL.U32 R21, R16, 0x800000, RZ ;  /* 0x0080000010157824 */ /* 0x000fe400078e00ff */
[----:B-----5:R-:W-:Y:S01]  /*1140*/  FADD R16, -R20, R19 ;  /* 0x0000001314107221 */ /* 0x020fe20000000100 */
[-C--:B------:R-:W-:Y:S01]  /*1150*/  FFMA.SAT R19, R8, R7.reuse, 0.5 ;  /* 0x3f00000008137423 */ /* 0x080fe20000002007 */
[----:B------:R-:W1:Y:S02]  /*1160*/  MUFU.EX2 R18, R18 ;  /* 0x0000001200127308 */ /* 0x000e640000000800 */
[----:B------:R-:W-:Y:S01]  /*1170*/  FFMA.SAT R23, R16, R7, 0.5 ;  /* 0x3f00000010177423 */ /* 0x000fe20000002007 */
[----:B------:R-:W-:-:S04]  /*1180*/  FFMA.RM R4, R19, R6, 12582913 ;  /* 0x4b40000113047423 */ /* 0x000fc80000004006 */
[----:B------:R-:W-:Y:S01]  /*1190*/  FADD R17, R4, -12583039 ;  /* 0xcb40007f04117421 */ /* 0x000fe20000000000 */
[----:B0-----:R-:W-:Y:S01]  /*11a0*/  FFMA R21, R21, R5, R12 ;  /* 0x0000000515157223 */ /* 0x001fe2000000000c */
[----:B------:R-:W-:Y:S01]  /*11b0*/  SHF.L.U32 R12, R14, 0x17, RZ ;  /* 0x000000170e0c7819 */ /* 0x000fe200000006ff */
[----:B------:R-:W-:Y:S01]  /*11c0*/  FFMA.RM R5, R23, R6, 12582913 ;  /* 0x4b40000117057423 */ /* 0x000fe20000004006 */
[----:B------:R-:W-:-:S03]  /*11d0*/  FFMA R17, R8, 1.4426950216293334961, -R17 ;  /* 0x3fb8aa3b08117823 */ /* 0x000fc60000000811 */
[C---:B------:R-:W-:Y:S01]  /*11e0*/  FADD R19, R5.reuse, -12583039 ;  /* 0xcb40007f05137421 */ /* 0x040fe20000000000 */
[----:B------:R-:W-:Y:S01]  /*11f0*/  SHF.L.U32 R5, R5, 0x17, RZ ;  /* 0x0000001705057819 */ /* 0x000fe200000006ff */
[----:B-1----:R-:W-:Y:S01]  /*1200*/  FFMA R12, R12, R18, R21 ;  /* 0x000000120c0c7223 */ /* 0x002fe20000000015 */
[-C--:B------:R-:W-:Y:S01]  /*1210*/  FFMA.SAT R21, R22, R7.reuse, 0.5 ;  /* 0x3f00000016157423 */ /* 0x080fe20000002007 */
[----:B------:R-:W-:Y:S01]  /*1220*/  FADD R18, -R20, R15 ;  /* 0x0000000f14127221 */ /* 0x000fe20000000100 */
[----:B------:R-:W-:Y:S01]  /*1230*/  FFMA R15, R8, 1.925963033500011079e-08, R17 ;  /* 0x32a57060080f7823 */ /* 0x000fe20000000011 */
[----:B------:R-:W-:Y:S01]  /*1240*/  FFMA R19, R16, 1.4426950216293334961, -R19 ;  /* 0x3fb8aa3b10137823 */ /* 0x000fe20000000813 */
[-C--:B------:R-:W-:Y:S01]  /*1250*/  FFMA.RM R14, R21, R6.reuse, 12582913 ;  /* 0x4b400001150e7423 */ /* 0x080fe20000004006 */
[-C--:B------:R-:W-:Y:S02]  /*1260*/  FFMA.SAT R21, R18, R7.reuse, 0.5 ;  /* 0x3f00000012157423 */ /* 0x080fe40000002007 */
[----:B------:R-:W-:Y:S01]  /*1270*/  FFMA R19, R16, 1.925963033500011079e-08, R19 ;  /* 0x32a5706010137823 */ /* 0x000fe20000000013 */
[----:B------:R-:W-:Y:S01]  /*1280*/  FADD R16, -R20, R9 ;  /* 0x0000000914107221 */ /* 0x000fe20000000100 */
[----:B------:R-:W-:Y:S01]  /*1290*/  FFMA.RM R8, R21, R6, 12582913 ;  /* 0x4b40000115087423 */ /* 0x000fe20000004006 */
[----:B------:R-:W-:Y:S01]  /*12a0*/  FADD R17, R14, -12583039 ;  /* 0xcb40007f0e117421 */ /* 0x000fe20000000000 */
[----:B------:R-:W0:Y:S01]  /*12b0*/  MUFU.EX2 R15, R15 ;  /* 0x0000000f000f7308 */ /* 0x000e220000000800 */
[----:B------:R-:W-:Y:S01]  /*12c0*/  FFMA.SAT R23, R16, R7, 0.5 ;  /* 0x3f00000010177423 */ /* 0x000fe20000002007 */
[----:B------:R-:W-:Y:S01]  /*12d0*/  FADD R21, R8, -12583039 ;  /* 0xcb40007f08157421 */ /* 0x000fe20000000000 */
[----:B------:R-:W-:-:S03]  /*12e0*/  FFMA R17, R22, 1.4426950216293334961, -R17 ;  /* 0x3fb8aa3b16117823 */ /* 0x000fc60000000811 */
[----:B------:R-:W-:Y:S01]  /*12f0*/  FFMA R21, R18, 1.4426950216293334961, -R21 ;  /* 0x3fb8aa3b12157823 */ /* 0x000fe20000000815 */
[----:B------:R-:W-:Y:S01]  /*1300*/  FFMA R17, R22, 1.925963033500011079e-08, R17 ;  /* 0x32a5706016117823 */ /* 0x000fe20000000011 */
[----:B------:R1:W2:Y:S02]  /*1310*/  MUFU.EX2 R9, R19 ;  /* 0x0000001300097308 */ /* 0x0002a40000000800 */
[----:B------:R-:W-:Y:S01]  /*1320*/  FFMA R21, R18, 1.925963033500011079e-08, R21 ;  /* 0x32a5706012157823 */ /* 0x000fe20000000015 */
[----:B------:R-:W-:Y:S01]  /*1330*/  FADD R18, -R20, R13 ;  /* 0x0000000d14127221 */ /* 0x000fe20000000100 */
[----:B------:R-:W-:-:S03]  /*1340*/  FFMA.RM R13, R23, R6, 12582913 ;  /* 0x4b400001170d7423 */ /* 0x000fc60000004006 */
[----:B------:R-:W-:Y:S01]  /*1350*/  FFMA.SAT R23, R18, R7, 0.5 ;  /* 0x3f00000012177423 */ /* 0x000fe20000002007 */
[----:B------:R-:W-:Y:S01]  /*1360*/  FADD R7, R13, -12583039 ;  /* 0xcb40007f0d077421 */ /* 0x000fe20000000000 */
[----:B------:R-:W3:Y:S02]  /*1370*/  MUFU.EX2 R17, R17 ;  /* 0x0000001100117308 */ /* 0x000ee40000000800 */
[----:B------:R-:W-:Y:S01]  /*1380*/  FFMA.RM R6, R23, R6, 12582913 ;  /* 0x4b40000117067423 */ /* 0x000fe20000004006 */
[----:B------:R-:W-:-:S03]  /*1390*/  FFMA R23, R16, 1.4426950216293334961, -R7 ;  /* 0x3fb8aa3b10177823 */ /* 0x000fc60000000807 */
[----:B-1----:R-:W-:Y:S01]  /*13a0*/  FADD R19, R6, -12583039 ;  /* 0xcb40007f06137421 */ /* 0x002fe20000000000 */
[----:B------:R-:W-:Y:S01]  /*13b0*/  FFMA R23, R16, 1.925963033500011079e-08, R23 ;  /* 0x32a5706010177823 */ /* 0x000fe20000000017 */
[----:B------:R-:W1:Y:S02]  /*13c0*/  MUFU.EX2 R7, R21 ;  /* 0x0000001500077308 */ /* 0x000e640000000800 */
[----:B------:R-:W-:Y:S01]  /*13d0*/  FFMA R29, R18, 1.4426950216293334961, -R19 ;  /* 0x3fb8aa3b121d7823 */ /* 0x000fe20000000813 */
[----:B------:R-:W-:-:S03]  /*13e0*/  SHF.L.U32 R19, R4, 0x17, RZ ;  /* 0x0000001704137819 */ /* 0x000fc600000006ff */
[----:B------:R-:W-:Y:S02]  /*13f0*/  FFMA R29, R18, 1.925963033500011079e-08, R29 ;  /* 0x32a57060121d7823 */ /* 0x000fe4000000001d */
[----:B------:R-:W4:Y:S01]  /*1400*/  MUFU.EX2 R4, R23 ;  /* 0x0000001700047308 */ /* 0x000f220000000800 */
[----:B0-----:R-:W-:Y:S01]  /*1410*/  FFMA R12, R19, R15, R12 ;  /* 0x0000000f130c7223 */ /* 0x001fe2000000000c */
[----:B------:R-:W-:-:S03]  /*1420*/  SHF.L.U32 R15, R14, 0x17, RZ ;  /* 0x000000170e0f7819 */ /* 0x000fc600000006ff */
[----:B--2---:R-:W-:Y:S01]  /*1430*/  FFMA R12, R5, R9, R12 ;  /* 0x00000009050c7223 */ /* 0x004fe2000000000c */
[----:B------:R-:W-:Y:S02]  /*1440*/  SHF.L.U32 R5, R8, 0x17, RZ ;  /* 0x0000001708057819 */ /* 0x000fe400000006ff */
[----:B------:R-:W0:Y:S01]  /*1450*/  MUFU.EX2 R29, R29 ;  /* 0x0000001d001d7308 */ /* 0x000e220000000800 */
[----:B---3--:R-:W-:Y:S01]  /*1460*/  FFMA R12, R15, R17, R12 ;  /* 0x000000110f0c7223 */ /* 0x008fe2000000000c */
[----:B------:R-:W-:-:S03]  /*1470*/  SHF.L.U32 R8, R13, 0x17, RZ ;  /* 0x000000170d087819 */ /* 0x000fc600000006ff */
[----:B-1----:R-:W-:Y:S01]  /*1480*/  FFMA R5, R5, R7, R12 ;  /* 0x0000000705057223 */ /* 0x002fe2000000000c */
[----:B------:R-:W-:-:S03]  /*1490*/  SHF.L.U32 R7, R6, 0x17, RZ ;  /* 0x0000001706077819 */ /* 0x000fc600000006ff */
[----:B----4-:R-:W-:-:S04]  /*14a0*/  FFMA R4, R8, R4, R5 ;  /* 0x0000000408047223 */ /* 0x010fc80000000005 */
[----:B0-----:R-:W-:Y:S01]  /*14b0*/  FFMA R12, R7, R29, R4 ;  /* 0x0000001d070c7223 */ /* 0x001fe20000000004 */
[----:B------:R-:W-:Y:S06]  /*14c0*/  @P6 BRA `(.L_x_16984) ;  /* 0xfffffff800806947 */ /* 0x000fec000383ffff */
.L_x_16983:
[----:B------:R-:W-:Y:S05]  /*14d0*/  BSYNC.RECONVERGENT B1 ;  /* 0x0000000000017941 */ /* 0x000fea0003800200 */
.L_x_16982:
[----:B------:R-:W-:-:S13]  /*14e0*/  ISETP.NE.AND P6, PT, R25, RZ, PT ;  /* 0x000000ff1900720c */ /* 0x000fda0003fc5270 */
[----:B------:R-:W-:Y:S05]  /*14f0*/  @!P6 BRA `(.L_x_16981) ;  /* 0x0000000400d4e947 */ /* 0x000fea0003800000 */
[----:B------:R-:W-:Y:S01]  /*1500*/  ISETP.GE.U32.AND P6, PT, R24, 0x3, PT ;  /* 0x000000031800780c */ /* 0x000fe20003fc6070 */
[----:B------:R-:W-:-:S12]  /*1510*/  BSSY.RECONVERGENT B1, `(.L_x_16985) ;  /* 0x0000036000017945 */ /* 0x000fd80003800200 */
[----:B------:R-:W-:Y:S05]  /*1520*/  @!P6 BRA `(.L_x_16986) ;  /* 0x0000000000d0e947 */ /* 0x000fea0003800000 */
[----:B0-2---:R-:W0:Y:S01]  /*1530*/  LDC.64 R8, c[0x0][0x388] ;  /* 0x0000e200ff087b82 */ /* 0x005e220000000a00 */
[----:B------:R-:W-:-:S07]  /*1540*/  IMAD.MOV.U32 R11, RZ, RZ, RZ ;  /* 0x000000ffff0b7224 */ /* 0x000fce00078e00ff */
[----:B------:R-:W2:Y:S01]  /*1550*/  LDC.64 R6, c[0x0][0x380] ;  /* 0x0000e000ff067b82 */ /* 0x000ea20000000a00 */
[C---:B0-----:R-:W-:Y:S02]  /*1560*/  IMAD R14, R8.reuse, UR4, RZ ;  /* 0x00000004080e7c24 */ /* 0x041fe4000f8e02ff */
[----:B-1-3--:R-:W-:-:S04]  /*1570*/  IMAD.WIDE.U32 R4, R8, UR6, R10 ;  /* 0x0000000608047c25 */ /* 0x00afc8000f8e000a */
[----:B------:R-:W-:Y:S01]  /*1580*/  IMAD R9, R9, UR6, R14 ;  /* 0x0000000609097c24 */ /* 0x000fe2000f8e020e */
[----:B--2---:R-:W-:-:S04]  /*1590*/  LEA R6, P6, R4, R6, 0x2 ;  /* 0x0000000604067211 */ /* 0x004fc800078c10ff */
[----:B------:R-:W-:-:S04]  /*15a0*/  IADD3 R5, PT, PT, R9, R5, RZ ;  /* 0x0000000509057210 */ /* 0x000fc80007ffe0ff */
[----:B------:R-:W-:-:S05]  /*15b0*/  LEA.HI.X R7, R4, R7, R5, 0x2, P6 ;  /* 0x0000000704077211 */ /* 0x000fca00030f1405 */
[----:B------:R-:W4:Y:S04]  /*15c0*/  LDG.E R5, desc[UR12][R6.64] ;  /* 0x0000000c06057981 */ /* 0x000f28000c1e1900 */
[----:B------:R-:W2:Y:S04]  /*15d0*/  LDG.E R13, desc[UR12][R6.64+0x1000] ;  /* 0x0010000c060d7981 */ /* 0x000ea8000c1e1900 */
[----:B------:R-:W3:Y:S04]  /*15e0*/  LDG.E R9, desc[UR12][R6.64+0x2000] ;  /* 0x0020000c06097981 */ /* 0x000ee8000c1e1900 */
[----:B------:R0:W5:Y:S01]  /*15f0*/  LDG.E R17, desc[UR12][R6.64+0x3000] ;  /* 0x0030000c06117981 */ /* 0x000162000c1e1900 */
[----:B------:R-:W-:Y:S01]  /*1600*/  HFMA2 R4, -RZ, RZ, 0.96630859375, -0.0022525787353515625 ;  /* 0x3bbb989dff047431 */ /* 0x000fe200000001ff */
[----:B------:R-:W-:-:S02]  /*1610*/  MOV R11, 0x437c0000 ;  /* 0x437c0000000b7802 */ /* 0x000fc40000000f00 */
[----:B------:R-:W-:Y:S01]  /*1620*/  IADD3 R10, PT, PT, R10, 0x1000, RZ ;  /* 0x000010000a0a7810 */ /* 0x000fe20007ffe0ff */
[----:B----4-:R-:W-:-:S04]  /*1630*/  FADD R15, -R20, R5 ;  /* 0x00000005140f7221 */ /* 0x010fc80000000100 */
[----:B------:R-:W-:Y:S01]  /*1640*/  FFMA.SAT R8, R15, R4, 0.5 ;  /* 0x3f0000000f087423 */ /* 0x000fe20000002004 */
[----:B--2---:R-:W-:-:S03]  /*1650*/  FADD R13, -R20, R13 ;  /* 0x0000000d140d7221 */ /* 0x004fc60000000100 */
[-C--:B------:R-:W-:Y:S01]  /*1660*/  FFMA.RM R8, R8, R11.reuse, 12582913 ;  /* 0x4b40000108087423 */ /* 0x080fe2000000400b */
[-C--:B------:R-:W-:Y:S01]  /*1670*/  FFMA.SAT R16, R13, R4.reuse, 0.5 ;  /* 0x3f0000000d107423 */ /* 0x080fe20000002004 */
[----:B---3--:R-:W-:Y:S02]  /*1680*/  FADD R9, -R20, R9 ;  /* 0x0000000914097221 */ /* 0x008fe40000000100 */
[----:B------:R-:W-:Y:S01]  /*1690*/  FADD R14, R8, -12583039 ;  /* 0xcb40007f080e7421 */ /* 0x000fe20000000000 */
[-C--:B------:R-:W-:Y:S01]  /*16a0*/  FFMA.RM R5, R16, R11.reuse, 12582913 ;  /* 0x4b40000110057423 */ /* 0x080fe2000000400b */
[-C--:B0-----:R-:W-:Y:S01]  /*16b0*/  FFMA.SAT R6, R9, R4.reuse, 0.5 ;  /* 0x3f00000009067423 */ /* 0x081fe20000002004 */
[----:B-----5:R-:W-:Y:S01]  /*16c0*/  FADD R7, -R20, R17 ;  /* 0x0000001114077221 */ /* 0x020fe20000000100 */
[----:B------:R-:W-:Y:S01]  /*16d0*/  FFMA R14, R15, 1.4426950216293334961, -R14 ;  /* 0x3fb8aa3b0f0e7823 */ /* 0x000fe2000000080e */
[----:B------:R-:W-:Y:S01]  /*16e0*/  FADD R16, R5, -12583039 ;  /* 0xcb40007f05107421 */ /* 0x000fe20000000000 */
[-C--:B------:R-:W-:Y:S01]  /*16f0*/  FFMA.RM R6, R6, R11.reuse, 12582913 ;  /* 0x4b40000106067423 */ /* 0x080fe2000000400b */
[----:B------:R-:W-:Y:S01]  /*1700*/  FFMA.SAT R18, R7, R4, 0.5 ;  /* 0x3f00000007127423 */ /* 0x000fe20000002004 */
[----:B------:R-:W-:Y:S01]  /*1710*/  FFMA R15, R15, 1.925963033500011079e-08, R14 ;  /* 0x32a570600f0f7823 */ /* 0x000fe2000000000e */
[----:B------:R-:W-:Y:S01]  /*1720*/  FFMA R16, R13, 1.4426950216293334961, -R16 ;  /* 0x3fb8aa3b0d107823 */ /* 0x000fe20000000810 */
[----:B------:R-:W-:Y:S01]  /*1730*/  FADD R14, R6, -12583039 ;  /* 0xcb40007f060e7421 */ /* 0x000fe20000000000 */
[----:B------:R-:W-:-:S02]  /*1740*/  FFMA.RM R11, R18, R11, 12582913 ;  /* 0x4b400001120b7423 */ /* 0x000fc4000000400b */
[----:B------:R-:W-:Y:S01]  /*1750*/  FFMA R4, R13, 1.925963033500011079e-08, R16 ;  /* 0x32a570600d047823 */ /* 0x000fe20000000010 */
[----:B------:R-:W-:Y:S01]  /*1760*/  FFMA R14, R9, 1.4426950216293334961, -R14 ;  /* 0x3fb8aa3b090e7823 */ /* 0x000fe2000000080e */
[C---:B------:R-:W-:Y:S01]  /*1770*/  FADD R16, R11.reuse, -12583039 ;  /* 0xcb40007f0b107421 */ /* 0x040fe20000000000 */
[----:B------:R-:W0:Y:S01]  /*1780*/  MUFU.EX2 R15, R15 ;  /* 0x0000000f000f7308 */ /* 0x000e220000000800 */
[----:B------:R-:W-:Y:S01]  /*1790*/  SHF.L.U32 R11, R11, 0x17, RZ ;  /* 0x000000170b0b7819 */ /* 0x000fe200000006ff */
[----:B------:R-:W-:Y:S01]  /*17a0*/  FFMA R14, R9, 1.925963033500011079e-08, R14 ;  /* 0x32a57060090e7823 */ /* 0x000fe2000000000e */
[----:B------:R-:W-:-:S04]  /*17b0*/  FFMA R16, R7, 1.4426950216293334961, -R16 ;  /* 0x3fb8aa3b07107823 */ /* 0x000fc80000000810 */
[----:B------:R-:W-:Y:S01]  /*17c0*/  FFMA R16, R7, 1.925963033500011079e-08, R16 ;  /* 0x32a5706007107823 */ /* 0x000fe20000000010 */
[----:B------:R-:W1:Y:S01]  /*17d0*/  MUFU.EX2 R4, R4 ;  /* 0x0000000400047308 */ /* 0x000e620000000800 */
[----:B------:R-:W-:Y:S02]  /*17e0*/  SHF.L.U32 R7, R8, 0x17, RZ ;  /* 0x0000001708077819 */ /* 0x000fe400000006ff */
[----:B------:R-:W-:Y:S02]  /*17f0*/  SHF.L.U32 R8, R5, 0x17, RZ ;  /* 0x0000001705087819 */ /* 0x000fe400000006ff */
[----:B------:R-:W-:-:S03]  /*1800*/  SHF.L.U32 R5, R6, 0x17, RZ ;  /* 0x0000001706057819 */ /* 0x000fc600000006ff */
[----:B------:R-:W2:Y:S01]  /*1810*/  MUFU.EX2 R14, R14 ;  /* 0x0000000e000e7308 */ /* 0x000ea20000000800 */
[----:B0-----:R-:W-:-:S07]  /*1820*/  FFMA R7, R7, R15, R12 ;  /* 0x0000000f07077223 */ /* 0x001fce000000000c */
[----:B------:R-:W0:Y:S01]  /*1830*/  MUFU.EX2 R16, R16 ;  /* 0x0000001000107308 */ /* 0x000e220000000800 */
[----:B-1----:R-:W-:-:S04]  /*1840*/  FFMA R4, R8, R4, R7 ;  /* 0x0000000408047223 */ /* 0x002fc80000000007 */
[----:B--2---:R-:W-:-:S04]  /*1850*/  FFMA R4, R5, R14, R4 ;  /* 0x0000000e05047223 */ /* 0x004fc80000000004 */
[----:B0-----:R-:W-:-:S07]  /*1860*/  FFMA R12, R11, R16, R4 ;  /* 0x000000100b0c7223 */ /* 0x001fce0000000004 */
.L_x_16986:
[----:B------:R-:W-:Y:S05]  /*1870*/  BSYNC.RECONVERGENT B1 ;  /* 0x0000000000017941 */ /* 0x000fea0003800200 */
.L_x_16985:
        /* <DEDUP_REMOVED lines=14> */
[----:B------:R-:W4:Y:S04]  /*1960*/  LDG.E R7, desc[UR12][R4.64] ;  /* 0x0000000c04077981 */ /* 0x000f28000c1e1900 */
[----:B------:R-:W2:Y:S01]  /*1970*/  LDG.E R11, desc[UR12][R4.64+0x1000] ;  /* 0x0010000c040b7981 */ /* 0x000ea2000c1e1900 */
[----:B------:R-:W-:Y:S01]  /*1980*/  IMAD.MOV.U32 R6, RZ, RZ, 0x3bbb989d ;  /* 0x3bbb989dff067424 */ /* 0x000fe200078e00ff */
[----:B------:R-:W-:Y:S02]  /*1990*/  MOV R9, 0x437c0000 ;  /* 0x437c000000097802 */ /* 0x000fe40000000f00 */
[----:B------:R-:W-:Y:S01]  /*19a0*/  IADD3 R10, PT, PT, R10, 0x800, RZ ;  /* 0x000008000a0a7810 */ /* 0x000fe20007ffe0ff */
[----:B----4-:R-:W-:-:S04]  /*19b0*/  FADD R7, -R20, R7 ;  /* 0x0000000714077221 */ /* 0x010fc80000000100 */
[----:B------:R-:W-:Y:S01]  /*19c0*/  FFMA.SAT R8, R7, R6, 0.5 ;  /* 0x3f00000007087423 */ /* 0x000fe20000002006 */
[----:B--2---:R-:W-:-:S03]  /*19d0*/  FADD R11, -R20, R11 ;  /* 0x0000000b140b7221 */ /* 0x004fc60000000100 */
        /* <DEDUP_REMOVED lines=15> */
.L_x_16988:
[----:B------:R-:W-:Y:S05]  /*1ad0*/  BSYNC.RECONVERGENT B1 ;  /* 0x0000000000017941 */ /* 0x000fea0003800200 */
.L_x_16987:
        /* <DEDUP_REMOVED lines=10> */
[----:B------:R-:W-:-:S06]  /*1b80*/  LEA.HI.X R5, R8, R5, R6, 0x2, P6 ;  /* 0x0000000508057211 */ /* 0x000fcc00030f1406 */
[----:B------:R-:W4:Y:S01]  /*1b90*/  LDG.E R5, desc[UR12][R4.64] ;  /* 0x0000000c04057981 */ /* 0x000f22000c1e1900 */
[----:B------:R-:W-:Y:S01]  /*1ba0*/  HFMA2 R8, -RZ, RZ, 3.7421875, 0 ;  /* 0x437c0000ff087431 */ /* 0x000fe200000001ff */
[----:B------:R-:W-:Y:S01]  /*1bb0*/  MOV R7, 0x3bbb989d ;  /* 0x3bbb989d00077802 */ /* 0x000fe20000000f00 */
        /* <DEDUP_REMOVED lines=9> */
.L_x_16981:
[----:B------:R-:W-:Y:S05]  /*1c50*/  BSYNC.RECONVERGENT B0 ;  /* 0x0000000000007941 */ /* 0x000fea0003800200 */
.L_x_16980:
        /* <DEDUP_REMOVED lines=61> */
.L_x_16990:
[----:B------:R-:W-:Y:S05]  /*2030*/  BSYNC.RECONVERGENT B0 ;  /* 0x0000000000007941 */ /* 0x000fea0003800200 */
.L_x_16989:
[----:B------:R-:W-:Y:S06]  /*2040*/  BAR.SYNC.DEFER_BLOCKING 0x0 ;  /* 0x0000000000007b1d */ /* 0x000fec0000010000 */
[----:B------:R-:W0:Y:S01]  /*2050*/  LDCU UR8, c[0x0][0x3a8] ;  /* 0x00007500ff0877ac */ /* 0x000e220008000800 */
[----:B------:R-:W-:Y:S04]  /*2060*/  BSSY.RECONVERGENT B0, `(.L_x_16991) ;  /* 0x00000ed000007945 */ /* 0x000fe80003800200 */
[----:B------:R-:W-:Y:S05]  /*2070*/  @P0 BRA `(.L_x_16992) ;  /* 0x0000000c00ac0947 */ /* 0x000fea0003800000 */
[----:B------:R-:W0:Y:S01]  /*2080*/  LDS R15, [UR7+0x14c] ;  /* 0x00014c07ff0f7984 */ /* 0x000e220008000800 */
[----:B------:R-:W-:Y:S01]  /*2090*/  ISETP.NE.AND P0, PT, R3, RZ, PT ;  /* 0x000000ff0300720c */ /* 0x000fe20003f05270 */
[----:B------:R-:W-:Y:S01]  /*20a0*/  BSSY.RECONVERGENT B1, `(.L_x_16993) ;  /* 0x000006a000017945 */ /* 0x000fe20003800200 */
[----:B------:R-:W-:-:S11]  /*20b0*/  IMAD.MOV.U32 R14, RZ, RZ, R0 ;  /* 0x000000ffff0e7224 */ /* 0x000fd600078e0000 */
        /* <DEDUP_REMOVED lines=11> */
[----:B------:R-:W4:Y:S01]  /*2170*/  LDG.E R5, desc[UR12][R8.64] ;  /* 0x0000000c08057981 */ /* 0x000f22000c1e1900 */
[----:B------:R-:W-:Y:S01]  /*2180*/  HFMA2 R7, -RZ, RZ, 3.7421875, 0 ;  /* 0x437c0000ff077431 */ /* 0x000fe200000001ff */
[----:B------:R-:W-:Y:S01]  /*2190*/  MOV R4, 0x3bbb989d ;  /* 0x3bbb989d00047802 */ /* 0x000fe20000000f00 */
[----:B------:R-:W0:Y:S01]  /*21a0*/  MUFU.RCP R10, R15 ;  /* 0x0000000f000a7308 */ /* 0x000e220000001000 */
[----:B------:R-:W-:Y:S01]  /*21b0*/  BSSY.RECONVERGENT B2, `(.L_x_16995) ;  /* 0x0000014000027945 */ /* 0x000fe20003800200 */
        /* <DEDUP_REMOVED lines=14> */
[----:B---3--:R-:W-:Y:S01]  /*22a0*/  FFMA R13, R10, R4, R5 ;  /* 0x000000040a0d7223 */ /* 0x008fe20000000005 */
[----:B0-----:R-:W-:Y:S06]  /*22b0*/  @!P0 BRA `(.L_x_16996) ;  /* 0x00000000000c8947 */ /* 0x001fec0003800000 */
[----:B------:R-:W-:-:S07]  /*22c0*/  MOV R16, 0x22e0 ;  /* 0x000022e000107802 */ /* 0x000fce0000000f00 */
[----:B------:R-:W-:Y:S05]  /*22d0*/  CALL.REL.NOINC `($__internal_340_$__cuda_sm3x_div_rn_noftz_f32_slowpath) ;  /* 0x0000000c00347944 */ /* 0x000fea0003c00000 */
[----:B------:R-:W-:-:S07]  /*22e0*/  MOV R13, R5 ;  /* 0x00000005000d7202 */ /* 0x000fce0000000f00 */
.L_x_16996:
[----:B------:R-:W-:Y:S05]  /*22f0*/  BSYNC.RECONVERGENT B2 ;  /* 0x0000000000027941 */ /* 0x000fea0003800200 */
.L_x_16995:
[----:B------:R-:W0:Y:S01]  /*2300*/  LDC.64 R4, c[0x0][0x398] ;  /* 0x0000e600ff047b82 */ /* 0x000e220000000a00 */
[----:B------:R-:W-:Y:S01]  /*2310*/  HFMA2 R11, -RZ, RZ, 0, 0 ;  /* 0x00000000ff0b7431 */ /* 0x000fe200000001ff */
[----:B------:R-:W-:Y:S02]  /*2320*/  MOV R10, R0 ;  /* 0x00000000000a7202 */ /* 0x000fe40000000f00 */
[----:B------:R-:W-:-:S04]  /*2330*/  LOP3.LUT R14, R0, 0x400, RZ, 0xfc, !PT ;  /* 0x00000400000e7812 */ /* 0x000fc800078efcff */
[----:B------:R-:W1:Y:S01]  /*2340*/  LDC.64 R6, c[0x0][0x390] ;  /* 0x0000e400ff067b82 */ /* 0x000e620000000a00 */
[C---:B0-----:R-:W-:Y:S02]  /*2350*/  IMAD R12, R4.reuse, UR4, RZ ;  /* 0x00000004040c7c24 */ /* 0x041fe4000f8e02ff */
[----:B------:R-:W-:-:S04]  /*2360*/  IMAD.WIDE.U32 R10, R4, UR6, R10 ;  /* 0x00000006040a7c25 */ /* 0x000fc8000f8e000a */
[----:B------:R-:W-:Y:S01]  /*2370*/  IMAD R5, R5, UR6, R12 ;  /* 0x0000000605057c24 */ /* 0x000fe2000f8e020c */
[----:B-1----:R-:W-:-:S04]  /*2380*/  LEA R6, P0, R10, R6, 0x2 ;  /* 0x000000060a067211 */ /* 0x002fc800078010ff */
[----:B------:R-:W-:-:S04]  /*2390*/  IADD3 R4, PT, PT, R11, R5, RZ ;  /* 0x000000050b047210 */ /* 0x000fc80007ffe0ff */
[----:B------:R-:W-:Y:S02]  /*23a0*/  LEA.HI.X R7, R10, R7, R4, 0x2, P0 ;  /* 0x000000070a077211 */ /* 0x000fe400000f1404 */
[----:B------:R-:W-:-:S03]  /*23b0*/  ISETP.NE.AND P0, PT, R3, 0x1, PT ;  /* 0x000000010300780c */ /* 0x000fc60003f05270 */
[----:B------:R0:W-:Y:S10]  /*23c0*/  STG.E desc[UR12][R6.64], R13 ;  /* 0x0000000d06007986 */ /* 0x0001f4000c10190c */
[----:B------:R-:W-:Y:S05]  /*23d0*/  @!P0 BRA `(.L_x_16994) ;  /* 0x0000000000d88947 */ /* 0x000fea0003800000 */
[----:B------:R-:W2:Y:S01]  /*23e0*/  LDG.E R5, desc[UR12][R8.64+0x1000] ;  /* 0x0010000c08057981 */ /* 0x000ea2000c1e1900 */
[----:B------:R-:W-:Y:S01]  /*23f0*/  IMAD.MOV.U32 R4, RZ, RZ, 0x3bbb989d ;  /* 0x3bbb989dff047424 */ /* 0x000fe200078e00ff */
[----:B------:R-:W-:Y:S01]  /*2400*/  MOV R11, 0x437c0000 ;  /* 0x437c0000000b7802 */ /* 0x000fe20000000f00 */
[----:B------:R-:W1:Y:S01]  /*2410*/  MUFU.RCP R12, R15 ;  /* 0x0000000f000c7308 */ /* 0x000e620000001000 */
[----:B------:R-:W-:Y:S01]  /*2420*/  BSSY.RECONVERGENT B2, `(.L_x_16997) ;  /* 0x0000014000027945 */ /* 0x000fe20003800200 */
[----:B------:R-:W-:Y:S01]  /*2430*/  ISETP.NE.AND P2, PT, R3, 0x2, PT ;  /* 0x000000020300780c */ /* 0x000fe20003f45270 */
[----:B--2---:R-:W-:-:S04]  /*2440*/  FADD R5, -R20, R5 ;  /* 0x0000000514057221 */ /* 0x004fc80000000100 */
        /* <DEDUP_REMOVED lines=16> */
[----:B0-----:R-:W-:Y:S05]  /*2550*/  CALL.REL.NOINC `($__internal_340_$__cuda_sm3x_div_rn_noftz_f32_slowpath) ;  /* 0x0000000800947944 */ /* 0x001fea0003c00000 */
.L_x_16998:
[----:B------:R-:W-:Y:S05]  /*2560*/  BSYNC.RECONVERGENT B2 ;  /* 0x0000000000027941 */ /* 0x000fea0003800200 */
.L_x_16997:
[----:B------:R1:W-:Y:S01]  /*2570*/  STG.E desc[UR12][R6.64+0x1000], R5 ;  /* 0x0010000506007986 */ /* 0x0003e2000c10190c */
[----:B------:R-:W-:Y:S01]  /*2580*/  LOP3.LUT R14, R0, 0x800, RZ, 0xfc, !PT ;  /* 0x00000800000e7812 */ /* 0x000fe200078efcff */
[----:B------:R-:W-:Y:S06]  /*2590*/  @!P2 BRA `(.L_x_16994) ;  /* 0x000000000068a947 */ /* 0x000fec0003800000 */
[----:B------:R-:W2:Y:S01]  /*25a0*/  LDG.E R9, desc[UR12][R8.64+0x2000] ;  /* 0x0020000c08097981 */ /* 0x000ea2000c1e1900 */
[----:B------:R-:W-:Y:S01]  /*25b0*/  HFMA2 R10, -RZ, RZ, 3.7421875, 0 ;  /* 0x437c0000ff0a7431 */ /* 0x000fe200000001ff */
[----:B-1----:R-:W-:Y:S01]  /*25c0*/  MOV R5, 0x3bbb989d ;  /* 0x3bbb989d00057802 */ /* 0x002fe20000000f00 */
[----:B------:R-:W-:Y:S01]  /*25d0*/  BSSY.RECONVERGENT B2, `(.L_x_16999) ;  /* 0x0000014000027945 */ /* 0x000fe20003800200 */
[----:B--2---:R-:W-:-:S04]  /*25e0*/  FADD R4, -R20, R9 ;  /* 0x0000000914047221 */ /* 0x004fc80000000100 */
[----:B------:R-:W-:-:S04]  /*25f0*/  FFMA.SAT R5, R4, R5, 0.5 ;  /* 0x3f00000004057423 */ /* 0x000fc80000002005 */
[----:B------:R-:W-:Y:S02]  /*2600*/  FFMA.RM R5, R5, R10, 12582913 ;  /* 0x4b40000105057423 */ /* 0x000fe4000000400a */
[----:B------:R-:W1:Y:S02]  /*2610*/  MUFU.RCP R10, R15 ;  /* 0x0000000f000a7308 */ /* 0x000e640000001000 */
[C---:B------:R-:W-:Y:S01]  /*2620*/  FADD R11, R5.reuse, -12583039 ;  /* 0xcb40007f050b7421 */ /* 0x040fe20000000000 */
[----:B------:R-:W-:-:S03]  /*2630*/  SHF.L.U32 R5, R5, 0x17, RZ ;  /* 0x0000001705057819 */ /* 0x000fc600000006ff */
[----:B------:R-:W-:-:S04]  /*2640*/  FFMA R11, R4, 1.4426950216293334961, -R11 ;  /* 0x3fb8aa3b040b7823 */ /* 0x000fc8000000080b */
[----:B------:R-:W-:-:S04]  /*2650*/  FFMA R11, R4, 1.925963033500011079e-08, R11 ;  /* 0x32a57060040b7823 */ /* 0x000fc8000000000b */
[----:B------:R-:W2:Y:S01]  /*2660*/  MUFU.EX2 R4, R11 ;  /* 0x0000000b00047308 */ /* 0x000ea20000000800 */
[----:B-1----:R-:W-:Y:S01]  /*2670*/  FFMA R9, -R15, R10, 1 ;  /* 0x3f8000000f097423 */ /* 0x002fe2000000010a */
[----:B--2---:R-:W-:-:S03]  /*2680*/  FMUL R23, R5, R4 ;  /* 0x0000000405177220 */ /* 0x004fc60000400000 */
[----:B------:R-:W-:-:S03]  /*2690*/  FFMA R4, R10, R9, R10 ;  /* 0x000000090a047223 */ /* 0x000fc6000000000a */
[----:B------:R-:W1:Y:S01]  /*26a0*/  FCHK P0, R23, R15 ;  /* 0x0000000f17007302 */ /* 0x000e620000000000 */
[----:B------:R-:W-:-:S04]  /*26b0*/  FFMA R5, R4, R23, RZ ;  /* 0x0000001704057223 */ /* 0x000fc800000000ff */
[----:B------:R-:W-:-:S04]  /*26c0*/  FFMA R8, -R15, R5, R23 ;  /* 0x000000050f087223 */ /* 0x000fc80000000117 */
[----:B------:R-:W-:Y:S01]  /*26d0*/  FFMA R5, R4, R8, R5 ;  /* 0x0000000804057223 */ /* 0x000fe20000000005 */
[----:B-1----:R-:W-:Y:S06]  /*26e0*/  @!P0 BRA `(.L_x_17000) ;  /* 0x0000000000088947 */ /* 0x002fec0003800000 */
[----:B------:R-:W-:-:S07]  /*26f0*/  MOV R16, 0x2710 ;  /* 0x0000271000107802 */ /* 0x000fce0000000f00 */
[----:B0-----:R-:W-:Y:S05]  /*2700*/  CALL.REL.NOINC `($__internal_340_$__cuda_sm3x_div_rn_noftz_f32_slowpath) ;  /* 0x0000000800287944 */ /* 0x001fea0003c00000 */
.L_x_17000:
[----:B------:R-:W-:Y:S05]  /*2710*/  BSYNC.RECONVERGENT B2 ;  /* 0x0000000000027941 */ /* 0x000fea0003800200 */
.L_x_16999:
[----:B------:R1:W-:Y:S01]  /*2720*/  STG.E desc[UR12][R6.64+0x2000], R5 ;  /* 0x0020000506007986 */ /* 0x0003e2000c10190c */
[----:B------:R-:W-:-:S07]  /*2730*/  LOP3.LUT R14, R0, 0xc00, RZ, 0xfc, !PT ;  /* 0x00000c00000e7812 */ /* 0x000fce00078efcff */
.L_x_16994:
[----:B0-----:R-:W-:Y:S05]  /*2740*/  BSYNC.RECONVERGENT B1 ;  /* 0x0000000000017941 */ /* 0x001fea0003800200 */
.L_x_16993:
[----:B-1----:R-:W0:Y:S01]  /*2750*/  LDC.64 R6, c[0x0][0x390] ;  /* 0x0000e400ff067b82 */ /* 0x002e220000000a00 */
[----:B------:R-:W-:-:S07]  /*2760*/  ISETP.GE.U32.AND P0, PT, R26, 0xc00, PT ;  /* 0x00000c001a00780c */ /* 0x000fce0003f06070 */
[----:B--2---:R-:W1:Y:S06]  /*2770*/  LDC.64 R8, c[0x0][0x398] ;  /* 0x0000e600ff087b82 */ /* 0x004e6c0000000a00 */
[----:B------:R-:W-:Y:S05]  /*2780*/  @!P0 BRA `(.L_x_16992) ;  /* 0x0000000400e88947 */ /* 0x000fea0003800000 */
.L_x_17009:
[----:B0-----:R-:W2:Y:S01]  /*2790*/  LDC.64 R4, c[0x0][0x388] ;  /* 0x0000e200ff047b82 */ /* 0x001ea20000000a00 */
[----:B---3--:R-:W-:Y:S01]  /*27a0*/  HFMA2 R13, -RZ, RZ, 0, 0 ;  /* 0x00000000ff0d7431 */ /* 0x008fe200000001ff */
[----:B------:R-:W-:-:S06]  /*27b0*/  MOV R12, R14 ;  /* 0x0000000e000c7202 */ /* 0x000fcc0000000f00 */
[----:B------:R-:W3:Y:S01]  /*27c0*/  LDC.64 R10, c[0x0][0x380] ;  /* 0x0000e000ff0a7b82 */ /* 0x000ee20000000a00 */
[C---:B--2---:R-:W-:Y:S02]  /*27d0*/  IMAD R16, R4.reuse, UR4, RZ ;  /* 0x0000000404107c24 */ /* 0x044fe4000f8e02ff */
[----:B------:R-:W-:-:S04]  /*27e0*/  IMAD.WIDE.U32 R12, R4, UR6, R12 ;  /* 0x00000006040c7c25 */ /* 0x000fc8000f8e000c */
[----:B------:R-:W-:Y:S01]  /*27f0*/  IMAD R5, R5, UR6, R16 ;  /* 0x0000000605057c24 */ /* 0x000fe2000f8e0210 */
[----:B---3--:R-:W-:-:S04]  /*2800*/  LEA R10, P0, R12, R10, 0x2 ;  /* 0x0000000a0c0a7211 */ /* 0x008fc800078010ff */
[----:B------:R-:W-:-:S04]  /*2810*/  IADD3 R4, PT, PT, R5, R13, RZ ;  /* 0x0000000d05047210 */ /* 0x000fc80007ffe0ff */
[----:B------:R-:W-:-:S05]  /*2820*/  LEA.HI.X R11, R12, R11, R4, 0x2, P0 ;  /* 0x0000000b0c0b7211 */ /* 0x000fca00000f1404 */
[----:B------:R-:W4:Y:S01]  /*2830*/  LDG.E R5, desc[UR12][R10.64] ;  /* 0x0000000c0a057981 */ /* 0x000f22000c1e1900 */
[----:B------:R-:W-:Y:S01]  /*2840*/  HFMA2 R13, -RZ, RZ, 3.7421875, 0 ;  /* 0x437c0000ff0d7431 */ /* 0x000fe200000001ff */
[----:B------:R-:W-:Y:S01]  /*2850*/  MOV R4, 0x3bbb989d ;  /* 0x3bbb989d00047802 */ /* 0x000fe20000000f00 */
[----:B------:R-:W2:Y:S01]  /*2860*/  MUFU.RCP R16, R15 ;  /* 0x0000000f00107308 */ /* 0x000ea20000001000 */
[----:B------:R-:W-:Y:S01]  /*2870*/  BSSY.RECONVERGENT B1, `(.L_x_17001) ;  /* 0x0000017000017945 */ /* 0x000fe20003800200 */
[----:B----4-:R-:W-:-:S04]  /*2880*/  FADD R5, -R20, R5 ;  /* 0x0000000514057221 */ /* 0x010fc80000000100 */
[----:B------:R-:W-:-:S04]  /*2890*/  FFMA.SAT R4, R5, R4, 0.5 ;  /* 0x3f00000005047423 */ /* 0x000fc80000002004 */
[----:B------:R-:W-:Y:S01]  /*28a0*/  FFMA.RM R4, R4, R13, 12582913 ;  /* 0x4b40000104047423 */ /* 0x000fe2000000400d */
[----:B--2---:R-:W-:-:S03]  /*28b0*/  FFMA R13, -R15, R16, 1 ;  /* 0x3f8000000f0d7423 */ /* 0x004fc60000000110 */
[C---:B------:R-:W-:Y:S01]  /*28c0*/  FADD R12, R4.reuse, -12583039 ;  /* 0xcb40007f040c7421 */ /* 0x040fe20000000000 */
[----:B------:R-:W-:-:S03]  /*28d0*/  IMAD.SHL.U32 R4, R4, 0x800000, RZ ;  /* 0x0080000004047824 */ /* 0x000fc600078e00ff */
[----:B------:R-:W-:-:S04]  /*28e0*/  FFMA R12, R5, 1.4426950216293334961, -R12 ;  /* 0x3fb8aa3b050c7823 */ /* 0x000fc8000000080c */
[----:B------:R-:W-:Y:S01]  /*28f0*/  FFMA R5, R5, 1.925963033500011079e-08, R12 ;  /* 0x32a5706005057823 */ /* 0x000fe2000000000c */
[----:B------:R-:W-:Y:S02]  /*2900*/  MOV R12, R14 ;  /* 0x0000000e000c7202 */ /* 0x000fe40000000f00 */
[----:B------:R-:W-:-:S03]  /*2910*/  IADD3 R14, PT, PT, R14, 0x1000, RZ ;  /* 0x000010000e0e7810 */ /* 0x000fc60007ffe0ff */
[----:B------:R-:W2:Y:S01]  /*2920*/  MUFU.EX2 R5, R5 ;  /* 0x0000000500057308 */ /* 0x000ea20000000800 */
[----:B------:R-:W-:Y:S01]  /*2930*/  ISETP.GE.AND P2, PT, R14, UR8, PT ;  /* 0x000000080e007c0c */ /* 0x000fe2000bf46270 */
[----:B--2---:R-:W-:Y:S01]  /*2940*/  FMUL R23, R4, R5 ;  /* 0x0000000504177220 */ /* 0x004fe20000400000 */
[----:B------:R-:W-:-:S05]  /*2950*/  FFMA R4, R16, R13, R16 ;  /* 0x0000000d10047223 */ /* 0x000fca0000000010 */
[----:B------:R-:W2:Y:S01]  /*2960*/  FCHK P0, R23, R15 ;  /* 0x0000000f17007302 */ /* 0x000ea20000000000 */
[----:B------:R-:W-:-:S04]  /*2970*/  FFMA R13, R4, R23, RZ ;  /* 0x00000017040d7223 */ /* 0x000fc800000000ff */
[----:B------:R-:W-:-:S04]  /*2980*/  FFMA R16, -R15, R13, R23 ;  /* 0x0000000d0f107223 */ /* 0x000fc80000000117 */
[----:B------:R-:W-:Y:S01]  /*2990*/  FFMA R17, R4, R16, R13 ;  /* 0x0000001004117223 */ /* 0x000fe2000000000d */
[----:B--2---:R-:W-:Y:S06]  /*29a0*/  @!P0 BRA `(.L_x_17002) ;  /* 0x00000000000c8947 */ /* 0x004fec0003800000 */
[----:B------:R-:W-:-:S07]  /*29b0*/  MOV R16, 0x29d0 ;  /* 0x000029d000107802 */ /* 0x000fce0000000f00 */
[----:B01----:R-:W-:Y:S05]  /*29c0*/  CALL.REL.NOINC `($__internal_340_$__cuda_sm3x_div_rn_noftz_f32_slowpath) ;  /* 0x0000000400787944 */ /* 0x003fea0003c00000 */
[----:B------:R-:W-:-:S07]  /*29d0*/  MOV R17, R5 ;  /* 0x0000000500117202 */ /* 0x000fce0000000f00 */
.L_x_17002:
[----:B------:R-:W-:Y:S05]  /*29e0*/  BSYNC.RECONVERGENT B1 ;  /* 0x0000000000017941 */ /* 0x000fea0003800200 */
.L_x_17001:
[----:B------:R-:W-:Y:S02]  /*29f0*/  HFMA2 R13, -RZ, RZ, 0, 0 ;  /* 0x00000000ff0d7431 */ /* 0x000fe400000001ff */
[C---:B-1----:R-:W-:Y:S02]  /*2a00*/  IMAD R16, R8.reuse, UR4, RZ ;  /* 0x0000000408107c24 */ /* 0x042fe4000f8e02ff */
[----:B------:R-:W-:-:S04]  /*2a10*/  IMAD.WIDE.U32 R4, R8, UR6, R12 ;  /* 0x0000000608047c25 */ /* 0x000fc8000f8e000c */
[----:B------:R-:W-:Y:S01]  /*2a20*/  IMAD R13, R9, UR6, R16 ;  /* 0x00000006090d7c24 */ /* 0x000fe2000f8e0210 */
[----:B0-----:R-:W-:-:S04]  /*2a30*/  LEA R12, P0, R4, R6, 0x2 ;  /* 0x00000006040c7211 */ /* 0x001fc800078010ff */
[----:B------:R-:W-:-:S04]  /*2a40*/  IADD3 R5, PT, PT, R13, R5, RZ ;  /* 0x000000050d057210 */ /* 0x000fc80007ffe0ff */
[----:B------:R-:W-:-:S05]  /*2a50*/  LEA.HI.X R13, R4, R7, R5, 0x2, P0 ;  /* 0x00000007040d7211 */ /* 0x000fca00000f1405 */
[----:B------:R0:W-:Y:S04]  /*2a60*/  STG.E desc[UR12][R12.64], R17 ;  /* 0x000000110c007986 */ /* 0x0001e8000c10190c */
[----:B------:R-:W2:Y:S01]  /*2a70*/  LDG.E R5, desc[UR12][R10.64+0x1000] ;  /* 0x0010000c0a057981 */ /* 0x000ea2000c1e1900 */
[----:B------:R-:W-:Y:S01]  /*2a80*/  HFMA2 R19, -RZ, RZ, 3.7421875, 0 ;  /* 0x437c0000ff137431 */ /* 0x000fe200000001ff */
[----:B------:R-:W-:Y:S01]  /*2a90*/  MOV R4, 0x3bbb989d ;  /* 0x3bbb989d00047802 */ /* 0x000fe20000000f00 */
[----:B------:R-:W0:Y:S01]  /*2aa0*/  MUFU.RCP R18, R15 ;  /* 0x0000000f00127308 */ /* 0x000e220000001000 */
[----:B------:R-:W-:Y:S01]  /*2ab0*/  BSSY.RECONVERGENT B1, `(.L_x_17003) ;  /* 0x0000013000017945 */ /* 0x000fe20003800200 */
[----:B0-----:R-:W-:Y:S01]  /*2ac0*/  FFMA R17, -R15, R18, 1 ;  /* 0x3f8000000f117423 */ /* 0x001fe20000000112 */
[----:B--2---:R-:W-:-:S04]  /*2ad0*/  FADD R5, -R20, R5 ;  /* 0x0000000514057221 */ /* 0x004fc80000000100 */
        /* <DEDUP_REMOVED lines=15> */
[----:B------:R-:W-:Y:S05]  /*2bd0*/  CALL.REL.NOINC `($__internal_340_$__cuda_sm3x_div_rn_noftz_f32_slowpath) ;  /* 0x0000000000f47944 */ /* 0x000fea0003c00000 */
.L_x_17004:
[----:B------:R-:W-:Y:S05]  /*2be0*/  BSYNC.RECONVERGENT B1 ;  /* 0x0000000000017941 */ /* 0x000fea0003800200 */
.L_x_17003:
[----:B------:R0:W-:Y:S04]  /*2bf0*/  STG.E desc[UR12][R12.64+0x1000], R5 ;  /* 0x001000050c007986 */ /* 0x0001e8000c10190c */
[----:B------:R-:W2:Y:S01]  /*2c00*/  LDG.E R17, desc[UR12][R10.64+0x2000] ;  /* 0x0020000c0a117981 */ /* 0x000ea2000c1e1900 */
[----:B------:R-:W-:Y:S01]  /*2c10*/  HFMA2 R19, -RZ, RZ, 3.7421875, 0 ;  /* 0x437c0000ff137431 */ /* 0x000fe200000001ff */
[----:B------:R-:W-:Y:S01]  /*2c20*/  MOV R4, 0x3bbb989d ;  /* 0x3bbb989d00047802 */ /* 0x000fe20000000f00 */
[----:B------:R-:W1:Y:S01]  /*2c30*/  MUFU.RCP R18, R15 ;  /* 0x0000000f00127308 */ /* 0x000e620000001000 */
[----:B------:R-:W-:Y:S01]  /*2c40*/  BSSY.RECONVERGENT B1, `(.L_x_17005) ;  /* 0x0000013000017945 */ /* 0x000fe20003800200 */
[----:B--2---:R-:W-:-:S04]  /*2c50*/  FADD R17, -R20, R17 ;  /* 0x0000001114117221 */ /* 0x004fc80000000100 */
[----:B------:R-:W-:-:S04]  /*2c60*/  FFMA.SAT R4, R17, R4, 0.5 ;  /* 0x3f00000011047423 */ /* 0x000fc80000002004 */
[----:B------:R-:W-:-:S04]  /*2c70*/  FFMA.RM R4, R4, R19, 12582913 ;  /* 0x4b40000104047423 */ /* 0x000fc80000004013 */
[C---:B------:R-:W-:Y:S01]  /*2c80*/  FADD R16, R4.reuse, -12583039 ;  /* 0xcb40007f04107421 */ /* 0x040fe20000000000 */
[----:B------:R-:W-:-:S03]  /*2c90*/  IMAD.SHL.U32 R4, R4, 0x800000, RZ ;  /* 0x0080000004047824 */ /* 0x000fc600078e00ff */
[----:B------:R-:W-:-:S04]  /*2ca0*/  FFMA R16, R17, 1.4426950216293334961, -R16 ;  /* 0x3fb8aa3b11107823 */ /* 0x000fc80000000810 */
[----:B------:R-:W-:Y:S01]  /*2cb0*/  FFMA R16, R17, 1.925963033500011079e-08, R16 ;  /* 0x32a5706011107823 */ /* 0x000fe20000000010 */
[----:B-1----:R-:W-:-:S03]  /*2cc0*/  FFMA R17, -R15, R18, 1 ;  /* 0x3f8000000f117423 */ /* 0x002fc60000000112 */
[----:B0-----:R-:W0:Y:S02]  /*2cd0*/  MUFU.EX2 R5, R16 ;  /* 0x0000001000057308 */ /* 0x001e240000000800 */
        /* <DEDUP_REMOVED lines=9> */
.L_x_17006:
[----:B------:R-:W-:Y:S05]  /*2d70*/  BSYNC.RECONVERGENT B1 ;  /* 0x0000000000017941 */ /* 0x000fea0003800200 */
.L_x_17005:
        /* <DEDUP_REMOVED lines=13> */
[----:B------:R-:W-:Y:S01]  /*2e50*/  FFMA R17, R4, 1.925963033500011079e-08, R17 ;  /* 0x32a5706004117823 */ /* 0x000fe20000000011 */
[----:B------:R-:W-:-:S05]  /*2e60*/  FFMA R4, R18, R5, R18 ;  /* 0x0000000512047223 */ /* 0x000fca0000000012 */
        /* <DEDUP_REMOVED lines=8> */
[----:B------:R-:W-:Y:S05]  /*2ef0*/  CALL.REL.NOINC `($__internal_340_$__cuda_sm3x_div_rn_noftz_f32_slowpath) ;  /* 0x00000000002c7944 */ /* 0x000fea0003c00000 */
.L_x_17008:
[----:B------:R-:W-:Y:S05]  /*2f00*/  BSYNC.RECONVERGENT B1 ;  /* 0x0000000000017941 */ /* 0x000fea0003800200 */
.L_x_17007:
[----:B------:R0:W-:Y:S01]  /*2f10*/  STG.E desc[UR12][R12.64+0x3000], R5 ;  /* 0x003000050c007986 */ /* 0x0001e2000c10190c */
[----:B------:R-:W-:Y:S05]  /*2f20*/  @!P2 BRA `(.L_x_17009) ;  /* 0xfffffff80018a947 */ /* 0x000fea000383ffff */
.L_x_16992:
[----:B0-----:R-:W-:Y:S05]  /*2f30*/  BSYNC.RECONVERGENT B0 ;  /* 0x0000000000007941 */ /* 0x001fea0003800200 */
.L_x_16991:
[----:B------:R-:W0:Y:S01]  /*2f40*/  LDCU.64 UR14, c[0x0][0x3a0] ;  /* 0x00007400ff0e77ac */ /* 0x000e220008000a00 */
[----:B------:R-:W-:-:S04]  /*2f50*/  UIADD3 UR6, UP0, UPT, UR10, UR6, URZ ;  /* 0x000000060a067290 */ /* 0x000fc8000ff1e0ff */
[----:B------:R-:W-:Y:S02]  /*2f60*/  UIADD3.X UR4, UPT, UPT, URZ, UR4, URZ, UP0, !UPT ;  /* 0x00000004ff047290 */ /* 0x000fe400087fe4ff */
[----:B0-----:R-:W-:-:S04]  /*2f70*/  UISETP.GE.U32.AND UP0, UPT, UR6, UR14, UPT ;  /* 0x0000000e0600728c */ /* 0x001fc8000bf06070 */
[----:B------:R-:W-:-:S09]  /*2f80*/  UISETP.GE.AND.EX UP0, UPT, UR4, UR15, UPT, UP0 ;  /* 0x0000000f0400728c */ /* 0x000fd2000bf06300 */
[----:B------:R-:W-:Y:S05]  /*2f90*/  BRA.U !UP0, `(.L_x_17010) ;  /* 0xffffffd1087c7547 */ /* 0x000fea000b83ffff */
[----:B------:R-:W-:Y:S05]  /*2fa0*/  EXIT ;  /* 0x000000000000794d */ /* 0x000fea0003800000 */
        .weak           $__internal_340_$__cuda_sm3x_div_rn_noftz_f32_slowpath
        .type           $__internal_340_$__cuda_sm3x_div_rn_noftz_f32_slowpath,@function
        .size           $__internal_340_$__cuda_sm3x_div_rn_noftz_f32_slowpath,(.L_x_25792 - $__internal_340_$__cuda_sm3x_div_rn_noftz_f32_slowpath)
$__internal_340_$__cuda_sm3x_div_rn_noftz_f32_slowpath:
        /* <DEDUP_REMOVED lines=35> */
.L_x_17012:
        /* <DEDUP_REMOVED lines=51> */
.L_x_17019:
[----:B------:R-:W-:-:S04]  /*3510*/  LOP3.LUT R4, R4, 0x80000000, RZ, 0xc0, !PT ;  /* 0x8000000004047812 */ /* 0x000fc800078ec0ff */
[----:B------:R-:W-:Y:S01]  /*3520*/  LOP3.LUT R4, R4, 0x7f800000, RZ, 0xfc, !PT ;  /* 0x7f80000004047812 */ /* 0x000fe200078efcff */
[----:B------:R-:W-:Y:S06]  /*3530*/  BRA `(.L_x_17020) ;  /* 0x0000000000047947 */ /* 0x000fec0003800000 */
.L_x_17018:
[----:B------:R-:W-:-:S07]  /*3540*/  LEA R4, R17, R4, 0x17 ;  /* 0x0000000411047211 */ /* 0x000fce00078eb8ff */
.L_x_17020:
[----:B------:R-:W-:Y:S05]  /*3550*/  BSYNC.RECONVERGENT B4 ;  /* 0x0000000000047941 */ /* 0x000fea0003800200 */
.L_x_17017:
[----:B------:R-:W-:Y:S05]  /*3560*/  BRA `(.L_x_17021) ;  /* 0x0000000000207947 */ /* 0x000fea0003800000 */
.L_x_17016:
[----:B------:R-:W-:-:S04]  /*3570*/  LOP3.LUT R4, R22, 0x80000000, R23, 0x48, !PT ;  /* 0x8000000016047812 */ /* 0x000fc800078e4817 */
[----:B------:R-:W-:Y:S01]  /*3580*/  LOP3.LUT R4, R4, 0x7f800000, RZ, 0xfc, !PT ;  /* 0x7f80000004047812 */ /* 0x000fe200078efcff */
[----:B------:R-:W-:Y:S06]  /*3590*/  BRA `(.L_x_17021) ;  /* 0x0000000000147947 */ /* 0x000fec0003800000 */
.L_x_17015:
[----:B------:R-:W-:Y:S01]  /*35a0*/  LOP3.LUT R4, R22, 0x80000000, R23, 0x48, !PT ;  /* 0x8000000016047812 */ /* 0x000fe200078e4817 */
[----:B------:R-:W-:Y:S06]  /*35b0*/  BRA `(.L_x_17021) ;  /* 0x00000000000c7947 */ /* 0x000fec0003800000 */
.L_x_17014:
[----:B------:R-:W0:Y:S01]  /*35c0*/  MUFU.RSQ R4, -QNAN ;  /* 0xffc0000000047908 */ /* 0x000e220000001400 */
[----:B------:R-:W-:Y:S05]  /*35d0*/  BRA `(.L_x_17021) ;  /* 0x0000000000047947 */ /* 0x000fea0003800000 */
.L_x_17013:
[----:B------:R-:W-:-:S07]  /*35e0*/  FADD.FTZ R4, R23, R15 ;  /* 0x0000000f17047221 */ /* 0x000fce0000010000 */
.L_x_17021:
[----:B------:R-:W-:Y:S05]  /*35f0*/  BSYNC.RECONVERGENT B3 ;  /* 0x0000000000037941 */ /* 0x000fea0003800200 */
.L_x_17011:
[----:B------:R-:W-:Y:S01]  /*3600*/  HFMA2 R17, -RZ, RZ, 0, 0 ;  /* 0x00000000ff117431 */ /* 0x000fe200000001ff */
[----:B0-----:R-:W-:-:S03]  /*3610*/  MOV R5, R4 ;  /* 0x0000000400057202 */ /* 0x001fc60000000f00 */
[----:B------:R-:W-:Y:S05]  /*3620*/  RET.REL.NODEC R16 `(_Z24SoftmaxBlockUncachedImplI10DirectLoadIffE11DirectStoreIffEfLi1ELi1024EL9Algorithm0EEvT_T0_ll) ;  /* 0xffffffc810747950 */ /* 0x000fea0003c3ffff */
.L_x_17022:
        /* <DEDUP_REMOVED lines=13> */
.L_x_25792:


//--------------------- .text._Z24SoftmaxBlockUncachedImplI10DirectLoadIffE11DirectStoreIffEfLi2ELi1024EL9Algorithm0EEvT_T0_ll --------------------------
	.section	.text._Z24SoftmaxBlockUncachedImplI10DirectLoadIffE11DirectStoreIffEfLi2ELi1024EL9Algorithm0EEvT_T0_ll,"ax",@progbits
	.align	128
        .global         _Z24SoftmaxBlockUncachedImplI10DirectLoadIffE11DirectStoreIffEfLi2ELi1024EL9Algorithm0EEvT_T0_ll
        .type           _Z24SoftmaxBlockUncachedImplI10DirectLoadIffE11DirectStoreIffEfLi2ELi1024EL9Algorithm0EEvT_T0_ll,@function
        .size           _Z24SoftmaxBlockUncachedImplI10DirectLoadIffE11DirectStoreIffEfLi2ELi1024EL9Algorithm0EEvT_T0_ll,(.L_x_25793 - _Z24SoftmaxBlockUncachedImplI10DirectLoadIffE11DirectStoreIffEfLi2ELi1024EL9Algorithm0EEvT_T0_ll)
        .other          _Z24SoftmaxBlockUncachedImplI10DirectLoadIffE11DirectStoreIffEfLi2ELi1024EL9Algorithm0EEvT_T0_ll,@"STO_CUDA_ENTRY STV_DEFAULT"
_Z24SoftmaxBlockUncachedImplI10DirectLoadIffE11DirectStoreIffEfLi2ELi1024EL9Algorithm0EEvT_T0_ll:
.text._Z24SoftmaxBlockUncachedImplI10DirectLoadIffE11DirectStoreIffEfLi2ELi1024EL9Algorithm0EEvT_T0_ll:
        /* <DEDUP_REMOVED lines=17> */
[----:B------:R-:W-:Y:S02]  /*0110*/  IMAD.U32 R7, RZ, RZ, UR7 ;  /* 0x00000007ff077e24 */ /* 0x000fe4000f8e00ff */
[----:B-----5:R-:W-:Y:S02]  /*0120*/  IMAD.U32 R10, RZ, RZ, UR8 ;  /* 0x00000008ff0a7e24 */ /* 0x020fe4000f8e00ff */
[----:B--2---:R-:W-:-:S07]  /*0130*/  IMAD.U32 R11, RZ, RZ, UR9 ;  /* 0x00000009ff0b7e24 */ /* 0x004fce000f8e00ff */
[----:B------:R-:W-:-:S07]  /*0140*/  LEPC R20, `(.L_x_17023) ;  /* 0x000000001014794e */ /* 0x000fce0000000000 */
[----:B0--3--:R-:W-:Y:S05]  /*0150*/  CALL.ABS.NOINC R2 ;  /* 0x0000000002007343 */ /* 0x009fea0003c00000 */
.L_x_17023:
        /* <DEDUP_REMOVED lines=9> */
[----:B------:R-:W-:-:S03]  /*01f0*/  IMAD.MOV.U32 R7, RZ, RZ, RZ ;  /* 0x000000ffff077224 */ /* 0x000fc600078e00ff */
[----:B------:R-:W-:Y:S02]  /*0200*/  IMAD.X R4, RZ, RZ, R5, P0 ;  /* 0x000000ffff047224 */ /* 0x000fe400000e0605 */
[----:B------:R-:W-:Y:S02]  /*0210*/  IMAD.U32 R5, RZ, RZ, UR4 ;  /* 0x00000004ff057e24 */ /* 0x000fe4000f8e00ff */
[----:B------:R-:W3:Y:S01]  /*0220*/  LDC.64 R26, c[0x0][0x358] ;  /* 0x0000d600ff1a7b82 */ /* 0x000ee20000000a00 */
[----:B------:R-:W-:Y:S02]  /*0230*/  SHF.R.U64 R3, R3, 0x1, R4 ;  /* 0x0000000103037819 */ /* 0x000fe40000001204 */
[----:B-1----:R-:W-:-:S05]  /*0240*/  LOP3.LUT R4, RZ, R0, RZ, 0x33, !PT ;  /* 0x00000000ff047212 */ /* 0x002fca00078e33ff */
[----:B------:R-:W-:-:S05]  /*0250*/  IMAD.IADD R4, R4, 0x1, R3 ;  /* 0x0000000104047824 */ /* 0x000fca00078e0203 */
[----:B------:R-:W-:Y:S02]  /*0260*/  LEA.HI R6, R4, 0x1, RZ, 0x16 ;  /* 0x0000000104067811 */ /* 0x000fe400078fb0ff */
[----:B------:R-:W-:Y:S02]  /*0270*/  LOP3.LUT R4, R0, 0x800, RZ, 0xfc, !PT ;  /* 0x0000080000047812 */ /* 0x000fe400078efcff */
[----:B------:R-:W-:-:S07]  /*0280*/  LOP3.LUT R6, R6, 0x3, RZ, 0xc0, !PT ;  /* 0x0000000306067812 */ /* 0x000fce00078ec0ff */
.L_x_17061:
[----:B------:R-:W-:Y:S01]  /*0290*/  ISETP.GE.AND P0, PT, R0, R3, PT ;  /* 0x000000030000720c */ /* 0x000fe20003f06270 */
[----:B------:R-:W-:Y:S01]  /*02a0*/  BSSY.RECONVERGENT B0, `(.L_x_17024) ;  /* 0x00001ad000007945 */ /* 0x000fe20003800200 */
[----:B------:R-:W-:-:S11]  /*02b0*/  IMAD.MOV.U32 R17, RZ, RZ, -0x800000 ;  /* 0xff800000ff117424 */ /* 0x000fd600078e00ff */
[----:B-1--4-:R-:W-:Y:S05]  /*02c0*/  @P0 BRA `(.L_x_17025) ;  /* 0x0000001800a80947 */ /* 0x012fea0003800000 */
[----:B------:R-:W1:Y:S01]  /*02d0*/  LDCU.64 UR4, c[0x0][0x388] ;  /* 0x00007100ff0477ac */ /* 0x000e620008000a00 */
[----:B------:R-:W-:Y:S01]  /*02e0*/  LOP3.LUT R8, RZ, R0, RZ, 0x33, !PT ;  /* 0x00000000ff087212 */ /* 0x000fe200078e33ff */
[----:B------:R-:W-:Y:S01]  /*02f0*/  BSSY.RECONVERGENT B1, `(.L_x_17026) ;  /* 0x000003b000017945 */ /* 0x000fe20003800200 */
[----:B------:R-:W-:Y:S01]  /*0300*/  ISETP.NE.AND P2, PT, R6, RZ, PT ;  /* 0x000000ff0600720c */ /* 0x000fe20003f45270 */
[----:B------:R-:W-:Y:S02]  /*0310*/  IMAD.MOV.U32 R17, RZ, RZ, -0x800000 ;  /* 0xff800000ff117424 */ /* 0x000fe400078e00ff */
[----:B------:R-:W-:-:S05]  /*0320*/  IMAD.IADD R8, R8, 0x1, R3 ;  /* 0x0000000108087824 */ /* 0x000fca00078e0203 */
[----:B------:R-:W-:Y:S01]  /*0330*/  ISETP.GE.U32.AND P1, PT, R8, 0xc00, PT ;  /* 0x00000c000800780c */ /* 0x000fe20003f26070 */
[----:B-1----:R-:W-:Y:S02]  /*0340*/  IMAD R10, R7, UR4, RZ ;  /* 0x00000004070a7c24 */ /* 0x002fe4000f8e02ff */
[----:B------:R-:W-:-:S04]  /*0350*/  IMAD.WIDE.U32 R8, R5, UR4, RZ ;  /* 0x0000000405087c25 */ /* 0x000fc8000f8e00ff */
[----:B------:R-:W-:Y:S01]  /*0360*/  IMAD R11, R5, UR5, R10 ;  /* 0x00000005050b7c24 */ /* 0x000fe2000f8e020a */
[----:B------:R-:W-:-:S03]  /*0370*/  MOV R10, R0 ;  /* 0x00000000000a7202 */ /* 0x000fc60000000f00 */
[----:B------:R-:W-:Y:S01]  /*0380*/  IMAD.IADD R11, R9, 0x1, R11 ;  /* 0x00000001090b7824 */ /* 0x000fe200078e020b */
[----:B------:R-:W-:Y:S06]  /*0390*/  @!P2 BRA `(.L_x_17027) ;  /* 0x0000000000c0a947 */ /* 0x000fec0003800000 */
[----:B------:R-:W-:Y:S01]  /*03a0*/  IMAD.SHL.U32 R15, R0, 0x2, RZ ;  /* 0x00000002000f7824 */ /* 0x000fe200078e00ff */
[----:B------:R-:W1:Y:S01]  /*03b0*/  LDC.64 R12, c[0x0][0x380] ;  /* 0x0000e000ff0c7b82 */ /* 0x000e620000000a00 */
[----:B---3--:R-:W-:Y:S02]  /*03c0*/  R2UR UR4, R26 ;  /* 0x000000001a0472ca */ /* 0x008fe400000e0000 */
[----:B------:R-:W-:Y:S02]  /*03d0*/  R2UR UR5, R27 ;  /* 0x000000001b0572ca */ /* 0x000fe400000e0000 */
[----:B------:R-:W-:-:S05]  /*03e0*/  IADD3 R18, P2, PT, R15, R8, RZ ;  /* 0x000000080f127210 */ /* 0x000fca0007f5e0ff */
[----:B------:R-:W-:-:S05]  /*03f0*/  IMAD.X R19, RZ, RZ, R11, P2 ;  /* 0x000000ffff137224 */ /* 0x000fca00010e060b */
[----:B------:R-:W-:-:S05]  /*0400*/  LEA.HI R10, P2, R19, R18, RZ, 0x1 ;  /* 0x00000012130a7211 */ /* 0x000fca00078508ff */
[----:B------:R-:W-:Y:S02]  /*0410*/  IMAD.SHL.U32 R15, R10, 0x4, RZ ;  /* 0x000000040a0f7824 */ /* 0x000fe400078e00ff */
[----:B------:R-:W-:-:S03]  /*0420*/  IMAD.X R17, RZ, RZ, R19, P2 ;  /* 0x000000ffff117224 */ /* 0x000fc600010e0613 */
[----:B------:R-:W-:Y:S02]  /*0430*/  LOP3.LUT R15, R15, 0xfffffff8, RZ, 0xc0, !PT ;  /* 0xfffffff80f0f7812 */ /* 0x000fe400078ec0ff */
[----:B------:R-:W-:Y:S02]  /*0440*/  SHF.L.U64.HI R10, R10, 0x2, R17 ;  /* 0x000000020a0a7819 */ /* 0x000fe40000010211 */
[----:B-1----:R-:W-:-:S05]  /*0450*/  IADD3 R14, P2, PT, R15, R12, RZ ;  /* 0x0000000c0f0e7210 */ /* 0x002fca0007f5e0ff */
[----:B------:R-:W-:-:S06]  /*0460*/  IMAD.X R15, R10, 0x1, R13, P2 ;  /* 0x000000010a0f7824 */ /* 0x000fcc00010e060d */
[----:B------:R-:W3:Y:S01]  /*0470*/  LDG.E.64 R14, desc[UR4][R14.64] ;  /* 0x000000040e0e7981 */ /* 0x000ee2000c1e1b00 */
[----:B------:R-:W-:Y:S02]  /*0480*/  ISETP.NE.AND P2, PT, R6, 0x1, PT ;  /* 0x000000010600780c */ /* 0x000fe40003f45270 */
[----:B------:R-:W-:Y:S02]  /*0490*/  LOP3.LUT R10, R0, 0x400, RZ, 0xfc, !PT ;  /* 0x00000400000a7812 */ /* 0x000fe400078efcff */
[----:B---3--:R-:W-:-:S09]  /*04a0*/  FMNMX3 R17, R14, -INF , R15, !PT ;  /* 0xff8000000e117876 */ /* 0x008fd2000780000f */
        /* <DEDUP_REMOVED lines=23> */
[----:B------:R-:W-:Y:S02]  /*0620*/  @P2 IMAD.X R13, R10, 0x1, R13, P4 ;  /* 0x000000010a0d2824 */ /* 0x000fe400020e060d */
[----:B------:R-:W3:Y:S04]  /*0630*/  LDG.E.64 R14, desc[UR4][R14.64] ;  /* 0x000000040e0e7981 */ /* 0x000ee8000c1e1b00 */
[----:B------:R-:W4:Y:S01]  /*0640*/  @P2 LDG.E.64 R12, desc[UR6][R12.64] ;  /* 0x000000060c0c2981 */ /* 0x000f22000c1e1b00 */
[----:B------:R-:W-:Y:S01]  /*0650*/  LOP3.LUT R16, R0, 0xc00, RZ, 0xfc, !PT ;  /* 0x00000c0000107812 */ /* 0x000fe200078efcff */
[----:B------:R-:W-:-:S03]  /*0660*/  IMAD.MOV.U32 R10, RZ, RZ, R4 ;  /* 0x000000ffff0a7224 */ /* 0x000fc600078e0004 */
[----:B------:R-:W-:Y:S02]  /*0670*/  @P2 MOV R10, R16 ;  /* 0x00000010000a2202 */ /* 0x000fe40000000f00 */
[----:B---3--:R-:W-:-:S04]  /*0680*/  FMNMX3 R17, R17, R14, R15, !PT ;  /* 0x0000000e11117276 */ /* 0x008fc8000780000f */
[----:B----4-:R-:W-:-:S07]  /*0690*/  @P2 FMNMX3 R17, R17, R12, R13, !PT ;  /* 0x0000000c11112276 */ /* 0x010fce000780000d */
.L_x_17027:
[----:B------:R-:W-:Y:S05]  /*06a0*/  BSYNC.RECONVERGENT B1 ;  /* 0x0000000000017941 */ /* 0x000fea0003800200 */
.L_x_17026:
[----:B------:R-:W-:Y:S05]  /*06b0*/  @!P1 BRA `(.L_x_17025) ;  /* 0x0000001400ac9947 */ /* 0x000fea0003800000 */
[----:B------:R-:W-:Y:S01]  /*06c0*/  IMAD.IADD R12, R3, 0x1, -R10 ;  /* 0x00000001030c7824 */ /* 0x000fe200078e0a0a */
[----:B------:R-:W-:Y:S01]  /*06d0*/  BSSY.RECONVERGENT B1, `(.L_x_17028) ;  /* 0x00000c8000017945 */ /* 0x000fe20003800200 */
[----:B------:R-:W-:Y:S01]  /*06e0*/  IMAD.MOV.U32 R9, RZ, RZ, R11 ;  /* 0x000000ffff097224 */ /* 0x000fe200078e000b */
[----:B------:R-:W-:Y:S02]  /*06f0*/  PLOP3.LUT P1, PT, PT, PT, PT, 0x80, 0x8 ;  /* 0x000000000008781c */ /* 0x000fe40003f2f070 */
[----:B------:R-:W-:Y:S01]  /*0700*/  ISETP.GT.AND P2, PT, R12, 0x3000, PT ;  /* 0x000030000c00780c */ /* 0x000fe20003f44270 */
[----:B------:R-:W-:-:S12]  /*0710*/  IMAD.WIDE.U32 R8, R10, 0x2, R8 ;  /* 0x000000020a087825 */ /* 0x000fd800078e0008 */
[----:B------:R-:W-:Y:S05]  /*0720*/  @!P2 BRA `(.L_x_17029) ;  /* 0x0000000c0008a947 */ /* 0x000fea0003800000 */
[----:B------:R-:W-:Y:S01]  /*0730*/  PLOP3.LUT P1, PT, PT, PT, PT, 0x8, 0x80 ;  /* 0x000000000080781c */ /* 0x000fe20003f2e170 */
[----:B------:R-:W-:-:S12]  /*0740*/  VIADD R11, R3, 0xffffd000 ;  /* 0xffffd000030b7836 */ /* 0x000fd80000000000 */
.L_x_17030:
[----:B------:R-:W-:Y:S01]  /*0750*/  LEA.HI R12, P2, R9, R8, RZ, 0x1 ;  /* 0x00000008090c7211 */ /* 0x000fe200078508ff */
[----:B------:R-:W1:Y:S01]  /*0760*/  LDCU.64 UR4, c[0x0][0x380] ;  /* 0x00007000ff0477ac */ /* 0x000e620008000a00 */
[C---:B------:R-:W-:Y:S02]  /*0770*/  IADD3 R14, P3, PT, R8.reuse, 0x800, RZ ;  /* 0x00000800080e7810 */ /* 0x040fe40007f7e0ff */
[C---:B------:R-:W-:Y:S01]  /*0780*/  IADD3 R20, P4, PT, R8.reuse, 0x1800, RZ ;  /* 0x0000180008147810 */ /* 0x040fe20007f9e0ff */
[--C-:B------:R-:W-:Y:S01]  /*0790*/  IMAD.X R21, RZ, RZ, R9.reuse, P2 ;  /* 0x000000ffff157224 */ /* 0x100fe200010e0609 */
[----:B------:R-:W-:Y:S01]  /*07a0*/  IADD3 R18, P2, PT, R8, 0x1000, RZ ;  /* 0x0000100008127810 */ /* 0x000fe20007f5e0ff */
[--C-:B------:R-:W-:Y:S01]  /*07b0*/  IMAD.X R15, RZ, RZ, R9.reuse, P3 ;  /* 0x000000ffff0f7224 */ /* 0x100fe200018e0609 */
[----:B---3--:R-:W-:Y:S01]  /*07c0*/  R2UR UR6, R26 ;  /* 0x000000001a0672ca */ /* 0x008fe200000e0000 */
[----:B------:R-:W-:Y:S01]  /*07d0*/  IMAD.X R13, RZ, RZ, R9, P4 ;  /* 0x000000ffff0d7224 */ /* 0x000fe200020e0609 */
[C---:B------:R-:W-:Y:S01]  /*07e0*/  SHF.L.U64.HI R21, R12.reuse, 0x2, R21 ;  /* 0x000000020c157819 */ /* 0x040fe20000010215 */
[----:B------:R-:W-:Y:S01]  /*07f0*/  IMAD.X R19, RZ, RZ, R9, P2 ;  /* 0x000000ffff137224 */ /* 0x000fe200010e0609 */
[----:B------:R-:W-:Y:S01]  /*0800*/  LEA.HI R14, P2, R15, R14, RZ, 0x1 ;  /* 0x0000000e0f0e7211 */ /* 0x000fe200078508ff */
[----:B------:R-:W-:Y:S01]  /*0810*/  IMAD.SHL.U32 R12, R12, 0x4, RZ ;  /* 0x000000040c0c7824 */ /* 0x000fe200078e00ff */
[----:B------:R-:W-:-:S02]  /*0820*/  LEA.HI R20, P4, R13, R20, RZ, 0x1 ;  /* 0x000000140d147211 */ /* 0x000fc400078908ff */
[----:B------:R-:W-:Y:S01]  /*0830*/  LEA.HI R18, P3, R19, R18, RZ, 0x1 ;  /* 0x0000001213127211 */ /* 0x000fe200078708ff */
[----:B------:R-:W-:Y:S01]  /*0840*/  IMAD.X R15, RZ, RZ, R15, P2 ;  /* 0x000000ffff0f7224 */ /* 0x000fe200010e060f */
[----:B------:R-:W-:Y:S01]  /*0850*/  LOP3.LUT R12, R12, 0xfffffff8, RZ, 0xc0, !PT ;  /* 0xfffffff80c0c7812 */ /* 0x000fe200078ec0ff */
[----:B------:R-:W-:Y:S01]  /*0860*/  IMAD.X R13, RZ, RZ, R13, P4 ;  /* 0x000000ffff0d7224 */ /* 0x000fe200020e060d */
[----:B------:R-:W-:Y:S01]  /*0870*/  R2UR UR7, R27 ;  /* 0x000000001b0772ca */ /* 0x000fe200000e0000 */
[----:B------:R-:W-:Y:S01]  /*0880*/  IMAD.X R19, RZ, RZ, R19, P3 ;  /* 0x000000ffff137224 */ /* 0x000fe200018e0613 */
[C---:B------:R-:W-:Y:S01]  /*0890*/  SHF.L.U64.HI R15, R14.reuse, 0x2, R15 ;  /* 0x000000020e0f7819 */ /* 0x040fe2000001020f */
[----:B------:R-:W-:Y:S01]  /*08a0*/  IMAD.SHL.U32 R14, R14, 0x4, RZ ;  /* 0x000000040e0e7824 */ /* 0x000fe200078e00ff */
[----:B-1----:R-:W-:Y:S02]  /*08b0*/  IADD3 R12, P2, PT, R12, UR4, RZ ;  /* 0x000000040c0c7c10 */ /* 0x002fe4000ff5e0ff */
[C---:B------:R-:W-:Y:S01]  /*08c0*/  SHF.L.U64.HI R19, R18.reuse, 0x2, R19 ;  /* 0x0000000212137819 */ /* 0x040fe20000010213 */
[----:B------:R-:W-:Y:S01]  /*08d0*/  IMAD.SHL.U32 R18, R18, 0x4, RZ ;  /* 0x0000000412127824 */ /* 0x000fe200078e00ff */
[----:B------:R-:W-:-:S02]  /*08e0*/  LOP3.LUT R14, R14, 0xfffffff8, RZ, 0xc0, !PT ;  /* 0xfffffff80e0e7812 */ /* 0x000fc400078ec0ff */
[----:B------:R-:W-:Y:S02]  /*08f0*/  R2UR UR8, R26 ;  /* 0x000000001a0872ca */ /* 0x000fe400000e0000 */
[----:B------:R-:W-:Y:S02]  /*0900*/  R2UR UR9, R27 ;  /* 0x000000001b0972ca */ /* 0x000fe400000e0000 */
[C---:B------:R-:W-:Y:S01]  /*0910*/  SHF.L.U64.HI R16, R20.reuse, 0x2, R13 ;  /* 0x0000000214107819 */ /* 0x040fe2000001020d */
[----:B------:R-:W-:Y:S01]  /*0920*/  IMAD.SHL.U32 R20, R20, 0x4, RZ ;  /* 0x0000000414147824 */ /* 0x000fe200078e00ff */
[----:B------:R-:W-:Y:S02]  /*0930*/  IADD3.X R13, PT, PT, R21, UR5, RZ, P2, !PT ;  /* 0x00000005150d7c10 */ /* 0x000fe400097fe4ff */
[----:B------:R-:W-:Y:S02]  /*0940*/  LOP3.LUT R18, R18, 0xfffffff8, RZ, 0xc0, !PT ;  /* 0xfffffff812127812 */ /* 0x000fe400078ec0ff */
[----:B------:R-:W-:-:S02]  /*0950*/  IADD3 R14, P2, PT, R14, UR4, RZ ;  /* 0x000000040e0e7c10 */ /* 0x000fc4000ff5e0ff */
[----:B------:R-:W-:Y:S01]  /*0960*/  R2UR UR10, R26 ;  /* 0x000000001a0a72ca */ /* 0x000fe200000e0000 */
[----:B------:R-:W3:Y:S01]  /*0970*/  LDG.E.64 R12, desc[UR6][R12.64] ;  /* 0x000000060c0c7981 */ /* 0x000ee2000c1e1b00 */
[----:B------:R-:W-:Y:S02]  /*0980*/  R2UR UR11, R27 ;  /* 0x000000001b0b72ca */ /* 0x000fe400000e0000 */
[----:B------:R-:W-:Y:S02]  /*0990*/  IADD3 R18, P3, PT, R18, UR4, RZ ;  /* 0x0000000412127c10 */ /* 0x000fe4000ff7e0ff */
[----:B------:R-:W-:Y:S02]  /*09a0*/  IADD3.X R15, PT, PT, R15, UR5, RZ, P2, !PT ;  /* 0x000000050f0f7c10 */ /* 0x000fe400097fe4ff */
[----:B------:R-:W-:Y:S02]  /*09b0*/  IADD3.X R19, PT, PT, R19, UR5, RZ, P3, !PT ;  /* 0x0000000513137c10 */ /* 0x000fe40009ffe4ff */
[----:B------:R-:W-:-:S02]  /*09c0*/  LOP3.LUT R20, R20, 0xfffffff8, RZ, 0xc0, !PT ;  /* 0xfffffff814147812 */ /* 0x000fc400078ec0ff */
[----:B------:R-:W-:Y:S01]  /*09d0*/  R2UR UR12, R26 ;  /* 0x000000001a0c72ca */ /* 0x000fe200000e0000 */
[----:B------:R-:W4:Y:S01]  /*09e0*/  LDG.E.64 R14, desc[UR8][R14.64] ;  /* 0x000000080e0e7981 */ /* 0x000f22000c1e1b00 */
[----:B------:R-:W-:Y:S02]  /*09f0*/  R2UR UR13, R27 ;  /* 0x000000001b0d72ca */ /* 0x000fe400000e0000 */
[----:B------:R-:W-:Y:S01]  /*0a00*/  IADD3 R20, P2, PT, R20, UR4, RZ ;  /* 0x0000000414147c10 */ /* 0x000fe2000ff5e0ff */
[----:B------:R-:W5:Y:S03]  /*0a10*/  LDG.E.64 R18, desc[UR10][R18.64] ;  /* 0x0000000a12127981 */ /* 0x000f66000c1e1b00 */
[----:B------:R-:W-:-:S07]  /*0a20*/  IADD3.X R21, PT, PT, R16, UR5, RZ, P2, !PT ;  /* 0x0000000510157c10 */ /* 0x000fce00097fe4ff */
[----:B------:R-:W2:Y:S01]  /*0a30*/  LDG.E.64 R20, desc[UR12][R20.64] ;  /* 0x0000000c14147981 */ /* 0x000ea2000c1e1b00 */
[----:B------:R-:W-:Y:S02]  /*0a40*/  IADD3 R16, P5, PT, R8, 0x3000, RZ ;  /* 0x0000300008107810 */ /* 0x000fe40007fbe0ff */
[C---:B------:R-:W-:Y:S02]  /*0a50*/  R2UR UR14, R26.reuse ;  /* 0x000000001a0e72ca */ /* 0x040fe400000e0000 */
[C---:B------:R-:W-:Y:S02]  /*0a60*/  R2UR UR15, R27.reuse ;  /* 0x000000001b0f72ca */ /* 0x040fe400000e0000 */
[----:B------:R-:W-:Y:S02]  /*0a70*/  R2UR UR16, R26 ;  /* 0x000000001a1072ca */ /* 0x000fe400000e0000 */
[----:B------:R-:W-:Y:S02]  /*0a80*/  R2UR UR17, R27 ;  /* 0x000000001b1172ca */ /* 0x000fe400000e0000 */
[----:B---3--:R-:W-:-:S02]  /*0a90*/  FMNMX3 R17, R17, R12, R13, !PT ;  /* 0x0000000c11117276 */ /* 0x008fc4000780000d */
[----:B------:R-:W-:Y:S02]  /*0aa0*/  IADD3 R12, P3, PT, R8, 0x2000, RZ ;  /* 0x00002000080c7810 */ /* 0x000fe40007f7e0ff */
[----:B----4-:R-:W-:-:S03]  /*0ab0*/  FMNMX3 R17, R17, R14, R15, !PT ;  /* 0x0000000e11117276 */ /* 0x010fc6000780000f */
[----:B------:R-:W-:Y:S01]  /*0ac0*/  IMAD.X R13, RZ, RZ, R9, P3 ;  /* 0x000000ffff0d7224 */ /* 0x000fe200018e0609 */
[----:B-----5:R-:W-:Y:S02]  /*0ad0*/  FMNMX3 R17, R17, R18, R19, !PT ;  /* 0x0000001211117276 */ /* 0x020fe40007800013 */
[C---:B------:R-:W-:Y:S02]  /*0ae0*/  IADD3 R18, P6, PT, R8.reuse, 0x3800, RZ ;  /* 0x0000380008127810 */ /* 0x040fe40007fde0ff */
[----:B------:R-:W-:-:S03]  /*0af0*/  IADD3 R14, P4, PT, R8, 0x2800, RZ ;  /* 0x00002800080e7810 */ /* 0x000fc60007f9e0ff */
[----:B------:R-:W-:Y:S01]  /*0b00*/  IMAD.X R19, RZ, RZ, R9, P6 ;  /* 0x000000ffff137224 */ /* 0x000fe200030e0609 */
[----:B------:R-:W-:Y:S02]  /*0b10*/  IADD3.X R15, PT, PT, RZ, R9, RZ, P4, !PT ;  /* 0x00000009ff0f7210 */ /* 0x000fe400027fe4ff */
[----:B------:R-:W-:Y:S02]  /*0b20*/  LEA.HI R12, P6, R13, R12, RZ, 0x1 ;  /* 0x0000000c0d0c7211 */ /* 0x000fe400078d08ff */
[----:B--2---:R-:W-:Y:S01]  /*0b30*/  FMNMX3 R24, R17, R20, R21, !PT ;  /* 0x0000001411187276 */ /* 0x004fe20007800015 */
[----:B------:R-:W-:Y:S01]  /*0b40*/  IMAD.X R17, RZ, RZ, R9, P5 ;  /* 0x000000ffff117224 */ /* 0x000fe200028e0609 */
[----:B------:R-:W-:Y:S01]  /*0b50*/  LEA.HI R14, P4, R15, R14, RZ, 0x1 ;  /* 0x0000000e0f0e7211 */ /* 0x000fe200078908ff */
[----:B------:R-:W-:Y:S01]  /*0b60*/  IMAD.X R13, RZ, RZ, R13, P6 ;  /* 0x000000ffff0d7224 */ /* 0x000fe200030e060d */
[C---:B------:R-:W-:Y:S02]  /*0b70*/  IADD3 R20, P2, PT, R8.reuse, 0x4000, RZ ;  /* 0x0000400008147810 */ /* 0x040fe40007f5e0ff */
[----:B------:R-:W-:Y:S01]  /*0b80*/  LEA.HI R16, P5, R17, R16, RZ, 0x1 ;  /* 0x0000001011107211 */ /* 0x000fe200078b08ff */
[----:B------:R-:W-:Y:S01]  /*0b90*/  IMAD.X R15, RZ, RZ, R15, P4 ;  /* 0x000000ffff0f7224 */ /* 0x000fe200020e060f */
[----:B------:R-:W-:Y:S01]  /*0ba0*/  IADD3 R22, P3, PT, R8, 0x4800, RZ ;  /* 0x0000480008167810 */ /* 0x000fe20007f7e0ff */
[----:B------:R-:W-:Y:S01]  /*0bb0*/  IMAD.X R21, RZ, RZ, R9, P2 ;  /* 0x000000ffff157224 */ /* 0x000fe200010e0609 */
[C---:B------:R-:W-:Y:S01]  /*0bc0*/  SHF.L.U64.HI R13, R12.reuse, 0x2, R13 ;  /* 0x000000020c0d7819 */ /* 0x040fe2000001020d */
[----:B------:R-:W-:Y:S01]  /*0bd0*/  IMAD.SHL.U32 R12, R12, 0x4, RZ ;  /* 0x000000040c0c7824 */ /* 0x000fe200078e00ff */
[----:B------:R-:W-:Y:S01]  /*0be0*/  LEA.HI R18, P2, R19, R18, RZ, 0x1 ;  /* 0x0000001213127211 */ /* 0x000fe200078508ff */
[----:B------:R-:W-:Y:S01]  /*0bf0*/  IMAD.X R17, RZ, RZ, R17, P5 ;  /* 0x000000ffff117224 */ /* 0x000fe200028e0611 */
[C---:B------:R-:W-:Y:S01]  /*0c00*/  SHF.L.U64.HI R15, R14.reuse, 0x2, R15 ;  /* 0x000000020e0f7819 */ /* 0x040fe2000001020f */
[----:B------:R-:W-:Y:S01]  /*0c10*/  IMAD.X R23, RZ, RZ, R9, P3 ;  /* 0x000000ffff177224 */ /* 0x000fe200018e0609 */
[----:B------:R-:W-:Y:S01]  /*0c20*/  LEA.HI R20, P3, R21, R20, RZ, 0x1 ;  /* 0x0000001415147211 */ /* 0x000fe200078708ff */
[----:B------:R-:W-:Y:S01]  /*0c30*/  IMAD.SHL.U32 R14, R14, 0x4, RZ ;  /* 0x000000040e0e7824 */ /* 0x000fe200078e00ff */
[----:B------:R-:W-:Y:S01]  /*0c40*/  LOP3.LUT R12, R12, 0xfffffff8, RZ, 0xc0, !PT ;  /* 0xfffffff80c0c7812 */ /* 0x000fe200078ec0ff */
[----:B------:R-:W-:Y:S01]  /*0c50*/  IMAD.X R19, RZ, RZ, R19, P2 ;  /* 0x000000ffff137224 */ /* 0x000fe200010e0613 */
[C---:B------:R-:W-:Y:S01]  /*0c60*/  SHF.L.U64.HI R17, R16.reuse, 0x2, R17 ;  /* 0x0000000210117819 */ /* 0x040fe20000010211 */
[----:B------:R-:W-:Y:S01]  /*0c70*/  IMAD.SHL.U32 R16, R16, 0x4, RZ ;  /* 0x0000000410107824 */ /* 0x000fe200078e00ff */
[----:B------:R-:W-:Y:S01]  /*0c80*/  LOP3.LUT R14, R14, 0xfffffff8, RZ, 0xc0, !PT ;  /* 0xfffffff80e0e7812 */ /* 0x000fe200078ec0ff */
[----:B------:R-:W-:Y:S01]  /*0c90*/  IMAD.X R21, RZ, RZ, R21, P3 ;  /* 0x000000ffff157224 */ /* 0x000fe200018e0615 */
[----:B------:R-:W-:-:S02]  /*0ca0*/  IADD3 R12, P2, PT, R12, UR4, RZ ;  /* 0x000000040c0c7c10 */ /* 0x000fc4000ff5e0ff */
[----:B------:R-:W-:Y:S02]  /*0cb0*/  LEA.HI R22, P6, R23, R22, RZ, 0x1 ;  /* 0x0000001617167211 */ /* 0x000fe400078d08ff */
[C---:B------:R-:W-:Y:S01]  /*0cc0*/  SHF.L.U64.HI R19, R18.reuse, 0x2, R19 ;  /* 0x0000000212137819 */ /* 0x040fe20000010213 */
[----:B------:R-:W-:Y:S01]  /*0cd0*/  IMAD.SHL.U32 R18, R18, 0x4, RZ ;  /* 0x0000000412127824 */ /* 0x000fe200078e00ff */
[----:B------:R-:W-:Y:S02]  /*0ce0*/  LOP3.LUT R16, R16, 0xfffffff8, RZ, 0xc0, !PT ;  /* 0xfffffff810107812 */ /* 0x000fe400078ec0ff */
[----:B------:R-:W-:Y:S02]  /*0cf0*/  IADD3 R14, P3, PT, R14, UR4, RZ ;  /* 0x000000040e0e7c10 */ /* 0x000fe4000ff7e0ff */
[----:B------:R-:W-:Y:S01]  /*0d00*/  IADD3.X R13, PT, PT, R13, UR5, RZ, P2, !PT ;  /* 0x000000050d0d7c10 */ /* 0x000fe200097fe4ff */
[----:B------:R-:W-:Y:S01]  /*0d10*/  IMAD.X R23, RZ, RZ, R23, P6 ;  /* 0x000000ffff177224 */ /* 0x000fe200030e0617 */
[C---:B------:R-:W-:Y:S01]  /*0d20*/  SHF.L.U64.HI R21, R20.reuse, 0x2, R21 ;  /* 0x0000000214157819 */ /* 0x040fe20000010215 */
[----:B------:R-:W-:Y:S01]  /*0d30*/  IMAD.SHL.U32 R20, R20, 0x4, RZ ;  /* 0x0000000414147824 */ /* 0x000fe200078e00ff */
[----:B------:R-:W-:-:S02]  /*0d40*/  LOP3.LUT R18, R18, 0xfffffff8, RZ, 0xc0, !PT ;  /* 0xfffffff812127812 */ /* 0x000fc400078ec0ff */
[----:B------:R-:W-:Y:S01]  /*0d50*/  IADD3 R16, P2, PT, R16, UR4, RZ ;  /* 0x0000000410107c10 */ /* 0x000fe2000ff5e0ff */
[----:B------:R-:W2:Y:S01]  /*0d60*/  LDG.E.64 R12, desc[UR6][R12.64] ;  /* 0x000000060c0c7981 */ /* 0x000ea2000c1e1b00 */
[----:B------:R-:W-:Y:S02]  /*0d70*/  IADD3.X R15, PT, PT, R15, UR5, RZ, P3, !PT ;  /* 0x000000050f0f7c10 */ /* 0x000fe40009ffe4ff */
[C---:B------:R-:W-:Y:S02]  /*0d80*/  SHF.L.U64.HI R23, R22.reuse, 0x2, R23 ;  /* 0x0000000216177819 */ /* 0x040fe40000010217 */
[----:B------:R-:W-:Y:S02]  /*0d90*/  SHF.L.U32 R22, R22, 0x2, RZ ;  /* 0x0000000216167819 */ /* 0x000fe400000006ff */
[----:B------:R-:W-:Y:S01]  /*0da0*/  LOP3.LUT R20, R20, 0xfffffff8, RZ, 0xc0, !PT ;  /* 0xfffffff814147812 */ /* 0x000fe200078ec0ff */
[----:B------:R-:W3:Y:S01]  /*0db0*/  LDG.E.64 R14, desc[UR8][R14.64] ;  /* 0x000000080e0e7981 */ /* 0x000ee2000c1e1b00 */
[----:B------:R-:W-:-:S02]  /*0dc0*/  IADD3 R18, P3, PT, R18, UR4, RZ ;  /* 0x0000000412127c10 */ /* 0x000fc4000ff7e0ff */
[----:B------:R-:W-:Y:S02]  /*0dd0*/  IADD3.X R17, PT, PT, R17, UR5, RZ, P2, !PT ;  /* 0x0000000511117c10 */ /* 0x000fe400097fe4ff */
[----:B------:R-:W-:Y:S02]  /*0de0*/  LOP3.LUT R22, R22, 0xfffffff8, RZ, 0xc0, !PT ;  /* 0xfffffff816167812 */ /* 0x000fe400078ec0ff */
[----:B------:R-:W-:Y:S02]  /*0df0*/  IADD3 R20, P2, PT, R20, UR4, RZ ;  /* 0x0000000414147c10 */ /* 0x000fe4000ff5e0ff */
[----:B------:R-:W-:Y:S01]  /*0e00*/  IADD3.X R19, PT, PT, R19, UR5, RZ, P3, !PT ;  /* 0x0000000513137c10 */ /* 0x000fe20009ffe4ff */
[----:B------:R-:W4:Y:S01]  /*0e10*/  LDG.E.64 R16, desc[UR10][R16.64] ;  /* 0x0000000a10107981 */ /* 0x000f22000c1e1b00 */
[----:B------:R-:W-:Y:S02]  /*0e20*/  IADD3 R22, P3, PT, R22, UR4, RZ ;  /* 0x0000000416167c10 */ /* 0x000fe4000ff7e0ff */
[----:B------:R-:W-:-:S02]  /*0e30*/  IADD3.X R21, PT, PT, R21, UR5, RZ, P2, !PT ;  /* 0x0000000515157c10 */ /* 0x000fc400097fe4ff */
[----:B------:R-:W5:Y:S01]  /*0e40*/  LDG.E.64 R18, desc[UR12][R18.64] ;  /* 0x0000000c12127981 */ /* 0x000f62000c1e1b00 */
[----:B------:R-:W-:-:S03]  /*0e50*/  IADD3.X R23, PT, PT, R23, UR5, RZ, P3, !PT ;  /* 0x0000000517177c10 */ /* 0x000fc60009ffe4ff */
[----:B------:R-:W5:Y:S04]  /*0e60*/  LDG.E.64 R20, desc[UR14][R20.64] ;  /* 0x0000000e14147981 */ /* 0x000f68000c1e1b00 */
[----:B------:R-:W5:Y:S01]  /*0e70*/  LDG.E.64 R22, desc[UR16][R22.64] ;  /* 0x0000001016167981 */ /* 0x000f62000c1e1b00 */
[----:B--2---:R-:W-:-:S04]  /*0e80*/  FMNMX3 R12, R24, R12, R13, !PT ;  /* 0x0000000c180c7276 */ /* 0x004fc8000780000d */
[----:B---3--:R-:W-:-:S04]  /*0e90*/  FMNMX3 R12, R12, R14, R15, !PT ;  /* 0x0000000e0c0c7276 */ /* 0x008fc8000780000f */
[----:B----4-:R-:W-:-:S04]  /*0ea0*/  FMNMX3 R12, R12, R16, R17, !PT ;  /* 0x000000100c0c7276 */ /* 0x010fc80007800011 */
[----:B-----5:R-:W-:-:S04]  /*0eb0*/  FMNMX3 R12, R12, R18, R19, !PT ;  /* 0x000000120c0c7276 */ /* 0x020fc80007800013 */
[----:B------:R-:W-:-:S04]  /*0ec0*/  FMNMX3 R12, R12, R20, R21, !PT ;  /* 0x000000140c0c7276 */ /* 0x000fc80007800015 */
[----:B------:R-:W-:Y:S02]  /*0ed0*/  FMNMX3 R24, R12, R22, R23, !PT ;  /* 0x000000160c187276 */ /* 0x000fe40007800017 */
[C---:B------:R-:W-:Y:S02]  /*0ee0*/  IADD3 R12, P3, PT, R8.reuse, 0x5000, RZ ;  /* 0x00005000080c7810 */ /* 0x040fe40007f7e0ff */
[C---:B------:R-:W-:Y:S02]  /*0ef0*/  IADD3 R14, P4, PT, R8.reuse, 0x5800, RZ ;  /* 0x00005800080e7810 */ /* 0x040fe40007f9e0ff */
[C---:B------:R-:W-:Y:S01]  /*0f00*/  IADD3 R18, P6, PT, R8.reuse, 0x6800, RZ ;  /* 0x0000680008127810 */ /* 0x040fe20007fde0ff */
[--C-:B------:R-:W-:Y:S01]  /*0f10*/  IMAD.X R13, RZ, RZ, R9.reuse, P3 ;  /* 0x000000ffff0d7224 */ /* 0x100fe200018e0609 */
[----:B------:R-:W-:Y:S01]  /*0f20*/  IADD3 R16, P5, PT, R8, 0x6000, RZ ;  /* 0x0000600008107810 */ /* 0x000fe20007fbe0ff */
[--C-:B------:R-:W-:Y:S02]  /*0f30*/  IMAD.X R15, RZ, RZ, R9.reuse, P4 ;  /* 0x000000ffff0f7224 */ /* 0x100fe400020e0609 */
[--C-:B------:R-:W-:Y:S01]  /*0f40*/  IMAD.X R19, RZ, RZ, R9.reuse, P6 ;  /* 0x000000ffff137224 */ /* 0x100fe200030e0609 */
[----:B------:R-:W-:Y:S01]  /*0f50*/  LEA.HI R12, P6, R13, R12, RZ, 0x1 ;  /* 0x0000000c0d0c7211 */ /* 0x000fe200078d08ff */
[----:B------:R-:W-:Y:S01]  /*0f60*/  IMAD.X R17, RZ, RZ, R9, P5 ;  /* 0x000000ffff117224 */ /* 0x000fe200028e0609 */
[----:B------:R-:W-:-:S02]  /*0f70*/  LEA.HI R14, P4, R15, R14, RZ, 0x1 ;  /* 0x0000000e0f0e7211 */ /* 0x000fc400078908ff */
[C---:B------:R-:W-:Y:S01]  /*0f80*/  IADD3 R20, P2, PT, R8.reuse, 0x7000, RZ ;  /* 0x0000700008147810 */ /* 0x040fe20007f5e0ff */
[----:B------:R-:W-:Y:S01]  /*0f90*/  IMAD.X R13, RZ, RZ, R13, P6 ;  /* 0x000000ffff0d7224 */ /* 0x000fe200030e060d */
        /* <DEDUP_REMOVED lines=24> */
[----:B------:R-:W-:Y:S02]  /*1120*/  IADD3.X R13, PT, PT, R13, UR5, RZ, P2, !PT ;  /* 0x000000050d0d7c10 */ /* 0x000fe400097fe4ff */
[----:B------:R-:W-:-:S02]  /*1130*/  IADD3.X R23, PT, PT, RZ, R23, RZ, P6, !PT ;  /* 0x00000017ff177210 */ /* 0x000fc400037fe4ff */
[C---:B------:R-:W-:Y:S01]  /*1140*/  SHF.L.U64.HI R21, R20.reuse, 0x2, R21 ;  /* 0x0000000214157819 */ /* 0x040fe20000010215 */
[----:B------:R-:W-:Y:S01]  /*1150*/  IMAD.SHL.U32 R20, R20, 0x4, RZ ;  /* 0x0000000414147824 */ /* 0x000fe200078e00ff */
[----:B------:R-:W-:Y:S01]  /*1160*/  LOP3.LUT R18, R18, 0xfffffff8, RZ, 0xc0, !PT ;  /* 0xfffffff812127812 */ /* 0x000fe200078ec0ff */
[----:B------:R-:W2:Y:S01]  /*1170*/  LDG.E.64 R12, desc[UR6][R12.64] ;  /* 0x000000060c0c7981 */ /* 0x000ea2000c1e1b00 */
[----:B------:R-:W-:Y:S02]  /*1180*/  IADD3 R16, P2, PT, R16, UR4, RZ ;  /* 0x0000000410107c10 */ /* 0x000fe4000ff5e0ff */
[----:B------:R-:W-:Y:S02]  /*1190*/  IADD3.X R15, PT, PT, R15, UR5, RZ, P3, !PT ;  /* 0x000000050f0f7c10 */ /* 0x000fe40009ffe4ff */
[C---:B------:R-:W-:Y:S01]  /*11a0*/  SHF.L.U64.HI R23, R22.reuse, 0x2, R23 ;  /* 0x0000000216177819 */ /* 0x040fe20000010217 */
[----:B------:R-:W-:Y:S01]  /*11b0*/  IMAD.SHL.U32 R22, R22, 0x4, RZ ;  /* 0x0000000416167824 */ /* 0x000fe200078e00ff */
[----:B------:R-:W-:-:S02]  /*11c0*/  LOP3.LUT R20, R20, 0xfffffff8, RZ, 0xc0, !PT ;  /* 0xfffffff814147812 */ /* 0x000fc400078ec0ff */
[----:B------:R-:W-:Y:S01]  /*11d0*/  IADD3 R18, P3, PT, R18, UR4, RZ ;  /* 0x0000000412127c10 */ /* 0x000fe2000ff7e0ff */
[----:B------:R-:W3:Y:S01]  /*11e0*/  LDG.E.64 R14, desc[UR8][R14.64] ;  /* 0x000000080e0e7981 */ /* 0x000ee2000c1e1b00 */
[----:B------:R-:W-:Y:S02]  /*11f0*/  IADD3.X R17, PT, PT, R17, UR5, RZ, P2, !PT ;  /* 0x0000000511117c10 */ /* 0x000fe400097fe4ff */
[----:B------:R-:W-:Y:S02]  /*1200*/  LOP3.LUT R22, R22, 0xfffffff8, RZ, 0xc0, !PT ;  /* 0xfffffff816167812 */ /* 0x000fe400078ec0ff */
[----:B------:R-:W-:Y:S02]  /*1210*/  IADD3 R20, P2, PT, R20, UR4, RZ ;  /* 0x0000000414147c10 */ /* 0x000fe4000ff5e0ff */
[----:B------:R-:W-:Y:S01]  /*1220*/  IADD3.X R19, PT, PT, R19, UR5, RZ, P3, !PT ;  /* 0x0000000513137c10 */ /* 0x000fe20009ffe4ff */
[----:B------:R-:W4:Y:S01]  /*1230*/  LDG.E.64 R16, desc[UR10][R16.64] ;  /* 0x0000000a10107981 */ /* 0x000f22000c1e1b00 */
[----:B------:R-:W-:-:S02]  /*1240*/  IADD3 R22, P3, PT, R22, UR4, RZ ;  /* 0x0000000416167c10 */ /* 0x000fc4000ff7e0ff */
[----:B------:R-:W-:Y:S02]  /*1250*/  IADD3.X R21, PT, PT, R21, UR5, RZ, P2, !PT ;  /* 0x0000000515157c10 */ /* 0x000fe400097fe4ff */
[----:B------:R-:W5:Y:S01]  /*1260*/  LDG.E.64 R18, desc[UR12][R18.64] ;  /* 0x0000000c12127981 */ /* 0x000f62000c1e1b00 */
[----:B------:R-:W-:-:S03]  /*1270*/  IADD3.X R23, PT, PT, R23, UR5, RZ, P3, !PT ;  /* 0x0000000517177c10 */ /* 0x000fc60009ffe4ff */
[----:B------:R-:W5:Y:S04]  /*1280*/  LDG.E.64 R20, desc[UR14][R20.64] ;  /* 0x0000000e14147981 */ /* 0x000f68000c1e1b00 */
[----:B------:R-:W5:Y:S01]  /*1290*/  LDG.E.64 R22, desc[UR16][R22.64] ;  /* 0x0000001016167981 */ /* 0x000f62000c1e1b00 */
[----:B------:R-:W-:-:S05]  /*12a0*/  VIADD R10, R10, 0x4000 ;  /* 0x000040000a0a7836 */ /* 0x000fca0000000000 */
[----:B------:R-:W-:Y:S02]  /*12b0*/  ISETP.GE.AND P2, PT, R10, R11, PT ;  /* 0x0000000b0a00720c */ /* 0x000fe40003f46270 */
[----:B------:R-:W-:-:S05]  /*12c0*/  IADD3 R8, P3, PT, R8, 0x8000, RZ ;  /* 0x0000800008087810 */ /* 0x000fca0007f7e0ff */
[----:B------:R-:W-:Y:S01]  /*12d0*/  IMAD.X R9, RZ, RZ, R9, P3 ;  /* 0x000000ffff097224 */ /* 0x000fe200018e0609 */
[----:B--2---:R-:W-:-:S04]  /*12e0*/  FMNMX3 R12, R24, R12, R13, !PT ;  /* 0x0000000c180c7276 */ /* 0x004fc8000780000d */
[----:B---3--:R-:W-:-:S04]  /*12f0*/  FMNMX3 R12, R12, R14, R15, !PT ;  /* 0x0000000e0c0c7276 */ /* 0x008fc8000780000f */
[----:B----4-:R-:W-:-:S04]  /*1300*/  FMNMX3 R12, R12, R16, R17, !PT ;  /* 0x000000100c0c7276 */ /* 0x010fc80007800011 */
[----:B-----5:R-:W-:-:S04]  /*1310*/  FMNMX3 R12, R12, R18, R19, !PT ;  /* 0x000000120c0c7276 */ /* 0x020fc80007800013 */
[----:B------:R-:W-:-:S04]  /*1320*/  FMNMX3 R12, R12, R20, R21, !PT ;  /* 0x000000140c0c7276 */ /* 0x000fc80007800015 */
[----:B------:R-:W-:Y:S01]  /*1330*/  FMNMX3 R17, R12, R22, R23, !PT ;  /* 0x000000160c117276 */ /* 0x000fe20007800017 */
[----:B------:R-:W-:Y:S06]  /*1340*/  @!P2 BRA `(.L_x_17030) ;  /* 0xfffffff40000a947 */ /* 0x000fec000383ffff */
.L_x_17029:
[----:B------:R-:W-:Y:S05]  /*1350*/  BSYNC.RECONVERGENT B1 ;  /* 0x0000000000017941 */ /* 0x000fea0003800200 */
.L_x_17028:
[----:B------:R-:W-:Y:S01]  /*1360*/  IMAD.IADD R11, R3, 0x1, -R10 ;  /* 0x00000001030b7824 */ /* 0x000fe200078e0a0a */
[----:B------:R-:W-:Y:S04]  /*1370*/  BSSY.RECONVERGENT B1, `(.L_x_17031) ;  /* 0x000006a000017945 */ /* 0x000fe80003800200 */
[----:B------:R-:W-:-:S13]  /*1380*/  ISETP.GT.AND P2, PT, R11, 0x1000, PT ;  /* 0x000010000b00780c */ /* 0x000fda0003f44270 */
[----:B------:R-:W-:Y:S05]  /*1390*/  @!P2 BRA `(.L_x_17032) ;  /* 0x00000004009ca947 */ /* 0x000fea0003800000 */
[----:B------:R-:W-:Y:S01]  /*13a0*/  IADD3 R11, P2, PT, R8, 0x800, RZ ;  /* 0x00000800080b7810 */ /* 0x000fe20007f5e0ff */
[----:B------:R-:W1:Y:S01]  /*13b0*/  LDCU.64 UR4, c[0x0][0x380] ;  /* 0x00007000ff0477ac */ /* 0x000e620008000a00 */
[----:B------:R-:W-:Y:S02]  /*13c0*/  LEA.HI R13, P1, R9, R8, RZ, 0x1 ;  /* 0x00000008090d7211 */ /* 0x000fe400078308ff */
[C---:B---3--:R-:W-:Y:S01]  /*13d0*/  R2UR UR6, R26.reuse ;  /* 0x000000001a0672ca */ /* 0x048fe200000e0000 */
[--C-:B------:R-:W-:Y:S01]  /*13e0*/  IMAD.X R16, RZ, RZ, R9.reuse, P2 ;  /* 0x000000ffff107224 */ /* 0x100fe200010e0609 */
[----:B------:R-:W-:Y:S01]  /*13f0*/  R2UR UR7, R27 ;  /* 0x000000001b0772ca */ /* 0x000fe200000e0000 */
[----:B------:R-:W-:Y:S01]  /*1400*/  IMAD.X R14, RZ, RZ, R9, P1 ;  /* 0x000000ffff0e7224 */ /* 0x000fe200008e0609 */
[----:B------:R-:W-:Y:S01]  /*1410*/  R2UR UR8, R26 ;  /* 0x000000001a0872ca */ /* 0x000fe200000e0000 */
[----:B------:R-:W-:Y:S01]  /*1420*/  IMAD.SHL.U32 R12, R13, 0x4, RZ ;  /* 0x000000040d0c7824 */ /* 0x000fe200078e00ff */
[----:B------:R-:W-:-:S02]  /*1430*/  LEA.HI R11, P1, R16, R11, RZ, 0x1 ;  /* 0x0000000b100b7211 */ /* 0x000fc400078308ff */
[----:B------:R-:W-:Y:S02]  /*1440*/  SHF.L.U64.HI R13, R13, 0x2, R14 ;  /* 0x000000020d0d7819 */ /* 0x000fe4000001020e */
[----:B------:R-:W-:Y:S01]  /*1450*/  LOP3.LUT R12, R12, 0xfffffff8, RZ, 0xc0, !PT ;  /* 0xfffffff80c0c7812 */ /* 0x000fe200078ec0ff */
[----:B------:R-:W-:Y:S01]  /*1460*/  IMAD.SHL.U32 R14, R11, 0x4, RZ ;  /* 0x000000040b0e7824 */ /* 0x000fe200078e00ff */
[----:B------:R-:W-:Y:S01]  /*1470*/  R2UR UR9, R27 ;  /* 0x000000001b0972ca */ /* 0x000fe200000e0000 */
[----:B------:R-:W-:Y:S01]  /*1480*/  IMAD.X R16, RZ, RZ, R16, P1 ;  /* 0x000000ffff107224 */ /* 0x000fe200008e0610 */
[----:B-1----:R-:W-:Y:S02]  /*1490*/  IADD3 R12, P1, PT, R12, UR4, RZ ;  /* 0x000000040c0c7c10 */ /* 0x002fe4000ff3e0ff */
[----:B------:R-:W-:Y:S02]  /*14a0*/  LOP3.LUT R14, R14, 0xfffffff8, RZ, 0xc0, !PT ;  /* 0xfffffff80e0e7812 */ /* 0x000fe400078ec0ff */
[----:B------:R-:W-:-:S02]  /*14b0*/  IADD3.X R13, PT, PT, R13, UR5, RZ, P1, !PT ;  /* 0x000000050d0d7c10 */ /* 0x000fc40008ffe4ff */
[----:B------:R-:W-:Y:S02]  /*14c0*/  SHF.L.U64.HI R11, R11, 0x2, R16 ;  /* 0x000000020b0b7819 */ /* 0x000fe40000010210 */
[----:B------:R-:W-:Y:S02]  /*14d0*/  IADD3 R14, P1, PT, R14, UR4, RZ ;  /* 0x000000040e0e7c10 */ /* 0x000fe4000ff3e0ff */
[----:B------:R-:W3:Y:S02]  /*14e0*/  LDG.E.64 R12, desc[UR6][R12.64] ;  /* 0x000000060c0c7981 */ /* 0x000ee4000c1e1b00 */
[----:B------:R-:W-:-:S06]  /*14f0*/  IADD3.X R15, PT, PT, R11, UR5, RZ, P1, !PT ;  /* 0x000000050b0f7c10 */ /* 0x000fcc0008ffe4ff */
[----:B------:R-:W4:Y:S01]  /*1500*/  LDG.E.64 R14, desc[UR8][R14.64] ;  /* 0x000000080e0e7981 */ /* 0x000f22000c1e1b00 */
[C---:B------:R-:W-:Y:S02]  /*1510*/  IADD3 R22, P2, PT, R8.reuse, 0x1000, RZ ;  /* 0x0000100008167810 */ /* 0x040fe40007f5e0ff */
[C---:B------:R-:W-:Y:S02]  /*1520*/  IADD3 R16, P4, PT, R8.reuse, 0x2000, RZ ;  /* 0x0000200008107810 */ /* 0x040fe40007f9e0ff */
[C---:B------:R-:W-:Y:S02]  /*1530*/  IADD3 R18, P5, PT, R8.reuse, 0x2800, RZ ;  /* 0x0000280008127810 */ /* 0x040fe40007fbe0ff */
[C---:B------:R-:W-:Y:S02]  /*1540*/  IADD3 R20, P6, PT, R8.reuse, 0x3000, RZ ;  /* 0x0000300008147810 */ /* 0x040fe40007fde0ff */
[----:B------:R-:W-:Y:S01]  /*1550*/  IADD3 R24, P1, PT, R8, 0x3800, RZ ;  /* 0x0000380008187810 */ /* 0x000fe20007f3e0ff */
[----:B------:R-:W-:-:S02]  /*1560*/  IMAD.X R19, RZ, RZ, R9, P5 ;  /* 0x000000ffff137224 */ /* 0x000fc400028e0609 */
[----:B------:R-:W-:Y:S01]  /*1570*/  IMAD.X R21, RZ, RZ, R9, P6 ;  /* 0x000000ffff157224 */ /* 0x000fe200030e0609 */
[----:B------:R-:W-:Y:S02]  /*1580*/  IADD3.X R23, PT, PT, RZ, R9, RZ, P1, !PT ;  /* 0x00000009ff177210 */ /* 0x000fe40000ffe4ff */
[----:B------:R-:W-:-:S05]  /*1590*/  LEA.HI R18, P1, R19, R18, RZ, 0x1 ;  /* 0x0000001213127211 */ /* 0x000fca00078308ff */
[----:B------:R-:W-:Y:S01]  /*15a0*/  IMAD.X R19, RZ, RZ, R19, P1 ;  /* 0x000000ffff137224 */ /* 0x000fe200008e0613 */
[----:B------:R-:W-:-:S04]  /*15b0*/  LEA.HI R24, P5, R23, R24, RZ, 0x1 ;  /* 0x0000001817187211 */ /* 0x000fc800078b08ff */
[C---:B------:R-:W-:Y:S01]  /*15c0*/  SHF.L.U64.HI R19, R18.reuse, 0x2, R19 ;  /* 0x0000000212137819 */ /* 0x040fe20000010213 */
[----:B------:R-:W-:Y:S01]  /*15d0*/  IMAD.SHL.U32 R18, R18, 0x4, RZ ;  /* 0x0000000412127824 */ /* 0x000fe200078e00ff */
[----:B------:R-:W-:Y:S01]  /*15e0*/  R2UR UR10, R26 ;  /* 0x000000001a0a72ca */ /* 0x000fe200000e0000 */
[----:B------:R-:W-:Y:S01]  /*15f0*/  IMAD.X R23, RZ, RZ, R23, P5 ;  /* 0x000000ffff177224 */ /* 0x000fe200028e0617 */
[C---:B------:R-:W-:Y:S02]  /*1600*/  R2UR UR11, R27.reuse ;  /* 0x000000001b0b72ca */ /* 0x040fe400000e0000 */
[----:B------:R-:W-:Y:S02]  /*1610*/  LOP3.LUT R18, R18, 0xfffffff8, RZ, 0xc0, !PT ;  /* 0xfffffff812127812 */ /* 0x000fe400078ec0ff */
[----:B------:R-:W-:Y:S02]  /*1620*/  R2UR UR12, R26 ;  /* 0x000000001a0c72ca */ /* 0x000fe400000e0000 */
[----:B------:R-:W-:-:S02]  /*1630*/  R2UR UR13, R27 ;  /* 0x000000001b0d72ca */ /* 0x000fc400000e0000 */
[C---:B------:R-:W-:Y:S02]  /*1640*/  R2UR UR14, R26.reuse ;  /* 0x000000001a0e72ca */ /* 0x040fe400000e0000 */
[C---:B------:R-:W-:Y:S02]  /*1650*/  R2UR UR15, R27.reuse ;  /* 0x000000001b0f72ca */ /* 0x040fe400000e0000 */
[----:B------:R-:W-:Y:S02]  /*1660*/  R2UR UR16, R26 ;  /* 0x000000001a1072ca */ /* 0x000fe400000e0000 */
[----:B------:R-:W-:Y:S02]  /*1670*/  R2UR UR17, R27 ;  /* 0x000000001b1172ca */ /* 0x000fe400000e0000 */
[----:B---3--:R-:W-:Y:S02]  /*1680*/  FMNMX3 R11, R17, R12, R13, !PT ;  /* 0x0000000c110b7276 */ /* 0x008fe4000780000d */
[----:B------:R-:W-:Y:S01]  /*1690*/  IADD3 R12, P3, PT, R8, 0x1800, RZ ;  /* 0x00001800080c7810 */ /* 0x000fe20007f7e0ff */
[----:B------:R-:W-:Y:S01]  /*16a0*/  IMAD.X R13, RZ, RZ, R9, P2 ;  /* 0x000000ffff0d7224 */ /* 0x000fe200010e0609 */
[----:B----4-:R-:W-:-:S03]  /*16b0*/  FMNMX3 R11, R11, R14, R15, !PT ;  /* 0x0000000e0b0b7276 */ /* 0x010fc6000780000f */
[--C-:B------:R-:W-:Y:S02]  /*16c0*/  IMAD.X R15, RZ, RZ, R9.reuse, P3 ;  /* 0x000000ffff0f7224 */ /* 0x100fe400018e0609 */
[----:B------:R-:W-:Y:S01]  /*16d0*/  IMAD.X R17, RZ, RZ, R9, P4 ;  /* 0x000000ffff117224 */ /* 0x000fe200020e0609 */
[----:B------:R-:W-:Y:S02]  /*16e0*/  LEA.HI R22, P4, R13, R22, RZ, 0x1 ;  /* 0x000000160d167211 */ /* 0x000fe400078908ff */
[----:B------:R-:W-:Y:S02]  /*16f0*/  LEA.HI R14, P3, R15, R12, RZ, 0x1 ;  /* 0x0000000c0f0e7211 */ /* 0x000fe400078708ff */
[----:B------:R-:W-:Y:S01]  /*1700*/  LEA.HI R16, P2, R17, R16, RZ, 0x1 ;  /* 0x0000001011107211 */ /* 0x000fe200078508ff */
[----:B------:R-:W-:Y:S02]  /*1710*/  IMAD.SHL.U32 R12, R22, 0x4, RZ ;  /* 0x00000004160c7824 */ /* 0x000fe400078e00ff */
[----:B------:R-:W-:-:S02]  /*1720*/  IMAD.X R15, RZ, RZ, R15, P3 ;  /* 0x000000ffff0f7224 */ /* 0x000fc400018e060f */
[----:B------:R-:W-:Y:S01]  /*1730*/  IMAD.X R17, RZ, RZ, R17, P2 ;  /* 0x000000ffff117224 */ /* 0x000fe200010e0611 */
[----:B------:R-:W-:Y:S01]  /*1740*/  LOP3.LUT R12, R12, 0xfffffff8, RZ, 0xc0, !PT ;  /* 0xfffffff80c0c7812 */ /* 0x000fe200078ec0ff */
[----:B------:R-:W-:Y:S01]  /*1750*/  IMAD.X R13, RZ, RZ, R13, P4 ;  /* 0x000000ffff0d7224 */ /* 0x000fe200020e060d */
[C---:B------:R-:W-:Y:S01]  /*1760*/  SHF.L.U64.HI R15, R14.reuse, 0x2, R15 ;  /* 0x000000020e0f7819 */ /* 0x040fe2000001020f */
[----:B------:R-:W-:Y:S01]  /*1770*/  IMAD.SHL.U32 R14, R14, 0x4, RZ ;  /* 0x000000040e0e7824 */ /* 0x000fe200078e00ff */
[----:B------:R-:W-:Y:S02]  /*1780*/  LEA.HI R20, P4, R21, R20, RZ, 0x1 ;  /* 0x0000001415147211 */ /* 0x000fe400078908ff */
[C---:B------:R-:W-:Y:S01]  /*1790*/  SHF.L.U64.HI R17, R16.reuse, 0x2, R17 ;  /* 0x0000000210117819 */ /* 0x040fe20000010211 */
[----:B------:R-:W-:Y:S01]  /*17a0*/  IMAD.SHL.U32 R16, R16, 0x4, RZ ;  /* 0x0000000410107824 */ /* 0x000fe200078e00ff */
[----:B------:R-:W-:Y:S01]  /*17b0*/  SHF.L.U64.HI R13, R22, 0x2, R13 ;  /* 0x00000002160d7819 */ /* 0x000fe2000001020d */
[----:B------:R-:W-:Y:S01]  /*17c0*/  IMAD.X R21, RZ, RZ, R21, P4 ;  /* 0x000000ffff157224 */ /* 0x000fe200020e0615 */
[----:B------:R-:W-:-:S02]  /*17d0*/  LOP3.LUT R14, R14, 0xfffffff8, RZ, 0xc0, !PT ;  /* 0xfffffff80e0e7812 */ /* 0x000fc400078ec0ff */
[----:B------:R-:W-:Y:S02]  /*17e0*/  IADD3 R12, P1, PT, R12, UR4, RZ ;  /* 0x000000040c0c7c10 */ /* 0x000fe4000ff3e0ff */
[----:B------:R-:W-:Y:S02]  /*17f0*/  LOP3.LUT R16, R16, 0xfffffff8, RZ, 0xc0, !PT ;  /* 0xfffffff810107812 */ /* 0x000fe400078ec0ff */
[----:B------:R-:W-:Y:S02]  /*1800*/  IADD3 R14, P2, PT, R14, UR4, RZ ;  /* 0x000000040e0e7c10 */ /* 0x000fe4000ff5e0ff */
[----:B------:R-:W-:Y:S02]  /*1810*/  IADD3.X R13, PT, PT, R13, UR5, RZ, P1, !PT ;  /* 0x000000050d0d7c10 */ /* 0x000fe40008ffe4ff */
[C---:B------:R-:W-:Y:S01]  /*1820*/  SHF.L.U64.HI R21, R20.reuse, 0x2, R21 ;  /* 0x0000000214157819 */ /* 0x040fe20000010215 */
[----:B------:R-:W-:Y:S01]  /*1830*/  IMAD.SHL.U32 R20, R20, 0x4, RZ ;  /* 0x0000000414147824 */ /* 0x000fe200078e00ff */
[----:B------:R-:W-:-:S02]  /*1840*/  IADD3 R16, P1, PT, R16, UR4, RZ ;  /* 0x0000000410107c10 */ /* 0x000fc4000ff3e0ff */
[----:B------:R-:W-:Y:S01]  /*1850*/  IADD3.X R15, PT, PT, R15, UR5, RZ, P2, !PT ;  /* 0x000000050f0f7c10 */ /* 0x000fe200097fe4ff */
[----:B------:R-:W3:Y:S01]  /*1860*/  LDG.E.64 R12, desc[UR6][R12.64] ;  /* 0x000000060c0c7981 */ /* 0x000ee2000c1e1b00 */
[C---:B------:R-:W-:Y:S01]  /*1870*/  SHF.L.U64.HI R22, R24.reuse, 0x2, R23 ;  /* 0x0000000218167819 */ /* 0x040fe20000010217 */
[----:B------:R-:W-:Y:S01]  /*1880*/  IMAD.SHL.U32 R24, R24, 0x4, RZ ;  /* 0x0000000418187824 */ /* 0x000fe200078e00ff */
[----:B------:R-:W-:Y:S02]  /*1890*/  LOP3.LUT R20, R20, 0xfffffff8, RZ, 0xc0, !PT ;  /* 0xfffffff814147812 */ /* 0x000fe400078ec0ff */
[----:B------:R-:W-:Y:S01]  /*18a0*/  IADD3 R18, P2, PT, R18, UR4, RZ ;  /* 0x0000000412127c10 */ /* 0x000fe2000ff5e0ff */
[----:B------:R-:W4:Y:S01]  /*18b0*/  LDG.E.64 R14, desc[UR8][R14.64] ;  /* 0x000000080e0e7981 */ /* 0x000f22000c1e1b00 */
[----:B------:R-:W-:Y:S02]  /*18c0*/  IADD3.X R17, PT, PT, R17, UR5, RZ, P1, !PT ;  /* 0x0000000511117c10 */ /* 0x000fe40008ffe4ff */
[----:B------:R-:W-:-:S02]  /*18d0*/  IADD3 R20, P1, PT, R20, UR4, RZ ;  /* 0x0000000414147c10 */ /* 0x000fc4000ff3e0ff */
[----:B------:R-:W-:Y:S02]  /*18e0*/  IADD3.X R19, PT, PT, R19, UR5, RZ, P2, !PT ;  /* 0x0000000513137c10 */ /* 0x000fe400097fe4ff */
[----:B------:R-:W-:Y:S01]  /*18f0*/  LOP3.LUT R24, R24, 0xfffffff8, RZ, 0xc0, !PT ;  /* 0xfffffff818187812 */ /* 0x000fe200078ec0ff */
[----:B------:R-:W5:Y:S01]  /*1900*/  LDG.E.64 R16, desc[UR10][R16.64] ;  /* 0x0000000a10107981 */ /* 0x000f62000c1e1b00 */
[----:B------:R-:W-:Y:S02]  /*1910*/  IADD3.X R21, PT, PT, R21, UR5, RZ, P1, !PT ;  /* 0x0000000515157c10 */ /* 0x000fe40008ffe4ff */
[----:B------:R-:W-:Y:S01]  /*1920*/  IADD3 R24, P2, PT, R24, UR4, RZ ;  /* 0x0000000418187c10 */ /* 0x000fe2000ff5e0ff */
[----:B------:R-:W2:Y:S03]  /*1930*/  LDG.E.64 R18, desc[UR12][R18.64] ;  /* 0x0000000c12127981 */ /* 0x000ea6000c1e1b00 */
[----:B------:R-:W-:Y:S01]  /*1940*/  IADD3.X R25, PT, PT, R22, UR5, RZ, P2, !PT ;  /* 0x0000000516197c10 */ /* 0x000fe200097fe4ff */
[----:B------:R-:W2:Y:S04]  /*1950*/  LDG.E.64 R20, desc[UR14][R20.64] ;  /* 0x0000000e14147981 */ /* 0x000ea8000c1e1b00 */
[----:B------:R-:W2:Y:S01]  /*1960*/  LDG.E.64 R22, desc[UR16][R24.64] ;  /* 0x0000001018167981 */ /* 0x000ea2000c1e1b00 */
[----:B------:R-:W-:Y:S01]  /*1970*/  IADD3 R8, P2, PT, R8, 0x4000, RZ ;  /* 0x0000400008087810 */ /* 0x000fe20007f5e0ff */
[----:B------:R-:W-:Y:S01]  /*1980*/  VIADD R10, R10, 0x2000 ;  /* 0x000020000a0a7836 */ /* 0x000fe20000000000 */
[----:B------:R-:W-:-:S03]  /*1990*/  PLOP3.LUT P1, PT, PT, PT, PT, 0x8, 0x80 ;  /* 0x000000000080781c */ /* 0x000fc60003f2e170 */
[----:B------:R-:W-:Y:S01]  /*19a0*/  IMAD.X R9, RZ, RZ, R9, P2 ;  /* 0x000000ffff097224 */ /* 0x000fe200010e0609 */
[----:B---3--:R-:W-:-:S04]  /*19b0*/  FMNMX3 R11, R11, R12, R13, !PT ;  /* 0x0000000c0b0b7276 */ /* 0x008fc8000780000d */
[----:B----4-:R-:W-:-:S04]  /*19c0*/  FMNMX3 R11, R11, R14, R15, !PT ;  /* 0x0000000e0b0b7276 */ /* 0x010fc8000780000f */
[----:B-----5:R-:W-:-:S04]  /*19d0*/  FMNMX3 R11, R11, R16, R17, !PT ;  /* 0x000000100b0b7276 */ /* 0x020fc80007800011 */
[----:B--2---:R-:W-:-:S04]  /*19e0*/  FMNMX3 R11, R11, R18, R19, !PT ;  /* 0x000000120b0b7276 */ /* 0x004fc80007800013 */
[----:B------:R-:W-:-:S04]  /*19f0*/  FMNMX3 R11, R11, R20, R21, !PT ;  /* 0x000000140b0b7276 */ /* 0x000fc80007800015 */
[----:B------:R-:W-:-:S07]  /*1a00*/  FMNMX3 R17, R11, R22, R23, !PT ;  /* 0x000000160b117276 */ /* 0x000fce0007800017 */
.L_x_17032:
[----:B------:R-:W-:Y:S05]  /*1a10*/  BSYNC.RECONVERGENT B1 ;  /* 0x0000000000017941 */ /* 0x000fea0003800200 */
.L_x_17031:
        /* <DEDUP_REMOVED lines=8> */
[C---:B------:R-:W-:Y:S01]  /*1aa0*/  IMAD.SHL.U32 R8, R13.reuse, 0x4, RZ ;  /* 0x000000040d087824 */ /* 0x040fe200078e00ff */
[----:B------:R-:W-:Y:S02]  /*1ab0*/  IADD3.X R11, PT, PT, RZ, R9, RZ, P2, !PT ;  /* 0x00000009ff0b7210 */ /* 0x000fe400017fe4ff */
[----:B------:R-:W-:Y:S01]  /*1ac0*/  SHF.L.U64.HI R16, R13, 0x2, R16 ;  /* 0x000000020d107819 */ /* 0x000fe20000010210 */
[--C-:B------:R-:W-:Y:S01]  /*1ad0*/  IMAD.X R13, RZ, RZ, R9.reuse, P1 ;  /* 0x000000ffff0d7224 */ /* 0x100fe200008e0609 */
[----:B------:R-:W-:Y:S01]  /*1ae0*/  LEA.HI R10, P1, R11, R10, RZ, 0x1 ;  /* 0x0000000a0b0a7211 */ /* 0x000fe200078308ff */
[----:B------:R-:W-:Y:S01]  /*1af0*/  IMAD.X R9, RZ, RZ, R9, P3 ;  /* 0x000000ffff097224 */ /* 0x000fe200018e0609 */
[----:B------:R-:W-:-:S02]  /*1b00*/  LOP3.LUT R8, R8, 0xfffffff8, RZ, 0xc0, !PT ;  /* 0xfffffff808087812 */ /* 0x000fc400078ec0ff */
[----:B------:R-:W-:Y:S01]  /*1b10*/  LEA.HI R12, P2, R13, R12, RZ, 0x1 ;  /* 0x0000000c0d0c7211 */ /* 0x000fe200078508ff */
[----:B------:R-:W-:Y:S01]  /*1b20*/  IMAD.X R11, RZ, RZ, R11, P1 ;  /* 0x000000ffff0b7224 */ /* 0x000fe200008e060b */
[----:B------:R-:W-:Y:S02]  /*1b30*/  LEA.HI R14, P3, R9, R14, RZ, 0x1 ;  /* 0x0000000e090e7211 */ /* 0x000fe400078708ff */
[----:B---3--:R-:W-:Y:S01]  /*1b40*/  R2UR UR6, R26 ;  /* 0x000000001a0672ca */ /* 0x008fe200000e0000 */
[----:B------:R-:W-:Y:S01]  /*1b50*/  IMAD.X R13, RZ, RZ, R13, P2 ;  /* 0x000000ffff0d7224 */ /* 0x000fe200010e060d */
[C---:B------:R-:W-:Y:S01]  /*1b60*/  SHF.L.U64.HI R11, R10.reuse, 0x2, R11 ;  /* 0x000000020a0b7819 */ /* 0x040fe2000001020b */
[----:B------:R-:W-:Y:S01]  /*1b70*/  IMAD.SHL.U32 R10, R10, 0x4, RZ ;  /* 0x000000040a0a7824 */ /* 0x000fe200078e00ff */
[----:B------:R-:W-:Y:S01]  /*1b80*/  R2UR UR7, R27 ;  /* 0x000000001b0772ca */ /* 0x000fe200000e0000 */
[----:B------:R-:W-:Y:S01]  /*1b90*/  IMAD.X R15, RZ, RZ, R9, P3 ;  /* 0x000000ffff0f7224 */ /* 0x000fe200018e0609 */
[C---:B------:R-:W-:Y:S01]  /*1ba0*/  SHF.L.U64.HI R13, R12.reuse, 0x2, R13 ;  /* 0x000000020c0d7819 */ /* 0x040fe2000001020d */
[----:B------:R-:W-:Y:S01]  /*1bb0*/  IMAD.SHL.U32 R12, R12, 0x4, RZ ;  /* 0x000000040c0c7824 */ /* 0x000fe200078e00ff */
[----:B-1----:R-:W-:-:S02]  /*1bc0*/  IADD3 R8, P1, PT, R8, UR4, RZ ;  /* 0x0000000408087c10 */ /* 0x002fc4000ff3e0ff */
[----:B------:R-:W-:Y:S02]  /*1bd0*/  LOP3.LUT R10, R10, 0xfffffff8, RZ, 0xc0, !PT ;  /* 0xfffffff80a0a7812 */ /* 0x000fe400078ec0ff */
[----:B------:R-:W-:Y:S02]  /*1be0*/  R2UR UR8, R26 ;  /* 0x000000001a0872ca */ /* 0x000fe400000e0000 */
[----:B------:R-:W-:Y:S02]  /*1bf0*/  R2UR UR9, R27 ;  /* 0x000000001b0972ca */ /* 0x000fe400000e0000 */
[C---:B------:R-:W-:Y:S01]  /*1c00*/  SHF.L.U64.HI R15, R14.reuse, 0x2, R15 ;  /* 0x000000020e0f7819 */ /* 0x040fe2000001020f */
[----:B------:R-:W-:Y:S01]  /*1c10*/  IMAD.SHL.U32 R14, R14, 0x4, RZ ;  /* 0x000000040e0e7824 */ /* 0x000fe200078e00ff */
[----:B------:R-:W-:Y:S02]  /*1c20*/  IADD3.X R9, PT, PT, R16, UR5, RZ, P1, !PT ;  /* 0x0000000510097c10 */ /* 0x000fe40008ffe4ff */
[----:B------:R-:W-:-:S02]  /*1c30*/  LOP3.LUT R12, R12, 0xfffffff8, RZ, 0xc0, !PT ;  /* 0xfffffff80c0c7812 */ /* 0x000fc400078ec0ff */
[----:B------:R-:W-:Y:S02]  /*1c40*/  IADD3 R10, P1, PT, R10, UR4, RZ ;  /* 0x000000040a0a7c10 */ /* 0x000fe4000ff3e0ff */
[----:B------:R-:W-:Y:S01]  /*1c50*/  R2UR UR10, R26 ;  /* 0x000000001a0a72ca */ /* 0x000fe200000e0000 */
[----:B------:R-:W3:Y:S01]  /*1c60*/  LDG.E.64 R8, desc[UR6][R8.64] ;  /* 0x0000000608087981 */ /* 0x000ee2000c1e1b00 */
[----:B------:R-:W-:Y:S02]  /*1c70*/  R2UR UR11, R27 ;  /* 0x000000001b0b72ca */ /* 0x000fe400000e0000 */
[----:B------:R-:W-:Y:S02]  /*1c80*/  LOP3.LUT R14, R14, 0xfffffff8, RZ, 0xc0, !PT ;  /* 0xfffffff80e0e7812 */ /* 0x000fe400078ec0ff */
[----:B------:R-:W-:Y:S02]  /*1c90*/  IADD3 R12, P2, PT, R12, UR4, RZ ;  /* 0x000000040c0c7c10 */ /* 0x000fe4000ff5e0ff */
[----:B------:R-:W-:-:S02]  /*1ca0*/  IADD3.X R11, PT, PT, R11, UR5, RZ, P1, !PT ;  /* 0x000000050b0b7c10 */ /* 0x000fc40008ffe4ff */
[----:B------:R-:W-:Y:S02]  /*1cb0*/  R2UR UR12, R26 ;  /* 0x000000001a0c72ca */ /* 0x000fe400000e0000 */
[----:B------:R-:W-:Y:S02]  /*1cc0*/  R2UR UR13, R27 ;  /* 0x000000001b0d72ca */ /* 0x000fe400000e0000 */
[----:B------:R-:W-:Y:S01]  /*1cd0*/  IADD3 R14, P1, PT, R14, UR4, RZ ;  /* 0x000000040e0e7c10 */ /* 0x000fe2000ff3e0ff */
[----:B------:R-:W4:Y:S01]  /*1ce0*/  LDG.E.64 R10, desc[UR8][R10.64] ;  /* 0x000000080a0a7981 */ /* 0x000f22000c1e1b00 */
[----:B------:R-:W-:Y:S02]  /*1cf0*/  IADD3.X R13, PT, PT, R13, UR5, RZ, P2, !PT ;  /* 0x000000050d0d7c10 */ /* 0x000fe400097fe4ff */
[----:B------:R-:W-:-:S04]  /*1d00*/  IADD3.X R15, PT, PT, R15, UR5, RZ, P1, !PT ;  /* 0x000000050f0f7c10 */ /* 0x000fc80008ffe4ff */
[----:B------:R-:W5:Y:S04]  /*1d10*/  LDG.E.64 R12, desc[UR10][R12.64] ;  /* 0x0000000a0c0c7981 */ /* 0x000f68000c1e1b00 */
[----:B------:R-:W2:Y:S01]  /*1d20*/  LDG.E.64 R14, desc[UR12][R14.64] ;  /* 0x0000000c0e0e7981 */ /* 0x000ea2000c1e1b00 */
[----:B---3--:R-:W-:-:S04]  /*1d30*/  FMNMX3 R17, R17, R8, R9, !PT ;  /* 0x0000000811117276 */ /* 0x008fc80007800009 */
[----:B----4-:R-:W-:-:S04]  /*1d40*/  FMNMX3 R17, R17, R10, R11, !PT ;  /* 0x0000000a11117276 */ /* 0x010fc8000780000b */
[----:B-----5:R-:W-:-:S04]  /*1d50*/  FMNMX3 R17, R17, R12, R13, !PT ;  /* 0x0000000c11117276 */ /* 0x020fc8000780000d */
[----:B--2---:R-:W-:-:S07]  /*1d60*/  FMNMX3 R17, R17, R14, R15, !PT ;  /* 0x0000000e11117276 */ /* 0x004fce000780000f */
.L_x_17025:
[----:B------:R-:W-:Y:S05]  /*1d70*/  BSYNC.RECONVERGENT B0 ;  /* 0x0000000000007941 */ /* 0x000fea0003800200 */
.L_x_17024:
        /* <DEDUP_REMOVED lines=19> */
.L_x_17067:
        /* <DEDUP_REMOVED lines=13> */
.L_x_17034:
        /* <DEDUP_REMOVED lines=34> */
.L_x_17036:
[----:B------:R-:W-:Y:S05]  /*21a0*/  BSYNC.RECONVERGENT B0 ;  /* 0x0000000000007941 */ /* 0x000fea0003800200 */
.L_x_17035:
        /* <DEDUP_REMOVED lines=11> */
[----:B------:R-:W-:Y:S02]  /*2260*/  IMAD.MOV.U32 R13, RZ, RZ, RZ ;  /* 0x000000ffff0d7224 */ /* 0x000fe400078e00ff */
[----:B------:R-:W-:-:S09]  /*2270*/  IMAD.MOV.U32 R12, RZ, RZ, R0 ;  /* 0x000000ffff0c7224 */ /* 0x000fd200078e0000 */
[----:B------:R-:W-:Y:S05]  /*2280*/  @!P6 BRA `(.L_x_17040) ;  /* 0x0000000400a4e947 */ /* 0x000fea0003800000 */
[----:B-1----:R-:W1:Y:S01]  /*2290*/  LDC.64 R8, c[0x0][0x388] ;  /* 0x0000e200ff087b82 */ /* 0x002e620000000a00 */
[----:B----4-:R-:W-:Y:S01]  /*22a0*/  IMAD.SHL.U32 R14, R0, 0x2, RZ ;  /* 0x00000002000e7824 */ /* 0x010fe200078e00ff */
[----:B---3--:R-:W-:Y:S01]  /*22b0*/  R2UR UR8, R26 ;  /* 0x000000001a0872ca */ /* 0x008fe200000e0000 */
[----:B------:R-:W-:Y:S01]  /*22c0*/  IMAD.MOV.U32 R15, RZ, RZ, RZ ;  /* 0x000000ffff0f7224 */ /* 0x000fe200078e00ff */
[----:B------:R-:W-:Y:S01]  /*22d0*/  R2UR UR9, R27 ;  /* 0x000000001b0972ca */ /* 0x000fe200000e0000 */
[-C--:B-1----:R-:W-:Y:S02]  /*22e0*/  IMAD R10, R7, R8.reuse, RZ ;  /* 0x00000008070a7224 */ /* 0x082fe400078e02ff */
[----:B------:R-:W-:-:S04]  /*22f0*/  IMAD.WIDE.U32 R14, R5, R8, R14 ;  /* 0x00000008050e7225 */ /* 0x000fc800078e000e */
[----:B------:R-:W-:Y:S02]  /*2300*/  IMAD R9, R5, R9, R10 ;  /* 0x0000000905097224 */ /* 0x000fe400078e020a */
[----:B------:R-:W1:Y:S03]  /*2310*/  LDC.64 R10, c[0x0][0x380] ;  /* 0x0000e000ff0a7b82 */ /* 0x000e660000000a00 */
[----:B------:R-:W-:-:S04]  /*2320*/  IADD3 R9, PT, PT, R9, R15, RZ ;  /* 0x0000000f09097210 */ /* 0x000fc80007ffe0ff */
[----:B------:R-:W-:-:S05]  /*2330*/  LEA.HI R8, P6, R9, R14, RZ, 0x1 ;  /* 0x0000000e09087211 */ /* 0x000fca00078d08ff */
[----:B------:R-:W-:Y:S02]  /*2340*/  IMAD.SHL.U32 R13, R8, 0x4, RZ ;  /* 0x00000004080d7824 */ /* 0x000fe400078e00ff */
[----:B------:R-:W-:-:S03]  /*2350*/  IMAD.X R17, RZ, RZ, R9, P6 ;  /* 0x000000ffff117224 */ /* 0x000fc600030e0609 */
[----:B------:R-:W-:Y:S02]  /*2360*/  LOP3.LUT R13, R13, 0xfffffff8, RZ, 0xc0, !PT ;  /* 0xfffffff80d0d7812 */ /* 0x000fe400078ec0ff */
[----:B------:R-:W-:Y:S02]  /*2370*/  SHF.L.U64.HI R8, R8, 0x2, R17 ;  /* 0x0000000208087819 */ /* 0x000fe40000010211 */
[----:B-1----:R-:W-:-:S05]  /*2380*/  IADD3 R12, P6, PT, R13, R10, RZ ;  /* 0x0000000a0d0c7210 */ /* 0x002fca0007fde0ff */
[----:B------:R-:W-:-:S06]  /*2390*/  IMAD.X R13, R8, 0x1, R11, P6 ;  /* 0x00000001080d7824 */ /* 0x000fcc00030e060b */
[----:B------:R-:W0:Y:S01]  /*23a0*/  LDG.E.64 R12, desc[UR8][R12.64] ;  /* 0x000000080c0c7981 */ /* 0x000e22000c1e1b00 */
[----:B------:R-:W-:Y:S01]  /*23b0*/  IMAD.MOV.U32 R16, RZ, RZ, 0x3bbb989d ;  /* 0x3bbb989dff107424 */ /* 0x000fe200078e00ff */
[----:B------:R-:W-:Y:S01]  /*23c0*/  ISETP.NE.AND P6, PT, R6, 0x1, PT ;  /* 0x000000010600780c */ /* 0x000fe20003fc5270 */
[----:B------:R-:W-:Y:S02]  /*23d0*/  IMAD.MOV.U32 R17, RZ, RZ, 0x437c0000 ;  /* 0x437c0000ff117424 */ /* 0x000fe400078e00ff */
[C---:B0-----:R-:W-:Y:S01]  /*23e0*/  FADD R19, -R25.reuse, R12 ;  /* 0x0000000c19137221 */ /* 0x041fe20000000100 */
        /* <DEDUP_REMOVED lines=12> */
[----:B------:R-:W-:Y:S01]  /*24b0*/  FFMA R21, R21, 1.925963033500011079e-08, R12 ;  /* 0x32a5706015157823 */ /* 0x000fe2000000000c */
[----:B------:R-:W-:-:S02]  /*24c0*/  LOP3.LUT R12, R0, 0x400, RZ, 0xfc, !PT ;  /* 0x00000400000c7812 */ /* 0x000fc400078efcff */
        /* <DEDUP_REMOVED lines=9> */
[----:B------:R-:W-:-:S05]  /*2560*/  LEA.HI R8, P6, R21, R8, RZ, 0x1 ;  /* 0x0000000815087211 */ /* 0x000fca00078d08ff */
[----:B------:R-:W-:Y:S02]  /*2570*/  IMAD.SHL.U32 R19, R8, 0x4, RZ ;  /* 0x0000000408137824 */ /* 0x000fe400078e00ff */
[----:B------:R-:W-:-:S03]  /*2580*/  IMAD.X R21, RZ, RZ, R21, P6 ;  /* 0x000000ffff157224 */ /* 0x000fc600030e0615 */
[----:B------:R-:W-:Y:S02]  /*2590*/  LOP3.LUT R19, R19, 0xfffffff8, RZ, 0xc0, !PT ;  /* 0xfffffff813137812 */ /* 0x000fe400078ec0ff */
[----:B------:R-:W-:Y:S02]  /*25a0*/  SHF.L.U64.HI R8, R8, 0x2, R21 ;  /* 0x0000000208087819 */ /* 0x000fe40000010215 */
[----:B------:R-:W-:-:S05]  /*25b0*/  IADD3 R18, P6, PT, R19, R10, RZ ;  /* 0x0000000a13127210 */ /* 0x000fca0007fde0ff */
[----:B------:R-:W-:-:S06]  /*25c0*/  IMAD.X R19, R8, 0x1, R11, P6 ;  /* 0x0000000108137824 */ /* 0x000fcc00030e060b */
[----:B------:R-:W3:Y:S01]  /*25d0*/  LDG.E.64 R18, desc[UR8][R18.64] ;  /* 0x0000000812127981 */ /* 0x000ee2000c1e1b00 */
[----:B------:R-:W-:Y:S01]  /*25e0*/  ISETP.NE.AND P6, PT, R6, 0x2, PT ;  /* 0x000000020600780c */ /* 0x000fe20003fc5270 */
[C---:B---3--:R-:W-:Y:S01]  /*25f0*/  FADD R21, -R25.reuse, R18 ;  /* 0x0000001219157221 */ /* 0x048fe20000000100 */
        /* <DEDUP_REMOVED lines=13> */
[----:B------:R-:W-:-:S04]  /*26d0*/  IMAD.MOV.U32 R12, RZ, RZ, R4 ;  /* 0x000000ffff0c7224 */ /* 0x000fc800078e0004 */
        /* <DEDUP_REMOVED lines=15> */
[----:B------:R-:W-:-:S06]  /*27d0*/  IMAD.X R11, R8, 0x1, R11, P6 ;  /* 0x00000001080b7824 */ /* 0x000fcc00030e060b */
[----:B------:R-:W3:Y:S02]  /*27e0*/  LDG.E.64 R10, desc[UR8][R10.64] ;  /* 0x000000080a0a7981 */ /* 0x000ee4000c1e1b00 */
        /* <DEDUP_REMOVED lines=14> */
[----:B------:R-:W-:-:S04]  /*28d0*/  LOP3.LUT R12, R0, 0xc00, RZ, 0xfc, !PT ;  /* 0x00000c00000c7812 */ /* 0x000fc800078efcff */
[----:B------:R-:W0:Y:S08]  /*28e0*/  MUFU.EX2 R9, R9 ;  /* 0x0000000900097308 */ /* 0x000e300000000800 */
[----:B------:R-:W1:Y:S01]  /*28f0*/  MUFU.EX2 R14, R14 ;  /* 0x0000000e000e7308 */ /* 0x000e620000000800 */
[----:B0-----:R-:W-:-:S04]  /*2900*/  FFMA R8, R8, R9, R13 ;  /* 0x0000000908087223 */ /* 0x001fc8000000000d */
[----:B-1----:R-:W-:-:S07]  /*2910*/  FFMA R13, R11, R14, R8 ;  /* 0x0000000e0b0d7223 */ /* 0x002fce0000000008 */
.L_x_17040:
[----:B0-----:R-:W-:Y:S05]  /*2920*/  BSYNC.RECONVERGENT B1 ;  /* 0x0000000000017941 */ /* 0x001fea0003800200 */
.L_x_17039:
[----:B-1----:R-:W-:-:S05]  /*2930*/  LOP3.LUT R8, RZ, R0, RZ, 0x33, !PT ;  /* 0x00000000ff087212 */ /* 0x002fca00078e33ff */
[----:B------:R-:W-:-:S05]  /*2940*/  IMAD.IADD R8, R8, 0x1, R3 ;  /* 0x0000000108087824 */ /* 0x000fca00078e0203 */
[----:B------:R-:W-:-:S13]  /*2950*/  ISETP.GE.U32.AND P6, PT, R8, 0xc00, PT ;  /* 0x00000c000800780c */ /* 0x000fda0003fc6070 */
[----:B------:R-:W-:Y:S05]  /*2960*/  @!P6 BRA `(.L_x_17038) ;  /* 0x0000000400ece947 */ /* 0x000fea0003800000 */
.L_x_17041:
        /* <DEDUP_REMOVED lines=8> */
[----:B------:R-:W-:-:S05]  /*29f0*/  IADD3 R15, P6, PT, R10, 0x800, RZ ;  /* 0x000008000a0f7810 */ /* 0x000fca0007fde0ff */
[----:B------:R-:W-:Y:S01]  /*2a00*/  IMAD.X R22, RZ, RZ, R19, P6 ;  /* 0x000000ffff167224 */ /* 0x000fe200030e0613 */
[----:B------:R-:W-:-:S05]  /*2a10*/  IADD3 R11, P6, PT, R10, 0x1000, RZ ;  /* 0x000010000a0b7810 */ /* 0x000fca0007fde0ff */
[----:B------:R-:W-:Y:S01]  /*2a20*/  IMAD.X R16, RZ, RZ, R19, P6 ;  /* 0x000000ffff107224 */ /* 0x000fe200030e0613 */
[----:B------:R-:W-:-:S05]  /*2a30*/  IADD3 R9, P6, PT, R10, 0x1800, RZ ;  /* 0x000018000a097810 */ /* 0x000fca0007fde0ff */
[----:B----4-:R-:W-:Y:S01]  /*2a40*/  IMAD.X R14, RZ, RZ, R19, P6 ;  /* 0x000000ffff0e7224 */ /* 0x010fe200030e0613 */
[----:B------:R-:W-:-:S04]  /*2a50*/  LEA.HI R17, P6, R19, R10, RZ, 0x1 ;  /* 0x0000000a13117211 */ /* 0x000fc800078d08ff */
[----:B------:R-:W-:Y:S01]  /*2a60*/  SHF.L.U32 R20, R17, 0x2, RZ ;  /* 0x0000000211147819 */ /* 0x000fe200000006ff */
[----:B------:R-:W-:Y:S01]  /*2a70*/  IMAD.X R18, RZ, RZ, R19, P6 ;  /* 0x000000ffff127224 */ /* 0x000fe200030e0613 */
[----:B------:R-:W-:Y:S02]  /*2a80*/  LEA.HI R15, P6, R22, R15, RZ, 0x1 ;  /* 0x0000000f160f7211 */ /* 0x000fe400078d08ff */
[----:B------:R-:W-:-:S03]  /*2a90*/  LOP3.LUT R20, R20, 0xfffffff8, RZ, 0xc0, !PT ;  /* 0xfffffff814147812 */ /* 0x000fc600078ec0ff */
[----:B------:R-:W-:Y:S01]  /*2aa0*/  IMAD.X R22, RZ, RZ, R22, P6 ;  /* 0x000000ffff167224 */ /* 0x000fe200030e0616 */
[----:B------:R-:W-:-:S05]  /*2ab0*/  LEA.HI R10, P6, R16, R11, RZ, 0x1 ;  /* 0x0000000b100a7211 */ /* 0x000fca00078d08ff */
[----:B------:R-:W-:Y:S01]  /*2ac0*/  IMAD.X R11, RZ, RZ, R16, P6 ;  /* 0x000000ffff0b7224 */ /* 0x000fe200030e0610 */
[----:B------:R-:W-:Y:S02]  /*2ad0*/  LEA.HI R9, P6, R14, R9, RZ, 0x1 ;  /* 0x000000090e097211 */ /* 0x000fe400078d08ff */
[----:B------:R-:W-:Y:S01]  /*2ae0*/  SHF.L.U64.HI R16, R17, 0x2, R18 ;  /* 0x0000000211107819 */ /* 0x000fe20000010212 */
[C---:B------:R-:W-:Y:S01]  /*2af0*/  IMAD.SHL.U32 R18, R15.reuse, 0x4, RZ ;  /* 0x000000040f127824 */ /* 0x040fe200078e00ff */
[----:B------:R-:W-:Y:S01]  /*2b00*/  SHF.L.U64.HI R15, R15, 0x2, R22 ;  /* 0x000000020f0f7819 */ /* 0x000fe20000010216 */
[----:B------:R-:W-:Y:S01]  /*2b10*/  IMAD.X R14, RZ, RZ, R14, P6 ;  /* 0x000000ffff0e7224 */ /* 0x000fe200030e060e */
[----:B------:R-:W-:Y:S02]  /*2b20*/  IADD3 R20, P6, PT, R20, UR4, RZ ;  /* 0x0000000414147c10 */ /* 0x000fe4000ffde0ff */
[----:B------:R-:W-:Y:S02]  /*2b30*/  LOP3.LUT R18, R18, 0xfffffff8, RZ, 0xc0, !PT ;  /* 0xfffffff812127812 */ /* 0x000fe400078ec0ff */
[----:B------:R-:W-:Y:S01]  /*2b40*/  IADD3.X R21, PT, PT, R16, UR5, RZ, P6, !PT ;  /* 0x0000000510157c10 */ /* 0x000fe2000b7fe4ff */
[----:B------:R-:W-:Y:S01]  /*2b50*/  IMAD.SHL.U32 R16, R10, 0x4, RZ ;  /* 0x000000040a107824 */ /* 0x000fe200078e00ff */
[----:B------:R-:W-:-:S02]  /*2b60*/  IADD3 R18, P6, PT, R18, UR4, RZ ;  /* 0x0000000412127c10 */ /* 0x000fc4000ffde0ff */
[----:B------:R-:W-:Y:S02]  /*2b70*/  SHF.L.U64.HI R10, R10, 0x2, R11 ;  /* 0x000000020a0a7819 */ /* 0x000fe4000001020b */
[----:B------:R-:W-:Y:S02]  /*2b80*/  LOP3.LUT R16, R16, 0xfffffff8, RZ, 0xc0, !PT ;  /* 0xfffffff810107812 */ /* 0x000fe400078ec0ff */
[----:B------:R-:W-:Y:S02]  /*2b90*/  IADD3.X R19, PT, PT, R15, UR5, RZ, P6, !PT ;  /* 0x000000050f137c10 */ /* 0x000fe4000b7fe4ff */
[----:B------:R-:W-:-:S04]  /*2ba0*/  IADD3 R16, P6, PT, R16, UR4, RZ ;  /* 0x0000000410107c10 */ /* 0x000fc8000ffde0ff */
[----:B------:R-:W-:Y:S01]  /*2bb0*/  IADD3.X R17, PT, PT, R10, UR5, RZ, P6, !PT ;  /* 0x000000050a117c10 */ /* 0x000fe2000b7fe4ff */
[C---:B------:R-:W-:Y:S01]  /*2bc0*/  IMAD.SHL.U32 R10, R9.reuse, 0x4, RZ ;  /* 0x00000004090a7824 */ /* 0x040fe200078e00ff */
[----:B------:R-:W-:Y:S01]  /*2bd0*/  SHF.L.U64.HI R9, R9, 0x2, R14 ;  /* 0x0000000209097819 */ /* 0x000fe2000001020e */
[----:B------:R-:W3:Y:S03]  /*2be0*/  LDG.E.64 R18, desc[UR8][R18.64] ;  /* 0x0000000812127981 */ /* 0x000ee6000c1e1b00 */
[----:B------:R-:W-:Y:S01]  /*2bf0*/  LOP3.LUT R10, R10, 0xfffffff8, RZ, 0xc0, !PT ;  /* 0xfffffff80a0a7812 */ /* 0x000fe200078ec0ff */
[----:B------:R-:W4:Y:S03]  /*2c00*/  LDG.E.64 R14, desc[UR8][R20.64] ;  /* 0x00000008140e7981 */ /* 0x000f26000c1e1b00 */
[----:B------:R-:W-:Y:S01]  /*2c10*/  IADD3 R10, P6, PT, R10, UR4, RZ ;  /* 0x000000040a0a7c10 */ /* 0x000fe2000ffde0ff */
[----:B------:R-:W5:Y:S03]  /*2c20*/  LDG.E.64 R16, desc[UR8][R16.64] ;  /* 0x0000000810107981 */ /* 0x000f66000c1e1b00 */
[----:B------:R-:W-:-:S06]  /*2c30*/  IADD3.X R11, PT, PT, R9, UR5, RZ, P6, !PT ;  /* 0x00000005090b7c10 */ /* 0x000fcc000b7fe4ff */
[----:B------:R-:W2:Y:S01]  /*2c40*/  LDG.E.64 R10, desc[UR8][R10.64] ;  /* 0x000000080a0a7981 */ /* 0x000ea2000c1e1b00 */
[----:B------:R-:W-:Y:S01]  /*2c50*/  IMAD.MOV.U32 R9, RZ, RZ, 0x3bbb989d ;  /* 0x3bbb989dff097424 */ /* 0x000fe200078e00ff */
[----:B------:R-:W-:-:S04]  /*2c60*/  IADD3 R12, PT, PT, R8, 0x1000, -R12 ;  /* 0x00001000080c7810 */ /* 0x000fc80007ffe80c */
[----:B------:R-:W-:Y:S01]  /*2c70*/  ISETP.GE.AND P6, PT, R12, R3, PT ;  /* 0x000000030c00720c */ /* 0x000fe20003fc6270 */
[----:B----4-:R-:W-:Y:S01]  /*2c80*/  FADD R22, -R25, R14 ;  /* 0x0000000e19167221 */ /* 0x010fe20000000100 */
[----:B------:R-:W-:-:S03]  /*2c90*/  IMAD.MOV.U32 R14, RZ, RZ, 0x437c0000 ;  /* 0x437c0000ff0e7424 */ /* 0x000fc600078e00ff */
[----:B------:R-:W-:-:S04]  /*2ca0*/  FFMA.SAT R23, R22, R9, 0.5 ;  /* 0x3f00000016177423 */ /* 0x000fc80000002009 */
[----:B------:R-:W-:-:S04]  /*2cb0*/  FFMA.RM R23, R23, R14, 12582913 ;  /* 0x4b40000117177423 */ /* 0x000fc8000000400e */
[----:B------:R-:W-:-:S04]  /*2cc0*/  FADD R21, R23, -12583039 ;  /* 0xcb40007f17157421 */ /* 0x000fc80000000000 */
[----:B------:R-:W-:-:S04]  /*2cd0*/  FFMA R21, R22, 1.4426950216293334961, -R21 ;  /* 0x3fb8aa3b16157823 */ /* 0x000fc80000000815 */
[----:B------:R-:W-:-:S06]  /*2ce0*/  FFMA R21, R22, 1.925963033500011079e-08, R21 ;  /* 0x32a5706016157823 */ /* 0x000fcc0000000015 */
[----:B------:R-:W0:Y:S01]  /*2cf0*/  MUFU.EX2 R21, R21 ;  /* 0x0000001500157308 */ /* 0x000e220000000800 */
[----:B------:R-:W-:Y:S01]  /*2d00*/  FADD R22, -R25, R15 ;  /* 0x0000000f19167221 */ /* 0x000fe20000000100 */
[----:B------:R-:W-:-:S03]  /*2d10*/  IMAD.SHL.U32 R20, R23, 0x800000, RZ ;  /* 0x0080000017147824 */ /* 0x000fc600078e00ff */
[----:B------:R-:W-:-:S04]  /*2d20*/  FFMA.SAT R15, R22, R9, 0.5 ;  /* 0x3f000000160f7423 */ /* 0x000fc80000002009 */
[----:B------:R-:W-:Y:S01]  /*2d30*/  FFMA.RM R15, R15, R14, 12582913 ;  /* 0x4b4000010f0f7423 */ /* 0x000fe2000000400e */
[----:B---3--:R-:W-:Y:S01]  /*2d40*/  FADD R18, -R25, R18 ;  /* 0x0000001219127221 */ /* 0x008fe20000000100 */
[----:B0-----:R-:W-:Y:S02]  /*2d50*/  FFMA R20, R20, R21, R13 ;  /* 0x0000001514147223 */ /* 0x001fe4000000000d */
[----:B------:R-:W-:Y:S01]  /*2d60*/  FADD R13, R15, -12583039 ;  /* 0xcb40007f0f0d7421 */ /* 0x000fe20000000000 */
[----:B------:R-:W-:-:S03]  /*2d70*/  FFMA.SAT R23, R18, R9, 0.5 ;  /* 0x3f00000012177423 */ /* 0x000fc60000002009 */
[----:B------:R-:W-:Y:S01]  /*2d80*/  FFMA R13, R22, 1.4426950216293334961, -R13 ;  /* 0x3fb8aa3b160d7823 */ /* 0x000fe2000000080d */
[----:B------:R-:W-:-:S03]  /*2d90*/  FFMA.RM R23, R23, R14, 12582913 ;  /* 0x4b40000117177423 */ /* 0x000fc6000000400e */
[----:B------:R-:W-:Y:S01]  /*2da0*/  FFMA R22, R22, 1.925963033500011079e-08, R13 ;  /* 0x32a5706016167823 */ /* 0x000fe2000000000d */
[----:B------:R-:W-:-:S05]  /*2db0*/  FADD R13, R23, -12583039 ;  /* 0xcb40007f170d7421 */ /* 0x000fca0000000000 */
[----:B------:R-:W0:Y:S01]  /*2dc0*/  MUFU.EX2 R22, R22 ;  /* 0x0000001600167308 */ /* 0x000e220000000800 */
[----:B------:R-:W-:-:S04]  /*2dd0*/  FFMA R13, R18, 1.4426950216293334961, -R13 ;  /* 0x3fb8aa3b120d7823 */ /* 0x000fc8000000080d */
[----:B------:R-:W-:Y:S01]  /*2de0*/  FFMA R18, R18, 1.925963033500011079e-08, R13 ;  /* 0x32a5706012127823 */ /* 0x000fe2000000000d */
[----:B------:R-:W-:Y:S02]  /*2df0*/  IMAD.SHL.U32 R15, R15, 0x800000, RZ ;  /* 0x008000000f0f7824 */ /* 0x000fe400078e00ff */
[----:B------:R-:W-:-:S03]  /*2e00*/  FADD R28, -R25, R19 ;  /* 0x00000013191c7221 */ /* 0x000fc60000000100 */
[----:B------:R-:W1:Y:S01]  /*2e10*/  MUFU.EX2 R18, R18 ;  /* 0x0000001200127308 */ /* 0x000e620000000800 */
[-C--:B------:R-:W-:Y:S01]  /*2e20*/  FFMA.SAT R13, R28, R9.reuse, 0.5 ;  /* 0x3f0000001c0d7423 */ /* 0x080fe20000002009 */
[----:B0-----:R-:W-:Y:S01]  /*2e30*/  FFMA R15, R15, R22, R20 ;  /* 0x000000160f0f7223 */ /* 0x001fe20000000014 */
[----:B-----5:R-:W-:Y:S02]  /*2e40*/  FADD R20, -R25, R16 ;  /* 0x0000001019147221 */ /* 0x020fe40000000100 */
[-C--:B------:R-:W-:Y:S01]  /*2e50*/  FFMA.RM R13, R13, R14.reuse, 12582913 ;  /* 0x4b4000010d0d7423 */ /* 0x080fe2000000400e */
[----:B------:R-:W-:Y:S01]  /*2e60*/  FADD R22, -R25, R17 ;  /* 0x0000001119167221 */ /* 0x000fe20000000100 */
[-C--:B------:R-:W-:Y:S01]  /*2e70*/  FFMA.SAT R21, R20, R9.reuse, 0.5 ;  /* 0x3f00000014157423 */ /* 0x080fe20000002009 */
[----:B------:R-:W-:Y:S02]  /*2e80*/  IMAD.SHL.U32 R16, R23, 0x800000, RZ ;  /* 0x0080000017107824 */ /* 0x000fe400078e00ff */
[----:B------:R-:W-:Y:S01]  /*2e90*/  FADD R19, R13, -12583039 ;  /* 0xcb40007f0d137421 */ /* 0x000fe20000000000 */
[-C--:B------:R-:W-:Y:S01]  /*2ea0*/  FFMA.SAT R23, R22, R9.reuse, 0.5 ;  /* 0x3f00000016177423 */ /* 0x080fe20000002009 */
[----:B------:R-:W-:Y:S01]  /*2eb0*/  FFMA.RM R17, R21, R14, 12582913 ;  /* 0x4b40000115117423 */ /* 0x000fe2000000400e */
[----:B--2---:R-:W-:Y:S01]  /*2ec0*/  FADD R10, -R25, R10 ;  /* 0x0000000a190a7221 */ /* 0x004fe20000000100 */
[----:B-1----:R-:W-:Y:S01]  /*2ed0*/  FFMA R15, R16, R18, R15 ;  /* 0x00000012100f7223 */ /* 0x002fe2000000000f */
[----:B------:R-:W-:Y:S01]  /*2ee0*/  FFMA R19, R28, 1.4426950216293334961, -R19 ;  /* 0x3fb8aa3b1c137823 */ /* 0x000fe20000000813 */
[----:B------:R-:W-:Y:S01]  /*2ef0*/  FADD R21, R17, -12583039 ;  /* 0xcb40007f11157421 */ /* 0x000fe20000000000 */
[-C--:B------:R-:W-:Y:S01]  /*2f00*/  FFMA.RM R16, R23, R14.reuse, 12582913 ;  /* 0x4b40000117107423 */ /* 0x080fe2000000400e */
[-C--:B------:R-:W-:Y:S01]  /*2f10*/  FFMA.SAT R29, R10, R9.reuse, 0.5 ;  /* 0x3f0000000a1d7423 */ /* 0x080fe20000002009 */
[----:B------:R-:W-:Y:S01]  /*2f20*/  FADD R18, -R25, R11 ;  /* 0x0000000b19127221 */ /* 0x000fe20000000100 */
[----:B------:R-:W-:Y:S01]  /*2f30*/  FFMA R21, R20, 1.4426950216293334961, -R21 ;  /* 0x3fb8aa3b14157823 */ /* 0x000fe20000000815 */
[----:B------:R-:W-:Y:S01]  /*2f40*/  FFMA R19, R28, 1.925963033500011079e-08, R19 ;  /* 0x32a570601c137823 */ /* 0x000fe20000000013 */
[----:B------:R-:W-:Y:S01]  /*2f50*/  FADD R23, R16, -12583039 ;  /* 0xcb40007f10177421 */ /* 0x000fe20000000000 */
[-C--:B------:R-:W-:Y:S01]  /*2f60*/  FFMA.RM R29, R29, R14.reuse, 12582913 ;  /* 0x4b4000011d1d7423 */ /* 0x080fe2000000400e */
[----:B------:R-:W-:Y:S01]  /*2f70*/  FFMA.SAT R11, R18, R9, 0.5 ;  /* 0x3f000000120b7423 */ /* 0x000fe20000002009 */
[----:B------:R-:W-:Y:S01]  /*2f80*/  FFMA R21, R20, 1.925963033500011079e-08, R21 ;  /* 0x32a5706014157823 */ /* 0x000fe20000000015 */
[C---:B------:R-:W-:Y:S01]  /*2f90*/  FFMA R23, R22.reuse, 1.4426950216293334961, -R23 ;  /* 0x3fb8aa3b16177823 */ /* 0x040fe20000000817 */
[----:B------:R-:W-:Y:S01]  /*2fa0*/  FADD R9, R29, -12583039 ;  /* 0xcb40007f1d097421 */ /* 0x000fe20000000000 */
[----:B------:R-:W-:Y:S01]  /*2fb0*/  FFMA.RM R20, R11, R14, 12582913 ;  /* 0x4b4000010b147423 */ /* 0x000fe2000000400e */
[----:B------:R-:W0:Y:S01]  /*2fc0*/  MUFU.EX2 R19, R19 ;  /* 0x0000001300137308 */ /* 0x000e220000000800 */
[----:B------:R-:W-:Y:S01]  /*2fd0*/  FFMA R23, R22, 1.925963033500011079e-08, R23 ;  /* 0x32a5706016177823 */ /* 0x000fe20000000017 */
[----:B------:R-:W-:Y:S01]  /*2fe0*/  FFMA R9, R10, 1.4426950216293334961, -R9 ;  /* 0x3fb8aa3b0a097823 */ /* 0x000fe20000000809 */
[----:B------:R-:W-:-:S03]  /*2ff0*/  FADD R31, R20, -12583039 ;  /* 0xcb40007f141f7421 */ /* 0x000fc60000000000 */
[----:B------:R-:W-:Y:S02]  /*3000*/  FFMA R11, R10, 1.925963033500011079e-08, R9 ;  /* 0x32a570600a0b7823 */ /* 0x000fe40000000009 */
[----:B------:R-:W1:Y:S01]  /*3010*/  MUFU.EX2 R21, R21 ;  /* 0x0000001500157308 */ /* 0x000e620000000800 */
[----:B------:R-:W-:Y:S01]  /*3020*/  FFMA R31, R18, 1.4426950216293334961, -R31 ;  /* 0x3fb8aa3b121f7823 */ /* 0x000fe2000000081f */
[----:B------:R-:W-:-:S03]  /*3030*/  IMAD.SHL.U32 R10, R13, 0x800000, RZ ;  /* 0x008000000d0a7824 */ /* 0x000fc600078e00ff */
        /* <DEDUP_REMOVED lines=10> */
[----:B------:R-:W-:-:S03]  /*30e0*/  IMAD.SHL.U32 R20, R20, 0x800000, RZ ;  /* 0x0080000014147824 */ /* 0x000fc600078e00ff */
[----:B0-----:R-:W-:-:S04]  /*30f0*/  FFMA R9, R14, R11, R9 ;  /* 0x0000000b0e097223 */ /* 0x001fc80000000009 */
[----:B-1----:R-:W-:Y:S01]  /*3100*/  FFMA R13, R20, R31, R9 ;  /* 0x0000001f140d7223 */ /* 0x002fe20000000009 */
[----:B------:R-:W-:Y:S06]  /*3110*/  @!P6 BRA `(.L_x_17041) ;  /* 0xfffffff80014e947 */ /* 0x000fec000383ffff */
.L_x_17038:
[----:B0-----:R-:W-:Y:S05]  /*3120*/  BSYNC.RECONVERGENT B0 ;  /* 0x0000000000007941 */ /* 0x001fea0003800200 */
.L_x_17037:
        /* <DEDUP_REMOVED lines=68> */
.L_x_17043:
[----:B------:R-:W-:Y:S05]  /*3570*/  BSYNC.RECONVERGENT B0 ;  /* 0x0000000000007941 */ /* 0x000fea0003800200 */
.L_x_17042:
[----:B------:R-:W-:Y:S06]  /*3580*/  BAR.SYNC.DEFER_BLOCKING 0x0 ;  /* 0x0000000000007b1d */ /* 0x000fec0000010000 */
[----:B------:R-:W0:Y:S01]  /*3590*/  LDCU.64 UR6, c[0x0][0x390] ;  /* 0x00007200ff0677ac */ /* 0x000e220008000a00 */
[----:B------:R-:W-:Y:S01]  /*35a0*/  BSSY.RECONVERGENT B0, `(.L_x_17044) ;  /* 0x0000107000007945 */ /* 0x000fe20003800200 */
[----:B------:R-:W0:Y:S01]  /*35b0*/  LDCU.128 UR12, c[0x0][0x380] ;  /* 0x00007000ff0c77ac */ /* 0x000e220008000c00 */
[----:B------:R-:W0:Y:S02]  /*35c0*/  LDCU.128 UR16, c[0x0][0x390] ;  /* 0x00007200ff1077ac */ /* 0x000e240008000c00 */
[----:B------:R-:W-:Y:S05]  /*35d0*/  @P0 BRA `(.L_x_17045) ;  /* 0x00000010000c0947 */ /* 0x000fea0003800000 */
[----:B------:R-:W0:Y:S01]  /*35e0*/  LDS R15, [UR4+0x14c] ;  /* 0x00014c04ff0f7984 */ /* 0x000e220008000800 */
[-C--:B------:R-:W-:Y:S01]  /*35f0*/  LOP3.LUT R16, RZ, R0.reuse, RZ, 0x33, !PT ;  /* 0x00000000ff107212 */ /* 0x080fe200078e33ff */
[----:B------:R-:W-:Y:S01]  /*3600*/  BSSY.RECONVERGENT B1, `(.L_x_17046) ;  /* 0x000005b000017945 */ /* 0x000fe20003800200 */
[----:B----4-:R-:W-:-:S03]  /*3610*/  MOV R14, R0 ;  /* 0x00000000000e7202 */ /* 0x010fc60000000f00 */
[----:B------:R-:W-:-:S05]  /*3620*/  IMAD.IADD R16, R16, 0x1, R3 ;  /* 0x0000000110107824 */ /* 0x000fca00078e0203 */
[----:B------:R-:W-:-:S13]  /*3630*/  LOP3.LUT P0, RZ, R16, 0x400, RZ, 0xc0, !PT ;  /* 0x0000040010ff7812 */ /* 0x000fda000780c0ff */
[----:B------:R-:W-:Y:S05]  /*3640*/  @P0 BRA `(.L_x_17047) ;  /* 0x0000000400580947 */ /* 0x000fea0003800000 */
[----:B------:R-:W1:Y:S01]  /*3650*/  LDCU.128 UR8, c[0x0][0x380] ;  /* 0x00007000ff0877ac */ /* 0x000e620008000c00 */
[----:B------:R-:W-:Y:S02]  /*3660*/  IMAD.SHL.U32 R10, R0, 0x2, RZ ;  /* 0x00000002000a7824 */ /* 0x000fe400078e00ff */
[----:B------:R-:W-:Y:S02]  /*3670*/  IMAD.MOV.U32 R11, RZ, RZ, RZ ;  /* 0x000000ffff0b7224 */ /* 0x000fe400078e00ff */
[----:B-1----:R-:W-:Y:S02]  /*3680*/  IMAD R12, R7, UR10, RZ ;  /* 0x0000000a070c7c24 */ /* 0x002fe4000f8e02ff */
[----:B0-----:R-:W-:Y:S01]  /*3690*/  IMAD.WIDE.U32 R8, R5, UR10, R10 ;  /* 0x0000000a05087c25 */ /* 0x001fe2000f8e000a */
[----:B---3--:R-:W-:-:S03]  /*36a0*/  R2UR UR10, R26 ;  /* 0x000000001a0a72ca */ /* 0x008fc600000e0000 */
[----:B------:R-:W-:Y:S01]  /*36b0*/  IMAD R13, R5, UR11, R12 ;  /* 0x0000000b050d7c24 */ /* 0x000fe2000f8e020c */
        /* <DEDUP_REMOVED lines=8> */
[----:B------:R-:W-:-:S06]  /*3740*/  IADD3.X R13, PT, PT, R8, UR9, RZ, P0, !PT ;  /* 0x00000009080d7c10 */ /* 0x000fcc00087fe4ff */
[----:B------:R-:W3:Y:S01]  /*3750*/  LDG.E.64 R12, desc[UR10][R12.64] ;  /* 0x0000000a0c0c7981 */ /* 0x000ee2000c1e1b00 */
[----:B------:R-:W-:Y:S01]  /*3760*/  IMAD.MOV.U32 R9, RZ, RZ, 0x3bbb989d ;  /* 0x3bbb989dff097424 */ /* 0x000fe200078e00ff */
[----:B------:R-:W-:Y:S01]  /*3770*/  BSSY.RECONVERGENT B2, `(.L_x_17048) ;  /* 0x0000017000027945 */ /* 0x000fe20003800200 */
[----:B------:R-:W-:Y:S02]  /*3780*/  IMAD.MOV.U32 R14, RZ, RZ, 0x437c0000 ;  /* 0x437c0000ff0e7424 */ /* 0x000fe400078e00ff */
[----:B---3--:R-:W-:-:S04]  /*3790*/  FADD R8, -R25, R12 ;  /* 0x0000000c19087221 */ /* 0x008fc80000000100 */
[----:B------:R-:W-:-:S04]  /*37a0*/  FFMA.SAT R9, R8, R9, 0.5 ;  /* 0x3f00000008097423 */ /* 0x000fc80000002009 */
[----:B------:R-:W-:Y:S02]  /*37b0*/  FFMA.RM R9, R9, R14, 12582913 ;  /* 0x4b40000109097423 */ /* 0x000fe4000000400e */
[----:B------:R-:W0:Y:S02]  /*37c0*/  MUFU.RCP R14, R15 ;  /* 0x0000000f000e7308 */ /* 0x000e240000001000 */
[----:B------:R-:W-:-:S04]  /*37d0*/  FADD R17, R9, -12583039 ;  /* 0xcb40007f09117421 */ /* 0x000fc80000000000 */
[----:B------:R-:W-:-:S04]  /*37e0*/  FFMA R17, R8, 1.4426950216293334961, -R17 ;  /* 0x3fb8aa3b08117823 */ /* 0x000fc80000000811 */
[----:B------:R-:W-:Y:S01]  /*37f0*/  FFMA R17, R8, 1.925963033500011079e-08, R17 ;  /* 0x32a5706008117823 */ /* 0x000fe20000000011 */
[----:B------:R-:W-:-:S05]  /*3800*/  IMAD.SHL.U32 R8, R9, 0x800000, RZ ;  /* 0x0080000009087824 */ /* 0x000fca00078e00ff */
        /* <DEDUP_REMOVED lines=11> */
[----:B--2---:R-:W-:Y:S05]  /*38c0*/  CALL.REL.NOINC `($__internal_341_$__cuda_sm3x_div_rn_noftz_f32_slowpath) ;  /* 0x0000000c00f47944 */ /* 0x004fea0003c00000 */
[----:B------:R-:W-:-:S07]  /*38d0*/  IMAD.MOV.U32 R12, RZ, RZ, R20 ;  /* 0x000000ffff0c7224 */ /* 0x000fce00078e0014 */
.L_x_17049:
[----:B------:R-:W-:Y:S05]  /*38e0*/  BSYNC.RECONVERGENT B2 ;  /* 0x0000000000027941 */ /* 0x000fea0003800200 */
.L_x_17048:
        /* <DEDUP_REMOVED lines=9> */
[----:B------:R-:W-:-:S04]  /*3980*/  FFMA R14, R13, 1.4426950216293334961, -R14 ;  /* 0x3fb8aa3b0d0e7823 */ /* 0x000fc8000000080e */
[----:B------:R-:W-:Y:S01]  /*3990*/  FFMA R14, R13, 1.925963033500011079e-08, R14 ;  /* 0x32a570600d0e7823 */ /* 0x000fe2000000000e */
[----:B0-----:R-:W-:-:S03]  /*39a0*/  FFMA R13, -R15, R18, 1 ;  /* 0x3f8000000f0d7423 */ /* 0x001fc60000000112 */
        /* <DEDUP_REMOVED lines=11> */
[----:B--2---:R-:W-:Y:S05]  /*3a60*/  CALL.REL.NOINC `($__internal_341_$__cuda_sm3x_div_rn_noftz_f32_slowpath) ;  /* 0x0000000c008c7944 */ /* 0x004fea0003c00000 */
[----:B------:R-:W-:-:S07]  /*3a70*/  MOV R13, R20 ;  /* 0x00000014000d7202 */ /* 0x000fce0000000f00 */
.L_x_17051:
[----:B------:R-:W-:Y:S05]  /*3a80*/  BSYNC.RECONVERGENT B2 ;  /* 0x0000000000027941 */ /* 0x000fea0003800200 */
.L_x_17050:
[----:B------:R-:W0:Y:S01]  /*3a90*/  LDCU.128 UR8, c[0x0][0x390] ;  /* 0x00007200ff0877ac */ /* 0x000e220008000c00 */
[----:B------:R-:W-:Y:S02]  /*3aa0*/  IMAD.MOV.U32 R8, RZ, RZ, R10 ;  /* 0x000000ffff087224 */ /* 0x000fe400078e000a */
[----:B------:R-:W-:Y:S02]  /*3ab0*/  IMAD.MOV.U32 R9, RZ, RZ, RZ ;  /* 0x000000ffff097224 */ /* 0x000fe400078e00ff */
[----:B0-----:R-:W-:Y:S02]  /*3ac0*/  IMAD R14, R7, UR10, RZ ;  /* 0x0000000a070e7c24 */ /* 0x001fe4000f8e02ff */
[----:B------:R-:W-:Y:S01]  /*3ad0*/  IMAD.WIDE.U32 R8, R5, UR10, R8 ;  /* 0x0000000a05087c25 */ /* 0x000fe2000f8e0008 */
[----:B------:R-:W-:-:S03]  /*3ae0*/  R2UR UR10, R26 ;  /* 0x000000001a0a72ca */ /* 0x000fc600000e0000 */
[----:B------:R-:W-:Y:S01]  /*3af0*/  IMAD R11, R5, UR11, R14 ;  /* 0x0000000b050b7c24 */ /* 0x000fe2000f8e020e */
[----:B------:R-:W-:Y:S02]  /*3b00*/  R2UR UR11, R27 ;  /* 0x000000001b0b72ca */ /* 0x000fe400000e0000 */
[----:B------:R-:W-:Y:S01]  /*3b10*/  LOP3.LUT R14, R0, 0x400, RZ, 0xfc, !PT ;  /* 0x00000400000e7812 */ /* 0x000fe200078efcff */
[----:B------:R-:W-:-:S05]  /*3b20*/  IMAD.IADD R11, R9, 0x1, R11 ;  /* 0x00000001090b7824 */ /* 0x000fca00078e020b */
[----:B------:R-:W-:-:S05]  /*3b30*/  LEA.HI R9, P0, R11, R8, RZ, 0x1 ;  /* 0x000000080b097211 */ /* 0x000fca00078108ff */
[----:B------:R-:W-:Y:S02]  /*3b40*/  IMAD.SHL.U32 R8, R9, 0x4, RZ ;  /* 0x0000000409087824 */ /* 0x000fe400078e00ff */
[----:B------:R-:W-:-:S03]  /*3b50*/  IMAD.X R10, RZ, RZ, R11, P0 ;  /* 0x000000ffff0a7224 */ /* 0x000fc600000e060b */
[----:B------:R-:W-:Y:S02]  /*3b60*/  LOP3.LUT R8, R8, 0xfffffff8, RZ, 0xc0, !PT ;  /* 0xfffffff808087812 */ /* 0x000fe400078ec0ff */
[----:B------:R-:W-:Y:S02]  /*3b70*/  SHF.L.U64.HI R9, R9, 0x2, R10 ;  /* 0x0000000209097819 */ /* 0x000fe4000001020a */
[----:B------:R-:W-:-:S04]  /*3b80*/  IADD3 R8, P0, PT, R8, UR8, RZ ;  /* 0x0000000808087c10 */ /* 0x000fc8000ff1e0ff */
[----:B------:R-:W-:-:S05]  /*3b90*/  IADD3.X R9, PT, PT, R9, UR9, RZ, P0, !PT ;  /* 0x0000000909097c10 */ /* 0x000fca00087fe4ff */
[----:B------:R4:W-:Y:S04]  /*3ba0*/  STG.E.64 desc[UR10][R8.64], R12 ;  /* 0x0000000c08007986 */ /* 0x0009e8000c101b0a */
.L_x_17047:
[----:B0-----:R-:W-:Y:S05]  /*3bb0*/  BSYNC.RECONVERGENT B1 ;  /* 0x0000000000017941 */ /* 0x001fea0003800200 */
.L_x_17046:
[----:B------:R-:W-:-:S13]  /*3bc0*/  ISETP.GE.U32.AND P0, PT, R16, 0x400, PT ;  /* 0x000004001000780c */ /* 0x000fda0003f06070 */
[----:B------:R-:W-:Y:S05]  /*3bd0*/  @!P0 BRA `(.L_x_17045) ;  /* 0x00000008008c8947 */ /* 0x000fea0003800000 */
.L_x_17060:
[----:B------:R-:W-:Y:S01]  /*3be0*/  IMAD.SHL.U32 R10, R14, 0x2, RZ ;  /* 0x000000020e0a7824 */ /* 0x000fe200078e00ff */
[----:B---3--:R-:W-:Y:S01]  /*3bf0*/  R2UR UR8, R26 ;  /* 0x000000001a0872ca */ /* 0x008fe200000e0000 */
[----:B0---4-:R-:W-:Y:S01]  /*3c00*/  IMAD R8, R7, UR14, RZ ;  /* 0x0000000e07087c24 */ /* 0x011fe2000f8e02ff */
[----:B------:R-:W-:Y:S01]  /*3c10*/  R2UR UR9, R27 ;  /* 0x000000001b0972ca */ /* 0x000fe200000e0000 */
[----:B------:R-:W-:Y:S02]  /*3c20*/  IMAD.MOV.U32 R11, RZ, RZ, RZ ;  /* 0x000000ffff0b7224 */ /* 0x000fe400078e00ff */
[C---:B------:R-:W-:Y:S02]  /*3c30*/  IMAD R19, R5.reuse, UR15, R8 ;  /* 0x0000000f05137c24 */ /* 0x040fe4000f8e0208 */
[----:B-1----:R-:W-:-:S04]  /*3c40*/  IMAD.WIDE.U32 R12, R5, UR14, R10 ;  /* 0x0000000e050c7c25 */ /* 0x002fc8000f8e000a */
        /* <DEDUP_REMOVED lines=10> */
[----:B------:R-:W0:Y:S01]  /*3cf0*/  MUFU.RCP R20, R15 ;  /* 0x0000000f00147308 */ /* 0x000e220000001000 */
[----:B------:R-:W-:Y:S01]  /*3d00*/  IMAD.MOV.U32 R18, RZ, RZ, 0x437c0000 ;  /* 0x437c0000ff127424 */ /* 0x000fe200078e00ff */
[----:B------:R-:W-:Y:S01]  /*3d10*/  BSSY.RECONVERGENT B1, `(.L_x_17052) ;  /* 0x0000016000017945 */ /* 0x000fe20003800200 */
[----:B0-----:R-:W-:Y:S01]  /*3d20*/  FFMA R23, -R15, R20, 1 ;  /* 0x3f8000000f177423 */ /* 0x001fe20000000114 */
[----:B---3--:R-:W-:-:S04]  /*3d30*/  FADD R8, -R25, R16 ;  /* 0x0000001019087221 */ /* 0x008fc80000000100 */
        /* <DEDUP_REMOVED lines=19> */
.L_x_17053:
[----:B------:R-:W-:Y:S05]  /*3e70*/  BSYNC.RECONVERGENT B1 ;  /* 0x0000000000017941 */ /* 0x000fea0003800200 */
.L_x_17052:
        /* <DEDUP_REMOVED lines=24> */
[----:B------:R-:W-:-:S07]  /*4000*/  IMAD.MOV.U32 R17, RZ, RZ, R20 ;  /* 0x000000ffff117224 */ /* 0x000fce00078e0014 */
.L_x_17055:
[----:B------:R-:W-:Y:S05]  /*4010*/  BSYNC.RECONVERGENT B1 ;  /* 0x0000000000017941 */ /* 0x000fea0003800200 */
.L_x_17054:
[----:B------:R-:W-:Y:S01]  /*4020*/  IADD3 R9, P0, PT, R12, 0x800, RZ ;  /* 0x000008000c097810 */ /* 0x000fe20007f1e0ff */
[----:B------:R-:W-:Y:S01]  /*4030*/  IMAD R8, R7, UR18, RZ ;  /* 0x0000001207087c24 */ /* 0x000fe2000f8e02ff */
[C---:B------:R-:W-:Y:S01]  /*4040*/  R2UR UR8, R26.reuse ;  /* 0x000000001a0872ca */ /* 0x040fe200000e0000 */
[----:B------:R-:W-:Y:S01]  /*4050*/  IMAD.MOV.U32 R12, RZ, RZ, R10 ;  /* 0x000000ffff0c7224 */ /* 0x000fe200078e000a */
[----:B------:R-:W-:Y:S01]  /*4060*/  R2UR UR9, R27 ;  /* 0x000000001b0972ca */ /* 0x000fe200000e0000 */
[----:B------:R-:W-:Y:S01]  /*4070*/  IMAD.MOV.U32 R13, RZ, RZ, RZ ;  /* 0x000000ffff0d7224 */ /* 0x000fe200078e00ff */
[----:B------:R-:W-:Y:S01]  /*4080*/  R2UR UR10, R26 ;  /* 0x000000001a0a72ca */ /* 0x000fe200000e0000 */
[----:B------:R-:W-:Y:S01]  /*4090*/  IMAD R21, R5, UR19, R8 ;  /* 0x0000001305157c24 */ /* 0x000fe2000f8e0208 */
[----:B------:R-:W-:Y:S01]  /*40a0*/  R2UR UR11, R27 ;  /* 0x000000001b0b72ca */ /* 0x000fe200000e0000 */
[----:B------:R-:W-:-:S04]  /*40b0*/  IMAD.WIDE.U32 R12, R5, UR18, R12 ;  /* 0x00000012050c7c25 */ /* 0x000fc8000f8e000c */
[----:B------:R-:W-:Y:S02]  /*40c0*/  IMAD.X R8, RZ, RZ, R19, P0 ;  /* 0x000000ffff087224 */ /* 0x000fe400000e0613 */
[----:B------:R-:W-:-:S03]  /*40d0*/  IMAD.IADD R21, R21, 0x1, R13 ;  /* 0x0000000115157824 */ /* 0x000fc600078e020d */
[----:B------:R-:W-:Y:S02]  /*40e0*/  LEA.HI R9, P1, R8, R9, RZ, 0x1 ;  /* 0x0000000908097211 */ /* 0x000fe400078308ff */
[----:B------:R-:W-:-:S03]  /*40f0*/  LEA.HI R20, P0, R21, R12, RZ, 0x1 ;  /* 0x0000000c15147211 */ /* 0x000fc600078108ff */
[----:B------:R-:W-:Y:S02]  /*4100*/  IMAD.X R8, RZ, RZ, R8, P1 ;  /* 0x000000ffff087224 */ /* 0x000fe400008e0608 */
[C---:B------:R-:W-:Y:S02]  /*4110*/  IMAD.SHL.U32 R18, R9.reuse, 0x4, RZ ;  /* 0x0000000409127824 */ /* 0x040fe400078e00ff */
[----:B------:R-:W-:Y:S01]  /*4120*/  IMAD.SHL.U32 R19, R20, 0x4, RZ ;  /* 0x0000000414137824 */ /* 0x000fe200078e00ff */
[----:B------:R-:W-:Y:S01]  /*4130*/  SHF.L.U64.HI R9, R9, 0x2, R8 ;  /* 0x0000000209097819 */ /* 0x000fe20000010208 */
[----:B------:R-:W-:Y:S01]  /*4140*/  IMAD.X R23, RZ, RZ, R21, P0 ;  /* 0x000000ffff177224 */ /* 0x000fe200000e0615 */
[----:B------:R-:W-:Y:S02]  /*4150*/  LOP3.LUT R18, R18, 0xfffffff8, RZ, 0xc0, !PT ;  /* 0xfffffff812127812 */ /* 0x000fe400078ec0ff */
[----:B------:R-:W-:Y:S02]  /*4160*/  LOP3.LUT R8, R19, 0xfffffff8, RZ, 0xc0, !PT ;  /* 0xfffffff813087812 */ /* 0x000fe400078ec0ff */
[----:B------:R-:W-:-:S02]  /*4170*/  IADD3 R18, P1, PT, R18, UR20, RZ ;  /* 0x0000001412127c10 */ /* 0x000fc4000ff3e0ff */
[----:B------:R-:W-:Y:S02]  /*4180*/  SHF.L.U64.HI R20, R20, 0x2, R23 ;  /* 0x0000000214147819 */ /* 0x000fe40000010217 */
[----:B------:R-:W-:Y:S02]  /*4190*/  IADD3 R8, P0, PT, R8, UR16, RZ ;  /* 0x0000001008087c10 */ /* 0x000fe4000ff1e0ff */
[----:B------:R-:W-:Y:S02]  /*41a0*/  IADD3.X R19, PT, PT, R9, UR21, RZ, P1, !PT ;  /* 0x0000001509137c10 */ /* 0x000fe40008ffe4ff */
[----:B------:R-:W-:-:S05]  /*41b0*/  IADD3.X R9, PT, PT, R20, UR17, RZ, P0, !PT ;  /* 0x0000001114097c10 */ /* 0x000fca00087fe4ff */
[----:B------:R0:W-:Y:S04]  /*41c0*/  STG.E.64 desc[UR8][R8.64], R16 ;  /* 0x0000001008007986 */ /* 0x0001e8000c101b08 */
[----:B------:R-:W3:Y:S01]  /*41d0*/  LDG.E.64 R18, desc[UR10][R18.64] ;  /* 0x0000000a12127981 */ /* 0x000ee2000c1e1b00 */
[----:B------:R-:W-:Y:S02]  /*41e0*/  HFMA2 R29, -RZ, RZ, 3.7421875, 0 ;  /* 0x437c0000ff1d7431 */ /* 0x000fe400000001ff */
[----:B------:R-:W-:Y:S01]  /*41f0*/  IMAD.MOV.U32 R23, RZ, RZ, 0x3bbb989d ;  /* 0x3bbb989dff177424 */ /* 0x000fe200078e00ff */
[----:B------:R-:W0:Y:S01]  /*4200*/  MUFU.RCP R24, R15 ;  /* 0x0000000f00187308 */ /* 0x000e220000001000 */
[----:B------:R-:W-:Y:S01]  /*4210*/  BSSY.RECONVERGENT B1, `(.L_x_17056) ;  /* 0x0000016000017945 */ /* 0x000fe20003800200 */
[----:B0-----:R-:W-:-:S04]  /*4220*/  FFMA R9, -R15, R24, 1 ;  /* 0x3f8000000f097423 */ /* 0x001fc80000000118 */
[----:B------:R-:W-:Y:S01]  /*4230*/  FFMA R8, R24, R9, R24 ;  /* 0x0000000918087223 */ /* 0x000fe20000000018 */
[----:B---3--:R-:W-:-:S04]  /*4240*/  FADD R20, -R25, R18 ;  /* 0x0000001219147221 */ /* 0x008fc80000000100 */
        /* <DEDUP_REMOVED lines=18> */
.L_x_17057:
[----:B------:R-:W-:Y:S05]  /*4370*/  BSYNC.RECONVERGENT B1 ;  /* 0x0000000000017941 */ /* 0x000fea0003800200 */
.L_x_17056:
        /* <DEDUP_REMOVED lines=25> */
.L_x_17059:
[----:B------:R-:W-:Y:S05]  /*4510*/  BSYNC.RECONVERGENT B1 ;  /* 0x0000000000017941 */ /* 0x000fea0003800200 */
.L_x_17058:
[----:B------:R-:W-:Y:S02]  /*4520*/  IADD3 R9, P0, PT, R12, 0x800, RZ ;  /* 0x000008000c097810 */ /* 0x000fe40007f1e0ff */
[----:B------:R-:W-:Y:S02]  /*4530*/  IADD3 R14, PT, PT, R10, 0x800, -R14 ;  /* 0x000008000a0e7810 */ /* 0x000fe40007ffe80e */
[----:B------:R-:W-:Y:S01]  /*4540*/  R2UR UR8, R26 ;  /* 0x000000001a0872ca */ /* 0x000fe200000e0000 */
[----:B------:R-:W-:Y:S01]  /*4550*/  IMAD.X R12, RZ, RZ, R21, P0 ;  /* 0x000000ffff0c7224 */ /* 0x000fe200000e0615 */
[----:B------:R-:W-:-:S04]  /*4560*/  R2UR UR9, R27 ;  /* 0x000000001b0972ca */ /* 0x000fc800000e0000 */
        /* <DEDUP_REMOVED lines=8> */
[----:B------:R0:W-:Y:S10]  /*45f0*/  STG.E.64 desc[UR8][R8.64], R16 ;  /* 0x0000001008007986 */ /* 0x0001f4000c101b08 */
[----:B------:R-:W-:Y:S05]  /*4600*/  @!P0 BRA `(.L_x_17060) ;  /* 0xfffffff400748947 */ /* 0x000fea000383ffff */
.L_x_17045:
[----:B0-----:R-:W-:Y:S05]  /*4610*/  BSYNC.RECONVERGENT B0 ;  /* 0x0000000000007941 */ /* 0x001fea0003800200 */
.L_x_17044:
[----:B------:R-:W0:Y:S01]  /*4620*/  LDCU.64 UR4, c[0x0][0x3a0] ;  /* 0x00007400ff0477ac */ /* 0x000e220008000a00 */
[----:B--2---:R-:W-:-:S05]  /*4630*/  IADD3 R5, P0, PT, R2, R5, RZ ;  /* 0x0000000502057210 */ /* 0x004fca0007f1e0ff */
[----:B------:R-:W-:Y:S01]  /*4640*/  IMAD.X R7, RZ, RZ, R7, P0 ;  /* 0x000000ffff077224 */ /* 0x000fe200000e0607 */
[----:B0-----:R-:W-:-:S04]  /*4650*/  ISETP.GE.U32.AND P0, PT, R5, UR4, PT ;  /* 0x0000000405007c0c */ /* 0x001fc8000bf06070 */
[----:B------:R-:W-:-:S13]  /*4660*/  ISETP.GE.AND.EX P0, PT, R7, UR5, PT, P0 ;  /* 0x0000000507007c0c */ /* 0x000fda000bf06300 */
[----:B------:R-:W-:Y:S05]  /*4670*/  @!P0 BRA `(.L_x_17061) ;  /* 0xffffffbc00048947 */ /* 0x000fea000383ffff */
[----:B------:R-:W-:Y:S05]  /*4680*/  EXIT ;  /* 0x000000000000794d */ /* 0x000fea0003800000 */
.L_x_17033:
[----:B------:R-:W-:Y:S01]  /*4690*/  IMAD.MOV.U32 R13, RZ, RZ, R17 ;  /* 0x000000ffff0d7224 */ /* 0x000fe200078e0011 */
[----:B------:R-:W-:Y:S01]  /*46a0*/  MOV R12, 0x1 ;  /* 0x00000001000c7802 */ /* 0x000fe20000000f00 */
[----:B------:R-:W-:Y:S02]  /*46b0*/  IMAD.MOV.U32 R11, RZ, RZ, 0x1f ;  /* 0x0000001fff0b7424 */ /* 0x000fe400078e00ff */
[----:B------:R-:W-:-:S07]  /*46c0*/  IMAD.MOV.U32 R15, RZ, RZ, -0x1 ;  /* 0xffffffffff0f7424 */ /* 0x000fce00078e00ff */
[----:B0-23--:R-:W-:Y:S05]  /*46d0*/  WARPSYNC.COLLECTIVE R15, `(.L_x_17062) ;  /* 0x000000000f087348 */ /* 0x00dfea0003c00000 */
[----:B------:R1:W4:Y:S02]  /*46e0*/  SHFL.DOWN P6, R14, R13, R12, R11 ;  /* 0x0800000c0d0e7389 */ /* 0x00032400000c000b */
[----:B01234-:R-:W-:Y:S05]  /*46f0*/  ENDCOLLECTIVE ;  /* 0x000000000000791b */ /* 0x01ffea0003800000 */
.L_x_17062:
[----:B------:R-:W-:Y:S01]  /*4700*/  IMAD.MOV.U32 R12, RZ, RZ, 0x2 ;  /* 0x00000002ff0c7424 */ /* 0x000fe200078e00ff */
[----:B------:R-:W-:-:S05]  /*4710*/  @!P4 FMNMX R17, R14, R17, !PT ;  /* 0x000000110e11c209 */ /* 0x000fca0007800000 */
[----:B------:R-:W-:-:S07]  /*4720*/  IMAD.MOV.U32 R13, RZ, RZ, R17 ;  /* 0x000000ffff0d7224 */ /* 0x000fce00078e0011 */
[----:B------:R-:W-:Y:S05]  /*4730*/  WARPSYNC.COLLECTIVE R15, `(.L_x_17063) ;  /* 0x000000000f087348 */ /* 0x000fea0003c00000 */
[----:B------:R0:W1:Y:S02]  /*4740*/  SHFL.DOWN P6, R14, R13, R12, R11 ;  /* 0x0800000c0d0e7389 */ /* 0x00006400000c000b */
[----:B01----:R-:W-:Y:S05]  /*4750*/  ENDCOLLECTIVE ;  /* 0x000000000000791b */ /* 0x003fea0003800000 */
.L_x_17063:
[----:B------:R-:W-:Y:S01]  /*4760*/  IMAD.MOV.U32 R12, RZ, RZ, 0x4 ;  /* 0x00000004ff0c7424 */ /* 0x000fe200078e00ff */
[----:B------:R-:W-:-:S05]  /*4770*/  @!P3 FMNMX R17, R17, R14, !PT ;  /* 0x0000000e1111b209 */ /* 0x000fca0007800000 */
[----:B------:R-:W-:-:S07]  /*4780*/  IMAD.MOV.U32 R13, RZ, RZ, R17 ;  /* 0x000000ffff0d7224 */ /* 0x000fce00078e0011 */
[----:B------:R-:W-:Y:S05]  /*4790*/  WARPSYNC.COLLECTIVE R15, `(.L_x_17064) ;  /* 0x000000000f087348 */ /* 0x000fea0003c00000 */
[----:B------:R0:W1:Y:S02]  /*47a0*/  SHFL.DOWN P6, R14, R13, R12, R11 ;  /* 0x0800000c0d0e7389 */ /* 0x00006400000c000b */
[----:B01----:R-:W-:Y:S05]  /*47b0*/  ENDCOLLECTIVE ;  /* 0x000000000000791b */ /* 0x003fea0003800000 */
.L_x_17064:
[----:B------:R-:W-:Y:S01]  /*47c0*/  IMAD.MOV.U32 R12, RZ, RZ, 0x8 ;  /* 0x00000008ff0c7424 */ /* 0x000fe200078e00ff */
[----:B------:R-:W-:-:S05]  /*47d0*/  @!P2 FMNMX R17, R17, R14, !PT ;  /* 0x0000000e1111a209 */ /* 0x000fca0007800000 */
[----:B------:R-:W-:-:S07]  /*47e0*/  IMAD.MOV.U32 R13, RZ, RZ, R17 ;  /* 0x000000ffff0d7224 */ /* 0x000fce00078e0011 */
[----:B------:R-:W-:Y:S05]  /*47f0*/  WARPSYNC.COLLECTIVE R15, `(.L_x_17065) ;  /* 0x000000000f087348 */ /* 0x000fea0003c00000 */
[----:B------:R0:W1:Y:S02]  /*4800*/  SHFL.DOWN P6, R14, R13, R12, R11 ;  /* 0x0800000c0d0e7389 */ /* 0x00006400000c000b */
[----:B01----:R-:W-:Y:S05]  /*4810*/  ENDCOLLECTIVE ;  /* 0x000000000000791b */ /* 0x003fea0003800000 */
.L_x_17065:
[----:B------:R-:W-:Y:S01]  /*4820*/  IMAD.MOV.U32 R12, RZ, RZ, 0x10 ;  /* 0x00000010ff0c7424 */ /* 0x000fe200078e00ff */
[----:B------:R-:W-:-:S04]  /*4830*/  FMNMX R9, R17, R14, !PT ;  /* 0x0000000e11097209 */ /* 0x000fc80007800000 */
[----:B------:R-:W-:-:S05]  /*4840*/  FSEL R8, R17, R9, P1 ;  /* 0x0000000911087208 */ /* 0x000fca0000800000 */
[----:B------:R-:W-:-:S07]  /*4850*/  IMAD.MOV.U32 R13, RZ, RZ, R8 ;  /* 0x000000ffff0d7224 */ /* 0x000fce00078e0008 */
[----:B------:R-:W-:Y:S05]  /*4860*/  WARPSYNC.COLLECTIVE R15, `(.L_x_17066) ;  /* 0x000000000f087348 */ /* 0x000fea0003c00000 */
[----:B------:R0:W1:Y:S02]  /*4870*/  SHFL.DOWN P6, R14, R13, R12, R11 ;  /* 0x0800000c0d0e7389 */ /* 0x00006400000c000b */
[----:B01----:R-:W-:Y:S05]  /*4880*/  ENDCOLLECTIVE ;  /* 0x000000000000791b */ /* 0x003fea0003800000 */
.L_x_17066:
[----:B------:R-:W-:Y:S05]  /*4890*/  BRA `(.L_x_17067) ;  /* 0xffffffd400847947 */ /* 0x000fea000383ffff */
        .weak           $__internal_341_$__cuda_sm3x_div_rn_noftz_f32_slowpath
        .type           $__internal_341_$__cuda_sm3x_div_rn_noftz_f32_slowpath,@function
        .size           $__internal_341_$__cuda_sm3x_div_rn_noftz_f32_slowpath,(.L_x_25793 - $__internal_341_$__cuda_sm3x_div_rn_noftz_f32_slowpath)
$__internal_341_$__cuda_sm3x_div_rn_noftz_f32_slowpath:
        /* <DEDUP_REMOVED lines=34> */
.L_x_17069:
[----:B------:R-:W-:Y:S01]  /*4ac0*/  LEA R24, R20, 0xc0800000, 0x17 ;  /* 0xc080000014187811 */ /* 0x000fe200078eb8ff */
[----:B------:R-:W-:Y:S01]  /*4ad0*/  VIADD R29, R29, 0xffffff81 ;  /* 0xffffff811d1d7836 */ /* 0x000fe20000000000 */
[----:B------:R-:W-:Y:S03]  /*4ae0*/  BSSY.RECONVERGENT B4, `(.L_x_17074) ;  /* 0x0000035000047945 */ /* 0x000fe60003800200 */
        /* <DEDUP_REMOVED lines=48> */
.L_x_17076:
[----:B------:R-:W-:-:S04]  /*4df0*/  LOP3.LUT R8, R8, 0x80000000, RZ, 0xc0, !PT ;  /* 0x8000000008087812 */ /* 0x000fc800078ec0ff */
[----:B------:R-:W-:Y:S01]  /*4e00*/  LOP3.LUT R8, R8, 0x7f800000, RZ, 0xfc, !PT ;  /* 0x7f80000008087812 */ /* 0x000fe200078efcff */
[----:B------:R-:W-:Y:S06]  /*4e10*/  BRA `(.L_x_17077) ;  /* 0x0000000000047947 */ /* 0x000fec0003800000 */
.L_x_17075:
[----:B------:R-:W-:-:S07]  /*4e20*/  IMAD R8, R29, 0x800000, R8 ;  /* 0x008000001d087824 */ /* 0x000fce00078e0208 */
.L_x_17077:
[----:B------:R-:W-:Y:S05]  /*4e30*/  BSYNC.RECONVERGENT B4 ;  /* 0x0000000000047941 */ /* 0x000fea0003800200 */
.L_x_17074:
[----:B------:R-:W-:Y:S05]  /*4e40*/  BRA `(.L_x_17078) ;  /* 0x0000000000207947 */ /* 0x000fea0003800000 */
.L_x_17073:
[----:B------:R-:W-:-:S04]  /*4e50*/  LOP3.LUT R8, R9, 0x80000000, R8, 0x48, !PT ;  /* 0x8000000009087812 */ /* 0x000fc800078e4808 */
[----:B------:R-:W-:Y:S01]  /*4e60*/  LOP3.LUT R8, R8, 0x7f800000, RZ, 0xfc, !PT ;  /* 0x7f80000008087812 */ /* 0x000fe200078efcff */
[----:B------:R-:W-:Y:S06]  /*4e70*/  BRA `(.L_x_17078) ;  /* 0x0000000000147947 */ /* 0x000fec0003800000 */
.L_x_17072:
[----:B------:R-:W-:Y:S01]  /*4e80*/  LOP3.LUT R8, R9, 0x80000000, R8, 0x48, !PT ;  /* 0x8000000009087812 */ /* 0x000fe200078e4808 */
[----:B------:R-:W-:Y:S06]  /*4e90*/  BRA `(.L_x_17078) ;  /* 0x00000000000c7947 */ /* 0x000fec0003800000 */
.L_x_17071:
[----:B------:R-:W0:Y:S01]  /*4ea0*/  MUFU.RSQ R8, -QNAN ;  /* 0xffc0000000087908 */ /* 0x000e220000001400 */
[----:B------:R-:W-:Y:S05]  /*4eb0*/  BRA `(.L_x_17078) ;  /* 0x0000000000047947 */ /* 0x000fea0003800000 */
.L_x_17070:
[----:B------:R-:W-:-:S07]  /*4ec0*/  FADD.FTZ R8, R8, R9 ;  /* 0x0000000908087221 */ /* 0x000fce0000010000 */
.L_x_17078:
[----:B------:R-:W-:Y:S05]  /*4ed0*/  BSYNC.RECONVERGENT B3 ;  /* 0x0000000000037941 */ /* 0x000fea0003800200 */
.L_x_17068:
[----:B0-----:R-:W-:Y:S02]  /*4ee0*/  IMAD.MOV.U32 R20, RZ, RZ, R8 ;  /* 0x000000ffff147224 */ /* 0x001fe400078e0008 */
[----:B------:R-:W-:Y:S02]  /*4ef0*/  IMAD.MOV.U32 R8, RZ, RZ, R18 ;  /* 0x000000ffff087224 */ /* 0x000fe400078e0012 */
[----:B------:R-:W-:-:S04]  /*4f00*/  IMAD.MOV.U32 R9, RZ, RZ, 0x0 ;  /* 0x00000000ff097424 */ /* 0x000fc800078e00ff */
[----:B------:R-:W-:Y:S05]  /*4f10*/  RET.REL.NODEC R8 `(_Z24SoftmaxBlockUncachedImplI10DirectLoadIffE11DirectStoreIffEfLi2ELi1024EL9Algorithm0EEvT_T0_ll) ;  /* 0xffffffb008387950 */ /* 0x000fea0003c3ffff */
.L_x_17079:
        /* <DEDUP_REMOVED lines=14> */
.L_x_25793:


//--------------------- .text._Z20SoftmaxBlockSMemImplI10DirectLoadIffE11DirectStoreIffEfLi1ELi256EL9Algorithm0EEvT_T0_ll --------------------------
	.section	.text._Z20SoftmaxBlockSMemImplI10DirectLoadIffE11DirectStoreIffEfLi1ELi256EL9Algorithm0EEvT_T0_ll,"ax",@progbits
	.align	128
        .global         _Z20SoftmaxBlockSMemImplI10DirectLoadIffE11DirectStoreIffEfLi1ELi256EL9Algorithm0EEvT_T0_ll
        .type           _Z20SoftmaxBlockSMemImplI10DirectLoadIffE11DirectStoreIffEfLi1ELi256EL9Algorithm0EEvT_T0_ll,@function
        .size           _Z20SoftmaxBlockSMemImplI10DirectLoadIffE11DirectStoreIffEfLi1ELi256EL9Algorithm0EEvT_T0_ll,(.L_x_25794 - _Z20SoftmaxBlockSMemImplI10DirectLoadIffE11DirectStoreIffEfLi1ELi256EL9Algorithm0EEvT_T0_ll)
        .other          _Z20SoftmaxBlockSMemImplI10DirectLoadIffE11DirectStoreIffEfLi1ELi256EL9Algorithm0EEvT_T0_ll,@"STO_CUDA_ENTRY STV_DEFAULT"
_Z20SoftmaxBlockSMemImplI10DirectLoadIffE11DirectStoreIffEfLi1ELi256EL9Algorithm0EEvT_T0_ll:
.text._Z20SoftmaxBlockSMemImplI10DirectLoadIffE11DirectStoreIffEfLi1ELi256EL9Algorithm0EEvT_T0_ll:
        /* <DEDUP_REMOVED lines=32> */
.L_x_17119:
[----:B0-----:R-:W0:Y:S01]  /*0200*/  LDC R19, c[0x0][0x3a8] ;  /* 0x0000ea00ff137b82 */ /* 0x001e220000000800 */
[----:B------:R-:W-:Y:S01]  /*0210*/  BSSY.RECONVERGENT B0, `(.L_x_17080) ;  /* 0x0000097000007945 */ /* 0x000fe20003800200 */
[----:B-12---:R-:W-:Y:S01]  /*0220*/  IMAD.MOV.U32 R21, RZ, RZ, -0x800000 ;  /* 0xff800000ff157424 */ /* 0x006fe200078e00ff */
[----:B0-----:R-:W-:-:S13]  /*0230*/  ISETP.GE.AND P0, PT, R0, R19, PT ;  /* 0x000000130000720c */ /* 0x001fda0003f06270 */
[----:B---3--:R-:W-:Y:S05]  /*0240*/  @P0 BRA `(.L_x_17081) ;  /* 0x00000008004c0947 */ /* 0x008fea0003800000 */
        /* <DEDUP_REMOVED lines=16> */
[----:B------:R-:W2:Y:S01]  /*0350*/  LDG.E R11, desc[UR12][R8.64] ;  /* 0x0000000c080b7981 */ /* 0x000ea2000c1e1900 */
[----:B------:R-:W-:Y:S01]  /*0360*/  ISETP.NE.AND P1, PT, R18, 0x1, PT ;  /* 0x000000011200780c */ /* 0x000fe20003f25270 */
[----:B------:R-:W-:Y:S02]  /*0370*/  IMAD.MOV.U32 R20, RZ, RZ, R6 ;  /* 0x000000ffff147224 */ /* 0x000fe400078e0006 */
[----:B--2---:R0:W-:Y:S01]  /*0380*/  STS [R14], R11 ;  /* 0x0000000b0e007388 */ /* 0x0041e20000000800 */
[----:B------:R-:W-:-:S09]  /*0390*/  FMNMX R21, R11, -INF , !PT ;  /* 0xff8000000b157809 */ /* 0x000fd20007800000 */
[----:B------:R-:W-:Y:S05]  /*03a0*/  @!P1 BRA `(.L_x_17083) ;  /* 0x0000000000249947 */ /* 0x000fea0003800000 */
[----:B------:R-:W-:Y:S01]  /*03b0*/  ISETP.NE.AND P1, PT, R18, 0x2, PT ;  /* 0x000000021200780c */ /* 0x000fe20003f25270 */
[----:B------:R-:W2:-:S12]  /*03c0*/  LDG.E R10, desc[UR12][R8.64+0x400] ;  /* 0x0004000c080a7981 */ /* 0x000e98000c1e1900 */
[----:B0-----:R-:W3:Y:S01]  /*03d0*/  @P1 LDG.E R11, desc[UR12][R8.64+0x800] ;  /* 0x0008000c080b1981 */ /* 0x001ee2000c1e1900 */
[----:B------:R-:W-:Y:S01]  /*03e0*/  MOV R20, R7 ;  /* 0x0000000700147202 */ /* 0x000fe20000000f00 */
[----:B------:R-:W-:Y:S02]  /*03f0*/  @P1 IMAD.MOV.U32 R20, RZ, RZ, R12 ;  /* 0x000000ffff141224 */ /* 0x000fe400078e000c */
[----:B--2---:R1:W-:Y:S01]  /*0400*/  STS [R14+0x400], R10 ;  /* 0x0004000a0e007388 */ /* 0x0043e20000000800 */
[----:B------:R-:W-:-:S03]  /*0410*/  FMNMX R21, R21, R10, !PT ;  /* 0x0000000a15157209 */ /* 0x000fc60007800000 */
[----:B---3--:R1:W-:Y:S01]  /*0420*/  @P1 STS [R14+0x800], R11 ;  /* 0x0008000b0e001388 */ /* 0x0083e20000000800 */
[----:B------:R-:W-:-:S07]  /*0430*/  @P1 FMNMX R21, R21, R11, !PT ;  /* 0x0000000b15151209 */ /* 0x000fce0007800000 */
.L_x_17083:
[----:B------:R-:W-:Y:S05]  /*0440*/  BSYNC.RECONVERGENT B1 ;  /* 0x0000000000017941 */ /* 0x000fea0003800200 */
.L_x_17082:
[----:B------:R-:W-:Y:S05]  /*0450*/  @!P2 BRA `(.L_x_17081) ;  /* 0x0000000400c8a947 */ /* 0x000fea0003800000 */
[----:B------:R-:W2:Y:S01]  /*0460*/  LDC.64 R8, c[0x0][0x388] ;  /* 0x0000e200ff087b82 */ /* 0x000ea20000000a00 */
[----:B------:R-:W-:Y:S01]  /*0470*/  MOV R17, RZ ;  /* 0x000000ff00117202 */ /* 0x000fe20000000f00 */
[----:B------:R-:W-:Y:S01]  /*0480*/  IMAD.MOV.U32 R16, RZ, RZ, R20 ;  /* 0x000000ffff107224 */ /* 0x000fe200078e0014 */
        /* <DEDUP_REMOVED lines=22> */
.L_x_17086:
[----:B------:R-:W2:Y:S04]  /*05f0*/  LDG.E R24, desc[UR12][R8.64+-0x800] ;  /* 0xfff8000c08187981 */ /* 0x000ea8000c1e1900 */
        /* <DEDUP_REMOVED lines=8> */
[----:B--2---:R-:W-:Y:S01]  /*0680*/  STS [R10+-0x800], R24 ;  /* 0xfff800180a007388 */ /* 0x004fe20000000800 */
[----:B---3--:R-:W-:-:S03]  /*0690*/  FMNMX3 R26, R21, R24, R27, !PT ;  /* 0x00000018151a7276 */ /* 0x008fc6000780001b */
[----:B------:R-:W2:Y:S04]  /*06a0*/  LDG.E R21, desc[UR12][R8.64+0x1000] ;  /* 0x0010000c08157981 */ /* 0x000ea8000c1e1900 */
[----:B------:R0:W-:Y:S01]  /*06b0*/  STS [R10+-0x400], R27 ;  /* 0xfffc001b0a007388 */ /* 0x0001e20000000800 */
[----:B----4-:R-:W-:-:S03]  /*06c0*/  FMNMX3 R26, R26, R29, R17, !PT ;  /* 0x0000001d1a1a7276 */ /* 0x010fc60007800011 */
[----:B------:R1:W-:Y:S04]  /*06d0*/  STS [R10], R29 ;  /* 0x0000001d0a007388 */ /* 0x0003e80000000800 */
[----:B-----5:R3:W-:Y:S04]  /*06e0*/  STS [R10+0x800], R23 ;  /* 0x000800170a007388 */ /* 0x0207e80000000800 */
[----:B0-----:R-:W4:Y:S01]  /*06f0*/  LDG.E R27, desc[UR12][R8.64+0x2000] ;  /* 0x0020000c081b7981 */ /* 0x001f22000c1e1900 */
[----:B------:R-:W-:-:S03]  /*0700*/  FMNMX3 R26, R26, R23, R16, !PT ;  /* 0x000000171a1a7276 */ /* 0x000fc60007800010 */
[----:B-1----:R-:W4:Y:S04]  /*0710*/  LDG.E R29, desc[UR12][R8.64+0x2400] ;  /* 0x0024000c081d7981 */ /* 0x002f28000c1e1900 */
[----:B------:R-:W5:Y:S04]  /*0720*/  LDG.E R24, desc[UR12][R8.64+0x2800] ;  /* 0x0028000c08187981 */ /* 0x000f68000c1e1900 */
[----:B---3--:R-:W5:Y:S04]  /*0730*/  LDG.E R23, desc[UR12][R8.64+0x2c00] ;  /* 0x002c000c08177981 */ /* 0x008f68000c1e1900 */
[----:B------:R0:W-:Y:S04]  /*0740*/  STS [R10+0x400], R17 ;  /* 0x000400110a007388 */ /* 0x0001e80000000800 */
[----:B------:R1:W-:Y:S04]  /*0750*/  STS [R10+0xc00], R16 ;  /* 0x000c00100a007388 */ /* 0x0003e80000000800 */
[----:B0-----:R-:W3:Y:S04]  /*0760*/  LDG.E R17, desc[UR12][R8.64+0x3000] ;  /* 0x0030000c08117981 */ /* 0x001ee8000c1e1900 */
[----:B-1----:R0:W3:Y:S01]  /*0770*/  LDG.E R16, desc[UR12][R8.64+0x3400] ;  /* 0x0034000c08107981 */ /* 0x0020e2000c1e1900 */
[----:B------:R-:W-:-:S04]  /*0780*/  IADD3 R20, PT, PT, R20, 0x1000, RZ ;  /* 0x0000100014147810 */ /* 0x000fc80007ffe0ff */
[----:B------:R-:W-:Y:S01]  /*0790*/  ISETP.GE.AND P2, PT, R20, R11, PT ;  /* 0x0000000b1400720c */ /* 0x000fe20003f46270 */
[----:B------:R-:W-:Y:S01]  /*07a0*/  STS [R10+0x1400], R22 ;  /* 0x001400160a007388 */ /* 0x000fe20000000800 */
[----:B0-----:R-:W-:-:S03]  /*07b0*/  IADD3 R8, P3, PT, R8, 0x4000, RZ ;  /* 0x0000400008087810 */ /* 0x001fc60007f7e0ff */
[----:B------:R-:W-:Y:S04]  /*07c0*/  STS [R10+0x1800], R28 ;  /* 0x0018001c0a007388 */ /* 0x000fe80000000800 */
[----:B------:R-:W-:Y:S01]  /*07d0*/  STS [R10+0x1c00], R25 ;  /* 0x001c00190a007388 */ /* 0x000fe20000000800 */
[----:B------:R-:W-:Y:S01]  /*07e0*/  IMAD.X R9, RZ, RZ, R9, P3 ;  /* 0x000000ffff097224 */ /* 0x000fe200018e0609 */
[----:B--2---:R-:W-:-:S04]  /*07f0*/  FMNMX3 R26, R26, R21, R22, !PT ;  /* 0x000000151a1a7276 */ /* 0x004fc80007800016 */
[----:B------:R-:W-:Y:S01]  /*0800*/  FMNMX3 R26, R26, R28, R25, !PT ;  /* 0x0000001c1a1a7276 */ /* 0x000fe20007800019 */
[----:B------:R0:W-:Y:S03]  /*0810*/  STS [R10+0x1000], R21 ;  /* 0x001000150a007388 */ /* 0x0001e60000000800 */
[----:B----4-:R-:W-:Y:S01]  /*0820*/  FMNMX3 R26, R26, R27, R29, !PT ;  /* 0x0000001b1a1a7276 */ /* 0x010fe2000780001d */
[----:B------:R-:W-:Y:S04]  /*0830*/  STS [R10+0x2000], R27 ;  /* 0x0020001b0a007388 */ /* 0x000fe80000000800 */
[----:B------:R-:W-:Y:S01]  /*0840*/  STS [R10+0x2400], R29 ;  /* 0x0024001d0a007388 */ /* 0x000fe20000000800 */
[----:B-----5:R-:W-:-:S03]  /*0850*/  FMNMX3 R26, R26, R24, R23, !PT ;  /* 0x000000181a1a7276 */ /* 0x020fc60007800017 */
[----:B------:R-:W-:Y:S04]  /*0860*/  STS [R10+0x2800], R24 ;  /* 0x002800180a007388 */ /* 0x000fe80000000800 */
[----:B------:R-:W-:Y:S04]  /*0870*/  STS [R10+0x2c00], R23 ;  /* 0x002c00170a007388 */ /* 0x000fe80000000800 */
[----:B---3--:R-:W-:Y:S04]  /*0880*/  STS [R10+0x3000], R17 ;  /* 0x003000110a007388 */ /* 0x008fe80000000800 */
[----:B------:R1:W-:Y:S01]  /*0890*/  STS [R10+0x3400], R16 ;  /* 0x003400100a007388 */ /* 0x0003e20000000800 */
[----:B0-----:R-:W-:Y:S01]  /*08a0*/  FMNMX3 R21, R26, R17, R16, !PT ;  /* 0x000000111a157276 */ /* 0x001fe20007800010 */
[----:B-1----:R-:W-:Y:S01]  /*08b0*/  VIADD R10, R10, 0x4000 ;  /* 0x000040000a0a7836 */ /* 0x002fe20000000000 */
[----:B------:R-:W-:Y:S06]  /*08c0*/  @!P2 BRA `(.L_x_17086) ;  /* 0xfffffffc0048a947 */ /* 0x000fec000383ffff */
.L_x_17085:
[----:B------:R-:W-:Y:S05]  /*08d0*/  BSYNC.RECONVERGENT B1 ;  /* 0x0000000000017941 */ /* 0x000fea0003800200 */
.L_x_17084:
[----:B------:R-:W-:Y:S01]  /*08e0*/  IADD3 R11, PT, PT, -R20, R19, RZ ;  /* 0x00000013140b7210 */ /* 0x000fe20007ffe1ff */
[----:B------:R-:W-:Y:S03]  /*08f0*/  BSSY.RECONVERGENT B1, `(.L_x_17087) ;  /* 0x000001c000017945 */ /* 0x000fe60003800200 */
[----:B------:R-:W-:-:S13]  /*0900*/  ISETP.GT.AND P2, PT, R11, 0x400, PT ;  /* 0x000004000b00780c */ /* 0x000fda0003f44270 */
[----:B------:R-:W-:Y:S05]  /*0910*/  @!P2 BRA `(.L_x_17088) ;  /* 0x000000000064a947 */ /* 0x000fea0003800000 */
[----:B------:R-:W2:Y:S04]  /*0920*/  LDG.E R17, desc[UR12][R8.64+-0x800] ;  /* 0xfff8000c08117981 */ /* 0x000ea8000c1e1900 */
[----:B------:R-:W3:Y:S04]  /*0930*/  LDG.E R22, desc[UR12][R8.64+-0x400] ;  /* 0xfffc000c08167981 */ /* 0x000ee8000c1e1900 */
[----:B------:R-:W4:Y:S04]  /*0940*/  LDG.E R23, desc[UR12][R8.64] ;  /* 0x0000000c08177981 */ /* 0x000f28000c1e1900 */
[----:B------:R-:W5:Y:S04]  /*0950*/  LDG.E R24, desc[UR12][R8.64+0x400] ;  /* 0x0004000c08187981 */ /* 0x000f68000c1e1900 */
[----:B------:R-:W5:Y:S04]  /*0960*/  LDG.E R25, desc[UR12][R8.64+0x800] ;  /* 0x0008000c08197981 */ /* 0x000f68000c1e1900 */
[----:B------:R-:W5:Y:S04]  /*0970*/  LDG.E R26, desc[UR12][R8.64+0xc00] ;  /* 0x000c000c081a7981 */ /* 0x000f68000c1e1900 */
[----:B------:R-:W5:Y:S04]  /*0980*/  LDG.E R16, desc[UR12][R8.64+0x1000] ;  /* 0x0010000c08107981 */ /* 0x000f68000c1e1900 */
[----:B------:R0:W5:Y:S01]  /*0990*/  LDG.E R11, desc[UR12][R8.64+0x1400] ;  /* 0x0014000c080b7981 */ /* 0x000162000c1e1900 */
[----:B------:R-:W-:Y:S01]  /*09a0*/  PLOP3.LUT P1, PT, PT, PT, PT, 0x8, 0x80 ;  /* 0x000000000080781c */ /* 0x000fe20003f2e170 */
[----:B------:R-:W-:Y:S01]  /*09b0*/  VIADD R20, R20, 0x800 ;  /* 0x0000080014147836 */ /* 0x000fe20000000000 */
[----:B0-----:R-:W-:-:S05]  /*09c0*/  IADD3 R8, P2, PT, R8, 0x2000, RZ ;  /* 0x0000200008087810 */ /* 0x001fca0007f5e0ff */
[----:B------:R-:W-:Y:S01]  /*09d0*/  IMAD.X R9, RZ, RZ, R9, P2 ;  /* 0x000000ffff097224 */ /* 0x000fe200010e0609 */
[----:B--2---:R-:W-:Y:S01]  /*09e0*/  STS [R10+-0x800], R17 ;  /* 0xfff800110a007388 */ /* 0x004fe20000000800 */
[----:B---3--:R-:W-:-:S03]  /*09f0*/  FMNMX3 R21, R21, R17, R22, !PT ;  /* 0x0000001115157276 */ /* 0x008fc60007800016 */
[----:B------:R-:W-:Y:S04]  /*0a00*/  STS [R10+-0x400], R22 ;  /* 0xfffc00160a007388 */ /* 0x000fe80000000800 */
[----:B----4-:R-:W-:Y:S01]  /*0a10*/  STS [R10], R23 ;  /* 0x000000170a007388 */ /* 0x010fe20000000800 */
[----:B-----5:R-:W-:-:S03]  /*0a20*/  FMNMX3 R21, R21, R23, R24, !PT ;  /* 0x0000001715157276 */ /* 0x020fc60007800018 */
[----:B------:R-:W-:Y:S04]  /*0a30*/  STS [R10+0x400], R24 ;  /* 0x000400180a007388 */ /* 0x000fe80000000800 */
[----:B------:R-:W-:Y:S01]  /*0a40*/  STS [R10+0x800], R25 ;  /* 0x000800190a007388 */ /* 0x000fe20000000800 */
[----:B------:R-:W-:-:S03]  /*0a50*/  FMNMX3 R21, R21, R25, R26, !PT ;  /* 0x0000001915157276 */ /* 0x000fc6000780001a */
[----:B------:R-:W-:Y:S04]  /*0a60*/  STS [R10+0xc00], R26 ;  /* 0x000c001a0a007388 */ /* 0x000fe80000000800 */
[----:B------:R-:W-:Y:S01]  /*0a70*/  STS [R10+0x1000], R16 ;  /* 0x001000100a007388 */ /* 0x000fe20000000800 */
[----:B------:R-:W-:-:S03]  /*0a80*/  FMNMX3 R21, R21, R16, R11, !PT ;  /* 0x0000001015157276 */ /* 0x000fc6000780000b */
[----:B------:R0:W-:Y:S02]  /*0a90*/  STS [R10+0x1400], R11 ;  /* 0x0014000b0a007388 */ /* 0x0001e40000000800 */
[----:B0-----:R-:W-:-:S07]  /*0aa0*/  IADD3 R10, PT, PT, R10, 0x2000, RZ ;  /* 0x000020000a0a7810 */ /* 0x001fce0007ffe0ff */
.L_x_17088:
[----:B------:R-:W-:Y:S05]  /*0ab0*/  BSYNC.RECONVERGENT B1 ;  /* 0x0000000000017941 */ /* 0x000fea0003800200 */
.L_x_17087:
[----:B------:R-:W-:-:S13]  /*0ac0*/  ISETP.LT.OR P1, PT, R20, R19, P1 ;  /* 0x000000131400720c */ /* 0x000fda0000f21670 */
[----:B------:R-:W-:Y:S05]  /*0ad0*/  @!P1 BRA `(.L_x_17081) ;  /* 0x0000000000289947 */ /* 0x000fea0003800000 */
[----:B------:R-:W2:Y:S04]  /*0ae0*/  LDG.E R11, desc[UR12][R8.64+-0x800] ;  /* 0xfff8000c080b7981 */ /* 0x000ea8000c1e1900 */
[----:B------:R-:W3:Y:S04]  /*0af0*/  LDG.E R16, desc[UR12][R8.64+-0x400] ;  /* 0xfffc000c08107981 */ /* 0x000ee8000c1e1900 */
[----:B------:R-:W4:Y:S04]  /*0b00*/  LDG.E R17, desc[UR12][R8.64] ;  /* 0x0000000c08117981 */ /* 0x000f28000c1e1900 */
[----:B------:R-:W5:Y:S04]  /*0b10*/  LDG.E R20, desc[UR12][R8.64+0x400] ;  /* 0x0004000c08147981 */ /* 0x000f68000c1e1900 */
[----:B--2---:R2:W-:Y:S04]  /*0b20*/  STS [R10+-0x800], R11 ;  /* 0xfff8000b0a007388 */ /* 0x0045e80000000800 */
[----:B---3--:R2:W-:Y:S01]  /*0b30*/  STS [R10+-0x400], R16 ;  /* 0xfffc00100a007388 */ /* 0x0085e20000000800 */
[----:B------:R-:W-:-:S03]  /*0b40*/  FMNMX3 R21, R21, R11, R16, !PT ;  /* 0x0000000b15157276 */ /* 0x000fc60007800010 */
[----:B----4-:R2:W-:Y:S04]  /*0b50*/  STS [R10], R17 ;  /* 0x000000110a007388 */ /* 0x0105e80000000800 */
[----:B-----5:R2:W-:Y:S01]  /*0b60*/  STS [R10+0x400], R20 ;  /* 0x000400140a007388 */ /* 0x0205e20000000800 */
[----:B------:R-:W-:-:S07]  /*0b70*/  FMNMX3 R21, R21, R17, R20, !PT ;  /* 0x0000001115157276 */ /* 0x000fce0007800014 */
.L_x_17081:
[----:B------:R-:W-:Y:S05]  /*0b80*/  BSYNC.RECONVERGENT B0 ;  /* 0x0000000000007941 */ /* 0x000fea0003800200 */
.L_x_17080:
        /* <DEDUP_REMOVED lines=24> */
.L_x_17090:
[----:B------:R-:W-:Y:S05]  /*0d10*/  BSYNC.RECONVERGENT B0 ;  /* 0x0000000000007941 */ /* 0x000fea0003800200 */
.L_x_17089:
        /* <DEDUP_REMOVED lines=15> */
.L_x_17092:
[----:B------:R-:W-:Y:S05]  /*0e10*/  BSYNC.RECONVERGENT B0 ;  /* 0x0000000000007941 */ /* 0x000fea0003800200 */
.L_x_17091:
        /* <DEDUP_REMOVED lines=19> */
[----:B------:R-:W-:Y:S01]  /*0f50*/  ISETP.NE.U32.AND P6, PT, R15, RZ, PT ;  /* 0x000000ff0f00720c */ /* 0x000fe20003fc5070 */
[----:B-1-3--:R-:W-:-:S03]  /*0f60*/  IMAD.MOV.U32 R20, RZ, RZ, 0x437c0000 ;  /* 0x437c0000ff147424 */ /* 0x00afc600078e00ff */
[----:B------:R-:W-:Y:S01]  /*0f70*/  ISETP.NE.AND.EX P6, PT, RZ, RZ, PT, P6 ;  /* 0x000000ffff00720c */ /* 0x000fe20003fc5360 */
        /* <DEDUP_REMOVED lines=41> */
[----:B------:R0:W-:Y:S06]  /*1210*/  STS [R14+0x800], R17 ;  /* 0x000800110e007388 */ /* 0x0001ec0000000800 */
.L_x_17096:
[----:B------:R-:W-:Y:S05]  /*1220*/  BSYNC.RECONVERGENT B1 ;  /* 0x0000000000017941 */ /* 0x000fea0003800200 */
.L_x_17095:
[----:B------:R-:W-:-:S04]  /*1230*/  ISETP.GE.U32.AND P6, PT, R3, 0x300, PT ;  /* 0x000003000300780c */ /* 0x000fc80003fc6070 */
[----:B------:R-:W-:-:S13]  /*1240*/  ISETP.GE.U32.AND.EX P6, PT, R5, RZ, PT, P6 ;  /* 0x000000ff0500720c */ /* 0x000fda0003fc6160 */
[----:B------:R-:W-:Y:S05]  /*1250*/  @!P6 BRA `(.L_x_17094) ;  /* 0x0000000000e4e947 */ /* 0x000fea0003800000 */
[----:B------:R-:W-:-:S04]  /*1260*/  IADD3 R16, PT, PT, R16, 0x60, RZ ;  /* 0x0000006010107810 */ /* 0x000fc80007ffe0ff */
[----:B------:R-:W-:-:S07]  /*1270*/  LEA R11, R11, R16, 0x18 ;  /* 0x000000100b0b7211 */ /* 0x000fce00078ec0ff */
.L_x_17097:
[C---:B--2---:R-:W-:Y:S02]  /*1280*/  IMAD R16, R8.reuse, 0x4, R11 ;  /* 0x0000000408107824 */ /* 0x044fe400078e020b */
        /* <DEDUP_REMOVED lines=23> */
[----:B------:R-:W-:-:S03]  /*1400*/  IMAD.SHL.U32 R28, R22, 0x800000, RZ ;  /* 0x00800000161c7824 */ /* 0x000fc600078e00ff */
        /* <DEDUP_REMOVED lines=9> */
[----:B------:R-:W-:-:S02]  /*14a0*/  SHF.L.U32 R22, R22, 0x17, RZ ;  /* 0x0000001716167819 */ /* 0x000fc400000006ff */
        /* <DEDUP_REMOVED lines=20> */
.L_x_17094:
[----:B------:R-:W-:Y:S05]  /*15f0*/  BSYNC.RECONVERGENT B0 ;  /* 0x0000000000007941 */ /* 0x000fea0003800200 */
.L_x_17093:
        /* <DEDUP_REMOVED lines=28> */
.L_x_17099:
[----:B------:R-:W-:Y:S05]  /*17c0*/  BSYNC.RECONVERGENT B0 ;  /* 0x0000000000007941 */ /* 0x000fea0003800200 */
.L_x_17098:
        /* <DEDUP_REMOVED lines=17> */
[----:B--2---:R-:W-:Y:S01]  /*18e0*/  FFMA R21, R9, R11, R8 ;  /* 0x0000000b09157223 */ /* 0x004fe20000000008 */
[----:B0-----:R-:W-:Y:S06]  /*18f0*/  @!P0 BRA `(.L_x_17105) ;  /* 0x00000000000c8947 */ /* 0x001fec0003800000 */
[----:B------:R-:W-:-:S07]  /*1900*/  MOV R16, 0x1920 ;  /* 0x0000192000107802 */ /* 0x000fce0000000f00 */
[----:B----4-:R-:W-:Y:S05]  /*1910*/  CALL.REL.NOINC `($__internal_342_$__cuda_sm3x_div_rn_noftz_f32_slowpath) ;  /* 0x0000000800407944 */ /* 0x010fea0003c00000 */
[----:B------:R-:W-:-:S07]  /*1920*/  IMAD.MOV.U32 R21, RZ, RZ, R23 ;  /* 0x000000ffff157224 */ /* 0x000fce00078e0017 */
.L_x_17105:
[----:B----4-:R-:W-:Y:S05]  /*1930*/  BSYNC.RECONVERGENT B2 ;  /* 0x0000000000027941 */ /* 0x010fea0003800200 */
.L_x_17104:
[----:B------:R-:W0:Y:S01]  /*1940*/  LDC.64 R10, c[0x0][0x398] ;  /* 0x0000e600ff0a7b82 */ /* 0x000e220000000a00 */
[----:B------:R-:W-:Y:S01]  /*1950*/  MOV R16, R0 ;  /* 0x0000000000107202 */ /* 0x000fe20000000f00 */
[----:B------:R-:W-:-:S06]  /*1960*/  IMAD.MOV.U32 R17, RZ, RZ, RZ ;  /* 0x000000ffff117224 */ /* 0x000fcc00078e00ff */
[----:B------:R-:W1:Y:S01]  /*1970*/  LDC.64 R8, c[0x0][0x390] ;  /* 0x0000e400ff087b82 */ /* 0x000e620000000a00 */
[C---:B0-----:R-:W-:Y:S02]  /*1980*/  IMAD R20, R10.reuse, UR4, RZ ;  /* 0x000000040a147c24 */ /* 0x041fe4000f8e02ff */
[----:B------:R-:W-:-:S04]  /*1990*/  IMAD.WIDE.U32 R16, R10, UR8, R16 ;  /* 0x000000080a107c25 */ /* 0x000fc8000f8e0010 */
[----:B------:R-:W-:Y:S01]  /*19a0*/  IMAD R11, R11, UR8, R20 ;  /* 0x000000080b0b7c24 */ /* 0x000fe2000f8e0214 */
[----:B------:R-:W-:Y:S02]  /*19b0*/  MOV R20, R6 ;  /* 0x0000000600147202 */ /* 0x000fe40000000f00 */
[----:B-1----:R-:W-:Y:S01]  /*19c0*/  LEA R8, P0, R16, R8, 0x2 ;  /* 0x0000000810087211 */ /* 0x002fe200078010ff */
[----:B------:R-:W-:-:S05]  /*19d0*/  IMAD.IADD R10, R17, 0x1, R11 ;  /* 0x00000001110a7824 */ /* 0x000fca00078e020b */
[----:B------:R-:W-:Y:S02]  /*19e0*/  LEA.HI.X R9, R16, R9, R10, 0x2, P0 ;  /* 0x0000000910097211 */ /* 0x000fe400000f140a */
[----:B------:R-:W-:-:S03]  /*19f0*/  ISETP.NE.AND P0, PT, R18, 0x1, PT ;  /* 0x000000011200780c */ /* 0x000fc60003f05270 */
[----:B------:R1:W-:Y:S10]  /*1a00*/  STG.E desc[UR12][R8.64], R21 ;  /* 0x0000001508007986 */ /* 0x0003f4000c10190c */
[----:B------:R-:W-:Y:S05]  /*1a10*/  @!P0 BRA `(.L_x_17103) ;  /* 0x0000000000908947 */ /* 0x000fea0003800000 */
[----:B------:R-:W0:Y:S01]  /*1a20*/  LDS R16, [R14+0x400] ;  /* 0x000400000e107984 */ /* 0x000e220000000800 */
[----:B------:R-:W2:Y:S01]  /*1a30*/  MUFU.RCP R10, R19 ;  /* 0x00000013000a7308 */ /* 0x000ea20000001000 */
[----:B------:R-:W-:Y:S01]  /*1a40*/  BSSY.RECONVERGENT B2, `(.L_x_17106) ;  /* 0x000000d000027945 */ /* 0x000fe20003800200 */
[----:B------:R-:W-:Y:S01]  /*1a50*/  ISETP.NE.AND P2, PT, R18, 0x2, PT ;  /* 0x000000021200780c */ /* 0x000fe20003f45270 */
[----:B--2---:R-:W-:-:S04]  /*1a60*/  FFMA R11, -R19, R10, 1 ;  /* 0x3f800000130b7423 */ /* 0x004fc8000000010a */
        /* <DEDUP_REMOVED lines=8> */
[----:B-1----:R-:W-:Y:S05]  /*1af0*/  CALL.REL.NOINC `($__internal_342_$__cuda_sm3x_div_rn_noftz_f32_slowpath) ;  /* 0x0000000400c87944 */ /* 0x002fea0003c00000 */
[----:B------:R-:W-:-:S07]  /*1b00*/  IMAD.MOV.U32 R11, RZ, RZ, R23 ;  /* 0x000000ffff0b7224 */ /* 0x000fce00078e0017 */
.L_x_17107:
[----:B------:R-:W-:Y:S05]  /*1b10*/  BSYNC.RECONVERGENT B2 ;  /* 0x0000000000027941 */ /* 0x000fea0003800200 */
.L_x_17106:
[----:B------:R3:W-:Y:S01]  /*1b20*/  STG.E desc[UR12][R8.64+0x400], R11 ;  /* 0x0004000b08007986 */ /* 0x0007e2000c10190c */
[----:B------:R-:W-:Y:S01]  /*1b30*/  MOV R20, R7 ;  /* 0x0000000700147202 */ /* 0x000fe20000000f00 */
[----:B------:R-:W-:Y:S06]  /*1b40*/  @!P2 BRA `(.L_x_17103) ;  /* 0x000000000044a947 */ /* 0x000fec0003800000 */
[----:B------:R-:W0:Y:S01]  /*1b50*/  LDS R16, [R14+0x800] ;  /* 0x000800000e107984 */ /* 0x000e220000000800 */
[----:B------:R-:W3:Y:S01]  /*1b60*/  MUFU.RCP R10, R19 ;  /* 0x00000013000a7308 */ /* 0x000ee20000001000 */
[----:B------:R-:W-:Y:S01]  /*1b70*/  BSSY.RECONVERGENT B2, `(.L_x_17108) ;  /* 0x000000c000027945 */ /* 0x000fe20003800200 */
[----:B---3--:R-:W-:-:S04]  /*1b80*/  FFMA R11, -R19, R10, 1 ;  /* 0x3f800000130b7423 */ /* 0x008fc8000000010a */
        /* <DEDUP_REMOVED lines=8> */
[----:B-1----:R-:W-:Y:S05]  /*1c10*/  CALL.REL.NOINC `($__internal_342_$__cuda_sm3x_div_rn_noftz_f32_slowpath) ;  /* 0x0000000400807944 */ /* 0x002fea0003c00000 */
[----:B------:R-:W-:-:S07]  /*1c20*/  MOV R11, R23 ;  /* 0x00000017000b7202 */ /* 0x000fce0000000f00 */
.L_x_17109:
[----:B------:R-:W-:Y:S05]  /*1c30*/  BSYNC.RECONVERGENT B2 ;  /* 0x0000000000027941 */ /* 0x000fea0003800200 */
.L_x_17108:
[----:B------:R0:W-:Y:S01]  /*1c40*/  STG.E desc[UR12][R8.64+0x800], R11 ;  /* 0x0008000b08007986 */ /* 0x0001e2000c10190c */
[----:B------:R-:W-:-:S07]  /*1c50*/  IMAD.MOV.U32 R20, RZ, RZ, R12 ;  /* 0x000000ffff147224 */ /* 0x000fce00078e000c */
.L_x_17103:
[----:B----4-:R-:W-:Y:S05]  /*1c60*/  BSYNC.RECONVERGENT B1 ;  /* 0x0000000000017941 */ /* 0x010fea0003800200 */
.L_x_17102:
[----:B------:R-:W-:-:S13]  /*1c70*/  ISETP.GE.U32.AND P0, PT, R4, 0x300, PT ;  /* 0x000003000400780c */ /* 0x000fda0003f06070 */
[----:B------:R-:W-:Y:S05]  /*1c80*/  @!P0 BRA `(.L_x_17101) ;  /* 0x0000000400448947 */ /* 0x000fea0003800000 */
.L_x_17118:
        /* <DEDUP_REMOVED lines=17> */
[----:B------:R-:W-:Y:S05]  /*1da0*/  CALL.REL.NOINC `($__internal_342_$__cuda_sm3x_div_rn_noftz_f32_slowpath) ;  /* 0x00000004001c7944 */ /* 0x000fea0003c00000 */
.L_x_17111:
[----:B------:R-:W-:Y:S05]  /*1db0*/  BSYNC.RECONVERGENT B1 ;  /* 0x0000000000017941 */ /* 0x000fea0003800200 */
.L_x_17110:
[----:B------:R-:W0:Y:S01]  /*1dc0*/  LDC.64 R10, c[0x0][0x398] ;  /* 0x0000e600ff0a7b82 */ /* 0x000e220000000a00 */
[----:B------:R-:W1:Y:S01]  /*1dd0*/  LDS R22, [R21+0x400] ;  /* 0x0004000015167984 */ /* 0x000e620000000800 */
[----:B------:R-:W-:Y:S02]  /*1de0*/  HFMA2 R17, -RZ, RZ, 0, 0 ;  /* 0x00000000ff117431 */ /* 0x000fe400000001ff */
[----:B------:R-:W-:Y:S01]  /*1df0*/  IMAD.MOV.U32 R16, RZ, RZ, R20 ;  /* 0x000000ffff107224 */ /* 0x000fe200078e0014 */
[----:B------:R-:W2:Y:S01]  /*1e00*/  MUFU.RCP R26, R19 ;  /* 0x00000013001a7308 */ /* 0x000ea20000001000 */
[----:B------:R-:W-:Y:S02]  /*1e10*/  BSSY.RECONVERGENT B1, `(.L_x_17112) ;  /* 0x0000014000017945 */ /* 0x000fe40003800200 */
[----:B------:R-:W3:Y:S01]  /*1e20*/  LDC.64 R8, c[0x0][0x390] ;  /* 0x0000e400ff087b82 */ /* 0x000ee20000000a00 */
[C---:B0-----:R-:W-:Y:S02]  /*1e30*/  IMAD R24, R10.reuse, UR4, RZ ;  /* 0x000000040a187c24 */ /* 0x041fe4000f8e02ff */
[----:B------:R-:W-:-:S04]  /*1e40*/  IMAD.WIDE.U32 R16, R10, UR8, R16 ;  /* 0x000000080a107c25 */ /* 0x000fc8000f8e0010 */
[----:B------:R-:W-:Y:S01]  /*1e50*/  IMAD R11, R11, UR8, R24 ;  /* 0x000000080b0b7c24 */ /* 0x000fe2000f8e0218 */
[----:B---3--:R-:W-:-:S03]  /*1e60*/  LEA R8, P0, R16, R8, 0x2 ;  /* 0x0000000810087211 */ /* 0x008fc600078010ff */
[----:B------:R-:W-:Y:S02]  /*1e70*/  IMAD.IADD R10, R11, 0x1, R17 ;  /* 0x000000010b0a7824 */ /* 0x000fe400078e0211 */
[----:B--2---:R-:W-:-:S03]  /*1e80*/  FFMA R11, -R19, R26, 1 ;  /* 0x3f800000130b7423 */ /* 0x004fc6000000011a */
[----:B------:R-:W-:Y:S01]  /*1e90*/  LEA.HI.X R9, R16, R9, R10, 0x2, P0 ;  /* 0x0000000910097211 */ /* 0x000fe200000f140a */
[----:B------:R-:W-:-:S04]  /*1ea0*/  FFMA R10, R26, R11, R26 ;  /* 0x0000000b1a0a7223 */ /* 0x000fc8000000001a */
[----:B------:R0:W-:Y:S01]  /*1eb0*/  STG.E desc[UR12][R8.64], R23 ;  /* 0x0000001708007986 */ /* 0x0001e2000c10190c */
[----:B-1----:R-:W1:Y:S01]  /*1ec0*/  FCHK P0, R22, R19 ;  /* 0x0000001316007302 */ /* 0x002e620000000000 */
[----:B------:R-:W-:-:S04]  /*1ed0*/  FFMA R11, R10, R22, RZ ;  /* 0x000000160a0b7223 */ /* 0x000fc800000000ff */
[----:B------:R-:W-:-:S04]  /*1ee0*/  FFMA R16, -R19, R11, R22 ;  /* 0x0000000b13107223 */ /* 0x000fc80000000116 */
[----:B------:R-:W-:Y:S01]  /*1ef0*/  FFMA R11, R10, R16, R11 ;  /* 0x000000100a0b7223 */ /* 0x000fe2000000000b */
[----:B01----:R-:W-:Y:S06]  /*1f00*/  @!P0 BRA `(.L_x_17113) ;  /* 0x0000000000108947 */ /* 0x003fec0003800000 */
[----:B------:R-:W-:Y:S02]  /*1f10*/  MOV R10, R22 ;  /* 0x00000016000a7202 */ /* 0x000fe40000000f00 */
[----:B------:R-:W-:-:S07]  /*1f20*/  MOV R16, 0x1f40 ;  /* 0x00001f4000107802 */ /* 0x000fce0000000f00 */
[----:B------:R-:W-:Y:S05]  /*1f30*/  CALL.REL.NOINC `($__internal_342_$__cuda_sm3x_div_rn_noftz_f32_slowpath) ;  /* 0x0000000000b87944 */ /* 0x000fea0003c00000 */
[----:B------:R-:W-:-:S07]  /*1f40*/  IMAD.MOV.U32 R11, RZ, RZ, R23 ;  /* 0x000000ffff0b7224 */ /* 0x000fce00078e0017 */
.L_x_17113:
[----:B------:R-:W-:Y:S05]  /*1f50*/  BSYNC.RECONVERGENT B1 ;  /* 0x0000000000017941 */ /* 0x000fea0003800200 */
.L_x_17112:
[----:B------:R-:W0:Y:S01]  /*1f60*/  LDS R22, [R21+0x800] ;  /* 0x0008000015167984 */ /* 0x000e220000000800 */
[----:B------:R-:W1:Y:S01]  /*1f70*/  MUFU.RCP R10, R19 ;  /* 0x00000013000a7308 */ /* 0x000e620000001000 */
[----:B------:R-:W-:Y:S02]  /*1f80*/  BSSY.RECONVERGENT B1, `(.L_x_17114) ;  /* 0x000000d000017945 */ /* 0x000fe40003800200 */
[----:B------:R2:W-:Y:S01]  /*1f90*/  STG.E desc[UR12][R8.64+0x400], R11 ;  /* 0x0004000b08007986 */ /* 0x0005e2000c10190c */
        /* <DEDUP_REMOVED lines=9> */
[----:B------:R-:W-:Y:S05]  /*2030*/  CALL.REL.NOINC `($__internal_342_$__cuda_sm3x_div_rn_noftz_f32_slowpath) ;  /* 0x0000000000787944 */ /* 0x000fea0003c00000 */
[----:B------:R-:W-:-:S07]  /*2040*/  IMAD.MOV.U32 R17, RZ, RZ, R23 ;  /* 0x000000ffff117224 */ /* 0x000fce00078e0017 */
.L_x_17115:
[----:B------:R-:W-:Y:S05]  /*2050*/  BSYNC.RECONVERGENT B1 ;  /* 0x0000000000017941 */ /* 0x000fea0003800200 */
.L_x_17114:
        /* <DEDUP_REMOVED lines=15> */
.L_x_17117:
[----:B------:R-:W-:Y:S05]  /*2150*/  BSYNC.RECONVERGENT B1 ;  /* 0x0000000000017941 */ /* 0x000fea0003800200 */
.L_x_17116:
[----:B------:R0:W-:Y:S01]  /*2160*/  STG.E desc[UR12][R8.64+0xc00], R11 ;  /* 0x000c000b08007986 */ /* 0x0001e2000c10190c */
[----:B------:R-:W-:-:S04]  /*2170*/  IADD3 R20, PT, PT, R20, 0x400, RZ ;  /* 0x0000040014147810 */ /* 0x000fc80007ffe0ff */
[----:B------:R-:W-:-:S13]  /*2180*/  ISETP.GE.AND P0, PT, R20, UR11, PT ;  /* 0x0000000b14007c0c */ /* 0x000fda000bf06270 */
[----:B0-----:R-:W-:Y:S05]  /*2190*/  @!P0 BRA `(.L_x_17118) ;  /* 0xfffffff800bc8947 */ /* 0x001fea000383ffff */
.L_x_17101:
[----:B----4-:R-:W-:Y:S05]  /*21a0*/  BSYNC.RECONVERGENT B0 ;  /* 0x0000000000007941 */ /* 0x010fea0003800200 */
.L_x_17100:
[----:B------:R-:W4:Y:S01]  /*21b0*/  LDCU.64 UR6, c[0x0][0x3a0] ;  /* 0x00007400ff0677ac */ /* 0x000f220008000a00 */
[----:B------:R-:W-:-:S04]  /*21c0*/  UIADD3 UR8, UP0, UPT, UR10, UR8, URZ ;  /* 0x000000080a087290 */ /* 0x000fc8000ff1e0ff */
[----:B------:R-:W-:Y:S02]  /*21d0*/  UIADD3.X UR4, UPT, UPT, URZ, UR4, URZ, UP0, !UPT ;  /* 0x00000004ff047290 */ /* 0x000fe400087fe4ff */
[----:B----4-:R-:W-:-:S04]  /*21e0*/  UISETP.GE.U32.AND UP0, UPT, UR8, UR6, UPT ;  /* 0x000000060800728c */ /* 0x010fc8000bf06070 */
[----:B------:R-:W-:-:S09]  /*21f0*/  UISETP.GE.AND.EX UP0, UPT, UR4, UR7, UPT, UP0 ;  /* 0x000000070400728c */ /* 0x000fd2000bf06300 */
[----:B------:R-:W-:Y:S05]  /*2200*/  BRA.U !UP0, `(.L_x_17119) ;  /* 0xffffffdd08fc7547 */ /* 0x000fea000b83ffff */
[----:B------:R-:W-:Y:S05]  /*2210*/  EXIT ;  /* 0x000000000000794d */ /* 0x000fea0003800000 */
        .weak           $__internal_342_$__cuda_sm3x_div_rn_noftz_f32_slowpath
        .type           $__internal_342_$__cuda_sm3x_div_rn_noftz_f32_slowpath,@function
        .size           $__internal_342_$__cuda_sm3x_div_rn_noftz_f32_slowpath,(.L_x_25794 - $__internal_342_$__cuda_sm3x_div_rn_noftz_f32_slowpath)
$__internal_342_$__cuda_sm3x_div_rn_noftz_f32_slowpath:
        /* <DEDUP_REMOVED lines=35> */
.L_x_17121:
        /* <DEDUP_REMOVED lines=51> */
.L_x_17128:
[----:B------:R-:W-:-:S04]  /*2780*/  LOP3.LUT R23, R23, 0x80000000, RZ, 0xc0, !PT ;  /* 0x8000000017177812 */ /* 0x000fc800078ec0ff */
[----:B------:R-:W-:Y:S01]  /*2790*/  LOP3.LUT R23, R23, 0x7f800000, RZ, 0xfc, !PT ;  /* 0x7f80000017177812 */ /* 0x000fe200078efcff */
[----:B------:R-:W-:Y:S06]  /*27a0*/  BRA `(.L_x_17129) ;  /* 0x0000000000047947 */ /* 0x000fec0003800000 */
.L_x_17127:
[----:B------:R-:W-:-:S07]  /*27b0*/  LEA R23, R22, R23, 0x17 ;  /* 0x0000001716177211 */ /* 0x000fce00078eb8ff */
.L_x_17129:
[----:B------:R-:W-:Y:S05]  /*27c0*/  BSYNC.RECONVERGENT B4 ;  /* 0x0000000000047941 */ /* 0x000fea0003800200 */
.L_x_17126:
[----:B------:R-:W-:Y:S05]  /*27d0*/  BRA `(.L_x_17130) ;  /* 0x0000000000207947 */ /* 0x000fea0003800000 */
.L_x_17125:
[----:B------:R-:W-:-:S04]  /*27e0*/  LOP3.LUT R23, R23, 0x80000000, R10, 0x48, !PT ;  /* 0x8000000017177812 */ /* 0x000fc800078e480a */
[----:B------:R-:W-:Y:S01]  /*27f0*/  LOP3.LUT R23, R23, 0x7f800000, RZ, 0xfc, !PT ;  /* 0x7f80000017177812 */ /* 0x000fe200078efcff */
[----:B------:R-:W-:Y:S06]  /*2800*/  BRA `(.L_x_17130) ;  /* 0x0000000000147947 */ /* 0x000fec0003800000 */
.L_x_17124:
[----:B------:R-:W-:Y:S01]  /*2810*/  LOP3.LUT R23, R23, 0x80000000, R10, 0x48, !PT ;  /* 0x8000000017177812 */ /* 0x000fe200078e480a */
[----:B------:R-:W-:Y:S06]  /*2820*/  BRA `(.L_x_17130) ;  /* 0x00000000000c7947 */ /* 0x000fec0003800000 */
.L_x_17123:
[----:B------:R-:W0:Y:S01]  /*2830*/  MUFU.RSQ R23, -QNAN ;  /* 0xffc0000000177908 */ /* 0x000e220000001400 */
[----:B------:R-:W-:Y:S05]  /*2840*/  BRA `(.L_x_17130) ;  /* 0x0000000000047947 */ /* 0x000fea0003800000 */
.L_x_17122:
[----:B------:R-:W-:-:S07]  /*2850*/  FADD.FTZ R23, R10, R19 ;  /* 0x000000130a177221 */ /* 0x000fce0000010000 */
.L_x_17130:
[----:B------:R-:W-:Y:S05]  /*2860*/  BSYNC.RECONVERGENT B3 ;  /* 0x0000000000037941 */ /* 0x000fea0003800200 */
.L_x_17120:
[----:B------:R-:W-:Y:S02]  /*2870*/  HFMA2 R11, -RZ, RZ, 0, 0 ;  /* 0x00000000ff0b7431 */ /* 0x000fe400000001ff */
[----:B------:R-:W-:-:S04]  /*2880*/  IMAD.MOV.U32 R10, RZ, RZ, R16 ;  /* 0x000000ffff0a7224 */ /* 0x000fc800078e0010 */
[----:B0-----:R-:W-:Y:S05]  /*2890*/  RET.REL.NODEC R10 `(_Z20SoftmaxBlockSMemImplI10DirectLoadIffE11DirectStoreIffEfLi1ELi256EL9Algorithm0EEvT_T0_ll) ;  /* 0xffffffd40ad87950 */ /* 0x001fea0003c3ffff */
.L_x_17131:
        /* <DEDUP_REMOVED lines=14> */
.L_x_25794:


//--------------------- .text._Z20SoftmaxBlockSMemImplI10DirectLoadIffE11DirectStoreIffEfLi1ELi512EL9Algorithm0EEvT_T0_ll --------------------------
	.section	.text._Z20SoftmaxBlockSMemImplI10DirectLoadIffE11DirectStoreIffEfLi1ELi512EL9Algorithm0EEvT_T0_ll,"ax",@progbits
	.align	128
        .global         _Z20SoftmaxBlockSMemImplI10DirectLoadIffE11DirectStoreIffEfLi1ELi512EL9Algorithm0EEvT_T0_ll
        .type           _Z20SoftmaxBlockSMemImplI10DirectLoadIffE11DirectStoreIffEfLi1ELi512EL9Algorithm0EEvT_T0_ll,@function
        .size           _Z20SoftmaxBlockSMemImplI10DirectLoadIffE11DirectStoreIffEfLi1ELi512EL9Algorithm0EEvT_T0_ll,(.L_x_25795 - _Z20SoftmaxBlockSMemImplI10DirectLoadIffE11DirectStoreIffEfLi1ELi512EL9Algorithm0EEvT_T0_ll)
        .other          _Z20SoftmaxBlockSMemImplI10DirectLoadIffE11DirectStoreIffEfLi1ELi512EL9Algorithm0EEvT_T0_ll,@"STO_CUDA_ENTRY STV_DEFAULT"
_Z20SoftmaxBlockSMemImplI10DirectLoadIffE11DirectStoreIffEfLi1ELi512EL9Algorithm0EEvT_T0_ll:
.text._Z20SoftmaxBlockSMemImplI10DirectLoadIffE11DirectStoreIffEfLi1ELi512EL9Algorithm0EEvT_T0_ll:
        /* <DEDUP_REMOVED lines=32> */
.L_x_17171:
        /* <DEDUP_REMOVED lines=28> */
[----:B0-----:R-:W2:-:S12]  /*03c0*/  LDG.E R4, desc[UR12][R6.64+0x800] ;  /* 0x0008000c06047981 */ /* 0x001e98000c1e1900 */
[----:B------:R-:W3:Y:S01]  /*03d0*/  @P1 LDG.E R8, desc[UR12][R6.64+0x1000] ;  /* 0x0010000c06081981 */ /* 0x000ee2000c1e1900 */
[----:B------:R-:W-:Y:S01]  /*03e0*/  IMAD.MOV.U32 R10, RZ, RZ, R19 ;  /* 0x000000ffff0a7224 */ /* 0x000fe200078e0013 */
[----:B------:R-:W-:Y:S02]  /*03f0*/  @P1 MOV R10, R17 ;  /* 0x00000011000a1202 */ /* 0x000fe40000000f00 */
[----:B--2---:R1:W-:Y:S01]  /*0400*/  STS [R21+0x800], R4 ;  /* 0x0008000415007388 */ /* 0x0043e20000000800 */
[----:B------:R-:W-:-:S03]  /*0410*/  FMNMX R11, R11, R4, !PT ;  /* 0x000000040b0b7209 */ /* 0x000fc60007800000 */
[----:B---3--:R1:W-:Y:S01]  /*0420*/  @P1 STS [R21+0x1000], R8 ;  /* 0x0010000815001388 */ /* 0x0083e20000000800 */
[----:B------:R-:W-:-:S07]  /*0430*/  @P1 FMNMX R11, R11, R8, !PT ;  /* 0x000000080b0b1209 */ /* 0x000fce0007800000 */
.L_x_17135:
[----:B------:R-:W-:Y:S05]  /*0440*/  BSYNC.RECONVERGENT B1 ;  /* 0x0000000000017941 */ /* 0x000fea0003800200 */
.L_x_17134:
        /* <DEDUP_REMOVED lines=26> */
.L_x_17138:
        /* <DEDUP_REMOVED lines=25> */
[----:B------:R-:W-:-:S05]  /*0780*/  VIADD R10, R10, 0x2000 ;  /* 0x000020000a0a7836 */ /* 0x000fca0000000000 */
[----:B------:R-:W-:Y:S01]  /*0790*/  ISETP.GE.AND P2, PT, R10, R7, PT ;  /* 0x000000070a00720c */ /* 0x000fe20003f46270 */
[----:B------:R-:W-:Y:S01]  /*07a0*/  STS [R6+0x2800], R12 ;  /* 0x0028000c06007388 */ /* 0x000fe20000000800 */
[----:B0-----:R-:W-:-:S03]  /*07b0*/  IADD3 R4, P3, PT, R4, 0x8000, RZ ;  /* 0x0000800004047810 */ /* 0x001fc60007f7e0ff */
[----:B------:R-:W-:Y:S01]  /*07c0*/  STS [R6+0x3000], R28 ;  /* 0x0030001c06007388 */ /* 0x000fe20000000800 */
[----:B------:R-:W-:-:S03]  /*07d0*/  IADD3.X R5, PT, PT, RZ, R5, RZ, P3, !PT ;  /* 0x00000005ff057210 */ /* 0x000fc60001ffe4ff */
[----:B------:R-:W-:Y:S01]  /*07e0*/  STS [R6+0x3800], R15 ;  /* 0x0038000f06007388 */ /* 0x000fe20000000800 */
        /* <DEDUP_REMOVED lines=14> */
.L_x_17137:
[----:B------:R-:W-:Y:S05]  /*08d0*/  BSYNC.RECONVERGENT B1 ;  /* 0x0000000000017941 */ /* 0x000fea0003800200 */
.L_x_17136:
[----:B------:R-:W-:Y:S01]  /*08e0*/  IMAD.IADD R7, R25, 0x1, -R10 ;  /* 0x0000000119077824 */ /* 0x000fe200078e0a0a */
[----:B------:R-:W-:Y:S04]  /*08f0*/  BSSY.RECONVERGENT B1, `(.L_x_17139) ;  /* 0x000001c000017945 */ /* 0x000fe80003800200 */
        /* <DEDUP_REMOVED lines=12> */
[----:B0-----:R-:W-:-:S04]  /*09c0*/  IADD3 R4, P2, PT, R4, 0x4000, RZ ;  /* 0x0000400004047810 */ /* 0x001fc80007f5e0ff */
[----:B------:R-:W-:Y:S01]  /*09d0*/  IADD3.X R5, PT, PT, RZ, R5, RZ, P2, !PT ;  /* 0x00000005ff057210 */ /* 0x000fe200017fe4ff */
        /* <DEDUP_REMOVED lines=12> */
[----:B0-----:R-:W-:-:S07]  /*0aa0*/  VIADD R6, R6, 0x4000 ;  /* 0x0000400006067836 */ /* 0x001fce0000000000 */
.L_x_17140:
[----:B------:R-:W-:Y:S05]  /*0ab0*/  BSYNC.RECONVERGENT B1 ;  /* 0x0000000000017941 */ /* 0x000fea0003800200 */
.L_x_17139:
        /* <DEDUP_REMOVED lines=12> */
.L_x_17133:
[----:B------:R-:W-:Y:S05]  /*0b80*/  BSYNC.RECONVERGENT B0 ;  /* 0x0000000000007941 */ /* 0x000fea0003800200 */
.L_x_17132:
        /* <DEDUP_REMOVED lines=24> */
.L_x_17142:
[----:B------:R-:W-:Y:S05]  /*0d10*/  BSYNC.RECONVERGENT B0 ;  /* 0x0000000000007941 */ /* 0x000fea0003800200 */
.L_x_17141:
        /* <DEDUP_REMOVED lines=20> */
.L_x_17144:
[----:B------:R-:W-:Y:S05]  /*0e60*/  BSYNC.RECONVERGENT B0 ;  /* 0x0000000000007941 */ /* 0x000fea0003800200 */
.L_x_17143:
        /* <DEDUP_REMOVED lines=13> */
[----:B------:R-:W-:Y:S02]  /*0f40*/  IMAD.MOV.U32 R6, RZ, RZ, RZ ;  /* 0x000000ffff067224 */ /* 0x000fe400078e00ff */
[----:B------:R-:W-:Y:S01]  /*0f50*/  ISETP.NE.AND.EX P6, PT, RZ, RZ, PT, P6 ;  /* 0x000000ffff00720c */ /* 0x000fe20003fc5360 */
[----:B---3--:R-:W-:-:S12]  /*0f60*/  IMAD.MOV.U32 R4, RZ, RZ, R18 ;  /* 0x000000ffff047224 */ /* 0x008fd800078e0012 */
        /* <DEDUP_REMOVED lines=48> */
.L_x_17148:
[----:B------:R-:W-:Y:S05]  /*1270*/  BSYNC.RECONVERGENT B1 ;  /* 0x0000000000017941 */ /* 0x000fea0003800200 */
.L_x_17147:
[----:B------:R-:W-:-:S04]  /*1280*/  ISETP.GE.U32.AND P6, PT, R0, 0x600, PT ;  /* 0x000006000000780c */ /* 0x000fc80003fc6070 */
[----:B------:R-:W-:-:S13]  /*1290*/  ISETP.GE.U32.AND.EX P6, PT, R2, RZ, PT, P6 ;  /* 0x000000ff0200720c */ /* 0x000fda0003fc6160 */
[----:B------:R-:W-:Y:S05]  /*12a0*/  @!P6 BRA `(.L_x_17146) ;  /* 0x0000000000e4e947 */ /* 0x000fea0003800000 */
[----:B------:R-:W-:-:S05]  /*12b0*/  VIADD R8, R8, 0xb0 ;  /* 0x000000b008087836 */ /* 0x000fca0000000000 */
[----:B------:R-:W-:-:S07]  /*12c0*/  LEA R7, R7, R8, 0x18 ;  /* 0x0000000807077211 */ /* 0x000fce00078ec0ff */
.L_x_17149:
[C---:B---3--:R-:W-:Y:S01]  /*12d0*/  LEA R8, R4.reuse, R7, 0x2 ;  /* 0x0000000704087211 */ /* 0x048fe200078e10ff */
[----:B------:R-:W-:Y:S02]  /*12e0*/  IMAD.MOV.U32 R10, RZ, RZ, 0x3bbb989d ;  /* 0x3bbb989dff0a7424 */ /* 0x000fe400078e00ff */
[----:B---3--:R-:W-:Y:S02]  /*12f0*/  IMAD.MOV.U32 R9, RZ, RZ, 0x437c0000 ;  /* 0x437c0000ff097424 */ /* 0x008fe400078e00ff */
[----:B-1----:R-:W4:Y:S01]  /*1300*/  LDS R12, [R8] ;  /* 0x00000000080c7984 */ /* 0x002f220000000800 */
[----:B------:R-:W-:-:S03]  /*1310*/  VIADD R4, R4, 0x800 ;  /* 0x0000080004047836 */ /* 0x000fc60000000000 */
[----:B------:R-:W1:Y:S02]  /*1320*/  LDS R14, [R8+0x800] ;  /* 0x00080000080e7984 */ /* 0x000e640000000800 */
        /* <DEDUP_REMOVED lines=49> */
.L_x_17146:
[----:B------:R-:W-:Y:S05]  /*1640*/  BSYNC.RECONVERGENT B0 ;  /* 0x0000000000007941 */ /* 0x000fea0003800200 */
.L_x_17145:
        /* <DEDUP_REMOVED lines=38> */
.L_x_17151:
[----:B------:R-:W-:Y:S05]  /*18b0*/  BSYNC.RECONVERGENT B0 ;  /* 0x0000000000007941 */ /* 0x000fea0003800200 */
.L_x_17150:
        /* <DEDUP_REMOVED lines=20> */
[----:B--23--:R-:W-:Y:S05]  /*1a00*/  CALL.REL.NOINC `($__internal_343_$__cuda_sm3x_div_rn_noftz_f32_slowpath) ;  /* 0x0000000800387944 */ /* 0x00cfea0003c00000 */
[----:B------:R-:W-:-:S07]  /*1a10*/  MOV R13, R9 ;  /* 0x00000009000d7202 */ /* 0x000fce0000000f00 */
.L_x_17157:
[----:B------:R-:W-:Y:S05]  /*1a20*/  BSYNC.RECONVERGENT B2 ;  /* 0x0000000000027941 */ /* 0x000fea0003800200 */
.L_x_17156:
[----:B------:R-:W0:Y:S01]  /*1a30*/  LDC.64 R6, c[0x0][0x398] ;  /* 0x0000e600ff067b82 */ /* 0x000e220000000a00 */
[----:B------:R-:W-:Y:S02]  /*1a40*/  HFMA2 R9, -RZ, RZ, 0, 0 ;  /* 0x00000000ff097431 */ /* 0x000fe400000001ff */
[----:B------:R-:W-:Y:S01]  /*1a50*/  IMAD.MOV.U32 R8, RZ, RZ, R18 ;  /* 0x000000ffff087224 */ /* 0x000fe200078e0012 */
[----:B------:R-:W-:-:S04]  /*1a60*/  MOV R11, R20 ;  /* 0x00000014000b7202 */ /* 0x000fc80000000f00 */
[----:B------:R-:W1:Y:S01]  /*1a70*/  LDC.64 R4, c[0x0][0x390] ;  /* 0x0000e400ff047b82 */ /* 0x000e620000000a00 */
[C---:B0-----:R-:W-:Y:S02]  /*1a80*/  IMAD R12, R6.reuse, UR4, RZ ;  /* 0x00000004060c7c24 */ /* 0x041fe4000f8e02ff */
[----:B------:R-:W-:-:S04]  /*1a90*/  IMAD.WIDE.U32 R8, R6, UR8, R8 ;  /* 0x0000000806087c25 */ /* 0x000fc8000f8e0008 */
[----:B------:R-:W-:Y:S01]  /*1aa0*/  IMAD R7, R7, UR8, R12 ;  /* 0x0000000807077c24 */ /* 0x000fe2000f8e020c */
[----:B-1----:R-:W-:-:S03]  /*1ab0*/  LEA R4, P0, R8, R4, 0x2 ;  /* 0x0000000408047211 */ /* 0x002fc600078010ff */
[----:B------:R-:W-:-:S05]  /*1ac0*/  IMAD.IADD R6, R9, 0x1, R7 ;  /* 0x0000000109067824 */ /* 0x000fca00078e0207 */
[----:B------:R-:W-:Y:S02]  /*1ad0*/  LEA.HI.X R5, R8, R5, R6, 0x2, P0 ;  /* 0x0000000508057211 */ /* 0x000fe400000f1406 */
[----:B------:R-:W-:-:S03]  /*1ae0*/  ISETP.NE.AND P0, PT, R22, 0x1, PT ;  /* 0x000000011600780c */ /* 0x000fc60003f05270 */
[----:B------:R0:W-:Y:S10]  /*1af0*/  STG.E desc[UR12][R4.64], R13 ;  /* 0x0000000d04007986 */ /* 0x0001f4000c10190c */
[----:B------:R-:W-:Y:S05]  /*1b00*/  @!P0 BRA `(.L_x_17155) ;  /* 0x0000000000888947 */ /* 0x000fea0003800000 */
[----:B------:R-:W1:Y:S01]  /*1b10*/  LDS R7, [R21+0x800] ;  /* 0x0008000015077984 */ /* 0x000e620000000800 */
[----:B------:R-:W4:Y:S01]  /*1b20*/  MUFU.RCP R9, R10 ;  /* 0x0000000a00097308 */ /* 0x000f220000001000 */
[----:B------:R-:W-:Y:S01]  /*1b30*/  BSSY.RECONVERGENT B2, `(.L_x_17158) ;  /* 0x000000c000027945 */ /* 0x000fe20003800200 */
[----:B------:R-:W-:Y:S01]  /*1b40*/  ISETP.NE.AND P2, PT, R22, 0x2, PT ;  /* 0x000000021600780c */ /* 0x000fe20003f45270 */
[----:B----4-:R-:W-:-:S04]  /*1b50*/  FFMA R6, -R10, R9, 1 ;  /* 0x3f8000000a067423 */ /* 0x010fc80000000109 */
[----:B------:R-:W-:Y:S01]  /*1b60*/  FFMA R6, R9, R6, R9 ;  /* 0x0000000609067223 */ /* 0x000fe20000000009 */
[----:B-1----:R-:W1:Y:S03]  /*1b70*/  FCHK P0, R7, R10 ;  /* 0x0000000a07007302 */ /* 0x002e660000000000 */
[----:B------:R-:W-:-:S04]  /*1b80*/  FFMA R9, R6, R7, RZ ;  /* 0x0000000706097223 */ /* 0x000fc800000000ff */
[----:B------:R-:W-:-:S04]  /*1b90*/  FFMA R8, -R10, R9, R7 ;  /* 0x000000090a087223 */ /* 0x000fc80000000107 */
[----:B------:R-:W-:Y:S01]  /*1ba0*/  FFMA R9, R6, R8, R9 ;  /* 0x0000000806097223 */ /* 0x000fe20000000009 */
[----:B-1----:R-:W-:Y:S06]  /*1bb0*/  @!P0 BRA `(.L_x_17159) ;  /* 0x00000000000c8947 */ /* 0x002fec0003800000 */
[----:B------:R-:W-:Y:S01]  /*1bc0*/  IMAD.MOV.U32 R6, RZ, RZ, R7 ;  /* 0x000000ffff067224 */ /* 0x000fe200078e0007 */
[----:B------:R-:W-:-:S07]  /*1bd0*/  MOV R8, 0x1bf0 ;  /* 0x00001bf000087802 */ /* 0x000fce0000000f00 */
[----:B0-23--:R-:W-:Y:S05]  /*1be0*/  CALL.REL.NOINC `($__internal_343_$__cuda_sm3x_div_rn_noftz_f32_slowpath) ;  /* 0x0000000400c07944 */ /* 0x00dfea0003c00000 */
.L_x_17159:
[----:B------:R-:W-:Y:S05]  /*1bf0*/  BSYNC.RECONVERGENT B2 ;  /* 0x0000000000027941 */ /* 0x000fea0003800200 */
.L_x_17158:
[----:B------:R1:W-:Y:S01]  /*1c00*/  STG.E desc[UR12][R4.64+0x800], R9 ;  /* 0x0008000904007986 */ /* 0x0003e2000c10190c */
[----:B------:R-:W-:Y:S01]  /*1c10*/  MOV R11, R19 ;  /* 0x00000013000b7202 */ /* 0x000fe20000000f00 */
[----:B------:R-:W-:Y:S06]  /*1c20*/  @!P2 BRA `(.L_x_17155) ;  /* 0x000000000040a947 */ /* 0x000fec0003800000 */
[----:B------:R-:W4:Y:S01]  /*1c30*/  LDS R7, [R21+0x1000] ;  /* 0x0010000015077984 */ /* 0x000f220000000800 */
[----:B-1----:R-:W1:Y:S01]  /*1c40*/  MUFU.RCP R9, R10 ;  /* 0x0000000a00097308 */ /* 0x002e620000001000 */
[----:B------:R-:W-:Y:S01]  /*1c50*/  BSSY.RECONVERGENT B2, `(.L_x_17160) ;  /* 0x000000b000027945 */ /* 0x000fe20003800200 */
[----:B-1----:R-:W-:-:S04]  /*1c60*/  FFMA R6, -R10, R9, 1 ;  /* 0x3f8000000a067423 */ /* 0x002fc80000000109 */
[----:B------:R-:W-:Y:S02]  /*1c70*/  FFMA R6, R9, R6, R9 ;  /* 0x0000000609067223 */ /* 0x000fe40000000009 */
[----:B----4-:R-:W1:Y:S02]  /*1c80*/  FCHK P0, R7, R10 ;  /* 0x0000000a07007302 */ /* 0x010e640000000000 */
[----:B------:R-:W-:-:S04]  /*1c90*/  FFMA R9, R6, R7, RZ ;  /* 0x0000000706097223 */ /* 0x000fc800000000ff */
[----:B------:R-:W-:-:S04]  /*1ca0*/  FFMA R8, -R10, R9, R7 ;  /* 0x000000090a087223 */ /* 0x000fc80000000107 */
[----:B------:R-:W-:Y:S01]  /*1cb0*/  FFMA R9, R6, R8, R9 ;  /* 0x0000000806097223 */ /* 0x000fe20000000009 */
[----:B-1----:R-:W-:Y:S06]  /*1cc0*/  @!P0 BRA `(.L_x_17161) ;  /* 0x00000000000c8947 */ /* 0x002fec0003800000 */
[----:B------:R-:W-:Y:S01]  /*1cd0*/  IMAD.MOV.U32 R6, RZ, RZ, R7 ;  /* 0x000000ffff067224 */ /* 0x000fe200078e0007 */
[----:B------:R-:W-:-:S07]  /*1ce0*/  MOV R8, 0x1d00 ;  /* 0x00001d0000087802 */ /* 0x000fce0000000f00 */
[----:B0-23--:R-:W-:Y:S05]  /*1cf0*/  CALL.REL.NOINC `($__internal_343_$__cuda_sm3x_div_rn_noftz_f32_slowpath) ;  /* 0x00000004007c7944 */ /* 0x00dfea0003c00000 */
.L_x_17161:
[----:B------:R-:W-:Y:S05]  /*1d00*/  BSYNC.RECONVERGENT B2 ;  /* 0x0000000000027941 */ /* 0x000fea0003800200 */
.L_x_17160:
[----:B------:R1:W-:Y:S01]  /*1d10*/  STG.E desc[UR12][R4.64+0x1000], R9 ;  /* 0x0010000904007986 */ /* 0x0003e2000c10190c */
[----:B------:R-:W-:-:S07]  /*1d20*/  MOV R11, R17 ;  /* 0x00000011000b7202 */ /* 0x000fce0000000f00 */
.L_x_17155:
[----:B0-----:R-:W-:Y:S05]  /*1d30*/  BSYNC.RECONVERGENT B1 ;  /* 0x0000000000017941 */ /* 0x001fea0003800200 */
.L_x_17154:
[----:B------:R-:W-:-:S13]  /*1d40*/  ISETP.GE.U32.AND P0, PT, R23, 0x600, PT ;  /* 0x000006001700780c */ /* 0x000fda0003f06070 */
[----:B------:R-:W-:Y:S05]  /*1d50*/  @!P0 BRA `(.L_x_17153) ;  /* 0x0000000400448947 */ /* 0x000fea0003800000 */
.L_x_17170:
[----:B------:R-:W0:Y:S01]  /*1d60*/  S2UR UR7, SR_CgaCtaId ;  /* 0x00000000000779c3 */ /* 0x000e220000008800 */
[----:B------:R-:W-:Y:S01]  /*1d70*/  UMOV UR6, 0x400 ;  /* 0x0000040000067882 */ /* 0x000fe20000000000 */
[----:B------:R-:W1:Y:S01]  /*1d80*/  MUFU.RCP R7, R10 ;  /* 0x0000000a00077308 */ /* 0x000e620000001000 */
[----:B------:R-:W-:Y:S01]  /*1d90*/  UIADD3 UR6, UPT, UPT, UR6, 0xb0, URZ ;  /* 0x000000b006067890 */ /* 0x000fe2000fffe0ff */
[----:B------:R-:W-:Y:S01]  /*1da0*/  BSSY.RECONVERGENT B1, `(.L_x_17162) ;  /* 0x000000f000017945 */ /* 0x000fe20003800200 */
[----:B-1----:R-:W-:-:S04]  /*1db0*/  FFMA R4, -R10, R7, 1 ;  /* 0x3f8000000a047423 */ /* 0x002fc80000000107 */
[----:B------:R-:W-:Y:S01]  /*1dc0*/  FFMA R4, R7, R4, R7 ;  /* 0x0000000407047223 */ /* 0x000fe20000000007 */
[----:B0-----:R-:W-:-:S06]  /*1dd0*/  ULEA UR6, UR7, UR6, 0x18 ;  /* 0x0000000607067291 */ /* 0x001fcc000f8ec0ff */
[----:B------:R-:W-:-:S05]  /*1de0*/  LEA R12, R11, UR6, 0x2 ;  /* 0x000000060b0c7c11 */ /* 0x000fca000f8e10ff */
[----:B----4-:R-:W0:Y:S02]  /*1df0*/  LDS R5, [R12] ;  /* 0x000000000c057984 */ /* 0x010e240000000800 */
[----:B0-----:R-:W0:Y:S01]  /*1e00*/  FCHK P0, R5, R10 ;  /* 0x0000000a05007302 */ /* 0x001e220000000000 */
[----:B------:R-:W-:-:S04]  /*1e10*/  FFMA R15, R4, R5, RZ ;  /* 0x00000005040f7223 */ /* 0x000fc800000000ff */
[----:B------:R-:W-:-:S04]  /*1e20*/  FFMA R6, -R10, R15, R5 ;  /* 0x0000000f0a067223 */ /* 0x000fc80000000105 */
[----:B------:R-:W-:Y:S01]  /*1e30*/  FFMA R15, R4, R6, R15 ;  /* 0x00000006040f7223 */ /* 0x000fe2000000000f */
[----:B0-----:R-:W-:Y:S06]  /*1e40*/  @!P0 BRA `(.L_x_17163) ;  /* 0x0000000000108947 */ /* 0x001fec0003800000 */
[----:B------:R-:W-:Y:S01]  /*1e50*/  IMAD.MOV.U32 R6, RZ, RZ, R5 ;  /* 0x000000ffff067224 */ /* 0x000fe200078e0005 */
[----:B------:R-:W-:-:S07]  /*1e60*/  MOV R8, 0x1e80 ;  /* 0x00001e8000087802 */ /* 0x000fce0000000f00 */
[----:B--23--:R-:W-:Y:S05]  /*1e70*/  CALL.REL.NOINC `($__internal_343_$__cuda_sm3x_div_rn_noftz_f32_slowpath) ;  /* 0x00000004001c7944 */ /* 0x00cfea0003c00000 */
[----:B------:R-:W-:-:S07]  /*1e80*/  MOV R15, R9 ;  /* 0x00000009000f7202 */ /* 0x000fce0000000f00 */
.L_x_17163:
[----:B------:R-:W-:Y:S05]  /*1e90*/  BSYNC.RECONVERGENT B1 ;  /* 0x0000000000017941 */ /* 0x000fea0003800200 */
.L_x_17162:
[----:B------:R-:W0:Y:S01]  /*1ea0*/  LDC.64 R6, c[0x0][0x398] ;  /* 0x0000e600ff067b82 */ /* 0x000e220000000a00 */
[----:B------:R-:W1:Y:S01]  /*1eb0*/  LDS R13, [R12+0x800] ;  /* 0x000800000c0d7984 */ /* 0x000e620000000800 */
[----:B------:R-:W-:Y:S02]  /*1ec0*/  HFMA2 R9, -RZ, RZ, 0, 0 ;  /* 0x00000000ff097431 */ /* 0x000fe400000001ff */
[----:B------:R-:W-:Y:S01]  /*1ed0*/  IMAD.MOV.U32 R8, RZ, RZ, R11 ;  /* 0x000000ffff087224 */ /* 0x000fe200078e000b */
[----:B---3--:R-:W3:Y:S01]  /*1ee0*/  MUFU.RCP R25, R10 ;  /* 0x0000000a00197308 */ /* 0x008ee20000001000 */
[----:B------:R-:W-:Y:S02]  /*1ef0*/  BSSY.RECONVERGENT B1, `(.L_x_17164) ;  /* 0x0000014000017945 */ /* 0x000fe40003800200 */
[----:B------:R-:W4:Y:S01]  /*1f00*/  LDC.64 R4, c[0x0][0x390] ;  /* 0x0000e400ff047b82 */ /* 0x000f220000000a00 */
[C---:B0-----:R-:W-:Y:S02]  /*1f10*/  IMAD R14, R6.reuse, UR4, RZ ;  /* 0x00000004060e7c24 */ /* 0x041fe4000f8e02ff */
[----:B------:R-:W-:-:S04]  /*1f20*/  IMAD.WIDE.U32 R8, R6, UR8, R8 ;  /* 0x0000000806087c25 */ /* 0x000fc8000f8e0008 */
[----:B------:R-:W-:Y:S01]  /*1f30*/  IMAD R7, R7, UR8, R14 ;  /* 0x0000000807077c24 */ /* 0x000fe2000f8e020e */
[----:B----4-:R-:W-:-:S03]  /*1f40*/  LEA R4, P0, R8, R4, 0x2 ;  /* 0x0000000408047211 */ /* 0x010fc600078010ff */
[----:B------:R-:W-:-:S05]  /*1f50*/  IMAD.IADD R6, R7, 0x1, R9 ;  /* 0x0000000107067824 */ /* 0x000fca00078e0209 */
[----:B------:R-:W-:Y:S01]  /*1f60*/  LEA.HI.X R5, R8, R5, R6, 0x2, P0 ;  /* 0x0000000508057211 */ /* 0x000fe200000f1406 */
[----:B---3--:R-:W-:-:S04]  /*1f70*/  FFMA R6, -R10, R25, 1 ;  /* 0x3f8000000a067423 */ /* 0x008fc80000000119 */
[----:B------:R0:W-:Y:S01]  /*1f80*/  STG.E desc[UR12][R4.64], R15 ;  /* 0x0000000f04007986 */ /* 0x0001e2000c10190c */
        /* <DEDUP_REMOVED lines=8> */
[----:B--2---:R-:W-:Y:S05]  /*2010*/  CALL.REL.NOINC `($__internal_343_$__cuda_sm3x_div_rn_noftz_f32_slowpath) ;  /* 0x0000000000b47944 */ /* 0x004fea0003c00000 */
[----:B------:R-:W-:-:S07]  /*2020*/  IMAD.MOV.U32 R7, RZ, RZ, R9 ;  /* 0x000000ffff077224 */ /* 0x000fce00078e0009 */
.L_x_17165:
[----:B------:R-:W-:Y:S05]  /*2030*/  BSYNC.RECONVERGENT B1 ;  /* 0x0000000000017941 */ /* 0x000fea0003800200 */
.L_x_17164:
        /* <DEDUP_REMOVED lines=10> */
[----:B0--3--:R-:W-:Y:S06]  /*20e0*/  @!P0 BRA `(.L_x_17167) ;  /* 0x00000000000c8947 */ /* 0x009fec0003800000 */
[----:B------:R-:W-:Y:S02]  /*20f0*/  MOV R6, R13 ;  /* 0x0000000d00067202 */ /* 0x000fe40000000f00 */
[----:B------:R-:W-:-:S07]  /*2100*/  MOV R8, 0x2120 ;  /* 0x0000212000087802 */ /* 0x000fce0000000f00 */
[----:B--2---:R-:W-:Y:S05]  /*2110*/  CALL.REL.NOINC `($__internal_343_$__cuda_sm3x_div_rn_noftz_f32_slowpath) ;  /* 0x0000000000747944 */ /* 0x004fea0003c00000 */
.L_x_17167:
[----:B------:R-:W-:Y:S05]  /*2120*/  BSYNC.RECONVERGENT B1 ;  /* 0x0000000000017941 */ /* 0x000fea0003800200 */
.L_x_17166:
        /* <DEDUP_REMOVED lines=11> */
[----:B------:R-:W-:Y:S01]  /*21e0*/  IMAD.MOV.U32 R6, RZ, RZ, R13 ;  /* 0x000000ffff067224 */ /* 0x000fe200078e000d */
[----:B------:R-:W-:-:S07]  /*21f0*/  MOV R8, 0x2210 ;  /* 0x0000221000087802 */ /* 0x000fce0000000f00 */
[----:B--2---:R-:W-:Y:S05]  /*2200*/  CALL.REL.NOINC `($__internal_343_$__cuda_sm3x_div_rn_noftz_f32_slowpath) ;  /* 0x0000000000387944 */ /* 0x004fea0003c00000 */
[----:B------:R-:W-:-:S07]  /*2210*/  MOV R7, R9 ;  /* 0x0000000900077202 */ /* 0x000fce0000000f00 */
.L_x_17169:
[----:B------:R-:W-:Y:S05]  /*2220*/  BSYNC.RECONVERGENT B1 ;  /* 0x0000000000017941 */ /* 0x000fea0003800200 */
.L_x_17168:
[----:B------:R0:W-:Y:S01]  /*2230*/  STG.E desc[UR12][R4.64+0x1800], R7 ;  /* 0x0018000704007986 */ /* 0x0001e2000c10190c */
[----:B------:R-:W-:-:S05]  /*2240*/  VIADD R11, R11, 0x800 ;  /* 0x000008000b0b7836 */ /* 0x000fca0000000000 */
[----:B------:R-:W-:-:S13]  /*2250*/  ISETP.GE.AND P0, PT, R11, UR11, PT ;  /* 0x0000000b0b007c0c */ /* 0x000fda000bf06270 */
[----:B0-----:R-:W-:Y:S05]  /*2260*/  @!P0 BRA `(.L_x_17170) ;  /* 0xfffffff800bc8947 */ /* 0x001fea000383ffff */
.L_x_17153:
[----:B0-----:R-:W-:Y:S05]  /*2270*/  BSYNC.RECONVERGENT B0 ;  /* 0x0000000000007941 */ /* 0x001fea0003800200 */
.L_x_17152:
[----:B------:R-:W0:Y:S01]  /*2280*/  LDCU.64 UR6, c[0x0][0x3a0] ;  /* 0x00007400ff0677ac */ /* 0x000e220008000a00 */
[----:B------:R-:W-:-:S04]  /*2290*/  UIADD3 UR8, UP0, UPT, UR10, UR8, URZ ;  /* 0x000000080a087290 */ /* 0x000fc8000ff1e0ff */
[----:B------:R-:W-:Y:S02]  /*22a0*/  UIADD3.X UR4, UPT, UPT, URZ, UR4, URZ, UP0, !UPT ;  /* 0x00000004ff047290 */ /* 0x000fe400087fe4ff */
[----:B0-----:R-:W-:-:S04]  /*22b0*/  UISETP.GE.U32.AND UP0, UPT, UR8, UR6, UPT ;  /* 0x000000060800728c */ /* 0x001fc8000bf06070 */
[----:B------:R-:W-:-:S09]  /*22c0*/  UISETP.GE.AND.EX UP0, UPT, UR4, UR7, UPT, UP0 ;  /* 0x000000070400728c */ /* 0x000fd2000bf06300 */
[----:B------:R-:W-:Y:S05]  /*22d0*/  BRA.U !UP0, `(.L_x_17171) ;  /* 0xffffffdd08c87547 */ /* 0x000fea000b83ffff */
[----:B------:R-:W-:Y:S05]  /*22e0*/  EXIT ;  /* 0x000000000000794d */ /* 0x000fea0003800000 */
        .weak           $__internal_343_$__cuda_sm3x_div_rn_noftz_f32_slowpath
        .type           $__internal_343_$__cuda_sm3x_div_rn_noftz_f32_slowpath,@function
        .size           $__internal_343_$__cuda_sm3x_div_rn_noftz_f32_slowpath,(.L_x_25795 - $__internal_343_$__cuda_sm3x_div_rn_noftz_f32_slowpath)
$__internal_343_$__cuda_sm3x_div_rn_noftz_f32_slowpath:
        /* <DEDUP_REMOVED lines=35> */
.L_x_17173:
        /* <DEDUP_REMOVED lines=51> */
.L_x_17180:
[----:B------:R-:W-:-:S04]  /*2850*/  LOP3.LUT R13, R13, 0x80000000, RZ, 0xc0, !PT ;  /* 0x800000000d0d7812 */ /* 0x000fc800078ec0ff */
[----:B------:R-:W-:Y:S01]  /*2860*/  LOP3.LUT R13, R13, 0x7f800000, RZ, 0xfc, !PT ;  /* 0x7f8000000d0d7812 */ /* 0x000fe200078efcff */
[----:B------:R-:W-:Y:S06]  /*2870*/  BRA `(.L_x_17181) ;  /* 0x0000000000047947 */ /* 0x000fec0003800000 */
.L_x_17179:
[----:B------:R-:W-:-:S07]  /*2880*/  IMAD R13, R14, 0x800000, R13 ;  /* 0x008000000e0d7824 */ /* 0x000fce00078e020d */
.L_x_17181:
[----:B------:R-:W-:Y:S05]  /*2890*/  BSYNC.RECONVERGENT B4 ;  /* 0x0000000000047941 */ /* 0x000fea0003800200 */
.L_x_17178:
[----:B------:R-:W-:Y:S05]  /*28a0*/  BRA `(.L_x_17182) ;  /* 0x0000000000207947 */ /* 0x000fea0003800000 */
.L_x_17177:
[----:B------:R-:W-:-:S04]  /*28b0*/  LOP3.LUT R13, R13, 0x80000000, R6, 0x48, !PT ;  /* 0x800000000d0d7812 */ /* 0x000fc800078e4806 */
[----:B------:R-:W-:Y:S01]  /*28c0*/  LOP3.LUT R13, R13, 0x7f800000, RZ, 0xfc, !PT ;  /* 0x7f8000000d0d7812 */ /* 0x000fe200078efcff */
[----:B------:R-:W-:Y:S06]  /*28d0*/  BRA `(.L_x_17182) ;  /* 0x0000000000147947 */ /* 0x000fec0003800000 */
.L_x_17176:
[----:B------:R-:W-:Y:S01]  /*28e0*/  LOP3.LUT R13, R13, 0x80000000, R6, 0x48, !PT ;  /* 0x800000000d0d7812 */ /* 0x000fe200078e4806 */
[----:B------:R-:W-:Y:S06]  /*28f0*/  BRA `(.L_x_17182) ;  /* 0x00000000000c7947 */ /* 0x000fec0003800000 */
.L_x_17175:
[----:B------:R-:W0:Y:S01]  /*2900*/  MUFU.RSQ R13, -QNAN ;  /* 0xffc00000000d7908 */ /* 0x000e220000001400 */
[----:B------:R-:W-:Y:S05]  /*2910*/  BRA `(.L_x_17182) ;  /* 0x0000000000047947 */ /* 0x000fea0003800000 */
.L_x_17174:
[----:B------:R-:W-:-:S07]  /*2920*/  FADD.FTZ R13, R6, R10 ;  /* 0x0000000a060d7221 */ /* 0x000fce0000010000 */
.L_x_17182:
[----:B------:R-:W-:Y:S05]  /*2930*/  BSYNC.RECONVERGENT B3 ;  /* 0x0000000000037941 */ /* 0x000fea0003800200 */
.L_x_17172:
[----:B------:R-:W-:Y:S02]  /*2940*/  HFMA2 R7, -RZ, RZ, 0, 0 ;  /* 0x00000000ff077431 */ /* 0x000fe400000001ff */
[----:B------:R-:W-:Y:S01]  /*2950*/  IMAD.MOV.U32 R6, RZ, RZ, R8 ;  /* 0x000000ffff067224 */ /* 0x000fe200078e0008 */
[----:B0-----:R-:W-:-:S03]  /*2960*/  MOV R9, R13 ;  /* 0x0000000d00097202 */ /* 0x001fc60000000f00 */
[----:B------:R-:W-:Y:S05]  /*2970*/  RET.REL.NODEC R6 `(_Z20SoftmaxBlockSMemImplI10DirectLoadIffE11DirectStoreIffEfLi1ELi512EL9Algorithm0EEvT_T0_ll) ;  /* 0xffffffd406a07950 */ /* 0x000fea0003c3ffff */
.L_x_17183:
        /* <DEDUP_REMOVED lines=16> */
.L_x_25795:


//--------------------- .text._Z20SoftmaxBlockSMemImplI10DirectLoadIffE11DirectStoreIffEfLi1ELi1024EL9Algorithm0EEvT_T0_ll --------------------------
	.section	.text._Z20SoftmaxBlockSMemImplI10DirectLoadIffE11DirectStoreIffEfLi1ELi1024EL9Algorithm0EEvT_T0_ll,"ax",@progbits
	.align	128
        .global         _Z20SoftmaxBlockSMemImplI10DirectLoadIffE11DirectStoreIffEfLi1ELi1024EL9Algorithm0EEvT_T0_ll
        .type           _Z20SoftmaxBlockSMemImplI10DirectLoadIffE11DirectStoreIffEfLi1ELi1024EL9Algorithm0EEvT_T0_ll,@function
        .size           _Z20SoftmaxBlockSMemImplI10DirectLoadIffE11DirectStoreIffEfLi1ELi1024EL9Algorithm0EEvT_T0_ll,(.L_x_25796 - _Z20SoftmaxBlockSMemImplI10DirectLoadIffE11DirectStoreIffEfLi1ELi1024EL9Algorithm0EEvT_T0_ll)
        .other          _Z20SoftmaxBlockSMemImplI10DirectLoadIffE11DirectStoreIffEfLi1ELi1024EL9Algorithm0EEvT_T0_ll,@"STO_CUDA_ENTRY STV_DEFAULT"
_Z20SoftmaxBlockSMemImplI10DirectLoadIffE11DirectStoreIffEfLi1ELi1024EL9Algorithm0EEvT_T0_ll:
.text._Z20SoftmaxBlockSMemImplI10DirectLoadIffE11DirectStoreIffEfLi1ELi1024EL9Algorithm0EEvT_T0_ll:
        /* <DEDUP_REMOVED lines=32> */
.L_x_17223:
        /* <DEDUP_REMOVED lines=30> */
[----:B------:R-:W-:Y:S01]  /*03e0*/  MOV R10, R19 ;  /* 0x00000013000a7202 */ /* 0x000fe20000000f00 */
[----:B------:R-:W-:Y:S02]  /*03f0*/  @P1 IMAD.MOV.U32 R10, RZ, RZ, R17 ;  /* 0x000000ffff0a1224 */ /* 0x000fe400078e0011 */
[----:B--2---:R1:W-:Y:S01]  /*0400*/  STS [R21+0x1000], R4 ;  /* 0x0010000415007388 */ /* 0x0043e20000000800 */
[----:B------:R-:W-:-:S03]  /*0410*/  FMNMX R11, R11, R4, !PT ;  /* 0x000000040b0b7209 */ /* 0x000fc60007800000 */
[----:B---3--:R1:W-:Y:S01]  /*0420*/  @P1 STS [R21+0x2000], R8 ;  /* 0x0020000815001388 */ /* 0x0083e20000000800 */
[----:B------:R-:W-:-:S07]  /*0430*/  @P1 FMNMX R11, R11, R8, !PT ;  /* 0x000000080b0b1209 */ /* 0x000fce0007800000 */
.L_x_17187:
[----:B------:R-:W-:Y:S05]  /*0440*/  BSYNC.RECONVERGENT B1 ;  /* 0x0000000000017941 */ /* 0x000fea0003800200 */
.L_x_17186:
[----:B------:R-:W-:Y:S05]  /*0450*/  @!P2 BRA `(.L_x_17185) ;  /* 0x0000000400c8a947 */ /* 0x000fea0003800000 */
[----:B01----:R-:W0:Y:S01]  /*0460*/  LDC.64 R4, c[0x0][0x388] ;  /* 0x0000e200ff047b82 */ /* 0x003e220000000a00 */
[----:B------:R-:W-:Y:S01]  /*0470*/  MOV R9, RZ ;  /* 0x000000ff00097202 */ /* 0x000fe20000000f00 */
[----:B------:R-:W-:Y:S01]  /*0480*/  IMAD.MOV.U32 R8, RZ, RZ, R10 ;  /* 0x000000ffff087224 */ /* 0x000fe200078e000a */
        /* <DEDUP_REMOVED lines=22> */
.L_x_17190:
        /* <DEDUP_REMOVED lines=46> */
.L_x_17189:
[----:B------:R-:W-:Y:S05]  /*08d0*/  BSYNC.RECONVERGENT B1 ;  /* 0x0000000000017941 */ /* 0x000fea0003800200 */
.L_x_17188:
        /* <DEDUP_REMOVED lines=29> */
.L_x_17192:
[----:B------:R-:W-:Y:S05]  /*0ab0*/  BSYNC.RECONVERGENT B1 ;  /* 0x0000000000017941 */ /* 0x000fea0003800200 */
.L_x_17191:
        /* <DEDUP_REMOVED lines=12> */
.L_x_17185:
[----:B------:R-:W-:Y:S05]  /*0b80*/  BSYNC.RECONVERGENT B0 ;  /* 0x0000000000007941 */ /* 0x000fea0003800200 */
.L_x_17184:
        /* <DEDUP_REMOVED lines=24> */
.L_x_17194:
[----:B------:R-:W-:Y:S05]  /*0d10*/  BSYNC.RECONVERGENT B0 ;  /* 0x0000000000007941 */ /* 0x000fea0003800200 */
.L_x_17193:
        /* <DEDUP_REMOVED lines=32> */
.L_x_17196:
[----:B------:R-:W-:Y:S05]  /*0f20*/  BSYNC.RECONVERGENT B0 ;  /* 0x0000000000007941 */ /* 0x000fea0003800200 */
.L_x_17195:
        /* <DEDUP_REMOVED lines=18> */
[----:B------:R-:W-:Y:S02]  /*1050*/  HFMA2 R10, -RZ, RZ, 3.7421875, 0 ;  /* 0x437c0000ff0a7431 */ /* 0x000fe400000001ff */
        /* <DEDUP_REMOVED lines=45> */
.L_x_17200:
[----:B------:R-:W-:Y:S05]  /*1330*/  BSYNC.RECONVERGENT B1 ;  /* 0x0000000000017941 */ /* 0x000fea0003800200 */
.L_x_17199:
[----:B------:R-:W-:-:S04]  /*1340*/  ISETP.GE.U32.AND P6, PT, R0, 0xc00, PT ;  /* 0x00000c000000780c */ /* 0x000fc80003fc6070 */
[----:B------:R-:W-:-:S13]  /*1350*/  ISETP.GE.U32.AND.EX P6, PT, R2, RZ, PT, P6 ;  /* 0x000000ff0200720c */ /* 0x000fda0003fc6160 */
[----:B------:R-:W-:Y:S05]  /*1360*/  @!P6 BRA `(.L_x_17198) ;  /* 0x0000000000e4e947 */ /* 0x000fea0003800000 */
[----:B------:R-:W-:-:S05]  /*1370*/  VIADD R8, R8, 0x150 ;  /* 0x0000015008087836 */ /* 0x000fca0000000000 */
[----:B------:R-:W-:-:S07]  /*1380*/  LEA R7, R7, R8, 0x18 ;  /* 0x0000000807077211 */ /* 0x000fce00078ec0ff */
.L_x_17201:
        /* <DEDUP_REMOVED lines=55> */
.L_x_17198:
[----:B------:R-:W-:Y:S05]  /*1700*/  BSYNC.RECONVERGENT B0 ;  /* 0x0000000000007941 */ /* 0x000fea0003800200 */
.L_x_17197:
        /* <DEDUP_REMOVED lines=58> */
.L_x_17203:
[----:B------:R-:W-:Y:S05]  /*1ab0*/  BSYNC.RECONVERGENT B0 ;  /* 0x0000000000007941 */ /* 0x000fea0003800200 */
.L_x_17202:
        /* <DEDUP_REMOVED lines=20> */
[----:B0-23--:R-:W-:Y:S05]  /*1c00*/  CALL.REL.NOINC `($__internal_344_$__cuda_sm3x_div_rn_noftz_f32_slowpath) ;  /* 0x0000000800387944 */ /* 0x00dfea0003c00000 */
[----:B------:R-:W-:-:S07]  /*1c10*/  MOV R11, R9 ;  /* 0x00000009000b7202 */ /* 0x000fce0000000f00 */
.L_x_17209:
[----:B0-----:R-:W-:Y:S05]  /*1c20*/  BSYNC.RECONVERGENT B2 ;  /* 0x0000000000027941 */ /* 0x001fea0003800200 */
.L_x_17208:
[----:B------:R-:W0:Y:S01]  /*1c30*/  LDC.64 R6, c[0x0][0x398] ;  /* 0x0000e600ff067b82 */ /* 0x000e220000000a00 */
[----:B------:R-:W-:Y:S02]  /*1c40*/  HFMA2 R9, -RZ, RZ, 0, 0 ;  /* 0x00000000ff097431 */ /* 0x000fe400000001ff */
[----:B------:R-:W-:-:S05]  /*1c50*/  IMAD.MOV.U32 R8, RZ, RZ, R18 ;  /* 0x000000ffff087224 */ /* 0x000fca00078e0012 */
        /* <DEDUP_REMOVED lines=24> */
[----:B0-23--:R-:W-:Y:S05]  /*1de0*/  CALL.REL.NOINC `($__internal_344_$__cuda_sm3x_div_rn_noftz_f32_slowpath) ;  /* 0x0000000400c07944 */ /* 0x00dfea0003c00000 */
.L_x_17211:
[----:B------:R-:W-:Y:S05]  /*1df0*/  BSYNC.RECONVERGENT B2 ;  /* 0x0000000000027941 */ /* 0x000fea0003800200 */
.L_x_17210:
        /* <DEDUP_REMOVED lines=15> */
[----:B0-23--:R-:W-:Y:S05]  /*1ef0*/  CALL.REL.NOINC `($__internal_344_$__cuda_sm3x_div_rn_noftz_f32_slowpath) ;  /* 0x00000004007c7944 */ /* 0x00dfea0003c00000 */
.L_x_17213:
[----:B------:R-:W-:Y:S05]  /*1f00*/  BSYNC.RECONVERGENT B2 ;  /* 0x0000000000027941 */ /* 0x000fea0003800200 */
.L_x_17212:
[----:B------:R1:W-:Y:S01]  /*1f10*/  STG.E desc[UR12][R4.64+0x2000], R9 ;  /* 0x0020000904007986 */ /* 0x0003e2000c10190c */
[----:B------:R-:W-:-:S07]  /*1f20*/  MOV R10, R17 ;  /* 0x00000011000a7202 */ /* 0x000fce0000000f00 */
.L_x_17207:
[----:B0-----:R-:W-:Y:S05]  /*1f30*/  BSYNC.RECONVERGENT B1 ;  /* 0x0000000000017941 */ /* 0x001fea0003800200 */
.L_x_17206:
[----:B------:R-:W-:-:S13]  /*1f40*/  ISETP.GE.U32.AND P0, PT, R23, 0xc00, PT ;  /* 0x00000c001700780c */ /* 0x000fda0003f06070 */
[----:B------:R-:W-:Y:S05]  /*1f50*/  @!P0 BRA `(.L_x_17205) ;  /* 0x0000000400448947 */ /* 0x000fea0003800000 */
.L_x_17222:
[----:B------:R-:W0:Y:S01]  /*1f60*/  S2UR UR7, SR_CgaCtaId ;  /* 0x00000000000779c3 */ /* 0x000e220000008800 */
[----:B------:R-:W-:Y:S01]  /*1f70*/  UMOV UR6, 0x400 ;  /* 0x0000040000067882 */ /* 0x000fe20000000000 */
[----:B-1----:R-:W1:Y:S01]  /*1f80*/  MUFU.RCP R7, R26 ;  /* 0x0000001a00077308 */ /* 0x002e620000001000 */
        /* <DEDUP_REMOVED lines=14> */
[----:B--23--:R-:W-:Y:S05]  /*2070*/  CALL.REL.NOINC `($__internal_344_$__cuda_sm3x_div_rn_noftz_f32_slowpath) ;  /* 0x00000004001c7944 */ /* 0x00cfea0003c00000 */
[----:B------:R-:W-:-:S07]  /*2080*/  MOV R15, R9 ;  /* 0x00000009000f7202 */ /* 0x000fce0000000f00 */
.L_x_17215:
[----:B------:R-:W-:Y:S05]  /*2090*/  BSYNC.RECONVERGENT B1 ;  /* 0x0000000000017941 */ /* 0x000fea0003800200 */
.L_x_17214:
        /* <DEDUP_REMOVED lines=23> */
[----:B--2---:R-:W-:Y:S05]  /*2210*/  CALL.REL.NOINC `($__internal_344_$__cuda_sm3x_div_rn_noftz_f32_slowpath) ;  /* 0x0000000000b47944 */ /* 0x004fea0003c00000 */
[----:B------:R-:W-:-:S07]  /*2220*/  IMAD.MOV.U32 R7, RZ, RZ, R9 ;  /* 0x000000ffff077224 */ /* 0x000fce00078e0009 */
.L_x_17217:
[----:B------:R-:W-:Y:S05]  /*2230*/  BSYNC.RECONVERGENT B1 ;  /* 0x0000000000017941 */ /* 0x000fea0003800200 */
.L_x_17216:
        /* <DEDUP_REMOVED lines=13> */
[----:B--2---:R-:W-:Y:S05]  /*2310*/  CALL.REL.NOINC `($__internal_344_$__cuda_sm3x_div_rn_noftz_f32_slowpath) ;  /* 0x0000000000747944 */ /* 0x004fea0003c00000 */
.L_x_17219:
[----:B------:R-:W-:Y:S05]  /*2320*/  BSYNC.RECONVERGENT B1 ;  /* 0x0000000000017941 */ /* 0x000fea0003800200 */
.L_x_17218:
        /* <DEDUP_REMOVED lines=13> */
[----:B--2---:R-:W-:Y:S05]  /*2400*/  CALL.REL.NOINC `($__internal_344_$__cuda_sm3x_div_rn_noftz_f32_slowpath) ;  /* 0x0000000000387944 */ /* 0x004fea0003c00000 */
[----:B------:R-:W-:-:S07]  /*2410*/  MOV R7, R9 ;  /* 0x0000000900077202 */ /* 0x000fce0000000f00 */
.L_x_17221:
[----:B------:R-:W-:Y:S05]  /*2420*/  BSYNC.RECONVERGENT B1 ;  /* 0x0000000000017941 */ /* 0x000fea0003800200 */
.L_x_17220:
[----:B------:R0:W-:Y:S01]  /*2430*/  STG.E desc[UR12][R4.64+0x3000], R7 ;  /* 0x0030000704007986 */ /* 0x0001e2000c10190c */
[----:B------:R-:W-:-:S05]  /*2440*/  VIADD R10, R10, 0x1000 ;  /* 0x000010000a0a7836 */ /* 0x000fca0000000000 */
[----:B------:R-:W-:-:S13]  /*2450*/  ISETP.GE.AND P0, PT, R10, UR11, PT ;  /* 0x0000000b0a007c0c */ /* 0x000fda000bf06270 */
[----:B0-----:R-:W-:Y:S05]  /*2460*/  @!P0 BRA `(.L_x_17222) ;  /* 0xfffffff800bc8947 */ /* 0x001fea000383ffff */
.L_x_17205:
[----:B0-----:R-:W-:Y:S05]  /*2470*/  BSYNC.RECONVERGENT B0 ;  /* 0x0000000000007941 */ /* 0x001fea0003800200 */
.L_x_17204:
[----:B------:R-:W0:Y:S01]  /*2480*/  LDCU.64 UR6, c[0x0][0x3a0] ;  /* 0x00007400ff0677ac */ /* 0x000e220008000a00 */
[----:B------:R-:W-:-:S04]  /*2490*/  UIADD3 UR8, UP0, UPT, UR10, UR8, URZ ;  /* 0x000000080a087290 */ /* 0x000fc8000ff1e0ff */
[----:B------:R-:W-:Y:S02]  /*24a0*/  UIADD3.X UR4, UPT, UPT, URZ, UR4, URZ, UP0, !UPT ;  /* 0x00000004ff047290 */ /* 0x000fe400087fe4ff */
[----:B0-----:R-:W-:-:S04]  /*24b0*/  UISETP.GE.U32.AND UP0, UPT, UR8, UR6, UPT ;  /* 0x000000060800728c */ /* 0x001fc8000bf06070 */
[----:B------:R-:W-:-:S09]  /*24c0*/  UISETP.GE.AND.EX UP0, UPT, UR4, UR7, UPT, UP0 ;  /* 0x000000070400728c */ /* 0x000fd2000bf06300 */
[----:B------:R-:W-:Y:S05]  /*24d0*/  BRA.U !UP0, `(.L_x_17223) ;  /* 0xffffffdd08487547 */ /* 0x000fea000b83ffff */
[----:B------:R-:W-:Y:S05]  /*24e0*/  EXIT ;  /* 0x000000000000794d */ /* 0x000fea0003800000 */
        .weak           $__internal_344_$__cuda_sm3x_div_rn_noftz_f32_slowpath
        .type           $__internal_344_$__cuda_sm3x_div_rn_noftz_f32_slowpath,@function
        .size           $__internal_344_$__cuda_sm3x_div_rn_noftz_f32_slowpath,(.L_x_25796 - $__internal_344_$__cuda_sm3x_div_rn_noftz_f32_slowpath)
$__internal_344_$__cuda_sm3x_div_rn_noftz_f32_slowpath:
        /* <DEDUP_REMOVED lines=35> */
.L_x_17225:
        /* <DEDUP_REMOVED lines=51> */
.L_x_17232:
[----:B------:R-:W-:-:S04]  /*2a50*/  LOP3.LUT R13, R13, 0x80000000, RZ, 0xc0, !PT ;  /* 0x800000000d0d7812 */ /* 0x000fc800078ec0ff */
[----:B------:R-:W-:Y:S01]  /*2a60*/  LOP3.LUT R13, R13, 0x7f800000, RZ, 0xfc, !PT ;  /* 0x7f8000000d0d7812 */ /* 0x000fe200078efcff */
[----:B------:R-:W-:Y:S06]  /*2a70*/  BRA `(.L_x_17233) ;  /* 0x0000000000047947 */ /* 0x000fec0003800000 */
.L_x_17231:
[----:B------:R-:W-:-:S07]  /*2a80*/  IMAD R13, R12, 0x800000, R13 ;  /* 0x008000000c0d7824 */ /* 0x000fce00078e020d */
.L_x_17233:
[----:B------:R-:W-:Y:S05]  /*2a90*/  BSYNC.RECONVERGENT B4 ;  /* 0x0000000000047941 */ /* 0x000fea0003800200 */
.L_x_17230:
[----:B------:R-:W-:Y:S05]  /*2aa0*/  BRA `(.L_x_17234) ;  /* 0x0000000000207947 */ /* 0x000fea0003800000 */
.L_x_17229:
[----:B------:R-:W-:-:S04]  /*2ab0*/  LOP3.LUT R13, R13, 0x80000000, R6, 0x48, !PT ;  /* 0x800000000d0d7812 */ /* 0x000fc800078e4806 */
[----:B------:R-:W-:Y:S01]  /*2ac0*/  LOP3.LUT R13, R13, 0x7f800000, RZ, 0xfc, !PT ;  /* 0x7f8000000d0d7812 */ /* 0x000fe200078efcff */
[----:B------:R-:W-:Y:S06]  /*2ad0*/  BRA `(.L_x_17234) ;  /* 0x0000000000147947 */ /* 0x000fec0003800000 */
.L_x_17228:
[----:B------:R-:W-:Y:S01]  /*2ae0*/  LOP3.LUT R13, R13, 0x80000000, R6, 0x48, !PT ;  /* 0x800000000d0d7812 */ /* 0x000fe200078e4806 */
[----:B------:R-:W-:Y:S06]  /*2af0*/  BRA `(.L_x_17234) ;  /* 0x00000000000c7947 */ /* 0x000fec0003800000 */
.L_x_17227:
[----:B------:R-:W0:Y:S01]  /*2b00*/  MUFU.RSQ R13, -QNAN ;  /* 0xffc00000000d7908 */ /* 0x000e220000001400 */
[----:B------:R-:W-:Y:S05]  /*2b10*/  BRA `(.L_x_17234) ;  /* 0x0000000000047947 */ /* 0x000fea0003800000 */
.L_x_17226:
[----:B------:R-:W-:-:S07]  /*2b20*/  FADD.FTZ R13, R6, R26 ;  /* 0x0000001a060d7221 */ /* 0x000fce0000010000 */
.L_x_17234:
[----:B------:R-:W-:Y:S05]  /*2b30*/  BSYNC.RECONVERGENT B3 ;  /* 0x0000000000037941 */ /* 0x000fea0003800200 */
.L_x_17224:
[----:B------:R-:W-:Y:S02]  /*2b40*/  HFMA2 R7, -RZ, RZ, 0, 0 ;  /* 0x00000000ff077431 */ /* 0x000fe400000001ff */
[----:B------:R-:W-:Y:S01]  /*2b50*/  IMAD.MOV.U32 R6, RZ, RZ, R8 ;  /* 0x000000ffff067224 */ /* 0x000fe200078e0008 */
[----:B0-----:R-:W-:-:S03]  /*2b60*/  MOV R9, R13 ;  /* 0x0000000d00097202 */ /* 0x001fc60000000f00 */
[----:B------:R-:W-:Y:S05]  /*2b70*/  RET.REL.NODEC R6 `(_Z20SoftmaxBlockSMemImplI10DirectLoadIffE11DirectStoreIffEfLi1ELi1024EL9Algorithm0EEvT_T0_ll) ;  /* 0xffffffd406207950 */ /* 0x000fea0003c3ffff */
.L_x_17235:
        /* <DEDUP_REMOVED lines=16> */
.L_x_25796:


//--------------------- .text._Z20SoftmaxBlockSMemImplI10DirectLoadIffE11DirectStoreIffEfLi1ELi128EL9Algorithm0EEvT_T0_ll --------------------------
	.section	.text._Z20SoftmaxBlockSMemImplI10DirectLoadIffE11DirectStoreIffEfLi1ELi128EL9Algorithm0EEvT_T0_ll,"ax",@progbits
	.align	128
        .global         _Z20SoftmaxBlockSMemImplI10DirectLoadIffE11DirectStoreIffEfLi1ELi128EL9Algorithm0EEvT_T0_ll
        .type           _Z20SoftmaxBlockSMemImplI10DirectLoadIffE11DirectStoreIffEfLi1ELi128EL9Algorithm0EEvT_T0_ll,@function
        .size           _Z20SoftmaxBlockSMemImplI10DirectLoadIffE11DirectStoreIffEfLi1ELi128EL9Algorithm0EEvT_T0_ll,(.L_x_25797 - _Z20SoftmaxBlockSMemImplI10DirectLoadIffE11DirectStoreIffEfLi1ELi128EL9Algorithm0EEvT_T0_ll)
        .other          _Z20SoftmaxBlockSMemImplI10DirectLoadIffE11DirectStoreIffEfLi1ELi128EL9Algorithm0EEvT_T0_ll,@"STO_CUDA_ENTRY STV_DEFAULT"
_Z20SoftmaxBlockSMemImplI10DirectLoadIffE11DirectStoreIffEfLi1ELi128EL9Algorithm0EEvT_T0_ll:
.text._Z20SoftmaxBlockSMemImplI10DirectLoadIffE11DirectStoreIffEfLi1ELi128EL9Algorithm0EEvT_T0_ll:
        /* <DEDUP_REMOVED lines=32> */
.L_x_17271:
        /* <DEDUP_REMOVED lines=36> */
.L_x_17239:
[----:B------:R-:W-:Y:S05]  /*0440*/  BSYNC.RECONVERGENT B1 ;  /* 0x0000000000017941 */ /* 0x000fea0003800200 */
.L_x_17238:
[----:B------:R-:W-:Y:S05]  /*0450*/  @!P2 BRA `(.L_x_17237) ;  /* 0x0000000400c8a947 */ /* 0x000fea0003800000 */
[----:B01----:R-:W0:Y:S01]  /*0460*/  LDC.64 R10, c[0x0][0x388] ;  /* 0x0000e200ff0a7b82 */ /* 0x003e220000000a00 */
[----:B------:R-:W-:Y:S01]  /*0470*/  MOV R17, RZ ;  /* 0x000000ff00117202 */ /* 0x000fe20000000f00 */
[----:B------:R-:W-:Y:S01]  /*0480*/  IMAD.MOV.U32 R16, RZ, RZ, R20 ;  /* 0x000000ffff107224 */ /* 0x000fe200078e0014 */
        /* <DEDUP_REMOVED lines=22> */
.L_x_17242:
        /* <DEDUP_REMOVED lines=46> */
.L_x_17241:
[----:B------:R-:W-:Y:S05]  /*08d0*/  BSYNC.RECONVERGENT B1 ;  /* 0x0000000000017941 */ /* 0x000fea0003800200 */
.L_x_17240:
        /* <DEDUP_REMOVED lines=29> */
.L_x_17244:
[----:B------:R-:W-:Y:S05]  /*0ab0*/  BSYNC.RECONVERGENT B1 ;  /* 0x0000000000017941 */ /* 0x000fea0003800200 */
.L_x_17243:
        /* <DEDUP_REMOVED lines=12> */
.L_x_17237:
[----:B------:R-:W-:Y:S05]  /*0b80*/  BSYNC.RECONVERGENT B0 ;  /* 0x0000000000007941 */ /* 0x000fea0003800200 */
.L_x_17236:
        /* <DEDUP_REMOVED lines=27> */
.L_x_17246:
[----:B------:R-:W-:Y:S05]  /*0d40*/  BSYNC.RECONVERGENT B0 ;  /* 0x0000000000007941 */ /* 0x000fea0003800200 */
.L_x_17245:
        /* <DEDUP_REMOVED lines=23> */
[----:B------:R-:W-:Y:S01]  /*0ec0*/  ISETP.NE.U32.AND P6, PT, R15, RZ, PT ;  /* 0x000000ff0f00720c */ /* 0x000fe20003fc5070 */
[----:B------:R-:W-:-:S03]  /*0ed0*/  IMAD.MOV.U32 R21, RZ, RZ, 0x437c0000 ;  /* 0x437c0000ff157424 */ /* 0x000fc600078e00ff */
[----:B------:R-:W-:Y:S01]  /*0ee0*/  ISETP.NE.AND.EX P6, PT, RZ, RZ, PT, P6 ;  /* 0x000000ffff00720c */ /* 0x000fe20003fc5360 */
[----:B--2---:R-:W-:-:S04]  /*0ef0*/  FADD R8, -R9, R8 ;  /* 0x0000000809087221 */ /* 0x004fc80000000100 */
[----:B------:R-:W-:-:S04]  /*0f00*/  FFMA.SAT R10, R8, R17, 0.5 ;  /* 0x3f000000080a7423 */ /* 0x000fc80000002011 */
[----:B------:R-:W-:-:S04]  /*0f10*/  FFMA.RM R10, R10, R21, 12582913 ;  /* 0x4b4000010a0a7423 */ /* 0x000fc80000004015 */
[C---:B------:R-:W-:Y:S01]  /*0f20*/  FADD R23, R10.reuse, -12583039 ;  /* 0xcb40007f0a177421 */ /* 0x040fe20000000000 */
[----:B------:R-:W-:-:S03]  /*0f30*/  SHF.L.U32 R10, R10, 0x17, RZ ;  /* 0x000000170a0a7819 */ /* 0x000fc600000006ff */
        /* <DEDUP_REMOVED lines=35> */
[----:B------:R-:W-:Y:S01]  /*1170*/  FADD R10, R10, R21 ;  /* 0x000000150a0a7221 */ /* 0x000fe20000000000 */
[----:B------:R4:W-:Y:S06]  /*1180*/  STS [R14+0x400], R21 ;  /* 0x000400150e007388 */ /* 0x0009ec0000000800 */
.L_x_17250:
[----:B------:R-:W-:Y:S05]  /*1190*/  BSYNC.RECONVERGENT B1 ;  /* 0x0000000000017941 */ /* 0x000fea0003800200 */
.L_x_17249:
[----:B------:R-:W-:-:S04]  /*11a0*/  ISETP.GE.U32.AND P6, PT, R3, 0x180, PT ;  /* 0x000001800300780c */ /* 0x000fc80003fc6070 */
[----:B------:R-:W-:-:S13]  /*11b0*/  ISETP.GE.U32.AND.EX P6, PT, R5, RZ, PT, P6 ;  /* 0x000000ff0500720c */ /* 0x000fda0003fc6160 */
[----:B------:R-:W-:Y:S05]  /*11c0*/  @!P6 BRA `(.L_x_17248) ;  /* 0x0000000000e4e947 */ /* 0x000fea0003800000 */
[----:B------:R-:W-:-:S04]  /*11d0*/  IADD3 R20, PT, PT, R20, 0x40, RZ ;  /* 0x0000004014147810 */ /* 0x000fc80007ffe0ff */
[----:B------:R-:W-:-:S07]  /*11e0*/  LEA R11, R11, R20, 0x18 ;  /* 0x000000140b0b7211 */ /* 0x000fce00078ec0ff */
.L_x_17251:
[C---:B0-----:R-:W-:Y:S02]  /*11f0*/  IMAD R17, R8.reuse, 0x4, R11 ;  /* 0x0000000408117824 */ /* 0x041fe400078e020b */
        /* <DEDUP_REMOVED lines=18> */
[----:B------:R-:W-:-:S03]  /*1320*/  IMAD.SHL.U32 R29, R23, 0x800000, RZ ;  /* 0x00800000171d7824 */ /* 0x000fc600078e00ff */
        /* <DEDUP_REMOVED lines=14> */
[----:B------:R-:W-:-:S03]  /*1410*/  SHF.L.U32 R23, R23, 0x17, RZ ;  /* 0x0000001717177819 */ /* 0x000fc600000006ff */
        /* <DEDUP_REMOVED lines=20> */
.L_x_17248:
[----:B------:R-:W-:Y:S05]  /*1560*/  BSYNC.RECONVERGENT B0 ;  /* 0x0000000000007941 */ /* 0x000fea0003800200 */
.L_x_17247:
        /* <DEDUP_REMOVED lines=37> */
[----:B----4-:R-:W-:Y:S01]  /*17c0*/  FFMA R21, R9, R10, R8 ;  /* 0x0000000a09157223 */ /* 0x010fe20000000008 */
[----:B0-----:R-:W-:Y:S06]  /*17d0*/  @!P0 BRA `(.L_x_17257) ;  /* 0x00000000000c8947 */ /* 0x001fec0003800000 */
[----:B------:R-:W-:-:S07]  /*17e0*/  MOV R22, 0x1800 ;  /* 0x0000180000167802 */ /* 0x000fce0000000f00 */
[----:B-1-3--:R-:W-:Y:S05]  /*17f0*/  CALL.REL.NOINC `($__internal_345_$__cuda_sm3x_div_rn_noftz_f32_slowpath) ;  /* 0x0000000800387944 */ /* 0x00afea0003c00000 */
[----:B------:R-:W-:-:S07]  /*1800*/  IMAD.MOV.U32 R21, RZ, RZ, R25 ;  /* 0x000000ffff157224 */ /* 0x000fce00078e0019 */
.L_x_17257:
[----:B------:R-:W-:Y:S05]  /*1810*/  BSYNC.RECONVERGENT B2 ;  /* 0x0000000000027941 */ /* 0x000fea0003800200 */
.L_x_17256:
[----:B------:R-:W0:Y:S01]  /*1820*/  LDC.64 R10, c[0x0][0x398] ;  /* 0x0000e600ff0a7b82 */ /* 0x000e220000000a00 */
[----:B------:R-:W-:Y:S01]  /*1830*/  MOV R16, R0 ;  /* 0x0000000000107202 */ /* 0x000fe20000000f00 */
[----:B------:R-:W-:-:S06]  /*1840*/  IMAD.MOV.U32 R17, RZ, RZ, RZ ;  /* 0x000000ffff117224 */ /* 0x000fcc00078e00ff */
[----:B------:R-:W2:Y:S01]  /*1850*/  LDC.64 R8, c[0x0][0x390] ;  /* 0x0000e400ff087b82 */ /* 0x000ea20000000a00 */
[C---:B0-----:R-:W-:Y:S02]  /*1860*/  IMAD R20, R10.reuse, UR4, RZ ;  /* 0x000000040a147c24 */ /* 0x041fe4000f8e02ff */
[----:B------:R-:W-:-:S04]  /*1870*/  IMAD.WIDE.U32 R16, R10, UR8, R16 ;  /* 0x000000080a107c25 */ /* 0x000fc8000f8e0010 */
[----:B------:R-:W-:Y:S01]  /*1880*/  IMAD R11, R11, UR8, R20 ;  /* 0x000000080b0b7c24 */ /* 0x000fe2000f8e0214 */
[----:B------:R-:W-:Y:S02]  /*1890*/  MOV R20, R6 ;  /* 0x0000000600147202 */ /* 0x000fe40000000f00 */
[----:B--2---:R-:W-:Y:S01]  /*18a0*/  LEA R8, P0, R16, R8, 0x2 ;  /* 0x0000000810087211 */ /* 0x004fe200078010ff */
[----:B------:R-:W-:-:S05]  /*18b0*/  IMAD.IADD R10, R17, 0x1, R11 ;  /* 0x00000001110a7824 */ /* 0x000fca00078e020b */
[----:B------:R-:W-:Y:S02]  /*18c0*/  LEA.HI.X R9, R16, R9, R10, 0x2, P0 ;  /* 0x0000000910097211 */ /* 0x000fe400000f140a */
[----:B------:R-:W-:-:S03]  /*18d0*/  ISETP.NE.AND P0, PT, R18, 0x1, PT ;  /* 0x000000011200780c */ /* 0x000fc60003f05270 */
[----:B------:R0:W-:Y:S10]  /*18e0*/  STG.E desc[UR12][R8.64], R21 ;  /* 0x0000001508007986 */ /* 0x0001f4000c10190c */
[----:B------:R-:W-:Y:S05]  /*18f0*/  @!P0 BRA `(.L_x_17255) ;  /* 0x0000000000888947 */ /* 0x000fea0003800000 */
[----:B------:R-:W2:Y:S01]  /*1900*/  LDS R16, [R14+0x200] ;  /* 0x000200000e107984 */ /* 0x000ea20000000800 */
[----:B------:R-:W4:Y:S01]  /*1910*/  MUFU.RCP R10, R19 ;  /* 0x00000013000a7308 */ /* 0x000f220000001000 */
[----:B------:R-:W-:Y:S01]  /*1920*/  BSSY.RECONVERGENT B2, `(.L_x_17258) ;  /* 0x000000c000027945 */ /* 0x000fe20003800200 */
[----:B------:R-:W-:Y:S01]  /*1930*/  ISETP.NE.AND P2, PT, R18, 0x2, PT ;  /* 0x000000021200780c */ /* 0x000fe20003f45270 */
[----:B----4-:R-:W-:-:S04]  /*1940*/  FFMA R11, -R19, R10, 1 ;  /* 0x3f800000130b7423 */ /* 0x010fc8000000010a */
[----:B------:R-:W-:Y:S01]  /*1950*/  FFMA R10, R10, R11, R10 ;  /* 0x0000000b0a0a7223 */ /* 0x000fe2000000000a */
[----:B--2---:R-:W2:Y:S03]  /*1960*/  FCHK P0, R16, R19 ;  /* 0x0000001310007302 */ /* 0x004ea60000000000 */
[----:B------:R-:W-:-:S04]  /*1970*/  FFMA R11, R10, R16, RZ ;  /* 0x000000100a0b7223 */ /* 0x000fc800000000ff */
[----:B------:R-:W-:-:S04]  /*1980*/  FFMA R20, -R19, R11, R16 ;  /* 0x0000000b13147223 */ /* 0x000fc80000000110 */
[----:B------:R-:W-:Y:S01]  /*1990*/  FFMA R11, R10, R20, R11 ;  /* 0x000000140a0b7223 */ /* 0x000fe2000000000b */
[----:B--2---:R-:W-:Y:S06]  /*19a0*/  @!P0 BRA `(.L_x_17259) ;  /* 0x00000000000c8947 */ /* 0x004fec0003800000 */
[----:B------:R-:W-:-:S07]  /*19b0*/  MOV R22, 0x19d0 ;  /* 0x000019d000167802 */ /* 0x000fce0000000f00 */
[----:B01-3--:R-:W-:Y:S05]  /*19c0*/  CALL.REL.NOINC `($__internal_345_$__cuda_sm3x_div_rn_noftz_f32_slowpath) ;  /* 0x0000000400c47944 */ /* 0x00bfea0003c00000 */
[----:B------:R-:W-:-:S07]  /*19d0*/  IMAD.MOV.U32 R11, RZ, RZ, R25 ;  /* 0x000000ffff0b7224 */ /* 0x000fce00078e0019 */
.L_x_17259:
[----:B------:R-:W-:Y:S05]  /*19e0*/  BSYNC.RECONVERGENT B2 ;  /* 0x0000000000027941 */ /* 0x000fea0003800200 */
.L_x_17258:
[----:B------:R2:W-:Y:S01]  /*19f0*/  STG.E desc[UR12][R8.64+0x200], R11 ;  /* 0x0002000b08007986 */ /* 0x0005e2000c10190c */
[----:B------:R-:W-:Y:S01]  /*1a00*/  IMAD.MOV.U32 R20, RZ, RZ, R7 ;  /* 0x000000ffff147224 */ /* 0x000fe200078e0007 */
[----:B------:R-:W-:Y:S06]  /*1a10*/  @!P2 BRA `(.L_x_17255) ;  /* 0x000000000040a947 */ /* 0x000fec0003800000 */
[----:B------:R-:W4:Y:S01]  /*1a20*/  LDS R16, [R14+0x400] ;  /* 0x000400000e107984 */ /* 0x000f220000000800 */
[----:B------:R-:W2:Y:S01]  /*1a30*/  MUFU.RCP R10, R19 ;  /* 0x00000013000a7308 */ /* 0x000ea20000001000 */
[----:B------:R-:W-:Y:S01]  /*1a40*/  BSSY.RECONVERGENT B2, `(.L_x_17260) ;  /* 0x000000b000027945 */ /* 0x000fe20003800200 */
[----:B--2---:R-:W-:-:S04]  /*1a50*/  FFMA R11, -R19, R10, 1 ;  /* 0x3f800000130b7423 */ /* 0x004fc8000000010a */
[----:B------:R-:W-:Y:S02]  /*1a60*/  FFMA R10, R10, R11, R10 ;  /* 0x0000000b0a0a7223 */ /* 0x000fe4000000000a */
[----:B----4-:R-:W2:Y:S02]  /*1a70*/  FCHK P0, R16, R19 ;  /* 0x0000001310007302 */ /* 0x010ea40000000000 */
[----:B------:R-:W-:-:S04]  /*1a80*/  FFMA R11, R10, R16, RZ ;  /* 0x000000100a0b7223 */ /* 0x000fc800000000ff */
[----:B------:R-:W-:-:S04]  /*1a90*/  FFMA R20, -R19, R11, R16 ;  /* 0x0000000b13147223 */ /* 0x000fc80000000110 */
[----:B------:R-:W-:Y:S01]  /*1aa0*/  FFMA R11, R10, R20, R11 ;  /* 0x000000140a0b7223 */ /* 0x000fe2000000000b */
[----:B--2---:R-:W-:Y:S06]  /*1ab0*/  @!P0 BRA `(.L_x_17261) ;  /* 0x00000000000c8947 */ /* 0x004fec0003800000 */
[----:B------:R-:W-:-:S07]  /*1ac0*/  MOV R22, 0x1ae0 ;  /* 0x00001ae000167802 */ /* 0x000fce0000000f00 */
[----:B01-3--:R-:W-:Y:S05]  /*1ad0*/  CALL.REL.NOINC `($__internal_345_$__cuda_sm3x_div_rn_noftz_f32_slowpath) ;  /* 0x0000000400807944 */ /* 0x00bfea0003c00000 */
[----:B------:R-:W-:-:S07]  /*1ae0*/  MOV R11, R25 ;  /* 0x00000019000b7202 */ /* 0x000fce0000000f00 */
.L_x_17261:
[----:B------:R-:W-:Y:S05]  /*1af0*/  BSYNC.RECONVERGENT B2 ;  /* 0x0000000000027941 */ /* 0x000fea0003800200 */
.L_x_17260:
[----:B------:R2:W-:Y:S01]  /*1b00*/  STG.E desc[UR12][R8.64+0x400], R11 ;  /* 0x0004000b08007986 */ /* 0x0005e2000c10190c */
[----:B------:R-:W-:-:S07]  /*1b10*/  IMAD.MOV.U32 R20, RZ, RZ, R12 ;  /* 0x000000ffff147224 */ /* 0x000fce00078e000c */
.L_x_17255:
[----:B------:R-:W-:Y:S05]  /*1b20*/  BSYNC.RECONVERGENT B1 ;  /* 0x0000000000017941 */ /* 0x000fea0003800200 */
.L_x_17254:
[----:B------:R-:W-:-:S13]  /*1b30*/  ISETP.GE.U32.AND P0, PT, R4, 0x180, PT ;  /* 0x000001800400780c */ /* 0x000fda0003f06070 */
[----:B------:R-:W-:Y:S05]  /*1b40*/  @!P0 BRA `(.L_x_17253) ;  /* 0x0000000400448947 */ /* 0x000fea0003800000 */
.L_x_17270:
        /* <DEDUP_REMOVED lines=8> */
[----:B----4-:R-:W-:-:S05]  /*1bd0*/  LEA R21, R20, UR6, 0x2 ;  /* 0x0000000614157c11 */ /* 0x010fca000f8e10ff */
[----:B------:R-:W0:Y:S02]  /*1be0*/  LDS R16, [R21] ;  /* 0x0000000015107984 */ /* 0x000e240000000800 */
[----:B0-----:R-:W0:Y:S01]  /*1bf0*/  FCHK P0, R16, R19 ;  /* 0x0000001310007302 */ /* 0x001e220000000000 */
[----:B------:R-:W-:-:S04]  /*1c00*/  FFMA R23, R8, R16, RZ ;  /* 0x0000001008177223 */ /* 0x000fc800000000ff */
[----:B------:R-:W-:-:S04]  /*1c10*/  FFMA R10, -R19, R23, R16 ;  /* 0x00000017130a7223 */ /* 0x000fc80000000110 */
[----:B------:R-:W-:Y:S01]  /*1c20*/  FFMA R23, R8, R10, R23 ;  /* 0x0000000a08177223 */ /* 0x000fe20000000017 */
[----:B0-----:R-:W-:Y:S06]  /*1c30*/  @!P0 BRA `(.L_x_17263) ;  /* 0x00000000000c8947 */ /* 0x001fec0003800000 */
[----:B------:R-:W-:-:S07]  /*1c40*/  MOV R22, 0x1c60 ;  /* 0x00001c6000167802 */ /* 0x000fce0000000f00 */
[----:B-1-3--:R-:W-:Y:S05]  /*1c50*/  CALL.REL.NOINC `($__internal_345_$__cuda_sm3x_div_rn_noftz_f32_slowpath) ;  /* 0x0000000400207944 */ /* 0x00afea0003c00000 */
[----:B------:R-:W-:-:S07]  /*1c60*/  IMAD.MOV.U32 R23, RZ, RZ, R25 ;  /* 0x000000ffff177224 */ /* 0x000fce00078e0019 */
.L_x_17263:
[----:B------:R-:W-:Y:S05]  /*1c70*/  BSYNC.RECONVERGENT B1 ;  /* 0x0000000000017941 */ /* 0x000fea0003800200 */
.L_x_17262:
[----:B------:R-:W0:Y:S01]  /*1c80*/  LDC.64 R16, c[0x0][0x398] ;  /* 0x0000e600ff107b82 */ /* 0x000e220000000a00 */
[----:B------:R-:W2:Y:S01]  /*1c90*/  LDS R22, [R21+0x200] ;  /* 0x0002000015167984 */ /* 0x000ea20000000800 */
[----:B------:R-:W-:Y:S01]  /*1ca0*/  MOV R8, R20 ;  /* 0x0000001400087202 */ /* 0x000fe20000000f00 */
[----:B------:R-:W-:Y:S01]  /*1cb0*/  IMAD.MOV.U32 R9, RZ, RZ, RZ ;  /* 0x000000ffff097224 */ /* 0x000fe200078e00ff */
[----:B------:R-:W-:Y:S04]  /*1cc0*/  BSSY.RECONVERGENT B1, `(.L_x_17264) ;  /* 0x0000015000017945 */ /* 0x000fe80003800200 */
        /* <DEDUP_REMOVED lines=8> */
[----:B------:R4:W-:Y:S01]  /*1d50*/  STG.E desc[UR12][R10.64], R23 ;  /* 0x000000170a007986 */ /* 0x0009e2000c10190c */
        /* <DEDUP_REMOVED lines=9> */
[----:B-1-3--:R-:W-:Y:S05]  /*1df0*/  CALL.REL.NOINC `($__internal_345_$__cuda_sm3x_div_rn_noftz_f32_slowpath) ;  /* 0x0000000000b87944 */ /* 0x00afea0003c00000 */
[----:B------:R-:W-:-:S07]  /*1e00*/  IMAD.MOV.U32 R9, RZ, RZ, R25 ;  /* 0x000000ffff097224 */ /* 0x000fce00078e0019 */
.L_x_17265:
[----:B------:R-:W-:Y:S05]  /*1e10*/  BSYNC.RECONVERGENT B1 ;  /* 0x0000000000017941 */ /* 0x000fea0003800200 */
.L_x_17264:
[----:B------:R-:W0:Y:S01]  /*1e20*/  LDS R22, [R21+0x400] ;  /* 0x0004000015167984 */ /* 0x000e220000000800 */
[----:B------:R-:W2:Y:S01]  /*1e30*/  MUFU.RCP R8, R19 ;  /* 0x0000001300087308 */ /* 0x000ea20000001000 */
[----:B------:R-:W-:Y:S02]  /*1e40*/  BSSY.RECONVERGENT B1, `(.L_x_17266) ;  /* 0x000000d000017945 */ /* 0x000fe40003800200 */
[----:B------:R4:W-:Y:S01]  /*1e50*/  STG.E desc[UR12][R10.64+0x200], R9 ;  /* 0x000200090a007986 */ /* 0x0009e2000c10190c */
        /* <DEDUP_REMOVED lines=9> */
[----:B-1-3--:R-:W-:Y:S05]  /*1ef0*/  CALL.REL.NOINC `($__internal_345_$__cuda_sm3x_div_rn_noftz_f32_slowpath) ;  /* 0x0000000000787944 */ /* 0x00afea0003c00000 */
[----:B------:R-:W-:-:S07]  /*1f00*/  IMAD.MOV.U32 R17, RZ, RZ, R25 ;  /* 0x000000ffff117224 */ /* 0x000fce00078e0019 */
.L_x_17267:
[----:B------:R-:W-:Y:S05]  /*1f10*/  BSYNC.RECONVERGENT B1 ;  /* 0x0000000000017941 */ /* 0x000fea0003800200 */
.L_x_17266:
        /* <DEDUP_REMOVED lines=15> */
.L_x_17269:
[----:B------:R-:W-:Y:S05]  /*2010*/  BSYNC.RECONVERGENT B1 ;  /* 0x0000000000017941 */ /* 0x000fea0003800200 */
.L_x_17268:
[----:B------:R0:W-:Y:S01]  /*2020*/  STG.E desc[UR12][R10.64+0x600], R9 ;  /* 0x000600090a007986 */ /* 0x0001e2000c10190c */
[----:B------:R-:W-:-:S04]  /*2030*/  IADD3 R20, PT, PT, R20, 0x200, RZ ;  /* 0x0000020014147810 */ /* 0x000fc80007ffe0ff */
[----:B------:R-:W-:-:S13]  /*2040*/  ISETP.GE.AND P0, PT, R20, UR11, PT ;  /* 0x0000000b14007c0c */ /* 0x000fda000bf06270 */
[----:B0-----:R-:W-:Y:S05]  /*2050*/  @!P0 BRA `(.L_x_17270) ;  /* 0xfffffff800bc8947 */ /* 0x001fea000383ffff */
.L_x_17253:
[----:B------:R-:W-:Y:S05]  /*2060*/  BSYNC.RECONVERGENT B0 ;  /* 0x0000000000007941 */ /* 0x000fea0003800200 */
.L_x_17252:
[----:B------:R-:W5:Y:S01]  /*2070*/  LDCU.64 UR6, c[0x0][0x3a0] ;  /* 0x00007400ff0677ac */ /* 0x000f620008000a00 */
[----:B------:R-:W-:-:S04]  /*2080*/  UIADD3 UR8, UP0, UPT, UR10, UR8, URZ ;  /* 0x000000080a087290 */ /* 0x000fc8000ff1e0ff */
[----:B------:R-:W-:Y:S02]  /*2090*/  UIADD3.X UR4, UPT, UPT, URZ, UR4, URZ, UP0, !UPT ;  /* 0x00000004ff047290 */ /* 0x000fe400087fe4ff */
[----:B-----5:R-:W-:-:S04]  /*20a0*/  UISETP.GE.U32.AND UP0, UPT, UR8, UR6, UPT ;  /* 0x000000060800728c */ /* 0x020fc8000bf06070 */
[----:B------:R-:W-:-:S09]  /*20b0*/  UISETP.GE.AND.EX UP0, UPT, UR4, UR7, UPT, UP0 ;  /* 0x000000070400728c */ /* 0x000fd2000bf06300 */
[----:B------:R-:W-:Y:S05]  /*20c0*/  BRA.U !UP0, `(.L_x_17271) ;  /* 0xffffffe1084c7547 */ /* 0x000fea000b83ffff */
[----:B------:R-:W-:Y:S05]  /*20d0*/  EXIT ;  /* 0x000000000000794d */ /* 0x000fea0003800000 */
        .weak           $__internal_345_$__cuda_sm3x_div_rn_noftz_f32_slowpath
        .type           $__internal_345_$__cuda_sm3x_div_rn_noftz_f32_slowpath,@function
        .size           $__internal_345_$__cuda_sm3x_div_rn_noftz_f32_slowpath,(.L_x_25797 - $__internal_345_$__cuda_sm3x_div_rn_noftz_f32_slowpath)
$__internal_345_$__cuda_sm3x_div_rn_noftz_f32_slowpath:
        /* <DEDUP_REMOVED lines=35> */
.L_x_17273:
        /* <DEDUP_REMOVED lines=51> */
.L_x_17280:
[----:B------:R-:W-:-:S04]  /*2640*/  LOP3.LUT R25, R25, 0x80000000, RZ, 0xc0, !PT ;  /* 0x8000000019197812 */ /* 0x000fc800078ec0ff */
[----:B------:R-:W-:Y:S01]  /*2650*/  LOP3.LUT R25, R25, 0x7f800000, RZ, 0xfc, !PT ;  /* 0x7f80000019197812 */ /* 0x000fe200078efcff */
[----:B------:R-:W-:Y:S06]  /*2660*/  BRA `(.L_x_17281) ;  /* 0x0000000000047947 */ /* 0x000fec0003800000 */
.L_x_17279:
[----:B------:R-:W-:-:S07]  /*2670*/  LEA R25, R24, R25, 0x17 ;  /* 0x0000001918197211 */ /* 0x000fce00078eb8ff */
.L_x_17281:
[----:B------:R-:W-:Y:S05]  /*2680*/  BSYNC.RECONVERGENT B4 ;  /* 0x0000000000047941 */ /* 0x000fea0003800200 */
.L_x_17278:
[----:B------:R-:W-:Y:S05]  /*2690*/  BRA `(.L_x_17282) ;  /* 0x0000000000207947 */ /* 0x000fea0003800000 */
.L_x_17277:
[----:B------:R-:W-:-:S04]  /*26a0*/  LOP3.LUT R25, R25, 0x80000000, R16, 0x48, !PT ;  /* 0x8000000019197812 */ /* 0x000fc800078e4810 */
[----:B------:R-:W-:Y:S01]  /*26b0*/  LOP3.LUT R25, R25, 0x7f800000, RZ, 0xfc, !PT ;  /* 0x7f80000019197812 */ /* 0x000fe200078efcff */
[----:B------:R-:W-:Y:S06]  /*26c0*/  BRA `(.L_x_17282) ;  /* 0x0000000000147947 */ /* 0x000fec0003800000 */
.L_x_17276:
[----:B------:R-:W-:Y:S01]  /*26d0*/  LOP3.LUT R25, R25, 0x80000000, R16, 0x48, !PT ;  /* 0x8000000019197812 */ /* 0x000fe200078e4810 */
[----:B------:R-:W-:Y:S06]  /*26e0*/  BRA `(.L_x_17282) ;  /* 0x00000000000c7947 */ /* 0x000fec0003800000 */
.L_x_17275:
[----:B------:R-:W0:Y:S01]  /*26f0*/  MUFU.RSQ R25, -QNAN ;  /* 0xffc0000000197908 */ /* 0x000e220000001400 */
[----:B------:R-:W-:Y:S05]  /*2700*/  BRA `(.L_x_17282) ;  /* 0x0000000000047947 */ /* 0x000fea0003800000 */
.L_x_17274:
[----:B------:R-:W-:-:S07]  /*2710*/  FADD.FTZ R25, R16, R19 ;  /* 0x0000001310197221 */ /* 0x000fce0000010000 */
.L_x_17282:
[----:B------:R-:W-:Y:S05]  /*2720*/  BSYNC.RECONVERGENT B3 ;  /* 0x0000000000037941 */ /* 0x000fea0003800200 */
.L_x_17272:
[----:B------:R-:W-:Y:S02]  /*2730*/  HFMA2 R17, -RZ, RZ, 0, 0 ;  /* 0x00000000ff117431 */ /* 0x000fe400000001ff */
[----:B------:R-:W-:-:S04]  /*2740*/  IMAD.MOV.U32 R16, RZ, RZ, R22 ;  /* 0x000000ffff107224 */ /* 0x000fc800078e0016 */
[----:B0-----:R-:W-:Y:S05]  /*2750*/  RET.REL.NODEC R16 `(_Z20SoftmaxBlockSMemImplI10DirectLoadIffE11DirectStoreIffEfLi1ELi128EL9Algorithm0EEvT_T0_ll) ;  /* 0xffffffd810287950 */ /* 0x001fea0003c3ffff */
.L_x_17283:
        /* <DEDUP_REMOVED lines=10> */
.L_x_25797:


//--------------------- .text._Z20SoftmaxBlockSMemImplI10DirectLoadIffE11DirectStoreIffEfLi2ELi256EL9Algorithm0EEvT_T0_ll --------------------------
	.section	.text._Z20SoftmaxBlockSMemImplI10DirectLoadIffE11DirectStoreIffEfLi2ELi256EL9Algorithm0EEvT_T0_ll,"ax",@progbits
	.align	128
        .global         _Z20SoftmaxBlockSMemImplI10DirectLoadIffE11DirectStoreIffEfLi2ELi256EL9Algorithm0EEvT_T0_ll
        .type           _Z20SoftmaxBlockSMemImplI10DirectLoadIffE11DirectStoreIffEfLi2ELi256EL9Algorithm0EEvT_T0_ll,@function
        .size           _Z20SoftmaxBlockSMemImplI10DirectLoadIffE11DirectStoreIffEfLi2ELi256EL9Algorithm0EEvT_T0_ll,(.L_x_25798 - _Z20SoftmaxBlockSMemImplI10DirectLoadIffE11DirectStoreIffEfLi2ELi256EL9Algorithm0EEvT_T0_ll)
        .other          _Z20SoftmaxBlockSMemImplI10DirectLoadIffE11DirectStoreIffEfLi2ELi256EL9Algorithm0EEvT_T0_ll,@"STO_CUDA_ENTRY STV_DEFAULT"
_Z20SoftmaxBlockSMemImplI10DirectLoadIffE11DirectStoreIffEfLi2ELi256EL9Algorithm0EEvT_T0_ll:
.text._Z20SoftmaxBlockSMemImplI10DirectLoadIffE11DirectStoreIffEfLi2ELi256EL9Algorithm0EEvT_T0_ll:
        /* <DEDUP_REMOVED lines=22> */
.L_x_17284:
        /* <DEDUP_REMOVED lines=33> */
.L_x_17334:
[----:B------:R-:W-:Y:S01]  /*0370*/  ISETP.GE.AND P0, PT, R2, R19, PT ;  /* 0x000000130200720c */ /* 0x000fe20003f06270 */
[----:B------:R-:W-:Y:S01]  /*0380*/  BSSY.RECONVERGENT B0, `(.L_x_17285) ;  /* 0x0000096000007945 */ /* 0x000fe20003800200 */
[----:B------:R-:W-:-:S11]  /*0390*/  MOV R5, 0xff800000 ;  /* 0xff80000000057802 */ /* 0x000fd60000000f00 */
[----:B-1234-:R-:W-:Y:S05]  /*03a0*/  @P0 BRA `(.L_x_17286) ;  /* 0x00000008004c0947 */ /* 0x01efea0003800000 */
[----:B------:R-:W-:Y:S01]  /*03b0*/  LEA.HI R0, R24, 0x1, RZ, 0x18 ;  /* 0x0000000118007811 */ /* 0x000fe200078fc0ff */
[----:B------:R-:W-:Y:S01]  /*03c0*/  BSSY.RECONVERGENT B1, `(.L_x_17287) ;  /* 0x0000041000017945 */ /* 0x000fe20003800200 */
[----:B------:R-:W-:Y:S02]  /*03d0*/  IMAD.MOV.U32 R5, RZ, RZ, -0x800000 ;  /* 0xff800000ff057424 */ /* 0x000fe400078e00ff */
        /* <DEDUP_REMOVED lines=20> */
[----:B------:R-:W-:-:S06]  /*0520*/  IADD3.X R13, PT, PT, R0, R9, RZ, P1, !PT ;  /* 0x00000009000d7210 */ /* 0x000fcc0000ffe4ff */
[----:B------:R-:W2:Y:S01]  /*0530*/  LDG.E.64 R12, desc[UR4][R12.64] ;  /* 0x000000040c0c7981 */ /* 0x000ea2000c1e1b00 */
[----:B------:R-:W-:Y:S01]  /*0540*/  IMAD R28, R19, 0x4, R25 ;  /* 0x00000004131c7824 */ /* 0x000fe200078e0219 */
[----:B------:R-:W-:Y:S01]  /*0550*/  ISETP.NE.AND P1, PT, R14, 0x1, PT ;  /* 0x000000010e00780c */ /* 0x000fe20003f25270 */
[----:B------:R-:W-:Y:S01]  /*0560*/  VIADD R0, R2, 0x100 ;  /* 0x0000010002007836 */ /* 0x000fe20000000000 */
[----:B--2---:R0:W-:Y:S01]  /*0570*/  STS [R25], R12 ;  /* 0x0000000c19007388 */ /* 0x0041e20000000800 */
[----:B------:R-:W-:-:S03]  /*0580*/  FMNMX3 R5, R12, -INF , R13, !PT ;  /* 0xff8000000c057876 */ /* 0x000fc6000780000d */
[----:B------:R0:W-:Y:S07]  /*0590*/  STS [R28], R13 ;  /* 0x0000000d1c007388 */ /* 0x0001ee0000000800 */
[----:B------:R-:W-:Y:S05]  /*05a0*/  @!P1 BRA `(.L_x_17288) ;  /* 0x0000000000889947 */ /* 0x000fea0003800000 */
[----:B------:R-:W-:Y:S02]  /*05b0*/  IADD3 R0, P1, PT, R10, 0x200, RZ ;  /* 0x000002000a007810 */ /* 0x000fe40007f3e0ff */
[----:B------:R-:W-:Y:S02]  /*05c0*/  R2UR UR4, R6 ;  /* 0x00000000060472ca */ /* 0x000fe400000e0000 */
[----:B------:R-:W-:Y:S01]  /*05d0*/  R2UR UR5, R7 ;  /* 0x00000000070572ca */ /* 0x000fe200000e0000 */
[----:B------:R-:W-:-:S05]  /*05e0*/  IMAD.X R3, RZ, RZ, R15, P1 ;  /* 0x000000ffff037224 */ /* 0x000fca00008e060f */
[----:B------:R-:W-:-:S04]  /*05f0*/  LEA.HI R0, P1, R3, R0, RZ, 0x1 ;  /* 0x0000000003007211 */ /* 0x000fc800078308ff */
[----:B0-----:R-:W-:Y:S01]  /*0600*/  SHF.L.U32 R13, R0, 0x2, RZ ;  /* 0x00000002000d7819 */ /* 0x001fe200000006ff */
[----:B------:R-:W-:-:S03]  /*0610*/  IMAD.X R3, RZ, RZ, R3, P1 ;  /* 0x000000ffff037224 */ /* 0x000fc600008e0603 */
[----:B------:R-:W-:Y:S02]  /*0620*/  LOP3.LUT R13, R13, 0xfffffff8, RZ, 0xc0, !PT ;  /* 0xfffffff80d0d7812 */ /* 0x000fe400078ec0ff */
[----:B------:R-:W-:Y:S02]  /*0630*/  SHF.L.U64.HI R0, R0, 0x2, R3 ;  /* 0x0000000200007819 */ /* 0x000fe40000010203 */
[----:B------:R-:W-:-:S05]  /*0640*/  IADD3 R12, P1, PT, R13, R8, RZ ;  /* 0x000000080d0c7210 */ /* 0x000fca0007f3e0ff */
[----:B------:R-:W-:-:S06]  /*0650*/  IMAD.X R13, R0, 0x1, R9, P1 ;  /* 0x00000001000d7824 */ /* 0x000fcc00008e0609 */
[----:B------:R-:W2:Y:S01]  /*0660*/  LDG.E.64 R12, desc[UR4][R12.64] ;  /* 0x000000040c0c7981 */ /* 0x000ea2000c1e1b00 */
[----:B------:R-:W-:Y:S01]  /*0670*/  ISETP.NE.AND P1, PT, R14, 0x2, PT ;  /* 0x000000020e00780c */ /* 0x000fe20003f25270 */
[----:B------:R-:W-:Y:S02]  /*0680*/  IMAD.MOV.U32 R0, RZ, RZ, R22 ;  /* 0x000000ffff007224 */ /* 0x000fe400078e0016 */
[----:B--2---:R1:W-:Y:S01]  /*0690*/  STS [R25+0x400], R12 ;  /* 0x0004000c19007388 */ /* 0x0043e20000000800 */
[----:B------:R-:W-:-:S03]  /*06a0*/  FMNMX3 R5, R5, R12, R13, !PT ;  /* 0x0000000c05057276 */ /* 0x000fc6000780000d */
[----:B------:R1:W-:Y:S06]  /*06b0*/  STS [R28+0x400], R13 ;  /* 0x0004000d1c007388 */ /* 0x0003ec0000000800 */
[----:B------:R-:W-:Y:S05]  /*06c0*/  @!P1 BRA `(.L_x_17288) ;  /* 0x0000000000409947 */ /* 0x000fea0003800000 */
[----:B------:R-:W-:Y:S02]  /*06d0*/  IADD3 R0, P1, PT, R10, 0x400, RZ ;  /* 0x000004000a007810 */ /* 0x000fe40007f3e0ff */
[----:B------:R-:W-:Y:S02]  /*06e0*/  R2UR UR4, R6 ;  /* 0x00000000060472ca */ /* 0x000fe400000e0000 */
[----:B------:R-:W-:Y:S02]  /*06f0*/  IADD3.X R11, PT, PT, RZ, R15, RZ, P1, !PT ;  /* 0x0000000fff0b7210 */ /* 0x000fe40000ffe4ff */
[----:B------:R-:W-:Y:S02]  /*0700*/  R2UR UR5, R7 ;  /* 0x00000000070572ca */ /* 0x000fe400000e0000 */
[----:B------:R-:W-:-:S05]  /*0710*/  LEA.HI R0, P1, R11, R0, RZ, 0x1 ;  /* 0x000000000b007211 */ /* 0x000fca00078308ff */
[----:B------:R-:W-:Y:S02]  /*0720*/  IMAD.SHL.U32 R3, R0, 0x4, RZ ;  /* 0x0000000400037824 */ /* 0x000fe400078e00ff */
[----:B------:R-:W-:-:S03]  /*0730*/  IMAD.X R11, RZ, RZ, R11, P1 ;  /* 0x000000ffff0b7224 */ /* 0x000fc600008e060b */
[----:B------:R-:W-:Y:S02]  /*0740*/  LOP3.LUT R3, R3, 0xfffffff8, RZ, 0xc0, !PT ;  /* 0xfffffff803037812 */ /* 0x000fe400078ec0ff */
[----:B------:R-:W-:Y:S02]  /*0750*/  SHF.L.U64.HI R0, R0, 0x2, R11 ;  /* 0x0000000200007819 */ /* 0x000fe4000001020b */
[----:B------:R-:W-:-:S05]  /*0760*/  IADD3 R8, P1, PT, R3, R8, RZ ;  /* 0x0000000803087210 */ /* 0x000fca0007f3e0ff */
[----:B------:R-:W-:-:S06]  /*0770*/  IMAD.X R9, R0, 0x1, R9, P1 ;  /* 0x0000000100097824 */ /* 0x000fcc00008e0609 */
[----:B------:R-:W2:Y:S01]  /*0780*/  LDG.E.64 R8, desc[UR4][R8.64] ;  /* 0x0000000408087981 */ /* 0x000ea2000c1e1b00 */
[----:B------:R-:W-:-:S03]  /*0790*/  IADD3 R0, PT, PT, R2, 0x300, RZ ;  /* 0x0000030002007810 */ /* 0x000fc60007ffe0ff */
[----:B--2---:R2:W-:Y:S01]  /*07a0*/  STS [R25+0x800], R8 ;  /* 0x0008000819007388 */ /* 0x0045e20000000800 */
[----:B------:R-:W-:-:S03]  /*07b0*/  FMNMX3 R5, R5, R8, R9, !PT ;  /* 0x0000000805057276 */ /* 0x000fc60007800009 */
[----:B------:R2:W-:Y:S04]  /*07c0*/  STS [R28+0x800], R9 ;  /* 0x000800091c007388 */ /* 0x0005e80000000800 */
.L_x_17288:
[----:B------:R-:W-:Y:S05]  /*07d0*/  BSYNC.RECONVERGENT B1 ;  /* 0x0000000000017941 */ /* 0x000fea0003800200 */
.L_x_17287:
[----:B------:R-:W-:-:S13]  /*07e0*/  ISETP.GE.U32.AND P1, PT, R24, 0x300, PT ;  /* 0x000003001800780c */ /* 0x000fda0003f26070 */
[----:B------:R-:W-:Y:S05]  /*07f0*/  @!P1 BRA `(.L_x_17286) ;  /* 0x0000000400389947 */ /* 0x000fea0003800000 */
[----:B--2---:R-:W2:Y:S01]  /*0800*/  S2R R8, SR_CgaCtaId ;  /* 0x0000000000087919 */ /* 0x004ea20000008800 */
[----:B------:R-:W-:-:S05]  /*0810*/  MOV R3, 0x400 ;  /* 0x0000040000037802 */ /* 0x000fca0000000f00 */
[----:B------:R-:W-:-:S05]  /*0820*/  VIADD R3, R3, 0x60 ;  /* 0x0000006003037836 */ /* 0x000fca0000000000 */
[----:B--2---:R-:W-:-:S07]  /*0830*/  LEA R3, R8, R3, 0x18 ;  /* 0x0000000308037211 */ /* 0x004fce00078ec0ff */
.L_x_17289:
[----:B------:R-:W2:Y:S01]  /*0840*/  LDCU.128 UR4, c[0x0][0x380] ;  /* 0x00007000ff0477ac */ /* 0x000ea20008000c00 */
[----:B01----:R-:W-:Y:S01]  /*0850*/  IMAD.SHL.U32 R12, R0, 0x2, RZ ;  /* 0x00000002000c7824 */ /* 0x003fe200078e00ff */
[----:B------:R-:W-:Y:S01]  /*0860*/  R2UR UR8, R6 ;  /* 0x00000000060872ca */ /* 0x000fe200000e0000 */
[----:B------:R-:W-:Y:S01]  /*0870*/  IMAD.MOV.U32 R13, RZ, RZ, RZ ;  /* 0x000000ffff0d7224 */ /* 0x000fe200078e00ff */
[C---:B------:R-:W-:Y:S01]  /*0880*/  R2UR UR9, R7.reuse ;  /* 0x00000000070972ca */ /* 0x040fe200000e0000 */
[C---:B------:R-:W-:Y:S01]  /*0890*/  VIADD R10, R12.reuse, 0x400 ;  /* 0x000004000c0a7836 */ /* 0x040fe20000000000 */
[----:B------:R-:W-:Y:S01]  /*08a0*/  IADD3 R8, PT, PT, R12, 0x600, RZ ;  /* 0x000006000c087810 */ /* 0x000fe20007ffe0ff */
[----:B------:R-:W-:Y:S01]  /*08b0*/  IMAD.MOV.U32 R11, RZ, RZ, RZ ;  /* 0x000000ffff0b7224 */ /* 0x000fe200078e00ff */
[----:B------:R-:W-:Y:S01]  /*08c0*/  R2UR UR10, R6 ;  /* 0x00000000060a72ca */ /* 0x000fe200000e0000 */
[----:B------:R-:W-:Y:S01]  /*08d0*/  IMAD.MOV.U32 R9, RZ, RZ, RZ ;  /* 0x000000ffff097224 */ /* 0x000fe200078e00ff */
[----:B------:R-:W-:-:S02]  /*08e0*/  R2UR UR11, R7 ;  /* 0x00000000070b72ca */ /* 0x000fc400000e0000 */
[----:B------:R-:W-:Y:S02]  /*08f0*/  R2UR UR12, R6 ;  /* 0x00000000060c72ca */ /* 0x000fe400000e0000 */
[----:B------:R-:W-:Y:S01]  /*0900*/  R2UR UR13, R7 ;  /* 0x00000000070d72ca */ /* 0x000fe200000e0000 */
[----:B--2---:R-:W-:Y:S02]  /*0910*/  IMAD R14, R23, UR6, RZ ;  /* 0x00000006170e7c24 */ /* 0x004fe4000f8e02ff */
[----:B------:R-:W-:-:S04]  /*0920*/  IMAD.WIDE.U32 R12, R21, UR6, R12 ;  /* 0x00000006150c7c25 */ /* 0x000fc8000f8e000c */
[----:B------:R-:W-:Y:S01]  /*0930*/  IMAD R15, R21, UR7, R14 ;  /* 0x00000007150f7c24 */ /* 0x000fe2000f8e020e */
[----:B------:R-:W-:Y:S01]  /*0940*/  R2UR UR7, R7 ;  /* 0x00000000070772ca */ /* 0x000fe200000e0000 */
[----:B------:R-:W-:-:S03]  /*0950*/  IMAD.WIDE.U32 R10, R21, UR6, R10 ;  /* 0x00000006150a7c25 */ /* 0x000fc6000f8e000a */
[----:B------:R-:W-:Y:S01]  /*0960*/  IADD3 R29, PT, PT, R15, R13, RZ ;  /* 0x0000000d0f1d7210 */ /* 0x000fe20007ffe0ff */
[----:B------:R-:W-:Y:S01]  /*0970*/  IMAD.WIDE.U32 R8, R21, UR6, R8 ;  /* 0x0000000615087c25 */ /* 0x000fe2000f8e0008 */
[----:B------:R-:W-:Y:S02]  /*0980*/  R2UR UR6, R6 ;  /* 0x00000000060672ca */ /* 0x000fe400000e0000 */
[----:B------:R-:W-:Y:S01]  /*0990*/  LEA.HI R28, P1, R29, R12, RZ, 0x1 ;  /* 0x0000000c1d1c7211 */ /* 0x000fe200078308ff */
[C---:B------:R-:W-:Y:S02]  /*09a0*/  IMAD.IADD R13, R15.reuse, 0x1, R11 ;  /* 0x000000010f0d7824 */ /* 0x040fe400078e020b */
[----:B------:R-:W-:Y:S01]  /*09b0*/  IMAD.IADD R15, R15, 0x1, R9 ;  /* 0x000000010f0f7824 */ /* 0x000fe200078e0209 */
[----:B------:R-:W-:Y:S02]  /*09c0*/  IADD3 R9, P2, PT, R12, 0x200, RZ ;  /* 0x000002000c097810 */ /* 0x000fe40007f5e0ff */
[----:B------:R-:W-:-:S02]  /*09d0*/  LEA.HI R10, P3, R13, R10, RZ, 0x1 ;  /* 0x0000000a0d0a7211 */ /* 0x000fc400078708ff */
[----:B------:R-:W-:Y:S01]  /*09e0*/  LEA.HI R8, P4, R15, R8, RZ, 0x1 ;  /* 0x000000080f087211 */ /* 0x000fe200078908ff */
[----:B------:R-:W-:Y:S01]  /*09f0*/  IMAD.X R12, RZ, RZ, R29, P2 ;  /* 0x000000ffff0c7224 */ /* 0x000fe200010e061d */
[----:B------:R-:W-:Y:S01]  /*0a00*/  IADD3.X R29, PT, PT, RZ, R29, RZ, P1, !PT ;  /* 0x0000001dff1d7210 */ /* 0x000fe20000ffe4ff */
[----:B------:R-:W-:Y:S01]  /*0a10*/  IMAD.X R13, RZ, RZ, R13, P3 ;  /* 0x000000ffff0d7224 */ /* 0x000fe200018e060d */
[----:B------:R-:W-:Y:S01]  /*0a20*/  IADD3.X R15, PT, PT, RZ, R15, RZ, P4, !PT ;  /* 0x0000000fff0f7210 */ /* 0x000fe200027fe4ff */
[----:B------:R-:W-:Y:S01]  /*0a30*/  IMAD.SHL.U32 R14, R8, 0x4, RZ ;  /* 0x00000004080e7824 */ /* 0x000fe200078e00ff */
[----:B------:R-:W-:Y:S02]  /*0a40*/  LEA.HI R9, P1, R12, R9, RZ, 0x1 ;  /* 0x000000090c097211 */ /* 0x000fe400078308ff */
[C---:B------:R-:W-:Y:S01]  /*0a50*/  SHF.L.U64.HI R29, R28.reuse, 0x2, R29 ;  /* 0x000000021c1d7819 */ /* 0x040fe2000001021d */
[----:B------:R-:W-:Y:S01]  /*0a60*/  IMAD.SHL.U32 R28, R28, 0x4, RZ ;  /* 0x000000041c1c7824 */ /* 0x000fe200078e00ff */
[----:B------:R-:W-:Y:S01]  /*0a70*/  SHF.L.U64.HI R15, R8, 0x2, R15 ;  /* 0x00000002080f7819 */ /* 0x000fe2000001020f */
[----:B------:R-:W-:Y:S01]  /*0a80*/  IMAD.X R12, RZ, RZ, R12, P1 ;  /* 0x000000ffff0c7224 */ /* 0x000fe200008e060c */
[----:B------:R-:W-:-:S02]  /*0a90*/  SHF.L.U64.HI R13, R10, 0x2, R13 ;  /* 0x000000020a0d7819 */ /* 0x000fc4000001020d */
[----:B------:R-:W-:Y:S02]  /*0aa0*/  LOP3.LUT R8, R28, 0xfffffff8, RZ, 0xc0, !PT ;  /* 0xfffffff81c087812 */ /* 0x000fe400078ec0ff */
[C---:B------:R-:W-:Y:S01]  /*0ab0*/  SHF.L.U64.HI R11, R9.reuse, 0x2, R12 ;  /* 0x00000002090b7819 */ /* 0x040fe2000001020c */
[----:B------:R-:W-:Y:S01]  /*0ac0*/  IMAD.SHL.U32 R9, R9, 0x4, RZ ;  /* 0x0000000409097824 */ /* 0x000fe200078e00ff */
[----:B------:R-:W-:Y:S01]  /*0ad0*/  IADD3 R8, P1, PT, R8, UR4, RZ ;  /* 0x0000000408087c10 */ /* 0x000fe2000ff3e0ff */
[----:B------:R-:W-:Y:S01]  /*0ae0*/  IMAD.SHL.U32 R12, R10, 0x4, RZ ;  /* 0x000000040a0c7824 */ /* 0x000fe200078e00ff */
[----:B------:R-:W-:Y:S02]  /*0af0*/  LOP3.LUT R14, R14, 0xfffffff8, RZ, 0xc0, !PT ;  /* 0xfffffff80e0e7812 */ /* 0x000fe400078ec0ff */
[----:B------:R-:W-:Y:S02]  /*0b00*/  LOP3.LUT R10, R9, 0xfffffff8, RZ, 0xc0, !PT ;  /* 0xfffffff8090a7812 */ /* 0x000fe400078ec0ff */
[----:B------:R-:W-:-:S02]  /*0b10*/  LOP3.LUT R12, R12, 0xfffffff8, RZ, 0xc0, !PT ;  /* 0xfffffff80c0c7812 */ /* 0x000fc400078ec0ff */
[----:B------:R-:W-:Y:S02]  /*0b20*/  IADD3 R10, P2, PT, R10, UR4, RZ ;  /* 0x000000040a0a7c10 */ /* 0x000fe4000ff5e0ff */
[----:B------:R-:W-:Y:S02]  /*0b30*/  IADD3 R12, P3, PT, R12, UR4, RZ ;  /* 0x000000040c0c7c10 */ /* 0x000fe4000ff7e0ff */
[----:B------:R-:W-:Y:S02]  /*0b40*/  IADD3.X R9, PT, PT, R29, UR5, RZ, P1, !PT ;  /* 0x000000051d097c10 */ /* 0x000fe40008ffe4ff */
[----:B------:R-:W-:Y:S02]  /*0b50*/  IADD3 R14, P4, PT, R14, UR4, RZ ;  /* 0x000000040e0e7c10 */ /* 0x000fe4000ff9e0ff */
[----:B------:R-:W-:Y:S02]  /*0b60*/  IADD3.X R11, PT, PT, R11, UR5, RZ, P2, !PT ;  /* 0x000000050b0b7c10 */ /* 0x000fe400097fe4ff */
[----:B------:R-:W-:Y:S01]  /*0b70*/  IADD3.X R13, PT, PT, R13, UR5, RZ, P3, !PT ;  /* 0x000000050d0d7c10 */ /* 0x000fe20009ffe4ff */
[----:B------:R-:W2:Y:S01]  /*0b80*/  LDG.E.64 R8, desc[UR6][R8.64] ;  /* 0x0000000608087981 */ /* 0x000ea2000c1e1b00 */
[----:B------:R-:W-:-:S03]  /*0b90*/  IADD3.X R15, PT, PT, R15, UR5, RZ, P4, !PT ;  /* 0x000000050f0f7c10 */ /* 0x000fc6000a7fe4ff */
[----:B------:R-:W3:Y:S04]  /*0ba0*/  LDG.E.64 R10, desc[UR8][R10.64] ;  /* 0x000000080a0a7981 */ /* 0x000ee8000c1e1b00 */
[----:B------:R-:W4:Y:S04]  /*0bb0*/  LDG.E.64 R12, desc[UR10][R12.64] ;  /* 0x0000000a0c0c7981 */ /* 0x000f28000c1e1b00 */
[----:B------:R-:W5:Y:S01]  /*0bc0*/  LDG.E.64 R14, desc[UR12][R14.64] ;  /* 0x0000000c0e0e7981 */ /* 0x000f62000c1e1b00 */
[----:B------:R-:W-:-:S05]  /*0bd0*/  LEA R29, R0, R3, 0x2 ;  /* 0x00000003001d7211 */ /* 0x000fca00078e10ff */
[----:B------:R-:W-:Y:S02]  /*0be0*/  IMAD R28, R19, 0x4, R29 ;  /* 0x00000004131c7824 */ /* 0x000fe400078e021d */
[----:B------:R-:W-:-:S05]  /*0bf0*/  VIADD R0, R0, 0x400 ;  /* 0x0000040000007836 */ /* 0x000fca0000000000 */
[----:B------:R-:W-:Y:S01]  /*0c00*/  ISETP.GE.AND P1, PT, R0, R19, PT ;  /* 0x000000130000720c */ /* 0x000fe20003f26270 */
[----:B--2---:R0:W-:Y:S04]  /*0c10*/  STS [R29], R8 ;  /* 0x000000081d007388 */ /* 0x0041e80000000800 */
[----:B------:R0:W-:Y:S04]  /*0c20*/  STS [R28], R9 ;  /* 0x000000091c007388 */ /* 0x0001e80000000800 */
[----:B---3--:R0:W-:Y:S04]  /*0c30*/  STS [R29+0x400], R10 ;  /* 0x0004000a1d007388 */ /* 0x0081e80000000800 */
[----:B------:R0:W-:Y:S04]  /*0c40*/  STS [R28+0x400], R11 ;  /* 0x0004000b1c007388 */ /* 0x0001e80000000800 */
[----:B----4-:R0:W-:Y:S04]  /*0c50*/  STS [R29+0x800], R12 ;  /* 0x0008000c1d007388 */ /* 0x0101e80000000800 */
[----:B------:R0:W-:Y:S04]  /*0c60*/  STS [R28+0x800], R13 ;  /* 0x0008000d1c007388 */ /* 0x0001e80000000800 */
[----:B-----5:R0:W-:Y:S04]  /*0c70*/  STS [R29+0xc00], R14 ;  /* 0x000c000e1d007388 */ /* 0x0201e80000000800 */
[----:B------:R0:W-:Y:S01]  /*0c80*/  STS [R28+0xc00], R15 ;  /* 0x000c000f1c007388 */ /* 0x0001e20000000800 */
[----:B------:R-:W-:-:S04]  /*0c90*/  FMNMX3 R5, R5, R8, R9, !PT ;  /* 0x0000000805057276 */ /* 0x000fc80007800009 */
[----:B------:R-:W-:-:S04]  /*0ca0*/  FMNMX3 R5, R5, R10, R11, !PT ;  /* 0x0000000a05057276 */ /* 0x000fc8000780000b */
[----:B------:R-:W-:-:S04]  /*0cb0*/  FMNMX3 R5, R5, R12, R13, !PT ;  /* 0x0000000c05057276 */ /* 0x000fc8000780000d */
[----:B------:R-:W-:Y:S01]  /*0cc0*/  FMNMX3 R5, R5, R14, R15, !PT ;  /* 0x0000000e05057276 */ /* 0x000fe2000780000f */
[----:B0-----:R-:W-:Y:S06]  /*0cd0*/  @!P1 BRA `(.L_x_17289) ;  /* 0xfffffff800d89947 */ /* 0x001fec000383ffff */
.L_x_17286:
[----:B------:R-:W-:Y:S05]  /*0ce0*/  BSYNC.RECONVERGENT B0 ;  /* 0x0000000000007941 */ /* 0x000fea0003800200 */
.L_x_17285:
        /* <DEDUP_REMOVED lines=9> */
[----:B------:R-:W3:Y:S02]  /*0d80*/  SHFL.DOWN PT, R14, R5, 0x1, 0x1f ;  /* 0x08201f00050e7f89 */ /* 0x000ee400000e0000 */
[----:B---3--:R-:W-:-:S05]  /*0d90*/  @!P3 FMNMX R5, R14, R5, !PT ;  /* 0x000000050e05b209 */ /* 0x008fca0007800000 */
[----:B------:R-:W3:Y:S02]  /*0da0*/  SHFL.DOWN PT, R14, R5, 0x2, 0x1f ;  /* 0x08401f00050e7f89 */ /* 0x000ee400000e0000 */
[----:B---3--:R-:W-:-:S05]  /*0db0*/  @!P2 FMNMX R5, R5, R14, !PT ;  /* 0x0000000e0505a209 */ /* 0x008fca0007800000 */
[----:B------:R-:W3:Y:S02]  /*0dc0*/  SHFL.DOWN PT, R14, R5, 0x4, 0x1f ;  /* 0x08801f00050e7f89 */ /* 0x000ee400000e0000 */
[----:B---3--:R-:W-:-:S05]  /*0dd0*/  @!P1 FMNMX R5, R5, R14, !PT ;  /* 0x0000000e05059209 */ /* 0x008fca0007800000 */
[----:B------:R-:W3:Y:S02]  /*0de0*/  SHFL.DOWN PT, R14, R5, 0x8, 0x1f ;  /* 0x09001f00050e7f89 */ /* 0x000ee400000e0000 */
[----:B---3--:R-:W-:-:S04]  /*0df0*/  FMNMX R3, R5, R14, !PT ;  /* 0x0000000e05037209 */ /* 0x008fc80007800000 */
[----:B------:R-:W-:-:S05]  /*0e00*/  FSEL R0, R5, R3, P4 ;  /* 0x0000000305007208 */ /* 0x000fca0002000000 */
[----:B------:R3:W4:Y:S02]  /*0e10*/  SHFL.DOWN PT, R14, R0, 0x10, 0x1f ;  /* 0x0a001f00000e7f89 */ /* 0x00072400000e0000 */
.L_x_17340:
[----:B------:R-:W0:Y:S01]  /*0e20*/  S2R R5, SR_CgaCtaId ;  /* 0x0000000000057919 */ /* 0x000e220000008800 */
[----:B------:R-:W-:Y:S01]  /*0e30*/  PLOP3.LUT P4, PT, PT, PT, PT, 0x8, 0x80 ;  /* 0x000000000080781c */ /* 0x000fe20003f8e170 */
[----:B------:R-:W-:-:S12]  /*0e40*/  @P5 BRA `(.L_x_17291) ;  /* 0x0000000000105947 */ /* 0x000fd80003800000 */
[----:B------:R-:W-:Y:S02]  /*0e50*/  ISETP.NE.AND P5, PT, R26, RZ, PT ;  /* 0x000000ff1a00720c */ /* 0x000fe40003fa5270 */
[----:B---34-:R-:W-:-:S11]  /*0e60*/  FMNMX R0, R3, R14, !PT ;  /* 0x0000000e03007209 */ /* 0x018fd60007800000 */
[----:B------:R3:W-:Y:S01]  /*0e70*/  @!P5 STS [R17+0x8], R0 ;  /* 0x000008001100d388 */ /* 0x0007e20000000800 */
[----:B------:R-:W-:-:S13]  /*0e80*/  @!P5 PLOP3.LUT P4, PT, PT, PT, PT, 0x80, 0x8 ;  /* 0x000000000008d81c */ /* 0x000fda0003f8f070 */
.L_x_17291:
[----:B------:R-:W-:Y:S01]  /*0e90*/  ISETP.NE.AND P5, PT, R2, RZ, PT ;  /* 0x000000ff0200720c */ /* 0x000fe20003fa5270 */
[----:B------:R-:W-:Y:S05]  /*0ea0*/  WARPSYNC.ALL ;  /* 0x0000000000007948 */ /* 0x000fea0003800000 */
[----:B------:R-:W-:Y:S06]  /*0eb0*/  BAR.SYNC.DEFER_BLOCKING 0x0 ;  /* 0x0000000000007b1d */ /* 0x000fec0000010000 */
[----:B------:R-:W-:Y:S04]  /*0ec0*/  BSSY.RECONVERGENT B0, `(.L_x_17292) ;  /* 0x000000d000007945 */ /* 0x000fe80003800200 */
[----:B------:R-:W-:Y:S05]  /*0ed0*/  @P5 BRA `(.L_x_17293) ;  /* 0x00000000002c5947 */ /* 0x000fea0003800000 */
[----:B------:R-:W5:Y:S01]  /*0ee0*/  S2UR UR5, SR_CgaCtaId ;  /* 0x00000000000579c3 */ /* 0x000f620000008800 */
[----:B------:R-:W-:Y:S02]  /*0ef0*/  UMOV UR4, 0x400 ;  /* 0x0000040000047882 */ /* 0x000fe40000000000 */
[----:B-----5:R-:W-:-:S09]  /*0f00*/  ULEA UR4, UR5, UR4, 0x18 ;  /* 0x0000000405047291 */ /* 0x020fd2000f8ec0ff */
[----:B------:R-:W-:Y:S04]  /*0f10*/  LDS R3, [UR4+0xc] ;  /* 0x00000c04ff037984 */ /* 0x000fe80008000800 */
[----:B--2---:R-:W2:Y:S04]  /*0f20*/  LDS.128 R8, [UR4+0x10] ;  /* 0x00001004ff087984 */ /* 0x004ea80008000c00 */
[----:B01----:R-:W0:Y:S01]  /*0f30*/  LDS.64 R12, [UR4+0x20] ;  /* 0x00002004ff0c7984 */ /* 0x003e220008000a00 */
[----:B--2---:R-:W-:-:S04]  /*0f40*/  FMNMX3 R3, R0, R3, R8, !PT ;  /* 0x0000000300037276 */ /* 0x004fc80007800008 */
[----:B------:R-:W-:-:S04]  /*0f50*/  FMNMX3 R3, R3, R9, R10, !PT ;  /* 0x0000000903037276 */ /* 0x000fc8000780000a */
[----:B0-----:R-:W-:-:S04]  /*0f60*/  FMNMX3 R12, R3, R11, R12, !PT ;  /* 0x0000000b030c7276 */ /* 0x001fc8000780000c */
[----:B------:R-:W-:-:S05]  /*0f70*/  FMNMX R12, R12, R13, !PT ;  /* 0x0000000d0c0c7209 */ /* 0x000fca0007800000 */
[----:B------:R0:W-:Y:S02]  /*0f80*/  STS [UR4+0x2c], R12 ;  /* 0x00002c0cff007988 */ /* 0x0001e40008000804 */
.L_x_17293:
[----:B------:R-:W-:Y:S05]  /*0f90*/  BSYNC.RECONVERGENT B0 ;  /* 0x0000000000007941 */ /* 0x000fea0003800200 */
.L_x_17292:
[----:B------:R-:W5:Y:S01]  /*0fa0*/  LDCU.64 UR4, c[0x0][0x3a8] ;  /* 0x00007500ff0477ac */ /* 0x000f620008000a00 */
[----:B---3--:R-:W-:Y:S01]  /*0fb0*/  MOV R0, 0x400 ;  /* 0x0000040000007802 */ /* 0x008fe20000000f00 */
[----:B------:R-:W-:Y:S01]  /*0fc0*/  BSSY.RECONVERGENT B0, `(.L_x_17294) ;  /* 0x000007b000007945 */ /* 0x000fe20003800200 */
[----:B--2---:R-:W-:Y:S02]  /*0fd0*/  IMAD.MOV.U32 R8, RZ, RZ, RZ ;  /* 0x000000ffff087224 */ /* 0x004fe400078e00ff */
[----:B0-----:R-:W-:Y:S01]  /*0fe0*/  LEA R3, R5, R0, 0x18 ;  /* 0x0000000005037211 */ /* 0x001fe200078ec0ff */
[----:B------:R-:W-:Y:S01]  /*0ff0*/  BAR.SYNC.DEFER_BLOCKING 0x0 ;  /* 0x0000000000007b1d */ /* 0x000fe20000010000 */
[----:B-----5:R-:W-:-:S04]  /*1000*/  ISETP.GE.U32.AND P6, PT, R2, UR4, PT ;  /* 0x0000000402007c0c */ /* 0x020fc8000bfc6070 */
[----:B------:R-:W-:-:S13]  /*1010*/  ISETP.GE.AND.EX P6, PT, RZ, UR5, PT, P6 ;  /* 0x00000005ff007c0c */ /* 0x000fda000bfc6360 */
[----:B------:R-:W-:Y:S05]  /*1020*/  @P6 BRA `(.L_x_17295) ;  /* 0x0000000400d06947 */ /* 0x000fea0003800000 */
[----:B------:R0:W2:Y:S01]  /*1030*/  LDS R0, [R3+0x2c] ;  /* 0x00002c0003007984 */ /* 0x0000a20000000800 */
[----:B------:R-:W-:Y:S01]  /*1040*/  ISETP.NE.U32.AND P6, PT, R27, 0x300, PT ;  /* 0x000003001b00780c */ /* 0x000fe20003fc5070 */
[----:B------:R-:W-:Y:S01]  /*1050*/  BSSY.RECONVERGENT B1, `(.L_x_17296) ;  /* 0x0000034000017945 */ /* 0x000fe20003800200 */
[----:B------:R-:W-:Y:S02]  /*1060*/  HFMA2 R8, -RZ, RZ, 0, 0 ;  /* 0x00000000ff087431 */ /* 0x000fe400000001ff */
[----:B------:R-:W-:Y:S01]  /*1070*/  IMAD.MOV.U32 R9, RZ, RZ, R2 ;  /* 0x000000ffff097224 */ /* 0x000fe200078e0002 */
[----:B------:R-:W-:-:S13]  /*1080*/  ISETP.NE.AND.EX P6, PT, RZ, RZ, PT, P6 ;  /* 0x000000ffff00720c */ /* 0x000fda0003fc5360 */
[----:B0-----:R-:W-:Y:S05]  /*1090*/  @!P6 BRA `(.L_x_17297) ;  /* 0x0000000000bce947 */ /* 0x001fea0003800000 */
[----:B------:R-:W2:Y:S01]  /*10a0*/  LDS R9, [R25] ;  /* 0x0000000019097984 */ /* 0x000ea20000000800 */
[----:B----4-:R-:W-:Y:S01]  /*10b0*/  IMAD.MOV.U32 R14, RZ, RZ, 0x3bbb989d ;  /* 0x3bbb989dff0e7424 */ /* 0x010fe200078e00ff */
        /* <DEDUP_REMOVED lines=34> */
[----:B---3--:R-:W-:-:S04]  /*12e0*/  FFMA.SAT R10, R9, R14, 0.5 ;  /* 0x3f000000090a7423 */ /* 0x008fc8000000200e */
[----:B------:R-:W-:-:S04]  /*12f0*/  FFMA.RM R10, R10, R11, 12582913 ;  /* 0x4b4000010a0a7423 */ /* 0x000fc8000000400b */
[C---:B------:R-:W-:Y:S01]  /*1300*/  FADD R12, R10.reuse, -12583039 ;  /* 0xcb40007f0a0c7421 */ /* 0x040fe20000000000 */
[----:B------:R-:W-:-:S03]  /*1310*/  SHF.L.U32 R10, R10, 0x17, RZ ;  /* 0x000000170a0a7819 */ /* 0x000fc600000006ff */
[----:B------:R-:W-:-:S04]  /*1320*/  FFMA R12, R9, 1.4426950216293334961, -R12 ;  /* 0x3fb8aa3b090c7823 */ /* 0x000fc8000000080c */
[----:B------:R-:W-:-:S04]  /*1330*/  FFMA R12, R9, 1.925963033500011079e-08, R12 ;  /* 0x32a57060090c7823 */ /* 0x000fc8000000000c */
[----:B------:R-:W0:Y:S02]  /*1340*/  MUFU.EX2 R9, R12 ;  /* 0x0000000c00097308 */ /* 0x000e240000000800 */
[----:B0-----:R-:W-:Y:S01]  /*1350*/  FMUL R10, R10, R9 ;  /* 0x000000090a0a7220 */ /* 0x001fe20000400000 */
[----:B------:R-:W-:-:S03]  /*1360*/  VIADD R9, R2, 0x300 ;  /* 0x0000030002097836 */ /* 0x000fc60000000000 */
[----:B------:R-:W-:Y:S01]  /*1370*/  FADD R8, R8, R10 ;  /* 0x0000000a08087221 */ /* 0x000fe20000000000 */
[----:B------:R0:W-:Y:S06]  /*1380*/  STS [R25+0x800], R10 ;  /* 0x0008000a19007388 */ /* 0x0001ec0000000800 */
.L_x_17297:
[----:B------:R-:W-:Y:S05]  /*1390*/  BSYNC.RECONVERGENT B1 ;  /* 0x0000000000017941 */ /* 0x000fea0003800200 */
.L_x_17296:
[----:B------:R-:W-:-:S04]  /*13a0*/  ISETP.GE.U32.AND P6, PT, R16, 0x300, PT ;  /* 0x000003001000780c */ /* 0x000fc80003fc6070 */
[----:B------:R-:W-:-:S13]  /*13b0*/  ISETP.GE.U32.AND.EX P6, PT, R20, RZ, PT, P6 ;  /* 0x000000ff1400720c */ /* 0x000fda0003fc6160 */
[----:B------:R-:W-:Y:S05]  /*13c0*/  @!P6 BRA `(.L_x_17295) ;  /* 0x0000000000e8e947 */ /* 0x000fea0003800000 */
[----:B0--3--:R-:W-:-:S05]  /*13d0*/  MOV R10, 0x400 ;  /* 0x00000400000a7802 */ /* 0x009fca0000000f00 */
[----:B------:R-:W-:-:S05]  /*13e0*/  VIADD R10, R10, 0x60 ;  /* 0x000000600a0a7836 */ /* 0x000fca0000000000 */
[----:B------:R-:W-:-:S07]  /*13f0*/  LEA R10, R5, R10, 0x18 ;  /* 0x0000000a050a7211 */ /* 0x000fce00078ec0ff */
.L_x_17298:
[C---:B0-----:R-:W-:Y:S01]  /*1400*/  IMAD R5, R9.reuse, 0x4, R10 ;  /* 0x0000000409057824 */ /* 0x041fe200078e020a */
[----:B------:R-:W-:Y:S01]  /*1410*/  MOV R32, 0x3bbb989d ;  /* 0x3bbb989d00207802 */ /* 0x000fe20000000f00 */
[----:B------:R-:W-:Y:S02]  /*1420*/  IMAD.MOV.U32 R33, RZ, RZ, 0x437c0000 ;  /* 0x437c0000ff217424 */ /* 0x000fe400078e00ff */
[----:B------:R-:W-:Y:S01]  /*1430*/  VIADD R9, R9, 0x400 ;  /* 0x0000040009097836 */ /* 0x000fe20000000000 */
[----:B------:R-:W2:Y:S04]  /*1440*/  LDS R11, [R5] ;  /* 0x00000000050b7984 */ /* 0x000ea80000000800 */
[----:B-1----:R-:W0:Y:S01]  /*1450*/  LDS R13, [R5+0x400] ;  /* 0x00040000050d7984 */ /* 0x002e220000000800 */
[----:B------:R-:W-:-:S03]  /*1460*/  ISETP.GE.U32.AND P6, PT, R9, UR4, PT ;  /* 0x0000000409007c0c */ /* 0x000fc6000bfc6070 */
[----:B------:R-:W1:Y:S01]  /*1470*/  LDS R29, [R5+0x800] ;  /* 0x00080000051d7984 */ /* 0x000e620000000800 */
[----:B------:R-:W-:-:S03]  /*1480*/  ISETP.GE.U32.AND.EX P6, PT, RZ, UR5, PT, P6 ;  /* 0x00000005ff007c0c */ /* 0x000fc6000bfc6160 */
[----:B------:R-:W3:Y:S01]  /*1490*/  LDS R31, [R5+0xc00] ;  /* 0x000c0000051f7984 */ /* 0x000ee20000000800 */
[C---:B--2---:R-:W-:Y:S01]  /*14a0*/  FADD R11, -R0.reuse, R11 ;  /* 0x0000000b000b7221 */ /* 0x044fe20000000100 */
[----:B0-----:R-:W-:-:S03]  /*14b0*/  FADD R13, -R0, R13 ;  /* 0x0000000d000d7221 */ /* 0x001fc60000000100 */
[-C--:B------:R-:W-:Y:S01]  /*14c0*/  FFMA.SAT R12, R11, R32.reuse, 0.5 ;  /* 0x3f0000000b0c7423 */ /* 0x080fe20000002020 */
[----:B----4-:R-:W-:-:S03]  /*14d0*/  FFMA.SAT R14, R13, R32, 0.5 ;  /* 0x3f0000000d0e7423 */ /* 0x010fc60000002020 */
[-C--:B------:R-:W-:Y:S01]  /*14e0*/  FFMA.RM R12, R12, R33.reuse, 12582913 ;  /* 0x4b4000010c0c7423 */ /* 0x080fe20000004021 */
[----:B-1----:R-:W-:Y:S01]  /*14f0*/  FADD R29, -R0, R29 ;  /* 0x0000001d001d7221 */ /* 0x002fe20000000100 */
[----:B------:R-:W-:Y:S02]  /*1500*/  FFMA.RM R15, R14, R33, 12582913 ;  /* 0x4b4000010e0f7423 */ /* 0x000fe40000004021 */
[----:B------:R-:W-:Y:S01]  /*1510*/  FADD R14, R12, -12583039 ;  /* 0xcb40007f0c0e7421 */ /* 0x000fe20000000000 */
[----:B---3--:R-:W-:Y:S01]  /*1520*/  FADD R31, -R0, R31 ;  /* 0x0000001f001f7221 */ /* 0x008fe20000000100 */
[----:B------:R-:W-:Y:S02]  /*1530*/  IMAD.SHL.U32 R12, R12, 0x800000, RZ ;  /* 0x008000000c0c7824 */ /* 0x000fe400078e00ff */
[----:B------:R-:W-:Y:S01]  /*1540*/  FADD R28, R15, -12583039 ;  /* 0xcb40007f0f1c7421 */ /* 0x000fe20000000000 */
[----:B------:R-:W-:Y:S01]  /*1550*/  FFMA R14, R11, 1.4426950216293334961, -R14 ;  /* 0x3fb8aa3b0b0e7823 */ /* 0x000fe2000000080e */
[----:B------:R-:W-:-:S02]  /*1560*/  IMAD.SHL.U32 R15, R15, 0x800000, RZ ;  /* 0x008000000f0f7824 */ /* 0x000fc400078e00ff */
[----:B------:R-:W-:Y:S01]  /*1570*/  FFMA R28, R13, 1.4426950216293334961, -R28 ;  /* 0x3fb8aa3b0d1c7823 */ /* 0x000fe2000000081c */
[----:B------:R-:W-:Y:S01]  /*1580*/  FFMA R14, R11, 1.925963033500011079e-08, R14 ;  /* 0x32a570600b0e7823 */ /* 0x000fe2000000000e */
[-C--:B------:R-:W-:Y:S01]  /*1590*/  FFMA.SAT R11, R29, R32.reuse, 0.5 ;  /* 0x3f0000001d0b7423 */ /* 0x080fe20000002020 */
[----:B------:R-:W-:Y:S01]  /*15a0*/  FFMA.SAT R32, R31, R32, 0.5 ;  /* 0x3f0000001f207423 */ /* 0x000fe20000002020 */
[----:B------:R-:W-:Y:S02]  /*15b0*/  FFMA R28, R13, 1.925963033500011079e-08, R28 ;  /* 0x32a570600d1c7823 */ /* 0x000fe4000000001c */
[-C--:B------:R-:W-:Y:S01]  /*15c0*/  FFMA.RM R13, R11, R33.reuse, 12582913 ;  /* 0x4b4000010b0d7423 */ /* 0x080fe20000004021 */
[----:B------:R-:W-:Y:S01]  /*15d0*/  FFMA.RM R32, R32, R33, 12582913 ;  /* 0x4b40000120207423 */ /* 0x000fe20000004021 */
[----:B------:R-:W0:Y:S02]  /*15e0*/  MUFU.EX2 R11, R14 ;  /* 0x0000000e000b7308 */ /* 0x000e240000000800 */
[C---:B------:R-:W-:Y:S01]  /*15f0*/  FADD R30, R13.reuse, -12583039 ;  /* 0xcb40007f0d1e7421 */ /* 0x040fe20000000000 */
[C---:B------:R-:W-:Y:S01]  /*1600*/  FADD R34, R32.reuse, -12583039 ;  /* 0xcb40007f20227421 */ /* 0x040fe20000000000 */
[----:B------:R-:W-:Y:S01]  /*1610*/  SHF.L.U32 R13, R13, 0x17, RZ ;  /* 0x000000170d0d7819 */ /* 0x000fe200000006ff */
[----:B------:R-:W-:-:S02]  /*1620*/  IMAD.SHL.U32 R32, R32, 0x800000, RZ ;  /* 0x0080000020207824 */ /* 0x000fc400078e00ff */
        /* <DEDUP_REMOVED lines=20> */
.L_x_17295:
[----:B------:R-:W-:Y:S05]  /*1770*/  BSYNC.RECONVERGENT B0 ;  /* 0x0000000000007941 */ /* 0x000fea0003800200 */
.L_x_17294:
[----:B0-----:R-:W-:Y:S01]  /*1780*/  IMAD.MOV.U32 R5, RZ, RZ, R8 ;  /* 0x000000ffff057224 */ /* 0x001fe200078e0008 */
[----:B------:R-:W-:Y:S01]  /*1790*/  ISETP.GT.AND P6, PT, R26, 0xf, PT ;  /* 0x0000000f1a00780c */ /* 0x000fe20003fc4270 */
        /* <DEDUP_REMOVED lines=17> */
[----:B-1----:R-:W1:Y:S01]  /*18b0*/  LDS.64 R12, [R3+0x50] ;  /* 0x00005000030c7984 */ /* 0x002e620000000a00 */
[----:B0-----:R-:W-:-:S04]  /*18c0*/  FADD R5, R5, R0 ;  /* 0x0000000005057221 */ /* 0x001fc80000000000 */
[----:B--2---:R-:W-:-:S04]  /*18d0*/  FADD R8, R5, R8 ;  /* 0x0000000805087221 */ /* 0x004fc80000000000 */
[----:B------:R-:W-:-:S04]  /*18e0*/  FADD R9, R8, R9 ;  /* 0x0000000908097221 */ /* 0x000fc80000000000 */
[----:B------:R-:W-:-:S04]  /*18f0*/  FADD R10, R9, R10 ;  /* 0x0000000a090a7221 */ /* 0x000fc80000000000 */
[----:B------:R-:W-:-:S04]  /*1900*/  FADD R11, R10, R11 ;  /* 0x0000000b0a0b7221 */ /* 0x000fc80000000000 */
[----:B-1----:R-:W-:-:S04]  /*1910*/  FADD R12, R11, R12 ;  /* 0x0000000c0b0c7221 */ /* 0x002fc80000000000 */
[----:B------:R-:W-:-:S05]  /*1920*/  FADD R12, R12, R13 ;  /* 0x0000000d0c0c7221 */ /* 0x000fca0000000000 */
[----:B------:R2:W-:Y:S02]  /*1930*/  STS [R3+0x5c], R12 ;  /* 0x00005c0c03007388 */ /* 0x0005e40000000800 */
.L_x_17300:
[----:B------:R-:W-:Y:S05]  /*1940*/  BSYNC.RECONVERGENT B0 ;  /* 0x0000000000007941 */ /* 0x000fea0003800200 */
.L_x_17299:
        /* <DEDUP_REMOVED lines=8> */
[----:B------:R-:W-:Y:S02]  /*19d0*/  MOV R30, R2 ;  /* 0x00000002001e7202 */ /* 0x000fe40000000f00 */
[----:B------:R-:W-:-:S04]  /*19e0*/  LOP3.LUT R5, R5, 0x3, RZ, 0xc0, !PT ;  /* 0x0000000305057812 */ /* 0x000fc800078ec0ff */
[----:B------:R-:W-:-:S13]  /*19f0*/  ISETP.NE.AND P0, PT, R5, RZ, PT ;  /* 0x000000ff0500720c */ /* 0x000fda0003f05270 */
[----:B------:R-:W-:Y:S05]  /*1a00*/  @!P0 BRA `(.L_x_17304) ;  /* 0x0000000800308947 */ /* 0x000fea0003800000 */
[----:B------:R-:W0:Y:S01]  /*1a10*/  LDS R0, [R25] ;  /* 0x0000000019007984 */ /* 0x000e220000000800 */
[----:B--2---:R-:W2:Y:S01]  /*1a20*/  MUFU.RCP R8, R3 ;  /* 0x0000000300087308 */ /* 0x004ea20000001000 */
[----:B------:R-:W-:Y:S01]  /*1a30*/  BSSY.RECONVERGENT B4, `(.L_x_17305) ;  /* 0x000000b000047945 */ /* 0x000fe20003800200 */
[----:B--2---:R-:W-:-:S04]  /*1a40*/  FFMA R9, -R3, R8, 1 ;  /* 0x3f80000003097423 */ /* 0x004fc80000000108 */
[----:B------:R-:W-:Y:S02]  /*1a50*/  FFMA R9, R8, R9, R8 ;  /* 0x0000000908097223 */ /* 0x000fe40000000008 */
[----:B0-----:R-:W0:Y:S02]  /*1a60*/  FCHK P0, R0, R3 ;  /* 0x0000000300007302 */ /* 0x001e240000000000 */
[----:B-1----:R-:W-:-:S04]  /*1a70*/  FFMA R12, R0, R9, RZ ;  /* 0x00000009000c7223 */ /* 0x002fc800000000ff */
[----:B------:R-:W-:-:S04]  /*1a80*/  FFMA R8, -R3, R12, R0 ;  /* 0x0000000c03087223 */ /* 0x000fc80000000100 */
[----:B------:R-:W-:Y:S01]  /*1a90*/  FFMA R12, R9, R8, R12 ;  /* 0x00000008090c7223 */ /* 0x000fe2000000000c */
[----:B0-----:R-:W-:Y:S06]  /*1aa0*/  @!P0 BRA `(.L_x_17306) ;  /* 0x00000000000c8947 */ /* 0x001fec0003800000 */
[----:B---3--:R-:W-:-:S07]  /*1ab0*/  MOV R10, 0x1ad0 ;  /* 0x00001ad0000a7802 */ /* 0x008fce0000000f00 */
[----:B----4-:R-:W-:Y:S05]  /*1ac0*/  CALL.REL.NOINC `($__internal_346_$__cuda_sm3x_div_rn_noftz_f32_slowpath) ;  /* 0x0000001400a47944 */ /* 0x010fea0003c00000 */
[----:B------:R-:W-:-:S07]  /*1ad0*/  IMAD.MOV.U32 R12, RZ, RZ, R0 ;  /* 0x000000ffff0c7224 */ /* 0x000fce00078e0000 */
.L_x_17306:
[----:B------:R-:W-:Y:S05]  /*1ae0*/  BSYNC.RECONVERGENT B4 ;  /* 0x0000000000047941 */ /* 0x000fea0003800200 */
.L_x_17305:
[----:B----4-:R-:W-:Y:S01]  /*1af0*/  IMAD R14, R19, 0x4, R25 ;  /* 0x00000004130e7824 */ /* 0x010fe200078e0219 */
[----:B------:R-:W0:Y:S01]  /*1b00*/  MUFU.RCP R0, R3 ;  /* 0x0000000300007308 */ /* 0x000e220000001000 */
[----:B------:R-:W-:Y:S03]  /*1b10*/  BSSY.RECONVERGENT B4, `(.L_x_17307) ;  /* 0x000000d000047945 */ /* 0x000fe60003800200 */
[----:B------:R-:W1:Y:S01]  /*1b20*/  LDS R8, [R14] ;  /* 0x000000000e087984 */ /* 0x000e620000000800 */
[----:B0-----:R-:W-:-:S04]  /*1b30*/  FFMA R9, -R3, R0, 1 ;  /* 0x3f80000003097423 */ /* 0x001fc80000000100 */
[----:B------:R-:W-:Y:S01]  /*1b40*/  FFMA R0, R0, R9, R0 ;  /* 0x0000000900007223 */ /* 0x000fe20000000000 */
[----:B-1----:R-:W0:Y:S03]  /*1b50*/  FCHK P0, R8, R3 ;  /* 0x0000000308007302 */ /* 0x002e260000000000 */
[----:B------:R-:W-:-:S04]  /*1b60*/  FFMA R13, R0, R8, RZ ;  /* 0x00000008000d7223 */ /* 0x000fc800000000ff */
[----:B---3--:R-:W-:-:S04]  /*1b70*/  FFMA R10, -R3, R13, R8 ;  /* 0x0000000d030a7223 */ /* 0x008fc80000000108 */
[----:B------:R-:W-:Y:S01]  /*1b80*/  FFMA R13, R0, R10, R13 ;  /* 0x0000000a000d7223 */ /* 0x000fe2000000000d */
[----:B0-----:R-:W-:Y:S06]  /*1b90*/  @!P0 BRA `(.L_x_17308) ;  /* 0x0000000000108947 */ /* 0x001fec0003800000 */
[----:B------:R-:W-:Y:S01]  /*1ba0*/  IMAD.MOV.U32 R0, RZ, RZ, R8 ;  /* 0x000000ffff007224 */ /* 0x000fe200078e0008 */
[----:B------:R-:W-:-:S07]  /*1bb0*/  MOV R10, 0x1bd0 ;  /* 0x00001bd0000a7802 */ /* 0x000fce0000000f00 */
[----:B------:R-:W-:Y:S05]  /*1bc0*/  CALL.REL.NOINC `($__internal_346_$__cuda_sm3x_div_rn_noftz_f32_slowpath) ;  /* 0x0000001400647944 */ /* 0x000fea0003c00000 */
[----:B------:R-:W-:-:S07]  /*1bd0*/  MOV R13, R0 ;  /* 0x00000000000d7202 */ /* 0x000fce0000000f00 */
.L_x_17308:
[----:B------:R-:W-:Y:S05]  /*1be0*/  BSYNC.RECONVERGENT B4 ;  /* 0x0000000000047941 */ /* 0x000fea0003800200 */
.L_x_17307:
[----:B------:R-:W0:Y:S01]  /*1bf0*/  LDCU.128 UR4, c[0x0][0x390] ;  /* 0x00007200ff0477ac */ /* 0x000e220008000c00 */
[C---:B------:R-:W-:Y:S02]  /*1c00*/  IMAD.SHL.U32 R8, R2.reuse, 0x2, RZ ;  /* 0x0000000202087824 */ /* 0x040fe400078e00ff */
        /* <DEDUP_REMOVED lines=16> */
[----:B------:R0:W-:Y:S10]  /*1d10*/  STG.E.64 desc[UR6][R10.64], R12 ;  /* 0x0000000c0a007986 */ /* 0x0001f4000c101b06 */
        /* <DEDUP_REMOVED lines=13> */
[----:B------:R-:W-:Y:S05]  /*1df0*/  CALL.REL.NOINC `($__internal_346_$__cuda_sm3x_div_rn_noftz_f32_slowpath) ;  /* 0x0000001000d87944 */ /* 0x000fea0003c00000 */
[----:B------:R-:W-:-:S07]  /*1e00*/  MOV R12, R0 ;  /* 0x00000000000c7202 */ /* 0x000fce0000000f00 */
.L_x_17310:
[----:B------:R-:W-:Y:S05]  /*1e10*/  BSYNC.RECONVERGENT B4 ;  /* 0x0000000000047941 */ /* 0x000fea0003800200 */
.L_x_17309:
        /* <DEDUP_REMOVED lines=13> */
[----:B------:R-:W-:-:S07]  /*1ef0*/  IMAD.MOV.U32 R13, RZ, RZ, R0 ;  /* 0x000000ffff0d7224 */ /* 0x000fce00078e0000 */
.L_x_17312:
[----:B------:R-:W-:Y:S05]  /*1f00*/  BSYNC.RECONVERGENT B4 ;  /* 0x0000000000047941 */ /* 0x000fea0003800200 */
.L_x_17311:
[----:B------:R-:W-:Y:S01]  /*1f10*/  IADD3 R0, P0, PT, R8, 0x200, RZ ;  /* 0x0000020008007810 */ /* 0x000fe20007f1e0ff */
[----:B------:R-:W0:Y:S01]  /*1f20*/  LDCU.64 UR4, c[0x0][0x390] ;  /* 0x00007200ff0477ac */ /* 0x000e220008000a00 */
[----:B------:R-:W-:Y:S01]  /*1f30*/  R2UR UR6, R6 ;  /* 0x00000000060672ca */ /* 0x000fe200000e0000 */
[----:B------:R-:W-:Y:S01]  /*1f40*/  IMAD.MOV.U32 R30, RZ, RZ, R22 ;  /* 0x000000ffff1e7224 */ /* 0x000fe200078e0016 */
[----:B------:R-:W-:Y:S01]  /*1f50*/  R2UR UR7, R7 ;  /* 0x00000000070772ca */ /* 0x000fe200000e0000 */
[----:B------:R-:W-:-:S05]  /*1f60*/  IMAD.X R11, RZ, RZ, R15, P0 ;  /* 0x000000ffff0b7224 */ /* 0x000fca00000e060f */
        /* <DEDUP_REMOVED lines=22> */
[----:B------:R-:W-:Y:S05]  /*20d0*/  CALL.REL.NOINC `($__internal_346_$__cuda_sm3x_div_rn_noftz_f32_slowpath) ;  /* 0x0000001000207944 */ /* 0x000fea0003c00000 */
[----:B------:R-:W-:-:S07]  /*20e0*/  IMAD.MOV.U32 R12, RZ, RZ, R0 ;  /* 0x000000ffff0c7224 */ /* 0x000fce00078e0000 */
.L_x_17314:
[----:B------:R-:W-:Y:S05]  /*20f0*/  BSYNC.RECONVERGENT B4 ;  /* 0x0000000000047941 */ /* 0x000fea0003800200 */
.L_x_17313:
        /* <DEDUP_REMOVED lines=14> */
.L_x_17316:
[----:B------:R-:W-:Y:S05]  /*21e0*/  BSYNC.RECONVERGENT B4 ;  /* 0x0000000000047941 */ /* 0x000fea0003800200 */
.L_x_17315:
[----:B------:R-:W-:Y:S01]  /*21f0*/  IADD3 R0, P0, PT, R8, 0x400, RZ ;  /* 0x0000040008007810 */ /* 0x000fe20007f1e0ff */
[----:B------:R-:W0:Y:S01]  /*2200*/  LDCU.64 UR4, c[0x0][0x390] ;  /* 0x00007200ff0477ac */ /* 0x000e220008000a00 */
[----:B------:R-:W-:Y:S01]  /*2210*/  R2UR UR6, R6 ;  /* 0x00000000060672ca */ /* 0x000fe200000e0000 */
[----:B------:R-:W-:Y:S01]  /*2220*/  VIADD R30, R2, 0x300 ;  /* 0x00000300021e7836 */ /* 0x000fe20000000000 */
[----:B------:R-:W-:Y:S01]  /*2230*/  R2UR UR7, R7 ;  /* 0x00000000070772ca */ /* 0x000fe200000e0000 */
[----:B------:R-:W-:-:S05]  /*2240*/  IMAD.X R5, RZ, RZ, R15, P0 ;  /* 0x000000ffff057224 */ /* 0x000fca00000e060f */
[----:B------:R-:W-:-:S04]  /*2250*/  LEA.HI R0, P0, R5, R0, RZ, 0x1 ;  /* 0x0000000005007211 */ /* 0x000fc800078108ff */
[----:B------:R-:W-:Y:S01]  /*2260*/  IADD3.X R5, PT, PT, RZ, R5, RZ, P0, !PT ;  /* 0x00000005ff057210 */ /* 0x000fe200007fe4ff */
[----:B------:R-:W-:-:S03]  /*2270*/  IMAD.SHL.U32 R8, R0, 0x4, RZ ;  /* 0x0000000400087824 */ /* 0x000fc600078e00ff */
[----:B------:R-:W-:Y:S02]  /*2280*/  SHF.L.U64.HI R0, R0, 0x2, R5 ;  /* 0x0000000200007819 */ /* 0x000fe40000010205 */
[----:B------:R-:W-:-:S04]  /*2290*/  LOP3.LUT R8, R8, 0xfffffff8, RZ, 0xc0, !PT ;  /* 0xfffffff808087812 */ /* 0x000fc800078ec0ff */
[----:B0-----:R-:W-:-:S04]  /*22a0*/  IADD3 R8, P0, PT, R8, UR4, RZ ;  /* 0x0000000408087c10 */ /* 0x001fc8000ff1e0ff */
[----:B------:R-:W-:-:S05]  /*22b0*/  IADD3.X R9, PT, PT, R0, UR5, RZ, P0, !PT ;  /* 0x0000000500097c10 */ /* 0x000fca00087fe4ff */
[----:B------:R0:W-:Y:S04]  /*22c0*/  STG.E.64 desc[UR6][R8.64], R12 ;  /* 0x0000000c08007986 */ /* 0x0001e8000c101b06 */
.L_x_17304:
[----:B------:R-:W-:Y:S05]  /*22d0*/  BSYNC.RECONVERGENT B3 ;  /* 0x0000000000037941 */ /* 0x000fea0003800200 */
.L_x_17303:
[----:B------:R-:W-:-:S13]  /*22e0*/  ISETP.GE.U32.AND P0, PT, R24, 0x300, PT ;  /* 0x000003001800780c */ /* 0x000fda0003f06070 */
[----:B------:R-:W-:Y:S05]  /*22f0*/  @!P0 BRA `(.L_x_17302) ;  /* 0x0000000800f48947 */ /* 0x000fea0003800000 */
.L_x_17333:
[----:B------:R-:W5:Y:S01]  /*2300*/  S2UR UR5, SR_CgaCtaId ;  /* 0x00000000000579c3 */ /* 0x000f620000008800 */
[----:B------:R-:W-:Y:S01]  /*2310*/  UMOV UR4, 0x400 ;  /* 0x0000040000047882 */ /* 0x000fe20000000000 */
[----:B--2---:R-:W2:Y:S01]  /*2320*/  MUFU.RCP R0, R3 ;  /* 0x0000000300007308 */ /* 0x004ea20000001000 */
[----:B------:R-:W-:Y:S01]  /*2330*/  UIADD3 UR4, UPT, UPT, UR4, 0x60, URZ ;  /* 0x0000006004047890 */ /* 0x000fe2000fffe0ff */
[----:B------:R-:W-:Y:S01]  /*2340*/  BSSY.RECONVERGENT B3, `(.L_x_17317) ;  /* 0x000000f000037945 */ /* 0x000fe20003800200 */
[----:B--2---:R-:W-:-:S04]  /*2350*/  FFMA R5, -R3, R0, 1 ;  /* 0x3f80000003057423 */ /* 0x004fc80000000100 */
[----:B------:R-:W-:Y:S01]  /*2360*/  FFMA R0, R0, R5, R0 ;  /* 0x0000000500007223 */ /* 0x000fe20000000000 */
[----:B-----5:R-:W-:-:S06]  /*2370*/  ULEA UR4, UR5, UR4, 0x18 ;  /* 0x0000000405047291 */ /* 0x020fcc000f8ec0ff */
[----:B------:R-:W-:-:S05]  /*2380*/  LEA R32, R30, UR4, 0x2 ;  /* 0x000000041e207c11 */ /* 0x000fca000f8e10ff */
[----:B0-----:R-:W0:Y:S02]  /*2390*/  LDS R8, [R32] ;  /* 0x0000000020087984 */ /* 0x001e240000000800 */
[----:B0-----:R-:W0:Y:S01]  /*23a0*/  FCHK P0, R8, R3 ;  /* 0x0000000308007302 */ /* 0x001e220000000000 */
[----:B----4-:R-:W-:-:S04]  /*23b0*/  FFMA R14, R0, R8, RZ ;  /* 0x00000008000e7223 */ /* 0x010fc800000000ff */
[----:B------:R-:W-:-:S04]  /*23c0*/  FFMA R5, -R3, R14, R8 ;  /* 0x0000000e03057223 */ /* 0x000fc80000000108 */
[----:B------:R-:W-:Y:S01]  /*23d0*/  FFMA R14, R0, R5, R14 ;  /* 0x00000005000e7223 */ /* 0x000fe2000000000e */
[----:B0-----:R-:W-:Y:S06]  /*23e0*/  @!P0 BRA `(.L_x_17318) ;  /* 0x0000000000108947 */ /* 0x001fec0003800000 */
[----:B------:R-:W-:Y:S01]  /*23f0*/  IMAD.MOV.U32 R0, RZ, RZ, R8 ;  /* 0x000000ffff007224 */ /* 0x000fe200078e0008 */
[----:B---3--:R-:W-:-:S07]  /*2400*/  MOV R10, 0x2420 ;  /* 0x00002420000a7802 */ /* 0x008fce0000000f00 */
[----:B-1----:R-:W-:Y:S05]  /*2410*/  CALL.REL.NOINC `($__internal_346_$__cuda_sm3x_div_rn_noftz_f32_slowpath) ;  /* 0x0000000c00507944 */ /* 0x002fea0003c00000 */
[----:B------:R-:W-:-:S07]  /*2420*/  MOV R14, R0 ;  /* 0x00000000000e7202 */ /* 0x000fce0000000f00 */
.L_x_17318:
[----:B------:R-:W-:Y:S05]  /*2430*/  BSYNC.RECONVERGENT B3 ;  /* 0x0000000000037941 */ /* 0x000fea0003800200 */
.L_x_17317:
[----:B------:R-:W-:Y:S01]  /*2440*/  IMAD R5, R19, 0x4, R32 ;  /* 0x0000000413057824 */ /* 0x000fe200078e0220 */
[----:B------:R-:W0:Y:S01]  /*2450*/  MUFU.RCP R0, R3 ;  /* 0x0000000300007308 */ /* 0x000e220000001000 */
[----:B------:R-:W-:Y:S03]  /*2460*/  BSSY.RECONVERGENT B3, `(.L_x_17319) ;  /* 0x000000d000037945 */ /* 0x000fe60003800200 */
[----:B---3--:R-:W2:Y:S01]  /*2470*/  LDS R10, [R5] ;  /* 0x00000000050a7984 */ /* 0x008ea20000000800 */
        /* <DEDUP_REMOVED lines=8> */
[----:B------:R-:W-:-:S07]  /*2500*/  MOV R10, 0x2520 ;  /* 0x00002520000a7802 */ /* 0x000fce0000000f00 */
[----:B-1----:R-:W-:Y:S05]  /*2510*/  CALL.REL.NOINC `($__internal_346_$__cuda_sm3x_div_rn_noftz_f32_slowpath) ;  /* 0x0000000c00107944 */ /* 0x002fea0003c00000 */
[----:B------:R-:W-:-:S07]  /*2520*/  MOV R15, R0 ;  /* 0x00000000000f7202 */ /* 0x000fce0000000f00 */
.L_x_17320:
[----:B------:R-:W-:Y:S05]  /*2530*/  BSYNC.RECONVERGENT B3 ;  /* 0x0000000000037941 */ /* 0x000fea0003800200 */
.L_x_17319:
[----:B------:R-:W0:Y:S01]  /*2540*/  LDS R34, [R32+0x400] ;  /* 0x0004000020227984 */ /* 0x000e220000000800 */
[----:B------:R-:W-:Y:S01]  /*2550*/  IMAD.SHL.U32 R8, R30, 0x2, RZ ;  /* 0x000000021e087824 */ /* 0x000fe200078e00ff */
[----:B-1----:R-:W1:Y:S01]  /*2560*/  MUFU.RCP R28, R3 ;  /* 0x00000003001c7308 */ /* 0x002e620000001000 */
[----:B------:R-:W-:Y:S01]  /*2570*/  IMAD R0, R23, UR14, RZ ;  /* 0x0000000e17007c24 */ /* 0x000fe2000f8e02ff */
[----:B------:R-:W-:Y:S01]  /*2580*/  R2UR UR4, R6 ;  /* 0x00000000060472ca */ /* 0x000fe200000e0000 */
[----:B------:R-:W-:Y:S01]  /*2590*/  IMAD.MOV.U32 R9, RZ, RZ, RZ ;  /* 0x000000ffff097224 */ /* 0x000fe200078e00ff */
[----:B------:R-:W-:Y:S01]  /*25a0*/  R2UR UR5, R7 ;  /* 0x00000000070572ca */ /* 0x000fe200000e0000 */
[C---:B------:R-:W-:Y:S01]  /*25b0*/  IMAD R31, R21.reuse, UR15, R0 ;  /* 0x0000000f151f7c24 */ /* 0x040fe2000f8e0200 */
[----:B------:R-:W-:Y:S01]  /*25c0*/  BSSY.RECONVERGENT B3, `(.L_x_17321) ;  /* 0x0000016000037945 */ /* 0x000fe20003800200 */
        /* <DEDUP_REMOVED lines=12> */
[----:B------:R0:W-:Y:S02]  /*2690*/  STG.E.64 desc[UR4][R10.64], R14 ;  /* 0x0000000e0a007986 */ /* 0x0001e4000c101b04 */
[----:B------:R-:W1:Y:S01]  /*26a0*/  FCHK P0, R34, R3 ;  /* 0x0000000322007302 */ /* 0x000e620000000000 */
[----:B------:R-:W-:-:S04]  /*26b0*/  FFMA R29, -R3, R28, R34 ;  /* 0x0000001c031d7223 */ /* 0x000fc80000000122 */
[----:B------:R-:W-:Y:S01]  /*26c0*/  FFMA R28, R0, R29, R28 ;  /* 0x0000001d001c7223 */ /* 0x000fe2000000001c */
[----:B01----:R-:W-:Y:S06]  /*26d0*/  @!P0 BRA `(.L_x_17322) ;  /* 0x0000000000108947 */ /* 0x003fec0003800000 */
[----:B------:R-:W-:Y:S02]  /*26e0*/  MOV R0, R34 ;  /* 0x0000002200007202 */ /* 0x000fe40000000f00 */
[----:B------:R-:W-:-:S07]  /*26f0*/  MOV R10, 0x2710 ;  /* 0x00002710000a7802 */ /* 0x000fce0000000f00 */
[----:B------:R-:W-:Y:S05]  /*2700*/  CALL.REL.NOINC `($__internal_346_$__cuda_sm3x_div_rn_noftz_f32_slowpath) ;  /* 0x0000000800947944 */ /* 0x000fea0003c00000 */
[----:B------:R-:W-:-:S07]  /*2710*/  IMAD.MOV.U32 R28, RZ, RZ, R0 ;  /* 0x000000ffff1c7224 */ /* 0x000fce00078e0000 */
.L_x_17322:
[----:B------:R-:W-:Y:S05]  /*2720*/  BSYNC.RECONVERGENT B3 ;  /* 0x0000000000037941 */ /* 0x000fea0003800200 */
.L_x_17321:
        /* <DEDUP_REMOVED lines=14> */
.L_x_17324:
[----:B------:R-:W-:Y:S05]  /*2810*/  BSYNC.RECONVERGENT B3 ;  /* 0x0000000000037941 */ /* 0x000fea0003800200 */
.L_x_17323:
[----:B------:R-:W0:Y:S01]  /*2820*/  LDS R14, [R32+0x800] ;  /* 0x00080000200e7984 */ /* 0x000e220000000800 */
[----:B------:R-:W-:Y:S01]  /*2830*/  IADD3 R0, P0, PT, R12, 0x200, RZ ;  /* 0x000002000c007810 */ /* 0x000fe20007f1e0ff */
[----:B------:R-:W-:Y:S01]  /*2840*/  BSSY.RECONVERGENT B3, `(.L_x_17325) ;  /* 0x0000018000037945 */ /* 0x000fe20003800200 */
[----:B------:R-:W1:Y:S01]  /*2850*/  MUFU.RCP R12, R3 ;  /* 0x00000003000c7308 */ /* 0x000e620000001000 */
[----:B------:R-:W-:Y:S02]  /*2860*/  R2UR UR4, R6 ;  /* 0x00000000060472ca */ /* 0x000fe400000e0000 */
[----:B------:R-:W-:Y:S01]  /*2870*/  IMAD.X R11, RZ, RZ, R31, P0 ;  /* 0x000000ffff0b7224 */ /* 0x000fe200000e061f */
[----:B------:R-:W-:-:S04]  /*2880*/  R2UR UR5, R7 ;  /* 0x00000000070572ca */ /* 0x000fc800000e0000 */
        /* <DEDUP_REMOVED lines=9> */
[----:B------:R1:W-:Y:S03]  /*2920*/  STG.E.64 desc[UR4][R10.64], R28 ;  /* 0x0000001c0a007986 */ /* 0x0003e6000c101b04 */
[----:B0-----:R-:W0:Y:S01]  /*2930*/  FCHK P0, R14, R3 ;  /* 0x000000030e007302 */ /* 0x001e220000000000 */
[----:B------:R-:W-:-:S04]  /*2940*/  FFMA R12, R0, R14, RZ ;  /* 0x0000000e000c7223 */ /* 0x000fc800000000ff */
[----:B------:R-:W-:-:S04]  /*2950*/  FFMA R13, -R3, R12, R14 ;  /* 0x0000000c030d7223 */ /* 0x000fc8000000010e */
[----:B------:R-:W-:Y:S01]  /*2960*/  FFMA R12, R0, R13, R12 ;  /* 0x0000000d000c7223 */ /* 0x000fe2000000000c */
[----:B01----:R-:W-:Y:S06]  /*2970*/  @!P0 BRA `(.L_x_17326) ;  /* 0x0000000000108947 */ /* 0x003fec0003800000 */
[----:B------:R-:W-:Y:S01]  /*2980*/  IMAD.MOV.U32 R0, RZ, RZ, R14 ;  /* 0x000000ffff007224 */ /* 0x000fe200078e000e */
[----:B------:R-:W-:-:S07]  /*2990*/  MOV R10, 0x29b0 ;  /* 0x000029b0000a7802 */ /* 0x000fce0000000f00 */
[----:B------:R-:W-:Y:S05]  /*29a0*/  CALL.REL.NOINC `($__internal_346_$__cuda_sm3x_div_rn_noftz_f32_slowpath) ;  /* 0x0000000400ec7944 */ /* 0x000fea0003c00000 */
[----:B------:R-:W-:-:S07]  /*29b0*/  IMAD.MOV.U32 R12, RZ, RZ, R0 ;  /* 0x000000ffff0c7224 */ /* 0x000fce00078e0000 */
.L_x_17326:
[----:B------:R-:W-:Y:S05]  /*29c0*/  BSYNC.RECONVERGENT B3 ;  /* 0x0000000000037941 */ /* 0x000fea0003800200 */
.L_x_17325:
        /* <DEDUP_REMOVED lines=14> */
.L_x_17328:
[----:B------:R-:W-:Y:S05]  /*2ab0*/  BSYNC.RECONVERGENT B3 ;  /* 0x0000000000037941 */ /* 0x000fea0003800200 */
.L_x_17327:
        /* <DEDUP_REMOVED lines=8> */
[C---:B------:R-:W-:Y:S02]  /*2b40*/  IMAD R15, R21.reuse, UR15, R0 ;  /* 0x0000000f150f7c24 */ /* 0x040fe4000f8e0200 */
        /* <DEDUP_REMOVED lines=17> */
[----:B------:R-:W-:Y:S01]  /*2c60*/  IMAD.MOV.U32 R0, RZ, RZ, R32 ;  /* 0x000000ffff007224 */ /* 0x000fe200078e0020 */
[----:B------:R-:W-:-:S07]  /*2c70*/  MOV R10, 0x2c90 ;  /* 0x00002c90000a7802 */ /* 0x000fce0000000f00 */
[----:B------:R-:W-:Y:S05]  /*2c80*/  CALL.REL.NOINC `($__internal_346_$__cuda_sm3x_div_rn_noftz_f32_slowpath) ;  /* 0x0000000400347944 */ /* 0x000fea0003c00000 */
[----:B------:R-:W-:-:S07]  /*2c90*/  IMAD.MOV.U32 R14, RZ, RZ, R0 ;  /* 0x000000ffff0e7224 */ /* 0x000fce00078e0000 */
.L_x_17330:
[----:B------:R-:W-:Y:S05]  /*2ca0*/  BSYNC.RECONVERGENT B3 ;  /* 0x0000000000037941 */ /* 0x000fea0003800200 */
.L_x_17329:
        /* <DEDUP_REMOVED lines=14> */
.L_x_17332:
[----:B------:R-:W-:Y:S05]  /*2d90*/  BSYNC.RECONVERGENT B3 ;  /* 0x0000000000037941 */ /* 0x000fea0003800200 */
.L_x_17331:
[----:B------:R-:W-:Y:S02]  /*2da0*/  HFMA2 R9, -RZ, RZ, 0, 0 ;  /* 0x00000000ff097431 */ /* 0x000fe400000001ff */
[----:B------:R-:W-:Y:S01]  /*2db0*/  VIADD R8, R8, 0x600 ;  /* 0x0000060008087836 */ /* 0x000fe20000000000 */
[----:B------:R-:W-:Y:S01]  /*2dc0*/  R2UR UR4, R6 ;  /* 0x00000000060472ca */ /* 0x000fe200000e0000 */
[----:B------:R-:W-:Y:S01]  /*2dd0*/  IMAD R0, R23, UR14, RZ ;  /* 0x0000000e17007c24 */ /* 0x000fe2000f8e02ff */
[----:B------:R-:W-:Y:S01]  /*2de0*/  R2UR UR5, R7 ;  /* 0x00000000070572ca */ /* 0x000fe200000e0000 */
[----:B------:R-:W-:Y:S02]  /*2df0*/  VIADD R30, R30, 0x400 ;  /* 0x000004001e1e7836 */ /* 0x000fe40000000000 */
        /* <DEDUP_REMOVED lines=11> */
[----:B------:R0:W-:Y:S10]  /*2eb0*/  STG.E.64 desc[UR4][R8.64], R14 ;  /* 0x0000000e08007986 */ /* 0x0001f4000c101b04 */
[----:B------:R-:W-:Y:S05]  /*2ec0*/  @!P0 BRA `(.L_x_17333) ;  /* 0xfffffff4000c8947 */ /* 0x000fea000383ffff */
.L_x_17302:
[----:B0-----:R-:W-:Y:S05]  /*2ed0*/  BSYNC.RECONVERGENT B0 ;  /* 0x0000000000007941 */ /* 0x001fea0003800200 */
.L_x_17301:
[----:B------:R-:W0:Y:S01]  /*2ee0*/  LDCU.64 UR4, c[0x0][0x3a0] ;  /* 0x00007400ff0477ac */ /* 0x000e220008000a00 */
[----:B------:R-:W-:-:S05]  /*2ef0*/  IADD3 R21, P0, PT, R4, R21, RZ ;  /* 0x0000001504157210 */ /* 0x000fca0007f1e0ff */
[----:B------:R-:W-:Y:S01]  /*2f00*/  IMAD.X R23, RZ, RZ, R23, P0 ;  /* 0x000000ffff177224 */ /* 0x000fe200000e0617 */
[----:B0-----:R-:W-:-:S04]  /*2f10*/  ISETP.GE.U32.AND P0, PT, R21, UR4, PT ;  /* 0x0000000415007c0c */ /* 0x001fc8000bf06070 */
[----:B------:R-:W-:-:S13]  /*2f20*/  ISETP.GE.AND.EX P0, PT, R23, UR5, PT, P0 ;  /* 0x0000000517007c0c */ /* 0x000fda000bf06300 */
[----:B------:R-:W-:Y:S05]  /*2f30*/  @!P0 BRA `(.L_x_17334) ;  /* 0xffffffd4000c8947 */ /* 0x000fea000383ffff */
[----:B------:R-:W-:Y:S05]  /*2f40*/  EXIT ;  /* 0x000000000000794d */ /* 0x000fea0003800000 */
.L_x_17290:
[----:B01----:R-:W-:Y:S01]  /*2f50*/  MOV R13, R5 ;  /* 0x00000005000d7202 */ /* 0x003fe20000000f00 */
[----:B------:R-:W-:Y:S01]  /*2f60*/  IMAD.MOV.U32 R12, RZ, RZ, 0x1 ;  /* 0x00000001ff0c7424 */ /* 0x000fe200078e00ff */
[----:B------:R-:W-:Y:S01]  /*2f70*/  MOV R15, 0xffffffff ;  /* 0xffffffff000f7802 */ /* 0x000fe20000000f00 */
[----:B------:R-:W-:-:S07]  /*2f80*/  IMAD.MOV.U32 R11, RZ, RZ, 0x1f ;  /* 0x0000001fff0b7424 */ /* 0x000fce00078e00ff */
[----:B--2---:R-:W-:Y:S05]  /*2f90*/  WARPSYNC.COLLECTIVE R15, `(.L_x_17335) ;  /* 0x000000000f087348 */ /* 0x004fea0003c00000 */
[----:B------:R0:W1:Y:S02]  /*2fa0*/  SHFL.DOWN P6, R14, R13, R12, R11 ;  /* 0x0800000c0d0e7389 */ /* 0x00006400000c000b */
[----:B012---:R-:W-:Y:S05]  /*2fb0*/  ENDCOLLECTIVE ;  /* 0x000000000000791b */ /* 0x007fea0003800000 */
.L_x_17335:
[----:B------:R-:W-:Y:S01]  /*2fc0*/  IMAD.MOV.U32 R12, RZ, RZ, 0x2 ;  /* 0x00000002ff0c7424 */ /* 0x000fe200078e00ff */
[----:B------:R-:W-:-:S05]  /*2fd0*/  @!P3 FMNMX R5, R14, R5, !PT ;  /* 0x000000050e05b209 */ /* 0x000fca0007800000 */
[----:B------:R-:W-:-:S07]  /*2fe0*/  IMAD.MOV.U32 R13, RZ, RZ, R5 ;  /* 0x000000ffff0d7224 */ /* 0x000fce00078e0005 */
[----:B------:R-:W-:Y:S05]  /*2ff0*/  WARPSYNC.COLLECTIVE R15, `(.L_x_17336) ;  /* 0x000000000f087348 */ /* 0x000fea0003c00000 */
[----:B------:R0:W1:Y:S02]  /*3000*/  SHFL.DOWN P6, R14, R13, R12, R11 ;  /* 0x0800000c0d0e7389 */ /* 0x00006400000c000b */
[----:B01----:R-:W-:Y:S05]  /*3010*/  ENDCOLLECTIVE ;  /* 0x000000000000791b */ /* 0x003fea0003800000 */
.L_x_17336:
[----:B------:R-:W-:Y:S01]  /*3020*/  IMAD.MOV.U32 R12, RZ, RZ, 0x4 ;  /* 0x00000004ff0c7424 */ /* 0x000fe200078e00ff */
[----:B------:R-:W-:-:S04]  /*3030*/  @!P2 FMNMX R5, R5, R14, !PT ;  /* 0x0000000e0505a209 */ /* 0x000fc80007800000 */
[----:B------:R-:W-:-:S07]  /*3040*/  MOV R13, R5 ;  /* 0x00000005000d7202 */ /* 0x000fce0000000f00 */
[----:B------:R-:W-:Y:S05]  /*3050*/  WARPSYNC.COLLECTIVE R15, `(.L_x_17337) ;  /* 0x000000000f087348 */ /* 0x000fea0003c00000 */
[----:B------:R0:W1:Y:S02]  /*3060*/  SHFL.DOWN P6, R14, R13, R12, R11 ;  /* 0x0800000c0d0e7389 */ /* 0x00006400000c000b */
[----:B01----:R-:W-:Y:S05]  /*3070*/  ENDCOLLECTIVE ;  /* 0x000000000000791b */ /* 0x003fea0003800000 */
.L_x_17337:
[----:B------:R-:W-:Y:S01]  /*3080*/  HFMA2 R12, -RZ, RZ, 0, 4.76837158203125e-07 ;  /* 0x00000008ff0c7431 */ /* 0x000fe200000001ff */
[----:B------:R-:W-:-:S05]  /*3090*/  @!P1 FMNMX R5, R5, R14, !PT ;  /* 0x0000000e05059209 */ /* 0x000fca0007800000 */
[----:B------:R-:W-:-:S07]  /*30a0*/  IMAD.MOV.U32 R13, RZ, RZ, R5 ;  /* 0x000000ffff0d7224 */ /* 0x000fce00078e0005 */
[----:B------:R-:W-:Y:S05]  /*30b0*/  WARPSYNC.COLLECTIVE R15, `(.L_x_17338) ;  /* 0x000000000f087348 */ /* 0x000fea0003c00000 */
[----:B------:R0:W1:Y:S02]  /*30c0*/  SHFL.DOWN P6, R14, R13, R12, R11 ;  /* 0x0800000c0d0e7389 */ /* 0x00006400000c000b */
[----:B01----:R-:W-:Y:S05]  /*30d0*/  ENDCOLLECTIVE ;  /* 0x000000000000791b */ /* 0x003fea0003800000 */
.L_x_17338:
[----:B------:R-:W-:Y:S01]  /*30e0*/  IMAD.MOV.U32 R12, RZ, RZ, 0x10 ;  /* 0x00000010ff0c7424 */ /* 0x000fe200078e00ff */
[----:B------:R-:W-:-:S04]  /*30f0*/  FMNMX R3, R5, R14, !PT ;  /* 0x0000000e05037209 */ /* 0x000fc80007800000 */
[----:B------:R-:W-:-:S05]  /*3100*/  FSEL R0, R5, R3, P4 ;  /* 0x0000000305007208 */ /* 0x000fca0002000000 */
[----:B------:R-:W-:-:S07]  /*3110*/  IMAD.MOV.U32 R13, RZ, RZ, R0 ;  /* 0x000000ffff0d7224 */ /* 0x000fce00078e0000 */
[----:B------:R-:W-:Y:S05]  /*3120*/  WARPSYNC.COLLECTIVE R15, `(.L_x_17339) ;  /* 0x000000000f087348 */ /* 0x000fea0003c00000 */
[----:B------:R0:W1:Y:S02]  /*3130*/  SHFL.DOWN P6, R14, R13, R12, R11 ;  /* 0x0800000c0d0e7389 */ /* 0x00006400000c000b */
[----:B01----:R-:W-:Y:S05]  /*3140*/  ENDCOLLECTIVE ;  /* 0x000000000000791b */ /* 0x003fea0003800000 */
.L_x_17339:
[----:B------:R-:W-:Y:S05]  /*3150*/  BRA `(.L_x_17340) ;  /* 0xffffffdc00307947 */ /* 0x000fea000383ffff */
        .weak           $__internal_346_$__cuda_sm3x_div_rn_noftz_f32_slowpath
        .type           $__internal_346_$__cuda_sm3x_div_rn_noftz_f32_slowpath,@function
        .size           $__internal_346_$__cuda_sm3x_div_rn_noftz_f32_slowpath,(.L_x_25798 - $__internal_346_$__cuda_sm3x_div_rn_noftz_f32_slowpath)
$__internal_346_$__cuda_sm3x_div_rn_noftz_f32_slowpath:
        /* <DEDUP_REMOVED lines=35> */
.L_x_17342:
        /* <DEDUP_REMOVED lines=51> */
.L_x_17349:
[----:B------:R-:W-:-:S04]  /*36c0*/  LOP3.LUT R0, R0, 0x80000000, RZ, 0xc0, !PT ;  /* 0x8000000000007812 */ /* 0x000fc800078ec0ff */
[----:B------:R-:W-:Y:S01]  /*36d0*/  LOP3.LUT R0, R0, 0x7f800000, RZ, 0xfc, !PT ;  /* 0x7f80000000007812 */ /* 0x000fe200078efcff */
[----:B------:R-:W-:Y:S06]  /*36e0*/  BRA `(.L_x_17350) ;  /* 0x0000000000047947 */ /* 0x000fec0003800000 */
.L_x_17348:
[----:B------:R-:W-:-:S07]  /*36f0*/  LEA R0, R36, R0, 0x17 ;  /* 0x0000000024007211 */ /* 0x000fce00078eb8ff */
.L_x_17350:
[----:B------:R-:W-:Y:S05]  /*3700*/  BSYNC.RECONVERGENT B2 ;  /* 0x0000000000027941 */ /* 0x000fea0003800200 */
.L_x_17347:
[----:B------:R-:W-:Y:S05]  /*3710*/  BRA `(.L_x_17351) ;  /* 0x0000000000207947 */ /* 0x000fea0003800000 */
.L_x_17346:
[----:B------:R-:W-:-:S04]  /*3720*/  LOP3.LUT R0, R33, 0x80000000, R0, 0x48, !PT ;  /* 0x8000000021007812 */ /* 0x000fc800078e4800 */
[----:B------:R-:W-:Y:S01]  /*3730*/  LOP3.LUT R0, R0, 0x7f800000, RZ, 0xfc, !PT ;  /* 0x7f80000000007812 */ /* 0x000fe200078efcff */
[----:B------:R-:W-:Y:S06]  /*3740*/  BRA `(.L_x_17351) ;  /* 0x0000000000147947 */ /* 0x000fec0003800000 */
.L_x_17345:
[----:B------:R-:W-:Y:S01]  /*3750*/  LOP3.LUT R0, R33, 0x80000000, R0, 0x48, !PT ;  /* 0x8000000021007812 */ /* 0x000fe200078e4800 */
[----:B------:R-:W-:Y:S06]  /*3760*/  BRA `(.L_x_17351) ;  /* 0x00000000000c7947 */ /* 0x000fec0003800000 */
.L_x_17344:
[----:B------:R-:W0:Y:S01]  /*3770*/  MUFU.RSQ R0, -QNAN ;  /* 0xffc0000000007908 */ /* 0x000e220000001400 */
[----:B------:R-:W-:Y:S05]  /*3780*/  BRA `(.L_x_17351) ;  /* 0x0000000000047947 */ /* 0x000fea0003800000 */
.L_x_17343:
[----:B------:R-:W-:-:S07]  /*3790*/  FADD.FTZ R0, R0, R3 ;  /* 0x0000000300007221 */ /* 0x000fce0000010000 */
.L_x_17351:
[----:B------:R-:W-:Y:S05]  /*37a0*/  BSYNC.RECONVERGENT B1 ;  /* 0x0000000000017941 */ /* 0x000fea0003800200 */
.L_x_17341:
[----:B------:R-:W-:-:S04]  /*37b0*/  IMAD.MOV.U32 R11, RZ, RZ, 0x0 ;  /* 0x00000000ff0b7424 */ /* 0x000fc800078e00ff */
[----:B0-----:R-:W-:Y:S05]  /*37c0*/  RET.REL.NODEC R10 `(_Z20SoftmaxBlockSMemImplI10DirectLoadIffE11DirectStoreIffEfLi2ELi256EL9Algorithm0EEvT_T0_ll) ;  /* 0xffffffc80a0c7950 */ /* 0x001fea0003c3ffff */
.L_x_17352:
        /* <DEDUP_REMOVED lines=11> */
.L_x_25798:


//--------------------- .text._Z20SoftmaxBlockSMemImplI10DirectLoadIffE11DirectStoreIffEfLi2ELi512EL9Algorithm0EEvT_T0_ll --------------------------
	.section	.text._Z20SoftmaxBlockSMemImplI10DirectLoadIffE11DirectStoreIffEfLi2ELi512EL9Algorithm0EEvT_T0_ll,"ax",@progbits
	.align	128
        .global         _Z20SoftmaxBlockSMemImplI10DirectLoadIffE11DirectStoreIffEfLi2ELi512EL9Algorithm0EEvT_T0_ll
        .type           _Z20SoftmaxBlockSMemImplI10DirectLoadIffE11DirectStoreIffEfLi2ELi512EL9Algorithm0EEvT_T0_ll,@function
        .size           _Z20SoftmaxBlockSMemImplI10DirectLoadIffE11DirectStoreIffEfLi2ELi512EL9Algorithm0EEvT_T0_ll,(.L_x_25799 - _Z20SoftmaxBlockSMemImplI10DirectLoadIffE11DirectStoreIffEfLi2ELi512EL9Algorithm0EEvT_T0_ll)
        .other          _Z20SoftmaxBlockSMemImplI10DirectLoadIffE11DirectStoreIffEfLi2ELi512EL9Algorithm0EEvT_T0_ll,@"STO_CUDA_ENTRY STV_DEFAULT"
_Z20SoftmaxBlockSMemImplI10DirectLoadIffE11DirectStoreIffEfLi2ELi512EL9Algorithm0EEvT_T0_ll:
.text._Z20SoftmaxBlockSMemImplI10DirectLoadIffE11DirectStoreIffEfLi2ELi512EL9Algorithm0EEvT_T0_ll:
        /* <DEDUP_REMOVED lines=22> */
.L_x_17353:
        /* <DEDUP_REMOVED lines=22> */
[----:B------:R-:W-:-:S02]  /*02c0*/  LOP3.LUT R29, R0, 0x7c, RZ, 0xc0, !PT ;  /* 0x0000007c001d7812 */ /* 0x000fc400078ec0ff */
[----:B------:R-:W-:Y:S01]  /*02d0*/  SHF.R.U64 R5, R7, 0x1, R8 ;  /* 0x0000000107057819 */ /* 0x000fe20000001208 */
[----:B------:R-:W-:Y:S01]  /*02e0*/  IMAD.U32 R7, RZ, RZ, UR4 ;  /* 0x00000004ff077e24 */ /* 0x000fe2000f8e00ff */
[C---:B------:R-:W-:Y:S01]  /*02f0*/  IADD3 R0, P0, PT, R26.reuse, R10, RZ ;  /* 0x0000000a1a007210 */ /* 0x040fe20007f1e0ff */
[C---:B------:R-:W-:Y:S01]  /*0300*/  IMAD.IADD R30, R29.reuse, 0x1, R30 ;  /* 0x000000011d1e7824 */ /* 0x040fe200078e021e */
[----:B------:R-:W-:Y:S01]  /*0310*/  IADD3 R29, PT, PT, R29, R6, RZ ;  /* 0x000000061d1d7210 */ /* 0x000fe20007ffe0ff */
[----:B------:R-:W-:Y:S01]  /*0320*/  IMAD.IADD R26, R26, 0x1, R5 ;  /* 0x000000011a1a7824 */ /* 0x000fe200078e0205 */
[----:B------:R-:W-:Y:S02]  /*0330*/  IADD3.X R6, PT, PT, R11, -0x1, RZ, P0, !PT ;  /* 0xffffffff0b067810 */ /* 0x000fe400007fe4ff */
[C---:B------:R-:W-:Y:S02]  /*0340*/  LOP3.LUT R25, R4.reuse, 0x400, RZ, 0xfc, !PT ;  /* 0x0000040004197812 */ /* 0x040fe400078efcff */
[----:B------:R-:W-:-:S02]  /*0350*/  LEA R27, R4, R27, 0x2 ;  /* 0x0000001b041b7211 */ /* 0x000fc400078e10ff */
[----:B0---4-:R-:W-:-:S07]  /*0360*/  LOP3.LUT R28, R0, 0x600, RZ, 0xc0, !PT ;  /* 0x00000600001c7812 */ /* 0x011fce00078ec0ff */
.L_x_17403:
[----:B------:R-:W-:Y:S01]  /*0370*/  ISETP.GE.AND P0, PT, R4, R5, PT ;  /* 0x000000050400720c */ /* 0x000fe20003f06270 */
[----:B------:R-:W-:Y:S01]  /*0380*/  BSSY.RECONVERGENT B0, `(.L_x_17354) ;  /* 0x0000095000007945 */ /* 0x000fe20003800200 */
[----:B------:R-:W-:-:S11]  /*0390*/  IMAD.MOV.U32 R17, RZ, RZ, -0x800000 ;  /* 0xff800000ff117424 */ /* 0x000fd600078e00ff */
[----:B-1234-:R-:W-:Y:S05]  /*03a0*/  @P0 BRA `(.L_x_17355) ;  /* 0x0000000800480947 */ /* 0x01efea0003800000 */
[----:B------:R-:W0:Y:S01]  /*03b0*/  LDCU.64 UR4, c[0x0][0x388] ;  /* 0x00007100ff0477ac */ /* 0x000e220008000a00 */
[----:B------:R-:W-:Y:S01]  /*03c0*/  LEA.HI R19, R26, 0x1, RZ, 0x17 ;  /* 0x000000011a137811 */ /* 0x000fe200078fb8ff */
[----:B------:R-:W-:Y:S01]  /*03d0*/  BSSY.RECONVERGENT B1, `(.L_x_17356) ;  /* 0x0000041000017945 */ /* 0x000fe20003800200 */
[----:B------:R-:W-:Y:S02]  /*03e0*/  IMAD.MOV.U32 R17, RZ, RZ, -0x800000 ;  /* 0xff800000ff117424 */ /* 0x000fe400078e00ff */
[----:B------:R-:W-:Y:S01]  /*03f0*/  LOP3.LUT R19, R19, 0x3, RZ, 0xc0, !PT ;  /* 0x0000000313137812 */ /* 0x000fe200078ec0ff */
[----:B------:R-:W-:-:S03]  /*0400*/  IMAD.MOV.U32 R16, RZ, RZ, R4 ;  /* 0x000000ffff107224 */ /* 0x000fc600078e0004 */
[----:B------:R-:W-:Y:S01]  /*0410*/  ISETP.NE.AND P1, PT, R19, RZ, PT ;  /* 0x000000ff1300720c */ /* 0x000fe20003f25270 */
[----:B0-----:R-:W-:Y:S02]  /*0420*/  IMAD R10, R24, UR4, RZ ;  /* 0x00000004180a7c24 */ /* 0x001fe4000f8e02ff */
[----:B------:R-:W-:-:S04]  /*0430*/  IMAD.WIDE.U32 R8, R7, UR4, RZ ;  /* 0x0000000407087c25 */ /* 0x000fc8000f8e00ff */
[----:B------:R-:W-:-:S05]  /*0440*/  IMAD R15, R7, UR5, R10 ;  /* 0x00000005070f7c24 */ /* 0x000fca000f8e020a */
[----:B------:R-:W-:Y:S01]  /*0450*/  IADD3 R15, PT, PT, R9, R15, RZ ;  /* 0x0000000f090f7210 */ /* 0x000fe20007ffe0ff */
[----:B------:R-:W-:Y:S06]  /*0460*/  @!P1 BRA `(.L_x_17357) ;  /* 0x0000000000dc9947 */ /* 0x000fec0003800000 */
[----:B------:R-:W-:Y:S01]  /*0470*/  IMAD.SHL.U32 R21, R4, 0x2, RZ ;  /* 0x0000000204157824 */ /* 0x000fe200078e00ff */
[----:B------:R-:W0:Y:S01]  /*0480*/  LDC.64 R10, c[0x0][0x380] ;  /* 0x0000e000ff0a7b82 */ /* 0x000e220000000a00 */
[----:B------:R-:W-:Y:S02]  /*0490*/  R2UR UR4, R32 ;  /* 0x00000000200472ca */ /* 0x000fe400000e0000 */
[----:B------:R-:W-:Y:S02]  /*04a0*/  R2UR UR5, R33 ;  /* 0x00000000210572ca */ /* 0x000fe400000e0000 */
[----:B------:R-:W-:-:S05]  /*04b0*/  IADD3 R21, P1, PT, R21, R8, RZ ;  /* 0x0000000815157210 */ /* 0x000fca0007f3e0ff */
[----:B------:R-:W-:-:S05]  /*04c0*/  IMAD.X R18, RZ, RZ, R15, P1 ;  /* 0x000000ffff127224 */ /* 0x000fca00008e060f */
[----:B------:R-:W-:-:S04]  /*04d0*/  LEA.HI R14, P1, R18, R21, RZ, 0x1 ;  /* 0x00000015120e7211 */ /* 0x000fc800078308ff */
[----:B------:R-:W-:Y:S01]  /*04e0*/  IADD3.X R17, PT, PT, RZ, R18, RZ, P1, !PT ;  /* 0x00000012ff117210 */ /* 0x000fe20000ffe4ff */
[----:B------:R-:W-:-:S03]  /*04f0*/  IMAD.SHL.U32 R13, R14, 0x4, RZ ;  /* 0x000000040e0d7824 */ /* 0x000fc600078e00ff */
[----:B------:R-:W-:Y:S02]  /*0500*/  SHF.L.U64.HI R14, R14, 0x2, R17 ;  /* 0x000000020e0e7819 */ /* 0x000fe40000010211 */
[----:B------:R-:W-:-:S04]  /*0510*/  LOP3.LUT R13, R13, 0xfffffff8, RZ, 0xc0, !PT ;  /* 0xfffffff80d0d7812 */ /* 0x000fc800078ec0ff */
[----:B0-----:R-:W-:-:S05]  /*0520*/  IADD3 R12, P1, PT, R13, R10, RZ ;  /* 0x0000000a0d0c7210 */ /* 0x001fca0007f3e0ff */
[----:B------:R-:W-:-:S06]  /*0530*/  IMAD.X R13, R14, 0x1, R11, P1 ;  /* 0x000000010e0d7824 */ /* 0x000fcc00008e060b */
        /* <DEDUP_REMOVED lines=10> */
[----:B------:R-:W-:Y:S02]  /*05e0*/  IADD3.X R23, PT, PT, RZ, R18, RZ, P1, !PT ;  /* 0x00000012ff177210 */ /* 0x000fe40000ffe4ff */
[----:B------:R-:W-:Y:S02]  /*05f0*/  R2UR UR5, R33 ;  /* 0x00000000210572ca */ /* 0x000fe400000e0000 */
[----:B------:R-:W-:-:S05]  /*0600*/  LEA.HI R16, P1, R23, R16, RZ, 0x1 ;  /* 0x0000001017107211 */ /* 0x000fca00078308ff */
[----:B0-----:R-:W-:Y:S02]  /*0610*/  IMAD.SHL.U32 R13, R16, 0x4, RZ ;  /* 0x00000004100d7824 */ /* 0x001fe400078e00ff */
[----:B------:R-:W-:-:S03]  /*0620*/  IMAD.X R23, RZ, RZ, R23, P1 ;  /* 0x000000ffff177224 */ /* 0x000fc600008e0617 */
[----:B------:R-:W-:Y:S02]  /*0630*/  LOP3.LUT R13, R13, 0xfffffff8, RZ, 0xc0, !PT ;  /* 0xfffffff80d0d7812 */ /* 0x000fe400078ec0ff */
[----:B------:R-:W-:Y:S02]  /*0640*/  SHF.L.U64.HI R16, R16, 0x2, R23 ;  /* 0x0000000210107819 */ /* 0x000fe40000010217 */
[----:B------:R-:W-:-:S05]  /*0650*/  IADD3 R12, P1, PT, R13, R10, RZ ;  /* 0x0000000a0d0c7210 */ /* 0x000fca0007f3e0ff */
[----:B------:R-:W-:-:S06]  /*0660*/  IMAD.X R13, R16, 0x1, R11, P1 ;  /* 0x00000001100d7824 */ /* 0x000fcc00008e060b */
[----:B------:R-:W2:Y:S01]  /*0670*/  LDG.E.64 R12, desc[UR4][R12.64] ;  /* 0x000000040c0c7981 */ /* 0x000ea2000c1e1b00 */
[----:B------:R-:W-:Y:S02]  /*0680*/  ISETP.NE.AND P1, PT, R19, 0x2, PT ;  /* 0x000000021300780c */ /* 0x000fe40003f25270 */
[----:B------:R-:W-:Y:S01]  /*0690*/  MOV R16, R25 ;  /* 0x0000001900107202 */ /* 0x000fe20000000f00 */
[----:B--2---:R1:W-:Y:S01]  /*06a0*/  STS [R27+0x800], R12 ;  /* 0x0008000c1b007388 */ /* 0x0043e20000000800 */
[----:B------:R-:W-:-:S03]  /*06b0*/  FMNMX3 R17, R17, R12, R13, !PT ;  /* 0x0000000c11117276 */ /* 0x000fc6000780000d */
[----:B------:R1:W-:Y:S06]  /*06c0*/  STS [R14+0x800], R13 ;  /* 0x0008000d0e007388 */ /* 0x0003ec0000000800 */
[----:B------:R-:W-:Y:S05]  /*06d0*/  @!P1 BRA `(.L_x_17357) ;  /* 0x0000000000409947 */ /* 0x000fea0003800000 */
[----:B-1----:R-:W-:Y:S02]  /*06e0*/  IADD3 R12, P1, PT, R21, 0x800, RZ ;  /* 0x00000800150c7810 */ /* 0x002fe40007f3e0ff */
        /* <DEDUP_REMOVED lines=8> */
[----:B------:R-:W-:-:S04]  /*0770*/  IADD3 R10, P1, PT, R13, R10, RZ ;  /* 0x0000000a0d0a7210 */ /* 0x000fc80007f3e0ff */
[----:B------:R-:W-:-:S06]  /*0780*/  IADD3.X R11, PT, PT, R12, R11, RZ, P1, !PT ;  /* 0x0000000b0c0b7210 */ /* 0x000fcc0000ffe4ff */
[----:B------:R-:W2:Y:S01]  /*0790*/  LDG.E.64 R10, desc[UR4][R10.64] ;  /* 0x000000040a0a7981 */ /* 0x000ea2000c1e1b00 */
[----:B------:R-:W-:-:S03]  /*07a0*/  VIADD R16, R4, 0x600 ;  /* 0x0000060004107836 */ /* 0x000fc60000000000 */
[----:B--2---:R2:W-:Y:S01]  /*07b0*/  STS [R27+0x1000], R10 ;  /* 0x0010000a1b007388 */ /* 0x0045e20000000800 */
[----:B------:R-:W-:-:S03]  /*07c0*/  FMNMX3 R17, R17, R10, R11, !PT ;  /* 0x0000000a11117276 */ /* 0x000fc6000780000b */
[----:B------:R2:W-:Y:S04]  /*07d0*/  STS [R14+0x1000], R11 ;  /* 0x0010000b0e007388 */ /* 0x0005e80000000800 */
.L_x_17357:
[----:B------:R-:W-:Y:S05]  /*07e0*/  BSYNC.RECONVERGENT B1 ;  /* 0x0000000000017941 */ /* 0x000fea0003800200 */
.L_x_17356:
[----:B------:R-:W-:-:S13]  /*07f0*/  ISETP.GE.U32.AND P1, PT, R26, 0x600, PT ;  /* 0x000006001a00780c */ /* 0x000fda0003f26070 */
[----:B------:R-:W-:Y:S05]  /*0800*/  @!P1 BRA `(.L_x_17355) ;  /* 0x0000000400309947 */ /* 0x000fea0003800000 */
[----:B------:R-:W3:Y:S01]  /*0810*/  S2UR UR5, SR_CgaCtaId ;  /* 0x00000000000579c3 */ /* 0x000ee20000008800 */
[----:B------:R-:W-:Y:S01]  /*0820*/  UMOV UR4, 0x400 ;  /* 0x0000040000047882 */ /* 0x000fe20000000000 */
[----:B012---:R-:W-:Y:S01]  /*0830*/  IMAD.MOV.U32 R14, RZ, RZ, R8 ;  /* 0x000000ffff0e7224 */ /* 0x007fe200078e0008 */
[----:B------:R-:W-:-:S03]  /*0840*/  UIADD3 UR4, UPT, UPT, UR4, 0xb0, URZ ;  /* 0x000000b004047890 */ /* 0x000fc6000fffe0ff */
[----:B------:R-:W-:-:S03]  /*0850*/  IMAD.WIDE.U32 R8, R16, 0x2, R14 ;  /* 0x0000000210087825 */ /* 0x000fc600078e000e */
[----:B------:R-:W-:-:S05]  /*0860*/  IADD3 R18, P1, PT, R8, 0x800, RZ ;  /* 0x0000080008127810 */ /* 0x000fca0007f3e0ff */
[----:B------:R-:W-:Y:S01]  /*0870*/  IMAD.X R19, RZ, RZ, R9, P1 ;  /* 0x000000ffff137224 */ /* 0x000fe200008e0609 */
[----:B---3--:R-:W-:-:S06]  /*0880*/  ULEA UR4, UR5, UR4, 0x18 ;  /* 0x0000000405047291 */ /* 0x008fcc000f8ec0ff */
[----:B------:R-:W-:-:S04]  /*0890*/  LEA R21, R16, UR4, 0x2 ;  /* 0x0000000410157c11 */ /* 0x000fc8000f8e10ff */
[----:B------:R-:W-:-:S07]  /*08a0*/  IADD3 R21, PT, PT, R21, 0x1000, RZ ;  /* 0x0000100015157810 */ /* 0x000fce0007ffe0ff */
.L_x_17358:
[C---:B------:R-:W-:Y:S01]  /*08b0*/  IADD3 R10, P1, PT, R18.reuse, -0x800, RZ ;  /* 0xfffff800120a7810 */ /* 0x040fe20007f3e0ff */
[----:B------:R-:W0:Y:S01]  /*08c0*/  LDCU.64 UR4, c[0x0][0x380] ;  /* 0x00007000ff0477ac */ /* 0x000e220008000a00 */
[C---:B------:R-:W-:Y:S02]  /*08d0*/  IADD3 R14, P2, PT, R18.reuse, -0x400, RZ ;  /* 0xfffffc00120e7810 */ /* 0x040fe40007f5e0ff */
[----:B------:R-:W-:Y:S02]  /*08e0*/  IADD3 R8, P4, PT, R18, 0x400, RZ ;  /* 0x0000040012087810 */ /* 0x000fe40007f9e0ff */
[C---:B------:R-:W-:Y:S02]  /*08f0*/  IADD3.X R11, PT, PT, R19.reuse, -0x1, RZ, P1, !PT ;  /* 0xffffffff130b7810 */ /* 0x040fe40000ffe4ff */
[C---:B------:R-:W-:Y:S01]  /*0900*/  IADD3.X R15, PT, PT, R19.reuse, -0x1, RZ, P2, !PT ;  /* 0xffffffff130f7810 */ /* 0x040fe200017fe4ff */
[----:B------:R-:W-:Y:S01]  /*0910*/  IMAD.X R13, RZ, RZ, R19, P4 ;  /* 0x000000ffff0d7224 */ /* 0x000fe200020e0613 */
[----:B------:R-:W-:-:S02]  /*0920*/  LEA.HI R12, P3, R19, R18, RZ, 0x1 ;  /* 0x00000012130c7211 */ /* 0x000fc400078708ff */
[----:B------:R-:W-:Y:S02]  /*0930*/  LEA.HI R10, P1, R11, R10, RZ, 0x1 ;  /* 0x0000000a0b0a7211 */ /* 0x000fe400078308ff */
[----:B------:R-:W-:Y:S01]  /*0940*/  LEA.HI R14, P2, R15, R14, RZ, 0x1 ;  /* 0x0000000e0f0e7211 */ /* 0x000fe200078508ff */
[----:B------:R-:W-:Y:S01]  /*0950*/  IMAD.X R9, RZ, RZ, R19, P3 ;  /* 0x000000ffff097224 */ /* 0x000fe200018e0613 */
[----:B------:R-:W-:Y:S01]  /*0960*/  LEA.HI R8, P3, R13, R8, RZ, 0x1 ;  /* 0x000000080d087211 */ /* 0x000fe200078708ff */
[----:B------:R-:W-:Y:S01]  /*0970*/  IMAD.X R11, RZ, RZ, R11, P1 ;  /* 0x000000ffff0b7224 */ /* 0x000fe200008e060b */
[----:B------:R-:W-:Y:S01]  /*0980*/  R2UR UR6, R32 ;  /* 0x00000000200672ca */ /* 0x000fe200000e0000 */
[----:B------:R-:W-:Y:S01]  /*0990*/  IMAD.X R15, RZ, RZ, R15, P2 ;  /* 0x000000ffff0f7224 */ /* 0x000fe200010e060f */
[----:B------:R-:W-:Y:S01]  /*09a0*/  SHF.L.U64.HI R9, R12, 0x2, R9 ;  /* 0x000000020c097819 */ /* 0x000fe20000010209 */
[----:B------:R-:W-:Y:S01]  /*09b0*/  IMAD.X R13, RZ, RZ, R13, P3 ;  /* 0x000000ffff0d7224 */ /* 0x000fe200018e060d */
[C---:B------:R-:W-:Y:S01]  /*09c0*/  SHF.L.U64.HI R11, R10.reuse, 0x2, R11 ;  /* 0x000000020a0b7819 */ /* 0x040fe2000001020b */
[----:B------:R-:W-:Y:S01]  /*09d0*/  IMAD.SHL.U32 R10, R10, 0x4, RZ ;  /* 0x000000040a0a7824 */ /* 0x000fe200078e00ff */
[----:B------:R-:W-:-:S02]  /*09e0*/  SHF.L.U64.HI R15, R14, 0x2, R15 ;  /* 0x000000020e0f7819 */ /* 0x000fc4000001020f */
[----:B------:R-:W-:Y:S02]  /*09f0*/  SHF.L.U32 R14, R14, 0x2, RZ ;  /* 0x000000020e0e7819 */ /* 0x000fe400000006ff */
[----:B------:R-:W-:Y:S02]  /*0a00*/  SHF.L.U32 R12, R12, 0x2, RZ ;  /* 0x000000020c0c7819 */ /* 0x000fe400000006ff */
[C---:B------:R-:W-:Y:S01]  /*0a10*/  SHF.L.U64.HI R20, R8.reuse, 0x2, R13 ;  /* 0x0000000208147819 */ /* 0x040fe2000001020d */
[----:B------:R-:W-:Y:S01]  /*0a20*/  IMAD.SHL.U32 R8, R8, 0x4, RZ ;  /* 0x0000000408087824 */ /* 0x000fe200078e00ff */
[----:B------:R-:W-:Y:S02]  /*0a30*/  LOP3.LUT R10, R10, 0xfffffff8, RZ, 0xc0, !PT ;  /* 0xfffffff80a0a7812 */ /* 0x000fe400078ec0ff */
[----:B------:R-:W-:Y:S02]  /*0a40*/  R2UR UR7, R33 ;  /* 0x00000000210772ca */ /* 0x000fe400000e0000 */
[----:B------:R-:W-:-:S02]  /*0a50*/  LOP3.LUT R14, R14, 0xfffffff8, RZ, 0xc0, !PT ;  /* 0xfffffff80e0e7812 */ /* 0x000fc400078ec0ff */
[----:B------:R-:W-:Y:S02]  /*0a60*/  R2UR UR8, R32 ;  /* 0x00000000200872ca */ /* 0x000fe400000e0000 */
[C---:B------:R-:W-:Y:S02]  /*0a70*/  R2UR UR9, R33.reuse ;  /* 0x00000000210972ca */ /* 0x040fe400000e0000 */
[----:B------:R-:W-:Y:S02]  /*0a80*/  LOP3.LUT R12, R12, 0xfffffff8, RZ, 0xc0, !PT ;  /* 0xfffffff80c0c7812 */ /* 0x000fe400078ec0ff */
[----:B0-----:R-:W-:Y:S02]  /*0a90*/  IADD3 R10, P1, PT, R10, UR4, RZ ;  /* 0x000000040a0a7c10 */ /* 0x001fe4000ff3e0ff */
[----:B------:R-:W-:Y:S02]  /*0aa0*/  R2UR UR10, R32 ;  /* 0x00000000200a72ca */ /* 0x000fe400000e0000 */
[----:B------:R-:W-:-:S02]  /*0ab0*/  R2UR UR11, R33 ;  /* 0x00000000210b72ca */ /* 0x000fc400000e0000 */
[----:B------:R-:W-:Y:S02]  /*0ac0*/  LOP3.LUT R8, R8, 0xfffffff8, RZ, 0xc0, !PT ;  /* 0xfffffff808087812 */ /* 0x000fe400078ec0ff */
[----:B------:R-:W-:Y:S02]  /*0ad0*/  IADD3 R14, P2, PT, R14, UR4, RZ ;  /* 0x000000040e0e7c10 */ /* 0x000fe4000ff5e0ff */
[----:B------:R-:W-:Y:S02]  /*0ae0*/  R2UR UR12, R32 ;  /* 0x00000000200c72ca */ /* 0x000fe400000e0000 */
[----:B------:R-:W-:Y:S02]  /*0af0*/  R2UR UR13, R33 ;  /* 0x00000000210d72ca */ /* 0x000fe400000e0000 */
[----:B------:R-:W-:Y:S02]  /*0b00*/  IADD3 R12, P3, PT, R12, UR4, RZ ;  /* 0x000000040c0c7c10 */ /* 0x000fe4000ff7e0ff */
[----:B------:R-:W-:-:S02]  /*0b10*/  IADD3.X R11, PT, PT, R11, UR5, RZ, P1, !PT ;  /* 0x000000050b0b7c10 */ /* 0x000fc40008ffe4ff */
        /* <DEDUP_REMOVED lines=8> */
[----:B------:R-:W-:Y:S02]  /*0ba0*/  IMAD R20, R5, 0x4, R21 ;  /* 0x0000000405147824 */ /* 0x000fe400078e0215 */
[----:B------:R-:W-:-:S05]  /*0bb0*/  VIADD R16, R16, 0x800 ;  /* 0x0000080010107836 */ /* 0x000fca0000000000 */
[----:B------:R-:W-:Y:S02]  /*0bc0*/  ISETP.GE.AND P1, PT, R16, R5, PT ;  /* 0x000000051000720c */ /* 0x000fe40003f26270 */
[----:B------:R-:W-:-:S04]  /*0bd0*/  IADD3 R18, P2, PT, R18, 0x1000, RZ ;  /* 0x0000100012127810 */ /* 0x000fc80007f5e0ff */
[----:B------:R-:W-:Y:S01]  /*0be0*/  IADD3.X R19, PT, PT, RZ, R19, RZ, P2, !PT ;  /* 0x00000013ff137210 */ /* 0x000fe200017fe4ff */
[----:B--2---:R-:W-:Y:S04]  /*0bf0*/  STS [R21+-0x1000], R10 ;  /* 0xfff0000a15007388 */ /* 0x004fe80000000800 */
[----:B------:R-:W-:Y:S04]  /*0c00*/  STS [R20+-0x1000], R11 ;  /* 0xfff0000b14007388 */ /* 0x000fe80000000800 */
[----:B---3--:R-:W-:Y:S04]  /*0c10*/  STS [R21+-0x800], R14 ;  /* 0xfff8000e15007388 */ /* 0x008fe80000000800 */
[----:B------:R-:W-:Y:S04]  /*0c20*/  STS [R20+-0x800], R15 ;  /* 0xfff8000f14007388 */ /* 0x000fe80000000800 */
[----:B----4-:R-:W-:Y:S04]  /*0c30*/  STS [R21], R12 ;  /* 0x0000000c15007388 */ /* 0x010fe80000000800 */
[----:B------:R-:W-:Y:S04]  /*0c40*/  STS [R20], R13 ;  /* 0x0000000d14007388 */ /* 0x000fe80000000800 */
[----:B-----5:R0:W-:Y:S04]  /*0c50*/  STS [R21+0x800], R8 ;  /* 0x0008000815007388 */ /* 0x0201e80000000800 */
[----:B------:R3:W-:Y:S01]  /*0c60*/  STS [R20+0x800], R9 ;  /* 0x0008000914007388 */ /* 0x0007e20000000800 */
[----:B------:R-:W-:-:S04]  /*0c70*/  FMNMX3 R17, R17, R10, R11, !PT ;  /* 0x0000000a11117276 */ /* 0x000fc8000780000b */
[----:B------:R-:W-:-:S04]  /*0c80*/  FMNMX3 R17, R17, R14, R15, !PT ;  /* 0x0000000e11117276 */ /* 0x000fc8000780000f */
[----:B------:R-:W-:Y:S01]  /*0c90*/  FMNMX3 R17, R17, R12, R13, !PT ;  /* 0x0000000c11117276 */ /* 0x000fe2000780000d */
[----:B0-----:R-:W-:-:S03]  /*0ca0*/  VIADD R21, R21, 0x2000 ;  /* 0x0000200015157836 */ /* 0x001fc60000000000 */
[----:B------:R-:W-:Y:S01]  /*0cb0*/  FMNMX3 R17, R17, R8, R9, !PT ;  /* 0x0000000811117276 */ /* 0x000fe20007800009 */
[----:B---3--:R-:W-:Y:S06]  /*0cc0*/  @!P1 BRA `(.L_x_17358) ;  /* 0xfffffff800f89947 */ /* 0x008fec000383ffff */
.L_x_17355:
[----:B------:R-:W-:Y:S05]  /*0cd0*/  BSYNC.RECONVERGENT B0 ;  /* 0x0000000000007941 */ /* 0x000fea0003800200 */
.L_x_17354:
        /* <DEDUP_REMOVED lines=19> */
.L_x_17409:
[----:B------:R-:W-:Y:S01]  /*0e10*/  IMAD.MOV.U32 R31, RZ, RZ, R8 ;  /* 0x000000ffff1f7224 */ /* 0x000fe200078e0008 */
[----:B------:R-:W-:Y:S01]  /*0e20*/  PLOP3.LUT P4, PT, PT, PT, PT, 0x8, 0x80 ;  /* 0x000000000080781c */ /* 0x000fe20003f8e170 */
[----:B------:R-:W-:-:S12]  /*0e30*/  @P5 BRA `(.L_x_17360) ;  /* 0x0000000000105947 */ /* 0x000fd80003800000 */
[----:B------:R-:W-:Y:S02]  /*0e40*/  ISETP.NE.AND P5, PT, R3, RZ, PT ;  /* 0x000000ff0300720c */ /* 0x000fe40003fa5270 */
[----:B-1----:R-:W-:-:S11]  /*0e50*/  FMNMX R31, R9, R14, !PT ;  /* 0x0000000e091f7209 */ /* 0x002fd60007800000 */
[----:B------:R2:W-:Y:S01]  /*0e60*/  @!P5 STS [R30+0x10], R31 ;  /* 0x0000101f1e00d388 */ /* 0x0005e20000000800 */
[----:B------:R-:W-:-:S13]  /*0e70*/  @!P5 PLOP3.LUT P4, PT, PT, PT, PT, 0x80, 0x8 ;  /* 0x000000000008d81c */ /* 0x000fda0003f8f070 */
.L_x_17360:
        /* <DEDUP_REMOVED lines=21> */
.L_x_17362:
[----:B------:R-:W-:Y:S05]  /*0fd0*/  BSYNC.RECONVERGENT B0 ;  /* 0x0000000000007941 */ /* 0x000fea0003800200 */
.L_x_17361:
        /* <DEDUP_REMOVED lines=13> */
[----:B------:R-:W-:Y:S02]  /*10b0*/  HFMA2 R10, -RZ, RZ, 0, 0 ;  /* 0x00000000ff0a7431 */ /* 0x000fe400000001ff */
[----:B------:R-:W-:Y:S01]  /*10c0*/  IMAD.MOV.U32 R11, RZ, RZ, R4 ;  /* 0x000000ffff0b7224 */ /* 0x000fe200078e0004 */
        /* <DEDUP_REMOVED lines=49> */
.L_x_17366:
[----:B------:R-:W-:Y:S05]  /*13e0*/  BSYNC.RECONVERGENT B1 ;  /* 0x0000000000017941 */ /* 0x000fea0003800200 */
.L_x_17365:
[----:B------:R-:W-:-:S04]  /*13f0*/  ISETP.GE.U32.AND P6, PT, R0, 0x600, PT ;  /* 0x000006000000780c */ /* 0x000fc80003fc6070 */
[----:B------:R-:W-:-:S13]  /*1400*/  ISETP.GE.U32.AND.EX P6, PT, R6, RZ, PT, P6 ;  /* 0x000000ff0600720c */ /* 0x000fda0003fc6160 */
[----:B------:R-:W-:Y:S05]  /*1410*/  @!P6 BRA `(.L_x_17364) ;  /* 0x0000000000e8e947 */ /* 0x000fea0003800000 */
[----:B0-----:R-:W-:-:S05]  /*1420*/  MOV R12, 0x400 ;  /* 0x00000400000c7802 */ /* 0x001fca0000000f00 */
[----:B------:R-:W-:-:S05]  /*1430*/  VIADD R12, R12, 0xb0 ;  /* 0x000000b00c0c7836 */ /* 0x000fca0000000000 */
[----:B------:R-:W-:-:S07]  /*1440*/  LEA R12, R9, R12, 0x18 ;  /* 0x0000000c090c7211 */ /* 0x000fce00078ec0ff */
.L_x_17367:
[C---:B-1----:R-:W-:Y:S01]  /*1450*/  IMAD R9, R11.reuse, 0x4, R12 ;  /* 0x000000040b097824 */ /* 0x042fe200078e020c */
[----:B---3--:R-:W-:Y:S01]  /*1460*/  MOV R22, 0x3bbb989d ;  /* 0x3bbb989d00167802 */ /* 0x008fe20000000f00 */
[----:B--2---:R-:W-:Y:S02]  /*1470*/  IMAD.MOV.U32 R31, RZ, RZ, 0x437c0000 ;  /* 0x437c0000ff1f7424 */ /* 0x004fe400078e00ff */
[----:B------:R-:W-:Y:S01]  /*1480*/  VIADD R11, R11, 0x800 ;  /* 0x000008000b0b7836 */ /* 0x000fe20000000000 */
[----:B------:R-:W4:Y:S04]  /*1490*/  LDS R13, [R9] ;  /* 0x00000000090d7984 */ /* 0x000f280000000800 */
        /* <DEDUP_REMOVED lines=26> */
[----:B------:R-:W-:Y:S02]  /*1640*/  SHF.L.U32 R21, R21, 0x17, RZ ;  /* 0x0000001715157819 */ /* 0x000fe400000006ff */
        /* <DEDUP_REMOVED lines=23> */
.L_x_17364:
[----:B------:R-:W-:Y:S05]  /*17c0*/  BSYNC.RECONVERGENT B0 ;  /* 0x0000000000007941 */ /* 0x000fea0003800200 */
.L_x_17363:
        /* <DEDUP_REMOVED lines=38> */
.L_x_17369:
[----:B------:R-:W-:Y:S05]  /*1a30*/  BSYNC.RECONVERGENT B0 ;  /* 0x0000000000007941 */ /* 0x000fea0003800200 */
.L_x_17368:
        /* <DEDUP_REMOVED lines=8> */
[----:B------:R-:W-:Y:S02]  /*1ac0*/  MOV R16, R4 ;  /* 0x0000000400107202 */ /* 0x000fe40000000f00 */
        /* <DEDUP_REMOVED lines=15> */
[----:B--23--:R-:W-:Y:S05]  /*1bc0*/  CALL.REL.NOINC `($__internal_347_$__cuda_sm3x_div_rn_noftz_f32_slowpath) ;  /* 0x0000001400a47944 */ /* 0x00cfea0003c00000 */
[----:B------:R-:W-:-:S07]  /*1bd0*/  IMAD.MOV.U32 R12, RZ, RZ, R13 ;  /* 0x000000ffff0c7224 */ /* 0x000fce00078e000d */
.L_x_17375:
[----:B------:R-:W-:Y:S05]  /*1be0*/  BSYNC.RECONVERGENT B4 ;  /* 0x0000000000047941 */ /* 0x000fea0003800200 */
.L_x_17374:
        /* <DEDUP_REMOVED lines=14> */
[----:B--23--:R-:W-:Y:S05]  /*1cd0*/  CALL.REL.NOINC `($__internal_347_$__cuda_sm3x_div_rn_noftz_f32_slowpath) ;  /* 0x0000001400607944 */ /* 0x00cfea0003c00000 */
.L_x_17377:
[----:B------:R-:W-:Y:S05]  /*1ce0*/  BSYNC.RECONVERGENT B4 ;  /* 0x0000000000047941 */ /* 0x000fea0003800200 */
.L_x_17376:
[----:B------:R-:W0:Y:S01]  /*1cf0*/  LDCU.128 UR4, c[0x0][0x390] ;  /* 0x00007200ff0477ac */ /* 0x000e220008000c00 */
[----:B------:R-:W-:Y:S02]  /*1d00*/  IMAD.SHL.U32 R10, R4, 0x2, RZ ;  /* 0x00000002040a7824 */ /* 0x000fe400078e00ff */
[----:B------:R-:W-:Y:S02]  /*1d10*/  IMAD.MOV.U32 R11, RZ, RZ, RZ ;  /* 0x000000ffff0b7224 */ /* 0x000fe400078e00ff */
[----:B0-----:R-:W-:Y:S02]  /*1d20*/  IMAD R8, R24, UR6, RZ ;  /* 0x0000000618087c24 */ /* 0x001fe4000f8e02ff */
[----:B------:R-:W-:Y:S01]  /*1d30*/  IMAD.WIDE.U32 R10, R7, UR6, R10 ;  /* 0x00000006070a7c25 */ /* 0x000fe2000f8e000a */
[----:B------:R-:W-:-:S03]  /*1d40*/  R2UR UR6, R32 ;  /* 0x00000000200672ca */ /* 0x000fc600000e0000 */
[----:B------:R-:W-:Y:S01]  /*1d50*/  IMAD R15, R7, UR7, R8 ;  /* 0x00000007070f7c24 */ /* 0x000fe2000f8e0208 */
[----:B------:R-:W-:-:S04]  /*1d60*/  R2UR UR7, R33 ;  /* 0x00000000210772ca */ /* 0x000fc800000e0000 */
[----:B------:R-:W-:-:S04]  /*1d70*/  IADD3 R15, PT, PT, R11, R15, RZ ;  /* 0x0000000f0b0f7210 */ /* 0x000fc80007ffe0ff */
[----:B------:R-:W-:-:S05]  /*1d80*/  LEA.HI R9, P0, R15, R10, RZ, 0x1 ;  /* 0x0000000a0f097211 */ /* 0x000fca00078108ff */
[----:B------:R-:W-:Y:S02]  /*1d90*/  IMAD.SHL.U32 R8, R9, 0x4, RZ ;  /* 0x0000000409087824 */ /* 0x000fe400078e00ff */
[----:B------:R-:W-:-:S03]  /*1da0*/  IMAD.X R16, RZ, RZ, R15, P0 ;  /* 0x000000ffff107224 */ /* 0x000fc600000e060f */
[----:B------:R-:W-:Y:S02]  /*1db0*/  LOP3.LUT R8, R8, 0xfffffff8, RZ, 0xc0, !PT ;  /* 0xfffffff808087812 */ /* 0x000fe400078ec0ff */
[----:B------:R-:W-:Y:S01]  /*1dc0*/  SHF.L.U64.HI R9, R9, 0x2, R16 ;  /* 0x0000000209097819 */ /* 0x000fe20000010210 */
[----:B------:R-:W-:Y:S01]  /*1dd0*/  VIADD R16, R4, 0x200 ;  /* 0x0000020004107836 */ /* 0x000fe20000000000 */
[----:B------:R-:W-:-:S04]  /*1de0*/  IADD3 R8, P0, PT, R8, UR4, RZ ;  /* 0x0000000408087c10 */ /* 0x000fc8000ff1e0ff */
[----:B------:R-:W-:Y:S02]  /*1df0*/  IADD3.X R9, PT, PT, R9, UR5, RZ, P0, !PT ;  /* 0x0000000509097c10 */ /* 0x000fe400087fe4ff */
[----:B------:R-:W-:-:S03]  /*1e00*/  ISETP.NE.AND P0, PT, R18, 0x1, PT ;  /* 0x000000011200780c */ /* 0x000fc60003f05270 */
[----:B------:R0:W-:Y:S10]  /*1e10*/  STG.E.64 desc[UR6][R8.64], R12 ;  /* 0x0000000c08007986 */ /* 0x0001f4000c101b06 */
        /* <DEDUP_REMOVED lines=15> */
[----:B------:R-:W-:-:S07]  /*1f10*/  IMAD.MOV.U32 R12, RZ, RZ, R13 ;  /* 0x000000ffff0c7224 */ /* 0x000fce00078e000d */
.L_x_17379:
[----:B------:R-:W-:Y:S05]  /*1f20*/  BSYNC.RECONVERGENT B4 ;  /* 0x0000000000047941 */ /* 0x000fea0003800200 */
.L_x_17378:
        /* <DEDUP_REMOVED lines=13> */
[----:B--23--:R-:W-:Y:S05]  /*2000*/  CALL.REL.NOINC `($__internal_347_$__cuda_sm3x_div_rn_noftz_f32_slowpath) ;  /* 0x0000001000947944 */ /* 0x00cfea0003c00000 */
.L_x_17381:
[----:B------:R-:W-:Y:S05]  /*2010*/  BSYNC.RECONVERGENT B4 ;  /* 0x0000000000047941 */ /* 0x000fea0003800200 */
.L_x_17380:
[----:B------:R-:W-:Y:S01]  /*2020*/  IADD3 R9, P0, PT, R10, 0x400, RZ ;  /* 0x000004000a097810 */ /* 0x000fe20007f1e0ff */
[----:B------:R-:W0:Y:S01]  /*2030*/  LDCU.64 UR4, c[0x0][0x390] ;  /* 0x00007200ff0477ac */ /* 0x000e220008000a00 */
        /* <DEDUP_REMOVED lines=8> */
[----:B0-----:R-:W-:Y:S02]  /*20c0*/  IADD3 R8, P0, PT, R8, UR4, RZ ;  /* 0x0000000408087c10 */ /* 0x001fe4000ff1e0ff */
[----:B------:R-:W-:Y:S02]  /*20d0*/  MOV R16, R25 ;  /* 0x0000001900107202 */ /* 0x000fe40000000f00 */
        /* <DEDUP_REMOVED lines=17> */
[----:B--23--:R-:W-:Y:S05]  /*21f0*/  CALL.REL.NOINC `($__internal_347_$__cuda_sm3x_div_rn_noftz_f32_slowpath) ;  /* 0x0000001000187944 */ /* 0x00cfea0003c00000 */
[----:B------:R-:W-:-:S07]  /*2200*/  IMAD.MOV.U32 R12, RZ, RZ, R13 ;  /* 0x000000ffff0c7224 */ /* 0x000fce00078e000d */
.L_x_17383:
[----:B------:R-:W-:Y:S05]  /*2210*/  BSYNC.RECONVERGENT B4 ;  /* 0x0000000000047941 */ /* 0x000fea0003800200 */
.L_x_17382:
        /* <DEDUP_REMOVED lines=14> */
.L_x_17385:
[----:B------:R-:W-:Y:S05]  /*2300*/  BSYNC.RECONVERGENT B4 ;  /* 0x0000000000047941 */ /* 0x000fea0003800200 */
.L_x_17384:
        /* <DEDUP_REMOVED lines=14> */
.L_x_17373:
[----:B0-----:R-:W-:Y:S05]  /*23f0*/  BSYNC.RECONVERGENT B3 ;  /* 0x0000000000037941 */ /* 0x001fea0003800200 */
.L_x_17372:
[----:B------:R-:W-:-:S13]  /*2400*/  ISETP.GE.U32.AND P0, PT, R26, 0x600, PT ;  /* 0x000006001a00780c */ /* 0x000fda0003f06070 */
[----:B------:R-:W-:Y:S05]  /*2410*/  @!P0 BRA `(.L_x_17371) ;  /* 0x0000000800ec8947 */ /* 0x000fea0003800000 */
.L_x_17402:
        /* <DEDUP_REMOVED lines=8> */
[----:B---3--:R-:W-:-:S05]  /*24a0*/  LEA R22, R16, UR4, 0x2 ;  /* 0x0000000410167c11 */ /* 0x008fca000f8e10ff */
[----:B------:R-:W0:Y:S02]  /*24b0*/  LDS R10, [R22] ;  /* 0x00000000160a7984 */ /* 0x000e240000000800 */
[----:B0-----:R-:W0:Y:S01]  /*24c0*/  FCHK P0, R10, R17 ;  /* 0x000000110a007302 */ /* 0x001e220000000000 */
[----:B------:R-:W-:-:S04]  /*24d0*/  FFMA R12, R8, R10, RZ ;  /* 0x0000000a080c7223 */ /* 0x000fc800000000ff */
[----:B------:R-:W-:-:S04]  /*24e0*/  FFMA R9, -R17, R12, R10 ;  /* 0x0000000c11097223 */ /* 0x000fc8000000010a */
[----:B------:R-:W-:Y:S01]  /*24f0*/  FFMA R12, R8, R9, R12 ;  /* 0x00000009080c7223 */ /* 0x000fe2000000000c */
[----:B0-----:R-:W-:Y:S06]  /*2500*/  @!P0 BRA `(.L_x_17387) ;  /* 0x0000000000148947 */ /* 0x001fec0003800000 */
[----:B------:R-:W-:Y:S01]  /*2510*/  IMAD.MOV.U32 R8, RZ, RZ, R10 ;  /* 0x000000ffff087224 */ /* 0x000fe200078e000a */
[----:B------:R-:W-:Y:S01]  /*2520*/  MOV R20, 0x2550 ;  /* 0x0000255000147802 */ /* 0x000fe20000000f00 */
[----:B------:R-:W-:-:S07]  /*2530*/  IMAD.MOV.U32 R9, RZ, RZ, R17 ;  /* 0x000000ffff097224 */ /* 0x000fce00078e0011 */
[----:B--2---:R-:W-:Y:S05]  /*2540*/  CALL.REL.NOINC `($__internal_347_$__cuda_sm3x_div_rn_noftz_f32_slowpath) ;  /* 0x0000000c00447944 */ /* 0x004fea0003c00000 */
[----:B------:R-:W-:-:S07]  /*2550*/  MOV R12, R13 ;  /* 0x0000000d000c7202 */ /* 0x000fce0000000f00 */
.L_x_17387:
[----:B------:R-:W-:Y:S05]  /*2560*/  BSYNC.RECONVERGENT B3 ;  /* 0x0000000000037941 */ /* 0x000fea0003800200 */
.L_x_17386:
        /* <DEDUP_REMOVED lines=15> */
.L_x_17389:
[----:B------:R-:W-:Y:S05]  /*2660*/  BSYNC.RECONVERGENT B3 ;  /* 0x0000000000037941 */ /* 0x000fea0003800200 */
.L_x_17388:
        /* <DEDUP_REMOVED lines=9> */
[----:B------:R-:W-:Y:S03]  /*2700*/  BSSY.RECONVERGENT B3, `(.L_x_17390) ;  /* 0x0000016000037945 */ /* 0x000fe60003800200 */
[----:B------:R-:W-:-:S05]  /*2710*/  IMAD.IADD R19, R19, 0x1, R11 ;  /* 0x0000000113137824 */ /* 0x000fca00078e020b */
        /* <DEDUP_REMOVED lines=9> */
[----:B------:R1:W-:Y:S01]  /*27b0*/  STG.E.64 desc[UR4][R20.64], R12 ;  /* 0x0000000c14007986 */ /* 0x0003e2000c101b04 */
        /* <DEDUP_REMOVED lines=8> */
[----:B--2---:R-:W-:Y:S05]  /*2840*/  CALL.REL.NOINC `($__internal_347_$__cuda_sm3x_div_rn_noftz_f32_slowpath) ;  /* 0x0000000800847944 */ /* 0x004fea0003c00000 */
[----:B------:R-:W-:-:S07]  /*2850*/  IMAD.MOV.U32 R14, RZ, RZ, R13 ;  /* 0x000000ffff0e7224 */ /* 0x000fce00078e000d */
.L_x_17391:
[----:B------:R-:W-:Y:S05]  /*2860*/  BSYNC.RECONVERGENT B3 ;  /* 0x0000000000037941 */ /* 0x000fea0003800200 */
.L_x_17390:
        /* <DEDUP_REMOVED lines=13> */
[----:B--2---:R-:W-:Y:S05]  /*2940*/  CALL.REL.NOINC `($__internal_347_$__cuda_sm3x_div_rn_noftz_f32_slowpath) ;  /* 0x0000000800447944 */ /* 0x004fea0003c00000 */
[----:B------:R-:W-:-:S07]  /*2950*/  IMAD.MOV.U32 R15, RZ, RZ, R13 ;  /* 0x000000ffff0f7224 */ /* 0x000fce00078e000d */
.L_x_17393:
[----:B------:R-:W-:Y:S05]  /*2960*/  BSYNC.RECONVERGENT B3 ;  /* 0x0000000000037941 */ /* 0x000fea0003800200 */
.L_x_17392:
[----:B------:R-:W0:Y:S01]  /*2970*/  LDS R34, [R22+0x1000] ;  /* 0x0010000016227984 */ /* 0x000e220000000800 */
[----:B------:R-:W-:Y:S01]  /*2980*/  IADD3 R8, P0, PT, R10, 0x400, RZ ;  /* 0x000004000a087810 */ /* 0x000fe20007f1e0ff */
[----:B------:R-:W1:Y:S01]  /*2990*/  MUFU.RCP R12, R17 ;  /* 0x00000011000c7308 */ /* 0x000e620000001000 */
[----:B------:R-:W-:Y:S01]  /*29a0*/  R2UR UR4, R32 ;  /* 0x00000000200472ca */ /* 0x000fe200000e0000 */
[----:B------:R-:W-:Y:S01]  /*29b0*/  BSSY.RECONVERGENT B3, `(.L_x_17394) ;  /* 0x0000017000037945 */ /* 0x000fe20003800200 */
[----:B------:R-:W-:Y:S01]  /*29c0*/  R2UR UR5, R33 ;  /* 0x00000000210572ca */ /* 0x000fe200000e0000 */
[----:B------:R-:W-:-:S05]  /*29d0*/  IMAD.X R9, RZ, RZ, R19, P0 ;  /* 0x000000ffff097224 */ /* 0x000fca00000e0613 */
        /* <DEDUP_REMOVED lines=18> */
[----:B--2---:R-:W-:Y:S05]  /*2b00*/  CALL.REL.NOINC `($__internal_347_$__cuda_sm3x_div_rn_noftz_f32_slowpath) ;  /* 0x0000000400d47944 */ /* 0x004fea0003c00000 */
[----:B------:R-:W-:-:S07]  /*2b10*/  MOV R12, R13 ;  /* 0x0000000d000c7202 */ /* 0x000fce0000000f00 */
.L_x_17395:
[----:B------:R-:W-:Y:S05]  /*2b20*/  BSYNC.RECONVERGENT B3 ;  /* 0x0000000000037941 */ /* 0x000fea0003800200 */
.L_x_17394:
        /* <DEDUP_REMOVED lines=14> */
.L_x_17397:
[----:B------:R-:W-:Y:S05]  /*2c10*/  BSYNC.RECONVERGENT B3 ;  /* 0x0000000000037941 */ /* 0x000fea0003800200 */
.L_x_17396:
        /* <DEDUP_REMOVED lines=27> */
.L_x_17399:
[----:B------:R-:W-:Y:S05]  /*2dd0*/  BSYNC.RECONVERGENT B3 ;  /* 0x0000000000037941 */ /* 0x000fea0003800200 */
.L_x_17398:
        /* <DEDUP_REMOVED lines=14> */
[----:B------:R-:W-:-:S07]  /*2ec0*/  IMAD.MOV.U32 R15, RZ, RZ, R13 ;  /* 0x000000ffff0f7224 */ /* 0x000fce00078e000d */
.L_x_17401:
[----:B------:R-:W-:Y:S05]  /*2ed0*/  BSYNC.RECONVERGENT B3 ;  /* 0x0000000000037941 */ /* 0x000fea0003800200 */
.L_x_17400:
[----:B------:R-:W-:Y:S01]  /*2ee0*/  IADD3 R9, P0, PT, R10, 0xc00, RZ ;  /* 0x00000c000a097810 */ /* 0x000fe20007f1e0ff */
[----:B------:R-:W-:Y:S01]  /*2ef0*/  VIADD R16, R16, 0x800 ;  /* 0x0000080010107836 */ /* 0x000fe20000000000 */
        /* <DEDUP_REMOVED lines=13> */
.L_x_17371:
[----:B0-----:R-:W-:Y:S05]  /*2fd0*/  BSYNC.RECONVERGENT B0 ;  /* 0x0000000000007941 */ /* 0x001fea0003800200 */
.L_x_17370:
[----:B------:R-:W0:Y:S01]  /*2fe0*/  LDCU.64 UR4, c[0x0][0x3a0] ;  /* 0x00007400ff0477ac */ /* 0x000e220008000a00 */
[----:B------:R-:W-:-:S04]  /*2ff0*/  IADD3 R7, P0, PT, R2, R7, RZ ;  /* 0x0000000702077210 */ /* 0x000fc80007f1e0ff */
[----:B------:R-:W-:Y:S02]  /*3000*/  IADD3.X R24, PT, PT, RZ, R24, RZ, P0, !PT ;  /* 0x00000018ff187210 */ /* 0x000fe400007fe4ff */
[----:B0-----:R-:W-:-:S04]  /*3010*/  ISETP.GE.U32.AND P0, PT, R7, UR4, PT ;  /* 0x0000000407007c0c */ /* 0x001fc8000bf06070 */
[----:B------:R-:W-:-:S13]  /*3020*/  ISETP.GE.AND.EX P0, PT, R24, UR5, PT, P0 ;  /* 0x0000000518007c0c */ /* 0x000fda000bf06300 */
[----:B------:R-:W-:Y:S05]  /*3030*/  @!P0 BRA `(.L_x_17403) ;  /* 0xffffffd000cc8947 */ /* 0x000fea000383ffff */
[----:B------:R-:W-:Y:S05]  /*3040*/  EXIT ;  /* 0x000000000000794d */ /* 0x000fea0003800000 */
.L_x_17359:
[----:B01----:R-:W-:Y:S01]  /*3050*/  IMAD.MOV.U32 R13, RZ, RZ, R17 ;  /* 0x000000ffff0d7224 */ /* 0x003fe200078e0011 */
[----:B------:R-:W-:Y:S01]  /*3060*/  MOV R15, 0xffffffff ;  /* 0xffffffff000f7802 */ /* 0x000fe20000000f00 */
[----:B------:R-:W-:Y:S02]  /*3070*/  IMAD.MOV.U32 R12, RZ, RZ, 0x1 ;  /* 0x00000001ff0c7424 */ /* 0x000fe400078e00ff */
[----:B--2---:R-:W-:-:S07]  /*3080*/  IMAD.MOV.U32 R11, RZ, RZ, 0x1f ;  /* 0x0000001fff0b7424 */ /* 0x004fce00078e00ff */
[----:B------:R-:W-:Y:S05]  /*3090*/  WARPSYNC.COLLECTIVE R15, `(.L_x_17404) ;  /* 0x000000000f087348 */ /* 0x000fea0003c00000 */
[----:B------:R0:W1:Y:S02]  /*30a0*/  SHFL.DOWN P6, R14, R13, R12, R11 ;  /* 0x0800000c0d0e7389 */ /* 0x00006400000c000b */
[----:B01----:R-:W-:Y:S05]  /*30b0*/  ENDCOLLECTIVE ;  /* 0x000000000000791b */ /* 0x003fea0003800000 */
.L_x_17404:
[----:B------:R-:W-:Y:S01]  /*30c0*/  IMAD.MOV.U32 R12, RZ, RZ, 0x2 ;  /* 0x00000002ff0c7424 */ /* 0x000fe200078e00ff */
[----:B------:R-:W-:-:S05]  /*30d0*/  @!P3 FMNMX R17, R14, R17, !PT ;  /* 0x000000110e11b209 */ /* 0x000fca0007800000 */
[----:B------:R-:W-:-:S07]  /*30e0*/  IMAD.MOV.U32 R13, RZ, RZ, R17 ;  /* 0x000000ffff0d7224 */ /* 0x000fce00078e0011 */
[----:B------:R-:W-:Y:S05]  /*30f0*/  WARPSYNC.COLLECTIVE R15, `(.L_x_17405) ;  /* 0x000000000f087348 */ /* 0x000fea0003c00000 */
[----:B------:R0:W1:Y:S02]  /*3100*/  SHFL.DOWN P6, R14, R13, R12, R11 ;  /* 0x0800000c0d0e7389 */ /* 0x00006400000c000b */
[----:B01----:R-:W-:Y:S05]  /*3110*/  ENDCOLLECTIVE ;  /* 0x000000000000791b */ /* 0x003fea0003800000 */
.L_x_17405:
[----:B------:R-:W-:Y:S01]  /*3120*/  HFMA2 R12, -RZ, RZ, 0, 2.384185791015625e-07 ;  /* 0x00000004ff0c7431 */ /* 0x000fe200000001ff */
[----:B------:R-:W-:-:S05]  /*3130*/  @!P2 FMNMX R17, R17, R14, !PT ;  /* 0x0000000e1111a209 */ /* 0x000fca0007800000 */
[----:B------:R-:W-:-:S07]  /*3140*/  IMAD.MOV.U32 R13, RZ, RZ, R17 ;  /* 0x000000ffff0d7224 */ /* 0x000fce00078e0011 */
[----:B------:R-:W-:Y:S05]  /*3150*/  WARPSYNC.COLLECTIVE R15, `(.L_x_17406) ;  /* 0x000000000f087348 */ /* 0x000fea0003c00000 */
[----:B------:R0:W1:Y:S02]  /*3160*/  SHFL.DOWN P6, R14, R13, R12, R11 ;  /* 0x0800000c0d0e7389 */ /* 0x00006400000c000b */
[----:B01----:R-:W-:Y:S05]  /*3170*/  ENDCOLLECTIVE ;  /* 0x000000000000791b */ /* 0x003fea0003800000 */
.L_x_17406:
[----:B------:R-:W-:Y:S01]  /*3180*/  IMAD.MOV.U32 R12, RZ, RZ, 0x8 ;  /* 0x00000008ff0c7424 */ /* 0x000fe200078e00ff */
[----:B------:R-:W-:-:S05]  /*3190*/  @!P1 FMNMX R17, R17, R14, !PT ;  /* 0x0000000e11119209 */ /* 0x000fca0007800000 */
[----:B------:R-:W-:-:S07]  /*31a0*/  IMAD.MOV.U32 R13, RZ, RZ, R17 ;  /* 0x000000ffff0d7224 */ /* 0x000fce00078e0011 */
[----:B------:R-:W-:Y:S05]  /*31b0*/  WARPSYNC.COLLECTIVE R15, `(.L_x_17407) ;  /* 0x000000000f087348 */ /* 0x000fea0003c00000 */
[----:B------:R0:W1:Y:S02]  /*31c0*/  SHFL.DOWN P6, R14, R13, R12, R11 ;  /* 0x0800000c0d0e7389 */ /* 0x00006400000c000b */
[----:B01----:R-:W-:Y:S05]  /*31d0*/  ENDCOLLECTIVE ;  /* 0x000000000000791b */ /* 0x003fea0003800000 */
.L_x_17407:
[----:B------:R-:W-:Y:S02]  /*31e0*/  MOV R12, 0x10 ;  /* 0x00000010000c7802 */ /* 0x000fe40000000f00 */
[----:B------:R-:W-:-:S04]  /*31f0*/  FMNMX R9, R17, R14, !PT ;  /* 0x0000000e11097209 */ /* 0x000fc80007800000 */
[----:B------:R-:W-:-:S05]  /*3200*/  FSEL R8, R17, R9, P4 ;  /* 0x0000000911087208 */ /* 0x000fca0002000000 */
[----:B------:R-:W-:-:S07]  /*3210*/  IMAD.MOV.U32 R13, RZ, RZ, R8 ;  /* 0x000000ffff0d7224 */ /* 0x000fce00078e0008 */
[----:B------:R-:W-:Y:S05]  /*3220*/  WARPSYNC.COLLECTIVE R15, `(.L_x_17408) ;  /* 0x000000000f087348 */ /* 0x000fea0003c00000 */
[----:B------:R0:W1:Y:S02]  /*3230*/  SHFL.DOWN P6, R14, R13, R12, R11 ;  /* 0x0800000c0d0e7389 */ /* 0x00006400000c000b */
[----:B01----:R-:W-:Y:S05]  /*3240*/  ENDCOLLECTIVE ;  /* 0x000000000000791b */ /* 0x003fea0003800000 */
.L_x_17408:
[----:B------:R-:W-:Y:S05]  /*3250*/  BRA `(.L_x_17409) ;  /* 0xffffffd800ec7947 */ /* 0x000fea000383ffff */
        .weak           $__internal_347_$__cuda_sm3x_div_rn_noftz_f32_slowpath
        .type           $__internal_347_$__cuda_sm3x_div_rn_noftz_f32_slowpath,@function
        .size           $__internal_347_$__cuda_sm3x_div_rn_noftz_f32_slowpath,(.L_x_25799 - $__internal_347_$__cuda_sm3x_div_rn_noftz_f32_slowpath)
$__internal_347_$__cuda_sm3x_div_rn_noftz_f32_slowpath:
        /* <DEDUP_REMOVED lines=34> */
.L_x_17411:
        /* <DEDUP_REMOVED lines=51> */
.L_x_17418:
[----:B------:R-:W-:-:S04]  /*37b0*/  LOP3.LUT R9, R9, 0x80000000, RZ, 0xc0, !PT ;  /* 0x8000000009097812 */ /* 0x000fc800078ec0ff */
[----:B------:R-:W-:Y:S01]  /*37c0*/  LOP3.LUT R9, R9, 0x7f800000, RZ, 0xfc, !PT ;  /* 0x7f80000009097812 */ /* 0x000fe200078efcff */
[----:B------:R-:W-:Y:S06]  /*37d0*/  BRA `(.L_x_17419) ;  /* 0x0000000000047947 */ /* 0x000fec0003800000 */
.L_x_17417:
[----:B------:R-:W-:-:S07]  /*37e0*/  IMAD R9, R34, 0x800000, R9 ;  /* 0x0080000022097824 */ /* 0x000fce00078e0209 */
.L_x_17419:
[----:B------:R-:W-:Y:S05]  /*37f0*/  BSYNC.RECONVERGENT B2 ;  /* 0x0000000000027941 */ /* 0x000fea0003800200 */
.L_x_17416:
[----:B------:R-:W-:Y:S05]  /*3800*/  BRA `(.L_x_17420) ;  /* 0x0000000000207947 */ /* 0x000fea0003800000 */
.L_x_17415:
[----:B------:R-:W-:-:S04]  /*3810*/  LOP3.LUT R9, R9, 0x80000000, R8, 0x48, !PT ;  /* 0x8000000009097812 */ /* 0x000fc800078e4808 */
[----:B------:R-:W-:Y:S01]  /*3820*/  LOP3.LUT R9, R9, 0x7f800000, RZ, 0xfc, !PT ;  /* 0x7f80000009097812 */ /* 0x000fe200078efcff */
[----:B------:R-:W-:Y:S06]  /*3830*/  BRA `(.L_x_17420) ;  /* 0x0000000000147947 */ /* 0x000fec0003800000 */
.L_x_17414:
[----:B------:R-:W-:Y:S01]  /*3840*/  LOP3.LUT R9, R9, 0x80000000, R8, 0x48, !PT ;  /* 0x8000000009097812 */ /* 0x000fe200078e4808 */
[----:B------:R-:W-:Y:S06]  /*3850*/  BRA `(.L_x_17420) ;  /* 0x00000000000c7947 */ /* 0x000fec0003800000 */
.L_x_17413:
[----:B------:R-:W0:Y:S01]  /*3860*/  MUFU.RSQ R9, -QNAN ;  /* 0xffc0000000097908 */ /* 0x000e220000001400 */
[----:B------:R-:W-:Y:S05]  /*3870*/  BRA `(.L_x_17420) ;  /* 0x0000000000047947 */ /* 0x000fea0003800000 */
.L_x_17412:
[----:B------:R-:W-:-:S07]  /*3880*/  FADD.FTZ R9, R8, R9 ;  /* 0x0000000908097221 */ /* 0x000fce0000010000 */
.L_x_17420:
[----:B------:R-:W-:Y:S05]  /*3890*/  BSYNC.RECONVERGENT B1 ;  /* 0x0000000000017941 */ /* 0x000fea0003800200 */
.L_x_17410:
[----:B0-----:R-:W-:Y:S01]  /*38a0*/  MOV R13, R9 ;  /* 0x00000009000d7202 */ /* 0x001fe20000000f00 */
[----:B------:R-:W-:Y:S02]  /*38b0*/  IMAD.MOV.U32 R8, RZ, RZ, R20 ;  /* 0x000000ffff087224 */ /* 0x000fe400078e0014 */
[----:B------:R-:W-:-:S04]  /*38c0*/  IMAD.MOV.U32 R9, RZ, RZ, 0x0 ;  /* 0x00000000ff097424 */ /* 0x000fc800078e00ff */
[----:B------:R-:W-:Y:S05]  /*38d0*/  RET.REL.NODEC R8 `(_Z20SoftmaxBlockSMemImplI10DirectLoadIffE11DirectStoreIffEfLi2ELi512EL9Algorithm0EEvT_T0_ll) ;  /* 0xffffffc408c87950 */ /* 0x000fea0003c3ffff */
.L_x_17421:
        /* <DEDUP_REMOVED lines=10> */
.L_x_25799:


//--------------------- .text._Z20SoftmaxBlockSMemImplI10DirectLoadIffE11DirectStoreIffEfLi2ELi1024EL9Algorithm0EEvT_T0_ll --------------------------
	.section	.text._Z20SoftmaxBlockSMemImplI10DirectLoadIffE11DirectStoreIffEfLi2ELi1024EL9Algorithm0EEvT_T0_ll,"ax",@progbits
	.align	128
        .global         _Z20SoftmaxBlockSMemImplI10DirectLoadIffE11DirectStoreIffEfLi2ELi1024EL9Algorithm0EEvT_T0_ll
        .type           _Z20SoftmaxBlockSMemImplI10DirectLoadIffE11DirectStoreIffEfLi2ELi1024EL9Algorithm0EEvT_T0_ll,@function
        .size           _Z20SoftmaxBlockSMemImplI10DirectLoadIffE11DirectStoreIffEfLi2ELi1024EL9Algorithm0EEvT_T0_ll,(.L_x_25800 - _Z20SoftmaxBlockSMemImplI10DirectLoadIffE11DirectStoreIffEfLi2ELi1024EL9Algorithm0EEvT_T0_ll)
        .other          _Z20SoftmaxBlockSMemImplI10DirectLoadIffE11DirectStoreIffEfLi2ELi1024EL9Algorithm0EEvT_T0_ll,@"STO_CUDA_ENTRY STV_DEFAULT"
_Z20SoftmaxBlockSMemImplI10DirectLoadIffE11DirectStoreIffEfLi2ELi1024EL9Algorithm0EEvT_T0_ll:
.text._Z20SoftmaxBlockSMemImplI10DirectLoadIffE11DirectStoreIffEfLi2ELi1024EL9Algorithm0EEvT_T0_ll:
        /* <DEDUP_REMOVED lines=22> */
.L_x_17422:
        /* <DEDUP_REMOVED lines=33> */
.L_x_17472:
[----:B------:R-:W-:Y:S01]  /*0370*/  ISETP.GE.AND P0, PT, R7, R2, PT ;  /* 0x000000020700720c */ /* 0x000fe20003f06270 */
[----:B------:R-:W-:Y:S01]  /*0380*/  BSSY.RECONVERGENT B0, `(.L_x_17423) ;  /* 0x0000095000007945 */ /* 0x000fe20003800200 */
[----:B------:R-:W-:-:S11]  /*0390*/  IMAD.MOV.U32 R17, RZ, RZ, -0x800000 ;  /* 0xff800000ff117424 */ /* 0x000fd600078e00ff */
[----:B-1234-:R-:W-:Y:S05]  /*03a0*/  @P0 BRA `(.L_x_17424) ;  /* 0x0000000800480947 */ /* 0x01efea0003800000 */
[----:B------:R-:W0:Y:S01]  /*03b0*/  LDCU.64 UR4, c[0x0][0x388] ;  /* 0x00007100ff0477ac */ /* 0x000e220008000a00 */
[----:B------:R-:W-:Y:S01]  /*03c0*/  LEA.HI R18, R32, 0x1, RZ, 0x16 ;  /* 0x0000000120127811 */ /* 0x000fe200078fb0ff */
[----:B------:R-:W-:Y:S01]  /*03d0*/  BSSY.RECONVERGENT B1, `(.L_x_17425) ;  /* 0x0000041000017945 */ /* 0x000fe20003800200 */
[----:B------:R-:W-:Y:S01]  /*03e0*/  MOV R17, 0xff800000 ;  /* 0xff80000000117802 */ /* 0x000fe20000000f00 */
[----:B------:R-:W-:Y:S01]  /*03f0*/  IMAD.MOV.U32 R19, RZ, RZ, R7 ;  /* 0x000000ffff137224 */ /* 0x000fe200078e0007 */
[----:B------:R-:W-:-:S04]  /*0400*/  LOP3.LUT R18, R18, 0x3, RZ, 0xc0, !PT ;  /* 0x0000000312127812 */ /* 0x000fc800078ec0ff */
[----:B------:R-:W-:Y:S01]  /*0410*/  ISETP.NE.AND P1, PT, R18, RZ, PT ;  /* 0x000000ff1200720c */ /* 0x000fe20003f25270 */
[----:B0-----:R-:W-:Y:S02]  /*0420*/  IMAD R11, R5, UR4, RZ ;  /* 0x00000004050b7c24 */ /* 0x001fe4000f8e02ff */
        /* <DEDUP_REMOVED lines=16> */
[----:B------:R-:W-:-:S06]  /*0530*/  IMAD.X R13, R14, 0x1, R11, P1 ;  /* 0x000000010e0d7824 */ /* 0x000fcc00008e060b */
[----:B------:R-:W2:Y:S01]  /*0540*/  LDG.E.64 R12, desc[UR4][R12.64] ;  /* 0x000000040c0c7981 */ /* 0x000ea2000c1e1b00 */
[----:B------:R-:W-:Y:S02]  /*0550*/  LEA R14, R2, R31, 0x2 ;  /* 0x0000001f020e7211 */ /* 0x000fe400078e10ff */
[----:B------:R-:W-:Y:S02]  /*0560*/  ISETP.NE.AND P1, PT, R18, 0x1, PT ;  /* 0x000000011200780c */ /* 0x000fe40003f25270 */
[----:B------:R-:W-:Y:S01]  /*0570*/  LOP3.LUT R19, R7, 0x400, RZ, 0xfc, !PT ;  /* 0x0000040007137812 */ /* 0x000fe200078efcff */
[----:B--2---:R0:W-:Y:S01]  /*0580*/  STS [R31], R12 ;  /* 0x0000000c1f007388 */ /* 0x0041e20000000800 */
[----:B------:R-:W-:-:S03]  /*0590*/  FMNMX3 R17, R12, -INF , R13, !PT ;  /* 0xff8000000c117876 */ /* 0x000fc6000780000d */
[----:B------:R0:W-:Y:S06]  /*05a0*/  STS [R14], R13 ;  /* 0x0000000d0e007388 */ /* 0x0001ec0000000800 */
[----:B------:R-:W-:Y:S05]  /*05b0*/  @!P1 BRA `(.L_x_17426) ;  /* 0x0000000000889947 */ /* 0x000fea0003800000 */
[----:B------:R-:W-:Y:S02]  /*05c0*/  IADD3 R20, P1, PT, R21, 0x800, RZ ;  /* 0x0000080015147810 */ /* 0x000fe40007f3e0ff */
[----:B------:R-:W-:Y:S02]  /*05d0*/  R2UR UR4, R36 ;  /* 0x00000000240472ca */ /* 0x000fe400000e0000 */
[----:B------:R-:W-:Y:S01]  /*05e0*/  R2UR UR5, R37 ;  /* 0x00000000250572ca */ /* 0x000fe200000e0000 */
[----:B------:R-:W-:-:S05]  /*05f0*/  IMAD.X R19, RZ, RZ, R16, P1 ;  /* 0x000000ffff137224 */ /* 0x000fca00008e0610 */
[----:B------:R-:W-:-:S05]  /*0600*/  LEA.HI R20, P1, R19, R20, RZ, 0x1 ;  /* 0x0000001413147211 */ /* 0x000fca00078308ff */
[----:B0-----:R-:W-:Y:S02]  /*0610*/  IMAD.SHL.U32 R13, R20, 0x4, RZ ;  /* 0x00000004140d7824 */ /* 0x001fe400078e00ff */
[----:B------:R-:W-:-:S03]  /*0620*/  IMAD.X R19, RZ, RZ, R19, P1 ;  /* 0x000000ffff137224 */ /* 0x000fc600008e0613 */
[----:B------:R-:W-:Y:S02]  /*0630*/  LOP3.LUT R13, R13, 0xfffffff8, RZ, 0xc0, !PT ;  /* 0xfffffff80d0d7812 */ /* 0x000fe400078ec0ff */
[----:B------:R-:W-:Y:S02]  /*0640*/  SHF.L.U64.HI R20, R20, 0x2, R19 ;  /* 0x0000000214147819 */ /* 0x000fe40000010213 */
[----:B------:R-:W-:-:S04]  /*0650*/  IADD3 R12, P1, PT, R13, R10, RZ ;  /* 0x0000000a0d0c7210 */ /* 0x000fc80007f3e0ff */
[----:B------:R-:W-:-:S06]  /*0660*/  IADD3.X R13, PT, PT, R20, R11, RZ, P1, !PT ;  /* 0x0000000b140d7210 */ /* 0x000fcc0000ffe4ff */
[----:B------:R-:W2:Y:S01]  /*0670*/  LDG.E.64 R12, desc[UR4][R12.64] ;  /* 0x000000040c0c7981 */ /* 0x000ea2000c1e1b00 */
[----:B------:R-:W-:Y:S01]  /*0680*/  ISETP.NE.AND P1, PT, R18, 0x2, PT ;  /* 0x000000021200780c */ /* 0x000fe20003f25270 */
[----:B------:R-:W-:Y:S02]  /*0690*/  IMAD.MOV.U32 R19, RZ, RZ, R30 ;  /* 0x000000ffff137224 */ /* 0x000fe400078e001e */
        /* <DEDUP_REMOVED lines=15> */
[----:B------:R-:W2:Y:S01]  /*0790*/  LDG.E.64 R10, desc[UR4][R10.64] ;  /* 0x000000040a0a7981 */ /* 0x000ea2000c1e1b00 */
[----:B------:R-:W-:-:S03]  /*07a0*/  LOP3.LUT R19, R7, 0xc00, RZ, 0xfc, !PT ;  /* 0x00000c0007137812 */ /* 0x000fc600078efcff */
[----:B--2---:R2:W-:Y:S01]  /*07b0*/  STS [R31+0x2000], R10 ;  /* 0x0020000a1f007388 */ /* 0x0045e20000000800 */
[----:B------:R-:W-:-:S03]  /*07c0*/  FMNMX3 R17, R17, R10, R11, !PT ;  /* 0x0000000a11117276 */ /* 0x000fc6000780000b */
[----:B------:R2:W-:Y:S04]  /*07d0*/  STS [R14+0x2000], R11 ;  /* 0x0020000b0e007388 */ /* 0x0005e80000000800 */
.L_x_17426:
[----:B------:R-:W-:Y:S05]  /*07e0*/  BSYNC.RECONVERGENT B1 ;  /* 0x0000000000017941 */ /* 0x000fea0003800200 */
.L_x_17425:
        /* <DEDUP_REMOVED lines=12> */
.L_x_17427:
        /* <DEDUP_REMOVED lines=66> */
.L_x_17424:
[----:B------:R-:W-:Y:S05]  /*0cd0*/  BSYNC.RECONVERGENT B0 ;  /* 0x0000000000007941 */ /* 0x000fea0003800200 */
.L_x_17423:
        /* <DEDUP_REMOVED lines=19> */
.L_x_17478:
[----:B------:R-:W-:Y:S01]  /*0e10*/  IMAD.MOV.U32 R25, RZ, RZ, R8 ;  /* 0x000000ffff197224 */ /* 0x000fe200078e0008 */
[----:B------:R-:W-:Y:S01]  /*0e20*/  PLOP3.LUT P4, PT, PT, PT, PT, 0x8, 0x80 ;  /* 0x000000000080781c */ /* 0x000fe20003f8e170 */
[----:B------:R-:W-:-:S12]  /*0e30*/  @P5 BRA `(.L_x_17429) ;  /* 0x0000000000105947 */ /* 0x000fd80003800000 */
[----:B------:R-:W-:Y:S02]  /*0e40*/  ISETP.NE.AND P5, PT, R28, RZ, PT ;  /* 0x000000ff1c00720c */ /* 0x000fe40003fa5270 */
[----:B-1----:R-:W-:-:S11]  /*0e50*/  FMNMX R25, R9, R14, !PT ;  /* 0x0000000e09197209 */ /* 0x002fd60007800000 */
[----:B------:R2:W-:Y:S01]  /*0e60*/  @!P5 STS [R34+0x20], R25 ;  /* 0x000020192200d388 */ /* 0x0005e20000000800 */
[----:B------:R-:W-:-:S13]  /*0e70*/  @!P5 PLOP3.LUT P4, PT, PT, PT, PT, 0x80, 0x8 ;  /* 0x000000000008d81c */ /* 0x000fda0003f8f070 */
.L_x_17429:
        /* <DEDUP_REMOVED lines=33> */
.L_x_17431:
[----:B------:R-:W-:Y:S05]  /*1090*/  BSYNC.RECONVERGENT B0 ;  /* 0x0000000000007941 */ /* 0x000fea0003800200 */
.L_x_17430:
        /* <DEDUP_REMOVED lines=13> */
[----:B------:R-:W-:Y:S02]  /*1170*/  HFMA2 R10, -RZ, RZ, 0, 0 ;  /* 0x00000000ff0a7431 */ /* 0x000fe400000001ff */
[----:B------:R-:W-:Y:S01]  /*1180*/  IMAD.MOV.U32 R11, RZ, RZ, R7 ;  /* 0x000000ffff0b7224 */ /* 0x000fe200078e0007 */
[----:B------:R-:W-:-:S13]  /*1190*/  ISETP.NE.AND.EX P6, PT, RZ, RZ, PT, P6 ;  /* 0x000000ffff00720c */ /* 0x000fda0003fc5360 */
[----:B0-----:R-:W-:Y:S05]  /*11a0*/  @!P6 BRA `(.L_x_17435) ;  /* 0x0000000000bce947 */ /* 0x001fea0003800000 */
        /* <DEDUP_REMOVED lines=39> */
[----:B------:R-:W-:-:S03]  /*1420*/  IMAD.SHL.U32 R12, R12, 0x800000, RZ ;  /* 0x008000000c0c7824 */ /* 0x000fc600078e00ff */
[----:B------:R-:W-:-:S04]  /*1430*/  FFMA R14, R11, 1.4426950216293334961, -R14 ;  /* 0x3fb8aa3b0b0e7823 */ /* 0x000fc8000000080e */
[----:B------:R-:W-:-:S04]  /*1440*/  FFMA R14, R11, 1.925963033500011079e-08, R14 ;  /* 0x32a570600b0e7823 */ /* 0x000fc8000000000e */
[----:B------:R-:W0:Y:S02]  /*1450*/  MUFU.EX2 R11, R14 ;  /* 0x0000000e000b7308 */ /* 0x000e240000000800 */
[----:B0-----:R-:W-:Y:S01]  /*1460*/  FMUL R12, R12, R11 ;  /* 0x0000000b0c0c7220 */ /* 0x001fe20000400000 */
[----:B------:R-:W-:-:S03]  /*1470*/  LOP3.LUT R11, R7, 0xc00, RZ, 0xfc, !PT ;  /* 0x00000c00070b7812 */ /* 0x000fc600078efcff */
[----:B------:R-:W-:Y:S01]  /*1480*/  FADD R10, R10, R12 ;  /* 0x0000000c0a0a7221 */ /* 0x000fe20000000000 */
[----:B------:R0:W-:Y:S06]  /*1490*/  STS [R31+0x2000], R12 ;  /* 0x0020000c1f007388 */ /* 0x0001ec0000000800 */
.L_x_17435:
[----:B------:R-:W-:Y:S05]  /*14a0*/  BSYNC.RECONVERGENT B1 ;  /* 0x0000000000017941 */ /* 0x000fea0003800200 */
.L_x_17434:
[----:B------:R-:W-:-:S04]  /*14b0*/  ISETP.GE.U32.AND P6, PT, R0, 0xc00, PT ;  /* 0x00000c000000780c */ /* 0x000fc80003fc6070 */
[----:B------:R-:W-:-:S13]  /*14c0*/  ISETP.GE.U32.AND.EX P6, PT, R3, RZ, PT, P6 ;  /* 0x000000ff0300720c */ /* 0x000fda0003fc6160 */
[----:B------:R-:W-:Y:S05]  /*14d0*/  @!P6 BRA `(.L_x_17433) ;  /* 0x0000000000e8e947 */ /* 0x000fea0003800000 */
[----:B0---4-:R-:W-:-:S04]  /*14e0*/  MOV R12, 0x400 ;  /* 0x00000400000c7802 */ /* 0x011fc80000000f00 */
[----:B------:R-:W-:-:S04]  /*14f0*/  IADD3 R12, PT, PT, R12, 0x150, RZ ;  /* 0x000001500c0c7810 */ /* 0x000fc80007ffe0ff */
[----:B------:R-:W-:-:S07]  /*1500*/  LEA R12, R9, R12, 0x18 ;  /* 0x0000000c090c7211 */ /* 0x000fce00078ec0ff */
.L_x_17436:
[C---:B0-----:R-:W-:Y:S01]  /*1510*/  IMAD R9, R11.reuse, 0x4, R12 ;  /* 0x000000040b097824 */ /* 0x041fe200078e020c */
[----:B------:R-:W-:Y:S01]  /*1520*/  IADD3 R11, PT, PT, R11, 0x1000, RZ ;  /* 0x000010000b0b7810 */ /* 0x000fe20007ffe0ff */
[----:B------:R-:W-:Y:S02]  /*1530*/  IMAD.MOV.U32 R22, RZ, RZ, 0x3bbb989d ;  /* 0x3bbb989dff167424 */ /* 0x000fe400078e00ff */
[----:B------:R-:W-:Y:S01]  /*1540*/  IMAD.MOV.U32 R23, RZ, RZ, 0x437c0000 ;  /* 0x437c0000ff177424 */ /* 0x000fe200078e00ff */
[----:B------:R-:W3:Y:S01]  /*1550*/  LDS R13, [R9] ;  /* 0x00000000090d7984 */ /* 0x000ee20000000800 */
[----:B------:R-:W-:-:S03]  /*1560*/  ISETP.GE.U32.AND P6, PT, R11, UR4, PT ;  /* 0x000000040b007c0c */ /* 0x000fc6000bfc6070 */
[----:B------:R-:W0:Y:S01]  /*1570*/  LDS R17, [R9+0x1000] ;  /* 0x0010000009117984 */ /* 0x000e220000000800 */
[----:B------:R-:W-:-:S03]  /*1580*/  ISETP.GE.U32.AND.EX P6, PT, RZ, UR5, PT, P6 ;  /* 0x00000005ff007c0c */ /* 0x000fc6000bfc6160 */
[----:B------:R-:W4:Y:S04]  /*1590*/  LDS R19, [R9+0x2000] ;  /* 0x0020000009137984 */ /* 0x000f280000000800 */
        /* <DEDUP_REMOVED lines=26> */
[----:B------:R-:W-:-:S02]  /*1740*/  IMAD.SHL.U32 R22, R22, 0x800000, RZ ;  /* 0x0080000016167824 */ /* 0x000fc400078e00ff */
[----:B------:R-:W-:Y:S01]  /*1750*/  FFMA R26, R21, 1.4426950216293334961, -R26 ;  /* 0x3fb8aa3b151a7823 */ /* 0x000fe2000000081a */
[----:B------:R-:W-:Y:S01]  /*1760*/  FFMA R19, R19, 1.925963033500011079e-08, R16 ;  /* 0x32a5706013137823 */ /* 0x000fe20000000010 */
[----:B------:R-:W-:Y:S02]  /*1770*/  SHF.L.U32 R16, R13, 0x17, RZ ;  /* 0x000000170d107819 */ /* 0x000fe400000006ff */
        /* <DEDUP_REMOVED lines=16> */
.L_x_17433:
[----:B------:R-:W-:Y:S05]  /*1880*/  BSYNC.RECONVERGENT B0 ;  /* 0x0000000000007941 */ /* 0x000fea0003800200 */
.L_x_17432:
        /* <DEDUP_REMOVED lines=58> */
.L_x_17438:
[----:B------:R-:W-:Y:S05]  /*1c30*/  BSYNC.RECONVERGENT B0 ;  /* 0x0000000000007941 */ /* 0x000fea0003800200 */
.L_x_17437:
[----:B------:R-:W-:Y:S06]  /*1c40*/  BAR.SYNC.DEFER_BLOCKING 0x0 ;  /* 0x0000000000007b1d */ /* 0x000fec0000010000 */
[----:B------:R-:W0:Y:S01]  /*1c50*/  LDCU.64 UR12, c[0x0][0x390] ;  /* 0x00007200ff0c77ac */ /* 0x000e220008000a00 */
[----:B------:R-:W-:Y:S01]  /*1c60*/  BSSY.RECONVERGENT B0, `(.L_x_17439) ;  /* 0x0000157000007945 */ /* 0x000fe20003800200 */
[----:B------:R-:W0:Y:S03]  /*1c70*/  LDCU.128 UR8, c[0x0][0x390] ;  /* 0x00007200ff0877ac */ /* 0x000e260008000c00 */
[----:B------:R-:W-:Y:S05]  /*1c80*/  @P0 BRA `(.L_x_17440) ;  /* 0x0000001400500947 */ /* 0x000fea0003800000 */
[----:B0-----:R0:W0:Y:S01]  /*1c90*/  LDS R17, [R24+0x14c] ;  /* 0x00014c0018117984 */ /* 0x0010220000000800 */
[----:B------:R-:W-:Y:S01]  /*1ca0*/  LEA.HI R16, R32, 0x1, RZ, 0x16 ;  /* 0x0000000120107811 */ /* 0x000fe200078fb0ff */
[----:B------:R-:W-:Y:S01]  /*1cb0*/  BSSY.RECONVERGENT B3, `(.L_x_17441) ;  /* 0x0000094000037945 */ /* 0x000fe20003800200 */
[----:B------:R-:W-:Y:S02]  /*1cc0*/  IMAD.MOV.U32 R19, RZ, RZ, R7 ;  /* 0x000000ffff137224 */ /* 0x000fe400078e0007 */
[----:B------:R-:W-:-:S04]  /*1cd0*/  LOP3.LUT R16, R16, 0x3, RZ, 0xc0, !PT ;  /* 0x0000000310107812 */ /* 0x000fc800078ec0ff */
[----:B------:R-:W-:-:S13]  /*1ce0*/  ISETP.NE.AND P0, PT, R16, RZ, PT ;  /* 0x000000ff1000720c */ /* 0x000fda0003f05270 */
[----:B------:R-:W-:Y:S05]  /*1cf0*/  @!P0 BRA `(.L_x_17442) ;  /* 0x00000008003c8947 */ /* 0x000fea0003800000 */
[----:B------:R-:W5:Y:S01]  /*1d00*/  LDS R8, [R31] ;  /* 0x000000001f087984 */ /* 0x000f620000000800 */
[----:B0-----:R-:W0:Y:S01]  /*1d10*/  MUFU.RCP R10, R17 ;  /* 0x00000011000a7308 */ /* 0x001e220000001000 */
[----:B------:R-:W-:Y:S01]  /*1d20*/  BSSY.RECONVERGENT B4, `(.L_x_17443) ;  /* 0x000000c000047945 */ /* 0x000fe20003800200 */
[----:B0-----:R-:W-:-:S04]  /*1d30*/  FFMA R9, -R17, R10, 1 ;  /* 0x3f80000011097423 */ /* 0x001fc8000000010a */
[----:B------:R-:W-:Y:S02]  /*1d40*/  FFMA R9, R10, R9, R10 ;  /* 0x000000090a097223 */ /* 0x000fe4000000000a */
[----:B-----5:R-:W0:Y:S02]  /*1d50*/  FCHK P0, R8, R17 ;  /* 0x0000001108007302 */ /* 0x020e240000000000 */
[----:B----4-:R-:W-:-:S04]  /*1d60*/  FFMA R12, R8, R9, RZ ;  /* 0x00000009080c7223 */ /* 0x010fc800000000ff */
[----:B------:R-:W-:-:S04]  /*1d70*/  FFMA R10, -R17, R12, R8 ;  /* 0x0000000c110a7223 */ /* 0x000fc80000000108 */
[----:B------:R-:W-:Y:S01]  /*1d80*/  FFMA R12, R9, R10, R12 ;  /* 0x0000000a090c7223 */ /* 0x000fe2000000000c */
[----:B0-----:R-:W-:Y:S06]  /*1d90*/  @!P0 BRA `(.L_x_17444) ;  /* 0x0000000000108947 */ /* 0x001fec0003800000 */
[----:B------:R-:W-:Y:S01]  /*1da0*/  IMAD.MOV.U32 R9, RZ, RZ, R17 ;  /* 0x000000ffff097224 */ /* 0x000fe200078e0011 */
[----:B------:R-:W-:-:S07]  /*1db0*/  MOV R18, 0x1dd0 ;  /* 0x00001dd000127802 */ /* 0x000fce0000000f00 */
[----:B-123--:R-:W-:Y:S05]  /*1dc0*/  CALL.REL.NOINC `($__internal_348_$__cuda_sm3x_div_rn_noftz_f32_slowpath) ;  /* 0x0000001400a47944 */ /* 0x00efea0003c00000 */
[----:B------:R-:W-:-:S07]  /*1dd0*/  MOV R12, R13 ;  /* 0x0000000d000c7202 */ /* 0x000fce0000000f00 */
.L_x_17444:
[----:B------:R-:W-:Y:S05]  /*1de0*/  BSYNC.RECONVERGENT B4 ;  /* 0x0000000000047941 */ /* 0x000fea0003800200 */
.L_x_17443:
[----:B-1----:R-:W-:Y:S01]  /*1df0*/  IMAD R14, R2, 0x4, R31 ;  /* 0x00000004020e7824 */ /* 0x002fe200078e021f */
[----:B------:R-:W0:Y:S01]  /*1e00*/  MUFU.RCP R8, R17 ;  /* 0x0000001100087308 */ /* 0x000e220000001000 */
[----:B------:R-:W-:Y:S03]  /*1e10*/  BSSY.RECONVERGENT B4, `(.L_x_17445) ;  /* 0x000000d000047945 */ /* 0x000fe60003800200 */
[----:B------:R-:W1:Y:S01]  /*1e20*/  LDS R10, [R14] ;  /* 0x000000000e0a7984 */ /* 0x000e620000000800 */
[----:B0-----:R-:W-:-:S04]  /*1e30*/  FFMA R9, -R17, R8, 1 ;  /* 0x3f80000011097423 */ /* 0x001fc80000000108 */
[----:B------:R-:W-:Y:S01]  /*1e40*/  FFMA R8, R8, R9, R8 ;  /* 0x0000000908087223 */ /* 0x000fe20000000008 */
[----:B-1----:R-:W0:Y:S03]  /*1e50*/  FCHK P0, R10, R17 ;  /* 0x000000110a007302 */ /* 0x002e260000000000 */
[----:B---3--:R-:W-:-:S04]  /*1e60*/  FFMA R13, R8, R10, RZ ;  /* 0x0000000a080d7223 */ /* 0x008fc800000000ff */
[----:B------:R-:W-:-:S04]  /*1e70*/  FFMA R18, -R17, R13, R10 ;  /* 0x0000000d11127223 */ /* 0x000fc8000000010a */
[----:B------:R-:W-:Y:S01]  /*1e80*/  FFMA R13, R8, R18, R13 ;  /* 0x00000012080d7223 */ /* 0x000fe2000000000d */
[----:B0-----:R-:W-:Y:S06]  /*1e90*/  @!P0 BRA `(.L_x_17446) ;  /* 0x0000000000108947 */ /* 0x001fec0003800000 */
[----:B------:R-:W-:Y:S01]  /*1ea0*/  IMAD.MOV.U32 R8, RZ, RZ, R10 ;  /* 0x000000ffff087224 */ /* 0x000fe200078e000a */
[----:B------:R-:W-:Y:S01]  /*1eb0*/  MOV R18, 0x1ee0 ;  /* 0x00001ee000127802 */ /* 0x000fe20000000f00 */
[----:B------:R-:W-:-:S07]  /*1ec0*/  IMAD.MOV.U32 R9, RZ, RZ, R17 ;  /* 0x000000ffff097224 */ /* 0x000fce00078e0011 */
[----:B--2---:R-:W-:Y:S05]  /*1ed0*/  CALL.REL.NOINC `($__internal_348_$__cuda_sm3x_div_rn_noftz_f32_slowpath) ;  /* 0x0000001400607944 */ /* 0x004fea0003c00000 */
.L_x_17446:
[----:B------:R-:W-:Y:S05]  /*1ee0*/  BSYNC.RECONVERGENT B4 ;  /* 0x0000000000047941 */ /* 0x000fea0003800200 */
.L_x_17445:
[----:B------:R-:W0:Y:S01]  /*1ef0*/  LDCU.128 UR4, c[0x0][0x390] ;  /* 0x00007200ff0477ac */ /* 0x000e220008000c00 */
[C---:B------:R-:W-:Y:S01]  /*1f00*/  SHF.L.U32 R10, R7.reuse, 0x1, RZ ;  /* 0x00000001070a7819 */ /* 0x040fe200000006ff */
        /* <DEDUP_REMOVED lines=31> */
[----:B--2---:R-:W-:Y:S05]  /*2100*/  CALL.REL.NOINC `($__internal_348_$__cuda_sm3x_div_rn_noftz_f32_slowpath) ;  /* 0x0000001000d47944 */ /* 0x004fea0003c00000 */
[----:B------:R-:W-:-:S07]  /*2110*/  IMAD.MOV.U32 R12, RZ, RZ, R13 ;  /* 0x000000ffff0c7224 */ /* 0x000fce00078e000d */
.L_x_17448:
[----:B------:R-:W-:Y:S05]  /*2120*/  BSYNC.RECONVERGENT B4 ;  /* 0x0000000000047941 */ /* 0x000fea0003800200 */
.L_x_17447:
        /* <DEDUP_REMOVED lines=13> */
[----:B--2---:R-:W-:Y:S05]  /*2200*/  CALL.REL.NOINC `($__internal_348_$__cuda_sm3x_div_rn_noftz_f32_slowpath) ;  /* 0x0000001000947944 */ /* 0x004fea0003c00000 */
.L_x_17450:
[----:B------:R-:W-:Y:S05]  /*2210*/  BSYNC.RECONVERGENT B4 ;  /* 0x0000000000047941 */ /* 0x000fea0003800200 */
.L_x_17449:
[----:B------:R-:W-:Y:S01]  /*2220*/  IADD3 R9, P0, PT, R10, 0x800, RZ ;  /* 0x000008000a097810 */ /* 0x000fe20007f1e0ff */
[----:B------:R-:W0:Y:S01]  /*2230*/  LDCU.64 UR4, c[0x0][0x390] ;  /* 0x00007200ff0477ac */ /* 0x000e220008000a00 */
[----:B------:R-:W-:Y:S01]  /*2240*/  R2UR UR6, R36 ;  /* 0x00000000240672ca */ /* 0x000fe200000e0000 */
[----:B------:R-:W-:Y:S01]  /*2250*/  IMAD.MOV.U32 R19, RZ, RZ, R30 ;  /* 0x000000ffff137224 */ /* 0x000fe200078e001e */
        /* <DEDUP_REMOVED lines=26> */
[----:B------:R-:W-:-:S07]  /*2400*/  MOV R12, R13 ;  /* 0x0000000d000c7202 */ /* 0x000fce0000000f00 */
.L_x_17452:
[----:B------:R-:W-:Y:S05]  /*2410*/  BSYNC.RECONVERGENT B4 ;  /* 0x0000000000047941 */ /* 0x000fea0003800200 */
.L_x_17451:
        /* <DEDUP_REMOVED lines=14> */
.L_x_17454:
[----:B------:R-:W-:Y:S05]  /*2500*/  BSYNC.RECONVERGENT B4 ;  /* 0x0000000000047941 */ /* 0x000fea0003800200 */
.L_x_17453:
[----:B------:R-:W-:Y:S01]  /*2510*/  IADD3 R9, P0, PT, R10, 0x1000, RZ ;  /* 0x000010000a097810 */ /* 0x000fe20007f1e0ff */
[----:B------:R-:W0:Y:S01]  /*2520*/  LDCU.64 UR4, c[0x0][0x390] ;  /* 0x00007200ff0477ac */ /* 0x000e220008000a00 */
[----:B------:R-:W-:Y:S02]  /*2530*/  R2UR UR6, R36 ;  /* 0x00000000240672ca */ /* 0x000fe400000e0000 */
[----:B------:R-:W-:Y:S01]  /*2540*/  R2UR UR7, R37 ;  /* 0x00000000250772ca */ /* 0x000fe200000e0000 */
[----:B------:R-:W-:Y:S01]  /*2550*/  IMAD.X R10, RZ, RZ, R15, P0 ;  /* 0x000000ffff0a7224 */ /* 0x000fe200000e060f */
[----:B------:R-:W-:-:S04]  /*2560*/  LOP3.LUT R19, R7, 0xc00, RZ, 0xfc, !PT ;  /* 0x00000c0007137812 */ /* 0x000fc800078efcff */
[----:B------:R-:W-:-:S04]  /*2570*/  LEA.HI R9, P0, R10, R9, RZ, 0x1 ;  /* 0x000000090a097211 */ /* 0x000fc800078108ff */
[----:B------:R-:W-:Y:S01]  /*2580*/  SHF.L.U32 R8, R9, 0x2, RZ ;  /* 0x0000000209087819 */ /* 0x000fe200000006ff */
[----:B------:R-:W-:-:S03]  /*2590*/  IMAD.X R10, RZ, RZ, R10, P0 ;  /* 0x000000ffff0a7224 */ /* 0x000fc600000e060a */
[----:B------:R-:W-:Y:S02]  /*25a0*/  LOP3.LUT R8, R8, 0xfffffff8, RZ, 0xc0, !PT ;  /* 0xfffffff808087812 */ /* 0x000fe400078ec0ff */
[----:B------:R-:W-:Y:S02]  /*25b0*/  SHF.L.U64.HI R9, R9, 0x2, R10 ;  /* 0x0000000209097819 */ /* 0x000fe4000001020a */
[----:B0-----:R-:W-:-:S04]  /*25c0*/  IADD3 R8, P0, PT, R8, UR4, RZ ;  /* 0x0000000408087c10 */ /* 0x001fc8000ff1e0ff */
[----:B------:R-:W-:-:S05]  /*25d0*/  IADD3.X R9, PT, PT, R9, UR5, RZ, P0, !PT ;  /* 0x0000000509097c10 */ /* 0x000fca00087fe4ff */
[----:B------:R0:W-:Y:S04]  /*25e0*/  STG.E.64 desc[UR6][R8.64], R12 ;  /* 0x0000000c08007986 */ /* 0x0001e8000c101b06 */
.L_x_17442:
[----:B------:R-:W-:Y:S05]  /*25f0*/  BSYNC.RECONVERGENT B3 ;  /* 0x0000000000037941 */ /* 0x000fea0003800200 */
.L_x_17441:
[----:B------:R-:W-:-:S13]  /*2600*/  ISETP.GE.U32.AND P0, PT, R32, 0xc00, PT ;  /* 0x00000c002000780c */ /* 0x000fda0003f06070 */
[----:B------:R-:W-:Y:S05]  /*2610*/  @!P0 BRA `(.L_x_17440) ;  /* 0x0000000800ec8947 */ /* 0x000fea0003800000 */
.L_x_17471:
        /* <DEDUP_REMOVED lines=8> */
[----:B--2---:R-:W-:-:S05]  /*26a0*/  LEA R25, R19, UR4, 0x2 ;  /* 0x0000000413197c11 */ /* 0x004fca000f8e10ff */
[----:B------:R-:W0:Y:S02]  /*26b0*/  LDS R10, [R25] ;  /* 0x00000000190a7984 */ /* 0x000e240000000800 */
[----:B0-----:R-:W0:Y:S01]  /*26c0*/  FCHK P0, R10, R17 ;  /* 0x000000110a007302 */ /* 0x001e220000000000 */
[----:B----4-:R-:W-:-:S04]  /*26d0*/  FFMA R12, R8, R10, RZ ;  /* 0x0000000a080c7223 */ /* 0x010fc800000000ff */
[----:B------:R-:W-:-:S04]  /*26e0*/  FFMA R9, -R17, R12, R10 ;  /* 0x0000000c11097223 */ /* 0x000fc8000000010a */
[----:B------:R-:W-:Y:S01]  /*26f0*/  FFMA R12, R8, R9, R12 ;  /* 0x00000009080c7223 */ /* 0x000fe2000000000c */
[----:B0-----:R-:W-:Y:S06]  /*2700*/  @!P0 BRA `(.L_x_17456) ;  /* 0x0000000000148947 */ /* 0x001fec0003800000 */
[----:B------:R-:W-:Y:S01]  /*2710*/  IMAD.MOV.U32 R8, RZ, RZ, R10 ;  /* 0x000000ffff087224 */ /* 0x000fe200078e000a */
[----:B------:R-:W-:Y:S01]  /*2720*/  MOV R18, 0x2750 ;  /* 0x0000275000127802 */ /* 0x000fe20000000f00 */
[----:B------:R-:W-:-:S07]  /*2730*/  IMAD.MOV.U32 R9, RZ, RZ, R17 ;  /* 0x000000ffff097224 */ /* 0x000fce00078e0011 */
[----:B-1-3--:R-:W-:Y:S05]  /*2740*/  CALL.REL.NOINC `($__internal_348_$__cuda_sm3x_div_rn_noftz_f32_slowpath) ;  /* 0x0000000c00447944 */ /* 0x00afea0003c00000 */
[----:B------:R-:W-:-:S07]  /*2750*/  MOV R12, R13 ;  /* 0x0000000d000c7202 */ /* 0x000fce0000000f00 */
.L_x_17456:
[----:B------:R-:W-:Y:S05]  /*2760*/  BSYNC.RECONVERGENT B3 ;  /* 0x0000000000037941 */ /* 0x000fea0003800200 */
.L_x_17455:
[----:B------:R-:W-:Y:S01]  /*2770*/  IMAD R16, R2, 0x4, R25 ;  /* 0x0000000402107824 */ /* 0x000fe200078e0219 */
[----:B------:R-:W0:Y:S01]  /*2780*/  MUFU.RCP R8, R17 ;  /* 0x0000001100087308 */ /* 0x000e220000001000 */
[----:B------:R-:W-:Y:S03]  /*2790*/  BSSY.RECONVERGENT B3, `(.L_x_17457) ;  /* 0x000000d000037945 */ /* 0x000fe60003800200 */
[----:B-1----:R-:W1:Y:S01]  /*27a0*/  LDS R14, [R16] ;  /* 0x00000000100e7984 */ /* 0x002e620000000800 */
        /* <DEDUP_REMOVED lines=10> */
[----:B------:R-:W-:Y:S05]  /*2850*/  CALL.REL.NOINC `($__internal_348_$__cuda_sm3x_div_rn_noftz_f32_slowpath) ;  /* 0x0000000c00007944 */ /* 0x000fea0003c00000 */
.L_x_17458:
[----:B------:R-:W-:Y:S05]  /*2860*/  BSYNC.RECONVERGENT B3 ;  /* 0x0000000000037941 */ /* 0x000fea0003800200 */
.L_x_17457:
[----:B------:R-:W-:Y:S01]  /*2870*/  SHF.L.U32 R10, R19, 0x1, RZ ;  /* 0x00000001130a7819 */ /* 0x000fe200000006ff */
[----:B------:R-:W0:Y:S01]  /*2880*/  LDS R18, [R25+0x1000] ;  /* 0x0010000019127984 */ /* 0x000e220000000800 */
[----:B------:R-:W-:Y:S01]  /*2890*/  IMAD R9, R5, UR10, RZ ;  /* 0x0000000a05097c24 */ /* 0x000fe2000f8e02ff */
[----:B------:R-:W1:Y:S01]  /*28a0*/  MUFU.RCP R14, R17 ;  /* 0x00000011000e7308 */ /* 0x000e620000001000 */
[----:B------:R-:W-:Y:S01]  /*28b0*/  IMAD.MOV.U32 R11, RZ, RZ, RZ ;  /* 0x000000ffff0b7224 */ /* 0x000fe200078e00ff */
[----:B------:R-:W-:Y:S01]  /*28c0*/  R2UR UR4, R36 ;  /* 0x00000000240472ca */ /* 0x000fe200000e0000 */
[C---:B------:R-:W-:Y:S01]  /*28d0*/  IMAD R9, R4.reuse, UR11, R9 ;  /* 0x0000000b04097c24 */ /* 0x040fe2000f8e0209 */
        /* <DEDUP_REMOVED lines=22> */
[----:B------:R-:W-:Y:S05]  /*2a40*/  CALL.REL.NOINC `($__internal_348_$__cuda_sm3x_div_rn_noftz_f32_slowpath) ;  /* 0x0000000800847944 */ /* 0x000fea0003c00000 */
[----:B------:R-:W-:-:S07]  /*2a50*/  IMAD.MOV.U32 R14, RZ, RZ, R13 ;  /* 0x000000ffff0e7224 */ /* 0x000fce00078e000d */
.L_x_17460:
[----:B------:R-:W-:Y:S05]  /*2a60*/  BSYNC.RECONVERGENT B3 ;  /* 0x0000000000037941 */ /* 0x000fea0003800200 */
.L_x_17459:
        /* <DEDUP_REMOVED lines=13> */
[----:B------:R-:W-:Y:S05]  /*2b40*/  CALL.REL.NOINC `($__internal_348_$__cuda_sm3x_div_rn_noftz_f32_slowpath) ;  /* 0x0000000800447944 */ /* 0x000fea0003c00000 */
[----:B------:R-:W-:-:S07]  /*2b50*/  IMAD.MOV.U32 R15, RZ, RZ, R13 ;  /* 0x000000ffff0f7224 */ /* 0x000fce00078e000d */
.L_x_17462:
[----:B------:R-:W-:Y:S05]  /*2b60*/  BSYNC.RECONVERGENT B3 ;  /* 0x0000000000037941 */ /* 0x000fea0003800200 */
.L_x_17461:
        /* <DEDUP_REMOVED lines=25> */
[----:B------:R-:W-:Y:S05]  /*2d00*/  CALL.REL.NOINC `($__internal_348_$__cuda_sm3x_div_rn_noftz_f32_slowpath) ;  /* 0x0000000400d47944 */ /* 0x000fea0003c00000 */
[----:B------:R-:W-:-:S07]  /*2d10*/  MOV R12, R13 ;  /* 0x0000000d000c7202 */ /* 0x000fce0000000f00 */
.L_x_17464:
[----:B------:R-:W-:Y:S05]  /*2d20*/  BSYNC.RECONVERGENT B3 ;  /* 0x0000000000037941 */ /* 0x000fea0003800200 */
.L_x_17463:
        /* <DEDUP_REMOVED lines=13> */
[----:B------:R-:W-:Y:S05]  /*2e00*/  CALL.REL.NOINC `($__internal_348_$__cuda_sm3x_div_rn_noftz_f32_slowpath) ;  /* 0x0000000400947944 */ /* 0x000fea0003c00000 */
.L_x_17466:
[----:B------:R-:W-:Y:S05]  /*2e10*/  BSYNC.RECONVERGENT B3 ;  /* 0x0000000000037941 */ /* 0x000fea0003800200 */
.L_x_17465:
        /* <DEDUP_REMOVED lines=27> */
.L_x_17468:
[----:B------:R-:W-:Y:S05]  /*2fd0*/  BSYNC.RECONVERGENT B3 ;  /* 0x0000000000037941 */ /* 0x000fea0003800200 */
.L_x_17467:
        /* <DEDUP_REMOVED lines=14> */
[----:B------:R-:W-:-:S07]  /*30c0*/  IMAD.MOV.U32 R15, RZ, RZ, R13 ;  /* 0x000000ffff0f7224 */ /* 0x000fce00078e000d */
.L_x_17470:
[----:B------:R-:W-:Y:S05]  /*30d0*/  BSYNC.RECONVERGENT B3 ;  /* 0x0000000000037941 */ /* 0x000fea0003800200 */
.L_x_17469:
        /* <DEDUP_REMOVED lines=15> */
.L_x_17440:
[----:B0-----:R-:W-:Y:S05]  /*31d0*/  BSYNC.RECONVERGENT B0 ;  /* 0x0000000000007941 */ /* 0x001fea0003800200 */
.L_x_17439:
[----:B------:R-:W0:Y:S01]  /*31e0*/  LDCU.64 UR4, c[0x0][0x3a0] ;  /* 0x00007400ff0477ac */ /* 0x000e220008000a00 */
[----:B------:R-:W-:-:S04]  /*31f0*/  IADD3 R4, P0, PT, R29, R4, RZ ;  /* 0x000000041d047210 */ /* 0x000fc80007f1e0ff */
[----:B------:R-:W-:Y:S02]  /*3200*/  IADD3.X R5, PT, PT, RZ, R5, RZ, P0, !PT ;  /* 0x00000005ff057210 */ /* 0x000fe400007fe4ff */
[----:B0-----:R-:W-:-:S04]  /*3210*/  ISETP.GE.U32.AND P0, PT, R4, UR4, PT ;  /* 0x0000000404007c0c */ /* 0x001fc8000bf06070 */
[----:B------:R-:W-:-:S13]  /*3220*/  ISETP.GE.AND.EX P0, PT, R5, UR5, PT, P0 ;  /* 0x0000000505007c0c */ /* 0x000fda000bf06300 */
[----:B------:R-:W-:Y:S05]  /*3230*/  @!P0 BRA `(.L_x_17472) ;  /* 0xffffffd0004c8947 */ /* 0x000fea000383ffff */
[----:B------:R-:W-:Y:S05]  /*3240*/  EXIT ;  /* 0x000000000000794d */ /* 0x000fea0003800000 */
.L_x_17428:
[----:B01----:R-:W-:Y:S01]  /*3250*/  IMAD.MOV.U32 R13, RZ, RZ, R17 ;  /* 0x000000ffff0d7224 */ /* 0x003fe200078e0011 */
[----:B------:R-:W-:Y:S01]  /*3260*/  MOV R15, 0xffffffff ;  /* 0xffffffff000f7802 */ /* 0x000fe20000000f00 */
[----:B------:R-:W-:Y:S02]  /*3270*/  IMAD.MOV.U32 R12, RZ, RZ, 0x1 ;  /* 0x00000001ff0c7424 */ /* 0x000fe400078e00ff */
[----:B--2---:R-:W-:-:S07]  /*3280*/  IMAD.MOV.U32 R11, RZ, RZ, 0x1f ;  /* 0x0000001fff0b7424 */ /* 0x004fce00078e00ff */
[----:B------:R-:W-:Y:S05]  /*3290*/  WARPSYNC.COLLECTIVE R15, `(.L_x_17473) ;  /* 0x000000000f087348 */ /* 0x000fea0003c00000 */
[----:B------:R0:W1:Y:S02]  /*32a0*/  SHFL.DOWN P6, R14, R13, R12, R11 ;  /* 0x0800000c0d0e7389 */ /* 0x00006400000c000b */
[----:B01----:R-:W-:Y:S05]  /*32b0*/  ENDCOLLECTIVE ;  /* 0x000000000000791b */ /* 0x003fea0003800000 */
.L_x_17473:
[----:B------:R-:W-:Y:S01]  /*32c0*/  IMAD.MOV.U32 R12, RZ, RZ, 0x2 ;  /* 0x00000002ff0c7424 */ /* 0x000fe200078e00ff */
[----:B------:R-:W-:-:S05]  /*32d0*/  @!P3 FMNMX R17, R14, R17, !PT ;  /* 0x000000110e11b209 */ /* 0x000fca0007800000 */
[----:B------:R-:W-:-:S07]  /*32e0*/  IMAD.MOV.U32 R13, RZ, RZ, R17 ;  /* 0x000000ffff0d7224 */ /* 0x000fce00078e0011 */
[----:B------:R-:W-:Y:S05]  /*32f0*/  WARPSYNC.COLLECTIVE R15, `(.L_x_17474) ;  /* 0x000000000f087348 */ /* 0x000fea0003c00000 */
[----:B------:R0:W1:Y:S02]  /*3300*/  SHFL.DOWN P6, R14, R13, R12, R11 ;  /* 0x0800000c0d0e7389 */ /* 0x00006400000c000b */
[----:B01----:R-:W-:Y:S05]  /*3310*/  ENDCOLLECTIVE ;  /* 0x000000000000791b */ /* 0x003fea0003800000 */
.L_x_17474:
[----:B------:R-:W-:Y:S01]  /*3320*/  HFMA2 R12, -RZ, RZ, 0, 2.384185791015625e-07 ;  /* 0x00000004ff0c7431 */ /* 0x000fe200000001ff */
[----:B------:R-:W-:-:S05]  /*3330*/  @!P2 FMNMX R17, R17, R14, !PT ;  /* 0x0000000e1111a209 */ /* 0x000fca0007800000 */
[----:B------:R-:W-:-:S07]  /*3340*/  IMAD.MOV.U32 R13, RZ, RZ, R17 ;  /* 0x000000ffff0d7224 */ /* 0x000fce00078e0011 */
[----:B------:R-:W-:Y:S05]  /*3350*/  WARPSYNC.COLLECTIVE R15, `(.L_x_17475) ;  /* 0x000000000f087348 */ /* 0x000fea0003c00000 */
[----:B------:R0:W1:Y:S02]  /*3360*/  SHFL.DOWN P6, R14, R13, R12, R11 ;  /* 0x0800000c0d0e7389 */ /* 0x00006400000c000b */
[----:B01----:R-:W-:Y:S05]  /*3370*/  ENDCOLLECTIVE ;  /* 0x000000000000791b */ /* 0x003fea0003800000 */
.L_x_17475:
[----:B------:R-:W-:Y:S01]  /*3380*/  IMAD.MOV.U32 R12, RZ, RZ, 0x8 ;  /* 0x00000008ff0c7424 */ /* 0x000fe200078e00ff */
[----:B------:R-:W-:-:S05]  /*3390*/  @!P1 FMNMX R17, R17, R14, !PT ;  /* 0x0000000e11119209 */ /* 0x000fca0007800000 */
[----:B------:R-:W-:-:S07]  /*33a0*/  IMAD.MOV.U32 R13, RZ, RZ, R17 ;  /* 0x000000ffff0d7224 */ /* 0x000fce00078e0011 */
[----:B------:R-:W-:Y:S05]  /*33b0*/  WARPSYNC.COLLECTIVE R15, `(.L_x_17476) ;  /* 0x000000000f087348 */ /* 0x000fea0003c00000 */
[----:B------:R0:W1:Y:S02]  /*33c0*/  SHFL.DOWN P6, R14, R13, R12, R11 ;  /* 0x0800000c0d0e7389 */ /* 0x00006400000c000b */
[----:B01----:R-:W-:Y:S05]  /*33d0*/  ENDCOLLECTIVE ;  /* 0x000000000000791b */ /* 0x003fea0003800000 */
.L_x_17476:
[----:B------:R-:W-:Y:S02]  /*33e0*/  MOV R12, 0x10 ;  /* 0x00000010000c7802 */ /* 0x000fe40000000f00 */
[----:B------:R-:W-:-:S04]  /*33f0*/  FMNMX R9, R17, R14, !PT ;  /* 0x0000000e11097209 */ /* 0x000fc80007800000 */
[----:B------:R-:W-:-:S05]  /*3400*/  FSEL R8, R17, R9, P4 ;  /* 0x0000000911087208 */ /* 0x000fca0002000000 */
[----:B------:R-:W-:-:S07]  /*3410*/  IMAD.MOV.U32 R13, RZ, RZ, R8 ;  /* 0x000000ffff0d7224 */ /* 0x000fce00078e0008 */
[----:B------:R-:W-:Y:S05]  /*3420*/  WARPSYNC.COLLECTIVE R15, `(.L_x_17477) ;  /* 0x000000000f087348 */ /* 0x000fea0003c00000 */
[----:B------:R0:W1:Y:S02]  /*3430*/  SHFL.DOWN P6, R14, R13, R12, R11 ;  /* 0x0800000c0d0e7389 */ /* 0x00006400000c000b */
[----:B01----:R-:W-:Y:S05]  /*3440*/  ENDCOLLECTIVE ;  /* 0x000000000000791b */ /* 0x003fea0003800000 */
.L_x_17477:
[----:B------:R-:W-:Y:S05]  /*3450*/  BRA `(.L_x_17478) ;  /* 0xffffffd8006c7947 */ /* 0x000fea000383ffff */
        .weak           $__internal_348_$__cuda_sm3x_div_rn_noftz_f32_slowpath
        .type           $__internal_348_$__cuda_sm3x_div_rn_noftz_f32_slowpath,@function
        .size           $__internal_348_$__cuda_sm3x_div_rn_noftz_f32_slowpath,(.L_x_25800 - $__internal_348_$__cuda_sm3x_div_rn_noftz_f32_slowpath)
$__internal_348_$__cuda_sm3x_div_rn_noftz_f32_slowpath:
        /* <DEDUP_REMOVED lines=34> */
.L_x_17480:
        /* <DEDUP_REMOVED lines=51> */
.L_x_17487:
[----:B------:R-:W-:-:S04]  /*39b0*/  LOP3.LUT R9, R9, 0x80000000, RZ, 0xc0, !PT ;  /* 0x8000000009097812 */ /* 0x000fc800078ec0ff */
[----:B------:R-:W-:Y:S01]  /*39c0*/  LOP3.LUT R9, R9, 0x7f800000, RZ, 0xfc, !PT ;  /* 0x7f80000009097812 */ /* 0x000fe200078efcff */
[----:B------:R-:W-:Y:S06]  /*39d0*/  BRA `(.L_x_17488) ;  /* 0x0000000000047947 */ /* 0x000fec0003800000 */
.L_x_17486:
[----:B------:R-:W-:-:S07]  /*39e0*/  IMAD R9, R20, 0x800000, R9 ;  /* 0x0080000014097824 */ /* 0x000fce00078e0209 */
.L_x_17488:
[----:B------:R-:W-:Y:S05]  /*39f0*/  BSYNC.RECONVERGENT B2 ;  /* 0x0000000000027941 */ /* 0x000fea0003800200 */
.L_x_17485:
[----:B------:R-:W-:Y:S05]  /*3a00*/  BRA `(.L_x_17489) ;  /* 0x0000000000207947 */ /* 0x000fea0003800000 */
.L_x_17484:
[----:B------:R-:W-:-:S04]  /*3a10*/  LOP3.LUT R9, R9, 0x80000000, R8, 0x48, !PT ;  /* 0x8000000009097812 */ /* 0x000fc800078e4808 */
[----:B------:R-:W-:Y:S01]  /*3a20*/  LOP3.LUT R9, R9, 0x7f800000, RZ, 0xfc, !PT ;  /* 0x7f80000009097812 */ /* 0x000fe200078efcff */
[----:B------:R-:W-:Y:S06]  /*3a30*/  BRA `(.L_x_17489) ;  /* 0x0000000000147947 */ /* 0x000fec0003800000 */
.L_x_17483:
[----:B------:R-:W-:Y:S01]  /*3a40*/  LOP3.LUT R9, R9, 0x80000000, R8, 0x48, !PT ;  /* 0x8000000009097812 */ /* 0x000fe200078e4808 */
[----:B------:R-:W-:Y:S06]  /*3a50*/  BRA `(.L_x_17489) ;  /* 0x00000000000c7947 */ /* 0x000fec0003800000 */
.L_x_17482:
[----:B------:R-:W0:Y:S01]  /*3a60*/  MUFU.RSQ R9, -QNAN ;  /* 0xffc0000000097908 */ /* 0x000e220000001400 */
[----:B------:R-:W-:Y:S05]  /*3a70*/  BRA `(.L_x_17489) ;  /* 0x0000000000047947 */ /* 0x000fea0003800000 */
.L_x_17481:
[----:B------:R-:W-:-:S07]  /*3a80*/  FADD.FTZ R9, R8, R9 ;  /* 0x0000000908097221 */ /* 0x000fce0000010000 */
.L_x_17489:
[----:B------:R-:W-:Y:S05]  /*3a90*/  BSYNC.RECONVERGENT B1 ;  /* 0x0000000000017941 */ /* 0x000fea0003800200 */
.L_x_17479:
[----:B0-----:R-:W-:Y:S01]  /*3aa0*/  MOV R13, R9 ;  /* 0x00000009000d7202 */ /* 0x001fe20000000f00 */
[----:B------:R-:W-:Y:S02]  /*3ab0*/  IMAD.MOV.U32 R8, RZ, RZ, R18 ;  /* 0x000000ffff087224 */ /* 0x000fe400078e0012 */
[----:B------:R-:W-:-:S04]  /*3ac0*/  IMAD.MOV.U32 R9, RZ, RZ, 0x0 ;  /* 0x00000000ff097424 */ /* 0x000fc800078e00ff */
[----:B------:R-:W-:Y:S05]  /*3ad0*/  RET.REL.NODEC R8 `(_Z20SoftmaxBlockSMemImplI10DirectLoadIffE11DirectStoreIffEfLi2ELi1024EL9Algorithm0EEvT_T0_ll) ;  /* 0xffffffc408487950 */ /* 0x000fea0003c3ffff */
.L_x_17490:
        /* <DEDUP_REMOVED lines=10> */
.L_x_25800:


//--------------------- .text._Z20SoftmaxBlockSMemImplI10DirectLoadIffE11DirectStoreIffEfLi2ELi128EL9Algorithm0EEvT_T0_ll --------------------------
	.section	.text._Z20SoftmaxBlockSMemImplI10DirectLoadIffE11DirectStoreIffEfLi2ELi128EL9Algorithm0EEvT_T0_ll,"ax",@progbits
	.align	128
        .global         _Z20SoftmaxBlockSMemImplI10DirectLoadIffE11DirectStoreIffEfLi2ELi128EL9Algorithm0EEvT_T0_ll
        .type           _Z20SoftmaxBlockSMemImplI10DirectLoadIffE11DirectStoreIffEfLi2ELi128EL9Algorithm0EEvT_T0_ll,@function
        .size           _Z20SoftmaxBlockSMemImplI10DirectLoadIffE11DirectStoreIffEfLi2ELi128EL9Algorithm0EEvT_T0_ll,(.L_x_25801 - _Z20SoftmaxBlockSMemImplI10DirectLoadIffE11DirectStoreIffEfLi2ELi128EL9Algorithm0EEvT_T0_ll)
        .other          _Z20SoftmaxBlockSMemImplI10DirectLoadIffE11DirectStoreIffEfLi2ELi128EL9Algorithm0EEvT_T0_ll,@"STO_CUDA_ENTRY STV_DEFAULT"
_Z20SoftmaxBlockSMemImplI10DirectLoadIffE11DirectStoreIffEfLi2ELi128EL9Algorithm0EEvT_T0_ll:
.text._Z20SoftmaxBlockSMemImplI10DirectLoadIffE11DirectStoreIffEfLi2ELi128EL9Algorithm0EEvT_T0_ll:
        /* <DEDUP_REMOVED lines=22> */
.L_x_17491:
        /* <DEDUP_REMOVED lines=33> */
.L_x_17537:
[----:B------:R-:W-:Y:S01]  /*0370*/  ISETP.GE.AND P0, PT, R27, R20, PT ;  /* 0x000000141b00720c */ /* 0x000fe20003f06270 */
[----:B------:R-:W-:Y:S01]  /*0380*/  BSSY.RECONVERGENT B0, `(.L_x_17492) ;  /* 0x0000096000007945 */ /* 0x000fe20003800200 */
[----:B------:R-:W-:-:S11]  /*0390*/  MOV R5, 0xff800000 ;  /* 0xff80000000057802 */ /* 0x000fd60000000f00 */
[----:B01234-:R-:W-:Y:S05]  /*03a0*/  @P0 BRA `(.L_x_17493) ;  /* 0x00000008004c0947 */ /* 0x01ffea0003800000 */
        /* <DEDUP_REMOVED lines=66> */
.L_x_17495:
[----:B------:R-:W-:Y:S05]  /*07d0*/  BSYNC.RECONVERGENT B1 ;  /* 0x0000000000017941 */ /* 0x000fea0003800200 */
.L_x_17494:
[----:B------:R-:W-:-:S13]  /*07e0*/  ISETP.GE.U32.AND P1, PT, R2, 0x180, PT ;  /* 0x000001800200780c */ /* 0x000fda0003f26070 */
[----:B------:R-:W-:Y:S05]  /*07f0*/  @!P1 BRA `(.L_x_17493) ;  /* 0x0000000400389947 */ /* 0x000fea0003800000 */
[----:B--2---:R-:W2:Y:S01]  /*0800*/  S2R R9, SR_CgaCtaId ;  /* 0x0000000000097919 */ /* 0x004ea20000008800 */
[----:B------:R-:W-:-:S05]  /*0810*/  MOV R0, 0x400 ;  /* 0x0000040000007802 */ /* 0x000fca0000000f00 */
[----:B------:R-:W-:-:S05]  /*0820*/  VIADD R0, R0, 0x40 ;  /* 0x0000004000007836 */ /* 0x000fca0000000000 */
[----:B--2---:R-:W-:-:S07]  /*0830*/  LEA R0, R9, R0, 0x18 ;  /* 0x0000000009007211 */ /* 0x004fce00078ec0ff */
.L_x_17496:
        /* <DEDUP_REMOVED lines=8> */
[----:B------:R-:W-:Y:S02]  /*08c0*/  R2UR UR10, R6 ;  /* 0x00000000060a72ca */ /* 0x000fe400000e0000 */
[----:B------:R-:W-:-:S02]  /*08d0*/  R2UR UR11, R7 ;  /* 0x00000000070b72ca */ /* 0x000fc400000e0000 */
[----:B------:R-:W-:Y:S02]  /*08e0*/  R2UR UR12, R6 ;  /* 0x00000000060c72ca */ /* 0x000fe400000e0000 */
[----:B------:R-:W-:Y:S01]  /*08f0*/  R2UR UR13, R7 ;  /* 0x00000000070d72ca */ /* 0x000fe200000e0000 */
[----:B--2---:R-:W-:Y:S02]  /*0900*/  IMAD R9, R19, UR6, RZ ;  /* 0x0000000613097c24 */ /* 0x004fe4000f8e02ff */
[----:B------:R-:W-:-:S04]  /*0910*/  IMAD.WIDE.U32 R12, R16, UR6, R12 ;  /* 0x00000006100c7c25 */ /* 0x000fc8000f8e000c */
[C---:B------:R-:W-:Y:S01]  /*0920*/  IMAD R15, R16.reuse, UR7, R9 ;  /* 0x00000007100f7c24 */ /* 0x040fe2000f8e0209 */
[----:B------:R-:W-:Y:S01]  /*0930*/  R2UR UR7, R7 ;  /* 0x00000000070772ca */ /* 0x000fe200000e0000 */
[----:B------:R-:W-:Y:S02]  /*0940*/  IMAD.MOV.U32 R9, RZ, RZ, RZ ;  /* 0x000000ffff097224 */ /* 0x000fe400078e00ff */
[----:B------:R-:W-:Y:S01]  /*0950*/  IMAD.WIDE.U32 R10, R16, UR6, R10 ;  /* 0x00000006100a7c25 */ /* 0x000fe2000f8e000a */
[----:B------:R-:W-:-:S03]  /*0960*/  IADD3 R29, PT, PT, R15, R13, RZ ;  /* 0x0000000d0f1d7210 */ /* 0x000fc60007ffe0ff */
[----:B------:R-:W-:Y:S01]  /*0970*/  IMAD.WIDE.U32 R8, R16, UR6, R8 ;  /* 0x0000000610087c25 */ /* 0x000fe2000f8e0008 */
[----:B------:R-:W-:Y:S02]  /*0980*/  LEA.HI R28, P1, R29, R12, RZ, 0x1 ;  /* 0x0000000c1d1c7211 */ /* 0x000fe400078308ff */
[----:B------:R-:W-:Y:S01]  /*0990*/  R2UR UR6, R6 ;  /* 0x00000000060672ca */ /* 0x000fe200000e0000 */
[C---:B------:R-:W-:Y:S02]  /*09a0*/  IMAD.IADD R13, R15.reuse, 0x1, R11 ;  /* 0x000000010f0d7824 */ /* 0x040fe400078e020b */
[----:B------:R-:W-:Y:S01]  /*09b0*/  IMAD.IADD R15, R15, 0x1, R9 ;  /* 0x000000010f0f7824 */ /* 0x000fe200078e0209 */
[----:B------:R-:W-:Y:S02]  /*09c0*/  IADD3 R9, P2, PT, R12, 0x100, RZ ;  /* 0x000001000c097810 */ /* 0x000fe40007f5e0ff */
[----:B------:R-:W-:Y:S02]  /*09d0*/  LEA.HI R10, P3, R13, R10, RZ, 0x1 ;  /* 0x0000000a0d0a7211 */ /* 0x000fe400078708ff */
[----:B------:R-:W-:Y:S01]  /*09e0*/  LEA.HI R8, P4, R15, R8, RZ, 0x1 ;  /* 0x000000080f087211 */ /* 0x000fe200078908ff */
[----:B------:R-:W-:Y:S01]  /*09f0*/  IMAD.X R12, RZ, RZ, R29, P2 ;  /* 0x000000ffff0c7224 */ /* 0x000fe200010e061d */
[----:B------:R-:W-:Y:S01]  /*0a00*/  IADD3.X R29, PT, PT, RZ, R29, RZ, P1, !PT ;  /* 0x0000001dff1d7210 */ /* 0x000fe20000ffe4ff */
[----:B------:R-:W-:Y:S01]  /*0a10*/  IMAD.X R13, RZ, RZ, R13, P3 ;  /* 0x000000ffff0d7224 */ /* 0x000fe200018e060d */
[----:B------:R-:W-:Y:S01]  /*0a20*/  IADD3.X R15, PT, PT, RZ, R15, RZ, P4, !PT ;  /* 0x0000000fff0f7210 */ /* 0x000fe200027fe4ff */
[----:B------:R-:W-:Y:S01]  /*0a30*/  IMAD.SHL.U32 R14, R8, 0x4, RZ ;  /* 0x00000004080e7824 */ /* 0x000fe200078e00ff */
[----:B------:R-:W-:-:S02]  /*0a40*/  LEA.HI R9, P1, R12, R9, RZ, 0x1 ;  /* 0x000000090c097211 */ /* 0x000fc400078308ff */
[C---:B------:R-:W-:Y:S01]  /*0a50*/  SHF.L.U64.HI R29, R28.reuse, 0x2, R29 ;  /* 0x000000021c1d7819 */ /* 0x040fe2000001021d */
[----:B------:R-:W-:Y:S01]  /*0a60*/  IMAD.SHL.U32 R28, R28, 0x4, RZ ;  /* 0x000000041c1c7824 */ /* 0x000fe200078e00ff */
[----:B------:R-:W-:Y:S01]  /*0a70*/  SHF.L.U64.HI R15, R8, 0x2, R15 ;  /* 0x00000002080f7819 */ /* 0x000fe2000001020f */
[----:B------:R-:W-:Y:S01]  /*0a80*/  IMAD.X R12, RZ, RZ, R12, P1 ;  /* 0x000000ffff0c7224 */ /* 0x000fe200008e060c */
[----:B------:R-:W-:Y:S02]  /*0a90*/  SHF.L.U64.HI R13, R10, 0x2, R13 ;  /* 0x000000020a0d7819 */ /* 0x000fe4000001020d */
[----:B------:R-:W-:Y:S02]  /*0aa0*/  LOP3.LUT R8, R28, 0xfffffff8, RZ, 0xc0, !PT ;  /* 0xfffffff81c087812 */ /* 0x000fe400078ec0ff */
[C---:B------:R-:W-:Y:S01]  /*0ab0*/  SHF.L.U64.HI R11, R9.reuse, 0x2, R12 ;  /* 0x00000002090b7819 */ /* 0x040fe2000001020c */
[----:B------:R-:W-:Y:S01]  /*0ac0*/  IMAD.SHL.U32 R9, R9, 0x4, RZ ;  /* 0x0000000409097824 */ /* 0x000fe200078e00ff */
[----:B------:R-:W-:Y:S01]  /*0ad0*/  IADD3 R8, P1, PT, R8, UR4, RZ ;  /* 0x0000000408087c10 */ /* 0x000fe2000ff3e0ff */
[----:B------:R-:W-:Y:S01]  /*0ae0*/  IMAD.SHL.U32 R12, R10, 0x4, RZ ;  /* 0x000000040a0c7824 */ /* 0x000fe200078e00ff */
[----:B------:R-:W-:-:S02]  /*0af0*/  LOP3.LUT R14, R14, 0xfffffff8, RZ, 0xc0, !PT ;  /* 0xfffffff80e0e7812 */ /* 0x000fc400078ec0ff */
[----:B------:R-:W-:Y:S02]  /*0b00*/  LOP3.LUT R10, R9, 0xfffffff8, RZ, 0xc0, !PT ;  /* 0xfffffff8090a7812 */ /* 0x000fe400078ec0ff */
[----:B------:R-:W-:Y:S02]  /*0b10*/  LOP3.LUT R12, R12, 0xfffffff8, RZ, 0xc0, !PT ;  /* 0xfffffff80c0c7812 */ /* 0x000fe400078ec0ff */
[----:B------:R-:W-:Y:S02]  /*0b20*/  IADD3 R10, P2, PT, R10, UR4, RZ ;  /* 0x000000040a0a7c10 */ /* 0x000fe4000ff5e0ff */
[----:B------:R-:W-:Y:S02]  /*0b30*/  IADD3 R12, P3, PT, R12, UR4, RZ ;  /* 0x000000040c0c7c10 */ /* 0x000fe4000ff7e0ff */
[----:B------:R-:W-:Y:S02]  /*0b40*/  IADD3.X R9, PT, PT, R29, UR5, RZ, P1, !PT ;  /* 0x000000051d097c10 */ /* 0x000fe40008ffe4ff */
[----:B------:R-:W-:-:S02]  /*0b50*/  IADD3 R14, P4, PT, R14, UR4, RZ ;  /* 0x000000040e0e7c10 */ /* 0x000fc4000ff9e0ff */
        /* <DEDUP_REMOVED lines=24> */
.L_x_17493:
[----:B------:R-:W-:Y:S05]  /*0ce0*/  BSYNC.RECONVERGENT B0 ;  /* 0x0000000000007941 */ /* 0x000fea0003800200 */
.L_x_17492:
        /* <DEDUP_REMOVED lines=19> */
.L_x_17543:
[----:B------:R-:W-:Y:S01]  /*0e20*/  IMAD.MOV.U32 R5, RZ, RZ, R0 ;  /* 0x000000ffff057224 */ /* 0x000fe200078e0000 */
[----:B------:R-:W-:Y:S01]  /*0e30*/  PLOP3.LUT P4, PT, PT, PT, PT, 0x8, 0x80 ;  /* 0x000000000080781c */ /* 0x000fe20003f8e170 */
[----:B------:R-:W-:-:S12]  /*0e40*/  @P5 BRA `(.L_x_17498) ;  /* 0x0000000000105947 */ /* 0x000fd80003800000 */
[----:B------:R-:W-:Y:S02]  /*0e50*/  ISETP.NE.AND P5, PT, R26, RZ, PT ;  /* 0x000000ff1a00720c */ /* 0x000fe40003fa5270 */
[----:B----4-:R-:W-:-:S11]  /*0e60*/  FMNMX R5, R3, R14, !PT ;  /* 0x0000000e03057209 */ /* 0x010fd60007800000 */
[----:B------:R4:W-:Y:S01]  /*0e70*/  @!P5 STS [R22+0x4], R5 ;  /* 0x000004051600d388 */ /* 0x0009e20000000800 */
[----:B------:R-:W-:-:S13]  /*0e80*/  @!P5 PLOP3.LUT P4, PT, PT, PT, PT, 0x80, 0x8 ;  /* 0x000000000008d81c */ /* 0x000fda0003f8f070 */
.L_x_17498:
[----:B------:R-:W-:Y:S05]  /*0e90*/  WARPSYNC.ALL ;  /* 0x0000000000007948 */ /* 0x000fea0003800000 */
[C---:B------:R-:W-:Y:S01]  /*0ea0*/  ISETP.NE.AND P5, PT, R27.reuse, RZ, PT ;  /* 0x000000ff1b00720c */ /* 0x040fe20003fa5270 */
[----:B---3--:R-:W3:Y:S01]  /*0eb0*/  S2R R0, SR_CgaCtaId ;  /* 0x0000000000007919 */ /* 0x008ee20000008800 */
[----:B------:R-:W-:Y:S01]  /*0ec0*/  MOV R3, 0x400 ;  /* 0x0000040000037802 */ /* 0x000fe20000000f00 */
[----:B------:R-:W5:Y:S01]  /*0ed0*/  LDCU.64 UR4, c[0x0][0x3a8] ;  /* 0x00007500ff0477ac */ /* 0x000f620008000a00 */
[----:B------:R-:W-:Y:S01]  /*0ee0*/  BSSY.RECONVERGENT B0, `(.L_x_17499) ;  /* 0x0000081000007945 */ /* 0x000fe20003800200 */
[----:B------:R-:W-:Y:S01]  /*0ef0*/  BAR.SYNC.DEFER_BLOCKING 0x0 ;  /* 0x0000000000007b1d */ /* 0x000fe20000010000 */
[----:B-----5:R-:W-:-:S04]  /*0f00*/  ISETP.GE.U32.AND P6, PT, R27, UR4, PT ;  /* 0x000000041b007c0c */ /* 0x020fc8000bfc6070 */
[----:B------:R-:W-:Y:S02]  /*0f10*/  ISETP.GE.AND.EX P6, PT, RZ, UR5, PT, P6 ;  /* 0x00000005ff007c0c */ /* 0x000fe4000bfc6360 */
[----:B---3--:R-:W-:-:S05]  /*0f20*/  LEA R3, R0, R3, 0x18 ;  /* 0x0000000300037211 */ /* 0x008fca00078ec0ff */
[----:B--2---:R-:W2:Y:S04]  /*0f30*/  @!P5 LDS.64 R8, [R3+0x8] ;  /* 0x000008000308d984 */ /* 0x004ea80000000a00 */
[----:B------:R-:W3:Y:S01]  /*0f40*/  @!P5 LDS R11, [R3+0x10] ;  /* 0x00001000030bd984 */ /* 0x000ee20000000800 */
[----:B--2---:R-:W-:-:S04]  /*0f50*/  @!P5 FMNMX3 R8, R5, R8, R9, !PT ;  /* 0x000000080508d276 */ /* 0x004fc80007800009 */
[----:B---3--:R-:W-:Y:S01]  /*0f60*/  @!P5 FMNMX R10, R8, R11, !PT ;  /* 0x0000000b080ad209 */ /* 0x008fe20007800000 */
[----:B------:R-:W-:-:S04]  /*0f70*/  HFMA2 R8, -RZ, RZ, 0, 0 ;  /* 0x00000000ff087431 */ /* 0x000fc800000001ff */
[----:B------:R2:W-:Y:S01]  /*0f80*/  @!P5 STS [R3+0x18], R10 ;  /* 0x0000180a0300d388 */ /* 0x0005e20000000800 */
[----:B------:R-:W-:Y:S06]  /*0f90*/  BAR.SYNC.DEFER_BLOCKING 0x0 ;  /* 0x0000000000007b1d */ /* 0x000fec0000010000 */
[----:B------:R-:W-:Y:S05]  /*0fa0*/  @P6 BRA `(.L_x_17500) ;  /* 0x0000000400d06947 */ /* 0x000fea0003800000 */
[----:B----4-:R3:W4:Y:S01]  /*0fb0*/  LDS R5, [R3+0x18] ;  /* 0x0000180003057984 */ /* 0x0107220000000800 */
[----:B------:R-:W-:Y:S01]  /*0fc0*/  ISETP.NE.U32.AND P6, PT, R24, 0x180, PT ;  /* 0x000001801800780c */ /* 0x000fe20003fc5070 */
[----:B------:R-:W-:Y:S01]  /*0fd0*/  BSSY.RECONVERGENT B1, `(.L_x_17501) ;  /* 0x0000034000017945 */ /* 0x000fe20003800200 */
[----:B------:R-:W-:Y:S02]  /*0fe0*/  IMAD.MOV.U32 R8, RZ, RZ, RZ ;  /* 0x000000ffff087224 */ /* 0x000fe400078e00ff */
[----:B------:R-:W-:Y:S01]  /*0ff0*/  ISETP.NE.AND.EX P6, PT, RZ, RZ, PT, P6 ;  /* 0x000000ffff00720c */ /* 0x000fe20003fc5360 */
[----:B------:R-:W-:-:S12]  /*1000*/  IMAD.MOV.U32 R9, RZ, RZ, R27 ;  /* 0x000000ffff097224 */ /* 0x000fd800078e001b */
[----:B---3--:R-:W-:Y:S05]  /*1010*/  @!P6 BRA `(.L_x_17502) ;  /* 0x0000000000bce947 */ /* 0x008fea0003800000 */
[----:B------:R-:W4:Y:S01]  /*1020*/  LDS R8, [R17] ;  /* 0x0000000011087984 */ /* 0x000f220000000800 */
[----:B01----:R-:W-:Y:S01]  /*1030*/  IMAD.MOV.U32 R13, RZ, RZ, 0x3bbb989d ;  /* 0x3bbb989dff0d7424 */ /* 0x003fe200078e00ff */
        /* <DEDUP_REMOVED lines=12> */
[----:B------:R-:W-:-:S03]  /*1100*/  VIADD R9, R27, 0x80 ;  /* 0x000000801b097836 */ /* 0x000fc60000000000 */
[----:B------:R-:W-:Y:S01]  /*1110*/  FADD R8, RZ, R10 ;  /* 0x0000000aff087221 */ /* 0x000fe20000000000 */
[----:B------:R3:W-:Y:S01]  /*1120*/  STS [R17], R10 ;  /* 0x0000000a11007388 */ /* 0x0007e20000000800 */
[----:B------:R-:W-:Y:S05]  /*1130*/  @!P6 BRA `(.L_x_17502) ;  /* 0x000000000074e947 */ /* 0x000fea0003800000 */
[----:B---3--:R-:W0:Y:S01]  /*1140*/  LDS R10, [R17+0x200] ;  /* 0x00020000110a7984 */ /* 0x008e220000000800 */
        /* <DEDUP_REMOVED lines=15> */
[----:B0-----:R-:W0:Y:S02]  /*1240*/  LDS R10, [R17+0x400] ;  /* 0x00040000110a7984 */ /* 0x001e240000000800 */
        /* <DEDUP_REMOVED lines=12> */
.L_x_17502:
[----:B------:R-:W-:Y:S05]  /*1310*/  BSYNC.RECONVERGENT B1 ;  /* 0x0000000000017941 */ /* 0x000fea0003800200 */
.L_x_17501:
[----:B------:R-:W-:-:S04]  /*1320*/  ISETP.GE.U32.AND P6, PT, R23, 0x180, PT ;  /* 0x000001801700780c */ /* 0x000fc80003fc6070 */
[----:B------:R-:W-:-:S13]  /*1330*/  ISETP.GE.U32.AND.EX P6, PT, R18, RZ, PT, P6 ;  /* 0x000000ff1200720c */ /* 0x000fda0003fc6160 */
[----:B------:R-:W-:Y:S05]  /*1340*/  @!P6 BRA `(.L_x_17500) ;  /* 0x0000000000e8e947 */ /* 0x000fea0003800000 */
[----:B------:R-:W-:-:S05]  /*1350*/  MOV R11, 0x400 ;  /* 0x00000400000b7802 */ /* 0x000fca0000000f00 */
[----:B------:R-:W-:-:S05]  /*1360*/  VIADD R11, R11, 0x40 ;  /* 0x000000400b0b7836 */ /* 0x000fca0000000000 */
[----:B------:R-:W-:-:S07]  /*1370*/  LEA R0, R0, R11, 0x18 ;  /* 0x0000000b00007211 */ /* 0x000fce00078ec0ff */
.L_x_17503:
[C---:B0-23--:R-:W-:Y:S01]  /*1380*/  LEA R10, R9.reuse, R0, 0x2 ;  /* 0x00000000090a7211 */ /* 0x04dfe200078e10ff */
[----:B------:R-:W-:Y:S02]  /*1390*/  IMAD.MOV.U32 R31, RZ, RZ, 0x3bbb989d ;  /* 0x3bbb989dff1f7424 */ /* 0x000fe400078e00ff */
[----:B------:R-:W-:Y:S02]  /*13a0*/  IMAD.MOV.U32 R33, RZ, RZ, 0x437c0000 ;  /* 0x437c0000ff217424 */ /* 0x000fe400078e00ff */
[----:B-1----:R-:W4:Y:S01]  /*13b0*/  LDS R12, [R10] ;  /* 0x000000000a0c7984 */ /* 0x002f220000000800 */
[----:B------:R-:W-:-:S03]  /*13c0*/  VIADD R9, R9, 0x200 ;  /* 0x0000020009097836 */ /* 0x000fc60000000000 */
[----:B------:R-:W0:Y:S02]  /*13d0*/  LDS R14, [R10+0x200] ;  /* 0x000200000a0e7984 */ /* 0x000e240000000800 */
[----:B------:R-:W-:Y:S02]  /*13e0*/  ISETP.GE.U32.AND P6, PT, R9, UR4, PT ;  /* 0x0000000409007c0c */ /* 0x000fe4000bfc6070 */
[----:B------:R-:W1:Y:S02]  /*13f0*/  LDS R28, [R10+0x400] ;  /* 0x000400000a1c7984 */ /* 0x000e640000000800 */
[----:B------:R-:W-:Y:S02]  /*1400*/  ISETP.GE.U32.AND.EX P6, PT, RZ, UR5, PT, P6 ;  /* 0x00000005ff007c0c */ /* 0x000fe4000bfc6160 */
[----:B------:R-:W2:Y:S01]  /*1410*/  LDS R30, [R10+0x600] ;  /* 0x000600000a1e7984 */ /* 0x000ea20000000800 */
[C---:B----4-:R-:W-:Y:S01]  /*1420*/  FADD R12, -R5.reuse, R12 ;  /* 0x0000000c050c7221 */ /* 0x050fe20000000100 */
[----:B0-----:R-:W-:-:S03]  /*1430*/  FADD R14, -R5, R14 ;  /* 0x0000000e050e7221 */ /* 0x001fc60000000100 */
[-C--:B------:R-:W-:Y:S01]  /*1440*/  FFMA.SAT R11, R12, R31.reuse, 0.5 ;  /* 0x3f0000000c0b7423 */ /* 0x080fe2000000201f */
[----:B------:R-:W-:-:S03]  /*1450*/  FFMA.SAT R13, R14, R31, 0.5 ;  /* 0x3f0000000e0d7423 */ /* 0x000fc6000000201f */
[-C--:B------:R-:W-:Y:S01]  /*1460*/  FFMA.RM R11, R11, R33.reuse, 12582913 ;  /* 0x4b4000010b0b7423 */ /* 0x080fe20000004021 */
[----:B-1----:R-:W-:Y:S01]  /*1470*/  FADD R28, -R5, R28 ;  /* 0x0000001c051c7221 */ /* 0x002fe20000000100 */
[----:B------:R-:W-:Y:S02]  /*1480*/  FFMA.RM R15, R13, R33, 12582913 ;  /* 0x4b4000010d0f7423 */ /* 0x000fe40000004021 */
[----:B------:R-:W-:Y:S01]  /*1490*/  FADD R13, R11, -12583039 ;  /* 0xcb40007f0b0d7421 */ /* 0x000fe20000000000 */
[----:B--2---:R-:W-:Y:S01]  /*14a0*/  FADD R32, -R5, R30 ;  /* 0x0000001e05207221 */ /* 0x004fe20000000100 */
[----:B------:R-:W-:Y:S02]  /*14b0*/  IMAD.SHL.U32 R11, R11, 0x800000, RZ ;  /* 0x008000000b0b7824 */ /* 0x000fe400078e00ff */
[C---:B------:R-:W-:Y:S01]  /*14c0*/  FADD R29, R15.reuse, -12583039 ;  /* 0xcb40007f0f1d7421 */ /* 0x040fe20000000000 */
[----:B------:R-:W-:Y:S01]  /*14d0*/  FFMA R13, R12, 1.4426950216293334961, -R13 ;  /* 0x3fb8aa3b0c0d7823 */ /* 0x000fe2000000080d */
[----:B------:R-:W-:-:S02]  /*14e0*/  SHF.L.U32 R15, R15, 0x17, RZ ;  /* 0x000000170f0f7819 */ /* 0x000fc400000006ff */
        /* <DEDUP_REMOVED lines=12> */
[----:B------:R-:W-:Y:S01]  /*15b0*/  IMAD.SHL.U32 R33, R33, 0x800000, RZ ;  /* 0x0080000021217824 */ /* 0x000fe200078e00ff */
        /* <DEDUP_REMOVED lines=19> */
.L_x_17500:
[----:B------:R-:W-:Y:S05]  /*16f0*/  BSYNC.RECONVERGENT B0 ;  /* 0x0000000000007941 */ /* 0x000fea0003800200 */
.L_x_17499:
[----:B----4-:R-:W-:Y:S01]  /*1700*/  MOV R5, R8 ;  /* 0x0000000800057202 */ /* 0x010fe20000000f00 */
[----:B------:R-:W4:Y:S01]  /*1710*/  LDCU.64 UR8, c[0x0][0x390] ;  /* 0x00007200ff0877ac */ /* 0x000f220008000a00 */
[----:B------:R-:W-:Y:S01]  /*1720*/  ISETP.GT.AND P6, PT, R26, 0xf, PT ;  /* 0x0000000f1a00780c */ /* 0x000fe20003fc4270 */
[----:B------:R-:W-:Y:S02]  /*1730*/  BSSY.RECONVERGENT B0, `(.L_x_17504) ;  /* 0x0000169000007945 */ /* 0x000fe40003800200 */
[----:B------:R-:W5:Y:S01]  /*1740*/  SHFL.DOWN PT, R0, R5, 0x1, 0x1f ;  /* 0x08201f0005007f89 */ /* 0x000f6200000e0000 */
[----:B------:R-:W0:Y:S01]  /*1750*/  LDCU.128 UR12, c[0x0][0x390] ;  /* 0x00007200ff0c77ac */ /* 0x000e220008000c00 */
        /* <DEDUP_REMOVED lines=10> */
[----:B------:R-:W-:Y:S01]  /*1800*/  @P4 STS [R21+0x4], R5 ;  /* 0x0000040515004388 */ /* 0x000fe20000000800 */
[----:B------:R-:W-:Y:S06]  /*1810*/  BAR.SYNC.DEFER_BLOCKING 0x0 ;  /* 0x0000000000007b1d */ /* 0x000fec0000010000 */
[----:B0-23--:R-:W0:Y:S02]  /*1820*/  @!P5 LDS.128 R8, [R3+0x20] ;  /* 0x000020000308d984 */ /* 0x00de240000000c00 */
[----:B0-----:R-:W-:-:S04]  /*1830*/  @!P5 FADD R9, R5, R9 ;  /* 0x000000090509d221 */ /* 0x001fc80000000000 */
[----:B------:R-:W-:-:S04]  /*1840*/  @!P5 FADD R10, R9, R10 ;  /* 0x0000000a090ad221 */ /* 0x000fc80000000000 */
[----:B------:R-:W-:-:S05]  /*1850*/  @!P5 FADD R10, R10, R11 ;  /* 0x0000000b0a0ad221 */ /* 0x000fca0000000000 */
[----:B------:R0:W-:Y:S01]  /*1860*/  @!P5 STS [R3+0x34], R10 ;  /* 0x0000340a0300d388 */ /* 0x0001e20000000800 */
[----:B------:R-:W-:Y:S06]  /*1870*/  BAR.SYNC.DEFER_BLOCKING 0x0 ;  /* 0x0000000000007b1d */ /* 0x000fec0000010000 */
[----:B----4-:R-:W-:Y:S05]  /*1880*/  @P0 BRA `(.L_x_17505) ;  /* 0x00000014004c0947 */ /* 0x010fea0003800000 */
[----:B0-----:R-:W0:Y:S01]  /*1890*/  LDS R3, [R3+0x34] ;  /* 0x0000340003037984 */ /* 0x001e220000000800 */
[----:B------:R-:W-:Y:S01]  /*18a0*/  LEA.HI R14, R2, 0x1, RZ, 0x19 ;  /* 0x00000001020e7811 */ /* 0x000fe200078fc8ff */
[----:B------:R-:W-:Y:S01]  /*18b0*/  BSSY.RECONVERGENT B3, `(.L_x_17506) ;  /* 0x0000091000037945 */ /* 0x000fe20003800200 */
[----:B------:R-:W-:Y:S02]  /*18c0*/  IMAD.MOV.U32 R5, RZ, RZ, R27 ;  /* 0x000000ffff057224 */ /* 0x000fe400078e001b */
[----:B------:R-:W-:-:S04]  /*18d0*/  LOP3.LUT R14, R14, 0x3, RZ, 0xc0, !PT ;  /* 0x000000030e0e7812 */ /* 0x000fc800078ec0ff */
[----:B------:R-:W-:-:S13]  /*18e0*/  ISETP.NE.AND P0, PT, R14, RZ, PT ;  /* 0x000000ff0e00720c */ /* 0x000fda0003f05270 */
[----:B------:R-:W-:Y:S05]  /*18f0*/  @!P0 BRA `(.L_x_17507) ;  /* 0x0000000800308947 */ /* 0x000fea0003800000 */
[----:B------:R-:W2:Y:S01]  /*1900*/  LDS R0, [R17] ;  /* 0x0000000011007984 */ /* 0x000ea20000000800 */
[----:B0-----:R-:W0:Y:S01]  /*1910*/  MUFU.RCP R8, R3 ;  /* 0x0000000300087308 */ /* 0x001e220000001000 */
[----:B------:R-:W-:Y:S01]  /*1920*/  BSSY.RECONVERGENT B4, `(.L_x_17508) ;  /* 0x000000b000047945 */ /* 0x000fe20003800200 */
[----:B0-----:R-:W-:-:S04]  /*1930*/  FFMA R5, -R3, R8, 1 ;  /* 0x3f80000003057423 */ /* 0x001fc80000000108 */
[----:B------:R-:W-:Y:S02]  /*1940*/  FFMA R5, R8, R5, R8 ;  /* 0x0000000508057223 */ /* 0x000fe40000000008 */
[----:B--2---:R-:W0:Y:S02]  /*1950*/  FCHK P0, R0, R3 ;  /* 0x0000000300007302 */ /* 0x004e240000000000 */
[----:B-1----:R-:W-:-:S04]  /*1960*/  FFMA R12, R0, R5, RZ ;  /* 0x00000005000c7223 */ /* 0x002fc800000000ff */
[----:B------:R-:W-:-:S04]  /*1970*/  FFMA R8, -R3, R12, R0 ;  /* 0x0000000c03087223 */ /* 0x000fc80000000100 */
[----:B------:R-:W-:Y:S01]  /*1980*/  FFMA R12, R5, R8, R12 ;  /* 0x00000008050c7223 */ /* 0x000fe2000000000c */
[----:B0-----:R-:W-:Y:S06]  /*1990*/  @!P0 BRA `(.L_x_17509) ;  /* 0x00000000000c8947 */ /* 0x001fec0003800000 */
[----:B------:R-:W-:-:S07]  /*19a0*/  MOV R10, 0x19c0 ;  /* 0x000019c0000a7802 */ /* 0x000fce0000000f00 */
[----:B------:R-:W-:Y:S05]  /*19b0*/  CALL.REL.NOINC `($__internal_349_$__cuda_sm3x_div_rn_noftz_f32_slowpath) ;  /* 0x0000001400a47944 */ /* 0x000fea0003c00000 */
[----:B------:R-:W-:-:S07]  /*19c0*/  IMAD.MOV.U32 R12, RZ, RZ, R0 ;  /* 0x000000ffff0c7224 */ /* 0x000fce00078e0000 */
.L_x_17509:
[----:B------:R-:W-:Y:S05]  /*19d0*/  BSYNC.RECONVERGENT B4 ;  /* 0x0000000000047941 */ /* 0x000fea0003800200 */
.L_x_17508:
        /* <DEDUP_REMOVED lines=13> */
[----:B------:R-:W-:Y:S05]  /*1ab0*/  CALL.REL.NOINC `($__internal_349_$__cuda_sm3x_div_rn_noftz_f32_slowpath) ;  /* 0x0000001400647944 */ /* 0x000fea0003c00000 */
[----:B------:R-:W-:-:S07]  /*1ac0*/  IMAD.MOV.U32 R13, RZ, RZ, R0 ;  /* 0x000000ffff0d7224 */ /* 0x000fce00078e0000 */
.L_x_17511:
[----:B------:R-:W-:Y:S05]  /*1ad0*/  BSYNC.RECONVERGENT B4 ;  /* 0x0000000000047941 */ /* 0x000fea0003800200 */
.L_x_17510:
        /* <DEDUP_REMOVED lines=34> */
.L_x_17513:
[----:B------:R-:W-:Y:S05]  /*1d00*/  BSYNC.RECONVERGENT B4 ;  /* 0x0000000000047941 */ /* 0x000fea0003800200 */
.L_x_17512:
        /* <DEDUP_REMOVED lines=12> */
[----:B------:R-:W-:Y:S05]  /*1dd0*/  CALL.REL.NOINC `($__internal_349_$__cuda_sm3x_div_rn_noftz_f32_slowpath) ;  /* 0x00000010009c7944 */ /* 0x000fea0003c00000 */
[----:B------:R-:W-:-:S07]  /*1de0*/  IMAD.MOV.U32 R13, RZ, RZ, R0 ;  /* 0x000000ffff0d7224 */ /* 0x000fce00078e0000 */
.L_x_17515:
[----:B------:R-:W-:Y:S05]  /*1df0*/  BSYNC.RECONVERGENT B4 ;  /* 0x0000000000047941 */ /* 0x000fea0003800200 */
.L_x_17514:
[----:B------:R-:W-:Y:S01]  /*1e00*/  IADD3 R0, P0, PT, R8, 0x100, RZ ;  /* 0x0000010008007810 */ /* 0x000fe20007f1e0ff */
[----:B------:R-:W0:Y:S01]  /*1e10*/  LDCU.64 UR4, c[0x0][0x390] ;  /* 0x00007200ff0477ac */ /* 0x000e220008000a00 */
[----:B------:R-:W-:Y:S02]  /*1e20*/  R2UR UR6, R6 ;  /* 0x00000000060672ca */ /* 0x000fe400000e0000 */
[----:B------:R-:W-:Y:S02]  /*1e30*/  IADD3.X R5, PT, PT, RZ, R29, RZ, P0, !PT ;  /* 0x0000001dff057210 */ /* 0x000fe400007fe4ff */
[----:B------:R-:W-:Y:S02]  /*1e40*/  R2UR UR7, R7 ;  /* 0x00000000070772ca */ /* 0x000fe400000e0000 */
[----:B------:R-:W-:-:S05]  /*1e50*/  LEA.HI R0, P0, R5, R0, RZ, 0x1 ;  /* 0x0000000005007211 */ /* 0x000fca00078108ff */
[----:B------:R-:W-:Y:S02]  /*1e60*/  IMAD.SHL.U32 R10, R0, 0x4, RZ ;  /* 0x00000004000a7824 */ /* 0x000fe400078e00ff */
[----:B------:R-:W-:-:S03]  /*1e70*/  IMAD.X R5, RZ, RZ, R5, P0 ;  /* 0x000000ffff057224 */ /* 0x000fc600000e0605 */
[----:B------:R-:W-:Y:S02]  /*1e80*/  LOP3.LUT R10, R10, 0xfffffff8, RZ, 0xc0, !PT ;  /* 0xfffffff80a0a7812 */ /* 0x000fe400078ec0ff */
[----:B------:R-:W-:Y:S01]  /*1e90*/  SHF.L.U64.HI R0, R0, 0x2, R5 ;  /* 0x0000000200007819 */ /* 0x000fe20000010205 */
[----:B------:R-:W-:Y:S01]  /*1ea0*/  IMAD.MOV.U32 R5, RZ, RZ, R4 ;  /* 0x000000ffff057224 */ /* 0x000fe200078e0004 */
[----:B0-----:R-:W-:-:S04]  /*1eb0*/  IADD3 R10, P0, PT, R10, UR4, RZ ;  /* 0x000000040a0a7c10 */ /* 0x001fc8000ff1e0ff */
[----:B------:R-:W-:Y:S02]  /*1ec0*/  IADD3.X R11, PT, PT, R0, UR5, RZ, P0, !PT ;  /* 0x00000005000b7c10 */ /* 0x000fe400087fe4ff */
[----:B------:R-:W-:-:S03]  /*1ed0*/  ISETP.NE.AND P0, PT, R14, 0x2, PT ;  /* 0x000000020e00780c */ /* 0x000fc60003f05270 */
[----:B------:R3:W-:Y:S10]  /*1ee0*/  STG.E.64 desc[UR6][R10.64], R12 ;  /* 0x0000000c0a007986 */ /* 0x0007f4000c101b06 */
[----:B------:R-:W-:Y:S05]  /*1ef0*/  @!P0 BRA `(.L_x_17507) ;  /* 0x0000000000b08947 */ /* 0x000fea0003800000 */
[----:B---3--:R-:W0:Y:S01]  /*1f00*/  LDS R10, [R17+0x400] ;  /* 0x00040000110a7984 */ /* 0x008e220000000800 */
        /* <DEDUP_REMOVED lines=13> */
.L_x_17517:
[----:B------:R-:W-:Y:S05]  /*1fe0*/  BSYNC.RECONVERGENT B4 ;  /* 0x0000000000047941 */ /* 0x000fea0003800200 */
.L_x_17516:
        /* <DEDUP_REMOVED lines=13> */
[----:B------:R-:W-:-:S07]  /*20c0*/  MOV R13, R0 ;  /* 0x00000000000d7202 */ /* 0x000fce0000000f00 */
.L_x_17519:
[----:B------:R-:W-:Y:S05]  /*20d0*/  BSYNC.RECONVERGENT B4 ;  /* 0x0000000000047941 */ /* 0x000fea0003800200 */
.L_x_17518:
[----:B------:R-:W-:Y:S01]  /*20e0*/  IADD3 R0, P0, PT, R8, 0x200, RZ ;  /* 0x0000020008007810 */ /* 0x000fe20007f1e0ff */
[----:B------:R-:W0:Y:S01]  /*20f0*/  LDCU.64 UR4, c[0x0][0x390] ;  /* 0x00007200ff0477ac */ /* 0x000e220008000a00 */
[----:B------:R-:W-:Y:S02]  /*2100*/  R2UR UR6, R6 ;  /* 0x00000000060672ca */ /* 0x000fe400000e0000 */
[----:B------:R-:W-:Y:S01]  /*2110*/  R2UR UR7, R7 ;  /* 0x00000000070772ca */ /* 0x000fe200000e0000 */
[----:B------:R-:W-:-:S05]  /*2120*/  IMAD.X R5, RZ, RZ, R29, P0 ;  /* 0x000000ffff057224 */ /* 0x000fca00000e061d */
[----:B------:R-:W-:-:S04]  /*2130*/  LEA.HI R0, P0, R5, R0, RZ, 0x1 ;  /* 0x0000000005007211 */ /* 0x000fc800078108ff */
[----:B------:R-:W-:Y:S01]  /*2140*/  IADD3.X R5, PT, PT, RZ, R5, RZ, P0, !PT ;  /* 0x00000005ff057210 */ /* 0x000fe200007fe4ff */
[----:B------:R-:W-:-:S03]  /*2150*/  IMAD.SHL.U32 R8, R0, 0x4, RZ ;  /* 0x0000000400087824 */ /* 0x000fc600078e00ff */
[----:B------:R-:W-:Y:S01]  /*2160*/  SHF.L.U64.HI R0, R0, 0x2, R5 ;  /* 0x0000000200007819 */ /* 0x000fe20000010205 */
[----:B------:R-:W-:Y:S01]  /*2170*/  VIADD R5, R27, 0x180 ;  /* 0x000001801b057836 */ /* 0x000fe20000000000 */
[----:B------:R-:W-:-:S04]  /*2180*/  LOP3.LUT R8, R8, 0xfffffff8, RZ, 0xc0, !PT ;  /* 0xfffffff808087812 */ /* 0x000fc800078ec0ff */
[----:B0-----:R-:W-:-:S04]  /*2190*/  IADD3 R8, P0, PT, R8, UR4, RZ ;  /* 0x0000000408087c10 */ /* 0x001fc8000ff1e0ff */
[----:B------:R-:W-:-:S05]  /*21a0*/  IADD3.X R9, PT, PT, R0, UR5, RZ, P0, !PT ;  /* 0x0000000500097c10 */ /* 0x000fca00087fe4ff */
[----:B------:R4:W-:Y:S04]  /*21b0*/  STG.E.64 desc[UR6][R8.64], R12 ;  /* 0x0000000c08007986 */ /* 0x0009e8000c101b06 */
.L_x_17507:
[----:B------:R-:W-:Y:S05]  /*21c0*/  BSYNC.RECONVERGENT B3 ;  /* 0x0000000000037941 */ /* 0x000fea0003800200 */
.L_x_17506:
[----:B------:R-:W-:-:S13]  /*21d0*/  ISETP.GE.U32.AND P0, PT, R2, 0x180, PT ;  /* 0x000001800200780c */ /* 0x000fda0003f06070 */
[----:B------:R-:W-:Y:S05]  /*21e0*/  @!P0 BRA `(.L_x_17505) ;  /* 0x0000000800f48947 */ /* 0x000fea0003800000 */
.L_x_17536:
[----:B------:R-:W5:Y:S01]  /*21f0*/  S2UR UR5, SR_CgaCtaId ;  /* 0x00000000000579c3 */ /* 0x000f620000008800 */
[----:B------:R-:W-:Y:S01]  /*2200*/  UMOV UR4, 0x400 ;  /* 0x0000040000047882 */ /* 0x000fe20000000000 */
[----:B0-----:R-:W4:Y:S01]  /*2210*/  MUFU.RCP R0, R3 ;  /* 0x0000000300007308 */ /* 0x001f220000001000 */
[----:B------:R-:W-:Y:S01]  /*2220*/  UIADD3 UR4, UPT, UPT, UR4, 0x40, URZ ;  /* 0x0000004004047890 */ /* 0x000fe2000fffe0ff */
[----:B------:R-:W-:Y:S01]  /*2230*/  BSSY.RECONVERGENT B3, `(.L_x_17520) ;  /* 0x000000f000037945 */ /* 0x000fe20003800200 */
[----:B----4-:R-:W-:-:S04]  /*2240*/  FFMA R9, -R3, R0, 1 ;  /* 0x3f80000003097423 */ /* 0x010fc80000000100 */
        /* <DEDUP_REMOVED lines=10> */
[----:B--23--:R-:W-:-:S07]  /*22f0*/  MOV R10, 0x2310 ;  /* 0x00002310000a7802 */ /* 0x00cfce0000000f00 */
[----:B-1----:R-:W-:Y:S05]  /*2300*/  CALL.REL.NOINC `($__internal_349_$__cuda_sm3x_div_rn_noftz_f32_slowpath) ;  /* 0x0000000c00507944 */ /* 0x002fea0003c00000 */
[----:B------:R-:W-:-:S07]  /*2310*/  MOV R14, R0 ;  /* 0x00000000000e7202 */ /* 0x000fce0000000f00 */
.L_x_17521:
[----:B------:R-:W-:Y:S05]  /*2320*/  BSYNC.RECONVERGENT B3 ;  /* 0x0000000000037941 */ /* 0x000fea0003800200 */
.L_x_17520:
[----:B------:R-:W-:Y:S01]  /*2330*/  IMAD R30, R20, 0x4, R31 ;  /* 0x00000004141e7824 */ /* 0x000fe200078e021f */
[----:B------:R-:W0:Y:S01]  /*2340*/  MUFU.RCP R0, R3 ;  /* 0x0000000300007308 */ /* 0x000e220000001000 */
[----:B------:R-:W-:Y:S03]  /*2350*/  BSSY.RECONVERGENT B3, `(.L_x_17522) ;  /* 0x000000d000037945 */ /* 0x000fe60003800200 */
[----:B--23--:R-:W2:Y:S01]  /*2360*/  LDS R10, [R30] ;  /* 0x000000001e0a7984 */ /* 0x00cea20000000800 */
        /* <DEDUP_REMOVED lines=9> */
[----:B-1----:R-:W-:Y:S05]  /*2400*/  CALL.REL.NOINC `($__internal_349_$__cuda_sm3x_div_rn_noftz_f32_slowpath) ;  /* 0x0000000c00107944 */ /* 0x002fea0003c00000 */
[----:B------:R-:W-:-:S07]  /*2410*/  MOV R15, R0 ;  /* 0x00000000000f7202 */ /* 0x000fce0000000f00 */
.L_x_17523:
[----:B------:R-:W-:Y:S05]  /*2420*/  BSYNC.RECONVERGENT B3 ;  /* 0x0000000000037941 */ /* 0x000fea0003800200 */
.L_x_17522:
[----:B------:R-:W-:Y:S01]  /*2430*/  IMAD R9, R19, UR14, RZ ;  /* 0x0000000e13097c24 */ /* 0x000fe2000f8e02ff */
[----:B------:R-:W0:Y:S01]  /*2440*/  LDS R32, [R31+0x200] ;  /* 0x000200001f207984 */ /* 0x000e220000000800 */
[----:B------:R-:W-:Y:S01]  /*2450*/  IMAD.SHL.U32 R8, R5, 0x2, RZ ;  /* 0x0000000205087824 */ /* 0x000fe200078e00ff */
[----:B-1----:R-:W1:Y:S01]  /*2460*/  MUFU.RCP R28, R3 ;  /* 0x00000003001c7308 */ /* 0x002e620000001000 */
[----:B------:R-:W-:Y:S01]  /*2470*/  IMAD R33, R16, UR15, R9 ;  /* 0x0000000f10217c24 */ /* 0x000fe2000f8e0209 */
[----:B------:R-:W-:Y:S01]  /*2480*/  R2UR UR4, R6 ;  /* 0x00000000060472ca */ /* 0x000fe200000e0000 */
[----:B------:R-:W-:Y:S01]  /*2490*/  IMAD.MOV.U32 R9, RZ, RZ, RZ ;  /* 0x000000ffff097224 */ /* 0x000fe200078e00ff */
[----:B------:R-:W-:Y:S01]  /*24a0*/  R2UR UR5, R7 ;  /* 0x00000000070572ca */ /* 0x000fe200000e0000 */
        /* <DEDUP_REMOVED lines=20> */
[----:B------:R-:W-:Y:S05]  /*25f0*/  CALL.REL.NOINC `($__internal_349_$__cuda_sm3x_div_rn_noftz_f32_slowpath) ;  /* 0x0000000800947944 */ /* 0x000fea0003c00000 */
[----:B------:R-:W-:-:S07]  /*2600*/  IMAD.MOV.U32 R28, RZ, RZ, R0 ;  /* 0x000000ffff1c7224 */ /* 0x000fce00078e0000 */
.L_x_17525:
[----:B------:R-:W-:Y:S05]  /*2610*/  BSYNC.RECONVERGENT B3 ;  /* 0x0000000000037941 */ /* 0x000fea0003800200 */
.L_x_17524:
        /* <DEDUP_REMOVED lines=14> */
.L_x_17527:
[----:B------:R-:W-:Y:S05]  /*2700*/  BSYNC.RECONVERGENT B3 ;  /* 0x0000000000037941 */ /* 0x000fea0003800200 */
.L_x_17526:
        /* <DEDUP_REMOVED lines=24> */
[----:B------:R-:W-:Y:S05]  /*2890*/  CALL.REL.NOINC `($__internal_349_$__cuda_sm3x_div_rn_noftz_f32_slowpath) ;  /* 0x0000000400ec7944 */ /* 0x000fea0003c00000 */
[----:B------:R-:W-:-:S07]  /*28a0*/  IMAD.MOV.U32 R12, RZ, RZ, R0 ;  /* 0x000000ffff0c7224 */ /* 0x000fce00078e0000 */
.L_x_17529:
[----:B------:R-:W-:Y:S05]  /*28b0*/  BSYNC.RECONVERGENT B3 ;  /* 0x0000000000037941 */ /* 0x000fea0003800200 */
.L_x_17528:
        /* <DEDUP_REMOVED lines=14> */
.L_x_17531:
[----:B------:R-:W-:Y:S05]  /*29a0*/  BSYNC.RECONVERGENT B3 ;  /* 0x0000000000037941 */ /* 0x000fea0003800200 */
.L_x_17530:
        /* <DEDUP_REMOVED lines=8> */
[----:B------:R-:W-:Y:S01]  /*2a30*/  R2UR UR5, R7 ;  /* 0x00000000070572ca */ /* 0x000fe200000e0000 */
        /* <DEDUP_REMOVED lines=19> */
[----:B------:R-:W-:Y:S05]  /*2b70*/  CALL.REL.NOINC `($__internal_349_$__cuda_sm3x_div_rn_noftz_f32_slowpath) ;  /* 0x0000000400347944 */ /* 0x000fea0003c00000 */
[----:B------:R-:W-:-:S07]  /*2b80*/  IMAD.MOV.U32 R14, RZ, RZ, R0 ;  /* 0x000000ffff0e7224 */ /* 0x000fce00078e0000 */
.L_x_17533:
[----:B------:R-:W-:Y:S05]  /*2b90*/  BSYNC.RECONVERGENT B3 ;  /* 0x0000000000037941 */ /* 0x000fea0003800200 */
.L_x_17532:
        /* <DEDUP_REMOVED lines=14> */
.L_x_17535:
[----:B------:R-:W-:Y:S05]  /*2c80*/  BSYNC.RECONVERGENT B3 ;  /* 0x0000000000037941 */ /* 0x000fea0003800200 */
.L_x_17534:
[----:B------:R-:W-:Y:S01]  /*2c90*/  IMAD R9, R19, UR14, RZ ;  /* 0x0000000e13097c24 */ /* 0x000fe2000f8e02ff */
[----:B------:R-:W-:Y:S01]  /*2ca0*/  R2UR UR4, R6 ;  /* 0x00000000060472ca */ /* 0x000fe200000e0000 */
[----:B------:R-:W-:Y:S01]  /*2cb0*/  VIADD R8, R8, 0x300 ;  /* 0x0000030008087836 */ /* 0x000fe20000000000 */
[----:B------:R-:W-:Y:S01]  /*2cc0*/  R2UR UR5, R7 ;  /* 0x00000000070572ca */ /* 0x000fe200000e0000 */
[C---:B------:R-:W-:Y:S02]  /*2cd0*/  IMAD R11, R16.reuse, UR15, R9 ;  /* 0x0000000f100b7c24 */ /* 0x040fe4000f8e0209 */
[----:B------:R-:W-:Y:S02]  /*2ce0*/  HFMA2 R9, -RZ, RZ, 0, 0 ;  /* 0x00000000ff097431 */ /* 0x000fe400000001ff */
[----:B------:R-:W-:Y:S02]  /*2cf0*/  VIADD R5, R5, 0x200 ;  /* 0x0000020005057836 */ /* 0x000fe40000000000 */
        /* <DEDUP_REMOVED lines=12> */
.L_x_17505:
[----:B------:R-:W-:Y:S05]  /*2dc0*/  BSYNC.RECONVERGENT B0 ;  /* 0x0000000000007941 */ /* 0x000fea0003800200 */
.L_x_17504:
[----:B------:R-:W5:Y:S01]  /*2dd0*/  LDCU.64 UR4, c[0x0][0x3a0] ;  /* 0x00007400ff0477ac */ /* 0x000f620008000a00 */
[----:B------:R-:W-:-:S05]  /*2de0*/  IADD3 R16, P0, PT, R25, R16, RZ ;  /* 0x0000001019107210 */ /* 0x000fca0007f1e0ff */
[----:B------:R-:W-:Y:S01]  /*2df0*/  IMAD.X R19, RZ, RZ, R19, P0 ;  /* 0x000000ffff137224 */ /* 0x000fe200000e0613 */
[----:B-----5:R-:W-:-:S04]  /*2e00*/  ISETP.GE.U32.AND P0, PT, R16, UR4, PT ;  /* 0x0000000410007c0c */ /* 0x020fc8000bf06070 */
[----:B------:R-:W-:-:S13]  /*2e10*/  ISETP.GE.AND.EX P0, PT, R19, UR5, PT, P0 ;  /* 0x0000000513007c0c */ /* 0x000fda000bf06300 */
[----:B------:R-:W-:Y:S05]  /*2e20*/  @!P0 BRA `(.L_x_17537) ;  /* 0xffffffd400508947 */ /* 0x000fea000383ffff */
[----:B------:R-:W-:Y:S05]  /*2e30*/  EXIT ;  /* 0x000000000000794d */ /* 0x000fea0003800000 */
.L_x_17497:
[----:B01----:R-:W-:Y:S01]  /*2e40*/  MOV R13, R5 ;  /* 0x00000005000d7202 */ /* 0x003fe20000000f00 */
[----:B------:R-:W-:Y:S01]  /*2e50*/  IMAD.MOV.U32 R12, RZ, RZ, 0x1 ;  /* 0x00000001ff0c7424 */ /* 0x000fe200078e00ff */
[----:B------:R-:W-:Y:S01]  /*2e60*/  MOV R15, 0xffffffff ;  /* 0xffffffff000f7802 */ /* 0x000fe20000000f00 */
[----:B------:R-:W-:-:S07]  /*2e70*/  IMAD.MOV.U32 R11, RZ, RZ, 0x1f ;  /* 0x0000001fff0b7424 */ /* 0x000fce00078e00ff */
[----:B--2---:R-:W-:Y:S05]  /*2e80*/  WARPSYNC.COLLECTIVE R15, `(.L_x_17538) ;  /* 0x000000000f087348 */ /* 0x004fea0003c00000 */
[----:B------:R0:W1:Y:S02]  /*2e90*/  SHFL.DOWN P6, R14, R13, R12, R11 ;  /* 0x0800000c0d0e7389 */ /* 0x00006400000c000b */
[----:B012---:R-:W-:Y:S05]  /*2ea0*/  ENDCOLLECTIVE ;  /* 0x000000000000791b */ /* 0x007fea0003800000 */
.L_x_17538:
[----:B------:R-:W-:Y:S01]  /*2eb0*/  IMAD.MOV.U32 R12, RZ, RZ, 0x2 ;  /* 0x00000002ff0c7424 */ /* 0x000fe200078e00ff */
[----:B------:R-:W-:-:S05]  /*2ec0*/  @!P3 FMNMX R5, R14, R5, !PT ;  /* 0x000000050e05b209 */ /* 0x000fca0007800000 */
[----:B------:R-:W-:-:S07]  /*2ed0*/  IMAD.MOV.U32 R13, RZ, RZ, R5 ;  /* 0x000000ffff0d7224 */ /* 0x000fce00078e0005 */
[----:B------:R-:W-:Y:S05]  /*2ee0*/  WARPSYNC.COLLECTIVE R15, `(.L_x_17539) ;  /* 0x000000000f087348 */ /* 0x000fea0003c00000 */
[----:B------:R0:W1:Y:S02]  /*2ef0*/  SHFL.DOWN P6, R14, R13, R12, R11 ;  /* 0x0800000c0d0e7389 */ /* 0x00006400000c000b */
[----:B01----:R-:W-:Y:S05]  /*2f00*/  ENDCOLLECTIVE ;  /* 0x000000000000791b */ /* 0x003fea0003800000 */
.L_x_17539:
[----:B------:R-:W-:Y:S01]  /*2f10*/  IMAD.MOV.U32 R12, RZ, RZ, 0x4 ;  /* 0x00000004ff0c7424 */ /* 0x000fe200078e00ff */
[----:B------:R-:W-:-:S04]  /*2f20*/  @!P2 FMNMX R5, R5, R14, !PT ;  /* 0x0000000e0505a209 */ /* 0x000fc80007800000 */
[----:B------:R-:W-:-:S07]  /*2f30*/  MOV R13, R5 ;  /* 0x00000005000d7202 */ /* 0x000fce0000000f00 */
[----:B------:R-:W-:Y:S05]  /*2f40*/  WARPSYNC.COLLECTIVE R15, `(.L_x_17540) ;  /* 0x000000000f087348 */ /* 0x000fea0003c00000 */
[----:B------:R0:W1:Y:S02]  /*2f50*/  SHFL.DOWN P6, R14, R13, R12, R11 ;  /* 0x0800000c0d0e7389 */ /* 0x00006400000c000b */
[----:B01----:R-:W-:Y:S05]  /*2f60*/  ENDCOLLECTIVE ;  /* 0x000000000000791b */ /* 0x003fea0003800000 */
.L_x_17540:
[----:B------:R-:W-:Y:S01]  /*2f70*/  HFMA2 R12, -RZ, RZ, 0, 4.76837158203125e-07 ;  /* 0x00000008ff0c7431 */ /* 0x000fe200000001ff */
[----:B------:R-:W-:-:S05]  /*2f80*/  @!P1 FMNMX R5, R5, R14, !PT ;  /* 0x0000000e05059209 */ /* 0x000fca0007800000 */
[----:B------:R-:W-:-:S07]  /*2f90*/  IMAD.MOV.U32 R13, RZ, RZ, R5 ;  /* 0x000000ffff0d7224 */ /* 0x000fce00078e0005 */
[----:B------:R-:W-:Y:S05]  /*2fa0*/  WARPSYNC.COLLECTIVE R15, `(.L_x_17541) ;  /* 0x000000000f087348 */ /* 0x000fea0003c00000 */
[----:B------:R0:W1:Y:S02]  /*2fb0*/  SHFL.DOWN P6, R14, R13, R12, R11 ;  /* 0x0800000c0d0e7389 */ /* 0x00006400000c000b */
[----:B01----:R-:W-:Y:S05]  /*2fc0*/  ENDCOLLECTIVE ;  /* 0x000000000000791b */ /* 0x003fea0003800000 */
.L_x_17541:
[----:B------:R-:W-:Y:S01]  /*2fd0*/  IMAD.MOV.U32 R12, RZ, RZ, 0x10 ;  /* 0x00000010ff0c7424 */ /* 0x000fe200078e00ff */
[----:B------:R-:W-:-:S04]  /*2fe0*/  FMNMX R3, R5, R14, !PT ;  /* 0x0000000e05037209 */ /* 0x000fc80007800000 */
[----:B------:R-:W-:-:S05]  /*2ff0*/  FSEL R0, R5, R3, P4 ;  /* 0x0000000305007208 */ /* 0x000fca0002000000 */
[----:B------:R-:W-:-:S07]  /*3000*/  IMAD.MOV.U32 R13, RZ, RZ, R0 ;  /* 0x000000ffff0d7224 */ /* 0x000fce00078e0000 */
[----:B------:R-:W-:Y:S05]  /*3010*/  WARPSYNC.COLLECTIVE R15, `(.L_x_17542) ;  /* 0x000000000f087348 */ /* 0x000fea0003c00000 */
[----:B------:R0:W1:Y:S02]  /*3020*/  SHFL.DOWN P6, R14, R13, R12, R11 ;  /* 0x0800000c0d0e7389 */ /* 0x00006400000c000b */
[----:B01----:R-:W-:Y:S05]  /*3030*/  ENDCOLLECTIVE ;  /* 0x000000000000791b */ /* 0x003fea0003800000 */
.L_x_17542:
[----:B------:R-:W-:Y:S05]  /*3040*/  BRA `(.L_x_17543) ;  /* 0xffffffdc00747947 */ /* 0x000fea000383ffff */
        .weak           $__internal_349_$__cuda_sm3x_div_rn_noftz_f32_slowpath
        .type           $__internal_349_$__cuda_sm3x_div_rn_noftz_f32_slowpath,@function
        .size           $__internal_349_$__cuda_sm3x_div_rn_noftz_f32_slowpath,(.L_x_25801 - $__internal_349_$__cuda_sm3x_div_rn_noftz_f32_slowpath)
$__internal_349_$__cuda_sm3x_div_rn_noftz_f32_slowpath:
        /* <DEDUP_REMOVED lines=35> */
.L_x_17545:
[----:B------:R-:W-:Y:S01]  /*3280*/  LEA R34, R11, 0xc0800000, 0x17 ;  /* 0xc08000000b227811 */ /* 0x000fe200078eb8ff */
[----:B------:R-:W-:Y:S01]  /*3290*/  VIADD R36, R36, 0xffffff81 ;  /* 0xffffff8124247836 */ /* 0x000fe20000000000 */
[----:B------:R-:W-:Y:S03]  /*32a0*/  BSSY.RECONVERGENT B2, `(.L_x_17550) ;  /* 0x0000035000027945 */ /* 0x000fe60003800200 */
        /* <DEDUP_REMOVED lines=48> */
.L_x_17552:
[----:B------:R-:W-:-:S04]  /*35b0*/  LOP3.LUT R0, R0, 0x80000000, RZ, 0xc0, !PT ;  /* 0x8000000000007812 */ /* 0x000fc800078ec0ff */
[----:B------:R-:W-:Y:S01]  /*35c0*/  LOP3.LUT R0, R0, 0x7f800000, RZ, 0xfc, !PT ;  /* 0x7f80000000007812 */ /* 0x000fe200078efcff */
[----:B------:R-:W-:Y:S06]  /*35d0*/  BRA `(.L_x_17553) ;  /* 0x0000000000047947 */ /* 0x000fec0003800000 */
.L_x_17551:
[----:B------:R-:W-:-:S07]  /*35e0*/  LEA R0, R39, R0, 0x17 ;  /* 0x0000000027007211 */ /* 0x000fce00078eb8ff */
.L_x_17553:
[----:B------:R-:W-:Y:S05]  /*35f0*/  BSYNC.RECONVERGENT B2 ;  /* 0x0000000000027941 */ /* 0x000fea0003800200 */
.L_x_17550:
[----:B------:R-:W-:Y:S05]  /*3600*/  BRA `(.L_x_17554) ;  /* 0x0000000000207947 */ /* 0x000fea0003800000 */
.L_x_17549:
[----:B------:R-:W-:-:S04]  /*3610*/  LOP3.LUT R0, R35, 0x80000000, R0, 0x48, !PT ;  /* 0x8000000023007812 */ /* 0x000fc800078e4800 */
[----:B------:R-:W-:Y:S01]  /*3620*/  LOP3.LUT R0, R0, 0x7f800000, RZ, 0xfc, !PT ;  /* 0x7f80000000007812 */ /* 0x000fe200078efcff */
[----:B------:R-:W-:Y:S06]  /*3630*/  BRA `(.L_x_17554) ;  /* 0x0000000000147947 */ /* 0x000fec0003800000 */
.L_x_17548:
[----:B------:R-:W-:Y:S01]  /*3640*/  LOP3.LUT R0, R35, 0x80000000, R0, 0x48, !PT ;  /* 0x8000000023007812 */ /* 0x000fe200078e4800 */
[----:B------:R-:W-:Y:S06]  /*3650*/  BRA `(.L_x_17554) ;  /* 0x00000000000c7947 */ /* 0x000fec0003800000 */
.L_x_17547:
[----:B------:R-:W0:Y:S01]  /*3660*/  MUFU.RSQ R0, -QNAN ;  /* 0xffc0000000007908 */ /* 0x000e220000001400 */
[----:B------:R-:W-:Y:S05]  /*3670*/  BRA `(.L_x_17554) ;  /* 0x0000000000047947 */ /* 0x000fea0003800000 */
.L_x_17546:
[----:B------:R-:W-:-:S07]  /*3680*/  FADD.FTZ R0, R0, R3 ;  /* 0x0000000300007221 */ /* 0x000fce0000010000 */
.L_x_17554:
[----:B------:R-:W-:Y:S05]  /*3690*/  BSYNC.RECONVERGENT B1 ;  /* 0x0000000000017941 */ /* 0x000fea0003800200 */
.L_x_17544:
[----:B------:R-:W-:-:S04]  /*36a0*/  IMAD.MOV.U32 R11, RZ, RZ, 0x0 ;  /* 0x00000000ff0b7424 */ /* 0x000fc800078e00ff */
[----:B0-----:R-:W-:Y:S05]  /*36b0*/  RET.REL.NODEC R10 `(_Z20SoftmaxBlockSMemImplI10DirectLoadIffE11DirectStoreIffEfLi2ELi128EL9Algorithm0EEvT_T0_ll) ;  /* 0xffffffc80a507950 */ /* 0x001fea0003c3ffff */
.L_x_17555:
        /* <DEDUP_REMOVED lines=12> */
.L_x_25801:


//--------------------- .text._Z15SoftmaxWarpImplI10DirectLoadIffE11DirectStoreIffEfLi1ELi32ELi32ELi1ELb1EL9Algorithm0EEvT_T0_ll --------------------------
	.section	.text._Z15SoftmaxWarpImplI10DirectLoadIffE11DirectStoreIffEfLi1ELi32ELi32ELi1ELb1EL9Algorithm0EEvT_T0_ll,"ax",@progbits
	.align	128
        .global         _Z15SoftmaxWarpImplI10DirectLoadIffE11DirectStoreIffEfLi1ELi32ELi32ELi1ELb1EL9Algorithm0EEvT_T0_ll
        .type           _Z15SoftmaxWarpImplI10DirectLoadIffE11DirectStoreIffEfLi1ELi32ELi32ELi1ELb1EL9Algorithm0EEvT_T0_ll,@function
        .size           _Z15SoftmaxWarpImplI10DirectLoadIffE11DirectStoreIffEfLi1ELi32ELi32ELi1ELb1EL9Algorithm0EEvT_T0_ll,(.L_x_25802 - _Z15SoftmaxWarpImplI10DirectLoadIffE11DirectStoreIffEfLi1ELi32ELi32ELi1ELb1EL9Algorithm0EEvT_T0_ll)
        .other          _Z15SoftmaxWarpImplI10DirectLoadIffE11DirectStoreIffEfLi1ELi32ELi32ELi1ELb1EL9Algorithm0EEvT_T0_ll,@"STO_CUDA_ENTRY STV_DEFAULT"
_Z15SoftmaxWarpImplI10DirectLoadIffE11DirectStoreIffEfLi1ELi32ELi32ELi1ELb1EL9Algorithm0EEvT_T0_ll:
.text._Z15SoftmaxWarpImplI10DirectLoadIffE11DirectStoreIffEfLi1ELi32ELi32ELi1ELb1EL9Algorithm0EEvT_T0_ll:
        /* <DEDUP_REMOVED lines=25> */
.L_x_17556:
        /* <DEDUP_REMOVED lines=36> */
.L_x_17623:
[----:B------:R-:W-:Y:S01]  /*03d0*/  ISETP.GE.U32.AND P0, PT, R44, UR44, PT ;  /* 0x0000002c2c007c0c */ /* 0x000fe2000bf06070 */
[----:B--2---:R-:W-:Y:S01]  /*03e0*/  HFMA2 R3, -RZ, RZ, 0, 0 ;  /* 0x00000000ff037431 */ /* 0x004fe200000001ff */
[----:B------:R-:W-:Y:S01]  /*03f0*/  ISETP.GE.U32.AND P6, PT, R47, UR44, PT ;  /* 0x0000002c2f007c0c */ /* 0x000fe2000bfc6070 */
[----:B------:R-:W-:Y:S01]  /*0400*/  IMAD R0, R46, UR42, RZ ;  /* 0x0000002a2e007c24 */ /* 0x000fe2000f8e02ff */
[----:B------:R-:W-:Y:S02]  /*0410*/  ISETP.GE.AND.EX P0, PT, RZ, UR45, PT, P0 ;  /* 0x0000002dff007c0c */ /* 0x000fe4000bf06300 */
[----:B------:R-:W-:Y:S02]  /*0420*/  ISETP.GE.AND.EX P6, PT, RZ, UR45, PT, P6 ;  /* 0x0000002dff007c0c */ /* 0x000fe4000bfc6360 */
[----:B------:R-:W-:Y:S02]  /*0430*/  MOV R2, R44 ;  /* 0x0000002c00027202 */ /* 0x000fe40000000f00 */
[----:B------:R-:W-:-:S03]  /*0440*/  MOV R28, 0xff800000 ;  /* 0xff800000001c7802 */ /* 0x000fc60000000f00 */
        /* <DEDUP_REMOVED lines=8> */
[----:B------:R-:W-:Y:S02]  /*04d0*/  LEA.HI.X R3, R4, UR41, R3, 0x2, P1 ;  /* 0x0000002904037c11 */ /* 0x000fe400088f1403 */
[----:B------:R-:W-:-:S06]  /*04e0*/  MOV R4, 0xff800000 ;  /* 0xff80000000047802 */ /* 0x000fcc0000000f00 */
[----:B------:R-:W2:Y:S04]  /*04f0*/  @!P0 LDG.E R4, desc[UR4][R2.64] ;  /* 0x0000000402048981 */ /* 0x000ea8000c1e1900 */
[----:B------:R-:W3:Y:S01]  /*0500*/  @!P6 LDG.E R28, desc[UR6][R2.64+0x80] ;  /* 0x00008006021ce981 */ /* 0x000ee2000c1e1900 */
[----:B------:R-:W-:Y:S02]  /*0510*/  ISETP.GE.U32.AND P1, PT, R6, UR44, PT ;  /* 0x0000002c06007c0c */ /* 0x000fe4000bf26070 */
[----:B------:R-:W-:Y:S02]  /*0520*/  ISETP.GE.U32.AND P2, PT, R7, UR44, PT ;  /* 0x0000002c07007c0c */ /* 0x000fe4000bf46070 */
[----:B------:R-:W-:Y:S02]  /*0530*/  ISETP.GE.AND.EX P1, PT, RZ, UR45, PT, P1 ;  /* 0x0000002dff007c0c */ /* 0x000fe4000bf26310 */
[----:B------:R-:W-:-:S02]  /*0540*/  ISETP.GE.U32.AND P3, PT, R8, UR44, PT ;  /* 0x0000002c08007c0c */ /* 0x000fc4000bf66070 */
[----:B------:R-:W-:Y:S02]  /*0550*/  ISETP.GE.AND.EX P2, PT, RZ, UR45, PT, P2 ;  /* 0x0000002dff007c0c */ /* 0x000fe4000bf46320 */
[----:B------:R-:W-:Y:S02]  /*0560*/  ISETP.GE.U32.AND P5, PT, R9, UR44, PT ;  /* 0x0000002c09007c0c */ /* 0x000fe4000bfa6070 */
[----:B------:R-:W-:Y:S02]  /*0570*/  ISETP.GE.AND.EX P3, PT, RZ, UR45, PT, P3 ;  /* 0x0000002dff007c0c */ /* 0x000fe4000bf66330 */
[----:B------:R-:W-:Y:S02]  /*0580*/  MOV R13, 0xff800000 ;  /* 0xff800000000d7802 */ /* 0x000fe40000000f00 */
[----:B------:R-:W-:Y:S02]  /*0590*/  ISETP.GE.U32.AND P4, PT, R49, UR44, PT ;  /* 0x0000002c31007c0c */ /* 0x000fe4000bf86070 */
[----:B------:R-:W-:-:S02]  /*05a0*/  ISETP.GE.AND.EX P5, PT, RZ, UR45, PT, P5 ;  /* 0x0000002dff007c0c */ /* 0x000fc4000bfa6350 */
[C---:B------:R-:W-:Y:S02]  /*05b0*/  @!P1 R2UR UR4, R42.reuse ;  /* 0x000000002a0492ca */ /* 0x040fe400000e0000 */
[C---:B------:R-:W-:Y:S02]  /*05c0*/  @!P1 R2UR UR5, R43.reuse ;  /* 0x000000002b0592ca */ /* 0x040fe400000e0000 */
[----:B------:R-:W-:Y:S02]  /*05d0*/  ISETP.GE.AND.EX P4, PT, RZ, UR45, PT, P4 ;  /* 0x0000002dff007c0c */ /* 0x000fe4000bf86340 */
[----:B------:R-:W-:Y:S02]  /*05e0*/  @!P2 R2UR UR6, R42 ;  /* 0x000000002a06a2ca */ /* 0x000fe400000e0000 */
[----:B------:R-:W-:Y:S02]  /*05f0*/  @!P2 R2UR UR7, R43 ;  /* 0x000000002b07a2ca */ /* 0x000fe400000e0000 */
[----:B------:R-:W-:-:S02]  /*0600*/  MOV R6, 0xff800000 ;  /* 0xff80000000067802 */ /* 0x000fc40000000f00 */
[C---:B------:R-:W-:Y:S02]  /*0610*/  @!P3 R2UR UR8, R42.reuse ;  /* 0x000000002a08b2ca */ /* 0x040fe400000e0000 */
[C---:B------:R-:W-:Y:S02]  /*0620*/  @!P3 R2UR UR9, R43.reuse ;  /* 0x000000002b09b2ca */ /* 0x040fe400000e0000 */
[----:B------:R-:W-:Y:S01]  /*0630*/  MOV R30, 0xff800000 ;  /* 0xff800000001e7802 */ /* 0x000fe20000000f00 */
[----:B------:R-:W4:Y:S01]  /*0640*/  @!P1 LDG.E R6, desc[UR4][R2.64+0x100] ;  /* 0x0001000402069981 */ /* 0x000f22000c1e1900 */
[C---:B------:R-:W-:Y:S02]  /*0650*/  @!P5 R2UR UR10, R42.reuse ;  /* 0x000000002a0ad2ca */ /* 0x040fe400000e0000 */
[----:B------:R-:W-:Y:S02]  /*0660*/  @!P5 R2UR UR11, R43 ;  /* 0x000000002b0bd2ca */ /* 0x000fe400000e0000 */
[----:B------:R-:W-:Y:S01]  /*0670*/  MOV R32, 0xff800000 ;  /* 0xff80000000207802 */ /* 0x000fe20000000f00 */
[----:B------:R-:W5:Y:S01]  /*0680*/  @!P2 LDG.E R30, desc[UR6][R2.64+0x180] ;  /* 0x00018006021ea981 */ /* 0x000f62000c1e1900 */
[----:B------:R-:W-:-:S02]  /*0690*/  @!P4 R2UR UR4, R42 ;  /* 0x000000002a04c2ca */ /* 0x000fc400000e0000 */
[----:B------:R-:W-:Y:S02]  /*06a0*/  @!P4 R2UR UR5, R43 ;  /* 0x000000002b05c2ca */ /* 0x000fe400000e0000 */
[----:B------:R-:W-:Y:S01]  /*06b0*/  MOV R34, 0xff800000 ;  /* 0xff80000000227802 */ /* 0x000fe20000000f00 */
[----:B------:R-:W5:Y:S01]  /*06c0*/  @!P3 LDG.E R32, desc[UR8][R2.64+0x200] ;  /* 0x000200080220b981 */ /* 0x000f62000c1e1900 */
[----:B------:R-:W-:Y:S02]  /*06d0*/  MOV R36, 0xff800000 ;  /* 0xff80000000247802 */ /* 0x000fe40000000f00 */
[----:B------:R-:W-:Y:S02]  /*06e0*/  MOV R38, 0xff800000 ;  /* 0xff80000000267802 */ /* 0x000fe40000000f00 */
[----:B------:R-:W5:Y:S05]  /*06f0*/  @!P5 LDG.E R34, desc[UR10][R2.64+0x280] ;  /* 0x0002800a0222d981 */ /* 0x000f6a000c1e1900 */
[----:B------:R-:W5:Y:S01]  /*0700*/  @!P4 LDG.E R36, desc[UR4][R2.64+0x300] ;  /* 0x000300040224c981 */ /* 0x000f62000c1e1900 */
[----:B--2---:R-:W-:-:S04]  /*0710*/  @!P0 FMNMX R13, R4, -INF , !PT ;  /* 0xff800000040d8809 */ /* 0x004fc80007800000 */
[----:B---3--:R-:W-:Y:S02]  /*0720*/  @!P6 FMNMX R13, R13, R28, !PT ;  /* 0x0000001c0d0de209 */ /* 0x008fe40007800000 */
[----:B------:R-:W-:-:S04]  /*0730*/  ISETP.GE.U32.AND P6, PT, R51, UR44, PT ;  /* 0x0000002c33007c0c */ /* 0x000fc8000bfc6070 */
[----:B------:R-:W-:-:S13]  /*0740*/  ISETP.GE.AND.EX P6, PT, RZ, UR45, PT, P6 ;  /* 0x0000002dff007c0c */ /* 0x000fda000bfc6360 */
[----:B------:R-:W-:Y:S02]  /*0750*/  @!P6 R2UR UR6, R42 ;  /* 0x000000002a06e2ca */ /* 0x000fe400000e0000 */
[----:B------:R-:W-:-:S13]  /*0760*/  @!P6 R2UR UR7, R43 ;  /* 0x000000002b07e2ca */ /* 0x000fda00000e0000 */
[----:B------:R-:W2:Y:S01]  /*0770*/  @!P6 LDG.E R38, desc[UR6][R2.64+0x380] ;  /* 0x000380060226e981 */ /* 0x000ea2000c1e1900 */
[----:B----4-:R-:W-:Y:S02]  /*0780*/  @!P1 FMNMX R13, R13, R6, !PT ;  /* 0x000000060d0d9209 */ /* 0x010fe40007800000 */
[----:B------:R-:W-:Y:S02]  /*0790*/  ISETP.GE.U32.AND P1, PT, R53, UR44, PT ;  /* 0x0000002c35007c0c */ /* 0x000fe4000bf26070 */
[----:B-----5:R-:W-:Y:S02]  /*07a0*/  @!P2 FMNMX R13, R13, R30, !PT ;  /* 0x0000001e0d0da209 */ /* 0x020fe40007800000 */
[----:B------:R-:W-:Y:S02]  /*07b0*/  ISETP.GE.U32.AND P2, PT, R55, UR44, PT ;  /* 0x0000002c37007c0c */ /* 0x000fe4000bf46070 */
[----:B------:R-:W-:Y:S02]  /*07c0*/  ISETP.GE.AND.EX P1, PT, RZ, UR45, PT, P1 ;  /* 0x0000002dff007c0c */ /* 0x000fe4000bf26310 */
[----:B------:R-:W-:-:S02]  /*07d0*/  @!P3 FMNMX R13, R13, R32, !PT ;  /* 0x000000200d0db209 */ /* 0x000fc40007800000 */
[----:B------:R-:W-:Y:S02]  /*07e0*/  ISETP.GE.U32.AND P3, PT, R57, UR44, PT ;  /* 0x0000002c39007c0c */ /* 0x000fe4000bf66070 */
[----:B------:R-:W-:Y:S02]  /*07f0*/  ISETP.GE.AND.EX P2, PT, RZ, UR45, PT, P2 ;  /* 0x0000002dff007c0c */ /* 0x000fe4000bf46320 */
[----:B------:R-:W-:Y:S02]  /*0800*/  @!P5 FMNMX R13, R13, R34, !PT ;  /* 0x000000220d0dd209 */ /* 0x000fe40007800000 */
[----:B------:R-:W-:Y:S02]  /*0810*/  ISETP.GE.U32.AND P5, PT, R59, UR44, PT ;  /* 0x0000002c3b007c0c */ /* 0x000fe4000bfa6070 */
[----:B------:R-:W-:Y:S02]  /*0820*/  ISETP.GE.AND.EX P3, PT, RZ, UR45, PT, P3 ;  /* 0x0000002dff007c0c */ /* 0x000fe4000bf66330 */
[----:B------:R-:W-:-:S02]  /*0830*/  @!P4 FMNMX R13, R13, R36, !PT ;  /* 0x000000240d0dc209 */ /* 0x000fc40007800000 */
[----:B------:R-:W-:Y:S02]  /*0840*/  ISETP.GE.U32.AND P4, PT, R61, UR44, PT ;  /* 0x0000002c3d007c0c */ /* 0x000fe4000bf86070 */
[----:B------:R-:W-:Y:S02]  /*0850*/  ISETP.GE.AND.EX P5, PT, RZ, UR45, PT, P5 ;  /* 0x0000002dff007c0c */ /* 0x000fe4000bfa6350 */
[C---:B------:R-:W-:Y:S02]  /*0860*/  @!P1 R2UR UR4, R42.reuse ;  /* 0x000000002a0492ca */ /* 0x040fe400000e0000 */
[----:B------:R-:W-:Y:S02]  /*0870*/  @!P1 R2UR UR5, R43 ;  /* 0x000000002b0592ca */ /* 0x000fe400000e0000 */
[----:B------:R-:W-:Y:S02]  /*0880*/  ISETP.GE.AND.EX P4, PT, RZ, UR45, PT, P4 ;  /* 0x0000002dff007c0c */ /* 0x000fe4000bf86340 */
[----:B------:R-:W-:-:S02]  /*0890*/  @!P2 R2UR UR6, R42 ;  /* 0x000000002a06a2ca */ /* 0x000fc400000e0000 */
[C---:B------:R-:W-:Y:S02]  /*08a0*/  @!P2 R2UR UR7, R43.reuse ;  /* 0x000000002b07a2ca */ /* 0x040fe400000e0000 */
[----:B------:R-:W-:Y:S02]  /*08b0*/  MOV R80, 0xff800000 ;  /* 0xff80000000507802 */ /* 0x000fe40000000f00 */
[C---:B------:R-:W-:Y:S02]  /*08c0*/  @!P3 R2UR UR8, R42.reuse ;  /* 0x000000002a08b2ca */ /* 0x040fe400000e0000 */
[----:B------:R-:W-:Y:S02]  /*08d0*/  @!P3 R2UR UR9, R43 ;  /* 0x000000002b09b2ca */ /* 0x000fe400000e0000 */
[----:B------:R-:W-:Y:S01]  /*08e0*/  MOV R40, 0xff800000 ;  /* 0xff80000000287802 */ /* 0x000fe20000000f00 */
[----:B------:R-:W3:Y:S01]  /*08f0*/  @!P1 LDG.E R80, desc[UR4][R2.64+0x400] ;  /* 0x0004000402509981 */ /* 0x000ee2000c1e1900 */
[----:B------:R-:W-:-:S02]  /*0900*/  @!P5 R2UR UR10, R42 ;  /* 0x000000002a0ad2ca */ /* 0x000fc400000e0000 */
[C---:B------:R-:W-:Y:S02]  /*0910*/  @!P5 R2UR UR11, R43.reuse ;  /* 0x000000002b0bd2ca */ /* 0x040fe400000e0000 */
[----:B------:R-:W-:Y:S01]  /*0920*/  MOV R76, 0xff800000 ;  /* 0xff800000004c7802 */ /* 0x000fe20000000f00 */
[----:B------:R-:W4:Y:S01]  /*0930*/  @!P2 LDG.E R40, desc[UR6][R2.64+0x480] ;  /* 0x000480060228a981 */ /* 0x000f22000c1e1900 */
[----:B------:R-:W-:Y:S02]  /*0940*/  @!P4 R2UR UR4, R42 ;  /* 0x000000002a04c2ca */ /* 0x000fe400000e0000 */
[----:B------:R-:W-:Y:S02]  /*0950*/  @!P4 R2UR UR5, R43 ;  /* 0x000000002b05c2ca */ /* 0x000fe400000e0000 */
[----:B------:R-:W-:Y:S01]  /*0960*/  MOV R48, 0xff800000 ;  /* 0xff80000000307802 */ /* 0x000fe20000000f00 */
[----:B------:R-:W5:Y:S01]  /*0970*/  @!P3 LDG.E R76, desc[UR8][R2.64+0x500] ;  /* 0x00050008024cb981 */ /* 0x000f62000c1e1900 */
[----:B------:R-:W-:-:S02]  /*0980*/  MOV R58, 0xff800000 ;  /* 0xff800000003a7802 */ /* 0x000fc40000000f00 */
[----:B------:R-:W-:Y:S02]  /*0990*/  MOV R50, 0xff800000 ;  /* 0xff80000000327802 */ /* 0x000fe40000000f00 */
[----:B------:R-:W5:Y:S05]  /*09a0*/  @!P5 LDG.E R48, desc[UR10][R2.64+0x580] ;  /* 0x0005800a0230d981 */ /* 0x000f6a000c1e1900 */
[----:B------:R-:W5:Y:S01]  /*09b0*/  @!P4 LDG.E R58, desc[UR4][R2.64+0x600] ;  /* 0x00060004023ac981 */ /* 0x000f62000c1e1900 */
[----:B--2---:R-:W-:Y:S02]  /*09c0*/  @!P6 FMNMX R13, R13, R38, !PT ;  /* 0x000000260d0de209 */ /* 0x004fe40007800000 */
[----:B------:R-:W-:-:S04]  /*09d0*/  ISETP.GE.U32.AND P6, PT, R63, UR44, PT ;  /* 0x0000002c3f007c0c */ /* 0x000fc8000bfc6070 */
[----:B------:R-:W-:-:S13]  /*09e0*/  ISETP.GE.AND.EX P6, PT, RZ, UR45, PT, P6 ;  /* 0x0000002dff007c0c */ /* 0x000fda000bfc6360 */
[----:B------:R-:W-:Y:S02]  /*09f0*/  @!P6 R2UR UR6, R42 ;  /* 0x000000002a06e2ca */ /* 0x000fe400000e0000 */
[----:B------:R-:W-:-:S13]  /*0a00*/  @!P6 R2UR UR7, R43 ;  /* 0x000000002b07e2ca */ /* 0x000fda00000e0000 */
[----:B------:R-:W2:Y:S01]  /*0a10*/  @!P6 LDG.E R50, desc[UR6][R2.64+0x680] ;  /* 0x000680060232e981 */ /* 0x000ea2000c1e1900 */
[C---:B------:R-:W-:Y:S02]  /*0a20*/  IADD3 R0, PT, PT, R44.reuse, 0x1e0, RZ ;  /* 0x000001e02c007810 */ /* 0x040fe40007ffe0ff */
[----:B------:R-:W-:Y:S02]  /*0a30*/  IADD3 R5, PT, PT, R44, 0x200, RZ ;  /* 0x000002002c057810 */ /* 0x000fe40007ffe0ff */
[----:B---3--:R-:W-:Y:S02]  /*0a40*/  @!P1 FMNMX R13, R13, R80, !PT ;  /* 0x000000500d0d9209 */ /* 0x008fe40007800000 */
[----:B------:R-:W-:Y:S02]  /*0a50*/  ISETP.GE.U32.AND P1, PT, R10, UR44, PT ;  /* 0x0000002c0a007c0c */ /* 0x000fe4000bf26070 */
[----:B----4-:R-:W-:Y:S02]  /*0a60*/  @!P2 FMNMX R13, R13, R40, !PT ;  /* 0x000000280d0da209 */ /* 0x010fe40007800000 */
[----:B------:R-:W-:-:S02]  /*0a70*/  ISETP.GE.U32.AND P2, PT, R0, UR44, PT ;  /* 0x0000002c00007c0c */ /* 0x000fc4000bf46070 */
[----:B------:R-:W-:Y:S02]  /*0a80*/  ISETP.GE.AND.EX P1, PT, RZ, UR45, PT, P1 ;  /* 0x0000002dff007c0c */ /* 0x000fe4000bf26310 */
[----:B-----5:R-:W-:Y:S02]  /*0a90*/  @!P3 FMNMX R13, R13, R76, !PT ;  /* 0x0000004c0d0db209 */ /* 0x020fe40007800000 */
[----:B------:R-:W-:Y:S02]  /*0aa0*/  ISETP.GE.U32.AND P3, PT, R5, UR44, PT ;  /* 0x0000002c05007c0c */ /* 0x000fe4000bf66070 */
[----:B------:R-:W-:Y:S02]  /*0ab0*/  IADD3 R0, PT, PT, R44, 0x220, RZ ;  /* 0x000002202c007810 */ /* 0x000fe40007ffe0ff */
[----:B------:R-:W-:Y:S02]  /*0ac0*/  ISETP.GE.AND.EX P2, PT, RZ, UR45, PT, P2 ;  /* 0x0000002dff007c0c */ /* 0x000fe4000bf46320 */
[----:B------:R-:W-:-:S02]  /*0ad0*/  @!P5 FMNMX R13, R13, R48, !PT ;  /* 0x000000300d0dd209 */ /* 0x000fc40007800000 */
[----:B------:R-:W-:Y:S02]  /*0ae0*/  IADD3 R5, PT, PT, R44, 0x240, RZ ;  /* 0x000002402c057810 */ /* 0x000fe40007ffe0ff */
[----:B------:R-:W-:Y:S02]  /*0af0*/  ISETP.GE.U32.AND P5, PT, R0, UR44, PT ;  /* 0x0000002c00007c0c */ /* 0x000fe4000bfa6070 */
[----:B------:R-:W-:Y:S02]  /*0b00*/  ISETP.GE.AND.EX P3, PT, RZ, UR45, PT, P3 ;  /* 0x0000002dff007c0c */ /* 0x000fe4000bf66330 */
[----:B------:R-:W-:Y:S02]  /*0b10*/  @!P4 FMNMX R13, R13, R58, !PT ;  /* 0x0000003a0d0dc209 */ /* 0x000fe40007800000 */
[----:B------:R-:W-:Y:S02]  /*0b20*/  ISETP.GE.U32.AND P4, PT, R5, UR44, PT ;  /* 0x0000002c05007c0c */ /* 0x000fe4000bf86070 */
[----:B------:R-:W-:-:S02]  /*0b30*/  IADD3 R0, PT, PT, R44, 0x260, RZ ;  /* 0x000002602c007810 */ /* 0x000fc40007ffe0ff */
[----:B------:R-:W-:Y:S02]  /*0b40*/  ISETP.GE.AND.EX P5, PT, RZ, UR45, PT, P5 ;  /* 0x0000002dff007c0c */ /* 0x000fe4000bfa6350 */
[C---:B------:R-:W-:Y:S02]  /*0b50*/  @!P1 R2UR UR4, R42.reuse ;  /* 0x000000002a0492ca */ /* 0x040fe400000e0000 */
[C---:B------:R-:W-:Y:S02]  /*0b60*/  @!P1 R2UR UR5, R43.reuse ;  /* 0x000000002b0592ca */ /* 0x040fe400000e0000 */
[----:B------:R-:W-:Y:S02]  /*0b70*/  ISETP.GE.AND.EX P4, PT, RZ, UR45, PT, P4 ;  /* 0x0000002dff007c0c */ /* 0x000fe4000bf86340 */
[----:B------:R-:W-:Y:S02]  /*0b80*/  @!P2 R2UR UR6, R42 ;  /* 0x000000002a06a2ca */ /* 0x000fe400000e0000 */
[----:B------:R-:W-:-:S02]  /*0b90*/  @!P2 R2UR UR7, R43 ;  /* 0x000000002b07a2ca */ /* 0x000fc400000e0000 */
[----:B------:R-:W-:Y:S02]  /*0ba0*/  MOV R60, 0xff800000 ;  /* 0xff800000003c7802 */ /* 0x000fe40000000f00 */
[C---:B------:R-:W-:Y:S02]  /*0bb0*/  @!P3 R2UR UR8, R42.reuse ;  /* 0x000000002a08b2ca */ /* 0x040fe400000e0000 */
[C---:B------:R-:W-:Y:S02]  /*0bc0*/  @!P3 R2UR UR9, R43.reuse ;  /* 0x000000002b09b2ca */ /* 0x040fe400000e0000 */
[----:B------:R-:W-:Y:S01]  /*0bd0*/  MOV R52, 0xff800000 ;  /* 0xff80000000347802 */ /* 0x000fe20000000f00 */
[----:B------:R-:W3:Y:S01]  /*0be0*/  @!P1 LDG.E R60, desc[UR4][R2.64+0x700] ;  /* 0x00070004023c9981 */ /* 0x000ee2000c1e1900 */
[----:B------:R-:W-:Y:S02]  /*0bf0*/  @!P5 R2UR UR10, R42 ;  /* 0x000000002a0ad2ca */ /* 0x000fe400000e0000 */
[----:B------:R-:W-:-:S02]  /*0c00*/  @!P5 R2UR UR11, R43 ;  /* 0x000000002b0bd2ca */ /* 0x000fc400000e0000 */
[----:B------:R-:W-:Y:S01]  /*0c10*/  MOV R62, 0xff800000 ;  /* 0xff800000003e7802 */ /* 0x000fe20000000f00 */
[----:B------:R-:W4:Y:S01]  /*0c20*/  @!P2 LDG.E R52, desc[UR6][R2.64+0x780] ;  /* 0x000780060234a981 */ /* 0x000f22000c1e1900 */
[----:B------:R-:W-:Y:S02]  /*0c30*/  @!P4 R2UR UR4, R42 ;  /* 0x000000002a04c2ca */ /* 0x000fe400000e0000 */
[----:B------:R-:W-:Y:S02]  /*0c40*/  @!P4 R2UR UR5, R43 ;  /* 0x000000002b05c2ca */ /* 0x000fe400000e0000 */
[----:B------:R-:W-:Y:S01]  /*0c50*/  MOV R54, 0xff800000 ;  /* 0xff80000000367802 */ /* 0x000fe20000000f00 */
[----:B------:R-:W5:Y:S01]  /*0c60*/  @!P3 LDG.E R62, desc[UR8][R2.64+0x800] ;  /* 0x00080008023eb981 */ /* 0x000f62000c1e1900 */
[----:B------:R-:W-:Y:S02]  /*0c70*/  MOV R56, 0xff800000 ;  /* 0xff80000000387802 */ /* 0x000fe40000000f00 */
[----:B------:R-:W-:-:S02]  /*0c80*/  MOV R74, 0xff800000 ;  /* 0xff800000004a7802 */ /* 0x000fc40000000f00 */
        /* <DEDUP_REMOVED lines=10> */
[----:B------:R-:W-:Y:S02]  /*0d30*/  MOV R78, 0xff800000 ;  /* 0xff800000004e7802 */ /* 0x000fe40000000f00 */
[----:B------:R-:W-:Y:S02]  /*0d40*/  MOV R82, 0xff800000 ;  /* 0xff80000000527802 */ /* 0x000fe40000000f00 */
[----:B---3--:R-:W-:Y:S02]  /*0d50*/  @!P1 FMNMX R13, R13, R60, !PT ;  /* 0x0000003c0d0d9209 */ /* 0x008fe40007800000 */
[----:B------:R-:W-:-:S02]  /*0d60*/  ISETP.GE.U32.AND P1, PT, R0, UR44, PT ;  /* 0x0000002c00007c0c */ /* 0x000fc4000bf26070 */
[----:B----4-:R-:W-:Y:S02]  /*0d70*/  @!P2 FMNMX R13, R13, R52, !PT ;  /* 0x000000340d0da209 */ /* 0x010fe40007800000 */
[----:B------:R-:W-:Y:S02]  /*0d80*/  ISETP.GE.U32.AND P2, PT, R44, UR44, PT ;  /* 0x0000002c2c007c0c */ /* 0x000fe4000bf46070 */
[----:B------:R-:W-:Y:S02]  /*0d90*/  ISETP.GE.AND.EX P1, PT, RZ, UR45, PT, P1 ;  /* 0x0000002dff007c0c */ /* 0x000fe4000bf26310 */
[----:B-----5:R-:W-:Y:S02]  /*0da0*/  @!P3 FMNMX R13, R13, R62, !PT ;  /* 0x0000003e0d0db209 */ /* 0x020fe40007800000 */
[----:B------:R-:W-:Y:S02]  /*0db0*/  ISETP.GE.U32.AND P3, PT, R64, UR44, PT ;  /* 0x0000002c40007c0c */ /* 0x000fe4000bf66070 */
        /* <DEDUP_REMOVED lines=15> */
[----:B------:R-:W3:Y:S01]  /*0eb0*/  @!P1 LDG.E R78, desc[UR4][R2.64+0xa00] ;  /* 0x000a0004024e9981 */ /* 0x000ee2000c1e1900 */
[C---:B------:R-:W-:Y:S02]  /*0ec0*/  @!P5 R2UR UR11, R43.reuse ;  /* 0x000000002b0bd2ca */ /* 0x040fe400000e0000 */
[----:B------:R-:W-:Y:S02]  /*0ed0*/  MOV R84, 0xff800000 ;  /* 0xff80000000547802 */ /* 0x000fe40000000f00 */
[----:B------:R-:W-:Y:S01]  /*0ee0*/  @!P4 R2UR UR4, R42 ;  /* 0x000000002a04c2ca */ /* 0x000fe200000e0000 */
[----:B------:R-:W4:Y:S01]  /*0ef0*/  @!P2 LDG.E R82, desc[UR6][R2.64+0xa80] ;  /* 0x000a80060252a981 */ /* 0x000f22000c1e1900 */
[----:B------:R-:W-:-:S02]  /*0f00*/  @!P4 R2UR UR5, R43 ;  /* 0x000000002b05c2ca */ /* 0x000fc400000e0000 */
[----:B------:R-:W-:Y:S01]  /*0f10*/  MOV R86, 0xff800000 ;  /* 0xff80000000567802 */ /* 0x000fe20000000f00 */
[----:B------:R-:W5:Y:S01]  /*0f20*/  @!P3 LDG.E R84, desc[UR8][R2.64+0xb00] ;  /* 0x000b00080254b981 */ /* 0x000f62000c1e1900 */
[----:B------:R-:W-:Y:S02]  /*0f30*/  MOV R88, 0xff800000 ;  /* 0xff80000000587802 */ /* 0x000fe40000000f00 */
[----:B------:R-:W-:Y:S02]  /*0f40*/  MOV R26, 0xff800000 ;  /* 0xff800000001a7802 */ /* 0x000fe40000000f00 */
[----:B------:R-:W5:Y:S05]  /*0f50*/  @!P5 LDG.E R86, desc[UR10][R2.64+0xb80] ;  /* 0x000b800a0256d981 */ /* 0x000f6a000c1e1900 */
[----:B------:R-:W5:Y:S01]  /*0f60*/  @!P4 LDG.E R88, desc[UR4][R2.64+0xc00] ;  /* 0x000c00040258c981 */ /* 0x000f62000c1e1900 */
[----:B--2---:R-:W-:-:S02]  /*0f70*/  @!P6 FMNMX R13, R13, R74, !PT ;  /* 0x0000004a0d0de209 */ /* 0x004fc40007800000 */
[----:B------:R-:W-:-:S04]  /*0f80*/  ISETP.GE.U32.AND P6, PT, R67, UR44, PT ;  /* 0x0000002c43007c0c */ /* 0x000fc8000bfc6070 */
[----:B------:R-:W-:-:S13]  /*0f90*/  ISETP.GE.AND.EX P6, PT, RZ, UR45, PT, P6 ;  /* 0x0000002dff007c0c */ /* 0x000fda000bfc6360 */
[----:B------:R-:W-:Y:S02]  /*0fa0*/  @!P6 R2UR UR6, R42 ;  /* 0x000000002a06e2ca */ /* 0x000fe400000e0000 */
[----:B------:R-:W-:-:S13]  /*0fb0*/  @!P6 R2UR UR7, R43 ;  /* 0x000000002b07e2ca */ /* 0x000fda00000e0000 */
[----:B------:R-:W2:Y:S01]  /*0fc0*/  @!P6 LDG.E R26, desc[UR6][R2.64+0xc80] ;  /* 0x000c8006021ae981 */ /* 0x000ea2000c1e1900 */
[----:B------:R-:W-:Y:S02]  /*0fd0*/  MOV R24, 0xff800000 ;  /* 0xff80000000187802 */ /* 0x000fe40000000f00 */
[----:B------:R-:W-:Y:S02]  /*0fe0*/  MOV R22, 0xff800000 ;  /* 0xff80000000167802 */ /* 0x000fe40000000f00 */
        /* <DEDUP_REMOVED lines=26> */
[----:B------:R-:W-:Y:S02]  /*1190*/  @!P4 R2UR UR4, R42 ;  /* 0x000000002a04c2ca */ /* 0x000fe400000e0000 */
[----:B------:R-:W-:Y:S01]  /*11a0*/  @!P4 R2UR UR5, R43 ;  /* 0x000000002b05c2ca */ /* 0x000fe200000e0000 */
[----:B------:R-:W4:Y:S01]  /*11b0*/  @!P2 LDG.E R22, desc[UR6][R2.64+0xd80] ;  /* 0x000d80060216a981 */ /* 0x000f22000c1e1900 */
[----:B------:R-:W-:-:S03]  /*11c0*/  MOV R16, 0xff800000 ;  /* 0xff80000000107802 */ /* 0x000fc60000000f00 */
[----:B------:R-:W5:Y:S01]  /*11d0*/  @!P3 LDG.E R20, desc[UR8][R2.64+0xe00] ;  /* 0x000e00080214b981 */ /* 0x000f62000c1e1900 */
[----:B------:R-:W-:-:S03]  /*11e0*/  MOV R8, 0xff800000 ;  /* 0xff80000000087802 */ /* 0x000fc60000000f00 */
[----:B------:R-:W5:Y:S04]  /*11f0*/  @!P5 LDG.E R18, desc[UR10][R2.64+0xe80] ;  /* 0x000e800a0212d981 */ /* 0x000f68000c1e1900 */
[----:B------:R-:W5:Y:S01]  /*1200*/  @!P4 LDG.E R16, desc[UR4][R2.64+0xf00] ;  /* 0x000f00040210c981 */ /* 0x000f62000c1e1900 */
[----:B--2---:R-:W-:Y:S02]  /*1210*/  @!P6 FMNMX R13, R13, R26, !PT ;  /* 0x0000001a0d0de209 */ /* 0x004fe40007800000 */
[----:B------:R-:W-:-:S04]  /*1220*/  ISETP.GE.U32.AND P6, PT, R73, UR44, PT ;  /* 0x0000002c49007c0c */ /* 0x000fc8000bfc6070 */
[----:B------:R-:W-:-:S13]  /*1230*/  ISETP.GE.AND.EX P6, PT, RZ, UR45, PT, P6 ;  /* 0x0000002dff007c0c */ /* 0x000fda000bfc6360 */
[----:B------:R-:W-:Y:S02]  /*1240*/  @!P6 R2UR UR6, R42 ;  /* 0x000000002a06e2ca */ /* 0x000fe400000e0000 */
[----:B------:R-:W-:-:S13]  /*1250*/  @!P6 R2UR UR7, R43 ;  /* 0x000000002b07e2ca */ /* 0x000fda00000e0000 */
[----:B------:R-:W2:Y:S01]  /*1260*/  @!P6 LDG.E R8, desc[UR6][R2.64+0xf80] ;  /* 0x000f80060208e981 */ /* 0x000ea2000c1e1900 */
[----:B------:R-:W0:Y:S01]  /*1270*/  S2R R44, SR_TID.X ;  /* 0x00000000002c7919 */ /* 0x000e220000002100 */
[----:B------:R-:W-:Y:S01]  /*1280*/  UMOV UR4, 0xffffffff ;  /* 0xffffffff00047882 */ /* 0x000fe20000000000 */
[----:B---3--:R-:W-:-:S04]  /*1290*/  @!P1 FMNMX R13, R13, R24, !PT ;  /* 0x000000180d0d9209 */ /* 0x008fc80007800000 */
[----:B----4-:R-:W-:-:S04]  /*12a0*/  @!P2 FMNMX R13, R13, R22, !PT ;  /* 0x000000160d0da209 */ /* 0x010fc80007800000 */
[----:B-----5:R-:W-:-:S04]  /*12b0*/  @!P3 FMNMX R13, R13, R20, !PT ;  /* 0x000000140d0db209 */ /* 0x020fc80007800000 */
[----:B------:R-:W-:-:S04]  /*12c0*/  @!P5 FMNMX R13, R13, R18, !PT ;  /* 0x000000120d0dd209 */ /* 0x000fc80007800000 */
[----:B------:R-:W-:-:S04]  /*12d0*/  @!P4 FMNMX R13, R13, R16, !PT ;  /* 0x000000100d0dc209 */ /* 0x000fc80007800000 */
[----:B--2---:R-:W-:Y:S01]  /*12e0*/  @!P6 FMNMX R13, R13, R8, !PT ;  /* 0x000000080d0de209 */ /* 0x004fe20007800000 */
        /* <DEDUP_REMOVED lines=111> */
[----:B-1----:R-:W-:Y:S01]  /*19e0*/  FMUL R2, R13, R16 ;  /* 0x000000100d027220 */ /* 0x002fe20000400000 */
[----:B------:R-:W-:Y:S01]  /*19f0*/  FADD R77, R75, -12583039 ;  /* 0xcb40007f4b4d7421 */ /* 0x000fe20000000000 */
[----:B------:R0:W1:Y:S01]  /*1a00*/  MUFU.EX2 R16, R19 ;  /* 0x0000001300107308 */ /* 0x0000620000000800 */
[----:B------:R-:W-:Y:S02]  /*1a10*/  FFMA.RM R13, R3, R12, 12582913 ;  /* 0x4b400001030d7423 */ /* 0x000fe4000000400c */
[C---:B------:R-:W-:Y:S02]  /*1a20*/  FFMA R77, R30.reuse, 1.4426950216293334961, -R77 ;  /* 0x3fb8aa3b1e4d7823 */ /* 0x040fe4000000084d */
[C---:B------:R-:W-:Y:S01]  /*1a30*/  FADD R3, R13.reuse, -12583039 ;  /* 0xcb40007f0d037421 */ /* 0x040fe20000000000 */
[----:B------:R-:W-:Y:S01]  /*1a40*/  SHF.L.U32 R13, R13, 0x17, RZ ;  /* 0x000000170d0d7819 */ /* 0x000fe200000006ff */
[----:B------:R-:W-:-:S02]  /*1a50*/  FFMA R77, R30, 1.925963033500011079e-08, R77 ;  /* 0x32a570601e4d7823 */ /* 0x000fc4000000004d */
        /* <DEDUP_REMOVED lines=94> */
[C---:B------:R-:W-:Y:S01]  /*2040*/  FADD R13, R31.reuse, -12583039 ;  /* 0xcb40007f1f0d7421 */ /* 0x040fe20000000000 */
        /* <DEDUP_REMOVED lines=34> */
[-C--:B------:R-:W-:Y:S02]  /*2270*/  FFMA.RM R34, R41, R12.reuse, 12582913 ;  /* 0x4b40000129227423 */ /* 0x080fe4000000400c */
[----:B------:R-:W0:Y:S01]  /*2280*/  MUFU.EX2 R30, R31 ;  /* 0x0000001f001e7308 */ /* 0x000e220000000800 */
        /* <DEDUP_REMOVED lines=9> */
[----:B------:R-:W-:Y:S02]  /*2320*/  FMUL R26, R35, R54 ;  /* 0x00000036231a7220 */ /* 0x000fe40000400000 */
[----:B------:R-:W1:Y:S01]  /*2330*/  MUFU.EX2 R14, R39 ;  /* 0x00000027000e7308 */ /* 0x000e620000000800 */
[----:B------:R-:W-:Y:S01]  /*2340*/  FFMA R29, R28, 1.4426950216293334961, -R29 ;  /* 0x3fb8aa3b1c1d7823 */ /* 0x000fe2000000081d */
[----:B0-----:R-:W-:-:S03]  /*2350*/  FMUL R30, R13, R30 ;  /* 0x0000001e0d1e7220 */ /* 0x001fc60000400000 */
[----:B------:R-:W-:Y:S01]  /*2360*/  FFMA R35, R28, 1.925963033500011079e-08, R29 ;  /* 0x32a570601c237823 */ /* 0x000fe2000000001d */
[----:B------:R-:W-:Y:S02]  /*2370*/  SHF.L.U32 R28, R37, 0x17, RZ ;  /* 0x00000017251c7819 */ /* 0x000fe400000006ff */
[----:B------:R-:W0:Y:S08]  /*2380*/  MUFU.EX2 R29, R74 ;  /* 0x0000004a001d7308 */ /* 0x000e300000000800 */
[----:B------:R-:W2:Y:S01]  /*2390*/  MUFU.EX2 R35, R35 ;  /* 0x0000002300237308 */ /* 0x000ea20000000800 */
[----:B-1----:R-:W-:-:S07]  /*23a0*/  FMUL R31, R15, R14 ;  /* 0x0000000e0f1f7220 */ /* 0x002fce0000400000 */
[----:B------:R-:W-:Y:S01]  /*23b0*/  MUFU.EX2 R14, R77 ;  /* 0x0000004d000e7308 */ /* 0x000fe20000000800 */
[----:B0-----:R-:W-:Y:S01]  /*23c0*/  FMUL R28, R28, R29 ;  /* 0x0000001d1c1c7220 */ /* 0x001fe20000400000 */
[-C--:B------:R-:W-:Y:S01]  /*23d0*/  FFMA.SAT R29, R32, R11.reuse, 0.5 ;  /* 0x3f000000201d7423 */ /* 0x080fe2000000200b */
[----:B------:R-:W-:-:S03]  /*23e0*/  FFMA.SAT R11, R78, R11, 0.5 ;  /* 0x3f0000004e0b7423 */ /* 0x000fc6000000200b */
[-C--:B------:R-:W-:Y:S01]  /*23f0*/  FFMA.RM R37, R29, R12.reuse, 12582913 ;  /* 0x4b4000011d257423 */ /* 0x080fe2000000400c */
[----:B------:R-:W-:Y:S01]  /*2400*/  FFMA.RM R48, R11, R12, 12582913 ;  /* 0x4b4000010b307423 */ /* 0x000fe2000000400c */
[----:B------:R-:W-:Y:S02]  /*2410*/  FADD R11, R79, -12583039 ;  /* 0xcb40007f4f0b7421 */ /* 0x000fe40000000000 */
[----:B------:R-:W-:Y:S02]  /*2420*/  FADD R29, R37, -12583039 ;  /* 0xcb40007f251d7421 */ /* 0x000fe40000000000 */
[----:B------:R-:W-:Y:S02]  /*2430*/  FFMA R11, R36, 1.4426950216293334961, -R11 ;  /* 0x3fb8aa3b240b7823 */ /* 0x000fe4000000080b */
[----:B------:R-:W-:-:S04]  /*2440*/  FFMA R29, R32, 1.4426950216293334961, -R29 ;  /* 0x3fb8aa3b201d7823 */ /* 0x000fc8000000081d */
[----:B------:R-:W-:Y:S01]  /*2450*/  FFMA R40, R32, 1.925963033500011079e-08, R29 ;  /* 0x32a5706020287823 */ /* 0x000fe2000000001d */
[----:B------:R-:W-:Y:S01]  /*2460*/  SHF.L.U32 R29, R38, 0x17, RZ ;  /* 0x00000017261d7819 */ /* 0x000fe200000006ff */
[----:B------:R-:W-:Y:S01]  /*2470*/  FFMA R38, R36, 1.925963033500011079e-08, R11 ;  /* 0x32a5706024267823 */ /* 0x000fe2000000000b */
[----:B------:R-:W-:Y:S01]  /*2480*/  FADD R11, R48, -12583039 ;  /* 0xcb40007f300b7421 */ /* 0x000fe20000000000 */
[----:B------:R-:W0:Y:S01]  /*2490*/  MUFU.EX2 R36, R41 ;  /* 0x0000002900247308 */ /* 0x000e220000000800 */
[----:B------:R-:W-:Y:S01]  /*24a0*/  SHF.L.U32 R32, R33, 0x17, RZ ;  /* 0x0000001721207819 */ /* 0x000fe200000006ff */
[----:B------:R-:W-:Y:S01]  /*24b0*/  FMUL R29, R29, R52 ;  /* 0x000000341d1d7220 */ /* 0x000fe20000400000 */
[----:B------:R-:W-:Y:S01]  /*24c0*/  FFMA R11, R78, 1.4426950216293334961, -R11 ;  /* 0x3fb8aa3b4e0b7823 */ /* 0x000fe2000000080b */
[----:B------:R-:W-:Y:S02]  /*24d0*/  SHF.L.U32 R33, R34, 0x17, RZ ;  /* 0x0000001722217819 */ /* 0x000fe400000006ff */
[----:B--2---:R-:W-:Y:S01]  /*24e0*/  FMUL R32, R32, R35 ;  /* 0x0000002320207220 */ /* 0x004fe20000400000 */
[----:B------:R-:W-:Y:S01]  /*24f0*/  FFMA R78, R78, 1.925963033500011079e-08, R11 ;  /* 0x32a570604e4e7823 */ /* 0x000fe2000000000b */
[----:B------:R-:W-:Y:S01]  /*2500*/  FADD R11, RZ, R8 ;  /* 0x00000008ff0b7221 */ /* 0x000fe20000000000 */
[----:B------:R-:W1:Y:S01]  /*2510*/  MUFU.EX2 R13, R40 ;  /* 0x00000028000d7308 */ /* 0x000e620000000800 */
[----:B------:R-:W-:-:S02]  /*2520*/  SHF.L.U32 R34, R37, 0x17, RZ ;  /* 0x0000001725227819 */ /* 0x000fc400000006ff */
[----:B------:R-:W-:Y:S01]  /*2530*/  FADD R11, R11, R0 ;  /* 0x000000000b0b7221 */ /* 0x000fe20000000000 */
[----:B------:R-:W-:Y:S02]  /*2540*/  SHF.L.U32 R35, R75, 0x17, RZ ;  /* 0x000000174b237819 */ /* 0x000fe400000006ff */
[----:B------:R-:W-:Y:S01]  /*2550*/  SHF.L.U32 R37, R48, 0x17, RZ ;  /* 0x0000001730257819 */ /* 0x000fe200000006ff */
[----:B------:R-:W-:Y:S01]  /*2560*/  FADD R12, R11, R2 ;  /* 0x000000020b0c7221 */ /* 0x000fe20000000000 */
[----:B------:R-:W2:Y:S01]  /*2570*/  MUFU.EX2 R15, R38 ;  /* 0x00000026000f7308 */ /* 0x000ea20000000800 */
[----:B0-----:R-:W-:Y:S01]  /*2580*/  FMUL R33, R33, R36 ;  /* 0x0000002421217220 */ /* 0x001fe20000400000 */
[----:B------:R-:W-:Y:S01]  /*2590*/  SHF.L.U32 R36, R79, 0x17, RZ ;  /* 0x000000174f247819 */ /* 0x000fe200000006ff */
[----:B------:R-:W-:Y:S01]  /*25a0*/  FADD R11, R12, R3 ;  /* 0x000000030c0b7221 */ /* 0x000fe20000000000 */
[----:B------:R-:W-:-:S03]  /*25b0*/  FMUL R35, R35, R14 ;  /* 0x0000000e23237220 */ /* 0x000fc60000400000 */
        /* <DEDUP_REMOVED lines=41> */
.L_x_17635:
        /* <DEDUP_REMOVED lines=11> */
[----:B0-----:R-:W-:Y:S05]  /*2900*/  CALL.REL.NOINC `($__internal_350_$__cuda_sm3x_div_rn_noftz_f32_slowpath) ;  /* 0x0000003c00cc7944 */ /* 0x001fea0003c00000 */
[----:B------:R-:W-:-:S07]  /*2910*/  MOV R14, R40 ;  /* 0x00000028000e7202 */ /* 0x000fce0000000f00 */
.L_x_17560:
[----:B------:R-:W-:Y:S05]  /*2920*/  BSYNC.RECONVERGENT B3 ;  /* 0x0000000000037941 */ /* 0x000fea0003800200 */
.L_x_17559:
        /* <DEDUP_REMOVED lines=11> */
[----:B0-----:R-:W-:Y:S05]  /*29e0*/  CALL.REL.NOINC `($__internal_350_$__cuda_sm3x_div_rn_noftz_f32_slowpath) ;  /* 0x0000003c00947944 */ /* 0x001fea0003c00000 */
[----:B------:R-:W-:-:S07]  /*29f0*/  MOV R15, R40 ;  /* 0x00000028000f7202 */ /* 0x000fce0000000f00 */
.L_x_17562:
[----:B------:R-:W-:Y:S05]  /*2a00*/  BSYNC.RECONVERGENT B3 ;  /* 0x0000000000037941 */ /* 0x000fea0003800200 */
.L_x_17561:
        /* <DEDUP_REMOVED lines=13> */
.L_x_17564:
[----:B------:R-:W-:Y:S05]  /*2ae0*/  BSYNC.RECONVERGENT B3 ;  /* 0x0000000000037941 */ /* 0x000fea0003800200 */
.L_x_17563:
        /* <DEDUP_REMOVED lines=13> */
.L_x_17566:
[----:B------:R-:W-:Y:S05]  /*2bc0*/  BSYNC.RECONVERGENT B3 ;  /* 0x0000000000037941 */ /* 0x000fea0003800200 */
.L_x_17565:
        /* <DEDUP_REMOVED lines=13> */
.L_x_17568:
[----:B------:R-:W-:Y:S05]  /*2ca0*/  BSYNC.RECONVERGENT B3 ;  /* 0x0000000000037941 */ /* 0x000fea0003800200 */
.L_x_17567:
        /* <DEDUP_REMOVED lines=13> */
.L_x_17570:
[----:B------:R-:W-:Y:S05]  /*2d80*/  BSYNC.RECONVERGENT B3 ;  /* 0x0000000000037941 */ /* 0x000fea0003800200 */
.L_x_17569:
        /* <DEDUP_REMOVED lines=13> */
.L_x_17572:
[----:B------:R-:W-:Y:S05]  /*2e60*/  BSYNC.RECONVERGENT B3 ;  /* 0x0000000000037941 */ /* 0x000fea0003800200 */
.L_x_17571:
        /* <DEDUP_REMOVED lines=13> */
.L_x_17574:
[----:B------:R-:W-:Y:S05]  /*2f40*/  BSYNC.RECONVERGENT B3 ;  /* 0x0000000000037941 */ /* 0x000fea0003800200 */
.L_x_17573:
        /* <DEDUP_REMOVED lines=13> */
.L_x_17576:
[----:B------:R-:W-:Y:S05]  /*3020*/  BSYNC.RECONVERGENT B3 ;  /* 0x0000000000037941 */ /* 0x000fea0003800200 */
.L_x_17575:
        /* <DEDUP_REMOVED lines=13> */
.L_x_17578:
[----:B------:R-:W-:Y:S05]  /*3100*/  BSYNC.RECONVERGENT B3 ;  /* 0x0000000000037941 */ /* 0x000fea0003800200 */
.L_x_17577:
        /* <DEDUP_REMOVED lines=13> */
.L_x_17580:
[----:B------:R-:W-:Y:S05]  /*31e0*/  BSYNC.RECONVERGENT B3 ;  /* 0x0000000000037941 */ /* 0x000fea0003800200 */
.L_x_17579:
        /* <DEDUP_REMOVED lines=13> */
.L_x_17582:
[----:B------:R-:W-:Y:S05]  /*32c0*/  BSYNC.RECONVERGENT B3 ;  /* 0x0000000000037941 */ /* 0x000fea0003800200 */
.L_x_17581:
        /* <DEDUP_REMOVED lines=13> */
.L_x_17584:
[----:B------:R-:W-:Y:S05]  /*33a0*/  BSYNC.RECONVERGENT B3 ;  /* 0x0000000000037941 */ /* 0x000fea0003800200 */
.L_x_17583:
        /* <DEDUP_REMOVED lines=13> */
.L_x_17586:
[----:B------:R-:W-:Y:S05]  /*3480*/  BSYNC.RECONVERGENT B3 ;  /* 0x0000000000037941 */ /* 0x000fea0003800200 */
.L_x_17585:
        /* <DEDUP_REMOVED lines=13> */
.L_x_17588:
[----:B------:R-:W-:Y:S05]  /*3560*/  BSYNC.RECONVERGENT B3 ;  /* 0x0000000000037941 */ /* 0x000fea0003800200 */
.L_x_17587:
        /* <DEDUP_REMOVED lines=13> */
.L_x_17590:
[----:B------:R-:W-:Y:S05]  /*3640*/  BSYNC.RECONVERGENT B3 ;  /* 0x0000000000037941 */ /* 0x000fea0003800200 */
.L_x_17589:
        /* <DEDUP_REMOVED lines=13> */
.L_x_17592:
[----:B------:R-:W-:Y:S05]  /*3720*/  BSYNC.RECONVERGENT B3 ;  /* 0x0000000000037941 */ /* 0x000fea0003800200 */
.L_x_17591:
        /* <DEDUP_REMOVED lines=11> */
[----:B------:R-:W-:Y:S05]  /*37e0*/  CALL.REL.NOINC `($__internal_350_$__cuda_sm3x_div_rn_noftz_f32_slowpath) ;  /* 0x0000003000147944 */ /* 0x000fea0003c00000 */
[----:B------:R-:W-:-:S07]  /*37f0*/  MOV R41, R40 ;  /* 0x0000002800297202 */ /* 0x000fce0000000f00 */
.L_x_17594:
[----:B------:R-:W-:Y:S05]  /*3800*/  BSYNC.RECONVERGENT B3 ;  /* 0x0000000000037941 */ /* 0x000fea0003800200 */
.L_x_17593:
        /* <DEDUP_REMOVED lines=11> */
[----:B------:R-:W-:Y:S05]  /*38c0*/  CALL.REL.NOINC `($__internal_350_$__cuda_sm3x_div_rn_noftz_f32_slowpath) ;  /* 0x0000002c00dc7944 */ /* 0x000fea0003c00000 */
[----:B------:R-:W-:-:S07]  /*38d0*/  MOV R23, R40 ;  /* 0x0000002800177202 */ /* 0x000fce0000000f00 */
.L_x_17596:
[----:B------:R-:W-:Y:S05]  /*38e0*/  BSYNC.RECONVERGENT B3 ;  /* 0x0000000000037941 */ /* 0x000fea0003800200 */
.L_x_17595:
        /* <DEDUP_REMOVED lines=13> */
.L_x_17598:
[----:B------:R-:W-:Y:S05]  /*39c0*/  BSYNC.RECONVERGENT B3 ;  /* 0x0000000000037941 */ /* 0x000fea0003800200 */
.L_x_17597:
        /* <DEDUP_REMOVED lines=13> */
.L_x_17600:
[----:B------:R-:W-:Y:S05]  /*3aa0*/  BSYNC.RECONVERGENT B3 ;  /* 0x0000000000037941 */ /* 0x000fea0003800200 */
.L_x_17599:
        /* <DEDUP_REMOVED lines=13> */
.L_x_17602:
[----:B------:R-:W-:Y:S05]  /*3b80*/  BSYNC.RECONVERGENT B3 ;  /* 0x0000000000037941 */ /* 0x000fea0003800200 */
.L_x_17601:
        /* <DEDUP_REMOVED lines=13> */
.L_x_17604:
[----:B------:R-:W-:Y:S05]  /*3c60*/  BSYNC.RECONVERGENT B3 ;  /* 0x0000000000037941 */ /* 0x000fea0003800200 */
.L_x_17603:
        /* <DEDUP_REMOVED lines=13> */
.L_x_17606:
[----:B------:R-:W-:Y:S05]  /*3d40*/  BSYNC.RECONVERGENT B3 ;  /* 0x0000000000037941 */ /* 0x000fea0003800200 */
.L_x_17605:
        /* <DEDUP_REMOVED lines=13> */
.L_x_17608:
[----:B------:R-:W-:Y:S05]  /*3e20*/  BSYNC.RECONVERGENT B3 ;  /* 0x0000000000037941 */ /* 0x000fea0003800200 */
.L_x_17607:
        /* <DEDUP_REMOVED lines=13> */
.L_x_17610:
[----:B------:R-:W-:Y:S05]  /*3f00*/  BSYNC.RECONVERGENT B3 ;  /* 0x0000000000037941 */ /* 0x000fea0003800200 */
.L_x_17609:
        /* <DEDUP_REMOVED lines=13> */
.L_x_17612:
[----:B------:R-:W-:Y:S05]  /*3fe0*/  BSYNC.RECONVERGENT B3 ;  /* 0x0000000000037941 */ /* 0x000fea0003800200 */
.L_x_17611:
        /* <DEDUP_REMOVED lines=13> */
.L_x_17614:
[----:B------:R-:W-:Y:S05]  /*40c0*/  BSYNC.RECONVERGENT B3 ;  /* 0x0000000000037941 */ /* 0x000fea0003800200 */
.L_x_17613:
        /* <DEDUP_REMOVED lines=13> */
.L_x_17616:
[----:B------:R-:W-:Y:S05]  /*41a0*/  BSYNC.RECONVERGENT B3 ;  /* 0x0000000000037941 */ /* 0x000fea0003800200 */
.L_x_17615:
        /* <DEDUP_REMOVED lines=13> */
.L_x_17618:
[----:B------:R-:W-:Y:S05]  /*4280*/  BSYNC.RECONVERGENT B3 ;  /* 0x0000000000037941 */ /* 0x000fea0003800200 */
.L_x_17617:
        /* <DEDUP_REMOVED lines=13> */
.L_x_17620:
[----:B------:R-:W-:Y:S05]  /*4360*/  BSYNC.RECONVERGENT B3 ;  /* 0x0000000000037941 */ /* 0x000fea0003800200 */
.L_x_17619:
        /* <DEDUP_REMOVED lines=13> */
.L_x_17622:
[----:B------:R-:W-:Y:S05]  /*4440*/  BSYNC.RECONVERGENT B3 ;  /* 0x0000000000037941 */ /* 0x000fea0003800200 */
.L_x_17621:
        /* <DEDUP_REMOVED lines=13> */
[----:B------:R-:W-:Y:S02]  /*4520*/  ISETP.GE.U32.AND P6, PT, R47, UR44, PT ;  /* 0x0000002c2f007c0c */ /* 0x000fe4000bfc6070 */
[----:B------:R-:W-:Y:S02]  /*4530*/  LEA.HI.X R13, R36, UR37, R11, 0x2, P2 ;  /* 0x00000025240d7c11 */ /* 0x000fe400090f140b */
[----:B------:R-:W-:-:S02]  /*4540*/  ISETP.GE.AND.EX P6, PT, RZ, UR45, PT, P6 ;  /* 0x0000002dff007c0c */ /* 0x000fc4000bfc6360 */
[C---:B------:R-:W-:Y:S01]  /*4550*/  @!P5 R2UR UR8, R42.reuse ;  /* 0x000000002a08d2ca */ /* 0x040fe200000e0000 */
[----:B------:R-:W-:Y:S01]  /*4560*/  @!P0 STG.E desc[UR4][R12.64], R14 ;  /* 0x0000000e0c008986 */ /* 0x000fe2000c101904 */
[----:B------:R-:W-:Y:S02]  /*4570*/  ISETP.GE.U32.AND P0, PT, R57, UR44, PT ;  /* 0x0000002c39007c0c */ /* 0x000fe4000bf06070 */
[----:B------:R-:W-:Y:S02]  /*4580*/  @!P5 R2UR UR9, R43 ;  /* 0x000000002b09d2ca */ /* 0x000fe400000e0000 */
[----:B------:R-:W-:Y:S02]  /*4590*/  ISETP.GE.U32.AND P3, PT, R53, UR44, PT ;  /* 0x0000002c35007c0c */ /* 0x000fe4000bf66070 */
[----:B------:R-:W-:Y:S02]  /*45a0*/  @!P1 R2UR UR10, R42 ;  /* 0x000000002a0a92ca */ /* 0x000fe400000e0000 */
[----:B------:R-:W-:-:S02]  /*45b0*/  @!P1 R2UR UR11, R43 ;  /* 0x000000002b0b92ca */ /* 0x000fc400000e0000 */
[----:B------:R-:W-:Y:S02]  /*45c0*/  ISETP.GE.AND.EX P0, PT, RZ, UR45, PT, P0 ;  /* 0x0000002dff007c0c */ /* 0x000fe4000bf06300 */
[----:B------:R-:W-:Y:S02]  /*45d0*/  ISETP.GE.AND.EX P3, PT, RZ, UR45, PT, P3 ;  /* 0x0000002dff007c0c */ /* 0x000fe4000bf66330 */
[----:B------:R-:W-:Y:S01]  /*45e0*/  @!P6 R2UR UR6, R42 ;  /* 0x000000002a06e2ca */ /* 0x000fe200000e0000 */
[----:B------:R-:W-:Y:S01]  /*45f0*/  @!P5 STG.E desc[UR8][R12.64+0x300], R5 ;  /* 0x000300050c00d986 */ /* 0x000fe2000c101908 */
[----:B------:R-:W-:Y:S02]  /*4600*/  @!P6 R2UR UR7, R43 ;  /* 0x000000002b07e2ca */ /* 0x000fe400000e0000 */
[----:B------:R-:W-:Y:S02]  /*4610*/  ISETP.GE.U32.AND P2, PT, R55, UR44, PT ;  /* 0x0000002c37007c0c */ /* 0x000fe4000bf46070 */
[----:B------:R-:W-:Y:S01]  /*4620*/  ISETP.GE.U32.AND P5, PT, R59, UR44, PT ;  /* 0x0000002c3b007c0c */ /* 0x000fe2000bfa6070 */
[----:B------:R0:W-:Y:S01]  /*4630*/  @!P1 STG.E desc[UR10][R12.64+0x380], R6 ;  /* 0x000380060c009986 */ /* 0x0001e2000c10190a */
[----:B------:R-:W-:-:S02]  /*4640*/  ISETP.GE.AND.EX P2, PT, RZ, UR45, PT, P2 ;  /* 0x0000002dff007c0c */ /* 0x000fc4000bf46320 */
[----:B------:R-:W-:Y:S02]  /*4650*/  ISETP.GE.U32.AND P1, PT, R61, UR44, PT ;  /* 0x0000002c3d007c0c */ /* 0x000fe4000bf26070 */
[----:B------:R-:W-:Y:S02]  /*4660*/  @!P0 R2UR UR8, R42 ;  /* 0x000000002a0882ca */ /* 0x000fe400000e0000 */
[C---:B------:R-:W-:Y:S01]  /*4670*/  @!P0 R2UR UR9, R43.reuse ;  /* 0x000000002b0982ca */ /* 0x040fe200000e0000 */
[----:B------:R-:W-:Y:S01]  /*4680*/  @!P6 STG.E desc[UR6][R12.64+0x80], R15 ;  /* 0x0000800f0c00e986 */ /* 0x000fe2000c101906 */
[----:B------:R-:W-:Y:S02]  /*4690*/  IADD3 R8, PT, PT, R44, 0x1e0, RZ ;  /* 0x000001e02c087810 */ /* 0x000fe40007ffe0ff */
[----:B------:R-:W-:Y:S02]  /*46a0*/  @!P3 R2UR UR4, R42 ;  /* 0x000000002a04b2ca */ /* 0x000fe400000e0000 */
[----:B------:R-:W-:-:S02]  /*46b0*/  @!P3 R2UR UR5, R43 ;  /* 0x000000002b05b2ca */ /* 0x000fc400000e0000 */
[----:B------:R-:W-:Y:S02]  /*46c0*/  ISETP.GE.AND.EX P5, PT, RZ, UR45, PT, P5 ;  /* 0x0000002dff007c0c */ /* 0x000fe4000bfa6350 */
[----:B------:R-:W-:Y:S02]  /*46d0*/  ISETP.GE.AND.EX P1, PT, RZ, UR45, PT, P1 ;  /* 0x0000002dff007c0c */ /* 0x000fe4000bf26310 */
[----:B------:R-:W-:Y:S01]  /*46e0*/  ISETP.GE.U32.AND P4, PT, R8, UR44, PT ;  /* 0x0000002c08007c0c */ /* 0x000fe2000bf86070 */
[----:B------:R-:W-:Y:S01]  /*46f0*/  @!P0 STG.E desc[UR8][R12.64+0x500], R10 ;  /* 0x0005000a0c008986 */ /* 0x000fe2000c101908 */
[----:B------:R-:W-:Y:S02]  /*4700*/  ISETP.GE.U32.AND P6, PT, R63, UR44, PT ;  /* 0x0000002c3f007c0c */ /* 0x000fe4000bfc6070 */
[----:B------:R-:W-:Y:S02]  /*4710*/  @!P2 R2UR UR6, R42 ;  /* 0x000000002a06a2ca */ /* 0x000fe400000e0000 */
[----:B------:R-:W-:Y:S01]  /*4720*/  @!P2 R2UR UR7, R43 ;  /* 0x000000002b07a2ca */ /* 0x000fe200000e0000 */
[----:B------:R1:W-:Y:S01]  /*4730*/  @!P3 STG.E desc[UR4][R12.64+0x400], R7 ;  /* 0x000400070c00b986 */ /* 0x0003e2000c101904 */
[----:B------:R-:W-:-:S02]  /*4740*/  ISETP.GE.AND.EX P6, PT, RZ, UR45, PT, P6 ;  /* 0x0000002dff007c0c */ /* 0x000fc4000bfc6360 */
[----:B------:R-:W-:Y:S02]  /*4750*/  ISETP.GE.AND.EX P4, PT, RZ, UR45, PT, P4 ;  /* 0x0000002dff007c0c */ /* 0x000fe4000bf86340 */
[C---:B0-----:R-:W-:Y:S02]  /*4760*/  IADD3 R6, PT, PT, R44.reuse, 0x240, RZ ;  /* 0x000002402c067810 */ /* 0x041fe40007ffe0ff */
[----:B------:R-:W-:Y:S02]  /*4770*/  IADD3 R5, PT, PT, R44, 0x200, RZ ;  /* 0x000002002c057810 */ /* 0x000fe40007ffe0ff */
[----:B------:R-:W-:Y:S02]  /*4780*/  ISETP.GE.U32.AND P0, PT, R6, UR44, PT ;  /* 0x0000002c06007c0c */ /* 0x000fe4000bf06070 */
[----:B------:R-:W-:Y:S01]  /*4790*/  @!P5 R2UR UR10, R42 ;  /* 0x000000002a0ad2ca */ /* 0x000fe200000e0000 */
[----:B------:R0:W-:Y:S01]  /*47a0*/  @!P2 STG.E desc[UR6][R12.64+0x480], R9 ;  /* 0x000480090c00a986 */ /* 0x0001e2000c101906 */
[----:B------:R-:W-:-:S02]  /*47b0*/  @!P5 R2UR UR11, R43 ;  /* 0x000000002b0bd2ca */ /* 0x000fc400000e0000 */
[----:B------:R-:W-:Y:S02]  /*47c0*/  @!P1 R2UR UR4, R42 ;  /* 0x000000002a0492ca */ /* 0x000fe400000e0000 */
[----:B------:R-:W-:Y:S02]  /*47d0*/  @!P1 R2UR UR5, R43 ;  /* 0x000000002b0592ca */ /* 0x000fe400000e0000 */
[----:B------:R-:W-:Y:S02]  /*47e0*/  ISETP.GE.AND.EX P0, PT, RZ, UR45, PT, P0 ;  /* 0x0000002dff007c0c */ /* 0x000fe4000bf06300 */
[----:B------:R-:W-:Y:S02]  /*47f0*/  ISETP.GE.U32.AND P3, PT, R5, UR44, PT ;  /* 0x0000002c05007c0c */ /* 0x000fe4000bf66070 */
[----:B------:R-:W-:Y:S02]  /*4800*/  IADD3 R5, PT, PT, R44, 0x220, RZ ;  /* 0x000002202c057810 */ /* 0x000fe40007ffe0ff */
[----:B------:R-:W-:Y:S01]  /*4810*/  @!P6 R2UR UR6, R42 ;  /* 0x000000002a06e2ca */ /* 0x000fe200000e0000 */
[----:B------:R2:W-:Y:S01]  /*4820*/  @!P5 STG.E desc[UR10][R12.64+0x580], R16 ;  /* 0x000580100c00d986 */ /* 0x0005e2000c10190a */
[----:B------:R-:W-:-:S02]  /*4830*/  @!P6 R2UR UR7, R43 ;  /* 0x000000002b07e2ca */ /* 0x000fc400000e0000 */
[----:B------:R-:W-:Y:S01]  /*4840*/  @!P4 R2UR UR12, R42 ;  /* 0x000000002a0cc2ca */ /* 0x000fe200000e0000 */
[----:B------:R2:W-:Y:S01]  /*4850*/  @!P1 STG.E desc[UR4][R12.64+0x600], R17 ;  /* 0x000600110c009986 */ /* 0x0005e2000c101904 */
[----:B------:R-:W-:Y:S02]  /*4860*/  @!P4 R2UR UR13, R43 ;  /* 0x000000002b0dc2ca */ /* 0x000fe400000e0000 */
[----:B------:R-:W-:Y:S02]  /*4870*/  ISETP.GE.U32.AND P2, PT, R5, UR44, PT ;  /* 0x0000002c05007c0c */ /* 0x000fe4000bf46070 */
[C---:B------:R-:W-:Y:S02]  /*4880*/  IADD3 R5, PT, PT, R44.reuse, 0x260, RZ ;  /* 0x000002602c057810 */ /* 0x040fe40007ffe0ff */
[----:B------:R-:W-:Y:S02]  /*4890*/  IADD3 R6, PT, PT, R44, 0x280, RZ ;  /* 0x000002802c067810 */ /* 0x000fe40007ffe0ff */
[----:B------:R-:W-:Y:S01]  /*48a0*/  ISETP.GE.U32.AND P5, PT, R5, UR44, PT ;  /* 0x0000002c05007c0c */ /* 0x000fe2000bfa6070 */
[----:B------:R2:W-:Y:S01]  /*48b0*/  @!P6 STG.E desc[UR6][R12.64+0x680], R39 ;  /* 0x000680270c00e986 */ /* 0x0005e2000c101906 */
[----:B------:R-:W-:-:S02]  /*48c0*/  ISETP.GE.U32.AND P1, PT, R6, UR44, PT ;  /* 0x0000002c06007c0c */ /* 0x000fc4000bf26070 */
[----:B------:R-:W-:Y:S01]  /*48d0*/  @!P0 R2UR UR8, R42 ;  /* 0x000000002a0882ca */ /* 0x000fe200000e0000 */
[----:B------:R2:W-:Y:S01]  /*48e0*/  @!P4 STG.E desc[UR12][R12.64+0x780], R19 ;  /* 0x000780130c00c986 */ /* 0x0005e2000c10190c */
[----:B------:R-:W-:Y:S02]  /*48f0*/  @!P0 R2UR UR9, R43 ;  /* 0x000000002b0982ca */ /* 0x000fe400000e0000 */
[----:B------:R-:W-:Y:S02]  /*4900*/  IADD3 R5, PT, PT, R44, 0x2a0, RZ ;  /* 0x000002a02c057810 */ /* 0x000fe40007ffe0ff */
[----:B------:R-:W-:Y:S02]  /*4910*/  ISETP.GE.AND.EX P3, PT, RZ, UR45, PT, P3 ;  /* 0x0000002dff007c0c */ /* 0x000fe4000bf66330 */
[----:B------:R-:W-:Y:S02]  /*4920*/  ISETP.GE.AND.EX P1, PT, RZ, UR45, PT, P1 ;  /* 0x0000002dff007c0c */ /* 0x000fe4000bf26310 */
[----:B------:R-:W-:-:S02]  /*4930*/  ISETP.GE.U32.AND P6, PT, R5, UR44, PT ;  /* 0x0000002c05007c0c */ /* 0x000fc4000bfc6070 */
[----:B------:R-:W-:Y:S02]  /*4940*/  ISETP.GE.U32.AND P4, PT, R64, UR44, PT ;  /* 0x0000002c40007c0c */ /* 0x000fe4000bf86070 */
[----:B------:R-:W-:Y:S01]  /*4950*/  ISETP.GE.AND.EX P2, PT, RZ, UR45, PT, P2 ;  /* 0x0000002dff007c0c */ /* 0x000fe2000bf46320 */
[----:B------:R2:W-:Y:S01]  /*4960*/  @!P0 STG.E desc[UR8][R12.64+0x900], R23 ;  /* 0x000900170c008986 */ /* 0x0005e2000c101908 */
[----:B------:R-:W-:Y:S02]  /*4970*/  ISETP.GE.AND.EX P5, PT, RZ, UR45, PT, P5 ;  /* 0x0000002dff007c0c */ /* 0x000fe4000bfa6350 */
[----:B------:R-:W-:Y:S02]  /*4980*/  ISETP.GE.AND.EX P6, PT, RZ, UR45, PT, P6 ;  /* 0x0000002dff007c0c */ /* 0x000fe4000bfc6360 */
[----:B------:R-:W-:Y:S02]  /*4990*/  ISETP.GE.AND.EX P4, PT, RZ, UR45, PT, P4 ;  /* 0x0000002dff007c0c */ /* 0x000fe4000bf86340 */
[----:B------:R-:W-:-:S02]  /*49a0*/  ISETP.GE.U32.AND P0, PT, R65, UR44, PT ;  /* 0x0000002c41007c0c */ /* 0x000fc4000bf06070 */
[C---:B------:R-:W-:Y:S02]  /*49b0*/  @!P3 R2UR UR4, R42.reuse ;  /* 0x000000002a04b2ca */ /* 0x040fe400000e0000 */
[C---:B------:R-:W-:Y:S02]  /*49c0*/  @!P3 R2UR UR5, R43.reuse ;  /* 0x000000002b05b2ca */ /* 0x040fe400000e0000 */
[C---:B------:R-:W-:Y:S02]  /*49d0*/  @!P1 R2UR UR12, R42.reuse ;  /* 0x000000002a0c92ca */ /* 0x040fe400000e0000 */
[----:B------:R-:W-:Y:S02]  /*49e0*/  @!P1 R2UR UR13, R43 ;  /* 0x000000002b0d92ca */ /* 0x000fe400000e0000 */
[----:B------:R-:W-:Y:S02]  /*49f0*/  ISETP.GE.AND.EX P0, PT, RZ, UR45, PT, P0 ;  /* 0x0000002dff007c0c */ /* 0x000fe4000bf06300 */
[----:B------:R-:W-:-:S02]  /*4a00*/  @!P2 R2UR UR6, R42 ;  /* 0x000000002a06a2ca */ /* 0x000fc400000e0000 */
[C---:B------:R-:W-:Y:S02]  /*4a10*/  @!P2 R2UR UR7, R43.reuse ;  /* 0x000000002b07a2ca */ /* 0x040fe400000e0000 */
[C---:B------:R-:W-:Y:S01]  /*4a20*/  @!P5 R2UR UR10, R42.reuse ;  /* 0x000000002a0ad2ca */ /* 0x040fe200000e0000 */
[----:B------:R2:W-:Y:S01]  /*4a30*/  @!P3 STG.E desc[UR4][R12.64+0x800], R21 ;  /* 0x000800150c00b986 */ /* 0x0005e2000c101904 */
[C---:B------:R-:W-:Y:S02]  /*4a40*/  @!P5 R2UR UR11, R43.reuse ;  /* 0x000000002b0bd2ca */ /* 0x040fe400000e0000 */
[C---:B------:R-:W-:Y:S01]  /*4a50*/  @!P6 R2UR UR14, R42.reuse ;  /* 0x000000002a0ee2ca */ /* 0x040fe200000e0000 */
[----:B------:R2:W-:Y:S01]  /*4a60*/  @!P1 STG.E desc[UR12][R12.64+0xa00], R25 ;  /* 0x000a00190c009986 */ /* 0x0005e2000c10190c */
[----:B------:R-:W-:Y:S02]  /*4a70*/  @!P6 R2UR UR15, R43 ;  /* 0x000000002b0fe2ca */ /* 0x000fe400000e0000 */
[----:B------:R-:W-:-:S02]  /*4a80*/  @!P4 R2UR UR16, R42 ;  /* 0x000000002a10c2ca */ /* 0x000fc400000e0000 */
[----:B------:R-:W-:Y:S01]  /*4a90*/  @!P4 R2UR UR17, R43 ;  /* 0x000000002b11c2ca */ /* 0x000fe200000e0000 */
[----:B------:R2:W-:Y:S01]  /*4aa0*/  @!P2 STG.E desc[UR6][R12.64+0x880], R41 ;  /* 0x000880290c00a986 */ /* 0x0005e2000c101906 */
[----:B------:R-:W-:Y:S02]  /*4ab0*/  ISETP.GE.U32.AND P1, PT, R71, UR44, PT ;  /* 0x0000002c47007c0c */ /* 0x000fe4000bf26070 */
[----:B------:R-:W-:Y:S01]  /*4ac0*/  @!P0 R2UR UR4, R42 ;  /* 0x000000002a0482ca */ /* 0x000fe200000e0000 */
[----:B------:R2:W-:Y:S01]  /*4ad0*/  @!P5 STG.E desc[UR10][R12.64+0x980], R75 ;  /* 0x0009804b0c00d986 */ /* 0x0005e2000c10190a */
[----:B------:R-:W-:Y:S02]  /*4ae0*/  @!P0 R2UR UR5, R43 ;  /* 0x000000002b0582ca */ /* 0x000fe400000e0000 */
[----:B------:R-:W-:Y:S01]  /*4af0*/  ISETP.GE.AND.EX P1, PT, RZ, UR45, PT, P1 ;  /* 0x0000002dff007c0c */ /* 0x000fe2000bf26310 */
[----:B------:R2:W-:Y:S01]  /*4b00*/  @!P6 STG.E desc[UR14][R12.64+0xa80], R77 ;  /* 0x000a804d0c00e986 */ /* 0x0005e2000c10190e */
[----:B------:R-:W-:-:S02]  /*4b10*/  ISETP.GE.U32.AND P3, PT, R67, UR44, PT ;  /* 0x0000002c43007c0c */ /* 0x000fc4000bf66070 */
[----:B------:R-:W-:Y:S01]  /*4b20*/  ISETP.GE.U32.AND P6, PT, R68, UR44, PT ;  /* 0x0000002c44007c0c */ /* 0x000fe2000bfc6070 */
[----:B------:R2:W-:Y:S01]  /*4b30*/  @!P4 STG.E desc[UR16][R12.64+0xb00], R27 ;  /* 0x000b001b0c00c986 */ /* 0x0005e2000c101910 */
[----:B------:R-:W-:Y:S02]  /*4b40*/  ISETP.GE.U32.AND P4, PT, R66, UR44, PT ;  /* 0x0000002c42007c0c */ /* 0x000fe4000bf86070 */
[----:B------:R-:W-:Y:S02]  /*4b50*/  ISETP.GE.U32.AND P5, PT, R69, UR44, PT ;  /* 0x0000002c45007c0c */ /* 0x000fe4000bfa6070 */
[----:B------:R-:W-:Y:S01]  /*4b60*/  ISETP.GE.U32.AND P2, PT, R70, UR44, PT ;  /* 0x0000002c46007c0c */ /* 0x000fe2000bf46070 */
[----:B------:R2:W-:Y:S01]  /*4b70*/  @!P0 STG.E desc[UR4][R12.64+0xb80], R79 ;  /* 0x000b804f0c008986 */ /* 0x0005e2000c101904 */
[----:B------:R-:W-:Y:S01]  /*4b80*/  ISETP.GE.AND.EX P4, PT, RZ, UR45, PT, P4 ;  /* 0x0000002dff007c0c */ /* 0x000fe2000bf86340 */
[----:B------:R-:W3:Y:S01]  /*4b90*/  LDCU UR4, c[0x0][0x370] ;  /* 0x00006e00ff0477ac */ /* 0x000ee20008000800 */
[----:B------:R-:W-:Y:S01]  /*4ba0*/  ISETP.GE.AND.EX P3, PT, RZ, UR45, PT, P3 ;  /* 0x0000002dff007c0c */ /* 0x000fe2000bf66330 */
[----:B------:R-:W3:Y:S01]  /*4bb0*/  LDC R5, c[0x0][0x364] ;  /* 0x0000d900ff057b82 */ /* 0x000ee20000000800 */
[----:B------:R-:W-:-:S02]  /*4bc0*/  ISETP.GE.AND.EX P6, PT, RZ, UR45, PT, P6 ;  /* 0x0000002dff007c0c */ /* 0x000fc4000bfc6360 */
[----:B------:R-:W-:Y:S02]  /*4bd0*/  ISETP.GE.AND.EX P5, PT, RZ, UR45, PT, P5 ;  /* 0x0000002dff007c0c */ /* 0x000fe4000bfa6350 */
        /* <DEDUP_REMOVED lines=9> */
[C---:B------:R-:W-:Y:S01]  /*4c70*/  @!P6 R2UR UR10, R42.reuse ;  /* 0x000000002a0ae2ca */ /* 0x040fe200000e0000 */
[----:B------:R2:W-:Y:S01]  /*4c80*/  @!P1 STG.E desc[UR16][R12.64+0xe80], R85 ;  /* 0x000e80550c009986 */ /* 0x0005e2000c101910 */
[----:B------:R-:W-:Y:S01]  /*4c90*/  @!P6 R2UR UR11, R43 ;  /* 0x000000002b0be2ca */ /* 0x000fe200000e0000 */
[----:B---3--:R-:W-:Y:S01]  /*4ca0*/  IMAD R5, R5, UR4, RZ ;  /* 0x0000000405057c24 */ /* 0x008fe2000f8e02ff */
[----:B------:R-:W-:-:S02]  /*4cb0*/  @!P5 R2UR UR12, R42 ;  /* 0x000000002a0cd2ca */ /* 0x000fc400000e0000 */
[C---:B------:R-:W-:Y:S01]  /*4cc0*/  @!P5 R2UR UR13, R43.reuse ;  /* 0x000000002b0dd2ca */ /* 0x040fe200000e0000 */
[----:B------:R2:W-:Y:S01]  /*4cd0*/  @!P4 STG.E desc[UR6][R12.64+0xc00], R29 ;  /* 0x000c001d0c00c986 */ /* 0x0005e2000c101906 */
[C---:B------:R-:W-:Y:S02]  /*4ce0*/  @!P2 R2UR UR14, R42.reuse ;  /* 0x000000002a0ea2ca */ /* 0x040fe400000e0000 */
[C---:B------:R-:W-:Y:S01]  /*4cf0*/  @!P2 R2UR UR15, R43.reuse ;  /* 0x000000002b0fa2ca */ /* 0x040fe200000e0000 */
[----:B------:R2:W-:Y:S01]  /*4d00*/  @!P3 STG.E desc[UR8][R12.64+0xc80], R81 ;  /* 0x000c80510c00b986 */ /* 0x0005e2000c101908 */
[----:B------:R-:W-:Y:S02]  /*4d10*/  @!P0 R2UR UR16, R42 ;  /* 0x000000002a1082ca */ /* 0x000fe400000e0000 */
[----:B------:R-:W-:Y:S01]  /*4d20*/  @!P0 R2UR UR17, R43 ;  /* 0x000000002b1182ca */ /* 0x000fe200000e0000 */
[----:B------:R2:W-:Y:S01]  /*4d30*/  @!P6 STG.E desc[UR10][R12.64+0xd00], R31 ;  /* 0x000d001f0c00e986 */ /* 0x0005e2000c10190a */
[----:B------:R-:W-:-:S02]  /*4d40*/  IADD3 R6, PT, PT, R44, 0x40, RZ ;  /* 0x000000402c067810 */ /* 0x000fc40007ffe0ff */
[C---:B-1----:R-:W-:Y:S01]  /*4d50*/  IADD3 R7, PT, PT, R44.reuse, 0x60, RZ ;  /* 0x000000602c077810 */ /* 0x042fe20007ffe0ff */
[----:B------:R2:W-:Y:S01]  /*4d60*/  @!P5 STG.E desc[UR12][R12.64+0xd80], R83 ;  /* 0x000d80530c00d986 */ /* 0x0005e2000c10190c */
[C---:B------:R-:W-:Y:S02]  /*4d70*/  IADD3 R8, PT, PT, R44.reuse, 0x80, RZ ;  /* 0x000000802c087810 */ /* 0x040fe40007ffe0ff */
[C---:B0-----:R-:W-:Y:S01]  /*4d80*/  IADD3 R9, PT, PT, R44.reuse, 0xa0, RZ ;  /* 0x000000a02c097810 */ /* 0x041fe20007ffe0ff */
[----:B------:R2:W-:Y:S01]  /*4d90*/  @!P2 STG.E desc[UR14][R12.64+0xe00], R33 ;  /* 0x000e00210c00a986 */ /* 0x0005e2000c10190e */
[----:B------:R-:W-:Y:S02]  /*4da0*/  IADD3 R10, PT, PT, R44, 0x1c0, RZ ;  /* 0x000001c02c0a7810 */ /* 0x000fe40007ffe0ff */
[----:B------:R-:W-:Y:S01]  /*4db0*/  ISETP.GE.U32.AND P1, PT, R73, UR44, PT ;  /* 0x0000002c49007c0c */ /* 0x000fe2000bf26070 */
[----:B------:R2:W-:Y:S01]  /*4dc0*/  @!P0 STG.E desc[UR16][R12.64+0xf00], R35 ;  /* 0x000f00230c008986 */ /* 0x0005e2000c101910 */
[----:B------:R-:W-:-:S02]  /*4dd0*/  ISETP.GE.U32.AND P4, PT, R6, UR44, PT ;  /* 0x0000002c06007c0c */ /* 0x000fc4000bf86070 */
[----:B------:R-:W-:Y:S02]  /*4de0*/  ISETP.GE.U32.AND P5, PT, R7, UR44, PT ;  /* 0x0000002c07007c0c */ /* 0x000fe4000bfa6070 */
[----:B------:R-:W-:Y:S02]  /*4df0*/  ISETP.GE.U32.AND P6, PT, R8, UR44, PT ;  /* 0x0000002c08007c0c */ /* 0x000fe4000bfc6070 */
[----:B------:R-:W-:Y:S02]  /*4e00*/  ISETP.GE.U32.AND P2, PT, R9, UR44, PT ;  /* 0x0000002c09007c0c */ /* 0x000fe4000bf46070 */
[----:B------:R-:W-:Y:S02]  /*4e10*/  ISETP.GE.U32.AND P3, PT, R10, UR44, PT ;  /* 0x0000002c0a007c0c */ /* 0x000fe4000bf66070 */
[----:B------:R-:W-:Y:S02]  /*4e20*/  ISETP.GE.AND.EX P4, PT, RZ, UR45, PT, P4 ;  /* 0x0000002dff007c0c */ /* 0x000fe4000bf86340 */
[----:B------:R-:W-:-:S02]  /*4e30*/  ISETP.GE.AND.EX P5, PT, RZ, UR45, PT, P5 ;  /* 0x0000002dff007c0c */ /* 0x000fc4000bfa6350 */
[----:B------:R-:W-:Y:S02]  /*4e40*/  ISETP.GE.AND.EX P6, PT, RZ, UR45, PT, P6 ;  /* 0x0000002dff007c0c */ /* 0x000fe4000bfc6360 */
[----:B------:R-:W-:Y:S02]  /*4e50*/  ISETP.GE.AND.EX P2, PT, RZ, UR45, PT, P2 ;  /* 0x0000002dff007c0c */ /* 0x000fe4000bf46320 */
[----:B------:R-:W-:Y:S02]  /*4e60*/  ISETP.GE.AND.EX P3, PT, RZ, UR45, PT, P3 ;  /* 0x0000002dff007c0c */ /* 0x000fe4000bf66330 */
[----:B------:R-:W-:Y:S02]  /*4e70*/  ISETP.GE.AND.EX P1, PT, RZ, UR45, PT, P1 ;  /* 0x0000002dff007c0c */ /* 0x000fe4000bf26310 */
[----:B------:R-:W-:Y:S02]  /*4e80*/  IADD3 R45, P0, PT, R5, R45, RZ ;  /* 0x0000002d052d7210 */ /* 0x000fe40007f1e0ff */
[----:B------:R-:W-:-:S02]  /*4e90*/  @!P4 R2UR UR6, R42 ;  /* 0x000000002a06c2ca */ /* 0x000fc400000e0000 */
        /* <DEDUP_REMOVED lines=8> */
[C---:B------:R-:W-:Y:S01]  /*4f20*/  @!P2 R2UR UR13, R43.reuse ;  /* 0x000000002b0da2ca */ /* 0x040fe200000e0000 */
[----:B------:R2:W-:Y:S01]  /*4f30*/  @!P4 STG.E desc[UR6][R12.64+0x100], R0 ;  /* 0x000100000c00c986 */ /* 0x0005e2000c101906 */
[C---:B------:R-:W-:Y:S02]  /*4f40*/  @!P3 R2UR UR14, R42.reuse ;  /* 0x000000002a0eb2ca */ /* 0x040fe400000e0000 */
[----:B------:R-:W-:Y:S01]  /*4f50*/  @!P3 R2UR UR15, R43 ;  /* 0x000000002b0fb2ca */ /* 0x000fe200000e0000 */
[----:B------:R2:W-:Y:S01]  /*4f60*/  @!P5 STG.E desc[UR8][R12.64+0x180], R2 ;  /* 0x000180020c00d986 */ /* 0x0005e2000c101908 */
[----:B------:R-:W-:-:S02]  /*4f70*/  @!P1 R2UR UR18, R42 ;  /* 0x000000002a1292ca */ /* 0x000fc400000e0000 */
[----:B------:R-:W-:Y:S01]  /*4f80*/  @!P1 R2UR UR19, R43 ;  /* 0x000000002b1392ca */ /* 0x000fe200000e0000 */
[----:B------:R2:W-:Y:S01]  /*4f90*/  @!P6 STG.E desc[UR10][R12.64+0x200], R3 ;  /* 0x000200030c00e986 */ /* 0x0005e2000c10190a */
[----:B------:R-:W-:-:S03]  /*4fa0*/  ISETP.GE.AND.EX P0, PT, R46, UR47, PT, P0 ;  /* 0x0000002f2e007c0c */ /* 0x000fc6000bf06300 */
[----:B------:R2:W-:Y:S04]  /*4fb0*/  @!P2 STG.E desc[UR12][R12.64+0x280], R4 ;  /* 0x000280040c00a986 */ /* 0x0005e8000c10190c */
[----:B------:R2:W-:Y:S04]  /*4fc0*/  @!P3 STG.E desc[UR14][R12.64+0x700], R18 ;  /* 0x000700120c00b986 */ /* 0x0005e8000c10190e */
[----:B------:R2:W-:Y:S02]  /*4fd0*/  @!P1 STG.E desc[UR18][R12.64+0xf80], R87 ;  /* 0x000f80570c009986 */ /* 0x0005e4000c101912 */
[----:B------:R-:W-:Y:S05]  /*4fe0*/  @!P0 BRA `(.L_x_17623) ;  /* 0xffffffb000f88947 */ /* 0x000fea000383ffff */
[----:B------:R-:W-:Y:S05]  /*4ff0*/  BSYNC B0 ;  /* 0x0000000000007941 */ /* 0x000fea0003800000 */
.L_x_17557:
[----:B------:R-:W-:Y:S05]  /*5000*/  EXIT ;  /* 0x000000000000794d */ /* 0x000fea0003800000 */
.L_x_17558:
[----:B------:R-:W-:Y:S01]  /*5010*/  BSSY B1, `(.L_x_17624) ;  /* 0x0000007000017945 */ /* 0x000fe20003800000 */
[----:B------:R-:W-:Y:S02]  /*5020*/  MOV R12, 0x10 ;  /* 0x00000010000c7802 */ /* 0x000fe40000000f00 */
[----:B------:R-:W-:Y:S02]  /*5030*/  MOV R11, 0x1f ;  /* 0x0000001f000b7802 */ /* 0x000fe40000000f00 */
[----:B------:R-:W-:-:S07]  /*5040*/  MOV R15, 0xffffffff ;  /* 0xffffffff000f7802 */ /* 0x000fce0000000f00 */
[----:B------:R-:W-:Y:S05]  /*5050*/  WARPSYNC.COLLECTIVE R15, `(.L_x_17625) ;  /* 0x000000000f087348 */ /* 0x000fea0003c00000 */
[----:B------:R0:W1:Y:S02]  /*5060*/  SHFL.BFLY P6, R14, R13, R12, R11 ;  /* 0x0c00000c0d0e7389 */ /* 0x00006400000c000b */
[----:B01----:R-:W-:Y:S05]  /*5070*/  ENDCOLLECTIVE ;  /* 0x000000000000791b */ /* 0x003fea0003800000 */
.L_x_17625:
[----:B------:R-:W-:Y:S05]  /*5080*/  BSYNC B1 ;  /* 0x0000000000017941 */ /* 0x000fea0003800000 */
.L_x_17624:
[----:B------:R-:W-:Y:S01]  /*5090*/  HFMA2 R11, -RZ, RZ, 0, 1.847743988037109375e-06 ;  /* 0x0000001fff0b7431 */ /* 0x000fe200000001ff */
[----:B------:R-:W-:Y:S02]  /*50a0*/  FMNMX R13, R14, R13, !PT ;  /* 0x0000000d0e0d7209 */ /* 0x000fe40007800000 */
[----:B------:R-:W-:Y:S02]  /*50b0*/  MOV R12, 0x8 ;  /* 0x00000008000c7802 */ /* 0x000fe40000000f00 */
[----:B------:R-:W-:-:S07]  /*50c0*/  MOV R15, 0xffffffff ;  /* 0xffffffff000f7802 */ /* 0x000fce0000000f00 */
[----:B------:R-:W-:Y:S05]  /*50d0*/  WARPSYNC.COLLECTIVE R15, `(.L_x_17626) ;  /* 0x000000000f087348 */ /* 0x000fea0003c00000 */
[----:B------:R0:W1:Y:S02]  /*50e0*/  SHFL.BFLY P6, R14, R13, R12, R11 ;  /* 0x0c00000c0d0e7389 */ /* 0x00006400000c000b */
[----:B01----:R-:W-:Y:S05]  /*50f0*/  ENDCOLLECTIVE ;  /* 0x000000000000791b */ /* 0x003fea0003800000 */
.L_x_17626:
[----:B------:R-:W-:Y:S01]  /*5100*/  HFMA2 R12, -RZ, RZ, 0, 2.384185791015625e-07 ;  /* 0x00000004ff0c7431 */ /* 0x000fe200000001ff */
[----:B------:R-:W-:-:S04]  /*5110*/  FMNMX R0, R13, R14, !PT ;  /* 0x0000000e0d007209 */ /* 0x000fc80007800000 */
[----:B------:R-:W-:-:S07]  /*5120*/  MOV R13, R0 ;  /* 0x00000000000d7202 */ /* 0x000fce0000000f00 */
[----:B------:R-:W-:Y:S05]  /*5130*/  WARPSYNC.COLLECTIVE R15, `(.L_x_17627) ;  /* 0x000000000f087348 */ /* 0x000fea0003c00000 */
[----:B------:R0:W1:Y:S02]  /*5140*/  SHFL.BFLY P6, R14, R13, R12, R11 ;  /* 0x0c00000c0d0e7389 */ /* 0x00006400000c000b */
[----:B01----:R-:W-:Y:S05]  /*5150*/  ENDCOLLECTIVE ;  /* 0x000000000000791b */ /* 0x003fea0003800000 */
.L_x_17627:
[----:B------:R-:W-:Y:S01]  /*5160*/  HFMA2 R12, -RZ, RZ, 0, 1.1920928955078125e-07 ;  /* 0x00000002ff0c7431 */ /* 0x000fe200000001ff */
[----:B------:R-:W-:-:S04]  /*5170*/  FMNMX R2, R0, R14, !PT ;  /* 0x0000000e00027209 */ /* 0x000fc80007800000 */
[----:B------:R-:W-:-:S07]  /*5180*/  MOV R13, R2 ;  /* 0x00000002000d7202 */ /* 0x000fce0000000f00 */
[----:B------:R-:W-:Y:S05]  /*5190*/  WARPSYNC.COLLECTIVE R15, `(.L_x_17628) ;  /* 0x000000000f087348 */ /* 0x000fea0003c00000 */
[----:B------:R0:W1:Y:S02]  /*51a0*/  SHFL.BFLY P6, R14, R13, R12, R11 ;  /* 0x0c00000c0d0e7389 */ /* 0x00006400000c000b */
[----:B01----:R-:W-:Y:S05]  /*51b0*/  ENDCOLLECTIVE ;  /* 0x000000000000791b */ /* 0x003fea0003800000 */
.L_x_17628:
[----:B------:R-:W-:Y:S01]  /*51c0*/  HFMA2 R12, -RZ, RZ, 0, 5.9604644775390625e-08 ;  /* 0x00000001ff0c7431 */ /* 0x000fe200000001ff */
[----:B------:R-:W-:-:S04]  /*51d0*/  FMNMX R3, R2, R14, !PT ;  /* 0x0000000e02037209 */ /* 0x000fc80007800000 */
[----:B------:R-:W-:-:S07]  /*51e0*/  MOV R13, R3 ;  /* 0x00000003000d7202 */ /* 0x000fce0000000f00 */
[----:B------:R-:W-:Y:S05]  /*51f0*/  WARPSYNC.COLLECTIVE R15, `(.L_x_17629) ;  /* 0x000000000f087348 */ /* 0x000fea0003c00000 */
[----:B------:R0:W1:Y:S02]  /*5200*/  SHFL.BFLY P6, R14, R13, R12, R11 ;  /* 0x0c00000c0d0e7389 */ /* 0x00006400000c000b */
[----:B01----:R-:W-:Y:S05]  /*5210*/  ENDCOLLECTIVE ;  /* 0x000000000000791b */ /* 0x003fea0003800000 */
.L_x_17629:
        /* <DEDUP_REMOVED lines=52> */
[----:B------:R-:W-:Y:S01]  /*5560*/  SHF.L.U32 R2, R3, 0x17, RZ ;  /* 0x0000001703027819 */ /* 0x000fe200000006ff */
[----:B------:R-:W-:-:S02]  /*5570*/  FFMA.SAT R3, R9, R48, 0.5 ;  /* 0x3f00000009037423 */ /* 0x000fc40000002030 */
[C---:B------:R-:W-:Y:S01]  /*5580*/  FFMA R17, R4.reuse, 1.4426950216293334961, -R17 ;  /* 0x3fb8aa3b04117823 */ /* 0x040fe20000000811 */
[----:B------:R-:W0:Y:S01]  /*5590*/  MUFU.EX2 R75, R75 ;  /* 0x0000004b004b7308 */ /* 0x000e220000000800 */
[----:B------:R-:W-:Y:S02]  /*55a0*/  FFMA.RM R3, R3, R50, 12582913 ;  /* 0x4b40000103037423 */ /* 0x000fe40000004032 */
[----:B------:R-:W-:Y:S02]  /*55b0*/  FFMA R17, R4, 1.925963033500011079e-08, R17 ;  /* 0x32a5706004117823 */ /* 0x000fe40000000011 */
[C---:B------:R-:W-:Y:S01]  /*55c0*/  FADD R4, R3.reuse, -12583039 ;  /* 0xcb40007f03047421 */ /* 0x040fe20000000000 */
[----:B------:R-:W-:-:S03]  /*55d0*/  SHF.L.U32 R3, R3, 0x17, RZ ;  /* 0x0000001703037819 */ /* 0x000fc600000006ff */
[----:B------:R-:W1:Y:S01]  /*55e0*/  MUFU.EX2 R17, R17 ;  /* 0x0000001100117308 */ /* 0x000e620000000800 */
[----:B------:R-:W-:-:S04]  /*55f0*/  FFMA R4, R9, 1.4426950216293334961, -R4 ;  /* 0x3fb8aa3b09047823 */ /* 0x000fc80000000804 */
[----:B------:R-:W-:Y:S01]  /*5600*/  FFMA R9, R9, 1.925963033500011079e-08, R4 ;  /* 0x32a5706009097823 */ /* 0x000fe20000000004 */
[----:B0-----:R-:W-:-:S03]  /*5610*/  FMUL R0, R0, R75 ;  /* 0x0000004b00007220 */ /* 0x001fc60000400000 */
[----:B------:R0:W2:Y:S01]  /*5620*/  MUFU.EX2 R4, R9 ;  /* 0x0000000900047308 */ /* 0x0000a20000000800 */
[----:B-1----:R-:W-:Y:S01]  /*5630*/  FMUL R2, R2, R17 ;  /* 0x0000001102027220 */ /* 0x002fe20000400000 */
[-C--:B------:R-:W-:Y:S01]  /*5640*/  FFMA.SAT R17, R10, R48.reuse, 0.5 ;  /* 0x3f0000000a117423 */ /* 0x080fe20000002030 */
[----:B0-----:R-:W-:-:S03]  /*5650*/  FFMA.SAT R9, R5, R48, 0.5 ;  /* 0x3f00000005097423 */ /* 0x001fc60000002030 */
[-C--:B------:R-:W-:Y:S01]  /*5660*/  FFMA.RM R17, R17, R50.reuse, 12582913 ;  /* 0x4b40000111117423 */ /* 0x080fe20000004032 */
[----:B------:R-:W-:-:S03]  /*5670*/  FFMA.RM R9, R9, R50, 12582913 ;  /* 0x4b40000109097423 */ /* 0x000fc60000004032 */
[----:B------:R-:W-:Y:S01]  /*5680*/  FADD R75, R17, -12583039 ;  /* 0xcb40007f114b7421 */ /* 0x000fe20000000000 */
[----:B--2---:R-:W-:Y:S01]  /*5690*/  FMUL R3, R3, R4 ;  /* 0x0000000403037220 */ /* 0x004fe20000400000 */
[----:B------:R-:W-:Y:S02]  /*56a0*/  SHF.L.U32 R4, R17, 0x17, RZ ;  /* 0x0000001711047819 */ /* 0x000fe400000006ff */
[----:B------:R-:W-:-:S04]  /*56b0*/  FFMA R75, R10, 1.4426950216293334961, -R75 ;  /* 0x3fb8aa3b0a4b7823 */ /* 0x000fc8000000084b */
[----:B------:R-:W-:Y:S01]  /*56c0*/  FFMA R75, R10, 1.925963033500011079e-08, R75 ;  /* 0x32a570600a4b7823 */ /* 0x000fe2000000004b */
        /* <DEDUP_REMOVED lines=43> */
[----:B------:R-:W0:Y:S02]  /*5980*/  MUFU.EX2 R17, R17 ;  /* 0x0000001100117308 */ /* 0x000e240000000800 */
        /* <DEDUP_REMOVED lines=168> */
[----:B------:R-:W-:-:S03]  /*6410*/  FFMA R41, R41, 1.925963033500011079e-08, R12 ;  /* 0x32a5706029297823 */ /* 0x000fc6000000000c */
        /* <DEDUP_REMOVED lines=41> */
.L_x_17630:
[----:B------:R-:W-:Y:S02]  /*66b0*/  HFMA2 R12, -RZ, RZ, 0, 4.76837158203125e-07 ;  /* 0x00000008ff0c7431 */ /* 0x000fe400000001ff */
[----:B------:R-:W-:-:S05]  /*66c0*/  FADD R38, R13, R14 ;  /* 0x0000000e0d267221 */ /* 0x000fca0000000000 */
[----:B------:R-:W-:-:S07]  /*66d0*/  MOV R13, R38 ;  /* 0x00000026000d7202 */ /* 0x000fce0000000f00 */
[----:B------:R-:W-:Y:S05]  /*66e0*/  WARPSYNC.COLLECTIVE R15, `(.L_x_17631) ;  /* 0x000000000f087348 */ /* 0x000fea0003c00000 */
[----:B------:R0:W1:Y:S02]  /*66f0*/  SHFL.BFLY P6, R14, R13, R12, R11 ;  /* 0x0c00000c0d0e7389 */ /* 0x00006400000c000b */
[----:B01----:R-:W-:Y:S05]  /*6700*/  ENDCOLLECTIVE ;  /* 0x000000000000791b */ /* 0x003fea0003800000 */
.L_x_17631:
[----:B------:R-:W-:Y:S02]  /*6710*/  HFMA2 R12, -RZ, RZ, 0, 2.384185791015625e-07 ;  /* 0x00000004ff0c7431 */ /* 0x000fe400000001ff */
[----:B------:R-:W-:-:S05]  /*6720*/  FADD R39, R38, R14 ;  /* 0x0000000e26277221 */ /* 0x000fca0000000000 */
[----:B------:R-:W-:-:S07]  /*6730*/  MOV R13, R39 ;  /* 0x00000027000d7202 */ /* 0x000fce0000000f00 */
[----:B------:R-:W-:Y:S05]  /*6740*/  WARPSYNC.COLLECTIVE R15, `(.L_x_17632) ;  /* 0x000000000f087348 */ /* 0x000fea0003c00000 */
[----:B------:R0:W1:Y:S02]  /*6750*/  SHFL.BFLY P6, R14, R13, R12, R11 ;  /* 0x0c00000c0d0e7389 */ /* 0x00006400000c000b */
[----:B01----:R-:W-:Y:S05]  /*6760*/  ENDCOLLECTIVE ;  /* 0x000000000000791b */ /* 0x003fea0003800000 */
.L_x_17632:
[----:B------:R-:W-:Y:S02]  /*6770*/  HFMA2 R12, -RZ, RZ, 0, 1.1920928955078125e-07 ;  /* 0x00000002ff0c7431 */ /* 0x000fe400000001ff */
[----:B------:R-:W-:-:S05]  /*6780*/  FADD R40, R39, R14 ;  /* 0x0000000e27287221 */ /* 0x000fca0000000000 */
[----:B------:R-:W-:-:S07]  /*6790*/  MOV R13, R40 ;  /* 0x00000028000d7202 */ /* 0x000fce0000000f00 */
[----:B------:R-:W-:Y:S05]  /*67a0*/  WARPSYNC.COLLECTIVE R15, `(.L_x_17633) ;  /* 0x000000000f087348 */ /* 0x000fea0003c00000 */
[----:B------:R0:W1:Y:S02]  /*67b0*/  SHFL.BFLY P6, R14, R13, R12, R11 ;  /* 0x0c00000c0d0e7389 */ /* 0x00006400000c000b */
[----:B01----:R-:W-:Y:S05]  /*67c0*/  ENDCOLLECTIVE ;  /* 0x000000000000791b */ /* 0x003fea0003800000 */
.L_x_17633:
[----:B------:R-:W-:Y:S02]  /*67d0*/  HFMA2 R12, -RZ, RZ, 0, 5.9604644775390625e-08 ;  /* 0x00000001ff0c7431 */ /* 0x000fe400000001ff */
[----:B------:R-:W-:-:S05]  /*67e0*/  FADD R41, R40, R14 ;  /* 0x0000000e28297221 */ /* 0x000fca0000000000 */
[----:B------:R-:W-:-:S07]  /*67f0*/  MOV R13, R41 ;  /* 0x00000029000d7202 */ /* 0x000fce0000000f00 */
[----:B------:R-:W-:Y:S05]  /*6800*/  WARPSYNC.COLLECTIVE R15, `(.L_x_17634) ;  /* 0x000000000f087348 */ /* 0x000fea0003c00000 */
[----:B------:R0:W1:Y:S02]  /*6810*/  SHFL.BFLY P6, R14, R13, R12, R11 ;  /* 0x0c00000c0d0e7389 */ /* 0x00006400000c000b */
[----:B01----:R-:W-:Y:S05]  /*6820*/  ENDCOLLECTIVE ;  /* 0x000000000000791b */ /* 0x003fea0003800000 */
.L_x_17634:
[----:B------:R-:W-:Y:S05]  /*6830*/  BRA `(.L_x_17635) ;  /* 0xffffffc000047947 */ /* 0x000fea000383ffff */
        .weak           $__internal_350_$__cuda_sm3x_div_rn_noftz_f32_slowpath
        .type           $__internal_350_$__cuda_sm3x_div_rn_noftz_f32_slowpath,@function
        .size           $__internal_350_$__cuda_sm3x_div_rn_noftz_f32_slowpath,(.L_x_25802 - $__internal_350_$__cuda_sm3x_div_rn_noftz_f32_slowpath)
$__internal_350_$__cuda_sm3x_div_rn_noftz_f32_slowpath:
        /* <DEDUP_REMOVED lines=35> */
.L_x_17637:
        /* <DEDUP_REMOVED lines=51> */
.L_x_17644:
[----:B------:R-:W-:-:S04]  /*6da0*/  LOP3.LUT R40, R40, 0x80000000, RZ, 0xc0, !PT ;  /* 0x8000000028287812 */ /* 0x000fc800078ec0ff */
[----:B------:R-:W-:Y:S01]  /*6db0*/  LOP3.LUT R40, R40, 0x7f800000, RZ, 0xfc, !PT ;  /* 0x7f80000028287812 */ /* 0x000fe200078efcff */
[----:B------:R-:W-:Y:S06]  /*6dc0*/  BRA `(.L_x_17645) ;  /* 0x0000000000047947 */ /* 0x000fec0003800000 */
.L_x_17643:
[----:B------:R-:W-:-:S07]  /*6dd0*/  LEA R40, R13, R40, 0x17 ;  /* 0x000000280d287211 */ /* 0x000fce00078eb8ff */
.L_x_17645:
[----:B------:R-:W-:Y:S05]  /*6de0*/  BSYNC.RECONVERGENT B2 ;  /* 0x0000000000027941 */ /* 0x000fea0003800200 */
.L_x_17642:
[----:B------:R-:W-:Y:S05]  /*6df0*/  BRA `(.L_x_17646) ;  /* 0x0000000000207947 */ /* 0x000fea0003800000 */
.L_x_17641:
[----:B------:R-:W-:-:S04]  /*6e00*/  LOP3.LUT R8, R13, 0x80000000, R8, 0x48, !PT ;  /* 0x800000000d087812 */ /* 0x000fc800078e4808 */
[----:B------:R-:W-:Y:S01]  /*6e10*/  LOP3.LUT R40, R8, 0x7f800000, RZ, 0xfc, !PT ;  /* 0x7f80000008287812 */ /* 0x000fe200078efcff */
[----:B------:R-:W-:Y:S06]  /*6e20*/  BRA `(.L_x_17646) ;  /* 0x0000000000147947 */ /* 0x000fec0003800000 */
.L_x_17640:
[----:B------:R-:W-:Y:S01]  /*6e30*/  LOP3.LUT R40, R13, 0x80000000, R8, 0x48, !PT ;  /* 0x800000000d287812 */ /* 0x000fe200078e4808 */
[----:B------:R-:W-:Y:S06]  /*6e40*/  BRA `(.L_x_17646) ;  /* 0x00000000000c7947 */ /* 0x000fec0003800000 */
.L_x_17639:
[----:B------:R-:W0:Y:S01]  /*6e50*/  MUFU.RSQ R40, -QNAN ;  /* 0xffc0000000287908 */ /* 0x000e220000001400 */
[----:B------:R-:W-:Y:S05]  /*6e60*/  BRA `(.L_x_17646) ;  /* 0x0000000000047947 */ /* 0x000fea0003800000 */
.L_x_17638:
[----:B------:R-:W-:-:S07]  /*6e70*/  FADD.FTZ R40, R8, R11 ;  /* 0x0000000b08287221 */ /* 0x000fce0000010000 */
.L_x_17646:
[----:B------:R-:W-:Y:S05]  /*6e80*/  BSYNC.RECONVERGENT B1 ;  /* 0x0000000000017941 */ /* 0x000fea0003800200 */
.L_x_17636:
[----:B------:R-:W-:-:S04]  /*6e90*/  HFMA2 R13, -RZ, RZ, 0, 0 ;  /* 0x00000000ff0d7431 */ /* 0x000fc800000001ff */
[----:B0-----:R-:W-:Y:S05]  /*6ea0*/  RET.REL.NODEC R12 `(_Z15SoftmaxWarpImplI10DirectLoadIffE11DirectStoreIffEfLi1ELi32ELi32ELi1ELb1EL9Algorithm0EEvT_T0_ll) ;  /* 0xffffff900c547950 */ /* 0x001fea0003c3ffff */
.L_x_17647:
        /* <DEDUP_REMOVED lines=13> */
.L_x_25802:


//--------------------- .text._Z15SoftmaxWarpImplI10DirectLoadIffE11DirectStoreIffEfLi1ELi32ELi32ELi1ELb0EL9Algorithm0EEvT_T0_ll --------------------------
	.section	.text._Z15SoftmaxWarpImplI10DirectLoadIffE11DirectStoreIffEfLi1ELi32ELi32ELi1ELb0EL9Algorithm0EEvT_T0_ll,"ax",@progbits
	.align	128
        .global         _Z15SoftmaxWarpImplI10DirectLoadIffE11DirectStoreIffEfLi1ELi32ELi32ELi1ELb0EL9Algorithm0EEvT_T0_ll
        .type           _Z15SoftmaxWarpImplI10DirectLoadIffE11DirectStoreIffEfLi1ELi32ELi32ELi1ELb0EL9Algorithm0EEvT_T0_ll,@function
        .size           _Z15SoftmaxWarpImplI10DirectLoadIffE11DirectStoreIffEfLi1ELi32ELi32ELi1ELb0EL9Algorithm0EEvT_T0_ll,(.L_x_25803 - _Z15SoftmaxWarpImplI10DirectLoadIffE11DirectStoreIffEfLi1ELi32ELi32ELi1ELb0EL9Algorithm0EEvT_T0_ll)
        .other          _Z15SoftmaxWarpImplI10DirectLoadIffE11DirectStoreIffEfLi1ELi32ELi32ELi1ELb0EL9Algorithm0EEvT_T0_ll,@"STO_CUDA_ENTRY STV_DEFAULT"
_Z15SoftmaxWarpImplI10DirectLoadIffE11DirectStoreIffEfLi1ELi32ELi32ELi1ELb0EL9Algorithm0EEvT_T0_ll:
.text._Z15SoftmaxWarpImplI10DirectLoadIffE11DirectStoreIffEfLi1ELi32ELi32ELi1ELb0EL9Algorithm0EEvT_T0_ll:
        /* <DEDUP_REMOVED lines=24> */
.L_x_17648:
        /* <DEDUP_REMOVED lines=13> */
.L_x_17714:
        /* <DEDUP_REMOVED lines=18> */
[----:B------:R-:W2:Y:S01]  /*0370*/  LDG.E R4, desc[UR4][R2.64] ;  /* 0x0000000402047981 */ /* 0x000ea2000c1e1900 */
[C---:B------:R-:W-:Y:S02]  /*0380*/  R2UR UR14, R38.reuse ;  /* 0x00000000260e72ca */ /* 0x040fe400000e0000 */
[C---:B------:R-:W-:Y:S01]  /*0390*/  R2UR UR15, R39.reuse ;  /* 0x00000000270f72ca */ /* 0x040fe200000e0000 */
[----:B------:R-:W2:Y:S01]  /*03a0*/  LDG.E R5, desc[UR6][R2.64+0x80] ;  /* 0x0000800602057981 */ /* 0x000ea2000c1e1900 */
[C---:B------:R-:W-:Y:S02]  /*03b0*/  R2UR UR16, R38.reuse ;  /* 0x00000000261072ca */ /* 0x040fe400000e0000 */
[----:B------:R-:W-:Y:S01]  /*03c0*/  R2UR UR17, R39 ;  /* 0x00000000271172ca */ /* 0x000fe200000e0000 */
[----:B------:R-:W3:Y:S01]  /*03d0*/  LDG.E R9, desc[UR8][R2.64+0x100] ;  /* 0x0001000802097981 */ /* 0x000ee2000c1e1900 */
[----:B------:R-:W-:-:S02]  /*03e0*/  R2UR UR18, R38 ;  /* 0x00000000261272ca */ /* 0x000fc400000e0000 */
[----:B------:R-:W-:Y:S01]  /*03f0*/  R2UR UR19, R39 ;  /* 0x00000000271372ca */ /* 0x000fe200000e0000 */
        /* <DEDUP_REMOVED lines=28> */
[----:B------:R-:W5:Y:S01]  /*05c0*/  LDG.E R10, desc[UR18][R2.64+0xf80] ;  /* 0x000f8012020a7981 */ /* 0x000f62000c1e1900 */
[----:B------:R-:W-:Y:S01]  /*05d0*/  UMOV UR4, 0xffffffff ;  /* 0xffffffff00047882 */ /* 0x000fe20000000000 */
[----:B--2---:R-:W-:-:S04]  /*05e0*/  FMNMX3 R0, R4, -INF , R5, !PT ;  /* 0xff80000004007876 */ /* 0x004fc80007800005 */
[----:B---3--:R-:W-:-:S04]  /*05f0*/  FMNMX3 R0, R0, R9, R6, !PT ;  /* 0x0000000900007276 */ /* 0x008fc80007800006 */
[----:B----4-:R-:W-:-:S04]  /*0600*/  FMNMX3 R0, R0, R64, R7, !PT ;  /* 0x0000004000007276 */ /* 0x010fc80007800007 */
[----:B-----5:R-:W-:-:S04]  /*0610*/  FMNMX3 R0, R0, R62, R27, !PT ;  /* 0x0000003e00007276 */ /* 0x020fc8000780001b */
[----:B------:R-:W-:-:S04]  /*0620*/  FMNMX3 R0, R0, R58, R29, !PT ;  /* 0x0000003a00007276 */ /* 0x000fc8000780001d */
        /* <DEDUP_REMOVED lines=46> */
[----:B------:R-:W-:Y:S01]  /*0910*/  FADD R9, R5, -12583039 ;  /* 0xcb40007f05097421 */ /* 0x000fe20000000000 */
[-C--:B------:R-:W-:Y:S01]  /*0920*/  FFMA.RM R16, R13, R12.reuse, 12582913 ;  /* 0x4b4000010d107423 */ /* 0x080fe2000000400c */
[-C--:B------:R-:W-:Y:S01]  /*0930*/  FFMA.SAT R13, R66, R11.reuse, 0.5 ;  /* 0x3f000000420d7423 */ /* 0x080fe2000000200b */
[----:B------:R-:W-:Y:S01]  /*0940*/  FFMA R7, R70, 1.4426950216293334961, -R7 ;  /* 0x3fb8aa3b46077823 */ /* 0x000fe20000000807 */
[----:B------:R-:W-:Y:S01]  /*0950*/  FFMA R9, R72, 1.4426950216293334961, -R9 ;  /* 0x3fb8aa3b48097823 */ /* 0x000fe20000000809 */
[--C-:B------:R-:W-:Y:S01]  /*0960*/  FADD R62, R62, -R15.reuse ;  /* 0x8000000f3e3e7221 */ /* 0x100fe20000000000 */
[----:B------:R-:W-:Y:S01]  /*0970*/  FADD R64, R64, -R15 ;  /* 0x8000000f40407221 */ /* 0x000fe20000000000 */
[----:B------:R-:W-:Y:S01]  /*0980*/  FFMA R70, R70, 1.925963033500011079e-08, R7 ;  /* 0x32a5706046467823 */ /* 0x000fe20000000007 */
[----:B------:R-:W-:Y:S01]  /*0990*/  FADD R7, R16, -12583039 ;  /* 0xcb40007f10077421 */ /* 0x000fe20000000000 */
[----:B------:R-:W-:Y:S01]  /*09a0*/  FFMA R72, R72, 1.925963033500011079e-08, R9 ;  /* 0x32a5706048487823 */ /* 0x000fe20000000009 */
[--C-:B------:R-:W-:Y:S01]  /*09b0*/  FADD R8, R48, -R15.reuse ;  /* 0x8000000f30087221 */ /* 0x100fe20000000000 */
        /* <DEDUP_REMOVED lines=28> */
[----:B------:R-:W1:Y:S01]  /*0b80*/  MUFU.EX2 R70, R70 ;  /* 0x0000004600467308 */ /* 0x000e620000000800 */
[-C--:B------:R-:W-:Y:S01]  /*0b90*/  FFMA.RM R15, R15, R12.reuse, 12582913 ;  /* 0x4b4000010f0f7423 */ /* 0x080fe2000000400c */
[----:B------:R-:W-:Y:S01]  /*0ba0*/  FFMA R17, R62, 1.4426950216293334961, -R17 ;  /* 0x3fb8aa3b3e117823 */ /* 0x000fe20000000811 */
[----:B------:R-:W-:Y:S01]  /*0bb0*/  SHF.L.U32 R19, R19, 0x17, RZ ;  /* 0x0000001713137819 */ /* 0x000fe200000006ff */
[-C--:B------:R-:W-:Y:S01]  /*0bc0*/  FFMA.SAT R33, R8, R11.reuse, 0.5 ;  /* 0x3f00000008217423 */ /* 0x080fe2000000200b */
[----:B------:R-:W-:Y:S01]  /*0bd0*/  FADD R9, R15, -12583039 ;  /* 0xcb40007f0f097421 */ /* 0x000fe20000000000 */
[----:B------:R-:W-:Y:S01]  /*0be0*/  FFMA R62, R62, 1.925963033500011079e-08, R17 ;  /* 0x32a570603e3e7823 */ /* 0x000fe20000000011 */
[-C--:B------:R-:W-:Y:S01]  /*0bf0*/  FFMA.SAT R17, R58, R11.reuse, 0.5 ;  /* 0x3f0000003a117423 */ /* 0x080fe2000000200b */
[----:B------:R-:W2:Y:S01]  /*0c00*/  MUFU.EX2 R23, R72 ;  /* 0x0000004800177308 */ /* 0x000ea20000000800 */
[----:B------:R-:W-:Y:S01]  /*0c10*/  FFMA R9, R64, 1.4426950216293334961, -R9 ;  /* 0x3fb8aa3b40097823 */ /* 0x000fe20000000809 */
[----:B------:R-:W-:Y:S01]  /*0c20*/  SHF.L.U32 R16, R16, 0x17, RZ ;  /* 0x0000001710107819 */ /* 0x000fe200000006ff */
[-C--:B------:R-:W-:Y:S01]  /*0c30*/  FFMA.RM R10, R17, R12.reuse, 12582913 ;  /* 0x4b400001110a7423 */ /* 0x080fe2000000400c */
[----:B------:R-:W-:Y:S01]  /*0c40*/  SHF.L.U32 R7, R7, 0x17, RZ ;  /* 0x0000001707077819 */ /* 0x000fe200000006ff */
[----:B------:R-:W-:Y:S01]  /*0c50*/  FFMA R64, R64, 1.925963033500011079e-08, R9 ;  /* 0x32a5706040407823 */ /* 0x000fe20000000009 */
[-C--:B------:R-:W-:Y:S01]  /*0c60*/  FFMA.SAT R9, R60, R11.reuse, 0.5 ;  /* 0x3f0000003c097423 */ /* 0x080fe2000000200b */
[----:B------:R-:W-:Y:S01]  /*0c70*/  FADD R17, R10, -12583039 ;  /* 0xcb40007f0a117421 */ /* 0x000fe20000000000 */
[----:B------:R-:W3:Y:S01]  /*0c80*/  MUFU.EX2 R29, R74 ;  /* 0x0000004a001d7308 */ /* 0x000ee20000000800 */
        /* <DEDUP_REMOVED lines=20> */
[----:B-1----:R-:W-:Y:S01]  /*0dd0*/  FMUL R0, R19, R70 ;  /* 0x0000004613007220 */ /* 0x002fe20000400000 */
        /* <DEDUP_REMOVED lines=9> */
[----:B------:R-:W1:Y:S02]  /*0e70*/  MUFU.EX2 R68, R68 ;  /* 0x0000004400447308 */ /* 0x000e640000000800 */
[-C--:B------:R-:W-:Y:S02]  /*0e80*/  FFMA.RM R21, R21, R12.reuse, 12582913 ;  /* 0x4b40000115157423 */ /* 0x080fe4000000400c */
[----:B--2---:R-:W-:Y:S01]  /*0e90*/  FMUL R2, R2, R23 ;  /* 0x0000001702027220 */ /* 0x004fe20000400000 */
[----:B------:R-:W-:Y:S01]  /*0ea0*/  FFMA.SAT R23, R56, R11, 0.5 ;  /* 0x3f00000038177423 */ /* 0x000fe2000000200b */
[----:B------:R-:W-:Y:S02]  /*0eb0*/  FADD R5, R21, -12583039 ;  /* 0xcb40007f15057421 */ /* 0x000fe40000000000 */
[----:B------:R-:W2:Y:S01]  /*0ec0*/  MUFU.EX2 R25, R25 ;  /* 0x0000001900197308 */ /* 0x000ea20000000800 */
[----:B------:R-:W-:Y:S01]  /*0ed0*/  FFMA.RM R23, R23, R12, 12582913 ;  /* 0x4b40000117177423 */ /* 0x000fe2000000400c */
[----:B------:R-:W-:-:S04]  /*0ee0*/  FFMA R5, R4, 1.4426950216293334961, -R5 ;  /* 0x3fb8aa3b04057823 */ /* 0x000fc80000000805 */
[----:B------:R-:W-:Y:S01]  /*0ef0*/  FFMA R31, R4, 1.925963033500011079e-08, R5 ;  /* 0x32a57060041f7823 */ /* 0x000fe20000000005 */
[----:B------:R-:W-:Y:S01]  /*0f00*/  FADD R5, R23, -12583039 ;  /* 0xcb40007f17057421 */ /* 0x000fe20000000000 */
[----:B---3--:R-:W-:Y:S01]  /*0f10*/  FMUL R4, R16, R29 ;  /* 0x0000001d10047220 */ /* 0x008fe20000400000 */
[----:B------:R-:W-:Y:S01]  /*0f20*/  FFMA.SAT R29, R6, R11, 0.5 ;  /* 0x3f000000061d7423 */ /* 0x000fe2000000200b */
[----:B------:R-:W-:Y:S01]  /*0f30*/  SHF.L.U32 R16, R19, 0x17, RZ ;  /* 0x0000001713107819 */ /* 0x000fe200000006ff */
[C---:B------:R-:W-:Y:S01]  /*0f40*/  FFMA R5, R56.reuse, 1.4426950216293334961, -R5 ;  /* 0x3fb8aa3b38057823 */ /* 0x040fe20000000805 */
[----:B------:R-:W3:Y:S01]  /*0f50*/  MUFU.EX2 R64, R64 ;  /* 0x0000004000407308 */ /* 0x000ee20000000800 */
[----:B-1----:R-:W-:Y:S02]  /*0f60*/  FMUL R3, R3, R68 ;  /* 0x0000004403037220 */ /* 0x002fe40000400000 */
[----:B------:R-:W-:Y:S01]  /*0f70*/  FFMA R56, R56, 1.925963033500011079e-08, R5 ;  /* 0x32a5706038387823 */ /* 0x000fe20000000005 */
[----:B------:R-:W-:Y:S01]  /*0f80*/  SHF.L.U32 R5, R15, 0x17, RZ ;  /* 0x000000170f057819 */ /* 0x000fe200000006ff */
[----:B------:R-:W-:Y:S01]  /*0f90*/  FFMA.RM R15, R29, R12, 12582913 ;  /* 0x4b4000011d0f7423 */ /* 0x000fe2000000400c */
[----:B--2---:R-:W-:-:S02]  /*0fa0*/  FMUL R16, R16, R25 ;  /* 0x0000001910107220 */ /* 0x004fc40000400000 */
[----:B------:R-:W-:Y:S01]  /*0fb0*/  MUFU.EX2 R19, R56 ;  /* 0x0000003800137308 */ /* 0x000fe20000000800 */
[C---:B------:R-:W-:Y:S01]  /*0fc0*/  FADD R29, R15.reuse, -12583039 ;  /* 0xcb40007f0f1d7421 */ /* 0x040fe20000000000 */
[----:B------:R-:W-:-:S03]  /*0fd0*/  SHF.L.U32 R15, R15, 0x17, RZ ;  /* 0x000000170f0f7819 */ /* 0x000fc600000006ff */
[----:B------:R-:W-:-:S03]  /*0fe0*/  FFMA R29, R6, 1.4426950216293334961, -R29 ;  /* 0x3fb8aa3b061d7823 */ /* 0x000fc6000000081d */
[----:B------:R-:W1:Y:S01]  /*0ff0*/  MUFU.EX2 R62, R62 ;  /* 0x0000003e003e7308 */ /* 0x000e620000000800 */
[----:B------:R-:W-:Y:S01]  /*1000*/  FFMA R37, R6, 1.925963033500011079e-08, R29 ;  /* 0x32a5706006257823 */ /* 0x000fe2000000001d */
[----:B------:R-:W-:Y:S01]  /*1010*/  FFMA.SAT R29, R54, R11, 0.5 ;  /* 0x3f000000361d7423 */ /* 0x000fe2000000200b */
[----:B------:R-:W-:Y:S01]  /*1020*/  FMUL R6, R7, R66 ;  /* 0x0000004207067220 */ /* 0x000fe20000400000 */
[----:B---3--:R-:W-:Y:S02]  /*1030*/  FMUL R5, R5, R64 ;  /* 0x0000004005057220 */ /* 0x008fe40000400000 */
[----:B------:R-:W-:-:S04]  /*1040*/  FFMA.RM R29, R29, R12, 12582913 ;  /* 0x4b4000011d1d7423 */ /* 0x000fc8000000400c */
[----:B------:R-:W-:-:S04]  /*1050*/  FADD R7, R29, -12583039 ;  /* 0xcb40007f1d077421 */ /* 0x000fc80000000000 */
[----:B------:R-:W-:-:S04]  /*1060*/  FFMA R7, R54, 1.4426950216293334961, -R7 ;  /* 0x3fb8aa3b36077823 */ /* 0x000fc80000000807 */
[----:B------:R-:W-:Y:S01]  /*1070*/  FFMA R54, R54, 1.925963033500011079e-08, R7 ;  /* 0x32a5706036367823 */ /* 0x000fe20000000007 */
[----:B------:R-:W-:Y:S01]  /*1080*/  SHF.L.U32 R7, R13, 0x17, RZ ;  /* 0x000000170d077819 */ /* 0x000fe200000006ff */
[----:B------:R-:W-:-:S04]  /*1090*/  FADD R13, R33, -12583039 ;  /* 0xcb40007f210d7421 */ /* 0x000fc80000000000 */
[----:B------:R-:W-:Y:S01]  /*10a0*/  FFMA R13, R8, 1.4426950216293334961, -R13 ;  /* 0x3fb8aa3b080d7823 */ /* 0x000fe2000000080d */
[----:B-1----:R-:W-:-:S03]  /*10b0*/  FMUL R7, R7, R62 ;  /* 0x0000003e07077220 */ /* 0x002fc60000400000 */
        /* <DEDUP_REMOVED lines=184> */
.L_x_17726:
        /* <DEDUP_REMOVED lines=12> */
[----:B0-----:R-:W-:Y:S05]  /*1d00*/  CALL.REL.NOINC `($__internal_351_$__cuda_sm3x_div_rn_noftz_f32_slowpath) ;  /* 0x0000003800747944 */ /* 0x001fea0003c00000 */
[----:B------:R-:W-:-:S07]  /*1d10*/  MOV R11, R3 ;  /* 0x00000003000b7202 */ /* 0x000fce0000000f00 */
.L_x_17651:
[----:B------:R-:W-:Y:S05]  /*1d20*/  BSYNC.RECONVERGENT B2 ;  /* 0x0000000000027941 */ /* 0x000fea0003800200 */
.L_x_17650:
        /* <DEDUP_REMOVED lines=12> */
[----:B0-----:R-:W-:Y:S05]  /*1df0*/  CALL.REL.NOINC `($__internal_351_$__cuda_sm3x_div_rn_noftz_f32_slowpath) ;  /* 0x0000003800387944 */ /* 0x001fea0003c00000 */
[----:B------:R-:W-:-:S07]  /*1e00*/  MOV R14, R3 ;  /* 0x00000003000e7202 */ /* 0x000fce0000000f00 */
.L_x_17653:
[----:B------:R-:W-:Y:S05]  /*1e10*/  BSYNC.RECONVERGENT B2 ;  /* 0x0000000000027941 */ /* 0x000fea0003800200 */
.L_x_17652:
        /* <DEDUP_REMOVED lines=14> */
.L_x_17655:
[----:B------:R-:W-:Y:S05]  /*1f00*/  BSYNC.RECONVERGENT B2 ;  /* 0x0000000000027941 */ /* 0x000fea0003800200 */
.L_x_17654:
        /* <DEDUP_REMOVED lines=14> */
.L_x_17657:
[----:B------:R-:W-:Y:S05]  /*1ff0*/  BSYNC.RECONVERGENT B2 ;  /* 0x0000000000027941 */ /* 0x000fea0003800200 */
.L_x_17656:
        /* <DEDUP_REMOVED lines=14> */
.L_x_17659:
[----:B------:R-:W-:Y:S05]  /*20e0*/  BSYNC.RECONVERGENT B2 ;  /* 0x0000000000027941 */ /* 0x000fea0003800200 */
.L_x_17658:
        /* <DEDUP_REMOVED lines=14> */
.L_x_17661:
[----:B------:R-:W-:Y:S05]  /*21d0*/  BSYNC.RECONVERGENT B2 ;  /* 0x0000000000027941 */ /* 0x000fea0003800200 */
.L_x_17660:
        /* <DEDUP_REMOVED lines=14> */
.L_x_17663:
[----:B------:R-:W-:Y:S05]  /*22c0*/  BSYNC.RECONVERGENT B2 ;  /* 0x0000000000027941 */ /* 0x000fea0003800200 */
.L_x_17662:
        /* <DEDUP_REMOVED lines=14> */
.L_x_17665:
[----:B------:R-:W-:Y:S05]  /*23b0*/  BSYNC.RECONVERGENT B2 ;  /* 0x0000000000027941 */ /* 0x000fea0003800200 */
.L_x_17664:
        /* <DEDUP_REMOVED lines=14> */
.L_x_17667:
[----:B------:R-:W-:Y:S05]  /*24a0*/  BSYNC.RECONVERGENT B2 ;  /* 0x0000000000027941 */ /* 0x000fea0003800200 */
.L_x_17666:
        /* <DEDUP_REMOVED lines=14> */
.L_x_17669:
[----:B------:R-:W-:Y:S05]  /*2590*/  BSYNC.RECONVERGENT B2 ;  /* 0x0000000000027941 */ /* 0x000fea0003800200 */
.L_x_17668:
        /* <DEDUP_REMOVED lines=14> */
.L_x_17671:
[----:B------:R-:W-:Y:S05]  /*2680*/  BSYNC.RECONVERGENT B2 ;  /* 0x0000000000027941 */ /* 0x000fea0003800200 */
.L_x_17670:
        /* <DEDUP_REMOVED lines=14> */
.L_x_17673:
[----:B------:R-:W-:Y:S05]  /*2770*/  BSYNC.RECONVERGENT B2 ;  /* 0x0000000000027941 */ /* 0x000fea0003800200 */
.L_x_17672:
        /* <DEDUP_REMOVED lines=14> */
.L_x_17675:
[----:B------:R-:W-:Y:S05]  /*2860*/  BSYNC.RECONVERGENT B2 ;  /* 0x0000000000027941 */ /* 0x000fea0003800200 */
.L_x_17674:
        /* <DEDUP_REMOVED lines=14> */
.L_x_17677:
[----:B------:R-:W-:Y:S05]  /*2950*/  BSYNC.RECONVERGENT B2 ;  /* 0x0000000000027941 */ /* 0x000fea0003800200 */
.L_x_17676:
        /* <DEDUP_REMOVED lines=14> */
.L_x_17679:
[----:B------:R-:W-:Y:S05]  /*2a40*/  BSYNC.RECONVERGENT B2 ;  /* 0x0000000000027941 */ /* 0x000fea0003800200 */
.L_x_17678:
        /* <DEDUP_REMOVED lines=14> */
.L_x_17681:
[----:B------:R-:W-:Y:S05]  /*2b30*/  BSYNC.RECONVERGENT B2 ;  /* 0x0000000000027941 */ /* 0x000fea0003800200 */
.L_x_17680:
        /* <DEDUP_REMOVED lines=14> */
.L_x_17683:
[----:B------:R-:W-:Y:S05]  /*2c20*/  BSYNC.RECONVERGENT B2 ;  /* 0x0000000000027941 */ /* 0x000fea0003800200 */
.L_x_17682:
        /* <DEDUP_REMOVED lines=14> */
.L_x_17685:
[----:B------:R-:W-:Y:S05]  /*2d10*/  BSYNC.RECONVERGENT B2 ;  /* 0x0000000000027941 */ /* 0x000fea0003800200 */
.L_x_17684:
        /* <DEDUP_REMOVED lines=14> */
.L_x_17687:
[----:B------:R-:W-:Y:S05]  /*2e00*/  BSYNC.RECONVERGENT B2 ;  /* 0x0000000000027941 */ /* 0x000fea0003800200 */
.L_x_17686:
        /* <DEDUP_REMOVED lines=14> */
.L_x_17689:
[----:B------:R-:W-:Y:S05]  /*2ef0*/  BSYNC.RECONVERGENT B2 ;  /* 0x0000000000027941 */ /* 0x000fea0003800200 */
.L_x_17688:
        /* <DEDUP_REMOVED lines=14> */
.L_x_17691:
[----:B------:R-:W-:Y:S05]  /*2fe0*/  BSYNC.RECONVERGENT B2 ;  /* 0x0000000000027941 */ /* 0x000fea0003800200 */
.L_x_17690:
        /* <DEDUP_REMOVED lines=14> */
.L_x_17693:
[----:B------:R-:W-:Y:S05]  /*30d0*/  BSYNC.RECONVERGENT B2 ;  /* 0x0000000000027941 */ /* 0x000fea0003800200 */
.L_x_17692:
        /* <DEDUP_REMOVED lines=14> */
.L_x_17695:
[----:B------:R-:W-:Y:S05]  /*31c0*/  BSYNC.RECONVERGENT B2 ;  /* 0x0000000000027941 */ /* 0x000fea0003800200 */
.L_x_17694:
        /* <DEDUP_REMOVED lines=14> */
.L_x_17697:
[----:B------:R-:W-:Y:S05]  /*32b0*/  BSYNC.RECONVERGENT B2 ;  /* 0x0000000000027941 */ /* 0x000fea0003800200 */
.L_x_17696:
        /* <DEDUP_REMOVED lines=14> */
.L_x_17699:
[----:B------:R-:W-:Y:S05]  /*33a0*/  BSYNC.RECONVERGENT B2 ;  /* 0x0000000000027941 */ /* 0x000fea0003800200 */
.L_x_17698:
        /* <DEDUP_REMOVED lines=14> */
.L_x_17701:
[----:B------:R-:W-:Y:S05]  /*3490*/  BSYNC.RECONVERGENT B2 ;  /* 0x0000000000027941 */ /* 0x000fea0003800200 */
.L_x_17700:
        /* <DEDUP_REMOVED lines=14> */
.L_x_17703:
[----:B------:R-:W-:Y:S05]  /*3580*/  BSYNC.RECONVERGENT B2 ;  /* 0x0000000000027941 */ /* 0x000fea0003800200 */
.L_x_17702:
        /* <DEDUP_REMOVED lines=14> */
.L_x_17705:
[----:B------:R-:W-:Y:S05]  /*3670*/  BSYNC.RECONVERGENT B2 ;  /* 0x0000000000027941 */ /* 0x000fea0003800200 */
.L_x_17704:
        /* <DEDUP_REMOVED lines=14> */
.L_x_17707:
[----:B------:R-:W-:Y:S05]  /*3760*/  BSYNC.RECONVERGENT B2 ;  /* 0x0000000000027941 */ /* 0x000fea0003800200 */
.L_x_17706:
        /* <DEDUP_REMOVED lines=14> */
.L_x_17709:
[----:B------:R-:W-:Y:S05]  /*3850*/  BSYNC.RECONVERGENT B2 ;  /* 0x0000000000027941 */ /* 0x000fea0003800200 */
.L_x_17708:
        /* <DEDUP_REMOVED lines=14> */
.L_x_17711:
[----:B------:R-:W-:Y:S05]  /*3940*/  BSYNC.RECONVERGENT B2 ;  /* 0x0000000000027941 */ /* 0x000fea0003800200 */
.L_x_17710:
        /* <DEDUP_REMOVED lines=13> */
.L_x_17713:
[----:B------:R-:W-:Y:S05]  /*3a20*/  BSYNC.RECONVERGENT B2 ;  /* 0x0000000000027941 */ /* 0x000fea0003800200 */
.L_x_17712:
        /* <DEDUP_REMOVED lines=17> */
[C---:B------:R-:W-:Y:S01]  /*3b40*/  R2UR UR12, R38.reuse ;  /* 0x00000000260c72ca */ /* 0x040fe200000e0000 */
[----:B------:R3:W-:Y:S01]  /*3b50*/  STG.E desc[UR4][R12.64], R11 ;  /* 0x0000000b0c007986 */ /* 0x0007e2000c101904 */
[----:B------:R-:W-:Y:S02]  /*3b60*/  LEA.HI.X.SX32 R44, R47, R44, 0x1, P0 ;  /* 0x0000002c2f2c7211 */ /* 0x000fe400000f0eff */
[----:B------:R-:W-:Y:S01]  /*3b70*/  ISETP.GE.U32.AND P0, PT, R45, UR44, PT ;  /* 0x0000002c2d007c0c */ /* 0x000fe2000bf06070 */
[----:B------:R3:W-:Y:S01]  /*3b80*/  STG.E desc[UR6][R12.64+0x80], R14 ;  /* 0x0000800e0c007986 */ /* 0x0007e2000c101906 */
[C---:B------:R-:W-:Y:S02]  /*3b90*/  R2UR UR13, R39.reuse ;  /* 0x00000000270d72ca */ /* 0x040fe400000e0000 */
[----:B------:R-:W-:Y:S01]  /*3ba0*/  R2UR UR14, R38 ;  /* 0x00000000260e72ca */ /* 0x000fe200000e0000 */
[----:B------:R3:W-:Y:S01]  /*3bb0*/  STG.E desc[UR8][R12.64+0x100], R0 ;  /* 0x000100000c007986 */ /* 0x0007e2000c101908 */
[----:B------:R-:W-:-:S02]  /*3bc0*/  R2UR UR15, R39 ;  /* 0x00000000270f72ca */ /* 0x000fc400000e0000 */
[C---:B------:R-:W-:Y:S01]  /*3bd0*/  R2UR UR16, R38.reuse ;  /* 0x00000000261072ca */ /* 0x040fe200000e0000 */
[----:B------:R3:W-:Y:S01]  /*3be0*/  STG.E desc[UR10][R12.64+0x180], R2 ;  /* 0x000180020c007986 */ /* 0x0007e2000c10190a */
[C---:B------:R-:W-:Y:S02]  /*3bf0*/  R2UR UR17, R39.reuse ;  /* 0x00000000271172ca */ /* 0x040fe400000e0000 */
[C---:B------:R-:W-:Y:S01]  /*3c00*/  R2UR UR18, R38.reuse ;  /* 0x00000000261272ca */ /* 0x040fe200000e0000 */
        /* <DEDUP_REMOVED lines=14> */
[----:B------:R-:W-:Y:S01]  /*3cf0*/  R2UR UR28, R38 ;  /* 0x00000000261c72ca */ /* 0x000fe200000e0000 */
[----:B------:R3:W-:Y:S01]  /*3d00*/  STG.E desc[UR10][R12.64+0x480], R9 ;  /* 0x000480090c007986 */ /* 0x0007e2000c10190a */
[----:B------:R-:W-:Y:S02]  /*3d10*/  R2UR UR29, R39 ;  /* 0x00000000271d72ca */ /* 0x000fe400000e0000 */
[----:B------:R-:W-:Y:S01]  /*3d20*/  ISETP.GE.AND.EX P0, PT, R44, UR45, PT, P0 ;  /* 0x0000002d2c007c0c */ /* 0x000fe2000bf06300 */
[----:B------:R3:W-:Y:S04]  /*3d30*/  STG.E desc[UR12][R12.64+0x500], R10 ;  /* 0x0005000a0c007986 */ /* 0x0007e8000c10190c */
        /* <DEDUP_REMOVED lines=20> */
[----:B------:R3:W-:Y:S01]  /*3e80*/  STG.E desc[UR28][R12.64+0xf80], R3 ;  /* 0x000f80030c007986 */ /* 0x0007e2000c10191c */
[----:B------:R-:W-:Y:S05]  /*3e90*/  @!P0 BRA `(.L_x_17714) ;  /* 0xffffffc000ec8947 */ /* 0x000fea000383ffff */
[----:B------:R-:W-:Y:S05]  /*3ea0*/  EXIT ;  /* 0x000000000000794d */ /* 0x000fea0003800000 */
.L_x_17649:
[----:B------:R-:W-:Y:S01]  /*3eb0*/  BSSY B0, `(.L_x_17715) ;  /* 0x0000007000007945 */ /* 0x000fe20003800000 */
[----:B------:R-:W-:Y:S02]  /*3ec0*/  MOV R12, 0x10 ;  /* 0x00000010000c7802 */ /* 0x000fe40000000f00 */
[----:B------:R-:W-:Y:S02]  /*3ed0*/  MOV R11, 0x1f ;  /* 0x0000001f000b7802 */ /* 0x000fe40000000f00 */
[----:B------:R-:W-:-:S07]  /*3ee0*/  MOV R15, 0xffffffff ;  /* 0xffffffff000f7802 */ /* 0x000fce0000000f00 */
[----:B0-----:R-:W-:Y:S05]  /*3ef0*/  WARPSYNC.COLLECTIVE R15, `(.L_x_17716) ;  /* 0x000000000f087348 */ /* 0x001fea0003c00000 */
[----:B------:R1:W2:Y:S02]  /*3f00*/  SHFL.BFLY P6, R14, R13, R12, R11 ;  /* 0x0c00000c0d0e7389 */ /* 0x0002a400000c000b */
[----:B012---:R-:W-:Y:S05]  /*3f10*/  ENDCOLLECTIVE ;  /* 0x000000000000791b */ /* 0x007fea0003800000 */
.L_x_17716:
[----:B------:R-:W-:Y:S05]  /*3f20*/  BSYNC B0 ;  /* 0x0000000000007941 */ /* 0x000fea0003800000 */
.L_x_17715:
        /* <DEDUP_REMOVED lines=9> */
.L_x_17717:
[----:B------:R-:W-:Y:S01]  /*3fc0*/  HFMA2 R12, -RZ, RZ, 0, 2.384185791015625e-07 ;  /* 0x00000004ff0c7431 */ /* 0x000fe200000001ff */
[----:B------:R-:W-:-:S04]  /*3fd0*/  FMNMX R0, R13, R14, !PT ;  /* 0x0000000e0d007209 */ /* 0x000fc80007800000 */
[----:B------:R-:W-:-:S07]  /*3fe0*/  MOV R13, R0 ;  /* 0x00000000000d7202 */ /* 0x000fce0000000f00 */
[----:B------:R-:W-:Y:S05]  /*3ff0*/  WARPSYNC.COLLECTIVE R15, `(.L_x_17718) ;  /* 0x000000000f087348 */ /* 0x000fea0003c00000 */
[----:B------:R0:W1:Y:S02]  /*4000*/  SHFL.BFLY P6, R14, R13, R12, R11 ;  /* 0x0c00000c0d0e7389 */ /* 0x00006400000c000b */
[----:B01----:R-:W-:Y:S05]  /*4010*/  ENDCOLLECTIVE ;  /* 0x000000000000791b */ /* 0x003fea0003800000 */
.L_x_17718:
[----:B------:R-:W-:Y:S01]  /*4020*/  HFMA2 R12, -RZ, RZ, 0, 1.1920928955078125e-07 ;  /* 0x00000002ff0c7431 */ /* 0x000fe200000001ff */
[----:B------:R-:W-:-:S04]  /*4030*/  FMNMX R2, R0, R14, !PT ;  /* 0x0000000e00027209 */ /* 0x000fc80007800000 */
[----:B------:R-:W-:-:S07]  /*4040*/  MOV R13, R2 ;  /* 0x00000002000d7202 */ /* 0x000fce0000000f00 */
[----:B------:R-:W-:Y:S05]  /*4050*/  WARPSYNC.COLLECTIVE R15, `(.L_x_17719) ;  /* 0x000000000f087348 */ /* 0x000fea0003c00000 */
[----:B------:R0:W1:Y:S02]  /*4060*/  SHFL.BFLY P6, R14, R13, R12, R11 ;  /* 0x0c00000c0d0e7389 */ /* 0x00006400000c000b */
[----:B01----:R-:W-:Y:S05]  /*4070*/  ENDCOLLECTIVE ;  /* 0x000000000000791b */ /* 0x003fea0003800000 */
.L_x_17719:
[----:B------:R-:W-:Y:S01]  /*4080*/  HFMA2 R12, -RZ, RZ, 0, 5.9604644775390625e-08 ;  /* 0x00000001ff0c7431 */ /* 0x000fe200000001ff */
[----:B------:R-:W-:-:S04]  /*4090*/  FMNMX R3, R2, R14, !PT ;  /* 0x0000000e02037209 */ /* 0x000fc80007800000 */
[----:B------:R-:W-:-:S07]  /*40a0*/  MOV R13, R3 ;  /* 0x00000003000d7202 */ /* 0x000fce0000000f00 */
[----:B------:R-:W-:Y:S05]  /*40b0*/  WARPSYNC.COLLECTIVE R15, `(.L_x_17720) ;  /* 0x000000000f087348 */ /* 0x000fea0003c00000 */
[----:B------:R0:W1:Y:S02]  /*40c0*/  SHFL.BFLY P6, R14, R13, R12, R11 ;  /* 0x0c00000c0d0e7389 */ /* 0x00006400000c000b */
[----:B01----:R-:W-:Y:S05]  /*40d0*/  ENDCOLLECTIVE ;  /* 0x000000000000791b */ /* 0x003fea0003800000 */
.L_x_17720:
        /* <DEDUP_REMOVED lines=113> */
[----:B-1----:R-:W-:Y:S02]  /*47f0*/  FMUL R9, R9, R16 ;  /* 0x0000001009097220 */ /* 0x002fe40000400000 */
        /* <DEDUP_REMOVED lines=213> */
.L_x_17721:
[----:B------:R-:W-:Y:S02]  /*5550*/  HFMA2 R12, -RZ, RZ, 0, 4.76837158203125e-07 ;  /* 0x00000008ff0c7431 */ /* 0x000fe400000001ff */
[----:B------:R-:W-:-:S05]  /*5560*/  FADD R40, R13, R14 ;  /* 0x0000000e0d287221 */ /* 0x000fca0000000000 */
[----:B------:R-:W-:-:S07]  /*5570*/  MOV R13, R40 ;  /* 0x00000028000d7202 */ /* 0x000fce0000000f00 */
[----:B------:R-:W-:Y:S05]  /*5580*/  WARPSYNC.COLLECTIVE R15, `(.L_x_17722) ;  /* 0x000000000f087348 */ /* 0x000fea0003c00000 */
[----:B------:R0:W1:Y:S02]  /*5590*/  SHFL.BFLY P6, R14, R13, R12, R11 ;  /* 0x0c00000c0d0e7389 */ /* 0x00006400000c000b */
[----:B01----:R-:W-:Y:S05]  /*55a0*/  ENDCOLLECTIVE ;  /* 0x000000000000791b */ /* 0x003fea0003800000 */
.L_x_17722:
[----:B------:R-:W-:Y:S02]  /*55b0*/  HFMA2 R12, -RZ, RZ, 0, 2.384185791015625e-07 ;  /* 0x00000004ff0c7431 */ /* 0x000fe400000001ff */
[----:B------:R-:W-:-:S05]  /*55c0*/  FADD R41, R40, R14 ;  /* 0x0000000e28297221 */ /* 0x000fca0000000000 */
[----:B------:R-:W-:-:S07]  /*55d0*/  MOV R13, R41 ;  /* 0x00000029000d7202 */ /* 0x000fce0000000f00 */
[----:B------:R-:W-:Y:S05]  /*55e0*/  WARPSYNC.COLLECTIVE R15, `(.L_x_17723) ;  /* 0x000000000f087348 */ /* 0x000fea0003c00000 */
[----:B------:R0:W1:Y:S02]  /*55f0*/  SHFL.BFLY P6, R14, R13, R12, R11 ;  /* 0x0c00000c0d0e7389 */ /* 0x00006400000c000b */
[----:B01----:R-:W-:Y:S05]  /*5600*/  ENDCOLLECTIVE ;  /* 0x000000000000791b */ /* 0x003fea0003800000 */
.L_x_17723:
[----:B------:R-:W-:Y:S02]  /*5610*/  HFMA2 R12, -RZ, RZ, 0, 1.1920928955078125e-07 ;  /* 0x00000002ff0c7431 */ /* 0x000fe400000001ff */
[----:B------:R-:W-:-:S05]  /*5620*/  FADD R42, R41, R14 ;  /* 0x0000000e292a7221 */ /* 0x000fca0000000000 */
[----:B------:R-:W-:-:S07]  /*5630*/  MOV R13, R42 ;  /* 0x0000002a000d7202 */ /* 0x000fce0000000f00 */
[----:B------:R-:W-:Y:S05]  /*5640*/  WARPSYNC.COLLECTIVE R15, `(.L_x_17724) ;  /* 0x000000000f087348 */ /* 0x000fea0003c00000 */
[----:B------:R0:W1:Y:S02]  /*5650*/  SHFL.BFLY P6, R14, R13, R12, R11 ;  /* 0x0c00000c0d0e7389 */ /* 0x00006400000c000b */
[----:B01----:R-:W-:Y:S05]  /*5660*/  ENDCOLLECTIVE ;  /* 0x000000000000791b */ /* 0x003fea0003800000 */
.L_x_17724:
[----:B------:R-:W-:Y:S02]  /*5670*/  HFMA2 R12, -RZ, RZ, 0, 5.9604644775390625e-08 ;  /* 0x00000001ff0c7431 */ /* 0x000fe400000001ff */
[----:B------:R-:W-:-:S05]  /*5680*/  FADD R43, R42, R14 ;  /* 0x0000000e2a2b7221 */ /* 0x000fca0000000000 */
[----:B------:R-:W-:-:S07]  /*5690*/  MOV R13, R43 ;  /* 0x0000002b000d7202 */ /* 0x000fce0000000f00 */
[----:B------:R-:W-:Y:S05]  /*56a0*/  WARPSYNC.COLLECTIVE R15, `(.L_x_17725) ;  /* 0x000000000f087348 */ /* 0x000fea0003c00000 */
[----:B------:R0:W1:Y:S02]  /*56b0*/  SHFL.BFLY P6, R14, R13, R12, R11 ;  /* 0x0c00000c0d0e7389 */ /* 0x00006400000c000b */
[----:B01----:R-:W-:Y:S05]  /*56c0*/  ENDCOLLECTIVE ;  /* 0x000000000000791b */ /* 0x003fea0003800000 */
.L_x_17725:
[----:B------:R-:W-:Y:S05]  /*56d0*/  BRA `(.L_x_17726) ;  /* 0xffffffc400587947 */ /* 0x000fea000383ffff */
        .weak           $__internal_351_$__cuda_sm3x_div_rn_noftz_f32_slowpath
        .type           $__internal_351_$__cuda_sm3x_div_rn_noftz_f32_slowpath,@function
        .size           $__internal_351_$__cuda_sm3x_div_rn_noftz_f32_slowpath,(.L_x_25803 - $__internal_351_$__cuda_sm3x_div_rn_noftz_f32_slowpath)
$__internal_351_$__cuda_sm3x_div_rn_noftz_f32_slowpath:
        /* <DEDUP_REMOVED lines=34> */
.L_x_17728:
        /* <DEDUP_REMOVED lines=35> */
[C---:B------:R-:W-:Y:S02]  /*5b30*/  ISETP.NE.AND P1, PT, R48.reuse, RZ, PT ;  /* 0x000000ff3000720c */ /* 0x040fe40003f25270 */
        /* <DEDUP_REMOVED lines=15> */
.L_x_17735:
[----:B------:R-:W-:-:S04]  /*5c30*/  LOP3.LUT R3, R3, 0x80000000, RZ, 0xc0, !PT ;  /* 0x8000000003037812 */ /* 0x000fc800078ec0ff */
[----:B------:R-:W-:Y:S01]  /*5c40*/  LOP3.LUT R3, R3, 0x7f800000, RZ, 0xfc, !PT ;  /* 0x7f80000003037812 */ /* 0x000fe200078efcff */
[----:B------:R-:W-:Y:S06]  /*5c50*/  BRA `(.L_x_17736) ;  /* 0x0000000000047947 */ /* 0x000fec0003800000 */
.L_x_17734:
[----:B------:R-:W-:-:S07]  /*5c60*/  LEA R3, R42, R3, 0x17 ;  /* 0x000000032a037211 */ /* 0x000fce00078eb8ff */
.L_x_17736:
[----:B------:R-:W-:Y:S05]  /*5c70*/  BSYNC.RECONVERGENT B1 ;  /* 0x0000000000017941 */ /* 0x000fea0003800200 */
.L_x_17733:
[----:B------:R-:W-:Y:S05]  /*5c80*/  BRA `(.L_x_17737) ;  /* 0x0000000000207947 */ /* 0x000fea0003800000 */
.L_x_17732:
[----:B------:R-:W-:-:S04]  /*5c90*/  LOP3.LUT R3, R12, 0x80000000, R3, 0x48, !PT ;  /* 0x800000000c037812 */ /* 0x000fc800078e4803 */
[----:B------:R-:W-:Y:S01]  /*5ca0*/  LOP3.LUT R3, R3, 0x7f800000, RZ, 0xfc, !PT ;  /* 0x7f80000003037812 */ /* 0x000fe200078efcff */
[----:B------:R-:W-:Y:S06]  /*5cb0*/  BRA `(.L_x_17737) ;  /* 0x0000000000147947 */ /* 0x000fec0003800000 */
.L_x_17731:
[----:B------:R-:W-:Y:S01]  /*5cc0*/  LOP3.LUT R3, R12, 0x80000000, R3, 0x48, !PT ;  /* 0x800000000c037812 */ /* 0x000fe200078e4803 */
[----:B------:R-:W-:Y:S06]  /*5cd0*/  BRA `(.L_x_17737) ;  /* 0x00000000000c7947 */ /* 0x000fec0003800000 */
.L_x_17730:
[----:B------:R-:W0:Y:S01]  /*5ce0*/  MUFU.RSQ R3, -QNAN ;  /* 0xffc0000000037908 */ /* 0x000e220000001400 */
[----:B------:R-:W-:Y:S05]  /*5cf0*/  BRA `(.L_x_17737) ;  /* 0x0000000000047947 */ /* 0x000fea0003800000 */
.L_x_17729:
[----:B------:R-:W-:-:S07]  /*5d00*/  FADD.FTZ R3, R3, R12 ;  /* 0x0000000c03037221 */ /* 0x000fce0000010000 */
.L_x_17737:
[----:B------:R-:W-:Y:S05]  /*5d10*/  BSYNC.RECONVERGENT B0 ;  /* 0x0000000000007941 */ /* 0x000fea0003800200 */
.L_x_17727:
[----:B------:R-:W-:Y:S01]  /*5d20*/  HFMA2 R13, -RZ, RZ, 0, 0 ;  /* 0x00000000ff0d7431 */ /* 0x000fe200000001ff */
[----:B------:R-:W-:-:S04]  /*5d30*/  MOV R12, R40 ;  /* 0x00000028000c7202 */ /* 0x000fc80000000f00 */
[----:B0-----:R-:W-:Y:S05]  /*5d40*/  RET.REL.NODEC R12 `(_Z15SoftmaxWarpImplI10DirectLoadIffE11DirectStoreIffEfLi1ELi32ELi32ELi1ELb0EL9Algorithm0EEvT_T0_ll) ;  /* 0xffffffa00cac7950 */ /* 0x001fea0003c3ffff */
.L_x_17738:
        /* <DEDUP_REMOVED lines=11> */
.L_x_25803:


//--------------------- .text._Z15SoftmaxWarpImplI10DirectLoadIffE11DirectStoreIffEfLi1ELi31ELi32ELi1ELb1EL9Algorithm0EEvT_T0_ll --------------------------
	.section	.text._Z15SoftmaxWarpImplI10DirectLoadIffE11DirectStoreIffEfLi1ELi31ELi32ELi1ELb1EL9Algorithm0EEvT_T0_ll,"ax",@progbits
	.align	128
        .global         _Z15SoftmaxWarpImplI10DirectLoadIffE11DirectStoreIffEfLi1ELi31ELi32ELi1ELb1EL9Algorithm0EEvT_T0_ll
        .type           _Z15SoftmaxWarpImplI10DirectLoadIffE11DirectStoreIffEfLi1ELi31ELi32ELi1ELb1EL9Algorithm0EEvT_T0_ll,@function
        .size           _Z15SoftmaxWarpImplI10DirectLoadIffE11DirectStoreIffEfLi1ELi31ELi32ELi1ELb1EL9Algorithm0EEvT_T0_ll,(.L_x_25804 - _Z15SoftmaxWarpImplI10DirectLoadIffE11DirectStoreIffEfLi1ELi31ELi32ELi1ELb1EL9Algorithm0EEvT_T0_ll)
        .other          _Z15SoftmaxWarpImplI10DirectLoadIffE11DirectStoreIffEfLi1ELi31ELi32ELi1ELb1EL9Algorithm0EEvT_T0_ll,@"STO_CUDA_ENTRY STV_DEFAULT"
_Z15SoftmaxWarpImplI10DirectLoadIffE11DirectStoreIffEfLi1ELi31ELi32ELi1ELb1EL9Algorithm0EEvT_T0_ll:
.text._Z15SoftmaxWarpImplI10DirectLoadIffE11DirectStoreIffEfLi1ELi31ELi32ELi1ELb1EL9Algorithm0EEvT_T0_ll:
        /* <DEDUP_REMOVED lines=25> */
.L_x_17739:
        /* <DEDUP_REMOVED lines=37> */
.L_x_17804:
[----:B------:R-:W-:Y:S01]  /*03e0*/  ISETP.GE.U32.AND P0, PT, R44, UR44, PT ;  /* 0x0000002c2c007c0c */ /* 0x000fe2000bf06070 */
[----:B0-----:R-:W-:Y:S01]  /*03f0*/  IMAD R0, R45, UR42, RZ ;  /* 0x0000002a2d007c24 */ /* 0x001fe2000f8e02ff */
[----:B------:R-:W-:Y:S01]  /*0400*/  ISETP.GE.U32.AND P2, PT, R3, UR44, PT ;  /* 0x0000002c03007c0c */ /* 0x000fe2000bf46070 */
[----:B------:R-:W-:Y:S01]  /*0410*/  HFMA2 R3, -RZ, RZ, 0, 0 ;  /* 0x00000000ff037431 */ /* 0x000fe200000001ff */
[----:B------:R-:W-:Y:S02]  /*0420*/  ISETP.GE.U32.AND P3, PT, R2, UR44, PT ;  /* 0x0000002c02007c0c */ /* 0x000fe4000bf66070 */
[----:B------:R-:W-:Y:S02]  /*0430*/  ISETP.GE.AND.EX P0, PT, RZ, UR45, PT, P0 ;  /* 0x0000002dff007c0c */ /* 0x000fe4000bf06300 */
[----:B------:R-:W-:Y:S02]  /*0440*/  MOV R2, R44 ;  /* 0x0000002c00027202 */ /* 0x000fe40000000f00 */
[----:B------:R-:W-:-:S02]  /*0450*/  ISETP.GE.AND.EX P3, PT, RZ, UR45, PT, P3 ;  /* 0x0000002dff007c0c */ /* 0x000fc4000bf66330 */
[----:B------:R-:W-:Y:S01]  /*0460*/  ISETP.GE.U32.AND P1, PT, R46, UR44, PT ;  /* 0x0000002c2e007c0c */ /* 0x000fe2000bf26070 */
[C---:B------:R-:W-:Y:S01]  /*0470*/  IMAD.WIDE.U32 R4, R41.reuse, UR42, R2 ;  /* 0x0000002a29047c25 */ /* 0x040fe2000f8e0002 */
[----:B------:R-:W-:Y:S02]  /*0480*/  ISETP.GE.AND.EX P2, PT, RZ, UR45, PT, P2 ;  /* 0x0000002dff007c0c */ /* 0x000fe4000bf46320 */
[----:B------:R-:W-:Y:S01]  /*0490*/  ISETP.GE.AND.EX P1, PT, RZ, UR45, PT, P1 ;  /* 0x0000002dff007c0c */ /* 0x000fe2000bf26310 */
[----:B------:R-:W-:Y:S01]  /*04a0*/  IMAD R3, R41, UR43, R0 ;  /* 0x0000002b29037c24 */ /* 0x000fe2000f8e0200 */
[----:B------:R-:W-:Y:S02]  /*04b0*/  ISETP.GE.U32.AND P4, PT, R48, UR44, PT ;  /* 0x0000002c30007c0c */ /* 0x000fe4000bf86070 */
[----:B------:R-:W-:Y:S02]  /*04c0*/  @!P0 R2UR UR4, R42 ;  /* 0x000000002a0482ca */ /* 0x000fe400000e0000 */
        /* <DEDUP_REMOVED lines=9> */
[----:B------:R-:W-:Y:S02]  /*0560*/  MOV R4, 0xff800000 ;  /* 0xff80000000047802 */ /* 0x000fe40000000f00 */
[----:B------:R-:W-:Y:S02]  /*0570*/  ISETP.GE.AND.EX P6, PT, RZ, UR45, PT, P6 ;  /* 0x0000002dff007c0c */ /* 0x000fe4000bfc6360 */
[----:B------:R-:W-:Y:S02]  /*0580*/  @!P2 R2UR UR8, R42 ;  /* 0x000000002a08a2ca */ /* 0x000fe400000e0000 */
[----:B------:R-:W-:Y:S01]  /*0590*/  @!P2 R2UR UR9, R43 ;  /* 0x000000002b09a2ca */ /* 0x000fe200000e0000 */
[----:B------:R-:W2:Y:S01]  /*05a0*/  @!P0 LDG.E R4, desc[UR4][R2.64] ;  /* 0x0000000402048981 */ /* 0x000ea2000c1e1900 */
[----:B------:R-:W-:-:S02]  /*05b0*/  MOV R6, 0xff800000 ;  /* 0xff80000000067802 */ /* 0x000fc40000000f00 */
[----:B------:R-:W-:Y:S02]  /*05c0*/  ISETP.GE.AND.EX P5, PT, RZ, UR45, PT, P5 ;  /* 0x0000002dff007c0c */ /* 0x000fe4000bfa6350 */
[C---:B------:R-:W-:Y:S02]  /*05d0*/  @!P1 R2UR UR10, R42.reuse ;  /* 0x000000002a0a92ca */ /* 0x040fe400000e0000 */
[C---:B------:R-:W-:Y:S01]  /*05e0*/  @!P1 R2UR UR11, R43.reuse ;  /* 0x000000002b0b92ca */ /* 0x040fe200000e0000 */
[----:B------:R-:W3:Y:S01]  /*05f0*/  @!P3 LDG.E R6, desc[UR6][R2.64+0x80] ;  /* 0x000080060206b981 */ /* 0x000ee2000c1e1900 */
[----:B------:R-:W-:Y:S02]  /*0600*/  MOV R30, 0xff800000 ;  /* 0xff800000001e7802 */ /* 0x000fe40000000f00 */
[----:B------:R-:W-:Y:S02]  /*0610*/  @!P4 R2UR UR4, R42 ;  /* 0x000000002a04c2ca */ /* 0x000fe400000e0000 */
[----:B------:R-:W-:-:S02]  /*0620*/  @!P4 R2UR UR5, R43 ;  /* 0x000000002b05c2ca */ /* 0x000fc400000e0000 */
[----:B------:R-:W-:Y:S01]  /*0630*/  MOV R32, 0xff800000 ;  /* 0xff80000000207802 */ /* 0x000fe20000000f00 */
[----:B------:R-:W4:Y:S01]  /*0640*/  @!P2 LDG.E R30, desc[UR8][R2.64+0x100] ;  /* 0x00010008021ea981 */ /* 0x000f22000c1e1900 */
[C---:B------:R-:W-:Y:S02]  /*0650*/  @!P6 R2UR UR6, R42.reuse ;  /* 0x000000002a06e2ca */ /* 0x040fe400000e0000 */
[C---:B------:R-:W-:Y:S02]  /*0660*/  @!P6 R2UR UR7, R43.reuse ;  /* 0x000000002b07e2ca */ /* 0x040fe400000e0000 */
[----:B------:R-:W-:Y:S01]  /*0670*/  MOV R34, 0xff800000 ;  /* 0xff80000000227802 */ /* 0x000fe20000000f00 */
[----:B------:R-:W5:Y:S01]  /*0680*/  @!P1 LDG.E R32, desc[UR10][R2.64+0x180] ;  /* 0x0001800a02209981 */ /* 0x000f62000c1e1900 */
[----:B------:R-:W-:Y:S02]  /*0690*/  @!P5 R2UR UR8, R42 ;  /* 0x000000002a08d2ca */ /* 0x000fe400000e0000 */
[----:B------:R-:W-:-:S02]  /*06a0*/  @!P5 R2UR UR9, R43 ;  /* 0x000000002b09d2ca */ /* 0x000fc400000e0000 */
[----:B------:R-:W-:Y:S01]  /*06b0*/  MOV R36, 0xff800000 ;  /* 0xff80000000247802 */ /* 0x000fe20000000f00 */
[----:B------:R-:W5:Y:S01]  /*06c0*/  @!P4 LDG.E R34, desc[UR4][R2.64+0x200] ;  /* 0x000200040222c981 */ /* 0x000f62000c1e1900 */
[----:B------:R-:W-:-:S04]  /*06d0*/  MOV R38, 0xff800000 ;  /* 0xff80000000267802 */ /* 0x000fc80000000f00 */
[----:B------:R-:W5:Y:S05]  /*06e0*/  @!P6 LDG.E R36, desc[UR6][R2.64+0x280] ;  /* 0x000280060224e981 */ /* 0x000f6a000c1e1900 */
[----:B------:R-:W5:Y:S01]  /*06f0*/  @!P5 LDG.E R38, desc[UR8][R2.64+0x300] ;  /* 0x000300080226d981 */ /* 0x000f62000c1e1900 */
[----:B------:R-:W-:Y:S02]  /*0700*/  MOV R13, 0xff800000 ;  /* 0xff800000000d7802 */ /* 0x000fe40000000f00 */
[----:B------:R-:W-:Y:S02]  /*0710*/  MOV R40, 0xff800000 ;  /* 0xff80000000287802 */ /* 0x000fe40000000f00 */
[----:B------:R-:W-:-:S02]  /*0720*/  MOV R68, 0xff800000 ;  /* 0xff80000000447802 */ /* 0x000fc40000000f00 */
[----:B------:R-:W-:Y:S02]  /*0730*/  MOV R70, 0xff800000 ;  /* 0xff80000000467802 */ /* 0x000fe40000000f00 */
[----:B------:R-:W-:Y:S02]  /*0740*/  MOV R72, 0xff800000 ;  /* 0xff80000000487802 */ /* 0x000fe40000000f00 */
[----:B------:R-:W-:Y:S02]  /*0750*/  MOV R74, 0xff800000 ;  /* 0xff800000004a7802 */ /* 0x000fe40000000f00 */
[----:B------:R-:W-:Y:S02]  /*0760*/  MOV R76, 0xff800000 ;  /* 0xff800000004c7802 */ /* 0x000fe40000000f00 */
[----:B--2---:R-:W-:-:S04]  /*0770*/  @!P0 FMNMX R13, R4, -INF , !PT ;  /* 0xff800000040d8809 */ /* 0x004fc80007800000 */
[----:B---3--:R-:W-:Y:S02]  /*0780*/  @!P3 FMNMX R13, R13, R6, !PT ;  /* 0x000000060d0db209 */ /* 0x008fe40007800000 */
[----:B------:R-:W-:-:S04]  /*0790*/  ISETP.GE.U32.AND P3, PT, R51, UR44, PT ;  /* 0x0000002c33007c0c */ /* 0x000fc8000bf66070 */
[----:B------:R-:W-:Y:S02]  /*07a0*/  ISETP.GE.AND.EX P3, PT, RZ, UR45, PT, P3 ;  /* 0x0000002dff007c0c */ /* 0x000fe4000bf66330 */
[----:B----4-:R-:W-:Y:S02]  /*07b0*/  @!P2 FMNMX R13, R13, R30, !PT ;  /* 0x0000001e0d0da209 */ /* 0x010fe40007800000 */
[----:B------:R-:W-:Y:S02]  /*07c0*/  ISETP.GE.U32.AND P2, PT, R8, UR44, PT ;  /* 0x0000002c08007c0c */ /* 0x000fe4000bf46070 */
        /* <DEDUP_REMOVED lines=17> */
[----:B------:R-:W2:Y:S01]  /*08e0*/  @!P3 LDG.E R40, desc[UR4][R2.64+0x380] ;  /* 0x000380040228b981 */ /* 0x000ea2000c1e1900 */
[C---:B------:R-:W-:Y:S02]  /*08f0*/  @!P1 R2UR UR8, R42.reuse ;  /* 0x000000002a0892ca */ /* 0x040fe400000e0000 */
[C---:B------:R-:W-:Y:S02]  /*0900*/  @!P1 R2UR UR9, R43.reuse ;  /* 0x000000002b0992ca */ /* 0x040fe400000e0000 */
[----:B------:R-:W-:Y:S02]  /*0910*/  @!P4 R2UR UR10, R42 ;  /* 0x000000002a0ac2ca */ /* 0x000fe400000e0000 */
[----:B------:R-:W-:-:S02]  /*0920*/  @!P4 R2UR UR11, R43 ;  /* 0x000000002b0bc2ca */ /* 0x000fc400000e0000 */
[C---:B------:R-:W-:Y:S01]  /*0930*/  @!P6 R2UR UR4, R42.reuse ;  /* 0x000000002a04e2ca */ /* 0x040fe200000e0000 */
[----:B------:R-:W3:Y:S01]  /*0940*/  @!P2 LDG.E R68, desc[UR6][R2.64+0x400] ;  /* 0x000400060244a981 */ /* 0x000ee2000c1e1900 */
[C---:B------:R-:W-:Y:S02]  /*0950*/  @!P6 R2UR UR5, R43.reuse ;  /* 0x000000002b05e2ca */ /* 0x040fe400000e0000 */
[----:B------:R-:W-:Y:S02]  /*0960*/  @!P5 R2UR UR6, R42 ;  /* 0x000000002a06d2ca */ /* 0x000fe400000e0000 */
[----:B------:R-:W-:Y:S01]  /*0970*/  @!P5 R2UR UR7, R43 ;  /* 0x000000002b07d2ca */ /* 0x000fe200000e0000 */
[----:B------:R-:W4:Y:S04]  /*0980*/  @!P1 LDG.E R70, desc[UR8][R2.64+0x480] ;  /* 0x0004800802469981 */ /* 0x000f28000c1e1900 */
[----:B------:R-:W5:Y:S04]  /*0990*/  @!P4 LDG.E R72, desc[UR10][R2.64+0x500] ;  /* 0x0005000a0248c981 */ /* 0x000f68000c1e1900 */
[----:B------:R-:W5:Y:S04]  /*09a0*/  @!P6 LDG.E R74, desc[UR4][R2.64+0x580] ;  /* 0x00058004024ae981 */ /* 0x000f68000c1e1900 */
[----:B------:R-:W5:Y:S01]  /*09b0*/  @!P5 LDG.E R76, desc[UR6][R2.64+0x600] ;  /* 0x00060006024cd981 */ /* 0x000f62000c1e1900 */
[----:B------:R-:W-:-:S02]  /*09c0*/  MOV R78, 0xff800000 ;  /* 0xff800000004e7802 */ /* 0x000fc40000000f00 */
[----:B------:R-:W-:Y:S02]  /*09d0*/  MOV R80, 0xff800000 ;  /* 0xff80000000507802 */ /* 0x000fe40000000f00 */
[----:B------:R-:W-:Y:S02]  /*09e0*/  MOV R82, 0xff800000 ;  /* 0xff80000000527802 */ /* 0x000fe40000000f00 */
[----:B------:R-:W-:Y:S02]  /*09f0*/  MOV R84, 0xff800000 ;  /* 0xff80000000547802 */ /* 0x000fe40000000f00 */
[----:B------:R-:W-:Y:S02]  /*0a00*/  MOV R86, 0xff800000 ;  /* 0xff80000000567802 */ /* 0x000fe40000000f00 */
[----:B------:R-:W-:Y:S02]  /*0a10*/  MOV R88, 0xff800000 ;  /* 0xff80000000587802 */ /* 0x000fe40000000f00 */
[----:B--2---:R-:W-:-:S02]  /*0a20*/  @!P3 FMNMX R13, R13, R40, !PT ;  /* 0x000000280d0db209 */ /* 0x004fc40007800000 */
[----:B------:R-:W-:-:S04]  /*0a30*/  ISETP.GE.U32.AND P3, PT, R54, UR44, PT ;  /* 0x0000002c36007c0c */ /* 0x000fc8000bf66070 */
[----:B------:R-:W-:Y:S02]  /*0a40*/  ISETP.GE.AND.EX P3, PT, RZ, UR45, PT, P3 ;  /* 0x0000002dff007c0c */ /* 0x000fe4000bf66330 */
[----:B---3--:R-:W-:Y:S02]  /*0a50*/  @!P2 FMNMX R13, R13, R68, !PT ;  /* 0x000000440d0da209 */ /* 0x008fe40007800000 */
[----:B------:R-:W-:Y:S02]  /*0a60*/  ISETP.GE.U32.AND P2, PT, R55, UR44, PT ;  /* 0x0000002c37007c0c */ /* 0x000fe4000bf46070 */
[----:B----4-:R-:W-:Y:S02]  /*0a70*/  @!P1 FMNMX R13, R13, R70, !PT ;  /* 0x000000460d0d9209 */ /* 0x010fe40007800000 */
[----:B------:R-:W-:Y:S02]  /*0a80*/  ISETP.GE.U32.AND P1, PT, R56, UR44, PT ;  /* 0x0000002c38007c0c */ /* 0x000fe4000bf26070 */
[----:B------:R-:W-:-:S02]  /*0a90*/  ISETP.GE.AND.EX P2, PT, RZ, UR45, PT, P2 ;  /* 0x0000002dff007c0c */ /* 0x000fc4000bf46320 */
[----:B-----5:R-:W-:Y:S02]  /*0aa0*/  @!P4 FMNMX R13, R13, R72, !PT ;  /* 0x000000480d0dc209 */ /* 0x020fe40007800000 */
        /* <DEDUP_REMOVED lines=27> */
[----:B------:R-:W-:-:S02]  /*0c60*/  IADD3 R0, PT, PT, R44, 0x2c0, RZ ;  /* 0x000002c02c007810 */ /* 0x000fc40007ffe0ff */
[----:B------:R-:W-:Y:S02]  /*0c70*/  IADD3 R5, PT, PT, R44, 0x2e0, RZ ;  /* 0x000002e02c057810 */ /* 0x000fe40007ffe0ff */
[----:B------:R-:W-:Y:S02]  /*0c80*/  MOV R90, 0xff800000 ;  /* 0xff800000005a7802 */ /* 0x000fe40000000f00 */
[----:B------:R-:W-:Y:S02]  /*0c90*/  MOV R92, 0xff800000 ;  /* 0xff800000005c7802 */ /* 0x000fe40000000f00 */
[----:B------:R-:W-:Y:S02]  /*0ca0*/  MOV R94, 0xff800000 ;  /* 0xff800000005e7802 */ /* 0x000fe40000000f00 */
[----:B------:R-:W-:Y:S02]  /*0cb0*/  MOV R96, 0xff800000 ;  /* 0xff80000000607802 */ /* 0x000fe40000000f00 */
[----:B------:R-:W-:-:S02]  /*0cc0*/  MOV R28, 0xff800000 ;  /* 0xff800000001c7802 */ /* 0x000fc40000000f00 */
[----:B------:R-:W-:Y:S02]  /*0cd0*/  MOV R26, 0xff800000 ;  /* 0xff800000001a7802 */ /* 0x000fe40000000f00 */
[----:B--2---:R-:W-:Y:S02]  /*0ce0*/  @!P3 FMNMX R13, R13, R78, !PT ;  /* 0x0000004e0d0db209 */ /* 0x004fe40007800000 */
        /* <DEDUP_REMOVED lines=12> */
[----:B------:R-:W-:-:S02]  /*0db0*/  IADD3 R0, PT, PT, R44, 0x300, RZ ;  /* 0x000003002c007810 */ /* 0x000fc40007ffe0ff */
        /* <DEDUP_REMOVED lines=9> */
[----:B------:R-:W2:Y:S01]  /*0e50*/  @!P3 LDG.E R90, desc[UR4][R2.64+0x980] ;  /* 0x00098004025ab981 */ /* 0x000ea2000c1e1900 */
        /* <DEDUP_REMOVED lines=35> */
[----:B------:R-:W-:Y:S02]  /*1090*/  @!P3 R2UR UR4, R42 ;  /* 0x000000002a04b2ca */ /* 0x000fe400000e0000 */
        /* <DEDUP_REMOVED lines=21> */
[----:B------:R-:W0:Y:S01]  /*11f0*/  S2R R44, SR_TID.X ;  /* 0x00000000002c7919 */ /* 0x000e220000002100 */
[----:B------:R-:W-:Y:S01]  /*1200*/  UMOV UR4, 0xffffffff ;  /* 0xffffffff00047882 */ /* 0x000fe20000000000 */
[----:B--2---:R-:W-:-:S04]  /*1210*/  @!P3 FMNMX R13, R13, R24, !PT ;  /* 0x000000180d0db209 */ /* 0x004fc80007800000 */
[----:B---3--:R-:W-:-:S04]  /*1220*/  @!P2 FMNMX R13, R13, R22, !PT ;  /* 0x000000160d0da209 */ /* 0x008fc80007800000 */
[----:B----4-:R-:W-:-:S04]  /*1230*/  @!P1 FMNMX R13, R13, R20, !PT ;  /* 0x000000140d0d9209 */ /* 0x010fc80007800000 */
[----:B-----5:R-:W-:-:S04]  /*1240*/  @!P4 FMNMX R13, R13, R18, !PT ;  /* 0x000000120d0dc209 */ /* 0x020fc80007800000 */
        /* <DEDUP_REMOVED lines=334> */
.L_x_17816:
        /* <DEDUP_REMOVED lines=11> */
[----:B0-----:R-:W-:Y:S05]  /*27e0*/  CALL.REL.NOINC `($__internal_352_$__cuda_sm3x_div_rn_noftz_f32_slowpath) ;  /* 0x0000003c00507944 */ /* 0x001fea0003c00000 */
[----:B------:R-:W-:-:S07]  /*27f0*/  MOV R15, R40 ;  /* 0x00000028000f7202 */ /* 0x000fce0000000f00 */
.L_x_17743:
[----:B------:R-:W-:Y:S05]  /*2800*/  BSYNC.RECONVERGENT B3 ;  /* 0x0000000000037941 */ /* 0x000fea0003800200 */
.L_x_17742:
        /* <DEDUP_REMOVED lines=11> */
[----:B0-----:R-:W-:Y:S05]  /*28c0*/  CALL.REL.NOINC `($__internal_352_$__cuda_sm3x_div_rn_noftz_f32_slowpath) ;  /* 0x0000003c00187944 */ /* 0x001fea0003c00000 */
[----:B------:R-:W-:-:S07]  /*28d0*/  MOV R14, R40 ;  /* 0x00000028000e7202 */ /* 0x000fce0000000f00 */
.L_x_17745:
[----:B------:R-:W-:Y:S05]  /*28e0*/  BSYNC.RECONVERGENT B3 ;  /* 0x0000000000037941 */ /* 0x000fea0003800200 */
.L_x_17744:
        /* <DEDUP_REMOVED lines=13> */
.L_x_17747:
[----:B------:R-:W-:Y:S05]  /*29c0*/  BSYNC.RECONVERGENT B3 ;  /* 0x0000000000037941 */ /* 0x000fea0003800200 */
.L_x_17746:
        /* <DEDUP_REMOVED lines=13> */
.L_x_17749:
[----:B------:R-:W-:Y:S05]  /*2aa0*/  BSYNC.RECONVERGENT B3 ;  /* 0x0000000000037941 */ /* 0x000fea0003800200 */
.L_x_17748:
        /* <DEDUP_REMOVED lines=13> */
.L_x_17751:
[----:B------:R-:W-:Y:S05]  /*2b80*/  BSYNC.RECONVERGENT B3 ;  /* 0x0000000000037941 */ /* 0x000fea0003800200 */
.L_x_17750:
        /* <DEDUP_REMOVED lines=13> */
.L_x_17753:
[----:B------:R-:W-:Y:S05]  /*2c60*/  BSYNC.RECONVERGENT B3 ;  /* 0x0000000000037941 */ /* 0x000fea0003800200 */
.L_x_17752:
        /* <DEDUP_REMOVED lines=13> */
.L_x_17755:
[----:B------:R-:W-:Y:S05]  /*2d40*/  BSYNC.RECONVERGENT B3 ;  /* 0x0000000000037941 */ /* 0x000fea0003800200 */
.L_x_17754:
        /* <DEDUP_REMOVED lines=13> */
.L_x_17757:
[----:B------:R-:W-:Y:S05]  /*2e20*/  BSYNC.RECONVERGENT B3 ;  /* 0x0000000000037941 */ /* 0x000fea0003800200 */
.L_x_17756:
        /* <DEDUP_REMOVED lines=13> */
.L_x_17759:
[----:B------:R-:W-:Y:S05]  /*2f00*/  BSYNC.RECONVERGENT B3 ;  /* 0x0000000000037941 */ /* 0x000fea0003800200 */
.L_x_17758:
        /* <DEDUP_REMOVED lines=13> */
.L_x_17761:
[----:B------:R-:W-:Y:S05]  /*2fe0*/  BSYNC.RECONVERGENT B3 ;  /* 0x0000000000037941 */ /* 0x000fea0003800200 */
.L_x_17760:
        /* <DEDUP_REMOVED lines=13> */
.L_x_17763:
[----:B------:R-:W-:Y:S05]  /*30c0*/  BSYNC.RECONVERGENT B3 ;  /* 0x0000000000037941 */ /* 0x000fea0003800200 */
.L_x_17762:
        /* <DEDUP_REMOVED lines=13> */
.L_x_17765:
[----:B------:R-:W-:Y:S05]  /*31a0*/  BSYNC.RECONVERGENT B3 ;  /* 0x0000000000037941 */ /* 0x000fea0003800200 */
.L_x_17764:
        /* <DEDUP_REMOVED lines=13> */
.L_x_17767:
[----:B------:R-:W-:Y:S05]  /*3280*/  BSYNC.RECONVERGENT B3 ;  /* 0x0000000000037941 */ /* 0x000fea0003800200 */
.L_x_17766:
        /* <DEDUP_REMOVED lines=13> */
.L_x_17769:
[----:B------:R-:W-:Y:S05]  /*3360*/  BSYNC.RECONVERGENT B3 ;  /* 0x0000000000037941 */ /* 0x000fea0003800200 */
.L_x_17768:
        /* <DEDUP_REMOVED lines=13> */
.L_x_17771:
[----:B------:R-:W-:Y:S05]  /*3440*/  BSYNC.RECONVERGENT B3 ;  /* 0x0000000000037941 */ /* 0x000fea0003800200 */
.L_x_17770:
        /* <DEDUP_REMOVED lines=13> */
.L_x_17773:
[----:B------:R-:W-:Y:S05]  /*3520*/  BSYNC.RECONVERGENT B3 ;  /* 0x0000000000037941 */ /* 0x000fea0003800200 */
.L_x_17772:
        /* <DEDUP_REMOVED lines=13> */
.L_x_17775:
[----:B------:R-:W-:Y:S05]  /*3600*/  BSYNC.RECONVERGENT B3 ;  /* 0x0000000000037941 */ /* 0x000fea0003800200 */
.L_x_17774:
        /* <DEDUP_REMOVED lines=13> */
.L_x_17777:
[----:B------:R-:W-:Y:S05]  /*36e0*/  BSYNC.RECONVERGENT B3 ;  /* 0x0000000000037941 */ /* 0x000fea0003800200 */
.L_x_17776:
        /* <DEDUP_REMOVED lines=13> */
.L_x_17779:
[----:B------:R-:W-:Y:S05]  /*37c0*/  BSYNC.RECONVERGENT B3 ;  /* 0x0000000000037941 */ /* 0x000fea0003800200 */
.L_x_17778:
        /* <DEDUP_REMOVED lines=13> */
.L_x_17781:
[----:B------:R-:W-:Y:S05]  /*38a0*/  BSYNC.RECONVERGENT B3 ;  /* 0x0000000000037941 */ /* 0x000fea0003800200 */
.L_x_17780:
        /* <DEDUP_REMOVED lines=13> */
.L_x_17783:
[----:B------:R-:W-:Y:S05]  /*3980*/  BSYNC.RECONVERGENT B3 ;  /* 0x0000000000037941 */ /* 0x000fea0003800200 */
.L_x_17782:
        /* <DEDUP_REMOVED lines=13> */
.L_x_17785:
[----:B------:R-:W-:Y:S05]  /*3a60*/  BSYNC.RECONVERGENT B3 ;  /* 0x0000000000037941 */ /* 0x000fea0003800200 */
.L_x_17784:
        /* <DEDUP_REMOVED lines=13> */
.L_x_17787:
[----:B------:R-:W-:Y:S05]  /*3b40*/  BSYNC.RECONVERGENT B3 ;  /* 0x0000000000037941 */ /* 0x000fea0003800200 */
.L_x_17786:
        /* <DEDUP_REMOVED lines=13> */
.L_x_17789:
[----:B------:R-:W-:Y:S05]  /*3c20*/  BSYNC.RECONVERGENT B3 ;  /* 0x0000000000037941 */ /* 0x000fea0003800200 */
.L_x_17788:
        /* <DEDUP_REMOVED lines=13> */
.L_x_17791:
[----:B------:R-:W-:Y:S05]  /*3d00*/  BSYNC.RECONVERGENT B3 ;  /* 0x0000000000037941 */ /* 0x000fea0003800200 */
.L_x_17790:
        /* <DEDUP_REMOVED lines=13> */
.L_x_17793:
[----:B------:R-:W-:Y:S05]  /*3de0*/  BSYNC.RECONVERGENT B3 ;  /* 0x0000000000037941 */ /* 0x000fea0003800200 */
.L_x_17792:
        /* <DEDUP_REMOVED lines=13> */
.L_x_17795:
[----:B------:R-:W-:Y:S05]  /*3ec0*/  BSYNC.RECONVERGENT B3 ;  /* 0x0000000000037941 */ /* 0x000fea0003800200 */
.L_x_17794:
        /* <DEDUP_REMOVED lines=13> */
.L_x_17797:
[----:B------:R-:W-:Y:S05]  /*3fa0*/  BSYNC.RECONVERGENT B3 ;  /* 0x0000000000037941 */ /* 0x000fea0003800200 */
.L_x_17796:
        /* <DEDUP_REMOVED lines=13> */
.L_x_17799:
[----:B------:R-:W-:Y:S05]  /*4080*/  BSYNC.RECONVERGENT B3 ;  /* 0x0000000000037941 */ /* 0x000fea0003800200 */
.L_x_17798:
        /* <DEDUP_REMOVED lines=13> */
.L_x_17801:
[----:B------:R-:W-:Y:S05]  /*4160*/  BSYNC.RECONVERGENT B3 ;  /* 0x0000000000037941 */ /* 0x000fea0003800200 */
.L_x_17800:
        /* <DEDUP_REMOVED lines=13> */
.L_x_17803:
[----:B------:R-:W-:Y:S05]  /*4240*/  BSYNC.RECONVERGENT B3 ;  /* 0x0000000000037941 */ /* 0x000fea0003800200 */
.L_x_17802:
[----:B------:R-:W-:Y:S01]  /*4250*/  ISETP.GE.U32.AND P1, PT, R46, UR44, PT ;  /* 0x0000002c2e007c0c */ /* 0x000fe2000bf26070 */
[----:B------:R-:W-:Y:S01]  /*4260*/  HFMA2 R13, -RZ, RZ, 0, 0 ;  /* 0x00000000ff0d7431 */ /* 0x000fe200000001ff */
[----:B------:R-:W-:Y:S01]  /*4270*/  MOV R12, R44 ;  /* 0x0000002c000c7202 */ /* 0x000fe20000000f00 */
[----:B------:R-:W-:Y:S01]  /*4280*/  IMAD R8, R45, UR38, RZ ;  /* 0x000000262d087c24 */ /* 0x000fe2000f8e02ff */
[----:B------:R-:W-:Y:S02]  /*4290*/  ISETP.GE.AND.EX P1, PT, RZ, UR45, PT, P1 ;  /* 0x0000002dff007c0c */ /* 0x000fe4000bf26310 */
[----:B------:R-:W-:Y:S01]  /*42a0*/  ISETP.GE.U32.AND P2, PT, R48, UR44, PT ;  /* 0x0000002c30007c0c */ /* 0x000fe2000bf46070 */
[C---:B------:R-:W-:Y:S01]  /*42b0*/  IMAD R11, R41.reuse, UR39, R8 ;  /* 0x00000027290b7c24 */ /* 0x040fe2000f8e0208 */
[----:B------:R-:W-:Y:S02]  /*42c0*/  @!P0 R2UR UR4, R42 ;  /* 0x000000002a0482ca */ /* 0x000fe400000e0000 */
[----:B------:R-:W-:Y:S01]  /*42d0*/  ISETP.GE.AND.EX P2, PT, RZ, UR45, PT, P2 ;  /* 0x0000002dff007c0c */ /* 0x000fe2000bf46320 */
[----:B------:R-:W-:Y:S01]  /*42e0*/  IMAD.WIDE.U32 R34, R41, UR38, R12 ;  /* 0x0000002629227c25 */ /* 0x000fe2000f8e000c */
[----:B------:R-:W-:-:S02]  /*42f0*/  @!P0 R2UR UR5, R43 ;  /* 0x000000002b0582ca */ /* 0x000fc400000e0000 */
[----:B------:R-:W-:Y:S02]  /*4300*/  ISETP.GE.U32.AND P4, PT, R49, UR44, PT ;  /* 0x0000002c31007c0c */ /* 0x000fe4000bf86070 */
[----:B------:R-:W-:Y:S02]  /*4310*/  IADD3 R11, PT, PT, R35, R11, RZ ;  /* 0x0000000b230b7210 */ /* 0x000fe40007ffe0ff */
[----:B------:R-:W-:Y:S02]  /*4320*/  @!P1 R2UR UR6, R42 ;  /* 0x000000002a0692ca */ /* 0x000fe400000e0000 */
[----:B------:R-:W-:Y:S02]  /*4330*/  @!P1 R2UR UR7, R43 ;  /* 0x000000002b0792ca */ /* 0x000fe400000e0000 */
[----:B------:R-:W-:Y:S02]  /*4340*/  LEA R12, P3, R34, UR36, 0x2 ;  /* 0x00000024220c7c11 */ /* 0x000fe4000f8610ff */
[----:B------:R-:W-:-:S02]  /*4350*/  ISETP.GE.AND.EX P4, PT, RZ, UR45, PT, P4 ;  /* 0x0000002dff007c0c */ /* 0x000fc4000bf86340 */
[----:B------:R-:W-:Y:S02]  /*4360*/  LEA.HI.X R13, R34, UR37, R11, 0x2, P3 ;  /* 0x00000025220d7c11 */ /* 0x000fe400098f140b */
[----:B------:R-:W-:Y:S02]  /*4370*/  @!P2 R2UR UR8, R42 ;  /* 0x000000002a08a2ca */ /* 0x000fe400000e0000 */
[----:B------:R-:W-:Y:S01]  /*4380*/  @!P2 R2UR UR9, R43 ;  /* 0x000000002b09a2ca */ /* 0x000fe200000e0000 */
[----:B------:R-:W-:Y:S01]  /*4390*/  @!P0 STG.E desc[UR4][R12.64], R15 ;  /* 0x0000000f0c008986 */ /* 0x000fe2000c101904 */
[----:B------:R-:W-:Y:S02]  /*43a0*/  ISETP.GE.U32.AND P5, PT, R54, UR44, PT ;  /* 0x0000002c36007c0c */ /* 0x000fe4000bfa6070 */
[----:B------:R-:W-:Y:S01]  /*43b0*/  ISETP.GE.U32.AND P0, PT, R55, UR44, PT ;  /* 0x0000002c37007c0c */ /* 0x000fe2000bf06070 */
[----:B------:R1:W-:Y:S01]  /*43c0*/  @!P1 STG.E desc[UR6][R12.64+0x180], R2 ;  /* 0x000180020c009986 */ /* 0x0003e2000c101906 */
[----:B------:R-:W-:-:S02]  /*43d0*/  ISETP.GE.U32.AND P1, PT, R51, UR44, PT ;  /* 0x0000002c33007c0c */ /* 0x000fc4000bf26070 */
[----:B------:R-:W-:Y:S02]  /*43e0*/  ISETP.GE.AND.EX P5, PT, RZ, UR45, PT, P5 ;  /* 0x0000002dff007c0c */ /* 0x000fe4000bfa6350 */
[----:B------:R-:W-:Y:S02]  /*43f0*/  ISETP.GE.AND.EX P1, PT, RZ, UR45, PT, P1 ;  /* 0x0000002dff007c0c */ /* 0x000fe4000bf26310 */
[----:B------:R-:W-:Y:S01]  /*4400*/  @!P4 R2UR UR4, R42 ;  /* 0x000000002a04c2ca */ /* 0x000fe200000e0000 */
[----:B------:R2:W-:Y:S01]  /*4410*/  @!P2 STG.E desc[UR8][R12.64+0x200], R3 ;  /* 0x000200030c00a986 */ /* 0x0005e2000c101908 */
[----:B------:R-:W-:Y:S02]  /*4420*/  @!P4 R2UR UR5, R43 ;  /* 0x000000002b05c2ca */ /* 0x000fe400000e0000 */
[----:B------:R-:W-:Y:S02]  /*4430*/  ISETP.GE.AND.EX P0, PT, RZ, UR45, PT, P0 ;  /* 0x0000002dff007c0c */ /* 0x000fe4000bf06300 */
[----:B------:R-:W-:-:S02]  /*4440*/  ISETP.GE.U32.AND P6, PT, R50, UR44, PT ;  /* 0x0000002c32007c0c */ /* 0x000fc4000bfc6070 */
[----:B------:R-:W-:Y:S02]  /*4450*/  ISETP.GE.U32.AND P2, PT, R52, UR44, PT ;  /* 0x0000002c34007c0c */ /* 0x000fe4000bf46070 */
[----:B------:R-:W-:Y:S02]  /*4460*/  ISETP.GE.AND.EX P6, PT, RZ, UR45, PT, P6 ;  /* 0x0000002dff007c0c */ /* 0x000fe4000bfc6360 */
[C---:B------:R-:W-:Y:S02]  /*4470*/  @!P1 R2UR UR8, R42.reuse ;  /* 0x000000002a0892ca */ /* 0x040fe400000e0000 */
[C---:B------:R-:W-:Y:S01]  /*4480*/  @!P1 R2UR UR9, R43.reuse ;  /* 0x000000002b0992ca */ /* 0x040fe200000e0000 */
[----:B------:R3:W-:Y:S01]  /*4490*/  @!P4 STG.E desc[UR4][R12.64+0x280], R4 ;  /* 0x000280040c00c986 */ /* 0x0007e2000c101904 */
[----:B------:R-:W-:Y:S02]  /*44a0*/  @!P5 R2UR UR14, R42 ;  /* 0x000000002a0ed2ca */ /* 0x000fe400000e0000 */
[----:B------:R-:W-:-:S02]  /*44b0*/  @!P5 R2UR UR15, R43 ;  /* 0x000000002b0fd2ca */ /* 0x000fc400000e0000 */
[----:B------:R-:W-:Y:S02]  /*44c0*/  @!P0 R2UR UR4, R42 ;  /* 0x000000002a0482ca */ /* 0x000fe400000e0000 */
[----:B------:R-:W-:Y:S02]  /*44d0*/  @!P0 R2UR UR5, R43 ;  /* 0x000000002b0582ca */ /* 0x000fe400000e0000 */
[----:B------:R-:W-:Y:S02]  /*44e0*/  ISETP.GE.U32.AND P4, PT, R56, UR44, PT ;  /* 0x0000002c38007c0c */ /* 0x000fe4000bf86070 */
[----:B------:R-:W-:Y:S01]  /*44f0*/  ISETP.GE.AND.EX P2, PT, RZ, UR45, PT, P2 ;  /* 0x0000002dff007c0c */ /* 0x000fe2000bf46320 */
[----:B------:R-:W-:Y:S01]  /*4500*/  @!P1 STG.E desc[UR8][R12.64+0x380], R37 ;  /* 0x000380250c009986 */ /* 0x000fe2000c101908 */
[----:B------:R-:W-:Y:S02]  /*4510*/  ISETP.GE.AND.EX P4, PT, RZ, UR45, PT, P4 ;  /* 0x0000002dff007c0c */ /* 0x000fe4000bf86340 */
[----:B------:R-:W-:Y:S01]  /*4520*/  ISETP.GE.U32.AND P3, PT, R53, UR44, PT ;  /* 0x0000002c35007c0c */ /* 0x000fe2000bf66070 */
[----:B------:R-:W-:Y:S01]  /*4530*/  @!P5 STG.E desc[UR14][R12.64+0x680], R39 ;  /* 0x000680270c00d986 */ /* 0x000fe2000c10190e */
[----:B------:R-:W-:-:S02]  /*4540*/  ISETP.GE.U32.AND P1, PT, R57, UR44, PT ;  /* 0x0000002c39007c0c */ /* 0x000fc4000bf26070 */
[----:B------:R-:W-:Y:S01]  /*4550*/  ISETP.GE.AND.EX P3, PT, RZ, UR45, PT, P3 ;  /* 0x0000002dff007c0c */ /* 0x000fe2000bf66330 */
[----:B------:R-:W-:Y:S01]  /*4560*/  @!P0 STG.E desc[UR4][R12.64+0x700], R19 ;  /* 0x000700130c008986 */ /* 0x000fe2000c101904 */
[C---:B------:R-:W-:Y:S02]  /*4570*/  @!P6 R2UR UR6, R42.reuse ;  /* 0x000000002a06e2ca */ /* 0x040fe400000e0000 */
[----:B------:R-:W-:Y:S02]  /*4580*/  @!P6 R2UR UR7, R43 ;  /* 0x000000002b07e2ca */ /* 0x000fe400000e0000 */
[----:B------:R-:W-:Y:S02]  /*4590*/  ISETP.GE.AND.EX P5, PT, RZ, UR45, PT, P1 ;  /* 0x0000002dff007c0c */ /* 0x000fe4000bfa6310 */
[----:B------:R-:W-:Y:S02]  /*45a0*/  ISETP.GE.U32.AND P0, PT, R59, UR44, PT ;  /* 0x0000002c3b007c0c */ /* 0x000fe4000bf06070 */
[----:B------:R-:W-:-:S02]  /*45b0*/  @!P2 R2UR UR10, R42 ;  /* 0x000000002a0aa2ca */ /* 0x000fc400000e0000 */
[C---:B------:R-:W-:Y:S02]  /*45c0*/  @!P2 R2UR UR11, R43.reuse ;  /* 0x000000002b0ba2ca */ /* 0x040fe400000e0000 */
[C---:B------:R-:W-:Y:S02]  /*45d0*/  @!P4 R2UR UR4, R42.reuse ;  /* 0x000000002a04c2ca */ /* 0x040fe400000e0000 */
[C---:B------:R-:W-:Y:S01]  /*45e0*/  @!P4 R2UR UR5, R43.reuse ;  /* 0x000000002b05c2ca */ /* 0x040fe200000e0000 */
[----:B------:R-:W-:Y:S01]  /*45f0*/  @!P6 STG.E desc[UR6][R12.64+0x300], R5 ;  /* 0x000300050c00e986 */ /* 0x000fe2000c101906 */
[----:B------:R-:W-:Y:S02]  /*4600*/  ISETP.GE.AND.EX P0, PT, RZ, UR45, PT, P0 ;  /* 0x0000002dff007c0c */ /* 0x000fe4000bf06300 */
[----:B------:R-:W-:Y:S02]  /*4610*/  @!P3 R2UR UR12, R42 ;  /* 0x000000002a0cb2ca */ /* 0x000fe400000e0000 */
[----:B------:R-:W-:-:S02]  /*4620*/  @!P3 R2UR UR13, R43 ;  /* 0x000000002b0db2ca */ /* 0x000fc400000e0000 */
[----:B------:R-:W-:Y:S01]  /*4630*/  @!P5 R2UR UR6, R42 ;  /* 0x000000002a06d2ca */ /* 0x000fe200000e0000 */
[----:B------:R4:W-:Y:S01]  /*4640*/  @!P2 STG.E desc[UR10][R12.64+0x580], R10 ;  /* 0x0005800a0c00a986 */ /* 0x0009e2000c10190a */
[----:B------:R-:W-:Y:S02]  /*4650*/  @!P5 R2UR UR7, R43 ;  /* 0x000000002b07d2ca */ /* 0x000fe400000e0000 */
[----:B------:R-:W-:Y:S01]  /*4660*/  ISETP.GE.U32.AND P6, PT, R58, UR44, PT ;  /* 0x0000002c3a007c0c */ /* 0x000fe2000bfc6070 */
[----:B------:R0:W-:Y:S01]  /*4670*/  @!P4 STG.E desc[UR4][R12.64+0x780], R47 ;  /* 0x0007802f0c00c986 */ /* 0x0001e2000c101904 */
[----:B------:R-:W-:Y:S02]  /*4680*/  ISETP.GE.U32.AND P1, PT, R60, UR44, PT ;  /* 0x0000002c3c007c0c */ /* 0x000fe4000bf26070 */
[----:B------:R-:W-:Y:S02]  /*4690*/  ISETP.GE.U32.AND P2, PT, R61, UR44, PT ;  /* 0x0000002c3d007c0c */ /* 0x000fe4000bf46070 */
[----:B-1----:R-:W-:Y:S01]  /*46a0*/  IADD3 R2, PT, PT, R44, 0x2c0, RZ ;  /* 0x000002c02c027810 */ /* 0x002fe20007ffe0ff */
[----:B------:R0:W-:Y:S01]  /*46b0*/  @!P3 STG.E desc[UR12][R12.64+0x600], R17 ;  /* 0x000600110c00b986 */ /* 0x0001e2000c10190c */
[----:B------:R-:W-:-:S02]  /*46c0*/  @!P0 R2UR UR4, R42 ;  /* 0x000000002a0482ca */ /* 0x000fc400000e0000 */
[----:B------:R-:W-:Y:S01]  /*46d0*/  @!P0 R2UR UR5, R43 ;  /* 0x000000002b0582ca */ /* 0x000fe200000e0000 */
[----:B------:R0:W-:Y:S01]  /*46e0*/  @!P5 STG.E desc[UR6][R12.64+0x800], R21 ;  /* 0x000800150c00d986 */ /* 0x0001e2000c101906 */
[----:B------:R-:W-:Y:S02]  /*46f0*/  ISETP.GE.AND.EX P6, PT, RZ, UR45, PT, P6 ;  /* 0x0000002dff007c0c */ /* 0x000fe4000bfc6360 */
[----:B------:R-:W-:Y:S02]  /*4700*/  ISETP.GE.AND.EX P1, PT, RZ, UR45, PT, P1 ;  /* 0x0000002dff007c0c */ /* 0x000fe4000bf26310 */
[----:B------:R-:W-:Y:S02]  /*4710*/  ISETP.GE.AND.EX P2, PT, RZ, UR45, PT, P2 ;  /* 0x0000002dff007c0c */ /* 0x000fe4000bf46320 */
[----:B------:R-:W-:Y:S02]  /*4720*/  ISETP.GE.U32.AND P4, PT, R2, UR44, PT ;  /* 0x0000002c02007c0c */ /* 0x000fe4000bf86070 */
[----:B------:R-:W-:-:S02]  /*4730*/  ISETP.GE.U32.AND P3, PT, R62, UR44, PT ;  /* 0x0000002c3e007c0c */ /* 0x000fc4000bf66070 */
[----:B------:R-:W-:Y:S01]  /*4740*/  IADD3 R2, PT, PT, R44, 0x2e0, RZ ;  /* 0x000002e02c027810 */ /* 0x000fe20007ffe0ff */
[----:B------:R0:W-:Y:S01]  /*4750*/  @!P0 STG.E desc[UR4][R12.64+0x900], R23 ;  /* 0x000900170c008986 */ /* 0x0001e2000c101904 */
[----:B------:R-:W-:Y:S02]  /*4760*/  ISETP.GE.AND.EX P3, PT, RZ, UR45, PT, P3 ;  /* 0x0000002dff007c0c */ /* 0x000fe4000bf66330 */
[----:B------:R-:W-:Y:S02]  /*4770*/  ISETP.GE.U32.AND P5, PT, R2, UR44, PT ;  /* 0x0000002c02007c0c */ /* 0x000fe4000bfa6070 */
[----:B------:R-:W-:Y:S02]  /*4780*/  IADD3 R2, PT, PT, R44, 0x320, RZ ;  /* 0x000003202c027810 */ /* 0x000fe40007ffe0ff */
[----:B------:R-:W-:Y:S02]  /*4790*/  @!P6 R2UR UR8, R42 ;  /* 0x000000002a08e2ca */ /* 0x000fe400000e0000 */
[----:B------:R-:W-:-:S02]  /*47a0*/  ISETP.GE.U32.AND P0, PT, R2, UR44, PT ;  /* 0x0000002c02007c0c */ /* 0x000fc4000bf06070 */
[C---:B------:R-:W-:Y:S02]  /*47b0*/  @!P6 R2UR UR9, R43.reuse ;  /* 0x000000002b09e2ca */ /* 0x040fe400000e0000 */
[C---:B------:R-:W-:Y:S02]  /*47c0*/  @!P1 R2UR UR10, R42.reuse ;  /* 0x000000002a0a92ca */ /* 0x040fe400000e0000 */
[C---:B------:R-:W-:Y:S02]  /*47d0*/  @!P1 R2UR UR11, R43.reuse ;  /* 0x000000002b0b92ca */ /* 0x040fe400000e0000 */
[----:B------:R-:W-:Y:S02]  /*47e0*/  @!P2 R2UR UR12, R42 ;  /* 0x000000002a0ca2ca */ /* 0x000fe400000e0000 */
[----:B------:R-:W-:Y:S02]  /*47f0*/  @!P2 R2UR UR13, R43 ;  /* 0x000000002b0da2ca */ /* 0x000fe400000e0000 */
[----:B------:R-:W-:-:S02]  /*4800*/  ISETP.GE.AND.EX P0, PT, RZ, UR45, PT, P0 ;  /* 0x0000002dff007c0c */ /* 0x000fc4000bf06300 */
[----:B------:R-:W-:Y:S01]  /*4810*/  ISETP.GE.AND.EX P4, PT, RZ, UR45, PT, P4 ;  /* 0x0000002dff007c0c */ /* 0x000fe2000bf86340 */
[----:B------:R0:W-:Y:S01]  /*4820*/  @!P6 STG.E desc[UR8][R12.64+0x880], R67 ;  /* 0x000880430c00e986 */ /* 0x0001e2000c101908 */
[----:B------:R-:W-:Y:S02]  /*4830*/  @!P3 R2UR UR14, R42 ;  /* 0x000000002a0eb2ca */ /* 0x000fe400000e0000 */
[----:B------:R-:W-:Y:S01]  /*4840*/  @!P3 R2UR UR15, R43 ;  /* 0x000000002b0fb2ca */ /* 0x000fe200000e0000 */
[----:B------:R0:W-:Y:S01]  /*4850*/  @!P1 STG.E desc[UR10][R12.64+0x980], R69 ;  /* 0x000980450c009986 */ /* 0x0001e2000c10190a */
[----:B--2---:R-:W-:Y:S02]  /*4860*/  IADD3 R3, PT, PT, R44, 0x300, RZ ;  /* 0x000003002c037810 */ /* 0x004fe40007ffe0ff */
[----:B------:R-:W-:Y:S01]  /*4870*/  ISETP.GE.AND.EX P5, PT, RZ, UR45, PT, P5 ;  /* 0x0000002dff007c0c */ /* 0x000fe2000bfa6350 */
[----:B------:R0:W-:Y:S01]  /*4880*/  @!P2 STG.E desc[UR12][R12.64+0xa00], R25 ;  /* 0x000a00190c00a986 */ /* 0x0001e2000c10190c */
[----:B------:R-:W-:-:S02]  /*4890*/  ISETP.GE.U32.AND P6, PT, R3, UR44, PT ;  /* 0x0000002c03007c0c */ /* 0x000fc4000bfc6070 */
[----:B------:R-:W-:Y:S02]  /*48a0*/  ISETP.GE.U32.AND P2, PT, R64, UR44, PT ;  /* 0x0000002c40007c0c */ /* 0x000fe4000bf46070 */
[----:B------:R-:W-:Y:S02]  /*48b0*/  @!P0 R2UR UR10, R42 ;  /* 0x000000002a0a82ca */ /* 0x000fe400000e0000 */
[C---:B------:R-:W-:Y:S01]  /*48c0*/  @!P0 R2UR UR11, R43.reuse ;  /* 0x000000002b0b82ca */ /* 0x040fe200000e0000 */
[----:B------:R0:W-:Y:S01]  /*48d0*/  @!P3 STG.E desc[UR14][R12.64+0xa80], R71 ;  /* 0x000a80470c00b986 */ /* 0x0001e2000c10190e */
[----:B------:R-:W-:Y:S02]  /*48e0*/  IADD3 R3, PT, PT, R44, 0x340, RZ ;  /* 0x000003402c037810 */ /* 0x000fe40007ffe0ff */
[----:B------:R-:W-:Y:S02]  /*48f0*/  @!P4 R2UR UR4, R42 ;  /* 0x000000002a04c2ca */ /* 0x000fe400000e0000 */
[----:B------:R-:W-:-:S02]  /*4900*/  @!P4 R2UR UR5, R43 ;  /* 0x000000002b05c2ca */ /* 0x000fc400000e0000 */
[----:B------:R-:W-:Y:S02]  /*4910*/  ISETP.GE.AND.EX P2, PT, RZ, UR45, PT, P2 ;  /* 0x0000002dff007c0c */ /* 0x000fe4000bf46320 */
[----:B------:R-:W-:Y:S02]  /*4920*/  ISETP.GE.U32.AND P1, PT, R3, UR44, PT ;  /* 0x0000002c03007c0c */ /* 0x000fe4000bf26070 */
[----:B------:R-:W-:Y:S01]  /*4930*/  ISETP.GE.U32.AND P3, PT, R63, UR44, PT ;  /* 0x0000002c3f007c0c */ /* 0x000fe2000bf66070 */
[----:B------:R0:W-:Y:S01]  /*4940*/  @!P0 STG.E desc[UR10][R12.64+0xc80], R75 ;  /* 0x000c804b0c008986 */ /* 0x0001e2000c10190a */
[----:B------:R-:W-:Y:S02]  /*4950*/  ISETP.GE.AND.EX P6, PT, RZ, UR45, PT, P6 ;  /* 0x0000002dff007c0c */ /* 0x000fe4000bfc6360 */
[----:B------:R-:W-:Y:S02]  /*4960*/  ISETP.GE.AND.EX P1, PT, RZ, UR45, PT, P1 ;  /* 0x0000002dff007c0c */ /* 0x000fe4000bf26310 */
[----:B------:R-:W-:Y:S01]  /*4970*/  ISETP.GE.AND.EX P3, PT, RZ, UR45, PT, P3 ;  /* 0x0000002dff007c0c */ /* 0x000fe2000bf66330 */
[----:B------:R0:W-:Y:S01]  /*4980*/  @!P4 STG.E desc[UR4][R12.64+0xb00], R27 ;  /* 0x000b001b0c00c986 */ /* 0x0001e2000c101904 */
[----:B------:R-:W-:Y:S01]  /*4990*/  ISETP.GE.U32.AND P0, PT, R65, UR44, PT ;  /* 0x0000002c41007c0c */ /* 0x000fe2000bf06070 */
[----:B------:R-:W1:Y:S01]  /*49a0*/  LDCU UR4, c[0x0][0x370] ;  /* 0x00006e00ff0477ac */ /* 0x000e620008000800 */
[----:B---3--:R-:W1:Y:S01]  /*49b0*/  LDC R4, c[0x0][0x364] ;  /* 0x0000d900ff047b82 */ /* 0x008e620000000800 */
        /* <DEDUP_REMOVED lines=8> */
[----:B------:R0:W-:Y:S01]  /*4a40*/  @!P2 STG.E desc[UR16][R12.64+0xe00], R33 ;  /* 0x000e00210c00a986 */ /* 0x0001e2000c101910 */
[C---:B------:R-:W-:Y:S02]  /*4a50*/  @!P1 R2UR UR13, R43.reuse ;  /* 0x000000002b0d92ca */ /* 0x040fe400000e0000 */
[C---:B------:R-:W-:Y:S02]  /*4a60*/  @!P3 R2UR UR14, R42.reuse ;  /* 0x000000002a0eb2ca */ /* 0x040fe400000e0000 */
[C---:B------:R-:W-:Y:S01]  /*4a70*/  @!P3 R2UR UR15, R43.reuse ;  /* 0x000000002b0fb2ca */ /* 0x040fe200000e0000 */
[----:B------:R0:W-:Y:S01]  /*4a80*/  @!P5 STG.E desc[UR6][R12.64+0xb80], R73 ;  /* 0x000b80490c00d986 */ /* 0x0001e2000c101906 */
[----:B------:R-:W-:Y:S01]  /*4a90*/  @!P0 R2UR UR16, R42 ;  /* 0x000000002a1082ca */ /* 0x000fe200000e0000 */
[----:B-1----:R-:W-:Y:S01]  /*4aa0*/  IMAD R4, R4, UR4, RZ ;  /* 0x0000000404047c24 */ /* 0x002fe2000f8e02ff */
[----:B------:R-:W-:Y:S01]  /*4ab0*/  @!P0 R2UR UR17, R43 ;  /* 0x000000002b1182ca */ /* 0x000fe200000e0000 */
[----:B------:R0:W-:Y:S01]  /*4ac0*/  @!P6 STG.E desc[UR8][R12.64+0xc00], R29 ;  /* 0x000c001d0c00e986 */ /* 0x0001e2000c101908 */
[----:B------:R-:W-:-:S02]  /*4ad0*/  IADD3 R2, PT, PT, R44, 0x20, RZ ;  /* 0x000000202c027810 */ /* 0x000fc40007ffe0ff */
[C---:B------:R-:W-:Y:S01]  /*4ae0*/  IADD3 R3, PT, PT, R44.reuse, 0x40, RZ ;  /* 0x000000402c037810 */ /* 0x040fe20007ffe0ff */
[----:B------:R0:W-:Y:S01]  /*4af0*/  @!P1 STG.E desc[UR12][R12.64+0xd00], R31 ;  /* 0x000d001f0c009986 */ /* 0x0001e2000c10190c */
[C---:B------:R-:W-:Y:S02]  /*4b00*/  IADD3 R8, PT, PT, R44.reuse, 0x100, RZ ;  /* 0x000001002c087810 */ /* 0x040fe40007ffe0ff */
[C---:B----4-:R-:W-:Y:S01]  /*4b10*/  IADD3 R10, PT, PT, R44.reuse, 0x120, RZ ;  /* 0x000001202c0a7810 */ /* 0x050fe20007ffe0ff */
        /* <DEDUP_REMOVED lines=39> */
.L_x_17740:
[----:B------:R-:W-:Y:S05]  /*4d90*/  EXIT ;  /* 0x000000000000794d */ /* 0x000fea0003800000 */
.L_x_17741:
[----:B------:R-:W-:Y:S01]  /*4da0*/  BSSY B1, `(.L_x_17805) ;  /* 0x0000007000017945 */ /* 0x000fe20003800000 */
[----:B------:R-:W-:Y:S02]  /*4db0*/  MOV R12, 0x10 ;  /* 0x00000010000c7802 */ /* 0x000fe40000000f00 */
[----:B------:R-:W-:Y:S02]  /*4dc0*/  MOV R11, 0x1f ;  /* 0x0000001f000b7802 */ /* 0x000fe40000000f00 */
[----:B------:R-:W-:-:S07]  /*4dd0*/  MOV R15, 0xffffffff ;  /* 0xffffffff000f7802 */ /* 0x000fce0000000f00 */
[----:B------:R-:W-:Y:S05]  /*4de0*/  WARPSYNC.COLLECTIVE R15, `(.L_x_17806) ;  /* 0x000000000f087348 */ /* 0x000fea0003c00000 */
[----:B------:R0:W1:Y:S02]  /*4df0*/  SHFL.BFLY P6, R14, R13, R12, R11 ;  /* 0x0c00000c0d0e7389 */ /* 0x00006400000c000b */
[----:B01----:R-:W-:Y:S05]  /*4e00*/  ENDCOLLECTIVE ;  /* 0x000000000000791b */ /* 0x003fea0003800000 */
.L_x_17806:
[----:B------:R-:W-:Y:S05]  /*4e10*/  BSYNC B1 ;  /* 0x0000000000017941 */ /* 0x000fea0003800000 */
.L_x_17805:
        /* <DEDUP_REMOVED lines=8> */
.L_x_17807:
[----:B------:R-:W-:Y:S01]  /*4ea0*/  HFMA2 R12, -RZ, RZ, 0, 2.384185791015625e-07 ;  /* 0x00000004ff0c7431 */ /* 0x000fe200000001ff */
[----:B------:R-:W-:-:S04]  /*4eb0*/  FMNMX R0, R13, R14, !PT ;  /* 0x0000000e0d007209 */ /* 0x000fc80007800000 */
[----:B------:R-:W-:-:S07]  /*4ec0*/  MOV R13, R0 ;  /* 0x00000000000d7202 */ /* 0x000fce0000000f00 */
[----:B------:R-:W-:Y:S05]  /*4ed0*/  WARPSYNC.COLLECTIVE R15, `(.L_x_17808) ;  /* 0x000000000f087348 */ /* 0x000fea0003c00000 */
[----:B------:R0:W1:Y:S02]  /*4ee0*/  SHFL.BFLY P6, R14, R13, R12, R11 ;  /* 0x0c00000c0d0e7389 */ /* 0x00006400000c000b */
[----:B01----:R-:W-:Y:S05]  /*4ef0*/  ENDCOLLECTIVE ;  /* 0x000000000000791b */ /* 0x003fea0003800000 */
.L_x_17808:
[----:B------:R-:W-:Y:S01]  /*4f00*/  HFMA2 R12, -RZ, RZ, 0, 1.1920928955078125e-07 ;  /* 0x00000002ff0c7431 */ /* 0x000fe200000001ff */
[----:B------:R-:W-:-:S04]  /*4f10*/  FMNMX R2, R0, R14, !PT ;  /* 0x0000000e00027209 */ /* 0x000fc80007800000 */
[----:B------:R-:W-:-:S07]  /*4f20*/  MOV R13, R2 ;  /* 0x00000002000d7202 */ /* 0x000fce0000000f00 */
[----:B------:R-:W-:Y:S05]  /*4f30*/  WARPSYNC.COLLECTIVE R15, `(.L_x_17809) ;  /* 0x000000000f087348 */ /* 0x000fea0003c00000 */
[----:B------:R0:W1:Y:S02]  /*4f40*/  SHFL.BFLY P6, R14, R13, R12, R11 ;  /* 0x0c00000c0d0e7389 */ /* 0x00006400000c000b */
[----:B01----:R-:W-:Y:S05]  /*4f50*/  ENDCOLLECTIVE ;  /* 0x000000000000791b */ /* 0x003fea0003800000 */
.L_x_17809:
[----:B------:R-:W-:Y:S01]  /*4f60*/  HFMA2 R12, -RZ, RZ, 0, 5.9604644775390625e-08 ;  /* 0x00000001ff0c7431 */ /* 0x000fe200000001ff */
[----:B------:R-:W-:-:S04]  /*4f70*/  FMNMX R3, R2, R14, !PT ;  /* 0x0000000e02037209 */ /* 0x000fc80007800000 */
[----:B------:R-:W-:-:S07]  /*4f80*/  MOV R13, R3 ;  /* 0x00000003000d7202 */ /* 0x000fce0000000f00 */
[----:B------:R-:W-:Y:S05]  /*4f90*/  WARPSYNC.COLLECTIVE R15, `(.L_x_17810) ;  /* 0x000000000f087348 */ /* 0x000fea0003c00000 */
[----:B------:R0:W1:Y:S02]  /*4fa0*/  SHFL.BFLY P6, R14, R13, R12, R11 ;  /* 0x0c00000c0d0e7389 */ /* 0x00006400000c000b */
[----:B01----:R-:W-:Y:S05]  /*4fb0*/  ENDCOLLECTIVE ;  /* 0x000000000000791b */ /* 0x003fea0003800000 */
.L_x_17810:
        /* <DEDUP_REMOVED lines=318> */
.L_x_17811:
[----:B------:R-:W-:Y:S02]  /*63a0*/  HFMA2 R12, -RZ, RZ, 0, 4.76837158203125e-07 ;  /* 0x00000008ff0c7431 */ /* 0x000fe400000001ff */
[----:B------:R-:W-:-:S05]  /*63b0*/  FADD R37, R13, R14 ;  /* 0x0000000e0d257221 */ /* 0x000fca0000000000 */
[----:B------:R-:W-:-:S07]  /*63c0*/  MOV R13, R37 ;  /* 0x00000025000d7202 */ /* 0x000fce0000000f00 */
[----:B------:R-:W-:Y:S05]  /*63d0*/  WARPSYNC.COLLECTIVE R15, `(.L_x_17812) ;  /* 0x000000000f087348 */ /* 0x000fea0003c00000 */
[----:B------:R0:W1:Y:S02]  /*63e0*/  SHFL.BFLY P6, R14, R13, R12, R11 ;  /* 0x0c00000c0d0e7389 */ /* 0x00006400000c000b */
[----:B01----:R-:W-:Y:S05]  /*63f0*/  ENDCOLLECTIVE ;  /* 0x000000000000791b */ /* 0x003fea0003800000 */
.L_x_17812:
[----:B------:R-:W-:Y:S02]  /*6400*/  HFMA2 R12, -RZ, RZ, 0, 2.384185791015625e-07 ;  /* 0x00000004ff0c7431 */ /* 0x000fe400000001ff */
[----:B------:R-:W-:-:S05]  /*6410*/  FADD R38, R37, R14 ;  /* 0x0000000e25267221 */ /* 0x000fca0000000000 */
[----:B------:R-:W-:-:S07]  /*6420*/  MOV R13, R38 ;  /* 0x00000026000d7202 */ /* 0x000fce0000000f00 */
[----:B------:R-:W-:Y:S05]  /*6430*/  WARPSYNC.COLLECTIVE R15, `(.L_x_17813) ;  /* 0x000000000f087348 */ /* 0x000fea0003c00000 */
[----:B------:R0:W1:Y:S02]  /*6440*/  SHFL.BFLY P6, R14, R13, R12, R11 ;  /* 0x0c00000c0d0e7389 */ /* 0x00006400000c000b */
[----:B01----:R-:W-:Y:S05]  /*6450*/  ENDCOLLECTIVE ;  /* 0x000000000000791b */ /* 0x003fea0003800000 */
.L_x_17813:
[----:B------:R-:W-:Y:S02]  /*6460*/  HFMA2 R12, -RZ, RZ, 0, 1.1920928955078125e-07 ;  /* 0x00000002ff0c7431 */ /* 0x000fe400000001ff */
[----:B------:R-:W-:-:S05]  /*6470*/  FADD R39, R38, R14 ;  /* 0x0000000e26277221 */ /* 0x000fca0000000000 */
[----:B------:R-:W-:-:S07]  /*6480*/  MOV R13, R39 ;  /* 0x00000027000d7202 */ /* 0x000fce0000000f00 */
[----:B------:R-:W-:Y:S05]  /*6490*/  WARPSYNC.COLLECTIVE R15, `(.L_x_17814) ;  /* 0x000000000f087348 */ /* 0x000fea0003c00000 */
[----:B------:R0:W1:Y:S02]  /*64a0*/  SHFL.BFLY P6, R14, R13, R12, R11 ;  /* 0x0c00000c0d0e7389 */ /* 0x00006400000c000b */
[----:B01----:R-:W-:Y:S05]  /*64b0*/  ENDCOLLECTIVE ;  /* 0x000000000000791b */ /* 0x003fea0003800000 */
.L_x_17814:
[----:B------:R-:W-:Y:S02]  /*64c0*/  HFMA2 R12, -RZ, RZ, 0, 5.9604644775390625e-08 ;  /* 0x00000001ff0c7431 */ /* 0x000fe400000001ff */
[----:B------:R-:W-:-:S05]  /*64d0*/  FADD R40, R39, R14 ;  /* 0x0000000e27287221 */ /* 0x000fca0000000000 */
[----:B------:R-:W-:-:S07]  /*64e0*/  MOV R13, R40 ;  /* 0x00000028000d7202 */ /* 0x000fce0000000f00 */
[----:B------:R-:W-:Y:S05]  /*64f0*/  WARPSYNC.COLLECTIVE R15, `(.L_x_17815) ;  /* 0x000000000f087348 */ /* 0x000fea0003c00000 */
[----:B------:R0:W1:Y:S02]  /*6500*/  SHFL.BFLY P6, R14, R13, R12, R11 ;  /* 0x0c00000c0d0e7389 */ /* 0x00006400000c000b */
[----:B01----:R-:W-:Y:S05]  /*6510*/  ENDCOLLECTIVE ;  /* 0x000000000000791b */ /* 0x003fea0003800000 */
.L_x_17815:
[----:B------:R-:W-:Y:S05]  /*6520*/  BRA `(.L_x_17816) ;  /* 0xffffffc000807947 */ /* 0x000fea000383ffff */
        .weak           $__internal_352_$__cuda_sm3x_div_rn_noftz_f32_slowpath
        .type           $__internal_352_$__cuda_sm3x_div_rn_noftz_f32_slowpath,@function
        .size           $__internal_352_$__cuda_sm3x_div_rn_noftz_f32_slowpath,(.L_x_25804 - $__internal_352_$__cuda_sm3x_div_rn_noftz_f32_slowpath)
$__internal_352_$__cuda_sm3x_div_rn_noftz_f32_slowpath:
        /* <DEDUP_REMOVED lines=35> */
.L_x_17818:
        /* <DEDUP_REMOVED lines=51> */
.L_x_17825:
[----:B------:R-:W-:-:S04]  /*6a90*/  LOP3.LUT R40, R40, 0x80000000, RZ, 0xc0, !PT ;  /* 0x8000000028287812 */ /* 0x000fc800078ec0ff */
[----:B------:R-:W-:Y:S01]  /*6aa0*/  LOP3.LUT R40, R40, 0x7f800000, RZ, 0xfc, !PT ;  /* 0x7f80000028287812 */ /* 0x000fe200078efcff */
[----:B------:R-:W-:Y:S06]  /*6ab0*/  BRA `(.L_x_17826) ;  /* 0x0000000000047947 */ /* 0x000fec0003800000 */
.L_x_17824:
[----:B------:R-:W-:-:S07]  /*6ac0*/  LEA R40, R13, R40, 0x17 ;  /* 0x000000280d287211 */ /* 0x000fce00078eb8ff */
.L_x_17826:
[----:B------:R-:W-:Y:S05]  /*6ad0*/  BSYNC.RECONVERGENT B2 ;  /* 0x0000000000027941 */ /* 0x000fea0003800200 */
.L_x_17823:
[----:B------:R-:W-:Y:S05]  /*6ae0*/  BRA `(.L_x_17827) ;  /* 0x0000000000207947 */ /* 0x000fea0003800000 */
.L_x_17822:
[----:B------:R-:W-:-:S04]  /*6af0*/  LOP3.LUT R8, R13, 0x80000000, R8, 0x48, !PT ;  /* 0x800000000d087812 */ /* 0x000fc800078e4808 */
[----:B------:R-:W-:Y:S01]  /*6b00*/  LOP3.LUT R40, R8, 0x7f800000, RZ, 0xfc, !PT ;  /* 0x7f80000008287812 */ /* 0x000fe200078efcff */
[----:B------:R-:W-:Y:S06]  /*6b10*/  BRA `(.L_x_17827) ;  /* 0x0000000000147947 */ /* 0x000fec0003800000 */
.L_x_17821:
[----:B------:R-:W-:Y:S01]  /*6b20*/  LOP3.LUT R40, R13, 0x80000000, R8, 0x48, !PT ;  /* 0x800000000d287812 */ /* 0x000fe200078e4808 */
[----:B------:R-:W-:Y:S06]  /*6b30*/  BRA `(.L_x_17827) ;  /* 0x00000000000c7947 */ /* 0x000fec0003800000 */
.L_x_17820:
[----:B------:R-:W0:Y:S01]  /*6b40*/  MUFU.RSQ R40, -QNAN ;  /* 0xffc0000000287908 */ /* 0x000e220000001400 */
[----:B------:R-:W-:Y:S05]  /*6b50*/  BRA `(.L_x_17827) ;  /* 0x0000000000047947 */ /* 0x000fea0003800000 */
.L_x_17819:
[----:B------:R-:W-:-:S07]  /*6b60*/  FADD.FTZ R40, R8, R11 ;  /* 0x0000000b08287221 */ /* 0x000fce0000010000 */
.L_x_17827:
[----:B------:R-:W-:Y:S05]  /*6b70*/  BSYNC.RECONVERGENT B1 ;  /* 0x0000000000017941 */ /* 0x000fea0003800200 */
.L_x_17817:
[----:B------:R-:W-:-:S04]  /*6b80*/  HFMA2 R13, -RZ, RZ, 0, 0 ;  /* 0x00000000ff0d7431 */ /* 0x000fc800000001ff */
[----:B0-----:R-:W-:Y:S05]  /*6b90*/  RET.REL.NODEC R12 `(_Z15SoftmaxWarpImplI10DirectLoadIffE11DirectStoreIffEfLi1ELi31ELi32ELi1ELb1EL9Algorithm0EEvT_T0_ll) ;  /* 0xffffff940c187950 */ /* 0x001fea0003c3ffff */
.L_x_17828:
        /* <DEDUP_REMOVED lines=14> */
.L_x_25804:


//--------------------- .text._Z15SoftmaxWarpImplI10DirectLoadIffE11DirectStoreIffEfLi1ELi31ELi32ELi1ELb0EL9Algorithm0EEvT_T0_ll --------------------------
	.section	.text._Z15SoftmaxWarpImplI10DirectLoadIffE11DirectStoreIffEfLi1ELi31ELi32ELi1ELb0EL9Algorithm0EEvT_T0_ll,"ax",@progbits
	.align	128
        .global         _Z15SoftmaxWarpImplI10DirectLoadIffE11DirectStoreIffEfLi1ELi31ELi32ELi1ELb0EL9Algorithm0EEvT_T0_ll
        .type           _Z15SoftmaxWarpImplI10DirectLoadIffE11DirectStoreIffEfLi1ELi31ELi32ELi1ELb0EL9Algorithm0EEvT_T0_ll,@function
        .size           _Z15SoftmaxWarpImplI10DirectLoadIffE11DirectStoreIffEfLi1ELi31ELi32ELi1ELb0EL9Algorithm0EEvT_T0_ll,(.L_x_25805 - _Z15SoftmaxWarpImplI10DirectLoadIffE11DirectStoreIffEfLi1ELi31ELi32ELi1ELb0EL9Algorithm0EEvT_T0_ll)
        .other          _Z15SoftmaxWarpImplI10DirectLoadIffE11DirectStoreIffEfLi1ELi31ELi32ELi1ELb0EL9Algorithm0EEvT_T0_ll,@"STO_CUDA_ENTRY STV_DEFAULT"
_Z15SoftmaxWarpImplI10DirectLoadIffE11DirectStoreIffEfLi1ELi31ELi32ELi1ELb0EL9Algorithm0EEvT_T0_ll:
.text._Z15SoftmaxWarpImplI10DirectLoadIffE11DirectStoreIffEfLi1ELi31ELi32ELi1ELb0EL9Algorithm0EEvT_T0_ll:
        /* <DEDUP_REMOVED lines=24> */
.L_x_17829:
        /* <DEDUP_REMOVED lines=13> */
.L_x_17893:
        /* <DEDUP_REMOVED lines=139> */
[----:B------:R-:W-:Y:S01]  /*0b00*/  FADD R76, R18, -R53 ;  /* 0x80000035124c7221 */ /* 0x000fe20000000000 */
[-C--:B------:R-:W-:Y:S01]  /*0b10*/  FFMA.SAT R35, R66, R11.reuse, 0.5 ;  /* 0x3f00000042237423 */ /* 0x080fe2000000200b */
[-C--:B------:R-:W-:Y:S01]  /*0b20*/  FFMA.RM R9, R9, R12.reuse, 12582913 ;  /* 0x4b40000109097423 */ /* 0x080fe2000000400c */
[----:B------:R1:W2:Y:S01]  /*0b30*/  MUFU.EX2 R6, R5 ;  /* 0x0000000500067308 */ /* 0x0002a20000000800 */
[-C--:B------:R-:W-:Y:S01]  /*0b40*/  FFMA.SAT R37, R68, R11.reuse, 0.5 ;  /* 0x3f00000044257423 */ /* 0x080fe2000000200b */
[-C--:B------:R-:W-:Y:S01]  /*0b50*/  FFMA.RM R35, R35, R12.reuse, 12582913 ;  /* 0x4b40000123237423 */ /* 0x080fe2000000400c */
[C---:B------:R-:W-:Y:S01]  /*0b60*/  FADD R17, R9.reuse, -12583039 ;  /* 0xcb40007f09117421 */ /* 0x040fe20000000000 */
[----:B------:R-:W-:Y:S01]  /*0b70*/  SHF.L.U32 R9, R9, 0x17, RZ ;  /* 0x0000001709097819 */ /* 0x000fe200000006ff */
[----:B------:R-:W-:Y:S01]  /*0b80*/  FFMA.RM R37, R37, R12, 12582913 ;  /* 0x4b40000125257423 */ /* 0x000fe2000000400c */
[-C--:B------:R-:W-:Y:S01]  /*0b90*/  FFMA.SAT R41, R70, R11.reuse, 0.5 ;  /* 0x3f00000046297423 */ /* 0x080fe2000000200b */
[----:B------:R-:W-:Y:S01]  /*0ba0*/  FFMA R17, R8, 1.4426950216293334961, -R17 ;  /* 0x3fb8aa3b08117823 */ /* 0x000fe20000000811 */
[----:B-1----:R-:W-:-:S02]  /*0bb0*/  FFMA.SAT R5, R36, R11, 0.5 ;  /* 0x3f00000024057423 */ /* 0x002fc4000000200b */
[-C--:B------:R-:W-:Y:S01]  /*0bc0*/  FFMA.RM R41, R41, R12.reuse, 12582913 ;  /* 0x4b40000129297423 */ /* 0x080fe2000000400c */
[----:B------:R-:W-:Y:S01]  /*0bd0*/  FFMA R17, R8, 1.925963033500011079e-08, R17 ;  /* 0x32a5706008117823 */ /* 0x000fe20000000011 */
[----:B------:R-:W-:Y:S01]  /*0be0*/  SHF.L.U32 R8, R37, 0x17, RZ ;  /* 0x0000001725087819 */ /* 0x000fe200000006ff */
[----:B------:R-:W-:Y:S02]  /*0bf0*/  FFMA.RM R5, R5, R12, 12582913 ;  /* 0x4b40000105057423 */ /* 0x000fe4000000400c */
        /* <DEDUP_REMOVED lines=18> */
[----:B------:R-:W-:Y:S01]  /*0d20*/  FFMA R7, R2, 1.925963033500011079e-08, R7 ;  /* 0x32a5706002077823 */ /* 0x000fe20000000007 */
[----:B--2---:R-:W-:Y:S01]  /*0d30*/  FMUL R23, R19, R4 ;  /* 0x0000000413177220 */ /* 0x004fe20000400000 */
[----:B------:R-:W-:-:S05]  /*0d40*/  FFMA.SAT R19, R40, R11, 0.5 ;  /* 0x3f00000028137423 */ /* 0x000fca000000200b */
        /* <DEDUP_REMOVED lines=114> */
[C---:B------:R-:W-:Y:S01]  /*1470*/  FADD R5, R4.reuse, -12583039 ;  /* 0xcb40007f04057421 */ /* 0x040fe20000000000 */
[----:B------:R-:W-:Y:S01]  /*1480*/  SHF.L.U32 R4, R4, 0x17, RZ ;  /* 0x0000001704047819 */ /* 0x000fe200000006ff */
[----:B--2---:R-:W-:-:S02]  /*1490*/  FFMA.SAT R35, R76, R11, 0.5 ;  /* 0x3f0000004c237423 */ /* 0x004fc4000000200b */
[C---:B------:R-:W-:Y:S02]  /*14a0*/  FFMA R5, R72.reuse, 1.4426950216293334961, -R5 ;  /* 0x3fb8aa3b48057823 */ /* 0x040fe40000000805 */
[----:B------:R-:W-:Y:S01]  /*14b0*/  FFMA.RM R35, R35, R12, 12582913 ;  /* 0x4b40000123237423 */ /* 0x000fe2000000400c */
[----:B---3--:R-:W-:Y:S01]  /*14c0*/  FMUL R7, R7, R2 ;  /* 0x0000000207077220 */ /* 0x008fe20000400000 */
[----:B------:R-:W-:Y:S01]  /*14d0*/  FFMA R5, R72, 1.925963033500011079e-08, R5 ;  /* 0x32a5706048057823 */ /* 0x000fe20000000005 */
[----:B------:R1:W-:Y:S01]  /*14e0*/  MUFU.EX2 R2, R41 ;  /* 0x0000002900027308 */ /* 0x0003e20000000800 */
[----:B------:R-:W-:-:S04]  /*14f0*/  FADD R47, R35, -12583039 ;  /* 0xcb40007f232f7421 */ /* 0x000fc80000000000 */
[----:B------:R-:W-:-:S03]  /*1500*/  FFMA R47, R76, 1.4426950216293334961, -R47 ;  /* 0x3fb8aa3b4c2f7823 */ /* 0x000fc6000000082f */
[----:B------:R-:W2:Y:S01]  /*1510*/  MUFU.EX2 R5, R5 ;  /* 0x0000000500057308 */ /* 0x000ea20000000800 */
[----:B-1----:R-:W-:Y:S01]  /*1520*/  FFMA.SAT R41, R33, R11, 0.5 ;  /* 0x3f00000021297423 */ /* 0x002fe2000000200b */
[----:B------:R-:W-:-:S06]  /*1530*/  FFMA R47, R76, 1.925963033500011079e-08, R47 ;  /* 0x32a570604c2f7823 */ /* 0x000fcc000000002f */
[----:B------:R-:W1:Y:S01]  /*1540*/  MUFU.EX2 R47, R47 ;  /* 0x0000002f002f7308 */ /* 0x000e620000000800 */
[----:B--2---:R-:W-:Y:S01]  /*1550*/  FMUL R6, R4, R5 ;  /* 0x0000000504067220 */ /* 0x004fe20000400000 */
[----:B------:R-:W-:Y:S01]  /*1560*/  FMUL R5, R37, R2 ;  /* 0x0000000225057220 */ /* 0x000fe20000400000 */
[----:B------:R-:W-:Y:S01]  /*1570*/  FFMA.SAT R37, R3, R11, 0.5 ;  /* 0x3f00000003257423 */ /* 0x000fe2000000200b */
[----:B------:R-:W-:-:S03]  /*1580*/  SHF.L.U32 R4, R35, 0x17, RZ ;  /* 0x0000001723047819 */ /* 0x000fc600000006ff */
[----:B------:R-:W-:Y:S02]  /*1590*/  FFMA.RM R37, R37, R12, 12582913 ;  /* 0x4b40000125257423 */ /* 0x000fe4000000400c */
[----:B-1----:R-:W-:Y:S02]  /*15a0*/  FMUL R4, R4, R47 ;  /* 0x0000002f04047220 */ /* 0x002fe40000400000 */
[----:B------:R-:W-:-:S04]  /*15b0*/  FADD R2, R37, -12583039 ;  /* 0xcb40007f25027421 */ /* 0x000fc80000000000 */
[----:B------:R-:W-:-:S04]  /*15c0*/  FFMA R2, R3, 1.4426950216293334961, -R2 ;  /* 0x3fb8aa3b03027823 */ /* 0x000fc80000000802 */
[----:B------:R-:W-:Y:S01]  /*15d0*/  FFMA R2, R3, 1.925963033500011079e-08, R2 ;  /* 0x32a5706003027823 */ /* 0x000fe20000000002 */
[----:B------:R-:W-:-:S04]  /*15e0*/  FFMA.SAT R3, R13, R11, 0.5 ;  /* 0x3f0000000d037423 */ /* 0x000fc8000000200b */
[----:B------:R-:W-:Y:S01]  /*15f0*/  FFMA.RM R35, R3, R12, 12582913 ;  /* 0x4b40000103237423 */ /* 0x000fe2000000400c */
[----:B------:R-:W-:Y:S01]  /*1600*/  SHF.L.U32 R3, R37, 0x17, RZ ;  /* 0x0000001725037819 */ /* 0x000fe200000006ff */
[----:B------:R-:W1:Y:S02]  /*1610*/  MUFU.EX2 R2, R2 ;  /* 0x0000000200027308 */ /* 0x000e640000000800 */
[C---:B------:R-:W-:Y:S01]  /*1620*/  FADD R36, R35.reuse, -12583039 ;  /* 0xcb40007f23247421 */ /* 0x040fe20000000000 */
[----:B------:R-:W-:-:S03]  /*1630*/  SHF.L.U32 R35, R35, 0x17, RZ ;  /* 0x0000001723237819 */ /* 0x000fc600000006ff */
[----:B------:R-:W-:-:S04]  /*1640*/  FFMA R36, R13, 1.4426950216293334961, -R36 ;  /* 0x3fb8aa3b0d247823 */ /* 0x000fc80000000824 */
[----:B------:R-:W-:Y:S01]  /*1650*/  FFMA R36, R13, 1.925963033500011079e-08, R36 ;  /* 0x32a570600d247823 */ /* 0x000fe20000000024 */
[----:B------:R-:W-:-:S04]  /*1660*/  FFMA.SAT R13, R15, R11, 0.5 ;  /* 0x3f0000000f0d7423 */ /* 0x000fc8000000200b */
[----:B------:R-:W-:Y:S01]  /*1670*/  FFMA.RM R37, R13, R12, 12582913 ;  /* 0x4b4000010d257423 */ /* 0x000fe2000000400c */
[----:B------:R-:W2:Y:S01]  /*1680*/  MUFU.EX2 R36, R36 ;  /* 0x0000002400247308 */ /* 0x000ea20000000800 */
[----:B------:R-:W-:Y:S01]  /*1690*/  FFMA.SAT R13, R0, R11, 0.5 ;  /* 0x3f000000000d7423 */ /* 0x000fe2000000200b */
[----:B-1----:R-:W-:Y:S01]  /*16a0*/  FMUL R3, R3, R2 ;  /* 0x0000000203037220 */ /* 0x002fe20000400000 */
[----:B------:R-:W-:Y:S02]  /*16b0*/  FADD R40, R37, -12583039 ;  /* 0xcb40007f25287421 */ /* 0x000fe40000000000 */
[----:B------:R-:W-:Y:S02]  /*16c0*/  FFMA.RM R13, R13, R12, 12582913 ;  /* 0x4b4000010d0d7423 */ /* 0x000fe4000000400c */
[----:B------:R-:W-:-:S04]  /*16d0*/  FFMA R40, R15, 1.4426950216293334961, -R40 ;  /* 0x3fb8aa3b0f287823 */ /* 0x000fc80000000828 */
[----:B------:R-:W-:Y:S01]  /*16e0*/  FFMA R40, R15, 1.925963033500011079e-08, R40 ;  /* 0x32a570600f287823 */ /* 0x000fe20000000028 */
[C---:B------:R-:W-:Y:S01]  /*16f0*/  FADD R15, R13.reuse, -12583039 ;  /* 0xcb40007f0d0f7421 */ /* 0x040fe20000000000 */
[----:B------:R-:W-:-:S03]  /*1700*/  SHF.L.U32 R13, R13, 0x17, RZ ;  /* 0x000000170d0d7819 */ /* 0x000fc600000006ff */
[C---:B------:R-:W-:Y:S01]  /*1710*/  FFMA R15, R0.reuse, 1.4426950216293334961, -R15 ;  /* 0x3fb8aa3b000f7823 */ /* 0x040fe2000000080f */
[----:B--2---:R-:W-:Y:S02]  /*1720*/  FMUL R2, R35, R36 ;  /* 0x0000002423027220 */ /* 0x004fe40000400000 */
[----:B------:R-:W1:Y:S01]  /*1730*/  MUFU.EX2 R35, R40 ;  /* 0x0000002800237308 */ /* 0x000e620000000800 */
[----:B------:R-:W-:Y:S01]  /*1740*/  FFMA R36, R0, 1.925963033500011079e-08, R15 ;  /* 0x32a5706000247823 */ /* 0x000fe2000000000f */
[----:B------:R-:W-:Y:S01]  /*1750*/  SHF.L.U32 R0, R37, 0x17, RZ ;  /* 0x0000001725007819 */ /* 0x000fe200000006ff */
[-C--:B------:R-:W-:Y:S01]  /*1760*/  FFMA.SAT R37, R14, R11.reuse, 0.5 ;  /* 0x3f0000000e257423 */ /* 0x080fe2000000200b */
[----:B------:R-:W-:-:S03]  /*1770*/  FFMA.SAT R15, R34, R11, 0.5 ;  /* 0x3f000000220f7423 */ /* 0x000fc6000000200b */
[-C--:B------:R-:W-:Y:S01]  /*1780*/  FFMA.RM R11, R37, R12.reuse, 12582913 ;  /* 0x4b400001250b7423 */ /* 0x080fe2000000400c */
[-C--:B------:R-:W-:Y:S01]  /*1790*/  FFMA.RM R15, R15, R12.reuse, 12582913 ;  /* 0x4b4000010f0f7423 */ /* 0x080fe2000000400c */
[----:B------:R-:W-:Y:S01]  /*17a0*/  FFMA.RM R12, R41, R12, 12582913 ;  /* 0x4b400001290c7423 */ /* 0x000fe2000000400c */
[----:B------:R-:W-:Y:S01]  /*17b0*/  MUFU.EX2 R36, R36 ;  /* 0x0000002400247308 */ /* 0x000fe20000000800 */
[C---:B------:R-:W-:Y:S01]  /*17c0*/  FADD R37, R11.reuse, -12583039 ;  /* 0xcb40007f0b257421 */ /* 0x040fe20000000000 */
[----:B------:R-:W-:-:S03]  /*17d0*/  SHF.L.U32 R11, R11, 0x17, RZ ;  /* 0x000000170b0b7819 */ /* 0x000fc600000006ff */
[----:B------:R-:W-:Y:S01]  /*17e0*/  FFMA R37, R14, 1.4426950216293334961, -R37 ;  /* 0x3fb8aa3b0e257823 */ /* 0x000fe20000000825 */
[----:B-1----:R-:W-:Y:S01]  /*17f0*/  FMUL R0, R0, R35 ;  /* 0x0000002300007220 */ /* 0x002fe20000400000 */
[C---:B------:R-:W-:Y:S02]  /*1800*/  FADD R35, R15.reuse, -12583039 ;  /* 0xcb40007f0f237421 */ /* 0x040fe40000000000 */
[----:B------:R-:W-:Y:S01]  /*1810*/  FFMA R37, R14, 1.925963033500011079e-08, R37 ;  /* 0x32a570600e257823 */ /* 0x000fe20000000025 */
[----:B------:R-:W-:Y:S01]  /*1820*/  FADD R14, R12, -12583039 ;  /* 0xcb40007f0c0e7421 */ /* 0x000fe20000000000 */
[----:B------:R-:W-:Y:S01]  /*1830*/  SHF.L.U32 R15, R15, 0x17, RZ ;  /* 0x000000170f0f7819 */ /* 0x000fe200000006ff */
[C---:B------:R-:W-:Y:S01]  /*1840*/  FFMA R35, R34.reuse, 1.4426950216293334961, -R35 ;  /* 0x3fb8aa3b22237823 */ /* 0x040fe20000000823 */
[----:B------:R-:W1:Y:S01]  /*1850*/  MUFU.EX2 R40, R37 ;  /* 0x0000002500287308 */ /* 0x000e620000000800 */
[----:B------:R-:W-:Y:S02]  /*1860*/  FFMA R14, R33, 1.4426950216293334961, -R14 ;  /* 0x3fb8aa3b210e7823 */ /* 0x000fe4000000080e */
[----:B------:R-:W-:-:S02]  /*1870*/  FFMA R35, R34, 1.925963033500011079e-08, R35 ;  /* 0x32a5706022237823 */ /* 0x000fc40000000023 */
[----:B------:R-:W-:Y:S01]  /*1880*/  FFMA R41, R33, 1.925963033500011079e-08, R14 ;  /* 0x32a5706021297823 */ /* 0x000fe2000000000e */
[----:B------:R-:W-:Y:S02]  /*1890*/  FADD R33, RZ, R26 ;  /* 0x0000001aff217221 */ /* 0x000fe40000000000 */
[----:B------:R1:W2:Y:S02]  /*18a0*/  MUFU.EX2 R34, R35 ;  /* 0x0000002300227308 */ /* 0x0002a40000000800 */
[----:B------:R-:W-:-:S04]  /*18b0*/  FADD R14, R33, R20 ;  /* 0x00000014210e7221 */ /* 0x000fc80000000000 */
[----:B------:R-:W-:Y:S02]  /*18c0*/  FADD R33, R14, R21 ;  /* 0x000000150e217221 */ /* 0x000fe40000000000 */
[----:B------:R-:W3:Y:S01]  /*18d0*/  MUFU.EX2 R41, R41 ;  /* 0x0000002900297308 */ /* 0x000ee20000000800 */
[----:B-1----:R-:W-:Y:S01]  /*18e0*/  FMUL R35, R11, R40 ;  /* 0x000000280b237220 */ /* 0x002fe20000400000 */
        /* <DEDUP_REMOVED lines=22> */
[----:B------:R-:W-:-:S03]  /*1a50*/  FADD R13, R14, R5 ;  /* 0x000000050e0d7221 */ /* 0x000fc60000000000 */
        /* <DEDUP_REMOVED lines=18> */
.L_x_17905:
        /* <DEDUP_REMOVED lines=12> */
[----:B01----:R-:W-:Y:S05]  /*1c40*/  CALL.REL.NOINC `($__internal_353_$__cuda_sm3x_div_rn_noftz_f32_slowpath) ;  /* 0x00000038000c7944 */ /* 0x003fea0003c00000 */
[----:B------:R-:W-:-:S07]  /*1c50*/  MOV R14, R42 ;  /* 0x0000002a000e7202 */ /* 0x000fce0000000f00 */
.L_x_17832:
[----:B------:R-:W-:Y:S05]  /*1c60*/  BSYNC.RECONVERGENT B2 ;  /* 0x0000000000027941 */ /* 0x000fea0003800200 */
.L_x_17831:
        /* <DEDUP_REMOVED lines=12> */
[----:B01----:R-:W-:Y:S05]  /*1d30*/  CALL.REL.NOINC `($__internal_353_$__cuda_sm3x_div_rn_noftz_f32_slowpath) ;  /* 0x0000003400d07944 */ /* 0x003fea0003c00000 */
[----:B------:R-:W-:-:S07]  /*1d40*/  MOV R15, R42 ;  /* 0x0000002a000f7202 */ /* 0x000fce0000000f00 */
.L_x_17834:
[----:B------:R-:W-:Y:S05]  /*1d50*/  BSYNC.RECONVERGENT B2 ;  /* 0x0000000000027941 */ /* 0x000fea0003800200 */
.L_x_17833:
        /* <DEDUP_REMOVED lines=14> */
.L_x_17836:
[----:B------:R-:W-:Y:S05]  /*1e40*/  BSYNC.RECONVERGENT B2 ;  /* 0x0000000000027941 */ /* 0x000fea0003800200 */
.L_x_17835:
        /* <DEDUP_REMOVED lines=14> */
.L_x_17838:
[----:B------:R-:W-:Y:S05]  /*1f30*/  BSYNC.RECONVERGENT B2 ;  /* 0x0000000000027941 */ /* 0x000fea0003800200 */
.L_x_17837:
        /* <DEDUP_REMOVED lines=14> */
.L_x_17840:
[----:B------:R-:W-:Y:S05]  /*2020*/  BSYNC.RECONVERGENT B2 ;  /* 0x0000000000027941 */ /* 0x000fea0003800200 */
.L_x_17839:
        /* <DEDUP_REMOVED lines=14> */
.L_x_17842:
[----:B------:R-:W-:Y:S05]  /*2110*/  BSYNC.RECONVERGENT B2 ;  /* 0x0000000000027941 */ /* 0x000fea0003800200 */
.L_x_17841:
        /* <DEDUP_REMOVED lines=14> */
.L_x_17844:
[----:B------:R-:W-:Y:S05]  /*2200*/  BSYNC.RECONVERGENT B2 ;  /* 0x0000000000027941 */ /* 0x000fea0003800200 */
.L_x_17843:
        /* <DEDUP_REMOVED lines=14> */
.L_x_17846:
[----:B------:R-:W-:Y:S05]  /*22f0*/  BSYNC.RECONVERGENT B2 ;  /* 0x0000000000027941 */ /* 0x000fea0003800200 */
.L_x_17845:
        /* <DEDUP_REMOVED lines=14> */
.L_x_17848:
[----:B------:R-:W-:Y:S05]  /*23e0*/  BSYNC.RECONVERGENT B2 ;  /* 0x0000000000027941 */ /* 0x000fea0003800200 */
.L_x_17847:
        /* <DEDUP_REMOVED lines=14> */
.L_x_17850:
[----:B------:R-:W-:Y:S05]  /*24d0*/  BSYNC.RECONVERGENT B2 ;  /* 0x0000000000027941 */ /* 0x000fea0003800200 */
.L_x_17849:
        /* <DEDUP_REMOVED lines=14> */
.L_x_17852:
[----:B------:R-:W-:Y:S05]  /*25c0*/  BSYNC.RECONVERGENT B2 ;  /* 0x0000000000027941 */ /* 0x000fea0003800200 */
.L_x_17851:
        /* <DEDUP_REMOVED lines=14> */
.L_x_17854:
[----:B------:R-:W-:Y:S05]  /*26b0*/  BSYNC.RECONVERGENT B2 ;  /* 0x0000000000027941 */ /* 0x000fea0003800200 */
.L_x_17853:
        /* <DEDUP_REMOVED lines=14> */
.L_x_17856:
[----:B------:R-:W-:Y:S05]  /*27a0*/  BSYNC.RECONVERGENT B2 ;  /* 0x0000000000027941 */ /* 0x000fea0003800200 */
.L_x_17855:
        /* <DEDUP_REMOVED lines=14> */
.L_x_17858:
[----:B------:R-:W-:Y:S05]  /*2890*/  BSYNC.RECONVERGENT B2 ;  /* 0x0000000000027941 */ /* 0x000fea0003800200 */
.L_x_17857:
        /* <DEDUP_REMOVED lines=14> */
.L_x_17860:
[----:B------:R-:W-:Y:S05]  /*2980*/  BSYNC.RECONVERGENT B2 ;  /* 0x0000000000027941 */ /* 0x000fea0003800200 */
.L_x_17859:
        /* <DEDUP_REMOVED lines=14> */
.L_x_17862:
[----:B------:R-:W-:Y:S05]  /*2a70*/  BSYNC.RECONVERGENT B2 ;  /* 0x0000000000027941 */ /* 0x000fea0003800200 */
.L_x_17861:
        /* <DEDUP_REMOVED lines=14> */
.L_x_17864:
[----:B------:R-:W-:Y:S05]  /*2b60*/  BSYNC.RECONVERGENT B2 ;  /* 0x0000000000027941 */ /* 0x000fea0003800200 */
.L_x_17863:
        /* <DEDUP_REMOVED lines=14> */
.L_x_17866:
[----:B------:R-:W-:Y:S05]  /*2c50*/  BSYNC.RECONVERGENT B2 ;  /* 0x0000000000027941 */ /* 0x000fea0003800200 */
.L_x_17865:
        /* <DEDUP_REMOVED lines=14> */
.L_x_17868:
[----:B------:R-:W-:Y:S05]  /*2d40*/  BSYNC.RECONVERGENT B2 ;  /* 0x0000000000027941 */ /* 0x000fea0003800200 */
.L_x_17867:
        /* <DEDUP_REMOVED lines=14> */
.L_x_17870:
[----:B------:R-:W-:Y:S05]  /*2e30*/  BSYNC.RECONVERGENT B2 ;  /* 0x0000000000027941 */ /* 0x000fea0003800200 */
.L_x_17869:
        /* <DEDUP_REMOVED lines=14> */
.L_x_17872:
[----:B------:R-:W-:Y:S05]  /*2f20*/  BSYNC.RECONVERGENT B2 ;  /* 0x0000000000027941 */ /* 0x000fea0003800200 */
.L_x_17871:
        /* <DEDUP_REMOVED lines=14> */
.L_x_17874:
[----:B------:R-:W-:Y:S05]  /*3010*/  BSYNC.RECONVERGENT B2 ;  /* 0x0000000000027941 */ /* 0x000fea0003800200 */
.L_x_17873:
        /* <DEDUP_REMOVED lines=14> */
.L_x_17876:
[----:B------:R-:W-:Y:S05]  /*3100*/  BSYNC.RECONVERGENT B2 ;  /* 0x0000000000027941 */ /* 0x000fea0003800200 */
.L_x_17875:
        /* <DEDUP_REMOVED lines=14> */
.L_x_17878:
[----:B------:R-:W-:Y:S05]  /*31f0*/  BSYNC.RECONVERGENT B2 ;  /* 0x0000000000027941 */ /* 0x000fea0003800200 */
.L_x_17877:
        /* <DEDUP_REMOVED lines=14> */
.L_x_17880:
[----:B------:R-:W-:Y:S05]  /*32e0*/  BSYNC.RECONVERGENT B2 ;  /* 0x0000000000027941 */ /* 0x000fea0003800200 */
.L_x_17879:
        /* <DEDUP_REMOVED lines=14> */
.L_x_17882:
[----:B------:R-:W-:Y:S05]  /*33d0*/  BSYNC.RECONVERGENT B2 ;  /* 0x0000000000027941 */ /* 0x000fea0003800200 */
.L_x_17881:
        /* <DEDUP_REMOVED lines=14> */
.L_x_17884:
[----:B------:R-:W-:Y:S05]  /*34c0*/  BSYNC.RECONVERGENT B2 ;  /* 0x0000000000027941 */ /* 0x000fea0003800200 */
.L_x_17883:
        /* <DEDUP_REMOVED lines=14> */
.L_x_17886:
[----:B------:R-:W-:Y:S05]  /*35b0*/  BSYNC.RECONVERGENT B2 ;  /* 0x0000000000027941 */ /* 0x000fea0003800200 */
.L_x_17885:
        /* <DEDUP_REMOVED lines=14> */
.L_x_17888:
[----:B------:R-:W-:Y:S05]  /*36a0*/  BSYNC.RECONVERGENT B2 ;  /* 0x0000000000027941 */ /* 0x000fea0003800200 */
.L_x_17887:
        /* <DEDUP_REMOVED lines=14> */
.L_x_17890:
[----:B------:R-:W-:Y:S05]  /*3790*/  BSYNC.RECONVERGENT B2 ;  /* 0x0000000000027941 */ /* 0x000fea0003800200 */
.L_x_17889:
        /* <DEDUP_REMOVED lines=14> */
.L_x_17892:
[----:B------:R-:W-:Y:S05]  /*3880*/  BSYNC.RECONVERGENT B2 ;  /* 0x0000000000027941 */ /* 0x000fea0003800200 */
.L_x_17891:
        /* <DEDUP_REMOVED lines=15> */
[----:B------:R-:W-:Y:S01]  /*3980*/  R2UR UR11, R39 ;  /* 0x00000000270b72ca */ /* 0x000fe200000e0000 */
        /* <DEDUP_REMOVED lines=28> */
[----:B------:R-:W-:Y:S02]  /*3b50*/  R2UR UR28, R38 ;  /* 0x00000000261c72ca */ /* 0x000fe400000e0000 */
[----:B------:R-:W-:Y:S01]  /*3b60*/  R2UR UR29, R39 ;  /* 0x00000000271d72ca */ /* 0x000fe200000e0000 */
[----:B------:R3:W-:Y:S01]  /*3b70*/  STG.E desc[UR14][R34.64+0x500], R30 ;  /* 0x0005001e22007986 */ /* 0x0007e2000c10190e */
[----:B------:R-:W-:-:S03]  /*3b80*/  ISETP.GE.AND.EX P0, PT, R43, UR45, PT, P0 ;  /* 0x0000002d2b007c0c */ /* 0x000fc6000bf06300 */
        /* <DEDUP_REMOVED lines=22> */
.L_x_17830:
[----:B------:R-:W-:Y:S01]  /*3cf0*/  HFMA2 R11, -RZ, RZ, 0, 1.847743988037109375e-06 ;  /* 0x0000001fff0b7431 */ /* 0x000fe200000001ff */
[----:B------:R-:W-:Y:S01]  /*3d00*/  BSSY B0, `(.L_x_17894) ;  /* 0x0000006000007945 */ /* 0x000fe20003800000 */
[----:B------:R-:W-:Y:S02]  /*3d10*/  MOV R12, 0x10 ;  /* 0x00000010000c7802 */ /* 0x000fe40000000f00 */
[----:B------:R-:W-:-:S07]  /*3d20*/  MOV R15, 0xffffffff ;  /* 0xffffffff000f7802 */ /* 0x000fce0000000f00 */
[----:B0-----:R-:W-:Y:S05]  /*3d30*/  WARPSYNC.COLLECTIVE R15, `(.L_x_17895) ;  /* 0x000000000f087348 */ /* 0x001fea0003c00000 */
[----:B------:R1:W2:Y:S02]  /*3d40*/  SHFL.BFLY P6, R14, R13, R12, R11 ;  /* 0x0c00000c0d0e7389 */ /* 0x0002a400000c000b */
[----:B012---:R-:W-:Y:S05]  /*3d50*/  ENDCOLLECTIVE ;  /* 0x000000000000791b */ /* 0x007fea0003800000 */
.L_x_17895:
[----:B------:R-:W-:Y:S05]  /*3d60*/  BSYNC B0 ;  /* 0x0000000000007941 */ /* 0x000fea0003800000 */
.L_x_17894:
        /* <DEDUP_REMOVED lines=9> */
.L_x_17896:
[----:B------:R-:W-:Y:S01]  /*3e00*/  HFMA2 R12, -RZ, RZ, 0, 2.384185791015625e-07 ;  /* 0x00000004ff0c7431 */ /* 0x000fe200000001ff */
[----:B------:R-:W-:-:S04]  /*3e10*/  FMNMX R0, R13, R14, !PT ;  /* 0x0000000e0d007209 */ /* 0x000fc80007800000 */
[----:B------:R-:W-:-:S07]  /*3e20*/  MOV R13, R0 ;  /* 0x00000000000d7202 */ /* 0x000fce0000000f00 */
[----:B------:R-:W-:Y:S05]  /*3e30*/  WARPSYNC.COLLECTIVE R15, `(.L_x_17897) ;  /* 0x000000000f087348 */ /* 0x000fea0003c00000 */
[----:B------:R0:W1:Y:S02]  /*3e40*/  SHFL.BFLY P6, R14, R13, R12, R11 ;  /* 0x0c00000c0d0e7389 */ /* 0x00006400000c000b */
[----:B01----:R-:W-:Y:S05]  /*3e50*/  ENDCOLLECTIVE ;  /* 0x000000000000791b */ /* 0x003fea0003800000 */
.L_x_17897:
[----:B------:R-:W-:Y:S01]  /*3e60*/  HFMA2 R12, -RZ, RZ, 0, 1.1920928955078125e-07 ;  /* 0x00000002ff0c7431 */ /* 0x000fe200000001ff */
[----:B------:R-:W-:-:S04]  /*3e70*/  FMNMX R2, R0, R14, !PT ;  /* 0x0000000e00027209 */ /* 0x000fc80007800000 */
[----:B------:R-:W-:-:S07]  /*3e80*/  MOV R13, R2 ;  /* 0x00000002000d7202 */ /* 0x000fce0000000f00 */
[----:B------:R-:W-:Y:S05]  /*3e90*/  WARPSYNC.COLLECTIVE R15, `(.L_x_17898) ;  /* 0x000000000f087348 */ /* 0x000fea0003c00000 */
[----:B------:R0:W1:Y:S02]  /*3ea0*/  SHFL.BFLY P6, R14, R13, R12, R11 ;  /* 0x0c00000c0d0e7389 */ /* 0x00006400000c000b */
[----:B01----:R-:W-:Y:S05]  /*3eb0*/  ENDCOLLECTIVE ;  /* 0x000000000000791b */ /* 0x003fea0003800000 */
.L_x_17898:
[----:B------:R-:W-:Y:S01]  /*3ec0*/  HFMA2 R12, -RZ, RZ, 0, 5.9604644775390625e-08 ;  /* 0x00000001ff0c7431 */ /* 0x000fe200000001ff */
[----:B------:R-:W-:-:S04]  /*3ed0*/  FMNMX R3, R2, R14, !PT ;  /* 0x0000000e02037209 */ /* 0x000fc80007800000 */
[----:B------:R-:W-:-:S07]  /*3ee0*/  MOV R13, R3 ;  /* 0x00000003000d7202 */ /* 0x000fce0000000f00 */
[----:B------:R-:W-:Y:S05]  /*3ef0*/  WARPSYNC.COLLECTIVE R15, `(.L_x_17899) ;  /* 0x000000000f087348 */ /* 0x000fea0003c00000 */
[----:B------:R0:W1:Y:S02]  /*3f00*/  SHFL.BFLY P6, R14, R13, R12, R11 ;  /* 0x0c00000c0d0e7389 */ /* 0x00006400000c000b */
[----:B01----:R-:W-:Y:S05]  /*3f10*/  ENDCOLLECTIVE ;  /* 0x000000000000791b */ /* 0x003fea0003800000 */
.L_x_17899:
        /* <DEDUP_REMOVED lines=317> */
.L_x_17900:
[----:B------:R-:W-:Y:S02]  /*52f0*/  HFMA2 R12, -RZ, RZ, 0, 4.76837158203125e-07 ;  /* 0x00000008ff0c7431 */ /* 0x000fe400000001ff */
[----:B------:R-:W-:-:S05]  /*5300*/  FADD R37, R13, R14 ;  /* 0x0000000e0d257221 */ /* 0x000fca0000000000 */
[----:B------:R-:W-:-:S07]  /*5310*/  MOV R13, R37 ;  /* 0x00000025000d7202 */ /* 0x000fce0000000f00 */
[----:B------:R-:W-:Y:S05]  /*5320*/  WARPSYNC.COLLECTIVE R15, `(.L_x_17901) ;  /* 0x000000000f087348 */ /* 0x000fea0003c00000 */
[----:B------:R0:W1:Y:S02]  /*5330*/  SHFL.BFLY P6, R14, R13, R12, R11 ;  /* 0x0c00000c0d0e7389 */ /* 0x00006400000c000b */
[----:B01----:R-:W-:Y:S05]  /*5340*/  ENDCOLLECTIVE ;  /* 0x000000000000791b */ /* 0x003fea0003800000 */
.L_x_17901:
[----:B------:R-:W-:Y:S02]  /*5350*/  HFMA2 R12, -RZ, RZ, 0, 2.384185791015625e-07 ;  /* 0x00000004ff0c7431 */ /* 0x000fe400000001ff */
[----:B------:R-:W-:-:S05]  /*5360*/  FADD R40, R37, R14 ;  /* 0x0000000e25287221 */ /* 0x000fca0000000000 */
[----:B------:R-:W-:-:S07]  /*5370*/  MOV R13, R40 ;  /* 0x00000028000d7202 */ /* 0x000fce0000000f00 */
[----:B------:R-:W-:Y:S05]  /*5380*/  WARPSYNC.COLLECTIVE R15, `(.L_x_17902) ;  /* 0x000000000f087348 */ /* 0x000fea0003c00000 */
[----:B------:R0:W1:Y:S02]  /*5390*/  SHFL.BFLY P6, R14, R13, R12, R11 ;  /* 0x0c00000c0d0e7389 */ /* 0x00006400000c000b */
[----:B01----:R-:W-:Y:S05]  /*53a0*/  ENDCOLLECTIVE ;  /* 0x000000000000791b */ /* 0x003fea0003800000 */
.L_x_17902:
[----:B------:R-:W-:Y:S02]  /*53b0*/  HFMA2 R12, -RZ, RZ, 0, 1.1920928955078125e-07 ;  /* 0x00000002ff0c7431 */ /* 0x000fe400000001ff */
[----:B------:R-:W-:-:S05]  /*53c0*/  FADD R41, R40, R14 ;  /* 0x0000000e28297221 */ /* 0x000fca0000000000 */
[----:B------:R-:W-:-:S07]  /*53d0*/  MOV R13, R41 ;  /* 0x00000029000d7202 */ /* 0x000fce0000000f00 */
[----:B------:R-:W-:Y:S05]  /*53e0*/  WARPSYNC.COLLECTIVE R15, `(.L_x_17903) ;  /* 0x000000000f087348 */ /* 0x000fea0003c00000 */
[----:B------:R0:W1:Y:S02]  /*53f0*/  SHFL.BFLY P6, R14, R13, R12, R11 ;  /* 0x0c00000c0d0e7389 */ /* 0x00006400000c000b */
[----:B01----:R-:W-:Y:S05]  /*5400*/  ENDCOLLECTIVE ;  /* 0x000000000000791b */ /* 0x003fea0003800000 */
.L_x_17903:
[----:B------:R-:W-:Y:S02]  /*5410*/  HFMA2 R12, -RZ, RZ, 0, 5.9604644775390625e-08 ;  /* 0x00000001ff0c7431 */ /* 0x000fe400000001ff */
[----:B------:R-:W-:-:S05]  /*5420*/  FADD R42, R41, R14 ;  /* 0x0000000e292a7221 */ /* 0x000fca0000000000 */
[----:B------:R-:W-:-:S07]  /*5430*/  MOV R13, R42 ;  /* 0x0000002a000d7202 */ /* 0x000fce0000000f00 */
[----:B------:R-:W-:Y:S05]  /*5440*/  WARPSYNC.COLLECTIVE R15, `(.L_x_17904) ;  /* 0x000000000f087348 */ /* 0x000fea0003c00000 */
[----:B------:R0:W1:Y:S02]  /*5450*/  SHFL.BFLY P6, R14, R13, R12, R11 ;  /* 0x0c00000c0d0e7389 */ /* 0x00006400000c000b */
[----:B01----:R-:W-:Y:S05]  /*5460*/  ENDCOLLECTIVE ;  /* 0x000000000000791b */ /* 0x003fea0003800000 */
.L_x_17904:
[----:B------:R-:W-:Y:S05]  /*5470*/  BRA `(.L_x_17905) ;  /* 0xffffffc400c07947 */ /* 0x000fea000383ffff */
        .weak           $__internal_353_$__cuda_sm3x_div_rn_noftz_f32_slowpath
        .type           $__internal_353_$__cuda_sm3x_div_rn_noftz_f32_slowpath,@function
        .size           $__internal_353_$__cuda_sm3x_div_rn_noftz_f32_slowpath,(.L_x_25805 - $__internal_353_$__cuda_sm3x_div_rn_noftz_f32_slowpath)
$__internal_353_$__cuda_sm3x_div_rn_noftz_f32_slowpath:
        /* <DEDUP_REMOVED lines=35> */
.L_x_17907:
[----:B------:R-:W-:Y:S01]  /*56b0*/  LEA R48, R41, 0xc0800000, 0x17 ;  /* 0xc080000029307811 */ /* 0x000fe200078eb8ff */
[----:B------:R-:W-:Y:S01]  /*56c0*/  BSSY.RECONVERGENT B1, `(.L_x_17912) ;  /* 0x0000036000017945 */ /* 0x000fe20003800200 */
[----:B------:R-:W-:Y:S02]  /*56d0*/  IADD3 R42, PT, PT, R42, -0x7f, RZ ;  /* 0xffffff812a2a7810 */ /* 0x000fe40007ffe0ff */
[----:B------:R-:W-:-:S03]  /*56e0*/  IADD3 R47, PT, PT, -R48, R11, RZ ;  /* 0x0000000b302f7210 */ /* 0x000fc60007ffe1ff */
[C---:B------:R-:W-:Y:S01]  /*56f0*/  IMAD R11, R42.reuse, -0x800000, R26 ;  /* 0xff8000002a0b7824 */ /* 0x040fe200078e021a */
[----:B------:R-:W-:Y:S01]  /*5700*/  IADD3 R26, PT, PT, R42, 0x7f, -R41 ;  /* 0x0000007f2a1a7810 */ /* 0x000fe20007ffe829 */
[----:B------:R-:W-:Y:S01]  /*5710*/  FADD.FTZ R42, -R47, -RZ ;  /* 0x800000ff2f2a7221 */ /* 0x000fe20000010100 */
[----:B------:R-:W0:Y:S02]  /*5720*/  MUFU.RCP R41, R47 ;  /* 0x0000002f00297308 */ /* 0x000e240000001000 */
        /* <DEDUP_REMOVED lines=43> */
.L_x_17914:
[----:B------:R-:W-:-:S04]  /*59e0*/  LOP3.LUT R42, R42, 0x80000000, RZ, 0xc0, !PT ;  /* 0x800000002a2a7812 */ /* 0x000fc800078ec0ff */
[----:B------:R-:W-:Y:S01]  /*59f0*/  LOP3.LUT R42, R42, 0x7f800000, RZ, 0xfc, !PT ;  /* 0x7f8000002a2a7812 */ /* 0x000fe200078efcff */
[----:B------:R-:W-:Y:S06]  /*5a00*/  BRA `(.L_x_17915) ;  /* 0x0000000000047947 */ /* 0x000fec0003800000 */
.L_x_17913:
[----:B------:R-:W-:-:S07]  /*5a10*/  LEA R42, R13, R42, 0x17 ;  /* 0x0000002a0d2a7211 */ /* 0x000fce00078eb8ff */
.L_x_17915:
[----:B------:R-:W-:Y:S05]  /*5a20*/  BSYNC.RECONVERGENT B1 ;  /* 0x0000000000017941 */ /* 0x000fea0003800200 */
.L_x_17912:
[----:B------:R-:W-:Y:S05]  /*5a30*/  BRA `(.L_x_17916) ;  /* 0x0000000000207947 */ /* 0x000fea0003800000 */
.L_x_17911:
[----:B------:R-:W-:-:S04]  /*5a40*/  LOP3.LUT R11, R11, 0x80000000, R26, 0x48, !PT ;  /* 0x800000000b0b7812 */ /* 0x000fc800078e481a */
[----:B------:R-:W-:Y:S01]  /*5a50*/  LOP3.LUT R42, R11, 0x7f800000, RZ, 0xfc, !PT ;  /* 0x7f8000000b2a7812 */ /* 0x000fe200078efcff */
[----:B------:R-:W-:Y:S06]  /*5a60*/  BRA `(.L_x_17916) ;  /* 0x0000000000147947 */ /* 0x000fec0003800000 */
.L_x_17910:
[----:B------:R-:W-:Y:S01]  /*5a70*/  LOP3.LUT R42, R11, 0x80000000, R26, 0x48, !PT ;  /* 0x800000000b2a7812 */ /* 0x000fe200078e481a */
[----:B------:R-:W-:Y:S06]  /*5a80*/  BRA `(.L_x_17916) ;  /* 0x00000000000c7947 */ /* 0x000fec0003800000 */
.L_x_17909:
[----:B------:R-:W0:Y:S01]  /*5a90*/  MUFU.RSQ R42, -QNAN ;  /* 0xffc00000002a7908 */ /* 0x000e220000001400 */
[----:B------:R-:W-:Y:S05]  /*5aa0*/  BRA `(.L_x_17916) ;  /* 0x0000000000047947 */ /* 0x000fea0003800000 */
.L_x_17908:
[----:B------:R-:W-:-:S07]  /*5ab0*/  FADD.FTZ R42, R26, R11 ;  /* 0x0000000b1a2a7221 */ /* 0x000fce0000010000 */
.L_x_17916:
[----:B------:R-:W-:Y:S05]  /*5ac0*/  BSYNC.RECONVERGENT B0 ;  /* 0x0000000000007941 */ /* 0x000fea0003800200 */
.L_x_17906:
[----:B------:R-:W-:-:S04]  /*5ad0*/  HFMA2 R13, -RZ, RZ, 0, 0 ;  /* 0x00000000ff0d7431 */ /* 0x000fc800000001ff */
[----:B0-----:R-:W-:Y:S05]  /*5ae0*/  RET.REL.NODEC R12 `(_Z15SoftmaxWarpImplI10DirectLoadIffE11DirectStoreIffEfLi1ELi31ELi32ELi1ELb0EL9Algorithm0EEvT_T0_ll) ;  /* 0xffffffa40c447950 */ /* 0x001fea0003c3ffff */
.L_x_17917:
        /* <DEDUP_REMOVED lines=9> */
.L_x_25805:


//--------------------- .text._Z15SoftmaxWarpImplI10DirectLoadIffE11DirectStoreIffEfLi1ELi30ELi32ELi1ELb1EL9Algorithm0EEvT_T0_ll --------------------------
	.section	.text._Z15SoftmaxWarpImplI10DirectLoadIffE11DirectStoreIffEfLi1ELi30ELi32ELi1ELb1EL9Algorithm0EEvT_T0_ll,"ax",@progbits
	.align	128
        .global         _Z15SoftmaxWarpImplI10DirectLoadIffE11DirectStoreIffEfLi1ELi30ELi32ELi1ELb1EL9Algorithm0EEvT_T0_ll
        .type           _Z15SoftmaxWarpImplI10DirectLoadIffE11DirectStoreIffEfLi1ELi30ELi32ELi1ELb1EL9Algorithm0EEvT_T0_ll,@function
        .size           _Z15SoftmaxWarpImplI10DirectLoadIffE11DirectStoreIffEfLi1ELi30ELi32ELi1ELb1EL9Algorithm0EEvT_T0_ll,(.L_x_25806 - _Z15SoftmaxWarpImplI10DirectLoadIffE11DirectStoreIffEfLi1ELi30ELi32ELi1ELb1EL9Algorithm0EEvT_T0_ll)
        .other          _Z15SoftmaxWarpImplI10DirectLoadIffE11DirectStoreIffEfLi1ELi30ELi32ELi1ELb1EL9Algorithm0EEvT_T0_ll,@"STO_CUDA_ENTRY STV_DEFAULT"
_Z15SoftmaxWarpImplI10DirectLoadIffE11DirectStoreIffEfLi1ELi30ELi32ELi1ELb1EL9Algorithm0EEvT_T0_ll:
.text._Z15SoftmaxWarpImplI10DirectLoadIffE11DirectStoreIffEfLi1ELi30ELi32ELi1ELb1EL9Algorithm0EEvT_T0_ll:
        /* <DEDUP_REMOVED lines=25> */
.L_x_17918:
        /* <DEDUP_REMOVED lines=37> */
.L_x_17981:
[----:B------:R-:W-:Y:S01]  /*03e0*/  ISETP.GE.U32.AND P0, PT, R42, UR44, PT ;  /* 0x0000002c2a007c0c */ /* 0x000fe2000bf06070 */
[----:B---3--:R-:W-:Y:S01]  /*03f0*/  HFMA2 R3, -RZ, RZ, 0, 0 ;  /* 0x00000000ff037431 */ /* 0x008fe200000001ff */
[----:B------:R-:W-:Y:S01]  /*0400*/  ISETP.GE.U32.AND P4, PT, R0, UR44, PT ;  /* 0x0000002c00007c0c */ /* 0x000fe2000bf86070 */
[----:B------:R-:W-:Y:S01]  /*0410*/  IMAD R0, R44, UR42, RZ ;  /* 0x0000002a2c007c24 */ /* 0x000fe2000f8e02ff */
        /* <DEDUP_REMOVED lines=19> */
[----:B------:R-:W-:Y:S02]  /*0550*/  MOV R4, 0xff800000 ;  /* 0xff80000000047802 */ /* 0x000fe40000000f00 */
[----:B------:R-:W-:Y:S02]  /*0560*/  ISETP.GE.AND.EX P6, PT, RZ, UR45, PT, P6 ;  /* 0x0000002dff007c0c */ /* 0x000fe4000bfc6360 */
[----:B------:R-:W-:Y:S02]  /*0570*/  @!P3 R2UR UR8, R40 ;  /* 0x000000002808b2ca */ /* 0x000fe400000e0000 */
[----:B------:R-:W-:Y:S01]  /*0580*/  @!P3 R2UR UR9, R41 ;  /* 0x000000002909b2ca */ /* 0x000fe200000e0000 */
[----:B------:R-:W2:Y:S01]  /*0590*/  @!P0 LDG.E R4, desc[UR4][R2.64] ;  /* 0x0000000402048981 */ /* 0x000ea2000c1e1900 */
[----:B------:R-:W-:-:S02]  /*05a0*/  MOV R6, 0xff800000 ;  /* 0xff80000000067802 */ /* 0x000fc40000000f00 */
[C---:B------:R-:W-:Y:S02]  /*05b0*/  @!P2 R2UR UR10, R40.reuse ;  /* 0x00000000280aa2ca */ /* 0x040fe400000e0000 */
[C---:B------:R-:W-:Y:S02]  /*05c0*/  @!P2 R2UR UR11, R41.reuse ;  /* 0x00000000290ba2ca */ /* 0x040fe400000e0000 */
[----:B------:R-:W-:Y:S01]  /*05d0*/  MOV R22, 0xff800000 ;  /* 0xff80000000167802 */ /* 0x000fe20000000f00 */
[----:B------:R-:W3:Y:S01]  /*05e0*/  @!P4 LDG.E R6, desc[UR6][R2.64+0x80] ;  /* 0x000080060206c981 */ /* 0x000ee2000c1e1900 */
[C---:B------:R-:W-:Y:S02]  /*05f0*/  @!P1 R2UR UR4, R40.reuse ;  /* 0x00000000280492ca */ /* 0x040fe400000e0000 */
[----:B------:R-:W-:Y:S02]  /*0600*/  @!P1 R2UR UR5, R41 ;  /* 0x00000000290592ca */ /* 0x000fe400000e0000 */
[----:B------:R-:W-:Y:S01]  /*0610*/  MOV R24, 0xff800000 ;  /* 0xff80000000187802 */ /* 0x000fe20000000f00 */
[----:B------:R-:W4:Y:S01]  /*0620*/  @!P3 LDG.E R22, desc[UR8][R2.64+0x100] ;  /* 0x000100080216b981 */ /* 0x000f22000c1e1900 */
[----:B------:R-:W-:-:S02]  /*0630*/  @!P6 R2UR UR6, R40 ;  /* 0x000000002806e2ca */ /* 0x000fc400000e0000 */
[----:B------:R-:W-:Y:S02]  /*0640*/  @!P6 R2UR UR7, R41 ;  /* 0x000000002907e2ca */ /* 0x000fe400000e0000 */
[----:B------:R-:W-:Y:S01]  /*0650*/  MOV R26, 0xff800000 ;  /* 0xff800000001a7802 */ /* 0x000fe20000000f00 */
[----:B------:R-:W5:Y:S01]  /*0660*/  @!P2 LDG.E R24, desc[UR10][R2.64+0x180] ;  /* 0x0001800a0218a981 */ /* 0x000f62000c1e1900 */
[----:B------:R-:W-:-:S04]  /*0670*/  MOV R30, 0xff800000 ;  /* 0xff800000001e7802 */ /* 0x000fc80000000f00 */
[----:B------:R-:W5:Y:S05]  /*0680*/  @!P1 LDG.E R26, desc[UR4][R2.64+0x200] ;  /* 0x00020004021a9981 */ /* 0x000f6a000c1e1900 */
[----:B------:R-:W5:Y:S01]  /*0690*/  @!P6 LDG.E R30, desc[UR6][R2.64+0x280] ;  /* 0x00028006021ee981 */ /* 0x000f62000c1e1900 */
[----:B------:R-:W-:Y:S02]  /*06a0*/  MOV R13, 0xff800000 ;  /* 0xff800000000d7802 */ /* 0x000fe40000000f00 */
[----:B------:R-:W-:-:S04]  /*06b0*/  ISETP.GE.U32.AND P5, PT, R8, UR44, PT ;  /* 0x0000002c08007c0c */ /* 0x000fc8000bfa6070 */
[----:B------:R-:W-:Y:S02]  /*06c0*/  ISETP.GE.AND.EX P5, PT, RZ, UR45, PT, P5 ;  /* 0x0000002dff007c0c */ /* 0x000fe4000bfa6350 */
[----:B------:R-:W-:-:S11]  /*06d0*/  MOV R32, 0xff800000 ;  /* 0xff80000000207802 */ /* 0x000fd60000000f00 */
[----:B------:R-:W-:Y:S02]  /*06e0*/  @!P5 R2UR UR4, R40 ;  /* 0x000000002804d2ca */ /* 0x000fe400000e0000 */
[----:B------:R-:W-:Y:S02]  /*06f0*/  @!P5 R2UR UR5, R41 ;  /* 0x000000002905d2ca */ /* 0x000fe400000e0000 */
[----:B------:R-:W-:Y:S02]  /*0700*/  MOV R34, 0xff800000 ;  /* 0xff80000000227802 */ /* 0x000fe40000000f00 */
[----:B------:R-:W-:Y:S02]  /*0710*/  MOV R36, 0xff800000 ;  /* 0xff80000000247802 */ /* 0x000fe40000000f00 */
[----:B------:R-:W-:-:S07]  /*0720*/  MOV R60, 0xff800000 ;  /* 0xff800000003c7802 */ /* 0x000fce0000000f00 */
[----:B------:R-:W5:Y:S01]  /*0730*/  @!P5 LDG.E R32, desc[UR4][R2.64+0x300] ;  /* 0x000300040220d981 */ /* 0x000f62000c1e1900 */
[----:B------:R-:W-:Y:S02]  /*0740*/  MOV R38, 0xff800000 ;  /* 0xff80000000267802 */ /* 0x000fe40000000f00 */
[----:B------:R-:W-:Y:S02]  /*0750*/  MOV R46, 0xff800000 ;  /* 0xff800000002e7802 */ /* 0x000fe40000000f00 */
[----:B--2---:R-:W-:-:S04]  /*0760*/  @!P0 FMNMX R13, R4, -INF , !PT ;  /* 0xff800000040d8809 */ /* 0x004fc80007800000 */
[----:B---3--:R-:W-:Y:S02]  /*0770*/  @!P4 FMNMX R13, R13, R6, !PT ;  /* 0x000000060d0dc209 */ /* 0x008fe40007800000 */
[----:B------:R-:W-:Y:S02]  /*0780*/  ISETP.GE.U32.AND P4, PT, R9, UR44, PT ;  /* 0x0000002c09007c0c */ /* 0x000fe4000bf86070 */
[----:B----4-:R-:W-:Y:S02]  /*0790*/  @!P3 FMNMX R13, R13, R22, !PT ;  /* 0x000000160d0db209 */ /* 0x010fe40007800000 */
[----:B------:R-:W-:Y:S02]  /*07a0*/  ISETP.GE.U32.AND P3, PT, R10, UR44, PT ;  /* 0x0000002c0a007c0c */ /* 0x000fe4000bf66070 */
[----:B------:R-:W-:Y:S02]  /*07b0*/  ISETP.GE.AND.EX P4, PT, RZ, UR45, PT, P4 ;  /* 0x0000002dff007c0c */ /* 0x000fe4000bf86340 */
[----:B-----5:R-:W-:-:S02]  /*07c0*/  @!P2 FMNMX R13, R13, R24, !PT ;  /* 0x000000180d0da209 */ /* 0x020fc40007800000 */
[----:B------:R-:W-:Y:S02]  /*07d0*/  ISETP.GE.U32.AND P2, PT, R11, UR44, PT ;  /* 0x0000002c0b007c0c */ /* 0x000fe4000bf46070 */
[----:B------:R-:W-:Y:S02]  /*07e0*/  ISETP.GE.AND.EX P3, PT, RZ, UR45, PT, P3 ;  /* 0x0000002dff007c0c */ /* 0x000fe4000bf66330 */
[----:B------:R-:W-:Y:S02]  /*07f0*/  @!P1 FMNMX R13, R13, R26, !PT ;  /* 0x0000001a0d0d9209 */ /* 0x000fe40007800000 */
[----:B------:R-:W-:Y:S02]  /*0800*/  ISETP.GE.U32.AND P1, PT, R53, UR44, PT ;  /* 0x0000002c35007c0c */ /* 0x000fe4000bf26070 */
[----:B------:R-:W-:Y:S02]  /*0810*/  ISETP.GE.AND.EX P2, PT, RZ, UR45, PT, P2 ;  /* 0x0000002dff007c0c */ /* 0x000fe4000bf46320 */
        /* <DEDUP_REMOVED lines=11> */
[----:B------:R-:W2:Y:S01]  /*08d0*/  @!P4 LDG.E R34, desc[UR6][R2.64+0x380] ;  /* 0x000380060222c981 */ /* 0x000ea2000c1e1900 */
[----:B------:R-:W-:Y:S02]  /*08e0*/  @!P1 R2UR UR5, R41 ;  /* 0x00000000290592ca */ /* 0x000fe400000e0000 */
[----:B------:R-:W-:-:S02]  /*08f0*/  @!P6 R2UR UR6, R40 ;  /* 0x000000002806e2ca */ /* 0x000fc400000e0000 */
[----:B------:R-:W-:Y:S01]  /*0900*/  @!P6 R2UR UR7, R41 ;  /* 0x000000002907e2ca */ /* 0x000fe200000e0000 */
[----:B------:R-:W3:Y:S04]  /*0910*/  @!P3 LDG.E R36, desc[UR8][R2.64+0x400] ;  /* 0x000400080224b981 */ /* 0x000ee8000c1e1900 */
[----:B------:R-:W4:Y:S04]  /*0920*/  @!P2 LDG.E R60, desc[UR10][R2.64+0x480] ;  /* 0x0004800a023ca981 */ /* 0x000f28000c1e1900 */
[----:B------:R-:W5:Y:S04]  /*0930*/  @!P1 LDG.E R38, desc[UR4][R2.64+0x500] ;  /* 0x0005000402269981 */ /* 0x000f68000c1e1900 */
[----:B------:R-:W5:Y:S01]  /*0940*/  @!P6 LDG.E R46, desc[UR6][R2.64+0x580] ;  /* 0x00058006022ee981 */ /* 0x000f62000c1e1900 */
[----:B------:R-:W-:-:S02]  /*0950*/  @!P5 FMNMX R13, R13, R32, !PT ;  /* 0x000000200d0dd209 */ /* 0x000fc40007800000 */
        /* <DEDUP_REMOVED lines=11> */
[----:B--2---:R-:W-:Y:S02]  /*0a10*/  @!P4 FMNMX R13, R13, R34, !PT ;  /* 0x000000220d0dc209 */ /* 0x004fe40007800000 */
[----:B------:R-:W-:Y:S02]  /*0a20*/  ISETP.GE.U32.AND P4, PT, R59, UR44, PT ;  /* 0x0000002c3b007c0c */ /* 0x000fe4000bf86070 */
[----:B---3--:R-:W-:Y:S02]  /*0a30*/  @!P3 FMNMX R13, R13, R36, !PT ;  /* 0x000000240d0db209 */ /* 0x008fe40007800000 */
[----:B------:R-:W-:-:S02]  /*0a40*/  ISETP.GE.U32.AND P3, PT, R61, UR44, PT ;  /* 0x0000002c3d007c0c */ /* 0x000fc4000bf66070 */
[----:B------:R-:W-:Y:S02]  /*0a50*/  ISETP.GE.AND.EX P4, PT, RZ, UR45, PT, P4 ;  /* 0x0000002dff007c0c */ /* 0x000fe4000bf86340 */
[----:B----4-:R-:W-:Y:S02]  /*0a60*/  @!P2 FMNMX R13, R13, R60, !PT ;  /* 0x0000003c0d0da209 */ /* 0x010fe40007800000 */
[----:B------:R-:W-:Y:S02]  /*0a70*/  ISETP.GE.U32.AND P2, PT, R62, UR44, PT ;  /* 0x0000002c3e007c0c */ /* 0x000fe4000bf46070 */
[----:B------:R-:W-:Y:S02]  /*0a80*/  ISETP.GE.AND.EX P3, PT, RZ, UR45, PT, P3 ;  /* 0x0000002dff007c0c */ /* 0x000fe4000bf66330 */
[----:B-----5:R-:W-:Y:S02]  /*0a90*/  @!P1 FMNMX R13, R13, R38, !PT ;  /* 0x000000260d0d9209 */ /* 0x020fe40007800000 */
[----:B------:R-:W-:-:S02]  /*0aa0*/  ISETP.GE.U32.AND P1, PT, R63, UR44, PT ;  /* 0x0000002c3f007c0c */ /* 0x000fc4000bf26070 */
[----:B------:R-:W-:Y:S02]  /*0ab0*/  ISETP.GE.AND.EX P2, PT, RZ, UR45, PT, P2 ;  /* 0x0000002dff007c0c */ /* 0x000fe4000bf46320 */
        /* <DEDUP_REMOVED lines=11> */
[----:B------:R-:W2:Y:S01]  /*0b70*/  @!P4 LDG.E R50, desc[UR6][R2.64+0x680] ;  /* 0x000680060232c981 */ /* 0x000ea2000c1e1900 */
[----:B------:R-:W-:-:S02]  /*0b80*/  @!P1 R2UR UR5, R41 ;  /* 0x00000000290592ca */ /* 0x000fc400000e0000 */
[----:B------:R-:W-:Y:S02]  /*0b90*/  @!P6 R2UR UR6, R40 ;  /* 0x000000002806e2ca */ /* 0x000fe400000e0000 */
        /* <DEDUP_REMOVED lines=8> */
[----:B------:R-:W-:Y:S02]  /*0c20*/  IADD3 R0, PT, PT, R42, 0x2c0, RZ ;  /* 0x000002c02a007810 */ /* 0x000fe40007ffe0ff */
[----:B------:R-:W-:-:S09]  /*0c30*/  MOV R74, 0xff800000 ;  /* 0xff800000004a7802 */ /* 0x000fd20000000f00 */
        /* <DEDUP_REMOVED lines=18> */
[----:B------:R-:W-:Y:S02]  /*0d60*/  IADD3 R0, PT, PT, R42, 0x2e0, RZ ;  /* 0x000002e02a007810 */ /* 0x000fe40007ffe0ff */
        /* <DEDUP_REMOVED lines=12> */
[----:B------:R-:W2:Y:S01]  /*0e30*/  @!P4 LDG.E R76, desc[UR6][R2.64+0x980] ;  /* 0x00098006024cc981 */ /* 0x000ea2000c1e1900 */
[C---:B------:R-:W-:Y:S02]  /*0e40*/  @!P1 R2UR UR5, R41.reuse ;  /* 0x00000000290592ca */ /* 0x040fe400000e0000 */
[----:B------:R-:W-:Y:S02]  /*0e50*/  @!P6 R2UR UR6, R40 ;  /* 0x000000002806e2ca */ /* 0x000fe400000e0000 */
[----:B------:R-:W-:Y:S01]  /*0e60*/  @!P6 R2UR UR7, R41 ;  /* 0x000000002907e2ca */ /* 0x000fe200000e0000 */
[----:B------:R-:W3:Y:S04]  /*0e70*/  @!P3 LDG.E R78, desc[UR8][R2.64+0xa00] ;  /* 0x000a0008024eb981 */ /* 0x000ee8000c1e1900 */
[----:B------:R-:W4:Y:S04]  /*0e80*/  @!P2 LDG.E R80, desc[UR10][R2.64+0xa80] ;  /* 0x000a800a0250a981 */ /* 0x000f28000c1e1900 */
[----:B------:R-:W5:Y:S04]  /*0e90*/  @!P1 LDG.E R82, desc[UR4][R2.64+0xb00] ;  /* 0x000b000402529981 */ /* 0x000f68000c1e1900 */
[----:B------:R-:W5:Y:S01]  /*0ea0*/  @!P6 LDG.E R84, desc[UR6][R2.64+0xb80] ;  /* 0x000b80060254e981 */ /* 0x000f62000c1e1900 */
[----:B------:R-:W-:-:S02]  /*0eb0*/  IADD3 R0, PT, PT, R42, 0x300, RZ ;  /* 0x000003002a007810 */ /* 0x000fc40007ffe0ff */
[----:B------:R-:W-:Y:S02]  /*0ec0*/  @!P5 FMNMX R13, R13, R74, !PT ;  /* 0x0000004a0d0dd209 */ /* 0x000fe40007800000 */
[----:B------:R-:W-:Y:S02]  /*0ed0*/  IADD3 R42, PT, PT, R42, 0x320, RZ ;  /* 0x000003202a2a7810 */ /* 0x000fe40007ffe0ff */
        /* <DEDUP_REMOVED lines=41> */
[----:B------:R-:W-:Y:S01]  /*1170*/  @!P5 FMNMX R13, R13, R86, !PT ;  /* 0x000000560d0dd209 */ /* 0x000fe20007800000 */
[----:B------:R-:W0:Y:S01]  /*1180*/  S2R R42, SR_TID.X ;  /* 0x00000000002a7919 */ /* 0x000e220000002100 */
[----:B------:R-:W-:-:S02]  /*1190*/  UMOV UR4, 0xffffffff ;  /* 0xffffffff00047882 */ /* 0x000fc40000000000 */
[----:B--2---:R-:W-:-:S04]  /*11a0*/  @!P4 FMNMX R13, R13, R28, !PT ;  /* 0x0000001c0d0dc209 */ /* 0x004fc80007800000 */
[----:B---3--:R-:W-:-:S04]  /*11b0*/  @!P3 FMNMX R13, R13, R20, !PT ;  /* 0x000000140d0db209 */ /* 0x008fc80007800000 */
[----:B----4-:R-:W-:-:S04]  /*11c0*/  @!P2 FMNMX R13, R13, R18, !PT ;  /* 0x000000120d0da209 */ /* 0x010fc80007800000 */
[----:B-----5:R-:W-:-:S04]  /*11d0*/  @!P1 FMNMX R13, R13, R16, !PT ;  /* 0x000000100d0d9209 */ /* 0x020fc80007800000 */
        /* <DEDUP_REMOVED lines=100> */
[----:B------:R-:W-:Y:S01]  /*1820*/  SHF.L.U32 R2, R13, 0x17, RZ ;  /* 0x000000170d027819 */ /* 0x000fe200000006ff */
[----:B------:R-:W-:Y:S02]  /*1830*/  MUFU.EX2 R27, R27 ;  /* 0x0000001b001b7308 */ /* 0x000fe40000000800 */
[----:B------:R-:W-:Y:S01]  /*1840*/  FFMA.RM R13, R3, R12, 12582913 ;  /* 0x4b400001030d7423 */ /* 0x000fe2000000400c */
[----:B------:R-:W-:-:S03]  /*1850*/  SHF.L.U32 R3, R16, 0x17, RZ ;  /* 0x0000001710037819 */ /* 0x000fc600000006ff */
[----:B------:R-:W-:Y:S02]  /*1860*/  FADD R5, R13, -12583039 ;  /* 0xcb40007f0d057421 */ /* 0x000fe40000000000 */
[----:B0-----:R-:W-:Y:S01]  /*1870*/  FMUL R3, R3, R18 ;  /* 0x0000001203037220 */ /* 0x001fe20000400000 */
[----:B------:R-:W0:Y:S01]  /*1880*/  MUFU.EX2 R16, R23 ;  /* 0x0000001700107308 */ /* 0x000e220000000800 */
[----:B------:R-:W-:Y:S01]  /*1890*/  FFMA R5, R60, 1.4426950216293334961, -R5 ;  /* 0x3fb8aa3b3c057823 */ /* 0x000fe20000000805 */
[----:B-1----:R-:W-:-:S03]  /*18a0*/  FMUL R2, R2, R15 ;  /* 0x0000000f02027220 */ /* 0x002fc60000400000 */
[----:B------:R-:W-:Y:S01]  /*18b0*/  FFMA R60, R60, 1.925963033500011079e-08, R5 ;  /* 0x32a570603c3c7823 */ /* 0x000fe20000000005 */
[----:B------:R-:W-:Y:S02]  /*18c0*/  FFMA.SAT R5, R4, R11, 0.5 ;  /* 0x3f00000004057423 */ /* 0x000fe4000000200b */
[----:B------:R-:W-:Y:S02]  /*18d0*/  MUFU.EX2 R100, R100 ;  /* 0x0000006400647308 */ /* 0x000fe40000000800 */
[----:B------:R-:W-:-:S04]  /*18e0*/  FFMA.RM R17, R5, R12, 12582913 ;  /* 0x4b40000105117423 */ /* 0x000fc8000000400c */
[----:B------:R-:W-:-:S04]  /*18f0*/  FADD R5, R17, -12583039 ;  /* 0xcb40007f11057421 */ /* 0x000fc80000000000 */
[----:B------:R-:W-:-:S04]  /*1900*/  FFMA R5, R4, 1.4426950216293334961, -R5 ;  /* 0x3fb8aa3b04057823 */ /* 0x000fc80000000805 */
[----:B------:R-:W-:Y:S01]  /*1910*/  FFMA R18, R4, 1.925963033500011079e-08, R5 ;  /* 0x32a5706004127823 */ /* 0x000fe20000000005 */
[----:B------:R-:W-:Y:S01]  /*1920*/  FFMA.SAT R5, R6, R11, 0.5 ;  /* 0x3f00000006057423 */ /* 0x000fe2000000200b */
[----:B------:R-:W-:-:S03]  /*1930*/  SHF.L.U32 R4, R19, 0x17, RZ ;  /* 0x0000001713047819 */ /* 0x000fc600000006ff */
[----:B------:R-:W-:Y:S01]  /*1940*/  FFMA.RM R19, R5, R12, 12582913 ;  /* 0x4b40000105137423 */ /* 0x000fe2000000400c */
[----:B------:R-:W-:Y:S01]  /*1950*/  SHF.L.U32 R5, R20, 0x17, RZ ;  /* 0x0000001714057819 */ /* 0x000fe200000006ff */
[----:B------:R-:W-:Y:S02]  /*1960*/  FMUL R4, R4, R21 ;  /* 0x0000001504047220 */ /* 0x000fe40000400000 */
[----:B------:R-:W-:Y:S02]  /*1970*/  FADD R7, R19, -12583039 ;  /* 0xcb40007f13077421 */ /* 0x000fe40000000000 */
[----:B0-----:R-:W-:Y:S01]  /*1980*/  FMUL R5, R5, R16 ;  /* 0x0000001005057220 */ /* 0x001fe20000400000 */
        /* <DEDUP_REMOVED lines=14> */
[----:B0-----:R-:W-:Y:S01]  /*1a70*/  FMUL R17, R17, R20 ;  /* 0x0000001411117220 */ /* 0x001fe20000400000 */
[----:B------:R-:W-:Y:S01]  /*1a80*/  SHF.L.U32 R7, R29, 0x17, RZ ;  /* 0x000000171d077819 */ /* 0x000fe200000006ff */
[-C--:B------:R-:W-:Y:S01]  /*1a90*/  FFMA.SAT R29, R38, R11.reuse, 0.5 ;  /* 0x3f000000261d7423 */ /* 0x080fe2000000200b */
[C---:B------:R-:W-:Y:S01]  /*1aa0*/  FADD R15, R23.reuse, -12583039 ;  /* 0xcb40007f170f7421 */ /* 0x040fe20000000000 */
[----:B------:R-:W-:Y:S02]  /*1ab0*/  SHF.L.U32 R19, R23, 0x17, RZ ;  /* 0x0000001717137819 */ /* 0x000fe400000006ff */
[----:B------:R-:W-:Y:S01]  /*1ac0*/  FFMA.RM R29, R29, R12, 12582913 ;  /* 0x4b4000011d1d7423 */ /* 0x000fe2000000400c */
[C---:B------:R-:W-:Y:S01]  /*1ad0*/  FFMA R15, R10.reuse, 1.4426950216293334961, -R15 ;  /* 0x3fb8aa3b0a0f7823 */ /* 0x040fe2000000080f */
[----:B------:R-:W-:Y:S02]  /*1ae0*/  FMUL R7, R7, R100 ;  /* 0x0000006407077220 */ /* 0x000fe40000400000 */
[----:B------:R-:W-:Y:S01]  /*1af0*/  FADD R33, R29, -12583039 ;  /* 0xcb40007f1d217421 */ /* 0x000fe20000000000 */
[----:B------:R-:W-:Y:S01]  /*1b00*/  FFMA R25, R10, 1.925963033500011079e-08, R15 ;  /* 0x32a570600a197823 */ /* 0x000fe2000000000f */
[----:B------:R-:W-:Y:S01]  /*1b10*/  FFMA.SAT R15, R52, R11, 0.5 ;  /* 0x3f000000340f7423 */ /* 0x000fe2000000200b */
[----:B------:R-:W0:Y:S01]  /*1b20*/  MUFU.EX2 R10, R31 ;  /* 0x0000001f000a7308 */ /* 0x000e220000000800 */
[----:B------:R-:W-:-:S02]  /*1b30*/  FFMA R33, R38, 1.4426950216293334961, -R33 ;  /* 0x3fb8aa3b26217823 */ /* 0x000fc40000000821 */
[----:B------:R-:W-:Y:S02]  /*1b40*/  FFMA.RM R27, R15, R12, 12582913 ;  /* 0x4b4000010f1b7423 */ /* 0x000fe4000000400c */
[----:B------:R-:W-:Y:S02]  /*1b50*/  FFMA R33, R38, 1.925963033500011079e-08, R33 ;  /* 0x32a5706026217823 */ /* 0x000fe40000000021 */
[----:B------:R-:W-:Y:S01]  /*1b60*/  FADD R15, R27, -12583039 ;  /* 0xcb40007f1b0f7421 */ /* 0x000fe20000000000 */
[----:B------:R-:W1:Y:S03]  /*1b70*/  MUFU.EX2 R20, R25 ;  /* 0x0000001900147308 */ /* 0x000e660000000800 */
[----:B------:R-:W-:-:S04]  /*1b80*/  FFMA R15, R52, 1.4426950216293334961, -R15 ;  /* 0x3fb8aa3b340f7823 */ /* 0x000fc8000000080f */
[----:B------:R-:W-:Y:S01]  /*1b90*/  FFMA R52, R52, 1.925963033500011079e-08, R15 ;  /* 0x32a5706034347823 */ /* 0x000fe2000000000f */
[----:B------:R2:W-:Y:S01]  /*1ba0*/  MUFU.EX2 R38, R33 ;  /* 0x0000002100267308 */ /* 0x0005e20000000800 */
[----:B0-----:R-:W-:Y:S01]  /*1bb0*/  FMUL R9, R9, R10 ;  /* 0x0000000a09097220 */ /* 0x001fe20000400000 */
[----:B------:R-:W-:Y:S01]  /*1bc0*/  SHF.L.U32 R10, R13, 0x17, RZ ;  /* 0x000000170d0a7819 */ /* 0x000fe200000006ff */
[----:B------:R-:W-:-:S04]  /*1bd0*/  FFMA.SAT R13, R54, R11, 0.5 ;  /* 0x3f000000360d7423 */ /* 0x000fc8000000200b */
[----:B------:R-:W-:Y:S01]  /*1be0*/  FFMA.RM R31, R13, R12, 12582913 ;  /* 0x4b4000010d1f7423 */ /* 0x000fe2000000400c */
[----:B------:R-:W0:Y:S01]  /*1bf0*/  MUFU.EX2 R15, R60 ;  /* 0x0000003c000f7308 */ /* 0x000e220000000800 */
[----:B-1----:R-:W-:Y:S01]  /*1c00*/  FMUL R19, R19, R20 ;  /* 0x0000001413137220 */ /* 0x002fe20000400000 */
[----:B------:R-:W-:Y:S01]  /*1c10*/  SHF.L.U32 R20, R27, 0x17, RZ ;  /* 0x000000171b147819 */ /* 0x000fe200000006ff */
[----:B--2---:R-:W-:-:S04]  /*1c20*/  FFMA.SAT R33, R26, R11, 0.5 ;  /* 0x3f0000001a217423 */ /* 0x004fc8000000200b */
[-C--:B------:R-:W-:Y:S01]  /*1c30*/  FFMA.RM R33, R33, R12.reuse, 12582913 ;  /* 0x4b40000121217423 */ /* 0x080fe2000000400c */
[----:B------:R1:W2:Y:S01]  /*1c40*/  MUFU.EX2 R13, R18 ;  /* 0x00000012000d7308 */ /* 0x0002a20000000800 */
[----:B0-----:R-:W-:Y:S01]  /*1c50*/  FMUL R10, R10, R15 ;  /* 0x0000000f0a0a7220 */ /* 0x001fe20000400000 */
[----:B------:R-:W-:Y:S01]  /*1c60*/  FADD R15, R31, -12583039 ;  /* 0xcb40007f1f0f7421 */ /* 0x000fe20000000000 */
[----:B-1----:R-:W-:Y:S02]  /*1c70*/  SHF.L.U32 R18, R21, 0x17, RZ ;  /* 0x0000001715127819 */ /* 0x002fe400000006ff */
[----:B------:R-:W-:Y:S01]  /*1c80*/  SHF.L.U32 R21, R29, 0x17, RZ ;  /* 0x000000171d157819 */ /* 0x000fe200000006ff */
[----:B------:R-:W-:Y:S01]  /*1c90*/  FFMA R15, R54, 1.4426950216293334961, -R15 ;  /* 0x3fb8aa3b360f7823 */ /* 0x000fe2000000080f */
[----:B------:R-:W-:Y:S01]  /*1ca0*/  FFMA.SAT R29, R30, R11, 0.5 ;  /* 0x3f0000001e1d7423 */ /* 0x000fe2000000200b */
[----:B--2---:R-:W-:Y:S02]  /*1cb0*/  FMUL R16, R16, R13 ;  /* 0x0000000d10107220 */ /* 0x004fe40000400000 */
[----:B------:R-:W-:Y:S01]  /*1cc0*/  FFMA R54, R54, 1.925963033500011079e-08, R15 ;  /* 0x32a5706036367823 */ /* 0x000fe2000000000f */
[----:B------:R-:W-:Y:S01]  /*1cd0*/  FFMA.SAT R15, R46, R11, 0.5 ;  /* 0x3f0000002e0f7423 */ /* 0x000fe2000000200b */
[----:B------:R-:W-:Y:S01]  /*1ce0*/  FFMA.RM R29, R29, R12, 12582913 ;  /* 0x4b4000011d1d7423 */ /* 0x000fe2000000400c */
[----:B------:R-:W-:Y:S01]  /*1cf0*/  FMUL R21, R21, R38 ;  /* 0x0000002615157220 */ /* 0x000fe20000400000 */
[----:B------:R-:W-:Y:S01]  /*1d00*/  MUFU.EX2 R23, R54 ;  /* 0x0000003600177308 */ /* 0x000fe20000000800 */
[----:B------:R-:W-:-:S04]  /*1d10*/  FFMA.RM R35, R15, R12, 12582913 ;  /* 0x4b4000010f237423 */ /* 0x000fc8000000400c */
[----:B------:R-:W-:-:S04]  /*1d20*/  FADD R13, R35, -12583039 ;  /* 0xcb40007f230d7421 */ /* 0x000fc80000000000 */
[----:B------:R-:W-:-:S04]  /*1d30*/  FFMA R13, R46, 1.4426950216293334961, -R13 ;  /* 0x3fb8aa3b2e0d7823 */ /* 0x000fc8000000080d */
        /* <DEDUP_REMOVED lines=44> */
[----:B------:R-:W-:Y:S01]  /*2000*/  FFMA.SAT R25, R24, R11, 0.5 ;  /* 0x3f00000018197423 */ /* 0x000fe2000000200b */
[----:B------:R-:W-:-:S02]  /*2010*/  FFMA.RM R31, R31, R12, 12582913 ;  /* 0x4b4000011f1f7423 */ /* 0x000fc4000000400c */
[----:B------:R-:W-:Y:S01]  /*2020*/  FMUL R23, R23, R46 ;  /* 0x0000002e17177220 */ /* 0x000fe20000400000 */
[----:B------:R-:W-:Y:S02]  /*2030*/  FFMA.RM R30, R25, R12, 12582913 ;  /* 0x4b400001191e7423 */ /* 0x000fe4000000400c */
[----:B------:R-:W0:Y:S02]  /*2040*/  MUFU.EX2 R25, R56 ;  /* 0x0000003800197308 */ /* 0x000e240000000800 */
[C---:B------:R-:W-:Y:S01]  /*2050*/  FADD R27, R30.reuse, -12583039 ;  /* 0xcb40007f1e1b7421 */ /* 0x040fe20000000000 */
[----:B------:R-:W-:-:S03]  /*2060*/  SHF.L.U32 R30, R30, 0x17, RZ ;  /* 0x000000171e1e7819 */ /* 0x000fc600000006ff */
[----:B------:R-:W-:-:S04]  /*2070*/  FFMA R27, R24, 1.4426950216293334961, -R27 ;  /* 0x3fb8aa3b181b7823 */ /* 0x000fc8000000081b */
[----:B------:R-:W-:Y:S01]  /*2080*/  FFMA R46, R24, 1.925963033500011079e-08, R27 ;  /* 0x32a57060182e7823 */ /* 0x000fe2000000001b */
[----:B------:R-:W-:Y:S01]  /*2090*/  FADD R27, R31, -12583039 ;  /* 0xcb40007f1f1b7421 */ /* 0x000fe20000000000 */
[----:B------:R-:W-:Y:S01]  /*20a0*/  SHF.L.U32 R24, R37, 0x17, RZ ;  /* 0x0000001725187819 */ /* 0x000fe200000006ff */
[----:B------:R-:W-:Y:S01]  /*20b0*/  FADD R37, R33, -12583039 ;  /* 0xcb40007f21257421 */ /* 0x000fe20000000000 */
[----:B------:R-:W-:Y:S01]  /*20c0*/  SHF.L.U32 R31, R31, 0x17, RZ ;  /* 0x000000171f1f7819 */ /* 0x000fe200000006ff */
[----:B------:R-:W-:Y:S02]  /*20d0*/  FFMA R27, R28, 1.4426950216293334961, -R27 ;  /* 0x3fb8aa3b1c1b7823 */ /* 0x000fe4000000081b */
[----:B0-----:R-:W-:Y:S01]  /*20e0*/  FMUL R24, R24, R25 ;  /* 0x0000001918187220 */ /* 0x001fe20000400000 */
[----:B------:R-:W-:Y:S01]  /*20f0*/  SHF.L.U32 R25, R39, 0x17, RZ ;  /* 0x0000001727197819 */ /* 0x000fe200000006ff */
[----:B------:R-:W-:Y:S01]  /*2100*/  FFMA R39, R28, 1.925963033500011079e-08, R27 ;  /* 0x32a570601c277823 */ /* 0x000fe2000000001b */
[C---:B------:R-:W-:Y:S01]  /*2110*/  FFMA R37, R26.reuse, 1.4426950216293334961, -R37 ;  /* 0x3fb8aa3b1a257823 */ /* 0x040fe20000000825 */
[----:B------:R-:W0:Y:S01]  /*2120*/  MUFU.EX2 R27, R58 ;  /* 0x0000003a001b7308 */ /* 0x000e220000000800 */
[----:B------:R-:W-:Y:S01]  /*2130*/  FMUL R28, R15, R38 ;  /* 0x000000260f1c7220 */ /* 0x000fe20000400000 */
[----:B------:R-:W-:Y:S01]  /*2140*/  FMUL R25, R25, R50 ;  /* 0x0000003219197220 */ /* 0x000fe20000400000 */
[----:B------:R-:W-:Y:S01]  /*2150*/  FFMA R50, R26, 1.925963033500011079e-08, R37 ;  /* 0x32a570601a327823 */ /* 0x000fe20000000025 */
[----:B------:R-:W-:Y:S01]  /*2160*/  FFMA.SAT R37, R14, R11, 0.5 ;  /* 0x3f0000000e257423 */ /* 0x000fe2000000200b */
[----:B------:R-:W-:-:S03]  /*2170*/  SHF.L.U32 R26, R48, 0x17, RZ ;  /* 0x00000017301a7819 */ /* 0x000fc600000006ff */
[----:B------:R-:W-:Y:S02]  /*2180*/  FFMA.RM R48, R37, R12, 12582913 ;  /* 0x4b40000125307423 */ /* 0x000fe4000000400c */
[----:B------:R-:W1:Y:S01]  /*2190*/  MUFU.EX2 R37, R46 ;  /* 0x0000002e00257308 */ /* 0x000e620000000800 */
[----:B0-----:R-:W-:Y:S01]  /*21a0*/  FMUL R26, R26, R27 ;  /* 0x0000001b1a1a7220 */ /* 0x001fe20000400000 */
[----:B------:R-:W-:-:S04]  /*21b0*/  FADD R27, R48, -12583039 ;  /* 0xcb40007f301b7421 */ /* 0x000fc80000000000 */
[----:B------:R-:W-:-:S04]  /*21c0*/  FFMA R27, R14, 1.4426950216293334961, -R27 ;  /* 0x3fb8aa3b0e1b7823 */ /* 0x000fc8000000081b */
[----:B------:R-:W-:Y:S01]  /*21d0*/  FFMA R52, R14, 1.925963033500011079e-08, R27 ;  /* 0x32a570600e347823 */ /* 0x000fe2000000001b */
[-C--:B------:R-:W-:Y:S01]  /*21e0*/  FFMA.SAT R27, R32, R11.reuse, 0.5 ;  /* 0x3f000000201b7423 */ /* 0x080fe2000000200b */
[----:B------:R-:W-:Y:S01]  /*21f0*/  FFMA.SAT R11, R34, R11, 0.5 ;  /* 0x3f000000220b7423 */ /* 0x000fe2000000200b */
[----:B------:R0:W2:Y:S01]  /*2200*/  MUFU.EX2 R14, R35 ;  /* 0x00000023000e7308 */ /* 0x0000a20000000800 */
[----:B-1----:R-:W-:Y:S01]  /*2210*/  FMUL R30, R30, R37 ;  /* 0x000000251e1e7220 */ /* 0x002fe20000400000 */
[-C--:B------:R-:W-:Y:S01]  /*2220*/  FFMA.RM R54, R27, R12.reuse, 12582913 ;  /* 0x4b4000011b367423 */ /* 0x080fe2000000400c */
[----:B------:R-:W-:Y:S01]  /*2230*/  FFMA.RM R58, R11, R12, 12582913 ;  /* 0x4b4000010b3a7423 */ /* 0x000fe2000000400c */
[----:B------:R-:W-:Y:S02]  /*2240*/  FMUL R27, R13, R36 ;  /* 0x000000240d1b7220 */ /* 0x000fe40000400000 */
[----:B------:R-:W-:Y:S02]  /*2250*/  FADD R11, R54, -12583039 ;  /* 0xcb40007f360b7421 */ /* 0x000fe40000000000 */
[----:B------:R-:W-:Y:S01]  /*2260*/  MUFU.EX2 R13, R50 ;  /* 0x00000032000d7308 */ /* 0x000fe20000000800 */
[----:B0-----:R-:W-:Y:S01]  /*2270*/  SHF.L.U32 R35, R58, 0x17, RZ ;  /* 0x000000173a237819 */ /* 0x001fe200000006ff */
[----:B------:R-:W-:-:S04]  /*2280*/  FFMA R11, R32, 1.4426950216293334961, -R11 ;  /* 0x3fb8aa3b200b7823 */ /* 0x000fc8000000080b */
[----:B------:R-:W-:Y:S01]  /*2290*/  FFMA R56, R32, 1.925963033500011079e-08, R11 ;  /* 0x32a5706020387823 */ /* 0x000fe2000000000b */
[----:B------:R-:W-:Y:S01]  /*22a0*/  FADD R11, R58, -12583039 ;  /* 0xcb40007f3a0b7421 */ /* 0x000fe20000000000 */
[----:B------:R-:W0:Y:S01]  /*22b0*/  MUFU.EX2 R32, R39 ;  /* 0x0000002700207308 */ /* 0x000e220000000800 */
[----:B--2---:R-:W-:Y:S02]  /*22c0*/  FMUL R29, R29, R14 ;  /* 0x0000000e1d1d7220 */ /* 0x004fe40000400000 */
[----:B------:R-:W-:-:S04]  /*22d0*/  FFMA R11, R34, 1.4426950216293334961, -R11 ;  /* 0x3fb8aa3b220b7823 */ /* 0x000fc8000000080b */
[----:B------:R-:W-:Y:S01]  /*22e0*/  FFMA R60, R34, 1.925963033500011079e-08, R11 ;  /* 0x32a57060223c7823 */ /* 0x000fe2000000000b */
[----:B------:R-:W-:Y:S01]  /*22f0*/  FADD R11, RZ, R8 ;  /* 0x00000008ff0b7221 */ /* 0x000fe20000000000 */
[----:B------:R-:W1:Y:S01]  /*2300*/  MUFU.EX2 R52, R52 ;  /* 0x0000003400347308 */ /* 0x000e620000000800 */
[----:B------:R-:W-:Y:S02]  /*2310*/  SHF.L.U32 R34, R54, 0x17, RZ ;  /* 0x0000001736227819 */ /* 0x000fe400000006ff */
[----:B------:R-:W-:-:S04]  /*2320*/  FADD R11, R11, R0 ;  /* 0x000000000b0b7221 */ /* 0x000fc80000000000 */
[----:B------:R-:W-:Y:S01]  /*2330*/  FADD R12, R11, R2 ;  /* 0x000000020b0c7221 */ /* 0x000fe20000000000 */
[----:B------:R-:W2:Y:S01]  /*2340*/  MUFU.EX2 R15, R56 ;  /* 0x00000038000f7308 */ /* 0x000ea20000000800 */
[----:B0-----:R-:W-:Y:S01]  /*2350*/  FMUL R31, R31, R32 ;  /* 0x000000201f1f7220 */ /* 0x001fe20000400000 */
[----:B------:R-:W-:Y:S01]  /*2360*/  SHF.L.U32 R32, R33, 0x17, RZ ;  /* 0x0000001721207819 */ /* 0x000fe200000006ff */
[----:B------:R-:W-:Y:S01]  /*2370*/  FADD R11, R12, R3 ;  /* 0x000000030c0b7221 */ /* 0x000fe20000000000 */
[----:B------:R-:W-:-:S03]  /*2380*/  SHF.L.U32 R33, R48, 0x17, RZ ;  /* 0x0000001730217819 */ /* 0x000fc600000006ff */
[----:B------:R-:W-:Y:S01]  /*2390*/  FADD R12, R11, R4 ;  /* 0x000000040b0c7221 */ /* 0x000fe20000000000 */
[----:B------:R-:W0:Y:S01]  /*23a0*/  MUFU.EX2 R60, R60 ;  /* 0x0000003c003c7308 */ /* 0x000e220000000800 */
[----:B------:R-:W-:Y:S01]  /*23b0*/  FMUL R32, R32, R13 ;  /* 0x0000000d20207220 */ /* 0x000fe20000400000 */
        /* <DEDUP_REMOVED lines=37> */
.L_x_17993:
        /* <DEDUP_REMOVED lines=11> */
[----:B0-----:R-:W-:Y:S05]  /*26c0*/  CALL.REL.NOINC `($__internal_354_$__cuda_sm3x_div_rn_noftz_f32_slowpath) ;  /* 0x0000003800d87944 */ /* 0x001fea0003c00000 */
[----:B------:R-:W-:-:S07]  /*26d0*/  MOV R15, R46 ;  /* 0x0000002e000f7202 */ /* 0x000fce0000000f00 */
.L_x_17922:
[----:B------:R-:W-:Y:S05]  /*26e0*/  BSYNC.RECONVERGENT B3 ;  /* 0x0000000000037941 */ /* 0x000fea0003800200 */
.L_x_17921:
        /* <DEDUP_REMOVED lines=11> */
[----:B0-----:R-:W-:Y:S05]  /*27a0*/  CALL.REL.NOINC `($__internal_354_$__cuda_sm3x_div_rn_noftz_f32_slowpath) ;  /* 0x0000003800a07944 */ /* 0x001fea0003c00000 */
[----:B------:R-:W-:-:S07]  /*27b0*/  MOV R14, R46 ;  /* 0x0000002e000e7202 */ /* 0x000fce0000000f00 */
.L_x_17924:
[----:B------:R-:W-:Y:S05]  /*27c0*/  BSYNC.RECONVERGENT B3 ;  /* 0x0000000000037941 */ /* 0x000fea0003800200 */
.L_x_17923:
        /* <DEDUP_REMOVED lines=13> */
.L_x_17926:
[----:B------:R-:W-:Y:S05]  /*28a0*/  BSYNC.RECONVERGENT B3 ;  /* 0x0000000000037941 */ /* 0x000fea0003800200 */
.L_x_17925:
        /* <DEDUP_REMOVED lines=13> */
.L_x_17928:
[----:B------:R-:W-:Y:S05]  /*2980*/  BSYNC.RECONVERGENT B3 ;  /* 0x0000000000037941 */ /* 0x000fea0003800200 */
.L_x_17927:
        /* <DEDUP_REMOVED lines=13> */
.L_x_17930:
[----:B------:R-:W-:Y:S05]  /*2a60*/  BSYNC.RECONVERGENT B3 ;  /* 0x0000000000037941 */ /* 0x000fea0003800200 */
.L_x_17929:
        /* <DEDUP_REMOVED lines=13> */
.L_x_17932:
[----:B------:R-:W-:Y:S05]  /*2b40*/  BSYNC.RECONVERGENT B3 ;  /* 0x0000000000037941 */ /* 0x000fea0003800200 */
.L_x_17931:
        /* <DEDUP_REMOVED lines=13> */
.L_x_17934:
[----:B------:R-:W-:Y:S05]  /*2c20*/  BSYNC.RECONVERGENT B3 ;  /* 0x0000000000037941 */ /* 0x000fea0003800200 */
.L_x_17933:
        /* <DEDUP_REMOVED lines=13> */
.L_x_17936:
[----:B------:R-:W-:Y:S05]  /*2d00*/  BSYNC.RECONVERGENT B3 ;  /* 0x0000000000037941 */ /* 0x000fea0003800200 */
.L_x_17935:
        /* <DEDUP_REMOVED lines=13> */
.L_x_17938:
[----:B------:R-:W-:Y:S05]  /*2de0*/  BSYNC.RECONVERGENT B3 ;  /* 0x0000000000037941 */ /* 0x000fea0003800200 */
.L_x_17937:
        /* <DEDUP_REMOVED lines=13> */
.L_x_17940:
[----:B------:R-:W-:Y:S05]  /*2ec0*/  BSYNC.RECONVERGENT B3 ;  /* 0x0000000000037941 */ /* 0x000fea0003800200 */
.L_x_17939:
        /* <DEDUP_REMOVED lines=13> */
.L_x_17942:
[----:B------:R-:W-:Y:S05]  /*2fa0*/  BSYNC.RECONVERGENT B3 ;  /* 0x0000000000037941 */ /* 0x000fea0003800200 */
.L_x_17941:
        /* <DEDUP_REMOVED lines=13> */
.L_x_17944:
[----:B------:R-:W-:Y:S05]  /*3080*/  BSYNC.RECONVERGENT B3 ;  /* 0x0000000000037941 */ /* 0x000fea0003800200 */
.L_x_17943:
        /* <DEDUP_REMOVED lines=13> */
.L_x_17946:
[----:B------:R-:W-:Y:S05]  /*3160*/  BSYNC.RECONVERGENT B3 ;  /* 0x0000000000037941 */ /* 0x000fea0003800200 */
.L_x_17945:
        /* <DEDUP_REMOVED lines=13> */
.L_x_17948:
[----:B------:R-:W-:Y:S05]  /*3240*/  BSYNC.RECONVERGENT B3 ;  /* 0x0000000000037941 */ /* 0x000fea0003800200 */
.L_x_17947:
        /* <DEDUP_REMOVED lines=13> */
.L_x_17950:
[----:B------:R-:W-:Y:S05]  /*3320*/  BSYNC.RECONVERGENT B3 ;  /* 0x0000000000037941 */ /* 0x000fea0003800200 */
.L_x_17949:
        /* <DEDUP_REMOVED lines=13> */
.L_x_17952:
[----:B------:R-:W-:Y:S05]  /*3400*/  BSYNC.RECONVERGENT B3 ;  /* 0x0000000000037941 */ /* 0x000fea0003800200 */
.L_x_17951:
        /* <DEDUP_REMOVED lines=13> */
.L_x_17954:
[----:B------:R-:W-:Y:S05]  /*34e0*/  BSYNC.RECONVERGENT B3 ;  /* 0x0000000000037941 */ /* 0x000fea0003800200 */
.L_x_17953:
        /* <DEDUP_REMOVED lines=13> */
.L_x_17956:
[----:B------:R-:W-:Y:S05]  /*35c0*/  BSYNC.RECONVERGENT B3 ;  /* 0x0000000000037941 */ /* 0x000fea0003800200 */
.L_x_17955:
        /* <DEDUP_REMOVED lines=13> */
.L_x_17958:
[----:B------:R-:W-:Y:S05]  /*36a0*/  BSYNC.RECONVERGENT B3 ;  /* 0x0000000000037941 */ /* 0x000fea0003800200 */
.L_x_17957:
        /* <DEDUP_REMOVED lines=13> */
.L_x_17960:
[----:B------:R-:W-:Y:S05]  /*3780*/  BSYNC.RECONVERGENT B3 ;  /* 0x0000000000037941 */ /* 0x000fea0003800200 */
.L_x_17959:
        /* <DEDUP_REMOVED lines=13> */
.L_x_17962:
[----:B------:R-:W-:Y:S05]  /*3860*/  BSYNC.RECONVERGENT B3 ;  /* 0x0000000000037941 */ /* 0x000fea0003800200 */
.L_x_17961:
        /* <DEDUP_REMOVED lines=13> */
.L_x_17964:
[----:B------:R-:W-:Y:S05]  /*3940*/  BSYNC.RECONVERGENT B3 ;  /* 0x0000000000037941 */ /* 0x000fea0003800200 */
.L_x_17963:
        /* <DEDUP_REMOVED lines=13> */
.L_x_17966:
[----:B------:R-:W-:Y:S05]  /*3a20*/  BSYNC.RECONVERGENT B3 ;  /* 0x0000000000037941 */ /* 0x000fea0003800200 */
.L_x_17965:
        /* <DEDUP_REMOVED lines=13> */
.L_x_17968:
[----:B------:R-:W-:Y:S05]  /*3b00*/  BSYNC.RECONVERGENT B3 ;  /* 0x0000000000037941 */ /* 0x000fea0003800200 */
.L_x_17967:
        /* <DEDUP_REMOVED lines=13> */
.L_x_17970:
[----:B------:R-:W-:Y:S05]  /*3be0*/  BSYNC.RECONVERGENT B3 ;  /* 0x0000000000037941 */ /* 0x000fea0003800200 */
.L_x_17969:
        /* <DEDUP_REMOVED lines=11> */
[----:B------:R-:W-:Y:S05]  /*3ca0*/  CALL.REL.NOINC `($__internal_354_$__cuda_sm3x_div_rn_noftz_f32_slowpath) ;  /* 0x0000002400607944 */ /* 0x000fea0003c00000 */
[----:B------:R-:W-:-:S07]  /*3cb0*/  MOV R39, R46 ;  /* 0x0000002e00277202 */ /* 0x000fce0000000f00 */
.L_x_17972:
[----:B------:R-:W-:Y:S05]  /*3cc0*/  BSYNC.RECONVERGENT B3 ;  /* 0x0000000000037941 */ /* 0x000fea0003800200 */
.L_x_17971:
        /* <DEDUP_REMOVED lines=11> */
[----:B------:R-:W-:Y:S05]  /*3d80*/  CALL.REL.NOINC `($__internal_354_$__cuda_sm3x_div_rn_noftz_f32_slowpath) ;  /* 0x0000002400287944 */ /* 0x000fea0003c00000 */
[----:B------:R-:W-:-:S07]  /*3d90*/  MOV R31, R46 ;  /* 0x0000002e001f7202 */ /* 0x000fce0000000f00 */
.L_x_17974:
[----:B------:R-:W-:Y:S05]  /*3da0*/  BSYNC.RECONVERGENT B3 ;  /* 0x0000000000037941 */ /* 0x000fea0003800200 */
.L_x_17973:
        /* <DEDUP_REMOVED lines=13> */
.L_x_17976:
[----:B------:R-:W-:Y:S05]  /*3e80*/  BSYNC.RECONVERGENT B3 ;  /* 0x0000000000037941 */ /* 0x000fea0003800200 */
.L_x_17975:
        /* <DEDUP_REMOVED lines=13> */
.L_x_17978:
[----:B------:R-:W-:Y:S05]  /*3f60*/  BSYNC.RECONVERGENT B3 ;  /* 0x0000000000037941 */ /* 0x000fea0003800200 */
.L_x_17977:
        /* <DEDUP_REMOVED lines=13> */
.L_x_17980:
[----:B------:R-:W-:Y:S05]  /*4040*/  BSYNC.RECONVERGENT B3 ;  /* 0x0000000000037941 */ /* 0x000fea0003800200 */
.L_x_17979:
        /* <DEDUP_REMOVED lines=16> */
[C---:B------:R-:W-:Y:S01]  /*4150*/  @!P1 R2UR UR6, R40.reuse ;  /* 0x00000000280692ca */ /* 0x040fe200000e0000 */
[----:B------:R-:W-:Y:S01]  /*4160*/  @!P0 STG.E desc[UR4][R12.64], R15 ;  /* 0x0000000f0c008986 */ /* 0x000fe2000c101904 */
[----:B------:R-:W-:Y:S02]  /*4170*/  @!P1 R2UR UR7, R41 ;  /* 0x00000000290792ca */ /* 0x000fe400000e0000 */
[----:B------:R-:W-:Y:S02]  /*4180*/  ISETP.GE.AND.EX P0, PT, RZ, UR45, PT, P2 ;  /* 0x0000002dff007c0c */ /* 0x000fe4000bf06320 */
[----:B------:R-:W-:Y:S02]  /*4190*/  ISETP.GE.U32.AND P2, PT, R53, UR44, PT ;  /* 0x0000002c35007c0c */ /* 0x000fe4000bf46070 */
[----:B------:R-:W-:Y:S02]  /*41a0*/  @!P3 R2UR UR12, R40 ;  /* 0x00000000280cb2ca */ /* 0x000fe400000e0000 */
[----:B------:R-:W-:-:S02]  /*41b0*/  @!P3 R2UR UR13, R41 ;  /* 0x00000000290db2ca */ /* 0x000fc400000e0000 */
[----:B------:R-:W-:Y:S02]  /*41c0*/  ISETP.GE.AND.EX P2, PT, RZ, UR45, PT, P2 ;  /* 0x0000002dff007c0c */ /* 0x000fe4000bf46320 */
[----:B------:R-:W-:Y:S01]  /*41d0*/  ISETP.GE.U32.AND P6, PT, R49, UR44, PT ;  /* 0x0000002c31007c0c */ /* 0x000fe2000bfc6070 */
[----:B------:R0:W-:Y:S01]  /*41e0*/  @!P1 STG.E desc[UR6][R12.64+0x100], R0 ;  /* 0x000100000c009986 */ /* 0x0001e2000c101906 */
[----:B------:R-:W-:Y:S02]  /*41f0*/  ISETP.GE.U32.AND P1, PT, R51, UR44, PT ;  /* 0x0000002c33007c0c */ /* 0x000fe4000bf26070 */
[----:B------:R-:W-:Y:S02]  /*4200*/  @!P0 R2UR UR4, R40 ;  /* 0x00000000280482ca */ /* 0x000fe400000e0000 */
[----:B------:R-:W-:Y:S02]  /*4210*/  @!P0 R2UR UR5, R41 ;  /* 0x00000000290582ca */ /* 0x000fe400000e0000 */
[----:B------:R-:W-:Y:S01]  /*4220*/  ISETP.GE.AND.EX P1, PT, RZ, UR45, PT, P1 ;  /* 0x0000002dff007c0c */ /* 0x000fe2000bf26310 */
[----:B------:R-:W-:Y:S01]  /*4230*/  @!P3 STG.E desc[UR12][R12.64+0x580], R10 ;  /* 0x0005800a0c00b986 */ /* 0x000fe2000c10190c */
[----:B------:R-:W-:-:S02]  /*4240*/  ISETP.GE.U32.AND P4, PT, R57, UR44, PT ;  /* 0x0000002c39007c0c */ /* 0x000fc4000bf86070 */
[----:B------:R-:W-:Y:S02]  /*4250*/  ISETP.GE.AND.EX P5, PT, RZ, UR45, PT, P5 ;  /* 0x0000002dff007c0c */ /* 0x000fe4000bfa6350 */
[----:B------:R-:W-:Y:S02]  /*4260*/  ISETP.GE.AND.EX P6, PT, RZ, UR45, PT, P6 ;  /* 0x0000002dff007c0c */ /* 0x000fe4000bfc6360 */
[----:B------:R-:W-:Y:S02]  /*4270*/  ISETP.GE.AND.EX P4, PT, RZ, UR45, PT, P4 ;  /* 0x0000002dff007c0c */ /* 0x000fe4000bf86340 */
[----:B------:R-:W-:Y:S01]  /*4280*/  ISETP.GE.U32.AND P3, PT, R65, UR44, PT ;  /* 0x0000002c41007c0c */ /* 0x000fe2000bf66070 */
[----:B------:R1:W-:Y:S01]  /*4290*/  @!P0 STG.E desc[UR4][R12.64+0x180], R2 ;  /* 0x000180020c008986 */ /* 0x0003e2000c101904 */
        /* <DEDUP_REMOVED lines=8> */
[----:B------:R-:W-:Y:S01]  /*4320*/  ISETP.GE.AND.EX P3, PT, RZ, UR45, PT, P3 ;  /* 0x0000002dff007c0c */ /* 0x000fe2000bf66330 */
[----:B------:R-:W-:Y:S01]  /*4330*/  @!P1 STG.E desc[UR8][R12.64+0x280], R36 ;  /* 0x000280240c009986 */ /* 0x000fe2000c101908 */
[C---:B------:R-:W-:Y:S02]  /*4340*/  @!P6 R2UR UR6, R40.reuse ;  /* 0x000000002806e2ca */ /* 0x040fe400000e0000 */
[C---:B------:R-:W-:Y:S01]  /*4350*/  @!P6 R2UR UR7, R41.reuse ;  /* 0x000000002907e2ca */ /* 0x040fe200000e0000 */
[----:B------:R2:W-:Y:S01]  /*4360*/  @!P2 STG.E desc[UR10][R12.64+0x500], R9 ;  /* 0x000500090c00a986 */ /* 0x0005e2000c10190a */
[----:B------:R-:W-:Y:S02]  /*4370*/  @!P4 R2UR UR14, R40 ;  /* 0x00000000280ec2ca */ /* 0x000fe400000e0000 */
[----:B------:R-:W-:Y:S01]  /*4380*/  @!P4 R2UR UR15, R41 ;  /* 0x00000000290fc2ca */ /* 0x000fe200000e0000 */
[----:B------:R3:W-:Y:S01]  /*4390*/  @!P5 STG.E desc[UR16][R12.64+0x680], R17 ;  /* 0x000680110c00d986 */ /* 0x0007e2000c101910 */
[----:B------:R-:W-:-:S02]  /*43a0*/  ISETP.GE.U32.AND P2, PT, R62, UR44, PT ;  /* 0x0000002c3e007c0c */ /* 0x000fc4000bf46070 */
[----:B------:R-:W-:Y:S02]  /*43b0*/  @!P0 R2UR UR4, R40 ;  /* 0x00000000280482ca */ /* 0x000fe400000e0000 */
[----:B------:R-:W-:Y:S02]  /*43c0*/  @!P0 R2UR UR5, R41 ;  /* 0x00000000290582ca */ /* 0x000fe400000e0000 */
[----:B------:R-:W-:Y:S01]  /*43d0*/  ISETP.GE.U32.AND P1, PT, R67, UR44, PT ;  /* 0x0000002c43007c0c */ /* 0x000fe2000bf26070 */
[----:B------:R3:W-:Y:S01]  /*43e0*/  @!P6 STG.E desc[UR6][R12.64+0x200], R3 ;  /* 0x000200030c00e986 */ /* 0x0007e2000c101906 */
[----:B------:R-:W-:Y:S02]  /*43f0*/  ISETP.GE.U32.AND P5, PT, R64, UR44, PT ;  /* 0x0000002c40007c0c */ /* 0x000fe4000bfa6070 */
[----:B------:R-:W-:Y:S01]  /*4400*/  @!P3 R2UR UR10, R40 ;  /* 0x00000000280ab2ca */ /* 0x000fe200000e0000 */
[----:B------:R3:W-:Y:S01]  /*4410*/  @!P4 STG.E desc[UR14][R12.64+0x600], R16 ;  /* 0x000600100c00c986 */ /* 0x0007e2000c10190e */
[----:B------:R-:W-:-:S02]  /*4420*/  @!P3 R2UR UR11, R41 ;  /* 0x00000000290bb2ca */ /* 0x000fc400000e0000 */
[----:B------:R-:W-:Y:S02]  /*4430*/  ISETP.GE.AND.EX P2, PT, RZ, UR45, PT, P2 ;  /* 0x0000002dff007c0c */ /* 0x000fe4000bf46320 */
[----:B------:R-:W-:Y:S01]  /*4440*/  ISETP.GE.AND.EX P1, PT, RZ, UR45, PT, P1 ;  /* 0x0000002dff007c0c */ /* 0x000fe2000bf26310 */
[----:B------:R3:W-:Y:S01]  /*4450*/  @!P0 STG.E desc[UR4][R12.64+0x700], R18 ;  /* 0x000700120c008986 */ /* 0x0007e2000c101904 */
[----:B------:R-:W-:Y:S02]  /*4460*/  ISETP.GE.U32.AND P6, PT, R63, UR44, PT ;  /* 0x0000002c3f007c0c */ /* 0x000fe4000bfc6070 */
[----:B------:R-:W-:Y:S02]  /*4470*/  ISETP.GE.U32.AND P4, PT, R66, UR44, PT ;  /* 0x0000002c42007c0c */ /* 0x000fe4000bf86070 */
[----:B------:R-:W-:Y:S02]  /*4480*/  ISETP.GE.AND.EX P5, PT, RZ, UR45, PT, P5 ;  /* 0x0000002dff007c0c */ /* 0x000fe4000bfa6350 */
[----:B------:R-:W-:Y:S01]  /*4490*/  ISETP.GE.AND.EX P6, PT, RZ, UR45, PT, P6 ;  /* 0x0000002dff007c0c */ /* 0x000fe2000bfc6360 */
[----:B------:R3:W-:Y:S01]  /*44a0*/  @!P3 STG.E desc[UR10][R12.64+0x900], R22 ;  /* 0x000900160c00b986 */ /* 0x0007e2000c10190a */
[----:B------:R-:W-:-:S02]  /*44b0*/  ISETP.GE.AND.EX P4, PT, RZ, UR45, PT, P4 ;  /* 0x0000002dff007c0c */ /* 0x000fc4000bf86340 */
[----:B0-----:R-:W-:Y:S02]  /*44c0*/  IADD3 R0, PT, PT, R42, 0x2c0, RZ ;  /* 0x000002c02a007810 */ /* 0x001fe40007ffe0ff */
[----:B------:R-:W-:Y:S02]  /*44d0*/  ISETP.GE.U32.AND P3, PT, R68, UR44, PT ;  /* 0x0000002c44007c0c */ /* 0x000fe4000bf66070 */
[----:B------:R-:W-:Y:S02]  /*44e0*/  ISETP.GE.U32.AND P0, PT, R0, UR44, PT ;  /* 0x0000002c00007c0c */ /* 0x000fe4000bf06070 */
[C---:B------:R-:W-:Y:S02]  /*44f0*/  @!P2 R2UR UR6, R40.reuse ;  /* 0x000000002806a2ca */ /* 0x040fe400000e0000 */
[----:B------:R-:W-:Y:S02]  /*4500*/  @!P2 R2UR UR7, R41 ;  /* 0x000000002907a2ca */ /* 0x000fe400000e0000 */
[----:B------:R-:W-:-:S02]  /*4510*/  @!P1 R2UR UR14, R40 ;  /* 0x00000000280e92ca */ /* 0x000fc400000e0000 */
[C---:B------:R-:W-:Y:S02]  /*4520*/  @!P1 R2UR UR15, R41.reuse ;  /* 0x00000000290f92ca */ /* 0x040fe400000e0000 */
[C---:B------:R-:W-:Y:S02]  /*4530*/  @!P5 R2UR UR4, R40.reuse ;  /* 0x000000002804d2ca */ /* 0x040fe400000e0000 */
[----:B------:R-:W-:Y:S02]  /*4540*/  @!P5 R2UR UR5, R41 ;  /* 0x000000002905d2ca */ /* 0x000fe400000e0000 */
[----:B------:R-:W-:Y:S02]  /*4550*/  ISETP.GE.AND.EX P0, PT, RZ, UR45, PT, P0 ;  /* 0x0000002dff007c0c */ /* 0x000fe4000bf06300 */
[----:B------:R-:W-:Y:S01]  /*4560*/  ISETP.GE.AND.EX P3, PT, RZ, UR45, PT, P3 ;  /* 0x0000002dff007c0c */ /* 0x000fe2000bf66330 */
[----:B------:R3:W-:Y:S01]  /*4570*/  @!P2 STG.E desc[UR6][R12.64+0x780], R19 ;  /* 0x000780130c00a986 */ /* 0x0007e2000c101906 */
[----:B------:R-:W-:-:S02]  /*4580*/  @!P6 R2UR UR8, R40 ;  /* 0x000000002808e2ca */ /* 0x000fc400000e0000 */
[C---:B------:R-:W-:Y:S01]  /*4590*/  @!P6 R2UR UR9, R41.reuse ;  /* 0x000000002909e2ca */ /* 0x040fe200000e0000 */
[----:B------:R3:W-:Y:S01]  /*45a0*/  @!P1 STG.E desc[UR14][R12.64+0xa00], R24 ;  /* 0x000a00180c009986 */ /* 0x0007e2000c10190e */
[----:B------:R-:W-:Y:S02]  /*45b0*/  @!P4 R2UR UR12, R40 ;  /* 0x00000000280cc2ca */ /* 0x000fe400000e0000 */
[----:B------:R-:W-:Y:S01]  /*45c0*/  @!P4 R2UR UR13, R41 ;  /* 0x00000000290dc2ca */ /* 0x000fe200000e0000 */
[----:B------:R3:W-:Y:S01]  /*45d0*/  @!P5 STG.E desc[UR4][R12.64+0x880], R21 ;  /* 0x000880150c00d986 */ /* 0x0007e2000c101904 */
[----:B-1----:R-:W-:Y:S02]  /*45e0*/  IADD3 R2, PT, PT, R42, 0x2e0, RZ ;  /* 0x000002e02a027810 */ /* 0x002fe40007ffe0ff */
[----:B------:R-:W-:Y:S02]  /*45f0*/  ISETP.GE.U32.AND P1, PT, R70, UR44, PT ;  /* 0x0000002c46007c0c */ /* 0x000fe4000bf26070 */
[----:B------:R-:W-:-:S02]  /*4600*/  ISETP.GE.U32.AND P2, PT, R2, UR44, PT ;  /* 0x0000002c02007c0c */ /* 0x000fc4000bf46070 */
[----:B------:R-:W-:Y:S01]  /*4610*/  @!P0 R2UR UR6, R40 ;  /* 0x00000000280682ca */ /* 0x000fe200000e0000 */
[----:B------:R3:W-:Y:S01]  /*4620*/  @!P6 STG.E desc[UR8][R12.64+0x800], R20 ;  /* 0x000800140c00e986 */ /* 0x0007e2000c101908 */
[C---:B------:R-:W-:Y:S02]  /*4630*/  @!P0 R2UR UR7, R41.reuse ;  /* 0x00000000290782ca */ /* 0x040fe400000e0000 */
[C---:B------:R-:W-:Y:S01]  /*4640*/  IADD3 R0, PT, PT, R42.reuse, 0x300, RZ ;  /* 0x000003002a007810 */ /* 0x040fe20007ffe0ff */
[----:B------:R3:W-:Y:S01]  /*4650*/  @!P4 STG.E desc[UR12][R12.64+0x980], R23 ;  /* 0x000980170c00c986 */ /* 0x0007e2000c10190c */
[----:B------:R-:W-:Y:S02]  /*4660*/  IADD3 R2, PT, PT, R42, 0x320, RZ ;  /* 0x000003202a027810 */ /* 0x000fe40007ffe0ff */
[----:B------:R-:W-:Y:S02]  /*4670*/  @!P3 R2UR UR4, R40 ;  /* 0x000000002804b2ca */ /* 0x000fe400000e0000 */
[----:B------:R-:W-:-:S02]  /*4680*/  @!P3 R2UR UR5, R41 ;  /* 0x000000002905b2ca */ /* 0x000fc400000e0000 */
[----:B------:R-:W-:Y:S02]  /*4690*/  ISETP.GE.AND.EX P1, PT, RZ, UR45, PT, P1 ;  /* 0x0000002dff007c0c */ /* 0x000fe4000bf26310 */
[----:B------:R-:W-:Y:S01]  /*46a0*/  ISETP.GE.U32.AND P6, PT, R0, UR44, PT ;  /* 0x0000002c00007c0c */ /* 0x000fe2000bfc6070 */
[----:B------:R3:W-:Y:S01]  /*46b0*/  @!P0 STG.E desc[UR6][R12.64+0xb00], R27 ;  /* 0x000b001b0c008986 */ /* 0x0007e2000c101906 */
[----:B------:R-:W-:Y:S02]  /*46c0*/  ISETP.GE.U32.AND P5, PT, R2, UR44, PT ;  /* 0x0000002c02007c0c */ /* 0x000fe4000bfa6070 */
[----:B------:R-:W-:Y:S02]  /*46d0*/  ISETP.GE.U32.AND P4, PT, R69, UR44, PT ;  /* 0x0000002c45007c0c */ /* 0x000fe4000bf86070 */
[----:B------:R-:W-:Y:S02]  /*46e0*/  ISETP.GE.AND.EX P2, PT, RZ, UR45, PT, P2 ;  /* 0x0000002dff007c0c */ /* 0x000fe4000bf46320 */
[----:B------:R-:W-:Y:S01]  /*46f0*/  ISETP.GE.AND.EX P6, PT, RZ, UR45, PT, P6 ;  /* 0x0000002dff007c0c */ /* 0x000fe2000bfc6360 */
[----:B------:R3:W-:Y:S01]  /*4700*/  @!P3 STG.E desc[UR4][R12.64+0xa80], R25 ;  /* 0x000a80190c00b986 */ /* 0x0007e2000c101904 */
[----:B------:R-:W-:Y:S01]  /*4710*/  ISETP.GE.AND.EX P5, PT, RZ, UR45, PT, P5 ;  /* 0x0000002dff007c0c */ /* 0x000fe2000bfa6350 */
[----:B------:R-:W0:Y:S01]  /*4720*/  LDCU UR4, c[0x0][0x370] ;  /* 0x00006e00ff0477ac */ /* 0x000e220008000800 */
[----:B------:R-:W-:Y:S01]  /*4730*/  ISETP.GE.AND.EX P4, PT, RZ, UR45, PT, P4 ;  /* 0x0000002dff007c0c */ /* 0x000fe2000bf86340 */
[----:B------:R-:W0:Y:S01]  /*4740*/  LDC R2, c[0x0][0x364] ;  /* 0x0000d900ff027b82 */ /* 0x000e220000000800 */
[----:B------:R-:W-:-:S02]  /*4750*/  ISETP.GE.U32.AND P0, PT, R71, UR44, PT ;  /* 0x0000002c47007c0c */ /* 0x000fc4000bf06070 */
        /* <DEDUP_REMOVED lines=8> */
[----:B------:R3:W-:Y:S01]  /*47e0*/  @!P1 STG.E desc[UR16][R12.64+0xd80], R73 ;  /* 0x000d80490c009986 */ /* 0x0007e2000c101910 */
[C---:B------:R-:W-:Y:S02]  /*47f0*/  @!P5 R2UR UR13, R41.reuse ;  /* 0x00000000290dd2ca */ /* 0x040fe400000e0000 */
[C---:B------:R-:W-:Y:S02]  /*4800*/  @!P4 R2UR UR14, R40.reuse ;  /* 0x00000000280ec2ca */ /* 0x040fe400000e0000 */
[C---:B------:R-:W-:Y:S01]  /*4810*/  @!P4 R2UR UR15, R41.reuse ;  /* 0x00000000290fc2ca */ /* 0x040fe200000e0000 */
[----:B------:R3:W-:Y:S01]  /*4820*/  @!P2 STG.E desc[UR8][R12.64+0xb80], R37 ;  /* 0x000b80250c00a986 */ /* 0x0007e2000c101908 */
[----:B------:R-:W-:Y:S01]  /*4830*/  @!P0 R2UR UR16, R40 ;  /* 0x00000000281082ca */ /* 0x000fe200000e0000 */
[----:B0-----:R-:W-:Y:S01]  /*4840*/  IMAD R2, R2, UR4, RZ ;  /* 0x0000000402027c24 */ /* 0x001fe2000f8e02ff */
[----:B------:R-:W-:Y:S01]  /*4850*/  @!P0 R2UR UR17, R41 ;  /* 0x00000000291182ca */ /* 0x000fe200000e0000 */
[----:B------:R3:W-:Y:S01]  /*4860*/  @!P6 STG.E desc[UR10][R12.64+0xc00], R29 ;  /* 0x000c001d0c00e986 */ /* 0x0007e2000c10190a */
[----:B------:R-:W-:-:S02]  /*4870*/  IADD3 R0, PT, PT, R42, 0x20, RZ ;  /* 0x000000202a007810 */ /* 0x000fc40007ffe0ff */
[C---:B------:R-:W-:Y:S01]  /*4880*/  IADD3 R8, PT, PT, R42.reuse, 0xc0, RZ ;  /* 0x000000c02a087810 */ /* 0x040fe20007ffe0ff */
[----:B------:R3:W-:Y:S01]  /*4890*/  @!P5 STG.E desc[UR12][R12.64+0xc80], R39 ;  /* 0x000c80270c00d986 */ /* 0x0007e2000c10190c */
[C---:B--2---:R-:W-:Y:S02]  /*48a0*/  IADD3 R9, PT, PT, R42.reuse, 0xe0, RZ ;  /* 0x000000e02a097810 */ /* 0x044fe40007ffe0ff */
[C---:B------:R-:W-:Y:S01]  /*48b0*/  IADD3 R10, PT, PT, R42.reuse, 0x100, RZ ;  /* 0x000001002a0a7810 */ /* 0x040fe20007ffe0ff */
        /* <DEDUP_REMOVED lines=39> */
.L_x_17919:
[----:B------:R-:W-:Y:S05]  /*4b30*/  EXIT ;  /* 0x000000000000794d */ /* 0x000fea0003800000 */
.L_x_17920:
[----:B------:R-:W-:Y:S01]  /*4b40*/  BSSY B1, `(.L_x_17982) ;  /* 0x0000007000017945 */ /* 0x000fe20003800000 */
[----:B------:R-:W-:Y:S02]  /*4b50*/  MOV R12, 0x10 ;  /* 0x00000010000c7802 */ /* 0x000fe40000000f00 */
[----:B------:R-:W-:Y:S02]  /*4b60*/  MOV R11, 0x1f ;  /* 0x0000001f000b7802 */ /* 0x000fe40000000f00 */
[----:B------:R-:W-:-:S07]  /*4b70*/  MOV R15, 0xffffffff ;  /* 0xffffffff000f7802 */ /* 0x000fce0000000f00 */
[----:B------:R-:W-:Y:S05]  /*4b80*/  WARPSYNC.COLLECTIVE R15, `(.L_x_17983) ;  /* 0x000000000f087348 */ /* 0x000fea0003c00000 */
[----:B------:R0:W1:Y:S02]  /*4b90*/  SHFL.BFLY P6, R14, R13, R12, R11 ;  /* 0x0c00000c0d0e7389 */ /* 0x00006400000c000b */
[----:B01----:R-:W-:Y:S05]  /*4ba0*/  ENDCOLLECTIVE ;  /* 0x000000000000791b */ /* 0x003fea0003800000 */
.L_x_17983:
[----:B------:R-:W-:Y:S05]  /*4bb0*/  BSYNC B1 ;  /* 0x0000000000017941 */ /* 0x000fea0003800000 */
.L_x_17982:
        /* <DEDUP_REMOVED lines=8> */
.L_x_17984:
[----:B------:R-:W-:Y:S01]  /*4c40*/  HFMA2 R12, -RZ, RZ, 0, 2.384185791015625e-07 ;  /* 0x00000004ff0c7431 */ /* 0x000fe200000001ff */
[----:B------:R-:W-:-:S04]  /*4c50*/  FMNMX R0, R13, R14, !PT ;  /* 0x0000000e0d007209 */ /* 0x000fc80007800000 */
[----:B------:R-:W-:-:S07]  /*4c60*/  MOV R13, R0 ;  /* 0x00000000000d7202 */ /* 0x000fce0000000f00 */
[----:B------:R-:W-:Y:S05]  /*4c70*/  WARPSYNC.COLLECTIVE R15, `(.L_x_17985) ;  /* 0x000000000f087348 */ /* 0x000fea0003c00000 */
[----:B------:R0:W1:Y:S02]  /*4c80*/  SHFL.BFLY P6, R14, R13, R12, R11 ;  /* 0x0c00000c0d0e7389 */ /* 0x00006400000c000b */
[----:B01----:R-:W-:Y:S05]  /*4c90*/  ENDCOLLECTIVE ;  /* 0x000000000000791b */ /* 0x003fea0003800000 */
.L_x_17985:
[----:B------:R-:W-:Y:S01]  /*4ca0*/  HFMA2 R12, -RZ, RZ, 0, 1.1920928955078125e-07 ;  /* 0x00000002ff0c7431 */ /* 0x000fe200000001ff */
[----:B------:R-:W-:-:S04]  /*4cb0*/  FMNMX R2, R0, R14, !PT ;  /* 0x0000000e00027209 */ /* 0x000fc80007800000 */
[----:B------:R-:W-:-:S07]  /*4cc0*/  MOV R13, R2 ;  /* 0x00000002000d7202 */ /* 0x000fce0000000f00 */
[----:B------:R-:W-:Y:S05]  /*4cd0*/  WARPSYNC.COLLECTIVE R15, `(.L_x_17986) ;  /* 0x000000000f087348 */ /* 0x000fea0003c00000 */
[----:B------:R0:W1:Y:S02]  /*4ce0*/  SHFL.BFLY P6, R14, R13, R12, R11 ;  /* 0x0c00000c0d0e7389 */ /* 0x00006400000c000b */
[----:B01----:R-:W-:Y:S05]  /*4cf0*/  ENDCOLLECTIVE ;  /* 0x000000000000791b */ /* 0x003fea0003800000 */
.L_x_17986:
[----:B------:R-:W-:Y:S01]  /*4d00*/  HFMA2 R12, -RZ, RZ, 0, 5.9604644775390625e-08 ;  /* 0x00000001ff0c7431 */ /* 0x000fe200000001ff */
[----:B------:R-:W-:-:S04]  /*4d10*/  FMNMX R3, R2, R14, !PT ;  /* 0x0000000e02037209 */ /* 0x000fc80007800000 */
[----:B------:R-:W-:-:S07]  /*4d20*/  MOV R13, R3 ;  /* 0x00000003000d7202 */ /* 0x000fce0000000f00 */
[----:B------:R-:W-:Y:S05]  /*4d30*/  WARPSYNC.COLLECTIVE R15, `(.L_x_17987) ;  /* 0x000000000f087348 */ /* 0x000fea0003c00000 */
[----:B------:R0:W1:Y:S02]  /*4d40*/  SHFL.BFLY P6, R14, R13, R12, R11 ;  /* 0x0c00000c0d0e7389 */ /* 0x00006400000c000b */
[----:B01----:R-:W-:Y:S05]  /*4d50*/  ENDCOLLECTIVE ;  /* 0x000000000000791b */ /* 0x003fea0003800000 */
.L_x_17987:
        /* <DEDUP_REMOVED lines=308> */
.L_x_17988:
[----:B------:R-:W-:Y:S02]  /*60a0*/  HFMA2 R12, -RZ, RZ, 0, 4.76837158203125e-07 ;  /* 0x00000008ff0c7431 */ /* 0x000fe400000001ff */
[----:B------:R-:W-:-:S05]  /*60b0*/  FADD R36, R13, R14 ;  /* 0x0000000e0d247221 */ /* 0x000fca0000000000 */
[----:B------:R-:W-:-:S07]  /*60c0*/  MOV R13, R36 ;  /* 0x00000024000d7202 */ /* 0x000fce0000000f00 */
[----:B------:R-:W-:Y:S05]  /*60d0*/  WARPSYNC.COLLECTIVE R15, `(.L_x_17989) ;  /* 0x000000000f087348 */ /* 0x000fea0003c00000 */
[----:B------:R0:W1:Y:S02]  /*60e0*/  SHFL.BFLY P6, R14, R13, R12, R11 ;  /* 0x0c00000c0d0e7389 */ /* 0x00006400000c000b */
[----:B01----:R-:W-:Y:S05]  /*60f0*/  ENDCOLLECTIVE ;  /* 0x000000000000791b */ /* 0x003fea0003800000 */
.L_x_17989:
[----:B------:R-:W-:Y:S02]  /*6100*/  HFMA2 R12, -RZ, RZ, 0, 2.384185791015625e-07 ;  /* 0x00000004ff0c7431 */ /* 0x000fe400000001ff */
[----:B------:R-:W-:-:S05]  /*6110*/  FADD R37, R36, R14 ;  /* 0x0000000e24257221 */ /* 0x000fca0000000000 */
[----:B------:R-:W-:-:S07]  /*6120*/  MOV R13, R37 ;  /* 0x00000025000d7202 */ /* 0x000fce0000000f00 */
[----:B------:R-:W-:Y:S05]  /*6130*/  WARPSYNC.COLLECTIVE R15, `(.L_x_17990) ;  /* 0x000000000f087348 */ /* 0x000fea0003c00000 */
[----:B------:R0:W1:Y:S02]  /*6140*/  SHFL.BFLY P6, R14, R13, R12, R11 ;  /* 0x0c00000c0d0e7389 */ /* 0x00006400000c000b */
[----:B01----:R-:W-:Y:S05]  /*6150*/  ENDCOLLECTIVE ;  /* 0x000000000000791b */ /* 0x003fea0003800000 */
.L_x_17990:
[----:B------:R-:W-:Y:S02]  /*6160*/  HFMA2 R12, -RZ, RZ, 0, 1.1920928955078125e-07 ;  /* 0x00000002ff0c7431 */ /* 0x000fe400000001ff */
[----:B------:R-:W-:-:S05]  /*6170*/  FADD R38, R37, R14 ;  /* 0x0000000e25267221 */ /* 0x000fca0000000000 */
[----:B------:R-:W-:-:S07]  /*6180*/  MOV R13, R38 ;  /* 0x00000026000d7202 */ /* 0x000fce0000000f00 */
[----:B------:R-:W-:Y:S05]  /*6190*/  WARPSYNC.COLLECTIVE R15, `(.L_x_17991) ;  /* 0x000000000f087348 */ /* 0x000fea0003c00000 */
[----:B------:R0:W1:Y:S02]  /*61a0*/  SHFL.BFLY P6, R14, R13, R12, R11 ;  /* 0x0c00000c0d0e7389 */ /* 0x00006400000c000b */
[----:B01----:R-:W-:Y:S05]  /*61b0*/  ENDCOLLECTIVE ;  /* 0x000000000000791b */ /* 0x003fea0003800000 */
.L_x_17991:
[----:B------:R-:W-:Y:S02]  /*61c0*/  HFMA2 R12, -RZ, RZ, 0, 5.9604644775390625e-08 ;  /* 0x00000001ff0c7431 */ /* 0x000fe400000001ff */
[----:B------:R-:W-:-:S05]  /*61d0*/  FADD R39, R38, R14 ;  /* 0x0000000e26277221 */ /* 0x000fca0000000000 */
[----:B------:R-:W-:-:S07]  /*61e0*/  MOV R13, R39 ;  /* 0x00000027000d7202 */ /* 0x000fce0000000f00 */
[----:B------:R-:W-:Y:S05]  /*61f0*/  WARPSYNC.COLLECTIVE R15, `(.L_x_17992) ;  /* 0x000000000f087348 */ /* 0x000fea0003c00000 */
[----:B------:R0:W1:Y:S02]  /*6200*/  SHFL.BFLY P6, R14, R13, R12, R11 ;  /* 0x0c00000c0d0e7389 */ /* 0x00006400000c000b */
[----:B01----:R-:W-:Y:S05]  /*6210*/  ENDCOLLECTIVE ;  /* 0x000000000000791b */ /* 0x003fea0003800000 */
.L_x_17992:
[----:B------:R-:W-:Y:S05]  /*6220*/  BRA `(.L_x_17993) ;  /* 0xffffffc000f87947 */ /* 0x000fea000383ffff */
        .weak           $__internal_354_$__cuda_sm3x_div_rn_noftz_f32_slowpath
        .type           $__internal_354_$__cuda_sm3x_div_rn_noftz_f32_slowpath,@function
        .size           $__internal_354_$__cuda_sm3x_div_rn_noftz_f32_slowpath,(.L_x_25806 - $__internal_354_$__cuda_sm3x_div_rn_noftz_f32_slowpath)
$__internal_354_$__cuda_sm3x_div_rn_noftz_f32_slowpath:
        /* <DEDUP_REMOVED lines=35> */
.L_x_17995:
        /* <DEDUP_REMOVED lines=51> */
.L_x_18002:
[----:B------:R-:W-:-:S04]  /*6790*/  LOP3.LUT R46, R46, 0x80000000, RZ, 0xc0, !PT ;  /* 0x800000002e2e7812 */ /* 0x000fc800078ec0ff */
[----:B------:R-:W-:Y:S01]  /*67a0*/  LOP3.LUT R46, R46, 0x7f800000, RZ, 0xfc, !PT ;  /* 0x7f8000002e2e7812 */ /* 0x000fe200078efcff */
[----:B------:R-:W-:Y:S06]  /*67b0*/  BRA `(.L_x_18003) ;  /* 0x0000000000047947 */ /* 0x000fec0003800000 */
.L_x_18001:
[----:B------:R-:W-:-:S07]  /*67c0*/  LEA R46, R13, R46, 0x17 ;  /* 0x0000002e0d2e7211 */ /* 0x000fce00078eb8ff */
.L_x_18003:
[----:B------:R-:W-:Y:S05]  /*67d0*/  BSYNC.RECONVERGENT B2 ;  /* 0x0000000000027941 */ /* 0x000fea0003800200 */
.L_x_18000:
[----:B------:R-:W-:Y:S05]  /*67e0*/  BRA `(.L_x_18004) ;  /* 0x0000000000207947 */ /* 0x000fea0003800000 */
.L_x_17999:
[----:B------:R-:W-:-:S04]  /*67f0*/  LOP3.LUT R8, R13, 0x80000000, R8, 0x48, !PT ;  /* 0x800000000d087812 */ /* 0x000fc800078e4808 */
[----:B------:R-:W-:Y:S01]  /*6800*/  LOP3.LUT R46, R8, 0x7f800000, RZ, 0xfc, !PT ;  /* 0x7f800000082e7812 */ /* 0x000fe200078efcff */
[----:B------:R-:W-:Y:S06]  /*6810*/  BRA `(.L_x_18004) ;  /* 0x0000000000147947 */ /* 0x000fec0003800000 */
.L_x_17998:
[----:B------:R-:W-:Y:S01]  /*6820*/  LOP3.LUT R46, R13, 0x80000000, R8, 0x48, !PT ;  /* 0x800000000d2e7812 */ /* 0x000fe200078e4808 */
[----:B------:R-:W-:Y:S06]  /*6830*/  BRA `(.L_x_18004) ;  /* 0x00000000000c7947 */ /* 0x000fec0003800000 */
.L_x_17997:
[----:B------:R-:W0:Y:S01]  /*6840*/  MUFU.RSQ R46, -QNAN ;  /* 0xffc00000002e7908 */ /* 0x000e220000001400 */
[----:B------:R-:W-:Y:S05]  /*6850*/  BRA `(.L_x_18004) ;  /* 0x0000000000047947 */ /* 0x000fea0003800000 */
.L_x_17996:
[----:B------:R-:W-:-:S07]  /*6860*/  FADD.FTZ R46, R8, R11 ;  /* 0x0000000b082e7221 */ /* 0x000fce0000010000 */
.L_x_18004:
[----:B------:R-:W-:Y:S05]  /*6870*/  BSYNC.RECONVERGENT B1 ;  /* 0x0000000000017941 */ /* 0x000fea0003800200 */
.L_x_17994:
[----:B------:R-:W-:-:S04]  /*6880*/  HFMA2 R13, -RZ, RZ, 0, 0 ;  /* 0x00000000ff0d7431 */ /* 0x000fc800000001ff */
[----:B0-----:R-:W-:Y:S05]  /*6890*/  RET.REL.NODEC R12 `(_Z15SoftmaxWarpImplI10DirectLoadIffE11DirectStoreIffEfLi1ELi30ELi32ELi1ELb1EL9Algorithm0EEvT_T0_ll) ;  /* 0xffffff940cd87950 */ /* 0x001fea0003c3ffff */
.L_x_18005:
        /* <DEDUP_REMOVED lines=14> */
.L_x_25806:


//--------------------- .text._Z15SoftmaxWarpImplI10DirectLoadIffE11DirectStoreIffEfLi1ELi30ELi32ELi1ELb0EL9Algorithm0EEvT_T0_ll --------------------------
	.section	.text._Z15SoftmaxWarpImplI10DirectLoadIffE11DirectStoreIffEfLi1ELi30ELi32ELi1ELb0EL9Algorithm0EEvT_T0_ll,"ax",@progbits
	.align	128
        .global         _Z15SoftmaxWarpImplI10DirectLoadIffE11DirectStoreIffEfLi1ELi30ELi32ELi1ELb0EL9Algorithm0EEvT_T0_ll
        .type           _Z15SoftmaxWarpImplI10DirectLoadIffE11DirectStoreIffEfLi1ELi30ELi32ELi1ELb0EL9Algorithm0EEvT_T0_ll,@function
        .size           _Z15SoftmaxWarpImplI10DirectLoadIffE11DirectStoreIffEfLi1ELi30ELi32ELi1ELb0EL9Algorithm0EEvT_T0_ll,(.L_x_25807 - _Z15SoftmaxWarpImplI10DirectLoadIffE11DirectStoreIffEfLi1ELi30ELi32ELi1ELb0EL9Algorithm0EEvT_T0_ll)
        .other          _Z15SoftmaxWarpImplI10DirectLoadIffE11DirectStoreIffEfLi1ELi30ELi32ELi1ELb0EL9Algorithm0EEvT_T0_ll,@"STO_CUDA_ENTRY STV_DEFAULT"
_Z15SoftmaxWarpImplI10DirectLoadIffE11DirectStoreIffEfLi1ELi30ELi32ELi1ELb0EL9Algorithm0EEvT_T0_ll:
.text._Z15SoftmaxWarpImplI10DirectLoadIffE11DirectStoreIffEfLi1ELi30ELi32ELi1ELb0EL9Algorithm0EEvT_T0_ll:
        /* <DEDUP_REMOVED lines=24> */
.L_x_18006:
        /* <DEDUP_REMOVED lines=13> */
.L_x_18068:
        /* <DEDUP_REMOVED lines=97> */
[----:B------:R-:W-:Y:S01]  /*0860*/  FADD R10, R3, -12583039 ;  /* 0xcb40007f030a7421 */ /* 0x000fe20000000000 */
[----:B------:R-:W-:Y:S01]  /*0870*/  FADD R4, R5, -R76 ;  /* 0x8000004c05047221 */ /* 0x000fe20000000000 */
[----:B------:R-:W-:Y:S01]  /*0880*/  FFMA R2, R7, 1.4426950216293334961, -R2 ;  /* 0x3fb8aa3b07027823 */ /* 0x000fe20000000802 */
[--C-:B------:R-:W-:Y:S01]  /*0890*/  FADD R8, R47, -R76.reuse ;  /* 0x8000004c2f087221 */ /* 0x100fe20000000000 */
[----:B------:R-:W-:Y:S01]  /*08a0*/  FADD R5, R16, -12583039 ;  /* 0xcb40007f10057421 */ /* 0x000fe20000000000 */
[----:B------:R-:W-:Y:S01]  /*08b0*/  FADD R48, R34, -R76 ;  /* 0x8000004c22307221 */ /* 0x000fe20000000000 */
        /* <DEDUP_REMOVED lines=10> */
[--C-:B------:R-:W-:Y:S01]  /*0960*/  FADD R32, R9, -R76.reuse ;  /* 0x8000004c09207221 */ /* 0x100fe20000000000 */
[----:B------:R-:W-:Y:S01]  /*0970*/  SHF.L.U32 R0, R0, 0x17, RZ ;  /* 0x0000001700007819 */ /* 0x000fe200000006ff */
[----:B------:R3:W4:Y:S01]  /*0980*/  MUFU.EX2 R5, R10 ;  /* 0x0000000a00057308 */ /* 0x0007220000000800 */
[----:B------:R-:W-:Y:S01]  /*0990*/  FADD R9, R18, -12583039 ;  /* 0xcb40007f12097421 */ /* 0x000fe20000000000 */
[----:B-1----:R-:W-:Y:S01]  /*09a0*/  FFMA.SAT R2, R38, R11, 0.5 ;  /* 0x3f00000026027423 */ /* 0x002fe2000000200b */
[--C-:B------:R-:W-:Y:S01]  /*09b0*/  FADD R14, R17, -R76.reuse ;  /* 0x8000004c110e7221 */ /* 0x100fe20000000000 */
[--C-:B------:R-:W-:Y:S01]  /*09c0*/  FADD R40, R6, -R76.reuse ;  /* 0x8000004c06287221 */ /* 0x100fe20000000000 */
[----:B------:R-:W-:Y:S01]  /*09d0*/  FFMA R9, R8, 1.4426950216293334961, -R9 ;  /* 0x3fb8aa3b08097823 */ /* 0x000fe20000000809 */
[--C-:B------:R-:W-:Y:S01]  /*09e0*/  FADD R6, R39, -R76.reuse ;  /* 0x8000004c27067221 */ /* 0x100fe20000000000 */
[--C-:B------:R-:W-:Y:S01]  /*09f0*/  FADD R68, R21, -R76.reuse ;  /* 0x8000004c15447221 */ /* 0x100fe20000000000 */
[--C-:B------:R-:W-:Y:S01]  /*0a00*/  FADD R72, R19, -R76.reuse ;  /* 0x8000004c13487221 */ /* 0x100fe20000000000 */
        /* <DEDUP_REMOVED lines=14> */
[----:B------:R-:W-:Y:S01]  /*0af0*/  FADD R15, R5, -12583039 ;  /* 0xcb40007f050f7421 */ /* 0x000fe20000000000 */
[----:B------:R-:W-:Y:S01]  /*0b00*/  FFMA.SAT R16, R6, R11, 0.5 ;  /* 0x3f00000006107423 */ /* 0x000fe2000000200b */
[--C-:B------:R-:W-:Y:S01]  /*0b10*/  FADD R64, R23, -R76.reuse ;  /* 0x8000004c17407221 */ /* 0x100fe20000000000 */
[----:B------:R-:W-:Y:S01]  /*0b20*/  FFMA R17, R4, 1.4426950216293334961, -R17 ;  /* 0x3fb8aa3b04117823 */ /* 0x000fe20000000811 */
[----:B------:R-:W-:Y:S01]  /*0b30*/  FFMA R15, R38, 1.4426950216293334961, -R15 ;  /* 0x3fb8aa3b260f7823 */ /* 0x000fe2000000080f */
[----:B------:R-:W-:Y:S01]  /*0b40*/  FFMA.RM R16, R16, R13, 12582913 ;  /* 0x4b40000110107423 */ /* 0x000fe2000000400d */
[----:B-1----:R-:W-:Y:S01]  /*0b50*/  FMUL R2, R2, R3 ;  /* 0x0000000302027220 */ /* 0x002fe20000400000 */
[----:B------:R-:W-:Y:S01]  /*0b60*/  SHF.L.U32 R3, R18, 0x17, RZ ;  /* 0x0000001712037819 */ /* 0x000fe200000006ff */
[----:B------:R-:W-:Y:S01]  /*0b70*/  FFMA R17, R4, 1.925963033500011079e-08, R17 ;  /* 0x32a5706004117823 */ /* 0x000fe20000000011 */
[----:B------:R-:W-:Y:S01]  /*0b80*/  FFMA R15, R38, 1.925963033500011079e-08, R15 ;  /* 0x32a57060260f7823 */ /* 0x000fe2000000000f */
[----:B------:R-:W-:Y:S01]  /*0b90*/  FFMA.SAT R4, R40, R11, 0.5 ;  /* 0x3f00000028047423 */ /* 0x000fe2000000200b */
[C---:B------:R-:W-:Y:S01]  /*0ba0*/  FADD R21, R16.reuse, -12583039 ;  /* 0xcb40007f10157421 */ /* 0x040fe20000000000 */
[----:B------:R-:W-:Y:S01]  /*0bb0*/  SHF.L.U32 R16, R16, 0x17, RZ ;  /* 0x0000001710107819 */ /* 0x000fe200000006ff */
[--C-:B------:R-:W-:Y:S01]  /*0bc0*/  FADD R54, R31, -R76.reuse ;  /* 0x8000004c1f367221 */ /* 0x100fe20000000000 */
[----:B--2---:R-:W-:Y:S01]  /*0bd0*/  FMUL R3, R3, R8 ;  /* 0x0000000803037220 */ /* 0x004fe20000400000 */
[----:B------:R-:W1:Y:S01]  /*0be0*/  MUFU.EX2 R15, R15 ;  /* 0x0000000f000f7308 */ /* 0x000e620000000800 */
[----:B------:R-:W-:Y:S01]  /*0bf0*/  FFMA.RM R9, R4, R13, 12582913 ;  /* 0x4b40000104097423 */ /* 0x000fe2000000400d */
[----:B------:R-:W-:Y:S01]  /*0c00*/  FFMA R21, R6, 1.4426950216293334961, -R21 ;  /* 0x3fb8aa3b06157823 */ /* 0x000fe20000000815 */
[----:B------:R-:W-:Y:S01]  /*0c10*/  SHF.L.U32 R4, R5, 0x17, RZ ;  /* 0x0000001705047819 */ /* 0x000fe200000006ff */
[--C-:B------:R-:W-:Y:S01]  /*0c20*/  FADD R66, R22, -R76.reuse ;  /* 0x8000004c16427221 */ /* 0x100fe20000000000 */
[----:B------:R-:W-:Y:S01]  /*0c30*/  FADD R19, R9, -12583039 ;  /* 0xcb40007f09137421 */ /* 0x000fe20000000000 */
[----:B------:R-:W-:Y:S01]  /*0c40*/  SHF.L.U32 R5, R10, 0x17, RZ ;  /* 0x000000170a057819 */ /* 0x000fe200000006ff */
[----:B------:R-:W-:Y:S01]  /*0c50*/  FFMA R21, R6, 1.925963033500011079e-08, R21 ;  /* 0x32a5706006157823 */ /* 0x000fe20000000015 */
[----:B------:R-:W2:Y:S01]  /*0c60*/  MUFU.EX2 R8, R17 ;  /* 0x0000001100087308 */ /* 0x000ea20000000800 */
[----:B------:R-:W-:Y:S01]  /*0c70*/  FFMA R19, R40, 1.4426950216293334961, -R19 ;  /* 0x3fb8aa3b28137823 */ /* 0x000fe20000000813 */
[-C--:B------:R-:W-:Y:S01]  /*0c80*/  FFMA.SAT R6, R48, R11.reuse, 0.5 ;  /* 0x3f00000030067423 */ /* 0x080fe2000000200b */
[-C--:B------:R-:W-:Y:S01]  /*0c90*/  FFMA.SAT R10, R46, R11.reuse, 0.5 ;  /* 0x3f0000002e0a7423 */ /* 0x080fe2000000200b */
[----:B------:R-:W-:Y:S01]  /*0ca0*/  FFMA.SAT R22, R54, R11, 0.5 ;  /* 0x3f00000036167423 */ /* 0x000fe2000000200b */
[----:B------:R-:W-:Y:S01]  /*0cb0*/  FFMA R19, R40, 1.925963033500011079e-08, R19 ;  /* 0x32a5706028137823 */ /* 0x000fe20000000013 */
[--C-:B------:R-:W-:Y:S01]  /*0cc0*/  FADD R58, R28, -R76.reuse ;  /* 0x8000004c1c3a7221 */ /* 0x100fe20000000000 */
[--C-:B------:R-:W-:Y:S01]  /*0cd0*/  FADD R28, R29, -R76.reuse ;  /* 0x8000004c1d1c7221 */ /* 0x100fe20000000000 */
[----:B------:R-:W3:Y:S01]  /*0ce0*/  MUFU.EX2 R21, R21 ;  /* 0x0000001500157308 */ /* 0x000ee20000000800 */
[----:B-1----:R-:W-:Y:S01]  /*0cf0*/  FMUL R4, R4, R15 ;  /* 0x0000000f04047220 */ /* 0x002fe20000400000 */
[----:B------:R-:W-:Y:S01]  /*0d00*/  FFMA.RM R22, R22, R13, 12582913 ;  /* 0x4b40000116167423 */ /* 0x000fe2000000400d */
[--C-:B------:R-:W-:Y:S01]  /*0d10*/  FADD R60, R26, -R76.reuse ;  /* 0x8000004c1a3c7221 */ /* 0x100fe20000000000 */
[--C-:B------:R-:W-:Y:S01]  /*0d20*/  FADD R26, R27, -R76.reuse ;  /* 0x8000004c1b1a7221 */ /* 0x100fe20000000000 */
[--C-:B------:R-:W-:Y:S01]  /*0d30*/  FADD R62, R24, -R76.reuse ;  /* 0x8000004c183e7221 */ /* 0x100fe20000000000 */
[----:B------:R-:W-:Y:S01]  /*0d40*/  FADD R24, R25, -R76 ;  /* 0x8000004c19187221 */ /* 0x000fe20000000000 */
[----:B------:R-:W-:Y:S01]  /*0d50*/  FFMA.SAT R40, R68, R11, 0.5 ;  /* 0x3f00000044287423 */ /* 0x000fe2000000200b */
[----:B------:R-:W1:Y:S01]  /*0d60*/  MUFU.EX2 R19, R19 ;  /* 0x0000001300137308 */ /* 0x000e620000000800 */
[----:B--2---:R-:W-:Y:S01]  /*0d70*/  FMUL R5, R5, R8 ;  /* 0x0000000805057220 */ /* 0x004fe20000400000 */
[-C--:B------:R-:W-:Y:S01]  /*0d80*/  FFMA.RM R8, R6, R13.reuse, 12582913 ;  /* 0x4b40000106087423 */ /* 0x080fe2000000400d */
[----:B------:R-:W-:Y:S01]  /*0d90*/  SHF.L.U32 R6, R9, 0x17, RZ ;  /* 0x0000001709067819 */ /* 0x000fe200000006ff */
[----:B------:R-:W-:Y:S01]  /*0da0*/  FFMA.RM R9, R10, R13, 12582913 ;  /* 0x4b4000010a097423 */ /* 0x000fe2000000400d */
[----:B------:R-:W-:Y:S01]  /*0db0*/  FFMA.SAT R10, R52, R11, 0.5 ;  /* 0x3f000000340a7423 */ /* 0x000fe2000000200b */
[C---:B------:R-:W-:Y:S01]  /*0dc0*/  FADD R15, R8.reuse, -12583039 ;  /* 0xcb40007f080f7421 */ /* 0x040fe20000000000 */
[----:B------:R-:W-:Y:S01]  /*0dd0*/  SHF.L.U32 R8, R8, 0x17, RZ ;  /* 0x0000001708087819 */ /* 0x000fe200000006ff */
[C---:B------:R-:W-:Y:S01]  /*0de0*/  FADD R17, R9.reuse, -12583039 ;  /* 0xcb40007f09117421 */ /* 0x040fe20000000000 */
[----:B---3--:R-:W-:Y:S01]  /*0df0*/  FMUL R16, R16, R21 ;  /* 0x0000001510107220 */ /* 0x008fe20000400000 */
[----:B------:R-:W-:Y:S01]  /*0e00*/  FFMA R15, R48, 1.4426950216293334961, -R15 ;  /* 0x3fb8aa3b300f7823 */ /* 0x000fe2000000080f */
[----:B------:R-:W-:Y:S01]  /*0e10*/  SHF.L.U32 R9, R9, 0x17, RZ ;  /* 0x0000001709097819 */ /* 0x000fe200000006ff */
[----:B------:R-:W-:Y:S01]  /*0e20*/  FFMA R17, R46, 1.4426950216293334961, -R17 ;  /* 0x3fb8aa3b2e117823 */ /* 0x000fe20000000811 */
[----:B------:R-:W-:Y:S01]  /*0e30*/  FFMA.SAT R38, R26, R11, 0.5 ;  /* 0x3f0000001a267423 */ /* 0x000fe2000000200b */
[----:B------:R-:W-:Y:S01]  /*0e40*/  FFMA R15, R48, 1.925963033500011079e-08, R15 ;  /* 0x32a57060300f7823 */ /* 0x000fe2000000000f */
[----:B------:R-:W-:Y:S01]  /*0e50*/  FFMA.RM R40, R40, R13, 12582913 ;  /* 0x4b40000128287423 */ /* 0x000fe2000000400d */
[----:B------:R-:W-:Y:S01]  /*0e60*/  FFMA R17, R46, 1.925963033500011079e-08, R17 ;  /* 0x32a570602e117823 */ /* 0x000fe20000000011 */
[----:B-1----:R-:W-:Y:S01]  /*0e70*/  FMUL R6, R6, R19 ;  /* 0x0000001306067220 */ /* 0x002fe20000400000 */
[----:B------:R-:W-:Y:S01]  /*0e80*/  FFMA.RM R19, R10, R13, 12582913 ;  /* 0x4b4000010a137423 */ /* 0x000fe2000000400d */
[----:B------:R-:W-:Y:S01]  /*0e90*/  FFMA.SAT R10, R50, R11, 0.5 ;  /* 0x3f000000320a7423 */ /* 0x000fe2000000200b */
[----:B------:R-:W1:Y:S01]  /*0ea0*/  MUFU.EX2 R15, R15 ;  /* 0x0000000f000f7308 */ /* 0x000e620000000800 */
[-C--:B------:R-:W-:Y:S01]  /*0eb0*/  FFMA.RM R38, R38, R13.reuse, 12582913 ;  /* 0x4b40000126267423 */ /* 0x080fe2000000400d */
[----:B------:R-:W-:Y:S01]  /*0ec0*/  FADD R21, R19, -12583039 ;  /* 0xcb40007f13157421 */ /* 0x000fe20000000000 */
[----:B------:R-:W-:-:S03]  /*0ed0*/  FFMA.RM R20, R10, R13, 12582913 ;  /* 0x4b4000010a147423 */ /* 0x000fc6000000400d */
[----:B------:R-:W-:Y:S01]  /*0ee0*/  FFMA R21, R52, 1.4426950216293334961, -R21 ;  /* 0x3fb8aa3b34157823 */ /* 0x000fe20000000815 */
[----:B------:R-:W-:Y:S01]  /*0ef0*/  FADD R23, R20, -12583039 ;  /* 0xcb40007f14177421 */ /* 0x000fe20000000000 */
[----:B------:R-:W2:Y:S02]  /*0f00*/  MUFU.EX2 R18, R17 ;  /* 0x0000001100127308 */ /* 0x000ea40000000800 */
[----:B------:R-:W-:Y:S01]  /*0f10*/  FFMA R21, R52, 1.925963033500011079e-08, R21 ;  /* 0x32a5706034157823 */ /* 0x000fe20000000015 */
[----:B------:R-:W-:-:S04]  /*0f20*/  FFMA R23, R50, 1.4426950216293334961, -R23 ;  /* 0x3fb8aa3b32177823 */ /* 0x000fc80000000817 */
[----:B------:R-:W-:Y:S01]  /*0f30*/  FFMA R23, R50, 1.925963033500011079e-08, R23 ;  /* 0x32a5706032177823 */ /* 0x000fe20000000017 */
[----:B------:R-:W3:Y:S01]  /*0f40*/  MUFU.EX2 R21, R21 ;  /* 0x0000001500157308 */ /* 0x000ee20000000800 */
[----:B-1----:R-:W-:Y:S01]  /*0f50*/  FMUL R10, R8, R15 ;  /* 0x0000000f080a7220 */ /* 0x002fe20000400000 */
[----:B------:R-:W-:-:S04]  /*0f60*/  FFMA.SAT R8, R56, R11, 0.5 ;  /* 0x3f00000038087423 */ /* 0x000fc8000000200b */
[----:B------:R-:W-:Y:S01]  /*0f70*/  FFMA.RM R15, R8, R13, 12582913 ;  /* 0x4b400001080f7423 */ /* 0x000fe2000000400d */
[----:B------:R-:W-:Y:S01]  /*0f80*/  SHF.L.U32 R8, R19, 0x17, RZ ;  /* 0x0000001713087819 */ /* 0x000fe200000006ff */
[----:B------:R-:W-:Y:S01]  /*0f90*/  FADD R19, R22, -12583039 ;  /* 0xcb40007f16137421 */ /* 0x000fe20000000000 */
[----:B--2---:R-:W-:Y:S01]  /*0fa0*/  FMUL R9, R9, R18 ;  /* 0x0000001209097220 */ /* 0x004fe20000400000 */
[C---:B------:R-:W-:Y:S01]  /*0fb0*/  FADD R17, R15.reuse, -12583039 ;  /* 0xcb40007f0f117421 */ /* 0x040fe20000000000 */
[----:B------:R-:W1:Y:S01]  /*0fc0*/  MUFU.EX2 R18, R23 ;  /* 0x0000001700127308 */ /* 0x000e620000000800 */
[----:B------:R-:W-:Y:S01]  /*0fd0*/  FFMA R19, R54, 1.4426950216293334961, -R19 ;  /* 0x3fb8aa3b36137823 */ /* 0x000fe20000000813 */
[----:B------:R-:W-:Y:S01]  /*0fe0*/  SHF.L.U32 R15, R15, 0x17, RZ ;  /* 0x000000170f0f7819 */ /* 0x000fe200000006ff */
[----:B------:R-:W-:Y:S02]  /*0ff0*/  FFMA R17, R56, 1.4426950216293334961, -R17 ;  /* 0x3fb8aa3b38117823 */ /* 0x000fe40000000811 */
[----:B------:R-:W-:Y:S01]  /*1000*/  FFMA R54, R54, 1.925963033500011079e-08, R19 ;  /* 0x32a5706036367823 */ /* 0x000fe20000000013 */
[----:B---3--:R-:W-:Y:S01]  /*1010*/  FMUL R8, R8, R21 ;  /* 0x0000001508087220 */ /* 0x008fe20000400000 */
[----:B------:R-:W-:Y:S01]  /*1020*/  FFMA R56, R56, 1.925963033500011079e-08, R17 ;  /* 0x32a5706038387823 */ /* 0x000fe20000000011 */
[----:B------:R-:W-:-:S03]  /*1030*/  SHF.L.U32 R17, R20, 0x17, RZ ;  /* 0x0000001714117819 */ /* 0x000fc600000006ff */
[----:B------:R-:W-:Y:S02]  /*1040*/  MUFU.EX2 R54, R54 ;  /* 0x0000003600367308 */ /* 0x000fe40000000800 */
[----:B-1----:R-:W-:Y:S01]  /*1050*/  FMUL R17, R17, R18 ;  /* 0x0000001211117220 */ /* 0x002fe20000400000 */
[----:B------:R-:W-:-:S05]  /*1060*/  FFMA.SAT R18, R58, R11, 0.5 ;  /* 0x3f0000003a127423 */ /* 0x000fca000000200b */
[----:B------:R-:W1:Y:S01]  /*1070*/  MUFU.EX2 R56, R56 ;  /* 0x0000003800387308 */ /* 0x000e620000000800 */
[----:B------:R-:W-:Y:S01]  /*1080*/  FFMA.RM R20, R18, R13, 12582913 ;  /* 0x4b40000112147423 */ /* 0x000fe2000000400d */
[----:B------:R-:W-:-:S03]  /*1090*/  FFMA.SAT R18, R28, R11, 0.5 ;  /* 0x3f0000001c127423 */ /* 0x000fc6000000200b */
[----:B------:R-:W-:Y:S01]  /*10a0*/  FADD R19, R20, -12583039 ;  /* 0xcb40007f14137421 */ /* 0x000fe20000000000 */
[----:B------:R-:W-:Y:S01]  /*10b0*/  FFMA.RM R21, R18, R13, 12582913 ;  /* 0x4b40000112157423 */ /* 0x000fe2000000400d */
[----:B------:R-:W-:Y:S02]  /*10c0*/  SHF.L.U32 R20, R20, 0x17, RZ ;  /* 0x0000001714147819 */ /* 0x000fe400000006ff */
[----:B------:R-:W-:-:S04]  /*10d0*/  FFMA R19, R58, 1.4426950216293334961, -R19 ;  /* 0x3fb8aa3b3a137823 */ /* 0x000fc80000000813 */
[----:B------:R-:W-:Y:S01]  /*10e0*/  FFMA R58, R58, 1.925963033500011079e-08, R19 ;  /* 0x32a570603a3a7823 */ /* 0x000fe20000000013 */
[----:B------:R-:W-:Y:S01]  /*10f0*/  SHF.L.U32 R19, R22, 0x17, RZ ;  /* 0x0000001716137819 */ /* 0x000fe200000006ff */
[----:B-1----:R-:W-:Y:S01]  /*1100*/  FMUL R18, R15, R56 ;  /* 0x000000380f127220 */ /* 0x002fe20000400000 */
[C---:B------:R-:W-:Y:S01]  /*1110*/  FADD R15, R21.reuse, -12583039 ;  /* 0xcb40007f150f7421 */ /* 0x040fe20000000000 */
[----:B------:R-:W-:Y:S01]  /*1120*/  FFMA.SAT R22, R60, R11, 0.5 ;  /* 0x3f0000003c167423 */ /* 0x000fe2000000200b */
[----:B------:R-:W-:Y:S01]  /*1130*/  SHF.L.U32 R21, R21, 0x17, RZ ;  /* 0x0000001715157819 */ /* 0x000fe200000006ff */
[----:B------:R-:W-:Y:S01]  /*1140*/  FMUL R19, R19, R54 ;  /* 0x0000003613137220 */ /* 0x000fe20000400000 */
[----:B------:R-:W-:Y:S01]  /*1150*/  FFMA R15, R28, 1.4426950216293334961, -R15 ;  /* 0x3fb8aa3b1c0f7823 */ /* 0x000fe2000000080f */
[----:B------:R-:W-:-:S03]  /*1160*/  FFMA.RM R22, R22, R13, 12582913 ;  /* 0x4b40000116167423 */ /* 0x000fc6000000400d */
[----:B------:R-:W-:Y:S01]  /*1170*/  FFMA R28, R28, 1.925963033500011079e-08, R15 ;  /* 0x32a570601c1c7823 */ /* 0x000fe2000000000f */
[C---:B------:R-:W-:Y:S01]  /*1180*/  FADD R23, R22.reuse, -12583039 ;  /* 0xcb40007f16177421 */ /* 0x040fe20000000000 */
[----:B------:R-:W1:Y:S01]  /*1190*/  MUFU.EX2 R15, R58 ;  /* 0x0000003a000f7308 */ /* 0x000e620000000800 */
[----:B------:R-:W-:Y:S02]  /*11a0*/  SHF.L.U32 R22, R22, 0x17, RZ ;  /* 0x0000001716167819 */ /* 0x000fe400000006ff */
[----:B------:R-:W-:-:S04]  /*11b0*/  FFMA R23, R60, 1.4426950216293334961, -R23 ;  /* 0x3fb8aa3b3c177823 */ /* 0x000fc80000000817 */
[----:B------:R-:W-:Y:S01]  /*11c0*/  FFMA R23, R60, 1.925963033500011079e-08, R23 ;  /* 0x32a570603c177823 */ /* 0x000fe20000000017 */
[----:B------:R-:W2:Y:S08]  /*11d0*/  MUFU.EX2 R28, R28 ;  /* 0x0000001c001c7308 */ /* 0x000eb00000000800 */
[----:B------:R-:W3:Y:S01]  /*11e0*/  MUFU.EX2 R23, R23 ;  /* 0x0000001700177308 */ /* 0x000ee20000000800 */
[----:B-1----:R-:W-:Y:S01]  /*11f0*/  FMUL R20, R20, R15 ;  /* 0x0000000f14147220 */ /* 0x002fe20000400000 */
[C---:B------:R-:W-:Y:S01]  /*1200*/  FADD R15, R38.reuse, -12583039 ;  /* 0xcb40007f260f7421 */ /* 0x040fe20000000000 */
[----:B------:R-:W-:-:S03]  /*1210*/  SHF.L.U32 R38, R38, 0x17, RZ ;  /* 0x0000001726267819 */ /* 0x000fc600000006ff */
[----:B------:R-:W-:Y:S01]  /*1220*/  FFMA R15, R26, 1.4426950216293334961, -R15 ;  /* 0x3fb8aa3b1a0f7823 */ /* 0x000fe2000000080f */
[----:B--2---:R-:W-:-:S03]  /*1230*/  FMUL R21, R21, R28 ;  /* 0x0000001c15157220 */ /* 0x004fc60000400000 */
[----:B------:R-:W-:Y:S01]  /*1240*/  FFMA R15, R26, 1.925963033500011079e-08, R15 ;  /* 0x32a570601a0f7823 */ /* 0x000fe2000000000f */
[-C--:B------:R-:W-:Y:S01]  /*1250*/  FFMA.SAT R26, R62, R11.reuse, 0.5 ;  /* 0x3f0000003e1a7423 */ /* 0x080fe2000000200b */
[----:B------:R-:W-:-:S03]  /*1260*/  FFMA.SAT R28, R24, R11, 0.5 ;  /* 0x3f000000181c7423 */ /* 0x000fc6000000200b */
[-C--:B------:R-:W-:Y:S01]  /*1270*/  FFMA.RM R26, R26, R13.reuse, 12582913 ;  /* 0x4b4000011a1a7423 */ /* 0x080fe2000000400d */
[----:B------:R-:W1:Y:S01]  /*1280*/  MUFU.EX2 R15, R15 ;  /* 0x0000000f000f7308 */ /* 0x000e620000000800 */
[----:B------:R-:W-:Y:S01]  /*1290*/  FFMA.RM R28, R28, R13, 12582913 ;  /* 0x4b4000011c1c7423 */ /* 0x000fe2000000400d */
[----:B---3--:R-:W-:Y:S01]  /*12a0*/  FMUL R22, R22, R23 ;  /* 0x0000001716167220 */ /* 0x008fe20000400000 */
[----:B------:R-:W-:Y:S02]  /*12b0*/  FADD R25, R26, -12583039 ;  /* 0xcb40007f1a197421 */ /* 0x000fe40000000000 */
[C---:B------:R-:W-:Y:S01]  /*12c0*/  FADD R27, R28.reuse, -12583039 ;  /* 0xcb40007f1c1b7421 */ /* 0x040fe20000000000 */
[----:B------:R-:W-:Y:S01]  /*12d0*/  SHF.L.U32 R28, R28, 0x17, RZ ;  /* 0x000000171c1c7819 */ /* 0x000fe200000006ff */
[----:B------:R-:W-:Y:S02]  /*12e0*/  FFMA R25, R62, 1.4426950216293334961, -R25 ;  /* 0x3fb8aa3b3e197823 */ /* 0x000fe40000000819 */
[----:B------:R-:W-:-:S02]  /*12f0*/  FFMA R27, R24, 1.4426950216293334961, -R27 ;  /* 0x3fb8aa3b181b7823 */ /* 0x000fc4000000081b */
[----:B------:R-:W-:Y:S02]  /*1300*/  FFMA R25, R62, 1.925963033500011079e-08, R25 ;  /* 0x32a570603e197823 */ /* 0x000fe40000000019 */
[----:B------:R-:W-:Y:S01]  /*1310*/  FFMA R27, R24, 1.925963033500011079e-08, R27 ;  /* 0x32a57060181b7823 */ /* 0x000fe2000000001b */
[----:B------:R-:W-:Y:S01]  /*1320*/  FFMA.SAT R24, R66, R11, 0.5 ;  /* 0x3f00000042187423 */ /* 0x000fe2000000200b */
[----:B-1----:R-:W-:Y:S01]  /*1330*/  FMUL R23, R38, R15 ;  /* 0x0000000f26177220 */ /* 0x002fe20000400000 */
[----:B------:R-:W-:Y:S01]  /*1340*/  FFMA.SAT R38, R64, R11, 0.5 ;  /* 0x3f00000040267423 */ /* 0x000fe2000000200b */
[----:B------:R-:W1:Y:S01]  /*1350*/  MUFU.EX2 R25, R25 ;  /* 0x0000001900197308 */ /* 0x000e620000000800 */
[-C--:B------:R-:W-:Y:S01]  /*1360*/  FFMA.RM R15, R24, R13.reuse, 12582913 ;  /* 0x4b400001180f7423 */ /* 0x080fe2000000400d */
[----:B------:R-:W-:Y:S01]  /*1370*/  SHF.L.U32 R24, R26, 0x17, RZ ;  /* 0x000000171a187819 */ /* 0x000fe200000006ff */
[----:B------:R-:W-:Y:S01]  /*1380*/  FFMA.RM R38, R38, R13, 12582913 ;  /* 0x4b40000126267423 */ /* 0x000fe2000000400d */
[----:B------:R-:W-:Y:S01]  /*1390*/  FFMA.SAT R26, R70, R11, 0.5 ;  /* 0x3f000000461a7423 */ /* 0x000fe2000000200b */
[C---:B------:R-:W-:Y:S01]  /*13a0*/  FADD R29, R15.reuse, -12583039 ;  /* 0xcb40007f0f1d7421 */ /* 0x040fe20000000000 */
[----:B------:R-:W-:Y:S01]  /*13b0*/  SHF.L.U32 R15, R15, 0x17, RZ ;  /* 0x000000170f0f7819 */ /* 0x000fe200000006ff */
[----:B------:R-:W-:Y:S01]  /*13c0*/  FADD R31, R38, -12583039 ;  /* 0xcb40007f261f7421 */ /* 0x000fe20000000000 */
[----:B------:R-:W2:Y:S01]  /*13d0*/  MUFU.EX2 R27, R27 ;  /* 0x0000001b001b7308 */ /* 0x000ea20000000800 */
[----:B------:R-:W-:Y:S01]  /*13e0*/  FFMA R29, R66, 1.4426950216293334961, -R29 ;  /* 0x3fb8aa3b421d7823 */ /* 0x000fe2000000081d */
[----:B------:R-:W-:Y:S01]  /*13f0*/  FFMA.RM R33, R26, R13, 12582913 ;  /* 0x4b4000011a217423 */ /* 0x000fe2000000400d */
[----:B------:R-:W-:-:S02]  /*1400*/  FFMA R31, R64, 1.4426950216293334961, -R31 ;  /* 0x3fb8aa3b401f7823 */ /* 0x000fc4000000081f */
[----:B------:R-:W-:Y:S02]  /*1410*/  FFMA R29, R66, 1.925963033500011079e-08, R29 ;  /* 0x32a57060421d7823 */ /* 0x000fe4000000001d */
[----:B------:R-:W-:Y:S01]  /*1420*/  FFMA R31, R64, 1.925963033500011079e-08, R31 ;  /* 0x32a57060401f7823 */ /* 0x000fe2000000001f */
[----:B-1----:R-:W-:Y:S01]  /*1430*/  FMUL R24, R24, R25 ;  /* 0x0000001918187220 */ /* 0x002fe20000400000 */
[----:B------:R-:W1:Y:S01]  /*1440*/  MUFU.EX2 R26, R29 ;  /* 0x0000001d001a7308 */ /* 0x000e620000000800 */
[----:B--2---:R-:W-:Y:S01]  /*1450*/  FMUL R25, R28, R27 ;  /* 0x0000001b1c197220 */ /* 0x004fe20000400000 */
[----:B------:R-:W-:-:S06]  /*1460*/  FADD R27, R33, -12583039 ;  /* 0xcb40007f211b7421 */ /* 0x000fcc0000000000 */
[----:B------:R-:W2:Y:S01]  /*1470*/  MUFU.EX2 R28, R31 ;  /* 0x0000001f001c7308 */ /* 0x000ea20000000800 */
[----:B------:R-:W-:-:S04]  /*1480*/  FFMA R27, R70, 1.4426950216293334961, -R27 ;  /* 0x3fb8aa3b461b7823 */ /* 0x000fc8000000081b */
[----:B------:R-:W-:Y:S01]  /*1490*/  FFMA R70, R70, 1.925963033500011079e-08, R27 ;  /* 0x32a5706046467823 */ /* 0x000fe2000000001b */
[----:B------:R-:W-:Y:S01]  /*14a0*/  SHF.L.U32 R27, R38, 0x17, RZ ;  /* 0x00000017261b7819 */ /* 0x000fe200000006ff */
[----:B-1----:R-:W-:Y:S01]  /*14b0*/  FMUL R26, R15, R26 ;  /* 0x0000001a0f1a7220 */ /* 0x002fe20000400000 */
[----:B------:R-:W-:Y:S01]  /*14c0*/  FADD R15, R40, -12583039 ;  /* 0xcb40007f280f7421 */ /* 0x000fe20000000000 */
[-C--:B------:R-:W-:Y:S01]  /*14d0*/  FFMA.SAT R38, R34, R11.reuse, 0.5 ;  /* 0x3f00000022267423 */ /* 0x080fe2000000200b */
[----:B------:R-:W1:Y:S02]  /*14e0*/  MUFU.EX2 R29, R70 ;  /* 0x00000046001d7308 */ /* 0x000e640000000800 */
[----:B------:R-:W-:Y:S01]  /*14f0*/  FFMA R15, R68, 1.4426950216293334961, -R15 ;  /* 0x3fb8aa3b440f7823 */ /* 0x000fe2000000080f */
[----:B--2---:R-:W-:Y:S01]  /*1500*/  FMUL R27, R27, R28 ;  /* 0x0000001c1b1b7220 */ /* 0x004fe20000400000 */
[----:B------:R-:W-:Y:S02]  /*1510*/  FFMA.SAT R28, R72, R11, 0.5 ;  /* 0x3f000000481c7423 */ /* 0x000fe4000000200b */
[----:B------:R-:W-:-:S02]  /*1520*/  FFMA R68, R68, 1.925963033500011079e-08, R15 ;  /* 0x32a5706044447823 */ /* 0x000fc4000000000f */
[----:B------:R-:W-:Y:S01]  /*1530*/  FFMA.RM R31, R28, R13, 12582913 ;  /* 0x4b4000011c1f7423 */ /* 0x000fe2000000400d */
[----:B------:R-:W-:-:S03]  /*1540*/  SHF.L.U32 R28, R33, 0x17, RZ ;  /* 0x00000017211c7819 */ /* 0x000fc600000006ff */
[----:B------:R-:W2:Y:S01]  /*1550*/  MUFU.EX2 R68, R68 ;  /* 0x0000004400447308 */ /* 0x000ea20000000800 */
[----:B------:R-:W-:Y:S01]  /*1560*/  FADD R15, R31, -12583039 ;  /* 0xcb40007f1f0f7421 */ /* 0x000fe20000000000 */
[----:B-1----:R-:W-:-:S03]  /*1570*/  FMUL R28, R28, R29 ;  /* 0x0000001d1c1c7220 */ /* 0x002fc60000400000 */
[----:B------:R-:W-:Y:S01]  /*1580*/  FFMA R15, R72, 1.4426950216293334961, -R15 ;  /* 0x3fb8aa3b480f7823 */ /* 0x000fe2000000080f */
[----:B------:R-:W-:Y:S01]  /*1590*/  SHF.L.U32 R29, R40, 0x17, RZ ;  /* 0x00000017281d7819 */ /* 0x000fe200000006ff */
[----:B------:R-:W-:Y:S02]  /*15a0*/  FFMA.SAT R40, R32, R11, 0.5 ;  /* 0x3f00000020287423 */ /* 0x000fe4000000200b */
[----:B------:R-:W-:Y:S01]  /*15b0*/  FFMA R72, R72, 1.925963033500011079e-08, R15 ;  /* 0x32a5706048487823 */ /* 0x000fe2000000000f */
[----:B------:R-:W-:-:S03]  /*15c0*/  FFMA.RM R15, R38, R13, 12582913 ;  /* 0x4b400001260f7423 */ /* 0x000fc6000000400d */
[----:B------:R-:W1:Y:S01]  /*15d0*/  MUFU.EX2 R39, R72 ;  /* 0x0000004800277308 */ /* 0x000e620000000800 */
[C---:B------:R-:W-:Y:S01]  /*15e0*/  FADD R33, R15.reuse, -12583039 ;  /* 0xcb40007f0f217421 */ /* 0x040fe20000000000 */
[----:B------:R-:W-:Y:S01]  /*15f0*/  SHF.L.U32 R15, R15, 0x17, RZ ;  /* 0x000000170f0f7819 */ /* 0x000fe200000006ff */
[----:B--2---:R-:W-:Y:S02]  /*1600*/  FMUL R29, R29, R68 ;  /* 0x000000441d1d7220 */ /* 0x004fe40000400000 */
[----:B------:R-:W-:-:S04]  /*1610*/  FFMA R33, R34, 1.4426950216293334961, -R33 ;  /* 0x3fb8aa3b22217823 */ /* 0x000fc80000000821 */
[----:B------:R-:W-:Y:S01]  /*1620*/  FFMA R35, R34, 1.925963033500011079e-08, R33 ;  /* 0x32a5706022237823 */ /* 0x000fe20000000021 */
[----:B------:R-:W-:-:S04]  /*1630*/  FFMA.SAT R34, R30, R11, 0.5 ;  /* 0x3f0000001e227423 */ /* 0x000fc8000000200b */
        /* <DEDUP_REMOVED lines=73> */
.L_x_18080:
        /* <DEDUP_REMOVED lines=12> */
[----:B0-----:R-:W-:Y:S05]  /*1b90*/  CALL.REL.NOINC `($__internal_355_$__cuda_sm3x_div_rn_noftz_f32_slowpath) ;  /* 0x0000003400a47944 */ /* 0x001fea0003c00000 */
[----:B------:R-:W-:-:S07]  /*1ba0*/  MOV R11, R7 ;  /* 0x00000007000b7202 */ /* 0x000fce0000000f00 */
.L_x_18009:
[----:B------:R-:W-:Y:S05]  /*1bb0*/  BSYNC.RECONVERGENT B2 ;  /* 0x0000000000027941 */ /* 0x000fea0003800200 */
.L_x_18008:
        /* <DEDUP_REMOVED lines=12> */
[----:B0-----:R-:W-:Y:S05]  /*1c80*/  CALL.REL.NOINC `($__internal_355_$__cuda_sm3x_div_rn_noftz_f32_slowpath) ;  /* 0x0000003400687944 */ /* 0x001fea0003c00000 */
[----:B------:R-:W-:-:S07]  /*1c90*/  MOV R14, R7 ;  /* 0x00000007000e7202 */ /* 0x000fce0000000f00 */
.L_x_18011:
[----:B------:R-:W-:Y:S05]  /*1ca0*/  BSYNC.RECONVERGENT B2 ;  /* 0x0000000000027941 */ /* 0x000fea0003800200 */
.L_x_18010:
        /* <DEDUP_REMOVED lines=14> */
.L_x_18013:
[----:B------:R-:W-:Y:S05]  /*1d90*/  BSYNC.RECONVERGENT B2 ;  /* 0x0000000000027941 */ /* 0x000fea0003800200 */
.L_x_18012:
        /* <DEDUP_REMOVED lines=14> */
.L_x_18015:
[----:B------:R-:W-:Y:S05]  /*1e80*/  BSYNC.RECONVERGENT B2 ;  /* 0x0000000000027941 */ /* 0x000fea0003800200 */
.L_x_18014:
        /* <DEDUP_REMOVED lines=14> */
.L_x_18017:
[----:B------:R-:W-:Y:S05]  /*1f70*/  BSYNC.RECONVERGENT B2 ;  /* 0x0000000000027941 */ /* 0x000fea0003800200 */
.L_x_18016:
        /* <DEDUP_REMOVED lines=14> */
.L_x_18019:
[----:B------:R-:W-:Y:S05]  /*2060*/  BSYNC.RECONVERGENT B2 ;  /* 0x0000000000027941 */ /* 0x000fea0003800200 */
.L_x_18018:
        /* <DEDUP_REMOVED lines=14> */
.L_x_18021:
[----:B------:R-:W-:Y:S05]  /*2150*/  BSYNC.RECONVERGENT B2 ;  /* 0x0000000000027941 */ /* 0x000fea0003800200 */
.L_x_18020:
        /* <DEDUP_REMOVED lines=14> */
.L_x_18023:
[----:B------:R-:W-:Y:S05]  /*2240*/  BSYNC.RECONVERGENT B2 ;  /* 0x0000000000027941 */ /* 0x000fea0003800200 */
.L_x_18022:
        /* <DEDUP_REMOVED lines=14> */
.L_x_18025:
[----:B------:R-:W-:Y:S05]  /*2330*/  BSYNC.RECONVERGENT B2 ;  /* 0x0000000000027941 */ /* 0x000fea0003800200 */
.L_x_18024:
        /* <DEDUP_REMOVED lines=14> */
.L_x_18027:
[----:B------:R-:W-:Y:S05]  /*2420*/  BSYNC.RECONVERGENT B2 ;  /* 0x0000000000027941 */ /* 0x000fea0003800200 */
.L_x_18026:
        /* <DEDUP_REMOVED lines=14> */
.L_x_18029:
[----:B------:R-:W-:Y:S05]  /*2510*/  BSYNC.RECONVERGENT B2 ;  /* 0x0000000000027941 */ /* 0x000fea0003800200 */
.L_x_18028:
        /* <DEDUP_REMOVED lines=14> */
.L_x_18031:
[----:B------:R-:W-:Y:S05]  /*2600*/  BSYNC.RECONVERGENT B2 ;  /* 0x0000000000027941 */ /* 0x000fea0003800200 */
.L_x_18030:
        /* <DEDUP_REMOVED lines=14> */
.L_x_18033:
[----:B------:R-:W-:Y:S05]  /*26f0*/  BSYNC.RECONVERGENT B2 ;  /* 0x0000000000027941 */ /* 0x000fea0003800200 */
.L_x_18032:
        /* <DEDUP_REMOVED lines=14> */
.L_x_18035:
[----:B------:R-:W-:Y:S05]  /*27e0*/  BSYNC.RECONVERGENT B2 ;  /* 0x0000000000027941 */ /* 0x000fea0003800200 */
.L_x_18034:
        /* <DEDUP_REMOVED lines=14> */
.L_x_18037:
[----:B------:R-:W-:Y:S05]  /*28d0*/  BSYNC.RECONVERGENT B2 ;  /* 0x0000000000027941 */ /* 0x000fea0003800200 */
.L_x_18036:
        /* <DEDUP_REMOVED lines=14> */
.L_x_18039:
[----:B------:R-:W-:Y:S05]  /*29c0*/  BSYNC.RECONVERGENT B2 ;  /* 0x0000000000027941 */ /* 0x000fea0003800200 */
.L_x_18038:
        /* <DEDUP_REMOVED lines=14> */
.L_x_18041:
[----:B------:R-:W-:Y:S05]  /*2ab0*/  BSYNC.RECONVERGENT B2 ;  /* 0x0000000000027941 */ /* 0x000fea0003800200 */
.L_x_18040:
        /* <DEDUP_REMOVED lines=14> */
.L_x_18043:
[----:B------:R-:W-:Y:S05]  /*2ba0*/  BSYNC.RECONVERGENT B2 ;  /* 0x0000000000027941 */ /* 0x000fea0003800200 */
.L_x_18042:
        /* <DEDUP_REMOVED lines=14> */
.L_x_18045:
[----:B------:R-:W-:Y:S05]  /*2c90*/  BSYNC.RECONVERGENT B2 ;  /* 0x0000000000027941 */ /* 0x000fea0003800200 */
.L_x_18044:
        /* <DEDUP_REMOVED lines=14> */
.L_x_18047:
[----:B------:R-:W-:Y:S05]  /*2d80*/  BSYNC.RECONVERGENT B2 ;  /* 0x0000000000027941 */ /* 0x000fea0003800200 */
.L_x_18046:
        /* <DEDUP_REMOVED lines=14> */
.L_x_18049:
[----:B------:R-:W-:Y:S05]  /*2e70*/  BSYNC.RECONVERGENT B2 ;  /* 0x0000000000027941 */ /* 0x000fea0003800200 */
.L_x_18048:
        /* <DEDUP_REMOVED lines=14> */
.L_x_18051:
[----:B------:R-:W-:Y:S05]  /*2f60*/  BSYNC.RECONVERGENT B2 ;  /* 0x0000000000027941 */ /* 0x000fea0003800200 */
.L_x_18050:
        /* <DEDUP_REMOVED lines=14> */
.L_x_18053:
[----:B------:R-:W-:Y:S05]  /*3050*/  BSYNC.RECONVERGENT B2 ;  /* 0x0000000000027941 */ /* 0x000fea0003800200 */
.L_x_18052:
        /* <DEDUP_REMOVED lines=14> */
.L_x_18055:
[----:B------:R-:W-:Y:S05]  /*3140*/  BSYNC.RECONVERGENT B2 ;  /* 0x0000000000027941 */ /* 0x000fea0003800200 */
.L_x_18054:
        /* <DEDUP_REMOVED lines=14> */
.L_x_18057:
[----:B------:R-:W-:Y:S05]  /*3230*/  BSYNC.RECONVERGENT B2 ;  /* 0x0000000000027941 */ /* 0x000fea0003800200 */
.L_x_18056:
        /* <DEDUP_REMOVED lines=14> */
.L_x_18059:
[----:B------:R-:W-:Y:S05]  /*3320*/  BSYNC.RECONVERGENT B2 ;  /* 0x0000000000027941 */ /* 0x000fea0003800200 */
.L_x_18058:
        /* <DEDUP_REMOVED lines=14> */
.L_x_18061:
[----:B------:R-:W-:Y:S05]  /*3410*/  BSYNC.RECONVERGENT B2 ;  /* 0x0000000000027941 */ /* 0x000fea0003800200 */
.L_x_18060:
        /* <DEDUP_REMOVED lines=14> */
.L_x_18063:
[----:B------:R-:W-:Y:S05]  /*3500*/  BSYNC.RECONVERGENT B2 ;  /* 0x0000000000027941 */ /* 0x000fea0003800200 */
.L_x_18062:
        /* <DEDUP_REMOVED lines=14> */
.L_x_18065:
[----:B------:R-:W-:Y:S05]  /*35f0*/  BSYNC.RECONVERGENT B2 ;  /* 0x0000000000027941 */ /* 0x000fea0003800200 */
.L_x_18064:
        /* <DEDUP_REMOVED lines=13> */
.L_x_18067:
[----:B------:R-:W-:Y:S05]  /*36d0*/  BSYNC.RECONVERGENT B2 ;  /* 0x0000000000027941 */ /* 0x000fea0003800200 */
.L_x_18066:
        /* <DEDUP_REMOVED lines=70> */
.L_x_18007:
[----:B------:R-:W-:Y:S01]  /*3b40*/  BSSY B0, `(.L_x_18069) ;  /* 0x0000007000007945 */ /* 0x000fe20003800000 */
[----:B------:R-:W-:Y:S02]  /*3b50*/  MOV R12, 0x10 ;  /* 0x00000010000c7802 */ /* 0x000fe40000000f00 */
[----:B------:R-:W-:Y:S02]  /*3b60*/  MOV R11, 0x1f ;  /* 0x0000001f000b7802 */ /* 0x000fe40000000f00 */
[----:B------:R-:W-:-:S07]  /*3b70*/  MOV R15, 0xffffffff ;  /* 0xffffffff000f7802 */ /* 0x000fce0000000f00 */
[----:B0-----:R-:W-:Y:S05]  /*3b80*/  WARPSYNC.COLLECTIVE R15, `(.L_x_18070) ;  /* 0x000000000f087348 */ /* 0x001fea0003c00000 */
[----:B------:R1:W2:Y:S02]  /*3b90*/  SHFL.BFLY P6, R14, R13, R12, R11 ;  /* 0x0c00000c0d0e7389 */ /* 0x0002a400000c000b */
[----:B012---:R-:W-:Y:S05]  /*3ba0*/  ENDCOLLECTIVE ;  /* 0x000000000000791b */ /* 0x007fea0003800000 */
.L_x_18070:
[----:B------:R-:W-:Y:S05]  /*3bb0*/  BSYNC B0 ;  /* 0x0000000000007941 */ /* 0x000fea0003800000 */
.L_x_18069:
        /* <DEDUP_REMOVED lines=8> */
.L_x_18071:
[----:B------:R-:W-:Y:S01]  /*3c40*/  HFMA2 R12, -RZ, RZ, 0, 2.384185791015625e-07 ;  /* 0x00000004ff0c7431 */ /* 0x000fe200000001ff */
[----:B------:R-:W-:-:S04]  /*3c50*/  FMNMX R0, R13, R14, !PT ;  /* 0x0000000e0d007209 */ /* 0x000fc80007800000 */
[----:B------:R-:W-:-:S07]  /*3c60*/  MOV R13, R0 ;  /* 0x00000000000d7202 */ /* 0x000fce0000000f00 */
[----:B------:R-:W-:Y:S05]  /*3c70*/  WARPSYNC.COLLECTIVE R15, `(.L_x_18072) ;  /* 0x000000000f087348 */ /* 0x000fea0003c00000 */
[----:B------:R0:W1:Y:S02]  /*3c80*/  SHFL.BFLY P6, R14, R13, R12, R11 ;  /* 0x0c00000c0d0e7389 */ /* 0x00006400000c000b */
[----:B01----:R-:W-:Y:S05]  /*3c90*/  ENDCOLLECTIVE ;  /* 0x000000000000791b */ /* 0x003fea0003800000 */
.L_x_18072:
[----:B------:R-:W-:Y:S01]  /*3ca0*/  HFMA2 R12, -RZ, RZ, 0, 1.1920928955078125e-07 ;  /* 0x00000002ff0c7431 */ /* 0x000fe200000001ff */
[----:B------:R-:W-:-:S04]  /*3cb0*/  FMNMX R2, R0, R14, !PT ;  /* 0x0000000e00027209 */ /* 0x000fc80007800000 */
[----:B------:R-:W-:-:S07]  /*3cc0*/  MOV R13, R2 ;  /* 0x00000002000d7202 */ /* 0x000fce0000000f00 */
[----:B------:R-:W-:Y:S05]  /*3cd0*/  WARPSYNC.COLLECTIVE R15, `(.L_x_18073) ;  /* 0x000000000f087348 */ /* 0x000fea0003c00000 */
[----:B------:R0:W1:Y:S02]  /*3ce0*/  SHFL.BFLY P6, R14, R13, R12, R11 ;  /* 0x0c00000c0d0e7389 */ /* 0x00006400000c000b */
[----:B01----:R-:W-:Y:S05]  /*3cf0*/  ENDCOLLECTIVE ;  /* 0x000000000000791b */ /* 0x003fea0003800000 */
.L_x_18073:
[----:B------:R-:W-:Y:S01]  /*3d00*/  HFMA2 R12, -RZ, RZ, 0, 5.9604644775390625e-08 ;  /* 0x00000001ff0c7431 */ /* 0x000fe200000001ff */
[----:B------:R-:W-:-:S04]  /*3d10*/  FMNMX R3, R2, R14, !PT ;  /* 0x0000000e02037209 */ /* 0x000fc80007800000 */
[----:B------:R-:W-:-:S07]  /*3d20*/  MOV R13, R3 ;  /* 0x00000003000d7202 */ /* 0x000fce0000000f00 */
[----:B------:R-:W-:Y:S05]  /*3d30*/  WARPSYNC.COLLECTIVE R15, `(.L_x_18074) ;  /* 0x000000000f087348 */ /* 0x000fea0003c00000 */
[----:B------:R0:W1:Y:S02]  /*3d40*/  SHFL.BFLY P6, R14, R13, R12, R11 ;  /* 0x0c00000c0d0e7389 */ /* 0x00006400000c000b */
[----:B01----:R-:W-:Y:S05]  /*3d50*/  ENDCOLLECTIVE ;  /* 0x000000000000791b */ /* 0x003fea0003800000 */
.L_x_18074:
        /* <DEDUP_REMOVED lines=136> */
[-C--:B------:R-:W-:Y:S01]  /*45e0*/  FFMA.RM R19, R19, R48.reuse, 12582913 ;  /* 0x4b40000113137423 */ /* 0x080fe20000004030 */
        /* <DEDUP_REMOVED lines=171> */
.L_x_18075:
[----:B------:R-:W-:Y:S02]  /*50a0*/  HFMA2 R12, -RZ, RZ, 0, 4.76837158203125e-07 ;  /* 0x00000008ff0c7431 */ /* 0x000fe400000001ff */
[----:B------:R-:W-:-:S05]  /*50b0*/  FADD R38, R13, R14 ;  /* 0x0000000e0d267221 */ /* 0x000fca0000000000 */
[----:B------:R-:W-:-:S07]  /*50c0*/  MOV R13, R38 ;  /* 0x00000026000d7202 */ /* 0x000fce0000000f00 */
[----:B------:R-:W-:Y:S05]  /*50d0*/  WARPSYNC.COLLECTIVE R15, `(.L_x_18076) ;  /* 0x000000000f087348 */ /* 0x000fea0003c00000 */
[----:B------:R0:W1:Y:S02]  /*50e0*/  SHFL.BFLY P6, R14, R13, R12, R11 ;  /* 0x0c00000c0d0e7389 */ /* 0x00006400000c000b */
[----:B01----:R-:W-:Y:S05]  /*50f0*/  ENDCOLLECTIVE ;  /* 0x000000000000791b */ /* 0x003fea0003800000 */
.L_x_18076:
[----:B------:R-:W-:Y:S02]  /*5100*/  HFMA2 R12, -RZ, RZ, 0, 2.384185791015625e-07 ;  /* 0x00000004ff0c7431 */ /* 0x000fe400000001ff */
[----:B------:R-:W-:-:S05]  /*5110*/  FADD R39, R38, R14 ;  /* 0x0000000e26277221 */ /* 0x000fca0000000000 */
[----:B------:R-:W-:-:S07]  /*5120*/  MOV R13, R39 ;  /* 0x00000027000d7202 */ /* 0x000fce0000000f00 */
[----:B------:R-:W-:Y:S05]  /*5130*/  WARPSYNC.COLLECTIVE R15, `(.L_x_18077) ;  /* 0x000000000f087348 */ /* 0x000fea0003c00000 */
[----:B------:R0:W1:Y:S02]  /*5140*/  SHFL.BFLY P6, R14, R13, R12, R11 ;  /* 0x0c00000c0d0e7389 */ /* 0x00006400000c000b */
[----:B01----:R-:W-:Y:S05]  /*5150*/  ENDCOLLECTIVE ;  /* 0x000000000000791b */ /* 0x003fea0003800000 */
.L_x_18077:
[----:B------:R-:W-:Y:S02]  /*5160*/  HFMA2 R12, -RZ, RZ, 0, 1.1920928955078125e-07 ;  /* 0x00000002ff0c7431 */ /* 0x000fe400000001ff */
[----:B------:R-:W-:-:S05]  /*5170*/  FADD R40, R39, R14 ;  /* 0x0000000e27287221 */ /* 0x000fca0000000000 */
[----:B------:R-:W-:-:S07]  /*5180*/  MOV R13, R40 ;  /* 0x00000028000d7202 */ /* 0x000fce0000000f00 */
[----:B------:R-:W-:Y:S05]  /*5190*/  WARPSYNC.COLLECTIVE R15, `(.L_x_18078) ;  /* 0x000000000f087348 */ /* 0x000fea0003c00000 */
[----:B------:R0:W1:Y:S02]  /*51a0*/  SHFL.BFLY P6, R14, R13, R12, R11 ;  /* 0x0c00000c0d0e7389 */ /* 0x00006400000c000b */
[----:B01----:R-:W-:Y:S05]  /*51b0*/  ENDCOLLECTIVE ;  /* 0x000000000000791b */ /* 0x003fea0003800000 */
.L_x_18078:
[----:B------:R-:W-:Y:S02]  /*51c0*/  HFMA2 R12, -RZ, RZ, 0, 5.9604644775390625e-08 ;  /* 0x00000001ff0c7431 */ /* 0x000fe400000001ff */
[----:B------:R-:W-:-:S05]  /*51d0*/  FADD R41, R40, R14 ;  /* 0x0000000e28297221 */ /* 0x000fca0000000000 */
[----:B------:R-:W-:-:S07]  /*51e0*/  MOV R13, R41 ;  /* 0x00000029000d7202 */ /* 0x000fce0000000f00 */
[----:B------:R-:W-:Y:S05]  /*51f0*/  WARPSYNC.COLLECTIVE R15, `(.L_x_18079) ;  /* 0x000000000f087348 */ /* 0x000fea0003c00000 */
[----:B------:R0:W1:Y:S02]  /*5200*/  SHFL.BFLY P6, R14, R13, R12, R11 ;  /* 0x0c00000c0d0e7389 */ /* 0x00006400000c000b */
[----:B01----:R-:W-:Y:S05]  /*5210*/  ENDCOLLECTIVE ;  /* 0x000000000000791b */ /* 0x003fea0003800000 */
.L_x_18079:
[----:B------:R-:W-:Y:S05]  /*5220*/  BRA `(.L_x_18080) ;  /* 0xffffffc800287947 */ /* 0x000fea000383ffff */
        .weak           $__internal_355_$__cuda_sm3x_div_rn_noftz_f32_slowpath
        .type           $__internal_355_$__cuda_sm3x_div_rn_noftz_f32_slowpath,@function
        .size           $__internal_355_$__cuda_sm3x_div_rn_noftz_f32_slowpath,(.L_x_25807 - $__internal_355_$__cuda_sm3x_div_rn_noftz_f32_slowpath)
$__internal_355_$__cuda_sm3x_div_rn_noftz_f32_slowpath:
        /* <DEDUP_REMOVED lines=34> */
.L_x_18082:
        /* <DEDUP_REMOVED lines=51> */
.L_x_18089:
[----:B------:R-:W-:-:S04]  /*5780*/  LOP3.LUT R7, R7, 0x80000000, RZ, 0xc0, !PT ;  /* 0x8000000007077812 */ /* 0x000fc800078ec0ff */
[----:B------:R-:W-:Y:S01]  /*5790*/  LOP3.LUT R7, R7, 0x7f800000, RZ, 0xfc, !PT ;  /* 0x7f80000007077812 */ /* 0x000fe200078efcff */
[----:B------:R-:W-:Y:S06]  /*57a0*/  BRA `(.L_x_18090) ;  /* 0x0000000000047947 */ /* 0x000fec0003800000 */
.L_x_18088:
[----:B------:R-:W-:-:S07]  /*57b0*/  LEA R7, R46, R7, 0x17 ;  /* 0x000000072e077211 */ /* 0x000fce00078eb8ff */
.L_x_18090:
[----:B------:R-:W-:Y:S05]  /*57c0*/  BSYNC.RECONVERGENT B1 ;  /* 0x0000000000017941 */ /* 0x000fea0003800200 */
.L_x_18087:
[----:B------:R-:W-:Y:S05]  /*57d0*/  BRA `(.L_x_18091) ;  /* 0x0000000000207947 */ /* 0x000fea0003800000 */
.L_x_18086:
[----:B------:R-:W-:-:S04]  /*57e0*/  LOP3.LUT R7, R12, 0x80000000, R7, 0x48, !PT ;  /* 0x800000000c077812 */ /* 0x000fc800078e4807 */
[----:B------:R-:W-:Y:S01]  /*57f0*/  LOP3.LUT R7, R7, 0x7f800000, RZ, 0xfc, !PT ;  /* 0x7f80000007077812 */ /* 0x000fe200078efcff */
[----:B------:R-:W-:Y:S06]  /*5800*/  BRA `(.L_x_18091) ;  /* 0x0000000000147947 */ /* 0x000fec0003800000 */
.L_x_18085:
[----:B------:R-:W-:Y:S01]  /*5810*/  LOP3.LUT R7, R12, 0x80000000, R7, 0x48, !PT ;  /* 0x800000000c077812 */ /* 0x000fe200078e4807 */
[----:B------:R-:W-:Y:S06]  /*5820*/  BRA `(.L_x_18091) ;  /* 0x00000000000c7947 */ /* 0x000fec0003800000 */
.L_x_18084:
[----:B------:R-:W0:Y:S01]  /*5830*/  MUFU.RSQ R7, -QNAN ;  /* 0xffc0000000077908 */ /* 0x000e220000001400 */
[----:B------:R-:W-:Y:S05]  /*5840*/  BRA `(.L_x_18091) ;  /* 0x0000000000047947 */ /* 0x000fea0003800000 */
.L_x_18083:
[----:B------:R-:W-:-:S07]  /*5850*/  FADD.FTZ R7, R7, R12 ;  /* 0x0000000c07077221 */ /* 0x000fce0000010000 */
.L_x_18091:
[----:B------:R-:W-:Y:S05]  /*5860*/  BSYNC.RECONVERGENT B0 ;  /* 0x0000000000007941 */ /* 0x000fea0003800200 */
.L_x_18081:
[----:B------:R-:W-:Y:S01]  /*5870*/  HFMA2 R13, -RZ, RZ, 0, 0 ;  /* 0x00000000ff0d7431 */ /* 0x000fe200000001ff */
[----:B------:R-:W-:-:S04]  /*5880*/  MOV R12, R15 ;  /* 0x0000000f000c7202 */ /* 0x000fc80000000f00 */
[----:B0-----:R-:W-:Y:S05]  /*5890*/  RET.REL.NODEC R12 `(_Z15SoftmaxWarpImplI10DirectLoadIffE11DirectStoreIffEfLi1ELi30ELi32ELi1ELb0EL9Algorithm0EEvT_T0_ll) ;  /* 0xffffffa40cd87950 */ /* 0x001fea0003c3ffff */
.L_x_18092:
        /* <DEDUP_REMOVED lines=14> */
.L_x_25807:


//--------------------- .text._Z15SoftmaxWarpImplI10DirectLoadIffE11DirectStoreIffEfLi1ELi29ELi32ELi1ELb1EL9Algorithm0EEvT_T0_ll --------------------------
	.section	.text._Z15SoftmaxWarpImplI10DirectLoadIffE11DirectStoreIffEfLi1ELi29ELi32ELi1ELb1EL9Algorithm0EEvT_T0_ll,"ax",@progbits
	.align	128
        .global         _Z15SoftmaxWarpImplI10DirectLoadIffE11DirectStoreIffEfLi1ELi29ELi32ELi1ELb1EL9Algorithm0EEvT_T0_ll
        .type           _Z15SoftmaxWarpImplI10DirectLoadIffE11DirectStoreIffEfLi1ELi29ELi32ELi1ELb1EL9Algorithm0EEvT_T0_ll,@function
        .size           _Z15SoftmaxWarpImplI10DirectLoadIffE11DirectStoreIffEfLi1ELi29ELi32ELi1ELb1EL9Algorithm0EEvT_T0_ll,(.L_x_25808 - _Z15SoftmaxWarpImplI10DirectLoadIffE11DirectStoreIffEfLi1ELi29ELi32ELi1ELb1EL9Algorithm0EEvT_T0_ll)
        .other          _Z15SoftmaxWarpImplI10DirectLoadIffE11DirectStoreIffEfLi1ELi29ELi32ELi1ELb1EL9Algorithm0EEvT_T0_ll,@"STO_CUDA_ENTRY STV_DEFAULT"
_Z15SoftmaxWarpImplI10DirectLoadIffE11DirectStoreIffEfLi1ELi29ELi32ELi1ELb1EL9Algorithm0EEvT_T0_ll:
.text._Z15SoftmaxWarpImplI10DirectLoadIffE11DirectStoreIffEfLi1ELi29ELi32ELi1ELb1EL9Algorithm0EEvT_T0_ll:
        /* <DEDUP_REMOVED lines=25> */
.L_x_18093:
        /* <DEDUP_REMOVED lines=38> */
.L_x_18154:
        /* <DEDUP_REMOVED lines=10> */
[C---:B--2---:R-:W-:Y:S01]  /*0490*/  IMAD.WIDE.U32 R4, R41.reuse, UR42, R2 ;  /* 0x0000002a29047c25 */ /* 0x044fe2000f8e0002 */
[----:B------:R-:W-:Y:S02]  /*04a0*/  ISETP.GE.AND.EX P4, PT, RZ, UR45, PT, P4 ;  /* 0x0000002dff007c0c */ /* 0x000fe4000bf86340 */
[----:B------:R-:W-:Y:S01]  /*04b0*/  ISETP.GE.U32.AND P5, PT, R46, UR44, PT ;  /* 0x0000002c2e007c0c */ /* 0x000fe2000bfa6070 */
[----:B------:R-:W-:Y:S01]  /*04c0*/  IMAD R3, R41, UR43, R0 ;  /* 0x0000002b29037c24 */ /* 0x000fe2000f8e0200 */
[----:B------:R-:W-:Y:S02]  /*04d0*/  @!P0 R2UR UR4, R36 ;  /* 0x00000000240482ca */ /* 0x000fe400000e0000 */
[----:B------:R-:W-:-:S02]  /*04e0*/  @!P0 R2UR UR5, R37 ;  /* 0x00000000250582ca */ /* 0x000fc400000e0000 */
[----:B------:R-:W-:Y:S02]  /*04f0*/  ISETP.GE.AND.EX P5, PT, RZ, UR45, PT, P5 ;  /* 0x0000002dff007c0c */ /* 0x000fe4000bfa6350 */
[----:B------:R-:W-:Y:S02]  /*0500*/  IADD3 R3, PT, PT, R5, R3, RZ ;  /* 0x0000000305037210 */ /* 0x000fe40007ffe0ff */
[----:B------:R-:W-:Y:S02]  /*0510*/  LEA R2, P1, R4, UR40, 0x2 ;  /* 0x0000002804027c11 */ /* 0x000fe4000f8210ff */
[----:B------:R-:W-:Y:S02]  /*0520*/  @!P2 R2UR UR6, R36 ;  /* 0x000000002406a2ca */ /* 0x000fe400000e0000 */
[----:B------:R-:W-:Y:S02]  /*0530*/  @!P2 R2UR UR7, R37 ;  /* 0x000000002507a2ca */ /* 0x000fe400000e0000 */
[----:B------:R-:W-:-:S02]  /*0540*/  MOV R5, 0xff800000 ;  /* 0xff80000000057802 */ /* 0x000fc40000000f00 */
[----:B------:R-:W-:Y:S02]  /*0550*/  LEA.HI.X R3, R4, UR41, R3, 0x2, P1 ;  /* 0x0000002904037c11 */ /* 0x000fe400088f1403 */
[C---:B------:R-:W-:Y:S02]  /*0560*/  @!P3 R2UR UR8, R36.reuse ;  /* 0x000000002408b2ca */ /* 0x040fe400000e0000 */
[C---:B------:R-:W-:Y:S01]  /*0570*/  @!P3 R2UR UR9, R37.reuse ;  /* 0x000000002509b2ca */ /* 0x040fe200000e0000 */
[----:B------:R-:W2:Y:S01]  /*0580*/  @!P0 LDG.E R5, desc[UR4][R2.64] ;  /* 0x0000000402058981 */ /* 0x000ea2000c1e1900 */
[----:B------:R-:W-:Y:S02]  /*0590*/  MOV R88, 0xff800000 ;  /* 0xff80000000587802 */ /* 0x000fe40000000f00 */
[----:B------:R-:W-:Y:S02]  /*05a0*/  @!P4 R2UR UR10, R36 ;  /* 0x00000000240ac2ca */ /* 0x000fe400000e0000 */
[----:B------:R-:W-:-:S02]  /*05b0*/  @!P4 R2UR UR11, R37 ;  /* 0x00000000250bc2ca */ /* 0x000fc400000e0000 */
[----:B------:R-:W-:Y:S01]  /*05c0*/  MOV R90, 0xff800000 ;  /* 0xff800000005a7802 */ /* 0x000fe20000000f00 */
[----:B------:R-:W3:Y:S01]  /*05d0*/  @!P2 LDG.E R88, desc[UR6][R2.64+0x80] ;  /* 0x000080060258a981 */ /* 0x000ee2000c1e1900 */
[----:B------:R-:W-:Y:S02]  /*05e0*/  @!P5 R2UR UR4, R36 ;  /* 0x000000002404d2ca */ /* 0x000fe400000e0000 */
[----:B------:R-:W-:Y:S02]  /*05f0*/  @!P5 R2UR UR5, R37 ;  /* 0x000000002505d2ca */ /* 0x000fe400000e0000 */
[----:B------:R-:W-:Y:S01]  /*0600*/  MOV R86, 0xff800000 ;  /* 0xff80000000567802 */ /* 0x000fe20000000f00 */
[----:B------:R-:W4:Y:S01]  /*0610*/  @!P3 LDG.E R90, desc[UR8][R2.64+0x100] ;  /* 0x00010008025ab981 */ /* 0x000f22000c1e1900 */
[----:B------:R-:W-:-:S04]  /*0620*/  MOV R84, 0xff800000 ;  /* 0xff80000000547802 */ /* 0x000fc80000000f00 */
[----:B------:R-:W5:Y:S05]  /*0630*/  @!P4 LDG.E R86, desc[UR10][R2.64+0x180] ;  /* 0x0001800a0256c981 */ /* 0x000f6a000c1e1900 */
[----:B------:R-:W5:Y:S01]  /*0640*/  @!P5 LDG.E R84, desc[UR4][R2.64+0x200] ;  /* 0x000200040254d981 */ /* 0x000f62000c1e1900 */
[----:B------:R-:W-:Y:S02]  /*0650*/  ISETP.GE.U32.AND P6, PT, R47, UR44, PT ;  /* 0x0000002c2f007c0c */ /* 0x000fe4000bfc6070 */
[----:B------:R-:W-:Y:S02]  /*0660*/  MOV R13, 0xff800000 ;  /* 0xff800000000d7802 */ /* 0x000fe40000000f00 */
[----:B------:R-:W-:-:S02]  /*0670*/  ISETP.GE.U32.AND P1, PT, R48, UR44, PT ;  /* 0x0000002c30007c0c */ /* 0x000fc4000bf26070 */
[----:B------:R-:W-:Y:S02]  /*0680*/  ISETP.GE.AND.EX P6, PT, RZ, UR45, PT, P6 ;  /* 0x0000002dff007c0c */ /* 0x000fe4000bfc6360 */
[----:B------:R-:W-:-:S11]  /*0690*/  ISETP.GE.AND.EX P1, PT, RZ, UR45, PT, P1 ;  /* 0x0000002dff007c0c */ /* 0x000fd6000bf26310 */
[C---:B------:R-:W-:Y:S02]  /*06a0*/  @!P6 R2UR UR4, R36.reuse ;  /* 0x000000002404e2ca */ /* 0x040fe400000e0000 */
[C---:B------:R-:W-:Y:S02]  /*06b0*/  @!P6 R2UR UR5, R37.reuse ;  /* 0x000000002505e2ca */ /* 0x040fe400000e0000 */
[----:B------:R-:W-:Y:S02]  /*06c0*/  @!P1 R2UR UR6, R36 ;  /* 0x00000000240692ca */ /* 0x000fe400000e0000 */
[----:B------:R-:W-:Y:S02]  /*06d0*/  @!P1 R2UR UR7, R37 ;  /* 0x00000000250792ca */ /* 0x000fe400000e0000 */
[----:B------:R-:W-:Y:S02]  /*06e0*/  MOV R8, 0xff800000 ;  /* 0xff80000000087802 */ /* 0x000fe40000000f00 */
[----:B------:R-:W-:-:S02]  /*06f0*/  MOV R27, 0xff800000 ;  /* 0xff800000001b7802 */ /* 0x000fc40000000f00 */
        /* <DEDUP_REMOVED lines=14> */
[----:B------:R-:W-:-:S02]  /*07e0*/  MOV R6, 0xff800000 ;  /* 0xff80000000067802 */ /* 0x000fc40000000f00 */
[----:B------:R-:W-:Y:S02]  /*07f0*/  ISETP.GE.AND.EX P5, PT, RZ, UR45, PT, P5 ;  /* 0x0000002dff007c0c */ /* 0x000fe4000bfa6350 */
[C---:B------:R-:W-:Y:S02]  /*0800*/  @!P2 R2UR UR8, R36.reuse ;  /* 0x000000002408a2ca */ /* 0x040fe400000e0000 */
[C---:B------:R-:W-:Y:S01]  /*0810*/  @!P2 R2UR UR9, R37.reuse ;  /* 0x000000002509a2ca */ /* 0x040fe200000e0000 */
[----:B------:R-:W2:Y:S01]  /*0820*/  @!P6 LDG.E R6, desc[UR4][R2.64+0x280] ;  /* 0x000280040206e981 */ /* 0x000ea2000c1e1900 */
[----:B------:R-:W-:Y:S02]  /*0830*/  MOV R7, 0xff800000 ;  /* 0xff80000000077802 */ /* 0x000fe40000000f00 */
[----:B------:R-:W-:Y:S02]  /*0840*/  @!P3 R2UR UR10, R36 ;  /* 0x00000000240ab2ca */ /* 0x000fe400000e0000 */
[----:B------:R-:W-:-:S02]  /*0850*/  @!P3 R2UR UR11, R37 ;  /* 0x00000000250bb2ca */ /* 0x000fc400000e0000 */
[C---:B------:R-:W-:Y:S01]  /*0860*/  @!P4 R2UR UR4, R36.reuse ;  /* 0x000000002404c2ca */ /* 0x040fe200000e0000 */
[----:B------:R-:W3:Y:S01]  /*0870*/  @!P1 LDG.E R7, desc[UR6][R2.64+0x300] ;  /* 0x0003000602079981 */ /* 0x000ee2000c1e1900 */
[C---:B------:R-:W-:Y:S02]  /*0880*/  @!P4 R2UR UR5, R37.reuse ;  /* 0x000000002505c2ca */ /* 0x040fe400000e0000 */
[----:B------:R-:W-:Y:S01]  /*0890*/  @!P5 R2UR UR6, R36 ;  /* 0x000000002406d2ca */ /* 0x000fe200000e0000 */
[----:B------:R-:W4:Y:S01]  /*08a0*/  @!P2 LDG.E R8, desc[UR8][R2.64+0x380] ;  /* 0x000380080208a981 */ /* 0x000f22000c1e1900 */
[----:B------:R-:W-:-:S05]  /*08b0*/  @!P5 R2UR UR7, R37 ;  /* 0x000000002507d2ca */ /* 0x000fca00000e0000 */
[----:B------:R-:W5:Y:S04]  /*08c0*/  @!P3 LDG.E R27, desc[UR10][R2.64+0x400] ;  /* 0x0004000a021bb981 */ /* 0x000f68000c1e1900 */
[----:B------:R-:W5:Y:S04]  /*08d0*/  @!P4 LDG.E R38, desc[UR4][R2.64+0x480] ;  /* 0x000480040226c981 */ /* 0x000f68000c1e1900 */
[----:B------:R-:W5:Y:S01]  /*08e0*/  @!P5 LDG.E R26, desc[UR6][R2.64+0x500] ;  /* 0x00050006021ad981 */ /* 0x000f62000c1e1900 */
[----:B------:R-:W-:Y:S02]  /*08f0*/  MOV R66, 0xff800000 ;  /* 0xff80000000427802 */ /* 0x000fe40000000f00 */
[----:B------:R-:W-:-:S02]  /*0900*/  MOV R25, 0xff800000 ;  /* 0xff80000000197802 */ /* 0x000fc40000000f00 */
[----:B------:R-:W-:Y:S02]  /*0910*/  MOV R70, 0xff800000 ;  /* 0xff80000000467802 */ /* 0x000fe40000000f00 */
[----:B------:R-:W-:Y:S02]  /*0920*/  MOV R34, 0xff800000 ;  /* 0xff80000000227802 */ /* 0x000fe40000000f00 */
[----:B------:R-:W-:Y:S02]  /*0930*/  MOV R72, 0xff800000 ;  /* 0xff80000000487802 */ /* 0x000fe40000000f00 */
[----:B0-----:R-:W-:Y:S02]  /*0940*/  MOV R40, 0xff800000 ;  /* 0xff80000000287802 */ /* 0x001fe40000000f00 */
        /* <DEDUP_REMOVED lines=48> */
[----:B------:R-:W-:Y:S02]  /*0c50*/  ISETP.GE.AND.EX P1, PT, RZ, UR45, PT, P1 ;  /* 0x0000002dff007c0c */ /* 0x000fe4000bf26310 */
[----:B------:R-:W-:-:S02]  /*0c60*/  ISETP.GE.U32.AND P2, PT, R59, UR44, PT ;  /* 0x0000002c3b007c0c */ /* 0x000fc4000bf46070 */
        /* <DEDUP_REMOVED lines=103> */
[C---:B------:R-:W-:Y:S01]  /*12e0*/  FADD R84, -R29.reuse, R84 ;  /* 0x000000541d547221 */ /* 0x040fe20000000100 */
[----:B------:R-:W-:Y:S01]  /*12f0*/  FADD R78, -R29, R10 ;  /* 0x0000000a1d4e7221 */ /* 0x000fe20000000100 */
[----:B------:R-:W-:Y:S01]  /*1300*/  FADD R3, R15, -12583039 ;  /* 0xcb40007f0f037421 */ /* 0x000fe20000000000 */
[C---:B------:R-:W-:Y:S01]  /*1310*/  FADD R80, -R29.reuse, R9 ;  /* 0x000000091d507221 */ /* 0x040fe20000000100 */
[C---:B------:R-:W-:Y:S01]  /*1320*/  FADD R4, -R29.reuse, R6 ;  /* 0x000000061d047221 */ /* 0x040fe20000000100 */
[----:B------:R-:W-:Y:S01]  /*1330*/  FADD R32, -R29, R21 ;  /* 0x000000151d207221 */ /* 0x000fe20000000100 */
[----:B------:R-:W-:Y:S01]  /*1340*/  FFMA R5, R92, 1.4426950216293334961, -R3 ;  /* 0x3fb8aa3b5c057823 */ /* 0x000fe20000000803 */
[-C--:B------:R-:W-:Y:S01]  /*1350*/  FFMA.RM R3, R7, R12.reuse, 12582913 ;  /* 0x4b40000107037423 */ /* 0x080fe2000000400c */
[-C--:B------:R-:W-:Y:S01]  /*1360*/  FFMA.SAT R21, R82, R11.reuse, 0.5 ;  /* 0x3f00000052157423 */ /* 0x080fe2000000200b */
[----:B------:R-:W-:Y:S01]  /*1370*/  FADD R30, -R29, R19 ;  /* 0x000000131d1e7221 */ /* 0x000fe20000000100 */
[----:B------:R-:W-:Y:S01]  /*1380*/  FFMA R92, R92, 1.925963033500011079e-08, R5 ;  /* 0x32a570605c5c7823 */ /* 0x000fe20000000005 */
[----:B------:R-:W-:Y:S01]  /*1390*/  FADD R5, R13, -12583039 ;  /* 0xcb40007f0d057421 */ /* 0x000fe20000000000 */
[----:B------:R-:W-:Y:S01]  /*13a0*/  FADD R7, R3, -12583039 ;  /* 0xcb40007f03077421 */ /* 0x000fe20000000000 */
[C---:B------:R-:W-:Y:S01]  /*13b0*/  FADD R28, -R29.reuse, R17 ;  /* 0x000000111d1c7221 */ /* 0x040fe20000000100 */
[C---:B------:R-:W-:Y:S01]  /*13c0*/  FADD R6, -R29.reuse, R26 ;  /* 0x0000001a1d067221 */ /* 0x040fe20000000100 */
[----:B------:R-:W-:Y:S01]  /*13d0*/  FFMA R5, R88, 1.4426950216293334961, -R5 ;  /* 0x3fb8aa3b58057823 */ /* 0x000fe20000000805 */
[----:B------:R-:W-:Y:S01]  /*13e0*/  FFMA R7, R90, 1.4426950216293334961, -R7 ;  /* 0x3fb8aa3b5a077823 */ /* 0x000fe20000000807 */
[----:B------:R-:W0:Y:S01]  /*13f0*/  MUFU.EX2 R17, R92 ;  /* 0x0000005c00117308 */ /* 0x000e220000000800 */
[C---:B------:R-:W-:Y:S01]  /*1400*/  FADD R26, -R29.reuse, R16 ;  /* 0x000000101d1a7221 */ /* 0x040fe20000000100 */
[----:B------:R-:W-:Y:S01]  /*1410*/  FFMA R88, R88, 1.925963033500011079e-08, R5 ;  /* 0x32a5706058587823 */ /* 0x000fe20000000005 */
[----:B------:R-:W-:Y:S01]  /*1420*/  FFMA R90, R90, 1.925963033500011079e-08, R7 ;  /* 0x32a570605a5a7823 */ /* 0x000fe20000000007 */
        /* <DEDUP_REMOVED lines=10> */
[C---:B------:R-:W-:Y:S01]  /*14d0*/  FADD R8, -R29.reuse, R25 ;  /* 0x000000191d087221 */ /* 0x040fe20000000100 */
[C---:B------:R-:W-:Y:S01]  /*14e0*/  FADD R76, -R29.reuse, R23 ;  /* 0x000000171d4c7221 */ /* 0x040fe20000000100 */
[----:B------:R-:W-:Y:S01]  /*14f0*/  FFMA R7, R86, 1.4426950216293334961, -R7 ;  /* 0x3fb8aa3b56077823 */ /* 0x000fe20000000807 */
[----:B------:R-:W-:Y:S01]  /*1500*/  FFMA R9, R84, 1.4426950216293334961, -R9 ;  /* 0x3fb8aa3b54097823 */ /* 0x000fe20000000809 */
[----:B------:R-:W-:Y:S01]  /*1510*/  MUFU.EX2 R90, R90 ;  /* 0x0000005a005a7308 */ /* 0x000fe20000000800 */
[----:B------:R-:W-:Y:S01]  /*1520*/  FADD R70, -R29, R70 ;  /* 0x000000461d467221 */ /* 0x000fe20000000100 */
[----:B------:R-:W-:Y:S01]  /*1530*/  FFMA R86, R86, 1.925963033500011079e-08, R7 ;  /* 0x32a5706056567823 */ /* 0x000fe20000000007 */
[----:B------:R-:W-:Y:S01]  /*1540*/  FFMA R84, R84, 1.925963033500011079e-08, R9 ;  /* 0x32a5706054547823 */ /* 0x000fe20000000009 */
[CC--:B------:R-:W-:Y:S01]  /*1550*/  FFMA.SAT R9, R4.reuse, R11.reuse, 0.5 ;  /* 0x3f00000004097423 */ /* 0x0c0fe2000000200b */
[----:B------:R-:W-:Y:S01]  /*1560*/  SHF.L.U32 R3, R3, 0x17, RZ ;  /* 0x0000001703037819 */ /* 0x000fe200000006ff */
        /* <DEDUP_REMOVED lines=13> */
[-C--:B------:R-:W-:Y:S01]  /*1640*/  FFMA.SAT R33, R40, R11.reuse, 0.5 ;  /* 0x3f00000028217423 */ /* 0x080fe2000000200b */
[----:B------:R-:W-:Y:S01]  /*1650*/  FFMA R16, R4, 1.925963033500011079e-08, R19 ;  /* 0x32a5706004107823 */ /* 0x000fe20000000013 */
[----:B------:R-:W-:Y:S01]  /*1660*/  FADD R19, R7, -12583039 ;  /* 0xcb40007f07137421 */ /* 0x000fe20000000000 */
[----:B------:R-:W-:Y:S01]  /*1670*/  SHF.L.U32 R4, R15, 0x17, RZ ;  /* 0x000000170f047819 */ /* 0x000fe200000006ff */
[----:B------:R-:W-:Y:S01]  /*1680*/  FFMA.SAT R15, R0, R11, 0.5 ;  /* 0x3f000000000f7423 */ /* 0x000fe2000000200b */
[----:B------:R-:W-:Y:S01]  /*1690*/  MUFU.EX2 R27, R16 ;  /* 0x00000010001b7308 */ /* 0x000fe20000000800 */
[----:B------:R-:W-:Y:S01]  /*16a0*/  FFMA R19, R82, 1.4426950216293334961, -R19 ;  /* 0x3fb8aa3b52137823 */ /* 0x000fe20000000813 */
[-C--:B------:R-:W-:Y:S01]  /*16b0*/  FFMA.RM R33, R33, R12.reuse, 12582913 ;  /* 0x4b40000121217423 */ /* 0x080fe2000000400c */
[-C--:B------:R-:W-:Y:S01]  /*16c0*/  FFMA.RM R15, R15, R12.reuse, 12582913 ;  /* 0x4b4000010f0f7423 */ /* 0x080fe2000000400c */
[----:B0-----:R-:W-:Y:S01]  /*16d0*/  FMUL R4, R4, R17 ;  /* 0x0000001104047220 */ /* 0x001fe20000400000 */
[----:B------:R-:W-:Y:S01]  /*16e0*/  FFMA R82, R82, 1.925963033500011079e-08, R19 ;  /* 0x32a5706052527823 */ /* 0x000fe20000000013 */
[-C--:B------:R-:W-:Y:S01]  /*16f0*/  FFMA.SAT R35, R68, R11.reuse, 0.5 ;  /* 0x3f00000044237423 */ /* 0x080fe2000000200b */
[----:B------:R-:W-:Y:S01]  /*1700*/  FADD R17, R15, -12583039 ;  /* 0xcb40007f0f117421 */ /* 0x000fe20000000000 */
[----:B------:R-:W0:Y:S01]  /*1710*/  MUFU.EX2 R19, R88 ;  /* 0x0000005800137308 */ /* 0x000e220000000800 */
[----:B------:R-:W-:Y:S01]  /*1720*/  FFMA.SAT R67, R80, R11, 0.5 ;  /* 0x3f00000050437423 */ /* 0x000fe2000000200b */
[----:B------:R-:W-:Y:S01]  /*1730*/  FFMA.RM R35, R35, R12, 12582913 ;  /* 0x4b40000123237423 */ /* 0x000fe2000000400c */
[----:B------:R-:W-:Y:S01]  /*1740*/  FFMA R17, R0, 1.4426950216293334961, -R17 ;  /* 0x3fb8aa3b00117823 */ /* 0x000fe20000000811 */
[----:B------:R-:W-:-:S02]  /*1750*/  SHF.L.U32 R5, R5, 0x17, RZ ;  /* 0x0000001705057819 */ /* 0x000fc400000006ff */
[----:B------:R-:W-:Y:S01]  /*1760*/  SHF.L.U32 R7, R7, 0x17, RZ ;  /* 0x0000001707077819 */ /* 0x000fe200000006ff */
        /* <DEDUP_REMOVED lines=13> */
[-C--:B------:R-:W-:Y:S02]  /*1840*/  FFMA.RM R19, R19, R12.reuse, 12582913 ;  /* 0x4b40000113137423 */ /* 0x080fe4000000400c */
        /* <DEDUP_REMOVED lines=17> */
[----:B------:R-:W2:Y:S01]  /*1960*/  MUFU.EX2 R25, R25 ;  /* 0x0000001900197308 */ /* 0x000ea20000000800 */
[----:B-1----:R-:W-:Y:S01]  /*1970*/  FMUL R3, R3, R86 ;  /* 0x0000005603037220 */ /* 0x002fe20000400000 */
[----:B------:R-:W-:Y:S01]  /*1980*/  FFMA.RM R27, R27, R12, 12582913 ;  /* 0x4b4000011b1b7423 */ /* 0x000fe2000000400c */
[----:B------:R-:W-:Y:S01]  /*1990*/  FFMA R23, R66, 1.4426950216293334961, -R23 ;  /* 0x3fb8aa3b42177823 */ /* 0x000fe20000000817 */
[----:B0-----:R-:W-:-:S03]  /*19a0*/  FMUL R5, R5, R84 ;  /* 0x0000005405057220 */ /* 0x001fc60000400000 */
[----:B------:R-:W-:Y:S01]  /*19b0*/  FFMA R66, R66, 1.925963033500011079e-08, R23 ;  /* 0x32a5706042427823 */ /* 0x000fe20000000017 */
[----:B------:R-:W-:Y:S01]  /*19c0*/  FFMA.SAT R23, R8, R11, 0.5 ;  /* 0x3f00000008177423 */ /* 0x000fe2000000200b */
[----:B------:R-:W-:Y:S01]  /*19d0*/  SHF.L.U32 R19, R27, 0x17, RZ ;  /* 0x000000171b137819 */ /* 0x000fe200000006ff */
[----:B------:R-:W0:Y:S02]  /*19e0*/  MUFU.EX2 R82, R82 ;  /* 0x0000005200527308 */ /* 0x000e240000000800 */
[----:B------:R-:W-:-:S04]  /*19f0*/  FFMA.RM R23, R23, R12, 12582913 ;  /* 0x4b40000117177423 */ /* 0x000fc8000000400c */
[C---:B------:R-:W-:Y:S01]  /*1a00*/  FADD R9, R23.reuse, -12583039 ;  /* 0xcb40007f17097421 */ /* 0x040fe20000000000 */
[----:B--2---:R-:W-:Y:S01]  /*1a10*/  FMUL R16, R16, R25 ;  /* 0x0000001910107220 */ /* 0x004fe20000400000 */
[----:B------:R-:W-:Y:S01]  /*1a20*/  SHF.L.U32 R18, R23, 0x17, RZ ;  /* 0x0000001717127819 */ /* 0x000fe200000006ff */
[----:B------:R-:W-:Y:S01]  /*1a30*/  MUFU.EX2 R66, R66 ;  /* 0x0000004200427308 */ /* 0x000fe20000000800 */
[----:B------:R-:W-:-:S04]  /*1a40*/  FFMA R9, R8, 1.4426950216293334961, -R9 ;  /* 0x3fb8aa3b08097823 */ /* 0x000fc80000000809 */
[----:B------:R-:W-:Y:S01]  /*1a50*/  FFMA R29, R8, 1.925963033500011079e-08, R9 ;  /* 0x32a57060081d7823 */ /* 0x000fe20000000009 */
[----:B------:R-:W-:Y:S01]  /*1a60*/  FADD R9, R27, -12583039 ;  /* 0xcb40007f1b097421 */ /* 0x000fe20000000000 */
[----:B------:R-:W-:Y:S01]  /*1a70*/  SHF.L.U32 R8, R15, 0x17, RZ ;  /* 0x000000170f087819 */ /* 0x000fe200000006ff */
[----:B------:R-:W-:Y:S01]  /*1a80*/  FFMA.SAT R27, R14, R11, 0.5 ;  /* 0x3f0000000e1b7423 */ /* 0x000fe2000000200b */
[----:B0-----:R-:W-:Y:S01]  /*1a90*/  FMUL R7, R7, R82 ;  /* 0x0000005207077220 */ /* 0x001fe20000400000 */
        /* <DEDUP_REMOVED lines=165> */
.L_x_18166:
        /* <DEDUP_REMOVED lines=11> */
[----:B0-----:R-:W-:Y:S05]  /*25a0*/  CALL.REL.NOINC `($__internal_356_$__cuda_sm3x_div_rn_noftz_f32_slowpath) ;  /* 0x00000038005c7944 */ /* 0x001fea0003c00000 */
[----:B------:R-:W-:-:S07]  /*25b0*/  MOV R15, R4 ;  /* 0x00000004000f7202 */ /* 0x000fce0000000f00 */
.L_x_18097:
[----:B------:R-:W-:Y:S05]  /*25c0*/  BSYNC.RECONVERGENT B3 ;  /* 0x0000000000037941 */ /* 0x000fea0003800200 */
.L_x_18096:
        /* <DEDUP_REMOVED lines=11> */
[----:B0-----:R-:W-:Y:S05]  /*2680*/  CALL.REL.NOINC `($__internal_356_$__cuda_sm3x_div_rn_noftz_f32_slowpath) ;  /* 0x0000003800247944 */ /* 0x001fea0003c00000 */
[----:B------:R-:W-:-:S07]  /*2690*/  MOV R35, R4 ;  /* 0x0000000400237202 */ /* 0x000fce0000000f00 */
.L_x_18099:
[----:B------:R-:W-:Y:S05]  /*26a0*/  BSYNC.RECONVERGENT B3 ;  /* 0x0000000000037941 */ /* 0x000fea0003800200 */
.L_x_18098:
        /* <DEDUP_REMOVED lines=13> */
.L_x_18101:
[----:B------:R-:W-:Y:S05]  /*2780*/  BSYNC.RECONVERGENT B3 ;  /* 0x0000000000037941 */ /* 0x000fea0003800200 */
.L_x_18100:
        /* <DEDUP_REMOVED lines=13> */
.L_x_18103:
[----:B------:R-:W-:Y:S05]  /*2860*/  BSYNC.RECONVERGENT B3 ;  /* 0x0000000000037941 */ /* 0x000fea0003800200 */
.L_x_18102:
        /* <DEDUP_REMOVED lines=13> */
.L_x_18105:
[----:B------:R-:W-:Y:S05]  /*2940*/  BSYNC.RECONVERGENT B3 ;  /* 0x0000000000037941 */ /* 0x000fea0003800200 */
.L_x_18104:
        /* <DEDUP_REMOVED lines=13> */
.L_x_18107:
[----:B------:R-:W-:Y:S05]  /*2a20*/  BSYNC.RECONVERGENT B3 ;  /* 0x0000000000037941 */ /* 0x000fea0003800200 */
.L_x_18106:
        /* <DEDUP_REMOVED lines=13> */
.L_x_18109:
[----:B------:R-:W-:Y:S05]  /*2b00*/  BSYNC.RECONVERGENT B3 ;  /* 0x0000000000037941 */ /* 0x000fea0003800200 */
.L_x_18108:
        /* <DEDUP_REMOVED lines=13> */
.L_x_18111:
[----:B------:R-:W-:Y:S05]  /*2be0*/  BSYNC.RECONVERGENT B3 ;  /* 0x0000000000037941 */ /* 0x000fea0003800200 */
.L_x_18110:
        /* <DEDUP_REMOVED lines=13> */
.L_x_18113:
[----:B------:R-:W-:Y:S05]  /*2cc0*/  BSYNC.RECONVERGENT B3 ;  /* 0x0000000000037941 */ /* 0x000fea0003800200 */
.L_x_18112:
        /* <DEDUP_REMOVED lines=13> */
.L_x_18115:
[----:B------:R-:W-:Y:S05]  /*2da0*/  BSYNC.RECONVERGENT B3 ;  /* 0x0000000000037941 */ /* 0x000fea0003800200 */
.L_x_18114:
        /* <DEDUP_REMOVED lines=13> */
.L_x_18117:
[----:B------:R-:W-:Y:S05]  /*2e80*/  BSYNC.RECONVERGENT B3 ;  /* 0x0000000000037941 */ /* 0x000fea0003800200 */
.L_x_18116:
        /* <DEDUP_REMOVED lines=13> */
.L_x_18119:
[----:B------:R-:W-:Y:S05]  /*2f60*/  BSYNC.RECONVERGENT B3 ;  /* 0x0000000000037941 */ /* 0x000fea0003800200 */
.L_x_18118:
        /* <DEDUP_REMOVED lines=13> */
.L_x_18121:
[----:B------:R-:W-:Y:S05]  /*3040*/  BSYNC.RECONVERGENT B3 ;  /* 0x0000000000037941 */ /* 0x000fea0003800200 */
.L_x_18120:
        /* <DEDUP_REMOVED lines=13> */
.L_x_18123:
[----:B------:R-:W-:Y:S05]  /*3120*/  BSYNC.RECONVERGENT B3 ;  /* 0x0000000000037941 */ /* 0x000fea0003800200 */
.L_x_18122:
        /* <DEDUP_REMOVED lines=13> */
.L_x_18125:
[----:B------:R-:W-:Y:S05]  /*3200*/  BSYNC.RECONVERGENT B3 ;  /* 0x0000000000037941 */ /* 0x000fea0003800200 */
.L_x_18124:
        /* <DEDUP_REMOVED lines=13> */
.L_x_18127:
[----:B------:R-:W-:Y:S05]  /*32e0*/  BSYNC.RECONVERGENT B3 ;  /* 0x0000000000037941 */ /* 0x000fea0003800200 */
.L_x_18126:
        /* <DEDUP_REMOVED lines=13> */
.L_x_18129:
[----:B------:R-:W-:Y:S05]  /*33c0*/  BSYNC.RECONVERGENT B3 ;  /* 0x0000000000037941 */ /* 0x000fea0003800200 */
.L_x_18128:
        /* <DEDUP_REMOVED lines=13> */
.L_x_18131:
[----:B------:R-:W-:Y:S05]  /*34a0*/  BSYNC.RECONVERGENT B3 ;  /* 0x0000000000037941 */ /* 0x000fea0003800200 */
.L_x_18130:
        /* <DEDUP_REMOVED lines=13> */
.L_x_18133:
[----:B------:R-:W-:Y:S05]  /*3580*/  BSYNC.RECONVERGENT B3 ;  /* 0x0000000000037941 */ /* 0x000fea0003800200 */
.L_x_18132:
        /* <DEDUP_REMOVED lines=13> */
.L_x_18135:
[----:B------:R-:W-:Y:S05]  /*3660*/  BSYNC.RECONVERGENT B3 ;  /* 0x0000000000037941 */ /* 0x000fea0003800200 */
.L_x_18134:
        /* <DEDUP_REMOVED lines=13> */
.L_x_18137:
[----:B------:R-:W-:Y:S05]  /*3740*/  BSYNC.RECONVERGENT B3 ;  /* 0x0000000000037941 */ /* 0x000fea0003800200 */
.L_x_18136:
        /* <DEDUP_REMOVED lines=13> */
.L_x_18139:
[----:B------:R-:W-:Y:S05]  /*3820*/  BSYNC.RECONVERGENT B3 ;  /* 0x0000000000037941 */ /* 0x000fea0003800200 */
.L_x_18138:
        /* <DEDUP_REMOVED lines=13> */
.L_x_18141:
[----:B------:R-:W-:Y:S05]  /*3900*/  BSYNC.RECONVERGENT B3 ;  /* 0x0000000000037941 */ /* 0x000fea0003800200 */
.L_x_18140:
        /* <DEDUP_REMOVED lines=13> */
.L_x_18143:
[----:B------:R-:W-:Y:S05]  /*39e0*/  BSYNC.RECONVERGENT B3 ;  /* 0x0000000000037941 */ /* 0x000fea0003800200 */
.L_x_18142:
        /* <DEDUP_REMOVED lines=13> */
.L_x_18145:
[----:B------:R-:W-:Y:S05]  /*3ac0*/  BSYNC.RECONVERGENT B3 ;  /* 0x0000000000037941 */ /* 0x000fea0003800200 */
.L_x_18144:
        /* <DEDUP_REMOVED lines=13> */
.L_x_18147:
[----:B------:R-:W-:Y:S05]  /*3ba0*/  BSYNC.RECONVERGENT B3 ;  /* 0x0000000000037941 */ /* 0x000fea0003800200 */
.L_x_18146:
        /* <DEDUP_REMOVED lines=13> */
.L_x_18149:
[----:B------:R-:W-:Y:S05]  /*3c80*/  BSYNC.RECONVERGENT B3 ;  /* 0x0000000000037941 */ /* 0x000fea0003800200 */
.L_x_18148:
        /* <DEDUP_REMOVED lines=13> */
.L_x_18151:
[----:B------:R-:W-:Y:S05]  /*3d60*/  BSYNC.RECONVERGENT B3 ;  /* 0x0000000000037941 */ /* 0x000fea0003800200 */
.L_x_18150:
        /* <DEDUP_REMOVED lines=13> */
.L_x_18153:
[----:B------:R-:W-:Y:S05]  /*3e40*/  BSYNC.RECONVERGENT B3 ;  /* 0x0000000000037941 */ /* 0x000fea0003800200 */
.L_x_18152:
[----:B------:R-:W-:Y:S01]  /*3e50*/  HFMA2 R3, -RZ, RZ, 0, 0 ;  /* 0x00000000ff037431 */ /* 0x000fe200000001ff */
[----:B------:R-:W-:Y:S01]  /*3e60*/  MOV R2, R42 ;  /* 0x0000002a00027202 */ /* 0x000fe20000000f00 */
[----:B------:R-:W-:Y:S01]  /*3e70*/  IMAD R4, R43, UR38, RZ ;  /* 0x000000262b047c24 */ /* 0x000fe2000f8e02ff */
[----:B------:R-:W-:Y:S02]  /*3e80*/  @!P0 R2UR UR4, R36 ;  /* 0x00000000240482ca */ /* 0x000fe400000e0000 */
[----:B------:R-:W-:Y:S01]  /*3e90*/  @!P0 R2UR UR5, R37 ;  /* 0x00000000250582ca */ /* 0x000fe200000e0000 */
[C---:B------:R-:W-:Y:S01]  /*3ea0*/  IMAD R5, R41.reuse, UR39, R4 ;  /* 0x0000002729057c24 */ /* 0x040fe2000f8e0204 */
[----:B------:R-:W-:Y:S02]  /*3eb0*/  ISETP.GE.U32.AND P6, PT, R46, UR44, PT ;  /* 0x0000002c2e007c0c */ /* 0x000fe4000bfc6070 */
[----:B------:R-:W-:Y:S01]  /*3ec0*/  ISETP.GE.U32.AND P2, PT, R44, UR44, PT ;  /* 0x0000002c2c007c0c */ /* 0x000fe2000bf46070 */
[----:B------:R-:W-:Y:S01]  /*3ed0*/  IMAD.WIDE.U32 R2, R41, UR38, R2 ;  /* 0x0000002629027c25 */ /* 0x000fe2000f8e0002 */
[----:B------:R-:W-:-:S02]  /*3ee0*/  ISETP.GE.AND.EX P6, PT, RZ, UR45, PT, P6 ;  /* 0x0000002dff007c0c */ /* 0x000fc4000bfc6360 */
[----:B------:R-:W-:Y:S02]  /*3ef0*/  ISETP.GE.U32.AND P5, PT, R47, UR44, PT ;  /* 0x0000002c2f007c0c */ /* 0x000fe4000bfa6070 */
[----:B------:R-:W-:Y:S02]  /*3f00*/  IADD3 R3, PT, PT, R3, R5, RZ ;  /* 0x0000000503037210 */ /* 0x000fe40007ffe0ff */
[----:B------:R-:W-:Y:S02]  /*3f10*/  LEA R4, P1, R2, UR36, 0x2 ;  /* 0x0000002402047c11 */ /* 0x000fe4000f8210ff */
[----:B------:R-:W-:Y:S02]  /*3f20*/  ISETP.GE.U32.AND P4, PT, R48, UR44, PT ;  /* 0x0000002c30007c0c */ /* 0x000fe4000bf86070 */
[----:B------:R-:W-:Y:S02]  /*3f30*/  LEA.HI.X R5, R2, UR37, R3, 0x2, P1 ;  /* 0x0000002502057c11 */ /* 0x000fe400088f1403 */
[----:B------:R-:W-:-:S02]  /*3f40*/  ISETP.GE.U32.AND P1, PT, R45, UR44, PT ;  /* 0x0000002c2d007c0c */ /* 0x000fc4000bf26070 */
[----:B------:R-:W-:Y:S01]  /*3f50*/  ISETP.GE.U32.AND P3, PT, R49, UR44, PT ;  /* 0x0000002c31007c0c */ /* 0x000fe2000bf66070 */
[----:B------:R-:W-:Y:S01]  /*3f60*/  @!P0 STG.E desc[UR4][R4.64], R15 ;  /* 0x0000000f04008986 */ /* 0x000fe2000c101904 */
[----:B------:R-:W-:Y:S02]  /*3f70*/  ISETP.GE.U32.AND P0, PT, R50, UR44, PT ;  /* 0x0000002c32007c0c */ /* 0x000fe4000bf06070 */
[----:B------:R-:W-:Y:S02]  /*3f80*/  ISETP.GE.AND.EX P1, PT, RZ, UR45, PT, P1 ;  /* 0x0000002dff007c0c */ /* 0x000fe4000bf26310 */
[----:B------:R-:W-:Y:S02]  /*3f90*/  ISETP.GE.AND.EX P0, PT, RZ, UR45, PT, P0 ;  /* 0x0000002dff007c0c */ /* 0x000fe4000bf06300 */
[----:B------:R-:W-:Y:S02]  /*3fa0*/  ISETP.GE.AND.EX P2, PT, RZ, UR45, PT, P2 ;  /* 0x0000002dff007c0c */ /* 0x000fe4000bf46320 */
[----:B------:R-:W-:-:S02]  /*3fb0*/  ISETP.GE.AND.EX P5, PT, RZ, UR45, PT, P5 ;  /* 0x0000002dff007c0c */ /* 0x000fc4000bfa6350 */
[----:B------:R-:W-:Y:S02]  /*3fc0*/  ISETP.GE.AND.EX P4, PT, RZ, UR45, PT, P4 ;  /* 0x0000002dff007c0c */ /* 0x000fe4000bf86340 */
[----:B------:R-:W-:Y:S02]  /*3fd0*/  ISETP.GE.AND.EX P3, PT, RZ, UR45, PT, P3 ;  /* 0x0000002dff007c0c */ /* 0x000fe4000bf66330 */
        /* <DEDUP_REMOVED lines=9> */
[----:B------:R-:W-:Y:S01]  /*4070*/  @!P5 R2UR UR11, R37 ;  /* 0x00000000250bd2ca */ /* 0x000fe200000e0000 */
[----:B------:R-:W-:Y:S01]  /*4080*/  @!P0 STG.E desc[UR16][R4.64+0x500], R75 ;  /* 0x0005004b04008986 */ /* 0x000fe2000c101910 */
[----:B------:R-:W-:-:S02]  /*4090*/  ISETP.GE.U32.AND P0, PT, R53, UR44, PT ;  /* 0x0000002c35007c0c */ /* 0x000fc4000bf06070 */
[C---:B------:R-:W-:Y:S01]  /*40a0*/  @!P4 R2UR UR12, R36.reuse ;  /* 0x00000000240cc2ca */ /* 0x040fe200000e0000 */
[----:B------:R-:W-:Y:S01]  /*40b0*/  @!P1 STG.E desc[UR6][R4.64+0x180], R65 ;  /* 0x0001804104009986 */ /* 0x000fe2000c101906 */
[----:B------:R-:W-:Y:S02]  /*40c0*/  ISETP.GE.U32.AND P1, PT, R57, UR44, PT ;  /* 0x0000002c39007c0c */ /* 0x000fe4000bf26070 */
[----:B------:R-:W-:Y:S01]  /*40d0*/  ISETP.GE.AND.EX P0, PT, RZ, UR45, PT, P0 ;  /* 0x0000002dff007c0c */ /* 0x000fe2000bf06300 */
[----:B------:R-:W-:Y:S01]  /*40e0*/  @!P6 STG.E desc[UR8][R4.64+0x200], R67 ;  /* 0x000200430400e986 */ /* 0x000fe2000c101908 */
[----:B------:R-:W-:Y:S02]  /*40f0*/  ISETP.GE.AND.EX P1, PT, RZ, UR45, PT, P1 ;  /* 0x0000002dff007c0c */ /* 0x000fe4000bf26310 */
[----:B------:R-:W-:Y:S01]  /*4100*/  @!P4 R2UR UR13, R37 ;  /* 0x00000000250dc2ca */ /* 0x000fe200000e0000 */
[----:B------:R-:W-:Y:S01]  /*4110*/  @!P2 STG.E desc[UR4][R4.64+0x100], R39 ;  /* 0x000100270400a986 */ /* 0x000fe2000c101904 */
[----:B------:R-:W-:-:S02]  /*4120*/  @!P3 R2UR UR14, R36 ;  /* 0x00000000240eb2ca */ /* 0x000fc400000e0000 */
[----:B------:R-:W-:Y:S01]  /*4130*/  @!P3 R2UR UR15, R37 ;  /* 0x00000000250fb2ca */ /* 0x000fe200000e0000 */
[----:B------:R-:W-:Y:S01]  /*4140*/  @!P5 STG.E desc[UR10][R4.64+0x280], R69 ;  /* 0x000280450400d986 */ /* 0x000fe2000c10190a */
[----:B------:R-:W-:Y:S02]  /*4150*/  ISETP.GE.U32.AND P6, PT, R51, UR44, PT ;  /* 0x0000002c33007c0c */ /* 0x000fe4000bfc6070 */
[----:B------:R-:W-:Y:S02]  /*4160*/  ISETP.GE.U32.AND P5, PT, R52, UR44, PT ;  /* 0x0000002c34007c0c */ /* 0x000fe4000bfa6070 */
[C---:B------:R-:W-:Y:S02]  /*4170*/  @!P0 R2UR UR8, R36.reuse ;  /* 0x00000000240882ca */ /* 0x040fe400000e0000 */
[----:B------:R-:W-:Y:S01]  /*4180*/  @!P0 R2UR UR9, R37 ;  /* 0x00000000250982ca */ /* 0x000fe200000e0000 */
[----:B------:R-:W-:Y:S01]  /*4190*/  @!P4 STG.E desc[UR12][R4.64+0x300], R71 ;  /* 0x000300470400c986 */ /* 0x000fe2000c10190c */
[----:B------:R-:W-:-:S02]  /*41a0*/  @!P1 R2UR UR16, R36 ;  /* 0x00000000241092ca */ /* 0x000fc400000e0000 */
[----:B------:R-:W-:Y:S01]  /*41b0*/  @!P1 R2UR UR17, R37 ;  /* 0x00000000251192ca */ /* 0x000fe200000e0000 */
[----:B------:R-:W-:Y:S01]  /*41c0*/  @!P3 STG.E desc[UR14][R4.64+0x380], R7 ;  /* 0x000380070400b986 */ /* 0x000fe2000c10190e */
[----:B------:R-:W-:Y:S02]  /*41d0*/  ISETP.GE.AND.EX P6, PT, RZ, UR45, PT, P6 ;  /* 0x0000002dff007c0c */ /* 0x000fe4000bfc6360 */
[----:B------:R-:W-:Y:S02]  /*41e0*/  ISETP.GE.U32.AND P4, PT, R54, UR44, PT ;  /* 0x0000002c36007c0c */ /* 0x000fe4000bf86070 */
[----:B------:R-:W-:Y:S02]  /*41f0*/  ISETP.GE.U32.AND P3, PT, R55, UR44, PT ;  /* 0x0000002c37007c0c */ /* 0x000fe4000bf66070 */
[----:B------:R-:W-:Y:S01]  /*4200*/  ISETP.GE.U32.AND P2, PT, R56, UR44, PT ;  /* 0x0000002c38007c0c */ /* 0x000fe2000bf46070 */
[----:B------:R-:W-:Y:S01]  /*4210*/  @!P0 STG.E desc[UR8][R4.64+0x680], R81 ;  /* 0x0006805104008986 */ /* 0x000fe2000c101908 */
[----:B------:R-:W-:-:S02]  /*4220*/  ISETP.GE.AND.EX P5, PT, RZ, UR45, PT, P5 ;  /* 0x0000002dff007c0c */ /* 0x000fc4000bfa6350 */
[----:B------:R-:W-:Y:S01]  /*4230*/  ISETP.GE.AND.EX P4, PT, RZ, UR45, PT, P4 ;  /* 0x0000002dff007c0c */ /* 0x000fe2000bf86340 */
[----:B------:R-:W-:Y:S01]  /*4240*/  @!P1 STG.E desc[UR16][R4.64+0x880], R85 ;  /* 0x0008805504009986 */ /* 0x000fe2000c101910 */
[----:B------:R-:W-:Y:S02]  /*4250*/  ISETP.GE.AND.EX P3, PT, RZ, UR45, PT, P3 ;  /* 0x0000002dff007c0c */ /* 0x000fe4000bf66330 */
[----:B------:R-:W-:Y:S02]  /*4260*/  ISETP.GE.AND.EX P2, PT, RZ, UR45, PT, P2 ;  /* 0x0000002dff007c0c */ /* 0x000fe4000bf46320 */
[----:B------:R-:W-:Y:S02]  /*4270*/  ISETP.GE.U32.AND P0, PT, R58, UR44, PT ;  /* 0x0000002c3a007c0c */ /* 0x000fe4000bf06070 */
[----:B------:R-:W-:Y:S02]  /*4280*/  ISETP.GE.U32.AND P1, PT, R62, UR44, PT ;  /* 0x0000002c3e007c0c */ /* 0x000fe4000bf26070 */
[----:B------:R-:W-:-:S02]  /*4290*/  @!P6 R2UR UR4, R36 ;  /* 0x000000002404e2ca */ /* 0x000fc400000e0000 */
[C---:B------:R-:W-:Y:S02]  /*42a0*/  @!P6 R2UR UR5, R37.reuse ;  /* 0x000000002505e2ca */ /* 0x040fe400000e0000 */
[----:B------:R-:W-:Y:S02]  /*42b0*/  ISETP.GE.AND.EX P0, PT, RZ, UR45, PT, P0 ;  /* 0x0000002dff007c0c */ /* 0x000fe4000bf06300 */
[----:B------:R-:W-:Y:S02]  /*42c0*/  ISETP.GE.AND.EX P1, PT, RZ, UR45, PT, P1 ;  /* 0x0000002dff007c0c */ /* 0x000fe4000bf26310 */
[C---:B------:R-:W-:Y:S02]  /*42d0*/  @!P5 R2UR UR6, R36.reuse ;  /* 0x000000002406d2ca */ /* 0x040fe400000e0000 */
[----:B------:R-:W-:Y:S02]  /*42e0*/  @!P5 R2UR UR7, R37 ;  /* 0x000000002507d2ca */ /* 0x000fe400000e0000 */
[----:B------:R-:W-:-:S02]  /*42f0*/  @!P4 R2UR UR10, R36 ;  /* 0x00000000240ac2ca */ /* 0x000fc400000e0000 */
[C---:B------:R-:W-:Y:S01]  /*4300*/  @!P4 R2UR UR11, R37.reuse ;  /* 0x00000000250bc2ca */ /* 0x040fe200000e0000 */
[----:B------:R-:W-:Y:S01]  /*4310*/  @!P6 STG.E desc[UR4][R4.64+0x580], R77 ;  /* 0x0005804d0400e986 */ /* 0x000fe2000c101904 */
[C---:B------:R-:W-:Y:S02]  /*4320*/  @!P3 R2UR UR12, R36.reuse ;  /* 0x00000000240cb2ca */ /* 0x040fe400000e0000 */
[C---:B------:R-:W-:Y:S02]  /*4330*/  @!P3 R2UR UR13, R37.reuse ;  /* 0x00000000250db2ca */ /* 0x040fe400000e0000 */
[C---:B------:R-:W-:Y:S02]  /*4340*/  @!P2 R2UR UR14, R36.reuse ;  /* 0x00000000240ea2ca */ /* 0x040fe400000e0000 */
[----:B------:R-:W-:Y:S01]  /*4350*/  @!P2 R2UR UR15, R37 ;  /* 0x00000000250fa2ca */ /* 0x000fe200000e0000 */
[----:B------:R-:W-:Y:S01]  /*4360*/  @!P5 STG.E desc[UR6][R4.64+0x600], R17 ;  /* 0x000600110400d986 */ /* 0x000fe2000c101906 */
[----:B------:R-:W-:-:S02]  /*4370*/  @!P0 R2UR UR4, R36 ;  /* 0x00000000240482ca */ /* 0x000fc400000e0000 */
[C---:B------:R-:W-:Y:S01]  /*4380*/  @!P0 R2UR UR5, R37.reuse ;  /* 0x00000000250582ca */ /* 0x040fe200000e0000 */
[----:B------:R-:W-:Y:S01]  /*4390*/  @!P4 STG.E desc[UR10][R4.64+0x700], R19 ;  /* 0x000700130400c986 */ /* 0x000fe2000c10190a */
[C---:B------:R-:W-:Y:S02]  /*43a0*/  IADD3 R2, PT, PT, R42.reuse, 0x300, RZ ;  /* 0x000003002a027810 */ /* 0x040fe40007ffe0ff */
[----:B------:R-:W-:Y:S01]  /*43b0*/  IADD3 R3, PT, PT, R42, 0x320, RZ ;  /* 0x000003202a037810 */ /* 0x000fe20007ffe0ff */
[----:B------:R-:W-:Y:S01]  /*43c0*/  @!P3 STG.E desc[UR12][R4.64+0x780], R83 ;  /* 0x000780530400b986 */ /* 0x000fe2000c10190c */
[----:B------:R-:W-:Y:S02]  /*43d0*/  @!P1 R2UR UR16, R36 ;  /* 0x00000000241092ca */ /* 0x000fe400000e0000 */
[----:B------:R-:W-:Y:S01]  /*43e0*/  @!P1 R2UR UR17, R37 ;  /* 0x00000000251192ca */ /* 0x000fe200000e0000 */
[----:B------:R-:W-:Y:S01]  /*43f0*/  @!P2 STG.E desc[UR14][R4.64+0x800], R21 ;  /* 0x000800150400a986 */ /* 0x000fe2000c10190e */
[----:B------:R-:W-:-:S02]  /*4400*/  ISETP.GE.U32.AND P6, PT, R2, UR44, PT ;  /* 0x0000002c02007c0c */ /* 0x000fc4000bfc6070 */
[----:B------:R-:W-:Y:S01]  /*4410*/  ISETP.GE.U32.AND P5, PT, R3, UR44, PT ;  /* 0x0000002c03007c0c */ /* 0x000fe2000bfa6070 */
[----:B------:R-:W-:Y:S01]  /*4420*/  @!P0 STG.E desc[UR4][R4.64+0x900], R23 ;  /* 0x0009001704008986 */ /* 0x000fe2000c101904 */
[----:B------:R-:W-:Y:S01]  /*4430*/  ISETP.GE.U32.AND P3, PT, R59, UR44, PT ;  /* 0x0000002c3b007c0c */ /* 0x000fe2000bf66070 */
[----:B------:R-:W1:Y:S01]  /*4440*/  LDCU UR4, c[0x0][0x370] ;  /* 0x00006e00ff0477ac */ /* 0x000e620008000800 */
[----:B------:R-:W-:Y:S02]  /*4450*/  ISETP.GE.U32.AND P2, PT, R60, UR44, PT ;  /* 0x0000002c3c007c0c */ /* 0x000fe4000bf46070 */
[----:B------:R-:W-:Y:S02]  /*4460*/  ISETP.GE.U32.AND P4, PT, R61, UR44, PT ;  /* 0x0000002c3d007c0c */ /* 0x000fe4000bf86070 */
[----:B------:R-:W-:Y:S01]  /*4470*/  ISETP.GE.AND.EX P3, PT, RZ, UR45, PT, P3 ;  /* 0x0000002dff007c0c */ /* 0x000fe2000bf66330 */
[----:B------:R2:W-:Y:S01]  /*4480*/  @!P1 STG.E desc[UR16][R4.64+0xd00], R0 ;  /* 0x000d000004009986 */ /* 0x0005e2000c101910 */
[----:B------:R-:W-:-:S02]  /*4490*/  ISETP.GE.AND.EX P2, PT, RZ, UR45, PT, P2 ;  /* 0x0000002dff007c0c */ /* 0x000fc4000bf46320 */
[----:B------:R-:W-:Y:S02]  /*44a0*/  ISETP.GE.AND.EX P4, PT, RZ, UR45, PT, P4 ;  /* 0x0000002dff007c0c */ /* 0x000fe4000bf86340 */
[----:B------:R-:W-:Y:S02]  /*44b0*/  ISETP.GE.AND.EX P6, PT, RZ, UR45, PT, P6 ;  /* 0x0000002dff007c0c */ /* 0x000fe4000bfc6360 */
[----:B------:R-:W-:Y:S02]  /*44c0*/  ISETP.GE.AND.EX P5, PT, RZ, UR45, PT, P5 ;  /* 0x0000002dff007c0c */ /* 0x000fe4000bfa6350 */
[----:B------:R-:W-:Y:S02]  /*44d0*/  ISETP.GE.U32.AND P0, PT, R63, UR44, PT ;  /* 0x0000002c3f007c0c */ /* 0x000fe4000bf06070 */
[----:B------:R-:W-:Y:S01]  /*44e0*/  IADD3 R2, PT, PT, R42, 0x20, RZ ;  /* 0x000000202a027810 */ /* 0x000fe20007ffe0ff */
[----:B--2---:R-:W1:Y:S01]  /*44f0*/  LDC R0, c[0x0][0x364] ;  /* 0x0000d900ff007b82 */ /* 0x004e620000000800 */
[----:B------:R-:W-:-:S02]  /*4500*/  ISETP.GE.AND.EX P0, PT, RZ, UR45, PT, P0 ;  /* 0x0000002dff007c0c */ /* 0x000fc4000bf06300 */
[C---:B------:R-:W-:Y:S02]  /*4510*/  @!P3 R2UR UR6, R36.reuse ;  /* 0x000000002406b2ca */ /* 0x040fe400000e0000 */
[C---:B------:R-:W-:Y:S02]  /*4520*/  @!P3 R2UR UR7, R37.reuse ;  /* 0x000000002507b2ca */ /* 0x040fe400000e0000 */
[C---:B------:R-:W-:Y:S02]  /*4530*/  @!P2 R2UR UR8, R36.reuse ;  /* 0x000000002408a2ca */ /* 0x040fe400000e0000 */
[C---:B------:R-:W-:Y:S02]  /*4540*/  @!P2 R2UR UR9, R37.reuse ;  /* 0x000000002509a2ca */ /* 0x040fe400000e0000 */
[----:B------:R-:W-:Y:S02]  /*4550*/  @!P4 R2UR UR10, R36 ;  /* 0x00000000240ac2ca */ /* 0x000fe400000e0000 */
[----:B------:R-:W-:-:S02]  /*4560*/  @!P4 R2UR UR11, R37 ;  /* 0x00000000250bc2ca */ /* 0x000fc400000e0000 */
[C---:B------:R-:W-:Y:S02]  /*4570*/  @!P6 R2UR UR12, R36.reuse ;  /* 0x00000000240ce2ca */ /* 0x040fe400000e0000 */
[C---:B------:R-:W-:Y:S01]  /*4580*/  @!P6 R2UR UR13, R37.reuse ;  /* 0x00000000250de2ca */ /* 0x040fe200000e0000 */
[----:B------:R2:W-:Y:S01]  /*4590*/  @!P3 STG.E desc[UR6][R4.64+0x980], R87 ;  /* 0x000980570400b986 */ /* 0x0005e2000c101906 */
        /* <DEDUP_REMOVED lines=11> */
[----:B------:R-:W-:Y:S01]  /*4650*/  IADD3 R11, PT, PT, R42, 0x2e0, RZ ;  /* 0x000002e02a0b7810 */ /* 0x000fe20007ffe0ff */
[----:B------:R2:W-:Y:S01]  /*4660*/  @!P5 STG.E desc[UR14][R4.64+0xc80], R93 ;  /* 0x000c805d0400d986 */ /* 0x0005e2000c10190e */
[----:B------:R-:W-:Y:S02]  /*4670*/  ISETP.GE.U32.AND P1, PT, R64, UR44, PT ;  /* 0x0000002c40007c0c */ /* 0x000fe4000bf26070 */
[----:B------:R-:W-:Y:S01]  /*4680*/  ISETP.GE.U32.AND P4, PT, R2, UR44, PT ;  /* 0x0000002c02007c0c */ /* 0x000fe2000bf86070 */
[----:B------:R2:W-:Y:S01]  /*4690*/  @!P0 STG.E desc[UR16][R4.64+0xd80], R29 ;  /* 0x000d801d04008986 */ /* 0x0005e2000c101910 */
[----:B------:R-:W-:-:S02]  /*46a0*/  ISETP.GE.U32.AND P5, PT, R6, UR44, PT ;  /* 0x0000002c06007c0c */ /* 0x000fc4000bfa6070 */
[----:B------:R-:W-:Y:S02]  /*46b0*/  ISETP.GE.U32.AND P6, PT, R7, UR44, PT ;  /* 0x0000002c07007c0c */ /* 0x000fe4000bfc6070 */
[----:B------:R-:W-:Y:S02]  /*46c0*/  ISETP.GE.U32.AND P2, PT, R10, UR44, PT ;  /* 0x0000002c0a007c0c */ /* 0x000fe4000bf46070 */
[----:B------:R-:W-:Y:S02]  /*46d0*/  ISETP.GE.U32.AND P3, PT, R11, UR44, PT ;  /* 0x0000002c0b007c0c */ /* 0x000fe4000bf66070 */
[----:B------:R-:W-:Y:S02]  /*46e0*/  ISETP.GE.AND.EX P4, PT, RZ, UR45, PT, P4 ;  /* 0x0000002dff007c0c */ /* 0x000fe4000bf86340 */
[----:B------:R-:W-:Y:S02]  /*46f0*/  ISETP.GE.AND.EX P5, PT, RZ, UR45, PT, P5 ;  /* 0x0000002dff007c0c */ /* 0x000fe4000bfa6350 */
[----:B------:R-:W-:-:S02]  /*4700*/  ISETP.GE.AND.EX P6, PT, RZ, UR45, PT, P6 ;  /* 0x0000002dff007c0c */ /* 0x000fc4000bfc6360 */
[----:B------:R-:W-:Y:S02]  /*4710*/  ISETP.GE.AND.EX P2, PT, RZ, UR45, PT, P2 ;  /* 0x0000002dff007c0c */ /* 0x000fe4000bf46320 */
[----:B------:R-:W-:Y:S02]  /*4720*/  ISETP.GE.AND.EX P3, PT, RZ, UR45, PT, P3 ;  /* 0x0000002dff007c0c */ /* 0x000fe4000bf66330 */
[----:B------:R-:W-:Y:S02]  /*4730*/  ISETP.GE.AND.EX P1, PT, RZ, UR45, PT, P1 ;  /* 0x0000002dff007c0c */ /* 0x000fe4000bf26310 */
[----:B------:R-:W-:Y:S02]  /*4740*/  IADD3 R41, P0, PT, R0, R41, RZ ;  /* 0x0000002900297210 */ /* 0x000fe40007f1e0ff */
[----:B------:R-:W-:Y:S02]  /*4750*/  @!P4 R2UR UR6, R36 ;  /* 0x000000002406c2ca */ /* 0x000fe400000e0000 */
[----:B------:R-:W-:-:S02]  /*4760*/  LEA.HI.X.SX32 R43, R0, R43, 0x1, P0 ;  /* 0x0000002b002b7211 */ /* 0x000fc400000f0eff */
[----:B------:R-:W-:Y:S02]  /*4770*/  ISETP.GE.U32.AND P0, PT, R41, UR46, PT ;  /* 0x0000002e29007c0c */ /* 0x000fe4000bf06070 */
        /* <DEDUP_REMOVED lines=20> */
.L_x_18094:
[----:B------:R-:W-:Y:S05]  /*48c0*/  EXIT ;  /* 0x000000000000794d */ /* 0x000fea0003800000 */
.L_x_18095:
[----:B------:R-:W-:Y:S01]  /*48d0*/  BSSY B1, `(.L_x_18155) ;  /* 0x0000007000017945 */ /* 0x000fe20003800000 */
[----:B------:R-:W-:Y:S02]  /*48e0*/  MOV R12, 0x10 ;  /* 0x00000010000c7802 */ /* 0x000fe40000000f00 */
[----:B------:R-:W-:Y:S02]  /*48f0*/  MOV R11, 0x1f ;  /* 0x0000001f000b7802 */ /* 0x000fe40000000f00 */
[----:B------:R-:W-:-:S07]  /*4900*/  MOV R15, 0xffffffff ;  /* 0xffffffff000f7802 */ /* 0x000fce0000000f00 */
[----:B------:R-:W-:Y:S05]  /*4910*/  WARPSYNC.COLLECTIVE R15, `(.L_x_18156) ;  /* 0x000000000f087348 */ /* 0x000fea0003c00000 */
[----:B------:R0:W1:Y:S02]  /*4920*/  SHFL.BFLY P6, R14, R13, R12, R11 ;  /* 0x0c00000c0d0e7389 */ /* 0x00006400000c000b */
[----:B01----:R-:W-:Y:S05]  /*4930*/  ENDCOLLECTIVE ;  /* 0x000000000000791b */ /* 0x003fea0003800000 */
.L_x_18156:
[----:B------:R-:W-:Y:S05]  /*4940*/  BSYNC B1 ;  /* 0x0000000000017941 */ /* 0x000fea0003800000 */
.L_x_18155:
        /* <DEDUP_REMOVED lines=9> */
.L_x_18157:
[----:B------:R-:W-:Y:S01]  /*49e0*/  HFMA2 R12, -RZ, RZ, 0, 2.384185791015625e-07 ;  /* 0x00000004ff0c7431 */ /* 0x000fe200000001ff */
[----:B------:R-:W-:-:S04]  /*49f0*/  FMNMX R0, R13, R14, !PT ;  /* 0x0000000e0d007209 */ /* 0x000fc80007800000 */
[----:B------:R-:W-:-:S07]  /*4a00*/  MOV R13, R0 ;  /* 0x00000000000d7202 */ /* 0x000fce0000000f00 */
[----:B------:R-:W-:Y:S05]  /*4a10*/  WARPSYNC.COLLECTIVE R15, `(.L_x_18158) ;  /* 0x000000000f087348 */ /* 0x000fea0003c00000 */
[----:B------:R0:W1:Y:S02]  /*4a20*/  SHFL.BFLY P6, R14, R13, R12, R11 ;  /* 0x0c00000c0d0e7389 */ /* 0x00006400000c000b */
[----:B01----:R-:W-:Y:S05]  /*4a30*/  ENDCOLLECTIVE ;  /* 0x000000000000791b */ /* 0x003fea0003800000 */
.L_x_18158:
[----:B------:R-:W-:Y:S01]  /*4a40*/  HFMA2 R12, -RZ, RZ, 0, 1.1920928955078125e-07 ;  /* 0x00000002ff0c7431 */ /* 0x000fe200000001ff */
[----:B------:R-:W-:-:S04]  /*4a50*/  FMNMX R2, R0, R14, !PT ;  /* 0x0000000e00027209 */ /* 0x000fc80007800000 */
[----:B------:R-:W-:-:S07]  /*4a60*/  MOV R13, R2 ;  /* 0x00000002000d7202 */ /* 0x000fce0000000f00 */
[----:B------:R-:W-:Y:S05]  /*4a70*/  WARPSYNC.COLLECTIVE R15, `(.L_x_18159) ;  /* 0x000000000f087348 */ /* 0x000fea0003c00000 */
[----:B------:R0:W1:Y:S02]  /*4a80*/  SHFL.BFLY P6, R14, R13, R12, R11 ;  /* 0x0c00000c0d0e7389 */ /* 0x00006400000c000b */
[----:B01----:R-:W-:Y:S05]  /*4a90*/  ENDCOLLECTIVE ;  /* 0x000000000000791b */ /* 0x003fea0003800000 */
.L_x_18159:
[----:B------:R-:W-:Y:S01]  /*4aa0*/  HFMA2 R12, -RZ, RZ, 0, 5.9604644775390625e-08 ;  /* 0x00000001ff0c7431 */ /* 0x000fe200000001ff */
[----:B------:R-:W-:-:S04]  /*4ab0*/  FMNMX R3, R2, R14, !PT ;  /* 0x0000000e02037209 */ /* 0x000fc80007800000 */
[----:B------:R-:W-:-:S07]  /*4ac0*/  MOV R13, R3 ;  /* 0x00000003000d7202 */ /* 0x000fce0000000f00 */
[----:B------:R-:W-:Y:S05]  /*4ad0*/  WARPSYNC.COLLECTIVE R15, `(.L_x_18160) ;  /* 0x000000000f087348 */ /* 0x000fea0003c00000 */
[----:B------:R0:W1:Y:S02]  /*4ae0*/  SHFL.BFLY P6, R14, R13, R12, R11 ;  /* 0x0c00000c0d0e7389 */ /* 0x00006400000c000b */
[----:B01----:R-:W-:Y:S05]  /*4af0*/  ENDCOLLECTIVE ;  /* 0x000000000000791b */ /* 0x003fea0003800000 */
.L_x_18160:
        /* <DEDUP_REMOVED lines=119> */
[----:B0-----:R-:W-:Y:S01]  /*5270*/  FMUL R10, R10, R19 ;  /* 0x000000130a0a7220 */ /* 0x001fe20000400000 */
        /* <DEDUP_REMOVED lines=23> */
[----:B------:R-:W-:Y:S01]  /*53f0*/  FADD R25, R23, -12583039 ;  /* 0xcb40007f17197421 */ /* 0x000fe20000000000 */
[----:B-1----:R-:W-:-:S03]  /*5400*/  FFMA.SAT R21, R72, R67, 0.5 ;  /* 0x3f00000048157423 */ /* 0x002fc60000002043 */
[----:B------:R-:W-:Y:S01]  /*5410*/  FFMA R25, R34, 1.4426950216293334961, -R25 ;  /* 0x3fb8aa3b22197823 */ /* 0x000fe20000000819 */
[----:B------:R-:W-:-:S03]  /*5420*/  FFMA.RM R21, R21, R68, 12582913 ;  /* 0x4b40000115157423 */ /* 0x000fc60000004044 */
[----:B------:R-:W-:Y:S01]  /*5430*/  FFMA R25, R34, 1.925963033500011079e-08, R25 ;  /* 0x32a5706022197823 */ /* 0x000fe20000000019 */
[----:B--2---:R-:W-:Y:S01]  /*5440*/  FMUL R19, R19, R20 ;  /* 0x0000001413137220 */ /* 0x004fe20000400000 */
[----:B------:R-:W-:Y:S01]  /*5450*/  SHF.L.U32 R20, R23, 0x17, RZ ;  /* 0x0000001717147819 */ /* 0x000fe200000006ff */
        /* <DEDUP_REMOVED lines=10> */
[----:B------:R-:W-:-:S03]  /*5500*/  FFMA.RM R23, R23, R68, 12582913 ;  /* 0x4b40000117177423 */ /* 0x000fc60000004044 */
[----:B------:R-:W-:Y:S01]  /*5510*/  FADD R27, R25, -12583039 ;  /* 0xcb40007f191b7421 */ /* 0x000fe20000000000 */
[----:B--2---:R-:W-:Y:S01]  /*5520*/  FMUL R21, R21, R22 ;  /* 0x0000001615157220 */ /* 0x004fe20000400000 */
[----:B------:R-:W-:Y:S01]  /*5530*/  SHF.L.U32 R22, R25, 0x17, RZ ;  /* 0x0000001719167819 */ /* 0x000fe200000006ff */
[C---:B------:R-:W-:Y:S01]  /*5540*/  FADD R25, R23.reuse, -12583039 ;  /* 0xcb40007f17197421 */ /* 0x040fe20000000000 */
[----:B------:R-:W-:Y:S01]  /*5550*/  FFMA R27, R40, 1.4426950216293334961, -R27 ;  /* 0x3fb8aa3b281b7823 */ /* 0x000fe2000000081b */
[----:B------:R-:W-:Y:S02]  /*5560*/  SHF.L.U32 R23, R23, 0x17, RZ ;  /* 0x0000001717177819 */ /* 0x000fe400000006ff */
[----:B------:R-:W-:Y:S01]  /*5570*/  FFMA R25, R74, 1.4426950216293334961, -R25 ;  /* 0x3fb8aa3b4a197823 */ /* 0x000fe20000000819 */
[----:B------:R-:W-:-:S03]  /*5580*/  FFMA R27, R40, 1.925963033500011079e-08, R27 ;  /* 0x32a57060281b7823 */ /* 0x000fc6000000001b */
[----:B------:R-:W-:-:S03]  /*5590*/  FFMA R25, R74, 1.925963033500011079e-08, R25 ;  /* 0x32a570604a197823 */ /* 0x000fc60000000019 */
[----:B------:R-:W0:Y:S08]  /*55a0*/  MUFU.EX2 R27, R27 ;  /* 0x0000001b001b7308 */ /* 0x000e300000000800 */
[----:B------:R1:W2:Y:S02]  /*55b0*/  MUFU.EX2 R26, R25 ;  /* 0x00000019001a7308 */ /* 0x0002a40000000800 */
[----:B-1----:R-:W-:Y:S01]  /*55c0*/  FFMA.SAT R25, R11, R67, 0.5 ;  /* 0x3f0000000b197423 */ /* 0x002fe20000002043 */
[----:B0-----:R-:W-:Y:S01]  /*55d0*/  FMUL R22, R22, R27 ;  /* 0x0000001b16167220 */ /* 0x001fe20000400000 */
[----:B------:R-:W-:-:S02]  /*55e0*/  FFMA.SAT R27, R24, R67, 0.5 ;  /* 0x3f000000181b7423 */ /* 0x000fc40000002043 */
[-C--:B------:R-:W-:Y:S02]  /*55f0*/  FFMA.RM R25, R25, R68.reuse, 12582913 ;  /* 0x4b40000119197423 */ /* 0x080fe40000004044 */
[----:B------:R-:W-:Y:S01]  /*5600*/  FFMA.RM R27, R27, R68, 12582913 ;  /* 0x4b4000011b1b7423 */ /* 0x000fe20000004044 */
[----:B--2---:R-:W-:Y:S01]  /*5610*/  FMUL R23, R23, R26 ;  /* 0x0000001a17177220 */ /* 0x004fe20000400000 */
[----:B------:R-:W-:Y:S02]  /*5620*/  FADD R26, R25, -12583039 ;  /* 0xcb40007f191a7421 */ /* 0x000fe40000000000 */
[----:B------:R-:W-:Y:S01]  /*5630*/  FADD R31, R27, -12583039 ;  /* 0xcb40007f1b1f7421 */ /* 0x000fe20000000000 */
[----:B------:R-:W-:Y:S01]  /*5640*/  SHF.L.U32 R25, R25, 0x17, RZ ;  /* 0x0000001719197819 */ /* 0x000fe200000006ff */
[----:B------:R-:W-:Y:S02]  /*5650*/  FFMA R26, R11, 1.4426950216293334961, -R26 ;  /* 0x3fb8aa3b0b1a7823 */ /* 0x000fe4000000081a */
[----:B------:R-:W-:-:S02]  /*5660*/  FFMA R31, R24, 1.4426950216293334961, -R31 ;  /* 0x3fb8aa3b181f7823 */ /* 0x000fc4000000081f */
[----:B------:R-:W-:Y:S01]  /*5670*/  FFMA R26, R11, 1.925963033500011079e-08, R26 ;  /* 0x32a570600b1a7823 */ /* 0x000fe2000000001a */
[----:B------:R-:W-:Y:S01]  /*5680*/  FFMA.SAT R11, R12, R67, 0.5 ;  /* 0x3f0000000c0b7423 */ /* 0x000fe20000002043 */
[----:B------:R-:W-:Y:S01]  /*5690*/  FFMA R31, R24, 1.925963033500011079e-08, R31 ;  /* 0x32a57060181f7823 */ /* 0x000fe2000000001f */
[----:B------:R-:W-:Y:S02]  /*56a0*/  SHF.L.U32 R24, R27, 0x17, RZ ;  /* 0x000000171b187819 */ /* 0x000fe400000006ff */
[----:B------:R-:W-:Y:S01]  /*56b0*/  FFMA.RM R11, R11, R68, 12582913 ;  /* 0x4b4000010b0b7423 */ /* 0x000fe20000004044 */
[----:B------:R-:W0:Y:S03]  /*56c0*/  MUFU.EX2 R26, R26 ;  /* 0x0000001a001a7308 */ /* 0x000e260000000800 */
[C---:B------:R-:W-:Y:S01]  /*56d0*/  FADD R27, R11.reuse, -12583039 ;  /* 0xcb40007f0b1b7421 */ /* 0x040fe20000000000 */
[----:B------:R-:W-:-:S03]  /*56e0*/  SHF.L.U32 R11, R11, 0x17, RZ ;  /* 0x000000170b0b7819 */ /* 0x000fc600000006ff */
[C---:B------:R-:W-:Y:S01]  /*56f0*/  FFMA R27, R12.reuse, 1.4426950216293334961, -R27 ;  /* 0x3fb8aa3b0c1b7823 */ /* 0x040fe2000000081b */
[----:B------:R-:W1:Y:S03]  /*5700*/  MUFU.EX2 R31, R31 ;  /* 0x0000001f001f7308 */ /* 0x000e660000000800 */
[----:B------:R-:W-:-:S05]  /*5710*/  FFMA R27, R12, 1.925963033500011079e-08, R27 ;  /* 0x32a570600c1b7823 */ /* 0x000fca000000001b */
[----:B------:R-:W2:Y:S01]  /*5720*/  MUFU.EX2 R34, R27 ;  /* 0x0000001b00227308 */ /* 0x000ea20000000800 */
[----:B0-----:R-:W-:Y:S01]  /*5730*/  FMUL R25, R25, R26 ;  /* 0x0000001a19197220 */ /* 0x001fe20000400000 */
[----:B-1----:R-:W-:Y:S01]  /*5740*/  FMUL R24, R24, R31 ;  /* 0x0000001f18187220 */ /* 0x002fe20000400000 */
        /* <DEDUP_REMOVED lines=100> */
.L_x_18161:
[----:B------:R-:W-:Y:S02]  /*5d90*/  HFMA2 R12, -RZ, RZ, 0, 4.76837158203125e-07 ;  /* 0x00000008ff0c7431 */ /* 0x000fe400000001ff */
[----:B------:R-:W-:-:S05]  /*5da0*/  FADD R35, R13, R14 ;  /* 0x0000000e0d237221 */ /* 0x000fca0000000000 */
[----:B------:R-:W-:-:S07]  /*5db0*/  MOV R13, R35 ;  /* 0x00000023000d7202 */ /* 0x000fce0000000f00 */
[----:B------:R-:W-:Y:S05]  /*5dc0*/  WARPSYNC.COLLECTIVE R15, `(.L_x_18162) ;  /* 0x000000000f087348 */ /* 0x000fea0003c00000 */
[----:B------:R0:W1:Y:S02]  /*5dd0*/  SHFL.BFLY P6, R14, R13, R12, R11 ;  /* 0x0c00000c0d0e7389 */ /* 0x00006400000c000b */
[----:B01----:R-:W-:Y:S05]  /*5de0*/  ENDCOLLECTIVE ;  /* 0x000000000000791b */ /* 0x003fea0003800000 */
.L_x_18162:
[----:B------:R-:W-:Y:S02]  /*5df0*/  HFMA2 R12, -RZ, RZ, 0, 2.384185791015625e-07 ;  /* 0x00000004ff0c7431 */ /* 0x000fe400000001ff */
[----:B------:R-:W-:-:S05]  /*5e00*/  FADD R38, R35, R14 ;  /* 0x0000000e23267221 */ /* 0x000fca0000000000 */
[----:B------:R-:W-:-:S07]  /*5e10*/  MOV R13, R38 ;  /* 0x00000026000d7202 */ /* 0x000fce0000000f00 */
[----:B------:R-:W-:Y:S05]  /*5e20*/  WARPSYNC.COLLECTIVE R15, `(.L_x_18163) ;  /* 0x000000000f087348 */ /* 0x000fea0003c00000 */
[----:B------:R0:W1:Y:S02]  /*5e30*/  SHFL.BFLY P6, R14, R13, R12, R11 ;  /* 0x0c00000c0d0e7389 */ /* 0x00006400000c000b */
[----:B01----:R-:W-:Y:S05]  /*5e40*/  ENDCOLLECTIVE ;  /* 0x000000000000791b */ /* 0x003fea0003800000 */
.L_x_18163:
[----:B------:R-:W-:Y:S02]  /*5e50*/  HFMA2 R12, -RZ, RZ, 0, 1.1920928955078125e-07 ;  /* 0x00000002ff0c7431 */ /* 0x000fe400000001ff */
[----:B------:R-:W-:-:S05]  /*5e60*/  FADD R39, R38, R14 ;  /* 0x0000000e26277221 */ /* 0x000fca0000000000 */
[----:B------:R-:W-:-:S07]  /*5e70*/  MOV R13, R39 ;  /* 0x00000027000d7202 */ /* 0x000fce0000000f00 */
[----:B------:R-:W-:Y:S05]  /*5e80*/  WARPSYNC.COLLECTIVE R15, `(.L_x_18164) ;  /* 0x000000000f087348 */ /* 0x000fea0003c00000 */
[----:B------:R0:W1:Y:S02]  /*5e90*/  SHFL.BFLY P6, R14, R13, R12, R11 ;  /* 0x0c00000c0d0e7389 */ /* 0x00006400000c000b */
[----:B01----:R-:W-:Y:S05]  /*5ea0*/  ENDCOLLECTIVE ;  /* 0x000000000000791b */ /* 0x003fea0003800000 */
.L_x_18164:
[----:B------:R-:W-:Y:S02]  /*5eb0*/  HFMA2 R12, -RZ, RZ, 0, 5.9604644775390625e-08 ;  /* 0x00000001ff0c7431 */ /* 0x000fe400000001ff */
[----:B------:R-:W-:-:S05]  /*5ec0*/  FADD R40, R39, R14 ;  /* 0x0000000e27287221 */ /* 0x000fca0000000000 */
[----:B------:R-:W-:-:S07]  /*5ed0*/  MOV R13, R40 ;  /* 0x00000028000d7202 */ /* 0x000fce0000000f00 */
[----:B------:R-:W-:Y:S05]  /*5ee0*/  WARPSYNC.COLLECTIVE R15, `(.L_x_18165) ;  /* 0x000000000f087348 */ /* 0x000fea0003c00000 */
[----:B------:R0:W1:Y:S02]  /*5ef0*/  SHFL.BFLY P6, R14, R13, R12, R11 ;  /* 0x0c00000c0d0e7389 */ /* 0x00006400000c000b */
[----:B01----:R-:W-:Y:S05]  /*5f00*/  ENDCOLLECTIVE ;  /* 0x000000000000791b */ /* 0x003fea0003800000 */
.L_x_18165:
[----:B------:R-:W-:Y:S05]  /*5f10*/  BRA `(.L_x_18166) ;  /* 0xffffffc400747947 */ /* 0x000fea000383ffff */
        .weak           $__internal_356_$__cuda_sm3x_div_rn_noftz_f32_slowpath
        .type           $__internal_356_$__cuda_sm3x_div_rn_noftz_f32_slowpath,@function
        .size           $__internal_356_$__cuda_sm3x_div_rn_noftz_f32_slowpath,(.L_x_25808 - $__internal_356_$__cuda_sm3x_div_rn_noftz_f32_slowpath)
$__internal_356_$__cuda_sm3x_div_rn_noftz_f32_slowpath:
        /* <DEDUP_REMOVED lines=37> */
.L_x_18168:
        /* <DEDUP_REMOVED lines=51> */
.L_x_18175:
[----:B------:R-:W-:-:S04]  /*64a0*/  LOP3.LUT R13, R13, 0x80000000, RZ, 0xc0, !PT ;  /* 0x800000000d0d7812 */ /* 0x000fc800078ec0ff */
[----:B------:R-:W-:Y:S01]  /*64b0*/  LOP3.LUT R13, R13, 0x7f800000, RZ, 0xfc, !PT ;  /* 0x7f8000000d0d7812 */ /* 0x000fe200078efcff */
[----:B------:R-:W-:Y:S06]  /*64c0*/  BRA `(.L_x_18176) ;  /* 0x0000000000047947 */ /* 0x000fec0003800000 */
.L_x_18174:
[----:B------:R-:W-:-:S07]  /*64d0*/  LEA R13, R66, R13, 0x17 ;  /* 0x0000000d420d7211 */ /* 0x000fce00078eb8ff */
.L_x_18176:
[----:B------:R-:W-:Y:S05]  /*64e0*/  BSYNC.RECONVERGENT B2 ;  /* 0x0000000000027941 */ /* 0x000fea0003800200 */
.L_x_18173:
[----:B------:R-:W-:Y:S05]  /*64f0*/  BRA `(.L_x_18177) ;  /* 0x0000000000207947 */ /* 0x000fea0003800000 */
.L_x_18172:
[----:B------:R-:W-:-:S04]  /*6500*/  LOP3.LUT R4, R79, 0x80000000, R4, 0x48, !PT ;  /* 0x800000004f047812 */ /* 0x000fc800078e4804 */
[----:B------:R-:W-:Y:S01]  /*6510*/  LOP3.LUT R13, R4, 0x7f800000, RZ, 0xfc, !PT ;  /* 0x7f800000040d7812 */ /* 0x000fe200078efcff */
[----:B------:R-:W-:Y:S06]  /*6520*/  BRA `(.L_x_18177) ;  /* 0x0000000000147947 */ /* 0x000fec0003800000 */
.L_x_18171:
[----:B------:R-:W-:Y:S01]  /*6530*/  LOP3.LUT R13, R79, 0x80000000, R4, 0x48, !PT ;  /* 0x800000004f0d7812 */ /* 0x000fe200078e4804 */
[----:B------:R-:W-:Y:S06]  /*6540*/  BRA `(.L_x_18177) ;  /* 0x00000000000c7947 */ /* 0x000fec0003800000 */
.L_x_18170:
[----:B------:R-:W0:Y:S01]  /*6550*/  MUFU.RSQ R13, -QNAN ;  /* 0xffc00000000d7908 */ /* 0x000e220000001400 */
[----:B------:R-:W-:Y:S05]  /*6560*/  BRA `(.L_x_18177) ;  /* 0x0000000000047947 */ /* 0x000fea0003800000 */
.L_x_18169:
[----:B------:R-:W-:-:S07]  /*6570*/  FADD.FTZ R13, R4, R11 ;  /* 0x0000000b040d7221 */ /* 0x000fce0000010000 */
.L_x_18177:
[----:B------:R-:W-:Y:S05]  /*6580*/  BSYNC.RECONVERGENT B1 ;  /* 0x0000000000017941 */ /* 0x000fea0003800200 */
.L_x_18167:
[----:B0-----:R-:W-:Y:S01]  /*6590*/  MOV R4, R13 ;  /* 0x0000000d00047202 */ /* 0x001fe20000000f00 */
[----:B------:R-:W-:-:S04]  /*65a0*/  HFMA2 R13, -RZ, RZ, 0, 0 ;  /* 0x00000000ff0d7431 */ /* 0x000fc800000001ff */
[----:B------:R-:W-:Y:S05]  /*65b0*/  RET.REL.NODEC R12 `(_Z15SoftmaxWarpImplI10DirectLoadIffE11DirectStoreIffEfLi1ELi29ELi32ELi1ELb1EL9Algorithm0EEvT_T0_ll) ;  /* 0xffffff980c907950 */ /* 0x000fea0003c3ffff */
.L_x_18178:
        /* <DEDUP_REMOVED lines=12> */
.L_x_25808:


//--------------------- .text._Z15SoftmaxWarpImplI10DirectLoadIffE11DirectStoreIffEfLi1ELi29ELi32ELi1ELb0EL9Algorithm0EEvT_T0_ll --------------------------
	.section	.text._Z15SoftmaxWarpImplI10DirectLoadIffE11DirectStoreIffEfLi1ELi29ELi32ELi1ELb0EL9Algorithm0EEvT_T0_ll,"ax",@progbits
	.align	128
        .global         _Z15SoftmaxWarpImplI10DirectLoadIffE11DirectStoreIffEfLi1ELi29ELi32ELi1ELb0EL9Algorithm0EEvT_T0_ll
        .type           _Z15SoftmaxWarpImplI10DirectLoadIffE11DirectStoreIffEfLi1ELi29ELi32ELi1ELb0EL9Algorithm0EEvT_T0_ll,@function
        .size           _Z15SoftmaxWarpImplI10DirectLoadIffE11DirectStoreIffEfLi1ELi29ELi32ELi1ELb0EL9Algorithm0EEvT_T0_ll,(.L_x_25809 - _Z15SoftmaxWarpImplI10DirectLoadIffE11DirectStoreIffEfLi1ELi29ELi32ELi1ELb0EL9Algorithm0EEvT_T0_ll)
        .other          _Z15SoftmaxWarpImplI10DirectLoadIffE11DirectStoreIffEfLi1ELi29ELi32ELi1ELb0EL9Algorithm0EEvT_T0_ll,@"STO_CUDA_ENTRY STV_DEFAULT"
_Z15SoftmaxWarpImplI10DirectLoadIffE11DirectStoreIffEfLi1ELi29ELi32ELi1ELb0EL9Algorithm0EEvT_T0_ll:
.text._Z15SoftmaxWarpImplI10DirectLoadIffE11DirectStoreIffEfLi1ELi29ELi32ELi1ELb0EL9Algorithm0EEvT_T0_ll:
        /* <DEDUP_REMOVED lines=24> */
.L_x_18179:
        /* <DEDUP_REMOVED lines=13> */
.L_x_18239:
        /* <DEDUP_REMOVED lines=123> */
[----:B------:R-:W-:Y:S01]  /*0a00*/  FADD R3, R19, -12583039 ;  /* 0xcb40007f13037421 */ /* 0x000fe20000000000 */
[--C-:B------:R-:W-:Y:S01]  /*0a10*/  FADD R68, R25, -R32.reuse ;  /* 0x8000002019447221 */ /* 0x100fe20000000000 */
[--C-:B------:R-:W-:Y:S01]  /*0a20*/  FADD R66, R16, -R32.reuse ;  /* 0x8000002010427221 */ /* 0x100fe20000000000 */
[--C-:B------:R-:W-:Y:S01]  /*0a30*/  FADD R62, R23, -R32.reuse ;  /* 0x80000020173e7221 */ /* 0x100fe20000000000 */
[--C-:B------:R-:W-:Y:S01]  /*0a40*/  FADD R28, R21, -R32.reuse ;  /* 0x80000020151c7221 */ /* 0x100fe20000000000 */
[----:B------:R-:W-:Y:S01]  /*0a50*/  FFMA R9, R72, 1.925963033500011079e-08, R9 ;  /* 0x32a5706048097823 */ /* 0x000fe20000000009 */
[----:B------:R-:W-:Y:S01]  /*0a60*/  FADD R32, R17, -R32 ;  /* 0x8000002011207221 */ /* 0x000fe20000000000 */
[----:B------:R-:W-:Y:S01]  /*0a70*/  FADD R17, R15, -12583039 ;  /* 0xcb40007f0f117421 */ /* 0x000fe20000000000 */
[----:B------:R-:W-:Y:S01]  /*0a80*/  FFMA R3, R4, 1.4426950216293334961, -R3 ;  /* 0x3fb8aa3b04037823 */ /* 0x000fe20000000803 */
[----:B------:R-:W-:Y:S01]  /*0a90*/  FADD R13, R10, -12583039 ;  /* 0xcb40007f0a0d7421 */ /* 0x000fe20000000000 */
[-C--:B------:R-:W-:Y:S01]  /*0aa0*/  FFMA.SAT R25, R22, R11.reuse, 0.5 ;  /* 0x3f00000016197423 */ /* 0x080fe2000000200b */
[----:B------:R-:W-:Y:S01]  /*0ab0*/  FFMA R17, R0, 1.4426950216293334961, -R17 ;  /* 0x3fb8aa3b00117823 */ /* 0x000fe20000000811 */
[----:B------:R-:W1:Y:S01]  /*0ac0*/  MUFU.EX2 R9, R9 ;  /* 0x0000000900097308 */ /* 0x000e620000000800 */
[----:B------:R-:W-:Y:S01]  /*0ad0*/  FFMA R5, R4, 1.925963033500011079e-08, R3 ;  /* 0x32a5706004057823 */ /* 0x000fe20000000003 */
[----:B------:R-:W-:Y:S01]  /*0ae0*/  FFMA.SAT R3, R2, R11, 0.5 ;  /* 0x3f00000002037423 */ /* 0x000fe2000000200b */
[----:B------:R-:W-:Y:S01]  /*0af0*/  FFMA R17, R0, 1.925963033500011079e-08, R17 ;  /* 0x32a5706000117823 */ /* 0x000fe20000000011 */
[----:B------:R-:W-:Y:S01]  /*0b00*/  SHF.L.U32 R0, R7, 0x17, RZ ;  /* 0x0000001707007819 */ /* 0x000fe200000006ff */
[C---:B------:R-:W-:Y:S01]  /*0b10*/  FFMA R13, R70.reuse, 1.4426950216293334961, -R13 ;  /* 0x3fb8aa3b460d7823 */ /* 0x040fe2000000080d */
[-C--:B------:R-:W-:Y:S01]  /*0b20*/  FFMA.RM R7, R3, R12.reuse, 12582913 ;  /* 0x4b40000103077423 */ /* 0x080fe2000000400c */
[----:B------:R-:W-:Y:S01]  /*0b30*/  FFMA.RM R25, R25, R12, 12582913 ;  /* 0x4b40000119197423 */ /* 0x000fe2000000400c */
[----:B------:R2:W3:Y:S01]  /*0b40*/  MUFU.EX2 R4, R17 ;  /* 0x0000001100047308 */ /* 0x0004e20000000800 */
[----:B------:R-:W-:Y:S01]  /*0b50*/  FFMA R13, R70, 1.925963033500011079e-08, R13 ;  /* 0x32a57060460d7823 */ /* 0x000fe2000000000d */
[C---:B------:R-:W-:Y:S01]  /*0b60*/  FADD R3, R7.reuse, -12583039 ;  /* 0xcb40007f07037421 */ /* 0x040fe20000000000 */
[----:B------:R-:W-:-:S03]  /*0b70*/  SHF.L.U32 R7, R7, 0x17, RZ ;  /* 0x0000001707077819 */ /* 0x000fc600000006ff */
[----:B------:R-:W-:Y:S02]  /*0b80*/  FFMA R3, R2, 1.4426950216293334961, -R3 ;  /* 0x3fb8aa3b02037823 */ /* 0x000fe40000000803 */
[----:B------:R-:W4:Y:S01]  /*0b90*/  MUFU.EX2 R13, R13 ;  /* 0x0000000d000d7308 */ /* 0x000f220000000800 */
[----:B-1----:R-:W-:Y:S01]  /*0ba0*/  FMUL R0, R0, R9 ;  /* 0x0000000900007220 */ /* 0x002fe20000400000 */
[----:B------:R-:W-:Y:S01]  /*0bb0*/  FFMA R9, R2, 1.925963033500011079e-08, R3 ;  /* 0x32a5706002097823 */ /* 0x000fe20000000003 */
[-C--:B------:R-:W-:Y:S01]  /*0bc0*/  FFMA.SAT R3, R8, R11.reuse, 0.5 ;  /* 0x3f00000008037423 */ /* 0x080fe2000000200b */
[----:B------:R-:W-:Y:S01]  /*0bd0*/  SHF.L.U32 R2, R10, 0x17, RZ ;  /* 0x000000170a027819 */ /* 0x000fe200000006ff */
[----:B--2---:R-:W-:Y:S02]  /*0be0*/  FFMA.SAT R17, R38, R11, 0.5 ;  /* 0x3f00000026117423 */ /* 0x004fe4000000200b */
[-C--:B------:R-:W-:Y:S01]  /*0bf0*/  FFMA.RM R10, R3, R12.reuse, 12582913 ;  /* 0x4b400001030a7423 */ /* 0x080fe2000000400c */
[----:B------:R-:W1:Y:S01]  /*0c00*/  MUFU.EX2 R5, R5 ;  /* 0x0000000500057308 */ /* 0x000e620000000800 */
[----:B------:R-:W-:Y:S01]  /*0c10*/  SHF.L.U32 R3, R15, 0x17, RZ ;  /* 0x000000170f037819 */ /* 0x000fe200000006ff */
[----:B------:R-:W-:Y:S01]  /*0c20*/  FFMA.RM R17, R17, R12, 12582913 ;  /* 0x4b40000111117423 */ /* 0x000fe2000000400c */
[----:B------:R-:W-:-:S03]  /*0c30*/  FADD R21, R10, -12583039 ;  /* 0xcb40007f0a157421 */ /* 0x000fc60000000000 */
[----:B---3--:R-:W-:Y:S01]  /*0c40*/  FMUL R3, R3, R4 ;  /* 0x0000000403037220 */ /* 0x008fe20000400000 */
[----:B------:R-:W-:Y:S01]  /*0c50*/  FFMA R21, R8, 1.4426950216293334961, -R21 ;  /* 0x3fb8aa3b08157823 */ /* 0x000fe20000000815 */
[----:B------:R-:W-:Y:S01]  /*0c60*/  SHF.L.U32 R4, R19, 0x17, RZ ;  /* 0x0000001713047819 */ /* 0x000fe200000006ff */
[----:B----4-:R-:W-:Y:S01]  /*0c70*/  FMUL R2, R2, R13 ;  /* 0x0000000d02027220 */ /* 0x010fe20000400000 */
[----:B------:R-:W-:Y:S01]  /*0c80*/  FFMA.SAT R13, R46, R11, 0.5 ;  /* 0x3f0000002e0d7423 */ /* 0x000fe2000000200b */
[----:B------:R-:W-:Y:S01]  /*0c90*/  FFMA R21, R8, 1.925963033500011079e-08, R21 ;  /* 0x32a5706008157823 */ /* 0x000fe20000000015 */
[----:B------:R-:W-:Y:S01]  /*0ca0*/  FADD R19, R17, -12583039 ;  /* 0xcb40007f11137421 */ /* 0x000fe20000000000 */
[----:B------:R2:W3:Y:S01]  /*0cb0*/  MUFU.EX2 R8, R9 ;  /* 0x0000000900087308 */ /* 0x0004e20000000800 */
[----:B------:R-:W-:Y:S02]  /*0cc0*/  FFMA.RM R13, R13, R12, 12582913 ;  /* 0x4b4000010d0d7423 */ /* 0x000fe4000000400c */
[----:B------:R-:W-:Y:S01]  /*0cd0*/  FFMA R19, R38, 1.4426950216293334961, -R19 ;  /* 0x3fb8aa3b26137823 */ /* 0x000fe20000000813 */
[----:B-1----:R-:W-:Y:S01]  /*0ce0*/  FMUL R4, R4, R5 ;  /* 0x0000000504047220 */ /* 0x002fe20000400000 */
[----:B------:R-:W-:-:S02]  /*0cf0*/  FADD R15, R13, -12583039 ;  /* 0xcb40007f0d0f7421 */ /* 0x000fc40000000000 */
[----:B------:R-:W-:Y:S02]  /*0d00*/  FFMA R19, R38, 1.925963033500011079e-08, R19 ;  /* 0x32a5706026137823 */ /* 0x000fe40000000013 */
[----:B------:R-:W-:Y:S01]  /*0d10*/  FFMA R15, R46, 1.4426950216293334961, -R15 ;  /* 0x3fb8aa3b2e0f7823 */ /* 0x000fe2000000080f */
[----:B--2---:R-:W-:-:S03]  /*0d20*/  FFMA.SAT R9, R40, R11, 0.5 ;  /* 0x3f00000028097423 */ /* 0x004fc6000000200b */
[----:B------:R-:W-:Y:S01]  /*0d30*/  FFMA R15, R46, 1.925963033500011079e-08, R15 ;  /* 0x32a570602e0f7823 */ /* 0x000fe2000000000f */
[----:B------:R-:W-:Y:S01]  /*0d40*/  FFMA.RM R18, R9, R12, 12582913 ;  /* 0x4b40000109127423 */ /* 0x000fe2000000400c */
[----:B---3--:R-:W-:Y:S01]  /*0d50*/  FMUL R5, R7, R8 ;  /* 0x0000000807057220 */ /* 0x008fe20000400000 */
[-C--:B------:R-:W-:Y:S01]  /*0d60*/  FFMA.SAT R7, R50, R11.reuse, 0.5 ;  /* 0x3f00000032077423 */ /* 0x080fe2000000200b */
[----:B------:R1:W2:Y:S01]  /*0d70*/  MUFU.EX2 R8, R21 ;  /* 0x0000001500087308 */ /* 0x0002a20000000800 */
[----:B------:R-:W-:Y:S02]  /*0d80*/  FADD R9, R18, -12583039 ;  /* 0xcb40007f12097421 */ /* 0x000fe40000000000 */
[----:B------:R-:W-:Y:S02]  /*0d90*/  FFMA.RM R16, R7, R12, 12582913 ;  /* 0x4b40000107107423 */ /* 0x000fe4000000400c */
[----:B------:R-:W-:Y:S02]  /*0da0*/  FFMA R9, R40, 1.4426950216293334961, -R9 ;  /* 0x3fb8aa3b28097823 */ /* 0x000fe40000000809 */
[----:B------:R-:W-:Y:S01]  /*0db0*/  FADD R7, R16, -12583039 ;  /* 0xcb40007f10077421 */ /* 0x000fe20000000000 */
[----:B------:R-:W3:Y:S01]  /*0dc0*/  MUFU.EX2 R15, R15 ;  /* 0x0000000f000f7308 */ /* 0x000ee20000000800 */
[----:B------:R-:W-:Y:S01]  /*0dd0*/  FFMA R40, R40, 1.925963033500011079e-08, R9 ;  /* 0x32a5706028287823 */ /* 0x000fe20000000009 */
[-C--:B------:R-:W-:Y:S01]  /*0de0*/  FFMA.SAT R9, R52, R11.reuse, 0.5 ;  /* 0x3f00000034097423 */ /* 0x080fe2000000200b */
[----:B------:R-:W-:Y:S01]  /*0df0*/  FFMA R7, R50, 1.4426950216293334961, -R7 ;  /* 0x3fb8aa3b32077823 */ /* 0x000fe20000000807 */
[----:B-1----:R-:W-:-:S03]  /*0e00*/  FFMA.SAT R21, R26, R11, 0.5 ;  /* 0x3f0000001a157423 */ /* 0x002fc6000000200b */
[----:B------:R-:W-:Y:S01]  /*0e10*/  FFMA R50, R50, 1.925963033500011079e-08, R7 ;  /* 0x32a5706032327823 */ /* 0x000fe20000000007 */
[----:B------:R-:W-:Y:S01]  /*0e20*/  SHF.L.U32 R7, R10, 0x17, RZ ;  /* 0x000000170a077819 */ /* 0x000fe200000006ff */
[----:B------:R-:W-:Y:S01]  /*0e30*/  FFMA.RM R21, R21, R12, 12582913 ;  /* 0x4b40000115157423 */ /* 0x000fe2000000400c */
[----:B------:R-:W1:Y:S03]  /*0e40*/  MUFU.EX2 R10, R19 ;  /* 0x00000013000a7308 */ /* 0x000e660000000800 */
[----:B--2---:R-:W-:Y:S01]  /*0e50*/  FMUL R7, R7, R8 ;  /* 0x0000000807077220 */ /* 0x004fe20000400000 */
[----:B------:R-:W-:-:S04]  /*0e60*/  SHF.L.U32 R8, R13, 0x17, RZ ;  /* 0x000000170d087819 */ /* 0x000fc800000006ff */
[----:B------:R-:W2:Y:S01]  /*0e70*/  MUFU.EX2 R13, R50 ;  /* 0x00000032000d7308 */ /* 0x000ea20000000800 */
[----:B---3--:R-:W-:Y:S01]  /*0e80*/  FMUL R8, R8, R15 ;  /* 0x0000000f08087220 */ /* 0x008fe20000400000 */
        /* <DEDUP_REMOVED lines=184> */
.L_x_18251:
        /* <DEDUP_REMOVED lines=11> */
[----:B01----:R-:W-:Y:S05]  /*1ac0*/  CALL.REL.NOINC `($__internal_357_$__cuda_sm3x_div_rn_noftz_f32_slowpath) ;  /* 0x0000003000cc7944 */ /* 0x003fea0003c00000 */
[----:B------:R-:W-:-:S07]  /*1ad0*/  MOV R14, R6 ;  /* 0x00000006000e7202 */ /* 0x000fce0000000f00 */
.L_x_18182:
[----:B------:R-:W-:Y:S05]  /*1ae0*/  BSYNC.RECONVERGENT B2 ;  /* 0x0000000000027941 */ /* 0x000fea0003800200 */
.L_x_18181:
        /* <DEDUP_REMOVED lines=11> */
[----:B01----:R-:W-:Y:S05]  /*1ba0*/  CALL.REL.NOINC `($__internal_357_$__cuda_sm3x_div_rn_noftz_f32_slowpath) ;  /* 0x0000003000947944 */ /* 0x003fea0003c00000 */
[----:B------:R-:W-:-:S07]  /*1bb0*/  MOV R15, R6 ;  /* 0x00000006000f7202 */ /* 0x000fce0000000f00 */
.L_x_18184:
[----:B------:R-:W-:Y:S05]  /*1bc0*/  BSYNC.RECONVERGENT B2 ;  /* 0x0000000000027941 */ /* 0x000fea0003800200 */
.L_x_18183:
        /* <DEDUP_REMOVED lines=13> */
.L_x_18186:
[----:B------:R-:W-:Y:S05]  /*1ca0*/  BSYNC.RECONVERGENT B2 ;  /* 0x0000000000027941 */ /* 0x000fea0003800200 */
.L_x_18185:
        /* <DEDUP_REMOVED lines=13> */
.L_x_18188:
[----:B------:R-:W-:Y:S05]  /*1d80*/  BSYNC.RECONVERGENT B2 ;  /* 0x0000000000027941 */ /* 0x000fea0003800200 */
.L_x_18187:
        /* <DEDUP_REMOVED lines=13> */
.L_x_18190:
[----:B------:R-:W-:Y:S05]  /*1e60*/  BSYNC.RECONVERGENT B2 ;  /* 0x0000000000027941 */ /* 0x000fea0003800200 */
.L_x_18189:
        /* <DEDUP_REMOVED lines=13> */
.L_x_18192:
[----:B------:R-:W-:Y:S05]  /*1f40*/  BSYNC.RECONVERGENT B2 ;  /* 0x0000000000027941 */ /* 0x000fea0003800200 */
.L_x_18191:
        /* <DEDUP_REMOVED lines=13> */
.L_x_18194:
[----:B------:R-:W-:Y:S05]  /*2020*/  BSYNC.RECONVERGENT B2 ;  /* 0x0000000000027941 */ /* 0x000fea0003800200 */
.L_x_18193:
        /* <DEDUP_REMOVED lines=13> */
.L_x_18196:
[----:B------:R-:W-:Y:S05]  /*2100*/  BSYNC.RECONVERGENT B2 ;  /* 0x0000000000027941 */ /* 0x000fea0003800200 */
.L_x_18195:
        /* <DEDUP_REMOVED lines=13> */
.L_x_18198:
[----:B------:R-:W-:Y:S05]  /*21e0*/  BSYNC.RECONVERGENT B2 ;  /* 0x0000000000027941 */ /* 0x000fea0003800200 */
.L_x_18197:
        /* <DEDUP_REMOVED lines=13> */
.L_x_18200:
[----:B------:R-:W-:Y:S05]  /*22c0*/  BSYNC.RECONVERGENT B2 ;  /* 0x0000000000027941 */ /* 0x000fea0003800200 */
.L_x_18199:
        /* <DEDUP_REMOVED lines=13> */
.L_x_18202:
[----:B------:R-:W-:Y:S05]  /*23a0*/  BSYNC.RECONVERGENT B2 ;  /* 0x0000000000027941 */ /* 0x000fea0003800200 */
.L_x_18201:
        /* <DEDUP_REMOVED lines=13> */
.L_x_18204:
[----:B------:R-:W-:Y:S05]  /*2480*/  BSYNC.RECONVERGENT B2 ;  /* 0x0000000000027941 */ /* 0x000fea0003800200 */
.L_x_18203:
        /* <DEDUP_REMOVED lines=13> */
.L_x_18206:
[----:B------:R-:W-:Y:S05]  /*2560*/  BSYNC.RECONVERGENT B2 ;  /* 0x0000000000027941 */ /* 0x000fea0003800200 */
.L_x_18205:
        /* <DEDUP_REMOVED lines=13> */
.L_x_18208:
[----:B------:R-:W-:Y:S05]  /*2640*/  BSYNC.RECONVERGENT B2 ;  /* 0x0000000000027941 */ /* 0x000fea0003800200 */
.L_x_18207:
        /* <DEDUP_REMOVED lines=13> */
.L_x_18210:
[----:B------:R-:W-:Y:S05]  /*2720*/  BSYNC.RECONVERGENT B2 ;  /* 0x0000000000027941 */ /* 0x000fea0003800200 */
.L_x_18209:
        /* <DEDUP_REMOVED lines=13> */
.L_x_18212:
[----:B------:R-:W-:Y:S05]  /*2800*/  BSYNC.RECONVERGENT B2 ;  /* 0x0000000000027941 */ /* 0x000fea0003800200 */
.L_x_18211:
        /* <DEDUP_REMOVED lines=13> */
.L_x_18214:
[----:B------:R-:W-:Y:S05]  /*28e0*/  BSYNC.RECONVERGENT B2 ;  /* 0x0000000000027941 */ /* 0x000fea0003800200 */
.L_x_18213:
        /* <DEDUP_REMOVED lines=13> */
.L_x_18216:
[----:B------:R-:W-:Y:S05]  /*29c0*/  BSYNC.RECONVERGENT B2 ;  /* 0x0000000000027941 */ /* 0x000fea0003800200 */
.L_x_18215:
        /* <DEDUP_REMOVED lines=13> */
.L_x_18218:
[----:B------:R-:W-:Y:S05]  /*2aa0*/  BSYNC.RECONVERGENT B2 ;  /* 0x0000000000027941 */ /* 0x000fea0003800200 */
.L_x_18217:
        /* <DEDUP_REMOVED lines=13> */
.L_x_18220:
[----:B------:R-:W-:Y:S05]  /*2b80*/  BSYNC.RECONVERGENT B2 ;  /* 0x0000000000027941 */ /* 0x000fea0003800200 */
.L_x_18219:
        /* <DEDUP_REMOVED lines=13> */
.L_x_18222:
[----:B------:R-:W-:Y:S05]  /*2c60*/  BSYNC.RECONVERGENT B2 ;  /* 0x0000000000027941 */ /* 0x000fea0003800200 */
.L_x_18221:
        /* <DEDUP_REMOVED lines=13> */
.L_x_18224:
[----:B------:R-:W-:Y:S05]  /*2d40*/  BSYNC.RECONVERGENT B2 ;  /* 0x0000000000027941 */ /* 0x000fea0003800200 */
.L_x_18223:
        /* <DEDUP_REMOVED lines=13> */
.L_x_18226:
[----:B------:R-:W-:Y:S05]  /*2e20*/  BSYNC.RECONVERGENT B2 ;  /* 0x0000000000027941 */ /* 0x000fea0003800200 */
.L_x_18225:
        /* <DEDUP_REMOVED lines=13> */
.L_x_18228:
[----:B------:R-:W-:Y:S05]  /*2f00*/  BSYNC.RECONVERGENT B2 ;  /* 0x0000000000027941 */ /* 0x000fea0003800200 */
.L_x_18227:
        /* <DEDUP_REMOVED lines=13> */
.L_x_18230:
[----:B------:R-:W-:Y:S05]  /*2fe0*/  BSYNC.RECONVERGENT B2 ;  /* 0x0000000000027941 */ /* 0x000fea0003800200 */
.L_x_18229:
        /* <DEDUP_REMOVED lines=13> */
.L_x_18232:
[----:B------:R-:W-:Y:S05]  /*30c0*/  BSYNC.RECONVERGENT B2 ;  /* 0x0000000000027941 */ /* 0x000fea0003800200 */
.L_x_18231:
        /* <DEDUP_REMOVED lines=13> */
.L_x_18234:
[----:B------:R-:W-:Y:S05]  /*31a0*/  BSYNC.RECONVERGENT B2 ;  /* 0x0000000000027941 */ /* 0x000fea0003800200 */
.L_x_18233:
        /* <DEDUP_REMOVED lines=13> */
.L_x_18236:
[----:B------:R-:W-:Y:S05]  /*3280*/  BSYNC.RECONVERGENT B2 ;  /* 0x0000000000027941 */ /* 0x000fea0003800200 */
.L_x_18235:
        /* <DEDUP_REMOVED lines=13> */
.L_x_18238:
[----:B------:R-:W-:Y:S05]  /*3360*/  BSYNC.RECONVERGENT B2 ;  /* 0x0000000000027941 */ /* 0x000fea0003800200 */
.L_x_18237:
        /* <DEDUP_REMOVED lines=68> */
.L_x_18180:
[----:B------:R-:W-:Y:S01]  /*37b0*/  HFMA2 R11, -RZ, RZ, 0, 1.847743988037109375e-06 ;  /* 0x0000001fff0b7431 */ /* 0x000fe200000001ff */
[----:B------:R-:W-:Y:S01]  /*37c0*/  BSSY B0, `(.L_x_18240) ;  /* 0x0000006000007945 */ /* 0x000fe20003800000 */
[----:B------:R-:W-:Y:S02]  /*37d0*/  MOV R12, 0x10 ;  /* 0x00000010000c7802 */ /* 0x000fe40000000f00 */
[----:B------:R-:W-:-:S07]  /*37e0*/  MOV R15, 0xffffffff ;  /* 0xffffffff000f7802 */ /* 0x000fce0000000f00 */
[----:B0-----:R-:W-:Y:S05]  /*37f0*/  WARPSYNC.COLLECTIVE R15, `(.L_x_18241) ;  /* 0x000000000f087348 */ /* 0x001fea0003c00000 */
[----:B------:R1:W2:Y:S02]  /*3800*/  SHFL.BFLY P6, R14, R13, R12, R11 ;  /* 0x0c00000c0d0e7389 */ /* 0x0002a400000c000b */
[----:B012---:R-:W-:Y:S05]  /*3810*/  ENDCOLLECTIVE ;  /* 0x000000000000791b */ /* 0x007fea0003800000 */
.L_x_18241:
[----:B------:R-:W-:Y:S05]  /*3820*/  BSYNC B0 ;  /* 0x0000000000007941 */ /* 0x000fea0003800000 */
.L_x_18240:
        /* <DEDUP_REMOVED lines=8> */
.L_x_18242:
[----:B------:R-:W-:Y:S01]  /*38b0*/  HFMA2 R12, -RZ, RZ, 0, 2.384185791015625e-07 ;  /* 0x00000004ff0c7431 */ /* 0x000fe200000001ff */
[----:B------:R-:W-:-:S04]  /*38c0*/  FMNMX R0, R13, R14, !PT ;  /* 0x0000000e0d007209 */ /* 0x000fc80007800000 */
[----:B------:R-:W-:-:S07]  /*38d0*/  MOV R13, R0 ;  /* 0x00000000000d7202 */ /* 0x000fce0000000f00 */
[----:B------:R-:W-:Y:S05]  /*38e0*/  WARPSYNC.COLLECTIVE R15, `(.L_x_18243) ;  /* 0x000000000f087348 */ /* 0x000fea0003c00000 */
[----:B------:R0:W1:Y:S02]  /*38f0*/  SHFL.BFLY P6, R14, R13, R12, R11 ;  /* 0x0c00000c0d0e7389 */ /* 0x00006400000c000b */
[----:B01----:R-:W-:Y:S05]  /*3900*/  ENDCOLLECTIVE ;  /* 0x000000000000791b */ /* 0x003fea0003800000 */
.L_x_18243:
[----:B------:R-:W-:Y:S01]  /*3910*/  HFMA2 R12, -RZ, RZ, 0, 1.1920928955078125e-07 ;  /* 0x00000002ff0c7431 */ /* 0x000fe200000001ff */
[----:B------:R-:W-:-:S04]  /*3920*/  FMNMX R2, R0, R14, !PT ;  /* 0x0000000e00027209 */ /* 0x000fc80007800000 */
[----:B------:R-:W-:-:S07]  /*3930*/  MOV R13, R2 ;  /* 0x00000002000d7202 */ /* 0x000fce0000000f00 */
[----:B------:R-:W-:Y:S05]  /*3940*/  WARPSYNC.COLLECTIVE R15, `(.L_x_18244) ;  /* 0x000000000f087348 */ /* 0x000fea0003c00000 */
[----:B------:R0:W1:Y:S02]  /*3950*/  SHFL.BFLY P6, R14, R13, R12, R11 ;  /* 0x0c00000c0d0e7389 */ /* 0x00006400000c000b */
[----:B01----:R-:W-:Y:S05]  /*3960*/  ENDCOLLECTIVE ;  /* 0x000000000000791b */ /* 0x003fea0003800000 */
.L_x_18244:
[----:B------:R-:W-:Y:S01]  /*3970*/  HFMA2 R12, -RZ, RZ, 0, 5.9604644775390625e-08 ;  /* 0x00000001ff0c7431 */ /* 0x000fe200000001ff */
[----:B------:R-:W-:-:S04]  /*3980*/  FMNMX R3, R2, R14, !PT ;  /* 0x0000000e02037209 */ /* 0x000fc80007800000 */
[----:B------:R-:W-:-:S07]  /*3990*/  MOV R13, R3 ;  /* 0x00000003000d7202 */ /* 0x000fce0000000f00 */
[----:B------:R-:W-:Y:S05]  /*39a0*/  WARPSYNC.COLLECTIVE R15, `(.L_x_18245) ;  /* 0x000000000f087348 */ /* 0x000fea0003c00000 */
[----:B------:R0:W1:Y:S02]  /*39b0*/  SHFL.BFLY P6, R14, R13, R12, R11 ;  /* 0x0c00000c0d0e7389 */ /* 0x00006400000c000b */
[----:B01----:R-:W-:Y:S05]  /*39c0*/  ENDCOLLECTIVE ;  /* 0x000000000000791b */ /* 0x003fea0003800000 */
.L_x_18245:
        /* <DEDUP_REMOVED lines=298> */
.L_x_18246:
[----:B------:R-:W-:Y:S02]  /*4c70*/  HFMA2 R12, -RZ, RZ, 0, 4.76837158203125e-07 ;  /* 0x00000008ff0c7431 */ /* 0x000fe400000001ff */
[----:B------:R-:W-:-:S05]  /*4c80*/  FADD R35, R13, R14 ;  /* 0x0000000e0d237221 */ /* 0x000fca0000000000 */
[----:B------:R-:W-:-:S07]  /*4c90*/  MOV R13, R35 ;  /* 0x00000023000d7202 */ /* 0x000fce0000000f00 */
[----:B------:R-:W-:Y:S05]  /*4ca0*/  WARPSYNC.COLLECTIVE R15, `(.L_x_18247) ;  /* 0x000000000f087348 */ /* 0x000fea0003c00000 */
[----:B------:R0:W1:Y:S02]  /*4cb0*/  SHFL.BFLY P6, R14, R13, R12, R11 ;  /* 0x0c00000c0d0e7389 */ /* 0x00006400000c000b */
[----:B01----:R-:W-:Y:S05]  /*4cc0*/  ENDCOLLECTIVE ;  /* 0x000000000000791b */ /* 0x003fea0003800000 */
.L_x_18247:
[----:B------:R-:W-:Y:S02]  /*4cd0*/  HFMA2 R12, -RZ, RZ, 0, 2.384185791015625e-07 ;  /* 0x00000004ff0c7431 */ /* 0x000fe400000001ff */
[----:B------:R-:W-:-:S05]  /*4ce0*/  FADD R38, R35, R14 ;  /* 0x0000000e23267221 */ /* 0x000fca0000000000 */
[----:B------:R-:W-:-:S07]  /*4cf0*/  MOV R13, R38 ;  /* 0x00000026000d7202 */ /* 0x000fce0000000f00 */
[----:B------:R-:W-:Y:S05]  /*4d00*/  WARPSYNC.COLLECTIVE R15, `(.L_x_18248) ;  /* 0x000000000f087348 */ /* 0x000fea0003c00000 */
[----:B------:R0:W1:Y:S02]  /*4d10*/  SHFL.BFLY P6, R14, R13, R12, R11 ;  /* 0x0c00000c0d0e7389 */ /* 0x00006400000c000b */
[----:B01----:R-:W-:Y:S05]  /*4d20*/  ENDCOLLECTIVE ;  /* 0x000000000000791b */ /* 0x003fea0003800000 */
.L_x_18248:
[----:B------:R-:W-:Y:S02]  /*4d30*/  HFMA2 R12, -RZ, RZ, 0, 1.1920928955078125e-07 ;  /* 0x00000002ff0c7431 */ /* 0x000fe400000001ff */
[----:B------:R-:W-:-:S05]  /*4d40*/  FADD R39, R38, R14 ;  /* 0x0000000e26277221 */ /* 0x000fca0000000000 */
[----:B------:R-:W-:-:S07]  /*4d50*/  MOV R13, R39 ;  /* 0x00000027000d7202 */ /* 0x000fce0000000f00 */
[----:B------:R-:W-:Y:S05]  /*4d60*/  WARPSYNC.COLLECTIVE R15, `(.L_x_18249) ;  /* 0x000000000f087348 */ /* 0x000fea0003c00000 */
[----:B------:R0:W1:Y:S02]  /*4d70*/  SHFL.BFLY P6, R14, R13, R12, R11 ;  /* 0x0c00000c0d0e7389 */ /* 0x00006400000c000b */
[----:B01----:R-:W-:Y:S05]  /*4d80*/  ENDCOLLECTIVE ;  /* 0x000000000000791b */ /* 0x003fea0003800000 */
.L_x_18249:
[----:B------:R-:W-:Y:S02]  /*4d90*/  HFMA2 R12, -RZ, RZ, 0, 5.9604644775390625e-08 ;  /* 0x00000001ff0c7431 */ /* 0x000fe400000001ff */
[----:B------:R-:W-:-:S05]  /*4da0*/  FADD R40, R39, R14 ;  /* 0x0000000e27287221 */ /* 0x000fca0000000000 */
[----:B------:R-:W-:-:S07]  /*4db0*/  MOV R13, R40 ;  /* 0x00000028000d7202 */ /* 0x000fce0000000f00 */
[----:B------:R-:W-:Y:S05]  /*4dc0*/  WARPSYNC.COLLECTIVE R15, `(.L_x_18250) ;  /* 0x000000000f087348 */ /* 0x000fea0003c00000 */
[----:B------:R0:W1:Y:S02]  /*4dd0*/  SHFL.BFLY P6, R14, R13, R12, R11 ;  /* 0x0c00000c0d0e7389 */ /* 0x00006400000c000b */
[----:B01----:R-:W-:Y:S05]  /*4de0*/  ENDCOLLECTIVE ;  /* 0x000000000000791b */ /* 0x003fea0003800000 */
.L_x_18250:
[----:B------:R-:W-:Y:S05]  /*4df0*/  BRA `(.L_x_18251) ;  /* 0xffffffcc00047947 */ /* 0x000fea000383ffff */
        .weak           $__internal_357_$__cuda_sm3x_div_rn_noftz_f32_slowpath
        .type           $__internal_357_$__cuda_sm3x_div_rn_noftz_f32_slowpath,@function
        .size           $__internal_357_$__cuda_sm3x_div_rn_noftz_f32_slowpath,(.L_x_25809 - $__internal_357_$__cuda_sm3x_div_rn_noftz_f32_slowpath)
$__internal_357_$__cuda_sm3x_div_rn_noftz_f32_slowpath:
        /* <DEDUP_REMOVED lines=35> */
.L_x_18253:
        /* <DEDUP_REMOVED lines=51> */
.L_x_18260:
[----:B------:R-:W-:-:S04]  /*5360*/  LOP3.LUT R6, R6, 0x80000000, RZ, 0xc0, !PT ;  /* 0x8000000006067812 */ /* 0x000fc800078ec0ff */
[----:B------:R-:W-:Y:S01]  /*5370*/  LOP3.LUT R6, R6, 0x7f800000, RZ, 0xfc, !PT ;  /* 0x7f80000006067812 */ /* 0x000fe200078efcff */
[----:B------:R-:W-:Y:S06]  /*5380*/  BRA `(.L_x_18261) ;  /* 0x0000000000047947 */ /* 0x000fec0003800000 */
.L_x_18259:
[----:B------:R-:W-:-:S07]  /*5390*/  LEA R6, R48, R6, 0x17 ;  /* 0x0000000630067211 */ /* 0x000fce00078eb8ff */
.L_x_18261:
[----:B------:R-:W-:Y:S05]  /*53a0*/  BSYNC.RECONVERGENT B1 ;  /* 0x0000000000017941 */ /* 0x000fea0003800200 */
.L_x_18258:
[----:B------:R-:W-:Y:S05]  /*53b0*/  BRA `(.L_x_18262) ;  /* 0x0000000000207947 */ /* 0x000fea0003800000 */
.L_x_18257:
[----:B------:R-:W-:-:S04]  /*53c0*/  LOP3.LUT R6, R39, 0x80000000, R6, 0x48, !PT ;  /* 0x8000000027067812 */ /* 0x000fc800078e4806 */
[----:B------:R-:W-:Y:S01]  /*53d0*/  LOP3.LUT R6, R6, 0x7f800000, RZ, 0xfc, !PT ;  /* 0x7f80000006067812 */ /* 0x000fe200078efcff */
[----:B------:R-:W-:Y:S06]  /*53e0*/  BRA `(.L_x_18262) ;  /* 0x0000000000147947 */ /* 0x000fec0003800000 */
.L_x_18256:
[----:B------:R-:W-:Y:S01]  /*53f0*/  LOP3.LUT R6, R39, 0x80000000, R6, 0x48, !PT ;  /* 0x8000000027067812 */ /* 0x000fe200078e4806 */
[----:B------:R-:W-:Y:S06]  /*5400*/  BRA `(.L_x_18262) ;  /* 0x00000000000c7947 */ /* 0x000fec0003800000 */
.L_x_18255:
[----:B------:R-:W0:Y:S01]  /*5410*/  MUFU.RSQ R6, -QNAN ;  /* 0xffc0000000067908 */ /* 0x000e220000001400 */
[----:B------:R-:W-:Y:S05]  /*5420*/  BRA `(.L_x_18262) ;  /* 0x0000000000047947 */ /* 0x000fea0003800000 */
.L_x_18254:
[----:B------:R-:W-:-:S07]  /*5430*/  FADD.FTZ R6, R6, R11 ;  /* 0x0000000b06067221 */ /* 0x000fce0000010000 */
.L_x_18262:
[----:B------:R-:W-:Y:S05]  /*5440*/  BSYNC.RECONVERGENT B0 ;  /* 0x0000000000007941 */ /* 0x000fea0003800200 */
.L_x_18252:
[----:B------:R-:W-:-:S04]  /*5450*/  HFMA2 R13, -RZ, RZ, 0, 0 ;  /* 0x00000000ff0d7431 */ /* 0x000fc800000001ff */
[----:B0-----:R-:W-:Y:S05]  /*5460*/  RET.REL.NODEC R12 `(_Z15SoftmaxWarpImplI10DirectLoadIffE11DirectStoreIffEfLi1ELi29ELi32ELi1ELb0EL9Algorithm0EEvT_T0_ll) ;  /* 0xffffffa80ce47950 */ /* 0x001fea0003c3ffff */
.L_x_18263:
        /* <DEDUP_REMOVED lines=9> */
.L_x_25809:


//--------------------- .text._Z15SoftmaxWarpImplI10DirectLoadIffE11DirectStoreIffEfLi1ELi28ELi32ELi1ELb1EL9Algorithm0EEvT_T0_ll --------------------------
	.section	.text._Z15SoftmaxWarpImplI10DirectLoadIffE11DirectStoreIffEfLi1ELi28ELi32ELi1ELb1EL9Algorithm0EEvT_T0_ll,"ax",@progbits
	.align	128
        .global         _Z15SoftmaxWarpImplI10DirectLoadIffE11DirectStoreIffEfLi1ELi28ELi32ELi1ELb1EL9Algorithm0EEvT_T0_ll
        .type           _Z15SoftmaxWarpImplI10DirectLoadIffE11DirectStoreIffEfLi1ELi28ELi32ELi1ELb1EL9Algorithm0EEvT_T0_ll,@function
        .size           _Z15SoftmaxWarpImplI10DirectLoadIffE11DirectStoreIffEfLi1ELi28ELi32ELi1ELb1EL9Algorithm0EEvT_T0_ll,(.L_x_25810 - _Z15SoftmaxWarpImplI10DirectLoadIffE11DirectStoreIffEfLi1ELi28ELi32ELi1ELb1EL9Algorithm0EEvT_T0_ll)
        .other          _Z15SoftmaxWarpImplI10DirectLoadIffE11DirectStoreIffEfLi1ELi28ELi32ELi1ELb1EL9Algorithm0EEvT_T0_ll,@"STO_CUDA_ENTRY STV_DEFAULT"
_Z15SoftmaxWarpImplI10DirectLoadIffE11DirectStoreIffEfLi1ELi28ELi32ELi1ELb1EL9Algorithm0EEvT_T0_ll:
.text._Z15SoftmaxWarpImplI10DirectLoadIffE11DirectStoreIffEfLi1ELi28ELi32ELi1ELb1EL9Algorithm0EEvT_T0_ll:
        /* <DEDUP_REMOVED lines=25> */
.L_x_18264:
        /* <DEDUP_REMOVED lines=38> */
.L_x_18323:
        /* <DEDUP_REMOVED lines=12> */
[----:B------:R-:W-:Y:S01]  /*04b0*/  @!P0 R2UR UR4, R34 ;  /* 0x00000000220482ca */ /* 0x000fe200000e0000 */
[----:B------:R-:W-:Y:S01]  /*04c0*/  IMAD R3, R40, UR43, R9 ;  /* 0x0000002b28037c24 */ /* 0x000fe2000f8e0209 */
[----:B------:R-:W-:Y:S02]  /*04d0*/  @!P0 R2UR UR5, R35 ;  /* 0x00000000230582ca */ /* 0x000fe400000e0000 */
[----:B------:R-:W-:-:S02]  /*04e0*/  LEA R2, P1, R4, UR40, 0x2 ;  /* 0x0000002804027c11 */ /* 0x000fc4000f8210ff */
[----:B------:R-:W-:Y:S02]  /*04f0*/  IADD3 R3, PT, PT, R5, R3, RZ ;  /* 0x0000000305037210 */ /* 0x000fe40007ffe0ff */
[----:B------:R-:W-:Y:S02]  /*0500*/  @!P2 R2UR UR6, R34 ;  /* 0x000000002206a2ca */ /* 0x000fe400000e0000 */
[----:B------:R-:W-:Y:S02]  /*0510*/  @!P2 R2UR UR7, R35 ;  /* 0x000000002307a2ca */ /* 0x000fe400000e0000 */
[----:B------:R-:W-:Y:S02]  /*0520*/  MOV R5, 0xff800000 ;  /* 0xff80000000057802 */ /* 0x000fe40000000f00 */
[----:B------:R-:W-:Y:S02]  /*0530*/  LEA.HI.X R3, R4, UR41, R3, 0x2, P1 ;  /* 0x0000002904037c11 */ /* 0x000fe400088f1403 */
[----:B------:R-:W-:-:S02]  /*0540*/  @!P3 R2UR UR8, R34 ;  /* 0x000000002208b2ca */ /* 0x000fc400000e0000 */
[C---:B------:R-:W-:Y:S01]  /*0550*/  @!P3 R2UR UR9, R35.reuse ;  /* 0x000000002309b2ca */ /* 0x040fe200000e0000 */
[----:B------:R-:W2:Y:S01]  /*0560*/  @!P0 LDG.E R5, desc[UR4][R2.64] ;  /* 0x0000000402058981 */ /* 0x000ea2000c1e1900 */
[----:B------:R-:W-:Y:S02]  /*0570*/  MOV R85, 0xff800000 ;  /* 0xff80000000557802 */ /* 0x000fe40000000f00 */
[----:B------:R-:W-:Y:S02]  /*0580*/  @!P4 R2UR UR10, R34 ;  /* 0x00000000220ac2ca */ /* 0x000fe400000e0000 */
[----:B------:R-:W-:Y:S02]  /*0590*/  @!P4 R2UR UR11, R35 ;  /* 0x00000000230bc2ca */ /* 0x000fe400000e0000 */
[----:B------:R-:W-:Y:S01]  /*05a0*/  MOV R87, 0xff800000 ;  /* 0xff80000000577802 */ /* 0x000fe20000000f00 */
[----:B------:R-:W3:Y:S01]  /*05b0*/  @!P2 LDG.E R85, desc[UR6][R2.64+0x80] ;  /* 0x000080060255a981 */ /* 0x000ee2000c1e1900 */
[----:B------:R-:W-:-:S04]  /*05c0*/  MOV R89, 0xff800000 ;  /* 0xff80000000597802 */ /* 0x000fc80000000f00 */
[----:B------:R-:W4:Y:S05]  /*05d0*/  @!P3 LDG.E R87, desc[UR8][R2.64+0x100] ;  /* 0x000100080257b981 */ /* 0x000f2a000c1e1900 */
[----:B------:R-:W5:Y:S01]  /*05e0*/  @!P4 LDG.E R89, desc[UR10][R2.64+0x180] ;  /* 0x0001800a0259c981 */ /* 0x000f62000c1e1900 */
[----:B------:R-:W-:Y:S02]  /*05f0*/  ISETP.GE.U32.AND P5, PT, R45, UR44, PT ;  /* 0x0000002c2d007c0c */ /* 0x000fe4000bfa6070 */
[----:B------:R-:W-:Y:S02]  /*0600*/  ISETP.GE.U32.AND P6, PT, R46, UR44, PT ;  /* 0x0000002c2e007c0c */ /* 0x000fe4000bfc6070 */
[----:B------:R-:W-:-:S02]  /*0610*/  ISETP.GE.AND.EX P5, PT, RZ, UR45, PT, P5 ;  /* 0x0000002dff007c0c */ /* 0x000fc4000bfa6350 */
[----:B------:R-:W-:Y:S02]  /*0620*/  MOV R13, 0xff800000 ;  /* 0xff800000000d7802 */ /* 0x000fe40000000f00 */
[----:B------:R-:W-:Y:S02]  /*0630*/  ISETP.GE.U32.AND P1, PT, R47, UR44, PT ;  /* 0x0000002c2f007c0c */ /* 0x000fe4000bf26070 */
[----:B------:R-:W-:Y:S02]  /*0640*/  ISETP.GE.AND.EX P6, PT, RZ, UR45, PT, P6 ;  /* 0x0000002dff007c0c */ /* 0x000fe4000bfc6360 */
[----:B------:R-:W-:-:S05]  /*0650*/  ISETP.GE.AND.EX P1, PT, RZ, UR45, PT, P1 ;  /* 0x0000002dff007c0c */ /* 0x000fca000bf26310 */
[----:B------:R-:W-:Y:S02]  /*0660*/  @!P5 R2UR UR4, R34 ;  /* 0x000000002204d2ca */ /* 0x000fe400000e0000 */
[----:B------:R-:W-:-:S04]  /*0670*/  @!P5 R2UR UR5, R35 ;  /* 0x000000002305d2ca */ /* 0x000fc800000e0000 */
[C---:B------:R-:W-:Y:S02]  /*0680*/  @!P6 R2UR UR6, R34.reuse ;  /* 0x000000002206e2ca */ /* 0x040fe400000e0000 */
[C---:B------:R-:W-:Y:S02]  /*0690*/  @!P6 R2UR UR7, R35.reuse ;  /* 0x000000002307e2ca */ /* 0x040fe400000e0000 */
[----:B------:R-:W-:Y:S02]  /*06a0*/  MOV R4, 0xff800000 ;  /* 0xff80000000047802 */ /* 0x000fe40000000f00 */
[----:B------:R-:W-:Y:S02]  /*06b0*/  @!P1 R2UR UR8, R34 ;  /* 0x00000000220892ca */ /* 0x000fe400000e0000 */
[----:B------:R-:W-:Y:S02]  /*06c0*/  @!P1 R2UR UR9, R35 ;  /* 0x00000000230992ca */ /* 0x000fe400000e0000 */
[----:B------:R-:W5:Y:S01]  /*06d0*/  @!P5 LDG.E R4, desc[UR4][R2.64+0x200] ;  /* 0x000200040204d981 */ /* 0x000f62000c1e1900 */
        /* <DEDUP_REMOVED lines=12> */
[----:B------:R-:W-:Y:S02]  /*07a0*/  ISETP.GE.AND.EX P4, PT, RZ, UR45, PT, P4 ;  /* 0x0000002dff007c0c */ /* 0x000fe4000bf86340 */
[----:B------:R-:W-:-:S03]  /*07b0*/  MOV R6, 0xff800000 ;  /* 0xff80000000067802 */ /* 0x000fc60000000f00 */
[C---:B------:R-:W-:Y:S02]  /*07c0*/  @!P2 R2UR UR10, R34.reuse ;  /* 0x00000000220aa2ca */ /* 0x040fe400000e0000 */
[C---:B------:R-:W-:Y:S01]  /*07d0*/  @!P2 R2UR UR11, R35.reuse ;  /* 0x00000000230ba2ca */ /* 0x040fe200000e0000 */
[----:B------:R-:W2:Y:S01]  /*07e0*/  @!P6 LDG.E R6, desc[UR6][R2.64+0x280] ;  /* 0x000280060206e981 */ /* 0x000ea2000c1e1900 */
[----:B------:R-:W-:Y:S02]  /*07f0*/  MOV R7, 0xff800000 ;  /* 0xff80000000077802 */ /* 0x000fe40000000f00 */
[C---:B------:R-:W-:Y:S02]  /*0800*/  @!P3 R2UR UR4, R34.reuse ;  /* 0x000000002204b2ca */ /* 0x040fe400000e0000 */
[C---:B------:R-:W-:Y:S02]  /*0810*/  @!P3 R2UR UR5, R35.reuse ;  /* 0x000000002305b2ca */ /* 0x040fe400000e0000 */
[----:B------:R-:W-:Y:S01]  /*0820*/  @!P4 R2UR UR6, R34 ;  /* 0x000000002206c2ca */ /* 0x000fe200000e0000 */
[----:B------:R-:W3:Y:S01]  /*0830*/  @!P1 LDG.E R7, desc[UR8][R2.64+0x300] ;  /* 0x0003000802079981 */ /* 0x000ee2000c1e1900 */
[----:B------:R-:W-:-:S03]  /*0840*/  @!P4 R2UR UR7, R35 ;  /* 0x000000002307c2ca */ /* 0x000fc600000e0000 */
[----:B------:R-:W4:Y:S06]  /*0850*/  @!P2 LDG.E R27, desc[UR10][R2.64+0x380] ;  /* 0x0003800a021ba981 */ /* 0x000f2c000c1e1900 */
        /* <DEDUP_REMOVED lines=98> */
[----:B--2---:R-:W-:Y:S02]  /*0e80*/  @!P6 FMNMX R13, R13, R67, !PT ;  /* 0x000000430d0de209 */ /* 0x004fe40007800000 */
[----:B------:R-:W-:Y:S02]  /*0e90*/  ISETP.GE.U32.AND P6, PT, R8, UR44, PT ;  /* 0x0000002c08007c0c */ /* 0x000fe4000bfc6070 */
[----:B---3--:R-:W-:Y:S02]  /*0ea0*/  @!P1 FMNMX R13, R13, R37, !PT ;  /* 0x000000250d0d9209 */ /* 0x008fe40007800000 */
[----:B------:R-:W-:Y:S02]  /*0eb0*/  ISETP.GE.U32.AND P1, PT, R10, UR44, PT ;  /* 0x0000002c0a007c0c */ /* 0x000fe4000bf26070 */
[----:B------:R-:W-:-:S02]  /*0ec0*/  ISETP.GE.AND.EX P6, PT, RZ, UR45, PT, P6 ;  /* 0x0000002dff007c0c */ /* 0x000fc4000bfc6360 */
        /* <DEDUP_REMOVED lines=9> */
[----:B------:R-:W-:Y:S02]  /*0f60*/  @!P6 R2UR UR6, R34 ;  /* 0x000000002206e2ca */ /* 0x000fe400000e0000 */
[----:B------:R-:W-:Y:S02]  /*0f70*/  @!P6 R2UR UR7, R35 ;  /* 0x000000002307e2ca */ /* 0x000fe400000e0000 */
[----:B------:R-:W-:-:S02]  /*0f80*/  ISETP.GE.AND.EX P4, PT, RZ, UR45, PT, P4 ;  /* 0x0000002dff007c0c */ /* 0x000fc4000bf86340 */
        /* <DEDUP_REMOVED lines=9> */
[----:B------:R-:W3:Y:S01]  /*1020*/  @!P1 LDG.E R17, desc[UR8][R2.64+0xc00] ;  /* 0x000c000802119981 */ /* 0x000ee2000c1e1900 */
[----:B------:R-:W-:-:S03]  /*1030*/  MOV R10, 0xff800000 ;  /* 0xff800000000a7802 */ /* 0x000fc60000000f00 */
        /* <DEDUP_REMOVED lines=37> */
[----:B------:R-:W-:Y:S01]  /*1290*/  FADD R31, -R14, R10 ;  /* 0x0000000a0e1f7221 */ /* 0x000fe20000000100 */
[-C--:B------:R-:W-:Y:S01]  /*12a0*/  FFMA.SAT R10, R89, R12.reuse, 0.5 ;  /* 0x3f000000590a7423 */ /* 0x080fe2000000200c */
[-C--:B------:R-:W-:Y:S01]  /*12b0*/  FFMA.RM R17, R8, R11.reuse, 12582913 ;  /* 0x4b40000108117423 */ /* 0x080fe2000000400b */
[C---:B------:R-:W-:Y:S01]  /*12c0*/  FFMA R4, R91.reuse, 1.4426950216293334961, -R2 ;  /* 0x3fb8aa3b5b047823 */ /* 0x040fe20000000802 */
[-C--:B------:R-:W-:Y:S01]  /*12d0*/  FFMA.RM R2, R6, R11.reuse, 12582913 ;  /* 0x4b40000106027423 */ /* 0x080fe2000000400b */
[C---:B------:R-:W-:Y:S01]  /*12e0*/  FADD R79, -R14.reuse, R7 ;  /* 0x000000070e4f7221 */ /* 0x040fe20000000100 */
[----:B------:R-:W-:Y:S01]  /*12f0*/  FADD R7, -R14, R23 ;  /* 0x000000170e077221 */ /* 0x000fe20000000100 */
[----:B------:R-:W-:Y:S01]  /*1300*/  FFMA R91, R91, 1.925963033500011079e-08, R4 ;  /* 0x32a570605b5b7823 */ /* 0x000fe20000000004 */
[----:B------:R-:W-:Y:S01]  /*1310*/  FADD R4, R2, -12583039 ;  /* 0xcb40007f02047421 */ /* 0x000fe20000000000 */
[C---:B------:R-:W-:Y:S01]  /*1320*/  FADD R23, -R14.reuse, R18 ;  /* 0x000000120e177221 */ /* 0x040fe20000000100 */
[-C--:B------:R-:W-:Y:S01]  /*1330*/  FFMA.SAT R18, R81, R12.reuse, 0.5 ;  /* 0x3f00000051127423 */ /* 0x080fe2000000200c */
[----:B------:R-:W-:Y:S01]  /*1340*/  FADD R75, -R14, R25 ;  /* 0x000000190e4b7221 */ /* 0x000fe20000000100 */
[C---:B------:R-:W-:Y:S01]  /*1350*/  FFMA R6, R85.reuse, 1.4426950216293334961, -R4 ;  /* 0x3fb8aa3b55067823 */ /* 0x040fe20000000804 */
[-C--:B------:R-:W-:Y:S01]  /*1360*/  FFMA.RM R4, R10, R11.reuse, 12582913 ;  /* 0x4b4000010a047423 */ /* 0x080fe2000000400b */
[-C--:B------:R-:W-:Y:S01]  /*1370*/  FFMA.RM R18, R18, R11.reuse, 12582913 ;  /* 0x4b40000112127423 */ /* 0x080fe2000000400b */
        /* <DEDUP_REMOVED lines=122> */
[----:B-1----:R-:W-:Y:S02]  /*1b20*/  FMUL R17, R17, R24 ;  /* 0x0000001811117220 */ /* 0x002fe40000400000 */
[----:B------:R-:W-:Y:S01]  /*1b30*/  FFMA R39, R39, 1.925963033500011079e-08, R28 ;  /* 0x32a5706027277823 */ /* 0x000fe2000000001c */
[----:B------:R-:W-:-:S04]  /*1b40*/  FFMA.SAT R28, R15, R12, 0.5 ;  /* 0x3f0000000f1c7423 */ /* 0x000fc8000000200c */
        /* <DEDUP_REMOVED lines=31> */
[----:B------:R-:W-:Y:S01]  /*1d40*/  SHF.L.U32 R21, R32, 0x17, RZ ;  /* 0x0000001720157819 */ /* 0x000fe200000006ff */
[----:B------:R-:W-:-:S04]  /*1d50*/  FFMA.SAT R32, R27, R12, 0.5 ;  /* 0x3f0000001b207423 */ /* 0x000fc8000000200c */
[----:B------:R-:W-:Y:S01]  /*1d60*/  FFMA.RM R32, R32, R11, 12582913 ;  /* 0x4b40000120207423 */ /* 0x000fe2000000400b */
[----:B0-----:R-:W-:Y:S01]  /*1d70*/  FMUL R19, R19, R22 ;  /* 0x0000001613137220 */ /* 0x001fe20000400000 */
[----:B------:R-:W-:Y:S01]  /*1d80*/  FADD R22, R28, -12583039 ;  /* 0xcb40007f1c167421 */ /* 0x000fe20000000000 */
[----:B------:R-:W-:Y:S03]  /*1d90*/  MUFU.EX2 R66, R66 ;  /* 0x0000004200427308 */ /* 0x000fe60000000800 */
        /* <DEDUP_REMOVED lines=11> */
[----:B------:R-:W-:-:S04]  /*1e50*/  FFMA.RM R29, R24, R11, 12582913 ;  /* 0x4b400001181d7423 */ /* 0x000fc8000000400b */
[C---:B------:R-:W-:Y:S01]  /*1e60*/  FADD R24, R29.reuse, -12583039 ;  /* 0xcb40007f1d187421 */ /* 0x040fe20000000000 */
[----:B------:R-:W-:-:S03]  /*1e70*/  SHF.L.U32 R29, R29, 0x17, RZ ;  /* 0x000000171d1d7819 */ /* 0x000fc600000006ff */
[----:B------:R-:W-:Y:S01]  /*1e80*/  FFMA R24, R23, 1.4426950216293334961, -R24 ;  /* 0x3fb8aa3b17187823 */ /* 0x000fe20000000818 */
[----:B0-----:R-:W-:Y:S01]  /*1e90*/  FMUL R21, R21, R22 ;  /* 0x0000001615157220 */ /* 0x001fe20000400000 */
[----:B------:R-:W-:Y:S01]  /*1ea0*/  SHF.L.U32 R22, R36, 0x17, RZ ;  /* 0x0000001724167819 */ /* 0x000fe200000006ff */
[----:B------:R-:W-:Y:S01]  /*1eb0*/  FADD R36, R32, -12583039 ;  /* 0xcb40007f20247421 */ /* 0x000fe20000000000 */
[----:B------:R-:W-:Y:S01]  /*1ec0*/  FFMA R65, R23, 1.925963033500011079e-08, R24 ;  /* 0x32a5706017417823 */ /* 0x000fe20000000018 */
[----:B------:R-:W-:Y:S01]  /*1ed0*/  SHF.L.U32 R23, R38, 0x17, RZ ;  /* 0x0000001726177819 */ /* 0x000fe200000006ff */
[----:B------:R-:W0:Y:S01]  /*1ee0*/  MUFU.EX2 R24, R67 ;  /* 0x0000004300187308 */ /* 0x000e220000000800 */
[----:B------:R-:W-:Y:S01]  /*1ef0*/  FFMA R36, R27, 1.4426950216293334961, -R36 ;  /* 0x3fb8aa3b1b247823 */ /* 0x000fe20000000824 */
[----:B------:R-:W-:-:S03]  /*1f00*/  FMUL R22, R22, R73 ;  /* 0x0000004916167220 */ /* 0x000fc60000400000 */
[----:B------:R-:W-:Y:S01]  /*1f10*/  FFMA R68, R27, 1.925963033500011079e-08, R36 ;  /* 0x32a570601b447823 */ /* 0x000fe20000000024 */
[----:B------:R-:W-:Y:S02]  /*1f20*/  FFMA.SAT R36, R25, R12, 0.5 ;  /* 0x3f00000019247423 */ /* 0x000fe4000000200c */
[----:B------:R-:W-:Y:S02]  /*1f30*/  MUFU.EX2 R27, R64 ;  /* 0x00000040001b7308 */ /* 0x000fe40000000800 */
[----:B------:R-:W-:-:S06]  /*1f40*/  FFMA.RM R36, R36, R11, 12582913 ;  /* 0x4b40000124247423 */ /* 0x000fcc000000400b */
        /* <DEDUP_REMOVED lines=11> */
[----:B------:R-:W0:Y:S01]  /*2000*/  MUFU.EX2 R70, R65 ;  /* 0x0000004100467308 */ /* 0x000e220000000800 */
[----:B------:R-:W-:-:S04]  /*2010*/  FADD R24, R12, -12583039 ;  /* 0xcb40007f0c187421 */ /* 0x000fc80000000000 */
[----:B------:R-:W-:-:S04]  /*2020*/  FFMA R24, R31, 1.4426950216293334961, -R24 ;  /* 0x3fb8aa3b1f187823 */ /* 0x000fc80000000818 */
        /* <DEDUP_REMOVED lines=17> */
[----:B------:R-:W-:Y:S01]  /*2140*/  FADD R14, R25, R16 ;  /* 0x00000010190e7221 */ /* 0x000fe20000000000 */
[----:B------:R-:W1:Y:S03]  /*2150*/  MUFU.EX2 R37, R38 ;  /* 0x0000002600257308 */ /* 0x000e660000000800 */
        /* <DEDUP_REMOVED lines=9> */
[----:B------:R1:W2:Y:S01]  /*21f0*/  MUFU.EX2 R64, R31 ;  /* 0x0000001f00407308 */ /* 0x0002a20000000800 */
[----:B------:R-:W-:Y:S01]  /*2200*/  FMUL R27, R27, R30 ;  /* 0x0000001e1b1b7220 */ /* 0x000fe20000400000 */
[----:B------:R-:W-:Y:S01]  /*2210*/  SHF.L.U32 R30, R32, 0x17, RZ ;  /* 0x00000017201e7819 */ /* 0x000fe200000006ff */
[----:B------:R-:W-:-:S04]  /*2220*/  FADD R14, R13, R22 ;  /* 0x000000160d0e7221 */ /* 0x000fc80000000000 */
[----:B------:R-:W-:Y:S01]  /*2230*/  FADD R13, R14, R23 ;  /* 0x000000170e0d7221 */ /* 0x000fe20000000000 */
[----:B------:R-:W3:Y:S01]  /*2240*/  MUFU.EX2 R32, R67 ;  /* 0x0000004300207308 */ /* 0x000ee20000000800 */
[----:B0-----:R-:W-:Y:S01]  /*2250*/  FMUL R30, R30, R33 ;  /* 0x000000211e1e7220 */ /* 0x001fe20000400000 */
[----:B------:R-:W-:Y:S01]  /*2260*/  SHF.L.U32 R33, R12, 0x17, RZ ;  /* 0x000000170c217819 */ /* 0x000fe200000006ff */
        /* <DEDUP_REMOVED lines=22> */
.L_x_18335:
        /* <DEDUP_REMOVED lines=12> */
[----:B0-----:R-:W-:Y:S05]  /*2490*/  CALL.REL.NOINC `($__internal_358_$__cuda_sm3x_div_rn_noftz_f32_slowpath) ;  /* 0x0000003800507944 */ /* 0x001fea0003c00000 */
[----:B------:R-:W-:-:S07]  /*24a0*/  MOV R11, R5 ;  /* 0x00000005000b7202 */ /* 0x000fce0000000f00 */
.L_x_18268:
[----:B------:R-:W-:Y:S05]  /*24b0*/  BSYNC.RECONVERGENT B3 ;  /* 0x0000000000037941 */ /* 0x000fea0003800200 */
.L_x_18267:
        /* <DEDUP_REMOVED lines=12> */
[----:B0-----:R-:W-:Y:S05]  /*2580*/  CALL.REL.NOINC `($__internal_358_$__cuda_sm3x_div_rn_noftz_f32_slowpath) ;  /* 0x0000003800147944 */ /* 0x001fea0003c00000 */
[----:B------:R-:W-:-:S07]  /*2590*/  MOV R15, R5 ;  /* 0x00000005000f7202 */ /* 0x000fce0000000f00 */
.L_x_18270:
[----:B------:R-:W-:Y:S05]  /*25a0*/  BSYNC.RECONVERGENT B3 ;  /* 0x0000000000037941 */ /* 0x000fea0003800200 */
.L_x_18269:
        /* <DEDUP_REMOVED lines=14> */
.L_x_18272:
[----:B------:R-:W-:Y:S05]  /*2690*/  BSYNC.RECONVERGENT B3 ;  /* 0x0000000000037941 */ /* 0x000fea0003800200 */
.L_x_18271:
        /* <DEDUP_REMOVED lines=12> */
[----:B------:R-:W-:Y:S05]  /*2760*/  CALL.REL.NOINC `($__internal_358_$__cuda_sm3x_div_rn_noftz_f32_slowpath) ;  /* 0x00000034009c7944 */ /* 0x000fea0003c00000 */
[----:B------:R-:W-:-:S07]  /*2770*/  MOV R39, R5 ;  /* 0x0000000500277202 */ /* 0x000fce0000000f00 */
.L_x_18274:
[----:B------:R-:W-:Y:S05]  /*2780*/  BSYNC.RECONVERGENT B3 ;  /* 0x0000000000037941 */ /* 0x000fea0003800200 */
.L_x_18273:
        /* <DEDUP_REMOVED lines=12> */
[----:B------:R-:W-:Y:S05]  /*2850*/  CALL.REL.NOINC `($__internal_358_$__cuda_sm3x_div_rn_noftz_f32_slowpath) ;  /* 0x0000003400607944 */ /* 0x000fea0003c00000 */
[----:B------:R-:W-:-:S07]  /*2860*/  MOV R65, R5 ;  /* 0x0000000500417202 */ /* 0x000fce0000000f00 */
.L_x_18276:
[----:B------:R-:W-:Y:S05]  /*2870*/  BSYNC.RECONVERGENT B3 ;  /* 0x0000000000037941 */ /* 0x000fea0003800200 */
.L_x_18275:
        /* <DEDUP_REMOVED lines=14> */
.L_x_18278:
[----:B------:R-:W-:Y:S05]  /*2960*/  BSYNC.RECONVERGENT B3 ;  /* 0x0000000000037941 */ /* 0x000fea0003800200 */
.L_x_18277:
        /* <DEDUP_REMOVED lines=14> */
.L_x_18280:
[----:B------:R-:W-:Y:S05]  /*2a50*/  BSYNC.RECONVERGENT B3 ;  /* 0x0000000000037941 */ /* 0x000fea0003800200 */
.L_x_18279:
        /* <DEDUP_REMOVED lines=14> */
.L_x_18282:
[----:B------:R-:W-:Y:S05]  /*2b40*/  BSYNC.RECONVERGENT B3 ;  /* 0x0000000000037941 */ /* 0x000fea0003800200 */
.L_x_18281:
        /* <DEDUP_REMOVED lines=14> */
.L_x_18284:
[----:B------:R-:W-:Y:S05]  /*2c30*/  BSYNC.RECONVERGENT B3 ;  /* 0x0000000000037941 */ /* 0x000fea0003800200 */
.L_x_18283:
        /* <DEDUP_REMOVED lines=14> */
.L_x_18286:
[----:B------:R-:W-:Y:S05]  /*2d20*/  BSYNC.RECONVERGENT B3 ;  /* 0x0000000000037941 */ /* 0x000fea0003800200 */
.L_x_18285:
        /* <DEDUP_REMOVED lines=14> */
.L_x_18288:
[----:B------:R-:W-:Y:S05]  /*2e10*/  BSYNC.RECONVERGENT B3 ;  /* 0x0000000000037941 */ /* 0x000fea0003800200 */
.L_x_18287:
        /* <DEDUP_REMOVED lines=14> */
.L_x_18290:
[----:B------:R-:W-:Y:S05]  /*2f00*/  BSYNC.RECONVERGENT B3 ;  /* 0x0000000000037941 */ /* 0x000fea0003800200 */
.L_x_18289:
        /* <DEDUP_REMOVED lines=14> */
.L_x_18292:
[----:B------:R-:W-:Y:S05]  /*2ff0*/  BSYNC.RECONVERGENT B3 ;  /* 0x0000000000037941 */ /* 0x000fea0003800200 */
.L_x_18291:
        /* <DEDUP_REMOVED lines=14> */
.L_x_18294:
[----:B------:R-:W-:Y:S05]  /*30e0*/  BSYNC.RECONVERGENT B3 ;  /* 0x0000000000037941 */ /* 0x000fea0003800200 */
.L_x_18293:
        /* <DEDUP_REMOVED lines=14> */
.L_x_18296:
[----:B------:R-:W-:Y:S05]  /*31d0*/  BSYNC.RECONVERGENT B3 ;  /* 0x0000000000037941 */ /* 0x000fea0003800200 */
.L_x_18295:
        /* <DEDUP_REMOVED lines=14> */
.L_x_18298:
[----:B------:R-:W-:Y:S05]  /*32c0*/  BSYNC.RECONVERGENT B3 ;  /* 0x0000000000037941 */ /* 0x000fea0003800200 */
.L_x_18297:
        /* <DEDUP_REMOVED lines=14> */
.L_x_18300:
[----:B------:R-:W-:Y:S05]  /*33b0*/  BSYNC.RECONVERGENT B3 ;  /* 0x0000000000037941 */ /* 0x000fea0003800200 */
.L_x_18299:
        /* <DEDUP_REMOVED lines=14> */
.L_x_18302:
[----:B------:R-:W-:Y:S05]  /*34a0*/  BSYNC.RECONVERGENT B3 ;  /* 0x0000000000037941 */ /* 0x000fea0003800200 */
.L_x_18301:
        /* <DEDUP_REMOVED lines=14> */
.L_x_18304:
[----:B------:R-:W-:Y:S05]  /*3590*/  BSYNC.RECONVERGENT B3 ;  /* 0x0000000000037941 */ /* 0x000fea0003800200 */
.L_x_18303:
        /* <DEDUP_REMOVED lines=14> */
.L_x_18306:
[----:B------:R-:W-:Y:S05]  /*3680*/  BSYNC.RECONVERGENT B3 ;  /* 0x0000000000037941 */ /* 0x000fea0003800200 */
.L_x_18305:
        /* <DEDUP_REMOVED lines=14> */
.L_x_18308:
[----:B------:R-:W-:Y:S05]  /*3770*/  BSYNC.RECONVERGENT B3 ;  /* 0x0000000000037941 */ /* 0x000fea0003800200 */
.L_x_18307:
        /* <DEDUP_REMOVED lines=14> */
.L_x_18310:
[----:B------:R-:W-:Y:S05]  /*3860*/  BSYNC.RECONVERGENT B3 ;  /* 0x0000000000037941 */ /* 0x000fea0003800200 */
.L_x_18309:
        /* <DEDUP_REMOVED lines=14> */
.L_x_18312:
[----:B------:R-:W-:Y:S05]  /*3950*/  BSYNC.RECONVERGENT B3 ;  /* 0x0000000000037941 */ /* 0x000fea0003800200 */
.L_x_18311:
        /* <DEDUP_REMOVED lines=14> */
.L_x_18314:
[----:B------:R-:W-:Y:S05]  /*3a40*/  BSYNC.RECONVERGENT B3 ;  /* 0x0000000000037941 */ /* 0x000fea0003800200 */
.L_x_18313:
        /* <DEDUP_REMOVED lines=14> */
.L_x_18316:
[----:B------:R-:W-:Y:S05]  /*3b30*/  BSYNC.RECONVERGENT B3 ;  /* 0x0000000000037941 */ /* 0x000fea0003800200 */
.L_x_18315:
        /* <DEDUP_REMOVED lines=14> */
.L_x_18318:
[----:B------:R-:W-:Y:S05]  /*3c20*/  BSYNC.RECONVERGENT B3 ;  /* 0x0000000000037941 */ /* 0x000fea0003800200 */
.L_x_18317:
        /* <DEDUP_REMOVED lines=14> */
.L_x_18320:
[----:B------:R-:W-:Y:S05]  /*3d10*/  BSYNC.RECONVERGENT B3 ;  /* 0x0000000000037941 */ /* 0x000fea0003800200 */
.L_x_18319:
        /* <DEDUP_REMOVED lines=14> */
.L_x_18322:
[----:B------:R-:W-:Y:S05]  /*3e00*/  BSYNC.RECONVERGENT B3 ;  /* 0x0000000000037941 */ /* 0x000fea0003800200 */
.L_x_18321:
        /* <DEDUP_REMOVED lines=23> */
[----:B------:R-:W-:Y:S02]  /*3f80*/  ISETP.GE.U32.AND P0, PT, R50, UR44, PT ;  /* 0x0000002c32007c0c */ /* 0x000fe4000bf06070 */
[C---:B------:R-:W-:Y:S02]  /*3f90*/  @!P4 R2UR UR6, R34.reuse ;  /* 0x000000002206c2ca */ /* 0x040fe400000e0000 */
[C---:B------:R-:W-:Y:S02]  /*3fa0*/  @!P4 R2UR UR7, R35.reuse ;  /* 0x000000002307c2ca */ /* 0x040fe400000e0000 */
[----:B------:R-:W-:Y:S02]  /*3fb0*/  @!P5 R2UR UR8, R34 ;  /* 0x000000002208d2ca */ /* 0x000fe400000e0000 */
[----:B------:R-:W-:Y:S02]  /*3fc0*/  @!P5 R2UR UR9, R35 ;  /* 0x000000002309d2ca */ /* 0x000fe400000e0000 */
[----:B------:R-:W-:-:S02]  /*3fd0*/  ISETP.GE.AND.EX P0, PT, RZ, UR45, PT, P0 ;  /* 0x0000002dff007c0c */ /* 0x000fc4000bf06300 */
[C---:B------:R-:W-:Y:S02]  /*3fe0*/  @!P6 R2UR UR10, R34.reuse ;  /* 0x00000000220ae2ca */ /* 0x040fe400000e0000 */
[C---:B------:R-:W-:Y:S02]  /*3ff0*/  @!P6 R2UR UR11, R35.reuse ;  /* 0x00000000230be2ca */ /* 0x040fe400000e0000 */
[C---:B------:R-:W-:Y:S01]  /*4000*/  @!P1 R2UR UR12, R34.reuse ;  /* 0x00000000220c92ca */ /* 0x040fe200000e0000 */
[----:B------:R-:W-:Y:S01]  /*4010*/  @!P4 STG.E desc[UR6][R4.64+0x100], R37 ;  /* 0x000100250400c986 */ /* 0x000fe2000c101906 */
[C---:B------:R-:W-:Y:S02]  /*4020*/  @!P1 R2UR UR13, R35.reuse ;  /* 0x00000000230d92ca */ /* 0x040fe400000e0000 */
[----:B------:R-:W-:Y:S01]  /*4030*/  @!P2 R2UR UR14, R34 ;  /* 0x00000000220ea2ca */ /* 0x000fe200000e0000 */
[----:B------:R-:W-:Y:S01]  /*4040*/  @!P5 STG.E desc[UR8][R4.64+0x180], R39 ;  /* 0x000180270400d986 */ /* 0x000fe2000c101908 */
[----:B------:R-:W-:-:S02]  /*4050*/  @!P2 R2UR UR15, R35 ;  /* 0x00000000230fa2ca */ /* 0x000fc400000e0000 */
[C---:B------:R-:W-:Y:S02]  /*4060*/  @!P3 R2UR UR16, R34.reuse ;  /* 0x000000002210b2ca */ /* 0x040fe400000e0000 */
[----:B------:R-:W-:Y:S01]  /*4070*/  @!P3 R2UR UR17, R35 ;  /* 0x000000002311b2ca */ /* 0x000fe200000e0000 */
[----:B------:R-:W-:Y:S01]  /*4080*/  @!P6 STG.E desc[UR10][R4.64+0x200], R65 ;  /* 0x000200410400e986 */ /* 0x000fe2000c10190a */
[----:B------:R-:W-:Y:S02]  /*4090*/  ISETP.GE.U32.AND P5, PT, R49, UR44, PT ;  /* 0x0000002c31007c0c */ /* 0x000fe4000bfa6070 */
[----:B------:R-:W-:Y:S01]  /*40a0*/  @!P0 R2UR UR6, R34 ;  /* 0x00000000220682ca */ /* 0x000fe200000e0000 */
[----:B------:R-:W-:Y:S01]  /*40b0*/  @!P1 STG.E desc[UR12][R4.64+0x280], R67 ;  /* 0x0002804304009986 */ /* 0x000fe2000c10190c */
[----:B------:R-:W-:Y:S02]  /*40c0*/  @!P0 R2UR UR7, R35 ;  /* 0x00000000230782ca */ /* 0x000fe400000e0000 */
[----:B------:R-:W-:Y:S01]  /*40d0*/  ISETP.GE.AND.EX P5, PT, RZ, UR45, PT, P5 ;  /* 0x0000002dff007c0c */ /* 0x000fe2000bfa6350 */
[----:B------:R-:W-:Y:S01]  /*40e0*/  @!P2 STG.E desc[UR14][R4.64+0x300], R69 ;  /* 0x000300450400a986 */ /* 0x000fe2000c10190e */
[----:B------:R-:W-:-:S02]  /*40f0*/  ISETP.GE.U32.AND P4, PT, R51, UR44, PT ;  /* 0x0000002c33007c0c */ /* 0x000fc4000bf86070 */
[----:B------:R-:W-:Y:S01]  /*4100*/  ISETP.GE.U32.AND P2, PT, R53, UR44, PT ;  /* 0x0000002c35007c0c */ /* 0x000fe2000bf46070 */
[----:B------:R0:W-:Y:S01]  /*4110*/  @!P3 STG.E desc[UR16][R4.64+0x380], R7 ;  /* 0x000380070400b986 */ /* 0x0001e2000c101910 */
[----:B------:R-:W-:Y:S02]  /*4120*/  ISETP.GE.U32.AND P3, PT, R52, UR44, PT ;  /* 0x0000002c34007c0c */ /* 0x000fe4000bf66070 */
[----:B------:R-:W-:Y:S02]  /*4130*/  ISETP.GE.U32.AND P1, PT, R54, UR44, PT ;  /* 0x0000002c36007c0c */ /* 0x000fe4000bf26070 */
[----:B------:R-:W-:Y:S01]  /*4140*/  ISETP.GE.U32.AND P6, PT, R55, UR44, PT ;  /* 0x0000002c37007c0c */ /* 0x000fe2000bfc6070 */
[----:B------:R1:W-:Y:S01]  /*4150*/  @!P0 STG.E desc[UR6][R4.64+0x580], R77 ;  /* 0x0005804d04008986 */ /* 0x0003e2000c101906 */
[----:B------:R-:W-:Y:S02]  /*4160*/  ISETP.GE.AND.EX P4, PT, RZ, UR45, PT, P4 ;  /* 0x0000002dff007c0c */ /* 0x000fe4000bf86340 */
[----:B------:R-:W-:-:S02]  /*4170*/  ISETP.GE.AND.EX P3, PT, RZ, UR45, PT, P3 ;  /* 0x0000002dff007c0c */ /* 0x000fc4000bf66330 */
[----:B------:R-:W-:Y:S02]  /*4180*/  ISETP.GE.AND.EX P2, PT, RZ, UR45, PT, P2 ;  /* 0x0000002dff007c0c */ /* 0x000fe4000bf46320 */
[----:B------:R-:W-:Y:S02]  /*4190*/  ISETP.GE.AND.EX P1, PT, RZ, UR45, PT, P1 ;  /* 0x0000002dff007c0c */ /* 0x000fe4000bf26310 */
        /* <DEDUP_REMOVED lines=10> */
[----:B------:R1:W-:Y:S01]  /*4240*/  @!P5 STG.E desc[UR4][R4.64+0x500], R75 ;  /* 0x0005004b0400d986 */ /* 0x0003e2000c101904 */
[----:B------:R-:W-:-:S02]  /*4250*/  @!P2 R2UR UR13, R35 ;  /* 0x00000000230da2ca */ /* 0x000fc400000e0000 */
[C---:B------:R-:W-:Y:S02]  /*4260*/  @!P1 R2UR UR14, R34.reuse ;  /* 0x00000000220e92ca */ /* 0x040fe400000e0000 */
[C---:B------:R-:W-:Y:S01]  /*4270*/  @!P1 R2UR UR15, R35.reuse ;  /* 0x00000000230f92ca */ /* 0x040fe200000e0000 */
[----:B------:R1:W-:Y:S01]  /*4280*/  @!P4 STG.E desc[UR8][R4.64+0x600], R17 ;  /* 0x000600110400c986 */ /* 0x0003e2000c101908 */
[----:B------:R-:W-:Y:S02]  /*4290*/  @!P6 R2UR UR16, R34 ;  /* 0x000000002210e2ca */ /* 0x000fe400000e0000 */
[----:B------:R-:W-:Y:S01]  /*42a0*/  @!P6 R2UR UR17, R35 ;  /* 0x000000002311e2ca */ /* 0x000fe200000e0000 */
[----:B------:R1:W-:Y:S01]  /*42b0*/  @!P3 STG.E desc[UR10][R4.64+0x680], R79 ;  /* 0x0006804f0400b986 */ /* 0x0003e2000c10190a */
[----:B------:R-:W-:Y:S02]  /*42c0*/  IADD3 R0, PT, PT, R42, 0x320, RZ ;  /* 0x000003202a007810 */ /* 0x000fe40007ffe0ff */
[----:B------:R-:W-:Y:S01]  /*42d0*/  @!P0 R2UR UR4, R34 ;  /* 0x00000000220482ca */ /* 0x000fe200000e0000 */
[----:B------:R1:W-:Y:S01]  /*42e0*/  @!P2 STG.E desc[UR12][R4.64+0x700], R19 ;  /* 0x000700130400a986 */ /* 0x0003e2000c10190c */
[----:B------:R-:W-:-:S02]  /*42f0*/  ISETP.GE.U32.AND P5, PT, R0, UR44, PT ;  /* 0x0000002c00007c0c */ /* 0x000fc4000bfa6070 */
[----:B------:R-:W-:Y:S01]  /*4300*/  @!P0 R2UR UR5, R35 ;  /* 0x00000000230582ca */ /* 0x000fe200000e0000 */
[----:B------:R1:W-:Y:S01]  /*4310*/  @!P1 STG.E desc[UR14][R4.64+0x780], R81 ;  /* 0x0007805104009986 */ /* 0x0003e2000c10190e */
[----:B------:R-:W-:Y:S02]  /*4320*/  ISETP.GE.AND.EX P5, PT, RZ, UR45, PT, P5 ;  /* 0x0000002dff007c0c */ /* 0x000fe4000bfa6350 */
[----:B------:R-:W-:Y:S01]  /*4330*/  ISETP.GE.U32.AND P3, PT, R57, UR44, PT ;  /* 0x0000002c39007c0c */ /* 0x000fe2000bf66070 */
[----:B------:R1:W-:Y:S01]  /*4340*/  @!P6 STG.E desc[UR16][R4.64+0x800], R21 ;  /* 0x000800150400e986 */ /* 0x0003e2000c101910 */
[----:B------:R-:W-:Y:S02]  /*4350*/  ISETP.GE.U32.AND P2, PT, R58, UR44, PT ;  /* 0x0000002c3a007c0c */ /* 0x000fe4000bf46070 */
[----:B------:R-:W-:Y:S02]  /*4360*/  ISETP.GE.U32.AND P6, PT, R59, UR44, PT ;  /* 0x0000002c3b007c0c */ /* 0x000fe4000bfc6070 */
[----:B------:R-:W-:-:S02]  /*4370*/  ISETP.GE.U32.AND P4, PT, R60, UR44, PT ;  /* 0x0000002c3c007c0c */ /* 0x000fc4000bf86070 */
[----:B------:R-:W-:Y:S01]  /*4380*/  ISETP.GE.U32.AND P1, PT, R61, UR44, PT ;  /* 0x0000002c3d007c0c */ /* 0x000fe2000bf26070 */
[----:B------:R1:W-:Y:S01]  /*4390*/  @!P0 STG.E desc[UR4][R4.64+0x880], R83 ;  /* 0x0008805304008986 */ /* 0x0003e2000c101904 */
[----:B------:R-:W-:Y:S01]  /*43a0*/  ISETP.GE.AND.EX P3, PT, RZ, UR45, PT, P3 ;  /* 0x0000002dff007c0c */ /* 0x000fe2000bf66330 */
[----:B------:R-:W2:Y:S01]  /*43b0*/  LDCU UR4, c[0x0][0x370] ;  /* 0x00006e00ff0477ac */ /* 0x000ea20008000800 */
[----:B------:R-:W-:Y:S01]  /*43c0*/  ISETP.GE.AND.EX P2, PT, RZ, UR45, PT, P2 ;  /* 0x0000002dff007c0c */ /* 0x000fe2000bf46320 */
[----:B------:R-:W2:Y:S01]  /*43d0*/  LDC R2, c[0x0][0x364] ;  /* 0x0000d900ff027b82 */ /* 0x000ea20000000800 */
[----:B------:R-:W-:Y:S02]  /*43e0*/  ISETP.GE.AND.EX P6, PT, RZ, UR45, PT, P6 ;  /* 0x0000002dff007c0c */ /* 0x000fe4000bfc6360 */
[----:B------:R-:W-:Y:S02]  /*43f0*/  ISETP.GE.AND.EX P4, PT, RZ, UR45, PT, P4 ;  /* 0x0000002dff007c0c */ /* 0x000fe4000bf86340 */
[----:B------:R-:W-:-:S02]  /*4400*/  ISETP.GE.AND.EX P1, PT, RZ, UR45, PT, P1 ;  /* 0x0000002dff007c0c */ /* 0x000fc4000bf26310 */
[----:B------:R-:W-:Y:S02]  /*4410*/  ISETP.GE.U32.AND P0, PT, R62, UR44, PT ;  /* 0x0000002c3e007c0c */ /* 0x000fe4000bf06070 */
[C---:B------:R-:W-:Y:S02]  /*4420*/  @!P5 R2UR UR16, R34.reuse ;  /* 0x000000002210d2ca */ /* 0x040fe400000e0000 */
[C---:B------:R-:W-:Y:S02]  /*4430*/  @!P5 R2UR UR17, R35.reuse ;  /* 0x000000002311d2ca */ /* 0x040fe400000e0000 */
[----:B------:R-:W-:Y:S02]  /*4440*/  ISETP.GE.AND.EX P0, PT, RZ, UR45, PT, P0 ;  /* 0x0000002dff007c0c */ /* 0x000fe4000bf06300 */
[----:B------:R-:W-:Y:S02]  /*4450*/  @!P3 R2UR UR6, R34 ;  /* 0x000000002206b2ca */ /* 0x000fe400000e0000 */
[----:B------:R-:W-:-:S02]  /*4460*/  @!P3 R2UR UR7, R35 ;  /* 0x000000002307b2ca */ /* 0x000fc400000e0000 */
[C---:B------:R-:W-:Y:S02]  /*4470*/  @!P2 R2UR UR8, R34.reuse ;  /* 0x000000002208a2ca */ /* 0x040fe400000e0000 */
[C---:B------:R-:W-:Y:S02]  /*4480*/  @!P2 R2UR UR9, R35.reuse ;  /* 0x000000002309a2ca */ /* 0x040fe400000e0000 */
[----:B------:R-:W-:Y:S01]  /*4490*/  @!P6 R2UR UR10, R34 ;  /* 0x00000000220ae2ca */ /* 0x000fe200000e0000 */
[----:B------:R1:W-:Y:S01]  /*44a0*/  @!P5 STG.E desc[UR16][R4.64+0xc80], R91 ;  /* 0x000c805b0400d986 */ /* 0x0003e2000c101910 */
[C---:B------:R-:W-:Y:S01]  /*44b0*/  @!P6 R2UR UR11, R35.reuse ;  /* 0x00000000230be2ca */ /* 0x040fe200000e0000 */
[----:B--2---:R-:W-:Y:S01]  /*44c0*/  IMAD R2, R2, UR4, RZ ;  /* 0x0000000402027c24 */ /* 0x004fe2000f8e02ff */
[C---:B------:R-:W-:Y:S02]  /*44d0*/  @!P4 R2UR UR12, R34.reuse ;  /* 0x00000000220cc2ca */ /* 0x040fe400000e0000 */
[----:B------:R-:W-:Y:S01]  /*44e0*/  @!P4 R2UR UR13, R35 ;  /* 0x00000000230dc2ca */ /* 0x000fe200000e0000 */
[----:B------:R1:W-:Y:S01]  /*44f0*/  @!P3 STG.E desc[UR6][R4.64+0x900], R23 ;  /* 0x000900170400b986 */ /* 0x0003e2000c101906 */
[----:B------:R-:W-:-:S02]  /*4500*/  @!P1 R2UR UR14, R34 ;  /* 0x00000000220e92ca */ /* 0x000fc400000e0000 */
[C---:B------:R-:W-:Y:S01]  /*4510*/  @!P1 R2UR UR15, R35.reuse ;  /* 0x00000000230f92ca */ /* 0x040fe200000e0000 */
[----:B------:R1:W-:Y:S01]  /*4520*/  @!P2 STG.E desc[UR8][R4.64+0x980], R85 ;  /* 0x000980550400a986 */ /* 0x0003e2000c101908 */
[----:B------:R-:W-:Y:S02]  /*4530*/  @!P0 R2UR UR16, R34 ;  /* 0x00000000221082ca */ /* 0x000fe400000e0000 */
[----:B------:R-:W-:Y:S01]  /*4540*/  @!P0 R2UR UR17, R35 ;  /* 0x00000000231182ca */ /* 0x000fe200000e0000 */
[----:B------:R1:W-:Y:S01]  /*4550*/  @!P6 STG.E desc[UR10][R4.64+0xa00], R25 ;  /* 0x000a00190400e986 */ /* 0x0003e2000c10190a */
[C---:B------:R-:W-:Y:S02]  /*4560*/  IADD3 R0, PT, PT, R42.reuse, 0x20, RZ ;  /* 0x000000202a007810 */ /* 0x040fe40007ffe0ff */
[C---:B------:R-:W-:Y:S01]  /*4570*/  IADD3 R6, PT, PT, R42.reuse, 0x100, RZ ;  /* 0x000001002a067810 */ /* 0x040fe20007ffe0ff */
[----:B------:R1:W-:Y:S01]  /*4580*/  @!P4 STG.E desc[UR12][R4.64+0xa80], R87 ;  /* 0x000a80570400c986 */ /* 0x0003e2000c10190c */
[----:B0-----:R-:W-:-:S02]  /*4590*/  IADD3 R7, PT, PT, R42, 0x120, RZ ;  /* 0x000001202a077810 */ /* 0x001fc40007ffe0ff */
[C---:B------:R-:W-:Y:S01]  /*45a0*/  IADD3 R8, PT, PT, R42.reuse, 0x2e0, RZ ;  /* 0x000002e02a087810 */ /* 0x040fe20007ffe0ff */
[----:B------:R1:W-:Y:S01]  /*45b0*/  @!P1 STG.E desc[UR14][R4.64+0xb00], R89 ;  /* 0x000b005904009986 */ /* 0x0003e2000c10190e */
[----:B------:R-:W-:Y:S02]  /*45c0*/  IADD3 R10, PT, PT, R42, 0x300, RZ ;  /* 0x000003002a0a7810 */ /* 0x000fe40007ffe0ff */
[----:B------:R-:W-:Y:S01]  /*45d0*/  ISETP.GE.U32.AND P1, PT, R63, UR44, PT ;  /* 0x0000002c3f007c0c */ /* 0x000fe2000bf26070 */
[----:B------:R1:W-:Y:S01]  /*45e0*/  @!P0 STG.E desc[UR16][R4.64+0xd00], R31 ;  /* 0x000d001f04008986 */ /* 0x0003e2000c101910 */
[----:B------:R-:W-:Y:S02]  /*45f0*/  ISETP.GE.U32.AND P4, PT, R0, UR44, PT ;  /* 0x0000002c00007c0c */ /* 0x000fe4000bf86070 */
[----:B------:R-:W-:Y:S02]  /*4600*/  ISETP.GE.U32.AND P5, PT, R6, UR44, PT ;  /* 0x0000002c06007c0c */ /* 0x000fe4000bfa6070 */
[----:B------:R-:W-:-:S02]  /*4610*/  ISETP.GE.U32.AND P6, PT, R7, UR44, PT ;  /* 0x0000002c07007c0c */ /* 0x000fc4000bfc6070 */
[----:B------:R-:W-:Y:S02]  /*4620*/  ISETP.GE.U32.AND P2, PT, R8, UR44, PT ;  /* 0x0000002c08007c0c */ /* 0x000fe4000bf46070 */
[----:B------:R-:W-:Y:S02]  /*4630*/  ISETP.GE.U32.AND P3, PT, R10, UR44, PT ;  /* 0x0000002c0a007c0c */ /* 0x000fe4000bf66070 */
[----:B------:R-:W-:Y:S02]  /*4640*/  ISETP.GE.AND.EX P4, PT, RZ, UR45, PT, P4 ;  /* 0x0000002dff007c0c */ /* 0x000fe4000bf86340 */
[----:B------:R-:W-:Y:S02]  /*4650*/  ISETP.GE.AND.EX P5, PT, RZ, UR45, PT, P5 ;  /* 0x0000002dff007c0c */ /* 0x000fe4000bfa6350 */
[----:B------:R-:W-:Y:S02]  /*4660*/  ISETP.GE.AND.EX P6, PT, RZ, UR45, PT, P6 ;  /* 0x0000002dff007c0c */ /* 0x000fe4000bfc6360 */
[----:B------:R-:W-:-:S02]  /*4670*/  ISETP.GE.AND.EX P2, PT, RZ, UR45, PT, P2 ;  /* 0x0000002dff007c0c */ /* 0x000fc4000bf46320 */
[----:B------:R-:W-:Y:S02]  /*4680*/  ISETP.GE.AND.EX P3, PT, RZ, UR45, PT, P3 ;  /* 0x0000002dff007c0c */ /* 0x000fe4000bf66330 */
[----:B------:R-:W-:Y:S02]  /*4690*/  ISETP.GE.AND.EX P1, PT, RZ, UR45, PT, P1 ;  /* 0x0000002dff007c0c */ /* 0x000fe4000bf26310 */
[----:B------:R-:W-:Y:S02]  /*46a0*/  IADD3 R40, P0, PT, R2, R40, RZ ;  /* 0x0000002802287210 */ /* 0x000fe40007f1e0ff */
[----:B------:R-:W-:Y:S02]  /*46b0*/  @!P4 R2UR UR6, R34 ;  /* 0x000000002206c2ca */ /* 0x000fe400000e0000 */
[----:B------:R-:W-:Y:S02]  /*46c0*/  LEA.HI.X.SX32 R41, R2, R41, 0x1, P0 ;  /* 0x0000002902297211 */ /* 0x000fe400000f0eff */
[----:B------:R-:W-:-:S02]  /*46d0*/  ISETP.GE.U32.AND P0, PT, R40, UR46, PT ;  /* 0x0000002e28007c0c */ /* 0x000fc4000bf06070 */
[C---:B------:R-:W-:Y:S02]  /*46e0*/  @!P4 R2UR UR7, R35.reuse ;  /* 0x000000002307c2ca */ /* 0x040fe400000e0000 */
[C---:B------:R-:W-:Y:S02]  /*46f0*/  @!P5 R2UR UR8, R34.reuse ;  /* 0x000000002208d2ca */ /* 0x040fe400000e0000 */
[C---:B------:R-:W-:Y:S02]  /*4700*/  @!P5 R2UR UR9, R35.reuse ;  /* 0x000000002309d2ca */ /* 0x040fe400000e0000 */
[C---:B------:R-:W-:Y:S02]  /*4710*/  @!P6 R2UR UR10, R34.reuse ;  /* 0x00000000220ae2ca */ /* 0x040fe400000e0000 */
[----:B------:R-:W-:Y:S02]  /*4720*/  @!P6 R2UR UR11, R35 ;  /* 0x00000000230be2ca */ /* 0x000fe400000e0000 */
        /* <DEDUP_REMOVED lines=15> */
.L_x_18265:
[----:B------:R-:W-:Y:S05]  /*4820*/  EXIT ;  /* 0x000000000000794d */ /* 0x000fea0003800000 */
.L_x_18266:
[----:B------:R-:W-:Y:S01]  /*4830*/  BSSY B1, `(.L_x_18324) ;  /* 0x0000007000017945 */ /* 0x000fe20003800000 */
[----:B------:R-:W-:Y:S02]  /*4840*/  MOV R12, 0x10 ;  /* 0x00000010000c7802 */ /* 0x000fe40000000f00 */
[----:B------:R-:W-:Y:S02]  /*4850*/  MOV R11, 0x1f ;  /* 0x0000001f000b7802 */ /* 0x000fe40000000f00 */
[----:B------:R-:W-:-:S07]  /*4860*/  MOV R15, 0xffffffff ;  /* 0xffffffff000f7802 */ /* 0x000fce0000000f00 */
[----:B------:R-:W-:Y:S05]  /*4870*/  WARPSYNC.COLLECTIVE R15, `(.L_x_18325) ;  /* 0x000000000f087348 */ /* 0x000fea0003c00000 */
[----:B------:R0:W1:Y:S02]  /*4880*/  SHFL.BFLY P6, R14, R13, R12, R11 ;  /* 0x0c00000c0d0e7389 */ /* 0x00006400000c000b */
[----:B01----:R-:W-:Y:S05]  /*4890*/  ENDCOLLECTIVE ;  /* 0x000000000000791b */ /* 0x003fea0003800000 */
.L_x_18325:
[----:B------:R-:W-:Y:S05]  /*48a0*/  BSYNC B1 ;  /* 0x0000000000017941 */ /* 0x000fea0003800000 */
.L_x_18324:
        /* <DEDUP_REMOVED lines=9> */
.L_x_18326:
[----:B------:R-:W-:Y:S01]  /*4940*/  HFMA2 R12, -RZ, RZ, 0, 2.384185791015625e-07 ;  /* 0x00000004ff0c7431 */ /* 0x000fe200000001ff */
[----:B------:R-:W-:-:S04]  /*4950*/  FMNMX R0, R13, R14, !PT ;  /* 0x0000000e0d007209 */ /* 0x000fc80007800000 */
[----:B------:R-:W-:-:S07]  /*4960*/  MOV R13, R0 ;  /* 0x00000000000d7202 */ /* 0x000fce0000000f00 */
[----:B------:R-:W-:Y:S05]  /*4970*/  WARPSYNC.COLLECTIVE R15, `(.L_x_18327) ;  /* 0x000000000f087348 */ /* 0x000fea0003c00000 */
[----:B------:R0:W1:Y:S02]  /*4980*/  SHFL.BFLY P6, R14, R13, R12, R11 ;  /* 0x0c00000c0d0e7389 */ /* 0x00006400000c000b */
[----:B01----:R-:W-:Y:S05]  /*4990*/  ENDCOLLECTIVE ;  /* 0x000000000000791b */ /* 0x003fea0003800000 */
.L_x_18327:
[----:B------:R-:W-:Y:S01]  /*49a0*/  HFMA2 R12, -RZ, RZ, 0, 1.1920928955078125e-07 ;  /* 0x00000002ff0c7431 */ /* 0x000fe200000001ff */
[----:B------:R-:W-:-:S04]  /*49b0*/  FMNMX R2, R0, R14, !PT ;  /* 0x0000000e00027209 */ /* 0x000fc80007800000 */
[----:B------:R-:W-:-:S07]  /*49c0*/  MOV R13, R2 ;  /* 0x00000002000d7202 */ /* 0x000fce0000000f00 */
[----:B------:R-:W-:Y:S05]  /*49d0*/  WARPSYNC.COLLECTIVE R15, `(.L_x_18328) ;  /* 0x000000000f087348 */ /* 0x000fea0003c00000 */
[----:B------:R0:W1:Y:S02]  /*49e0*/  SHFL.BFLY P6, R14, R13, R12, R11 ;  /* 0x0c00000c0d0e7389 */ /* 0x00006400000c000b */
[----:B01----:R-:W-:Y:S05]  /*49f0*/  ENDCOLLECTIVE ;  /* 0x000000000000791b */ /* 0x003fea0003800000 */
.L_x_18328:
[----:B------:R-:W-:Y:S01]  /*4a00*/  HFMA2 R12, -RZ, RZ, 0, 5.9604644775390625e-08 ;  /* 0x00000001ff0c7431 */ /* 0x000fe200000001ff */
[----:B------:R-:W-:-:S04]  /*4a10*/  FMNMX R3, R2, R14, !PT ;  /* 0x0000000e02037209 */ /* 0x000fc80007800000 */
[----:B------:R-:W-:-:S07]  /*4a20*/  MOV R13, R3 ;  /* 0x00000003000d7202 */ /* 0x000fce0000000f00 */
[----:B------:R-:W-:Y:S05]  /*4a30*/  WARPSYNC.COLLECTIVE R15, `(.L_x_18329) ;  /* 0x000000000f087348 */ /* 0x000fea0003c00000 */
[----:B------:R0:W1:Y:S02]  /*4a40*/  SHFL.BFLY P6, R14, R13, R12, R11 ;  /* 0x0c00000c0d0e7389 */ /* 0x00006400000c000b */
[----:B01----:R-:W-:Y:S05]  /*4a50*/  ENDCOLLECTIVE ;  /* 0x000000000000791b */ /* 0x003fea0003800000 */
.L_x_18329:
        /* <DEDUP_REMOVED lines=125> */
[----:B------:R-:W-:Y:S01]  /*5230*/  FMUL R17, R17, R20 ;  /* 0x0000001411117220 */ /* 0x000fe20000400000 */
        /* <DEDUP_REMOVED lines=8> */
[----:B------:R-:W-:-:S03]  /*52c0*/  FFMA R24, R39, 1.4426950216293334961, -R24 ;  /* 0x3fb8aa3b27187823 */ /* 0x000fc60000000818 */
[----:B------:R-:W0:Y:S01]  /*52d0*/  MUFU.EX2 R19, R22 ;  /* 0x0000001600137308 */ /* 0x000e220000000800 */
[----:B------:R-:W-:-:S07]  /*52e0*/  FFMA R24, R39, 1.925963033500011079e-08, R24 ;  /* 0x32a5706027187823 */ /* 0x000fce0000000018 */
        /* <DEDUP_REMOVED lines=20> */
[----:B------:R-:W-:Y:S02]  /*5430*/  SHF.L.U32 R21, R24, 0x17, RZ ;  /* 0x0000001718157819 */ /* 0x000fe400000006ff */
[C---:B------:R-:W-:Y:S01]  /*5440*/  FADD R24, R22.reuse, -12583039 ;  /* 0xcb40007f16187421 */ /* 0x040fe20000000000 */
[----:B------:R-:W-:-:S03]  /*5450*/  SHF.L.U32 R22, R22, 0x17, RZ ;  /* 0x0000001716167819 */ /* 0x000fc600000006ff */
[----:B------:R-:W-:Y:S01]  /*5460*/  FFMA R24, R73, 1.4426950216293334961, -R24 ;  /* 0x3fb8aa3b49187823 */ /* 0x000fe20000000818 */
[----:B--2---:R-:W-:Y:S01]  /*5470*/  FMUL R21, R21, R26 ;  /* 0x0000001a15157220 */ /* 0x004fe20000400000 */
[----:B------:R-:W-:Y:S02]  /*5480*/  FFMA.SAT R26, R67, R36, 0.5 ;  /* 0x3f000000431a7423 */ /* 0x000fe40000002024 */
[----:B------:R-:W-:Y:S02]  /*5490*/  FFMA R24, R73, 1.925963033500011079e-08, R24 ;  /* 0x32a5706049187823 */ /* 0x000fe40000000018 */
[----:B------:R-:W-:Y:S02]  /*54a0*/  FFMA.RM R26, R26, R33, 12582913 ;  /* 0x4b4000011a1a7423 */ /* 0x000fe40000004021 */
[----:B------:R0:W1:Y:S02]  /*54b0*/  MUFU.EX2 R23, R24 ;  /* 0x0000001800177308 */ /* 0x0000640000000800 */
[----:B------:R-:W-:-:S04]  /*54c0*/  FADD R28, R26, -12583039 ;  /* 0xcb40007f1a1c7421 */ /* 0x000fc80000000000 */
[----:B------:R-:W-:Y:S01]  /*54d0*/  FFMA R28, R67, 1.4426950216293334961, -R28 ;  /* 0x3fb8aa3b431c7823 */ /* 0x000fe2000000081c */
[----:B0-----:R-:W-:-:S03]  /*54e0*/  FFMA.SAT R24, R37, R36, 0.5 ;  /* 0x3f00000025187423 */ /* 0x001fc60000002024 */
[----:B------:R-:W-:Y:S01]  /*54f0*/  FFMA R28, R67, 1.925963033500011079e-08, R28 ;  /* 0x32a57060431c7823 */ /* 0x000fe2000000001c */
[----:B------:R-:W-:-:S05]  /*5500*/  FFMA.RM R24, R24, R33, 12582913 ;  /* 0x4b40000118187423 */ /* 0x000fca0000004021 */
[----:B------:R-:W0:Y:S01]  /*5510*/  MUFU.EX2 R28, R28 ;  /* 0x0000001c001c7308 */ /* 0x000e220000000800 */
[----:B-1----:R-:W-:Y:S01]  /*5520*/  FMUL R22, R22, R23 ;  /* 0x0000001716167220 */ /* 0x002fe20000400000 */
[----:B------:R-:W-:Y:S01]  /*5530*/  SHF.L.U32 R23, R26, 0x17, RZ ;  /* 0x000000171a177819 */ /* 0x000fe200000006ff */
        /* <DEDUP_REMOVED lines=113> */
.L_x_18330:
[----:B------:R-:W-:Y:S02]  /*5c50*/  HFMA2 R12, -RZ, RZ, 0, 4.76837158203125e-07 ;  /* 0x00000008ff0c7431 */ /* 0x000fe400000001ff */
[----:B------:R-:W-:-:S05]  /*5c60*/  FADD R36, R13, R14 ;  /* 0x0000000e0d247221 */ /* 0x000fca0000000000 */
[----:B------:R-:W-:-:S07]  /*5c70*/  MOV R13, R36 ;  /* 0x00000024000d7202 */ /* 0x000fce0000000f00 */
[----:B------:R-:W-:Y:S05]  /*5c80*/  WARPSYNC.COLLECTIVE R15, `(.L_x_18331) ;  /* 0x000000000f087348 */ /* 0x000fea0003c00000 */
[----:B------:R0:W1:Y:S02]  /*5c90*/  SHFL.BFLY P6, R14, R13, R12, R11 ;  /* 0x0c00000c0d0e7389 */ /* 0x00006400000c000b */
[----:B01----:R-:W-:Y:S05]  /*5ca0*/  ENDCOLLECTIVE ;  /* 0x000000000000791b */ /* 0x003fea0003800000 */
.L_x_18331:
[----:B------:R-:W-:Y:S02]  /*5cb0*/  HFMA2 R12, -RZ, RZ, 0, 2.384185791015625e-07 ;  /* 0x00000004ff0c7431 */ /* 0x000fe400000001ff */
[----:B------:R-:W-:-:S05]  /*5cc0*/  FADD R37, R36, R14 ;  /* 0x0000000e24257221 */ /* 0x000fca0000000000 */
[----:B------:R-:W-:-:S07]  /*5cd0*/  MOV R13, R37 ;  /* 0x00000025000d7202 */ /* 0x000fce0000000f00 */
[----:B------:R-:W-:Y:S05]  /*5ce0*/  WARPSYNC.COLLECTIVE R15, `(.L_x_18332) ;  /* 0x000000000f087348 */ /* 0x000fea0003c00000 */
[----:B------:R0:W1:Y:S02]  /*5cf0*/  SHFL.BFLY P6, R14, R13, R12, R11 ;  /* 0x0c00000c0d0e7389 */ /* 0x00006400000c000b */
[----:B01----:R-:W-:Y:S05]  /*5d00*/  ENDCOLLECTIVE ;  /* 0x000000000000791b */ /* 0x003fea0003800000 */
.L_x_18332:
[----:B------:R-:W-:Y:S02]  /*5d10*/  HFMA2 R12, -RZ, RZ, 0, 1.1920928955078125e-07 ;  /* 0x00000002ff0c7431 */ /* 0x000fe400000001ff */
[----:B------:R-:W-:-:S05]  /*5d20*/  FADD R38, R37, R14 ;  /* 0x0000000e25267221 */ /* 0x000fca0000000000 */
[----:B------:R-:W-:-:S07]  /*5d30*/  MOV R13, R38 ;  /* 0x00000026000d7202 */ /* 0x000fce0000000f00 */
[----:B------:R-:W-:Y:S05]  /*5d40*/  WARPSYNC.COLLECTIVE R15, `(.L_x_18333) ;  /* 0x000000000f087348 */ /* 0x000fea0003c00000 */
[----:B------:R0:W1:Y:S02]  /*5d50*/  SHFL.BFLY P6, R14, R13, R12, R11 ;  /* 0x0c00000c0d0e7389 */ /* 0x00006400000c000b */
[----:B01----:R-:W-:Y:S05]  /*5d60*/  ENDCOLLECTIVE ;  /* 0x000000000000791b */ /* 0x003fea0003800000 */
.L_x_18333:
[----:B------:R-:W-:Y:S02]  /*5d70*/  HFMA2 R12, -RZ, RZ, 0, 5.9604644775390625e-08 ;  /* 0x00000001ff0c7431 */ /* 0x000fe400000001ff */
[----:B------:R-:W-:-:S05]  /*5d80*/  FADD R39, R38, R14 ;  /* 0x0000000e26277221 */ /* 0x000fca0000000000 */
[----:B------:R-:W-:-:S07]  /*5d90*/  MOV R13, R39 ;  /* 0x00000027000d7202 */ /* 0x000fce0000000f00 */
[----:B------:R-:W-:Y:S05]  /*5da0*/  WARPSYNC.COLLECTIVE R15, `(.L_x_18334) ;  /* 0x000000000f087348 */ /* 0x000fea0003c00000 */
[----:B------:R0:W1:Y:S02]  /*5db0*/  SHFL.BFLY P6, R14, R13, R12, R11 ;  /* 0x0c00000c0d0e7389 */ /* 0x00006400000c000b */
[----:B01----:R-:W-:Y:S05]  /*5dc0*/  ENDCOLLECTIVE ;  /* 0x000000000000791b */ /* 0x003fea0003800000 */
.L_x_18334:
[----:B------:R-:W-:Y:S05]  /*5dd0*/  BRA `(.L_x_18335) ;  /* 0xffffffc4007c7947 */ /* 0x000fea000383ffff */
        .weak           $__internal_358_$__cuda_sm3x_div_rn_noftz_f32_slowpath
        .type           $__internal_358_$__cuda_sm3x_div_rn_noftz_f32_slowpath,@function
        .size           $__internal_358_$__cuda_sm3x_div_rn_noftz_f32_slowpath,(.L_x_25810 - $__internal_358_$__cuda_sm3x_div_rn_noftz_f32_slowpath)
$__internal_358_$__cuda_sm3x_div_rn_noftz_f32_slowpath:
        /* <DEDUP_REMOVED lines=34> */
.L_x_18337:
        /* <DEDUP_REMOVED lines=51> */
.L_x_18344:
[----:B------:R-:W-:-:S04]  /*6330*/  LOP3.LUT R5, R5, 0x80000000, RZ, 0xc0, !PT ;  /* 0x8000000005057812 */ /* 0x000fc800078ec0ff */
[----:B------:R-:W-:Y:S01]  /*6340*/  LOP3.LUT R5, R5, 0x7f800000, RZ, 0xfc, !PT ;  /* 0x7f80000005057812 */ /* 0x000fe200078efcff */
[----:B------:R-:W-:Y:S06]  /*6350*/  BRA `(.L_x_18345) ;  /* 0x0000000000047947 */ /* 0x000fec0003800000 */
.L_x_18343:
[----:B------:R-:W-:-:S07]  /*6360*/  LEA R5, R38, R5, 0x17 ;  /* 0x0000000526057211 */ /* 0x000fce00078eb8ff */
.L_x_18345:
[----:B------:R-:W-:Y:S05]  /*6370*/  BSYNC.RECONVERGENT B2 ;  /* 0x0000000000027941 */ /* 0x000fea0003800200 */
.L_x_18342:
[----:B------:R-:W-:Y:S05]  /*6380*/  BRA `(.L_x_18346) ;  /* 0x0000000000207947 */ /* 0x000fea0003800000 */
.L_x_18341:
[----:B------:R-:W-:-:S04]  /*6390*/  LOP3.LUT R5, R12, 0x80000000, R5, 0x48, !PT ;  /* 0x800000000c057812 */ /* 0x000fc800078e4805 */
[----:B------:R-:W-:Y:S01]  /*63a0*/  LOP3.LUT R5, R5, 0x7f800000, RZ, 0xfc, !PT ;  /* 0x7f80000005057812 */ /* 0x000fe200078efcff */
[----:B------:R-:W-:Y:S06]  /*63b0*/  BRA `(.L_x_18346) ;  /* 0x0000000000147947 */ /* 0x000fec0003800000 */
.L_x_18340:
[----:B------:R-:W-:Y:S01]  /*63c0*/  LOP3.LUT R5, R12, 0x80000000, R5, 0x48, !PT ;  /* 0x800000000c057812 */ /* 0x000fe200078e4805 */
[----:B------:R-:W-:Y:S06]  /*63d0*/  BRA `(.L_x_18346) ;  /* 0x00000000000c7947 */ /* 0x000fec0003800000 */
.L_x_18339:
[----:B------:R-:W0:Y:S01]  /*63e0*/  MUFU.RSQ R5, -QNAN ;  /* 0xffc0000000057908 */ /* 0x000e220000001400 */
[----:B------:R-:W-:Y:S05]  /*63f0*/  BRA `(.L_x_18346) ;  /* 0x0000000000047947 */ /* 0x000fea0003800000 */
.L_x_18338:
[----:B------:R-:W-:-:S07]  /*6400*/  FADD.FTZ R5, R5, R12 ;  /* 0x0000000c05057221 */ /* 0x000fce0000010000 */
.L_x_18346:
[----:B------:R-:W-:Y:S05]  /*6410*/  BSYNC.RECONVERGENT B1 ;  /* 0x0000000000017941 */ /* 0x000fea0003800200 */
.L_x_18336:
[----:B------:R-:W-:Y:S01]  /*6420*/  HFMA2 R13, -RZ, RZ, 0, 0 ;  /* 0x00000000ff0d7431 */ /* 0x000fe200000001ff */
[----:B------:R-:W-:-:S04]  /*6430*/  MOV R12, R36 ;  /* 0x00000024000c7202 */ /* 0x000fc80000000f00 */
[----:B0-----:R-:W-:Y:S05]  /*6440*/  RET.REL.NODEC R12 `(_Z15SoftmaxWarpImplI10DirectLoadIffE11DirectStoreIffEfLi1ELi28ELi32ELi1ELb1EL9Algorithm0EEvT_T0_ll) ;  /* 0xffffff980cec7950 */ /* 0x001fea0003c3ffff */
.L_x_18347:
        /* <DEDUP_REMOVED lines=11> */
.L_x_25810:


//--------------------- .text._Z15SoftmaxWarpImplI10DirectLoadIffE11DirectStoreIffEfLi1ELi28ELi32ELi1ELb0EL9Algorithm0EEvT_T0_ll --------------------------
	.section	.text._Z15SoftmaxWarpImplI10DirectLoadIffE11DirectStoreIffEfLi1ELi28ELi32ELi1ELb0EL9Algorithm0EEvT_T0_ll,"ax",@progbits
	.align	128
        .global         _Z15SoftmaxWarpImplI10DirectLoadIffE11DirectStoreIffEfLi1ELi28ELi32ELi1ELb0EL9Algorithm0EEvT_T0_ll
        .type           _Z15SoftmaxWarpImplI10DirectLoadIffE11DirectStoreIffEfLi1ELi28ELi32ELi1ELb0EL9Algorithm0EEvT_T0_ll,@function
        .size           _Z15SoftmaxWarpImplI10DirectLoadIffE11DirectStoreIffEfLi1ELi28ELi32ELi1ELb0EL9Algorithm0EEvT_T0_ll,(.L_x_25811 - _Z15SoftmaxWarpImplI10DirectLoadIffE11DirectStoreIffEfLi1ELi28ELi32ELi1ELb0EL9Algorithm0EEvT_T0_ll)
        .other          _Z15SoftmaxWarpImplI10DirectLoadIffE11DirectStoreIffEfLi1ELi28ELi32ELi1ELb0EL9Algorithm0EEvT_T0_ll,@"STO_CUDA_ENTRY STV_DEFAULT"
_Z15SoftmaxWarpImplI10DirectLoadIffE11DirectStoreIffEfLi1ELi28ELi32ELi1ELb0EL9Algorithm0EEvT_T0_ll:
.text._Z15SoftmaxWarpImplI10DirectLoadIffE11DirectStoreIffEfLi1ELi28ELi32ELi1ELb0EL9Algorithm0EEvT_T0_ll:
        /* <DEDUP_REMOVED lines=24> */
.L_x_18348:
        /* <DEDUP_REMOVED lines=13> */
.L_x_18406:
        /* <DEDUP_REMOVED lines=94> */
[----:B------:R-:W-:Y:S01]  /*0830*/  SHF.L.U32 R3, R3, 0x17, RZ ;  /* 0x0000001703037819 */ /* 0x000fe200000006ff */
[-C--:B------:R-:W-:Y:S01]  /*0840*/  FFMA.RM R21, R21, R12.reuse, 12582913 ;  /* 0x4b40000115157423 */ /* 0x080fe2000000400c */
[----:B------:R-:W-:Y:S01]  /*0850*/  FFMA R5, R70, 1.4426950216293334961, -R5 ;  /* 0x3fb8aa3b46057823 */ /* 0x000fe20000000805 */
[----:B------:R-:W-:Y:S01]  /*0860*/  FFMA R9, R72, 1.4426950216293334961, -R9 ;  /* 0x3fb8aa3b48097823 */ /* 0x000fe20000000809 */
[--C-:B------:R-:W-:Y:S01]  /*0870*/  FADD R14, R6, -R68.reuse ;  /* 0x80000044060e7221 */ /* 0x100fe20000000000 */
[----:B------:R-:W-:Y:S01]  /*0880*/  SHF.L.U32 R7, R7, 0x17, RZ ;  /* 0x0000001707077819 */ /* 0x000fe200000006ff */
[----:B------:R-:W-:Y:S01]  /*0890*/  FFMA R70, R70, 1.925963033500011079e-08, R5 ;  /* 0x32a5706046467823 */ /* 0x000fe20000000005 */
[----:B------:R-:W-:Y:S01]  /*08a0*/  FFMA R9, R72, 1.925963033500011079e-08, R9 ;  /* 0x32a5706048097823 */ /* 0x000fe20000000009 */
[--C-:B------:R-:W-:Y:S01]  /*08b0*/  FADD R50, R24, -R68.reuse ;  /* 0x8000004418327221 */ /* 0x100fe20000000000 */
[--C-:B------:R-:W-:Y:S01]  /*08c0*/  FADD R24, R16, -R68.reuse ;  /* 0x8000004410187221 */ /* 0x100fe20000000000 */
[--C-:B------:R-:W-:Y:S01]  /*08d0*/  FADD R64, R45, -R68.reuse ;  /* 0x800000442d407221 */ /* 0x100fe20000000000 */
[----:B------:R-:W-:Y:S01]  /*08e0*/  MUFU.EX2 R10, R9 ;  /* 0x00000009000a7308 */ /* 0x000fe20000000800 */
[--C-:B------:R-:W-:Y:S01]  /*08f0*/  FADD R66, R47, -R68.reuse ;  /* 0x800000442f427221 */ /* 0x100fe20000000000 */
[--C-:B------:R-:W-:Y:S01]  /*0900*/  FADD R60, R39, -R68.reuse ;  /* 0x80000044273c7221 */ /* 0x100fe20000000000 */
[-C--:B------:R-:W-:Y:S01]  /*0910*/  FFMA.SAT R5, R64, R11.reuse, 0.5 ;  /* 0x3f00000040057423 */ /* 0x080fe2000000200b */
[--C-:B------:R-:W-:Y:S01]  /*0920*/  FADD R46, R22, -R68.reuse ;  /* 0x80000044162e7221 */ /* 0x100fe20000000000 */
[-C--:B------:R-:W-:Y:S01]  /*0930*/  FFMA.SAT R15, R66, R11.reuse, 0.5 ;  /* 0x3f000000420f7423 */ /* 0x080fe2000000200b */
[--C-:B------:R-:W-:Y:S01]  /*0940*/  FADD R22, R18, -R68.reuse ;  /* 0x8000004412167221 */ /* 0x100fe20000000000 */
[-C--:B------:R-:W-:Y:S01]  /*0950*/  FFMA.RM R13, R5, R12.reuse, 12582913 ;  /* 0x4b400001050d7423 */ /* 0x080fe2000000400c */
[----:B------:R-:W1:Y:S01]  /*0960*/  MUFU.EX2 R70, R70 ;  /* 0x0000004600467308 */ /* 0x000e620000000800 */
[-C--:B------:R-:W-:Y:S01]  /*0970*/  FFMA.RM R15, R15, R12.reuse, 12582913 ;  /* 0x4b4000010f0f7423 */ /* 0x080fe2000000400c */
[--C-:B------:R-:W-:Y:S01]  /*0980*/  FADD R4, R30, -R68.reuse ;  /* 0x800000441e047221 */ /* 0x100fe20000000000 */
[----:B------:R-:W-:Y:S01]  /*0990*/  FADD R5, R13, -12583039 ;  /* 0xcb40007f0d057421 */ /* 0x000fe20000000000 */
[--C-:B------:R-:W-:Y:S01]  /*09a0*/  FADD R30, R17, -R68.reuse ;  /* 0x80000044111e7221 */ /* 0x100fe20000000000 */
[--C-:B------:R-:W-:Y:S01]  /*09b0*/  FADD R36, R23, -R68.reuse ;  /* 0x8000004417247221 */ /* 0x100fe20000000000 */
[----:B------:R-:W-:Y:S01]  /*09c0*/  FADD R17, R15, -12583039 ;  /* 0xcb40007f0f117421 */ /* 0x000fe20000000000 */
[----:B------:R-:W-:Y:S01]  /*09d0*/  FFMA R5, R64, 1.4426950216293334961, -R5 ;  /* 0x3fb8aa3b40057823 */ /* 0x000fe20000000805 */
[--C-:B------:R-:W-:Y:S01]  /*09e0*/  FADD R62, R49, -R68.reuse ;  /* 0x80000044313e7221 */ /* 0x100fe20000000000 */
[--C-:B------:R-:W-:Y:S01]  /*09f0*/  FADD R58, R37, -R68.reuse ;  /* 0x80000044253a7221 */ /* 0x100fe20000000000 */
[----:B------:R-:W-:Y:S01]  /*0a00*/  FFMA R17, R66, 1.4426950216293334961, -R17 ;  /* 0x3fb8aa3b42117823 */ /* 0x000fe20000000811 */
[----:B------:R-:W-:Y:S01]  /*0a10*/  FFMA R64, R64, 1.925963033500011079e-08, R5 ;  /* 0x32a5706040407823 */ /* 0x000fe20000000005 */
[-C--:B------:R-:W-:Y:S01]  /*0a20*/  FFMA.SAT R5, R62, R11.reuse, 0.5 ;  /* 0x3f0000003e057423 */ /* 0x080fe2000000200b */
[--C-:B------:R-:W-:Y:S01]  /*0a30*/  FADD R56, R28, -R68.reuse ;  /* 0x800000441c387221 */ /* 0x100fe20000000000 */
[----:B------:R-:W-:Y:S01]  /*0a40*/  FFMA R17, R66, 1.925963033500011079e-08, R17 ;  /* 0x32a5706042117823 */ /* 0x000fe20000000011 */
[--C-:B------:R-:W-:Y:S01]  /*0a50*/  FADD R28, R19, -R68.reuse ;  /* 0x80000044131c7221 */ /* 0x100fe20000000000 */
[----:B------:R-:W-:Y:S01]  /*0a60*/  FFMA.RM R5, R5, R12, 12582913 ;  /* 0x4b40000105057423 */ /* 0x000fe2000000400c */
[----:B-1----:R-:W-:Y:S01]  /*0a70*/  FMUL R6, R3, R70 ;  /* 0x0000004603067220 */ /* 0x002fe20000400000 */
[----:B------:R-:W-:Y:S01]  /*0a80*/  FADD R3, R21, -12583039 ;  /* 0xcb40007f15037421 */ /* 0x000fe20000000000 */
[--C-:B------:R-:W-:Y:S01]  /*0a90*/  FADD R8, R33, -R68.reuse ;  /* 0x8000004421087221 */ /* 0x100fe20000000000 */
[----:B------:R-:W-:Y:S01]  /*0aa0*/  FADD R19, R5, -12583039 ;  /* 0xcb40007f05137421 */ /* 0x000fe20000000000 */
[--C-:B------:R-:W-:Y:S01]  /*0ab0*/  FADD R52, R31, -R68.reuse ;  /* 0x800000441f347221 */ /* 0x100fe20000000000 */
[----:B------:R-:W-:Y:S01]  /*0ac0*/  FFMA R3, R0, 1.4426950216293334961, -R3 ;  /* 0x3fb8aa3b00037823 */ /* 0x000fe20000000803 */
[--C-:B------:R-:W-:Y:S01]  /*0ad0*/  FADD R48, R29, -R68.reuse ;  /* 0x800000441d307221 */ /* 0x100fe20000000000 */
[----:B------:R-:W-:Y:S01]  /*0ae0*/  FFMA R19, R62, 1.4426950216293334961, -R19 ;  /* 0x3fb8aa3b3e137823 */ /* 0x000fe20000000813 */
        /* <DEDUP_REMOVED lines=231> */
.L_x_18418:
        /* <DEDUP_REMOVED lines=11> */
[----:B01----:R-:W-:Y:S05]  /*1a10*/  CALL.REL.NOINC `($__internal_359_$__cuda_sm3x_div_rn_noftz_f32_slowpath) ;  /* 0x00000030006c7944 */ /* 0x003fea0003c00000 */
[----:B------:R-:W-:-:S07]  /*1a20*/  MOV R15, R6 ;  /* 0x00000006000f7202 */ /* 0x000fce0000000f00 */
.L_x_18351:
[----:B------:R-:W-:Y:S05]  /*1a30*/  BSYNC.RECONVERGENT B2 ;  /* 0x0000000000027941 */ /* 0x000fea0003800200 */
.L_x_18350:
        /* <DEDUP_REMOVED lines=11> */
[----:B01----:R-:W-:Y:S05]  /*1af0*/  CALL.REL.NOINC `($__internal_359_$__cuda_sm3x_div_rn_noftz_f32_slowpath) ;  /* 0x0000003000347944 */ /* 0x003fea0003c00000 */
[----:B------:R-:W-:-:S07]  /*1b00*/  MOV R14, R6 ;  /* 0x00000006000e7202 */ /* 0x000fce0000000f00 */
.L_x_18353:
[----:B------:R-:W-:Y:S05]  /*1b10*/  BSYNC.RECONVERGENT B2 ;  /* 0x0000000000027941 */ /* 0x000fea0003800200 */
.L_x_18352:
        /* <DEDUP_REMOVED lines=13> */
.L_x_18355:
[----:B------:R-:W-:Y:S05]  /*1bf0*/  BSYNC.RECONVERGENT B2 ;  /* 0x0000000000027941 */ /* 0x000fea0003800200 */
.L_x_18354:
        /* <DEDUP_REMOVED lines=13> */
.L_x_18357:
[----:B------:R-:W-:Y:S05]  /*1cd0*/  BSYNC.RECONVERGENT B2 ;  /* 0x0000000000027941 */ /* 0x000fea0003800200 */
.L_x_18356:
        /* <DEDUP_REMOVED lines=13> */
.L_x_18359:
[----:B------:R-:W-:Y:S05]  /*1db0*/  BSYNC.RECONVERGENT B2 ;  /* 0x0000000000027941 */ /* 0x000fea0003800200 */
.L_x_18358:
        /* <DEDUP_REMOVED lines=13> */
.L_x_18361:
[----:B------:R-:W-:Y:S05]  /*1e90*/  BSYNC.RECONVERGENT B2 ;  /* 0x0000000000027941 */ /* 0x000fea0003800200 */
.L_x_18360:
        /* <DEDUP_REMOVED lines=13> */
.L_x_18363:
[----:B------:R-:W-:Y:S05]  /*1f70*/  BSYNC.RECONVERGENT B2 ;  /* 0x0000000000027941 */ /* 0x000fea0003800200 */
.L_x_18362:
        /* <DEDUP_REMOVED lines=13> */
.L_x_18365:
[----:B------:R-:W-:Y:S05]  /*2050*/  BSYNC.RECONVERGENT B2 ;  /* 0x0000000000027941 */ /* 0x000fea0003800200 */
.L_x_18364:
        /* <DEDUP_REMOVED lines=13> */
.L_x_18367:
[----:B------:R-:W-:Y:S05]  /*2130*/  BSYNC.RECONVERGENT B2 ;  /* 0x0000000000027941 */ /* 0x000fea0003800200 */
.L_x_18366:
        /* <DEDUP_REMOVED lines=13> */
.L_x_18369:
[----:B------:R-:W-:Y:S05]  /*2210*/  BSYNC.RECONVERGENT B2 ;  /* 0x0000000000027941 */ /* 0x000fea0003800200 */
.L_x_18368:
        /* <DEDUP_REMOVED lines=13> */
.L_x_18371:
[----:B------:R-:W-:Y:S05]  /*22f0*/  BSYNC.RECONVERGENT B2 ;  /* 0x0000000000027941 */ /* 0x000fea0003800200 */
.L_x_18370:
        /* <DEDUP_REMOVED lines=13> */
.L_x_18373:
[----:B------:R-:W-:Y:S05]  /*23d0*/  BSYNC.RECONVERGENT B2 ;  /* 0x0000000000027941 */ /* 0x000fea0003800200 */
.L_x_18372:
        /* <DEDUP_REMOVED lines=13> */
.L_x_18375:
[----:B------:R-:W-:Y:S05]  /*24b0*/  BSYNC.RECONVERGENT B2 ;  /* 0x0000000000027941 */ /* 0x000fea0003800200 */
.L_x_18374:
        /* <DEDUP_REMOVED lines=13> */
.L_x_18377:
[----:B------:R-:W-:Y:S05]  /*2590*/  BSYNC.RECONVERGENT B2 ;  /* 0x0000000000027941 */ /* 0x000fea0003800200 */
.L_x_18376:
        /* <DEDUP_REMOVED lines=13> */
.L_x_18379:
[----:B------:R-:W-:Y:S05]  /*2670*/  BSYNC.RECONVERGENT B2 ;  /* 0x0000000000027941 */ /* 0x000fea0003800200 */
.L_x_18378:
        /* <DEDUP_REMOVED lines=13> */
.L_x_18381:
[----:B------:R-:W-:Y:S05]  /*2750*/  BSYNC.RECONVERGENT B2 ;  /* 0x0000000000027941 */ /* 0x000fea0003800200 */
.L_x_18380:
        /* <DEDUP_REMOVED lines=13> */
.L_x_18383:
[----:B------:R-:W-:Y:S05]  /*2830*/  BSYNC.RECONVERGENT B2 ;  /* 0x0000000000027941 */ /* 0x000fea0003800200 */
.L_x_18382:
        /* <DEDUP_REMOVED lines=13> */
.L_x_18385:
[----:B------:R-:W-:Y:S05]  /*2910*/  BSYNC.RECONVERGENT B2 ;  /* 0x0000000000027941 */ /* 0x000fea0003800200 */
.L_x_18384:
        /* <DEDUP_REMOVED lines=13> */
.L_x_18387:
[----:B------:R-:W-:Y:S05]  /*29f0*/  BSYNC.RECONVERGENT B2 ;  /* 0x0000000000027941 */ /* 0x000fea0003800200 */
.L_x_18386:
        /* <DEDUP_REMOVED lines=13> */
.L_x_18389:
[----:B------:R-:W-:Y:S05]  /*2ad0*/  BSYNC.RECONVERGENT B2 ;  /* 0x0000000000027941 */ /* 0x000fea0003800200 */
.L_x_18388:
        /* <DEDUP_REMOVED lines=13> */
.L_x_18391:
[----:B------:R-:W-:Y:S05]  /*2bb0*/  BSYNC.RECONVERGENT B2 ;  /* 0x0000000000027941 */ /* 0x000fea0003800200 */
.L_x_18390:
        /* <DEDUP_REMOVED lines=13> */
.L_x_18393:
[----:B------:R-:W-:Y:S05]  /*2c90*/  BSYNC.RECONVERGENT B2 ;  /* 0x0000000000027941 */ /* 0x000fea0003800200 */
.L_x_18392:
        /* <DEDUP_REMOVED lines=13> */
.L_x_18395:
[----:B------:R-:W-:Y:S05]  /*2d70*/  BSYNC.RECONVERGENT B2 ;  /* 0x0000000000027941 */ /* 0x000fea0003800200 */
.L_x_18394:
        /* <DEDUP_REMOVED lines=13> */
.L_x_18397:
[----:B------:R-:W-:Y:S05]  /*2e50*/  BSYNC.RECONVERGENT B2 ;  /* 0x0000000000027941 */ /* 0x000fea0003800200 */
.L_x_18396:
        /* <DEDUP_REMOVED lines=13> */
.L_x_18399:
[----:B------:R-:W-:Y:S05]  /*2f30*/  BSYNC.RECONVERGENT B2 ;  /* 0x0000000000027941 */ /* 0x000fea0003800200 */
.L_x_18398:
        /* <DEDUP_REMOVED lines=13> */
.L_x_18401:
[----:B------:R-:W-:Y:S05]  /*3010*/  BSYNC.RECONVERGENT B2 ;  /* 0x0000000000027941 */ /* 0x000fea0003800200 */
.L_x_18400:
        /* <DEDUP_REMOVED lines=13> */
.L_x_18403:
[----:B------:R-:W-:Y:S05]  /*30f0*/  BSYNC.RECONVERGENT B2 ;  /* 0x0000000000027941 */ /* 0x000fea0003800200 */
.L_x_18402:
        /* <DEDUP_REMOVED lines=13> */
.L_x_18405:
[----:B------:R-:W-:Y:S05]  /*31d0*/  BSYNC.RECONVERGENT B2 ;  /* 0x0000000000027941 */ /* 0x000fea0003800200 */
.L_x_18404:
        /* <DEDUP_REMOVED lines=68> */
.L_x_18349:
[----:B------:R-:W-:Y:S01]  /*3620*/  BSSY B0, `(.L_x_18407) ;  /* 0x0000007000007945 */ /* 0x000fe20003800000 */
[----:B------:R-:W-:Y:S02]  /*3630*/  MOV R12, 0x10 ;  /* 0x00000010000c7802 */ /* 0x000fe40000000f00 */
[----:B------:R-:W-:Y:S02]  /*3640*/  MOV R11, 0x1f ;  /* 0x0000001f000b7802 */ /* 0x000fe40000000f00 */
[----:B------:R-:W-:-:S07]  /*3650*/  MOV R15, 0xffffffff ;  /* 0xffffffff000f7802 */ /* 0x000fce0000000f00 */
[----:B0-----:R-:W-:Y:S05]  /*3660*/  WARPSYNC.COLLECTIVE R15, `(.L_x_18408) ;  /* 0x000000000f087348 */ /* 0x001fea0003c00000 */
[----:B------:R1:W2:Y:S02]  /*3670*/  SHFL.BFLY P6, R14, R13, R12, R11 ;  /* 0x0c00000c0d0e7389 */ /* 0x0002a400000c000b */
[----:B012---:R-:W-:Y:S05]  /*3680*/  ENDCOLLECTIVE ;  /* 0x000000000000791b */ /* 0x007fea0003800000 */
.L_x_18408:
[----:B------:R-:W-:Y:S05]  /*3690*/  BSYNC B0 ;  /* 0x0000000000007941 */ /* 0x000fea0003800000 */
.L_x_18407:
        /* <DEDUP_REMOVED lines=8> */
.L_x_18409:
[----:B------:R-:W-:Y:S01]  /*3720*/  HFMA2 R12, -RZ, RZ, 0, 2.384185791015625e-07 ;  /* 0x00000004ff0c7431 */ /* 0x000fe200000001ff */
[----:B------:R-:W-:-:S04]  /*3730*/  FMNMX R0, R13, R14, !PT ;  /* 0x0000000e0d007209 */ /* 0x000fc80007800000 */
[----:B------:R-:W-:-:S07]  /*3740*/  MOV R13, R0 ;  /* 0x00000000000d7202 */ /* 0x000fce0000000f00 */
[----:B------:R-:W-:Y:S05]  /*3750*/  WARPSYNC.COLLECTIVE R15, `(.L_x_18410) ;  /* 0x000000000f087348 */ /* 0x000fea0003c00000 */
[----:B------:R0:W1:Y:S02]  /*3760*/  SHFL.BFLY P6, R14, R13, R12, R11 ;  /* 0x0c00000c0d0e7389 */ /* 0x00006400000c000b */
[----:B01----:R-:W-:Y:S05]  /*3770*/  ENDCOLLECTIVE ;  /* 0x000000000000791b */ /* 0x003fea0003800000 */
.L_x_18410:
[----:B------:R-:W-:Y:S01]  /*3780*/  HFMA2 R12, -RZ, RZ, 0, 1.1920928955078125e-07 ;  /* 0x00000002ff0c7431 */ /* 0x000fe200000001ff */
[----:B------:R-:W-:-:S04]  /*3790*/  FMNMX R2, R0, R14, !PT ;  /* 0x0000000e00027209 */ /* 0x000fc80007800000 */
[----:B------:R-:W-:-:S07]  /*37a0*/  MOV R13, R2 ;  /* 0x00000002000d7202 */ /* 0x000fce0000000f00 */
[----:B------:R-:W-:Y:S05]  /*37b0*/  WARPSYNC.COLLECTIVE R15, `(.L_x_18411) ;  /* 0x000000000f087348 */ /* 0x000fea0003c00000 */
[----:B------:R0:W1:Y:S02]  /*37c0*/  SHFL.BFLY P6, R14, R13, R12, R11 ;  /* 0x0c00000c0d0e7389 */ /* 0x00006400000c000b */
[----:B01----:R-:W-:Y:S05]  /*37d0*/  ENDCOLLECTIVE ;  /* 0x000000000000791b */ /* 0x003fea0003800000 */
.L_x_18411:
[----:B------:R-:W-:Y:S01]  /*37e0*/  HFMA2 R12, -RZ, RZ, 0, 5.9604644775390625e-08 ;  /* 0x00000001ff0c7431 */ /* 0x000fe200000001ff */
[----:B------:R-:W-:-:S04]  /*37f0*/  FMNMX R3, R2, R14, !PT ;  /* 0x0000000e02037209 */ /* 0x000fc80007800000 */
[----:B------:R-:W-:-:S07]  /*3800*/  MOV R13, R3 ;  /* 0x00000003000d7202 */ /* 0x000fce0000000f00 */
[----:B------:R-:W-:Y:S05]  /*3810*/  WARPSYNC.COLLECTIVE R15, `(.L_x_18412) ;  /* 0x000000000f087348 */ /* 0x000fea0003c00000 */
[----:B------:R0:W1:Y:S02]  /*3820*/  SHFL.BFLY P6, R14, R13, R12, R11 ;  /* 0x0c00000c0d0e7389 */ /* 0x00006400000c000b */
[----:B01----:R-:W-:Y:S05]  /*3830*/  ENDCOLLECTIVE ;  /* 0x000000000000791b */ /* 0x003fea0003800000 */
.L_x_18412:
        /* <DEDUP_REMOVED lines=251> */
[----:B------:R-:W-:-:S04]  /*47f0*/  FADD R11, RZ, R6 ;  /* 0x00000006ff0b7221 */ /* 0x000fc80000000000 */
[----:B------:R-:W0:Y:S01]  /*4800*/  MUFU.EX2 R39, R39 ;  /* 0x0000002700277308 */ /* 0x000e220000000800 */
[----:B------:R-:W-:-:S07]  /*4810*/  FADD R11, R11, R0 ;  /* 0x000000000b0b7221 */ /* 0x000fce0000000000 */
        /* <DEDUP_REMOVED lines=34> */
.L_x_18413:
[----:B------:R-:W-:Y:S02]  /*4a40*/  HFMA2 R12, -RZ, RZ, 0, 4.76837158203125e-07 ;  /* 0x00000008ff0c7431 */ /* 0x000fe400000001ff */
[----:B------:R-:W-:-:S05]  /*4a50*/  FADD R36, R13, R14 ;  /* 0x0000000e0d247221 */ /* 0x000fca0000000000 */
[----:B------:R-:W-:-:S07]  /*4a60*/  MOV R13, R36 ;  /* 0x00000024000d7202 */ /* 0x000fce0000000f00 */
[----:B------:R-:W-:Y:S05]  /*4a70*/  WARPSYNC.COLLECTIVE R15, `(.L_x_18414) ;  /* 0x000000000f087348 */ /* 0x000fea0003c00000 */
[----:B------:R0:W1:Y:S02]  /*4a80*/  SHFL.BFLY P6, R14, R13, R12, R11 ;  /* 0x0c00000c0d0e7389 */ /* 0x00006400000c000b */
[----:B01----:R-:W-:Y:S05]  /*4a90*/  ENDCOLLECTIVE ;  /* 0x000000000000791b */ /* 0x003fea0003800000 */
.L_x_18414:
[----:B------:R-:W-:Y:S02]  /*4aa0*/  HFMA2 R12, -RZ, RZ, 0, 2.384185791015625e-07 ;  /* 0x00000004ff0c7431 */ /* 0x000fe400000001ff */
[----:B------:R-:W-:-:S05]  /*4ab0*/  FADD R37, R36, R14 ;  /* 0x0000000e24257221 */ /* 0x000fca0000000000 */
[----:B------:R-:W-:-:S07]  /*4ac0*/  MOV R13, R37 ;  /* 0x00000025000d7202 */ /* 0x000fce0000000f00 */
[----:B------:R-:W-:Y:S05]  /*4ad0*/  WARPSYNC.COLLECTIVE R15, `(.L_x_18415) ;  /* 0x000000000f087348 */ /* 0x000fea0003c00000 */
[----:B------:R0:W1:Y:S02]  /*4ae0*/  SHFL.BFLY P6, R14, R13, R12, R11 ;  /* 0x0c00000c0d0e7389 */ /* 0x00006400000c000b */
[----:B01----:R-:W-:Y:S05]  /*4af0*/  ENDCOLLECTIVE ;  /* 0x000000000000791b */ /* 0x003fea0003800000 */
.L_x_18415:
[----:B------:R-:W-:Y:S02]  /*4b00*/  HFMA2 R12, -RZ, RZ, 0, 1.1920928955078125e-07 ;  /* 0x00000002ff0c7431 */ /* 0x000fe400000001ff */
[----:B------:R-:W-:-:S05]  /*4b10*/  FADD R38, R37, R14 ;  /* 0x0000000e25267221 */ /* 0x000fca0000000000 */
[----:B------:R-:W-:-:S07]  /*4b20*/  MOV R13, R38 ;  /* 0x00000026000d7202 */ /* 0x000fce0000000f00 */
[----:B------:R-:W-:Y:S05]  /*4b30*/  WARPSYNC.COLLECTIVE R15, `(.L_x_18416) ;  /* 0x000000000f087348 */ /* 0x000fea0003c00000 */
[----:B------:R0:W1:Y:S02]  /*4b40*/  SHFL.BFLY P6, R14, R13, R12, R11 ;  /* 0x0c00000c0d0e7389 */ /* 0x00006400000c000b */
[----:B01----:R-:W-:Y:S05]  /*4b50*/  ENDCOLLECTIVE ;  /* 0x000000000000791b */ /* 0x003fea0003800000 */
.L_x_18416:
[----:B------:R-:W-:Y:S02]  /*4b60*/  HFMA2 R12, -RZ, RZ, 0, 5.9604644775390625e-08 ;  /* 0x00000001ff0c7431 */ /* 0x000fe400000001ff */
[----:B------:R-:W-:-:S05]  /*4b70*/  FADD R39, R38, R14 ;  /* 0x0000000e26277221 */ /* 0x000fca0000000000 */
[----:B------:R-:W-:-:S07]  /*4b80*/  MOV R13, R39 ;  /* 0x00000027000d7202 */ /* 0x000fce0000000f00 */
[----:B------:R-:W-:Y:S05]  /*4b90*/  WARPSYNC.COLLECTIVE R15, `(.L_x_18417) ;  /* 0x000000000f087348 */ /* 0x000fea0003c00000 */
[----:B------:R0:W1:Y:S02]  /*4ba0*/  SHFL.BFLY P6, R14, R13, R12, R11 ;  /* 0x0c00000c0d0e7389 */ /* 0x00006400000c000b */
[----:B01----:R-:W-:Y:S05]  /*4bb0*/  ENDCOLLECTIVE ;  /* 0x000000000000791b */ /* 0x003fea0003800000 */
.L_x_18417:
[----:B------:R-:W-:Y:S05]  /*4bc0*/  BRA `(.L_x_18418) ;  /* 0xffffffcc00647947 */ /* 0x000fea000383ffff */
        .weak           $__internal_359_$__cuda_sm3x_div_rn_noftz_f32_slowpath
        .type           $__internal_359_$__cuda_sm3x_div_rn_noftz_f32_slowpath,@function
        .size           $__internal_359_$__cuda_sm3x_div_rn_noftz_f32_slowpath,(.L_x_25811 - $__internal_359_$__cuda_sm3x_div_rn_noftz_f32_slowpath)
$__internal_359_$__cuda_sm3x_div_rn_noftz_f32_slowpath:
        /* <DEDUP_REMOVED lines=35> */
.L_x_18420:
        /* <DEDUP_REMOVED lines=51> */
.L_x_18427:
[----:B------:R-:W-:-:S04]  /*5130*/  LOP3.LUT R6, R6, 0x80000000, RZ, 0xc0, !PT ;  /* 0x8000000006067812 */ /* 0x000fc800078ec0ff */
[----:B------:R-:W-:Y:S01]  /*5140*/  LOP3.LUT R6, R6, 0x7f800000, RZ, 0xfc, !PT ;  /* 0x7f80000006067812 */ /* 0x000fe200078efcff */
[----:B------:R-:W-:Y:S06]  /*5150*/  BRA `(.L_x_18428) ;  /* 0x0000000000047947 */ /* 0x000fec0003800000 */
.L_x_18426:
[----:B------:R-:W-:-:S07]  /*5160*/  LEA R6, R36, R6, 0x17 ;  /* 0x0000000624067211 */ /* 0x000fce00078eb8ff */
.L_x_18428:
[----:B------:R-:W-:Y:S05]  /*5170*/  BSYNC.RECONVERGENT B1 ;  /* 0x0000000000017941 */ /* 0x000fea0003800200 */
.L_x_18425:
[----:B------:R-:W-:Y:S05]  /*5180*/  BRA `(.L_x_18429) ;  /* 0x0000000000207947 */ /* 0x000fea0003800000 */
.L_x_18424:
[----:B------:R-:W-:-:S04]  /*5190*/  LOP3.LUT R6, R37, 0x80000000, R6, 0x48, !PT ;  /* 0x8000000025067812 */ /* 0x000fc800078e4806 */
[----:B------:R-:W-:Y:S01]  /*51a0*/  LOP3.LUT R6, R6, 0x7f800000, RZ, 0xfc, !PT ;  /* 0x7f80000006067812 */ /* 0x000fe200078efcff */
[----:B------:R-:W-:Y:S06]  /*51b0*/  BRA `(.L_x_18429) ;  /* 0x0000000000147947 */ /* 0x000fec0003800000 */
.L_x_18423:
[----:B------:R-:W-:Y:S01]  /*51c0*/  LOP3.LUT R6, R37, 0x80000000, R6, 0x48, !PT ;  /* 0x8000000025067812 */ /* 0x000fe200078e4806 */
[----:B------:R-:W-:Y:S06]  /*51d0*/  BRA `(.L_x_18429) ;  /* 0x00000000000c7947 */ /* 0x000fec0003800000 */
.L_x_18422:
[----:B------:R-:W0:Y:S01]  /*51e0*/  MUFU.RSQ R6, -QNAN ;  /* 0xffc0000000067908 */ /* 0x000e220000001400 */
[----:B------:R-:W-:Y:S05]  /*51f0*/  BRA `(.L_x_18429) ;  /* 0x0000000000047947 */ /* 0x000fea0003800000 */
.L_x_18421:
[----:B------:R-:W-:-:S07]  /*5200*/  FADD.FTZ R6, R6, R11 ;  /* 0x0000000b06067221 */ /* 0x000fce0000010000 */
.L_x_18429:
[----:B------:R-:W-:Y:S05]  /*5210*/  BSYNC.RECONVERGENT B0 ;  /* 0x0000000000007941 */ /* 0x000fea0003800200 */
.L_x_18419:
[----:B------:R-:W-:-:S04]  /*5220*/  HFMA2 R13, -RZ, RZ, 0, 0 ;  /* 0x00000000ff0d7431 */ /* 0x000fc800000001ff */
[----:B0-----:R-:W-:Y:S05]  /*5230*/  RET.REL.NODEC R12 `(_Z15SoftmaxWarpImplI10DirectLoadIffE11DirectStoreIffEfLi1ELi28ELi32ELi1ELb0EL9Algorithm0EEvT_T0_ll) ;  /* 0xffffffac0c707950 */ /* 0x001fea0003c3ffff */
.L_x_18430:
        /* <DEDUP_REMOVED lines=12> */
.L_x_25811:


//--------------------- .text._Z15SoftmaxWarpImplI10DirectLoadIffE11DirectStoreIffEfLi1ELi27ELi32ELi1ELb1EL9Algorithm0EEvT_T0_ll --------------------------
	.section	.text._Z15SoftmaxWarpImplI10DirectLoadIffE11DirectStoreIffEfLi1ELi27ELi32ELi1ELb1EL9Algorithm0EEvT_T0_ll,"ax",@progbits
	.align	128
        .global         _Z15SoftmaxWarpImplI10DirectLoadIffE11DirectStoreIffEfLi1ELi27ELi32ELi1ELb1EL9Algorithm0EEvT_T0_ll
        .type           _Z15SoftmaxWarpImplI10DirectLoadIffE11DirectStoreIffEfLi1ELi27ELi32ELi1ELb1EL9Algorithm0EEvT_T0_ll,@function
        .size           _Z15SoftmaxWarpImplI10DirectLoadIffE11DirectStoreIffEfLi1ELi27ELi32ELi1ELb1EL9Algorithm0EEvT_T0_ll,(.L_x_25812 - _Z15SoftmaxWarpImplI10DirectLoadIffE11DirectStoreIffEfLi1ELi27ELi32ELi1ELb1EL9Algorithm0EEvT_T0_ll)
        .other          _Z15SoftmaxWarpImplI10DirectLoadIffE11DirectStoreIffEfLi1ELi27ELi32ELi1ELb1EL9Algorithm0EEvT_T0_ll,@"STO_CUDA_ENTRY STV_DEFAULT"
_Z15SoftmaxWarpImplI10DirectLoadIffE11DirectStoreIffEfLi1ELi27ELi32ELi1ELb1EL9Algorithm0EEvT_T0_ll:
.text._Z15SoftmaxWarpImplI10DirectLoadIffE11DirectStoreIffEfLi1ELi27ELi32ELi1ELb1EL9Algorithm0EEvT_T0_ll:
        /* <DEDUP_REMOVED lines=25> */
.L_x_18431:
        /* <DEDUP_REMOVED lines=39> */
.L_x_18488:
        /* <DEDUP_REMOVED lines=8> */
[----:B------:R-:W-:-:S02]  /*0480*/  MOV R2, R40 ;  /* 0x0000002800027202 */ /* 0x000fc40000000f00 */
[----:B------:R-:W-:Y:S02]  /*0490*/  ISETP.GE.AND.EX P3, PT, RZ, UR45, PT, P3 ;  /* 0x0000002dff007c0c */ /* 0x000fe4000bf66330 */
[----:B------:R-:W-:Y:S01]  /*04a0*/  MOV R6, 0xff800000 ;  /* 0xff80000000067802 */ /* 0x000fe20000000f00 */
[----:B------:R-:W-:Y:S01]  /*04b0*/  IMAD.WIDE.U32 R2, R37, UR42, R2 ;  /* 0x0000002a25027c25 */ /* 0x000fe2000f8e0002 */
[----:B------:R-:W-:Y:S02]  /*04c0*/  MOV R8, 0xff800000 ;  /* 0xff80000000087802 */ /* 0x000fe40000000f00 */
[----:B------:R-:W-:Y:S02]  /*04d0*/  @!P0 R2UR UR4, R38 ;  /* 0x00000000260482ca */ /* 0x000fe400000e0000 */
[----:B------:R-:W-:Y:S02]  /*04e0*/  @!P0 R2UR UR5, R39 ;  /* 0x00000000270582ca */ /* 0x000fe400000e0000 */
[----:B------:R-:W-:-:S02]  /*04f0*/  IADD3 R3, PT, PT, R3, R5, RZ ;  /* 0x0000000503037210 */ /* 0x000fc40007ffe0ff */
[----:B------:R-:W-:Y:S02]  /*0500*/  LEA R4, P2, R2, UR40, 0x2 ;  /* 0x0000002802047c11 */ /* 0x000fe4000f8410ff */
[----:B------:R-:W-:Y:S02]  /*0510*/  @!P1 R2UR UR6, R38 ;  /* 0x00000000260692ca */ /* 0x000fe400000e0000 */
[C---:B------:R-:W-:Y:S02]  /*0520*/  @!P1 R2UR UR7, R39.reuse ;  /* 0x00000000270792ca */ /* 0x040fe400000e0000 */
[----:B------:R-:W-:Y:S02]  /*0530*/  LEA.HI.X R5, R2, UR41, R3, 0x2, P2 ;  /* 0x0000002902057c11 */ /* 0x000fe400090f1403 */
[----:B------:R-:W-:Y:S02]  /*0540*/  @!P3 R2UR UR8, R38 ;  /* 0x000000002608b2ca */ /* 0x000fe400000e0000 */
[----:B------:R-:W-:Y:S01]  /*0550*/  @!P3 R2UR UR9, R39 ;  /* 0x000000002709b2ca */ /* 0x000fe200000e0000 */
[----:B------:R-:W2:Y:S01]  /*0560*/  @!P0 LDG.E R6, desc[UR4][R4.64] ;  /* 0x0000000404068981 */ /* 0x000ea2000c1e1900 */
[----:B------:R-:W-:-:S05]  /*0570*/  MOV R24, 0xff800000 ;  /* 0xff80000000187802 */ /* 0x000fca0000000f00 */
[----:B------:R-:W3:Y:S06]  /*0580*/  @!P1 LDG.E R8, desc[UR6][R4.64+0x80] ;  /* 0x0000800604089981 */ /* 0x000eec000c1e1900 */
[----:B------:R-:W4:Y:S01]  /*0590*/  @!P3 LDG.E R24, desc[UR8][R4.64+0x100] ;  /* 0x000100080418b981 */ /* 0x000f22000c1e1900 */
        /* <DEDUP_REMOVED lines=8> */
[----:B------:R-:W-:-:S02]  /*0620*/  ISETP.GE.AND.EX P2, PT, RZ, UR45, PT, P2 ;  /* 0x0000002dff007c0c */ /* 0x000fc4000bf46320 */
[C---:B------:R-:W-:Y:S02]  /*0630*/  @!P6 R2UR UR4, R38.reuse ;  /* 0x000000002604e2ca */ /* 0x040fe400000e0000 */
[C---:B------:R-:W-:Y:S02]  /*0640*/  @!P6 R2UR UR5, R39.reuse ;  /* 0x000000002705e2ca */ /* 0x040fe400000e0000 */
[C---:B------:R-:W-:Y:S02]  /*0650*/  @!P4 R2UR UR6, R38.reuse ;  /* 0x000000002606c2ca */ /* 0x040fe400000e0000 */
[----:B------:R-:W-:Y:S02]  /*0660*/  @!P4 R2UR UR7, R39 ;  /* 0x000000002707c2ca */ /* 0x000fe400000e0000 */
[----:B------:R-:W-:Y:S02]  /*0670*/  MOV R26, 0xff800000 ;  /* 0xff800000001a7802 */ /* 0x000fe40000000f00 */
[----:B------:R-:W-:-:S02]  /*0680*/  @!P5 R2UR UR8, R38 ;  /* 0x000000002608d2ca */ /* 0x000fc400000e0000 */
[C---:B------:R-:W-:Y:S02]  /*0690*/  @!P5 R2UR UR9, R39.reuse ;  /* 0x000000002709d2ca */ /* 0x040fe400000e0000 */
[----:B------:R-:W-:Y:S01]  /*06a0*/  MOV R28, 0xff800000 ;  /* 0xff800000001c7802 */ /* 0x000fe20000000f00 */
[----:B------:R-:W5:Y:S01]  /*06b0*/  @!P6 LDG.E R26, desc[UR4][R4.64+0x180] ;  /* 0x00018004041ae981 */ /* 0x000f62000c1e1900 */
[----:B------:R-:W-:Y:S02]  /*06c0*/  @!P2 R2UR UR10, R38 ;  /* 0x00000000260aa2ca */ /* 0x000fe400000e0000 */
[----:B------:R-:W-:Y:S02]  /*06d0*/  @!P2 R2UR UR11, R39 ;  /* 0x00000000270ba2ca */ /* 0x000fe400000e0000 */
[----:B------:R-:W-:Y:S01]  /*06e0*/  MOV R30, 0xff800000 ;  /* 0xff800000001e7802 */ /* 0x000fe20000000f00 */
[----:B------:R-:W5:Y:S01]  /*06f0*/  @!P4 LDG.E R28, desc[UR6][R4.64+0x200] ;  /* 0x00020006041cc981 */ /* 0x000f62000c1e1900 */
[----:B------:R-:W-:-:S02]  /*0700*/  MOV R32, 0xff800000 ;  /* 0xff80000000207802 */ /* 0x000fc40000000f00 */
[----:B------:R-:W-:Y:S02]  /*0710*/  MOV R34, 0xff800000 ;  /* 0xff80000000227802 */ /* 0x000fe40000000f00 */
[----:B------:R-:W5:Y:S01]  /*0720*/  @!P5 LDG.E R30, desc[UR8][R4.64+0x280] ;  /* 0x00028008041ed981 */ /* 0x000f62000c1e1900 */
[----:B0-----:R-:W-:-:S04]  /*0730*/  MOV R36, 0xff800000 ;  /* 0xff80000000247802 */ /* 0x001fc80000000f00 */
[----:B------:R-:W5:Y:S01]  /*0740*/  @!P2 LDG.E R32, desc[UR10][R4.64+0x300] ;  /* 0x0003000a0420a981 */ /* 0x000f62000c1e1900 */
[----:B--2---:R-:W-:-:S04]  /*0750*/  @!P0 FMNMX R13, R6, -INF , !PT ;  /* 0xff800000060d8809 */ /* 0x004fc80007800000 */
[----:B---3--:R-:W-:Y:S02]  /*0760*/  @!P1 FMNMX R13, R13, R8, !PT ;  /* 0x000000080d0d9209 */ /* 0x008fe40007800000 */
[----:B------:R-:W-:Y:S02]  /*0770*/  ISETP.GE.U32.AND P1, PT, R55, UR44, PT ;  /* 0x0000002c37007c0c */ /* 0x000fe4000bf26070 */
[----:B----4-:R-:W-:Y:S02]  /*0780*/  @!P3 FMNMX R13, R13, R24, !PT ;  /* 0x000000180d0db209 */ /* 0x010fe40007800000 */
[----:B------:R-:W-:Y:S02]  /*0790*/  ISETP.GE.AND.EX P1, PT, RZ, UR45, PT, P1 ;  /* 0x0000002dff007c0c */ /* 0x000fe4000bf26310 */
[----:B------:R-:W-:-:S04]  /*07a0*/  ISETP.GE.U32.AND P3, PT, R57, UR44, PT ;  /* 0x0000002c39007c0c */ /* 0x000fc8000bf66070 */
[----:B------:R-:W-:-:S07]  /*07b0*/  ISETP.GE.AND.EX P3, PT, RZ, UR45, PT, P3 ;  /* 0x0000002dff007c0c */ /* 0x000fce000bf66330 */
[----:B------:R-:W-:Y:S02]  /*07c0*/  @!P1 R2UR UR4, R38 ;  /* 0x00000000260492ca */ /* 0x000fe400000e0000 */
[----:B------:R-:W-:-:S04]  /*07d0*/  @!P1 R2UR UR5, R39 ;  /* 0x00000000270592ca */ /* 0x000fc800000e0000 */
[----:B------:R-:W-:Y:S02]  /*07e0*/  @!P3 R2UR UR6, R38 ;  /* 0x000000002606b2ca */ /* 0x000fe400000e0000 */
[----:B------:R-:W-:-:S07]  /*07f0*/  @!P3 R2UR UR7, R39 ;  /* 0x000000002707b2ca */ /* 0x000fce00000e0000 */
[----:B------:R-:W2:Y:S06]  /*0800*/  @!P1 LDG.E R34, desc[UR4][R4.64+0x380] ;  /* 0x0003800404229981 */ /* 0x000eac000c1e1900 */
[----:B------:R-:W3:Y:S01]  /*0810*/  @!P3 LDG.E R36, desc[UR6][R4.64+0x400] ;  /* 0x000400060424b981 */ /* 0x000ee2000c1e1900 */
[----:B-----5:R-:W-:Y:S02]  /*0820*/  @!P6 FMNMX R13, R13, R26, !PT ;  /* 0x0000001a0d0de209 */ /* 0x020fe40007800000 */
[----:B------:R-:W-:Y:S02]  /*0830*/  ISETP.GE.U32.AND P6, PT, R75, UR44, PT ;  /* 0x0000002c4b007c0c */ /* 0x000fe4000bfc6070 */
        /* <DEDUP_REMOVED lines=9> */
[----:B------:R-:W-:Y:S02]  /*08d0*/  ISETP.GE.AND.EX P2, PT, RZ, UR45, PT, P2 ;  /* 0x0000002dff007c0c */ /* 0x000fe4000bf46320 */
[C---:B------:R-:W-:Y:S02]  /*08e0*/  @!P6 R2UR UR4, R38.reuse ;  /* 0x000000002604e2ca */ /* 0x040fe400000e0000 */
[----:B------:R-:W-:Y:S02]  /*08f0*/  @!P6 R2UR UR5, R39 ;  /* 0x000000002705e2ca */ /* 0x000fe400000e0000 */
[----:B------:R-:W-:-:S02]  /*0900*/  @!P4 R2UR UR6, R38 ;  /* 0x000000002606c2ca */ /* 0x000fc400000e0000 */
[C---:B------:R-:W-:Y:S02]  /*0910*/  @!P4 R2UR UR7, R39.reuse ;  /* 0x000000002707c2ca */ /* 0x040fe400000e0000 */
[----:B------:R-:W-:Y:S02]  /*0920*/  MOV R42, 0xff800000 ;  /* 0xff800000002a7802 */ /* 0x000fe40000000f00 */
        /* <DEDUP_REMOVED lines=8> */
[----:B------:R-:W-:Y:S02]  /*09b0*/  MOV R48, 0xff800000 ;  /* 0xff80000000307802 */ /* 0x000fe40000000f00 */
[----:B------:R-:W-:Y:S02]  /*09c0*/  MOV R50, 0xff800000 ;  /* 0xff80000000327802 */ /* 0x000fe40000000f00 */
[----:B------:R-:W5:Y:S01]  /*09d0*/  @!P5 LDG.E R46, desc[UR8][R4.64+0x580] ;  /* 0x00058008042ed981 */ /* 0x000f62000c1e1900 */
[----:B------:R-:W-:-:S04]  /*09e0*/  MOV R52, 0xff800000 ;  /* 0xff80000000347802 */ /* 0x000fc80000000f00 */
[----:B------:R-:W5:Y:S01]  /*09f0*/  @!P2 LDG.E R48, desc[UR10][R4.64+0x600] ;  /* 0x0006000a0430a981 */ /* 0x000f62000c1e1900 */
[----:B--2---:R-:W-:Y:S02]  /*0a00*/  @!P1 FMNMX R13, R13, R34, !PT ;  /* 0x000000220d0d9209 */ /* 0x004fe40007800000 */
[----:B------:R-:W-:Y:S02]  /*0a10*/  ISETP.GE.U32.AND P1, PT, R62, UR44, PT ;  /* 0x0000002c3e007c0c */ /* 0x000fe4000bf26070 */
[----:B---3--:R-:W-:Y:S02]  /*0a20*/  @!P3 FMNMX R13, R13, R36, !PT ;  /* 0x000000240d0db209 */ /* 0x008fe40007800000 */
        /* <DEDUP_REMOVED lines=9> */
[----:B----4-:R-:W-:Y:S02]  /*0ac0*/  @!P6 FMNMX R13, R13, R42, !PT ;  /* 0x0000002a0d0de209 */ /* 0x010fe40007800000 */
[----:B------:R-:W-:Y:S02]  /*0ad0*/  ISETP.GE.U32.AND P6, PT, R64, UR44, PT ;  /* 0x0000002c40007c0c */ /* 0x000fe4000bfc6070 */
[----:B-----5:R-:W-:-:S02]  /*0ae0*/  @!P4 FMNMX R13, R13, R44, !PT ;  /* 0x0000002c0d0dc209 */ /* 0x020fc40007800000 */
[----:B------:R-:W-:Y:S02]  /*0af0*/  ISETP.GE.U32.AND P4, PT, R65, UR44, PT ;  /* 0x0000002c41007c0c */ /* 0x000fe4000bf86070 */
[----:B------:R-:W-:Y:S02]  /*0b00*/  ISETP.GE.AND.EX P6, PT, RZ, UR45, PT, P6 ;  /* 0x0000002dff007c0c */ /* 0x000fe4000bfc6360 */
[----:B------:R-:W-:Y:S02]  /*0b10*/  @!P5 FMNMX R13, R13, R46, !PT ;  /* 0x0000002e0d0dd209 */ /* 0x000fe40007800000 */
[----:B------:R-:W-:Y:S02]  /*0b20*/  ISETP.GE.AND.EX P4, PT, RZ, UR45, PT, P4 ;  /* 0x0000002dff007c0c */ /* 0x000fe4000bf86340 */
[----:B------:R-:W-:Y:S02]  /*0b30*/  ISETP.GE.U32.AND P5, PT, R66, UR44, PT ;  /* 0x0000002c42007c0c */ /* 0x000fe4000bfa6070 */
        /* <DEDUP_REMOVED lines=76> */
[----:B----4-:R-:W-:-:S04]  /*1000*/  @!P6 FMNMX R13, R13, R84, !PT ;  /* 0x000000540d0de209 */ /* 0x010fc80007800000 */
[----:B-----5:R-:W-:-:S04]  /*1010*/  @!P4 FMNMX R13, R13, R22, !PT ;  /* 0x000000160d0dc209 */ /* 0x020fc80007800000 */
[----:B------:R-:W-:Y:S01]  /*1020*/  @!P5 FMNMX R13, R13, R20, !PT ;  /* 0x000000140d0dd209 */ /* 0x000fe20007800000 */
[----:B------:R-:W-:-:S03]  /*1030*/  UMOV UR4, 0xffffffff ;  /* 0xffffffff00047882 */ /* 0x000fc60000000000 */
[----:B------:R-:W-:-:S04]  /*1040*/  @!P2 FMNMX R13, R13, R18, !PT ;  /* 0x000000120d0da209 */ /* 0x000fc80007800000 */
[----:B--2---:R-:W-:-:S04]  /*1050*/  @!P1 FMNMX R13, R13, R16, !PT ;  /* 0x000000100d0d9209 */ /* 0x004fc80007800000 */
[----:B---3--:R-:W-:Y:S01]  /*1060*/  @!P3 FMNMX R13, R13, R10, !PT ;  /* 0x0000000a0d0db209 */ /* 0x008fe20007800000 */
        /* <DEDUP_REMOVED lines=70> */
[-C--:B------:R-:W-:Y:S01]  /*14d0*/  FFMA.RM R21, R21, R12.reuse, 12582913 ;  /* 0x4b40000115157423 */ /* 0x080fe2000000400c */
[----:B------:R-:W-:Y:S01]  /*14e0*/  FFMA R92, R92, 1.925963033500011079e-08, R3 ;  /* 0x32a570605c5c7823 */ /* 0x000fe20000000003 */
[----:B------:R-:W-:Y:S01]  /*14f0*/  SHF.L.U32 R3, R5, 0x17, RZ ;  /* 0x0000001705037819 */ /* 0x000fe200000006ff */
[C---:B------:R-:W-:Y:S01]  /*1500*/  FADD R5, R17.reuse, -12583039 ;  /* 0xcb40007f11057421 */ /* 0x040fe20000000000 */
[----:B------:R-:W-:Y:S01]  /*1510*/  SHF.L.U32 R17, R17, 0x17, RZ ;  /* 0x0000001711117819 */ /* 0x000fe200000006ff */
[----:B------:R-:W-:Y:S01]  /*1520*/  FFMA.RM R23, R23, R12, 12582913 ;  /* 0x4b40000117177423 */ /* 0x000fe2000000400c */
[----:B------:R1:W2:Y:S01]  /*1530*/  MUFU.EX2 R0, R9 ;  /* 0x0000000900007308 */ /* 0x0002a20000000800 */
[----:B------:R-:W-:-:S03]  /*1540*/  FFMA R5, R94, 1.4426950216293334961, -R5 ;  /* 0x3fb8aa3b5e057823 */ /* 0x000fc60000000805 */
[----:B------:R-:W-:Y:S01]  /*1550*/  SHF.L.U32 R20, R23, 0x17, RZ ;  /* 0x0000001717147819 */ /* 0x000fe200000006ff */
[----:B------:R-:W-:Y:S01]  /*1560*/  FFMA R94, R94, 1.925963033500011079e-08, R5 ;  /* 0x32a570605e5e7823 */ /* 0x000fe20000000005 */
[----:B------:R-:W-:Y:S01]  /*1570*/  FFMA.SAT R5, R96, R11, 0.5 ;  /* 0x3f00000060057423 */ /* 0x000fe2000000200b */
[----:B0-----:R-:W-:-:S03]  /*1580*/  FMUL R2, R2, R15 ;  /* 0x0000000f02027220 */ /* 0x001fc60000400000 */
        /* <DEDUP_REMOVED lines=109> */
[----:B------:R-:W-:-:S03]  /*1c60*/  FFMA.SAT R23, R46, R11, 0.5 ;  /* 0x3f0000002e177423 */ /* 0x000fc6000000200b */
[C---:B------:R-:W-:Y:S01]  /*1c70*/  FADD R15, R14.reuse, -12583039 ;  /* 0xcb40007f0e0f7421 */ /* 0x040fe20000000000 */
[----:B------:R-:W-:Y:S01]  /*1c80*/  FFMA.RM R26, R23, R12, 12582913 ;  /* 0x4b400001171a7423 */ /* 0x000fe2000000400c */
[----:B0-----:R-:W-:Y:S01]  /*1c90*/  FMUL R23, R13, R44 ;  /* 0x0000002c0d177220 */ /* 0x001fe20000400000 */
[----:B------:R-:W-:Y:S01]  /*1ca0*/  SHF.L.U32 R14, R14, 0x17, RZ ;  /* 0x000000170e0e7819 */ /* 0x000fe200000006ff */
[----:B------:R-:W-:Y:S01]  /*1cb0*/  FFMA R15, R48, 1.4426950216293334961, -R15 ;  /* 0x3fb8aa3b300f7823 */ /* 0x000fe2000000080f */
[C---:B------:R-:W-:Y:S01]  /*1cc0*/  FADD R13, R26.reuse, -12583039 ;  /* 0xcb40007f1a0d7421 */ /* 0x040fe20000000000 */
[----:B------:R-:W-:Y:S02]  /*1cd0*/  SHF.L.U32 R26, R26, 0x17, RZ ;  /* 0x000000171a1a7819 */ /* 0x000fe400000006ff */
[----:B------:R-:W-:Y:S01]  /*1ce0*/  FFMA R48, R48, 1.925963033500011079e-08, R15 ;  /* 0x32a5706030307823 */ /* 0x000fe2000000000f */
[C---:B------:R-:W-:Y:S01]  /*1cf0*/  FFMA R13, R46.reuse, 1.4426950216293334961, -R13 ;  /* 0x3fb8aa3b2e0d7823 */ /* 0x040fe2000000080d */
[----:B------:R-:W0:Y:S03]  /*1d00*/  MUFU.EX2 R15, R42 ;  /* 0x0000002a000f7308 */ /* 0x000e260000000800 */
[----:B------:R-:W-:-:S05]  /*1d10*/  FFMA R13, R46, 1.925963033500011079e-08, R13 ;  /* 0x32a570602e0d7823 */ /* 0x000fca000000000d */
        /* <DEDUP_REMOVED lines=20> */
[----:B0-----:R-:W-:-:S03]  /*1e60*/  FMUL R27, R15, R52 ;  /* 0x000000340f1b7220 */ /* 0x001fc60000400000 */
[C---:B------:R-:W-:Y:S01]  /*1e70*/  FADD R13, R14.reuse, -12583039 ;  /* 0xcb40007f0e0d7421 */ /* 0x040fe20000000000 */
[----:B------:R-:W-:-:S03]  /*1e80*/  SHF.L.U32 R14, R14, 0x17, RZ ;  /* 0x000000170e0e7819 */ /* 0x000fc600000006ff */
[----:B------:R-:W-:-:S04]  /*1e90*/  FFMA R13, R54, 1.4426950216293334961, -R13 ;  /* 0x3fb8aa3b360d7823 */ /* 0x000fc8000000080d */
[----:B------:R-:W-:Y:S01]  /*1ea0*/  FFMA R54, R54, 1.925963033500011079e-08, R13 ;  /* 0x32a5706036367823 */ /* 0x000fe2000000000d */
[----:B------:R-:W-:-:S03]  /*1eb0*/  FFMA.SAT R13, R56, R11, 0.5 ;  /* 0x3f000000380d7423 */ /* 0x000fc6000000200b */
[----:B------:R-:W0:Y:S01]  /*1ec0*/  MUFU.EX2 R29, R54 ;  /* 0x00000036001d7308 */ /* 0x000e220000000800 */
[----:B------:R-:W-:-:S04]  /*1ed0*/  FFMA.RM R30, R13, R12, 12582913 ;  /* 0x4b4000010d1e7423 */ /* 0x000fc8000000400c */
[C---:B------:R-:W-:Y:S01]  /*1ee0*/  FADD R13, R30.reuse, -12583039 ;  /* 0xcb40007f1e0d7421 */ /* 0x040fe20000000000 */
[----:B------:R-:W-:-:S03]  /*1ef0*/  SHF.L.U32 R30, R30, 0x17, RZ ;  /* 0x000000171e1e7819 */ /* 0x000fc600000006ff */
[----:B------:R-:W-:-:S04]  /*1f00*/  FFMA R13, R56, 1.4426950216293334961, -R13 ;  /* 0x3fb8aa3b380d7823 */ /* 0x000fc8000000080d */
[----:B------:R-:W-:Y:S01]  /*1f10*/  FFMA R56, R56, 1.925963033500011079e-08, R13 ;  /* 0x32a5706038387823 */ /* 0x000fe2000000000d */
[-C--:B------:R-:W-:Y:S01]  /*1f20*/  FFMA.SAT R13, R58, R11.reuse, 0.5 ;  /* 0x3f0000003a0d7423 */ /* 0x080fe2000000200b */
[----:B------:R-:W-:Y:S01]  /*1f30*/  FFMA.SAT R11, R78, R11, 0.5 ;  /* 0x3f0000004e0b7423 */ /* 0x000fe2000000200b */
[----:B0-----:R-:W-:Y:S02]  /*1f40*/  FMUL R29, R14, R29 ;  /* 0x0000001d0e1d7220 */ /* 0x001fe40000400000 */
[-C--:B------:R-:W-:Y:S01]  /*1f50*/  FFMA.RM R15, R13, R12.reuse, 12582913 ;  /* 0x4b4000010d0f7423 */ /* 0x080fe2000000400c */
[----:B------:R-:W-:Y:S01]  /*1f60*/  FFMA.RM R32, R11, R12, 12582913 ;  /* 0x4b4000010b207423 */ /* 0x000fe2000000400c */
[----:B------:R-:W-:Y:S01]  /*1f70*/  FADD R12, RZ, R10 ;  /* 0x0000000aff0c7221 */ /* 0x000fe20000000000 */
[----:B------:R-:W0:Y:S01]  /*1f80*/  MUFU.EX2 R13, R50 ;  /* 0x00000032000d7308 */ /* 0x000e220000000800 */
        /* <DEDUP_REMOVED lines=10> */
[----:B------:R-:W-:-:S04]  /*2030*/  FADD R11, R12, R3 ;  /* 0x000000030c0b7221 */ /* 0x000fc80000000000 */
[----:B------:R-:W-:Y:S01]  /*2040*/  FADD R11, R11, R2 ;  /* 0x000000020b0b7221 */ /* 0x000fe20000000000 */
[----:B------:R-:W0:Y:S03]  /*2050*/  MUFU.EX2 R13, R56 ;  /* 0x00000038000d7308 */ /* 0x000e260000000800 */
[----:B------:R-:W-:-:S04]  /*2060*/  FADD R11, R11, R0 ;  /* 0x000000000b0b7221 */ /* 0x000fc80000000000 */
[----:B------:R-:W-:Y:S01]  /*2070*/  FADD R12, R11, R4 ;  /* 0x000000040b0c7221 */ /* 0x000fe20000000000 */
[----:B-1----:R-:W-:-:S03]  /*2080*/  FMUL R31, R15, R58 ;  /* 0x0000003a0f1f7220 */ /* 0x002fc60000400000 */
[----:B------:R-:W-:-:S04]  /*2090*/  FADD R11, R12, R5 ;  /* 0x000000050c0b7221 */ /* 0x000fc80000000000 */
[----:B------:R-:W-:Y:S01]  /*20a0*/  FADD R12, R11, R6 ;  /* 0x000000060b0c7221 */ /* 0x000fe20000000000 */
[----:B0-----:R-:W-:-:S03]  /*20b0*/  FMUL R30, R30, R13 ;  /* 0x0000000d1e1e7220 */ /* 0x001fc60000400000 */
        /* <DEDUP_REMOVED lines=31> */
.L_x_18500:
        /* <DEDUP_REMOVED lines=12> */
[----:B0-----:R-:W-:Y:S05]  /*2370*/  CALL.REL.NOINC `($__internal_360_$__cuda_sm3x_div_rn_noftz_f32_slowpath) ;  /* 0x0000003400bc7944 */ /* 0x001fea0003c00000 */
[----:B------:R-:W-:-:S07]  /*2380*/  MOV R12, R34 ;  /* 0x00000022000c7202 */ /* 0x000fce0000000f00 */
.L_x_18435:
[----:B------:R-:W-:Y:S05]  /*2390*/  BSYNC.RECONVERGENT B3 ;  /* 0x0000000000037941 */ /* 0x000fea0003800200 */
.L_x_18434:
        /* <DEDUP_REMOVED lines=12> */
[----:B0-----:R-:W-:Y:S05]  /*2460*/  CALL.REL.NOINC `($__internal_360_$__cuda_sm3x_div_rn_noftz_f32_slowpath) ;  /* 0x0000003400807944 */ /* 0x001fea0003c00000 */
[----:B------:R-:W-:-:S07]  /*2470*/  MOV R14, R34 ;  /* 0x00000022000e7202 */ /* 0x000fce0000000f00 */
.L_x_18437:
[----:B------:R-:W-:Y:S05]  /*2480*/  BSYNC.RECONVERGENT B3 ;  /* 0x0000000000037941 */ /* 0x000fea0003800200 */
.L_x_18436:
        /* <DEDUP_REMOVED lines=14> */
.L_x_18439:
[----:B------:R-:W-:Y:S05]  /*2570*/  BSYNC.RECONVERGENT B3 ;  /* 0x0000000000037941 */ /* 0x000fea0003800200 */
.L_x_18438:
        /* <DEDUP_REMOVED lines=14> */
.L_x_18441:
[----:B------:R-:W-:Y:S05]  /*2660*/  BSYNC.RECONVERGENT B3 ;  /* 0x0000000000037941 */ /* 0x000fea0003800200 */
.L_x_18440:
        /* <DEDUP_REMOVED lines=14> */
.L_x_18443:
[----:B------:R-:W-:Y:S05]  /*2750*/  BSYNC.RECONVERGENT B3 ;  /* 0x0000000000037941 */ /* 0x000fea0003800200 */
.L_x_18442:
        /* <DEDUP_REMOVED lines=14> */
.L_x_18445:
[----:B------:R-:W-:Y:S05]  /*2840*/  BSYNC.RECONVERGENT B3 ;  /* 0x0000000000037941 */ /* 0x000fea0003800200 */
.L_x_18444:
        /* <DEDUP_REMOVED lines=14> */
.L_x_18447:
[----:B------:R-:W-:Y:S05]  /*2930*/  BSYNC.RECONVERGENT B3 ;  /* 0x0000000000037941 */ /* 0x000fea0003800200 */
.L_x_18446:
        /* <DEDUP_REMOVED lines=14> */
.L_x_18449:
[----:B------:R-:W-:Y:S05]  /*2a20*/  BSYNC.RECONVERGENT B3 ;  /* 0x0000000000037941 */ /* 0x000fea0003800200 */
.L_x_18448:
        /* <DEDUP_REMOVED lines=14> */
.L_x_18451:
[----:B------:R-:W-:Y:S05]  /*2b10*/  BSYNC.RECONVERGENT B3 ;  /* 0x0000000000037941 */ /* 0x000fea0003800200 */
.L_x_18450:
        /* <DEDUP_REMOVED lines=14> */
.L_x_18453:
[----:B------:R-:W-:Y:S05]  /*2c00*/  BSYNC.RECONVERGENT B3 ;  /* 0x0000000000037941 */ /* 0x000fea0003800200 */
.L_x_18452:
        /* <DEDUP_REMOVED lines=14> */
.L_x_18455:
[----:B------:R-:W-:Y:S05]  /*2cf0*/  BSYNC.RECONVERGENT B3 ;  /* 0x0000000000037941 */ /* 0x000fea0003800200 */
.L_x_18454:
        /* <DEDUP_REMOVED lines=14> */
.L_x_18457:
[----:B------:R-:W-:Y:S05]  /*2de0*/  BSYNC.RECONVERGENT B3 ;  /* 0x0000000000037941 */ /* 0x000fea0003800200 */
.L_x_18456:
        /* <DEDUP_REMOVED lines=14> */
.L_x_18459:
[----:B------:R-:W-:Y:S05]  /*2ed0*/  BSYNC.RECONVERGENT B3 ;  /* 0x0000000000037941 */ /* 0x000fea0003800200 */
.L_x_18458:
        /* <DEDUP_REMOVED lines=14> */
.L_x_18461:
[----:B------:R-:W-:Y:S05]  /*2fc0*/  BSYNC.RECONVERGENT B3 ;  /* 0x0000000000037941 */ /* 0x000fea0003800200 */
.L_x_18460:
        /* <DEDUP_REMOVED lines=14> */
.L_x_18463:
[----:B------:R-:W-:Y:S05]  /*30b0*/  BSYNC.RECONVERGENT B3 ;  /* 0x0000000000037941 */ /* 0x000fea0003800200 */
.L_x_18462:
        /* <DEDUP_REMOVED lines=14> */
.L_x_18465:
[----:B------:R-:W-:Y:S05]  /*31a0*/  BSYNC.RECONVERGENT B3 ;  /* 0x0000000000037941 */ /* 0x000fea0003800200 */
.L_x_18464:
        /* <DEDUP_REMOVED lines=14> */
.L_x_18467:
[----:B------:R-:W-:Y:S05]  /*3290*/  BSYNC.RECONVERGENT B3 ;  /* 0x0000000000037941 */ /* 0x000fea0003800200 */
.L_x_18466:
        /* <DEDUP_REMOVED lines=14> */
.L_x_18469:
[----:B------:R-:W-:Y:S05]  /*3380*/  BSYNC.RECONVERGENT B3 ;  /* 0x0000000000037941 */ /* 0x000fea0003800200 */
.L_x_18468:
        /* <DEDUP_REMOVED lines=14> */
.L_x_18471:
[----:B------:R-:W-:Y:S05]  /*3470*/  BSYNC.RECONVERGENT B3 ;  /* 0x0000000000037941 */ /* 0x000fea0003800200 */
.L_x_18470:
        /* <DEDUP_REMOVED lines=14> */
.L_x_18473:
[----:B------:R-:W-:Y:S05]  /*3560*/  BSYNC.RECONVERGENT B3 ;  /* 0x0000000000037941 */ /* 0x000fea0003800200 */
.L_x_18472:
        /* <DEDUP_REMOVED lines=14> */
.L_x_18475:
[----:B------:R-:W-:Y:S05]  /*3650*/  BSYNC.RECONVERGENT B3 ;  /* 0x0000000000037941 */ /* 0x000fea0003800200 */
.L_x_18474:
        /* <DEDUP_REMOVED lines=14> */
.L_x_18477:
[----:B------:R-:W-:Y:S05]  /*3740*/  BSYNC.RECONVERGENT B3 ;  /* 0x0000000000037941 */ /* 0x000fea0003800200 */
.L_x_18476:
        /* <DEDUP_REMOVED lines=14> */
.L_x_18479:
[----:B------:R-:W-:Y:S05]  /*3830*/  BSYNC.RECONVERGENT B3 ;  /* 0x0000000000037941 */ /* 0x000fea0003800200 */
.L_x_18478:
        /* <DEDUP_REMOVED lines=14> */
.L_x_18481:
[----:B------:R-:W-:Y:S05]  /*3920*/  BSYNC.RECONVERGENT B3 ;  /* 0x0000000000037941 */ /* 0x000fea0003800200 */
.L_x_18480:
        /* <DEDUP_REMOVED lines=14> */
.L_x_18483:
[----:B------:R-:W-:Y:S05]  /*3a10*/  BSYNC.RECONVERGENT B3 ;  /* 0x0000000000037941 */ /* 0x000fea0003800200 */
.L_x_18482:
        /* <DEDUP_REMOVED lines=14> */
.L_x_18485:
[----:B------:R-:W-:Y:S05]  /*3b00*/  BSYNC.RECONVERGENT B3 ;  /* 0x0000000000037941 */ /* 0x000fea0003800200 */
.L_x_18484:
        /* <DEDUP_REMOVED lines=14> */
.L_x_18487:
[----:B------:R-:W-:Y:S05]  /*3bf0*/  BSYNC.RECONVERGENT B3 ;  /* 0x0000000000037941 */ /* 0x000fea0003800200 */
.L_x_18486:
[----:B------:R-:W-:Y:S01]  /*3c00*/  HFMA2 R11, -RZ, RZ, 0, 0 ;  /* 0x00000000ff0b7431 */ /* 0x000fe200000001ff */
[----:B------:R-:W-:Y:S01]  /*3c10*/  MOV R10, R40 ;  /* 0x00000028000a7202 */ /* 0x000fe20000000f00 */
[----:B------:R-:W-:Y:S01]  /*3c20*/  IMAD R30, R41, UR38, RZ ;  /* 0x00000026291e7c24 */ /* 0x000fe2000f8e02ff */
[----:B------:R-:W-:Y:S02]  /*3c30*/  ISETP.GE.U32.AND P4, PT, R49, UR44, PT ;  /* 0x0000002c31007c0c */ /* 0x000fe4000bf86070 */
[----:B------:R-:W-:Y:S01]  /*3c40*/  @!P0 R2UR UR4, R38 ;  /* 0x00000000260482ca */ /* 0x000fe200000e0000 */
[----:B------:R-:W-:Y:S01]  /*3c50*/  IMAD R13, R37, UR39, R30 ;  /* 0x00000027250d7c24 */ /* 0x000fe2000f8e021e */
        /* <DEDUP_REMOVED lines=8> */
[----:B------:R-:W-:Y:S02]  /*3ce0*/  ISETP.GE.U32.AND P3, PT, R51, UR44, PT ;  /* 0x0000002c33007c0c */ /* 0x000fe4000bf66070 */
[----:B------:R-:W-:-:S02]  /*3cf0*/  LEA.HI.X R31, R10, UR37, R11, 0x2, P6 ;  /* 0x000000250a1f7c11 */ /* 0x000fc4000b0f140b */
[----:B------:R-:W-:Y:S02]  /*3d00*/  ISETP.GE.AND.EX P2, PT, RZ, UR45, PT, P2 ;  /* 0x0000002dff007c0c */ /* 0x000fe4000bf46320 */
[----:B------:R-:W-:Y:S01]  /*3d10*/  ISETP.GE.AND.EX P1, PT, RZ, UR45, PT, P1 ;  /* 0x0000002dff007c0c */ /* 0x000fe2000bf26310 */
[----:B------:R-:W-:Y:S01]  /*3d20*/  @!P0 STG.E desc[UR4][R30.64], R12 ;  /* 0x0000000c1e008986 */ /* 0x000fe2000c101904 */
[----:B------:R-:W-:Y:S02]  /*3d30*/  ISETP.GE.AND.EX P5, PT, RZ, UR45, PT, P5 ;  /* 0x0000002dff007c0c */ /* 0x000fe4000bfa6350 */
[----:B------:R-:W-:Y:S02]  /*3d40*/  ISETP.GE.AND.EX P3, PT, RZ, UR45, PT, P3 ;  /* 0x0000002dff007c0c */ /* 0x000fe4000bf66330 */
[----:B------:R-:W-:Y:S02]  /*3d50*/  ISETP.GE.U32.AND P0, PT, R53, UR44, PT ;  /* 0x0000002c35007c0c */ /* 0x000fe4000bf06070 */
        /* <DEDUP_REMOVED lines=11> */
[----:B------:R-:W-:Y:S01]  /*3e10*/  @!P3 R2UR UR15, R39 ;  /* 0x00000000270fb2ca */ /* 0x000fe200000e0000 */
[----:B------:R2:W-:Y:S01]  /*3e20*/  @!P2 STG.E desc[UR6][R30.64+0x80], R14 ;  /* 0x0000800e1e00a986 */ /* 0x0005e2000c101906 */
[----:B------:R-:W-:Y:S02]  /*3e30*/  ISETP.GE.U32.AND P4, PT, R55, UR44, PT ;  /* 0x0000002c37007c0c */ /* 0x000fe4000bf86070 */
[----:B------:R-:W-:Y:S01]  /*3e40*/  @!P0 R2UR UR4, R38 ;  /* 0x00000000260482ca */ /* 0x000fe200000e0000 */
[----:B------:R2:W-:Y:S01]  /*3e50*/  @!P1 STG.E desc[UR8][R30.64+0x100], R3 ;  /* 0x000100031e009986 */ /* 0x0005e2000c101908 */
[----:B------:R-:W-:-:S02]  /*3e60*/  @!P0 R2UR UR5, R39 ;  /* 0x00000000270582ca */ /* 0x000fc400000e0000 */
[----:B------:R-:W-:Y:S01]  /*3e70*/  ISETP.GE.AND.EX P4, PT, RZ, UR45, PT, P4 ;  /* 0x0000002dff007c0c */ /* 0x000fe2000bf86340 */
[----:B------:R2:W-:Y:S01]  /*3e80*/  @!P5 STG.E desc[UR10][R30.64+0x180], R2 ;  /* 0x000180021e00d986 */ /* 0x0005e2000c10190a */
[----:B------:R-:W-:Y:S02]  /*3e90*/  ISETP.GE.U32.AND P6, PT, R75, UR44, PT ;  /* 0x0000002c4b007c0c */ /* 0x000fe4000bfc6070 */
[----:B------:R-:W-:Y:S01]  /*3ea0*/  ISETP.GE.U32.AND P5, PT, R59, UR44, PT ;  /* 0x0000002c3b007c0c */ /* 0x000fe2000bfa6070 */
[----:B------:R2:W-:Y:S01]  /*3eb0*/  @!P3 STG.E desc[UR14][R30.64+0x280], R4 ;  /* 0x000280041e00b986 */ /* 0x0005e2000c10190e */
[----:B------:R-:W-:Y:S02]  /*3ec0*/  ISETP.GE.U32.AND P3, PT, R57, UR44, PT ;  /* 0x0000002c39007c0c */ /* 0x000fe4000bf66070 */
[----:B------:R-:W-:Y:S02]  /*3ed0*/  ISETP.GE.U32.AND P2, PT, R60, UR44, PT ;  /* 0x0000002c3c007c0c */ /* 0x000fe4000bf46070 */
[----:B------:R-:W-:Y:S01]  /*3ee0*/  ISETP.GE.U32.AND P1, PT, R61, UR44, PT ;  /* 0x0000002c3d007c0c */ /* 0x000fe2000bf26070 */
[----:B------:R2:W-:Y:S01]  /*3ef0*/  @!P0 STG.E desc[UR4][R30.64+0x300], R5 ;  /* 0x000300051e008986 */ /* 0x0005e2000c101904 */
[----:B------:R-:W-:-:S02]  /*3f00*/  ISETP.GE.AND.EX P3, PT, RZ, UR45, PT, P3 ;  /* 0x0000002dff007c0c */ /* 0x000fc4000bf66330 */
[----:B------:R-:W-:Y:S02]  /*3f10*/  ISETP.GE.AND.EX P6, PT, RZ, UR45, PT, P6 ;  /* 0x0000002dff007c0c */ /* 0x000fe4000bfc6360 */
[----:B------:R-:W-:Y:S02]  /*3f20*/  ISETP.GE.AND.EX P5, PT, RZ, UR45, PT, P5 ;  /* 0x0000002dff007c0c */ /* 0x000fe4000bfa6350 */
        /* <DEDUP_REMOVED lines=16> */
[----:B------:R-:W-:Y:S02]  /*4030*/  @!P1 R2UR UR16, R38 ;  /* 0x00000000261092ca */ /* 0x000fe400000e0000 */
[----:B------:R-:W-:Y:S01]  /*4040*/  @!P1 R2UR UR17, R39 ;  /* 0x00000000271192ca */ /* 0x000fe200000e0000 */
[----:B------:R2:W-:Y:S01]  /*4050*/  @!P6 STG.E desc[UR10][R30.64+0x480], R8 ;  /* 0x000480081e00e986 */ /* 0x0005e2000c10190a */
[----:B------:R-:W-:-:S02]  /*4060*/  ISETP.GE.U32.AND P4, PT, R63, UR44, PT ;  /* 0x0000002c3f007c0c */ /* 0x000fc4000bf86070 */
[----:B------:R-:W-:Y:S01]  /*4070*/  @!P0 R2UR UR4, R38 ;  /* 0x00000000260482ca */ /* 0x000fe200000e0000 */
[----:B------:R2:W-:Y:S01]  /*4080*/  @!P5 STG.E desc[UR12][R30.64+0x500], R9 ;  /* 0x000500091e00d986 */ /* 0x0005e2000c10190c */
[----:B------:R-:W-:Y:S02]  /*4090*/  @!P0 R2UR UR5, R39 ;  /* 0x00000000270582ca */ /* 0x000fe400000e0000 */
[----:B------:R-:W-:Y:S01]  /*40a0*/  ISETP.GE.AND.EX P4, PT, RZ, UR45, PT, P4 ;  /* 0x0000002dff007c0c */ /* 0x000fe2000bf86340 */
[----:B------:R2:W-:Y:S01]  /*40b0*/  @!P2 STG.E desc[UR14][R30.64+0x580], R15 ;  /* 0x0005800f1e00a986 */ /* 0x0005e2000c10190e */
[----:B------:R-:W-:Y:S02]  /*40c0*/  ISETP.GE.U32.AND P3, PT, R64, UR44, PT ;  /* 0x0000002c40007c0c */ /* 0x000fe4000bf66070 */
[----:B------:R-:W-:Y:S01]  /*40d0*/  ISETP.GE.U32.AND P6, PT, R65, UR44, PT ;  /* 0x0000002c41007c0c */ /* 0x000fe2000bfc6070 */
[----:B------:R2:W-:Y:S01]  /*40e0*/  @!P1 STG.E desc[UR16][R30.64+0x600], R16 ;  /* 0x000600101e009986 */ /* 0x0005e2000c101910 */
[----:B------:R-:W-:-:S02]  /*40f0*/  ISETP.GE.U32.AND P5, PT, R66, UR44, PT ;  /* 0x0000002c42007c0c */ /* 0x000fc4000bfa6070 */
[----:B------:R-:W-:Y:S02]  /*4100*/  ISETP.GE.U32.AND P2, PT, R67, UR44, PT ;  /* 0x0000002c43007c0c */ /* 0x000fe4000bf46070 */
[----:B------:R-:W-:Y:S01]  /*4110*/  ISETP.GE.U32.AND P1, PT, R68, UR44, PT ;  /* 0x0000002c44007c0c */ /* 0x000fe2000bf26070 */
[----:B------:R2:W-:Y:S01]  /*4120*/  @!P0 STG.E desc[UR4][R30.64+0x680], R17 ;  /* 0x000680111e008986 */ /* 0x0005e2000c101904 */
[----:B------:R-:W-:Y:S01]  /*4130*/  ISETP.GE.AND.EX P3, PT, RZ, UR45, PT, P3 ;  /* 0x0000002dff007c0c */ /* 0x000fe2000bf66330 */
[----:B------:R-:W1:Y:S01]  /*4140*/  LDCU UR4, c[0x0][0x364] ;  /* 0x00006c80ff0477ac */ /* 0x000e620008000800 */
[----:B------:R-:W-:Y:S02]  /*4150*/  ISETP.GE.AND.EX P6, PT, RZ, UR45, PT, P6 ;  /* 0x0000002dff007c0c */ /* 0x000fe4000bfc6360 */
[----:B------:R-:W-:Y:S02]  /*4160*/  ISETP.GE.AND.EX P5, PT, RZ, UR45, PT, P5 ;  /* 0x0000002dff007c0c */ /* 0x000fe4000bfa6350 */
[----:B------:R-:W-:-:S02]  /*4170*/  ISETP.GE.AND.EX P2, PT, RZ, UR45, PT, P2 ;  /* 0x0000002dff007c0c */ /* 0x000fc4000bf46320 */
[----:B------:R-:W-:Y:S02]  /*4180*/  ISETP.GE.AND.EX P1, PT, RZ, UR45, PT, P1 ;  /* 0x0000002dff007c0c */ /* 0x000fe4000bf26310 */
[----:B------:R-:W-:Y:S02]  /*4190*/  ISETP.GE.U32.AND P0, PT, R69, UR44, PT ;  /* 0x0000002c45007c0c */ /* 0x000fe4000bf06070 */
[C---:B------:R-:W-:Y:S02]  /*41a0*/  @!P4 R2UR UR6, R38.reuse ;  /* 0x000000002606c2ca */ /* 0x040fe400000e0000 */
[----:B------:R-:W-:Y:S02]  /*41b0*/  @!P4 R2UR UR7, R39 ;  /* 0x000000002707c2ca */ /* 0x000fe400000e0000 */
[----:B------:R-:W-:Y:S02]  /*41c0*/  ISETP.GE.AND.EX P0, PT, RZ, UR45, PT, P0 ;  /* 0x0000002dff007c0c */ /* 0x000fe4000bf06300 */
[----:B------:R-:W-:Y:S01]  /*41d0*/  @!P3 R2UR UR8, R38 ;  /* 0x000000002608b2ca */ /* 0x000fe200000e0000 */
[----:B-1----:R-:W-:Y:S01]  /*41e0*/  IMAD R0, R43, UR4, RZ ;  /* 0x000000042b007c24 */ /* 0x002fe2000f8e02ff */
[----:B------:R-:W-:-:S02]  /*41f0*/  @!P3 R2UR UR9, R39 ;  /* 0x000000002709b2ca */ /* 0x000fc400000e0000 */
[C---:B------:R-:W-:Y:S02]  /*4200*/  @!P6 R2UR UR10, R38.reuse ;  /* 0x00000000260ae2ca */ /* 0x040fe400000e0000 */
[C---:B------:R-:W-:Y:S02]  /*4210*/  @!P6 R2UR UR11, R39.reuse ;  /* 0x00000000270be2ca */ /* 0x040fe400000e0000 */
[C---:B------:R-:W-:Y:S01]  /*4220*/  @!P5 R2UR UR12, R38.reuse ;  /* 0x00000000260cd2ca */ /* 0x040fe200000e0000 */
[----:B------:R2:W-:Y:S01]  /*4230*/  @!P4 STG.E desc[UR6][R30.64+0x700], R18 ;  /* 0x000700121e00c986 */ /* 0x0005e2000c101906 */
[C---:B------:R-:W-:Y:S02]  /*4240*/  @!P5 R2UR UR13, R39.reuse ;  /* 0x00000000270dd2ca */ /* 0x040fe400000e0000 */
        /* <DEDUP_REMOVED lines=9> */
[----:B------:R-:W-:Y:S02]  /*42e0*/  ISETP.GE.U32.AND P4, PT, R70, UR44, PT ;  /* 0x0000002c46007c0c */ /* 0x000fe4000bf86070 */
[----:B------:R-:W-:Y:S01]  /*42f0*/  ISETP.GE.U32.AND P3, PT, R71, UR44, PT ;  /* 0x0000002c47007c0c */ /* 0x000fe2000bf66070 */
[----:B------:R2:W-:Y:S01]  /*4300*/  @!P2 STG.E desc[UR14][R30.64+0x900], R22 ;  /* 0x000900161e00a986 */ /* 0x0005e2000c10190e */
[----:B------:R-:W-:-:S02]  /*4310*/  ISETP.GE.U32.AND P6, PT, R72, UR44, PT ;  /* 0x0000002c48007c0c */ /* 0x000fc4000bfc6070 */
[----:B------:R-:W-:Y:S01]  /*4320*/  ISETP.GE.U32.AND P5, PT, R76, UR44, PT ;  /* 0x0000002c4c007c0c */ /* 0x000fe2000bfa6070 */
[----:B------:R2:W-:Y:S01]  /*4330*/  @!P1 STG.E desc[UR16][R30.64+0x980], R23 ;  /* 0x000980171e009986 */ /* 0x0005e2000c101910 */
[----:B------:R-:W-:Y:S02]  /*4340*/  ISETP.GE.U32.AND P2, PT, R77, UR44, PT ;  /* 0x0000002c4d007c0c */ /* 0x000fe4000bf46070 */
[----:B------:R-:W-:Y:S01]  /*4350*/  ISETP.GE.U32.AND P1, PT, R73, UR44, PT ;  /* 0x0000002c49007c0c */ /* 0x000fe2000bf26070 */
[----:B------:R2:W-:Y:S01]  /*4360*/  @!P0 STG.E desc[UR6][R30.64+0xa00], R24 ;  /* 0x000a00181e008986 */ /* 0x0005e2000c101906 */
        /* <DEDUP_REMOVED lines=30> */
.L_x_18432:
[----:B------:R-:W-:Y:S05]  /*4550*/  EXIT ;  /* 0x000000000000794d */ /* 0x000fea0003800000 */
.L_x_18433:
[----:B------:R-:W-:Y:S01]  /*4560*/  BSSY B1, `(.L_x_18489) ;  /* 0x0000007000017945 */ /* 0x000fe20003800000 */
[----:B------:R-:W-:Y:S02]  /*4570*/  MOV R12, 0x10 ;  /* 0x00000010000c7802 */ /* 0x000fe40000000f00 */
[----:B------:R-:W-:Y:S02]  /*4580*/  MOV R11, 0x1f ;  /* 0x0000001f000b7802 */ /* 0x000fe40000000f00 */
[----:B------:R-:W-:-:S07]  /*4590*/  MOV R15, 0xffffffff ;  /* 0xffffffff000f7802 */ /* 0x000fce0000000f00 */
[----:B------:R-:W-:Y:S05]  /*45a0*/  WARPSYNC.COLLECTIVE R15, `(.L_x_18490) ;  /* 0x000000000f087348 */ /* 0x000fea0003c00000 */
[----:B------:R0:W1:Y:S02]  /*45b0*/  SHFL.BFLY P6, R14, R13, R12, R11 ;  /* 0x0c00000c0d0e7389 */ /* 0x00006400000c000b */
[----:B01----:R-:W-:Y:S05]  /*45c0*/  ENDCOLLECTIVE ;  /* 0x000000000000791b */ /* 0x003fea0003800000 */
.L_x_18490:
[----:B------:R-:W-:Y:S05]  /*45d0*/  BSYNC B1 ;  /* 0x0000000000017941 */ /* 0x000fea0003800000 */
.L_x_18489:
        /* <DEDUP_REMOVED lines=8> */
.L_x_18491:
[----:B------:R-:W-:Y:S01]  /*4660*/  HFMA2 R12, -RZ, RZ, 0, 2.384185791015625e-07 ;  /* 0x00000004ff0c7431 */ /* 0x000fe200000001ff */
[----:B------:R-:W-:-:S04]  /*4670*/  FMNMX R0, R13, R14, !PT ;  /* 0x0000000e0d007209 */ /* 0x000fc80007800000 */
[----:B------:R-:W-:-:S07]  /*4680*/  MOV R13, R0 ;  /* 0x00000000000d7202 */ /* 0x000fce0000000f00 */
[----:B------:R-:W-:Y:S05]  /*4690*/  WARPSYNC.COLLECTIVE R15, `(.L_x_18492) ;  /* 0x000000000f087348 */ /* 0x000fea0003c00000 */
[----:B------:R0:W1:Y:S02]  /*46a0*/  SHFL.BFLY P6, R14, R13, R12, R11 ;  /* 0x0c00000c0d0e7389 */ /* 0x00006400000c000b */
[----:B01----:R-:W-:Y:S05]  /*46b0*/  ENDCOLLECTIVE ;  /* 0x000000000000791b */ /* 0x003fea0003800000 */
.L_x_18492:
[----:B------:R-:W-:Y:S01]  /*46c0*/  HFMA2 R12, -RZ, RZ, 0, 1.1920928955078125e-07 ;  /* 0x00000002ff0c7431 */ /* 0x000fe200000001ff */
[----:B------:R-:W-:-:S04]  /*46d0*/  FMNMX R2, R0, R14, !PT ;  /* 0x0000000e00027209 */ /* 0x000fc80007800000 */
[----:B------:R-:W-:-:S07]  /*46e0*/  MOV R13, R2 ;  /* 0x00000002000d7202 */ /* 0x000fce0000000f00 */
[----:B------:R-:W-:Y:S05]  /*46f0*/  WARPSYNC.COLLECTIVE R15, `(.L_x_18493) ;  /* 0x000000000f087348 */ /* 0x000fea0003c00000 */
[----:B------:R0:W1:Y:S02]  /*4700*/  SHFL.BFLY P6, R14, R13, R12, R11 ;  /* 0x0c00000c0d0e7389 */ /* 0x00006400000c000b */
[----:B01----:R-:W-:Y:S05]  /*4710*/  ENDCOLLECTIVE ;  /* 0x000000000000791b */ /* 0x003fea0003800000 */
.L_x_18493:
[----:B------:R-:W-:Y:S01]  /*4720*/  HFMA2 R12, -RZ, RZ, 0, 5.9604644775390625e-08 ;  /* 0x00000001ff0c7431 */ /* 0x000fe200000001ff */
[----:B------:R-:W-:-:S04]  /*4730*/  FMNMX R3, R2, R14, !PT ;  /* 0x0000000e02037209 */ /* 0x000fc80007800000 */
[----:B------:R-:W-:-:S07]  /*4740*/  MOV R13, R3 ;  /* 0x00000003000d7202 */ /* 0x000fce0000000f00 */
[----:B------:R-:W-:Y:S05]  /*4750*/  WARPSYNC.COLLECTIVE R15, `(.L_x_18494) ;  /* 0x000000000f087348 */ /* 0x000fea0003c00000 */
[----:B------:R0:W1:Y:S02]  /*4760*/  SHFL.BFLY P6, R14, R13, R12, R11 ;  /* 0x0c00000c0d0e7389 */ /* 0x00006400000c000b */
[----:B01----:R-:W-:Y:S05]  /*4770*/  ENDCOLLECTIVE ;  /* 0x000000000000791b */ /* 0x003fea0003800000 */
.L_x_18494:
        /* <DEDUP_REMOVED lines=32> */
[----:B------:R-:W-:Y:S01]  /*4980*/  FFMA.SAT R16, R2, R36, 0.5 ;  /* 0x3f00000002107423 */ /* 0x000fe20000002024 */
[----:B------:R-:W-:-:S02]  /*4990*/  SHF.L.U32 R10, R10, 0x17, RZ ;  /* 0x000000170a0a7819 */ /* 0x000fc400000006ff */
[----:B------:R-:W-:Y:S01]  /*49a0*/  FFMA R3, R0, 1.4426950216293334961, -R3 ;  /* 0x3fb8aa3b00037823 */ /* 0x000fe20000000803 */
[----:B------:R-:W-:-:S03]  /*49b0*/  FFMA.RM R16, R16, R35, 12582913 ;  /* 0x4b40000110107423 */ /* 0x000fc60000004023 */
[----:B------:R-:W-:-:S04]  /*49c0*/  FFMA R0, R0, 1.925963033500011079e-08, R3 ;  /* 0x32a5706000007823 */ /* 0x000fc80000000003 */
[----:B------:R0:W1:Y:S02]  /*49d0*/  MUFU.EX2 R3, R0 ;  /* 0x0000000000037308 */ /* 0x0000640000000800 */
[----:B0-----:R-:W-:-:S04]  /*49e0*/  FFMA.SAT R0, R4, R36, 0.5 ;  /* 0x3f00000004007423 */ /* 0x001fc80000002024 */
        /* <DEDUP_REMOVED lines=11> */
[----:B------:R-:W-:Y:S01]  /*4aa0*/  FFMA.SAT R16, R5, R36, 0.5 ;  /* 0x3f00000005107423 */ /* 0x000fe20000002024 */
[----:B------:R-:W0:Y:S02]  /*4ab0*/  MUFU.EX2 R2, R17 ;  /* 0x0000001100027308 */ /* 0x000e240000000800 */
[-C--:B------:R-:W-:Y:S01]  /*4ac0*/  FFMA.RM R4, R4, R35.reuse, 12582913 ;  /* 0x4b40000104047423 */ /* 0x080fe20000004023 */
[----:B------:R-:W-:-:S04]  /*4ad0*/  FFMA.RM R16, R16, R35, 12582913 ;  /* 0x4b40000110107423 */ /* 0x000fc80000004023 */
[----:B------:R-:W-:Y:S01]  /*4ae0*/  FADD R18, R16, -12583039 ;  /* 0xcb40007f10127421 */ /* 0x000fe20000000000 */
[----:B------:R-:W1:Y:S03]  /*4af0*/  MUFU.EX2 R79, R79 ;  /* 0x0000004f004f7308 */ /* 0x000e660000000800 */
[----:B------:R-:W-:-:S04]  /*4b00*/  FFMA R18, R5, 1.4426950216293334961, -R18 ;  /* 0x3fb8aa3b05127823 */ /* 0x000fc80000000812 */
[----:B------:R-:W-:Y:S01]  /*4b10*/  FFMA R18, R5, 1.925963033500011079e-08, R18 ;  /* 0x32a5706005127823 */ /* 0x000fe20000000012 */
[----:B------:R-:W-:Y:S01]  /*4b20*/  SHF.L.U32 R5, R16, 0x17, RZ ;  /* 0x0000001710057819 */ /* 0x000fe200000006ff */
[----:B0-----:R-:W-:-:S04]  /*4b30*/  FMUL R3, R3, R2 ;  /* 0x0000000203037220 */ /* 0x001fc80000400000 */
        /* <DEDUP_REMOVED lines=18> */
[----:B--2---:R-:W-:-:S03]  /*4c60*/  FMUL R4, R4, R9 ;  /* 0x0000000904047220 */ /* 0x004fc60000400000 */
        /* <DEDUP_REMOVED lines=199> */
.L_x_18495:
[----:B------:R-:W-:Y:S02]  /*58e0*/  HFMA2 R12, -RZ, RZ, 0, 4.76837158203125e-07 ;  /* 0x00000008ff0c7431 */ /* 0x000fe400000001ff */
[----:B------:R-:W-:-:S05]  /*58f0*/  FADD R33, R13, R14 ;  /* 0x0000000e0d217221 */ /* 0x000fca0000000000 */
[----:B------:R-:W-:-:S07]  /*5900*/  MOV R13, R33 ;  /* 0x00000021000d7202 */ /* 0x000fce0000000f00 */
[----:B------:R-:W-:Y:S05]  /*5910*/  WARPSYNC.COLLECTIVE R15, `(.L_x_18496) ;  /* 0x000000000f087348 */ /* 0x000fea0003c00000 */
[----:B------:R0:W1:Y:S02]  /*5920*/  SHFL.BFLY P6, R14, R13, R12, R11 ;  /* 0x0c00000c0d0e7389 */ /* 0x00006400000c000b */
[----:B01----:R-:W-:Y:S05]  /*5930*/  ENDCOLLECTIVE ;  /* 0x000000000000791b */ /* 0x003fea0003800000 */
.L_x_18496:
[----:B------:R-:W-:Y:S02]  /*5940*/  HFMA2 R12, -RZ, RZ, 0, 2.384185791015625e-07 ;  /* 0x00000004ff0c7431 */ /* 0x000fe400000001ff */
[----:B------:R-:W-:-:S05]  /*5950*/  FADD R34, R33, R14 ;  /* 0x0000000e21227221 */ /* 0x000fca0000000000 */
[----:B------:R-:W-:-:S07]  /*5960*/  MOV R13, R34 ;  /* 0x00000022000d7202 */ /* 0x000fce0000000f00 */
[----:B------:R-:W-:Y:S05]  /*5970*/  WARPSYNC.COLLECTIVE R15, `(.L_x_18497) ;  /* 0x000000000f087348 */ /* 0x000fea0003c00000 */
[----:B------:R0:W1:Y:S02]  /*5980*/  SHFL.BFLY P6, R14, R13, R12, R11 ;  /* 0x0c00000c0d0e7389 */ /* 0x00006400000c000b */
[----:B01----:R-:W-:Y:S05]  /*5990*/  ENDCOLLECTIVE ;  /* 0x000000000000791b */ /* 0x003fea0003800000 */
.L_x_18497:
[----:B------:R-:W-:Y:S02]  /*59a0*/  HFMA2 R12, -RZ, RZ, 0, 1.1920928955078125e-07 ;  /* 0x00000002ff0c7431 */ /* 0x000fe400000001ff */
[----:B------:R-:W-:-:S05]  /*59b0*/  FADD R35, R34, R14 ;  /* 0x0000000e22237221 */ /* 0x000fca0000000000 */
[----:B------:R-:W-:-:S07]  /*59c0*/  MOV R13, R35 ;  /* 0x00000023000d7202 */ /* 0x000fce0000000f00 */
[----:B------:R-:W-:Y:S05]  /*59d0*/  WARPSYNC.COLLECTIVE R15, `(.L_x_18498) ;  /* 0x000000000f087348 */ /* 0x000fea0003c00000 */
[----:B------:R0:W1:Y:S02]  /*59e0*/  SHFL.BFLY P6, R14, R13, R12, R11 ;  /* 0x0c00000c0d0e7389 */ /* 0x00006400000c000b */
[----:B01----:R-:W-:Y:S05]  /*59f0*/  ENDCOLLECTIVE ;  /* 0x000000000000791b */ /* 0x003fea0003800000 */
.L_x_18498:
[----:B------:R-:W-:Y:S02]  /*5a00*/  HFMA2 R12, -RZ, RZ, 0, 5.9604644775390625e-08 ;  /* 0x00000001ff0c7431 */ /* 0x000fe400000001ff */
[----:B------:R-:W-:-:S05]  /*5a10*/  FADD R36, R35, R14 ;  /* 0x0000000e23247221 */ /* 0x000fca0000000000 */
[----:B------:R-:W-:-:S07]  /*5a20*/  MOV R13, R36 ;  /* 0x00000024000d7202 */ /* 0x000fce0000000f00 */
[----:B------:R-:W-:Y:S05]  /*5a30*/  WARPSYNC.COLLECTIVE R15, `(.L_x_18499) ;  /* 0x000000000f087348 */ /* 0x000fea0003c00000 */
[----:B------:R0:W1:Y:S02]  /*5a40*/  SHFL.BFLY P6, R14, R13, R12, R11 ;  /* 0x0c00000c0d0e7389 */ /* 0x00006400000c000b */
[----:B01----:R-:W-:Y:S05]  /*5a50*/  ENDCOLLECTIVE ;  /* 0x000000000000791b */ /* 0x003fea0003800000 */
.L_x_18499:
[----:B------:R-:W-:Y:S05]  /*5a60*/  BRA `(.L_x_18500) ;  /* 0xffffffc800107947 */ /* 0x000fea000383ffff */
        .weak           $__internal_360_$__cuda_sm3x_div_rn_noftz_f32_slowpath
        .type           $__internal_360_$__cuda_sm3x_div_rn_noftz_f32_slowpath,@function
        .size           $__internal_360_$__cuda_sm3x_div_rn_noftz_f32_slowpath,(.L_x_25812 - $__internal_360_$__cuda_sm3x_div_rn_noftz_f32_slowpath)
$__internal_360_$__cuda_sm3x_div_rn_noftz_f32_slowpath:
        /* <DEDUP_REMOVED lines=34> */
.L_x_18502:
        /* <DEDUP_REMOVED lines=51> */
.L_x_18509:
[----:B------:R-:W-:-:S04]  /*5fc0*/  LOP3.LUT R11, R11, 0x80000000, RZ, 0xc0, !PT ;  /* 0x800000000b0b7812 */ /* 0x000fc800078ec0ff */
[----:B------:R-:W-:Y:S01]  /*5fd0*/  LOP3.LUT R11, R11, 0x7f800000, RZ, 0xfc, !PT ;  /* 0x7f8000000b0b7812 */ /* 0x000fe200078efcff */
[----:B------:R-:W-:Y:S06]  /*5fe0*/  BRA `(.L_x_18510) ;  /* 0x0000000000047947 */ /* 0x000fec0003800000 */
.L_x_18508:
[----:B------:R-:W-:-:S07]  /*5ff0*/  LEA R11, R35, R11, 0x17 ;  /* 0x0000000b230b7211 */ /* 0x000fce00078eb8ff */
.L_x_18510:
[----:B------:R-:W-:Y:S05]  /*6000*/  BSYNC.RECONVERGENT B2 ;  /* 0x0000000000027941 */ /* 0x000fea0003800200 */
.L_x_18507:
[----:B------:R-:W-:Y:S05]  /*6010*/  BRA `(.L_x_18511) ;  /* 0x0000000000207947 */ /* 0x000fea0003800000 */
.L_x_18506:
[----:B------:R-:W-:-:S04]  /*6020*/  LOP3.LUT R11, R11, 0x80000000, R10, 0x48, !PT ;  /* 0x800000000b0b7812 */ /* 0x000fc800078e480a */
[----:B------:R-:W-:Y:S01]  /*6030*/  LOP3.LUT R11, R11, 0x7f800000, RZ, 0xfc, !PT ;  /* 0x7f8000000b0b7812 */ /* 0x000fe200078efcff */
[----:B------:R-:W-:Y:S06]  /*6040*/  BRA `(.L_x_18511) ;  /* 0x0000000000147947 */ /* 0x000fec0003800000 */
.L_x_18505:
[----:B------:R-:W-:Y:S01]  /*6050*/  LOP3.LUT R11, R11, 0x80000000, R10, 0x48, !PT ;  /* 0x800000000b0b7812 */ /* 0x000fe200078e480a */
[----:B------:R-:W-:Y:S06]  /*6060*/  BRA `(.L_x_18511) ;  /* 0x00000000000c7947 */ /* 0x000fec0003800000 */
.L_x_18504:
[----:B------:R-:W0:Y:S01]  /*6070*/  MUFU.RSQ R11, -QNAN ;  /* 0xffc00000000b7908 */ /* 0x000e220000001400 */
[----:B------:R-:W-:Y:S05]  /*6080*/  BRA `(.L_x_18511) ;  /* 0x0000000000047947 */ /* 0x000fea0003800000 */
.L_x_18503:
[----:B------:R-:W-:-:S07]  /*6090*/  FADD.FTZ R11, R10, R11 ;  /* 0x0000000b0a0b7221 */ /* 0x000fce0000010000 */
.L_x_18511:
[----:B------:R-:W-:Y:S05]  /*60a0*/  BSYNC.RECONVERGENT B1 ;  /* 0x0000000000017941 */ /* 0x000fea0003800200 */
.L_x_18501:
[----:B0-----:R-:W-:Y:S01]  /*60b0*/  MOV R34, R11 ;  /* 0x0000000b00227202 */ /* 0x001fe20000000f00 */
[----:B------:R-:W-:Y:S01]  /*60c0*/  HFMA2 R11, -RZ, RZ, 0, 0 ;  /* 0x00000000ff0b7431 */ /* 0x000fe200000001ff */
[----:B------:R-:W-:-:S04]  /*60d0*/  MOV R10, R33 ;  /* 0x00000021000a7202 */ /* 0x000fc80000000f00 */
[----:B------:R-:W-:Y:S05]  /*60e0*/  RET.REL.NODEC R10 `(_Z15SoftmaxWarpImplI10DirectLoadIffE11DirectStoreIffEfLi1ELi27ELi32ELi1ELb1EL9Algorithm0EEvT_T0_ll) ;  /* 0xffffff9c0ac47950 */ /* 0x000fea0003c3ffff */
.L_x_18512:
        /* <DEDUP_REMOVED lines=9> */
.L_x_25812:


//--------------------- .text._Z15SoftmaxWarpImplI10DirectLoadIffE11DirectStoreIffEfLi1ELi27ELi32ELi1ELb0EL9Algorithm0EEvT_T0_ll --------------------------
	.section	.text._Z15SoftmaxWarpImplI10DirectLoadIffE11DirectStoreIffEfLi1ELi27ELi32ELi1ELb0EL9Algorithm0EEvT_T0_ll,"ax",@progbits
	.align	128
        .global         _Z15SoftmaxWarpImplI10DirectLoadIffE11DirectStoreIffEfLi1ELi27ELi32ELi1ELb0EL9Algorithm0EEvT_T0_ll
        .type           _Z15SoftmaxWarpImplI10DirectLoadIffE11DirectStoreIffEfLi1ELi27ELi32ELi1ELb0EL9Algorithm0EEvT_T0_ll,@function
        .size           _Z15SoftmaxWarpImplI10DirectLoadIffE11DirectStoreIffEfLi1ELi27ELi32ELi1ELb0EL9Algorithm0EEvT_T0_ll,(.L_x_25813 - _Z15SoftmaxWarpImplI10DirectLoadIffE11DirectStoreIffEfLi1ELi27ELi32ELi1ELb0EL9Algorithm0EEvT_T0_ll)
        .other          _Z15SoftmaxWarpImplI10DirectLoadIffE11DirectStoreIffEfLi1ELi27ELi32ELi1ELb0EL9Algorithm0EEvT_T0_ll,@"STO_CUDA_ENTRY STV_DEFAULT"
_Z15SoftmaxWarpImplI10DirectLoadIffE11DirectStoreIffEfLi1ELi27ELi32ELi1ELb0EL9Algorithm0EEvT_T0_ll:
.text._Z15SoftmaxWarpImplI10DirectLoadIffE11DirectStoreIffEfLi1ELi27ELi32ELi1ELb0EL9Algorithm0EEvT_T0_ll:
        /* <DEDUP_REMOVED lines=24> */
.L_x_18513:
        /* <DEDUP_REMOVED lines=13> */
.L_x_18569:
[----:B---3--:R-:W-:Y:S01]  /*0250*/  MOV R41, RZ ;  /* 0x000000ff00297202 */ /* 0x008fe20000000f00 */
        /* <DEDUP_REMOVED lines=210> */
[----:B------:R-:W1:Y:S01]  /*0f80*/  MUFU.EX2 R18, R29 ;  /* 0x0000001d00127308 */ /* 0x000e620000000800 */
        /* <DEDUP_REMOVED lines=8> */
[----:B------:R-:W-:Y:S02]  /*1010*/  FFMA.SAT R17, R32, R11, 0.5 ;  /* 0x3f00000020117423 */ /* 0x000fe4000000200b */
[----:B------:R-:W-:Y:S01]  /*1020*/  FFMA R46, R46, 1.925963033500011079e-08, R9 ;  /* 0x32a570602e2e7823 */ /* 0x000fe20000000009 */
[----:B------:R-:W-:Y:S01]  /*1030*/  SHF.L.U32 R9, R16, 0x17, RZ ;  /* 0x0000001710097819 */ /* 0x000fe200000006ff */
[----:B------:R-:W-:Y:S01]  /*1040*/  FFMA.RM R30, R17, R12, 12582913 ;  /* 0x4b400001111e7423 */ /* 0x000fe2000000400c */
[----:B------:R-:W-:Y:S01]  /*1050*/  SHF.L.U32 R16, R19, 0x17, RZ ;  /* 0x0000001713107819 */ /* 0x000fe200000006ff */
[----:B-1----:R-:W-:Y:S01]  /*1060*/  FMUL R18, R13, R18 ;  /* 0x000000120d127220 */ /* 0x002fe20000400000 */
[----:B------:R-:W-:Y:S01]  /*1070*/  FADD R13, R37, -12583039 ;  /* 0xcb40007f250d7421 */ /* 0x000fe20000000000 */
[----:B------:R-:W-:Y:S01]  /*1080*/  FADD R19, R30, -12583039 ;  /* 0xcb40007f1e137421 */ /* 0x000fe20000000000 */
[----:B------:R-:W1:Y:S01]  /*1090*/  MUFU.EX2 R46, R46 ;  /* 0x0000002e002e7308 */ /* 0x000e620000000800 */
[----:B------:R-:W-:Y:S01]  /*10a0*/  FMUL R16, R16, R25 ;  /* 0x0000001910107220 */ /* 0x000fe20000400000 */
[----:B------:R-:W-:Y:S01]  /*10b0*/  FFMA R13, R36, 1.4426950216293334961, -R13 ;  /* 0x3fb8aa3b240d7823 */ /* 0x000fe2000000080d */
[----:B------:R-:W-:Y:S01]  /*10c0*/  FFMA R19, R32, 1.4426950216293334961, -R19 ;  /* 0x3fb8aa3b20137823 */ /* 0x000fe20000000813 */
[----:B------:R-:W-:Y:S01]  /*10d0*/  SHF.L.U32 R17, R21, 0x17, RZ ;  /* 0x0000001715117819 */ /* 0x000fe200000006ff */
[----:B------:R-:W-:Y:S01]  /*10e0*/  FMUL R9, R9, R56 ;  /* 0x0000003809097220 */ /* 0x000fe20000400000 */
        /* <DEDUP_REMOVED lines=9> */
[----:B------:R-:W-:Y:S01]  /*1180*/  FMUL R17, R17, R48 ;  /* 0x0000003011117220 */ /* 0x000fe20000400000 */
[----:B------:R-:W-:-:S04]  /*1190*/  FADD R19, R32, -12583039 ;  /* 0xcb40007f20137421 */ /* 0x000fc80000000000 */
        /* <DEDUP_REMOVED lines=11> */
[----:B------:R-:W-:Y:S01]  /*1250*/  MUFU.EX2 R25, R25 ;  /* 0x0000001900197308 */ /* 0x000fe20000000800 */
[----:B------:R-:W-:Y:S01]  /*1260*/  FMUL R20, R20, R31 ;  /* 0x0000001f14147220 */ /* 0x000fe20000400000 */
[----:B--2---:R-:W-:Y:S01]  /*1270*/  FMUL R21, R21, R52 ;  /* 0x0000003415157220 */ /* 0x004fe20000400000 */
[C---:B------:R-:W-:Y:S01]  /*1280*/  FADD R27, R15.reuse, -12583039 ;  /* 0xcb40007f0f1b7421 */ /* 0x040fe20000000000 */
[----:B------:R-:W-:-:S03]  /*1290*/  SHF.L.U32 R15, R15, 0x17, RZ ;  /* 0x000000170f0f7819 */ /* 0x000fc600000006ff */
[----:B------:R-:W-:-:S04]  /*12a0*/  FFMA R27, R14, 1.4426950216293334961, -R27 ;  /* 0x3fb8aa3b0e1b7823 */ /* 0x000fc8000000081b */
[----:B------:R-:W-:Y:S01]  /*12b0*/  FFMA R29, R14, 1.925963033500011079e-08, R27 ;  /* 0x32a570600e1d7823 */ /* 0x000fe2000000001b */
[-C--:B------:R-:W-:Y:S01]  /*12c0*/  FFMA.RM R14, R23, R12.reuse, 12582913 ;  /* 0x4b400001170e7423 */ /* 0x080fe2000000400c */
[----:B------:R-:W-:Y:S02]  /*12d0*/  FFMA.SAT R27, R24, R11, 0.5 ;  /* 0x3f000000181b7423 */ /* 0x000fe4000000200b */
[----:B------:R-:W-:Y:S01]  /*12e0*/  MUFU.EX2 R46, R29 ;  /* 0x0000001d002e7308 */ /* 0x000fe20000000800 */
[C---:B------:R-:W-:Y:S01]  /*12f0*/  FADD R23, R14.reuse, -12583039 ;  /* 0xcb40007f0e177421 */ /* 0x040fe20000000000 */
[----:B------:R-:W-:Y:S01]  /*1300*/  FFMA.RM R27, R27, R12, 12582913 ;  /* 0x4b4000011b1b7423 */ /* 0x000fe2000000400c */
[----:B------:R-:W-:Y:S02]  /*1310*/  SHF.L.U32 R14, R14, 0x17, RZ ;  /* 0x000000170e0e7819 */ /* 0x000fe400000006ff */
[----:B------:R-:W-:Y:S01]  /*1320*/  FFMA R23, R22, 1.4426950216293334961, -R23 ;  /* 0x3fb8aa3b16177823 */ /* 0x000fe20000000817 */
[C---:B------:R-:W-:Y:S01]  /*1330*/  FADD R41, R27.reuse, -12583039 ;  /* 0xcb40007f1b297421 */ /* 0x040fe20000000000 */
[----:B------:R-:W-:-:S02]  /*1340*/  SHF.L.U32 R27, R27, 0x17, RZ ;  /* 0x000000171b1b7819 */ /* 0x000fc400000006ff */
[----:B------:R-:W-:Y:S01]  /*1350*/  FFMA R31, R22, 1.925963033500011079e-08, R23 ;  /* 0x32a57060161f7823 */ /* 0x000fe20000000017 */
[----:B------:R-:W-:Y:S01]  /*1360*/  SHF.L.U32 R22, R30, 0x17, RZ ;  /* 0x000000171e167819 */ /* 0x000fe200000006ff */
[----:B------:R-:W-:Y:S01]  /*1370*/  FFMA R41, R24, 1.4426950216293334961, -R41 ;  /* 0x3fb8aa3b18297823 */ /* 0x000fe20000000829 */
[----:B------:R-:W-:-:S03]  /*1380*/  SHF.L.U32 R23, R32, 0x17, RZ ;  /* 0x0000001720177819 */ /* 0x000fc600000006ff */
[----:B------:R-:W-:Y:S01]  /*1390*/  FMUL R22, R22, R33 ;  /* 0x0000002116167220 */ /* 0x000fe20000400000 */
[----:B------:R-:W-:Y:S01]  /*13a0*/  FFMA.SAT R33, R28, R11, 0.5 ;  /* 0x3f0000001c217423 */ /* 0x000fe2000000200b */
[----:B-1----:R-:W-:Y:S01]  /*13b0*/  FMUL R23, R23, R38 ;  /* 0x0000002617177220 */ /* 0x002fe20000400000 */
[----:B------:R-:W-:Y:S01]  /*13c0*/  FFMA R30, R24, 1.925963033500011079e-08, R41 ;  /* 0x32a57060181e7823 */ /* 0x000fe20000000029 */
[----:B------:R-:W-:Y:S01]  /*13d0*/  SHF.L.U32 R24, R37, 0x17, RZ ;  /* 0x0000001725187819 */ /* 0x000fe200000006ff */
[----:B------:R-:W-:Y:S01]  /*13e0*/  FFMA.RM R33, R33, R12, 12582913 ;  /* 0x4b40000121217423 */ /* 0x000fe2000000400c */
[----:B------:R1:W2:Y:S03]  /*13f0*/  MUFU.EX2 R41, R36 ;  /* 0x0000002400297308 */ /* 0x0002a60000000800 */
[C---:B------:R-:W-:Y:S01]  /*1400*/  FADD R43, R33.reuse, -12583039 ;  /* 0xcb40007f212b7421 */ /* 0x040fe20000000000 */
[----:B------:R-:W-:-:S03]  /*1410*/  SHF.L.U32 R33, R33, 0x17, RZ ;  /* 0x0000001721217819 */ /* 0x000fc600000006ff */
[C---:B------:R-:W-:Y:S01]  /*1420*/  FFMA R43, R28.reuse, 1.4426950216293334961, -R43 ;  /* 0x3fb8aa3b1c2b7823 */ /* 0x040fe2000000082b */
[----:B------:R-:W3:Y:S01]  /*1430*/  MUFU.EX2 R48, R30 ;  /* 0x0000001e00307308 */ /* 0x000ee20000000800 */
[----:B-1----:R-:W-:Y:S02]  /*1440*/  SHF.L.U32 R36, R13, 0x17, RZ ;  /* 0x000000170d247819 */ /* 0x002fe400000006ff */
[----:B------:R-:W-:Y:S01]  /*1450*/  FFMA R38, R28, 1.925963033500011079e-08, R43 ;  /* 0x32a570601c267823 */ /* 0x000fe2000000002b */
[----:B------:R-:W-:-:S04]  /*1460*/  FFMA.SAT R43, R26, R11, 0.5 ;  /* 0x3f0000001a2b7423 */ /* 0x000fc8000000200b */
[----:B------:R-:W-:Y:S01]  /*1470*/  FFMA.RM R28, R43, R12, 12582913 ;  /* 0x4b4000012b1c7423 */ /* 0x000fe2000000400c */
[----:B--2---:R-:W-:Y:S01]  /*1480*/  FMUL R24, R24, R41 ;  /* 0x0000002918187220 */ /* 0x004fe20000400000 */
[----:B------:R-:W-:Y:S01]  /*1490*/  FFMA.SAT R41, R54, R11, 0.5 ;  /* 0x3f00000036297423 */ /* 0x000fe2000000200b */
[----:B------:R-:W1:Y:S01]  /*14a0*/  MUFU.EX2 R38, R38 ;  /* 0x0000002600267308 */ /* 0x000e620000000800 */
[----:B------:R-:W-:-:S04]  /*14b0*/  FADD R37, R28, -12583039 ;  /* 0xcb40007f1c257421 */ /* 0x000fc80000000000 */
[----:B------:R-:W-:Y:S01]  /*14c0*/  FFMA R37, R26, 1.4426950216293334961, -R37 ;  /* 0x3fb8aa3b1a257823 */ /* 0x000fe20000000825 */
[----:B---3--:R-:W-:Y:S01]  /*14d0*/  FMUL R29, R27, R48 ;  /* 0x000000301b1d7220 */ /* 0x008fe20000400000 */
[----:B------:R-:W-:Y:S02]  /*14e0*/  SHF.L.U32 R27, R28, 0x17, RZ ;  /* 0x000000171c1b7819 */ /* 0x000fe400000006ff */
        /* <DEDUP_REMOVED lines=8> */
[C---:B------:R-:W-:Y:S02]  /*1570*/  FFMA R37, R50.reuse, 1.4426950216293334961, -R37 ;  /* 0x3fb8aa3b32257823 */ /* 0x040fe40000000825 */
[----:B------:R1:W3:Y:S02]  /*1580*/  MUFU.EX2 R41, R31 ;  /* 0x0000001f00297308 */ /* 0x0002e40000000800 */
[----:B------:R-:W-:Y:S01]  /*1590*/  FFMA R50, R50, 1.925963033500011079e-08, R37 ;  /* 0x32a5706032327823 */ /* 0x000fe20000000025 */
[C---:B------:R-:W-:Y:S01]  /*15a0*/  FADD R37, R12.reuse, -12583039 ;  /* 0xcb40007f0c257421 */ /* 0x040fe20000000000 */
[----:B------:R-:W-:-:S03]  /*15b0*/  SHF.L.U32 R12, R12, 0x17, RZ ;  /* 0x000000170c0c7819 */ /* 0x000fc600000006ff */
[C---:B------:R-:W-:Y:S01]  /*15c0*/  FFMA R37, R54.reuse, 1.4426950216293334961, -R37 ;  /* 0x3fb8aa3b36257823 */ /* 0x040fe20000000825 */
[----:B------:R-:W4:Y:S01]  /*15d0*/  MUFU.EX2 R50, R50 ;  /* 0x0000003200327308 */ /* 0x000f220000000800 */
[----:B-1----:R-:W-:Y:S01]  /*15e0*/  FMUL R31, R15, R46 ;  /* 0x0000002e0f1f7220 */ /* 0x002fe20000400000 */
[----:B--2---:R-:W-:Y:S01]  /*15f0*/  FMUL R27, R27, R26 ;  /* 0x0000001a1b1b7220 */ /* 0x004fe20000400000 */
[----:B------:R-:W-:Y:S01]  /*1600*/  FFMA R54, R54, 1.925963033500011079e-08, R37 ;  /* 0x32a5706036367823 */ /* 0x000fe20000000025 */
[----:B------:R-:W-:-:S04]  /*1610*/  FADD R37, RZ, R5 ;  /* 0x00000005ff257221 */ /* 0x000fc80000000000 */
        /* <DEDUP_REMOVED lines=40> */
.L_x_18581:
        /* <DEDUP_REMOVED lines=12> */
[----:B01----:R-:W-:Y:S05]  /*1960*/  CALL.REL.NOINC `($__internal_361_$__cuda_sm3x_div_rn_noftz_f32_slowpath) ;  /* 0x00000030006c7944 */ /* 0x003fea0003c00000 */
[----:B------:R-:W-:-:S07]  /*1970*/  MOV R11, R5 ;  /* 0x00000005000b7202 */ /* 0x000fce0000000f00 */
.L_x_18516:
[----:B------:R-:W-:Y:S05]  /*1980*/  BSYNC.RECONVERGENT B2 ;  /* 0x0000000000027941 */ /* 0x000fea0003800200 */
.L_x_18515:
        /* <DEDUP_REMOVED lines=12> */
[----:B01----:R-:W-:Y:S05]  /*1a50*/  CALL.REL.NOINC `($__internal_361_$__cuda_sm3x_div_rn_noftz_f32_slowpath) ;  /* 0x0000003000307944 */ /* 0x003fea0003c00000 */
[----:B------:R-:W-:-:S07]  /*1a60*/  MOV R14, R5 ;  /* 0x00000005000e7202 */ /* 0x000fce0000000f00 */
.L_x_18518:
[----:B------:R-:W-:Y:S05]  /*1a70*/  BSYNC.RECONVERGENT B2 ;  /* 0x0000000000027941 */ /* 0x000fea0003800200 */
.L_x_18517:
        /* <DEDUP_REMOVED lines=14> */
.L_x_18520:
[----:B------:R-:W-:Y:S05]  /*1b60*/  BSYNC.RECONVERGENT B2 ;  /* 0x0000000000027941 */ /* 0x000fea0003800200 */
.L_x_18519:
        /* <DEDUP_REMOVED lines=14> */
.L_x_18522:
[----:B------:R-:W-:Y:S05]  /*1c50*/  BSYNC.RECONVERGENT B2 ;  /* 0x0000000000027941 */ /* 0x000fea0003800200 */
.L_x_18521:
        /* <DEDUP_REMOVED lines=14> */
.L_x_18524:
[----:B------:R-:W-:Y:S05]  /*1d40*/  BSYNC.RECONVERGENT B2 ;  /* 0x0000000000027941 */ /* 0x000fea0003800200 */
.L_x_18523:
        /* <DEDUP_REMOVED lines=14> */
.L_x_18526:
[----:B------:R-:W-:Y:S05]  /*1e30*/  BSYNC.RECONVERGENT B2 ;  /* 0x0000000000027941 */ /* 0x000fea0003800200 */
.L_x_18525:
        /* <DEDUP_REMOVED lines=14> */
.L_x_18528:
[----:B------:R-:W-:Y:S05]  /*1f20*/  BSYNC.RECONVERGENT B2 ;  /* 0x0000000000027941 */ /* 0x000fea0003800200 */
.L_x_18527:
        /* <DEDUP_REMOVED lines=14> */
.L_x_18530:
[----:B------:R-:W-:Y:S05]  /*2010*/  BSYNC.RECONVERGENT B2 ;  /* 0x0000000000027941 */ /* 0x000fea0003800200 */
.L_x_18529:
        /* <DEDUP_REMOVED lines=14> */
.L_x_18532:
[----:B------:R-:W-:Y:S05]  /*2100*/  BSYNC.RECONVERGENT B2 ;  /* 0x0000000000027941 */ /* 0x000fea0003800200 */
.L_x_18531:
        /* <DEDUP_REMOVED lines=14> */
.L_x_18534:
[----:B------:R-:W-:Y:S05]  /*21f0*/  BSYNC.RECONVERGENT B2 ;  /* 0x0000000000027941 */ /* 0x000fea0003800200 */
.L_x_18533:
        /* <DEDUP_REMOVED lines=14> */
.L_x_18536:
[----:B------:R-:W-:Y:S05]  /*22e0*/  BSYNC.RECONVERGENT B2 ;  /* 0x0000000000027941 */ /* 0x000fea0003800200 */
.L_x_18535:
        /* <DEDUP_REMOVED lines=14> */
.L_x_18538:
[----:B------:R-:W-:Y:S05]  /*23d0*/  BSYNC.RECONVERGENT B2 ;  /* 0x0000000000027941 */ /* 0x000fea0003800200 */
.L_x_18537:
        /* <DEDUP_REMOVED lines=14> */
.L_x_18540:
[----:B------:R-:W-:Y:S05]  /*24c0*/  BSYNC.RECONVERGENT B2 ;  /* 0x0000000000027941 */ /* 0x000fea0003800200 */
.L_x_18539:
        /* <DEDUP_REMOVED lines=14> */
.L_x_18542:
[----:B------:R-:W-:Y:S05]  /*25b0*/  BSYNC.RECONVERGENT B2 ;  /* 0x0000000000027941 */ /* 0x000fea0003800200 */
.L_x_18541:
        /* <DEDUP_REMOVED lines=14> */
.L_x_18544:
[----:B------:R-:W-:Y:S05]  /*26a0*/  BSYNC.RECONVERGENT B2 ;  /* 0x0000000000027941 */ /* 0x000fea0003800200 */
.L_x_18543:
        /* <DEDUP_REMOVED lines=14> */
.L_x_18546:
[----:B------:R-:W-:Y:S05]  /*2790*/  BSYNC.RECONVERGENT B2 ;  /* 0x0000000000027941 */ /* 0x000fea0003800200 */
.L_x_18545:
        /* <DEDUP_REMOVED lines=14> */
.L_x_18548:
[----:B------:R-:W-:Y:S05]  /*2880*/  BSYNC.RECONVERGENT B2 ;  /* 0x0000000000027941 */ /* 0x000fea0003800200 */
.L_x_18547:
        /* <DEDUP_REMOVED lines=14> */
.L_x_18550:
[----:B------:R-:W-:Y:S05]  /*2970*/  BSYNC.RECONVERGENT B2 ;  /* 0x0000000000027941 */ /* 0x000fea0003800200 */
.L_x_18549:
        /* <DEDUP_REMOVED lines=14> */
.L_x_18552:
[----:B------:R-:W-:Y:S05]  /*2a60*/  BSYNC.RECONVERGENT B2 ;  /* 0x0000000000027941 */ /* 0x000fea0003800200 */
.L_x_18551:
        /* <DEDUP_REMOVED lines=14> */
.L_x_18554:
[----:B------:R-:W-:Y:S05]  /*2b50*/  BSYNC.RECONVERGENT B2 ;  /* 0x0000000000027941 */ /* 0x000fea0003800200 */
.L_x_18553:
        /* <DEDUP_REMOVED lines=14> */
.L_x_18556:
[----:B------:R-:W-:Y:S05]  /*2c40*/  BSYNC.RECONVERGENT B2 ;  /* 0x0000000000027941 */ /* 0x000fea0003800200 */
.L_x_18555:
        /* <DEDUP_REMOVED lines=14> */
.L_x_18558:
[----:B------:R-:W-:Y:S05]  /*2d30*/  BSYNC.RECONVERGENT B2 ;  /* 0x0000000000027941 */ /* 0x000fea0003800200 */
.L_x_18557:
        /* <DEDUP_REMOVED lines=14> */
.L_x_18560:
[----:B------:R-:W-:Y:S05]  /*2e20*/  BSYNC.RECONVERGENT B2 ;  /* 0x0000000000027941 */ /* 0x000fea0003800200 */
.L_x_18559:
        /* <DEDUP_REMOVED lines=14> */
.L_x_18562:
[----:B------:R-:W-:Y:S05]  /*2f10*/  BSYNC.RECONVERGENT B2 ;  /* 0x0000000000027941 */ /* 0x000fea0003800200 */
.L_x_18561:
        /* <DEDUP_REMOVED lines=14> */
.L_x_18564:
[----:B------:R-:W-:Y:S05]  /*3000*/  BSYNC.RECONVERGENT B2 ;  /* 0x0000000000027941 */ /* 0x000fea0003800200 */
.L_x_18563:
        /* <DEDUP_REMOVED lines=14> */
.L_x_18566:
[----:B------:R-:W-:Y:S05]  /*30f0*/  BSYNC.RECONVERGENT B2 ;  /* 0x0000000000027941 */ /* 0x000fea0003800200 */
.L_x_18565:
        /* <DEDUP_REMOVED lines=13> */
.L_x_18568:
[----:B------:R-:W-:Y:S05]  /*31d0*/  BSYNC.RECONVERGENT B2 ;  /* 0x0000000000027941 */ /* 0x000fea0003800200 */
.L_x_18567:
        /* <DEDUP_REMOVED lines=67> */
.L_x_18514:
[----:B------:R-:W-:Y:S01]  /*3610*/  HFMA2 R11, -RZ, RZ, 0, 1.847743988037109375e-06 ;  /* 0x0000001fff0b7431 */ /* 0x000fe200000001ff */
[----:B------:R-:W-:Y:S01]  /*3620*/  BSSY B0, `(.L_x_18570) ;  /* 0x0000006000007945 */ /* 0x000fe20003800000 */
[----:B------:R-:W-:Y:S02]  /*3630*/  MOV R12, 0x10 ;  /* 0x00000010000c7802 */ /* 0x000fe40000000f00 */
[----:B------:R-:W-:-:S07]  /*3640*/  MOV R15, 0xffffffff ;  /* 0xffffffff000f7802 */ /* 0x000fce0000000f00 */
[----:B0-----:R-:W-:Y:S05]  /*3650*/  WARPSYNC.COLLECTIVE R15, `(.L_x_18571) ;  /* 0x000000000f087348 */ /* 0x001fea0003c00000 */
[----:B------:R1:W2:Y:S02]  /*3660*/  SHFL.BFLY P6, R14, R13, R12, R11 ;  /* 0x0c00000c0d0e7389 */ /* 0x0002a400000c000b */
[----:B012---:R-:W-:Y:S05]  /*3670*/  ENDCOLLECTIVE ;  /* 0x000000000000791b */ /* 0x007fea0003800000 */
.L_x_18571:
[----:B------:R-:W-:Y:S05]  /*3680*/  BSYNC B0 ;  /* 0x0000000000007941 */ /* 0x000fea0003800000 */
.L_x_18570:
        /* <DEDUP_REMOVED lines=8> */
.L_x_18572:
[----:B------:R-:W-:Y:S01]  /*3710*/  HFMA2 R12, -RZ, RZ, 0, 2.384185791015625e-07 ;  /* 0x00000004ff0c7431 */ /* 0x000fe200000001ff */
[----:B------:R-:W-:-:S04]  /*3720*/  FMNMX R0, R13, R14, !PT ;  /* 0x0000000e0d007209 */ /* 0x000fc80007800000 */
[----:B------:R-:W-:-:S07]  /*3730*/  MOV R13, R0 ;  /* 0x00000000000d7202 */ /* 0x000fce0000000f00 */
[----:B------:R-:W-:Y:S05]  /*3740*/  WARPSYNC.COLLECTIVE R15, `(.L_x_18573) ;  /* 0x000000000f087348 */ /* 0x000fea0003c00000 */
[----:B------:R0:W1:Y:S02]  /*3750*/  SHFL.BFLY P6, R14, R13, R12, R11 ;  /* 0x0c00000c0d0e7389 */ /* 0x00006400000c000b */
[----:B01----:R-:W-:Y:S05]  /*3760*/  ENDCOLLECTIVE ;  /* 0x000000000000791b */ /* 0x003fea0003800000 */
.L_x_18573:
[----:B------:R-:W-:Y:S01]  /*3770*/  HFMA2 R12, -RZ, RZ, 0, 1.1920928955078125e-07 ;  /* 0x00000002ff0c7431 */ /* 0x000fe200000001ff */
[----:B------:R-:W-:-:S04]  /*3780*/  FMNMX R2, R0, R14, !PT ;  /* 0x0000000e00027209 */ /* 0x000fc80007800000 */
[----:B------:R-:W-:-:S07]  /*3790*/  MOV R13, R2 ;  /* 0x00000002000d7202 */ /* 0x000fce0000000f00 */
[----:B------:R-:W-:Y:S05]  /*37a0*/  WARPSYNC.COLLECTIVE R15, `(.L_x_18574) ;  /* 0x000000000f087348 */ /* 0x000fea0003c00000 */
[----:B------:R0:W1:Y:S02]  /*37b0*/  SHFL.BFLY P6, R14, R13, R12, R11 ;  /* 0x0c00000c0d0e7389 */ /* 0x00006400000c000b */
[----:B01----:R-:W-:Y:S05]  /*37c0*/  ENDCOLLECTIVE ;  /* 0x000000000000791b */ /* 0x003fea0003800000 */
.L_x_18574:
[----:B------:R-:W-:Y:S01]  /*37d0*/  HFMA2 R12, -RZ, RZ, 0, 5.9604644775390625e-08 ;  /* 0x00000001ff0c7431 */ /* 0x000fe200000001ff */
[----:B------:R-:W-:-:S04]  /*37e0*/  FMNMX R3, R2, R14, !PT ;  /* 0x0000000e02037209 */ /* 0x000fc80007800000 */
[----:B------:R-:W-:-:S07]  /*37f0*/  MOV R13, R3 ;  /* 0x00000003000d7202 */ /* 0x000fce0000000f00 */
[----:B------:R-:W-:Y:S05]  /*3800*/  WARPSYNC.COLLECTIVE R15, `(.L_x_18575) ;  /* 0x000000000f087348 */ /* 0x000fea0003c00000 */
[----:B------:R0:W1:Y:S02]  /*3810*/  SHFL.BFLY P6, R14, R13, R12, R11 ;  /* 0x0c00000c0d0e7389 */ /* 0x00006400000c000b */
[----:B01----:R-:W-:Y:S05]  /*3820*/  ENDCOLLECTIVE ;  /* 0x000000000000791b */ /* 0x003fea0003800000 */
.L_x_18575:
[----:B------:R-:W-:-:S05]  /*3830*/  FMNMX R14, R3, R14, !PT ;  /* 0x0000000e030e7209 */ /* 0x000fca0007800000 */
[--C-:B------:R-:W-:Y:S01]  /*3840*/  FADD R3, R43, -R14.reuse ;  /* 0x8000000e2b037221 */ /* 0x100fe20000000000 */
        /* <DEDUP_REMOVED lines=179> */
[----:B------:R-:W-:Y:S01]  /*4380*/  FFMA.RM R28, R28, R45, 12582913 ;  /* 0x4b4000011c1c7423 */ /* 0x000fe2000000402d */
[----:B0-----:R-:W-:-:S03]  /*4390*/  FMUL R24, R24, R11 ;  /* 0x0000000b18187220 */ /* 0x001fc60000400000 */
        /* <DEDUP_REMOVED lines=95> */
.L_x_18576:
[----:B------:R-:W-:Y:S02]  /*4990*/  HFMA2 R12, -RZ, RZ, 0, 4.76837158203125e-07 ;  /* 0x00000008ff0c7431 */ /* 0x000fe400000001ff */
[----:B------:R-:W-:-:S05]  /*49a0*/  FADD R33, R13, R14 ;  /* 0x0000000e0d217221 */ /* 0x000fca0000000000 */
[----:B------:R-:W-:-:S07]  /*49b0*/  MOV R13, R33 ;  /* 0x00000021000d7202 */ /* 0x000fce0000000f00 */
[----:B------:R-:W-:Y:S05]  /*49c0*/  WARPSYNC.COLLECTIVE R15, `(.L_x_18577) ;  /* 0x000000000f087348 */ /* 0x000fea0003c00000 */
[----:B------:R0:W1:Y:S02]  /*49d0*/  SHFL.BFLY P6, R14, R13, R12, R11 ;  /* 0x0c00000c0d0e7389 */ /* 0x00006400000c000b */
[----:B01----:R-:W-:Y:S05]  /*49e0*/  ENDCOLLECTIVE ;  /* 0x000000000000791b */ /* 0x003fea0003800000 */
.L_x_18577:
[----:B------:R-:W-:Y:S02]  /*49f0*/  HFMA2 R12, -RZ, RZ, 0, 2.384185791015625e-07 ;  /* 0x00000004ff0c7431 */ /* 0x000fe400000001ff */
[----:B------:R-:W-:-:S05]  /*4a00*/  FADD R36, R33, R14 ;  /* 0x0000000e21247221 */ /* 0x000fca0000000000 */
[----:B------:R-:W-:-:S07]  /*4a10*/  MOV R13, R36 ;  /* 0x00000024000d7202 */ /* 0x000fce0000000f00 */
[----:B------:R-:W-:Y:S05]  /*4a20*/  WARPSYNC.COLLECTIVE R15, `(.L_x_18578) ;  /* 0x000000000f087348 */ /* 0x000fea0003c00000 */
[----:B------:R0:W1:Y:S02]  /*4a30*/  SHFL.BFLY P6, R14, R13, R12, R11 ;  /* 0x0c00000c0d0e7389 */ /* 0x00006400000c000b */
[----:B01----:R-:W-:Y:S05]  /*4a40*/  ENDCOLLECTIVE ;  /* 0x000000000000791b */ /* 0x003fea0003800000 */
.L_x_18578:
[----:B------:R-:W-:Y:S02]  /*4a50*/  HFMA2 R12, -RZ, RZ, 0, 1.1920928955078125e-07 ;  /* 0x00000002ff0c7431 */ /* 0x000fe400000001ff */
[----:B------:R-:W-:-:S05]  /*4a60*/  FADD R37, R36, R14 ;  /* 0x0000000e24257221 */ /* 0x000fca0000000000 */
[----:B------:R-:W-:-:S07]  /*4a70*/  MOV R13, R37 ;  /* 0x00000025000d7202 */ /* 0x000fce0000000f00 */
[----:B------:R-:W-:Y:S05]  /*4a80*/  WARPSYNC.COLLECTIVE R15, `(.L_x_18579) ;  /* 0x000000000f087348 */ /* 0x000fea0003c00000 */
[----:B------:R0:W1:Y:S02]  /*4a90*/  SHFL.BFLY P6, R14, R13, R12, R11 ;  /* 0x0c00000c0d0e7389 */ /* 0x00006400000c000b */
[----:B01----:R-:W-:Y:S05]  /*4aa0*/  ENDCOLLECTIVE ;  /* 0x000000000000791b */ /* 0x003fea0003800000 */
.L_x_18579:
[----:B------:R-:W-:Y:S02]  /*4ab0*/  HFMA2 R12, -RZ, RZ, 0, 5.9604644775390625e-08 ;  /* 0x00000001ff0c7431 */ /* 0x000fe400000001ff */
[----:B------:R-:W-:-:S05]  /*4ac0*/  FADD R38, R37, R14 ;  /* 0x0000000e25267221 */ /* 0x000fca0000000000 */
[----:B------:R-:W-:-:S07]  /*4ad0*/  MOV R13, R38 ;  /* 0x00000026000d7202 */ /* 0x000fce0000000f00 */
[----:B------:R-:W-:Y:S05]  /*4ae0*/  WARPSYNC.COLLECTIVE R15, `(.L_x_18580) ;  /* 0x000000000f087348 */ /* 0x000fea0003c00000 */
[----:B------:R0:W1:Y:S02]  /*4af0*/  SHFL.BFLY P6, R14, R13, R12, R11 ;  /* 0x0c00000c0d0e7389 */ /* 0x00006400000c000b */
[----:B01----:R-:W-:Y:S05]  /*4b00*/  ENDCOLLECTIVE ;  /* 0x000000000000791b */ /* 0x003fea0003800000 */
.L_x_18580:
[----:B------:R-:W-:Y:S05]  /*4b10*/  BRA `(.L_x_18581) ;  /* 0xffffffcc00607947 */ /* 0x000fea000383ffff */
        .weak           $__internal_361_$__cuda_sm3x_div_rn_noftz_f32_slowpath
        .type           $__internal_361_$__cuda_sm3x_div_rn_noftz_f32_slowpath,@function
        .size           $__internal_361_$__cuda_sm3x_div_rn_noftz_f32_slowpath,(.L_x_25813 - $__internal_361_$__cuda_sm3x_div_rn_noftz_f32_slowpath)
$__internal_361_$__cuda_sm3x_div_rn_noftz_f32_slowpath:
        /* <DEDUP_REMOVED lines=35> */
.L_x_18583:
        /* <DEDUP_REMOVED lines=51> */
.L_x_18590:
[----:B------:R-:W-:-:S04]  /*5080*/  LOP3.LUT R5, R5, 0x80000000, RZ, 0xc0, !PT ;  /* 0x8000000005057812 */ /* 0x000fc800078ec0ff */
[----:B------:R-:W-:Y:S01]  /*5090*/  LOP3.LUT R5, R5, 0x7f800000, RZ, 0xfc, !PT ;  /* 0x7f80000005057812 */ /* 0x000fe200078efcff */
[----:B------:R-:W-:Y:S06]  /*50a0*/  BRA `(.L_x_18591) ;  /* 0x0000000000047947 */ /* 0x000fec0003800000 */
.L_x_18589:
[----:B------:R-:W-:-:S07]  /*50b0*/  LEA R5, R36, R5, 0x17 ;  /* 0x0000000524057211 */ /* 0x000fce00078eb8ff */
.L_x_18591:
[----:B------:R-:W-:Y:S05]  /*50c0*/  BSYNC.RECONVERGENT B1 ;  /* 0x0000000000017941 */ /* 0x000fea0003800200 */
.L_x_18588:
[----:B------:R-:W-:Y:S05]  /*50d0*/  BRA `(.L_x_18592) ;  /* 0x0000000000207947 */ /* 0x000fea0003800000 */
.L_x_18587:
[----:B------:R-:W-:-:S04]  /*50e0*/  LOP3.LUT R5, R12, 0x80000000, R5, 0x48, !PT ;  /* 0x800000000c057812 */ /* 0x000fc800078e4805 */
[----:B------:R-:W-:Y:S01]  /*50f0*/  LOP3.LUT R5, R5, 0x7f800000, RZ, 0xfc, !PT ;  /* 0x7f80000005057812 */ /* 0x000fe200078efcff */
[----:B------:R-:W-:Y:S06]  /*5100*/  BRA `(.L_x_18592) ;  /* 0x0000000000147947 */ /* 0x000fec0003800000 */
.L_x_18586:
[----:B------:R-:W-:Y:S01]  /*5110*/  LOP3.LUT R5, R12, 0x80000000, R5, 0x48, !PT ;  /* 0x800000000c057812 */ /* 0x000fe200078e4805 */
[----:B------:R-:W-:Y:S06]  /*5120*/  BRA `(.L_x_18592) ;  /* 0x00000000000c7947 */ /* 0x000fec0003800000 */
.L_x_18585:
[----:B------:R-:W0:Y:S01]  /*5130*/  MUFU.RSQ R5, -QNAN ;  /* 0xffc0000000057908 */ /* 0x000e220000001400 */
[----:B------:R-:W-:Y:S05]  /*5140*/  BRA `(.L_x_18592) ;  /* 0x0000000000047947 */ /* 0x000fea0003800000 */
.L_x_18584:
[----:B------:R-:W-:-:S07]  /*5150*/  FADD.FTZ R5, R5, R12 ;  /* 0x0000000c05057221 */ /* 0x000fce0000010000 */
.L_x_18592:
[----:B------:R-:W-:Y:S05]  /*5160*/  BSYNC.RECONVERGENT B0 ;  /* 0x0000000000007941 */ /* 0x000fea0003800200 */
.L_x_18582:
[----:B------:R-:W-:Y:S01]  /*5170*/  HFMA2 R13, -RZ, RZ, 0, 0 ;  /* 0x00000000ff0d7431 */ /* 0x000fe200000001ff */
[----:B------:R-:W-:-:S04]  /*5180*/  MOV R12, R33 ;  /* 0x00000021000c7202 */ /* 0x000fc80000000f00 */
[----:B0-----:R-:W-:Y:S05]  /*5190*/  RET.REL.NODEC R12 `(_Z15SoftmaxWarpImplI10DirectLoadIffE11DirectStoreIffEfLi1ELi27ELi32ELi1ELb0EL9Algorithm0EEvT_T0_ll) ;  /* 0xffffffac0c987950 */ /* 0x001fea0003c3ffff */
.L_x_18593:
        /* <DEDUP_REMOVED lines=14> */
.L_x_25813:


//--------------------- .text._Z15SoftmaxWarpImplI10DirectLoadIffE11DirectStoreIffEfLi1ELi26ELi32ELi1ELb1EL9Algorithm0EEvT_T0_ll --------------------------
	.section	.text._Z15SoftmaxWarpImplI10DirectLoadIffE11DirectStoreIffEfLi1ELi26ELi32ELi1ELb1EL9Algorithm0EEvT_T0_ll,"ax",@progbits
	.align	128
        .global         _Z15SoftmaxWarpImplI10DirectLoadIffE11DirectStoreIffEfLi1ELi26ELi32ELi1ELb1EL9Algorithm0EEvT_T0_ll
        .type           _Z15SoftmaxWarpImplI10DirectLoadIffE11DirectStoreIffEfLi1ELi26ELi32ELi1ELb1EL9Algorithm0EEvT_T0_ll,@function
        .size           _Z15SoftmaxWarpImplI10DirectLoadIffE11DirectStoreIffEfLi1ELi26ELi32ELi1ELb1EL9Algorithm0EEvT_T0_ll,(.L_x_25814 - _Z15SoftmaxWarpImplI10DirectLoadIffE11DirectStoreIffEfLi1ELi26ELi32ELi1ELb1EL9Algorithm0EEvT_T0_ll)
        .other          _Z15SoftmaxWarpImplI10DirectLoadIffE11DirectStoreIffEfLi1ELi26ELi32ELi1ELb1EL9Algorithm0EEvT_T0_ll,@"STO_CUDA_ENTRY STV_DEFAULT"
_Z15SoftmaxWarpImplI10DirectLoadIffE11DirectStoreIffEfLi1ELi26ELi32ELi1ELb1EL9Algorithm0EEvT_T0_ll:
.text._Z15SoftmaxWarpImplI10DirectLoadIffE11DirectStoreIffEfLi1ELi26ELi32ELi1ELb1EL9Algorithm0EEvT_T0_ll:
        /* <DEDUP_REMOVED lines=25> */
.L_x_18594:
        /* <DEDUP_REMOVED lines=39> */
.L_x_18649:
        /* <DEDUP_REMOVED lines=15> */
[----:B------:R-:W-:Y:S02]  /*04f0*/  MOV R5, 0xff800000 ;  /* 0xff80000000057802 */ /* 0x000fe40000000f00 */
[----:B------:R-:W-:Y:S02]  /*0500*/  LEA.HI.X R3, R4, UR41, R3, 0x2, P1 ;  /* 0x0000002904037c11 */ /* 0x000fe400088f1403 */
[----:B------:R-:W-:-:S03]  /*0510*/  MOV R4, 0xff800000 ;  /* 0xff80000000047802 */ /* 0x000fc60000000f00 */
        /* <DEDUP_REMOVED lines=125> */
[----:B------:R-:W-:Y:S02]  /*0cf0*/  MOV R22, 0xff800000 ;  /* 0xff80000000167802 */ /* 0x000fe40000000f00 */
        /* <DEDUP_REMOVED lines=41> */
[----:B------:R-:W-:Y:S01]  /*0f90*/  UMOV UR4, 0xffffffff ;  /* 0xffffffff00047882 */ /* 0x000fe20000000000 */
[----:B---3--:R-:W-:-:S04]  /*0fa0*/  @!P5 FMNMX R13, R13, R22, !PT ;  /* 0x000000160d0dd209 */ /* 0x008fc80007800000 */
[----:B----4-:R-:W-:-:S04]  /*0fb0*/  @!P4 FMNMX R13, R13, R18, !PT ;  /* 0x000000120d0dc209 */ /* 0x010fc80007800000 */
[----:B-----5:R-:W-:-:S04]  /*0fc0*/  @!P6 FMNMX R13, R13, R17, !PT ;  /* 0x000000110d0de209 */ /* 0x020fc80007800000 */
[----:B------:R-:W-:-:S04]  /*0fd0*/  @!P1 FMNMX R13, R13, R16, !PT ;  /* 0x000000100d0d9209 */ /* 0x000fc80007800000 */
[----:B------:R-:W-:-:S04]  /*0fe0*/  @!P2 FMNMX R13, R13, R10, !PT ;  /* 0x0000000a0d0da209 */ /* 0x000fc80007800000 */
[----:B--2---:R-:W-:Y:S01]  /*0ff0*/  @!P3 FMNMX R13, R13, R9, !PT ;  /* 0x000000090d0db209 */ /* 0x004fe20007800000 */
        /* <DEDUP_REMOVED lines=25> */
[-C--:B------:R-:W-:Y:S01]  /*1190*/  FFMA.SAT R18, R82, R11.reuse, 0.5 ;  /* 0x3f00000052127423 */ /* 0x080fe2000000200b */
[----:B------:R-:W-:Y:S01]  /*11a0*/  FADD R3, R10, -12583039 ;  /* 0xcb40007f0a037421 */ /* 0x000fe20000000000 */
[----:B------:R-:W-:Y:S01]  /*11b0*/  FADD R5, R16, -12583039 ;  /* 0xcb40007f10057421 */ /* 0x000fe20000000000 */
[C---:B------:R-:W-:Y:S01]  /*11c0*/  FADD R2, -R15.reuse, R7 ;  /* 0x000000070f027221 */ /* 0x040fe20000000100 */
[----:B------:R-:W-:Y:S01]  /*11d0*/  FFMA.SAT R90, R84, R11, 0.5 ;  /* 0x3f000000545a7423 */ /* 0x000fe2000000200b */
[----:B------:R-:W-:Y:S01]  /*11e0*/  FFMA R3, R86, 1.4426950216293334961, -R3 ;  /* 0x3fb8aa3b56037823 */ /* 0x000fe20000000803 */
[----:B------:R-:W-:Y:S01]  /*11f0*/  FFMA R5, R88, 1.4426950216293334961, -R5 ;  /* 0x3fb8aa3b58057823 */ /* 0x000fe20000000805 */
[-C--:B------:R-:W-:Y:S01]  /*1200*/  FFMA.RM R7, R18, R13.reuse, 12582913 ;  /* 0x4b40000112077423 */ /* 0x080fe2000000400d */
[----:B------:R-:W-:Y:S01]  /*1210*/  FADD R80, -R15, R80 ;  /* 0x000000500f507221 */ /* 0x000fe20000000100 */
[----:B------:R-:W-:Y:S01]  /*1220*/  FFMA R86, R86, 1.925963033500011079e-08, R3 ;  /* 0x32a5706056567823 */ /* 0x000fe20000000003 */
[----:B------:R-:W-:Y:S01]  /*1230*/  FFMA R88, R88, 1.925963033500011079e-08, R5 ;  /* 0x32a5706058587823 */ /* 0x000fe20000000005 */
[----:B------:R-:W-:Y:S01]  /*1240*/  FFMA.RM R3, R90, R13, 12582913 ;  /* 0x4b4000015a037423 */ /* 0x000fe2000000400d */
[----:B------:R-:W-:Y:S01]  /*1250*/  FADD R5, R7, -12583039 ;  /* 0xcb40007f07057421 */ /* 0x000fe20000000000 */
[C---:B------:R-:W-:Y:S01]  /*1260*/  FADD R76, -R15.reuse, R28 ;  /* 0x0000001c0f4c7221 */ /* 0x040fe20000000100 */
[----:B------:R-:W-:Y:S01]  /*1270*/  FADD R28, -R15, R9 ;  /* 0x000000090f1c7221 */ /* 0x000fe20000000100 */
[----:B------:R-:W-:Y:S01]  /*1280*/  FADD R9, R3, -12583039 ;  /* 0xcb40007f03097421 */ /* 0x000fe20000000000 */
[----:B------:R-:W-:Y:S01]  /*1290*/  FFMA R5, R82, 1.4426950216293334961, -R5 ;  /* 0x3fb8aa3b52057823 */ /* 0x000fe20000000805 */
[----:B------:R-:W-:Y:S01]  /*12a0*/  FFMA.SAT R18, R80, R11, 0.5 ;  /* 0x3f00000050127423 */ /* 0x000fe2000000200b */
[----:B------:R-:W0:Y:S01]  /*12b0*/  MUFU.EX2 R31, R86 ;  /* 0x00000056001f7308 */ /* 0x000e220000000800 */
[----:B------:R-:W-:Y:S01]  /*12c0*/  FFMA R9, R84, 1.4426950216293334961, -R9 ;  /* 0x3fb8aa3b54097823 */ /* 0x000fe20000000809 */
[----:B------:R-:W-:Y:S01]  /*12d0*/  FFMA R82, R82, 1.925963033500011079e-08, R5 ;  /* 0x32a5706052527823 */ /* 0x000fe20000000005 */
[----:B------:R-:W-:Y:S01]  /*12e0*/  FFMA.RM R5, R18, R13, 12582913 ;  /* 0x4b40000112057423 */ /* 0x000fe2000000400d */
[C---:B------:R-:W-:Y:S01]  /*12f0*/  FADD R0, -R15.reuse, R6 ;  /* 0x000000060f007221 */ /* 0x040fe20000000100 */
        /* <DEDUP_REMOVED lines=234> */
.L_x_18661:
        /* <DEDUP_REMOVED lines=12> */
[----:B0-----:R-:W-:Y:S05]  /*2260*/  CALL.REL.NOINC `($__internal_362_$__cuda_sm3x_div_rn_noftz_f32_slowpath) ;  /* 0x0000003400387944 */ /* 0x001fea0003c00000 */
[----:B------:R-:W-:-:S07]  /*2270*/  MOV R15, R11 ;  /* 0x0000000b000f7202 */ /* 0x000fce0000000f00 */
.L_x_18598:
[----:B------:R-:W-:Y:S05]  /*2280*/  BSYNC.RECONVERGENT B3 ;  /* 0x0000000000037941 */ /* 0x000fea0003800200 */
.L_x_18597:
        /* <DEDUP_REMOVED lines=12> */
[----:B0-----:R-:W-:Y:S05]  /*2350*/  CALL.REL.NOINC `($__internal_362_$__cuda_sm3x_div_rn_noftz_f32_slowpath) ;  /* 0x0000003000fc7944 */ /* 0x001fea0003c00000 */
[----:B------:R-:W-:-:S07]  /*2360*/  MOV R35, R11 ;  /* 0x0000000b00237202 */ /* 0x000fce0000000f00 */
.L_x_18600:
[----:B------:R-:W-:Y:S05]  /*2370*/  BSYNC.RECONVERGENT B3 ;  /* 0x0000000000037941 */ /* 0x000fea0003800200 */
.L_x_18599:
        /* <DEDUP_REMOVED lines=12> */
[----:B------:R-:W-:Y:S05]  /*2440*/  CALL.REL.NOINC `($__internal_362_$__cuda_sm3x_div_rn_noftz_f32_slowpath) ;  /* 0x0000003000c07944 */ /* 0x000fea0003c00000 */
[----:B------:R-:W-:-:S07]  /*2450*/  MOV R37, R11 ;  /* 0x0000000b00257202 */ /* 0x000fce0000000f00 */
.L_x_18602:
[----:B------:R-:W-:Y:S05]  /*2460*/  BSYNC.RECONVERGENT B3 ;  /* 0x0000000000037941 */ /* 0x000fea0003800200 */
.L_x_18601:
        /* <DEDUP_REMOVED lines=12> */
[----:B------:R-:W-:Y:S05]  /*2530*/  CALL.REL.NOINC `($__internal_362_$__cuda_sm3x_div_rn_noftz_f32_slowpath) ;  /* 0x0000003000847944 */ /* 0x000fea0003c00000 */
[----:B------:R-:W-:-:S07]  /*2540*/  MOV R67, R11 ;  /* 0x0000000b00437202 */ /* 0x000fce0000000f00 */
.L_x_18604:
[----:B------:R-:W-:Y:S05]  /*2550*/  BSYNC.RECONVERGENT B3 ;  /* 0x0000000000037941 */ /* 0x000fea0003800200 */
.L_x_18603:
        /* <DEDUP_REMOVED lines=14> */
.L_x_18606:
[----:B------:R-:W-:Y:S05]  /*2640*/  BSYNC.RECONVERGENT B3 ;  /* 0x0000000000037941 */ /* 0x000fea0003800200 */
.L_x_18605:
        /* <DEDUP_REMOVED lines=14> */
.L_x_18608:
[----:B------:R-:W-:Y:S05]  /*2730*/  BSYNC.RECONVERGENT B3 ;  /* 0x0000000000037941 */ /* 0x000fea0003800200 */
.L_x_18607:
        /* <DEDUP_REMOVED lines=14> */
.L_x_18610:
[----:B------:R-:W-:Y:S05]  /*2820*/  BSYNC.RECONVERGENT B3 ;  /* 0x0000000000037941 */ /* 0x000fea0003800200 */
.L_x_18609:
        /* <DEDUP_REMOVED lines=14> */
.L_x_18612:
[----:B------:R-:W-:Y:S05]  /*2910*/  BSYNC.RECONVERGENT B3 ;  /* 0x0000000000037941 */ /* 0x000fea0003800200 */
.L_x_18611:
        /* <DEDUP_REMOVED lines=14> */
.L_x_18614:
[----:B------:R-:W-:Y:S05]  /*2a00*/  BSYNC.RECONVERGENT B3 ;  /* 0x0000000000037941 */ /* 0x000fea0003800200 */
.L_x_18613:
        /* <DEDUP_REMOVED lines=14> */
.L_x_18616:
[----:B------:R-:W-:Y:S05]  /*2af0*/  BSYNC.RECONVERGENT B3 ;  /* 0x0000000000037941 */ /* 0x000fea0003800200 */
.L_x_18615:
        /* <DEDUP_REMOVED lines=14> */
.L_x_18618:
[----:B------:R-:W-:Y:S05]  /*2be0*/  BSYNC.RECONVERGENT B3 ;  /* 0x0000000000037941 */ /* 0x000fea0003800200 */
.L_x_18617:
        /* <DEDUP_REMOVED lines=14> */
.L_x_18620:
[----:B------:R-:W-:Y:S05]  /*2cd0*/  BSYNC.RECONVERGENT B3 ;  /* 0x0000000000037941 */ /* 0x000fea0003800200 */
.L_x_18619:
        /* <DEDUP_REMOVED lines=14> */
.L_x_18622:
[----:B------:R-:W-:Y:S05]  /*2dc0*/  BSYNC.RECONVERGENT B3 ;  /* 0x0000000000037941 */ /* 0x000fea0003800200 */
.L_x_18621:
        /* <DEDUP_REMOVED lines=14> */
.L_x_18624:
[----:B------:R-:W-:Y:S05]  /*2eb0*/  BSYNC.RECONVERGENT B3 ;  /* 0x0000000000037941 */ /* 0x000fea0003800200 */
.L_x_18623:
        /* <DEDUP_REMOVED lines=14> */
.L_x_18626:
[----:B------:R-:W-:Y:S05]  /*2fa0*/  BSYNC.RECONVERGENT B3 ;  /* 0x0000000000037941 */ /* 0x000fea0003800200 */
.L_x_18625:
        /* <DEDUP_REMOVED lines=14> */
.L_x_18628:
[----:B------:R-:W-:Y:S05]  /*3090*/  BSYNC.RECONVERGENT B3 ;  /* 0x0000000000037941 */ /* 0x000fea0003800200 */
.L_x_18627:
        /* <DEDUP_REMOVED lines=14> */
.L_x_18630:
[----:B------:R-:W-:Y:S05]  /*3180*/  BSYNC.RECONVERGENT B3 ;  /* 0x0000000000037941 */ /* 0x000fea0003800200 */
.L_x_18629:
        /* <DEDUP_REMOVED lines=14> */
.L_x_18632:
[----:B------:R-:W-:Y:S05]  /*3270*/  BSYNC.RECONVERGENT B3 ;  /* 0x0000000000037941 */ /* 0x000fea0003800200 */
.L_x_18631:
        /* <DEDUP_REMOVED lines=14> */
.L_x_18634:
[----:B------:R-:W-:Y:S05]  /*3360*/  BSYNC.RECONVERGENT B3 ;  /* 0x0000000000037941 */ /* 0x000fea0003800200 */
.L_x_18633:
        /* <DEDUP_REMOVED lines=14> */
.L_x_18636:
[----:B------:R-:W-:Y:S05]  /*3450*/  BSYNC.RECONVERGENT B3 ;  /* 0x0000000000037941 */ /* 0x000fea0003800200 */
.L_x_18635:
        /* <DEDUP_REMOVED lines=14> */
.L_x_18638:
[----:B------:R-:W-:Y:S05]  /*3540*/  BSYNC.RECONVERGENT B3 ;  /* 0x0000000000037941 */ /* 0x000fea0003800200 */
.L_x_18637:
        /* <DEDUP_REMOVED lines=14> */
.L_x_18640:
[----:B------:R-:W-:Y:S05]  /*3630*/  BSYNC.RECONVERGENT B3 ;  /* 0x0000000000037941 */ /* 0x000fea0003800200 */
.L_x_18639:
        /* <DEDUP_REMOVED lines=14> */
.L_x_18642:
[----:B------:R-:W-:Y:S05]  /*3720*/  BSYNC.RECONVERGENT B3 ;  /* 0x0000000000037941 */ /* 0x000fea0003800200 */
.L_x_18641:
        /* <DEDUP_REMOVED lines=14> */
.L_x_18644:
[----:B------:R-:W-:Y:S05]  /*3810*/  BSYNC.RECONVERGENT B3 ;  /* 0x0000000000037941 */ /* 0x000fea0003800200 */
.L_x_18643:
        /* <DEDUP_REMOVED lines=14> */
.L_x_18646:
[----:B------:R-:W-:Y:S05]  /*3900*/  BSYNC.RECONVERGENT B3 ;  /* 0x0000000000037941 */ /* 0x000fea0003800200 */
.L_x_18645:
        /* <DEDUP_REMOVED lines=13> */
.L_x_18648:
[----:B------:R-:W-:Y:S05]  /*39e0*/  BSYNC.RECONVERGENT B3 ;  /* 0x0000000000037941 */ /* 0x000fea0003800200 */
.L_x_18647:
        /* <DEDUP_REMOVED lines=9> */
[----:B------:R-:W-:-:S02]  /*3a80*/  ISETP.GE.U32.AND P4, PT, R65, UR44, PT ;  /* 0x0000002c41007c0c */ /* 0x000fc4000bf86070 */
[----:B------:R-:W-:Y:S02]  /*3a90*/  ISETP.GE.U32.AND P1, PT, R64, UR44, PT ;  /* 0x0000002c40007c0c */ /* 0x000fe4000bf26070 */
[----:B------:R-:W-:Y:S02]  /*3aa0*/  IADD3 R3, PT, PT, R3, R5, RZ ;  /* 0x0000000503037210 */ /* 0x000fe40007ffe0ff */
[C---:B------:R-:W-:Y:S02]  /*3ab0*/  LEA R4, P5, R2.reuse, UR36, 0x2 ;  /* 0x0000002402047c11 */ /* 0x040fe4000f8a10ff */
[----:B------:R-:W-:Y:S02]  /*3ac0*/  ISETP.GE.AND.EX P2, PT, RZ, UR45, PT, P2 ;  /* 0x0000002dff007c0c */ /* 0x000fe4000bf46320 */
[----:B------:R-:W-:Y:S02]  /*3ad0*/  LEA.HI.X R5, R2, UR37, R3, 0x2, P5 ;  /* 0x0000002502057c11 */ /* 0x000fe4000a8f1403 */
[----:B------:R-:W-:-:S02]  /*3ae0*/  ISETP.GE.AND.EX P3, PT, RZ, UR45, PT, P3 ;  /* 0x0000002dff007c0c */ /* 0x000fc4000bf66330 */
[----:B------:R-:W-:Y:S01]  /*3af0*/  ISETP.GE.AND.EX P4, PT, RZ, UR45, PT, P4 ;  /* 0x0000002dff007c0c */ /* 0x000fe2000bf86340 */
[----:B------:R0:W-:Y:S01]  /*3b00*/  @!P0 STG.E desc[UR4][R4.64], R15 ;  /* 0x0000000f04008986 */ /* 0x0001e2000c101904 */
[----:B------:R-:W-:Y:S02]  /*3b10*/  ISETP.GE.AND.EX P1, PT, RZ, UR45, PT, P1 ;  /* 0x0000002dff007c0c */ /* 0x000fe4000bf26310 */
[----:B------:R-:W-:Y:S02]  /*3b20*/  ISETP.GE.U32.AND P0, PT, R63, UR44, PT ;  /* 0x0000002c3f007c0c */ /* 0x000fe4000bf06070 */
[----:B------:R-:W-:Y:S02]  /*3b30*/  ISETP.GE.U32.AND P6, PT, R60, UR44, PT ;  /* 0x0000002c3c007c0c */ /* 0x000fe4000bfc6070 */
[----:B------:R-:W-:Y:S02]  /*3b40*/  ISETP.GE.AND.EX P0, PT, RZ, UR45, PT, P0 ;  /* 0x0000002dff007c0c */ /* 0x000fe4000bf06300 */
[----:B------:R-:W-:-:S02]  /*3b50*/  @!P2 R2UR UR6, R32 ;  /* 0x000000002006a2ca */ /* 0x000fc400000e0000 */
        /* <DEDUP_REMOVED lines=18> */
[----:B------:R-:W-:Y:S01]  /*3c80*/  ISETP.GE.AND.EX P4, PT, RZ, UR45, PT, P4 ;  /* 0x0000002dff007c0c */ /* 0x000fe2000bf86340 */
[----:B------:R0:W-:Y:S01]  /*3c90*/  @!P0 STG.E desc[UR4][R4.64+0x280], R71 ;  /* 0x0002804704008986 */ /* 0x0001e2000c101904 */
[----:B------:R-:W-:Y:S02]  /*3ca0*/  ISETP.GE.AND.EX P3, PT, RZ, UR45, PT, P3 ;  /* 0x0000002dff007c0c */ /* 0x000fe4000bf66330 */
[----:B------:R-:W-:Y:S02]  /*3cb0*/  ISETP.GE.AND.EX P6, PT, RZ, UR45, PT, P6 ;  /* 0x0000002dff007c0c */ /* 0x000fe4000bfc6360 */
[----:B------:R-:W-:-:S02]  /*3cc0*/  ISETP.GE.AND.EX P5, PT, RZ, UR45, PT, P5 ;  /* 0x0000002dff007c0c */ /* 0x000fc4000bfa6350 */
[----:B------:R-:W-:Y:S02]  /*3cd0*/  ISETP.GE.AND.EX P2, PT, RZ, UR45, PT, P2 ;  /* 0x0000002dff007c0c */ /* 0x000fe4000bf46320 */
[----:B------:R-:W-:Y:S02]  /*3ce0*/  ISETP.GE.AND.EX P1, PT, RZ, UR45, PT, P1 ;  /* 0x0000002dff007c0c */ /* 0x000fe4000bf26310 */
[----:B------:R-:W-:Y:S02]  /*3cf0*/  ISETP.GE.U32.AND P0, PT, R57, UR44, PT ;  /* 0x0000002c39007c0c */ /* 0x000fe4000bf06070 */
[----:B------:R-:W-:Y:S02]  /*3d00*/  @!P4 R2UR UR6, R32 ;  /* 0x000000002006c2ca */ /* 0x000fe400000e0000 */
[----:B------:R-:W-:Y:S02]  /*3d10*/  ISETP.GE.AND.EX P0, PT, RZ, UR45, PT, P0 ;  /* 0x0000002dff007c0c */ /* 0x000fe4000bf06300 */
[----:B------:R-:W-:-:S02]  /*3d20*/  @!P4 R2UR UR7, R33 ;  /* 0x000000002107c2ca */ /* 0x000fc400000e0000 */
[C---:B------:R-:W-:Y:S02]  /*3d30*/  @!P3 R2UR UR8, R32.reuse ;  /* 0x000000002008b2ca */ /* 0x040fe400000e0000 */
[C---:B------:R-:W-:Y:S02]  /*3d40*/  @!P3 R2UR UR9, R33.reuse ;  /* 0x000000002109b2ca */ /* 0x040fe400000e0000 */
[C---:B------:R-:W-:Y:S02]  /*3d50*/  @!P6 R2UR UR10, R32.reuse ;  /* 0x00000000200ae2ca */ /* 0x040fe400000e0000 */
[C---:B------:R-:W-:Y:S02]  /*3d60*/  @!P6 R2UR UR11, R33.reuse ;  /* 0x00000000210be2ca */ /* 0x040fe400000e0000 */
[C---:B------:R-:W-:Y:S02]  /*3d70*/  @!P5 R2UR UR12, R32.reuse ;  /* 0x00000000200cd2ca */ /* 0x040fe400000e0000 */
[----:B------:R-:W-:Y:S01]  /*3d80*/  @!P5 R2UR UR13, R33 ;  /* 0x00000000210dd2ca */ /* 0x000fe200000e0000 */
[----:B------:R0:W-:Y:S01]  /*3d90*/  @!P4 STG.E desc[UR6][R4.64+0x300], R73 ;  /* 0x000300490400c986 */ /* 0x0001e2000c101906 */
        /* <DEDUP_REMOVED lines=9> */
[----:B------:R-:W-:-:S02]  /*3e30*/  ISETP.GE.U32.AND P4, PT, R56, UR44, PT ;  /* 0x0000002c38007c0c */ /* 0x000fc4000bf86070 */
[----:B------:R-:W-:Y:S01]  /*3e40*/  ISETP.GE.U32.AND P3, PT, R55, UR44, PT ;  /* 0x0000002c37007c0c */ /* 0x000fe2000bf66070 */
[----:B------:R0:W-:Y:S01]  /*3e50*/  @!P2 STG.E desc[UR14][R4.64+0x500], R81 ;  /* 0x000500510400a986 */ /* 0x0001e2000c10190e */
[----:B------:R-:W-:Y:S02]  /*3e60*/  ISETP.GE.U32.AND P6, PT, R54, UR44, PT ;  /* 0x0000002c36007c0c */ /* 0x000fe4000bfc6070 */
[----:B------:R-:W-:Y:S01]  /*3e70*/  ISETP.GE.U32.AND P5, PT, R53, UR44, PT ;  /* 0x0000002c35007c0c */ /* 0x000fe2000bfa6070 */
[----:B------:R0:W-:Y:S01]  /*3e80*/  @!P1 STG.E desc[UR16][R4.64+0x580], R9 ;  /* 0x0005800904009986 */ /* 0x0001e2000c101910 */
        /* <DEDUP_REMOVED lines=8> */
[----:B------:R-:W-:Y:S02]  /*3f10*/  ISETP.GE.AND.EX P1, PT, RZ, UR45, PT, P1 ;  /* 0x0000002dff007c0c */ /* 0x000fe4000bf26310 */
[----:B------:R-:W-:-:S02]  /*3f20*/  ISETP.GE.U32.AND P0, PT, R50, UR44, PT ;  /* 0x0000002c32007c0c */ /* 0x000fc4000bf06070 */
[C---:B------:R-:W-:Y:S02]  /*3f30*/  @!P4 R2UR UR6, R32.reuse ;  /* 0x000000002006c2ca */ /* 0x040fe400000e0000 */
[----:B------:R-:W-:Y:S02]  /*3f40*/  ISETP.GE.AND.EX P0, PT, RZ, UR45, PT, P0 ;  /* 0x0000002dff007c0c */ /* 0x000fe4000bf06300 */
        /* <DEDUP_REMOVED lines=56> */
.L_x_18595:
[----:B------:R-:W-:Y:S05]  /*42d0*/  EXIT ;  /* 0x000000000000794d */ /* 0x000fea0003800000 */
.L_x_18596:
[----:B------:R-:W-:Y:S01]  /*42e0*/  BSSY B1, `(.L_x_18650) ;  /* 0x0000007000017945 */ /* 0x000fe20003800000 */
[----:B------:R-:W-:Y:S02]  /*42f0*/  MOV R12, 0x10 ;  /* 0x00000010000c7802 */ /* 0x000fe40000000f00 */
[----:B------:R-:W-:Y:S02]  /*4300*/  MOV R11, 0x1f ;  /* 0x0000001f000b7802 */ /* 0x000fe40000000f00 */
[----:B------:R-:W-:-:S07]  /*4310*/  MOV R15, 0xffffffff ;  /* 0xffffffff000f7802 */ /* 0x000fce0000000f00 */
[----:B------:R-:W-:Y:S05]  /*4320*/  WARPSYNC.COLLECTIVE R15, `(.L_x_18651) ;  /* 0x000000000f087348 */ /* 0x000fea0003c00000 */
[----:B------:R0:W1:Y:S02]  /*4330*/  SHFL.BFLY P6, R14, R13, R12, R11 ;  /* 0x0c00000c0d0e7389 */ /* 0x00006400000c000b */
[----:B01----:R-:W-:Y:S05]  /*4340*/  ENDCOLLECTIVE ;  /* 0x000000000000791b */ /* 0x003fea0003800000 */
.L_x_18651:
[----:B------:R-:W-:Y:S05]  /*4350*/  BSYNC B1 ;  /* 0x0000000000017941 */ /* 0x000fea0003800000 */
.L_x_18650:
        /* <DEDUP_REMOVED lines=9> */
.L_x_18652:
[----:B------:R-:W-:Y:S01]  /*43f0*/  HFMA2 R12, -RZ, RZ, 0, 2.384185791015625e-07 ;  /* 0x00000004ff0c7431 */ /* 0x000fe200000001ff */
[----:B------:R-:W-:-:S04]  /*4400*/  FMNMX R0, R13, R14, !PT ;  /* 0x0000000e0d007209 */ /* 0x000fc80007800000 */
[----:B------:R-:W-:-:S07]  /*4410*/  MOV R13, R0 ;  /* 0x00000000000d7202 */ /* 0x000fce0000000f00 */
[----:B------:R-:W-:Y:S05]  /*4420*/  WARPSYNC.COLLECTIVE R15, `(.L_x_18653) ;  /* 0x000000000f087348 */ /* 0x000fea0003c00000 */
[----:B------:R0:W1:Y:S02]  /*4430*/  SHFL.BFLY P6, R14, R13, R12, R11 ;  /* 0x0c00000c0d0e7389 */ /* 0x00006400000c000b */
[----:B01----:R-:W-:Y:S05]  /*4440*/  ENDCOLLECTIVE ;  /* 0x000000000000791b */ /* 0x003fea0003800000 */
.L_x_18653:
[----:B------:R-:W-:Y:S01]  /*4450*/  HFMA2 R12, -RZ, RZ, 0, 1.1920928955078125e-07 ;  /* 0x00000002ff0c7431 */ /* 0x000fe200000001ff */
[----:B------:R-:W-:-:S04]  /*4460*/  FMNMX R2, R0, R14, !PT ;  /* 0x0000000e00027209 */ /* 0x000fc80007800000 */
[----:B------:R-:W-:-:S07]  /*4470*/  MOV R13, R2 ;  /* 0x00000002000d7202 */ /* 0x000fce0000000f00 */
[----:B------:R-:W-:Y:S05]  /*4480*/  WARPSYNC.COLLECTIVE R15, `(.L_x_18654) ;  /* 0x000000000f087348 */ /* 0x000fea0003c00000 */
[----:B------:R0:W1:Y:S02]  /*4490*/  SHFL.BFLY P6, R14, R13, R12, R11 ;  /* 0x0c00000c0d0e7389 */ /* 0x00006400000c000b */
[----:B01----:R-:W-:Y:S05]  /*44a0*/  ENDCOLLECTIVE ;  /* 0x000000000000791b */ /* 0x003fea0003800000 */
.L_x_18654:
[----:B------:R-:W-:Y:S01]  /*44b0*/  HFMA2 R12, -RZ, RZ, 0, 5.9604644775390625e-08 ;  /* 0x00000001ff0c7431 */ /* 0x000fe200000001ff */
[----:B------:R-:W-:-:S04]  /*44c0*/  FMNMX R3, R2, R14, !PT ;  /* 0x0000000e02037209 */ /* 0x000fc80007800000 */
[----:B------:R-:W-:-:S07]  /*44d0*/  MOV R13, R3 ;  /* 0x00000003000d7202 */ /* 0x000fce0000000f00 */
[----:B------:R-:W-:Y:S05]  /*44e0*/  WARPSYNC.COLLECTIVE R15, `(.L_x_18655) ;  /* 0x000000000f087348 */ /* 0x000fea0003c00000 */
[----:B------:R0:W1:Y:S02]  /*44f0*/  SHFL.BFLY P6, R14, R13, R12, R11 ;  /* 0x0c00000c0d0e7389 */ /* 0x00006400000c000b */
[----:B01----:R-:W-:Y:S05]  /*4500*/  ENDCOLLECTIVE ;  /* 0x000000000000791b */ /* 0x003fea0003800000 */
.L_x_18655:
        /* <DEDUP_REMOVED lines=129> */
[----:B------:R-:W-:Y:S01]  /*4d20*/  SHF.L.U32 R7, R18, 0x17, RZ ;  /* 0x0000001712077819 */ /* 0x000fe200000006ff */
[----:B------:R-:W-:-:S04]  /*4d30*/  FFMA.SAT R18, R24, R68, 0.5 ;  /* 0x3f00000018127423 */ /* 0x000fc80000002044 */
[-C--:B------:R-:W-:Y:S01]  /*4d40*/  FFMA.RM R18, R18, R69.reuse, 12582913 ;  /* 0x4b40000112127423 */ /* 0x080fe20000004045 */
[----:B------:R-:W-:Y:S01]  /*4d50*/  FMUL R7, R7, R20 ;  /* 0x0000001407077220 */ /* 0x000fe20000400000 */
[-C--:B------:R-:W-:Y:S02]  /*4d60*/  FFMA.SAT R20, R23, R68.reuse, 0.5 ;  /* 0x3f00000017147423 */ /* 0x080fe40000002044 */
[C---:B------:R-:W-:Y:S01]  /*4d70*/  FADD R11, R18.reuse, -12583039 ;  /* 0xcb40007f120b7421 */ /* 0x040fe20000000000 */
[----:B------:R-:W-:Y:S01]  /*4d80*/  SHF.L.U32 R18, R18, 0x17, RZ ;  /* 0x0000001712127819 */ /* 0x000fe200000006ff */
[----:B------:R-:W-:Y:S02]  /*4d90*/  FFMA.RM R20, R20, R69, 12582913 ;  /* 0x4b40000114147423 */ /* 0x000fe40000004045 */
[----:B------:R-:W-:Y:S02]  /*4da0*/  FFMA R11, R24, 1.4426950216293334961, -R11 ;  /* 0x3fb8aa3b180b7823 */ /* 0x000fe4000000080b */
[C---:B------:R-:W-:Y:S01]  /*4db0*/  FADD R22, R20.reuse, -12583039 ;  /* 0xcb40007f14167421 */ /* 0x040fe20000000000 */
[----:B------:R-:W-:Y:S01]  /*4dc0*/  SHF.L.U32 R19, R20, 0x17, RZ ;  /* 0x0000001714137819 */ /* 0x000fe200000006ff */
[----:B------:R-:W-:Y:S01]  /*4dd0*/  FFMA R11, R24, 1.925963033500011079e-08, R11 ;  /* 0x32a57060180b7823 */ /* 0x000fe2000000000b */
[----:B------:R-:W-:Y:S01]  /*4de0*/  FFMA.SAT R20, R21, R68, 0.5 ;  /* 0x3f00000015147423 */ /* 0x000fe20000002044 */
[----:B------:R-:W-:-:S03]  /*4df0*/  FFMA R22, R23, 1.4426950216293334961, -R22 ;  /* 0x3fb8aa3b17167823 */ /* 0x000fc60000000816 */
[----:B------:R-:W-:Y:S01]  /*4e00*/  FFMA.RM R20, R20, R69, 12582913 ;  /* 0x4b40000114147423 */ /* 0x000fe20000004045 */
[----:B------:R-:W0:Y:S01]  /*4e10*/  MUFU.EX2 R11, R11 ;  /* 0x0000000b000b7308 */ /* 0x000e220000000800 */
[----:B------:R-:W-:Y:S02]  /*4e20*/  FFMA R22, R23, 1.925963033500011079e-08, R22 ;  /* 0x32a5706017167823 */ /* 0x000fe40000000016 */
[C---:B------:R-:W-:Y:S01]  /*4e30*/  FADD R24, R20.reuse, -12583039 ;  /* 0xcb40007f14187421 */ /* 0x040fe20000000000 */
[----:B------:R-:W-:-:S03]  /*4e40*/  SHF.L.U32 R20, R20, 0x17, RZ ;  /* 0x0000001714147819 */ /* 0x000fc600000006ff */
[C---:B------:R-:W-:Y:S01]  /*4e50*/  FFMA R24, R21.reuse, 1.4426950216293334961, -R24 ;  /* 0x3fb8aa3b15187823 */ /* 0x040fe20000000818 */
[----:B------:R-:W1:Y:S03]  /*4e60*/  MUFU.EX2 R22, R22 ;  /* 0x0000001600167308 */ /* 0x000e660000000800 */
[----:B------:R-:W-:Y:S01]  /*4e70*/  FFMA R24, R21, 1.925963033500011079e-08, R24 ;  /* 0x32a5706015187823 */ /* 0x000fe20000000018 */
[----:B0-----:R-:W-:-:S04]  /*4e80*/  FMUL R18, R18, R11 ;  /* 0x0000000b12127220 */ /* 0x001fc80000400000 */
[----:B------:R-:W0:Y:S01]  /*4e90*/  MUFU.EX2 R11, R24 ;  /* 0x00000018000b7308 */ /* 0x000e220000000800 */
[----:B-1----:R-:W-:Y:S01]  /*4ea0*/  FMUL R19, R19, R22 ;  /* 0x0000001613137220 */ /* 0x002fe20000400000 */
[----:B------:R-:W-:-:S04]  /*4eb0*/  FFMA.SAT R22, R12, R68, 0.5 ;  /* 0x3f0000000c167423 */ /* 0x000fc80000002044 */
        /* <DEDUP_REMOVED lines=112> */
.L_x_18656:
[----:B------:R-:W-:Y:S02]  /*55c0*/  HFMA2 R12, -RZ, RZ, 0, 4.76837158203125e-07 ;  /* 0x00000008ff0c7431 */ /* 0x000fe400000001ff */
[----:B------:R-:W-:-:S05]  /*55d0*/  FADD R34, R13, R14 ;  /* 0x0000000e0d227221 */ /* 0x000fca0000000000 */
[----:B------:R-:W-:-:S07]  /*55e0*/  MOV R13, R34 ;  /* 0x00000022000d7202 */ /* 0x000fce0000000f00 */
[----:B------:R-:W-:Y:S05]  /*55f0*/  WARPSYNC.COLLECTIVE R15, `(.L_x_18657) ;  /* 0x000000000f087348 */ /* 0x000fea0003c00000 */
[----:B------:R0:W1:Y:S02]  /*5600*/  SHFL.BFLY P6, R14, R13, R12, R11 ;  /* 0x0c00000c0d0e7389 */ /* 0x00006400000c000b */
[----:B01----:R-:W-:Y:S05]  /*5610*/  ENDCOLLECTIVE ;  /* 0x000000000000791b */ /* 0x003fea0003800000 */
.L_x_18657:
[----:B------:R-:W-:Y:S02]  /*5620*/  HFMA2 R12, -RZ, RZ, 0, 2.384185791015625e-07 ;  /* 0x00000004ff0c7431 */ /* 0x000fe400000001ff */
[----:B------:R-:W-:-:S05]  /*5630*/  FADD R35, R34, R14 ;  /* 0x0000000e22237221 */ /* 0x000fca0000000000 */
[----:B------:R-:W-:-:S07]  /*5640*/  MOV R13, R35 ;  /* 0x00000023000d7202 */ /* 0x000fce0000000f00 */
[----:B------:R-:W-:Y:S05]  /*5650*/  WARPSYNC.COLLECTIVE R15, `(.L_x_18658) ;  /* 0x000000000f087348 */ /* 0x000fea0003c00000 */
[----:B------:R0:W1:Y:S02]  /*5660*/  SHFL.BFLY P6, R14, R13, R12, R11 ;  /* 0x0c00000c0d0e7389 */ /* 0x00006400000c000b */
[----:B01----:R-:W-:Y:S05]  /*5670*/  ENDCOLLECTIVE ;  /* 0x000000000000791b */ /* 0x003fea0003800000 */
.L_x_18658:
[----:B------:R-:W-:Y:S02]  /*5680*/  HFMA2 R12, -RZ, RZ, 0, 1.1920928955078125e-07 ;  /* 0x00000002ff0c7431 */ /* 0x000fe400000001ff */
[----:B------:R-:W-:-:S05]  /*5690*/  FADD R36, R35, R14 ;  /* 0x0000000e23247221 */ /* 0x000fca0000000000 */
[----:B------:R-:W-:-:S07]  /*56a0*/  MOV R13, R36 ;  /* 0x00000024000d7202 */ /* 0x000fce0000000f00 */
[----:B------:R-:W-:Y:S05]  /*56b0*/  WARPSYNC.COLLECTIVE R15, `(.L_x_18659) ;  /* 0x000000000f087348 */ /* 0x000fea0003c00000 */
[----:B------:R0:W1:Y:S02]  /*56c0*/  SHFL.BFLY P6, R14, R13, R12, R11 ;  /* 0x0c00000c0d0e7389 */ /* 0x00006400000c000b */
[----:B01----:R-:W-:Y:S05]  /*56d0*/  ENDCOLLECTIVE ;  /* 0x000000000000791b */ /* 0x003fea0003800000 */
.L_x_18659:
[----:B------:R-:W-:Y:S02]  /*56e0*/  HFMA2 R12, -RZ, RZ, 0, 5.9604644775390625e-08 ;  /* 0x00000001ff0c7431 */ /* 0x000fe400000001ff */
[----:B------:R-:W-:-:S05]  /*56f0*/  FADD R37, R36, R14 ;  /* 0x0000000e24257221 */ /* 0x000fca0000000000 */
[----:B------:R-:W-:-:S07]  /*5700*/  MOV R13, R37 ;  /* 0x00000025000d7202 */ /* 0x000fce0000000f00 */
[----:B------:R-:W-:Y:S05]  /*5710*/  WARPSYNC.COLLECTIVE R15, `(.L_x_18660) ;  /* 0x000000000f087348 */ /* 0x000fea0003c00000 */
[----:B------:R0:W1:Y:S02]  /*5720*/  SHFL.BFLY P6, R14, R13, R12, R11 ;  /* 0x0c00000c0d0e7389 */ /* 0x00006400000c000b */
[----:B01----:R-:W-:Y:S05]  /*5730*/  ENDCOLLECTIVE ;  /* 0x000000000000791b */ /* 0x003fea0003800000 */
.L_x_18660:
[----:B------:R-:W-:Y:S05]  /*5740*/  BRA `(.L_x_18661) ;  /* 0xffffffc800947947 */ /* 0x000fea000383ffff */
        .weak           $__internal_362_$__cuda_sm3x_div_rn_noftz_f32_slowpath
        .type           $__internal_362_$__cuda_sm3x_div_rn_noftz_f32_slowpath,@function
        .size           $__internal_362_$__cuda_sm3x_div_rn_noftz_f32_slowpath,(.L_x_25814 - $__internal_362_$__cuda_sm3x_div_rn_noftz_f32_slowpath)
$__internal_362_$__cuda_sm3x_div_rn_noftz_f32_slowpath:
        /* <DEDUP_REMOVED lines=35> */
.L_x_18663:
[----:B------:R-:W-:Y:S01]  /*5980*/  LEA R36, R14, 0xc0800000, 0x17 ;  /* 0xc08000000e247811 */ /* 0x000fe200078eb8ff */
[----:B------:R-:W-:Y:S01]  /*5990*/  BSSY.RECONVERGENT B2, `(.L_x_18668) ;  /* 0x0000036000027945 */ /* 0x000fe20003800200 */
[----:B------:R-:W-:Y:S02]  /*59a0*/  IADD3 R68, PT, PT, R11, -0x7f, RZ ;  /* 0xffffff810b447810 */ /* 0x000fe40007ffe0ff */
[----:B------:R-:W-:Y:S02]  /*59b0*/  IADD3 R70, PT, PT, -R36, R12, RZ ;  /* 0x0000000c24467210 */ /* 0x000fe40007ffe1ff */
[----:B------:R-:W-:Y:S02]  /*59c0*/  IADD3 R14, PT, PT, R68, 0x7f, -R14 ;  /* 0x0000007f440e7810 */ /* 0x000fe40007ffe80e */
[----:B------:R-:W0:Y:S01]  /*59d0*/  MUFU.RCP R12, R70 ;  /* 0x00000046000c7308 */ /* 0x000e220000001000 */
[----:B------:R-:W-:-:S04]  /*59e0*/  FADD.FTZ R36, -R70, -RZ ;  /* 0x800000ff46247221 */ /* 0x000fc80000010100 */
[----:B0-----:R-:W-:-:S04]  /*59f0*/  FFMA R11, R12, R36, 1 ;  /* 0x3f8000000c0b7423 */ /* 0x001fc80000000024 */
[----:B------:R-:W-:Y:S01]  /*5a00*/  FFMA R12, R12, R11, R12 ;  /* 0x0000000b0c0c7223 */ /* 0x000fe2000000000c */
[----:B------:R-:W-:-:S04]  /*5a10*/  IMAD R11, R68, -0x800000, R31 ;  /* 0xff800000440b7824 */ /* 0x000fc800078e021f */
        /* <DEDUP_REMOVED lines=41> */
.L_x_18670:
[----:B------:R-:W-:-:S04]  /*5cb0*/  LOP3.LUT R13, R13, 0x80000000, RZ, 0xc0, !PT ;  /* 0x800000000d0d7812 */ /* 0x000fc800078ec0ff */
[----:B------:R-:W-:Y:S01]  /*5cc0*/  LOP3.LUT R13, R13, 0x7f800000, RZ, 0xfc, !PT ;  /* 0x7f8000000d0d7812 */ /* 0x000fe200078efcff */
[----:B------:R-:W-:Y:S06]  /*5cd0*/  BRA `(.L_x_18671) ;  /* 0x0000000000047947 */ /* 0x000fec0003800000 */
.L_x_18669:
[----:B------:R-:W-:-:S07]  /*5ce0*/  LEA R13, R36, R13, 0x17 ;  /* 0x0000000d240d7211 */ /* 0x000fce00078eb8ff */
.L_x_18671:
[----:B------:R-:W-:Y:S05]  /*5cf0*/  BSYNC.RECONVERGENT B2 ;  /* 0x0000000000027941 */ /* 0x000fea0003800200 */
.L_x_18668:
[----:B------:R-:W-:Y:S05]  /*5d00*/  BRA `(.L_x_18672) ;  /* 0x0000000000207947 */ /* 0x000fea0003800000 */
.L_x_18667:
[----:B------:R-:W-:-:S04]  /*5d10*/  LOP3.LUT R12, R12, 0x80000000, R31, 0x48, !PT ;  /* 0x800000000c0c7812 */ /* 0x000fc800078e481f */
[----:B------:R-:W-:Y:S01]  /*5d20*/  LOP3.LUT R13, R12, 0x7f800000, RZ, 0xfc, !PT ;  /* 0x7f8000000c0d7812 */ /* 0x000fe200078efcff */
[----:B------:R-:W-:Y:S06]  /*5d30*/  BRA `(.L_x_18672) ;  /* 0x0000000000147947 */ /* 0x000fec0003800000 */
.L_x_18666:
[----:B------:R-:W-:Y:S01]  /*5d40*/  LOP3.LUT R13, R12, 0x80000000, R31, 0x48, !PT ;  /* 0x800000000c0d7812 */ /* 0x000fe200078e481f */
[----:B------:R-:W-:Y:S06]  /*5d50*/  BRA `(.L_x_18672) ;  /* 0x00000000000c7947 */ /* 0x000fec0003800000 */
.L_x_18665:
[----:B------:R-:W0:Y:S01]  /*5d60*/  MUFU.RSQ R13, -QNAN ;  /* 0xffc00000000d7908 */ /* 0x000e220000001400 */
[----:B------:R-:W-:Y:S05]  /*5d70*/  BRA `(.L_x_18672) ;  /* 0x0000000000047947 */ /* 0x000fea0003800000 */
.L_x_18664:
[----:B------:R-:W-:-:S07]  /*5d80*/  FADD.FTZ R13, R31, R12 ;  /* 0x0000000c1f0d7221 */ /* 0x000fce0000010000 */
.L_x_18672:
[----:B------:R-:W-:Y:S05]  /*5d90*/  BSYNC.RECONVERGENT B1 ;  /* 0x0000000000017941 */ /* 0x000fea0003800200 */
.L_x_18662:
[----:B0-----:R-:W-:Y:S01]  /*5da0*/  MOV R11, R13 ;  /* 0x0000000d000b7202 */ /* 0x001fe20000000f00 */
[----:B------:R-:W-:Y:S01]  /*5db0*/  HFMA2 R13, -RZ, RZ, 0, 0 ;  /* 0x00000000ff0d7431 */ /* 0x000fe200000001ff */
[----:B------:R-:W-:-:S04]  /*5dc0*/  MOV R12, R34 ;  /* 0x00000022000c7202 */ /* 0x000fc80000000f00 */
[----:B------:R-:W-:Y:S05]  /*5dd0*/  RET.REL.NODEC R12 `(_Z15SoftmaxWarpImplI10DirectLoadIffE11DirectStoreIffEfLi1ELi26ELi32ELi1ELb1EL9Algorithm0EEvT_T0_ll) ;  /* 0xffffffa00c887950 */ /* 0x000fea0003c3ffff */
.L_x_18673:
        /* <DEDUP_REMOVED lines=10> */
.L_x_25814:


//--------------------- .text._Z15SoftmaxWarpImplI10DirectLoadIffE11DirectStoreIffEfLi1ELi26ELi32ELi1ELb0EL9Algorithm0EEvT_T0_ll --------------------------
	.section	.text._Z15SoftmaxWarpImplI10DirectLoadIffE11DirectStoreIffEfLi1ELi26ELi32ELi1ELb0EL9Algorithm0EEvT_T0_ll,"ax",@progbits
	.align	128
        .global         _Z15SoftmaxWarpImplI10DirectLoadIffE11DirectStoreIffEfLi1ELi26ELi32ELi1ELb0EL9Algorithm0EEvT_T0_ll
        .type           _Z15SoftmaxWarpImplI10DirectLoadIffE11DirectStoreIffEfLi1ELi26ELi32ELi1ELb0EL9Algorithm0EEvT_T0_ll,@function
        .size           _Z15SoftmaxWarpImplI10DirectLoadIffE11DirectStoreIffEfLi1ELi26ELi32ELi1ELb0EL9Algorithm0EEvT_T0_ll,(.L_x_25815 - _Z15SoftmaxWarpImplI10DirectLoadIffE11DirectStoreIffEfLi1ELi26ELi32ELi1ELb0EL9Algorithm0EEvT_T0_ll)
        .other          _Z15SoftmaxWarpImplI10DirectLoadIffE11DirectStoreIffEfLi1ELi26ELi32ELi1ELb0EL9Algorithm0EEvT_T0_ll,@"STO_CUDA_ENTRY STV_DEFAULT"
_Z15SoftmaxWarpImplI10DirectLoadIffE11DirectStoreIffEfLi1ELi26ELi32ELi1ELb0EL9Algorithm0EEvT_T0_ll:
.text._Z15SoftmaxWarpImplI10DirectLoadIffE11DirectStoreIffEfLi1ELi26ELi32ELi1ELb0EL9Algorithm0EEvT_T0_ll:
        /* <DEDUP_REMOVED lines=24> */
.L_x_18674:
        /* <DEDUP_REMOVED lines=13> */
.L_x_18728:
        /* <DEDUP_REMOVED lines=88> */
[-C--:B------:R-:W-:Y:S01]  /*07d0*/  FFMA.RM R7, R7, R12.reuse, 12582913 ;  /* 0x4b40000107077423 */ /* 0x080fe2000000400c */
[----:B------:R-:W-:Y:S01]  /*07e0*/  FADD R5, R3, -12583039 ;  /* 0xcb40007f03057421 */ /* 0x000fe20000000000 */
[--C-:B------:R-:W-:Y:S01]  /*07f0*/  FADD R2, R26, -R48.reuse ;  /* 0x800000301a027221 */ /* 0x100fe20000000000 */
        /* <DEDUP_REMOVED lines=127> */
[----:B------:R1:W4:Y:S01]  /*0ff0*/  MUFU.EX2 R50, R31 ;  /* 0x0000001f00327308 */ /* 0x0003220000000800 */
[----:B--2---:R-:W-:Y:S01]  /*1000*/  FMUL R10, R10, R17 ;  /* 0x000000110a0a7220 */ /* 0x004fe20000400000 */
[----:B------:R-:W-:Y:S01]  /*1010*/  SHF.L.U32 R17, R23, 0x17, RZ ;  /* 0x0000001717117819 */ /* 0x000fe200000006ff */
[----:B------:R-:W-:-:S04]  /*1020*/  FFMA.RM R36, R13, R12, 12582913 ;  /* 0x4b4000010d247423 */ /* 0x000fc8000000400c */
[----:B------:R-:W-:Y:S01]  /*1030*/  FADD R13, R36, -12583039 ;  /* 0xcb40007f240d7421 */ /* 0x000fe20000000000 */
[----:B---3--:R-:W-:Y:S01]  /*1040*/  FMUL R18, R18, R19 ;  /* 0x0000001312127220 */ /* 0x008fe20000400000 */
[----:B------:R-:W-:Y:S01]  /*1050*/  SHF.L.U32 R19, R29, 0x17, RZ ;  /* 0x000000171d137819 */ /* 0x000fe200000006ff */
[----:B-1----:R-:W-:Y:S01]  /*1060*/  FFMA.SAT R31, R26, R11, 0.5 ;  /* 0x3f0000001a1f7423 */ /* 0x002fe2000000200b */
[----:B------:R-:W-:-:S03]  /*1070*/  FFMA R13, R46, 1.4426950216293334961, -R13 ;  /* 0x3fb8aa3b2e0d7823 */ /* 0x000fc6000000080d */
[----:B------:R-:W-:Y:S01]  /*1080*/  FFMA.RM R31, R31, R12, 12582913 ;  /* 0x4b4000011f1f7423 */ /* 0x000fe2000000400c */
[----:B------:R-:W-:Y:S01]  /*1090*/  FFMA R46, R46, 1.925963033500011079e-08, R13 ;  /* 0x32a570602e2e7823 */ /* 0x000fe2000000000d */
[----:B------:R-:W-:Y:S01]  /*10a0*/  FFMA.SAT R13, R30, R11, 0.5 ;  /* 0x3f0000001e0d7423 */ /* 0x000fe2000000200b */
[----:B----4-:R-:W-:Y:S02]  /*10b0*/  FMUL R17, R17, R50 ;  /* 0x0000003211117220 */ /* 0x010fe40000400000 */
        /* <DEDUP_REMOVED lines=9> */
[----:B------:R1:W-:Y:S03]  /*1150*/  MUFU.EX2 R50, R43 ;  /* 0x0000002b00327308 */ /* 0x0003e60000000800 */
[C---:B------:R-:W-:Y:S01]  /*1160*/  FADD R23, R15.reuse, -12583039 ;  /* 0xcb40007f0f177421 */ /* 0x040fe20000000000 */
[----:B------:R-:W-:-:S03]  /*1170*/  SHF.L.U32 R15, R15, 0x17, RZ ;  /* 0x000000170f0f7819 */ /* 0x000fc600000006ff */
[----:B------:R-:W-:Y:S01]  /*1180*/  FFMA R23, R28, 1.4426950216293334961, -R23 ;  /* 0x3fb8aa3b1c177823 */ /* 0x000fe20000000817 */
[----:B------:R-:W-:Y:S01]  /*1190*/  MUFU.EX2 R30, R30 ;  /* 0x0000001e001e7308 */ /* 0x000fe20000000800 */
[-C--:B-1----:R-:W-:Y:S02]  /*11a0*/  FFMA.SAT R43, R48, R11.reuse, 0.5 ;  /* 0x3f000000302b7423 */ /* 0x082fe4000000200b */
        /* <DEDUP_REMOVED lines=9> */
[----:B------:R-:W1:Y:S02]  /*1240*/  MUFU.EX2 R23, R44 ;  /* 0x0000002c00177308 */ /* 0x000e640000000800 */
        /* <DEDUP_REMOVED lines=9> */
[----:B-1----:R-:W-:-:S02]  /*12e0*/  FMUL R20, R20, R23 ;  /* 0x0000001714147220 */ /* 0x002fc40000400000 */
        /* <DEDUP_REMOVED lines=11> */
[----:B------:R-:W1:Y:S08]  /*13a0*/  MUFU.EX2 R23, R46 ;  /* 0x0000002e00177308 */ /* 0x000e700000000800 */
[----:B------:R-:W2:Y:S08]  /*13b0*/  MUFU.EX2 R46, R29 ;  /* 0x0000001d002e7308 */ /* 0x000eb00000000800 */
[----:B------:R-:W3:Y:S01]  /*13c0*/  MUFU.EX2 R42, R42 ;  /* 0x0000002a002a7308 */ /* 0x000ee20000000800 */
[----:B-1----:R-:W-:Y:S01]  /*13d0*/  FMUL R22, R22, R23 ;  /* 0x0000001716167220 */ /* 0x002fe20000400000 */
[C---:B------:R-:W-:Y:S01]  /*13e0*/  FADD R23, R35.reuse, -12583039 ;  /* 0xcb40007f23177421 */ /* 0x040fe20000000000 */
[----:B------:R-:W-:-:S03]  /*13f0*/  SHF.L.U32 R35, R35, 0x17, RZ ;  /* 0x0000001723237819 */ /* 0x000fc600000006ff */
[C---:B------:R-:W-:Y:S02]  /*1400*/  FFMA R23, R24.reuse, 1.4426950216293334961, -R23 ;  /* 0x3fb8aa3b18177823 */ /* 0x040fe40000000817 */
[----:B------:R1:W-:Y:S01]  /*1410*/  MUFU.EX2 R29, R26 ;  /* 0x0000001a001d7308 */ /* 0x0003e20000000800 */
[----:B--2---:R-:W-:Y:S01]  /*1420*/  FMUL R25, R25, R46 ;  /* 0x0000002e19197220 */ /* 0x004fe20000400000 */
[----:B------:R-:W-:Y:S01]  /*1430*/  FFMA R36, R24, 1.925963033500011079e-08, R23 ;  /* 0x32a5706018247823 */ /* 0x000fe20000000017 */
[----:B------:R-:W-:-:S04]  /*1440*/  FFMA.SAT R23, R34, R11, 0.5 ;  /* 0x3f00000022177423 */ /* 0x000fc8000000200b */
[-C--:B------:R-:W-:Y:S01]  /*1450*/  FFMA.RM R11, R23, R12.reuse, 12582913 ;  /* 0x4b400001170b7423 */ /* 0x080fe2000000400c */
[----:B------:R-:W-:Y:S01]  /*1460*/  FFMA.RM R12, R43, R12, 12582913 ;  /* 0x4b4000012b0c7423 */ /* 0x000fe2000000400c */
[----:B------:R-:W-:Y:S01]  /*1470*/  MUFU.EX2 R36, R36 ;  /* 0x0000002400247308 */ /* 0x000fe20000000800 */
[----:B---3--:R-:W-:Y:S01]  /*1480*/  FMUL R27, R27, R42 ;  /* 0x0000002a1b1b7220 */ /* 0x008fe20000400000 */
        /* <DEDUP_REMOVED lines=27> */
[----:B-1----:R-:W-:Y:S01]  /*1640*/  FMUL R26, R15, R50 ;  /* 0x000000320f1a7220 */ /* 0x002fe20000400000 */
[----:B------:R-:W-:Y:S01]  /*1650*/  FADD R13, R28, R21 ;  /* 0x000000151c0d7221 */ /* 0x000fe20000000000 */
[----:B------:R-:W1:Y:S03]  /*1660*/  MUFU.EX2 R15, R48 ;  /* 0x00000030000f7308 */ /* 0x000e660000000800 */
[----:B------:R-:W-:-:S04]  /*1670*/  FADD R28, R13, R22 ;  /* 0x000000160d1c7221 */ /* 0x000fc80000000000 */
[----:B------:R-:W-:Y:S01]  /*1680*/  FADD R13, R28, R23 ;  /* 0x000000171c0d7221 */ /* 0x000fe20000000000 */
[----:B------:R-:W-:Y:S01]  /*1690*/  SHF.L.U32 R28, R31, 0x17, RZ ;  /* 0x000000171f1c7819 */ /* 0x000fe200000006ff */
[----:B--2---:R-:W-:Y:S02]  /*16a0*/  FMUL R31, R11, R34 ;  /* 0x000000220b1f7220 */ /* 0x004fe40000400000 */
[----:B------:R-:W-:Y:S02]  /*16b0*/  FADD R14, R13, R24 ;  /* 0x000000180d0e7221 */ /* 0x000fe40000000000 */
[----:B------:R-:W-:Y:S01]  /*16c0*/  FMUL R28, R28, R29 ;  /* 0x0000001d1c1c7220 */ /* 0x000fe20000400000 */
[----:B------:R-:W-:Y:S01]  /*16d0*/  FMUL R29, R35, R36 ;  /* 0x00000024231d7220 */ /* 0x000fe20000400000 */
        /* <DEDUP_REMOVED lines=17> */
.L_x_18740:
        /* <DEDUP_REMOVED lines=12> */
[----:B0-----:R-:W-:Y:S05]  /*18b0*/  CALL.REL.NOINC `($__internal_363_$__cuda_sm3x_div_rn_noftz_f32_slowpath) ;  /* 0x0000003000047944 */ /* 0x001fea0003c00000 */
[----:B------:R-:W-:-:S07]  /*18c0*/  MOV R11, R5 ;  /* 0x00000005000b7202 */ /* 0x000fce0000000f00 */
.L_x_18677:
[----:B------:R-:W-:Y:S05]  /*18d0*/  BSYNC.RECONVERGENT B2 ;  /* 0x0000000000027941 */ /* 0x000fea0003800200 */
.L_x_18676:
        /* <DEDUP_REMOVED lines=12> */
[----:B0-----:R-:W-:Y:S05]  /*19a0*/  CALL.REL.NOINC `($__internal_363_$__cuda_sm3x_div_rn_noftz_f32_slowpath) ;  /* 0x0000002c00c87944 */ /* 0x001fea0003c00000 */
[----:B------:R-:W-:-:S07]  /*19b0*/  MOV R14, R5 ;  /* 0x00000005000e7202 */ /* 0x000fce0000000f00 */
.L_x_18679:
[----:B------:R-:W-:Y:S05]  /*19c0*/  BSYNC.RECONVERGENT B2 ;  /* 0x0000000000027941 */ /* 0x000fea0003800200 */
.L_x_18678:
        /* <DEDUP_REMOVED lines=14> */
.L_x_18681:
[----:B------:R-:W-:Y:S05]  /*1ab0*/  BSYNC.RECONVERGENT B2 ;  /* 0x0000000000027941 */ /* 0x000fea0003800200 */
.L_x_18680:
        /* <DEDUP_REMOVED lines=14> */
.L_x_18683:
[----:B------:R-:W-:Y:S05]  /*1ba0*/  BSYNC.RECONVERGENT B2 ;  /* 0x0000000000027941 */ /* 0x000fea0003800200 */
.L_x_18682:
        /* <DEDUP_REMOVED lines=14> */
.L_x_18685:
[----:B------:R-:W-:Y:S05]  /*1c90*/  BSYNC.RECONVERGENT B2 ;  /* 0x0000000000027941 */ /* 0x000fea0003800200 */
.L_x_18684:
        /* <DEDUP_REMOVED lines=14> */
.L_x_18687:
[----:B------:R-:W-:Y:S05]  /*1d80*/  BSYNC.RECONVERGENT B2 ;  /* 0x0000000000027941 */ /* 0x000fea0003800200 */
.L_x_18686:
        /* <DEDUP_REMOVED lines=14> */
.L_x_18689:
[----:B------:R-:W-:Y:S05]  /*1e70*/  BSYNC.RECONVERGENT B2 ;  /* 0x0000000000027941 */ /* 0x000fea0003800200 */
.L_x_18688:
        /* <DEDUP_REMOVED lines=14> */
.L_x_18691:
[----:B------:R-:W-:Y:S05]  /*1f60*/  BSYNC.RECONVERGENT B2 ;  /* 0x0000000000027941 */ /* 0x000fea0003800200 */
.L_x_18690:
        /* <DEDUP_REMOVED lines=14> */
.L_x_18693:
[----:B------:R-:W-:Y:S05]  /*2050*/  BSYNC.RECONVERGENT B2 ;  /* 0x0000000000027941 */ /* 0x000fea0003800200 */
.L_x_18692:
        /* <DEDUP_REMOVED lines=14> */
.L_x_18695:
[----:B------:R-:W-:Y:S05]  /*2140*/  BSYNC.RECONVERGENT B2 ;  /* 0x0000000000027941 */ /* 0x000fea0003800200 */
.L_x_18694:
        /* <DEDUP_REMOVED lines=14> */
.L_x_18697:
[----:B------:R-:W-:Y:S05]  /*2230*/  BSYNC.RECONVERGENT B2 ;  /* 0x0000000000027941 */ /* 0x000fea0003800200 */
.L_x_18696:
        /* <DEDUP_REMOVED lines=14> */
.L_x_18699:
[----:B------:R-:W-:Y:S05]  /*2320*/  BSYNC.RECONVERGENT B2 ;  /* 0x0000000000027941 */ /* 0x000fea0003800200 */
.L_x_18698:
        /* <DEDUP_REMOVED lines=14> */
.L_x_18701:
[----:B------:R-:W-:Y:S05]  /*2410*/  BSYNC.RECONVERGENT B2 ;  /* 0x0000000000027941 */ /* 0x000fea0003800200 */
.L_x_18700:
        /* <DEDUP_REMOVED lines=14> */
.L_x_18703:
[----:B------:R-:W-:Y:S05]  /*2500*/  BSYNC.RECONVERGENT B2 ;  /* 0x0000000000027941 */ /* 0x000fea0003800200 */
.L_x_18702:
        /* <DEDUP_REMOVED lines=14> */
.L_x_18705:
[----:B------:R-:W-:Y:S05]  /*25f0*/  BSYNC.RECONVERGENT B2 ;  /* 0x0000000000027941 */ /* 0x000fea0003800200 */
.L_x_18704:
        /* <DEDUP_REMOVED lines=14> */
.L_x_18707:
[----:B------:R-:W-:Y:S05]  /*26e0*/  BSYNC.RECONVERGENT B2 ;  /* 0x0000000000027941 */ /* 0x000fea0003800200 */
.L_x_18706:
        /* <DEDUP_REMOVED lines=14> */
.L_x_18709:
[----:B------:R-:W-:Y:S05]  /*27d0*/  BSYNC.RECONVERGENT B2 ;  /* 0x0000000000027941 */ /* 0x000fea0003800200 */
.L_x_18708:
        /* <DEDUP_REMOVED lines=14> */
.L_x_18711:
[----:B------:R-:W-:Y:S05]  /*28c0*/  BSYNC.RECONVERGENT B2 ;  /* 0x0000000000027941 */ /* 0x000fea0003800200 */
.L_x_18710:
        /* <DEDUP_REMOVED lines=14> */
.L_x_18713:
[----:B------:R-:W-:Y:S05]  /*29b0*/  BSYNC.RECONVERGENT B2 ;  /* 0x0000000000027941 */ /* 0x000fea0003800200 */
.L_x_18712:
        /* <DEDUP_REMOVED lines=14> */
.L_x_18715:
[----:B------:R-:W-:Y:S05]  /*2aa0*/  BSYNC.RECONVERGENT B2 ;  /* 0x0000000000027941 */ /* 0x000fea0003800200 */
.L_x_18714:
        /* <DEDUP_REMOVED lines=14> */
.L_x_18717:
[----:B------:R-:W-:Y:S05]  /*2b90*/  BSYNC.RECONVERGENT B2 ;  /* 0x0000000000027941 */ /* 0x000fea0003800200 */
.L_x_18716:
        /* <DEDUP_REMOVED lines=14> */
.L_x_18719:
[----:B------:R-:W-:Y:S05]  /*2c80*/  BSYNC.RECONVERGENT B2 ;  /* 0x0000000000027941 */ /* 0x000fea0003800200 */
.L_x_18718:
        /* <DEDUP_REMOVED lines=14> */
.L_x_18721:
[----:B------:R-:W-:Y:S05]  /*2d70*/  BSYNC.RECONVERGENT B2 ;  /* 0x0000000000027941 */ /* 0x000fea0003800200 */
.L_x_18720:
        /* <DEDUP_REMOVED lines=14> */
.L_x_18723:
[----:B------:R-:W-:Y:S05]  /*2e60*/  BSYNC.RECONVERGENT B2 ;  /* 0x0000000000027941 */ /* 0x000fea0003800200 */
.L_x_18722:
        /* <DEDUP_REMOVED lines=14> */
.L_x_18725:
[----:B------:R-:W-:Y:S05]  /*2f50*/  BSYNC.RECONVERGENT B2 ;  /* 0x0000000000027941 */ /* 0x000fea0003800200 */
.L_x_18724:
        /* <DEDUP_REMOVED lines=13> */
.L_x_18727:
[----:B------:R-:W-:Y:S05]  /*3030*/  BSYNC.RECONVERGENT B2 ;  /* 0x0000000000027941 */ /* 0x000fea0003800200 */
.L_x_18726:
        /* <DEDUP_REMOVED lines=66> */
.L_x_18675:
[----:B------:R-:W-:Y:S01]  /*3460*/  BSSY B0, `(.L_x_18729) ;  /* 0x0000007000007945 */ /* 0x000fe20003800000 */
[----:B------:R-:W-:Y:S02]  /*3470*/  MOV R12, 0x10 ;  /* 0x00000010000c7802 */ /* 0x000fe40000000f00 */
[----:B------:R-:W-:Y:S02]  /*3480*/  MOV R11, 0x1f ;  /* 0x0000001f000b7802 */ /* 0x000fe40000000f00 */
[----:B------:R-:W-:-:S07]  /*3490*/  MOV R15, 0xffffffff ;  /* 0xffffffff000f7802 */ /* 0x000fce0000000f00 */
[----:B0-----:R-:W-:Y:S05]  /*34a0*/  WARPSYNC.COLLECTIVE R15, `(.L_x_18730) ;  /* 0x000000000f087348 */ /* 0x001fea0003c00000 */
[----:B------:R1:W2:Y:S02]  /*34b0*/  SHFL.BFLY P6, R14, R13, R12, R11 ;  /* 0x0c00000c0d0e7389 */ /* 0x0002a400000c000b */
[----:B012---:R-:W-:Y:S05]  /*34c0*/  ENDCOLLECTIVE ;  /* 0x000000000000791b */ /* 0x007fea0003800000 */
.L_x_18730:
[----:B------:R-:W-:Y:S05]  /*34d0*/  BSYNC B0 ;  /* 0x0000000000007941 */ /* 0x000fea0003800000 */
.L_x_18729:
        /* <DEDUP_REMOVED lines=8> */
.L_x_18731:
[----:B------:R-:W-:Y:S01]  /*3560*/  HFMA2 R12, -RZ, RZ, 0, 2.384185791015625e-07 ;  /* 0x00000004ff0c7431 */ /* 0x000fe200000001ff */
[----:B------:R-:W-:-:S04]  /*3570*/  FMNMX R0, R13, R14, !PT ;  /* 0x0000000e0d007209 */ /* 0x000fc80007800000 */
[----:B------:R-:W-:-:S07]  /*3580*/  MOV R13, R0 ;  /* 0x00000000000d7202 */ /* 0x000fce0000000f00 */
[----:B------:R-:W-:Y:S05]  /*3590*/  WARPSYNC.COLLECTIVE R15, `(.L_x_18732) ;  /* 0x000000000f087348 */ /* 0x000fea0003c00000 */
[----:B------:R0:W1:Y:S02]  /*35a0*/  SHFL.BFLY P6, R14, R13, R12, R11 ;  /* 0x0c00000c0d0e7389 */ /* 0x00006400000c000b */
[----:B01----:R-:W-:Y:S05]  /*35b0*/  ENDCOLLECTIVE ;  /* 0x000000000000791b */ /* 0x003fea0003800000 */
.L_x_18732:
[----:B------:R-:W-:Y:S01]  /*35c0*/  HFMA2 R12, -RZ, RZ, 0, 1.1920928955078125e-07 ;  /* 0x00000002ff0c7431 */ /* 0x000fe200000001ff */
[----:B------:R-:W-:-:S04]  /*35d0*/  FMNMX R2, R0, R14, !PT ;  /* 0x0000000e00027209 */ /* 0x000fc80007800000 */
[----:B------:R-:W-:-:S07]  /*35e0*/  MOV R13, R2 ;  /* 0x00000002000d7202 */ /* 0x000fce0000000f00 */
[----:B------:R-:W-:Y:S05]  /*35f0*/  WARPSYNC.COLLECTIVE R15, `(.L_x_18733) ;  /* 0x000000000f087348 */ /* 0x000fea0003c00000 */
[----:B------:R0:W1:Y:S02]  /*3600*/  SHFL.BFLY P6, R14, R13, R12, R11 ;  /* 0x0c00000c0d0e7389 */ /* 0x00006400000c000b */
[----:B01----:R-:W-:Y:S05]  /*3610*/  ENDCOLLECTIVE ;  /* 0x000000000000791b */ /* 0x003fea0003800000 */
.L_x_18733:
[----:B------:R-:W-:Y:S01]  /*3620*/  HFMA2 R12, -RZ, RZ, 0, 5.9604644775390625e-08 ;  /* 0x00000001ff0c7431 */ /* 0x000fe200000001ff */
[----:B------:R-:W-:-:S04]  /*3630*/  FMNMX R3, R2, R14, !PT ;  /* 0x0000000e02037209 */ /* 0x000fc80007800000 */
[----:B------:R-:W-:-:S07]  /*3640*/  MOV R13, R3 ;  /* 0x00000003000d7202 */ /* 0x000fce0000000f00 */
[----:B------:R-:W-:Y:S05]  /*3650*/  WARPSYNC.COLLECTIVE R15, `(.L_x_18734) ;  /* 0x000000000f087348 */ /* 0x000fea0003c00000 */
[----:B------:R0:W1:Y:S02]  /*3660*/  SHFL.BFLY P6, R14, R13, R12, R11 ;  /* 0x0c00000c0d0e7389 */ /* 0x00006400000c000b */
[----:B01----:R-:W-:Y:S05]  /*3670*/  ENDCOLLECTIVE ;  /* 0x000000000000791b */ /* 0x003fea0003800000 */
.L_x_18734:
        /* <DEDUP_REMOVED lines=268> */
.L_x_18735:
[----:B------:R-:W-:Y:S02]  /*4740*/  HFMA2 R12, -RZ, RZ, 0, 4.76837158203125e-07 ;  /* 0x00000008ff0c7431 */ /* 0x000fe400000001ff */
[----:B------:R-:W-:-:S05]  /*4750*/  FADD R34, R13, R14 ;  /* 0x0000000e0d227221 */ /* 0x000fca0000000000 */
[----:B------:R-:W-:-:S07]  /*4760*/  MOV R13, R34 ;  /* 0x00000022000d7202 */ /* 0x000fce0000000f00 */
[----:B------:R-:W-:Y:S05]  /*4770*/  WARPSYNC.COLLECTIVE R15, `(.L_x_18736) ;  /* 0x000000000f087348 */ /* 0x000fea0003c00000 */
[----:B------:R0:W1:Y:S02]  /*4780*/  SHFL.BFLY P6, R14, R13, R12, R11 ;  /* 0x0c00000c0d0e7389 */ /* 0x00006400000c000b */
[----:B01----:R-:W-:Y:S05]  /*4790*/  ENDCOLLECTIVE ;  /* 0x000000000000791b */ /* 0x003fea0003800000 */
.L_x_18736:
[----:B------:R-:W-:Y:S02]  /*47a0*/  HFMA2 R12, -RZ, RZ, 0, 2.384185791015625e-07 ;  /* 0x00000004ff0c7431 */ /* 0x000fe400000001ff */
[----:B------:R-:W-:-:S05]  /*47b0*/  FADD R35, R34, R14 ;  /* 0x0000000e22237221 */ /* 0x000fca0000000000 */
[----:B------:R-:W-:-:S07]  /*47c0*/  MOV R13, R35 ;  /* 0x00000023000d7202 */ /* 0x000fce0000000f00 */
[----:B------:R-:W-:Y:S05]  /*47d0*/  WARPSYNC.COLLECTIVE R15, `(.L_x_18737) ;  /* 0x000000000f087348 */ /* 0x000fea0003c00000 */
[----:B------:R0:W1:Y:S02]  /*47e0*/  SHFL.BFLY P6, R14, R13, R12, R11 ;  /* 0x0c00000c0d0e7389 */ /* 0x00006400000c000b */
[----:B01----:R-:W-:Y:S05]  /*47f0*/  ENDCOLLECTIVE ;  /* 0x000000000000791b */ /* 0x003fea0003800000 */
.L_x_18737:
[----:B------:R-:W-:Y:S02]  /*4800*/  HFMA2 R12, -RZ, RZ, 0, 1.1920928955078125e-07 ;  /* 0x00000002ff0c7431 */ /* 0x000fe400000001ff */
[----:B------:R-:W-:-:S05]  /*4810*/  FADD R36, R35, R14 ;  /* 0x0000000e23247221 */ /* 0x000fca0000000000 */
[----:B------:R-:W-:-:S07]  /*4820*/  MOV R13, R36 ;  /* 0x00000024000d7202 */ /* 0x000fce0000000f00 */
[----:B------:R-:W-:Y:S05]  /*4830*/  WARPSYNC.COLLECTIVE R15, `(.L_x_18738) ;  /* 0x000000000f087348 */ /* 0x000fea0003c00000 */
[----:B------:R0:W1:Y:S02]  /*4840*/  SHFL.BFLY P6, R14, R13, R12, R11 ;  /* 0x0c00000c0d0e7389 */ /* 0x00006400000c000b */
[----:B01----:R-:W-:Y:S05]  /*4850*/  ENDCOLLECTIVE ;  /* 0x000000000000791b */ /* 0x003fea0003800000 */
.L_x_18738:
[----:B------:R-:W-:Y:S02]  /*4860*/  HFMA2 R12, -RZ, RZ, 0, 5.9604644775390625e-08 ;  /* 0x00000001ff0c7431 */ /* 0x000fe400000001ff */
[----:B------:R-:W-:-:S05]  /*4870*/  FADD R37, R36, R14 ;  /* 0x0000000e24257221 */ /* 0x000fca0000000000 */
[----:B------:R-:W-:-:S07]  /*4880*/  MOV R13, R37 ;  /* 0x00000025000d7202 */ /* 0x000fce0000000f00 */
[----:B------:R-:W-:Y:S05]  /*4890*/  WARPSYNC.COLLECTIVE R15, `(.L_x_18739) ;  /* 0x000000000f087348 */ /* 0x000fea0003c00000 */
[----:B------:R0:W1:Y:S02]  /*48a0*/  SHFL.BFLY P6, R14, R13, R12, R11 ;  /* 0x0c00000c0d0e7389 */ /* 0x00006400000c000b */
[----:B01----:R-:W-:Y:S05]  /*48b0*/  ENDCOLLECTIVE ;  /* 0x000000000000791b */ /* 0x003fea0003800000 */
.L_x_18739:
[----:B------:R-:W-:Y:S05]  /*48c0*/  BRA `(.L_x_18740) ;  /* 0xffffffcc00c87947 */ /* 0x000fea000383ffff */
        .weak           $__internal_363_$__cuda_sm3x_div_rn_noftz_f32_slowpath
        .type           $__internal_363_$__cuda_sm3x_div_rn_noftz_f32_slowpath,@function
        .size           $__internal_363_$__cuda_sm3x_div_rn_noftz_f32_slowpath,(.L_x_25815 - $__internal_363_$__cuda_sm3x_div_rn_noftz_f32_slowpath)
$__internal_363_$__cuda_sm3x_div_rn_noftz_f32_slowpath:
        /* <DEDUP_REMOVED lines=34> */
.L_x_18742:
        /* <DEDUP_REMOVED lines=51> */
.L_x_18749:
[----:B------:R-:W-:-:S04]  /*4e20*/  LOP3.LUT R5, R5, 0x80000000, RZ, 0xc0, !PT ;  /* 0x8000000005057812 */ /* 0x000fc800078ec0ff */
[----:B------:R-:W-:Y:S01]  /*4e30*/  LOP3.LUT R5, R5, 0x7f800000, RZ, 0xfc, !PT ;  /* 0x7f80000005057812 */ /* 0x000fe200078efcff */
[----:B------:R-:W-:Y:S06]  /*4e40*/  BRA `(.L_x_18750) ;  /* 0x0000000000047947 */ /* 0x000fec0003800000 */
.L_x_18748:
[----:B------:R-:W-:-:S07]  /*4e50*/  LEA R5, R44, R5, 0x17 ;  /* 0x000000052c057211 */ /* 0x000fce00078eb8ff */
.L_x_18750:
[----:B------:R-:W-:Y:S05]  /*4e60*/  BSYNC.RECONVERGENT B1 ;  /* 0x0000000000017941 */ /* 0x000fea0003800200 */
.L_x_18747:
[----:B------:R-:W-:Y:S05]  /*4e70*/  BRA `(.L_x_18751) ;  /* 0x0000000000207947 */ /* 0x000fea0003800000 */
.L_x_18746:
[----:B------:R-:W-:-:S04]  /*4e80*/  LOP3.LUT R5, R12, 0x80000000, R5, 0x48, !PT ;  /* 0x800000000c057812 */ /* 0x000fc800078e4805 */
[----:B------:R-:W-:Y:S01]  /*4e90*/  LOP3.LUT R5, R5, 0x7f800000, RZ, 0xfc, !PT ;  /* 0x7f80000005057812 */ /* 0x000fe200078efcff */
[----:B------:R-:W-:Y:S06]  /*4ea0*/  BRA `(.L_x_18751) ;  /* 0x0000000000147947 */ /* 0x000fec0003800000 */
.L_x_18745:
[----:B------:R-:W-:Y:S01]  /*4eb0*/  LOP3.LUT R5, R12, 0x80000000, R5, 0x48, !PT ;  /* 0x800000000c057812 */ /* 0x000fe200078e4805 */
[----:B------:R-:W-:Y:S06]  /*4ec0*/  BRA `(.L_x_18751) ;  /* 0x00000000000c7947 */ /* 0x000fec0003800000 */
.L_x_18744:
[----:B------:R-:W0:Y:S01]  /*4ed0*/  MUFU.RSQ R5, -QNAN ;  /* 0xffc0000000057908 */ /* 0x000e220000001400 */
[----:B------:R-:W-:Y:S05]  /*4ee0*/  BRA `(.L_x_18751) ;  /* 0x0000000000047947 */ /* 0x000fea0003800000 */
.L_x_18743:
[----:B------:R-:W-:-:S07]  /*4ef0*/  FADD.FTZ R5, R5, R12 ;  /* 0x0000000c05057221 */ /* 0x000fce0000010000 */
.L_x_18751:
[----:B------:R-:W-:Y:S05]  /*4f00*/  BSYNC.RECONVERGENT B0 ;  /* 0x0000000000007941 */ /* 0x000fea0003800200 */
.L_x_18741:
[----:B------:R-:W-:Y:S01]  /*4f10*/  HFMA2 R13, -RZ, RZ, 0, 0 ;  /* 0x00000000ff0d7431 */ /* 0x000fe200000001ff */
[----:B------:R-:W-:-:S04]  /*4f20*/  MOV R12, R34 ;  /* 0x00000022000c7202 */ /* 0x000fc80000000f00 */
[----:B0-----:R-:W-:Y:S05]  /*4f30*/  RET.REL.NODEC R12 `(_Z15SoftmaxWarpImplI10DirectLoadIffE11DirectStoreIffEfLi1ELi26ELi32ELi1ELb0EL9Algorithm0EEvT_T0_ll) ;  /* 0xffffffb00c307950 */ /* 0x001fea0003c3ffff */
.L_x_18752:
        /* <DEDUP_REMOVED lines=12> */
.L_x_25815:


//--------------------- .text._Z15SoftmaxWarpImplI10DirectLoadIffE11DirectStoreIffEfLi1ELi25ELi32ELi1ELb1EL9Algorithm0EEvT_T0_ll --------------------------
	.section	.text._Z15SoftmaxWarpImplI10DirectLoadIffE11DirectStoreIffEfLi1ELi25ELi32ELi1ELb1EL9Algorithm0EEvT_T0_ll,"ax",@progbits
	.align	128
        .global         _Z15SoftmaxWarpImplI10DirectLoadIffE11DirectStoreIffEfLi1ELi25ELi32ELi1ELb1EL9Algorithm0EEvT_T0_ll
        .type           _Z15SoftmaxWarpImplI10DirectLoadIffE11DirectStoreIffEfLi1ELi25ELi32ELi1ELb1EL9Algorithm0EEvT_T0_ll,@function
        .size           _Z15SoftmaxWarpImplI10DirectLoadIffE11DirectStoreIffEfLi1ELi25ELi32ELi1ELb1EL9Algorithm0EEvT_T0_ll,(.L_x_25816 - _Z15SoftmaxWarpImplI10DirectLoadIffE11DirectStoreIffEfLi1ELi25ELi32ELi1ELb1EL9Algorithm0EEvT_T0_ll)
        .other          _Z15SoftmaxWarpImplI10DirectLoadIffE11DirectStoreIffEfLi1ELi25ELi32ELi1ELb1EL9Algorithm0EEvT_T0_ll,@"STO_CUDA_ENTRY STV_DEFAULT"
_Z15SoftmaxWarpImplI10DirectLoadIffE11DirectStoreIffEfLi1ELi25ELi32ELi1ELb1EL9Algorithm0EEvT_T0_ll:
.text._Z15SoftmaxWarpImplI10DirectLoadIffE11DirectStoreIffEfLi1ELi25ELi32ELi1ELb1EL9Algorithm0EEvT_T0_ll:
        /* <DEDUP_REMOVED lines=25> */
.L_x_18753:
        /* <DEDUP_REMOVED lines=38> */
.L_x_18806:
[----:B------:R-:W-:Y:S01]  /*03f0*/  HFMA2 R3, -RZ, RZ, 0, 0 ;  /* 0x00000000ff037431 */ /* 0x000fe200000001ff */
[----:B------:R-:W-:Y:S01]  /*0400*/  ISETP.GE.U32.AND P0, PT, R38, UR44, PT ;  /* 0x0000002c26007c0c */ /* 0x000fe2000bf06070 */
[----:B------:R-:W-:Y:S01]  /*0410*/  IMAD R0, R39, UR42, RZ ;  /* 0x0000002a27007c24 */ /* 0x000fe2000f8e02ff */
[----:B------:R-:W-:Y:S02]  /*0420*/  ISETP.GE.U32.AND P4, PT, R64, UR44, PT ;  /* 0x0000002c40007c0c */ /* 0x000fe4000bf86070 */
[----:B------:R-:W-:Y:S02]  /*0430*/  ISETP.GE.AND.EX P0, PT, RZ, UR45, PT, P0 ;  /* 0x0000002dff007c0c */ /* 0x000fe4000bf06300 */
[----:B------:R-:W-:Y:S02]  /*0440*/  MOV R2, R38 ;  /* 0x0000002600027202 */ /* 0x000fe40000000f00 */
[----:B------:R-:W-:Y:S02]  /*0450*/  ISETP.GE.U32.AND P6, PT, R41, UR44, PT ;  /* 0x0000002c29007c0c */ /* 0x000fe4000bfc6070 */
[----:B------:R-:W-:Y:S01]  /*0460*/  ISETP.GE.AND.EX P4, PT, RZ, UR45, PT, P4 ;  /* 0x0000002dff007c0c */ /* 0x000fe2000bf86340 */
[----:B-1----:R-:W-:Y:S01]  /*0470*/  IMAD.WIDE.U32 R4, R37, UR42, R2 ;  /* 0x0000002a25047c25 */ /* 0x002fe2000f8e0002 */
        /* <DEDUP_REMOVED lines=8> */
[C---:B------:R-:W-:Y:S02]  /*0500*/  @!P0 R2UR UR5, R33.reuse ;  /* 0x00000000210582ca */ /* 0x040fe400000e0000 */
[----:B------:R-:W-:Y:S02]  /*0510*/  LEA.HI.X R3, R4, UR41, R3, 0x2, P1 ;  /* 0x0000002904037c11 */ /* 0x000fe400088f1403 */
[----:B------:R-:W-:Y:S02]  /*0520*/  ISETP.GE.U32.AND P1, PT, R44, UR44, PT ;  /* 0x0000002c2c007c0c */ /* 0x000fe4000bf26070 */
[----:B------:R-:W-:Y:S02]  /*0530*/  ISETP.GE.AND.EX P2, PT, RZ, UR45, PT, P2 ;  /* 0x0000002dff007c0c */ /* 0x000fe4000bf46320 */
[----:B------:R-:W-:Y:S02]  /*0540*/  @!P4 R2UR UR6, R32 ;  /* 0x000000002006c2ca */ /* 0x000fe400000e0000 */
[----:B------:R-:W-:-:S02]  /*0550*/  @!P4 R2UR UR7, R33 ;  /* 0x000000002107c2ca */ /* 0x000fc400000e0000 */
        /* <DEDUP_REMOVED lines=211> */
[----:B------:R-:W-:Y:S01]  /*1290*/  FFMA R6, R81, 1.4426950216293334961, -R6 ;  /* 0x3fb8aa3b51067823 */ /* 0x000fe20000000806 */
[----:B------:R-:W-:Y:S01]  /*12a0*/  FADD R13, -R26, R20 ;  /* 0x000000141a0d7221 */ /* 0x000fe20000000100 */
[-C--:B------:R-:W-:Y:S01]  /*12b0*/  FFMA.SAT R20, R75, R12.reuse, 0.5 ;  /* 0x3f0000004b147423 */ /* 0x080fe2000000200c */
[----:B------:R-:W-:Y:S01]  /*12c0*/  FADD R8, R4, -12583039 ;  /* 0xcb40007f04087421 */ /* 0x000fe20000000000 */
[----:B------:R-:W-:Y:S01]  /*12d0*/  FFMA R81, R81, 1.925963033500011079e-08, R6 ;  /* 0x32a5706051517823 */ /* 0x000fe20000000006 */
[----:B------:R-:W-:Y:S01]  /*12e0*/  FFMA.SAT R6, R77, R12, 0.5 ;  /* 0x3f0000004d067423 */ /* 0x000fe2000000200c */
[----:B0-----:R-:W-:Y:S01]  /*12f0*/  FMUL R5, R5, R16 ;  /* 0x0000001005057220 */ /* 0x001fe20000400000 */
[C---:B------:R-:W-:Y:S01]  /*1300*/  FFMA R8, R79.reuse, 1.4426950216293334961, -R8 ;  /* 0x3fb8aa3b4f087823 */ /* 0x040fe20000000808 */
[----:B------:R-:W-:Y:S01]  /*1310*/  FADD R16, R14, -12583039 ;  /* 0xcb40007f0e107421 */ /* 0x000fe20000000000 */
[-C--:B------:R-:W-:Y:S01]  /*1320*/  FFMA.RM R6, R6, R11.reuse, 12582913 ;  /* 0x4b40000106067423 */ /* 0x080fe2000000400b */
[----:B------:R-:W-:Y:S01]  /*1330*/  FADD R15, -R26, R18 ;  /* 0x000000121a0f7221 */ /* 0x000fe20000000100 */
[----:B------:R-:W-:Y:S01]  /*1340*/  FFMA R79, R79, 1.925963033500011079e-08, R8 ;  /* 0x32a570604f4f7823 */ /* 0x000fe20000000008 */
[C---:B------:R-:W-:Y:S01]  /*1350*/  FFMA R16, R73.reuse, 1.4426950216293334961, -R16 ;  /* 0x3fb8aa3b49107823 */ /* 0x040fe20000000810 */
[----:B------:R-:W-:Y:S01]  /*1360*/  FADD R8, R6, -12583039 ;  /* 0xcb40007f06087421 */ /* 0x000fe20000000000 */
[C---:B------:R-:W-:Y:S01]  /*1370*/  FADD R71, -R26.reuse, R71 ;  /* 0x000000471a477221 */ /* 0x040fe20000000100 */
[----:B------:R-:W-:Y:S01]  /*1380*/  FADD R3, -R26, R24 ;  /* 0x000000181a037221 */ /* 0x000fe20000000100 */
[----:B------:R-:W-:Y:S01]  /*1390*/  FFMA R73, R73, 1.925963033500011079e-08, R16 ;  /* 0x32a5706049497823 */ /* 0x000fe20000000010 */
[----:B------:R-:W-:Y:S01]  /*13a0*/  FFMA R18, R77, 1.4426950216293334961, -R8 ;  /* 0x3fb8aa3b4d127823 */ /* 0x000fe20000000808 */
[-C--:B------:R-:W-:Y:S01]  /*13b0*/  FFMA.RM R8, R20, R11.reuse, 12582913 ;  /* 0x4b40000114087423 */ /* 0x080fe2000000400b */
[-C--:B------:R-:W-:Y:S01]  /*13c0*/  FFMA.SAT R16, R71, R12.reuse, 0.5 ;  /* 0x3f00000047107423 */ /* 0x080fe2000000200c */
[----:B------:R-:W-:Y:S01]  /*13d0*/  FADD R9, -R26, R21 ;  /* 0x000000151a097221 */ /* 0x000fe20000000100 */
[----:B------:R-:W-:Y:S01]  /*13e0*/  FFMA R77, R77, 1.925963033500011079e-08, R18 ;  /* 0x32a570604d4d7823 */ /* 0x000fe20000000012 */
[----:B------:R-:W-:Y:S01]  /*13f0*/  FADD R18, R8, -12583039 ;  /* 0xcb40007f08127421 */ /* 0x000fe20000000000 */
[-C--:B------:R-:W-:Y:S01]  /*1400*/  FFMA.RM R16, R16, R11.reuse, 12582913 ;  /* 0x4b40000110107423 */ /* 0x080fe2000000400b */
[C---:B------:R-:W-:Y:S01]  /*1410*/  FADD R21, -R26.reuse, R17 ;  /* 0x000000111a157221 */ /* 0x040fe20000000100 */
[C---:B------:R-:W-:Y:S01]  /*1420*/  FADD R7, -R26.reuse, R22 ;  /* 0x000000161a077221 */ /* 0x040fe20000000100 */
[C---:B------:R-:W-:Y:S01]  /*1430*/  FFMA R18, R75.reuse, 1.4426950216293334961, -R18 ;  /* 0x3fb8aa3b4b127823 */ /* 0x040fe20000000812 */
[----:B------:R-:W0:Y:S01]  /*1440*/  MUFU.EX2 R22, R81 ;  /* 0x0000005100167308 */ /* 0x000e220000000800 */
[C---:B------:R-:W-:Y:S01]  /*1450*/  FADD R67, -R26.reuse, R67 ;  /* 0x000000431a437221 */ /* 0x040fe20000000100 */
[----:B------:R-:W-:Y:S01]  /*1460*/  FADD R31, -R26, R31 ;  /* 0x0000001f1a1f7221 */ /* 0x000fe20000000100 */
[----:B------:R-:W-:Y:S01]  /*1470*/  FFMA R75, R75, 1.925963033500011079e-08, R18 ;  /* 0x32a570604b4b7823 */ /* 0x000fe20000000012 */
[----:B------:R-:W-:Y:S01]  /*1480*/  FADD R18, R16, -12583039 ;  /* 0xcb40007f10127421 */ /* 0x000fe20000000000 */
[C---:B------:R-:W-:Y:S01]  /*1490*/  FADD R35, -R26.reuse, R35 ;  /* 0x000000231a237221 */ /* 0x040fe20000000100 */
[C---:B------:R-:W-:Y:S01]  /*14a0*/  FADD R27, -R26.reuse, R27 ;  /* 0x0000001b1a1b7221 */ /* 0x040fe20000000100 */
[C---:B------:R-:W-:Y:S01]  /*14b0*/  FADD R25, -R26.reuse, R25 ;  /* 0x000000191a197221 */ /* 0x040fe20000000100 */
[----:B------:R-:W-:Y:S01]  /*14c0*/  FFMA R18, R71, 1.4426950216293334961, -R18 ;  /* 0x3fb8aa3b47127823 */ /* 0x000fe20000000812 */
[----:B------:R-:W-:Y:S01]  /*14d0*/  FADD R19, -R26, R19 ;  /* 0x000000131a137221 */ /* 0x000fe20000000100 */
[----:B------:R-:W-:Y:S01]  /*14e0*/  MUFU.EX2 R75, R75 ;  /* 0x0000004b004b7308 */ /* 0x000fe20000000800 */
[-C--:B------:R-:W-:Y:S01]  /*14f0*/  FFMA.SAT R26, R7, R12.reuse, 0.5 ;  /* 0x3f000000071a7423 */ /* 0x080fe2000000200c */
[----:B------:R-:W-:Y:S01]  /*1500*/  FFMA R71, R71, 1.925963033500011079e-08, R18 ;  /* 0x32a5706047477823 */ /* 0x000fe20000000012 */
[-C--:B------:R-:W-:Y:S01]  /*1510*/  FFMA.SAT R18, R3, R12.reuse, 0.5 ;  /* 0x3f00000003127423 */ /* 0x080fe2000000200c */
[-C--:B------:R-:W-:Y:S01]  /*1520*/  FFMA.SAT R28, R31, R12.reuse, 0.5 ;  /* 0x3f0000001f1c7423 */ /* 0x080fe2000000200c */
[-C--:B------:R-:W-:Y:S01]  /*1530*/  FFMA.RM R26, R26, R11.reuse, 12582913 ;  /* 0x4b4000011a1a7423 */ /* 0x080fe2000000400b */
[----:B------:R-:W-:Y:S01]  /*1540*/  SHF.L.U32 R8, R8, 0x17, RZ ;  /* 0x0000001708087819 */ /* 0x000fe200000006ff */
[-C--:B------:R-:W-:Y:S01]  /*1550*/  FFMA.RM R17, R18, R11.reuse, 12582913 ;  /* 0x4b40000112117423 */ /* 0x080fe2000000400b */
[-C--:B------:R-:W-:Y:S01]  /*1560*/  FFMA.RM R28, R28, R11.reuse, 12582913 ;  /* 0x4b4000011c1c7423 */ /* 0x080fe2000000400b */
        /* <DEDUP_REMOVED lines=15> */
[----:B------:R-:W2:Y:S01]  /*1660*/  MUFU.EX2 R83, R83 ;  /* 0x0000005300537308 */ /* 0x000ea20000000800 */
        /* <DEDUP_REMOVED lines=12> */
[----:B------:R-:W-:Y:S01]  /*1730*/  MUFU.EX2 R69, R69 ;  /* 0x0000004500457308 */ /* 0x000fe20000000800 */
[----:B--2---:R-:W-:Y:S02]  /*1740*/  FMUL R2, R2, R83 ;  /* 0x0000005302027220 */ /* 0x004fe40000400000 */
[----:B------:R-:W-:Y:S01]  /*1750*/  FFMA R67, R67, 1.925963033500011079e-08, R10 ;  /* 0x32a5706043437823 */ /* 0x000fe2000000000a */
[----:B------:R-:W-:-:S04]  /*1760*/  FADD R10, R26, -12583039 ;  /* 0xcb40007f1a0a7421 */ /* 0x000fc80000000000 */
[C---:B------:R-:W-:Y:S01]  /*1770*/  FFMA R10, R7.reuse, 1.4426950216293334961, -R10 ;  /* 0x3fb8aa3b070a7823 */ /* 0x040fe2000000080a */
[----:B------:R-:W1:Y:S01]  /*1780*/  MUFU.EX2 R77, R77 ;  /* 0x0000004d004d7308 */ /* 0x000e620000000800 */
[----:B0-----:R-:W-:Y:S02]  /*1790*/  FMUL R4, R4, R79 ;  /* 0x0000004f04047220 */ /* 0x001fe40000400000 */
[----:B------:R-:W-:Y:S01]  /*17a0*/  FFMA R34, R7, 1.925963033500011079e-08, R10 ;  /* 0x32a5706007227823 */ /* 0x000fe2000000000a */
[----:B------:R-:W-:Y:S01]  /*17b0*/  FMUL R7, R8, R75 ;  /* 0x0000004b08077220 */ /* 0x000fe20000400000 */
[----:B------:R-:W-:Y:S01]  /*17c0*/  FADD R8, R28, -12583039 ;  /* 0xcb40007f1c087421 */ /* 0x000fe20000000000 */
[----:B------:R-:W-:Y:S02]  /*17d0*/  FADD R10, R30, -12583039 ;  /* 0xcb40007f1e0a7421 */ /* 0x000fe40000000000 */
[----:B------:R-:W0:Y:S01]  /*17e0*/  MUFU.EX2 R73, R73 ;  /* 0x0000004900497308 */ /* 0x000e220000000800 */
[----:B------:R-:W-:Y:S01]  /*17f0*/  FFMA R8, R31, 1.4426950216293334961, -R8 ;  /* 0x3fb8aa3b1f087823 */ /* 0x000fe20000000808 */
[----:B------:R-:W-:-:S03]  /*1800*/  FFMA R10, R9, 1.4426950216293334961, -R10 ;  /* 0x3fb8aa3b090a7823 */ /* 0x000fc6000000080a */
[----:B------:R-:W-:Y:S01]  /*1810*/  FFMA R31, R31, 1.925963033500011079e-08, R8 ;  /* 0x32a570601f1f7823 */ /* 0x000fe20000000008 */
[----:B------:R-:W-:Y:S01]  /*1820*/  SHF.L.U32 R8, R14, 0x17, RZ ;  /* 0x000000170e087819 */ /* 0x000fe200000006ff */
[-C--:B------:R-:W-:Y:S01]  /*1830*/  FFMA.SAT R14, R27, R12.reuse, 0.5 ;  /* 0x3f0000001b0e7423 */ /* 0x080fe2000000200c */
[----:B------:R-:W-:Y:S01]  /*1840*/  FFMA R68, R9, 1.925963033500011079e-08, R10 ;  /* 0x32a5706009447823 */ /* 0x000fe2000000000a */
[----:B------:R-:W-:Y:S01]  /*1850*/  FMUL R9, R16, R71 ;  /* 0x0000004710097220 */ /* 0x000fe20000400000 */
[----:B------:R-:W-:Y:S01]  /*1860*/  FADD R10, R36, -12583039 ;  /* 0xcb40007f240a7421 */ /* 0x000fe20000000000 */
[----:B------:R-:W-:Y:S01]  /*1870*/  FFMA.RM R14, R14, R11, 12582913 ;  /* 0x4b4000010e0e7423 */ /* 0x000fe2000000400b */
[----:B------:R-:W2:Y:S01]  /*1880*/  MUFU.EX2 R71, R20 ;  /* 0x0000001400477308 */ /* 0x000ea20000000800 */
[----:B------:R-:W-:Y:S01]  /*1890*/  SHF.L.U32 R16, R18, 0x17, RZ ;  /* 0x0000001712107819 */ /* 0x000fe200000006ff */
[C---:B------:R-:W-:Y:S01]  /*18a0*/  FFMA R10, R35.reuse, 1.4426950216293334961, -R10 ;  /* 0x3fb8aa3b230a7823 */ /* 0x040fe2000000080a */
[----:B------:R-:W-:Y:S01]  /*18b0*/  FADD R24, R14, -12583039 ;  /* 0xcb40007f0e187421 */ /* 0x000fe20000000000 */
[----:B-1----:R-:W-:Y:S01]  /*18c0*/  FMUL R6, R6, R77 ;  /* 0x0000004d06067220 */ /* 0x002fe20000400000 */
[----:B0-----:R-:W-:Y:S01]  /*18d0*/  FMUL R8, R8, R73 ;  /* 0x0000004908087220 */ /* 0x001fe20000400000 */
[----:B------:R-:W-:Y:S01]  /*18e0*/  FFMA R66, R35, 1.925963033500011079e-08, R10 ;  /* 0x32a5706023427823 */ /* 0x000fe2000000000a */
[----:B------:R-:W-:Y:S01]  /*18f0*/  FFMA R24, R27, 1.4426950216293334961, -R24 ;  /* 0x3fb8aa3b1b187823 */ /* 0x000fe20000000818 */
[----:B------:R-:W0:Y:S01]  /*1900*/  MUFU.EX2 R18, R67 ;  /* 0x0000004300127308 */ /* 0x000e220000000800 */
[----:B------:R-:W-:Y:S01]  /*1910*/  SHF.L.U32 R10, R17, 0x17, RZ ;  /* 0x00000017110a7819 */ /* 0x000fe200000006ff */
[----:B------:R-:W-:Y:S01]  /*1920*/  FMUL R16, R16, R69 ;  /* 0x0000004510107220 */ /* 0x000fe20000400000 */
[----:B------:R-:W-:Y:S01]  /*1930*/  FFMA R27, R27, 1.925963033500011079e-08, R24 ;  /* 0x32a570601b1b7823 */ /* 0x000fe20000000018 */
[----:B------:R-:W-:Y:S01]  /*1940*/  FFMA.SAT R24, R25, R12, 0.5 ;  /* 0x3f00000019187423 */ /* 0x000fe2000000200c */
[----:B------:R-:W-:-:S02]  /*1950*/  SHF.L.U32 R17, R22, 0x17, RZ ;  /* 0x0000001716117819 */ /* 0x000fc400000006ff */
[----:B------:R-:W-:Y:S01]  /*1960*/  SHF.L.U32 R14, R14, 0x17, RZ ;  /* 0x000000170e0e7819 */ /* 0x000fe200000006ff */
[----:B------:R-:W-:Y:S01]  /*1970*/  FFMA.RM R24, R24, R11, 12582913 ;  /* 0x4b40000118187423 */ /* 0x000fe2000000400b */
[----:B------:R-:W1:Y:S01]  /*1980*/  MUFU.EX2 R69, R34 ;  /* 0x0000002200457308 */ /* 0x000e620000000800 */
[----:B--2---:R-:W-:Y:S02]  /*1990*/  FMUL R10, R10, R71 ;  /* 0x000000470a0a7220 */ /* 0x004fe40000400000 */
[----:B------:R-:W-:-:S04]  /*19a0*/  FADD R20, R24, -12583039 ;  /* 0xcb40007f18147421 */ /* 0x000fc80000000000 */
[----:B------:R-:W-:Y:S01]  /*19b0*/  FFMA R20, R25, 1.4426950216293334961, -R20 ;  /* 0x3fb8aa3b19147823 */ /* 0x000fe20000000814 */
[----:B0-----:R-:W-:Y:S01]  /*19c0*/  FMUL R17, R17, R18 ;  /* 0x0000001211117220 */ /* 0x001fe20000400000 */
[----:B------:R-:W-:Y:S01]  /*19d0*/  SHF.L.U32 R18, R26, 0x17, RZ ;  /* 0x000000171a127819 */ /* 0x000fe200000006ff */
[-C--:B------:R-:W-:Y:S01]  /*19e0*/  FFMA.SAT R26, R15, R12.reuse, 0.5 ;  /* 0x3f0000000f1a7423 */ /* 0x080fe2000000200c */
[----:B------:R-:W-:Y:S01]  /*19f0*/  FFMA R35, R25, 1.925963033500011079e-08, R20 ;  /* 0x32a5706019237823 */ /* 0x000fe20000000014 */
[----:B------:R-:W-:Y:S01]  /*1a00*/  FFMA.SAT R20, R13, R12, 0.5 ;  /* 0x3f0000000d147423 */ /* 0x000fe2000000200c */
[----:B------:R-:W-:Y:S01]  /*1a10*/  MUFU.EX2 R27, R27 ;  /* 0x0000001b001b7308 */ /* 0x000fe20000000800 */
[-C--:B------:R-:W-:Y:S02]  /*1a20*/  FFMA.RM R26, R26, R11.reuse, 12582913 ;  /* 0x4b4000011a1a7423 */ /* 0x080fe4000000400b */
[----:B------:R-:W-:Y:S01]  /*1a30*/  FFMA.RM R25, R20, R11, 12582913 ;  /* 0x4b40000114197423 */ /* 0x000fe2000000400b */
[----:B-1----:R-:W-:-:S03]  /*1a40*/  FMUL R18, R18, R69 ;  /* 0x0000004512127220 */ /* 0x002fc60000400000 */
[----:B------:R-:W-:Y:S01]  /*1a50*/  FADD R20, R25, -12583039 ;  /* 0xcb40007f19147421 */ /* 0x000fe20000000000 */
[----:B------:R-:W-:Y:S03]  /*1a60*/  MUFU.EX2 R71, R68 ;  /* 0x0000004400477308 */ /* 0x000fe60000000800 */
[----:B------:R-:W-:-:S04]  /*1a70*/  FFMA R20, R13, 1.4426950216293334961, -R20 ;  /* 0x3fb8aa3b0d147823 */ /* 0x000fc80000000814 */
[----:B------:R-:W-:Y:S01]  /*1a80*/  FFMA R67, R13, 1.925963033500011079e-08, R20 ;  /* 0x32a570600d437823 */ /* 0x000fe20000000014 */
[----:B------:R-:W-:Y:S01]  /*1a90*/  FFMA.SAT R20, R19, R12, 0.5 ;  /* 0x3f00000013147423 */ /* 0x000fe2000000200c */
[----:B------:R-:W-:Y:S03]  /*1aa0*/  MUFU.EX2 R66, R66 ;  /* 0x0000004200427308 */ /* 0x000fe60000000800 */
[----:B------:R-:W-:-:S04]  /*1ab0*/  FFMA.RM R13, R20, R11, 12582913 ;  /* 0x4b400001140d7423 */ /* 0x000fc8000000400b */
[----:B------:R-:W-:Y:S01]  /*1ac0*/  FADD R22, R13, -12583039 ;  /* 0xcb40007f0d167421 */ /* 0x000fe20000000000 */
[----:B------:R-:W0:Y:S03]  /*1ad0*/  MUFU.EX2 R20, R31 ;  /* 0x0000001f00147308 */ /* 0x000e260000000800 */
[----:B------:R-:W-:-:S04]  /*1ae0*/  FFMA R22, R19, 1.4426950216293334961, -R22 ;  /* 0x3fb8aa3b13167823 */ /* 0x000fc80000000816 */
[----:B------:R-:W-:Y:S01]  /*1af0*/  FFMA R34, R19, 1.925963033500011079e-08, R22 ;  /* 0x32a5706013227823 */ /* 0x000fe20000000016 */
[----:B------:R-:W-:Y:S01]  /*1b00*/  FADD R22, R26, -12583039 ;  /* 0xcb40007f1a167421 */ /* 0x000fe20000000000 */
[----:B------:R-:W-:Y:S01]  /*1b10*/  SHF.L.U32 R19, R28, 0x17, RZ ;  /* 0x000000171c137819 */ /* 0x000fe200000006ff */
[-C--:B------:R-:W-:Y:S01]  /*1b20*/  FFMA.SAT R28, R23, R12.reuse, 0.5 ;  /* 0x3f000000171c7423 */ /* 0x080fe2000000200c */
[----:B------:R-:W-:Y:S01]  /*1b30*/  MUFU.EX2 R67, R67 ;  /* 0x0000004300437308 */ /* 0x000fe20000000800 */
[C---:B------:R-:W-:Y:S01]  /*1b40*/  FFMA R22, R15.reuse, 1.4426950216293334961, -R22 ;  /* 0x3fb8aa3b0f167823 */ /* 0x040fe20000000816 */
[----:B------:R-:W-:Y:S01]  /*1b50*/  SHF.L.U32 R26, R26, 0x17, RZ ;  /* 0x000000171a1a7819 */ /* 0x000fe200000006ff */
[-C--:B------:R-:W-:Y:S02]  /*1b60*/  FFMA.RM R28, R28, R11.reuse, 12582913 ;  /* 0x4b4000011c1c7423 */ /* 0x080fe4000000400b */
[----:B------:R-:W-:Y:S01]  /*1b70*/  FFMA R69, R15, 1.925963033500011079e-08, R22 ;  /* 0x32a570600f457823 */ /* 0x000fe20000000016 */
[----:B------:R-:W-:Y:S01]  /*1b80*/  FFMA.SAT R22, R21, R12, 0.5 ;  /* 0x3f00000015167423 */ /* 0x000fe2000000200c */
[----:B0-----:R-:W-:Y:S01]  /*1b90*/  FMUL R19, R19, R20 ;  /* 0x0000001413137220 */ /* 0x001fe20000400000 */
[----:B------:R-:W-:Y:S01]  /*1ba0*/  SHF.L.U32 R20, R30, 0x17, RZ ;  /* 0x000000171e147819 */ /* 0x000fe200000006ff */
[----:B------:R-:W-:Y:S01]  /*1bb0*/  MUFU.EX2 R34, R34 ;  /* 0x0000002200227308 */ /* 0x000fe20000000800 */
[----:B------:R-:W-:-:S03]  /*1bc0*/  FFMA.RM R15, R22, R11, 12582913 ;  /* 0x4b400001160f7423 */ /* 0x000fc6000000400b */
[----:B------:R-:W-:Y:S01]  /*1bd0*/  FMUL R20, R20, R71 ;  /* 0x0000004714147220 */ /* 0x000fe20000400000 */
[C---:B------:R-:W-:Y:S01]  /*1be0*/  FADD R22, R15.reuse, -12583039 ;  /* 0xcb40007f0f167421 */ /* 0x040fe20000000000 */
[----:B------:R-:W-:Y:S02]  /*1bf0*/  SHF.L.U32 R15, R15, 0x17, RZ ;  /* 0x000000170f0f7819 */ /* 0x000fe400000006ff */
[----:B------:R-:W0:Y:S01]  /*1c00*/  MUFU.EX2 R69, R69 ;  /* 0x0000004500457308 */ /* 0x000e220000000800 */
[----:B------:R-:W-:-:S04]  /*1c10*/  FFMA R22, R21, 1.4426950216293334961, -R22 ;  /* 0x3fb8aa3b15167823 */ /* 0x000fc80000000816 */
[----:B------:R-:W-:Y:S01]  /*1c20*/  FFMA R31, R21, 1.925963033500011079e-08, R22 ;  /* 0x32a57060151f7823 */ /* 0x000fe20000000016 */
[----:B------:R-:W-:Y:S01]  /*1c30*/  FADD R22, R28, -12583039 ;  /* 0xcb40007f1c167421 */ /* 0x000fe20000000000 */
[----:B------:R-:W-:Y:S01]  /*1c40*/  SHF.L.U32 R21, R36, 0x17, RZ ;  /* 0x0000001724157819 */ /* 0x000fe200000006ff */
[----:B------:R-:W-:Y:S01]  /*1c50*/  FFMA.SAT R36, R65, R12, 0.5 ;  /* 0x3f00000041247423 */ /* 0x000fe2000000200c */
[----:B------:R-:W-:Y:S01]  /*1c60*/  SHF.L.U32 R28, R28, 0x17, RZ ;  /* 0x000000171c1c7819 */ /* 0x000fe200000006ff */
[----:B------:R-:W-:Y:S02]  /*1c70*/  FFMA R22, R23, 1.4426950216293334961, -R22 ;  /* 0x3fb8aa3b17167823 */ /* 0x000fe40000000816 */
[----:B------:R-:W-:Y:S02]  /*1c80*/  FMUL R21, R21, R66 ;  /* 0x0000004215157220 */ /* 0x000fe40000400000 */
[----:B------:R-:W-:Y:S01]  /*1c90*/  FFMA R30, R23, 1.925963033500011079e-08, R22 ;  /* 0x32a57060171e7823 */ /* 0x000fe20000000016 */
[----:B------:R-:W-:Y:S01]  /*1ca0*/  FFMA.SAT R22, R29, R12, 0.5 ;  /* 0x3f0000001d167423 */ /* 0x000fe2000000200c */
[----:B------:R-:W-:Y:S01]  /*1cb0*/  FADD R23, RZ, R5 ;  /* 0x00000005ff177221 */ /* 0x000fe20000000000 */
[----:B0-----:R-:W-:-:S02]  /*1cc0*/  FMUL R26, R26, R69 ;  /* 0x000000451a1a7220 */ /* 0x001fc40000400000 */
[-C--:B------:R-:W-:Y:S01]  /*1cd0*/  FFMA.RM R12, R22, R11.reuse, 12582913 ;  /* 0x4b400001160c7423 */ /* 0x080fe2000000400b */
[----:B------:R-:W-:Y:S01]  /*1ce0*/  FFMA.RM R11, R36, R11, 12582913 ;  /* 0x4b400001240b7423 */ /* 0x000fe2000000400b */
[----:B------:R-:W-:Y:S01]  /*1cf0*/  FADD R23, R23, R0 ;  /* 0x0000000017177221 */ /* 0x000fe20000000000 */
[----:B------:R-:W-:Y:S01]  /*1d00*/  MUFU.EX2 R36, R35 ;  /* 0x0000002300247308 */ /* 0x000fe20000000800 */
[C---:B------:R-:W-:Y:S01]  /*1d10*/  FADD R22, R12.reuse, -12583039 ;  /* 0xcb40007f0c167421 */ /* 0x040fe20000000000 */
[----:B------:R-:W-:-:S03]  /*1d20*/  SHF.L.U32 R12, R12, 0x17, RZ ;  /* 0x000000170c0c7819 */ /* 0x000fc600000006ff */
[----:B------:R-:W-:-:S03]  /*1d30*/  FFMA R22, R29, 1.4426950216293334961, -R22 ;  /* 0x3fb8aa3b1d167823 */ /* 0x000fc60000000816 */
[----:B------:R-:W0:Y:S01]  /*1d40*/  MUFU.EX2 R35, R30 ;  /* 0x0000001e00237308 */ /* 0x000e220000000800 */
[----:B------:R-:W-:Y:S01]  /*1d50*/  FFMA R29, R29, 1.925963033500011079e-08, R22 ;  /* 0x32a570601d1d7823 */ /* 0x000fe20000000016 */
[C---:B------:R-:W-:Y:S01]  /*1d60*/  FADD R22, R11.reuse, -12583039 ;  /* 0xcb40007f0b167421 */ /* 0x040fe20000000000 */
[----:B------:R-:W-:-:S03]  /*1d70*/  SHF.L.U32 R11, R11, 0x17, RZ ;  /* 0x000000170b0b7819 */ /* 0x000fc600000006ff */
[C---:B------:R-:W-:Y:S02]  /*1d80*/  FFMA R22, R65.reuse, 1.4426950216293334961, -R22 ;  /* 0x3fb8aa3b41167823 */ /* 0x040fe40000000816 */
[----:B------:R-:W1:Y:S02]  /*1d90*/  MUFU.EX2 R29, R29 ;  /* 0x0000001d001d7308 */ /* 0x000e640000000800 */
[----:B------:R-:W-:Y:S01]  /*1da0*/  FFMA R65, R65, 1.925963033500011079e-08, R22 ;  /* 0x32a5706041417823 */ /* 0x000fe20000000016 */
        /* <DEDUP_REMOVED lines=14> */
[----:B------:R-:W-:Y:S02]  /*1e90*/  FADD R27, R14, R17 ;  /* 0x000000110e1b7221 */ /* 0x000fe40000000000 */
[----:B------:R-:W-:Y:S02]  /*1ea0*/  FMUL R23, R23, R36 ;  /* 0x0000002417177220 */ /* 0x000fe40000400000 */
[----:B------:R-:W-:Y:S01]  /*1eb0*/  FADD R14, R27, R18 ;  /* 0x000000121b0e7221 */ /* 0x000fe20000000000 */
[----:B------:R-:W0:Y:S01]  /*1ec0*/  MUFU.EX2 R36, R31 ;  /* 0x0000001f00247308 */ /* 0x000e220000000800 */
[----:B------:R-:W-:-:S02]  /*1ed0*/  FMUL R24, R24, R67 ;  /* 0x0000004318187220 */ /* 0x000fc40000400000 */
[----:B------:R-:W-:-:S04]  /*1ee0*/  FADD R25, R14, R19 ;  /* 0x000000130e197221 */ /* 0x000fc80000000000 */
[----:B------:R-:W-:Y:S01]  /*1ef0*/  FADD R14, R25, R20 ;  /* 0x00000014190e7221 */ /* 0x000fe20000000000 */
[----:B------:R-:W-:-:S03]  /*1f00*/  SHF.L.U32 R25, R13, 0x17, RZ ;  /* 0x000000170d197819 */ /* 0x000fc600000006ff */
[----:B------:R-:W-:Y:S02]  /*1f10*/  FADD R13, R14, R21 ;  /* 0x000000150e0d7221 */ /* 0x000fe40000000000 */
[----:B------:R-:W-:Y:S02]  /*1f20*/  FMUL R25, R25, R34 ;  /* 0x0000002219197220 */ /* 0x000fe40000400000 */
[----:B------:R-:W-:Y:S01]  /*1f30*/  FADD R14, R13, R22 ;  /* 0x000000160d0e7221 */ /* 0x000fe20000000000 */
[----:B------:R-:W1:Y:S01]  /*1f40*/  MUFU.EX2 R34, R65 ;  /* 0x0000004100227308 */ /* 0x000e620000000800 */
[----:B0-----:R-:W-:Y:S02]  /*1f50*/  FMUL R27, R15, R36 ;  /* 0x000000240f1b7220 */ /* 0x001fe40000400000 */
        /* <DEDUP_REMOVED lines=18> */
.L_x_18818:
        /* <DEDUP_REMOVED lines=12> */
[----:B0-----:R-:W-:Y:S05]  /*2140*/  CALL.REL.NOINC `($__internal_364_$__cuda_sm3x_div_rn_noftz_f32_slowpath) ;  /* 0x0000003000c47944 */ /* 0x001fea0003c00000 */
[----:B------:R-:W-:-:S07]  /*2150*/  MOV R11, R5 ;  /* 0x00000005000b7202 */ /* 0x000fce0000000f00 */
.L_x_18757:
[----:B------:R-:W-:Y:S05]  /*2160*/  BSYNC.RECONVERGENT B3 ;  /* 0x0000000000037941 */ /* 0x000fea0003800200 */
.L_x_18756:
        /* <DEDUP_REMOVED lines=12> */
[----:B0-----:R-:W-:Y:S05]  /*2230*/  CALL.REL.NOINC `($__internal_364_$__cuda_sm3x_div_rn_noftz_f32_slowpath) ;  /* 0x0000003000887944 */ /* 0x001fea0003c00000 */
[----:B------:R-:W-:-:S07]  /*2240*/  MOV R15, R5 ;  /* 0x00000005000f7202 */ /* 0x000fce0000000f00 */
.L_x_18759:
[----:B------:R-:W-:Y:S05]  /*2250*/  BSYNC.RECONVERGENT B3 ;  /* 0x0000000000037941 */ /* 0x000fea0003800200 */
.L_x_18758:
        /* <DEDUP_REMOVED lines=14> */
.L_x_18761:
[----:B------:R-:W-:Y:S05]  /*2340*/  BSYNC.RECONVERGENT B3 ;  /* 0x0000000000037941 */ /* 0x000fea0003800200 */
.L_x_18760:
        /* <DEDUP_REMOVED lines=14> */
.L_x_18763:
[----:B------:R-:W-:Y:S05]  /*2430*/  BSYNC.RECONVERGENT B3 ;  /* 0x0000000000037941 */ /* 0x000fea0003800200 */
.L_x_18762:
        /* <DEDUP_REMOVED lines=14> */
.L_x_18765:
[----:B------:R-:W-:Y:S05]  /*2520*/  BSYNC.RECONVERGENT B3 ;  /* 0x0000000000037941 */ /* 0x000fea0003800200 */
.L_x_18764:
        /* <DEDUP_REMOVED lines=14> */
.L_x_18767:
[----:B------:R-:W-:Y:S05]  /*2610*/  BSYNC.RECONVERGENT B3 ;  /* 0x0000000000037941 */ /* 0x000fea0003800200 */
.L_x_18766:
        /* <DEDUP_REMOVED lines=14> */
.L_x_18769:
[----:B------:R-:W-:Y:S05]  /*2700*/  BSYNC.RECONVERGENT B3 ;  /* 0x0000000000037941 */ /* 0x000fea0003800200 */
.L_x_18768:
        /* <DEDUP_REMOVED lines=14> */
.L_x_18771:
[----:B------:R-:W-:Y:S05]  /*27f0*/  BSYNC.RECONVERGENT B3 ;  /* 0x0000000000037941 */ /* 0x000fea0003800200 */
.L_x_18770:
        /* <DEDUP_REMOVED lines=14> */
.L_x_18773:
[----:B------:R-:W-:Y:S05]  /*28e0*/  BSYNC.RECONVERGENT B3 ;  /* 0x0000000000037941 */ /* 0x000fea0003800200 */
.L_x_18772:
        /* <DEDUP_REMOVED lines=14> */
.L_x_18775:
[----:B------:R-:W-:Y:S05]  /*29d0*/  BSYNC.RECONVERGENT B3 ;  /* 0x0000000000037941 */ /* 0x000fea0003800200 */
.L_x_18774:
        /* <DEDUP_REMOVED lines=14> */
.L_x_18777:
[----:B------:R-:W-:Y:S05]  /*2ac0*/  BSYNC.RECONVERGENT B3 ;  /* 0x0000000000037941 */ /* 0x000fea0003800200 */
.L_x_18776:
        /* <DEDUP_REMOVED lines=14> */
.L_x_18779:
[----:B------:R-:W-:Y:S05]  /*2bb0*/  BSYNC.RECONVERGENT B3 ;  /* 0x0000000000037941 */ /* 0x000fea0003800200 */
.L_x_18778:
        /* <DEDUP_REMOVED lines=14> */
.L_x_18781:
[----:B------:R-:W-:Y:S05]  /*2ca0*/  BSYNC.RECONVERGENT B3 ;  /* 0x0000000000037941 */ /* 0x000fea0003800200 */
.L_x_18780:
        /* <DEDUP_REMOVED lines=14> */
.L_x_18783:
[----:B------:R-:W-:Y:S05]  /*2d90*/  BSYNC.RECONVERGENT B3 ;  /* 0x0000000000037941 */ /* 0x000fea0003800200 */
.L_x_18782:
        /* <DEDUP_REMOVED lines=14> */
.L_x_18785:
[----:B------:R-:W-:Y:S05]  /*2e80*/  BSYNC.RECONVERGENT B3 ;  /* 0x0000000000037941 */ /* 0x000fea0003800200 */
.L_x_18784:
        /* <DEDUP_REMOVED lines=14> */
.L_x_18787:
[----:B------:R-:W-:Y:S05]  /*2f70*/  BSYNC.RECONVERGENT B3 ;  /* 0x0000000000037941 */ /* 0x000fea0003800200 */
.L_x_18786:
        /* <DEDUP_REMOVED lines=14> */
.L_x_18789:
[----:B------:R-:W-:Y:S05]  /*3060*/  BSYNC.RECONVERGENT B3 ;  /* 0x0000000000037941 */ /* 0x000fea0003800200 */
.L_x_18788:
        /* <DEDUP_REMOVED lines=14> */
.L_x_18791:
[----:B------:R-:W-:Y:S05]  /*3150*/  BSYNC.RECONVERGENT B3 ;  /* 0x0000000000037941 */ /* 0x000fea0003800200 */
.L_x_18790:
        /* <DEDUP_REMOVED lines=14> */
.L_x_18793:
[----:B------:R-:W-:Y:S05]  /*3240*/  BSYNC.RECONVERGENT B3 ;  /* 0x0000000000037941 */ /* 0x000fea0003800200 */
.L_x_18792:
        /* <DEDUP_REMOVED lines=14> */
.L_x_18795:
[----:B------:R-:W-:Y:S05]  /*3330*/  BSYNC.RECONVERGENT B3 ;  /* 0x0000000000037941 */ /* 0x000fea0003800200 */
.L_x_18794:
        /* <DEDUP_REMOVED lines=14> */
.L_x_18797:
[----:B------:R-:W-:Y:S05]  /*3420*/  BSYNC.RECONVERGENT B3 ;  /* 0x0000000000037941 */ /* 0x000fea0003800200 */
.L_x_18796:
        /* <DEDUP_REMOVED lines=14> */
.L_x_18799:
[----:B------:R-:W-:Y:S05]  /*3510*/  BSYNC.RECONVERGENT B3 ;  /* 0x0000000000037941 */ /* 0x000fea0003800200 */
.L_x_18798:
        /* <DEDUP_REMOVED lines=14> */
.L_x_18801:
[----:B------:R-:W-:Y:S05]  /*3600*/  BSYNC.RECONVERGENT B3 ;  /* 0x0000000000037941 */ /* 0x000fea0003800200 */
.L_x_18800:
        /* <DEDUP_REMOVED lines=14> */
.L_x_18803:
[----:B------:R-:W-:Y:S05]  /*36f0*/  BSYNC.RECONVERGENT B3 ;  /* 0x0000000000037941 */ /* 0x000fea0003800200 */
.L_x_18802:
        /* <DEDUP_REMOVED lines=14> */
.L_x_18805:
[----:B------:R-:W-:Y:S05]  /*37e0*/  BSYNC.RECONVERGENT B3 ;  /* 0x0000000000037941 */ /* 0x000fea0003800200 */
.L_x_18804:
        /* <DEDUP_REMOVED lines=15> */
[----:B------:R-:W-:-:S02]  /*38e0*/  ISETP.GE.AND.EX P3, PT, RZ, UR45, PT, P3 ;  /* 0x0000002dff007c0c */ /* 0x000fc4000bf66330 */
[----:B------:R-:W-:Y:S01]  /*38f0*/  ISETP.GE.U32.AND P4, PT, R44, UR44, PT ;  /* 0x0000002c2c007c0c */ /* 0x000fe2000bf86070 */
[----:B------:R1:W-:Y:S01]  /*3900*/  @!P0 STG.E desc[UR4][R4.64], R11 ;  /* 0x0000000b04008986 */ /* 0x0003e2000c101904 */
[----:B------:R-:W-:Y:S02]  /*3910*/  ISETP.GE.U32.AND P0, PT, R43, UR44, PT ;  /* 0x0000002c2b007c0c */ /* 0x000fe4000bf06070 */
[C---:B------:R-:W-:Y:S02]  /*3920*/  @!P1 R2UR UR6, R32.reuse ;  /* 0x00000000200692ca */ /* 0x040fe400000e0000 */
[----:B------:R-:W-:Y:S02]  /*3930*/  ISETP.GE.AND.EX P0, PT, RZ, UR45, PT, P0 ;  /* 0x0000002dff007c0c */ /* 0x000fe4000bf06300 */
[----:B------:R-:W-:Y:S02]  /*3940*/  @!P1 R2UR UR7, R33 ;  /* 0x00000000210792ca */ /* 0x000fe400000e0000 */
[----:B------:R-:W-:-:S02]  /*3950*/  @!P2 R2UR UR8, R32 ;  /* 0x000000002008a2ca */ /* 0x000fc400000e0000 */
[C---:B------:R-:W-:Y:S02]  /*3960*/  @!P2 R2UR UR9, R33.reuse ;  /* 0x000000002109a2ca */ /* 0x040fe400000e0000 */
[----:B------:R-:W-:Y:S02]  /*3970*/  @!P3 R2UR UR10, R32 ;  /* 0x00000000200ab2ca */ /* 0x000fe400000e0000 */
[C---:B------:R-:W-:Y:S02]  /*3980*/  @!P3 R2UR UR11, R33.reuse ;  /* 0x00000000210bb2ca */ /* 0x040fe400000e0000 */
[----:B------:R-:W-:Y:S02]  /*3990*/  ISETP.GE.U32.AND P6, PT, R46, UR44, PT ;  /* 0x0000002c2e007c0c */ /* 0x000fe4000bfc6070 */
[----:B------:R-:W-:Y:S01]  /*39a0*/  @!P0 R2UR UR4, R32 ;  /* 0x00000000200482ca */ /* 0x000fe200000e0000 */
[----:B------:R1:W-:Y:S01]  /*39b0*/  @!P1 STG.E desc[UR6][R4.64+0x80], R15 ;  /* 0x0000800f04009986 */ /* 0x0003e2000c101906 */
[----:B------:R-:W-:-:S02]  /*39c0*/  @!P0 R2UR UR5, R33 ;  /* 0x00000000210582ca */ /* 0x000fc400000e0000 */
[----:B------:R-:W-:Y:S01]  /*39d0*/  ISETP.GE.U32.AND P5, PT, R47, UR44, PT ;  /* 0x0000002c2f007c0c */ /* 0x000fe2000bfa6070 */
[----:B------:R1:W-:Y:S01]  /*39e0*/  @!P2 STG.E desc[UR8][R4.64+0x100], R31 ;  /* 0x0001001f0400a986 */ /* 0x0003e2000c101908 */
[----:B------:R-:W-:Y:S02]  /*39f0*/  ISETP.GE.U32.AND P2, PT, R48, UR44, PT ;  /* 0x0000002c30007c0c */ /* 0x000fe4000bf46070 */
[----:B------:R-:W-:Y:S01]  /*3a00*/  ISETP.GE.U32.AND P1, PT, R49, UR44, PT ;  /* 0x0000002c31007c0c */ /* 0x000fe2000bf26070 */
[----:B------:R1:W-:Y:S01]  /*3a10*/  @!P3 STG.E desc[UR10][R4.64+0x180], R35 ;  /* 0x000180230400b986 */ /* 0x0003e2000c10190a */
[----:B------:R-:W-:Y:S02]  /*3a20*/  ISETP.GE.U32.AND P3, PT, R45, UR44, PT ;  /* 0x0000002c2d007c0c */ /* 0x000fe4000bf66070 */
[----:B------:R-:W-:Y:S02]  /*3a30*/  ISETP.GE.AND.EX P4, PT, RZ, UR45, PT, P4 ;  /* 0x0000002dff007c0c */ /* 0x000fe4000bf86340 */
[----:B------:R-:W-:Y:S01]  /*3a40*/  ISETP.GE.AND.EX P3, PT, RZ, UR45, PT, P3 ;  /* 0x0000002dff007c0c */ /* 0x000fe2000bf66330 */
[----:B------:R1:W-:Y:S01]  /*3a50*/  @!P0 STG.E desc[UR4][R4.64+0x200], R65 ;  /* 0x0002004104008986 */ /* 0x0003e2000c101904 */
[----:B------:R-:W-:-:S02]  /*3a60*/  ISETP.GE.AND.EX P6, PT, RZ, UR45, PT, P6 ;  /* 0x0000002dff007c0c */ /* 0x000fc4000bfc6360 */
[----:B------:R-:W-:Y:S02]  /*3a70*/  ISETP.GE.AND.EX P5, PT, RZ, UR45, PT, P5 ;  /* 0x0000002dff007c0c */ /* 0x000fe4000bfa6350 */
[----:B------:R-:W-:Y:S02]  /*3a80*/  ISETP.GE.AND.EX P2, PT, RZ, UR45, PT, P2 ;  /* 0x0000002dff007c0c */ /* 0x000fe4000bf46320 */
[----:B------:R-:W-:Y:S02]  /*3a90*/  ISETP.GE.AND.EX P1, PT, RZ, UR45, PT, P1 ;  /* 0x0000002dff007c0c */ /* 0x000fe4000bf26310 */
[----:B------:R-:W-:Y:S02]  /*3aa0*/  ISETP.GE.U32.AND P0, PT, R50, UR44, PT ;  /* 0x0000002c32007c0c */ /* 0x000fe4000bf06070 */
[----:B------:R-:W-:Y:S02]  /*3ab0*/  @!P4 R2UR UR6, R32 ;  /* 0x000000002006c2ca */ /* 0x000fe400000e0000 */
[----:B------:R-:W-:-:S02]  /*3ac0*/  ISETP.GE.AND.EX P0, PT, RZ, UR45, PT, P0 ;  /* 0x0000002dff007c0c */ /* 0x000fc4000bf06300 */
        /* <DEDUP_REMOVED lines=17> */
[----:B------:R-:W-:Y:S02]  /*3be0*/  ISETP.GE.U32.AND P4, PT, R51, UR44, PT ;  /* 0x0000002c33007c0c */ /* 0x000fe4000bf86070 */
[----:B------:R-:W-:Y:S01]  /*3bf0*/  ISETP.GE.U32.AND P3, PT, R52, UR44, PT ;  /* 0x0000002c34007c0c */ /* 0x000fe2000bf66070 */
[----:B------:R1:W-:Y:S01]  /*3c00*/  @!P2 STG.E desc[UR14][R4.64+0x480], R9 ;  /* 0x000480090400a986 */ /* 0x0003e2000c10190e */
[----:B------:R-:W-:Y:S02]  /*3c10*/  ISETP.GE.U32.AND P6, PT, R53, UR44, PT ;  /* 0x0000002c35007c0c */ /* 0x000fe4000bfc6070 */
[----:B------:R-:W-:Y:S01]  /*3c20*/  ISETP.GE.U32.AND P5, PT, R54, UR44, PT ;  /* 0x0000002c36007c0c */ /* 0x000fe2000bfa6070 */
[----:B------:R1:W-:Y:S01]  /*3c30*/  @!P1 STG.E desc[UR16][R4.64+0x500], R75 ;  /* 0x0005004b04009986 */ /* 0x0003e2000c101910 */
[----:B------:R-:W-:-:S02]  /*3c40*/  ISETP.GE.U32.AND P2, PT, R55, UR44, PT ;  /* 0x0000002c37007c0c */ /* 0x000fc4000bf46070 */
[----:B------:R-:W-:Y:S01]  /*3c50*/  ISETP.GE.U32.AND P1, PT, R56, UR44, PT ;  /* 0x0000002c38007c0c */ /* 0x000fe2000bf26070 */
[----:B------:R1:W-:Y:S01]  /*3c60*/  @!P0 STG.E desc[UR4][R4.64+0x580], R77 ;  /* 0x0005804d04008986 */ /* 0x0003e2000c101904 */
[----:B------:R-:W-:Y:S02]  /*3c70*/  ISETP.GE.AND.EX P4, PT, RZ, UR45, PT, P4 ;  /* 0x0000002dff007c0c */ /* 0x000fe4000bf86340 */
[----:B------:R-:W-:Y:S02]  /*3c80*/  ISETP.GE.AND.EX P3, PT, RZ, UR45, PT, P3 ;  /* 0x0000002dff007c0c */ /* 0x000fe4000bf66330 */
[----:B------:R-:W-:Y:S02]  /*3c90*/  ISETP.GE.AND.EX P6, PT, RZ, UR45, PT, P6 ;  /* 0x0000002dff007c0c */ /* 0x000fe4000bfc6360 */
[----:B------:R-:W-:Y:S02]  /*3ca0*/  ISETP.GE.AND.EX P5, PT, RZ, UR45, PT, P5 ;  /* 0x0000002dff007c0c */ /* 0x000fe4000bfa6350 */
[----:B------:R-:W-:-:S02]  /*3cb0*/  ISETP.GE.AND.EX P2, PT, RZ, UR45, PT, P2 ;  /* 0x0000002dff007c0c */ /* 0x000fc4000bf46320 */
[----:B------:R-:W-:Y:S02]  /*3cc0*/  ISETP.GE.AND.EX P1, PT, RZ, UR45, PT, P1 ;  /* 0x0000002dff007c0c */ /* 0x000fe4000bf26310 */
[----:B------:R-:W-:Y:S02]  /*3cd0*/  ISETP.GE.U32.AND P0, PT, R57, UR44, PT ;  /* 0x0000002c39007c0c */ /* 0x000fe4000bf06070 */
[C---:B------:R-:W-:Y:S02]  /*3ce0*/  @!P4 R2UR UR6, R32.reuse ;  /* 0x000000002006c2ca */ /* 0x040fe400000e0000 */
[----:B------:R-:W-:Y:S02]  /*3cf0*/  ISETP.GE.AND.EX P0, PT, RZ, UR45, PT, P0 ;  /* 0x0000002dff007c0c */ /* 0x000fe4000bf06300 */
[----:B------:R-:W-:Y:S02]  /*3d00*/  @!P4 R2UR UR7, R33 ;  /* 0x000000002107c2ca */ /* 0x000fe400000e0000 */
[----:B------:R-:W-:-:S02]  /*3d10*/  @!P3 R2UR UR8, R32 ;  /* 0x000000002008b2ca */ /* 0x000fc400000e0000 */
        /* <DEDUP_REMOVED lines=54> */
.L_x_18754:
[----:B------:R-:W-:Y:S05]  /*4080*/  EXIT ;  /* 0x000000000000794d */ /* 0x000fea0003800000 */
.L_x_18755:
[----:B------:R-:W-:Y:S01]  /*4090*/  BSSY B1, `(.L_x_18807) ;  /* 0x0000007000017945 */ /* 0x000fe20003800000 */
[----:B------:R-:W-:Y:S02]  /*40a0*/  MOV R12, 0x10 ;  /* 0x00000010000c7802 */ /* 0x000fe40000000f00 */
[----:B------:R-:W-:Y:S02]  /*40b0*/  MOV R11, 0x1f ;  /* 0x0000001f000b7802 */ /* 0x000fe40000000f00 */
[----:B------:R-:W-:-:S07]  /*40c0*/  MOV R15, 0xffffffff ;  /* 0xffffffff000f7802 */ /* 0x000fce0000000f00 */
[----:B------:R-:W-:Y:S05]  /*40d0*/  WARPSYNC.COLLECTIVE R15, `(.L_x_18808) ;  /* 0x000000000f087348 */ /* 0x000fea0003c00000 */
[----:B------:R0:W1:Y:S02]  /*40e0*/  SHFL.BFLY P6, R14, R13, R12, R11 ;  /* 0x0c00000c0d0e7389 */ /* 0x00006400000c000b */
[----:B01----:R-:W-:Y:S05]  /*40f0*/  ENDCOLLECTIVE ;  /* 0x000000000000791b */ /* 0x003fea0003800000 */
.L_x_18808:
[----:B------:R-:W-:Y:S05]  /*4100*/  BSYNC B1 ;  /* 0x0000000000017941 */ /* 0x000fea0003800000 */
.L_x_18807:
        /* <DEDUP_REMOVED lines=9> */
.L_x_18809:
[----:B------:R-:W-:Y:S01]  /*41a0*/  HFMA2 R12, -RZ, RZ, 0, 2.384185791015625e-07 ;  /* 0x00000004ff0c7431 */ /* 0x000fe200000001ff */
[----:B------:R-:W-:-:S04]  /*41b0*/  FMNMX R0, R13, R14, !PT ;  /* 0x0000000e0d007209 */ /* 0x000fc80007800000 */
[----:B------:R-:W-:-:S07]  /*41c0*/  MOV R13, R0 ;  /* 0x00000000000d7202 */ /* 0x000fce0000000f00 */
[----:B------:R-:W-:Y:S05]  /*41d0*/  WARPSYNC.COLLECTIVE R15, `(.L_x_18810) ;  /* 0x000000000f087348 */ /* 0x000fea0003c00000 */
[----:B------:R0:W1:Y:S02]  /*41e0*/  SHFL.BFLY P6, R14, R13, R12, R11 ;  /* 0x0c00000c0d0e7389 */ /* 0x00006400000c000b */
[----:B01----:R-:W-:Y:S05]  /*41f0*/  ENDCOLLECTIVE ;  /* 0x000000000000791b */ /* 0x003fea0003800000 */
.L_x_18810:
[----:B------:R-:W-:Y:S01]  /*4200*/  HFMA2 R12, -RZ, RZ, 0, 1.1920928955078125e-07 ;  /* 0x00000002ff0c7431 */ /* 0x000fe200000001ff */
[----:B------:R-:W-:-:S04]  /*4210*/  FMNMX R2, R0, R14, !PT ;  /* 0x0000000e00027209 */ /* 0x000fc80007800000 */
[----:B------:R-:W-:-:S07]  /*4220*/  MOV R13, R2 ;  /* 0x00000002000d7202 */ /* 0x000fce0000000f00 */
[----:B------:R-:W-:Y:S05]  /*4230*/  WARPSYNC.COLLECTIVE R15, `(.L_x_18811) ;  /* 0x000000000f087348 */ /* 0x000fea0003c00000 */
[----:B------:R0:W1:Y:S02]  /*4240*/  SHFL.BFLY P6, R14, R13, R12, R11 ;  /* 0x0c00000c0d0e7389 */ /* 0x00006400000c000b */
[----:B01----:R-:W-:Y:S05]  /*4250*/  ENDCOLLECTIVE ;  /* 0x000000000000791b */ /* 0x003fea0003800000 */
.L_x_18811:
[----:B------:R-:W-:Y:S01]  /*4260*/  HFMA2 R12, -RZ, RZ, 0, 5.9604644775390625e-08 ;  /* 0x00000001ff0c7431 */ /* 0x000fe200000001ff */
[----:B------:R-:W-:-:S04]  /*4270*/  FMNMX R3, R2, R14, !PT ;  /* 0x0000000e02037209 */ /* 0x000fc80007800000 */
[----:B------:R-:W-:-:S07]  /*4280*/  MOV R13, R3 ;  /* 0x00000003000d7202 */ /* 0x000fce0000000f00 */
[----:B------:R-:W-:Y:S05]  /*4290*/  WARPSYNC.COLLECTIVE R15, `(.L_x_18812) ;  /* 0x000000000f087348 */ /* 0x000fea0003c00000 */
[----:B------:R0:W1:Y:S02]  /*42a0*/  SHFL.BFLY P6, R14, R13, R12, R11 ;  /* 0x0c00000c0d0e7389 */ /* 0x00006400000c000b */
[----:B01----:R-:W-:Y:S05]  /*42b0*/  ENDCOLLECTIVE ;  /* 0x000000000000791b */ /* 0x003fea0003800000 */
.L_x_18812:
        /* <DEDUP_REMOVED lines=103> */
[C---:B------:R-:W-:Y:S01]  /*4930*/  FADD R16, R11.reuse, -12583039 ;  /* 0xcb40007f0b107421 */ /* 0x040fe20000000000 */
[----:B------:R-:W-:Y:S01]  /*4940*/  SHF.L.U32 R11, R11, 0x17, RZ ;  /* 0x000000170b0b7819 */ /* 0x000fe200000006ff */
[----:B--2---:R-:W-:Y:S01]  /*4950*/  FMUL R9, R9, R10 ;  /* 0x0000000a09097220 */ /* 0x004fe20000400000 */
[----:B------:R-:W-:Y:S01]  /*4960*/  FFMA R19, R24, 1.925963033500011079e-08, R19 ;  /* 0x32a5706018137823 */ /* 0x000fe20000000013 */
[----:B------:R-:W-:Y:S01]  /*4970*/  FFMA R16, R23, 1.4426950216293334961, -R16 ;  /* 0x3fb8aa3b17107823 */ /* 0x000fe20000000810 */
[----:B------:R-:W-:-:S03]  /*4980*/  SHF.L.U32 R10, R17, 0x17, RZ ;  /* 0x00000017110a7819 */ /* 0x000fc600000006ff */
[----:B------:R-:W-:Y:S01]  /*4990*/  FFMA R23, R23, 1.925963033500011079e-08, R16 ;  /* 0x32a5706017177823 */ /* 0x000fe20000000010 */
[----:B------:R-:W0:Y:S08]  /*49a0*/  MUFU.EX2 R19, R19 ;  /* 0x0000001300137308 */ /* 0x000e300000000800 */
        /* <DEDUP_REMOVED lines=146> */
.L_x_18813:
[----:B------:R-:W-:Y:S02]  /*52d0*/  HFMA2 R12, -RZ, RZ, 0, 4.76837158203125e-07 ;  /* 0x00000008ff0c7431 */ /* 0x000fe400000001ff */
[----:B------:R-:W-:-:S05]  /*52e0*/  FADD R31, R13, R14 ;  /* 0x0000000e0d1f7221 */ /* 0x000fca0000000000 */
[----:B------:R-:W-:-:S07]  /*52f0*/  MOV R13, R31 ;  /* 0x0000001f000d7202 */ /* 0x000fce0000000f00 */
[----:B------:R-:W-:Y:S05]  /*5300*/  WARPSYNC.COLLECTIVE R15, `(.L_x_18814) ;  /* 0x000000000f087348 */ /* 0x000fea0003c00000 */
[----:B------:R0:W1:Y:S02]  /*5310*/  SHFL.BFLY P6, R14, R13, R12, R11 ;  /* 0x0c00000c0d0e7389 */ /* 0x00006400000c000b */
[----:B01----:R-:W-:Y:S05]  /*5320*/  ENDCOLLECTIVE ;  /* 0x000000000000791b */ /* 0x003fea0003800000 */
.L_x_18814:
[----:B------:R-:W-:Y:S02]  /*5330*/  HFMA2 R12, -RZ, RZ, 0, 2.384185791015625e-07 ;  /* 0x00000004ff0c7431 */ /* 0x000fe400000001ff */
[----:B------:R-:W-:-:S05]  /*5340*/  FADD R34, R31, R14 ;  /* 0x0000000e1f227221 */ /* 0x000fca0000000000 */
[----:B------:R-:W-:-:S07]  /*5350*/  MOV R13, R34 ;  /* 0x00000022000d7202 */ /* 0x000fce0000000f00 */
[----:B------:R-:W-:Y:S05]  /*5360*/  WARPSYNC.COLLECTIVE R15, `(.L_x_18815) ;  /* 0x000000000f087348 */ /* 0x000fea0003c00000 */
[----:B------:R0:W1:Y:S02]  /*5370*/  SHFL.BFLY P6, R14, R13, R12, R11 ;  /* 0x0c00000c0d0e7389 */ /* 0x00006400000c000b */
[----:B01----:R-:W-:Y:S05]  /*5380*/  ENDCOLLECTIVE ;  /* 0x000000000000791b */ /* 0x003fea0003800000 */
.L_x_18815:
[----:B------:R-:W-:Y:S02]  /*5390*/  HFMA2 R12, -RZ, RZ, 0, 1.1920928955078125e-07 ;  /* 0x00000002ff0c7431 */ /* 0x000fe400000001ff */
[----:B------:R-:W-:-:S05]  /*53a0*/  FADD R35, R34, R14 ;  /* 0x0000000e22237221 */ /* 0x000fca0000000000 */
[----:B------:R-:W-:-:S07]  /*53b0*/  MOV R13, R35 ;  /* 0x00000023000d7202 */ /* 0x000fce0000000f00 */
[----:B------:R-:W-:Y:S05]  /*53c0*/  WARPSYNC.COLLECTIVE R15, `(.L_x_18816) ;  /* 0x000000000f087348 */ /* 0x000fea0003c00000 */
[----:B------:R0:W1:Y:S02]  /*53d0*/  SHFL.BFLY P6, R14, R13, R12, R11 ;  /* 0x0c00000c0d0e7389 */ /* 0x00006400000c000b */
[----:B01----:R-:W-:Y:S05]  /*53e0*/  ENDCOLLECTIVE ;  /* 0x000000000000791b */ /* 0x003fea0003800000 */
.L_x_18816:
[----:B------:R-:W-:Y:S02]  /*53f0*/  HFMA2 R12, -RZ, RZ, 0, 5.9604644775390625e-08 ;  /* 0x00000001ff0c7431 */ /* 0x000fe400000001ff */
[----:B------:R-:W-:-:S05]  /*5400*/  FADD R36, R35, R14 ;  /* 0x0000000e23247221 */ /* 0x000fca0000000000 */
[----:B------:R-:W-:-:S07]  /*5410*/  MOV R13, R36 ;  /* 0x00000024000d7202 */ /* 0x000fce0000000f00 */
[----:B------:R-:W-:Y:S05]  /*5420*/  WARPSYNC.COLLECTIVE R15, `(.L_x_18817) ;  /* 0x000000000f087348 */ /* 0x000fea0003c00000 */
[----:B------:R0:W1:Y:S02]  /*5430*/  SHFL.BFLY P6, R14, R13, R12, R11 ;  /* 0x0c00000c0d0e7389 */ /* 0x00006400000c000b */
[----:B01----:R-:W-:Y:S05]  /*5440*/  ENDCOLLECTIVE ;  /* 0x000000000000791b */ /* 0x003fea0003800000 */
.L_x_18817:
[----:B------:R-:W-:Y:S05]  /*5450*/  BRA `(.L_x_18818) ;  /* 0xffffffcc00087947 */ /* 0x000fea000383ffff */
        .weak           $__internal_364_$__cuda_sm3x_div_rn_noftz_f32_slowpath
        .type           $__internal_364_$__cuda_sm3x_div_rn_noftz_f32_slowpath,@function
        .size           $__internal_364_$__cuda_sm3x_div_rn_noftz_f32_slowpath,(.L_x_25816 - $__internal_364_$__cuda_sm3x_div_rn_noftz_f32_slowpath)
$__internal_364_$__cuda_sm3x_div_rn_noftz_f32_slowpath:
        /* <DEDUP_REMOVED lines=34> */
.L_x_18820:
        /* <DEDUP_REMOVED lines=51> */
.L_x_18827:
[----:B------:R-:W-:-:S04]  /*59b0*/  LOP3.LUT R5, R5, 0x80000000, RZ, 0xc0, !PT ;  /* 0x8000000005057812 */ /* 0x000fc800078ec0ff */
[----:B------:R-:W-:Y:S01]  /*59c0*/  LOP3.LUT R5, R5, 0x7f800000, RZ, 0xfc, !PT ;  /* 0x7f80000005057812 */ /* 0x000fe200078efcff */
[----:B------:R-:W-:Y:S06]  /*59d0*/  BRA `(.L_x_18828) ;  /* 0x0000000000047947 */ /* 0x000fec0003800000 */
.L_x_18826:
[----:B------:R-:W-:-:S07]  /*59e0*/  LEA R5, R34, R5, 0x17 ;  /* 0x0000000522057211 */ /* 0x000fce00078eb8ff */
.L_x_18828:
[----:B------:R-:W-:Y:S05]  /*59f0*/  BSYNC.RECONVERGENT B2 ;  /* 0x0000000000027941 */ /* 0x000fea0003800200 */
.L_x_18825:
[----:B------:R-:W-:Y:S05]  /*5a00*/  BRA `(.L_x_18829) ;  /* 0x0000000000207947 */ /* 0x000fea0003800000 */
.L_x_18824:
[----:B------:R-:W-:-:S04]  /*5a10*/  LOP3.LUT R5, R12, 0x80000000, R5, 0x48, !PT ;  /* 0x800000000c057812 */ /* 0x000fc800078e4805 */
[----:B------:R-:W-:Y:S01]  /*5a20*/  LOP3.LUT R5, R5, 0x7f800000, RZ, 0xfc, !PT ;  /* 0x7f80000005057812 */ /* 0x000fe200078efcff */
[----:B------:R-:W-:Y:S06]  /*5a30*/  BRA `(.L_x_18829) ;  /* 0x0000000000147947 */ /* 0x000fec0003800000 */
.L_x_18823:
[----:B------:R-:W-:Y:S01]  /*5a40*/  LOP3.LUT R5, R12, 0x80000000, R5, 0x48, !PT ;  /* 0x800000000c057812 */ /* 0x000fe200078e4805 */
[----:B------:R-:W-:Y:S06]  /*5a50*/  BRA `(.L_x_18829) ;  /* 0x00000000000c7947 */ /* 0x000fec0003800000 */
.L_x_18822:
[----:B------:R-:W0:Y:S01]  /*5a60*/  MUFU.RSQ R5, -QNAN ;  /* 0xffc0000000057908 */ /* 0x000e220000001400 */
[----:B------:R-:W-:Y:S05]  /*5a70*/  BRA `(.L_x_18829) ;  /* 0x0000000000047947 */ /* 0x000fea0003800000 */
.L_x_18821:
[----:B------:R-:W-:-:S07]  /*5a80*/  FADD.FTZ R5, R5, R12 ;  /* 0x0000000c05057221 */ /* 0x000fce0000010000 */
.L_x_18829:
[----:B------:R-:W-:Y:S05]  /*5a90*/  BSYNC.RECONVERGENT B1 ;  /* 0x0000000000017941 */ /* 0x000fea0003800200 */
.L_x_18819:
[----:B------:R-:W-:Y:S01]  /*5aa0*/  HFMA2 R13, -RZ, RZ, 0, 0 ;  /* 0x00000000ff0d7431 */ /* 0x000fe200000001ff */
[----:B------:R-:W-:-:S04]  /*5ab0*/  MOV R12, R14 ;  /* 0x0000000e000c7202 */ /* 0x000fc80000000f00 */
[----:B0-----:R-:W-:Y:S05]  /*5ac0*/  RET.REL.NODEC R12 `(_Z15SoftmaxWarpImplI10DirectLoadIffE11DirectStoreIffEfLi1ELi25ELi32ELi1ELb1EL9Algorithm0EEvT_T0_ll) ;  /* 0xffffffa40c4c7950 */ /* 0x001fea0003c3ffff */
.L_x_18830:
        /* <DEDUP_REMOVED lines=11> */
.L_x_25816:


//--------------------- .text._Z15SoftmaxWarpImplI10DirectLoadIffE11DirectStoreIffEfLi1ELi25ELi32ELi1ELb0EL9Algorithm0EEvT_T0_ll --------------------------
	.section	.text._Z15SoftmaxWarpImplI10DirectLoadIffE11DirectStoreIffEfLi1ELi25ELi32ELi1ELb0EL9Algorithm0EEvT_T0_ll,"ax",@progbits
	.align	128
        .global         _Z15SoftmaxWarpImplI10DirectLoadIffE11DirectStoreIffEfLi1ELi25ELi32ELi1ELb0EL9Algorithm0EEvT_T0_ll
        .type           _Z15SoftmaxWarpImplI10DirectLoadIffE11DirectStoreIffEfLi1ELi25ELi32ELi1ELb0EL9Algorithm0EEvT_T0_ll,@function
        .size           _Z15SoftmaxWarpImplI10DirectLoadIffE11DirectStoreIffEfLi1ELi25ELi32ELi1ELb0EL9Algorithm0EEvT_T0_ll,(.L_x_25817 - _Z15SoftmaxWarpImplI10DirectLoadIffE11DirectStoreIffEfLi1ELi25ELi32ELi1ELb0EL9Algorithm0EEvT_T0_ll)
        .other          _Z15SoftmaxWarpImplI10DirectLoadIffE11DirectStoreIffEfLi1ELi25ELi32ELi1ELb0EL9Algorithm0EEvT_T0_ll,@"STO_CUDA_ENTRY STV_DEFAULT"
_Z15SoftmaxWarpImplI10DirectLoadIffE11DirectStoreIffEfLi1ELi25ELi32ELi1ELb0EL9Algorithm0EEvT_T0_ll:
.text._Z15SoftmaxWarpImplI10DirectLoadIffE11DirectStoreIffEfLi1ELi25ELi32ELi1ELb0EL9Algorithm0EEvT_T0_ll:
        /* <DEDUP_REMOVED lines=24> */
.L_x_18831:
        /* <DEDUP_REMOVED lines=13> */
.L_x_18883:
        /* <DEDUP_REMOVED lines=334> */
.L_x_18895:
        /* <DEDUP_REMOVED lines=12> */
[----:B01----:R-:W-:Y:S05]  /*17f0*/  CALL.REL.NOINC `($__internal_365_$__cuda_sm3x_div_rn_noftz_f32_slowpath) ;  /* 0x0000002c00987944 */ /* 0x003fea0003c00000 */
[----:B------:R-:W-:-:S07]  /*1800*/  MOV R11, R5 ;  /* 0x00000005000b7202 */ /* 0x000fce0000000f00 */
.L_x_18834:
[----:B------:R-:W-:Y:S05]  /*1810*/  BSYNC.RECONVERGENT B2 ;  /* 0x0000000000027941 */ /* 0x000fea0003800200 */
.L_x_18833:
        /* <DEDUP_REMOVED lines=12> */
[----:B01----:R-:W-:Y:S05]  /*18e0*/  CALL.REL.NOINC `($__internal_365_$__cuda_sm3x_div_rn_noftz_f32_slowpath) ;  /* 0x0000002c005c7944 */ /* 0x003fea0003c00000 */
[----:B------:R-:W-:-:S07]  /*18f0*/  MOV R14, R5 ;  /* 0x00000005000e7202 */ /* 0x000fce0000000f00 */
.L_x_18836:
[----:B------:R-:W-:Y:S05]  /*1900*/  BSYNC.RECONVERGENT B2 ;  /* 0x0000000000027941 */ /* 0x000fea0003800200 */
.L_x_18835:
        /* <DEDUP_REMOVED lines=14> */
.L_x_18838:
[----:B------:R-:W-:Y:S05]  /*19f0*/  BSYNC.RECONVERGENT B2 ;  /* 0x0000000000027941 */ /* 0x000fea0003800200 */
.L_x_18837:
        /* <DEDUP_REMOVED lines=14> */
.L_x_18840:
[----:B------:R-:W-:Y:S05]  /*1ae0*/  BSYNC.RECONVERGENT B2 ;  /* 0x0000000000027941 */ /* 0x000fea0003800200 */
.L_x_18839:
        /* <DEDUP_REMOVED lines=14> */
.L_x_18842:
[----:B------:R-:W-:Y:S05]  /*1bd0*/  BSYNC.RECONVERGENT B2 ;  /* 0x0000000000027941 */ /* 0x000fea0003800200 */
.L_x_18841:
        /* <DEDUP_REMOVED lines=14> */
.L_x_18844:
[----:B------:R-:W-:Y:S05]  /*1cc0*/  BSYNC.RECONVERGENT B2 ;  /* 0x0000000000027941 */ /* 0x000fea0003800200 */
.L_x_18843:
        /* <DEDUP_REMOVED lines=14> */
.L_x_18846:
[----:B------:R-:W-:Y:S05]  /*1db0*/  BSYNC.RECONVERGENT B2 ;  /* 0x0000000000027941 */ /* 0x000fea0003800200 */
.L_x_18845:
        /* <DEDUP_REMOVED lines=14> */
.L_x_18848:
[----:B------:R-:W-:Y:S05]  /*1ea0*/  BSYNC.RECONVERGENT B2 ;  /* 0x0000000000027941 */ /* 0x000fea0003800200 */
.L_x_18847:
        /* <DEDUP_REMOVED lines=14> */
.L_x_18850:
[----:B------:R-:W-:Y:S05]  /*1f90*/  BSYNC.RECONVERGENT B2 ;  /* 0x0000000000027941 */ /* 0x000fea0003800200 */
.L_x_18849:
        /* <DEDUP_REMOVED lines=14> */
.L_x_18852:
[----:B------:R-:W-:Y:S05]  /*2080*/  BSYNC.RECONVERGENT B2 ;  /* 0x0000000000027941 */ /* 0x000fea0003800200 */
.L_x_18851:
        /* <DEDUP_REMOVED lines=14> */
.L_x_18854:
[----:B------:R-:W-:Y:S05]  /*2170*/  BSYNC.RECONVERGENT B2 ;  /* 0x0000000000027941 */ /* 0x000fea0003800200 */
.L_x_18853:
        /* <DEDUP_REMOVED lines=14> */
.L_x_18856:
[----:B------:R-:W-:Y:S05]  /*2260*/  BSYNC.RECONVERGENT B2 ;  /* 0x0000000000027941 */ /* 0x000fea0003800200 */
.L_x_18855:
        /* <DEDUP_REMOVED lines=14> */
.L_x_18858:
[----:B------:R-:W-:Y:S05]  /*2350*/  BSYNC.RECONVERGENT B2 ;  /* 0x0000000000027941 */ /* 0x000fea0003800200 */
.L_x_18857:
        /* <DEDUP_REMOVED lines=14> */
.L_x_18860:
[----:B------:R-:W-:Y:S05]  /*2440*/  BSYNC.RECONVERGENT B2 ;  /* 0x0000000000027941 */ /* 0x000fea0003800200 */
.L_x_18859:
        /* <DEDUP_REMOVED lines=14> */
.L_x_18862:
[----:B------:R-:W-:Y:S05]  /*2530*/  BSYNC.RECONVERGENT B2 ;  /* 0x0000000000027941 */ /* 0x000fea0003800200 */
.L_x_18861:
        /* <DEDUP_REMOVED lines=14> */
.L_x_18864:
[----:B------:R-:W-:Y:S05]  /*2620*/  BSYNC.RECONVERGENT B2 ;  /* 0x0000000000027941 */ /* 0x000fea0003800200 */
.L_x_18863:
        /* <DEDUP_REMOVED lines=14> */
.L_x_18866:
[----:B------:R-:W-:Y:S05]  /*2710*/  BSYNC.RECONVERGENT B2 ;  /* 0x0000000000027941 */ /* 0x000fea0003800200 */
.L_x_18865:
        /* <DEDUP_REMOVED lines=14> */
.L_x_18868:
[----:B------:R-:W-:Y:S05]  /*2800*/  BSYNC.RECONVERGENT B2 ;  /* 0x0000000000027941 */ /* 0x000fea0003800200 */
.L_x_18867:
        /* <DEDUP_REMOVED lines=14> */
.L_x_18870:
[----:B------:R-:W-:Y:S05]  /*28f0*/  BSYNC.RECONVERGENT B2 ;  /* 0x0000000000027941 */ /* 0x000fea0003800200 */
.L_x_18869:
        /* <DEDUP_REMOVED lines=14> */
.L_x_18872:
[----:B------:R-:W-:Y:S05]  /*29e0*/  BSYNC.RECONVERGENT B2 ;  /* 0x0000000000027941 */ /* 0x000fea0003800200 */
.L_x_18871:
        /* <DEDUP_REMOVED lines=14> */
.L_x_18874:
[----:B------:R-:W-:Y:S05]  /*2ad0*/  BSYNC.RECONVERGENT B2 ;  /* 0x0000000000027941 */ /* 0x000fea0003800200 */
.L_x_18873:
        /* <DEDUP_REMOVED lines=14> */
.L_x_18876:
[----:B------:R-:W-:Y:S05]  /*2bc0*/  BSYNC.RECONVERGENT B2 ;  /* 0x0000000000027941 */ /* 0x000fea0003800200 */
.L_x_18875:
        /* <DEDUP_REMOVED lines=14> */
.L_x_18878:
[----:B------:R-:W-:Y:S05]  /*2cb0*/  BSYNC.RECONVERGENT B2 ;  /* 0x0000000000027941 */ /* 0x000fea0003800200 */
.L_x_18877:
        /* <DEDUP_REMOVED lines=14> */
.L_x_18880:
[----:B------:R-:W-:Y:S05]  /*2da0*/  BSYNC.RECONVERGENT B2 ;  /* 0x0000000000027941 */ /* 0x000fea0003800200 */
.L_x_18879:
        /* <DEDUP_REMOVED lines=13> */
.L_x_18882:
[----:B------:R-:W-:Y:S05]  /*2e80*/  BSYNC.RECONVERGENT B2 ;  /* 0x0000000000027941 */ /* 0x000fea0003800200 */
.L_x_18881:
        /* <DEDUP_REMOVED lines=64> */
.L_x_18832:
[----:B------:R-:W-:Y:S01]  /*3290*/  HFMA2 R11, -RZ, RZ, 0, 1.847743988037109375e-06 ;  /* 0x0000001fff0b7431 */ /* 0x000fe200000001ff */
[----:B------:R-:W-:Y:S01]  /*32a0*/  BSSY B0, `(.L_x_18884) ;  /* 0x0000006000007945 */ /* 0x000fe20003800000 */
[----:B------:R-:W-:Y:S02]  /*32b0*/  MOV R12, 0x10 ;  /* 0x00000010000c7802 */ /* 0x000fe40000000f00 */
[----:B------:R-:W-:-:S07]  /*32c0*/  MOV R15, 0xffffffff ;  /* 0xffffffff000f7802 */ /* 0x000fce0000000f00 */
[----:B0-----:R-:W-:Y:S05]  /*32d0*/  WARPSYNC.COLLECTIVE R15, `(.L_x_18885) ;  /* 0x000000000f087348 */ /* 0x001fea0003c00000 */
[----:B------:R1:W2:Y:S02]  /*32e0*/  SHFL.BFLY P6, R14, R13, R12, R11 ;  /* 0x0c00000c0d0e7389 */ /* 0x0002a400000c000b */
[----:B012---:R-:W-:Y:S05]  /*32f0*/  ENDCOLLECTIVE ;  /* 0x000000000000791b */ /* 0x007fea0003800000 */
.L_x_18885:
[----:B------:R-:W-:Y:S05]  /*3300*/  BSYNC B0 ;  /* 0x0000000000007941 */ /* 0x000fea0003800000 */
.L_x_18884:
        /* <DEDUP_REMOVED lines=8> */
.L_x_18886:
[----:B------:R-:W-:Y:S01]  /*3390*/  HFMA2 R12, -RZ, RZ, 0, 2.384185791015625e-07 ;  /* 0x00000004ff0c7431 */ /* 0x000fe200000001ff */
[----:B------:R-:W-:-:S04]  /*33a0*/  FMNMX R0, R13, R14, !PT ;  /* 0x0000000e0d007209 */ /* 0x000fc80007800000 */
[----:B------:R-:W-:-:S07]  /*33b0*/  MOV R13, R0 ;  /* 0x00000000000d7202 */ /* 0x000fce0000000f00 */
[----:B------:R-:W-:Y:S05]  /*33c0*/  WARPSYNC.COLLECTIVE R15, `(.L_x_18887) ;  /* 0x000000000f087348 */ /* 0x000fea0003c00000 */
[----:B------:R0:W1:Y:S02]  /*33d0*/  SHFL.BFLY P6, R14, R13, R12, R11 ;  /* 0x0c00000c0d0e7389 */ /* 0x00006400000c000b */
[----:B01----:R-:W-:Y:S05]  /*33e0*/  ENDCOLLECTIVE ;  /* 0x000000000000791b */ /* 0x003fea0003800000 */
.L_x_18887:
[----:B------:R-:W-:Y:S01]  /*33f0*/  HFMA2 R12, -RZ, RZ, 0, 1.1920928955078125e-07 ;  /* 0x00000002ff0c7431 */ /* 0x000fe200000001ff */
[----:B------:R-:W-:-:S04]  /*3400*/  FMNMX R2, R0, R14, !PT ;  /* 0x0000000e00027209 */ /* 0x000fc80007800000 */
[----:B------:R-:W-:-:S07]  /*3410*/  MOV R13, R2 ;  /* 0x00000002000d7202 */ /* 0x000fce0000000f00 */
[----:B------:R-:W-:Y:S05]  /*3420*/  WARPSYNC.COLLECTIVE R15, `(.L_x_18888) ;  /* 0x000000000f087348 */ /* 0x000fea0003c00000 */
[----:B------:R0:W1:Y:S02]  /*3430*/  SHFL.BFLY P6, R14, R13, R12, R11 ;  /* 0x0c00000c0d0e7389 */ /* 0x00006400000c000b */
[----:B01----:R-:W-:Y:S05]  /*3440*/  ENDCOLLECTIVE ;  /* 0x000000000000791b */ /* 0x003fea0003800000 */
.L_x_18888:
[----:B------:R-:W-:Y:S01]  /*3450*/  HFMA2 R12, -RZ, RZ, 0, 5.9604644775390625e-08 ;  /* 0x00000001ff0c7431 */ /* 0x000fe200000001ff */
[----:B------:R-:W-:-:S04]  /*3460*/  FMNMX R3, R2, R14, !PT ;  /* 0x0000000e02037209 */ /* 0x000fc80007800000 */
[----:B------:R-:W-:-:S07]  /*3470*/  MOV R13, R3 ;  /* 0x00000003000d7202 */ /* 0x000fce0000000f00 */
[----:B------:R-:W-:Y:S05]  /*3480*/  WARPSYNC.COLLECTIVE R15, `(.L_x_18889) ;  /* 0x000000000f087348 */ /* 0x000fea0003c00000 */
[----:B------:R0:W1:Y:S02]  /*3490*/  SHFL.BFLY P6, R14, R13, R12, R11 ;  /* 0x0c00000c0d0e7389 */ /* 0x00006400000c000b */
[----:B01----:R-:W-:Y:S05]  /*34a0*/  ENDCOLLECTIVE ;  /* 0x000000000000791b */ /* 0x003fea0003800000 */
.L_x_18889:
        /* <DEDUP_REMOVED lines=156> */
[----:B0-----:R-:W-:Y:S01]  /*3e70*/  FMUL R20, R20, R29 ;  /* 0x0000001d14147220 */ /* 0x001fe20000400000 */
[----:B------:R-:W-:Y:S02]  /*3e80*/  FADD R29, R27, -12583039 ;  /* 0xcb40007f1b1d7421 */ /* 0x000fe40000000000 */
[----:B------:R-:W-:Y:S02]  /*3e90*/  FFMA.RM R25, R25, R36, 12582913 ;  /* 0x4b40000119197423 */ /* 0x000fe40000004024 */
[C---:B------:R-:W-:Y:S02]  /*3ea0*/  FFMA R29, R30.reuse, 1.4426950216293334961, -R29 ;  /* 0x3fb8aa3b1e1d7823 */ /* 0x040fe4000000081d */
[----:B------:R-:W-:Y:S01]  /*3eb0*/  FADD R24, R25, -12583039 ;  /* 0xcb40007f19187421 */ /* 0x000fe20000000000 */
[----:B--2---:R-:W-:Y:S01]  /*3ec0*/  FMUL R21, R21, R22 ;  /* 0x0000001615157220 */ /* 0x004fe20000400000 */
[----:B------:R-:W-:Y:S01]  /*3ed0*/  SHF.L.U32 R22, R27, 0x17, RZ ;  /* 0x000000171b167819 */ /* 0x000fe200000006ff */
[----:B------:R-:W-:Y:S01]  /*3ee0*/  FFMA R29, R30, 1.925963033500011079e-08, R29 ;  /* 0x32a570601e1d7823 */ /* 0x000fe2000000001d */
[----:B------:R-:W-:-:S04]  /*3ef0*/  FFMA R24, R23, 1.4426950216293334961, -R24 ;  /* 0x3fb8aa3b17187823 */ /* 0x000fc80000000818 */
[----:B------:R-:W-:Y:S01]  /*3f00*/  FFMA R26, R23, 1.925963033500011079e-08, R24 ;  /* 0x32a57060171a7823 */ /* 0x000fe20000000018 */
[----:B------:R-:W-:Y:S01]  /*3f10*/  SHF.L.U32 R23, R25, 0x17, RZ ;  /* 0x0000001719177819 */ /* 0x000fe200000006ff */
[----:B------:R-:W-:Y:S01]  /*3f20*/  FFMA.SAT R25, R11, R35, 0.5 ;  /* 0x3f0000000b197423 */ /* 0x000fe20000002023 */
[----:B------:R-:W0:Y:S03]  /*3f30*/  MUFU.EX2 R29, R29 ;  /* 0x0000001d001d7308 */ /* 0x000e260000000800 */
[----:B------:R-:W-:-:S04]  /*3f40*/  FFMA.RM R25, R25, R36, 12582913 ;  /* 0x4b40000119197423 */ /* 0x000fc80000004024 */
[----:B------:R-:W-:Y:S01]  /*3f50*/  FADD R24, R25, -12583039 ;  /* 0xcb40007f19187421 */ /* 0x000fe20000000000 */
[----:B------:R-:W1:Y:S03]  /*3f60*/  MUFU.EX2 R26, R26 ;  /* 0x0000001a001a7308 */ /* 0x000e660000000800 */
        /* <DEDUP_REMOVED lines=8> */
[----:B------:R-:W-:Y:S01]  /*3ff0*/  SHF.L.U32 R25, R25, 0x17, RZ ;  /* 0x0000001719197819 */ /* 0x000fe200000006ff */
[----:B-1----:R-:W-:Y:S02]  /*4000*/  FMUL R23, R23, R26 ;  /* 0x0000001a17177220 */ /* 0x002fe40000400000 */
        /* <DEDUP_REMOVED lines=28> */
[----:B0-----:R-:W-:-:S04]  /*41d0*/  FADD R13, RZ, R5 ;  /* 0x00000005ff0d7221 */ /* 0x001fc80000000000 */
[----:B------:R-:W-:Y:S01]  /*41e0*/  FADD R13, R13, R0 ;  /* 0x000000000d0d7221 */ /* 0x000fe20000000000 */
        /* <DEDUP_REMOVED lines=13> */
[----:B------:R-:W-:Y:S01]  /*42c0*/  FADD R12, R13, R2 ;  /* 0x000000020d0c7221 */ /* 0x000fe20000000000 */
[----:B------:R-:W-:-:S03]  /*42d0*/  FADD R11, R35, -12583039 ;  /* 0xcb40007f230b7421 */ /* 0x000fc60000000000 */
[----:B------:R-:W-:Y:S01]  /*42e0*/  FADD R13, R12, R3 ;  /* 0x000000030c0d7221 */ /* 0x000fe20000000000 */
[----:B------:R-:W-:-:S03]  /*42f0*/  FFMA R11, R14, 1.4426950216293334961, -R11 ;  /* 0x3fb8aa3b0e0b7823 */ /* 0x000fc6000000080b */
[----:B------:R-:W-:Y:S01]  /*4300*/  FADD R13, R13, R4 ;  /* 0x000000040d0d7221 */ /* 0x000fe20000000000 */
[----:B------:R-:W-:-:S03]  /*4310*/  FFMA R11, R14, 1.925963033500011079e-08, R11 ;  /* 0x32a570600e0b7823 */ /* 0x000fc6000000000b */
[----:B------:R-:W-:-:S03]  /*4320*/  FADD R12, R13, R6 ;  /* 0x000000060d0c7221 */ /* 0x000fc60000000000 */
[----:B------:R-:W0:Y:S01]  /*4330*/  MUFU.EX2 R11, R11 ;  /* 0x0000000b000b7308 */ /* 0x000e220000000800 */
[----:B------:R-:W-:-:S04]  /*4340*/  FADD R13, R12, R7 ;  /* 0x000000070c0d7221 */ /* 0x000fc80000000000 */
        /* <DEDUP_REMOVED lines=24> */
.L_x_18890:
[----:B------:R-:W-:Y:S02]  /*44d0*/  HFMA2 R12, -RZ, RZ, 0, 4.76837158203125e-07 ;  /* 0x00000008ff0c7431 */ /* 0x000fe400000001ff */
[----:B------:R-:W-:-:S05]  /*44e0*/  FADD R31, R13, R14 ;  /* 0x0000000e0d1f7221 */ /* 0x000fca0000000000 */
[----:B------:R-:W-:-:S07]  /*44f0*/  MOV R13, R31 ;  /* 0x0000001f000d7202 */ /* 0x000fce0000000f00 */
[----:B------:R-:W-:Y:S05]  /*4500*/  WARPSYNC.COLLECTIVE R15, `(.L_x_18891) ;  /* 0x000000000f087348 */ /* 0x000fea0003c00000 */
[----:B------:R0:W1:Y:S02]  /*4510*/  SHFL.BFLY P6, R14, R13, R12, R11 ;  /* 0x0c00000c0d0e7389 */ /* 0x00006400000c000b */
[----:B01----:R-:W-:Y:S05]  /*4520*/  ENDCOLLECTIVE ;  /* 0x000000000000791b */ /* 0x003fea0003800000 */
.L_x_18891:
[----:B------:R-:W-:Y:S02]  /*4530*/  HFMA2 R12, -RZ, RZ, 0, 2.384185791015625e-07 ;  /* 0x00000004ff0c7431 */ /* 0x000fe400000001ff */
[----:B------:R-:W-:-:S05]  /*4540*/  FADD R34, R31, R14 ;  /* 0x0000000e1f227221 */ /* 0x000fca0000000000 */
[----:B------:R-:W-:-:S07]  /*4550*/  MOV R13, R34 ;  /* 0x00000022000d7202 */ /* 0x000fce0000000f00 */
[----:B------:R-:W-:Y:S05]  /*4560*/  WARPSYNC.COLLECTIVE R15, `(.L_x_18892) ;  /* 0x000000000f087348 */ /* 0x000fea0003c00000 */
[----:B------:R0:W1:Y:S02]  /*4570*/  SHFL.BFLY P6, R14, R13, R12, R11 ;  /* 0x0c00000c0d0e7389 */ /* 0x00006400000c000b */
[----:B01----:R-:W-:Y:S05]  /*4580*/  ENDCOLLECTIVE ;  /* 0x000000000000791b */ /* 0x003fea0003800000 */
.L_x_18892:
[----:B------:R-:W-:Y:S02]  /*4590*/  HFMA2 R12, -RZ, RZ, 0, 1.1920928955078125e-07 ;  /* 0x00000002ff0c7431 */ /* 0x000fe400000001ff */
[----:B------:R-:W-:-:S05]  /*45a0*/  FADD R35, R34, R14 ;  /* 0x0000000e22237221 */ /* 0x000fca0000000000 */
[----:B------:R-:W-:-:S07]  /*45b0*/  MOV R13, R35 ;  /* 0x00000023000d7202 */ /* 0x000fce0000000f00 */
[----:B------:R-:W-:Y:S05]  /*45c0*/  WARPSYNC.COLLECTIVE R15, `(.L_x_18893) ;  /* 0x000000000f087348 */ /* 0x000fea0003c00000 */
[----:B------:R0:W1:Y:S02]  /*45d0*/  SHFL.BFLY P6, R14, R13, R12, R11 ;  /* 0x0c00000c0d0e7389 */ /* 0x00006400000c000b */
[----:B01----:R-:W-:Y:S05]  /*45e0*/  ENDCOLLECTIVE ;  /* 0x000000000000791b */ /* 0x003fea0003800000 */
.L_x_18893:
[----:B------:R-:W-:Y:S02]  /*45f0*/  HFMA2 R12, -RZ, RZ, 0, 5.9604644775390625e-08 ;  /* 0x00000001ff0c7431 */ /* 0x000fe400000001ff */
[----:B------:R-:W-:-:S05]  /*4600*/  FADD R36, R35, R14 ;  /* 0x0000000e23247221 */ /* 0x000fca0000000000 */
[----:B------:R-:W-:-:S07]  /*4610*/  MOV R13, R36 ;  /* 0x00000024000d7202 */ /* 0x000fce0000000f00 */
[----:B------:R-:W-:Y:S05]  /*4620*/  WARPSYNC.COLLECTIVE R15, `(.L_x_18894) ;  /* 0x000000000f087348 */ /* 0x000fea0003c00000 */
[----:B------:R0:W1:Y:S02]  /*4630*/  SHFL.BFLY P6, R14, R13, R12, R11 ;  /* 0x0c00000c0d0e7389 */ /* 0x00006400000c000b */
[----:B01----:R-:W-:Y:S05]  /*4640*/  ENDCOLLECTIVE ;  /* 0x000000000000791b */ /* 0x003fea0003800000 */
.L_x_18894:
[----:B------:R-:W-:Y:S05]  /*4650*/  BRA `(.L_x_18895) ;  /* 0xffffffd000347947 */ /* 0x000fea000383ffff */
        .weak           $__internal_365_$__cuda_sm3x_div_rn_noftz_f32_slowpath
        .type           $__internal_365_$__cuda_sm3x_div_rn_noftz_f32_slowpath,@function
        .size           $__internal_365_$__cuda_sm3x_div_rn_noftz_f32_slowpath,(.L_x_25817 - $__internal_365_$__cuda_sm3x_div_rn_noftz_f32_slowpath)
$__internal_365_$__cuda_sm3x_div_rn_noftz_f32_slowpath:
        /* <DEDUP_REMOVED lines=34> */
.L_x_18897:
        /* <DEDUP_REMOVED lines=51> */
.L_x_18904:
[----:B------:R-:W-:-:S04]  /*4bb0*/  LOP3.LUT R5, R5, 0x80000000, RZ, 0xc0, !PT ;  /* 0x8000000005057812 */ /* 0x000fc800078ec0ff */
[----:B------:R-:W-:Y:S01]  /*4bc0*/  LOP3.LUT R5, R5, 0x7f800000, RZ, 0xfc, !PT ;  /* 0x7f80000005057812 */ /* 0x000fe200078efcff */
[----:B------:R-:W-:Y:S06]  /*4bd0*/  BRA `(.L_x_18905) ;  /* 0x0000000000047947 */ /* 0x000fec0003800000 */
.L_x_18903:
[----:B------:R-:W-:-:S07]  /*4be0*/  LEA R5, R46, R5, 0x17 ;  /* 0x000000052e057211 */ /* 0x000fce00078eb8ff */
.L_x_18905:
[----:B------:R-:W-:Y:S05]  /*4bf0*/  BSYNC.RECONVERGENT B1 ;  /* 0x0000000000017941 */ /* 0x000fea0003800200 */
.L_x_18902:
[----:B------:R-:W-:Y:S05]  /*4c00*/  BRA `(.L_x_18906) ;  /* 0x0000000000207947 */ /* 0x000fea0003800000 */
.L_x_18901:
[----:B------:R-:W-:-:S04]  /*4c10*/  LOP3.LUT R5, R12, 0x80000000, R5, 0x48, !PT ;  /* 0x800000000c057812 */ /* 0x000fc800078e4805 */
[----:B------:R-:W-:Y:S01]  /*4c20*/  LOP3.LUT R5, R5, 0x7f800000, RZ, 0xfc, !PT ;  /* 0x7f80000005057812 */ /* 0x000fe200078efcff */
[----:B------:R-:W-:Y:S06]  /*4c30*/  BRA `(.L_x_18906) ;  /* 0x0000000000147947 */ /* 0x000fec0003800000 */
.L_x_18900:
[----:B------:R-:W-:Y:S01]  /*4c40*/  LOP3.LUT R5, R12, 0x80000000, R5, 0x48, !PT ;  /* 0x800000000c057812 */ /* 0x000fe200078e4805 */
[----:B------:R-:W-:Y:S06]  /*4c50*/  BRA `(.L_x_18906) ;  /* 0x00000000000c7947 */ /* 0x000fec0003800000 */
.L_x_18899:
[----:B------:R-:W0:Y:S01]  /*4c60*/  MUFU.RSQ R5, -QNAN ;  /* 0xffc0000000057908 */ /* 0x000e220000001400 */
[----:B------:R-:W-:Y:S05]  /*4c70*/  BRA `(.L_x_18906) ;  /* 0x0000000000047947 */ /* 0x000fea0003800000 */
.L_x_18898:
[----:B------:R-:W-:-:S07]  /*4c80*/  FADD.FTZ R5, R5, R12 ;  /* 0x0000000c05057221 */ /* 0x000fce0000010000 */
.L_x_18906:
[----:B------:R-:W-:Y:S05]  /*4c90*/  BSYNC.RECONVERGENT B0 ;  /* 0x0000000000007941 */ /* 0x000fea0003800200 */
.L_x_18896:
[----:B------:R-:W-:Y:S01]  /*4ca0*/  HFMA2 R13, -RZ, RZ, 0, 0 ;  /* 0x00000000ff0d7431 */ /* 0x000fe200000001ff */
[----:B------:R-:W-:-:S04]  /*4cb0*/  MOV R12, R34 ;  /* 0x00000022000c7202 */ /* 0x000fc80000000f00 */
[----:B0-----:R-:W-:Y:S05]  /*4cc0*/  RET.REL.NODEC R12 `(_Z15SoftmaxWarpImplI10DirectLoadIffE11DirectStoreIffEfLi1ELi25ELi32ELi1ELb0EL9Algorithm0EEvT_T0_ll) ;  /* 0xffffffb00ccc7950 */ /* 0x001fea0003c3ffff */
.L_x_18907:
        /* <DEDUP_REMOVED lines=11> */
.L_x_25817:


//--------------------- .text._Z15SoftmaxWarpImplI10DirectLoadIffE11DirectStoreIffEfLi1ELi24ELi32ELi1ELb1EL9Algorithm0EEvT_T0_ll --------------------------
	.section	.text._Z15SoftmaxWarpImplI10DirectLoadIffE11DirectStoreIffEfLi1ELi24ELi32ELi1ELb1EL9Algorithm0EEvT_T0_ll,"ax",@progbits
	.align	128
        .global         _Z15SoftmaxWarpImplI10DirectLoadIffE11DirectStoreIffEfLi1ELi24ELi32ELi1ELb1EL9Algorithm0EEvT_T0_ll
        .type           _Z15SoftmaxWarpImplI10DirectLoadIffE11DirectStoreIffEfLi1ELi24ELi32ELi1ELb1EL9Algorithm0EEvT_T0_ll,@function
        .size           _Z15SoftmaxWarpImplI10DirectLoadIffE11DirectStoreIffEfLi1ELi24ELi32ELi1ELb1EL9Algorithm0EEvT_T0_ll,(.L_x_25818 - _Z15SoftmaxWarpImplI10DirectLoadIffE11DirectStoreIffEfLi1ELi24ELi32ELi1ELb1EL9Algorithm0EEvT_T0_ll)
        .other          _Z15SoftmaxWarpImplI10DirectLoadIffE11DirectStoreIffEfLi1ELi24ELi32ELi1ELb1EL9Algorithm0EEvT_T0_ll,@"STO_CUDA_ENTRY STV_DEFAULT"
_Z15SoftmaxWarpImplI10DirectLoadIffE11DirectStoreIffEfLi1ELi24ELi32ELi1ELb1EL9Algorithm0EEvT_T0_ll:
.text._Z15SoftmaxWarpImplI10DirectLoadIffE11DirectStoreIffEfLi1ELi24ELi32ELi1ELb1EL9Algorithm0EEvT_T0_ll:
        /* <DEDUP_REMOVED lines=25> */
.L_x_18908:
        /* <DEDUP_REMOVED lines=37> */
.L_x_18959:
        /* <DEDUP_REMOVED lines=10> */
[----:B0-----:R-:W-:Y:S01]  /*0480*/  IMAD.WIDE.U32 R4, R37, UR42, R2 ;  /* 0x0000002a25047c25 */ /* 0x001fe2000f8e0002 */
[----:B------:R-:W-:Y:S02]  /*0490*/  ISETP.GE.U32.AND P1, PT, R43, UR44, PT ;  /* 0x0000002c2b007c0c */ /* 0x000fe4000bf26070 */
[----:B------:R-:W-:Y:S01]  /*04a0*/  ISETP.GE.AND.EX P6, PT, RZ, UR45, PT, P6 ;  /* 0x0000002dff007c0c */ /* 0x000fe2000bfc6360 */
[----:B------:R-:W-:Y:S01]  /*04b0*/  IMAD R3, R37, UR43, R0 ;  /* 0x0000002b25037c24 */ /* 0x000fe2000f8e0200 */
        /* <DEDUP_REMOVED lines=158> */
[----:B------:R-:W-:-:S03]  /*0ea0*/  UMOV UR4, 0xffffffff ;  /* 0xffffffff00047882 */ /* 0x000fc60000000000 */
[----:B--2---:R-:W-:-:S04]  /*0eb0*/  @!P2 FMNMX R13, R13, R22, !PT ;  /* 0x000000160d0da209 */ /* 0x004fc80007800000 */
[----:B---3--:R-:W-:-:S04]  /*0ec0*/  @!P5 FMNMX R13, R13, R20, !PT ;  /* 0x000000140d0dd209 */ /* 0x008fc80007800000 */
[----:B----4-:R-:W-:-:S04]  /*0ed0*/  @!P6 FMNMX R13, R13, R18, !PT ;  /* 0x000000120d0de209 */ /* 0x010fc80007800000 */
[----:B-----5:R-:W-:-:S04]  /*0ee0*/  @!P1 FMNMX R13, R13, R16, !PT ;  /* 0x000000100d0d9209 */ /* 0x020fc80007800000 */
        /* <DEDUP_REMOVED lines=24> */
[C---:B------:R-:W-:Y:S01]  /*1070*/  FADD R71, -R27.reuse, R74 ;  /* 0x0000004a1b477221 */ /* 0x040fe20000000100 */
[C---:B------:R-:W-:Y:S01]  /*1080*/  FADD R69, -R27.reuse, R76 ;  /* 0x0000004c1b457221 */ /* 0x040fe20000000100 */
[----:B------:R-:W-:Y:S01]  /*1090*/  FADD R2, R0, -12583039 ;  /* 0xcb40007f00027421 */ /* 0x000fe20000000000 */
[----:B------:R-:W-:Y:S01]  /*10a0*/  FADD R21, -R27, R20 ;  /* 0x000000141b157221 */ /* 0x000fe20000000100 */
[-C--:B------:R-:W-:Y:S01]  /*10b0*/  FFMA.SAT R20, R71, R12.reuse, 0.5 ;  /* 0x3f00000047147423 */ /* 0x080fe2000000200c */
[----:B------:R-:W-:Y:S01]  /*10c0*/  FADD R67, -R27, R78 ;  /* 0x0000004e1b437221 */ /* 0x000fe20000000100 */
[----:B------:R-:W-:Y:S01]  /*10d0*/  FFMA R2, R77, 1.4426950216293334961, -R2 ;  /* 0x3fb8aa3b4d027823 */ /* 0x000fe20000000802 */
[C---:B------:R-:W-:Y:S01]  /*10e0*/  FADD R65, -R27.reuse, R80 ;  /* 0x000000501b417221 */ /* 0x040fe20000000100 */
[-C--:B------:R-:W-:Y:S01]  /*10f0*/  FFMA.RM R20, R20, R11.reuse, 12582913 ;  /* 0x4b40000114147423 */ /* 0x080fe2000000400b */
[----:B------:R-:W-:Y:S01]  /*1100*/  FADD R3, -R27, R82 ;  /* 0x000000521b037221 */ /* 0x000fe20000000100 */
[----:B------:R-:W-:Y:S01]  /*1110*/  FFMA R77, R77, 1.925963033500011079e-08, R2 ;  /* 0x32a570604d4d7823 */ /* 0x000fe20000000002 */
[----:B------:R-:W-:Y:S01]  /*1120*/  FADD R2, R14, -12583039 ;  /* 0xcb40007f0e027421 */ /* 0x000fe20000000000 */
[C---:B------:R-:W-:Y:S01]  /*1130*/  FADD R63, -R27.reuse, R84 ;  /* 0x000000541b3f7221 */ /* 0x040fe20000000100 */
[C---:B------:R-:W-:Y:S01]  /*1140*/  FADD R35, -R27.reuse, R70 ;  /* 0x000000461b237221 */ /* 0x040fe20000000100 */
[----:B------:R-:W-:Y:S01]  /*1150*/  FADD R33, -R27, R68 ;  /* 0x000000441b217221 */ /* 0x000fe20000000100 */
[----:B------:R-:W-:Y:S01]  /*1160*/  FFMA R6, R79, 1.4426950216293334961, -R2 ;  /* 0x3fb8aa3b4f067823 */ /* 0x000fe20000000802 */
[-C--:B------:R-:W-:Y:S01]  /*1170*/  FFMA.RM R2, R4, R11.reuse, 12582913 ;  /* 0x4b40000104027423 */ /* 0x080fe2000000400b */
[-C--:B------:R-:W-:Y:S01]  /*1180*/  FFMA.RM R4, R8, R11.reuse, 12582913 ;  /* 0x4b40000108047423 */ /* 0x080fe2000000400b */
        /* <DEDUP_REMOVED lines=11> */
[-C--:B------:R-:W-:Y:S01]  /*1240*/  FFMA.SAT R6, R69, R12.reuse, 0.5 ;  /* 0x3f00000045067423 */ /* 0x080fe2000000200c */
[C---:B------:R-:W-:Y:S01]  /*1250*/  FADD R13, -R27.reuse, R26 ;  /* 0x0000001a1b0d7221 */ /* 0x040fe20000000100 */
[C---:B------:R-:W-:Y:S01]  /*1260*/  FADD R17, -R27.reuse, R24 ;  /* 0x000000181b117221 */ /* 0x040fe20000000100 */
[C---:B------:R-:W-:Y:S01]  /*1270*/  FADD R15, -R27.reuse, R22 ;  /* 0x000000161b0f7221 */ /* 0x040fe20000000100 */
[-C--:B------:R-:W-:Y:S01]  /*1280*/  FFMA.RM R6, R6, R11.reuse, 12582913 ;  /* 0x4b40000106067423 */ /* 0x080fe2000000400b */
[C---:B------:R-:W-:Y:S01]  /*1290*/  FADD R19, -R27.reuse, R18 ;  /* 0x000000121b137221 */ /* 0x040fe20000000100 */
[C---:B------:R-:W-:Y:S01]  /*12a0*/  FADD R25, -R27.reuse, R16 ;  /* 0x000000101b197221 */ /* 0x040fe20000000100 */
[----:B------:R-:W-:Y:S01]  /*12b0*/  FADD R27, -R27, R10 ;  /* 0x0000000a1b1b7221 */ /* 0x000fe20000000100 */
[----:B------:R-:W-:Y:S01]  /*12c0*/  FFMA R73, R73, 1.925963033500011079e-08, R8 ;  /* 0x32a5706049497823 */ /* 0x000fe20000000008 */
[----:B------:R-:W-:Y:S01]  /*12d0*/  FADD R8, R20, -12583039 ;  /* 0xcb40007f14087421 */ /* 0x000fe20000000000 */
[----:B------:R-:W-:Y:S01]  /*12e0*/  FADD R10, R6, -12583039 ;  /* 0xcb40007f060a7421 */ /* 0x000fe20000000000 */
[-C--:B------:R-:W-:Y:S01]  /*12f0*/  FFMA.SAT R22, R67, R12.reuse, 0.5 ;  /* 0x3f00000043167423 */ /* 0x080fe2000000200c */
[----:B------:R-:W0:Y:S01]  /*1300*/  MUFU.EX2 R77, R77 ;  /* 0x0000004d004d7308 */ /* 0x000e220000000800 */
[----:B------:R-:W-:Y:S01]  /*1310*/  FFMA R8, R71, 1.4426950216293334961, -R8 ;  /* 0x3fb8aa3b47087823 */ /* 0x000fe20000000808 */
[----:B------:R-:W-:Y:S01]  /*1320*/  FFMA R10, R69, 1.4426950216293334961, -R10 ;  /* 0x3fb8aa3b450a7823 */ /* 0x000fe2000000080a */
[-C--:B------:R-:W-:Y:S01]  /*1330*/  FFMA.RM R22, R22, R11.reuse, 12582913 ;  /* 0x4b40000116167423 */ /* 0x080fe2000000400b */
[----:B------:R-:W-:Y:S01]  /*1340*/  SHF.L.U32 R0, R0, 0x17, RZ ;  /* 0x0000001700007819 */ /* 0x000fe200000006ff */
[----:B------:R-:W-:Y:S01]  /*1350*/  FFMA R71, R71, 1.925963033500011079e-08, R8 ;  /* 0x32a5706047477823 */ /* 0x000fe20000000008 */
[----:B------:R-:W-:Y:S01]  /*1360*/  FFMA R69, R69, 1.925963033500011079e-08, R10 ;  /* 0x32a5706045457823 */ /* 0x000fe2000000000a */
[-C--:B------:R-:W-:Y:S01]  /*1370*/  FFMA.SAT R8, R65, R12.reuse, 0.5 ;  /* 0x3f00000041087423 */ /* 0x080fe2000000200c */
[----:B------:R-:W-:Y:S01]  /*1380*/  FADD R10, R22, -12583039 ;  /* 0xcb40007f160a7421 */ /* 0x000fe20000000000 */
[-C--:B------:R-:W-:Y:S01]  /*1390*/  FFMA.SAT R26, R33, R12.reuse, 0.5 ;  /* 0x3f000000211a7423 */ /* 0x080fe2000000200c */
[-C--:B------:R-:W-:Y:S01]  /*13a0*/  FFMA.SAT R28, R5, R12.reuse, 0.5 ;  /* 0x3f000000051c7423 */ /* 0x080fe2000000200c */
[-C--:B------:R-:W-:Y:S01]  /*13b0*/  FFMA.RM R8, R8, R11.reuse, 12582913 ;  /* 0x4b40000108087423 */ /* 0x080fe2000000400b */
[C---:B------:R-:W-:Y:S01]  /*13c0*/  FFMA R10, R67.reuse, 1.4426950216293334961, -R10 ;  /* 0x3fb8aa3b430a7823 */ /* 0x040fe2000000080a */
[-C--:B------:R-:W-:Y:S01]  /*13d0*/  FFMA.RM R26, R26, R11.reuse, 12582913 ;  /* 0x4b4000011a1a7423 */ /* 0x080fe2000000400b */
[-C--:B------:R-:W-:Y:S01]  /*13e0*/  FFMA.RM R28, R28, R11.reuse, 12582913 ;  /* 0x4b4000011c1c7423 */ /* 0x080fe2000000400b */
[----:B------:R-:W-:Y:S01]  /*13f0*/  FADD R16, R8, -12583039 ;  /* 0xcb40007f08107421 */ /* 0x000fe20000000000 */
[----:B------:R-:W-:Y:S01]  /*1400*/  FFMA R67, R67, 1.925963033500011079e-08, R10 ;  /* 0x32a5706043437823 */ /* 0x000fe2000000000a */
[-C--:B------:R-:W-:Y:S01]  /*1410*/  FFMA.SAT R10, R3, R12.reuse, 0.5 ;  /* 0x3f000000030a7423 */ /* 0x080fe2000000200c */
[----:B------:R-:W-:Y:S01]  /*1420*/  MUFU.EX2 R34, R71 ;  /* 0x0000004700227308 */ /* 0x000fe20000000800 */
[----:B------:R-:W-:Y:S01]  /*1430*/  FFMA R16, R65, 1.4426950216293334961, -R16 ;  /* 0x3fb8aa3b41107823 */ /* 0x000fe20000000810 */
[----:B------:R-:W-:Y:S01]  /*1440*/  FFMA.SAT R66, R23, R12, 0.5 ;  /* 0x3f00000017427423 */ /* 0x000fe2000000200c */
[----:B------:R-:W-:Y:S01]  /*1450*/  FFMA.RM R10, R10, R11, 12582913 ;  /* 0x4b4000010a0a7423 */ /* 0x000fe2000000400b */
[----:B------:R-:W-:Y:S01]  /*1460*/  SHF.L.U32 R8, R8, 0x17, RZ ;  /* 0x0000001708087819 */ /* 0x000fe200000006ff */
[----:B------:R-:W-:Y:S01]  /*1470*/  FFMA R65, R65, 1.925963033500011079e-08, R16 ;  /* 0x32a5706041417823 */ /* 0x000fe20000000010 */
[----:B------:R-:W-:Y:S01]  /*1480*/  SHF.L.U32 R2, R2, 0x17, RZ ;  /* 0x0000001702027819 */ /* 0x000fe200000006ff */
[----:B------:R-:W-:Y:S01]  /*1490*/  FADD R16, R10, -12583039 ;  /* 0xcb40007f0a107421 */ /* 0x000fe20000000000 */
[----:B------:R-:W-:Y:S01]  /*14a0*/  MUFU.EX2 R64, R67 ;  /* 0x0000004300407308 */ /* 0x000fe20000000800 */
[----:B------:R-:W-:-:S02]  /*14b0*/  SHF.L.U32 R4, R4, 0x17, RZ ;  /* 0x0000001704047819 */ /* 0x000fc400000006ff */
[----:B------:R-:W-:Y:S01]  /*14c0*/  FFMA R16, R3, 1.4426950216293334961, -R16 ;  /* 0x3fb8aa3b03107823 */ /* 0x000fe20000000810 */
[----:B------:R-:W-:-:S03]  /*14d0*/  SHF.L.U32 R6, R6, 0x17, RZ ;  /* 0x0000001706067819 */ /* 0x000fc600000006ff */
[----:B------:R-:W-:Y:S01]  /*14e0*/  FFMA R18, R3, 1.925963033500011079e-08, R16 ;  /* 0x32a5706003127823 */ /* 0x000fe20000000010 */
[----:B------:R-:W-:Y:S01]  /*14f0*/  FFMA.SAT R16, R63, R12, 0.5 ;  /* 0x3f0000003f107423 */ /* 0x000fe2000000200c */
[----:B0-----:R-:W-:Y:S01]  /*1500*/  FMUL R3, R0, R77 ;  /* 0x0000004d00037220 */ /* 0x001fe20000400000 */
[----:B------:R-:W-:Y:S01]  /*1510*/  SHF.L.U32 R0, R14, 0x17, RZ ;  /* 0x000000170e007819 */ /* 0x000fe200000006ff */
[----:B------:R-:W0:Y:S01]  /*1520*/  MUFU.EX2 R65, R65 ;  /* 0x0000004100417308 */ /* 0x000e220000000800 */
[----:B------:R-:W-:-:S04]  /*1530*/  FFMA.RM R16, R16, R11, 12582913 ;  /* 0x4b40000110107423 */ /* 0x000fc8000000400b */
[----:B------:R-:W-:-:S03]  /*1540*/  FADD R24, R16, -12583039 ;  /* 0xcb40007f10187421 */ /* 0x000fc60000000000 */
[----:B------:R-:W-:Y:S01]  /*1550*/  MUFU.EX2 R18, R18 ;  /* 0x0000001200127308 */ /* 0x000fe20000000800 */
[----:B------:R-:W-:-:S04]  /*1560*/  FFMA R24, R63, 1.4426950216293334961, -R24 ;  /* 0x3fb8aa3b3f187823 */ /* 0x000fc80000000818 */
[----:B------:R-:W-:Y:S01]  /*1570*/  FFMA R63, R63, 1.925963033500011079e-08, R24 ;  /* 0x32a570603f3f7823 */ /* 0x000fe20000000018 */
[----:B------:R-:W-:Y:S02]  /*1580*/  FFMA.SAT R24, R35, R12, 0.5 ;  /* 0x3f00000023187423 */ /* 0x000fe4000000200c */
[----:B------:R-:W1:Y:S01]  /*1590*/  MUFU.EX2 R79, R79 ;  /* 0x0000004f004f7308 */ /* 0x000e620000000800 */
[----:B0-----:R-:W-:Y:S01]  /*15a0*/  FMUL R8, R8, R65 ;  /* 0x0000004108087220 */ /* 0x001fe20000400000 */
[----:B------:R-:W-:-:S04]  /*15b0*/  FFMA.RM R24, R24, R11, 12582913 ;  /* 0x4b40000118187423 */ /* 0x000fc8000000400b */
[----:B------:R-:W-:Y:S02]  /*15c0*/  FADD R14, R24, -12583039 ;  /* 0xcb40007f180e7421 */ /* 0x000fe40000000000 */
[----:B------:R-:W-:Y:S02]  /*15d0*/  MUFU.EX2 R63, R63 ;  /* 0x0000003f003f7308 */ /* 0x000fe40000000800 */
[----:B------:R-:W-:-:S04]  /*15e0*/  FFMA R14, R35, 1.4426950216293334961, -R14 ;  /* 0x3fb8aa3b230e7823 */ /* 0x000fc8000000080e */
[----:B------:R-:W-:Y:S01]  /*15f0*/  FFMA R35, R35, 1.925963033500011079e-08, R14 ;  /* 0x32a5706023237823 */ /* 0x000fe2000000000e */
[----:B------:R-:W-:Y:S01]  /*1600*/  FADD R14, R26, -12583039 ;  /* 0xcb40007f1a0e7421 */ /* 0x000fe20000000000 */
[----:B------:R-:W0:Y:S01]  /*1610*/  MUFU.EX2 R75, R75 ;  /* 0x0000004b004b7308 */ /* 0x000e220000000800 */
[----:B-1----:R-:W-:Y:S02]  /*1620*/  FMUL R0, R0, R79 ;  /* 0x0000004f00007220 */ /* 0x002fe40000400000 */
[----:B------:R-:W-:-:S04]  /*1630*/  FFMA R14, R33, 1.4426950216293334961, -R14 ;  /* 0x3fb8aa3b210e7823 */ /* 0x000fc8000000080e */
[----:B------:R-:W-:Y:S01]  /*1640*/  FFMA R33, R33, 1.925963033500011079e-08, R14 ;  /* 0x32a5706021217823 */ /* 0x000fe2000000000e */
[----:B------:R-:W-:Y:S01]  /*1650*/  FADD R14, R28, -12583039 ;  /* 0xcb40007f1c0e7421 */ /* 0x000fe20000000000 */
[----:B------:R-:W-:Y:S03]  /*1660*/  MUFU.EX2 R35, R35 ;  /* 0x0000002300237308 */ /* 0x000fe60000000800 */
[----:B------:R-:W-:-:S04]  /*1670*/  FFMA R14, R5, 1.4426950216293334961, -R14 ;  /* 0x3fb8aa3b050e7823 */ /* 0x000fc8000000080e */
[----:B------:R-:W-:Y:S01]  /*1680*/  FFMA R32, R5, 1.925963033500011079e-08, R14 ;  /* 0x32a5706005207823 */ /* 0x000fe2000000000e */
[----:B------:R-:W-:Y:S01]  /*1690*/  FFMA.SAT R14, R29, R12, 0.5 ;  /* 0x3f0000001d0e7423 */ /* 0x000fe2000000200c */
[----:B------:R-:W-:Y:S01]  /*16a0*/  SHF.L.U32 R5, R20, 0x17, RZ ;  /* 0x0000001714057819 */ /* 0x000fe200000006ff */
[----:B------:R-:W1:Y:S01]  /*16b0*/  MUFU.EX2 R73, R73 ;  /* 0x0000004900497308 */ /* 0x000e620000000800 */
[----:B0-----:R-:W-:Y:S01]  /*16c0*/  FMUL R2, R2, R75 ;  /* 0x0000004b02027220 */ /* 0x001fe20000400000 */
[----:B------:R-:W-:Y:S02]  /*16d0*/  FFMA.RM R14, R14, R11, 12582913 ;  /* 0x4b4000010e0e7423 */ /* 0x000fe4000000400b */
[----:B------:R-:W-:Y:S02]  /*16e0*/  FMUL R5, R5, R34 ;  /* 0x0000002205057220 */ /* 0x000fe40000400000 */
[C---:B------:R-:W-:Y:S01]  /*16f0*/  FADD R20, R14.reuse, -12583039 ;  /* 0xcb40007f0e147421 */ /* 0x040fe20000000000 */
[----:B------:R-:W-:Y:S01]  /*1700*/  SHF.L.U32 R14, R14, 0x17, RZ ;  /* 0x000000170e0e7819 */ /* 0x000fe200000006ff */
[----:B------:R-:W0:Y:S02]  /*1710*/  MUFU.EX2 R69, R69 ;  /* 0x0000004500457308 */ /* 0x000e240000000800 */
[----:B------:R-:W-:-:S04]  /*1720*/  FFMA R20, R29, 1.4426950216293334961, -R20 ;  /* 0x3fb8aa3b1d147823 */ /* 0x000fc80000000814 */
[----:B------:R-:W-:Y:S01]  /*1730*/  FFMA R29, R29, 1.925963033500011079e-08, R20 ;  /* 0x32a570601d1d7823 */ /* 0x000fe20000000014 */
[----:B------:R-:W-:Y:S01]  /*1740*/  FFMA.SAT R20, R7, R12, 0.5 ;  /* 0x3f00000007147423 */ /* 0x000fe2000000200c */
[----:B-1----:R-:W-:-:S03]  /*1750*/  FMUL R4, R4, R73 ;  /* 0x0000004904047220 */ /* 0x002fc60000400000 */
[----:B------:R-:W-:Y:S01]  /*1760*/  FFMA.RM R20, R20, R11, 12582913 ;  /* 0x4b40000114147423 */ /* 0x000fe2000000400b */
[----:B------:R-:W-:Y:S03]  /*1770*/  MUFU.EX2 R29, R29 ;  /* 0x0000001d001d7308 */ /* 0x000fe60000000800 */
[C---:B------:R-:W-:Y:S01]  /*1780*/  FADD R34, R20.reuse, -12583039 ;  /* 0xcb40007f14227421 */ /* 0x040fe20000000000 */
[----:B------:R-:W-:Y:S01]  /*1790*/  SHF.L.U32 R20, R20, 0x17, RZ ;  /* 0x0000001714147819 */ /* 0x000fe200000006ff */
[----:B0-----:R-:W-:Y:S02]  /*17a0*/  FMUL R6, R6, R69 ;  /* 0x0000004506067220 */ /* 0x001fe40000400000 */
[C---:B------:R-:W-:Y:S01]  /*17b0*/  FFMA R34, R7.reuse, 1.4426950216293334961, -R34 ;  /* 0x3fb8aa3b07227823 */ /* 0x040fe20000000822 */
[----:B------:R0:W-:Y:S03]  /*17c0*/  MUFU.EX2 R69, R32 ;  /* 0x0000002000457308 */ /* 0x0001e60000000800 */
[----:B------:R-:W-:Y:S01]  /*17d0*/  FFMA R34, R7, 1.925963033500011079e-08, R34 ;  /* 0x32a5706007227823 */ /* 0x000fe20000000022 */
[----:B------:R-:W-:Y:S01]  /*17e0*/  SHF.L.U32 R7, R22, 0x17, RZ ;  /* 0x0000001716077819 */ /* 0x000fe200000006ff */
[----:B------:R-:W-:-:S04]  /*17f0*/  FFMA.RM R22, R66, R11, 12582913 ;  /* 0x4b40000142167423 */ /* 0x000fc8000000400b */
[----:B------:R-:W-:Y:S01]  /*1800*/  FMUL R7, R7, R64 ;  /* 0x0000004007077220 */ /* 0x000fe20000400000 */
[C---:B------:R-:W-:Y:S01]  /*1810*/  FADD R64, R22.reuse, -12583039 ;  /* 0xcb40007f16407421 */ /* 0x040fe20000000000 */
[----:B0-----:R-:W-:Y:S01]  /*1820*/  FFMA.SAT R32, R27, R12, 0.5 ;  /* 0x3f0000001b207423 */ /* 0x001fe2000000200c */
[----:B------:R-:W-:Y:S02]  /*1830*/  SHF.L.U32 R22, R22, 0x17, RZ ;  /* 0x0000001716167819 */ /* 0x000fe400000006ff */
        /* <DEDUP_REMOVED lines=16> */
[----:B------:R-:W-:-:S02]  /*1940*/  SHF.L.U32 R64, R64, 0x17, RZ ;  /* 0x0000001740407819 */ /* 0x000fc400000006ff */
[----:B------:R-:W-:-:S03]  /*1950*/  FFMA R68, R13, 1.4426950216293334961, -R68 ;  /* 0x3fb8aa3b0d447823 */ /* 0x000fc60000000844 */
[----:B------:R-:W0:Y:S01]  /*1960*/  MUFU.EX2 R18, R33 ;  /* 0x0000002100127308 */ /* 0x000e220000000800 */
[----:B------:R-:W-:Y:S01]  /*1970*/  FFMA R67, R13, 1.925963033500011079e-08, R68 ;  /* 0x32a570600d437823 */ /* 0x000fe20000000044 */
[----:B------:R-:W-:Y:S01]  /*1980*/  FFMA.RM R13, R16, R11, 12582913 ;  /* 0x4b400001100d7423 */ /* 0x000fe2000000400b */
[----:B------:R-:W-:-:S03]  /*1990*/  FFMA.SAT R68, R15, R12, 0.5 ;  /* 0x3f0000000f447423 */ /* 0x000fc6000000200c */
[C---:B------:R-:W-:Y:S01]  /*19a0*/  FADD R16, R13.reuse, -12583039 ;  /* 0xcb40007f0d107421 */ /* 0x040fe20000000000 */
[----:B------:R-:W-:Y:S01]  /*19b0*/  SHF.L.U32 R13, R13, 0x17, RZ ;  /* 0x000000170d0d7819 */ /* 0x000fe200000006ff */
[----:B------:R-:W-:Y:S02]  /*19c0*/  MUFU.EX2 R67, R67 ;  /* 0x0000004300437308 */ /* 0x000fe40000000800 */
        /* <DEDUP_REMOVED lines=8> */
[----:B0-----:R-:W-:Y:S01]  /*1a50*/  FMUL R17, R17, R18 ;  /* 0x0000001211117220 */ /* 0x001fe20000400000 */
[----:B------:R-:W-:Y:S01]  /*1a60*/  FFMA.SAT R18, R21, R12, 0.5 ;  /* 0x3f00000015127423 */ /* 0x000fe2000000200c */
[----:B------:R-:W-:Y:S01]  /*1a70*/  FFMA R68, R15, 1.4426950216293334961, -R68 ;  /* 0x3fb8aa3b0f447823 */ /* 0x000fe20000000844 */
[----:B------:R-:W-:-:S03]  /*1a80*/  FFMA.RM R26, R26, R11, 12582913 ;  /* 0x4b4000011a1a7423 */ /* 0x000fc6000000400b */
[----:B------:R-:W-:Y:S01]  /*1a90*/  FFMA R35, R15, 1.925963033500011079e-08, R68 ;  /* 0x32a570600f237823 */ /* 0x000fe20000000044 */
        /* <DEDUP_REMOVED lines=10> */
[----:B------:R-:W-:Y:S01]  /*1b40*/  FADD R19, RZ, R3 ;  /* 0x00000003ff137221 */ /* 0x000fe20000000000 */
[----:B------:R-:W-:-:S03]  /*1b50*/  FFMA.SAT R28, R25, R12, 0.5 ;  /* 0x3f000000191c7423 */ /* 0x000fc6000000200c */
[----:B------:R-:W-:Y:S01]  /*1b60*/  FADD R19, R19, R0 ;  /* 0x0000000013137221 */ /* 0x000fe20000000000 */
[-C--:B------:R-:W-:Y:S01]  /*1b70*/  FFMA.RM R12, R28, R11.reuse, 12582913 ;  /* 0x4b4000011c0c7423 */ /* 0x080fe2000000400b */
[----:B------:R-:W-:Y:S01]  /*1b80*/  FFMA.RM R11, R32, R11, 12582913 ;  /* 0x4b400001200b7423 */ /* 0x000fe2000000400b */
[----:B------:R-:W-:Y:S01]  /*1b90*/  MUFU.EX2 R68, R68 ;  /* 0x0000004400447308 */ /* 0x000fe20000000800 */
[----:B------:R-:W-:Y:S01]  /*1ba0*/  FADD R19, R19, R2 ;  /* 0x0000000213137221 */ /* 0x000fe20000000000 */
[----:B------:R-:W-:Y:S01]  /*1bb0*/  FADD R28, R12, -12583039 ;  /* 0xcb40007f0c1c7421 */ /* 0x000fe20000000000 */
[----:B------:R-:W-:Y:S02]  /*1bc0*/  FADD R32, R11, -12583039 ;  /* 0xcb40007f0b207421 */ /* 0x000fe40000000000 */
[----:B------:R-:W-:Y:S01]  /*1bd0*/  FADD R70, R19, R4 ;  /* 0x0000000413467221 */ /* 0x000fe20000000000 */
[----:B------:R-:W-:Y:S01]  /*1be0*/  FFMA R28, R25, 1.4426950216293334961, -R28 ;  /* 0x3fb8aa3b191c7823 */ /* 0x000fe2000000081c */
[----:B------:R-:W-:-:S02]  /*1bf0*/  FFMA R32, R27, 1.4426950216293334961, -R32 ;  /* 0x3fb8aa3b1b207823 */ /* 0x000fc40000000820 */
[----:B------:R-:W-:Y:S01]  /*1c00*/  FADD R19, R70, R5 ;  /* 0x0000000546137221 */ /* 0x000fe20000000000 */
[----:B------:R-:W-:Y:S01]  /*1c10*/  FFMA R28, R25, 1.925963033500011079e-08, R28 ;  /* 0x32a57060191c7823 */ /* 0x000fe2000000001c */
[----:B------:R-:W-:Y:S01]  /*1c20*/  FFMA R32, R27, 1.925963033500011079e-08, R32 ;  /* 0x32a570601b207823 */ /* 0x000fe20000000020 */
[----:B------:R-:W0:Y:S01]  /*1c30*/  MUFU.EX2 R25, R34 ;  /* 0x0000002200197308 */ /* 0x000e220000000800 */
[----:B------:R-:W-:Y:S01]  /*1c40*/  FADD R70, R19, R6 ;  /* 0x0000000613467221 */ /* 0x000fe20000000000 */
[----:B------:R-:W-:-:S03]  /*1c50*/  FMUL R19, R14, R29 ;  /* 0x0000001d0e137220 */ /* 0x000fc60000400000 */
[----:B------:R-:W-:-:S03]  /*1c60*/  FADD R21, R70, R7 ;  /* 0x0000000746157221 */ /* 0x000fc60000000000 */
[----:B------:R-:W1:Y:S01]  /*1c70*/  MUFU.EX2 R27, R66 ;  /* 0x00000042001b7308 */ /* 0x000e620000000800 */
[----:B------:R-:W-:-:S04]  /*1c80*/  FADD R14, R21, R8 ;  /* 0x00000008150e7221 */ /* 0x000fc80000000000 */
[----:B------:R-:W-:-:S03]  /*1c90*/  FADD R21, R14, R9 ;  /* 0x000000090e157221 */ /* 0x000fc60000000000 */
[----:B------:R-:W2:Y:S01]  /*1ca0*/  MUFU.EX2 R34, R63 ;  /* 0x0000003f00227308 */ /* 0x000ea20000000800 */
[----:B------:R-:W-:Y:S01]  /*1cb0*/  FADD R21, R21, R10 ;  /* 0x0000000a15157221 */ /* 0x000fe20000000000 */
[----:B0-----:R-:W-:-:S03]  /*1cc0*/  FMUL R20, R20, R25 ;  /* 0x0000001914147220 */ /* 0x001fc60000400000 */
[----:B------:R-:W-:-:S03]  /*1cd0*/  FADD R14, R21, R16 ;  /* 0x00000010150e7221 */ /* 0x000fc60000000000 */
[----:B------:R-:W-:Y:S01]  /*1ce0*/  MUFU.EX2 R66, R35 ;  /* 0x0000002300427308 */ /* 0x000fe20000000800 */
[----:B------:R-:W-:Y:S01]  /*1cf0*/  FADD R25, R14, R17 ;  /* 0x000000110e197221 */ /* 0x000fe20000000000 */
[----:B-1----:R-:W-:Y:S01]  /*1d00*/  FMUL R21, R22, R27 ;  /* 0x0000001b16157220 */ /* 0x002fe20000400000 */
[----:B------:R-:W-:Y:S02]  /*1d10*/  SHF.L.U32 R22, R23, 0x17, RZ ;  /* 0x0000001717167819 */ /* 0x000fe400000006ff */
[----:B------:R-:W-:Y:S01]  /*1d20*/  FADD R14, R25, R18 ;  /* 0x00000012190e7221 */ /* 0x000fe20000000000 */
[----:B------:R-:W-:Y:S02]  /*1d30*/  SHF.L.U32 R27, R26, 0x17, RZ ;  /* 0x000000171a1b7819 */ /* 0x000fe400000006ff */
[----:B------:R-:W0:Y:S01]  /*1d40*/  MUFU.EX2 R70, R33 ;  /* 0x0000002100467308 */ /* 0x000e220000000800 */
[----:B------:R-:W-:Y:S01]  /*1d50*/  FADD R23, R14, R19 ;  /* 0x000000130e177221 */ /* 0x000fe20000000000 */
[----:B------:R-:W-:Y:S01]  /*1d60*/  FMUL R22, R22, R65 ;  /* 0x0000004116167220 */ /* 0x000fe20000400000 */
[----:B------:R-:W-:-:S02]  /*1d70*/  FMUL R27, R27, R68 ;  /* 0x000000441b1b7220 */ /* 0x000fc40000400000 */
[----:B------:R-:W-:Y:S01]  /*1d80*/  FADD R14, R23, R20 ;  /* 0x00000014170e7221 */ /* 0x000fe20000000000 */
[----:B------:R-:W-:Y:S02]  /*1d90*/  FMUL R23, R64, R67 ;  /* 0x0000004340177220 */ /* 0x000fe40000400000 */
[----:B------:R1:W3:Y:S01]  /*1da0*/  MUFU.EX2 R29, R28 ;  /* 0x0000001c001d7308 */ /* 0x0002e20000000800 */
[----:B------:R-:W-:-:S04]  /*1db0*/  FADD R25, R14, R21 ;  /* 0x000000150e197221 */ /* 0x000fc80000000000 */
[----:B------:R-:W-:Y:S01]  /*1dc0*/  FADD R14, R25, R22 ;  /* 0x00000016190e7221 */ /* 0x000fe20000000000 */
[----:B------:R-:W-:Y:S01]  /*1dd0*/  SHF.L.U32 R25, R24, 0x17, RZ ;  /* 0x0000001718197819 */ /* 0x000fe200000006ff */
[----:B--2---:R-:W-:Y:S01]  /*1de0*/  FMUL R24, R13, R34 ;  /* 0x000000220d187220 */ /* 0x004fe20000400000 */
[----:B------:R-:W2:Y:S01]  /*1df0*/  MUFU.EX2 R32, R32 ;  /* 0x0000002000207308 */ /* 0x000ea20000000800 */
[----:B------:R-:W-:Y:S01]  /*1e00*/  FADD R13, R14, R23 ;  /* 0x000000170e0d7221 */ /* 0x000fe20000000000 */
[----:B0-----:R-:W-:Y:S01]  /*1e10*/  FMUL R26, R15, R70 ;  /* 0x000000460f1a7220 */ /* 0x001fe20000400000 */
[----:B------:R-:W-:Y:S01]  /*1e20*/  FMUL R25, R25, R66 ;  /* 0x0000004219197220 */ /* 0x000fe20000400000 */
[----:B-1----:R-:W-:Y:S01]  /*1e30*/  SHF.L.U32 R28, R12, 0x17, RZ ;  /* 0x000000170c1c7819 */ /* 0x002fe200000006ff */
[----:B------:R-:W-:-:S04]  /*1e40*/  FADD R14, R13, R24 ;  /* 0x000000180d0e7221 */ /* 0x000fc80000000000 */
[----:B------:R-:W-:Y:S01]  /*1e50*/  FADD R13, R14, R25 ;  /* 0x000000190e0d7221 */ /* 0x000fe20000000000 */
[----:B---3--:R-:W-:-:S03]  /*1e60*/  FMUL R28, R28, R29 ;  /* 0x0000001d1c1c7220 */ /* 0x008fc60000400000 */
        /* <DEDUP_REMOVED lines=15> */
.L_x_18971:
        /* <DEDUP_REMOVED lines=12> */
[----:B------:R-:W-:Y:S05]  /*2020*/  CALL.REL.NOINC `($__internal_366_$__cuda_sm3x_div_rn_noftz_f32_slowpath) ;  /* 0x00000030004c7944 */ /* 0x000fea0003c00000 */
[----:B------:R-:W-:-:S07]  /*2030*/  MOV R11, R3 ;  /* 0x00000003000b7202 */ /* 0x000fce0000000f00 */
.L_x_18912:
[----:B------:R-:W-:Y:S05]  /*2040*/  BSYNC.RECONVERGENT B3 ;  /* 0x0000000000037941 */ /* 0x000fea0003800200 */
.L_x_18911:
        /* <DEDUP_REMOVED lines=12> */
[----:B------:R-:W-:Y:S05]  /*2110*/  CALL.REL.NOINC `($__internal_366_$__cuda_sm3x_div_rn_noftz_f32_slowpath) ;  /* 0x0000003000107944 */ /* 0x000fea0003c00000 */
[----:B------:R-:W-:-:S07]  /*2120*/  MOV R15, R3 ;  /* 0x00000003000f7202 */ /* 0x000fce0000000f00 */
.L_x_18914:
[----:B------:R-:W-:Y:S05]  /*2130*/  BSYNC.RECONVERGENT B3 ;  /* 0x0000000000037941 */ /* 0x000fea0003800200 */
.L_x_18913:
        /* <DEDUP_REMOVED lines=14> */
.L_x_18916:
[----:B------:R-:W-:Y:S05]  /*2220*/  BSYNC.RECONVERGENT B3 ;  /* 0x0000000000037941 */ /* 0x000fea0003800200 */
.L_x_18915:
        /* <DEDUP_REMOVED lines=14> */
.L_x_18918:
[----:B------:R-:W-:Y:S05]  /*2310*/  BSYNC.RECONVERGENT B3 ;  /* 0x0000000000037941 */ /* 0x000fea0003800200 */
.L_x_18917:
        /* <DEDUP_REMOVED lines=14> */
.L_x_18920:
[----:B------:R-:W-:Y:S05]  /*2400*/  BSYNC.RECONVERGENT B3 ;  /* 0x0000000000037941 */ /* 0x000fea0003800200 */
.L_x_18919:
        /* <DEDUP_REMOVED lines=14> */
.L_x_18922:
[----:B------:R-:W-:Y:S05]  /*24f0*/  BSYNC.RECONVERGENT B3 ;  /* 0x0000000000037941 */ /* 0x000fea0003800200 */
.L_x_18921:
        /* <DEDUP_REMOVED lines=14> */
.L_x_18924:
[----:B------:R-:W-:Y:S05]  /*25e0*/  BSYNC.RECONVERGENT B3 ;  /* 0x0000000000037941 */ /* 0x000fea0003800200 */
.L_x_18923:
        /* <DEDUP_REMOVED lines=14> */
.L_x_18926:
[----:B------:R-:W-:Y:S05]  /*26d0*/  BSYNC.RECONVERGENT B3 ;  /* 0x0000000000037941 */ /* 0x000fea0003800200 */
.L_x_18925:
        /* <DEDUP_REMOVED lines=14> */
.L_x_18928:
[----:B------:R-:W-:Y:S05]  /*27c0*/  BSYNC.RECONVERGENT B3 ;  /* 0x0000000000037941 */ /* 0x000fea0003800200 */
.L_x_18927:
        /* <DEDUP_REMOVED lines=14> */
.L_x_18930:
[----:B------:R-:W-:Y:S05]  /*28b0*/  BSYNC.RECONVERGENT B3 ;  /* 0x0000000000037941 */ /* 0x000fea0003800200 */
.L_x_18929:
        /* <DEDUP_REMOVED lines=14> */
.L_x_18932:
[----:B------:R-:W-:Y:S05]  /*29a0*/  BSYNC.RECONVERGENT B3 ;  /* 0x0000000000037941 */ /* 0x000fea0003800200 */
.L_x_18931:
        /* <DEDUP_REMOVED lines=14> */
.L_x_18934:
[----:B------:R-:W-:Y:S05]  /*2a90*/  BSYNC.RECONVERGENT B3 ;  /* 0x0000000000037941 */ /* 0x000fea0003800200 */
.L_x_18933:
        /* <DEDUP_REMOVED lines=14> */
.L_x_18936:
[----:B------:R-:W-:Y:S05]  /*2b80*/  BSYNC.RECONVERGENT B3 ;  /* 0x0000000000037941 */ /* 0x000fea0003800200 */
.L_x_18935:
        /* <DEDUP_REMOVED lines=14> */
.L_x_18938:
[----:B------:R-:W-:Y:S05]  /*2c70*/  BSYNC.RECONVERGENT B3 ;  /* 0x0000000000037941 */ /* 0x000fea0003800200 */
.L_x_18937:
        /* <DEDUP_REMOVED lines=14> */
.L_x_18940:
[----:B------:R-:W-:Y:S05]  /*2d60*/  BSYNC.RECONVERGENT B3 ;  /* 0x0000000000037941 */ /* 0x000fea0003800200 */
.L_x_18939:
        /* <DEDUP_REMOVED lines=14> */
.L_x_18942:
[----:B------:R-:W-:Y:S05]  /*2e50*/  BSYNC.RECONVERGENT B3 ;  /* 0x0000000000037941 */ /* 0x000fea0003800200 */
.L_x_18941:
        /* <DEDUP_REMOVED lines=14> */
.L_x_18944:
[----:B------:R-:W-:Y:S05]  /*2f40*/  BSYNC.RECONVERGENT B3 ;  /* 0x0000000000037941 */ /* 0x000fea0003800200 */
.L_x_18943:
        /* <DEDUP_REMOVED lines=14> */
.L_x_18946:
[----:B------:R-:W-:Y:S05]  /*3030*/  BSYNC.RECONVERGENT B3 ;  /* 0x0000000000037941 */ /* 0x000fea0003800200 */
.L_x_18945:
        /* <DEDUP_REMOVED lines=14> */
.L_x_18948:
[----:B------:R-:W-:Y:S05]  /*3120*/  BSYNC.RECONVERGENT B3 ;  /* 0x0000000000037941 */ /* 0x000fea0003800200 */
.L_x_18947:
        /* <DEDUP_REMOVED lines=14> */
.L_x_18950:
[----:B------:R-:W-:Y:S05]  /*3210*/  BSYNC.RECONVERGENT B3 ;  /* 0x0000000000037941 */ /* 0x000fea0003800200 */
.L_x_18949:
        /* <DEDUP_REMOVED lines=14> */
.L_x_18952:
[----:B------:R-:W-:Y:S05]  /*3300*/  BSYNC.RECONVERGENT B3 ;  /* 0x0000000000037941 */ /* 0x000fea0003800200 */
.L_x_18951:
        /* <DEDUP_REMOVED lines=14> */
.L_x_18954:
[----:B------:R-:W-:Y:S05]  /*33f0*/  BSYNC.RECONVERGENT B3 ;  /* 0x0000000000037941 */ /* 0x000fea0003800200 */
.L_x_18953:
        /* <DEDUP_REMOVED lines=14> */
.L_x_18956:
[----:B------:R-:W-:Y:S05]  /*34e0*/  BSYNC.RECONVERGENT B3 ;  /* 0x0000000000037941 */ /* 0x000fea0003800200 */
.L_x_18955:
        /* <DEDUP_REMOVED lines=14> */
.L_x_18958:
[----:B------:R-:W-:Y:S05]  /*35d0*/  BSYNC.RECONVERGENT B3 ;  /* 0x0000000000037941 */ /* 0x000fea0003800200 */
.L_x_18957:
        /* <DEDUP_REMOVED lines=16> */
[----:B------:R-:W-:Y:S01]  /*36e0*/  @!P1 R2UR UR6, R30 ;  /* 0x000000001e0692ca */ /* 0x000fe200000e0000 */
[----:B------:R0:W-:Y:S01]  /*36f0*/  @!P0 STG.E desc[UR4][R4.64], R11 ;  /* 0x0000000b04008986 */ /* 0x0001e2000c101904 */
[----:B------:R-:W-:Y:S02]  /*3700*/  ISETP.GE.U32.AND P0, PT, R42, UR44, PT ;  /* 0x0000002c2a007c0c */ /* 0x000fe4000bf06070 */
[C---:B------:R-:W-:Y:S02]  /*3710*/  @!P1 R2UR UR7, R31.reuse ;  /* 0x000000001f0792ca */ /* 0x040fe400000e0000 */
[----:B------:R-:W-:Y:S02]  /*3720*/  ISETP.GE.AND.EX P0, PT, RZ, UR45, PT, P0 ;  /* 0x0000002dff007c0c */ /* 0x000fe4000bf06300 */
[----:B------:R-:W-:Y:S02]  /*3730*/  @!P2 R2UR UR8, R30 ;  /* 0x000000001e08a2ca */ /* 0x000fe400000e0000 */
[----:B------:R-:W-:-:S02]  /*3740*/  @!P2 R2UR UR9, R31 ;  /* 0x000000001f09a2ca */ /* 0x000fc400000e0000 */
[----:B------:R-:W-:Y:S02]  /*3750*/  ISETP.GE.U32.AND P6, PT, R45, UR44, PT ;  /* 0x0000002c2d007c0c */ /* 0x000fe4000bfc6070 */
[----:B------:R-:W-:Y:S02]  /*3760*/  ISETP.GE.U32.AND P5, PT, R46, UR44, PT ;  /* 0x0000002c2e007c0c */ /* 0x000fe4000bfa6070 */
[----:B------:R-:W-:Y:S01]  /*3770*/  ISETP.GE.AND.EX P4, PT, RZ, UR45, PT, P4 ;  /* 0x0000002dff007c0c */ /* 0x000fe2000bf86340 */
[----:B------:R0:W-:Y:S01]  /*3780*/  @!P1 STG.E desc[UR6][R4.64+0x80], R15 ;  /* 0x0000800f04009986 */ /* 0x0001e2000c101906 */
[----:B------:R-:W-:Y:S02]  /*3790*/  ISETP.GE.U32.AND P1, PT, R48, UR44, PT ;  /* 0x0000002c30007c0c */ /* 0x000fe4000bf26070 */
[----:B------:R-:W-:Y:S02]  /*37a0*/  @!P0 R2UR UR4, R30 ;  /* 0x000000001e0482ca */ /* 0x000fe400000e0000 */
[----:B------:R-:W-:Y:S01]  /*37b0*/  @!P0 R2UR UR5, R31 ;  /* 0x000000001f0582ca */ /* 0x000fe200000e0000 */
[----:B------:R0:W-:Y:S01]  /*37c0*/  @!P2 STG.E desc[UR8][R4.64+0x100], R33 ;  /* 0x000100210400a986 */ /* 0x0001e2000c101908 */
[----:B------:R-:W-:-:S02]  /*37d0*/  ISETP.GE.U32.AND P2, PT, R47, UR44, PT ;  /* 0x0000002c2f007c0c */ /* 0x000fc4000bf46070 */
[----:B------:R-:W-:Y:S02]  /*37e0*/  ISETP.GE.AND.EX P3, PT, RZ, UR45, PT, P3 ;  /* 0x0000002dff007c0c */ /* 0x000fe4000bf66330 */
[----:B------:R-:W-:Y:S02]  /*37f0*/  ISETP.GE.AND.EX P6, PT, RZ, UR45, PT, P6 ;  /* 0x0000002dff007c0c */ /* 0x000fe4000bfc6360 */
[----:B------:R-:W-:Y:S02]  /*3800*/  ISETP.GE.AND.EX P5, PT, RZ, UR45, PT, P5 ;  /* 0x0000002dff007c0c */ /* 0x000fe4000bfa6350 */
[----:B------:R-:W-:Y:S02]  /*3810*/  ISETP.GE.AND.EX P2, PT, RZ, UR45, PT, P2 ;  /* 0x0000002dff007c0c */ /* 0x000fe4000bf46320 */
[----:B------:R-:W-:Y:S01]  /*3820*/  ISETP.GE.AND.EX P1, PT, RZ, UR45, PT, P1 ;  /* 0x0000002dff007c0c */ /* 0x000fe2000bf26310 */
[----:B------:R0:W-:Y:S01]  /*3830*/  @!P0 STG.E desc[UR4][R4.64+0x180], R63 ;  /* 0x0001803f04008986 */ /* 0x0001e2000c101904 */
        /* <DEDUP_REMOVED lines=70> */
[C---:B------:R-:W-:Y:S02]  /*3ca0*/  IADD3 R37, P0, PT, R39.reuse, R37, RZ ;  /* 0x0000002527257210 */ /* 0x040fe40007f1e0ff */
[----:B------:R-:W-:Y:S02]  /*3cb0*/  @!P4 R2UR UR6, R30 ;  /* 0x000000001e06c2ca */ /* 0x000fe400000e0000 */
[----:B------:R-:W-:Y:S02]  /*3cc0*/  LEA.HI.X.SX32 R38, R39, R38, 0x1, P0 ;  /* 0x0000002627267211 */ /* 0x000fe400000f0eff */
[----:B------:R-:W-:Y:S02]  /*3cd0*/  ISETP.GE.U32.AND P0, PT, R37, UR46, PT ;  /* 0x0000002e25007c0c */ /* 0x000fe4000bf06070 */
        /* <DEDUP_REMOVED lines=20> */
.L_x_18909:
[----:B------:R-:W-:Y:S05]  /*3e20*/  EXIT ;  /* 0x000000000000794d */ /* 0x000fea0003800000 */
.L_x_18910:
[----:B------:R-:W-:Y:S01]  /*3e30*/  BSSY B1, `(.L_x_18960) ;  /* 0x0000007000017945 */ /* 0x000fe20003800000 */
[----:B------:R-:W-:Y:S02]  /*3e40*/  MOV R12, 0x10 ;  /* 0x00000010000c7802 */ /* 0x000fe40000000f00 */
[----:B------:R-:W-:Y:S02]  /*3e50*/  MOV R11, 0x1f ;  /* 0x0000001f000b7802 */ /* 0x000fe40000000f00 */
[----:B------:R-:W-:-:S07]  /*3e60*/  MOV R15, 0xffffffff ;  /* 0xffffffff000f7802 */ /* 0x000fce0000000f00 */
[----:B------:R-:W-:Y:S05]  /*3e70*/  WARPSYNC.COLLECTIVE R15, `(.L_x_18961) ;  /* 0x000000000f087348 */ /* 0x000fea0003c00000 */
[----:B------:R0:W1:Y:S02]  /*3e80*/  SHFL.BFLY P6, R14, R13, R12, R11 ;  /* 0x0c00000c0d0e7389 */ /* 0x00006400000c000b */
[----:B01----:R-:W-:Y:S05]  /*3e90*/  ENDCOLLECTIVE ;  /* 0x000000000000791b */ /* 0x003fea0003800000 */
.L_x_18961:
[----:B------:R-:W-:Y:S05]  /*3ea0*/  BSYNC B1 ;  /* 0x0000000000017941 */ /* 0x000fea0003800000 */
.L_x_18960:
        /* <DEDUP_REMOVED lines=9> */
.L_x_18962:
[----:B------:R-:W-:Y:S01]  /*3f40*/  HFMA2 R12, -RZ, RZ, 0, 2.384185791015625e-07 ;  /* 0x00000004ff0c7431 */ /* 0x000fe200000001ff */
[----:B------:R-:W-:-:S04]  /*3f50*/  FMNMX R0, R13, R14, !PT ;  /* 0x0000000e0d007209 */ /* 0x000fc80007800000 */
[----:B------:R-:W-:-:S07]  /*3f60*/  MOV R13, R0 ;  /* 0x00000000000d7202 */ /* 0x000fce0000000f00 */
[----:B------:R-:W-:Y:S05]  /*3f70*/  WARPSYNC.COLLECTIVE R15, `(.L_x_18963) ;  /* 0x000000000f087348 */ /* 0x000fea0003c00000 */
[----:B------:R0:W1:Y:S02]  /*3f80*/  SHFL.BFLY P6, R14, R13, R12, R11 ;  /* 0x0c00000c0d0e7389 */ /* 0x00006400000c000b */
[----:B01----:R-:W-:Y:S05]  /*3f90*/  ENDCOLLECTIVE ;  /* 0x000000000000791b */ /* 0x003fea0003800000 */
.L_x_18963:
[----:B------:R-:W-:Y:S01]  /*3fa0*/  HFMA2 R12, -RZ, RZ, 0, 1.1920928955078125e-07 ;  /* 0x00000002ff0c7431 */ /* 0x000fe200000001ff */
[----:B------:R-:W-:-:S04]  /*3fb0*/  FMNMX R2, R0, R14, !PT ;  /* 0x0000000e00027209 */ /* 0x000fc80007800000 */
[----:B------:R-:W-:-:S07]  /*3fc0*/  MOV R13, R2 ;  /* 0x00000002000d7202 */ /* 0x000fce0000000f00 */
[----:B------:R-:W-:Y:S05]  /*3fd0*/  WARPSYNC.COLLECTIVE R15, `(.L_x_18964) ;  /* 0x000000000f087348 */ /* 0x000fea0003c00000 */
[----:B------:R0:W1:Y:S02]  /*3fe0*/  SHFL.BFLY P6, R14, R13, R12, R11 ;  /* 0x0c00000c0d0e7389 */ /* 0x00006400000c000b */
[----:B01----:R-:W-:Y:S05]  /*3ff0*/  ENDCOLLECTIVE ;  /* 0x000000000000791b */ /* 0x003fea0003800000 */
.L_x_18964:
[----:B------:R-:W-:Y:S01]  /*4000*/  HFMA2 R12, -RZ, RZ, 0, 5.9604644775390625e-08 ;  /* 0x00000001ff0c7431 */ /* 0x000fe200000001ff */
[----:B------:R-:W-:-:S04]  /*4010*/  FMNMX R3, R2, R14, !PT ;  /* 0x0000000e02037209 */ /* 0x000fc80007800000 */
[----:B------:R-:W-:-:S07]  /*4020*/  MOV R13, R3 ;  /* 0x00000003000d7202 */ /* 0x000fce0000000f00 */
[----:B------:R-:W-:Y:S05]  /*4030*/  WARPSYNC.COLLECTIVE R15, `(.L_x_18965) ;  /* 0x000000000f087348 */ /* 0x000fea0003c00000 */
[----:B------:R0:W1:Y:S02]  /*4040*/  SHFL.BFLY P6, R14, R13, R12, R11 ;  /* 0x0c00000c0d0e7389 */ /* 0x00006400000c000b */
[----:B01----:R-:W-:Y:S05]  /*4050*/  ENDCOLLECTIVE ;  /* 0x000000000000791b */ /* 0x003fea0003800000 */
.L_x_18965:
        /* <DEDUP_REMOVED lines=247> */
.L_x_18966:
[----:B------:R-:W-:Y:S02]  /*4fd0*/  HFMA2 R12, -RZ, RZ, 0, 4.76837158203125e-07 ;  /* 0x00000008ff0c7431 */ /* 0x000fe400000001ff */
[----:B------:R-:W-:-:S05]  /*4fe0*/  FADD R32, R13, R14 ;  /* 0x0000000e0d207221 */ /* 0x000fca0000000000 */
[----:B------:R-:W-:-:S07]  /*4ff0*/  MOV R13, R32 ;  /* 0x00000020000d7202 */ /* 0x000fce0000000f00 */
[----:B------:R-:W-:Y:S05]  /*5000*/  WARPSYNC.COLLECTIVE R15, `(.L_x_18967) ;  /* 0x000000000f087348 */ /* 0x000fea0003c00000 */
[----:B------:R0:W1:Y:S02]  /*5010*/  SHFL.BFLY P6, R14, R13, R12, R11 ;  /* 0x0c00000c0d0e7389 */ /* 0x00006400000c000b */
[----:B01----:R-:W-:Y:S05]  /*5020*/  ENDCOLLECTIVE ;  /* 0x000000000000791b */ /* 0x003fea0003800000 */
.L_x_18967:
[----:B------:R-:W-:Y:S02]  /*5030*/  HFMA2 R12, -RZ, RZ, 0, 2.384185791015625e-07 ;  /* 0x00000004ff0c7431 */ /* 0x000fe400000001ff */
[----:B------:R-:W-:-:S05]  /*5040*/  FADD R33, R32, R14 ;  /* 0x0000000e20217221 */ /* 0x000fca0000000000 */
[----:B------:R-:W-:-:S07]  /*5050*/  MOV R13, R33 ;  /* 0x00000021000d7202 */ /* 0x000fce0000000f00 */
[----:B------:R-:W-:Y:S05]  /*5060*/  WARPSYNC.COLLECTIVE R15, `(.L_x_18968) ;  /* 0x000000000f087348 */ /* 0x000fea0003c00000 */
[----:B------:R0:W1:Y:S02]  /*5070*/  SHFL.BFLY P6, R14, R13, R12, R11 ;  /* 0x0c00000c0d0e7389 */ /* 0x00006400000c000b */
[----:B01----:R-:W-:Y:S05]  /*5080*/  ENDCOLLECTIVE ;  /* 0x000000000000791b */ /* 0x003fea0003800000 */
.L_x_18968:
[----:B------:R-:W-:Y:S02]  /*5090*/  HFMA2 R12, -RZ, RZ, 0, 1.1920928955078125e-07 ;  /* 0x00000002ff0c7431 */ /* 0x000fe400000001ff */
[----:B------:R-:W-:-:S05]  /*50a0*/  FADD R34, R33, R14 ;  /* 0x0000000e21227221 */ /* 0x000fca0000000000 */
[----:B------:R-:W-:-:S07]  /*50b0*/  MOV R13, R34 ;  /* 0x00000022000d7202 */ /* 0x000fce0000000f00 */
[----:B------:R-:W-:Y:S05]  /*50c0*/  WARPSYNC.COLLECTIVE R15, `(.L_x_18969) ;  /* 0x000000000f087348 */ /* 0x000fea0003c00000 */
[----:B------:R0:W1:Y:S02]  /*50d0*/  SHFL.BFLY P6, R14, R13, R12, R11 ;  /* 0x0c00000c0d0e7389 */ /* 0x00006400000c000b */
[----:B01----:R-:W-:Y:S05]  /*50e0*/  ENDCOLLECTIVE ;  /* 0x000000000000791b */ /* 0x003fea0003800000 */
.L_x_18969:
[----:B------:R-:W-:Y:S02]  /*50f0*/  HFMA2 R12, -RZ, RZ, 0, 5.9604644775390625e-08 ;  /* 0x00000001ff0c7431 */ /* 0x000fe400000001ff */
[----:B------:R-:W-:-:S05]  /*5100*/  FADD R35, R34, R14 ;  /* 0x0000000e22237221 */ /* 0x000fca0000000000 */
[----:B------:R-:W-:-:S07]  /*5110*/  MOV R13, R35 ;  /* 0x00000023000d7202 */ /* 0x000fce0000000f00 */
[----:B------:R-:W-:Y:S05]  /*5120*/  WARPSYNC.COLLECTIVE R15, `(.L_x_18970) ;  /* 0x000000000f087348 */ /* 0x000fea0003c00000 */
[----:B------:R0:W1:Y:S02]  /*5130*/  SHFL.BFLY P6, R14, R13, R12, R11 ;  /* 0x0c00000c0d0e7389 */ /* 0x00006400000c000b */
[----:B01----:R-:W-:Y:S05]  /*5140*/  ENDCOLLECTIVE ;  /* 0x000000000000791b */ /* 0x003fea0003800000 */
.L_x_18970:
[----:B------:R-:W-:Y:S05]  /*5150*/  BRA `(.L_x_18971) ;  /* 0xffffffcc00807947 */ /* 0x000fea000383ffff */
        .weak           $__internal_366_$__cuda_sm3x_div_rn_noftz_f32_slowpath
        .type           $__internal_366_$__cuda_sm3x_div_rn_noftz_f32_slowpath,@function
        .size           $__internal_366_$__cuda_sm3x_div_rn_noftz_f32_slowpath,(.L_x_25818 - $__internal_366_$__cuda_sm3x_div_rn_noftz_f32_slowpath)
$__internal_366_$__cuda_sm3x_div_rn_noftz_f32_slowpath:
        /* <DEDUP_REMOVED lines=34> */
.L_x_18973:
        /* <DEDUP_REMOVED lines=51> */
.L_x_18980:
[----:B------:R-:W-:-:S04]  /*56b0*/  LOP3.LUT R3, R3, 0x80000000, RZ, 0xc0, !PT ;  /* 0x8000000003037812 */ /* 0x000fc800078ec0ff */
[----:B------:R-:W-:Y:S01]  /*56c0*/  LOP3.LUT R3, R3, 0x7f800000, RZ, 0xfc, !PT ;  /* 0x7f80000003037812 */ /* 0x000fe200078efcff */
[----:B------:R-:W-:Y:S06]  /*56d0*/  BRA `(.L_x_18981) ;  /* 0x0000000000047947 */ /* 0x000fec0003800000 */
.L_x_18979:
[----:B------:R-:W-:-:S07]  /*56e0*/  LEA R3, R32, R3, 0x17 ;  /* 0x0000000320037211 */ /* 0x000fce00078eb8ff */
.L_x_18981:
[----:B------:R-:W-:Y:S05]  /*56f0*/  BSYNC.RECONVERGENT B2 ;  /* 0x0000000000027941 */ /* 0x000fea0003800200 */
.L_x_18978:
[----:B------:R-:W-:Y:S05]  /*5700*/  BRA `(.L_x_18982) ;  /* 0x0000000000207947 */ /* 0x000fea0003800000 */
.L_x_18977:
[----:B------:R-:W-:-:S04]  /*5710*/  LOP3.LUT R3, R12, 0x80000000, R3, 0x48, !PT ;  /* 0x800000000c037812 */ /* 0x000fc800078e4803 */
[----:B------:R-:W-:Y:S01]  /*5720*/  LOP3.LUT R3, R3, 0x7f800000, RZ, 0xfc, !PT ;  /* 0x7f80000003037812 */ /* 0x000fe200078efcff */
[----:B------:R-:W-:Y:S06]  /*5730*/  BRA `(.L_x_18982) ;  /* 0x0000000000147947 */ /* 0x000fec0003800000 */
.L_x_18976:
[----:B------:R-:W-:Y:S01]  /*5740*/  LOP3.LUT R3, R12, 0x80000000, R3, 0x48, !PT ;  /* 0x800000000c037812 */ /* 0x000fe200078e4803 */
[----:B------:R-:W-:Y:S06]  /*5750*/  BRA `(.L_x_18982) ;  /* 0x00000000000c7947 */ /* 0x000fec0003800000 */
.L_x_18975:
[----:B------:R-:W0:Y:S01]  /*5760*/  MUFU.RSQ R3, -QNAN ;  /* 0xffc0000000037908 */ /* 0x000e220000001400 */
[----:B------:R-:W-:Y:S05]  /*5770*/  BRA `(.L_x_18982) ;  /* 0x0000000000047947 */ /* 0x000fea0003800000 */
.L_x_18974:
[----:B------:R-:W-:-:S07]  /*5780*/  FADD.FTZ R3, R3, R12 ;  /* 0x0000000c03037221 */ /* 0x000fce0000010000 */
.L_x_18982:
[----:B------:R-:W-:Y:S05]  /*5790*/  BSYNC.RECONVERGENT B1 ;  /* 0x0000000000017941 */ /* 0x000fea0003800200 */
.L_x_18972:
[----:B------:R-:W-:Y:S01]  /*57a0*/  HFMA2 R13, -RZ, RZ, 0, 0 ;  /* 0x00000000ff0d7431 */ /* 0x000fe200000001ff */
[----:B------:R-:W-:-:S04]  /*57b0*/  MOV R12, R14 ;  /* 0x0000000e000c7202 */ /* 0x000fc80000000f00 */
[----:B0-----:R-:W-:Y:S05]  /*57c0*/  RET.REL.NODEC R12 `(_Z15SoftmaxWarpImplI10DirectLoadIffE11DirectStoreIffEfLi1ELi24ELi32ELi1ELb1EL9Algorithm0EEvT_T0_ll) ;  /* 0xffffffa80c0c7950 */ /* 0x001fea0003c3ffff */
.L_x_18983:
        /* <DEDUP_REMOVED lines=11> */
.L_x_25818:


//--------------------- .text._Z15SoftmaxWarpImplI10DirectLoadIffE11DirectStoreIffEfLi1ELi24ELi32ELi1ELb0EL9Algorithm0EEvT_T0_ll --------------------------
	.section	.text._Z15SoftmaxWarpImplI10DirectLoadIffE11DirectStoreIffEfLi1ELi24ELi32ELi1ELb0EL9Algorithm0EEvT_T0_ll,"ax",@progbits
	.align	128
        .global         _Z15SoftmaxWarpImplI10DirectLoadIffE11DirectStoreIffEfLi1ELi24ELi32ELi1ELb0EL9Algorithm0EEvT_T0_ll
        .type           _Z15SoftmaxWarpImplI10DirectLoadIffE11DirectStoreIffEfLi1ELi24ELi32ELi1ELb0EL9Algorithm0EEvT_T0_ll,@function
        .size           _Z15SoftmaxWarpImplI10DirectLoadIffE11DirectStoreIffEfLi1ELi24ELi32ELi1ELb0EL9Algorithm0EEvT_T0_ll,(.L_x_25819 - _Z15SoftmaxWarpImplI10DirectLoadIffE11DirectStoreIffEfLi1ELi24ELi32ELi1ELb0EL9Algorithm0EEvT_T0_ll)
        .other          _Z15SoftmaxWarpImplI10DirectLoadIffE11DirectStoreIffEfLi1ELi24ELi32ELi1ELb0EL9Algorithm0EEvT_T0_ll,@"STO_CUDA_ENTRY STV_DEFAULT"
_Z15SoftmaxWarpImplI10DirectLoadIffE11DirectStoreIffEfLi1ELi24ELi32ELi1ELb0EL9Algorithm0EEvT_T0_ll:
.text._Z15SoftmaxWarpImplI10DirectLoadIffE11DirectStoreIffEfLi1ELi24ELi32ELi1ELb0EL9Algorithm0EEvT_T0_ll:
        /* <DEDUP_REMOVED lines=24> */
.L_x_18984:
        /* <DEDUP_REMOVED lines=13> */
.L_x_19034:
        /* <DEDUP_REMOVED lines=111> */
[----:B------:R-:W-:Y:S01]  /*0940*/  FADD R15, R3, -12583039 ;  /* 0xcb40007f030f7421 */ /* 0x000fe20000000000 */
[----:B------:R-:W-:Y:S01]  /*0950*/  FFMA R58, R58, 1.925963033500011079e-08, R7 ;  /* 0x32a570603a3a7823 */ /* 0x000fe20000000007 */
[----:B------:R-:W-:Y:S01]  /*0960*/  FADD R7, R5, -12583039 ;  /* 0xcb40007f05077421 */ /* 0x000fe20000000000 */
[----:B------:R-:W-:Y:S01]  /*0970*/  FFMA R56, R56, 1.925963033500011079e-08, R9 ;  /* 0x32a5706038387823 */ /* 0x000fe20000000009 */
[-C--:B------:R-:W-:Y:S01]  /*0980*/  FFMA.RM R21, R21, R12.reuse, 12582913 ;  /* 0x4b40000115157423 */ /* 0x080fe2000000400c */
[----:B------:R-:W-:Y:S01]  /*0990*/  FFMA R15, R54, 1.4426950216293334961, -R15 ;  /* 0x3fb8aa3b360f7823 */ /* 0x000fe2000000080f */
[----:B------:R-:W-:Y:S01]  /*09a0*/  FFMA R9, R48, 1.4426950216293334961, -R7 ;  /* 0x3fb8aa3b30097823 */ /* 0x000fe20000000807 */
[-C--:B------:R-:W-:Y:S01]  /*09b0*/  FFMA.SAT R19, R46, R11.reuse, 0.5 ;  /* 0x3f0000002e137423 */ /* 0x080fe2000000200b */
[----:B------:R-:W1:Y:S01]  /*09c0*/  MUFU.EX2 R17, R58 ;  /* 0x0000003a00117308 */ /* 0x000e620000000800 */
[----:B------:R-:W-:Y:S01]  /*09d0*/  FFMA R54, R54, 1.925963033500011079e-08, R15 ;  /* 0x32a5706036367823 */ /* 0x000fe2000000000f */
[----:B------:R-:W-:Y:S01]  /*09e0*/  FFMA R48, R48, 1.925963033500011079e-08, R9 ;  /* 0x32a5706030307823 */ /* 0x000fe20000000009 */
[----:B------:R-:W-:Y:S01]  /*09f0*/  FADD R9, R21, -12583039 ;  /* 0xcb40007f15097421 */ /* 0x000fe20000000000 */
[-C--:B------:R-:W-:Y:S01]  /*0a00*/  FFMA.SAT R15, R52, R11.reuse, 0.5 ;  /* 0x3f000000340f7423 */ /* 0x080fe2000000200b */
[-C--:B------:R-:W-:Y:S01]  /*0a10*/  FFMA.RM R19, R19, R12.reuse, 12582913 ;  /* 0x4b40000113137423 */ /* 0x080fe2000000400c */
[----:B------:R-:W-:Y:S01]  /*0a20*/  SHF.L.U32 R4, R4, 0x17, RZ ;  /* 0x0000001704047819 */ /* 0x000fe200000006ff */
[C---:B------:R-:W-:Y:S01]  /*0a30*/  FFMA R9, R50.reuse, 1.4426950216293334961, -R9 ;  /* 0x3fb8aa3b32097823 */ /* 0x040fe20000000809 */
[-C--:B------:R-:W-:Y:S01]  /*0a40*/  FFMA.RM R7, R15, R12.reuse, 12582913 ;  /* 0x4b4000010f077423 */ /* 0x080fe2000000400c */
[----:B------:R-:W2:Y:S01]  /*0a50*/  MUFU.EX2 R56, R56 ;  /* 0x0000003800387308 */ /* 0x000ea20000000800 */
[----:B------:R-:W-:Y:S01]  /*0a60*/  SHF.L.U32 R13, R13, 0x17, RZ ;  /* 0x000000170d0d7819 */ /* 0x000fe200000006ff */
[----:B------:R-:W-:Y:S01]  /*0a70*/  FFMA R50, R50, 1.925963033500011079e-08, R9 ;  /* 0x32a5706032327823 */ /* 0x000fe20000000009 */
[-C--:B------:R-:W-:Y:S01]  /*0a80*/  FFMA.SAT R9, R44, R11.reuse, 0.5 ;  /* 0x3f0000002c097423 */ /* 0x080fe2000000200b */
[C---:B------:R-:W-:Y:S01]  /*0a90*/  FADD R15, R7.reuse, -12583039 ;  /* 0xcb40007f070f7421 */ /* 0x040fe20000000000 */
[----:B------:R-:W-:Y:S01]  /*0aa0*/  FFMA.SAT R27, R34, R11, 0.5 ;  /* 0x3f000000221b7423 */ /* 0x000fe2000000200b */
[----:B------:R-:W-:Y:S01]  /*0ab0*/  SHF.L.U32 R7, R7, 0x17, RZ ;  /* 0x0000001707077819 */ /* 0x000fe200000006ff */
[-C--:B------:R-:W-:Y:S01]  /*0ac0*/  FFMA.RM R10, R9, R12.reuse, 12582913 ;  /* 0x4b400001090a7423 */ /* 0x080fe2000000400c */
[----:B------:R-:W-:Y:S01]  /*0ad0*/  FADD R9, R19, -12583039 ;  /* 0xcb40007f13097421 */ /* 0x000fe20000000000 */
[----:B------:R-:W-:Y:S01]  /*0ae0*/  FFMA R15, R52, 1.4426950216293334961, -R15 ;  /* 0x3fb8aa3b340f7823 */ /* 0x000fe2000000080f */
[----:B-1----:R-:W-:Y:S01]  /*0af0*/  FMUL R4, R4, R17 ;  /* 0x0000001104047220 */ /* 0x002fe20000400000 */
[-C--:B------:R-:W-:Y:S01]  /*0b00*/  FFMA.RM R27, R27, R12.reuse, 12582913 ;  /* 0x4b4000011b1b7423 */ /* 0x080fe2000000400c */
[----:B------:R-:W-:Y:S01]  /*0b10*/  FFMA R9, R46, 1.4426950216293334961, -R9 ;  /* 0x3fb8aa3b2e097823 */ /* 0x000fe20000000809 */
[----:B------:R-:W-:Y:S01]  /*0b20*/  FFMA R52, R52, 1.925963033500011079e-08, R15 ;  /* 0x32a5706034347823 */ /* 0x000fe2000000000f */
[----:B------:R-:W-:Y:S01]  /*0b30*/  FADD R15, R10, -12583039 ;  /* 0xcb40007f0a0f7421 */ /* 0x000fe20000000000 */
[-C--:B------:R-:W-:Y:S01]  /*0b40*/  FFMA.SAT R43, R8, R11.reuse, 0.5 ;  /* 0x3f000000082b7423 */ /* 0x080fe2000000200b */
[----:B------:R-:W-:Y:S01]  /*0b50*/  FFMA R46, R46, 1.925963033500011079e-08, R9 ;  /* 0x32a570602e2e7823 */ /* 0x000fe20000000009 */
[-C--:B------:R-:W-:Y:S01]  /*0b60*/  FFMA.SAT R9, R42, R11.reuse, 0.5 ;  /* 0x3f0000002a097423 */ /* 0x080fe2000000200b */
[----:B------:R-:W-:Y:S01]  /*0b70*/  FFMA R15, R44, 1.4426950216293334961, -R15 ;  /* 0x3fb8aa3b2c0f7823 */ /* 0x000fe2000000080f */
[----:B------:R-:W-:Y:S01]  /*0b80*/  MUFU.EX2 R52, R52 ;  /* 0x0000003400347308 */ /* 0x000fe20000000800 */
[----:B------:R-:W-:Y:S01]  /*0b90*/  SHF.L.U32 R10, R10, 0x17, RZ ;  /* 0x000000170a0a7819 */ /* 0x000fe200000006ff */
[----:B------:R-:W-:Y:S01]  /*0ba0*/  FFMA.RM R9, R9, R12, 12582913 ;  /* 0x4b40000109097423 */ /* 0x000fe2000000400c */
[----:B------:R-:W-:Y:S01]  /*0bb0*/  FFMA R44, R44, 1.925963033500011079e-08, R15 ;  /* 0x32a570602c2c7823 */ /* 0x000fe2000000000f */
[----:B------:R-:W-:-:S02]  /*0bc0*/  FFMA.SAT R47, R22, R11, 0.5 ;  /* 0x3f000000162f7423 */ /* 0x000fc4000000200b */
[C---:B------:R-:W-:Y:S01]  /*0bd0*/  FADD R15, R9.reuse, -12583039 ;  /* 0xcb40007f090f7421 */ /* 0x040fe20000000000 */
[----:B------:R-:W-:Y:S01]  /*0be0*/  SHF.L.U32 R9, R9, 0x17, RZ ;  /* 0x0000001709097819 */ /* 0x000fe200000006ff */
[----:B------:R-:W-:Y:S02]  /*0bf0*/  MUFU.EX2 R33, R44 ;  /* 0x0000002c00217308 */ /* 0x000fe40000000800 */
[----:B------:R-:W-:-:S04]  /*0c00*/  FFMA R15, R42, 1.4426950216293334961, -R15 ;  /* 0x3fb8aa3b2a0f7823 */ /* 0x000fc8000000080f */
[----:B------:R-:W-:Y:S01]  /*0c10*/  FFMA R42, R42, 1.925963033500011079e-08, R15 ;  /* 0x32a570602a2a7823 */ /* 0x000fe2000000000f */
[----:B------:R-:W-:Y:S01]  /*0c20*/  FFMA.SAT R15, R0, R11, 0.5 ;  /* 0x3f000000000f7423 */ /* 0x000fe2000000200b */
[----:B------:R-:W-:Y:S03]  /*0c30*/  MUFU.EX2 R46, R46 ;  /* 0x0000002e002e7308 */ /* 0x000fe60000000800 */
[----:B------:R-:W-:-:S04]  /*0c40*/  FFMA.RM R15, R15, R12, 12582913 ;  /* 0x4b4000010f0f7423 */ /* 0x000fc8000000400c */
[----:B------:R-:W-:Y:S01]  /*0c50*/  FADD R17, R15, -12583039 ;  /* 0xcb40007f0f117421 */ /* 0x000fe20000000000 */
[----:B------:R-:W1:Y:S03]  /*0c60*/  MUFU.EX2 R42, R42 ;  /* 0x0000002a002a7308 */ /* 0x000e660000000800 */
[----:B------:R-:W-:-:S04]  /*0c70*/  FFMA R17, R0, 1.4426950216293334961, -R17 ;  /* 0x3fb8aa3b00117823 */ /* 0x000fc80000000811 */
[----:B------:R-:W-:Y:S01]  /*0c80*/  FFMA R29, R0, 1.925963033500011079e-08, R17 ;  /* 0x32a57060001d7823 */ /* 0x000fe20000000011 */
[----:B------:R-:W-:Y:S01]  /*0c90*/  FFMA.SAT R17, R2, R11, 0.5 ;  /* 0x3f00000002117423 */ /* 0x000fe2000000200b */
[----:B--2---:R-:W-:Y:S01]  /*0ca0*/  FMUL R0, R13, R56 ;  /* 0x000000380d007220 */ /* 0x004fe20000400000 */
[----:B------:R-:W2:Y:S02]  /*0cb0*/  MUFU.EX2 R48, R48 ;  /* 0x0000003000307308 */ /* 0x000ea40000000800 */
[----:B------:R-:W-:-:S04]  /*0cc0*/  FFMA.RM R17, R17, R12, 12582913 ;  /* 0x4b40000111117423 */ /* 0x000fc8000000400c */
[----:B------:R-:W-:Y:S01]  /*0cd0*/  FADD R23, R17, -12583039 ;  /* 0xcb40007f11177421 */ /* 0x000fe20000000000 */
[----:B-1----:R-:W-:Y:S01]  /*0ce0*/  FMUL R9, R9, R42 ;  /* 0x0000002a09097220 */ /* 0x002fe20000400000 */
[----:B------:R-:W1:Y:S02]  /*0cf0*/  MUFU.EX2 R13, R54 ;  /* 0x00000036000d7308 */ /* 0x000e640000000800 */
[----:B------:R-:W-:-:S04]  /*0d00*/  FFMA R23, R2, 1.4426950216293334961, -R23 ;  /* 0x3fb8aa3b02177823 */ /* 0x000fc80000000817 */
[----:B------:R-:W-:Y:S01]  /*0d10*/  FFMA R25, R2, 1.925963033500011079e-08, R23 ;  /* 0x32a5706002197823 */ /* 0x000fe20000000017 */
[----:B------:R-:W-:Y:S01]  /*0d20*/  FFMA.SAT R23, R40, R11, 0.5 ;  /* 0x3f00000028177423 */ /* 0x000fe2000000200b */
[----:B------:R-:W-:Y:S01]  /*0d30*/  SHF.L.U32 R2, R3, 0x17, RZ ;  /* 0x0000001703027819 */ /* 0x000fe200000006ff */
[----:B------:R-:W-:Y:S01]  /*0d40*/  MUFU.EX2 R29, R29 ;  /* 0x0000001d001d7308 */ /* 0x000fe20000000800 */
[----:B------:R-:W-:Y:S01]  /*0d50*/  SHF.L.U32 R3, R5, 0x17, RZ ;  /* 0x0000001705037819 */ /* 0x000fe200000006ff */
[----:B------:R-:W-:Y:S01]  /*0d60*/  FFMA.RM R23, R23, R12, 12582913 ;  /* 0x4b40000117177423 */ /* 0x000fe2000000400c */
[----:B------:R-:W-:-:S03]  /*0d70*/  FADD R5, R27, -12583039 ;  /* 0xcb40007f1b057421 */ /* 0x000fc60000000000 */
[----:B--2---:R-:W-:Y:S01]  /*0d80*/  FMUL R3, R3, R48 ;  /* 0x0000003003037220 */ /* 0x004fe20000400000 */
[----:B------:R-:W-:Y:S01]  /*0d90*/  FFMA R5, R34, 1.4426950216293334961, -R5 ;  /* 0x3fb8aa3b22057823 */ /* 0x000fe20000000805 */
[----:B-1----:R-:W-:Y:S01]  /*0da0*/  FMUL R2, R2, R13 ;  /* 0x0000000d02027220 */ /* 0x002fe20000400000 */
[----:B------:R-:W-:Y:S01]  /*0db0*/  FADD R13, R23, -12583039 ;  /* 0xcb40007f170d7421 */ /* 0x000fe20000000000 */
[----:B------:R-:W-:Y:S01]  /*0dc0*/  MUFU.EX2 R25, R25 ;  /* 0x0000001900197308 */ /* 0x000fe20000000800 */
[----:B------:R-:W-:Y:S01]  /*0dd0*/  FFMA R34, R34, 1.925963033500011079e-08, R5 ;  /* 0x32a5706022227823 */ /* 0x000fe20000000005 */
[----:B------:R-:W-:Y:S01]  /*0de0*/  SHF.L.U32 R5, R21, 0x17, RZ ;  /* 0x0000001715057819 */ /* 0x000fe200000006ff */
        /* <DEDUP_REMOVED lines=9> */
[----:B------:R-:W-:Y:S01]  /*0e80*/  FFMA.SAT R21, R32, R11, 0.5 ;  /* 0x3f00000020157423 */ /* 0x000fe2000000200b */
[----:B------:R-:W-:Y:S01]  /*0e90*/  FMUL R6, R7, R52 ;  /* 0x0000003407067220 */ /* 0x000fe20000400000 */
[----:B-1----:R-:W-:Y:S02]  /*0ea0*/  FMUL R5, R5, R50 ;  /* 0x0000003205057220 */ /* 0x002fe40000400000 */
[----:B------:R-:W-:-:S04]  /*0eb0*/  FFMA.RM R21, R21, R12, 12582913 ;  /* 0x4b40000115157423 */ /* 0x000fc8000000400c */
[C---:B------:R-:W-:Y:S01]  /*0ec0*/  FADD R7, R21.reuse, -12583039 ;  /* 0xcb40007f15077421 */ /* 0x040fe20000000000 */
[----:B------:R-:W-:-:S03]  /*0ed0*/  SHF.L.U32 R21, R21, 0x17, RZ ;  /* 0x0000001715157819 */ /* 0x000fc600000006ff */
[----:B------:R-:W-:-:S04]  /*0ee0*/  FFMA R7, R32, 1.4426950216293334961, -R7 ;  /* 0x3fb8aa3b20077823 */ /* 0x000fc80000000807 */
[----:B------:R-:W-:Y:S01]  /*0ef0*/  FFMA R41, R32, 1.925963033500011079e-08, R7 ;  /* 0x32a5706020297823 */ /* 0x000fe20000000007 */
[----:B------:R-:W-:Y:S01]  /*0f00*/  FFMA.RM R32, R43, R12, 12582913 ;  /* 0x4b4000012b207423 */ /* 0x000fe2000000400c */
[----:B------:R-:W-:-:S03]  /*0f10*/  SHF.L.U32 R7, R19, 0x17, RZ ;  /* 0x0000001713077819 */ /* 0x000fc600000006ff */
[----:B------:R-:W-:Y:S02]  /*0f20*/  FADD R19, R32, -12583039 ;  /* 0xcb40007f20137421 */ /* 0x000fe40000000000 */
[----:B------:R-:W-:Y:S02]  /*0f30*/  FMUL R7, R7, R46 ;  /* 0x0000002e07077220 */ /* 0x000fe40000400000 */
[----:B------:R-:W-:-:S04]  /*0f40*/  FFMA R19, R8, 1.4426950216293334961, -R19 ;  /* 0x3fb8aa3b08137823 */ /* 0x000fc80000000813 */
[----:B------:R-:W-:Y:S01]  /*0f50*/  FFMA R43, R8, 1.925963033500011079e-08, R19 ;  /* 0x32a57060082b7823 */ /* 0x000fe20000000013 */
[----:B------:R-:W-:Y:S01]  /*0f60*/  FMUL R8, R10, R33 ;  /* 0x000000210a087220 */ /* 0x000fe20000400000 */
[-C--:B------:R-:W-:Y:S01]  /*0f70*/  FFMA.SAT R33, R24, R11.reuse, 0.5 ;  /* 0x3f00000018217423 */ /* 0x080fe2000000200b */
[----:B------:R-:W-:Y:S01]  /*0f80*/  SHF.L.U32 R10, R15, 0x17, RZ ;  /* 0x000000170f0a7819 */ /* 0x000fe200000006ff */
[----:B------:R-:W-:Y:S02]  /*0f90*/  FFMA.SAT R15, R16, R11, 0.5 ;  /* 0x3f000000100f7423 */ /* 0x000fe4000000200b */
[-C--:B------:R-:W-:Y:S02]  /*0fa0*/  FFMA.RM R33, R33, R12.reuse, 12582913 ;  /* 0x4b40000121217423 */ /* 0x080fe4000000400c */
        /* <DEDUP_REMOVED lines=16> */
[----:B------:R-:W-:Y:S02]  /*10b0*/  SHF.L.U32 R18, R27, 0x17, RZ ;  /* 0x000000171b127819 */ /* 0x000fe400000006ff */
[----:B------:R-:W-:Y:S01]  /*10c0*/  SHF.L.U32 R15, R15, 0x17, RZ ;  /* 0x000000170f0f7819 */ /* 0x000fe200000006ff */
[----:B------:R-:W-:-:S04]  /*10d0*/  FFMA R19, R16, 1.4426950216293334961, -R19 ;  /* 0x3fb8aa3b10137823 */ /* 0x000fc80000000813 */
[----:B------:R-:W-:Y:S01]  /*10e0*/  FFMA R45, R16, 1.925963033500011079e-08, R19 ;  /* 0x32a57060102d7823 */ /* 0x000fe20000000013 */
[----:B------:R-:W-:Y:S01]  /*10f0*/  FADD R19, R29, -12583039 ;  /* 0xcb40007f1d137421 */ /* 0x000fe20000000000 */
[----:B------:R-:W-:Y:S02]  /*1100*/  SHF.L.U32 R16, R17, 0x17, RZ ;  /* 0x0000001711107819 */ /* 0x000fe400000006ff */
[----:B------:R-:W-:Y:S01]  /*1110*/  SHF.L.U32 R17, R23, 0x17, RZ ;  /* 0x0000001717117819 */ /* 0x000fe200000006ff */
[----:B------:R-:W-:Y:S01]  /*1120*/  FFMA R19, R20, 1.4426950216293334961, -R19 ;  /* 0x3fb8aa3b14137823 */ /* 0x000fe20000000813 */
[----:B------:R-:W-:Y:S01]  /*1130*/  MUFU.EX2 R48, R45 ;  /* 0x0000002d00307308 */ /* 0x000fe20000000800 */
[----:B------:R-:W-:Y:S01]  /*1140*/  FMUL R16, R16, R25 ;  /* 0x0000001910107220 */ /* 0x000fe20000400000 */
[----:B------:R-:W-:Y:S01]  /*1150*/  FFMA.SAT R25, R26, R11, 0.5 ;  /* 0x3f0000001a197423 */ /* 0x000fe2000000200b */
[----:B------:R-:W-:Y:S01]  /*1160*/  FFMA R46, R20, 1.925963033500011079e-08, R19 ;  /* 0x32a57060142e7823 */ /* 0x000fe20000000013 */
[----:B--2---:R-:W-:Y:S01]  /*1170*/  FMUL R17, R17, R40 ;  /* 0x0000002811117220 */ /* 0x004fe20000400000 */
[----:B------:R-:W-:Y:S01]  /*1180*/  SHF.L.U32 R29, R29, 0x17, RZ ;  /* 0x000000171d1d7819 */ /* 0x000fe200000006ff */
[----:B------:R-:W-:-:S02]  /*1190*/  FFMA.RM R25, R25, R12, 12582913 ;  /* 0x4b40000119197423 */ /* 0x000fc4000000400c */
[----:B------:R-:W1:Y:S02]  /*11a0*/  MUFU.EX2 R19, R34 ;  /* 0x0000002200137308 */ /* 0x000e640000000800 */
[----:B------:R-:W-:-:S04]  /*11b0*/  FADD R23, R25, -12583039 ;  /* 0xcb40007f19177421 */ /* 0x000fc80000000000 */
[C---:B------:R-:W-:Y:S02]  /*11c0*/  FFMA R23, R26.reuse, 1.4426950216293334961, -R23 ;  /* 0x3fb8aa3b1a177823 */ /* 0x040fe40000000817 */
[----:B------:R-:W-:Y:S02]  /*11d0*/  MUFU.EX2 R34, R41 ;  /* 0x0000002900227308 */ /* 0x000fe40000000800 */
[----:B------:R-:W-:Y:S01]  /*11e0*/  FFMA R23, R26, 1.925963033500011079e-08, R23 ;  /* 0x32a570601a177823 */ /* 0x000fe20000000017 */
[----:B------:R-:W-:Y:S01]  /*11f0*/  FFMA.RM R26, R47, R12, 12582913 ;  /* 0x4b4000012f1a7423 */ /* 0x000fe2000000400c */
[----:B------:R-:W-:-:S04]  /*1200*/  FFMA.SAT R47, R14, R11, 0.5 ;  /* 0x3f0000000e2f7423 */ /* 0x000fc8000000200b */
[----:B------:R-:W-:Y:S01]  /*1210*/  MUFU.EX2 R40, R43 ;  /* 0x0000002b00287308 */ /* 0x000fe20000000800 */
[----:B-1----:R-:W-:Y:S01]  /*1220*/  FMUL R18, R18, R19 ;  /* 0x0000001312127220 */ /* 0x002fe20000400000 */
[----:B------:R-:W-:-:S04]  /*1230*/  FADD R19, R26, -12583039 ;  /* 0xcb40007f1a137421 */ /* 0x000fc80000000000 */
[C---:B------:R-:W-:Y:S02]  /*1240*/  FFMA R19, R22.reuse, 1.4426950216293334961, -R19 ;  /* 0x3fb8aa3b16137823 */ /* 0x040fe40000000813 */
[----:B------:R-:W-:Y:S02]  /*1250*/  MUFU.EX2 R46, R46 ;  /* 0x0000002e002e7308 */ /* 0x000fe40000000800 */
[----:B------:R-:W-:Y:S01]  /*1260*/  FFMA R27, R22, 1.925963033500011079e-08, R19 ;  /* 0x32a57060161b7823 */ /* 0x000fe20000000013 */
[----:B------:R-:W-:-:S04]  /*1270*/  FFMA.SAT R19, R28, R11, 0.5 ;  /* 0x3f0000001c137423 */ /* 0x000fc8000000200b */
[-C--:B------:R-:W-:Y:S01]  /*1280*/  FFMA.RM R11, R19, R12.reuse, 12582913 ;  /* 0x4b400001130b7423 */ /* 0x080fe2000000400c */
[----:B------:R-:W1:Y:S01]  /*1290*/  MUFU.EX2 R22, R35 ;  /* 0x0000002300167308 */ /* 0x000e620000000800 */
[----:B------:R-:W-:Y:S02]  /*12a0*/  FFMA.RM R12, R47, R12, 12582913 ;  /* 0x4b4000012f0c7423 */ /* 0x000fe4000000400c */
[C---:B------:R-:W-:Y:S01]  /*12b0*/  FADD R19, R11.reuse, -12583039 ;  /* 0xcb40007f0b137421 */ /* 0x040fe20000000000 */
[----:B------:R-:W-:-:S03]  /*12c0*/  SHF.L.U32 R11, R11, 0x17, RZ ;  /* 0x000000170b0b7819 */ /* 0x000fc600000006ff */
[C---:B------:R-:W-:Y:S01]  /*12d0*/  FFMA R19, R28.reuse, 1.4426950216293334961, -R19 ;  /* 0x3fb8aa3b1c137823 */ /* 0x040fe20000000813 */
[----:B------:R-:W2:Y:S03]  /*12e0*/  MUFU.EX2 R35, R42 ;  /* 0x0000002a00237308 */ /* 0x000ea60000000800 */
[----:B------:R-:W-:Y:S01]  /*12f0*/  FFMA R28, R28, 1.925963033500011079e-08, R19 ;  /* 0x32a570601c1c7823 */ /* 0x000fe20000000013 */
[----:B------:R-:W-:-:S04]  /*1300*/  FADD R19, RZ, R4 ;  /* 0x00000004ff137221 */ /* 0x000fc80000000000 */
[----:B------:R-:W-:Y:S01]  /*1310*/  FADD R19, R19, R0 ;  /* 0x0000000013137221 */ /* 0x000fe20000000000 */
[----:B------:R-:W3:Y:S03]  /*1320*/  MUFU.EX2 R28, R28 ;  /* 0x0000001c001c7308 */ /* 0x000ee60000000800 */
[----:B------:R-:W-:-:S04]  /*1330*/  FADD R20, R19, R2 ;  /* 0x0000000213147221 */ /* 0x000fc80000000000 */
[----:B------:R-:W-:-:S04]  /*1340*/  FADD R20, R20, R3 ;  /* 0x0000000314147221 */ /* 0x000fc80000000000 */
[----:B------:R-:W-:-:S04]  /*1350*/  FADD R19, R20, R5 ;  /* 0x0000000514137221 */ /* 0x000fc80000000000 */
[----:B------:R-:W-:Y:S01]  /*1360*/  FADD R20, R19, R6 ;  /* 0x0000000613147221 */ /* 0x000fe20000000000 */
[----:B------:R-:W-:-:S03]  /*1370*/  SHF.L.U32 R19, R13, 0x17, RZ ;  /* 0x000000170d137819 */ /* 0x000fc600000006ff */
[----:B------:R-:W-:Y:S02]  /*1380*/  FADD R13, R20, R7 ;  /* 0x00000007140d7221 */ /* 0x000fe40000000000 */
[----:B-1----:R-:W-:Y:S02]  /*1390*/  FMUL R19, R19, R22 ;  /* 0x0000001613137220 */ /* 0x002fe40000400000 */
[----:B------:R-:W-:-:S04]  /*13a0*/  FADD R20, R13, R8 ;  /* 0x000000080d147221 */ /* 0x000fc80000000000 */
[----:B------:R-:W-:Y:S01]  /*13b0*/  FADD R13, R20, R9 ;  /* 0x00000009140d7221 */ /* 0x000fe20000000000 */
[----:B------:R-:W-:Y:S01]  /*13c0*/  FMUL R20, R21, R34 ;  /* 0x0000002215147220 */ /* 0x000fe20000400000 */
[----:B------:R-:W-:Y:S01]  /*13d0*/  SHF.L.U32 R21, R32, 0x17, RZ ;  /* 0x0000001720157819 */ /* 0x000fe200000006ff */
[----:B------:R2:W1:Y:S01]  /*13e0*/  MUFU.EX2 R34, R23 ;  /* 0x0000001700227308 */ /* 0x0004620000000800 */
[----:B------:R-:W-:-:S03]  /*13f0*/  FADD R13, R13, R10 ;  /* 0x0000000a0d0d7221 */ /* 0x000fc60000000000 */
[----:B------:R-:W-:Y:S01]  /*1400*/  FMUL R21, R21, R40 ;  /* 0x0000002815157220 */ /* 0x000fe20000400000 */
[----:B------:R-:W-:-:S03]  /*1410*/  FADD R22, R13, R16 ;  /* 0x000000100d167221 */ /* 0x000fc60000000000 */
[----:B------:R4:W5:Y:S01]  /*1420*/  MUFU.EX2 R40, R27 ;  /* 0x0000001b00287308 */ /* 0x0009620000000800 */
[----:B------:R-:W-:Y:S01]  /*1430*/  FADD R13, R22, R17 ;  /* 0x00000011160d7221 */ /* 0x000fe20000000000 */
[----:B--2---:R-:W-:Y:S01]  /*1440*/  FMUL R23, R24, R35 ;  /* 0x0000002318177220 */ /* 0x004fe20000400000 */
[----:B------:R-:W-:Y:S01]  /*1450*/  FMUL R24, R15, R48 ;  /* 0x000000300f187220 */ /* 0x000fe20000400000 */
[----:B------:R-:W-:Y:S01]  /*1460*/  SHF.L.U32 R15, R25, 0x17, RZ ;  /* 0x00000017190f7819 */ /* 0x000fe200000006ff */
[----:B------:R-:W-:Y:S01]  /*1470*/  FADD R22, R13, R18 ;  /* 0x000000120d167221 */ /* 0x000fe20000000000 */
[----:B------:R-:W-:Y:S01]  /*1480*/  FMUL R25, R29, R46 ;  /* 0x0000002e1d197220 */ /* 0x000fe20000400000 */
[----:B---3--:R-:W-:Y:S02]  /*1490*/  FMUL R29, R11, R28 ;  /* 0x0000001c0b1d7220 */ /* 0x008fe40000400000 */
[----:B------:R-:W-:Y:S01]  /*14a0*/  FADD R13, R22, R19 ;  /* 0x00000013160d7221 */ /* 0x000fe20000000000 */
[----:B------:R-:W-:Y:S01]  /*14b0*/  FMUL R22, R33, R44 ;  /* 0x0000002c21167220 */ /* 0x000fe20000400000 */
[----:B------:R-:W-:Y:S01]  /*14c0*/  FADD R33, R12, -12583039 ;  /* 0xcb40007f0c217421 */ /* 0x000fe20000000000 */
[----:B----4-:R-:W-:Y:S01]  /*14d0*/  SHF.L.U32 R27, R26, 0x17, RZ ;  /* 0x000000171a1b7819 */ /* 0x010fe200000006ff */
[----:B------:R-:W-:Y:S01]  /*14e0*/  FADD R32, R13, R20 ;  /* 0x000000140d207221 */ /* 0x000fe20000000000 */
[----:B-1----:R-:W-:Y:S01]  /*14f0*/  FMUL R26, R15, R34 ;  /* 0x000000220f1a7220 */ /* 0x002fe20000400000 */
[----:B------:R-:W-:Y:S01]  /*1500*/  FFMA R33, R14, 1.4426950216293334961, -R33 ;  /* 0x3fb8aa3b0e217823 */ /* 0x000fe20000000821 */
[----:B------:R-:W-:Y:S01]  /*1510*/  SHF.L.U32 R12, R12, 0x17, RZ ;  /* 0x000000170c0c7819 */ /* 0x000fe200000006ff */
[----:B------:R-:W-:Y:S01]  /*1520*/  FADD R13, R32, R21 ;  /* 0x00000015200d7221 */ /* 0x000fe20000000000 */
[----:B-----5:R-:W-:Y:S01]  /*1530*/  FMUL R27, R27, R40 ;  /* 0x000000281b1b7220 */ /* 0x020fe20000400000 */
[----:B------:R-:W-:-:S02]  /*1540*/  FFMA R33, R14, 1.925963033500011079e-08, R33 ;  /* 0x32a570600e217823 */ /* 0x000fc40000000021 */
        /* <DEDUP_REMOVED lines=19> */
.L_x_19046:
        /* <DEDUP_REMOVED lines=11> */
[----:B01----:R-:W-:Y:S05]  /*1730*/  CALL.REL.NOINC `($__internal_367_$__cuda_sm3x_div_rn_noftz_f32_slowpath) ;  /* 0x0000002800dc7944 */ /* 0x003fea0003c00000 */
[----:B------:R-:W-:-:S07]  /*1740*/  MOV R14, R4 ;  /* 0x00000004000e7202 */ /* 0x000fce0000000f00 */
.L_x_18987:
[----:B------:R-:W-:Y:S05]  /*1750*/  BSYNC.RECONVERGENT B2 ;  /* 0x0000000000027941 */ /* 0x000fea0003800200 */
.L_x_18986:
        /* <DEDUP_REMOVED lines=11> */
[----:B01----:R-:W-:Y:S05]  /*1810*/  CALL.REL.NOINC `($__internal_367_$__cuda_sm3x_div_rn_noftz_f32_slowpath) ;  /* 0x0000002800a47944 */ /* 0x003fea0003c00000 */
[----:B------:R-:W-:-:S07]  /*1820*/  MOV R15, R4 ;  /* 0x00000004000f7202 */ /* 0x000fce0000000f00 */
.L_x_18989:
[----:B------:R-:W-:Y:S05]  /*1830*/  BSYNC.RECONVERGENT B2 ;  /* 0x0000000000027941 */ /* 0x000fea0003800200 */
.L_x_18988:
        /* <DEDUP_REMOVED lines=13> */
.L_x_18991:
[----:B------:R-:W-:Y:S05]  /*1910*/  BSYNC.RECONVERGENT B2 ;  /* 0x0000000000027941 */ /* 0x000fea0003800200 */
.L_x_18990:
        /* <DEDUP_REMOVED lines=13> */
.L_x_18993:
[----:B------:R-:W-:Y:S05]  /*19f0*/  BSYNC.RECONVERGENT B2 ;  /* 0x0000000000027941 */ /* 0x000fea0003800200 */
.L_x_18992:
        /* <DEDUP_REMOVED lines=13> */
.L_x_18995:
[----:B------:R-:W-:Y:S05]  /*1ad0*/  BSYNC.RECONVERGENT B2 ;  /* 0x0000000000027941 */ /* 0x000fea0003800200 */
.L_x_18994:
        /* <DEDUP_REMOVED lines=13> */
.L_x_18997:
[----:B------:R-:W-:Y:S05]  /*1bb0*/  BSYNC.RECONVERGENT B2 ;  /* 0x0000000000027941 */ /* 0x000fea0003800200 */
.L_x_18996:
        /* <DEDUP_REMOVED lines=13> */
.L_x_18999:
[----:B------:R-:W-:Y:S05]  /*1c90*/  BSYNC.RECONVERGENT B2 ;  /* 0x0000000000027941 */ /* 0x000fea0003800200 */
.L_x_18998:
        /* <DEDUP_REMOVED lines=13> */
.L_x_19001:
[----:B------:R-:W-:Y:S05]  /*1d70*/  BSYNC.RECONVERGENT B2 ;  /* 0x0000000000027941 */ /* 0x000fea0003800200 */
.L_x_19000:
        /* <DEDUP_REMOVED lines=13> */
.L_x_19003:
[----:B------:R-:W-:Y:S05]  /*1e50*/  BSYNC.RECONVERGENT B2 ;  /* 0x0000000000027941 */ /* 0x000fea0003800200 */
.L_x_19002:
        /* <DEDUP_REMOVED lines=13> */
.L_x_19005:
[----:B------:R-:W-:Y:S05]  /*1f30*/  BSYNC.RECONVERGENT B2 ;  /* 0x0000000000027941 */ /* 0x000fea0003800200 */
.L_x_19004:
        /* <DEDUP_REMOVED lines=13> */
.L_x_19007:
[----:B------:R-:W-:Y:S05]  /*2010*/  BSYNC.RECONVERGENT B2 ;  /* 0x0000000000027941 */ /* 0x000fea0003800200 */
.L_x_19006:
        /* <DEDUP_REMOVED lines=13> */
.L_x_19009:
[----:B------:R-:W-:Y:S05]  /*20f0*/  BSYNC.RECONVERGENT B2 ;  /* 0x0000000000027941 */ /* 0x000fea0003800200 */
.L_x_19008:
        /* <DEDUP_REMOVED lines=13> */
.L_x_19011:
[----:B------:R-:W-:Y:S05]  /*21d0*/  BSYNC.RECONVERGENT B2 ;  /* 0x0000000000027941 */ /* 0x000fea0003800200 */
.L_x_19010:
        /* <DEDUP_REMOVED lines=13> */
.L_x_19013:
[----:B------:R-:W-:Y:S05]  /*22b0*/  BSYNC.RECONVERGENT B2 ;  /* 0x0000000000027941 */ /* 0x000fea0003800200 */
.L_x_19012:
        /* <DEDUP_REMOVED lines=13> */
.L_x_19015:
[----:B------:R-:W-:Y:S05]  /*2390*/  BSYNC.RECONVERGENT B2 ;  /* 0x0000000000027941 */ /* 0x000fea0003800200 */
.L_x_19014:
        /* <DEDUP_REMOVED lines=13> */
.L_x_19017:
[----:B------:R-:W-:Y:S05]  /*2470*/  BSYNC.RECONVERGENT B2 ;  /* 0x0000000000027941 */ /* 0x000fea0003800200 */
.L_x_19016:
        /* <DEDUP_REMOVED lines=13> */
.L_x_19019:
[----:B------:R-:W-:Y:S05]  /*2550*/  BSYNC.RECONVERGENT B2 ;  /* 0x0000000000027941 */ /* 0x000fea0003800200 */
.L_x_19018:
        /* <DEDUP_REMOVED lines=13> */
.L_x_19021:
[----:B------:R-:W-:Y:S05]  /*2630*/  BSYNC.RECONVERGENT B2 ;  /* 0x0000000000027941 */ /* 0x000fea0003800200 */
.L_x_19020:
        /* <DEDUP_REMOVED lines=13> */
.L_x_19023:
[----:B------:R-:W-:Y:S05]  /*2710*/  BSYNC.RECONVERGENT B2 ;  /* 0x0000000000027941 */ /* 0x000fea0003800200 */
.L_x_19022:
        /* <DEDUP_REMOVED lines=13> */
.L_x_19025:
[----:B------:R-:W-:Y:S05]  /*27f0*/  BSYNC.RECONVERGENT B2 ;  /* 0x0000000000027941 */ /* 0x000fea0003800200 */
.L_x_19024:
        /* <DEDUP_REMOVED lines=13> */
.L_x_19027:
[----:B------:R-:W-:Y:S05]  /*28d0*/  BSYNC.RECONVERGENT B2 ;  /* 0x0000000000027941 */ /* 0x000fea0003800200 */
.L_x_19026:
        /* <DEDUP_REMOVED lines=13> */
.L_x_19029:
[----:B------:R-:W-:Y:S05]  /*29b0*/  BSYNC.RECONVERGENT B2 ;  /* 0x0000000000027941 */ /* 0x000fea0003800200 */
.L_x_19028:
        /* <DEDUP_REMOVED lines=13> */
.L_x_19031:
[----:B------:R-:W-:Y:S05]  /*2a90*/  BSYNC.RECONVERGENT B2 ;  /* 0x0000000000027941 */ /* 0x000fea0003800200 */
.L_x_19030:
        /* <DEDUP_REMOVED lines=13> */
.L_x_19033:
[----:B------:R-:W-:Y:S05]  /*2b70*/  BSYNC.RECONVERGENT B2 ;  /* 0x0000000000027941 */ /* 0x000fea0003800200 */
.L_x_19032:
        /* <DEDUP_REMOVED lines=64> */
.L_x_18985:
[----:B------:R-:W-:Y:S01]  /*2f80*/  BSSY B0, `(.L_x_19035) ;  /* 0x0000007000007945 */ /* 0x000fe20003800000 */
[----:B------:R-:W-:Y:S02]  /*2f90*/  MOV R12, 0x10 ;  /* 0x00000010000c7802 */ /* 0x000fe40000000f00 */
[----:B------:R-:W-:Y:S02]  /*2fa0*/  MOV R11, 0x1f ;  /* 0x0000001f000b7802 */ /* 0x000fe40000000f00 */
[----:B------:R-:W-:-:S07]  /*2fb0*/  MOV R15, 0xffffffff ;  /* 0xffffffff000f7802 */ /* 0x000fce0000000f00 */
[----:B0-----:R-:W-:Y:S05]  /*2fc0*/  WARPSYNC.COLLECTIVE R15, `(.L_x_19036) ;  /* 0x000000000f087348 */ /* 0x001fea0003c00000 */
[----:B------:R1:W2:Y:S02]  /*2fd0*/  SHFL.BFLY P6, R14, R13, R12, R11 ;  /* 0x0c00000c0d0e7389 */ /* 0x0002a400000c000b */
[----:B012---:R-:W-:Y:S05]  /*2fe0*/  ENDCOLLECTIVE ;  /* 0x000000000000791b */ /* 0x007fea0003800000 */
.L_x_19036:
[----:B------:R-:W-:Y:S05]  /*2ff0*/  BSYNC B0 ;  /* 0x0000000000007941 */ /* 0x000fea0003800000 */
.L_x_19035:
        /* <DEDUP_REMOVED lines=8> */
.L_x_19037:
[----:B------:R-:W-:Y:S01]  /*3080*/  HFMA2 R12, -RZ, RZ, 0, 2.384185791015625e-07 ;  /* 0x00000004ff0c7431 */ /* 0x000fe200000001ff */
[----:B------:R-:W-:-:S04]  /*3090*/  FMNMX R0, R13, R14, !PT ;  /* 0x0000000e0d007209 */ /* 0x000fc80007800000 */
[----:B------:R-:W-:-:S07]  /*30a0*/  MOV R13, R0 ;  /* 0x00000000000d7202 */ /* 0x000fce0000000f00 */
[----:B------:R-:W-:Y:S05]  /*30b0*/  WARPSYNC.COLLECTIVE R15, `(.L_x_19038) ;  /* 0x000000000f087348 */ /* 0x000fea0003c00000 */
[----:B------:R0:W1:Y:S02]  /*30c0*/  SHFL.BFLY P6, R14, R13, R12, R11 ;  /* 0x0c00000c0d0e7389 */ /* 0x00006400000c000b */
[----:B01----:R-:W-:Y:S05]  /*30d0*/  ENDCOLLECTIVE ;  /* 0x000000000000791b */ /* 0x003fea0003800000 */
.L_x_19038:
[----:B------:R-:W-:Y:S01]  /*30e0*/  HFMA2 R12, -RZ, RZ, 0, 1.1920928955078125e-07 ;  /* 0x00000002ff0c7431 */ /* 0x000fe200000001ff */
[----:B------:R-:W-:-:S04]  /*30f0*/  FMNMX R2, R0, R14, !PT ;  /* 0x0000000e00027209 */ /* 0x000fc80007800000 */
[----:B------:R-:W-:-:S07]  /*3100*/  MOV R13, R2 ;  /* 0x00000002000d7202 */ /* 0x000fce0000000f00 */
[----:B------:R-:W-:Y:S05]  /*3110*/  WARPSYNC.COLLECTIVE R15, `(.L_x_19039) ;  /* 0x000000000f087348 */ /* 0x000fea0003c00000 */
[----:B------:R0:W1:Y:S02]  /*3120*/  SHFL.BFLY P6, R14, R13, R12, R11 ;  /* 0x0c00000c0d0e7389 */ /* 0x00006400000c000b */
[----:B01----:R-:W-:Y:S05]  /*3130*/  ENDCOLLECTIVE ;  /* 0x000000000000791b */ /* 0x003fea0003800000 */
.L_x_19039:
[----:B------:R-:W-:Y:S01]  /*3140*/  HFMA2 R12, -RZ, RZ, 0, 5.9604644775390625e-08 ;  /* 0x00000001ff0c7431 */ /* 0x000fe200000001ff */
[----:B------:R-:W-:-:S04]  /*3150*/  FMNMX R3, R2, R14, !PT ;  /* 0x0000000e02037209 */ /* 0x000fc80007800000 */
[----:B------:R-:W-:-:S07]  /*3160*/  MOV R13, R3 ;  /* 0x00000003000d7202 */ /* 0x000fce0000000f00 */
[----:B------:R-:W-:Y:S05]  /*3170*/  WARPSYNC.COLLECTIVE R15, `(.L_x_19040) ;  /* 0x000000000f087348 */ /* 0x000fea0003c00000 */
[----:B------:R0:W1:Y:S02]  /*3180*/  SHFL.BFLY P6, R14, R13, R12, R11 ;  /* 0x0c00000c0d0e7389 */ /* 0x00006400000c000b */
[----:B01----:R-:W-:Y:S05]  /*3190*/  ENDCOLLECTIVE ;  /* 0x000000000000791b */ /* 0x003fea0003800000 */
.L_x_19040:
        /* <DEDUP_REMOVED lines=160> */
[----:B------:R-:W-:Y:S01]  /*3ba0*/  FADD R24, R25, -12583039 ;  /* 0xcb40007f19187421 */ /* 0x000fe20000000000 */
[----:B--2---:R-:W-:Y:S01]  /*3bb0*/  FMUL R21, R21, R22 ;  /* 0x0000001615157220 */ /* 0x004fe20000400000 */
[----:B------:R-:W-:Y:S02]  /*3bc0*/  SHF.L.U32 R22, R27, 0x17, RZ ;  /* 0x000000171b167819 */ /* 0x000fe400000006ff */
        /* <DEDUP_REMOVED lines=60> */
[----:B------:R-:W-:Y:S02]  /*3f90*/  FMUL R28, R15, R14 ;  /* 0x0000000e0f1c7220 */ /* 0x000fe40000400000 */
        /* <DEDUP_REMOVED lines=24> */
.L_x_19041:
[----:B------:R-:W-:Y:S02]  /*4120*/  HFMA2 R12, -RZ, RZ, 0, 4.76837158203125e-07 ;  /* 0x00000008ff0c7431 */ /* 0x000fe400000001ff */
[----:B------:R-:W-:-:S05]  /*4130*/  FADD R32, R13, R14 ;  /* 0x0000000e0d207221 */ /* 0x000fca0000000000 */
[----:B------:R-:W-:-:S07]  /*4140*/  MOV R13, R32 ;  /* 0x00000020000d7202 */ /* 0x000fce0000000f00 */
[----:B------:R-:W-:Y:S05]  /*4150*/  WARPSYNC.COLLECTIVE R15, `(.L_x_19042) ;  /* 0x000000000f087348 */ /* 0x000fea0003c00000 */
[----:B------:R0:W1:Y:S02]  /*4160*/  SHFL.BFLY P6, R14, R13, R12, R11 ;  /* 0x0c00000c0d0e7389 */ /* 0x00006400000c000b */
[----:B01----:R-:W-:Y:S05]  /*4170*/  ENDCOLLECTIVE ;  /* 0x000000000000791b */ /* 0x003fea0003800000 */
.L_x_19042:
[----:B------:R-:W-:Y:S02]  /*4180*/  HFMA2 R12, -RZ, RZ, 0, 2.384185791015625e-07 ;  /* 0x00000004ff0c7431 */ /* 0x000fe400000001ff */
[----:B------:R-:W-:-:S05]  /*4190*/  FADD R33, R32, R14 ;  /* 0x0000000e20217221 */ /* 0x000fca0000000000 */
[----:B------:R-:W-:-:S07]  /*41a0*/  MOV R13, R33 ;  /* 0x00000021000d7202 */ /* 0x000fce0000000f00 */
[----:B------:R-:W-:Y:S05]  /*41b0*/  WARPSYNC.COLLECTIVE R15, `(.L_x_19043) ;  /* 0x000000000f087348 */ /* 0x000fea0003c00000 */
[----:B------:R0:W1:Y:S02]  /*41c0*/  SHFL.BFLY P6, R14, R13, R12, R11 ;  /* 0x0c00000c0d0e7389 */ /* 0x00006400000c000b */
[----:B01----:R-:W-:Y:S05]  /*41d0*/  ENDCOLLECTIVE ;  /* 0x000000000000791b */ /* 0x003fea0003800000 */
.L_x_19043:
[----:B------:R-:W-:Y:S02]  /*41e0*/  HFMA2 R12, -RZ, RZ, 0, 1.1920928955078125e-07 ;  /* 0x00000002ff0c7431 */ /* 0x000fe400000001ff */
[----:B------:R-:W-:-:S05]  /*41f0*/  FADD R34, R33, R14 ;  /* 0x0000000e21227221 */ /* 0x000fca0000000000 */
[----:B------:R-:W-:-:S07]  /*4200*/  MOV R13, R34 ;  /* 0x00000022000d7202 */ /* 0x000fce0000000f00 */
[----:B------:R-:W-:Y:S05]  /*4210*/  WARPSYNC.COLLECTIVE R15, `(.L_x_19044) ;  /* 0x000000000f087348 */ /* 0x000fea0003c00000 */
[----:B------:R0:W1:Y:S02]  /*4220*/  SHFL.BFLY P6, R14, R13, R12, R11 ;  /* 0x0c00000c0d0e7389 */ /* 0x00006400000c000b */
[----:B01----:R-:W-:Y:S05]  /*4230*/  ENDCOLLECTIVE ;  /* 0x000000000000791b */ /* 0x003fea0003800000 */
.L_x_19044:
[----:B------:R-:W-:Y:S02]  /*4240*/  HFMA2 R12, -RZ, RZ, 0, 5.9604644775390625e-08 ;  /* 0x00000001ff0c7431 */ /* 0x000fe400000001ff */
[----:B------:R-:W-:-:S05]  /*4250*/  FADD R35, R34, R14 ;  /* 0x0000000e22237221 */ /* 0x000fca0000000000 */
[----:B------:R-:W-:-:S07]  /*4260*/  MOV R13, R35 ;  /* 0x00000023000d7202 */ /* 0x000fce0000000f00 */
[----:B------:R-:W-:Y:S05]  /*4270*/  WARPSYNC.COLLECTIVE R15, `(.L_x_19045) ;  /* 0x000000000f087348 */ /* 0x000fea0003c00000 */
[----:B------:R0:W1:Y:S02]  /*4280*/  SHFL.BFLY P6, R14, R13, R12, R11 ;  /* 0x0c00000c0d0e7389 */ /* 0x00006400000c000b */
[----:B01----:R-:W-:Y:S05]  /*4290*/  ENDCOLLECTIVE ;  /* 0x000000000000791b */ /* 0x003fea0003800000 */
.L_x_19045:
[----:B------:R-:W-:Y:S05]  /*42a0*/  BRA `(.L_x_19046) ;  /* 0xffffffd000f47947 */ /* 0x000fea000383ffff */
        .weak           $__internal_367_$__cuda_sm3x_div_rn_noftz_f32_slowpath
        .type           $__internal_367_$__cuda_sm3x_div_rn_noftz_f32_slowpath,@function
        .size           $__internal_367_$__cuda_sm3x_div_rn_noftz_f32_slowpath,(.L_x_25819 - $__internal_367_$__cuda_sm3x_div_rn_noftz_f32_slowpath)
$__internal_367_$__cuda_sm3x_div_rn_noftz_f32_slowpath:
        /* <DEDUP_REMOVED lines=35> */
.L_x_19048:
        /* <DEDUP_REMOVED lines=51> */
.L_x_19055:
[----:B------:R-:W-:-:S04]  /*4810*/  LOP3.LUT R4, R4, 0x80000000, RZ, 0xc0, !PT ;  /* 0x8000000004047812 */ /* 0x000fc800078ec0ff */
[----:B------:R-:W-:Y:S01]  /*4820*/  LOP3.LUT R4, R4, 0x7f800000, RZ, 0xfc, !PT ;  /* 0x7f80000004047812 */ /* 0x000fe200078efcff */
[----:B------:R-:W-:Y:S06]  /*4830*/  BRA `(.L_x_19056) ;  /* 0x0000000000047947 */ /* 0x000fec0003800000 */
.L_x_19054:
[----:B------:R-:W-:-:S07]  /*4840*/  LEA R4, R41, R4, 0x17 ;  /* 0x0000000429047211 */ /* 0x000fce00078eb8ff */
.L_x_19056:
[----:B------:R-:W-:Y:S05]  /*4850*/  BSYNC.RECONVERGENT B1 ;  /* 0x0000000000017941 */ /* 0x000fea0003800200 */
.L_x_19053:
[----:B------:R-:W-:Y:S05]  /*4860*/  BRA `(.L_x_19057) ;  /* 0x0000000000207947 */ /* 0x000fea0003800000 */
.L_x_19052:
[----:B------:R-:W-:-:S04]  /*4870*/  LOP3.LUT R4, R33, 0x80000000, R4, 0x48, !PT ;  /* 0x8000000021047812 */ /* 0x000fc800078e4804 */
[----:B------:R-:W-:Y:S01]  /*4880*/  LOP3.LUT R4, R4, 0x7f800000, RZ, 0xfc, !PT ;  /* 0x7f80000004047812 */ /* 0x000fe200078efcff */
[----:B------:R-:W-:Y:S06]  /*4890*/  BRA `(.L_x_19057) ;  /* 0x0000000000147947 */ /* 0x000fec0003800000 */
.L_x_19051:
[----:B------:R-:W-:Y:S01]  /*48a0*/  LOP3.LUT R4, R33, 0x80000000, R4, 0x48, !PT ;  /* 0x8000000021047812 */ /* 0x000fe200078e4804 */
[----:B------:R-:W-:Y:S06]  /*48b0*/  BRA `(.L_x_19057) ;  /* 0x00000000000c7947 */ /* 0x000fec0003800000 */
.L_x_19050:
[----:B------:R-:W0:Y:S01]  /*48c0*/  MUFU.RSQ R4, -QNAN ;  /* 0xffc0000000047908 */ /* 0x000e220000001400 */
[----:B------:R-:W-:Y:S05]  /*48d0*/  BRA `(.L_x_19057) ;  /* 0x0000000000047947 */ /* 0x000fea0003800000 */
.L_x_19049:
[----:B------:R-:W-:-:S07]  /*48e0*/  FADD.FTZ R4, R4, R11 ;  /* 0x0000000b04047221 */ /* 0x000fce0000010000 */
.L_x_19057:
[----:B------:R-:W-:Y:S05]  /*48f0*/  BSYNC.RECONVERGENT B0 ;  /* 0x0000000000007941 */ /* 0x000fea0003800200 */
.L_x_19047:
[----:B------:R-:W-:-:S04]  /*4900*/  HFMA2 R13, -RZ, RZ, 0, 0 ;  /* 0x00000000ff0d7431 */ /* 0x000fc800000001ff */
[----:B0-----:R-:W-:Y:S05]  /*4910*/  RET.REL.NODEC R12 `(_Z15SoftmaxWarpImplI10DirectLoadIffE11DirectStoreIffEfLi1ELi24ELi32ELi1ELb0EL9Algorithm0EEvT_T0_ll) ;  /* 0xffffffb40cb87950 */ /* 0x001fea0003c3ffff */
.L_x_19058:
        /* <DEDUP_REMOVED lines=14> */
.L_x_25819:


//--------------------- .text._Z15SoftmaxWarpImplI10DirectLoadIffE11DirectStoreIffEfLi1ELi23ELi32ELi1ELb1EL9Algorithm0EEvT_T0_ll --------------------------
	.section	.text._Z15SoftmaxWarpImplI10DirectLoadIffE11DirectStoreIffEfLi1ELi23ELi32ELi1ELb1EL9Algorithm0EEvT_T0_ll,"ax",@progbits
	.align	128
        .global         _Z15SoftmaxWarpImplI10DirectLoadIffE11DirectStoreIffEfLi1ELi23ELi32ELi1ELb1EL9Algorithm0EEvT_T0_ll
        .type           _Z15SoftmaxWarpImplI10DirectLoadIffE11DirectStoreIffEfLi1ELi23ELi32ELi1ELb1EL9Algorithm0EEvT_T0_ll,@function
        .size           _Z15SoftmaxWarpImplI10DirectLoadIffE11DirectStoreIffEfLi1ELi23ELi32ELi1ELb1EL9Algorithm0EEvT_T0_ll,(.L_x_25820 - _Z15SoftmaxWarpImplI10DirectLoadIffE11DirectStoreIffEfLi1ELi23ELi32ELi1ELb1EL9Algorithm0EEvT_T0_ll)
        .other          _Z15SoftmaxWarpImplI10DirectLoadIffE11DirectStoreIffEfLi1ELi23ELi32ELi1ELb1EL9Algorithm0EEvT_T0_ll,@"STO_CUDA_ENTRY STV_DEFAULT"
_Z15SoftmaxWarpImplI10DirectLoadIffE11DirectStoreIffEfLi1ELi23ELi32ELi1ELb1EL9Algorithm0EEvT_T0_ll:
.text._Z15SoftmaxWarpImplI10DirectLoadIffE11DirectStoreIffEfLi1ELi23ELi32ELi1ELb1EL9Algorithm0EEvT_T0_ll:
        /* <DEDUP_REMOVED lines=25> */
.L_x_19059:
        /* <DEDUP_REMOVED lines=36> */
.L_x_19108:
        /* <DEDUP_REMOVED lines=12> */
[----:B------:R-:W-:Y:S01]  /*0490*/  ISETP.GE.U32.AND P4, PT, R43, UR44, PT ;  /* 0x0000002c2b007c0c */ /* 0x000fe2000bf86070 */
[----:B------:R-:W-:Y:S01]  /*04a0*/  IMAD R3, R40, UR43, R7 ;  /* 0x0000002b28037c24 */ /* 0x000fe2000f8e0207 */
[----:B------:R-:W-:Y:S02]  /*04b0*/  @!P0 R2UR UR4, R30 ;  /* 0x000000001e0482ca */ /* 0x000fe400000e0000 */
[----:B------:R-:W-:-:S02]  /*04c0*/  @!P0 R2UR UR5, R31 ;  /* 0x000000001f0582ca */ /* 0x000fc400000e0000 */
[----:B------:R-:W-:Y:S02]  /*04d0*/  IADD3 R3, PT, PT, R5, R3, RZ ;  /* 0x0000000305037210 */ /* 0x000fe40007ffe0ff */
[----:B------:R-:W-:Y:S02]  /*04e0*/  LEA R2, P2, R4, UR40, 0x2 ;  /* 0x0000002804027c11 */ /* 0x000fe4000f8410ff */
[----:B------:R-:W-:Y:S02]  /*04f0*/  ISETP.GE.AND.EX P4, PT, RZ, UR45, PT, P4 ;  /* 0x0000002dff007c0c */ /* 0x000fe4000bf86340 */
[----:B------:R-:W-:Y:S02]  /*0500*/  @!P1 R2UR UR6, R30 ;  /* 0x000000001e0692ca */ /* 0x000fe400000e0000 */
[----:B------:R-:W-:Y:S02]  /*0510*/  @!P1 R2UR UR7, R31 ;  /* 0x000000001f0792ca */ /* 0x000fe400000e0000 */
[----:B------:R-:W-:-:S02]  /*0520*/  LEA.HI.X R3, R4, UR41, R3, 0x2, P2 ;  /* 0x0000002904037c11 */ /* 0x000fc400090f1403 */
[----:B------:R-:W-:Y:S02]  /*0530*/  MOV R4, 0xff800000 ;  /* 0xff80000000047802 */ /* 0x000fe40000000f00 */
[C---:B------:R-:W-:Y:S02]  /*0540*/  @!P5 R2UR UR8, R30.reuse ;  /* 0x000000001e08d2ca */ /* 0x040fe400000e0000 */
[C---:B------:R-:W-:Y:S02]  /*0550*/  @!P5 R2UR UR9, R31.reuse ;  /* 0x000000001f09d2ca */ /* 0x040fe400000e0000 */
[----:B------:R-:W-:Y:S01]  /*0560*/  MOV R6, 0xff800000 ;  /* 0xff80000000067802 */ /* 0x000fe20000000f00 */
[----:B------:R-:W2:Y:S01]  /*0570*/  @!P0 LDG.E R4, desc[UR4][R2.64] ;  /* 0x0000000402048981 */ /* 0x000ea2000c1e1900 */
        /* <DEDUP_REMOVED lines=15> */
[----:B------:R-:W-:Y:S02]  /*0670*/  ISETP.GE.AND.EX P2, PT, RZ, UR45, PT, P2 ;  /* 0x0000002dff007c0c */ /* 0x000fe4000bf46320 */
[----:B------:R-:W-:-:S09]  /*0680*/  MOV R70, 0xff800000 ;  /* 0xff80000000467802 */ /* 0x000fd20000000f00 */
[C---:B------:R-:W-:Y:S02]  /*0690*/  @!P3 R2UR UR4, R30.reuse ;  /* 0x000000001e04b2ca */ /* 0x040fe400000e0000 */
[C---:B------:R-:W-:Y:S02]  /*06a0*/  @!P3 R2UR UR5, R31.reuse ;  /* 0x000000001f05b2ca */ /* 0x040fe400000e0000 */
[----:B------:R-:W-:Y:S02]  /*06b0*/  @!P2 R2UR UR6, R30 ;  /* 0x000000001e06a2ca */ /* 0x000fe400000e0000 */
[----:B------:R-:W-:Y:S02]  /*06c0*/  @!P2 R2UR UR7, R31 ;  /* 0x000000001f07a2ca */ /* 0x000fe400000e0000 */
[----:B------:R-:W-:Y:S02]  /*06d0*/  MOV R72, 0xff800000 ;  /* 0xff80000000487802 */ /* 0x000fe40000000f00 */
[----:B------:R-:W-:-:S05]  /*06e0*/  MOV R74, 0xff800000 ;  /* 0xff800000004a7802 */ /* 0x000fca0000000f00 */
[----:B------:R-:W5:Y:S01]  /*06f0*/  @!P3 LDG.E R70, desc[UR4][R2.64+0x280] ;  /* 0x000280040246b981 */ /* 0x000f62000c1e1900 */
[----:B------:R-:W-:-:S03]  /*0700*/  MOV R76, 0xff800000 ;  /* 0xff800000004c7802 */ /* 0x000fc60000000f00 */
        /* <DEDUP_REMOVED lines=24> */
[----:B------:R-:W2:Y:S04]  /*0890*/  @!P1 LDG.E R74, desc[UR8][R2.64+0x380] ;  /* 0x00038008024a9981 */ /* 0x000ea8000c1e1900 */
[----:B------:R-:W3:Y:S04]  /*08a0*/  @!P5 LDG.E R76, desc[UR10][R2.64+0x400] ;  /* 0x0004000a024cd981 */ /* 0x000ee8000c1e1900 */
[----:B------:R-:W4:Y:S04]  /*08b0*/  @!P6 LDG.E R78, desc[UR4][R2.64+0x480] ;  /* 0x00048004024ee981 */ /* 0x000f28000c1e1900 */
[----:B------:R-:W5:Y:S01]  /*08c0*/  @!P4 LDG.E R80, desc[UR6][R2.64+0x500] ;  /* 0x000500060250c981 */ /* 0x000f62000c1e1900 */
[----:B------:R-:W-:-:S02]  /*08d0*/  @!P3 FMNMX R13, R13, R70, !PT ;  /* 0x000000460d0db209 */ /* 0x000fc40007800000 */
[----:B------:R-:W-:Y:S02]  /*08e0*/  ISETP.GE.U32.AND P3, PT, R50, UR44, PT ;  /* 0x0000002c32007c0c */ /* 0x000fe4000bf66070 */
[----:B------:R-:W-:Y:S02]  /*08f0*/  @!P2 FMNMX R13, R13, R72, !PT ;  /* 0x000000480d0da209 */ /* 0x000fe40007800000 */
        /* <DEDUP_REMOVED lines=9> */
[----:B0-----:R-:W-:-:S05]  /*0990*/  MOV R34, 0xff800000 ;  /* 0xff80000000227802 */ /* 0x001fca0000000f00 */
[----:B------:R-:W5:Y:S01]  /*09a0*/  @!P3 LDG.E R64, desc[UR4][R2.64+0x580] ;  /* 0x000580040240b981 */ /* 0x000f62000c1e1900 */
[----:B------:R-:W-:-:S03]  /*09b0*/  MOV R32, 0xff800000 ;  /* 0xff80000000207802 */ /* 0x000fc60000000f00 */
        /* <DEDUP_REMOVED lines=69> */
[----:B------:R-:W-:-:S04]  /*0e10*/  @!P3 FMNMX R13, R13, R24, !PT ;  /* 0x000000180d0db209 */ /* 0x000fc80007800000 */
[----:B------:R-:W-:Y:S01]  /*0e20*/  @!P2 FMNMX R13, R13, R22, !PT ;  /* 0x000000160d0da209 */ /* 0x000fe20007800000 */
[----:B------:R-:W-:-:S03]  /*0e30*/  UMOV UR4, 0xffffffff ;  /* 0xffffffff00047882 */ /* 0x000fc60000000000 */
[----:B--2---:R-:W-:-:S04]  /*0e40*/  @!P1 FMNMX R13, R13, R20, !PT ;  /* 0x000000140d0d9209 */ /* 0x004fc80007800000 */
[----:B---3--:R-:W-:-:S04]  /*0e50*/  @!P5 FMNMX R13, R13, R18, !PT ;  /* 0x000000120d0dd209 */ /* 0x008fc80007800000 */
[----:B----4-:R-:W-:-:S04]  /*0e60*/  @!P6 FMNMX R13, R13, R16, !PT ;  /* 0x000000100d0de209 */ /* 0x010fc80007800000 */
[----:B-----5:R-:W-:Y:S01]  /*0e70*/  @!P4 FMNMX R13, R13, R10, !PT ;  /* 0x0000000a0d0dc209 */ /* 0x020fe20007800000 */
        /* <DEDUP_REMOVED lines=252> */
.L_x_19120:
        /* <DEDUP_REMOVED lines=12> */
[----:B0-----:R-:W-:Y:S05]  /*1f00*/  CALL.REL.NOINC `($__internal_368_$__cuda_sm3x_div_rn_noftz_f32_slowpath) ;  /* 0x0000002c00d47944 */ /* 0x001fea0003c00000 */
[----:B------:R-:W-:-:S07]  /*1f10*/  MOV R11, R3 ;  /* 0x00000003000b7202 */ /* 0x000fce0000000f00 */
.L_x_19063:
[----:B------:R-:W-:Y:S05]  /*1f20*/  BSYNC.RECONVERGENT B3 ;  /* 0x0000000000037941 */ /* 0x000fea0003800200 */
.L_x_19062:
        /* <DEDUP_REMOVED lines=12> */
[----:B0-----:R-:W-:Y:S05]  /*1ff0*/  CALL.REL.NOINC `($__internal_368_$__cuda_sm3x_div_rn_noftz_f32_slowpath) ;  /* 0x0000002c00987944 */ /* 0x001fea0003c00000 */
[----:B------:R-:W-:-:S07]  /*2000*/  MOV R29, R3 ;  /* 0x00000003001d7202 */ /* 0x000fce0000000f00 */
.L_x_19065:
[----:B------:R-:W-:Y:S05]  /*2010*/  BSYNC.RECONVERGENT B3 ;  /* 0x0000000000037941 */ /* 0x000fea0003800200 */
.L_x_19064:
        /* <DEDUP_REMOVED lines=14> */
.L_x_19067:
[----:B------:R-:W-:Y:S05]  /*2100*/  BSYNC.RECONVERGENT B3 ;  /* 0x0000000000037941 */ /* 0x000fea0003800200 */
.L_x_19066:
        /* <DEDUP_REMOVED lines=14> */
.L_x_19069:
[----:B------:R-:W-:Y:S05]  /*21f0*/  BSYNC.RECONVERGENT B3 ;  /* 0x0000000000037941 */ /* 0x000fea0003800200 */
.L_x_19068:
        /* <DEDUP_REMOVED lines=14> */
.L_x_19071:
[----:B------:R-:W-:Y:S05]  /*22e0*/  BSYNC.RECONVERGENT B3 ;  /* 0x0000000000037941 */ /* 0x000fea0003800200 */
.L_x_19070:
        /* <DEDUP_REMOVED lines=14> */
.L_x_19073:
[----:B------:R-:W-:Y:S05]  /*23d0*/  BSYNC.RECONVERGENT B3 ;  /* 0x0000000000037941 */ /* 0x000fea0003800200 */
.L_x_19072:
        /* <DEDUP_REMOVED lines=14> */
.L_x_19075:
[----:B------:R-:W-:Y:S05]  /*24c0*/  BSYNC.RECONVERGENT B3 ;  /* 0x0000000000037941 */ /* 0x000fea0003800200 */
.L_x_19074:
        /* <DEDUP_REMOVED lines=14> */
.L_x_19077:
[----:B------:R-:W-:Y:S05]  /*25b0*/  BSYNC.RECONVERGENT B3 ;  /* 0x0000000000037941 */ /* 0x000fea0003800200 */
.L_x_19076:
        /* <DEDUP_REMOVED lines=14> */
.L_x_19079:
[----:B------:R-:W-:Y:S05]  /*26a0*/  BSYNC.RECONVERGENT B3 ;  /* 0x0000000000037941 */ /* 0x000fea0003800200 */
.L_x_19078:
        /* <DEDUP_REMOVED lines=14> */
.L_x_19081:
[----:B------:R-:W-:Y:S05]  /*2790*/  BSYNC.RECONVERGENT B3 ;  /* 0x0000000000037941 */ /* 0x000fea0003800200 */
.L_x_19080:
        /* <DEDUP_REMOVED lines=14> */
.L_x_19083:
[----:B------:R-:W-:Y:S05]  /*2880*/  BSYNC.RECONVERGENT B3 ;  /* 0x0000000000037941 */ /* 0x000fea0003800200 */
.L_x_19082:
        /* <DEDUP_REMOVED lines=14> */
.L_x_19085:
[----:B------:R-:W-:Y:S05]  /*2970*/  BSYNC.RECONVERGENT B3 ;  /* 0x0000000000037941 */ /* 0x000fea0003800200 */
.L_x_19084:
        /* <DEDUP_REMOVED lines=14> */
.L_x_19087:
[----:B------:R-:W-:Y:S05]  /*2a60*/  BSYNC.RECONVERGENT B3 ;  /* 0x0000000000037941 */ /* 0x000fea0003800200 */
.L_x_19086:
        /* <DEDUP_REMOVED lines=14> */
.L_x_19089:
[----:B------:R-:W-:Y:S05]  /*2b50*/  BSYNC.RECONVERGENT B3 ;  /* 0x0000000000037941 */ /* 0x000fea0003800200 */
.L_x_19088:
        /* <DEDUP_REMOVED lines=14> */
.L_x_19091:
[----:B------:R-:W-:Y:S05]  /*2c40*/  BSYNC.RECONVERGENT B3 ;  /* 0x0000000000037941 */ /* 0x000fea0003800200 */
.L_x_19090:
        /* <DEDUP_REMOVED lines=14> */
.L_x_19093:
[----:B------:R-:W-:Y:S05]  /*2d30*/  BSYNC.RECONVERGENT B3 ;  /* 0x0000000000037941 */ /* 0x000fea0003800200 */
.L_x_19092:
        /* <DEDUP_REMOVED lines=14> */
.L_x_19095:
[----:B------:R-:W-:Y:S05]  /*2e20*/  BSYNC.RECONVERGENT B3 ;  /* 0x0000000000037941 */ /* 0x000fea0003800200 */
.L_x_19094:
        /* <DEDUP_REMOVED lines=14> */
.L_x_19097:
[----:B------:R-:W-:Y:S05]  /*2f10*/  BSYNC.RECONVERGENT B3 ;  /* 0x0000000000037941 */ /* 0x000fea0003800200 */
.L_x_19096:
        /* <DEDUP_REMOVED lines=14> */
.L_x_19099:
[----:B------:R-:W-:Y:S05]  /*3000*/  BSYNC.RECONVERGENT B3 ;  /* 0x0000000000037941 */ /* 0x000fea0003800200 */
.L_x_19098:
        /* <DEDUP_REMOVED lines=14> */
.L_x_19101:
[----:B------:R-:W-:Y:S05]  /*30f0*/  BSYNC.RECONVERGENT B3 ;  /* 0x0000000000037941 */ /* 0x000fea0003800200 */
.L_x_19100:
        /* <DEDUP_REMOVED lines=14> */
.L_x_19103:
[----:B------:R-:W-:Y:S05]  /*31e0*/  BSYNC.RECONVERGENT B3 ;  /* 0x0000000000037941 */ /* 0x000fea0003800200 */
.L_x_19102:
        /* <DEDUP_REMOVED lines=14> */
.L_x_19105:
[----:B------:R-:W-:Y:S05]  /*32d0*/  BSYNC.RECONVERGENT B3 ;  /* 0x0000000000037941 */ /* 0x000fea0003800200 */
.L_x_19104:
        /* <DEDUP_REMOVED lines=14> */
.L_x_19107:
[----:B------:R-:W-:Y:S05]  /*33c0*/  BSYNC.RECONVERGENT B3 ;  /* 0x0000000000037941 */ /* 0x000fea0003800200 */
.L_x_19106:
        /* <DEDUP_REMOVED lines=12> */
[----:B------:R-:W-:Y:S02]  /*3490*/  LEA R4, P1, R2, UR36, 0x2 ;  /* 0x0000002402047c11 */ /* 0x000fe4000f8210ff */
[----:B------:R-:W-:Y:S02]  /*34a0*/  ISETP.GE.U32.AND P4, PT, R44, UR44, PT ;  /* 0x0000002c2c007c0c */ /* 0x000fe4000bf86070 */
[----:B------:R-:W-:Y:S02]  /*34b0*/  LEA.HI.X R5, R2, UR37, R3, 0x2, P1 ;  /* 0x0000002502057c11 */ /* 0x000fe400088f1403 */
[----:B------:R-:W-:-:S02]  /*34c0*/  @!P2 R2UR UR6, R30 ;  /* 0x000000001e06a2ca */ /* 0x000fc400000e0000 */
[----:B------:R-:W-:Y:S01]  /*34d0*/  @!P2 R2UR UR7, R31 ;  /* 0x000000001f07a2ca */ /* 0x000fe200000e0000 */
[----:B------:R1:W-:Y:S01]  /*34e0*/  @!P0 STG.E desc[UR4][R4.64], R11 ;  /* 0x0000000b04008986 */ /* 0x0003e2000c101904 */
[----:B------:R-:W-:Y:S02]  /*34f0*/  ISETP.GE.U32.AND P0, PT, R47, UR44, PT ;  /* 0x0000002c2f007c0c */ /* 0x000fe4000bf06070 */
[----:B------:R-:W-:Y:S02]  /*3500*/  ISETP.GE.U32.AND P1, PT, R41, UR44, PT ;  /* 0x0000002c29007c0c */ /* 0x000fe4000bf26070 */
[----:B------:R-:W-:Y:S02]  /*3510*/  ISETP.GE.AND.EX P0, PT, RZ, UR45, PT, P0 ;  /* 0x0000002dff007c0c */ /* 0x000fe4000bf06300 */
[----:B------:R-:W-:Y:S02]  /*3520*/  ISETP.GE.AND.EX P1, PT, RZ, UR45, PT, P1 ;  /* 0x0000002dff007c0c */ /* 0x000fe4000bf26310 */
[----:B------:R-:W-:-:S02]  /*3530*/  ISETP.GE.U32.AND P3, PT, R45, UR44, PT ;  /* 0x0000002c2d007c0c */ /* 0x000fc4000bf66070 */
[----:B------:R-:W-:Y:S01]  /*3540*/  ISETP.GE.AND.EX P6, PT, RZ, UR45, PT, P6 ;  /* 0x0000002dff007c0c */ /* 0x000fe2000bfc6360 */
[----:B------:R1:W-:Y:S01]  /*3550*/  @!P2 STG.E desc[UR6][R4.64+0x80], R29 ;  /* 0x0000801d0400a986 */ /* 0x0003e2000c101906 */
[----:B------:R-:W-:Y:S02]  /*3560*/  ISETP.GE.U32.AND P2, PT, R46, UR44, PT ;  /* 0x0000002c2e007c0c */ /* 0x000fe4000bf46070 */
[----:B------:R-:W-:Y:S02]  /*3570*/  ISETP.GE.AND.EX P5, PT, RZ, UR45, PT, P5 ;  /* 0x0000002dff007c0c */ /* 0x000fe4000bfa6350 */
[----:B------:R-:W-:Y:S02]  /*3580*/  ISETP.GE.AND.EX P4, PT, RZ, UR45, PT, P4 ;  /* 0x0000002dff007c0c */ /* 0x000fe4000bf86340 */
[----:B------:R-:W-:Y:S02]  /*3590*/  @!P0 R2UR UR16, R30 ;  /* 0x000000001e1082ca */ /* 0x000fe400000e0000 */
[----:B------:R-:W-:-:S02]  /*35a0*/  @!P0 R2UR UR17, R31 ;  /* 0x000000001f1182ca */ /* 0x000fc400000e0000 */
[----:B------:R-:W-:Y:S02]  /*35b0*/  ISETP.GE.AND.EX P3, PT, RZ, UR45, PT, P3 ;  /* 0x0000002dff007c0c */ /* 0x000fe4000bf66330 */
[----:B------:R-:W-:Y:S02]  /*35c0*/  ISETP.GE.AND.EX P2, PT, RZ, UR45, PT, P2 ;  /* 0x0000002dff007c0c */ /* 0x000fe4000bf46320 */
[C---:B------:R-:W-:Y:S02]  /*35d0*/  @!P1 R2UR UR4, R30.reuse ;  /* 0x000000001e0492ca */ /* 0x040fe400000e0000 */
[C---:B------:R-:W-:Y:S02]  /*35e0*/  @!P1 R2UR UR5, R31.reuse ;  /* 0x000000001f0592ca */ /* 0x040fe400000e0000 */
[----:B------:R-:W-:Y:S02]  /*35f0*/  @!P6 R2UR UR6, R30 ;  /* 0x000000001e06e2ca */ /* 0x000fe400000e0000 */
[----:B------:R-:W-:Y:S01]  /*3600*/  @!P6 R2UR UR7, R31 ;  /* 0x000000001f07e2ca */ /* 0x000fe200000e0000 */
[----:B------:R1:W-:Y:S01]  /*3610*/  @!P0 STG.E desc[UR16][R4.64+0x400], R69 ;  /* 0x0004004504008986 */ /* 0x0003e2000c101910 */
[----:B------:R-:W-:-:S02]  /*3620*/  ISETP.GE.U32.AND P0, PT, R48, UR44, PT ;  /* 0x0000002c30007c0c */ /* 0x000fc4000bf06070 */
[C---:B------:R-:W-:Y:S02]  /*3630*/  @!P5 R2UR UR8, R30.reuse ;  /* 0x000000001e08d2ca */ /* 0x040fe400000e0000 */
[----:B------:R-:W-:Y:S02]  /*3640*/  ISETP.GE.AND.EX P0, PT, RZ, UR45, PT, P0 ;  /* 0x0000002dff007c0c */ /* 0x000fe4000bf06300 */
[C---:B------:R-:W-:Y:S01]  /*3650*/  @!P5 R2UR UR9, R31.reuse ;  /* 0x000000001f09d2ca */ /* 0x040fe200000e0000 */
[----:B------:R1:W-:Y:S01]  /*3660*/  @!P1 STG.E desc[UR4][R4.64+0x100], R33 ;  /* 0x0001002104009986 */ /* 0x0003e2000c101904 */
[C---:B------:R-:W-:Y:S02]  /*3670*/  @!P4 R2UR UR10, R30.reuse ;  /* 0x000000001e0ac2ca */ /* 0x040fe400000e0000 */
[----:B------:R-:W-:Y:S01]  /*3680*/  @!P4 R2UR UR11, R31 ;  /* 0x000000001f0bc2ca */ /* 0x000fe200000e0000 */
[----:B------:R1:W-:Y:S01]  /*3690*/  @!P6 STG.E desc[UR6][R4.64+0x180], R61 ;  /* 0x0001803d0400e986 */ /* 0x0003e2000c101906 */
[----:B------:R-:W-:-:S02]  /*36a0*/  @!P3 R2UR UR12, R30 ;  /* 0x000000001e0cb2ca */ /* 0x000fc400000e0000 */
        /* <DEDUP_REMOVED lines=57> */
[C---:B------:R-:W-:Y:S02]  /*3a40*/  IADD3 R40, P0, PT, R35.reuse, R40, RZ ;  /* 0x0000002823287210 */ /* 0x040fe40007f1e0ff */
        /* <DEDUP_REMOVED lines=23> */
.L_x_19060:
[----:B------:R-:W-:Y:S05]  /*3bc0*/  EXIT ;  /* 0x000000000000794d */ /* 0x000fea0003800000 */
.L_x_19061:
[----:B------:R-:W-:Y:S01]  /*3bd0*/  BSSY B1, `(.L_x_19109) ;  /* 0x0000007000017945 */ /* 0x000fe20003800000 */
[----:B------:R-:W-:Y:S02]  /*3be0*/  MOV R12, 0x10 ;  /* 0x00000010000c7802 */ /* 0x000fe40000000f00 */
[----:B------:R-:W-:Y:S02]  /*3bf0*/  MOV R11, 0x1f ;  /* 0x0000001f000b7802 */ /* 0x000fe40000000f00 */
[----:B------:R-:W-:-:S07]  /*3c00*/  MOV R15, 0xffffffff ;  /* 0xffffffff000f7802 */ /* 0x000fce0000000f00 */
[----:B------:R-:W-:Y:S05]  /*3c10*/  WARPSYNC.COLLECTIVE R15, `(.L_x_19110) ;  /* 0x000000000f087348 */ /* 0x000fea0003c00000 */
[----:B------:R0:W1:Y:S02]  /*3c20*/  SHFL.BFLY P6, R14, R13, R12, R11 ;  /* 0x0c00000c0d0e7389 */ /* 0x00006400000c000b */
[----:B01----:R-:W-:Y:S05]  /*3c30*/  ENDCOLLECTIVE ;  /* 0x000000000000791b */ /* 0x003fea0003800000 */
.L_x_19110:
[----:B------:R-:W-:Y:S05]  /*3c40*/  BSYNC B1 ;  /* 0x0000000000017941 */ /* 0x000fea0003800000 */
.L_x_19109:
        /* <DEDUP_REMOVED lines=9> */
.L_x_19111:
[----:B------:R-:W-:Y:S01]  /*3ce0*/  HFMA2 R12, -RZ, RZ, 0, 2.384185791015625e-07 ;  /* 0x00000004ff0c7431 */ /* 0x000fe200000001ff */
[----:B------:R-:W-:-:S04]  /*3cf0*/  FMNMX R0, R13, R14, !PT ;  /* 0x0000000e0d007209 */ /* 0x000fc80007800000 */
[----:B------:R-:W-:-:S07]  /*3d00*/  MOV R13, R0 ;  /* 0x00000000000d7202 */ /* 0x000fce0000000f00 */
[----:B------:R-:W-:Y:S05]  /*3d10*/  WARPSYNC.COLLECTIVE R15, `(.L_x_19112) ;  /* 0x000000000f087348 */ /* 0x000fea0003c00000 */
[----:B------:R0:W1:Y:S02]  /*3d20*/  SHFL.BFLY P6, R14, R13, R12, R11 ;  /* 0x0c00000c0d0e7389 */ /* 0x00006400000c000b */
[----:B01----:R-:W-:Y:S05]  /*3d30*/  ENDCOLLECTIVE ;  /* 0x000000000000791b */ /* 0x003fea0003800000 */
.L_x_19112:
[----:B------:R-:W-:Y:S01]  /*3d40*/  HFMA2 R12, -RZ, RZ, 0, 1.1920928955078125e-07 ;  /* 0x00000002ff0c7431 */ /* 0x000fe200000001ff */
[----:B------:R-:W-:-:S04]  /*3d50*/  FMNMX R2, R0, R14, !PT ;  /* 0x0000000e00027209 */ /* 0x000fc80007800000 */
[----:B------:R-:W-:-:S07]  /*3d60*/  MOV R13, R2 ;  /* 0x00000002000d7202 */ /* 0x000fce0000000f00 */
[----:B------:R-:W-:Y:S05]  /*3d70*/  WARPSYNC.COLLECTIVE R15, `(.L_x_19113) ;  /* 0x000000000f087348 */ /* 0x000fea0003c00000 */
[----:B------:R0:W1:Y:S02]  /*3d80*/  SHFL.BFLY P6, R14, R13, R12, R11 ;  /* 0x0c00000c0d0e7389 */ /* 0x00006400000c000b */
[----:B01----:R-:W-:Y:S05]  /*3d90*/  ENDCOLLECTIVE ;  /* 0x000000000000791b */ /* 0x003fea0003800000 */
.L_x_19113:
[----:B------:R-:W-:Y:S01]  /*3da0*/  HFMA2 R12, -RZ, RZ, 0, 5.9604644775390625e-08 ;  /* 0x00000001ff0c7431 */ /* 0x000fe200000001ff */
[----:B------:R-:W-:-:S04]  /*3db0*/  FMNMX R3, R2, R14, !PT ;  /* 0x0000000e02037209 */ /* 0x000fc80007800000 */
[----:B------:R-:W-:-:S07]  /*3dc0*/  MOV R13, R3 ;  /* 0x00000003000d7202 */ /* 0x000fce0000000f00 */
[----:B------:R-:W-:Y:S05]  /*3dd0*/  WARPSYNC.COLLECTIVE R15, `(.L_x_19114) ;  /* 0x000000000f087348 */ /* 0x000fea0003c00000 */
[----:B------:R0:W1:Y:S02]  /*3de0*/  SHFL.BFLY P6, R14, R13, R12, R11 ;  /* 0x0c00000c0d0e7389 */ /* 0x00006400000c000b */
[----:B01----:R-:W-:Y:S05]  /*3df0*/  ENDCOLLECTIVE ;  /* 0x000000000000791b */ /* 0x003fea0003800000 */
.L_x_19114:
        /* <DEDUP_REMOVED lines=208> */
[----:B------:R-:W-:Y:S01]  /*4b00*/  FFMA R33, R33, 1.925963033500011079e-08, R12 ;  /* 0x32a5706021217823 */ /* 0x000fe2000000000c */
[----:B------:R-:W-:-:S03]  /*4b10*/  FADD R11, R11, R2 ;  /* 0x000000020b0b7221 */ /* 0x000fc60000000000 */
        /* <DEDUP_REMOVED lines=27> */
.L_x_19115:
[----:B------:R-:W-:Y:S02]  /*4cd0*/  HFMA2 R12, -RZ, RZ, 0, 4.76837158203125e-07 ;  /* 0x00000008ff0c7431 */ /* 0x000fe400000001ff */
[----:B------:R-:W-:-:S05]  /*4ce0*/  FADD R29, R13, R14 ;  /* 0x0000000e0d1d7221 */ /* 0x000fca0000000000 */
[----:B------:R-:W-:-:S07]  /*4cf0*/  MOV R13, R29 ;  /* 0x0000001d000d7202 */ /* 0x000fce0000000f00 */
[----:B------:R-:W-:Y:S05]  /*4d00*/  WARPSYNC.COLLECTIVE R15, `(.L_x_19116) ;  /* 0x000000000f087348 */ /* 0x000fea0003c00000 */
[----:B------:R0:W1:Y:S02]  /*4d10*/  SHFL.BFLY P6, R14, R13, R12, R11 ;  /* 0x0c00000c0d0e7389 */ /* 0x00006400000c000b */
[----:B01----:R-:W-:Y:S05]  /*4d20*/  ENDCOLLECTIVE ;  /* 0x000000000000791b */ /* 0x003fea0003800000 */
.L_x_19116:
[----:B------:R-:W-:Y:S02]  /*4d30*/  HFMA2 R12, -RZ, RZ, 0, 2.384185791015625e-07 ;  /* 0x00000004ff0c7431 */ /* 0x000fe400000001ff */
[----:B------:R-:W-:-:S05]  /*4d40*/  FADD R32, R29, R14 ;  /* 0x0000000e1d207221 */ /* 0x000fca0000000000 */
[----:B------:R-:W-:-:S07]  /*4d50*/  MOV R13, R32 ;  /* 0x00000020000d7202 */ /* 0x000fce0000000f00 */
[----:B------:R-:W-:Y:S05]  /*4d60*/  WARPSYNC.COLLECTIVE R15, `(.L_x_19117) ;  /* 0x000000000f087348 */ /* 0x000fea0003c00000 */
[----:B------:R0:W1:Y:S02]  /*4d70*/  SHFL.BFLY P6, R14, R13, R12, R11 ;  /* 0x0c00000c0d0e7389 */ /* 0x00006400000c000b */
[----:B01----:R-:W-:Y:S05]  /*4d80*/  ENDCOLLECTIVE ;  /* 0x000000000000791b */ /* 0x003fea0003800000 */
.L_x_19117:
[----:B------:R-:W-:Y:S02]  /*4d90*/  HFMA2 R12, -RZ, RZ, 0, 1.1920928955078125e-07 ;  /* 0x00000002ff0c7431 */ /* 0x000fe400000001ff */
[----:B------:R-:W-:-:S05]  /*4da0*/  FADD R33, R32, R14 ;  /* 0x0000000e20217221 */ /* 0x000fca0000000000 */
[----:B------:R-:W-:-:S07]  /*4db0*/  MOV R13, R33 ;  /* 0x00000021000d7202 */ /* 0x000fce0000000f00 */
[----:B------:R-:W-:Y:S05]  /*4dc0*/  WARPSYNC.COLLECTIVE R15, `(.L_x_19118) ;  /* 0x000000000f087348 */ /* 0x000fea0003c00000 */
[----:B------:R0:W1:Y:S02]  /*4dd0*/  SHFL.BFLY P6, R14, R13, R12, R11 ;  /* 0x0c00000c0d0e7389 */ /* 0x00006400000c000b */
[----:B01----:R-:W-:Y:S05]  /*4de0*/  ENDCOLLECTIVE ;  /* 0x000000000000791b */ /* 0x003fea0003800000 */
.L_x_19118:
[----:B------:R-:W-:Y:S02]  /*4df0*/  HFMA2 R12, -RZ, RZ, 0, 5.9604644775390625e-08 ;  /* 0x00000001ff0c7431 */ /* 0x000fe400000001ff */
[----:B------:R-:W-:-:S05]  /*4e00*/  FADD R34, R33, R14 ;  /* 0x0000000e21227221 */ /* 0x000fca0000000000 */
[----:B------:R-:W-:-:S07]  /*4e10*/  MOV R13, R34 ;  /* 0x00000022000d7202 */ /* 0x000fce0000000f00 */
[----:B------:R-:W-:Y:S05]  /*4e20*/  WARPSYNC.COLLECTIVE R15, `(.L_x_19119) ;  /* 0x000000000f087348 */ /* 0x000fea0003c00000 */
[----:B------:R0:W1:Y:S02]  /*4e30*/  SHFL.BFLY P6, R14, R13, R12, R11 ;  /* 0x0c00000c0d0e7389 */ /* 0x00006400000c000b */
[----:B01----:R-:W-:Y:S05]  /*4e40*/  ENDCOLLECTIVE ;  /* 0x000000000000791b */ /* 0x003fea0003800000 */
.L_x_19119:
[----:B------:R-:W-:Y:S05]  /*4e50*/  BRA `(.L_x_19120) ;  /* 0xffffffcc00f87947 */ /* 0x000fea000383ffff */
        .weak           $__internal_368_$__cuda_sm3x_div_rn_noftz_f32_slowpath
        .type           $__internal_368_$__cuda_sm3x_div_rn_noftz_f32_slowpath,@function
        .size           $__internal_368_$__cuda_sm3x_div_rn_noftz_f32_slowpath,(.L_x_25820 - $__internal_368_$__cuda_sm3x_div_rn_noftz_f32_slowpath)
$__internal_368_$__cuda_sm3x_div_rn_noftz_f32_slowpath:
        /* <DEDUP_REMOVED lines=34> */
.L_x_19122:
        /* <DEDUP_REMOVED lines=51> */
.L_x_19129:
[----:B------:R-:W-:-:S04]  /*53b0*/  LOP3.LUT R3, R3, 0x80000000, RZ, 0xc0, !PT ;  /* 0x8000000003037812 */ /* 0x000fc800078ec0ff */
[----:B------:R-:W-:Y:S01]  /*53c0*/  LOP3.LUT R3, R3, 0x7f800000, RZ, 0xfc, !PT ;  /* 0x7f80000003037812 */ /* 0x000fe200078efcff */
[----:B------:R-:W-:Y:S06]  /*53d0*/  BRA `(.L_x_19130) ;  /* 0x0000000000047947 */ /* 0x000fec0003800000 */
.L_x_19128:
[----:B------:R-:W-:-:S07]  /*53e0*/  LEA R3, R62, R3, 0x17 ;  /* 0x000000033e037211 */ /* 0x000fce00078eb8ff */
.L_x_19130:
[----:B------:R-:W-:Y:S05]  /*53f0*/  BSYNC.RECONVERGENT B2 ;  /* 0x0000000000027941 */ /* 0x000fea0003800200 */
.L_x_19127:
[----:B------:R-:W-:Y:S05]  /*5400*/  BRA `(.L_x_19131) ;  /* 0x0000000000207947 */ /* 0x000fea0003800000 */
.L_x_19126:
[----:B------:R-:W-:-:S04]  /*5410*/  LOP3.LUT R3, R12, 0x80000000, R3, 0x48, !PT ;  /* 0x800000000c037812 */ /* 0x000fc800078e4803 */
[----:B------:R-:W-:Y:S01]  /*5420*/  LOP3.LUT R3, R3, 0x7f800000, RZ, 0xfc, !PT ;  /* 0x7f80000003037812 */ /* 0x000fe200078efcff */
[----:B------:R-:W-:Y:S06]  /*5430*/  BRA `(.L_x_19131) ;  /* 0x0000000000147947 */ /* 0x000fec0003800000 */
.L_x_19125:
[----:B------:R-:W-:Y:S01]  /*5440*/  LOP3.LUT R3, R12, 0x80000000, R3, 0x48, !PT ;  /* 0x800000000c037812 */ /* 0x000fe200078e4803 */
[----:B------:R-:W-:Y:S06]  /*5450*/  BRA `(.L_x_19131) ;  /* 0x00000000000c7947 */ /* 0x000fec0003800000 */
.L_x_19124:
[----:B------:R-:W0:Y:S01]  /*5460*/  MUFU.RSQ R3, -QNAN ;  /* 0xffc0000000037908 */ /* 0x000e220000001400 */
[----:B------:R-:W-:Y:S05]  /*5470*/  BRA `(.L_x_19131) ;  /* 0x0000000000047947 */ /* 0x000fea0003800000 */
.L_x_19123:
[----:B------:R-:W-:-:S07]  /*5480*/  FADD.FTZ R3, R3, R12 ;  /* 0x0000000c03037221 */ /* 0x000fce0000010000 */
.L_x_19131:
[----:B------:R-:W-:Y:S05]  /*5490*/  BSYNC.RECONVERGENT B1 ;  /* 0x0000000000017941 */ /* 0x000fea0003800200 */
.L_x_19121:
[----:B------:R-:W-:Y:S01]  /*54a0*/  HFMA2 R13, -RZ, RZ, 0, 0 ;  /* 0x00000000ff0d7431 */ /* 0x000fe200000001ff */
[----:B------:R-:W-:-:S04]  /*54b0*/  MOV R12, R14 ;  /* 0x0000000e000c7202 */ /* 0x000fc80000000f00 */
[----:B0-----:R-:W-:Y:S05]  /*54c0*/  RET.REL.NODEC R12 `(_Z15SoftmaxWarpImplI10DirectLoadIffE11DirectStoreIffEfLi1ELi23ELi32ELi1ELb1EL9Algorithm0EEvT_T0_ll) ;  /* 0xffffffa80ccc7950 */ /* 0x001fea0003c3ffff */
.L_x_19132:
        /* <DEDUP_REMOVED lines=11> */
.L_x_25820:


//--------------------- .text._Z15SoftmaxWarpImplI10DirectLoadIffE11DirectStoreIffEfLi1ELi23ELi32ELi1ELb0EL9Algorithm0EEvT_T0_ll --------------------------
	.section	.text._Z15SoftmaxWarpImplI10DirectLoadIffE11DirectStoreIffEfLi1ELi23ELi32ELi1ELb0EL9Algorithm0EEvT_T0_ll,"ax",@progbits
	.align	128
        .global         _Z15SoftmaxWarpImplI10DirectLoadIffE11DirectStoreIffEfLi1ELi23ELi32ELi1ELb0EL9Algorithm0EEvT_T0_ll
        .type           _Z15SoftmaxWarpImplI10DirectLoadIffE11DirectStoreIffEfLi1ELi23ELi32ELi1ELb0EL9Algorithm0EEvT_T0_ll,@function
        .size           _Z15SoftmaxWarpImplI10DirectLoadIffE11DirectStoreIffEfLi1ELi23ELi32ELi1ELb0EL9Algorithm0EEvT_T0_ll,(.L_x_25821 - _Z15SoftmaxWarpImplI10DirectLoadIffE11DirectStoreIffEfLi1ELi23ELi32ELi1ELb0EL9Algorithm0EEvT_T0_ll)
        .other          _Z15SoftmaxWarpImplI10DirectLoadIffE11DirectStoreIffEfLi1ELi23ELi32ELi1ELb0EL9Algorithm0EEvT_T0_ll,@"STO_CUDA_ENTRY STV_DEFAULT"
_Z15SoftmaxWarpImplI10DirectLoadIffE11DirectStoreIffEfLi1ELi23ELi32ELi1ELb0EL9Algorithm0EEvT_T0_ll:
.text._Z15SoftmaxWarpImplI10DirectLoadIffE11DirectStoreIffEfLi1ELi23ELi32ELi1ELb0EL9Algorithm0EEvT_T0_ll:
        /* <DEDUP_REMOVED lines=24> */
.L_x_19133:
        /* <DEDUP_REMOVED lines=13> */
.L_x_19181:
        /* <DEDUP_REMOVED lines=312> */
.L_x_19193:
        /* <DEDUP_REMOVED lines=12> */
[----:B01----:R-:W-:Y:S05]  /*1690*/  CALL.REL.NOINC `($__internal_369_$__cuda_sm3x_div_rn_noftz_f32_slowpath) ;  /* 0x0000002800d07944 */ /* 0x003fea0003c00000 */
[----:B------:R-:W-:-:S07]  /*16a0*/  MOV R14, R32 ;  /* 0x00000020000e7202 */ /* 0x000fce0000000f00 */
.L_x_19136:
[----:B------:R-:W-:Y:S05]  /*16b0*/  BSYNC.RECONVERGENT B2 ;  /* 0x0000000000027941 */ /* 0x000fea0003800200 */
.L_x_19135:
        /* <DEDUP_REMOVED lines=12> */
[----:B01----:R-:W-:Y:S05]  /*1780*/  CALL.REL.NOINC `($__internal_369_$__cuda_sm3x_div_rn_noftz_f32_slowpath) ;  /* 0x0000002800947944 */ /* 0x003fea0003c00000 */
[----:B------:R-:W-:-:S07]  /*1790*/  MOV R29, R32 ;  /* 0x00000020001d7202 */ /* 0x000fce0000000f00 */
.L_x_19138:
[----:B------:R-:W-:Y:S05]  /*17a0*/  BSYNC.RECONVERGENT B2 ;  /* 0x0000000000027941 */ /* 0x000fea0003800200 */
.L_x_19137:
        /* <DEDUP_REMOVED lines=14> */
.L_x_19140:
[----:B------:R-:W-:Y:S05]  /*1890*/  BSYNC.RECONVERGENT B2 ;  /* 0x0000000000027941 */ /* 0x000fea0003800200 */
.L_x_19139:
        /* <DEDUP_REMOVED lines=14> */
.L_x_19142:
[----:B------:R-:W-:Y:S05]  /*1980*/  BSYNC.RECONVERGENT B2 ;  /* 0x0000000000027941 */ /* 0x000fea0003800200 */
.L_x_19141:
        /* <DEDUP_REMOVED lines=14> */
.L_x_19144:
[----:B------:R-:W-:Y:S05]  /*1a70*/  BSYNC.RECONVERGENT B2 ;  /* 0x0000000000027941 */ /* 0x000fea0003800200 */
.L_x_19143:
        /* <DEDUP_REMOVED lines=14> */
.L_x_19146:
[----:B------:R-:W-:Y:S05]  /*1b60*/  BSYNC.RECONVERGENT B2 ;  /* 0x0000000000027941 */ /* 0x000fea0003800200 */
.L_x_19145:
        /* <DEDUP_REMOVED lines=14> */
.L_x_19148:
[----:B------:R-:W-:Y:S05]  /*1c50*/  BSYNC.RECONVERGENT B2 ;  /* 0x0000000000027941 */ /* 0x000fea0003800200 */
.L_x_19147:
        /* <DEDUP_REMOVED lines=14> */
.L_x_19150:
[----:B------:R-:W-:Y:S05]  /*1d40*/  BSYNC.RECONVERGENT B2 ;  /* 0x0000000000027941 */ /* 0x000fea0003800200 */
.L_x_19149:
        /* <DEDUP_REMOVED lines=14> */
.L_x_19152:
[----:B------:R-:W-:Y:S05]  /*1e30*/  BSYNC.RECONVERGENT B2 ;  /* 0x0000000000027941 */ /* 0x000fea0003800200 */
.L_x_19151:
        /* <DEDUP_REMOVED lines=14> */
.L_x_19154:
[----:B------:R-:W-:Y:S05]  /*1f20*/  BSYNC.RECONVERGENT B2 ;  /* 0x0000000000027941 */ /* 0x000fea0003800200 */
.L_x_19153:
        /* <DEDUP_REMOVED lines=14> */
.L_x_19156:
[----:B------:R-:W-:Y:S05]  /*2010*/  BSYNC.RECONVERGENT B2 ;  /* 0x0000000000027941 */ /* 0x000fea0003800200 */
.L_x_19155:
        /* <DEDUP_REMOVED lines=14> */
.L_x_19158:
[----:B------:R-:W-:Y:S05]  /*2100*/  BSYNC.RECONVERGENT B2 ;  /* 0x0000000000027941 */ /* 0x000fea0003800200 */
.L_x_19157:
        /* <DEDUP_REMOVED lines=14> */
.L_x_19160:
[----:B------:R-:W-:Y:S05]  /*21f0*/  BSYNC.RECONVERGENT B2 ;  /* 0x0000000000027941 */ /* 0x000fea0003800200 */
.L_x_19159:
        /* <DEDUP_REMOVED lines=14> */
.L_x_19162:
[----:B------:R-:W-:Y:S05]  /*22e0*/  BSYNC.RECONVERGENT B2 ;  /* 0x0000000000027941 */ /* 0x000fea0003800200 */
.L_x_19161:
        /* <DEDUP_REMOVED lines=14> */
.L_x_19164:
[----:B------:R-:W-:Y:S05]  /*23d0*/  BSYNC.RECONVERGENT B2 ;  /* 0x0000000000027941 */ /* 0x000fea0003800200 */
.L_x_19163:
        /* <DEDUP_REMOVED lines=14> */
.L_x_19166:
[----:B------:R-:W-:Y:S05]  /*24c0*/  BSYNC.RECONVERGENT B2 ;  /* 0x0000000000027941 */ /* 0x000fea0003800200 */
.L_x_19165:
        /* <DEDUP_REMOVED lines=14> */
.L_x_19168:
[----:B------:R-:W-:Y:S05]  /*25b0*/  BSYNC.RECONVERGENT B2 ;  /* 0x0000000000027941 */ /* 0x000fea0003800200 */
.L_x_19167:
        /* <DEDUP_REMOVED lines=14> */
.L_x_19170:
[----:B------:R-:W-:Y:S05]  /*26a0*/  BSYNC.RECONVERGENT B2 ;  /* 0x0000000000027941 */ /* 0x000fea0003800200 */
.L_x_19169:
        /* <DEDUP_REMOVED lines=14> */
.L_x_19172:
[----:B------:R-:W-:Y:S05]  /*2790*/  BSYNC.RECONVERGENT B2 ;  /* 0x0000000000027941 */ /* 0x000fea0003800200 */
.L_x_19171:
        /* <DEDUP_REMOVED lines=14> */
.L_x_19174:
[----:B------:R-:W-:Y:S05]  /*2880*/  BSYNC.RECONVERGENT B2 ;  /* 0x0000000000027941 */ /* 0x000fea0003800200 */
.L_x_19173:
        /* <DEDUP_REMOVED lines=14> */
.L_x_19176:
[----:B------:R-:W-:Y:S05]  /*2970*/  BSYNC.RECONVERGENT B2 ;  /* 0x0000000000027941 */ /* 0x000fea0003800200 */
.L_x_19175:
        /* <DEDUP_REMOVED lines=14> */
.L_x_19178:
[----:B------:R-:W-:Y:S05]  /*2a60*/  BSYNC.RECONVERGENT B2 ;  /* 0x0000000000027941 */ /* 0x000fea0003800200 */
.L_x_19177:
        /* <DEDUP_REMOVED lines=14> */
.L_x_19180:
[----:B------:R-:W-:Y:S05]  /*2b50*/  BSYNC.RECONVERGENT B2 ;  /* 0x0000000000027941 */ /* 0x000fea0003800200 */
.L_x_19179:
        /* <DEDUP_REMOVED lines=63> */
.L_x_19134:
[----:B------:R-:W-:Y:S01]  /*2f50*/  BSSY B0, `(.L_x_19182) ;  /* 0x0000007000007945 */ /* 0x000fe20003800000 */
[----:B------:R-:W-:Y:S02]  /*2f60*/  MOV R12, 0x10 ;  /* 0x00000010000c7802 */ /* 0x000fe40000000f00 */
[----:B------:R-:W-:Y:S02]  /*2f70*/  MOV R11, 0x1f ;  /* 0x0000001f000b7802 */ /* 0x000fe40000000f00 */
[----:B------:R-:W-:-:S07]  /*2f80*/  MOV R15, 0xffffffff ;  /* 0xffffffff000f7802 */ /* 0x000fce0000000f00 */
[----:B0-----:R-:W-:Y:S05]  /*2f90*/  WARPSYNC.COLLECTIVE R15, `(.L_x_19183) ;  /* 0x000000000f087348 */ /* 0x001fea0003c00000 */
[----:B------:R1:W2:Y:S02]  /*2fa0*/  SHFL.BFLY P6, R14, R13, R12, R11 ;  /* 0x0c00000c0d0e7389 */ /* 0x0002a400000c000b */
[----:B012---:R-:W-:Y:S05]  /*2fb0*/  ENDCOLLECTIVE ;  /* 0x000000000000791b */ /* 0x007fea0003800000 */
.L_x_19183:
[----:B------:R-:W-:Y:S05]  /*2fc0*/  BSYNC B0 ;  /* 0x0000000000007941 */ /* 0x000fea0003800000 */
.L_x_19182:
        /* <DEDUP_REMOVED lines=8> */
.L_x_19184:
[----:B------:R-:W-:Y:S01]  /*3050*/  HFMA2 R12, -RZ, RZ, 0, 2.384185791015625e-07 ;  /* 0x00000004ff0c7431 */ /* 0x000fe200000001ff */
[----:B------:R-:W-:-:S04]  /*3060*/  FMNMX R0, R13, R14, !PT ;  /* 0x0000000e0d007209 */ /* 0x000fc80007800000 */
[----:B------:R-:W-:-:S07]  /*3070*/  MOV R13, R0 ;  /* 0x00000000000d7202 */ /* 0x000fce0000000f00 */
[----:B------:R-:W-:Y:S05]  /*3080*/  WARPSYNC.COLLECTIVE R15, `(.L_x_19185) ;  /* 0x000000000f087348 */ /* 0x000fea0003c00000 */
[----:B------:R0:W1:Y:S02]  /*3090*/  SHFL.BFLY P6, R14, R13, R12, R11 ;  /* 0x0c00000c0d0e7389 */ /* 0x00006400000c000b */
[----:B01----:R-:W-:Y:S05]  /*30a0*/  ENDCOLLECTIVE ;  /* 0x000000000000791b */ /* 0x003fea0003800000 */
.L_x_19185:
[----:B------:R-:W-:Y:S01]  /*30b0*/  HFMA2 R12, -RZ, RZ, 0, 1.1920928955078125e-07 ;  /* 0x00000002ff0c7431 */ /* 0x000fe200000001ff */
[----:B------:R-:W-:-:S04]  /*30c0*/  FMNMX R2, R0, R14, !PT ;  /* 0x0000000e00027209 */ /* 0x000fc80007800000 */
[----:B------:R-:W-:-:S07]  /*30d0*/  MOV R13, R2 ;  /* 0x00000002000d7202 */ /* 0x000fce0000000f00 */
[----:B------:R-:W-:Y:S05]  /*30e0*/  WARPSYNC.COLLECTIVE R15, `(.L_x_19186) ;  /* 0x000000000f087348 */ /* 0x000fea0003c00000 */
[----:B------:R0:W1:Y:S02]  /*30f0*/  SHFL.BFLY P6, R14, R13, R12, R11 ;  /* 0x0c00000c0d0e7389 */ /* 0x00006400000c000b */
[----:B01----:R-:W-:Y:S05]  /*3100*/  ENDCOLLECTIVE ;  /* 0x000000000000791b */ /* 0x003fea0003800000 */
.L_x_19186:
[----:B------:R-:W-:Y:S01]  /*3110*/  HFMA2 R12, -RZ, RZ, 0, 5.9604644775390625e-08 ;  /* 0x00000001ff0c7431 */ /* 0x000fe200000001ff */
[----:B------:R-:W-:-:S04]  /*3120*/  FMNMX R3, R2, R14, !PT ;  /* 0x0000000e02037209 */ /* 0x000fc80007800000 */
[----:B------:R-:W-:-:S07]  /*3130*/  MOV R13, R3 ;  /* 0x00000003000d7202 */ /* 0x000fce0000000f00 */
[----:B------:R-:W-:Y:S05]  /*3140*/  WARPSYNC.COLLECTIVE R15, `(.L_x_19187) ;  /* 0x000000000f087348 */ /* 0x000fea0003c00000 */
[----:B------:R0:W1:Y:S02]  /*3150*/  SHFL.BFLY P6, R14, R13, R12, R11 ;  /* 0x0c00000c0d0e7389 */ /* 0x00006400000c000b */
[----:B01----:R-:W-:Y:S05]  /*3160*/  ENDCOLLECTIVE ;  /* 0x000000000000791b */ /* 0x003fea0003800000 */
.L_x_19187:
        /* <DEDUP_REMOVED lines=238> */
.L_x_19188:
[----:B------:R-:W-:Y:S02]  /*4050*/  HFMA2 R12, -RZ, RZ, 0, 4.76837158203125e-07 ;  /* 0x00000008ff0c7431 */ /* 0x000fe400000001ff */
[----:B------:R-:W-:-:S05]  /*4060*/  FADD R29, R13, R14 ;  /* 0x0000000e0d1d7221 */ /* 0x000fca0000000000 */
[----:B------:R-:W-:-:S07]  /*4070*/  MOV R13, R29 ;  /* 0x0000001d000d7202 */ /* 0x000fce0000000f00 */
[----:B------:R-:W-:Y:S05]  /*4080*/  WARPSYNC.COLLECTIVE R15, `(.L_x_19189) ;  /* 0x000000000f087348 */ /* 0x000fea0003c00000 */
[----:B------:R0:W1:Y:S02]  /*4090*/  SHFL.BFLY P6, R14, R13, R12, R11 ;  /* 0x0c00000c0d0e7389 */ /* 0x00006400000c000b */
[----:B01----:R-:W-:Y:S05]  /*40a0*/  ENDCOLLECTIVE ;  /* 0x000000000000791b */ /* 0x003fea0003800000 */
.L_x_19189:
[----:B------:R-:W-:Y:S02]  /*40b0*/  HFMA2 R12, -RZ, RZ, 0, 2.384185791015625e-07 ;  /* 0x00000004ff0c7431 */ /* 0x000fe400000001ff */
[----:B------:R-:W-:-:S05]  /*40c0*/  FADD R32, R29, R14 ;  /* 0x0000000e1d207221 */ /* 0x000fca0000000000 */
[----:B------:R-:W-:-:S07]  /*40d0*/  MOV R13, R32 ;  /* 0x00000020000d7202 */ /* 0x000fce0000000f00 */
[----:B------:R-:W-:Y:S05]  /*40e0*/  WARPSYNC.COLLECTIVE R15, `(.L_x_19190) ;  /* 0x000000000f087348 */ /* 0x000fea0003c00000 */
[----:B------:R0:W1:Y:S02]  /*40f0*/  SHFL.BFLY P6, R14, R13, R12, R11 ;  /* 0x0c00000c0d0e7389 */ /* 0x00006400000c000b */
[----:B01----:R-:W-:Y:S05]  /*4100*/  ENDCOLLECTIVE ;  /* 0x000000000000791b */ /* 0x003fea0003800000 */
.L_x_19190:
[----:B------:R-:W-:Y:S02]  /*4110*/  HFMA2 R12, -RZ, RZ, 0, 1.1920928955078125e-07 ;  /* 0x00000002ff0c7431 */ /* 0x000fe400000001ff */
[----:B------:R-:W-:-:S05]  /*4120*/  FADD R33, R32, R14 ;  /* 0x0000000e20217221 */ /* 0x000fca0000000000 */
[----:B------:R-:W-:-:S07]  /*4130*/  MOV R13, R33 ;  /* 0x00000021000d7202 */ /* 0x000fce0000000f00 */
[----:B------:R-:W-:Y:S05]  /*4140*/  WARPSYNC.COLLECTIVE R15, `(.L_x_19191) ;  /* 0x000000000f087348 */ /* 0x000fea0003c00000 */
[----:B------:R0:W1:Y:S02]  /*4150*/  SHFL.BFLY P6, R14, R13, R12, R11 ;  /* 0x0c00000c0d0e7389 */ /* 0x00006400000c000b */
[----:B01----:R-:W-:Y:S05]  /*4160*/  ENDCOLLECTIVE ;  /* 0x000000000000791b */ /* 0x003fea0003800000 */
.L_x_19191:
[----:B------:R-:W-:Y:S02]  /*4170*/  HFMA2 R12, -RZ, RZ, 0, 5.9604644775390625e-08 ;  /* 0x00000001ff0c7431 */ /* 0x000fe400000001ff */
[----:B------:R-:W-:-:S05]  /*4180*/  FADD R38, R33, R14 ;  /* 0x0000000e21267221 */ /* 0x000fca0000000000 */
[----:B------:R-:W-:-:S07]  /*4190*/  MOV R13, R38 ;  /* 0x00000026000d7202 */ /* 0x000fce0000000f00 */
[----:B------:R-:W-:Y:S05]  /*41a0*/  WARPSYNC.COLLECTIVE R15, `(.L_x_19192) ;  /* 0x000000000f087348 */ /* 0x000fea0003c00000 */
[----:B------:R0:W1:Y:S02]  /*41b0*/  SHFL.BFLY P6, R14, R13, R12, R11 ;  /* 0x0c00000c0d0e7389 */ /* 0x00006400000c000b */
[----:B01----:R-:W-:Y:S05]  /*41c0*/  ENDCOLLECTIVE ;  /* 0x000000000000791b */ /* 0x003fea0003800000 */
.L_x_19192:
[----:B------:R-:W-:Y:S05]  /*41d0*/  BRA `(.L_x_19193) ;  /* 0xffffffd000fc7947 */ /* 0x000fea000383ffff */
        .weak           $__internal_369_$__cuda_sm3x_div_rn_noftz_f32_slowpath
        .type           $__internal_369_$__cuda_sm3x_div_rn_noftz_f32_slowpath,@function
        .size           $__internal_369_$__cuda_sm3x_div_rn_noftz_f32_slowpath,(.L_x_25821 - $__internal_369_$__cuda_sm3x_div_rn_noftz_f32_slowpath)
$__internal_369_$__cuda_sm3x_div_rn_noftz_f32_slowpath:
        /* <DEDUP_REMOVED lines=35> */
.L_x_19195:
        /* <DEDUP_REMOVED lines=51> */
.L_x_19202:
[----:B------:R-:W-:-:S04]  /*4740*/  LOP3.LUT R32, R32, 0x80000000, RZ, 0xc0, !PT ;  /* 0x8000000020207812 */ /* 0x000fc800078ec0ff */
[----:B------:R-:W-:Y:S01]  /*4750*/  LOP3.LUT R32, R32, 0x7f800000, RZ, 0xfc, !PT ;  /* 0x7f80000020207812 */ /* 0x000fe200078efcff */
[----:B------:R-:W-:Y:S06]  /*4760*/  BRA `(.L_x_19203) ;  /* 0x0000000000047947 */ /* 0x000fec0003800000 */
.L_x_19201:
[----:B------:R-:W-:-:S07]  /*4770*/  LEA R32, R13, R32, 0x17 ;  /* 0x000000200d207211 */ /* 0x000fce00078eb8ff */
.L_x_19203:
[----:B------:R-:W-:Y:S05]  /*4780*/  BSYNC.RECONVERGENT B1 ;  /* 0x0000000000017941 */ /* 0x000fea0003800200 */
.L_x_19200:
[----:B------:R-:W-:Y:S05]  /*4790*/  BRA `(.L_x_19204) ;  /* 0x0000000000207947 */ /* 0x000fea0003800000 */
.L_x_19199:
[----:B------:R-:W-:-:S04]  /*47a0*/  LOP3.LUT R11, R11, 0x80000000, R28, 0x48, !PT ;  /* 0x800000000b0b7812 */ /* 0x000fc800078e481c */
[----:B------:R-:W-:Y:S01]  /*47b0*/  LOP3.LUT R32, R11, 0x7f800000, RZ, 0xfc, !PT ;  /* 0x7f8000000b207812 */ /* 0x000fe200078efcff */
[----:B------:R-:W-:Y:S06]  /*47c0*/  BRA `(.L_x_19204) ;  /* 0x0000000000147947 */ /* 0x000fec0003800000 */
.L_x_19198:
[----:B------:R-:W-:Y:S01]  /*47d0*/  LOP3.LUT R32, R11, 0x80000000, R28, 0x48, !PT ;  /* 0x800000000b207812 */ /* 0x000fe200078e481c */
[----:B------:R-:W-:Y:S06]  /*47e0*/  BRA `(.L_x_19204) ;  /* 0x00000000000c7947 */ /* 0x000fec0003800000 */
.L_x_19197:
[----:B------:R-:W0:Y:S01]  /*47f0*/  MUFU.RSQ R32, -QNAN ;  /* 0xffc0000000207908 */ /* 0x000e220000001400 */
[----:B------:R-:W-:Y:S05]  /*4800*/  BRA `(.L_x_19204) ;  /* 0x0000000000047947 */ /* 0x000fea0003800000 */
.L_x_19196:
[----:B------:R-:W-:-:S07]  /*4810*/  FADD.FTZ R32, R28, R11 ;  /* 0x0000000b1c207221 */ /* 0x000fce0000010000 */
.L_x_19204:
[----:B------:R-:W-:Y:S05]  /*4820*/  BSYNC.RECONVERGENT B0 ;  /* 0x0000000000007941 */ /* 0x000fea0003800200 */
.L_x_19194:
[----:B------:R-:W-:-:S04]  /*4830*/  HFMA2 R13, -RZ, RZ, 0, 0 ;  /* 0x00000000ff0d7431 */ /* 0x000fc800000001ff */
[----:B0-----:R-:W-:Y:S05]  /*4840*/  RET.REL.NODEC R12 `(_Z15SoftmaxWarpImplI10DirectLoadIffE11DirectStoreIffEfLi1ELi23ELi32ELi1ELb0EL9Algorithm0EEvT_T0_ll) ;  /* 0xffffffb40cec7950 */ /* 0x001fea0003c3ffff */
.L_x_19205:
        /* <DEDUP_REMOVED lines=11> */
.L_x_25821:


//--------------------- .text._Z15SoftmaxWarpImplI10DirectLoadIffE11DirectStoreIffEfLi1ELi22ELi32ELi1ELb1EL9Algorithm0EEvT_T0_ll --------------------------
	.section	.text._Z15SoftmaxWarpImplI10DirectLoadIffE11DirectStoreIffEfLi1ELi22ELi32ELi1ELb1EL9Algorithm0EEvT_T0_ll,"ax",@progbits
	.align	128
        .global         _Z15SoftmaxWarpImplI10DirectLoadIffE11DirectStoreIffEfLi1ELi22ELi32ELi1ELb1EL9Algorithm0EEvT_T0_ll
        .type           _Z15SoftmaxWarpImplI10DirectLoadIffE11DirectStoreIffEfLi1ELi22ELi32ELi1ELb1EL9Algorithm0EEvT_T0_ll,@function
        .size           _Z15SoftmaxWarpImplI10DirectLoadIffE11DirectStoreIffEfLi1ELi22ELi32ELi1ELb1EL9Algorithm0EEvT_T0_ll,(.L_x_25822 - _Z15SoftmaxWarpImplI10DirectLoadIffE11DirectStoreIffEfLi1ELi22ELi32ELi1ELb1EL9Algorithm0EEvT_T0_ll)
        .other          _Z15SoftmaxWarpImplI10DirectLoadIffE11DirectStoreIffEfLi1ELi22ELi32ELi1ELb1EL9Algorithm0EEvT_T0_ll,@"STO_CUDA_ENTRY STV_DEFAULT"
_Z15SoftmaxWarpImplI10DirectLoadIffE11DirectStoreIffEfLi1ELi22ELi32ELi1ELb1EL9Algorithm0EEvT_T0_ll:
.text._Z15SoftmaxWarpImplI10DirectLoadIffE11DirectStoreIffEfLi1ELi22ELi32ELi1ELb1EL9Algorithm0EEvT_T0_ll:
        /* <DEDUP_REMOVED lines=25> */
.L_x_19206:
        /* <DEDUP_REMOVED lines=35> */
.L_x_19253:
        /* <DEDUP_REMOVED lines=10> */
[C---:B0-----:R-:W-:Y:S01]  /*0460*/  IMAD.WIDE.U32 R4, R37.reuse, UR42, R2 ;  /* 0x0000002a25047c25 */ /* 0x041fe2000f8e0002 */
        /* <DEDUP_REMOVED lines=8> */
[----:B------:R-:W-:Y:S02]  /*04f0*/  LEA.HI.X R3, R4, UR41, R3, 0x2, P2 ;  /* 0x0000002904037c11 */ /* 0x000fe400090f1403 */
[----:B------:R-:W-:Y:S02]  /*0500*/  MOV R4, 0xff800000 ;  /* 0xff80000000047802 */ /* 0x000fe40000000f00 */
[----:B------:R-:W-:-:S02]  /*0510*/  @!P6 R2UR UR8, R30 ;  /* 0x000000001e08e2ca */ /* 0x000fc400000e0000 */
[C---:B------:R-:W-:Y:S02]  /*0520*/  @!P6 R2UR UR9, R31.reuse ;  /* 0x000000001f09e2ca */ /* 0x040fe400000e0000 */
[----:B------:R-:W-:Y:S01]  /*0530*/  MOV R6, 0xff800000 ;  /* 0xff80000000067802 */ /* 0x000fe20000000f00 */
[----:B------:R-:W2:Y:S01]  /*0540*/  @!P0 LDG.E R4, desc[UR4][R2.64] ;  /* 0x0000000402048981 */ /* 0x000ea2000c1e1900 */
        /* <DEDUP_REMOVED lines=21> */
[----:B------:R-:W-:Y:S01]  /*06a0*/  MOV R66, 0xff800000 ;  /* 0xff80000000427802 */ /* 0x000fe20000000f00 */
[----:B------:R-:W5:Y:S01]  /*06b0*/  @!P2 LDG.E R64, desc[UR4][R2.64+0x200] ;  /* 0x000200040240a981 */ /* 0x000f62000c1e1900 */
[----:B------:R-:W-:-:S02]  /*06c0*/  MOV R68, 0xff800000 ;  /* 0xff80000000447802 */ /* 0x000fc40000000f00 */
[----:B------:R-:W-:Y:S02]  /*06d0*/  MOV R70, 0xff800000 ;  /* 0xff80000000467802 */ /* 0x000fe40000000f00 */
[----:B------:R-:W5:Y:S01]  /*06e0*/  @!P3 LDG.E R66, desc[UR6][R2.64+0x280] ;  /* 0x000280060242b981 */ /* 0x000f62000c1e1900 */
[----:B------:R-:W-:-:S04]  /*06f0*/  MOV R72, 0xff800000 ;  /* 0xff80000000487802 */ /* 0x000fc80000000f00 */
[----:B------:R-:W5:Y:S01]  /*0700*/  @!P5 LDG.E R68, desc[UR8][R2.64+0x300] ;  /* 0x000300080244d981 */ /* 0x000f62000c1e1900 */
        /* <DEDUP_REMOVED lines=17> */
[----:B------:R-:W2:Y:S06]  /*0820*/  @!P4 LDG.E R70, desc[UR10][R2.64+0x380] ;  /* 0x0003800a0246c981 */ /* 0x000eac000c1e1900 */
[----:B------:R-:W3:Y:S04]  /*0830*/  @!P6 LDG.E R72, desc[UR4][R2.64+0x400] ;  /* 0x000400040248e981 */ /* 0x000ee8000c1e1900 */
[----:B------:R-:W4:Y:S01]  /*0840*/  @!P1 LDG.E R74, desc[UR6][R2.64+0x480] ;  /* 0x00048006024a9981 */ /* 0x000f22000c1e1900 */
[----:B------:R-:W-:-:S02]  /*0850*/  @!P2 FMNMX R13, R13, R64, !PT ;  /* 0x000000400d0da209 */ /* 0x000fc40007800000 */
[----:B------:R-:W-:Y:S02]  /*0860*/  ISETP.GE.U32.AND P2, PT, R48, UR44, PT ;  /* 0x0000002c30007c0c */ /* 0x000fe4000bf46070 */
[----:B------:R-:W-:Y:S02]  /*0870*/  @!P3 FMNMX R13, R13, R66, !PT ;  /* 0x000000420d0db209 */ /* 0x000fe40007800000 */
[----:B------:R-:W-:Y:S02]  /*0880*/  ISETP.GE.U32.AND P3, PT, R49, UR44, PT ;  /* 0x0000002c31007c0c */ /* 0x000fe4000bf66070 */
[----:B------:R-:W-:Y:S02]  /*0890*/  ISETP.GE.AND.EX P2, PT, RZ, UR45, PT, P2 ;  /* 0x0000002dff007c0c */ /* 0x000fe4000bf46320 */
[----:B------:R-:W-:Y:S02]  /*08a0*/  @!P5 FMNMX R13, R13, R68, !PT ;  /* 0x000000440d0dd209 */ /* 0x000fe40007800000 */
[----:B------:R-:W-:-:S02]  /*08b0*/  ISETP.GE.U32.AND P5, PT, R50, UR44, PT ;  /* 0x0000002c32007c0c */ /* 0x000fc4000bfa6070 */
        /* <DEDUP_REMOVED lines=35> */
[----:B-----5:R-:W-:-:S02]  /*0af0*/  @!P2 FMNMX R13, R13, R76, !PT ;  /* 0x0000004c0d0da209 */ /* 0x020fc40007800000 */
        /* <DEDUP_REMOVED lines=41> */
[----:B-----5:R-:W-:-:S04]  /*0d90*/  @!P2 FMNMX R13, R13, R24, !PT ;  /* 0x000000180d0da209 */ /* 0x020fc80007800000 */
[----:B------:R-:W-:-:S04]  /*0da0*/  @!P3 FMNMX R13, R13, R22, !PT ;  /* 0x000000160d0db209 */ /* 0x000fc80007800000 */
[----:B------:R-:W-:Y:S01]  /*0db0*/  @!P5 FMNMX R13, R13, R20, !PT ;  /* 0x000000140d0dd209 */ /* 0x000fe20007800000 */
[----:B------:R-:W-:-:S03]  /*0dc0*/  UMOV UR4, 0xffffffff ;  /* 0xffffffff00047882 */ /* 0x000fc60000000000 */
[----:B--2---:R-:W-:-:S04]  /*0dd0*/  @!P4 FMNMX R13, R13, R18, !PT ;  /* 0x000000120d0dc209 */ /* 0x004fc80007800000 */
[----:B---3--:R-:W-:-:S04]  /*0de0*/  @!P6 FMNMX R13, R13, R16, !PT ;  /* 0x000000100d0de209 */ /* 0x008fc80007800000 */
[----:B----4-:R-:W-:Y:S01]  /*0df0*/  @!P1 FMNMX R13, R13, R10, !PT ;  /* 0x0000000a0d0d9209 */ /* 0x010fe20007800000 */
        /* <DEDUP_REMOVED lines=22> */
[-C--:B------:R-:W-:Y:S01]  /*0f60*/  FFMA.SAT R0, R69, R12.reuse, 0.5 ;  /* 0x3f00000045007423 */ /* 0x080fe2000000200c */
[C---:B------:R-:W-:Y:S01]  /*0f70*/  FADD R65, -R23.reuse, R66 ;  /* 0x0000004217417221 */ /* 0x040fe20000000100 */
[----:B------:R-:W-:Y:S01]  /*0f80*/  FADD R13, -R23, R18 ;  /* 0x00000012170d7221 */ /* 0x000fe20000000100 */
[----:B------:R-:W-:Y:S01]  /*0f90*/  FADD R4, R14, -12583039 ;  /* 0xcb40007f0e047421 */ /* 0x000fe20000000000 */
[-C--:B------:R-:W-:Y:S01]  /*0fa0*/  FFMA.RM R0, R0, R11.reuse, 12582913 ;  /* 0x4b40000100007423 */ /* 0x080fe2000000400b */
[-C--:B------:R-:W-:Y:S01]  /*0fb0*/  FFMA.SAT R18, R65, R12.reuse, 0.5 ;  /* 0x3f00000041127423 */ /* 0x080fe2000000200c */
[----:B------:R-:W-:Y:S01]  /*0fc0*/  FADD R63, -R23, R68 ;  /* 0x00000044173f7221 */ /* 0x000fe20000000100 */
[----:B------:R-:W-:Y:S01]  /*0fd0*/  FFMA R4, R71, 1.4426950216293334961, -R4 ;  /* 0x3fb8aa3b47047823 */ /* 0x000fe20000000804 */
[----:B------:R-:W-:Y:S01]  /*0fe0*/  FADD R2, R0, -12583039 ;  /* 0xcb40007f00027421 */ /* 0x000fe20000000000 */
[C---:B------:R-:W-:Y:S01]  /*0ff0*/  FADD R61, -R23.reuse, R70 ;  /* 0x00000046173d7221 */ /* 0x040fe20000000100 */
[----:B------:R-:W-:Y:S01]  /*1000*/  FADD R59, -R23, R72 ;  /* 0x00000048173b7221 */ /* 0x000fe20000000100 */
[----:B------:R-:W-:Y:S01]  /*1010*/  FFMA R71, R71, 1.925963033500011079e-08, R4 ;  /* 0x32a5706047477823 */ /* 0x000fe20000000004 */
[-C--:B------:R-:W-:Y:S01]  /*1020*/  FFMA.SAT R4, R73, R12.reuse, 0.5 ;  /* 0x3f00000049047423 */ /* 0x080fe2000000200c */
[----:B------:R-:W-:Y:S01]  /*1030*/  FFMA R2, R69, 1.4426950216293334961, -R2 ;  /* 0x3fb8aa3b45027823 */ /* 0x000fe20000000802 */
[C---:B------:R-:W-:Y:S01]  /*1040*/  FADD R5, -R23.reuse, R74 ;  /* 0x0000004a17057221 */ /* 0x040fe20000000100 */
[C---:B------:R-:W-:Y:S01]  /*1050*/  FADD R33, -R23.reuse, R76 ;  /* 0x0000004c17217221 */ /* 0x040fe20000000100 */
        /* <DEDUP_REMOVED lines=204> */
.L_x_19265:
        /* <DEDUP_REMOVED lines=12> */
[----:B------:R-:W-:Y:S05]  /*1de0*/  CALL.REL.NOINC `($__internal_370_$__cuda_sm3x_div_rn_noftz_f32_slowpath) ;  /* 0x0000002c005c7944 */ /* 0x000fea0003c00000 */
[----:B------:R-:W-:-:S07]  /*1df0*/  MOV R11, R3 ;  /* 0x00000003000b7202 */ /* 0x000fce0000000f00 */
.L_x_19210:
[----:B------:R-:W-:Y:S05]  /*1e00*/  BSYNC.RECONVERGENT B3 ;  /* 0x0000000000037941 */ /* 0x000fea0003800200 */
.L_x_19209:
        /* <DEDUP_REMOVED lines=12> */
[----:B------:R-:W-:Y:S05]  /*1ed0*/  CALL.REL.NOINC `($__internal_370_$__cuda_sm3x_div_rn_noftz_f32_slowpath) ;  /* 0x0000002c00207944 */ /* 0x000fea0003c00000 */
[----:B------:R-:W-:-:S07]  /*1ee0*/  MOV R15, R3 ;  /* 0x00000003000f7202 */ /* 0x000fce0000000f00 */
.L_x_19212:
[----:B------:R-:W-:Y:S05]  /*1ef0*/  BSYNC.RECONVERGENT B3 ;  /* 0x0000000000037941 */ /* 0x000fea0003800200 */
.L_x_19211:
        /* <DEDUP_REMOVED lines=14> */
.L_x_19214:
[----:B------:R-:W-:Y:S05]  /*1fe0*/  BSYNC.RECONVERGENT B3 ;  /* 0x0000000000037941 */ /* 0x000fea0003800200 */
.L_x_19213:
        /* <DEDUP_REMOVED lines=14> */
.L_x_19216:
[----:B------:R-:W-:Y:S05]  /*20d0*/  BSYNC.RECONVERGENT B3 ;  /* 0x0000000000037941 */ /* 0x000fea0003800200 */
.L_x_19215:
        /* <DEDUP_REMOVED lines=14> */
.L_x_19218:
[----:B------:R-:W-:Y:S05]  /*21c0*/  BSYNC.RECONVERGENT B3 ;  /* 0x0000000000037941 */ /* 0x000fea0003800200 */
.L_x_19217:
        /* <DEDUP_REMOVED lines=14> */
.L_x_19220:
[----:B------:R-:W-:Y:S05]  /*22b0*/  BSYNC.RECONVERGENT B3 ;  /* 0x0000000000037941 */ /* 0x000fea0003800200 */
.L_x_19219:
        /* <DEDUP_REMOVED lines=14> */
.L_x_19222:
[----:B------:R-:W-:Y:S05]  /*23a0*/  BSYNC.RECONVERGENT B3 ;  /* 0x0000000000037941 */ /* 0x000fea0003800200 */
.L_x_19221:
        /* <DEDUP_REMOVED lines=14> */
.L_x_19224:
[----:B------:R-:W-:Y:S05]  /*2490*/  BSYNC.RECONVERGENT B3 ;  /* 0x0000000000037941 */ /* 0x000fea0003800200 */
.L_x_19223:
        /* <DEDUP_REMOVED lines=14> */
.L_x_19226:
[----:B------:R-:W-:Y:S05]  /*2580*/  BSYNC.RECONVERGENT B3 ;  /* 0x0000000000037941 */ /* 0x000fea0003800200 */
.L_x_19225:
        /* <DEDUP_REMOVED lines=14> */
.L_x_19228:
[----:B------:R-:W-:Y:S05]  /*2670*/  BSYNC.RECONVERGENT B3 ;  /* 0x0000000000037941 */ /* 0x000fea0003800200 */
.L_x_19227:
        /* <DEDUP_REMOVED lines=14> */
.L_x_19230:
[----:B------:R-:W-:Y:S05]  /*2760*/  BSYNC.RECONVERGENT B3 ;  /* 0x0000000000037941 */ /* 0x000fea0003800200 */
.L_x_19229:
        /* <DEDUP_REMOVED lines=14> */
.L_x_19232:
[----:B------:R-:W-:Y:S05]  /*2850*/  BSYNC.RECONVERGENT B3 ;  /* 0x0000000000037941 */ /* 0x000fea0003800200 */
.L_x_19231:
        /* <DEDUP_REMOVED lines=12> */
[----:B------:R-:W-:Y:S05]  /*2920*/  CALL.REL.NOINC `($__internal_370_$__cuda_sm3x_div_rn_noftz_f32_slowpath) ;  /* 0x00000020008c7944 */ /* 0x000fea0003c00000 */
[----:B------:R-:W-:-:S07]  /*2930*/  MOV R17, R3 ;  /* 0x0000000300117202 */ /* 0x000fce0000000f00 */
.L_x_19234:
[----:B------:R-:W-:Y:S05]  /*2940*/  BSYNC.RECONVERGENT B3 ;  /* 0x0000000000037941 */ /* 0x000fea0003800200 */
.L_x_19233:
        /* <DEDUP_REMOVED lines=14> */
.L_x_19236:
[----:B------:R-:W-:Y:S05]  /*2a30*/  BSYNC.RECONVERGENT B3 ;  /* 0x0000000000037941 */ /* 0x000fea0003800200 */
.L_x_19235:
        /* <DEDUP_REMOVED lines=14> */
.L_x_19238:
[----:B------:R-:W-:Y:S05]  /*2b20*/  BSYNC.RECONVERGENT B3 ;  /* 0x0000000000037941 */ /* 0x000fea0003800200 */
.L_x_19237:
        /* <DEDUP_REMOVED lines=14> */
.L_x_19240:
[----:B------:R-:W-:Y:S05]  /*2c10*/  BSYNC.RECONVERGENT B3 ;  /* 0x0000000000037941 */ /* 0x000fea0003800200 */
.L_x_19239:
        /* <DEDUP_REMOVED lines=14> */
.L_x_19242:
[----:B------:R-:W-:Y:S05]  /*2d00*/  BSYNC.RECONVERGENT B3 ;  /* 0x0000000000037941 */ /* 0x000fea0003800200 */
.L_x_19241:
        /* <DEDUP_REMOVED lines=14> */
.L_x_19244:
[----:B------:R-:W-:Y:S05]  /*2df0*/  BSYNC.RECONVERGENT B3 ;  /* 0x0000000000037941 */ /* 0x000fea0003800200 */
.L_x_19243:
        /* <DEDUP_REMOVED lines=14> */
.L_x_19246:
[----:B------:R-:W-:Y:S05]  /*2ee0*/  BSYNC.RECONVERGENT B3 ;  /* 0x0000000000037941 */ /* 0x000fea0003800200 */
.L_x_19245:
        /* <DEDUP_REMOVED lines=14> */
.L_x_19248:
[----:B------:R-:W-:Y:S05]  /*2fd0*/  BSYNC.RECONVERGENT B3 ;  /* 0x0000000000037941 */ /* 0x000fea0003800200 */
.L_x_19247:
        /* <DEDUP_REMOVED lines=14> */
.L_x_19250:
[----:B------:R-:W-:Y:S05]  /*30c0*/  BSYNC.RECONVERGENT B3 ;  /* 0x0000000000037941 */ /* 0x000fea0003800200 */
.L_x_19249:
        /* <DEDUP_REMOVED lines=14> */
.L_x_19252:
[----:B------:R-:W-:Y:S05]  /*31b0*/  BSYNC.RECONVERGENT B3 ;  /* 0x0000000000037941 */ /* 0x000fea0003800200 */
.L_x_19251:
        /* <DEDUP_REMOVED lines=16> */
[----:B------:R-:W-:Y:S01]  /*32c0*/  ISETP.GE.U32.AND P3, PT, R44, UR44, PT ;  /* 0x0000002c2c007c0c */ /* 0x000fe2000bf66070 */
[----:B------:R0:W-:Y:S01]  /*32d0*/  @!P0 STG.E desc[UR4][R4.64], R11 ;  /* 0x0000000b04008986 */ /* 0x0001e2000c101904 */
        /* <DEDUP_REMOVED lines=20> */
[C---:B------:R-:W-:Y:S01]  /*3420*/  @!P4 R2UR UR12, R30.reuse ;  /* 0x000000001e0cc2ca */ /* 0x040fe200000e0000 */
[----:B------:R0:W-:Y:S01]  /*3430*/  @!P1 STG.E desc[UR6][R4.64+0x100], R29 ;  /* 0x0001001d04009986 */ /* 0x0001e2000c101906 */
[----:B------:R-:W-:Y:S02]  /*3440*/  ISETP.GE.AND.EX P0, PT, RZ, UR45, PT, P0 ;  /* 0x0000002dff007c0c */ /* 0x000fe4000bf06300 */
[C---:B------:R-:W-:Y:S01]  /*3450*/  @!P4 R2UR UR13, R31.reuse ;  /* 0x000000001f0dc2ca */ /* 0x040fe200000e0000 */
[----:B------:R0:W-:Y:S01]  /*3460*/  @!P6 STG.E desc[UR8][R4.64+0x180], R59 ;  /* 0x0001803b0400e986 */ /* 0x0001e2000c101908 */
[----:B------:R-:W-:Y:S02]  /*3470*/  @!P3 R2UR UR14, R30 ;  /* 0x000000001e0eb2ca */ /* 0x000fe400000e0000 */
[----:B------:R-:W-:Y:S01]  /*3480*/  @!P3 R2UR UR15, R31 ;  /* 0x000000001f0fb2ca */ /* 0x000fe200000e0000 */
[----:B------:R0:W-:Y:S01]  /*3490*/  @!P5 STG.E desc[UR10][R4.64+0x200], R61 ;  /* 0x0002003d0400d986 */ /* 0x0001e2000c10190a */
[----:B------:R-:W-:-:S02]  /*34a0*/  ISETP.GE.U32.AND P6, PT, R49, UR44, PT ;  /* 0x0000002c31007c0c */ /* 0x000fc4000bfc6070 */
[----:B------:R-:W-:Y:S02]  /*34b0*/  ISETP.GE.U32.AND P5, PT, R50, UR44, PT ;  /* 0x0000002c32007c0c */ /* 0x000fe4000bfa6070 */
[----:B------:R-:W-:Y:S02]  /*34c0*/  ISETP.GE.U32.AND P2, PT, R51, UR44, PT ;  /* 0x0000002c33007c0c */ /* 0x000fe4000bf46070 */
[----:B------:R-:W-:Y:S01]  /*34d0*/  @!P0 R2UR UR4, R30 ;  /* 0x000000001e0482ca */ /* 0x000fe200000e0000 */
[----:B------:R0:W-:Y:S01]  /*34e0*/  @!P4 STG.E desc[UR12][R4.64+0x280], R63 ;  /* 0x0002803f0400c986 */ /* 0x0001e2000c10190c */
[----:B------:R-:W-:Y:S02]  /*34f0*/  @!P0 R2UR UR5, R31 ;  /* 0x000000001f0582ca */ /* 0x000fe400000e0000 */
[----:B------:R-:W-:Y:S01]  /*3500*/  ISETP.GE.U32.AND P4, PT, R47, UR44, PT ;  /* 0x0000002c2f007c0c */ /* 0x000fe2000bf86070 */
[----:B------:R0:W-:Y:S01]  /*3510*/  @!P3 STG.E desc[UR14][R4.64+0x300], R65 ;  /* 0x000300410400b986 */ /* 0x0001e2000c10190e */
[----:B------:R-:W-:-:S02]  /*3520*/  ISETP.GE.U32.AND P3, PT, R48, UR44, PT ;  /* 0x0000002c30007c0c */ /* 0x000fc4000bf66070 */
[----:B------:R-:W-:Y:S02]  /*3530*/  ISETP.GE.U32.AND P1, PT, R52, UR44, PT ;  /* 0x0000002c34007c0c */ /* 0x000fe4000bf26070 */
[----:B------:R-:W-:Y:S02]  /*3540*/  ISETP.GE.AND.EX P4, PT, RZ, UR45, PT, P4 ;  /* 0x0000002dff007c0c */ /* 0x000fe4000bf86340 */
[----:B------:R-:W-:Y:S02]  /*3550*/  ISETP.GE.AND.EX P3, PT, RZ, UR45, PT, P3 ;  /* 0x0000002dff007c0c */ /* 0x000fe4000bf66330 */
[----:B------:R-:W-:Y:S01]  /*3560*/  ISETP.GE.AND.EX P6, PT, RZ, UR45, PT, P6 ;  /* 0x0000002dff007c0c */ /* 0x000fe2000bfc6360 */
[----:B------:R0:W-:Y:S01]  /*3570*/  @!P0 STG.E desc[UR4][R4.64+0x400], R67 ;  /* 0x0004004304008986 */ /* 0x0001e2000c101904 */
        /* <DEDUP_REMOVED lines=62> */
.L_x_19207:
[----:B------:R-:W-:Y:S05]  /*3960*/  EXIT ;  /* 0x000000000000794d */ /* 0x000fea0003800000 */
.L_x_19208:
[----:B------:R-:W-:Y:S01]  /*3970*/  BSSY B1, `(.L_x_19254) ;  /* 0x0000007000017945 */ /* 0x000fe20003800000 */
[----:B------:R-:W-:Y:S02]  /*3980*/  MOV R12, 0x10 ;  /* 0x00000010000c7802 */ /* 0x000fe40000000f00 */
[----:B------:R-:W-:Y:S02]  /*3990*/  MOV R11, 0x1f ;  /* 0x0000001f000b7802 */ /* 0x000fe40000000f00 */
[----:B------:R-:W-:-:S07]  /*39a0*/  MOV R15, 0xffffffff ;  /* 0xffffffff000f7802 */ /* 0x000fce0000000f00 */
[----:B------:R-:W-:Y:S05]  /*39b0*/  WARPSYNC.COLLECTIVE R15, `(.L_x_19255) ;  /* 0x000000000f087348 */ /* 0x000fea0003c00000 */
[----:B------:R0:W1:Y:S02]  /*39c0*/  SHFL.BFLY P6, R14, R13, R12, R11 ;  /* 0x0c00000c0d0e7389 */ /* 0x00006400000c000b */
[----:B01----:R-:W-:Y:S05]  /*39d0*/  ENDCOLLECTIVE ;  /* 0x000000000000791b */ /* 0x003fea0003800000 */
.L_x_19255:
[----:B------:R-:W-:Y:S05]  /*39e0*/  BSYNC B1 ;  /* 0x0000000000017941 */ /* 0x000fea0003800000 */
.L_x_19254:
        /* <DEDUP_REMOVED lines=9> */
.L_x_19256:
[----:B------:R-:W-:Y:S01]  /*3a80*/  HFMA2 R12, -RZ, RZ, 0, 2.384185791015625e-07 ;  /* 0x00000004ff0c7431 */ /* 0x000fe200000001ff */
[----:B------:R-:W-:-:S04]  /*3a90*/  FMNMX R0, R13, R14, !PT ;  /* 0x0000000e0d007209 */ /* 0x000fc80007800000 */
[----:B------:R-:W-:-:S07]  /*3aa0*/  MOV R13, R0 ;  /* 0x00000000000d7202 */ /* 0x000fce0000000f00 */
[----:B------:R-:W-:Y:S05]  /*3ab0*/  WARPSYNC.COLLECTIVE R15, `(.L_x_19257) ;  /* 0x000000000f087348 */ /* 0x000fea0003c00000 */
[----:B------:R0:W1:Y:S02]  /*3ac0*/  SHFL.BFLY P6, R14, R13, R12, R11 ;  /* 0x0c00000c0d0e7389 */ /* 0x00006400000c000b */
[----:B01----:R-:W-:Y:S05]  /*3ad0*/  ENDCOLLECTIVE ;  /* 0x000000000000791b */ /* 0x003fea0003800000 */
.L_x_19257:
[----:B------:R-:W-:Y:S01]  /*3ae0*/  HFMA2 R12, -RZ, RZ, 0, 1.1920928955078125e-07 ;  /* 0x00000002ff0c7431 */ /* 0x000fe200000001ff */
[----:B------:R-:W-:-:S04]  /*3af0*/  FMNMX R2, R0, R14, !PT ;  /* 0x0000000e00027209 */ /* 0x000fc80007800000 */
[----:B------:R-:W-:-:S07]  /*3b00*/  MOV R13, R2 ;  /* 0x00000002000d7202 */ /* 0x000fce0000000f00 */
[----:B------:R-:W-:Y:S05]  /*3b10*/  WARPSYNC.COLLECTIVE R15, `(.L_x_19258) ;  /* 0x000000000f087348 */ /* 0x000fea0003c00000 */
[----:B------:R0:W1:Y:S02]  /*3b20*/  SHFL.BFLY P6, R14, R13, R12, R11 ;  /* 0x0c00000c0d0e7389 */ /* 0x00006400000c000b */
[----:B01----:R-:W-:Y:S05]  /*3b30*/  ENDCOLLECTIVE ;  /* 0x000000000000791b */ /* 0x003fea0003800000 */
.L_x_19258:
[----:B------:R-:W-:Y:S01]  /*3b40*/  HFMA2 R12, -RZ, RZ, 0, 5.9604644775390625e-08 ;  /* 0x00000001ff0c7431 */ /* 0x000fe200000001ff */
[----:B------:R-:W-:-:S04]  /*3b50*/  FMNMX R3, R2, R14, !PT ;  /* 0x0000000e02037209 */ /* 0x000fc80007800000 */
[----:B------:R-:W-:-:S07]  /*3b60*/  MOV R13, R3 ;  /* 0x00000003000d7202 */ /* 0x000fce0000000f00 */
[----:B------:R-:W-:Y:S05]  /*3b70*/  WARPSYNC.COLLECTIVE R15, `(.L_x_19259) ;  /* 0x000000000f087348 */ /* 0x000fea0003c00000 */
[----:B------:R0:W1:Y:S02]  /*3b80*/  SHFL.BFLY P6, R14, R13, R12, R11 ;  /* 0x0c00000c0d0e7389 */ /* 0x00006400000c000b */
[----:B01----:R-:W-:Y:S05]  /*3b90*/  ENDCOLLECTIVE ;  /* 0x000000000000791b */ /* 0x003fea0003800000 */
.L_x_19259:
        /* <DEDUP_REMOVED lines=227> */
.L_x_19260:
[----:B------:R-:W-:Y:S02]  /*49d0*/  HFMA2 R12, -RZ, RZ, 0, 4.76837158203125e-07 ;  /* 0x00000008ff0c7431 */ /* 0x000fe400000001ff */
[----:B------:R-:W-:-:S05]  /*49e0*/  FADD R28, R13, R14 ;  /* 0x0000000e0d1c7221 */ /* 0x000fca0000000000 */
[----:B------:R-:W-:-:S07]  /*49f0*/  MOV R13, R28 ;  /* 0x0000001c000d7202 */ /* 0x000fce0000000f00 */
[----:B------:R-:W-:Y:S05]  /*4a00*/  WARPSYNC.COLLECTIVE R15, `(.L_x_19261) ;  /* 0x000000000f087348 */ /* 0x000fea0003c00000 */
[----:B------:R0:W1:Y:S02]  /*4a10*/  SHFL.BFLY P6, R14, R13, R12, R11 ;  /* 0x0c00000c0d0e7389 */ /* 0x00006400000c000b */
[----:B01----:R-:W-:Y:S05]  /*4a20*/  ENDCOLLECTIVE ;  /* 0x000000000000791b */ /* 0x003fea0003800000 */
.L_x_19261:
[----:B------:R-:W-:Y:S02]  /*4a30*/  HFMA2 R12, -RZ, RZ, 0, 2.384185791015625e-07 ;  /* 0x00000004ff0c7431 */ /* 0x000fe400000001ff */
[----:B------:R-:W-:-:S05]  /*4a40*/  FADD R29, R28, R14 ;  /* 0x0000000e1c1d7221 */ /* 0x000fca0000000000 */
[----:B------:R-:W-:-:S07]  /*4a50*/  MOV R13, R29 ;  /* 0x0000001d000d7202 */ /* 0x000fce0000000f00 */
[----:B------:R-:W-:Y:S05]  /*4a60*/  WARPSYNC.COLLECTIVE R15, `(.L_x_19262) ;  /* 0x000000000f087348 */ /* 0x000fea0003c00000 */
[----:B------:R0:W1:Y:S02]  /*4a70*/  SHFL.BFLY P6, R14, R13, R12, R11 ;  /* 0x0c00000c0d0e7389 */ /* 0x00006400000c000b */
[----:B01----:R-:W-:Y:S05]  /*4a80*/  ENDCOLLECTIVE ;  /* 0x000000000000791b */ /* 0x003fea0003800000 */
.L_x_19262:
[----:B------:R-:W-:Y:S02]  /*4a90*/  HFMA2 R12, -RZ, RZ, 0, 1.1920928955078125e-07 ;  /* 0x00000002ff0c7431 */ /* 0x000fe400000001ff */
[----:B------:R-:W-:-:S05]  /*4aa0*/  FADD R32, R29, R14 ;  /* 0x0000000e1d207221 */ /* 0x000fca0000000000 */
[----:B------:R-:W-:-:S07]  /*4ab0*/  MOV R13, R32 ;  /* 0x00000020000d7202 */ /* 0x000fce0000000f00 */
[----:B------:R-:W-:Y:S05]  /*4ac0*/  WARPSYNC.COLLECTIVE R15, `(.L_x_19263) ;  /* 0x000000000f087348 */ /* 0x000fea0003c00000 */
[----:B------:R0:W1:Y:S02]  /*4ad0*/  SHFL.BFLY P6, R14, R13, R12, R11 ;  /* 0x0c00000c0d0e7389 */ /* 0x00006400000c000b */
[----:B01----:R-:W-:Y:S05]  /*4ae0*/  ENDCOLLECTIVE ;  /* 0x000000000000791b */ /* 0x003fea0003800000 */
.L_x_19263:
[----:B------:R-:W-:Y:S02]  /*4af0*/  HFMA2 R12, -RZ, RZ, 0, 5.9604644775390625e-08 ;  /* 0x00000001ff0c7431 */ /* 0x000fe400000001ff */
[----:B------:R-:W-:-:S05]  /*4b00*/  FADD R33, R32, R14 ;  /* 0x0000000e20217221 */ /* 0x000fca0000000000 */
[----:B------:R-:W-:-:S07]  /*4b10*/  MOV R13, R33 ;  /* 0x00000021000d7202 */ /* 0x000fce0000000f00 */
[----:B------:R-:W-:Y:S05]  /*4b20*/  WARPSYNC.COLLECTIVE R15, `(.L_x_19264) ;  /* 0x000000000f087348 */ /* 0x000fea0003c00000 */
[----:B------:R0:W1:Y:S02]  /*4b30*/  SHFL.BFLY P6, R14, R13, R12, R11 ;  /* 0x0c00000c0d0e7389 */ /* 0x00006400000c000b */
[----:B01----:R-:W-:Y:S05]  /*4b40*/  ENDCOLLECTIVE ;  /* 0x000000000000791b */ /* 0x003fea0003800000 */
.L_x_19264:
[----:B------:R-:W-:Y:S05]  /*4b50*/  BRA `(.L_x_19265) ;  /* 0xffffffd000707947 */ /* 0x000fea000383ffff */
        .weak           $__internal_370_$__cuda_sm3x_div_rn_noftz_f32_slowpath
        .type           $__internal_370_$__cuda_sm3x_div_rn_noftz_f32_slowpath,@function
        .size           $__internal_370_$__cuda_sm3x_div_rn_noftz_f32_slowpath,(.L_x_25822 - $__internal_370_$__cuda_sm3x_div_rn_noftz_f32_slowpath)
$__internal_370_$__cuda_sm3x_div_rn_noftz_f32_slowpath:
        /* <DEDUP_REMOVED lines=34> */
.L_x_19267:
        /* <DEDUP_REMOVED lines=51> */
.L_x_19274:
[----:B------:R-:W-:-:S04]  /*50b0*/  LOP3.LUT R3, R3, 0x80000000, RZ, 0xc0, !PT ;  /* 0x8000000003037812 */ /* 0x000fc800078ec0ff */
[----:B------:R-:W-:Y:S01]  /*50c0*/  LOP3.LUT R3, R3, 0x7f800000, RZ, 0xfc, !PT ;  /* 0x7f80000003037812 */ /* 0x000fe200078efcff */
[----:B------:R-:W-:Y:S06]  /*50d0*/  BRA `(.L_x_19275) ;  /* 0x0000000000047947 */ /* 0x000fec0003800000 */
.L_x_19273:
[----:B------:R-:W-:-:S07]  /*50e0*/  LEA R3, R13, R3, 0x17 ;  /* 0x000000030d037211 */ /* 0x000fce00078eb8ff */
.L_x_19275:
[----:B------:R-:W-:Y:S05]  /*50f0*/  BSYNC.RECONVERGENT B2 ;  /* 0x0000000000027941 */ /* 0x000fea0003800200 */
.L_x_19272:
[----:B------:R-:W-:Y:S05]  /*5100*/  BRA `(.L_x_19276) ;  /* 0x0000000000207947 */ /* 0x000fea0003800000 */
.L_x_19271:
[----:B------:R-:W-:-:S04]  /*5110*/  LOP3.LUT R3, R12, 0x80000000, R3, 0x48, !PT ;  /* 0x800000000c037812 */ /* 0x000fc800078e4803 */
[----:B------:R-:W-:Y:S01]  /*5120*/  LOP3.LUT R3, R3, 0x7f800000, RZ, 0xfc, !PT ;  /* 0x7f80000003037812 */ /* 0x000fe200078efcff */
[----:B------:R-:W-:Y:S06]  /*5130*/  BRA `(.L_x_19276) ;  /* 0x0000000000147947 */ /* 0x000fec0003800000 */
.L_x_19270:
[----:B------:R-:W-:Y:S01]  /*5140*/  LOP3.LUT R3, R12, 0x80000000, R3, 0x48, !PT ;  /* 0x800000000c037812 */ /* 0x000fe200078e4803 */
[----:B------:R-:W-:Y:S06]  /*5150*/  BRA `(.L_x_19276) ;  /* 0x00000000000c7947 */ /* 0x000fec0003800000 */
.L_x_19269:
[----:B------:R-:W0:Y:S01]  /*5160*/  MUFU.RSQ R3, -QNAN ;  /* 0xffc0000000037908 */ /* 0x000e220000001400 */
[----:B------:R-:W-:Y:S05]  /*5170*/  BRA `(.L_x_19276) ;  /* 0x0000000000047947 */ /* 0x000fea0003800000 */
.L_x_19268:
[----:B------:R-:W-:-:S07]  /*5180*/  FADD.FTZ R3, R3, R12 ;  /* 0x0000000c03037221 */ /* 0x000fce0000010000 */
.L_x_19276:
[----:B------:R-:W-:Y:S05]  /*5190*/  BSYNC.RECONVERGENT B1 ;  /* 0x0000000000017941 */ /* 0x000fea0003800200 */
.L_x_19266:
[----:B------:R-:W-:Y:S01]  /*51a0*/  HFMA2 R13, -RZ, RZ, 0, 0 ;  /* 0x00000000ff0d7431 */ /* 0x000fe200000001ff */
[----:B------:R-:W-:-:S04]  /*51b0*/  MOV R12, R14 ;  /* 0x0000000e000c7202 */ /* 0x000fc80000000f00 */
[----:B0-----:R-:W-:Y:S05]  /*51c0*/  RET.REL.NODEC R12 `(_Z15SoftmaxWarpImplI10DirectLoadIffE11DirectStoreIffEfLi1ELi22ELi32ELi1ELb1EL9Algorithm0EEvT_T0_ll) ;  /* 0xffffffac0c8c7950 */ /* 0x001fea0003c3ffff */
.L_x_19277:
        /* <DEDUP_REMOVED lines=11> */
.L_x_25822:


//--------------------- .text._Z15SoftmaxWarpImplI10DirectLoadIffE11DirectStoreIffEfLi1ELi22ELi32ELi1ELb0EL9Algorithm0EEvT_T0_ll --------------------------
	.section	.text._Z15SoftmaxWarpImplI10DirectLoadIffE11DirectStoreIffEfLi1ELi22ELi32ELi1ELb0EL9Algorithm0EEvT_T0_ll,"ax",@progbits
	.align	128
        .global         _Z15SoftmaxWarpImplI10DirectLoadIffE11DirectStoreIffEfLi1ELi22ELi32ELi1ELb0EL9Algorithm0EEvT_T0_ll
        .type           _Z15SoftmaxWarpImplI10DirectLoadIffE11DirectStoreIffEfLi1ELi22ELi32ELi1ELb0EL9Algorithm0EEvT_T0_ll,@function
        .size           _Z15SoftmaxWarpImplI10DirectLoadIffE11DirectStoreIffEfLi1ELi22ELi32ELi1ELb0EL9Algorithm0EEvT_T0_ll,(.L_x_25823 - _Z15SoftmaxWarpImplI10DirectLoadIffE11DirectStoreIffEfLi1ELi22ELi32ELi1ELb0EL9Algorithm0EEvT_T0_ll)
        .other          _Z15SoftmaxWarpImplI10DirectLoadIffE11DirectStoreIffEfLi1ELi22ELi32ELi1ELb0EL9Algorithm0EEvT_T0_ll,@"STO_CUDA_ENTRY STV_DEFAULT"
_Z15SoftmaxWarpImplI10DirectLoadIffE11DirectStoreIffEfLi1ELi22ELi32ELi1ELb0EL9Algorithm0EEvT_T0_ll:
.text._Z15SoftmaxWarpImplI10DirectLoadIffE11DirectStoreIffEfLi1ELi22ELi32ELi1ELb0EL9Algorithm0EEvT_T0_ll:
        /* <DEDUP_REMOVED lines=24> */
.L_x_19278:
        /* <DEDUP_REMOVED lines=13> */
.L_x_19324:
        /* <DEDUP_REMOVED lines=84> */
[--C-:B------:R-:W-:Y:S01]  /*0790*/  FADD R2, R20, -R56.reuse ;  /* 0x8000003814027221 */ /* 0x100fe20000000000 */
[----:B------:R-:W-:Y:S01]  /*07a0*/  FADD R5, R16, -12583039 ;  /* 0xcb40007f10057421 */ /* 0x000fe20000000000 */
[-C--:B------:R-:W-:Y:S01]  /*07b0*/  FFMA.SAT R18, R54, R11.reuse, 0.5 ;  /* 0x3f00000036127423 */ /* 0x080fe2000000200b */
[----:B------:R-:W-:Y:S01]  /*07c0*/  FFMA R3, R58, 1.4426950216293334961, -R3 ;  /* 0x3fb8aa3b3a037823 */ /* 0x000fe20000000803 */
[----:B------:R-:W-:Y:S01]  /*07d0*/  FFMA.SAT R20, R6, R11, 0.5 ;  /* 0x3f00000006147423 */ /* 0x000fe2000000200b */
[----:B------:R-:W-:Y:S01]  /*07e0*/  FFMA R5, R60, 1.4426950216293334961, -R5 ;  /* 0x3fb8aa3b3c057823 */ /* 0x000fe20000000805 */
[--C-:B------:R-:W-:Y:S01]  /*07f0*/  FADD R42, R24, -R56.reuse ;  /* 0x80000038182a7221 */ /* 0x100fe20000000000 */
[----:B------:R-:W-:Y:S01]  /*0800*/  FFMA R3, R58, 1.925963033500011079e-08, R3 ;  /* 0x32a570603a037823 */ /* 0x000fe20000000003 */
[--C-:B------:R-:W-:Y:S01]  /*0810*/  FADD R24, R9, -R56.reuse ;  /* 0x8000003809187221 */ /* 0x100fe20000000000 */
[----:B------:R-:W-:Y:S01]  /*0820*/  FFMA R5, R60, 1.925963033500011079e-08, R5 ;  /* 0x32a570603c057823 */ /* 0x000fe20000000005 */
[-C--:B------:R-:W-:Y:S01]  /*0830*/  FFMA.RM R18, R18, R13.reuse, 12582913 ;  /* 0x4b40000112127423 */ /* 0x080fe2000000400d */
[----:B------:R-:W-:Y:S01]  /*0840*/  FFMA.RM R9, R20, R13, 12582913 ;  /* 0x4b40000114097423 */ /* 0x000fe2000000400d */
[--C-:B------:R-:W-:Y:S01]  /*0850*/  FADD R8, R4, -R56.reuse ;  /* 0x8000003804087221 */ /* 0x100fe20000000000 */
[----:B------:R-:W1:Y:S01]  /*0860*/  MUFU.EX2 R3, R3 ;  /* 0x0000000300037308 */ /* 0x000e620000000800 */
[----:B------:R-:W-:Y:S01]  /*0870*/  FADD R7, R18, -12583039 ;  /* 0xcb40007f12077421 */ /* 0x000fe20000000000 */
[----:B------:R-:W-:Y:S01]  /*0880*/  FADD R15, R9, -12583039 ;  /* 0xcb40007f090f7421 */ /* 0x000fe20000000000 */
[----:B------:R-:W-:Y:S01]  /*0890*/  SHF.L.U32 R10, R10, 0x17, RZ ;  /* 0x000000170a0a7819 */ /* 0x000fe200000006ff */
[--C-:B------:R-:W-:Y:S01]  /*08a0*/  FADD R46, R22, -R56.reuse ;  /* 0x80000038162e7221 */ /* 0x100fe20000000000 */
[----:B------:R-:W-:Y:S01]  /*08b0*/  FFMA R7, R54, 1.4426950216293334961, -R7 ;  /* 0x3fb8aa3b36077823 */ /* 0x000fe20000000807 */
[----:B------:R-:W-:Y:S01]  /*08c0*/  FFMA R15, R6, 1.4426950216293334961, -R15 ;  /* 0x3fb8aa3b060f7823 */ /* 0x000fe2000000080f */
[----:B------:R-:W-:Y:S01]  /*08d0*/  SHF.L.U32 R16, R16, 0x17, RZ ;  /* 0x0000001710107819 */ /* 0x000fe200000006ff */
[----:B------:R-:W2:Y:S01]  /*08e0*/  MUFU.EX2 R5, R5 ;  /* 0x0000000500057308 */ /* 0x000ea20000000800 */
[----:B------:R-:W-:Y:S01]  /*08f0*/  FFMA R7, R54, 1.925963033500011079e-08, R7 ;  /* 0x32a5706036077823 */ /* 0x000fe20000000007 */
[----:B------:R-:W-:Y:S01]  /*0900*/  FFMA R15, R6, 1.925963033500011079e-08, R15 ;  /* 0x32a57060060f7823 */ /* 0x000fe2000000000f */
[----:B------:R-:W-:Y:S01]  /*0910*/  FFMA.SAT R6, R8, R11, 0.5 ;  /* 0x3f00000008067423 */ /* 0x000fe2000000200b */
[--C-:B------:R-:W-:Y:S01]  /*0920*/  FADD R52, R21, -R56.reuse ;  /* 0x8000003815347221 */ /* 0x100fe20000000000 */
[----:B------:R-:W-:Y:S01]  /*0930*/  SHF.L.U32 R18, R18, 0x17, RZ ;  /* 0x0000001712127819 */ /* 0x000fe200000006ff */
[--C-:B------:R-:W-:Y:S01]  /*0940*/  FADD R4, R33, -R56.reuse ;  /* 0x8000003821047221 */ /* 0x100fe20000000000 */
[----:B------:R-:W-:Y:S01]  /*0950*/  SHF.L.U32 R9, R9, 0x17, RZ ;  /* 0x0000001709097819 */ /* 0x000fe200000006ff */
[----:B------:R-:W3:Y:S01]  /*0960*/  MUFU.EX2 R7, R7 ;  /* 0x0000000700077308 */ /* 0x000ee20000000800 */
[----:B-1----:R-:W-:Y:S01]  /*0970*/  FMUL R22, R10, R3 ;  /* 0x000000030a167220 */ /* 0x002fe20000400000 */
[----:B------:R-:W-:Y:S01]  /*0980*/  FFMA.RM R3, R6, R13, 12582913 ;  /* 0x4b40000106037423 */ /* 0x000fe2000000400d */
[--C-:B------:R-:W-:Y:S01]  /*0990*/  FADD R50, R19, -R56.reuse ;  /* 0x8000003813327221 */ /* 0x100fe20000000000 */
[--C-:B------:R-:W-:Y:S01]  /*09a0*/  FADD R30, R31, -R56.reuse ;  /* 0x800000381f1e7221 */ /* 0x100fe20000000000 */
[--C-:B------:R-:W-:Y:S01]  /*09b0*/  FADD R14, R17, -R56.reuse ;  /* 0x80000038110e7221 */ /* 0x100fe20000000000 */
[--C-:B------:R-:W-:Y:S01]  /*09c0*/  FADD R38, R26, -R56.reuse ;  /* 0x800000381a267221 */ /* 0x100fe20000000000 */
[--C-:B------:R-:W-:Y:S01]  /*09d0*/  FADD R26, R27, -R56.reuse ;  /* 0x800000381b1a7221 */ /* 0x100fe20000000000 */
[----:B------:R-:W1:Y:S01]  /*09e0*/  MUFU.EX2 R6, R15 ;  /* 0x0000000f00067308 */ /* 0x000e620000000800 */
[----:B--2---:R-:W-:Y:S01]  /*09f0*/  FMUL R21, R16, R5 ;  /* 0x0000000510157220 */ /* 0x004fe20000400000 */
[C---:B------:R-:W-:Y:S01]  /*0a00*/  FADD R5, R3.reuse, -12583039 ;  /* 0xcb40007f03057421 */ /* 0x040fe20000000000 */
[----:B------:R-:W-:Y:S01]  /*0a10*/  FFMA.SAT R10, R30, R11, 0.5 ;  /* 0x3f0000001e0a7423 */ /* 0x000fe2000000200b */
[----:B------:R-:W-:Y:S01]  /*0a20*/  SHF.L.U32 R3, R3, 0x17, RZ ;  /* 0x0000001703037819 */ /* 0x000fe200000006ff */
[--C-:B------:R-:W-:Y:S01]  /*0a30*/  FADD R40, R25, -R56.reuse ;  /* 0x8000003819287221 */ /* 0x100fe20000000000 */
[----:B------:R-:W-:Y:S01]  /*0a40*/  FFMA R5, R8, 1.4426950216293334961, -R5 ;  /* 0x3fb8aa3b08057823 */ /* 0x000fe20000000805 */
[----:B------:R-:W-:Y:S01]  /*0a50*/  FFMA.RM R10, R10, R13, 12582913 ;  /* 0x4b4000010a0a7423 */ /* 0x000fe2000000400d */
[----:B------:R-:W-:Y:S01]  /*0a60*/  FADD R44, R23, -R56 ;  /* 0x80000038172c7221 */ /* 0x000fe20000000000 */
[----:B---3--:R-:W-:Y:S01]  /*0a70*/  FMUL R20, R18, R7 ;  /* 0x0000000712147220 */ /* 0x008fe20000400000 */
[----:B------:R-:W-:Y:S01]  /*0a80*/  FFMA R5, R8, 1.925963033500011079e-08, R5 ;  /* 0x32a5706008057823 */ /* 0x000fe20000000005 */
[----:B------:R-:W-:-:S03]  /*0a90*/  FFMA.SAT R8, R4, R11, 0.5 ;  /* 0x3f00000004087423 */ /* 0x000fc6000000200b */
[----:B------:R-:W2:Y:S01]  /*0aa0*/  MUFU.EX2 R18, R5 ;  /* 0x0000000500127308 */ /* 0x000ea20000000800 */
        /* <DEDUP_REMOVED lines=10> */
[----:B------:R-:W-:Y:S01]  /*0b50*/  FFMA R7, R32, 1.4426950216293334961, -R7 ;  /* 0x3fb8aa3b20077823 */ /* 0x000fe20000000807 */
[----:B--2---:R-:W-:Y:S01]  /*0b60*/  FMUL R18, R3, R18 ;  /* 0x0000001203127220 */ /* 0x004fe20000400000 */
[----:B------:R-:W-:Y:S01]  /*0b70*/  FADD R3, R10, -12583039 ;  /* 0xcb40007f0a037421 */ /* 0x000fe20000000000 */
[----:B------:R1:W2:Y:S01]  /*0b80*/  MUFU.EX2 R17, R4 ;  /* 0x0000000400117308 */ /* 0x0002a20000000800 */
[----:B------:R-:W-:Y:S01]  /*0b90*/  FFMA R7, R32, 1.925963033500011079e-08, R7 ;  /* 0x32a5706020077823 */ /* 0x000fe20000000007 */
[----:B------:R-:W-:Y:S01]  /*0ba0*/  SHF.L.U32 R10, R10, 0x17, RZ ;  /* 0x000000170a0a7819 */ /* 0x000fe200000006ff */
[----:B------:R-:W-:Y:S01]  /*0bb0*/  FFMA R3, R30, 1.4426950216293334961, -R3 ;  /* 0x3fb8aa3b1e037823 */ /* 0x000fe20000000803 */
[----:B------:R-:W-:-:S03]  /*0bc0*/  FFMA.SAT R32, R48, R11, 0.5 ;  /* 0x3f00000030207423 */ /* 0x000fc6000000200b */
[----:B------:R-:W-:Y:S01]  /*0bd0*/  FFMA R3, R30, 1.925963033500011079e-08, R3 ;  /* 0x32a570601e037823 */ /* 0x000fe20000000003 */
[----:B------:R-:W3:Y:S01]  /*0be0*/  MUFU.EX2 R7, R7 ;  /* 0x0000000700077308 */ /* 0x000ee20000000800 */
[-C--:B-1----:R-:W-:Y:S01]  /*0bf0*/  FFMA.SAT R4, R26, R11.reuse, 0.5 ;  /* 0x3f0000001a047423 */ /* 0x082fe2000000200b */
[----:B------:R-:W-:Y:S01]  /*0c00*/  FFMA.SAT R30, R40, R11, 0.5 ;  /* 0x3f000000281e7423 */ /* 0x000fe2000000200b */
[-C--:B------:R-:W-:Y:S02]  /*0c10*/  FFMA.RM R32, R32, R13.reuse, 12582913 ;  /* 0x4b40000120207423 */ /* 0x080fe4000000400d */
[-C--:B------:R-:W-:Y:S01]  /*0c20*/  FFMA.RM R4, R4, R13.reuse, 12582913 ;  /* 0x4b40000104047423 */ /* 0x080fe2000000400d */
[----:B------:R-:W-:Y:S01]  /*0c30*/  FFMA.RM R30, R30, R13, 12582913 ;  /* 0x4b4000011e1e7423 */ /* 0x000fe2000000400d */
[----:B------:R-:W-:Y:S01]  /*0c40*/  FADD R15, R32, -12583039 ;  /* 0xcb40007f200f7421 */ /* 0x000fe20000000000 */
[----:B------:R-:W1:Y:S01]  /*0c50*/  MUFU.EX2 R3, R3 ;  /* 0x0000000300037308 */ /* 0x000e620000000800 */
[----:B--2---:R-:W-:Y:S01]  /*0c60*/  FMUL R17, R8, R17 ;  /* 0x0000001108117220 */ /* 0x004fe20000400000 */
[----:B------:R-:W-:Y:S01]  /*0c70*/  FFMA.SAT R8, R38, R11, 0.5 ;  /* 0x3f00000026087423 */ /* 0x000fe2000000200b */
[C---:B------:R-:W-:Y:S01]  /*0c80*/  FADD R9, R4.reuse, -12583039 ;  /* 0xcb40007f04097421 */ /* 0x040fe20000000000 */
[----:B------:R-:W-:Y:S01]  /*0c90*/  SHF.L.U32 R4, R4, 0x17, RZ ;  /* 0x0000001704047819 */ /* 0x000fe200000006ff */
[----:B------:R-:W-:Y:S01]  /*0ca0*/  FFMA R15, R48, 1.4426950216293334961, -R15 ;  /* 0x3fb8aa3b300f7823 */ /* 0x000fe2000000080f */
[----:B------:R-:W-:Y:S01]  /*0cb0*/  FFMA.RM R8, R8, R13, 12582913 ;  /* 0x4b40000108087423 */ /* 0x000fe2000000400d */
[----:B------:R-:W-:Y:S01]  /*0cc0*/  FFMA R9, R26, 1.4426950216293334961, -R9 ;  /* 0x3fb8aa3b1a097823 */ /* 0x000fe20000000809 */
[----:B------:R-:W-:Y:S01]  /*0cd0*/  SHF.L.U32 R32, R32, 0x17, RZ ;  /* 0x0000001720207819 */ /* 0x000fe200000006ff */
[----:B---3--:R-:W-:Y:S01]  /*0ce0*/  FMUL R16, R6, R7 ;  /* 0x0000000706107220 */ /* 0x008fe20000400000 */
[----:B------:R-:W-:Y:S01]  /*0cf0*/  FFMA.SAT R6, R42, R11, 0.5 ;  /* 0x3f0000002a067423 */ /* 0x000fe2000000200b */
[----:B------:R-:W-:Y:S01]  /*0d00*/  FADD R5, R8, -12583039 ;  /* 0xcb40007f08057421 */ /* 0x000fe20000000000 */
[----:B------:R-:W-:Y:S01]  /*0d10*/  FFMA R26, R26, 1.925963033500011079e-08, R9 ;  /* 0x32a570601a1a7823 */ /* 0x000fe20000000009 */
[----:B------:R-:W-:Y:S01]  /*0d20*/  SHF.L.U32 R8, R8, 0x17, RZ ;  /* 0x0000001708087819 */ /* 0x000fe200000006ff */
[----:B------:R-:W-:Y:S01]  /*0d30*/  FFMA.RM R6, R6, R13, 12582913 ;  /* 0x4b40000106067423 */ /* 0x000fe2000000400d */
[----:B------:R-:W-:Y:S01]  /*0d40*/  FFMA R5, R38, 1.4426950216293334961, -R5 ;  /* 0x3fb8aa3b26057823 */ /* 0x000fe20000000805 */
[----:B------:R-:W-:Y:S01]  /*0d50*/  FADD R7, R30, -12583039 ;  /* 0xcb40007f1e077421 */ /* 0x000fe20000000000 */
[----:B-1----:R-:W-:Y:S01]  /*0d60*/  FMUL R10, R10, R3 ;  /* 0x000000030a0a7220 */ /* 0x002fe20000400000 */
[----:B------:R-:W-:Y:S01]  /*0d70*/  FADD R3, R6, -12583039 ;  /* 0xcb40007f06037421 */ /* 0x000fe20000000000 */
[----:B------:R-:W-:Y:S01]  /*0d80*/  FFMA R5, R38, 1.925963033500011079e-08, R5 ;  /* 0x32a5706026057823 */ /* 0x000fe20000000005 */
[----:B------:R-:W-:Y:S01]  /*0d90*/  FFMA R7, R40, 1.4426950216293334961, -R7 ;  /* 0x3fb8aa3b28077823 */ /* 0x000fe20000000807 */
[----:B------:R-:W-:Y:S01]  /*0da0*/  SHF.L.U32 R6, R6, 0x17, RZ ;  /* 0x0000001706067819 */ /* 0x000fe200000006ff */
[----:B------:R-:W-:Y:S01]  /*0db0*/  FFMA R3, R42, 1.4426950216293334961, -R3 ;  /* 0x3fb8aa3b2a037823 */ /* 0x000fe20000000803 */
[----:B------:R-:W-:Y:S01]  /*0dc0*/  FFMA R48, R48, 1.925963033500011079e-08, R15 ;  /* 0x32a5706030307823 */ /* 0x000fe2000000000f */
[----:B------:R-:W-:Y:S01]  /*0dd0*/  FFMA R40, R40, 1.925963033500011079e-08, R7 ;  /* 0x32a5706028287823 */ /* 0x000fe20000000007 */
[----:B------:R-:W1:Y:S01]  /*0de0*/  MUFU.EX2 R5, R5 ;  /* 0x0000000500057308 */ /* 0x000e620000000800 */
[----:B------:R-:W-:Y:S01]  /*0df0*/  FFMA R42, R42, 1.925963033500011079e-08, R3 ;  /* 0x32a570602a2a7823 */ /* 0x000fe20000000003 */
[----:B------:R-:W-:-:S04]  /*0e00*/  FFMA.SAT R38, R2, R11, 0.5 ;  /* 0x3f00000002267423 */ /* 0x000fc8000000200b */
[----:B------:R-:W-:Y:S02]  /*0e10*/  FFMA.RM R15, R38, R13, 12582913 ;  /* 0x4b400001260f7423 */ /* 0x000fe4000000400d */
[----:B------:R2:W3:Y:S02]  /*0e20*/  MUFU.EX2 R3, R26 ;  /* 0x0000001a00037308 */ /* 0x0004e40000000800 */
[----:B------:R-:W-:-:S04]  /*0e30*/  FADD R25, R15, -12583039 ;  /* 0xcb40007f0f197421 */ /* 0x000fc80000000000 */
[----:B------:R-:W-:Y:S02]  /*0e40*/  FFMA R25, R2, 1.4426950216293334961, -R25 ;  /* 0x3fb8aa3b02197823 */ /* 0x000fe40000000819 */
[----:B------:R-:W4:Y:S01]  /*0e50*/  MUFU.EX2 R7, R42 ;  /* 0x0000002a00077308 */ /* 0x000f220000000800 */
[----:B-1----:R-:W-:Y:S01]  /*0e60*/  FMUL R9, R8, R5 ;  /* 0x0000000508097220 */ /* 0x002fe20000400000 */
[----:B--2---:R-:W-:Y:S01]  /*0e70*/  FFMA.SAT R26, R44, R11, 0.5 ;  /* 0x3f0000002c1a7423 */ /* 0x004fe2000000200b */
[----:B------:R-:W-:-:S03]  /*0e80*/  FFMA R27, R2, 1.925963033500011079e-08, R25 ;  /* 0x32a57060021b7823 */ /* 0x000fc60000000019 */
[----:B------:R-:W-:Y:S02]  /*0e90*/  FFMA.RM R26, R26, R13, 12582913 ;  /* 0x4b4000011a1a7423 */ /* 0x000fe4000000400d */
[----:B------:R-:W1:Y:S01]  /*0ea0*/  MUFU.EX2 R23, R48 ;  /* 0x0000003000177308 */ /* 0x000e620000000800 */
[----:B---3--:R-:W-:Y:S01]  /*0eb0*/  FMUL R8, R4, R3 ;  /* 0x0000000304087220 */ /* 0x008fe20000400000 */
[----:B------:R-:W-:Y:S01]  /*0ec0*/  FFMA.SAT R4, R46, R11, 0.5 ;  /* 0x3f0000002e047423 */ /* 0x000fe2000000200b */
[----:B------:R-:W-:-:S03]  /*0ed0*/  FADD R5, R26, -12583039 ;  /* 0xcb40007f1a057421 */ /* 0x000fc60000000000 */
[----:B------:R-:W-:Y:S01]  /*0ee0*/  FFMA.RM R4, R4, R13, 12582913 ;  /* 0x4b40000104047423 */ /* 0x000fe2000000400d */
[----:B------:R-:W-:Y:S01]  /*0ef0*/  FFMA R5, R44, 1.4426950216293334961, -R5 ;  /* 0x3fb8aa3b2c057823 */ /* 0x000fe20000000805 */
[----:B----4-:R-:W-:Y:S02]  /*0f00*/  FMUL R7, R6, R7 ;  /* 0x0000000706077220 */ /* 0x010fe40000400000 */
[----:B------:R-:W-:Y:S01]  /*0f10*/  FADD R3, R4, -12583039 ;  /* 0xcb40007f04037421 */ /* 0x000fe20000000000 */
[----:B------:R-:W-:Y:S01]  /*0f20*/  SHF.L.U32 R6, R30, 0x17, RZ ;  /* 0x000000171e067819 */ /* 0x000fe200000006ff */
[----:B------:R-:W-:Y:S01]  /*0f30*/  FFMA.SAT R30, R50, R11, 0.5 ;  /* 0x3f000000321e7423 */ /* 0x000fe2000000200b */
[----:B------:R-:W-:Y:S01]  /*0f40*/  FFMA R44, R44, 1.925963033500011079e-08, R5 ;  /* 0x32a570602c2c7823 */ /* 0x000fe20000000005 */
[----:B------:R-:W-:Y:S01]  /*0f50*/  FFMA R3, R46, 1.4426950216293334961, -R3 ;  /* 0x3fb8aa3b2e037823 */ /* 0x000fe20000000803 */
[----:B------:R-:W-:Y:S01]  /*0f60*/  SHF.L.U32 R4, R4, 0x17, RZ ;  /* 0x0000001704047819 */ /* 0x000fe200000006ff */
[----:B------:R-:W-:Y:S01]  /*0f70*/  FFMA.RM R30, R30, R13, 12582913 ;  /* 0x4b4000011e1e7423 */ /* 0x000fe2000000400d */
[----:B-1----:R-:W-:Y:S01]  /*0f80*/  FMUL R2, R32, R23 ;  /* 0x0000001720027220 */ /* 0x002fe20000400000 */
[----:B------:R-:W-:Y:S01]  /*0f90*/  FFMA R46, R46, 1.925963033500011079e-08, R3 ;  /* 0x32a570602e2e7823 */ /* 0x000fe20000000003 */
[----:B------:R-:W-:Y:S01]  /*0fa0*/  FFMA.SAT R32, R24, R11, 0.5 ;  /* 0x3f00000018207423 */ /* 0x000fe2000000200b */
[----:B------:R-:W1:Y:S08]  /*0fb0*/  MUFU.EX2 R3, R40 ;  /* 0x0000002800037308 */ /* 0x000e700000000800 */
[----:B------:R-:W2:Y:S01]  /*0fc0*/  MUFU.EX2 R5, R46 ;  /* 0x0000002e00057308 */ /* 0x000ea20000000800 */
[----:B-1----:R-:W-:Y:S01]  /*0fd0*/  FMUL R6, R6, R3 ;  /* 0x0000000306067220 */ /* 0x002fe20000400000 */
[----:B------:R-:W-:-:S04]  /*0fe0*/  FADD R3, R30, -12583039 ;  /* 0xcb40007f1e037421 */ /* 0x000fc80000000000 */
[----:B------:R-:W-:Y:S01]  /*0ff0*/  FFMA R3, R50, 1.4426950216293334961, -R3 ;  /* 0x3fb8aa3b32037823 */ /* 0x000fe20000000803 */
[----:B--2---:R-:W-:-:S03]  /*1000*/  FMUL R5, R4, R5 ;  /* 0x0000000504057220 */ /* 0x004fc60000400000 */
[----:B------:R-:W-:Y:S01]  /*1010*/  FFMA R50, R50, 1.925963033500011079e-08, R3 ;  /* 0x32a5706032327823 */ /* 0x000fe20000000003 */
[----:B------:R-:W-:Y:S01]  /*1020*/  SHF.L.U32 R4, R26, 0x17, RZ ;  /* 0x000000171a047819 */ /* 0x000fe200000006ff */
[----:B------:R-:W1:Y:S01]  /*1030*/  MUFU.EX2 R3, R44 ;  /* 0x0000002c00037308 */ /* 0x000e620000000800 */
[----:B------:R-:W-:-:S04]  /*1040*/  FFMA.SAT R26, R52, R11, 0.5 ;  /* 0x3f000000341a7423 */ /* 0x000fc8000000200b */
[----:B------:R-:W-:-:S03]  /*1050*/  FFMA.RM R26, R26, R13, 12582913 ;  /* 0x4b4000011a1a7423 */ /* 0x000fc6000000400d */
[----:B------:R-:W2:Y:S01]  /*1060*/  MUFU.EX2 R50, R50 ;  /* 0x0000003200327308 */ /* 0x000ea20000000800 */
[----:B-1----:R-:W-:Y:S01]  /*1070*/  FMUL R4, R4, R3 ;  /* 0x0000000304047220 */ /* 0x002fe20000400000 */
[----:B------:R-:W-:-:S04]  /*1080*/  FADD R3, R26, -12583039 ;  /* 0xcb40007f1a037421 */ /* 0x000fc80000000000 */
[----:B------:R-:W-:-:S04]  /*1090*/  FFMA R3, R52, 1.4426950216293334961, -R3 ;  /* 0x3fb8aa3b34037823 */ /* 0x000fc80000000803 */
[----:B------:R-:W-:Y:S01]  /*10a0*/  FFMA R52, R52, 1.925963033500011079e-08, R3 ;  /* 0x32a5706034347823 */ /* 0x000fe20000000003 */
[----:B------:R-:W-:Y:S01]  /*10b0*/  SHF.L.U32 R3, R30, 0x17, RZ ;  /* 0x000000171e037819 */ /* 0x000fe200000006ff */
[----:B------:R-:W-:Y:S02]  /*10c0*/  FFMA.SAT R30, R0, R11, 0.5 ;  /* 0x3f000000001e7423 */ /* 0x000fe4000000200b */
[----:B------:R-:W1:Y:S02]  /*10d0*/  MUFU.EX2 R23, R52 ;  /* 0x0000003400177308 */ /* 0x000e640000000800 */
[----:B------:R-:W-:Y:S01]  /*10e0*/  FFMA.RM R25, R30, R13, 12582913 ;  /* 0x4b4000011e197423 */ /* 0x000fe2000000400d */
[----:B------:R-:W-:Y:S01]  /*10f0*/  FFMA.SAT R30, R14, R11, 0.5 ;  /* 0x3f0000000e1e7423 */ /* 0x000fe2000000200b */
[----:B--2---:R-:W-:Y:S02]  /*1100*/  FMUL R3, R3, R50 ;  /* 0x0000003203037220 */ /* 0x004fe40000400000 */
[----:B------:R-:W-:-:S04]  /*1110*/  FADD R31, R25, -12583039 ;  /* 0xcb40007f191f7421 */ /* 0x000fc80000000000 */
[----:B------:R-:W-:-:S04]  /*1120*/  FFMA R31, R0, 1.4426950216293334961, -R31 ;  /* 0x3fb8aa3b001f7823 */ /* 0x000fc8000000081f */
[----:B------:R-:W-:Y:S01]  /*1130*/  FFMA R31, R0, 1.925963033500011079e-08, R31 ;  /* 0x32a57060001f7823 */ /* 0x000fe2000000001f */
[----:B------:R-:W-:Y:S01]  /*1140*/  SHF.L.U32 R0, R26, 0x17, RZ ;  /* 0x000000171a007819 */ /* 0x000fe200000006ff */
[----:B------:R-:W-:-:S04]  /*1150*/  FFMA.RM R26, R30, R13, 12582913 ;  /* 0x4b4000011e1a7423 */ /* 0x000fc8000000400d */
[----:B-1----:R-:W-:Y:S01]  /*1160*/  FMUL R0, R0, R23 ;  /* 0x0000001700007220 */ /* 0x002fe20000400000 */
        /* <DEDUP_REMOVED lines=58> */
.L_x_19336:
        /* <DEDUP_REMOVED lines=12> */
[----:B0-----:R-:W-:Y:S05]  /*15d0*/  CALL.REL.NOINC `($__internal_371_$__cuda_sm3x_div_rn_noftz_f32_slowpath) ;  /* 0x0000002800647944 */ /* 0x001fea0003c00000 */
[----:B------:R-:W-:-:S07]  /*15e0*/  MOV R14, R11 ;  /* 0x0000000b000e7202 */ /* 0x000fce0000000f00 */
.L_x_19281:
[----:B------:R-:W-:Y:S05]  /*15f0*/  BSYNC.RECONVERGENT B2 ;  /* 0x0000000000027941 */ /* 0x000fea0003800200 */
.L_x_19280:
        /* <DEDUP_REMOVED lines=12> */
[----:B0-----:R-:W-:Y:S05]  /*16c0*/  CALL.REL.NOINC `($__internal_371_$__cuda_sm3x_div_rn_noftz_f32_slowpath) ;  /* 0x0000002800287944 */ /* 0x001fea0003c00000 */
[----:B------:R-:W-:-:S07]  /*16d0*/  MOV R30, R11 ;  /* 0x0000000b001e7202 */ /* 0x000fce0000000f00 */
.L_x_19283:
[----:B------:R-:W-:Y:S05]  /*16e0*/  BSYNC.RECONVERGENT B2 ;  /* 0x0000000000027941 */ /* 0x000fea0003800200 */
.L_x_19282:
        /* <DEDUP_REMOVED lines=14> */
.L_x_19285:
[----:B------:R-:W-:Y:S05]  /*17d0*/  BSYNC.RECONVERGENT B2 ;  /* 0x0000000000027941 */ /* 0x000fea0003800200 */
.L_x_19284:
        /* <DEDUP_REMOVED lines=14> */
.L_x_19287:
[----:B------:R-:W-:Y:S05]  /*18c0*/  BSYNC.RECONVERGENT B2 ;  /* 0x0000000000027941 */ /* 0x000fea0003800200 */
.L_x_19286:
        /* <DEDUP_REMOVED lines=14> */
.L_x_19289:
[----:B------:R-:W-:Y:S05]  /*19b0*/  BSYNC.RECONVERGENT B2 ;  /* 0x0000000000027941 */ /* 0x000fea0003800200 */
.L_x_19288:
        /* <DEDUP_REMOVED lines=14> */
.L_x_19291:
[----:B------:R-:W-:Y:S05]  /*1aa0*/  BSYNC.RECONVERGENT B2 ;  /* 0x0000000000027941 */ /* 0x000fea0003800200 */
.L_x_19290:
        /* <DEDUP_REMOVED lines=14> */
.L_x_19293:
[----:B------:R-:W-:Y:S05]  /*1b90*/  BSYNC.RECONVERGENT B2 ;  /* 0x0000000000027941 */ /* 0x000fea0003800200 */
.L_x_19292:
        /* <DEDUP_REMOVED lines=14> */
.L_x_19295:
[----:B------:R-:W-:Y:S05]  /*1c80*/  BSYNC.RECONVERGENT B2 ;  /* 0x0000000000027941 */ /* 0x000fea0003800200 */
.L_x_19294:
        /* <DEDUP_REMOVED lines=14> */
.L_x_19297:
[----:B------:R-:W-:Y:S05]  /*1d70*/  BSYNC.RECONVERGENT B2 ;  /* 0x0000000000027941 */ /* 0x000fea0003800200 */
.L_x_19296:
        /* <DEDUP_REMOVED lines=14> */
.L_x_19299:
[----:B------:R-:W-:Y:S05]  /*1e60*/  BSYNC.RECONVERGENT B2 ;  /* 0x0000000000027941 */ /* 0x000fea0003800200 */
.L_x_19298:
        /* <DEDUP_REMOVED lines=14> */
.L_x_19301:
[----:B------:R-:W-:Y:S05]  /*1f50*/  BSYNC.RECONVERGENT B2 ;  /* 0x0000000000027941 */ /* 0x000fea0003800200 */
.L_x_19300:
        /* <DEDUP_REMOVED lines=14> */
.L_x_19303:
[----:B------:R-:W-:Y:S05]  /*2040*/  BSYNC.RECONVERGENT B2 ;  /* 0x0000000000027941 */ /* 0x000fea0003800200 */
.L_x_19302:
        /* <DEDUP_REMOVED lines=14> */
.L_x_19305:
[----:B------:R-:W-:Y:S05]  /*2130*/  BSYNC.RECONVERGENT B2 ;  /* 0x0000000000027941 */ /* 0x000fea0003800200 */
.L_x_19304:
        /* <DEDUP_REMOVED lines=14> */
.L_x_19307:
[----:B------:R-:W-:Y:S05]  /*2220*/  BSYNC.RECONVERGENT B2 ;  /* 0x0000000000027941 */ /* 0x000fea0003800200 */
.L_x_19306:
        /* <DEDUP_REMOVED lines=14> */
.L_x_19309:
[----:B------:R-:W-:Y:S05]  /*2310*/  BSYNC.RECONVERGENT B2 ;  /* 0x0000000000027941 */ /* 0x000fea0003800200 */
.L_x_19308:
        /* <DEDUP_REMOVED lines=14> */
.L_x_19311:
[----:B------:R-:W-:Y:S05]  /*2400*/  BSYNC.RECONVERGENT B2 ;  /* 0x0000000000027941 */ /* 0x000fea0003800200 */
.L_x_19310:
        /* <DEDUP_REMOVED lines=14> */
.L_x_19313:
[----:B------:R-:W-:Y:S05]  /*24f0*/  BSYNC.RECONVERGENT B2 ;  /* 0x0000000000027941 */ /* 0x000fea0003800200 */
.L_x_19312:
        /* <DEDUP_REMOVED lines=14> */
.L_x_19315:
[----:B------:R-:W-:Y:S05]  /*25e0*/  BSYNC.RECONVERGENT B2 ;  /* 0x0000000000027941 */ /* 0x000fea0003800200 */
.L_x_19314:
        /* <DEDUP_REMOVED lines=14> */
.L_x_19317:
[----:B------:R-:W-:Y:S05]  /*26d0*/  BSYNC.RECONVERGENT B2 ;  /* 0x0000000000027941 */ /* 0x000fea0003800200 */
.L_x_19316:
        /* <DEDUP_REMOVED lines=14> */
.L_x_19319:
[----:B------:R-:W-:Y:S05]  /*27c0*/  BSYNC.RECONVERGENT B2 ;  /* 0x0000000000027941 */ /* 0x000fea0003800200 */
.L_x_19318:
        /* <DEDUP_REMOVED lines=14> */
.L_x_19321:
[----:B------:R-:W-:Y:S05]  /*28b0*/  BSYNC.RECONVERGENT B2 ;  /* 0x0000000000027941 */ /* 0x000fea0003800200 */
.L_x_19320:
        /* <DEDUP_REMOVED lines=13> */
.L_x_19323:
[----:B------:R-:W-:Y:S05]  /*2990*/  BSYNC.RECONVERGENT B2 ;  /* 0x0000000000027941 */ /* 0x000fea0003800200 */
.L_x_19322:
        /* <DEDUP_REMOVED lines=62> */
.L_x_19279:
[----:B------:R-:W-:Y:S01]  /*2d80*/  BSSY B0, `(.L_x_19325) ;  /* 0x0000007000007945 */ /* 0x000fe20003800000 */
[----:B------:R-:W-:Y:S02]  /*2d90*/  MOV R12, 0x10 ;  /* 0x00000010000c7802 */ /* 0x000fe40000000f00 */
[----:B------:R-:W-:Y:S02]  /*2da0*/  MOV R11, 0x1f ;  /* 0x0000001f000b7802 */ /* 0x000fe40000000f00 */
[----:B------:R-:W-:-:S07]  /*2db0*/  MOV R15, 0xffffffff ;  /* 0xffffffff000f7802 */ /* 0x000fce0000000f00 */
[----:B0-----:R-:W-:Y:S05]  /*2dc0*/  WARPSYNC.COLLECTIVE R15, `(.L_x_19326) ;  /* 0x000000000f087348 */ /* 0x001fea0003c00000 */
[----:B------:R1:W2:Y:S02]  /*2dd0*/  SHFL.BFLY P6, R14, R13, R12, R11 ;  /* 0x0c00000c0d0e7389 */ /* 0x0002a400000c000b */
[----:B012---:R-:W-:Y:S05]  /*2de0*/  ENDCOLLECTIVE ;  /* 0x000000000000791b */ /* 0x007fea0003800000 */
.L_x_19326:
[----:B------:R-:W-:Y:S05]  /*2df0*/  BSYNC B0 ;  /* 0x0000000000007941 */ /* 0x000fea0003800000 */
.L_x_19325:
        /* <DEDUP_REMOVED lines=8> */
.L_x_19327:
[----:B------:R-:W-:Y:S01]  /*2e80*/  HFMA2 R12, -RZ, RZ, 0, 2.384185791015625e-07 ;  /* 0x00000004ff0c7431 */ /* 0x000fe200000001ff */
[----:B------:R-:W-:-:S04]  /*2e90*/  FMNMX R0, R13, R14, !PT ;  /* 0x0000000e0d007209 */ /* 0x000fc80007800000 */
[----:B------:R-:W-:-:S07]  /*2ea0*/  MOV R13, R0 ;  /* 0x00000000000d7202 */ /* 0x000fce0000000f00 */
[----:B------:R-:W-:Y:S05]  /*2eb0*/  WARPSYNC.COLLECTIVE R15, `(.L_x_19328) ;  /* 0x000000000f087348 */ /* 0x000fea0003c00000 */
[----:B------:R0:W1:Y:S02]  /*2ec0*/  SHFL.BFLY P6, R14, R13, R12, R11 ;  /* 0x0c00000c0d0e7389 */ /* 0x00006400000c000b */
[----:B01----:R-:W-:Y:S05]  /*2ed0*/  ENDCOLLECTIVE ;  /* 0x000000000000791b */ /* 0x003fea0003800000 */
.L_x_19328:
[----:B------:R-:W-:Y:S01]  /*2ee0*/  HFMA2 R12, -RZ, RZ, 0, 1.1920928955078125e-07 ;  /* 0x00000002ff0c7431 */ /* 0x000fe200000001ff */
[----:B------:R-:W-:-:S04]  /*2ef0*/  FMNMX R2, R0, R14, !PT ;  /* 0x0000000e00027209 */ /* 0x000fc80007800000 */
[----:B------:R-:W-:-:S07]  /*2f00*/  MOV R13, R2 ;  /* 0x00000002000d7202 */ /* 0x000fce0000000f00 */
[----:B------:R-:W-:Y:S05]  /*2f10*/  WARPSYNC.COLLECTIVE R15, `(.L_x_19329) ;  /* 0x000000000f087348 */ /* 0x000fea0003c00000 */
[----:B------:R0:W1:Y:S02]  /*2f20*/  SHFL.BFLY P6, R14, R13, R12, R11 ;  /* 0x0c00000c0d0e7389 */ /* 0x00006400000c000b */
[----:B01----:R-:W-:Y:S05]  /*2f30*/  ENDCOLLECTIVE ;  /* 0x000000000000791b */ /* 0x003fea0003800000 */
.L_x_19329:
[----:B------:R-:W-:Y:S01]  /*2f40*/  HFMA2 R12, -RZ, RZ, 0, 5.9604644775390625e-08 ;  /* 0x00000001ff0c7431 */ /* 0x000fe200000001ff */
[----:B------:R-:W-:-:S04]  /*2f50*/  FMNMX R3, R2, R14, !PT ;  /* 0x0000000e02037209 */ /* 0x000fc80007800000 */
[----:B------:R-:W-:-:S07]  /*2f60*/  MOV R13, R3 ;  /* 0x00000003000d7202 */ /* 0x000fce0000000f00 */
[----:B------:R-:W-:Y:S05]  /*2f70*/  WARPSYNC.COLLECTIVE R15, `(.L_x_19330) ;  /* 0x000000000f087348 */ /* 0x000fea0003c00000 */
[----:B------:R0:W1:Y:S02]  /*2f80*/  SHFL.BFLY P6, R14, R13, R12, R11 ;  /* 0x0c00000c0d0e7389 */ /* 0x00006400000c000b */
[----:B01----:R-:W-:Y:S05]  /*2f90*/  ENDCOLLECTIVE ;  /* 0x000000000000791b */ /* 0x003fea0003800000 */
.L_x_19330:
[----:B------:R-:W-:-:S05]  /*2fa0*/  FMNMX R14, R3, R14, !PT ;  /* 0x0000000e030e7209 */ /* 0x000fca0007800000 */
[--C-:B------:R-:W-:Y:S01]  /*2fb0*/  FADD R2, R39, -R14.reuse ;  /* 0x8000000e27027221 */ /* 0x100fe20000000000 */
[----:B------:R-:W-:Y:S02]  /*2fc0*/  HFMA2 R39, -RZ, RZ, 3.7421875, 0 ;  /* 0x437c0000ff277431 */ /* 0x000fe400000001ff */
        /* <DEDUP_REMOVED lines=163> */
[----:B------:R-:W-:Y:S02]  /*3a00*/  FADD R11, R24, -12583039 ;  /* 0xcb40007f180b7421 */ /* 0x000fe40000000000 */
[C---:B------:R-:W-:Y:S01]  /*3a10*/  FADD R24, R12.reuse, -12583039 ;  /* 0xcb40007f0c187421 */ /* 0x040fe20000000000 */
[----:B------:R-:W-:Y:S01]  /*3a20*/  SHF.L.U32 R12, R12, 0x17, RZ ;  /* 0x000000170c0c7819 */ /* 0x000fe200000006ff */
[C---:B------:R-:W-:Y:S02]  /*3a30*/  FFMA R11, R30.reuse, 1.4426950216293334961, -R11 ;  /* 0x3fb8aa3b1e0b7823 */ /* 0x040fe4000000080b */
[----:B------:R-:W-:Y:S02]  /*3a40*/  FFMA R24, R31, 1.4426950216293334961, -R24 ;  /* 0x3fb8aa3b1f187823 */ /* 0x000fe40000000818 */
[----:B------:R-:W-:-:S02]  /*3a50*/  FFMA R11, R30, 1.925963033500011079e-08, R11 ;  /* 0x32a570601e0b7823 */ /* 0x000fc4000000000b */
[----:B------:R-:W-:Y:S02]  /*3a60*/  FFMA R31, R31, 1.925963033500011079e-08, R24 ;  /* 0x32a570601f1f7823 */ /* 0x000fe40000000018 */
        /* <DEDUP_REMOVED lines=55> */
.L_x_19331:
[----:B------:R-:W-:Y:S02]  /*3de0*/  HFMA2 R12, -RZ, RZ, 0, 4.76837158203125e-07 ;  /* 0x00000008ff0c7431 */ /* 0x000fe400000001ff */
[----:B------:R-:W-:-:S05]  /*3df0*/  FADD R30, R13, R14 ;  /* 0x0000000e0d1e7221 */ /* 0x000fca0000000000 */
[----:B------:R-:W-:-:S07]  /*3e00*/  MOV R13, R30 ;  /* 0x0000001e000d7202 */ /* 0x000fce0000000f00 */
[----:B------:R-:W-:Y:S05]  /*3e10*/  WARPSYNC.COLLECTIVE R15, `(.L_x_19332) ;  /* 0x000000000f087348 */ /* 0x000fea0003c00000 */
[----:B------:R0:W1:Y:S02]  /*3e20*/  SHFL.BFLY P6, R14, R13, R12, R11 ;  /* 0x0c00000c0d0e7389 */ /* 0x00006400000c000b */
[----:B01----:R-:W-:Y:S05]  /*3e30*/  ENDCOLLECTIVE ;  /* 0x000000000000791b */ /* 0x003fea0003800000 */
.L_x_19332:
[----:B------:R-:W-:Y:S02]  /*3e40*/  HFMA2 R12, -RZ, RZ, 0, 2.384185791015625e-07 ;  /* 0x00000004ff0c7431 */ /* 0x000fe400000001ff */
[----:B------:R-:W-:-:S05]  /*3e50*/  FADD R31, R30, R14 ;  /* 0x0000000e1e1f7221 */ /* 0x000fca0000000000 */
[----:B------:R-:W-:-:S07]  /*3e60*/  MOV R13, R31 ;  /* 0x0000001f000d7202 */ /* 0x000fce0000000f00 */
[----:B------:R-:W-:Y:S05]  /*3e70*/  WARPSYNC.COLLECTIVE R15, `(.L_x_19333) ;  /* 0x000000000f087348 */ /* 0x000fea0003c00000 */
[----:B------:R0:W1:Y:S02]  /*3e80*/  SHFL.BFLY P6, R14, R13, R12, R11 ;  /* 0x0c00000c0d0e7389 */ /* 0x00006400000c000b */
[----:B01----:R-:W-:Y:S05]  /*3e90*/  ENDCOLLECTIVE ;  /* 0x000000000000791b */ /* 0x003fea0003800000 */
.L_x_19333:
[----:B------:R-:W-:Y:S02]  /*3ea0*/  HFMA2 R12, -RZ, RZ, 0, 1.1920928955078125e-07 ;  /* 0x00000002ff0c7431 */ /* 0x000fe400000001ff */
[----:B------:R-:W-:-:S05]  /*3eb0*/  FADD R32, R31, R14 ;  /* 0x0000000e1f207221 */ /* 0x000fca0000000000 */
[----:B------:R-:W-:-:S07]  /*3ec0*/  MOV R13, R32 ;  /* 0x00000020000d7202 */ /* 0x000fce0000000f00 */
[----:B------:R-:W-:Y:S05]  /*3ed0*/  WARPSYNC.COLLECTIVE R15, `(.L_x_19334) ;  /* 0x000000000f087348 */ /* 0x000fea0003c00000 */
[----:B------:R0:W1:Y:S02]  /*3ee0*/  SHFL.BFLY P6, R14, R13, R12, R11 ;  /* 0x0c00000c0d0e7389 */ /* 0x00006400000c000b */
[----:B01----:R-:W-:Y:S05]  /*3ef0*/  ENDCOLLECTIVE ;  /* 0x000000000000791b */ /* 0x003fea0003800000 */
.L_x_19334:
[----:B------:R-:W-:Y:S02]  /*3f00*/  HFMA2 R12, -RZ, RZ, 0, 5.9604644775390625e-08 ;  /* 0x00000001ff0c7431 */ /* 0x000fe400000001ff */
[----:B------:R-:W-:-:S05]  /*3f10*/  FADD R33, R32, R14 ;  /* 0x0000000e20217221 */ /* 0x000fca0000000000 */
[----:B------:R-:W-:-:S07]  /*3f20*/  MOV R13, R33 ;  /* 0x00000021000d7202 */ /* 0x000fce0000000f00 */
[----:B------:R-:W-:Y:S05]  /*3f30*/  WARPSYNC.COLLECTIVE R15, `(.L_x_19335) ;  /* 0x000000000f087348 */ /* 0x000fea0003c00000 */
[----:B------:R0:W1:Y:S02]  /*3f40*/  SHFL.BFLY P6, R14, R13, R12, R11 ;  /* 0x0c00000c0d0e7389 */ /* 0x00006400000c000b */
[----:B01----:R-:W-:Y:S05]  /*3f50*/  ENDCOLLECTIVE ;  /* 0x000000000000791b */ /* 0x003fea0003800000 */
.L_x_19335:
[----:B------:R-:W-:Y:S05]  /*3f60*/  BRA `(.L_x_19336) ;  /* 0xffffffd400687947 */ /* 0x000fea000383ffff */
        .weak           $__internal_371_$__cuda_sm3x_div_rn_noftz_f32_slowpath
        .type           $__internal_371_$__cuda_sm3x_div_rn_noftz_f32_slowpath,@function
        .size           $__internal_371_$__cuda_sm3x_div_rn_noftz_f32_slowpath,(.L_x_25823 - $__internal_371_$__cuda_sm3x_div_rn_noftz_f32_slowpath)
$__internal_371_$__cuda_sm3x_div_rn_noftz_f32_slowpath:
        /* <DEDUP_REMOVED lines=35> */
.L_x_19338:
        /* <DEDUP_REMOVED lines=51> */
.L_x_19345:
[----:B------:R-:W-:-:S04]  /*44d0*/  LOP3.LUT R11, R11, 0x80000000, RZ, 0xc0, !PT ;  /* 0x800000000b0b7812 */ /* 0x000fc800078ec0ff */
[----:B------:R-:W-:Y:S01]  /*44e0*/  LOP3.LUT R11, R11, 0x7f800000, RZ, 0xfc, !PT ;  /* 0x7f8000000b0b7812 */ /* 0x000fe200078efcff */
[----:B------:R-:W-:Y:S06]  /*44f0*/  BRA `(.L_x_19346) ;  /* 0x0000000000047947 */ /* 0x000fec0003800000 */
.L_x_19344:
[----:B------:R-:W-:-:S07]  /*4500*/  LEA R11, R38, R11, 0x17 ;  /* 0x0000000b260b7211 */ /* 0x000fce00078eb8ff */
.L_x_19346:
[----:B------:R-:W-:Y:S05]  /*4510*/  BSYNC.RECONVERGENT B1 ;  /* 0x0000000000017941 */ /* 0x000fea0003800200 */
.L_x_19343:
[----:B------:R-:W-:Y:S05]  /*4520*/  BRA `(.L_x_19347) ;  /* 0x0000000000207947 */ /* 0x000fea0003800000 */
.L_x_19342:
[----:B------:R-:W-:-:S04]  /*4530*/  LOP3.LUT R11, R11, 0x80000000, R32, 0x48, !PT ;  /* 0x800000000b0b7812 */ /* 0x000fc800078e4820 */
[----:B------:R-:W-:Y:S01]  /*4540*/  LOP3.LUT R11, R11, 0x7f800000, RZ, 0xfc, !PT ;  /* 0x7f8000000b0b7812 */ /* 0x000fe200078efcff */
[----:B------:R-:W-:Y:S06]  /*4550*/  BRA `(.L_x_19347) ;  /* 0x0000000000147947 */ /* 0x000fec0003800000 */
.L_x_19341:
[----:B------:R-:W-:Y:S01]  /*4560*/  LOP3.LUT R11, R11, 0x80000000, R32, 0x48, !PT ;  /* 0x800000000b0b7812 */ /* 0x000fe200078e4820 */
[----:B------:R-:W-:Y:S06]  /*4570*/  BRA `(.L_x_19347) ;  /* 0x00000000000c7947 */ /* 0x000fec0003800000 */
.L_x_19340:
[----:B------:R-:W0:Y:S01]  /*4580*/  MUFU.RSQ R11, -QNAN ;  /* 0xffc00000000b7908 */ /* 0x000e220000001400 */
[----:B------:R-:W-:Y:S05]  /*4590*/  BRA `(.L_x_19347) ;  /* 0x0000000000047947 */ /* 0x000fea0003800000 */
.L_x_19339:
[----:B------:R-:W-:-:S07]  /*45a0*/  FADD.FTZ R11, R22, R11 ;  /* 0x0000000b160b7221 */ /* 0x000fce0000010000 */
.L_x_19347:
[----:B------:R-:W-:Y:S05]  /*45b0*/  BSYNC.RECONVERGENT B0 ;  /* 0x0000000000007941 */ /* 0x000fea0003800200 */
.L_x_19337:
[----:B------:R-:W-:-:S04]  /*45c0*/  HFMA2 R13, -RZ, RZ, 0, 0 ;  /* 0x00000000ff0d7431 */ /* 0x000fc800000001ff */
[----:B0-----:R-:W-:Y:S05]  /*45d0*/  RET.REL.NODEC R12 `(_Z15SoftmaxWarpImplI10DirectLoadIffE11DirectStoreIffEfLi1ELi22ELi32ELi1ELb0EL9Algorithm0EEvT_T0_ll) ;  /* 0xffffffb80c887950 */ /* 0x001fea0003c3ffff */
.L_x_19348:
        /* <DEDUP_REMOVED lines=10> */
.L_x_25823:


//--------------------- .text._Z15SoftmaxWarpImplI10DirectLoadIffE11DirectStoreIffEfLi1ELi21ELi32ELi1ELb1EL9Algorithm0EEvT_T0_ll --------------------------
	.section	.text._Z15SoftmaxWarpImplI10DirectLoadIffE11DirectStoreIffEfLi1ELi21ELi32ELi1ELb1EL9Algorithm0EEvT_T0_ll,"ax",@progbits
	.align	128
        .global         _Z15SoftmaxWarpImplI10DirectLoadIffE11DirectStoreIffEfLi1ELi21ELi32ELi1ELb1EL9Algorithm0EEvT_T0_ll
        .type           _Z15SoftmaxWarpImplI10DirectLoadIffE11DirectStoreIffEfLi1ELi21ELi32ELi1ELb1EL9Algorithm0EEvT_T0_ll,@function
        .size           _Z15SoftmaxWarpImplI10DirectLoadIffE11DirectStoreIffEfLi1ELi21ELi32ELi1ELb1EL9Algorithm0EEvT_T0_ll,(.L_x_25824 - _Z15SoftmaxWarpImplI10DirectLoadIffE11DirectStoreIffEfLi1ELi21ELi32ELi1ELb1EL9Algorithm0EEvT_T0_ll)
        .other          _Z15SoftmaxWarpImplI10DirectLoadIffE11DirectStoreIffEfLi1ELi21ELi32ELi1ELb1EL9Algorithm0EEvT_T0_ll,@"STO_CUDA_ENTRY STV_DEFAULT"
_Z15SoftmaxWarpImplI10DirectLoadIffE11DirectStoreIffEfLi1ELi21ELi32ELi1ELb1EL9Algorithm0EEvT_T0_ll:
.text._Z15SoftmaxWarpImplI10DirectLoadIffE11DirectStoreIffEfLi1ELi21ELi32ELi1ELb1EL9Algorithm0EEvT_T0_ll:
        /* <DEDUP_REMOVED lines=25> */
.L_x_19349:
        /* <DEDUP_REMOVED lines=34> */
.L_x_19394:
[----:B------:R-:W-:Y:S01]  /*03b0*/  ISETP.GE.U32.AND P0, PT, R32, UR44, PT ;  /* 0x0000002c20007c0c */ /* 0x000fe2000bf06070 */
[----:B------:R-:W-:Y:S01]  /*03c0*/  HFMA2 R3, -RZ, RZ, 0, 0 ;  /* 0x00000000ff037431 */ /* 0x000fe200000001ff */
[----:B------:R-:W-:Y:S01]  /*03d0*/  ISETP.GE.U32.AND P5, PT, R53, UR44, PT ;  /* 0x0000002c35007c0c */ /* 0x000fe2000bfa6070 */
[----:B-1----:R-:W-:Y:S01]  /*03e0*/  IMAD R0, R30, UR42, RZ ;  /* 0x0000002a1e007c24 */ /* 0x002fe2000f8e02ff */
[----:B------:R-:W-:Y:S01]  /*03f0*/  ISETP.GE.AND.EX P0, PT, RZ, UR45, PT, P0 ;  /* 0x0000002dff007c0c */ /* 0x000fe2000bf06300 */
[----:B------:R-:W-:Y:S01]  /*0400*/  IMAD.MOV.U32 R70, RZ, RZ, -0x800000 ;  /* 0xff800000ff467424 */ /* 0x000fe200078e00ff */
[----:B------:R-:W-:Y:S02]  /*0410*/  ISETP.GE.U32.AND P3, PT, R52, UR44, PT ;  /* 0x0000002c34007c0c */ /* 0x000fe4000bf66070 */
[----:B------:R-:W-:Y:S02]  /*0420*/  ISETP.GE.AND.EX P5, PT, RZ, UR45, PT, P5 ;  /* 0x0000002dff007c0c */ /* 0x000fe4000bfa6350 */
[----:B------:R-:W-:-:S02]  /*0430*/  MOV R2, R32 ;  /* 0x0000002000027202 */ /* 0x000fc40000000f00 */
[----:B------:R-:W-:-:S03]  /*0440*/  ISETP.GE.AND.EX P3, PT, RZ, UR45, PT, P3 ;  /* 0x0000002dff007c0c */ /* 0x000fc6000bf66330 */
[C---:B------:R-:W-:Y:S02]  /*0450*/  IMAD.WIDE.U32 R4, R31.reuse, UR42, R2 ;  /* 0x0000002a1f047c25 */ /* 0x040fe4000f8e0002 */
[----:B------:R-:W-:Y:S02]  /*0460*/  @!P0 R2UR UR4, R28 ;  /* 0x000000001c0482ca */ /* 0x000fe400000e0000 */
[----:B------:R-:W-:Y:S01]  /*0470*/  IMAD R3, R31, UR43, R0 ;  /* 0x0000002b1f037c24 */ /* 0x000fe2000f8e0200 */
[----:B------:R-:W-:Y:S02]  /*0480*/  @!P0 R2UR UR5, R29 ;  /* 0x000000001d0582ca */ /* 0x000fe400000e0000 */
[----:B------:R-:W-:Y:S02]  /*0490*/  LEA R2, P1, R4, UR40, 0x2 ;  /* 0x0000002804027c11 */ /* 0x000fe4000f8210ff */
[----:B------:R-:W-:Y:S02]  /*04a0*/  IADD3 R3, PT, PT, R5, R3, RZ ;  /* 0x0000000305037210 */ /* 0x000fe40007ffe0ff */
[----:B------:R-:W-:-:S02]  /*04b0*/  @!P5 R2UR UR6, R28 ;  /* 0x000000001c06d2ca */ /* 0x000fc400000e0000 */
[C---:B------:R-:W-:Y:S02]  /*04c0*/  @!P5 R2UR UR7, R29.reuse ;  /* 0x000000001d07d2ca */ /* 0x040fe400000e0000 */
[----:B------:R-:W-:Y:S02]  /*04d0*/  MOV R5, 0xff800000 ;  /* 0xff80000000057802 */ /* 0x000fe40000000f00 */
[----:B------:R-:W-:Y:S02]  /*04e0*/  LEA.HI.X R3, R4, UR41, R3, 0x2, P1 ;  /* 0x0000002904037c11 */ /* 0x000fe400088f1403 */
[----:B------:R-:W-:Y:S02]  /*04f0*/  @!P3 R2UR UR8, R28 ;  /* 0x000000001c08b2ca */ /* 0x000fe400000e0000 */
[----:B------:R-:W-:Y:S01]  /*0500*/  @!P3 R2UR UR9, R29 ;  /* 0x000000001d09b2ca */ /* 0x000fe200000e0000 */
[----:B------:R-:W2:Y:S01]  /*0510*/  @!P0 LDG.E R5, desc[UR4][R2.64] ;  /* 0x0000000402058981 */ /* 0x000ea2000c1e1900 */
[----:B------:R-:W-:-:S03]  /*0520*/  MOV R66, 0xff800000 ;  /* 0xff80000000427802 */ /* 0x000fc60000000f00 */
[----:B------:R-:W3:Y:S08]  /*0530*/  @!P5 LDG.E R70, desc[UR6][R2.64+0x80] ;  /* 0x000080060246d981 */ /* 0x000ef0000c1e1900 */
[----:B------:R-:W4:Y:S01]  /*0540*/  @!P3 LDG.E R66, desc[UR8][R2.64+0x100] ;  /* 0x000100080242b981 */ /* 0x000f22000c1e1900 */
[----:B------:R-:W-:Y:S02]  /*0550*/  ISETP.GE.U32.AND P2, PT, R51, UR44, PT ;  /* 0x0000002c33007c0c */ /* 0x000fe4000bf46070 */
[----:B------:R-:W-:-:S02]  /*0560*/  ISETP.GE.U32.AND P1, PT, R50, UR44, PT ;  /* 0x0000002c32007c0c */ /* 0x000fc4000bf26070 */
[----:B------:R-:W-:Y:S02]  /*0570*/  ISETP.GE.AND.EX P2, PT, RZ, UR45, PT, P2 ;  /* 0x0000002dff007c0c */ /* 0x000fe4000bf46320 */
[----:B------:R-:W-:Y:S02]  /*0580*/  ISETP.GE.U32.AND P4, PT, R49, UR44, PT ;  /* 0x0000002c31007c0c */ /* 0x000fe4000bf86070 */
[----:B------:R-:W-:Y:S02]  /*0590*/  ISETP.GE.AND.EX P1, PT, RZ, UR45, PT, P1 ;  /* 0x0000002dff007c0c */ /* 0x000fe4000bf26310 */
[----:B------:R-:W-:Y:S02]  /*05a0*/  MOV R13, 0xff800000 ;  /* 0xff800000000d7802 */ /* 0x000fe40000000f00 */
[----:B------:R-:W-:Y:S02]  /*05b0*/  ISETP.GE.U32.AND P6, PT, R48, UR44, PT ;  /* 0x0000002c30007c0c */ /* 0x000fe4000bfc6070 */
[----:B------:R-:W-:-:S02]  /*05c0*/  ISETP.GE.AND.EX P4, PT, RZ, UR45, PT, P4 ;  /* 0x0000002dff007c0c */ /* 0x000fc4000bf86340 */
[----:B------:R-:W-:Y:S02]  /*05d0*/  ISETP.GE.AND.EX P6, PT, RZ, UR45, PT, P6 ;  /* 0x0000002dff007c0c */ /* 0x000fe4000bfc6360 */
[C---:B------:R-:W-:Y:S02]  /*05e0*/  @!P2 R2UR UR4, R28.reuse ;  /* 0x000000001c04a2ca */ /* 0x040fe400000e0000 */
[C---:B------:R-:W-:Y:S02]  /*05f0*/  @!P2 R2UR UR5, R29.reuse ;  /* 0x000000001d05a2ca */ /* 0x040fe400000e0000 */
[----:B------:R-:W-:Y:S02]  /*0600*/  @!P1 R2UR UR6, R28 ;  /* 0x000000001c0692ca */ /* 0x000fe400000e0000 */
[----:B------:R-:W-:Y:S02]  /*0610*/  @!P1 R2UR UR7, R29 ;  /* 0x000000001d0792ca */ /* 0x000fe400000e0000 */
[----:B------:R-:W-:-:S02]  /*0620*/  MOV R68, 0xff800000 ;  /* 0xff80000000447802 */ /* 0x000fc40000000f00 */
[C---:B------:R-:W-:Y:S02]  /*0630*/  @!P4 R2UR UR8, R28.reuse ;  /* 0x000000001c08c2ca */ /* 0x040fe400000e0000 */
        /* <DEDUP_REMOVED lines=12> */
[----:B--2---:R-:W-:-:S04]  /*0700*/  @!P0 FMNMX R13, R5, -INF , !PT ;  /* 0xff800000050d8809 */ /* 0x004fc80007800000 */
[----:B---3--:R-:W-:Y:S02]  /*0710*/  @!P5 FMNMX R13, R13, R70, !PT ;  /* 0x000000460d0dd209 */ /* 0x008fe40007800000 */
[----:B------:R-:W-:-:S04]  /*0720*/  ISETP.GE.U32.AND P5, PT, R47, UR44, PT ;  /* 0x0000002c2f007c0c */ /* 0x000fc8000bfa6070 */
[----:B------:R-:W-:Y:S02]  /*0730*/  ISETP.GE.AND.EX P5, PT, RZ, UR45, PT, P5 ;  /* 0x0000002dff007c0c */ /* 0x000fe4000bfa6350 */
[----:B----4-:R-:W-:Y:S02]  /*0740*/  @!P3 FMNMX R13, R13, R66, !PT ;  /* 0x000000420d0db209 */ /* 0x010fe40007800000 */
[----:B------:R-:W-:-:S04]  /*0750*/  ISETP.GE.U32.AND P3, PT, R46, UR44, PT ;  /* 0x0000002c2e007c0c */ /* 0x000fc8000bf66070 */
[----:B------:R-:W-:-:S05]  /*0760*/  ISETP.GE.AND.EX P3, PT, RZ, UR45, PT, P3 ;  /* 0x0000002dff007c0c */ /* 0x000fca000bf66330 */
[----:B------:R-:W-:Y:S02]  /*0770*/  @!P5 R2UR UR4, R28 ;  /* 0x000000001c04d2ca */ /* 0x000fe400000e0000 */
[----:B------:R-:W-:-:S06]  /*0780*/  @!P5 R2UR UR5, R29 ;  /* 0x000000001d05d2ca */ /* 0x000fcc00000e0000 */
[----:B------:R-:W-:Y:S02]  /*0790*/  @!P3 R2UR UR6, R28 ;  /* 0x000000001c06b2ca */ /* 0x000fe400000e0000 */
[----:B------:R-:W-:-:S05]  /*07a0*/  @!P3 R2UR UR7, R29 ;  /* 0x000000001d07b2ca */ /* 0x000fca00000e0000 */
[----:B------:R-:W2:Y:S08]  /*07b0*/  @!P5 LDG.E R8, desc[UR4][R2.64+0x380] ;  /* 0x000380040208d981 */ /* 0x000eb0000c1e1900 */
[----:B------:R-:W3:Y:S01]  /*07c0*/  @!P3 LDG.E R26, desc[UR6][R2.64+0x400] ;  /* 0x00040006021ab981 */ /* 0x000ee2000c1e1900 */
[----:B-----5:R-:W-:Y:S02]  /*07d0*/  @!P2 FMNMX R13, R13, R68, !PT ;  /* 0x000000440d0da209 */ /* 0x020fe40007800000 */
[----:B------:R-:W-:-:S02]  /*07e0*/  ISETP.GE.U32.AND P2, PT, R45, UR44, PT ;  /* 0x0000002c2d007c0c */ /* 0x000fc4000bf46070 */
        /* <DEDUP_REMOVED lines=12> */
[C---:B------:R-:W-:Y:S02]  /*08b0*/  @!P1 R2UR UR6, R28.reuse ;  /* 0x000000001c0692ca */ /* 0x040fe400000e0000 */
        /* <DEDUP_REMOVED lines=16> */
[----:B------:R-:W-:-:S04]  /*09c0*/  ISETP.GE.U32.AND P5, PT, R41, UR44, PT ;  /* 0x0000002c29007c0c */ /* 0x000fc8000bfa6070 */
[----:B------:R-:W-:Y:S02]  /*09d0*/  ISETP.GE.AND.EX P5, PT, RZ, UR45, PT, P5 ;  /* 0x0000002dff007c0c */ /* 0x000fe4000bfa6350 */
[----:B---3--:R-:W-:Y:S02]  /*09e0*/  @!P3 FMNMX R13, R13, R26, !PT ;  /* 0x0000001a0d0db209 */ /* 0x008fe40007800000 */
        /* <DEDUP_REMOVED lines=8> */
[----:B----4-:R-:W-:Y:S02]  /*0a70*/  @!P2 FMNMX R13, R13, R25, !PT ;  /* 0x000000190d0da209 */ /* 0x010fe40007800000 */
[----:B------:R-:W-:-:S02]  /*0a80*/  ISETP.GE.U32.AND P2, PT, R39, UR44, PT ;  /* 0x0000002c27007c0c */ /* 0x000fc4000bf46070 */
        /* <DEDUP_REMOVED lines=96> */
[-C--:B------:R-:W-:Y:S01]  /*1090*/  FFMA.SAT R23, R60, R11.reuse, 0.5 ;  /* 0x3f0000003c177423 */ /* 0x080fe2000000200b */
[-C--:B------:R-:W-:Y:S01]  /*10a0*/  FFMA.RM R17, R17, R12.reuse, 12582913 ;  /* 0x4b40000111117423 */ /* 0x080fe2000000400c */
[C---:B------:R-:W-:Y:S01]  /*10b0*/  FFMA R7, R66.reuse, 1.4426950216293334961, -R5 ;  /* 0x3fb8aa3b42077823 */ /* 0x040fe20000000805 */
[-C--:B------:R-:W-:Y:S01]  /*10c0*/  FFMA.RM R5, R9, R12.reuse, 12582913 ;  /* 0x4b40000109057423 */ /* 0x080fe2000000400c */
[-C--:B------:R-:W-:Y:S01]  /*10d0*/  FFMA.RM R23, R23, R12.reuse, 12582913 ;  /* 0x4b40000117177423 */ /* 0x080fe2000000400c */
[----:B------:R-:W0:Y:S01]  /*10e0*/  MUFU.EX2 R70, R70 ;  /* 0x0000004600467308 */ /* 0x000e220000000800 */
[----:B------:R-:W-:Y:S01]  /*10f0*/  FFMA R66, R66, 1.925963033500011079e-08, R7 ;  /* 0x32a5706042427823 */ /* 0x000fe20000000007 */
[----:B------:R-:W-:Y:S01]  /*1100*/  FADD R9, R5, -12583039 ;  /* 0xcb40007f05097421 */ /* 0x000fe20000000000 */
[----:B------:R-:W-:Y:S01]  /*1110*/  FADD R7, R17, -12583039 ;  /* 0xcb40007f11077421 */ /* 0x000fe20000000000 */
[----:B------:R-:W-:Y:S01]  /*1120*/  SHF.L.U32 R3, R3, 0x17, RZ ;  /* 0x0000001703037819 */ /* 0x000fe200000006ff */
[-C--:B------:R-:W-:Y:S01]  /*1130*/  FFMA.SAT R21, R54, R11.reuse, 0.5 ;  /* 0x3f00000036157423 */ /* 0x080fe2000000200b */
[----:B------:R-:W-:Y:S01]  /*1140*/  FFMA R9, R64, 1.4426950216293334961, -R9 ;  /* 0x3fb8aa3b40097823 */ /* 0x000fe20000000809 */
[----:B------:R-:W-:Y:S01]  /*1150*/  FFMA R7, R68, 1.4426950216293334961, -R7 ;  /* 0x3fb8aa3b44077823 */ /* 0x000fe20000000807 */
[----:B------:R-:W-:Y:S01]  /*1160*/  SHF.L.U32 R17, R17, 0x17, RZ ;  /* 0x0000001711117819 */ /* 0x000fe200000006ff */
[-C--:B------:R-:W-:Y:S01]  /*1170*/  FFMA.RM R21, R21, R12.reuse, 12582913 ;  /* 0x4b40000115157423 */ /* 0x080fe2000000400c */
[----:B------:R-:W-:Y:S01]  /*1180*/  FFMA R64, R64, 1.925963033500011079e-08, R9 ;  /* 0x32a5706040407823 */ /* 0x000fe20000000009 */
[----:B------:R-:W-:Y:S01]  /*1190*/  FADD R9, R23, -12583039 ;  /* 0xcb40007f17097421 */ /* 0x000fe20000000000 */
[----:B------:R-:W-:Y:S01]  /*11a0*/  FFMA R68, R68, 1.925963033500011079e-08, R7 ;  /* 0x32a5706044447823 */ /* 0x000fe20000000007 */
[-C--:B------:R-:W-:Y:S01]  /*11b0*/  FFMA.SAT R7, R62, R11.reuse, 0.5 ;  /* 0x3f0000003e077423 */ /* 0x080fe2000000200b */
[----:B------:R-:W-:Y:S01]  /*11c0*/  MUFU.EX2 R25, R64 ;  /* 0x0000004000197308 */ /* 0x000fe20000000800 */
[----:B------:R-:W-:Y:S01]  /*11d0*/  FFMA R9, R60, 1.4426950216293334961, -R9 ;  /* 0x3fb8aa3b3c097823 */ /* 0x000fe20000000809 */
[----:B------:R-:W-:Y:S01]  /*11e0*/  FFMA.SAT R61, R8, R11, 0.5 ;  /* 0x3f000000083d7423 */ /* 0x000fe2000000200b */
[----:B------:R-:W-:-:S02]  /*11f0*/  FFMA.RM R7, R7, R12, 12582913 ;  /* 0x4b40000107077423 */ /* 0x000fc4000000400c */
[----:B------:R-:W-:Y:S01]  /*1200*/  FFMA R60, R60, 1.925963033500011079e-08, R9 ;  /* 0x32a570603c3c7823 */ /* 0x000fe20000000009 */
[----:B------:R-:W-:Y:S01]  /*1210*/  FFMA.SAT R9, R58, R11, 0.5 ;  /* 0x3f0000003a097423 */ /* 0x000fe2000000200b */
[----:B------:R-:W-:Y:S01]  /*1220*/  FADD R19, R7, -12583039 ;  /* 0xcb40007f07137421 */ /* 0x000fe20000000000 */
[----:B------:R-:W-:Y:S02]  /*1230*/  MUFU.EX2 R68, R68 ;  /* 0x0000004400447308 */ /* 0x000fe40000000800 */
[----:B------:R-:W-:Y:S01]  /*1240*/  FFMA.RM R10, R9, R12, 12582913 ;  /* 0x4b400001090a7423 */ /* 0x000fe2000000400c */
[----:B------:R-:W-:-:S03]  /*1250*/  FFMA R19, R62, 1.4426950216293334961, -R19 ;  /* 0x3fb8aa3b3e137823 */ /* 0x000fc60000000813 */
[----:B------:R-:W-:Y:S01]  /*1260*/  FADD R9, R10, -12583039 ;  /* 0xcb40007f0a097421 */ /* 0x000fe20000000000 */
[----:B------:R-:W-:Y:S01]  /*1270*/  FFMA R62, R62, 1.925963033500011079e-08, R19 ;  /* 0x32a570603e3e7823 */ /* 0x000fe20000000013 */
[----:B------:R-:W-:Y:S01]  /*1280*/  FFMA.SAT R19, R4, R11, 0.5 ;  /* 0x3f00000004137423 */ /* 0x000fe2000000200b */
[----:B------:R-:W-:Y:S01]  /*1290*/  MUFU.EX2 R60, R60 ;  /* 0x0000003c003c7308 */ /* 0x000fe20000000800 */
[----:B------:R-:W-:-:S04]  /*12a0*/  FFMA R9, R58, 1.4426950216293334961, -R9 ;  /* 0x3fb8aa3b3a097823 */ /* 0x000fc80000000809 */
[----:B------:R-:W-:Y:S01]  /*12b0*/  FFMA R58, R58, 1.925963033500011079e-08, R9 ;  /* 0x32a570603a3a7823 */ /* 0x000fe20000000009 */
[----:B------:R-:W-:Y:S01]  /*12c0*/  SHF.L.U32 R9, R13, 0x17, RZ ;  /* 0x000000170d097819 */ /* 0x000fe200000006ff */
[----:B------:R-:W-:Y:S01]  /*12d0*/  FFMA.RM R13, R19, R12, 12582913 ;  /* 0x4b400001130d7423 */ /* 0x000fe2000000400c */
[----:B------:R-:W-:Y:S03]  /*12e0*/  MUFU.EX2 R59, R62 ;  /* 0x0000003e003b7308 */ /* 0x000fe60000000800 */
[----:B------:R-:W-:-:S04]  /*12f0*/  FADD R19, R13, -12583039 ;  /* 0xcb40007f0d137421 */ /* 0x000fc80000000000 */
[C---:B------:R-:W-:Y:S01]  /*1300*/  FFMA R19, R4.reuse, 1.4426950216293334961, -R19 ;  /* 0x3fb8aa3b04137823 */ /* 0x040fe20000000813 */
[----:B------:R-:W-:Y:S03]  /*1310*/  MUFU.EX2 R58, R58 ;  /* 0x0000003a003a7308 */ /* 0x000fe60000000800 */
[----:B------:R-:W-:Y:S01]  /*1320*/  FFMA R27, R4, 1.925963033500011079e-08, R19 ;  /* 0x32a57060041b7823 */ /* 0x000fe20000000013 */
[----:B0-----:R-:W-:Y:S01]  /*1330*/  FMUL R4, R3, R70 ;  /* 0x0000004603047220 */ /* 0x001fe20000400000 */
[-C--:B------:R-:W-:Y:S01]  /*1340*/  FFMA.SAT R3, R56, R11.reuse, 0.5 ;  /* 0x3f00000038037423 */ /* 0x080fe2000000200b */
[----:B------:R-:W-:Y:S02]  /*1350*/  FFMA.SAT R19, R2, R11, 0.5 ;  /* 0x3f00000002137423 */ /* 0x000fe4000000200b */
[----:B------:R-:W0:Y:S01]  /*1360*/  MUFU.EX2 R72, R72 ;  /* 0x0000004800487308 */ /* 0x000e220000000800 */
[-C--:B------:R-:W-:Y:S01]  /*1370*/  FFMA.RM R16, R3, R12.reuse, 12582913 ;  /* 0x4b40000103107423 */ /* 0x080fe2000000400c */
[----:B------:R-:W-:-:S03]  /*1380*/  FFMA.RM R19, R19, R12, 12582913 ;  /* 0x4b40000113137423 */ /* 0x000fc6000000400c */
[----:B------:R-:W-:-:S03]  /*1390*/  FADD R3, R16, -12583039 ;  /* 0xcb40007f10037421 */ /* 0x000fc60000000000 */
[----:B------:R-:W-:Y:S01]  /*13a0*/  MUFU.EX2 R27, R27 ;  /* 0x0000001b001b7308 */ /* 0x000fe20000000800 */
[----:B------:R-:W-:-:S04]  /*13b0*/  FFMA R3, R56, 1.4426950216293334961, -R3 ;  /* 0x3fb8aa3b38037823 */ /* 0x000fc80000000803 */
[----:B------:R-:W-:Y:S01]  /*13c0*/  FFMA R56, R56, 1.925963033500011079e-08, R3 ;  /* 0x32a5706038387823 */ /* 0x000fe20000000003 */
[----:B------:R-:W-:Y:S01]  /*13d0*/  SHF.L.U32 R3, R15, 0x17, RZ ;  /* 0x000000170f037819 */ /* 0x000fe200000006ff */
[----:B------:R-:W-:Y:S01]  /*13e0*/  FADD R15, R19, -12583039 ;  /* 0xcb40007f130f7421 */ /* 0x000fe20000000000 */
[----:B------:R-:W1:Y:S01]  /*13f0*/  MUFU.EX2 R66, R66 ;  /* 0x0000004200427308 */ /* 0x000e620000000800 */
[----:B0-----:R-:W-:Y:S02]  /*1400*/  FMUL R9, R9, R72 ;  /* 0x0000004809097220 */ /* 0x001fe40000400000 */
[----:B------:R-:W-:-:S04]  /*1410*/  FFMA R15, R2, 1.4426950216293334961, -R15 ;  /* 0x3fb8aa3b020f7823 */ /* 0x000fc8000000080f */
[----:B------:R-:W-:Y:S01]  /*1420*/  FFMA R55, R2, 1.925963033500011079e-08, R15 ;  /* 0x32a5706002377823 */ /* 0x000fe2000000000f */
[----:B------:R-:W-:Y:S01]  /*1430*/  FFMA.SAT R15, R0, R11, 0.5 ;  /* 0x3f000000000f7423 */ /* 0x000fe2000000200b */
[----:B------:R-:W-:Y:S01]  /*1440*/  FMUL R2, R17, R68 ;  /* 0x0000004411027220 */ /* 0x000fe20000400000 */
[----:B------:R-:W0:Y:S02]  /*1450*/  MUFU.EX2 R63, R56 ;  /* 0x00000038003f7308 */ /* 0x000e240000000800 */
[----:B------:R-:W-:-:S04]  /*1460*/  FFMA.RM R15, R15, R12, 12582913 ;  /* 0x4b4000010f0f7423 */ /* 0x000fc8000000400c */
[----:B------:R-:W-:Y:S01]  /*1470*/  FADD R17, R15, -12583039 ;  /* 0xcb40007f0f117421 */ /* 0x000fe20000000000 */
[----:B-1----:R-:W-:Y:S01]  /*1480*/  FMUL R3, R3, R66 ;  /* 0x0000004203037220 */ /* 0x002fe20000400000 */
[----:B------:R-:W1:Y:S02]  /*1490*/  MUFU.EX2 R55, R55 ;  /* 0x0000003700377308 */ /* 0x000e640000000800 */
[----:B------:R-:W-:-:S04]  /*14a0*/  FFMA R17, R0, 1.4426950216293334961, -R17 ;  /* 0x3fb8aa3b00117823 */ /* 0x000fc80000000811 */
[----:B------:R-:W-:Y:S01]  /*14b0*/  FFMA R17, R0, 1.925963033500011079e-08, R17 ;  /* 0x32a5706000117823 */ /* 0x000fe20000000011 */
[----:B------:R-:W-:Y:S02]  /*14c0*/  SHF.L.U32 R0, R5, 0x17, RZ ;  /* 0x0000001705007819 */ /* 0x000fe400000006ff */
[----:B------:R-:W-:Y:S01]  /*14d0*/  SHF.L.U32 R5, R23, 0x17, RZ ;  /* 0x0000001717057819 */ /* 0x000fe200000006ff */
[----:B------:R-:W-:Y:S02]  /*14e0*/  FFMA.SAT R23, R6, R11, 0.5 ;  /* 0x3f00000006177423 */ /* 0x000fe4000000200b */
[----:B------:R-:W-:Y:S01]  /*14f0*/  FMUL R0, R0, R25 ;  /* 0x0000001900007220 */ /* 0x000fe20000400000 */
[----:B------:R-:W-:Y:S01]  /*1500*/  FADD R25, R21, -12583039 ;  /* 0xcb40007f15197421 */ /* 0x000fe20000000000 */
[----:B------:R-:W-:Y:S01]  /*1510*/  FFMA.RM R23, R23, R12, 12582913 ;  /* 0x4b40000117177423 */ /* 0x000fe2000000400c */
[----:B------:R-:W-:Y:S01]  /*1520*/  FMUL R5, R5, R60 ;  /* 0x0000003c05057220 */ /* 0x000fe20000400000 */
[----:B------:R-:W-:Y:S01]  /*1530*/  SHF.L.U32 R21, R21, 0x17, RZ ;  /* 0x0000001715157819 */ /* 0x000fe200000006ff */
[----:B------:R-:W-:-:S04]  /*1540*/  FFMA R25, R54, 1.4426950216293334961, -R25 ;  /* 0x3fb8aa3b36197823 */ /* 0x000fc80000000819 */
[----:B------:R-:W-:Y:S01]  /*1550*/  FFMA R54, R54, 1.925963033500011079e-08, R25 ;  /* 0x32a5706036367823 */ /* 0x000fe20000000019 */
[----:B------:R-:W-:-:S04]  /*1560*/  FADD R25, R23, -12583039 ;  /* 0xcb40007f17197421 */ /* 0x000fc80000000000 */
[C---:B------:R-:W-:Y:S01]  /*1570*/  FFMA R25, R6.reuse, 1.4426950216293334961, -R25 ;  /* 0x3fb8aa3b06197823 */ /* 0x040fe20000000819 */
[----:B------:R-:W-:Y:S03]  /*1580*/  MUFU.EX2 R54, R54 ;  /* 0x0000003600367308 */ /* 0x000fe60000000800 */
[----:B------:R-:W-:Y:S01]  /*1590*/  FFMA R57, R6, 1.925963033500011079e-08, R25 ;  /* 0x32a5706006397823 */ /* 0x000fe20000000019 */
[----:B------:R-:W-:Y:S01]  /*15a0*/  FFMA.SAT R25, R22, R11, 0.5 ;  /* 0x3f00000016197423 */ /* 0x000fe2000000200b */
[----:B------:R-:W-:Y:S01]  /*15b0*/  IMAD.SHL.U32 R6, R7, 0x800000, RZ ;  /* 0x0080000007067824 */ /* 0x000fe200078e00ff */
[----:B------:R-:W-:Y:S02]  /*15c0*/  SHF.L.U32 R7, R10, 0x17, RZ ;  /* 0x000000170a077819 */ /* 0x000fe400000006ff */
[----:B------:R-:W-:Y:S01]  /*15d0*/  FFMA.RM R25, R25, R12, 12582913 ;  /* 0x4b40000119197423 */ /* 0x000fe2000000400c */
[----:B------:R-:W-:Y:S01]  /*15e0*/  FMUL R6, R6, R59 ;  /* 0x0000003b06067220 */ /* 0x000fe20000400000 */
[----:B------:R-:W-:Y:S01]  /*15f0*/  SHF.L.U32 R10, R16, 0x17, RZ ;  /* 0x00000017100a7819 */ /* 0x000fe200000006ff */
[----:B------:R-:W-:Y:S01]  /*1600*/  FMUL R7, R7, R58 ;  /* 0x0000003a07077220 */ /* 0x000fe20000400000 */
[----:B------:R-:W-:Y:S01]  /*1610*/  FADD R59, R25, -12583039 ;  /* 0xcb40007f193b7421 */ /* 0x000fe20000000000 */
[----:B------:R-:W-:-:S02]  /*1620*/  SHF.L.U32 R16, R19, 0x17, RZ ;  /* 0x0000001713107819 */ /* 0x000fc400000006ff */
[----:B0-----:R-:W-:Y:S01]  /*1630*/  FMUL R10, R10, R63 ;  /* 0x0000003f0a0a7220 */ /* 0x001fe20000400000 */
[----:B------:R-:W-:Y:S02]  /*1640*/  FFMA R59, R22, 1.4426950216293334961, -R59 ;  /* 0x3fb8aa3b163b7823 */ /* 0x000fe4000000083b */
[----:B-1----:R-:W-:Y:S01]  /*1650*/  FMUL R16, R16, R55 ;  /* 0x0000003710107220 */ /* 0x002fe20000400000 */
[----:B------:R-:W-:Y:S01]  /*1660*/  FFMA.SAT R55, R26, R11, 0.5 ;  /* 0x3f0000001a377423 */ /* 0x000fe2000000200b */
[----:B------:R-:W-:Y:S01]  /*1670*/  FFMA R59, R22, 1.925963033500011079e-08, R59 ;  /* 0x32a57060163b7823 */ /* 0x000fe2000000003b */
[----:B------:R-:W-:-:S04]  /*1680*/  FFMA.RM R22, R61, R12, 12582913 ;  /* 0x4b4000013d167423 */ /* 0x000fc8000000400c */
[----:B------:R-:W-:Y:S01]  /*1690*/  FADD R61, R22, -12583039 ;  /* 0xcb40007f163d7421 */ /* 0x000fe20000000000 */
[----:B------:R-:W-:Y:S03]  /*16a0*/  MUFU.EX2 R59, R59 ;  /* 0x0000003b003b7308 */ /* 0x000fe60000000800 */
[----:B------:R-:W-:-:S04]  /*16b0*/  FFMA R61, R8, 1.4426950216293334961, -R61 ;  /* 0x3fb8aa3b083d7823 */ /* 0x000fc8000000083d */
[----:B------:R-:W-:Y:S01]  /*16c0*/  FFMA R58, R8, 1.925963033500011079e-08, R61 ;  /* 0x32a57060083a7823 */ /* 0x000fe2000000003d */
[----:B------:R-:W-:Y:S01]  /*16d0*/  SHF.L.U32 R8, R13, 0x17, RZ ;  /* 0x000000170d087819 */ /* 0x000fe200000006ff */
[----:B------:R-:W-:-:S04]  /*16e0*/  FFMA.SAT R61, R18, R11, 0.5 ;  /* 0x3f000000123d7423 */ /* 0x000fc8000000200b */
        /* <DEDUP_REMOVED lines=9> */
[----:B------:R-:W-:-:S03]  /*1780*/  FFMA R61, R18, 1.925963033500011079e-08, R61 ;  /* 0x32a57060123d7823 */ /* 0x000fc6000000003d */
[----:B------:R-:W-:Y:S01]  /*1790*/  FFMA R60, R20, 1.925963033500011079e-08, R63 ;  /* 0x32a57060143c7823 */ /* 0x000fe2000000003f */
[----:B------:R-:W-:Y:S01]  /*17a0*/  FFMA.SAT R63, R14, R11, 0.5 ;  /* 0x3f0000000e3f7423 */ /* 0x000fe2000000200b */
[----:B------:R0:W1:Y:S03]  /*17b0*/  MUFU.EX2 R20, R17 ;  /* 0x0000001100147308 */ /* 0x0000660000000800 */
[----:B------:R-:W-:-:S04]  /*17c0*/  FFMA.RM R56, R63, R12, 12582913 ;  /* 0x4b4000013f387423 */ /* 0x000fc8000000400c */
[----:B------:R-:W-:Y:S01]  /*17d0*/  FADD R19, R56, -12583039 ;  /* 0xcb40007f38137421 */ /* 0x000fe20000000000 */
[----:B------:R-:W-:Y:S01]  /*17e0*/  MUFU.EX2 R61, R61 ;  /* 0x0000003d003d7308 */ /* 0x000fe20000000800 */
[----:B0-----:R-:W-:Y:S02]  /*17f0*/  SHF.L.U32 R17, R15, 0x17, RZ ;  /* 0x000000170f117819 */ /* 0x001fe400000006ff */
[----:B------:R-:W-:Y:S01]  /*1800*/  FFMA R19, R14, 1.4426950216293334961, -R19 ;  /* 0x3fb8aa3b0e137823 */ /* 0x000fe20000000813 */
[----:B------:R-:W-:-:S03]  /*1810*/  SHF.L.U32 R56, R56, 0x17, RZ ;  /* 0x0000001738387819 */ /* 0x000fc600000006ff */
        /* <DEDUP_REMOVED lines=10> */
[----:B------:R-:W0:Y:S01]  /*18c0*/  MUFU.EX2 R24, R57 ;  /* 0x0000003900187308 */ /* 0x000e220000000800 */
[----:B------:R-:W-:Y:S02]  /*18d0*/  SHF.L.U32 R12, R12, 0x17, RZ ;  /* 0x000000170c0c7819 */ /* 0x000fe400000006ff */
[----:B------:R-:W-:-:S04]  /*18e0*/  FFMA R19, R26, 1.4426950216293334961, -R19 ;  /* 0x3fb8aa3b1a137823 */ /* 0x000fc80000000813 */
[----:B------:R-:W-:Y:S01]  /*18f0*/  FFMA R62, R26, 1.925963033500011079e-08, R19 ;  /* 0x32a570601a3e7823 */ /* 0x000fe20000000013 */
[----:B------:R-:W-:Y:S01]  /*1900*/  FADD R19, RZ, R9 ;  /* 0x00000009ff137221 */ /* 0x000fe20000000000 */
[----:B------:R-:W-:Y:S03]  /*1910*/  MUFU.EX2 R57, R14 ;  /* 0x0000000e00397308 */ /* 0x000fe60000000800 */
[----:B------:R-:W-:-:S04]  /*1920*/  FADD R18, R19, R4 ;  /* 0x0000000413127221 */ /* 0x000fc80000000000 */
[----:B------:R-:W-:-:S04]  /*1930*/  FADD R19, R18, R3 ;  /* 0x0000000312137221 */ /* 0x000fc80000000000 */
[----:B------:R-:W-:-:S04]  /*1940*/  FADD R19, R19, R2 ;  /* 0x0000000213137221 */ /* 0x000fc80000000000 */
[----:B------:R-:W-:Y:S01]  /*1950*/  FADD R18, R19, R0 ;  /* 0x0000000013127221 */ /* 0x000fe20000000000 */
[----:B------:R-:W-:Y:S02]  /*1960*/  SHF.L.U32 R19, R23, 0x17, RZ ;  /* 0x0000001717137819 */ /* 0x000fe400000006ff */
[----:B------:R-:W-:Y:S01]  /*1970*/  MUFU.EX2 R23, R60 ;  /* 0x0000003c00177308 */ /* 0x000fe20000000800 */
[----:B------:R-:W-:Y:S02]  /*1980*/  FADD R15, R18, R5 ;  /* 0x00000005120f7221 */ /* 0x000fe40000000000 */
[----:B0-----:R-:W-:Y:S01]  /*1990*/  FMUL R19, R19, R24 ;  /* 0x0000001813137220 */ /* 0x001fe20000400000 */
[----:B------:R-:W-:Y:S01]  /*19a0*/  SHF.L.U32 R24, R25, 0x17, RZ ;  /* 0x0000001719187819 */ /* 0x000fe200000006ff */
[----:B------:R-:W-:-:S04]  /*19b0*/  FADD R18, R15, R6 ;  /* 0x000000060f127221 */ /* 0x000fc80000000000 */
[----:B------:R-:W-:Y:S01]  /*19c0*/  FADD R15, R18, R7 ;  /* 0x00000007120f7221 */ /* 0x000fe20000000000 */
[----:B------:R-:W-:Y:S01]  /*19d0*/  FMUL R18, R21, R54 ;  /* 0x0000003615127220 */ /* 0x000fe20000400000 */
[----:B------:R-:W-:Y:S01]  /*19e0*/  SHF.L.U32 R21, R22, 0x17, RZ ;  /* 0x0000001716157819 */ /* 0x000fe200000006ff */
[----:B------:R-:W0:Y:S01]  /*19f0*/  MUFU.EX2 R54, R55 ;  /* 0x0000003700367308 */ /* 0x000e220000000800 */
[----:B------:R-:W-:Y:S01]  /*1a00*/  FADD R15, R15, R8 ;  /* 0x000000080f0f7221 */ /* 0x000fe20000000000 */
[----:B------:R-:W-:Y:S02]  /*1a10*/  SHF.L.U32 R22, R13, 0x17, RZ ;  /* 0x000000170d167819 */ /* 0x000fe400000006ff */
[----:B------:R-:W-:Y:S01]  /*1a20*/  FMUL R26, R21, R58 ;  /* 0x0000003a151a7220 */ /* 0x000fe20000400000 */
[----:B------:R-:W-:Y:S02]  /*1a30*/  FADD R15, R15, R10 ;  /* 0x0000000a0f0f7221 */ /* 0x000fe40000000000 */
[----:B------:R-:W-:Y:S01]  /*1a40*/  FMUL R25, R22, R61 ;  /* 0x0000003d16197220 */ /* 0x000fe20000400000 */
[----:B------:R-:W1:Y:S01]  /*1a50*/  MUFU.EX2 R21, R62 ;  /* 0x0000003e00157308 */ /* 0x000e620000000800 */
[----:B------:R-:W-:-:S04]  /*1a60*/  FADD R20, R15, R16 ;  /* 0x000000100f147221 */ /* 0x000fc80000000000 */
[----:B------:R-:W-:Y:S01]  /*1a70*/  FADD R15, R20, R17 ;  /* 0x00000011140f7221 */ /* 0x000fe20000000000 */
[----:B------:R-:W-:-:S03]  /*1a80*/  FMUL R20, R24, R59 ;  /* 0x0000003b18147220 */ /* 0x000fc60000400000 */
[----:B------:R-:W-:Y:S01]  /*1a90*/  FADD R24, R15, R18 ;  /* 0x000000120f187221 */ /* 0x000fe20000000000 */
[----:B0-----:R-:W-:-:S03]  /*1aa0*/  FMUL R22, R11, R54 ;  /* 0x000000360b167220 */ /* 0x001fc60000400000 */
[----:B------:R-:W-:Y:S01]  /*1ab0*/  FADD R15, R24, R19 ;  /* 0x00000013180f7221 */ /* 0x000fe20000000000 */
[----:B------:R-:W-:-:S03]  /*1ac0*/  SHF.L.U32 R24, R27, 0x17, RZ ;  /* 0x000000171b187819 */ /* 0x000fc600000006ff */
[----:B------:R-:W-:Y:S01]  /*1ad0*/  FADD R15, R15, R20 ;  /* 0x000000140f0f7221 */ /* 0x000fe20000000000 */
[----:B-1----:R-:W-:Y:S01]  /*1ae0*/  FMUL R21, R12, R21 ;  /* 0x000000150c157220 */ /* 0x002fe20000400000 */
[----:B------:R-:W-:Y:S01]  /*1af0*/  FMUL R24, R24, R23 ;  /* 0x0000001718187220 */ /* 0x000fe20000400000 */
[----:B------:R-:W-:Y:S01]  /*1b00*/  FMUL R23, R56, R57 ;  /* 0x0000003938177220 */ /* 0x000fe20000400000 */
        /* <DEDUP_REMOVED lines=15> */
.L_x_19406:
        /* <DEDUP_REMOVED lines=12> */
[----:B0-----:R-:W-:Y:S05]  /*1cc0*/  CALL.REL.NOINC `($__internal_372_$__cuda_sm3x_div_rn_noftz_f32_slowpath) ;  /* 0x0000002800e07944 */ /* 0x001fea0003c00000 */
[----:B------:R-:W-:-:S07]  /*1cd0*/  MOV R11, R9 ;  /* 0x00000009000b7202 */ /* 0x000fce0000000f00 */
.L_x_19353:
[----:B------:R-:W-:Y:S05]  /*1ce0*/  BSYNC.RECONVERGENT B3 ;  /* 0x0000000000037941 */ /* 0x000fea0003800200 */
.L_x_19352:
        /* <DEDUP_REMOVED lines=12> */
[----:B0-----:R-:W-:Y:S05]  /*1db0*/  CALL.REL.NOINC `($__internal_372_$__cuda_sm3x_div_rn_noftz_f32_slowpath) ;  /* 0x0000002800a47944 */ /* 0x001fea0003c00000 */
[----:B------:R-:W-:-:S07]  /*1dc0*/  MOV R15, R9 ;  /* 0x00000009000f7202 */ /* 0x000fce0000000f00 */
.L_x_19355:
[----:B------:R-:W-:Y:S05]  /*1dd0*/  BSYNC.RECONVERGENT B3 ;  /* 0x0000000000037941 */ /* 0x000fea0003800200 */
.L_x_19354:
        /* <DEDUP_REMOVED lines=14> */
.L_x_19357:
[----:B------:R-:W-:Y:S05]  /*1ec0*/  BSYNC.RECONVERGENT B3 ;  /* 0x0000000000037941 */ /* 0x000fea0003800200 */
.L_x_19356:
        /* <DEDUP_REMOVED lines=14> */
.L_x_19359:
[----:B------:R-:W-:Y:S05]  /*1fb0*/  BSYNC.RECONVERGENT B3 ;  /* 0x0000000000037941 */ /* 0x000fea0003800200 */
.L_x_19358:
        /* <DEDUP_REMOVED lines=14> */
.L_x_19361:
[----:B------:R-:W-:Y:S05]  /*20a0*/  BSYNC.RECONVERGENT B3 ;  /* 0x0000000000037941 */ /* 0x000fea0003800200 */
.L_x_19360:
        /* <DEDUP_REMOVED lines=12> */
[----:B0-----:R-:W-:Y:S05]  /*2170*/  CALL.REL.NOINC `($__internal_372_$__cuda_sm3x_div_rn_noftz_f32_slowpath) ;  /* 0x0000002400b47944 */ /* 0x001fea0003c00000 */
[----:B------:R-:W-:-:S07]  /*2180*/  MOV R59, R9 ;  /* 0x00000009003b7202 */ /* 0x000fce0000000f00 */
.L_x_19363:
[----:B------:R-:W-:Y:S05]  /*2190*/  BSYNC.RECONVERGENT B3 ;  /* 0x0000000000037941 */ /* 0x000fea0003800200 */
.L_x_19362:
        /* <DEDUP_REMOVED lines=14> */
.L_x_19365:
[----:B------:R-:W-:Y:S05]  /*2280*/  BSYNC.RECONVERGENT B3 ;  /* 0x0000000000037941 */ /* 0x000fea0003800200 */
.L_x_19364:
        /* <DEDUP_REMOVED lines=14> */
.L_x_19367:
[----:B------:R-:W-:Y:S05]  /*2370*/  BSYNC.RECONVERGENT B3 ;  /* 0x0000000000037941 */ /* 0x000fea0003800200 */
.L_x_19366:
        /* <DEDUP_REMOVED lines=14> */
.L_x_19369:
[----:B------:R-:W-:Y:S05]  /*2460*/  BSYNC.RECONVERGENT B3 ;  /* 0x0000000000037941 */ /* 0x000fea0003800200 */
.L_x_19368:
        /* <DEDUP_REMOVED lines=14> */
.L_x_19371:
[----:B------:R-:W-:Y:S05]  /*2550*/  BSYNC.RECONVERGENT B3 ;  /* 0x0000000000037941 */ /* 0x000fea0003800200 */
.L_x_19370:
        /* <DEDUP_REMOVED lines=14> */
.L_x_19373:
[----:B------:R-:W-:Y:S05]  /*2640*/  BSYNC.RECONVERGENT B3 ;  /* 0x0000000000037941 */ /* 0x000fea0003800200 */
.L_x_19372:
        /* <DEDUP_REMOVED lines=14> */
.L_x_19375:
[----:B------:R-:W-:Y:S05]  /*2730*/  BSYNC.RECONVERGENT B3 ;  /* 0x0000000000037941 */ /* 0x000fea0003800200 */
.L_x_19374:
        /* <DEDUP_REMOVED lines=14> */
.L_x_19377:
[----:B------:R-:W-:Y:S05]  /*2820*/  BSYNC.RECONVERGENT B3 ;  /* 0x0000000000037941 */ /* 0x000fea0003800200 */
.L_x_19376:
        /* <DEDUP_REMOVED lines=14> */
.L_x_19379:
[----:B------:R-:W-:Y:S05]  /*2910*/  BSYNC.RECONVERGENT B3 ;  /* 0x0000000000037941 */ /* 0x000fea0003800200 */
.L_x_19378:
        /* <DEDUP_REMOVED lines=13> */
[----:B------:R-:W-:-:S07]  /*29f0*/  IMAD.MOV.U32 R19, RZ, RZ, R9 ;  /* 0x000000ffff137224 */ /* 0x000fce00078e0009 */
.L_x_19381:
[----:B------:R-:W-:Y:S05]  /*2a00*/  BSYNC.RECONVERGENT B3 ;  /* 0x0000000000037941 */ /* 0x000fea0003800200 */
.L_x_19380:
        /* <DEDUP_REMOVED lines=14> */
.L_x_19383:
[----:B------:R-:W-:Y:S05]  /*2af0*/  BSYNC.RECONVERGENT B3 ;  /* 0x0000000000037941 */ /* 0x000fea0003800200 */
.L_x_19382:
        /* <DEDUP_REMOVED lines=14> */
.L_x_19385:
[----:B------:R-:W-:Y:S05]  /*2be0*/  BSYNC.RECONVERGENT B3 ;  /* 0x0000000000037941 */ /* 0x000fea0003800200 */
.L_x_19384:
        /* <DEDUP_REMOVED lines=14> */
.L_x_19387:
[----:B------:R-:W-:Y:S05]  /*2cd0*/  BSYNC.RECONVERGENT B3 ;  /* 0x0000000000037941 */ /* 0x000fea0003800200 */
.L_x_19386:
        /* <DEDUP_REMOVED lines=14> */
.L_x_19389:
[----:B------:R-:W-:Y:S05]  /*2dc0*/  BSYNC.RECONVERGENT B3 ;  /* 0x0000000000037941 */ /* 0x000fea0003800200 */
.L_x_19388:
        /* <DEDUP_REMOVED lines=14> */
.L_x_19391:
[----:B------:R-:W-:Y:S05]  /*2eb0*/  BSYNC.RECONVERGENT B3 ;  /* 0x0000000000037941 */ /* 0x000fea0003800200 */
.L_x_19390:
        /* <DEDUP_REMOVED lines=13> */
.L_x_19393:
[----:B------:R-:W-:Y:S05]  /*2f90*/  BSYNC.RECONVERGENT B3 ;  /* 0x0000000000037941 */ /* 0x000fea0003800200 */
.L_x_19392:
        /* <DEDUP_REMOVED lines=16> */
[----:B------:R-:W-:Y:S01]  /*30a0*/  ISETP.GE.AND.EX P4, PT, RZ, UR45, PT, P4 ;  /* 0x0000002dff007c0c */ /* 0x000fe2000bf86340 */
[----:B------:R1:W-:Y:S01]  /*30b0*/  @!P0 STG.E desc[UR4][R4.64], R11 ;  /* 0x0000000b04008986 */ /* 0x0003e2000c101904 */
[----:B------:R-:W-:Y:S02]  /*30c0*/  ISETP.GE.AND.EX P5, PT, RZ, UR45, PT, P5 ;  /* 0x0000002dff007c0c */ /* 0x000fe4000bfa6350 */
[----:B------:R-:W-:Y:S02]  /*30d0*/  ISETP.GE.AND.EX P6, PT, RZ, UR45, PT, P6 ;  /* 0x0000002dff007c0c */ /* 0x000fe4000bfc6360 */
[----:B------:R-:W-:Y:S02]  /*30e0*/  ISETP.GE.AND.EX P1, PT, RZ, UR45, PT, P1 ;  /* 0x0000002dff007c0c */ /* 0x000fe4000bf26310 */
[----:B------:R-:W-:Y:S02]  /*30f0*/  ISETP.GE.AND.EX P2, PT, RZ, UR45, PT, P2 ;  /* 0x0000002dff007c0c */ /* 0x000fe4000bf46320 */
[----:B------:R-:W-:-:S02]  /*3100*/  ISETP.GE.AND.EX P3, PT, RZ, UR45, PT, P3 ;  /* 0x0000002dff007c0c */ /* 0x000fc4000bf66330 */
[----:B------:R-:W-:Y:S02]  /*3110*/  ISETP.GE.U32.AND P0, PT, R47, UR44, PT ;  /* 0x0000002c2f007c0c */ /* 0x000fe4000bf06070 */
[C---:B------:R-:W-:Y:S02]  /*3120*/  @!P4 R2UR UR6, R28.reuse ;  /* 0x000000001c06c2ca */ /* 0x040fe400000e0000 */
[----:B------:R-:W-:Y:S02]  /*3130*/  ISETP.GE.AND.EX P0, PT, RZ, UR45, PT, P0 ;  /* 0x0000002dff007c0c */ /* 0x000fe4000bf06300 */
        /* <DEDUP_REMOVED lines=91> */
.L_x_19350:
[----:B------:R-:W-:Y:S05]  /*36f0*/  EXIT ;  /* 0x000000000000794d */ /* 0x000fea0003800000 */
.L_x_19351:
[----:B------:R-:W-:Y:S01]  /*3700*/  BSSY B1, `(.L_x_19395) ;  /* 0x0000007000017945 */ /* 0x000fe20003800000 */
[----:B------:R-:W-:Y:S02]  /*3710*/  MOV R12, 0x10 ;  /* 0x00000010000c7802 */ /* 0x000fe40000000f00 */
[----:B------:R-:W-:Y:S02]  /*3720*/  MOV R11, 0x1f ;  /* 0x0000001f000b7802 */ /* 0x000fe40000000f00 */
[----:B------:R-:W-:-:S07]  /*3730*/  MOV R15, 0xffffffff ;  /* 0xffffffff000f7802 */ /* 0x000fce0000000f00 */
[----:B------:R-:W-:Y:S05]  /*3740*/  WARPSYNC.COLLECTIVE R15, `(.L_x_19396) ;  /* 0x000000000f087348 */ /* 0x000fea0003c00000 */
[----:B------:R0:W1:Y:S02]  /*3750*/  SHFL.BFLY P6, R14, R13, R12, R11 ;  /* 0x0c00000c0d0e7389 */ /* 0x00006400000c000b */
[----:B01----:R-:W-:Y:S05]  /*3760*/  ENDCOLLECTIVE ;  /* 0x000000000000791b */ /* 0x003fea0003800000 */
.L_x_19396:
[----:B------:R-:W-:Y:S05]  /*3770*/  BSYNC B1 ;  /* 0x0000000000017941 */ /* 0x000fea0003800000 */
.L_x_19395:
        /* <DEDUP_REMOVED lines=9> */
.L_x_19397:
[----:B------:R-:W-:Y:S01]  /*3810*/  HFMA2 R12, -RZ, RZ, 0, 2.384185791015625e-07 ;  /* 0x00000004ff0c7431 */ /* 0x000fe200000001ff */
[----:B------:R-:W-:-:S04]  /*3820*/  FMNMX R0, R13, R14, !PT ;  /* 0x0000000e0d007209 */ /* 0x000fc80007800000 */
[----:B------:R-:W-:-:S07]  /*3830*/  MOV R13, R0 ;  /* 0x00000000000d7202 */ /* 0x000fce0000000f00 */
[----:B------:R-:W-:Y:S05]  /*3840*/  WARPSYNC.COLLECTIVE R15, `(.L_x_19398) ;  /* 0x000000000f087348 */ /* 0x000fea0003c00000 */
[----:B------:R0:W1:Y:S02]  /*3850*/  SHFL.BFLY P6, R14, R13, R12, R11 ;  /* 0x0c00000c0d0e7389 */ /* 0x00006400000c000b */
[----:B01----:R-:W-:Y:S05]  /*3860*/  ENDCOLLECTIVE ;  /* 0x000000000000791b */ /* 0x003fea0003800000 */
.L_x_19398:
[----:B------:R-:W-:Y:S02]  /*3870*/  MOV R12, 0x2 ;  /* 0x00000002000c7802 */ /* 0x000fe40000000f00 */
[----:B------:R-:W-:-:S05]  /*3880*/  FMNMX R2, R0, R14, !PT ;  /* 0x0000000e00027209 */ /* 0x000fca0007800000 */
[----:B------:R-:W-:-:S07]  /*3890*/  IMAD.MOV.U32 R13, RZ, RZ, R2 ;  /* 0x000000ffff0d7224 */ /* 0x000fce00078e0002 */
[----:B------:R-:W-:Y:S05]  /*38a0*/  WARPSYNC.COLLECTIVE R15, `(.L_x_19399) ;  /* 0x000000000f087348 */ /* 0x000fea0003c00000 */
[----:B------:R0:W1:Y:S02]  /*38b0*/  SHFL.BFLY P6, R14, R13, R12, R11 ;  /* 0x0c00000c0d0e7389 */ /* 0x00006400000c000b */
[----:B01----:R-:W-:Y:S05]  /*38c0*/  ENDCOLLECTIVE ;  /* 0x000000000000791b */ /* 0x003fea0003800000 */
.L_x_19399:
[----:B------:R-:W-:Y:S01]  /*38d0*/  HFMA2 R12, -RZ, RZ, 0, 5.9604644775390625e-08 ;  /* 0x00000001ff0c7431 */ /* 0x000fe200000001ff */
[----:B------:R-:W-:-:S04]  /*38e0*/  FMNMX R3, R2, R14, !PT ;  /* 0x0000000e02037209 */ /* 0x000fc80007800000 */
[----:B------:R-:W-:-:S07]  /*38f0*/  MOV R13, R3 ;  /* 0x00000003000d7202 */ /* 0x000fce0000000f00 */
[----:B------:R-:W-:Y:S05]  /*3900*/  WARPSYNC.COLLECTIVE R15, `(.L_x_19400) ;  /* 0x000000000f087348 */ /* 0x000fea0003c00000 */
[----:B------:R0:W1:Y:S02]  /*3910*/  SHFL.BFLY P6, R14, R13, R12, R11 ;  /* 0x0c00000c0d0e7389 */ /* 0x00006400000c000b */
[----:B01----:R-:W-:Y:S05]  /*3920*/  ENDCOLLECTIVE ;  /* 0x000000000000791b */ /* 0x003fea0003800000 */
.L_x_19400:
        /* <DEDUP_REMOVED lines=36> */
[----:B------:R-:W-:Y:S02]  /*3b70*/  FFMA.SAT R19, R2, R55, 0.5 ;  /* 0x3f00000002137423 */ /* 0x000fe40000002037 */
[----:B------:R-:W0:Y:S02]  /*3b80*/  MUFU.EX2 R3, R10 ;  /* 0x0000000a00037308 */ /* 0x000e240000000800 */
[----:B------:R-:W-:-:S04]  /*3b90*/  FFMA.RM R19, R19, R54, 12582913 ;  /* 0x4b40000113137423 */ /* 0x000fc80000004036 */
[----:B------:R-:W-:-:S04]  /*3ba0*/  FADD R57, R19, -12583039 ;  /* 0xcb40007f13397421 */ /* 0x000fc80000000000 */
[----:B------:R-:W-:-:S04]  /*3bb0*/  FFMA R57, R2, 1.4426950216293334961, -R57 ;  /* 0x3fb8aa3b02397823 */ /* 0x000fc80000000839 */
[----:B------:R-:W-:Y:S01]  /*3bc0*/  FFMA R57, R2, 1.925963033500011079e-08, R57 ;  /* 0x32a5706002397823 */ /* 0x000fe20000000039 */
[----:B------:R-:W-:Y:S01]  /*3bd0*/  SHF.L.U32 R2, R19, 0x17, RZ ;  /* 0x0000001713027819 */ /* 0x000fe200000006ff */
[----:B------:R-:W-:Y:S01]  /*3be0*/  FFMA.SAT R19, R7, R55, 0.5 ;  /* 0x3f00000007137423 */ /* 0x000fe20000002037 */
[----:B0-----:R-:W-:Y:S01]  /*3bf0*/  FMUL R4, R4, R3 ;  /* 0x0000000304047220 */ /* 0x001fe20000400000 */
[----:B------:R-:W-:Y:S02]  /*3c00*/  FFMA.SAT R3, R0, R55, 0.5 ;  /* 0x3f00000000037423 */ /* 0x000fe40000002037 */
[-C--:B------:R-:W-:Y:S01]  /*3c10*/  FFMA.RM R19, R19, R54.reuse, 12582913 ;  /* 0x4b40000113137423 */ /* 0x080fe20000004036 */
[----:B------:R-:W0:Y:S01]  /*3c20*/  MUFU.EX2 R57, R57 ;  /* 0x0000003900397308 */ /* 0x000e220000000800 */
[----:B------:R-:W-:-:S04]  /*3c30*/  FFMA.RM R3, R3, R54, 12582913 ;  /* 0x4b40000103037423 */ /* 0x000fc80000004036 */
        /* <DEDUP_REMOVED lines=8> */
[----:B--2---:R-:W-:-:S03]  /*3cc0*/  FMUL R3, R3, R0 ;  /* 0x0000000003037220 */ /* 0x004fc60000400000 */
[----:B------:R-:W-:-:S04]  /*3cd0*/  FADD R0, R17, -12583039 ;  /* 0xcb40007f11007421 */ /* 0x000fc80000000000 */
        /* <DEDUP_REMOVED lines=30> */
[----:B------:R-:W-:-:S04]  /*3ec0*/  FFMA R17, R8, 1.925963033500011079e-08, R17 ;  /* 0x32a5706008117823 */ /* 0x000fc80000000011 */
[----:B------:R0:W1:Y:S02]  /*3ed0*/  MUFU.EX2 R8, R17 ;  /* 0x0000001100087308 */ /* 0x0000640000000800 */
[----:B0-----:R-:W-:-:S04]  /*3ee0*/  FFMA.SAT R17, R25, R55, 0.5 ;  /* 0x3f00000019117423 */ /* 0x001fc80000002037 */
[----:B------:R-:W-:-:S04]  /*3ef0*/  FFMA.RM R17, R17, R54, 12582913 ;  /* 0x4b40000111117423 */ /* 0x000fc80000004036 */
[----:B------:R-:W-:Y:S01]  /*3f00*/  FADD R10, R17, -12583039 ;  /* 0xcb40007f110a7421 */ /* 0x000fe20000000000 */
[----:B-1----:R-:W-:Y:S01]  /*3f10*/  FMUL R7, R7, R8 ;  /* 0x0000000807077220 */ /* 0x002fe20000400000 */
[----:B------:R-:W-:Y:S02]  /*3f20*/  SHF.L.U32 R8, R19, 0x17, RZ ;  /* 0x0000001713087819 */ /* 0x000fe400000006ff */
[----:B------:R-:W-:-:S03]  /*3f30*/  FFMA R10, R25, 1.4426950216293334961, -R10 ;  /* 0x3fb8aa3b190a7823 */ /* 0x000fc6000000080a */
[----:B------:R-:W-:Y:S01]  /*3f40*/  FMUL R8, R8, R57 ;  /* 0x0000003908087220 */ /* 0x000fe20000400000 */
        /* <DEDUP_REMOVED lines=119> */
.L_x_19401:
[----:B------:R-:W-:Y:S02]  /*46c0*/  HFMA2 R12, -RZ, RZ, 0, 4.76837158203125e-07 ;  /* 0x00000008ff0c7431 */ /* 0x000fe400000001ff */
[----:B------:R-:W-:-:S05]  /*46d0*/  FADD R27, R13, R14 ;  /* 0x0000000e0d1b7221 */ /* 0x000fca0000000000 */
[----:B------:R-:W-:-:S07]  /*46e0*/  MOV R13, R27 ;  /* 0x0000001b000d7202 */ /* 0x000fce0000000f00 */
[----:B------:R-:W-:Y:S05]  /*46f0*/  WARPSYNC.COLLECTIVE R15, `(.L_x_19402) ;  /* 0x000000000f087348 */ /* 0x000fea0003c00000 */
[----:B------:R0:W1:Y:S02]  /*4700*/  SHFL.BFLY P6, R14, R13, R12, R11 ;  /* 0x0c00000c0d0e7389 */ /* 0x00006400000c000b */
[----:B01----:R-:W-:Y:S05]  /*4710*/  ENDCOLLECTIVE ;  /* 0x000000000000791b */ /* 0x003fea0003800000 */
.L_x_19402:
[----:B------:R-:W-:Y:S02]  /*4720*/  HFMA2 R12, -RZ, RZ, 0, 2.384185791015625e-07 ;  /* 0x00000004ff0c7431 */ /* 0x000fe400000001ff */
[----:B------:R-:W-:-:S05]  /*4730*/  FADD R54, R27, R14 ;  /* 0x0000000e1b367221 */ /* 0x000fca0000000000 */
[----:B------:R-:W-:-:S07]  /*4740*/  MOV R13, R54 ;  /* 0x00000036000d7202 */ /* 0x000fce0000000f00 */
[----:B------:R-:W-:Y:S05]  /*4750*/  WARPSYNC.COLLECTIVE R15, `(.L_x_19403) ;  /* 0x000000000f087348 */ /* 0x000fea0003c00000 */
[----:B------:R0:W1:Y:S02]  /*4760*/  SHFL.BFLY P6, R14, R13, R12, R11 ;  /* 0x0c00000c0d0e7389 */ /* 0x00006400000c000b */
[----:B01----:R-:W-:Y:S05]  /*4770*/  ENDCOLLECTIVE ;  /* 0x000000000000791b */ /* 0x003fea0003800000 */
.L_x_19403:
[----:B------:R-:W-:Y:S02]  /*4780*/  HFMA2 R12, -RZ, RZ, 0, 1.1920928955078125e-07 ;  /* 0x00000002ff0c7431 */ /* 0x000fe400000001ff */
[----:B------:R-:W-:-:S05]  /*4790*/  FADD R55, R54, R14 ;  /* 0x0000000e36377221 */ /* 0x000fca0000000000 */
[----:B------:R-:W-:-:S07]  /*47a0*/  MOV R13, R55 ;  /* 0x00000037000d7202 */ /* 0x000fce0000000f00 */
[----:B------:R-:W-:Y:S05]  /*47b0*/  WARPSYNC.COLLECTIVE R15, `(.L_x_19404) ;  /* 0x000000000f087348 */ /* 0x000fea0003c00000 */
[----:B------:R0:W1:Y:S02]  /*47c0*/  SHFL.BFLY P6, R14, R13, R12, R11 ;  /* 0x0c00000c0d0e7389 */ /* 0x00006400000c000b */
[----:B01----:R-:W-:Y:S05]  /*47d0*/  ENDCOLLECTIVE ;  /* 0x000000000000791b */ /* 0x003fea0003800000 */
.L_x_19404:
[----:B------:R-:W-:Y:S02]  /*47e0*/  HFMA2 R12, -RZ, RZ, 0, 5.9604644775390625e-08 ;  /* 0x00000001ff0c7431 */ /* 0x000fe400000001ff */
[----:B------:R-:W-:-:S05]  /*47f0*/  FADD R56, R55, R14 ;  /* 0x0000000e37387221 */ /* 0x000fca0000000000 */
[----:B------:R-:W-:-:S07]  /*4800*/  MOV R13, R56 ;  /* 0x00000038000d7202 */ /* 0x000fce0000000f00 */
[----:B------:R-:W-:Y:S05]  /*4810*/  WARPSYNC.COLLECTIVE R15, `(.L_x_19405) ;  /* 0x000000000f087348 */ /* 0x000fea0003c00000 */
[----:B------:R0:W1:Y:S02]  /*4820*/  SHFL.BFLY P6, R14, R13, R12, R11 ;  /* 0x0c00000c0d0e7389 */ /* 0x00006400000c000b */
[----:B01----:R-:W-:Y:S05]  /*4830*/  ENDCOLLECTIVE ;  /* 0x000000000000791b */ /* 0x003fea0003800000 */
.L_x_19405:
[----:B------:R-:W-:Y:S05]  /*4840*/  BRA `(.L_x_19406) ;  /* 0xffffffd000ec7947 */ /* 0x000fea000383ffff */
        .weak           $__internal_372_$__cuda_sm3x_div_rn_noftz_f32_slowpath
        .type           $__internal_372_$__cuda_sm3x_div_rn_noftz_f32_slowpath,@function
        .size           $__internal_372_$__cuda_sm3x_div_rn_noftz_f32_slowpath,(.L_x_25824 - $__internal_372_$__cuda_sm3x_div_rn_noftz_f32_slowpath)
$__internal_372_$__cuda_sm3x_div_rn_noftz_f32_slowpath:
        /* <DEDUP_REMOVED lines=36> */
.L_x_19408:
        /* <DEDUP_REMOVED lines=51> */
.L_x_19415:
[----:B------:R-:W-:-:S04]  /*4dc0*/  LOP3.LUT R12, R12, 0x80000000, RZ, 0xc0, !PT ;  /* 0x800000000c0c7812 */ /* 0x000fc800078ec0ff */
[----:B------:R-:W-:Y:S01]  /*4dd0*/  LOP3.LUT R12, R12, 0x7f800000, RZ, 0xfc, !PT ;  /* 0x7f8000000c0c7812 */ /* 0x000fe200078efcff */
[----:B------:R-:W-:Y:S06]  /*4de0*/  BRA `(.L_x_19416) ;  /* 0x0000000000047947 */ /* 0x000fec0003800000 */
.L_x_19414:
[----:B------:R-:W-:-:S07]  /*4df0*/  LEA R12, R56, R12, 0x17 ;  /* 0x0000000c380c7211 */ /* 0x000fce00078eb8ff */
.L_x_19416:
[----:B------:R-:W-:Y:S05]  /*4e00*/  BSYNC.RECONVERGENT B2 ;  /* 0x0000000000027941 */ /* 0x000fea0003800200 */
.L_x_19413:
[----:B------:R-:W-:Y:S05]  /*4e10*/  BRA `(.L_x_19417) ;  /* 0x0000000000207947 */ /* 0x000fea0003800000 */
.L_x_19412:
[----:B------:R-:W-:-:S04]  /*4e20*/  LOP3.LUT R12, R12, 0x80000000, R9, 0x48, !PT ;  /* 0x800000000c0c7812 */ /* 0x000fc800078e4809 */
[----:B------:R-:W-:Y:S01]  /*4e30*/  LOP3.LUT R12, R12, 0x7f800000, RZ, 0xfc, !PT ;  /* 0x7f8000000c0c7812 */ /* 0x000fe200078efcff */
[----:B------:R-:W-:Y:S06]  /*4e40*/  BRA `(.L_x_19417) ;  /* 0x0000000000147947 */ /* 0x000fec0003800000 */
.L_x_19411:
[----:B------:R-:W-:Y:S01]  /*4e50*/  LOP3.LUT R12, R12, 0x80000000, R9, 0x48, !PT ;  /* 0x800000000c0c7812 */ /* 0x000fe200078e4809 */
[----:B------:R-:W-:Y:S06]  /*4e60*/  BRA `(.L_x_19417) ;  /* 0x00000000000c7947 */ /* 0x000fec0003800000 */
.L_x_19410:
[----:B------:R-:W0:Y:S01]  /*4e70*/  MUFU.RSQ R12, -QNAN ;  /* 0xffc00000000c7908 */ /* 0x000e220000001400 */
[----:B------:R-:W-:Y:S05]  /*4e80*/  BRA `(.L_x_19417) ;  /* 0x0000000000047947 */ /* 0x000fea0003800000 */
.L_x_19409:
[----:B------:R-:W-:-:S07]  /*4e90*/  FADD.FTZ R12, R9, R12 ;  /* 0x0000000c090c7221 */ /* 0x000fce0000010000 */
.L_x_19417:
[----:B------:R-:W-:Y:S05]  /*4ea0*/  BSYNC.RECONVERGENT B1 ;  /* 0x0000000000017941 */ /* 0x000fea0003800200 */
.L_x_19407:
[----:B------:R-:W-:Y:S01]  /*4eb0*/  HFMA2 R13, -RZ, RZ, 0, 0 ;  /* 0x00000000ff0d7431 */ /* 0x000fe200000001ff */
[----:B0-----:R-:W-:Y:S02]  /*4ec0*/  MOV R9, R12 ;  /* 0x0000000c00097202 */ /* 0x001fe40000000f00 */
[----:B------:R-:W-:-:S04]  /*4ed0*/  MOV R12, R14 ;  /* 0x0000000e000c7202 */ /* 0x000fc80000000f00 */
[----:B------:R-:W-:Y:S05]  /*4ee0*/  RET.REL.NODEC R12 `(_Z15SoftmaxWarpImplI10DirectLoadIffE11DirectStoreIffEfLi1ELi21ELi32ELi1ELb1EL9Algorithm0EEvT_T0_ll) ;  /* 0xffffffb00c447950 */ /* 0x000fea0003c3ffff */
.L_x_19418:
        /* <DEDUP_REMOVED lines=9> */
.L_x_25824:


//--------------------- .text._Z15SoftmaxWarpImplI10DirectLoadIffE11DirectStoreIffEfLi1ELi21ELi32ELi1ELb0EL9Algorithm0EEvT_T0_ll --------------------------
	.section	.text._Z15SoftmaxWarpImplI10DirectLoadIffE11DirectStoreIffEfLi1ELi21ELi32ELi1ELb0EL9Algorithm0EEvT_T0_ll,"ax",@progbits
	.align	128
        .global         _Z15SoftmaxWarpImplI10DirectLoadIffE11DirectStoreIffEfLi1ELi21ELi32ELi1ELb0EL9Algorithm0EEvT_T0_ll
        .type           _Z15SoftmaxWarpImplI10DirectLoadIffE11DirectStoreIffEfLi1ELi21ELi32ELi1ELb0EL9Algorithm0EEvT_T0_ll,@function
        .size           _Z15SoftmaxWarpImplI10DirectLoadIffE11DirectStoreIffEfLi1ELi21ELi32ELi1ELb0EL9Algorithm0EEvT_T0_ll,(.L_x_25825 - _Z15SoftmaxWarpImplI10DirectLoadIffE11DirectStoreIffEfLi1ELi21ELi32ELi1ELb0EL9Algorithm0EEvT_T0_ll)
        .other          _Z15SoftmaxWarpImplI10DirectLoadIffE11DirectStoreIffEfLi1ELi21ELi32ELi1ELb0EL9Algorithm0EEvT_T0_ll,@"STO_CUDA_ENTRY STV_DEFAULT"
_Z15SoftmaxWarpImplI10DirectLoadIffE11DirectStoreIffEfLi1ELi21ELi32ELi1ELb0EL9Algorithm0EEvT_T0_ll:
.text._Z15SoftmaxWarpImplI10DirectLoadIffE11DirectStoreIffEfLi1ELi21ELi32ELi1ELb0EL9Algorithm0EEvT_T0_ll:
        /* <DEDUP_REMOVED lines=24> */
.L_x_19419:
        /* <DEDUP_REMOVED lines=13> */
.L_x_19463:
        /* <DEDUP_REMOVED lines=85> */
[C---:B------:R-:W-:Y:S01]  /*07a0*/  FFMA R3, R56.reuse, 1.4426950216293334961, -R3 ;  /* 0x3fb8aa3b38037823 */ /* 0x040fe20000000803 */
        /* <DEDUP_REMOVED lines=8> */
[--C-:B------:R-:W-:Y:S01]  /*0830*/  FADD R14, R16, -R9.reuse ;  /* 0x80000009100e7221 */ /* 0x100fe20000000000 */
[----:B------:R-:W-:Y:S01]  /*0840*/  FADD R24, R10, -R9 ;  /* 0x800000090a187221 */ /* 0x000fe20000000000 */
[-C--:B------:R-:W-:Y:S01]  /*0850*/  FFMA.SAT R7, R52, R11.reuse, 0.5 ;  /* 0x3f00000034077423 */ /* 0x080fe2000000200b */
[-C--:B------:R-:W-:Y:S01]  /*0860*/  FFMA.RM R9, R3, R12.reuse, 12582913 ;  /* 0x4b40000103097423 */ /* 0x080fe2000000400c */
[----:B------:R-:W1:Y:S01]  /*0870*/  MUFU.EX2 R56, R56 ;  /* 0x0000003800387308 */ /* 0x000e620000000800 */
[----:B------:R-:W-:Y:S01]  /*0880*/  SHF.L.U32 R5, R5, 0x17, RZ ;  /* 0x0000001705057819 */ /* 0x000fe200000006ff */
[----:B------:R-:W-:Y:S01]  /*0890*/  FFMA.RM R3, R7, R12, 12582913 ;  /* 0x4b40000107037423 */ /* 0x000fe2000000400c */
[----:B------:R-:W-:Y:S01]  /*08a0*/  FADD R7, R9, -12583039 ;  /* 0xcb40007f09077421 */ /* 0x000fe20000000000 */
[----:B------:R-:W-:-:S02]  /*08b0*/  FFMA.SAT R35, R24, R11, 0.5 ;  /* 0x3f00000018237423 */ /* 0x000fc4000000200b */
[C---:B------:R-:W-:Y:S01]  /*08c0*/  FADD R13, R3.reuse, -12583039 ;  /* 0xcb40007f030d7421 */ /* 0x040fe20000000000 */
[----:B------:R-:W-:Y:S01]  /*08d0*/  FFMA R7, R54, 1.4426950216293334961, -R7 ;  /* 0x3fb8aa3b36077823 */ /* 0x000fe20000000807 */
[----:B------:R-:W-:Y:S02]  /*08e0*/  SHF.L.U32 R3, R3, 0x17, RZ ;  /* 0x0000001703037819 */ /* 0x000fe400000006ff */
[----:B------:R-:W-:Y:S01]  /*08f0*/  FFMA R13, R52, 1.4426950216293334961, -R13 ;  /* 0x3fb8aa3b340d7823 */ /* 0x000fe2000000080d */
[----:B------:R-:W-:Y:S01]  /*0900*/  FFMA R54, R54, 1.925963033500011079e-08, R7 ;  /* 0x32a5706036367823 */ /* 0x000fe20000000007 */
[-C--:B------:R-:W-:Y:S02]  /*0910*/  FFMA.SAT R7, R50, R11.reuse, 0.5 ;  /* 0x3f00000032077423 */ /* 0x080fe4000000200b */
[----:B------:R-:W-:Y:S02]  /*0920*/  FFMA R13, R52, 1.925963033500011079e-08, R13 ;  /* 0x32a57060340d7823 */ /* 0x000fe4000000000d */
[----:B------:R-:W-:Y:S01]  /*0930*/  FFMA.RM R15, R7, R12, 12582913 ;  /* 0x4b400001070f7423 */ /* 0x000fe2000000400c */
[----:B-1----:R-:W-:Y:S01]  /*0940*/  FMUL R16, R5, R56 ;  /* 0x0000003805107220 */ /* 0x002fe20000400000 */
[----:B------:R-:W-:Y:S01]  /*0950*/  SHF.L.U32 R5, R9, 0x17, RZ ;  /* 0x0000001709057819 */ /* 0x000fe200000006ff */
[----:B------:R-:W-:Y:S01]  /*0960*/  FFMA.SAT R9, R4, R11, 0.5 ;  /* 0x3f00000004097423 */ /* 0x000fe2000000200b */
[----:B------:R-:W-:Y:S01]  /*0970*/  FADD R7, R15, -12583039 ;  /* 0xcb40007f0f077421 */ /* 0x000fe20000000000 */
[----:B------:R1:W2:Y:S02]  /*0980*/  MUFU.EX2 R10, R13 ;  /* 0x0000000d000a7308 */ /* 0x0002a40000000800 */
[----:B------:R-:W-:Y:S01]  /*0990*/  FFMA.RM R18, R9, R12, 12582913 ;  /* 0x4b40000109127423 */ /* 0x000fe2000000400c */
[----:B------:R-:W-:-:S03]  /*09a0*/  FFMA R7, R50, 1.4426950216293334961, -R7 ;  /* 0x3fb8aa3b32077823 */ /* 0x000fc60000000807 */
[----:B------:R-:W-:Y:S01]  /*09b0*/  FADD R9, R18, -12583039 ;  /* 0xcb40007f12097421 */ /* 0x000fe20000000000 */
[----:B------:R-:W-:Y:S01]  /*09c0*/  FFMA R50, R50, 1.925963033500011079e-08, R7 ;  /* 0x32a5706032327823 */ /* 0x000fe20000000007 */
[-C--:B------:R-:W-:Y:S01]  /*09d0*/  FFMA.SAT R7, R48, R11.reuse, 0.5 ;  /* 0x3f00000030077423 */ /* 0x080fe2000000200b */
[-C--:B-1----:R-:W-:Y:S01]  /*09e0*/  FFMA.SAT R13, R46, R11.reuse, 0.5 ;  /* 0x3f0000002e0d7423 */ /* 0x082fe2000000200b */
[----:B------:R-:W-:Y:S01]  /*09f0*/  FFMA R9, R4, 1.4426950216293334961, -R9 ;  /* 0x3fb8aa3b04097823 */ /* 0x000fe20000000809 */
[----:B------:R-:W-:Y:S01]  /*0a00*/  SHF.L.U32 R18, R18, 0x17, RZ ;  /* 0x0000001712127819 */ /* 0x000fe200000006ff */
[----:B------:R-:W-:Y:S01]  /*0a10*/  FFMA.RM R7, R7, R12, 12582913 ;  /* 0x4b40000107077423 */ /* 0x000fe2000000400c */
[----:B------:R-:W1:Y:S01]  /*0a20*/  MUFU.EX2 R54, R54 ;  /* 0x0000003600367308 */ /* 0x000e620000000800 */
[----:B------:R-:W-:Y:S01]  /*0a30*/  FFMA R19, R4, 1.925963033500011079e-08, R9 ;  /* 0x32a5706004137823 */ /* 0x000fe20000000009 */
[-C--:B------:R-:W-:Y:S01]  /*0a40*/  FFMA.SAT R9, R2, R11.reuse, 0.5 ;  /* 0x3f00000002097423 */ /* 0x080fe2000000200b */
[----:B------:R-:W-:Y:S01]  /*0a50*/  FADD R17, R7, -12583039 ;  /* 0xcb40007f07117421 */ /* 0x000fe20000000000 */
[----:B--2---:R-:W-:Y:S01]  /*0a60*/  FMUL R4, R3, R10 ;  /* 0x0000000a03047220 */ /* 0x004fe20000400000 */
[-C--:B------:R-:W-:Y:S01]  /*0a70*/  FFMA.RM R10, R13, R12.reuse, 12582913 ;  /* 0x4b4000010d0a7423 */ /* 0x080fe2000000400c */
[----:B------:R-:W-:Y:S01]  /*0a80*/  FFMA.RM R9, R9, R12, 12582913 ;  /* 0x4b40000109097423 */ /* 0x000fe2000000400c */
[----:B------:R-:W-:Y:S01]  /*0a90*/  FFMA R17, R48, 1.4426950216293334961, -R17 ;  /* 0x3fb8aa3b30117823 */ /* 0x000fe20000000811 */
[----:B------:R-:W-:Y:S01]  /*0aa0*/  MUFU.EX2 R19, R19 ;  /* 0x0000001300137308 */ /* 0x000fe20000000800 */
[----:B------:R-:W-:Y:S01]  /*0ab0*/  FADD R13, R10, -12583039 ;  /* 0xcb40007f0a0d7421 */ /* 0x000fe20000000000 */
[----:B------:R-:W-:Y:S01]  /*0ac0*/  FADD R21, R9, -12583039 ;  /* 0xcb40007f09157421 */ /* 0x000fe20000000000 */
[----:B------:R-:W-:Y:S01]  /*0ad0*/  FFMA R17, R48, 1.925963033500011079e-08, R17 ;  /* 0x32a5706030117823 */ /* 0x000fe20000000011 */
[----:B------:R-:W-:Y:S01]  /*0ae0*/  SHF.L.U32 R3, R15, 0x17, RZ ;  /* 0x000000170f037819 */ /* 0x000fe200000006ff */
[----:B------:R-:W-:Y:S01]  /*0af0*/  FFMA R13, R46, 1.4426950216293334961, -R13 ;  /* 0x3fb8aa3b2e0d7823 */ /* 0x000fe2000000080d */
[----:B------:R-:W-:Y:S01]  /*0b00*/  FFMA R21, R2, 1.4426950216293334961, -R21 ;  /* 0x3fb8aa3b02157823 */ /* 0x000fe20000000815 */
[----:B------:R-:W-:Y:S01]  /*0b10*/  SHF.L.U32 R10, R10, 0x17, RZ ;  /* 0x000000170a0a7819 */ /* 0x000fe200000006ff */
[----:B------:R-:W2:Y:S01]  /*0b20*/  MUFU.EX2 R50, R50 ;  /* 0x0000003200327308 */ /* 0x000ea20000000800 */
[----:B------:R-:W-:Y:S01]  /*0b30*/  FFMA R46, R46, 1.925963033500011079e-08, R13 ;  /* 0x32a570602e2e7823 */ /* 0x000fe2000000000d */
[----:B------:R-:W-:Y:S01]  /*0b40*/  FFMA.SAT R13, R0, R11, 0.5 ;  /* 0x3f000000000d7423 */ /* 0x000fe2000000200b */
[----:B------:R-:W-:Y:S01]  /*0b50*/  FFMA R21, R2, 1.925963033500011079e-08, R21 ;  /* 0x32a5706002157823 */ /* 0x000fe20000000015 */
[----:B------:R-:W-:Y:S01]  /*0b60*/  SHF.L.U32 R2, R7, 0x17, RZ ;  /* 0x0000001707027819 */ /* 0x000fe200000006ff */
[----:B-1----:R-:W-:Y:S01]  /*0b70*/  FMUL R5, R5, R54 ;  /* 0x0000003605057220 */ /* 0x002fe20000400000 */
[----:B------:R-:W-:-:S02]  /*0b80*/  FFMA.RM R7, R13, R12, 12582913 ;  /* 0x4b4000010d077423 */ /* 0x000fc4000000400c */
[----:B------:R-:W1:Y:S02]  /*0b90*/  MUFU.EX2 R17, R17 ;  /* 0x0000001100117308 */ /* 0x000e640000000800 */
[C---:B------:R-:W-:Y:S01]  /*0ba0*/  FADD R13, R7.reuse, -12583039 ;  /* 0xcb40007f070d7421 */ /* 0x040fe20000000000 */
[----:B------:R-:W-:-:S03]  /*0bb0*/  SHF.L.U32 R7, R7, 0x17, RZ ;  /* 0x0000001707077819 */ /* 0x000fc600000006ff */
[----:B------:R-:W-:Y:S02]  /*0bc0*/  FFMA R13, R0, 1.4426950216293334961, -R13 ;  /* 0x3fb8aa3b000d7823 */ /* 0x000fe4000000080d */
[----:B------:R-:W3:Y:S01]  /*0bd0*/  MUFU.EX2 R15, R46 ;  /* 0x0000002e000f7308 */ /* 0x000ee20000000800 */
[----:B--2---:R-:W-:-:S07]  /*0be0*/  FMUL R3, R3, R50 ;  /* 0x0000003203037220 */ /* 0x004fce0000400000 */
[----:B------:R-:W2:Y:S01]  /*0bf0*/  MUFU.EX2 R21, R21 ;  /* 0x0000001500157308 */ /* 0x000ea20000000800 */
[----:B-1----:R-:W-:Y:S01]  /*0c00*/  FMUL R2, R2, R17 ;  /* 0x0000001102027220 */ /* 0x002fe20000400000 */
[----:B------:R-:W-:Y:S01]  /*0c10*/  FFMA R17, R0, 1.925963033500011079e-08, R13 ;  /* 0x32a5706000117823 */ /* 0x000fe2000000000d */
[----:B------:R-:W-:Y:S01]  /*0c20*/  FFMA.SAT R13, R6, R11, 0.5 ;  /* 0x3f000000060d7423 */ /* 0x000fe2000000200b */
[----:B------:R-:W-:-:S03]  /*0c30*/  FMUL R0, R18, R19 ;  /* 0x0000001312007220 */ /* 0x000fc60000400000 */
[-C--:B------:R-:W-:Y:S01]  /*0c40*/  FFMA.RM R18, R13, R12.reuse, 12582913 ;  /* 0x4b4000010d127423 */ /* 0x080fe2000000400c */
[----:B---3--:R-:W-:Y:S01]  /*0c50*/  FMUL R10, R10, R15 ;  /* 0x0000000f0a0a7220 */ /* 0x008fe20000400000 */
[----:B------:R-:W-:Y:S02]  /*0c60*/  FFMA.SAT R15, R40, R11, 0.5 ;  /* 0x3f000000280f7423 */ /* 0x000fe4000000200b */
[----:B------:R-:W-:Y:S02]  /*0c70*/  FADD R13, R18, -12583039 ;  /* 0xcb40007f120d7421 */ /* 0x000fe40000000000 */
[----:B------:R-:W-:Y:S02]  /*0c80*/  FFMA.RM R15, R15, R12, 12582913 ;  /* 0x4b4000010f0f7423 */ /* 0x000fe4000000400c */
[----:B------:R-:W-:-:S04]  /*0c90*/  FFMA R13, R6, 1.4426950216293334961, -R13 ;  /* 0x3fb8aa3b060d7823 */ /* 0x000fc8000000080d */
[----:B------:R-:W-:Y:S01]  /*0ca0*/  FFMA R19, R6, 1.925963033500011079e-08, R13 ;  /* 0x32a5706006137823 */ /* 0x000fe2000000000d */
[----:B------:R-:W-:Y:S01]  /*0cb0*/  FFMA.SAT R13, R8, R11, 0.5 ;  /* 0x3f000000080d7423 */ /* 0x000fe2000000200b */
[----:B------:R-:W-:-:S03]  /*0cc0*/  SHF.L.U32 R6, R9, 0x17, RZ ;  /* 0x0000001709067819 */ /* 0x000fc600000006ff */
[----:B------:R-:W-:Y:S01]  /*0cd0*/  FFMA.RM R13, R13, R12, 12582913 ;  /* 0x4b4000010d0d7423 */ /* 0x000fe2000000400c */
[----:B------:R-:W-:Y:S01]  /*0ce0*/  MUFU.EX2 R19, R19 ;  /* 0x0000001300137308 */ /* 0x000fe20000000800 */
[----:B--2---:R-:W-:Y:S01]  /*0cf0*/  FMUL R6, R6, R21 ;  /* 0x0000001506067220 */ /* 0x004fe20000400000 */
[----:B------:R-:W-:Y:S01]  /*0d00*/  FFMA.SAT R21, R32, R11, 0.5 ;  /* 0x3f00000020157423 */ /* 0x000fe2000000200b */
[----:B------:R-:W-:-:S03]  /*0d10*/  FADD R9, R13, -12583039 ;  /* 0xcb40007f0d097421 */ /* 0x000fc60000000000 */
[----:B------:R-:W-:Y:S01]  /*0d20*/  FFMA.RM R21, R21, R12, 12582913 ;  /* 0x4b40000115157423 */ /* 0x000fe2000000400c */
[----:B------:R-:W-:-:S04]  /*0d30*/  FFMA R9, R8, 1.4426950216293334961, -R9 ;  /* 0x3fb8aa3b08097823 */ /* 0x000fc80000000809 */
[----:B------:R-:W-:Y:S01]  /*0d40*/  FFMA R23, R8, 1.925963033500011079e-08, R9 ;  /* 0x32a5706008177823 */ /* 0x000fe20000000009 */
[----:B------:R-:W-:Y:S01]  /*0d50*/  FFMA.SAT R9, R42, R11, 0.5 ;  /* 0x3f0000002a097423 */ /* 0x000fe2000000200b */
[----:B------:R1:W2:Y:S03]  /*0d60*/  MUFU.EX2 R8, R17 ;  /* 0x0000001100087308 */ /* 0x0002a60000000800 */
[----:B------:R-:W-:-:S04]  /*0d70*/  FFMA.RM R25, R9, R12, 12582913 ;  /* 0x4b40000109197423 */ /* 0x000fc8000000400c */
[C---:B------:R-:W-:Y:S01]  /*0d80*/  FADD R9, R25.reuse, -12583039 ;  /* 0xcb40007f19097421 */ /* 0x040fe20000000000 */
[----:B-1----:R-:W-:-:S03]  /*0d90*/  SHF.L.U32 R17, R25, 0x17, RZ ;  /* 0x0000001719117819 */ /* 0x002fc600000006ff */
[----:B------:R-:W-:-:S04]  /*0da0*/  FFMA R9, R42, 1.4426950216293334961, -R9 ;  /* 0x3fb8aa3b2a097823 */ /* 0x000fc80000000809 */
[----:B------:R-:W-:Y:S01]  /*0db0*/  FFMA R42, R42, 1.925963033500011079e-08, R9 ;  /* 0x32a570602a2a7823 */ /* 0x000fe20000000009 */
[----:B--2---:R-:W-:Y:S01]  /*0dc0*/  FMUL R9, R7, R8 ;  /* 0x0000000807097220 */ /* 0x004fe20000400000 */
[----:B------:R-:W-:Y:S01]  /*0dd0*/  FADD R7, R15, -12583039 ;  /* 0xcb40007f0f077421 */ /* 0x000fe20000000000 */
[----:B------:R-:W-:Y:S02]  /*0de0*/  SHF.L.U32 R8, R18, 0x17, RZ ;  /* 0x0000001712087819 */ /* 0x000fe400000006ff */
[----:B------:R-:W-:Y:S01]  /*0df0*/  MUFU.EX2 R18, R23 ;  /* 0x0000001700127308 */ /* 0x000fe20000000800 */
[----:B------:R-:W-:Y:S02]  /*0e00*/  FFMA R7, R40, 1.4426950216293334961, -R7 ;  /* 0x3fb8aa3b28077823 */ /* 0x000fe40000000807 */
[----:B------:R-:W-:Y:S02]  /*0e10*/  FMUL R8, R8, R19 ;  /* 0x0000001308087220 */ /* 0x000fe40000400000 */
[----:B------:R-:W-:Y:S01]  /*0e20*/  FFMA R40, R40, 1.925963033500011079e-08, R7 ;  /* 0x32a5706028287823 */ /* 0x000fe20000000007 */
[----:B------:R-:W-:-:S02]  /*0e30*/  FFMA.SAT R7, R44, R11, 0.5 ;  /* 0x3f0000002c077423 */ /* 0x000fc4000000200b */
[----:B------:R-:W1:Y:S02]  /*0e40*/  MUFU.EX2 R42, R42 ;  /* 0x0000002a002a7308 */ /* 0x000e640000000800 */
[----:B------:R-:W-:-:S04]  /*0e50*/  FFMA.RM R27, R7, R12, 12582913 ;  /* 0x4b400001071b7423 */ /* 0x000fc8000000400c */
[----:B------:R-:W-:Y:S02]  /*0e60*/  FADD R7, R27, -12583039 ;  /* 0xcb40007f1b077421 */ /* 0x000fe40000000000 */
[----:B------:R-:W2:Y:S02]  /*0e70*/  MUFU.EX2 R19, R40 ;  /* 0x0000002800137308 */ /* 0x000ea40000000800 */
[----:B------:R-:W-:-:S04]  /*0e80*/  FFMA R7, R44, 1.4426950216293334961, -R7 ;  /* 0x3fb8aa3b2c077823 */ /* 0x000fc80000000807 */
[----:B------:R-:W-:Y:S01]  /*0e90*/  FFMA R44, R44, 1.925963033500011079e-08, R7 ;  /* 0x32a570602c2c7823 */ /* 0x000fe20000000007 */
[----:B------:R-:W-:Y:S01]  /*0ea0*/  SHF.L.U32 R7, R13, 0x17, RZ ;  /* 0x000000170d077819 */ /* 0x000fe200000006ff */
[----:B------:R-:W-:Y:S01]  /*0eb0*/  FADD R13, R21, -12583039 ;  /* 0xcb40007f150d7421 */ /* 0x000fe20000000000 */
[----:B-1----:R-:W-:-:S03]  /*0ec0*/  FMUL R17, R17, R42 ;  /* 0x0000002a11117220 */ /* 0x002fc60000400000 */
[C---:B------:R-:W-:Y:S01]  /*0ed0*/  FFMA R13, R32.reuse, 1.4426950216293334961, -R13 ;  /* 0x3fb8aa3b200d7823 */ /* 0x040fe2000000080d */
[----:B------:R-:W-:Y:S01]  /*0ee0*/  FMUL R7, R7, R18 ;  /* 0x0000001207077220 */ /* 0x000fe20000400000 */
[----:B------:R-:W-:Y:S01]  /*0ef0*/  SHF.L.U32 R18, R15, 0x17, RZ ;  /* 0x000000170f127819 */ /* 0x000fe200000006ff */
[----:B------:R-:W1:Y:S01]  /*0f00*/  MUFU.EX2 R44, R44 ;  /* 0x0000002c002c7308 */ /* 0x000e620000000800 */
[----:B------:R-:W-:Y:S01]  /*0f10*/  FFMA R32, R32, 1.925963033500011079e-08, R13 ;  /* 0x32a5706020207823 */ /* 0x000fe2000000000d */
[----:B------:R-:W-:Y:S02]  /*0f20*/  FFMA.SAT R13, R30, R11, 0.5 ;  /* 0x3f0000001e0d7423 */ /* 0x000fe4000000200b */
[----:B--2---:R-:W-:Y:S01]  /*0f30*/  FMUL R18, R18, R19 ;  /* 0x0000001312127220 */ /* 0x004fe20000400000 */
[----:B------:R-:W-:Y:S01]  /*0f40*/  SHF.L.U32 R19, R27, 0x17, RZ ;  /* 0x000000171b137819 */ /* 0x000fe200000006ff */
[----:B------:R-:W-:Y:S02]  /*0f50*/  FFMA.RM R13, R13, R12, 12582913 ;  /* 0x4b4000010d0d7423 */ /* 0x000fe4000000400c */
[----:B------:R-:W2:Y:S02]  /*0f60*/  MUFU.EX2 R31, R32 ;  /* 0x00000020001f7308 */ /* 0x000ea40000000800 */
[C---:B------:R-:W-:Y:S01]  /*0f70*/  FADD R23, R13.reuse, -12583039 ;  /* 0xcb40007f0d177421 */ /* 0x040fe20000000000 */
[----:B------:R-:W-:-:S03]  /*0f80*/  SHF.L.U32 R13, R13, 0x17, RZ ;  /* 0x000000170d0d7819 */ /* 0x000fc600000006ff */
[----:B------:R-:W-:Y:S01]  /*0f90*/  FFMA R23, R30, 1.4426950216293334961, -R23 ;  /* 0x3fb8aa3b1e177823 */ /* 0x000fe20000000817 */
[----:B-1----:R-:W-:-:S03]  /*0fa0*/  FMUL R19, R19, R44 ;  /* 0x0000002c13137220 */ /* 0x002fc60000400000 */
        /* <DEDUP_REMOVED lines=18> */
[----:B--2---:R-:W-:Y:S02]  /*10d0*/  FMUL R20, R20, R31 ;  /* 0x0000001f14147220 */ /* 0x004fe40000400000 */
[----:B------:R-:W-:-:S04]  /*10e0*/  FADD R21, R25, -12583039 ;  /* 0xcb40007f19157421 */ /* 0x000fc80000000000 */
[----:B------:R-:W-:-:S04]  /*10f0*/  FFMA R21, R22, 1.4426950216293334961, -R21 ;  /* 0x3fb8aa3b16157823 */ /* 0x000fc80000000815 */
[----:B------:R-:W-:Y:S01]  /*1100*/  FFMA R31, R22, 1.925963033500011079e-08, R21 ;  /* 0x32a57060161f7823 */ /* 0x000fe20000000015 */
[----:B------:R-:W-:Y:S01]  /*1110*/  FFMA.SAT R21, R14, R11, 0.5 ;  /* 0x3f0000000e157423 */ /* 0x000fe2000000200b */
[----:B-1----:R-:W-:-:S03]  /*1120*/  FMUL R22, R15, R26 ;  /* 0x0000001a0f167220 */ /* 0x002fc60000400000 */
        /* <DEDUP_REMOVED lines=8> */
[----:B------:R-:W-:Y:S01]  /*11b0*/  FADD R14, RZ, R16 ;  /* 0x00000010ff0e7221 */ /* 0x000fe20000000000 */
[----:B------:R-:W-:Y:S01]  /*11c0*/  SHF.L.U32 R12, R12, 0x17, RZ ;  /* 0x000000170c0c7819 */ /* 0x000fe200000006ff */
[----:B------:R-:W1:Y:S01]  /*11d0*/  MUFU.EX2 R15, R32 ;  /* 0x00000020000f7308 */ /* 0x000e620000000800 */
[----:B------:R-:W-:-:S04]  /*11e0*/  FFMA R21, R24, 1.4426950216293334961, -R21 ;  /* 0x3fb8aa3b18157823 */ /* 0x000fc80000000815 */
[----:B------:R-:W-:Y:S01]  /*11f0*/  FFMA R35, R24, 1.925963033500011079e-08, R21 ;  /* 0x32a5706018237823 */ /* 0x000fe20000000015 */
[----:B------:R-:W-:Y:S02]  /*1200*/  FADD R21, R14, R5 ;  /* 0x000000050e157221 */ /* 0x000fe40000000000 */
        /* <DEDUP_REMOVED lines=36> */
.L_x_19475:
        /* <DEDUP_REMOVED lines=12> */
[----:B01----:R-:W-:Y:S05]  /*1510*/  CALL.REL.NOINC `($__internal_373_$__cuda_sm3x_div_rn_noftz_f32_slowpath) ;  /* 0x0000002400f87944 */ /* 0x003fea0003c00000 */
[----:B------:R-:W-:-:S07]  /*1520*/  MOV R14, R11 ;  /* 0x0000000b000e7202 */ /* 0x000fce0000000f00 */
.L_x_19422:
[----:B------:R-:W-:Y:S05]  /*1530*/  BSYNC.RECONVERGENT B2 ;  /* 0x0000000000027941 */ /* 0x000fea0003800200 */
.L_x_19421:
        /* <DEDUP_REMOVED lines=12> */
[----:B01----:R-:W-:Y:S05]  /*1600*/  CALL.REL.NOINC `($__internal_373_$__cuda_sm3x_div_rn_noftz_f32_slowpath) ;  /* 0x0000002400bc7944 */ /* 0x003fea0003c00000 */
[----:B------:R-:W-:-:S07]  /*1610*/  MOV R15, R11 ;  /* 0x0000000b000f7202 */ /* 0x000fce0000000f00 */
.L_x_19424:
[----:B------:R-:W-:Y:S05]  /*1620*/  BSYNC.RECONVERGENT B2 ;  /* 0x0000000000027941 */ /* 0x000fea0003800200 */
.L_x_19423:
        /* <DEDUP_REMOVED lines=14> */
.L_x_19426:
[----:B------:R-:W-:Y:S05]  /*1710*/  BSYNC.RECONVERGENT B2 ;  /* 0x0000000000027941 */ /* 0x000fea0003800200 */
.L_x_19425:
        /* <DEDUP_REMOVED lines=14> */
.L_x_19428:
[----:B------:R-:W-:Y:S05]  /*1800*/  BSYNC.RECONVERGENT B2 ;  /* 0x0000000000027941 */ /* 0x000fea0003800200 */
.L_x_19427:
        /* <DEDUP_REMOVED lines=14> */
.L_x_19430:
[----:B------:R-:W-:Y:S05]  /*18f0*/  BSYNC.RECONVERGENT B2 ;  /* 0x0000000000027941 */ /* 0x000fea0003800200 */
.L_x_19429:
        /* <DEDUP_REMOVED lines=14> */
.L_x_19432:
[----:B------:R-:W-:Y:S05]  /*19e0*/  BSYNC.RECONVERGENT B2 ;  /* 0x0000000000027941 */ /* 0x000fea0003800200 */
.L_x_19431:
        /* <DEDUP_REMOVED lines=14> */
.L_x_19434:
[----:B------:R-:W-:Y:S05]  /*1ad0*/  BSYNC.RECONVERGENT B2 ;  /* 0x0000000000027941 */ /* 0x000fea0003800200 */
.L_x_19433:
        /* <DEDUP_REMOVED lines=14> */
.L_x_19436:
[----:B------:R-:W-:Y:S05]  /*1bc0*/  BSYNC.RECONVERGENT B2 ;  /* 0x0000000000027941 */ /* 0x000fea0003800200 */
.L_x_19435:
        /* <DEDUP_REMOVED lines=14> */
.L_x_19438:
[----:B------:R-:W-:Y:S05]  /*1cb0*/  BSYNC.RECONVERGENT B2 ;  /* 0x0000000000027941 */ /* 0x000fea0003800200 */
.L_x_19437:
        /* <DEDUP_REMOVED lines=14> */
.L_x_19440:
[----:B------:R-:W-:Y:S05]  /*1da0*/  BSYNC.RECONVERGENT B2 ;  /* 0x0000000000027941 */ /* 0x000fea0003800200 */
.L_x_19439:
        /* <DEDUP_REMOVED lines=14> */
.L_x_19442:
[----:B------:R-:W-:Y:S05]  /*1e90*/  BSYNC.RECONVERGENT B2 ;  /* 0x0000000000027941 */ /* 0x000fea0003800200 */
.L_x_19441:
        /* <DEDUP_REMOVED lines=14> */
.L_x_19444:
[----:B------:R-:W-:Y:S05]  /*1f80*/  BSYNC.RECONVERGENT B2 ;  /* 0x0000000000027941 */ /* 0x000fea0003800200 */
.L_x_19443:
        /* <DEDUP_REMOVED lines=14> */
.L_x_19446:
[----:B------:R-:W-:Y:S05]  /*2070*/  BSYNC.RECONVERGENT B2 ;  /* 0x0000000000027941 */ /* 0x000fea0003800200 */
.L_x_19445:
        /* <DEDUP_REMOVED lines=14> */
.L_x_19448:
[----:B------:R-:W-:Y:S05]  /*2160*/  BSYNC.RECONVERGENT B2 ;  /* 0x0000000000027941 */ /* 0x000fea0003800200 */
.L_x_19447:
        /* <DEDUP_REMOVED lines=14> */
.L_x_19450:
[----:B------:R-:W-:Y:S05]  /*2250*/  BSYNC.RECONVERGENT B2 ;  /* 0x0000000000027941 */ /* 0x000fea0003800200 */
.L_x_19449:
        /* <DEDUP_REMOVED lines=14> */
.L_x_19452:
[----:B------:R-:W-:Y:S05]  /*2340*/  BSYNC.RECONVERGENT B2 ;  /* 0x0000000000027941 */ /* 0x000fea0003800200 */
.L_x_19451:
        /* <DEDUP_REMOVED lines=14> */
.L_x_19454:
[----:B------:R-:W-:Y:S05]  /*2430*/  BSYNC.RECONVERGENT B2 ;  /* 0x0000000000027941 */ /* 0x000fea0003800200 */
.L_x_19453:
        /* <DEDUP_REMOVED lines=14> */
.L_x_19456:
[----:B------:R-:W-:Y:S05]  /*2520*/  BSYNC.RECONVERGENT B2 ;  /* 0x0000000000027941 */ /* 0x000fea0003800200 */
.L_x_19455:
        /* <DEDUP_REMOVED lines=14> */
.L_x_19458:
[----:B------:R-:W-:Y:S05]  /*2610*/  BSYNC.RECONVERGENT B2 ;  /* 0x0000000000027941 */ /* 0x000fea0003800200 */
.L_x_19457:
        /* <DEDUP_REMOVED lines=14> */
.L_x_19460:
[----:B------:R-:W-:Y:S05]  /*2700*/  BSYNC.RECONVERGENT B2 ;  /* 0x0000000000027941 */ /* 0x000fea0003800200 */
.L_x_19459:
        /* <DEDUP_REMOVED lines=13> */
.L_x_19462:
[----:B------:R-:W-:Y:S05]  /*27e0*/  BSYNC.RECONVERGENT B2 ;  /* 0x0000000000027941 */ /* 0x000fea0003800200 */
.L_x_19461:
        /* <DEDUP_REMOVED lines=60> */
.L_x_19420:
[----:B------:R-:W-:Y:S01]  /*2bb0*/  HFMA2 R11, -RZ, RZ, 0, 1.847743988037109375e-06 ;  /* 0x0000001fff0b7431 */ /* 0x000fe200000001ff */
[----:B------:R-:W-:Y:S01]  /*2bc0*/  BSSY B0, `(.L_x_19464) ;  /* 0x0000006000007945 */ /* 0x000fe20003800000 */
[----:B------:R-:W-:Y:S02]  /*2bd0*/  MOV R12, 0x10 ;  /* 0x00000010000c7802 */ /* 0x000fe40000000f00 */
[----:B------:R-:W-:-:S07]  /*2be0*/  MOV R15, 0xffffffff ;  /* 0xffffffff000f7802 */ /* 0x000fce0000000f00 */
[----:B0-----:R-:W-:Y:S05]  /*2bf0*/  WARPSYNC.COLLECTIVE R15, `(.L_x_19465) ;  /* 0x000000000f087348 */ /* 0x001fea0003c00000 */
[----:B------:R1:W2:Y:S02]  /*2c00*/  SHFL.BFLY P6, R14, R13, R12, R11 ;  /* 0x0c00000c0d0e7389 */ /* 0x0002a400000c000b */
[----:B012---:R-:W-:Y:S05]  /*2c10*/  ENDCOLLECTIVE ;  /* 0x000000000000791b */ /* 0x007fea0003800000 */
.L_x_19465:
[----:B------:R-:W-:Y:S05]  /*2c20*/  BSYNC B0 ;  /* 0x0000000000007941 */ /* 0x000fea0003800000 */
.L_x_19464:
        /* <DEDUP_REMOVED lines=8> */
.L_x_19466:
[----:B------:R-:W-:Y:S01]  /*2cb0*/  HFMA2 R12, -RZ, RZ, 0, 2.384185791015625e-07 ;  /* 0x00000004ff0c7431 */ /* 0x000fe200000001ff */
[----:B------:R-:W-:-:S04]  /*2cc0*/  FMNMX R0, R13, R14, !PT ;  /* 0x0000000e0d007209 */ /* 0x000fc80007800000 */
[----:B------:R-:W-:-:S07]  /*2cd0*/  MOV R13, R0 ;  /* 0x00000000000d7202 */ /* 0x000fce0000000f00 */
[----:B------:R-:W-:Y:S05]  /*2ce0*/  WARPSYNC.COLLECTIVE R15, `(.L_x_19467) ;  /* 0x000000000f087348 */ /* 0x000fea0003c00000 */
[----:B------:R0:W1:Y:S02]  /*2cf0*/  SHFL.BFLY P6, R14, R13, R12, R11 ;  /* 0x0c00000c0d0e7389 */ /* 0x00006400000c000b */
[----:B01----:R-:W-:Y:S05]  /*2d00*/  ENDCOLLECTIVE ;  /* 0x000000000000791b */ /* 0x003fea0003800000 */
.L_x_19467:
[----:B------:R-:W-:Y:S01]  /*2d10*/  HFMA2 R12, -RZ, RZ, 0, 1.1920928955078125e-07 ;  /* 0x00000002ff0c7431 */ /* 0x000fe200000001ff */
[----:B------:R-:W-:-:S04]  /*2d20*/  FMNMX R2, R0, R14, !PT ;  /* 0x0000000e00027209 */ /* 0x000fc80007800000 */
[----:B------:R-:W-:-:S07]  /*2d30*/  MOV R13, R2 ;  /* 0x00000002000d7202 */ /* 0x000fce0000000f00 */
[----:B------:R-:W-:Y:S05]  /*2d40*/  WARPSYNC.COLLECTIVE R15, `(.L_x_19468) ;  /* 0x000000000f087348 */ /* 0x000fea0003c00000 */
[----:B------:R0:W1:Y:S02]  /*2d50*/  SHFL.BFLY P6, R14, R13, R12, R11 ;  /* 0x0c00000c0d0e7389 */ /* 0x00006400000c000b */
[----:B01----:R-:W-:Y:S05]  /*2d60*/  ENDCOLLECTIVE ;  /* 0x000000000000791b */ /* 0x003fea0003800000 */
.L_x_19468:
[----:B------:R-:W-:Y:S01]  /*2d70*/  HFMA2 R12, -RZ, RZ, 0, 5.9604644775390625e-08 ;  /* 0x00000001ff0c7431 */ /* 0x000fe200000001ff */
[----:B------:R-:W-:-:S04]  /*2d80*/  FMNMX R3, R2, R14, !PT ;  /* 0x0000000e02037209 */ /* 0x000fc80007800000 */
[----:B------:R-:W-:-:S07]  /*2d90*/  MOV R13, R3 ;  /* 0x00000003000d7202 */ /* 0x000fce0000000f00 */
[----:B------:R-:W-:Y:S05]  /*2da0*/  WARPSYNC.COLLECTIVE R15, `(.L_x_19469) ;  /* 0x000000000f087348 */ /* 0x000fea0003c00000 */
[----:B------:R0:W1:Y:S02]  /*2db0*/  SHFL.BFLY P6, R14, R13, R12, R11 ;  /* 0x0c00000c0d0e7389 */ /* 0x00006400000c000b */
[----:B01----:R-:W-:Y:S05]  /*2dc0*/  ENDCOLLECTIVE ;  /* 0x000000000000791b */ /* 0x003fea0003800000 */
.L_x_19469:
[----:B------:R-:W-:-:S05]  /*2dd0*/  FMNMX R3, R3, R14, !PT ;  /* 0x0000000e03037209 */ /* 0x000fca0007800000 */
[--C-:B------:R-:W-:Y:S01]  /*2de0*/  FADD R0, R7, -R3.reuse ;  /* 0x8000000307007221 */ /* 0x100fe20000000000 */
[--C-:B------:R-:W-:Y:S01]  /*2df0*/  FADD R7, R32, -R3.reuse ;  /* 0x8000000320077221 */ /* 0x100fe20000000000 */
[----:B------:R-:W-:Y:S02]  /*2e00*/  HFMA2 R32, -RZ, RZ, 3.7421875, 0 ;  /* 0x437c0000ff207431 */ /* 0x000fe400000001ff */
        /* <DEDUP_REMOVED lines=109> */
[C---:B------:R-:W-:Y:S02]  /*34e0*/  FFMA R18, R25.reuse, 1.4426950216293334961, -R18 ;  /* 0x3fb8aa3b19127823 */ /* 0x040fe40000000812 */
[----:B------:R0:W1:Y:S02]  /*34f0*/  MUFU.EX2 R20, R19 ;  /* 0x0000001300147308 */ /* 0x0000640000000800 */
[----:B------:R-:W-:Y:S01]  /*3500*/  FFMA R18, R25, 1.925963033500011079e-08, R18 ;  /* 0x32a5706019127823 */ /* 0x000fe20000000012 */
[----:B------:R-:W-:-:S04]  /*3510*/  FFMA.SAT R25, R23, R31, 0.5 ;  /* 0x3f00000017197423 */ /* 0x000fc8000000201f */
[----:B------:R-:W-:Y:S01]  /*3520*/  FFMA.RM R25, R25, R32, 12582913 ;  /* 0x4b40000119197423 */ /* 0x000fe20000004020 */
[----:B------:R-:W2:Y:S01]  /*3530*/  MUFU.EX2 R18, R18 ;  /* 0x0000001200127308 */ /* 0x000ea20000000800 */
[----:B0-----:R-:W-:-:S04]  /*3540*/  FFMA.SAT R19, R22, R31, 0.5 ;  /* 0x3f00000016137423 */ /* 0x001fc8000000201f */
[----:B------:R-:W-:Y:S01]  /*3550*/  FFMA.RM R19, R19, R32, 12582913 ;  /* 0x4b40000113137423 */ /* 0x000fe20000004020 */
[----:B-1----:R-:W-:Y:S01]  /*3560*/  FMUL R17, R17, R20 ;  /* 0x0000001411117220 */ /* 0x002fe20000400000 */
        /* <DEDUP_REMOVED lines=63> */
[----:B------:R0:W1:Y:S02]  /*3960*/  MUFU.EX2 R26, R15 ;  /* 0x0000000f001a7308 */ /* 0x0000640000000800 */
[----:B0-----:R-:W-:Y:S01]  /*3970*/  MOV R15, 0xffffffff ;  /* 0xffffffff000f7802 */ /* 0x001fe20000000f00 */
[----:B-1----:R-:W-:Y:S01]  /*3980*/  FMUL R26, R11, R26 ;  /* 0x0000001a0b1a7220 */ /* 0x002fe20000400000 */
        /* <DEDUP_REMOVED lines=30> */
.L_x_19470:
[----:B------:R-:W-:Y:S02]  /*3b70*/  HFMA2 R12, -RZ, RZ, 0, 4.76837158203125e-07 ;  /* 0x00000008ff0c7431 */ /* 0x000fe400000001ff */
[----:B------:R-:W-:-:S05]  /*3b80*/  FADD R27, R13, R14 ;  /* 0x0000000e0d1b7221 */ /* 0x000fca0000000000 */
[----:B------:R-:W-:-:S07]  /*3b90*/  MOV R13, R27 ;  /* 0x0000001b000d7202 */ /* 0x000fce0000000f00 */
[----:B------:R-:W-:Y:S05]  /*3ba0*/  WARPSYNC.COLLECTIVE R15, `(.L_x_19471) ;  /* 0x000000000f087348 */ /* 0x000fea0003c00000 */
[----:B------:R0:W1:Y:S02]  /*3bb0*/  SHFL.BFLY P6, R14, R13, R12, R11 ;  /* 0x0c00000c0d0e7389 */ /* 0x00006400000c000b */
[----:B01----:R-:W-:Y:S05]  /*3bc0*/  ENDCOLLECTIVE ;  /* 0x000000000000791b */ /* 0x003fea0003800000 */
.L_x_19471:
[----:B------:R-:W-:Y:S02]  /*3bd0*/  HFMA2 R12, -RZ, RZ, 0, 2.384185791015625e-07 ;  /* 0x00000004ff0c7431 */ /* 0x000fe400000001ff */
[----:B------:R-:W-:-:S05]  /*3be0*/  FADD R30, R27, R14 ;  /* 0x0000000e1b1e7221 */ /* 0x000fca0000000000 */
[----:B------:R-:W-:-:S07]  /*3bf0*/  MOV R13, R30 ;  /* 0x0000001e000d7202 */ /* 0x000fce0000000f00 */
[----:B------:R-:W-:Y:S05]  /*3c00*/  WARPSYNC.COLLECTIVE R15, `(.L_x_19472) ;  /* 0x000000000f087348 */ /* 0x000fea0003c00000 */
[----:B------:R0:W1:Y:S02]  /*3c10*/  SHFL.BFLY P6, R14, R13, R12, R11 ;  /* 0x0c00000c0d0e7389 */ /* 0x00006400000c000b */
[----:B01----:R-:W-:Y:S05]  /*3c20*/  ENDCOLLECTIVE ;  /* 0x000000000000791b */ /* 0x003fea0003800000 */
.L_x_19472:
[----:B------:R-:W-:Y:S02]  /*3c30*/  HFMA2 R12, -RZ, RZ, 0, 1.1920928955078125e-07 ;  /* 0x00000002ff0c7431 */ /* 0x000fe400000001ff */
[----:B------:R-:W-:-:S05]  /*3c40*/  FADD R31, R30, R14 ;  /* 0x0000000e1e1f7221 */ /* 0x000fca0000000000 */
[----:B------:R-:W-:-:S07]  /*3c50*/  MOV R13, R31 ;  /* 0x0000001f000d7202 */ /* 0x000fce0000000f00 */
[----:B------:R-:W-:Y:S05]  /*3c60*/  WARPSYNC.COLLECTIVE R15, `(.L_x_19473) ;  /* 0x000000000f087348 */ /* 0x000fea0003c00000 */
[----:B------:R0:W1:Y:S02]  /*3c70*/  SHFL.BFLY P6, R14, R13, R12, R11 ;  /* 0x0c00000c0d0e7389 */ /* 0x00006400000c000b */
[----:B01----:R-:W-:Y:S05]  /*3c80*/  ENDCOLLECTIVE ;  /* 0x000000000000791b */ /* 0x003fea0003800000 */
.L_x_19473:
[----:B------:R-:W-:Y:S02]  /*3c90*/  HFMA2 R12, -RZ, RZ, 0, 5.9604644775390625e-08 ;  /* 0x00000001ff0c7431 */ /* 0x000fe400000001ff */
[----:B------:R-:W-:-:S05]  /*3ca0*/  FADD R32, R31, R14 ;  /* 0x0000000e1f207221 */ /* 0x000fca0000000000 */
[----:B------:R-:W-:-:S07]  /*3cb0*/  MOV R13, R32 ;  /* 0x00000020000d7202 */ /* 0x000fce0000000f00 */
[----:B------:R-:W-:Y:S05]  /*3cc0*/  WARPSYNC.COLLECTIVE R15, `(.L_x_19474) ;  /* 0x000000000f087348 */ /* 0x000fea0003c00000 */
[----:B------:R0:W1:Y:S02]  /*3cd0*/  SHFL.BFLY P6, R14, R13, R12, R11 ;  /* 0x0c00000c0d0e7389 */ /* 0x00006400000c000b */
[----:B01----:R-:W-:Y:S05]  /*3ce0*/  ENDCOLLECTIVE ;  /* 0x000000000000791b */ /* 0x003fea0003800000 */
.L_x_19474:
[----:B------:R-:W-:Y:S05]  /*3cf0*/  BRA `(.L_x_19475) ;  /* 0xffffffd400d47947 */ /* 0x000fea000383ffff */
        .weak           $__internal_373_$__cuda_sm3x_div_rn_noftz_f32_slowpath
        .type           $__internal_373_$__cuda_sm3x_div_rn_noftz_f32_slowpath,@function
        .size           $__internal_373_$__cuda_sm3x_div_rn_noftz_f32_slowpath,(.L_x_25825 - $__internal_373_$__cuda_sm3x_div_rn_noftz_f32_slowpath)
$__internal_373_$__cuda_sm3x_div_rn_noftz_f32_slowpath:
        /* <DEDUP_REMOVED lines=35> */
.L_x_19477:
        /* <DEDUP_REMOVED lines=51> */
.L_x_19484:
[----:B------:R-:W-:-:S04]  /*4260*/  LOP3.LUT R11, R11, 0x80000000, RZ, 0xc0, !PT ;  /* 0x800000000b0b7812 */ /* 0x000fc800078ec0ff */
[----:B------:R-:W-:Y:S01]  /*4270*/  LOP3.LUT R11, R11, 0x7f800000, RZ, 0xfc, !PT ;  /* 0x7f8000000b0b7812 */ /* 0x000fe200078efcff */
[----:B------:R-:W-:Y:S06]  /*4280*/  BRA `(.L_x_19485) ;  /* 0x0000000000047947 */ /* 0x000fec0003800000 */
.L_x_19483:
[----:B------:R-:W-:-:S07]  /*4290*/  LEA R11, R40, R11, 0x17 ;  /* 0x0000000b280b7211 */ /* 0x000fce00078eb8ff */
.L_x_19485:
[----:B------:R-:W-:Y:S05]  /*42a0*/  BSYNC.RECONVERGENT B1 ;  /* 0x0000000000017941 */ /* 0x000fea0003800200 */
.L_x_19482:
[----:B------:R-:W-:Y:S05]  /*42b0*/  BRA `(.L_x_19486) ;  /* 0x0000000000207947 */ /* 0x000fea0003800000 */
.L_x_19481:
[----:B------:R-:W-:-:S04]  /*42c0*/  LOP3.LUT R11, R11, 0x80000000, R31, 0x48, !PT ;  /* 0x800000000b0b7812 */ /* 0x000fc800078e481f */
[----:B------:R-:W-:Y:S01]  /*42d0*/  LOP3.LUT R11, R11, 0x7f800000, RZ, 0xfc, !PT ;  /* 0x7f8000000b0b7812 */ /* 0x000fe200078efcff */
[----:B------:R-:W-:Y:S06]  /*42e0*/  BRA `(.L_x_19486) ;  /* 0x0000000000147947 */ /* 0x000fec0003800000 */
.L_x_19480:
[----:B------:R-:W-:Y:S01]  /*42f0*/  LOP3.LUT R11, R11, 0x80000000, R31, 0x48, !PT ;  /* 0x800000000b0b7812 */ /* 0x000fe200078e481f */
[----:B------:R-:W-:Y:S06]  /*4300*/  BRA `(.L_x_19486) ;  /* 0x00000000000c7947 */ /* 0x000fec0003800000 */
.L_x_19479:
[----:B------:R-:W0:Y:S01]  /*4310*/  MUFU.RSQ R11, -QNAN ;  /* 0xffc00000000b7908 */ /* 0x000e220000001400 */
[----:B------:R-:W-:Y:S05]  /*4320*/  BRA `(.L_x_19486) ;  /* 0x0000000000047947 */ /* 0x000fea0003800000 */
.L_x_19478:
[----:B------:R-:W-:-:S07]  /*4330*/  FADD.FTZ R11, R16, R11 ;  /* 0x0000000b100b7221 */ /* 0x000fce0000010000 */
.L_x_19486:
[----:B------:R-:W-:Y:S05]  /*4340*/  BSYNC.RECONVERGENT B0 ;  /* 0x0000000000007941 */ /* 0x000fea0003800200 */
.L_x_19476:
[----:B------:R-:W-:-:S04]  /*4350*/  HFMA2 R13, -RZ, RZ, 0, 0 ;  /* 0x00000000ff0d7431 */ /* 0x000fc800000001ff */
[----:B0-----:R-:W-:Y:S05]  /*4360*/  RET.REL.NODEC R12 `(_Z15SoftmaxWarpImplI10DirectLoadIffE11DirectStoreIffEfLi1ELi21ELi32ELi1ELb0EL9Algorithm0EEvT_T0_ll) ;  /* 0xffffffbc0c247950 */ /* 0x001fea0003c3ffff */
.L_x_19487:
        /* <DEDUP_REMOVED lines=9> */
.L_x_25825:


//--------------------- .text._Z15SoftmaxWarpImplI10DirectLoadIffE11DirectStoreIffEfLi1ELi20ELi32ELi1ELb1EL9Algorithm0EEvT_T0_ll --------------------------
	.section	.text._Z15SoftmaxWarpImplI10DirectLoadIffE11DirectStoreIffEfLi1ELi20ELi32ELi1ELb1EL9Algorithm0EEvT_T0_ll,"ax",@progbits
	.align	128
        .global         _Z15SoftmaxWarpImplI10DirectLoadIffE11DirectStoreIffEfLi1ELi20ELi32ELi1ELb1EL9Algorithm0EEvT_T0_ll
        .type           _Z15SoftmaxWarpImplI10DirectLoadIffE11DirectStoreIffEfLi1ELi20ELi32ELi1ELb1EL9Algorithm0EEvT_T0_ll,@function
        .size           _Z15SoftmaxWarpImplI10DirectLoadIffE11DirectStoreIffEfLi1ELi20ELi32ELi1ELb1EL9Algorithm0EEvT_T0_ll,(.L_x_25826 - _Z15SoftmaxWarpImplI10DirectLoadIffE11DirectStoreIffEfLi1ELi20ELi32ELi1ELb1EL9Algorithm0EEvT_T0_ll)
        .other          _Z15SoftmaxWarpImplI10DirectLoadIffE11DirectStoreIffEfLi1ELi20ELi32ELi1ELb1EL9Algorithm0EEvT_T0_ll,@"STO_CUDA_ENTRY STV_DEFAULT"
_Z15SoftmaxWarpImplI10DirectLoadIffE11DirectStoreIffEfLi1ELi20ELi32ELi1ELb1EL9Algorithm0EEvT_T0_ll:
.text._Z15SoftmaxWarpImplI10DirectLoadIffE11DirectStoreIffEfLi1ELi20ELi32ELi1ELb1EL9Algorithm0EEvT_T0_ll:
        /* <DEDUP_REMOVED lines=25> */
.L_x_19488:
        /* <DEDUP_REMOVED lines=33> */
.L_x_19531:
[----:B------:R-:W-:Y:S01]  /*03a0*/  ISETP.GE.U32.AND P0, PT, R36, UR44, PT ;  /* 0x0000002c24007c0c */ /* 0x000fe2000bf06070 */
[----:B------:R-:W-:Y:S01]  /*03b0*/  HFMA2 R3, -RZ, RZ, 0, 0 ;  /* 0x00000000ff037431 */ /* 0x000fe200000001ff */
[----:B------:R-:W-:Y:S01]  /*03c0*/  ISETP.GE.U32.AND P6, PT, R35, UR44, PT ;  /* 0x0000002c23007c0c */ /* 0x000fe2000bfc6070 */
[----:B-1----:R-:W-:Y:S01]  /*03d0*/  IMAD R7, R32, UR42, RZ ;  /* 0x0000002a20077c24 */ /* 0x002fe2000f8e02ff */
        /* <DEDUP_REMOVED lines=13> */
[----:B------:R-:W-:-:S05]  /*04b0*/  LEA.HI.X R3, R4, UR41, R3, 0x2, P1 ;  /* 0x0000002904037c11 */ /* 0x000fca00088f1403 */
        /* <DEDUP_REMOVED lines=273> */
[----:B------:R-:W-:Y:S01]  /*15d0*/  FMUL R7, R7, R54 ;  /* 0x0000003607077220 */ /* 0x000fe20000400000 */
[----:B------:R-:W-:-:S02]  /*15e0*/  SHF.L.U32 R29, R29, 0x17, RZ ;  /* 0x000000171d1d7819 */ /* 0x000fc400000006ff */
        /* <DEDUP_REMOVED lines=36> */
[----:B------:R0:W1:Y:S01]  /*1830*/  MUFU.EX2 R30, R23 ;  /* 0x00000017001e7308 */ /* 0x0000620000000800 */
[----:B------:R-:W-:Y:S01]  /*1840*/  FADD R18, R13, R6 ;  /* 0x000000060d127221 */ /* 0x000fe20000000000 */
[----:B--2---:R-:W-:Y:S01]  /*1850*/  FMUL R10, R10, R61 ;  /* 0x0000003d0a0a7220 */ /* 0x004fe20000400000 */
[----:B------:R-:W-:Y:S01]  /*1860*/  FMUL R20, R21, R58 ;  /* 0x0000003a15147220 */ /* 0x000fe20000400000 */
[----:B------:R-:W-:Y:S01]  /*1870*/  FMUL R21, R29, R60 ;  /* 0x0000003c1d157220 */ /* 0x000fe20000400000 */
[----:B------:R-:W-:Y:S01]  /*1880*/  FADD R13, R18, R7 ;  /* 0x00000007120d7221 */ /* 0x000fe20000000000 */
[----:B------:R-:W-:-:S02]  /*1890*/  SHF.L.U32 R12, R12, 0x17, RZ ;  /* 0x000000170c0c7819 */ /* 0x000fc400000006ff */
[----:B------:R-:W2:Y:S01]  /*18a0*/  MUFU.EX2 R55, R56 ;  /* 0x0000003800377308 */ /* 0x000ea20000000800 */
[----:B------:R-:W-:Y:S01]  /*18b0*/  FADD R18, R13, R8 ;  /* 0x000000080d127221 */ /* 0x000fe20000000000 */
[----:B0-----:R-:W-:-:S03]  /*18c0*/  SHF.L.U32 R23, R54, 0x17, RZ ;  /* 0x0000001736177819 */ /* 0x001fc600000006ff */
[----:B------:R-:W-:Y:S01]  /*18d0*/  FADD R13, R18, R9 ;  /* 0x00000009120d7221 */ /* 0x000fe20000000000 */
[----:B------:R-:W-:Y:S01]  /*18e0*/  SHF.L.U32 R18, R25, 0x17, RZ ;  /* 0x0000001719127819 */ /* 0x000fe200000006ff */
[----:B------:R-:W-:Y:S01]  /*18f0*/  FFMA R25, R14, 1.4426950216293334961, -R19 ;  /* 0x3fb8aa3b0e197823 */ /* 0x000fe20000000813 */
[----:B------:R-:W-:Y:S01]  /*1900*/  FMUL R19, R22, R59 ;  /* 0x0000003b16137220 */ /* 0x000fe20000400000 */
[----:B------:R-:W-:Y:S01]  /*1910*/  FADD R13, R13, R10 ;  /* 0x0000000a0d0d7221 */ /* 0x000fe20000000000 */
[----:B-1----:R-:W-:Y:S01]  /*1920*/  FMUL R23, R23, R30 ;  /* 0x0000001e17177220 */ /* 0x002fe20000400000 */
[----:B------:R-:W-:Y:S01]  /*1930*/  FMUL R18, R18, R57 ;  /* 0x0000003912127220 */ /* 0x000fe20000400000 */
[----:B------:R-:W-:Y:S01]  /*1940*/  FFMA R25, R14, 1.925963033500011079e-08, R25 ;  /* 0x32a570600e197823 */ /* 0x000fe20000000019 */
[----:B------:R-:W-:-:S04]  /*1950*/  FADD R24, R13, R16 ;  /* 0x000000100d187221 */ /* 0x000fc80000000000 */
[----:B------:R-:W-:Y:S01]  /*1960*/  FADD R13, R24, R17 ;  /* 0x00000011180d7221 */ /* 0x000fe20000000000 */
[----:B------:R-:W0:Y:S03]  /*1970*/  MUFU.EX2 R25, R25 ;  /* 0x0000001900197308 */ /* 0x000e260000000800 */
[----:B------:R-:W-:-:S04]  /*1980*/  FADD R22, R13, R18 ;  /* 0x000000120d167221 */ /* 0x000fc80000000000 */
[----:B------:R-:W-:Y:S01]  /*1990*/  FADD R13, R22, R19 ;  /* 0x00000013160d7221 */ /* 0x000fe20000000000 */
[----:B------:R-:W1:Y:S01]  /*19a0*/  MUFU.EX2 R24, R15 ;  /* 0x0000000f00187308 */ /* 0x000e620000000800 */
[----:B------:R-:W-:Y:S02]  /*19b0*/  SHF.L.U32 R22, R28, 0x17, RZ ;  /* 0x000000171c167819 */ /* 0x000fe400000006ff */
[----:B------:R-:W-:-:S03]  /*19c0*/  FADD R14, R13, R20 ;  /* 0x000000140d0e7221 */ /* 0x000fc60000000000 */
[----:B--2---:R-:W-:Y:S01]  /*19d0*/  FMUL R22, R22, R55 ;  /* 0x0000003716167220 */ /* 0x004fe20000400000 */
[----:B------:R-:W-:Y:S01]  /*19e0*/  FADD R13, R14, R21 ;  /* 0x000000150e0d7221 */ /* 0x000fe20000000000 */
[----:B0-----:R-:W-:-:S03]  /*19f0*/  FMUL R25, R12, R25 ;  /* 0x000000190c197220 */ /* 0x001fc60000400000 */
        /* <DEDUP_REMOVED lines=14> */
.L_x_19543:
        /* <DEDUP_REMOVED lines=11> */
[----:B0-----:R-:W-:Y:S05]  /*1b90*/  CALL.REL.NOINC `($__internal_374_$__cuda_sm3x_div_rn_noftz_f32_slowpath) ;  /* 0x0000002800207944 */ /* 0x001fea0003c00000 */
[----:B------:R-:W-:-:S07]  /*1ba0*/  MOV R15, R4 ;  /* 0x00000004000f7202 */ /* 0x000fce0000000f00 */
.L_x_19492:
[----:B------:R-:W-:Y:S05]  /*1bb0*/  BSYNC.RECONVERGENT B3 ;  /* 0x0000000000037941 */ /* 0x000fea0003800200 */
.L_x_19491:
        /* <DEDUP_REMOVED lines=11> */
[----:B0-----:R-:W-:Y:S05]  /*1c70*/  CALL.REL.NOINC `($__internal_374_$__cuda_sm3x_div_rn_noftz_f32_slowpath) ;  /* 0x0000002400e87944 */ /* 0x001fea0003c00000 */
[----:B------:R-:W-:-:S07]  /*1c80*/  MOV R29, R4 ;  /* 0x00000004001d7202 */ /* 0x000fce0000000f00 */
.L_x_19494:
[----:B------:R-:W-:Y:S05]  /*1c90*/  BSYNC.RECONVERGENT B3 ;  /* 0x0000000000037941 */ /* 0x000fea0003800200 */
.L_x_19493:
        /* <DEDUP_REMOVED lines=13> */
.L_x_19496:
[----:B------:R-:W-:Y:S05]  /*1d70*/  BSYNC.RECONVERGENT B3 ;  /* 0x0000000000037941 */ /* 0x000fea0003800200 */
.L_x_19495:
        /* <DEDUP_REMOVED lines=13> */
.L_x_19498:
[----:B------:R-:W-:Y:S05]  /*1e50*/  BSYNC.RECONVERGENT B3 ;  /* 0x0000000000037941 */ /* 0x000fea0003800200 */
.L_x_19497:
        /* <DEDUP_REMOVED lines=13> */
.L_x_19500:
[----:B------:R-:W-:Y:S05]  /*1f30*/  BSYNC.RECONVERGENT B3 ;  /* 0x0000000000037941 */ /* 0x000fea0003800200 */
.L_x_19499:
        /* <DEDUP_REMOVED lines=13> */
.L_x_19502:
[----:B------:R-:W-:Y:S05]  /*2010*/  BSYNC.RECONVERGENT B3 ;  /* 0x0000000000037941 */ /* 0x000fea0003800200 */
.L_x_19501:
        /* <DEDUP_REMOVED lines=13> */
.L_x_19504:
[----:B------:R-:W-:Y:S05]  /*20f0*/  BSYNC.RECONVERGENT B3 ;  /* 0x0000000000037941 */ /* 0x000fea0003800200 */
.L_x_19503:
        /* <DEDUP_REMOVED lines=13> */
.L_x_19506:
[----:B------:R-:W-:Y:S05]  /*21d0*/  BSYNC.RECONVERGENT B3 ;  /* 0x0000000000037941 */ /* 0x000fea0003800200 */
.L_x_19505:
        /* <DEDUP_REMOVED lines=13> */
.L_x_19508:
[----:B------:R-:W-:Y:S05]  /*22b0*/  BSYNC.RECONVERGENT B3 ;  /* 0x0000000000037941 */ /* 0x000fea0003800200 */
.L_x_19507:
        /* <DEDUP_REMOVED lines=13> */
.L_x_19510:
[----:B------:R-:W-:Y:S05]  /*2390*/  BSYNC.RECONVERGENT B3 ;  /* 0x0000000000037941 */ /* 0x000fea0003800200 */
.L_x_19509:
        /* <DEDUP_REMOVED lines=13> */
.L_x_19512:
[----:B------:R-:W-:Y:S05]  /*2470*/  BSYNC.RECONVERGENT B3 ;  /* 0x0000000000037941 */ /* 0x000fea0003800200 */
.L_x_19511:
        /* <DEDUP_REMOVED lines=13> */
.L_x_19514:
[----:B------:R-:W-:Y:S05]  /*2550*/  BSYNC.RECONVERGENT B3 ;  /* 0x0000000000037941 */ /* 0x000fea0003800200 */
.L_x_19513:
        /* <DEDUP_REMOVED lines=13> */
.L_x_19516:
[----:B------:R-:W-:Y:S05]  /*2630*/  BSYNC.RECONVERGENT B3 ;  /* 0x0000000000037941 */ /* 0x000fea0003800200 */
.L_x_19515:
        /* <DEDUP_REMOVED lines=13> */
.L_x_19518:
[----:B------:R-:W-:Y:S05]  /*2710*/  BSYNC.RECONVERGENT B3 ;  /* 0x0000000000037941 */ /* 0x000fea0003800200 */
.L_x_19517:
        /* <DEDUP_REMOVED lines=13> */
.L_x_19520:
[----:B------:R-:W-:Y:S05]  /*27f0*/  BSYNC.RECONVERGENT B3 ;  /* 0x0000000000037941 */ /* 0x000fea0003800200 */
.L_x_19519:
        /* <DEDUP_REMOVED lines=13> */
.L_x_19522:
[----:B------:R-:W-:Y:S05]  /*28d0*/  BSYNC.RECONVERGENT B3 ;  /* 0x0000000000037941 */ /* 0x000fea0003800200 */
.L_x_19521:
        /* <DEDUP_REMOVED lines=13> */
.L_x_19524:
[----:B------:R-:W-:Y:S05]  /*29b0*/  BSYNC.RECONVERGENT B3 ;  /* 0x0000000000037941 */ /* 0x000fea0003800200 */
.L_x_19523:
        /* <DEDUP_REMOVED lines=13> */
.L_x_19526:
[----:B------:R-:W-:Y:S05]  /*2a90*/  BSYNC.RECONVERGENT B3 ;  /* 0x0000000000037941 */ /* 0x000fea0003800200 */
.L_x_19525:
        /* <DEDUP_REMOVED lines=13> */
.L_x_19528:
[----:B------:R-:W-:Y:S05]  /*2b70*/  BSYNC.RECONVERGENT B3 ;  /* 0x0000000000037941 */ /* 0x000fea0003800200 */
.L_x_19527:
        /* <DEDUP_REMOVED lines=13> */
.L_x_19530:
[----:B------:R-:W-:Y:S05]  /*2c50*/  BSYNC.RECONVERGENT B3 ;  /* 0x0000000000037941 */ /* 0x000fea0003800200 */
.L_x_19529:
        /* <DEDUP_REMOVED lines=15> */
[----:B------:R-:W-:-:S02]  /*2d50*/  ISETP.GE.AND.EX P2, PT, RZ, UR45, PT, P2 ;  /* 0x0000002dff007c0c */ /* 0x000fc4000bf46320 */
[----:B------:R-:W-:Y:S01]  /*2d60*/  ISETP.GE.AND.EX P1, PT, RZ, UR45, PT, P1 ;  /* 0x0000002dff007c0c */ /* 0x000fe2000bf26310 */
[----:B------:R1:W-:Y:S01]  /*2d70*/  @!P0 STG.E desc[UR4][R4.64], R15 ;  /* 0x0000000f04008986 */ /* 0x0003e2000c101904 */
[----:B------:R-:W-:Y:S02]  /*2d80*/  ISETP.GE.AND.EX P5, PT, RZ, UR45, PT, P5 ;  /* 0x0000002dff007c0c */ /* 0x000fe4000bfa6350 */
[----:B------:R-:W-:Y:S02]  /*2d90*/  ISETP.GE.AND.EX P4, PT, RZ, UR45, PT, P4 ;  /* 0x0000002dff007c0c */ /* 0x000fe4000bf86340 */
[----:B------:R-:W-:Y:S02]  /*2da0*/  ISETP.GE.AND.EX P3, PT, RZ, UR45, PT, P3 ;  /* 0x0000002dff007c0c */ /* 0x000fe4000bf66330 */
[----:B------:R-:W-:Y:S02]  /*2db0*/  ISETP.GE.U32.AND P0, PT, R49, UR44, PT ;  /* 0x0000002c31007c0c */ /* 0x000fe4000bf06070 */
[----:B------:R-:W-:-:S02]  /*2dc0*/  ISETP.GE.U32.AND P6, PT, R33, UR44, PT ;  /* 0x0000002c21007c0c */ /* 0x000fc4000bfc6070 */
[----:B------:R-:W-:Y:S02]  /*2dd0*/  ISETP.GE.AND.EX P0, PT, RZ, UR45, PT, P0 ;  /* 0x0000002dff007c0c */ /* 0x000fe4000bf06300 */
[C---:B------:R-:W-:Y:S02]  /*2de0*/  @!P2 R2UR UR6, R26.reuse ;  /* 0x000000001a06a2ca */ /* 0x040fe400000e0000 */
        /* <DEDUP_REMOVED lines=87> */
.L_x_19489:
[----:B------:R-:W-:Y:S05]  /*3360*/  EXIT ;  /* 0x000000000000794d */ /* 0x000fea0003800000 */
.L_x_19490:
[----:B------:R-:W-:Y:S01]  /*3370*/  BSSY B1, `(.L_x_19532) ;  /* 0x0000007000017945 */ /* 0x000fe20003800000 */
[----:B------:R-:W-:Y:S02]  /*3380*/  MOV R12, 0x10 ;  /* 0x00000010000c7802 */ /* 0x000fe40000000f00 */
[----:B------:R-:W-:Y:S02]  /*3390*/  MOV R11, 0x1f ;  /* 0x0000001f000b7802 */ /* 0x000fe40000000f00 */
[----:B------:R-:W-:-:S07]  /*33a0*/  MOV R15, 0xffffffff ;  /* 0xffffffff000f7802 */ /* 0x000fce0000000f00 */
[----:B------:R-:W-:Y:S05]  /*33b0*/  WARPSYNC.COLLECTIVE R15, `(.L_x_19533) ;  /* 0x000000000f087348 */ /* 0x000fea0003c00000 */
[----:B------:R0:W1:Y:S02]  /*33c0*/  SHFL.BFLY P6, R14, R13, R12, R11 ;  /* 0x0c00000c0d0e7389 */ /* 0x00006400000c000b */
[----:B01----:R-:W-:Y:S05]  /*33d0*/  ENDCOLLECTIVE ;  /* 0x000000000000791b */ /* 0x003fea0003800000 */
.L_x_19533:
[----:B------:R-:W-:Y:S05]  /*33e0*/  BSYNC B1 ;  /* 0x0000000000017941 */ /* 0x000fea0003800000 */
.L_x_19532:
        /* <DEDUP_REMOVED lines=9> */
.L_x_19534:
[----:B------:R-:W-:Y:S01]  /*3480*/  HFMA2 R12, -RZ, RZ, 0, 2.384185791015625e-07 ;  /* 0x00000004ff0c7431 */ /* 0x000fe200000001ff */
[----:B------:R-:W-:-:S04]  /*3490*/  FMNMX R0, R13, R14, !PT ;  /* 0x0000000e0d007209 */ /* 0x000fc80007800000 */
[----:B------:R-:W-:-:S07]  /*34a0*/  MOV R13, R0 ;  /* 0x00000000000d7202 */ /* 0x000fce0000000f00 */
[----:B------:R-:W-:Y:S05]  /*34b0*/  WARPSYNC.COLLECTIVE R15, `(.L_x_19535) ;  /* 0x000000000f087348 */ /* 0x000fea0003c00000 */
[----:B------:R0:W1:Y:S02]  /*34c0*/  SHFL.BFLY P6, R14, R13, R12, R11 ;  /* 0x0c00000c0d0e7389 */ /* 0x00006400000c000b */
[----:B01----:R-:W-:Y:S05]  /*34d0*/  ENDCOLLECTIVE ;  /* 0x000000000000791b */ /* 0x003fea0003800000 */
.L_x_19535:
[----:B------:R-:W-:Y:S01]  /*34e0*/  HFMA2 R12, -RZ, RZ, 0, 1.1920928955078125e-07 ;  /* 0x00000002ff0c7431 */ /* 0x000fe200000001ff */
[----:B------:R-:W-:-:S04]  /*34f0*/  FMNMX R2, R0, R14, !PT ;  /* 0x0000000e00027209 */ /* 0x000fc80007800000 */
[----:B------:R-:W-:-:S07]  /*3500*/  MOV R13, R2 ;  /* 0x00000002000d7202 */ /* 0x000fce0000000f00 */
[----:B------:R-:W-:Y:S05]  /*3510*/  WARPSYNC.COLLECTIVE R15, `(.L_x_19536) ;  /* 0x000000000f087348 */ /* 0x000fea0003c00000 */
[----:B------:R0:W1:Y:S02]  /*3520*/  SHFL.BFLY P6, R14, R13, R12, R11 ;  /* 0x0c00000c0d0e7389 */ /* 0x00006400000c000b */
[----:B01----:R-:W-:Y:S05]  /*3530*/  ENDCOLLECTIVE ;  /* 0x000000000000791b */ /* 0x003fea0003800000 */
.L_x_19536:
[----:B------:R-:W-:Y:S01]  /*3540*/  HFMA2 R12, -RZ, RZ, 0, 5.9604644775390625e-08 ;  /* 0x00000001ff0c7431 */ /* 0x000fe200000001ff */
[----:B------:R-:W-:-:S04]  /*3550*/  FMNMX R3, R2, R14, !PT ;  /* 0x0000000e02037209 */ /* 0x000fc80007800000 */
[----:B------:R-:W-:-:S07]  /*3560*/  MOV R13, R3 ;  /* 0x00000003000d7202 */ /* 0x000fce0000000f00 */
[----:B------:R-:W-:Y:S05]  /*3570*/  WARPSYNC.COLLECTIVE R15, `(.L_x_19537) ;  /* 0x000000000f087348 */ /* 0x000fea0003c00000 */
[----:B------:R0:W1:Y:S02]  /*3580*/  SHFL.BFLY P6, R14, R13, R12, R11 ;  /* 0x0c00000c0d0e7389 */ /* 0x00006400000c000b */
[----:B01----:R-:W-:Y:S05]  /*3590*/  ENDCOLLECTIVE ;  /* 0x000000000000791b */ /* 0x003fea0003800000 */
.L_x_19537:
        /* <DEDUP_REMOVED lines=118> */
[----:B0-----:R-:W-:-:S04]  /*3d00*/  FFMA.SAT R19, R20, R29, 0.5 ;  /* 0x3f00000014137423 */ /* 0x001fc8000000201d */
        /* <DEDUP_REMOVED lines=88> */
.L_x_19538:
[----:B------:R-:W-:Y:S02]  /*4290*/  HFMA2 R12, -RZ, RZ, 0, 4.76837158203125e-07 ;  /* 0x00000008ff0c7431 */ /* 0x000fe400000001ff */
[----:B------:R-:W-:-:S05]  /*42a0*/  FADD R28, R13, R14 ;  /* 0x0000000e0d1c7221 */ /* 0x000fca0000000000 */
[----:B------:R-:W-:-:S07]  /*42b0*/  MOV R13, R28 ;  /* 0x0000001c000d7202 */ /* 0x000fce0000000f00 */
[----:B------:R-:W-:Y:S05]  /*42c0*/  WARPSYNC.COLLECTIVE R15, `(.L_x_19539) ;  /* 0x000000000f087348 */ /* 0x000fea0003c00000 */
[----:B------:R0:W1:Y:S02]  /*42d0*/  SHFL.BFLY P6, R14, R13, R12, R11 ;  /* 0x0c00000c0d0e7389 */ /* 0x00006400000c000b */
[----:B01----:R-:W-:Y:S05]  /*42e0*/  ENDCOLLECTIVE ;  /* 0x000000000000791b */ /* 0x003fea0003800000 */
.L_x_19539:
[----:B------:R-:W-:Y:S02]  /*42f0*/  HFMA2 R12, -RZ, RZ, 0, 2.384185791015625e-07 ;  /* 0x00000004ff0c7431 */ /* 0x000fe400000001ff */
[----:B------:R-:W-:-:S05]  /*4300*/  FADD R29, R28, R14 ;  /* 0x0000000e1c1d7221 */ /* 0x000fca0000000000 */
[----:B------:R-:W-:-:S07]  /*4310*/  MOV R13, R29 ;  /* 0x0000001d000d7202 */ /* 0x000fce0000000f00 */
[----:B------:R-:W-:Y:S05]  /*4320*/  WARPSYNC.COLLECTIVE R15, `(.L_x_19540) ;  /* 0x000000000f087348 */ /* 0x000fea0003c00000 */
[----:B------:R0:W1:Y:S02]  /*4330*/  SHFL.BFLY P6, R14, R13, R12, R11 ;  /* 0x0c00000c0d0e7389 */ /* 0x00006400000c000b */
[----:B01----:R-:W-:Y:S05]  /*4340*/  ENDCOLLECTIVE ;  /* 0x000000000000791b */ /* 0x003fea0003800000 */
.L_x_19540:
[----:B------:R-:W-:Y:S02]  /*4350*/  HFMA2 R12, -RZ, RZ, 0, 1.1920928955078125e-07 ;  /* 0x00000002ff0c7431 */ /* 0x000fe400000001ff */
[----:B------:R-:W-:-:S05]  /*4360*/  FADD R30, R29, R14 ;  /* 0x0000000e1d1e7221 */ /* 0x000fca0000000000 */
[----:B------:R-:W-:-:S07]  /*4370*/  MOV R13, R30 ;  /* 0x0000001e000d7202 */ /* 0x000fce0000000f00 */
[----:B------:R-:W-:Y:S05]  /*4380*/  WARPSYNC.COLLECTIVE R15, `(.L_x_19541) ;  /* 0x000000000f087348 */ /* 0x000fea0003c00000 */
[----:B------:R0:W1:Y:S02]  /*4390*/  SHFL.BFLY P6, R14, R13, R12, R11 ;  /* 0x0c00000c0d0e7389 */ /* 0x00006400000c000b */
[----:B01----:R-:W-:Y:S05]  /*43a0*/  ENDCOLLECTIVE ;  /* 0x000000000000791b */ /* 0x003fea0003800000 */
.L_x_19541:
[----:B------:R-:W-:Y:S02]  /*43b0*/  HFMA2 R12, -RZ, RZ, 0, 5.9604644775390625e-08 ;  /* 0x00000001ff0c7431 */ /* 0x000fe400000001ff */
[----:B------:R-:W-:-:S05]  /*43c0*/  FADD R54, R30, R14 ;  /* 0x0000000e1e367221 */ /* 0x000fca0000000000 */
[----:B------:R-:W-:-:S07]  /*43d0*/  MOV R13, R54 ;  /* 0x00000036000d7202 */ /* 0x000fce0000000f00 */
[----:B------:R-:W-:Y:S05]  /*43e0*/  WARPSYNC.COLLECTIVE R15, `(.L_x_19542) ;  /* 0x000000000f087348 */ /* 0x000fea0003c00000 */
[----:B------:R0:W1:Y:S02]  /*43f0*/  SHFL.BFLY P6, R14, R13, R12, R11 ;  /* 0x0c00000c0d0e7389 */ /* 0x00006400000c000b */
[----:B01----:R-:W-:Y:S05]  /*4400*/  ENDCOLLECTIVE ;  /* 0x000000000000791b */ /* 0x003fea0003800000 */
.L_x_19542:
[----:B------:R-:W-:Y:S05]  /*4410*/  BRA `(.L_x_19543) ;  /* 0xffffffd400b07947 */ /* 0x000fea000383ffff */
        .weak           $__internal_374_$__cuda_sm3x_div_rn_noftz_f32_slowpath
        .type           $__internal_374_$__cuda_sm3x_div_rn_noftz_f32_slowpath,@function
        .size           $__internal_374_$__cuda_sm3x_div_rn_noftz_f32_slowpath,(.L_x_25826 - $__internal_374_$__cuda_sm3x_div_rn_noftz_f32_slowpath)
$__internal_374_$__cuda_sm3x_div_rn_noftz_f32_slowpath:
        /* <DEDUP_REMOVED lines=35> */
.L_x_19545:
        /* <DEDUP_REMOVED lines=51> */
.L_x_19552:
[----:B------:R-:W-:-:S04]  /*4980*/  LOP3.LUT R4, R4, 0x80000000, RZ, 0xc0, !PT ;  /* 0x8000000004047812 */ /* 0x000fc800078ec0ff */
[----:B------:R-:W-:Y:S01]  /*4990*/  LOP3.LUT R4, R4, 0x7f800000, RZ, 0xfc, !PT ;  /* 0x7f80000004047812 */ /* 0x000fe200078efcff */
[----:B------:R-:W-:Y:S06]  /*49a0*/  BRA `(.L_x_19553) ;  /* 0x0000000000047947 */ /* 0x000fec0003800000 */
.L_x_19551:
[----:B------:R-:W-:-:S07]  /*49b0*/  LEA R4, R28, R4, 0x17 ;  /* 0x000000041c047211 */ /* 0x000fce00078eb8ff */
.L_x_19553:
[----:B------:R-:W-:Y:S05]  /*49c0*/  BSYNC.RECONVERGENT B2 ;  /* 0x0000000000027941 */ /* 0x000fea0003800200 */
.L_x_19550:
[----:B------:R-:W-:Y:S05]  /*49d0*/  BRA `(.L_x_19554) ;  /* 0x0000000000207947 */ /* 0x000fea0003800000 */
.L_x_19549:
[----:B------:R-:W-:-:S04]  /*49e0*/  LOP3.LUT R4, R77, 0x80000000, R4, 0x48, !PT ;  /* 0x800000004d047812 */ /* 0x000fc800078e4804 */
[----:B------:R-:W-:Y:S01]  /*49f0*/  LOP3.LUT R4, R4, 0x7f800000, RZ, 0xfc, !PT ;  /* 0x7f80000004047812 */ /* 0x000fe200078efcff */
[----:B------:R-:W-:Y:S06]  /*4a00*/  BRA `(.L_x_19554) ;  /* 0x0000000000147947 */ /* 0x000fec0003800000 */
.L_x_19548:
[----:B------:R-:W-:Y:S01]  /*4a10*/  LOP3.LUT R4, R77, 0x80000000, R4, 0x48, !PT ;  /* 0x800000004d047812 */ /* 0x000fe200078e4804 */
[----:B------:R-:W-:Y:S06]  /*4a20*/  BRA `(.L_x_19554) ;  /* 0x00000000000c7947 */ /* 0x000fec0003800000 */
.L_x_19547:
[----:B------:R-:W0:Y:S01]  /*4a30*/  MUFU.RSQ R4, -QNAN ;  /* 0xffc0000000047908 */ /* 0x000e220000001400 */
[----:B------:R-:W-:Y:S05]  /*4a40*/  BRA `(.L_x_19554) ;  /* 0x0000000000047947 */ /* 0x000fea0003800000 */
.L_x_19546:
[----:B------:R-:W-:-:S07]  /*4a50*/  FADD.FTZ R4, R4, R11 ;  /* 0x0000000b04047221 */ /* 0x000fce0000010000 */
.L_x_19554:
[----:B------:R-:W-:Y:S05]  /*4a60*/  BSYNC.RECONVERGENT B1 ;  /* 0x0000000000017941 */ /* 0x000fea0003800200 */
.L_x_19544:
[----:B------:R-:W-:-:S04]  /*4a70*/  HFMA2 R13, -RZ, RZ, 0, 0 ;  /* 0x00000000ff0d7431 */ /* 0x000fc800000001ff */
[----:B0-----:R-:W-:Y:S05]  /*4a80*/  RET.REL.NODEC R12 `(_Z15SoftmaxWarpImplI10DirectLoadIffE11DirectStoreIffEfLi1ELi20ELi32ELi1ELb1EL9Algorithm0EEvT_T0_ll) ;  /* 0xffffffb40c5c7950 */ /* 0x001fea0003c3ffff */
.L_x_19555:
        /* <DEDUP_REMOVED lines=15> */
.L_x_25826:


//--------------------- .text._Z15SoftmaxWarpImplI10DirectLoadIffE11DirectStoreIffEfLi1ELi20ELi32ELi1ELb0EL9Algorithm0EEvT_T0_ll --------------------------
	.section	.text._Z15SoftmaxWarpImplI10DirectLoadIffE11DirectStoreIffEfLi1ELi20ELi32ELi1ELb0EL9Algorithm0EEvT_T0_ll,"ax",@progbits
	.align	128
        .global         _Z15SoftmaxWarpImplI10DirectLoadIffE11DirectStoreIffEfLi1ELi20ELi32ELi1ELb0EL9Algorithm0EEvT_T0_ll
        .type           _Z15SoftmaxWarpImplI10DirectLoadIffE11DirectStoreIffEfLi1ELi20ELi32ELi1ELb0EL9Algorithm0EEvT_T0_ll,@function
        .size           _Z15SoftmaxWarpImplI10DirectLoadIffE11DirectStoreIffEfLi1ELi20ELi32ELi1ELb0EL9Algorithm0EEvT_T0_ll,(.L_x_25827 - _Z15SoftmaxWarpImplI10DirectLoadIffE11DirectStoreIffEfLi1ELi20ELi32ELi1ELb0EL9Algorithm0EEvT_T0_ll)
        .other          _Z15SoftmaxWarpImplI10DirectLoadIffE11DirectStoreIffEfLi1ELi20ELi32ELi1ELb0EL9Algorithm0EEvT_T0_ll,@"STO_CUDA_ENTRY STV_DEFAULT"
_Z15SoftmaxWarpImplI10DirectLoadIffE11DirectStoreIffEfLi1ELi20ELi32ELi1ELb0EL9Algorithm0EEvT_T0_ll:
.text._Z15SoftmaxWarpImplI10DirectLoadIffE11DirectStoreIffEfLi1ELi20ELi32ELi1ELb0EL9Algorithm0EEvT_T0_ll:
        /* <DEDUP_REMOVED lines=24> */
.L_x_19556:
        /* <DEDUP_REMOVED lines=13> */
.L_x_19598:
        /* <DEDUP_REMOVED lines=83> */
[--C-:B------:R-:W-:Y:S01]  /*0780*/  FADD R42, R4, -R48.reuse ;  /* 0x80000030042a7221 */ /* 0x100fe20000000000 */
[----:B------:R-:W-:Y:S01]  /*0790*/  FFMA R3, R50, 1.4426950216293334961, -R3 ;  /* 0x3fb8aa3b32037823 */ /* 0x000fe20000000803 */
[----:B------:R-:W-:Y:S01]  /*07a0*/  FFMA R5, R52, 1.4426950216293334961, -R5 ;  /* 0x3fb8aa3b34057823 */ /* 0x000fe20000000805 */
[-C--:B------:R-:W-:Y:S01]  /*07b0*/  FFMA.RM R7, R7, R12.reuse, 12582913 ;  /* 0x4b40000107077423 */ /* 0x080fe2000000400c */
        /* <DEDUP_REMOVED lines=11> */
[----:B------:R-:W-:Y:S01]  /*0870*/  SHF.L.U32 R6, R9, 0x17, RZ ;  /* 0x0000001709067819 */ /* 0x000fe200000006ff */
[----:B------:R-:W-:Y:S01]  /*0880*/  FFMA R46, R46, 1.925963033500011079e-08, R5 ;  /* 0x32a570602e2e7823 */ /* 0x000fe20000000005 */
[-C--:B------:R-:W-:Y:S01]  /*0890*/  FFMA.SAT R5, R42, R11.reuse, 0.5 ;  /* 0x3f0000002a057423 */ /* 0x080fe2000000200b */
[----:B------:R-:W-:Y:S01]  /*08a0*/  FFMA R13, R44, 1.4426950216293334961, -R13 ;  /* 0x3fb8aa3b2c0d7823 */ /* 0x000fe2000000080d */
[-C--:B------:R-:W-:Y:S01]  /*08b0*/  FFMA.RM R9, R17, R12.reuse, 12582913 ;  /* 0x4b40000111097423 */ /* 0x080fe2000000400c */
[--C-:B------:R-:W-:Y:S01]  /*08c0*/  FADD R36, R20, -R48.reuse ;  /* 0x8000003014247221 */ /* 0x100fe20000000000 */
[-C--:B------:R-:W-:Y:S01]  /*08d0*/  FFMA.RM R5, R5, R12.reuse, 12582913 ;  /* 0x4b40000105057423 */ /* 0x080fe2000000400c */
[----:B------:R-:W-:Y:S01]  /*08e0*/  FFMA R44, R44, 1.925963033500011079e-08, R13 ;  /* 0x32a570602c2c7823 */ /* 0x000fe2000000000d */
[--C-:B------:R-:W-:Y:S01]  /*08f0*/  FADD R20, R19, -R48.reuse ;  /* 0x8000003013147221 */ /* 0x100fe20000000000 */
[----:B------:R-:W1:Y:S01]  /*0900*/  MUFU.EX2 R13, R50 ;  /* 0x00000032000d7308 */ /* 0x000e620000000800 */
[----:B------:R-:W-:Y:S01]  /*0910*/  FADD R15, R5, -12583039 ;  /* 0xcb40007f050f7421 */ /* 0x000fe20000000000 */
[----:B------:R-:W-:Y:S01]  /*0920*/  SHF.L.U32 R10, R10, 0x17, RZ ;  /* 0x000000170a0a7819 */ /* 0x000fe200000006ff */
[--C-:B------:R-:W-:Y:S01]  /*0930*/  FADD R40, R31, -R48.reuse ;  /* 0x800000301f287221 */ /* 0x100fe20000000000 */
[--C-:B------:R-:W-:Y:S01]  /*0940*/  FADD R28, R23, -R48.reuse ;  /* 0x80000030171c7221 */ /* 0x100fe20000000000 */
[C---:B------:R-:W-:Y:S01]  /*0950*/  FFMA R15, R42.reuse, 1.4426950216293334961, -R15 ;  /* 0x3fb8aa3b2a0f7823 */ /* 0x040fe2000000080f */
[--C-:B------:R-:W-:Y:S01]  /*0960*/  FADD R8, R25, -R48.reuse ;  /* 0x8000003019087221 */ /* 0x100fe20000000000 */
[--C-:B------:R-:W-:Y:S01]  /*0970*/  FADD R38, R29, -R48.reuse ;  /* 0x800000301d267221 */ /* 0x100fe20000000000 */
[--C-:B------:R-:W-:Y:S01]  /*0980*/  FADD R24, R21, -R48.reuse ;  /* 0x8000003015187221 */ /* 0x100fe20000000000 */
[----:B------:R-:W-:Y:S01]  /*0990*/  FFMA R42, R42, 1.925963033500011079e-08, R15 ;  /* 0x32a570602a2a7823 */ /* 0x000fe2000000000f */
[----:B------:R-:W-:Y:S01]  /*09a0*/  FFMA.SAT R21, R8, R11, 0.5 ;  /* 0x3f00000008157423 */ /* 0x000fe2000000200b */
[----:B------:R-:W2:Y:S01]  /*09b0*/  MUFU.EX2 R15, R52 ;  /* 0x00000034000f7308 */ /* 0x000ea20000000800 */
[----:B------:R-:W-:Y:S01]  /*09c0*/  FADD R16, R16, -R48 ;  /* 0x8000003010107221 */ /* 0x000fe20000000000 */
[----:B------:R-:W-:Y:S01]  /*09d0*/  SHF.L.U32 R3, R3, 0x17, RZ ;  /* 0x0000001703037819 */ /* 0x000fe200000006ff */
[----:B------:R-:W-:Y:S01]  /*09e0*/  FFMA.RM R21, R21, R12, 12582913 ;  /* 0x4b40000115157423 */ /* 0x000fe2000000400c */
[----:B-1----:R-:W-:Y:S01]  /*09f0*/  FMUL R6, R6, R13 ;  /* 0x0000000d06067220 */ /* 0x002fe20000400000 */
[----:B------:R-:W-:-:S03]  /*0a00*/  FADD R13, R9, -12583039 ;  /* 0xcb40007f090d7421 */ /* 0x000fc60000000000 */
[----:B------:R-:W1:Y:S01]  /*0a10*/  MUFU.EX2 R44, R44 ;  /* 0x0000002c002c7308 */ /* 0x000e620000000800 */
[----:B------:R-:W-:-:S04]  /*0a20*/  FFMA R13, R0, 1.4426950216293334961, -R13 ;  /* 0x3fb8aa3b000d7823 */ /* 0x000fc8000000080d */
[----:B------:R-:W-:Y:S01]  /*0a30*/  FFMA R19, R0, 1.925963033500011079e-08, R13 ;  /* 0x32a5706000137823 */ /* 0x000fe2000000000d */
[----:B------:R-:W-:Y:S01]  /*0a40*/  FFMA.SAT R13, R2, R11, 0.5 ;  /* 0x3f000000020d7423 */ /* 0x000fe2000000200b */
[----:B--2---:R-:W-:Y:S02]  /*0a50*/  FMUL R0, R10, R15 ;  /* 0x0000000f0a007220 */ /* 0x004fe40000400000 */
[----:B------:R-:W2:Y:S01]  /*0a60*/  MUFU.EX2 R15, R46 ;  /* 0x0000002e000f7308 */ /* 0x000ea20000000800 */
[----:B------:R-:W-:-:S04]  /*0a70*/  FFMA.RM R10, R13, R12, 12582913 ;  /* 0x4b4000010d0a7423 */ /* 0x000fc8000000400c */
[----:B------:R-:W-:Y:S01]  /*0a80*/  FADD R13, R10, -12583039 ;  /* 0xcb40007f0a0d7421 */ /* 0x000fe20000000000 */
[----:B-1----:R-:W-:-:S03]  /*0a90*/  FMUL R3, R3, R44 ;  /* 0x0000002c03037220 */ /* 0x002fc60000400000 */
[----:B------:R-:W-:-:S04]  /*0aa0*/  FFMA R13, R2, 1.4426950216293334961, -R13 ;  /* 0x3fb8aa3b020d7823 */ /* 0x000fc8000000080d */
[----:B------:R-:W-:Y:S01]  /*0ab0*/  FFMA R23, R2, 1.925963033500011079e-08, R13 ;  /* 0x32a5706002177823 */ /* 0x000fe2000000000d */
[----:B------:R-:W-:Y:S01]  /*0ac0*/  FFMA.SAT R13, R40, R11, 0.5 ;  /* 0x3f000000280d7423 */ /* 0x000fe2000000200b */
[----:B------:R-:W-:-:S03]  /*0ad0*/  SHF.L.U32 R2, R7, 0x17, RZ ;  /* 0x0000001707027819 */ /* 0x000fc600000006ff */
[-C--:B------:R-:W-:Y:S02]  /*0ae0*/  FFMA.RM R13, R13, R12.reuse, 12582913 ;  /* 0x4b4000010d0d7423 */ /* 0x080fe4000000400c */
[----:B--2---:R-:W-:Y:S01]  /*0af0*/  FMUL R2, R2, R15 ;  /* 0x0000000f02027220 */ /* 0x004fe20000400000 */
[----:B------:R-:W-:Y:S01]  /*0b00*/  FFMA.SAT R15, R4, R11, 0.5 ;  /* 0x3f000000040f7423 */ /* 0x000fe2000000200b */
[C---:B------:R-:W-:Y:S01]  /*0b10*/  FADD R7, R13.reuse, -12583039 ;  /* 0xcb40007f0d077421 */ /* 0x040fe20000000000 */
[----:B------:R-:W-:Y:S02]  /*0b20*/  SHF.L.U32 R13, R13, 0x17, RZ ;  /* 0x000000170d0d7819 */ /* 0x000fe400000006ff */
[----:B------:R-:W-:Y:S01]  /*0b30*/  FFMA.RM R15, R15, R12, 12582913 ;  /* 0x4b4000010f0f7423 */ /* 0x000fe2000000400c */
[----:B------:R-:W-:-:S03]  /*0b40*/  FFMA R7, R40, 1.4426950216293334961, -R7 ;  /* 0x3fb8aa3b28077823 */ /* 0x000fc60000000807 */
[----:B------:R-:W-:Y:S01]  /*0b50*/  FADD R17, R15, -12583039 ;  /* 0xcb40007f0f117421 */ /* 0x000fe20000000000 */
[----:B------:R-:W-:Y:S02]  /*0b60*/  FFMA R25, R40, 1.925963033500011079e-08, R7 ;  /* 0x32a5706028197823 */ /* 0x000fe40000000007 */
[----:B------:R-:W1:Y:S01]  /*0b70*/  MUFU.EX2 R7, R42 ;  /* 0x0000002a00077308 */ /* 0x000e620000000800 */
[----:B------:R-:W-:-:S04]  /*0b80*/  FFMA R17, R4, 1.4426950216293334961, -R17 ;  /* 0x3fb8aa3b04117823 */ /* 0x000fc80000000811 */
[----:B------:R-:W-:Y:S01]  /*0b90*/  FFMA R29, R4, 1.925963033500011079e-08, R17 ;  /* 0x32a57060041d7823 */ /* 0x000fe20000000011 */
[----:B------:R-:W-:Y:S01]  /*0ba0*/  FFMA.SAT R17, R38, R11, 0.5 ;  /* 0x3f00000026117423 */ /* 0x000fe2000000200b */
[----:B------:R-:W-:Y:S01]  /*0bb0*/  SHF.L.U32 R4, R5, 0x17, RZ ;  /* 0x0000001705047819 */ /* 0x000fe200000006ff */
[----:B------:R-:W2:Y:S01]  /*0bc0*/  MUFU.EX2 R40, R19 ;  /* 0x0000001300287308 */ /* 0x000ea20000000800 */
[----:B------:R-:W-:Y:S01]  /*0bd0*/  SHF.L.U32 R5, R9, 0x17, RZ ;  /* 0x0000001709057819 */ /* 0x000fe200000006ff */
[----:B------:R-:W-:Y:S01]  /*0be0*/  FFMA.RM R17, R17, R12, 12582913 ;  /* 0x4b40000111117423 */ /* 0x000fe2000000400c */
[----:B------:R-:W-:-:S04]  /*0bf0*/  FADD R9, R21, -12583039 ;  /* 0xcb40007f15097421 */ /* 0x000fc80000000000 */
[----:B------:R-:W-:Y:S01]  /*0c00*/  FFMA R9, R8, 1.4426950216293334961, -R9 ;  /* 0x3fb8aa3b08097823 */ /* 0x000fe20000000809 */
[----:B-1----:R-:W-:Y:S01]  /*0c10*/  FMUL R4, R4, R7 ;  /* 0x0000000704047220 */ /* 0x002fe20000400000 */
[----:B------:R-:W-:-:S04]  /*0c20*/  FADD R7, R17, -12583039 ;  /* 0xcb40007f11077421 */ /* 0x000fc80000000000 */
[----:B------:R-:W-:Y:S01]  /*0c30*/  FFMA R7, R38, 1.4426950216293334961, -R7 ;  /* 0x3fb8aa3b26077823 */ /* 0x000fe20000000807 */
[----:B--2---:R-:W-:-:S03]  /*0c40*/  FMUL R5, R5, R40 ;  /* 0x0000002805057220 */ /* 0x004fc60000400000 */
[----:B------:R-:W-:Y:S01]  /*0c50*/  FFMA R31, R38, 1.925963033500011079e-08, R7 ;  /* 0x32a57060261f7823 */ /* 0x000fe20000000007 */
[----:B------:R-:W-:Y:S01]  /*0c60*/  FFMA.SAT R7, R36, R11, 0.5 ;  /* 0x3f00000024077423 */ /* 0x000fe2000000200b */
[----:B------:R1:W2:Y:S03]  /*0c70*/  MUFU.EX2 R38, R23 ;  /* 0x0000001700267308 */ /* 0x0002a60000000800 */
[----:B------:R-:W-:-:S04]  /*0c80*/  FFMA.RM R19, R7, R12, 12582913 ;  /* 0x4b40000107137423 */ /* 0x000fc8000000400c */
[----:B------:R-:W-:Y:S01]  /*0c90*/  FADD R7, R19, -12583039 ;  /* 0xcb40007f13077421 */ /* 0x000fe20000000000 */
[----:B------:R-:W-:Y:S01]  /*0ca0*/  MUFU.EX2 R31, R31 ;  /* 0x0000001f001f7308 */ /* 0x000fe20000000800 */
[-C--:B-1----:R-:W-:Y:S02]  /*0cb0*/  FFMA.SAT R23, R24, R11.reuse, 0.5 ;  /* 0x3f00000018177423 */ /* 0x082fe4000000200b */
[C---:B------:R-:W-:Y:S02]  /*0cc0*/  FFMA R7, R36.reuse, 1.4426950216293334961, -R7 ;  /* 0x3fb8aa3b24077823 */ /* 0x040fe40000000807 */
[----:B------:R-:W-:Y:S02]  /*0cd0*/  FFMA.RM R23, R23, R12, 12582913 ;  /* 0x4b40000117177423 */ /* 0x000fe4000000400c */
[----:B------:R-:W-:Y:S01]  /*0ce0*/  FFMA R37, R36, 1.925963033500011079e-08, R7 ;  /* 0x32a5706024257823 */ /* 0x000fe20000000007 */
[----:B------:R-:W-:Y:S01]  /*0cf0*/  SHF.L.U32 R7, R10, 0x17, RZ ;  /* 0x000000170a077819 */ /* 0x000fe200000006ff */
[----:B------:R1:W3:Y:S04]  /*0d00*/  MUFU.EX2 R36, R25 ;  /* 0x0000001900247308 */ /* 0x0002e80000000800 */
[----:B--2---:R-:W-:Y:S01]  /*0d10*/  FMUL R7, R7, R38 ;  /* 0x0000002607077220 */ /* 0x004fe20000400000 */
[----:B------:R-:W-:Y:S01]  /*0d20*/  FFMA R38, R8, 1.925963033500011079e-08, R9 ;  /* 0x32a5706008267823 */ /* 0x000fe20000000009 */
[----:B------:R-:W-:-:S02]  /*0d30*/  FFMA.SAT R9, R30, R11, 0.5 ;  /* 0x3f0000001e097423 */ /* 0x000fc4000000200b */
[----:B------:R-:W2:Y:S02]  /*0d40*/  MUFU.EX2 R10, R29 ;  /* 0x0000001d000a7308 */ /* 0x000ea40000000800 */
[----:B-1----:R-:W-:-:S04]  /*0d50*/  FFMA.RM R25, R9, R12, 12582913 ;  /* 0x4b40000109197423 */ /* 0x002fc8000000400c */
[----:B------:R-:W-:Y:S02]  /*0d60*/  FADD R9, R25, -12583039 ;  /* 0xcb40007f19097421 */ /* 0x000fe40000000000 */
[----:B------:R-:W1:Y:S01]  /*0d70*/  MUFU.EX2 R37, R37 ;  /* 0x0000002500257308 */ /* 0x000e620000000800 */
[----:B---3--:R-:W-:Y:S01]  /*0d80*/  FMUL R8, R13, R36 ;  /* 0x000000240d087220 */ /* 0x008fe20000400000 */
[----:B------:R-:W-:Y:S01]  /*0d90*/  FFMA.SAT R13, R28, R11, 0.5 ;  /* 0x3f0000001c0d7423 */ /* 0x000fe2000000200b */
[----:B------:R-:W-:-:S03]  /*0da0*/  FFMA R9, R30, 1.4426950216293334961, -R9 ;  /* 0x3fb8aa3b1e097823 */ /* 0x000fc60000000809 */
[----:B------:R-:W-:Y:S01]  /*0db0*/  FFMA.RM R13, R13, R12, 12582913 ;  /* 0x4b4000010d0d7423 */ /* 0x000fe2000000400c */
[----:B------:R-:W-:Y:S01]  /*0dc0*/  FFMA R36, R30, 1.925963033500011079e-08, R9 ;  /* 0x32a570601e247823 */ /* 0x000fe20000000009 */
[----:B------:R-:W-:Y:S01]  /*0dd0*/  SHF.L.U32 R9, R15, 0x17, RZ ;  /* 0x000000170f097819 */ /* 0x000fe200000006ff */
[----:B------:R-:W3:Y:S01]  /*0de0*/  MUFU.EX2 R38, R38 ;  /* 0x0000002600267308 */ /* 0x000ee20000000800 */
[----:B------:R-:W-:-:S03]  /*0df0*/  FADD R15, R13, -12583039 ;  /* 0xcb40007f0d0f7421 */ /* 0x000fc60000000000 */
[----:B--2---:R-:W-:Y:S01]  /*0e00*/  FMUL R9, R9, R10 ;  /* 0x0000000a09097220 */ /* 0x004fe20000400000 */
[----:B------:R-:W-:Y:S01]  /*0e10*/  FFMA R15, R28, 1.4426950216293334961, -R15 ;  /* 0x3fb8aa3b1c0f7823 */ /* 0x000fe2000000080f */
[----:B------:R-:W-:-:S03]  /*0e20*/  SHF.L.U32 R10, R17, 0x17, RZ ;  /* 0x00000017110a7819 */ /* 0x000fc600000006ff */
[----:B------:R-:W-:Y:S01]  /*0e30*/  FFMA R28, R28, 1.925963033500011079e-08, R15 ;  /* 0x32a570601c1c7823 */ /* 0x000fe2000000000f */
[----:B------:R-:W-:Y:S01]  /*0e40*/  FFMA.SAT R15, R16, R11, 0.5 ;  /* 0x3f000000100f7423 */ /* 0x000fe2000000200b */
[----:B------:R-:W-:-:S03]  /*0e50*/  FMUL R10, R10, R31 ;  /* 0x0000001f0a0a7220 */ /* 0x000fc60000400000 */
[----:B------:R-:W-:Y:S01]  /*0e60*/  FFMA.RM R15, R15, R12, 12582913 ;  /* 0x4b4000010f0f7423 */ /* 0x000fe2000000400c */
[----:B------:R-:W-:Y:S03]  /*0e70*/  MUFU.EX2 R28, R28 ;  /* 0x0000001c001c7308 */ /* 0x000fe60000000800 */
[C---:B------:R-:W-:Y:S01]  /*0e80*/  FADD R17, R15.reuse, -12583039 ;  /* 0xcb40007f0f117421 */ /* 0x040fe20000000000 */
[----:B------:R-:W-:-:S03]  /*0e90*/  SHF.L.U32 R15, R15, 0x17, RZ ;  /* 0x000000170f0f7819 */ /* 0x000fc600000006ff */
[----:B------:R-:W-:-:S04]  /*0ea0*/  FFMA R17, R16, 1.4426950216293334961, -R17 ;  /* 0x3fb8aa3b10117823 */ /* 0x000fc80000000811 */
[----:B------:R-:W-:Y:S01]  /*0eb0*/  FFMA R29, R16, 1.925963033500011079e-08, R17 ;  /* 0x32a57060101d7823 */ /* 0x000fe20000000011 */
[----:B------:R-:W-:Y:S01]  /*0ec0*/  SHF.L.U32 R16, R19, 0x17, RZ ;  /* 0x0000001713107819 */ /* 0x000fe200000006ff */
[----:B------:R-:W-:Y:S01]  /*0ed0*/  FADD R19, R23, -12583039 ;  /* 0xcb40007f17137421 */ /* 0x000fe20000000000 */
[----:B------:R-:W-:-:S03]  /*0ee0*/  SHF.L.U32 R17, R21, 0x17, RZ ;  /* 0x0000001715117819 */ /* 0x000fc600000006ff */
[----:B------:R-:W-:Y:S01]  /*0ef0*/  FFMA R19, R24, 1.4426950216293334961, -R19 ;  /* 0x3fb8aa3b18137823 */ /* 0x000fe20000000813 */
[----:B-1----:R-:W-:Y:S01]  /*0f00*/  FMUL R16, R16, R37 ;  /* 0x0000002510107220 */ /* 0x002fe20000400000 */
[----:B---3--:R-:W-:Y:S02]  /*0f10*/  FMUL R17, R17, R38 ;  /* 0x0000002611117220 */ /* 0x008fe40000400000 */
[----:B------:R-:W-:Y:S01]  /*0f20*/  FFMA R21, R24, 1.925963033500011079e-08, R19 ;  /* 0x32a5706018157823 */ /* 0x000fe20000000013 */
[----:B------:R-:W-:-:S04]  /*0f30*/  FFMA.SAT R19, R18, R11, 0.5 ;  /* 0x3f00000012137423 */ /* 0x000fc8000000200b */
[----:B------:R-:W-:Y:S02]  /*0f40*/  FFMA.RM R24, R19, R12, 12582913 ;  /* 0x4b40000113187423 */ /* 0x000fe4000000400c */
[----:B------:R-:W1:Y:S02]  /*0f50*/  MUFU.EX2 R19, R36 ;  /* 0x0000002400137308 */ /* 0x000e640000000800 */
[----:B------:R-:W-:-:S04]  /*0f60*/  FADD R31, R24, -12583039 ;  /* 0xcb40007f181f7421 */ /* 0x000fc80000000000 */
[----:B------:R-:W-:-:S04]  /*0f70*/  FFMA R31, R18, 1.4426950216293334961, -R31 ;  /* 0x3fb8aa3b121f7823 */ /* 0x000fc8000000081f */
[----:B------:R-:W-:Y:S01]  /*0f80*/  FFMA R30, R18, 1.925963033500011079e-08, R31 ;  /* 0x32a57060121e7823 */ /* 0x000fe2000000001f */
[----:B------:R-:W-:Y:S01]  /*0f90*/  FFMA.SAT R31, R20, R11, 0.5 ;  /* 0x3f000000141f7423 */ /* 0x000fe2000000200b */
[----:B------:R-:W-:-:S03]  /*0fa0*/  SHF.L.U32 R18, R25, 0x17, RZ ;  /* 0x0000001719127819 */ /* 0x000fc600000006ff */
[----:B------:R-:W-:Y:S01]  /*0fb0*/  FFMA.RM R25, R31, R12, 12582913 ;  /* 0x4b4000011f197423 */ /* 0x000fe2000000400c */
[----:B------:R-:W-:Y:S01]  /*0fc0*/  FFMA.SAT R31, R22, R11, 0.5 ;  /* 0x3f000000161f7423 */ /* 0x000fe2000000200b */
[----:B-1----:R-:W-:Y:S02]  /*0fd0*/  FMUL R18, R18, R19 ;  /* 0x0000001312127220 */ /* 0x002fe40000400000 */
        /* <DEDUP_REMOVED lines=13> */
[----:B-1----:R-:W-:Y:S01]  /*10b0*/  FMUL R20, R15, R20 ;  /* 0x000000140f147220 */ /* 0x002fe20000400000 */
[----:B------:R-:W-:Y:S02]  /*10c0*/  SHF.L.U32 R12, R12, 0x17, RZ ;  /* 0x000000170c0c7819 */ /* 0x000fe400000006ff */
[C---:B------:R-:W-:Y:S01]  /*10d0*/  FFMA R19, R22.reuse, 1.4426950216293334961, -R19 ;  /* 0x3fb8aa3b16137823 */ /* 0x040fe20000000813 */
[----:B------:R-:W1:Y:S03]  /*10e0*/  MUFU.EX2 R36, R36 ;  /* 0x0000002400247308 */ /* 0x000e660000000800 */
[----:B------:R-:W-:Y:S01]  /*10f0*/  FFMA R38, R22, 1.925963033500011079e-08, R19 ;  /* 0x32a5706016267823 */ /* 0x000fe20000000013 */
[----:B------:R-:W-:-:S04]  /*1100*/  FADD R19, RZ, R6 ;  /* 0x00000006ff137221 */ /* 0x000fc80000000000 */
[----:B------:R-:W-:Y:S01]  /*1110*/  FADD R19, R19, R0 ;  /* 0x0000000013137221 */ /* 0x000fe20000000000 */
[----:B------:R2:W3:Y:S03]  /*1120*/  MUFU.EX2 R22, R21 ;  /* 0x0000001500167308 */ /* 0x0004e60000000800 */
[----:B------:R-:W-:-:S04]  /*1130*/  FADD R14, R19, R2 ;  /* 0x00000002130e7221 */ /* 0x000fc80000000000 */
[----:B------:R-:W-:Y:S01]  /*1140*/  FADD R19, R14, R3 ;  /* 0x000000030e137221 */ /* 0x000fe20000000000 */
[----:B------:R-:W4:Y:S01]  /*1150*/  MUFU.EX2 R15, R38 ;  /* 0x00000026000f7308 */ /* 0x000f220000000800 */
[----:B--2---:R-:W-:Y:S02]  /*1160*/  SHF.L.U32 R21, R23, 0x17, RZ ;  /* 0x0000001717157819 */ /* 0x004fe400000006ff */
[----:B------:R-:W-:Y:S01]  /*1170*/  FADD R14, R19, R4 ;  /* 0x00000004130e7221 */ /* 0x000fe20000000000 */
[----:B------:R-:W-:Y:S01]  /*1180*/  SHF.L.U32 R23, R25, 0x17, RZ ;  /* 0x0000001719177819 */ /* 0x000fe200000006ff */
[----:B-1----:R-:W-:Y:S02]  /*1190*/  FMUL R25, R11, R36 ;  /* 0x000000240b197220 */ /* 0x002fe40000400000 */
[----:B------:R-:W-:Y:S01]  /*11a0*/  FADD R14, R14, R5 ;  /* 0x000000050e0e7221 */ /* 0x000fe20000000000 */
[----:B---3--:R-:W-:Y:S01]  /*11b0*/  FMUL R21, R21, R22 ;  /* 0x0000001615157220 */ /* 0x008fe20000400000 */
[----:B------:R-:W-:-:S02]  /*11c0*/  SHF.L.U32 R22, R24, 0x17, RZ ;  /* 0x0000001718167819 */ /* 0x000fc400000006ff */
[----:B------:R-:W-:-:S04]  /*11d0*/  FADD R19, R14, R7 ;  /* 0x000000070e137221 */ /* 0x000fc80000000000 */
[----:B------:R-:W-:Y:S01]  /*11e0*/  FADD R14, R19, R8 ;  /* 0x00000008130e7221 */ /* 0x000fe20000000000 */
[----:B------:R-:W-:Y:S01]  /*11f0*/  SHF.L.U32 R19, R13, 0x17, RZ ;  /* 0x000000170d137819 */ /* 0x000fe200000006ff */
[----:B------:R-:W-:Y:S01]  /*1200*/  FMUL R22, R22, R31 ;  /* 0x0000001f16167220 */ /* 0x000fe20000400000 */
[----:B----4-:R-:W-:Y:S01]  /*1210*/  FMUL R24, R12, R15 ;  /* 0x0000000f0c187220 */ /* 0x010fe20000400000 */
        /* <DEDUP_REMOVED lines=24> */
.L_x_19610:
        /* <DEDUP_REMOVED lines=11> */
[----:B01----:R-:W-:Y:S05]  /*1450*/  CALL.REL.NOINC `($__internal_375_$__cuda_sm3x_div_rn_noftz_f32_slowpath) ;  /* 0x00000024004c7944 */ /* 0x003fea0003c00000 */
[----:B------:R-:W-:-:S07]  /*1460*/  MOV R15, R6 ;  /* 0x00000006000f7202 */ /* 0x000fce0000000f00 */
.L_x_19559:
[----:B------:R-:W-:Y:S05]  /*1470*/  BSYNC.RECONVERGENT B2 ;  /* 0x0000000000027941 */ /* 0x000fea0003800200 */
.L_x_19558:
        /* <DEDUP_REMOVED lines=11> */
[----:B01----:R-:W-:Y:S05]  /*1530*/  CALL.REL.NOINC `($__internal_375_$__cuda_sm3x_div_rn_noftz_f32_slowpath) ;  /* 0x0000002400147944 */ /* 0x003fea0003c00000 */
[----:B------:R-:W-:-:S07]  /*1540*/  MOV R14, R6 ;  /* 0x00000006000e7202 */ /* 0x000fce0000000f00 */
.L_x_19561:
[----:B------:R-:W-:Y:S05]  /*1550*/  BSYNC.RECONVERGENT B2 ;  /* 0x0000000000027941 */ /* 0x000fea0003800200 */
.L_x_19560:
        /* <DEDUP_REMOVED lines=13> */
.L_x_19563:
[----:B------:R-:W-:Y:S05]  /*1630*/  BSYNC.RECONVERGENT B2 ;  /* 0x0000000000027941 */ /* 0x000fea0003800200 */
.L_x_19562:
        /* <DEDUP_REMOVED lines=13> */
.L_x_19565:
[----:B------:R-:W-:Y:S05]  /*1710*/  BSYNC.RECONVERGENT B2 ;  /* 0x0000000000027941 */ /* 0x000fea0003800200 */
.L_x_19564:
        /* <DEDUP_REMOVED lines=13> */
.L_x_19567:
[----:B------:R-:W-:Y:S05]  /*17f0*/  BSYNC.RECONVERGENT B2 ;  /* 0x0000000000027941 */ /* 0x000fea0003800200 */
.L_x_19566:
        /* <DEDUP_REMOVED lines=13> */
.L_x_19569:
[----:B------:R-:W-:Y:S05]  /*18d0*/  BSYNC.RECONVERGENT B2 ;  /* 0x0000000000027941 */ /* 0x000fea0003800200 */
.L_x_19568:
        /* <DEDUP_REMOVED lines=13> */
.L_x_19571:
[----:B------:R-:W-:Y:S05]  /*19b0*/  BSYNC.RECONVERGENT B2 ;  /* 0x0000000000027941 */ /* 0x000fea0003800200 */
.L_x_19570:
        /* <DEDUP_REMOVED lines=13> */
.L_x_19573:
[----:B------:R-:W-:Y:S05]  /*1a90*/  BSYNC.RECONVERGENT B2 ;  /* 0x0000000000027941 */ /* 0x000fea0003800200 */
.L_x_19572:
        /* <DEDUP_REMOVED lines=13> */
.L_x_19575:
[----:B------:R-:W-:Y:S05]  /*1b70*/  BSYNC.RECONVERGENT B2 ;  /* 0x0000000000027941 */ /* 0x000fea0003800200 */
.L_x_19574:
        /* <DEDUP_REMOVED lines=13> */
.L_x_19577:
[----:B------:R-:W-:Y:S05]  /*1c50*/  BSYNC.RECONVERGENT B2 ;  /* 0x0000000000027941 */ /* 0x000fea0003800200 */
.L_x_19576:
        /* <DEDUP_REMOVED lines=13> */
.L_x_19579:
[----:B------:R-:W-:Y:S05]  /*1d30*/  BSYNC.RECONVERGENT B2 ;  /* 0x0000000000027941 */ /* 0x000fea0003800200 */
.L_x_19578:
        /* <DEDUP_REMOVED lines=13> */
.L_x_19581:
[----:B------:R-:W-:Y:S05]  /*1e10*/  BSYNC.RECONVERGENT B2 ;  /* 0x0000000000027941 */ /* 0x000fea0003800200 */
.L_x_19580:
        /* <DEDUP_REMOVED lines=13> */
.L_x_19583:
[----:B------:R-:W-:Y:S05]  /*1ef0*/  BSYNC.RECONVERGENT B2 ;  /* 0x0000000000027941 */ /* 0x000fea0003800200 */
.L_x_19582:
        /* <DEDUP_REMOVED lines=13> */
.L_x_19585:
[----:B------:R-:W-:Y:S05]  /*1fd0*/  BSYNC.RECONVERGENT B2 ;  /* 0x0000000000027941 */ /* 0x000fea0003800200 */
.L_x_19584:
        /* <DEDUP_REMOVED lines=13> */
.L_x_19587:
[----:B------:R-:W-:Y:S05]  /*20b0*/  BSYNC.RECONVERGENT B2 ;  /* 0x0000000000027941 */ /* 0x000fea0003800200 */
.L_x_19586:
        /* <DEDUP_REMOVED lines=13> */
.L_x_19589:
[----:B------:R-:W-:Y:S05]  /*2190*/  BSYNC.RECONVERGENT B2 ;  /* 0x0000000000027941 */ /* 0x000fea0003800200 */
.L_x_19588:
        /* <DEDUP_REMOVED lines=13> */
.L_x_19591:
[----:B------:R-:W-:Y:S05]  /*2270*/  BSYNC.RECONVERGENT B2 ;  /* 0x0000000000027941 */ /* 0x000fea0003800200 */
.L_x_19590:
        /* <DEDUP_REMOVED lines=13> */
.L_x_19593:
[----:B------:R-:W-:Y:S05]  /*2350*/  BSYNC.RECONVERGENT B2 ;  /* 0x0000000000027941 */ /* 0x000fea0003800200 */
.L_x_19592:
        /* <DEDUP_REMOVED lines=13> */
.L_x_19595:
[----:B------:R-:W-:Y:S05]  /*2430*/  BSYNC.RECONVERGENT B2 ;  /* 0x0000000000027941 */ /* 0x000fea0003800200 */
.L_x_19594:
        /* <DEDUP_REMOVED lines=13> */
.L_x_19597:
[----:B------:R-:W-:Y:S05]  /*2510*/  BSYNC.RECONVERGENT B2 ;  /* 0x0000000000027941 */ /* 0x000fea0003800200 */
.L_x_19596:
        /* <DEDUP_REMOVED lines=60> */
.L_x_19557:
[----:B------:R-:W-:Y:S01]  /*28e0*/  BSSY B0, `(.L_x_19599) ;  /* 0x0000007000007945 */ /* 0x000fe20003800000 */
[----:B------:R-:W-:Y:S02]  /*28f0*/  MOV R12, 0x10 ;  /* 0x00000010000c7802 */ /* 0x000fe40000000f00 */
[----:B------:R-:W-:Y:S02]  /*2900*/  MOV R11, 0x1f ;  /* 0x0000001f000b7802 */ /* 0x000fe40000000f00 */
[----:B------:R-:W-:-:S07]  /*2910*/  MOV R15, 0xffffffff ;  /* 0xffffffff000f7802 */ /* 0x000fce0000000f00 */
[----:B0-----:R-:W-:Y:S05]  /*2920*/  WARPSYNC.COLLECTIVE R15, `(.L_x_19600) ;  /* 0x000000000f087348 */ /* 0x001fea0003c00000 */
[----:B------:R1:W2:Y:S02]  /*2930*/  SHFL.BFLY P6, R14, R13, R12, R11 ;  /* 0x0c00000c0d0e7389 */ /* 0x0002a400000c000b */
[----:B012---:R-:W-:Y:S05]  /*2940*/  ENDCOLLECTIVE ;  /* 0x000000000000791b */ /* 0x007fea0003800000 */
.L_x_19600:
[----:B------:R-:W-:Y:S05]  /*2950*/  BSYNC B0 ;  /* 0x0000000000007941 */ /* 0x000fea0003800000 */
.L_x_19599:
        /* <DEDUP_REMOVED lines=9> */
.L_x_19601:
[----:B------:R-:W-:Y:S01]  /*29f0*/  HFMA2 R12, -RZ, RZ, 0, 2.384185791015625e-07 ;  /* 0x00000004ff0c7431 */ /* 0x000fe200000001ff */
[----:B------:R-:W-:-:S04]  /*2a00*/  FMNMX R0, R13, R14, !PT ;  /* 0x0000000e0d007209 */ /* 0x000fc80007800000 */
[----:B------:R-:W-:-:S07]  /*2a10*/  MOV R13, R0 ;  /* 0x00000000000d7202 */ /* 0x000fce0000000f00 */
[----:B------:R-:W-:Y:S05]  /*2a20*/  WARPSYNC.COLLECTIVE R15, `(.L_x_19602) ;  /* 0x000000000f087348 */ /* 0x000fea0003c00000 */
[----:B------:R0:W1:Y:S02]  /*2a30*/  SHFL.BFLY P6, R14, R13, R12, R11 ;  /* 0x0c00000c0d0e7389 */ /* 0x00006400000c000b */
[----:B01----:R-:W-:Y:S05]  /*2a40*/  ENDCOLLECTIVE ;  /* 0x000000000000791b */ /* 0x003fea0003800000 */
.L_x_19602:
[----:B------:R-:W-:Y:S01]  /*2a50*/  HFMA2 R12, -RZ, RZ, 0, 1.1920928955078125e-07 ;  /* 0x00000002ff0c7431 */ /* 0x000fe200000001ff */
[----:B------:R-:W-:-:S04]  /*2a60*/  FMNMX R2, R0, R14, !PT ;  /* 0x0000000e00027209 */ /* 0x000fc80007800000 */
[----:B------:R-:W-:-:S07]  /*2a70*/  MOV R13, R2 ;  /* 0x00000002000d7202 */ /* 0x000fce0000000f00 */
[----:B------:R-:W-:Y:S05]  /*2a80*/  WARPSYNC.COLLECTIVE R15, `(.L_x_19603) ;  /* 0x000000000f087348 */ /* 0x000fea0003c00000 */
[----:B------:R0:W1:Y:S02]  /*2a90*/  SHFL.BFLY P6, R14, R13, R12, R11 ;  /* 0x0c00000c0d0e7389 */ /* 0x00006400000c000b */
[----:B01----:R-:W-:Y:S05]  /*2aa0*/  ENDCOLLECTIVE ;  /* 0x000000000000791b */ /* 0x003fea0003800000 */
.L_x_19603:
[----:B------:R-:W-:Y:S01]  /*2ab0*/  HFMA2 R12, -RZ, RZ, 0, 5.9604644775390625e-08 ;  /* 0x00000001ff0c7431 */ /* 0x000fe200000001ff */
[----:B------:R-:W-:-:S04]  /*2ac0*/  FMNMX R3, R2, R14, !PT ;  /* 0x0000000e02037209 */ /* 0x000fc80007800000 */
[----:B------:R-:W-:-:S07]  /*2ad0*/  MOV R13, R3 ;  /* 0x00000003000d7202 */ /* 0x000fce0000000f00 */
[----:B------:R-:W-:Y:S05]  /*2ae0*/  WARPSYNC.COLLECTIVE R15, `(.L_x_19604) ;  /* 0x000000000f087348 */ /* 0x000fea0003c00000 */
[----:B------:R0:W1:Y:S02]  /*2af0*/  SHFL.BFLY P6, R14, R13, R12, R11 ;  /* 0x0c00000c0d0e7389 */ /* 0x00006400000c000b */
[----:B01----:R-:W-:Y:S05]  /*2b00*/  ENDCOLLECTIVE ;  /* 0x000000000000791b */ /* 0x003fea0003800000 */
.L_x_19604:
        /* <DEDUP_REMOVED lines=113> */
[----:B------:R-:W-:-:S06]  /*3220*/  FFMA R20, R25, 1.925963033500011079e-08, R20 ;  /* 0x32a5706019147823 */ /* 0x000fcc0000000014 */
[----:B------:R-:W0:Y:S01]  /*3230*/  MUFU.EX2 R20, R20 ;  /* 0x0000001400147308 */ /* 0x000e220000000800 */
[----:B-1----:R-:W-:Y:S01]  /*3240*/  FMUL R16, R16, R19 ;  /* 0x0000001310107220 */ /* 0x002fe20000400000 */
[----:B------:R-:W-:-:S04]  /*3250*/  FFMA.SAT R19, R18, R24, 0.5 ;  /* 0x3f00000012137423 */ /* 0x000fc80000002018 */
[----:B------:R-:W-:-:S04]  /*3260*/  FFMA.RM R19, R19, R28, 12582913 ;  /* 0x4b40000113137423 */ /* 0x000fc8000000401c */
[----:B------:R-:W-:Y:S01]  /*3270*/  FADD R25, R19, -12583039 ;  /* 0xcb40007f13197421 */ /* 0x000fe20000000000 */
[----:B0-----:R-:W-:-:S03]  /*3280*/  FMUL R17, R17, R20 ;  /* 0x0000001411117220 */ /* 0x001fc60000400000 */
        /* <DEDUP_REMOVED lines=87> */
.L_x_19605:
[----:B------:R-:W-:Y:S02]  /*3800*/  HFMA2 R12, -RZ, RZ, 0, 4.76837158203125e-07 ;  /* 0x00000008ff0c7431 */ /* 0x000fe400000001ff */
[----:B------:R-:W-:-:S05]  /*3810*/  FADD R28, R13, R14 ;  /* 0x0000000e0d1c7221 */ /* 0x000fca0000000000 */
[----:B------:R-:W-:-:S07]  /*3820*/  MOV R13, R28 ;  /* 0x0000001c000d7202 */ /* 0x000fce0000000f00 */
[----:B------:R-:W-:Y:S05]  /*3830*/  WARPSYNC.COLLECTIVE R15, `(.L_x_19606) ;  /* 0x000000000f087348 */ /* 0x000fea0003c00000 */
[----:B------:R0:W1:Y:S02]  /*3840*/  SHFL.BFLY P6, R14, R13, R12, R11 ;  /* 0x0c00000c0d0e7389 */ /* 0x00006400000c000b */
[----:B01----:R-:W-:Y:S05]  /*3850*/  ENDCOLLECTIVE ;  /* 0x000000000000791b */ /* 0x003fea0003800000 */
.L_x_19606:
[----:B------:R-:W-:Y:S02]  /*3860*/  HFMA2 R12, -RZ, RZ, 0, 2.384185791015625e-07 ;  /* 0x00000004ff0c7431 */ /* 0x000fe400000001ff */
[----:B------:R-:W-:-:S05]  /*3870*/  FADD R29, R28, R14 ;  /* 0x0000000e1c1d7221 */ /* 0x000fca0000000000 */
[----:B------:R-:W-:-:S07]  /*3880*/  MOV R13, R29 ;  /* 0x0000001d000d7202 */ /* 0x000fce0000000f00 */
[----:B------:R-:W-:Y:S05]  /*3890*/  WARPSYNC.COLLECTIVE R15, `(.L_x_19607) ;  /* 0x000000000f087348 */ /* 0x000fea0003c00000 */
[----:B------:R0:W1:Y:S02]  /*38a0*/  SHFL.BFLY P6, R14, R13, R12, R11 ;  /* 0x0c00000c0d0e7389 */ /* 0x00006400000c000b */
[----:B01----:R-:W-:Y:S05]  /*38b0*/  ENDCOLLECTIVE ;  /* 0x000000000000791b */ /* 0x003fea0003800000 */
.L_x_19607:
[----:B------:R-:W-:Y:S02]  /*38c0*/  HFMA2 R12, -RZ, RZ, 0, 1.1920928955078125e-07 ;  /* 0x00000002ff0c7431 */ /* 0x000fe400000001ff */
[----:B------:R-:W-:-:S05]  /*38d0*/  FADD R30, R29, R14 ;  /* 0x0000000e1d1e7221 */ /* 0x000fca0000000000 */
[----:B------:R-:W-:-:S07]  /*38e0*/  MOV R13, R30 ;  /* 0x0000001e000d7202 */ /* 0x000fce0000000f00 */
[----:B------:R-:W-:Y:S05]  /*38f0*/  WARPSYNC.COLLECTIVE R15, `(.L_x_19608) ;  /* 0x000000000f087348 */ /* 0x000fea0003c00000 */
[----:B------:R0:W1:Y:S02]  /*3900*/  SHFL.BFLY P6, R14, R13, R12, R11 ;  /* 0x0c00000c0d0e7389 */ /* 0x00006400000c000b */
[----:B01----:R-:W-:Y:S05]  /*3910*/  ENDCOLLECTIVE ;  /* 0x000000000000791b */ /* 0x003fea0003800000 */
.L_x_19608:
[----:B------:R-:W-:Y:S02]  /*3920*/  HFMA2 R12, -RZ, RZ, 0, 5.9604644775390625e-08 ;  /* 0x00000001ff0c7431 */ /* 0x000fe400000001ff */
[----:B------:R-:W-:-:S05]  /*3930*/  FADD R31, R30, R14 ;  /* 0x0000000e1e1f7221 */ /* 0x000fca0000000000 */
[----:B------:R-:W-:-:S07]  /*3940*/  MOV R13, R31 ;  /* 0x0000001f000d7202 */ /* 0x000fce0000000f00 */
[----:B------:R-:W-:Y:S05]  /*3950*/  WARPSYNC.COLLECTIVE R15, `(.L_x_19609) ;  /* 0x000000000f087348 */ /* 0x000fea0003c00000 */
[----:B------:R0:W1:Y:S02]  /*3960*/  SHFL.BFLY P6, R14, R13, R12, R11 ;  /* 0x0c00000c0d0e7389 */ /* 0x00006400000c000b */
[----:B01----:R-:W-:Y:S05]  /*3970*/  ENDCOLLECTIVE ;  /* 0x000000000000791b */ /* 0x003fea0003800000 */
.L_x_19609:
[----:B------:R-:W-:Y:S05]  /*3980*/  BRA `(.L_x_19610) ;  /* 0xffffffd800847947 */ /* 0x000fea000383ffff */
        .weak           $__internal_375_$__cuda_sm3x_div_rn_noftz_f32_slowpath
        .type           $__internal_375_$__cuda_sm3x_div_rn_noftz_f32_slowpath,@function
        .size           $__internal_375_$__cuda_sm3x_div_rn_noftz_f32_slowpath,(.L_x_25827 - $__internal_375_$__cuda_sm3x_div_rn_noftz_f32_slowpath)
$__internal_375_$__cuda_sm3x_div_rn_noftz_f32_slowpath:
        /* <DEDUP_REMOVED lines=35> */
.L_x_19612:
        /* <DEDUP_REMOVED lines=51> */
.L_x_19619:
[----:B------:R-:W-:-:S04]  /*3ef0*/  LOP3.LUT R6, R6, 0x80000000, RZ, 0xc0, !PT ;  /* 0x8000000006067812 */ /* 0x000fc800078ec0ff */
[----:B------:R-:W-:Y:S01]  /*3f00*/  LOP3.LUT R6, R6, 0x7f800000, RZ, 0xfc, !PT ;  /* 0x7f80000006067812 */ /* 0x000fe200078efcff */
[----:B------:R-:W-:Y:S06]  /*3f10*/  BRA `(.L_x_19620) ;  /* 0x0000000000047947 */ /* 0x000fec0003800000 */
.L_x_19618:
[----:B------:R-:W-:-:S07]  /*3f20*/  LEA R6, R28, R6, 0x17 ;  /* 0x000000061c067211 */ /* 0x000fce00078eb8ff */
.L_x_19620:
[----:B------:R-:W-:Y:S05]  /*3f30*/  BSYNC.RECONVERGENT B1 ;  /* 0x0000000000017941 */ /* 0x000fea0003800200 */
.L_x_19617:
[----:B------:R-:W-:Y:S05]  /*3f40*/  BRA `(.L_x_19621) ;  /* 0x0000000000207947 */ /* 0x000fea0003800000 */
.L_x_19616:
[----:B------:R-:W-:-:S04]  /*3f50*/  LOP3.LUT R6, R29, 0x80000000, R6, 0x48, !PT ;  /* 0x800000001d067812 */ /* 0x000fc800078e4806 */
[----:B------:R-:W-:Y:S01]  /*3f60*/  LOP3.LUT R6, R6, 0x7f800000, RZ, 0xfc, !PT ;  /* 0x7f80000006067812 */ /* 0x000fe200078efcff */
[----:B------:R-:W-:Y:S06]  /*3f70*/  BRA `(.L_x_19621) ;  /* 0x0000000000147947 */ /* 0x000fec0003800000 */
.L_x_19615:
[----:B------:R-:W-:Y:S01]  /*3f80*/  LOP3.LUT R6, R29, 0x80000000, R6, 0x48, !PT ;  /* 0x800000001d067812 */ /* 0x000fe200078e4806 */
[----:B------:R-:W-:Y:S06]  /*3f90*/  BRA `(.L_x_19621) ;  /* 0x00000000000c7947 */ /* 0x000fec0003800000 */
.L_x_19614:
[----:B------:R-:W0:Y:S01]  /*3fa0*/  MUFU.RSQ R6, -QNAN ;  /* 0xffc0000000067908 */ /* 0x000e220000001400 */
[----:B------:R-:W-:Y:S05]  /*3fb0*/  BRA `(.L_x_19621) ;  /* 0x0000000000047947 */ /* 0x000fea0003800000 */
.L_x_19613:
[----:B------:R-:W-:-:S07]  /*3fc0*/  FADD.FTZ R6, R6, R11 ;  /* 0x0000000b06067221 */ /* 0x000fce0000010000 */
.L_x_19621:
[----:B------:R-:W-:Y:S05]  /*3fd0*/  BSYNC.RECONVERGENT B0 ;  /* 0x0000000000007941 */ /* 0x000fea0003800200 */
.L_x_19611:
[----:B------:R-:W-:-:S04]  /*3fe0*/  HFMA2 R13, -RZ, RZ, 0, 0 ;  /* 0x00000000ff0d7431 */ /* 0x000fc800000001ff */
[----:B0-----:R-:W-:Y:S05]  /*3ff0*/  RET.REL.NODEC R12 `(_Z15SoftmaxWarpImplI10DirectLoadIffE11DirectStoreIffEfLi1ELi20ELi32ELi1ELb0EL9Algorithm0EEvT_T0_ll) ;  /* 0xffffffc00c007950 */ /* 0x001fea0003c3ffff */
.L_x_19622:
        /* <DEDUP_REMOVED lines=16> */
.L_x_25827:


//--------------------- .text._Z15SoftmaxWarpImplI10DirectLoadIffE11DirectStoreIffEfLi1ELi19ELi32ELi1ELb1EL9Algorithm0EEvT_T0_ll --------------------------
	.section	.text._Z15SoftmaxWarpImplI10DirectLoadIffE11DirectStoreIffEfLi1ELi19ELi32ELi1ELb1EL9Algorithm0EEvT_T0_ll,"ax",@progbits
	.align	128
        .global         _Z15SoftmaxWarpImplI10DirectLoadIffE11DirectStoreIffEfLi1ELi19ELi32ELi1ELb1EL9Algorithm0EEvT_T0_ll
        .type           _Z15SoftmaxWarpImplI10DirectLoadIffE11DirectStoreIffEfLi1ELi19ELi32ELi1ELb1EL9Algorithm0EEvT_T0_ll,@function
        .size           _Z15SoftmaxWarpImplI10DirectLoadIffE11DirectStoreIffEfLi1ELi19ELi32ELi1ELb1EL9Algorithm0EEvT_T0_ll,(.L_x_25828 - _Z15SoftmaxWarpImplI10DirectLoadIffE11DirectStoreIffEfLi1ELi19ELi32ELi1ELb1EL9Algorithm0EEvT_T0_ll)
        .other          _Z15SoftmaxWarpImplI10DirectLoadIffE11DirectStoreIffEfLi1ELi19ELi32ELi1ELb1EL9Algorithm0EEvT_T0_ll,@"STO_CUDA_ENTRY STV_DEFAULT"
_Z15SoftmaxWarpImplI10DirectLoadIffE11DirectStoreIffEfLi1ELi19ELi32ELi1ELb1EL9Algorithm0EEvT_T0_ll:
.text._Z15SoftmaxWarpImplI10DirectLoadIffE11DirectStoreIffEfLi1ELi19ELi32ELi1ELb1EL9Algorithm0EEvT_T0_ll:
        /* <DEDUP_REMOVED lines=25> */
.L_x_19623:
        /* <DEDUP_REMOVED lines=32> */
.L_x_19664:
[----:B------:R-:W-:Y:S01]  /*0390*/  ISETP.GE.U32.AND P0, PT, R36, UR44, PT ;  /* 0x0000002c24007c0c */ /* 0x000fe2000bf06070 */
[----:B------:R-:W-:Y:S01]  /*03a0*/  HFMA2 R3, -RZ, RZ, 0, 0 ;  /* 0x00000000ff037431 */ /* 0x000fe200000001ff */
[----:B------:R-:W-:Y:S01]  /*03b0*/  ISETP.GE.U32.AND P3, PT, R52, UR44, PT ;  /* 0x0000002c34007c0c */ /* 0x000fe2000bf66070 */
[----:B-1----:R-:W-:Y:S01]  /*03c0*/  IMAD R7, R32, UR42, RZ ;  /* 0x0000002a20077c24 */ /* 0x002fe2000f8e02ff */
[----:B------:R-:W-:Y:S02]  /*03d0*/  ISETP.GE.AND.EX P0, PT, RZ, UR45, PT, P0 ;  /* 0x0000002dff007c0c */ /* 0x000fe4000bf06300 */
[----:B------:R-:W-:Y:S02]  /*03e0*/  ISETP.GE.U32.AND P2, PT, R51, UR44, PT ;  /* 0x0000002c33007c0c */ /* 0x000fe4000bf46070 */
        /* <DEDUP_REMOVED lines=45> */
[----:B------:R-:W-:Y:S01]  /*06c0*/  MOV R8, 0xff800000 ;  /* 0xff80000000087802 */ /* 0x000fe20000000f00 */
[----:B------:R-:W-:Y:S01]  /*06d0*/  IMAD.MOV.U32 R24, RZ, RZ, -0x800000 ;  /* 0xff800000ff187424 */ /* 0x000fe200078e00ff */
[----:B------:R-:W-:-:S02]  /*06e0*/  MOV R23, 0xff800000 ;  /* 0xff80000000177802 */ /* 0x000fc40000000f00 */
        /* <DEDUP_REMOVED lines=121> */
[C---:B------:R-:W-:Y:S01]  /*0e80*/  FADD R54, -R15.reuse, R23 ;  /* 0x000000170f367221 */ /* 0x040fe20000000100 */
[----:B------:R-:W-:Y:S01]  /*0e90*/  FFMA R62, R62, 1.925963033500011079e-08, R3 ;  /* 0x32a570603e3e7823 */ /* 0x000fe20000000003 */
[-C--:B------:R-:W-:Y:S01]  /*0ea0*/  FFMA.SAT R3, R64, R11.reuse, 0.5 ;  /* 0x3f00000040037423 */ /* 0x080fe2000000200b */
[C---:B------:R-:W-:Y:S01]  /*0eb0*/  FADD R56, -R15.reuse, R21 ;  /* 0x000000150f387221 */ /* 0x040fe20000000100 */
[C---:B------:R-:W-:Y:S01]  /*0ec0*/  FADD R28, -R15.reuse, R19 ;  /* 0x000000130f1c7221 */ /* 0x040fe20000000100 */
[----:B------:R-:W-:Y:S01]  /*0ed0*/  FADD R18, -R15, R17 ;  /* 0x000000110f127221 */ /* 0x000fe20000000100 */
[-C--:B------:R-:W-:Y:S01]  /*0ee0*/  FFMA.RM R9, R3, R12.reuse, 12582913 ;  /* 0x4b40000103097423 */ /* 0x080fe2000000400c */
[----:B------:R-:W-:Y:S01]  /*0ef0*/  FFMA.RM R3, R5, R12, 12582913 ;  /* 0x4b40000105037423 */ /* 0x000fe2000000400c */
[----:B------:R-:W-:Y:S01]  /*0f00*/  FADD R20, -R15, R16 ;  /* 0x000000100f147221 */ /* 0x000fe20000000100 */
[----:B------:R-:W-:Y:S01]  /*0f10*/  FFMA.SAT R15, R0, R11, 0.5 ;  /* 0x3f000000000f7423 */ /* 0x000fe2000000200b */
[----:B------:R-:W-:Y:S01]  /*0f20*/  FADD R5, R9, -12583039 ;  /* 0xcb40007f09057421 */ /* 0x000fe20000000000 */
[----:B------:R-:W-:Y:S01]  /*0f30*/  FADD R13, R3, -12583039 ;  /* 0xcb40007f030d7421 */ /* 0x000fe20000000000 */
[----:B------:R-:W-:Y:S01]  /*0f40*/  SHF.L.U32 R9, R9, 0x17, RZ ;  /* 0x0000001709097819 */ /* 0x000fe200000006ff */
[----:B------:R-:W0:Y:S01]  /*0f50*/  MUFU.EX2 R62, R62 ;  /* 0x0000003e003e7308 */ /* 0x000e220000000800 */
        /* <DEDUP_REMOVED lines=15> */
[----:B0-----:R-:W-:Y:S02]  /*1050*/  FMUL R5, R5, R62 ;  /* 0x0000003e05057220 */ /* 0x001fe40000400000 */
[----:B------:R-:W-:-:S04]  /*1060*/  FFMA R15, R0, 1.4426950216293334961, -R15 ;  /* 0x3fb8aa3b000f7823 */ /* 0x000fc8000000080f */
[----:B------:R-:W-:Y:S01]  /*1070*/  FFMA R15, R0, 1.925963033500011079e-08, R15 ;  /* 0x32a57060000f7823 */ /* 0x000fe2000000000f */
[----:B-1----:R-:W-:Y:S01]  /*1080*/  FMUL R0, R9, R64 ;  /* 0x0000004009007220 */ /* 0x002fe20000400000 */
[----:B------:R-:W-:-:S04]  /*1090*/  FFMA.SAT R9, R2, R11, 0.5 ;  /* 0x3f00000002097423 */ /* 0x000fc8000000200b */
[----:B------:R-:W-:Y:S01]  /*10a0*/  FFMA.RM R16, R9, R12, 12582913 ;  /* 0x4b40000109107423 */ /* 0x000fe2000000400c */
[----:B------:R-:W0:Y:S03]  /*10b0*/  MUFU.EX2 R15, R15 ;  /* 0x0000000f000f7308 */ /* 0x000e260000000800 */
[C---:B------:R-:W-:Y:S01]  /*10c0*/  FADD R9, R16.reuse, -12583039 ;  /* 0xcb40007f10097421 */ /* 0x040fe20000000000 */
[----:B------:R-:W-:-:S03]  /*10d0*/  SHF.L.U32 R16, R16, 0x17, RZ ;  /* 0x0000001710107819 */ /* 0x000fc600000006ff */
[----:B------:R-:W-:-:S04]  /*10e0*/  FFMA R9, R2, 1.4426950216293334961, -R9 ;  /* 0x3fb8aa3b02097823 */ /* 0x000fc80000000809 */
[----:B------:R-:W-:Y:S01]  /*10f0*/  FFMA R17, R2, 1.925963033500011079e-08, R9 ;  /* 0x32a5706002117823 */ /* 0x000fe20000000009 */
[----:B------:R-:W-:Y:S01]  /*1100*/  SHF.L.U32 R2, R3, 0x17, RZ ;  /* 0x0000001703027819 */ /* 0x000fe200000006ff */
[----:B------:R-:W-:Y:S01]  /*1110*/  FFMA.SAT R9, R4, R11, 0.5 ;  /* 0x3f00000004097423 */ /* 0x000fe2000000200b */
[----:B------:R-:W-:-:S03]  /*1120*/  SHF.L.U32 R3, R10, 0x17, RZ ;  /* 0x000000170a037819 */ /* 0x000fc600000006ff */
[----:B--2---:R-:W-:Y:S01]  /*1130*/  FMUL R2, R2, R13 ;  /* 0x0000000d02027220 */ /* 0x004fe20000400000 */
[----:B------:R-:W-:Y:S01]  /*1140*/  FFMA.SAT R13, R58, R11, 0.5 ;  /* 0x3f0000003a0d7423 */ /* 0x000fe2000000200b */
[----:B------:R-:W-:Y:S01]  /*1150*/  FFMA.RM R9, R9, R12, 12582913 ;  /* 0x4b40000109097423 */ /* 0x000fe2000000400c */
[----:B------:R-:W1:Y:S01]  /*1160*/  MUFU.EX2 R17, R17 ;  /* 0x0000001100117308 */ /* 0x000e620000000800 */
[----:B---3--:R-:W-:Y:S01]  /*1170*/  FMUL R3, R3, R60 ;  /* 0x0000003c03037220 */ /* 0x008fe20000400000 */
[----:B------:R-:W-:Y:S01]  /*1180*/  FFMA.RM R21, R13, R12, 12582913 ;  /* 0x4b4000010d157423 */ /* 0x000fe2000000400c */
[----:B------:R-:W-:-:S03]  /*1190*/  FADD R19, R9, -12583039 ;  /* 0xcb40007f09137421 */ /* 0x000fc60000000000 */
[C---:B------:R-:W-:Y:S01]  /*11a0*/  FADD R13, R21.reuse, -12583039 ;  /* 0xcb40007f150d7421 */ /* 0x040fe20000000000 */
[----:B------:R-:W-:Y:S01]  /*11b0*/  FFMA R19, R4, 1.4426950216293334961, -R19 ;  /* 0x3fb8aa3b04137823 */ /* 0x000fe20000000813 */
[----:B------:R-:W-:Y:S02]  /*11c0*/  SHF.L.U32 R21, R21, 0x17, RZ ;  /* 0x0000001715157819 */ /* 0x000fe400000006ff */
[----:B------:R-:W-:Y:S01]  /*11d0*/  FFMA R13, R58, 1.4426950216293334961, -R13 ;  /* 0x3fb8aa3b3a0d7823 */ /* 0x000fe2000000080d */
[----:B------:R-:W-:Y:S01]  /*11e0*/  FFMA R19, R4, 1.925963033500011079e-08, R19 ;  /* 0x32a5706004137823 */ /* 0x000fe20000000013 */
[----:B------:R-:W-:Y:S02]  /*11f0*/  SHF.L.U32 R4, R7, 0x17, RZ ;  /* 0x0000001707047819 */ /* 0x000fe400000006ff */
[----:B------:R-:W-:Y:S01]  /*1200*/  FFMA R58, R58, 1.925963033500011079e-08, R13 ;  /* 0x32a570603a3a7823 */ /* 0x000fe2000000000d */
[----:B------:R-:W-:Y:S02]  /*1210*/  FFMA.SAT R13, R6, R11, 0.5 ;  /* 0x3f000000060d7423 */ /* 0x000fe4000000200b */
[----:B0-----:R-:W-:-:S02]  /*1220*/  FMUL R4, R4, R15 ;  /* 0x0000000f04047220 */ /* 0x001fc40000400000 */
[-C--:B------:R-:W-:Y:S01]  /*1230*/  FFMA.RM R10, R13, R12.reuse, 12582913 ;  /* 0x4b4000010d0a7423 */ /* 0x080fe2000000400c */
[----:B------:R-:W-:Y:S01]  /*1240*/  FFMA.SAT R13, R8, R11, 0.5 ;  /* 0x3f000000080d7423 */ /* 0x000fe2000000200b */
[----:B------:R-:W-:Y:S02]  /*1250*/  MUFU.EX2 R58, R58 ;  /* 0x0000003a003a7308 */ /* 0x000fe40000000800 */
[----:B------:R-:W-:Y:S01]  /*1260*/  FADD R7, R10, -12583039 ;  /* 0xcb40007f0a077421 */ /* 0x000fe20000000000 */
[----:B------:R-:W-:-:S03]  /*1270*/  FFMA.RM R13, R13, R12, 12582913 ;  /* 0x4b4000010d0d7423 */ /* 0x000fc6000000400c */
[----:B------:R-:W-:-:S04]  /*1280*/  FFMA R7, R6, 1.4426950216293334961, -R7 ;  /* 0x3fb8aa3b06077823 */ /* 0x000fc80000000807 */
[----:B------:R-:W-:Y:S01]  /*1290*/  FFMA R15, R6, 1.925963033500011079e-08, R7 ;  /* 0x32a57060060f7823 */ /* 0x000fe20000000007 */
[----:B------:R-:W-:Y:S01]  /*12a0*/  FFMA.SAT R7, R54, R11, 0.5 ;  /* 0x3f00000036077423 */ /* 0x000fe2000000200b */
[----:B-1----:R-:W-:Y:S02]  /*12b0*/  FMUL R6, R16, R17 ;  /* 0x0000001110067220 */ /* 0x002fe40000400000 */
[----:B------:R0:W1:Y:S01]  /*12c0*/  MUFU.EX2 R16, R19 ;  /* 0x0000001300107308 */ /* 0x0000620000000800 */
[----:B------:R-:W-:-:S04]  /*12d0*/  FFMA.RM R17, R7, R12, 12582913 ;  /* 0x4b40000107117423 */ /* 0x000fc8000000400c */
[----:B------:R-:W-:-:S04]  /*12e0*/  FADD R7, R17, -12583039 ;  /* 0xcb40007f11077421 */ /* 0x000fc80000000000 */
[----:B------:R-:W-:Y:S01]  /*12f0*/  FFMA R7, R54, 1.4426950216293334961, -R7 ;  /* 0x3fb8aa3b36077823 */ /* 0x000fe20000000807 */
[----:B0-----:R-:W-:-:S03]  /*1300*/  FFMA.SAT R19, R30, R11, 0.5 ;  /* 0x3f0000001e137423 */ /* 0x001fc6000000200b */
[----:B------:R-:W-:Y:S01]  /*1310*/  FFMA R54, R54, 1.925963033500011079e-08, R7 ;  /* 0x32a5706036367823 */ /* 0x000fe20000000007 */
[----:B------:R-:W-:Y:S02]  /*1320*/  IMAD.SHL.U32 R7, R9, 0x800000, RZ ;  /* 0x0080000009077824 */ /* 0x000fe400078e00ff */
[----:B------:R-:W-:Y:S01]  /*1330*/  FADD R9, R13, -12583039 ;  /* 0xcb40007f0d097421 */ /* 0x000fe20000000000 */
[----:B------:R-:W-:Y:S01]  /*1340*/  FFMA.RM R19, R19, R12, 12582913 ;  /* 0x4b40000113137423 */ /* 0x000fe2000000400c */
[----:B-1----:R-:W-:Y:S02]  /*1350*/  FMUL R7, R7, R16 ;  /* 0x0000001007077220 */ /* 0x002fe40000400000 */
[C---:B------:R-:W-:Y:S01]  /*1360*/  FFMA R9, R8.reuse, 1.4426950216293334961, -R9 ;  /* 0x3fb8aa3b08097823 */ /* 0x040fe20000000809 */
[----:B------:R0:W1:Y:S01]  /*1370*/  MUFU.EX2 R16, R15 ;  /* 0x0000000f00107308 */ /* 0x0000620000000800 */
[----:B------:R-:W-:Y:S02]  /*1380*/  FADD R29, R19, -12583039 ;  /* 0xcb40007f131d7421 */ /* 0x000fe40000000000 */
[----:B------:R-:W-:Y:S01]  /*1390*/  FFMA R23, R8, 1.925963033500011079e-08, R9 ;  /* 0x32a5706008177823 */ /* 0x000fe20000000009 */
[----:B------:R-:W-:Y:S01]  /*13a0*/  FFMA.SAT R9, R56, R11, 0.5 ;  /* 0x3f00000038097423 */ /* 0x000fe2000000200b */
[----:B------:R-:W-:Y:S01]  /*13b0*/  FMUL R8, R21, R58 ;  /* 0x0000003a15087220 */ /* 0x000fe20000400000 */
[----:B------:R-:W-:-:S02]  /*13c0*/  FFMA R29, R30, 1.4426950216293334961, -R29 ;  /* 0x3fb8aa3b1e1d7823 */ /* 0x000fc4000000081d */
[-C--:B------:R-:W-:Y:S01]  /*13d0*/  FFMA.RM R25, R9, R12.reuse, 12582913 ;  /* 0x4b40000109197423 */ /* 0x080fe2000000400c */
[----:B0-----:R-:W-:Y:S01]  /*13e0*/  FFMA.SAT R15, R28, R11, 0.5 ;  /* 0x3f0000001c0f7423 */ /* 0x001fe2000000200b */
[----:B------:R-:W0:Y:S01]  /*13f0*/  MUFU.EX2 R21, R54 ;  /* 0x0000003600157308 */ /* 0x000e220000000800 */
[----:B------:R-:W-:Y:S01]  /*1400*/  FFMA R29, R30, 1.925963033500011079e-08, R29 ;  /* 0x32a570601e1d7823 */ /* 0x000fe2000000001d */
[----:B------:R-:W-:Y:S01]  /*1410*/  FADD R9, R25, -12583039 ;  /* 0xcb40007f19097421 */ /* 0x000fe20000000000 */
[----:B------:R-:W-:-:S03]  /*1420*/  FFMA.RM R15, R15, R12, 12582913 ;  /* 0x4b4000010f0f7423 */ /* 0x000fc6000000400c */
[C---:B------:R-:W-:Y:S02]  /*1430*/  FFMA R9, R56.reuse, 1.4426950216293334961, -R9 ;  /* 0x3fb8aa3b38097823 */ /* 0x040fe40000000809 */
[----:B------:R-:W2:Y:S02]  /*1440*/  MUFU.EX2 R23, R23 ;  /* 0x0000001700177308 */ /* 0x000ea40000000800 */
[----:B------:R-:W-:Y:S01]  /*1450*/  FFMA R56, R56, 1.925963033500011079e-08, R9 ;  /* 0x32a5706038387823 */ /* 0x000fe20000000009 */
[----:B------:R-:W-:Y:S02]  /*1460*/  SHF.L.U32 R9, R10, 0x17, RZ ;  /* 0x000000170a097819 */ /* 0x000fe400000006ff */
[----:B------:R-:W-:Y:S01]  /*1470*/  SHF.L.U32 R10, R17, 0x17, RZ ;  /* 0x00000017110a7819 */ /* 0x000fe200000006ff */
[C---:B------:R-:W-:Y:S01]  /*1480*/  FADD R17, R15.reuse, -12583039 ;  /* 0xcb40007f0f117421 */ /* 0x040fe20000000000 */
[----:B------:R-:W-:Y:S01]  /*1490*/  SHF.L.U32 R15, R15, 0x17, RZ ;  /* 0x000000170f0f7819 */ /* 0x000fe200000006ff */
[----:B-1----:R-:W-:Y:S01]  /*14a0*/  FMUL R9, R9, R16 ;  /* 0x0000001009097220 */ /* 0x002fe20000400000 */
[----:B------:R-:W-:Y:S01]  /*14b0*/  SHF.L.U32 R16, R13, 0x17, RZ ;  /* 0x000000170d107819 */ /* 0x000fe200000006ff */
[----:B------:R-:W-:Y:S01]  /*14c0*/  FFMA R17, R28, 1.4426950216293334961, -R17 ;  /* 0x3fb8aa3b1c117823 */ /* 0x000fe20000000811 */
[----:B0-----:R-:W-:Y:S01]  /*14d0*/  FMUL R10, R10, R21 ;  /* 0x000000150a0a7220 */ /* 0x001fe20000400000 */
[----:B------:R-:W-:Y:S02]  /*14e0*/  MUFU.EX2 R29, R29 ;  /* 0x0000001d001d7308 */ /* 0x000fe40000000800 */
[----:B------:R-:W-:Y:S01]  /*14f0*/  FFMA R28, R28, 1.925963033500011079e-08, R17 ;  /* 0x32a570601c1c7823 */ /* 0x000fe20000000011 */
[----:B------:R-:W-:Y:S01]  /*1500*/  FFMA.SAT R17, R24, R11, 0.5 ;  /* 0x3f00000018117423 */ /* 0x000fe2000000200b */
[----:B--2---:R-:W-:-:S03]  /*1510*/  FMUL R16, R16, R23 ;  /* 0x0000001710107220 */ /* 0x004fc60000400000 */
[----:B------:R-:W-:Y:S01]  /*1520*/  FFMA.RM R13, R17, R12, 12582913 ;  /* 0x4b400001110d7423 */ /* 0x000fe2000000400c */
[----:B------:R-:W-:Y:S01]  /*1530*/  SHF.L.U32 R17, R25, 0x17, RZ ;  /* 0x0000001719117819 */ /* 0x000fe200000006ff */
[----:B------:R-:W-:Y:S02]  /*1540*/  MUFU.EX2 R28, R28 ;  /* 0x0000001c001c7308 */ /* 0x000fe40000000800 */
        /* <DEDUP_REMOVED lines=44> */
[----:B------:R-:W-:Y:S02]  /*1810*/  SHF.L.U32 R22, R23, 0x17, RZ ;  /* 0x0000001717167819 */ /* 0x000fe400000006ff */
[----:B------:R-:W-:Y:S01]  /*1820*/  FADD R19, R14, R7 ;  /* 0x000000070e137221 */ /* 0x000fe20000000000 */
[----:B------:R-:W0:Y:S03]  /*1830*/  MUFU.EX2 R23, R54 ;  /* 0x0000003600177308 */ /* 0x000e260000000800 */
[----:B------:R-:W-:Y:S01]  /*1840*/  FADD R14, R19, R8 ;  /* 0x00000008130e7221 */ /* 0x000fe20000000000 */
[----:B------:R-:W-:Y:S01]  /*1850*/  FMUL R19, R15, R28 ;  /* 0x0000001c0f137220 */ /* 0x000fe20000400000 */
[----:B------:R-:W-:-:S02]  /*1860*/  FMUL R22, R22, R29 ;  /* 0x0000001d16167220 */ /* 0x000fc40000400000 */
        /* <DEDUP_REMOVED lines=21> */
.L_x_19676:
        /* <DEDUP_REMOVED lines=12> */
[----:B0-----:R-:W-:Y:S05]  /*1a80*/  CALL.REL.NOINC `($__internal_376_$__cuda_sm3x_div_rn_noftz_f32_slowpath) ;  /* 0x0000002400f47944 */ /* 0x001fea0003c00000 */
[----:B------:R-:W-:-:S07]  /*1a90*/  MOV R11, R5 ;  /* 0x00000005000b7202 */ /* 0x000fce0000000f00 */
.L_x_19627:
[----:B------:R-:W-:Y:S05]  /*1aa0*/  BSYNC.RECONVERGENT B3 ;  /* 0x0000000000037941 */ /* 0x000fea0003800200 */
.L_x_19626:
        /* <DEDUP_REMOVED lines=12> */
[----:B0-----:R-:W-:Y:S05]  /*1b70*/  CALL.REL.NOINC `($__internal_376_$__cuda_sm3x_div_rn_noftz_f32_slowpath) ;  /* 0x0000002400b87944 */ /* 0x001fea0003c00000 */
[----:B------:R-:W-:-:S07]  /*1b80*/  MOV R25, R5 ;  /* 0x0000000500197202 */ /* 0x000fce0000000f00 */
.L_x_19629:
[----:B------:R-:W-:Y:S05]  /*1b90*/  BSYNC.RECONVERGENT B3 ;  /* 0x0000000000037941 */ /* 0x000fea0003800200 */
.L_x_19628:
        /* <DEDUP_REMOVED lines=12> */
[----:B0-----:R-:W-:Y:S05]  /*1c60*/  CALL.REL.NOINC `($__internal_376_$__cuda_sm3x_div_rn_noftz_f32_slowpath) ;  /* 0x00000024007c7944 */ /* 0x001fea0003c00000 */
[----:B------:R-:W-:-:S07]  /*1c70*/  MOV R29, R5 ;  /* 0x00000005001d7202 */ /* 0x000fce0000000f00 */
.L_x_19631:
[----:B------:R-:W-:Y:S05]  /*1c80*/  BSYNC.RECONVERGENT B3 ;  /* 0x0000000000037941 */ /* 0x000fea0003800200 */
.L_x_19630:
        /* <DEDUP_REMOVED lines=14> */
.L_x_19633:
[----:B------:R-:W-:Y:S05]  /*1d70*/  BSYNC.RECONVERGENT B3 ;  /* 0x0000000000037941 */ /* 0x000fea0003800200 */
.L_x_19632:
        /* <DEDUP_REMOVED lines=14> */
.L_x_19635:
[----:B------:R-:W-:Y:S05]  /*1e60*/  BSYNC.RECONVERGENT B3 ;  /* 0x0000000000037941 */ /* 0x000fea0003800200 */
.L_x_19634:
        /* <DEDUP_REMOVED lines=14> */
.L_x_19637:
[----:B------:R-:W-:Y:S05]  /*1f50*/  BSYNC.RECONVERGENT B3 ;  /* 0x0000000000037941 */ /* 0x000fea0003800200 */
.L_x_19636:
        /* <DEDUP_REMOVED lines=14> */
.L_x_19639:
[----:B------:R-:W-:Y:S05]  /*2040*/  BSYNC.RECONVERGENT B3 ;  /* 0x0000000000037941 */ /* 0x000fea0003800200 */
.L_x_19638:
        /* <DEDUP_REMOVED lines=14> */
.L_x_19641:
[----:B------:R-:W-:Y:S05]  /*2130*/  BSYNC.RECONVERGENT B3 ;  /* 0x0000000000037941 */ /* 0x000fea0003800200 */
.L_x_19640:
        /* <DEDUP_REMOVED lines=13> */
[----:B------:R-:W-:-:S07]  /*2210*/  IMAD.MOV.U32 R61, RZ, RZ, R5 ;  /* 0x000000ffff3d7224 */ /* 0x000fce00078e0005 */
.L_x_19643:
[----:B------:R-:W-:Y:S05]  /*2220*/  BSYNC.RECONVERGENT B3 ;  /* 0x0000000000037941 */ /* 0x000fea0003800200 */
.L_x_19642:
        /* <DEDUP_REMOVED lines=14> */
.L_x_19645:
[----:B------:R-:W-:Y:S05]  /*2310*/  BSYNC.RECONVERGENT B3 ;  /* 0x0000000000037941 */ /* 0x000fea0003800200 */
.L_x_19644:
        /* <DEDUP_REMOVED lines=14> */
.L_x_19647:
[----:B------:R-:W-:Y:S05]  /*2400*/  BSYNC.RECONVERGENT B3 ;  /* 0x0000000000037941 */ /* 0x000fea0003800200 */
.L_x_19646:
        /* <DEDUP_REMOVED lines=14> */
.L_x_19649:
[----:B------:R-:W-:Y:S05]  /*24f0*/  BSYNC.RECONVERGENT B3 ;  /* 0x0000000000037941 */ /* 0x000fea0003800200 */
.L_x_19648:
        /* <DEDUP_REMOVED lines=14> */
.L_x_19651:
[----:B------:R-:W-:Y:S05]  /*25e0*/  BSYNC.RECONVERGENT B3 ;  /* 0x0000000000037941 */ /* 0x000fea0003800200 */
.L_x_19650:
        /* <DEDUP_REMOVED lines=14> */
.L_x_19653:
[----:B------:R-:W-:Y:S05]  /*26d0*/  BSYNC.RECONVERGENT B3 ;  /* 0x0000000000037941 */ /* 0x000fea0003800200 */
.L_x_19652:
        /* <DEDUP_REMOVED lines=14> */
.L_x_19655:
[----:B------:R-:W-:Y:S05]  /*27c0*/  BSYNC.RECONVERGENT B3 ;  /* 0x0000000000037941 */ /* 0x000fea0003800200 */
.L_x_19654:
        /* <DEDUP_REMOVED lines=12> */
[----:B0-----:R-:W-:Y:S05]  /*2890*/  CALL.REL.NOINC `($__internal_376_$__cuda_sm3x_div_rn_noftz_f32_slowpath) ;  /* 0x0000001800707944 */ /* 0x001fea0003c00000 */
[----:B------:R-:W-:-:S07]  /*28a0*/  MOV R69, R5 ;  /* 0x0000000500457202 */ /* 0x000fce0000000f00 */
.L_x_19657:
[----:B------:R-:W-:Y:S05]  /*28b0*/  BSYNC.RECONVERGENT B3 ;  /* 0x0000000000037941 */ /* 0x000fea0003800200 */
.L_x_19656:
        /* <DEDUP_REMOVED lines=14> */
.L_x_19659:
[----:B------:R-:W-:Y:S05]  /*29a0*/  BSYNC.RECONVERGENT B3 ;  /* 0x0000000000037941 */ /* 0x000fea0003800200 */
.L_x_19658:
        /* <DEDUP_REMOVED lines=14> */
.L_x_19661:
[----:B------:R-:W-:Y:S05]  /*2a90*/  BSYNC.RECONVERGENT B3 ;  /* 0x0000000000037941 */ /* 0x000fea0003800200 */
.L_x_19660:
        /* <DEDUP_REMOVED lines=14> */
.L_x_19663:
[----:B------:R-:W-:Y:S05]  /*2b80*/  BSYNC.RECONVERGENT B3 ;  /* 0x0000000000037941 */ /* 0x000fea0003800200 */
.L_x_19662:
        /* <DEDUP_REMOVED lines=107> */
.L_x_19624:
[----:B------:R-:W-:Y:S05]  /*3240*/  EXIT ;  /* 0x000000000000794d */ /* 0x000fea0003800000 */
.L_x_19625:
[----:B------:R-:W-:Y:S01]  /*3250*/  BSSY B1, `(.L_x_19665) ;  /* 0x0000007000017945 */ /* 0x000fe20003800000 */
[----:B------:R-:W-:Y:S02]  /*3260*/  MOV R12, 0x10 ;  /* 0x00000010000c7802 */ /* 0x000fe40000000f00 */
[----:B------:R-:W-:Y:S02]  /*3270*/  MOV R11, 0x1f ;  /* 0x0000001f000b7802 */ /* 0x000fe40000000f00 */
[----:B------:R-:W-:-:S07]  /*3280*/  MOV R15, 0xffffffff ;  /* 0xffffffff000f7802 */ /* 0x000fce0000000f00 */
[----:B------:R-:W-:Y:S05]  /*3290*/  WARPSYNC.COLLECTIVE R15, `(.L_x_19666) ;  /* 0x000000000f087348 */ /* 0x000fea0003c00000 */
[----:B------:R0:W1:Y:S02]  /*32a0*/  SHFL.BFLY P6, R14, R13, R12, R11 ;  /* 0x0c00000c0d0e7389 */ /* 0x00006400000c000b */
[----:B01----:R-:W-:Y:S05]  /*32b0*/  ENDCOLLECTIVE ;  /* 0x000000000000791b */ /* 0x003fea0003800000 */
.L_x_19666:
[----:B------:R-:W-:Y:S05]  /*32c0*/  BSYNC B1 ;  /* 0x0000000000017941 */ /* 0x000fea0003800000 */
.L_x_19665:
[----:B------:R-:W-:Y:S01]  /*32d0*/  FMNMX R13, R14, R13, !PT ;  /* 0x0000000d0e0d7209 */ /* 0x000fe20007800000 */
[----:B------:R-:W-:Y:S01]  /*32e0*/  IMAD.MOV.U32 R11, RZ, RZ, 0x1f ;  /* 0x0000001fff0b7424 */ /* 0x000fe200078e00ff */
[----:B------:R-:W-:Y:S02]  /*32f0*/  MOV R12, 0x8 ;  /* 0x00000008000c7802 */ /* 0x000fe40000000f00 */
[----:B------:R-:W-:-:S07]  /*3300*/  MOV R15, 0xffffffff ;  /* 0xffffffff000f7802 */ /* 0x000fce0000000f00 */
[----:B------:R-:W-:Y:S05]  /*3310*/  WARPSYNC.COLLECTIVE R15, `(.L_x_19667) ;  /* 0x000000000f087348 */ /* 0x000fea0003c00000 */
[----:B------:R0:W1:Y:S02]  /*3320*/  SHFL.BFLY P6, R14, R13, R12, R11 ;  /* 0x0c00000c0d0e7389 */ /* 0x00006400000c000b */
[----:B01----:R-:W-:Y:S05]  /*3330*/  ENDCOLLECTIVE ;  /* 0x000000000000791b */ /* 0x003fea0003800000 */
.L_x_19667:
[----:B------:R-:W-:Y:S01]  /*3340*/  HFMA2 R12, -RZ, RZ, 0, 2.384185791015625e-07 ;  /* 0x00000004ff0c7431 */ /* 0x000fe200000001ff */
[----:B------:R-:W-:-:S04]  /*3350*/  FMNMX R0, R13, R14, !PT ;  /* 0x0000000e0d007209 */ /* 0x000fc80007800000 */
[----:B------:R-:W-:-:S07]  /*3360*/  MOV R13, R0 ;  /* 0x00000000000d7202 */ /* 0x000fce0000000f00 */
[----:B------:R-:W-:Y:S05]  /*3370*/  WARPSYNC.COLLECTIVE R15, `(.L_x_19668) ;  /* 0x000000000f087348 */ /* 0x000fea0003c00000 */
[----:B------:R0:W1:Y:S02]  /*3380*/  SHFL.BFLY P6, R14, R13, R12, R11 ;  /* 0x0c00000c0d0e7389 */ /* 0x00006400000c000b */
[----:B01----:R-:W-:Y:S05]  /*3390*/  ENDCOLLECTIVE ;  /* 0x000000000000791b */ /* 0x003fea0003800000 */
.L_x_19668:
[----:B------:R-:W-:Y:S01]  /*33a0*/  HFMA2 R12, -RZ, RZ, 0, 1.1920928955078125e-07 ;  /* 0x00000002ff0c7431 */ /* 0x000fe200000001ff */
[----:B------:R-:W-:-:S04]  /*33b0*/  FMNMX R2, R0, R14, !PT ;  /* 0x0000000e00027209 */ /* 0x000fc80007800000 */
[----:B------:R-:W-:-:S07]  /*33c0*/  MOV R13, R2 ;  /* 0x00000002000d7202 */ /* 0x000fce0000000f00 */
[----:B------:R-:W-:Y:S05]  /*33d0*/  WARPSYNC.COLLECTIVE R15, `(.L_x_19669) ;  /* 0x000000000f087348 */ /* 0x000fea0003c00000 */
[----:B------:R0:W1:Y:S02]  /*33e0*/  SHFL.BFLY P6, R14, R13, R12, R11 ;  /* 0x0c00000c0d0e7389 */ /* 0x00006400000c000b */
[----:B01----:R-:W-:Y:S05]  /*33f0*/  ENDCOLLECTIVE ;  /* 0x000000000000791b */ /* 0x003fea0003800000 */
.L_x_19669:
[----:B------:R-:W-:Y:S01]  /*3400*/  HFMA2 R12, -RZ, RZ, 0, 5.9604644775390625e-08 ;  /* 0x00000001ff0c7431 */ /* 0x000fe200000001ff */
[----:B------:R-:W-:-:S04]  /*3410*/  FMNMX R3, R2, R14, !PT ;  /* 0x0000000e02037209 */ /* 0x000fc80007800000 */
[----:B------:R-:W-:-:S07]  /*3420*/  MOV R13, R3 ;  /* 0x00000003000d7202 */ /* 0x000fce0000000f00 */
[----:B------:R-:W-:Y:S05]  /*3430*/  WARPSYNC.COLLECTIVE R15, `(.L_x_19670) ;  /* 0x000000000f087348 */ /* 0x000fea0003c00000 */
[----:B------:R0:W1:Y:S02]  /*3440*/  SHFL.BFLY P6, R14, R13, R12, R11 ;  /* 0x0c00000c0d0e7389 */ /* 0x00006400000c000b */
[----:B01----:R-:W-:Y:S05]  /*3450*/  ENDCOLLECTIVE ;  /* 0x000000000000791b */ /* 0x003fea0003800000 */
.L_x_19670:
[----:B------:R-:W-:-:S05]  /*3460*/  FMNMX R14, R3, R14, !PT ;  /* 0x0000000e030e7209 */ /* 0x000fca0007800000 */
[C---:B------:R-:W-:Y:S01]  /*3470*/  FADD R0, -R14.reuse, R7 ;  /* 0x000000070e007221 */ /* 0x040fe20000000100 */
[C---:B------:R-:W-:Y:S01]  /*3480*/  FADD R2, -R14.reuse, R4 ;  /* 0x000000040e027221 */ /* 0x040fe20000000100 */
        /* <DEDUP_REMOVED lines=96> */
[----:B------:R-:W-:Y:S02]  /*3a90*/  IMAD.SHL.U32 R10, R17, 0x800000, RZ ;  /* 0x00800000110a7824 */ /* 0x000fe400078e00ff */
        /* <DEDUP_REMOVED lines=12> */
[----:B0-----:R-:W-:Y:S01]  /*3b60*/  FMUL R10, R10, R23 ;  /* 0x000000170a0a7220 */ /* 0x001fe20000400000 */
[----:B------:R-:W-:Y:S01]  /*3b70*/  FFMA R18, R21, 1.4426950216293334961, -R18 ;  /* 0x3fb8aa3b15127823 */ /* 0x000fe20000000812 */
[----:B------:R-:W-:-:S03]  /*3b80*/  FFMA.SAT R23, R20, R25, 0.5 ;  /* 0x3f00000014177423 */ /* 0x000fc60000002019 */
[----:B------:R-:W-:Y:S01]  /*3b90*/  FFMA R21, R21, 1.925963033500011079e-08, R18 ;  /* 0x32a5706015157823 */ /* 0x000fe20000000012 */
[----:B------:R-:W-:-:S03]  /*3ba0*/  FFMA.RM R23, R23, R28, 12582913 ;  /* 0x4b40000117177423 */ /* 0x000fc6000000401c */
[----:B------:R0:W2:Y:S01]  /*3bb0*/  MUFU.EX2 R18, R21 ;  /* 0x0000001500127308 */ /* 0x0000a20000000800 */
[----:B-1----:R-:W-:Y:S01]  /*3bc0*/  FMUL R16, R16, R29 ;  /* 0x0000001d10107220 */ /* 0x002fe20000400000 */
[----:B------:R-:W-:Y:S01]  /*3bd0*/  FADD R29, R23, -12583039 ;  /* 0xcb40007f171d7421 */ /* 0x000fe20000000000 */
[----:B0-----:R-:W-:-:S03]  /*3be0*/  FFMA.SAT R21, R19, R25, 0.5 ;  /* 0x3f00000013157423 */ /* 0x001fc60000002019 */
        /* <DEDUP_REMOVED lines=78> */
.L_x_19671:
[----:B------:R-:W-:Y:S02]  /*40d0*/  HFMA2 R12, -RZ, RZ, 0, 4.76837158203125e-07 ;  /* 0x00000008ff0c7431 */ /* 0x000fe400000001ff */
[----:B------:R-:W-:-:S05]  /*40e0*/  FADD R25, R13, R14 ;  /* 0x0000000e0d197221 */ /* 0x000fca0000000000 */
[----:B------:R-:W-:-:S07]  /*40f0*/  MOV R13, R25 ;  /* 0x00000019000d7202 */ /* 0x000fce0000000f00 */
[----:B------:R-:W-:Y:S05]  /*4100*/  WARPSYNC.COLLECTIVE R15, `(.L_x_19672) ;  /* 0x000000000f087348 */ /* 0x000fea0003c00000 */
[----:B------:R0:W1:Y:S02]  /*4110*/  SHFL.BFLY P6, R14, R13, R12, R11 ;  /* 0x0c00000c0d0e7389 */ /* 0x00006400000c000b */
[----:B01----:R-:W-:Y:S05]  /*4120*/  ENDCOLLECTIVE ;  /* 0x000000000000791b */ /* 0x003fea0003800000 */
.L_x_19672:
[----:B------:R-:W-:Y:S02]  /*4130*/  HFMA2 R12, -RZ, RZ, 0, 2.384185791015625e-07 ;  /* 0x00000004ff0c7431 */ /* 0x000fe400000001ff */
[----:B------:R-:W-:-:S05]  /*4140*/  FADD R28, R25, R14 ;  /* 0x0000000e191c7221 */ /* 0x000fca0000000000 */
[----:B------:R-:W-:-:S07]  /*4150*/  MOV R13, R28 ;  /* 0x0000001c000d7202 */ /* 0x000fce0000000f00 */
[----:B------:R-:W-:Y:S05]  /*4160*/  WARPSYNC.COLLECTIVE R15, `(.L_x_19673) ;  /* 0x000000000f087348 */ /* 0x000fea0003c00000 */
[----:B------:R0:W1:Y:S02]  /*4170*/  SHFL.BFLY P6, R14, R13, R12, R11 ;  /* 0x0c00000c0d0e7389 */ /* 0x00006400000c000b */
[----:B01----:R-:W-:Y:S05]  /*4180*/  ENDCOLLECTIVE ;  /* 0x000000000000791b */ /* 0x003fea0003800000 */
.L_x_19673:
[----:B------:R-:W-:Y:S02]  /*4190*/  HFMA2 R12, -RZ, RZ, 0, 1.1920928955078125e-07 ;  /* 0x00000002ff0c7431 */ /* 0x000fe400000001ff */
[----:B------:R-:W-:-:S05]  /*41a0*/  FADD R29, R28, R14 ;  /* 0x0000000e1c1d7221 */ /* 0x000fca0000000000 */
[----:B------:R-:W-:-:S07]  /*41b0*/  MOV R13, R29 ;  /* 0x0000001d000d7202 */ /* 0x000fce0000000f00 */
[----:B------:R-:W-:Y:S05]  /*41c0*/  WARPSYNC.COLLECTIVE R15, `(.L_x_19674) ;  /* 0x000000000f087348 */ /* 0x000fea0003c00000 */
[----:B------:R0:W1:Y:S02]  /*41d0*/  SHFL.BFLY P6, R14, R13, R12, R11 ;  /* 0x0c00000c0d0e7389 */ /* 0x00006400000c000b */
[----:B01----:R-:W-:Y:S05]  /*41e0*/  ENDCOLLECTIVE ;  /* 0x000000000000791b */ /* 0x003fea0003800000 */
.L_x_19674:
[----:B------:R-:W-:Y:S01]  /*41f0*/  MOV R12, 0x1 ;  /* 0x00000001000c7802 */ /* 0x000fe20000000f00 */
[----:B------:R-:W-:-:S04]  /*4200*/  FADD R30, R29, R14 ;  /* 0x0000000e1d1e7221 */ /* 0x000fc80000000000 */
[----:B------:R-:W-:-:S07]  /*4210*/  IMAD.MOV.U32 R13, RZ, RZ, R30 ;  /* 0x000000ffff0d7224 */ /* 0x000fce00078e001e */
[----:B------:R-:W-:Y:S05]  /*4220*/  WARPSYNC.COLLECTIVE R15, `(.L_x_19675) ;  /* 0x000000000f087348 */ /* 0x000fea0003c00000 */
[----:B------:R0:W1:Y:S02]  /*4230*/  SHFL.BFLY P6, R14, R13, R12, R11 ;  /* 0x0c00000c0d0e7389 */ /* 0x00006400000c000b */
[----:B01----:R-:W-:Y:S05]  /*4240*/  ENDCOLLECTIVE ;  /* 0x000000000000791b */ /* 0x003fea0003800000 */
.L_x_19675:
[----:B------:R-:W-:Y:S05]  /*4250*/  BRA `(.L_x_19676) ;  /* 0xffffffd400d87947 */ /* 0x000fea000383ffff */
        .weak           $__internal_376_$__cuda_sm3x_div_rn_noftz_f32_slowpath
        .type           $__internal_376_$__cuda_sm3x_div_rn_noftz_f32_slowpath,@function
        .size           $__internal_376_$__cuda_sm3x_div_rn_noftz_f32_slowpath,(.L_x_25828 - $__internal_376_$__cuda_sm3x_div_rn_noftz_f32_slowpath)
$__internal_376_$__cuda_sm3x_div_rn_noftz_f32_slowpath:
        /* <DEDUP_REMOVED lines=34> */
.L_x_19678:
        /* <DEDUP_REMOVED lines=51> */
.L_x_19685:
[----:B------:R-:W-:-:S04]  /*47b0*/  LOP3.LUT R5, R5, 0x80000000, RZ, 0xc0, !PT ;  /* 0x8000000005057812 */ /* 0x000fc800078ec0ff */
[----:B------:R-:W-:Y:S01]  /*47c0*/  LOP3.LUT R5, R5, 0x7f800000, RZ, 0xfc, !PT ;  /* 0x7f80000005057812 */ /* 0x000fe200078efcff */
[----:B------:R-:W-:Y:S06]  /*47d0*/  BRA `(.L_x_19686) ;  /* 0x0000000000047947 */ /* 0x000fec0003800000 */
.L_x_19684:
[----:B------:R-:W-:-:S07]  /*47e0*/  LEA R5, R30, R5, 0x17 ;  /* 0x000000051e057211 */ /* 0x000fce00078eb8ff */
.L_x_19686:
[----:B------:R-:W-:Y:S05]  /*47f0*/  BSYNC.RECONVERGENT B2 ;  /* 0x0000000000027941 */ /* 0x000fea0003800200 */
.L_x_19683:
[----:B------:R-:W-:Y:S05]  /*4800*/  BRA `(.L_x_19687) ;  /* 0x0000000000207947 */ /* 0x000fea0003800000 */
.L_x_19682:
[----:B------:R-:W-:-:S04]  /*4810*/  LOP3.LUT R5, R12, 0x80000000, R5, 0x48, !PT ;  /* 0x800000000c057812 */ /* 0x000fc800078e4805 */
[----:B------:R-:W-:Y:S01]  /*4820*/  LOP3.LUT R5, R5, 0x7f800000, RZ, 0xfc, !PT ;  /* 0x7f80000005057812 */ /* 0x000fe200078efcff */
[----:B------:R-:W-:Y:S06]  /*4830*/  BRA `(.L_x_19687) ;  /* 0x0000000000147947 */ /* 0x000fec0003800000 */
.L_x_19681:
[----:B------:R-:W-:Y:S01]  /*4840*/  LOP3.LUT R5, R12, 0x80000000, R5, 0x48, !PT ;  /* 0x800000000c057812 */ /* 0x000fe200078e4805 */
[----:B------:R-:W-:Y:S06]  /*4850*/  BRA `(.L_x_19687) ;  /* 0x00000000000c7947 */ /* 0x000fec0003800000 */
.L_x_19680:
[----:B------:R-:W0:Y:S01]  /*4860*/  MUFU.RSQ R5, -QNAN ;  /* 0xffc0000000057908 */ /* 0x000e220000001400 */
[----:B------:R-:W-:Y:S05]  /*4870*/  BRA `(.L_x_19687) ;  /* 0x0000000000047947 */ /* 0x000fea0003800000 */
.L_x_19679:
[----:B------:R-:W-:-:S07]  /*4880*/  FADD.FTZ R5, R5, R12 ;  /* 0x0000000c05057221 */ /* 0x000fce0000010000 */
.L_x_19687:
[----:B------:R-:W-:Y:S05]  /*4890*/  BSYNC.RECONVERGENT B1 ;  /* 0x0000000000017941 */ /* 0x000fea0003800200 */
.L_x_19677:
[----:B------:R-:W-:Y:S01]  /*48a0*/  HFMA2 R13, -RZ, RZ, 0, 0 ;  /* 0x00000000ff0d7431 */ /* 0x000fe200000001ff */
[----:B------:R-:W-:-:S04]  /*48b0*/  MOV R12, R14 ;  /* 0x0000000e000c7202 */ /* 0x000fc80000000f00 */
[----:B0-----:R-:W-:Y:S05]  /*48c0*/  RET.REL.NODEC R12 `(_Z15SoftmaxWarpImplI10DirectLoadIffE11DirectStoreIffEfLi1ELi19ELi32ELi1ELb1EL9Algorithm0EEvT_T0_ll) ;  /* 0xffffffb40ccc7950 */ /* 0x001fea0003c3ffff */
.L_x_19688:
        /* <DEDUP_REMOVED lines=11> */
.L_x_25828:


//--------------------- .text._Z15SoftmaxWarpImplI10DirectLoadIffE11DirectStoreIffEfLi1ELi19ELi32ELi1ELb0EL9Algorithm0EEvT_T0_ll --------------------------
	.section	.text._Z15SoftmaxWarpImplI10DirectLoadIffE11DirectStoreIffEfLi1ELi19ELi32ELi1ELb0EL9Algorithm0EEvT_T0_ll,"ax",@progbits
	.align	128
        .global         _Z15SoftmaxWarpImplI10DirectLoadIffE11DirectStoreIffEfLi1ELi19ELi32ELi1ELb0EL9Algorithm0EEvT_T0_ll
        .type           _Z15SoftmaxWarpImplI10DirectLoadIffE11DirectStoreIffEfLi1ELi19ELi32ELi1ELb0EL9Algorithm0EEvT_T0_ll,@function
        .size           _Z15SoftmaxWarpImplI10DirectLoadIffE11DirectStoreIffEfLi1ELi19ELi32ELi1ELb0EL9Algorithm0EEvT_T0_ll,(.L_x_25829 - _Z15SoftmaxWarpImplI10DirectLoadIffE11DirectStoreIffEfLi1ELi19ELi32ELi1ELb0EL9Algorithm0EEvT_T0_ll)
        .other          _Z15SoftmaxWarpImplI10DirectLoadIffE11DirectStoreIffEfLi1ELi19ELi32ELi1ELb0EL9Algorithm0EEvT_T0_ll,@"STO_CUDA_ENTRY STV_DEFAULT"
_Z15SoftmaxWarpImplI10DirectLoadIffE11DirectStoreIffEfLi1ELi19ELi32ELi1ELb0EL9Algorithm0EEvT_T0_ll:
.text._Z15SoftmaxWarpImplI10DirectLoadIffE11DirectStoreIffEfLi1ELi19ELi32ELi1ELb0EL9Algorithm0EEvT_T0_ll:
        /* <DEDUP_REMOVED lines=24> */
.L_x_19689:
        /* <DEDUP_REMOVED lines=13> */
.L_x_19729:
        /* <DEDUP_REMOVED lines=266> */
.L_x_19741:
        /* <DEDUP_REMOVED lines=11> */
[----:B01----:R-:W-:Y:S05]  /*13a0*/  CALL.REL.NOINC `($__internal_377_$__cuda_sm3x_div_rn_noftz_f32_slowpath) ;  /* 0x0000002000e87944 */ /* 0x003fea0003c00000 */
[----:B------:R-:W-:-:S07]  /*13b0*/  MOV R14, R6 ;  /* 0x00000006000e7202 */ /* 0x000fce0000000f00 */
.L_x_19692:
[----:B------:R-:W-:Y:S05]  /*13c0*/  BSYNC.RECONVERGENT B2 ;  /* 0x0000000000027941 */ /* 0x000fea0003800200 */
.L_x_19691:
        /* <DEDUP_REMOVED lines=11> */
[----:B01----:R-:W-:Y:S05]  /*1480*/  CALL.REL.NOINC `($__internal_377_$__cuda_sm3x_div_rn_noftz_f32_slowpath) ;  /* 0x0000002000b07944 */ /* 0x003fea0003c00000 */
[----:B------:R-:W-:-:S07]  /*1490*/  MOV R15, R6 ;  /* 0x00000006000f7202 */ /* 0x000fce0000000f00 */
.L_x_19694:
[----:B------:R-:W-:Y:S05]  /*14a0*/  BSYNC.RECONVERGENT B2 ;  /* 0x0000000000027941 */ /* 0x000fea0003800200 */
.L_x_19693:
        /* <DEDUP_REMOVED lines=13> */
.L_x_19696:
[----:B------:R-:W-:Y:S05]  /*1580*/  BSYNC.RECONVERGENT B2 ;  /* 0x0000000000027941 */ /* 0x000fea0003800200 */
.L_x_19695:
        /* <DEDUP_REMOVED lines=13> */
.L_x_19698:
[----:B------:R-:W-:Y:S05]  /*1660*/  BSYNC.RECONVERGENT B2 ;  /* 0x0000000000027941 */ /* 0x000fea0003800200 */
.L_x_19697:
        /* <DEDUP_REMOVED lines=13> */
.L_x_19700:
[----:B------:R-:W-:Y:S05]  /*1740*/  BSYNC.RECONVERGENT B2 ;  /* 0x0000000000027941 */ /* 0x000fea0003800200 */
.L_x_19699:
        /* <DEDUP_REMOVED lines=13> */
.L_x_19702:
[----:B------:R-:W-:Y:S05]  /*1820*/  BSYNC.RECONVERGENT B2 ;  /* 0x0000000000027941 */ /* 0x000fea0003800200 */
.L_x_19701:
        /* <DEDUP_REMOVED lines=13> */
.L_x_19704:
[----:B------:R-:W-:Y:S05]  /*1900*/  BSYNC.RECONVERGENT B2 ;  /* 0x0000000000027941 */ /* 0x000fea0003800200 */
.L_x_19703:
        /* <DEDUP_REMOVED lines=13> */
.L_x_19706:
[----:B------:R-:W-:Y:S05]  /*19e0*/  BSYNC.RECONVERGENT B2 ;  /* 0x0000000000027941 */ /* 0x000fea0003800200 */
.L_x_19705:
        /* <DEDUP_REMOVED lines=13> */
.L_x_19708:
[----:B------:R-:W-:Y:S05]  /*1ac0*/  BSYNC.RECONVERGENT B2 ;  /* 0x0000000000027941 */ /* 0x000fea0003800200 */
.L_x_19707:
[----:B------:R-:W2:Y:S01]  /*1ad0*/  MUFU.RCP R6, R11 ;  /* 0x0000000b00067308 */ /* 0x000ea20000001000 */
[----:B------:R-:W-:Y:S07]  /*1ae0*/  BSSY.RECONVERGENT B2, `(.L_x_19709) ;  /* 0x000000c000027945 */ /* 0x000fee0003800200 */
[----:B------:R-:W3:Y:S01]  /*1af0*/  FCHK P0, R10, R11 ;  /* 0x0000000b0a007302 */ /* 0x000ee20000000000 */
[----:B--2---:R-:W-:-:S04]  /*1b00*/  FFMA R9, -R11, R6, 1 ;  /* 0x3f8000000b097423 */ /* 0x004fc80000000106 */
[----:B------:R-:W-:-:S04]  /*1b10*/  FFMA R13, R6, R9, R6 ;  /* 0x00000009060d7223 */ /* 0x000fc80000000006 */
[----:B-1----:R-:W-:-:S04]  /*1b20*/  FFMA R34, R10, R13, RZ ;  /* 0x0000000d0a227223 */ /* 0x002fc800000000ff */
[----:B------:R-:W-:-:S04]  /*1b30*/  FFMA R9, -R11, R34, R10 ;  /* 0x000000220b097223 */ /* 0x000fc8000000010a */
[----:B------:R-:W-:Y:S01]  /*1b40*/  FFMA R34, R13, R9, R34 ;  /* 0x000000090d227223 */ /* 0x000fe20000000022 */
[----:B---3--:R-:W-:Y:S06]  /*1b50*/  @!P0 BRA `(.L_x_19710) ;  /* 0x0000000000108947 */ /* 0x008fec0003800000 */
[----:B------:R-:W-:Y:S02]  /*1b60*/  MOV R6, R10 ;  /* 0x0000000a00067202 */ /* 0x000fe40000000f00 */
[----:B------:R-:W-:-:S07]  /*1b70*/  MOV R25, 0x1b90 ;  /* 0x00001b9000197802 */ /* 0x000fce0000000f00 */
[----:B0-----:R-:W-:Y:S05]  /*1b80*/  CALL.REL.NOINC `($__internal_377_$__cuda_sm3x_div_rn_noftz_f32_slowpath) ;  /* 0x0000001800f07944 */ /* 0x001fea0003c00000 */
[----:B------:R-:W-:-:S07]  /*1b90*/  MOV R34, R6 ;  /* 0x0000000600227202 */ /* 0x000fce0000000f00 */
.L_x_19710:
[----:B------:R-:W-:Y:S05]  /*1ba0*/  BSYNC.RECONVERGENT B2 ;  /* 0x0000000000027941 */ /* 0x000fea0003800200 */
.L_x_19709:
        /* <DEDUP_REMOVED lines=11> */
[----:B0-----:R-:W-:Y:S05]  /*1c60*/  CALL.REL.NOINC `($__internal_377_$__cuda_sm3x_div_rn_noftz_f32_slowpath) ;  /* 0x0000001800b87944 */ /* 0x001fea0003c00000 */
[----:B------:R-:W-:-:S07]  /*1c70*/  MOV R9, R6 ;  /* 0x0000000600097202 */ /* 0x000fce0000000f00 */
.L_x_19712:
[----:B------:R-:W-:Y:S05]  /*1c80*/  BSYNC.RECONVERGENT B2 ;  /* 0x0000000000027941 */ /* 0x000fea0003800200 */
.L_x_19711:
        /* <DEDUP_REMOVED lines=13> */
.L_x_19714:
[----:B------:R-:W-:Y:S05]  /*1d60*/  BSYNC.RECONVERGENT B2 ;  /* 0x0000000000027941 */ /* 0x000fea0003800200 */
.L_x_19713:
        /* <DEDUP_REMOVED lines=13> */
.L_x_19716:
[----:B------:R-:W-:Y:S05]  /*1e40*/  BSYNC.RECONVERGENT B2 ;  /* 0x0000000000027941 */ /* 0x000fea0003800200 */
.L_x_19715:
        /* <DEDUP_REMOVED lines=13> */
.L_x_19718:
[----:B------:R-:W-:Y:S05]  /*1f20*/  BSYNC.RECONVERGENT B2 ;  /* 0x0000000000027941 */ /* 0x000fea0003800200 */
.L_x_19717:
        /* <DEDUP_REMOVED lines=13> */
.L_x_19720:
[----:B------:R-:W-:Y:S05]  /*2000*/  BSYNC.RECONVERGENT B2 ;  /* 0x0000000000027941 */ /* 0x000fea0003800200 */
.L_x_19719:
        /* <DEDUP_REMOVED lines=13> */
.L_x_19722:
[----:B------:R-:W-:Y:S05]  /*20e0*/  BSYNC.RECONVERGENT B2 ;  /* 0x0000000000027941 */ /* 0x000fea0003800200 */
.L_x_19721:
        /* <DEDUP_REMOVED lines=13> */
.L_x_19724:
[----:B------:R-:W-:Y:S05]  /*21c0*/  BSYNC.RECONVERGENT B2 ;  /* 0x0000000000027941 */ /* 0x000fea0003800200 */
.L_x_19723:
        /* <DEDUP_REMOVED lines=13> */
.L_x_19726:
[----:B------:R-:W-:Y:S05]  /*22a0*/  BSYNC.RECONVERGENT B2 ;  /* 0x0000000000027941 */ /* 0x000fea0003800200 */
.L_x_19725:
        /* <DEDUP_REMOVED lines=13> */
.L_x_19728:
[----:B------:R-:W-:Y:S05]  /*2380*/  BSYNC.RECONVERGENT B2 ;  /* 0x0000000000027941 */ /* 0x000fea0003800200 */
.L_x_19727:
        /* <DEDUP_REMOVED lines=59> */
.L_x_19690:
[----:B------:R-:W-:Y:S01]  /*2740*/  BSSY B0, `(.L_x_19730) ;  /* 0x0000007000007945 */ /* 0x000fe20003800000 */
[----:B------:R-:W-:Y:S02]  /*2750*/  MOV R12, 0x10 ;  /* 0x00000010000c7802 */ /* 0x000fe40000000f00 */
[----:B------:R-:W-:Y:S02]  /*2760*/  MOV R11, 0x1f ;  /* 0x0000001f000b7802 */ /* 0x000fe40000000f00 */
[----:B------:R-:W-:-:S07]  /*2770*/  MOV R15, 0xffffffff ;  /* 0xffffffff000f7802 */ /* 0x000fce0000000f00 */
[----:B0-----:R-:W-:Y:S05]  /*2780*/  WARPSYNC.COLLECTIVE R15, `(.L_x_19731) ;  /* 0x000000000f087348 */ /* 0x001fea0003c00000 */
[----:B------:R1:W2:Y:S02]  /*2790*/  SHFL.BFLY P6, R14, R13, R12, R11 ;  /* 0x0c00000c0d0e7389 */ /* 0x0002a400000c000b */
[----:B012---:R-:W-:Y:S05]  /*27a0*/  ENDCOLLECTIVE ;  /* 0x000000000000791b */ /* 0x007fea0003800000 */
.L_x_19731:
[----:B------:R-:W-:Y:S05]  /*27b0*/  BSYNC B0 ;  /* 0x0000000000007941 */ /* 0x000fea0003800000 */
.L_x_19730:
[----:B------:R-:W-:Y:S01]  /*27c0*/  HFMA2 R11, -RZ, RZ, 0, 1.847743988037109375e-06 ;  /* 0x0000001fff0b7431 */ /* 0x000fe200000001ff */
[----:B------:R-:W-:Y:S02]  /*27d0*/  FMNMX R13, R13, R14, !PT ;  /* 0x0000000e0d0d7209 */ /* 0x000fe40007800000 */
[----:B------:R-:W-:Y:S02]  /*27e0*/  MOV R12, 0x8 ;  /* 0x00000008000c7802 */ /* 0x000fe40000000f00 */
[----:B------:R-:W-:-:S07]  /*27f0*/  MOV R15, 0xffffffff ;  /* 0xffffffff000f7802 */ /* 0x000fce0000000f00 */
[----:B------:R-:W-:Y:S05]  /*2800*/  WARPSYNC.COLLECTIVE R15, `(.L_x_19732) ;  /* 0x000000000f087348 */ /* 0x000fea0003c00000 */
[----:B------:R0:W1:Y:S02]  /*2810*/  SHFL.BFLY P6, R14, R13, R12, R11 ;  /* 0x0c00000c0d0e7389 */ /* 0x00006400000c000b */
[----:B01----:R-:W-:Y:S05]  /*2820*/  ENDCOLLECTIVE ;  /* 0x000000000000791b */ /* 0x003fea0003800000 */
.L_x_19732:
[----:B------:R-:W-:Y:S01]  /*2830*/  HFMA2 R12, -RZ, RZ, 0, 2.384185791015625e-07 ;  /* 0x00000004ff0c7431 */ /* 0x000fe200000001ff */
[----:B------:R-:W-:-:S04]  /*2840*/  FMNMX R0, R13, R14, !PT ;  /* 0x0000000e0d007209 */ /* 0x000fc80007800000 */
[----:B------:R-:W-:-:S07]  /*2850*/  MOV R13, R0 ;  /* 0x00000000000d7202 */ /* 0x000fce0000000f00 */
[----:B------:R-:W-:Y:S05]  /*2860*/  WARPSYNC.COLLECTIVE R15, `(.L_x_19733) ;  /* 0x000000000f087348 */ /* 0x000fea0003c00000 */
[----:B------:R0:W1:Y:S02]  /*2870*/  SHFL.BFLY P6, R14, R13, R12, R11 ;  /* 0x0c00000c0d0e7389 */ /* 0x00006400000c000b */
[----:B01----:R-:W-:Y:S05]  /*2880*/  ENDCOLLECTIVE ;  /* 0x000000000000791b */ /* 0x003fea0003800000 */
.L_x_19733:
[----:B------:R-:W-:Y:S01]  /*2890*/  HFMA2 R12, -RZ, RZ, 0, 1.1920928955078125e-07 ;  /* 0x00000002ff0c7431 */ /* 0x000fe200000001ff */
[----:B------:R-:W-:-:S04]  /*28a0*/  FMNMX R2, R0, R14, !PT ;  /* 0x0000000e00027209 */ /* 0x000fc80007800000 */
[----:B------:R-:W-:-:S07]  /*28b0*/  MOV R13, R2 ;  /* 0x00000002000d7202 */ /* 0x000fce0000000f00 */
[----:B------:R-:W-:Y:S05]  /*28c0*/  WARPSYNC.COLLECTIVE R15, `(.L_x_19734) ;  /* 0x000000000f087348 */ /* 0x000fea0003c00000 */
[----:B------:R0:W1:Y:S02]  /*28d0*/  SHFL.BFLY P6, R14, R13, R12, R11 ;  /* 0x0c00000c0d0e7389 */ /* 0x00006400000c000b */
[----:B01----:R-:W-:Y:S05]  /*28e0*/  ENDCOLLECTIVE ;  /* 0x000000000000791b */ /* 0x003fea0003800000 */
.L_x_19734:
[----:B------:R-:W-:Y:S01]  /*28f0*/  HFMA2 R12, -RZ, RZ, 0, 5.9604644775390625e-08 ;  /* 0x00000001ff0c7431 */ /* 0x000fe200000001ff */
[----:B------:R-:W-:-:S04]  /*2900*/  FMNMX R3, R2, R14, !PT ;  /* 0x0000000e02037209 */ /* 0x000fc80007800000 */
[----:B------:R-:W-:-:S07]  /*2910*/  MOV R13, R3 ;  /* 0x00000003000d7202 */ /* 0x000fce0000000f00 */
[----:B------:R-:W-:Y:S05]  /*2920*/  WARPSYNC.COLLECTIVE R15, `(.L_x_19735) ;  /* 0x000000000f087348 */ /* 0x000fea0003c00000 */
[----:B------:R0:W1:Y:S02]  /*2930*/  SHFL.BFLY P6, R14, R13, R12, R11 ;  /* 0x0c00000c0d0e7389 */ /* 0x00006400000c000b */
[----:B01----:R-:W-:Y:S05]  /*2940*/  ENDCOLLECTIVE ;  /* 0x000000000000791b */ /* 0x003fea0003800000 */
.L_x_19735:
        /* <DEDUP_REMOVED lines=199> */
.L_x_19736:
[----:B------:R-:W-:Y:S02]  /*35c0*/  HFMA2 R12, -RZ, RZ, 0, 4.76837158203125e-07 ;  /* 0x00000008ff0c7431 */ /* 0x000fe400000001ff */
[----:B------:R-:W-:-:S05]  /*35d0*/  FADD R25, R13, R14 ;  /* 0x0000000e0d197221 */ /* 0x000fca0000000000 */
[----:B------:R-:W-:-:S07]  /*35e0*/  MOV R13, R25 ;  /* 0x00000019000d7202 */ /* 0x000fce0000000f00 */
[----:B------:R-:W-:Y:S05]  /*35f0*/  WARPSYNC.COLLECTIVE R15, `(.L_x_19737) ;  /* 0x000000000f087348 */ /* 0x000fea0003c00000 */
[----:B------:R0:W1:Y:S02]  /*3600*/  SHFL.BFLY P6, R14, R13, R12, R11 ;  /* 0x0c00000c0d0e7389 */ /* 0x00006400000c000b */
[----:B01----:R-:W-:Y:S05]  /*3610*/  ENDCOLLECTIVE ;  /* 0x000000000000791b */ /* 0x003fea0003800000 */
.L_x_19737:
[----:B------:R-:W-:Y:S02]  /*3620*/  HFMA2 R12, -RZ, RZ, 0, 2.384185791015625e-07 ;  /* 0x00000004ff0c7431 */ /* 0x000fe400000001ff */
[----:B------:R-:W-:-:S05]  /*3630*/  FADD R32, R25, R14 ;  /* 0x0000000e19207221 */ /* 0x000fca0000000000 */
[----:B------:R-:W-:-:S07]  /*3640*/  MOV R13, R32 ;  /* 0x00000020000d7202 */ /* 0x000fce0000000f00 */
[----:B------:R-:W-:Y:S05]  /*3650*/  WARPSYNC.COLLECTIVE R15, `(.L_x_19738) ;  /* 0x000000000f087348 */ /* 0x000fea0003c00000 */
[----:B------:R0:W1:Y:S02]  /*3660*/  SHFL.BFLY P6, R14, R13, R12, R11 ;  /* 0x0c00000c0d0e7389 */ /* 0x00006400000c000b */
[----:B01----:R-:W-:Y:S05]  /*3670*/  ENDCOLLECTIVE ;  /* 0x000000000000791b */ /* 0x003fea0003800000 */
.L_x_19738:
[----:B------:R-:W-:Y:S02]  /*3680*/  HFMA2 R12, -RZ, RZ, 0, 1.1920928955078125e-07 ;  /* 0x00000002ff0c7431 */ /* 0x000fe400000001ff */
[----:B------:R-:W-:-:S05]  /*3690*/  FADD R33, R32, R14 ;  /* 0x0000000e20217221 */ /* 0x000fca0000000000 */
[----:B------:R-:W-:-:S07]  /*36a0*/  MOV R13, R33 ;  /* 0x00000021000d7202 */ /* 0x000fce0000000f00 */
[----:B------:R-:W-:Y:S05]  /*36b0*/  WARPSYNC.COLLECTIVE R15, `(.L_x_19739) ;  /* 0x000000000f087348 */ /* 0x000fea0003c00000 */
[----:B------:R0:W1:Y:S02]  /*36c0*/  SHFL.BFLY P6, R14, R13, R12, R11 ;  /* 0x0c00000c0d0e7389 */ /* 0x00006400000c000b */
[----:B01----:R-:W-:Y:S05]  /*36d0*/  ENDCOLLECTIVE ;  /* 0x000000000000791b */ /* 0x003fea0003800000 */
.L_x_19739:
[----:B------:R-:W-:Y:S02]  /*36e0*/  HFMA2 R12, -RZ, RZ, 0, 5.9604644775390625e-08 ;  /* 0x00000001ff0c7431 */ /* 0x000fe400000001ff */
[----:B------:R-:W-:-:S05]  /*36f0*/  FADD R34, R33, R14 ;  /* 0x0000000e21227221 */ /* 0x000fca0000000000 */
[----:B------:R-:W-:-:S07]  /*3700*/  MOV R13, R34 ;  /* 0x00000022000d7202 */ /* 0x000fce0000000f00 */
[----:B------:R-:W-:Y:S05]  /*3710*/  WARPSYNC.COLLECTIVE R15, `(.L_x_19740) ;  /* 0x000000000f087348 */ /* 0x000fea0003c00000 */
[----:B------:R0:W1:Y:S02]  /*3720*/  SHFL.BFLY P6, R14, R13, R12, R11 ;  /* 0x0c00000c0d0e7389 */ /* 0x00006400000c000b */
[----:B01----:R-:W-:Y:S05]  /*3730*/  ENDCOLLECTIVE ;  /* 0x000000000000791b */ /* 0x003fea0003800000 */
.L_x_19740:
[----:B------:R-:W-:Y:S05]  /*3740*/  BRA `(.L_x_19741) ;  /* 0xffffffd800e87947 */ /* 0x000fea000383ffff */
        .weak           $__internal_377_$__cuda_sm3x_div_rn_noftz_f32_slowpath
        .type           $__internal_377_$__cuda_sm3x_div_rn_noftz_f32_slowpath,@function
        .size           $__internal_377_$__cuda_sm3x_div_rn_noftz_f32_slowpath,(.L_x_25829 - $__internal_377_$__cuda_sm3x_div_rn_noftz_f32_slowpath)
$__internal_377_$__cuda_sm3x_div_rn_noftz_f32_slowpath:
        /* <DEDUP_REMOVED lines=36> */
.L_x_19743:
        /* <DEDUP_REMOVED lines=51> */
.L_x_19750:
[----:B------:R-:W-:-:S04]  /*3cc0*/  LOP3.LUT R6, R6, 0x80000000, RZ, 0xc0, !PT ;  /* 0x8000000006067812 */ /* 0x000fc800078ec0ff */
[----:B------:R-:W-:Y:S01]  /*3cd0*/  LOP3.LUT R6, R6, 0x7f800000, RZ, 0xfc, !PT ;  /* 0x7f80000006067812 */ /* 0x000fe200078efcff */
[----:B------:R-:W-:Y:S06]  /*3ce0*/  BRA `(.L_x_19751) ;  /* 0x0000000000047947 */ /* 0x000fec0003800000 */
.L_x_19749:
[----:B------:R-:W-:-:S07]  /*3cf0*/  LEA R6, R13, R6, 0x17 ;  /* 0x000000060d067211 */ /* 0x000fce00078eb8ff */
.L_x_19751:
[----:B------:R-:W-:Y:S05]  /*3d00*/  BSYNC.RECONVERGENT B1 ;  /* 0x0000000000017941 */ /* 0x000fea0003800200 */
.L_x_19748:
[----:B------:R-:W-:Y:S05]  /*3d10*/  BRA `(.L_x_19752) ;  /* 0x0000000000207947 */ /* 0x000fea0003800000 */
.L_x_19747:
[----:B------:R-:W-:-:S04]  /*3d20*/  LOP3.LUT R6, R33, 0x80000000, R6, 0x48, !PT ;  /* 0x8000000021067812 */ /* 0x000fc800078e4806 */
[----:B------:R-:W-:Y:S01]  /*3d30*/  LOP3.LUT R6, R6, 0x7f800000, RZ, 0xfc, !PT ;  /* 0x7f80000006067812 */ /* 0x000fe200078efcff */
[----:B------:R-:W-:Y:S06]  /*3d40*/  BRA `(.L_x_19752) ;  /* 0x0000000000147947 */ /* 0x000fec0003800000 */
.L_x_19746:
[----:B------:R-:W-:Y:S01]  /*3d50*/  LOP3.LUT R6, R33, 0x80000000, R6, 0x48, !PT ;  /* 0x8000000021067812 */ /* 0x000fe200078e4806 */
[----:B------:R-:W-:Y:S06]  /*3d60*/  BRA `(.L_x_19752) ;  /* 0x00000000000c7947 */ /* 0x000fec0003800000 */
.L_x_19745:
[----:B------:R-:W0:Y:S01]  /*3d70*/  MUFU.RSQ R6, -QNAN ;  /* 0xffc0000000067908 */ /* 0x000e220000001400 */
[----:B------:R-:W-:Y:S05]  /*3d80*/  BRA `(.L_x_19752) ;  /* 0x0000000000047947 */ /* 0x000fea0003800000 */
.L_x_19744:
[----:B------:R-:W-:-:S07]  /*3d90*/  FADD.FTZ R6, R6, R11 ;  /* 0x0000000b06067221 */ /* 0x000fce0000010000 */
.L_x_19752:
[----:B------:R-:W-:Y:S05]  /*3da0*/  BSYNC.RECONVERGENT B0 ;  /* 0x0000000000007941 */ /* 0x000fea0003800200 */
.L_x_19742:
[----:B------:R-:W-:Y:S01]  /*3db0*/  HFMA2 R13, -RZ, RZ, 0, 0 ;  /* 0x00000000ff0d7431 */ /* 0x000fe200000001ff */
[----:B------:R-:W-:-:S04]  /*3dc0*/  MOV R12, R25 ;  /* 0x00000019000c7202 */ /* 0x000fc80000000f00 */
[----:B0-----:R-:W-:Y:S05]  /*3dd0*/  RET.REL.NODEC R12 `(_Z15SoftmaxWarpImplI10DirectLoadIffE11DirectStoreIffEfLi1ELi19ELi32ELi1ELb0EL9Algorithm0EEvT_T0_ll) ;  /* 0xffffffc00c887950 */ /* 0x001fea0003c3ffff */
.L_x_19753:
        /* <DEDUP_REMOVED lines=10> */
.L_x_25829:


//--------------------- .text._Z15SoftmaxWarpImplI10DirectLoadIffE11DirectStoreIffEfLi1ELi18ELi32ELi1ELb1EL9Algorithm0EEvT_T0_ll --------------------------
	.section	.text._Z15SoftmaxWarpImplI10DirectLoadIffE11DirectStoreIffEfLi1ELi18ELi32ELi1ELb1EL9Algorithm0EEvT_T0_ll,"ax",@progbits
	.align	128
        .global         _Z15SoftmaxWarpImplI10DirectLoadIffE11DirectStoreIffEfLi1ELi18ELi32ELi1ELb1EL9Algorithm0EEvT_T0_ll
        .type           _Z15SoftmaxWarpImplI10DirectLoadIffE11DirectStoreIffEfLi1ELi18ELi32ELi1ELb1EL9Algorithm0EEvT_T0_ll,@function
        .size           _Z15SoftmaxWarpImplI10DirectLoadIffE11DirectStoreIffEfLi1ELi18ELi32ELi1ELb1EL9Algorithm0EEvT_T0_ll,(.L_x_25830 - _Z15SoftmaxWarpImplI10DirectLoadIffE11DirectStoreIffEfLi1ELi18ELi32ELi1ELb1EL9Algorithm0EEvT_T0_ll)
        .other          _Z15SoftmaxWarpImplI10DirectLoadIffE11DirectStoreIffEfLi1ELi18ELi32ELi1ELb1EL9Algorithm0EEvT_T0_ll,@"STO_CUDA_ENTRY STV_DEFAULT"
_Z15SoftmaxWarpImplI10DirectLoadIffE11DirectStoreIffEfLi1ELi18ELi32ELi1ELb1EL9Algorithm0EEvT_T0_ll:
.text._Z15SoftmaxWarpImplI10DirectLoadIffE11DirectStoreIffEfLi1ELi18ELi32ELi1ELb1EL9Algorithm0EEvT_T0_ll:
        /* <DEDUP_REMOVED lines=25> */
.L_x_19754:
        /* <DEDUP_REMOVED lines=31> */
.L_x_19793:
        /* <DEDUP_REMOVED lines=17> */
[----:B------:R-:W-:Y:S02]  /*0490*/  ISETP.GE.U32.AND P6, PT, R43, UR44, PT ;  /* 0x0000002c2b007c0c */ /* 0x000fe4000bfc6070 */
[----:B------:R-:W-:Y:S02]  /*04a0*/  ISETP.GE.AND.EX P3, PT, RZ, UR45, PT, P3 ;  /* 0x0000002dff007c0c */ /* 0x000fe4000bf66330 */
[----:B------:R-:W-:Y:S02]  /*04b0*/  IADD3 R3, PT, PT, R5, R3, RZ ;  /* 0x0000000305037210 */ /* 0x000fe40007ffe0ff */
[----:B------:R-:W-:Y:S02]  /*04c0*/  LEA R2, P5, R4, UR40, 0x2 ;  /* 0x0000002804027c11 */ /* 0x000fe4000f8a10ff */
[----:B------:R-:W-:Y:S02]  /*04d0*/  @!P2 R2UR UR6, R24 ;  /* 0x000000001806a2ca */ /* 0x000fe400000e0000 */
[----:B------:R-:W-:-:S02]  /*04e0*/  @!P2 R2UR UR7, R25 ;  /* 0x000000001907a2ca */ /* 0x000fc400000e0000 */
[----:B------:R-:W-:Y:S02]  /*04f0*/  MOV R7, 0xff800000 ;  /* 0xff80000000077802 */ /* 0x000fe40000000f00 */
[----:B------:R-:W-:Y:S02]  /*0500*/  ISETP.GE.AND.EX P6, PT, RZ, UR45, PT, P6 ;  /* 0x0000002dff007c0c */ /* 0x000fe4000bfc6360 */
[----:B------:R-:W-:Y:S02]  /*0510*/  LEA.HI.X R3, R4, UR41, R3, 0x2, P5 ;  /* 0x0000002904037c11 */ /* 0x000fe4000a8f1403 */
[C---:B------:R-:W-:Y:S02]  /*0520*/  @!P1 R2UR UR8, R24.reuse ;  /* 0x00000000180892ca */ /* 0x040fe400000e0000 */
[----:B------:R-:W-:Y:S01]  /*0530*/  @!P1 R2UR UR9, R25 ;  /* 0x00000000190992ca */ /* 0x000fe200000e0000 */
[----:B------:R-:W2:Y:S01]  /*0540*/  @!P0 LDG.E R7, desc[UR4][R2.64] ;  /* 0x0000000402078981 */ /* 0x000ea2000c1e1900 */
[----:B------:R-:W-:-:S02]  /*0550*/  @!P4 R2UR UR10, R24 ;  /* 0x00000000180ac2ca */ /* 0x000fc400000e0000 */
[C---:B------:R-:W-:Y:S01]  /*0560*/  @!P4 R2UR UR11, R25.reuse ;  /* 0x00000000190bc2ca */ /* 0x040fe200000e0000 */
[----:B------:R-:W3:Y:S01]  /*0570*/  @!P2 LDG.E R26, desc[UR6][R2.64+0x80] ;  /* 0x00008006021aa981 */ /* 0x000ee2000c1e1900 */
        /* <DEDUP_REMOVED lines=62> */
[----:B------:R-:W-:Y:S01]  /*0960*/  MOV R17, 0xff800000 ;  /* 0xff80000000117802 */ /* 0x000fe20000000f00 */
[----:B------:R-:W-:-:S08]  /*0970*/  IMAD.MOV.U32 R16, RZ, RZ, -0x800000 ;  /* 0xff800000ff107424 */ /* 0x000fd000078e00ff */
        /* <DEDUP_REMOVED lines=79> */
[-C--:B------:R-:W-:Y:S01]  /*0e70*/  FFMA.SAT R10, R57, R12.reuse, 0.5 ;  /* 0x3f000000390a7423 */ /* 0x080fe2000000200c */
[----:B------:R-:W-:Y:S01]  /*0e80*/  FFMA R6, R65, 1.4426950216293334961, -R6 ;  /* 0x3fb8aa3b41067823 */ /* 0x000fe20000000806 */
[----:B------:R-:W-:Y:S01]  /*0e90*/  FFMA R63, R63, 1.925963033500011079e-08, R4 ;  /* 0x32a570603f3f7823 */ /* 0x000fe20000000004 */
[-C--:B------:R-:W-:Y:S01]  /*0ea0*/  FFMA.SAT R4, R61, R12.reuse, 0.5 ;  /* 0x3f0000003d047423 */ /* 0x080fe2000000200c */
[-C--:B------:R-:W-:Y:S01]  /*0eb0*/  FFMA.RM R14, R14, R11.reuse, 12582913 ;  /* 0x4b4000010e0e7423 */ /* 0x080fe2000000400b */
[----:B------:R-:W-:Y:S01]  /*0ec0*/  FFMA R16, R65, 1.925963033500011079e-08, R6 ;  /* 0x32a5706041107823 */ /* 0x000fe20000000006 */
[-C--:B------:R-:W-:Y:S01]  /*0ed0*/  FFMA.RM R10, R10, R11.reuse, 12582913 ;  /* 0x4b4000010a0a7423 */ /* 0x080fe2000000400b */
[-C--:B------:R-:W-:Y:S01]  /*0ee0*/  FFMA.RM R4, R4, R11.reuse, 12582913 ;  /* 0x4b40000104047423 */ /* 0x080fe2000000400b */
[----:B------:R-:W-:Y:S01]  /*0ef0*/  FADD R6, R14, -12583039 ;  /* 0xcb40007f0e067421 */ /* 0x000fe20000000000 */
[-C--:B------:R-:W-:Y:S01]  /*0f00*/  FFMA.SAT R18, R7, R12.reuse, 0.5 ;  /* 0x3f00000007127423 */ /* 0x080fe2000000200c */
[----:B------:R-:W0:Y:S01]  /*0f10*/  MUFU.EX2 R63, R63 ;  /* 0x0000003f003f7308 */ /* 0x000e220000000800 */
[----:B------:R-:W-:Y:S01]  /*0f20*/  FADD R8, R4, -12583039 ;  /* 0xcb40007f04087421 */ /* 0x000fe20000000000 */
[----:B------:R-:W-:Y:S01]  /*0f30*/  FFMA R6, R59, 1.4426950216293334961, -R6 ;  /* 0x3fb8aa3b3b067823 */ /* 0x000fe20000000806 */
[----:B------:R-:W-:Y:S01]  /*0f40*/  SHF.L.U32 R2, R2, 0x17, RZ ;  /* 0x0000001702027819 */ /* 0x000fe200000006ff */
[----:B------:R-:W-:Y:S01]  /*0f50*/  FFMA.SAT R54, R49, R12, 0.5 ;  /* 0x3f00000031367423 */ /* 0x000fe2000000200c */
[----:B------:R-:W-:Y:S01]  /*0f60*/  FFMA R8, R61, 1.4426950216293334961, -R8 ;  /* 0x3fb8aa3b3d087823 */ /* 0x000fe20000000808 */
[----:B------:R-:W-:Y:S01]  /*0f70*/  FFMA R20, R59, 1.925963033500011079e-08, R6 ;  /* 0x32a570603b147823 */ /* 0x000fe20000000006 */
[----:B------:R-:W-:Y:S01]  /*0f80*/  FADD R6, R10, -12583039 ;  /* 0xcb40007f0a067421 */ /* 0x000fe20000000000 */
[----:B------:R-:W1:Y:S01]  /*0f90*/  MUFU.EX2 R59, R16 ;  /* 0x00000010003b7308 */ /* 0x000e620000000800 */
[----:B------:R-:W-:Y:S01]  /*0fa0*/  FFMA R61, R61, 1.925963033500011079e-08, R8 ;  /* 0x32a570603d3d7823 */ /* 0x000fe20000000008 */
[----:B------:R-:W-:Y:S01]  /*0fb0*/  SHF.L.U32 R0, R0, 0x17, RZ ;  /* 0x0000001700007819 */ /* 0x000fe200000006ff */
[----:B------:R-:W-:Y:S01]  /*0fc0*/  FFMA R8, R57, 1.4426950216293334961, -R6 ;  /* 0x3fb8aa3b39087823 */ /* 0x000fe20000000806 */
[----:B------:R-:W-:-:S03]  /*0fd0*/  FFMA.RM R6, R18, R11, 12582913 ;  /* 0x4b40000112067423 */ /* 0x000fc6000000400b */
[----:B------:R-:W-:Y:S01]  /*0fe0*/  FFMA R57, R57, 1.925963033500011079e-08, R8 ;  /* 0x32a5706039397823 */ /* 0x000fe20000000008 */
[----:B------:R-:W-:-:S04]  /*0ff0*/  FADD R8, R6, -12583039 ;  /* 0xcb40007f06087421 */ /* 0x000fc80000000000 */
[C---:B------:R-:W-:Y:S01]  /*1000*/  FFMA R8, R7.reuse, 1.4426950216293334961, -R8 ;  /* 0x3fb8aa3b07087823 */ /* 0x040fe20000000808 */
[----:B------:R-:W-:Y:S03]  /*1010*/  MUFU.EX2 R57, R57 ;  /* 0x0000003900397308 */ /* 0x000fe60000000800 */
[----:B------:R-:W-:Y:S01]  /*1020*/  FFMA R18, R7, 1.925963033500011079e-08, R8 ;  /* 0x32a5706007127823 */ /* 0x000fe20000000008 */
[----:B------:R-:W-:Y:S01]  /*1030*/  FFMA.SAT R8, R55, R12, 0.5 ;  /* 0x3f00000037087423 */ /* 0x000fe2000000200c */
[----:B0-----:R-:W-:-:S03]  /*1040*/  FMUL R7, R2, R63 ;  /* 0x0000003f02077220 */ /* 0x001fc60000400000 */
[----:B------:R-:W-:Y:S01]  /*1050*/  FFMA.RM R8, R8, R11, 12582913 ;  /* 0x4b40000108087423 */ /* 0x000fe2000000400b */
[----:B------:R0:W2:Y:S03]  /*1060*/  MUFU.EX2 R63, R20 ;  /* 0x00000014003f7308 */ /* 0x0000a60000000800 */
[----:B------:R-:W-:-:S04]  /*1070*/  FADD R2, R8, -12583039 ;  /* 0xcb40007f08027421 */ /* 0x000fc80000000000 */
[C---:B------:R-:W-:Y:S01]  /*1080*/  FFMA R2, R55.reuse, 1.4426950216293334961, -R2 ;  /* 0x3fb8aa3b37027823 */ /* 0x040fe20000000802 */
[----:B------:R-:W-:Y:S03]  /*1090*/  MUFU.EX2 R18, R18 ;  /* 0x0000001200127308 */ /* 0x000fe60000000800 */
[----:B------:R-:W-:Y:S01]  /*10a0*/  FFMA R55, R55, 1.925963033500011079e-08, R2 ;  /* 0x32a5706037377823 */ /* 0x000fe20000000002 */
[----:B------:R-:W-:-:S04]  /*10b0*/  FFMA.SAT R2, R53, R12, 0.5 ;  /* 0x3f00000035027423 */ /* 0x000fc8000000200c */
[----:B------:R-:W-:Y:S01]  /*10c0*/  FFMA.RM R9, R2, R11, 12582913 ;  /* 0x4b40000102097423 */ /* 0x000fe2000000400b */
[----:B-1----:R-:W-:Y:S01]  /*10d0*/  FMUL R2, R0, R59 ;  /* 0x0000003b00027220 */ /* 0x002fe20000400000 */
[----:B------:R-:W-:Y:S01]  /*10e0*/  SHF.L.U32 R0, R14, 0x17, RZ ;  /* 0x000000170e007819 */ /* 0x000fe200000006ff */
[-C--:B------:R-:W-:Y:S01]  /*10f0*/  FFMA.SAT R14, R3, R12.reuse, 0.5 ;  /* 0x3f000000030e7423 */ /* 0x080fe2000000200c */
[----:B------:R-:W-:Y:S01]  /*1100*/  FADD R22, R9, -12583039 ;  /* 0xcb40007f09167421 */ /* 0x000fe20000000000 */
[----:B------:R-:W-:Y:S02]  /*1110*/  MUFU.EX2 R55, R55 ;  /* 0x0000003700377308 */ /* 0x000fe40000000800 */
[----:B0-----:R-:W-:Y:S01]  /*1120*/  FFMA.RM R20, R14, R11, 12582913 ;  /* 0x4b4000010e147423 */ /* 0x001fe2000000400b */
[C---:B------:R-:W-:Y:S01]  /*1130*/  FFMA R22, R53.reuse, 1.4426950216293334961, -R22 ;  /* 0x3fb8aa3b35167823 */ /* 0x040fe20000000816 */
[----:B--2---:R-:W-:Y:S02]  /*1140*/  FMUL R0, R0, R63 ;  /* 0x0000003f00007220 */ /* 0x004fe40000400000 */
[----:B------:R-:W-:Y:S01]  /*1150*/  FADD R16, R20, -12583039 ;  /* 0xcb40007f14107421 */ /* 0x000fe20000000000 */
[----:B------:R-:W-:Y:S01]  /*1160*/  FFMA R53, R53, 1.925963033500011079e-08, R22 ;  /* 0x32a5706035357823 */ /* 0x000fe20000000016 */
[----:B------:R-:W0:Y:S01]  /*1170*/  MUFU.EX2 R14, R61 ;  /* 0x0000003d000e7308 */ /* 0x000e220000000800 */
[----:B------:R-:W-:Y:S01]  /*1180*/  FFMA.SAT R22, R51, R12, 0.5 ;  /* 0x3f00000033167423 */ /* 0x000fe2000000200c */
[----:B------:R-:W-:-:S03]  /*1190*/  FFMA R16, R3, 1.4426950216293334961, -R16 ;  /* 0x3fb8aa3b03107823 */ /* 0x000fc60000000810 */
[-C--:B------:R-:W-:Y:S01]  /*11a0*/  FFMA.RM R22, R22, R11.reuse, 12582913 ;  /* 0x4b40000116167423 */ /* 0x080fe2000000400b */
[----:B------:R-:W-:Y:S01]  /*11b0*/  FFMA R48, R3, 1.925963033500011079e-08, R16 ;  /* 0x32a5706003307823 */ /* 0x000fe20000000010 */
[----:B------:R-:W-:Y:S01]  /*11c0*/  SHF.L.U32 R3, R4, 0x17, RZ ;  /* 0x0000001704037819 */ /* 0x000fe200000006ff */
[----:B------:R-:W-:Y:S01]  /*11d0*/  FFMA.SAT R16, R21, R12, 0.5 ;  /* 0x3f00000015107423 */ /* 0x000fe2000000200c */
[----:B------:R-:W-:Y:S01]  /*11e0*/  SHF.L.U32 R4, R10, 0x17, RZ ;  /* 0x000000170a047819 */ /* 0x000fe200000006ff */
[----:B------:R-:W1:Y:S02]  /*11f0*/  MUFU.EX2 R53, R53 ;  /* 0x0000003500357308 */ /* 0x000e640000000800 */
[----:B------:R-:W-:Y:S02]  /*1200*/  FFMA.RM R16, R16, R11, 12582913 ;  /* 0x4b40000110107423 */ /* 0x000fe4000000400b */
[----:B------:R-:W-:Y:S01]  /*1210*/  FMUL R4, R4, R57 ;  /* 0x0000003904047220 */ /* 0x000fe20000400000 */
[----:B0-----:R-:W-:Y:S01]  /*1220*/  FMUL R3, R3, R14 ;  /* 0x0000000e03037220 */ /* 0x001fe20000400000 */
[----:B------:R-:W-:-:S02]  /*1230*/  FADD R14, R22, -12583039 ;  /* 0xcb40007f160e7421 */ /* 0x000fc40000000000 */
[----:B------:R-:W0:Y:S02]  /*1240*/  MUFU.EX2 R48, R48 ;  /* 0x0000003000307308 */ /* 0x000e240000000800 */
        /* <DEDUP_REMOVED lines=8> */
[----:B------:R-:W-:Y:S01]  /*12d0*/  SHF.L.U32 R5, R6, 0x17, RZ ;  /* 0x0000001706057819 */ /* 0x000fe200000006ff */
[----:B------:R-:W-:Y:S01]  /*12e0*/  FADD R10, R16, -12583039 ;  /* 0xcb40007f100a7421 */ /* 0x000fe20000000000 */
[----:B------:R-:W-:Y:S02]  /*12f0*/  SHF.L.U32 R6, R8, 0x17, RZ ;  /* 0x0000001708067819 */ /* 0x000fe400000006ff */
[----:B------:R-:W-:Y:S01]  /*1300*/  SHF.L.U32 R16, R16, 0x17, RZ ;  /* 0x0000001710107819 */ /* 0x000fe200000006ff */
[----:B------:R-:W-:Y:S01]  /*1310*/  FMUL R5, R5, R18 ;  /* 0x0000001205057220 */ /* 0x000fe20000400000 */
[-C--:B------:R-:W-:Y:S01]  /*1320*/  FFMA.SAT R18, R19, R12.reuse, 0.5 ;  /* 0x3f00000013127423 */ /* 0x080fe2000000200c */
[C---:B------:R-:W-:Y:S01]  /*1330*/  FFMA R10, R21.reuse, 1.4426950216293334961, -R10 ;  /* 0x3fb8aa3b150a7823 */ /* 0x040fe2000000080a */
[----:B------:R-:W-:Y:S02]  /*1340*/  FMUL R6, R6, R55 ;  /* 0x0000003706067220 */ /* 0x000fe40000400000 */
[----:B------:R-:W-:Y:S01]  /*1350*/  FFMA.RM R18, R18, R11, 12582913 ;  /* 0x4b40000112127423 */ /* 0x000fe2000000400b */
[----:B------:R-:W-:Y:S01]  /*1360*/  FFMA R21, R21, 1.925963033500011079e-08, R10 ;  /* 0x32a5706015157823 */ /* 0x000fe2000000000a */
[----:B------:R-:W-:-:S02]  /*1370*/  FFMA.SAT R10, R13, R12, 0.5 ;  /* 0x3f0000000d0a7423 */ /* 0x000fc4000000200c */
[C---:B------:R-:W-:Y:S01]  /*1380*/  FADD R8, R18.reuse, -12583039 ;  /* 0xcb40007f12087421 */ /* 0x040fe20000000000 */
[----:B------:R-:W-:Y:S02]  /*1390*/  SHF.L.U32 R18, R18, 0x17, RZ ;  /* 0x0000001712127819 */ /* 0x000fe400000006ff */
[----:B------:R-:W-:Y:S01]  /*13a0*/  MUFU.EX2 R21, R21 ;  /* 0x0000001500157308 */ /* 0x000fe20000000800 */
[----:B------:R-:W-:-:S04]  /*13b0*/  FFMA R8, R19, 1.4426950216293334961, -R8 ;  /* 0x3fb8aa3b13087823 */ /* 0x000fc80000000808 */
[----:B------:R-:W-:Y:S01]  /*13c0*/  FFMA R50, R19, 1.925963033500011079e-08, R8 ;  /* 0x32a5706013327823 */ /* 0x000fe20000000008 */
[----:B------:R-:W-:Y:S01]  /*13d0*/  FFMA.RM R19, R10, R11, 12582913 ;  /* 0x4b4000010a137423 */ /* 0x000fe2000000400b */
[----:B------:R-:W-:Y:S02]  /*13e0*/  SHF.L.U32 R8, R9, 0x17, RZ ;  /* 0x0000001709087819 */ /* 0x000fe400000006ff */
[----:B------:R-:W-:Y:S01]  /*13f0*/  SHF.L.U32 R9, R20, 0x17, RZ ;  /* 0x0000001714097819 */ /* 0x000fe200000006ff */
[----:B------:R-:W-:Y:S02]  /*1400*/  FADD R10, R19, -12583039 ;  /* 0xcb40007f130a7421 */ /* 0x000fe40000000000 */
[----:B-1----:R-:W-:Y:S02]  /*1410*/  FMUL R8, R8, R53 ;  /* 0x0000003508087220 */ /* 0x002fe40000400000 */
[----:B------:R-:W-:Y:S01]  /*1420*/  FFMA R10, R13, 1.4426950216293334961, -R10 ;  /* 0x3fb8aa3b0d0a7823 */ /* 0x000fe2000000080a */
[----:B0-----:R-:W-:Y:S01]  /*1430*/  FMUL R9, R9, R48 ;  /* 0x0000003009097220 */ /* 0x001fe20000400000 */
[-C--:B------:R-:W-:Y:S01]  /*1440*/  FFMA.SAT R48, R15, R12.reuse, 0.5 ;  /* 0x3f0000000f307423 */ /* 0x080fe2000000200c */
[----:B------:R-:W-:Y:S01]  /*1450*/  MUFU.EX2 R53, R50 ;  /* 0x0000003200357308 */ /* 0x000fe20000000800 */
[----:B------:R-:W-:Y:S01]  /*1460*/  FFMA R52, R13, 1.925963033500011079e-08, R10 ;  /* 0x32a570600d347823 */ /* 0x000fe2000000000a */
[----:B------:R-:W-:-:S04]  /*1470*/  FFMA.SAT R10, R17, R12, 0.5 ;  /* 0x3f000000110a7423 */ /* 0x000fc8000000200c */
[----:B------:R-:W-:Y:S02]  /*1480*/  FFMA.RM R13, R10, R11, 12582913 ;  /* 0x4b4000010a0d7423 */ /* 0x000fe4000000400b */
[----:B------:R-:W-:Y:S02]  /*1490*/  MUFU.EX2 R55, R52 ;  /* 0x0000003400377308 */ /* 0x000fe40000000800 */
[----:B------:R-:W-:-:S04]  /*14a0*/  FADD R10, R13, -12583039 ;  /* 0xcb40007f0d0a7421 */ /* 0x000fc80000000000 */
        /* <DEDUP_REMOVED lines=8> */
[----:B------:R-:W0:Y:S03]  /*1530*/  MUFU.EX2 R51, R26 ;  /* 0x0000001a00337308 */ /* 0x000e260000000800 */
        /* <DEDUP_REMOVED lines=13> */
[----:B------:R-:W-:Y:S01]  /*1610*/  FFMA R22, R49, 1.4426950216293334961, -R22 ;  /* 0x3fb8aa3b31167823 */ /* 0x000fe20000000816 */
[----:B------:R-:W-:Y:S01]  /*1620*/  FADD R23, R23, R2 ;  /* 0x0000000217177221 */ /* 0x000fe20000000000 */
[----:B------:R-:W2:Y:S02]  /*1630*/  MUFU.EX2 R15, R15 ;  /* 0x0000000f000f7308 */ /* 0x000ea40000000800 */
[----:B------:R-:W-:Y:S01]  /*1640*/  FFMA R49, R49, 1.925963033500011079e-08, R22 ;  /* 0x32a5706031317823 */ /* 0x000fe20000000016 */
[----:B------:R-:W-:-:S04]  /*1650*/  FADD R22, R23, R0 ;  /* 0x0000000017167221 */ /* 0x000fc80000000000 */
[----:B------:R-:W-:Y:S01]  /*1660*/  FADD R23, R22, R3 ;  /* 0x0000000316177221 */ /* 0x000fe20000000000 */
[----:B------:R-:W-:-:S03]  /*1670*/  IMAD.SHL.U32 R22, R14, 0x800000, RZ ;  /* 0x008000000e167824 */ /* 0x000fc600078e00ff */
[----:B------:R-:W-:Y:S01]  /*1680*/  FADD R14, R23, R4 ;  /* 0x00000004170e7221 */ /* 0x000fe20000000000 */
[----:B0-----:R-:W-:Y:S01]  /*1690*/  FMUL R23, R22, R51 ;  /* 0x0000003316177220 */ /* 0x001fe20000400000 */
[----:B------:R-:W-:Y:S01]  /*16a0*/  FMUL R22, R16, R21 ;  /* 0x0000001510167220 */ /* 0x000fe20000400000 */
[----:B------:R-:W-:Y:S01]  /*16b0*/  SHF.L.U32 R16, R19, 0x17, RZ ;  /* 0x0000001713107819 */ /* 0x000fe200000006ff */
[----:B------:R-:W-:Y:S01]  /*16c0*/  FADD R51, R14, R5 ;  /* 0x000000050e337221 */ /* 0x000fe20000000000 */
[----:B------:R-:W-:Y:S01]  /*16d0*/  FMUL R21, R18, R53 ;  /* 0x0000003512157220 */ /* 0x000fe20000400000 */
[----:B-1----:R-:W-:Y:S01]  /*16e0*/  FMUL R18, R17, R48 ;  /* 0x0000003011127220 */ /* 0x002fe20000400000 */
[----:B--2---:R-:W-:Y:S01]  /*16f0*/  FMUL R17, R12, R15 ;  /* 0x0000000f0c117220 */ /* 0x004fe20000400000 */
        /* <DEDUP_REMOVED lines=8> */
[----:B------:R-:W-:Y:S01]  /*1780*/  SHF.L.U32 R19, R13, 0x17, RZ ;  /* 0x000000170d137819 */ /* 0x000fe200000006ff */
[----:B0-----:R-:W-:Y:S02]  /*1790*/  FMUL R16, R11, R16 ;  /* 0x000000100b107220 */ /* 0x001fe40000400000 */
[----:B------:R-:W-:Y:S02]  /*17a0*/  FADD R13, R14, R21 ;  /* 0x000000150e0d7221 */ /* 0x000fe40000000000 */
[----:B------:R-:W-:Y:S02]  /*17b0*/  FMUL R19, R19, R26 ;  /* 0x0000001a13137220 */ /* 0x000fe40000400000 */
        /* <DEDUP_REMOVED lines=14> */
.L_x_19805:
        /* <DEDUP_REMOVED lines=12> */
[----:B0-----:R-:W-:Y:S05]  /*1960*/  CALL.REL.NOINC `($__internal_378_$__cuda_sm3x_div_rn_noftz_f32_slowpath) ;  /* 0x0000002400787944 */ /* 0x001fea0003c00000 */
[----:B------:R-:W-:-:S07]  /*1970*/  MOV R11, R7 ;  /* 0x00000007000b7202 */ /* 0x000fce0000000f00 */
.L_x_19758:
[----:B------:R-:W-:Y:S05]  /*1980*/  BSYNC.RECONVERGENT B3 ;  /* 0x0000000000037941 */ /* 0x000fea0003800200 */
.L_x_19757:
        /* <DEDUP_REMOVED lines=12> */
[----:B0-----:R-:W-:Y:S05]  /*1a50*/  CALL.REL.NOINC `($__internal_378_$__cuda_sm3x_div_rn_noftz_f32_slowpath) ;  /* 0x00000024003c7944 */ /* 0x001fea0003c00000 */
[----:B------:R-:W-:-:S07]  /*1a60*/  MOV R15, R7 ;  /* 0x00000007000f7202 */ /* 0x000fce0000000f00 */
.L_x_19760:
[----:B------:R-:W-:Y:S05]  /*1a70*/  BSYNC.RECONVERGENT B3 ;  /* 0x0000000000037941 */ /* 0x000fea0003800200 */
.L_x_19759:
        /* <DEDUP_REMOVED lines=13> */
[----:B------:R-:W-:-:S07]  /*1b50*/  IMAD.MOV.U32 R49, RZ, RZ, R7 ;  /* 0x000000ffff317224 */ /* 0x000fce00078e0007 */
.L_x_19762:
[----:B------:R-:W-:Y:S05]  /*1b60*/  BSYNC.RECONVERGENT B3 ;  /* 0x0000000000037941 */ /* 0x000fea0003800200 */
.L_x_19761:
        /* <DEDUP_REMOVED lines=14> */
.L_x_19764:
[----:B------:R-:W-:Y:S05]  /*1c50*/  BSYNC.RECONVERGENT B3 ;  /* 0x0000000000037941 */ /* 0x000fea0003800200 */
.L_x_19763:
        /* <DEDUP_REMOVED lines=14> */
.L_x_19766:
[----:B------:R-:W-:Y:S05]  /*1d40*/  BSYNC.RECONVERGENT B3 ;  /* 0x0000000000037941 */ /* 0x000fea0003800200 */
.L_x_19765:
        /* <DEDUP_REMOVED lines=14> */
.L_x_19768:
[----:B------:R-:W-:Y:S05]  /*1e30*/  BSYNC.RECONVERGENT B3 ;  /* 0x0000000000037941 */ /* 0x000fea0003800200 */
.L_x_19767:
        /* <DEDUP_REMOVED lines=14> */
.L_x_19770:
[----:B------:R-:W-:Y:S05]  /*1f20*/  BSYNC.RECONVERGENT B3 ;  /* 0x0000000000037941 */ /* 0x000fea0003800200 */
.L_x_19769:
        /* <DEDUP_REMOVED lines=14> */
.L_x_19772:
[----:B------:R-:W-:Y:S05]  /*2010*/  BSYNC.RECONVERGENT B3 ;  /* 0x0000000000037941 */ /* 0x000fea0003800200 */
.L_x_19771:
        /* <DEDUP_REMOVED lines=14> */
.L_x_19774:
[----:B------:R-:W-:Y:S05]  /*2100*/  BSYNC.RECONVERGENT B3 ;  /* 0x0000000000037941 */ /* 0x000fea0003800200 */
.L_x_19773:
        /* <DEDUP_REMOVED lines=14> */
.L_x_19776:
[----:B------:R-:W-:Y:S05]  /*21f0*/  BSYNC.RECONVERGENT B3 ;  /* 0x0000000000037941 */ /* 0x000fea0003800200 */
.L_x_19775:
        /* <DEDUP_REMOVED lines=14> */
.L_x_19778:
[----:B------:R-:W-:Y:S05]  /*22e0*/  BSYNC.RECONVERGENT B3 ;  /* 0x0000000000037941 */ /* 0x000fea0003800200 */
.L_x_19777:
        /* <DEDUP_REMOVED lines=14> */
.L_x_19780:
[----:B------:R-:W-:Y:S05]  /*23d0*/  BSYNC.RECONVERGENT B3 ;  /* 0x0000000000037941 */ /* 0x000fea0003800200 */
.L_x_19779:
        /* <DEDUP_REMOVED lines=14> */
.L_x_19782:
[----:B------:R-:W-:Y:S05]  /*24c0*/  BSYNC.RECONVERGENT B3 ;  /* 0x0000000000037941 */ /* 0x000fea0003800200 */
.L_x_19781:
        /* <DEDUP_REMOVED lines=14> */
.L_x_19784:
[----:B------:R-:W-:Y:S05]  /*25b0*/  BSYNC.RECONVERGENT B3 ;  /* 0x0000000000037941 */ /* 0x000fea0003800200 */
.L_x_19783:
        /* <DEDUP_REMOVED lines=14> */
.L_x_19786:
[----:B------:R-:W-:Y:S05]  /*26a0*/  BSYNC.RECONVERGENT B3 ;  /* 0x0000000000037941 */ /* 0x000fea0003800200 */
.L_x_19785:
        /* <DEDUP_REMOVED lines=14> */
.L_x_19788:
[----:B------:R-:W-:Y:S05]  /*2790*/  BSYNC.RECONVERGENT B3 ;  /* 0x0000000000037941 */ /* 0x000fea0003800200 */
.L_x_19787:
        /* <DEDUP_REMOVED lines=14> */
.L_x_19790:
[----:B------:R-:W-:Y:S05]  /*2880*/  BSYNC.RECONVERGENT B3 ;  /* 0x0000000000037941 */ /* 0x000fea0003800200 */
.L_x_19789:
        /* <DEDUP_REMOVED lines=13> */
.L_x_19792:
[----:B------:R-:W-:Y:S05]  /*2960*/  BSYNC.RECONVERGENT B3 ;  /* 0x0000000000037941 */ /* 0x000fea0003800200 */
.L_x_19791:
        /* <DEDUP_REMOVED lines=24> */
[C---:B------:R-:W-:Y:S02]  /*2af0*/  @!P3 R2UR UR10, R24.reuse ;  /* 0x00000000180ab2ca */ /* 0x040fe400000e0000 */
[----:B------:R-:W-:Y:S02]  /*2b00*/  @!P3 R2UR UR11, R25 ;  /* 0x00000000190bb2ca */ /* 0x000fe400000e0000 */
        /* <DEDUP_REMOVED lines=76> */
.L_x_19755:
[----:B------:R-:W-:Y:S05]  /*2fd0*/  EXIT ;  /* 0x000000000000794d */ /* 0x000fea0003800000 */
.L_x_19756:
[----:B------:R-:W-:Y:S01]  /*2fe0*/  BSSY B1, `(.L_x_19794) ;  /* 0x0000007000017945 */ /* 0x000fe20003800000 */
[----:B------:R-:W-:Y:S02]  /*2ff0*/  MOV R12, 0x10 ;  /* 0x00000010000c7802 */ /* 0x000fe40000000f00 */
[----:B------:R-:W-:Y:S02]  /*3000*/  MOV R11, 0x1f ;  /* 0x0000001f000b7802 */ /* 0x000fe40000000f00 */
[----:B------:R-:W-:-:S07]  /*3010*/  MOV R15, 0xffffffff ;  /* 0xffffffff000f7802 */ /* 0x000fce0000000f00 */
[----:B------:R-:W-:Y:S05]  /*3020*/  WARPSYNC.COLLECTIVE R15, `(.L_x_19795) ;  /* 0x000000000f087348 */ /* 0x000fea0003c00000 */
[----:B------:R0:W1:Y:S02]  /*3030*/  SHFL.BFLY P6, R14, R13, R12, R11 ;  /* 0x0c00000c0d0e7389 */ /* 0x00006400000c000b */
[----:B01----:R-:W-:Y:S05]  /*3040*/  ENDCOLLECTIVE ;  /* 0x000000000000791b */ /* 0x003fea0003800000 */
.L_x_19795:
[----:B------:R-:W-:Y:S05]  /*3050*/  BSYNC B1 ;  /* 0x0000000000017941 */ /* 0x000fea0003800000 */
.L_x_19794:
[----:B------:R-:W-:Y:S01]  /*3060*/  HFMA2 R11, -RZ, RZ, 0, 1.847743988037109375e-06 ;  /* 0x0000001fff0b7431 */ /* 0x000fe200000001ff */
[----:B------:R-:W-:Y:S02]  /*3070*/  FMNMX R13, R14, R13, !PT ;  /* 0x0000000d0e0d7209 */ /* 0x000fe40007800000 */
[----:B------:R-:W-:Y:S02]  /*3080*/  MOV R12, 0x8 ;  /* 0x00000008000c7802 */ /* 0x000fe40000000f00 */
[----:B------:R-:W-:-:S07]  /*3090*/  MOV R15, 0xffffffff ;  /* 0xffffffff000f7802 */ /* 0x000fce0000000f00 */
[----:B------:R-:W-:Y:S05]  /*30a0*/  WARPSYNC.COLLECTIVE R15, `(.L_x_19796) ;  /* 0x000000000f087348 */ /* 0x000fea0003c00000 */
[----:B------:R0:W1:Y:S02]  /*30b0*/  SHFL.BFLY P6, R14, R13, R12, R11 ;  /* 0x0c00000c0d0e7389 */ /* 0x00006400000c000b */
[----:B01----:R-:W-:Y:S05]  /*30c0*/  ENDCOLLECTIVE ;  /* 0x000000000000791b */ /* 0x003fea0003800000 */
.L_x_19796:
[----:B------:R-:W-:Y:S01]  /*30d0*/  HFMA2 R12, -RZ, RZ, 0, 2.384185791015625e-07 ;  /* 0x00000004ff0c7431 */ /* 0x000fe200000001ff */
[----:B------:R-:W-:-:S04]  /*30e0*/  FMNMX R0, R13, R14, !PT ;  /* 0x0000000e0d007209 */ /* 0x000fc80007800000 */
[----:B------:R-:W-:-:S07]  /*30f0*/  MOV R13, R0 ;  /* 0x00000000000d7202 */ /* 0x000fce0000000f00 */
[----:B------:R-:W-:Y:S05]  /*3100*/  WARPSYNC.COLLECTIVE R15, `(.L_x_19797) ;  /* 0x000000000f087348 */ /* 0x000fea0003c00000 */
[----:B------:R0:W1:Y:S02]  /*3110*/  SHFL.BFLY P6, R14, R13, R12, R11 ;  /* 0x0c00000c0d0e7389 */ /* 0x00006400000c000b */
[----:B01----:R-:W-:Y:S05]  /*3120*/  ENDCOLLECTIVE ;  /* 0x000000000000791b */ /* 0x003fea0003800000 */
.L_x_19797:
[----:B------:R-:W-:Y:S01]  /*3130*/  HFMA2 R12, -RZ, RZ, 0, 1.1920928955078125e-07 ;  /* 0x00000002ff0c7431 */ /* 0x000fe200000001ff */
[----:B------:R-:W-:-:S04]  /*3140*/  FMNMX R2, R0, R14, !PT ;  /* 0x0000000e00027209 */ /* 0x000fc80007800000 */
[----:B------:R-:W-:-:S07]  /*3150*/  MOV R13, R2 ;  /* 0x00000002000d7202 */ /* 0x000fce0000000f00 */
[----:B------:R-:W-:Y:S05]  /*3160*/  WARPSYNC.COLLECTIVE R15, `(.L_x_19798) ;  /* 0x000000000f087348 */ /* 0x000fea0003c00000 */
[----:B------:R0:W1:Y:S02]  /*3170*/  SHFL.BFLY P6, R14, R13, R12, R11 ;  /* 0x0c00000c0d0e7389 */ /* 0x00006400000c000b */
[----:B01----:R-:W-:Y:S05]  /*3180*/  ENDCOLLECTIVE ;  /* 0x000000000000791b */ /* 0x003fea0003800000 */
.L_x_19798:
[----:B------:R-:W-:Y:S01]  /*3190*/  HFMA2 R12, -RZ, RZ, 0, 5.9604644775390625e-08 ;  /* 0x00000001ff0c7431 */ /* 0x000fe200000001ff */
[----:B------:R-:W-:-:S04]  /*31a0*/  FMNMX R3, R2, R14, !PT ;  /* 0x0000000e02037209 */ /* 0x000fc80007800000 */
[----:B------:R-:W-:-:S07]  /*31b0*/  MOV R13, R3 ;  /* 0x00000003000d7202 */ /* 0x000fce0000000f00 */
[----:B------:R-:W-:Y:S05]  /*31c0*/  WARPSYNC.COLLECTIVE R15, `(.L_x_19799) ;  /* 0x000000000f087348 */ /* 0x000fea0003c00000 */
[----:B------:R0:W1:Y:S02]  /*31d0*/  SHFL.BFLY P6, R14, R13, R12, R11 ;  /* 0x0c00000c0d0e7389 */ /* 0x00006400000c000b */
[----:B01----:R-:W-:Y:S05]  /*31e0*/  ENDCOLLECTIVE ;  /* 0x000000000000791b */ /* 0x003fea0003800000 */
.L_x_19799:
        /* <DEDUP_REMOVED lines=90> */
[----:B------:R-:W-:-:S04]  /*3790*/  FFMA R10, R23, 1.4426950216293334961, -R10 ;  /* 0x3fb8aa3b170a7823 */ /* 0x000fc8000000080a */
[----:B------:R-:W-:-:S04]  /*37a0*/  FFMA R23, R23, 1.925963033500011079e-08, R10 ;  /* 0x32a5706017177823 */ /* 0x000fc8000000000a */
[----:B------:R-:W0:Y:S01]  /*37b0*/  MUFU.EX2 R10, R23 ;  /* 0x00000017000a7308 */ /* 0x000e220000000800 */
[----:B-1----:R-:W-:Y:S01]  /*37c0*/  FMUL R8, R8, R49 ;  /* 0x0000003108087220 */ /* 0x002fe20000400000 */
        /* <DEDUP_REMOVED lines=70> */
[----:B------:R-:W1:Y:S01]  /*3c30*/  MUFU.EX2 R14, R14 ;  /* 0x0000000e000e7308 */ /* 0x000e620000000800 */
[----:B0-----:R-:W-:Y:S02]  /*3c40*/  FMUL R17, R15, R12 ;  /* 0x0000000c0f117220 */ /* 0x001fe40000400000 */
[----:B------:R-:W-:Y:S01]  /*3c50*/  FADD R12, R11, R0 ;  /* 0x000000000b0c7221 */ /* 0x000fe20000000000 */
[----:B------:R-:W-:-:S03]  /*3c60*/  MOV R15, 0xffffffff ;  /* 0xffffffff000f7802 */ /* 0x000fc60000000f00 */
        /* <DEDUP_REMOVED lines=21> */
.L_x_19800:
[----:B------:R-:W-:Y:S02]  /*3dc0*/  HFMA2 R12, -RZ, RZ, 0, 4.76837158203125e-07 ;  /* 0x00000008ff0c7431 */ /* 0x000fe400000001ff */
[----:B------:R-:W-:-:S05]  /*3dd0*/  FADD R26, R13, R14 ;  /* 0x0000000e0d1a7221 */ /* 0x000fca0000000000 */
[----:B------:R-:W-:-:S07]  /*3de0*/  MOV R13, R26 ;  /* 0x0000001a000d7202 */ /* 0x000fce0000000f00 */
[----:B------:R-:W-:Y:S05]  /*3df0*/  WARPSYNC.COLLECTIVE R15, `(.L_x_19801) ;  /* 0x000000000f087348 */ /* 0x000fea0003c00000 */
[----:B------:R0:W1:Y:S02]  /*3e00*/  SHFL.BFLY P6, R14, R13, R12, R11 ;  /* 0x0c00000c0d0e7389 */ /* 0x00006400000c000b */
[----:B01----:R-:W-:Y:S05]  /*3e10*/  ENDCOLLECTIVE ;  /* 0x000000000000791b */ /* 0x003fea0003800000 */
.L_x_19801:
[----:B------:R-:W-:Y:S02]  /*3e20*/  HFMA2 R12, -RZ, RZ, 0, 2.384185791015625e-07 ;  /* 0x00000004ff0c7431 */ /* 0x000fe400000001ff */
[----:B------:R-:W-:-:S05]  /*3e30*/  FADD R48, R26, R14 ;  /* 0x0000000e1a307221 */ /* 0x000fca0000000000 */
[----:B------:R-:W-:-:S07]  /*3e40*/  MOV R13, R48 ;  /* 0x00000030000d7202 */ /* 0x000fce0000000f00 */
[----:B------:R-:W-:Y:S05]  /*3e50*/  WARPSYNC.COLLECTIVE R15, `(.L_x_19802) ;  /* 0x000000000f087348 */ /* 0x000fea0003c00000 */
[----:B------:R0:W1:Y:S02]  /*3e60*/  SHFL.BFLY P6, R14, R13, R12, R11 ;  /* 0x0c00000c0d0e7389 */ /* 0x00006400000c000b */
[----:B01----:R-:W-:Y:S05]  /*3e70*/  ENDCOLLECTIVE ;  /* 0x000000000000791b */ /* 0x003fea0003800000 */
.L_x_19802:
[----:B------:R-:W-:Y:S02]  /*3e80*/  HFMA2 R12, -RZ, RZ, 0, 1.1920928955078125e-07 ;  /* 0x00000002ff0c7431 */ /* 0x000fe400000001ff */
[----:B------:R-:W-:-:S05]  /*3e90*/  FADD R49, R48, R14 ;  /* 0x0000000e30317221 */ /* 0x000fca0000000000 */
[----:B------:R-:W-:-:S07]  /*3ea0*/  MOV R13, R49 ;  /* 0x00000031000d7202 */ /* 0x000fce0000000f00 */
[----:B------:R-:W-:Y:S05]  /*3eb0*/  WARPSYNC.COLLECTIVE R15, `(.L_x_19803) ;  /* 0x000000000f087348 */ /* 0x000fea0003c00000 */
[----:B------:R0:W1:Y:S02]  /*3ec0*/  SHFL.BFLY P6, R14, R13, R12, R11 ;  /* 0x0c00000c0d0e7389 */ /* 0x00006400000c000b */
[----:B01----:R-:W-:Y:S05]  /*3ed0*/  ENDCOLLECTIVE ;  /* 0x000000000000791b */ /* 0x003fea0003800000 */
.L_x_19803:
[----:B------:R-:W-:Y:S02]  /*3ee0*/  HFMA2 R12, -RZ, RZ, 0, 5.9604644775390625e-08 ;  /* 0x00000001ff0c7431 */ /* 0x000fe400000001ff */
[----:B------:R-:W-:-:S05]  /*3ef0*/  FADD R50, R49, R14 ;  /* 0x0000000e31327221 */ /* 0x000fca0000000000 */
[----:B------:R-:W-:-:S07]  /*3f00*/  MOV R13, R50 ;  /* 0x00000032000d7202 */ /* 0x000fce0000000f00 */
[----:B------:R-:W-:Y:S05]  /*3f10*/  WARPSYNC.COLLECTIVE R15, `(.L_x_19804) ;  /* 0x000000000f087348 */ /* 0x000fea0003c00000 */
[----:B------:R0:W1:Y:S02]  /*3f20*/  SHFL.BFLY P6, R14, R13, R12, R11 ;  /* 0x0c00000c0d0e7389 */ /* 0x00006400000c000b */
[----:B01----:R-:W-:Y:S05]  /*3f30*/  ENDCOLLECTIVE ;  /* 0x000000000000791b */ /* 0x003fea0003800000 */
.L_x_19804:
[----:B------:R-:W-:Y:S05]  /*3f40*/  BRA `(.L_x_19805) ;  /* 0xffffffd800547947 */ /* 0x000fea000383ffff */
        .weak           $__internal_378_$__cuda_sm3x_div_rn_noftz_f32_slowpath
        .type           $__internal_378_$__cuda_sm3x_div_rn_noftz_f32_slowpath,@function
        .size           $__internal_378_$__cuda_sm3x_div_rn_noftz_f32_slowpath,(.L_x_25830 - $__internal_378_$__cuda_sm3x_div_rn_noftz_f32_slowpath)
$__internal_378_$__cuda_sm3x_div_rn_noftz_f32_slowpath:
        /* <DEDUP_REMOVED lines=35> */
.L_x_19807:
        /* <DEDUP_REMOVED lines=51> */
.L_x_19814:
[----:B------:R-:W-:-:S04]  /*44b0*/  LOP3.LUT R7, R7, 0x80000000, RZ, 0xc0, !PT ;  /* 0x8000000007077812 */ /* 0x000fc800078ec0ff */
[----:B------:R-:W-:Y:S01]  /*44c0*/  LOP3.LUT R7, R7, 0x7f800000, RZ, 0xfc, !PT ;  /* 0x7f80000007077812 */ /* 0x000fe200078efcff */
[----:B------:R-:W-:Y:S06]  /*44d0*/  BRA `(.L_x_19815) ;  /* 0x0000000000047947 */ /* 0x000fec0003800000 */
.L_x_19813:
[----:B------:R-:W-:-:S07]  /*44e0*/  LEA R7, R48, R7, 0x17 ;  /* 0x0000000730077211 */ /* 0x000fce00078eb8ff */
.L_x_19815:
[----:B------:R-:W-:Y:S05]  /*44f0*/  BSYNC.RECONVERGENT B2 ;  /* 0x0000000000027941 */ /* 0x000fea0003800200 */
.L_x_19812:
[----:B------:R-:W-:Y:S05]  /*4500*/  BRA `(.L_x_19816) ;  /* 0x0000000000207947 */ /* 0x000fea0003800000 */
.L_x_19811:
[----:B------:R-:W-:-:S04]  /*4510*/  LOP3.LUT R7, R12, 0x80000000, R7, 0x48, !PT ;  /* 0x800000000c077812 */ /* 0x000fc800078e4807 */
[----:B------:R-:W-:Y:S01]  /*4520*/  LOP3.LUT R7, R7, 0x7f800000, RZ, 0xfc, !PT ;  /* 0x7f80000007077812 */ /* 0x000fe200078efcff */
[----:B------:R-:W-:Y:S06]  /*4530*/  BRA `(.L_x_19816) ;  /* 0x0000000000147947 */ /* 0x000fec0003800000 */
.L_x_19810:
[----:B------:R-:W-:Y:S01]  /*4540*/  LOP3.LUT R7, R12, 0x80000000, R7, 0x48, !PT ;  /* 0x800000000c077812 */ /* 0x000fe200078e4807 */
[----:B------:R-:W-:Y:S06]  /*4550*/  BRA `(.L_x_19816) ;  /* 0x00000000000c7947 */ /* 0x000fec0003800000 */
.L_x_19809:
[----:B------:R-:W0:Y:S01]  /*4560*/  MUFU.RSQ R7, -QNAN ;  /* 0xffc0000000077908 */ /* 0x000e220000001400 */
[----:B------:R-:W-:Y:S05]  /*4570*/  BRA `(.L_x_19816) ;  /* 0x0000000000047947 */ /* 0x000fea0003800000 */
.L_x_19808:
[----:B------:R-:W-:-:S07]  /*4580*/  FADD.FTZ R7, R7, R12 ;  /* 0x0000000c07077221 */ /* 0x000fce0000010000 */
.L_x_19816:
[----:B------:R-:W-:Y:S05]  /*4590*/  BSYNC.RECONVERGENT B1 ;  /* 0x0000000000017941 */ /* 0x000fea0003800200 */
.L_x_19806:
[----:B------:R-:W-:Y:S01]  /*45a0*/  HFMA2 R13, -RZ, RZ, 0, 0 ;  /* 0x00000000ff0d7431 */ /* 0x000fe200000001ff */
[----:B------:R-:W-:-:S04]  /*45b0*/  MOV R12, R14 ;  /* 0x0000000e000c7202 */ /* 0x000fc80000000f00 */
[----:B0-----:R-:W-:Y:S05]  /*45c0*/  RET.REL.NODEC R12 `(_Z15SoftmaxWarpImplI10DirectLoadIffE11DirectStoreIffEfLi1ELi18ELi32ELi1ELb1EL9Algorithm0EEvT_T0_ll) ;  /* 0xffffffb80c8c7950 */ /* 0x001fea0003c3ffff */
.L_x_19817:
        /* <DEDUP_REMOVED lines=11> */
.L_x_25830:


//--------------------- .text._Z15SoftmaxWarpImplI10DirectLoadIffE11DirectStoreIffEfLi1ELi18ELi32ELi1ELb0EL9Algorithm0EEvT_T0_ll --------------------------
	.section	.text._Z15SoftmaxWarpImplI10DirectLoadIffE11DirectStoreIffEfLi1ELi18ELi32ELi1ELb0EL9Algorithm0EEvT_T0_ll,"ax",@progbits
	.align	128
        .global         _Z15SoftmaxWarpImplI10DirectLoadIffE11DirectStoreIffEfLi1ELi18ELi32ELi1ELb0EL9Algorithm0EEvT_T0_ll
        .type           _Z15SoftmaxWarpImplI10DirectLoadIffE11DirectStoreIffEfLi1ELi18ELi32ELi1ELb0EL9Algorithm0EEvT_T0_ll,@function
        .size           _Z15SoftmaxWarpImplI10DirectLoadIffE11DirectStoreIffEfLi1ELi18ELi32ELi1ELb0EL9Algorithm0EEvT_T0_ll,(.L_x_25831 - _Z15SoftmaxWarpImplI10DirectLoadIffE11DirectStoreIffEfLi1ELi18ELi32ELi1ELb0EL9Algorithm0EEvT_T0_ll)
        .other          _Z15SoftmaxWarpImplI10DirectLoadIffE11DirectStoreIffEfLi1ELi18ELi32ELi1ELb0EL9Algorithm0EEvT_T0_ll,@"STO_CUDA_ENTRY STV_DEFAULT"
_Z15SoftmaxWarpImplI10DirectLoadIffE11DirectStoreIffEfLi1ELi18ELi32ELi1ELb0EL9Algorithm0EEvT_T0_ll:
.text._Z15SoftmaxWarpImplI10DirectLoadIffE11DirectStoreIffEfLi1ELi18ELi32ELi1ELb0EL9Algorithm0EEvT_T0_ll:
        /* <DEDUP_REMOVED lines=24> */
.L_x_19818:
        /* <DEDUP_REMOVED lines=13> */
.L_x_19856:
        /* <DEDUP_REMOVED lines=253> */
.L_x_19868:
        /* <DEDUP_REMOVED lines=12> */
[----:B0-----:R-:W-:Y:S05]  /*12e0*/  CALL.REL.NOINC `($__internal_379_$__cuda_sm3x_div_rn_noftz_f32_slowpath) ;  /* 0x0000002000c07944 */ /* 0x001fea0003c00000 */
[----:B------:R-:W-:-:S07]  /*12f0*/  MOV R11, R5 ;  /* 0x00000005000b7202 */ /* 0x000fce0000000f00 */
.L_x_19821:
[----:B------:R-:W-:Y:S05]  /*1300*/  BSYNC.RECONVERGENT B2 ;  /* 0x0000000000027941 */ /* 0x000fea0003800200 */
.L_x_19820:
        /* <DEDUP_REMOVED lines=12> */
[----:B0-----:R-:W-:Y:S05]  /*13d0*/  CALL.REL.NOINC `($__internal_379_$__cuda_sm3x_div_rn_noftz_f32_slowpath) ;  /* 0x0000002000847944 */ /* 0x001fea0003c00000 */
[----:B------:R-:W-:-:S07]  /*13e0*/  MOV R14, R5 ;  /* 0x00000005000e7202 */ /* 0x000fce0000000f00 */
.L_x_19823:
[----:B------:R-:W-:Y:S05]  /*13f0*/  BSYNC.RECONVERGENT B2 ;  /* 0x0000000000027941 */ /* 0x000fea0003800200 */
.L_x_19822:
        /* <DEDUP_REMOVED lines=14> */
.L_x_19825:
[----:B------:R-:W-:Y:S05]  /*14e0*/  BSYNC.RECONVERGENT B2 ;  /* 0x0000000000027941 */ /* 0x000fea0003800200 */
.L_x_19824:
        /* <DEDUP_REMOVED lines=14> */
.L_x_19827:
[----:B------:R-:W-:Y:S05]  /*15d0*/  BSYNC.RECONVERGENT B2 ;  /* 0x0000000000027941 */ /* 0x000fea0003800200 */
.L_x_19826:
        /* <DEDUP_REMOVED lines=14> */
.L_x_19829:
[----:B------:R-:W-:Y:S05]  /*16c0*/  BSYNC.RECONVERGENT B2 ;  /* 0x0000000000027941 */ /* 0x000fea0003800200 */
.L_x_19828:
        /* <DEDUP_REMOVED lines=14> */
.L_x_19831:
[----:B------:R-:W-:Y:S05]  /*17b0*/  BSYNC.RECONVERGENT B2 ;  /* 0x0000000000027941 */ /* 0x000fea0003800200 */
.L_x_19830:
        /* <DEDUP_REMOVED lines=14> */
.L_x_19833:
[----:B------:R-:W-:Y:S05]  /*18a0*/  BSYNC.RECONVERGENT B2 ;  /* 0x0000000000027941 */ /* 0x000fea0003800200 */
.L_x_19832:
        /* <DEDUP_REMOVED lines=14> */
.L_x_19835:
[----:B------:R-:W-:Y:S05]  /*1990*/  BSYNC.RECONVERGENT B2 ;  /* 0x0000000000027941 */ /* 0x000fea0003800200 */
.L_x_19834:
        /* <DEDUP_REMOVED lines=14> */
.L_x_19837:
[----:B------:R-:W-:Y:S05]  /*1a80*/  BSYNC.RECONVERGENT B2 ;  /* 0x0000000000027941 */ /* 0x000fea0003800200 */
.L_x_19836:
        /* <DEDUP_REMOVED lines=14> */
.L_x_19839:
[----:B------:R-:W-:Y:S05]  /*1b70*/  BSYNC.RECONVERGENT B2 ;  /* 0x0000000000027941 */ /* 0x000fea0003800200 */
.L_x_19838:
        /* <DEDUP_REMOVED lines=14> */
.L_x_19841:
[----:B------:R-:W-:Y:S05]  /*1c60*/  BSYNC.RECONVERGENT B2 ;  /* 0x0000000000027941 */ /* 0x000fea0003800200 */
.L_x_19840:
        /* <DEDUP_REMOVED lines=14> */
.L_x_19843:
[----:B------:R-:W-:Y:S05]  /*1d50*/  BSYNC.RECONVERGENT B2 ;  /* 0x0000000000027941 */ /* 0x000fea0003800200 */
.L_x_19842:
        /* <DEDUP_REMOVED lines=14> */
.L_x_19845:
[----:B------:R-:W-:Y:S05]  /*1e40*/  BSYNC.RECONVERGENT B2 ;  /* 0x0000000000027941 */ /* 0x000fea0003800200 */
.L_x_19844:
        /* <DEDUP_REMOVED lines=14> */
.L_x_19847:
[----:B------:R-:W-:Y:S05]  /*1f30*/  BSYNC.RECONVERGENT B2 ;  /* 0x0000000000027941 */ /* 0x000fea0003800200 */
.L_x_19846:
        /* <DEDUP_REMOVED lines=14> */
.L_x_19849:
[----:B------:R-:W-:Y:S05]  /*2020*/  BSYNC.RECONVERGENT B2 ;  /* 0x0000000000027941 */ /* 0x000fea0003800200 */
.L_x_19848:
        /* <DEDUP_REMOVED lines=14> */
.L_x_19851:
[----:B------:R-:W-:Y:S05]  /*2110*/  BSYNC.RECONVERGENT B2 ;  /* 0x0000000000027941 */ /* 0x000fea0003800200 */
.L_x_19850:
        /* <DEDUP_REMOVED lines=14> */
.L_x_19853:
[----:B------:R-:W-:Y:S05]  /*2200*/  BSYNC.RECONVERGENT B2 ;  /* 0x0000000000027941 */ /* 0x000fea0003800200 */
.L_x_19852:
        /* <DEDUP_REMOVED lines=13> */
.L_x_19855:
[----:B------:R-:W-:Y:S05]  /*22e0*/  BSYNC.RECONVERGENT B2 ;  /* 0x0000000000027941 */ /* 0x000fea0003800200 */
.L_x_19854:
        /* <DEDUP_REMOVED lines=57> */
.L_x_19819:
[----:B------:R-:W-:Y:S01]  /*2680*/  HFMA2 R11, -RZ, RZ, 0, 1.847743988037109375e-06 ;  /* 0x0000001fff0b7431 */ /* 0x000fe200000001ff */
[----:B------:R-:W-:Y:S01]  /*2690*/  BSSY B0, `(.L_x_19857) ;  /* 0x0000006000007945 */ /* 0x000fe20003800000 */
[----:B------:R-:W-:Y:S02]  /*26a0*/  MOV R12, 0x10 ;  /* 0x00000010000c7802 */ /* 0x000fe40000000f00 */
[----:B------:R-:W-:-:S07]  /*26b0*/  MOV R15, 0xffffffff ;  /* 0xffffffff000f7802 */ /* 0x000fce0000000f00 */
[----:B0-----:R-:W-:Y:S05]  /*26c0*/  WARPSYNC.COLLECTIVE R15, `(.L_x_19858) ;  /* 0x000000000f087348 */ /* 0x001fea0003c00000 */
[----:B------:R1:W2:Y:S02]  /*26d0*/  SHFL.BFLY P6, R14, R13, R12, R11 ;  /* 0x0c00000c0d0e7389 */ /* 0x0002a400000c000b */
[----:B012---:R-:W-:Y:S05]  /*26e0*/  ENDCOLLECTIVE ;  /* 0x000000000000791b */ /* 0x007fea0003800000 */
.L_x_19858:
[----:B------:R-:W-:Y:S05]  /*26f0*/  BSYNC B0 ;  /* 0x0000000000007941 */ /* 0x000fea0003800000 */
.L_x_19857:
[----:B------:R-:W-:Y:S01]  /*2700*/  HFMA2 R12, -RZ, RZ, 0, 4.76837158203125e-07 ;  /* 0x00000008ff0c7431 */ /* 0x000fe200000001ff */
[----:B------:R-:W-:Y:S02]  /*2710*/  FMNMX R13, R13, R14, !PT ;  /* 0x0000000e0d0d7209 */ /* 0x000fe40007800000 */
[----:B------:R-:W-:Y:S02]  /*2720*/  MOV R11, 0x1f ;  /* 0x0000001f000b7802 */ /* 0x000fe40000000f00 */
[----:B------:R-:W-:-:S07]  /*2730*/  MOV R15, 0xffffffff ;  /* 0xffffffff000f7802 */ /* 0x000fce0000000f00 */
[----:B------:R-:W-:Y:S05]  /*2740*/  WARPSYNC.COLLECTIVE R15, `(.L_x_19859) ;  /* 0x000000000f087348 */ /* 0x000fea0003c00000 */
[----:B------:R0:W1:Y:S02]  /*2750*/  SHFL.BFLY P6, R14, R13, R12, R11 ;  /* 0x0c00000c0d0e7389 */ /* 0x00006400000c000b */
[----:B01----:R-:W-:Y:S05]  /*2760*/  ENDCOLLECTIVE ;  /* 0x000000000000791b */ /* 0x003fea0003800000 */
.L_x_19859:
[----:B------:R-:W-:Y:S01]  /*2770*/  HFMA2 R12, -RZ, RZ, 0, 2.384185791015625e-07 ;  /* 0x00000004ff0c7431 */ /* 0x000fe200000001ff */
[----:B------:R-:W-:-:S04]  /*2780*/  FMNMX R0, R13, R14, !PT ;  /* 0x0000000e0d007209 */ /* 0x000fc80007800000 */
[----:B------:R-:W-:-:S07]  /*2790*/  MOV R13, R0 ;  /* 0x00000000000d7202 */ /* 0x000fce0000000f00 */
[----:B------:R-:W-:Y:S05]  /*27a0*/  WARPSYNC.COLLECTIVE R15, `(.L_x_19860) ;  /* 0x000000000f087348 */ /* 0x000fea0003c00000 */
[----:B------:R0:W1:Y:S02]  /*27b0*/  SHFL.BFLY P6, R14, R13, R12, R11 ;  /* 0x0c00000c0d0e7389 */ /* 0x00006400000c000b */
[----:B01----:R-:W-:Y:S05]  /*27c0*/  ENDCOLLECTIVE ;  /* 0x000000000000791b */ /* 0x003fea0003800000 */
.L_x_19860:
[----:B------:R-:W-:Y:S01]  /*27d0*/  HFMA2 R12, -RZ, RZ, 0, 1.1920928955078125e-07 ;  /* 0x00000002ff0c7431 */ /* 0x000fe200000001ff */
[----:B------:R-:W-:-:S04]  /*27e0*/  FMNMX R2, R0, R14, !PT ;  /* 0x0000000e00027209 */ /* 0x000fc80007800000 */
[----:B------:R-:W-:-:S07]  /*27f0*/  MOV R13, R2 ;  /* 0x00000002000d7202 */ /* 0x000fce0000000f00 */
[----:B------:R-:W-:Y:S05]  /*2800*/  WARPSYNC.COLLECTIVE R15, `(.L_x_19861) ;  /* 0x000000000f087348 */ /* 0x000fea0003c00000 */
[----:B------:R0:W1:Y:S02]  /*2810*/  SHFL.BFLY P6, R14, R13, R12, R11 ;  /* 0x0c00000c0d0e7389 */ /* 0x00006400000c000b */
[----:B01----:R-:W-:Y:S05]  /*2820*/  ENDCOLLECTIVE ;  /* 0x000000000000791b */ /* 0x003fea0003800000 */
.L_x_19861:
[----:B------:R-:W-:Y:S01]  /*2830*/  HFMA2 R12, -RZ, RZ, 0, 5.9604644775390625e-08 ;  /* 0x00000001ff0c7431 */ /* 0x000fe200000001ff */
[----:B------:R-:W-:-:S04]  /*2840*/  FMNMX R3, R2, R14, !PT ;  /* 0x0000000e02037209 */ /* 0x000fc80007800000 */
[----:B------:R-:W-:-:S07]  /*2850*/  MOV R13, R3 ;  /* 0x00000003000d7202 */ /* 0x000fce0000000f00 */
[----:B------:R-:W-:Y:S05]  /*2860*/  WARPSYNC.COLLECTIVE R15, `(.L_x_19862) ;  /* 0x000000000f087348 */ /* 0x000fea0003c00000 */
[----:B------:R0:W1:Y:S02]  /*2870*/  SHFL.BFLY P6, R14, R13, R12, R11 ;  /* 0x0c00000c0d0e7389 */ /* 0x00006400000c000b */
[----:B01----:R-:W-:Y:S05]  /*2880*/  ENDCOLLECTIVE ;  /* 0x000000000000791b */ /* 0x003fea0003800000 */
.L_x_19862:
        /* <DEDUP_REMOVED lines=189> */
.L_x_19863:
[----:B------:R-:W-:Y:S02]  /*3460*/  HFMA2 R12, -RZ, RZ, 0, 4.76837158203125e-07 ;  /* 0x00000008ff0c7431 */ /* 0x000fe400000001ff */
[----:B------:R-:W-:-:S05]  /*3470*/  FADD R26, R13, R14 ;  /* 0x0000000e0d1a7221 */ /* 0x000fca0000000000 */
[----:B------:R-:W-:-:S07]  /*3480*/  MOV R13, R26 ;  /* 0x0000001a000d7202 */ /* 0x000fce0000000f00 */
[----:B------:R-:W-:Y:S05]  /*3490*/  WARPSYNC.COLLECTIVE R15, `(.L_x_19864) ;  /* 0x000000000f087348 */ /* 0x000fea0003c00000 */
[----:B------:R0:W1:Y:S02]  /*34a0*/  SHFL.BFLY P6, R14, R13, R12, R11 ;  /* 0x0c00000c0d0e7389 */ /* 0x00006400000c000b */
[----:B01----:R-:W-:Y:S05]  /*34b0*/  ENDCOLLECTIVE ;  /* 0x000000000000791b */ /* 0x003fea0003800000 */
.L_x_19864:
[----:B------:R-:W-:Y:S02]  /*34c0*/  HFMA2 R12, -RZ, RZ, 0, 2.384185791015625e-07 ;  /* 0x00000004ff0c7431 */ /* 0x000fe400000001ff */
[----:B------:R-:W-:-:S05]  /*34d0*/  FADD R27, R26, R14 ;  /* 0x0000000e1a1b7221 */ /* 0x000fca0000000000 */
[----:B------:R-:W-:-:S07]  /*34e0*/  MOV R13, R27 ;  /* 0x0000001b000d7202 */ /* 0x000fce0000000f00 */
[----:B------:R-:W-:Y:S05]  /*34f0*/  WARPSYNC.COLLECTIVE R15, `(.L_x_19865) ;  /* 0x000000000f087348 */ /* 0x000fea0003c00000 */
[----:B------:R0:W1:Y:S02]  /*3500*/  SHFL.BFLY P6, R14, R13, R12, R11 ;  /* 0x0c00000c0d0e7389 */ /* 0x00006400000c000b */
[----:B01----:R-:W-:Y:S05]  /*3510*/  ENDCOLLECTIVE ;  /* 0x000000000000791b */ /* 0x003fea0003800000 */
.L_x_19865:
[----:B------:R-:W-:Y:S02]  /*3520*/  HFMA2 R12, -RZ, RZ, 0, 1.1920928955078125e-07 ;  /* 0x00000002ff0c7431 */ /* 0x000fe400000001ff */
[----:B------:R-:W-:-:S05]  /*3530*/  FADD R28, R27, R14 ;  /* 0x0000000e1b1c7221 */ /* 0x000fca0000000000 */
[----:B------:R-:W-:-:S07]  /*3540*/  MOV R13, R28 ;  /* 0x0000001c000d7202 */ /* 0x000fce0000000f00 */
[----:B------:R-:W-:Y:S05]  /*3550*/  WARPSYNC.COLLECTIVE R15, `(.L_x_19866) ;  /* 0x000000000f087348 */ /* 0x000fea0003c00000 */
[----:B------:R0:W1:Y:S02]  /*3560*/  SHFL.BFLY P6, R14, R13, R12, R11 ;  /* 0x0c00000c0d0e7389 */ /* 0x00006400000c000b */
[----:B01----:R-:W-:Y:S05]  /*3570*/  ENDCOLLECTIVE ;  /* 0x000000000000791b */ /* 0x003fea0003800000 */
.L_x_19866:
[----:B------:R-:W-:Y:S02]  /*3580*/  HFMA2 R12, -RZ, RZ, 0, 5.9604644775390625e-08 ;  /* 0x00000001ff0c7431 */ /* 0x000fe400000001ff */
[----:B------:R-:W-:-:S05]  /*3590*/  FADD R33, R28, R14 ;  /* 0x0000000e1c217221 */ /* 0x000fca0000000000 */
[----:B------:R-:W-:-:S07]  /*35a0*/  MOV R13, R33 ;  /* 0x00000021000d7202 */ /* 0x000fce0000000f00 */
[----:B------:R-:W-:Y:S05]  /*35b0*/  WARPSYNC.COLLECTIVE R15, `(.L_x_19867) ;  /* 0x000000000f087348 */ /* 0x000fea0003c00000 */
[----:B------:R0:W1:Y:S02]  /*35c0*/  SHFL.BFLY P6, R14, R13, R12, R11 ;  /* 0x0c00000c0d0e7389 */ /* 0x00006400000c000b */
[----:B01----:R-:W-:Y:S05]  /*35d0*/  ENDCOLLECTIVE ;  /* 0x000000000000791b */ /* 0x003fea0003800000 */
.L_x_19867:
[----:B------:R-:W-:Y:S05]  /*35e0*/  BRA `(.L_x_19868) ;  /* 0xffffffdc000c7947 */ /* 0x000fea000383ffff */
        .weak           $__internal_379_$__cuda_sm3x_div_rn_noftz_f32_slowpath
        .type           $__internal_379_$__cuda_sm3x_div_rn_noftz_f32_slowpath,@function
        .size           $__internal_379_$__cuda_sm3x_div_rn_noftz_f32_slowpath,(.L_x_25831 - $__internal_379_$__cuda_sm3x_div_rn_noftz_f32_slowpath)
$__internal_379_$__cuda_sm3x_div_rn_noftz_f32_slowpath:
        /* <DEDUP_REMOVED lines=34> */
.L_x_19870:
        /* <DEDUP_REMOVED lines=51> */
.L_x_19877:
[----:B------:R-:W-:-:S04]  /*3b40*/  LOP3.LUT R5, R5, 0x80000000, RZ, 0xc0, !PT ;  /* 0x8000000005057812 */ /* 0x000fc800078ec0ff */
[----:B------:R-:W-:Y:S01]  /*3b50*/  LOP3.LUT R5, R5, 0x7f800000, RZ, 0xfc, !PT ;  /* 0x7f80000005057812 */ /* 0x000fe200078efcff */
[----:B------:R-:W-:Y:S06]  /*3b60*/  BRA `(.L_x_19878) ;  /* 0x0000000000047947 */ /* 0x000fec0003800000 */
.L_x_19876:
[----:B------:R-:W-:-:S07]  /*3b70*/  LEA R5, R36, R5, 0x17 ;  /* 0x0000000524057211 */ /* 0x000fce00078eb8ff */
.L_x_19878:
[----:B------:R-:W-:Y:S05]  /*3b80*/  BSYNC.RECONVERGENT B1 ;  /* 0x0000000000017941 */ /* 0x000fea0003800200 */
.L_x_19875:
[----:B------:R-:W-:Y:S05]  /*3b90*/  BRA `(.L_x_19879) ;  /* 0x0000000000207947 */ /* 0x000fea0003800000 */
.L_x_19874:
[----:B------:R-:W-:-:S04]  /*3ba0*/  LOP3.LUT R5, R12, 0x80000000, R5, 0x48, !PT ;  /* 0x800000000c057812 */ /* 0x000fc800078e4805 */
[----:B------:R-:W-:Y:S01]  /*3bb0*/  LOP3.LUT R5, R5, 0x7f800000, RZ, 0xfc, !PT ;  /* 0x7f80000005057812 */ /* 0x000fe200078efcff */
[----:B------:R-:W-:Y:S06]  /*3bc0*/  BRA `(.L_x_19879) ;  /* 0x0000000000147947 */ /* 0x000fec0003800000 */
.L_x_19873:
[----:B------:R-:W-:Y:S01]  /*3bd0*/  LOP3.LUT R5, R12, 0x80000000, R5, 0x48, !PT ;  /* 0x800000000c057812 */ /* 0x000fe200078e4805 */
[----:B------:R-:W-:Y:S06]  /*3be0*/  BRA `(.L_x_19879) ;  /* 0x00000000000c7947 */ /* 0x000fec0003800000 */
.L_x_19872:
[----:B------:R-:W0:Y:S01]  /*3bf0*/  MUFU.RSQ R5, -QNAN ;  /* 0xffc0000000057908 */ /* 0x000e220000001400 */
[----:B------:R-:W-:Y:S05]  /*3c00*/  BRA `(.L_x_19879) ;  /* 0x0000000000047947 */ /* 0x000fea0003800000 */
.L_x_19871:
[----:B------:R-:W-:-:S07]  /*3c10*/  FADD.FTZ R5, R5, R12 ;  /* 0x0000000c05057221 */ /* 0x000fce0000010000 */
.L_x_19879:
[----:B------:R-:W-:Y:S05]  /*3c20*/  BSYNC.RECONVERGENT B0 ;  /* 0x0000000000007941 */ /* 0x000fea0003800200 */
.L_x_19869:
[----:B------:R-:W-:Y:S01]  /*3c30*/  HFMA2 R13, -RZ, RZ, 0, 0 ;  /* 0x00000000ff0d7431 */ /* 0x000fe200000001ff */
[----:B------:R-:W-:-:S04]  /*3c40*/  MOV R12, R26 ;  /* 0x0000001a000c7202 */ /* 0x000fc80000000f00 */
[----:B0-----:R-:W-:Y:S05]  /*3c50*/  RET.REL.NODEC R12 `(_Z15SoftmaxWarpImplI10DirectLoadIffE11DirectStoreIffEfLi1ELi18ELi32ELi1ELb0EL9Algorithm0EEvT_T0_ll) ;  /* 0xffffffc00ce87950 */ /* 0x001fea0003c3ffff */
.L_x_19880:
        /* <DEDUP_REMOVED lines=10> */
.L_x_25831:


//--------------------- .text._Z15SoftmaxWarpImplI10DirectLoadIffE11DirectStoreIffEfLi1ELi17ELi32ELi1ELb1EL9Algorithm0EEvT_T0_ll --------------------------
	.section	.text._Z15SoftmaxWarpImplI10DirectLoadIffE11DirectStoreIffEfLi1ELi17ELi32ELi1ELb1EL9Algorithm0EEvT_T0_ll,"ax",@progbits
	.align	128
        .global         _Z15SoftmaxWarpImplI10DirectLoadIffE11DirectStoreIffEfLi1ELi17ELi32ELi1ELb1EL9Algorithm0EEvT_T0_ll
        .type           _Z15SoftmaxWarpImplI10DirectLoadIffE11DirectStoreIffEfLi1ELi17ELi32ELi1ELb1EL9Algorithm0EEvT_T0_ll,@function
        .size           _Z15SoftmaxWarpImplI10DirectLoadIffE11DirectStoreIffEfLi1ELi17ELi32ELi1ELb1EL9Algorithm0EEvT_T0_ll,(.L_x_25832 - _Z15SoftmaxWarpImplI10DirectLoadIffE11DirectStoreIffEfLi1ELi17ELi32ELi1ELb1EL9Algorithm0EEvT_T0_ll)
        .other          _Z15SoftmaxWarpImplI10DirectLoadIffE11DirectStoreIffEfLi1ELi17ELi32ELi1ELb1EL9Algorithm0EEvT_T0_ll,@"STO_CUDA_ENTRY STV_DEFAULT"
_Z15SoftmaxWarpImplI10DirectLoadIffE11DirectStoreIffEfLi1ELi17ELi32ELi1ELb1EL9Algorithm0EEvT_T0_ll:
.text._Z15SoftmaxWarpImplI10DirectLoadIffE11DirectStoreIffEfLi1ELi17ELi32ELi1ELb1EL9Algorithm0EEvT_T0_ll:
        /* <DEDUP_REMOVED lines=25> */
.L_x_19881:
        /* <DEDUP_REMOVED lines=30> */
.L_x_19918:
        /* <DEDUP_REMOVED lines=10> */
[C---:B-1----:R-:W-:Y:S01]  /*0410*/  IMAD.WIDE.U32 R4, R29.reuse, UR42, R2 ;  /* 0x0000002a1d047c25 */ /* 0x042fe2000f8e0002 */
        /* <DEDUP_REMOVED lines=37> */
[----:B------:R-:W-:Y:S01]  /*0670*/  MOV R7, 0xff800000 ;  /* 0xff80000000077802 */ /* 0x000fe20000000f00 */
[----:B------:R-:W-:-:S06]  /*0680*/  IMAD.MOV.U32 R23, RZ, RZ, -0x800000 ;  /* 0xff800000ff177424 */ /* 0x000fcc00078e00ff */
        /* <DEDUP_REMOVED lines=117> */
[-C--:B------:R-:W-:Y:S01]  /*0de0*/  FFMA.SAT R10, R57, R8.reuse, 0.5 ;  /* 0x3f000000390a7423 */ /* 0x080fe20000002008 */
[----:B------:R-:W-:Y:S01]  /*0df0*/  FFMA R6, R55, 1.4426950216293334961, -R4 ;  /* 0x3fb8aa3b37067823 */ /* 0x000fe20000000804 */
[----:B------:R-:W-:Y:S01]  /*0e00*/  FFMA R16, R59, 1.925963033500011079e-08, R16 ;  /* 0x32a570603b107823 */ /* 0x000fe20000000010 */
[----:B------:R-:W-:Y:S01]  /*0e10*/  FADD R27, -R12, R23 ;  /* 0x000000170c1b7221 */ /* 0x000fe20000000100 */
[-C--:B------:R-:W-:Y:S01]  /*0e20*/  FFMA.RM R4, R10, R9.reuse, 12582913 ;  /* 0x4b4000010a047423 */ /* 0x080fe20000004009 */
[----:B------:R-:W-:Y:S01]  /*0e30*/  FFMA R55, R55, 1.925963033500011079e-08, R6 ;  /* 0x32a5706037377823 */ /* 0x000fe20000000006 */
[----:B------:R-:W-:Y:S01]  /*0e40*/  FADD R6, R20, -12583039 ;  /* 0xcb40007f14067421 */ /* 0x000fe20000000000 */
[----:B------:R-:W-:Y:S01]  /*0e50*/  FADD R23, -R12, R22 ;  /* 0x000000160c177221 */ /* 0x000fe20000000100 */
[----:B------:R-:W-:Y:S01]  /*0e60*/  FADD R10, R4, -12583039 ;  /* 0xcb40007f040a7421 */ /* 0x000fe20000000000 */
[C---:B------:R-:W-:Y:S01]  /*0e70*/  FADD R21, -R12.reuse, R21 ;  /* 0x000000150c157221 */ /* 0x040fe20000000100 */
[----:B------:R-:W-:Y:S01]  /*0e80*/  FFMA R6, R53, 1.4426950216293334961, -R6 ;  /* 0x3fb8aa3b35067823 */ /* 0x000fe20000000806 */
[C---:B------:R-:W-:Y:S01]  /*0e90*/  FADD R19, -R12.reuse, R19 ;  /* 0x000000130c137221 */ /* 0x040fe20000000100 */
[----:B------:R-:W-:Y:S01]  /*0ea0*/  FFMA R10, R57, 1.4426950216293334961, -R10 ;  /* 0x3fb8aa3b390a7823 */ /* 0x000fe2000000080a */
[C---:B------:R-:W-:Y:S01]  /*0eb0*/  FADD R17, -R12.reuse, R17 ;  /* 0x000000110c117221 */ /* 0x040fe20000000100 */
[----:B------:R-:W-:Y:S01]  /*0ec0*/  FFMA R53, R53, 1.925963033500011079e-08, R6 ;  /* 0x32a5706035357823 */ /* 0x000fe20000000006 */
[-C--:B------:R-:W-:Y:S01]  /*0ed0*/  FFMA.SAT R6, R51, R8.reuse, 0.5 ;  /* 0x3f00000033067423 */ /* 0x080fe20000002008 */
[----:B------:R-:W-:Y:S01]  /*0ee0*/  FADD R15, -R12, R5 ;  /* 0x000000050c0f7221 */ /* 0x000fe20000000100 */
[----:B------:R-:W-:Y:S01]  /*0ef0*/  FFMA R57, R57, 1.925963033500011079e-08, R10 ;  /* 0x32a5706039397823 */ /* 0x000fe2000000000a */
[----:B------:R-:W-:Y:S01]  /*0f00*/  FFMA.SAT R12, R49, R8, 0.5 ;  /* 0x3f000000310c7423 */ /* 0x000fe20000002008 */
[----:B------:R-:W-:Y:S01]  /*0f10*/  FFMA.RM R6, R6, R9, 12582913 ;  /* 0x4b40000106067423 */ /* 0x000fe20000004009 */
[----:B------:R-:W0:Y:S01]  /*0f20*/  MUFU.EX2 R16, R16 ;  /* 0x0000001000107308 */ /* 0x000e220000000800 */
[----:B------:R-:W-:-:S02]  /*0f30*/  IMAD.SHL.U32 R5, R14, 0x800000, RZ ;  /* 0x008000000e057824 */ /* 0x000fc400078e00ff */
[-C--:B------:R-:W-:Y:S01]  /*0f40*/  FFMA.RM R12, R12, R9.reuse, 12582913 ;  /* 0x4b4000010c0c7423 */ /* 0x080fe20000004009 */
[----:B------:R-:W-:Y:S01]  /*0f50*/  FADD R10, R6, -12583039 ;  /* 0xcb40007f060a7421 */ /* 0x000fe20000000000 */
[-C--:B------:R-:W-:Y:S01]  /*0f60*/  FFMA.SAT R26, R23, R8.reuse, 0.5 ;  /* 0x3f000000171a7423 */ /* 0x080fe20000002008 */
[----:B------:R-:W-:Y:S01]  /*0f70*/  SHF.L.U32 R0, R0, 0x17, RZ ;  /* 0x0000001700007819 */ /* 0x000fe200000006ff */
[----:B------:R-:W-:Y:S01]  /*0f80*/  FADD R22, R12, -12583039 ;  /* 0xcb40007f0c167421 */ /* 0x000fe20000000000 */
[----:B------:R-:W-:Y:S01]  /*0f90*/  FFMA R10, R51, 1.4426950216293334961, -R10 ;  /* 0x3fb8aa3b330a7823 */ /* 0x000fe2000000080a */
[-C--:B------:R-:W-:Y:S01]  /*0fa0*/  FFMA.RM R14, R26, R9.reuse, 12582913 ;  /* 0x4b4000011a0e7423 */ /* 0x080fe20000004009 */
[----:B------:R-:W-:Y:S01]  /*0fb0*/  MUFU.EX2 R53, R53 ;  /* 0x0000003500357308 */ /* 0x000fe20000000800 */
[----:B------:R-:W-:Y:S01]  /*0fc0*/  FFMA R22, R49, 1.4426950216293334961, -R22 ;  /* 0x3fb8aa3b31167823 */ /* 0x000fe20000000816 */
[----:B------:R-:W-:Y:S01]  /*0fd0*/  FFMA R51, R51, 1.925963033500011079e-08, R10 ;  /* 0x32a5706033337823 */ /* 0x000fe2000000000a */
[----:B------:R-:W-:Y:S01]  /*0fe0*/  FFMA.SAT R10, R27, R8, 0.5 ;  /* 0x3f0000001b0a7423 */ /* 0x000fe20000002008 */
[----:B------:R-:W-:Y:S01]  /*0ff0*/  FADD R26, R14, -12583039 ;  /* 0xcb40007f0e1a7421 */ /* 0x000fe20000000000 */
[----:B------:R-:W-:Y:S01]  /*1000*/  FFMA R49, R49, 1.925963033500011079e-08, R22 ;  /* 0x32a5706031317823 */ /* 0x000fe20000000016 */
[----:B------:R-:W-:Y:S01]  /*1010*/  SHF.L.U32 R20, R20, 0x17, RZ ;  /* 0x0000001714147819 */ /* 0x000fe200000006ff */
[-C--:B------:R-:W-:Y:S01]  /*1020*/  FFMA.RM R10, R10, R9.reuse, 12582913 ;  /* 0x4b4000010a0a7423 */ /* 0x080fe20000004009 */
[----:B0-----:R-:W-:Y:S01]  /*1030*/  FMUL R5, R5, R16 ;  /* 0x0000001005057220 */ /* 0x001fe20000400000 */
[----:B------:R-:W-:Y:S01]  /*1040*/  FFMA.SAT R16, R21, R8, 0.5 ;  /* 0x3f00000015107423 */ /* 0x000fe20000002008 */
[C---:B------:R-:W-:Y:S01]  /*1050*/  FFMA R26, R23.reuse, 1.4426950216293334961, -R26 ;  /* 0x3fb8aa3b171a7823 */ /* 0x040fe2000000081a */
[----:B------:R-:W-:Y:S01]  /*1060*/  FADD R22, R10, -12583039 ;  /* 0xcb40007f0a167421 */ /* 0x000fe20000000000 */
[----:B------:R-:W-:Y:S01]  /*1070*/  MUFU.EX2 R52, R49 ;  /* 0x0000003100347308 */ /* 0x000fe20000000800 */
[----:B------:R-:W-:Y:S01]  /*1080*/  FFMA.RM R16, R16, R9, 12582913 ;  /* 0x4b40000110107423 */ /* 0x000fe20000004009 */
[----:B------:R-:W-:Y:S01]  /*1090*/  FFMA R23, R23, 1.925963033500011079e-08, R26 ;  /* 0x32a5706017177823 */ /* 0x000fe2000000001a */
[----:B------:R-:W-:Y:S01]  /*10a0*/  FFMA R22, R27, 1.4426950216293334961, -R22 ;  /* 0x3fb8aa3b1b167823 */ /* 0x000fe20000000816 */
[----:B------:R-:W-:-:S02]  /*10b0*/  SHF.L.U32 R6, R6, 0x17, RZ ;  /* 0x0000001706067819 */ /* 0x000fc400000006ff */
[----:B------:R-:W-:Y:S01]  /*10c0*/  SHF.L.U32 R2, R2, 0x17, RZ ;  /* 0x0000001702027819 */ /* 0x000fe200000006ff */
[----:B------:R-:W-:Y:S01]  /*10d0*/  FFMA R22, R27, 1.925963033500011079e-08, R22 ;  /* 0x32a570601b167823 */ /* 0x000fe20000000016 */
[----:B------:R-:W0:Y:S01]  /*10e0*/  MUFU.EX2 R51, R51 ;  /* 0x0000003300337308 */ /* 0x000e220000000800 */
[----:B------:R-:W-:-:S07]  /*10f0*/  SHF.L.U32 R4, R4, 0x17, RZ ;  /* 0x0000001704047819 */ /* 0x000fce00000006ff */
[----:B------:R1:W2:Y:S08]  /*1100*/  MUFU.EX2 R27, R18 ;  /* 0x00000012001b7308 */ /* 0x0002b00000000800 */
[----:B------:R-:W3:Y:S01]  /*1110*/  MUFU.EX2 R55, R55 ;  /* 0x0000003700377308 */ /* 0x000ee20000000800 */
[----:B-1----:R-:W-:Y:S01]  /*1120*/  FADD R18, R16, -12583039 ;  /* 0xcb40007f10127421 */ /* 0x002fe20000000000 */
[----:B0-----:R-:W-:-:S03]  /*1130*/  FMUL R6, R6, R51 ;  /* 0x0000003306067220 */ /* 0x001fc60000400000 */
[----:B------:R-:W-:-:S03]  /*1140*/  FFMA R18, R21, 1.4426950216293334961, -R18 ;  /* 0x3fb8aa3b15127823 */ /* 0x000fc60000000812 */
[----:B------:R-:W0:Y:S01]  /*1150*/  MUFU.EX2 R57, R57 ;  /* 0x0000003900397308 */ /* 0x000e220000000800 */
[----:B------:R-:W-:Y:S01]  /*1160*/  FFMA R21, R21, 1.925963033500011079e-08, R18 ;  /* 0x32a5706015157823 */ /* 0x000fe20000000012 */
[----:B------:R-:W-:Y:S01]  /*1170*/  FFMA.SAT R18, R3, R8, 0.5 ;  /* 0x3f00000003127423 */ /* 0x000fe20000002008 */
[----:B--2---:R-:W-:-:S03]  /*1180*/  FMUL R0, R0, R27 ;  /* 0x0000001b00007220 */ /* 0x004fc60000400000 */
[----:B------:R-:W-:Y:S01]  /*1190*/  FFMA.RM R18, R18, R9, 12582913 ;  /* 0x4b40000112127423 */ /* 0x000fe20000004009 */
[----:B---3--:R-:W-:-:S03]  /*11a0*/  FMUL R2, R2, R55 ;  /* 0x0000003702027220 */ /* 0x008fc60000400000 */
[----:B------:R-:W-:Y:S01]  /*11b0*/  FADD R26, R18, -12583039 ;  /* 0xcb40007f121a7421 */ /* 0x000fe20000000000 */
[----:B------:R-:W-:Y:S03]  /*11c0*/  MUFU.EX2 R55, R21 ;  /* 0x0000001500377308 */ /* 0x000fe60000000800 */
[----:B------:R-:W-:Y:S01]  /*11d0*/  FFMA R26, R3, 1.4426950216293334961, -R26 ;  /* 0x3fb8aa3b031a7823 */ /* 0x000fe2000000081a */
[----:B0-----:R-:W-:-:S03]  /*11e0*/  FMUL R4, R4, R57 ;  /* 0x0000003904047220 */ /* 0x001fc60000400000 */
[----:B------:R-:W-:Y:S01]  /*11f0*/  FFMA R27, R3, 1.925963033500011079e-08, R26 ;  /* 0x32a57060031b7823 */ /* 0x000fe2000000001a */
[----:B------:R-:W-:Y:S01]  /*1200*/  FMUL R3, R20, R53 ;  /* 0x0000003514037220 */ /* 0x000fe20000400000 */
[----:B------:R-:W-:Y:S01]  /*1210*/  FFMA.SAT R20, R19, R8, 0.5 ;  /* 0x3f00000013147423 */ /* 0x000fe20000002008 */
[----:B------:R0:W1:Y:S03]  /*1220*/  MUFU.EX2 R53, R22 ;  /* 0x0000001600357308 */ /* 0x0000660000000800 */
[----:B------:R-:W-:-:S04]  /*1230*/  FFMA.RM R20, R20, R9, 12582913 ;  /* 0x4b40000114147423 */ /* 0x000fc80000004009 */
        /* <DEDUP_REMOVED lines=8> */
[----:B------:R-:W-:-:S03]  /*12c0*/  IMAD.SHL.U32 R19, R19, 0x800000, RZ ;  /* 0x0080000013137824 */ /* 0x000fc600078e00ff */
        /* <DEDUP_REMOVED lines=17> */
[----:B------:R-:W-:-:S03]  /*13e0*/  FFMA.SAT R8, R15, R8, 0.5 ;  /* 0x3f0000000f087423 */ /* 0x000fc60000002008 */
[-C--:B------:R-:W-:Y:S01]  /*13f0*/  FFMA.RM R11, R52, R9.reuse, 12582913 ;  /* 0x4b400001340b7423 */ /* 0x080fe20000004009 */
[----:B------:R-:W-:Y:S01]  /*1400*/  FFMA.RM R49, R8, R9, 12582913 ;  /* 0x4b40000108317423 */ /* 0x000fe20000004009 */
[----:B------:R-:W-:Y:S01]  /*1410*/  FADD R9, RZ, R5 ;  /* 0x00000005ff097221 */ /* 0x000fe20000000000 */
[----:B------:R2:W3:Y:S01]  /*1420*/  MUFU.EX2 R52, R23 ;  /* 0x0000001700347308 */ /* 0x0004e20000000800 */
[C---:B------:R-:W-:Y:S01]  /*1430*/  FADD R8, R11.reuse, -12583039 ;  /* 0xcb40007f0b087421 */ /* 0x040fe20000000000 */
[----:B0-----:R-:W-:Y:S01]  /*1440*/  SHF.L.U32 R22, R11, 0x17, RZ ;  /* 0x000000170b167819 */ /* 0x001fe200000006ff */
[----:B------:R-:W-:Y:S02]  /*1450*/  FADD R9, R9, R0 ;  /* 0x0000000009097221 */ /* 0x000fe40000000000 */
[----:B------:R-:W-:-:S03]  /*1460*/  FFMA R8, R13, 1.4426950216293334961, -R8 ;  /* 0x3fb8aa3b0d087823 */ /* 0x000fc60000000808 */
[----:B------:R-:W0:Y:S01]  /*1470*/  MUFU.EX2 R51, R51 ;  /* 0x0000003300337308 */ /* 0x000e220000000800 */
[----:B------:R-:W-:Y:S01]  /*1480*/  FFMA R13, R13, 1.925963033500011079e-08, R8 ;  /* 0x32a570600d0d7823 */ /* 0x000fe20000000008 */
[----:B------:R-:W-:Y:S01]  /*1490*/  FADD R8, R49, -12583039 ;  /* 0xcb40007f31087421 */ /* 0x000fe20000000000 */
[----:B--2---:R-:W-:Y:S02]  /*14a0*/  SHF.L.U32 R23, R20, 0x17, RZ ;  /* 0x0000001714177819 */ /* 0x004fe400000006ff */
[----:B------:R-:W-:Y:S01]  /*14b0*/  SHF.L.U32 R20, R12, 0x17, RZ ;  /* 0x000000170c147819 */ /* 0x000fe200000006ff */
[C---:B------:R-:W-:Y:S02]  /*14c0*/  FFMA R8, R15.reuse, 1.4426950216293334961, -R8 ;  /* 0x3fb8aa3b0f087823 */ /* 0x040fe40000000808 */
[----:B------:R-:W2:Y:S02]  /*14d0*/  MUFU.EX2 R13, R13 ;  /* 0x0000000d000d7308 */ /* 0x000ea40000000800 */
[----:B------:R-:W-:Y:S01]  /*14e0*/  FFMA R15, R15, 1.925963033500011079e-08, R8 ;  /* 0x32a570600f0f7823 */ /* 0x000fe20000000008 */
[----:B------:R-:W-:Y:S01]  /*14f0*/  SHF.L.U32 R8, R10, 0x17, RZ ;  /* 0x000000170a087819 */ /* 0x000fe200000006ff */
[----:B------:R-:W-:Y:S01]  /*1500*/  FADD R10, R9, R2 ;  /* 0x00000002090a7221 */ /* 0x000fe20000000000 */
[----:B------:R-:W-:-:S03]  /*1510*/  SHF.L.U32 R9, R14, 0x17, RZ ;  /* 0x000000170e097819 */ /* 0x000fc600000006ff */
[----:B------:R-:W-:Y:S01]  /*1520*/  FADD R21, R10, R3 ;  /* 0x000000030a157221 */ /* 0x000fe20000000000 */
[----:B-1----:R-:W-:Y:S01]  /*1530*/  FMUL R8, R8, R53 ;  /* 0x0000003508087220 */ /* 0x002fe20000400000 */
[----:B------:R-:W-:Y:S01]  /*1540*/  SHF.L.U32 R10, R16, 0x17, RZ ;  /* 0x00000017100a7819 */ /* 0x000fe200000006ff */
[----:B---3--:R-:W-:Y:S01]  /*1550*/  FMUL R9, R9, R52 ;  /* 0x0000003409097220 */ /* 0x008fe20000400000 */
[----:B------:R-:W-:Y:S01]  /*1560*/  FADD R21, R21, R4 ;  /* 0x0000000415157221 */ /* 0x000fe20000000000 */
[----:B------:R1:W3:Y:S01]  /*1570*/  MUFU.EX2 R53, R17 ;  /* 0x0000001100357308 */ /* 0x0002e20000000800 */
[----:B------:R-:W-:Y:S01]  /*1580*/  SHF.L.U32 R16, R18, 0x17, RZ ;  /* 0x0000001712107819 */ /* 0x000fe200000006ff */
[----:B------:R-:W-:Y:S01]  /*1590*/  FMUL R10, R10, R55 ;  /* 0x000000370a0a7220 */ /* 0x000fe20000400000 */
[----:B------:R-:W-:Y:S01]  /*15a0*/  FADD R14, R21, R6 ;  /* 0x00000006150e7221 */ /* 0x000fe20000000000 */
[----:B------:R-:W-:Y:S01]  /*15b0*/  FMUL R18, R19, R50 ;  /* 0x0000003213127220 */ /* 0x000fe20000400000 */
[----:B0-----:R-:W-:Y:S01]  /*15c0*/  FMUL R20, R20, R51 ;  /* 0x0000003314147220 */ /* 0x001fe20000400000 */
[----:B------:R-:W-:Y:S01]  /*15d0*/  FMUL R16, R16, R27 ;  /* 0x0000001b10107220 */ /* 0x000fe20000400000 */
[----:B------:R-:W-:Y:S01]  /*15e0*/  FADD R21, R14, R7 ;  /* 0x000000070e157221 */ /* 0x000fe20000000000 */
[----:B--2---:R-:W-:Y:S01]  /*15f0*/  FMUL R22, R22, R13 ;  /* 0x0000000d16167220 */ /* 0x004fe20000400000 */
[----:B-1----:R-:W-:-:S02]  /*1600*/  FMUL R17, R23, R48 ;  /* 0x0000003017117220 */ /* 0x002fc40000400000 */
[----:B------:R-:W-:Y:S01]  /*1610*/  FADD R14, R21, R8 ;  /* 0x00000008150e7221 */ /* 0x000fe20000000000 */
[----:B------:R-:W0:Y:S03]  /*1620*/  MUFU.EX2 R48, R15 ;  /* 0x0000000f00307308 */ /* 0x000e260000000800 */
[----:B------:R-:W-:Y:S01]  /*1630*/  FADD R21, R14, R9 ;  /* 0x000000090e157221 */ /* 0x000fe20000000000 */
[----:B---3--:R-:W-:-:S03]  /*1640*/  FMUL R19, R26, R53 ;  /* 0x000000351a137220 */ /* 0x008fc60000400000 */
        /* <DEDUP_REMOVED lines=19> */
.L_x_19930:
        /* <DEDUP_REMOVED lines=12> */
[----:B0-----:R-:W-:Y:S05]  /*1840*/  CALL.REL.NOINC `($__internal_380_$__cuda_sm3x_div_rn_noftz_f32_slowpath) ;  /* 0x0000002400047944 */ /* 0x001fea0003c00000 */
[----:B------:R-:W-:-:S07]  /*1850*/  MOV R11, R5 ;  /* 0x00000005000b7202 */ /* 0x000fce0000000f00 */
.L_x_19885:
[----:B------:R-:W-:Y:S05]  /*1860*/  BSYNC.RECONVERGENT B3 ;  /* 0x0000000000037941 */ /* 0x000fea0003800200 */
.L_x_19884:
        /* <DEDUP_REMOVED lines=12> */
[----:B0-----:R-:W-:Y:S05]  /*1930*/  CALL.REL.NOINC `($__internal_380_$__cuda_sm3x_div_rn_noftz_f32_slowpath) ;  /* 0x0000002000c87944 */ /* 0x001fea0003c00000 */
[----:B------:R-:W-:-:S07]  /*1940*/  MOV R15, R5 ;  /* 0x00000005000f7202 */ /* 0x000fce0000000f00 */
.L_x_19887:
[----:B------:R-:W-:Y:S05]  /*1950*/  BSYNC.RECONVERGENT B3 ;  /* 0x0000000000037941 */ /* 0x000fea0003800200 */
.L_x_19886:
        /* <DEDUP_REMOVED lines=14> */
.L_x_19889:
[----:B------:R-:W-:Y:S05]  /*1a40*/  BSYNC.RECONVERGENT B3 ;  /* 0x0000000000037941 */ /* 0x000fea0003800200 */
.L_x_19888:
        /* <DEDUP_REMOVED lines=12> */
[----:B0-----:R-:W-:Y:S05]  /*1b10*/  CALL.REL.NOINC `($__internal_380_$__cuda_sm3x_div_rn_noftz_f32_slowpath) ;  /* 0x0000002000507944 */ /* 0x001fea0003c00000 */
[----:B------:R-:W-:-:S07]  /*1b20*/  MOV R27, R5 ;  /* 0x00000005001b7202 */ /* 0x000fce0000000f00 */
.L_x_19891:
[----:B------:R-:W-:Y:S05]  /*1b30*/  BSYNC.RECONVERGENT B3 ;  /* 0x0000000000037941 */ /* 0x000fea0003800200 */
.L_x_19890:
        /* <DEDUP_REMOVED lines=14> */
.L_x_19893:
[----:B------:R-:W-:Y:S05]  /*1c20*/  BSYNC.RECONVERGENT B3 ;  /* 0x0000000000037941 */ /* 0x000fea0003800200 */
.L_x_19892:
        /* <DEDUP_REMOVED lines=14> */
.L_x_19895:
[----:B------:R-:W-:Y:S05]  /*1d10*/  BSYNC.RECONVERGENT B3 ;  /* 0x0000000000037941 */ /* 0x000fea0003800200 */
.L_x_19894:
        /* <DEDUP_REMOVED lines=14> */
.L_x_19897:
[----:B------:R-:W-:Y:S05]  /*1e00*/  BSYNC.RECONVERGENT B3 ;  /* 0x0000000000037941 */ /* 0x000fea0003800200 */
.L_x_19896:
        /* <DEDUP_REMOVED lines=12> */
[----:B0-----:R-:W-:Y:S05]  /*1ed0*/  CALL.REL.NOINC `($__internal_380_$__cuda_sm3x_div_rn_noftz_f32_slowpath) ;  /* 0x0000001c00607944 */ /* 0x001fea0003c00000 */
[----:B------:R-:W-:-:S07]  /*1ee0*/  MOV R7, R5 ;  /* 0x0000000500077202 */ /* 0x000fce0000000f00 */
.L_x_19899:
[----:B------:R-:W-:Y:S05]  /*1ef0*/  BSYNC.RECONVERGENT B3 ;  /* 0x0000000000037941 */ /* 0x000fea0003800200 */
.L_x_19898:
        /* <DEDUP_REMOVED lines=14> */
.L_x_19901:
[----:B------:R-:W-:Y:S05]  /*1fe0*/  BSYNC.RECONVERGENT B3 ;  /* 0x0000000000037941 */ /* 0x000fea0003800200 */
.L_x_19900:
        /* <DEDUP_REMOVED lines=14> */
.L_x_19903:
[----:B------:R-:W-:Y:S05]  /*20d0*/  BSYNC.RECONVERGENT B3 ;  /* 0x0000000000037941 */ /* 0x000fea0003800200 */
.L_x_19902:
        /* <DEDUP_REMOVED lines=14> */
.L_x_19905:
[----:B------:R-:W-:Y:S05]  /*21c0*/  BSYNC.RECONVERGENT B3 ;  /* 0x0000000000037941 */ /* 0x000fea0003800200 */
.L_x_19904:
        /* <DEDUP_REMOVED lines=13> */
[----:B------:R-:W-:-:S07]  /*22a0*/  IMAD.MOV.U32 R61, RZ, RZ, R5 ;  /* 0x000000ffff3d7224 */ /* 0x000fce00078e0005 */
.L_x_19907:
[----:B------:R-:W-:Y:S05]  /*22b0*/  BSYNC.RECONVERGENT B3 ;  /* 0x0000000000037941 */ /* 0x000fea0003800200 */
.L_x_19906:
        /* <DEDUP_REMOVED lines=14> */
.L_x_19909:
[----:B------:R-:W-:Y:S05]  /*23a0*/  BSYNC.RECONVERGENT B3 ;  /* 0x0000000000037941 */ /* 0x000fea0003800200 */
.L_x_19908:
        /* <DEDUP_REMOVED lines=14> */
.L_x_19911:
[----:B------:R-:W-:Y:S05]  /*2490*/  BSYNC.RECONVERGENT B3 ;  /* 0x0000000000037941 */ /* 0x000fea0003800200 */
.L_x_19910:
        /* <DEDUP_REMOVED lines=14> */
.L_x_19913:
[----:B------:R-:W-:Y:S05]  /*2580*/  BSYNC.RECONVERGENT B3 ;  /* 0x0000000000037941 */ /* 0x000fea0003800200 */
.L_x_19912:
        /* <DEDUP_REMOVED lines=14> */
.L_x_19915:
[----:B------:R-:W-:Y:S05]  /*2670*/  BSYNC.RECONVERGENT B3 ;  /* 0x0000000000037941 */ /* 0x000fea0003800200 */
.L_x_19914:
        /* <DEDUP_REMOVED lines=14> */
.L_x_19917:
[----:B------:R-:W-:Y:S05]  /*2760*/  BSYNC.RECONVERGENT B3 ;  /* 0x0000000000037941 */ /* 0x000fea0003800200 */
.L_x_19916:
        /* <DEDUP_REMOVED lines=12> */
[----:B------:R-:W-:Y:S02]  /*2830*/  LEA R4, P3, R2, UR36, 0x2 ;  /* 0x0000002402047c11 */ /* 0x000fe4000f8610ff */
[----:B------:R-:W-:Y:S02]  /*2840*/  ISETP.GE.U32.AND P4, PT, R44, UR44, PT ;  /* 0x0000002c2c007c0c */ /* 0x000fe4000bf86070 */
[----:B------:R-:W-:Y:S02]  /*2850*/  LEA.HI.X R5, R2, UR37, R3, 0x2, P3 ;  /* 0x0000002502057c11 */ /* 0x000fe400098f1403 */
[----:B------:R-:W-:-:S02]  /*2860*/  ISETP.GE.U32.AND P3, PT, R43, UR44, PT ;  /* 0x0000002c2b007c0c */ /* 0x000fc4000bf66070 */
[C---:B------:R-:W-:Y:S01]  /*2870*/  @!P1 R2UR UR6, R24.reuse ;  /* 0x00000000180692ca */ /* 0x040fe200000e0000 */
        /* <DEDUP_REMOVED lines=80> */
.L_x_19882:
[----:B------:R-:W-:Y:S05]  /*2d80*/  EXIT ;  /* 0x000000000000794d */ /* 0x000fea0003800000 */
.L_x_19883:
[----:B------:R-:W-:Y:S01]  /*2d90*/  BSSY B1, `(.L_x_19919) ;  /* 0x0000007000017945 */ /* 0x000fe20003800000 */
[----:B------:R-:W-:Y:S02]  /*2da0*/  MOV R12, 0x10 ;  /* 0x00000010000c7802 */ /* 0x000fe40000000f00 */
[----:B------:R-:W-:Y:S02]  /*2db0*/  MOV R11, 0x1f ;  /* 0x0000001f000b7802 */ /* 0x000fe40000000f00 */
[----:B------:R-:W-:-:S07]  /*2dc0*/  MOV R15, 0xffffffff ;  /* 0xffffffff000f7802 */ /* 0x000fce0000000f00 */
[----:B------:R-:W-:Y:S05]  /*2dd0*/  WARPSYNC.COLLECTIVE R15, `(.L_x_19920) ;  /* 0x000000000f087348 */ /* 0x000fea0003c00000 */
[----:B------:R0:W1:Y:S02]  /*2de0*/  SHFL.BFLY P6, R14, R13, R12, R11 ;  /* 0x0c00000c0d0e7389 */ /* 0x00006400000c000b */
[----:B01----:R-:W-:Y:S05]  /*2df0*/  ENDCOLLECTIVE ;  /* 0x000000000000791b */ /* 0x003fea0003800000 */
.L_x_19920:
[----:B------:R-:W-:Y:S05]  /*2e00*/  BSYNC B1 ;  /* 0x0000000000017941 */ /* 0x000fea0003800000 */
.L_x_19919:
[----:B------:R-:W-:Y:S01]  /*2e10*/  HFMA2 R11, -RZ, RZ, 0, 1.847743988037109375e-06 ;  /* 0x0000001fff0b7431 */ /* 0x000fe200000001ff */
[----:B------:R-:W-:Y:S02]  /*2e20*/  FMNMX R13, R14, R13, !PT ;  /* 0x0000000d0e0d7209 */ /* 0x000fe40007800000 */
[----:B------:R-:W-:Y:S02]  /*2e30*/  MOV R12, 0x8 ;  /* 0x00000008000c7802 */ /* 0x000fe40000000f00 */
[----:B------:R-:W-:-:S07]  /*2e40*/  MOV R15, 0xffffffff ;  /* 0xffffffff000f7802 */ /* 0x000fce0000000f00 */
[----:B------:R-:W-:Y:S05]  /*2e50*/  WARPSYNC.COLLECTIVE R15, `(.L_x_19921) ;  /* 0x000000000f087348 */ /* 0x000fea0003c00000 */
[----:B------:R0:W1:Y:S02]  /*2e60*/  SHFL.BFLY P6, R14, R13, R12, R11 ;  /* 0x0c00000c0d0e7389 */ /* 0x00006400000c000b */
[----:B01----:R-:W-:Y:S05]  /*2e70*/  ENDCOLLECTIVE ;  /* 0x000000000000791b */ /* 0x003fea0003800000 */
.L_x_19921:
[----:B------:R-:W-:Y:S01]  /*2e80*/  IMAD.MOV.U32 R12, RZ, RZ, 0x4 ;  /* 0x00000004ff0c7424 */ /* 0x000fe200078e00ff */
[----:B------:R-:W-:-:S04]  /*2e90*/  FMNMX R0, R13, R14, !PT ;  /* 0x0000000e0d007209 */ /* 0x000fc80007800000 */
[----:B------:R-:W-:-:S07]  /*2ea0*/  MOV R13, R0 ;  /* 0x00000000000d7202 */ /* 0x000fce0000000f00 */
[----:B------:R-:W-:Y:S05]  /*2eb0*/  WARPSYNC.COLLECTIVE R15, `(.L_x_19922) ;  /* 0x000000000f087348 */ /* 0x000fea0003c00000 */
[----:B------:R0:W1:Y:S02]  /*2ec0*/  SHFL.BFLY P6, R14, R13, R12, R11 ;  /* 0x0c00000c0d0e7389 */ /* 0x00006400000c000b */
[----:B01----:R-:W-:Y:S05]  /*2ed0*/  ENDCOLLECTIVE ;  /* 0x000000000000791b */ /* 0x003fea0003800000 */
.L_x_19922:
[----:B------:R-:W-:Y:S01]  /*2ee0*/  HFMA2 R12, -RZ, RZ, 0, 1.1920928955078125e-07 ;  /* 0x00000002ff0c7431 */ /* 0x000fe200000001ff */
[----:B------:R-:W-:-:S04]  /*2ef0*/  FMNMX R2, R0, R14, !PT ;  /* 0x0000000e00027209 */ /* 0x000fc80007800000 */
[----:B------:R-:W-:-:S07]  /*2f00*/  MOV R13, R2 ;  /* 0x00000002000d7202 */ /* 0x000fce0000000f00 */
[----:B------:R-:W-:Y:S05]  /*2f10*/  WARPSYNC.COLLECTIVE R15, `(.L_x_19923) ;  /* 0x000000000f087348 */ /* 0x000fea0003c00000 */
[----:B------:R0:W1:Y:S02]  /*2f20*/  SHFL.BFLY P6, R14, R13, R12, R11 ;  /* 0x0c00000c0d0e7389 */ /* 0x00006400000c000b */
[----:B01----:R-:W-:Y:S05]  /*2f30*/  ENDCOLLECTIVE ;  /* 0x000000000000791b */ /* 0x003fea0003800000 */
.L_x_19923:
[----:B------:R-:W-:Y:S01]  /*2f40*/  HFMA2 R12, -RZ, RZ, 0, 5.9604644775390625e-08 ;  /* 0x00000001ff0c7431 */ /* 0x000fe200000001ff */
[----:B------:R-:W-:-:S04]  /*2f50*/  FMNMX R3, R2, R14, !PT ;  /* 0x0000000e02037209 */ /* 0x000fc80007800000 */
[----:B------:R-:W-:-:S07]  /*2f60*/  MOV R13, R3 ;  /* 0x00000003000d7202 */ /* 0x000fce0000000f00 */
[----:B------:R-:W-:Y:S05]  /*2f70*/  WARPSYNC.COLLECTIVE R15, `(.L_x_19924) ;  /* 0x000000000f087348 */ /* 0x000fea0003c00000 */
[----:B------:R0:W1:Y:S02]  /*2f80*/  SHFL.BFLY P6, R14, R13, R12, R11 ;  /* 0x0c00000c0d0e7389 */ /* 0x00006400000c000b */
[----:B01----:R-:W-:Y:S05]  /*2f90*/  ENDCOLLECTIVE ;  /* 0x000000000000791b */ /* 0x003fea0003800000 */
.L_x_19924:
        /* <DEDUP_REMOVED lines=100> */
[----:B------:R-:W-:Y:S01]  /*35e0*/  FFMA.SAT R22, R19, R15, 0.5 ;  /* 0x3f00000013167423 */ /* 0x000fe2000000200f */
[----:B------:R-:W0:Y:S01]  /*35f0*/  MUFU.EX2 R21, R21 ;  /* 0x0000001500157308 */ /* 0x000e220000000800 */
[C---:B------:R-:W-:Y:S01]  /*3600*/  FADD R17, R16.reuse, -12583039 ;  /* 0xcb40007f10117421 */ /* 0x040fe20000000000 */
[----:B------:R-:W-:Y:S01]  /*3610*/  SHF.L.U32 R16, R16, 0x17, RZ ;  /* 0x0000001710107819 */ /* 0x000fe200000006ff */
[----:B------:R-:W-:Y:S02]  /*3620*/  FFMA.RM R22, R22, R23, 12582913 ;  /* 0x4b40000116167423 */ /* 0x000fe40000004017 */
[----:B------:R-:W-:Y:S02]  /*3630*/  FFMA R17, R20, 1.4426950216293334961, -R17 ;  /* 0x3fb8aa3b14117823 */ /* 0x000fe40000000811 */
[----:B------:R-:W-:-:S02]  /*3640*/  FADD R26, R22, -12583039 ;  /* 0xcb40007f161a7421 */ /* 0x000fc40000000000 */
[----:B------:R-:W-:Y:S02]  /*3650*/  FFMA R20, R20, 1.925963033500011079e-08, R17 ;  /* 0x32a5706014147823 */ /* 0x000fe40000000011 */
[C---:B------:R-:W-:Y:S02]  /*3660*/  FFMA R26, R19.reuse, 1.4426950216293334961, -R26 ;  /* 0x3fb8aa3b131a7823 */ /* 0x040fe4000000081a */
[----:B------:R1:W2:Y:S02]  /*3670*/  MUFU.EX2 R17, R20 ;  /* 0x0000001400117308 */ /* 0x0002a40000000800 */
[----:B------:R-:W-:Y:S01]  /*3680*/  FFMA R26, R19, 1.925963033500011079e-08, R26 ;  /* 0x32a57060131a7823 */ /* 0x000fe2000000001a */
[----:B0-----:R-:W-:-:S05]  /*3690*/  FMUL R10, R10, R21 ;  /* 0x000000150a0a7220 */ /* 0x001fca0000400000 */
[----:B------:R-:W0:Y:S01]  /*36a0*/  MUFU.EX2 R26, R26 ;  /* 0x0000001a001a7308 */ /* 0x000e220000000800 */
[----:B-1----:R-:W-:-:S04]  /*36b0*/  FFMA.SAT R20, R18, R15, 0.5 ;  /* 0x3f00000012147423 */ /* 0x002fc8000000200f */
[----:B------:R-:W-:-:S04]  /*36c0*/  FFMA.RM R20, R20, R23, 12582913 ;  /* 0x4b40000114147423 */ /* 0x000fc80000004017 */
[----:B------:R-:W-:Y:S01]  /*36d0*/  FADD R19, R20, -12583039 ;  /* 0xcb40007f14137421 */ /* 0x000fe20000000000 */
[----:B--2---:R-:W-:Y:S01]  /*36e0*/  FMUL R16, R16, R17 ;  /* 0x0000001110107220 */ /* 0x004fe20000400000 */
        /* <DEDUP_REMOVED lines=25> */
[----:B------:R-:W-:-:S03]  /*3880*/  IMAD.MOV.U32 R15, RZ, RZ, -0x1 ;  /* 0xffffffffff0f7424 */ /* 0x000fc600078e00ff */
        /* <DEDUP_REMOVED lines=36> */
.L_x_19925:
[----:B------:R-:W-:Y:S02]  /*3ad0*/  HFMA2 R12, -RZ, RZ, 0, 4.76837158203125e-07 ;  /* 0x00000008ff0c7431 */ /* 0x000fe400000001ff */
[----:B------:R-:W-:-:S05]  /*3ae0*/  FADD R23, R13, R14 ;  /* 0x0000000e0d177221 */ /* 0x000fca0000000000 */
[----:B------:R-:W-:-:S07]  /*3af0*/  MOV R13, R23 ;  /* 0x00000017000d7202 */ /* 0x000fce0000000f00 */
[----:B------:R-:W-:Y:S05]  /*3b00*/  WARPSYNC.COLLECTIVE R15, `(.L_x_19926) ;  /* 0x000000000f087348 */ /* 0x000fea0003c00000 */
[----:B------:R0:W1:Y:S02]  /*3b10*/  SHFL.BFLY P6, R14, R13, R12, R11 ;  /* 0x0c00000c0d0e7389 */ /* 0x00006400000c000b */
[----:B01----:R-:W-:Y:S05]  /*3b20*/  ENDCOLLECTIVE ;  /* 0x000000000000791b */ /* 0x003fea0003800000 */
.L_x_19926:
[----:B------:R-:W-:Y:S02]  /*3b30*/  HFMA2 R12, -RZ, RZ, 0, 2.384185791015625e-07 ;  /* 0x00000004ff0c7431 */ /* 0x000fe400000001ff */
[----:B------:R-:W-:-:S05]  /*3b40*/  FADD R26, R23, R14 ;  /* 0x0000000e171a7221 */ /* 0x000fca0000000000 */
[----:B------:R-:W-:-:S07]  /*3b50*/  MOV R13, R26 ;  /* 0x0000001a000d7202 */ /* 0x000fce0000000f00 */
[----:B------:R-:W-:Y:S05]  /*3b60*/  WARPSYNC.COLLECTIVE R15, `(.L_x_19927) ;  /* 0x000000000f087348 */ /* 0x000fea0003c00000 */
[----:B------:R0:W1:Y:S02]  /*3b70*/  SHFL.BFLY P6, R14, R13, R12, R11 ;  /* 0x0c00000c0d0e7389 */ /* 0x00006400000c000b */
[----:B01----:R-:W-:Y:S05]  /*3b80*/  ENDCOLLECTIVE ;  /* 0x000000000000791b */ /* 0x003fea0003800000 */
.L_x_19927:
[----:B------:R-:W-:Y:S02]  /*3b90*/  HFMA2 R12, -RZ, RZ, 0, 1.1920928955078125e-07 ;  /* 0x00000002ff0c7431 */ /* 0x000fe400000001ff */
[----:B------:R-:W-:-:S05]  /*3ba0*/  FADD R27, R26, R14 ;  /* 0x0000000e1a1b7221 */ /* 0x000fca0000000000 */
[----:B------:R-:W-:-:S07]  /*3bb0*/  MOV R13, R27 ;  /* 0x0000001b000d7202 */ /* 0x000fce0000000f00 */
[----:B------:R-:W-:Y:S05]  /*3bc0*/  WARPSYNC.COLLECTIVE R15, `(.L_x_19928) ;  /* 0x000000000f087348 */ /* 0x000fea0003c00000 */
[----:B------:R0:W1:Y:S02]  /*3bd0*/  SHFL.BFLY P6, R14, R13, R12, R11 ;  /* 0x0c00000c0d0e7389 */ /* 0x00006400000c000b */
[----:B01----:R-:W-:Y:S05]  /*3be0*/  ENDCOLLECTIVE ;  /* 0x000000000000791b */ /* 0x003fea0003800000 */
.L_x_19928:
[----:B------:R-:W-:Y:S02]  /*3bf0*/  HFMA2 R12, -RZ, RZ, 0, 5.9604644775390625e-08 ;  /* 0x00000001ff0c7431 */ /* 0x000fe400000001ff */
[----:B------:R-:W-:-:S05]  /*3c00*/  FADD R48, R27, R14 ;  /* 0x0000000e1b307221 */ /* 0x000fca0000000000 */
[----:B------:R-:W-:-:S07]  /*3c10*/  MOV R13, R48 ;  /* 0x00000030000d7202 */ /* 0x000fce0000000f00 */
[----:B------:R-:W-:Y:S05]  /*3c20*/  WARPSYNC.COLLECTIVE R15, `(.L_x_19929) ;  /* 0x000000000f087348 */ /* 0x000fea0003c00000 */
[----:B------:R0:W1:Y:S02]  /*3c30*/  SHFL.BFLY P6, R14, R13, R12, R11 ;  /* 0x0c00000c0d0e7389 */ /* 0x00006400000c000b */
[----:B01----:R-:W-:Y:S05]  /*3c40*/  ENDCOLLECTIVE ;  /* 0x000000000000791b */ /* 0x003fea0003800000 */
.L_x_19929:
[----:B------:R-:W-:Y:S05]  /*3c50*/  BRA `(.L_x_19930) ;  /* 0xffffffd800c87947 */ /* 0x000fea000383ffff */
        .weak           $__internal_380_$__cuda_sm3x_div_rn_noftz_f32_slowpath
        .type           $__internal_380_$__cuda_sm3x_div_rn_noftz_f32_slowpath,@function
        .size           $__internal_380_$__cuda_sm3x_div_rn_noftz_f32_slowpath,(.L_x_25832 - $__internal_380_$__cuda_sm3x_div_rn_noftz_f32_slowpath)
$__internal_380_$__cuda_sm3x_div_rn_noftz_f32_slowpath:
        /* <DEDUP_REMOVED lines=34> */
.L_x_19932:
        /* <DEDUP_REMOVED lines=51> */
.L_x_19939:
[----:B------:R-:W-:-:S04]  /*41b0*/  LOP3.LUT R5, R5, 0x80000000, RZ, 0xc0, !PT ;  /* 0x8000000005057812 */ /* 0x000fc800078ec0ff */
[----:B------:R-:W-:Y:S01]  /*41c0*/  LOP3.LUT R5, R5, 0x7f800000, RZ, 0xfc, !PT ;  /* 0x7f80000005057812 */ /* 0x000fe200078efcff */
[----:B------:R-:W-:Y:S06]  /*41d0*/  BRA `(.L_x_19940) ;  /* 0x0000000000047947 */ /* 0x000fec0003800000 */
.L_x_19938:
[----:B------:R-:W-:-:S07]  /*41e0*/  LEA R5, R13, R5, 0x17 ;  /* 0x000000050d057211 */ /* 0x000fce00078eb8ff */
.L_x_19940:
[----:B------:R-:W-:Y:S05]  /*41f0*/  BSYNC.RECONVERGENT B2 ;  /* 0x0000000000027941 */ /* 0x000fea0003800200 */
.L_x_19937:
[----:B------:R-:W-:Y:S05]  /*4200*/  BRA `(.L_x_19941) ;  /* 0x0000000000207947 */ /* 0x000fea0003800000 */
.L_x_19936:
[----:B------:R-:W-:-:S04]  /*4210*/  LOP3.LUT R5, R12, 0x80000000, R5, 0x48, !PT ;  /* 0x800000000c057812 */ /* 0x000fc800078e4805 */
[----:B------:R-:W-:Y:S01]  /*4220*/  LOP3.LUT R5, R5, 0x7f800000, RZ, 0xfc, !PT ;  /* 0x7f80000005057812 */ /* 0x000fe200078efcff */
[----:B------:R-:W-:Y:S06]  /*4230*/  BRA `(.L_x_19941) ;  /* 0x0000000000147947 */ /* 0x000fec0003800000 */
.L_x_19935:
[----:B------:R-:W-:Y:S01]  /*4240*/  LOP3.LUT R5, R12, 0x80000000, R5, 0x48, !PT ;  /* 0x800000000c057812 */ /* 0x000fe200078e4805 */
[----:B------:R-:W-:Y:S06]  /*4250*/  BRA `(.L_x_19941) ;  /* 0x00000000000c7947 */ /* 0x000fec0003800000 */
.L_x_19934:
[----:B------:R-:W0:Y:S01]  /*4260*/  MUFU.RSQ R5, -QNAN ;  /* 0xffc0000000057908 */ /* 0x000e220000001400 */
[----:B------:R-:W-:Y:S05]  /*4270*/  BRA `(.L_x_19941) ;  /* 0x0000000000047947 */ /* 0x000fea0003800000 */
.L_x_19933:
[----:B------:R-:W-:-:S07]  /*4280*/  FADD.FTZ R5, R5, R12 ;  /* 0x0000000c05057221 */ /* 0x000fce0000010000 */
.L_x_19941:
[----:B------:R-:W-:Y:S05]  /*4290*/  BSYNC.RECONVERGENT B1 ;  /* 0x0000000000017941 */ /* 0x000fea0003800200 */
.L_x_19931:
[----:B------:R-:W-:Y:S01]  /*42a0*/  HFMA2 R13, -RZ, RZ, 0, 0 ;  /* 0x00000000ff0d7431 */ /* 0x000fe200000001ff */
[----:B------:R-:W-:-:S04]  /*42b0*/  MOV R12, R14 ;  /* 0x0000000e000c7202 */ /* 0x000fc80000000f00 */
[----:B0-----:R-:W-:Y:S05]  /*42c0*/  RET.REL.NODEC R12 `(_Z15SoftmaxWarpImplI10DirectLoadIffE11DirectStoreIffEfLi1ELi17ELi32ELi1ELb1EL9Algorithm0EEvT_T0_ll) ;  /* 0xffffffbc0c4c7950 */ /* 0x001fea0003c3ffff */
.L_x_19942:
        /* <DEDUP_REMOVED lines=11> */
.L_x_25832:


//--------------------- .text._Z15SoftmaxWarpImplI10DirectLoadIffE11DirectStoreIffEfLi1ELi17ELi32ELi1ELb0EL9Algorithm0EEvT_T0_ll --------------------------
	.section	.text._Z15SoftmaxWarpImplI10DirectLoadIffE11DirectStoreIffEfLi1ELi17ELi32ELi1ELb0EL9Algorithm0EEvT_T0_ll,"ax",@progbits
	.align	128
        .global         _Z15SoftmaxWarpImplI10DirectLoadIffE11DirectStoreIffEfLi1ELi17ELi32ELi1ELb0EL9Algorithm0EEvT_T0_ll
        .type           _Z15SoftmaxWarpImplI10DirectLoadIffE11DirectStoreIffEfLi1ELi17ELi32ELi1ELb0EL9Algorithm0EEvT_T0_ll,@function
        .size           _Z15SoftmaxWarpImplI10DirectLoadIffE11DirectStoreIffEfLi1ELi17ELi32ELi1ELb0EL9Algorithm0EEvT_T0_ll,(.L_x_25833 - _Z15SoftmaxWarpImplI10DirectLoadIffE11DirectStoreIffEfLi1ELi17ELi32ELi1ELb0EL9Algorithm0EEvT_T0_ll)
        .other          _Z15SoftmaxWarpImplI10DirectLoadIffE11DirectStoreIffEfLi1ELi17ELi32ELi1ELb0EL9Algorithm0EEvT_T0_ll,@"STO_CUDA_ENTRY STV_DEFAULT"
_Z15SoftmaxWarpImplI10DirectLoadIffE11DirectStoreIffEfLi1ELi17ELi32ELi1ELb0EL9Algorithm0EEvT_T0_ll:
.text._Z15SoftmaxWarpImplI10DirectLoadIffE11DirectStoreIffEfLi1ELi17ELi32ELi1ELb0EL9Algorithm0EEvT_T0_ll:
        /* <DEDUP_REMOVED lines=24> */
.L_x_19943:
        /* <DEDUP_REMOVED lines=13> */
.L_x_19979:
        /* <DEDUP_REMOVED lines=242> */
.L_x_19991:
        /* <DEDUP_REMOVED lines=12> */
[----:B01----:R-:W-:Y:S05]  /*1230*/  CALL.REL.NOINC `($__internal_381_$__cuda_sm3x_div_rn_noftz_f32_slowpath) ;  /* 0x0000002000587944 */ /* 0x003fea0003c00000 */
[----:B------:R-:W-:-:S07]  /*1240*/  MOV R11, R5 ;  /* 0x00000005000b7202 */ /* 0x000fce0000000f00 */
.L_x_19946:
[----:B------:R-:W-:Y:S05]  /*1250*/  BSYNC.RECONVERGENT B2 ;  /* 0x0000000000027941 */ /* 0x000fea0003800200 */
.L_x_19945:
        /* <DEDUP_REMOVED lines=12> */
[----:B01----:R-:W-:Y:S05]  /*1320*/  CALL.REL.NOINC `($__internal_381_$__cuda_sm3x_div_rn_noftz_f32_slowpath) ;  /* 0x00000020001c7944 */ /* 0x003fea0003c00000 */
[----:B------:R-:W-:-:S07]  /*1330*/  MOV R14, R5 ;  /* 0x00000005000e7202 */ /* 0x000fce0000000f00 */
.L_x_19948:
[----:B------:R-:W-:Y:S05]  /*1340*/  BSYNC.RECONVERGENT B2 ;  /* 0x0000000000027941 */ /* 0x000fea0003800200 */
.L_x_19947:
        /* <DEDUP_REMOVED lines=14> */
.L_x_19950:
[----:B------:R-:W-:Y:S05]  /*1430*/  BSYNC.RECONVERGENT B2 ;  /* 0x0000000000027941 */ /* 0x000fea0003800200 */
.L_x_19949:
        /* <DEDUP_REMOVED lines=14> */
.L_x_19952:
[----:B------:R-:W-:Y:S05]  /*1520*/  BSYNC.RECONVERGENT B2 ;  /* 0x0000000000027941 */ /* 0x000fea0003800200 */
.L_x_19951:
        /* <DEDUP_REMOVED lines=14> */
.L_x_19954:
[----:B------:R-:W-:Y:S05]  /*1610*/  BSYNC.RECONVERGENT B2 ;  /* 0x0000000000027941 */ /* 0x000fea0003800200 */
.L_x_19953:
        /* <DEDUP_REMOVED lines=14> */
.L_x_19956:
[----:B------:R-:W-:Y:S05]  /*1700*/  BSYNC.RECONVERGENT B2 ;  /* 0x0000000000027941 */ /* 0x000fea0003800200 */
.L_x_19955:
        /* <DEDUP_REMOVED lines=14> */
.L_x_19958:
[----:B------:R-:W-:Y:S05]  /*17f0*/  BSYNC.RECONVERGENT B2 ;  /* 0x0000000000027941 */ /* 0x000fea0003800200 */
.L_x_19957:
        /* <DEDUP_REMOVED lines=14> */
.L_x_19960:
[----:B------:R-:W-:Y:S05]  /*18e0*/  BSYNC.RECONVERGENT B2 ;  /* 0x0000000000027941 */ /* 0x000fea0003800200 */
.L_x_19959:
        /* <DEDUP_REMOVED lines=14> */
.L_x_19962:
[----:B------:R-:W-:Y:S05]  /*19d0*/  BSYNC.RECONVERGENT B2 ;  /* 0x0000000000027941 */ /* 0x000fea0003800200 */
.L_x_19961:
        /* <DEDUP_REMOVED lines=14> */
.L_x_19964:
[----:B------:R-:W-:Y:S05]  /*1ac0*/  BSYNC.RECONVERGENT B2 ;  /* 0x0000000000027941 */ /* 0x000fea0003800200 */
.L_x_19963:
        /* <DEDUP_REMOVED lines=14> */
.L_x_19966:
[----:B------:R-:W-:Y:S05]  /*1bb0*/  BSYNC.RECONVERGENT B2 ;  /* 0x0000000000027941 */ /* 0x000fea0003800200 */
.L_x_19965:
        /* <DEDUP_REMOVED lines=14> */
.L_x_19968:
[----:B------:R-:W-:Y:S05]  /*1ca0*/  BSYNC.RECONVERGENT B2 ;  /* 0x0000000000027941 */ /* 0x000fea0003800200 */
.L_x_19967:
        /* <DEDUP_REMOVED lines=14> */
.L_x_19970:
[----:B------:R-:W-:Y:S05]  /*1d90*/  BSYNC.RECONVERGENT B2 ;  /* 0x0000000000027941 */ /* 0x000fea0003800200 */
.L_x_19969:
        /* <DEDUP_REMOVED lines=14> */
.L_x_19972:
[----:B------:R-:W-:Y:S05]  /*1e80*/  BSYNC.RECONVERGENT B2 ;  /* 0x0000000000027941 */ /* 0x000fea0003800200 */
.L_x_19971:
        /* <DEDUP_REMOVED lines=14> */
.L_x_19974:
[----:B------:R-:W-:Y:S05]  /*1f70*/  BSYNC.RECONVERGENT B2 ;  /* 0x0000000000027941 */ /* 0x000fea0003800200 */
.L_x_19973:
        /* <DEDUP_REMOVED lines=14> */
.L_x_19976:
[----:B------:R-:W-:Y:S05]  /*2060*/  BSYNC.RECONVERGENT B2 ;  /* 0x0000000000027941 */ /* 0x000fea0003800200 */
.L_x_19975:
        /* <DEDUP_REMOVED lines=13> */
.L_x_19978:
[----:B------:R-:W-:Y:S05]  /*2140*/  BSYNC.RECONVERGENT B2 ;  /* 0x0000000000027941 */ /* 0x000fea0003800200 */
.L_x_19977:
        /* <DEDUP_REMOVED lines=56> */
.L_x_19944:
[----:B------:R-:W-:Y:S01]  /*24d0*/  HFMA2 R11, -RZ, RZ, 0, 1.847743988037109375e-06 ;  /* 0x0000001fff0b7431 */ /* 0x000fe200000001ff */
[----:B------:R-:W-:Y:S01]  /*24e0*/  BSSY B0, `(.L_x_19980) ;  /* 0x0000006000007945 */ /* 0x000fe20003800000 */
[----:B------:R-:W-:Y:S02]  /*24f0*/  MOV R12, 0x10 ;  /* 0x00000010000c7802 */ /* 0x000fe40000000f00 */
[----:B------:R-:W-:-:S07]  /*2500*/  MOV R15, 0xffffffff ;  /* 0xffffffff000f7802 */ /* 0x000fce0000000f00 */
[----:B0-----:R-:W-:Y:S05]  /*2510*/  WARPSYNC.COLLECTIVE R15, `(.L_x_19981) ;  /* 0x000000000f087348 */ /* 0x001fea0003c00000 */
[----:B------:R1:W2:Y:S02]  /*2520*/  SHFL.BFLY P6, R14, R13, R12, R11 ;  /* 0x0c00000c0d0e7389 */ /* 0x0002a400000c000b */
[----:B012---:R-:W-:Y:S05]  /*2530*/  ENDCOLLECTIVE ;  /* 0x000000000000791b */ /* 0x007fea0003800000 */
.L_x_19981:
[----:B------:R-:W-:Y:S05]  /*2540*/  BSYNC B0 ;  /* 0x0000000000007941 */ /* 0x000fea0003800000 */
.L_x_19980:
[----:B------:R-:W-:Y:S01]  /*2550*/  HFMA2 R12, -RZ, RZ, 0, 4.76837158203125e-07 ;  /* 0x00000008ff0c7431 */ /* 0x000fe200000001ff */
[----:B------:R-:W-:Y:S02]  /*2560*/  FMNMX R13, R13, R14, !PT ;  /* 0x0000000e0d0d7209 */ /* 0x000fe40007800000 */
[----:B------:R-:W-:Y:S02]  /*2570*/  MOV R11, 0x1f ;  /* 0x0000001f000b7802 */ /* 0x000fe40000000f00 */
[----:B------:R-:W-:-:S07]  /*2580*/  MOV R15, 0xffffffff ;  /* 0xffffffff000f7802 */ /* 0x000fce0000000f00 */
[----:B------:R-:W-:Y:S05]  /*2590*/  WARPSYNC.COLLECTIVE R15, `(.L_x_19982) ;  /* 0x000000000f087348 */ /* 0x000fea0003c00000 */
[----:B------:R0:W1:Y:S02]  /*25a0*/  SHFL.BFLY P6, R14, R13, R12, R11 ;  /* 0x0c00000c0d0e7389 */ /* 0x00006400000c000b */
[----:B01----:R-:W-:Y:S05]  /*25b0*/  ENDCOLLECTIVE ;  /* 0x000000000000791b */ /* 0x003fea0003800000 */
.L_x_19982:
[----:B------:R-:W-:Y:S01]  /*25c0*/  HFMA2 R12, -RZ, RZ, 0, 2.384185791015625e-07 ;  /* 0x00000004ff0c7431 */ /* 0x000fe200000001ff */
[----:B------:R-:W-:-:S04]  /*25d0*/  FMNMX R0, R13, R14, !PT ;  /* 0x0000000e0d007209 */ /* 0x000fc80007800000 */
[----:B------:R-:W-:-:S07]  /*25e0*/  MOV R13, R0 ;  /* 0x00000000000d7202 */ /* 0x000fce0000000f00 */
[----:B------:R-:W-:Y:S05]  /*25f0*/  WARPSYNC.COLLECTIVE R15, `(.L_x_19983) ;  /* 0x000000000f087348 */ /* 0x000fea0003c00000 */
[----:B------:R0:W1:Y:S02]  /*2600*/  SHFL.BFLY P6, R14, R13, R12, R11 ;  /* 0x0c00000c0d0e7389 */ /* 0x00006400000c000b */
[----:B01----:R-:W-:Y:S05]  /*2610*/  ENDCOLLECTIVE ;  /* 0x000000000000791b */ /* 0x003fea0003800000 */
.L_x_19983:
[----:B------:R-:W-:Y:S01]  /*2620*/  HFMA2 R12, -RZ, RZ, 0, 1.1920928955078125e-07 ;  /* 0x00000002ff0c7431 */ /* 0x000fe200000001ff */
[----:B------:R-:W-:-:S04]  /*2630*/  FMNMX R2, R0, R14, !PT ;  /* 0x0000000e00027209 */ /* 0x000fc80007800000 */
[----:B------:R-:W-:-:S07]  /*2640*/  MOV R13, R2 ;  /* 0x00000002000d7202 */ /* 0x000fce0000000f00 */
[----:B------:R-:W-:Y:S05]  /*2650*/  WARPSYNC.COLLECTIVE R15, `(.L_x_19984) ;  /* 0x000000000f087348 */ /* 0x000fea0003c00000 */
[----:B------:R0:W1:Y:S02]  /*2660*/  SHFL.BFLY P6, R14, R13, R12, R11 ;  /* 0x0c00000c0d0e7389 */ /* 0x00006400000c000b */
[----:B01----:R-:W-:Y:S05]  /*2670*/  ENDCOLLECTIVE ;  /* 0x000000000000791b */ /* 0x003fea0003800000 */
.L_x_19984:
[----:B------:R-:W-:Y:S01]  /*2680*/  HFMA2 R12, -RZ, RZ, 0, 5.9604644775390625e-08 ;  /* 0x00000001ff0c7431 */ /* 0x000fe200000001ff */
[----:B------:R-:W-:-:S04]  /*2690*/  FMNMX R3, R2, R14, !PT ;  /* 0x0000000e02037209 */ /* 0x000fc80007800000 */
[----:B------:R-:W-:-:S07]  /*26a0*/  MOV R13, R3 ;  /* 0x00000003000d7202 */ /* 0x000fce0000000f00 */
[----:B------:R-:W-:Y:S05]  /*26b0*/  WARPSYNC.COLLECTIVE R15, `(.L_x_19985) ;  /* 0x000000000f087348 */ /* 0x000fea0003c00000 */
[----:B------:R0:W1:Y:S02]  /*26c0*/  SHFL.BFLY P6, R14, R13, R12, R11 ;  /* 0x0c00000c0d0e7389 */ /* 0x00006400000c000b */
[----:B01----:R-:W-:Y:S05]  /*26d0*/  ENDCOLLECTIVE ;  /* 0x000000000000791b */ /* 0x003fea0003800000 */
.L_x_19985:
        /* <DEDUP_REMOVED lines=179> */
.L_x_19986:
[----:B------:R-:W-:Y:S02]  /*3210*/  HFMA2 R12, -RZ, RZ, 0, 4.76837158203125e-07 ;  /* 0x00000008ff0c7431 */ /* 0x000fe400000001ff */
[----:B------:R-:W-:-:S05]  /*3220*/  FADD R23, R13, R14 ;  /* 0x0000000e0d177221 */ /* 0x000fca0000000000 */
[----:B------:R-:W-:-:S07]  /*3230*/  MOV R13, R23 ;  /* 0x00000017000d7202 */ /* 0x000fce0000000f00 */
[----:B------:R-:W-:Y:S05]  /*3240*/  WARPSYNC.COLLECTIVE R15, `(.L_x_19987) ;  /* 0x000000000f087348 */ /* 0x000fea0003c00000 */
[----:B------:R0:W1:Y:S02]  /*3250*/  SHFL.BFLY P6, R14, R13, R12, R11 ;  /* 0x0c00000c0d0e7389 */ /* 0x00006400000c000b */
[----:B01----:R-:W-:Y:S05]  /*3260*/  ENDCOLLECTIVE ;  /* 0x000000000000791b */ /* 0x003fea0003800000 */
.L_x_19987:
[----:B------:R-:W-:Y:S02]  /*3270*/  HFMA2 R12, -RZ, RZ, 0, 2.384185791015625e-07 ;  /* 0x00000004ff0c7431 */ /* 0x000fe400000001ff */
[----:B------:R-:W-:-:S05]  /*3280*/  FADD R26, R23, R14 ;  /* 0x0000000e171a7221 */ /* 0x000fca0000000000 */
[----:B------:R-:W-:-:S07]  /*3290*/  MOV R13, R26 ;  /* 0x0000001a000d7202 */ /* 0x000fce0000000f00 */
[----:B------:R-:W-:Y:S05]  /*32a0*/  WARPSYNC.COLLECTIVE R15, `(.L_x_19988) ;  /* 0x000000000f087348 */ /* 0x000fea0003c00000 */
[----:B------:R0:W1:Y:S02]  /*32b0*/  SHFL.BFLY P6, R14, R13, R12, R11 ;  /* 0x0c00000c0d0e7389 */ /* 0x00006400000c000b */
[----:B01----:R-:W-:Y:S05]  /*32c0*/  ENDCOLLECTIVE ;  /* 0x000000000000791b */ /* 0x003fea0003800000 */
.L_x_19988:
[----:B------:R-:W-:Y:S02]  /*32d0*/  HFMA2 R12, -RZ, RZ, 0, 1.1920928955078125e-07 ;  /* 0x00000002ff0c7431 */ /* 0x000fe400000001ff */
[----:B------:R-:W-:-:S05]  /*32e0*/  FADD R27, R26, R14 ;  /* 0x0000000e1a1b7221 */ /* 0x000fca0000000000 */
[----:B------:R-:W-:-:S07]  /*32f0*/  MOV R13, R27 ;  /* 0x0000001b000d7202 */ /* 0x000fce0000000f00 */
[----:B------:R-:W-:Y:S05]  /*3300*/  WARPSYNC.COLLECTIVE R15, `(.L_x_19989) ;  /* 0x000000000f087348 */ /* 0x000fea0003c00000 */
[----:B------:R0:W1:Y:S02]  /*3310*/  SHFL.BFLY P6, R14, R13, R12, R11 ;  /* 0x0c00000c0d0e7389 */ /* 0x00006400000c000b */
[----:B01----:R-:W-:Y:S05]  /*3320*/  ENDCOLLECTIVE ;  /* 0x000000000000791b */ /* 0x003fea0003800000 */
.L_x_19989:
[----:B------:R-:W-:Y:S02]  /*3330*/  HFMA2 R12, -RZ, RZ, 0, 5.9604644775390625e-08 ;  /* 0x00000001ff0c7431 */ /* 0x000fe400000001ff */
[----:B------:R-:W-:-:S05]  /*3340*/  FADD R28, R27, R14 ;  /* 0x0000000e1b1c7221 */ /* 0x000fca0000000000 */
[----:B------:R-:W-:-:S07]  /*3350*/  MOV R13, R28 ;  /* 0x0000001c000d7202 */ /* 0x000fce0000000f00 */
[----:B------:R-:W-:Y:S05]  /*3360*/  WARPSYNC.COLLECTIVE R15, `(.L_x_19990) ;  /* 0x000000000f087348 */ /* 0x000fea0003c00000 */
[----:B------:R0:W1:Y:S02]  /*3370*/  SHFL.BFLY P6, R14, R13, R12, R11 ;  /* 0x0c00000c0d0e7389 */ /* 0x00006400000c000b */
[----:B01----:R-:W-:Y:S05]  /*3380*/  ENDCOLLECTIVE ;  /* 0x000000000000791b */ /* 0x003fea0003800000 */
.L_x_19990:
[----:B------:R-:W-:Y:S05]  /*3390*/  BRA `(.L_x_19991) ;  /* 0xffffffdc00747947 */ /* 0x000fea000383ffff */
        .weak           $__internal_381_$__cuda_sm3x_div_rn_noftz_f32_slowpath
        .type           $__internal_381_$__cuda_sm3x_div_rn_noftz_f32_slowpath,@function
        .size           $__internal_381_$__cuda_sm3x_div_rn_noftz_f32_slowpath,(.L_x_25833 - $__internal_381_$__cuda_sm3x_div_rn_noftz_f32_slowpath)
$__internal_381_$__cuda_sm3x_div_rn_noftz_f32_slowpath:
        /* <DEDUP_REMOVED lines=34> */
.L_x_19993:
        /* <DEDUP_REMOVED lines=51> */
.L_x_20000:
[----:B------:R-:W-:-:S04]  /*38f0*/  LOP3.LUT R5, R5, 0x80000000, RZ, 0xc0, !PT ;  /* 0x8000000005057812 */ /* 0x000fc800078ec0ff */
[----:B------:R-:W-:Y:S01]  /*3900*/  LOP3.LUT R5, R5, 0x7f800000, RZ, 0xfc, !PT ;  /* 0x7f80000005057812 */ /* 0x000fe200078efcff */
[----:B------:R-:W-:Y:S06]  /*3910*/  BRA `(.L_x_20001) ;  /* 0x0000000000047947 */ /* 0x000fec0003800000 */
.L_x_19999:
[----:B------:R-:W-:-:S07]  /*3920*/  LEA R5, R36, R5, 0x17 ;  /* 0x0000000524057211 */ /* 0x000fce00078eb8ff */
.L_x_20001:
[----:B------:R-:W-:Y:S05]  /*3930*/  BSYNC.RECONVERGENT B1 ;  /* 0x0000000000017941 */ /* 0x000fea0003800200 */
.L_x_19998:
[----:B------:R-:W-:Y:S05]  /*3940*/  BRA `(.L_x_20002) ;  /* 0x0000000000207947 */ /* 0x000fea0003800000 */
.L_x_19997:
[----:B------:R-:W-:-:S04]  /*3950*/  LOP3.LUT R5, R12, 0x80000000, R5, 0x48, !PT ;  /* 0x800000000c057812 */ /* 0x000fc800078e4805 */
[----:B------:R-:W-:Y:S01]  /*3960*/  LOP3.LUT R5, R5, 0x7f800000, RZ, 0xfc, !PT ;  /* 0x7f80000005057812 */ /* 0x000fe200078efcff */
[----:B------:R-:W-:Y:S06]  /*3970*/  BRA `(.L_x_20002) ;  /* 0x0000000000147947 */ /* 0x000fec0003800000 */
.L_x_19996:
[----:B------:R-:W-:Y:S01]  /*3980*/  LOP3.LUT R5, R12, 0x80000000, R5, 0x48, !PT ;  /* 0x800000000c057812 */ /* 0x000fe200078e4805 */
[----:B------:R-:W-:Y:S06]  /*3990*/  BRA `(.L_x_20002) ;  /* 0x00000000000c7947 */ /* 0x000fec0003800000 */
.L_x_19995:
[----:B------:R-:W0:Y:S01]  /*39a0*/  MUFU.RSQ R5, -QNAN ;  /* 0xffc0000000057908 */ /* 0x000e220000001400 */
[----:B------:R-:W-:Y:S05]  /*39b0*/  BRA `(.L_x_20002) ;  /* 0x0000000000047947 */ /* 0x000fea0003800000 */
.L_x_19994:
[----:B------:R-:W-:-:S07]  /*39c0*/  FADD.FTZ R5, R5, R12 ;  /* 0x0000000c05057221 */ /* 0x000fce0000010000 */
.L_x_20002:
[----:B------:R-:W-:Y:S05]  /*39d0*/  BSYNC.RECONVERGENT B0 ;  /* 0x0000000000007941 */ /* 0x000fea0003800200 */
.L_x_19992:
[----:B------:R-:W-:Y:S01]  /*39e0*/  HFMA2 R13, -RZ, RZ, 0, 0 ;  /* 0x00000000ff0d7431 */ /* 0x000fe200000001ff */
[----:B------:R-:W-:-:S04]  /*39f0*/  MOV R12, R26 ;  /* 0x0000001a000c7202 */ /* 0x000fc80000000f00 */
[----:B0-----:R-:W-:Y:S05]  /*3a00*/  RET.REL.NODEC R12 `(_Z15SoftmaxWarpImplI10DirectLoadIffE11DirectStoreIffEfLi1ELi17ELi32ELi1ELb0EL9Algorithm0EEvT_T0_ll) ;  /* 0xffffffc40c7c7950 */ /* 0x001fea0003c3ffff */
.L_x_20003:
        /* <DEDUP_REMOVED lines=15> */
.L_x_25833:


//--------------------- .text._Z15SoftmaxWarpImplI10DirectLoadIffE11DirectStoreIffEfLi1ELi16ELi32ELi1ELb1EL9Algorithm0EEvT_T0_ll --------------------------
	.section	.text._Z15SoftmaxWarpImplI10DirectLoadIffE11DirectStoreIffEfLi1ELi16ELi32ELi1ELb1EL9Algorithm0EEvT_T0_ll,"ax",@progbits
	.align	128
        .global         _Z15SoftmaxWarpImplI10DirectLoadIffE11DirectStoreIffEfLi1ELi16ELi32ELi1ELb1EL9Algorithm0EEvT_T0_ll
        .type           _Z15SoftmaxWarpImplI10DirectLoadIffE11DirectStoreIffEfLi1ELi16ELi32ELi1ELb1EL9Algorithm0EEvT_T0_ll,@function
        .size           _Z15SoftmaxWarpImplI10DirectLoadIffE11DirectStoreIffEfLi1ELi16ELi32ELi1ELb1EL9Algorithm0EEvT_T0_ll,(.L_x_25834 - _Z15SoftmaxWarpImplI10DirectLoadIffE11DirectStoreIffEfLi1ELi16ELi32ELi1ELb1EL9Algorithm0EEvT_T0_ll)
        .other          _Z15SoftmaxWarpImplI10DirectLoadIffE11DirectStoreIffEfLi1ELi16ELi32ELi1ELb1EL9Algorithm0EEvT_T0_ll,@"STO_CUDA_ENTRY STV_DEFAULT"
_Z15SoftmaxWarpImplI10DirectLoadIffE11DirectStoreIffEfLi1ELi16ELi32ELi1ELb1EL9Algorithm0EEvT_T0_ll:
.text._Z15SoftmaxWarpImplI10DirectLoadIffE11DirectStoreIffEfLi1ELi16ELi32ELi1ELb1EL9Algorithm0EEvT_T0_ll:
        /* <DEDUP_REMOVED lines=25> */
.L_x_20004:
        /* <DEDUP_REMOVED lines=29> */
.L_x_20039:
        /* <DEDUP_REMOVED lines=91> */
[----:B------:R-:W-:Y:S01]  /*0910*/  IMAD.MOV.U32 R17, RZ, RZ, -0x800000 ;  /* 0xff800000ff117424 */ /* 0x000fe200078e00ff */
[----:B------:R-:W-:-:S03]  /*0920*/  MOV R16, 0xff800000 ;  /* 0xff80000000107802 */ /* 0x000fc60000000f00 */
        /* <DEDUP_REMOVED lines=211> */
.L_x_20051:
        /* <DEDUP_REMOVED lines=11> */
[----:B0-----:R-:W-:Y:S05]  /*1710*/  CALL.REL.NOINC `($__internal_382_$__cuda_sm3x_div_rn_noftz_f32_slowpath) ;  /* 0x0000002000507944 */ /* 0x001fea0003c00000 */
[----:B------:R-:W-:-:S07]  /*1720*/  MOV R15, R4 ;  /* 0x00000004000f7202 */ /* 0x000fce0000000f00 */
.L_x_20008:
[----:B------:R-:W-:Y:S05]  /*1730*/  BSYNC.RECONVERGENT B3 ;  /* 0x0000000000037941 */ /* 0x000fea0003800200 */
.L_x_20007:
        /* <DEDUP_REMOVED lines=11> */
[----:B0-----:R-:W-:Y:S05]  /*17f0*/  CALL.REL.NOINC `($__internal_382_$__cuda_sm3x_div_rn_noftz_f32_slowpath) ;  /* 0x0000002000187944 */ /* 0x001fea0003c00000 */
[----:B------:R-:W-:-:S07]  /*1800*/  MOV R25, R4 ;  /* 0x0000000400197202 */ /* 0x000fce0000000f00 */
.L_x_20010:
[----:B------:R-:W-:Y:S05]  /*1810*/  BSYNC.RECONVERGENT B3 ;  /* 0x0000000000037941 */ /* 0x000fea0003800200 */
.L_x_20009:
        /* <DEDUP_REMOVED lines=11> */
[----:B------:R-:W-:Y:S05]  /*18d0*/  CALL.REL.NOINC `($__internal_382_$__cuda_sm3x_div_rn_noftz_f32_slowpath) ;  /* 0x0000001c00e07944 */ /* 0x000fea0003c00000 */
[----:B------:R-:W-:-:S07]  /*18e0*/  MOV R27, R4 ;  /* 0x00000004001b7202 */ /* 0x000fce0000000f00 */
.L_x_20012:
[----:B------:R-:W-:Y:S05]  /*18f0*/  BSYNC.RECONVERGENT B3 ;  /* 0x0000000000037941 */ /* 0x000fea0003800200 */
.L_x_20011:
        /* <DEDUP_REMOVED lines=11> */
[----:B------:R-:W-:Y:S05]  /*19b0*/  CALL.REL.NOINC `($__internal_382_$__cuda_sm3x_div_rn_noftz_f32_slowpath) ;  /* 0x0000001c00a87944 */ /* 0x000fea0003c00000 */
[----:B------:R-:W-:-:S07]  /*19c0*/  MOV R47, R4 ;  /* 0x00000004002f7202 */ /* 0x000fce0000000f00 */
.L_x_20014:
[----:B------:R-:W-:Y:S05]  /*19d0*/  BSYNC.RECONVERGENT B3 ;  /* 0x0000000000037941 */ /* 0x000fea0003800200 */
.L_x_20013:
        /* <DEDUP_REMOVED lines=13> */
.L_x_20016:
[----:B------:R-:W-:Y:S05]  /*1ab0*/  BSYNC.RECONVERGENT B3 ;  /* 0x0000000000037941 */ /* 0x000fea0003800200 */
.L_x_20015:
        /* <DEDUP_REMOVED lines=13> */
.L_x_20018:
[----:B------:R-:W-:Y:S05]  /*1b90*/  BSYNC.RECONVERGENT B3 ;  /* 0x0000000000037941 */ /* 0x000fea0003800200 */
.L_x_20017:
        /* <DEDUP_REMOVED lines=13> */
.L_x_20020:
[----:B------:R-:W-:Y:S05]  /*1c70*/  BSYNC.RECONVERGENT B3 ;  /* 0x0000000000037941 */ /* 0x000fea0003800200 */
.L_x_20019:
        /* <DEDUP_REMOVED lines=13> */
.L_x_20022:
[----:B------:R-:W-:Y:S05]  /*1d50*/  BSYNC.RECONVERGENT B3 ;  /* 0x0000000000037941 */ /* 0x000fea0003800200 */
.L_x_20021:
        /* <DEDUP_REMOVED lines=12> */
[----:B------:R-:W-:-:S07]  /*1e20*/  IMAD.MOV.U32 R55, RZ, RZ, R4 ;  /* 0x000000ffff377224 */ /* 0x000fce00078e0004 */
.L_x_20024:
[----:B------:R-:W-:Y:S05]  /*1e30*/  BSYNC.RECONVERGENT B3 ;  /* 0x0000000000037941 */ /* 0x000fea0003800200 */
.L_x_20023:
        /* <DEDUP_REMOVED lines=13> */
.L_x_20026:
[----:B------:R-:W-:Y:S05]  /*1f10*/  BSYNC.RECONVERGENT B3 ;  /* 0x0000000000037941 */ /* 0x000fea0003800200 */
.L_x_20025:
        /* <DEDUP_REMOVED lines=13> */
.L_x_20028:
[----:B------:R-:W-:Y:S05]  /*1ff0*/  BSYNC.RECONVERGENT B3 ;  /* 0x0000000000037941 */ /* 0x000fea0003800200 */
.L_x_20027:
        /* <DEDUP_REMOVED lines=13> */
.L_x_20030:
[----:B------:R-:W-:Y:S05]  /*20d0*/  BSYNC.RECONVERGENT B3 ;  /* 0x0000000000037941 */ /* 0x000fea0003800200 */
.L_x_20029:
        /* <DEDUP_REMOVED lines=13> */
.L_x_20032:
[----:B------:R-:W-:Y:S05]  /*21b0*/  BSYNC.RECONVERGENT B3 ;  /* 0x0000000000037941 */ /* 0x000fea0003800200 */
.L_x_20031:
        /* <DEDUP_REMOVED lines=13> */
.L_x_20034:
[----:B------:R-:W-:Y:S05]  /*2290*/  BSYNC.RECONVERGENT B3 ;  /* 0x0000000000037941 */ /* 0x000fea0003800200 */
.L_x_20033:
        /* <DEDUP_REMOVED lines=13> */
.L_x_20036:
[----:B------:R-:W-:Y:S05]  /*2370*/  BSYNC.RECONVERGENT B3 ;  /* 0x0000000000037941 */ /* 0x000fea0003800200 */
.L_x_20035:
        /* <DEDUP_REMOVED lines=13> */
.L_x_20038:
[----:B------:R-:W-:Y:S05]  /*2450*/  BSYNC.RECONVERGENT B3 ;  /* 0x0000000000037941 */ /* 0x000fea0003800200 */
.L_x_20037:
        /* <DEDUP_REMOVED lines=69> */
[C---:B------:R-:W-:Y:S02]  /*28b0*/  @!P4 R2UR UR6, R22.reuse ;  /* 0x000000001606c2ca */ /* 0x040fe400000e0000 */
        /* <DEDUP_REMOVED lines=22> */
.L_x_20005:
[----:B------:R-:W-:Y:S05]  /*2a20*/  EXIT ;  /* 0x000000000000794d */ /* 0x000fea0003800000 */
.L_x_20006:
[----:B------:R-:W-:Y:S01]  /*2a30*/  BSSY B1, `(.L_x_20040) ;  /* 0x0000007000017945 */ /* 0x000fe20003800000 */
[----:B------:R-:W-:Y:S01]  /*2a40*/  MOV R12, 0x10 ;  /* 0x00000010000c7802 */ /* 0x000fe20000000f00 */
[----:B------:R-:W-:Y:S01]  /*2a50*/  IMAD.MOV.U32 R11, RZ, RZ, 0x1f ;  /* 0x0000001fff0b7424 */ /* 0x000fe200078e00ff */
[----:B------:R-:W-:-:S07]  /*2a60*/  MOV R15, 0xffffffff ;  /* 0xffffffff000f7802 */ /* 0x000fce0000000f00 */
[----:B------:R-:W-:Y:S05]  /*2a70*/  WARPSYNC.COLLECTIVE R15, `(.L_x_20041) ;  /* 0x000000000f087348 */ /* 0x000fea0003c00000 */
[----:B------:R0:W1:Y:S02]  /*2a80*/  SHFL.BFLY P6, R14, R13, R12, R11 ;  /* 0x0c00000c0d0e7389 */ /* 0x00006400000c000b */
[----:B01----:R-:W-:Y:S05]  /*2a90*/  ENDCOLLECTIVE ;  /* 0x000000000000791b */ /* 0x003fea0003800000 */
.L_x_20041:
[----:B------:R-:W-:Y:S05]  /*2aa0*/  BSYNC B1 ;  /* 0x0000000000017941 */ /* 0x000fea0003800000 */
.L_x_20040:
[----:B------:R-:W-:Y:S01]  /*2ab0*/  HFMA2 R11, -RZ, RZ, 0, 1.847743988037109375e-06 ;  /* 0x0000001fff0b7431 */ /* 0x000fe200000001ff */
[----:B------:R-:W-:Y:S02]  /*2ac0*/  FMNMX R13, R14, R13, !PT ;  /* 0x0000000d0e0d7209 */ /* 0x000fe40007800000 */
[----:B------:R-:W-:Y:S02]  /*2ad0*/  MOV R12, 0x8 ;  /* 0x00000008000c7802 */ /* 0x000fe40000000f00 */
[----:B------:R-:W-:-:S07]  /*2ae0*/  MOV R15, 0xffffffff ;  /* 0xffffffff000f7802 */ /* 0x000fce0000000f00 */
[----:B------:R-:W-:Y:S05]  /*2af0*/  WARPSYNC.COLLECTIVE R15, `(.L_x_20042) ;  /* 0x000000000f087348 */ /* 0x000fea0003c00000 */
[----:B------:R0:W1:Y:S02]  /*2b00*/  SHFL.BFLY P6, R14, R13, R12, R11 ;  /* 0x0c00000c0d0e7389 */ /* 0x00006400000c000b */
[----:B01----:R-:W-:Y:S05]  /*2b10*/  ENDCOLLECTIVE ;  /* 0x000000000000791b */ /* 0x003fea0003800000 */
.L_x_20042:
[----:B------:R-:W-:Y:S01]  /*2b20*/  HFMA2 R12, -RZ, RZ, 0, 2.384185791015625e-07 ;  /* 0x00000004ff0c7431 */ /* 0x000fe200000001ff */
[----:B------:R-:W-:-:S04]  /*2b30*/  FMNMX R0, R13, R14, !PT ;  /* 0x0000000e0d007209 */ /* 0x000fc80007800000 */
[----:B------:R-:W-:-:S07]  /*2b40*/  MOV R13, R0 ;  /* 0x00000000000d7202 */ /* 0x000fce0000000f00 */
[----:B------:R-:W-:Y:S05]  /*2b50*/  WARPSYNC.COLLECTIVE R15, `(.L_x_20043) ;  /* 0x000000000f087348 */ /* 0x000fea0003c00000 */
[----:B------:R0:W1:Y:S02]  /*2b60*/  SHFL.BFLY P6, R14, R13, R12, R11 ;  /* 0x0c00000c0d0e7389 */ /* 0x00006400000c000b */
[----:B01----:R-:W-:Y:S05]  /*2b70*/  ENDCOLLECTIVE ;  /* 0x000000000000791b */ /* 0x003fea0003800000 */
.L_x_20043:
[----:B------:R-:W-:Y:S01]  /*2b80*/  HFMA2 R12, -RZ, RZ, 0, 1.1920928955078125e-07 ;  /* 0x00000002ff0c7431 */ /* 0x000fe200000001ff */
[----:B------:R-:W-:-:S04]  /*2b90*/  FMNMX R2, R0, R14, !PT ;  /* 0x0000000e00027209 */ /* 0x000fc80007800000 */
[----:B------:R-:W-:-:S07]  /*2ba0*/  MOV R13, R2 ;  /* 0x00000002000d7202 */ /* 0x000fce0000000f00 */
[----:B------:R-:W-:Y:S05]  /*2bb0*/  WARPSYNC.COLLECTIVE R15, `(.L_x_20044) ;  /* 0x000000000f087348 */ /* 0x000fea0003c00000 */
[----:B------:R0:W1:Y:S02]  /*2bc0*/  SHFL.BFLY P6, R14, R13, R12, R11 ;  /* 0x0c00000c0d0e7389 */ /* 0x00006400000c000b */
[----:B01----:R-:W-:Y:S05]  /*2bd0*/  ENDCOLLECTIVE ;  /* 0x000000000000791b */ /* 0x003fea0003800000 */
.L_x_20044:
[----:B------:R-:W-:Y:S01]  /*2be0*/  HFMA2 R12, -RZ, RZ, 0, 5.9604644775390625e-08 ;  /* 0x00000001ff0c7431 */ /* 0x000fe200000001ff */
[----:B------:R-:W-:-:S04]  /*2bf0*/  FMNMX R3, R2, R14, !PT ;  /* 0x0000000e02037209 */ /* 0x000fc80007800000 */
[----:B------:R-:W-:-:S07]  /*2c00*/  MOV R13, R3 ;  /* 0x00000003000d7202 */ /* 0x000fce0000000f00 */
[----:B------:R-:W-:Y:S05]  /*2c10*/  WARPSYNC.COLLECTIVE R15, `(.L_x_20045) ;  /* 0x000000000f087348 */ /* 0x000fea0003c00000 */
[----:B------:R0:W1:Y:S02]  /*2c20*/  SHFL.BFLY P6, R14, R13, R12, R11 ;  /* 0x0c00000c0d0e7389 */ /* 0x00006400000c000b */
[----:B01----:R-:W-:Y:S05]  /*2c30*/  ENDCOLLECTIVE ;  /* 0x000000000000791b */ /* 0x003fea0003800000 */
.L_x_20045:
        /* <DEDUP_REMOVED lines=114> */
[----:B------:R-:W-:-:S03]  /*3360*/  SHF.L.U32 R20, R25, 0x17, RZ ;  /* 0x0000001719147819 */ /* 0x000fc600000006ff */
        /* <DEDUP_REMOVED lines=20> */
[----:B------:R-:W-:-:S04]  /*34b0*/  FADD R11, RZ, R4 ;  /* 0x00000004ff0b7221 */ /* 0x000fc80000000000 */
[----:B------:R-:W-:Y:S01]  /*34c0*/  FADD R11, R11, R0 ;  /* 0x000000000b0b7221 */ /* 0x000fe20000000000 */
[----:B-1----:R-:W-:Y:S01]  /*34d0*/  FMUL R19, R19, R12 ;  /* 0x0000000c13137220 */ /* 0x002fe20000400000 */
        /* <DEDUP_REMOVED lines=31> */
.L_x_20046:
[----:B------:R-:W-:Y:S02]  /*36d0*/  HFMA2 R12, -RZ, RZ, 0, 4.76837158203125e-07 ;  /* 0x00000008ff0c7431 */ /* 0x000fe400000001ff */
[----:B------:R-:W-:-:S05]  /*36e0*/  FADD R24, R13, R14 ;  /* 0x0000000e0d187221 */ /* 0x000fca0000000000 */
[----:B------:R-:W-:-:S07]  /*36f0*/  MOV R13, R24 ;  /* 0x00000018000d7202 */ /* 0x000fce0000000f00 */
[----:B------:R-:W-:Y:S05]  /*3700*/  WARPSYNC.COLLECTIVE R15, `(.L_x_20047) ;  /* 0x000000000f087348 */ /* 0x000fea0003c00000 */
[----:B------:R0:W1:Y:S02]  /*3710*/  SHFL.BFLY P6, R14, R13, R12, R11 ;  /* 0x0c00000c0d0e7389 */ /* 0x00006400000c000b */
[----:B01----:R-:W-:Y:S05]  /*3720*/  ENDCOLLECTIVE ;  /* 0x000000000000791b */ /* 0x003fea0003800000 */
.L_x_20047:
[----:B------:R-:W-:Y:S02]  /*3730*/  HFMA2 R12, -RZ, RZ, 0, 2.384185791015625e-07 ;  /* 0x00000004ff0c7431 */ /* 0x000fe400000001ff */
[----:B------:R-:W-:-:S05]  /*3740*/  FADD R25, R24, R14 ;  /* 0x0000000e18197221 */ /* 0x000fca0000000000 */
[----:B------:R-:W-:-:S07]  /*3750*/  MOV R13, R25 ;  /* 0x00000019000d7202 */ /* 0x000fce0000000f00 */
[----:B------:R-:W-:Y:S05]  /*3760*/  WARPSYNC.COLLECTIVE R15, `(.L_x_20048) ;  /* 0x000000000f087348 */ /* 0x000fea0003c00000 */
[----:B------:R0:W1:Y:S02]  /*3770*/  SHFL.BFLY P6, R14, R13, R12, R11 ;  /* 0x0c00000c0d0e7389 */ /* 0x00006400000c000b */
[----:B01----:R-:W-:Y:S05]  /*3780*/  ENDCOLLECTIVE ;  /* 0x000000000000791b */ /* 0x003fea0003800000 */
.L_x_20048:
[----:B------:R-:W-:Y:S02]  /*3790*/  HFMA2 R12, -RZ, RZ, 0, 1.1920928955078125e-07 ;  /* 0x00000002ff0c7431 */ /* 0x000fe400000001ff */
[----:B------:R-:W-:-:S05]  /*37a0*/  FADD R26, R25, R14 ;  /* 0x0000000e191a7221 */ /* 0x000fca0000000000 */
[----:B------:R-:W-:-:S07]  /*37b0*/  MOV R13, R26 ;  /* 0x0000001a000d7202 */ /* 0x000fce0000000f00 */
[----:B------:R-:W-:Y:S05]  /*37c0*/  WARPSYNC.COLLECTIVE R15, `(.L_x_20049) ;  /* 0x000000000f087348 */ /* 0x000fea0003c00000 */
[----:B------:R0:W1:Y:S02]  /*37d0*/  SHFL.BFLY P6, R14, R13, R12, R11 ;  /* 0x0c00000c0d0e7389 */ /* 0x00006400000c000b */
[----:B01----:R-:W-:Y:S05]  /*37e0*/  ENDCOLLECTIVE ;  /* 0x000000000000791b */ /* 0x003fea0003800000 */
.L_x_20049:
[----:B------:R-:W-:Y:S01]  /*37f0*/  MOV R12, 0x1 ;  /* 0x00000001000c7802 */ /* 0x000fe20000000f00 */
[----:B------:R-:W-:-:S04]  /*3800*/  FADD R27, R26, R14 ;  /* 0x0000000e1a1b7221 */ /* 0x000fc80000000000 */
[----:B------:R-:W-:-:S07]  /*3810*/  IMAD.MOV.U32 R13, RZ, RZ, R27 ;  /* 0x000000ffff0d7224 */ /* 0x000fce00078e001b */
[----:B------:R-:W-:Y:S05]  /*3820*/  WARPSYNC.COLLECTIVE R15, `(.L_x_20050) ;  /* 0x000000000f087348 */ /* 0x000fea0003c00000 */
[----:B------:R0:W1:Y:S02]  /*3830*/  SHFL.BFLY P6, R14, R13, R12, R11 ;  /* 0x0c00000c0d0e7389 */ /* 0x00006400000c000b */
[----:B01----:R-:W-:Y:S05]  /*3840*/  ENDCOLLECTIVE ;  /* 0x000000000000791b */ /* 0x003fea0003800000 */
.L_x_20050:
[----:B------:R-:W-:Y:S05]  /*3850*/  BRA `(.L_x_20051) ;  /* 0xffffffdc00807947 */ /* 0x000fea000383ffff */
        .weak           $__internal_382_$__cuda_sm3x_div_rn_noftz_f32_slowpath
        .type           $__internal_382_$__cuda_sm3x_div_rn_noftz_f32_slowpath,@function
        .size           $__internal_382_$__cuda_sm3x_div_rn_noftz_f32_slowpath,(.L_x_25834 - $__internal_382_$__cuda_sm3x_div_rn_noftz_f32_slowpath)
$__internal_382_$__cuda_sm3x_div_rn_noftz_f32_slowpath:
        /* <DEDUP_REMOVED lines=35> */
.L_x_20053:
        /* <DEDUP_REMOVED lines=51> */
.L_x_20060:
[----:B------:R-:W-:-:S04]  /*3dc0*/  LOP3.LUT R4, R4, 0x80000000, RZ, 0xc0, !PT ;  /* 0x8000000004047812 */ /* 0x000fc800078ec0ff */
[----:B------:R-:W-:Y:S01]  /*3dd0*/  LOP3.LUT R4, R4, 0x7f800000, RZ, 0xfc, !PT ;  /* 0x7f80000004047812 */ /* 0x000fe200078efcff */
[----:B------:R-:W-:Y:S06]  /*3de0*/  BRA `(.L_x_20061) ;  /* 0x0000000000047947 */ /* 0x000fec0003800000 */
.L_x_20059:
[----:B------:R-:W-:-:S07]  /*3df0*/  LEA R4, R65, R4, 0x17 ;  /* 0x0000000441047211 */ /* 0x000fce00078eb8ff */
.L_x_20061:
[----:B------:R-:W-:Y:S05]  /*3e00*/  BSYNC.RECONVERGENT B2 ;  /* 0x0000000000027941 */ /* 0x000fea0003800200 */
.L_x_20058:
[----:B------:R-:W-:Y:S05]  /*3e10*/  BRA `(.L_x_20062) ;  /* 0x0000000000207947 */ /* 0x000fea0003800000 */
.L_x_20057:
[----:B------:R-:W-:-:S04]  /*3e20*/  LOP3.LUT R4, R63, 0x80000000, R4, 0x48, !PT ;  /* 0x800000003f047812 */ /* 0x000fc800078e4804 */
[----:B------:R-:W-:Y:S01]  /*3e30*/  LOP3.LUT R4, R4, 0x7f800000, RZ, 0xfc, !PT ;  /* 0x7f80000004047812 */ /* 0x000fe200078efcff */
[----:B------:R-:W-:Y:S06]  /*3e40*/  BRA `(.L_x_20062) ;  /* 0x0000000000147947 */ /* 0x000fec0003800000 */
.L_x_20056:
[----:B------:R-:W-:Y:S01]  /*3e50*/  LOP3.LUT R4, R63, 0x80000000, R4, 0x48, !PT ;  /* 0x800000003f047812 */ /* 0x000fe200078e4804 */
[----:B------:R-:W-:Y:S06]  /*3e60*/  BRA `(.L_x_20062) ;  /* 0x00000000000c7947 */ /* 0x000fec0003800000 */
.L_x_20055:
[----:B------:R-:W0:Y:S01]  /*3e70*/  MUFU.RSQ R4, -QNAN ;  /* 0xffc0000000047908 */ /* 0x000e220000001400 */
[----:B------:R-:W-:Y:S05]  /*3e80*/  BRA `(.L_x_20062) ;  /* 0x0000000000047947 */ /* 0x000fea0003800000 */
.L_x_20054:
[----:B------:R-:W-:-:S07]  /*3e90*/  FADD.FTZ R4, R4, R11 ;  /* 0x0000000b04047221 */ /* 0x000fce0000010000 */
.L_x_20062:
[----:B------:R-:W-:Y:S05]  /*3ea0*/  BSYNC.RECONVERGENT B1 ;  /* 0x0000000000017941 */ /* 0x000fea0003800200 */
.L_x_20052:
[----:B------:R-:W-:-:S04]  /*3eb0*/  HFMA2 R13, -RZ, RZ, 0, 0 ;  /* 0x00000000ff0d7431 */ /* 0x000fc800000001ff */
[----:B0-----:R-:W-:Y:S05]  /*3ec0*/  RET.REL.NODEC R12 `(_Z15SoftmaxWarpImplI10DirectLoadIffE11DirectStoreIffEfLi1ELi16ELi32ELi1ELb1EL9Algorithm0EEvT_T0_ll) ;  /* 0xffffffc00c4c7950 */ /* 0x001fea0003c3ffff */
.L_x_20063:
        /* <DEDUP_REMOVED lines=11> */
.L_x_25834:


//--------------------- .text._Z15SoftmaxWarpImplI10DirectLoadIffE11DirectStoreIffEfLi1ELi16ELi32ELi1ELb0EL9Algorithm0EEvT_T0_ll --------------------------
	.section	.text._Z15SoftmaxWarpImplI10DirectLoadIffE11DirectStoreIffEfLi1ELi16ELi32ELi1ELb0EL9Algorithm0EEvT_T0_ll,"ax",@progbits
	.align	128
        .global         _Z15SoftmaxWarpImplI10DirectLoadIffE11DirectStoreIffEfLi1ELi16ELi32ELi1ELb0EL9Algorithm0EEvT_T0_ll
        .type           _Z15SoftmaxWarpImplI10DirectLoadIffE11DirectStoreIffEfLi1ELi16ELi32ELi1ELb0EL9Algorithm0EEvT_T0_ll,@function
        .size           _Z15SoftmaxWarpImplI10DirectLoadIffE11DirectStoreIffEfLi1ELi16ELi32ELi1ELb0EL9Algorithm0EEvT_T0_ll,(.L_x_25835 - _Z15SoftmaxWarpImplI10DirectLoadIffE11DirectStoreIffEfLi1ELi16ELi32ELi1ELb0EL9Algorithm0EEvT_T0_ll)
        .other          _Z15SoftmaxWarpImplI10DirectLoadIffE11DirectStoreIffEfLi1ELi16ELi32ELi1ELb0EL9Algorithm0EEvT_T0_ll,@"STO_CUDA_ENTRY STV_DEFAULT"
_Z15SoftmaxWarpImplI10DirectLoadIffE11DirectStoreIffEfLi1ELi16ELi32ELi1ELb0EL9Algorithm0EEvT_T0_ll:
.text._Z15SoftmaxWarpImplI10DirectLoadIffE11DirectStoreIffEfLi1ELi16ELi32ELi1ELb0EL9Algorithm0EEvT_T0_ll:
        /* <DEDUP_REMOVED lines=24> */
.L_x_20064:
        /* <DEDUP_REMOVED lines=13> */
.L_x_20098:
        /* <DEDUP_REMOVED lines=231> */
.L_x_20110:
        /* <DEDUP_REMOVED lines=11> */
[----:B01----:R-:W-:Y:S05]  /*1170*/  CALL.REL.NOINC `($__internal_383_$__cuda_sm3x_div_rn_noftz_f32_slowpath) ;  /* 0x0000001c00bc7944 */ /* 0x003fea0003c00000 */
[----:B------:R-:W-:-:S07]  /*1180*/  MOV R14, R4 ;  /* 0x00000004000e7202 */ /* 0x000fce0000000f00 */
.L_x_20067:
[----:B------:R-:W-:Y:S05]  /*1190*/  BSYNC.RECONVERGENT B2 ;  /* 0x0000000000027941 */ /* 0x000fea0003800200 */
.L_x_20066:
        /* <DEDUP_REMOVED lines=11> */
[----:B01----:R-:W-:Y:S05]  /*1250*/  CALL.REL.NOINC `($__internal_383_$__cuda_sm3x_div_rn_noftz_f32_slowpath) ;  /* 0x0000001c00847944 */ /* 0x003fea0003c00000 */
[----:B------:R-:W-:-:S07]  /*1260*/  MOV R15, R4 ;  /* 0x00000004000f7202 */ /* 0x000fce0000000f00 */
.L_x_20069:
[----:B------:R-:W-:Y:S05]  /*1270*/  BSYNC.RECONVERGENT B2 ;  /* 0x0000000000027941 */ /* 0x000fea0003800200 */
.L_x_20068:
        /* <DEDUP_REMOVED lines=13> */
.L_x_20071:
[----:B------:R-:W-:Y:S05]  /*1350*/  BSYNC.RECONVERGENT B2 ;  /* 0x0000000000027941 */ /* 0x000fea0003800200 */
.L_x_20070:
        /* <DEDUP_REMOVED lines=13> */
.L_x_20073:
[----:B------:R-:W-:Y:S05]  /*1430*/  BSYNC.RECONVERGENT B2 ;  /* 0x0000000000027941 */ /* 0x000fea0003800200 */
.L_x_20072:
        /* <DEDUP_REMOVED lines=13> */
.L_x_20075:
[----:B------:R-:W-:Y:S05]  /*1510*/  BSYNC.RECONVERGENT B2 ;  /* 0x0000000000027941 */ /* 0x000fea0003800200 */
.L_x_20074:
        /* <DEDUP_REMOVED lines=13> */
.L_x_20077:
[----:B------:R-:W-:Y:S05]  /*15f0*/  BSYNC.RECONVERGENT B2 ;  /* 0x0000000000027941 */ /* 0x000fea0003800200 */
.L_x_20076:
        /* <DEDUP_REMOVED lines=13> */
.L_x_20079:
[----:B------:R-:W-:Y:S05]  /*16d0*/  BSYNC.RECONVERGENT B2 ;  /* 0x0000000000027941 */ /* 0x000fea0003800200 */
.L_x_20078:
        /* <DEDUP_REMOVED lines=13> */
.L_x_20081:
[----:B------:R-:W-:Y:S05]  /*17b0*/  BSYNC.RECONVERGENT B2 ;  /* 0x0000000000027941 */ /* 0x000fea0003800200 */
.L_x_20080:
        /* <DEDUP_REMOVED lines=13> */
.L_x_20083:
[----:B------:R-:W-:Y:S05]  /*1890*/  BSYNC.RECONVERGENT B2 ;  /* 0x0000000000027941 */ /* 0x000fea0003800200 */
.L_x_20082:
        /* <DEDUP_REMOVED lines=13> */
.L_x_20085:
[----:B------:R-:W-:Y:S05]  /*1970*/  BSYNC.RECONVERGENT B2 ;  /* 0x0000000000027941 */ /* 0x000fea0003800200 */
.L_x_20084:
        /* <DEDUP_REMOVED lines=13> */
.L_x_20087:
[----:B------:R-:W-:Y:S05]  /*1a50*/  BSYNC.RECONVERGENT B2 ;  /* 0x0000000000027941 */ /* 0x000fea0003800200 */
.L_x_20086:
        /* <DEDUP_REMOVED lines=13> */
.L_x_20089:
[----:B------:R-:W-:Y:S05]  /*1b30*/  BSYNC.RECONVERGENT B2 ;  /* 0x0000000000027941 */ /* 0x000fea0003800200 */
.L_x_20088:
        /* <DEDUP_REMOVED lines=13> */
.L_x_20091:
[----:B------:R-:W-:Y:S05]  /*1c10*/  BSYNC.RECONVERGENT B2 ;  /* 0x0000000000027941 */ /* 0x000fea0003800200 */
.L_x_20090:
        /* <DEDUP_REMOVED lines=13> */
.L_x_20093:
[----:B------:R-:W-:Y:S05]  /*1cf0*/  BSYNC.RECONVERGENT B2 ;  /* 0x0000000000027941 */ /* 0x000fea0003800200 */
.L_x_20092:
        /* <DEDUP_REMOVED lines=13> */
.L_x_20095:
[----:B------:R-:W-:Y:S05]  /*1dd0*/  BSYNC.RECONVERGENT B2 ;  /* 0x0000000000027941 */ /* 0x000fea0003800200 */
.L_x_20094:
        /* <DEDUP_REMOVED lines=13> */
.L_x_20097:
[----:B------:R-:W-:Y:S05]  /*1eb0*/  BSYNC.RECONVERGENT B2 ;  /* 0x0000000000027941 */ /* 0x000fea0003800200 */
.L_x_20096:
        /* <DEDUP_REMOVED lines=53> */
[----:B------:R3:W-:Y:S01]  /*2210*/  STG.E desc[UR28][R12.64+0x780], R25 ;  /* 0x000780190c007986 */ /* 0x0007e2000c10191c */
[----:B------:R-:W-:Y:S05]  /*2220*/  @!P0 BRA `(.L_x_20098) ;  /* 0xffffffe000088947 */ /* 0x000fea000383ffff */
[----:B------:R-:W-:Y:S05]  /*2230*/  EXIT ;  /* 0x000000000000794d */ /* 0x000fea0003800000 */
.L_x_20065:
[----:B------:R-:W-:Y:S01]  /*2240*/  BSSY B0, `(.L_x_20099) ;  /* 0x0000007000007945 */ /* 0x000fe20003800000 */
[----:B------:R-:W-:Y:S02]  /*2250*/  MOV R12, 0x10 ;  /* 0x00000010000c7802 */ /* 0x000fe40000000f00 */
[----:B------:R-:W-:Y:S02]  /*2260*/  MOV R11, 0x1f ;  /* 0x0000001f000b7802 */ /* 0x000fe40000000f00 */
[----:B------:R-:W-:-:S07]  /*2270*/  MOV R15, 0xffffffff ;  /* 0xffffffff000f7802 */ /* 0x000fce0000000f00 */
[----:B0-----:R-:W-:Y:S05]  /*2280*/  WARPSYNC.COLLECTIVE R15, `(.L_x_20100) ;  /* 0x000000000f087348 */ /* 0x001fea0003c00000 */
[----:B------:R1:W2:Y:S02]  /*2290*/  SHFL.BFLY P6, R14, R13, R12, R11 ;  /* 0x0c00000c0d0e7389 */ /* 0x0002a400000c000b */
[----:B012---:R-:W-:Y:S05]  /*22a0*/  ENDCOLLECTIVE ;  /* 0x000000000000791b */ /* 0x007fea0003800000 */
.L_x_20100:
[----:B------:R-:W-:Y:S05]  /*22b0*/  BSYNC B0 ;  /* 0x0000000000007941 */ /* 0x000fea0003800000 */
.L_x_20099:
[----:B------:R-:W-:Y:S01]  /*22c0*/  HFMA2 R11, -RZ, RZ, 0, 1.847743988037109375e-06 ;  /* 0x0000001fff0b7431 */ /* 0x000fe200000001ff */
[----:B------:R-:W-:Y:S02]  /*22d0*/  FMNMX R13, R13, R14, !PT ;  /* 0x0000000e0d0d7209 */ /* 0x000fe40007800000 */
[----:B------:R-:W-:Y:S02]  /*22e0*/  MOV R12, 0x8 ;  /* 0x00000008000c7802 */ /* 0x000fe40000000f00 */
[----:B------:R-:W-:-:S07]  /*22f0*/  MOV R15, 0xffffffff ;  /* 0xffffffff000f7802 */ /* 0x000fce0000000f00 */
[----:B------:R-:W-:Y:S05]  /*2300*/  WARPSYNC.COLLECTIVE R15, `(.L_x_20101) ;  /* 0x000000000f087348 */ /* 0x000fea0003c00000 */
[----:B------:R0:W1:Y:S02]  /*2310*/  SHFL.BFLY P6, R14, R13, R12, R11 ;  /* 0x0c00000c0d0e7389 */ /* 0x00006400000c000b */
[----:B01----:R-:W-:Y:S05]  /*2320*/  ENDCOLLECTIVE ;  /* 0x000000000000791b */ /* 0x003fea0003800000 */
.L_x_20101:
[----:B------:R-:W-:Y:S01]  /*2330*/  HFMA2 R12, -RZ, RZ, 0, 2.384185791015625e-07 ;  /* 0x00000004ff0c7431 */ /* 0x000fe200000001ff */
[----:B------:R-:W-:-:S04]  /*2340*/  FMNMX R0, R13, R14, !PT ;  /* 0x0000000e0d007209 */ /* 0x000fc80007800000 */
[----:B------:R-:W-:-:S07]  /*2350*/  MOV R13, R0 ;  /* 0x00000000000d7202 */ /* 0x000fce0000000f00 */
[----:B------:R-:W-:Y:S05]  /*2360*/  WARPSYNC.COLLECTIVE R15, `(.L_x_20102) ;  /* 0x000000000f087348 */ /* 0x000fea0003c00000 */
[----:B------:R0:W1:Y:S02]  /*2370*/  SHFL.BFLY P6, R14, R13, R12, R11 ;  /* 0x0c00000c0d0e7389 */ /* 0x00006400000c000b */
[----:B01----:R-:W-:Y:S05]  /*2380*/  ENDCOLLECTIVE ;  /* 0x000000000000791b */ /* 0x003fea0003800000 */
.L_x_20102:
[----:B------:R-:W-:Y:S01]  /*2390*/  HFMA2 R12, -RZ, RZ, 0, 1.1920928955078125e-07 ;  /* 0x00000002ff0c7431 */ /* 0x000fe200000001ff */
[----:B------:R-:W-:-:S04]  /*23a0*/  FMNMX R2, R0, R14, !PT ;  /* 0x0000000e00027209 */ /* 0x000fc80007800000 */
[----:B------:R-:W-:-:S07]  /*23b0*/  MOV R13, R2 ;  /* 0x00000002000d7202 */ /* 0x000fce0000000f00 */
[----:B------:R-:W-:Y:S05]  /*23c0*/  WARPSYNC.COLLECTIVE R15, `(.L_x_20103) ;  /* 0x000000000f087348 */ /* 0x000fea0003c00000 */
[----:B------:R0:W1:Y:S02]  /*23d0*/  SHFL.BFLY P6, R14, R13, R12, R11 ;  /* 0x0c00000c0d0e7389 */ /* 0x00006400000c000b */
[----:B01----:R-:W-:Y:S05]  /*23e0*/  ENDCOLLECTIVE ;  /* 0x000000000000791b */ /* 0x003fea0003800000 */
.L_x_20103:
[----:B------:R-:W-:Y:S01]  /*23f0*/  HFMA2 R12, -RZ, RZ, 0, 5.9604644775390625e-08 ;  /* 0x00000001ff0c7431 */ /* 0x000fe200000001ff */
[----:B------:R-:W-:-:S04]  /*2400*/  FMNMX R3, R2, R14, !PT ;  /* 0x0000000e02037209 */ /* 0x000fc80007800000 */
[----:B------:R-:W-:-:S07]  /*2410*/  MOV R13, R3 ;  /* 0x00000003000d7202 */ /* 0x000fce0000000f00 */
[----:B------:R-:W-:Y:S05]  /*2420*/  WARPSYNC.COLLECTIVE R15, `(.L_x_20104) ;  /* 0x000000000f087348 */ /* 0x000fea0003c00000 */
[----:B------:R0:W1:Y:S02]  /*2430*/  SHFL.BFLY P6, R14, R13, R12, R11 ;  /* 0x0c00000c0d0e7389 */ /* 0x00006400000c000b */
[----:B01----:R-:W-:Y:S05]  /*2440*/  ENDCOLLECTIVE ;  /* 0x000000000000791b */ /* 0x003fea0003800000 */
.L_x_20104:
        /* <DEDUP_REMOVED lines=169> */
.L_x_20105:
[----:B------:R-:W-:Y:S02]  /*2ee0*/  HFMA2 R12, -RZ, RZ, 0, 4.76837158203125e-07 ;  /* 0x00000008ff0c7431 */ /* 0x000fe400000001ff */
[----:B------:R-:W-:-:S05]  /*2ef0*/  FADD R24, R13, R14 ;  /* 0x0000000e0d187221 */ /* 0x000fca0000000000 */
[----:B------:R-:W-:-:S07]  /*2f00*/  MOV R13, R24 ;  /* 0x00000018000d7202 */ /* 0x000fce0000000f00 */
[----:B------:R-:W-:Y:S05]  /*2f10*/  WARPSYNC.COLLECTIVE R15, `(.L_x_20106) ;  /* 0x000000000f087348 */ /* 0x000fea0003c00000 */
[----:B------:R0:W1:Y:S02]  /*2f20*/  SHFL.BFLY P6, R14, R13, R12, R11 ;  /* 0x0c00000c0d0e7389 */ /* 0x00006400000c000b */
[----:B01----:R-:W-:Y:S05]  /*2f30*/  ENDCOLLECTIVE ;  /* 0x000000000000791b */ /* 0x003fea0003800000 */
.L_x_20106:
[----:B------:R-:W-:Y:S02]  /*2f40*/  HFMA2 R12, -RZ, RZ, 0, 2.384185791015625e-07 ;  /* 0x00000004ff0c7431 */ /* 0x000fe400000001ff */
[----:B------:R-:W-:-:S05]  /*2f50*/  FADD R25, R24, R14 ;  /* 0x0000000e18197221 */ /* 0x000fca0000000000 */
[----:B------:R-:W-:-:S07]  /*2f60*/  MOV R13, R25 ;  /* 0x00000019000d7202 */ /* 0x000fce0000000f00 */
[----:B------:R-:W-:Y:S05]  /*2f70*/  WARPSYNC.COLLECTIVE R15, `(.L_x_20107) ;  /* 0x000000000f087348 */ /* 0x000fea0003c00000 */
[----:B------:R0:W1:Y:S02]  /*2f80*/  SHFL.BFLY P6, R14, R13, R12, R11 ;  /* 0x0c00000c0d0e7389 */ /* 0x00006400000c000b */
[----:B01----:R-:W-:Y:S05]  /*2f90*/  ENDCOLLECTIVE ;  /* 0x000000000000791b */ /* 0x003fea0003800000 */
.L_x_20107:
[----:B------:R-:W-:Y:S02]  /*2fa0*/  HFMA2 R12, -RZ, RZ, 0, 1.1920928955078125e-07 ;  /* 0x00000002ff0c7431 */ /* 0x000fe400000001ff */
[----:B------:R-:W-:-:S05]  /*2fb0*/  FADD R26, R25, R14 ;  /* 0x0000000e191a7221 */ /* 0x000fca0000000000 */
[----:B------:R-:W-:-:S07]  /*2fc0*/  MOV R13, R26 ;  /* 0x0000001a000d7202 */ /* 0x000fce0000000f00 */
[----:B------:R-:W-:Y:S05]  /*2fd0*/  WARPSYNC.COLLECTIVE R15, `(.L_x_20108) ;  /* 0x000000000f087348 */ /* 0x000fea0003c00000 */
[----:B------:R0:W1:Y:S02]  /*2fe0*/  SHFL.BFLY P6, R14, R13, R12, R11 ;  /* 0x0c00000c0d0e7389 */ /* 0x00006400000c000b */
[----:B01----:R-:W-:Y:S05]  /*2ff0*/  ENDCOLLECTIVE ;  /* 0x000000000000791b */ /* 0x003fea0003800000 */
.L_x_20108:
[----:B------:R-:W-:Y:S02]  /*3000*/  HFMA2 R12, -RZ, RZ, 0, 5.9604644775390625e-08 ;  /* 0x00000001ff0c7431 */ /* 0x000fe400000001ff */
[----:B------:R-:W-:-:S05]  /*3010*/  FADD R27, R26, R14 ;  /* 0x0000000e1a1b7221 */ /* 0x000fca0000000000 */
[----:B------:R-:W-:-:S07]  /*3020*/  MOV R13, R27 ;  /* 0x0000001b000d7202 */ /* 0x000fce0000000f00 */
[----:B------:R-:W-:Y:S05]  /*3030*/  WARPSYNC.COLLECTIVE R15, `(.L_x_20109) ;  /* 0x000000000f087348 */ /* 0x000fea0003c00000 */
[----:B------:R0:W1:Y:S02]  /*3040*/  SHFL.BFLY P6, R14, R13, R12, R11 ;  /* 0x0c00000c0d0e7389 */ /* 0x00006400000c000b */
[----:B01----:R-:W-:Y:S05]  /*3050*/  ENDCOLLECTIVE ;  /* 0x000000000000791b */ /* 0x003fea0003800000 */
.L_x_20109:
[----:B------:R-:W-:Y:S05]  /*3060*/  BRA `(.L_x_20110) ;  /* 0xffffffe000147947 */ /* 0x000fea000383ffff */
        .weak           $__internal_383_$__cuda_sm3x_div_rn_noftz_f32_slowpath
        .type           $__internal_383_$__cuda_sm3x_div_rn_noftz_f32_slowpath,@function
        .size           $__internal_383_$__cuda_sm3x_div_rn_noftz_f32_slowpath,(.L_x_25835 - $__internal_383_$__cuda_sm3x_div_rn_noftz_f32_slowpath)
$__internal_383_$__cuda_sm3x_div_rn_noftz_f32_slowpath:
        /* <DEDUP_REMOVED lines=35> */
.L_x_20112:
        /* <DEDUP_REMOVED lines=51> */
.L_x_20119:
[----:B------:R-:W-:-:S04]  /*35d0*/  LOP3.LUT R4, R4, 0x80000000, RZ, 0xc0, !PT ;  /* 0x8000000004047812 */ /* 0x000fc800078ec0ff */
[----:B------:R-:W-:Y:S01]  /*35e0*/  LOP3.LUT R4, R4, 0x7f800000, RZ, 0xfc, !PT ;  /* 0x7f80000004047812 */ /* 0x000fe200078efcff */
[----:B------:R-:W-:Y:S06]  /*35f0*/  BRA `(.L_x_20120) ;  /* 0x0000000000047947 */ /* 0x000fec0003800000 */
.L_x_20118:
[----:B------:R-:W-:-:S07]  /*3600*/  LEA R4, R33, R4, 0x17 ;  /* 0x0000000421047211 */ /* 0x000fce00078eb8ff */
.L_x_20120:
[----:B------:R-:W-:Y:S05]  /*3610*/  BSYNC.RECONVERGENT B1 ;  /* 0x0000000000017941 */ /* 0x000fea0003800200 */
.L_x_20117:
[----:B------:R-:W-:Y:S05]  /*3620*/  BRA `(.L_x_20121) ;  /* 0x0000000000207947 */ /* 0x000fea0003800000 */
.L_x_20116:
[----:B------:R-:W-:-:S04]  /*3630*/  LOP3.LUT R4, R25, 0x80000000, R4, 0x48, !PT ;  /* 0x8000000019047812 */ /* 0x000fc800078e4804 */
[----:B------:R-:W-:Y:S01]  /*3640*/  LOP3.LUT R4, R4, 0x7f800000, RZ, 0xfc, !PT ;  /* 0x7f80000004047812 */ /* 0x000fe200078efcff */
[----:B------:R-:W-:Y:S06]  /*3650*/  BRA `(.L_x_20121) ;  /* 0x0000000000147947 */ /* 0x000fec0003800000 */
.L_x_20115:
[----:B------:R-:W-:Y:S01]  /*3660*/  LOP3.LUT R4, R25, 0x80000000, R4, 0x48, !PT ;  /* 0x8000000019047812 */ /* 0x000fe200078e4804 */
[----:B------:R-:W-:Y:S06]  /*3670*/  BRA `(.L_x_20121) ;  /* 0x00000000000c7947 */ /* 0x000fec0003800000 */
.L_x_20114:
[----:B------:R-:W0:Y:S01]  /*3680*/  MUFU.RSQ R4, -QNAN ;  /* 0xffc0000000047908 */ /* 0x000e220000001400 */
[----:B------:R-:W-:Y:S05]  /*3690*/  BRA `(.L_x_20121) ;  /* 0x0000000000047947 */ /* 0x000fea0003800000 */
.L_x_20113:
[----:B------:R-:W-:-:S07]  /*36a0*/  FADD.FTZ R4, R4, R11 ;  /* 0x0000000b04047221 */ /* 0x000fce0000010000 */
.L_x_20121:
[----:B------:R-:W-:Y:S05]  /*36b0*/  BSYNC.RECONVERGENT B0 ;  /* 0x0000000000007941 */ /* 0x000fea0003800200 */
.L_x_20111:
[----:B------:R-:W-:-:S04]  /*36c0*/  HFMA2 R13, -RZ, RZ, 0, 0 ;  /* 0x00000000ff0d7431 */ /* 0x000fc800000001ff */
[----:B0-----:R-:W-:Y:S05]  /*36d0*/  RET.REL.NODEC R12 `(_Z15SoftmaxWarpImplI10DirectLoadIffE11DirectStoreIffEfLi1ELi16ELi32ELi1ELb0EL9Algorithm0EEvT_T0_ll) ;  /* 0xffffffc80c487950 */ /* 0x001fea0003c3ffff */
.L_x_20122:
        /* <DEDUP_REMOVED lines=10> */
.L_x_25835:


//--------------------- .text._Z15SoftmaxWarpImplI10DirectLoadIffE11DirectStoreIffEfLi1ELi15ELi32ELi1ELb1EL9Algorithm0EEvT_T0_ll --------------------------
	.section	.text._Z15SoftmaxWarpImplI10DirectLoadIffE11DirectStoreIffEfLi1ELi15ELi32ELi1ELb1EL9Algorithm0EEvT_T0_ll,"ax",@progbits
	.align	128
        .global         _Z15SoftmaxWarpImplI10DirectLoadIffE11DirectStoreIffEfLi1ELi15ELi32ELi1ELb1EL9Algorithm0EEvT_T0_ll
        .type           _Z15SoftmaxWarpImplI10DirectLoadIffE11DirectStoreIffEfLi1ELi15ELi32ELi1ELb1EL9Algorithm0EEvT_T0_ll,@function
        .size           _Z15SoftmaxWarpImplI10DirectLoadIffE11DirectStoreIffEfLi1ELi15ELi32ELi1ELb1EL9Algorithm0EEvT_T0_ll,(.L_x_25836 - _Z15SoftmaxWarpImplI10DirectLoadIffE11DirectStoreIffEfLi1ELi15ELi32ELi1ELb1EL9Algorithm0EEvT_T0_ll)
        .other          _Z15SoftmaxWarpImplI10DirectLoadIffE11DirectStoreIffEfLi1ELi15ELi32ELi1ELb1EL9Algorithm0EEvT_T0_ll,@"STO_CUDA_ENTRY STV_DEFAULT"
_Z15SoftmaxWarpImplI10DirectLoadIffE11DirectStoreIffEfLi1ELi15ELi32ELi1ELb1EL9Algorithm0EEvT_T0_ll:
.text._Z15SoftmaxWarpImplI10DirectLoadIffE11DirectStoreIffEfLi1ELi15ELi32ELi1ELb1EL9Algorithm0EEvT_T0_ll:
        /* <DEDUP_REMOVED lines=25> */
.L_x_20123:
        /* <DEDUP_REMOVED lines=28> */
.L_x_20156:
        /* <DEDUP_REMOVED lines=9> */
[----:B------:R-:W-:Y:S02]  /*03e0*/  ISETP.GE.AND.EX P2, PT, RZ, UR45, PT, P2 ;  /* 0x0000002dff007c0c */ /* 0x000fe4000bf46320 */
[----:B------:R-:W-:Y:S01]  /*03f0*/  MOV R46, 0xff800000 ;  /* 0xff800000002e7802 */ /* 0x000fe20000000f00 */
        /* <DEDUP_REMOVED lines=44> */
[----:B------:R-:W-:Y:S02]  /*06c0*/  ISETP.GE.U32.AND P3, PT, R34, UR44, PT ;  /* 0x0000002c22007c0c */ /* 0x000fe4000bf66070 */
[----:B----4-:R-:W-:Y:S02]  /*06d0*/  @!P2 FMNMX R13, R13, R48, !PT ;  /* 0x000000300d0da209 */ /* 0x010fe40007800000 */
[----:B------:R-:W-:Y:S02]  /*06e0*/  ISETP.GE.U32.AND P2, PT, R33, UR44, PT ;  /* 0x0000002c21007c0c */ /* 0x000fe4000bf46070 */
[----:B------:R-:W-:Y:S02]  /*06f0*/  ISETP.GE.AND.EX P3, PT, RZ, UR45, PT, P3 ;  /* 0x0000002dff007c0c */ /* 0x000fe4000bf66330 */
[----:B------:R-:W-:-:S11]  /*0700*/  ISETP.GE.AND.EX P2, PT, RZ, UR45, PT, P2 ;  /* 0x0000002dff007c0c */ /* 0x000fd6000bf46320 */
[C---:B------:R-:W-:Y:S02]  /*0710*/  @!P3 R2UR UR4, R22.reuse ;  /* 0x000000001604b2ca */ /* 0x040fe400000e0000 */
[C---:B------:R-:W-:Y:S02]  /*0720*/  @!P3 R2UR UR5, R23.reuse ;  /* 0x000000001705b2ca */ /* 0x040fe400000e0000 */
[----:B------:R-:W-:Y:S02]  /*0730*/  @!P2 R2UR UR6, R22 ;  /* 0x000000001606a2ca */ /* 0x000fe400000e0000 */
[----:B------:R-:W-:-:S09]  /*0740*/  @!P2 R2UR UR7, R23 ;  /* 0x000000001707a2ca */ /* 0x000fd200000e0000 */
[----:B------:R-:W2:Y:S04]  /*0750*/  @!P3 LDG.E R8, desc[UR4][R2.64+0x380] ;  /* 0x000380040208b981 */ /* 0x000ea8000c1e1900 */
[----:B------:R-:W3:Y:S01]  /*0760*/  @!P2 LDG.E R20, desc[UR6][R2.64+0x400] ;  /* 0x000400060214a981 */ /* 0x000ee2000c1e1900 */
[----:B-----5:R-:W-:Y:S02]  /*0770*/  @!P6 FMNMX R13, R13, R41, !PT ;  /* 0x000000290d0de209 */ /* 0x020fe40007800000 */
[----:B------:R-:W-:Y:S02]  /*0780*/  ISETP.GE.U32.AND P6, PT, R32, UR44, PT ;  /* 0x0000002c20007c0c */ /* 0x000fe4000bfc6070 */
[----:B------:R-:W-:Y:S02]  /*0790*/  @!P5 FMNMX R13, R13, R4, !PT ;  /* 0x000000040d0dd209 */ /* 0x000fe40007800000 */
[----:B------:R-:W-:-:S02]  /*07a0*/  ISETP.GE.U32.AND P5, PT, R31, UR44, PT ;  /* 0x0000002c1f007c0c */ /* 0x000fc4000bfa6070 */
[----:B------:R-:W-:Y:S02]  /*07b0*/  ISETP.GE.AND.EX P6, PT, RZ, UR45, PT, P6 ;  /* 0x0000002dff007c0c */ /* 0x000fe4000bfc6360 */
[----:B------:R-:W-:Y:S02]  /*07c0*/  @!P1 FMNMX R13, R13, R5, !PT ;  /* 0x000000050d0d9209 */ /* 0x000fe40007800000 */
        /* <DEDUP_REMOVED lines=9> */
[----:B------:R-:W-:-:S02]  /*0860*/  @!P5 R2UR UR7, R23 ;  /* 0x000000001707d2ca */ /* 0x000fc400000e0000 */
[----:B------:R-:W-:Y:S02]  /*0870*/  MOV R19, 0xff800000 ;  /* 0xff80000000137802 */ /* 0x000fe40000000f00 */
[C---:B------:R-:W-:Y:S02]  /*0880*/  @!P1 R2UR UR8, R22.reuse ;  /* 0x00000000160892ca */ /* 0x040fe400000e0000 */
[C---:B------:R-:W-:Y:S02]  /*0890*/  @!P1 R2UR UR9, R23.reuse ;  /* 0x00000000170992ca */ /* 0x040fe400000e0000 */
[----:B------:R-:W-:Y:S01]  /*08a0*/  MOV R18, 0xff800000 ;  /* 0xff80000000127802 */ /* 0x000fe20000000f00 */
[----:B------:R-:W4:Y:S01]  /*08b0*/  @!P6 LDG.E R19, desc[UR4][R2.64+0x480] ;  /* 0x000480040213e981 */ /* 0x000f22000c1e1900 */
[----:B------:R-:W-:Y:S02]  /*08c0*/  @!P4 R2UR UR10, R22 ;  /* 0x00000000160ac2ca */ /* 0x000fe400000e0000 */
[----:B------:R-:W-:-:S02]  /*08d0*/  @!P4 R2UR UR11, R23 ;  /* 0x00000000170bc2ca */ /* 0x000fc400000e0000 */
[----:B------:R-:W-:Y:S01]  /*08e0*/  MOV R17, 0xff800000 ;  /* 0xff80000000117802 */ /* 0x000fe20000000f00 */
[----:B------:R-:W5:Y:S01]  /*08f0*/  @!P5 LDG.E R18, desc[UR6][R2.64+0x500] ;  /* 0x000500060212d981 */ /* 0x000f62000c1e1900 */
[----:B------:R-:W-:Y:S01]  /*0900*/  IMAD.MOV.U32 R16, RZ, RZ, -0x800000 ;  /* 0xff800000ff107424 */ /* 0x000fe200078e00ff */
[----:B------:R-:W-:-:S03]  /*0910*/  MOV R10, 0xff800000 ;  /* 0xff800000000a7802 */ /* 0x000fc60000000f00 */
[----:B------:R-:W5:Y:S01]  /*0920*/  @!P1 LDG.E R17, desc[UR8][R2.64+0x580] ;  /* 0x0005800802119981 */ /* 0x000f62000c1e1900 */
[----:B------:R-:W-:-:S04]  /*0930*/  MOV R9, 0xff800000 ;  /* 0xff80000000097802 */ /* 0x000fc80000000f00 */
[----:B------:R-:W5:Y:S01]  /*0940*/  @!P4 LDG.E R16, desc[UR10][R2.64+0x600] ;  /* 0x0006000a0210c981 */ /* 0x000f62000c1e1900 */
[----:B--2---:R-:W-:Y:S02]  /*0950*/  @!P3 FMNMX R13, R13, R8, !PT ;  /* 0x000000080d0db209 */ /* 0x004fe40007800000 */
[----:B------:R-:W-:Y:S02]  /*0960*/  ISETP.GE.U32.AND P3, PT, R28, UR44, PT ;  /* 0x0000002c1c007c0c */ /* 0x000fe4000bf66070 */
[----:B---3--:R-:W-:Y:S02]  /*0970*/  @!P2 FMNMX R13, R13, R20, !PT ;  /* 0x000000140d0da209 */ /* 0x008fe40007800000 */
        /* <DEDUP_REMOVED lines=37> */
[----:B------:R-:W-:Y:S01]  /*0bd0*/  FFMA.RM R3, R13, R12, 12582913 ;  /* 0x4b4000010d037423 */ /* 0x000fe2000000400c */
[C---:B------:R-:W-:Y:S01]  /*0be0*/  FADD R14, -R15.reuse, R9 ;  /* 0x000000090f0e7221 */ /* 0x040fe20000000100 */
[C---:B------:R-:W-:Y:S01]  /*0bf0*/  FADD R0, -R15.reuse, R4 ;  /* 0x000000040f007221 */ /* 0x040fe20000000100 */
[----:B------:R-:W-:Y:S01]  /*0c00*/  FADD R4, -R15, R8 ;  /* 0x000000080f047221 */ /* 0x000fe20000000100 */
[----:B------:R-:W-:Y:S01]  /*0c10*/  FADD R5, R3, -12583039 ;  /* 0xcb40007f03057421 */ /* 0x000fe20000000000 */
[----:B------:R-:W-:Y:S01]  /*0c20*/  FADD R8, -R15, R17 ;  /* 0x000000110f087221 */ /* 0x000fe20000000100 */
[----:B------:R-:W-:Y:S01]  /*0c30*/  SHF.L.U32 R3, R3, 0x17, RZ ;  /* 0x0000001703037819 */ /* 0x000fe200000006ff */
[C---:B------:R-:W-:Y:S01]  /*0c40*/  FADD R42, -R15.reuse, R20 ;  /* 0x000000140f2a7221 */ /* 0x040fe20000000100 */
[C---:B------:R-:W-:Y:S01]  /*0c50*/  FFMA R5, R50.reuse, 1.4426950216293334961, -R5 ;  /* 0x3fb8aa3b32057823 */ /* 0x040fe20000000805 */
[C---:B------:R-:W-:Y:S01]  /*0c60*/  FADD R20, -R15.reuse, R19 ;  /* 0x000000130f147221 */ /* 0x040fe20000000100 */
[C---:B------:R-:W-:Y:S01]  /*0c70*/  FADD R18, -R15.reuse, R18 ;  /* 0x000000120f127221 */ /* 0x040fe20000000100 */
[C---:B------:R-:W-:Y:S01]  /*0c80*/  FADD R16, -R15.reuse, R16 ;  /* 0x000000100f107221 */ /* 0x040fe20000000100 */
[----:B------:R-:W-:Y:S01]  /*0c90*/  FFMA R50, R50, 1.925963033500011079e-08, R5 ;  /* 0x32a5706032327823 */ /* 0x000fe20000000005 */
[-C--:B------:R-:W-:Y:S01]  /*0ca0*/  FFMA.SAT R5, R46, R11.reuse, 0.5 ;  /* 0x3f0000002e057423 */ /* 0x080fe2000000200b */
[----:B------:R-:W-:Y:S01]  /*0cb0*/  FADD R10, -R15, R10 ;  /* 0x0000000a0f0a7221 */ /* 0x000fe20000000100 */
[----:B------:R-:W-:-:S02]  /*0cc0*/  FFMA.SAT R19, R42, R11, 0.5 ;  /* 0x3f0000002a137423 */ /* 0x000fc4000000200b */
[-C--:B------:R-:W-:Y:S01]  /*0cd0*/  FFMA.RM R13, R5, R12.reuse, 12582913 ;  /* 0x4b400001050d7423 */ /* 0x080fe2000000400c */
[-C--:B------:R-:W-:Y:S01]  /*0ce0*/  FFMA.RM R5, R7, R12.reuse, 12582913 ;  /* 0x4b40000107057423 */ /* 0x080fe2000000400c */
[----:B------:R-:W0:Y:S01]  /*0cf0*/  MUFU.EX2 R50, R50 ;  /* 0x0000003200327308 */ /* 0x000e220000000800 */
[----:B------:R-:W-:Y:S01]  /*0d00*/  FFMA.RM R19, R19, R12, 12582913 ;  /* 0x4b40000113137423 */ /* 0x000fe2000000400c */
[----:B------:R-:W-:Y:S01]  /*0d10*/  FADD R7, R13, -12583039 ;  /* 0xcb40007f0d077421 */ /* 0x000fe20000000000 */
[----:B------:R-:W-:Y:S01]  /*0d20*/  FADD R9, R5, -12583039 ;  /* 0xcb40007f05097421 */ /* 0x000fe20000000000 */
[----:B------:R-:W-:Y:S02]  /*0d30*/  SHF.L.U32 R13, R13, 0x17, RZ ;  /* 0x000000170d0d7819 */ /* 0x000fe400000006ff */
        /* <DEDUP_REMOVED lines=41> */
[----:B------:R1:W2:Y:S02]  /*0fd0*/  MUFU.EX2 R42, R45 ;  /* 0x0000002d002a7308 */ /* 0x0002a40000000800 */
[----:B------:R-:W-:-:S04]  /*0fe0*/  FFMA R5, R4, 1.4426950216293334961, -R5 ;  /* 0x3fb8aa3b04057823 */ /* 0x000fc80000000805 */
[----:B------:R-:W-:Y:S01]  /*0ff0*/  FFMA R46, R4, 1.925963033500011079e-08, R5 ;  /* 0x32a57060042e7823 */ /* 0x000fe20000000005 */
[----:B------:R-:W-:Y:S01]  /*1000*/  SHF.L.U32 R5, R13, 0x17, RZ ;  /* 0x000000170d057819 */ /* 0x000fe200000006ff */
[-C--:B------:R-:W-:Y:S01]  /*1010*/  FFMA.SAT R13, R20, R11.reuse, 0.5 ;  /* 0x3f000000140d7423 */ /* 0x080fe2000000200b */
[----:B------:R-:W-:Y:S01]  /*1020*/  SHF.L.U32 R4, R9, 0x17, RZ ;  /* 0x0000001709047819 */ /* 0x000fe200000006ff */
[-C--:B------:R-:W-:Y:S01]  /*1030*/  FFMA.SAT R9, R18, R11.reuse, 0.5 ;  /* 0x3f00000012097423 */ /* 0x080fe2000000200b */
[----:B-1----:R-:W-:Y:S01]  /*1040*/  FFMA.SAT R45, R14, R11, 0.5 ;  /* 0x3f0000000e2d7423 */ /* 0x002fe2000000200b */
[----:B------:R-:W-:Y:S01]  /*1050*/  FFMA.RM R13, R13, R12, 12582913 ;  /* 0x4b4000010d0d7423 */ /* 0x000fe2000000400c */
[----:B0-----:R-:W-:Y:S01]  /*1060*/  FMUL R5, R5, R44 ;  /* 0x0000002c05057220 */ /* 0x001fe20000400000 */
[----:B------:R-:W-:Y:S01]  /*1070*/  FMUL R4, R4, R41 ;  /* 0x0000002904047220 */ /* 0x000fe20000400000 */
[----:B------:R-:W0:Y:S01]  /*1080*/  MUFU.EX2 R46, R46 ;  /* 0x0000002e002e7308 */ /* 0x000e220000000800 */
[----:B------:R-:W-:-:S04]  /*1090*/  FADD R7, R13, -12583039 ;  /* 0xcb40007f0d077421 */ /* 0x000fc80000000000 */
[----:B------:R-:W-:-:S03]  /*10a0*/  FFMA R7, R20, 1.4426950216293334961, -R7 ;  /* 0x3fb8aa3b14077823 */ /* 0x000fc60000000807 */
[----:B------:R-:W-:Y:S01]  /*10b0*/  MUFU.EX2 R47, R47 ;  /* 0x0000002f002f7308 */ /* 0x000fe20000000800 */
[----:B------:R-:W-:Y:S01]  /*10c0*/  FFMA R41, R20, 1.925963033500011079e-08, R7 ;  /* 0x32a5706014297823 */ /* 0x000fe20000000007 */
[----:B------:R-:W-:Y:S01]  /*10d0*/  SHF.L.U32 R7, R15, 0x17, RZ ;  /* 0x000000170f077819 */ /* 0x000fe200000006ff */
[----:B------:R-:W-:Y:S01]  /*10e0*/  FFMA.RM R15, R9, R12, 12582913 ;  /* 0x4b400001090f7423 */ /* 0x000fe2000000400c */
[----:B------:R-:W-:Y:S01]  /*10f0*/  SHF.L.U32 R9, R17, 0x17, RZ ;  /* 0x0000001711097819 */ /* 0x000fe200000006ff */
[----:B------:R-:W-:Y:S01]  /*1100*/  FFMA.SAT R17, R8, R11, 0.5 ;  /* 0x3f00000008117423 */ /* 0x000fe2000000200b */
[----:B------:R-:W-:Y:S01]  /*1110*/  SHF.L.U32 R20, R13, 0x17, RZ ;  /* 0x000000170d147819 */ /* 0x000fe200000006ff */
[----:B------:R-:W-:Y:S01]  /*1120*/  FADD R43, R15, -12583039 ;  /* 0xcb40007f0f2b7421 */ /* 0x000fe20000000000 */
[----:B--2---:R-:W-:Y:S01]  /*1130*/  FMUL R7, R7, R42 ;  /* 0x0000002a07077220 */ /* 0x004fe20000400000 */
[----:B------:R-:W1:Y:S01]  /*1140*/  MUFU.EX2 R41, R41 ;  /* 0x0000002900297308 */ /* 0x000e620000000800 */
[----:B0-----:R-:W-:Y:S01]  /*1150*/  FMUL R9, R9, R46 ;  /* 0x0000002e09097220 */ /* 0x001fe20000400000 */
[----:B------:R-:W-:Y:S01]  /*1160*/  FFMA R43, R18, 1.4426950216293334961, -R43 ;  /* 0x3fb8aa3b122b7823 */ /* 0x000fe2000000082b */
[----:B------:R-:W-:-:S03]  /*1170*/  SHF.L.U32 R15, R15, 0x17, RZ ;  /* 0x000000170f0f7819 */ /* 0x000fc600000006ff */
[----:B------:R-:W-:Y:S01]  /*1180*/  FFMA R42, R18, 1.925963033500011079e-08, R43 ;  /* 0x32a57060122a7823 */ /* 0x000fe2000000002b */
[----:B------:R-:W-:-:S04]  /*1190*/  FFMA.RM R18, R17, R12, 12582913 ;  /* 0x4b40000111127423 */ /* 0x000fc8000000400c */
[C---:B------:R-:W-:Y:S01]  /*11a0*/  FADD R17, R18.reuse, -12583039 ;  /* 0xcb40007f12117421 */ /* 0x040fe20000000000 */
[----:B------:R-:W-:Y:S01]  /*11b0*/  MUFU.EX2 R42, R42 ;  /* 0x0000002a002a7308 */ /* 0x000fe20000000800 */
[----:B------:R-:W-:Y:S02]  /*11c0*/  SHF.L.U32 R18, R18, 0x17, RZ ;  /* 0x0000001712127819 */ /* 0x000fe400000006ff */
[----:B------:R-:W-:Y:S01]  /*11d0*/  FFMA R17, R8, 1.4426950216293334961, -R17 ;  /* 0x3fb8aa3b08117823 */ /* 0x000fe20000000811 */
[----:B-1----:R-:W-:-:S03]  /*11e0*/  FMUL R20, R20, R41 ;  /* 0x0000002914147220 */ /* 0x002fc60000400000 */
[----:B------:R-:W-:Y:S01]  /*11f0*/  FFMA R43, R8, 1.925963033500011079e-08, R17 ;  /* 0x32a57060082b7823 */ /* 0x000fe20000000011 */
[----:B------:R-:W-:Y:S01]  /*1200*/  FFMA.SAT R17, R16, R11, 0.5 ;  /* 0x3f00000010117423 */ /* 0x000fe2000000200b */
[----:B------:R-:W-:-:S03]  /*1210*/  IMAD.SHL.U32 R8, R19, 0x800000, RZ ;  /* 0x0080000013087824 */ /* 0x000fc600078e00ff */
[----:B------:R-:W-:Y:S01]  /*1220*/  FFMA.RM R17, R17, R12, 12582913 ;  /* 0x4b40000111117423 */ /* 0x000fe2000000400c */
[----:B------:R-:W0:Y:S01]  /*1230*/  MUFU.EX2 R43, R43 ;  /* 0x0000002b002b7308 */ /* 0x000e220000000800 */
[----:B------:R-:W-:Y:S02]  /*1240*/  FMUL R8, R8, R47 ;  /* 0x0000002f08087220 */ /* 0x000fe40000400000 */
        /* <DEDUP_REMOVED lines=11> */
[----:B------:R-:W-:-:S04]  /*1300*/  FFMA R19, R10, 1.4426950216293334961, -R19 ;  /* 0x3fb8aa3b0a137823 */ /* 0x000fc80000000813 */
[----:B------:R-:W-:Y:S01]  /*1310*/  FFMA R44, R10, 1.925963033500011079e-08, R19 ;  /* 0x32a570600a2c7823 */ /* 0x000fe20000000013 */
[C---:B------:R-:W-:Y:S01]  /*1320*/  FADD R19, R12.reuse, -12583039 ;  /* 0xcb40007f0c137421 */ /* 0x040fe20000000000 */
[----:B------:R-:W-:-:S03]  /*1330*/  SHF.L.U32 R12, R12, 0x17, RZ ;  /* 0x000000170c0c7819 */ /* 0x000fc600000006ff */
[C---:B------:R-:W-:Y:S01]  /*1340*/  FFMA R19, R14.reuse, 1.4426950216293334961, -R19 ;  /* 0x3fb8aa3b0e137823 */ /* 0x040fe20000000813 */
[----:B------:R-:W0:Y:S01]  /*1350*/  MUFU.EX2 R44, R44 ;  /* 0x0000002c002c7308 */ /* 0x000e220000000800 */
[----:B-1----:R-:W-:Y:S02]  /*1360*/  FMUL R17, R17, R16 ;  /* 0x0000001011117220 */ /* 0x002fe40000400000 */
[----:B------:R-:W-:Y:S01]  /*1370*/  FFMA R14, R14, 1.925963033500011079e-08, R19 ;  /* 0x32a570600e0e7823 */ /* 0x000fe20000000013 */
[----:B------:R-:W-:-:S04]  /*1380*/  FADD R19, RZ, R6 ;  /* 0x00000006ff137221 */ /* 0x000fc80000000000 */
[----:B------:R-:W-:-:S04]  /*1390*/  FADD R19, R19, R0 ;  /* 0x0000000013137221 */ /* 0x000fc80000000000 */
[----:B------:R-:W-:Y:S01]  /*13a0*/  FADD R10, R19, R2 ;  /* 0x00000002130a7221 */ /* 0x000fe20000000000 */
[----:B------:R-:W-:Y:S02]  /*13b0*/  FMUL R19, R15, R42 ;  /* 0x0000002a0f137220 */ /* 0x000fe40000400000 */
[----:B------:R-:W1:Y:S01]  /*13c0*/  MUFU.EX2 R15, R14 ;  /* 0x0000000e000f7308 */ /* 0x000e620000000800 */
        /* <DEDUP_REMOVED lines=23> */
.L_x_20168:
        /* <DEDUP_REMOVED lines=11> */
[----:B0-----:R-:W-:Y:S05]  /*15f0*/  CALL.REL.NOINC `($__internal_384_$__cuda_sm3x_div_rn_noftz_f32_slowpath) ;  /* 0x0000001c00dc7944 */ /* 0x001fea0003c00000 */
[----:B------:R-:W-:-:S07]  /*1600*/  MOV R15, R6 ;  /* 0x00000006000f7202 */ /* 0x000fce0000000f00 */
.L_x_20127:
[----:B------:R-:W-:Y:S05]  /*1610*/  BSYNC.RECONVERGENT B3 ;  /* 0x0000000000037941 */ /* 0x000fea0003800200 */
.L_x_20126:
        /* <DEDUP_REMOVED lines=11> */
[----:B0-----:R-:W-:Y:S05]  /*16d0*/  CALL.REL.NOINC `($__internal_384_$__cuda_sm3x_div_rn_noftz_f32_slowpath) ;  /* 0x0000001c00a47944 */ /* 0x001fea0003c00000 */
[----:B------:R-:W-:-:S07]  /*16e0*/  MOV R41, R6 ;  /* 0x0000000600297202 */ /* 0x000fce0000000f00 */
.L_x_20129:
[----:B------:R-:W-:Y:S05]  /*16f0*/  BSYNC.RECONVERGENT B3 ;  /* 0x0000000000037941 */ /* 0x000fea0003800200 */
.L_x_20128:
        /* <DEDUP_REMOVED lines=13> */
.L_x_20131:
[----:B------:R-:W-:Y:S05]  /*17d0*/  BSYNC.RECONVERGENT B3 ;  /* 0x0000000000037941 */ /* 0x000fea0003800200 */
.L_x_20130:
        /* <DEDUP_REMOVED lines=12> */
[----:B------:R-:W-:-:S07]  /*18a0*/  IMAD.MOV.U32 R45, RZ, RZ, R6 ;  /* 0x000000ffff2d7224 */ /* 0x000fce00078e0006 */
.L_x_20133:
[----:B------:R-:W-:Y:S05]  /*18b0*/  BSYNC.RECONVERGENT B3 ;  /* 0x0000000000037941 */ /* 0x000fea0003800200 */
.L_x_20132:
        /* <DEDUP_REMOVED lines=13> */
.L_x_20135:
[----:B------:R-:W-:Y:S05]  /*1990*/  BSYNC.RECONVERGENT B3 ;  /* 0x0000000000037941 */ /* 0x000fea0003800200 */
.L_x_20134:
        /* <DEDUP_REMOVED lines=13> */
.L_x_20137:
[----:B------:R-:W-:Y:S05]  /*1a70*/  BSYNC.RECONVERGENT B3 ;  /* 0x0000000000037941 */ /* 0x000fea0003800200 */
.L_x_20136:
        /* <DEDUP_REMOVED lines=13> */
.L_x_20139:
[----:B------:R-:W-:Y:S05]  /*1b50*/  BSYNC.RECONVERGENT B3 ;  /* 0x0000000000037941 */ /* 0x000fea0003800200 */
.L_x_20138:
        /* <DEDUP_REMOVED lines=13> */
.L_x_20141:
[----:B------:R-:W-:Y:S05]  /*1c30*/  BSYNC.RECONVERGENT B3 ;  /* 0x0000000000037941 */ /* 0x000fea0003800200 */
.L_x_20140:
        /* <DEDUP_REMOVED lines=13> */
.L_x_20143:
[----:B------:R-:W-:Y:S05]  /*1d10*/  BSYNC.RECONVERGENT B3 ;  /* 0x0000000000037941 */ /* 0x000fea0003800200 */
.L_x_20142:
        /* <DEDUP_REMOVED lines=13> */
.L_x_20145:
[----:B------:R-:W-:Y:S05]  /*1df0*/  BSYNC.RECONVERGENT B3 ;  /* 0x0000000000037941 */ /* 0x000fea0003800200 */
.L_x_20144:
        /* <DEDUP_REMOVED lines=11> */
[----:B0-----:R-:W-:Y:S05]  /*1eb0*/  CALL.REL.NOINC `($__internal_384_$__cuda_sm3x_div_rn_noftz_f32_slowpath) ;  /* 0x0000001400ac7944 */ /* 0x001fea0003c00000 */
[----:B------:R-:W-:-:S07]  /*1ec0*/  MOV R55, R6 ;  /* 0x0000000600377202 */ /* 0x000fce0000000f00 */
.L_x_20147:
[----:B------:R-:W-:Y:S05]  /*1ed0*/  BSYNC.RECONVERGENT B3 ;  /* 0x0000000000037941 */ /* 0x000fea0003800200 */
.L_x_20146:
        /* <DEDUP_REMOVED lines=13> */
.L_x_20149:
[----:B------:R-:W-:Y:S05]  /*1fb0*/  BSYNC.RECONVERGENT B3 ;  /* 0x0000000000037941 */ /* 0x000fea0003800200 */
.L_x_20148:
        /* <DEDUP_REMOVED lines=13> */
.L_x_20151:
[----:B------:R-:W-:Y:S05]  /*2090*/  BSYNC.RECONVERGENT B3 ;  /* 0x0000000000037941 */ /* 0x000fea0003800200 */
.L_x_20150:
        /* <DEDUP_REMOVED lines=13> */
.L_x_20153:
[----:B------:R-:W-:Y:S05]  /*2170*/  BSYNC.RECONVERGENT B3 ;  /* 0x0000000000037941 */ /* 0x000fea0003800200 */
.L_x_20152:
        /* <DEDUP_REMOVED lines=13> */
.L_x_20155:
[----:B------:R-:W-:Y:S05]  /*2250*/  BSYNC.RECONVERGENT B3 ;  /* 0x0000000000037941 */ /* 0x000fea0003800200 */
.L_x_20154:
        /* <DEDUP_REMOVED lines=87> */
.L_x_20124:
[----:B------:R-:W-:Y:S05]  /*27d0*/  EXIT ;  /* 0x000000000000794d */ /* 0x000fea0003800000 */
.L_x_20125:
[----:B------:R-:W-:Y:S01]  /*27e0*/  BSSY B1, `(.L_x_20157) ;  /* 0x0000007000017945 */ /* 0x000fe20003800000 */
[----:B------:R-:W-:Y:S01]  /*27f0*/  MOV R12, 0x10 ;  /* 0x00000010000c7802 */ /* 0x000fe20000000f00 */
[----:B------:R-:W-:Y:S01]  /*2800*/  IMAD.MOV.U32 R11, RZ, RZ, 0x1f ;  /* 0x0000001fff0b7424 */ /* 0x000fe200078e00ff */
[----:B------:R-:W-:-:S07]  /*2810*/  MOV R15, 0xffffffff ;  /* 0xffffffff000f7802 */ /* 0x000fce0000000f00 */
[----:B------:R-:W-:Y:S05]  /*2820*/  WARPSYNC.COLLECTIVE R15, `(.L_x_20158) ;  /* 0x000000000f087348 */ /* 0x000fea0003c00000 */
[----:B------:R0:W1:Y:S02]  /*2830*/  SHFL.BFLY P6, R14, R13, R12, R11 ;  /* 0x0c00000c0d0e7389 */ /* 0x00006400000c000b */
[----:B01----:R-:W-:Y:S05]  /*2840*/  ENDCOLLECTIVE ;  /* 0x000000000000791b */ /* 0x003fea0003800000 */
.L_x_20158:
[----:B------:R-:W-:Y:S05]  /*2850*/  BSYNC B1 ;  /* 0x0000000000017941 */ /* 0x000fea0003800000 */
.L_x_20157:
[----:B------:R-:W-:Y:S01]  /*2860*/  HFMA2 R11, -RZ, RZ, 0, 1.847743988037109375e-06 ;  /* 0x0000001fff0b7431 */ /* 0x000fe200000001ff */
[----:B------:R-:W-:Y:S02]  /*2870*/  FMNMX R13, R14, R13, !PT ;  /* 0x0000000d0e0d7209 */ /* 0x000fe40007800000 */
[----:B------:R-:W-:Y:S02]  /*2880*/  MOV R12, 0x8 ;  /* 0x00000008000c7802 */ /* 0x000fe40000000f00 */
[----:B------:R-:W-:-:S07]  /*2890*/  MOV R15, 0xffffffff ;  /* 0xffffffff000f7802 */ /* 0x000fce0000000f00 */
[----:B------:R-:W-:Y:S05]  /*28a0*/  WARPSYNC.COLLECTIVE R15, `(.L_x_20159) ;  /* 0x000000000f087348 */ /* 0x000fea0003c00000 */
[----:B------:R0:W1:Y:S02]  /*28b0*/  SHFL.BFLY P6, R14, R13, R12, R11 ;  /* 0x0c00000c0d0e7389 */ /* 0x00006400000c000b */
[----:B01----:R-:W-:Y:S05]  /*28c0*/  ENDCOLLECTIVE ;  /* 0x000000000000791b */ /* 0x003fea0003800000 */
.L_x_20159:
[----:B------:R-:W-:Y:S01]  /*28d0*/  HFMA2 R12, -RZ, RZ, 0, 2.384185791015625e-07 ;  /* 0x00000004ff0c7431 */ /* 0x000fe200000001ff */
[----:B------:R-:W-:-:S04]  /*28e0*/  FMNMX R0, R13, R14, !PT ;  /* 0x0000000e0d007209 */ /* 0x000fc80007800000 */
[----:B------:R-:W-:-:S07]  /*28f0*/  MOV R13, R0 ;  /* 0x00000000000d7202 */ /* 0x000fce0000000f00 */
[----:B------:R-:W-:Y:S05]  /*2900*/  WARPSYNC.COLLECTIVE R15, `(.L_x_20160) ;  /* 0x000000000f087348 */ /* 0x000fea0003c00000 */
[----:B------:R0:W1:Y:S02]  /*2910*/  SHFL.BFLY P6, R14, R13, R12, R11 ;  /* 0x0c00000c0d0e7389 */ /* 0x00006400000c000b */
[----:B01----:R-:W-:Y:S05]  /*2920*/  ENDCOLLECTIVE ;  /* 0x000000000000791b */ /* 0x003fea0003800000 */
.L_x_20160:
[----:B------:R-:W-:Y:S01]  /*2930*/  HFMA2 R12, -RZ, RZ, 0, 1.1920928955078125e-07 ;  /* 0x00000002ff0c7431 */ /* 0x000fe200000001ff */
[----:B------:R-:W-:-:S04]  /*2940*/  FMNMX R2, R0, R14, !PT ;  /* 0x0000000e00027209 */ /* 0x000fc80007800000 */
[----:B------:R-:W-:-:S07]  /*2950*/  MOV R13, R2 ;  /* 0x00000002000d7202 */ /* 0x000fce0000000f00 */
[----:B------:R-:W-:Y:S05]  /*2960*/  WARPSYNC.COLLECTIVE R15, `(.L_x_20161) ;  /* 0x000000000f087348 */ /* 0x000fea0003c00000 */
[----:B------:R0:W1:Y:S02]  /*2970*/  SHFL.BFLY P6, R14, R13, R12, R11 ;  /* 0x0c00000c0d0e7389 */ /* 0x00006400000c000b */
[----:B01----:R-:W-:Y:S05]  /*2980*/  ENDCOLLECTIVE ;  /* 0x000000000000791b */ /* 0x003fea0003800000 */
.L_x_20161:
[----:B------:R-:W-:Y:S01]  /*2990*/  HFMA2 R12, -RZ, RZ, 0, 5.9604644775390625e-08 ;  /* 0x00000001ff0c7431 */ /* 0x000fe200000001ff */
[----:B------:R-:W-:-:S04]  /*29a0*/  FMNMX R3, R2, R14, !PT ;  /* 0x0000000e02037209 */ /* 0x000fc80007800000 */
[----:B------:R-:W-:-:S07]  /*29b0*/  MOV R13, R3 ;  /* 0x00000003000d7202 */ /* 0x000fce0000000f00 */
[----:B------:R-:W-:Y:S05]  /*29c0*/  WARPSYNC.COLLECTIVE R15, `(.L_x_20162) ;  /* 0x000000000f087348 */ /* 0x000fea0003c00000 */
[----:B------:R0:W1:Y:S02]  /*29d0*/  SHFL.BFLY P6, R14, R13, R12, R11 ;  /* 0x0c00000c0d0e7389 */ /* 0x00006400000c000b */
[----:B01----:R-:W-:Y:S05]  /*29e0*/  ENDCOLLECTIVE ;  /* 0x000000000000791b */ /* 0x003fea0003800000 */
.L_x_20162:
        /* <DEDUP_REMOVED lines=88> */
[----:B------:R-:W-:-:S04]  /*2f70*/  FFMA.RM R13, R13, R12, 12582913 ;  /* 0x4b4000010d0d7423 */ /* 0x000fc8000000400c */
[----:B------:R-:W-:Y:S01]  /*2f80*/  FADD R20, R13, -12583039 ;  /* 0xcb40007f0d147421 */ /* 0x000fe20000000000 */
[----:B--2---:R-:W-:Y:S01]  /*2f90*/  FMUL R9, R9, R8 ;  /* 0x0000000809097220 */ /* 0x004fe20000400000 */
[----:B------:R-:W-:Y:S02]  /*2fa0*/  SHF.L.U32 R8, R15, 0x17, RZ ;  /* 0x000000170f087819 */ /* 0x000fe400000006ff */
[----:B------:R-:W-:Y:S01]  /*2fb0*/  FFMA R20, R19, 1.4426950216293334961, -R20 ;  /* 0x3fb8aa3b13147823 */ /* 0x000fe20000000814 */
[----:B------:R-:W-:Y:S02]  /*2fc0*/  SHF.L.U32 R13, R13, 0x17, RZ ;  /* 0x000000170d0d7819 */ /* 0x000fe400000006ff */
[----:B------:R-:W-:Y:S01]  /*2fd0*/  FMUL R8, R8, R41 ;  /* 0x0000002908087220 */ /* 0x000fe20000400000 */
        /* <DEDUP_REMOVED lines=36> */
[----:B------:R-:W-:Y:S02]  /*3220*/  SHF.L.U32 R10, R15, 0x17, RZ ;  /* 0x000000170f0a7819 */ /* 0x000fe400000006ff */
[----:B------:R-:W-:Y:S01]  /*3230*/  MOV R15, 0xffffffff ;  /* 0xffffffff000f7802 */ /* 0x000fe20000000f00 */
        /* <DEDUP_REMOVED lines=26> */
.L_x_20163:
[----:B------:R-:W-:Y:S02]  /*33e0*/  HFMA2 R12, -RZ, RZ, 0, 4.76837158203125e-07 ;  /* 0x00000008ff0c7431 */ /* 0x000fe400000001ff */
[----:B------:R-:W-:-:S05]  /*33f0*/  FADD R41, R13, R14 ;  /* 0x0000000e0d297221 */ /* 0x000fca0000000000 */
[----:B------:R-:W-:-:S07]  /*3400*/  MOV R13, R41 ;  /* 0x00000029000d7202 */ /* 0x000fce0000000f00 */
[----:B------:R-:W-:Y:S05]  /*3410*/  WARPSYNC.COLLECTIVE R15, `(.L_x_20164) ;  /* 0x000000000f087348 */ /* 0x000fea0003c00000 */
[----:B------:R0:W1:Y:S02]  /*3420*/  SHFL.BFLY P6, R14, R13, R12, R11 ;  /* 0x0c00000c0d0e7389 */ /* 0x00006400000c000b */
[----:B01----:R-:W-:Y:S05]  /*3430*/  ENDCOLLECTIVE ;  /* 0x000000000000791b */ /* 0x003fea0003800000 */
.L_x_20164:
[----:B------:R-:W-:Y:S02]  /*3440*/  HFMA2 R12, -RZ, RZ, 0, 2.384185791015625e-07 ;  /* 0x00000004ff0c7431 */ /* 0x000fe400000001ff */
[----:B------:R-:W-:-:S05]  /*3450*/  FADD R42, R41, R14 ;  /* 0x0000000e292a7221 */ /* 0x000fca0000000000 */
[----:B------:R-:W-:-:S07]  /*3460*/  MOV R13, R42 ;  /* 0x0000002a000d7202 */ /* 0x000fce0000000f00 */
[----:B------:R-:W-:Y:S05]  /*3470*/  WARPSYNC.COLLECTIVE R15, `(.L_x_20165) ;  /* 0x000000000f087348 */ /* 0x000fea0003c00000 */
[----:B------:R0:W1:Y:S02]  /*3480*/  SHFL.BFLY P6, R14, R13, R12, R11 ;  /* 0x0c00000c0d0e7389 */ /* 0x00006400000c000b */
[----:B01----:R-:W-:Y:S05]  /*3490*/  ENDCOLLECTIVE ;  /* 0x000000000000791b */ /* 0x003fea0003800000 */
.L_x_20165:
[----:B------:R-:W-:Y:S02]  /*34a0*/  HFMA2 R12, -RZ, RZ, 0, 1.1920928955078125e-07 ;  /* 0x00000002ff0c7431 */ /* 0x000fe400000001ff */
[----:B------:R-:W-:-:S05]  /*34b0*/  FADD R43, R42, R14 ;  /* 0x0000000e2a2b7221 */ /* 0x000fca0000000000 */
[----:B------:R-:W-:-:S07]  /*34c0*/  MOV R13, R43 ;  /* 0x0000002b000d7202 */ /* 0x000fce0000000f00 */
[----:B------:R-:W-:Y:S05]  /*34d0*/  WARPSYNC.COLLECTIVE R15, `(.L_x_20166) ;  /* 0x000000000f087348 */ /* 0x000fea0003c00000 */
[----:B------:R0:W1:Y:S02]  /*34e0*/  SHFL.BFLY P6, R14, R13, R12, R11 ;  /* 0x0c00000c0d0e7389 */ /* 0x00006400000c000b */
[----:B01----:R-:W-:Y:S05]  /*34f0*/  ENDCOLLECTIVE ;  /* 0x000000000000791b */ /* 0x003fea0003800000 */
.L_x_20166:
[----:B------:R-:W-:Y:S02]  /*3500*/  HFMA2 R12, -RZ, RZ, 0, 5.9604644775390625e-08 ;  /* 0x00000001ff0c7431 */ /* 0x000fe400000001ff */
[----:B------:R-:W-:-:S05]  /*3510*/  FADD R44, R43, R14 ;  /* 0x0000000e2b2c7221 */ /* 0x000fca0000000000 */
[----:B------:R-:W-:-:S07]  /*3520*/  MOV R13, R44 ;  /* 0x0000002c000d7202 */ /* 0x000fce0000000f00 */
[----:B------:R-:W-:Y:S05]  /*3530*/  WARPSYNC.COLLECTIVE R15, `(.L_x_20167) ;  /* 0x000000000f087348 */ /* 0x000fea0003c00000 */
[----:B------:R0:W1:Y:S02]  /*3540*/  SHFL.BFLY P6, R14, R13, R12, R11 ;  /* 0x0c00000c0d0e7389 */ /* 0x00006400000c000b */
[----:B01----:R-:W-:Y:S05]  /*3550*/  ENDCOLLECTIVE ;  /* 0x000000000000791b */ /* 0x003fea0003800000 */
.L_x_20167:
[----:B------:R-:W-:Y:S05]  /*3560*/  BRA `(.L_x_20168) ;  /* 0xffffffdc00f47947 */ /* 0x000fea000383ffff */
        .weak           $__internal_384_$__cuda_sm3x_div_rn_noftz_f32_slowpath
        .type           $__internal_384_$__cuda_sm3x_div_rn_noftz_f32_slowpath,@function
        .size           $__internal_384_$__cuda_sm3x_div_rn_noftz_f32_slowpath,(.L_x_25836 - $__internal_384_$__cuda_sm3x_div_rn_noftz_f32_slowpath)
$__internal_384_$__cuda_sm3x_div_rn_noftz_f32_slowpath:
        /* <DEDUP_REMOVED lines=35> */
.L_x_20170:
        /* <DEDUP_REMOVED lines=51> */
.L_x_20177:
[----:B------:R-:W-:-:S04]  /*3ad0*/  LOP3.LUT R6, R6, 0x80000000, RZ, 0xc0, !PT ;  /* 0x8000000006067812 */ /* 0x000fc800078ec0ff */
[----:B------:R-:W-:Y:S01]  /*3ae0*/  LOP3.LUT R6, R6, 0x7f800000, RZ, 0xfc, !PT ;  /* 0x7f80000006067812 */ /* 0x000fe200078efcff */
[----:B------:R-:W-:Y:S06]  /*3af0*/  BRA `(.L_x_20178) ;  /* 0x0000000000047947 */ /* 0x000fec0003800000 */
.L_x_20176:
[----:B------:R-:W-:-:S07]  /*3b00*/  LEA R6, R46, R6, 0x17 ;  /* 0x000000062e067211 */ /* 0x000fce00078eb8ff */
.L_x_20178:
[----:B------:R-:W-:Y:S05]  /*3b10*/  BSYNC.RECONVERGENT B2 ;  /* 0x0000000000027941 */ /* 0x000fea0003800200 */
.L_x_20175:
[----:B------:R-:W-:Y:S05]  /*3b20*/  BRA `(.L_x_20179) ;  /* 0x0000000000207947 */ /* 0x000fea0003800000 */
.L_x_20174:
[----:B------:R-:W-:-:S04]  /*3b30*/  LOP3.LUT R6, R59, 0x80000000, R6, 0x48, !PT ;  /* 0x800000003b067812 */ /* 0x000fc800078e4806 */
[----:B------:R-:W-:Y:S01]  /*3b40*/  LOP3.LUT R6, R6, 0x7f800000, RZ, 0xfc, !PT ;  /* 0x7f80000006067812 */ /* 0x000fe200078efcff */
[----:B------:R-:W-:Y:S06]  /*3b50*/  BRA `(.L_x_20179) ;  /* 0x0000000000147947 */ /* 0x000fec0003800000 */
.L_x_20173:
[----:B------:R-:W-:Y:S01]  /*3b60*/  LOP3.LUT R6, R59, 0x80000000, R6, 0x48, !PT ;  /* 0x800000003b067812 */ /* 0x000fe200078e4806 */
[----:B------:R-:W-:Y:S06]  /*3b70*/  BRA `(.L_x_20179) ;  /* 0x00000000000c7947 */ /* 0x000fec0003800000 */
.L_x_20172:
[----:B------:R-:W0:Y:S01]  /*3b80*/  MUFU.RSQ R6, -QNAN ;  /* 0xffc0000000067908 */ /* 0x000e220000001400 */
[----:B------:R-:W-:Y:S05]  /*3b90*/  BRA `(.L_x_20179) ;  /* 0x0000000000047947 */ /* 0x000fea0003800000 */
.L_x_20171:
[----:B------:R-:W-:-:S07]  /*3ba0*/  FADD.FTZ R6, R6, R11 ;  /* 0x0000000b06067221 */ /* 0x000fce0000010000 */
.L_x_20179:
[----:B------:R-:W-:Y:S05]  /*3bb0*/  BSYNC.RECONVERGENT B1 ;  /* 0x0000000000017941 */ /* 0x000fea0003800200 */
.L_x_20169:
[----:B------:R-:W-:-:S04]  /*3bc0*/  HFMA2 R13, -RZ, RZ, 0, 0 ;  /* 0x00000000ff0d7431 */ /* 0x000fc800000001ff */
[----:B0-----:R-:W-:Y:S05]  /*3bd0*/  RET.REL.NODEC R12 `(_Z15SoftmaxWarpImplI10DirectLoadIffE11DirectStoreIffEfLi1ELi15ELi32ELi1ELb1EL9Algorithm0EEvT_T0_ll) ;  /* 0xffffffc40c087950 */ /* 0x001fea0003c3ffff */
.L_x_20180:
        /* <DEDUP_REMOVED lines=10> */
.L_x_25836:


//--------------------- .text._Z15SoftmaxWarpImplI10DirectLoadIffE11DirectStoreIffEfLi1ELi15ELi32ELi1ELb0EL9Algorithm0EEvT_T0_ll --------------------------
	.section	.text._Z15SoftmaxWarpImplI10DirectLoadIffE11DirectStoreIffEfLi1ELi15ELi32ELi1ELb0EL9Algorithm0EEvT_T0_ll,"ax",@progbits
	.align	128
        .global         _Z15SoftmaxWarpImplI10DirectLoadIffE11DirectStoreIffEfLi1ELi15ELi32ELi1ELb0EL9Algorithm0EEvT_T0_ll
        .type           _Z15SoftmaxWarpImplI10DirectLoadIffE11DirectStoreIffEfLi1ELi15ELi32ELi1ELb0EL9Algorithm0EEvT_T0_ll,@function
        .size           _Z15SoftmaxWarpImplI10DirectLoadIffE11DirectStoreIffEfLi1ELi15ELi32ELi1ELb0EL9Algorithm0EEvT_T0_ll,(.L_x_25837 - _Z15SoftmaxWarpImplI10DirectLoadIffE11DirectStoreIffEfLi1ELi15ELi32ELi1ELb0EL9Algorithm0EEvT_T0_ll)
        .other          _Z15SoftmaxWarpImplI10DirectLoadIffE11DirectStoreIffEfLi1ELi15ELi32ELi1ELb0EL9Algorithm0EEvT_T0_ll,@"STO_CUDA_ENTRY STV_DEFAULT"
_Z15SoftmaxWarpImplI10DirectLoadIffE11DirectStoreIffEfLi1ELi15ELi32ELi1ELb0EL9Algorithm0EEvT_T0_ll:
.text._Z15SoftmaxWarpImplI10DirectLoadIffE11DirectStoreIffEfLi1ELi15ELi32ELi1ELb0EL9Algorithm0EEvT_T0_ll:
        /* <DEDUP_REMOVED lines=24> */
.L_x_20181:
        /* <DEDUP_REMOVED lines=13> */
.L_x_20213:
        /* <DEDUP_REMOVED lines=72> */
[C---:B------:R-:W-:Y:S01]  /*06d0*/  FADD R13, R6.reuse, -12583039 ;  /* 0xcb40007f060d7421 */ /* 0x040fe20000000000 */
[----:B------:R-:W-:Y:S01]  /*06e0*/  FADD R5, R3, -12583039 ;  /* 0xcb40007f03057421 */ /* 0x000fe20000000000 */
[----:B------:R-:W-:Y:S01]  /*06f0*/  SHF.L.U32 R6, R6, 0x17, RZ ;  /* 0x0000001706067819 */ /* 0x000fe200000006ff */
[--C-:B------:R-:W-:Y:S01]  /*0700*/  FADD R28, R29, -R14.reuse ;  /* 0x8000000e1d1c7221 */ /* 0x100fe20000000000 */
[----:B------:R-:W-:Y:S01]  /*0710*/  FFMA R13, R20, 1.4426950216293334961, -R13 ;  /* 0x3fb8aa3b140d7823 */ /* 0x000fe2000000080d */
[----:B------:R-:W-:Y:S01]  /*0720*/  FFMA R5, R38, 1.4426950216293334961, -R5 ;  /* 0x3fb8aa3b26057823 */ /* 0x000fe20000000805 */
[--C-:B------:R-:W-:Y:S01]  /*0730*/  FADD R36, R17, -R14.reuse ;  /* 0x8000000e11247221 */ /* 0x100fe20000000000 */
[--C-:B------:R-:W-:Y:S01]  /*0740*/  FADD R10, R10, -R14.reuse ;  /* 0x8000000e0a0a7221 */ /* 0x100fe20000000000 */
[----:B------:R-:W-:Y:S01]  /*0750*/  FFMA R13, R20, 1.925963033500011079e-08, R13 ;  /* 0x32a57060140d7823 */ /* 0x000fe2000000000d */
[--C-:B------:R-:W-:Y:S01]  /*0760*/  FADD R20, R7, -R14.reuse ;  /* 0x8000000e07147221 */ /* 0x100fe20000000000 */
[-C--:B------:R-:W-:Y:S01]  /*0770*/  FFMA.SAT R7, R0, R11.reuse, 0.5 ;  /* 0x3f00000000077423 */ /* 0x080fe2000000200b */
[----:B------:R-:W-:Y:S01]  /*0780*/  FFMA R5, R38, 1.925963033500011079e-08, R5 ;  /* 0x32a5706026057823 */ /* 0x000fe20000000005 */
[--C-:B------:R-:W-:Y:S01]  /*0790*/  FADD R32, R19, -R14.reuse ;  /* 0x8000000e13207221 */ /* 0x100fe20000000000 */
[----:B------:R-:W-:Y:S01]  /*07a0*/  FFMA.SAT R19, R10, R11, 0.5 ;  /* 0x3f0000000a137423 */ /* 0x000fe2000000200b */
[----:B------:R-:W1:Y:S01]  /*07b0*/  MUFU.EX2 R13, R13 ;  /* 0x0000000d000d7308 */ /* 0x000e620000000800 */
[-C--:B------:R-:W-:Y:S01]  /*07c0*/  FFMA.RM R7, R7, R12.reuse, 12582913 ;  /* 0x4b40000107077423 */ /* 0x080fe2000000400c */
[--C-:B------:R-:W-:Y:S01]  /*07d0*/  FADD R18, R18, -R14.reuse ;  /* 0x8000000e12127221 */ /* 0x100fe20000000000 */
[----:B------:R-:W-:Y:S01]  /*07e0*/  FFMA.RM R19, R19, R12, 12582913 ;  /* 0x4b40000113137423 */ /* 0x000fe2000000400c */
[----:B------:R-:W-:Y:S01]  /*07f0*/  FADD R14, R27, -R14 ;  /* 0x8000000e1b0e7221 */ /* 0x000fe20000000000 */
[----:B------:R-:W-:-:S03]  /*0800*/  FADD R9, R7, -12583039 ;  /* 0xcb40007f07097421 */ /* 0x000fc60000000000 */
[----:B------:R-:W2:Y:S01]  /*0810*/  MUFU.EX2 R5, R5 ;  /* 0x0000000500057308 */ /* 0x000ea20000000800 */
[----:B------:R-:W-:-:S04]  /*0820*/  FFMA R9, R0, 1.4426950216293334961, -R9 ;  /* 0x3fb8aa3b00097823 */ /* 0x000fc80000000809 */
[----:B------:R-:W-:Y:S01]  /*0830*/  FFMA R9, R0, 1.925963033500011079e-08, R9 ;  /* 0x32a5706000097823 */ /* 0x000fe20000000009 */
[----:B------:R-:W-:Y:S01]  /*0840*/  SHF.L.U32 R0, R3, 0x17, RZ ;  /* 0x0000001703007819 */ /* 0x000fe200000006ff */
[----:B-1----:R-:W-:Y:S01]  /*0850*/  FMUL R6, R6, R13 ;  /* 0x0000000d06067220 */ /* 0x002fe20000400000 */
[----:B------:R-:W-:-:S03]  /*0860*/  FFMA.SAT R13, R2, R11, 0.5 ;  /* 0x3f000000020d7423 */ /* 0x000fc6000000200b */
[----:B------:R-:W1:Y:S01]  /*0870*/  MUFU.EX2 R9, R9 ;  /* 0x0000000900097308 */ /* 0x000e620000000800 */
[----:B------:R-:W-:Y:S01]  /*0880*/  FFMA.RM R13, R13, R12, 12582913 ;  /* 0x4b4000010d0d7423 */ /* 0x000fe2000000400c */
[----:B--2---:R-:W-:-:S03]  /*0890*/  FMUL R0, R0, R5 ;  /* 0x0000000500007220 */ /* 0x004fc60000400000 */
[----:B------:R-:W-:-:S04]  /*08a0*/  FADD R3, R13, -12583039 ;  /* 0xcb40007f0d037421 */ /* 0x000fc80000000000 */
[----:B------:R-:W-:-:S04]  /*08b0*/  FFMA R3, R2, 1.4426950216293334961, -R3 ;  /* 0x3fb8aa3b02037823 */ /* 0x000fc80000000803 */
[----:B------:R-:W-:Y:S01]  /*08c0*/  FFMA R5, R2, 1.925963033500011079e-08, R3 ;  /* 0x32a5706002057823 */ /* 0x000fe20000000003 */
[----:B------:R-:W-:Y:S01]  /*08d0*/  SHF.L.U32 R2, R7, 0x17, RZ ;  /* 0x0000001707027819 */ /* 0x000fe200000006ff */
[----:B------:R-:W-:Y:S02]  /*08e0*/  FFMA.SAT R3, R4, R11, 0.5 ;  /* 0x3f00000004037423 */ /* 0x000fe4000000200b */
[----:B------:R2:W3:Y:S02]  /*08f0*/  MUFU.EX2 R16, R5 ;  /* 0x0000000500107308 */ /* 0x0004e40000000800 */
[----:B-1----:R-:W-:Y:S01]  /*0900*/  FMUL R2, R2, R9 ;  /* 0x0000000902027220 */ /* 0x002fe20000400000 */
[-C--:B------:R-:W-:Y:S01]  /*0910*/  FFMA.SAT R9, R8, R11.reuse, 0.5 ;  /* 0x3f00000008097423 */ /* 0x080fe2000000200b */
[-C--:B------:R-:W-:Y:S01]  /*0920*/  FFMA.RM R7, R3, R12.reuse, 12582913 ;  /* 0x4b40000103077423 */ /* 0x080fe2000000400c */
[----:B------:R-:W-:Y:S01]  /*0930*/  SHF.L.U32 R3, R13, 0x17, RZ ;  /* 0x000000170d037819 */ /* 0x000fe200000006ff */
[----:B------:R-:W-:Y:S01]  /*0940*/  FFMA.SAT R13, R28, R11, 0.5 ;  /* 0x3f0000001c0d7423 */ /* 0x000fe2000000200b */
[----:B------:R-:W-:Y:S01]  /*0950*/  FFMA.RM R9, R9, R12, 12582913 ;  /* 0x4b40000109097423 */ /* 0x000fe2000000400c */
[----:B------:R-:W-:-:S02]  /*0960*/  FADD R15, R7, -12583039 ;  /* 0xcb40007f070f7421 */ /* 0x000fc40000000000 */
[----:B------:R-:W-:Y:S01]  /*0970*/  FFMA.RM R13, R13, R12, 12582913 ;  /* 0x4b4000010d0d7423 */ /* 0x000fe2000000400c */
[----:B--2---:R-:W-:Y:S01]  /*0980*/  FADD R5, R9, -12583039 ;  /* 0xcb40007f09057421 */ /* 0x004fe20000000000 */
[----:B------:R-:W-:-:S03]  /*0990*/  FFMA R15, R4, 1.4426950216293334961, -R15 ;  /* 0x3fb8aa3b040f7823 */ /* 0x000fc6000000080f */
[----:B------:R-:W-:Y:S01]  /*09a0*/  FFMA R5, R8, 1.4426950216293334961, -R5 ;  /* 0x3fb8aa3b08057823 */ /* 0x000fe20000000805 */
[----:B------:R-:W-:Y:S01]  /*09b0*/  FFMA R15, R4, 1.925963033500011079e-08, R15 ;  /* 0x32a57060040f7823 */ /* 0x000fe2000000000f */
[----:B------:R-:W-:Y:S01]  /*09c0*/  SHF.L.U32 R4, R7, 0x17, RZ ;  /* 0x0000001707047819 */ /* 0x000fe200000006ff */
[----:B---3--:R-:W-:Y:S01]  /*09d0*/  FMUL R3, R3, R16 ;  /* 0x0000001003037220 */ /* 0x008fe20000400000 */
[----:B------:R-:W-:Y:S01]  /*09e0*/  FFMA R8, R8, 1.925963033500011079e-08, R5 ;  /* 0x32a5706008087823 */ /* 0x000fe20000000005 */
[----:B------:R-:W-:Y:S02]  /*09f0*/  FFMA.SAT R5, R20, R11, 0.5 ;  /* 0x3f00000014057423 */ /* 0x000fe4000000200b */
[----:B------:R-:W1:Y:S02]  /*0a00*/  MUFU.EX2 R15, R15 ;  /* 0x0000000f000f7308 */ /* 0x000e640000000800 */
[----:B------:R-:W-:-:S04]  /*0a10*/  FFMA.RM R7, R5, R12, 12582913 ;  /* 0x4b40000105077423 */ /* 0x000fc8000000400c */
[C---:B------:R-:W-:Y:S01]  /*0a20*/  FADD R5, R7.reuse, -12583039 ;  /* 0xcb40007f07057421 */ /* 0x040fe20000000000 */
[----:B------:R-:W-:Y:S01]  /*0a30*/  SHF.L.U32 R7, R7, 0x17, RZ ;  /* 0x0000001707077819 */ /* 0x000fe200000006ff */
[----:B------:R-:W2:Y:S02]  /*0a40*/  MUFU.EX2 R8, R8 ;  /* 0x0000000800087308 */ /* 0x000ea40000000800 */
[----:B------:R-:W-:-:S04]  /*0a50*/  FFMA R5, R20, 1.4426950216293334961, -R5 ;  /* 0x3fb8aa3b14057823 */ /* 0x000fc80000000805 */
[----:B------:R-:W-:Y:S01]  /*0a60*/  FFMA R20, R20, 1.925963033500011079e-08, R5 ;  /* 0x32a5706014147823 */ /* 0x000fe20000000005 */
[----:B------:R-:W-:Y:S01]  /*0a70*/  SHF.L.U32 R5, R9, 0x17, RZ ;  /* 0x0000001709057819 */ /* 0x000fe200000006ff */
[C---:B------:R-:W-:Y:S01]  /*0a80*/  FADD R9, R13.reuse, -12583039 ;  /* 0xcb40007f0d097421 */ /* 0x040fe20000000000 */
[----:B-1----:R-:W-:Y:S01]  /*0a90*/  FMUL R4, R4, R15 ;  /* 0x0000000f04047220 */ /* 0x002fe20000400000 */
[----:B------:R-:W-:Y:S01]  /*0aa0*/  FFMA.SAT R15, R30, R11, 0.5 ;  /* 0x3f0000001e0f7423 */ /* 0x000fe2000000200b */
[----:B------:R-:W-:Y:S01]  /*0ab0*/  SHF.L.U32 R13, R13, 0x17, RZ ;  /* 0x000000170d0d7819 */ /* 0x000fe200000006ff */
[C---:B------:R-:W-:Y:S01]  /*0ac0*/  FFMA R9, R28.reuse, 1.4426950216293334961, -R9 ;  /* 0x3fb8aa3b1c097823 */ /* 0x040fe20000000809 */
[----:B------:R-:W1:Y:S01]  /*0ad0*/  MUFU.EX2 R20, R20 ;  /* 0x0000001400147308 */ /* 0x000e620000000800 */
[----:B------:R-:W-:Y:S02]  /*0ae0*/  FFMA.RM R15, R15, R12, 12582913 ;  /* 0x4b4000010f0f7423 */ /* 0x000fe4000000400c */
[----:B------:R-:W-:Y:S01]  /*0af0*/  FFMA R9, R28, 1.925963033500011079e-08, R9 ;  /* 0x32a570601c097823 */ /* 0x000fe20000000009 */
[----:B--2---:R-:W-:Y:S01]  /*0b00*/  FMUL R5, R5, R8 ;  /* 0x0000000805057220 */ /* 0x004fe20000400000 */
[----:B------:R-:W-:-:S03]  /*0b10*/  FADD R17, R15, -12583039 ;  /* 0xcb40007f0f117421 */ /* 0x000fc60000000000 */
[----:B------:R2:W3:Y:S01]  /*0b20*/  MUFU.EX2 R16, R9 ;  /* 0x0000000900107308 */ /* 0x0004e20000000800 */
[----:B------:R-:W-:-:S04]  /*0b30*/  FFMA R17, R30, 1.4426950216293334961, -R17 ;  /* 0x3fb8aa3b1e117823 */ /* 0x000fc80000000811 */
[----:B------:R-:W-:Y:S01]  /*0b40*/  FFMA R17, R30, 1.925963033500011079e-08, R17 ;  /* 0x32a570601e117823 */ /* 0x000fe20000000011 */
[----:B--2---:R-:W-:Y:S01]  /*0b50*/  FFMA.SAT R9, R36, R11, 0.5 ;  /* 0x3f00000024097423 */ /* 0x004fe2000000200b */
[----:B-1----:R-:W-:-:S04]  /*0b60*/  FMUL R7, R7, R20 ;  /* 0x0000001407077220 */ /* 0x002fc80000400000 */
[----:B------:R-:W1:Y:S01]  /*0b70*/  MUFU.EX2 R17, R17 ;  /* 0x0000001100117308 */ /* 0x000e620000000800 */
[----:B---3--:R-:W-:Y:S01]  /*0b80*/  FMUL R16, R13, R16 ;  /* 0x000000100d107220 */ /* 0x008fe20000400000 */
[----:B------:R-:W-:-:S04]  /*0b90*/  FADD R13, R19, -12583039 ;  /* 0xcb40007f130d7421 */ /* 0x000fc80000000000 */
[----:B------:R-:W-:-:S04]  /*0ba0*/  FFMA R13, R10, 1.4426950216293334961, -R13 ;  /* 0x3fb8aa3b0a0d7823 */ /* 0x000fc8000000080d */
[----:B------:R-:W-:Y:S01]  /*0bb0*/  FFMA R13, R10, 1.925963033500011079e-08, R13 ;  /* 0x32a570600a0d7823 */ /* 0x000fe2000000000d */
[----:B------:R-:W-:Y:S01]  /*0bc0*/  SHF.L.U32 R10, R15, 0x17, RZ ;  /* 0x000000170f0a7819 */ /* 0x000fe200000006ff */
[----:B------:R-:W-:Y:S01]  /*0bd0*/  FFMA.RM R15, R9, R12, 12582913 ;  /* 0x4b400001090f7423 */ /* 0x000fe2000000400c */
[----:B------:R-:W-:Y:S01]  /*0be0*/  SHF.L.U32 R9, R19, 0x17, RZ ;  /* 0x0000001713097819 */ /* 0x000fe200000006ff */
[----:B------:R2:W3:Y:S01]  /*0bf0*/  MUFU.EX2 R8, R13 ;  /* 0x0000000d00087308 */ /* 0x0004e20000000800 */
[----:B------:R-:W-:Y:S01]  /*0c00*/  FFMA.SAT R19, R14, R11, 0.5 ;  /* 0x3f0000000e137423 */ /* 0x000fe2000000200b */
[----:B-1----:R-:W-:Y:S01]  /*0c10*/  FMUL R10, R10, R17 ;  /* 0x000000110a0a7220 */ /* 0x002fe20000400000 */
[----:B------:R-:W-:Y:S01]  /*0c20*/  FFMA.SAT R17, R34, R11, 0.5 ;  /* 0x3f00000022117423 */ /* 0x000fe2000000200b */
[----:B------:R-:W-:-:S04]  /*0c30*/  FADD R27, R15, -12583039 ;  /* 0xcb40007f0f1b7421 */ /* 0x000fc80000000000 */
[----:B------:R-:W-:Y:S01]  /*0c40*/  FFMA R27, R36, 1.4426950216293334961, -R27 ;  /* 0x3fb8aa3b241b7823 */ /* 0x000fe2000000081b */
[----:B--2---:R-:W-:-:S03]  /*0c50*/  FFMA.RM R13, R17, R12, 12582913 ;  /* 0x4b400001110d7423 */ /* 0x004fc6000000400c */
[----:B------:R-:W-:Y:S01]  /*0c60*/  FFMA R27, R36, 1.925963033500011079e-08, R27 ;  /* 0x32a57060241b7823 */ /* 0x000fe2000000001b */
[C---:B------:R-:W-:Y:S01]  /*0c70*/  FADD R17, R13.reuse, -12583039 ;  /* 0xcb40007f0d117421 */ /* 0x040fe20000000000 */
[----:B------:R-:W-:-:S03]  /*0c80*/  SHF.L.U32 R13, R13, 0x17, RZ ;  /* 0x000000170d0d7819 */ /* 0x000fc600000006ff */
[C---:B------:R-:W-:Y:S01]  /*0c90*/  FFMA R17, R34.reuse, 1.4426950216293334961, -R17 ;  /* 0x3fb8aa3b22117823 */ /* 0x040fe20000000811 */
[----:B---3--:R-:W-:Y:S01]  /*0ca0*/  FMUL R9, R9, R8 ;  /* 0x0000000809097220 */ /* 0x008fe20000400000 */
[----:B------:R-:W-:Y:S01]  /*0cb0*/  SHF.L.U32 R8, R15, 0x17, RZ ;  /* 0x000000170f087819 */ /* 0x000fe200000006ff */
[----:B------:R-:W1:Y:S01]  /*0cc0*/  MUFU.EX2 R27, R27 ;  /* 0x0000001b001b7308 */ /* 0x000e620000000800 */
[----:B------:R-:W-:Y:S01]  /*0cd0*/  FFMA R34, R34, 1.925963033500011079e-08, R17 ;  /* 0x32a5706022227823 */ /* 0x000fe20000000011 */
[----:B------:R-:W-:-:S04]  /*0ce0*/  FFMA.SAT R17, R32, R11, 0.5 ;  /* 0x3f00000020117423 */ /* 0x000fc8000000200b */
        /* <DEDUP_REMOVED lines=8> */
[-C--:B------:R-:W-:Y:S01]  /*0d70*/  FFMA.RM R11, R17, R12.reuse, 12582913 ;  /* 0x4b400001110b7423 */ /* 0x080fe2000000400c */
[----:B------:R-:W-:Y:S01]  /*0d80*/  FFMA.RM R12, R19, R12, 12582913 ;  /* 0x4b400001130c7423 */ /* 0x000fe2000000400c */
[----:B------:R-:W1:Y:S01]  /*0d90*/  MUFU.EX2 R32, R32 ;  /* 0x0000002000207308 */ /* 0x000e620000000800 */
        /* <DEDUP_REMOVED lines=38> */
.L_x_20225:
        /* <DEDUP_REMOVED lines=11> */
[----:B01----:R-:W-:Y:S05]  /*10b0*/  CALL.REL.NOINC `($__internal_385_$__cuda_sm3x_div_rn_noftz_f32_slowpath) ;  /* 0x0000001c00587944 */ /* 0x003fea0003c00000 */
[----:B------:R-:W-:-:S07]  /*10c0*/  MOV R14, R6 ;  /* 0x00000006000e7202 */ /* 0x000fce0000000f00 */
.L_x_20184:
[----:B------:R-:W-:Y:S05]  /*10d0*/  BSYNC.RECONVERGENT B2 ;  /* 0x0000000000027941 */ /* 0x000fea0003800200 */
.L_x_20183:
        /* <DEDUP_REMOVED lines=11> */
[----:B01----:R-:W-:Y:S05]  /*1190*/  CALL.REL.NOINC `($__internal_385_$__cuda_sm3x_div_rn_noftz_f32_slowpath) ;  /* 0x0000001c00207944 */ /* 0x003fea0003c00000 */
[----:B------:R-:W-:-:S07]  /*11a0*/  MOV R15, R6 ;  /* 0x00000006000f7202 */ /* 0x000fce0000000f00 */
.L_x_20186:
[----:B------:R-:W-:Y:S05]  /*11b0*/  BSYNC.RECONVERGENT B2 ;  /* 0x0000000000027941 */ /* 0x000fea0003800200 */
.L_x_20185:
        /* <DEDUP_REMOVED lines=13> */
.L_x_20188:
[----:B------:R-:W-:Y:S05]  /*1290*/  BSYNC.RECONVERGENT B2 ;  /* 0x0000000000027941 */ /* 0x000fea0003800200 */
.L_x_20187:
        /* <DEDUP_REMOVED lines=13> */
.L_x_20190:
[----:B------:R-:W-:Y:S05]  /*1370*/  BSYNC.RECONVERGENT B2 ;  /* 0x0000000000027941 */ /* 0x000fea0003800200 */
.L_x_20189:
        /* <DEDUP_REMOVED lines=13> */
.L_x_20192:
[----:B------:R-:W-:Y:S05]  /*1450*/  BSYNC.RECONVERGENT B2 ;  /* 0x0000000000027941 */ /* 0x000fea0003800200 */
.L_x_20191:
        /* <DEDUP_REMOVED lines=13> */
.L_x_20194:
[----:B------:R-:W-:Y:S05]  /*1530*/  BSYNC.RECONVERGENT B2 ;  /* 0x0000000000027941 */ /* 0x000fea0003800200 */
.L_x_20193:
        /* <DEDUP_REMOVED lines=13> */
.L_x_20196:
[----:B------:R-:W-:Y:S05]  /*1610*/  BSYNC.RECONVERGENT B2 ;  /* 0x0000000000027941 */ /* 0x000fea0003800200 */
.L_x_20195:
        /* <DEDUP_REMOVED lines=13> */
.L_x_20198:
[----:B------:R-:W-:Y:S05]  /*16f0*/  BSYNC.RECONVERGENT B2 ;  /* 0x0000000000027941 */ /* 0x000fea0003800200 */
.L_x_20197:
        /* <DEDUP_REMOVED lines=13> */
.L_x_20200:
[----:B------:R-:W-:Y:S05]  /*17d0*/  BSYNC.RECONVERGENT B2 ;  /* 0x0000000000027941 */ /* 0x000fea0003800200 */
.L_x_20199:
        /* <DEDUP_REMOVED lines=13> */
.L_x_20202:
[----:B------:R-:W-:Y:S05]  /*18b0*/  BSYNC.RECONVERGENT B2 ;  /* 0x0000000000027941 */ /* 0x000fea0003800200 */
.L_x_20201:
        /* <DEDUP_REMOVED lines=13> */
.L_x_20204:
[----:B------:R-:W-:Y:S05]  /*1990*/  BSYNC.RECONVERGENT B2 ;  /* 0x0000000000027941 */ /* 0x000fea0003800200 */
.L_x_20203:
        /* <DEDUP_REMOVED lines=13> */
.L_x_20206:
[----:B------:R-:W-:Y:S05]  /*1a70*/  BSYNC.RECONVERGENT B2 ;  /* 0x0000000000027941 */ /* 0x000fea0003800200 */
.L_x_20205:
        /* <DEDUP_REMOVED lines=13> */
.L_x_20208:
[----:B------:R-:W-:Y:S05]  /*1b50*/  BSYNC.RECONVERGENT B2 ;  /* 0x0000000000027941 */ /* 0x000fea0003800200 */
.L_x_20207:
        /* <DEDUP_REMOVED lines=13> */
.L_x_20210:
[----:B------:R-:W-:Y:S05]  /*1c30*/  BSYNC.RECONVERGENT B2 ;  /* 0x0000000000027941 */ /* 0x000fea0003800200 */
.L_x_20209:
        /* <DEDUP_REMOVED lines=13> */
.L_x_20212:
[----:B------:R-:W-:Y:S05]  /*1d10*/  BSYNC.RECONVERGENT B2 ;  /* 0x0000000000027941 */ /* 0x000fea0003800200 */
.L_x_20211:
        /* <DEDUP_REMOVED lines=52> */
[----:B------:R3:W-:Y:S01]  /*2060*/  STG.E desc[UR28][R28.64+0x700], R31 ;  /* 0x0007001f1c007986 */ /* 0x0007e2000c10191c */
[----:B------:R-:W-:Y:S05]  /*2070*/  @!P0 BRA `(.L_x_20213) ;  /* 0xffffffe000748947 */ /* 0x000fea000383ffff */
[----:B------:R-:W-:Y:S05]  /*2080*/  EXIT ;  /* 0x000000000000794d */ /* 0x000fea0003800000 */
.L_x_20182:
[----:B------:R-:W-:Y:S01]  /*2090*/  HFMA2 R11, -RZ, RZ, 0, 1.847743988037109375e-06 ;  /* 0x0000001fff0b7431 */ /* 0x000fe200000001ff */
[----:B------:R-:W-:Y:S01]  /*20a0*/  BSSY B0, `(.L_x_20214) ;  /* 0x0000006000007945 */ /* 0x000fe20003800000 */
[----:B------:R-:W-:Y:S02]  /*20b0*/  MOV R12, 0x10 ;  /* 0x00000010000c7802 */ /* 0x000fe40000000f00 */
[----:B------:R-:W-:-:S07]  /*20c0*/  MOV R15, 0xffffffff ;  /* 0xffffffff000f7802 */ /* 0x000fce0000000f00 */
[----:B0-----:R-:W-:Y:S05]  /*20d0*/  WARPSYNC.COLLECTIVE R15, `(.L_x_20215) ;  /* 0x000000000f087348 */ /* 0x001fea0003c00000 */
[----:B------:R1:W2:Y:S02]  /*20e0*/  SHFL.BFLY P6, R14, R13, R12, R11 ;  /* 0x0c00000c0d0e7389 */ /* 0x0002a400000c000b */
[----:B012---:R-:W-:Y:S05]  /*20f0*/  ENDCOLLECTIVE ;  /* 0x000000000000791b */ /* 0x007fea0003800000 */
.L_x_20215:
[----:B------:R-:W-:Y:S05]  /*2100*/  BSYNC B0 ;  /* 0x0000000000007941 */ /* 0x000fea0003800000 */
.L_x_20214:
[----:B------:R-:W-:Y:S01]  /*2110*/  HFMA2 R12, -RZ, RZ, 0, 4.76837158203125e-07 ;  /* 0x00000008ff0c7431 */ /* 0x000fe200000001ff */
[----:B------:R-:W-:Y:S02]  /*2120*/  FMNMX R13, R13, R14, !PT ;  /* 0x0000000e0d0d7209 */ /* 0x000fe40007800000 */
[----:B------:R-:W-:Y:S02]  /*2130*/  MOV R11, 0x1f ;  /* 0x0000001f000b7802 */ /* 0x000fe40000000f00 */
[----:B------:R-:W-:-:S07]  /*2140*/  MOV R15, 0xffffffff ;  /* 0xffffffff000f7802 */ /* 0x000fce0000000f00 */
[----:B------:R-:W-:Y:S05]  /*2150*/  WARPSYNC.COLLECTIVE R15, `(.L_x_20216) ;  /* 0x000000000f087348 */ /* 0x000fea0003c00000 */
[----:B------:R0:W1:Y:S02]  /*2160*/  SHFL.BFLY P6, R14, R13, R12, R11 ;  /* 0x0c00000c0d0e7389 */ /* 0x00006400000c000b */
[----:B01----:R-:W-:Y:S05]  /*2170*/  ENDCOLLECTIVE ;  /* 0x000000000000791b */ /* 0x003fea0003800000 */
.L_x_20216:
[----:B------:R-:W-:Y:S01]  /*2180*/  HFMA2 R12, -RZ, RZ, 0, 2.384185791015625e-07 ;  /* 0x00000004ff0c7431 */ /* 0x000fe200000001ff */
[----:B------:R-:W-:-:S04]  /*2190*/  FMNMX R0, R13, R14, !PT ;  /* 0x0000000e0d007209 */ /* 0x000fc80007800000 */
[----:B------:R-:W-:-:S07]  /*21a0*/  MOV R13, R0 ;  /* 0x00000000000d7202 */ /* 0x000fce0000000f00 */
[----:B------:R-:W-:Y:S05]  /*21b0*/  WARPSYNC.COLLECTIVE R15, `(.L_x_20217) ;  /* 0x000000000f087348 */ /* 0x000fea0003c00000 */
[----:B------:R0:W1:Y:S02]  /*21c0*/  SHFL.BFLY P6, R14, R13, R12, R11 ;  /* 0x0c00000c0d0e7389 */ /* 0x00006400000c000b */
[----:B01----:R-:W-:Y:S05]  /*21d0*/  ENDCOLLECTIVE ;  /* 0x000000000000791b */ /* 0x003fea0003800000 */
.L_x_20217:
[----:B------:R-:W-:Y:S01]  /*21e0*/  HFMA2 R12, -RZ, RZ, 0, 1.1920928955078125e-07 ;  /* 0x00000002ff0c7431 */ /* 0x000fe200000001ff */
[----:B------:R-:W-:-:S04]  /*21f0*/  FMNMX R2, R0, R14, !PT ;  /* 0x0000000e00027209 */ /* 0x000fc80007800000 */
[----:B------:R-:W-:-:S07]  /*2200*/  MOV R13, R2 ;  /* 0x00000002000d7202 */ /* 0x000fce0000000f00 */
[----:B------:R-:W-:Y:S05]  /*2210*/  WARPSYNC.COLLECTIVE R15, `(.L_x_20218) ;  /* 0x000000000f087348 */ /* 0x000fea0003c00000 */
[----:B------:R0:W1:Y:S02]  /*2220*/  SHFL.BFLY P6, R14, R13, R12, R11 ;  /* 0x0c00000c0d0e7389 */ /* 0x00006400000c000b */
[----:B01----:R-:W-:Y:S05]  /*2230*/  ENDCOLLECTIVE ;  /* 0x000000000000791b */ /* 0x003fea0003800000 */
.L_x_20218:
[----:B------:R-:W-:Y:S01]  /*2240*/  HFMA2 R12, -RZ, RZ, 0, 5.9604644775390625e-08 ;  /* 0x00000001ff0c7431 */ /* 0x000fe200000001ff */
[----:B------:R-:W-:-:S04]  /*2250*/  FMNMX R3, R2, R14, !PT ;  /* 0x0000000e02037209 */ /* 0x000fc80007800000 */
[----:B------:R-:W-:-:S07]  /*2260*/  MOV R13, R3 ;  /* 0x00000003000d7202 */ /* 0x000fce0000000f00 */
[----:B------:R-:W-:Y:S05]  /*2270*/  WARPSYNC.COLLECTIVE R15, `(.L_x_20219) ;  /* 0x000000000f087348 */ /* 0x000fea0003c00000 */
[----:B------:R0:W1:Y:S02]  /*2280*/  SHFL.BFLY P6, R14, R13, R12, R11 ;  /* 0x0c00000c0d0e7389 */ /* 0x00006400000c000b */
[----:B01----:R-:W-:Y:S05]  /*2290*/  ENDCOLLECTIVE ;  /* 0x000000000000791b */ /* 0x003fea0003800000 */
.L_x_20219:
        /* <DEDUP_REMOVED lines=83> */
[----:B------:R-:W0:Y:S01]  /*27d0*/  MUFU.EX2 R27, R27 ;  /* 0x0000001b001b7308 */ /* 0x000e220000000800 */
[----:B-1----:R-:W-:Y:S01]  /*27e0*/  FMUL R7, R7, R20 ;  /* 0x0000001407077220 */ /* 0x002fe20000400000 */
        /* <DEDUP_REMOVED lines=74> */
.L_x_20220:
[----:B------:R-:W-:Y:S02]  /*2c90*/  HFMA2 R12, -RZ, RZ, 0, 4.76837158203125e-07 ;  /* 0x00000008ff0c7431 */ /* 0x000fe400000001ff */
[----:B------:R-:W-:-:S05]  /*2ca0*/  FADD R27, R13, R14 ;  /* 0x0000000e0d1b7221 */ /* 0x000fca0000000000 */
[----:B------:R-:W-:-:S07]  /*2cb0*/  MOV R13, R27 ;  /* 0x0000001b000d7202 */ /* 0x000fce0000000f00 */
[----:B------:R-:W-:Y:S05]  /*2cc0*/  WARPSYNC.COLLECTIVE R15, `(.L_x_20221) ;  /* 0x000000000f087348 */ /* 0x000fea0003c00000 */
[----:B------:R0:W1:Y:S02]  /*2cd0*/  SHFL.BFLY P6, R14, R13, R12, R11 ;  /* 0x0c00000c0d0e7389 */ /* 0x00006400000c000b */
[----:B01----:R-:W-:Y:S05]  /*2ce0*/  ENDCOLLECTIVE ;  /* 0x000000000000791b */ /* 0x003fea0003800000 */
.L_x_20221:
[----:B------:R-:W-:Y:S02]  /*2cf0*/  HFMA2 R12, -RZ, RZ, 0, 2.384185791015625e-07 ;  /* 0x00000004ff0c7431 */ /* 0x000fe400000001ff */
[----:B------:R-:W-:-:S05]  /*2d00*/  FADD R28, R27, R14 ;  /* 0x0000000e1b1c7221 */ /* 0x000fca0000000000 */
[----:B------:R-:W-:-:S07]  /*2d10*/  MOV R13, R28 ;  /* 0x0000001c000d7202 */ /* 0x000fce0000000f00 */
[----:B------:R-:W-:Y:S05]  /*2d20*/  WARPSYNC.COLLECTIVE R15, `(.L_x_20222) ;  /* 0x000000000f087348 */ /* 0x000fea0003c00000 */
[----:B------:R0:W1:Y:S02]  /*2d30*/  SHFL.BFLY P6, R14, R13, R12, R11 ;  /* 0x0c00000c0d0e7389 */ /* 0x00006400000c000b */
[----:B01----:R-:W-:Y:S05]  /*2d40*/  ENDCOLLECTIVE ;  /* 0x000000000000791b */ /* 0x003fea0003800000 */
.L_x_20222:
[----:B------:R-:W-:Y:S02]  /*2d50*/  HFMA2 R12, -RZ, RZ, 0, 1.1920928955078125e-07 ;  /* 0x00000002ff0c7431 */ /* 0x000fe400000001ff */
[----:B------:R-:W-:-:S05]  /*2d60*/  FADD R29, R28, R14 ;  /* 0x0000000e1c1d7221 */ /* 0x000fca0000000000 */
[----:B------:R-:W-:-:S07]  /*2d70*/  MOV R13, R29 ;  /* 0x0000001d000d7202 */ /* 0x000fce0000000f00 */
[----:B------:R-:W-:Y:S05]  /*2d80*/  WARPSYNC.COLLECTIVE R15, `(.L_x_20223) ;  /* 0x000000000f087348 */ /* 0x000fea0003c00000 */
[----:B------:R0:W1:Y:S02]  /*2d90*/  SHFL.BFLY P6, R14, R13, R12, R11 ;  /* 0x0c00000c0d0e7389 */ /* 0x00006400000c000b */
[----:B01----:R-:W-:Y:S05]  /*2da0*/  ENDCOLLECTIVE ;  /* 0x000000000000791b */ /* 0x003fea0003800000 */
.L_x_20223:
[----:B------:R-:W-:Y:S02]  /*2db0*/  HFMA2 R12, -RZ, RZ, 0, 5.9604644775390625e-08 ;  /* 0x00000001ff0c7431 */ /* 0x000fe400000001ff */
[----:B------:R-:W-:-:S05]  /*2dc0*/  FADD R30, R29, R14 ;  /* 0x0000000e1d1e7221 */ /* 0x000fca0000000000 */
[----:B------:R-:W-:-:S07]  /*2dd0*/  MOV R13, R30 ;  /* 0x0000001e000d7202 */ /* 0x000fce0000000f00 */
[----:B------:R-:W-:Y:S05]  /*2de0*/  WARPSYNC.COLLECTIVE R15, `(.L_x_20224) ;  /* 0x000000000f087348 */ /* 0x000fea0003c00000 */
[----:B------:R0:W1:Y:S02]  /*2df0*/  SHFL.BFLY P6, R14, R13, R12, R11 ;  /* 0x0c00000c0d0e7389 */ /* 0x00006400000c000b */
[----:B01----:R-:W-:Y:S05]  /*2e00*/  ENDCOLLECTIVE ;  /* 0x000000000000791b */ /* 0x003fea0003800000 */
.L_x_20224:
[----:B------:R-:W-:Y:S05]  /*2e10*/  BRA `(.L_x_20225) ;  /* 0xffffffe000787947 */ /* 0x000fea000383ffff */
        .weak           $__internal_385_$__cuda_sm3x_div_rn_noftz_f32_slowpath
        .type           $__internal_385_$__cuda_sm3x_div_rn_noftz_f32_slowpath,@function
        .size           $__internal_385_$__cuda_sm3x_div_rn_noftz_f32_slowpath,(.L_x_25837 - $__internal_385_$__cuda_sm3x_div_rn_noftz_f32_slowpath)
$__internal_385_$__cuda_sm3x_div_rn_noftz_f32_slowpath:
        /* <DEDUP_REMOVED lines=36> */
.L_x_20227:
        /* <DEDUP_REMOVED lines=51> */
.L_x_20234:
[----:B------:R-:W-:-:S04]  /*3390*/  LOP3.LUT R6, R6, 0x80000000, RZ, 0xc0, !PT ;  /* 0x8000000006067812 */ /* 0x000fc800078ec0ff */
[----:B------:R-:W-:Y:S01]  /*33a0*/  LOP3.LUT R6, R6, 0x7f800000, RZ, 0xfc, !PT ;  /* 0x7f80000006067812 */ /* 0x000fe200078efcff */
[----:B------:R-:W-:Y:S06]  /*33b0*/  BRA `(.L_x_20235) ;  /* 0x0000000000047947 */ /* 0x000fec0003800000 */
.L_x_20233:
[----:B------:R-:W-:-:S07]  /*33c0*/  LEA R6, R13, R6, 0x17 ;  /* 0x000000060d067211 */ /* 0x000fce00078eb8ff */
.L_x_20235:
[----:B------:R-:W-:Y:S05]  /*33d0*/  BSYNC.RECONVERGENT B1 ;  /* 0x0000000000017941 */ /* 0x000fea0003800200 */
.L_x_20232:
[----:B------:R-:W-:Y:S05]  /*33e0*/  BRA `(.L_x_20236) ;  /* 0x0000000000207947 */ /* 0x000fea0003800000 */
.L_x_20231:
[----:B------:R-:W-:-:S04]  /*33f0*/  LOP3.LUT R6, R31, 0x80000000, R6, 0x48, !PT ;  /* 0x800000001f067812 */ /* 0x000fc800078e4806 */
[----:B------:R-:W-:Y:S01]  /*3400*/  LOP3.LUT R6, R6, 0x7f800000, RZ, 0xfc, !PT ;  /* 0x7f80000006067812 */ /* 0x000fe200078efcff */
[----:B------:R-:W-:Y:S06]  /*3410*/  BRA `(.L_x_20236) ;  /* 0x0000000000147947 */ /* 0x000fec0003800000 */
.L_x_20230:
[----:B------:R-:W-:Y:S01]  /*3420*/  LOP3.LUT R6, R31, 0x80000000, R6, 0x48, !PT ;  /* 0x800000001f067812 */ /* 0x000fe200078e4806 */
[----:B------:R-:W-:Y:S06]  /*3430*/  BRA `(.L_x_20236) ;  /* 0x00000000000c7947 */ /* 0x000fec0003800000 */
.L_x_20229:
[----:B------:R-:W0:Y:S01]  /*3440*/  MUFU.RSQ R6, -QNAN ;  /* 0xffc0000000067908 */ /* 0x000e220000001400 */
[----:B------:R-:W-:Y:S05]  /*3450*/  BRA `(.L_x_20236) ;  /* 0x0000000000047947 */ /* 0x000fea0003800000 */
.L_x_20228:
[----:B------:R-:W-:-:S07]  /*3460*/  FADD.FTZ R6, R6, R11 ;  /* 0x0000000b06067221 */ /* 0x000fce0000010000 */
.L_x_20236:
[----:B------:R-:W-:Y:S05]  /*3470*/  BSYNC.RECONVERGENT B0 ;  /* 0x0000000000007941 */ /* 0x000fea0003800200 */
.L_x_20226:
[----:B------:R-:W-:-:S04]  /*3480*/  HFMA2 R13, -RZ, RZ, 0, 0 ;  /* 0x00000000ff0d7431 */ /* 0x000fc800000001ff */
[----:B0-----:R-:W-:Y:S05]  /*3490*/  RET.REL.NODEC R12 `(_Z15SoftmaxWarpImplI10DirectLoadIffE11DirectStoreIffEfLi1ELi15ELi32ELi1ELb0EL9Algorithm0EEvT_T0_ll) ;  /* 0xffffffc80cd87950 */ /* 0x001fea0003c3ffff */
.L_x_20237:
        /* <DEDUP_REMOVED lines=14> */
.L_x_25837:


//--------------------- .text._Z15SoftmaxWarpImplI10DirectLoadIffE11DirectStoreIffEfLi1ELi14ELi32ELi1ELb1EL9Algorithm0EEvT_T0_ll --------------------------
	.section	.text._Z15SoftmaxWarpImplI10DirectLoadIffE11DirectStoreIffEfLi1ELi14ELi32ELi1ELb1EL9Algorithm0EEvT_T0_ll,"ax",@progbits
	.align	128
        .global         _Z15SoftmaxWarpImplI10DirectLoadIffE11DirectStoreIffEfLi1ELi14ELi32ELi1ELb1EL9Algorithm0EEvT_T0_ll
        .type           _Z15SoftmaxWarpImplI10DirectLoadIffE11DirectStoreIffEfLi1ELi14ELi32ELi1ELb1EL9Algorithm0EEvT_T0_ll,@function
        .size           _Z15SoftmaxWarpImplI10DirectLoadIffE11DirectStoreIffEfLi1ELi14ELi32ELi1ELb1EL9Algorithm0EEvT_T0_ll,(.L_x_25838 - _Z15SoftmaxWarpImplI10DirectLoadIffE11DirectStoreIffEfLi1ELi14ELi32ELi1ELb1EL9Algorithm0EEvT_T0_ll)
        .other          _Z15SoftmaxWarpImplI10DirectLoadIffE11DirectStoreIffEfLi1ELi14ELi32ELi1ELb1EL9Algorithm0EEvT_T0_ll,@"STO_CUDA_ENTRY STV_DEFAULT"
_Z15SoftmaxWarpImplI10DirectLoadIffE11DirectStoreIffEfLi1ELi14ELi32ELi1ELb1EL9Algorithm0EEvT_T0_ll:
.text._Z15SoftmaxWarpImplI10DirectLoadIffE11DirectStoreIffEfLi1ELi14ELi32ELi1ELb1EL9Algorithm0EEvT_T0_ll:
        /* <DEDUP_REMOVED lines=25> */
.L_x_20238:
        /* <DEDUP_REMOVED lines=27> */
.L_x_20269:
[----:B------:R-:W-:Y:S01]  /*0340*/  ISETP.GE.U32.AND P0, PT, R26, UR44, PT ;  /* 0x0000002c1a007c0c */ /* 0x000fe2000bf06070 */
[----:B------:R-:W-:Y:S01]  /*0350*/  HFMA2 R3, -RZ, RZ, 0, 0 ;  /* 0x00000000ff037431 */ /* 0x000fe200000001ff */
[----:B------:R-:W-:Y:S01]  /*0360*/  ISETP.GE.U32.AND P3, PT, R28, UR44, PT ;  /* 0x0000002c1c007c0c */ /* 0x000fe2000bf66070 */
[----:B------:R-:W-:Y:S01]  /*0370*/  IMAD R0, R25, UR42, RZ ;  /* 0x0000002a19007c24 */ /* 0x000fe2000f8e02ff */
[----:B------:R-:W-:Y:S02]  /*0380*/  ISETP.GE.AND.EX P0, PT, RZ, UR45, PT, P0 ;  /* 0x0000002dff007c0c */ /* 0x000fe4000bf06300 */
[----:B------:R-:W-:Y:S02]  /*0390*/  ISETP.GE.AND.EX P3, PT, RZ, UR45, PT, P3 ;  /* 0x0000002dff007c0c */ /* 0x000fe4000bf66330 */
[----:B------:R-:W-:Y:S02]  /*03a0*/  MOV R2, R26 ;  /* 0x0000001a00027202 */ /* 0x000fe40000000f00 */
[----:B-1----:R-:W-:-:S02]  /*03b0*/  MOV R23, 0xff800000 ;  /* 0xff80000000177802 */ /* 0x002fc40000000f00 */
[----:B------:R-:W-:Y:S01]  /*03c0*/  MOV R41, 0xff800000 ;  /* 0xff80000000297802 */ /* 0x000fe20000000f00 */
        /* <DEDUP_REMOVED lines=9> */
[----:B------:R-:W2:Y:S06]  /*0460*/  @!P0 LDG.E R23, desc[UR4][R2.64] ;  /* 0x0000000402178981 */ /* 0x000eac000c1e1900 */
[----:B------:R-:W3:Y:S01]  /*0470*/  @!P3 LDG.E R41, desc[UR6][R2.64+0x80] ;  /* 0x000080060229b981 */ /* 0x000ee2000c1e1900 */
[----:B------:R-:W-:Y:S02]  /*0480*/  ISETP.GE.U32.AND P5, PT, R40, UR44, PT ;  /* 0x0000002c28007c0c */ /* 0x000fe4000bfa6070 */
[----:B------:R-:W-:Y:S02]  /*0490*/  ISETP.GE.U32.AND P4, PT, R39, UR44, PT ;  /* 0x0000002c27007c0c */ /* 0x000fe4000bf86070 */
[----:B------:R-:W-:-:S02]  /*04a0*/  ISETP.GE.AND.EX P5, PT, RZ, UR45, PT, P5 ;  /* 0x0000002dff007c0c */ /* 0x000fc4000bfa6350 */
[----:B------:R-:W-:Y:S02]  /*04b0*/  ISETP.GE.U32.AND P6, PT, R38, UR44, PT ;  /* 0x0000002c26007c0c */ /* 0x000fe4000bfc6070 */
[----:B------:R-:W-:Y:S02]  /*04c0*/  ISETP.GE.AND.EX P4, PT, RZ, UR45, PT, P4 ;  /* 0x0000002dff007c0c */ /* 0x000fe4000bf86340 */
[----:B------:R-:W-:Y:S02]  /*04d0*/  ISETP.GE.U32.AND P1, PT, R37, UR44, PT ;  /* 0x0000002c25007c0c */ /* 0x000fe4000bf26070 */
[----:B------:R-:W-:Y:S02]  /*04e0*/  ISETP.GE.AND.EX P6, PT, RZ, UR45, PT, P6 ;  /* 0x0000002dff007c0c */ /* 0x000fe4000bfc6360 */
[----:B------:R-:W-:Y:S02]  /*04f0*/  MOV R13, 0xff800000 ;  /* 0xff800000000d7802 */ /* 0x000fe40000000f00 */
[----:B------:R-:W-:-:S02]  /*0500*/  ISETP.GE.U32.AND P2, PT, R36, UR44, PT ;  /* 0x0000002c24007c0c */ /* 0x000fc4000bf46070 */
[----:B------:R-:W-:Y:S02]  /*0510*/  ISETP.GE.AND.EX P1, PT, RZ, UR45, PT, P1 ;  /* 0x0000002dff007c0c */ /* 0x000fe4000bf26310 */
[C---:B------:R-:W-:Y:S02]  /*0520*/  @!P5 R2UR UR4, R20.reuse ;  /* 0x000000001404d2ca */ /* 0x040fe400000e0000 */
[C---:B------:R-:W-:Y:S02]  /*0530*/  @!P5 R2UR UR5, R21.reuse ;  /* 0x000000001505d2ca */ /* 0x040fe400000e0000 */
[----:B------:R-:W-:Y:S02]  /*0540*/  ISETP.GE.AND.EX P2, PT, RZ, UR45, PT, P2 ;  /* 0x0000002dff007c0c */ /* 0x000fe4000bf46320 */
[----:B------:R-:W-:Y:S02]  /*0550*/  @!P4 R2UR UR6, R20 ;  /* 0x000000001406c2ca */ /* 0x000fe400000e0000 */
[----:B------:R-:W-:-:S02]  /*0560*/  @!P4 R2UR UR7, R21 ;  /* 0x000000001507c2ca */ /* 0x000fc400000e0000 */
[----:B0-----:R-:W-:Y:S02]  /*0570*/  MOV R42, 0xff800000 ;  /* 0xff800000002a7802 */ /* 0x001fe40000000f00 */
        /* <DEDUP_REMOVED lines=8> */
[----:B------:R-:W-:Y:S02]  /*0600*/  @!P2 R2UR UR4, R20 ;  /* 0x000000001404a2ca */ /* 0x000fe400000e0000 */
[----:B------:R-:W-:Y:S02]  /*0610*/  @!P2 R2UR UR5, R21 ;  /* 0x000000001505a2ca */ /* 0x000fe400000e0000 */
[----:B------:R-:W-:Y:S01]  /*0620*/  MOV R5, 0xff800000 ;  /* 0xff80000000057802 */ /* 0x000fe20000000f00 */
[----:B------:R-:W5:Y:S01]  /*0630*/  @!P6 LDG.E R4, desc[UR8][R2.64+0x200] ;  /* 0x000200080204e981 */ /* 0x000f62000c1e1900 */
[----:B------:R-:W-:Y:S01]  /*0640*/  IMAD.MOV.U32 R22, RZ, RZ, -0x800000 ;  /* 0xff800000ff167424 */ /* 0x000fe200078e00ff */
[----:B------:R-:W-:-:S03]  /*0650*/  MOV R8, 0xff800000 ;  /* 0xff80000000087802 */ /* 0x000fc60000000f00 */
        /* <DEDUP_REMOVED lines=81> */
[-C--:B------:R-:W-:Y:S01]  /*0b70*/  FFMA.SAT R50, R44, R9.reuse, 0.5 ;  /* 0x3f0000002c327423 */ /* 0x080fe20000002009 */
[----:B------:R-:W-:Y:S01]  /*0b80*/  FADD R8, -R15, R6 ;  /* 0x000000060f087221 */ /* 0x000fe20000000100 */
[----:B------:R-:W-:Y:S01]  /*0b90*/  FADD R5, R3, -12583039 ;  /* 0xcb40007f03057421 */ /* 0x000fe20000000000 */
[----:B------:R-:W-:Y:S01]  /*0ba0*/  FFMA.SAT R6, R42, R9, 0.5 ;  /* 0x3f0000002a067423 */ /* 0x000fe20000002009 */
[C---:B------:R-:W-:Y:S01]  /*0bb0*/  FADD R14, -R15.reuse, R4 ;  /* 0x000000040f0e7221 */ /* 0x040fe20000000100 */
[C---:B------:R-:W-:Y:S01]  /*0bc0*/  FADD R22, -R15.reuse, R22 ;  /* 0x000000160f167221 */ /* 0x040fe20000000100 */
[C---:B------:R-:W-:Y:S01]  /*0bd0*/  FFMA R5, R46.reuse, 1.4426950216293334961, -R5 ;  /* 0x3fb8aa3b2e057823 */ /* 0x040fe20000000805 */
[C---:B------:R-:W-:Y:S01]  /*0be0*/  FADD R4, -R15.reuse, R19 ;  /* 0x000000130f047221 */ /* 0x040fe20000000100 */
[C---:B------:R-:W-:Y:S01]  /*0bf0*/  FADD R18, -R15.reuse, R18 ;  /* 0x000000120f127221 */ /* 0x040fe20000000100 */
[----:B------:R-:W-:Y:S01]  /*0c00*/  FADD R12, -R15, R17 ;  /* 0x000000110f0c7221 */ /* 0x000fe20000000100 */
[----:B------:R-:W-:Y:S01]  /*0c10*/  FFMA R46, R46, 1.925963033500011079e-08, R5 ;  /* 0x32a570602e2e7823 */ /* 0x000fe20000000005 */
[----:B------:R-:W-:Y:S01]  /*0c20*/  FADD R5, R11, -12583039 ;  /* 0xcb40007f0b057421 */ /* 0x000fe20000000000 */
[C---:B------:R-:W-:Y:S01]  /*0c30*/  FADD R16, -R15.reuse, R16 ;  /* 0x000000100f107221 */ /* 0x040fe20000000100 */
[----:B------:R-:W-:Y:S01]  /*0c40*/  FADD R10, -R15, R10 ;  /* 0x0000000a0f0a7221 */ /* 0x000fe20000000100 */
[-C--:B------:R-:W-:Y:S01]  /*0c50*/  FFMA.RM R15, R6, R7.reuse, 12582913 ;  /* 0x4b400001060f7423 */ /* 0x080fe20000004007 */
[----:B------:R-:W-:Y:S01]  /*0c60*/  FFMA R13, R48, 1.4426950216293334961, -R5 ;  /* 0x3fb8aa3b300d7823 */ /* 0x000fe20000000805 */
[----:B------:R-:W-:Y:S01]  /*0c70*/  FFMA.RM R5, R50, R7, 12582913 ;  /* 0x4b40000132057423 */ /* 0x000fe20000004007 */
[----:B------:R-:W0:Y:S01]  /*0c80*/  MUFU.EX2 R46, R46 ;  /* 0x0000002e002e7308 */ /* 0x000e220000000800 */
[----:B------:R-:W-:Y:S01]  /*0c90*/  FFMA.SAT R6, R14, R9, 0.5 ;  /* 0x3f0000000e067423 */ /* 0x000fe20000002009 */
[----:B------:R-:W-:Y:S01]  /*0ca0*/  FFMA R48, R48, 1.925963033500011079e-08, R13 ;  /* 0x32a5706030307823 */ /* 0x000fe2000000000d */
[----:B------:R-:W-:Y:S01]  /*0cb0*/  FADD R17, R5, -12583039 ;  /* 0xcb40007f05117421 */ /* 0x000fe20000000000 */
[----:B------:R-:W-:Y:S01]  /*0cc0*/  FADD R13, R15, -12583039 ;  /* 0xcb40007f0f0d7421 */ /* 0x000fe20000000000 */
[----:B------:R-:W-:-:S02]  /*0cd0*/  SHF.L.U32 R3, R3, 0x17, RZ ;  /* 0x0000001703037819 */ /* 0x000fc400000006ff */
[----:B------:R-:W-:Y:S01]  /*0ce0*/  FFMA R17, R44, 1.4426950216293334961, -R17 ;  /* 0x3fb8aa3b2c117823 */ /* 0x000fe20000000811 */
[----:B------:R-:W-:Y:S01]  /*0cf0*/  FFMA R13, R42, 1.4426950216293334961, -R13 ;  /* 0x3fb8aa3b2a0d7823 */ /* 0x000fe2000000080d */
[----:B------:R-:W-:Y:S02]  /*0d00*/  SHF.L.U32 R15, R15, 0x17, RZ ;  /* 0x000000170f0f7819 */ /* 0x000fe400000006ff */
[----:B------:R-:W-:Y:S01]  /*0d10*/  FFMA R44, R44, 1.925963033500011079e-08, R17 ;  /* 0x32a570602c2c7823 */ /* 0x000fe20000000011 */
[----:B------:R-:W-:Y:S01]  /*0d20*/  FFMA.RM R17, R6, R7, 12582913 ;  /* 0x4b40000106117423 */ /* 0x000fe20000004007 */
[----:B------:R-:W-:Y:S01]  /*0d30*/  FFMA R23, R42, 1.925963033500011079e-08, R13 ;  /* 0x32a570602a177823 */ /* 0x000fe2000000000d */
[-C--:B------:R-:W-:Y:S01]  /*0d40*/  FFMA.SAT R6, R0, R9.reuse, 0.5 ;  /* 0x3f00000000067423 */ /* 0x080fe20000002009 */
[----:B------:R-:W-:Y:S01]  /*0d50*/  FFMA.SAT R42, R2, R9, 0.5 ;  /* 0x3f000000022a7423 */ /* 0x000fe20000002009 */
[----:B------:R-:W-:Y:S01]  /*0d60*/  FADD R13, R17, -12583039 ;  /* 0xcb40007f110d7421 */ /* 0x000fe20000000000 */
[----:B------:R-:W-:Y:S03]  /*0d70*/  MUFU.EX2 R44, R44 ;  /* 0x0000002c002c7308 */ /* 0x000fe60000000800 */
[----:B------:R-:W-:Y:S01]  /*0d80*/  FFMA R41, R14, 1.4426950216293334961, -R13 ;  /* 0x3fb8aa3b0e297823 */ /* 0x000fe2000000080d */
[----:B------:R-:W-:Y:S01]  /*0d90*/  FFMA.RM R13, R6, R7, 12582913 ;  /* 0x4b400001060d7423 */ /* 0x000fe20000004007 */
[----:B0-----:R-:W-:-:S02]  /*0da0*/  FMUL R6, R3, R46 ;  /* 0x0000002e03067220 */ /* 0x001fc40000400000 */
[----:B------:R-:W-:Y:S01]  /*0db0*/  FFMA R41, R14, 1.925963033500011079e-08, R41 ;  /* 0x32a570600e297823 */ /* 0x000fe20000000029 */
[----:B------:R-:W0:Y:S01]  /*0dc0*/  MUFU.EX2 R3, R48 ;  /* 0x0000003000037308 */ /* 0x000e220000000800 */
[----:B------:R-:W-:Y:S01]  /*0dd0*/  FADD R19, R13, -12583039 ;  /* 0xcb40007f0d137421 */ /* 0x000fe20000000000 */
[----:B------:R-:W-:-:S03]  /*0de0*/  FFMA.SAT R14, R22, R9, 0.5 ;  /* 0x3f000000160e7423 */ /* 0x000fc60000002009 */
[----:B------:R-:W-:Y:S01]  /*0df0*/  FFMA R19, R0, 1.4426950216293334961, -R19 ;  /* 0x3fb8aa3b00137823 */ /* 0x000fe20000000813 */
[-C--:B------:R-:W-:Y:S02]  /*0e00*/  FFMA.RM R14, R14, R7.reuse, 12582913 ;  /* 0x4b4000010e0e7423 */ /* 0x080fe40000004007 */
[----:B------:R-:W1:Y:S01]  /*0e10*/  MUFU.EX2 R46, R23 ;  /* 0x00000017002e7308 */ /* 0x000e620000000800 */
[----:B------:R-:W-:Y:S01]  /*0e20*/  FFMA R19, R0, 1.925963033500011079e-08, R19 ;  /* 0x32a5706000137823 */ /* 0x000fe20000000013 */
[----:B------:R-:W-:Y:S02]  /*0e30*/  IMAD.SHL.U32 R0, R11, 0x800000, RZ ;  /* 0x008000000b007824 */ /* 0x000fe400078e00ff */
[----:B------:R-:W-:Y:S01]  /*0e40*/  FFMA.RM R11, R42, R7, 12582913 ;  /* 0x4b4000012a0b7423 */ /* 0x000fe20000004007 */
[----:B------:R-:W-:-:S04]  /*0e50*/  FADD R43, R14, -12583039 ;  /* 0xcb40007f0e2b7421 */ /* 0x000fc80000000000 */
[----:B------:R-:W-:Y:S01]  /*0e60*/  FFMA R43, R22, 1.4426950216293334961, -R43 ;  /* 0x3fb8aa3b162b7823 */ /* 0x000fe2000000082b */
[----:B0-----:R-:W-:Y:S01]  /*0e70*/  FMUL R0, R0, R3 ;  /* 0x0000000300007220 */ /* 0x001fe20000400000 */
[----:B------:R-:W-:Y:S01]  /*0e80*/  FADD R3, R11, -12583039 ;  /* 0xcb40007f0b037421 */ /* 0x000fe20000000000 */
[----:B------:R-:W0:Y:S01]  /*0e90*/  MUFU.EX2 R41, R41 ;  /* 0x0000002900297308 */ /* 0x000e220000000800 */
[----:B------:R-:W-:Y:S02]  /*0ea0*/  FFMA R22, R22, 1.925963033500011079e-08, R43 ;  /* 0x32a5706016167823 */ /* 0x000fe4000000002b */
[----:B------:R-:W-:-:S04]  /*0eb0*/  FFMA R3, R2, 1.4426950216293334961, -R3 ;  /* 0x3fb8aa3b02037823 */ /* 0x000fc80000000803 */
[----:B------:R-:W-:Y:S01]  /*0ec0*/  FFMA R42, R2, 1.925963033500011079e-08, R3 ;  /* 0x32a57060022a7823 */ /* 0x000fe20000000003 */
[----:B-1----:R-:W-:Y:S01]  /*0ed0*/  FMUL R2, R15, R46 ;  /* 0x0000002e0f027220 */ /* 0x002fe20000400000 */
[----:B------:R-:W-:Y:S01]  /*0ee0*/  FFMA.SAT R46, R4, R9, 0.5 ;  /* 0x3f000000042e7423 */ /* 0x000fe20000002009 */
[----:B------:R-:W-:Y:S03]  /*0ef0*/  MUFU.EX2 R22, R22 ;  /* 0x0000001600167308 */ /* 0x000fe60000000800 */
[----:B------:R-:W-:Y:S01]  /*0f00*/  FFMA.RM R15, R46, R7, 12582913 ;  /* 0x4b4000012e0f7423 */ /* 0x000fe20000004007 */
[----:B------:R-:W-:-:S03]  /*0f10*/  FFMA.SAT R46, R8, R9, 0.5 ;  /* 0x3f000000082e7423 */ /* 0x000fc60000002009 */
        /* <DEDUP_REMOVED lines=9> */
[----:B0-----:R-:W-:Y:S02]  /*0fb0*/  FMUL R4, R4, R41 ;  /* 0x0000002904047220 */ /* 0x001fe40000400000 */
[----:B------:R-:W-:-:S04]  /*0fc0*/  FFMA R5, R18, 1.4426950216293334961, -R5 ;  /* 0x3fb8aa3b12057823 */ /* 0x000fc80000000805 */
[----:B------:R-:W-:Y:S01]  /*0fd0*/  FFMA R44, R18, 1.925963033500011079e-08, R5 ;  /* 0x32a57060122c7823 */ /* 0x000fe20000000005 */
[----:B------:R-:W-:-:S03]  /*0fe0*/  FFMA.SAT R18, R12, R9, 0.5 ;  /* 0x3f0000000c127423 */ /* 0x000fc60000002009 */
[----:B------:R-:W-:Y:S01]  /*0ff0*/  MUFU.EX2 R45, R44 ;  /* 0x0000002c002d7308 */ /* 0x000fe20000000800 */
[----:B------:R-:W-:-:S04]  /*1000*/  FFMA.RM R17, R18, R7, 12582913 ;  /* 0x4b40000112117423 */ /* 0x000fc80000004007 */
[C---:B------:R-:W-:Y:S01]  /*1010*/  FADD R5, R17.reuse, -12583039 ;  /* 0xcb40007f11057421 */ /* 0x040fe20000000000 */
[----:B------:R-:W-:Y:S02]  /*1020*/  SHF.L.U32 R17, R17, 0x17, RZ ;  /* 0x0000001711117819 */ /* 0x000fe400000006ff */
[----:B------:R-:W0:Y:S01]  /*1030*/  MUFU.EX2 R18, R19 ;  /* 0x0000001300127308 */ /* 0x000e220000000800 */
[----:B------:R-:W-:-:S04]  /*1040*/  FFMA R5, R12, 1.4426950216293334961, -R5 ;  /* 0x3fb8aa3b0c057823 */ /* 0x000fc80000000805 */
[----:B------:R-:W-:Y:S01]  /*1050*/  FFMA R41, R12, 1.925963033500011079e-08, R5 ;  /* 0x32a570600c297823 */ /* 0x000fe20000000005 */
[----:B------:R-:W-:Y:S01]  /*1060*/  FFMA.SAT R12, R16, R9, 0.5 ;  /* 0x3f000000100c7423 */ /* 0x000fe20000002009 */
[----:B------:R-:W-:Y:S01]  /*1070*/  SHF.L.U32 R5, R13, 0x17, RZ ;  /* 0x000000170d057819 */ /* 0x000fe200000006ff */
[----:B------:R-:W1:Y:S02]  /*1080*/  MUFU.EX2 R19, R42 ;  /* 0x0000002a00137308 */ /* 0x000e640000000800 */
[----:B------:R-:W-:-:S04]  /*1090*/  FFMA.RM R12, R12, R7, 12582913 ;  /* 0x4b4000010c0c7423 */ /* 0x000fc80000004007 */
[C---:B------:R-:W-:Y:S01]  /*10a0*/  FADD R13, R12.reuse, -12583039 ;  /* 0xcb40007f0c0d7421 */ /* 0x040fe20000000000 */
[----:B------:R-:W-:Y:S01]  /*10b0*/  SHF.L.U32 R12, R12, 0x17, RZ ;  /* 0x000000170c0c7819 */ /* 0x000fe200000006ff */
[----:B0-----:R-:W-:Y:S02]  /*10c0*/  FMUL R5, R5, R18 ;  /* 0x0000001205057220 */ /* 0x001fe40000400000 */
[----:B------:R-:W-:Y:S01]  /*10d0*/  FFMA R13, R16, 1.4426950216293334961, -R13 ;  /* 0x3fb8aa3b100d7823 */ /* 0x000fe2000000080d */
[----:B------:R-:W-:-:S03]  /*10e0*/  FFMA.SAT R18, R10, R9, 0.5 ;  /* 0x3f0000000a127423 */ /* 0x000fc60000002009 */
[----:B------:R-:W-:Y:S01]  /*10f0*/  FFMA R16, R16, 1.925963033500011079e-08, R13 ;  /* 0x32a5706010107823 */ /* 0x000fe2000000000d */
[-C--:B------:R-:W-:Y:S01]  /*1100*/  FFMA.RM R13, R18, R7.reuse, 12582913 ;  /* 0x4b400001120d7423 */ /* 0x080fe20000004007 */
[----:B------:R-:W-:Y:S02]  /*1110*/  FFMA.RM R18, R46, R7, 12582913 ;  /* 0x4b4000012e127423 */ /* 0x000fe40000004007 */
[----:B------:R-:W0:Y:S01]  /*1120*/  MUFU.EX2 R46, R43 ;  /* 0x0000002b002e7308 */ /* 0x000e220000000800 */
        /* <DEDUP_REMOVED lines=8> */
[----:B------:R-:W-:Y:S01]  /*11b0*/  FADD R9, RZ, R6 ;  /* 0x00000006ff097221 */ /* 0x000fe20000000000 */
[----:B------:R-:W-:Y:S01]  /*11c0*/  SHF.L.U32 R7, R14, 0x17, RZ ;  /* 0x000000170e077819 */ /* 0x000fe200000006ff */
[----:B------:R-:W-:Y:S01]  /*11d0*/  MUFU.EX2 R42, R47 ;  /* 0x0000002f002a7308 */ /* 0x000fe20000000800 */
[----:B------:R-:W-:Y:S01]  /*11e0*/  SHF.L.U32 R8, R11, 0x17, RZ ;  /* 0x000000170b087819 */ /* 0x000fe200000006ff */
[----:B------:R-:W-:Y:S02]  /*11f0*/  FADD R9, R9, R0 ;  /* 0x0000000009097221 */ /* 0x000fe40000000000 */
[----:B------:R-:W-:Y:S02]  /*1200*/  FMUL R7, R7, R22 ;  /* 0x0000001607077220 */ /* 0x000fe40000400000 */
[----:B------:R-:W-:Y:S01]  /*1210*/  FADD R10, R9, R2 ;  /* 0x00000002090a7221 */ /* 0x000fe20000000000 */
[----:B-1----:R-:W-:Y:S01]  /*1220*/  FMUL R8, R8, R19 ;  /* 0x0000001308087220 */ /* 0x002fe20000400000 */
[----:B------:R-:W1:Y:S02]  /*1230*/  MUFU.EX2 R22, R41 ;  /* 0x0000002900167308 */ /* 0x000e640000000800 */
[----:B------:R-:W-:-:S04]  /*1240*/  FADD R9, R10, R3 ;  /* 0x000000030a097221 */ /* 0x000fc80000000000 */
[----:B------:R-:W-:Y:S01]  /*1250*/  FADD R10, R9, R4 ;  /* 0x00000004090a7221 */ /* 0x000fe20000000000 */
[----:B------:R-:W-:Y:S01]  /*1260*/  SHF.L.U32 R9, R15, 0x17, RZ ;  /* 0x000000170f097819 */ /* 0x000fe200000006ff */
[----:B------:R1:W2:Y:S02]  /*1270*/  MUFU.EX2 R19, R16 ;  /* 0x0000001000137308 */ /* 0x0002a40000000800 */
[----:B------:R-:W-:Y:S02]  /*1280*/  FADD R10, R10, R5 ;  /* 0x000000050a0a7221 */ /* 0x000fe40000000000 */
[----:B0-----:R-:W-:Y:S02]  /*1290*/  FMUL R9, R9, R46 ;  /* 0x0000002e09097220 */ /* 0x001fe40000400000 */
[----:B------:R-:W-:Y:S01]  /*12a0*/  FADD R11, R10, R7 ;  /* 0x000000070a0b7221 */ /* 0x000fe20000000000 */
[----:B------:R-:W-:Y:S01]  /*12b0*/  SHF.L.U32 R10, R23, 0x17, RZ ;  /* 0x00000017170a7819 */ /* 0x000fe200000006ff */
[----:B------:R-:W0:Y:S01]  /*12c0*/  MUFU.EX2 R15, R48 ;  /* 0x00000030000f7308 */ /* 0x000e220000000800 */
[----:B-1----:R-:W-:Y:S01]  /*12d0*/  FMUL R16, R17, R22 ;  /* 0x0000001611107220 */ /* 0x002fe20000400000 */
[----:B------:R-:W-:-:S02]  /*12e0*/  FADD R14, R11, R8 ;  /* 0x000000080b0e7221 */ /* 0x000fc40000000000 */
[----:B------:R-:W-:Y:S02]  /*12f0*/  FMUL R10, R10, R45 ;  /* 0x0000002d0a0a7220 */ /* 0x000fe40000400000 */
[----:B------:R-:W-:Y:S01]  /*1300*/  FADD R11, R14, R9 ;  /* 0x000000090e0b7221 */ /* 0x000fe20000000000 */
[----:B--2---:R-:W-:-:S03]  /*1310*/  FMUL R17, R12, R19 ;  /* 0x000000130c117220 */ /* 0x004fc60000400000 */
[----:B------:R-:W-:Y:S01]  /*1320*/  FADD R11, R11, R10 ;  /* 0x0000000a0b0b7221 */ /* 0x000fe20000000000 */
[----:B------:R-:W-:-:S03]  /*1330*/  FMUL R19, R13, R42 ;  /* 0x0000002a0d137220 */ /* 0x000fc60000400000 */
[----:B------:R-:W-:Y:S01]  /*1340*/  FADD R12, R11, R16 ;  /* 0x000000100b0c7221 */ /* 0x000fe20000000000 */
[----:B0-----:R-:W-:-:S03]  /*1350*/  FMUL R18, R18, R15 ;  /* 0x0000000f12127220 */ /* 0x001fc60000400000 */
        /* <DEDUP_REMOVED lines=12> */
.L_x_20281:
        /* <DEDUP_REMOVED lines=11> */
[----:B0-----:R-:W-:Y:S05]  /*14d0*/  CALL.REL.NOINC `($__internal_386_$__cuda_sm3x_div_rn_noftz_f32_slowpath) ;  /* 0x0000001c00687944 */ /* 0x001fea0003c00000 */
[----:B------:R-:W-:-:S07]  /*14e0*/  MOV R15, R6 ;  /* 0x00000006000f7202 */ /* 0x000fce0000000f00 */
.L_x_20242:
[----:B------:R-:W-:Y:S05]  /*14f0*/  BSYNC.RECONVERGENT B3 ;  /* 0x0000000000037941 */ /* 0x000fea0003800200 */
.L_x_20241:
        /* <DEDUP_REMOVED lines=11> */
[----:B0-----:R-:W-:Y:S05]  /*15b0*/  CALL.REL.NOINC `($__internal_386_$__cuda_sm3x_div_rn_noftz_f32_slowpath) ;  /* 0x0000001c00307944 */ /* 0x001fea0003c00000 */
[----:B------:R-:W-:-:S07]  /*15c0*/  MOV R23, R6 ;  /* 0x0000000600177202 */ /* 0x000fce0000000f00 */
.L_x_20244:
[----:B------:R-:W-:Y:S05]  /*15d0*/  BSYNC.RECONVERGENT B3 ;  /* 0x0000000000037941 */ /* 0x000fea0003800200 */
.L_x_20243:
        /* <DEDUP_REMOVED lines=13> */
.L_x_20246:
[----:B------:R-:W-:Y:S05]  /*16b0*/  BSYNC.RECONVERGENT B3 ;  /* 0x0000000000037941 */ /* 0x000fea0003800200 */
.L_x_20245:
        /* <DEDUP_REMOVED lines=13> */
.L_x_20248:
[----:B------:R-:W-:Y:S05]  /*1790*/  BSYNC.RECONVERGENT B3 ;  /* 0x0000000000037941 */ /* 0x000fea0003800200 */
.L_x_20247:
        /* <DEDUP_REMOVED lines=13> */
.L_x_20250:
[----:B------:R-:W-:Y:S05]  /*1870*/  BSYNC.RECONVERGENT B3 ;  /* 0x0000000000037941 */ /* 0x000fea0003800200 */
.L_x_20249:
        /* <DEDUP_REMOVED lines=11> */
[----:B0-----:R-:W-:Y:S05]  /*1930*/  CALL.REL.NOINC `($__internal_386_$__cuda_sm3x_div_rn_noftz_f32_slowpath) ;  /* 0x0000001800507944 */ /* 0x001fea0003c00000 */
[----:B------:R-:W-:-:S07]  /*1940*/  MOV R47, R6 ;  /* 0x00000006002f7202 */ /* 0x000fce0000000f00 */
.L_x_20252:
[----:B------:R-:W-:Y:S05]  /*1950*/  BSYNC.RECONVERGENT B3 ;  /* 0x0000000000037941 */ /* 0x000fea0003800200 */
.L_x_20251:
        /* <DEDUP_REMOVED lines=13> */
.L_x_20254:
[----:B------:R-:W-:Y:S05]  /*1a30*/  BSYNC.RECONVERGENT B3 ;  /* 0x0000000000037941 */ /* 0x000fea0003800200 */
.L_x_20253:
        /* <DEDUP_REMOVED lines=13> */
.L_x_20256:
[----:B------:R-:W-:Y:S05]  /*1b10*/  BSYNC.RECONVERGENT B3 ;  /* 0x0000000000037941 */ /* 0x000fea0003800200 */
.L_x_20255:
        /* <DEDUP_REMOVED lines=13> */
.L_x_20258:
[----:B------:R-:W-:Y:S05]  /*1bf0*/  BSYNC.RECONVERGENT B3 ;  /* 0x0000000000037941 */ /* 0x000fea0003800200 */
.L_x_20257:
        /* <DEDUP_REMOVED lines=13> */
.L_x_20260:
[----:B------:R-:W-:Y:S05]  /*1cd0*/  BSYNC.RECONVERGENT B3 ;  /* 0x0000000000037941 */ /* 0x000fea0003800200 */
.L_x_20259:
        /* <DEDUP_REMOVED lines=12> */
[----:B------:R-:W-:-:S07]  /*1da0*/  IMAD.MOV.U32 R53, RZ, RZ, R6 ;  /* 0x000000ffff357224 */ /* 0x000fce00078e0006 */
.L_x_20262:
[----:B------:R-:W-:Y:S05]  /*1db0*/  BSYNC.RECONVERGENT B3 ;  /* 0x0000000000037941 */ /* 0x000fea0003800200 */
.L_x_20261:
        /* <DEDUP_REMOVED lines=13> */
.L_x_20264:
[----:B------:R-:W-:Y:S05]  /*1e90*/  BSYNC.RECONVERGENT B3 ;  /* 0x0000000000037941 */ /* 0x000fea0003800200 */
.L_x_20263:
        /* <DEDUP_REMOVED lines=13> */
.L_x_20266:
[----:B------:R-:W-:Y:S05]  /*1f70*/  BSYNC.RECONVERGENT B3 ;  /* 0x0000000000037941 */ /* 0x000fea0003800200 */
.L_x_20265:
        /* <DEDUP_REMOVED lines=13> */
.L_x_20268:
[----:B------:R-:W-:Y:S05]  /*2050*/  BSYNC.RECONVERGENT B3 ;  /* 0x0000000000037941 */ /* 0x000fea0003800200 */
.L_x_20267:
        /* <DEDUP_REMOVED lines=82> */
.L_x_20239:
[----:B------:R-:W-:Y:S05]  /*2580*/  EXIT ;  /* 0x000000000000794d */ /* 0x000fea0003800000 */
.L_x_20240:
[----:B------:R-:W-:Y:S01]  /*2590*/  BSSY B1, `(.L_x_20270) ;  /* 0x0000007000017945 */ /* 0x000fe20003800000 */
[----:B------:R-:W-:Y:S01]  /*25a0*/  MOV R12, 0x10 ;  /* 0x00000010000c7802 */ /* 0x000fe20000000f00 */
[----:B------:R-:W-:Y:S01]  /*25b0*/  IMAD.MOV.U32 R11, RZ, RZ, 0x1f ;  /* 0x0000001fff0b7424 */ /* 0x000fe200078e00ff */
[----:B------:R-:W-:-:S07]  /*25c0*/  MOV R15, 0xffffffff ;  /* 0xffffffff000f7802 */ /* 0x000fce0000000f00 */
[----:B------:R-:W-:Y:S05]  /*25d0*/  WARPSYNC.COLLECTIVE R15, `(.L_x_20271) ;  /* 0x000000000f087348 */ /* 0x000fea0003c00000 */
[----:B------:R0:W1:Y:S02]  /*25e0*/  SHFL.BFLY P6, R14, R13, R12, R11 ;  /* 0x0c00000c0d0e7389 */ /* 0x00006400000c000b */
[----:B01----:R-:W-:Y:S05]  /*25f0*/  ENDCOLLECTIVE ;  /* 0x000000000000791b */ /* 0x003fea0003800000 */
.L_x_20271:
[----:B------:R-:W-:Y:S05]  /*2600*/  BSYNC B1 ;  /* 0x0000000000017941 */ /* 0x000fea0003800000 */
.L_x_20270:
[----:B------:R-:W-:Y:S01]  /*2610*/  HFMA2 R11, -RZ, RZ, 0, 1.847743988037109375e-06 ;  /* 0x0000001fff0b7431 */ /* 0x000fe200000001ff */
[----:B------:R-:W-:Y:S02]  /*2620*/  FMNMX R13, R14, R13, !PT ;  /* 0x0000000d0e0d7209 */ /* 0x000fe40007800000 */
[----:B------:R-:W-:Y:S02]  /*2630*/  MOV R12, 0x8 ;  /* 0x00000008000c7802 */ /* 0x000fe40000000f00 */
[----:B------:R-:W-:-:S07]  /*2640*/  MOV R15, 0xffffffff ;  /* 0xffffffff000f7802 */ /* 0x000fce0000000f00 */
[----:B------:R-:W-:Y:S05]  /*2650*/  WARPSYNC.COLLECTIVE R15, `(.L_x_20272) ;  /* 0x000000000f087348 */ /* 0x000fea0003c00000 */
[----:B------:R0:W1:Y:S02]  /*2660*/  SHFL.BFLY P6, R14, R13, R12, R11 ;  /* 0x0c00000c0d0e7389 */ /* 0x00006400000c000b */
[----:B01----:R-:W-:Y:S05]  /*2670*/  ENDCOLLECTIVE ;  /* 0x000000000000791b */ /* 0x003fea0003800000 */
.L_x_20272:
[----:B------:R-:W-:Y:S01]  /*2680*/  HFMA2 R12, -RZ, RZ, 0, 2.384185791015625e-07 ;  /* 0x00000004ff0c7431 */ /* 0x000fe200000001ff */
[----:B------:R-:W-:-:S04]  /*2690*/  FMNMX R0, R13, R14, !PT ;  /* 0x0000000e0d007209 */ /* 0x000fc80007800000 */
[----:B------:R-:W-:-:S07]  /*26a0*/  MOV R13, R0 ;  /* 0x00000000000d7202 */ /* 0x000fce0000000f00 */
[----:B------:R-:W-:Y:S05]  /*26b0*/  WARPSYNC.COLLECTIVE R15, `(.L_x_20273) ;  /* 0x000000000f087348 */ /* 0x000fea0003c00000 */
[----:B------:R0:W1:Y:S02]  /*26c0*/  SHFL.BFLY P6, R14, R13, R12, R11 ;  /* 0x0c00000c0d0e7389 */ /* 0x00006400000c000b */
[----:B01----:R-:W-:Y:S05]  /*26d0*/  ENDCOLLECTIVE ;  /* 0x000000000000791b */ /* 0x003fea0003800000 */
.L_x_20273:
[----:B------:R-:W-:Y:S01]  /*26e0*/  HFMA2 R12, -RZ, RZ, 0, 1.1920928955078125e-07 ;  /* 0x00000002ff0c7431 */ /* 0x000fe200000001ff */
[----:B------:R-:W-:-:S04]  /*26f0*/  FMNMX R2, R0, R14, !PT ;  /* 0x0000000e00027209 */ /* 0x000fc80007800000 */
[----:B------:R-:W-:-:S07]  /*2700*/  MOV R13, R2 ;  /* 0x00000002000d7202 */ /* 0x000fce0000000f00 */
[----:B------:R-:W-:Y:S05]  /*2710*/  WARPSYNC.COLLECTIVE R15, `(.L_x_20274) ;  /* 0x000000000f087348 */ /* 0x000fea0003c00000 */
[----:B------:R0:W1:Y:S02]  /*2720*/  SHFL.BFLY P6, R14, R13, R12, R11 ;  /* 0x0c00000c0d0e7389 */ /* 0x00006400000c000b */
[----:B01----:R-:W-:Y:S05]  /*2730*/  ENDCOLLECTIVE ;  /* 0x000000000000791b */ /* 0x003fea0003800000 */
.L_x_20274:
[----:B------:R-:W-:Y:S01]  /*2740*/  HFMA2 R12, -RZ, RZ, 0, 5.9604644775390625e-08 ;  /* 0x00000001ff0c7431 */ /* 0x000fe200000001ff */
[----:B------:R-:W-:-:S04]  /*2750*/  FMNMX R3, R2, R14, !PT ;  /* 0x0000000e02037209 */ /* 0x000fc80007800000 */
[----:B------:R-:W-:-:S07]  /*2760*/  MOV R13, R3 ;  /* 0x00000003000d7202 */ /* 0x000fce0000000f00 */
[----:B------:R-:W-:Y:S05]  /*2770*/  WARPSYNC.COLLECTIVE R15, `(.L_x_20275) ;  /* 0x000000000f087348 */ /* 0x000fea0003c00000 */
[----:B------:R0:W1:Y:S02]  /*2780*/  SHFL.BFLY P6, R14, R13, R12, R11 ;  /* 0x0c00000c0d0e7389 */ /* 0x00006400000c000b */
[----:B01----:R-:W-:Y:S05]  /*2790*/  ENDCOLLECTIVE ;  /* 0x000000000000791b */ /* 0x003fea0003800000 */
.L_x_20275:
        /* <DEDUP_REMOVED lines=149> */
.L_x_20276:
[----:B------:R-:W-:Y:S02]  /*30f0*/  HFMA2 R12, -RZ, RZ, 0, 4.76837158203125e-07 ;  /* 0x00000008ff0c7431 */ /* 0x000fe400000001ff */
[----:B------:R-:W-:-:S05]  /*3100*/  FADD R22, R13, R14 ;  /* 0x0000000e0d167221 */ /* 0x000fca0000000000 */
[----:B------:R-:W-:-:S07]  /*3110*/  MOV R13, R22 ;  /* 0x00000016000d7202 */ /* 0x000fce0000000f00 */
[----:B------:R-:W-:Y:S05]  /*3120*/  WARPSYNC.COLLECTIVE R15, `(.L_x_20277) ;  /* 0x000000000f087348 */ /* 0x000fea0003c00000 */
[----:B------:R0:W1:Y:S02]  /*3130*/  SHFL.BFLY P6, R14, R13, R12, R11 ;  /* 0x0c00000c0d0e7389 */ /* 0x00006400000c000b */
[----:B01----:R-:W-:Y:S05]  /*3140*/  ENDCOLLECTIVE ;  /* 0x000000000000791b */ /* 0x003fea0003800000 */
.L_x_20277:
[----:B------:R-:W-:Y:S02]  /*3150*/  IMAD.MOV.U32 R12, RZ, RZ, 0x4 ;  /* 0x00000004ff0c7424 */ /* 0x000fe400078e00ff */
[----:B------:R-:W-:-:S05]  /*3160*/  FADD R23, R22, R14 ;  /* 0x0000000e16177221 */ /* 0x000fca0000000000 */
[----:B------:R-:W-:-:S07]  /*3170*/  MOV R13, R23 ;  /* 0x00000017000d7202 */ /* 0x000fce0000000f00 */
[----:B------:R-:W-:Y:S05]  /*3180*/  WARPSYNC.COLLECTIVE R15, `(.L_x_20278) ;  /* 0x000000000f087348 */ /* 0x000fea0003c00000 */
[----:B------:R0:W1:Y:S02]  /*3190*/  SHFL.BFLY P6, R14, R13, R12, R11 ;  /* 0x0c00000c0d0e7389 */ /* 0x00006400000c000b */
[----:B01----:R-:W-:Y:S05]  /*31a0*/  ENDCOLLECTIVE ;  /* 0x000000000000791b */ /* 0x003fea0003800000 */
.L_x_20278:
[----:B------:R-:W-:Y:S02]  /*31b0*/  HFMA2 R12, -RZ, RZ, 0, 1.1920928955078125e-07 ;  /* 0x00000002ff0c7431 */ /* 0x000fe400000001ff */
[----:B------:R-:W-:-:S05]  /*31c0*/  FADD R41, R23, R14 ;  /* 0x0000000e17297221 */ /* 0x000fca0000000000 */
[----:B------:R-:W-:-:S07]  /*31d0*/  MOV R13, R41 ;  /* 0x00000029000d7202 */ /* 0x000fce0000000f00 */
[----:B------:R-:W-:Y:S05]  /*31e0*/  WARPSYNC.COLLECTIVE R15, `(.L_x_20279) ;  /* 0x000000000f087348 */ /* 0x000fea0003c00000 */
[----:B------:R0:W1:Y:S02]  /*31f0*/  SHFL.BFLY P6, R14, R13, R12, R11 ;  /* 0x0c00000c0d0e7389 */ /* 0x00006400000c000b */
[----:B01----:R-:W-:Y:S05]  /*3200*/  ENDCOLLECTIVE ;  /* 0x000000000000791b */ /* 0x003fea0003800000 */
.L_x_20279:
[----:B------:R-:W-:Y:S02]  /*3210*/  HFMA2 R12, -RZ, RZ, 0, 5.9604644775390625e-08 ;  /* 0x00000001ff0c7431 */ /* 0x000fe400000001ff */
[----:B------:R-:W-:-:S05]  /*3220*/  FADD R42, R41, R14 ;  /* 0x0000000e292a7221 */ /* 0x000fca0000000000 */
[----:B------:R-:W-:-:S07]  /*3230*/  MOV R13, R42 ;  /* 0x0000002a000d7202 */ /* 0x000fce0000000f00 */
[----:B------:R-:W-:Y:S05]  /*3240*/  WARPSYNC.COLLECTIVE R15, `(.L_x_20280) ;  /* 0x000000000f087348 */ /* 0x000fea0003c00000 */
[----:B------:R0:W1:Y:S02]  /*3250*/  SHFL.BFLY P6, R14, R13, R12, R11 ;  /* 0x0c00000c0d0e7389 */ /* 0x00006400000c000b */
[----:B01----:R-:W-:Y:S05]  /*3260*/  ENDCOLLECTIVE ;  /* 0x000000000000791b */ /* 0x003fea0003800000 */
.L_x_20280:
[----:B------:R-:W-:Y:S05]  /*3270*/  BRA `(.L_x_20281) ;  /* 0xffffffe000687947 */ /* 0x000fea000383ffff */
        .weak           $__internal_386_$__cuda_sm3x_div_rn_noftz_f32_slowpath
        .type           $__internal_386_$__cuda_sm3x_div_rn_noftz_f32_slowpath,@function
        .size           $__internal_386_$__cuda_sm3x_div_rn_noftz_f32_slowpath,(.L_x_25838 - $__internal_386_$__cuda_sm3x_div_rn_noftz_f32_slowpath)
$__internal_386_$__cuda_sm3x_div_rn_noftz_f32_slowpath:
        /* <DEDUP_REMOVED lines=35> */
.L_x_20283:
        /* <DEDUP_REMOVED lines=51> */
.L_x_20290:
[----:B------:R-:W-:-:S04]  /*37e0*/  LOP3.LUT R6, R6, 0x80000000, RZ, 0xc0, !PT ;  /* 0x8000000006067812 */ /* 0x000fc800078ec0ff */
[----:B------:R-:W-:Y:S01]  /*37f0*/  LOP3.LUT R6, R6, 0x7f800000, RZ, 0xfc, !PT ;  /* 0x7f80000006067812 */ /* 0x000fe200078efcff */
[----:B------:R-:W-:Y:S06]  /*3800*/  BRA `(.L_x_20291) ;  /* 0x0000000000047947 */ /* 0x000fec0003800000 */
.L_x_20289:
[----:B------:R-:W-:-:S07]  /*3810*/  LEA R6, R61, R6, 0x17 ;  /* 0x000000063d067211 */ /* 0x000fce00078eb8ff */
.L_x_20291:
[----:B------:R-:W-:Y:S05]  /*3820*/  BSYNC.RECONVERGENT B2 ;  /* 0x0000000000027941 */ /* 0x000fea0003800200 */
.L_x_20288:
[----:B------:R-:W-:Y:S05]  /*3830*/  BRA `(.L_x_20292) ;  /* 0x0000000000207947 */ /* 0x000fea0003800000 */
.L_x_20287:
[----:B------:R-:W-:-:S04]  /*3840*/  LOP3.LUT R6, R57, 0x80000000, R6, 0x48, !PT ;  /* 0x8000000039067812 */ /* 0x000fc800078e4806 */
[----:B------:R-:W-:Y:S01]  /*3850*/  LOP3.LUT R6, R6, 0x7f800000, RZ, 0xfc, !PT ;  /* 0x7f80000006067812 */ /* 0x000fe200078efcff */
[----:B------:R-:W-:Y:S06]  /*3860*/  BRA `(.L_x_20292) ;  /* 0x0000000000147947 */ /* 0x000fec0003800000 */
.L_x_20286:
[----:B------:R-:W-:Y:S01]  /*3870*/  LOP3.LUT R6, R57, 0x80000000, R6, 0x48, !PT ;  /* 0x8000000039067812 */ /* 0x000fe200078e4806 */
[----:B------:R-:W-:Y:S06]  /*3880*/  BRA `(.L_x_20292) ;  /* 0x00000000000c7947 */ /* 0x000fec0003800000 */
.L_x_20285:
[----:B------:R-:W0:Y:S01]  /*3890*/  MUFU.RSQ R6, -QNAN ;  /* 0xffc0000000067908 */ /* 0x000e220000001400 */
[----:B------:R-:W-:Y:S05]  /*38a0*/  BRA `(.L_x_20292) ;  /* 0x0000000000047947 */ /* 0x000fea0003800000 */
.L_x_20284:
[----:B------:R-:W-:-:S07]  /*38b0*/  FADD.FTZ R6, R6, R11 ;  /* 0x0000000b06067221 */ /* 0x000fce0000010000 */
.L_x_20292:
[----:B------:R-:W-:Y:S05]  /*38c0*/  BSYNC.RECONVERGENT B1 ;  /* 0x0000000000017941 */ /* 0x000fea0003800200 */
.L_x_20282:
[----:B------:R-:W-:-:S04]  /*38d0*/  HFMA2 R13, -RZ, RZ, 0, 0 ;  /* 0x00000000ff0d7431 */ /* 0x000fc800000001ff */
[----:B0-----:R-:W-:Y:S05]  /*38e0*/  RET.REL.NODEC R12 `(_Z15SoftmaxWarpImplI10DirectLoadIffE11DirectStoreIffEfLi1ELi14ELi32ELi1ELb1EL9Algorithm0EEvT_T0_ll) ;  /* 0xffffffc40cc47950 */ /* 0x001fea0003c3ffff */
.L_x_20293:
        /* <DEDUP_REMOVED lines=9> */
.L_x_25838:


//--------------------- .text._Z15SoftmaxWarpImplI10DirectLoadIffE11DirectStoreIffEfLi1ELi14ELi32ELi1ELb0EL9Algorithm0EEvT_T0_ll --------------------------
	.section	.text._Z15SoftmaxWarpImplI10DirectLoadIffE11DirectStoreIffEfLi1ELi14ELi32ELi1ELb0EL9Algorithm0EEvT_T0_ll,"ax",@progbits
	.align	128
        .global         _Z15SoftmaxWarpImplI10DirectLoadIffE11DirectStoreIffEfLi1ELi14ELi32ELi1ELb0EL9Algorithm0EEvT_T0_ll
        .type           _Z15SoftmaxWarpImplI10DirectLoadIffE11DirectStoreIffEfLi1ELi14ELi32ELi1ELb0EL9Algorithm0EEvT_T0_ll,@function
        .size           _Z15SoftmaxWarpImplI10DirectLoadIffE11DirectStoreIffEfLi1ELi14ELi32ELi1ELb0EL9Algorithm0EEvT_T0_ll,(.L_x_25839 - _Z15SoftmaxWarpImplI10DirectLoadIffE11DirectStoreIffEfLi1ELi14ELi32ELi1ELb0EL9Algorithm0EEvT_T0_ll)
        .other          _Z15SoftmaxWarpImplI10DirectLoadIffE11DirectStoreIffEfLi1ELi14ELi32ELi1ELb0EL9Algorithm0EEvT_T0_ll,@"STO_CUDA_ENTRY STV_DEFAULT"
_Z15SoftmaxWarpImplI10DirectLoadIffE11DirectStoreIffEfLi1ELi14ELi32ELi1ELb0EL9Algorithm0EEvT_T0_ll:
.text._Z15SoftmaxWarpImplI10DirectLoadIffE11DirectStoreIffEfLi1ELi14ELi32ELi1ELb0EL9Algorithm0EEvT_T0_ll:
        /* <DEDUP_REMOVED lines=24> */
.L_x_20294:
        /* <DEDUP_REMOVED lines=13> */
.L_x_20324:
        /* <DEDUP_REMOVED lines=69> */
[--C-:B------:R-:W-:Y:S01]  /*06a0*/  FADD R6, R9, -R15.reuse ;  /* 0x8000000f09067221 */ /* 0x100fe20000000000 */
[-C--:B------:R-:W-:Y:S01]  /*06b0*/  FFMA.RM R3, R3, R12.reuse, 12582913 ;  /* 0x4b40000103037423 */ /* 0x080fe2000000400c */
[----:B------:R-:W-:Y:S01]  /*06c0*/  FADD R9, R7, -12583039 ;  /* 0xcb40007f07097421 */ /* 0x000fe20000000000 */
[----:B------:R-:W-:Y:S01]  /*06d0*/  FADD R0, R27, -R15 ;  /* 0x8000000f1b007221 */ /* 0x000fe20000000000 */
[----:B------:R-:W-:Y:S01]  /*06e0*/  SHF.L.U32 R7, R7, 0x17, RZ ;  /* 0x0000001707077819 */ /* 0x000fe200000006ff */
[C---:B------:R-:W-:Y:S01]  /*06f0*/  FADD R5, R3.reuse, -12583039 ;  /* 0xcb40007f03057421 */ /* 0x040fe20000000000 */
[----:B------:R-:W-:Y:S01]  /*0700*/  FFMA R9, R36, 1.4426950216293334961, -R9 ;  /* 0x3fb8aa3b24097823 */ /* 0x000fe20000000809 */
[----:B------:R-:W-:Y:S01]  /*0710*/  SHF.L.U32 R3, R3, 0x17, RZ ;  /* 0x0000001703037819 */ /* 0x000fe200000006ff */
[----:B------:R-:W-:Y:S01]  /*0720*/  FADD R8, R10, -R15 ;  /* 0x8000000f0a087221 */ /* 0x000fe20000000000 */
[----:B------:R-:W-:Y:S01]  /*0730*/  FFMA R5, R34, 1.4426950216293334961, -R5 ;  /* 0x3fb8aa3b22057823 */ /* 0x000fe20000000805 */
[----:B------:R-:W-:Y:S01]  /*0740*/  FFMA R36, R36, 1.925963033500011079e-08, R9 ;  /* 0x32a5706024247823 */ /* 0x000fe20000000009 */
[----:B------:R-:W-:Y:S01]  /*0750*/  FFMA.SAT R9, R32, R11, 0.5 ;  /* 0x3f00000020097423 */ /* 0x000fe2000000200b */
[----:B------:R-:W-:Y:S01]  /*0760*/  FADD R14, R17, -R15 ;  /* 0x8000000f110e7221 */ /* 0x000fe20000000000 */
[----:B------:R-:W-:Y:S01]  /*0770*/  FFMA R5, R34, 1.925963033500011079e-08, R5 ;  /* 0x32a5706022057823 */ /* 0x000fe20000000005 */
[--C-:B------:R-:W-:Y:S01]  /*0780*/  FADD R16, R16, -R15.reuse ;  /* 0x8000000f10107221 */ /* 0x100fe20000000000 */
[----:B------:R-:W-:Y:S01]  /*0790*/  FFMA.RM R2, R9, R12, 12582913 ;  /* 0x4b40000109027423 */ /* 0x000fe2000000400c */
[----:B------:R-:W-:Y:S01]  /*07a0*/  MUFU.EX2 R36, R36 ;  /* 0x0000002400247308 */ /* 0x000fe20000000800 */
[--C-:B------:R-:W-:Y:S01]  /*07b0*/  FADD R10, R19, -R15.reuse ;  /* 0x8000000f130a7221 */ /* 0x100fe20000000000 */
[----:B------:R-:W-:Y:S01]  /*07c0*/  FADD R18, R18, -R15 ;  /* 0x8000000f12127221 */ /* 0x000fe20000000000 */
[C---:B------:R-:W-:Y:S01]  /*07d0*/  FADD R9, R2.reuse, -12583039 ;  /* 0xcb40007f02097421 */ /* 0x040fe20000000000 */
[----:B------:R-:W-:-:S03]  /*07e0*/  SHF.L.U32 R2, R2, 0x17, RZ ;  /* 0x0000001702027819 */ /* 0x000fc600000006ff */
[C---:B------:R-:W-:Y:S01]  /*07f0*/  FFMA R9, R32.reuse, 1.4426950216293334961, -R9 ;  /* 0x3fb8aa3b20097823 */ /* 0x040fe20000000809 */
[----:B------:R1:W2:Y:S03]  /*0800*/  MUFU.EX2 R34, R5 ;  /* 0x0000000500227308 */ /* 0x0002a60000000800 */
[----:B------:R-:W-:Y:S01]  /*0810*/  FFMA R32, R32, 1.925963033500011079e-08, R9 ;  /* 0x32a5706020207823 */ /* 0x000fe20000000009 */
        /* <DEDUP_REMOVED lines=8> */
[----:B------:R-:W-:Y:S01]  /*08a0*/  FMUL R0, R7, R36 ;  /* 0x0000002407007220 */ /* 0x000fe20000400000 */
[----:B------:R-:W-:Y:S01]  /*08b0*/  FADD R7, R5, -12583039 ;  /* 0xcb40007f05077421 */ /* 0x000fe20000000000 */
[----:B------:R-:W1:Y:S03]  /*08c0*/  MUFU.EX2 R3, R32 ;  /* 0x0000002000037308 */ /* 0x000e660000000800 */
[----:B------:R-:W-:-:S04]  /*08d0*/  FFMA R7, R30, 1.4426950216293334961, -R7 ;  /* 0x3fb8aa3b1e077823 */ /* 0x000fc80000000807 */
[----:B------:R-:W-:Y:S01]  /*08e0*/  FFMA R17, R30, 1.925963033500011079e-08, R7 ;  /* 0x32a570601e117823 */ /* 0x000fe20000000007 */
[----:B------:R-:W-:Y:S01]  /*08f0*/  FFMA.SAT R7, R28, R11, 0.5 ;  /* 0x3f0000001c077423 */ /* 0x000fe2000000200b */
[----:B------:R2:W3:Y:S03]  /*0900*/  MUFU.EX2 R30, R15 ;  /* 0x0000000f001e7308 */ /* 0x0004e60000000800 */
[----:B------:R-:W-:-:S04]  /*0910*/  FFMA.RM R19, R7, R12, 12582913 ;  /* 0x4b40000107137423 */ /* 0x000fc8000000400c */
[----:B------:R-:W-:Y:S01]  /*0920*/  FADD R7, R19, -12583039 ;  /* 0xcb40007f13077421 */ /* 0x000fe20000000000 */
[----:B-1----:R-:W-:Y:S01]  /*0930*/  FMUL R2, R2, R3 ;  /* 0x0000000302027220 */ /* 0x002fe20000400000 */
[----:B------:R-:W-:Y:S01]  /*0940*/  SHF.L.U32 R3, R13, 0x17, RZ ;  /* 0x000000170d037819 */ /* 0x000fe200000006ff */
[----:B------:R-:W1:Y:S01]  /*0950*/  MUFU.EX2 R17, R17 ;  /* 0x0000001100117308 */ /* 0x000e620000000800 */
[----:B------:R-:W-:Y:S01]  /*0960*/  FFMA R7, R28, 1.4426950216293334961, -R7 ;  /* 0x3fb8aa3b1c077823 */ /* 0x000fe20000000807 */
[----:B--2---:R-:W-:-:S03]  /*0970*/  FFMA.SAT R15, R6, R11, 0.5 ;  /* 0x3f000000060f7423 */ /* 0x004fc6000000200b */
[----:B------:R-:W-:Y:S01]  /*0980*/  FFMA R28, R28, 1.925963033500011079e-08, R7 ;  /* 0x32a570601c1c7823 */ /* 0x000fe20000000007 */
[----:B------:R-:W-:Y:S01]  /*0990*/  FFMA.SAT R7, R4, R11, 0.5 ;  /* 0x3f00000004077423 */ /* 0x000fe2000000200b */
[----:B------:R-:W-:Y:S01]  /*09a0*/  FFMA.RM R15, R15, R12, 12582913 ;  /* 0x4b4000010f0f7423 */ /* 0x000fe2000000400c */
[----:B---3--:R-:W-:Y:S02]  /*09b0*/  FMUL R3, R3, R30 ;  /* 0x0000001e03037220 */ /* 0x008fe40000400000 */
[----:B------:R-:W-:Y:S01]  /*09c0*/  FFMA.RM R7, R7, R12, 12582913 ;  /* 0x4b40000107077423 */ /* 0x000fe2000000400c */
[----:B------:R-:W2:Y:S03]  /*09d0*/  MUFU.EX2 R28, R28 ;  /* 0x0000001c001c7308 */ /* 0x000ea60000000800 */
        /* <DEDUP_REMOVED lines=8> */
[----:B-1----:R-:W-:Y:S02]  /*0a60*/  FMUL R4, R4, R17 ;  /* 0x0000001104047220 */ /* 0x002fe40000400000 */
[----:B------:R-:W-:Y:S01]  /*0a70*/  FADD R13, R29, -12583039 ;  /* 0xcb40007f1d0d7421 */ /* 0x000fe20000000000 */
[----:B--2---:R-:W-:Y:S01]  /*0a80*/  FMUL R5, R5, R28 ;  /* 0x0000001c05057220 */ /* 0x004fe20000400000 */
[----:B------:R-:W-:-:S02]  /*0a90*/  SHF.L.U32 R29, R29, 0x17, RZ ;  /* 0x000000171d1d7819 */ /* 0x000fc400000006ff */
[----:B------:R-:W-:-:S04]  /*0aa0*/  FFMA R13, R26, 1.4426950216293334961, -R13 ;  /* 0x3fb8aa3b1a0d7823 */ /* 0x000fc8000000080d */
[----:B------:R-:W-:Y:S01]  /*0ab0*/  FFMA R17, R26, 1.925963033500011079e-08, R13 ;  /* 0x32a570601a117823 */ /* 0x000fe2000000000d */
[----:B------:R-:W-:-:S03]  /*0ac0*/  FADD R13, R15, -12583039 ;  /* 0xcb40007f0f0d7421 */ /* 0x000fc60000000000 */
[----:B------:R-:W1:Y:S01]  /*0ad0*/  MUFU.EX2 R28, R17 ;  /* 0x00000011001c7308 */ /* 0x000e620000000800 */
[----:B------:R-:W-:-:S04]  /*0ae0*/  FFMA R13, R6, 1.4426950216293334961, -R13 ;  /* 0x3fb8aa3b060d7823 */ /* 0x000fc8000000080d */
[----:B------:R-:W-:Y:S01]  /*0af0*/  FFMA R19, R6, 1.925963033500011079e-08, R13 ;  /* 0x32a5706006137823 */ /* 0x000fe2000000000d */
[----:B------:R-:W-:Y:S01]  /*0b00*/  FFMA.SAT R13, R8, R11, 0.5 ;  /* 0x3f000000080d7423 */ /* 0x000fe2000000200b */
[----:B------:R-:W-:-:S03]  /*0b10*/  SHF.L.U32 R6, R7, 0x17, RZ ;  /* 0x0000001707067819 */ /* 0x000fc600000006ff */
[----:B------:R-:W-:Y:S02]  /*0b20*/  FFMA.RM R13, R13, R12, 12582913 ;  /* 0x4b4000010d0d7423 */ /* 0x000fe4000000400c */
[----:B---3--:R-:W-:Y:S02]  /*0b30*/  FMUL R6, R6, R27 ;  /* 0x0000001b06067220 */ /* 0x008fe40000400000 */
[C---:B------:R-:W-:Y:S01]  /*0b40*/  FADD R7, R13.reuse, -12583039 ;  /* 0xcb40007f0d077421 */ /* 0x040fe20000000000 */
[----:B------:R-:W-:-:S03]  /*0b50*/  SHF.L.U32 R13, R13, 0x17, RZ ;  /* 0x000000170d0d7819 */ /* 0x000fc600000006ff */
[----:B------:R-:W-:-:S04]  /*0b60*/  FFMA R7, R8, 1.4426950216293334961, -R7 ;  /* 0x3fb8aa3b08077823 */ /* 0x000fc80000000807 */
[----:B------:R-:W-:Y:S01]  /*0b70*/  FFMA R26, R8, 1.925963033500011079e-08, R7 ;  /* 0x32a57060081a7823 */ /* 0x000fe20000000007 */
[-C--:B------:R-:W-:Y:S01]  /*0b80*/  FFMA.SAT R7, R14, R11.reuse, 0.5 ;  /* 0x3f0000000e077423 */ /* 0x080fe2000000200b */
[----:B-1----:R-:W-:Y:S01]  /*0b90*/  FMUL R8, R29, R28 ;  /* 0x0000001c1d087220 */ /* 0x002fe20000400000 */
[----:B------:R-:W-:Y:S01]  /*0ba0*/  FFMA.SAT R29, R16, R11, 0.5 ;  /* 0x3f000000101d7423 */ /* 0x000fe2000000200b */
[----:B------:R1:W2:Y:S01]  /*0bb0*/  MUFU.EX2 R28, R19 ;  /* 0x00000013001c7308 */ /* 0x0002a20000000800 */
[----:B------:R-:W-:-:S04]  /*0bc0*/  FFMA.RM R17, R7, R12, 12582913 ;  /* 0x4b40000107117423 */ /* 0x000fc8000000400c */
[C---:B------:R-:W-:Y:S01]  /*0bd0*/  FADD R7, R17.reuse, -12583039 ;  /* 0xcb40007f11077421 */ /* 0x040fe20000000000 */
[----:B------:R-:W-:Y:S02]  /*0be0*/  SHF.L.U32 R17, R17, 0x17, RZ ;  /* 0x0000001711117819 */ /* 0x000fe400000006ff */
[----:B------:R-:W3:Y:S01]  /*0bf0*/  MUFU.EX2 R26, R26 ;  /* 0x0000001a001a7308 */ /* 0x000ee20000000800 */
[----:B------:R-:W-:Y:S01]  /*0c00*/  FFMA R7, R14, 1.4426950216293334961, -R7 ;  /* 0x3fb8aa3b0e077823 */ /* 0x000fe20000000807 */
[----:B-1----:R-:W-:-:S03]  /*0c10*/  FFMA.SAT R19, R18, R11, 0.5 ;  /* 0x3f00000012137423 */ /* 0x002fc6000000200b */
[----:B------:R-:W-:Y:S01]  /*0c20*/  FFMA R27, R14, 1.925963033500011079e-08, R7 ;  /* 0x32a570600e1b7823 */ /* 0x000fe20000000007 */
[----:B------:R-:W-:Y:S01]  /*0c30*/  FFMA.RM R14, R29, R12, 12582913 ;  /* 0x4b4000011d0e7423 */ /* 0x000fe2000000400c */
[----:B------:R-:W-:-:S03]  /*0c40*/  SHF.L.U32 R7, R15, 0x17, RZ ;  /* 0x000000170f077819 */ /* 0x000fc600000006ff */
[C---:B------:R-:W-:Y:S01]  /*0c50*/  FADD R15, R14.reuse, -12583039 ;  /* 0xcb40007f0e0f7421 */ /* 0x040fe20000000000 */
[----:B------:R-:W-:Y:S01]  /*0c60*/  SHF.L.U32 R14, R14, 0x17, RZ ;  /* 0x000000170e0e7819 */ /* 0x000fe200000006ff */
[----:B--2---:R-:W-:Y:S02]  /*0c70*/  FMUL R7, R7, R28 ;  /* 0x0000001c07077220 */ /* 0x004fe40000400000 */
[----:B------:R-:W-:-:S04]  /*0c80*/  FFMA R15, R16, 1.4426950216293334961, -R15 ;  /* 0x3fb8aa3b100f7823 */ /* 0x000fc8000000080f */
[----:B------:R-:W-:Y:S01]  /*0c90*/  FFMA R16, R16, 1.925963033500011079e-08, R15 ;  /* 0x32a5706010107823 */ /* 0x000fe2000000000f */
[----:B------:R-:W-:-:S03]  /*0ca0*/  FFMA.SAT R15, R10, R11, 0.5 ;  /* 0x3f0000000a0f7423 */ /* 0x000fc6000000200b */
[----:B------:R-:W-:Y:S01]  /*0cb0*/  MUFU.EX2 R29, R16 ;  /* 0x00000010001d7308 */ /* 0x000fe20000000800 */
[-C--:B------:R-:W-:Y:S01]  /*0cc0*/  FFMA.RM R11, R15, R12.reuse, 12582913 ;  /* 0x4b4000010f0b7423 */ /* 0x080fe2000000400c */
[----:B------:R-:W-:Y:S01]  /*0cd0*/  FFMA.RM R12, R19, R12, 12582913 ;  /* 0x4b400001130c7423 */ /* 0x000fe2000000400c */
[----:B---3--:R-:W-:Y:S02]  /*0ce0*/  FMUL R19, R13, R26 ;  /* 0x0000001a0d137220 */ /* 0x008fe40000400000 */
        /* <DEDUP_REMOVED lines=11> */
[----:B------:R-:W2:Y:S03]  /*0da0*/  MUFU.EX2 R18, R27 ;  /* 0x0000001b00127308 */ /* 0x000ea60000000800 */
[----:B------:R-:W-:-:S04]  /*0db0*/  FADD R10, R15, R2 ;  /* 0x000000020f0a7221 */ /* 0x000fc80000000000 */
[----:B------:R-:W-:Y:S01]  /*0dc0*/  FADD R15, R10, R3 ;  /* 0x000000030a0f7221 */ /* 0x000fe20000000000 */
[----:B-1----:R-:W-:-:S03]  /*0dd0*/  FMUL R16, R11, R28 ;  /* 0x0000001c0b107220 */ /* 0x002fc60000400000 */
[----:B------:R-:W-:Y:S02]  /*0de0*/  FADD R10, R15, R4 ;  /* 0x000000040f0a7221 */ /* 0x000fe40000000000 */
[----:B------:R-:W1:Y:S02]  /*0df0*/  MUFU.EX2 R15, R30 ;  /* 0x0000001e000f7308 */ /* 0x000e640000000800 */
[----:B------:R-:W-:Y:S01]  /*0e00*/  FADD R13, R10, R5 ;  /* 0x000000050a0d7221 */ /* 0x000fe20000000000 */
[----:B--2---:R-:W-:Y:S01]  /*0e10*/  FMUL R18, R17, R18 ;  /* 0x0000001211127220 */ /* 0x004fe20000400000 */
[----:B------:R-:W-:Y:S02]  /*0e20*/  FMUL R17, R14, R29 ;  /* 0x0000001d0e117220 */ /* 0x000fe40000400000 */
        /* <DEDUP_REMOVED lines=18> */
.L_x_20336:
        /* <DEDUP_REMOVED lines=12> */
[----:B0-----:R-:W-:Y:S05]  /*1010*/  CALL.REL.NOINC `($__internal_387_$__cuda_sm3x_div_rn_noftz_f32_slowpath) ;  /* 0x0000001c00247944 */ /* 0x001fea0003c00000 */
[----:B------:R-:W-:-:S07]  /*1020*/  MOV R14, R9 ;  /* 0x00000009000e7202 */ /* 0x000fce0000000f00 */
.L_x_20297:
[----:B------:R-:W-:Y:S05]  /*1030*/  BSYNC.RECONVERGENT B2 ;  /* 0x0000000000027941 */ /* 0x000fea0003800200 */
.L_x_20296:
        /* <DEDUP_REMOVED lines=12> */
[----:B0-----:R-:W-:Y:S05]  /*1100*/  CALL.REL.NOINC `($__internal_387_$__cuda_sm3x_div_rn_noftz_f32_slowpath) ;  /* 0x0000001800e87944 */ /* 0x001fea0003c00000 */
[----:B------:R-:W-:-:S07]  /*1110*/  MOV R11, R9 ;  /* 0x00000009000b7202 */ /* 0x000fce0000000f00 */
.L_x_20299:
[----:B------:R-:W-:Y:S05]  /*1120*/  BSYNC.RECONVERGENT B2 ;  /* 0x0000000000027941 */ /* 0x000fea0003800200 */
.L_x_20298:
        /* <DEDUP_REMOVED lines=14> */
.L_x_20301:
[----:B------:R-:W-:Y:S05]  /*1210*/  BSYNC.RECONVERGENT B2 ;  /* 0x0000000000027941 */ /* 0x000fea0003800200 */
.L_x_20300:
        /* <DEDUP_REMOVED lines=14> */
.L_x_20303:
[----:B------:R-:W-:Y:S05]  /*1300*/  BSYNC.RECONVERGENT B2 ;  /* 0x0000000000027941 */ /* 0x000fea0003800200 */
.L_x_20302:
        /* <DEDUP_REMOVED lines=14> */
.L_x_20305:
[----:B------:R-:W-:Y:S05]  /*13f0*/  BSYNC.RECONVERGENT B2 ;  /* 0x0000000000027941 */ /* 0x000fea0003800200 */
.L_x_20304:
        /* <DEDUP_REMOVED lines=14> */
.L_x_20307:
[----:B------:R-:W-:Y:S05]  /*14e0*/  BSYNC.RECONVERGENT B2 ;  /* 0x0000000000027941 */ /* 0x000fea0003800200 */
.L_x_20306:
        /* <DEDUP_REMOVED lines=14> */
.L_x_20309:
[----:B------:R-:W-:Y:S05]  /*15d0*/  BSYNC.RECONVERGENT B2 ;  /* 0x0000000000027941 */ /* 0x000fea0003800200 */
.L_x_20308:
        /* <DEDUP_REMOVED lines=14> */
.L_x_20311:
[----:B------:R-:W-:Y:S05]  /*16c0*/  BSYNC.RECONVERGENT B2 ;  /* 0x0000000000027941 */ /* 0x000fea0003800200 */
.L_x_20310:
        /* <DEDUP_REMOVED lines=14> */
.L_x_20313:
[----:B------:R-:W-:Y:S05]  /*17b0*/  BSYNC.RECONVERGENT B2 ;  /* 0x0000000000027941 */ /* 0x000fea0003800200 */
.L_x_20312:
        /* <DEDUP_REMOVED lines=14> */
.L_x_20315:
[----:B------:R-:W-:Y:S05]  /*18a0*/  BSYNC.RECONVERGENT B2 ;  /* 0x0000000000027941 */ /* 0x000fea0003800200 */
.L_x_20314:
        /* <DEDUP_REMOVED lines=14> */
.L_x_20317:
[----:B------:R-:W-:Y:S05]  /*1990*/  BSYNC.RECONVERGENT B2 ;  /* 0x0000000000027941 */ /* 0x000fea0003800200 */
.L_x_20316:
        /* <DEDUP_REMOVED lines=14> */
.L_x_20319:
[----:B------:R-:W-:Y:S05]  /*1a80*/  BSYNC.RECONVERGENT B2 ;  /* 0x0000000000027941 */ /* 0x000fea0003800200 */
.L_x_20318:
        /* <DEDUP_REMOVED lines=14> */
.L_x_20321:
[----:B------:R-:W-:Y:S05]  /*1b70*/  BSYNC.RECONVERGENT B2 ;  /* 0x0000000000027941 */ /* 0x000fea0003800200 */
.L_x_20320:
        /* <DEDUP_REMOVED lines=13> */
.L_x_20323:
[----:B------:R-:W-:Y:S05]  /*1c50*/  BSYNC.RECONVERGENT B2 ;  /* 0x0000000000027941 */ /* 0x000fea0003800200 */
.L_x_20322:
        /* <DEDUP_REMOVED lines=51> */
[----:B------:R3:W-:Y:S02]  /*1f90*/  STG.E desc[UR28][R28.64+0x680], R9 ;  /* 0x000680091c007986 */ /* 0x0007e4000c10191c */
[----:B------:R-:W-:Y:S05]  /*1fa0*/  @!P0 BRA `(.L_x_20324) ;  /* 0xffffffe000a88947 */ /* 0x000fea000383ffff */
[----:B------:R-:W-:Y:S05]  /*1fb0*/  EXIT ;  /* 0x000000000000794d */ /* 0x000fea0003800000 */
.L_x_20295:
[----:B------:R-:W-:Y:S01]  /*1fc0*/  BSSY B0, `(.L_x_20325) ;  /* 0x0000007000007945 */ /* 0x000fe20003800000 */
[----:B------:R-:W-:Y:S02]  /*1fd0*/  MOV R12, 0x10 ;  /* 0x00000010000c7802 */ /* 0x000fe40000000f00 */
[----:B------:R-:W-:Y:S02]  /*1fe0*/  MOV R11, 0x1f ;  /* 0x0000001f000b7802 */ /* 0x000fe40000000f00 */
[----:B------:R-:W-:-:S07]  /*1ff0*/  MOV R15, 0xffffffff ;  /* 0xffffffff000f7802 */ /* 0x000fce0000000f00 */
[----:B0-----:R-:W-:Y:S05]  /*2000*/  WARPSYNC.COLLECTIVE R15, `(.L_x_20326) ;  /* 0x000000000f087348 */ /* 0x001fea0003c00000 */
[----:B------:R1:W2:Y:S02]  /*2010*/  SHFL.BFLY P6, R14, R13, R12, R11 ;  /* 0x0c00000c0d0e7389 */ /* 0x0002a400000c000b */
[----:B012---:R-:W-:Y:S05]  /*2020*/  ENDCOLLECTIVE ;  /* 0x000000000000791b */ /* 0x007fea0003800000 */
.L_x_20326:
[----:B------:R-:W-:Y:S05]  /*2030*/  BSYNC B0 ;  /* 0x0000000000007941 */ /* 0x000fea0003800000 */
.L_x_20325:
[----:B------:R-:W-:Y:S01]  /*2040*/  HFMA2 R11, -RZ, RZ, 0, 1.847743988037109375e-06 ;  /* 0x0000001fff0b7431 */ /* 0x000fe200000001ff */
[----:B------:R-:W-:Y:S02]  /*2050*/  FMNMX R13, R13, R14, !PT ;  /* 0x0000000e0d0d7209 */ /* 0x000fe40007800000 */
[----:B------:R-:W-:Y:S02]  /*2060*/  MOV R12, 0x8 ;  /* 0x00000008000c7802 */ /* 0x000fe40000000f00 */
[----:B------:R-:W-:-:S07]  /*2070*/  MOV R15, 0xffffffff ;  /* 0xffffffff000f7802 */ /* 0x000fce0000000f00 */
[----:B------:R-:W-:Y:S05]  /*2080*/  WARPSYNC.COLLECTIVE R15, `(.L_x_20327) ;  /* 0x000000000f087348 */ /* 0x000fea0003c00000 */
[----:B------:R0:W1:Y:S02]  /*2090*/  SHFL.BFLY P6, R14, R13, R12, R11 ;  /* 0x0c00000c0d0e7389 */ /* 0x00006400000c000b */
[----:B01----:R-:W-:Y:S05]  /*20a0*/  ENDCOLLECTIVE ;  /* 0x000000000000791b */ /* 0x003fea0003800000 */
.L_x_20327:
[----:B------:R-:W-:Y:S01]  /*20b0*/  HFMA2 R12, -RZ, RZ, 0, 2.384185791015625e-07 ;  /* 0x00000004ff0c7431 */ /* 0x000fe200000001ff */
[----:B------:R-:W-:-:S04]  /*20c0*/  FMNMX R0, R13, R14, !PT ;  /* 0x0000000e0d007209 */ /* 0x000fc80007800000 */
[----:B------:R-:W-:-:S07]  /*20d0*/  MOV R13, R0 ;  /* 0x00000000000d7202 */ /* 0x000fce0000000f00 */
[----:B------:R-:W-:Y:S05]  /*20e0*/  WARPSYNC.COLLECTIVE R15, `(.L_x_20328) ;  /* 0x000000000f087348 */ /* 0x000fea0003c00000 */
[----:B------:R0:W1:Y:S02]  /*20f0*/  SHFL.BFLY P6, R14, R13, R12, R11 ;  /* 0x0c00000c0d0e7389 */ /* 0x00006400000c000b */
[----:B01----:R-:W-:Y:S05]  /*2100*/  ENDCOLLECTIVE ;  /* 0x000000000000791b */ /* 0x003fea0003800000 */
.L_x_20328:
[----:B------:R-:W-:Y:S01]  /*2110*/  HFMA2 R12, -RZ, RZ, 0, 1.1920928955078125e-07 ;  /* 0x00000002ff0c7431 */ /* 0x000fe200000001ff */
[----:B------:R-:W-:-:S04]  /*2120*/  FMNMX R2, R0, R14, !PT ;  /* 0x0000000e00027209 */ /* 0x000fc80007800000 */
[----:B------:R-:W-:-:S07]  /*2130*/  MOV R13, R2 ;  /* 0x00000002000d7202 */ /* 0x000fce0000000f00 */
[----:B------:R-:W-:Y:S05]  /*2140*/  WARPSYNC.COLLECTIVE R15, `(.L_x_20329) ;  /* 0x000000000f087348 */ /* 0x000fea0003c00000 */
[----:B------:R0:W1:Y:S02]  /*2150*/  SHFL.BFLY P6, R14, R13, R12, R11 ;  /* 0x0c00000c0d0e7389 */ /* 0x00006400000c000b */
[----:B01----:R-:W-:Y:S05]  /*2160*/  ENDCOLLECTIVE ;  /* 0x000000000000791b */ /* 0x003fea0003800000 */
.L_x_20329:
[----:B------:R-:W-:Y:S01]  /*2170*/  HFMA2 R12, -RZ, RZ, 0, 5.9604644775390625e-08 ;  /* 0x00000001ff0c7431 */ /* 0x000fe200000001ff */
[----:B------:R-:W-:-:S04]  /*2180*/  FMNMX R3, R2, R14, !PT ;  /* 0x0000000e02037209 */ /* 0x000fc80007800000 */
[----:B------:R-:W-:-:S07]  /*2190*/  MOV R13, R3 ;  /* 0x00000003000d7202 */ /* 0x000fce0000000f00 */
[----:B------:R-:W-:Y:S05]  /*21a0*/  WARPSYNC.COLLECTIVE R15, `(.L_x_20330) ;  /* 0x000000000f087348 */ /* 0x000fea0003c00000 */
[----:B------:R0:W1:Y:S02]  /*21b0*/  SHFL.BFLY P6, R14, R13, R12, R11 ;  /* 0x0c00000c0d0e7389 */ /* 0x00006400000c000b */
[----:B01----:R-:W-:Y:S05]  /*21c0*/  ENDCOLLECTIVE ;  /* 0x000000000000791b */ /* 0x003fea0003800000 */
.L_x_20330:
        /* <DEDUP_REMOVED lines=26> */
[----:B------:R-:W-:Y:S01]  /*2370*/  SHF.L.U32 R9, R18, 0x17, RZ ;  /* 0x0000001712097819 */ /* 0x000fe200000006ff */
[----:B------:R-:W-:Y:S01]  /*2380*/  FFMA.SAT R18, R0, R13, 0.5 ;  /* 0x3f00000000127423 */ /* 0x000fe2000000200d */
[----:B------:R-:W-:-:S03]  /*2390*/  FFMA R28, R11, 1.925963033500011079e-08, R28 ;  /* 0x32a570600b1c7823 */ /* 0x000fc6000000001c */
[----:B------:R-:W0:Y:S01]  /*23a0*/  MUFU.EX2 R8, R8 ;  /* 0x0000000800087308 */ /* 0x000e220000000800 */
[----:B------:R-:W-:-:S04]  /*23b0*/  FFMA.RM R18, R18, R15, 12582913 ;  /* 0x4b40000112127423 */ /* 0x000fc8000000400f */
[----:B------:R-:W-:-:S03]  /*23c0*/  FADD R19, R18, -12583039 ;  /* 0xcb40007f12137421 */ /* 0x000fc60000000000 */
[----:B------:R-:W-:Y:S01]  /*23d0*/  MUFU.EX2 R28, R28 ;  /* 0x0000001c001c7308 */ /* 0x000fe20000000800 */
[----:B------:R-:W-:-:S04]  /*23e0*/  FFMA R19, R0, 1.4426950216293334961, -R19 ;  /* 0x3fb8aa3b00137823 */ /* 0x000fc80000000813 */
[----:B------:R-:W-:Y:S01]  /*23f0*/  FFMA R19, R0, 1.925963033500011079e-08, R19 ;  /* 0x32a5706000137823 */ /* 0x000fe20000000013 */
[----:B------:R-:W-:Y:S01]  /*2400*/  SHF.L.U32 R0, R18, 0x17, RZ ;  /* 0x0000001712007819 */ /* 0x000fe200000006ff */
[----:B0-----:R-:W-:Y:S01]  /*2410*/  FMUL R9, R9, R8 ;  /* 0x0000000809097220 */ /* 0x001fe20000400000 */
        /* <DEDUP_REMOVED lines=50> */
[----:B------:R-:W-:-:S04]  /*2740*/  FFMA.RM R18, R18, R15, 12582913 ;  /* 0x4b40000112127423 */ /* 0x000fc8000000400f */
[C---:B------:R-:W-:Y:S01]  /*2750*/  FADD R11, R18.reuse, -12583039 ;  /* 0xcb40007f120b7421 */ /* 0x040fe20000000000 */
[----:B------:R-:W-:Y:S01]  /*2760*/  SHF.L.U32 R18, R18, 0x17, RZ ;  /* 0x0000001712127819 */ /* 0x000fe200000006ff */
[----:B--2---:R-:W-:Y:S01]  /*2770*/  FMUL R8, R8, R7 ;  /* 0x0000000708087220 */ /* 0x004fe20000400000 */
[----:B------:R-:W-:Y:S01]  /*2780*/  SHF.L.U32 R7, R26, 0x17, RZ ;  /* 0x000000171a077819 */ /* 0x000fe200000006ff */
[----:B------:R-:W-:-:S04]  /*2790*/  FFMA R11, R10, 1.4426950216293334961, -R11 ;  /* 0x3fb8aa3b0a0b7823 */ /* 0x000fc8000000080b */
[----:B------:R-:W-:Y:S01]  /*27a0*/  FFMA R11, R10, 1.925963033500011079e-08, R11 ;  /* 0x32a570600a0b7823 */ /* 0x000fe2000000000b */
[----:B------:R-:W-:Y:S01]  /*27b0*/  FFMA.SAT R10, R17, R13, 0.5 ;  /* 0x3f000000110a7423 */ /* 0x000fe2000000200d */
[----:B------:R-:W-:-:S03]  /*27c0*/  FMUL R7, R7, R28 ;  /* 0x0000001c07077220 */ /* 0x000fc60000400000 */
        /* <DEDUP_REMOVED lines=31> */
[----:B------:R-:W-:-:S02]  /*29c0*/  SHF.L.U32 R10, R15, 0x17, RZ ;  /* 0x000000170f0a7819 */ /* 0x000fc400000006ff */
[----:B------:R-:W-:-:S03]  /*29d0*/  MOV R15, 0xffffffff ;  /* 0xffffffff000f7802 */ /* 0x000fc60000000f00 */
        /* <DEDUP_REMOVED lines=20> */
.L_x_20331:
[----:B------:R-:W-:Y:S02]  /*2b20*/  HFMA2 R12, -RZ, RZ, 0, 4.76837158203125e-07 ;  /* 0x00000008ff0c7431 */ /* 0x000fe400000001ff */
[----:B------:R-:W-:-:S05]  /*2b30*/  FADD R26, R13, R14 ;  /* 0x0000000e0d1a7221 */ /* 0x000fca0000000000 */
[----:B------:R-:W-:-:S07]  /*2b40*/  MOV R13, R26 ;  /* 0x0000001a000d7202 */ /* 0x000fce0000000f00 */
[----:B------:R-:W-:Y:S05]  /*2b50*/  WARPSYNC.COLLECTIVE R15, `(.L_x_20332) ;  /* 0x000000000f087348 */ /* 0x000fea0003c00000 */
[----:B------:R0:W1:Y:S02]  /*2b60*/  SHFL.BFLY P6, R14, R13, R12, R11 ;  /* 0x0c00000c0d0e7389 */ /* 0x00006400000c000b */
[----:B01----:R-:W-:Y:S05]  /*2b70*/  ENDCOLLECTIVE ;  /* 0x000000000000791b */ /* 0x003fea0003800000 */
.L_x_20332:
[----:B------:R-:W-:Y:S02]  /*2b80*/  HFMA2 R12, -RZ, RZ, 0, 2.384185791015625e-07 ;  /* 0x00000004ff0c7431 */ /* 0x000fe400000001ff */
[----:B------:R-:W-:-:S05]  /*2b90*/  FADD R27, R26, R14 ;  /* 0x0000000e1a1b7221 */ /* 0x000fca0000000000 */
[----:B------:R-:W-:-:S07]  /*2ba0*/  MOV R13, R27 ;  /* 0x0000001b000d7202 */ /* 0x000fce0000000f00 */
[----:B------:R-:W-:Y:S05]  /*2bb0*/  WARPSYNC.COLLECTIVE R15, `(.L_x_20333) ;  /* 0x000000000f087348 */ /* 0x000fea0003c00000 */
[----:B------:R0:W1:Y:S02]  /*2bc0*/  SHFL.BFLY P6, R14, R13, R12, R11 ;  /* 0x0c00000c0d0e7389 */ /* 0x00006400000c000b */
[----:B01----:R-:W-:Y:S05]  /*2bd0*/  ENDCOLLECTIVE ;  /* 0x000000000000791b */ /* 0x003fea0003800000 */
.L_x_20333:
[----:B------:R-:W-:Y:S02]  /*2be0*/  HFMA2 R12, -RZ, RZ, 0, 1.1920928955078125e-07 ;  /* 0x00000002ff0c7431 */ /* 0x000fe400000001ff */
[----:B------:R-:W-:-:S05]  /*2bf0*/  FADD R28, R27, R14 ;  /* 0x0000000e1b1c7221 */ /* 0x000fca0000000000 */
[----:B------:R-:W-:-:S07]  /*2c00*/  MOV R13, R28 ;  /* 0x0000001c000d7202 */ /* 0x000fce0000000f00 */
[----:B------:R-:W-:Y:S05]  /*2c10*/  WARPSYNC.COLLECTIVE R15, `(.L_x_20334) ;  /* 0x000000000f087348 */ /* 0x000fea0003c00000 */
[----:B------:R0:W1:Y:S02]  /*2c20*/  SHFL.BFLY P6, R14, R13, R12, R11 ;  /* 0x0c00000c0d0e7389 */ /* 0x00006400000c000b */
[----:B01----:R-:W-:Y:S05]  /*2c30*/  ENDCOLLECTIVE ;  /* 0x000000000000791b */ /* 0x003fea0003800000 */
.L_x_20334:
[----:B------:R-:W-:Y:S02]  /*2c40*/  HFMA2 R12, -RZ, RZ, 0, 5.9604644775390625e-08 ;  /* 0x00000001ff0c7431 */ /* 0x000fe400000001ff */
[----:B------:R-:W-:-:S05]  /*2c50*/  FADD R29, R28, R14 ;  /* 0x0000000e1c1d7221 */ /* 0x000fca0000000000 */
[----:B------:R-:W-:-:S07]  /*2c60*/  MOV R13, R29 ;  /* 0x0000001d000d7202 */ /* 0x000fce0000000f00 */
[----:B------:R-:W-:Y:S05]  /*2c70*/  WARPSYNC.COLLECTIVE R15, `(.L_x_20335) ;  /* 0x000000000f087348 */ /* 0x000fea0003c00000 */
[----:B------:R0:W1:Y:S02]  /*2c80*/  SHFL.BFLY P6, R14, R13, R12, R11 ;  /* 0x0c00000c0d0e7389 */ /* 0x00006400000c000b */
[----:B01----:R-:W-:Y:S05]  /*2c90*/  ENDCOLLECTIVE ;  /* 0x000000000000791b */ /* 0x003fea0003800000 */
.L_x_20335:
[----:B------:R-:W-:Y:S05]  /*2ca0*/  BRA `(.L_x_20336) ;  /* 0xffffffe000a87947 */ /* 0x000fea000383ffff */
        .weak           $__internal_387_$__cuda_sm3x_div_rn_noftz_f32_slowpath
        .type           $__internal_387_$__cuda_sm3x_div_rn_noftz_f32_slowpath,@function
        .size           $__internal_387_$__cuda_sm3x_div_rn_noftz_f32_slowpath,(.L_x_25839 - $__internal_387_$__cuda_sm3x_div_rn_noftz_f32_slowpath)
$__internal_387_$__cuda_sm3x_div_rn_noftz_f32_slowpath:
        /* <DEDUP_REMOVED lines=34> */
.L_x_20338:
        /* <DEDUP_REMOVED lines=51> */
.L_x_20345:
[----:B------:R-:W-:-:S04]  /*3200*/  LOP3.LUT R9, R9, 0x80000000, RZ, 0xc0, !PT ;  /* 0x8000000009097812 */ /* 0x000fc800078ec0ff */
[----:B------:R-:W-:Y:S01]  /*3210*/  LOP3.LUT R9, R9, 0x7f800000, RZ, 0xfc, !PT ;  /* 0x7f80000009097812 */ /* 0x000fe200078efcff */
[----:B------:R-:W-:Y:S06]  /*3220*/  BRA `(.L_x_20346) ;  /* 0x0000000000047947 */ /* 0x000fec0003800000 */
.L_x_20344:
[----:B------:R-:W-:-:S07]  /*3230*/  LEA R9, R30, R9, 0x17 ;  /* 0x000000091e097211 */ /* 0x000fce00078eb8ff */
.L_x_20346:
[----:B------:R-:W-:Y:S05]  /*3240*/  BSYNC.RECONVERGENT B1 ;  /* 0x0000000000017941 */ /* 0x000fea0003800200 */
.L_x_20343:
[----:B------:R-:W-:Y:S05]  /*3250*/  BRA `(.L_x_20347) ;  /* 0x0000000000207947 */ /* 0x000fea0003800000 */
.L_x_20342:
[----:B------:R-:W-:-:S04]  /*3260*/  LOP3.LUT R9, R12, 0x80000000, R9, 0x48, !PT ;  /* 0x800000000c097812 */ /* 0x000fc800078e4809 */
[----:B------:R-:W-:Y:S01]  /*3270*/  LOP3.LUT R9, R9, 0x7f800000, RZ, 0xfc, !PT ;  /* 0x7f80000009097812 */ /* 0x000fe200078efcff */
[----:B------:R-:W-:Y:S06]  /*3280*/  BRA `(.L_x_20347) ;  /* 0x0000000000147947 */ /* 0x000fec0003800000 */
.L_x_20341:
[----:B------:R-:W-:Y:S01]  /*3290*/  LOP3.LUT R9, R12, 0x80000000, R9, 0x48, !PT ;  /* 0x800000000c097812 */ /* 0x000fe200078e4809 */
[----:B------:R-:W-:Y:S06]  /*32a0*/  BRA `(.L_x_20347) ;  /* 0x00000000000c7947 */ /* 0x000fec0003800000 */
.L_x_20340:
[----:B------:R-:W0:Y:S01]  /*32b0*/  MUFU.RSQ R9, -QNAN ;  /* 0xffc0000000097908 */ /* 0x000e220000001400 */
[----:B------:R-:W-:Y:S05]  /*32c0*/  BRA `(.L_x_20347) ;  /* 0x0000000000047947 */ /* 0x000fea0003800000 */
.L_x_20339:
[----:B------:R-:W-:-:S07]  /*32d0*/  FADD.FTZ R9, R9, R12 ;  /* 0x0000000c09097221 */ /* 0x000fce0000010000 */
.L_x_20347:
[----:B------:R-:W-:Y:S05]  /*32e0*/  BSYNC.RECONVERGENT B0 ;  /* 0x0000000000007941 */ /* 0x000fea0003800200 */
.L_x_20337:
[----:B------:R-:W-:Y:S01]  /*32f0*/  HFMA2 R13, -RZ, RZ, 0, 0 ;  /* 0x00000000ff0d7431 */ /* 0x000fe200000001ff */
[----:B------:R-:W-:-:S04]  /*3300*/  MOV R12, R15 ;  /* 0x0000000f000c7202 */ /* 0x000fc80000000f00 */
[----:B0-----:R-:W-:Y:S05]  /*3310*/  RET.REL.NODEC R12 `(_Z15SoftmaxWarpImplI10DirectLoadIffE11DirectStoreIffEfLi1ELi14ELi32ELi1ELb0EL9Algorithm0EEvT_T0_ll) ;  /* 0xffffffcc0c387950 */ /* 0x001fea0003c3ffff */
.L_x_20348:
        /* <DEDUP_REMOVED lines=14> */
.L_x_25839:


//--------------------- .text._Z15SoftmaxWarpImplI10DirectLoadIffE11DirectStoreIffEfLi1ELi13ELi32ELi1ELb1EL9Algorithm0EEvT_T0_ll --------------------------
	.section	.text._Z15SoftmaxWarpImplI10DirectLoadIffE11DirectStoreIffEfLi1ELi13ELi32ELi1ELb1EL9Algorithm0EEvT_T0_ll,"ax",@progbits
	.align	128
        .global         _Z15SoftmaxWarpImplI10DirectLoadIffE11DirectStoreIffEfLi1ELi13ELi32ELi1ELb1EL9Algorithm0EEvT_T0_ll
        .type           _Z15SoftmaxWarpImplI10DirectLoadIffE11DirectStoreIffEfLi1ELi13ELi32ELi1ELb1EL9Algorithm0EEvT_T0_ll,@function
        .size           _Z15SoftmaxWarpImplI10DirectLoadIffE11DirectStoreIffEfLi1ELi13ELi32ELi1ELb1EL9Algorithm0EEvT_T0_ll,(.L_x_25840 - _Z15SoftmaxWarpImplI10DirectLoadIffE11DirectStoreIffEfLi1ELi13ELi32ELi1ELb1EL9Algorithm0EEvT_T0_ll)
        .other          _Z15SoftmaxWarpImplI10DirectLoadIffE11DirectStoreIffEfLi1ELi13ELi32ELi1ELb1EL9Algorithm0EEvT_T0_ll,@"STO_CUDA_ENTRY STV_DEFAULT"
_Z15SoftmaxWarpImplI10DirectLoadIffE11DirectStoreIffEfLi1ELi13ELi32ELi1ELb1EL9Algorithm0EEvT_T0_ll:
.text._Z15SoftmaxWarpImplI10DirectLoadIffE11DirectStoreIffEfLi1ELi13ELi32ELi1ELb1EL9Algorithm0EEvT_T0_ll:
        /* <DEDUP_REMOVED lines=25> */
.L_x_20349:
        /* <DEDUP_REMOVED lines=26> */
.L_x_20378:
        /* <DEDUP_REMOVED lines=14> */
[----:B------:R-:W-:Y:S01]  /*0410*/  @!P0 R2UR UR4, R20 ;  /* 0x00000000140482ca */ /* 0x000fe200000e0000 */
[----:B------:R-:W-:Y:S01]  /*0420*/  IMAD.IADD R3, R5, 0x1, R3 ;  /* 0x0000000105037824 */ /* 0x000fe200078e0203 */
[----:B------:R-:W-:-:S02]  /*0430*/  @!P0 R2UR UR5, R21 ;  /* 0x00000000150582ca */ /* 0x000fc400000e0000 */
[----:B------:R-:W-:Y:S02]  /*0440*/  LEA R2, P1, R4, UR40, 0x2 ;  /* 0x0000002804027c11 */ /* 0x000fe4000f8210ff */
[----:B------:R-:W-:Y:S02]  /*0450*/  ISETP.GE.U32.AND P2, PT, R32, UR44, PT ;  /* 0x0000002c20007c0c */ /* 0x000fe4000bf46070 */
[----:B------:R-:W-:Y:S02]  /*0460*/  ISETP.GE.AND.EX P3, PT, RZ, UR45, PT, P3 ;  /* 0x0000002dff007c0c */ /* 0x000fe4000bf66330 */
[----:B------:R-:W-:Y:S02]  /*0470*/  @!P4 R2UR UR6, R20 ;  /* 0x000000001406c2ca */ /* 0x000fe400000e0000 */
[----:B------:R-:W-:Y:S02]  /*0480*/  @!P4 R2UR UR7, R21 ;  /* 0x000000001507c2ca */ /* 0x000fe400000e0000 */
[----:B------:R-:W-:-:S02]  /*0490*/  LEA.HI.X R3, R4, UR41, R3, 0x2, P1 ;  /* 0x0000002904037c11 */ /* 0x000fc400088f1403 */
[----:B------:R-:W-:Y:S02]  /*04a0*/  ISETP.GE.U32.AND P1, PT, R31, UR44, PT ;  /* 0x0000002c1f007c0c */ /* 0x000fe4000bf26070 */
[----:B------:R-:W-:Y:S02]  /*04b0*/  MOV R5, 0xff800000 ;  /* 0xff80000000057802 */ /* 0x000fe40000000f00 */
[----:B------:R-:W-:Y:S02]  /*04c0*/  ISETP.GE.AND.EX P2, PT, RZ, UR45, PT, P2 ;  /* 0x0000002dff007c0c */ /* 0x000fe4000bf46320 */
[----:B------:R-:W-:Y:S02]  /*04d0*/  @!P6 R2UR UR8, R20 ;  /* 0x000000001408e2ca */ /* 0x000fe400000e0000 */
[----:B------:R-:W-:Y:S01]  /*04e0*/  @!P6 R2UR UR9, R21 ;  /* 0x000000001509e2ca */ /* 0x000fe200000e0000 */
[----:B------:R-:W2:Y:S01]  /*04f0*/  @!P0 LDG.E R5, desc[UR4][R2.64] ;  /* 0x0000000402058981 */ /* 0x000ea2000c1e1900 */
[----:B0-----:R-:W-:-:S02]  /*0500*/  MOV R40, 0xff800000 ;  /* 0xff80000000287802 */ /* 0x001fc40000000f00 */
        /* <DEDUP_REMOVED lines=14> */
[----:B------:R-:W-:Y:S01]  /*05f0*/  @!P1 R2UR UR9, R21 ;  /* 0x00000000150992ca */ /* 0x000fe200000e0000 */
[----:B------:R-:W-:Y:S01]  /*0600*/  IMAD.MOV.U32 R6, RZ, RZ, -0x800000 ;  /* 0xff800000ff067424 */ /* 0x000fe200078e00ff */
[----:B------:R-:W5:Y:S01]  /*0610*/  @!P3 LDG.E R37, desc[UR4][R2.64+0x200] ;  /* 0x000200040225b981 */ /* 0x000f62000c1e1900 */
[----:B------:R-:W-:-:S04]  /*0620*/  MOV R7, 0xff800000 ;  /* 0xff80000000077802 */ /* 0x000fc80000000f00 */
[----:B------:R-:W5:Y:S06]  /*0630*/  @!P2 LDG.E R6, desc[UR6][R2.64+0x280] ;  /* 0x000280060206a981 */ /* 0x000f6c000c1e1900 */
[----:B------:R-:W5:Y:S01]  /*0640*/  @!P1 LDG.E R7, desc[UR8][R2.64+0x300] ;  /* 0x0003000802079981 */ /* 0x000f62000c1e1900 */
[----:B------:R-:W-:Y:S02]  /*0650*/  MOV R13, 0xff800000 ;  /* 0xff800000000d7802 */ /* 0x000fe40000000f00 */
[----:B------:R-:W-:Y:S02]  /*0660*/  MOV R8, 0xff800000 ;  /* 0xff80000000087802 */ /* 0x000fe40000000f00 */
[----:B------:R-:W-:-:S02]  /*0670*/  MOV R18, 0xff800000 ;  /* 0xff80000000127802 */ /* 0x000fc40000000f00 */
[----:B------:R-:W-:Y:S01]  /*0680*/  MOV R17, 0xff800000 ;  /* 0xff80000000117802 */ /* 0x000fe20000000f00 */
[----:B------:R-:W-:Y:S01]  /*0690*/  IMAD.MOV.U32 R10, RZ, RZ, -0x800000 ;  /* 0xff800000ff0a7424 */ /* 0x000fe200078e00ff */
        /* <DEDUP_REMOVED lines=68> */
[-C--:B------:R-:W-:Y:S01]  /*0ae0*/  FFMA.SAT R8, R45, R4.reuse, 0.5 ;  /* 0x3f0000002d087423 */ /* 0x080fe20000002004 */
[C---:B------:R-:W-:Y:S01]  /*0af0*/  FADD R43, -R49.reuse, R38 ;  /* 0x00000026312b7221 */ /* 0x040fe20000000100 */
[C---:B------:R-:W-:Y:S01]  /*0b00*/  FADD R5, -R49.reuse, R7 ;  /* 0x0000000731057221 */ /* 0x040fe20000000100 */
[----:B------:R-:W-:Y:S01]  /*0b10*/  FADD R0, R14, -12583039 ;  /* 0xcb40007f0e007421 */ /* 0x000fe20000000000 */
[----:B------:R-:W-:Y:S01]  /*0b20*/  FADD R7, -R49, R10 ;  /* 0x0000000a31077221 */ /* 0x000fe20000000100 */
[-C--:B------:R-:W-:Y:S01]  /*0b30*/  FFMA.SAT R10, R43, R4.reuse, 0.5 ;  /* 0x3f0000002b0a7423 */ /* 0x080fe20000002004 */
        /* <DEDUP_REMOVED lines=9> */
[-C--:B------:R-:W-:Y:S01]  /*0bd0*/  FFMA.SAT R16, R39, R4.reuse, 0.5 ;  /* 0x3f00000027107423 */ /* 0x080fe20000002004 */
[----:B------:R-:W-:Y:S01]  /*0be0*/  FFMA R6, R13, 1.4426950216293334961, -R6 ;  /* 0x3fb8aa3b0d067823 */ /* 0x000fe20000000806 */
[----:B------:R-:W-:Y:S01]  /*0bf0*/  FFMA R8, R45, 1.4426950216293334961, -R8 ;  /* 0x3fb8aa3b2d087823 */ /* 0x000fe20000000808 */
[-C--:B------:R-:W-:Y:S01]  /*0c00*/  FFMA.SAT R12, R41, R4.reuse, 0.5 ;  /* 0x3f000000290c7423 */ /* 0x080fe20000002004 */
[----:B------:R-:W-:Y:S01]  /*0c10*/  MUFU.EX2 R40, R47 ;  /* 0x0000002f00287308 */ /* 0x000fe20000000800 */
[----:B------:R-:W-:Y:S01]  /*0c20*/  FFMA R18, R13, 1.925963033500011079e-08, R6 ;  /* 0x32a570600d127823 */ /* 0x000fe20000000006 */
[----:B------:R-:W-:Y:S01]  /*0c30*/  FADD R6, R10, -12583039 ;  /* 0xcb40007f0a067421 */ /* 0x000fe20000000000 */
[----:B------:R-:W-:Y:S01]  /*0c40*/  FFMA R45, R45, 1.925963033500011079e-08, R8 ;  /* 0x32a570602d2d7823 */ /* 0x000fe20000000008 */
[-C--:B------:R-:W-:Y:S01]  /*0c50*/  FFMA.RM R13, R12, R11.reuse, 12582913 ;  /* 0x4b4000010c0d7423 */ /* 0x080fe2000000400b */
[----:B------:R-:W-:Y:S01]  /*0c60*/  FADD R17, -R49, R17 ;  /* 0x0000001131117221 */ /* 0x000fe20000000100 */
[----:B------:R-:W-:Y:S01]  /*0c70*/  FFMA R8, R43, 1.4426950216293334961, -R6 ;  /* 0x3fb8aa3b2b087823 */ /* 0x000fe20000000806 */
[----:B------:R-:W-:Y:S01]  /*0c80*/  FFMA.RM R6, R16, R11, 12582913 ;  /* 0x4b40000110067423 */ /* 0x000fe2000000400b */
[----:B------:R-:W-:Y:S01]  /*0c90*/  FFMA.SAT R42, R37, R4, 0.5 ;  /* 0x3f000000252a7423 */ /* 0x000fe20000002004 */
[----:B------:R0:W1:Y:S01]  /*0ca0*/  MUFU.EX2 R47, R18 ;  /* 0x00000012002f7308 */ /* 0x0000620000000800 */
[----:B------:R-:W-:Y:S01]  /*0cb0*/  FFMA R43, R43, 1.925963033500011079e-08, R8 ;  /* 0x32a570602b2b7823 */ /* 0x000fe20000000008 */
[----:B------:R-:W-:Y:S01]  /*0cc0*/  FADD R12, R6, -12583039 ;  /* 0xcb40007f060c7421 */ /* 0x000fe20000000000 */
[----:B------:R-:W-:Y:S01]  /*0cd0*/  FADD R8, R13, -12583039 ;  /* 0xcb40007f0d087421 */ /* 0x000fe20000000000 */
[----:B------:R-:W-:Y:S01]  /*0ce0*/  FADD R9, -R49, R9 ;  /* 0x0000000931097221 */ /* 0x000fe20000000100 */
[----:B------:R-:W-:-:S02]  /*0cf0*/  IMAD.SHL.U32 R0, R0, 0x800000, RZ ;  /* 0x0080000000007824 */ /* 0x000fc400078e00ff */
[----:B------:R-:W-:Y:S01]  /*0d00*/  FFMA R12, R39, 1.4426950216293334961, -R12 ;  /* 0x3fb8aa3b270c7823 */ /* 0x000fe2000000080c */
[----:B------:R-:W-:Y:S01]  /*0d10*/  FFMA R8, R41, 1.4426950216293334961, -R8 ;  /* 0x3fb8aa3b29087823 */ /* 0x000fe20000000808 */
[----:B------:R-:W2:Y:S01]  /*0d20*/  MUFU.EX2 R45, R45 ;  /* 0x0000002d002d7308 */ /* 0x000ea20000000800 */
[-C--:B0-----:R-:W-:Y:S01]  /*0d30*/  FFMA.SAT R18, R7, R4.reuse, 0.5 ;  /* 0x3f00000007127423 */ /* 0x081fe20000002004 */
[----:B------:R-:W-:Y:S01]  /*0d40*/  FFMA R38, R39, 1.925963033500011079e-08, R12 ;  /* 0x32a5706027267823 */ /* 0x000fe2000000000c */
[----:B------:R-:W-:Y:S01]  /*0d50*/  FFMA.SAT R12, R5, R4, 0.5 ;  /* 0x3f000000050c7423 */ /* 0x000fe20000002004 */
[----:B------:R-:W-:Y:S01]  /*0d60*/  FFMA R41, R41, 1.925963033500011079e-08, R8 ;  /* 0x32a5706029297823 */ /* 0x000fe20000000008 */
[-C--:B------:R-:W-:Y:S01]  /*0d70*/  FFMA.RM R18, R18, R11.reuse, 12582913 ;  /* 0x4b40000112127423 */ /* 0x080fe2000000400b */
[----:B------:R-:W-:Y:S01]  /*0d80*/  SHF.L.U32 R13, R13, 0x17, RZ ;  /* 0x000000170d0d7819 */ /* 0x000fe200000006ff */
[----:B------:R-:W-:Y:S01]  /*0d90*/  FFMA.RM R12, R12, R11, 12582913 ;  /* 0x4b4000010c0c7423 */ /* 0x000fe2000000400b */
[----:B------:R0:W3:Y:S01]  /*0da0*/  MUFU.EX2 R44, R41 ;  /* 0x00000029002c7308 */ /* 0x0000e20000000800 */
[----:B------:R-:W-:Y:S01]  /*0db0*/  SHF.L.U32 R2, R2, 0x17, RZ ;  /* 0x0000001702027819 */ /* 0x000fe200000006ff */
[----:B-1----:R-:W-:Y:S01]  /*0dc0*/  FMUL R0, R0, R47 ;  /* 0x0000002f00007220 */ /* 0x002fe20000400000 */
[----:B------:R-:W-:Y:S01]  /*0dd0*/  FADD R8, R12, -12583039 ;  /* 0xcb40007f0c087421 */ /* 0x000fe20000000000 */
[----:B------:R-:W-:-:S03]  /*0de0*/  SHF.L.U32 R10, R10, 0x17, RZ ;  /* 0x000000170a0a7819 */ /* 0x000fc600000006ff */
[C---:B------:R-:W-:Y:S01]  /*0df0*/  FFMA R16, R5.reuse, 1.4426950216293334961, -R8 ;  /* 0x3fb8aa3b05107823 */ /* 0x040fe20000000808 */
[----:B------:R-:W-:Y:S01]  /*0e00*/  FFMA.RM R8, R42, R11, 12582913 ;  /* 0x4b4000012a087423 */ /* 0x000fe2000000400b */
[----:B------:R-:W-:Y:S01]  /*0e10*/  MUFU.EX2 R38, R38 ;  /* 0x0000002600267308 */ /* 0x000fe20000000800 */
[----:B--2---:R-:W-:Y:S01]  /*0e20*/  FMUL R2, R2, R45 ;  /* 0x0000002d02027220 */ /* 0x004fe20000400000 */
[----:B------:R-:W-:Y:S01]  /*0e30*/  FFMA R16, R5, 1.925963033500011079e-08, R16 ;  /* 0x32a5706005107823 */ /* 0x000fe20000000010 */
[----:B------:R-:W-:Y:S01]  /*0e40*/  SHF.L.U32 R5, R14, 0x17, RZ ;  /* 0x000000170e057819 */ /* 0x000fe200000006ff */
[----:B------:R-:W-:Y:S01]  /*0e50*/  FFMA.SAT R14, R15, R4, 0.5 ;  /* 0x3f0000000f0e7423 */ /* 0x000fe20000002004 */
[----:B------:R-:W-:-:S03]  /*0e60*/  FADD R42, R8, -12583039 ;  /* 0xcb40007f082a7421 */ /* 0x000fc60000000000 */
[----:B------:R-:W-:Y:S01]  /*0e70*/  FFMA.RM R14, R14, R11, 12582913 ;  /* 0x4b4000010e0e7423 */ /* 0x000fe2000000400b */
[----:B------:R-:W-:Y:S01]  /*0e80*/  FMUL R5, R5, R40 ;  /* 0x0000002805057220 */ /* 0x000fe20000400000 */
[C---:B------:R-:W-:Y:S01]  /*0e90*/  FFMA R42, R37.reuse, 1.4426950216293334961, -R42 ;  /* 0x3fb8aa3b252a7823 */ /* 0x040fe2000000082a */
[----:B------:R-:W1:Y:S01]  /*0ea0*/  MUFU.EX2 R43, R43 ;  /* 0x0000002b002b7308 */ /* 0x000e620000000800 */
[C---:B------:R-:W-:Y:S01]  /*0eb0*/  FADD R40, R14.reuse, -12583039 ;  /* 0xcb40007f0e287421 */ /* 0x040fe20000000000 */
[----:B------:R-:W-:Y:S01]  /*0ec0*/  SHF.L.U32 R14, R14, 0x17, RZ ;  /* 0x000000170e0e7819 */ /* 0x000fe200000006ff */
[----:B------:R-:W-:Y:S02]  /*0ed0*/  FFMA R37, R37, 1.925963033500011079e-08, R42 ;  /* 0x32a5706025257823 */ /* 0x000fe4000000002a */
[----:B------:R-:W-:-:S03]  /*0ee0*/  FFMA R40, R15, 1.4426950216293334961, -R40 ;  /* 0x3fb8aa3b0f287823 */ /* 0x000fc60000000828 */
[----:B------:R-:W2:Y:S01]  /*0ef0*/  MUFU.EX2 R16, R16 ;  /* 0x0000001000107308 */ /* 0x000ea20000000800 */
[----:B------:R-:W-:Y:S01]  /*0f00*/  FFMA R39, R15, 1.925963033500011079e-08, R40 ;  /* 0x32a570600f277823 */ /* 0x000fe20000000028 */
[----:B------:R-:W-:-:S04]  /*0f10*/  FFMA.SAT R40, R17, R4, 0.5 ;  /* 0x3f00000011287423 */ /* 0x000fc80000002004 */
[----:B------:R-:W-:Y:S02]  /*0f20*/  FFMA.RM R15, R40, R11, 12582913 ;  /* 0x4b400001280f7423 */ /* 0x000fe4000000400b */
[----:B------:R-:W4:Y:S02]  /*0f30*/  MUFU.EX2 R37, R37 ;  /* 0x0000002500257308 */ /* 0x000f240000000800 */
[C---:B------:R-:W-:Y:S01]  /*0f40*/  FADD R40, R15.reuse, -12583039 ;  /* 0xcb40007f0f287421 */ /* 0x040fe20000000000 */
[----:B------:R-:W-:-:S03]  /*0f50*/  SHF.L.U32 R15, R15, 0x17, RZ ;  /* 0x000000170f0f7819 */ /* 0x000fc600000006ff */
[C---:B------:R-:W-:Y:S02]  /*0f60*/  FFMA R40, R17.reuse, 1.4426950216293334961, -R40 ;  /* 0x3fb8aa3b11287823 */ /* 0x040fe40000000828 */
[----:B------:R-:W5:Y:S02]  /*0f70*/  MUFU.EX2 R39, R39 ;  /* 0x0000002700277308 */ /* 0x000f640000000800 */
[----:B------:R-:W-:Y:S01]  /*0f80*/  FFMA R17, R17, 1.925963033500011079e-08, R40 ;  /* 0x32a5706011117823 */ /* 0x000fe20000000028 */
[----:B------:R-:W-:-:S04]  /*0f90*/  FADD R40, R18, -12583039 ;  /* 0xcb40007f12287421 */ /* 0x000fc80000000000 */
[----:B------:R-:W-:-:S04]  /*0fa0*/  FFMA R40, R7, 1.4426950216293334961, -R40 ;  /* 0x3fb8aa3b07287823 */ /* 0x000fc80000000828 */
[----:B------:R-:W-:Y:S01]  /*0fb0*/  FFMA R42, R7, 1.925963033500011079e-08, R40 ;  /* 0x32a57060072a7823 */ /* 0x000fe20000000028 */
[-C--:B------:R-:W-:Y:S01]  /*0fc0*/  FFMA.SAT R40, R3, R4.reuse, 0.5 ;  /* 0x3f00000003287423 */ /* 0x080fe20000002004 */
[----:B------:R-:W-:Y:S01]  /*0fd0*/  FFMA.SAT R4, R9, R4, 0.5 ;  /* 0x3f00000009047423 */ /* 0x000fe20000002004 */
[----:B------:R-:W-:Y:S02]  /*0fe0*/  FADD R7, RZ, R5 ;  /* 0x00000005ff077221 */ /* 0x000fe40000000000 */
[-C--:B------:R-:W-:Y:S01]  /*0ff0*/  FFMA.RM R40, R40, R11.reuse, 12582913 ;  /* 0x4b40000128287423 */ /* 0x080fe2000000400b */
[----:B------:R-:W-:Y:S01]  /*1000*/  FFMA.RM R11, R4, R11, 12582913 ;  /* 0x4b400001040b7423 */ /* 0x000fe2000000400b */
[----:B------:R-:W-:Y:S01]  /*1010*/  FADD R7, R7, R0 ;  /* 0x0000000007077221 */ /* 0x000fe20000000000 */
[----:B------:R-:W-:Y:S01]  /*1020*/  MUFU.EX2 R42, R42 ;  /* 0x0000002a002a7308 */ /* 0x000fe20000000800 */
[----:B------:R-:W-:-:S04]  /*1030*/  FADD R4, R40, -12583039 ;  /* 0xcb40007f28047421 */ /* 0x000fc80000000000 */
[----:B------:R-:W-:-:S04]  /*1040*/  FFMA R4, R3, 1.4426950216293334961, -R4 ;  /* 0x3fb8aa3b03047823 */ /* 0x000fc80000000804 */
[----:B0-----:R-:W-:Y:S01]  /*1050*/  FFMA R41, R3, 1.925963033500011079e-08, R4 ;  /* 0x32a5706003297823 */ /* 0x001fe20000000004 */
[----:B---3--:R-:W-:Y:S01]  /*1060*/  FMUL R4, R13, R44 ;  /* 0x0000002c0d047220 */ /* 0x008fe20000400000 */
[----:B------:R-:W-:Y:S01]  /*1070*/  SHF.L.U32 R13, R6, 0x17, RZ ;  /* 0x00000017060d7819 */ /* 0x000fe200000006ff */
[----:B-1----:R-:W-:Y:S02]  /*1080*/  FMUL R3, R10, R43 ;  /* 0x0000002b0a037220 */ /* 0x002fe40000400000 */
[----:B------:R4:W0:Y:S02]  /*1090*/  MUFU.EX2 R10, R17 ;  /* 0x00000011000a7308 */ /* 0x0008240000000800 */
[----:B------:R-:W-:Y:S01]  /*10a0*/  FMUL R6, R13, R38 ;  /* 0x000000260d067220 */ /* 0x000fe20000400000 */
[----:B------:R-:W-:Y:S01]  /*10b0*/  FADD R38, R7, R2 ;  /* 0x0000000207267221 */ /* 0x000fe20000000000 */
[----:B------:R-:W-:Y:S01]  /*10c0*/  SHF.L.U32 R7, R12, 0x17, RZ ;  /* 0x000000170c077819 */ /* 0x000fe200000006ff */
[----:B------:R-:W-:-:S02]  /*10d0*/  FADD R12, R11, -12583039 ;  /* 0xcb40007f0b0c7421 */ /* 0x000fc40000000000 */
[----:B------:R-:W-:Y:S01]  /*10e0*/  FADD R13, R38, R3 ;  /* 0x00000003260d7221 */ /* 0x000fe20000000000 */
[----:B------:R-:W1:Y:S01]  /*10f0*/  MUFU.EX2 R41, R41 ;  /* 0x0000002900297308 */ /* 0x000e620000000800 */
[----:B--2---:R-:W-:Y:S01]  /*1100*/  FMUL R7, R7, R16 ;  /* 0x0000001007077220 */ /* 0x004fe20000400000 */
[----:B------:R-:W-:Y:S01]  /*1110*/  FFMA R16, R9, 1.4426950216293334961, -R12 ;  /* 0x3fb8aa3b09107823 */ /* 0x000fe2000000080c */
[----:B------:R-:W-:Y:S01]  /*1120*/  FADD R13, R13, R4 ;  /* 0x000000040d0d7221 */ /* 0x000fe20000000000 */
[----:B------:R-:W-:Y:S02]  /*1130*/  IMAD.SHL.U32 R12, R8, 0x800000, RZ ;  /* 0x00800000080c7824 */ /* 0x000fe400078e00ff */
[----:B------:R-:W-:Y:S01]  /*1140*/  FFMA R38, R9, 1.925963033500011079e-08, R16 ;  /* 0x32a5706009267823 */ /* 0x000fe20000000010 */
[----:B------:R-:W-:Y:S01]  /*1150*/  FADD R8, R13, R6 ;  /* 0x000000060d087221 */ /* 0x000fe20000000000 */
[----:B----4-:R-:W-:Y:S01]  /*1160*/  FMUL R17, R12, R37 ;  /* 0x000000250c117220 */ /* 0x010fe20000400000 */
[----:B-----5:R-:W-:Y:S01]  /*1170*/  FMUL R16, R14, R39 ;  /* 0x000000270e107220 */ /* 0x020fe20000400000 */
[----:B------:R-:W2:Y:S01]  /*1180*/  MUFU.EX2 R43, R38 ;  /* 0x00000026002b7308 */ /* 0x000ea20000000800 */
[----:B------:R-:W-:Y:S01]  /*1190*/  FADD R8, R8, R7 ;  /* 0x0000000708087221 */ /* 0x000fe20000000000 */
[----:B------:R-:W-:Y:S01]  /*11a0*/  SHF.L.U32 R37, R18, 0x17, RZ ;  /* 0x0000001712257819 */ /* 0x000fe200000006ff */
[----:B0-----:R-:W-:Y:S01]  /*11b0*/  FMUL R10, R15, R10 ;  /* 0x0000000a0f0a7220 */ /* 0x001fe20000400000 */
[----:B------:R-:W-:Y:S01]  /*11c0*/  SHF.L.U32 R18, R11, 0x17, RZ ;  /* 0x000000170b127819 */ /* 0x000fe200000006ff */
[----:B------:R-:W-:Y:S01]  /*11d0*/  FADD R9, R8, R17 ;  /* 0x0000001108097221 */ /* 0x000fe20000000000 */
[----:B------:R-:W-:-:S03]  /*11e0*/  SHF.L.U32 R8, R40, 0x17, RZ ;  /* 0x0000001728087819 */ /* 0x000fc600000006ff */
[----:B------:R-:W-:Y:S01]  /*11f0*/  FADD R13, R9, R16 ;  /* 0x00000010090d7221 */ /* 0x000fe20000000000 */
[----:B------:R-:W-:Y:S01]  /*1200*/  FMUL R9, R37, R42 ;  /* 0x0000002a25097220 */ /* 0x000fe20000400000 */
[----:B-1----:R-:W-:Y:S02]  /*1210*/  FMUL R8, R8, R41 ;  /* 0x0000002908087220 */ /* 0x002fe40000400000 */
        /* <DEDUP_REMOVED lines=14> */
.L_x_20390:
        /* <DEDUP_REMOVED lines=12> */
[----:B0-----:R-:W-:Y:S05]  /*13c0*/  CALL.REL.NOINC `($__internal_388_$__cuda_sm3x_div_rn_noftz_f32_slowpath) ;  /* 0x0000001c00247944 */ /* 0x001fea0003c00000 */
[----:B------:R-:W-:-:S07]  /*13d0*/  MOV R11, R5 ;  /* 0x00000005000b7202 */ /* 0x000fce0000000f00 */
.L_x_20353:
[----:B------:R-:W-:Y:S05]  /*13e0*/  BSYNC.RECONVERGENT B3 ;  /* 0x0000000000037941 */ /* 0x000fea0003800200 */
.L_x_20352:
        /* <DEDUP_REMOVED lines=12> */
[----:B0-----:R-:W-:Y:S05]  /*14b0*/  CALL.REL.NOINC `($__internal_388_$__cuda_sm3x_div_rn_noftz_f32_slowpath) ;  /* 0x0000001800e87944 */ /* 0x001fea0003c00000 */
[----:B------:R-:W-:-:S07]  /*14c0*/  MOV R15, R5 ;  /* 0x00000005000f7202 */ /* 0x000fce0000000f00 */
.L_x_20355:
[----:B------:R-:W-:Y:S05]  /*14d0*/  BSYNC.RECONVERGENT B3 ;  /* 0x0000000000037941 */ /* 0x000fea0003800200 */
.L_x_20354:
        /* <DEDUP_REMOVED lines=12> */
[----:B0-----:R-:W-:Y:S05]  /*15a0*/  CALL.REL.NOINC `($__internal_388_$__cuda_sm3x_div_rn_noftz_f32_slowpath) ;  /* 0x0000001800ac7944 */ /* 0x001fea0003c00000 */
[----:B------:R-:W-:-:S07]  /*15b0*/  MOV R37, R5 ;  /* 0x0000000500257202 */ /* 0x000fce0000000f00 */
.L_x_20357:
[----:B------:R-:W-:Y:S05]  /*15c0*/  BSYNC.RECONVERGENT B3 ;  /* 0x0000000000037941 */ /* 0x000fea0003800200 */
.L_x_20356:
        /* <DEDUP_REMOVED lines=14> */
.L_x_20359:
[----:B------:R-:W-:Y:S05]  /*16b0*/  BSYNC.RECONVERGENT B3 ;  /* 0x0000000000037941 */ /* 0x000fea0003800200 */
.L_x_20358:
        /* <DEDUP_REMOVED lines=14> */
.L_x_20361:
[----:B------:R-:W-:Y:S05]  /*17a0*/  BSYNC.RECONVERGENT B3 ;  /* 0x0000000000037941 */ /* 0x000fea0003800200 */
.L_x_20360:
        /* <DEDUP_REMOVED lines=14> */
.L_x_20363:
[----:B------:R-:W-:Y:S05]  /*1890*/  BSYNC.RECONVERGENT B3 ;  /* 0x0000000000037941 */ /* 0x000fea0003800200 */
.L_x_20362:
        /* <DEDUP_REMOVED lines=14> */
.L_x_20365:
[----:B------:R-:W-:Y:S05]  /*1980*/  BSYNC.RECONVERGENT B3 ;  /* 0x0000000000037941 */ /* 0x000fea0003800200 */
.L_x_20364:
        /* <DEDUP_REMOVED lines=14> */
.L_x_20367:
[----:B------:R-:W-:Y:S05]  /*1a70*/  BSYNC.RECONVERGENT B3 ;  /* 0x0000000000037941 */ /* 0x000fea0003800200 */
.L_x_20366:
        /* <DEDUP_REMOVED lines=14> */
.L_x_20369:
[----:B------:R-:W-:Y:S05]  /*1b60*/  BSYNC.RECONVERGENT B3 ;  /* 0x0000000000037941 */ /* 0x000fea0003800200 */
.L_x_20368:
        /* <DEDUP_REMOVED lines=14> */
.L_x_20371:
[----:B------:R-:W-:Y:S05]  /*1c50*/  BSYNC.RECONVERGENT B3 ;  /* 0x0000000000037941 */ /* 0x000fea0003800200 */
.L_x_20370:
        /* <DEDUP_REMOVED lines=14> */
.L_x_20373:
[----:B------:R-:W-:Y:S05]  /*1d40*/  BSYNC.RECONVERGENT B3 ;  /* 0x0000000000037941 */ /* 0x000fea0003800200 */
.L_x_20372:
        /* <DEDUP_REMOVED lines=14> */
.L_x_20375:
[----:B------:R-:W-:Y:S05]  /*1e30*/  BSYNC.RECONVERGENT B3 ;  /* 0x0000000000037941 */ /* 0x000fea0003800200 */
.L_x_20374:
        /* <DEDUP_REMOVED lines=14> */
.L_x_20377:
[----:B------:R-:W-:Y:S05]  /*1f20*/  BSYNC.RECONVERGENT B3 ;  /* 0x0000000000037941 */ /* 0x000fea0003800200 */
.L_x_20376:
        /* <DEDUP_REMOVED lines=53> */
[C---:B------:R-:W-:Y:S02]  /*2280*/  IADD3 R24, P0, PT, R19.reuse, R24, RZ ;  /* 0x0000001813187210 */ /* 0x040fe40007f1e0ff */
[----:B------:R-:W-:Y:S02]  /*2290*/  @!P4 R2UR UR6, R20 ;  /* 0x000000001406c2ca */ /* 0x000fe400000e0000 */
[----:B------:R-:W-:Y:S02]  /*22a0*/  LEA.HI.X.SX32 R22, R19, R22, 0x1, P0 ;  /* 0x0000001613167211 */ /* 0x000fe400000f0eff */
[----:B------:R-:W-:Y:S02]  /*22b0*/  ISETP.GE.U32.AND P0, PT, R24, UR46, PT ;  /* 0x0000002e18007c0c */ /* 0x000fe4000bf06070 */
        /* <DEDUP_REMOVED lines=20> */
.L_x_20350:
[----:B------:R-:W-:Y:S05]  /*2400*/  EXIT ;  /* 0x000000000000794d */ /* 0x000fea0003800000 */
.L_x_20351:
[----:B------:R-:W-:Y:S01]  /*2410*/  BSSY B1, `(.L_x_20379) ;  /* 0x0000007000017945 */ /* 0x000fe20003800000 */
[----:B------:R-:W-:Y:S01]  /*2420*/  MOV R12, 0x10 ;  /* 0x00000010000c7802 */ /* 0x000fe20000000f00 */
[----:B------:R-:W-:Y:S01]  /*2430*/  IMAD.MOV.U32 R15, RZ, RZ, -0x1 ;  /* 0xffffffffff0f7424 */ /* 0x000fe200078e00ff */
[----:B------:R-:W-:-:S07]  /*2440*/  MOV R11, 0x1f ;  /* 0x0000001f000b7802 */ /* 0x000fce0000000f00 */
[----:B------:R-:W-:Y:S05]  /*2450*/  WARPSYNC.COLLECTIVE R15, `(.L_x_20380) ;  /* 0x000000000f087348 */ /* 0x000fea0003c00000 */
[----:B------:R0:W1:Y:S02]  /*2460*/  SHFL.BFLY P6, R14, R13, R12, R11 ;  /* 0x0c00000c0d0e7389 */ /* 0x00006400000c000b */
[----:B01----:R-:W-:Y:S05]  /*2470*/  ENDCOLLECTIVE ;  /* 0x000000000000791b */ /* 0x003fea0003800000 */
.L_x_20380:
[----:B------:R-:W-:Y:S05]  /*2480*/  BSYNC B1 ;  /* 0x0000000000017941 */ /* 0x000fea0003800000 */
.L_x_20379:
[----:B------:R-:W-:Y:S01]  /*2490*/  HFMA2 R11, -RZ, RZ, 0, 1.847743988037109375e-06 ;  /* 0x0000001fff0b7431 */ /* 0x000fe200000001ff */
[----:B------:R-:W-:Y:S02]  /*24a0*/  FMNMX R13, R14, R13, !PT ;  /* 0x0000000d0e0d7209 */ /* 0x000fe40007800000 */
[----:B------:R-:W-:Y:S02]  /*24b0*/  MOV R12, 0x8 ;  /* 0x00000008000c7802 */ /* 0x000fe40000000f00 */
[----:B------:R-:W-:-:S07]  /*24c0*/  MOV R15, 0xffffffff ;  /* 0xffffffff000f7802 */ /* 0x000fce0000000f00 */
[----:B------:R-:W-:Y:S05]  /*24d0*/  WARPSYNC.COLLECTIVE R15, `(.L_x_20381) ;  /* 0x000000000f087348 */ /* 0x000fea0003c00000 */
[----:B------:R0:W1:Y:S02]  /*24e0*/  SHFL.BFLY P6, R14, R13, R12, R11 ;  /* 0x0c00000c0d0e7389 */ /* 0x00006400000c000b */
[----:B01----:R-:W-:Y:S05]  /*24f0*/  ENDCOLLECTIVE ;  /* 0x000000000000791b */ /* 0x003fea0003800000 */
.L_x_20381:
[----:B------:R-:W-:Y:S01]  /*2500*/  HFMA2 R12, -RZ, RZ, 0, 2.384185791015625e-07 ;  /* 0x00000004ff0c7431 */ /* 0x000fe200000001ff */
[----:B------:R-:W-:-:S04]  /*2510*/  FMNMX R0, R13, R14, !PT ;  /* 0x0000000e0d007209 */ /* 0x000fc80007800000 */
[----:B------:R-:W-:-:S07]  /*2520*/  MOV R13, R0 ;  /* 0x00000000000d7202 */ /* 0x000fce0000000f00 */
[----:B------:R-:W-:Y:S05]  /*2530*/  WARPSYNC.COLLECTIVE R15, `(.L_x_20382) ;  /* 0x000000000f087348 */ /* 0x000fea0003c00000 */
[----:B------:R0:W1:Y:S02]  /*2540*/  SHFL.BFLY P6, R14, R13, R12, R11 ;  /* 0x0c00000c0d0e7389 */ /* 0x00006400000c000b */
[----:B01----:R-:W-:Y:S05]  /*2550*/  ENDCOLLECTIVE ;  /* 0x000000000000791b */ /* 0x003fea0003800000 */
.L_x_20382:
[----:B------:R-:W-:Y:S01]  /*2560*/  IMAD.MOV.U32 R12, RZ, RZ, 0x2 ;  /* 0x00000002ff0c7424 */ /* 0x000fe200078e00ff */
[----:B------:R-:W-:-:S04]  /*2570*/  FMNMX R2, R0, R14, !PT ;  /* 0x0000000e00027209 */ /* 0x000fc80007800000 */
[----:B------:R-:W-:-:S07]  /*2580*/  MOV R13, R2 ;  /* 0x00000002000d7202 */ /* 0x000fce0000000f00 */
[----:B------:R-:W-:Y:S05]  /*2590*/  WARPSYNC.COLLECTIVE R15, `(.L_x_20383) ;  /* 0x000000000f087348 */ /* 0x000fea0003c00000 */
[----:B------:R0:W1:Y:S02]  /*25a0*/  SHFL.BFLY P6, R14, R13, R12, R11 ;  /* 0x0c00000c0d0e7389 */ /* 0x00006400000c000b */
[----:B01----:R-:W-:Y:S05]  /*25b0*/  ENDCOLLECTIVE ;  /* 0x000000000000791b */ /* 0x003fea0003800000 */
.L_x_20383:
[----:B------:R-:W-:Y:S01]  /*25c0*/  HFMA2 R12, -RZ, RZ, 0, 5.9604644775390625e-08 ;  /* 0x00000001ff0c7431 */ /* 0x000fe200000001ff */
[----:B------:R-:W-:-:S04]  /*25d0*/  FMNMX R3, R2, R14, !PT ;  /* 0x0000000e02037209 */ /* 0x000fc80007800000 */
[----:B------:R-:W-:-:S07]  /*25e0*/  MOV R13, R3 ;  /* 0x00000003000d7202 */ /* 0x000fce0000000f00 */
[----:B------:R-:W-:Y:S05]  /*25f0*/  WARPSYNC.COLLECTIVE R15, `(.L_x_20384) ;  /* 0x000000000f087348 */ /* 0x000fea0003c00000 */
[----:B------:R0:W1:Y:S02]  /*2600*/  SHFL.BFLY P6, R14, R13, R12, R11 ;  /* 0x0c00000c0d0e7389 */ /* 0x00006400000c000b */
[----:B01----:R-:W-:Y:S05]  /*2610*/  ENDCOLLECTIVE ;  /* 0x000000000000791b */ /* 0x003fea0003800000 */
.L_x_20384:
[----:B------:R-:W-:Y:S02]  /*2620*/  MOV R15, 0x3bbb989d ;  /* 0x3bbb989d000f7802 */ /* 0x000fe40000000f00 */
[----:B------:R-:W-:-:S05]  /*2630*/  FMNMX R14, R3, R14, !PT ;  /* 0x0000000e030e7209 */ /* 0x000fca0007800000 */
[C---:B------:R-:W-:Y:S01]  /*2640*/  FADD R4, -R14.reuse, R37 ;  /* 0x000000250e047221 */ /* 0x040fe20000000100 */
[----:B------:R-:W-:Y:S02]  /*2650*/  HFMA2 R37, -RZ, RZ, 3.7421875, 0 ;  /* 0x437c0000ff257431 */ /* 0x000fe400000001ff */
        /* <DEDUP_REMOVED lines=12> */
[----:B------:R-:W-:Y:S01]  /*2720*/  FADD R11, -R14, R17 ;  /* 0x000000110e0b7221 */ /* 0x000fe20000000100 */
[----:B------:R-:W-:Y:S01]  /*2730*/  FADD R16, R10, -12583039 ;  /* 0xcb40007f0a107421 */ /* 0x000fe20000000000 */
[----:B------:R-:W-:-:S03]  /*2740*/  FADD R14, -R14, R9 ;  /* 0x000000090e0e7221 */ /* 0x000fc60000000100 */
        /* <DEDUP_REMOVED lines=66> */
[----:B------:R-:W-:-:S05]  /*2b70*/  FFMA.SAT R18, R14, R15, 0.5 ;  /* 0x3f0000000e127423 */ /* 0x000fca000000200f */
        /* <DEDUP_REMOVED lines=20> */
[----:B------:R-:W-:-:S03]  /*2cc0*/  MOV R15, 0xffffffff ;  /* 0xffffffff000f7802 */ /* 0x000fc60000000f00 */
[-C--:B------:R-:W-:Y:S01]  /*2cd0*/  FFMA.RM R8, R8, R37.reuse, 12582913 ;  /* 0x4b40000108087423 */ /* 0x080fe20000004025 */
[----:B------:R-:W-:-:S03]  /*2ce0*/  FFMA.RM R37, R18, R37, 12582913 ;  /* 0x4b40000112257423 */ /* 0x000fc60000004025 */
[C---:B------:R-:W-:Y:S01]  /*2cf0*/  FADD R18, R8.reuse, -12583039 ;  /* 0xcb40007f08127421 */ /* 0x040fe20000000000 */
[----:B------:R-:W-:-:S03]  /*2d00*/  SHF.L.U32 R8, R8, 0x17, RZ ;  /* 0x0000001708087819 */ /* 0x000fc600000006ff */
[----:B------:R-:W-:-:S04]  /*2d10*/  FFMA R18, R13, 1.4426950216293334961, -R18 ;  /* 0x3fb8aa3b0d127823 */ /* 0x000fc80000000812 */
[----:B------:R-:W-:Y:S01]  /*2d20*/  FFMA R18, R13, 1.925963033500011079e-08, R18 ;  /* 0x32a570600d127823 */ /* 0x000fe20000000012 */
[----:B------:R-:W-:-:S03]  /*2d30*/  FADD R13, RZ, R5 ;  /* 0x00000005ff0d7221 */ /* 0x000fc60000000000 */
[----:B------:R0:W1:Y:S01]  /*2d40*/  MUFU.EX2 R11, R18 ;  /* 0x00000012000b7308 */ /* 0x0000620000000800 */
[----:B------:R-:W-:-:S04]  /*2d50*/  FADD R13, R13, R0 ;  /* 0x000000000d0d7221 */ /* 0x000fc80000000000 */
[----:B------:R-:W-:-:S04]  /*2d60*/  FADD R12, R13, R2 ;  /* 0x000000020d0c7221 */ /* 0x000fc80000000000 */
[----:B------:R-:W-:Y:S01]  /*2d70*/  FADD R13, R12, R3 ;  /* 0x000000030c0d7221 */ /* 0x000fe20000000000 */
[----:B0-----:R-:W-:-:S03]  /*2d80*/  SHF.L.U32 R18, R37, 0x17, RZ ;  /* 0x0000001725127819 */ /* 0x001fc600000006ff */
[----:B------:R-:W-:Y:S01]  /*2d90*/  FADD R13, R13, R4 ;  /* 0x000000040d0d7221 */ /* 0x000fe20000000000 */
[----:B-1----:R-:W-:Y:S01]  /*2da0*/  FMUL R8, R8, R11 ;  /* 0x0000000b08087220 */ /* 0x002fe20000400000 */
[----:B------:R-:W-:Y:S02]  /*2db0*/  FADD R11, R37, -12583039 ;  /* 0xcb40007f250b7421 */ /* 0x000fe40000000000 */
[----:B------:R-:W-:Y:S02]  /*2dc0*/  FADD R12, R13, R6 ;  /* 0x000000060d0c7221 */ /* 0x000fe40000000000 */
[----:B------:R-:W-:Y:S02]  /*2dd0*/  FFMA R11, R14, 1.4426950216293334961, -R11 ;  /* 0x3fb8aa3b0e0b7823 */ /* 0x000fe4000000080b */
[----:B------:R-:W-:Y:S02]  /*2de0*/  FADD R12, R12, R7 ;  /* 0x000000070c0c7221 */ /* 0x000fe40000000000 */
[----:B------:R-:W-:-:S02]  /*2df0*/  FFMA R11, R14, 1.925963033500011079e-08, R11 ;  /* 0x32a570600e0b7823 */ /* 0x000fc4000000000b */
[----:B------:R-:W-:-:S04]  /*2e00*/  FADD R13, R12, R17 ;  /* 0x000000110c0d7221 */ /* 0x000fc80000000000 */
[----:B------:R-:W-:Y:S01]  /*2e10*/  FADD R13, R13, R16 ;  /* 0x000000100d0d7221 */ /* 0x000fe20000000000 */
[----:B------:R-:W0:Y:S03]  /*2e20*/  MUFU.EX2 R11, R11 ;  /* 0x0000000b000b7308 */ /* 0x000e260000000800 */
[----:B------:R-:W-:-:S04]  /*2e30*/  FADD R12, R13, R10 ;  /* 0x0000000a0d0c7221 */ /* 0x000fc80000000000 */
[----:B------:R-:W-:Y:S01]  /*2e40*/  FADD R13, R12, R9 ;  /* 0x000000090c0d7221 */ /* 0x000fe20000000000 */
[----:B------:R-:W-:-:S03]  /*2e50*/  MOV R12, 0x10 ;  /* 0x00000010000c7802 */ /* 0x000fc60000000f00 */
[----:B------:R-:W-:Y:S01]  /*2e60*/  FADD R13, R13, R8 ;  /* 0x000000080d0d7221 */ /* 0x000fe20000000000 */
[----:B0-----:R-:W-:Y:S01]  /*2e70*/  FMUL R18, R18, R11 ;  /* 0x0000000b12127220 */ /* 0x001fe20000400000 */
[----:B------:R-:W-:-:S03]  /*2e80*/  HFMA2 R11, -RZ, RZ, 0, 1.847743988037109375e-06 ;  /* 0x0000001fff0b7431 */ /* 0x000fc600000001ff */
[----:B------:R-:W-:-:S07]  /*2e90*/  FADD R13, R13, R18 ;  /* 0x000000120d0d7221 */ /* 0x000fce0000000000 */
[----:B------:R-:W-:Y:S05]  /*2ea0*/  WARPSYNC.COLLECTIVE R15, `(.L_x_20385) ;  /* 0x000000000f087348 */ /* 0x000fea0003c00000 */
[----:B------:R0:W1:Y:S02]  /*2eb0*/  SHFL.BFLY P6, R14, R13, R12, R11 ;  /* 0x0c00000c0d0e7389 */ /* 0x00006400000c000b */
[----:B01----:R-:W-:Y:S05]  /*2ec0*/  ENDCOLLECTIVE ;  /* 0x000000000000791b */ /* 0x003fea0003800000 */
.L_x_20385:
[----:B------:R-:W-:Y:S02]  /*2ed0*/  HFMA2 R12, -RZ, RZ, 0, 4.76837158203125e-07 ;  /* 0x00000008ff0c7431 */ /* 0x000fe400000001ff */
[----:B------:R-:W-:-:S04]  /*2ee0*/  FADD R37, R13, R14 ;  /* 0x0000000e0d257221 */ /* 0x000fc80000000000 */
[----:B------:R-:W-:-:S07]  /*2ef0*/  IMAD.MOV.U32 R13, RZ, RZ, R37 ;  /* 0x000000ffff0d7224 */ /* 0x000fce00078e0025 */
[----:B------:R-:W-:Y:S05]  /*2f00*/  WARPSYNC.COLLECTIVE R15, `(.L_x_20386) ;  /* 0x000000000f087348 */ /* 0x000fea0003c00000 */
[----:B------:R0:W1:Y:S02]  /*2f10*/  SHFL.BFLY P6, R14, R13, R12, R11 ;  /* 0x0c00000c0d0e7389 */ /* 0x00006400000c000b */
[----:B01----:R-:W-:Y:S05]  /*2f20*/  ENDCOLLECTIVE ;  /* 0x000000000000791b */ /* 0x003fea0003800000 */
.L_x_20386:
[----:B------:R-:W-:Y:S02]  /*2f30*/  HFMA2 R12, -RZ, RZ, 0, 2.384185791015625e-07 ;  /* 0x00000004ff0c7431 */ /* 0x000fe400000001ff */
[----:B------:R-:W-:-:S05]  /*2f40*/  FADD R38, R37, R14 ;  /* 0x0000000e25267221 */ /* 0x000fca0000000000 */
[----:B------:R-:W-:-:S07]  /*2f50*/  MOV R13, R38 ;  /* 0x00000026000d7202 */ /* 0x000fce0000000f00 */
[----:B------:R-:W-:Y:S05]  /*2f60*/  WARPSYNC.COLLECTIVE R15, `(.L_x_20387) ;  /* 0x000000000f087348 */ /* 0x000fea0003c00000 */
[----:B------:R0:W1:Y:S02]  /*2f70*/  SHFL.BFLY P6, R14, R13, R12, R11 ;  /* 0x0c00000c0d0e7389 */ /* 0x00006400000c000b */
[----:B01----:R-:W-:Y:S05]  /*2f80*/  ENDCOLLECTIVE ;  /* 0x000000000000791b */ /* 0x003fea0003800000 */
.L_x_20387:
[----:B------:R-:W-:Y:S02]  /*2f90*/  HFMA2 R12, -RZ, RZ, 0, 1.1920928955078125e-07 ;  /* 0x00000002ff0c7431 */ /* 0x000fe400000001ff */
[----:B------:R-:W-:-:S05]  /*2fa0*/  FADD R39, R38, R14 ;  /* 0x0000000e26277221 */ /* 0x000fca0000000000 */
[----:B------:R-:W-:-:S07]  /*2fb0*/  MOV R13, R39 ;  /* 0x00000027000d7202 */ /* 0x000fce0000000f00 */
[----:B------:R-:W-:Y:S05]  /*2fc0*/  WARPSYNC.COLLECTIVE R15, `(.L_x_20388) ;  /* 0x000000000f087348 */ /* 0x000fea0003c00000 */
[----:B------:R0:W1:Y:S02]  /*2fd0*/  SHFL.BFLY P6, R14, R13, R12, R11 ;  /* 0x0c00000c0d0e7389 */ /* 0x00006400000c000b */
[----:B01----:R-:W-:Y:S05]  /*2fe0*/  ENDCOLLECTIVE ;  /* 0x000000000000791b */ /* 0x003fea0003800000 */
.L_x_20388:
[----:B------:R-:W-:Y:S02]  /*2ff0*/  IMAD.MOV.U32 R12, RZ, RZ, 0x1 ;  /* 0x00000001ff0c7424 */ /* 0x000fe400078e00ff */
[----:B------:R-:W-:-:S05]  /*3000*/  FADD R40, R39, R14 ;  /* 0x0000000e27287221 */ /* 0x000fca0000000000 */
[----:B------:R-:W-:-:S07]  /*3010*/  MOV R13, R40 ;  /* 0x00000028000d7202 */ /* 0x000fce0000000f00 */
[----:B------:R-:W-:Y:S05]  /*3020*/  WARPSYNC.COLLECTIVE R15, `(.L_x_20389) ;  /* 0x000000000f087348 */ /* 0x000fea0003c00000 */
[----:B------:R0:W1:Y:S02]  /*3030*/  SHFL.BFLY P6, R14, R13, R12, R11 ;  /* 0x0c00000c0d0e7389 */ /* 0x00006400000c000b */
[----:B01----:R-:W-:Y:S05]  /*3040*/  ENDCOLLECTIVE ;  /* 0x000000000000791b */ /* 0x003fea0003800000 */
.L_x_20389:
[----:B------:R-:W-:Y:S05]  /*3050*/  BRA `(.L_x_20390) ;  /* 0xffffffe000a87947 */ /* 0x000fea000383ffff */
        .weak           $__internal_388_$__cuda_sm3x_div_rn_noftz_f32_slowpath
        .type           $__internal_388_$__cuda_sm3x_div_rn_noftz_f32_slowpath,@function
        .size           $__internal_388_$__cuda_sm3x_div_rn_noftz_f32_slowpath,(.L_x_25840 - $__internal_388_$__cuda_sm3x_div_rn_noftz_f32_slowpath)
$__internal_388_$__cuda_sm3x_div_rn_noftz_f32_slowpath:
        /* <DEDUP_REMOVED lines=36> */
.L_x_20392:
        /* <DEDUP_REMOVED lines=51> */
.L_x_20399:
[----:B------:R-:W-:-:S04]  /*35d0*/  LOP3.LUT R12, R12, 0x80000000, RZ, 0xc0, !PT ;  /* 0x800000000c0c7812 */ /* 0x000fc800078ec0ff */
[----:B------:R-:W-:Y:S01]  /*35e0*/  LOP3.LUT R12, R12, 0x7f800000, RZ, 0xfc, !PT ;  /* 0x7f8000000c0c7812 */ /* 0x000fe200078efcff */
[----:B------:R-:W-:Y:S06]  /*35f0*/  BRA `(.L_x_20400) ;  /* 0x0000000000047947 */ /* 0x000fec0003800000 */
.L_x_20398:
[----:B------:R-:W-:-:S07]  /*3600*/  LEA R12, R40, R12, 0x17 ;  /* 0x0000000c280c7211 */ /* 0x000fce00078eb8ff */
.L_x_20400:
[----:B------:R-:W-:Y:S05]  /*3610*/  BSYNC.RECONVERGENT B2 ;  /* 0x0000000000027941 */ /* 0x000fea0003800200 */
.L_x_20397:
[----:B------:R-:W-:Y:S05]  /*3620*/  BRA `(.L_x_20401) ;  /* 0x0000000000207947 */ /* 0x000fea0003800000 */
.L_x_20396:
[----:B------:R-:W-:-:S04]  /*3630*/  LOP3.LUT R12, R12, 0x80000000, R5, 0x48, !PT ;  /* 0x800000000c0c7812 */ /* 0x000fc800078e4805 */
[----:B------:R-:W-:Y:S01]  /*3640*/  LOP3.LUT R12, R12, 0x7f800000, RZ, 0xfc, !PT ;  /* 0x7f8000000c0c7812 */ /* 0x000fe200078efcff */
[----:B------:R-:W-:Y:S06]  /*3650*/  BRA `(.L_x_20401) ;  /* 0x0000000000147947 */ /* 0x000fec0003800000 */
.L_x_20395:
[----:B------:R-:W-:Y:S01]  /*3660*/  LOP3.LUT R12, R12, 0x80000000, R5, 0x48, !PT ;  /* 0x800000000c0c7812 */ /* 0x000fe200078e4805 */
[----:B------:R-:W-:Y:S06]  /*3670*/  BRA `(.L_x_20401) ;  /* 0x00000000000c7947 */ /* 0x000fec0003800000 */
.L_x_20394:
[----:B------:R-:W0:Y:S01]  /*3680*/  MUFU.RSQ R12, -QNAN ;  /* 0xffc00000000c7908 */ /* 0x000e220000001400 */
[----:B------:R-:W-:Y:S05]  /*3690*/  BRA `(.L_x_20401) ;  /* 0x0000000000047947 */ /* 0x000fea0003800000 */
.L_x_20393:
[----:B------:R-:W-:-:S07]  /*36a0*/  FADD.FTZ R12, R5, R12 ;  /* 0x0000000c050c7221 */ /* 0x000fce0000010000 */
.L_x_20401:
[----:B------:R-:W-:Y:S05]  /*36b0*/  BSYNC.RECONVERGENT B1 ;  /* 0x0000000000017941 */ /* 0x000fea0003800200 */
.L_x_20391:
[----:B------:R-:W-:Y:S01]  /*36c0*/  HFMA2 R13, -RZ, RZ, 0, 0 ;  /* 0x00000000ff0d7431 */ /* 0x000fe200000001ff */
[----:B0-----:R-:W-:Y:S02]  /*36d0*/  MOV R5, R12 ;  /* 0x0000000c00057202 */ /* 0x001fe40000000f00 */
[----:B------:R-:W-:-:S04]  /*36e0*/  MOV R12, R14 ;  /* 0x0000000e000c7202 */ /* 0x000fc80000000f00 */
[----:B------:R-:W-:Y:S05]  /*36f0*/  RET.REL.NODEC R12 `(_Z15SoftmaxWarpImplI10DirectLoadIffE11DirectStoreIffEfLi1ELi13ELi32ELi1ELb1EL9Algorithm0EEvT_T0_ll) ;  /* 0xffffffc80c407950 */ /* 0x000fea0003c3ffff */
.L_x_20402:
        /* <DEDUP_REMOVED lines=16> */
.L_x_25840:


//--------------------- .text._Z15SoftmaxWarpImplI10DirectLoadIffE11DirectStoreIffEfLi1ELi13ELi32ELi1ELb0EL9Algorithm0EEvT_T0_ll --------------------------
	.section	.text._Z15SoftmaxWarpImplI10DirectLoadIffE11DirectStoreIffEfLi1ELi13ELi32ELi1ELb0EL9Algorithm0EEvT_T0_ll,"ax",@progbits
	.align	128
        .global         _Z15SoftmaxWarpImplI10DirectLoadIffE11DirectStoreIffEfLi1ELi13ELi32ELi1ELb0EL9Algorithm0EEvT_T0_ll
        .type           _Z15SoftmaxWarpImplI10DirectLoadIffE11DirectStoreIffEfLi1ELi13ELi32ELi1ELb0EL9Algorithm0EEvT_T0_ll,@function
        .size           _Z15SoftmaxWarpImplI10DirectLoadIffE11DirectStoreIffEfLi1ELi13ELi32ELi1ELb0EL9Algorithm0EEvT_T0_ll,(.L_x_25841 - _Z15SoftmaxWarpImplI10DirectLoadIffE11DirectStoreIffEfLi1ELi13ELi32ELi1ELb0EL9Algorithm0EEvT_T0_ll)
        .other          _Z15SoftmaxWarpImplI10DirectLoadIffE11DirectStoreIffEfLi1ELi13ELi32ELi1ELb0EL9Algorithm0EEvT_T0_ll,@"STO_CUDA_ENTRY STV_DEFAULT"
_Z15SoftmaxWarpImplI10DirectLoadIffE11DirectStoreIffEfLi1ELi13ELi32ELi1ELb0EL9Algorithm0EEvT_T0_ll:
.text._Z15SoftmaxWarpImplI10DirectLoadIffE11DirectStoreIffEfLi1ELi13ELi32ELi1ELb0EL9Algorithm0EEvT_T0_ll:
        /* <DEDUP_REMOVED lines=24> */
.L_x_20403:
        /* <DEDUP_REMOVED lines=13> */
.L_x_20431:
        /* <DEDUP_REMOVED lines=196> */
.L_x_20443:
        /* <DEDUP_REMOVED lines=12> */
[----:B01----:R-:W-:Y:S05]  /*0f50*/  CALL.REL.NOINC `($__internal_389_$__cuda_sm3x_div_rn_noftz_f32_slowpath) ;  /* 0x0000001800b87944 */ /* 0x003fea0003c00000 */
[----:B------:R-:W-:-:S07]  /*0f60*/  MOV R11, R7 ;  /* 0x00000007000b7202 */ /* 0x000fce0000000f00 */
.L_x_20406:
[----:B------:R-:W-:Y:S05]  /*0f70*/  BSYNC.RECONVERGENT B2 ;  /* 0x0000000000027941 */ /* 0x000fea0003800200 */
.L_x_20405:
        /* <DEDUP_REMOVED lines=12> */
[----:B01----:R-:W-:Y:S05]  /*1040*/  CALL.REL.NOINC `($__internal_389_$__cuda_sm3x_div_rn_noftz_f32_slowpath) ;  /* 0x00000018007c7944 */ /* 0x003fea0003c00000 */
[----:B------:R-:W-:-:S07]  /*1050*/  MOV R14, R7 ;  /* 0x00000007000e7202 */ /* 0x000fce0000000f00 */
.L_x_20408:
[----:B------:R-:W-:Y:S05]  /*1060*/  BSYNC.RECONVERGENT B2 ;  /* 0x0000000000027941 */ /* 0x000fea0003800200 */
.L_x_20407:
        /* <DEDUP_REMOVED lines=14> */
.L_x_20410:
[----:B------:R-:W-:Y:S05]  /*1150*/  BSYNC.RECONVERGENT B2 ;  /* 0x0000000000027941 */ /* 0x000fea0003800200 */
.L_x_20409:
        /* <DEDUP_REMOVED lines=14> */
.L_x_20412:
[----:B------:R-:W-:Y:S05]  /*1240*/  BSYNC.RECONVERGENT B2 ;  /* 0x0000000000027941 */ /* 0x000fea0003800200 */
.L_x_20411:
        /* <DEDUP_REMOVED lines=14> */
.L_x_20414:
[----:B------:R-:W-:Y:S05]  /*1330*/  BSYNC.RECONVERGENT B2 ;  /* 0x0000000000027941 */ /* 0x000fea0003800200 */
.L_x_20413:
        /* <DEDUP_REMOVED lines=14> */
.L_x_20416:
[----:B------:R-:W-:Y:S05]  /*1420*/  BSYNC.RECONVERGENT B2 ;  /* 0x0000000000027941 */ /* 0x000fea0003800200 */
.L_x_20415:
        /* <DEDUP_REMOVED lines=14> */
.L_x_20418:
[----:B------:R-:W-:Y:S05]  /*1510*/  BSYNC.RECONVERGENT B2 ;  /* 0x0000000000027941 */ /* 0x000fea0003800200 */
.L_x_20417:
        /* <DEDUP_REMOVED lines=14> */
.L_x_20420:
[----:B------:R-:W-:Y:S05]  /*1600*/  BSYNC.RECONVERGENT B2 ;  /* 0x0000000000027941 */ /* 0x000fea0003800200 */
.L_x_20419:
        /* <DEDUP_REMOVED lines=14> */
.L_x_20422:
[----:B------:R-:W-:Y:S05]  /*16f0*/  BSYNC.RECONVERGENT B2 ;  /* 0x0000000000027941 */ /* 0x000fea0003800200 */
.L_x_20421:
        /* <DEDUP_REMOVED lines=14> */
.L_x_20424:
[----:B------:R-:W-:Y:S05]  /*17e0*/  BSYNC.RECONVERGENT B2 ;  /* 0x0000000000027941 */ /* 0x000fea0003800200 */
.L_x_20423:
        /* <DEDUP_REMOVED lines=14> */
.L_x_20426:
[----:B------:R-:W-:Y:S05]  /*18d0*/  BSYNC.RECONVERGENT B2 ;  /* 0x0000000000027941 */ /* 0x000fea0003800200 */
.L_x_20425:
        /* <DEDUP_REMOVED lines=14> */
.L_x_20428:
[----:B------:R-:W-:Y:S05]  /*19c0*/  BSYNC.RECONVERGENT B2 ;  /* 0x0000000000027941 */ /* 0x000fea0003800200 */
.L_x_20427:
        /* <DEDUP_REMOVED lines=13> */
.L_x_20430:
[----:B------:R-:W-:Y:S05]  /*1aa0*/  BSYNC.RECONVERGENT B2 ;  /* 0x0000000000027941 */ /* 0x000fea0003800200 */
.L_x_20429:
        /* <DEDUP_REMOVED lines=27> */
[C---:B------:R-:W-:Y:S02]  /*1c60*/  R2UR UR17, R21.reuse ;  /* 0x00000000151172ca */ /* 0x040fe400000e0000 */
        /* <DEDUP_REMOVED lines=24> */
.L_x_20404:
[----:B------:R-:W-:Y:S01]  /*1df0*/  HFMA2 R11, -RZ, RZ, 0, 1.847743988037109375e-06 ;  /* 0x0000001fff0b7431 */ /* 0x000fe200000001ff */
[----:B------:R-:W-:Y:S01]  /*1e00*/  BSSY B0, `(.L_x_20432) ;  /* 0x0000006000007945 */ /* 0x000fe20003800000 */
[----:B------:R-:W-:Y:S02]  /*1e10*/  MOV R12, 0x10 ;  /* 0x00000010000c7802 */ /* 0x000fe40000000f00 */
[----:B------:R-:W-:-:S07]  /*1e20*/  MOV R15, 0xffffffff ;  /* 0xffffffff000f7802 */ /* 0x000fce0000000f00 */
[----:B0-----:R-:W-:Y:S05]  /*1e30*/  WARPSYNC.COLLECTIVE R15, `(.L_x_20433) ;  /* 0x000000000f087348 */ /* 0x001fea0003c00000 */
[----:B------:R1:W2:Y:S02]  /*1e40*/  SHFL.BFLY P6, R14, R13, R12, R11 ;  /* 0x0c00000c0d0e7389 */ /* 0x0002a400000c000b */
[----:B012---:R-:W-:Y:S05]  /*1e50*/  ENDCOLLECTIVE ;  /* 0x000000000000791b */ /* 0x007fea0003800000 */
.L_x_20433:
[----:B------:R-:W-:Y:S05]  /*1e60*/  BSYNC B0 ;  /* 0x0000000000007941 */ /* 0x000fea0003800000 */
.L_x_20432:
[----:B------:R-:W-:Y:S01]  /*1e70*/  HFMA2 R12, -RZ, RZ, 0, 4.76837158203125e-07 ;  /* 0x00000008ff0c7431 */ /* 0x000fe200000001ff */
[----:B------:R-:W-:Y:S02]  /*1e80*/  FMNMX R13, R13, R14, !PT ;  /* 0x0000000e0d0d7209 */ /* 0x000fe40007800000 */
[----:B------:R-:W-:Y:S02]  /*1e90*/  MOV R11, 0x1f ;  /* 0x0000001f000b7802 */ /* 0x000fe40000000f00 */
[----:B------:R-:W-:-:S07]  /*1ea0*/  MOV R15, 0xffffffff ;  /* 0xffffffff000f7802 */ /* 0x000fce0000000f00 */
[----:B------:R-:W-:Y:S05]  /*1eb0*/  WARPSYNC.COLLECTIVE R15, `(.L_x_20434) ;  /* 0x000000000f087348 */ /* 0x000fea0003c00000 */
[----:B------:R0:W1:Y:S02]  /*1ec0*/  SHFL.BFLY P6, R14, R13, R12, R11 ;  /* 0x0c00000c0d0e7389 */ /* 0x00006400000c000b */
[----:B01----:R-:W-:Y:S05]  /*1ed0*/  ENDCOLLECTIVE ;  /* 0x000000000000791b */ /* 0x003fea0003800000 */
.L_x_20434:
[----:B------:R-:W-:Y:S01]  /*1ee0*/  HFMA2 R12, -RZ, RZ, 0, 2.384185791015625e-07 ;  /* 0x00000004ff0c7431 */ /* 0x000fe200000001ff */
[----:B------:R-:W-:-:S04]  /*1ef0*/  FMNMX R0, R13, R14, !PT ;  /* 0x0000000e0d007209 */ /* 0x000fc80007800000 */
[----:B------:R-:W-:-:S07]  /*1f00*/  MOV R13, R0 ;  /* 0x00000000000d7202 */ /* 0x000fce0000000f00 */
[----:B------:R-:W-:Y:S05]  /*1f10*/  WARPSYNC.COLLECTIVE R15, `(.L_x_20435) ;  /* 0x000000000f087348 */ /* 0x000fea0003c00000 */
[----:B------:R0:W1:Y:S02]  /*1f20*/  SHFL.BFLY P6, R14, R13, R12, R11 ;  /* 0x0c00000c0d0e7389 */ /* 0x00006400000c000b */
[----:B01----:R-:W-:Y:S05]  /*1f30*/  ENDCOLLECTIVE ;  /* 0x000000000000791b */ /* 0x003fea0003800000 */
.L_x_20435:
[----:B------:R-:W-:Y:S01]  /*1f40*/  HFMA2 R12, -RZ, RZ, 0, 1.1920928955078125e-07 ;  /* 0x00000002ff0c7431 */ /* 0x000fe200000001ff */
[----:B------:R-:W-:-:S04]  /*1f50*/  FMNMX R2, R0, R14, !PT ;  /* 0x0000000e00027209 */ /* 0x000fc80007800000 */
[----:B------:R-:W-:-:S07]  /*1f60*/  MOV R13, R2 ;  /* 0x00000002000d7202 */ /* 0x000fce0000000f00 */
[----:B------:R-:W-:Y:S05]  /*1f70*/  WARPSYNC.COLLECTIVE R15, `(.L_x_20436) ;  /* 0x000000000f087348 */ /* 0x000fea0003c00000 */
[----:B------:R0:W1:Y:S02]  /*1f80*/  SHFL.BFLY P6, R14, R13, R12, R11 ;  /* 0x0c00000c0d0e7389 */ /* 0x00006400000c000b */
[----:B01----:R-:W-:Y:S05]  /*1f90*/  ENDCOLLECTIVE ;  /* 0x000000000000791b */ /* 0x003fea0003800000 */
.L_x_20436:
[----:B------:R-:W-:Y:S01]  /*1fa0*/  HFMA2 R12, -RZ, RZ, 0, 5.9604644775390625e-08 ;  /* 0x00000001ff0c7431 */ /* 0x000fe200000001ff */
[----:B------:R-:W-:-:S04]  /*1fb0*/  FMNMX R3, R2, R14, !PT ;  /* 0x0000000e02037209 */ /* 0x000fc80007800000 */
[----:B------:R-:W-:-:S07]  /*1fc0*/  MOV R13, R3 ;  /* 0x00000003000d7202 */ /* 0x000fce0000000f00 */
[----:B------:R-:W-:Y:S05]  /*1fd0*/  WARPSYNC.COLLECTIVE R15, `(.L_x_20437) ;  /* 0x000000000f087348 */ /* 0x000fea0003c00000 */
[----:B------:R0:W1:Y:S02]  /*1fe0*/  SHFL.BFLY P6, R14, R13, R12, R11 ;  /* 0x0c00000c0d0e7389 */ /* 0x00006400000c000b */
[----:B01----:R-:W-:Y:S05]  /*1ff0*/  ENDCOLLECTIVE ;  /* 0x000000000000791b */ /* 0x003fea0003800000 */
.L_x_20437:
        /* <DEDUP_REMOVED lines=139> */
.L_x_20438:
[----:B------:R-:W-:Y:S02]  /*28b0*/  HFMA2 R12, -RZ, RZ, 0, 4.76837158203125e-07 ;  /* 0x00000008ff0c7431 */ /* 0x000fe400000001ff */
[----:B------:R-:W-:-:S05]  /*28c0*/  FADD R19, R13, R14 ;  /* 0x0000000e0d137221 */ /* 0x000fca0000000000 */
[----:B------:R-:W-:-:S07]  /*28d0*/  MOV R13, R19 ;  /* 0x00000013000d7202 */ /* 0x000fce0000000f00 */
[----:B------:R-:W-:Y:S05]  /*28e0*/  WARPSYNC.COLLECTIVE R15, `(.L_x_20439) ;  /* 0x000000000f087348 */ /* 0x000fea0003c00000 */
[----:B------:R0:W1:Y:S02]  /*28f0*/  SHFL.BFLY P6, R14, R13, R12, R11 ;  /* 0x0c00000c0d0e7389 */ /* 0x00006400000c000b */
[----:B01----:R-:W-:Y:S05]  /*2900*/  ENDCOLLECTIVE ;  /* 0x000000000000791b */ /* 0x003fea0003800000 */
.L_x_20439:
[----:B------:R-:W-:Y:S02]  /*2910*/  HFMA2 R12, -RZ, RZ, 0, 2.384185791015625e-07 ;  /* 0x00000004ff0c7431 */ /* 0x000fe400000001ff */
[----:B------:R-:W-:-:S05]  /*2920*/  FADD R22, R19, R14 ;  /* 0x0000000e13167221 */ /* 0x000fca0000000000 */
[----:B------:R-:W-:-:S07]  /*2930*/  MOV R13, R22 ;  /* 0x00000016000d7202 */ /* 0x000fce0000000f00 */
[----:B------:R-:W-:Y:S05]  /*2940*/  WARPSYNC.COLLECTIVE R15, `(.L_x_20440) ;  /* 0x000000000f087348 */ /* 0x000fea0003c00000 */
[----:B------:R0:W1:Y:S02]  /*2950*/  SHFL.BFLY P6, R14, R13, R12, R11 ;  /* 0x0c00000c0d0e7389 */ /* 0x00006400000c000b */
[----:B01----:R-:W-:Y:S05]  /*2960*/  ENDCOLLECTIVE ;  /* 0x000000000000791b */ /* 0x003fea0003800000 */
.L_x_20440:
[----:B------:R-:W-:Y:S02]  /*2970*/  HFMA2 R12, -RZ, RZ, 0, 1.1920928955078125e-07 ;  /* 0x00000002ff0c7431 */ /* 0x000fe400000001ff */
[----:B------:R-:W-:-:S05]  /*2980*/  FADD R27, R22, R14 ;  /* 0x0000000e161b7221 */ /* 0x000fca0000000000 */
[----:B------:R-:W-:-:S07]  /*2990*/  MOV R13, R27 ;  /* 0x0000001b000d7202 */ /* 0x000fce0000000f00 */
[----:B------:R-:W-:Y:S05]  /*29a0*/  WARPSYNC.COLLECTIVE R15, `(.L_x_20441) ;  /* 0x000000000f087348 */ /* 0x000fea0003c00000 */
[----:B------:R0:W1:Y:S02]  /*29b0*/  SHFL.BFLY P6, R14, R13, R12, R11 ;  /* 0x0c00000c0d0e7389 */ /* 0x00006400000c000b */
[----:B01----:R-:W-:Y:S05]  /*29c0*/  ENDCOLLECTIVE ;  /* 0x000000000000791b */ /* 0x003fea0003800000 */
.L_x_20441:
[----:B------:R-:W-:Y:S02]  /*29d0*/  HFMA2 R12, -RZ, RZ, 0, 5.9604644775390625e-08 ;  /* 0x00000001ff0c7431 */ /* 0x000fe400000001ff */
[----:B------:R-:W-:-:S05]  /*29e0*/  FADD R28, R27, R14 ;  /* 0x0000000e1b1c7221 */ /* 0x000fca0000000000 */
[----:B------:R-:W-:-:S07]  /*29f0*/  MOV R13, R28 ;  /* 0x0000001c000d7202 */ /* 0x000fce0000000f00 */
[----:B------:R-:W-:Y:S05]  /*2a00*/  WARPSYNC.COLLECTIVE R15, `(.L_x_20442) ;  /* 0x000000000f087348 */ /* 0x000fea0003c00000 */
[----:B------:R0:W1:Y:S02]  /*2a10*/  SHFL.BFLY P6, R14, R13, R12, R11 ;  /* 0x0c00000c0d0e7389 */ /* 0x00006400000c000b */
[----:B01----:R-:W-:Y:S05]  /*2a20*/  ENDCOLLECTIVE ;  /* 0x000000000000791b */ /* 0x003fea0003800000 */
.L_x_20442:
[----:B------:R-:W-:Y:S05]  /*2a30*/  BRA `(.L_x_20443) ;  /* 0xffffffe400147947 */ /* 0x000fea000383ffff */
        .weak           $__internal_389_$__cuda_sm3x_div_rn_noftz_f32_slowpath
        .type           $__internal_389_$__cuda_sm3x_div_rn_noftz_f32_slowpath,@function
        .size           $__internal_389_$__cuda_sm3x_div_rn_noftz_f32_slowpath,(.L_x_25841 - $__internal_389_$__cuda_sm3x_div_rn_noftz_f32_slowpath)
$__internal_389_$__cuda_sm3x_div_rn_noftz_f32_slowpath:
        /* <DEDUP_REMOVED lines=34> */
.L_x_20445:
        /* <DEDUP_REMOVED lines=51> */
.L_x_20452:
[----:B------:R-:W-:-:S04]  /*2f90*/  LOP3.LUT R7, R7, 0x80000000, RZ, 0xc0, !PT ;  /* 0x8000000007077812 */ /* 0x000fc800078ec0ff */
[----:B------:R-:W-:Y:S01]  /*2fa0*/  LOP3.LUT R7, R7, 0x7f800000, RZ, 0xfc, !PT ;  /* 0x7f80000007077812 */ /* 0x000fe200078efcff */
[----:B------:R-:W-:Y:S06]  /*2fb0*/  BRA `(.L_x_20453) ;  /* 0x0000000000047947 */ /* 0x000fec0003800000 */
.L_x_20451:
[----:B------:R-:W-:-:S07]  /*2fc0*/  LEA R7, R32, R7, 0x17 ;  /* 0x0000000720077211 */ /* 0x000fce00078eb8ff */
.L_x_20453:
[----:B------:R-:W-:Y:S05]  /*2fd0*/  BSYNC.RECONVERGENT B1 ;  /* 0x0000000000017941 */ /* 0x000fea0003800200 */
.L_x_20450:
[----:B------:R-:W-:Y:S05]  /*2fe0*/  BRA `(.L_x_20454) ;  /* 0x0000000000207947 */ /* 0x000fea0003800000 */
.L_x_20449:
[----:B------:R-:W-:-:S04]  /*2ff0*/  LOP3.LUT R7, R12, 0x80000000, R7, 0x48, !PT ;  /* 0x800000000c077812 */ /* 0x000fc800078e4807 */
[----:B------:R-:W-:Y:S01]  /*3000*/  LOP3.LUT R7, R7, 0x7f800000, RZ, 0xfc, !PT ;  /* 0x7f80000007077812 */ /* 0x000fe200078efcff */
[----:B------:R-:W-:Y:S06]  /*3010*/  BRA `(.L_x_20454) ;  /* 0x0000000000147947 */ /* 0x000fec0003800000 */
.L_x_20448:
[----:B------:R-:W-:Y:S01]  /*3020*/  LOP3.LUT R7, R12, 0x80000000, R7, 0x48, !PT ;  /* 0x800000000c077812 */ /* 0x000fe200078e4807 */
[----:B------:R-:W-:Y:S06]  /*3030*/  BRA `(.L_x_20454) ;  /* 0x00000000000c7947 */ /* 0x000fec0003800000 */
.L_x_20447:
[----:B------:R-:W0:Y:S01]  /*3040*/  MUFU.RSQ R7, -QNAN ;  /* 0xffc0000000077908 */ /* 0x000e220000001400 */
[----:B------:R-:W-:Y:S05]  /*3050*/  BRA `(.L_x_20454) ;  /* 0x0000000000047947 */ /* 0x000fea0003800000 */
.L_x_20446:
[----:B------:R-:W-:-:S07]  /*3060*/  FADD.FTZ R7, R7, R12 ;  /* 0x0000000c07077221 */ /* 0x000fce0000010000 */
.L_x_20454:
[----:B------:R-:W-:Y:S05]  /*3070*/  BSYNC.RECONVERGENT B0 ;  /* 0x0000000000007941 */ /* 0x000fea0003800200 */
.L_x_20444:
[----:B------:R-:W-:Y:S01]  /*3080*/  HFMA2 R13, -RZ, RZ, 0, 0 ;  /* 0x00000000ff0d7431 */ /* 0x000fe200000001ff */
[----:B------:R-:W-:-:S04]  /*3090*/  MOV R12, R22 ;  /* 0x00000016000c7202 */ /* 0x000fc80000000f00 */
[----:B0-----:R-:W-:Y:S05]  /*30a0*/  RET.REL.NODEC R12 `(_Z15SoftmaxWarpImplI10DirectLoadIffE11DirectStoreIffEfLi1ELi13ELi32ELi1ELb0EL9Algorithm0EEvT_T0_ll) ;  /* 0xffffffcc0cd47950 */ /* 0x001fea0003c3ffff */
.L_x_20455:
        /* <DEDUP_REMOVED lines=13> */
.L_x_25841:


//--------------------- .text._Z15SoftmaxWarpImplI10DirectLoadIffE11DirectStoreIffEfLi1ELi12ELi32ELi1ELb1EL9Algorithm0EEvT_T0_ll --------------------------
	.section	.text._Z15SoftmaxWarpImplI10DirectLoadIffE11DirectStoreIffEfLi1ELi12ELi32ELi1ELb1EL9Algorithm0EEvT_T0_ll,"ax",@progbits
	.align	128
        .global         _Z15SoftmaxWarpImplI10DirectLoadIffE11DirectStoreIffEfLi1ELi12ELi32ELi1ELb1EL9Algorithm0EEvT_T0_ll
        .type           _Z15SoftmaxWarpImplI10DirectLoadIffE11DirectStoreIffEfLi1ELi12ELi32ELi1ELb1EL9Algorithm0EEvT_T0_ll,@function
        .size           _Z15SoftmaxWarpImplI10DirectLoadIffE11DirectStoreIffEfLi1ELi12ELi32ELi1ELb1EL9Algorithm0EEvT_T0_ll,(.L_x_25842 - _Z15SoftmaxWarpImplI10DirectLoadIffE11DirectStoreIffEfLi1ELi12ELi32ELi1ELb1EL9Algorithm0EEvT_T0_ll)
        .other          _Z15SoftmaxWarpImplI10DirectLoadIffE11DirectStoreIffEfLi1ELi12ELi32ELi1ELb1EL9Algorithm0EEvT_T0_ll,@"STO_CUDA_ENTRY STV_DEFAULT"
_Z15SoftmaxWarpImplI10DirectLoadIffE11DirectStoreIffEfLi1ELi12ELi32ELi1ELb1EL9Algorithm0EEvT_T0_ll:
.text._Z15SoftmaxWarpImplI10DirectLoadIffE11DirectStoreIffEfLi1ELi12ELi32ELi1ELb1EL9Algorithm0EEvT_T0_ll:
        /* <DEDUP_REMOVED lines=25> */
.L_x_20456:
        /* <DEDUP_REMOVED lines=25> */
.L_x_20483:
[----:B------:R-:W-:Y:S01]  /*0320*/  ISETP.GE.U32.AND P0, PT, R24, UR44, PT ;  /* 0x0000002c18007c0c */ /* 0x000fe2000bf06070 */
[----:B------:R-:W-:Y:S01]  /*0330*/  HFMA2 R3, -RZ, RZ, 0, 0 ;  /* 0x00000000ff037431 */ /* 0x000fe200000001ff */
[----:B------:R-:W-:Y:S01]  /*0340*/  ISETP.GE.U32.AND P4, PT, R35, UR44, PT ;  /* 0x0000002c23007c0c */ /* 0x000fe2000bf86070 */
[----:B------:R-:W-:Y:S01]  /*0350*/  IMAD.MOV.U32 R2, RZ, RZ, R24 ;  /* 0x000000ffff027224 */ /* 0x000fe200078e0018 */
[----:B------:R-:W-:Y:S01]  /*0360*/  ISETP.GE.AND.EX P0, PT, RZ, UR45, PT, P0 ;  /* 0x0000002dff007c0c */ /* 0x000fe2000bf06300 */
[----:B-1----:R-:W-:Y:S01]  /*0370*/  IMAD R7, R18, UR42, RZ ;  /* 0x0000002a12077c24 */ /* 0x002fe2000f8e02ff */
[----:B------:R-:W-:Y:S02]  /*0380*/  ISETP.GE.U32.AND P5, PT, R34, UR44, PT ;  /* 0x0000002c22007c0c */ /* 0x000fe4000bfa6070 */
[----:B------:R-:W-:Y:S02]  /*0390*/  ISETP.GE.AND.EX P4, PT, RZ, UR45, PT, P4 ;  /* 0x0000002dff007c0c */ /* 0x000fe4000bf86340 */
[----:B------:R-:W-:Y:S01]  /*03a0*/  ISETP.GE.U32.AND P6, PT, R33, UR44, PT ;  /* 0x0000002c21007c0c */ /* 0x000fe2000bfc6070 */
[----:B------:R-:W-:Y:S01]  /*03b0*/  IMAD.WIDE.U32 R4, R22, UR42, R2 ;  /* 0x0000002a16047c25 */ /* 0x000fe2000f8e0002 */
[----:B------:R-:W-:-:S02]  /*03c0*/  ISETP.GE.AND.EX P5, PT, RZ, UR45, PT, P5 ;  /* 0x0000002dff007c0c */ /* 0x000fc4000bfa6350 */
[----:B------:R-:W-:Y:S01]  /*03d0*/  ISETP.GE.U32.AND P3, PT, R32, UR44, PT ;  /* 0x0000002c20007c0c */ /* 0x000fe2000bf66070 */
[----:B------:R-:W-:Y:S01]  /*03e0*/  IMAD R3, R22, UR43, R7 ;  /* 0x0000002b16037c24 */ /* 0x000fe2000f8e0207 */
[----:B------:R-:W-:Y:S02]  /*03f0*/  ISETP.GE.AND.EX P6, PT, RZ, UR45, PT, P6 ;  /* 0x0000002dff007c0c */ /* 0x000fe4000bfc6360 */
        /* <DEDUP_REMOVED lines=8> */
[----:B------:R-:W-:Y:S02]  /*0480*/  MOV R37, 0xff800000 ;  /* 0xff80000000257802 */ /* 0x000fe40000000f00 */
[----:B------:R-:W-:-:S02]  /*0490*/  ISETP.GE.AND.EX P2, PT, RZ, UR45, PT, P2 ;  /* 0x0000002dff007c0c */ /* 0x000fc4000bf46320 */
        /* <DEDUP_REMOVED lines=9> */
[C---:B------:R-:W-:Y:S02]  /*0530*/  @!P3 R2UR UR4, R20.reuse ;  /* 0x000000001404b2ca */ /* 0x040fe400000e0000 */
[C---:B------:R-:W-:Y:S02]  /*0540*/  @!P3 R2UR UR5, R21.reuse ;  /* 0x000000001505b2ca */ /* 0x040fe400000e0000 */
[----:B------:R-:W-:Y:S01]  /*0550*/  MOV R10, 0xff800000 ;  /* 0xff800000000a7802 */ /* 0x000fe20000000f00 */
[----:B------:R-:W4:Y:S01]  /*0560*/  @!P5 LDG.E R39, desc[UR8][R2.64+0x100] ;  /* 0x000100080227d981 */ /* 0x000f22000c1e1900 */
[----:B------:R-:W-:Y:S02]  /*0570*/  @!P2 R2UR UR6, R20 ;  /* 0x000000001406a2ca */ /* 0x000fe400000e0000 */
[----:B------:R-:W-:Y:S01]  /*0580*/  @!P2 R2UR UR7, R21 ;  /* 0x000000001507a2ca */ /* 0x000fe200000e0000 */
[----:B0-----:R-:W-:Y:S01]  /*0590*/  IMAD.MOV.U32 R38, RZ, RZ, -0x800000 ;  /* 0xff800000ff267424 */ /* 0x001fe200078e00ff */
[----:B------:R-:W5:Y:S01]  /*05a0*/  @!P6 LDG.E R10, desc[UR10][R2.64+0x180] ;  /* 0x0001800a020ae981 */ /* 0x000f62000c1e1900 */
[----:B------:R-:W-:-:S04]  /*05b0*/  MOV R9, 0xff800000 ;  /* 0xff80000000097802 */ /* 0x000fc80000000f00 */
[----:B------:R-:W5:Y:S06]  /*05c0*/  @!P3 LDG.E R38, desc[UR4][R2.64+0x200] ;  /* 0x000200040226b981 */ /* 0x000f6c000c1e1900 */
        /* <DEDUP_REMOVED lines=11> */
[----:B------:R-:W-:Y:S01]  /*0680*/  IMAD.MOV.U32 R4, RZ, RZ, -0x800000 ;  /* 0xff800000ff047424 */ /* 0x000fe200078e00ff */
        /* <DEDUP_REMOVED lines=61> */
[C---:B------:R-:W-:Y:S01]  /*0a60*/  FADD R14, -R11.reuse, R16 ;  /* 0x000000100b0e7221 */ /* 0x040fe20000000100 */
[C---:B------:R-:W-:Y:S01]  /*0a70*/  FADD R16, -R11.reuse, R8 ;  /* 0x000000080b107221 */ /* 0x040fe20000000100 */
[C---:B------:R-:W-:Y:S01]  /*0a80*/  FADD R8, -R11.reuse, R6 ;  /* 0x000000060b087221 */ /* 0x040fe20000000100 */
[----:B------:R-:W-:Y:S01]  /*0a90*/  FADD R3, R0, -12583039 ;  /* 0xcb40007f00037421 */ /* 0x000fe20000000000 */
[----:B------:R-:W-:Y:S01]  /*0aa0*/  FFMA.RM R2, R2, R5, 12582913 ;  /* 0x4b40000102027423 */ /* 0x000fe20000004005 */
[C---:B------:R-:W-:Y:S01]  /*0ab0*/  FADD R42, -R11.reuse, R38 ;  /* 0x000000260b2a7221 */ /* 0x040fe20000000100 */
[----:B------:R-:W-:Y:S01]  /*0ac0*/  FFMA.SAT R6, R44, R7, 0.5 ;  /* 0x3f0000002c067423 */ /* 0x000fe20000002007 */
[----:B------:R-:W-:Y:S01]  /*0ad0*/  FFMA R19, R48, 1.4426950216293334961, -R3 ;  /* 0x3fb8aa3b30137823 */ /* 0x000fe20000000803 */
[-C--:B------:R-:W-:Y:S01]  /*0ae0*/  FFMA.RM R3, R4, R5.reuse, 12582913 ;  /* 0x4b40000104037423 */ /* 0x080fe20000004005 */
[----:B------:R-:W-:Y:S01]  /*0af0*/  FADD R38, -R11, R9 ;  /* 0x000000090b267221 */ /* 0x000fe20000000100 */
[----:B------:R-:W-:Y:S01]  /*0b00*/  FADD R9, R2, -12583039 ;  /* 0xcb40007f02097421 */ /* 0x000fe20000000000 */
[----:B------:R-:W-:Y:S01]  /*0b10*/  FFMA.RM R6, R6, R5, 12582913 ;  /* 0x4b40000106067423 */ /* 0x000fe20000004005 */
[----:B------:R-:W-:Y:S01]  /*0b20*/  FADD R13, R3, -12583039 ;  /* 0xcb40007f030d7421 */ /* 0x000fe20000000000 */
[----:B------:R-:W-:Y:S01]  /*0b30*/  FFMA.SAT R4, R42, R7, 0.5 ;  /* 0x3f0000002a047423 */ /* 0x000fe20000002007 */
[C---:B------:R-:W-:Y:S01]  /*0b40*/  FADD R40, -R11.reuse, R17 ;  /* 0x000000110b287221 */ /* 0x040fe20000000100 */
[----:B------:R-:W-:Y:S01]  /*0b50*/  FADD R36, -R11, R36 ;  /* 0x000000240b247221 */ /* 0x000fe20000000100 */
        /* <DEDUP_REMOVED lines=8> */
[-C--:B------:R-:W-:Y:S01]  /*0be0*/  FFMA.SAT R10, R38, R7.reuse, 0.5 ;  /* 0x3f000000260a7423 */ /* 0x080fe20000002007 */
[----:B------:R-:W-:Y:S01]  /*0bf0*/  FFMA R41, R44, 1.925963033500011079e-08, R11 ;  /* 0x32a570602c297823 */ /* 0x000fe2000000000b */
[----:B------:R-:W-:Y:S01]  /*0c00*/  FFMA.SAT R44, R40, R7, 0.5 ;  /* 0x3f000000282c7423 */ /* 0x000fe20000002007 */
[----:B------:R-:W-:Y:S01]  /*0c10*/  FFMA R37, R42, 1.4426950216293334961, -R9 ;  /* 0x3fb8aa3b2a257823 */ /* 0x000fe20000000809 */
[-C--:B------:R-:W-:Y:S01]  /*0c20*/  FFMA.RM R9, R10, R5.reuse, 12582913 ;  /* 0x4b4000010a097423 */ /* 0x080fe20000004005 */
[----:B------:R-:W-:Y:S01]  /*0c30*/  FFMA R19, R48, 1.925963033500011079e-08, R19 ;  /* 0x32a5706030137823 */ /* 0x000fe20000000013 */
[----:B------:R-:W-:Y:S01]  /*0c40*/  FFMA.RM R10, R44, R5, 12582913 ;  /* 0x4b4000012c0a7423 */ /* 0x000fe20000004005 */
[----:B------:R-:W-:Y:S01]  /*0c50*/  FFMA R37, R42, 1.925963033500011079e-08, R37 ;  /* 0x32a570602a257823 */ /* 0x000fe20000000025 */
[----:B------:R-:W-:Y:S01]  /*0c60*/  FADD R11, R9, -12583039 ;  /* 0xcb40007f090b7421 */ /* 0x000fe20000000000 */
[-C--:B------:R-:W-:Y:S01]  /*0c70*/  FFMA.SAT R42, R36, R7.reuse, 0.5 ;  /* 0x3f000000242a7423 */ /* 0x080fe20000002007 */
[----:B------:R-:W-:Y:S01]  /*0c80*/  FADD R13, R10, -12583039 ;  /* 0xcb40007f0a0d7421 */ /* 0x000fe20000000000 */
[----:B------:R-:W0:Y:S01]  /*0c90*/  MUFU.EX2 R19, R19 ;  /* 0x0000001300137308 */ /* 0x000e220000000800 */
[----:B------:R-:W-:Y:S01]  /*0ca0*/  FFMA R11, R38, 1.4426950216293334961, -R11 ;  /* 0x3fb8aa3b260b7823 */ /* 0x000fe2000000080b */
[----:B------:R-:W-:Y:S01]  /*0cb0*/  SHF.L.U32 R0, R0, 0x17, RZ ;  /* 0x0000001700007819 */ /* 0x000fe200000006ff */
[----:B------:R-:W-:Y:S01]  /*0cc0*/  FFMA R13, R40, 1.4426950216293334961, -R13 ;  /* 0x3fb8aa3b280d7823 */ /* 0x000fe2000000080d */
[----:B------:R-:W-:Y:S01]  /*0cd0*/  SHF.L.U32 R2, R2, 0x17, RZ ;  /* 0x0000001702027819 */ /* 0x000fe200000006ff */
[----:B------:R-:W-:Y:S01]  /*0ce0*/  FFMA R44, R38, 1.925963033500011079e-08, R11 ;  /* 0x32a57060262c7823 */ /* 0x000fe2000000000b */
[----:B------:R-:W-:Y:S01]  /*0cf0*/  FFMA.SAT R38, R14, R7, 0.5 ;  /* 0x3f0000000e267423 */ /* 0x000fe20000002007 */
[----:B------:R-:W-:Y:S01]  /*0d00*/  FFMA R40, R40, 1.925963033500011079e-08, R13 ;  /* 0x32a5706028287823 */ /* 0x000fe2000000000d */
[-C--:B------:R-:W-:Y:S01]  /*0d10*/  FFMA.RM R11, R42, R5.reuse, 12582913 ;  /* 0x4b4000012a0b7423 */ /* 0x080fe20000004005 */
[----:B------:R-:W1:Y:S01]  /*0d20*/  MUFU.EX2 R17, R17 ;  /* 0x0000001100117308 */ /* 0x000e620000000800 */
[----:B------:R-:W-:Y:S01]  /*0d30*/  FFMA.RM R13, R38, R5, 12582913 ;  /* 0x4b400001260d7423 */ /* 0x000fe20000004005 */
[----:B------:R-:W-:Y:S01]  /*0d40*/  FFMA.SAT R42, R8, R7, 0.5 ;  /* 0x3f000000082a7423 */ /* 0x000fe20000002007 */
[----:B------:R-:W-:Y:S01]  /*0d50*/  FADD R39, R11, -12583039 ;  /* 0xcb40007f0b277421 */ /* 0x000fe20000000000 */
[----:B------:R-:W-:Y:S01]  /*0d60*/  SHF.L.U32 R46, R6, 0x17, RZ ;  /* 0x00000017062e7819 */ /* 0x000fe200000006ff */
[C---:B------:R-:W-:Y:S01]  /*0d70*/  FADD R15, R13.reuse, -12583039 ;  /* 0xcb40007f0d0f7421 */ /* 0x040fe20000000000 */
[----:B------:R-:W-:Y:S01]  /*0d80*/  SHF.L.U32 R4, R4, 0x17, RZ ;  /* 0x0000001704047819 */ /* 0x000fe200000006ff */
[----:B------:R-:W-:Y:S01]  /*0d90*/  FFMA R39, R36, 1.4426950216293334961, -R39 ;  /* 0x3fb8aa3b24277823 */ /* 0x000fe20000000827 */
[----:B------:R-:W2:Y:S01]  /*0da0*/  MUFU.EX2 R41, R41 ;  /* 0x0000002900297308 */ /* 0x000ea20000000800 */
[----:B------:R-:W-:Y:S01]  /*0db0*/  FFMA R15, R14, 1.4426950216293334961, -R15 ;  /* 0x3fb8aa3b0e0f7823 */ /* 0x000fe2000000080f */
[----:B0-----:R-:W-:Y:S01]  /*0dc0*/  FMUL R6, R0, R19 ;  /* 0x0000001300067220 */ /* 0x001fe20000400000 */
[----:B------:R-:W-:Y:S01]  /*0dd0*/  FFMA R36, R36, 1.925963033500011079e-08, R39 ;  /* 0x32a5706024247823 */ /* 0x000fe20000000027 */
[----:B------:R-:W-:Y:S01]  /*0de0*/  SHF.L.U32 R13, R13, 0x17, RZ ;  /* 0x000000170d0d7819 */ /* 0x000fe200000006ff */
[----:B------:R-:W-:Y:S01]  /*0df0*/  FFMA R45, R14, 1.925963033500011079e-08, R15 ;  /* 0x32a570600e2d7823 */ /* 0x000fe2000000000f */
[----:B------:R-:W-:-:S02]  /*0e00*/  FFMA.SAT R14, R16, R7, 0.5 ;  /* 0x3f000000100e7423 */ /* 0x000fc40000002007 */
[----:B------:R-:W-:Y:S01]  /*0e10*/  MUFU.EX2 R38, R43 ;  /* 0x0000002b00267308 */ /* 0x000fe20000000800 */
[----:B-1----:R-:W-:Y:S01]  /*0e20*/  FMUL R0, R2, R17 ;  /* 0x0000001102007220 */ /* 0x002fe20000400000 */
[----:B------:R-:W-:Y:S01]  /*0e30*/  FFMA.RM R14, R14, R5, 12582913 ;  /* 0x4b4000010e0e7423 */ /* 0x000fe20000004005 */
[----:B------:R-:W-:Y:S02]  /*0e40*/  IMAD.SHL.U32 R17, R3, 0x800000, RZ ;  /* 0x0080000003117824 */ /* 0x000fe400078e00ff */
[----:B------:R-:W-:Y:S01]  /*0e50*/  FADD R3, RZ, R6 ;  /* 0x00000006ff037221 */ /* 0x000fe20000000000 */
[----:B------:R-:W-:Y:S02]  /*0e60*/  FADD R15, R14, -12583039 ;  /* 0xcb40007f0e0f7421 */ /* 0x000fe40000000000 */
[----:B------:R-:W0:Y:S01]  /*0e70*/  MUFU.EX2 R37, R37 ;  /* 0x0000002500257308 */ /* 0x000e220000000800 */
[----:B--2---:R-:W-:Y:S01]  /*0e80*/  FMUL R2, R46, R41 ;  /* 0x000000292e027220 */ /* 0x004fe20000400000 */
[----:B------:R-:W-:-:S04]  /*0e90*/  FFMA R15, R16, 1.4426950216293334961, -R15 ;  /* 0x3fb8aa3b100f7823 */ /* 0x000fc8000000080f */
[----:B------:R-:W-:Y:S01]  /*0ea0*/  FFMA R39, R16, 1.925963033500011079e-08, R15 ;  /* 0x32a5706010277823 */ /* 0x000fe2000000000f */
[----:B------:R-:W-:Y:S01]  /*0eb0*/  FFMA.SAT R16, R12, R7, 0.5 ;  /* 0x3f0000000c107423 */ /* 0x000fe20000002007 */
[----:B------:R-:W-:Y:S03]  /*0ec0*/  MUFU.EX2 R40, R40 ;  /* 0x0000002800287308 */ /* 0x000fe60000000800 */
[-C--:B------:R-:W-:Y:S01]  /*0ed0*/  FFMA.RM R15, R16, R5.reuse, 12582913 ;  /* 0x4b400001100f7423 */ /* 0x080fe20000004005 */
[----:B------:R-:W-:-:S03]  /*0ee0*/  FFMA.RM R16, R42, R5, 12582913 ;  /* 0x4b4000012a107423 */ /* 0x000fc60000004005 */
[C---:B------:R-:W-:Y:S01]  /*0ef0*/  FADD R5, R15.reuse, -12583039 ;  /* 0xcb40007f0f057421 */ /* 0x040fe20000000000 */
[----:B------:R1:W2:Y:S01]  /*0f00*/  MUFU.EX2 R7, R44 ;  /* 0x0000002c00077308 */ /* 0x0002a20000000800 */
[----:B0-----:R-:W-:Y:S01]  /*0f10*/  FMUL R4, R4, R37 ;  /* 0x0000002504047220 */ /* 0x001fe20000400000 */
[----:B------:R-:W-:Y:S02]  /*0f20*/  IMAD.SHL.U32 R15, R15, 0x800000, RZ ;  /* 0x008000000f0f7824 */ /* 0x000fe400078e00ff */
[----:B------:R-:W-:-:S04]  /*0f30*/  FFMA R5, R12, 1.4426950216293334961, -R5 ;  /* 0x3fb8aa3b0c057823 */ /* 0x000fc80000000805 */
[----:B------:R-:W-:Y:S01]  /*0f40*/  FFMA R42, R12, 1.925963033500011079e-08, R5 ;  /* 0x32a570600c2a7823 */ /* 0x000fe20000000005 */
[----:B------:R-:W-:Y:S01]  /*0f50*/  FADD R5, R3, R0 ;  /* 0x0000000003057221 */ /* 0x000fe20000000000 */
[----:B------:R-:W0:Y:S01]  /*0f60*/  MUFU.EX2 R12, R45 ;  /* 0x0000002d000c7308 */ /* 0x000e220000000800 */
[----:B------:R-:W-:Y:S01]  /*0f70*/  FMUL R3, R17, R38 ;  /* 0x0000002611037220 */ /* 0x000fe20000400000 */
[----:B-1----:R-:W-:Y:S01]  /*0f80*/  SHF.L.U32 R44, R9, 0x17, RZ ;  /* 0x00000017092c7819 */ /* 0x002fe200000006ff */
[----:B------:R-:W-:Y:S01]  /*0f90*/  FADD R38, R5, R2 ;  /* 0x0000000205267221 */ /* 0x000fe20000000000 */
[----:B------:R-:W-:Y:S01]  /*0fa0*/  FADD R5, R16, -12583039 ;  /* 0xcb40007f10057421 */ /* 0x000fe20000000000 */
[----:B------:R-:W-:Y:S02]  /*0fb0*/  SHF.L.U32 R17, R10, 0x17, RZ ;  /* 0x000000170a117819 */ /* 0x000fe400000006ff */
[----:B------:R-:W-:Y:S01]  /*0fc0*/  FADD R9, R38, R3 ;  /* 0x0000000326097221 */ /* 0x000fe20000000000 */
[----:B------:R-:W1:Y:S01]  /*0fd0*/  MUFU.EX2 R36, R36 ;  /* 0x0000002400247308 */ /* 0x000e620000000800 */
[----:B------:R-:W-:Y:S01]  /*0fe0*/  FFMA R19, R8, 1.4426950216293334961, -R5 ;  /* 0x3fb8aa3b08137823 */ /* 0x000fe20000000805 */
[----:B--2---:R-:W-:Y:S01]  /*0ff0*/  FMUL R5, R44, R7 ;  /* 0x000000072c057220 */ /* 0x004fe20000400000 */
[----:B------:R-:W-:Y:S01]  /*1000*/  FADD R10, R9, R4 ;  /* 0x00000004090a7221 */ /* 0x000fe20000000000 */
[----:B------:R-:W-:Y:S01]  /*1010*/  FMUL R7, R17, R40 ;  /* 0x0000002811077220 */ /* 0x000fe20000400000 */
[----:B------:R-:W-:Y:S01]  /*1020*/  FFMA R19, R8, 1.925963033500011079e-08, R19 ;  /* 0x32a5706008137823 */ /* 0x000fe20000000013 */
[----:B------:R-:W-:Y:S01]  /*1030*/  SHF.L.U32 R9, R11, 0x17, RZ ;  /* 0x000000170b097819 */ /* 0x000fe200000006ff */
        /* <DEDUP_REMOVED lines=26> */
.L_x_20495:
        /* <DEDUP_REMOVED lines=11> */
[----:B0-----:R-:W-:Y:S05]  /*1290*/  CALL.REL.NOINC `($__internal_390_$__cuda_sm3x_div_rn_noftz_f32_slowpath) ;  /* 0x0000001800807944 */ /* 0x001fea0003c00000 */
[----:B------:R-:W-:-:S07]  /*12a0*/  MOV R15, R6 ;  /* 0x00000006000f7202 */ /* 0x000fce0000000f00 */
.L_x_20460:
[----:B------:R-:W-:Y:S05]  /*12b0*/  BSYNC.RECONVERGENT B3 ;  /* 0x0000000000037941 */ /* 0x000fea0003800200 */
.L_x_20459:
        /* <DEDUP_REMOVED lines=11> */
[----:B0-----:R-:W-:Y:S05]  /*1370*/  CALL.REL.NOINC `($__internal_390_$__cuda_sm3x_div_rn_noftz_f32_slowpath) ;  /* 0x0000001800487944 */ /* 0x001fea0003c00000 */
[----:B------:R-:W-:-:S07]  /*1380*/  MOV R19, R6 ;  /* 0x0000000600137202 */ /* 0x000fce0000000f00 */
.L_x_20462:
[----:B------:R-:W-:Y:S05]  /*1390*/  BSYNC.RECONVERGENT B3 ;  /* 0x0000000000037941 */ /* 0x000fea0003800200 */
.L_x_20461:
        /* <DEDUP_REMOVED lines=13> */
.L_x_20464:
[----:B------:R-:W-:Y:S05]  /*1470*/  BSYNC.RECONVERGENT B3 ;  /* 0x0000000000037941 */ /* 0x000fea0003800200 */
.L_x_20463:
        /* <DEDUP_REMOVED lines=11> */
[----:B0-----:R-:W-:Y:S05]  /*1530*/  CALL.REL.NOINC `($__internal_390_$__cuda_sm3x_div_rn_noftz_f32_slowpath) ;  /* 0x0000001400d87944 */ /* 0x001fea0003c00000 */
[----:B------:R-:W-:-:S07]  /*1540*/  MOV R39, R6 ;  /* 0x0000000600277202 */ /* 0x000fce0000000f00 */
.L_x_20466:
[----:B------:R-:W-:Y:S05]  /*1550*/  BSYNC.RECONVERGENT B3 ;  /* 0x0000000000037941 */ /* 0x000fea0003800200 */
.L_x_20465:
        /* <DEDUP_REMOVED lines=13> */
.L_x_20468:
[----:B------:R-:W-:Y:S05]  /*1630*/  BSYNC.RECONVERGENT B3 ;  /* 0x0000000000037941 */ /* 0x000fea0003800200 */
.L_x_20467:
        /* <DEDUP_REMOVED lines=13> */
.L_x_20470:
[----:B------:R-:W-:Y:S05]  /*1710*/  BSYNC.RECONVERGENT B3 ;  /* 0x0000000000037941 */ /* 0x000fea0003800200 */
.L_x_20469:
        /* <DEDUP_REMOVED lines=12> */
[----:B------:R-:W-:-:S07]  /*17e0*/  IMAD.MOV.U32 R45, RZ, RZ, R6 ;  /* 0x000000ffff2d7224 */ /* 0x000fce00078e0006 */
.L_x_20472:
[----:B------:R-:W-:Y:S05]  /*17f0*/  BSYNC.RECONVERGENT B3 ;  /* 0x0000000000037941 */ /* 0x000fea0003800200 */
.L_x_20471:
        /* <DEDUP_REMOVED lines=13> */
.L_x_20474:
[----:B------:R-:W-:Y:S05]  /*18d0*/  BSYNC.RECONVERGENT B3 ;  /* 0x0000000000037941 */ /* 0x000fea0003800200 */
.L_x_20473:
        /* <DEDUP_REMOVED lines=13> */
.L_x_20476:
[----:B------:R-:W-:Y:S05]  /*19b0*/  BSYNC.RECONVERGENT B3 ;  /* 0x0000000000037941 */ /* 0x000fea0003800200 */
.L_x_20475:
        /* <DEDUP_REMOVED lines=13> */
.L_x_20478:
[----:B------:R-:W-:Y:S05]  /*1a90*/  BSYNC.RECONVERGENT B3 ;  /* 0x0000000000037941 */ /* 0x000fea0003800200 */
.L_x_20477:
        /* <DEDUP_REMOVED lines=13> */
.L_x_20480:
[----:B------:R-:W-:Y:S05]  /*1b70*/  BSYNC.RECONVERGENT B3 ;  /* 0x0000000000037941 */ /* 0x000fea0003800200 */
.L_x_20479:
        /* <DEDUP_REMOVED lines=13> */
.L_x_20482:
[----:B------:R-:W-:Y:S05]  /*1c50*/  BSYNC.RECONVERGENT B3 ;  /* 0x0000000000037941 */ /* 0x000fea0003800200 */
.L_x_20481:
        /* <DEDUP_REMOVED lines=48> */
[C---:B------:R-:W-:Y:S02]  /*1f60*/  IADD3 R22, P0, PT, R23.reuse, R22, RZ ;  /* 0x0000001617167210 */ /* 0x040fe40007f1e0ff */
        /* <DEDUP_REMOVED lines=23> */
.L_x_20457:
[----:B------:R-:W-:Y:S05]  /*20e0*/  EXIT ;  /* 0x000000000000794d */ /* 0x000fea0003800000 */
.L_x_20458:
[----:B------:R-:W-:Y:S01]  /*20f0*/  BSSY B1, `(.L_x_20484) ;  /* 0x0000007000017945 */ /* 0x000fe20003800000 */
[----:B------:R-:W-:Y:S01]  /*2100*/  IMAD.MOV.U32 R12, RZ, RZ, 0x10 ;  /* 0x00000010ff0c7424 */ /* 0x000fe200078e00ff */
[----:B------:R-:W-:Y:S02]  /*2110*/  MOV R11, 0x1f ;  /* 0x0000001f000b7802 */ /* 0x000fe40000000f00 */
[----:B------:R-:W-:-:S07]  /*2120*/  MOV R15, 0xffffffff ;  /* 0xffffffff000f7802 */ /* 0x000fce0000000f00 */
[----:B------:R-:W-:Y:S05]  /*2130*/  WARPSYNC.COLLECTIVE R15, `(.L_x_20485) ;  /* 0x000000000f087348 */ /* 0x000fea0003c00000 */
[----:B------:R0:W1:Y:S02]  /*2140*/  SHFL.BFLY P6, R14, R13, R12, R11 ;  /* 0x0c00000c0d0e7389 */ /* 0x00006400000c000b */
[----:B01----:R-:W-:Y:S05]  /*2150*/  ENDCOLLECTIVE ;  /* 0x000000000000791b */ /* 0x003fea0003800000 */
.L_x_20485:
[----:B------:R-:W-:Y:S05]  /*2160*/  BSYNC B1 ;  /* 0x0000000000017941 */ /* 0x000fea0003800000 */
.L_x_20484:
[----:B------:R-:W-:Y:S01]  /*2170*/  HFMA2 R11, -RZ, RZ, 0, 1.847743988037109375e-06 ;  /* 0x0000001fff0b7431 */ /* 0x000fe200000001ff */
[----:B------:R-:W-:Y:S02]  /*2180*/  FMNMX R13, R14, R13, !PT ;  /* 0x0000000d0e0d7209 */ /* 0x000fe40007800000 */
[----:B------:R-:W-:Y:S02]  /*2190*/  MOV R12, 0x8 ;  /* 0x00000008000c7802 */ /* 0x000fe40000000f00 */
[----:B------:R-:W-:-:S07]  /*21a0*/  MOV R15, 0xffffffff ;  /* 0xffffffff000f7802 */ /* 0x000fce0000000f00 */
[----:B------:R-:W-:Y:S05]  /*21b0*/  WARPSYNC.COLLECTIVE R15, `(.L_x_20486) ;  /* 0x000000000f087348 */ /* 0x000fea0003c00000 */
[----:B------:R0:W1:Y:S02]  /*21c0*/  SHFL.BFLY P6, R14, R13, R12, R11 ;  /* 0x0c00000c0d0e7389 */ /* 0x00006400000c000b */
[----:B01----:R-:W-:Y:S05]  /*21d0*/  ENDCOLLECTIVE ;  /* 0x000000000000791b */ /* 0x003fea0003800000 */
.L_x_20486:
[----:B------:R-:W-:Y:S01]  /*21e0*/  IMAD.MOV.U32 R12, RZ, RZ, 0x4 ;  /* 0x00000004ff0c7424 */ /* 0x000fe200078e00ff */
[----:B------:R-:W-:-:S04]  /*21f0*/  FMNMX R0, R13, R14, !PT ;  /* 0x0000000e0d007209 */ /* 0x000fc80007800000 */
[----:B------:R-:W-:-:S07]  /*2200*/  MOV R13, R0 ;  /* 0x00000000000d7202 */ /* 0x000fce0000000f00 */
[----:B------:R-:W-:Y:S05]  /*2210*/  WARPSYNC.COLLECTIVE R15, `(.L_x_20487) ;  /* 0x000000000f087348 */ /* 0x000fea0003c00000 */
[----:B------:R0:W1:Y:S02]  /*2220*/  SHFL.BFLY P6, R14, R13, R12, R11 ;  /* 0x0c00000c0d0e7389 */ /* 0x00006400000c000b */
[----:B01----:R-:W-:Y:S05]  /*2230*/  ENDCOLLECTIVE ;  /* 0x000000000000791b */ /* 0x003fea0003800000 */
.L_x_20487:
[----:B------:R-:W-:Y:S01]  /*2240*/  HFMA2 R12, -RZ, RZ, 0, 1.1920928955078125e-07 ;  /* 0x00000002ff0c7431 */ /* 0x000fe200000001ff */
[----:B------:R-:W-:-:S04]  /*2250*/  FMNMX R2, R0, R14, !PT ;  /* 0x0000000e00027209 */ /* 0x000fc80007800000 */
[----:B------:R-:W-:-:S07]  /*2260*/  MOV R13, R2 ;  /* 0x00000002000d7202 */ /* 0x000fce0000000f00 */
[----:B------:R-:W-:Y:S05]  /*2270*/  WARPSYNC.COLLECTIVE R15, `(.L_x_20488) ;  /* 0x000000000f087348 */ /* 0x000fea0003c00000 */
[----:B------:R0:W1:Y:S02]  /*2280*/  SHFL.BFLY P6, R14, R13, R12, R11 ;  /* 0x0c00000c0d0e7389 */ /* 0x00006400000c000b */
[----:B01----:R-:W-:Y:S05]  /*2290*/  ENDCOLLECTIVE ;  /* 0x000000000000791b */ /* 0x003fea0003800000 */
.L_x_20488:
[----:B------:R-:W-:Y:S01]  /*22a0*/  HFMA2 R12, -RZ, RZ, 0, 5.9604644775390625e-08 ;  /* 0x00000001ff0c7431 */ /* 0x000fe200000001ff */
[----:B------:R-:W-:-:S04]  /*22b0*/  FMNMX R3, R2, R14, !PT ;  /* 0x0000000e02037209 */ /* 0x000fc80007800000 */
[----:B------:R-:W-:-:S07]  /*22c0*/  MOV R13, R3 ;  /* 0x00000003000d7202 */ /* 0x000fce0000000f00 */
[----:B------:R-:W-:Y:S05]  /*22d0*/  WARPSYNC.COLLECTIVE R15, `(.L_x_20489) ;  /* 0x000000000f087348 */ /* 0x000fea0003c00000 */
[----:B------:R0:W1:Y:S02]  /*22e0*/  SHFL.BFLY P6, R14, R13, R12, R11 ;  /* 0x0c00000c0d0e7389 */ /* 0x00006400000c000b */
[----:B01----:R-:W-:Y:S05]  /*22f0*/  ENDCOLLECTIVE ;  /* 0x000000000000791b */ /* 0x003fea0003800000 */
.L_x_20489:
[----:B------:R-:W-:Y:S01]  /*2300*/  HFMA2 R11, -RZ, RZ, 3.7421875, 0 ;  /* 0x437c0000ff0b7431 */ /* 0x000fe200000001ff */
        /* <DEDUP_REMOVED lines=22> */
[----:B------:R-:W-:Y:S01]  /*2470*/  FADD R15, -R14, R36 ;  /* 0x000000240e0f7221 */ /* 0x000fe20000000100 */
[----:B------:R-:W-:Y:S01]  /*2480*/  FFMA R2, R37, 1.925963033500011079e-08, R2 ;  /* 0x32a5706025027823 */ /* 0x000fe20000000002 */
[-C--:B------:R-:W-:Y:S01]  /*2490*/  FFMA.SAT R12, R7, R10.reuse, 0.5 ;  /* 0x3f000000070c7423 */ /* 0x080fe2000000200a */
[-C--:B------:R-:W-:Y:S01]  /*24a0*/  FFMA.SAT R14, R9, R10.reuse, 0.5 ;  /* 0x3f000000090e7423 */ /* 0x080fe2000000200a */
[----:B------:R-:W-:Y:S01]  /*24b0*/  FFMA.SAT R16, R13, R10, 0.5 ;  /* 0x3f0000000d107423 */ /* 0x000fe2000000200a */
[----:B------:R0:W1:Y:S01]  /*24c0*/  MUFU.EX2 R37, R2 ;  /* 0x0000000200257308 */ /* 0x0000620000000800 */
[-C--:B------:R-:W-:Y:S01]  /*24d0*/  FFMA.RM R12, R12, R11.reuse, 12582913 ;  /* 0x4b4000010c0c7423 */ /* 0x080fe2000000400b */
[-C--:B------:R-:W-:Y:S01]  /*24e0*/  FFMA.RM R14, R14, R11.reuse, 12582913 ;  /* 0x4b4000010e0e7423 */ /* 0x080fe2000000400b */
        /* <DEDUP_REMOVED lines=98> */
.L_x_20490:
[----:B------:R-:W-:Y:S02]  /*2b10*/  IMAD.MOV.U32 R12, RZ, RZ, 0x8 ;  /* 0x00000008ff0c7424 */ /* 0x000fe400078e00ff */
[----:B------:R-:W-:-:S05]  /*2b20*/  FADD R19, R13, R14 ;  /* 0x0000000e0d137221 */ /* 0x000fca0000000000 */
[----:B------:R-:W-:-:S07]  /*2b30*/  MOV R13, R19 ;  /* 0x00000013000d7202 */ /* 0x000fce0000000f00 */
[----:B------:R-:W-:Y:S05]  /*2b40*/  WARPSYNC.COLLECTIVE R15, `(.L_x_20491) ;  /* 0x000000000f087348 */ /* 0x000fea0003c00000 */
[----:B------:R0:W1:Y:S02]  /*2b50*/  SHFL.BFLY P6, R14, R13, R12, R11 ;  /* 0x0c00000c0d0e7389 */ /* 0x00006400000c000b */
[----:B01----:R-:W-:Y:S05]  /*2b60*/  ENDCOLLECTIVE ;  /* 0x000000000000791b */ /* 0x003fea0003800000 */
.L_x_20491:
[----:B------:R-:W-:Y:S02]  /*2b70*/  HFMA2 R12, -RZ, RZ, 0, 2.384185791015625e-07 ;  /* 0x00000004ff0c7431 */ /* 0x000fe400000001ff */
[----:B------:R-:W-:-:S05]  /*2b80*/  FADD R36, R19, R14 ;  /* 0x0000000e13247221 */ /* 0x000fca0000000000 */
[----:B------:R-:W-:-:S07]  /*2b90*/  MOV R13, R36 ;  /* 0x00000024000d7202 */ /* 0x000fce0000000f00 */
[----:B------:R-:W-:Y:S05]  /*2ba0*/  WARPSYNC.COLLECTIVE R15, `(.L_x_20492) ;  /* 0x000000000f087348 */ /* 0x000fea0003c00000 */
[----:B------:R0:W1:Y:S02]  /*2bb0*/  SHFL.BFLY P6, R14, R13, R12, R11 ;  /* 0x0c00000c0d0e7389 */ /* 0x00006400000c000b */
[----:B01----:R-:W-:Y:S05]  /*2bc0*/  ENDCOLLECTIVE ;  /* 0x000000000000791b */ /* 0x003fea0003800000 */
.L_x_20492:
[----:B------:R-:W-:Y:S02]  /*2bd0*/  HFMA2 R12, -RZ, RZ, 0, 1.1920928955078125e-07 ;  /* 0x00000002ff0c7431 */ /* 0x000fe400000001ff */
[----:B------:R-:W-:-:S05]  /*2be0*/  FADD R37, R36, R14 ;  /* 0x0000000e24257221 */ /* 0x000fca0000000000 */
[----:B------:R-:W-:-:S07]  /*2bf0*/  MOV R13, R37 ;  /* 0x00000025000d7202 */ /* 0x000fce0000000f00 */
[----:B------:R-:W-:Y:S05]  /*2c00*/  WARPSYNC.COLLECTIVE R15, `(.L_x_20493) ;  /* 0x000000000f087348 */ /* 0x000fea0003c00000 */
[----:B------:R0:W1:Y:S02]  /*2c10*/  SHFL.BFLY P6, R14, R13, R12, R11 ;  /* 0x0c00000c0d0e7389 */ /* 0x00006400000c000b */
[----:B01----:R-:W-:Y:S05]  /*2c20*/  ENDCOLLECTIVE ;  /* 0x000000000000791b */ /* 0x003fea0003800000 */
.L_x_20493:
[----:B------:R-:W-:Y:S02]  /*2c30*/  HFMA2 R12, -RZ, RZ, 0, 5.9604644775390625e-08 ;  /* 0x00000001ff0c7431 */ /* 0x000fe400000001ff */
[----:B------:R-:W-:-:S05]  /*2c40*/  FADD R38, R37, R14 ;  /* 0x0000000e25267221 */ /* 0x000fca0000000000 */
[----:B------:R-:W-:-:S07]  /*2c50*/  MOV R13, R38 ;  /* 0x00000026000d7202 */ /* 0x000fce0000000f00 */
[----:B------:R-:W-:Y:S05]  /*2c60*/  WARPSYNC.COLLECTIVE R15, `(.L_x_20494) ;  /* 0x000000000f087348 */ /* 0x000fea0003c00000 */
[----:B------:R0:W1:Y:S02]  /*2c70*/  SHFL.BFLY P6, R14, R13, R12, R11 ;  /* 0x0c00000c0d0e7389 */ /* 0x00006400000c000b */
[----:B01----:R-:W-:Y:S05]  /*2c80*/  ENDCOLLECTIVE ;  /* 0x000000000000791b */ /* 0x003fea0003800000 */
.L_x_20494:
[----:B------:R-:W-:Y:S05]  /*2c90*/  BRA `(.L_x_20495) ;  /* 0xffffffe400507947 */ /* 0x000fea000383ffff */
        .weak           $__internal_390_$__cuda_sm3x_div_rn_noftz_f32_slowpath
        .type           $__internal_390_$__cuda_sm3x_div_rn_noftz_f32_slowpath,@function
        .size           $__internal_390_$__cuda_sm3x_div_rn_noftz_f32_slowpath,(.L_x_25842 - $__internal_390_$__cuda_sm3x_div_rn_noftz_f32_slowpath)
$__internal_390_$__cuda_sm3x_div_rn_noftz_f32_slowpath:
        /* <DEDUP_REMOVED lines=35> */
.L_x_20497:
        /* <DEDUP_REMOVED lines=51> */
.L_x_20504:
[----:B------:R-:W-:-:S04]  /*3200*/  LOP3.LUT R6, R6, 0x80000000, RZ, 0xc0, !PT ;  /* 0x8000000006067812 */ /* 0x000fc800078ec0ff */
[----:B------:R-:W-:Y:S01]  /*3210*/  LOP3.LUT R6, R6, 0x7f800000, RZ, 0xfc, !PT ;  /* 0x7f80000006067812 */ /* 0x000fe200078efcff */
[----:B------:R-:W-:Y:S06]  /*3220*/  BRA `(.L_x_20505) ;  /* 0x0000000000047947 */ /* 0x000fec0003800000 */
.L_x_20503:
[----:B------:R-:W-:-:S07]  /*3230*/  LEA R6, R36, R6, 0x17 ;  /* 0x0000000624067211 */ /* 0x000fce00078eb8ff */
.L_x_20505:
[----:B------:R-:W-:Y:S05]  /*3240*/  BSYNC.RECONVERGENT B2 ;  /* 0x0000000000027941 */ /* 0x000fea0003800200 */
.L_x_20502:
[----:B------:R-:W-:Y:S05]  /*3250*/  BRA `(.L_x_20506) ;  /* 0x0000000000207947 */ /* 0x000fea0003800000 */
.L_x_20501:
[----:B------:R-:W-:-:S04]  /*3260*/  LOP3.LUT R6, R51, 0x80000000, R6, 0x48, !PT ;  /* 0x8000000033067812 */ /* 0x000fc800078e4806 */
[----:B------:R-:W-:Y:S01]  /*3270*/  LOP3.LUT R6, R6, 0x7f800000, RZ, 0xfc, !PT ;  /* 0x7f80000006067812 */ /* 0x000fe200078efcff */
[----:B------:R-:W-:Y:S06]  /*3280*/  BRA `(.L_x_20506) ;  /* 0x0000000000147947 */ /* 0x000fec0003800000 */
.L_x_20500:
[----:B------:R-:W-:Y:S01]  /*3290*/  LOP3.LUT R6, R51, 0x80000000, R6, 0x48, !PT ;  /* 0x8000000033067812 */ /* 0x000fe200078e4806 */
[----:B------:R-:W-:Y:S06]  /*32a0*/  BRA `(.L_x_20506) ;  /* 0x00000000000c7947 */ /* 0x000fec0003800000 */
.L_x_20499:
[----:B------:R-:W0:Y:S01]  /*32b0*/  MUFU.RSQ R6, -QNAN ;  /* 0xffc0000000067908 */ /* 0x000e220000001400 */
[----:B------:R-:W-:Y:S05]  /*32c0*/  BRA `(.L_x_20506) ;  /* 0x0000000000047947 */ /* 0x000fea0003800000 */
.L_x_20498:
[----:B------:R-:W-:-:S07]  /*32d0*/  FADD.FTZ R6, R6, R11 ;  /* 0x0000000b06067221 */ /* 0x000fce0000010000 */
.L_x_20506:
[----:B------:R-:W-:Y:S05]  /*32e0*/  BSYNC.RECONVERGENT B1 ;  /* 0x0000000000017941 */ /* 0x000fea0003800200 */
.L_x_20496:
[----:B------:R-:W-:-:S04]  /*32f0*/  HFMA2 R13, -RZ, RZ, 0, 0 ;  /* 0x00000000ff0d7431 */ /* 0x000fc800000001ff */
[----:B0-----:R-:W-:Y:S05]  /*3300*/  RET.REL.NODEC R12 `(_Z15SoftmaxWarpImplI10DirectLoadIffE11DirectStoreIffEfLi1ELi12ELi32ELi1ELb1EL9Algorithm0EEvT_T0_ll) ;  /* 0xffffffcc0c3c7950 */ /* 0x001fea0003c3ffff */
.L_x_20507:
        /* <DEDUP_REMOVED lines=15> */
.L_x_25842:


//--------------------- .text._Z15SoftmaxWarpImplI10DirectLoadIffE11DirectStoreIffEfLi1ELi12ELi32ELi1ELb0EL9Algorithm0EEvT_T0_ll --------------------------
	.section	.text._Z15SoftmaxWarpImplI10DirectLoadIffE11DirectStoreIffEfLi1ELi12ELi32ELi1ELb0EL9Algorithm0EEvT_T0_ll,"ax",@progbits
	.align	128
        .global         _Z15SoftmaxWarpImplI10DirectLoadIffE11DirectStoreIffEfLi1ELi12ELi32ELi1ELb0EL9Algorithm0EEvT_T0_ll
        .type           _Z15SoftmaxWarpImplI10DirectLoadIffE11DirectStoreIffEfLi1ELi12ELi32ELi1ELb0EL9Algorithm0EEvT_T0_ll,@function
        .size           _Z15SoftmaxWarpImplI10DirectLoadIffE11DirectStoreIffEfLi1ELi12ELi32ELi1ELb0EL9Algorithm0EEvT_T0_ll,(.L_x_25843 - _Z15SoftmaxWarpImplI10DirectLoadIffE11DirectStoreIffEfLi1ELi12ELi32ELi1ELb0EL9Algorithm0EEvT_T0_ll)
        .other          _Z15SoftmaxWarpImplI10DirectLoadIffE11DirectStoreIffEfLi1ELi12ELi32ELi1ELb0EL9Algorithm0EEvT_T0_ll,@"STO_CUDA_ENTRY STV_DEFAULT"
_Z15SoftmaxWarpImplI10DirectLoadIffE11DirectStoreIffEfLi1ELi12ELi32ELi1ELb0EL9Algorithm0EEvT_T0_ll:
.text._Z15SoftmaxWarpImplI10DirectLoadIffE11DirectStoreIffEfLi1ELi12ELi32ELi1ELb0EL9Algorithm0EEvT_T0_ll:
        /* <DEDUP_REMOVED lines=24> */
.L_x_20508:
        /* <DEDUP_REMOVED lines=13> */
.L_x_20534:
        /* <DEDUP_REMOVED lines=129> */
[----:B------:R-:W-:Y:S01]  /*0a60*/  FFMA.SAT R11, R17, R8, 0.5 ;  /* 0x3f000000110b7423 */ /* 0x000fe20000002008 */
[----:B------:R-:W-:Y:S01]  /*0a70*/  SHF.L.U32 R4, R12, 0x17, RZ ;  /* 0x000000170c047819 */ /* 0x000fe200000006ff */
[----:B------:R-:W3:Y:S02]  /*0a80*/  MUFU.EX2 R21, R21 ;  /* 0x0000001500157308 */ /* 0x000ee40000000800 */
[----:B------:R-:W-:Y:S02]  /*0a90*/  FFMA.RM R11, R11, R6, 12582913 ;  /* 0x4b4000010b0b7423 */ /* 0x000fe40000004006 */
[----:B------:R-:W-:Y:S01]  /*0aa0*/  FMUL R4, R4, R15 ;  /* 0x0000000f04047220 */ /* 0x000fe20000400000 */
[----:B------:R-:W-:Y:S01]  /*0ab0*/  FFMA.SAT R15, R7, R8, 0.5 ;  /* 0x3f000000070f7423 */ /* 0x000fe20000002008 */
[----:B------:R-:W-:Y:S02]  /*0ac0*/  FADD R12, R11, -12583039 ;  /* 0xcb40007f0b0c7421 */ /* 0x000fe40000000000 */
[----:B------:R-:W4:Y:S01]  /*0ad0*/  MUFU.EX2 R26, R26 ;  /* 0x0000001a001a7308 */ /* 0x000f220000000800 */
[----:B------:R-:W-:Y:S01]  /*0ae0*/  FFMA.RM R15, R15, R6, 12582913 ;  /* 0x4b4000010f0f7423 */ /* 0x000fe20000004006 */
[----:B------:R-:W-:-:S04]  /*0af0*/  FFMA R12, R17, 1.4426950216293334961, -R12 ;  /* 0x3fb8aa3b110c7823 */ /* 0x000fc8000000080c */
[----:B------:R-:W-:Y:S01]  /*0b00*/  FFMA R17, R17, 1.925963033500011079e-08, R12 ;  /* 0x32a5706011117823 */ /* 0x000fe2000000000c */
[----:B------:R-:W-:Y:S01]  /*0b10*/  FFMA.RM R12, R29, R6, 12582913 ;  /* 0x4b4000011d0c7423 */ /* 0x000fe20000004006 */
[C---:B------:R-:W-:Y:S01]  /*0b20*/  FADD R6, R15.reuse, -12583039 ;  /* 0xcb40007f0f067421 */ /* 0x040fe20000000000 */
[----:B------:R-:W-:Y:S02]  /*0b30*/  SHF.L.U32 R15, R15, 0x17, RZ ;  /* 0x000000170f0f7819 */ /* 0x000fe400000006ff */
[----:B------:R-:W-:Y:S01]  /*0b40*/  FADD R8, R12, -12583039 ;  /* 0xcb40007f0c087421 */ /* 0x000fe20000000000 */
[----:B------:R-:W-:Y:S01]  /*0b50*/  FFMA R6, R7, 1.4426950216293334961, -R6 ;  /* 0x3fb8aa3b07067823 */ /* 0x000fe20000000806 */
[----:B------:R-:W5:Y:S02]  /*0b60*/  MUFU.EX2 R17, R17 ;  /* 0x0000001100117308 */ /* 0x000f640000000800 */
[----:B------:R-:W-:Y:S01]  /*0b70*/  FFMA R8, R9, 1.4426950216293334961, -R8 ;  /* 0x3fb8aa3b09087823 */ /* 0x000fe20000000808 */
[----:B------:R-:W-:Y:S01]  /*0b80*/  FFMA R28, R7, 1.925963033500011079e-08, R6 ;  /* 0x32a57060071c7823 */ /* 0x000fe20000000006 */
[----:B------:R-:W-:Y:S01]  /*0b90*/  FADD R7, RZ, R5 ;  /* 0x00000005ff077221 */ /* 0x000fe20000000000 */
[----:B------:R-:W-:Y:S01]  /*0ba0*/  SHF.L.U32 R6, R13, 0x17, RZ ;  /* 0x000000170d067819 */ /* 0x000fe200000006ff */
[----:B------:R-:W-:-:S02]  /*0bb0*/  FFMA R29, R9, 1.925963033500011079e-08, R8 ;  /* 0x32a57060091d7823 */ /* 0x000fc40000000008 */
[----:B------:R-:W-:Y:S01]  /*0bc0*/  FADD R7, R7, R0 ;  /* 0x0000000007077221 */ /* 0x000fe20000000000 */
[----:B------:R-:W0:Y:S01]  /*0bd0*/  MUFU.EX2 R28, R28 ;  /* 0x0000001c001c7308 */ /* 0x000e220000000800 */
[----:B--2---:R-:W-:Y:S02]  /*0be0*/  FMUL R6, R6, R27 ;  /* 0x0000001b06067220 */ /* 0x004fe40000400000 */
[----:B------:R-:W-:Y:S01]  /*0bf0*/  FADD R8, R7, R2 ;  /* 0x0000000207087221 */ /* 0x000fe20000000000 */
[----:B------:R-:W-:-:S03]  /*0c00*/  SHF.L.U32 R7, R14, 0x17, RZ ;  /* 0x000000170e077819 */ /* 0x000fc600000006ff */
[----:B------:R-:W-:Y:S01]  /*0c10*/  FADD R9, R8, R3 ;  /* 0x0000000308097221 */ /* 0x000fe20000000000 */
[----:B------:R-:W-:Y:S01]  /*0c20*/  SHF.L.U32 R8, R10, 0x17, RZ ;  /* 0x000000170a087819 */ /* 0x000fe200000006ff */
[----:B-1----:R-:W-:Y:S01]  /*0c30*/  FMUL R7, R7, R20 ;  /* 0x0000001407077220 */ /* 0x002fe20000400000 */
[----:B------:R-:W1:Y:S01]  /*0c40*/  MUFU.EX2 R29, R29 ;  /* 0x0000001d001d7308 */ /* 0x000e620000000800 */
[----:B------:R-:W-:Y:S02]  /*0c50*/  FADD R9, R9, R4 ;  /* 0x0000000409097221 */ /* 0x000fe40000000000 */
[----:B---3--:R-:W-:Y:S02]  /*0c60*/  FMUL R8, R8, R21 ;  /* 0x0000001508087220 */ /* 0x008fe40000400000 */
[----:B------:R-:W-:Y:S01]  /*0c70*/  FADD R10, R9, R6 ;  /* 0x00000006090a7221 */ /* 0x000fe20000000000 */
[----:B------:R-:W-:Y:S02]  /*0c80*/  SHF.L.U32 R9, R16, 0x17, RZ ;  /* 0x0000001710097819 */ /* 0x000fe400000006ff */
[----:B------:R-:W-:Y:S01]  /*0c90*/  SHF.L.U32 R16, R12, 0x17, RZ ;  /* 0x000000170c107819 */ /* 0x000fe200000006ff */
[----:B------:R-:W-:Y:S01]  /*0ca0*/  FADD R13, R10, R7 ;  /* 0x000000070a0d7221 */ /* 0x000fe20000000000 */
[----:B------:R-:W-:Y:S01]  /*0cb0*/  SHF.L.U32 R10, R11, 0x17, RZ ;  /* 0x000000170b0a7819 */ /* 0x000fe200000006ff */
[----:B----4-:R-:W-:-:S02]  /*0cc0*/  FMUL R9, R9, R26 ;  /* 0x0000001a09097220 */ /* 0x010fc40000400000 */
[----:B------:R-:W-:Y:S02]  /*0cd0*/  FADD R14, R13, R8 ;  /* 0x000000080d0e7221 */ /* 0x000fe40000000000 */
[----:B-----5:R-:W-:Y:S01]  /*0ce0*/  FMUL R10, R10, R17 ;  /* 0x000000110a0a7220 */ /* 0x020fe20000400000 */
[----:B0-----:R-:W-:Y:S01]  /*0cf0*/  FMUL R17, R15, R28 ;  /* 0x0000001c0f117220 */ /* 0x001fe20000400000 */
        /* <DEDUP_REMOVED lines=14> */
.L_x_20546:
        /* <DEDUP_REMOVED lines=12> */
[----:B------:R-:W-:Y:S05]  /*0ea0*/  CALL.REL.NOINC `($__internal_391_$__cuda_sm3x_div_rn_noftz_f32_slowpath) ;  /* 0x00000018004c7944 */ /* 0x000fea0003c00000 */
[----:B------:R-:W-:-:S07]  /*0eb0*/  MOV R11, R5 ;  /* 0x00000005000b7202 */ /* 0x000fce0000000f00 */
.L_x_20511:
[----:B------:R-:W-:Y:S05]  /*0ec0*/  BSYNC.RECONVERGENT B2 ;  /* 0x0000000000027941 */ /* 0x000fea0003800200 */
.L_x_20510:
        /* <DEDUP_REMOVED lines=12> */
[----:B------:R-:W-:Y:S05]  /*0f90*/  CALL.REL.NOINC `($__internal_391_$__cuda_sm3x_div_rn_noftz_f32_slowpath) ;  /* 0x0000001800107944 */ /* 0x000fea0003c00000 */
[----:B------:R-:W-:-:S07]  /*0fa0*/  MOV R14, R5 ;  /* 0x00000005000e7202 */ /* 0x000fce0000000f00 */
.L_x_20513:
[----:B------:R-:W-:Y:S05]  /*0fb0*/  BSYNC.RECONVERGENT B2 ;  /* 0x0000000000027941 */ /* 0x000fea0003800200 */
.L_x_20512:
        /* <DEDUP_REMOVED lines=14> */
.L_x_20515:
[----:B------:R-:W-:Y:S05]  /*10a0*/  BSYNC.RECONVERGENT B2 ;  /* 0x0000000000027941 */ /* 0x000fea0003800200 */
.L_x_20514:
        /* <DEDUP_REMOVED lines=14> */
.L_x_20517:
[----:B------:R-:W-:Y:S05]  /*1190*/  BSYNC.RECONVERGENT B2 ;  /* 0x0000000000027941 */ /* 0x000fea0003800200 */
.L_x_20516:
        /* <DEDUP_REMOVED lines=14> */
.L_x_20519:
[----:B------:R-:W-:Y:S05]  /*1280*/  BSYNC.RECONVERGENT B2 ;  /* 0x0000000000027941 */ /* 0x000fea0003800200 */
.L_x_20518:
        /* <DEDUP_REMOVED lines=14> */
.L_x_20521:
[----:B------:R-:W-:Y:S05]  /*1370*/  BSYNC.RECONVERGENT B2 ;  /* 0x0000000000027941 */ /* 0x000fea0003800200 */
.L_x_20520:
        /* <DEDUP_REMOVED lines=14> */
.L_x_20523:
[----:B------:R-:W-:Y:S05]  /*1460*/  BSYNC.RECONVERGENT B2 ;  /* 0x0000000000027941 */ /* 0x000fea0003800200 */
.L_x_20522:
        /* <DEDUP_REMOVED lines=14> */
.L_x_20525:
[----:B------:R-:W-:Y:S05]  /*1550*/  BSYNC.RECONVERGENT B2 ;  /* 0x0000000000027941 */ /* 0x000fea0003800200 */
.L_x_20524:
        /* <DEDUP_REMOVED lines=14> */
.L_x_20527:
[----:B------:R-:W-:Y:S05]  /*1640*/  BSYNC.RECONVERGENT B2 ;  /* 0x0000000000027941 */ /* 0x000fea0003800200 */
.L_x_20526:
        /* <DEDUP_REMOVED lines=14> */
.L_x_20529:
[----:B------:R-:W-:Y:S05]  /*1730*/  BSYNC.RECONVERGENT B2 ;  /* 0x0000000000027941 */ /* 0x000fea0003800200 */
.L_x_20528:
        /* <DEDUP_REMOVED lines=14> */
.L_x_20531:
[----:B------:R-:W-:Y:S05]  /*1820*/  BSYNC.RECONVERGENT B2 ;  /* 0x0000000000027941 */ /* 0x000fea0003800200 */
.L_x_20530:
        /* <DEDUP_REMOVED lines=13> */
.L_x_20533:
[----:B------:R-:W-:Y:S05]  /*1900*/  BSYNC.RECONVERGENT B2 ;  /* 0x0000000000027941 */ /* 0x000fea0003800200 */
.L_x_20532:
        /* <DEDUP_REMOVED lines=50> */
.L_x_20509:
[----:B------:R-:W-:Y:S01]  /*1c30*/  BSSY B0, `(.L_x_20535) ;  /* 0x0000007000007945 */ /* 0x000fe20003800000 */
[----:B------:R-:W-:Y:S02]  /*1c40*/  MOV R12, 0x10 ;  /* 0x00000010000c7802 */ /* 0x000fe40000000f00 */
[----:B------:R-:W-:Y:S02]  /*1c50*/  MOV R11, 0x1f ;  /* 0x0000001f000b7802 */ /* 0x000fe40000000f00 */
[----:B------:R-:W-:-:S07]  /*1c60*/  MOV R15, 0xffffffff ;  /* 0xffffffff000f7802 */ /* 0x000fce0000000f00 */
[----:B0-----:R-:W-:Y:S05]  /*1c70*/  WARPSYNC.COLLECTIVE R15, `(.L_x_20536) ;  /* 0x000000000f087348 */ /* 0x001fea0003c00000 */
[----:B------:R1:W2:Y:S02]  /*1c80*/  SHFL.BFLY P6, R14, R13, R12, R11 ;  /* 0x0c00000c0d0e7389 */ /* 0x0002a400000c000b */
[----:B012---:R-:W-:Y:S05]  /*1c90*/  ENDCOLLECTIVE ;  /* 0x000000000000791b */ /* 0x007fea0003800000 */
.L_x_20536:
[----:B------:R-:W-:Y:S05]  /*1ca0*/  BSYNC B0 ;  /* 0x0000000000007941 */ /* 0x000fea0003800000 */
.L_x_20535:
[----:B------:R-:W-:Y:S01]  /*1cb0*/  HFMA2 R11, -RZ, RZ, 0, 1.847743988037109375e-06 ;  /* 0x0000001fff0b7431 */ /* 0x000fe200000001ff */
[----:B------:R-:W-:Y:S02]  /*1cc0*/  FMNMX R13, R13, R14, !PT ;  /* 0x0000000e0d0d7209 */ /* 0x000fe40007800000 */
[----:B------:R-:W-:Y:S02]  /*1cd0*/  MOV R12, 0x8 ;  /* 0x00000008000c7802 */ /* 0x000fe40000000f00 */
[----:B------:R-:W-:-:S07]  /*1ce0*/  MOV R15, 0xffffffff ;  /* 0xffffffff000f7802 */ /* 0x000fce0000000f00 */
[----:B------:R-:W-:Y:S05]  /*1cf0*/  WARPSYNC.COLLECTIVE R15, `(.L_x_20537) ;  /* 0x000000000f087348 */ /* 0x000fea0003c00000 */
[----:B------:R0:W1:Y:S02]  /*1d00*/  SHFL.BFLY P6, R14, R13, R12, R11 ;  /* 0x0c00000c0d0e7389 */ /* 0x00006400000c000b */
[----:B01----:R-:W-:Y:S05]  /*1d10*/  ENDCOLLECTIVE ;  /* 0x000000000000791b */ /* 0x003fea0003800000 */
.L_x_20537:
[----:B------:R-:W-:Y:S01]  /*1d20*/  HFMA2 R12, -RZ, RZ, 0, 2.384185791015625e-07 ;  /* 0x00000004ff0c7431 */ /* 0x000fe200000001ff */
[----:B------:R-:W-:-:S04]  /*1d30*/  FMNMX R0, R13, R14, !PT ;  /* 0x0000000e0d007209 */ /* 0x000fc80007800000 */
[----:B------:R-:W-:-:S07]  /*1d40*/  MOV R13, R0 ;  /* 0x00000000000d7202 */ /* 0x000fce0000000f00 */
[----:B------:R-:W-:Y:S05]  /*1d50*/  WARPSYNC.COLLECTIVE R15, `(.L_x_20538) ;  /* 0x000000000f087348 */ /* 0x000fea0003c00000 */
[----:B------:R0:W1:Y:S02]  /*1d60*/  SHFL.BFLY P6, R14, R13, R12, R11 ;  /* 0x0c00000c0d0e7389 */ /* 0x00006400000c000b */
[----:B01----:R-:W-:Y:S05]  /*1d70*/  ENDCOLLECTIVE ;  /* 0x000000000000791b */ /* 0x003fea0003800000 */
.L_x_20538:
[----:B------:R-:W-:Y:S01]  /*1d80*/  HFMA2 R12, -RZ, RZ, 0, 1.1920928955078125e-07 ;  /* 0x00000002ff0c7431 */ /* 0x000fe200000001ff */
[----:B------:R-:W-:-:S04]  /*1d90*/  FMNMX R2, R0, R14, !PT ;  /* 0x0000000e00027209 */ /* 0x000fc80007800000 */
[----:B------:R-:W-:-:S07]  /*1da0*/  MOV R13, R2 ;  /* 0x00000002000d7202 */ /* 0x000fce0000000f00 */
[----:B------:R-:W-:Y:S05]  /*1db0*/  WARPSYNC.COLLECTIVE R15, `(.L_x_20539) ;  /* 0x000000000f087348 */ /* 0x000fea0003c00000 */
[----:B------:R0:W1:Y:S02]  /*1dc0*/  SHFL.BFLY P6, R14, R13, R12, R11 ;  /* 0x0c00000c0d0e7389 */ /* 0x00006400000c000b */
[----:B01----:R-:W-:Y:S05]  /*1dd0*/  ENDCOLLECTIVE ;  /* 0x000000000000791b */ /* 0x003fea0003800000 */
.L_x_20539:
[----:B------:R-:W-:Y:S01]  /*1de0*/  HFMA2 R12, -RZ, RZ, 0, 5.9604644775390625e-08 ;  /* 0x00000001ff0c7431 */ /* 0x000fe200000001ff */
[----:B------:R-:W-:-:S04]  /*1df0*/  FMNMX R3, R2, R14, !PT ;  /* 0x0000000e02037209 */ /* 0x000fc80007800000 */
[----:B------:R-:W-:-:S07]  /*1e00*/  MOV R13, R3 ;  /* 0x00000003000d7202 */ /* 0x000fce0000000f00 */
[----:B------:R-:W-:Y:S05]  /*1e10*/  WARPSYNC.COLLECTIVE R15, `(.L_x_20540) ;  /* 0x000000000f087348 */ /* 0x000fea0003c00000 */
[----:B------:R0:W1:Y:S02]  /*1e20*/  SHFL.BFLY P6, R14, R13, R12, R11 ;  /* 0x0c00000c0d0e7389 */ /* 0x00006400000c000b */
[----:B01----:R-:W-:Y:S05]  /*1e30*/  ENDCOLLECTIVE ;  /* 0x000000000000791b */ /* 0x003fea0003800000 */
.L_x_20540:
        /* <DEDUP_REMOVED lines=129> */
.L_x_20541:
[----:B------:R-:W-:Y:S02]  /*2650*/  HFMA2 R12, -RZ, RZ, 0, 4.76837158203125e-07 ;  /* 0x00000008ff0c7431 */ /* 0x000fe400000001ff */
[----:B------:R-:W-:-:S05]  /*2660*/  FADD R20, R13, R14 ;  /* 0x0000000e0d147221 */ /* 0x000fca0000000000 */
[----:B------:R-:W-:-:S07]  /*2670*/  MOV R13, R20 ;  /* 0x00000014000d7202 */ /* 0x000fce0000000f00 */
[----:B------:R-:W-:Y:S05]  /*2680*/  WARPSYNC.COLLECTIVE R15, `(.L_x_20542) ;  /* 0x000000000f087348 */ /* 0x000fea0003c00000 */
[----:B------:R0:W1:Y:S02]  /*2690*/  SHFL.BFLY P6, R14, R13, R12, R11 ;  /* 0x0c00000c0d0e7389 */ /* 0x00006400000c000b */
[----:B01----:R-:W-:Y:S05]  /*26a0*/  ENDCOLLECTIVE ;  /* 0x000000000000791b */ /* 0x003fea0003800000 */
.L_x_20542:
[----:B------:R-:W-:Y:S02]  /*26b0*/  HFMA2 R12, -RZ, RZ, 0, 2.384185791015625e-07 ;  /* 0x00000004ff0c7431 */ /* 0x000fe400000001ff */
[----:B------:R-:W-:-:S05]  /*26c0*/  FADD R21, R20, R14 ;  /* 0x0000000e14157221 */ /* 0x000fca0000000000 */
[----:B------:R-:W-:-:S07]  /*26d0*/  MOV R13, R21 ;  /* 0x00000015000d7202 */ /* 0x000fce0000000f00 */
[----:B------:R-:W-:Y:S05]  /*26e0*/  WARPSYNC.COLLECTIVE R15, `(.L_x_20543) ;  /* 0x000000000f087348 */ /* 0x000fea0003c00000 */
[----:B------:R0:W1:Y:S02]  /*26f0*/  SHFL.BFLY P6, R14, R13, R12, R11 ;  /* 0x0c00000c0d0e7389 */ /* 0x00006400000c000b */
[----:B01----:R-:W-:Y:S05]  /*2700*/  ENDCOLLECTIVE ;  /* 0x000000000000791b */ /* 0x003fea0003800000 */
.L_x_20543:
[----:B------:R-:W-:Y:S02]  /*2710*/  HFMA2 R12, -RZ, RZ, 0, 1.1920928955078125e-07 ;  /* 0x00000002ff0c7431 */ /* 0x000fe400000001ff */
[----:B------:R-:W-:-:S05]  /*2720*/  FADD R26, R21, R14 ;  /* 0x0000000e151a7221 */ /* 0x000fca0000000000 */
[----:B------:R-:W-:-:S07]  /*2730*/  MOV R13, R26 ;  /* 0x0000001a000d7202 */ /* 0x000fce0000000f00 */
[----:B------:R-:W-:Y:S05]  /*2740*/  WARPSYNC.COLLECTIVE R15, `(.L_x_20544) ;  /* 0x000000000f087348 */ /* 0x000fea0003c00000 */
[----:B------:R0:W1:Y:S02]  /*2750*/  SHFL.BFLY P6, R14, R13, R12, R11 ;  /* 0x0c00000c0d0e7389 */ /* 0x00006400000c000b */
[----:B01----:R-:W-:Y:S05]  /*2760*/  ENDCOLLECTIVE ;  /* 0x000000000000791b */ /* 0x003fea0003800000 */
.L_x_20544:
[----:B------:R-:W-:Y:S02]  /*2770*/  HFMA2 R12, -RZ, RZ, 0, 5.9604644775390625e-08 ;  /* 0x00000001ff0c7431 */ /* 0x000fe400000001ff */
[----:B------:R-:W-:-:S05]  /*2780*/  FADD R27, R26, R14 ;  /* 0x0000000e1a1b7221 */ /* 0x000fca0000000000 */
[----:B------:R-:W-:-:S07]  /*2790*/  MOV R13, R27 ;  /* 0x0000001b000d7202 */ /* 0x000fce0000000f00 */
[----:B------:R-:W-:Y:S05]  /*27a0*/  WARPSYNC.COLLECTIVE R15, `(.L_x_20545) ;  /* 0x000000000f087348 */ /* 0x000fea0003c00000 */
[----:B------:R0:W1:Y:S02]  /*27b0*/  SHFL.BFLY P6, R14, R13, R12, R11 ;  /* 0x0c00000c0d0e7389 */ /* 0x00006400000c000b */
[----:B01----:R-:W-:Y:S05]  /*27c0*/  ENDCOLLECTIVE ;  /* 0x000000000000791b */ /* 0x003fea0003800000 */
.L_x_20545:
[----:B------:R-:W-:Y:S05]  /*27d0*/  BRA `(.L_x_20546) ;  /* 0xffffffe400807947 */ /* 0x000fea000383ffff */
        .weak           $__internal_391_$__cuda_sm3x_div_rn_noftz_f32_slowpath
        .type           $__internal_391_$__cuda_sm3x_div_rn_noftz_f32_slowpath,@function
        .size           $__internal_391_$__cuda_sm3x_div_rn_noftz_f32_slowpath,(.L_x_25843 - $__internal_391_$__cuda_sm3x_div_rn_noftz_f32_slowpath)
$__internal_391_$__cuda_sm3x_div_rn_noftz_f32_slowpath:
        /* <DEDUP_REMOVED lines=34> */
.L_x_20548:
        /* <DEDUP_REMOVED lines=51> */
.L_x_20555:
[----:B------:R-:W-:-:S04]  /*2d30*/  LOP3.LUT R5, R5, 0x80000000, RZ, 0xc0, !PT ;  /* 0x8000000005057812 */ /* 0x000fc800078ec0ff */
[----:B------:R-:W-:Y:S01]  /*2d40*/  LOP3.LUT R5, R5, 0x7f800000, RZ, 0xfc, !PT ;  /* 0x7f80000005057812 */ /* 0x000fe200078efcff */
[----:B------:R-:W-:Y:S06]  /*2d50*/  BRA `(.L_x_20556) ;  /* 0x0000000000047947 */ /* 0x000fec0003800000 */
.L_x_20554:
[----:B------:R-:W-:-:S07]  /*2d60*/  LEA R5, R20, R5, 0x17 ;  /* 0x0000000514057211 */ /* 0x000fce00078eb8ff */
.L_x_20556:
[----:B------:R-:W-:Y:S05]  /*2d70*/  BSYNC.RECONVERGENT B1 ;  /* 0x0000000000017941 */ /* 0x000fea0003800200 */
.L_x_20553:
[----:B------:R-:W-:Y:S05]  /*2d80*/  BRA `(.L_x_20557) ;  /* 0x0000000000207947 */ /* 0x000fea0003800000 */
.L_x_20552:
[----:B------:R-:W-:-:S04]  /*2d90*/  LOP3.LUT R5, R12, 0x80000000, R5, 0x48, !PT ;  /* 0x800000000c057812 */ /* 0x000fc800078e4805 */
[----:B------:R-:W-:Y:S01]  /*2da0*/  LOP3.LUT R5, R5, 0x7f800000, RZ, 0xfc, !PT ;  /* 0x7f80000005057812 */ /* 0x000fe200078efcff */
[----:B------:R-:W-:Y:S06]  /*2db0*/  BRA `(.L_x_20557) ;  /* 0x0000000000147947 */ /* 0x000fec0003800000 */
.L_x_20551:
[----:B------:R-:W-:Y:S01]  /*2dc0*/  LOP3.LUT R5, R12, 0x80000000, R5, 0x48, !PT ;  /* 0x800000000c057812 */ /* 0x000fe200078e4805 */
[----:B------:R-:W-:Y:S06]  /*2dd0*/  BRA `(.L_x_20557) ;  /* 0x00000000000c7947 */ /* 0x000fec0003800000 */
.L_x_20550:
[----:B------:R-:W0:Y:S01]  /*2de0*/  MUFU.RSQ R5, -QNAN ;  /* 0xffc0000000057908 */ /* 0x000e220000001400 */
[----:B------:R-:W-:Y:S05]  /*2df0*/  BRA `(.L_x_20557) ;  /* 0x0000000000047947 */ /* 0x000fea0003800000 */
.L_x_20549:
[----:B------:R-:W-:-:S07]  /*2e00*/  FADD.FTZ R5, R5, R12 ;  /* 0x0000000c05057221 */ /* 0x000fce0000010000 */
.L_x_20557:
[----:B------:R-:W-:Y:S05]  /*2e10*/  BSYNC.RECONVERGENT B0 ;  /* 0x0000000000007941 */ /* 0x000fea0003800200 */
.L_x_20547:
[----:B------:R-:W-:Y:S01]  /*2e20*/  HFMA2 R13, -RZ, RZ, 0, 0 ;  /* 0x00000000ff0d7431 */ /* 0x000fe200000001ff */
[----:B------:R-:W-:-:S04]  /*2e30*/  MOV R12, R15 ;  /* 0x0000000f000c7202 */ /* 0x000fc80000000f00 */
[----:B0-----:R-:W-:Y:S05]  /*2e40*/  RET.REL.NODEC R12 `(_Z15SoftmaxWarpImplI10DirectLoadIffE11DirectStoreIffEfLi1ELi12ELi32ELi1ELb0EL9Algorithm0EEvT_T0_ll) ;  /* 0xffffffd00c6c7950 */ /* 0x001fea0003c3ffff */
.L_x_20558:
        /* <DEDUP_REMOVED lines=11> */
.L_x_25843:


//--------------------- .text._Z15SoftmaxWarpImplI10DirectLoadIffE11DirectStoreIffEfLi1ELi11ELi32ELi1ELb1EL9Algorithm0EEvT_T0_ll --------------------------
	.section	.text._Z15SoftmaxWarpImplI10DirectLoadIffE11DirectStoreIffEfLi1ELi11ELi32ELi1ELb1EL9Algorithm0EEvT_T0_ll,"ax",@progbits
	.align	128
        .global         _Z15SoftmaxWarpImplI10DirectLoadIffE11DirectStoreIffEfLi1ELi11ELi32ELi1ELb1EL9Algorithm0EEvT_T0_ll
        .type           _Z15SoftmaxWarpImplI10DirectLoadIffE11DirectStoreIffEfLi1ELi11ELi32ELi1ELb1EL9Algorithm0EEvT_T0_ll,@function
        .size           _Z15SoftmaxWarpImplI10DirectLoadIffE11DirectStoreIffEfLi1ELi11ELi32ELi1ELb1EL9Algorithm0EEvT_T0_ll,(.L_x_25844 - _Z15SoftmaxWarpImplI10DirectLoadIffE11DirectStoreIffEfLi1ELi11ELi32ELi1ELb1EL9Algorithm0EEvT_T0_ll)
        .other          _Z15SoftmaxWarpImplI10DirectLoadIffE11DirectStoreIffEfLi1ELi11ELi32ELi1ELb1EL9Algorithm0EEvT_T0_ll,@"STO_CUDA_ENTRY STV_DEFAULT"
_Z15SoftmaxWarpImplI10DirectLoadIffE11DirectStoreIffEfLi1ELi11ELi32ELi1ELb1EL9Algorithm0EEvT_T0_ll:
.text._Z15SoftmaxWarpImplI10DirectLoadIffE11DirectStoreIffEfLi1ELi11ELi32ELi1ELb1EL9Algorithm0EEvT_T0_ll:
        /* <DEDUP_REMOVED lines=25> */
.L_x_20559:
        /* <DEDUP_REMOVED lines=24> */
.L_x_20584:
        /* <DEDUP_REMOVED lines=8> */
[----:B------:R-:W-:Y:S02]  /*0390*/  ISETP.GE.U32.AND P6, PT, R32, UR44, PT ;  /* 0x0000002c20007c0c */ /* 0x000fe4000bfc6070 */
[----:B------:R-:W-:Y:S01]  /*03a0*/  ISETP.GE.AND.EX P5, PT, RZ, UR45, PT, P5 ;  /* 0x0000002dff007c0c */ /* 0x000fe2000bfa6350 */
[C---:B------:R-:W-:Y:S01]  /*03b0*/  IMAD.WIDE.U32 R4, R22.reuse, UR42, R2 ;  /* 0x0000002a16047c25 */ /* 0x040fe2000f8e0002 */
[----:B------:R-:W-:Y:S02]  /*03c0*/  ISETP.GE.AND.EX P6, PT, RZ, UR45, PT, P6 ;  /* 0x0000002dff007c0c */ /* 0x000fe4000bfc6360 */
[----:B------:R-:W-:Y:S01]  /*03d0*/  ISETP.GE.U32.AND P2, PT, R31, UR44, PT ;  /* 0x0000002c1f007c0c */ /* 0x000fe2000bf46070 */
[----:B------:R-:W-:Y:S01]  /*03e0*/  IMAD R3, R22, UR43, R7 ;  /* 0x0000002b16037c24 */ /* 0x000fe2000f8e0207 */
[----:B-1----:R-:W-:Y:S02]  /*03f0*/  @!P0 R2UR UR4, R18 ;  /* 0x00000000120482ca */ /* 0x002fe400000e0000 */
        /* <DEDUP_REMOVED lines=11> */
[----:B0-----:R-:W-:Y:S02]  /*04b0*/  MOV R36, 0xff800000 ;  /* 0xff80000000247802 */ /* 0x001fe40000000f00 */
[C---:B------:R-:W-:Y:S02]  /*04c0*/  @!P6 R2UR UR10, R18.reuse ;  /* 0x00000000120ae2ca */ /* 0x040fe400000e0000 */
[C---:B------:R-:W-:Y:S01]  /*04d0*/  @!P6 R2UR UR11, R19.reuse ;  /* 0x00000000130be2ca */ /* 0x040fe200000e0000 */
[----:B------:R-:W-:Y:S01]  /*04e0*/  IMAD.MOV.U32 R20, RZ, RZ, -0x800000 ;  /* 0xff800000ff147424 */ /* 0x000fe200078e00ff */
[----:B------:R-:W-:Y:S01]  /*04f0*/  @!P2 R2UR UR4, R18 ;  /* 0x000000001204a2ca */ /* 0x000fe200000e0000 */
[----:B------:R-:W3:Y:S01]  /*0500*/  @!P3 LDG.E R36, desc[UR6][R2.64+0x80] ;  /* 0x000080060224b981 */ /* 0x000ee2000c1e1900 */
[----:B------:R-:W-:-:S02]  /*0510*/  @!P2 R2UR UR5, R19 ;  /* 0x000000001305a2ca */ /* 0x000fc400000e0000 */
[----:B------:R-:W-:Y:S01]  /*0520*/  MOV R17, 0xff800000 ;  /* 0xff80000000117802 */ /* 0x000fe20000000f00 */
[----:B------:R-:W4:Y:S01]  /*0530*/  @!P5 LDG.E R20, desc[UR8][R2.64+0x100] ;  /* 0x000100080214d981 */ /* 0x000f22000c1e1900 */
[----:B------:R-:W-:-:S05]  /*0540*/  MOV R4, 0xff800000 ;  /* 0xff80000000047802 */ /* 0x000fca0000000f00 */
[----:B------:R-:W5:Y:S04]  /*0550*/  @!P6 LDG.E R17, desc[UR10][R2.64+0x180] ;  /* 0x0001800a0211e981 */ /* 0x000f68000c1e1900 */
[----:B------:R-:W5:Y:S01]  /*0560*/  @!P2 LDG.E R4, desc[UR4][R2.64+0x200] ;  /* 0x000200040204a981 */ /* 0x000f62000c1e1900 */
[----:B------:R-:W-:Y:S02]  /*0570*/  ISETP.GE.U32.AND P1, PT, R30, UR44, PT ;  /* 0x0000002c1e007c0c */ /* 0x000fe4000bf26070 */
[----:B------:R-:W-:Y:S02]  /*0580*/  MOV R13, 0xff800000 ;  /* 0xff800000000d7802 */ /* 0x000fe40000000f00 */
[----:B------:R-:W-:Y:S02]  /*0590*/  ISETP.GE.U32.AND P4, PT, R29, UR44, PT ;  /* 0x0000002c1d007c0c */ /* 0x000fe4000bf86070 */
[----:B------:R-:W-:-:S02]  /*05a0*/  ISETP.GE.AND.EX P1, PT, RZ, UR45, PT, P1 ;  /* 0x0000002dff007c0c */ /* 0x000fc4000bf26310 */
[----:B------:R-:W-:Y:S02]  /*05b0*/  ISETP.GE.AND.EX P4, PT, RZ, UR45, PT, P4 ;  /* 0x0000002dff007c0c */ /* 0x000fe4000bf86340 */
[----:B------:R-:W-:-:S09]  /*05c0*/  MOV R6, 0xff800000 ;  /* 0xff80000000067802 */ /* 0x000fd20000000f00 */
[C---:B------:R-:W-:Y:S02]  /*05d0*/  @!P1 R2UR UR4, R18.reuse ;  /* 0x00000000120492ca */ /* 0x040fe400000e0000 */
[C---:B------:R-:W-:Y:S02]  /*05e0*/  @!P1 R2UR UR5, R19.reuse ;  /* 0x00000000130592ca */ /* 0x040fe400000e0000 */
[----:B------:R-:W-:Y:S02]  /*05f0*/  @!P4 R2UR UR6, R18 ;  /* 0x000000001206c2ca */ /* 0x000fe400000e0000 */
[----:B------:R-:W-:Y:S01]  /*0600*/  @!P4 R2UR UR7, R19 ;  /* 0x000000001307c2ca */ /* 0x000fe200000e0000 */
[----:B------:R-:W-:Y:S01]  /*0610*/  IMAD.MOV.U32 R7, RZ, RZ, -0x800000 ;  /* 0xff800000ff077424 */ /* 0x000fe200078e00ff */
[----:B------:R-:W-:-:S07]  /*0620*/  MOV R8, 0xff800000 ;  /* 0xff80000000087802 */ /* 0x000fce0000000f00 */
        /* <DEDUP_REMOVED lines=59> */
[C---:B------:R-:W-:Y:S01]  /*09e0*/  FADD R14, -R15.reuse, R17 ;  /* 0x000000110f0e7221 */ /* 0x040fe20000000100 */
[-C--:B------:R-:W-:Y:S01]  /*09f0*/  FFMA.RM R20, R20, R11.reuse, 12582913 ;  /* 0x4b40000114147423 */ /* 0x080fe2000000400b */
[C---:B------:R-:W-:Y:S01]  /*0a00*/  FADD R2, -R15.reuse, R6 ;  /* 0x000000060f027221 */ /* 0x040fe20000000100 */
[----:B------:R-:W-:Y:S01]  /*0a10*/  FADD R3, R12, -12583039 ;  /* 0xcb40007f0c037421 */ /* 0x000fe20000000000 */
[C---:B------:R-:W-:Y:S01]  /*0a20*/  FADD R6, -R15.reuse, R5 ;  /* 0x000000050f067221 */ /* 0x040fe20000000100 */
[----:B------:R-:W-:Y:S01]  /*0a30*/  FADD R5, R20, -12583039 ;  /* 0xcb40007f14057421 */ /* 0x000fe20000000000 */
[C---:B------:R-:W-:Y:S01]  /*0a40*/  FADD R8, -R15.reuse, R8 ;  /* 0x000000080f087221 */ /* 0x040fe20000000100 */
[----:B------:R-:W-:Y:S01]  /*0a50*/  FFMA R3, R38, 1.4426950216293334961, -R3 ;  /* 0x3fb8aa3b26037823 */ /* 0x000fe20000000803 */
[C---:B------:R-:W-:Y:S01]  /*0a60*/  FADD R16, -R15.reuse, R16 ;  /* 0x000000100f107221 */ /* 0x040fe20000000100 */
[----:B------:R-:W-:Y:S01]  /*0a70*/  FFMA R5, R36, 1.4426950216293334961, -R5 ;  /* 0x3fb8aa3b24057823 */ /* 0x000fe20000000805 */
[----:B------:R-:W-:Y:S01]  /*0a80*/  FADD R10, -R15, R10 ;  /* 0x0000000a0f0a7221 */ /* 0x000fe20000000100 */
[----:B------:R-:W-:Y:S01]  /*0a90*/  FFMA R38, R38, 1.925963033500011079e-08, R3 ;  /* 0x32a5706026267823 */ /* 0x000fe20000000003 */
[----:B------:R-:W-:Y:S01]  /*0aa0*/  FFMA.RM R3, R42, R11, 12582913 ;  /* 0x4b4000012a037423 */ /* 0x000fe2000000400b */
[----:B------:R-:W-:Y:S01]  /*0ab0*/  FFMA.SAT R42, R14, R9, 0.5 ;  /* 0x3f0000000e2a7423 */ /* 0x000fe20000002009 */
[----:B------:R-:W-:Y:S01]  /*0ac0*/  FFMA R36, R36, 1.925963033500011079e-08, R5 ;  /* 0x32a5706024247823 */ /* 0x000fe20000000005 */
[----:B------:R-:W-:Y:S01]  /*0ad0*/  SHF.L.U32 R20, R20, 0x17, RZ ;  /* 0x0000001714147819 */ /* 0x000fe200000006ff */
[----:B------:R-:W-:Y:S01]  /*0ae0*/  FADD R7, R3, -12583039 ;  /* 0xcb40007f03077421 */ /* 0x000fe20000000000 */
[----:B------:R-:W0:Y:S03]  /*0af0*/  MUFU.EX2 R38, R38 ;  /* 0x0000002600267308 */ /* 0x000e260000000800 */
[----:B------:R-:W-:-:S04]  /*0b00*/  FFMA R7, R40, 1.4426950216293334961, -R7 ;  /* 0x3fb8aa3b28077823 */ /* 0x000fc80000000807 */
[----:B------:R-:W-:Y:S01]  /*0b10*/  FFMA R40, R40, 1.925963033500011079e-08, R7 ;  /* 0x32a5706028287823 */ /* 0x000fe20000000007 */
[----:B------:R-:W-:Y:S01]  /*0b20*/  FFMA.RM R7, R42, R11, 12582913 ;  /* 0x4b4000012a077423 */ /* 0x000fe2000000400b */
[----:B------:R-:W1:Y:S03]  /*0b30*/  MUFU.EX2 R13, R36 ;  /* 0x00000024000d7308 */ /* 0x000e660000000800 */
[----:B------:R-:W-:-:S04]  /*0b40*/  FADD R5, R7, -12583039 ;  /* 0xcb40007f07057421 */ /* 0x000fc80000000000 */
[C---:B------:R-:W-:Y:S01]  /*0b50*/  FFMA R5, R14.reuse, 1.4426950216293334961, -R5 ;  /* 0x3fb8aa3b0e057823 */ /* 0x040fe20000000805 */
[----:B------:R-:W2:Y:S03]  /*0b60*/  MUFU.EX2 R17, R40 ;  /* 0x0000002800117308 */ /* 0x000ea60000000800 */
[----:B------:R-:W-:Y:S01]  /*0b70*/  FFMA R35, R14, 1.925963033500011079e-08, R5 ;  /* 0x32a570600e237823 */ /* 0x000fe20000000005 */
[----:B------:R-:W-:Y:S01]  /*0b80*/  FFMA.SAT R14, R0, R9, 0.5 ;  /* 0x3f000000000e7423 */ /* 0x000fe20000002009 */
[----:B------:R-:W-:-:S03]  /*0b90*/  SHF.L.U32 R5, R12, 0x17, RZ ;  /* 0x000000170c057819 */ /* 0x000fc600000006ff */
[----:B------:R-:W-:Y:S01]  /*0ba0*/  FFMA.RM R12, R14, R11, 12582913 ;  /* 0x4b4000010e0c7423 */ /* 0x000fe2000000400b */
[----:B------:R-:W-:Y:S01]  /*0bb0*/  FFMA.SAT R14, R2, R9, 0.5 ;  /* 0x3f000000020e7423 */ /* 0x000fe20000002009 */
[----:B0-----:R-:W-:Y:S02]  /*0bc0*/  FMUL R5, R5, R38 ;  /* 0x0000002605057220 */ /* 0x001fe40000400000 */
[----:B------:R-:W-:-:S04]  /*0bd0*/  FADD R15, R12, -12583039 ;  /* 0xcb40007f0c0f7421 */ /* 0x000fc80000000000 */
[----:B------:R-:W-:-:S04]  /*0be0*/  FFMA R15, R0, 1.4426950216293334961, -R15 ;  /* 0x3fb8aa3b000f7823 */ /* 0x000fc8000000080f */
[----:B------:R-:W-:Y:S01]  /*0bf0*/  FFMA R37, R0, 1.925963033500011079e-08, R15 ;  /* 0x32a5706000257823 */ /* 0x000fe2000000000f */
[----:B-1----:R-:W-:Y:S01]  /*0c00*/  FMUL R0, R20, R13 ;  /* 0x0000000d14007220 */ /* 0x002fe20000400000 */
[----:B------:R-:W-:Y:S01]  /*0c10*/  FFMA.RM R13, R14, R11, 12582913 ;  /* 0x4b4000010e0d7423 */ /* 0x000fe2000000400b */
[----:B------:R-:W-:Y:S01]  /*0c20*/  FFMA.SAT R14, R4, R9, 0.5 ;  /* 0x3f000000040e7423 */ /* 0x000fe20000002009 */
[----:B------:R-:W0:Y:S02]  /*0c30*/  MUFU.EX2 R20, R35 ;  /* 0x0000002300147308 */ /* 0x000e240000000800 */
[C---:B------:R-:W-:Y:S01]  /*0c40*/  FADD R15, R13.reuse, -12583039 ;  /* 0xcb40007f0d0f7421 */ /* 0x040fe20000000000 */
[----:B------:R-:W-:Y:S01]  /*0c50*/  FFMA.RM R14, R14, R11, 12582913 ;  /* 0x4b4000010e0e7423 */ /* 0x000fe2000000400b */
[----:B------:R-:W-:Y:S02]  /*0c60*/  SHF.L.U32 R13, R13, 0x17, RZ ;  /* 0x000000170d0d7819 */ /* 0x000fe400000006ff */
[----:B------:R-:W-:-:S02]  /*0c70*/  FFMA R15, R2, 1.4426950216293334961, -R15 ;  /* 0x3fb8aa3b020f7823 */ /* 0x000fc4000000080f */
[----:B------:R-:W1:Y:S02]  /*0c80*/  MUFU.EX2 R37, R37 ;  /* 0x0000002500257308 */ /* 0x000e640000000800 */
[----:B------:R-:W-:Y:S01]  /*0c90*/  FFMA R15, R2, 1.925963033500011079e-08, R15 ;  /* 0x32a57060020f7823 */ /* 0x000fe2000000000f */
[----:B------:R-:W-:Y:S01]  /*0ca0*/  SHF.L.U32 R2, R3, 0x17, RZ ;  /* 0x0000001703027819 */ /* 0x000fe200000006ff */
[----:B------:R-:W-:-:S04]  /*0cb0*/  IMAD.SHL.U32 R3, R7, 0x800000, RZ ;  /* 0x0080000007037824 */ /* 0x000fc800078e00ff */
[----:B--2---:R-:W-:Y:S01]  /*0cc0*/  FMUL R2, R2, R17 ;  /* 0x0000001102027220 */ /* 0x004fe20000400000 */
[C---:B------:R-:W-:Y:S01]  /*0cd0*/  FADD R17, R14.reuse, -12583039 ;  /* 0xcb40007f0e117421 */ /* 0x040fe20000000000 */
[----:B0-----:R-:W-:Y:S01]  /*0ce0*/  FMUL R3, R3, R20 ;  /* 0x0000001403037220 */ /* 0x001fe20000400000 */
[----:B------:R-:W-:Y:S02]  /*0cf0*/  SHF.L.U32 R14, R14, 0x17, RZ ;  /* 0x000000170e0e7819 */ /* 0x000fe400000006ff */
[----:B------:R-:W-:-:S04]  /*0d00*/  FFMA R7, R4, 1.4426950216293334961, -R17 ;  /* 0x3fb8aa3b04077823 */ /* 0x000fc80000000811 */
[----:B------:R-:W-:Y:S01]  /*0d10*/  FFMA R7, R4, 1.925963033500011079e-08, R7 ;  /* 0x32a5706004077823 */ /* 0x000fe20000000007 */
[----:B------:R-:W-:-:S04]  /*0d20*/  FFMA.SAT R4, R8, R9, 0.5 ;  /* 0x3f00000008047423 */ /* 0x000fc80000002009 */
[----:B------:R-:W-:Y:S01]  /*0d30*/  FFMA.RM R17, R4, R11, 12582913 ;  /* 0x4b40000104117423 */ /* 0x000fe2000000400b */
[----:B------:R-:W-:Y:S01]  /*0d40*/  SHF.L.U32 R4, R12, 0x17, RZ ;  /* 0x000000170c047819 */ /* 0x000fe200000006ff */
[----:B------:R-:W0:Y:S02]  /*0d50*/  MUFU.EX2 R7, R7 ;  /* 0x0000000700077308 */ /* 0x000e240000000800 */
[C---:B------:R-:W-:Y:S01]  /*0d60*/  FADD R35, R17.reuse, -12583039 ;  /* 0xcb40007f11237421 */ /* 0x040fe20000000000 */
[----:B------:R-:W-:Y:S01]  /*0d70*/  SHF.L.U32 R17, R17, 0x17, RZ ;  /* 0x0000001711117819 */ /* 0x000fe200000006ff */
[----:B-1----:R-:W-:Y:S02]  /*0d80*/  FMUL R4, R4, R37 ;  /* 0x0000002504047220 */ /* 0x002fe40000400000 */
[----:B------:R-:W-:-:S04]  /*0d90*/  FFMA R35, R8, 1.4426950216293334961, -R35 ;  /* 0x3fb8aa3b08237823 */ /* 0x000fc80000000823 */
[----:B------:R-:W-:Y:S01]  /*0da0*/  FFMA R35, R8, 1.925963033500011079e-08, R35 ;  /* 0x32a5706008237823 */ /* 0x000fe20000000023 */
[----:B------:R-:W-:-:S04]  /*0db0*/  FFMA.SAT R8, R16, R9, 0.5 ;  /* 0x3f00000010087423 */ /* 0x000fc80000002009 */
[----:B------:R-:W-:Y:S01]  /*0dc0*/  FFMA.RM R12, R8, R11, 12582913 ;  /* 0x4b400001080c7423 */ /* 0x000fe2000000400b */
[----:B------:R-:W-:Y:S01]  /*0dd0*/  FFMA.SAT R8, R10, R9, 0.5 ;  /* 0x3f0000000a087423 */ /* 0x000fe20000002009 */
[----:B0-----:R-:W-:Y:S02]  /*0de0*/  FMUL R7, R14, R7 ;  /* 0x000000070e077220 */ /* 0x001fe40000400000 */
[C---:B------:R-:W-:Y:S01]  /*0df0*/  FADD R39, R12.reuse, -12583039 ;  /* 0xcb40007f0c277421 */ /* 0x040fe20000000000 */
[----:B------:R-:W-:-:S03]  /*0e00*/  IMAD.SHL.U32 R12, R12, 0x800000, RZ ;  /* 0x008000000c0c7824 */ /* 0x000fc600078e00ff */
[----:B------:R-:W-:-:S04]  /*0e10*/  FFMA R39, R16, 1.4426950216293334961, -R39 ;  /* 0x3fb8aa3b10277823 */ /* 0x000fc80000000827 */
[----:B------:R-:W-:Y:S01]  /*0e20*/  FFMA R39, R16, 1.925963033500011079e-08, R39 ;  /* 0x32a5706010277823 */ /* 0x000fe20000000027 */
[----:B------:R-:W-:Y:S01]  /*0e30*/  FFMA.SAT R16, R6, R9, 0.5 ;  /* 0x3f00000006107423 */ /* 0x000fe20000002009 */
[-C--:B------:R-:W-:Y:S02]  /*0e40*/  FFMA.RM R9, R8, R11.reuse, 12582913 ;  /* 0x4b40000108097423 */ /* 0x080fe4000000400b */
[----:B------:R-:W0:Y:S01]  /*0e50*/  MUFU.EX2 R8, R15 ;  /* 0x0000000f00087308 */ /* 0x000e220000000800 */
[----:B------:R-:W-:Y:S01]  /*0e60*/  FFMA.RM R11, R16, R11, 12582913 ;  /* 0x4b400001100b7423 */ /* 0x000fe2000000400b */
[C---:B------:R-:W-:Y:S01]  /*0e70*/  FADD R37, R9.reuse, -12583039 ;  /* 0xcb40007f09257421 */ /* 0x040fe20000000000 */
[----:B------:R-:W-:Y:S02]  /*0e80*/  SHF.L.U32 R16, R9, 0x17, RZ ;  /* 0x0000001709107819 */ /* 0x000fe400000006ff */
[----:B------:R-:W-:Y:S01]  /*0e90*/  FADD R41, R11, -12583039 ;  /* 0xcb40007f0b297421 */ /* 0x000fe20000000000 */
[----:B------:R-:W-:-:S02]  /*0ea0*/  FFMA R37, R10, 1.4426950216293334961, -R37 ;  /* 0x3fb8aa3b0a257823 */ /* 0x000fc40000000825 */
[----:B------:R-:W1:Y:S01]  /*0eb0*/  MUFU.EX2 R39, R39 ;  /* 0x0000002700277308 */ /* 0x000e620000000800 */
[----:B------:R-:W-:Y:S01]  /*0ec0*/  FFMA R41, R6, 1.4426950216293334961, -R41 ;  /* 0x3fb8aa3b06297823 */ /* 0x000fe20000000829 */
[----:B------:R-:W-:-:S03]  /*0ed0*/  FFMA R37, R10, 1.925963033500011079e-08, R37 ;  /* 0x32a570600a257823 */ /* 0x000fc60000000025 */
[----:B------:R-:W-:-:S03]  /*0ee0*/  FFMA R41, R6, 1.925963033500011079e-08, R41 ;  /* 0x32a5706006297823 */ /* 0x000fc60000000029 */
[----:B------:R-:W2:Y:S01]  /*0ef0*/  MUFU.EX2 R10, R35 ;  /* 0x00000023000a7308 */ /* 0x000ea20000000800 */
[----:B0-----:R-:W-:Y:S01]  /*0f00*/  FMUL R6, R13, R8 ;  /* 0x000000080d067220 */ /* 0x001fe20000400000 */
[----:B------:R-:W-:-:S04]  /*0f10*/  FADD R13, RZ, R5 ;  /* 0x00000005ff0d7221 */ /* 0x000fc80000000000 */
[----:B------:R-:W-:Y:S02]  /*0f20*/  FADD R13, R13, R0 ;  /* 0x000000000d0d7221 */ /* 0x000fe40000000000 */
[----:B------:R-:W0:Y:S01]  /*0f30*/  MUFU.EX2 R37, R37 ;  /* 0x0000002500257308 */ /* 0x000e220000000800 */
[----:B-1----:R-:W-:Y:S01]  /*0f40*/  FMUL R9, R12, R39 ;  /* 0x000000270c097220 */ /* 0x002fe20000400000 */
[----:B------:R-:W-:Y:S01]  /*0f50*/  FADD R8, R13, R2 ;  /* 0x000000020d087221 */ /* 0x000fe20000000000 */
[----:B------:R-:W-:-:S03]  /*0f60*/  SHF.L.U32 R12, R11, 0x17, RZ ;  /* 0x000000170b0c7819 */ /* 0x000fc600000006ff */
[----:B------:R-:W-:Y:S02]  /*0f70*/  FADD R13, R8, R3 ;  /* 0x00000003080d7221 */ /* 0x000fe40000000000 */
[----:B------:R-:W1:Y:S01]  /*0f80*/  MUFU.EX2 R41, R41 ;  /* 0x0000002900297308 */ /* 0x000e620000000800 */
[----:B--2---:R-:W-:Y:S01]  /*0f90*/  FMUL R8, R17, R10 ;  /* 0x0000000a11087220 */ /* 0x004fe20000400000 */
[----:B------:R-:W-:-:S04]  /*0fa0*/  FADD R13, R13, R4 ;  /* 0x000000040d0d7221 */ /* 0x000fc80000000000 */
[----:B------:R-:W-:Y:S01]  /*0fb0*/  FADD R10, R13, R6 ;  /* 0x000000060d0a7221 */ /* 0x000fe20000000000 */
[----:B0-----:R-:W-:-:S03]  /*0fc0*/  FMUL R16, R16, R37 ;  /* 0x0000002510107220 */ /* 0x001fc60000400000 */
        /* <DEDUP_REMOVED lines=15> */
.L_x_20596:
        /* <DEDUP_REMOVED lines=12> */
[----:B0-----:R-:W-:Y:S05]  /*1180*/  CALL.REL.NOINC `($__internal_392_$__cuda_sm3x_div_rn_noftz_f32_slowpath) ;  /* 0x0000001800347944 */ /* 0x001fea0003c00000 */
[----:B------:R-:W-:-:S07]  /*1190*/  MOV R11, R5 ;  /* 0x00000005000b7202 */ /* 0x000fce0000000f00 */
.L_x_20563:
[----:B------:R-:W-:Y:S05]  /*11a0*/  BSYNC.RECONVERGENT B3 ;  /* 0x0000000000037941 */ /* 0x000fea0003800200 */
.L_x_20562:
        /* <DEDUP_REMOVED lines=12> */
[----:B0-----:R-:W-:Y:S05]  /*1270*/  CALL.REL.NOINC `($__internal_392_$__cuda_sm3x_div_rn_noftz_f32_slowpath) ;  /* 0x0000001400f87944 */ /* 0x001fea0003c00000 */
[----:B------:R-:W-:-:S07]  /*1280*/  MOV R17, R5 ;  /* 0x0000000500117202 */ /* 0x000fce0000000f00 */
.L_x_20565:
[----:B------:R-:W-:Y:S05]  /*1290*/  BSYNC.RECONVERGENT B3 ;  /* 0x0000000000037941 */ /* 0x000fea0003800200 */
.L_x_20564:
        /* <DEDUP_REMOVED lines=12> */
[----:B0-----:R-:W-:Y:S05]  /*1360*/  CALL.REL.NOINC `($__internal_392_$__cuda_sm3x_div_rn_noftz_f32_slowpath) ;  /* 0x0000001400bc7944 */ /* 0x001fea0003c00000 */
[----:B------:R-:W-:-:S07]  /*1370*/  IMAD.MOV.U32 R35, RZ, RZ, R5 ;  /* 0x000000ffff237224 */ /* 0x000fce00078e0005 */
.L_x_20567:
[----:B------:R-:W-:Y:S05]  /*1380*/  BSYNC.RECONVERGENT B3 ;  /* 0x0000000000037941 */ /* 0x000fea0003800200 */
.L_x_20566:
        /* <DEDUP_REMOVED lines=13> */
[----:B------:R-:W-:-:S07]  /*1460*/  MOV R37, R5 ;  /* 0x0000000500257202 */ /* 0x000fce0000000f00 */
.L_x_20569:
[----:B------:R-:W-:Y:S05]  /*1470*/  BSYNC.RECONVERGENT B3 ;  /* 0x0000000000037941 */ /* 0x000fea0003800200 */
.L_x_20568:
        /* <DEDUP_REMOVED lines=12> */
[----:B0-----:R-:W-:Y:S05]  /*1540*/  CALL.REL.NOINC `($__internal_392_$__cuda_sm3x_div_rn_noftz_f32_slowpath) ;  /* 0x0000001400447944 */ /* 0x001fea0003c00000 */
[----:B------:R-:W-:-:S07]  /*1550*/  MOV R39, R5 ;  /* 0x0000000500277202 */ /* 0x000fce0000000f00 */
.L_x_20571:
[----:B------:R-:W-:Y:S05]  /*1560*/  BSYNC.RECONVERGENT B3 ;  /* 0x0000000000037941 */ /* 0x000fea0003800200 */
.L_x_20570:
        /* <DEDUP_REMOVED lines=14> */
.L_x_20573:
[----:B------:R-:W-:Y:S05]  /*1650*/  BSYNC.RECONVERGENT B3 ;  /* 0x0000000000037941 */ /* 0x000fea0003800200 */
.L_x_20572:
        /* <DEDUP_REMOVED lines=14> */
.L_x_20575:
[----:B------:R-:W-:Y:S05]  /*1740*/  BSYNC.RECONVERGENT B3 ;  /* 0x0000000000037941 */ /* 0x000fea0003800200 */
.L_x_20574:
        /* <DEDUP_REMOVED lines=14> */
.L_x_20577:
[----:B------:R-:W-:Y:S05]  /*1830*/  BSYNC.RECONVERGENT B3 ;  /* 0x0000000000037941 */ /* 0x000fea0003800200 */
.L_x_20576:
        /* <DEDUP_REMOVED lines=14> */
.L_x_20579:
[----:B------:R-:W-:Y:S05]  /*1920*/  BSYNC.RECONVERGENT B3 ;  /* 0x0000000000037941 */ /* 0x000fea0003800200 */
.L_x_20578:
        /* <DEDUP_REMOVED lines=14> */
.L_x_20581:
[----:B------:R-:W-:Y:S05]  /*1a10*/  BSYNC.RECONVERGENT B3 ;  /* 0x0000000000037941 */ /* 0x000fea0003800200 */
.L_x_20580:
        /* <DEDUP_REMOVED lines=14> */
.L_x_20583:
[----:B------:R-:W-:Y:S05]  /*1b00*/  BSYNC.RECONVERGENT B3 ;  /* 0x0000000000037941 */ /* 0x000fea0003800200 */
.L_x_20582:
        /* <DEDUP_REMOVED lines=67> */
.L_x_20560:
[----:B------:R-:W-:Y:S05]  /*1f40*/  EXIT ;  /* 0x000000000000794d */ /* 0x000fea0003800000 */
.L_x_20561:
[----:B------:R-:W-:Y:S01]  /*1f50*/  HFMA2 R11, -RZ, RZ, 0, 1.847743988037109375e-06 ;  /* 0x0000001fff0b7431 */ /* 0x000fe200000001ff */
[----:B------:R-:W-:Y:S01]  /*1f60*/  BSSY B1, `(.L_x_20585) ;  /* 0x0000006000017945 */ /* 0x000fe20003800000 */
[----:B------:R-:W-:Y:S01]  /*1f70*/  MOV R12, 0x10 ;  /* 0x00000010000c7802 */ /* 0x000fe20000000f00 */
[----:B------:R-:W-:-:S07]  /*1f80*/  IMAD.MOV.U32 R15, RZ, RZ, -0x1 ;  /* 0xffffffffff0f7424 */ /* 0x000fce00078e00ff */
[----:B------:R-:W-:Y:S05]  /*1f90*/  WARPSYNC.COLLECTIVE R15, `(.L_x_20586) ;  /* 0x000000000f087348 */ /* 0x000fea0003c00000 */
[----:B------:R0:W1:Y:S02]  /*1fa0*/  SHFL.BFLY P6, R14, R13, R12, R11 ;  /* 0x0c00000c0d0e7389 */ /* 0x00006400000c000b */
[----:B01----:R-:W-:Y:S05]  /*1fb0*/  ENDCOLLECTIVE ;  /* 0x000000000000791b */ /* 0x003fea0003800000 */
.L_x_20586:
[----:B------:R-:W-:Y:S05]  /*1fc0*/  BSYNC B1 ;  /* 0x0000000000017941 */ /* 0x000fea0003800000 */
.L_x_20585:
[----:B------:R-:W-:Y:S01]  /*1fd0*/  HFMA2 R11, -RZ, RZ, 0, 1.847743988037109375e-06 ;  /* 0x0000001fff0b7431 */ /* 0x000fe200000001ff */
[----:B------:R-:W-:Y:S02]  /*1fe0*/  FMNMX R13, R14, R13, !PT ;  /* 0x0000000d0e0d7209 */ /* 0x000fe40007800000 */
[----:B------:R-:W-:Y:S02]  /*1ff0*/  MOV R12, 0x8 ;  /* 0x00000008000c7802 */ /* 0x000fe40000000f00 */
[----:B------:R-:W-:-:S07]  /*2000*/  MOV R15, 0xffffffff ;  /* 0xffffffff000f7802 */ /* 0x000fce0000000f00 */
[----:B------:R-:W-:Y:S05]  /*2010*/  WARPSYNC.COLLECTIVE R15, `(.L_x_20587) ;  /* 0x000000000f087348 */ /* 0x000fea0003c00000 */
[----:B------:R0:W1:Y:S02]  /*2020*/  SHFL.BFLY P6, R14, R13, R12, R11 ;  /* 0x0c00000c0d0e7389 */ /* 0x00006400000c000b */
[----:B01----:R-:W-:Y:S05]  /*2030*/  ENDCOLLECTIVE ;  /* 0x000000000000791b */ /* 0x003fea0003800000 */
.L_x_20587:
[----:B------:R-:W-:Y:S01]  /*2040*/  IMAD.MOV.U32 R12, RZ, RZ, 0x4 ;  /* 0x00000004ff0c7424 */ /* 0x000fe200078e00ff */
[----:B------:R-:W-:-:S04]  /*2050*/  FMNMX R0, R13, R14, !PT ;  /* 0x0000000e0d007209 */ /* 0x000fc80007800000 */
[----:B------:R-:W-:-:S07]  /*2060*/  MOV R13, R0 ;  /* 0x00000000000d7202 */ /* 0x000fce0000000f00 */
[----:B------:R-:W-:Y:S05]  /*2070*/  WARPSYNC.COLLECTIVE R15, `(.L_x_20588) ;  /* 0x000000000f087348 */ /* 0x000fea0003c00000 */
[----:B------:R0:W1:Y:S02]  /*2080*/  SHFL.BFLY P6, R14, R13, R12, R11 ;  /* 0x0c00000c0d0e7389 */ /* 0x00006400000c000b */
[----:B01----:R-:W-:Y:S05]  /*2090*/  ENDCOLLECTIVE ;  /* 0x000000000000791b */ /* 0x003fea0003800000 */
.L_x_20588:
[----:B------:R-:W-:Y:S01]  /*20a0*/  HFMA2 R12, -RZ, RZ, 0, 1.1920928955078125e-07 ;  /* 0x00000002ff0c7431 */ /* 0x000fe200000001ff */
[----:B------:R-:W-:-:S04]  /*20b0*/  FMNMX R2, R0, R14, !PT ;  /* 0x0000000e00027209 */ /* 0x000fc80007800000 */
[----:B------:R-:W-:-:S07]  /*20c0*/  MOV R13, R2 ;  /* 0x00000002000d7202 */ /* 0x000fce0000000f00 */
[----:B------:R-:W-:Y:S05]  /*20d0*/  WARPSYNC.COLLECTIVE R15, `(.L_x_20589) ;  /* 0x000000000f087348 */ /* 0x000fea0003c00000 */
[----:B------:R0:W1:Y:S02]  /*20e0*/  SHFL.BFLY P6, R14, R13, R12, R11 ;  /* 0x0c00000c0d0e7389 */ /* 0x00006400000c000b */
[----:B01----:R-:W-:Y:S05]  /*20f0*/  ENDCOLLECTIVE ;  /* 0x000000000000791b */ /* 0x003fea0003800000 */
.L_x_20589:
[----:B------:R-:W-:Y:S01]  /*2100*/  HFMA2 R12, -RZ, RZ, 0, 5.9604644775390625e-08 ;  /* 0x00000001ff0c7431 */ /* 0x000fe200000001ff */
[----:B------:R-:W-:-:S04]  /*2110*/  FMNMX R3, R2, R14, !PT ;  /* 0x0000000e02037209 */ /* 0x000fc80007800000 */
[----:B------:R-:W-:-:S07]  /*2120*/  MOV R13, R3 ;  /* 0x00000003000d7202 */ /* 0x000fce0000000f00 */
[----:B------:R-:W-:Y:S05]  /*2130*/  WARPSYNC.COLLECTIVE R15, `(.L_x_20590) ;  /* 0x000000000f087348 */ /* 0x000fea0003c00000 */
[----:B------:R0:W1:Y:S02]  /*2140*/  SHFL.BFLY P6, R14, R13, R12, R11 ;  /* 0x0c00000c0d0e7389 */ /* 0x00006400000c000b */
[----:B01----:R-:W-:Y:S05]  /*2150*/  ENDCOLLECTIVE ;  /* 0x000000000000791b */ /* 0x003fea0003800000 */
.L_x_20590:
        /* <DEDUP_REMOVED lines=119> */
.L_x_20591:
[----:B------:R-:W-:Y:S02]  /*28d0*/  IMAD.MOV.U32 R12, RZ, RZ, 0x8 ;  /* 0x00000008ff0c7424 */ /* 0x000fe400078e00ff */
[----:B------:R-:W-:-:S05]  /*28e0*/  FADD R17, R13, R14 ;  /* 0x0000000e0d117221 */ /* 0x000fca0000000000 */
[----:B------:R-:W-:-:S07]  /*28f0*/  MOV R13, R17 ;  /* 0x00000011000d7202 */ /* 0x000fce0000000f00 */
[----:B------:R-:W-:Y:S05]  /*2900*/  WARPSYNC.COLLECTIVE R15, `(.L_x_20592) ;  /* 0x000000000f087348 */ /* 0x000fea0003c00000 */
[----:B------:R0:W1:Y:S02]  /*2910*/  SHFL.BFLY P6, R14, R13, R12, R11 ;  /* 0x0c00000c0d0e7389 */ /* 0x00006400000c000b */
[----:B01----:R-:W-:Y:S05]  /*2920*/  ENDCOLLECTIVE ;  /* 0x000000000000791b */ /* 0x003fea0003800000 */
.L_x_20592:
[----:B------:R-:W-:Y:S02]  /*2930*/  HFMA2 R12, -RZ, RZ, 0, 2.384185791015625e-07 ;  /* 0x00000004ff0c7431 */ /* 0x000fe400000001ff */
[----:B------:R-:W-:-:S05]  /*2940*/  FADD R20, R17, R14 ;  /* 0x0000000e11147221 */ /* 0x000fca0000000000 */
[----:B------:R-:W-:-:S07]  /*2950*/  MOV R13, R20 ;  /* 0x00000014000d7202 */ /* 0x000fce0000000f00 */
[----:B------:R-:W-:Y:S05]  /*2960*/  WARPSYNC.COLLECTIVE R15, `(.L_x_20593) ;  /* 0x000000000f087348 */ /* 0x000fea0003c00000 */
[----:B------:R0:W1:Y:S02]  /*2970*/  SHFL.BFLY P6, R14, R13, R12, R11 ;  /* 0x0c00000c0d0e7389 */ /* 0x00006400000c000b */
[----:B01----:R-:W-:Y:S05]  /*2980*/  ENDCOLLECTIVE ;  /* 0x000000000000791b */ /* 0x003fea0003800000 */
.L_x_20593:
[----:B------:R-:W-:Y:S02]  /*2990*/  HFMA2 R12, -RZ, RZ, 0, 1.1920928955078125e-07 ;  /* 0x00000002ff0c7431 */ /* 0x000fe400000001ff */
[----:B------:R-:W-:-:S05]  /*29a0*/  FADD R35, R20, R14 ;  /* 0x0000000e14237221 */ /* 0x000fca0000000000 */
[----:B------:R-:W-:-:S07]  /*29b0*/  MOV R13, R35 ;  /* 0x00000023000d7202 */ /* 0x000fce0000000f00 */
[----:B------:R-:W-:Y:S05]  /*29c0*/  WARPSYNC.COLLECTIVE R15, `(.L_x_20594) ;  /* 0x000000000f087348 */ /* 0x000fea0003c00000 */
[----:B------:R0:W1:Y:S02]  /*29d0*/  SHFL.BFLY P6, R14, R13, R12, R11 ;  /* 0x0c00000c0d0e7389 */ /* 0x00006400000c000b */
[----:B01----:R-:W-:Y:S05]  /*29e0*/  ENDCOLLECTIVE ;  /* 0x000000000000791b */ /* 0x003fea0003800000 */
.L_x_20594:
[----:B------:R-:W-:Y:S02]  /*29f0*/  IMAD.MOV.U32 R12, RZ, RZ, 0x1 ;  /* 0x00000001ff0c7424 */ /* 0x000fe400078e00ff */
[----:B------:R-:W-:-:S05]  /*2a00*/  FADD R36, R35, R14 ;  /* 0x0000000e23247221 */ /* 0x000fca0000000000 */
[----:B------:R-:W-:-:S07]  /*2a10*/  MOV R13, R36 ;  /* 0x00000024000d7202 */ /* 0x000fce0000000f00 */
[----:B------:R-:W-:Y:S05]  /*2a20*/  WARPSYNC.COLLECTIVE R15, `(.L_x_20595) ;  /* 0x000000000f087348 */ /* 0x000fea0003c00000 */
[----:B------:R0:W1:Y:S02]  /*2a30*/  SHFL.BFLY P6, R14, R13, R12, R11 ;  /* 0x0c00000c0d0e7389 */ /* 0x00006400000c000b */
[----:B01----:R-:W-:Y:S05]  /*2a40*/  ENDCOLLECTIVE ;  /* 0x000000000000791b */ /* 0x003fea0003800000 */
.L_x_20595:
[----:B------:R-:W-:Y:S05]  /*2a50*/  BRA `(.L_x_20596) ;  /* 0xffffffe400987947 */ /* 0x000fea000383ffff */
        .weak           $__internal_392_$__cuda_sm3x_div_rn_noftz_f32_slowpath
        .type           $__internal_392_$__cuda_sm3x_div_rn_noftz_f32_slowpath,@function
        .size           $__internal_392_$__cuda_sm3x_div_rn_noftz_f32_slowpath,(.L_x_25844 - $__internal_392_$__cuda_sm3x_div_rn_noftz_f32_slowpath)
$__internal_392_$__cuda_sm3x_div_rn_noftz_f32_slowpath:
        /* <DEDUP_REMOVED lines=34> */
.L_x_20598:
        /* <DEDUP_REMOVED lines=51> */
.L_x_20605:
[----:B------:R-:W-:-:S04]  /*2fb0*/  LOP3.LUT R5, R5, 0x80000000, RZ, 0xc0, !PT ;  /* 0x8000000005057812 */ /* 0x000fc800078ec0ff */
[----:B------:R-:W-:Y:S01]  /*2fc0*/  LOP3.LUT R5, R5, 0x7f800000, RZ, 0xfc, !PT ;  /* 0x7f80000005057812 */ /* 0x000fe200078efcff */
[----:B------:R-:W-:Y:S06]  /*2fd0*/  BRA `(.L_x_20606) ;  /* 0x0000000000047947 */ /* 0x000fec0003800000 */
.L_x_20604:
[----:B------:R-:W-:-:S07]  /*2fe0*/  LEA R5, R36, R5, 0x17 ;  /* 0x0000000524057211 */ /* 0x000fce00078eb8ff */
.L_x_20606:
[----:B------:R-:W-:Y:S05]  /*2ff0*/  BSYNC.RECONVERGENT B2 ;  /* 0x0000000000027941 */ /* 0x000fea0003800200 */
.L_x_20603:
[----:B------:R-:W-:Y:S05]  /*3000*/  BRA `(.L_x_20607) ;  /* 0x0000000000207947 */ /* 0x000fea0003800000 */
.L_x_20602:
[----:B------:R-:W-:-:S04]  /*3010*/  LOP3.LUT R5, R12, 0x80000000, R5, 0x48, !PT ;  /* 0x800000000c057812 */ /* 0x000fc800078e4805 */
[----:B------:R-:W-:Y:S01]  /*3020*/  LOP3.LUT R5, R5, 0x7f800000, RZ, 0xfc, !PT ;  /* 0x7f80000005057812 */ /* 0x000fe200078efcff */
[----:B------:R-:W-:Y:S06]  /*3030*/  BRA `(.L_x_20607) ;  /* 0x0000000000147947 */ /* 0x000fec0003800000 */
.L_x_20601:
[----:B------:R-:W-:Y:S01]  /*3040*/  LOP3.LUT R5, R12, 0x80000000, R5, 0x48, !PT ;  /* 0x800000000c057812 */ /* 0x000fe200078e4805 */
[----:B------:R-:W-:Y:S06]  /*3050*/  BRA `(.L_x_20607) ;  /* 0x00000000000c7947 */ /* 0x000fec0003800000 */
.L_x_20600:
[----:B------:R-:W0:Y:S01]  /*3060*/  MUFU.RSQ R5, -QNAN ;  /* 0xffc0000000057908 */ /* 0x000e220000001400 */
[----:B------:R-:W-:Y:S05]  /*3070*/  BRA `(.L_x_20607) ;  /* 0x0000000000047947 */ /* 0x000fea0003800000 */
.L_x_20599:
[----:B------:R-:W-:-:S07]  /*3080*/  FADD.FTZ R5, R5, R12 ;  /* 0x0000000c05057221 */ /* 0x000fce0000010000 */
.L_x_20607:
[----:B------:R-:W-:Y:S05]  /*3090*/  BSYNC.RECONVERGENT B1 ;  /* 0x0000000000017941 */ /* 0x000fea0003800200 */
.L_x_20597:
[----:B------:R-:W-:Y:S01]  /*30a0*/  HFMA2 R13, -RZ, RZ, 0, 0 ;  /* 0x00000000ff0d7431 */ /* 0x000fe200000001ff */
[----:B------:R-:W-:-:S04]  /*30b0*/  MOV R12, R14 ;  /* 0x0000000e000c7202 */ /* 0x000fc80000000f00 */
[----:B0-----:R-:W-:Y:S05]  /*30c0*/  RET.REL.NODEC R12 `(_Z15SoftmaxWarpImplI10DirectLoadIffE11DirectStoreIffEfLi1ELi11ELi32ELi1ELb1EL9Algorithm0EEvT_T0_ll) ;  /* 0xffffffcc0ccc7950 */ /* 0x001fea0003c3ffff */
.L_x_20608:
        /* <DEDUP_REMOVED lines=11> */
.L_x_25844:


//--------------------- .text._Z15SoftmaxWarpImplI10DirectLoadIffE11DirectStoreIffEfLi1ELi11ELi32ELi1ELb0EL9Algorithm0EEvT_T0_ll --------------------------
	.section	.text._Z15SoftmaxWarpImplI10DirectLoadIffE11DirectStoreIffEfLi1ELi11ELi32ELi1ELb0EL9Algorithm0EEvT_T0_ll,"ax",@progbits
	.align	128
        .global         _Z15SoftmaxWarpImplI10DirectLoadIffE11DirectStoreIffEfLi1ELi11ELi32ELi1ELb0EL9Algorithm0EEvT_T0_ll
        .type           _Z15SoftmaxWarpImplI10DirectLoadIffE11DirectStoreIffEfLi1ELi11ELi32ELi1ELb0EL9Algorithm0EEvT_T0_ll,@function
        .size           _Z15SoftmaxWarpImplI10DirectLoadIffE11DirectStoreIffEfLi1ELi11ELi32ELi1ELb0EL9Algorithm0EEvT_T0_ll,(.L_x_25845 - _Z15SoftmaxWarpImplI10DirectLoadIffE11DirectStoreIffEfLi1ELi11ELi32ELi1ELb0EL9Algorithm0EEvT_T0_ll)
        .other          _Z15SoftmaxWarpImplI10DirectLoadIffE11DirectStoreIffEfLi1ELi11ELi32ELi1ELb0EL9Algorithm0EEvT_T0_ll,@"STO_CUDA_ENTRY STV_DEFAULT"
_Z15SoftmaxWarpImplI10DirectLoadIffE11DirectStoreIffEfLi1ELi11ELi32ELi1ELb0EL9Algorithm0EEvT_T0_ll:
.text._Z15SoftmaxWarpImplI10DirectLoadIffE11DirectStoreIffEfLi1ELi11ELi32ELi1ELb0EL9Algorithm0EEvT_T0_ll:
        /* <DEDUP_REMOVED lines=24> */
.L_x_20609:
        /* <DEDUP_REMOVED lines=13> */
.L_x_20633:
        /* <DEDUP_REMOVED lines=173> */
.L_x_20645:
        /* <DEDUP_REMOVED lines=11> */
[----:B01----:R-:W-:Y:S05]  /*0dd0*/  CALL.REL.NOINC `($__internal_393_$__cuda_sm3x_div_rn_noftz_f32_slowpath) ;  /* 0x0000001400b07944 */ /* 0x003fea0003c00000 */
[----:B------:R-:W-:-:S07]  /*0de0*/  MOV R14, R25 ;  /* 0x00000019000e7202 */ /* 0x000fce0000000f00 */
.L_x_20612:
[----:B------:R-:W-:Y:S05]  /*0df0*/  BSYNC.RECONVERGENT B2 ;  /* 0x0000000000027941 */ /* 0x000fea0003800200 */
.L_x_20611:
        /* <DEDUP_REMOVED lines=11> */
[----:B01----:R-:W-:Y:S05]  /*0eb0*/  CALL.REL.NOINC `($__internal_393_$__cuda_sm3x_div_rn_noftz_f32_slowpath) ;  /* 0x0000001400787944 */ /* 0x003fea0003c00000 */
[----:B------:R-:W-:-:S07]  /*0ec0*/  MOV R15, R25 ;  /* 0x00000019000f7202 */ /* 0x000fce0000000f00 */
.L_x_20614:
[----:B------:R-:W-:Y:S05]  /*0ed0*/  BSYNC.RECONVERGENT B2 ;  /* 0x0000000000027941 */ /* 0x000fea0003800200 */
.L_x_20613:
        /* <DEDUP_REMOVED lines=13> */
.L_x_20616:
[----:B------:R-:W-:Y:S05]  /*0fb0*/  BSYNC.RECONVERGENT B2 ;  /* 0x0000000000027941 */ /* 0x000fea0003800200 */
.L_x_20615:
        /* <DEDUP_REMOVED lines=13> */
.L_x_20618:
[----:B------:R-:W-:Y:S05]  /*1090*/  BSYNC.RECONVERGENT B2 ;  /* 0x0000000000027941 */ /* 0x000fea0003800200 */
.L_x_20617:
        /* <DEDUP_REMOVED lines=13> */
.L_x_20620:
[----:B------:R-:W-:Y:S05]  /*1170*/  BSYNC.RECONVERGENT B2 ;  /* 0x0000000000027941 */ /* 0x000fea0003800200 */
.L_x_20619:
        /* <DEDUP_REMOVED lines=13> */
.L_x_20622:
[----:B------:R-:W-:Y:S05]  /*1250*/  BSYNC.RECONVERGENT B2 ;  /* 0x0000000000027941 */ /* 0x000fea0003800200 */
.L_x_20621:
        /* <DEDUP_REMOVED lines=13> */
.L_x_20624:
[----:B------:R-:W-:Y:S05]  /*1330*/  BSYNC.RECONVERGENT B2 ;  /* 0x0000000000027941 */ /* 0x000fea0003800200 */
.L_x_20623:
        /* <DEDUP_REMOVED lines=13> */
.L_x_20626:
[----:B------:R-:W-:Y:S05]  /*1410*/  BSYNC.RECONVERGENT B2 ;  /* 0x0000000000027941 */ /* 0x000fea0003800200 */
.L_x_20625:
        /* <DEDUP_REMOVED lines=13> */
.L_x_20628:
[----:B------:R-:W-:Y:S05]  /*14f0*/  BSYNC.RECONVERGENT B2 ;  /* 0x0000000000027941 */ /* 0x000fea0003800200 */
.L_x_20627:
        /* <DEDUP_REMOVED lines=13> */
.L_x_20630:
[----:B------:R-:W-:Y:S05]  /*15d0*/  BSYNC.RECONVERGENT B2 ;  /* 0x0000000000027941 */ /* 0x000fea0003800200 */
.L_x_20629:
        /* <DEDUP_REMOVED lines=12> */
.L_x_20632:
[----:B------:R-:W-:Y:S05]  /*16a0*/  BSYNC.RECONVERGENT B2 ;  /* 0x0000000000027941 */ /* 0x000fea0003800200 */
.L_x_20631:
        /* <DEDUP_REMOVED lines=46> */
.L_x_20610:
[----:B------:R-:W-:Y:S01]  /*1990*/  HFMA2 R11, -RZ, RZ, 0, 1.847743988037109375e-06 ;  /* 0x0000001fff0b7431 */ /* 0x000fe200000001ff */
[----:B------:R-:W-:Y:S01]  /*19a0*/  BSSY B0, `(.L_x_20634) ;  /* 0x0000006000007945 */ /* 0x000fe20003800000 */
[----:B------:R-:W-:Y:S02]  /*19b0*/  MOV R12, 0x10 ;  /* 0x00000010000c7802 */ /* 0x000fe40000000f00 */
[----:B------:R-:W-:-:S07]  /*19c0*/  MOV R15, 0xffffffff ;  /* 0xffffffff000f7802 */ /* 0x000fce0000000f00 */
[----:B0-----:R-:W-:Y:S05]  /*19d0*/  WARPSYNC.COLLECTIVE R15, `(.L_x_20635) ;  /* 0x000000000f087348 */ /* 0x001fea0003c00000 */
[----:B------:R1:W2:Y:S02]  /*19e0*/  SHFL.BFLY P6, R14, R13, R12, R11 ;  /* 0x0c00000c0d0e7389 */ /* 0x0002a400000c000b */
[----:B012---:R-:W-:Y:S05]  /*19f0*/  ENDCOLLECTIVE ;  /* 0x000000000000791b */ /* 0x007fea0003800000 */
.L_x_20635:
[----:B------:R-:W-:Y:S05]  /*1a00*/  BSYNC B0 ;  /* 0x0000000000007941 */ /* 0x000fea0003800000 */
.L_x_20634:
[----:B------:R-:W-:Y:S01]  /*1a10*/  HFMA2 R12, -RZ, RZ, 0, 4.76837158203125e-07 ;  /* 0x00000008ff0c7431 */ /* 0x000fe200000001ff */
[----:B------:R-:W-:Y:S02]  /*1a20*/  FMNMX R13, R13, R14, !PT ;  /* 0x0000000e0d0d7209 */ /* 0x000fe40007800000 */
[----:B------:R-:W-:Y:S02]  /*1a30*/  MOV R11, 0x1f ;  /* 0x0000001f000b7802 */ /* 0x000fe40000000f00 */
[----:B------:R-:W-:-:S07]  /*1a40*/  MOV R15, 0xffffffff ;  /* 0xffffffff000f7802 */ /* 0x000fce0000000f00 */
[----:B------:R-:W-:Y:S05]  /*1a50*/  WARPSYNC.COLLECTIVE R15, `(.L_x_20636) ;  /* 0x000000000f087348 */ /* 0x000fea0003c00000 */
[----:B------:R0:W1:Y:S02]  /*1a60*/  SHFL.BFLY P6, R14, R13, R12, R11 ;  /* 0x0c00000c0d0e7389 */ /* 0x00006400000c000b */
[----:B01----:R-:W-:Y:S05]  /*1a70*/  ENDCOLLECTIVE ;  /* 0x000000000000791b */ /* 0x003fea0003800000 */
.L_x_20636:
[----:B------:R-:W-:Y:S01]  /*1a80*/  HFMA2 R12, -RZ, RZ, 0, 2.384185791015625e-07 ;  /* 0x00000004ff0c7431 */ /* 0x000fe200000001ff */
[----:B------:R-:W-:-:S04]  /*1a90*/  FMNMX R0, R13, R14, !PT ;  /* 0x0000000e0d007209 */ /* 0x000fc80007800000 */
[----:B------:R-:W-:-:S07]  /*1aa0*/  MOV R13, R0 ;  /* 0x00000000000d7202 */ /* 0x000fce0000000f00 */
[----:B------:R-:W-:Y:S05]  /*1ab0*/  WARPSYNC.COLLECTIVE R15, `(.L_x_20637) ;  /* 0x000000000f087348 */ /* 0x000fea0003c00000 */
[----:B------:R0:W1:Y:S02]  /*1ac0*/  SHFL.BFLY P6, R14, R13, R12, R11 ;  /* 0x0c00000c0d0e7389 */ /* 0x00006400000c000b */
[----:B01----:R-:W-:Y:S05]  /*1ad0*/  ENDCOLLECTIVE ;  /* 0x000000000000791b */ /* 0x003fea0003800000 */
.L_x_20637:
[----:B------:R-:W-:Y:S01]  /*1ae0*/  HFMA2 R12, -RZ, RZ, 0, 1.1920928955078125e-07 ;  /* 0x00000002ff0c7431 */ /* 0x000fe200000001ff */
[----:B------:R-:W-:-:S04]  /*1af0*/  FMNMX R2, R0, R14, !PT ;  /* 0x0000000e00027209 */ /* 0x000fc80007800000 */
[----:B------:R-:W-:-:S07]  /*1b00*/  MOV R13, R2 ;  /* 0x00000002000d7202 */ /* 0x000fce0000000f00 */
[----:B------:R-:W-:Y:S05]  /*1b10*/  WARPSYNC.COLLECTIVE R15, `(.L_x_20638) ;  /* 0x000000000f087348 */ /* 0x000fea0003c00000 */
[----:B------:R0:W1:Y:S02]  /*1b20*/  SHFL.BFLY P6, R14, R13, R12, R11 ;  /* 0x0c00000c0d0e7389 */ /* 0x00006400000c000b */
[----:B01----:R-:W-:Y:S05]  /*1b30*/  ENDCOLLECTIVE ;  /* 0x000000000000791b */ /* 0x003fea0003800000 */
.L_x_20638:
[----:B------:R-:W-:Y:S01]  /*1b40*/  HFMA2 R12, -RZ, RZ, 0, 5.9604644775390625e-08 ;  /* 0x00000001ff0c7431 */ /* 0x000fe200000001ff */
[----:B------:R-:W-:-:S04]  /*1b50*/  FMNMX R3, R2, R14, !PT ;  /* 0x0000000e02037209 */ /* 0x000fc80007800000 */
[----:B------:R-:W-:-:S07]  /*1b60*/  MOV R13, R3 ;  /* 0x00000003000d7202 */ /* 0x000fce0000000f00 */
[----:B------:R-:W-:Y:S05]  /*1b70*/  WARPSYNC.COLLECTIVE R15, `(.L_x_20639) ;  /* 0x000000000f087348 */ /* 0x000fea0003c00000 */
[----:B------:R0:W1:Y:S02]  /*1b80*/  SHFL.BFLY P6, R14, R13, R12, R11 ;  /* 0x0c00000c0d0e7389 */ /* 0x00006400000c000b */
[----:B01----:R-:W-:Y:S05]  /*1b90*/  ENDCOLLECTIVE ;  /* 0x000000000000791b */ /* 0x003fea0003800000 */
.L_x_20639:
        /* <DEDUP_REMOVED lines=119> */
.L_x_20640:
[----:B------:R-:W-:Y:S02]  /*2310*/  HFMA2 R12, -RZ, RZ, 0, 4.76837158203125e-07 ;  /* 0x00000008ff0c7431 */ /* 0x000fe400000001ff */
[----:B------:R-:W-:-:S05]  /*2320*/  FADD R23, R13, R14 ;  /* 0x0000000e0d177221 */ /* 0x000fca0000000000 */
[----:B------:R-:W-:-:S07]  /*2330*/  MOV R13, R23 ;  /* 0x00000017000d7202 */ /* 0x000fce0000000f00 */
[----:B------:R-:W-:Y:S05]  /*2340*/  WARPSYNC.COLLECTIVE R15, `(.L_x_20641) ;  /* 0x000000000f087348 */ /* 0x000fea0003c00000 */
[----:B------:R0:W1:Y:S02]  /*2350*/  SHFL.BFLY P6, R14, R13, R12, R11 ;  /* 0x0c00000c0d0e7389 */ /* 0x00006400000c000b */
[----:B01----:R-:W-:Y:S05]  /*2360*/  ENDCOLLECTIVE ;  /* 0x000000000000791b */ /* 0x003fea0003800000 */
.L_x_20641:
[----:B------:R-:W-:Y:S02]  /*2370*/  HFMA2 R12, -RZ, RZ, 0, 2.384185791015625e-07 ;  /* 0x00000004ff0c7431 */ /* 0x000fe400000001ff */
[----:B------:R-:W-:-:S05]  /*2380*/  FADD R24, R23, R14 ;  /* 0x0000000e17187221 */ /* 0x000fca0000000000 */
[----:B------:R-:W-:-:S07]  /*2390*/  MOV R13, R24 ;  /* 0x00000018000d7202 */ /* 0x000fce0000000f00 */
[----:B------:R-:W-:Y:S05]  /*23a0*/  WARPSYNC.COLLECTIVE R15, `(.L_x_20642) ;  /* 0x000000000f087348 */ /* 0x000fea0003c00000 */
[----:B------:R0:W1:Y:S02]  /*23b0*/  SHFL.BFLY P6, R14, R13, R12, R11 ;  /* 0x0c00000c0d0e7389 */ /* 0x00006400000c000b */
[----:B01----:R-:W-:Y:S05]  /*23c0*/  ENDCOLLECTIVE ;  /* 0x000000000000791b */ /* 0x003fea0003800000 */
.L_x_20642:
[----:B------:R-:W-:Y:S02]  /*23d0*/  HFMA2 R12, -RZ, RZ, 0, 1.1920928955078125e-07 ;  /* 0x00000002ff0c7431 */ /* 0x000fe400000001ff */
[----:B------:R-:W-:-:S05]  /*23e0*/  FADD R25, R24, R14 ;  /* 0x0000000e18197221 */ /* 0x000fca0000000000 */
[----:B------:R-:W-:-:S07]  /*23f0*/  MOV R13, R25 ;  /* 0x00000019000d7202 */ /* 0x000fce0000000f00 */
[----:B------:R-:W-:Y:S05]  /*2400*/  WARPSYNC.COLLECTIVE R15, `(.L_x_20643) ;  /* 0x000000000f087348 */ /* 0x000fea0003c00000 */
[----:B------:R0:W1:Y:S02]  /*2410*/  SHFL.BFLY P6, R14, R13, R12, R11 ;  /* 0x0c00000c0d0e7389 */ /* 0x00006400000c000b */
[----:B01----:R-:W-:Y:S05]  /*2420*/  ENDCOLLECTIVE ;  /* 0x000000000000791b */ /* 0x003fea0003800000 */
.L_x_20643:
[----:B------:R-:W-:Y:S02]  /*2430*/  HFMA2 R12, -RZ, RZ, 0, 5.9604644775390625e-08 ;  /* 0x00000001ff0c7431 */ /* 0x000fe400000001ff */
[----:B------:R-:W-:-:S05]  /*2440*/  FADD R26, R25, R14 ;  /* 0x0000000e191a7221 */ /* 0x000fca0000000000 */
[----:B------:R-:W-:-:S07]  /*2450*/  MOV R13, R26 ;  /* 0x0000001a000d7202 */ /* 0x000fce0000000f00 */
[----:B------:R-:W-:Y:S05]  /*2460*/  WARPSYNC.COLLECTIVE R15, `(.L_x_20644) ;  /* 0x000000000f087348 */ /* 0x000fea0003c00000 */
[----:B------:R0:W1:Y:S02]  /*2470*/  SHFL.BFLY P6, R14, R13, R12, R11 ;  /* 0x0c00000c0d0e7389 */ /* 0x00006400000c000b */
[----:B01----:R-:W-:Y:S05]  /*2480*/  ENDCOLLECTIVE ;  /* 0x000000000000791b */ /* 0x003fea0003800000 */
.L_x_20644:
[----:B------:R-:W-:Y:S05]  /*2490*/  BRA `(.L_x_20645) ;  /* 0xffffffe800207947 */ /* 0x000fea000383ffff */
        .weak           $__internal_393_$__cuda_sm3x_div_rn_noftz_f32_slowpath
        .type           $__internal_393_$__cuda_sm3x_div_rn_noftz_f32_slowpath,@function
        .size           $__internal_393_$__cuda_sm3x_div_rn_noftz_f32_slowpath,(.L_x_25845 - $__internal_393_$__cuda_sm3x_div_rn_noftz_f32_slowpath)
$__internal_393_$__cuda_sm3x_div_rn_noftz_f32_slowpath:
        /* <DEDUP_REMOVED lines=36> */
.L_x_20647:
        /* <DEDUP_REMOVED lines=51> */
.L_x_20654:
[----:B------:R-:W-:-:S04]  /*2a10*/  LOP3.LUT R25, R25, 0x80000000, RZ, 0xc0, !PT ;  /* 0x8000000019197812 */ /* 0x000fc800078ec0ff */
[----:B------:R-:W-:Y:S01]  /*2a20*/  LOP3.LUT R25, R25, 0x7f800000, RZ, 0xfc, !PT ;  /* 0x7f80000019197812 */ /* 0x000fe200078efcff */
[----:B------:R-:W-:Y:S06]  /*2a30*/  BRA `(.L_x_20655) ;  /* 0x0000000000047947 */ /* 0x000fec0003800000 */
.L_x_20653:
[----:B------:R-:W-:-:S07]  /*2a40*/  LEA R25, R26, R25, 0x17 ;  /* 0x000000191a197211 */ /* 0x000fce00078eb8ff */
.L_x_20655:
[----:B------:R-:W-:Y:S05]  /*2a50*/  BSYNC.RECONVERGENT B1 ;  /* 0x0000000000017941 */ /* 0x000fea0003800200 */
.L_x_20652:
[----:B------:R-:W-:Y:S05]  /*2a60*/  BRA `(.L_x_20656) ;  /* 0x0000000000207947 */ /* 0x000fea0003800000 */
.L_x_20651:
[----:B------:R-:W-:-:S04]  /*2a70*/  LOP3.LUT R25, R25, 0x80000000, R4, 0x48, !PT ;  /* 0x8000000019197812 */ /* 0x000fc800078e4804 */
[----:B------:R-:W-:Y:S01]  /*2a80*/  LOP3.LUT R25, R25, 0x7f800000, RZ, 0xfc, !PT ;  /* 0x7f80000019197812 */ /* 0x000fe200078efcff */
[----:B------:R-:W-:Y:S06]  /*2a90*/  BRA `(.L_x_20656) ;  /* 0x0000000000147947 */ /* 0x000fec0003800000 */
.L_x_20650:
[----:B------:R-:W-:Y:S01]  /*2aa0*/  LOP3.LUT R25, R25, 0x80000000, R4, 0x48, !PT ;  /* 0x8000000019197812 */ /* 0x000fe200078e4804 */
[----:B------:R-:W-:Y:S06]  /*2ab0*/  BRA `(.L_x_20656) ;  /* 0x00000000000c7947 */ /* 0x000fec0003800000 */
.L_x_20649:
[----:B------:R-:W0:Y:S01]  /*2ac0*/  MUFU.RSQ R25, -QNAN ;  /* 0xffc0000000197908 */ /* 0x000e220000001400 */
[----:B------:R-:W-:Y:S05]  /*2ad0*/  BRA `(.L_x_20656) ;  /* 0x0000000000047947 */ /* 0x000fea0003800000 */
.L_x_20648:
[----:B------:R-:W-:-:S07]  /*2ae0*/  FADD.FTZ R25, R4, R11 ;  /* 0x0000000b04197221 */ /* 0x000fce0000010000 */
.L_x_20656:
[----:B------:R-:W-:Y:S05]  /*2af0*/  BSYNC.RECONVERGENT B0 ;  /* 0x0000000000007941 */ /* 0x000fea0003800200 */
.L_x_20646:
[----:B------:R-:W-:Y:S01]  /*2b00*/  HFMA2 R13, -RZ, RZ, 0, 0 ;  /* 0x00000000ff0d7431 */ /* 0x000fe200000001ff */
[----:B------:R-:W-:-:S04]  /*2b10*/  MOV R12, R23 ;  /* 0x00000017000c7202 */ /* 0x000fc80000000f00 */
[----:B0-----:R-:W-:Y:S05]  /*2b20*/  RET.REL.NODEC R12 `(_Z15SoftmaxWarpImplI10DirectLoadIffE11DirectStoreIffEfLi1ELi11ELi32ELi1ELb0EL9Algorithm0EEvT_T0_ll) ;  /* 0xffffffd40c347950 */ /* 0x001fea0003c3ffff */
.L_x_20657:
        /* <DEDUP_REMOVED lines=13> */
.L_x_25845:


//--------------------- .text._Z15SoftmaxWarpImplI10DirectLoadIffE11DirectStoreIffEfLi1ELi10ELi32ELi1ELb1EL9Algorithm0EEvT_T0_ll --------------------------
	.section	.text._Z15SoftmaxWarpImplI10DirectLoadIffE11DirectStoreIffEfLi1ELi10ELi32ELi1ELb1EL9Algorithm0EEvT_T0_ll,"ax",@progbits
	.align	128
        .global         _Z15SoftmaxWarpImplI10DirectLoadIffE11DirectStoreIffEfLi1ELi10ELi32ELi1ELb1EL9Algorithm0EEvT_T0_ll
        .type           _Z15SoftmaxWarpImplI10DirectLoadIffE11DirectStoreIffEfLi1ELi10ELi32ELi1ELb1EL9Algorithm0EEvT_T0_ll,@function
        .size           _Z15SoftmaxWarpImplI10DirectLoadIffE11DirectStoreIffEfLi1ELi10ELi32ELi1ELb1EL9Algorithm0EEvT_T0_ll,(.L_x_25846 - _Z15SoftmaxWarpImplI10DirectLoadIffE11DirectStoreIffEfLi1ELi10ELi32ELi1ELb1EL9Algorithm0EEvT_T0_ll)
        .other          _Z15SoftmaxWarpImplI10DirectLoadIffE11DirectStoreIffEfLi1ELi10ELi32ELi1ELb1EL9Algorithm0EEvT_T0_ll,@"STO_CUDA_ENTRY STV_DEFAULT"
_Z15SoftmaxWarpImplI10DirectLoadIffE11DirectStoreIffEfLi1ELi10ELi32ELi1ELb1EL9Algorithm0EEvT_T0_ll:
.text._Z15SoftmaxWarpImplI10DirectLoadIffE11DirectStoreIffEfLi1ELi10ELi32ELi1ELb1EL9Algorithm0EEvT_T0_ll:
        /* <DEDUP_REMOVED lines=25> */
.L_x_20658:
        /* <DEDUP_REMOVED lines=23> */
.L_x_20681:
[----:B------:R-:W-:Y:S01]  /*0300*/  ISETP.GE.U32.AND P0, PT, R20, UR44, PT ;  /* 0x0000002c14007c0c */ /* 0x000fe2000bf06070 */
[----:B------:R-:W-:Y:S01]  /*0310*/  IMAD.MOV.U32 R3, RZ, RZ, RZ ;  /* 0x000000ffff037224 */ /* 0x000fe200078e00ff */
        /* <DEDUP_REMOVED lines=10> */
[----:B-1----:R-:W-:Y:S01]  /*03c0*/  @!P0 R2UR UR4, R16 ;  /* 0x00000000100482ca */ /* 0x002fe200000e0000 */
        /* <DEDUP_REMOVED lines=16> */
[----:B------:R-:W-:-:S04]  /*04d0*/  IMAD.MOV.U32 R31, RZ, RZ, -0x800000 ;  /* 0xff800000ff1f7424 */ /* 0x000fc800078e00ff */
        /* <DEDUP_REMOVED lines=18> */
[----:B------:R-:W-:Y:S01]  /*0600*/  MOV R7, 0xff800000 ;  /* 0xff80000000077802 */ /* 0x000fe20000000f00 */
[----:B------:R-:W-:-:S03]  /*0610*/  IMAD.MOV.U32 R8, RZ, RZ, -0x800000 ;  /* 0xff800000ff087424 */ /* 0x000fc600078e00ff */
        /* <DEDUP_REMOVED lines=23> */
[----:B------:R-:W-:-:S04]  /*0790*/  @!P2 FMNMX R13, R13, R5, !PT ;  /* 0x000000050d0da209 */ /* 0x000fc80007800000 */
[----:B------:R-:W-:-:S04]  /*07a0*/  @!P3 FMNMX R13, R13, R6, !PT ;  /* 0x000000060d0db209 */ /* 0x000fc80007800000 */
[----:B------:R-:W-:Y:S01]  /*07b0*/  @!P5 FMNMX R13, R13, R7, !PT ;  /* 0x000000070d0dd209 */ /* 0x000fe20007800000 */
[----:B------:R-:W-:-:S03]  /*07c0*/  UMOV UR4, 0xffffffff ;  /* 0xffffffff00047882 */ /* 0x000fc60000000000 */
[----:B--2---:R-:W-:-:S04]  /*07d0*/  @!P4 FMNMX R13, R13, R8, !PT ;  /* 0x000000080d0dc209 */ /* 0x004fc80007800000 */
[----:B---3--:R-:W-:-:S04]  /*07e0*/  @!P6 FMNMX R13, R13, R9, !PT ;  /* 0x000000090d0de209 */ /* 0x008fc80007800000 */
[----:B----4-:R-:W-:Y:S01]  /*07f0*/  @!P1 FMNMX R13, R13, R10, !PT ;  /* 0x0000000a0d0d9209 */ /* 0x010fe20007800000 */
        /* <DEDUP_REMOVED lines=122> */
.L_x_20693:
        /* <DEDUP_REMOVED lines=11> */
[----:B0-----:R-:W-:Y:S05]  /*1050*/  CALL.REL.NOINC `($__internal_394_$__cuda_sm3x_div_rn_noftz_f32_slowpath) ;  /* 0x0000001400987944 */ /* 0x001fea0003c00000 */
[----:B------:R-:W-:-:S07]  /*1060*/  IMAD.MOV.U32 R15, RZ, RZ, R36 ;  /* 0x000000ffff0f7224 */ /* 0x000fce00078e0024 */
.L_x_20662:
[----:B------:R-:W-:Y:S05]  /*1070*/  BSYNC.RECONVERGENT B3 ;  /* 0x0000000000037941 */ /* 0x000fea0003800200 */
.L_x_20661:
        /* <DEDUP_REMOVED lines=11> */
[----:B0-----:R-:W-:Y:S05]  /*1130*/  CALL.REL.NOINC `($__internal_394_$__cuda_sm3x_div_rn_noftz_f32_slowpath) ;  /* 0x0000001400607944 */ /* 0x001fea0003c00000 */
[----:B------:R-:W-:-:S07]  /*1140*/  MOV R31, R36 ;  /* 0x00000024001f7202 */ /* 0x000fce0000000f00 */
.L_x_20664:
[----:B------:R-:W-:Y:S05]  /*1150*/  BSYNC.RECONVERGENT B3 ;  /* 0x0000000000037941 */ /* 0x000fea0003800200 */
.L_x_20663:
        /* <DEDUP_REMOVED lines=13> */
.L_x_20666:
[----:B------:R-:W-:Y:S05]  /*1230*/  BSYNC.RECONVERGENT B3 ;  /* 0x0000000000037941 */ /* 0x000fea0003800200 */
.L_x_20665:
        /* <DEDUP_REMOVED lines=11> */
[----:B0-----:R-:W-:Y:S05]  /*12f0*/  CALL.REL.NOINC `($__internal_394_$__cuda_sm3x_div_rn_noftz_f32_slowpath) ;  /* 0x0000001000f07944 */ /* 0x001fea0003c00000 */
[----:B------:R-:W-:-:S07]  /*1300*/  MOV R35, R36 ;  /* 0x0000002400237202 */ /* 0x000fce0000000f00 */
.L_x_20668:
[----:B------:R-:W-:Y:S05]  /*1310*/  BSYNC.RECONVERGENT B3 ;  /* 0x0000000000037941 */ /* 0x000fea0003800200 */
.L_x_20667:
        /* <DEDUP_REMOVED lines=13> */
.L_x_20670:
[----:B------:R-:W-:Y:S05]  /*13f0*/  BSYNC.RECONVERGENT B3 ;  /* 0x0000000000037941 */ /* 0x000fea0003800200 */
.L_x_20669:
        /* <DEDUP_REMOVED lines=12> */
[----:B------:R-:W-:-:S07]  /*14c0*/  IMAD.MOV.U32 R39, RZ, RZ, R36 ;  /* 0x000000ffff277224 */ /* 0x000fce00078e0024 */
.L_x_20672:
[----:B------:R-:W-:Y:S05]  /*14d0*/  BSYNC.RECONVERGENT B3 ;  /* 0x0000000000037941 */ /* 0x000fea0003800200 */
.L_x_20671:
        /* <DEDUP_REMOVED lines=13> */
.L_x_20674:
[----:B------:R-:W-:Y:S05]  /*15b0*/  BSYNC.RECONVERGENT B3 ;  /* 0x0000000000037941 */ /* 0x000fea0003800200 */
.L_x_20673:
        /* <DEDUP_REMOVED lines=13> */
.L_x_20676:
[----:B------:R-:W-:Y:S05]  /*1690*/  BSYNC.RECONVERGENT B3 ;  /* 0x0000000000037941 */ /* 0x000fea0003800200 */
.L_x_20675:
        /* <DEDUP_REMOVED lines=13> */
.L_x_20678:
[----:B------:R-:W-:Y:S05]  /*1770*/  BSYNC.RECONVERGENT B3 ;  /* 0x0000000000037941 */ /* 0x000fea0003800200 */
.L_x_20677:
        /* <DEDUP_REMOVED lines=13> */
.L_x_20680:
[----:B------:R-:W-:Y:S05]  /*1850*/  BSYNC.RECONVERGENT B3 ;  /* 0x0000000000037941 */ /* 0x000fea0003800200 */
.L_x_20679:
        /* <DEDUP_REMOVED lines=9> */
[----:B------:R-:W-:-:S02]  /*18f0*/  ISETP.GE.AND.EX P1, PT, RZ, UR45, PT, P1 ;  /* 0x0000002dff007c0c */ /* 0x000fc4000bf26310 */
[----:B------:R-:W-:Y:S02]  /*1900*/  IADD3 R3, PT, PT, R3, R5, RZ ;  /* 0x0000000503037210 */ /* 0x000fe40007ffe0ff */
[C---:B------:R-:W-:Y:S02]  /*1910*/  LEA R4, P3, R2.reuse, UR36, 0x2 ;  /* 0x0000002402047c11 */ /* 0x040fe4000f8610ff */
[----:B------:R-:W-:Y:S02]  /*1920*/  ISETP.GE.AND.EX P2, PT, RZ, UR45, PT, P2 ;  /* 0x0000002dff007c0c */ /* 0x000fe4000bf46320 */
[----:B------:R-:W-:Y:S02]  /*1930*/  LEA.HI.X R5, R2, UR37, R3, 0x2, P3 ;  /* 0x0000002502057c11 */ /* 0x000fe400098f1403 */
[----:B------:R-:W-:Y:S02]  /*1940*/  ISETP.GE.U32.AND P4, PT, R27, UR44, PT ;  /* 0x0000002c1b007c0c */ /* 0x000fe4000bf86070 */
[----:B------:R-:W-:Y:S01]  /*1950*/  ISETP.GE.U32.AND P3, PT, R26, UR44, PT ;  /* 0x0000002c1a007c0c */ /* 0x000fe2000bf66070 */
[----:B------:R2:W-:Y:S01]  /*1960*/  @!P0 STG.E desc[UR4][R4.64], R15 ;  /* 0x0000000f04008986 */ /* 0x0005e2000c101904 */
[----:B------:R-:W-:-:S02]  /*1970*/  ISETP.GE.U32.AND P0, PT, R28, UR44, PT ;  /* 0x0000002c1c007c0c */ /* 0x000fc4000bf06070 */
[C---:B------:R-:W-:Y:S02]  /*1980*/  @!P1 R2UR UR6, R16.reuse ;  /* 0x00000000100692ca */ /* 0x040fe400000e0000 */
[----:B------:R-:W-:Y:S02]  /*1990*/  ISETP.GE.AND.EX P0, PT, RZ, UR45, PT, P0 ;  /* 0x0000002dff007c0c */ /* 0x000fe4000bf06300 */
[C---:B------:R-:W-:Y:S02]  /*19a0*/  @!P1 R2UR UR7, R17.reuse ;  /* 0x00000000110792ca */ /* 0x040fe400000e0000 */
[----:B------:R-:W-:Y:S02]  /*19b0*/  @!P2 R2UR UR8, R16 ;  /* 0x000000001008a2ca */ /* 0x000fe400000e0000 */
[----:B------:R-:W-:Y:S02]  /*19c0*/  @!P2 R2UR UR9, R17 ;  /* 0x000000001109a2ca */ /* 0x000fe400000e0000 */
[----:B------:R-:W-:-:S02]  /*19d0*/  ISETP.GE.U32.AND P6, PT, R25, UR44, PT ;  /* 0x0000002c19007c0c */ /* 0x000fc4000bfc6070 */
[----:B------:R-:W-:Y:S02]  /*19e0*/  ISETP.GE.U32.AND P5, PT, R24, UR44, PT ;  /* 0x0000002c18007c0c */ /* 0x000fe4000bfa6070 */
[----:B------:R-:W-:Y:S02]  /*19f0*/  ISETP.GE.AND.EX P4, PT, RZ, UR45, PT, P4 ;  /* 0x0000002dff007c0c */ /* 0x000fe4000bf86340 */
[----:B------:R-:W-:Y:S01]  /*1a00*/  @!P0 R2UR UR4, R16 ;  /* 0x00000000100482ca */ /* 0x000fe200000e0000 */
[----:B------:R2:W-:Y:S01]  /*1a10*/  @!P1 STG.E desc[UR6][R4.64+0x80], R31 ;  /* 0x0000801f04009986 */ /* 0x0005e2000c101906 */
[----:B------:R-:W-:Y:S02]  /*1a20*/  @!P0 R2UR UR5, R17 ;  /* 0x00000000110582ca */ /* 0x000fe400000e0000 */
[----:B------:R-:W-:Y:S01]  /*1a30*/  ISETP.GE.U32.AND P1, PT, R22, UR44, PT ;  /* 0x0000002c16007c0c */ /* 0x000fe2000bf26070 */
[----:B------:R2:W-:Y:S01]  /*1a40*/  @!P2 STG.E desc[UR8][R4.64+0x100], R33 ;  /* 0x000100210400a986 */ /* 0x0005e2000c101908 */
[----:B------:R-:W-:-:S02]  /*1a50*/  ISETP.GE.U32.AND P2, PT, R23, UR44, PT ;  /* 0x0000002c17007c0c */ /* 0x000fc4000bf46070 */
[----:B------:R-:W-:Y:S02]  /*1a60*/  ISETP.GE.AND.EX P3, PT, RZ, UR45, PT, P3 ;  /* 0x0000002dff007c0c */ /* 0x000fe4000bf66330 */
[----:B------:R-:W-:Y:S02]  /*1a70*/  ISETP.GE.AND.EX P6, PT, RZ, UR45, PT, P6 ;  /* 0x0000002dff007c0c */ /* 0x000fe4000bfc6360 */
[----:B------:R-:W-:Y:S02]  /*1a80*/  ISETP.GE.AND.EX P5, PT, RZ, UR45, PT, P5 ;  /* 0x0000002dff007c0c */ /* 0x000fe4000bfa6350 */
[----:B------:R-:W-:Y:S01]  /*1a90*/  ISETP.GE.AND.EX P2, PT, RZ, UR45, PT, P2 ;  /* 0x0000002dff007c0c */ /* 0x000fe2000bf46320 */
[----:B------:R2:W-:Y:S01]  /*1aa0*/  @!P0 STG.E desc[UR4][R4.64+0x180], R35 ;  /* 0x0001802304008986 */ /* 0x0005e2000c101904 */
        /* <DEDUP_REMOVED lines=25> */
.L_x_20659:
[----:B------:R-:W-:Y:S05]  /*1c40*/  EXIT ;  /* 0x000000000000794d */ /* 0x000fea0003800000 */
.L_x_20660:
[----:B------:R-:W-:Y:S01]  /*1c50*/  HFMA2 R12, -RZ, RZ, 0, 9.5367431640625e-07 ;  /* 0x00000010ff0c7431 */ /* 0x000fe200000001ff */
[----:B------:R-:W-:Y:S01]  /*1c60*/  BSSY B1, `(.L_x_20682) ;  /* 0x0000006000017945 */ /* 0x000fe20003800000 */
[----:B------:R-:W-:Y:S02]  /*1c70*/  MOV R11, 0x1f ;  /* 0x0000001f000b7802 */ /* 0x000fe40000000f00 */
[----:B------:R-:W-:-:S07]  /*1c80*/  MOV R15, 0xffffffff ;  /* 0xffffffff000f7802 */ /* 0x000fce0000000f00 */
[----:B------:R-:W-:Y:S05]  /*1c90*/  WARPSYNC.COLLECTIVE R15, `(.L_x_20683) ;  /* 0x000000000f087348 */ /* 0x000fea0003c00000 */
[----:B------:R0:W1:Y:S02]  /*1ca0*/  SHFL.BFLY P6, R14, R13, R12, R11 ;  /* 0x0c00000c0d0e7389 */ /* 0x00006400000c000b */
[----:B01----:R-:W-:Y:S05]  /*1cb0*/  ENDCOLLECTIVE ;  /* 0x000000000000791b */ /* 0x003fea0003800000 */
.L_x_20683:
[----:B------:R-:W-:Y:S05]  /*1cc0*/  BSYNC B1 ;  /* 0x0000000000017941 */ /* 0x000fea0003800000 */
.L_x_20682:
[----:B------:R-:W-:Y:S01]  /*1cd0*/  HFMA2 R11, -RZ, RZ, 0, 1.847743988037109375e-06 ;  /* 0x0000001fff0b7431 */ /* 0x000fe200000001ff */
[----:B------:R-:W-:Y:S01]  /*1ce0*/  FMNMX R13, R14, R13, !PT ;  /* 0x0000000d0e0d7209 */ /* 0x000fe20007800000 */
[----:B------:R-:W-:Y:S01]  /*1cf0*/  IMAD.MOV.U32 R12, RZ, RZ, 0x8 ;  /* 0x00000008ff0c7424 */ /* 0x000fe200078e00ff */
[----:B------:R-:W-:-:S07]  /*1d00*/  MOV R15, 0xffffffff ;  /* 0xffffffff000f7802 */ /* 0x000fce0000000f00 */
[----:B------:R-:W-:Y:S05]  /*1d10*/  WARPSYNC.COLLECTIVE R15, `(.L_x_20684) ;  /* 0x000000000f087348 */ /* 0x000fea0003c00000 */
[----:B------:R0:W1:Y:S02]  /*1d20*/  SHFL.BFLY P6, R14, R13, R12, R11 ;  /* 0x0c00000c0d0e7389 */ /* 0x00006400000c000b */
[----:B01----:R-:W-:Y:S05]  /*1d30*/  ENDCOLLECTIVE ;  /* 0x000000000000791b */ /* 0x003fea0003800000 */
.L_x_20684:
[----:B------:R-:W-:Y:S01]  /*1d40*/  HFMA2 R12, -RZ, RZ, 0, 2.384185791015625e-07 ;  /* 0x00000004ff0c7431 */ /* 0x000fe200000001ff */
[----:B------:R-:W-:-:S04]  /*1d50*/  FMNMX R0, R13, R14, !PT ;  /* 0x0000000e0d007209 */ /* 0x000fc80007800000 */
[----:B------:R-:W-:-:S07]  /*1d60*/  MOV R13, R0 ;  /* 0x00000000000d7202 */ /* 0x000fce0000000f00 */
[----:B------:R-:W-:Y:S05]  /*1d70*/  WARPSYNC.COLLECTIVE R15, `(.L_x_20685) ;  /* 0x000000000f087348 */ /* 0x000fea0003c00000 */
[----:B------:R0:W1:Y:S02]  /*1d80*/  SHFL.BFLY P6, R14, R13, R12, R11 ;  /* 0x0c00000c0d0e7389 */ /* 0x00006400000c000b */
[----:B01----:R-:W-:Y:S05]  /*1d90*/  ENDCOLLECTIVE ;  /* 0x000000000000791b */ /* 0x003fea0003800000 */
.L_x_20685:
[----:B------:R-:W-:Y:S02]  /*1da0*/  MOV R12, 0x2 ;  /* 0x00000002000c7802 */ /* 0x000fe40000000f00 */
[----:B------:R-:W-:-:S05]  /*1db0*/  FMNMX R2, R0, R14, !PT ;  /* 0x0000000e00027209 */ /* 0x000fca0007800000 */
[----:B------:R-:W-:-:S07]  /*1dc0*/  IMAD.MOV.U32 R13, RZ, RZ, R2 ;  /* 0x000000ffff0d7224 */ /* 0x000fce00078e0002 */
[----:B------:R-:W-:Y:S05]  /*1dd0*/  WARPSYNC.COLLECTIVE R15, `(.L_x_20686) ;  /* 0x000000000f087348 */ /* 0x000fea0003c00000 */
[----:B------:R0:W1:Y:S02]  /*1de0*/  SHFL.BFLY P6, R14, R13, R12, R11 ;  /* 0x0c00000c0d0e7389 */ /* 0x00006400000c000b */
[----:B01----:R-:W-:Y:S05]  /*1df0*/  ENDCOLLECTIVE ;  /* 0x000000000000791b */ /* 0x003fea0003800000 */
.L_x_20686:
[----:B------:R-:W-:Y:S01]  /*1e00*/  HFMA2 R12, -RZ, RZ, 0, 5.9604644775390625e-08 ;  /* 0x00000001ff0c7431 */ /* 0x000fe200000001ff */
[----:B------:R-:W-:-:S04]  /*1e10*/  FMNMX R3, R2, R14, !PT ;  /* 0x0000000e02037209 */ /* 0x000fc80007800000 */
[----:B------:R-:W-:-:S07]  /*1e20*/  MOV R13, R3 ;  /* 0x00000003000d7202 */ /* 0x000fce0000000f00 */
[----:B------:R-:W-:Y:S05]  /*1e30*/  WARPSYNC.COLLECTIVE R15, `(.L_x_20687) ;  /* 0x000000000f087348 */ /* 0x000fea0003c00000 */
[----:B------:R0:W1:Y:S02]  /*1e40*/  SHFL.BFLY P6, R14, R13, R12, R11 ;  /* 0x0c00000c0d0e7389 */ /* 0x00006400000c000b */
[----:B01----:R-:W-:Y:S05]  /*1e50*/  ENDCOLLECTIVE ;  /* 0x000000000000791b */ /* 0x003fea0003800000 */
.L_x_20687:
        /* <DEDUP_REMOVED lines=109> */
.L_x_20688:
[----:B------:R-:W-:Y:S02]  /*2530*/  IMAD.MOV.U32 R12, RZ, RZ, 0x8 ;  /* 0x00000008ff0c7424 */ /* 0x000fe400078e00ff */
[----:B------:R-:W-:-:S05]  /*2540*/  FADD R31, R13, R14 ;  /* 0x0000000e0d1f7221 */ /* 0x000fca0000000000 */
[----:B------:R-:W-:-:S07]  /*2550*/  MOV R13, R31 ;  /* 0x0000001f000d7202 */ /* 0x000fce0000000f00 */
[----:B------:R-:W-:Y:S05]  /*2560*/  WARPSYNC.COLLECTIVE R15, `(.L_x_20689) ;  /* 0x000000000f087348 */ /* 0x000fea0003c00000 */
[----:B------:R0:W1:Y:S02]  /*2570*/  SHFL.BFLY P6, R14, R13, R12, R11 ;  /* 0x0c00000c0d0e7389 */ /* 0x00006400000c000b */
[----:B01----:R-:W-:Y:S05]  /*2580*/  ENDCOLLECTIVE ;  /* 0x000000000000791b */ /* 0x003fea0003800000 */
.L_x_20689:
[----:B------:R-:W-:Y:S02]  /*2590*/  HFMA2 R12, -RZ, RZ, 0, 2.384185791015625e-07 ;  /* 0x00000004ff0c7431 */ /* 0x000fe400000001ff */
[----:B------:R-:W-:-:S05]  /*25a0*/  FADD R32, R31, R14 ;  /* 0x0000000e1f207221 */ /* 0x000fca0000000000 */
[----:B------:R-:W-:-:S07]  /*25b0*/  MOV R13, R32 ;  /* 0x00000020000d7202 */ /* 0x000fce0000000f00 */
[----:B------:R-:W-:Y:S05]  /*25c0*/  WARPSYNC.COLLECTIVE R15, `(.L_x_20690) ;  /* 0x000000000f087348 */ /* 0x000fea0003c00000 */
[----:B------:R0:W1:Y:S02]  /*25d0*/  SHFL.BFLY P6, R14, R13, R12, R11 ;  /* 0x0c00000c0d0e7389 */ /* 0x00006400000c000b */
[----:B01----:R-:W-:Y:S05]  /*25e0*/  ENDCOLLECTIVE ;  /* 0x000000000000791b */ /* 0x003fea0003800000 */
.L_x_20690:
[----:B------:R-:W-:Y:S02]  /*25f0*/  HFMA2 R12, -RZ, RZ, 0, 1.1920928955078125e-07 ;  /* 0x00000002ff0c7431 */ /* 0x000fe400000001ff */
[----:B------:R-:W-:-:S05]  /*2600*/  FADD R33, R32, R14 ;  /* 0x0000000e20217221 */ /* 0x000fca0000000000 */
[----:B------:R-:W-:-:S07]  /*2610*/  MOV R13, R33 ;  /* 0x00000021000d7202 */ /* 0x000fce0000000f00 */
[----:B------:R-:W-:Y:S05]  /*2620*/  WARPSYNC.COLLECTIVE R15, `(.L_x_20691) ;  /* 0x000000000f087348 */ /* 0x000fea0003c00000 */
[----:B------:R0:W1:Y:S02]  /*2630*/  SHFL.BFLY P6, R14, R13, R12, R11 ;  /* 0x0c00000c0d0e7389 */ /* 0x00006400000c000b */
[----:B01----:R-:W-:Y:S05]  /*2640*/  ENDCOLLECTIVE ;  /* 0x000000000000791b */ /* 0x003fea0003800000 */
.L_x_20691:
[----:B------:R-:W-:Y:S01]  /*2650*/  MOV R12, 0x1 ;  /* 0x00000001000c7802 */ /* 0x000fe20000000f00 */
[----:B------:R-:W-:-:S04]  /*2660*/  FADD R34, R33, R14 ;  /* 0x0000000e21227221 */ /* 0x000fc80000000000 */
[----:B------:R-:W-:-:S07]  /*2670*/  IMAD.MOV.U32 R13, RZ, RZ, R34 ;  /* 0x000000ffff0d7224 */ /* 0x000fce00078e0022 */
[----:B------:R-:W-:Y:S05]  /*2680*/  WARPSYNC.COLLECTIVE R15, `(.L_x_20692) ;  /* 0x000000000f087348 */ /* 0x000fea0003c00000 */
[----:B------:R0:W1:Y:S02]  /*2690*/  SHFL.BFLY P6, R14, R13, R12, R11 ;  /* 0x0c00000c0d0e7389 */ /* 0x00006400000c000b */
[----:B01----:R-:W-:Y:S05]  /*26a0*/  ENDCOLLECTIVE ;  /* 0x000000000000791b */ /* 0x003fea0003800000 */
.L_x_20692:
[----:B------:R-:W-:Y:S05]  /*26b0*/  BRA `(.L_x_20693) ;  /* 0xffffffe800387947 */ /* 0x000fea000383ffff */
        .weak           $__internal_394_$__cuda_sm3x_div_rn_noftz_f32_slowpath
        .type           $__internal_394_$__cuda_sm3x_div_rn_noftz_f32_slowpath,@function
        .size           $__internal_394_$__cuda_sm3x_div_rn_noftz_f32_slowpath,(.L_x_25846 - $__internal_394_$__cuda_sm3x_div_rn_noftz_f32_slowpath)
$__internal_394_$__cuda_sm3x_div_rn_noftz_f32_slowpath:
        /* <DEDUP_REMOVED lines=36> */
.L_x_20695:
        /* <DEDUP_REMOVED lines=51> */
.L_x_20702:
[----:B------:R-:W-:-:S04]  /*2c30*/  LOP3.LUT R36, R36, 0x80000000, RZ, 0xc0, !PT ;  /* 0x8000000024247812 */ /* 0x000fc800078ec0ff */
[----:B------:R-:W-:Y:S01]  /*2c40*/  LOP3.LUT R36, R36, 0x7f800000, RZ, 0xfc, !PT ;  /* 0x7f80000024247812 */ /* 0x000fe200078efcff */
[----:B------:R-:W-:Y:S06]  /*2c50*/  BRA `(.L_x_20703) ;  /* 0x0000000000047947 */ /* 0x000fec0003800000 */
.L_x_20701:
[----:B------:R-:W-:-:S07]  /*2c60*/  LEA R36, R34, R36, 0x17 ;  /* 0x0000002422247211 */ /* 0x000fce00078eb8ff */
.L_x_20703:
[----:B------:R-:W-:Y:S05]  /*2c70*/  BSYNC.RECONVERGENT B2 ;  /* 0x0000000000027941 */ /* 0x000fea0003800200 */
.L_x_20700:
[----:B------:R-:W-:Y:S05]  /*2c80*/  BRA `(.L_x_20704) ;  /* 0x0000000000207947 */ /* 0x000fea0003800000 */
.L_x_20699:
[----:B------:R-:W-:-:S04]  /*2c90*/  LOP3.LUT R4, R45, 0x80000000, R4, 0x48, !PT ;  /* 0x800000002d047812 */ /* 0x000fc800078e4804 */
[----:B------:R-:W-:Y:S01]  /*2ca0*/  LOP3.LUT R36, R4, 0x7f800000, RZ, 0xfc, !PT ;  /* 0x7f80000004247812 */ /* 0x000fe200078efcff */
[----:B------:R-:W-:Y:S06]  /*2cb0*/  BRA `(.L_x_20704) ;  /* 0x0000000000147947 */ /* 0x000fec0003800000 */
.L_x_20698:
[----:B------:R-:W-:Y:S01]  /*2cc0*/  LOP3.LUT R36, R45, 0x80000000, R4, 0x48, !PT ;  /* 0x800000002d247812 */ /* 0x000fe200078e4804 */
[----:B------:R-:W-:Y:S06]  /*2cd0*/  BRA `(.L_x_20704) ;  /* 0x00000000000c7947 */ /* 0x000fec0003800000 */
.L_x_20697:
[----:B------:R-:W0:Y:S01]  /*2ce0*/  MUFU.RSQ R36, -QNAN ;  /* 0xffc0000000247908 */ /* 0x000e220000001400 */
[----:B------:R-:W-:Y:S05]  /*2cf0*/  BRA `(.L_x_20704) ;  /* 0x0000000000047947 */ /* 0x000fea0003800000 */
.L_x_20696:
[----:B------:R-:W-:-:S07]  /*2d00*/  FADD.FTZ R36, R4, R11 ;  /* 0x0000000b04247221 */ /* 0x000fce0000010000 */
.L_x_20704:
[----:B------:R-:W-:Y:S05]  /*2d10*/  BSYNC.RECONVERGENT B1 ;  /* 0x0000000000017941 */ /* 0x000fea0003800200 */
.L_x_20694:
[----:B------:R-:W-:-:S04]  /*2d20*/  HFMA2 R13, -RZ, RZ, 0, 0 ;  /* 0x00000000ff0d7431 */ /* 0x000fc800000001ff */
[----:B0-----:R-:W-:Y:S05]  /*2d30*/  RET.REL.NODEC R12 `(_Z15SoftmaxWarpImplI10DirectLoadIffE11DirectStoreIffEfLi1ELi10ELi32ELi1ELb1EL9Algorithm0EEvT_T0_ll) ;  /* 0xffffffd00cb07950 */ /* 0x001fea0003c3ffff */
.L_x_20705:
        /* <DEDUP_REMOVED lines=12> */
.L_x_25846:


//--------------------- .text._Z15SoftmaxWarpImplI10DirectLoadIffE11DirectStoreIffEfLi1ELi10ELi32ELi1ELb0EL9Algorithm0EEvT_T0_ll --------------------------
	.section	.text._Z15SoftmaxWarpImplI10DirectLoadIffE11DirectStoreIffEfLi1ELi10ELi32ELi1ELb0EL9Algorithm0EEvT_T0_ll,"ax",@progbits
	.align	128
        .global         _Z15SoftmaxWarpImplI10DirectLoadIffE11DirectStoreIffEfLi1ELi10ELi32ELi1ELb0EL9Algorithm0EEvT_T0_ll
        .type           _Z15SoftmaxWarpImplI10DirectLoadIffE11DirectStoreIffEfLi1ELi10ELi32ELi1ELb0EL9Algorithm0EEvT_T0_ll,@function
        .size           _Z15SoftmaxWarpImplI10DirectLoadIffE11DirectStoreIffEfLi1ELi10ELi32ELi1ELb0EL9Algorithm0EEvT_T0_ll,(.L_x_25847 - _Z15SoftmaxWarpImplI10DirectLoadIffE11DirectStoreIffEfLi1ELi10ELi32ELi1ELb0EL9Algorithm0EEvT_T0_ll)
        .other          _Z15SoftmaxWarpImplI10DirectLoadIffE11DirectStoreIffEfLi1ELi10ELi32ELi1ELb0EL9Algorithm0EEvT_T0_ll,@"STO_CUDA_ENTRY STV_DEFAULT"
_Z15SoftmaxWarpImplI10DirectLoadIffE11DirectStoreIffEfLi1ELi10ELi32ELi1ELb0EL9Algorithm0EEvT_T0_ll:
.text._Z15SoftmaxWarpImplI10DirectLoadIffE11DirectStoreIffEfLi1ELi10ELi32ELi1ELb0EL9Algorithm0EEvT_T0_ll:
        /* <DEDUP_REMOVED lines=24> */
.L_x_20706:
        /* <DEDUP_REMOVED lines=13> */
.L_x_20728:
        /* <DEDUP_REMOVED lines=162> */
.L_x_20740:
        /* <DEDUP_REMOVED lines=11> */
[----:B01----:R-:W-:Y:S05]  /*0d20*/  CALL.REL.NOINC `($__internal_395_$__cuda_sm3x_div_rn_noftz_f32_slowpath) ;  /* 0x00000014004c7944 */ /* 0x003fea0003c00000 */
[----:B------:R-:W-:-:S07]  /*0d30*/  MOV R14, R0 ;  /* 0x00000000000e7202 */ /* 0x000fce0000000f00 */
.L_x_20709:
[----:B------:R-:W-:Y:S05]  /*0d40*/  BSYNC.RECONVERGENT B0 ;  /* 0x0000000000007941 */ /* 0x000fea0003800200 */
.L_x_20708:
        /* <DEDUP_REMOVED lines=11> */
[----:B01----:R-:W-:Y:S05]  /*0e00*/  CALL.REL.NOINC `($__internal_395_$__cuda_sm3x_div_rn_noftz_f32_slowpath) ;  /* 0x0000001400147944 */ /* 0x003fea0003c00000 */
[----:B------:R-:W-:-:S07]  /*0e10*/  MOV R15, R0 ;  /* 0x00000000000f7202 */ /* 0x000fce0000000f00 */
.L_x_20711:
[----:B------:R-:W-:Y:S05]  /*0e20*/  BSYNC.RECONVERGENT B0 ;  /* 0x0000000000007941 */ /* 0x000fea0003800200 */
.L_x_20710:
        /* <DEDUP_REMOVED lines=13> */
.L_x_20713:
[----:B------:R-:W-:Y:S05]  /*0f00*/  BSYNC.RECONVERGENT B0 ;  /* 0x0000000000007941 */ /* 0x000fea0003800200 */
.L_x_20712:
        /* <DEDUP_REMOVED lines=13> */
.L_x_20715:
[----:B------:R-:W-:Y:S05]  /*0fe0*/  BSYNC.RECONVERGENT B0 ;  /* 0x0000000000007941 */ /* 0x000fea0003800200 */
.L_x_20714:
        /* <DEDUP_REMOVED lines=13> */
.L_x_20717:
[----:B------:R-:W-:Y:S05]  /*10c0*/  BSYNC.RECONVERGENT B0 ;  /* 0x0000000000007941 */ /* 0x000fea0003800200 */
.L_x_20716:
        /* <DEDUP_REMOVED lines=13> */
.L_x_20719:
[----:B------:R-:W-:Y:S05]  /*11a0*/  BSYNC.RECONVERGENT B0 ;  /* 0x0000000000007941 */ /* 0x000fea0003800200 */
.L_x_20718:
        /* <DEDUP_REMOVED lines=13> */
.L_x_20721:
[----:B------:R-:W-:Y:S05]  /*1280*/  BSYNC.RECONVERGENT B0 ;  /* 0x0000000000007941 */ /* 0x000fea0003800200 */
.L_x_20720:
        /* <DEDUP_REMOVED lines=11> */
[----:B0-----:R-:W-:Y:S05]  /*1340*/  CALL.REL.NOINC `($__internal_395_$__cuda_sm3x_div_rn_noftz_f32_slowpath) ;  /* 0x0000000c00c47944 */ /* 0x001fea0003c00000 */
[----:B------:R-:W-:-:S07]  /*1350*/  MOV R6, R0 ;  /* 0x0000000000067202 */ /* 0x000fce0000000f00 */
.L_x_20723:
[----:B------:R-:W-:Y:S05]  /*1360*/  BSYNC.RECONVERGENT B0 ;  /* 0x0000000000007941 */ /* 0x000fea0003800200 */
.L_x_20722:
        /* <DEDUP_REMOVED lines=11> */
[----:B0-----:R-:W-:Y:S05]  /*1420*/  CALL.REL.NOINC `($__internal_395_$__cuda_sm3x_div_rn_noftz_f32_slowpath) ;  /* 0x0000000c008c7944 */ /* 0x001fea0003c00000 */
[----:B------:R-:W-:-:S07]  /*1430*/  MOV R7, R0 ;  /* 0x0000000000077202 */ /* 0x000fce0000000f00 */
.L_x_20725:
[----:B------:R-:W-:Y:S05]  /*1440*/  BSYNC.RECONVERGENT B0 ;  /* 0x0000000000007941 */ /* 0x000fea0003800200 */
.L_x_20724:
        /* <DEDUP_REMOVED lines=13> */
.L_x_20727:
[----:B------:R-:W-:Y:S05]  /*1520*/  BSYNC.RECONVERGENT B0 ;  /* 0x0000000000007941 */ /* 0x000fea0003800200 */
.L_x_20726:
        /* <DEDUP_REMOVED lines=44> */
.L_x_20707:
[----:B------:R-:W-:Y:S01]  /*17f0*/  BSSY B0, `(.L_x_20729) ;  /* 0x0000007000007945 */ /* 0x000fe20003800000 */
[----:B------:R-:W-:Y:S02]  /*1800*/  MOV R12, 0x10 ;  /* 0x00000010000c7802 */ /* 0x000fe40000000f00 */
[----:B------:R-:W-:Y:S02]  /*1810*/  MOV R11, 0x1f ;  /* 0x0000001f000b7802 */ /* 0x000fe40000000f00 */
[----:B------:R-:W-:-:S07]  /*1820*/  MOV R15, 0xffffffff ;  /* 0xffffffff000f7802 */ /* 0x000fce0000000f00 */
[----:B0-----:R-:W-:Y:S05]  /*1830*/  WARPSYNC.COLLECTIVE R15, `(.L_x_20730) ;  /* 0x000000000f087348 */ /* 0x001fea0003c00000 */
[----:B------:R1:W2:Y:S02]  /*1840*/  SHFL.BFLY P6, R14, R13, R12, R11 ;  /* 0x0c00000c0d0e7389 */ /* 0x0002a400000c000b */
[----:B012---:R-:W-:Y:S05]  /*1850*/  ENDCOLLECTIVE ;  /* 0x000000000000791b */ /* 0x007fea0003800000 */
.L_x_20730:
[----:B------:R-:W-:Y:S05]  /*1860*/  BSYNC B0 ;  /* 0x0000000000007941 */ /* 0x000fea0003800000 */
.L_x_20729:
        /* <DEDUP_REMOVED lines=8> */
.L_x_20731:
[----:B------:R-:W-:Y:S01]  /*18f0*/  HFMA2 R12, -RZ, RZ, 0, 2.384185791015625e-07 ;  /* 0x00000004ff0c7431 */ /* 0x000fe200000001ff */
[----:B------:R-:W-:-:S04]  /*1900*/  FMNMX R0, R13, R14, !PT ;  /* 0x0000000e0d007209 */ /* 0x000fc80007800000 */
[----:B------:R-:W-:-:S07]  /*1910*/  MOV R13, R0 ;  /* 0x00000000000d7202 */ /* 0x000fce0000000f00 */
[----:B------:R-:W-:Y:S05]  /*1920*/  WARPSYNC.COLLECTIVE R15, `(.L_x_20732) ;  /* 0x000000000f087348 */ /* 0x000fea0003c00000 */
[----:B------:R0:W1:Y:S02]  /*1930*/  SHFL.BFLY P6, R14, R13, R12, R11 ;  /* 0x0c00000c0d0e7389 */ /* 0x00006400000c000b */
[----:B01----:R-:W-:Y:S05]  /*1940*/  ENDCOLLECTIVE ;  /* 0x000000000000791b */ /* 0x003fea0003800000 */
.L_x_20732:
[----:B------:R-:W-:Y:S01]  /*1950*/  HFMA2 R12, -RZ, RZ, 0, 1.1920928955078125e-07 ;  /* 0x00000002ff0c7431 */ /* 0x000fe200000001ff */
[----:B------:R-:W-:-:S04]  /*1960*/  FMNMX R2, R0, R14, !PT ;  /* 0x0000000e00027209 */ /* 0x000fc80007800000 */
[----:B------:R-:W-:-:S07]  /*1970*/  MOV R13, R2 ;  /* 0x00000002000d7202 */ /* 0x000fce0000000f00 */
[----:B------:R-:W-:Y:S05]  /*1980*/  WARPSYNC.COLLECTIVE R15, `(.L_x_20733) ;  /* 0x000000000f087348 */ /* 0x000fea0003c00000 */
[----:B------:R0:W1:Y:S02]  /*1990*/  SHFL.BFLY P6, R14, R13, R12, R11 ;  /* 0x0c00000c0d0e7389 */ /* 0x00006400000c000b */
[----:B01----:R-:W-:Y:S05]  /*19a0*/  ENDCOLLECTIVE ;  /* 0x000000000000791b */ /* 0x003fea0003800000 */
.L_x_20733:
[----:B------:R-:W-:Y:S01]  /*19b0*/  HFMA2 R12, -RZ, RZ, 0, 5.9604644775390625e-08 ;  /* 0x00000001ff0c7431 */ /* 0x000fe200000001ff */
[----:B------:R-:W-:-:S04]  /*19c0*/  FMNMX R3, R2, R14, !PT ;  /* 0x0000000e02037209 */ /* 0x000fc80007800000 */
[----:B------:R-:W-:-:S07]  /*19d0*/  MOV R13, R3 ;  /* 0x00000003000d7202 */ /* 0x000fce0000000f00 */
[----:B------:R-:W-:Y:S05]  /*19e0*/  WARPSYNC.COLLECTIVE R15, `(.L_x_20734) ;  /* 0x000000000f087348 */ /* 0x000fea0003c00000 */
[----:B------:R0:W1:Y:S02]  /*19f0*/  SHFL.BFLY P6, R14, R13, R12, R11 ;  /* 0x0c00000c0d0e7389 */ /* 0x00006400000c000b */
[----:B01----:R-:W-:Y:S05]  /*1a00*/  ENDCOLLECTIVE ;  /* 0x000000000000791b */ /* 0x003fea0003800000 */
.L_x_20734:
        /* <DEDUP_REMOVED lines=108> */
.L_x_20735:
[----:B------:R-:W-:Y:S02]  /*20d0*/  HFMA2 R12, -RZ, RZ, 0, 4.76837158203125e-07 ;  /* 0x00000008ff0c7431 */ /* 0x000fe400000001ff */
[----:B------:R-:W-:-:S05]  /*20e0*/  FADD R22, R13, R14 ;  /* 0x0000000e0d167221 */ /* 0x000fca0000000000 */
[----:B------:R-:W-:-:S07]  /*20f0*/  MOV R13, R22 ;  /* 0x00000016000d7202 */ /* 0x000fce0000000f00 */
[----:B------:R-:W-:Y:S05]  /*2100*/  WARPSYNC.COLLECTIVE R15, `(.L_x_20736) ;  /* 0x000000000f087348 */ /* 0x000fea0003c00000 */
[----:B------:R0:W1:Y:S02]  /*2110*/  SHFL.BFLY P6, R14, R13, R12, R11 ;  /* 0x0c00000c0d0e7389 */ /* 0x00006400000c000b */
[----:B01----:R-:W-:Y:S05]  /*2120*/  ENDCOLLECTIVE ;  /* 0x000000000000791b */ /* 0x003fea0003800000 */
.L_x_20736:
[----:B------:R-:W-:Y:S02]  /*2130*/  HFMA2 R12, -RZ, RZ, 0, 2.384185791015625e-07 ;  /* 0x00000004ff0c7431 */ /* 0x000fe400000001ff */
[----:B------:R-:W-:-:S05]  /*2140*/  FADD R23, R22, R14 ;  /* 0x0000000e16177221 */ /* 0x000fca0000000000 */
[----:B------:R-:W-:-:S07]  /*2150*/  MOV R13, R23 ;  /* 0x00000017000d7202 */ /* 0x000fce0000000f00 */
[----:B------:R-:W-:Y:S05]  /*2160*/  WARPSYNC.COLLECTIVE R15, `(.L_x_20737) ;  /* 0x000000000f087348 */ /* 0x000fea0003c00000 */
[----:B------:R0:W1:Y:S02]  /*2170*/  SHFL.BFLY P6, R14, R13, R12, R11 ;  /* 0x0c00000c0d0e7389 */ /* 0x00006400000c000b */
[----:B01----:R-:W-:Y:S05]  /*2180*/  ENDCOLLECTIVE ;  /* 0x000000000000791b */ /* 0x003fea0003800000 */
.L_x_20737:
[----:B------:R-:W-:Y:S02]  /*2190*/  HFMA2 R12, -RZ, RZ, 0, 1.1920928955078125e-07 ;  /* 0x00000002ff0c7431 */ /* 0x000fe400000001ff */
[----:B------:R-:W-:-:S05]  /*21a0*/  FADD R24, R23, R14 ;  /* 0x0000000e17187221 */ /* 0x000fca0000000000 */
[----:B------:R-:W-:-:S07]  /*21b0*/  MOV R13, R24 ;  /* 0x00000018000d7202 */ /* 0x000fce0000000f00 */
[----:B------:R-:W-:Y:S05]  /*21c0*/  WARPSYNC.COLLECTIVE R15, `(.L_x_20738) ;  /* 0x000000000f087348 */ /* 0x000fea0003c00000 */
[----:B------:R0:W1:Y:S02]  /*21d0*/  SHFL.BFLY P6, R14, R13, R12, R11 ;  /* 0x0c00000c0d0e7389 */ /* 0x00006400000c000b */
[----:B01----:R-:W-:Y:S05]  /*21e0*/  ENDCOLLECTIVE ;  /* 0x000000000000791b */ /* 0x003fea0003800000 */
.L_x_20738:
[----:B------:R-:W-:Y:S02]  /*21f0*/  HFMA2 R12, -RZ, RZ, 0, 5.9604644775390625e-08 ;  /* 0x00000001ff0c7431 */ /* 0x000fe400000001ff */
[----:B------:R-:W-:-:S05]  /*2200*/  FADD R25, R24, R14 ;  /* 0x0000000e18197221 */ /* 0x000fca0000000000 */
[----:B------:R-:W-:-:S07]  /*2210*/  MOV R13, R25 ;  /* 0x00000019000d7202 */ /* 0x000fce0000000f00 */
[----:B------:R-:W-:Y:S05]  /*2220*/  WARPSYNC.COLLECTIVE R15, `(.L_x_20739) ;  /* 0x000000000f087348 */ /* 0x000fea0003c00000 */
[----:B------:R0:W1:Y:S02]  /*2230*/  SHFL.BFLY P6, R14, R13, R12, R11 ;  /* 0x0c00000c0d0e7389 */ /* 0x00006400000c000b */
[----:B01----:R-:W-:Y:S05]  /*2240*/  ENDCOLLECTIVE ;  /* 0x000000000000791b */ /* 0x003fea0003800000 */
.L_x_20739:
[----:B------:R-:W-:Y:S05]  /*2250*/  BRA `(.L_x_20740) ;  /* 0xffffffe800847947 */ /* 0x000fea000383ffff */
        .weak           $__internal_395_$__cuda_sm3x_div_rn_noftz_f32_slowpath
        .type           $__internal_395_$__cuda_sm3x_div_rn_noftz_f32_slowpath,@function
        .size           $__internal_395_$__cuda_sm3x_div_rn_noftz_f32_slowpath,(.L_x_25847 - $__internal_395_$__cuda_sm3x_div_rn_noftz_f32_slowpath)
$__internal_395_$__cuda_sm3x_div_rn_noftz_f32_slowpath:
        /* <DEDUP_REMOVED lines=35> */
.L_x_20742:
        /* <DEDUP_REMOVED lines=51> */
.L_x_20749:
[----:B------:R-:W-:-:S04]  /*27c0*/  LOP3.LUT R0, R0, 0x80000000, RZ, 0xc0, !PT ;  /* 0x8000000000007812 */ /* 0x000fc800078ec0ff */
[----:B------:R-:W-:Y:S01]  /*27d0*/  LOP3.LUT R0, R0, 0x7f800000, RZ, 0xfc, !PT ;  /* 0x7f80000000007812 */ /* 0x000fe200078efcff */
[----:B------:R-:W-:Y:S06]  /*27e0*/  BRA `(.L_x_20750) ;  /* 0x0000000000047947 */ /* 0x000fec0003800000 */
.L_x_20748:
[----:B------:R-:W-:-:S07]  /*27f0*/  LEA R0, R29, R0, 0x17 ;  /* 0x000000001d007211 */ /* 0x000fce00078eb8ff */
.L_x_20750:
[----:B------:R-:W-:Y:S05]  /*2800*/  BSYNC.RECONVERGENT B2 ;  /* 0x0000000000027941 */ /* 0x000fea0003800200 */
.L_x_20747:
[----:B------:R-:W-:Y:S05]  /*2810*/  BRA `(.L_x_20751) ;  /* 0x0000000000207947 */ /* 0x000fea0003800000 */
.L_x_20746:
[----:B------:R-:W-:-:S04]  /*2820*/  LOP3.LUT R0, R25, 0x80000000, R0, 0x48, !PT ;  /* 0x8000000019007812 */ /* 0x000fc800078e4800 */
[----:B------:R-:W-:Y:S01]  /*2830*/  LOP3.LUT R0, R0, 0x7f800000, RZ, 0xfc, !PT ;  /* 0x7f80000000007812 */ /* 0x000fe200078efcff */
[----:B------:R-:W-:Y:S06]  /*2840*/  BRA `(.L_x_20751) ;  /* 0x0000000000147947 */ /* 0x000fec0003800000 */
.L_x_20745:
[----:B------:R-:W-:Y:S01]  /*2850*/  LOP3.LUT R0, R25, 0x80000000, R0, 0x48, !PT ;  /* 0x8000000019007812 */ /* 0x000fe200078e4800 */
[----:B------:R-:W-:Y:S06]  /*2860*/  BRA `(.L_x_20751) ;  /* 0x00000000000c7947 */ /* 0x000fec0003800000 */
.L_x_20744:
[----:B------:R-:W0:Y:S01]  /*2870*/  MUFU.RSQ R0, -QNAN ;  /* 0xffc0000000007908 */ /* 0x000e220000001400 */
[----:B------:R-:W-:Y:S05]  /*2880*/  BRA `(.L_x_20751) ;  /* 0x0000000000047947 */ /* 0x000fea0003800000 */
.L_x_20743:
[----:B------:R-:W-:-:S07]  /*2890*/  FADD.FTZ R0, R0, R11 ;  /* 0x0000000b00007221 */ /* 0x000fce0000010000 */
.L_x_20751:
[----:B------:R-:W-:Y:S05]  /*28a0*/  BSYNC.RECONVERGENT B1 ;  /* 0x0000000000017941 */ /* 0x000fea0003800200 */
.L_x_20741:
[----:B------:R-:W-:Y:S01]  /*28b0*/  HFMA2 R13, -RZ, RZ, 0, 0 ;  /* 0x00000000ff0d7431 */ /* 0x000fe200000001ff */
[----:B------:R-:W-:-:S04]  /*28c0*/  MOV R12, R22 ;  /* 0x00000016000c7202 */ /* 0x000fc80000000f00 */
[----:B0-----:R-:W-:Y:S05]  /*28d0*/  RET.REL.NODEC R12 `(_Z15SoftmaxWarpImplI10DirectLoadIffE11DirectStoreIffEfLi1ELi10ELi32ELi1ELb0EL9Algorithm0EEvT_T0_ll) ;  /* 0xffffffd40cc87950 */ /* 0x001fea0003c3ffff */
.L_x_20752:
        /* <DEDUP_REMOVED lines=10> */
.L_x_25847:


//--------------------- .text._Z15SoftmaxWarpImplI10DirectLoadIffE11DirectStoreIffEfLi1ELi9ELi32ELi1ELb1EL9Algorithm0EEvT_T0_ll --------------------------
	.section	.text._Z15SoftmaxWarpImplI10DirectLoadIffE11DirectStoreIffEfLi1ELi9ELi32ELi1ELb1EL9Algorithm0EEvT_T0_ll,"ax",@progbits
	.align	128
        .global         _Z15SoftmaxWarpImplI10DirectLoadIffE11DirectStoreIffEfLi1ELi9ELi32ELi1ELb1EL9Algorithm0EEvT_T0_ll
        .type           _Z15SoftmaxWarpImplI10DirectLoadIffE11DirectStoreIffEfLi1ELi9ELi32ELi1ELb1EL9Algorithm0EEvT_T0_ll,@function
        .size           _Z15SoftmaxWarpImplI10DirectLoadIffE11DirectStoreIffEfLi1ELi9ELi32ELi1ELb1EL9Algorithm0EEvT_T0_ll,(.L_x_25848 - _Z15SoftmaxWarpImplI10DirectLoadIffE11DirectStoreIffEfLi1ELi9ELi32ELi1ELb1EL9Algorithm0EEvT_T0_ll)
        .other          _Z15SoftmaxWarpImplI10DirectLoadIffE11DirectStoreIffEfLi1ELi9ELi32ELi1ELb1EL9Algorithm0EEvT_T0_ll,@"STO_CUDA_ENTRY STV_DEFAULT"
_Z15SoftmaxWarpImplI10DirectLoadIffE11DirectStoreIffEfLi1ELi9ELi32ELi1ELb1EL9Algorithm0EEvT_T0_ll:
.text._Z15SoftmaxWarpImplI10DirectLoadIffE11DirectStoreIffEfLi1ELi9ELi32ELi1ELb1EL9Algorithm0EEvT_T0_ll:
        /* <DEDUP_REMOVED lines=25> */
.L_x_20753:
        /* <DEDUP_REMOVED lines=22> */
.L_x_20774:
        /* <DEDUP_REMOVED lines=8> */
[----:B------:R-:W-:Y:S02]  /*0370*/  ISETP.GE.AND.EX P2, PT, RZ, UR45, PT, P2 ;  /* 0x0000002dff007c0c */ /* 0x000fe4000bf46320 */
[----:B------:R-:W-:Y:S01]  /*0380*/  MOV R9, 0xff800000 ;  /* 0xff80000000097802 */ /* 0x000fe20000000f00 */
[----:B------:R-:W-:Y:S01]  /*0390*/  IMAD.WIDE.U32 R4, R18, UR42, R2 ;  /* 0x0000002a12047c25 */ /* 0x000fe2000f8e0002 */
[----:B0-----:R-:W-:Y:S02]  /*03a0*/  MOV R32, 0xff800000 ;  /* 0xff80000000207802 */ /* 0x001fe40000000f00 */
[----:B-1----:R-:W-:Y:S01]  /*03b0*/  @!P0 R2UR UR4, R16 ;  /* 0x00000000100482ca */ /* 0x002fe200000e0000 */
[----:B------:R-:W-:Y:S01]  /*03c0*/  IMAD R3, R18, UR43, R7 ;  /* 0x0000002b12037c24 */ /* 0x000fe2000f8e0207 */
[----:B------:R-:W-:Y:S02]  /*03d0*/  @!P0 R2UR UR5, R17 ;  /* 0x00000000110582ca */ /* 0x000fe400000e0000 */
[----:B------:R-:W-:Y:S01]  /*03e0*/  LEA R2, P1, R4, UR40, 0x2 ;  /* 0x0000002804027c11 */ /* 0x000fe2000f8210ff */
[----:B------:R-:W-:Y:S01]  /*03f0*/  IMAD.IADD R3, R5, 0x1, R3 ;  /* 0x0000000105037824 */ /* 0x000fe200078e0203 */
[----:B------:R-:W-:-:S02]  /*0400*/  @!P5 R2UR UR6, R16 ;  /* 0x000000001006d2ca */ /* 0x000fc400000e0000 */
        /* <DEDUP_REMOVED lines=8> */
[----:B------:R-:W-:Y:S01]  /*0490*/  ISETP.GE.U32.AND P1, PT, R26, UR44, PT ;  /* 0x0000002c1a007c0c */ /* 0x000fe2000bf26070 */
[----:B------:R-:W-:Y:S01]  /*04a0*/  IMAD.MOV.U32 R13, RZ, RZ, -0x800000 ;  /* 0xff800000ff0d7424 */ /* 0x000fe200078e00ff */
[----:B------:R-:W-:Y:S02]  /*04b0*/  ISETP.GE.U32.AND P3, PT, R25, UR44, PT ;  /* 0x0000002c19007c0c */ /* 0x000fe4000bf66070 */
[----:B------:R-:W-:-:S02]  /*04c0*/  ISETP.GE.AND.EX P1, PT, RZ, UR45, PT, P1 ;  /* 0x0000002dff007c0c */ /* 0x000fc4000bf26310 */
[----:B------:R-:W-:Y:S02]  /*04d0*/  ISETP.GE.U32.AND P4, PT, R24, UR44, PT ;  /* 0x0000002c18007c0c */ /* 0x000fe4000bf86070 */
[----:B------:R-:W-:Y:S02]  /*04e0*/  ISETP.GE.AND.EX P3, PT, RZ, UR45, PT, P3 ;  /* 0x0000002dff007c0c */ /* 0x000fe4000bf66330 */
        /* <DEDUP_REMOVED lines=11> */
[----:B------:R-:W-:Y:S01]  /*05a0*/  @!P6 R2UR UR10, R16 ;  /* 0x00000000100ae2ca */ /* 0x000fe200000e0000 */
[----:B------:R-:W5:Y:S01]  /*05b0*/  @!P1 LDG.E R29, desc[UR4][R2.64+0x180] ;  /* 0x00018004021d9981 */ /* 0x000f62000c1e1900 */
        /* <DEDUP_REMOVED lines=21> */
[----:B-----5:R-:W-:-:S04]  /*0710*/  @!P1 FMNMX R13, R13, R29, !PT ;  /* 0x0000001d0d0d9209 */ /* 0x020fc80007800000 */
[----:B------:R-:W-:-:S04]  /*0720*/  @!P3 FMNMX R13, R13, R4, !PT ;  /* 0x000000040d0db209 */ /* 0x000fc80007800000 */
[----:B------:R-:W-:Y:S01]  /*0730*/  @!P4 FMNMX R13, R13, R6, !PT ;  /* 0x000000060d0dc209 */ /* 0x000fe20007800000 */
[----:B------:R-:W-:-:S03]  /*0740*/  UMOV UR4, 0xffffffff ;  /* 0xffffffff00047882 */ /* 0x000fc60000000000 */
[----:B------:R-:W-:-:S04]  /*0750*/  @!P6 FMNMX R13, R13, R7, !PT ;  /* 0x000000070d0de209 */ /* 0x000fc80007800000 */
[----:B--2---:R-:W-:-:S04]  /*0760*/  @!P5 FMNMX R13, R13, R8, !PT ;  /* 0x000000080d0dd209 */ /* 0x004fc80007800000 */
[----:B---3--:R-:W-:Y:S01]  /*0770*/  @!P2 FMNMX R13, R13, R5, !PT ;  /* 0x000000050d0da209 */ /* 0x008fe20007800000 */
        /* <DEDUP_REMOVED lines=27> */
[----:B------:R-:W-:Y:S01]  /*0930*/  FADD R38, -R15, R8 ;  /* 0x000000080f267221 */ /* 0x000fe20000000100 */
[-C--:B------:R-:W-:Y:S01]  /*0940*/  FFMA.RM R4, R33, R12.reuse, 12582913 ;  /* 0x4b40000121047423 */ /* 0x080fe2000000400c */
[----:B------:R-:W-:Y:S01]  /*0950*/  FFMA R3, R14, 1.4426950216293334961, -R3 ;  /* 0x3fb8aa3b0e037823 */ /* 0x000fe20000000803 */
[----:B------:R-:W-:Y:S01]  /*0960*/  FFMA R31, R32, 1.4426950216293334961, -R13 ;  /* 0x3fb8aa3b201f7823 */ /* 0x000fe2000000080d */
[C---:B------:R-:W-:Y:S01]  /*0970*/  FADD R8, -R15.reuse, R5 ;  /* 0x000000050f087221 */ /* 0x040fe20000000100 */
[----:B------:R-:W-:Y:S01]  /*0980*/  FADD R5, R4, -12583039 ;  /* 0xcb40007f04057421 */ /* 0x000fe20000000000 */
[----:B------:R-:W-:Y:S01]  /*0990*/  FFMA R13, R14, 1.925963033500011079e-08, R3 ;  /* 0x32a570600e0d7823 */ /* 0x000fe20000000003 */
[----:B------:R-:W-:Y:S01]  /*09a0*/  FADD R3, R2, -12583039 ;  /* 0xcb40007f02037421 */ /* 0x000fe20000000000 */
[----:B------:R-:W-:Y:S01]  /*09b0*/  FFMA R14, R32, 1.925963033500011079e-08, R31 ;  /* 0x32a57060200e7823 */ /* 0x000fe2000000001f */
[-C--:B------:R-:W-:Y:S01]  /*09c0*/  FFMA.SAT R31, R30, R11.reuse, 0.5 ;  /* 0x3f0000001e1f7423 */ /* 0x080fe2000000200b */
[----:B------:R-:W-:Y:S01]  /*09d0*/  FADD R32, -R15, R6 ;  /* 0x000000060f207221 */ /* 0x000fe20000000100 */
[----:B------:R-:W-:Y:S01]  /*09e0*/  FFMA R29, R34, 1.4426950216293334961, -R3 ;  /* 0x3fb8aa3b221d7823 */ /* 0x000fe20000000803 */
[----:B------:R-:W-:Y:S01]  /*09f0*/  FFMA R5, R36, 1.4426950216293334961, -R5 ;  /* 0x3fb8aa3b24057823 */ /* 0x000fe20000000805 */
[-C--:B------:R-:W-:Y:S01]  /*0a00*/  FFMA.RM R3, R31, R12.reuse, 12582913 ;  /* 0x4b4000011f037423 */ /* 0x080fe2000000400c */
[----:B------:R-:W-:Y:S01]  /*0a10*/  MUFU.EX2 R13, R13 ;  /* 0x0000000d000d7308 */ /* 0x000fe20000000800 */
[----:B------:R-:W-:Y:S01]  /*0a20*/  FFMA R29, R34, 1.925963033500011079e-08, R29 ;  /* 0x32a57060221d7823 */ /* 0x000fe2000000001d */
[----:B------:R-:W-:Y:S01]  /*0a30*/  FADD R34, -R15, R7 ;  /* 0x000000070f227221 */ /* 0x000fe20000000100 */
[----:B------:R-:W-:Y:S01]  /*0a40*/  FADD R31, R3, -12583039 ;  /* 0xcb40007f031f7421 */ /* 0x000fe20000000000 */
[-C--:B------:R-:W-:Y:S01]  /*0a50*/  FFMA.SAT R7, R32, R11.reuse, 0.5 ;  /* 0x3f00000020077423 */ /* 0x080fe2000000200b */
[-C--:B------:R-:W-:Y:S01]  /*0a60*/  FFMA.SAT R33, R8, R11.reuse, 0.5 ;  /* 0x3f00000008217423 */ /* 0x080fe2000000200b */
[----:B------:R-:W-:Y:S01]  /*0a70*/  SHF.L.U32 R0, R0, 0x17, RZ ;  /* 0x0000001700007819 */ /* 0x000fe200000006ff */
[----:B------:R-:W-:Y:S01]  /*0a80*/  FFMA R31, R30, 1.4426950216293334961, -R31 ;  /* 0x3fb8aa3b1e1f7823 */ /* 0x000fe2000000081f */
[-C--:B------:R-:W-:Y:S01]  /*0a90*/  FFMA.RM R6, R7, R12.reuse, 12582913 ;  /* 0x4b40000107067423 */ /* 0x080fe2000000400c */
[-C--:B------:R-:W-:Y:S01]  /*0aa0*/  FFMA.SAT R7, R34, R11.reuse, 0.5 ;  /* 0x3f00000022077423 */ /* 0x080fe2000000200b */
[----:B------:R-:W0:Y:S01]  /*0ab0*/  MUFU.EX2 R29, R29 ;  /* 0x0000001d001d7308 */ /* 0x000e220000000800 */
[----:B------:R-:W-:Y:S01]  /*0ac0*/  FFMA R15, R30, 1.925963033500011079e-08, R31 ;  /* 0x32a570601e0f7823 */ /* 0x000fe2000000001f */
[----:B------:R-:W-:Y:S01]  /*0ad0*/  FFMA R30, R36, 1.925963033500011079e-08, R5 ;  /* 0x32a57060241e7823 */ /* 0x000fe20000000005 */
[----:B------:R-:W-:Y:S01]  /*0ae0*/  FADD R5, R6, -12583039 ;  /* 0xcb40007f06057421 */ /* 0x000fe20000000000 */
[----:B------:R-:W-:Y:S01]  /*0af0*/  FFMA.SAT R31, R38, R11, 0.5 ;  /* 0x3f000000261f7423 */ /* 0x000fe2000000200b */
[-C--:B------:R-:W-:Y:S01]  /*0b00*/  FFMA.RM R11, R7, R12.reuse, 12582913 ;  /* 0x4b400001070b7423 */ /* 0x080fe2000000400c */
[----:B------:R-:W-:Y:S01]  /*0b10*/  SHF.L.U32 R2, R2, 0x17, RZ ;  /* 0x0000001702027819 */ /* 0x000fe200000006ff */
[C---:B------:R-:W-:Y:S01]  /*0b20*/  FFMA R5, R32.reuse, 1.4426950216293334961, -R5 ;  /* 0x3fb8aa3b20057823 */ /* 0x040fe20000000805 */
[-C--:B------:R-:W-:Y:S01]  /*0b30*/  FFMA.RM R7, R31, R12.reuse, 12582913 ;  /* 0x4b4000011f077423 */ /* 0x080fe2000000400c */
[----:B------:R-:W1:Y:S01]  /*0b40*/  MUFU.EX2 R14, R14 ;  /* 0x0000000e000e7308 */ /* 0x000e620000000800 */
[----:B------:R-:W-:Y:S01]  /*0b50*/  FFMA.RM R12, R33, R12, 12582913 ;  /* 0x4b400001210c7423 */ /* 0x000fe2000000400c */
[----:B------:R-:W-:Y:S01]  /*0b60*/  FFMA R31, R32, 1.925963033500011079e-08, R5 ;  /* 0x32a57060201f7823 */ /* 0x000fe20000000005 */
[----:B------:R-:W-:Y:S01]  /*0b70*/  FADD R33, R7, -12583039 ;  /* 0xcb40007f07217421 */ /* 0x000fe20000000000 */
[----:B------:R-:W-:Y:S01]  /*0b80*/  FADD R5, R11, -12583039 ;  /* 0xcb40007f0b057421 */ /* 0x000fe20000000000 */
[----:B------:R-:W-:-:S02]  /*0b90*/  SHF.L.U32 R6, R6, 0x17, RZ ;  /* 0x0000001706067819 */ /* 0x000fc400000006ff */
[----:B------:R-:W-:Y:S01]  /*0ba0*/  FFMA R33, R38, 1.4426950216293334961, -R33 ;  /* 0x3fb8aa3b26217823 */ /* 0x000fe20000000821 */
[----:B------:R-:W2:Y:S01]  /*0bb0*/  MUFU.EX2 R15, R15 ;  /* 0x0000000f000f7308 */ /* 0x000ea20000000800 */
[----:B------:R-:W-:Y:S01]  /*0bc0*/  FFMA R5, R34, 1.4426950216293334961, -R5 ;  /* 0x3fb8aa3b22057823 */ /* 0x000fe20000000805 */
[----:B0-----:R-:W-:Y:S01]  /*0bd0*/  FMUL R2, R2, R29 ;  /* 0x0000001d02027220 */ /* 0x001fe20000400000 */
[----:B------:R-:W-:Y:S01]  /*0be0*/  FFMA R38, R38, 1.925963033500011079e-08, R33 ;  /* 0x32a5706026267823 */ /* 0x000fe20000000021 */
[----:B------:R-:W-:Y:S01]  /*0bf0*/  SHF.L.U32 R33, R9, 0x17, RZ ;  /* 0x0000001709217819 */ /* 0x000fe200000006ff */
[----:B------:R-:W-:Y:S01]  /*0c00*/  FFMA R34, R34, 1.925963033500011079e-08, R5 ;  /* 0x32a5706022227823 */ /* 0x000fe20000000005 */
[----:B------:R-:W-:Y:S01]  /*0c10*/  FMUL R5, R0, R13 ;  /* 0x0000000d00057220 */ /* 0x000fe20000400000 */
[----:B------:R-:W-:Y:S01]  /*0c20*/  FADD R13, R12, -12583039 ;  /* 0xcb40007f0c0d7421 */ /* 0x000fe20000000000 */
[----:B------:R-:W0:Y:S01]  /*0c30*/  MUFU.EX2 R30, R30 ;  /* 0x0000001e001e7308 */ /* 0x000e220000000800 */
[----:B-1----:R-:W-:Y:S01]  /*0c40*/  FMUL R0, R33, R14 ;  /* 0x0000000e21007220 */ /* 0x002fe20000400000 */
[----:B------:R-:W-:Y:S01]  /*0c50*/  FADD R29, RZ, R5 ;  /* 0x00000005ff1d7221 */ /* 0x000fe20000000000 */
[----:B------:R-:W-:Y:S01]  /*0c60*/  FFMA R33, R8, 1.4426950216293334961, -R13 ;  /* 0x3fb8aa3b08217823 */ /* 0x000fe2000000080d */
[----:B------:R-:W-:-:S02]  /*0c70*/  IMAD.SHL.U32 R14, R3, 0x800000, RZ ;  /* 0x00800000030e7824 */ /* 0x000fc400078e00ff */
[----:B------:R-:W-:Y:S01]  /*0c80*/  FADD R29, R29, R0 ;  /* 0x000000001d1d7221 */ /* 0x000fe20000000000 */
[----:B------:R-:W-:Y:S01]  /*0c90*/  FFMA R32, R8, 1.925963033500011079e-08, R33 ;  /* 0x32a5706008207823 */ /* 0x000fe20000000021 */
[----:B------:R-:W1:Y:S01]  /*0ca0*/  MUFU.EX2 R31, R31 ;  /* 0x0000001f001f7308 */ /* 0x000e620000000800 */
[----:B------:R-:W-:Y:S01]  /*0cb0*/  SHF.L.U32 R33, R4, 0x17, RZ ;  /* 0x0000001704217819 */ /* 0x000fe200000006ff */
[----:B--2---:R-:W-:Y:S01]  /*0cc0*/  FMUL R3, R14, R15 ;  /* 0x0000000f0e037220 */ /* 0x004fe20000400000 */
[----:B------:R-:W-:Y:S01]  /*0cd0*/  FADD R8, R29, R2 ;  /* 0x000000021d087221 */ /* 0x000fe20000000000 */
[----:B------:R-:W-:-:S03]  /*0ce0*/  IMAD.SHL.U32 R14, R7, 0x800000, RZ ;  /* 0x00800000070e7824 */ /* 0x000fc600078e00ff */
[----:B------:R-:W-:Y:S01]  /*0cf0*/  FADD R15, R8, R3 ;  /* 0x00000003080f7221 */ /* 0x000fe20000000000 */
[----:B------:R-:W2:Y:S01]  /*0d00*/  MUFU.EX2 R9, R34 ;  /* 0x0000002200097308 */ /* 0x000ea20000000800 */
[----:B0-----:R-:W-:Y:S01]  /*0d10*/  FMUL R4, R33, R30 ;  /* 0x0000001e21047220 */ /* 0x001fe20000400000 */
[----:B------:R-:W-:Y:S02]  /*0d20*/  SHF.L.U32 R8, R11, 0x17, RZ ;  /* 0x000000170b087819 */ /* 0x000fe400000006ff */
[----:B------:R-:W-:Y:S01]  /*0d30*/  SHF.L.U32 R11, R12, 0x17, RZ ;  /* 0x000000170c0b7819 */ /* 0x000fe200000006ff */
[----:B------:R-:W-:-:S03]  /*0d40*/  FADD R15, R15, R4 ;  /* 0x000000040f0f7221 */ /* 0x000fc60000000000 */
[----:B------:R-:W0:Y:S01]  /*0d50*/  MUFU.EX2 R13, R38 ;  /* 0x00000026000d7308 */ /* 0x000e220000000800 */
[----:B-1----:R-:W-:-:S07]  /*0d60*/  FMUL R6, R6, R31 ;  /* 0x0000001f06067220 */ /* 0x002fce0000400000 */
        /* <DEDUP_REMOVED lines=17> */
.L_x_20786:
        /* <DEDUP_REMOVED lines=12> */
[----:B0-----:R-:W-:Y:S05]  /*0f40*/  CALL.REL.NOINC `($__internal_396_$__cuda_sm3x_div_rn_noftz_f32_slowpath) ;  /* 0x0000001400447944 */ /* 0x001fea0003c00000 */
[----:B------:R-:W-:-:S07]  /*0f50*/  MOV R11, R5 ;  /* 0x00000005000b7202 */ /* 0x000fce0000000f00 */
.L_x_20757:
[----:B------:R-:W-:Y:S05]  /*0f60*/  BSYNC.RECONVERGENT B1 ;  /* 0x0000000000017941 */ /* 0x000fea0003800200 */
.L_x_20756:
        /* <DEDUP_REMOVED lines=12> */
[----:B0-----:R-:W-:Y:S05]  /*1030*/  CALL.REL.NOINC `($__internal_396_$__cuda_sm3x_div_rn_noftz_f32_slowpath) ;  /* 0x0000001400087944 */ /* 0x001fea0003c00000 */
[----:B------:R-:W-:-:S07]  /*1040*/  MOV R15, R5 ;  /* 0x00000005000f7202 */ /* 0x000fce0000000f00 */
.L_x_20759:
[----:B------:R-:W-:Y:S05]  /*1050*/  BSYNC.RECONVERGENT B1 ;  /* 0x0000000000017941 */ /* 0x000fea0003800200 */
.L_x_20758:
        /* <DEDUP_REMOVED lines=12> */
[----:B0-----:R-:W-:Y:S05]  /*1120*/  CALL.REL.NOINC `($__internal_396_$__cuda_sm3x_div_rn_noftz_f32_slowpath) ;  /* 0x0000001000cc7944 */ /* 0x001fea0003c00000 */
[----:B------:R-:W-:-:S07]  /*1130*/  MOV R29, R5 ;  /* 0x00000005001d7202 */ /* 0x000fce0000000f00 */
.L_x_20761:
[----:B------:R-:W-:Y:S05]  /*1140*/  BSYNC.RECONVERGENT B1 ;  /* 0x0000000000017941 */ /* 0x000fea0003800200 */
.L_x_20760:
        /* <DEDUP_REMOVED lines=12> */
[----:B0-----:R-:W-:Y:S05]  /*1210*/  CALL.REL.NOINC `($__internal_396_$__cuda_sm3x_div_rn_noftz_f32_slowpath) ;  /* 0x0000001000907944 */ /* 0x001fea0003c00000 */
[----:B------:R-:W-:-:S07]  /*1220*/  IMAD.MOV.U32 R31, RZ, RZ, R5 ;  /* 0x000000ffff1f7224 */ /* 0x000fce00078e0005 */
.L_x_20763:
[----:B------:R-:W-:Y:S05]  /*1230*/  BSYNC.RECONVERGENT B1 ;  /* 0x0000000000017941 */ /* 0x000fea0003800200 */
.L_x_20762:
        /* <DEDUP_REMOVED lines=13> */
[----:B------:R-:W-:-:S07]  /*1310*/  MOV R33, R5 ;  /* 0x0000000500217202 */ /* 0x000fce0000000f00 */
.L_x_20765:
[----:B------:R-:W-:Y:S05]  /*1320*/  BSYNC.RECONVERGENT B1 ;  /* 0x0000000000017941 */ /* 0x000fea0003800200 */
.L_x_20764:
        /* <DEDUP_REMOVED lines=14> */
.L_x_20767:
[----:B------:R-:W-:Y:S05]  /*1410*/  BSYNC.RECONVERGENT B1 ;  /* 0x0000000000017941 */ /* 0x000fea0003800200 */
.L_x_20766:
        /* <DEDUP_REMOVED lines=14> */
.L_x_20769:
[----:B------:R-:W-:Y:S05]  /*1500*/  BSYNC.RECONVERGENT B1 ;  /* 0x0000000000017941 */ /* 0x000fea0003800200 */
.L_x_20768:
        /* <DEDUP_REMOVED lines=14> */
.L_x_20771:
[----:B------:R-:W-:Y:S05]  /*15f0*/  BSYNC.RECONVERGENT B1 ;  /* 0x0000000000017941 */ /* 0x000fea0003800200 */
.L_x_20770:
        /* <DEDUP_REMOVED lines=14> */
.L_x_20773:
[----:B------:R-:W-:Y:S05]  /*16e0*/  BSYNC.RECONVERGENT B1 ;  /* 0x0000000000017941 */ /* 0x000fea0003800200 */
.L_x_20772:
        /* <DEDUP_REMOVED lines=19> */
[----:B------:R-:W-:Y:S02]  /*1820*/  @!P1 R2UR UR7, R17 ;  /* 0x00000000110792ca */ /* 0x000fe400000e0000 */
[----:B------:R-:W-:Y:S02]  /*1830*/  ISETP.GE.AND.EX P0, PT, RZ, UR45, PT, P0 ;  /* 0x0000002dff007c0c */ /* 0x000fe4000bf06300 */
[----:B------:R-:W-:Y:S02]  /*1840*/  ISETP.GE.U32.AND P2, PT, R23, UR44, PT ;  /* 0x0000002c17007c0c */ /* 0x000fe4000bf46070 */
[----:B------:R-:W-:-:S02]  /*1850*/  ISETP.GE.AND.EX P6, PT, RZ, UR45, PT, P6 ;  /* 0x0000002dff007c0c */ /* 0x000fc4000bfc6360 */
[----:B------:R-:W-:Y:S02]  /*1860*/  ISETP.GE.AND.EX P5, PT, RZ, UR45, PT, P5 ;  /* 0x0000002dff007c0c */ /* 0x000fe4000bfa6350 */
[----:B------:R-:W-:Y:S02]  /*1870*/  ISETP.GE.AND.EX P4, PT, RZ, UR45, PT, P4 ;  /* 0x0000002dff007c0c */ /* 0x000fe4000bf86340 */
[----:B------:R-:W-:Y:S01]  /*1880*/  ISETP.GE.AND.EX P3, PT, RZ, UR45, PT, P3 ;  /* 0x0000002dff007c0c */ /* 0x000fe2000bf66330 */
[----:B------:R2:W-:Y:S01]  /*1890*/  @!P1 STG.E desc[UR6][R4.64+0x80], R15 ;  /* 0x0000800f04009986 */ /* 0x0005e2000c101906 */
[----:B------:R-:W-:Y:S02]  /*18a0*/  ISETP.GE.U32.AND P1, PT, R22, UR44, PT ;  /* 0x0000002c16007c0c */ /* 0x000fe4000bf26070 */
        /* <DEDUP_REMOVED lines=9> */
[----:B------:R-:W-:-:S02]  /*1940*/  IADD3 R18, P0, PT, R19, R18, RZ ;  /* 0x0000001213127210 */ /* 0x000fc40007f1e0ff */
[----:B------:R-:W-:Y:S02]  /*1950*/  @!P4 R2UR UR8, R16 ;  /* 0x000000001008c2ca */ /* 0x000fe400000e0000 */
[----:B------:R-:W-:Y:S02]  /*1960*/  LEA.HI.X.SX32 R10, R19, R10, 0x1, P0 ;  /* 0x0000000a130a7211 */ /* 0x000fe400000f0eff */
[----:B------:R-:W-:Y:S01]  /*1970*/  ISETP.GE.U32.AND P0, PT, R18, UR46, PT ;  /* 0x0000002e12007c0c */ /* 0x000fe2000bf06070 */
[----:B------:R2:W-:Y:S01]  /*1980*/  @!P6 STG.E desc[UR4][R4.64+0x100], R29 ;  /* 0x0001001d0400e986 */ /* 0x0005e2000c101904 */
[C---:B------:R-:W-:Y:S02]  /*1990*/  @!P4 R2UR UR9, R17.reuse ;  /* 0x000000001109c2ca */ /* 0x040fe400000e0000 */
[----:B------:R-:W-:Y:S01]  /*19a0*/  @!P3 R2UR UR10, R16 ;  /* 0x00000000100ab2ca */ /* 0x000fe200000e0000 */
[----:B------:R2:W-:Y:S01]  /*19b0*/  @!P5 STG.E desc[UR6][R4.64+0x180], R31 ;  /* 0x0001801f0400d986 */ /* 0x0005e2000c101906 */
[----:B------:R-:W-:-:S02]  /*19c0*/  @!P3 R2UR UR11, R17 ;  /* 0x00000000110bb2ca */ /* 0x000fc400000e0000 */
[C---:B------:R-:W-:Y:S02]  /*19d0*/  @!P2 R2UR UR12, R16.reuse ;  /* 0x00000000100ca2ca */ /* 0x040fe400000e0000 */
[C---:B------:R-:W-:Y:S02]  /*19e0*/  @!P2 R2UR UR13, R17.reuse ;  /* 0x00000000110da2ca */ /* 0x040fe400000e0000 */
        /* <DEDUP_REMOVED lines=9> */
.L_x_20754:
[----:B------:R-:W-:Y:S05]  /*1a80*/  EXIT ;  /* 0x000000000000794d */ /* 0x000fea0003800000 */
.L_x_20755:
[----:B------:R-:W-:Y:S01]  /*1a90*/  BSSY B1, `(.L_x_20775) ;  /* 0x0000007000017945 */ /* 0x000fe20003800000 */
[----:B------:R-:W-:Y:S01]  /*1aa0*/  MOV R12, 0x10 ;  /* 0x00000010000c7802 */ /* 0x000fe20000000f00 */
[----:B------:R-:W-:Y:S01]  /*1ab0*/  IMAD.MOV.U32 R11, RZ, RZ, 0x1f ;  /* 0x0000001fff0b7424 */ /* 0x000fe200078e00ff */
[----:B------:R-:W-:-:S07]  /*1ac0*/  MOV R15, 0xffffffff ;  /* 0xffffffff000f7802 */ /* 0x000fce0000000f00 */
[----:B------:R-:W-:Y:S05]  /*1ad0*/  WARPSYNC.COLLECTIVE R15, `(.L_x_20776) ;  /* 0x000000000f087348 */ /* 0x000fea0003c00000 */
[----:B------:R0:W1:Y:S02]  /*1ae0*/  SHFL.BFLY P6, R14, R13, R12, R11 ;  /* 0x0c00000c0d0e7389 */ /* 0x00006400000c000b */
[----:B01----:R-:W-:Y:S05]  /*1af0*/  ENDCOLLECTIVE ;  /* 0x000000000000791b */ /* 0x003fea0003800000 */
.L_x_20776:
[----:B------:R-:W-:Y:S05]  /*1b00*/  BSYNC B1 ;  /* 0x0000000000017941 */ /* 0x000fea0003800000 */
.L_x_20775:
[----:B------:R-:W-:Y:S01]  /*1b10*/  HFMA2 R11, -RZ, RZ, 0, 1.847743988037109375e-06 ;  /* 0x0000001fff0b7431 */ /* 0x000fe200000001ff */
[----:B------:R-:W-:Y:S01]  /*1b20*/  FMNMX R13, R14, R13, !PT ;  /* 0x0000000d0e0d7209 */ /* 0x000fe20007800000 */
[----:B------:R-:W-:Y:S01]  /*1b30*/  IMAD.MOV.U32 R15, RZ, RZ, -0x1 ;  /* 0xffffffffff0f7424 */ /* 0x000fe200078e00ff */
[----:B------:R-:W-:-:S07]  /*1b40*/  MOV R12, 0x8 ;  /* 0x00000008000c7802 */ /* 0x000fce0000000f00 */
[----:B------:R-:W-:Y:S05]  /*1b50*/  WARPSYNC.COLLECTIVE R15, `(.L_x_20777) ;  /* 0x000000000f087348 */ /* 0x000fea0003c00000 */
[----:B------:R0:W1:Y:S02]  /*1b60*/  SHFL.BFLY P6, R14, R13, R12, R11 ;  /* 0x0c00000c0d0e7389 */ /* 0x00006400000c000b */
[----:B01----:R-:W-:Y:S05]  /*1b70*/  ENDCOLLECTIVE ;  /* 0x000000000000791b */ /* 0x003fea0003800000 */
.L_x_20777:
[----:B------:R-:W-:Y:S01]  /*1b80*/  HFMA2 R12, -RZ, RZ, 0, 2.384185791015625e-07 ;  /* 0x00000004ff0c7431 */ /* 0x000fe200000001ff */
[----:B------:R-:W-:-:S04]  /*1b90*/  FMNMX R0, R13, R14, !PT ;  /* 0x0000000e0d007209 */ /* 0x000fc80007800000 */
[----:B------:R-:W-:-:S07]  /*1ba0*/  MOV R13, R0 ;  /* 0x00000000000d7202 */ /* 0x000fce0000000f00 */
[----:B------:R-:W-:Y:S05]  /*1bb0*/  WARPSYNC.COLLECTIVE R15, `(.L_x_20778) ;  /* 0x000000000f087348 */ /* 0x000fea0003c00000 */
[----:B------:R0:W1:Y:S02]  /*1bc0*/  SHFL.BFLY P6, R14, R13, R12, R11 ;  /* 0x0c00000c0d0e7389 */ /* 0x00006400000c000b */
[----:B01----:R-:W-:Y:S05]  /*1bd0*/  ENDCOLLECTIVE ;  /* 0x000000000000791b */ /* 0x003fea0003800000 */
.L_x_20778:
[----:B------:R-:W-:Y:S01]  /*1be0*/  IMAD.MOV.U32 R12, RZ, RZ, 0x2 ;  /* 0x00000002ff0c7424 */ /* 0x000fe200078e00ff */
[----:B------:R-:W-:-:S04]  /*1bf0*/  FMNMX R2, R0, R14, !PT ;  /* 0x0000000e00027209 */ /* 0x000fc80007800000 */
[----:B------:R-:W-:-:S07]  /*1c00*/  MOV R13, R2 ;  /* 0x00000002000d7202 */ /* 0x000fce0000000f00 */
[----:B------:R-:W-:Y:S05]  /*1c10*/  WARPSYNC.COLLECTIVE R15, `(.L_x_20779) ;  /* 0x000000000f087348 */ /* 0x000fea0003c00000 */
[----:B------:R0:W1:Y:S02]  /*1c20*/  SHFL.BFLY P6, R14, R13, R12, R11 ;  /* 0x0c00000c0d0e7389 */ /* 0x00006400000c000b */
[----:B01----:R-:W-:Y:S05]  /*1c30*/  ENDCOLLECTIVE ;  /* 0x000000000000791b */ /* 0x003fea0003800000 */
.L_x_20779:
[----:B------:R-:W-:Y:S01]  /*1c40*/  HFMA2 R12, -RZ, RZ, 0, 5.9604644775390625e-08 ;  /* 0x00000001ff0c7431 */ /* 0x000fe200000001ff */
[----:B------:R-:W-:-:S04]  /*1c50*/  FMNMX R3, R2, R14, !PT ;  /* 0x0000000e02037209 */ /* 0x000fc80007800000 */
[----:B------:R-:W-:-:S07]  /*1c60*/  MOV R13, R3 ;  /* 0x00000003000d7202 */ /* 0x000fce0000000f00 */
[----:B------:R-:W-:Y:S05]  /*1c70*/  WARPSYNC.COLLECTIVE R15, `(.L_x_20780) ;  /* 0x000000000f087348 */ /* 0x000fea0003c00000 */
[----:B------:R0:W1:Y:S02]  /*1c80*/  SHFL.BFLY P6, R14, R13, R12, R11 ;  /* 0x0c00000c0d0e7389 */ /* 0x00006400000c000b */
[----:B01----:R-:W-:Y:S05]  /*1c90*/  ENDCOLLECTIVE ;  /* 0x000000000000791b */ /* 0x003fea0003800000 */
.L_x_20780:
        /* <DEDUP_REMOVED lines=99> */
.L_x_20781:
[----:B------:R-:W-:Y:S02]  /*22d0*/  HFMA2 R12, -RZ, RZ, 0, 4.76837158203125e-07 ;  /* 0x00000008ff0c7431 */ /* 0x000fe400000001ff */
[----:B------:R-:W-:-:S05]  /*22e0*/  FADD R29, R13, R14 ;  /* 0x0000000e0d1d7221 */ /* 0x000fca0000000000 */
[----:B------:R-:W-:-:S07]  /*22f0*/  MOV R13, R29 ;  /* 0x0000001d000d7202 */ /* 0x000fce0000000f00 */
[----:B------:R-:W-:Y:S05]  /*2300*/  WARPSYNC.COLLECTIVE R15, `(.L_x_20782) ;  /* 0x000000000f087348 */ /* 0x000fea0003c00000 */
[----:B------:R0:W1:Y:S02]  /*2310*/  SHFL.BFLY P6, R14, R13, R12, R11 ;  /* 0x0c00000c0d0e7389 */ /* 0x00006400000c000b */
[----:B01----:R-:W-:Y:S05]  /*2320*/  ENDCOLLECTIVE ;  /* 0x000000000000791b */ /* 0x003fea0003800000 */
.L_x_20782:
[----:B------:R-:W-:Y:S02]  /*2330*/  IMAD.MOV.U32 R12, RZ, RZ, 0x4 ;  /* 0x00000004ff0c7424 */ /* 0x000fe400078e00ff */
[----:B------:R-:W-:-:S05]  /*2340*/  FADD R30, R29, R14 ;  /* 0x0000000e1d1e7221 */ /* 0x000fca0000000000 */
[----:B------:R-:W-:-:S07]  /*2350*/  MOV R13, R30 ;  /* 0x0000001e000d7202 */ /* 0x000fce0000000f00 */
[----:B------:R-:W-:Y:S05]  /*2360*/  WARPSYNC.COLLECTIVE R15, `(.L_x_20783) ;  /* 0x000000000f087348 */ /* 0x000fea0003c00000 */
[----:B------:R0:W1:Y:S02]  /*2370*/  SHFL.BFLY P6, R14, R13, R12, R11 ;  /* 0x0c00000c0d0e7389 */ /* 0x00006400000c000b */
[----:B01----:R-:W-:Y:S05]  /*2380*/  ENDCOLLECTIVE ;  /* 0x000000000000791b */ /* 0x003fea0003800000 */
.L_x_20783:
[----:B------:R-:W-:Y:S02]  /*2390*/  HFMA2 R12, -RZ, RZ, 0, 1.1920928955078125e-07 ;  /* 0x00000002ff0c7431 */ /* 0x000fe400000001ff */
[----:B------:R-:W-:-:S05]  /*23a0*/  FADD R31, R30, R14 ;  /* 0x0000000e1e1f7221 */ /* 0x000fca0000000000 */
[----:B------:R-:W-:-:S07]  /*23b0*/  MOV R13, R31 ;  /* 0x0000001f000d7202 */ /* 0x000fce0000000f00 */
[----:B------:R-:W-:Y:S05]  /*23c0*/  WARPSYNC.COLLECTIVE R15, `(.L_x_20784) ;  /* 0x000000000f087348 */ /* 0x000fea0003c00000 */
[----:B------:R0:W1:Y:S02]  /*23d0*/  SHFL.BFLY P6, R14, R13, R12, R11 ;  /* 0x0c00000c0d0e7389 */ /* 0x00006400000c000b */
[----:B01----:R-:W-:Y:S05]  /*23e0*/  ENDCOLLECTIVE ;  /* 0x000000000000791b */ /* 0x003fea0003800000 */
.L_x_20784:
[----:B------:R-:W-:Y:S02]  /*23f0*/  IMAD.MOV.U32 R12, RZ, RZ, 0x1 ;  /* 0x00000001ff0c7424 */ /* 0x000fe400078e00ff */
[----:B------:R-:W-:-:S05]  /*2400*/  FADD R32, R31, R14 ;  /* 0x0000000e1f207221 */ /* 0x000fca0000000000 */
[----:B------:R-:W-:-:S07]  /*2410*/  MOV R13, R32 ;  /* 0x00000020000d7202 */ /* 0x000fce0000000f00 */
[----:B------:R-:W-:Y:S05]  /*2420*/  WARPSYNC.COLLECTIVE R15, `(.L_x_20785) ;  /* 0x000000000f087348 */ /* 0x000fea0003c00000 */
[----:B------:R0:W1:Y:S02]  /*2430*/  SHFL.BFLY P6, R14, R13, R12, R11 ;  /* 0x0c00000c0d0e7389 */ /* 0x00006400000c000b */
[----:B01----:R-:W-:Y:S05]  /*2440*/  ENDCOLLECTIVE ;  /* 0x000000000000791b */ /* 0x003fea0003800000 */
.L_x_20785:
[----:B------:R-:W-:Y:S05]  /*2450*/  BRA `(.L_x_20786) ;  /* 0xffffffe800887947 */ /* 0x000fea000383ffff */
        .weak           $__internal_396_$__cuda_sm3x_div_rn_noftz_f32_slowpath
        .type           $__internal_396_$__cuda_sm3x_div_rn_noftz_f32_slowpath,@function
        .size           $__internal_396_$__cuda_sm3x_div_rn_noftz_f32_slowpath,(.L_x_25848 - $__internal_396_$__cuda_sm3x_div_rn_noftz_f32_slowpath)
$__internal_396_$__cuda_sm3x_div_rn_noftz_f32_slowpath:
        /* <DEDUP_REMOVED lines=34> */
.L_x_20788:
        /* <DEDUP_REMOVED lines=51> */
.L_x_20795:
[----:B------:R-:W-:-:S04]  /*29b0*/  LOP3.LUT R5, R5, 0x80000000, RZ, 0xc0, !PT ;  /* 0x8000000005057812 */ /* 0x000fc800078ec0ff */
[----:B------:R-:W-:Y:S01]  /*29c0*/  LOP3.LUT R5, R5, 0x7f800000, RZ, 0xfc, !PT ;  /* 0x7f80000005057812 */ /* 0x000fe200078efcff */
[----:B------:R-:W-:Y:S06]  /*29d0*/  BRA `(.L_x_20796) ;  /* 0x0000000000047947 */ /* 0x000fec0003800000 */
.L_x_20794:
[----:B------:R-:W-:-:S07]  /*29e0*/  LEA R5, R13, R5, 0x17 ;  /* 0x000000050d057211 */ /* 0x000fce00078eb8ff */
.L_x_20796:
[----:B------:R-:W-:Y:S05]  /*29f0*/  BSYNC.RECONVERGENT B3 ;  /* 0x0000000000037941 */ /* 0x000fea0003800200 */
.L_x_20793:
[----:B------:R-:W-:Y:S05]  /*2a00*/  BRA `(.L_x_20797) ;  /* 0x0000000000207947 */ /* 0x000fea0003800000 */
.L_x_20792:
[----:B------:R-:W-:-:S04]  /*2a10*/  LOP3.LUT R5, R12, 0x80000000, R5, 0x48, !PT ;  /* 0x800000000c057812 */ /* 0x000fc800078e4805 */
[----:B------:R-:W-:Y:S01]  /*2a20*/  LOP3.LUT R5, R5, 0x7f800000, RZ, 0xfc, !PT ;  /* 0x7f80000005057812 */ /* 0x000fe200078efcff */
[----:B------:R-:W-:Y:S06]  /*2a30*/  BRA `(.L_x_20797) ;  /* 0x0000000000147947 */ /* 0x000fec0003800000 */
.L_x_20791:
[----:B------:R-:W-:Y:S01]  /*2a40*/  LOP3.LUT R5, R12, 0x80000000, R5, 0x48, !PT ;  /* 0x800000000c057812 */ /* 0x000fe200078e4805 */
[----:B------:R-:W-:Y:S06]  /*2a50*/  BRA `(.L_x_20797) ;  /* 0x00000000000c7947 */ /* 0x000fec0003800000 */
.L_x_20790:
[----:B------:R-:W0:Y:S01]  /*2a60*/  MUFU.RSQ R5, -QNAN ;  /* 0xffc0000000057908 */ /* 0x000e220000001400 */
[----:B------:R-:W-:Y:S05]  /*2a70*/  BRA `(.L_x_20797) ;  /* 0x0000000000047947 */ /* 0x000fea0003800000 */
.L_x_20789:
[----:B------:R-:W-:-:S07]  /*2a80*/  FADD.FTZ R5, R5, R12 ;  /* 0x0000000c05057221 */ /* 0x000fce0000010000 */
.L_x_20797:
[----:B------:R-:W-:Y:S05]  /*2a90*/  BSYNC.RECONVERGENT B2 ;  /* 0x0000000000027941 */ /* 0x000fea0003800200 */
.L_x_20787:
[----:B------:R-:W-:Y:S01]  /*2aa0*/  HFMA2 R13, -RZ, RZ, 0, 0 ;  /* 0x00000000ff0d7431 */ /* 0x000fe200000001ff */
[----:B------:R-:W-:-:S04]  /*2ab0*/  MOV R12, R14 ;  /* 0x0000000e000c7202 */ /* 0x000fc80000000f00 */
[----:B0-----:R-:W-:Y:S05]  /*2ac0*/  RET.REL.NODEC R12 `(_Z15SoftmaxWarpImplI10DirectLoadIffE11DirectStoreIffEfLi1ELi9ELi32ELi1ELb1EL9Algorithm0EEvT_T0_ll) ;  /* 0xffffffd40c4c7950 */ /* 0x001fea0003c3ffff */
.L_x_20798:
        /* <DEDUP_REMOVED lines=11> */
.L_x_25848:


//--------------------- .text._Z15SoftmaxWarpImplI10DirectLoadIffE11DirectStoreIffEfLi1ELi9ELi32ELi1ELb0EL9Algorithm0EEvT_T0_ll --------------------------
	.section	.text._Z15SoftmaxWarpImplI10DirectLoadIffE11DirectStoreIffEfLi1ELi9ELi32ELi1ELb0EL9Algorithm0EEvT_T0_ll,"ax",@progbits
	.align	128
        .global         _Z15SoftmaxWarpImplI10DirectLoadIffE11DirectStoreIffEfLi1ELi9ELi32ELi1ELb0EL9Algorithm0EEvT_T0_ll
        .type           _Z15SoftmaxWarpImplI10DirectLoadIffE11DirectStoreIffEfLi1ELi9ELi32ELi1ELb0EL9Algorithm0EEvT_T0_ll,@function
        .size           _Z15SoftmaxWarpImplI10DirectLoadIffE11DirectStoreIffEfLi1ELi9ELi32ELi1ELb0EL9Algorithm0EEvT_T0_ll,(.L_x_25849 - _Z15SoftmaxWarpImplI10DirectLoadIffE11DirectStoreIffEfLi1ELi9ELi32ELi1ELb0EL9Algorithm0EEvT_T0_ll)
        .other          _Z15SoftmaxWarpImplI10DirectLoadIffE11DirectStoreIffEfLi1ELi9ELi32ELi1ELb0EL9Algorithm0EEvT_T0_ll,@"STO_CUDA_ENTRY STV_DEFAULT"
_Z15SoftmaxWarpImplI10DirectLoadIffE11DirectStoreIffEfLi1ELi9ELi32ELi1ELb0EL9Algorithm0EEvT_T0_ll:
.text._Z15SoftmaxWarpImplI10DirectLoadIffE11DirectStoreIffEfLi1ELi9ELi32ELi1ELb0EL9Algorithm0EEvT_T0_ll:
        /* <DEDUP_REMOVED lines=24> */
.L_x_20799:
        /* <DEDUP_REMOVED lines=13> */
.L_x_20819:
        /* <DEDUP_REMOVED lines=151> */
.L_x_20831:
        /* <DEDUP_REMOVED lines=12> */
[----:B01----:R-:W-:Y:S05]  /*0c80*/  CALL.REL.NOINC `($__internal_397_$__cuda_sm3x_div_rn_noftz_f32_slowpath) ;  /* 0x0000001400007944 */ /* 0x003fea0003c00000 */
[----:B------:R-:W-:-:S07]  /*0c90*/  MOV R11, R9 ;  /* 0x00000009000b7202 */ /* 0x000fce0000000f00 */
.L_x_20802:
[----:B------:R-:W-:Y:S05]  /*0ca0*/  BSYNC.RECONVERGENT B0 ;  /* 0x0000000000007941 */ /* 0x000fea0003800200 */
.L_x_20801:
        /* <DEDUP_REMOVED lines=12> */
[----:B01----:R-:W-:Y:S05]  /*0d70*/  CALL.REL.NOINC `($__internal_397_$__cuda_sm3x_div_rn_noftz_f32_slowpath) ;  /* 0x0000001000c47944 */ /* 0x003fea0003c00000 */
[----:B------:R-:W-:-:S07]  /*0d80*/  MOV R14, R9 ;  /* 0x00000009000e7202 */ /* 0x000fce0000000f00 */
.L_x_20804:
[----:B------:R-:W-:Y:S05]  /*0d90*/  BSYNC.RECONVERGENT B0 ;  /* 0x0000000000007941 */ /* 0x000fea0003800200 */
.L_x_20803:
        /* <DEDUP_REMOVED lines=14> */
.L_x_20806:
[----:B------:R-:W-:Y:S05]  /*0e80*/  BSYNC.RECONVERGENT B0 ;  /* 0x0000000000007941 */ /* 0x000fea0003800200 */
.L_x_20805:
        /* <DEDUP_REMOVED lines=14> */
.L_x_20808:
[----:B------:R-:W-:Y:S05]  /*0f70*/  BSYNC.RECONVERGENT B0 ;  /* 0x0000000000007941 */ /* 0x000fea0003800200 */
.L_x_20807:
        /* <DEDUP_REMOVED lines=14> */
.L_x_20810:
[----:B------:R-:W-:Y:S05]  /*1060*/  BSYNC.RECONVERGENT B0 ;  /* 0x0000000000007941 */ /* 0x000fea0003800200 */
.L_x_20809:
        /* <DEDUP_REMOVED lines=14> */
.L_x_20812:
[----:B------:R-:W-:Y:S05]  /*1150*/  BSYNC.RECONVERGENT B0 ;  /* 0x0000000000007941 */ /* 0x000fea0003800200 */
.L_x_20811:
        /* <DEDUP_REMOVED lines=14> */
.L_x_20814:
[----:B------:R-:W-:Y:S05]  /*1240*/  BSYNC.RECONVERGENT B0 ;  /* 0x0000000000007941 */ /* 0x000fea0003800200 */
.L_x_20813:
        /* <DEDUP_REMOVED lines=14> */
.L_x_20816:
[----:B------:R-:W-:Y:S05]  /*1330*/  BSYNC.RECONVERGENT B0 ;  /* 0x0000000000007941 */ /* 0x000fea0003800200 */
.L_x_20815:
        /* <DEDUP_REMOVED lines=14> */
.L_x_20818:
[----:B------:R-:W-:Y:S05]  /*1420*/  BSYNC.RECONVERGENT B0 ;  /* 0x0000000000007941 */ /* 0x000fea0003800200 */
.L_x_20817:
        /* <DEDUP_REMOVED lines=41> */
.L_x_20800:
[----:B------:R-:W-:Y:S01]  /*16c0*/  BSSY B0, `(.L_x_20820) ;  /* 0x0000007000007945 */ /* 0x000fe20003800000 */
[----:B------:R-:W-:Y:S02]  /*16d0*/  MOV R12, 0x10 ;  /* 0x00000010000c7802 */ /* 0x000fe40000000f00 */
[----:B------:R-:W-:Y:S02]  /*16e0*/  MOV R11, 0x1f ;  /* 0x0000001f000b7802 */ /* 0x000fe40000000f00 */
[----:B------:R-:W-:-:S07]  /*16f0*/  MOV R15, 0xffffffff ;  /* 0xffffffff000f7802 */ /* 0x000fce0000000f00 */
[----:B0-----:R-:W-:Y:S05]  /*1700*/  WARPSYNC.COLLECTIVE R15, `(.L_x_20821) ;  /* 0x000000000f087348 */ /* 0x001fea0003c00000 */
[----:B------:R1:W2:Y:S02]  /*1710*/  SHFL.BFLY P6, R14, R13, R12, R11 ;  /* 0x0c00000c0d0e7389 */ /* 0x0002a400000c000b */
[----:B012---:R-:W-:Y:S05]  /*1720*/  ENDCOLLECTIVE ;  /* 0x000000000000791b */ /* 0x007fea0003800000 */
.L_x_20821:
[----:B------:R-:W-:Y:S05]  /*1730*/  BSYNC B0 ;  /* 0x0000000000007941 */ /* 0x000fea0003800000 */
.L_x_20820:
        /* <DEDUP_REMOVED lines=8> */
.L_x_20822:
[----:B------:R-:W-:Y:S01]  /*17c0*/  HFMA2 R12, -RZ, RZ, 0, 2.384185791015625e-07 ;  /* 0x00000004ff0c7431 */ /* 0x000fe200000001ff */
[----:B------:R-:W-:-:S04]  /*17d0*/  FMNMX R0, R13, R14, !PT ;  /* 0x0000000e0d007209 */ /* 0x000fc80007800000 */
[----:B------:R-:W-:-:S07]  /*17e0*/  MOV R13, R0 ;  /* 0x00000000000d7202 */ /* 0x000fce0000000f00 */
[----:B------:R-:W-:Y:S05]  /*17f0*/  WARPSYNC.COLLECTIVE R15, `(.L_x_20823) ;  /* 0x000000000f087348 */ /* 0x000fea0003c00000 */
[----:B------:R0:W1:Y:S02]  /*1800*/  SHFL.BFLY P6, R14, R13, R12, R11 ;  /* 0x0c00000c0d0e7389 */ /* 0x00006400000c000b */
[----:B01----:R-:W-:Y:S05]  /*1810*/  ENDCOLLECTIVE ;  /* 0x000000000000791b */ /* 0x003fea0003800000 */
.L_x_20823:
[----:B------:R-:W-:Y:S01]  /*1820*/  HFMA2 R12, -RZ, RZ, 0, 1.1920928955078125e-07 ;  /* 0x00000002ff0c7431 */ /* 0x000fe200000001ff */
[----:B------:R-:W-:-:S04]  /*1830*/  FMNMX R2, R0, R14, !PT ;  /* 0x0000000e00027209 */ /* 0x000fc80007800000 */
[----:B------:R-:W-:-:S07]  /*1840*/  MOV R13, R2 ;  /* 0x00000002000d7202 */ /* 0x000fce0000000f00 */
[----:B------:R-:W-:Y:S05]  /*1850*/  WARPSYNC.COLLECTIVE R15, `(.L_x_20824) ;  /* 0x000000000f087348 */ /* 0x000fea0003c00000 */
[----:B------:R0:W1:Y:S02]  /*1860*/  SHFL.BFLY P6, R14, R13, R12, R11 ;  /* 0x0c00000c0d0e7389 */ /* 0x00006400000c000b */
[----:B01----:R-:W-:Y:S05]  /*1870*/  ENDCOLLECTIVE ;  /* 0x000000000000791b */ /* 0x003fea0003800000 */
.L_x_20824:
[----:B------:R-:W-:Y:S01]  /*1880*/  HFMA2 R12, -RZ, RZ, 0, 5.9604644775390625e-08 ;  /* 0x00000001ff0c7431 */ /* 0x000fe200000001ff */
[----:B------:R-:W-:-:S04]  /*1890*/  FMNMX R3, R2, R14, !PT ;  /* 0x0000000e02037209 */ /* 0x000fc80007800000 */
[----:B------:R-:W-:-:S07]  /*18a0*/  MOV R13, R3 ;  /* 0x00000003000d7202 */ /* 0x000fce0000000f00 */
[----:B------:R-:W-:Y:S05]  /*18b0*/  WARPSYNC.COLLECTIVE R15, `(.L_x_20825) ;  /* 0x000000000f087348 */ /* 0x000fea0003c00000 */
[----:B------:R0:W1:Y:S02]  /*18c0*/  SHFL.BFLY P6, R14, R13, R12, R11 ;  /* 0x0c00000c0d0e7389 */ /* 0x00006400000c000b */
[----:B01----:R-:W-:Y:S05]  /*18d0*/  ENDCOLLECTIVE ;  /* 0x000000000000791b */ /* 0x003fea0003800000 */
.L_x_20825:
        /* <DEDUP_REMOVED lines=98> */
.L_x_20826:
[----:B------:R-:W-:Y:S02]  /*1f00*/  HFMA2 R12, -RZ, RZ, 0, 4.76837158203125e-07 ;  /* 0x00000008ff0c7431 */ /* 0x000fe400000001ff */
[----:B------:R-:W-:-:S05]  /*1f10*/  FADD R19, R13, R14 ;  /* 0x0000000e0d137221 */ /* 0x000fca0000000000 */
[----:B------:R-:W-:-:S07]  /*1f20*/  MOV R13, R19 ;  /* 0x00000013000d7202 */ /* 0x000fce0000000f00 */
[----:B------:R-:W-:Y:S05]  /*1f30*/  WARPSYNC.COLLECTIVE R15, `(.L_x_20827) ;  /* 0x000000000f087348 */ /* 0x000fea0003c00000 */
[----:B------:R0:W1:Y:S02]  /*1f40*/  SHFL.BFLY P6, R14, R13, R12, R11 ;  /* 0x0c00000c0d0e7389 */ /* 0x00006400000c000b */
[----:B01----:R-:W-:Y:S05]  /*1f50*/  ENDCOLLECTIVE ;  /* 0x000000000000791b */ /* 0x003fea0003800000 */
.L_x_20827:
[----:B------:R-:W-:Y:S02]  /*1f60*/  HFMA2 R12, -RZ, RZ, 0, 2.384185791015625e-07 ;  /* 0x00000004ff0c7431 */ /* 0x000fe400000001ff */
[----:B------:R-:W-:-:S05]  /*1f70*/  FADD R22, R19, R14 ;  /* 0x0000000e13167221 */ /* 0x000fca0000000000 */
[----:B------:R-:W-:-:S07]  /*1f80*/  MOV R13, R22 ;  /* 0x00000016000d7202 */ /* 0x000fce0000000f00 */
[----:B------:R-:W-:Y:S05]  /*1f90*/  WARPSYNC.COLLECTIVE R15, `(.L_x_20828) ;  /* 0x000000000f087348 */ /* 0x000fea0003c00000 */
[----:B------:R0:W1:Y:S02]  /*1fa0*/  SHFL.BFLY P6, R14, R13, R12, R11 ;  /* 0x0c00000c0d0e7389 */ /* 0x00006400000c000b */
[----:B01----:R-:W-:Y:S05]  /*1fb0*/  ENDCOLLECTIVE ;  /* 0x000000000000791b */ /* 0x003fea0003800000 */
.L_x_20828:
[----:B------:R-:W-:Y:S02]  /*1fc0*/  HFMA2 R12, -RZ, RZ, 0, 1.1920928955078125e-07 ;  /* 0x00000002ff0c7431 */ /* 0x000fe400000001ff */
[----:B------:R-:W-:-:S05]  /*1fd0*/  FADD R23, R22, R14 ;  /* 0x0000000e16177221 */ /* 0x000fca0000000000 */
[----:B------:R-:W-:-:S07]  /*1fe0*/  MOV R13, R23 ;  /* 0x00000017000d7202 */ /* 0x000fce0000000f00 */
[----:B------:R-:W-:Y:S05]  /*1ff0*/  WARPSYNC.COLLECTIVE R15, `(.L_x_20829) ;  /* 0x000000000f087348 */ /* 0x000fea0003c00000 */
[----:B------:R0:W1:Y:S02]  /*2000*/  SHFL.BFLY P6, R14, R13, R12, R11 ;  /* 0x0c00000c0d0e7389 */ /* 0x00006400000c000b */
[----:B01----:R-:W-:Y:S05]  /*2010*/  ENDCOLLECTIVE ;  /* 0x000000000000791b */ /* 0x003fea0003800000 */
.L_x_20829:
[----:B------:R-:W-:Y:S02]  /*2020*/  HFMA2 R12, -RZ, RZ, 0, 5.9604644775390625e-08 ;  /* 0x00000001ff0c7431 */ /* 0x000fe400000001ff */
[----:B------:R-:W-:-:S05]  /*2030*/  FADD R24, R23, R14 ;  /* 0x0000000e17187221 */ /* 0x000fca0000000000 */
[----:B------:R-:W-:-:S07]  /*2040*/  MOV R13, R24 ;  /* 0x00000018000d7202 */ /* 0x000fce0000000f00 */
[----:B------:R-:W-:Y:S05]  /*2050*/  WARPSYNC.COLLECTIVE R15, `(.L_x_20830) ;  /* 0x000000000f087348 */ /* 0x000fea0003c00000 */
[----:B------:R0:W1:Y:S02]  /*2060*/  SHFL.BFLY P6, R14, R13, R12, R11 ;  /* 0x0c00000c0d0e7389 */ /* 0x00006400000c000b */
[----:B01----:R-:W-:Y:S05]  /*2070*/  ENDCOLLECTIVE ;  /* 0x000000000000791b */ /* 0x003fea0003800000 */
.L_x_20830:
[----:B------:R-:W-:Y:S05]  /*2080*/  BRA `(.L_x_20831) ;  /* 0xffffffe800cc7947 */ /* 0x000fea000383ffff */
        .weak           $__internal_397_$__cuda_sm3x_div_rn_noftz_f32_slowpath
        .type           $__internal_397_$__cuda_sm3x_div_rn_noftz_f32_slowpath,@function
        .size           $__internal_397_$__cuda_sm3x_div_rn_noftz_f32_slowpath,(.L_x_25849 - $__internal_397_$__cuda_sm3x_div_rn_noftz_f32_slowpath)
$__internal_397_$__cuda_sm3x_div_rn_noftz_f32_slowpath:
        /* <DEDUP_REMOVED lines=34> */
.L_x_20833:
        /* <DEDUP_REMOVED lines=51> */
.L_x_20840:
[----:B------:R-:W-:-:S04]  /*25e0*/  LOP3.LUT R9, R9, 0x80000000, RZ, 0xc0, !PT ;  /* 0x8000000009097812 */ /* 0x000fc800078ec0ff */
[----:B------:R-:W-:Y:S01]  /*25f0*/  LOP3.LUT R9, R9, 0x7f800000, RZ, 0xfc, !PT ;  /* 0x7f80000009097812 */ /* 0x000fe200078efcff */
[----:B------:R-:W-:Y:S06]  /*2600*/  BRA `(.L_x_20841) ;  /* 0x0000000000047947 */ /* 0x000fec0003800000 */
.L_x_20839:
[----:B------:R-:W-:-:S07]  /*2610*/  LEA R9, R28, R9, 0x17 ;  /* 0x000000091c097211 */ /* 0x000fce00078eb8ff */
.L_x_20841:
[----:B------:R-:W-:Y:S05]  /*2620*/  BSYNC.RECONVERGENT B2 ;  /* 0x0000000000027941 */ /* 0x000fea0003800200 */
.L_x_20838:
[----:B------:R-:W-:Y:S05]  /*2630*/  BRA `(.L_x_20842) ;  /* 0x0000000000207947 */ /* 0x000fea0003800000 */
.L_x_20837:
[----:B------:R-:W-:-:S04]  /*2640*/  LOP3.LUT R9, R12, 0x80000000, R9, 0x48, !PT ;  /* 0x800000000c097812 */ /* 0x000fc800078e4809 */
[----:B------:R-:W-:Y:S01]  /*2650*/  LOP3.LUT R9, R9, 0x7f800000, RZ, 0xfc, !PT ;  /* 0x7f80000009097812 */ /* 0x000fe200078efcff */
[----:B------:R-:W-:Y:S06]  /*2660*/  BRA `(.L_x_20842) ;  /* 0x0000000000147947 */ /* 0x000fec0003800000 */
.L_x_20836:
[----:B------:R-:W-:Y:S01]  /*2670*/  LOP3.LUT R9, R12, 0x80000000, R9, 0x48, !PT ;  /* 0x800000000c097812 */ /* 0x000fe200078e4809 */
[----:B------:R-:W-:Y:S06]  /*2680*/  BRA `(.L_x_20842) ;  /* 0x00000000000c7947 */ /* 0x000fec0003800000 */
.L_x_20835:
[----:B------:R-:W0:Y:S01]  /*2690*/  MUFU.RSQ R9, -QNAN ;  /* 0xffc0000000097908 */ /* 0x000e220000001400 */
[----:B------:R-:W-:Y:S05]  /*26a0*/  BRA `(.L_x_20842) ;  /* 0x0000000000047947 */ /* 0x000fea0003800000 */
.L_x_20834:
[----:B------:R-:W-:-:S07]  /*26b0*/  FADD.FTZ R9, R9, R12 ;  /* 0x0000000c09097221 */ /* 0x000fce0000010000 */
.L_x_20842:
[----:B------:R-:W-:Y:S05]  /*26c0*/  BSYNC.RECONVERGENT B1 ;  /* 0x0000000000017941 */ /* 0x000fea0003800200 */
.L_x_20832:
[----:B------:R-:W-:Y:S01]  /*26d0*/  HFMA2 R13, -RZ, RZ, 0, 0 ;  /* 0x00000000ff0d7431 */ /* 0x000fe200000001ff */
[----:B------:R-:W-:-:S04]  /*26e0*/  MOV R12, R22 ;  /* 0x00000016000c7202 */ /* 0x000fc80000000f00 */
[----:B0-----:R-:W-:Y:S05]  /*26f0*/  RET.REL.NODEC R12 `(_Z15SoftmaxWarpImplI10DirectLoadIffE11DirectStoreIffEfLi1ELi9ELi32ELi1ELb0EL9Algorithm0EEvT_T0_ll) ;  /* 0xffffffd80c407950 */ /* 0x001fea0003c3ffff */
.L_x_20843:
        /* <DEDUP_REMOVED lines=16> */
.L_x_25849:


//--------------------- .text._Z15SoftmaxWarpImplI10DirectLoadIffE11DirectStoreIffEfLi1ELi8ELi32ELi1ELb1EL9Algorithm0EEvT_T0_ll --------------------------
	.section	.text._Z15SoftmaxWarpImplI10DirectLoadIffE11DirectStoreIffEfLi1ELi8ELi32ELi1ELb1EL9Algorithm0EEvT_T0_ll,"ax",@progbits
	.align	128
        .global         _Z15SoftmaxWarpImplI10DirectLoadIffE11DirectStoreIffEfLi1ELi8ELi32ELi1ELb1EL9Algorithm0EEvT_T0_ll
        .type           _Z15SoftmaxWarpImplI10DirectLoadIffE11DirectStoreIffEfLi1ELi8ELi32ELi1ELb1EL9Algorithm0EEvT_T0_ll,@function
        .size           _Z15SoftmaxWarpImplI10DirectLoadIffE11DirectStoreIffEfLi1ELi8ELi32ELi1ELb1EL9Algorithm0EEvT_T0_ll,(.L_x_25850 - _Z15SoftmaxWarpImplI10DirectLoadIffE11DirectStoreIffEfLi1ELi8ELi32ELi1ELb1EL9Algorithm0EEvT_T0_ll)
        .other          _Z15SoftmaxWarpImplI10DirectLoadIffE11DirectStoreIffEfLi1ELi8ELi32ELi1ELb1EL9Algorithm0EEvT_T0_ll,@"STO_CUDA_ENTRY STV_DEFAULT"
_Z15SoftmaxWarpImplI10DirectLoadIffE11DirectStoreIffEfLi1ELi8ELi32ELi1ELb1EL9Algorithm0EEvT_T0_ll:
.text._Z15SoftmaxWarpImplI10DirectLoadIffE11DirectStoreIffEfLi1ELi8ELi32ELi1ELb1EL9Algorithm0EEvT_T0_ll:
        /* <DEDUP_REMOVED lines=25> */
.L_x_20844:
        /* <DEDUP_REMOVED lines=21> */
.L_x_20863:
[----:B------:R-:W-:Y:S01]  /*02e0*/  ISETP.GE.U32.AND P1, PT, R20, UR44, PT ;  /* 0x0000002c14007c0c */ /* 0x000fe2000bf26070 */
[----:B--2---:R-:W-:Y:S01]  /*02f0*/  IMAD.MOV.U32 R3, RZ, RZ, RZ ;  /* 0x000000ffff037224 */ /* 0x004fe200078e00ff */
        /* <DEDUP_REMOVED lines=14> */
[----:B------:R-:W-:Y:S01]  /*03e0*/  LEA.HI.X R3, R4, UR41, R3, 0x2, P0 ;  /* 0x0000002904037c11 */ /* 0x000fe200080f1403 */
[----:B------:R-:W-:-:S04]  /*03f0*/  IMAD.MOV.U32 R4, RZ, RZ, -0x800000 ;  /* 0xff800000ff047424 */ /* 0x000fc800078e00ff */
[----:B------:R-:W2:Y:S06]  /*0400*/  @!P1 LDG.E R6, desc[UR4][R2.64] ;  /* 0x0000000402069981 */ /* 0x000eac000c1e1900 */
[----:B------:R-:W3:Y:S01]  /*0410*/  @!P6 LDG.E R4, desc[UR6][R2.64+0x80] ;  /* 0x000080060204e981 */ /* 0x000ee2000c1e1900 */
        /* <DEDUP_REMOVED lines=19> */
[C---:B------:R-:W-:Y:S01]  /*0550*/  @!P5 R2UR UR10, R16.reuse ;  /* 0x00000000100ad2ca */ /* 0x040fe200000e0000 */
[----:B------:R-:W4:Y:S01]  /*0560*/  @!P0 LDG.E R36, desc[UR4][R2.64+0x100] ;  /* 0x0001000402248981 */ /* 0x000f22000c1e1900 */
[----:B------:R-:W-:Y:S02]  /*0570*/  @!P5 R2UR UR11, R17 ;  /* 0x00000000110bd2ca */ /* 0x000fe400000e0000 */
[----:B------:R-:W-:Y:S01]  /*0580*/  MOV R32, 0xff800000 ;  /* 0xff80000000207802 */ /* 0x000fe20000000f00 */
[----:B------:R-:W5:Y:S01]  /*0590*/  @!P2 LDG.E R34, desc[UR6][R2.64+0x180] ;  /* 0x000180060222a981 */ /* 0x000f62000c1e1900 */
[----:B------:R-:W-:-:S02]  /*05a0*/  @!P4 R2UR UR4, R16 ;  /* 0x000000001004c2ca */ /* 0x000fc400000e0000 */
[----:B------:R-:W-:Y:S02]  /*05b0*/  @!P4 R2UR UR5, R17 ;  /* 0x000000001105c2ca */ /* 0x000fe400000e0000 */
[----:B0-----:R-:W-:Y:S01]  /*05c0*/  MOV R30, 0xff800000 ;  /* 0xff800000001e7802 */ /* 0x001fe20000000f00 */
        /* <DEDUP_REMOVED lines=12> */
[----:B----4-:R-:W-:-:S04]  /*0690*/  @!P0 FMNMX R13, R13, R36, !PT ;  /* 0x000000240d0d8209 */ /* 0x010fc80007800000 */
[----:B-----5:R-:W-:-:S04]  /*06a0*/  @!P2 FMNMX R13, R13, R34, !PT ;  /* 0x000000220d0da209 */ /* 0x020fc80007800000 */
[----:B------:R-:W-:Y:S01]  /*06b0*/  @!P3 FMNMX R13, R13, R32, !PT ;  /* 0x000000200d0db209 */ /* 0x000fe20007800000 */
[----:B------:R-:W-:-:S03]  /*06c0*/  UMOV UR4, 0xffffffff ;  /* 0xffffffff00047882 */ /* 0x000fc60000000000 */
[----:B------:R-:W-:-:S04]  /*06d0*/  @!P5 FMNMX R13, R13, R30, !PT ;  /* 0x0000001e0d0dd209 */ /* 0x000fc80007800000 */
[----:B------:R-:W-:-:S04]  /*06e0*/  @!P4 FMNMX R13, R13, R8, !PT ;  /* 0x000000080d0dc209 */ /* 0x000fc80007800000 */
[----:B--2---:R-:W-:Y:S01]  /*06f0*/  @!P6 FMNMX R13, R13, R10, !PT ;  /* 0x0000000a0d0de209 */ /* 0x004fe20007800000 */
        /* <DEDUP_REMOVED lines=21> */
[-C--:B------:R-:W-:Y:S01]  /*0850*/  FFMA.SAT R13, R36, R5.reuse, 0.5 ;  /* 0x3f000000240d7423 */ /* 0x080fe20000002005 */
[-C--:B------:R-:W-:Y:S01]  /*0860*/  FFMA.RM R2, R11, R6.reuse, 12582913 ;  /* 0x4b4000010b027423 */ /* 0x080fe20000004006 */
[----:B------:R-:W-:Y:S01]  /*0870*/  FFMA.SAT R29, R32, R5, 0.5 ;  /* 0x3f000000201d7423 */ /* 0x000fe20000002005 */
[----:B------:R-:W-:Y:S01]  /*0880*/  FADD R9, R0, -12583039 ;  /* 0xcb40007f00097421 */ /* 0x000fe20000000000 */
[----:B------:R-:W-:Y:S01]  /*0890*/  FFMA.RM R4, R13, R6, 12582913 ;  /* 0x4b4000010d047423 */ /* 0x000fe20000004006 */
[----:B------:R-:W-:Y:S01]  /*08a0*/  FADD R11, R2, -12583039 ;  /* 0xcb40007f020b7421 */ /* 0x000fe20000000000 */
[----:B------:R-:W-:Y:S01]  /*08b0*/  SHF.L.U32 R0, R0, 0x17, RZ ;  /* 0x0000001700007819 */ /* 0x000fe200000006ff */
[----:B------:R-:W-:Y:S01]  /*08c0*/  FFMA R9, R12, 1.4426950216293334961, -R9 ;  /* 0x3fb8aa3b0c097823 */ /* 0x000fe20000000809 */
[----:B------:R-:W-:Y:S01]  /*08d0*/  FADD R13, R4, -12583039 ;  /* 0xcb40007f040d7421 */ /* 0x000fe20000000000 */
[----:B------:R-:W-:-:S02]  /*08e0*/  FFMA R11, R14, 1.4426950216293334961, -R11 ;  /* 0x3fb8aa3b0e0b7823 */ /* 0x000fc4000000080b */
[----:B------:R-:W-:Y:S01]  /*08f0*/  FFMA R3, R12, 1.925963033500011079e-08, R9 ;  /* 0x32a570600c037823 */ /* 0x000fe20000000009 */
[-C--:B------:R-:W-:Y:S01]  /*0900*/  FFMA.SAT R9, R34, R5.reuse, 0.5 ;  /* 0x3f00000022097423 */ /* 0x080fe20000002005 */
[----:B------:R-:W-:Y:S01]  /*0910*/  FFMA R12, R14, 1.925963033500011079e-08, R11 ;  /* 0x32a570600e0c7823 */ /* 0x000fe2000000000b */
[C---:B------:R-:W-:Y:S01]  /*0920*/  FADD R14, -R7.reuse, R30 ;  /* 0x0000001e070e7221 */ /* 0x040fe20000000100 */
[----:B------:R-:W-:Y:S01]  /*0930*/  FADD R30, -R7, R10 ;  /* 0x0000000a071e7221 */ /* 0x000fe20000000100 */
[----:B------:R-:W-:Y:S01]  /*0940*/  FFMA.RM R9, R9, R6, 12582913 ;  /* 0x4b40000109097423 */ /* 0x000fe20000004006 */
[----:B------:R-:W-:Y:S01]  /*0950*/  FFMA R13, R36, 1.4426950216293334961, -R13 ;  /* 0x3fb8aa3b240d7823 */ /* 0x000fe2000000080d */
[----:B------:R-:W-:Y:S01]  /*0960*/  FFMA.SAT R31, R14, R5, 0.5 ;  /* 0x3f0000000e1f7423 */ /* 0x000fe20000002005 */
[----:B------:R-:W0:Y:S01]  /*0970*/  MUFU.EX2 R3, R3 ;  /* 0x0000000300037308 */ /* 0x000e220000000800 */
[C---:B------:R-:W-:Y:S01]  /*0980*/  FADD R11, R9.reuse, -12583039 ;  /* 0xcb40007f090b7421 */ /* 0x040fe20000000000 */
[----:B------:R-:W-:Y:S01]  /*0990*/  FFMA R13, R36, 1.925963033500011079e-08, R13 ;  /* 0x32a57060240d7823 */ /* 0x000fe2000000000d */
[----:B------:R-:W-:-:S02]  /*09a0*/  SHF.L.U32 R9, R9, 0x17, RZ ;  /* 0x0000001709097819 */ /* 0x000fc400000006ff */
[C---:B------:R-:W-:Y:S01]  /*09b0*/  FFMA R15, R34.reuse, 1.4426950216293334961, -R11 ;  /* 0x3fb8aa3b220f7823 */ /* 0x040fe2000000080b */
[-C--:B------:R-:W-:Y:S02]  /*09c0*/  FFMA.RM R11, R29, R6.reuse, 12582913 ;  /* 0x4b4000011d0b7423 */ /* 0x080fe40000004006 */
[----:B------:R-:W1:Y:S01]  /*09d0*/  MUFU.EX2 R12, R12 ;  /* 0x0000000c000c7308 */ /* 0x000e620000000800 */
[----:B------:R-:W-:Y:S01]  /*09e0*/  FFMA R29, R34, 1.925963033500011079e-08, R15 ;  /* 0x32a57060221d7823 */ /* 0x000fe2000000000f */
[----:B------:R-:W-:Y:S01]  /*09f0*/  FADD R34, -R7, R8 ;  /* 0x0000000807227221 */ /* 0x000fe20000000100 */
[-C--:B------:R-:W-:Y:S01]  /*0a00*/  FFMA.RM R7, R31, R6.reuse, 12582913 ;  /* 0x4b4000011f077423 */ /* 0x080fe20000004006 */
[----:B------:R-:W-:Y:S02]  /*0a10*/  FADD R15, R11, -12583039 ;  /* 0xcb40007f0b0f7421 */ /* 0x000fe40000000000 */
[-C--:B------:R-:W-:Y:S01]  /*0a20*/  FFMA.SAT R33, R34, R5.reuse, 0.5 ;  /* 0x3f00000022217423 */ /* 0x080fe20000002005 */
[----:B------:R-:W-:Y:S01]  /*0a30*/  FADD R31, R7, -12583039 ;  /* 0xcb40007f071f7421 */ /* 0x000fe20000000000 */
[----:B------:R-:W-:Y:S01]  /*0a40*/  FFMA R15, R32, 1.4426950216293334961, -R15 ;  /* 0x3fb8aa3b200f7823 */ /* 0x000fe2000000080f */
[----:B------:R-:W-:Y:S01]  /*0a50*/  FFMA.SAT R5, R30, R5, 0.5 ;  /* 0x3f0000001e057423 */ /* 0x000fe20000002005 */
[-C--:B------:R-:W-:Y:S01]  /*0a60*/  FFMA.RM R8, R33, R6.reuse, 12582913 ;  /* 0x4b40000121087423 */ /* 0x080fe20000004006 */
[----:B------:R-:W-:Y:S01]  /*0a70*/  FFMA R31, R14, 1.4426950216293334961, -R31 ;  /* 0x3fb8aa3b0e1f7823 */ /* 0x000fe2000000081f */
[----:B------:R-:W2:Y:S01]  /*0a80*/  MUFU.EX2 R13, R13 ;  /* 0x0000000d000d7308 */ /* 0x000ea20000000800 */
[----:B------:R-:W-:Y:S01]  /*0a90*/  FFMA R15, R32, 1.925963033500011079e-08, R15 ;  /* 0x32a57060200f7823 */ /* 0x000fe2000000000f */
[----:B------:R-:W-:Y:S01]  /*0aa0*/  FADD R33, R8, -12583039 ;  /* 0xcb40007f08217421 */ /* 0x000fe20000000000 */
[----:B------:R-:W-:Y:S01]  /*0ab0*/  FFMA R31, R14, 1.925963033500011079e-08, R31 ;  /* 0x32a570600e1f7823 */ /* 0x000fe2000000001f */
[----:B------:R-:W-:Y:S01]  /*0ac0*/  FFMA.RM R14, R5, R6, 12582913 ;  /* 0x4b400001050e7423 */ /* 0x000fe20000004006 */
[----:B------:R-:W-:Y:S01]  /*0ad0*/  SHF.L.U32 R5, R2, 0x17, RZ ;  /* 0x0000001702057819 */ /* 0x000fe200000006ff */
[----:B------:R-:W-:Y:S01]  /*0ae0*/  FFMA R33, R34, 1.4426950216293334961, -R33 ;  /* 0x3fb8aa3b22217823 */ /* 0x000fe20000000821 */
[----:B0-----:R-:W-:Y:S01]  /*0af0*/  FMUL R3, R0, R3 ;  /* 0x0000000300037220 */ /* 0x001fe20000400000 */
[----:B------:R0:W3:Y:S01]  /*0b00*/  MUFU.EX2 R10, R29 ;  /* 0x0000001d000a7308 */ /* 0x0000e20000000800 */
[----:B------:R-:W-:-:S02]  /*0b10*/  IMAD.SHL.U32 R2, R4, 0x800000, RZ ;  /* 0x0080000004027824 */ /* 0x000fc400078e00ff */
[----:B-1----:R-:W-:Y:S01]  /*0b20*/  FMUL R0, R5, R12 ;  /* 0x0000000c05007220 */ /* 0x002fe20000400000 */
[----:B------:R-:W-:Y:S01]  /*0b30*/  FADD R5, RZ, R3 ;  /* 0x00000003ff057221 */ /* 0x000fe20000000000 */
[----:B------:R-:W-:Y:S01]  /*0b40*/  SHF.L.U32 R12, R11, 0x17, RZ ;  /* 0x000000170b0c7819 */ /* 0x000fe200000006ff */
[----:B------:R-:W-:Y:S01]  /*0b50*/  IMAD.SHL.U32 R7, R7, 0x800000, RZ ;  /* 0x0080000007077824 */ /* 0x000fe200078e00ff */
[----:B------:R-:W-:Y:S01]  /*0b60*/  SHF.L.U32 R8, R8, 0x17, RZ ;  /* 0x0000001708087819 */ /* 0x000fe200000006ff */
[----:B------:R-:W-:Y:S01]  /*0b70*/  FADD R5, R5, R0 ;  /* 0x0000000005057221 */ /* 0x000fe20000000000 */
[----:B------:R-:W1:Y:S01]  /*0b80*/  MUFU.EX2 R15, R15 ;  /* 0x0000000f000f7308 */ /* 0x000e620000000800 */
[----:B0-----:R-:W-:Y:S01]  /*0b90*/  FFMA R29, R34, 1.925963033500011079e-08, R33 ;  /* 0x32a57060221d7823 */ /* 0x001fe20000000021 */
[----:B------:R-:W-:Y:S01]  /*0ba0*/  FADD R33, R14, -12583039 ;  /* 0xcb40007f0e217421 */ /* 0x000fe20000000000 */
[----:B--2---:R-:W-:Y:S01]  /*0bb0*/  FMUL R2, R2, R13 ;  /* 0x0000000d02027220 */ /* 0x004fe20000400000 */
[----:B------:R-:W-:-:S02]  /*0bc0*/  SHF.L.U32 R14, R14, 0x17, RZ ;  /* 0x000000170e0e7819 */ /* 0x000fc400000006ff */
[C---:B------:R-:W-:Y:S02]  /*0bd0*/  FFMA R33, R30.reuse, 1.4426950216293334961, -R33 ;  /* 0x3fb8aa3b1e217823 */ /* 0x040fe40000000821 */
[----:B------:R-:W0:Y:S01]  /*0be0*/  MUFU.EX2 R6, R31 ;  /* 0x0000001f00067308 */ /* 0x000e220000000800 */
[----:B---3--:R-:W-:Y:S01]  /*0bf0*/  FMUL R4, R9, R10 ;  /* 0x0000000a09047220 */ /* 0x008fe20000400000 */
[----:B------:R-:W-:Y:S01]  /*0c00*/  FFMA R33, R30, 1.925963033500011079e-08, R33 ;  /* 0x32a570601e217823 */ /* 0x000fe20000000021 */
[----:B------:R-:W-:-:S04]  /*0c10*/  FADD R9, R5, R2 ;  /* 0x0000000205097221 */ /* 0x000fc80000000000 */
[----:B------:R-:W-:Y:S01]  /*0c20*/  FADD R10, R9, R4 ;  /* 0x00000004090a7221 */ /* 0x000fe20000000000 */
[----:B------:R-:W2:Y:S01]  /*0c30*/  MUFU.EX2 R29, R29 ;  /* 0x0000001d001d7308 */ /* 0x000ea20000000800 */
[----:B-1----:R-:W-:-:S07]  /*0c40*/  FMUL R5, R12, R15 ;  /* 0x0000000f0c057220 */ /* 0x002fce0000400000 */
[----:B------:R-:W1:Y:S01]  /*0c50*/  MUFU.EX2 R33, R33 ;  /* 0x0000002100217308 */ /* 0x000e620000000800 */
[----:B0-----:R-:W-:Y:S01]  /*0c60*/  FMUL R6, R7, R6 ;  /* 0x0000000607067220 */ /* 0x001fe20000400000 */
[----:B------:R-:W-:-:S04]  /*0c70*/  FADD R7, R10, R5 ;  /* 0x000000050a077221 */ /* 0x000fc80000000000 */
        /* <DEDUP_REMOVED lines=14> */
.L_x_20875:
        /* <DEDUP_REMOVED lines=12> */
[----:B0-----:R-:W-:Y:S05]  /*0e20*/  CALL.REL.NOINC `($__internal_398_$__cuda_sm3x_div_rn_noftz_f32_slowpath) ;  /* 0x0000001000c87944 */ /* 0x001fea0003c00000 */
[----:B------:R-:W-:-:S07]  /*0e30*/  MOV R9, R3 ;  /* 0x0000000300097202 */ /* 0x000fce0000000f00 */
.L_x_20848:
[----:B------:R-:W-:Y:S05]  /*0e40*/  BSYNC.RECONVERGENT B1 ;  /* 0x0000000000017941 */ /* 0x000fea0003800200 */
.L_x_20847:
        /* <DEDUP_REMOVED lines=12> */
[----:B0-----:R-:W-:Y:S05]  /*0f10*/  CALL.REL.NOINC `($__internal_398_$__cuda_sm3x_div_rn_noftz_f32_slowpath) ;  /* 0x00000010008c7944 */ /* 0x001fea0003c00000 */
[----:B------:R-:W-:-:S07]  /*0f20*/  MOV R12, R3 ;  /* 0x00000003000c7202 */ /* 0x000fce0000000f00 */
.L_x_20850:
[----:B------:R-:W-:Y:S05]  /*0f30*/  BSYNC.RECONVERGENT B1 ;  /* 0x0000000000017941 */ /* 0x000fea0003800200 */
.L_x_20849:
        /* <DEDUP_REMOVED lines=12> */
[----:B0-----:R-:W-:Y:S05]  /*1000*/  CALL.REL.NOINC `($__internal_398_$__cuda_sm3x_div_rn_noftz_f32_slowpath) ;  /* 0x0000001000507944 */ /* 0x001fea0003c00000 */
[----:B------:R-:W-:-:S07]  /*1010*/  IMAD.MOV.U32 R0, RZ, RZ, R3 ;  /* 0x000000ffff007224 */ /* 0x000fce00078e0003 */
.L_x_20852:
[----:B------:R-:W-:Y:S05]  /*1020*/  BSYNC.RECONVERGENT B1 ;  /* 0x0000000000017941 */ /* 0x000fea0003800200 */
.L_x_20851:
        /* <DEDUP_REMOVED lines=13> */
[----:B------:R-:W-:-:S07]  /*1100*/  MOV R2, R3 ;  /* 0x0000000300027202 */ /* 0x000fce0000000f00 */
.L_x_20854:
[----:B------:R-:W-:Y:S05]  /*1110*/  BSYNC.RECONVERGENT B1 ;  /* 0x0000000000017941 */ /* 0x000fea0003800200 */
.L_x_20853:
        /* <DEDUP_REMOVED lines=12> */
[----:B0-----:R-:W-:Y:S05]  /*11e0*/  CALL.REL.NOINC `($__internal_398_$__cuda_sm3x_div_rn_noftz_f32_slowpath) ;  /* 0x0000000c00d87944 */ /* 0x001fea0003c00000 */
[----:B------:R-:W-:-:S07]  /*11f0*/  MOV R4, R3 ;  /* 0x0000000300047202 */ /* 0x000fce0000000f00 */
.L_x_20856:
[----:B------:R-:W-:Y:S05]  /*1200*/  BSYNC.RECONVERGENT B1 ;  /* 0x0000000000017941 */ /* 0x000fea0003800200 */
.L_x_20855:
        /* <DEDUP_REMOVED lines=14> */
.L_x_20858:
[----:B------:R-:W-:Y:S05]  /*12f0*/  BSYNC.RECONVERGENT B1 ;  /* 0x0000000000017941 */ /* 0x000fea0003800200 */
.L_x_20857:
        /* <DEDUP_REMOVED lines=14> */
.L_x_20860:
[----:B------:R-:W-:Y:S05]  /*13e0*/  BSYNC.RECONVERGENT B1 ;  /* 0x0000000000017941 */ /* 0x000fea0003800200 */
.L_x_20859:
        /* <DEDUP_REMOVED lines=13> */
.L_x_20862:
[----:B------:R-:W-:Y:S05]  /*14c0*/  BSYNC.RECONVERGENT B1 ;  /* 0x0000000000017941 */ /* 0x000fea0003800200 */
.L_x_20861:
        /* <DEDUP_REMOVED lines=9> */
[----:B------:R-:W-:-:S02]  /*1560*/  ISETP.GE.U32.AND P3, PT, R24, UR44, PT ;  /* 0x0000002c18007c0c */ /* 0x000fc4000bf66070 */
[----:B------:R-:W-:Y:S02]  /*1570*/  IADD3 R7, PT, PT, R11, R7, RZ ;  /* 0x000000070b077210 */ /* 0x000fe40007ffe0ff */
[C---:B------:R-:W-:Y:S02]  /*1580*/  LEA R14, P0, R10.reuse, UR36, 0x2 ;  /* 0x000000240a0e7c11 */ /* 0x040fe4000f8010ff */
[----:B------:R-:W-:Y:S02]  /*1590*/  ISETP.GE.U32.AND P4, PT, R23, UR44, PT ;  /* 0x0000002c17007c0c */ /* 0x000fe4000bf86070 */
[----:B------:R-:W-:Y:S02]  /*15a0*/  LEA.HI.X R15, R10, UR37, R7, 0x2, P0 ;  /* 0x000000250a0f7c11 */ /* 0x000fe400080f1407 */
[----:B------:R-:W-:Y:S02]  /*15b0*/  ISETP.GE.U32.AND P0, PT, R27, UR44, PT ;  /* 0x0000002c1b007c0c */ /* 0x000fe4000bf06070 */
[----:B------:R-:W-:Y:S01]  /*15c0*/  ISETP.GE.U32.AND P5, PT, R22, UR44, PT ;  /* 0x0000002c16007c0c */ /* 0x000fe2000bfa6070 */
[----:B------:R2:W-:Y:S01]  /*15d0*/  @!P1 STG.E desc[UR4][R14.64], R9 ;  /* 0x000000090e009986 */ /* 0x0005e2000c101904 */
[----:B------:R-:W-:-:S02]  /*15e0*/  ISETP.GE.AND.EX P0, PT, RZ, UR45, PT, P0 ;  /* 0x0000002dff007c0c */ /* 0x000fc4000bf06300 */
[----:B------:R-:W-:Y:S02]  /*15f0*/  ISETP.GE.U32.AND P1, PT, R26, UR44, PT ;  /* 0x0000002c1a007c0c */ /* 0x000fe4000bf26070 */
[----:B------:R-:W-:Y:S02]  /*1600*/  ISETP.GE.AND.EX P6, PT, RZ, UR45, PT, P6 ;  /* 0x0000002dff007c0c */ /* 0x000fe4000bfc6360 */
[----:B------:R-:W-:Y:S02]  /*1610*/  ISETP.GE.AND.EX P1, PT, RZ, UR45, PT, P1 ;  /* 0x0000002dff007c0c */ /* 0x000fe4000bf26310 */
[----:B------:R-:W-:Y:S02]  /*1620*/  ISETP.GE.AND.EX P2, PT, RZ, UR45, PT, P2 ;  /* 0x0000002dff007c0c */ /* 0x000fe4000bf46320 */
[----:B------:R-:W-:Y:S02]  /*1630*/  ISETP.GE.AND.EX P3, PT, RZ, UR45, PT, P3 ;  /* 0x0000002dff007c0c */ /* 0x000fe4000bf66330 */
[----:B------:R-:W-:-:S02]  /*1640*/  ISETP.GE.AND.EX P4, PT, RZ, UR45, PT, P4 ;  /* 0x0000002dff007c0c */ /* 0x000fc4000bf86340 */
[C---:B------:R-:W-:Y:S02]  /*1650*/  @!P0 R2UR UR6, R16.reuse ;  /* 0x00000000100682ca */ /* 0x040fe400000e0000 */
[C---:B------:R-:W-:Y:S02]  /*1660*/  @!P0 R2UR UR7, R17.reuse ;  /* 0x00000000110782ca */ /* 0x040fe400000e0000 */
[----:B------:R-:W-:Y:S02]  /*1670*/  ISETP.GE.AND.EX P5, PT, RZ, UR45, PT, P5 ;  /* 0x0000002dff007c0c */ /* 0x000fe4000bfa6350 */
[C---:B------:R-:W-:Y:S02]  /*1680*/  @!P6 R2UR UR4, R16.reuse ;  /* 0x000000001004e2ca */ /* 0x040fe400000e0000 */
[----:B------:R-:W-:Y:S02]  /*1690*/  @!P6 R2UR UR5, R17 ;  /* 0x000000001105e2ca */ /* 0x000fe400000e0000 */
[----:B------:R-:W-:-:S02]  /*16a0*/  @!P1 R2UR UR8, R16 ;  /* 0x00000000100892ca */ /* 0x000fc400000e0000 */
[----:B------:R-:W-:Y:S02]  /*16b0*/  @!P1 R2UR UR9, R17 ;  /* 0x00000000110992ca */ /* 0x000fe400000e0000 */
[----:B------:R-:W-:Y:S01]  /*16c0*/  @!P2 R2UR UR10, R16 ;  /* 0x00000000100aa2ca */ /* 0x000fe200000e0000 */
[----:B------:R2:W-:Y:S01]  /*16d0*/  @!P0 STG.E desc[UR6][R14.64+0x100], R0 ;  /* 0x000100000e008986 */ /* 0x0005e2000c101906 */
[----:B------:R-:W-:Y:S02]  /*16e0*/  IADD3 R19, P0, PT, R21, R19, RZ ;  /* 0x0000001315137210 */ /* 0x000fe40007f1e0ff */
[----:B------:R-:W-:Y:S02]  /*16f0*/  @!P2 R2UR UR11, R17 ;  /* 0x00000000110ba2ca */ /* 0x000fe400000e0000 */
[----:B------:R-:W-:Y:S01]  /*1700*/  LEA.HI.X.SX32 R18, R21, R18, 0x1, P0 ;  /* 0x0000001215127211 */ /* 0x000fe200000f0eff */
[----:B------:R2:W-:Y:S01]  /*1710*/  @!P6 STG.E desc[UR4][R14.64+0x80], R12 ;  /* 0x0000800c0e00e986 */ /* 0x0005e2000c101904 */
[----:B------:R-:W-:-:S02]  /*1720*/  ISETP.GE.U32.AND P0, PT, R19, UR46, PT ;  /* 0x0000002e13007c0c */ /* 0x000fc4000bf06070 */
[C---:B------:R-:W-:Y:S01]  /*1730*/  @!P3 R2UR UR12, R16.reuse ;  /* 0x00000000100cb2ca */ /* 0x040fe200000e0000 */
[----:B------:R2:W-:Y:S01]  /*1740*/  @!P1 STG.E desc[UR8][R14.64+0x180], R2 ;  /* 0x000180020e009986 */ /* 0x0005e2000c101908 */
[C---:B------:R-:W-:Y:S02]  /*1750*/  @!P3 R2UR UR13, R17.reuse ;  /* 0x00000000110db2ca */ /* 0x040fe400000e0000 */
[C---:B------:R-:W-:Y:S02]  /*1760*/  @!P4 R2UR UR14, R16.reuse ;  /* 0x00000000100ec2ca */ /* 0x040fe400000e0000 */
[C---:B------:R-:W-:Y:S01]  /*1770*/  @!P4 R2UR UR15, R17.reuse ;  /* 0x00000000110fc2ca */ /* 0x040fe200000e0000 */
[----:B------:R2:W-:Y:S01]  /*1780*/  @!P2 STG.E desc[UR10][R14.64+0x200], R4 ;  /* 0x000200040e00a986 */ /* 0x0005e2000c10190a */
[----:B------:R-:W-:Y:S02]  /*1790*/  @!P5 R2UR UR16, R16 ;  /* 0x000000001010d2ca */ /* 0x000fe400000e0000 */
[----:B------:R-:W-:-:S02]  /*17a0*/  @!P5 R2UR UR17, R17 ;  /* 0x000000001111d2ca */ /* 0x000fc400000e0000 */
[----:B------:R-:W-:-:S03]  /*17b0*/  ISETP.GE.AND.EX P0, PT, R18, UR47, PT, P0 ;  /* 0x0000002f12007c0c */ /* 0x000fc6000bf06300 */
[----:B------:R2:W-:Y:S04]  /*17c0*/  @!P3 STG.E desc[UR12][R14.64+0x280], R5 ;  /* 0x000280050e00b986 */ /* 0x0005e8000c10190c */
[----:B------:R2:W-:Y:S04]  /*17d0*/  @!P4 STG.E desc[UR14][R14.64+0x300], R6 ;  /* 0x000300060e00c986 */ /* 0x0005e8000c10190e */
[----:B------:R2:W-:Y:S02]  /*17e0*/  @!P5 STG.E desc[UR16][R14.64+0x380], R3 ;  /* 0x000380030e00d986 */ /* 0x0005e4000c101910 */
[----:B------:R-:W-:Y:S05]  /*17f0*/  @!P0 BRA `(.L_x_20863) ;  /* 0xffffffe800b88947 */ /* 0x000fea000383ffff */
[----:B------:R-:W-:Y:S05]  /*1800*/  BSYNC B0 ;  /* 0x0000000000007941 */ /* 0x000fea0003800000 */
.L_x_20845:
[----:B------:R-:W-:Y:S05]  /*1810*/  EXIT ;  /* 0x000000000000794d */ /* 0x000fea0003800000 */
.L_x_20846:
[----:B------:R-:W-:Y:S01]  /*1820*/  HFMA2 R12, -RZ, RZ, 0, 9.5367431640625e-07 ;  /* 0x00000010ff0c7431 */ /* 0x000fe200000001ff */
[----:B------:R-:W-:Y:S01]  /*1830*/  BSSY B1, `(.L_x_20864) ;  /* 0x0000006000017945 */ /* 0x000fe20003800000 */
[----:B------:R-:W-:Y:S01]  /*1840*/  MOV R11, 0x1f ;  /* 0x0000001f000b7802 */ /* 0x000fe20000000f00 */
[----:B------:R-:W-:-:S07]  /*1850*/  IMAD.MOV.U32 R15, RZ, RZ, -0x1 ;  /* 0xffffffffff0f7424 */ /* 0x000fce00078e00ff */
[----:B------:R-:W-:Y:S05]  /*1860*/  WARPSYNC.COLLECTIVE R15, `(.L_x_20865) ;  /* 0x000000000f087348 */ /* 0x000fea0003c00000 */
[----:B------:R0:W1:Y:S02]  /*1870*/  SHFL.BFLY P6, R14, R13, R12, R11 ;  /* 0x0c00000c0d0e7389 */ /* 0x00006400000c000b */
[----:B01----:R-:W-:Y:S05]  /*1880*/  ENDCOLLECTIVE ;  /* 0x000000000000791b */ /* 0x003fea0003800000 */
.L_x_20865:
[----:B------:R-:W-:Y:S05]  /*1890*/  BSYNC B1 ;  /* 0x0000000000017941 */ /* 0x000fea0003800000 */
.L_x_20864:
        /* <DEDUP_REMOVED lines=8> */
.L_x_20866:
[----:B------:R-:W-:Y:S01]  /*1920*/  HFMA2 R12, -RZ, RZ, 0, 2.384185791015625e-07 ;  /* 0x00000004ff0c7431 */ /* 0x000fe200000001ff */
[----:B------:R-:W-:-:S05]  /*1930*/  FMNMX R0, R13, R14, !PT ;  /* 0x0000000e0d007209 */ /* 0x000fca0007800000 */
[----:B------:R-:W-:-:S07]  /*1940*/  IMAD.MOV.U32 R13, RZ, RZ, R0 ;  /* 0x000000ffff0d7224 */ /* 0x000fce00078e0000 */
[----:B------:R-:W-:Y:S05]  /*1950*/  WARPSYNC.COLLECTIVE R15, `(.L_x_20867) ;  /* 0x000000000f087348 */ /* 0x000fea0003c00000 */
[----:B------:R0:W1:Y:S02]  /*1960*/  SHFL.BFLY P6, R14, R13, R12, R11 ;  /* 0x0c00000c0d0e7389 */ /* 0x00006400000c000b */
[----:B01----:R-:W-:Y:S05]  /*1970*/  ENDCOLLECTIVE ;  /* 0x000000000000791b */ /* 0x003fea0003800000 */
.L_x_20867:
[----:B------:R-:W-:Y:S01]  /*1980*/  HFMA2 R12, -RZ, RZ, 0, 1.1920928955078125e-07 ;  /* 0x00000002ff0c7431 */ /* 0x000fe200000001ff */
[----:B------:R-:W-:-:S04]  /*1990*/  FMNMX R2, R0, R14, !PT ;  /* 0x0000000e00027209 */ /* 0x000fc80007800000 */
[----:B------:R-:W-:-:S07]  /*19a0*/  MOV R13, R2 ;  /* 0x00000002000d7202 */ /* 0x000fce0000000f00 */
[----:B------:R-:W-:Y:S05]  /*19b0*/  WARPSYNC.COLLECTIVE R15, `(.L_x_20868) ;  /* 0x000000000f087348 */ /* 0x000fea0003c00000 */
[----:B------:R0:W1:Y:S02]  /*19c0*/  SHFL.BFLY P6, R14, R13, R12, R11 ;  /* 0x0c00000c0d0e7389 */ /* 0x00006400000c000b */
[----:B01----:R-:W-:Y:S05]  /*19d0*/  ENDCOLLECTIVE ;  /* 0x000000000000791b */ /* 0x003fea0003800000 */
.L_x_20868:
[----:B------:R-:W-:Y:S02]  /*19e0*/  MOV R12, 0x1 ;  /* 0x00000001000c7802 */ /* 0x000fe40000000f00 */
[----:B------:R-:W-:-:S05]  /*19f0*/  FMNMX R3, R2, R14, !PT ;  /* 0x0000000e02037209 */ /* 0x000fca0007800000 */
[----:B------:R-:W-:-:S07]  /*1a00*/  IMAD.MOV.U32 R13, RZ, RZ, R3 ;  /* 0x000000ffff0d7224 */ /* 0x000fce00078e0003 */
[----:B------:R-:W-:Y:S05]  /*1a10*/  WARPSYNC.COLLECTIVE R15, `(.L_x_20869) ;  /* 0x000000000f087348 */ /* 0x000fea0003c00000 */
[----:B------:R0:W1:Y:S02]  /*1a20*/  SHFL.BFLY P6, R14, R13, R12, R11 ;  /* 0x0c00000c0d0e7389 */ /* 0x00006400000c000b */
[----:B01----:R-:W-:Y:S05]  /*1a30*/  ENDCOLLECTIVE ;  /* 0x000000000000791b */ /* 0x003fea0003800000 */
.L_x_20869:
        /* <DEDUP_REMOVED lines=88> */
.L_x_20870:
[----:B------:R-:W-:Y:S02]  /*1fc0*/  IMAD.MOV.U32 R12, RZ, RZ, 0x8 ;  /* 0x00000008ff0c7424 */ /* 0x000fe400078e00ff */
[----:B------:R-:W-:-:S05]  /*1fd0*/  FADD R9, R13, R14 ;  /* 0x0000000e0d097221 */ /* 0x000fca0000000000 */
[----:B------:R-:W-:-:S07]  /*1fe0*/  MOV R13, R9 ;  /* 0x00000009000d7202 */ /* 0x000fce0000000f00 */
[----:B------:R-:W-:Y:S05]  /*1ff0*/  WARPSYNC.COLLECTIVE R15, `(.L_x_20871) ;  /* 0x000000000f087348 */ /* 0x000fea0003c00000 */
[----:B------:R0:W1:Y:S02]  /*2000*/  SHFL.BFLY P6, R14, R13, R12, R11 ;  /* 0x0c00000c0d0e7389 */ /* 0x00006400000c000b */
[----:B01----:R-:W-:Y:S05]  /*2010*/  ENDCOLLECTIVE ;  /* 0x000000000000791b */ /* 0x003fea0003800000 */
.L_x_20871:
[----:B------:R-:W-:Y:S02]  /*2020*/  HFMA2 R12, -RZ, RZ, 0, 2.384185791015625e-07 ;  /* 0x00000004ff0c7431 */ /* 0x000fe400000001ff */
[----:B------:R-:W-:-:S05]  /*2030*/  FADD R10, R9, R14 ;  /* 0x0000000e090a7221 */ /* 0x000fca0000000000 */
[----:B------:R-:W-:-:S07]  /*2040*/  MOV R13, R10 ;  /* 0x0000000a000d7202 */ /* 0x000fce0000000f00 */
[----:B------:R-:W-:Y:S05]  /*2050*/  WARPSYNC.COLLECTIVE R15, `(.L_x_20872) ;  /* 0x000000000f087348 */ /* 0x000fea0003c00000 */
[----:B------:R0:W1:Y:S02]  /*2060*/  SHFL.BFLY P6, R14, R13, R12, R11 ;  /* 0x0c00000c0d0e7389 */ /* 0x00006400000c000b */
[----:B01----:R-:W-:Y:S05]  /*2070*/  ENDCOLLECTIVE ;  /* 0x000000000000791b */ /* 0x003fea0003800000 */
.L_x_20872:
[----:B------:R-:W-:Y:S02]  /*2080*/  IMAD.MOV.U32 R12, RZ, RZ, 0x2 ;  /* 0x00000002ff0c7424 */ /* 0x000fe400078e00ff */
[----:B------:R-:W-:-:S05]  /*2090*/  FADD R29, R10, R14 ;  /* 0x0000000e0a1d7221 */ /* 0x000fca0000000000 */
[----:B------:R-:W-:-:S07]  /*20a0*/  MOV R13, R29 ;  /* 0x0000001d000d7202 */ /* 0x000fce0000000f00 */
[----:B------:R-:W-:Y:S05]  /*20b0*/  WARPSYNC.COLLECTIVE R15, `(.L_x_20873) ;  /* 0x000000000f087348 */ /* 0x000fea0003c00000 */
[----:B------:R0:W1:Y:S02]  /*20c0*/  SHFL.BFLY P6, R14, R13, R12, R11 ;  /* 0x0c00000c0d0e7389 */ /* 0x00006400000c000b */
[----:B01----:R-:W-:Y:S05]  /*20d0*/  ENDCOLLECTIVE ;  /* 0x000000000000791b */ /* 0x003fea0003800000 */
.L_x_20873:
[----:B------:R-:W-:Y:S02]  /*20e0*/  HFMA2 R12, -RZ, RZ, 0, 5.9604644775390625e-08 ;  /* 0x00000001ff0c7431 */ /* 0x000fe400000001ff */
[----:B------:R-:W-:-:S05]  /*20f0*/  FADD R30, R29, R14 ;  /* 0x0000000e1d1e7221 */ /* 0x000fca0000000000 */
[----:B------:R-:W-:-:S07]  /*2100*/  MOV R13, R30 ;  /* 0x0000001e000d7202 */ /* 0x000fce0000000f00 */
[----:B------:R-:W-:Y:S05]  /*2110*/  WARPSYNC.COLLECTIVE R15, `(.L_x_20874) ;  /* 0x000000000f087348 */ /* 0x000fea0003c00000 */
[----:B------:R0:W1:Y:S02]  /*2120*/  SHFL.BFLY P6, R14, R13, R12, R11 ;  /* 0x0c00000c0d0e7389 */ /* 0x00006400000c000b */
[----:B01----:R-:W-:Y:S05]  /*2130*/  ENDCOLLECTIVE ;  /* 0x000000000000791b */ /* 0x003fea0003800000 */
.L_x_20874:
[----:B------:R-:W-:Y:S05]  /*2140*/  BRA `(.L_x_20875) ;  /* 0xffffffec00047947 */ /* 0x000fea000383ffff */
        .weak           $__internal_398_$__cuda_sm3x_div_rn_noftz_f32_slowpath
        .type           $__internal_398_$__cuda_sm3x_div_rn_noftz_f32_slowpath,@function
        .size           $__internal_398_$__cuda_sm3x_div_rn_noftz_f32_slowpath,(.L_x_25850 - $__internal_398_$__cuda_sm3x_div_rn_noftz_f32_slowpath)
$__internal_398_$__cuda_sm3x_div_rn_noftz_f32_slowpath:
        /* <DEDUP_REMOVED lines=34> */
.L_x_20877:
        /* <DEDUP_REMOVED lines=51> */
.L_x_20884:
[----:B------:R-:W-:-:S04]  /*26a0*/  LOP3.LUT R3, R3, 0x80000000, RZ, 0xc0, !PT ;  /* 0x8000000003037812 */ /* 0x000fc800078ec0ff */
[----:B------:R-:W-:Y:S01]  /*26b0*/  LOP3.LUT R3, R3, 0x7f800000, RZ, 0xfc, !PT ;  /* 0x7f80000003037812 */ /* 0x000fe200078efcff */
[----:B------:R-:W-:Y:S06]  /*26c0*/  BRA `(.L_x_20885) ;  /* 0x0000000000047947 */ /* 0x000fec0003800000 */
.L_x_20883:
[----:B------:R-:W-:-:S07]  /*26d0*/  LEA R3, R30, R3, 0x17 ;  /* 0x000000031e037211 */ /* 0x000fce00078eb8ff */
.L_x_20885:
[----:B------:R-:W-:Y:S05]  /*26e0*/  BSYNC.RECONVERGENT B3 ;  /* 0x0000000000037941 */ /* 0x000fea0003800200 */
.L_x_20882:
[----:B------:R-:W-:Y:S05]  /*26f0*/  BRA `(.L_x_20886) ;  /* 0x0000000000207947 */ /* 0x000fea0003800000 */
.L_x_20881:
[----:B------:R-:W-:-:S04]  /*2700*/  LOP3.LUT R3, R10, 0x80000000, R3, 0x48, !PT ;  /* 0x800000000a037812 */ /* 0x000fc800078e4803 */
[----:B------:R-:W-:Y:S01]  /*2710*/  LOP3.LUT R3, R3, 0x7f800000, RZ, 0xfc, !PT ;  /* 0x7f80000003037812 */ /* 0x000fe200078efcff */
[----:B------:R-:W-:Y:S06]  /*2720*/  BRA `(.L_x_20886) ;  /* 0x0000000000147947 */ /* 0x000fec0003800000 */
.L_x_20880:
[----:B------:R-:W-:Y:S01]  /*2730*/  LOP3.LUT R3, R10, 0x80000000, R3, 0x48, !PT ;  /* 0x800000000a037812 */ /* 0x000fe200078e4803 */
[----:B------:R-:W-:Y:S06]  /*2740*/  BRA `(.L_x_20886) ;  /* 0x00000000000c7947 */ /* 0x000fec0003800000 */
.L_x_20879:
[----:B------:R-:W0:Y:S01]  /*2750*/  MUFU.RSQ R3, -QNAN ;  /* 0xffc0000000037908 */ /* 0x000e220000001400 */
[----:B------:R-:W-:Y:S05]  /*2760*/  BRA `(.L_x_20886) ;  /* 0x0000000000047947 */ /* 0x000fea0003800000 */
.L_x_20878:
[----:B------:R-:W-:-:S07]  /*2770*/  FADD.FTZ R3, R3, R10 ;  /* 0x0000000a03037221 */ /* 0x000fce0000010000 */
.L_x_20886:
[----:B------:R-:W-:Y:S05]  /*2780*/  BSYNC.RECONVERGENT B2 ;  /* 0x0000000000027941 */ /* 0x000fea0003800200 */
.L_x_20876:
[----:B------:R-:W-:Y:S01]  /*2790*/  HFMA2 R11, -RZ, RZ, 0, 0 ;  /* 0x00000000ff0b7431 */ /* 0x000fe200000001ff */
[----:B------:R-:W-:-:S04]  /*27a0*/  MOV R10, R14 ;  /* 0x0000000e000a7202 */ /* 0x000fc80000000f00 */
[----:B0-----:R-:W-:Y:S05]  /*27b0*/  RET.REL.NODEC R10 `(_Z15SoftmaxWarpImplI10DirectLoadIffE11DirectStoreIffEfLi1ELi8ELi32ELi1ELb1EL9Algorithm0EEvT_T0_ll) ;  /* 0xffffffd80a107950 */ /* 0x001fea0003c3ffff */
.L_x_20887:
        /* <DEDUP_REMOVED lines=12> */
.L_x_25850:


//--------------------- .text._Z15SoftmaxWarpImplI10DirectLoadIffE11DirectStoreIffEfLi1ELi8ELi32ELi1ELb0EL9Algorithm0EEvT_T0_ll --------------------------
	.section	.text._Z15SoftmaxWarpImplI10DirectLoadIffE11DirectStoreIffEfLi1ELi8ELi32ELi1ELb0EL9Algorithm0EEvT_T0_ll,"ax",@progbits
	.align	128
        .global         _Z15SoftmaxWarpImplI10DirectLoadIffE11DirectStoreIffEfLi1ELi8ELi32ELi1ELb0EL9Algorithm0EEvT_T0_ll
        .type           _Z15SoftmaxWarpImplI10DirectLoadIffE11DirectStoreIffEfLi1ELi8ELi32ELi1ELb0EL9Algorithm0EEvT_T0_ll,@function
        .size           _Z15SoftmaxWarpImplI10DirectLoadIffE11DirectStoreIffEfLi1ELi8ELi32ELi1ELb0EL9Algorithm0EEvT_T0_ll,(.L_x_25851 - _Z15SoftmaxWarpImplI10DirectLoadIffE11DirectStoreIffEfLi1ELi8ELi32ELi1ELb0EL9Algorithm0EEvT_T0_ll)
        .other          _Z15SoftmaxWarpImplI10DirectLoadIffE11DirectStoreIffEfLi1ELi8ELi32ELi1ELb0EL9Algorithm0EEvT_T0_ll,@"STO_CUDA_ENTRY STV_DEFAULT"
_Z15SoftmaxWarpImplI10DirectLoadIffE11DirectStoreIffEfLi1ELi8ELi32ELi1ELb0EL9Algorithm0EEvT_T0_ll:
.text._Z15SoftmaxWarpImplI10DirectLoadIffE11DirectStoreIffEfLi1ELi8ELi32ELi1ELb0EL9Algorithm0EEvT_T0_ll:
        /* <DEDUP_REMOVED lines=24> */
.L_x_20888:
        /* <DEDUP_REMOVED lines=13> */
.L_x_20906:
        /* <DEDUP_REMOVED lines=31> */
[----:B------:R-:W5:Y:S01]  /*0440*/  LDG.E R23, desc[UR18][R2.64+0x380] ;  /* 0x0003801202177981 */ /* 0x000f62000c1e1900 */
[----:B------:R-:W-:Y:S01]  /*0450*/  UMOV UR4, 0xffffffff ;  /* 0xffffffff00047882 */ /* 0x000fe20000000000 */
[----:B--2---:R-:W-:-:S04]  /*0460*/  FMNMX3 R0, R6, -INF , R4, !PT ;  /* 0xff80000006007876 */ /* 0x004fc80007800004 */
[----:B---3--:R-:W-:-:S04]  /*0470*/  FMNMX3 R5, R0, R9, R8, !PT ;  /* 0x0000000900057276 */ /* 0x008fc80007800008 */
[----:B----4-:R-:W-:-:S04]  /*0480*/  FMNMX3 R5, R5, R10, R22, !PT ;  /* 0x0000000a05057276 */ /* 0x010fc80007800016 */
[----:B-----5:R-:W-:Y:S01]  /*0490*/  FMNMX3 R13, R5, R24, R23, !PT ;  /* 0x00000018050d7276 */ /* 0x020fe20007800017 */
        /* <DEDUP_REMOVED lines=102> */
.L_x_20918:
        /* <DEDUP_REMOVED lines=11> */
[----:B01----:R-:W-:Y:S05]  /*0bb0*/  CALL.REL.NOINC `($__internal_399_$__cuda_sm3x_div_rn_noftz_f32_slowpath) ;  /* 0x0000001000747944 */ /* 0x003fea0003c00000 */
[----:B------:R-:W-:-:S07]  /*0bc0*/  MOV R12, R4 ;  /* 0x00000004000c7202 */ /* 0x000fce0000000f00 */
.L_x_20891:
[----:B------:R-:W-:Y:S05]  /*0bd0*/  BSYNC.RECONVERGENT B0 ;  /* 0x0000000000007941 */ /* 0x000fea0003800200 */
.L_x_20890:
        /* <DEDUP_REMOVED lines=11> */
[----:B01----:R-:W-:Y:S05]  /*0c90*/  CALL.REL.NOINC `($__internal_399_$__cuda_sm3x_div_rn_noftz_f32_slowpath) ;  /* 0x00000010003c7944 */ /* 0x003fea0003c00000 */
[----:B------:R-:W-:-:S07]  /*0ca0*/  MOV R13, R4 ;  /* 0x00000004000d7202 */ /* 0x000fce0000000f00 */
.L_x_20893:
[----:B------:R-:W-:Y:S05]  /*0cb0*/  BSYNC.RECONVERGENT B0 ;  /* 0x0000000000007941 */ /* 0x000fea0003800200 */
.L_x_20892:
        /* <DEDUP_REMOVED lines=13> */
.L_x_20895:
[----:B------:R-:W-:Y:S05]  /*0d90*/  BSYNC.RECONVERGENT B0 ;  /* 0x0000000000007941 */ /* 0x000fea0003800200 */
.L_x_20894:
        /* <DEDUP_REMOVED lines=13> */
.L_x_20897:
[----:B------:R-:W-:Y:S05]  /*0e70*/  BSYNC.RECONVERGENT B0 ;  /* 0x0000000000007941 */ /* 0x000fea0003800200 */
.L_x_20896:
        /* <DEDUP_REMOVED lines=13> */
.L_x_20899:
[----:B------:R-:W-:Y:S05]  /*0f50*/  BSYNC.RECONVERGENT B0 ;  /* 0x0000000000007941 */ /* 0x000fea0003800200 */
.L_x_20898:
        /* <DEDUP_REMOVED lines=13> */
.L_x_20901:
[----:B------:R-:W-:Y:S05]  /*1030*/  BSYNC.RECONVERGENT B0 ;  /* 0x0000000000007941 */ /* 0x000fea0003800200 */
.L_x_20900:
        /* <DEDUP_REMOVED lines=13> */
.L_x_20903:
[----:B------:R-:W-:Y:S05]  /*1110*/  BSYNC.RECONVERGENT B0 ;  /* 0x0000000000007941 */ /* 0x000fea0003800200 */
.L_x_20902:
        /* <DEDUP_REMOVED lines=13> */
.L_x_20905:
[----:B------:R-:W-:Y:S05]  /*11f0*/  BSYNC.RECONVERGENT B0 ;  /* 0x0000000000007941 */ /* 0x000fea0003800200 */
.L_x_20904:
        /* <DEDUP_REMOVED lines=38> */
.L_x_20889:
[----:B------:R-:W-:Y:S01]  /*1460*/  BSSY B0, `(.L_x_20907) ;  /* 0x0000007000007945 */ /* 0x000fe20003800000 */
[----:B------:R-:W-:Y:S02]  /*1470*/  MOV R12, 0x10 ;  /* 0x00000010000c7802 */ /* 0x000fe40000000f00 */
[----:B------:R-:W-:Y:S02]  /*1480*/  MOV R11, 0x1f ;  /* 0x0000001f000b7802 */ /* 0x000fe40000000f00 */
[----:B------:R-:W-:-:S07]  /*1490*/  MOV R15, 0xffffffff ;  /* 0xffffffff000f7802 */ /* 0x000fce0000000f00 */
[----:B0-----:R-:W-:Y:S05]  /*14a0*/  WARPSYNC.COLLECTIVE R15, `(.L_x_20908) ;  /* 0x000000000f087348 */ /* 0x001fea0003c00000 */
[----:B------:R1:W2:Y:S02]  /*14b0*/  SHFL.BFLY P6, R14, R13, R12, R11 ;  /* 0x0c00000c0d0e7389 */ /* 0x0002a400000c000b */
[----:B012---:R-:W-:Y:S05]  /*14c0*/  ENDCOLLECTIVE ;  /* 0x000000000000791b */ /* 0x007fea0003800000 */
.L_x_20908:
[----:B------:R-:W-:Y:S05]  /*14d0*/  BSYNC B0 ;  /* 0x0000000000007941 */ /* 0x000fea0003800000 */
.L_x_20907:
        /* <DEDUP_REMOVED lines=8> */
.L_x_20909:
[----:B------:R-:W-:Y:S01]  /*1560*/  HFMA2 R12, -RZ, RZ, 0, 2.384185791015625e-07 ;  /* 0x00000004ff0c7431 */ /* 0x000fe200000001ff */
[----:B------:R-:W-:-:S04]  /*1570*/  FMNMX R0, R13, R14, !PT ;  /* 0x0000000e0d007209 */ /* 0x000fc80007800000 */
[----:B------:R-:W-:-:S07]  /*1580*/  MOV R13, R0 ;  /* 0x00000000000d7202 */ /* 0x000fce0000000f00 */
[----:B------:R-:W-:Y:S05]  /*1590*/  WARPSYNC.COLLECTIVE R15, `(.L_x_20910) ;  /* 0x000000000f087348 */ /* 0x000fea0003c00000 */
[----:B------:R0:W1:Y:S02]  /*15a0*/  SHFL.BFLY P6, R14, R13, R12, R11 ;  /* 0x0c00000c0d0e7389 */ /* 0x00006400000c000b */
[----:B01----:R-:W-:Y:S05]  /*15b0*/  ENDCOLLECTIVE ;  /* 0x000000000000791b */ /* 0x003fea0003800000 */
.L_x_20910:
[----:B------:R-:W-:Y:S01]  /*15c0*/  HFMA2 R12, -RZ, RZ, 0, 1.1920928955078125e-07 ;  /* 0x00000002ff0c7431 */ /* 0x000fe200000001ff */
[----:B------:R-:W-:-:S04]  /*15d0*/  FMNMX R2, R0, R14, !PT ;  /* 0x0000000e00027209 */ /* 0x000fc80007800000 */
[----:B------:R-:W-:-:S07]  /*15e0*/  MOV R13, R2 ;  /* 0x00000002000d7202 */ /* 0x000fce0000000f00 */
[----:B------:R-:W-:Y:S05]  /*15f0*/  WARPSYNC.COLLECTIVE R15, `(.L_x_20911) ;  /* 0x000000000f087348 */ /* 0x000fea0003c00000 */
[----:B------:R0:W1:Y:S02]  /*1600*/  SHFL.BFLY P6, R14, R13, R12, R11 ;  /* 0x0c00000c0d0e7389 */ /* 0x00006400000c000b */
[----:B01----:R-:W-:Y:S05]  /*1610*/  ENDCOLLECTIVE ;  /* 0x000000000000791b */ /* 0x003fea0003800000 */
.L_x_20911:
[----:B------:R-:W-:Y:S01]  /*1620*/  HFMA2 R12, -RZ, RZ, 0, 5.9604644775390625e-08 ;  /* 0x00000001ff0c7431 */ /* 0x000fe200000001ff */
[----:B------:R-:W-:-:S04]  /*1630*/  FMNMX R3, R2, R14, !PT ;  /* 0x0000000e02037209 */ /* 0x000fc80007800000 */
[----:B------:R-:W-:-:S07]  /*1640*/  MOV R13, R3 ;  /* 0x00000003000d7202 */ /* 0x000fce0000000f00 */
[----:B------:R-:W-:Y:S05]  /*1650*/  WARPSYNC.COLLECTIVE R15, `(.L_x_20912) ;  /* 0x000000000f087348 */ /* 0x000fea0003c00000 */
[----:B------:R0:W1:Y:S02]  /*1660*/  SHFL.BFLY P6, R14, R13, R12, R11 ;  /* 0x0c00000c0d0e7389 */ /* 0x00006400000c000b */
[----:B01----:R-:W-:Y:S05]  /*1670*/  ENDCOLLECTIVE ;  /* 0x000000000000791b */ /* 0x003fea0003800000 */
.L_x_20912:
        /* <DEDUP_REMOVED lines=88> */
.L_x_20913:
[----:B------:R-:W-:Y:S02]  /*1c00*/  HFMA2 R12, -RZ, RZ, 0, 4.76837158203125e-07 ;  /* 0x00000008ff0c7431 */ /* 0x000fe400000001ff */
[----:B------:R-:W-:-:S05]  /*1c10*/  FADD R9, R13, R14 ;  /* 0x0000000e0d097221 */ /* 0x000fca0000000000 */
[----:B------:R-:W-:-:S07]  /*1c20*/  MOV R13, R9 ;  /* 0x00000009000d7202 */ /* 0x000fce0000000f00 */
[----:B------:R-:W-:Y:S05]  /*1c30*/  WARPSYNC.COLLECTIVE R15, `(.L_x_20914) ;  /* 0x000000000f087348 */ /* 0x000fea0003c00000 */
[----:B------:R0:W1:Y:S02]  /*1c40*/  SHFL.BFLY P6, R14, R13, R12, R11 ;  /* 0x0c00000c0d0e7389 */ /* 0x00006400000c000b */
[----:B01----:R-:W-:Y:S05]  /*1c50*/  ENDCOLLECTIVE ;  /* 0x000000000000791b */ /* 0x003fea0003800000 */
.L_x_20914:
[----:B------:R-:W-:Y:S01]  /*1c60*/  MOV R12, 0x4 ;  /* 0x00000004000c7802 */ /* 0x000fe20000000f00 */
[----:B------:R-:W-:-:S04]  /*1c70*/  FADD R10, R9, R14 ;  /* 0x0000000e090a7221 */ /* 0x000fc80000000000 */
[----:B------:R-:W-:-:S07]  /*1c80*/  IMAD.MOV.U32 R13, RZ, RZ, R10 ;  /* 0x000000ffff0d7224 */ /* 0x000fce00078e000a */
[----:B------:R-:W-:Y:S05]  /*1c90*/  WARPSYNC.COLLECTIVE R15, `(.L_x_20915) ;  /* 0x000000000f087348 */ /* 0x000fea0003c00000 */
[----:B------:R0:W1:Y:S02]  /*1ca0*/  SHFL.BFLY P6, R14, R13, R12, R11 ;  /* 0x0c00000c0d0e7389 */ /* 0x00006400000c000b */
[----:B01----:R-:W-:Y:S05]  /*1cb0*/  ENDCOLLECTIVE ;  /* 0x000000000000791b */ /* 0x003fea0003800000 */
.L_x_20915:
[----:B------:R-:W-:Y:S02]  /*1cc0*/  HFMA2 R12, -RZ, RZ, 0, 1.1920928955078125e-07 ;  /* 0x00000002ff0c7431 */ /* 0x000fe400000001ff */
[----:B------:R-:W-:-:S05]  /*1cd0*/  FADD R22, R10, R14 ;  /* 0x0000000e0a167221 */ /* 0x000fca0000000000 */
[----:B------:R-:W-:-:S07]  /*1ce0*/  MOV R13, R22 ;  /* 0x00000016000d7202 */ /* 0x000fce0000000f00 */
[----:B------:R-:W-:Y:S05]  /*1cf0*/  WARPSYNC.COLLECTIVE R15, `(.L_x_20916) ;  /* 0x000000000f087348 */ /* 0x000fea0003c00000 */
[----:B------:R0:W1:Y:S02]  /*1d00*/  SHFL.BFLY P6, R14, R13, R12, R11 ;  /* 0x0c00000c0d0e7389 */ /* 0x00006400000c000b */
[----:B01----:R-:W-:Y:S05]  /*1d10*/  ENDCOLLECTIVE ;  /* 0x000000000000791b */ /* 0x003fea0003800000 */
.L_x_20916:
[----:B------:R-:W-:Y:S02]  /*1d20*/  HFMA2 R12, -RZ, RZ, 0, 5.9604644775390625e-08 ;  /* 0x00000001ff0c7431 */ /* 0x000fe400000001ff */
[----:B------:R-:W-:-:S05]  /*1d30*/  FADD R23, R22, R14 ;  /* 0x0000000e16177221 */ /* 0x000fca0000000000 */
[----:B------:R-:W-:-:S07]  /*1d40*/  MOV R13, R23 ;  /* 0x00000017000d7202 */ /* 0x000fce0000000f00 */
[----:B------:R-:W-:Y:S05]  /*1d50*/  WARPSYNC.COLLECTIVE R15, `(.L_x_20917) ;  /* 0x000000000f087348 */ /* 0x000fea0003c00000 */
[----:B------:R0:W1:Y:S02]  /*1d60*/  SHFL.BFLY P6, R14, R13, R12, R11 ;  /* 0x0c00000c0d0e7389 */ /* 0x00006400000c000b */
[----:B01----:R-:W-:Y:S05]  /*1d70*/  ENDCOLLECTIVE ;  /* 0x000000000000791b */ /* 0x003fea0003800000 */
.L_x_20917:
[----:B------:R-:W-:Y:S05]  /*1d80*/  BRA `(.L_x_20918) ;  /* 0xffffffec005c7947 */ /* 0x000fea000383ffff */
        .weak           $__internal_399_$__cuda_sm3x_div_rn_noftz_f32_slowpath
        .type           $__internal_399_$__cuda_sm3x_div_rn_noftz_f32_slowpath,@function
        .size           $__internal_399_$__cuda_sm3x_div_rn_noftz_f32_slowpath,(.L_x_25851 - $__internal_399_$__cuda_sm3x_div_rn_noftz_f32_slowpath)
$__internal_399_$__cuda_sm3x_div_rn_noftz_f32_slowpath:
        /* <DEDUP_REMOVED lines=35> */
.L_x_20920:
        /* <DEDUP_REMOVED lines=51> */
.L_x_20927:
[----:B------:R-:W-:-:S04]  /*22f0*/  LOP3.LUT R4, R4, 0x80000000, RZ, 0xc0, !PT ;  /* 0x8000000004047812 */ /* 0x000fc800078ec0ff */
[----:B------:R-:W-:Y:S01]  /*2300*/  LOP3.LUT R4, R4, 0x7f800000, RZ, 0xfc, !PT ;  /* 0x7f80000004047812 */ /* 0x000fe200078efcff */
[----:B------:R-:W-:Y:S06]  /*2310*/  BRA `(.L_x_20928) ;  /* 0x0000000000047947 */ /* 0x000fec0003800000 */
.L_x_20926:
[----:B------:R-:W-:-:S07]  /*2320*/  LEA R4, R25, R4, 0x17 ;  /* 0x0000000419047211 */ /* 0x000fce00078eb8ff */
.L_x_20928:
[----:B------:R-:W-:Y:S05]  /*2330*/  BSYNC.RECONVERGENT B2 ;  /* 0x0000000000027941 */ /* 0x000fea0003800200 */
.L_x_20925:
[----:B------:R-:W-:Y:S05]  /*2340*/  BRA `(.L_x_20929) ;  /* 0x0000000000207947 */ /* 0x000fea0003800000 */
.L_x_20924:
[----:B------:R-:W-:-:S04]  /*2350*/  LOP3.LUT R4, R15, 0x80000000, R4, 0x48, !PT ;  /* 0x800000000f047812 */ /* 0x000fc800078e4804 */
[----:B------:R-:W-:Y:S01]  /*2360*/  LOP3.LUT R4, R4, 0x7f800000, RZ, 0xfc, !PT ;  /* 0x7f80000004047812 */ /* 0x000fe200078efcff */
[----:B------:R-:W-:Y:S06]  /*2370*/  BRA `(.L_x_20929) ;  /* 0x0000000000147947 */ /* 0x000fec0003800000 */
.L_x_20923:
[----:B------:R-:W-:Y:S01]  /*2380*/  LOP3.LUT R4, R15, 0x80000000, R4, 0x48, !PT ;  /* 0x800000000f047812 */ /* 0x000fe200078e4804 */
[----:B------:R-:W-:Y:S06]  /*2390*/  BRA `(.L_x_20929) ;  /* 0x00000000000c7947 */ /* 0x000fec0003800000 */
.L_x_20922:
[----:B------:R-:W0:Y:S01]  /*23a0*/  MUFU.RSQ R4, -QNAN ;  /* 0xffc0000000047908 */ /* 0x000e220000001400 */
[----:B------:R-:W-:Y:S05]  /*23b0*/  BRA `(.L_x_20929) ;  /* 0x0000000000047947 */ /* 0x000fea0003800000 */
.L_x_20921:
[----:B------:R-:W-:-:S07]  /*23c0*/  FADD.FTZ R4, R4, R9 ;  /* 0x0000000904047221 */ /* 0x000fce0000010000 */
.L_x_20929:
[----:B------:R-:W-:Y:S05]  /*23d0*/  BSYNC.RECONVERGENT B1 ;  /* 0x0000000000017941 */ /* 0x000fea0003800200 */
.L_x_20919:
[----:B------:R-:W-:-:S04]  /*23e0*/  HFMA2 R11, -RZ, RZ, 0, 0 ;  /* 0x00000000ff0b7431 */ /* 0x000fc800000001ff */
[----:B0-----:R-:W-:Y:S05]  /*23f0*/  RET.REL.NODEC R10 `(_Z15SoftmaxWarpImplI10DirectLoadIffE11DirectStoreIffEfLi1ELi8ELi32ELi1ELb0EL9Algorithm0EEvT_T0_ll) ;  /* 0xffffffdc0a007950 */ /* 0x001fea0003c3ffff */
.L_x_20930:
        /* <DEDUP_REMOVED lines=16> */
.L_x_25851:


//--------------------- .text._Z15SoftmaxWarpImplI10DirectLoadIffE11DirectStoreIffEfLi1ELi7ELi32ELi1ELb1EL9Algorithm0EEvT_T0_ll --------------------------
	.section	.text._Z15SoftmaxWarpImplI10DirectLoadIffE11DirectStoreIffEfLi1ELi7ELi32ELi1ELb1EL9Algorithm0EEvT_T0_ll,"ax",@progbits
	.align	128
        .global         _Z15SoftmaxWarpImplI10DirectLoadIffE11DirectStoreIffEfLi1ELi7ELi32ELi1ELb1EL9Algorithm0EEvT_T0_ll
        .type           _Z15SoftmaxWarpImplI10DirectLoadIffE11DirectStoreIffEfLi1ELi7ELi32ELi1ELb1EL9Algorithm0EEvT_T0_ll,@function
        .size           _Z15SoftmaxWarpImplI10DirectLoadIffE11DirectStoreIffEfLi1ELi7ELi32ELi1ELb1EL9Algorithm0EEvT_T0_ll,(.L_x_25852 - _Z15SoftmaxWarpImplI10DirectLoadIffE11DirectStoreIffEfLi1ELi7ELi32ELi1ELb1EL9Algorithm0EEvT_T0_ll)
        .other          _Z15SoftmaxWarpImplI10DirectLoadIffE11DirectStoreIffEfLi1ELi7ELi32ELi1ELb1EL9Algorithm0EEvT_T0_ll,@"STO_CUDA_ENTRY STV_DEFAULT"
_Z15SoftmaxWarpImplI10DirectLoadIffE11DirectStoreIffEfLi1ELi7ELi32ELi1ELb1EL9Algorithm0EEvT_T0_ll:
.text._Z15SoftmaxWarpImplI10DirectLoadIffE11DirectStoreIffEfLi1ELi7ELi32ELi1ELb1EL9Algorithm0EEvT_T0_ll:
        /* <DEDUP_REMOVED lines=25> */
.L_x_20931:
        /* <DEDUP_REMOVED lines=20> */
.L_x_20948:
[----:B------:R-:W-:Y:S01]  /*02d0*/  ISETP.GE.U32.AND P0, PT, R18, UR44, PT ;  /* 0x0000002c12007c0c */ /* 0x000fe2000bf06070 */
[----:B------:R-:W-:Y:S01]  /*02e0*/  HFMA2 R3, -RZ, RZ, 0, 0 ;  /* 0x00000000ff037431 */ /* 0x000fe200000001ff */
[----:B------:R-:W-:Y:S01]  /*02f0*/  ISETP.GE.U32.AND P1, PT, R25, UR44, PT ;  /* 0x0000002c19007c0c */ /* 0x000fe2000bf26070 */
[----:B------:R-:W-:Y:S01]  /*0300*/  IMAD R0, R16, UR42, RZ ;  /* 0x0000002a10007c24 */ /* 0x000fe2000f8e02ff */
[----:B------:R-:W-:Y:S02]  /*0310*/  ISETP.GE.AND.EX P0, PT, RZ, UR45, PT, P0 ;  /* 0x0000002dff007c0c */ /* 0x000fe4000bf06300 */
[----:B------:R-:W-:Y:S02]  /*0320*/  ISETP.GE.U32.AND P2, PT, R24, UR44, PT ;  /* 0x0000002c18007c0c */ /* 0x000fe4000bf46070 */
[----:B------:R-:W-:Y:S02]  /*0330*/  MOV R2, R18 ;  /* 0x0000001200027202 */ /* 0x000fe40000000f00 */
[----:B------:R-:W-:-:S02]  /*0340*/  ISETP.GE.AND.EX P1, PT, RZ, UR45, PT, P1 ;  /* 0x0000002dff007c0c */ /* 0x000fc4000bf26310 */
[----:B------:R-:W-:Y:S01]  /*0350*/  ISETP.GE.U32.AND P3, PT, R23, UR44, PT ;  /* 0x0000002c17007c0c */ /* 0x000fe2000bf66070 */
[C---:B--2---:R-:W-:Y:S01]  /*0360*/  IMAD.WIDE.U32 R4, R17.reuse, UR42, R2 ;  /* 0x0000002a11047c25 */ /* 0x044fe2000f8e0002 */
[----:B------:R-:W-:Y:S02]  /*0370*/  ISETP.GE.AND.EX P2, PT, RZ, UR45, PT, P2 ;  /* 0x0000002dff007c0c */ /* 0x000fe4000bf46320 */
[----:B------:R-:W-:Y:S01]  /*0380*/  ISETP.GE.AND.EX P3, PT, RZ, UR45, PT, P3 ;  /* 0x0000002dff007c0c */ /* 0x000fe2000bf66330 */
[----:B------:R-:W-:Y:S01]  /*0390*/  IMAD R3, R17, UR43, R0 ;  /* 0x0000002b11037c24 */ /* 0x000fe2000f8e0200 */
[----:B------:R-:W-:Y:S02]  /*03a0*/  ISETP.GE.U32.AND P4, PT, R22, UR44, PT ;  /* 0x0000002c16007c0c */ /* 0x000fe4000bf86070 */
[----:B-1----:R-:W-:Y:S01]  /*03b0*/  @!P0 R2UR UR4, R8 ;  /* 0x00000000080482ca */ /* 0x002fe200000e0000 */
        /* <DEDUP_REMOVED lines=18> */
[----:B0-----:R-:W-:Y:S01]  /*04e0*/  IMAD.MOV.U32 R28, RZ, RZ, -0x800000 ;  /* 0xff800000ff1c7424 */ /* 0x001fe200078e00ff */
[C---:B------:R-:W-:Y:S01]  /*04f0*/  @!P4 R2UR UR4, R8.reuse ;  /* 0x000000000804c2ca */ /* 0x040fe200000e0000 */
[----:B------:R-:W3:Y:S01]  /*0500*/  @!P1 LDG.E R30, desc[UR6][R2.64+0x80] ;  /* 0x00008006021e9981 */ /* 0x000ee2000c1e1900 */
[----:B------:R-:W-:Y:S02]  /*0510*/  @!P4 R2UR UR5, R9 ;  /* 0x000000000905c2ca */ /* 0x000fe400000e0000 */
[----:B------:R-:W-:Y:S01]  /*0520*/  MOV R4, 0xff800000 ;  /* 0xff80000000047802 */ /* 0x000fe20000000f00 */
[----:B------:R-:W4:Y:S01]  /*0530*/  @!P2 LDG.E R28, desc[UR8][R2.64+0x100] ;  /* 0x00010008021ca981 */ /* 0x000f22000c1e1900 */
[----:B------:R-:W-:-:S02]  /*0540*/  @!P6 R2UR UR6, R8 ;  /* 0x000000000806e2ca */ /* 0x000fc400000e0000 */
        /* <DEDUP_REMOVED lines=10> */
[----:B------:R-:W-:Y:S01]  /*05f0*/  MOV R13, 0xff800000 ;  /* 0xff800000000d7802 */ /* 0x000fe20000000f00 */
[----:B------:R-:W-:Y:S01]  /*0600*/  UMOV UR4, 0xffffffff ;  /* 0xffffffff00047882 */ /* 0x000fe20000000000 */
[----:B--2---:R-:W-:-:S04]  /*0610*/  @!P0 FMNMX R13, R32, -INF , !PT ;  /* 0xff800000200d8809 */ /* 0x004fc80007800000 */
[----:B---3--:R-:W-:-:S04]  /*0620*/  @!P1 FMNMX R13, R13, R30, !PT ;  /* 0x0000001e0d0d9209 */ /* 0x008fc80007800000 */
[----:B----4-:R-:W-:-:S04]  /*0630*/  @!P2 FMNMX R13, R13, R28, !PT ;  /* 0x0000001c0d0da209 */ /* 0x010fc80007800000 */
[----:B-----5:R-:W-:-:S04]  /*0640*/  @!P3 FMNMX R13, R13, R4, !PT ;  /* 0x000000040d0db209 */ /* 0x020fc80007800000 */
[----:B------:R-:W-:-:S04]  /*0650*/  @!P4 FMNMX R13, R13, R26, !PT ;  /* 0x0000001a0d0dc209 */ /* 0x000fc80007800000 */
        /* <DEDUP_REMOVED lines=94> */
.L_x_20960:
        /* <DEDUP_REMOVED lines=12> */
[----:B0-----:R-:W-:Y:S05]  /*0d00*/  CALL.REL.NOINC `($__internal_400_$__cuda_sm3x_div_rn_noftz_f32_slowpath) ;  /* 0x0000001000547944 */ /* 0x001fea0003c00000 */
[----:B------:R-:W-:-:S07]  /*0d10*/  MOV R15, R0 ;  /* 0x00000000000f7202 */ /* 0x000fce0000000f00 */
.L_x_20935:
[----:B------:R-:W-:Y:S05]  /*0d20*/  BSYNC.RECONVERGENT B1 ;  /* 0x0000000000017941 */ /* 0x000fea0003800200 */
.L_x_20934:
        /* <DEDUP_REMOVED lines=12> */
[----:B0-----:R-:W-:Y:S05]  /*0df0*/  CALL.REL.NOINC `($__internal_400_$__cuda_sm3x_div_rn_noftz_f32_slowpath) ;  /* 0x0000001000187944 */ /* 0x001fea0003c00000 */
[----:B------:R-:W-:-:S07]  /*0e00*/  MOV R13, R0 ;  /* 0x00000000000d7202 */ /* 0x000fce0000000f00 */
.L_x_20937:
[----:B------:R-:W-:Y:S05]  /*0e10*/  BSYNC.RECONVERGENT B1 ;  /* 0x0000000000017941 */ /* 0x000fea0003800200 */
.L_x_20936:
        /* <DEDUP_REMOVED lines=14> */
.L_x_20939:
[----:B------:R-:W-:Y:S05]  /*0f00*/  BSYNC.RECONVERGENT B1 ;  /* 0x0000000000017941 */ /* 0x000fea0003800200 */
.L_x_20938:
        /* <DEDUP_REMOVED lines=14> */
.L_x_20941:
[----:B------:R-:W-:Y:S05]  /*0ff0*/  BSYNC.RECONVERGENT B1 ;  /* 0x0000000000017941 */ /* 0x000fea0003800200 */
.L_x_20940:
        /* <DEDUP_REMOVED lines=14> */
.L_x_20943:
[----:B------:R-:W-:Y:S05]  /*10e0*/  BSYNC.RECONVERGENT B1 ;  /* 0x0000000000017941 */ /* 0x000fea0003800200 */
.L_x_20942:
        /* <DEDUP_REMOVED lines=14> */
.L_x_20945:
[----:B------:R-:W-:Y:S05]  /*11d0*/  BSYNC.RECONVERGENT B1 ;  /* 0x0000000000017941 */ /* 0x000fea0003800200 */
.L_x_20944:
        /* <DEDUP_REMOVED lines=14> */
.L_x_20947:
[----:B------:R-:W-:Y:S05]  /*12c0*/  BSYNC.RECONVERGENT B1 ;  /* 0x0000000000017941 */ /* 0x000fea0003800200 */
.L_x_20946:
        /* <DEDUP_REMOVED lines=47> */
.L_x_20932:
[----:B------:R-:W-:Y:S05]  /*15c0*/  EXIT ;  /* 0x000000000000794d */ /* 0x000fea0003800000 */
.L_x_20933:
[----:B------:R-:W-:Y:S01]  /*15d0*/  BSSY B1, `(.L_x_20949) ;  /* 0x0000007000017945 */ /* 0x000fe20003800000 */
[----:B------:R-:W-:Y:S01]  /*15e0*/  MOV R12, 0x10 ;  /* 0x00000010000c7802 */ /* 0x000fe20000000f00 */
[----:B------:R-:W-:Y:S01]  /*15f0*/  IMAD.MOV.U32 R11, RZ, RZ, 0x1f ;  /* 0x0000001fff0b7424 */ /* 0x000fe200078e00ff */
[----:B------:R-:W-:-:S07]  /*1600*/  MOV R15, 0xffffffff ;  /* 0xffffffff000f7802 */ /* 0x000fce0000000f00 */
[----:B------:R-:W-:Y:S05]  /*1610*/  WARPSYNC.COLLECTIVE R15, `(.L_x_20950) ;  /* 0x000000000f087348 */ /* 0x000fea0003c00000 */
[----:B------:R0:W1:Y:S02]  /*1620*/  SHFL.BFLY P6, R14, R13, R12, R11 ;  /* 0x0c00000c0d0e7389 */ /* 0x00006400000c000b */
[----:B01----:R-:W-:Y:S05]  /*1630*/  ENDCOLLECTIVE ;  /* 0x000000000000791b */ /* 0x003fea0003800000 */
.L_x_20950:
[----:B------:R-:W-:Y:S05]  /*1640*/  BSYNC B1 ;  /* 0x0000000000017941 */ /* 0x000fea0003800000 */
.L_x_20949:
[----:B------:R-:W-:Y:S01]  /*1650*/  HFMA2 R12, -RZ, RZ, 0, 4.76837158203125e-07 ;  /* 0x00000008ff0c7431 */ /* 0x000fe200000001ff */
[----:B------:R-:W-:Y:S01]  /*1660*/  FMNMX R13, R14, R13, !PT ;  /* 0x0000000d0e0d7209 */ /* 0x000fe20007800000 */
[----:B------:R-:W-:Y:S01]  /*1670*/  IMAD.MOV.U32 R11, RZ, RZ, 0x1f ;  /* 0x0000001fff0b7424 */ /* 0x000fe200078e00ff */
[----:B------:R-:W-:-:S07]  /*1680*/  MOV R15, 0xffffffff ;  /* 0xffffffff000f7802 */ /* 0x000fce0000000f00 */
[----:B------:R-:W-:Y:S05]  /*1690*/  WARPSYNC.COLLECTIVE R15, `(.L_x_20951) ;  /* 0x000000000f087348 */ /* 0x000fea0003c00000 */
[----:B------:R0:W1:Y:S02]  /*16a0*/  SHFL.BFLY P6, R14, R13, R12, R11 ;  /* 0x0c00000c0d0e7389 */ /* 0x00006400000c000b */
[----:B01----:R-:W-:Y:S05]  /*16b0*/  ENDCOLLECTIVE ;  /* 0x000000000000791b */ /* 0x003fea0003800000 */
.L_x_20951:
[----:B------:R-:W-:Y:S01]  /*16c0*/  IMAD.MOV.U32 R12, RZ, RZ, 0x4 ;  /* 0x00000004ff0c7424 */ /* 0x000fe200078e00ff */
[----:B------:R-:W-:-:S04]  /*16d0*/  FMNMX R0, R13, R14, !PT ;  /* 0x0000000e0d007209 */ /* 0x000fc80007800000 */
[----:B------:R-:W-:-:S07]  /*16e0*/  MOV R13, R0 ;  /* 0x00000000000d7202 */ /* 0x000fce0000000f00 */
[----:B------:R-:W-:Y:S05]  /*16f0*/  WARPSYNC.COLLECTIVE R15, `(.L_x_20952) ;  /* 0x000000000f087348 */ /* 0x000fea0003c00000 */
[----:B------:R0:W1:Y:S02]  /*1700*/  SHFL.BFLY P6, R14, R13, R12, R11 ;  /* 0x0c00000c0d0e7389 */ /* 0x00006400000c000b */
[----:B01----:R-:W-:Y:S05]  /*1710*/  ENDCOLLECTIVE ;  /* 0x000000000000791b */ /* 0x003fea0003800000 */
.L_x_20952:
[----:B------:R-:W-:Y:S01]  /*1720*/  HFMA2 R12, -RZ, RZ, 0, 1.1920928955078125e-07 ;  /* 0x00000002ff0c7431 */ /* 0x000fe200000001ff */
[----:B------:R-:W-:-:S04]  /*1730*/  FMNMX R2, R0, R14, !PT ;  /* 0x0000000e00027209 */ /* 0x000fc80007800000 */
[----:B------:R-:W-:-:S07]  /*1740*/  MOV R13, R2 ;  /* 0x00000002000d7202 */ /* 0x000fce0000000f00 */
[----:B------:R-:W-:Y:S05]  /*1750*/  WARPSYNC.COLLECTIVE R15, `(.L_x_20953) ;  /* 0x000000000f087348 */ /* 0x000fea0003c00000 */
[----:B------:R0:W1:Y:S02]  /*1760*/  SHFL.BFLY P6, R14, R13, R12, R11 ;  /* 0x0c00000c0d0e7389 */ /* 0x00006400000c000b */
[----:B01----:R-:W-:Y:S05]  /*1770*/  ENDCOLLECTIVE ;  /* 0x000000000000791b */ /* 0x003fea0003800000 */
.L_x_20953:
[----:B------:R-:W-:Y:S02]  /*1780*/  MOV R12, 0x1 ;  /* 0x00000001000c7802 */ /* 0x000fe40000000f00 */
[----:B------:R-:W-:-:S05]  /*1790*/  FMNMX R3, R2, R14, !PT ;  /* 0x0000000e02037209 */ /* 0x000fca0007800000 */
[----:B------:R-:W-:-:S07]  /*17a0*/  IMAD.MOV.U32 R13, RZ, RZ, R3 ;  /* 0x000000ffff0d7224 */ /* 0x000fce00078e0003 */
[----:B------:R-:W-:Y:S05]  /*17b0*/  WARPSYNC.COLLECTIVE R15, `(.L_x_20954) ;  /* 0x000000000f087348 */ /* 0x000fea0003c00000 */
[----:B------:R0:W1:Y:S02]  /*17c0*/  SHFL.BFLY P6, R14, R13, R12, R11 ;  /* 0x0c00000c0d0e7389 */ /* 0x00006400000c000b */
[----:B01----:R-:W-:Y:S05]  /*17d0*/  ENDCOLLECTIVE ;  /* 0x000000000000791b */ /* 0x003fea0003800000 */
.L_x_20954:
        /* <DEDUP_REMOVED lines=60> */
[----:B------:R-:W-:Y:S01]  /*1ba0*/  IMAD.SHL.U32 R6, R12, 0x800000, RZ ;  /* 0x008000000c067824 */ /* 0x000fe200078e00ff */
[----:B------:R-:W-:Y:S02]  /*1bb0*/  SHF.L.U32 R7, R15, 0x17, RZ ;  /* 0x000000170f077819 */ /* 0x000fe400000006ff */
        /* <DEDUP_REMOVED lines=10> */
[----:B------:R-:W-:Y:S02]  /*1c60*/  IMAD.MOV.U32 R11, RZ, RZ, 0x1f ;  /* 0x0000001fff0b7424 */ /* 0x000fe400078e00ff */
[----:B0-----:R-:W-:-:S04]  /*1c70*/  FMUL R7, R7, R10 ;  /* 0x0000000a07077220 */ /* 0x001fc80000400000 */
[----:B------:R-:W-:Y:S01]  /*1c80*/  FADD R13, R12, R7 ;  /* 0x000000070c0d7221 */ /* 0x000fe20000000000 */
[----:B------:R-:W-:-:S07]  /*1c90*/  MOV R12, 0x10 ;  /* 0x00000010000c7802 */ /* 0x000fce0000000f00 */
[----:B------:R-:W-:Y:S05]  /*1ca0*/  WARPSYNC.COLLECTIVE R15, `(.L_x_20955) ;  /* 0x000000000f087348 */ /* 0x000fea0003c00000 */
[----:B------:R0:W1:Y:S02]  /*1cb0*/  SHFL.BFLY P6, R14, R13, R12, R11 ;  /* 0x0c00000c0d0e7389 */ /* 0x00006400000c000b */
[----:B01----:R-:W-:Y:S05]  /*1cc0*/  ENDCOLLECTIVE ;  /* 0x000000000000791b */ /* 0x003fea0003800000 */
.L_x_20955:
[----:B------:R-:W-:Y:S02]  /*1cd0*/  IMAD.MOV.U32 R12, RZ, RZ, 0x8 ;  /* 0x00000008ff0c7424 */ /* 0x000fe400078e00ff */
[----:B------:R-:W-:-:S05]  /*1ce0*/  FADD R10, R13, R14 ;  /* 0x0000000e0d0a7221 */ /* 0x000fca0000000000 */
[----:B------:R-:W-:-:S07]  /*1cf0*/  MOV R13, R10 ;  /* 0x0000000a000d7202 */ /* 0x000fce0000000f00 */
[----:B------:R-:W-:Y:S05]  /*1d00*/  WARPSYNC.COLLECTIVE R15, `(.L_x_20956) ;  /* 0x000000000f087348 */ /* 0x000fea0003c00000 */
[----:B------:R0:W1:Y:S02]  /*1d10*/  SHFL.BFLY P6, R14, R13, R12, R11 ;  /* 0x0c00000c0d0e7389 */ /* 0x00006400000c000b */
[----:B01----:R-:W-:Y:S05]  /*1d20*/  ENDCOLLECTIVE ;  /* 0x000000000000791b */ /* 0x003fea0003800000 */
.L_x_20956:
[----:B------:R-:W-:Y:S02]  /*1d30*/  HFMA2 R12, -RZ, RZ, 0, 2.384185791015625e-07 ;  /* 0x00000004ff0c7431 */ /* 0x000fe400000001ff */
[----:B------:R-:W-:-:S05]  /*1d40*/  FADD R26, R10, R14 ;  /* 0x0000000e0a1a7221 */ /* 0x000fca0000000000 */
[----:B------:R-:W-:-:S07]  /*1d50*/  MOV R13, R26 ;  /* 0x0000001a000d7202 */ /* 0x000fce0000000f00 */
[----:B------:R-:W-:Y:S05]  /*1d60*/  WARPSYNC.COLLECTIVE R15, `(.L_x_20957) ;  /* 0x000000000f087348 */ /* 0x000fea0003c00000 */
[----:B------:R0:W1:Y:S02]  /*1d70*/  SHFL.BFLY P6, R14, R13, R12, R11 ;  /* 0x0c00000c0d0e7389 */ /* 0x00006400000c000b */
[----:B01----:R-:W-:Y:S05]  /*1d80*/  ENDCOLLECTIVE ;  /* 0x000000000000791b */ /* 0x003fea0003800000 */
.L_x_20957:
[----:B------:R-:W-:Y:S01]  /*1d90*/  MOV R12, 0x2 ;  /* 0x00000002000c7802 */ /* 0x000fe20000000f00 */
[----:B------:R-:W-:-:S04]  /*1da0*/  FADD R27, R26, R14 ;  /* 0x0000000e1a1b7221 */ /* 0x000fc80000000000 */
[----:B------:R-:W-:-:S07]  /*1db0*/  IMAD.MOV.U32 R13, RZ, RZ, R27 ;  /* 0x000000ffff0d7224 */ /* 0x000fce00078e001b */
[----:B------:R-:W-:Y:S05]  /*1dc0*/  WARPSYNC.COLLECTIVE R15, `(.L_x_20958) ;  /* 0x000000000f087348 */ /* 0x000fea0003c00000 */
[----:B------:R0:W1:Y:S02]  /*1dd0*/  SHFL.BFLY P6, R14, R13, R12, R11 ;  /* 0x0c00000c0d0e7389 */ /* 0x00006400000c000b */
[----:B01----:R-:W-:Y:S05]  /*1de0*/  ENDCOLLECTIVE ;  /* 0x000000000000791b */ /* 0x003fea0003800000 */
.L_x_20958:
[----:B------:R-:W-:Y:S02]  /*1df0*/  HFMA2 R12, -RZ, RZ, 0, 5.9604644775390625e-08 ;  /* 0x00000001ff0c7431 */ /* 0x000fe400000001ff */
[----:B------:R-:W-:-:S05]  /*1e00*/  FADD R28, R27, R14 ;  /* 0x0000000e1b1c7221 */ /* 0x000fca0000000000 */
[----:B------:R-:W-:-:S07]  /*1e10*/  MOV R13, R28 ;  /* 0x0000001c000d7202 */ /* 0x000fce0000000f00 */
[----:B------:R-:W-:Y:S05]  /*1e20*/  WARPSYNC.COLLECTIVE R15, `(.L_x_20959) ;  /* 0x000000000f087348 */ /* 0x000fea0003c00000 */
[----:B------:R0:W1:Y:S02]  /*1e30*/  SHFL.BFLY P6, R14, R13, R12, R11 ;  /* 0x0c00000c0d0e7389 */ /* 0x00006400000c000b */
[----:B01----:R-:W-:Y:S05]  /*1e40*/  ENDCOLLECTIVE ;  /* 0x000000000000791b */ /* 0x003fea0003800000 */
.L_x_20959:
[----:B------:R-:W-:Y:S05]  /*1e50*/  BRA `(.L_x_20960) ;  /* 0xffffffec00787947 */ /* 0x000fea000383ffff */
        .weak           $__internal_400_$__cuda_sm3x_div_rn_noftz_f32_slowpath
        .type           $__internal_400_$__cuda_sm3x_div_rn_noftz_f32_slowpath,@function
        .size           $__internal_400_$__cuda_sm3x_div_rn_noftz_f32_slowpath,(.L_x_25852 - $__internal_400_$__cuda_sm3x_div_rn_noftz_f32_slowpath)
$__internal_400_$__cuda_sm3x_div_rn_noftz_f32_slowpath:
        /* <DEDUP_REMOVED lines=34> */
.L_x_20962:
        /* <DEDUP_REMOVED lines=51> */
.L_x_20969:
[----:B------:R-:W-:-:S04]  /*23b0*/  LOP3.LUT R0, R0, 0x80000000, RZ, 0xc0, !PT ;  /* 0x8000000000007812 */ /* 0x000fc800078ec0ff */
[----:B------:R-:W-:Y:S01]  /*23c0*/  LOP3.LUT R0, R0, 0x7f800000, RZ, 0xfc, !PT ;  /* 0x7f80000000007812 */ /* 0x000fe200078efcff */
[----:B------:R-:W-:Y:S06]  /*23d0*/  BRA `(.L_x_20970) ;  /* 0x0000000000047947 */ /* 0x000fec0003800000 */
.L_x_20968:
[----:B------:R-:W-:-:S07]  /*23e0*/  LEA R0, R30, R0, 0x17 ;  /* 0x000000001e007211 */ /* 0x000fce00078eb8ff */
.L_x_20970:
[----:B------:R-:W-:Y:S05]  /*23f0*/  BSYNC.RECONVERGENT B3 ;  /* 0x0000000000037941 */ /* 0x000fea0003800200 */
.L_x_20967:
[----:B------:R-:W-:Y:S05]  /*2400*/  BRA `(.L_x_20971) ;  /* 0x0000000000207947 */ /* 0x000fea0003800000 */
.L_x_20966:
[----:B------:R-:W-:-:S04]  /*2410*/  LOP3.LUT R0, R11, 0x80000000, R0, 0x48, !PT ;  /* 0x800000000b007812 */ /* 0x000fc800078e4800 */
[----:B------:R-:W-:Y:S01]  /*2420*/  LOP3.LUT R0, R0, 0x7f800000, RZ, 0xfc, !PT ;  /* 0x7f80000000007812 */ /* 0x000fe200078efcff */
[----:B------:R-:W-:Y:S06]  /*2430*/  BRA `(.L_x_20971) ;  /* 0x0000000000147947 */ /* 0x000fec0003800000 */
.L_x_20965:
[----:B------:R-:W-:Y:S01]  /*2440*/  LOP3.LUT R0, R11, 0x80000000, R0, 0x48, !PT ;  /* 0x800000000b007812 */ /* 0x000fe200078e4800 */
[----:B------:R-:W-:Y:S06]  /*2450*/  BRA `(.L_x_20971) ;  /* 0x00000000000c7947 */ /* 0x000fec0003800000 */
.L_x_20964:
[----:B------:R-:W0:Y:S01]  /*2460*/  MUFU.RSQ R0, -QNAN ;  /* 0xffc0000000007908 */ /* 0x000e220000001400 */
[----:B------:R-:W-:Y:S05]  /*2470*/  BRA `(.L_x_20971) ;  /* 0x0000000000047947 */ /* 0x000fea0003800000 */
.L_x_20963:
[----:B------:R-:W-:-:S07]  /*2480*/  FADD.FTZ R0, R0, R11 ;  /* 0x0000000b00007221 */ /* 0x000fce0000010000 */
.L_x_20971:
[----:B------:R-:W-:Y:S05]  /*2490*/  BSYNC.RECONVERGENT B2 ;  /* 0x0000000000027941 */ /* 0x000fea0003800200 */
.L_x_20961:
[----:B------:R-:W-:-:S04]  /*24a0*/  HFMA2 R11, -RZ, RZ, 0, 0 ;  /* 0x00000000ff0b7431 */ /* 0x000fc800000001ff */
[----:B0-----:R-:W-:Y:S05]  /*24b0*/  RET.REL.NODEC R10 `(_Z15SoftmaxWarpImplI10DirectLoadIffE11DirectStoreIffEfLi1ELi7ELi32ELi1ELb1EL9Algorithm0EEvT_T0_ll) ;  /* 0xffffffd80ad07950 */ /* 0x001fea0003c3ffff */
.L_x_20972:
        /* <DEDUP_REMOVED lines=12> */
.L_x_25852:


//--------------------- .text._Z15SoftmaxWarpImplI10DirectLoadIffE11DirectStoreIffEfLi1ELi7ELi32ELi1ELb0EL9Algorithm0EEvT_T0_ll --------------------------
	.section	.text._Z15SoftmaxWarpImplI10DirectLoadIffE11DirectStoreIffEfLi1ELi7ELi32ELi1ELb0EL9Algorithm0EEvT_T0_ll,"ax",@progbits
	.align	128
        .global         _Z15SoftmaxWarpImplI10DirectLoadIffE11DirectStoreIffEfLi1ELi7ELi32ELi1ELb0EL9Algorithm0EEvT_T0_ll
        .type           _Z15SoftmaxWarpImplI10DirectLoadIffE11DirectStoreIffEfLi1ELi7ELi32ELi1ELb0EL9Algorithm0EEvT_T0_ll,@function
        .size           _Z15SoftmaxWarpImplI10DirectLoadIffE11DirectStoreIffEfLi1ELi7ELi32ELi1ELb0EL9Algorithm0EEvT_T0_ll,(.L_x_25853 - _Z15SoftmaxWarpImplI10DirectLoadIffE11DirectStoreIffEfLi1ELi7ELi32ELi1ELb0EL9Algorithm0EEvT_T0_ll)
        .other          _Z15SoftmaxWarpImplI10DirectLoadIffE11DirectStoreIffEfLi1ELi7ELi32ELi1ELb0EL9Algorithm0EEvT_T0_ll,@"STO_CUDA_ENTRY STV_DEFAULT"
_Z15SoftmaxWarpImplI10DirectLoadIffE11DirectStoreIffEfLi1ELi7ELi32ELi1ELb0EL9Algorithm0EEvT_T0_ll:
.text._Z15SoftmaxWarpImplI10DirectLoadIffE11DirectStoreIffEfLi1ELi7ELi32ELi1ELb0EL9Algorithm0EEvT_T0_ll:
        /* <DEDUP_REMOVED lines=24> */
.L_x_20973:
        /* <DEDUP_REMOVED lines=13> */
.L_x_20989:
[----:B------:R-:W-:Y:S01]  /*0250*/  HFMA2 R3, -RZ, RZ, 0, 0 ;  /* 0x00000000ff037431 */ /* 0x000fe200000001ff */
[----:B-1----:R-:W-:Y:S01]  /*0260*/  MOV R2, R18 ;  /* 0x0000001200027202 */ /* 0x002fe20000000f00 */
[----:B---3--:R-:W-:Y:S01]  /*0270*/  IMAD R0, R16, UR38, RZ ;  /* 0x0000002610007c24 */ /* 0x008fe2000f8e02ff */
        /* <DEDUP_REMOVED lines=19> */
[----:B------:R-:W-:Y:S02]  /*03b0*/  R2UR UR16, R8 ;  /* 0x00000000081072ca */ /* 0x000fe400000e0000 */
[----:B------:R-:W-:Y:S01]  /*03c0*/  R2UR UR17, R9 ;  /* 0x00000000091172ca */ /* 0x000fe200000e0000 */
[----:B------:R-:W3:Y:S04]  /*03d0*/  LDG.E R4, desc[UR8][R2.64+0x100] ;  /* 0x0001000802047981 */ /* 0x000ee8000c1e1900 */
[----:B------:R-:W3:Y:S04]  /*03e0*/  LDG.E R7, desc[UR10][R2.64+0x180] ;  /* 0x0001800a02077981 */ /* 0x000ee8000c1e1900 */
[----:B------:R-:W4:Y:S04]  /*03f0*/  LDG.E R6, desc[UR12][R2.64+0x200] ;  /* 0x0002000c02067981 */ /* 0x000f28000c1e1900 */
[----:B------:R-:W4:Y:S04]  /*0400*/  LDG.E R21, desc[UR14][R2.64+0x280] ;  /* 0x0002800e02157981 */ /* 0x000f28000c1e1900 */
[----:B------:R-:W5:Y:S01]  /*0410*/  LDG.E R10, desc[UR16][R2.64+0x300] ;  /* 0x00030010020a7981 */ /* 0x000f62000c1e1900 */
[----:B------:R-:W-:Y:S01]  /*0420*/  UMOV UR4, 0xffffffff ;  /* 0xffffffff00047882 */ /* 0x000fe20000000000 */
[----:B--2---:R-:W-:-:S04]  /*0430*/  FMNMX3 R0, R20, -INF , R5, !PT ;  /* 0xff80000014007876 */ /* 0x004fc80007800005 */
[----:B---3--:R-:W-:-:S04]  /*0440*/  FMNMX3 R0, R0, R4, R7, !PT ;  /* 0x0000000400007276 */ /* 0x008fc80007800007 */
[----:B----4-:R-:W-:-:S04]  /*0450*/  FMNMX3 R13, R0, R6, R21, !PT ;  /* 0x00000006000d7276 */ /* 0x010fc80007800015 */
[----:B-----5:R-:W-:Y:S01]  /*0460*/  FMNMX R13, R13, R10, !PT ;  /* 0x0000000a0d0d7209 */ /* 0x020fe20007800000 */
        /* <DEDUP_REMOVED lines=92> */
.L_x_21001:
        /* <DEDUP_REMOVED lines=12> */
[----:B01----:R-:W-:Y:S05]  /*0af0*/  CALL.REL.NOINC `($__internal_401_$__cuda_sm3x_div_rn_noftz_f32_slowpath) ;  /* 0x00000010001c7944 */ /* 0x003fea0003c00000 */
[----:B------:R-:W-:-:S07]  /*0b00*/  MOV R12, R7 ;  /* 0x00000007000c7202 */ /* 0x000fce0000000f00 */
.L_x_20976:
[----:B------:R-:W-:Y:S05]  /*0b10*/  BSYNC.RECONVERGENT B0 ;  /* 0x0000000000007941 */ /* 0x000fea0003800200 */
.L_x_20975:
        /* <DEDUP_REMOVED lines=12> */
[----:B01----:R-:W-:Y:S05]  /*0be0*/  CALL.REL.NOINC `($__internal_401_$__cuda_sm3x_div_rn_noftz_f32_slowpath) ;  /* 0x0000000c00e07944 */ /* 0x003fea0003c00000 */
[----:B------:R-:W-:-:S07]  /*0bf0*/  MOV R13, R7 ;  /* 0x00000007000d7202 */ /* 0x000fce0000000f00 */
.L_x_20978:
[----:B------:R-:W-:Y:S05]  /*0c00*/  BSYNC.RECONVERGENT B0 ;  /* 0x0000000000007941 */ /* 0x000fea0003800200 */
.L_x_20977:
        /* <DEDUP_REMOVED lines=12> */
[----:B01----:R-:W-:Y:S05]  /*0cd0*/  CALL.REL.NOINC `($__internal_401_$__cuda_sm3x_div_rn_noftz_f32_slowpath) ;  /* 0x0000000c00a47944 */ /* 0x003fea0003c00000 */
[----:B------:R-:W-:-:S07]  /*0ce0*/  MOV R0, R7 ;  /* 0x0000000700007202 */ /* 0x000fce0000000f00 */
.L_x_20980:
[----:B------:R-:W-:Y:S05]  /*0cf0*/  BSYNC.RECONVERGENT B0 ;  /* 0x0000000000007941 */ /* 0x000fea0003800200 */
.L_x_20979:
        /* <DEDUP_REMOVED lines=14> */
.L_x_20982:
[----:B------:R-:W-:Y:S05]  /*0de0*/  BSYNC.RECONVERGENT B0 ;  /* 0x0000000000007941 */ /* 0x000fea0003800200 */
.L_x_20981:
        /* <DEDUP_REMOVED lines=13> */
[----:B------:R-:W-:-:S07]  /*0ec0*/  IMAD.MOV.U32 R5, RZ, RZ, R7 ;  /* 0x000000ffff057224 */ /* 0x000fce00078e0007 */
.L_x_20984:
[----:B------:R-:W-:Y:S05]  /*0ed0*/  BSYNC.RECONVERGENT B0 ;  /* 0x0000000000007941 */ /* 0x000fea0003800200 */
.L_x_20983:
        /* <DEDUP_REMOVED lines=14> */
.L_x_20986:
[----:B------:R-:W-:Y:S05]  /*0fc0*/  BSYNC.RECONVERGENT B0 ;  /* 0x0000000000007941 */ /* 0x000fea0003800200 */
.L_x_20985:
        /* <DEDUP_REMOVED lines=13> */
.L_x_20988:
[----:B------:R-:W-:Y:S05]  /*10a0*/  BSYNC.RECONVERGENT B0 ;  /* 0x0000000000007941 */ /* 0x000fea0003800200 */
.L_x_20987:
[----:B------:R-:W-:Y:S01]  /*10b0*/  MOV R2, R18 ;  /* 0x0000001200027202 */ /* 0x000fe20000000f00 */
[----:B------:R-:W-:Y:S01]  /*10c0*/  IMAD R10, R16, UR42, RZ ;  /* 0x0000002a100a7c24 */ /* 0x000fe2000f8e02ff */
[C---:B------:R-:W-:Y:S01]  /*10d0*/  R2UR UR4, R8.reuse ;  /* 0x00000000080472ca */ /* 0x040fe200000e0000 */
        /* <DEDUP_REMOVED lines=8> */
[C---:B------:R-:W-:Y:S02]  /*1160*/  LEA R10, P0, R2.reuse, UR40, 0x2 ;  /* 0x00000028020a7c11 */ /* 0x040fe4000f8010ff */
[----:B------:R-:W-:Y:S02]  /*1170*/  R2UR UR9, R9 ;  /* 0x00000000090972ca */ /* 0x000fe400000e0000 */
[----:B------:R-:W-:Y:S02]  /*1180*/  LEA.HI.X R11, R2, UR41, R3, 0x2, P0 ;  /* 0x00000029020b7c11 */ /* 0x000fe400080f1403 */
[C---:B------:R-:W-:Y:S02]  /*1190*/  IADD3 R17, P0, PT, R19.reuse, R17, RZ ;  /* 0x0000001113117210 */ /* 0x040fe40007f1e0ff */
[----:B------:R-:W-:Y:S01]  /*11a0*/  R2UR UR10, R8 ;  /* 0x00000000080a72ca */ /* 0x000fe200000e0000 */
[----:B------:R3:W-:Y:S01]  /*11b0*/  STG.E desc[UR4][R10.64], R12 ;  /* 0x0000000c0a007986 */ /* 0x0007e2000c101904 */
[----:B------:R-:W-:-:S02]  /*11c0*/  LEA.HI.X.SX32 R16, R19, R16, 0x1, P0 ;  /* 0x0000001013107211 */ /* 0x000fc400000f0eff */
[----:B------:R-:W-:Y:S01]  /*11d0*/  ISETP.GE.U32.AND P0, PT, R17, UR44, PT ;  /* 0x0000002c11007c0c */ /* 0x000fe2000bf06070 */
[----:B------:R3:W-:Y:S01]  /*11e0*/  STG.E desc[UR6][R10.64+0x80], R13 ;  /* 0x0000800d0a007986 */ /* 0x0007e2000c101906 */
[C---:B------:R-:W-:Y:S02]  /*11f0*/  R2UR UR11, R9.reuse ;  /* 0x00000000090b72ca */ /* 0x040fe400000e0000 */
[C---:B------:R-:W-:Y:S01]  /*1200*/  R2UR UR12, R8.reuse ;  /* 0x00000000080c72ca */ /* 0x040fe200000e0000 */
[----:B------:R3:W-:Y:S01]  /*1210*/  STG.E desc[UR8][R10.64+0x100], R0 ;  /* 0x000100000a007986 */ /* 0x0007e2000c101908 */
[C---:B------:R-:W-:Y:S02]  /*1220*/  R2UR UR13, R9.reuse ;  /* 0x00000000090d72ca */ /* 0x040fe400000e0000 */
[----:B------:R-:W-:Y:S02]  /*1230*/  R2UR UR14, R8 ;  /* 0x00000000080e72ca */ /* 0x000fe400000e0000 */
[----:B------:R-:W-:-:S02]  /*1240*/  R2UR UR15, R9 ;  /* 0x00000000090f72ca */ /* 0x000fc400000e0000 */
        /* <DEDUP_REMOVED lines=9> */
.L_x_20974:
[----:B------:R-:W-:Y:S01]  /*12e0*/  BSSY B0, `(.L_x_20990) ;  /* 0x0000007000007945 */ /* 0x000fe20003800000 */
[----:B------:R-:W-:Y:S02]  /*12f0*/  MOV R12, 0x10 ;  /* 0x00000010000c7802 */ /* 0x000fe40000000f00 */
[----:B------:R-:W-:Y:S02]  /*1300*/  MOV R11, 0x1f ;  /* 0x0000001f000b7802 */ /* 0x000fe40000000f00 */
[----:B------:R-:W-:-:S07]  /*1310*/  MOV R15, 0xffffffff ;  /* 0xffffffff000f7802 */ /* 0x000fce0000000f00 */
[----:B0-----:R-:W-:Y:S05]  /*1320*/  WARPSYNC.COLLECTIVE R15, `(.L_x_20991) ;  /* 0x000000000f087348 */ /* 0x001fea0003c00000 */
[----:B------:R1:W2:Y:S02]  /*1330*/  SHFL.BFLY P6, R14, R13, R12, R11 ;  /* 0x0c00000c0d0e7389 */ /* 0x0002a400000c000b */
[----:B012---:R-:W-:Y:S05]  /*1340*/  ENDCOLLECTIVE ;  /* 0x000000000000791b */ /* 0x007fea0003800000 */
.L_x_20991:
[----:B------:R-:W-:Y:S05]  /*1350*/  BSYNC B0 ;  /* 0x0000000000007941 */ /* 0x000fea0003800000 */
.L_x_20990:
[----:B------:R-:W-:Y:S01]  /*1360*/  HFMA2 R12, -RZ, RZ, 0, 4.76837158203125e-07 ;  /* 0x00000008ff0c7431 */ /* 0x000fe200000001ff */
[----:B------:R-:W-:Y:S01]  /*1370*/  FMNMX R13, R13, R14, !PT ;  /* 0x0000000e0d0d7209 */ /* 0x000fe20007800000 */
[----:B------:R-:W-:Y:S01]  /*1380*/  IMAD.MOV.U32 R15, RZ, RZ, -0x1 ;  /* 0xffffffffff0f7424 */ /* 0x000fe200078e00ff */
[----:B------:R-:W-:-:S07]  /*1390*/  MOV R11, 0x1f ;  /* 0x0000001f000b7802 */ /* 0x000fce0000000f00 */
[----:B------:R-:W-:Y:S05]  /*13a0*/  WARPSYNC.COLLECTIVE R15, `(.L_x_20992) ;  /* 0x000000000f087348 */ /* 0x000fea0003c00000 */
[----:B------:R0:W1:Y:S02]  /*13b0*/  SHFL.BFLY P6, R14, R13, R12, R11 ;  /* 0x0c00000c0d0e7389 */ /* 0x00006400000c000b */
[----:B01----:R-:W-:Y:S05]  /*13c0*/  ENDCOLLECTIVE ;  /* 0x000000000000791b */ /* 0x003fea0003800000 */
.L_x_20992:
[----:B------:R-:W-:Y:S01]  /*13d0*/  HFMA2 R12, -RZ, RZ, 0, 2.384185791015625e-07 ;  /* 0x00000004ff0c7431 */ /* 0x000fe200000001ff */
[----:B------:R-:W-:-:S04]  /*13e0*/  FMNMX R0, R13, R14, !PT ;  /* 0x0000000e0d007209 */ /* 0x000fc80007800000 */
[----:B------:R-:W-:-:S07]  /*13f0*/  MOV R13, R0 ;  /* 0x00000000000d7202 */ /* 0x000fce0000000f00 */
[----:B------:R-:W-:Y:S05]  /*1400*/  WARPSYNC.COLLECTIVE R15, `(.L_x_20993) ;  /* 0x000000000f087348 */ /* 0x000fea0003c00000 */
[----:B------:R0:W1:Y:S02]  /*1410*/  SHFL.BFLY P6, R14, R13, R12, R11 ;  /* 0x0c00000c0d0e7389 */ /* 0x00006400000c000b */
[----:B01----:R-:W-:Y:S05]  /*1420*/  ENDCOLLECTIVE ;  /* 0x000000000000791b */ /* 0x003fea0003800000 */
.L_x_20993:
[----:B------:R-:W-:Y:S01]  /*1430*/  HFMA2 R12, -RZ, RZ, 0, 1.1920928955078125e-07 ;  /* 0x00000002ff0c7431 */ /* 0x000fe200000001ff */
[----:B------:R-:W-:-:S04]  /*1440*/  FMNMX R2, R0, R14, !PT ;  /* 0x0000000e00027209 */ /* 0x000fc80007800000 */
[----:B------:R-:W-:-:S07]  /*1450*/  MOV R13, R2 ;  /* 0x00000002000d7202 */ /* 0x000fce0000000f00 */
[----:B------:R-:W-:Y:S05]  /*1460*/  WARPSYNC.COLLECTIVE R15, `(.L_x_20994) ;  /* 0x000000000f087348 */ /* 0x000fea0003c00000 */
[----:B------:R0:W1:Y:S02]  /*1470*/  SHFL.BFLY P6, R14, R13, R12, R11 ;  /* 0x0c00000c0d0e7389 */ /* 0x00006400000c000b */
[----:B01----:R-:W-:Y:S05]  /*1480*/  ENDCOLLECTIVE ;  /* 0x000000000000791b */ /* 0x003fea0003800000 */
.L_x_20994:
[----:B------:R-:W-:Y:S01]  /*1490*/  HFMA2 R12, -RZ, RZ, 0, 5.9604644775390625e-08 ;  /* 0x00000001ff0c7431 */ /* 0x000fe200000001ff */
[----:B------:R-:W-:Y:S01]  /*14a0*/  FMNMX R3, R2, R14, !PT ;  /* 0x0000000e02037209 */ /* 0x000fe20007800000 */
[----:B------:R-:W-:-:S03]  /*14b0*/  IMAD.MOV.U32 R2, RZ, RZ, 0x3bbb989d ;  /* 0x3bbb989dff027424 */ /* 0x000fc600078e00ff */
[----:B------:R-:W-:-:S07]  /*14c0*/  MOV R13, R3 ;  /* 0x00000003000d7202 */ /* 0x000fce0000000f00 */
[----:B------:R-:W-:Y:S05]  /*14d0*/  WARPSYNC.COLLECTIVE R15, `(.L_x_20995) ;  /* 0x000000000f087348 */ /* 0x000fea0003c00000 */
[----:B------:R0:W1:Y:S02]  /*14e0*/  SHFL.BFLY P6, R14, R13, R12, R11 ;  /* 0x0c00000c0d0e7389 */ /* 0x00006400000c000b */
[----:B01----:R-:W-:Y:S05]  /*14f0*/  ENDCOLLECTIVE ;  /* 0x000000000000791b */ /* 0x003fea0003800000 */
.L_x_20995:
        /* <DEDUP_REMOVED lines=78> */
.L_x_20996:
[----:B------:R-:W-:Y:S02]  /*19e0*/  HFMA2 R12, -RZ, RZ, 0, 4.76837158203125e-07 ;  /* 0x00000008ff0c7431 */ /* 0x000fe400000001ff */
[----:B------:R-:W-:-:S05]  /*19f0*/  FADD R10, R13, R14 ;  /* 0x0000000e0d0a7221 */ /* 0x000fca0000000000 */
[----:B------:R-:W-:-:S07]  /*1a00*/  MOV R13, R10 ;  /* 0x0000000a000d7202 */ /* 0x000fce0000000f00 */
[----:B------:R-:W-:Y:S05]  /*1a10*/  WARPSYNC.COLLECTIVE R15, `(.L_x_20997) ;  /* 0x000000000f087348 */ /* 0x000fea0003c00000 */
[----:B------:R0:W1:Y:S02]  /*1a20*/  SHFL.BFLY P6, R14, R13, R12, R11 ;  /* 0x0c00000c0d0e7389 */ /* 0x00006400000c000b */
[----:B01----:R-:W-:Y:S05]  /*1a30*/  ENDCOLLECTIVE ;  /* 0x000000000000791b */ /* 0x003fea0003800000 */
.L_x_20997:
[----:B------:R-:W-:Y:S02]  /*1a40*/  IMAD.MOV.U32 R12, RZ, RZ, 0x4 ;  /* 0x00000004ff0c7424 */ /* 0x000fe400078e00ff */
[----:B------:R-:W-:-:S05]  /*1a50*/  FADD R20, R10, R14 ;  /* 0x0000000e0a147221 */ /* 0x000fca0000000000 */
[----:B------:R-:W-:-:S07]  /*1a60*/  MOV R13, R20 ;  /* 0x00000014000d7202 */ /* 0x000fce0000000f00 */
[----:B------:R-:W-:Y:S05]  /*1a70*/  WARPSYNC.COLLECTIVE R15, `(.L_x_20998) ;  /* 0x000000000f087348 */ /* 0x000fea0003c00000 */
[----:B------:R0:W1:Y:S02]  /*1a80*/  SHFL.BFLY P6, R14, R13, R12, R11 ;  /* 0x0c00000c0d0e7389 */ /* 0x00006400000c000b */
[----:B01----:R-:W-:Y:S05]  /*1a90*/  ENDCOLLECTIVE ;  /* 0x000000000000791b */ /* 0x003fea0003800000 */
.L_x_20998:
[----:B------:R-:W-:Y:S02]  /*1aa0*/  HFMA2 R12, -RZ, RZ, 0, 1.1920928955078125e-07 ;  /* 0x00000002ff0c7431 */ /* 0x000fe400000001ff */
[----:B------:R-:W-:-:S05]  /*1ab0*/  FADD R21, R20, R14 ;  /* 0x0000000e14157221 */ /* 0x000fca0000000000 */
[----:B------:R-:W-:-:S07]  /*1ac0*/  MOV R13, R21 ;  /* 0x00000015000d7202 */ /* 0x000fce0000000f00 */
[----:B------:R-:W-:Y:S05]  /*1ad0*/  WARPSYNC.COLLECTIVE R15, `(.L_x_20999) ;  /* 0x000000000f087348 */ /* 0x000fea0003c00000 */
[----:B------:R0:W1:Y:S02]  /*1ae0*/  SHFL.BFLY P6, R14, R13, R12, R11 ;  /* 0x0c00000c0d0e7389 */ /* 0x00006400000c000b */
[----:B01----:R-:W-:Y:S05]  /*1af0*/  ENDCOLLECTIVE ;  /* 0x000000000000791b */ /* 0x003fea0003800000 */
.L_x_20999:
[----:B------:R-:W-:Y:S02]  /*1b00*/  HFMA2 R12, -RZ, RZ, 0, 5.9604644775390625e-08 ;  /* 0x00000001ff0c7431 */ /* 0x000fe400000001ff */
[----:B------:R-:W-:-:S05]  /*1b10*/  FADD R22, R21, R14 ;  /* 0x0000000e15167221 */ /* 0x000fca0000000000 */
[----:B------:R-:W-:-:S07]  /*1b20*/  MOV R13, R22 ;  /* 0x00000016000d7202 */ /* 0x000fce0000000f00 */
[----:B------:R-:W-:Y:S05]  /*1b30*/  WARPSYNC.COLLECTIVE R15, `(.L_x_21000) ;  /* 0x000000000f087348 */ /* 0x000fea0003c00000 */
[----:B------:R0:W1:Y:S02]  /*1b40*/  SHFL.BFLY P6, R14, R13, R12, R11 ;  /* 0x0c00000c0d0e7389 */ /* 0x00006400000c000b */
[----:B01----:R-:W-:Y:S05]  /*1b50*/  ENDCOLLECTIVE ;  /* 0x000000000000791b */ /* 0x003fea0003800000 */
.L_x_21000:
[----:B------:R-:W-:Y:S05]  /*1b60*/  BRA `(.L_x_21001) ;  /* 0xffffffec00b07947 */ /* 0x000fea000383ffff */
        .weak           $__internal_401_$__cuda_sm3x_div_rn_noftz_f32_slowpath
        .type           $__internal_401_$__cuda_sm3x_div_rn_noftz_f32_slowpath,@function
        .size           $__internal_401_$__cuda_sm3x_div_rn_noftz_f32_slowpath,(.L_x_25853 - $__internal_401_$__cuda_sm3x_div_rn_noftz_f32_slowpath)
$__internal_401_$__cuda_sm3x_div_rn_noftz_f32_slowpath:
        /* <DEDUP_REMOVED lines=35> */
.L_x_21003:
        /* <DEDUP_REMOVED lines=51> */
.L_x_21010:
[----:B------:R-:W-:-:S04]  /*20d0*/  LOP3.LUT R10, R10, 0x80000000, RZ, 0xc0, !PT ;  /* 0x800000000a0a7812 */ /* 0x000fc800078ec0ff */
[----:B------:R-:W-:Y:S01]  /*20e0*/  LOP3.LUT R10, R10, 0x7f800000, RZ, 0xfc, !PT ;  /* 0x7f8000000a0a7812 */ /* 0x000fe200078efcff */
[----:B------:R-:W-:Y:S06]  /*20f0*/  BRA `(.L_x_21011) ;  /* 0x0000000000047947 */ /* 0x000fec0003800000 */
.L_x_21009:
[----:B------:R-:W-:-:S07]  /*2100*/  LEA R10, R23, R10, 0x17 ;  /* 0x0000000a170a7211 */ /* 0x000fce00078eb8ff */
.L_x_21011:
[----:B------:R-:W-:Y:S05]  /*2110*/  BSYNC.RECONVERGENT B2 ;  /* 0x0000000000027941 */ /* 0x000fea0003800200 */
.L_x_21008:
[----:B------:R-:W-:Y:S05]  /*2120*/  BRA `(.L_x_21012) ;  /* 0x0000000000207947 */ /* 0x000fea0003800000 */
.L_x_21007:
[----:B------:R-:W-:-:S04]  /*2130*/  LOP3.LUT R10, R10, 0x80000000, R7, 0x48, !PT ;  /* 0x800000000a0a7812 */ /* 0x000fc800078e4807 */
[----:B------:R-:W-:Y:S01]  /*2140*/  LOP3.LUT R10, R10, 0x7f800000, RZ, 0xfc, !PT ;  /* 0x7f8000000a0a7812 */ /* 0x000fe200078efcff */
[----:B------:R-:W-:Y:S06]  /*2150*/  BRA `(.L_x_21012) ;  /* 0x0000000000147947 */ /* 0x000fec0003800000 */
.L_x_21006:
[----:B------:R-:W-:Y:S01]  /*2160*/  LOP3.LUT R10, R10, 0x80000000, R7, 0x48, !PT ;  /* 0x800000000a0a7812 */ /* 0x000fe200078e4807 */
[----:B------:R-:W-:Y:S06]  /*2170*/  BRA `(.L_x_21012) ;  /* 0x00000000000c7947 */ /* 0x000fec0003800000 */
.L_x_21005:
[----:B------:R-:W0:Y:S01]  /*2180*/  MUFU.RSQ R10, -QNAN ;  /* 0xffc00000000a7908 */ /* 0x000e220000001400 */
[----:B------:R-:W-:Y:S05]  /*2190*/  BRA `(.L_x_21012) ;  /* 0x0000000000047947 */ /* 0x000fea0003800000 */
.L_x_21004:
[----:B------:R-:W-:-:S07]  /*21a0*/  FADD.FTZ R10, R7, R10 ;  /* 0x0000000a070a7221 */ /* 0x000fce0000010000 */
.L_x_21012:
[----:B------:R-:W-:Y:S05]  /*21b0*/  BSYNC.RECONVERGENT B1 ;  /* 0x0000000000017941 */ /* 0x000fea0003800200 */
.L_x_21002:
[----:B------:R-:W-:Y:S01]  /*21c0*/  HFMA2 R11, -RZ, RZ, 0, 0 ;  /* 0x00000000ff0b7431 */ /* 0x000fe200000001ff */
[----:B0-----:R-:W-:Y:S02]  /*21d0*/  MOV R7, R10 ;  /* 0x0000000a00077202 */ /* 0x001fe40000000f00 */
[----:B------:R-:W-:-:S04]  /*21e0*/  MOV R10, R14 ;  /* 0x0000000e000a7202 */ /* 0x000fc80000000f00 */
[----:B------:R-:W-:Y:S05]  /*21f0*/  RET.REL.NODEC R10 `(_Z15SoftmaxWarpImplI10DirectLoadIffE11DirectStoreIffEfLi1ELi7ELi32ELi1ELb0EL9Algorithm0EEvT_T0_ll) ;  /* 0xffffffdc0a807950 */ /* 0x000fea0003c3ffff */
.L_x_21013:
        /* <DEDUP_REMOVED lines=16> */
.L_x_25853:


//--------------------- .text._Z15SoftmaxWarpImplI10DirectLoadIffE11DirectStoreIffEfLi1ELi6ELi32ELi1ELb1EL9Algorithm0EEvT_T0_ll --------------------------
	.section	.text._Z15SoftmaxWarpImplI10DirectLoadIffE11DirectStoreIffEfLi1ELi6ELi32ELi1ELb1EL9Algorithm0EEvT_T0_ll,"ax",@progbits
	.align	128
        .global         _Z15SoftmaxWarpImplI10DirectLoadIffE11DirectStoreIffEfLi1ELi6ELi32ELi1ELb1EL9Algorithm0EEvT_T0_ll
        .type           _Z15SoftmaxWarpImplI10DirectLoadIffE11DirectStoreIffEfLi1ELi6ELi32ELi1ELb1EL9Algorithm0EEvT_T0_ll,@function
        .size           _Z15SoftmaxWarpImplI10DirectLoadIffE11DirectStoreIffEfLi1ELi6ELi32ELi1ELb1EL9Algorithm0EEvT_T0_ll,(.L_x_25854 - _Z15SoftmaxWarpImplI10DirectLoadIffE11DirectStoreIffEfLi1ELi6ELi32ELi1ELb1EL9Algorithm0EEvT_T0_ll)
        .other          _Z15SoftmaxWarpImplI10DirectLoadIffE11DirectStoreIffEfLi1ELi6ELi32ELi1ELb1EL9Algorithm0EEvT_T0_ll,@"STO_CUDA_ENTRY STV_DEFAULT"
_Z15SoftmaxWarpImplI10DirectLoadIffE11DirectStoreIffEfLi1ELi6ELi32ELi1ELb1EL9Algorithm0EEvT_T0_ll:
.text._Z15SoftmaxWarpImplI10DirectLoadIffE11DirectStoreIffEfLi1ELi6ELi32ELi1ELb1EL9Algorithm0EEvT_T0_ll:
        /* <DEDUP_REMOVED lines=25> */
.L_x_21014:
        /* <DEDUP_REMOVED lines=18> */
[----:B------:R-:W-:-:S07]  /*02b0*/  IADD3 R21, PT, PT, R18, 0x80, RZ ;  /* 0x0000008012157810 */ /* 0x000fce0007ffe0ff */
.L_x_21029:
[----:B------:R-:W-:Y:S01]  /*02c0*/  ISETP.GE.U32.AND P0, PT, R18, UR44, PT ;  /* 0x0000002c12007c0c */ /* 0x000fe2000bf06070 */
[----:B--2---:R-:W-:Y:S01]  /*02d0*/  HFMA2 R3, -RZ, RZ, 0, 0 ;  /* 0x00000000ff037431 */ /* 0x004fe200000001ff */
        /* <DEDUP_REMOVED lines=15> */
[----:B------:R-:W-:-:S02]  /*03d0*/  ISETP.GE.U32.AND P4, PT, R20, UR44, PT ;  /* 0x0000002c14007c0c */ /* 0x000fc4000bf86070 */
[----:B------:R-:W-:Y:S02]  /*03e0*/  ISETP.GE.AND.EX P5, PT, RZ, UR45, PT, P5 ;  /* 0x0000002dff007c0c */ /* 0x000fe4000bfa6350 */
        /* <DEDUP_REMOVED lines=18> */
[----:B------:R-:W-:Y:S02]  /*0510*/  @!P4 R2UR UR6, R16 ;  /* 0x000000001006c2ca */ /* 0x000fe400000e0000 */
[----:B------:R-:W-:Y:S02]  /*0520*/  @!P4 R2UR UR7, R17 ;  /* 0x000000001107c2ca */ /* 0x000fe400000e0000 */
[----:B------:R-:W-:Y:S01]  /*0530*/  MOV R5, 0xff800000 ;  /* 0xff80000000057802 */ /* 0x000fe20000000f00 */
[----:B------:R-:W5:Y:S01]  /*0540*/  @!P3 LDG.E R4, desc[UR10][R2.64+0x180] ;  /* 0x0001800a0204b981 */ /* 0x000f62000c1e1900 */
[----:B------:R-:W-:-:S04]  /*0550*/  IMAD.MOV.U32 R7, RZ, RZ, -0x800000 ;  /* 0xff800000ff077424 */ /* 0x000fc800078e00ff */
[----:B------:R-:W5:Y:S05]  /*0560*/  @!P5 LDG.E R5, desc[UR4][R2.64+0x200] ;  /* 0x000200040205d981 */ /* 0x000f6a000c1e1900 */
        /* <DEDUP_REMOVED lines=33> */
[----:B------:R-:W-:Y:S01]  /*0780*/  SHF.L.U32 R0, R0, 0x17, RZ ;  /* 0x0000001700007819 */ /* 0x000fe200000006ff */
        /* <DEDUP_REMOVED lines=12> */
[----:B------:R-:W-:Y:S01]  /*0850*/  MUFU.EX2 R2, R2 ;  /* 0x0000000200027308 */ /* 0x000fe20000000800 */
[----:B------:R-:W-:Y:S01]  /*0860*/  FFMA R30, R30, 1.925963033500011079e-08, R13 ;  /* 0x32a570601e1e7823 */ /* 0x000fe2000000000d */
[----:B------:R-:W-:Y:S01]  /*0870*/  FFMA.SAT R13, R14, R11, 0.5 ;  /* 0x3f0000000e0d7423 */ /* 0x000fe2000000200b */
[----:B------:R-:W-:Y:S01]  /*0880*/  FFMA.RM R5, R5, R12, 12582913 ;  /* 0x4b40000105057423 */ /* 0x000fe2000000400c */
[----:B------:R-:W-:-:S02]  /*0890*/  FADD R11, R4, -12583039 ;  /* 0xcb40007f040b7421 */ /* 0x000fc40000000000 */
[----:B------:R-:W-:Y:S01]  /*08a0*/  FFMA.RM R12, R13, R12, 12582913 ;  /* 0x4b4000010d0c7423 */ /* 0x000fe2000000400c */
[----:B------:R-:W-:Y:S01]  /*08b0*/  FADD R25, R5, -12583039 ;  /* 0xcb40007f05197421 */ /* 0x000fe20000000000 */
[----:B------:R-:W-:Y:S01]  /*08c0*/  FFMA R13, R8, 1.4426950216293334961, -R11 ;  /* 0x3fb8aa3b080d7823 */ /* 0x000fe2000000080b */
[----:B------:R0:W1:Y:S02]  /*08d0*/  MUFU.EX2 R7, R15 ;  /* 0x0000000f00077308 */ /* 0x0000640000000800 */
[----:B------:R-:W-:Y:S01]  /*08e0*/  FFMA R25, R26, 1.4426950216293334961, -R25 ;  /* 0x3fb8aa3b1a197823 */ /* 0x000fe20000000819 */
[----:B------:R-:W-:-:S03]  /*08f0*/  FFMA R8, R8, 1.925963033500011079e-08, R13 ;  /* 0x32a5706008087823 */ /* 0x000fc6000000000d */
[----:B------:R-:W-:Y:S02]  /*0900*/  FFMA R13, R26, 1.925963033500011079e-08, R25 ;  /* 0x32a570601a0d7823 */ /* 0x000fe40000000019 */
[----:B------:R-:W2:Y:S01]  /*0910*/  MUFU.EX2 R11, R30 ;  /* 0x0000001e000b7308 */ /* 0x000ea20000000800 */
[----:B0-----:R-:W-:-:S04]  /*0920*/  FADD R15, R12, -12583039 ;  /* 0xcb40007f0c0f7421 */ /* 0x001fc80000000000 */
[----:B------:R-:W-:Y:S01]  /*0930*/  FFMA R25, R14, 1.4426950216293334961, -R15 ;  /* 0x3fb8aa3b0e197823 */ /* 0x000fe2000000080f */
[----:B------:R-:W-:Y:S01]  /*0940*/  SHF.L.U32 R15, R6, 0x17, RZ ;  /* 0x00000017060f7819 */ /* 0x000fe200000006ff */
[----:B------:R-:W-:Y:S01]  /*0950*/  IMAD.SHL.U32 R6, R3, 0x800000, RZ ;  /* 0x0080000003067824 */ /* 0x000fe200078e00ff */
[----:B------:R-:W0:Y:S01]  /*0960*/  MUFU.EX2 R8, R8 ;  /* 0x0000000800087308 */ /* 0x000e220000000800 */
[----:B------:R-:W-:Y:S01]  /*0970*/  FFMA R25, R14, 1.925963033500011079e-08, R25 ;  /* 0x32a570600e197823 */ /* 0x000fe20000000019 */
[----:B-1----:R-:W-:Y:S01]  /*0980*/  FMUL R0, R0, R7 ;  /* 0x0000000700007220 */ /* 0x002fe20000400000 */
[----:B------:R-:W-:Y:S01]  /*0990*/  FMUL R2, R15, R2 ;  /* 0x000000020f027220 */ /* 0x000fe20000400000 */
[----:B------:R-:W-:Y:S02]  /*09a0*/  SHF.L.U32 R15, R4, 0x17, RZ ;  /* 0x00000017040f7819 */ /* 0x000fe400000006ff */
[----:B------:R-:W-:Y:S01]  /*09b0*/  SHF.L.U32 R14, R5, 0x17, RZ ;  /* 0x00000017050e7819 */ /* 0x000fe200000006ff */
[----:B------:R-:W-:Y:S01]  /*09c0*/  FADD R7, RZ, R2 ;  /* 0x00000002ff077221 */ /* 0x000fe20000000000 */
[----:B------:R-:W1:Y:S01]  /*09d0*/  MUFU.EX2 R13, R13 ;  /* 0x0000000d000d7308 */ /* 0x000e620000000800 */
[----:B--2---:R-:W-:-:S02]  /*09e0*/  FMUL R3, R6, R11 ;  /* 0x0000000b06037220 */ /* 0x004fc40000400000 */
[----:B------:R-:W-:-:S04]  /*09f0*/  FADD R6, R7, R0 ;  /* 0x0000000007067221 */ /* 0x000fc80000000000 */
[----:B------:R-:W-:Y:S01]  /*0a00*/  FADD R7, R6, R3 ;  /* 0x0000000306077221 */ /* 0x000fe20000000000 */
[----:B------:R-:W2:Y:S01]  /*0a10*/  MUFU.EX2 R25, R25 ;  /* 0x0000001900197308 */ /* 0x000ea20000000800 */
[----:B0-----:R-:W-:Y:S01]  /*0a20*/  FMUL R4, R15, R8 ;  /* 0x000000080f047220 */ /* 0x001fe20000400000 */
[----:B------:R-:W-:-:S03]  /*0a30*/  IMAD.SHL.U32 R6, R12, 0x800000, RZ ;  /* 0x008000000c067824 */ /* 0x000fc600078e00ff */
[----:B------:R-:W-:Y:S01]  /*0a40*/  FADD R8, R7, R4 ;  /* 0x0000000407087221 */ /* 0x000fe20000000000 */
[----:B-1----:R-:W-:-:S04]  /*0a50*/  FMUL R5, R14, R13 ;  /* 0x0000000d0e057220 */ /* 0x002fc80000400000 */
        /* <DEDUP_REMOVED lines=12> */
.L_x_21041:
        /* <DEDUP_REMOVED lines=11> */
[----:B0-----:R-:W-:Y:S05]  /*0bd0*/  CALL.REL.NOINC `($__internal_402_$__cuda_sm3x_div_rn_noftz_f32_slowpath) ;  /* 0x0000000c00c87944 */ /* 0x001fea0003c00000 */
[----:B------:R-:W-:-:S07]  /*0be0*/  MOV R8, R2 ;  /* 0x0000000200087202 */ /* 0x000fce0000000f00 */
.L_x_21018:
[----:B------:R-:W-:Y:S05]  /*0bf0*/  BSYNC.RECONVERGENT B1 ;  /* 0x0000000000017941 */ /* 0x000fea0003800200 */
.L_x_21017:
        /* <DEDUP_REMOVED lines=11> */
[----:B0-----:R-:W-:Y:S05]  /*0cb0*/  CALL.REL.NOINC `($__internal_402_$__cuda_sm3x_div_rn_noftz_f32_slowpath) ;  /* 0x0000000c00907944 */ /* 0x001fea0003c00000 */
[----:B------:R-:W-:-:S07]  /*0cc0*/  IMAD.MOV.U32 R11, RZ, RZ, R2 ;  /* 0x000000ffff0b7224 */ /* 0x000fce00078e0002 */
.L_x_21020:
[----:B------:R-:W-:Y:S05]  /*0cd0*/  BSYNC.RECONVERGENT B1 ;  /* 0x0000000000017941 */ /* 0x000fea0003800200 */
.L_x_21019:
        /* <DEDUP_REMOVED lines=12> */
[----:B------:R-:W-:-:S07]  /*0da0*/  MOV R14, R2 ;  /* 0x00000002000e7202 */ /* 0x000fce0000000f00 */
.L_x_21022:
[----:B------:R-:W-:Y:S05]  /*0db0*/  BSYNC.RECONVERGENT B1 ;  /* 0x0000000000017941 */ /* 0x000fea0003800200 */
.L_x_21021:
        /* <DEDUP_REMOVED lines=11> */
[----:B0-----:R-:W-:Y:S05]  /*0e70*/  CALL.REL.NOINC `($__internal_402_$__cuda_sm3x_div_rn_noftz_f32_slowpath) ;  /* 0x0000000c00207944 */ /* 0x001fea0003c00000 */
[----:B------:R-:W-:-:S07]  /*0e80*/  MOV R0, R2 ;  /* 0x0000000200007202 */ /* 0x000fce0000000f00 */
.L_x_21024:
[----:B------:R-:W-:Y:S05]  /*0e90*/  BSYNC.RECONVERGENT B1 ;  /* 0x0000000000017941 */ /* 0x000fea0003800200 */
.L_x_21023:
        /* <DEDUP_REMOVED lines=13> */
.L_x_21026:
[----:B------:R-:W-:Y:S05]  /*0f70*/  BSYNC.RECONVERGENT B1 ;  /* 0x0000000000017941 */ /* 0x000fea0003800200 */
.L_x_21025:
        /* <DEDUP_REMOVED lines=13> */
.L_x_21028:
[----:B------:R-:W-:Y:S05]  /*1050*/  BSYNC.RECONVERGENT B1 ;  /* 0x0000000000017941 */ /* 0x000fea0003800200 */
.L_x_21027:
        /* <DEDUP_REMOVED lines=21> */
[----:B------:R-:W-:-:S03]  /*11b0*/  IADD3 R10, P0, PT, R19, R10, RZ ;  /* 0x0000000a130a7210 */ /* 0x000fc60007f1e0ff */
        /* <DEDUP_REMOVED lines=20> */
.L_x_21015:
[----:B------:R-:W-:Y:S05]  /*1300*/  EXIT ;  /* 0x000000000000794d */ /* 0x000fea0003800000 */
.L_x_21016:
[----:B------:R-:W-:Y:S01]  /*1310*/  BSSY B1, `(.L_x_21030) ;  /* 0x0000007000017945 */ /* 0x000fe20003800000 */
[----:B------:R-:W-:Y:S01]  /*1320*/  IMAD.MOV.U32 R12, RZ, RZ, 0x10 ;  /* 0x00000010ff0c7424 */ /* 0x000fe200078e00ff */
[----:B------:R-:W-:Y:S02]  /*1330*/  MOV R11, 0x1f ;  /* 0x0000001f000b7802 */ /* 0x000fe40000000f00 */
[----:B------:R-:W-:-:S07]  /*1340*/  MOV R15, 0xffffffff ;  /* 0xffffffff000f7802 */ /* 0x000fce0000000f00 */
[----:B------:R-:W-:Y:S05]  /*1350*/  WARPSYNC.COLLECTIVE R15, `(.L_x_21031) ;  /* 0x000000000f087348 */ /* 0x000fea0003c00000 */
[----:B------:R0:W1:Y:S02]  /*1360*/  SHFL.BFLY P6, R14, R13, R12, R11 ;  /* 0x0c00000c0d0e7389 */ /* 0x00006400000c000b */
[----:B01----:R-:W-:Y:S05]  /*1370*/  ENDCOLLECTIVE ;  /* 0x000000000000791b */ /* 0x003fea0003800000 */
.L_x_21031:
[----:B------:R-:W-:Y:S05]  /*1380*/  BSYNC B1 ;  /* 0x0000000000017941 */ /* 0x000fea0003800000 */
.L_x_21030:
[----:B------:R-:W-:Y:S01]  /*1390*/  FMNMX R13, R14, R13, !PT ;  /* 0x0000000d0e0d7209 */ /* 0x000fe20007800000 */
[----:B------:R-:W-:Y:S01]  /*13a0*/  IMAD.MOV.U32 R12, RZ, RZ, 0x8 ;  /* 0x00000008ff0c7424 */ /* 0x000fe200078e00ff */
[----:B------:R-:W-:Y:S02]  /*13b0*/  MOV R11, 0x1f ;  /* 0x0000001f000b7802 */ /* 0x000fe40000000f00 */
[----:B------:R-:W-:-:S07]  /*13c0*/  MOV R15, 0xffffffff ;  /* 0xffffffff000f7802 */ /* 0x000fce0000000f00 */
[----:B------:R-:W-:Y:S05]  /*13d0*/  WARPSYNC.COLLECTIVE R15, `(.L_x_21032) ;  /* 0x000000000f087348 */ /* 0x000fea0003c00000 */
[----:B------:R0:W1:Y:S02]  /*13e0*/  SHFL.BFLY P6, R14, R13, R12, R11 ;  /* 0x0c00000c0d0e7389 */ /* 0x00006400000c000b */
[----:B01----:R-:W-:Y:S05]  /*13f0*/  ENDCOLLECTIVE ;  /* 0x000000000000791b */ /* 0x003fea0003800000 */
.L_x_21032:
[----:B------:R-:W-:Y:S01]  /*1400*/  HFMA2 R12, -RZ, RZ, 0, 2.384185791015625e-07 ;  /* 0x00000004ff0c7431 */ /* 0x000fe200000001ff */
[----:B------:R-:W-:-:S05]  /*1410*/  FMNMX R0, R13, R14, !PT ;  /* 0x0000000e0d007209 */ /* 0x000fca0007800000 */
[----:B------:R-:W-:-:S07]  /*1420*/  IMAD.MOV.U32 R13, RZ, RZ, R0 ;  /* 0x000000ffff0d7224 */ /* 0x000fce00078e0000 */
[----:B------:R-:W-:Y:S05]  /*1430*/  WARPSYNC.COLLECTIVE R15, `(.L_x_21033) ;  /* 0x000000000f087348 */ /* 0x000fea0003c00000 */
[----:B------:R0:W1:Y:S02]  /*1440*/  SHFL.BFLY P6, R14, R13, R12, R11 ;  /* 0x0c00000c0d0e7389 */ /* 0x00006400000c000b */
[----:B01----:R-:W-:Y:S05]  /*1450*/  ENDCOLLECTIVE ;  /* 0x000000000000791b */ /* 0x003fea0003800000 */
.L_x_21033:
[----:B------:R-:W-:Y:S01]  /*1460*/  IMAD.MOV.U32 R12, RZ, RZ, 0x2 ;  /* 0x00000002ff0c7424 */ /* 0x000fe200078e00ff */
[----:B------:R-:W-:-:S04]  /*1470*/  FMNMX R2, R0, R14, !PT ;  /* 0x0000000e00027209 */ /* 0x000fc80007800000 */
[----:B------:R-:W-:-:S07]  /*1480*/  MOV R13, R2 ;  /* 0x00000002000d7202 */ /* 0x000fce0000000f00 */
[----:B------:R-:W-:Y:S05]  /*1490*/  WARPSYNC.COLLECTIVE R15, `(.L_x_21034) ;  /* 0x000000000f087348 */ /* 0x000fea0003c00000 */
[----:B------:R0:W1:Y:S02]  /*14a0*/  SHFL.BFLY P6, R14, R13, R12, R11 ;  /* 0x0c00000c0d0e7389 */ /* 0x00006400000c000b */
[----:B01----:R-:W-:Y:S05]  /*14b0*/  ENDCOLLECTIVE ;  /* 0x000000000000791b */ /* 0x003fea0003800000 */
.L_x_21034:
[----:B------:R-:W-:Y:S01]  /*14c0*/  HFMA2 R12, -RZ, RZ, 0, 5.9604644775390625e-08 ;  /* 0x00000001ff0c7431 */ /* 0x000fe200000001ff */
[----:B------:R-:W-:-:S04]  /*14d0*/  FMNMX R3, R2, R14, !PT ;  /* 0x0000000e02037209 */ /* 0x000fc80007800000 */
[----:B------:R-:W-:-:S07]  /*14e0*/  MOV R13, R3 ;  /* 0x00000003000d7202 */ /* 0x000fce0000000f00 */
[----:B------:R-:W-:Y:S05]  /*14f0*/  WARPSYNC.COLLECTIVE R15, `(.L_x_21035) ;  /* 0x000000000f087348 */ /* 0x000fea0003c00000 */
[----:B------:R0:W1:Y:S02]  /*1500*/  SHFL.BFLY P6, R14, R13, R12, R11 ;  /* 0x0c00000c0d0e7389 */ /* 0x00006400000c000b */
[----:B01----:R-:W-:Y:S05]  /*1510*/  ENDCOLLECTIVE ;  /* 0x000000000000791b */ /* 0x003fea0003800000 */
.L_x_21035:
        /* <DEDUP_REMOVED lines=69> */
.L_x_21036:
[----:B------:R-:W-:Y:S02]  /*1970*/  IMAD.MOV.U32 R12, RZ, RZ, 0x8 ;  /* 0x00000008ff0c7424 */ /* 0x000fe400078e00ff */
[----:B------:R-:W-:-:S05]  /*1980*/  FADD R7, R13, R14 ;  /* 0x0000000e0d077221 */ /* 0x000fca0000000000 */
[----:B------:R-:W-:-:S07]  /*1990*/  MOV R13, R7 ;  /* 0x00000007000d7202 */ /* 0x000fce0000000f00 */
[----:B------:R-:W-:Y:S05]  /*19a0*/  WARPSYNC.COLLECTIVE R15, `(.L_x_21037) ;  /* 0x000000000f087348 */ /* 0x000fea0003c00000 */
[----:B------:R0:W1:Y:S02]  /*19b0*/  SHFL.BFLY P6, R14, R13, R12, R11 ;  /* 0x0c00000c0d0e7389 */ /* 0x00006400000c000b */
[----:B01----:R-:W-:Y:S05]  /*19c0*/  ENDCOLLECTIVE ;  /* 0x000000000000791b */ /* 0x003fea0003800000 */
.L_x_21037:
[----:B------:R-:W-:Y:S02]  /*19d0*/  HFMA2 R12, -RZ, RZ, 0, 2.384185791015625e-07 ;  /* 0x00000004ff0c7431 */ /* 0x000fe400000001ff */
[----:B------:R-:W-:-:S05]  /*19e0*/  FADD R8, R7, R14 ;  /* 0x0000000e07087221 */ /* 0x000fca0000000000 */
[----:B------:R-:W-:-:S07]  /*19f0*/  MOV R13, R8 ;  /* 0x00000008000d7202 */ /* 0x000fce0000000f00 */
[----:B------:R-:W-:Y:S05]  /*1a00*/  WARPSYNC.COLLECTIVE R15, `(.L_x_21038) ;  /* 0x000000000f087348 */ /* 0x000fea0003c00000 */
[----:B------:R0:W1:Y:S02]  /*1a10*/  SHFL.BFLY P6, R14, R13, R12, R11 ;  /* 0x0c00000c0d0e7389 */ /* 0x00006400000c000b */
[----:B01----:R-:W-:Y:S05]  /*1a20*/  ENDCOLLECTIVE ;  /* 0x000000000000791b */ /* 0x003fea0003800000 */
.L_x_21038:
[----:B------:R-:W-:Y:S01]  /*1a30*/  MOV R12, 0x2 ;  /* 0x00000002000c7802 */ /* 0x000fe20000000f00 */
[----:B------:R-:W-:-:S04]  /*1a40*/  FADD R25, R8, R14 ;  /* 0x0000000e08197221 */ /* 0x000fc80000000000 */
[----:B------:R-:W-:-:S07]  /*1a50*/  IMAD.MOV.U32 R13, RZ, RZ, R25 ;  /* 0x000000ffff0d7224 */ /* 0x000fce00078e0019 */
[----:B------:R-:W-:Y:S05]  /*1a60*/  WARPSYNC.COLLECTIVE R15, `(.L_x_21039) ;  /* 0x000000000f087348 */ /* 0x000fea0003c00000 */
[----:B------:R0:W1:Y:S02]  /*1a70*/  SHFL.BFLY P6, R14, R13, R12, R11 ;  /* 0x0c00000c0d0e7389 */ /* 0x00006400000c000b */
[----:B01----:R-:W-:Y:S05]  /*1a80*/  ENDCOLLECTIVE ;  /* 0x000000000000791b */ /* 0x003fea0003800000 */
.L_x_21039:
[----:B------:R-:W-:Y:S02]  /*1a90*/  IMAD.MOV.U32 R12, RZ, RZ, 0x1 ;  /* 0x00000001ff0c7424 */ /* 0x000fe400078e00ff */
[----:B------:R-:W-:-:S05]  /*1aa0*/  FADD R26, R25, R14 ;  /* 0x0000000e191a7221 */ /* 0x000fca0000000000 */
[----:B------:R-:W-:-:S07]  /*1ab0*/  MOV R13, R26 ;  /* 0x0000001a000d7202 */ /* 0x000fce0000000f00 */
[----:B------:R-:W-:Y:S05]  /*1ac0*/  WARPSYNC.COLLECTIVE R15, `(.L_x_21040) ;  /* 0x000000000f087348 */ /* 0x000fea0003c00000 */
[----:B------:R0:W1:Y:S02]  /*1ad0*/  SHFL.BFLY P6, R14, R13, R12, R11 ;  /* 0x0c00000c0d0e7389 */ /* 0x00006400000c000b */
[----:B01----:R-:W-:Y:S05]  /*1ae0*/  ENDCOLLECTIVE ;  /* 0x000000000000791b */ /* 0x003fea0003800000 */
.L_x_21040:
[----:B------:R-:W-:Y:S05]  /*1af0*/  BRA `(.L_x_21041) ;  /* 0xfffffff000087947 */ /* 0x000fea000383ffff */
        .weak           $__internal_402_$__cuda_sm3x_div_rn_noftz_f32_slowpath
        .type           $__internal_402_$__cuda_sm3x_div_rn_noftz_f32_slowpath,@function
        .size           $__internal_402_$__cuda_sm3x_div_rn_noftz_f32_slowpath,(.L_x_25854 - $__internal_402_$__cuda_sm3x_div_rn_noftz_f32_slowpath)
$__internal_402_$__cuda_sm3x_div_rn_noftz_f32_slowpath:
        /* <DEDUP_REMOVED lines=35> */
.L_x_21043:
        /* <DEDUP_REMOVED lines=51> */
.L_x_21050:
[----:B------:R-:W-:-:S04]  /*2060*/  LOP3.LUT R2, R2, 0x80000000, RZ, 0xc0, !PT ;  /* 0x8000000002027812 */ /* 0x000fc800078ec0ff */
[----:B------:R-:W-:Y:S01]  /*2070*/  LOP3.LUT R2, R2, 0x7f800000, RZ, 0xfc, !PT ;  /* 0x7f80000002027812 */ /* 0x000fe200078efcff */
[----:B------:R-:W-:Y:S06]  /*2080*/  BRA `(.L_x_21051) ;  /* 0x0000000000047947 */ /* 0x000fec0003800000 */
.L_x_21049:
[----:B------:R-:W-:-:S07]  /*2090*/  LEA R2, R28, R2, 0x17 ;  /* 0x000000021c027211 */ /* 0x000fce00078eb8ff */
.L_x_21051:
[----:B------:R-:W-:Y:S05]  /*20a0*/  BSYNC.RECONVERGENT B3 ;  /* 0x0000000000037941 */ /* 0x000fea0003800200 */
.L_x_21048:
[----:B------:R-:W-:Y:S05]  /*20b0*/  BRA `(.L_x_21052) ;  /* 0x0000000000207947 */ /* 0x000fea0003800000 */
.L_x_21047:
[----:B------:R-:W-:-:S04]  /*20c0*/  LOP3.LUT R2, R25, 0x80000000, R2, 0x48, !PT ;  /* 0x8000000019027812 */ /* 0x000fc800078e4802 */
[----:B------:R-:W-:Y:S01]  /*20d0*/  LOP3.LUT R2, R2, 0x7f800000, RZ, 0xfc, !PT ;  /* 0x7f80000002027812 */ /* 0x000fe200078efcff */
[----:B------:R-:W-:Y:S06]  /*20e0*/  BRA `(.L_x_21052) ;  /* 0x0000000000147947 */ /* 0x000fec0003800000 */
.L_x_21046:
[----:B------:R-:W-:Y:S01]  /*20f0*/  LOP3.LUT R2, R25, 0x80000000, R2, 0x48, !PT ;  /* 0x8000000019027812 */ /* 0x000fe200078e4802 */
[----:B------:R-:W-:Y:S06]  /*2100*/  BRA `(.L_x_21052) ;  /* 0x00000000000c7947 */ /* 0x000fec0003800000 */
.L_x_21045:
[----:B------:R-:W0:Y:S01]  /*2110*/  MUFU.RSQ R2, -QNAN ;  /* 0xffc0000000027908 */ /* 0x000e220000001400 */
[----:B------:R-:W-:Y:S05]  /*2120*/  BRA `(.L_x_21052) ;  /* 0x0000000000047947 */ /* 0x000fea0003800000 */
.L_x_21044:
[----:B------:R-:W-:-:S07]  /*2130*/  FADD.FTZ R2, R2, R7 ;  /* 0x0000000702027221 */ /* 0x000fce0000010000 */
.L_x_21052:
[----:B------:R-:W-:Y:S05]  /*2140*/  BSYNC.RECONVERGENT B2 ;  /* 0x0000000000027941 */ /* 0x000fea0003800200 */
.L_x_21042:
[----:B------:R-:W-:-:S04]  /*2150*/  HFMA2 R13, -RZ, RZ, 0, 0 ;  /* 0x00000000ff0d7431 */ /* 0x000fc800000001ff */
[----:B0-----:R-:W-:Y:S05]  /*2160*/  RET.REL.NODEC R12 `(_Z15SoftmaxWarpImplI10DirectLoadIffE11DirectStoreIffEfLi1ELi6ELi32ELi1ELb1EL9Algorithm0EEvT_T0_ll) ;  /* 0xffffffdc0ca47950 */ /* 0x001fea0003c3ffff */
.L_x_21053:
        /* <DEDUP_REMOVED lines=9> */
.L_x_25854:


//--------------------- .text._Z15SoftmaxWarpImplI10DirectLoadIffE11DirectStoreIffEfLi1ELi6ELi32ELi1ELb0EL9Algorithm0EEvT_T0_ll --------------------------
	.section	.text._Z15SoftmaxWarpImplI10DirectLoadIffE11DirectStoreIffEfLi1ELi6ELi32ELi1ELb0EL9Algorithm0EEvT_T0_ll,"ax",@progbits
	.align	128
        .global         _Z15SoftmaxWarpImplI10DirectLoadIffE11DirectStoreIffEfLi1ELi6ELi32ELi1ELb0EL9Algorithm0EEvT_T0_ll
        .type           _Z15SoftmaxWarpImplI10DirectLoadIffE11DirectStoreIffEfLi1ELi6ELi32ELi1ELb0EL9Algorithm0EEvT_T0_ll,@function
        .size           _Z15SoftmaxWarpImplI10DirectLoadIffE11DirectStoreIffEfLi1ELi6ELi32ELi1ELb0EL9Algorithm0EEvT_T0_ll,(.L_x_25855 - _Z15SoftmaxWarpImplI10DirectLoadIffE11DirectStoreIffEfLi1ELi6ELi32ELi1ELb0EL9Algorithm0EEvT_T0_ll)
        .other          _Z15SoftmaxWarpImplI10DirectLoadIffE11DirectStoreIffEfLi1ELi6ELi32ELi1ELb0EL9Algorithm0EEvT_T0_ll,@"STO_CUDA_ENTRY STV_DEFAULT"
_Z15SoftmaxWarpImplI10DirectLoadIffE11DirectStoreIffEfLi1ELi6ELi32ELi1ELb0EL9Algorithm0EEvT_T0_ll:
.text._Z15SoftmaxWarpImplI10DirectLoadIffE11DirectStoreIffEfLi1ELi6ELi32ELi1ELb0EL9Algorithm0EEvT_T0_ll:
        /* <DEDUP_REMOVED lines=24> */
.L_x_21054:
        /* <DEDUP_REMOVED lines=13> */
.L_x_21068:
        /* <DEDUP_REMOVED lines=17> */
[----:B------:R-:W2:Y:S01]  /*0360*/  LDG.E R21, desc[UR4][R2.64] ;  /* 0x0000000402157981 */ /* 0x000ea2000c1e1900 */
[----:B------:R-:W-:Y:S02]  /*0370*/  R2UR UR14, R8 ;  /* 0x00000000080e72ca */ /* 0x000fe400000e0000 */
[----:B------:R-:W-:Y:S01]  /*0380*/  R2UR UR15, R9 ;  /* 0x00000000090f72ca */ /* 0x000fe200000e0000 */
[----:B------:R-:W2:Y:S04]  /*0390*/  LDG.E R4, desc[UR6][R2.64+0x80] ;  /* 0x0000800602047981 */ /* 0x000ea8000c1e1900 */
[----:B------:R-:W3:Y:S04]  /*03a0*/  LDG.E R6, desc[UR8][R2.64+0x100] ;  /* 0x0001000802067981 */ /* 0x000ee8000c1e1900 */
[----:B------:R-:W3:Y:S04]  /*03b0*/  LDG.E R10, desc[UR10][R2.64+0x180] ;  /* 0x0001800a020a7981 */ /* 0x000ee8000c1e1900 */
[----:B------:R-:W4:Y:S04]  /*03c0*/  LDG.E R5, desc[UR12][R2.64+0x200] ;  /* 0x0002000c02057981 */ /* 0x000f28000c1e1900 */
[----:B------:R-:W4:Y:S01]  /*03d0*/  LDG.E R20, desc[UR14][R2.64+0x280] ;  /* 0x0002800e02147981 */ /* 0x000f22000c1e1900 */
[----:B------:R-:W-:Y:S01]  /*03e0*/  UMOV UR4, 0xffffffff ;  /* 0xffffffff00047882 */ /* 0x000fe20000000000 */
[----:B--2---:R-:W-:-:S04]  /*03f0*/  FMNMX3 R11, R21, -INF , R4, !PT ;  /* 0xff800000150b7876 */ /* 0x004fc80007800004 */
[----:B---3--:R-:W-:-:S04]  /*0400*/  FMNMX3 R11, R11, R6, R10, !PT ;  /* 0x000000060b0b7276 */ /* 0x008fc8000780000a */
[----:B----4-:R-:W-:Y:S01]  /*0410*/  FMNMX3 R13, R11, R5, R20, !PT ;  /* 0x000000050b0d7276 */ /* 0x010fe20007800014 */
        /* <DEDUP_REMOVED lines=82> */
.L_x_21080:
        /* <DEDUP_REMOVED lines=12> */
[----:B0-----:R-:W-:Y:S05]  /*0a00*/  CALL.REL.NOINC `($__internal_403_$__cuda_sm3x_div_rn_noftz_f32_slowpath) ;  /* 0x0000000c00ac7944 */ /* 0x001fea0003c00000 */
[----:B------:R-:W-:-:S07]  /*0a10*/  MOV R12, R6 ;  /* 0x00000006000c7202 */ /* 0x000fce0000000f00 */
.L_x_21057:
[----:B------:R-:W-:Y:S05]  /*0a20*/  BSYNC.RECONVERGENT B0 ;  /* 0x0000000000007941 */ /* 0x000fea0003800200 */
.L_x_21056:
        /* <DEDUP_REMOVED lines=12> */
[----:B0-----:R-:W-:Y:S05]  /*0af0*/  CALL.REL.NOINC `($__internal_403_$__cuda_sm3x_div_rn_noftz_f32_slowpath) ;  /* 0x0000000c00707944 */ /* 0x001fea0003c00000 */
[----:B------:R-:W-:-:S07]  /*0b00*/  MOV R13, R6 ;  /* 0x00000006000d7202 */ /* 0x000fce0000000f00 */
.L_x_21059:
[----:B------:R-:W-:Y:S05]  /*0b10*/  BSYNC.RECONVERGENT B0 ;  /* 0x0000000000007941 */ /* 0x000fea0003800200 */
.L_x_21058:
        /* <DEDUP_REMOVED lines=12> */
[----:B0-----:R-:W-:Y:S05]  /*0be0*/  CALL.REL.NOINC `($__internal_403_$__cuda_sm3x_div_rn_noftz_f32_slowpath) ;  /* 0x0000000c00347944 */ /* 0x001fea0003c00000 */
[----:B------:R-:W-:-:S07]  /*0bf0*/  MOV R5, R6 ;  /* 0x0000000600057202 */ /* 0x000fce0000000f00 */
.L_x_21061:
[----:B------:R-:W-:Y:S05]  /*0c00*/  BSYNC.RECONVERGENT B0 ;  /* 0x0000000000007941 */ /* 0x000fea0003800200 */
.L_x_21060:
        /* <DEDUP_REMOVED lines=13> */
[----:B------:R-:W-:-:S07]  /*0ce0*/  IMAD.MOV.U32 R4, RZ, RZ, R6 ;  /* 0x000000ffff047224 */ /* 0x000fce00078e0006 */
.L_x_21063:
[----:B------:R-:W-:Y:S05]  /*0cf0*/  BSYNC.RECONVERGENT B0 ;  /* 0x0000000000007941 */ /* 0x000fea0003800200 */
.L_x_21062:
        /* <DEDUP_REMOVED lines=14> */
.L_x_21065:
[----:B------:R-:W-:Y:S05]  /*0de0*/  BSYNC.RECONVERGENT B0 ;  /* 0x0000000000007941 */ /* 0x000fea0003800200 */
.L_x_21064:
        /* <DEDUP_REMOVED lines=12> */
[----:B0-----:R-:W-:Y:S05]  /*0eb0*/  CALL.REL.NOINC `($__internal_403_$__cuda_sm3x_div_rn_noftz_f32_slowpath) ;  /* 0x0000000800807944 */ /* 0x001fea0003c00000 */
[----:B------:R-:W-:-:S07]  /*0ec0*/  MOV R23, R6 ;  /* 0x0000000600177202 */ /* 0x000fce0000000f00 */
.L_x_21067:
[----:B------:R-:W-:Y:S05]  /*0ed0*/  BSYNC.RECONVERGENT B0 ;  /* 0x0000000000007941 */ /* 0x000fea0003800200 */
.L_x_21066:
        /* <DEDUP_REMOVED lines=24> */
[----:B------:R-:W-:Y:S01]  /*1060*/  R2UR UR15, R9 ;  /* 0x00000000090f72ca */ /* 0x000fe200000e0000 */
[----:B------:R3:W-:Y:S01]  /*1070*/  STG.E desc[UR10][R14.64+0x180], R4 ;  /* 0x000180040e007986 */ /* 0x0007e2000c10190a */
[----:B------:R-:W-:-:S07]  /*1080*/  ISETP.GE.AND.EX P0, PT, R7, UR45, PT, P0 ;  /* 0x0000002d07007c0c */ /* 0x000fce000bf06300 */
[----:B------:R3:W-:Y:S04]  /*1090*/  STG.E desc[UR12][R14.64+0x200], R3 ;  /* 0x000200030e007986 */ /* 0x0007e8000c10190c */
[----:B------:R3:W-:Y:S02]  /*10a0*/  STG.E desc[UR14][R14.64+0x280], R23 ;  /* 0x000280170e007986 */ /* 0x0007e4000c10190e */
[----:B------:R-:W-:Y:S05]  /*10b0*/  @!P0 BRA `(.L_x_21068) ;  /* 0xfffffff000648947 */ /* 0x000fea000383ffff */
[----:B------:R-:W-:Y:S05]  /*10c0*/  EXIT ;  /* 0x000000000000794d */ /* 0x000fea0003800000 */
.L_x_21055:
[----:B------:R-:W-:Y:S01]  /*10d0*/  BSSY B0, `(.L_x_21069) ;  /* 0x0000007000007945 */ /* 0x000fe20003800000 */
[----:B------:R-:W-:Y:S01]  /*10e0*/  MOV R12, 0x10 ;  /* 0x00000010000c7802 */ /* 0x000fe20000000f00 */
[----:B------:R-:W-:Y:S01]  /*10f0*/  IMAD.MOV.U32 R11, RZ, RZ, 0x1f ;  /* 0x0000001fff0b7424 */ /* 0x000fe200078e00ff */
[----:B------:R-:W-:-:S07]  /*1100*/  MOV R15, 0xffffffff ;  /* 0xffffffff000f7802 */ /* 0x000fce0000000f00 */
[----:B0-----:R-:W-:Y:S05]  /*1110*/  WARPSYNC.COLLECTIVE R15, `(.L_x_21070) ;  /* 0x000000000f087348 */ /* 0x001fea0003c00000 */
[----:B------:R1:W2:Y:S02]  /*1120*/  SHFL.BFLY P6, R14, R13, R12, R11 ;  /* 0x0c00000c0d0e7389 */ /* 0x0002a400000c000b */
[----:B012---:R-:W-:Y:S05]  /*1130*/  ENDCOLLECTIVE ;  /* 0x000000000000791b */ /* 0x007fea0003800000 */
.L_x_21070:
[----:B------:R-:W-:Y:S05]  /*1140*/  BSYNC B0 ;  /* 0x0000000000007941 */ /* 0x000fea0003800000 */
.L_x_21069:
[----:B------:R-:W-:Y:S01]  /*1150*/  HFMA2 R12, -RZ, RZ, 0, 4.76837158203125e-07 ;  /* 0x00000008ff0c7431 */ /* 0x000fe200000001ff */
[----:B------:R-:W-:Y:S02]  /*1160*/  FMNMX R13, R13, R14, !PT ;  /* 0x0000000e0d0d7209 */ /* 0x000fe40007800000 */
[----:B------:R-:W-:Y:S02]  /*1170*/  MOV R11, 0x1f ;  /* 0x0000001f000b7802 */ /* 0x000fe40000000f00 */
[----:B------:R-:W-:-:S07]  /*1180*/  MOV R15, 0xffffffff ;  /* 0xffffffff000f7802 */ /* 0x000fce0000000f00 */
[----:B------:R-:W-:Y:S05]  /*1190*/  WARPSYNC.COLLECTIVE R15, `(.L_x_21071) ;  /* 0x000000000f087348 */ /* 0x000fea0003c00000 */
[----:B------:R0:W1:Y:S02]  /*11a0*/  SHFL.BFLY P6, R14, R13, R12, R11 ;  /* 0x0c00000c0d0e7389 */ /* 0x00006400000c000b */
[----:B01----:R-:W-:Y:S05]  /*11b0*/  ENDCOLLECTIVE ;  /* 0x000000000000791b */ /* 0x003fea0003800000 */
.L_x_21071:
[----:B------:R-:W-:Y:S01]  /*11c0*/  HFMA2 R12, -RZ, RZ, 0, 2.384185791015625e-07 ;  /* 0x00000004ff0c7431 */ /* 0x000fe200000001ff */
[----:B------:R-:W-:-:S05]  /*11d0*/  FMNMX R0, R13, R14, !PT ;  /* 0x0000000e0d007209 */ /* 0x000fca0007800000 */
[----:B------:R-:W-:-:S07]  /*11e0*/  IMAD.MOV.U32 R13, RZ, RZ, R0 ;  /* 0x000000ffff0d7224 */ /* 0x000fce00078e0000 */
[----:B------:R-:W-:Y:S05]  /*11f0*/  WARPSYNC.COLLECTIVE R15, `(.L_x_21072) ;  /* 0x000000000f087348 */ /* 0x000fea0003c00000 */
[----:B------:R0:W1:Y:S02]  /*1200*/  SHFL.BFLY P6, R14, R13, R12, R11 ;  /* 0x0c00000c0d0e7389 */ /* 0x00006400000c000b */
[----:B01----:R-:W-:Y:S05]  /*1210*/  ENDCOLLECTIVE ;  /* 0x000000000000791b */ /* 0x003fea0003800000 */
.L_x_21072:
[----:B------:R-:W-:Y:S01]  /*1220*/  HFMA2 R12, -RZ, RZ, 0, 1.1920928955078125e-07 ;  /* 0x00000002ff0c7431 */ /* 0x000fe200000001ff */
[----:B------:R-:W-:-:S04]  /*1230*/  FMNMX R2, R0, R14, !PT ;  /* 0x0000000e00027209 */ /* 0x000fc80007800000 */
[----:B------:R-:W-:-:S07]  /*1240*/  MOV R13, R2 ;  /* 0x00000002000d7202 */ /* 0x000fce0000000f00 */
[----:B------:R-:W-:Y:S05]  /*1250*/  WARPSYNC.COLLECTIVE R15, `(.L_x_21073) ;  /* 0x000000000f087348 */ /* 0x000fea0003c00000 */
[----:B------:R0:W1:Y:S02]  /*1260*/  SHFL.BFLY P6, R14, R13, R12, R11 ;  /* 0x0c00000c0d0e7389 */ /* 0x00006400000c000b */
[----:B01----:R-:W-:Y:S05]  /*1270*/  ENDCOLLECTIVE ;  /* 0x000000000000791b */ /* 0x003fea0003800000 */
.L_x_21073:
[----:B------:R-:W-:Y:S01]  /*1280*/  IMAD.MOV.U32 R12, RZ, RZ, 0x1 ;  /* 0x00000001ff0c7424 */ /* 0x000fe200078e00ff */
[----:B------:R-:W-:Y:S02]  /*1290*/  FMNMX R3, R2, R14, !PT ;  /* 0x0000000e02037209 */ /* 0x000fe40007800000 */
[----:B------:R-:W-:Y:S02]  /*12a0*/  MOV R2, 0x437c0000 ;  /* 0x437c000000027802 */ /* 0x000fe40000000f00 */
[----:B------:R-:W-:-:S07]  /*12b0*/  MOV R13, R3 ;  /* 0x00000003000d7202 */ /* 0x000fce0000000f00 */
[----:B------:R-:W-:Y:S05]  /*12c0*/  WARPSYNC.COLLECTIVE R15, `(.L_x_21074) ;  /* 0x000000000f087348 */ /* 0x000fea0003c00000 */
[----:B------:R0:W1:Y:S02]  /*12d0*/  SHFL.BFLY P6, R14, R13, R12, R11 ;  /* 0x0c00000c0d0e7389 */ /* 0x00006400000c000b */
[----:B01----:R-:W-:Y:S05]  /*12e0*/  ENDCOLLECTIVE ;  /* 0x000000000000791b */ /* 0x003fea0003800000 */
.L_x_21074:
        /* <DEDUP_REMOVED lines=68> */
.L_x_21075:
[----:B------:R-:W-:Y:S02]  /*1730*/  HFMA2 R12, -RZ, RZ, 0, 4.76837158203125e-07 ;  /* 0x00000008ff0c7431 */ /* 0x000fe400000001ff */
[----:B------:R-:W-:-:S05]  /*1740*/  FADD R10, R13, R14 ;  /* 0x0000000e0d0a7221 */ /* 0x000fca0000000000 */
[----:B------:R-:W-:-:S07]  /*1750*/  MOV R13, R10 ;  /* 0x0000000a000d7202 */ /* 0x000fce0000000f00 */
[----:B------:R-:W-:Y:S05]  /*1760*/  WARPSYNC.COLLECTIVE R15, `(.L_x_21076) ;  /* 0x000000000f087348 */ /* 0x000fea0003c00000 */
[----:B------:R0:W1:Y:S02]  /*1770*/  SHFL.BFLY P6, R14, R13, R12, R11 ;  /* 0x0c00000c0d0e7389 */ /* 0x00006400000c000b */
[----:B01----:R-:W-:Y:S05]  /*1780*/  ENDCOLLECTIVE ;  /* 0x000000000000791b */ /* 0x003fea0003800000 */
.L_x_21076:
[----:B------:R-:W-:Y:S02]  /*1790*/  IMAD.MOV.U32 R12, RZ, RZ, 0x4 ;  /* 0x00000004ff0c7424 */ /* 0x000fe400078e00ff */
[----:B------:R-:W-:-:S05]  /*17a0*/  FADD R19, R10, R14 ;  /* 0x0000000e0a137221 */ /* 0x000fca0000000000 */
[----:B------:R-:W-:-:S07]  /*17b0*/  MOV R13, R19 ;  /* 0x00000013000d7202 */ /* 0x000fce0000000f00 */
[----:B------:R-:W-:Y:S05]  /*17c0*/  WARPSYNC.COLLECTIVE R15, `(.L_x_21077) ;  /* 0x000000000f087348 */ /* 0x000fea0003c00000 */
[----:B------:R0:W1:Y:S02]  /*17d0*/  SHFL.BFLY P6, R14, R13, R12, R11 ;  /* 0x0c00000c0d0e7389 */ /* 0x00006400000c000b */
[----:B01----:R-:W-:Y:S05]  /*17e0*/  ENDCOLLECTIVE ;  /* 0x000000000000791b */ /* 0x003fea0003800000 */
.L_x_21077:
[----:B------:R-:W-:Y:S02]  /*17f0*/  HFMA2 R12, -RZ, RZ, 0, 1.1920928955078125e-07 ;  /* 0x00000002ff0c7431 */ /* 0x000fe400000001ff */
[----:B------:R-:W-:-:S05]  /*1800*/  FADD R20, R19, R14 ;  /* 0x0000000e13147221 */ /* 0x000fca0000000000 */
[----:B------:R-:W-:-:S07]  /*1810*/  MOV R13, R20 ;  /* 0x00000014000d7202 */ /* 0x000fce0000000f00 */
[----:B------:R-:W-:Y:S05]  /*1820*/  WARPSYNC.COLLECTIVE R15, `(.L_x_21078) ;  /* 0x000000000f087348 */ /* 0x000fea0003c00000 */
[----:B------:R0:W1:Y:S02]  /*1830*/  SHFL.BFLY P6, R14, R13, R12, R11 ;  /* 0x0c00000c0d0e7389 */ /* 0x00006400000c000b */
[----:B01----:R-:W-:Y:S05]  /*1840*/  ENDCOLLECTIVE ;  /* 0x000000000000791b */ /* 0x003fea0003800000 */
.L_x_21078:
[----:B------:R-:W-:Y:S02]  /*1850*/  HFMA2 R12, -RZ, RZ, 0, 5.9604644775390625e-08 ;  /* 0x00000001ff0c7431 */ /* 0x000fe400000001ff */
[----:B------:R-:W-:-:S05]  /*1860*/  FADD R21, R20, R14 ;  /* 0x0000000e14157221 */ /* 0x000fca0000000000 */
[----:B------:R-:W-:-:S07]  /*1870*/  MOV R13, R21 ;  /* 0x00000015000d7202 */ /* 0x000fce0000000f00 */
[----:B------:R-:W-:Y:S05]  /*1880*/  WARPSYNC.COLLECTIVE R15, `(.L_x_21079) ;  /* 0x000000000f087348 */ /* 0x000fea0003c00000 */
[----:B------:R0:W1:Y:S02]  /*1890*/  SHFL.BFLY P6, R14, R13, R12, R11 ;  /* 0x0c00000c0d0e7389 */ /* 0x00006400000c000b */
[----:B01----:R-:W-:Y:S05]  /*18a0*/  ENDCOLLECTIVE ;  /* 0x000000000000791b */ /* 0x003fea0003800000 */
.L_x_21079:
[----:B------:R-:W-:Y:S05]  /*18b0*/  BRA `(.L_x_21080) ;  /* 0xfffffff000207947 */ /* 0x000fea000383ffff */
        .weak           $__internal_403_$__cuda_sm3x_div_rn_noftz_f32_slowpath
        .type           $__internal_403_$__cuda_sm3x_div_rn_noftz_f32_slowpath,@function
        .size           $__internal_403_$__cuda_sm3x_div_rn_noftz_f32_slowpath,(.L_x_25855 - $__internal_403_$__cuda_sm3x_div_rn_noftz_f32_slowpath)
$__internal_403_$__cuda_sm3x_div_rn_noftz_f32_slowpath:
        /* <DEDUP_REMOVED lines=34> */
.L_x_21082:
        /* <DEDUP_REMOVED lines=51> */
.L_x_21089:
[----:B------:R-:W-:-:S04]  /*1e10*/  LOP3.LUT R6, R6, 0x80000000, RZ, 0xc0, !PT ;  /* 0x8000000006067812 */ /* 0x000fc800078ec0ff */
[----:B------:R-:W-:Y:S01]  /*1e20*/  LOP3.LUT R6, R6, 0x7f800000, RZ, 0xfc, !PT ;  /* 0x7f80000006067812 */ /* 0x000fe200078efcff */
[----:B------:R-:W-:Y:S06]  /*1e30*/  BRA `(.L_x_21090) ;  /* 0x0000000000047947 */ /* 0x000fec0003800000 */
.L_x_21088:
[----:B------:R-:W-:-:S07]  /*1e40*/  LEA R6, R25, R6, 0x17 ;  /* 0x0000000619067211 */ /* 0x000fce00078eb8ff */
.L_x_21090:
[----:B------:R-:W-:Y:S05]  /*1e50*/  BSYNC.RECONVERGENT B2 ;  /* 0x0000000000027941 */ /* 0x000fea0003800200 */
.L_x_21087:
[----:B------:R-:W-:Y:S05]  /*1e60*/  BRA `(.L_x_21091) ;  /* 0x0000000000207947 */ /* 0x000fea0003800000 */
.L_x_21086:
[----:B------:R-:W-:-:S04]  /*1e70*/  LOP3.LUT R6, R11, 0x80000000, R6, 0x48, !PT ;  /* 0x800000000b067812 */ /* 0x000fc800078e4806 */
[----:B------:R-:W-:Y:S01]  /*1e80*/  LOP3.LUT R6, R6, 0x7f800000, RZ, 0xfc, !PT ;  /* 0x7f80000006067812 */ /* 0x000fe200078efcff */
[----:B------:R-:W-:Y:S06]  /*1e90*/  BRA `(.L_x_21091) ;  /* 0x0000000000147947 */ /* 0x000fec0003800000 */
.L_x_21085:
[----:B------:R-:W-:Y:S01]  /*1ea0*/  LOP3.LUT R6, R11, 0x80000000, R6, 0x48, !PT ;  /* 0x800000000b067812 */ /* 0x000fe200078e4806 */
[----:B------:R-:W-:Y:S06]  /*1eb0*/  BRA `(.L_x_21091) ;  /* 0x00000000000c7947 */ /* 0x000fec0003800000 */
.L_x_21084:
[----:B------:R-:W0:Y:S01]  /*1ec0*/  MUFU.RSQ R6, -QNAN ;  /* 0xffc0000000067908 */ /* 0x000e220000001400 */
[----:B------:R-:W-:Y:S05]  /*1ed0*/  BRA `(.L_x_21091) ;  /* 0x0000000000047947 */ /* 0x000fea0003800000 */
.L_x_21083:
[----:B------:R-:W-:-:S07]  /*1ee0*/  FADD.FTZ R6, R6, R11 ;  /* 0x0000000b06067221 */ /* 0x000fce0000010000 */
.L_x_21091:
[----:B------:R-:W-:Y:S05]  /*1ef0*/  BSYNC.RECONVERGENT B1 ;  /* 0x0000000000017941 */ /* 0x000fea0003800200 */
.L_x_21081:
[----:B------:R-:W-:Y:S01]  /*1f00*/  HFMA2 R11, -RZ, RZ, 0, 0 ;  /* 0x00000000ff0b7431 */ /* 0x000fe200000001ff */
[----:B------:R-:W-:-:S04]  /*1f10*/  MOV R10, R15 ;  /* 0x0000000f000a7202 */ /* 0x000fc80000000f00 */
[----:B0-----:R-:W-:Y:S05]  /*1f20*/  RET.REL.NODEC R10 `(_Z15SoftmaxWarpImplI10DirectLoadIffE11DirectStoreIffEfLi1ELi6ELi32ELi1ELb0EL9Algorithm0EEvT_T0_ll) ;  /* 0xffffffe00a347950 */ /* 0x001fea0003c3ffff */
.L_x_21092:
        /* <DEDUP_REMOVED lines=13> */
.L_x_25855:


//--------------------- .text._Z15SoftmaxWarpImplI10DirectLoadIffE11DirectStoreIffEfLi1ELi5ELi32ELi1ELb1EL9Algorithm0EEvT_T0_ll --------------------------
	.section	.text._Z15SoftmaxWarpImplI10DirectLoadIffE11DirectStoreIffEfLi1ELi5ELi32ELi1ELb1EL9Algorithm0EEvT_T0_ll,"ax",@progbits
	.align	128
        .global         _Z15SoftmaxWarpImplI10DirectLoadIffE11DirectStoreIffEfLi1ELi5ELi32ELi1ELb1EL9Algorithm0EEvT_T0_ll
        .type           _Z15SoftmaxWarpImplI10DirectLoadIffE11DirectStoreIffEfLi1ELi5ELi32ELi1ELb1EL9Algorithm0EEvT_T0_ll,@function
        .size           _Z15SoftmaxWarpImplI10DirectLoadIffE11DirectStoreIffEfLi1ELi5ELi32ELi1ELb1EL9Algorithm0EEvT_T0_ll,(.L_x_25856 - _Z15SoftmaxWarpImplI10DirectLoadIffE11DirectStoreIffEfLi1ELi5ELi32ELi1ELb1EL9Algorithm0EEvT_T0_ll)
        .other          _Z15SoftmaxWarpImplI10DirectLoadIffE11DirectStoreIffEfLi1ELi5ELi32ELi1ELb1EL9Algorithm0EEvT_T0_ll,@"STO_CUDA_ENTRY STV_DEFAULT"
_Z15SoftmaxWarpImplI10DirectLoadIffE11DirectStoreIffEfLi1ELi5ELi32ELi1ELb1EL9Algorithm0EEvT_T0_ll:
.text._Z15SoftmaxWarpImplI10DirectLoadIffE11DirectStoreIffEfLi1ELi5ELi32ELi1ELb1EL9Algorithm0EEvT_T0_ll:
        /* <DEDUP_REMOVED lines=25> */
.L_x_21093:
        /* <DEDUP_REMOVED lines=18> */
.L_x_21106:
        /* <DEDUP_REMOVED lines=11> */
[----:B------:R-:W-:Y:S02]  /*0360*/  ISETP.GE.AND.EX P3, PT, RZ, UR45, PT, P3 ;  /* 0x0000002dff007c0c */ /* 0x000fe4000bf66330 */
[----:B------:R-:W-:Y:S02]  /*0370*/  ISETP.GE.U32.AND P4, PT, R18, UR44, PT ;  /* 0x0000002c12007c0c */ /* 0x000fe4000bf86070 */
[----:B-1----:R-:W-:Y:S02]  /*0380*/  @!P0 R2UR UR4, R6 ;  /* 0x00000000060482ca */ /* 0x002fe400000e0000 */
[----:B------:R-:W-:Y:S02]  /*0390*/  @!P0 R2UR UR5, R7 ;  /* 0x00000000070582ca */ /* 0x000fe400000e0000 */
[----:B------:R-:W-:-:S02]  /*03a0*/  IADD3 R3, PT, PT, R3, R5, RZ ;  /* 0x0000000503037210 */ /* 0x000fc40007ffe0ff */
[----:B------:R-:W-:Y:S02]  /*03b0*/  LEA R4, P5, R2, UR40, 0x2 ;  /* 0x0000002802047c11 */ /* 0x000fe4000f8a10ff */
[----:B------:R-:W-:Y:S02]  /*03c0*/  ISETP.GE.AND.EX P4, PT, RZ, UR45, PT, P4 ;  /* 0x0000002dff007c0c */ /* 0x000fe4000bf86340 */
[----:B------:R-:W-:Y:S02]  /*03d0*/  @!P1 R2UR UR6, R6 ;  /* 0x00000000060692ca */ /* 0x000fe400000e0000 */
[----:B------:R-:W-:Y:S02]  /*03e0*/  @!P1 R2UR UR7, R7 ;  /* 0x00000000070792ca */ /* 0x000fe400000e0000 */
[----:B------:R-:W-:Y:S01]  /*03f0*/  LEA.HI.X R5, R2, UR41, R3, 0x2, P5 ;  /* 0x0000002902057c11 */ /* 0x000fe2000a8f1403 */
[----:B------:R-:W-:Y:S01]  /*0400*/  IMAD.MOV.U32 R3, RZ, RZ, -0x800000 ;  /* 0xff800000ff037424 */ /* 0x000fe200078e00ff */
[----:B------:R-:W-:-:S02]  /*0410*/  @!P2 R2UR UR8, R6 ;  /* 0x000000000608a2ca */ /* 0x000fc400000e0000 */
[C---:B------:R-:W-:Y:S02]  /*0420*/  @!P2 R2UR UR9, R7.reuse ;  /* 0x000000000709a2ca */ /* 0x040fe400000e0000 */
[----:B------:R-:W-:Y:S01]  /*0430*/  MOV R28, 0xff800000 ;  /* 0xff800000001c7802 */ /* 0x000fe20000000f00 */
[----:B------:R-:W2:Y:S01]  /*0440*/  @!P0 LDG.E R3, desc[UR4][R4.64] ;  /* 0x0000000404038981 */ /* 0x000ea2000c1e1900 */
[C---:B------:R-:W-:Y:S02]  /*0450*/  @!P3 R2UR UR10, R6.reuse ;  /* 0x00000000060ab2ca */ /* 0x040fe400000e0000 */
[C---:B------:R-:W-:Y:S01]  /*0460*/  @!P3 R2UR UR11, R7.reuse ;  /* 0x00000000070bb2ca */ /* 0x040fe200000e0000 */
[----:B------:R-:W-:Y:S01]  /*0470*/  IMAD.MOV.U32 R26, RZ, RZ, -0x800000 ;  /* 0xff800000ff1a7424 */ /* 0x000fe200078e00ff */
[----:B------:R-:W-:Y:S01]  /*0480*/  @!P4 R2UR UR4, R6 ;  /* 0x000000000604c2ca */ /* 0x000fe200000e0000 */
[----:B------:R-:W3:Y:S01]  /*0490*/  @!P1 LDG.E R28, desc[UR6][R4.64+0x80] ;  /* 0x00008006041c9981 */ /* 0x000ee2000c1e1900 */
[----:B------:R-:W-:-:S02]  /*04a0*/  @!P4 R2UR UR5, R7 ;  /* 0x000000000705c2ca */ /* 0x000fc400000e0000 */
[----:B0-----:R-:W-:Y:S01]  /*04b0*/  MOV R24, 0xff800000 ;  /* 0xff80000000187802 */ /* 0x001fe20000000f00 */
[----:B------:R-:W4:Y:S01]  /*04c0*/  @!P2 LDG.E R26, desc[UR8][R4.64+0x100] ;  /* 0x00010008041aa981 */ /* 0x000f22000c1e1900 */
[----:B------:R-:W-:-:S05]  /*04d0*/  IMAD.MOV.U32 R2, RZ, RZ, -0x800000 ;  /* 0xff800000ff027424 */ /* 0x000fca00078e00ff */
[----:B------:R-:W5:Y:S04]  /*04e0*/  @!P3 LDG.E R24, desc[UR10][R4.64+0x180] ;  /* 0x0001800a0418b981 */ /* 0x000f68000c1e1900 */
[----:B------:R-:W5:Y:S01]  /*04f0*/  @!P4 LDG.E R2, desc[UR4][R4.64+0x200] ;  /* 0x000200040402c981 */ /* 0x000f62000c1e1900 */
[----:B------:R-:W-:Y:S01]  /*0500*/  MOV R13, 0xff800000 ;  /* 0xff800000000d7802 */ /* 0x000fe20000000f00 */
[----:B------:R-:W-:Y:S01]  /*0510*/  UMOV UR4, 0xffffffff ;  /* 0xffffffff00047882 */ /* 0x000fe20000000000 */
[----:B--2---:R-:W-:-:S04]  /*0520*/  @!P0 FMNMX R13, R3, -INF , !PT ;  /* 0xff800000030d8809 */ /* 0x004fc80007800000 */
[----:B---3--:R-:W-:-:S04]  /*0530*/  @!P1 FMNMX R13, R13, R28, !PT ;  /* 0x0000001c0d0d9209 */ /* 0x008fc80007800000 */
[----:B----4-:R-:W-:-:S04]  /*0540*/  @!P2 FMNMX R13, R13, R26, !PT ;  /* 0x0000001a0d0da209 */ /* 0x010fc80007800000 */
[----:B-----5:R-:W-:-:S04]  /*0550*/  @!P3 FMNMX R13, R13, R24, !PT ;  /* 0x000000180d0db209 */ /* 0x020fc80007800000 */
        /* <DEDUP_REMOVED lines=17> */
[----:B------:R-:W-:Y:S01]  /*0670*/  FFMA.SAT R14, R12, R9, 0.5 ;  /* 0x3f0000000c0e7423 */ /* 0x000fe20000002009 */
[C---:B------:R-:W-:Y:S01]  /*0680*/  FADD R24, -R11.reuse, R24 ;  /* 0x000000180b187221 */ /* 0x040fe20000000100 */
[----:B------:R-:W-:Y:S02]  /*0690*/  FADD R2, -R11, R2 ;  /* 0x000000020b027221 */ /* 0x000fe40000000100 */
[----:B------:R-:W-:Y:S01]  /*06a0*/  FFMA.RM R0, R14, R3, 12582913 ;  /* 0x4b4000010e007423 */ /* 0x000fe20000004003 */
[----:B------:R-:W-:-:S03]  /*06b0*/  FFMA.SAT R14, R28, R9, 0.5 ;  /* 0x3f0000001c0e7423 */ /* 0x000fc60000002009 */
[----:B------:R-:W-:Y:S01]  /*06c0*/  FADD R13, R0, -12583039 ;  /* 0xcb40007f000d7421 */ /* 0x000fe20000000000 */
[----:B------:R-:W-:Y:S01]  /*06d0*/  FFMA.RM R4, R14, R3, 12582913 ;  /* 0x4b4000010e047423 */ /* 0x000fe20000004003 */
[----:B------:R-:W-:Y:S02]  /*06e0*/  FFMA.SAT R14, R26, R9, 0.5 ;  /* 0x3f0000001a0e7423 */ /* 0x000fe40000002009 */
[----:B------:R-:W-:Y:S01]  /*06f0*/  FFMA R13, R12, 1.4426950216293334961, -R13 ;  /* 0x3fb8aa3b0c0d7823 */ /* 0x000fe2000000080d */
[----:B------:R-:W-:Y:S01]  /*0700*/  FADD R15, R4, -12583039 ;  /* 0xcb40007f040f7421 */ /* 0x000fe20000000000 */
[----:B------:R-:W-:Y:S01]  /*0710*/  FFMA.RM R5, R14, R3, 12582913 ;  /* 0x4b4000010e057423 */ /* 0x000fe20000004003 */
[----:B------:R-:W-:Y:S01]  /*0720*/  FFMA.SAT R14, R24, R9, 0.5 ;  /* 0x3f000000180e7423 */ /* 0x000fe20000002009 */
[----:B------:R-:W-:Y:S01]  /*0730*/  FFMA R12, R12, 1.925963033500011079e-08, R13 ;  /* 0x32a570600c0c7823 */ /* 0x000fe2000000000d */
        /* <DEDUP_REMOVED lines=8> */
[----:B------:R-:W0:Y:S01]  /*07c0*/  MUFU.EX2 R12, R12 ;  /* 0x0000000c000c7308 */ /* 0x000e220000000800 */
[----:B------:R-:W-:Y:S01]  /*07d0*/  FFMA R9, R26, 1.925963033500011079e-08, R17 ;  /* 0x32a570601a097823 */ /* 0x000fe20000000011 */
[----:B------:R-:W-:Y:S01]  /*07e0*/  FFMA R15, R24, 1.4426950216293334961, -R15 ;  /* 0x3fb8aa3b180f7823 */ /* 0x000fe2000000080f */
[----:B------:R-:W-:Y:S01]  /*07f0*/  FADD R17, R3, -12583039 ;  /* 0xcb40007f03117421 */ /* 0x000fe20000000000 */
[----:B------:R-:W-:-:S02]  /*0800*/  SHF.L.U32 R11, R11, 0x17, RZ ;  /* 0x000000170b0b7819 */ /* 0x000fc400000006ff */
[----:B------:R-:W-:Y:S01]  /*0810*/  FFMA R14, R24, 1.925963033500011079e-08, R15 ;  /* 0x32a57060180e7823 */ /* 0x000fe2000000000f */
[C---:B------:R-:W-:Y:S01]  /*0820*/  FFMA R17, R2.reuse, 1.4426950216293334961, -R17 ;  /* 0x3fb8aa3b02117823 */ /* 0x040fe20000000811 */
[----:B------:R-:W1:Y:S01]  /*0830*/  MUFU.EX2 R13, R13 ;  /* 0x0000000d000d7308 */ /* 0x000e620000000800 */
[----:B------:R-:W-:Y:S02]  /*0840*/  IMAD.SHL.U32 R24, R3, 0x800000, RZ ;  /* 0x0080000003187824 */ /* 0x000fe400078e00ff */
[----:B------:R-:W-:Y:S01]  /*0850*/  FFMA R15, R2, 1.925963033500011079e-08, R17 ;  /* 0x32a57060020f7823 */ /* 0x000fe20000000011 */
[----:B------:R-:W-:Y:S01]  /*0860*/  IMAD.SHL.U32 R17, R0, 0x800000, RZ ;  /* 0x0080000000117824 */ /* 0x000fe200078e00ff */
[----:B------:R-:W-:Y:S01]  /*0870*/  SHF.L.U32 R0, R4, 0x17, RZ ;  /* 0x0000001704007819 */ /* 0x000fe200000006ff */
[----:B------:R-:W-:Y:S02]  /*0880*/  IMAD.SHL.U32 R4, R5, 0x800000, RZ ;  /* 0x0080000005047824 */ /* 0x000fe400078e00ff */
[----:B------:R-:W2:Y:S01]  /*0890*/  MUFU.EX2 R9, R9 ;  /* 0x0000000900097308 */ /* 0x000ea20000000800 */
[----:B0-----:R-:W-:-:S07]  /*08a0*/  FMUL R2, R17, R12 ;  /* 0x0000000c11027220 */ /* 0x001fce0000400000 */
[----:B------:R-:W0:Y:S01]  /*08b0*/  MUFU.EX2 R14, R14 ;  /* 0x0000000e000e7308 */ /* 0x000e220000000800 */
[----:B-1----:R-:W-:Y:S01]  /*08c0*/  FMUL R0, R0, R13 ;  /* 0x0000000d00007220 */ /* 0x002fe20000400000 */
[----:B------:R-:W-:-:S04]  /*08d0*/  FADD R13, RZ, R2 ;  /* 0x00000002ff0d7221 */ /* 0x000fc80000000000 */
[----:B------:R-:W-:Y:S02]  /*08e0*/  FADD R12, R13, R0 ;  /* 0x000000000d0c7221 */ /* 0x000fe40000000000 */
        /* <DEDUP_REMOVED lines=16> */
.L_x_21118:
        /* <DEDUP_REMOVED lines=11> */
[----:B0-----:R-:W-:Y:S05]  /*0aa0*/  CALL.REL.NOINC `($__internal_404_$__cuda_sm3x_div_rn_noftz_f32_slowpath) ;  /* 0x0000000c00507944 */ /* 0x001fea0003c00000 */
[----:B------:R-:W-:-:S07]  /*0ab0*/  MOV R11, R25 ;  /* 0x00000019000b7202 */ /* 0x000fce0000000f00 */
.L_x_21097:
[----:B------:R-:W-:Y:S05]  /*0ac0*/  BSYNC.RECONVERGENT B1 ;  /* 0x0000000000017941 */ /* 0x000fea0003800200 */
.L_x_21096:
        /* <DEDUP_REMOVED lines=11> */
[----:B0-----:R-:W-:Y:S05]  /*0b80*/  CALL.REL.NOINC `($__internal_404_$__cuda_sm3x_div_rn_noftz_f32_slowpath) ;  /* 0x0000000c00187944 */ /* 0x001fea0003c00000 */
[----:B------:R-:W-:-:S07]  /*0b90*/  MOV R15, R25 ;  /* 0x00000019000f7202 */ /* 0x000fce0000000f00 */
.L_x_21099:
[----:B------:R-:W-:Y:S05]  /*0ba0*/  BSYNC.RECONVERGENT B1 ;  /* 0x0000000000017941 */ /* 0x000fea0003800200 */
.L_x_21098:
        /* <DEDUP_REMOVED lines=13> */
.L_x_21101:
[----:B------:R-:W-:Y:S05]  /*0c80*/  BSYNC.RECONVERGENT B1 ;  /* 0x0000000000017941 */ /* 0x000fea0003800200 */
.L_x_21100:
        /* <DEDUP_REMOVED lines=13> */
.L_x_21103:
[----:B------:R-:W-:Y:S05]  /*0d60*/  BSYNC.RECONVERGENT B1 ;  /* 0x0000000000017941 */ /* 0x000fea0003800200 */
.L_x_21102:
        /* <DEDUP_REMOVED lines=13> */
.L_x_21105:
[----:B------:R-:W-:Y:S05]  /*0e40*/  BSYNC.RECONVERGENT B1 ;  /* 0x0000000000017941 */ /* 0x000fea0003800200 */
.L_x_21104:
        /* <DEDUP_REMOVED lines=11> */
[----:B------:R-:W-:Y:S02]  /*0f00*/  LEA R4, P5, R2, UR36, 0x2 ;  /* 0x0000002402047c11 */ /* 0x000fe4000f8a10ff */
[----:B------:R-:W-:Y:S02]  /*0f10*/  ISETP.GE.U32.AND P1, PT, R18, UR44, PT ;  /* 0x0000002c12007c0c */ /* 0x000fe4000bf26070 */
[----:B------:R-:W-:Y:S02]  /*0f20*/  LEA.HI.X R5, R2, UR37, R3, 0x2, P5 ;  /* 0x0000002502057c11 */ /* 0x000fe4000a8f1403 */
[----:B------:R-:W-:Y:S02]  /*0f30*/  ISETP.GE.AND.EX P3, PT, RZ, UR45, PT, P3 ;  /* 0x0000002dff007c0c */ /* 0x000fe4000bf66330 */
[----:B------:R-:W-:Y:S01]  /*0f40*/  ISETP.GE.AND.EX P4, PT, RZ, UR45, PT, P4 ;  /* 0x0000002dff007c0c */ /* 0x000fe2000bf86340 */
[----:B------:R2:W-:Y:S01]  /*0f50*/  @!P0 STG.E desc[UR4][R4.64], R11 ;  /* 0x0000000b04008986 */ /* 0x0005e2000c101904 */
        /* <DEDUP_REMOVED lines=20> */
.L_x_21094:
[----:B------:R-:W-:Y:S05]  /*10a0*/  EXIT ;  /* 0x000000000000794d */ /* 0x000fea0003800000 */
.L_x_21095:
[----:B------:R-:W-:Y:S01]  /*10b0*/  HFMA2 R12, -RZ, RZ, 0, 9.5367431640625e-07 ;  /* 0x00000010ff0c7431 */ /* 0x000fe200000001ff */
[----:B------:R-:W-:Y:S01]  /*10c0*/  BSSY B1, `(.L_x_21107) ;  /* 0x0000006000017945 */ /* 0x000fe20003800000 */
[----:B------:R-:W-:Y:S01]  /*10d0*/  IMAD.MOV.U32 R11, RZ, RZ, 0x1f ;  /* 0x0000001fff0b7424 */ /* 0x000fe200078e00ff */
[----:B------:R-:W-:-:S07]  /*10e0*/  MOV R15, 0xffffffff ;  /* 0xffffffff000f7802 */ /* 0x000fce0000000f00 */
[----:B------:R-:W-:Y:S05]  /*10f0*/  WARPSYNC.COLLECTIVE R15, `(.L_x_21108) ;  /* 0x000000000f087348 */ /* 0x000fea0003c00000 */
[----:B------:R0:W1:Y:S02]  /*1100*/  SHFL.BFLY P6, R14, R13, R12, R11 ;  /* 0x0c00000c0d0e7389 */ /* 0x00006400000c000b */
[----:B01----:R-:W-:Y:S05]  /*1110*/  ENDCOLLECTIVE ;  /* 0x000000000000791b */ /* 0x003fea0003800000 */
.L_x_21108:
[----:B------:R-:W-:Y:S05]  /*1120*/  BSYNC B1 ;  /* 0x0000000000017941 */ /* 0x000fea0003800000 */
.L_x_21107:
[----:B------:R-:W-:Y:S01]  /*1130*/  HFMA2 R12, -RZ, RZ, 0, 4.76837158203125e-07 ;  /* 0x00000008ff0c7431 */ /* 0x000fe200000001ff */
[----:B------:R-:W-:Y:S01]  /*1140*/  FMNMX R13, R14, R13, !PT ;  /* 0x0000000d0e0d7209 */ /* 0x000fe20007800000 */
[----:B------:R-:W-:Y:S01]  /*1150*/  IMAD.MOV.U32 R11, RZ, RZ, 0x1f ;  /* 0x0000001fff0b7424 */ /* 0x000fe200078e00ff */
[----:B------:R-:W-:-:S07]  /*1160*/  MOV R15, 0xffffffff ;  /* 0xffffffff000f7802 */ /* 0x000fce0000000f00 */
[----:B------:R-:W-:Y:S05]  /*1170*/  WARPSYNC.COLLECTIVE R15, `(.L_x_21109) ;  /* 0x000000000f087348 */ /* 0x000fea0003c00000 */
[----:B------:R0:W1:Y:S02]  /*1180*/  SHFL.BFLY P6, R14, R13, R12, R11 ;  /* 0x0c00000c0d0e7389 */ /* 0x00006400000c000b */
[----:B01----:R-:W-:Y:S05]  /*1190*/  ENDCOLLECTIVE ;  /* 0x000000000000791b */ /* 0x003fea0003800000 */
.L_x_21109:
[----:B------:R-:W-:Y:S01]  /*11a0*/  IMAD.MOV.U32 R12, RZ, RZ, 0x4 ;  /* 0x00000004ff0c7424 */ /* 0x000fe200078e00ff */
[----:B------:R-:W-:-:S04]  /*11b0*/  FMNMX R0, R13, R14, !PT ;  /* 0x0000000e0d007209 */ /* 0x000fc80007800000 */
[----:B------:R-:W-:-:S07]  /*11c0*/  MOV R13, R0 ;  /* 0x00000000000d7202 */ /* 0x000fce0000000f00 */
[----:B------:R-:W-:Y:S05]  /*11d0*/  WARPSYNC.COLLECTIVE R15, `(.L_x_21110) ;  /* 0x000000000f087348 */ /* 0x000fea0003c00000 */
[----:B------:R0:W1:Y:S02]  /*11e0*/  SHFL.BFLY P6, R14, R13, R12, R11 ;  /* 0x0c00000c0d0e7389 */ /* 0x00006400000c000b */
[----:B01----:R-:W-:Y:S05]  /*11f0*/  ENDCOLLECTIVE ;  /* 0x000000000000791b */ /* 0x003fea0003800000 */
.L_x_21110:
[----:B------:R-:W-:Y:S01]  /*1200*/  HFMA2 R12, -RZ, RZ, 0, 1.1920928955078125e-07 ;  /* 0x00000002ff0c7431 */ /* 0x000fe200000001ff */
[----:B------:R-:W-:-:S04]  /*1210*/  FMNMX R4, R0, R14, !PT ;  /* 0x0000000e00047209 */ /* 0x000fc80007800000 */
[----:B------:R-:W-:-:S07]  /*1220*/  MOV R13, R4 ;  /* 0x00000004000d7202 */ /* 0x000fce0000000f00 */
[----:B------:R-:W-:Y:S05]  /*1230*/  WARPSYNC.COLLECTIVE R15, `(.L_x_21111) ;  /* 0x000000000f087348 */ /* 0x000fea0003c00000 */
[----:B------:R0:W1:Y:S02]  /*1240*/  SHFL.BFLY P6, R14, R13, R12, R11 ;  /* 0x0c00000c0d0e7389 */ /* 0x00006400000c000b */
[----:B01----:R-:W-:Y:S05]  /*1250*/  ENDCOLLECTIVE ;  /* 0x000000000000791b */ /* 0x003fea0003800000 */
.L_x_21111:
[----:B------:R-:W-:Y:S02]  /*1260*/  MOV R12, 0x1 ;  /* 0x00000001000c7802 */ /* 0x000fe40000000f00 */
[----:B------:R-:W-:Y:S01]  /*1270*/  FMNMX R5, R4, R14, !PT ;  /* 0x0000000e04057209 */ /* 0x000fe20007800000 */
[----:B------:R-:W-:-:S04]  /*1280*/  HFMA2 R4, -RZ, RZ, 0.96630859375, -0.0022525787353515625 ;  /* 0x3bbb989dff047431 */ /* 0x000fc800000001ff */
[----:B------:R-:W-:-:S07]  /*1290*/  IMAD.MOV.U32 R13, RZ, RZ, R5 ;  /* 0x000000ffff0d7224 */ /* 0x000fce00078e0005 */
[----:B------:R-:W-:Y:S05]  /*12a0*/  WARPSYNC.COLLECTIVE R15, `(.L_x_21112) ;  /* 0x000000000f087348 */ /* 0x000fea0003c00000 */
[----:B------:R0:W1:Y:S02]  /*12b0*/  SHFL.BFLY P6, R14, R13, R12, R11 ;  /* 0x0c00000c0d0e7389 */ /* 0x00006400000c000b */
[----:B01----:R-:W-:Y:S05]  /*12c0*/  ENDCOLLECTIVE ;  /* 0x000000000000791b */ /* 0x003fea0003800000 */
.L_x_21112:
[----:B------:R-:W-:-:S05]  /*12d0*/  FMNMX R23, R5, R14, !PT ;  /* 0x0000000e05177209 */ /* 0x000fca0007800000 */
[C---:B------:R-:W-:Y:S01]  /*12e0*/  FADD R25, -R23.reuse, R3 ;  /* 0x0000000317197221 */ /* 0x040fe20000000100 */
[----:B------:R-:W-:Y:S02]  /*12f0*/  IMAD.MOV.U32 R3, RZ, RZ, 0x437c0000 ;  /* 0x437c0000ff037424 */ /* 0x000fe400078e00ff */
[C---:B------:R-:W-:Y:S01]  /*1300*/  FADD R9, -R23.reuse, R28 ;  /* 0x0000001c17097221 */ /* 0x040fe20000000100 */
[----:B------:R-:W-:Y:S01]  /*1310*/  FADD R17, -R23, R26 ;  /* 0x0000001a17117221 */ /* 0x000fe20000000100 */
[-C--:B------:R-:W-:Y:S01]  /*1320*/  FFMA.SAT R0, R25, R4.reuse, 0.5 ;  /* 0x3f00000019007423 */ /* 0x080fe20000002004 */
[C---:B------:R-:W-:Y:S01]  /*1330*/  FADD R5, -R23.reuse, R24 ;  /* 0x0000001817057221 */ /* 0x040fe20000000100 */
[----:B------:R-:W-:Y:S01]  /*1340*/  FADD R23, -R23, R2 ;  /* 0x0000000217177221 */ /* 0x000fe20000000100 */
[-C--:B------:R-:W-:Y:S01]  /*1350*/  FFMA.SAT R14, R17, R4.reuse, 0.5 ;  /* 0x3f000000110e7423 */ /* 0x080fe20000002004 */
[----:B------:R-:W-:Y:S01]  /*1360*/  FFMA.RM R0, R0, R3, 12582913 ;  /* 0x4b40000100007423 */ /* 0x000fe20000004003 */
[-C--:B------:R-:W-:Y:S01]  /*1370*/  FFMA.SAT R24, R5, R4.reuse, 0.5 ;  /* 0x3f00000005187423 */ /* 0x080fe20000002004 */
[----:B------:R-:W-:-:S02]  /*1380*/  FFMA.SAT R26, R23, R4, 0.5 ;  /* 0x3f000000171a7423 */ /* 0x000fc40000002004 */
        /* <DEDUP_REMOVED lines=45> */
.L_x_21113:
[----:B------:R-:W-:Y:S02]  /*1660*/  IMAD.MOV.U32 R12, RZ, RZ, 0x8 ;  /* 0x00000008ff0c7424 */ /* 0x000fe400078e00ff */
[----:B------:R-:W-:-:S05]  /*1670*/  FADD R9, R13, R14 ;  /* 0x0000000e0d097221 */ /* 0x000fca0000000000 */
[----:B------:R-:W-:-:S07]  /*1680*/  MOV R13, R9 ;  /* 0x00000009000d7202 */ /* 0x000fce0000000f00 */
[----:B------:R-:W-:Y:S05]  /*1690*/  WARPSYNC.COLLECTIVE R15, `(.L_x_21114) ;  /* 0x000000000f087348 */ /* 0x000fea0003c00000 */
[----:B------:R0:W1:Y:S02]  /*16a0*/  SHFL.BFLY P6, R14, R13, R12, R11 ;  /* 0x0c00000c0d0e7389 */ /* 0x00006400000c000b */
[----:B01----:R-:W-:Y:S05]  /*16b0*/  ENDCOLLECTIVE ;  /* 0x000000000000791b */ /* 0x003fea0003800000 */
.L_x_21114:
[----:B------:R-:W-:Y:S02]  /*16c0*/  HFMA2 R12, -RZ, RZ, 0, 2.384185791015625e-07 ;  /* 0x00000004ff0c7431 */ /* 0x000fe400000001ff */
[----:B------:R-:W-:-:S05]  /*16d0*/  FADD R17, R9, R14 ;  /* 0x0000000e09117221 */ /* 0x000fca0000000000 */
[----:B------:R-:W-:-:S07]  /*16e0*/  MOV R13, R17 ;  /* 0x00000011000d7202 */ /* 0x000fce0000000f00 */
[----:B------:R-:W-:Y:S05]  /*16f0*/  WARPSYNC.COLLECTIVE R15, `(.L_x_21115) ;  /* 0x000000000f087348 */ /* 0x000fea0003c00000 */
[----:B------:R0:W1:Y:S02]  /*1700*/  SHFL.BFLY P6, R14, R13, R12, R11 ;  /* 0x0c00000c0d0e7389 */ /* 0x00006400000c000b */
[----:B01----:R-:W-:Y:S05]  /*1710*/  ENDCOLLECTIVE ;  /* 0x000000000000791b */ /* 0x003fea0003800000 */
.L_x_21115:
[----:B------:R-:W-:Y:S01]  /*1720*/  MOV R12, 0x2 ;  /* 0x00000002000c7802 */ /* 0x000fe20000000f00 */
[----:B------:R-:W-:-:S04]  /*1730*/  FADD R23, R17, R14 ;  /* 0x0000000e11177221 */ /* 0x000fc80000000000 */
[----:B------:R-:W-:-:S07]  /*1740*/  IMAD.MOV.U32 R13, RZ, RZ, R23 ;  /* 0x000000ffff0d7224 */ /* 0x000fce00078e0017 */
[----:B------:R-:W-:Y:S05]  /*1750*/  WARPSYNC.COLLECTIVE R15, `(.L_x_21116) ;  /* 0x000000000f087348 */ /* 0x000fea0003c00000 */
[----:B------:R0:W1:Y:S02]  /*1760*/  SHFL.BFLY P6, R14, R13, R12, R11 ;  /* 0x0c00000c0d0e7389 */ /* 0x00006400000c000b */
[----:B01----:R-:W-:Y:S05]  /*1770*/  ENDCOLLECTIVE ;  /* 0x000000000000791b */ /* 0x003fea0003800000 */
.L_x_21116:
[----:B------:R-:W-:Y:S02]  /*1780*/  IMAD.MOV.U32 R12, RZ, RZ, 0x1 ;  /* 0x00000001ff0c7424 */ /* 0x000fe400078e00ff */
[----:B------:R-:W-:-:S05]  /*1790*/  FADD R24, R23, R14 ;  /* 0x0000000e17187221 */ /* 0x000fca0000000000 */
[----:B------:R-:W-:-:S07]  /*17a0*/  MOV R13, R24 ;  /* 0x00000018000d7202 */ /* 0x000fce0000000f00 */
[----:B------:R-:W-:Y:S05]  /*17b0*/  WARPSYNC.COLLECTIVE R15, `(.L_x_21117) ;  /* 0x000000000f087348 */ /* 0x000fea0003c00000 */
[----:B------:R0:W1:Y:S02]  /*17c0*/  SHFL.BFLY P6, R14, R13, R12, R11 ;  /* 0x0c00000c0d0e7389 */ /* 0x00006400000c000b */
[----:B01----:R-:W-:Y:S05]  /*17d0*/  ENDCOLLECTIVE ;  /* 0x000000000000791b */ /* 0x003fea0003800000 */
.L_x_21117:
[----:B------:R-:W-:Y:S05]  /*17e0*/  BRA `(.L_x_21118) ;  /* 0xfffffff000807947 */ /* 0x000fea000383ffff */
        .weak           $__internal_404_$__cuda_sm3x_div_rn_noftz_f32_slowpath
        .type           $__internal_404_$__cuda_sm3x_div_rn_noftz_f32_slowpath,@function
        .size           $__internal_404_$__cuda_sm3x_div_rn_noftz_f32_slowpath,(.L_x_25856 - $__internal_404_$__cuda_sm3x_div_rn_noftz_f32_slowpath)
$__internal_404_$__cuda_sm3x_div_rn_noftz_f32_slowpath:
        /* <DEDUP_REMOVED lines=37> */
.L_x_21120:
        /* <DEDUP_REMOVED lines=51> */
.L_x_21127:
[----:B------:R-:W-:-:S04]  /*1d70*/  LOP3.LUT R25, R25, 0x80000000, RZ, 0xc0, !PT ;  /* 0x8000000019197812 */ /* 0x000fc800078ec0ff */
[----:B------:R-:W-:Y:S01]  /*1d80*/  LOP3.LUT R25, R25, 0x7f800000, RZ, 0xfc, !PT ;  /* 0x7f80000019197812 */ /* 0x000fe200078efcff */
[----:B------:R-:W-:Y:S06]  /*1d90*/  BRA `(.L_x_21128) ;  /* 0x0000000000047947 */ /* 0x000fec0003800000 */
.L_x_21126:
[----:B------:R-:W-:-:S07]  /*1da0*/  IMAD R25, R26, 0x800000, R25 ;  /* 0x008000001a197824 */ /* 0x000fce00078e0219 */
.L_x_21128:
[----:B------:R-:W-:Y:S05]  /*1db0*/  BSYNC.RECONVERGENT B3 ;  /* 0x0000000000037941 */ /* 0x000fea0003800200 */
.L_x_21125:
[----:B------:R-:W-:Y:S05]  /*1dc0*/  BRA `(.L_x_21129) ;  /* 0x0000000000207947 */ /* 0x000fea0003800000 */
.L_x_21124:
[----:B------:R-:W-:-:S04]  /*1dd0*/  LOP3.LUT R25, R25, 0x80000000, R2, 0x48, !PT ;  /* 0x8000000019197812 */ /* 0x000fc800078e4802 */
[----:B------:R-:W-:Y:S01]  /*1de0*/  LOP3.LUT R25, R25, 0x7f800000, RZ, 0xfc, !PT ;  /* 0x7f80000019197812 */ /* 0x000fe200078efcff */
[----:B------:R-:W-:Y:S06]  /*1df0*/  BRA `(.L_x_21129) ;  /* 0x0000000000147947 */ /* 0x000fec0003800000 */
.L_x_21123:
[----:B------:R-:W-:Y:S01]  /*1e00*/  LOP3.LUT R25, R25, 0x80000000, R2, 0x48, !PT ;  /* 0x8000000019197812 */ /* 0x000fe200078e4802 */
[----:B------:R-:W-:Y:S06]  /*1e10*/  BRA `(.L_x_21129) ;  /* 0x00000000000c7947 */ /* 0x000fec0003800000 */
.L_x_21122:
[----:B------:R-:W0:Y:S01]  /*1e20*/  MUFU.RSQ R25, -QNAN ;  /* 0xffc0000000197908 */ /* 0x000e220000001400 */
[----:B------:R-:W-:Y:S05]  /*1e30*/  BRA `(.L_x_21129) ;  /* 0x0000000000047947 */ /* 0x000fea0003800000 */
.L_x_21121:
[----:B------:R-:W-:-:S07]  /*1e40*/  FADD.FTZ R25, R2, R9 ;  /* 0x0000000902197221 */ /* 0x000fce0000010000 */
.L_x_21129:
[----:B------:R-:W-:Y:S05]  /*1e50*/  BSYNC.RECONVERGENT B2 ;  /* 0x0000000000027941 */ /* 0x000fea0003800200 */
.L_x_21119:
[----:B------:R-:W-:Y:S01]  /*1e60*/  HFMA2 R13, -RZ, RZ, 0, 0 ;  /* 0x00000000ff0d7431 */ /* 0x000fe200000001ff */
[----:B------:R-:W-:-:S04]  /*1e70*/  MOV R12, R14 ;  /* 0x0000000e000c7202 */ /* 0x000fc80000000f00 */
[----:B0-----:R-:W-:Y:S05]  /*1e80*/  RET.REL.NODEC R12 `(_Z15SoftmaxWarpImplI10DirectLoadIffE11DirectStoreIffEfLi1ELi5ELi32ELi1ELb1EL9Algorithm0EEvT_T0_ll) ;  /* 0xffffffe00c5c7950 */ /* 0x001fea0003c3ffff */
.L_x_21130:
        /* <DEDUP_REMOVED lines=15> */
.L_x_25856:


//--------------------- .text._Z15SoftmaxWarpImplI10DirectLoadIffE11DirectStoreIffEfLi1ELi5ELi32ELi1ELb0EL9Algorithm0EEvT_T0_ll --------------------------
	.section	.text._Z15SoftmaxWarpImplI10DirectLoadIffE11DirectStoreIffEfLi1ELi5ELi32ELi1ELb0EL9Algorithm0EEvT_T0_ll,"ax",@progbits
	.align	128
        .global         _Z15SoftmaxWarpImplI10DirectLoadIffE11DirectStoreIffEfLi1ELi5ELi32ELi1ELb0EL9Algorithm0EEvT_T0_ll
        .type           _Z15SoftmaxWarpImplI10DirectLoadIffE11DirectStoreIffEfLi1ELi5ELi32ELi1ELb0EL9Algorithm0EEvT_T0_ll,@function
        .size           _Z15SoftmaxWarpImplI10DirectLoadIffE11DirectStoreIffEfLi1ELi5ELi32ELi1ELb0EL9Algorithm0EEvT_T0_ll,(.L_x_25857 - _Z15SoftmaxWarpImplI10DirectLoadIffE11DirectStoreIffEfLi1ELi5ELi32ELi1ELb0EL9Algorithm0EEvT_T0_ll)
        .other          _Z15SoftmaxWarpImplI10DirectLoadIffE11DirectStoreIffEfLi1ELi5ELi32ELi1ELb0EL9Algorithm0EEvT_T0_ll,@"STO_CUDA_ENTRY STV_DEFAULT"
_Z15SoftmaxWarpImplI10DirectLoadIffE11DirectStoreIffEfLi1ELi5ELi32ELi1ELb0EL9Algorithm0EEvT_T0_ll:
.text._Z15SoftmaxWarpImplI10DirectLoadIffE11DirectStoreIffEfLi1ELi5ELi32ELi1ELb0EL9Algorithm0EEvT_T0_ll:
        /* <DEDUP_REMOVED lines=24> */
.L_x_21131:
        /* <DEDUP_REMOVED lines=13> */
.L_x_21143:
        /* <DEDUP_REMOVED lines=17> */
[----:B------:R-:W2:Y:S04]  /*0360*/  LDG.E R21, desc[UR4][R2.64] ;  /* 0x0000000402157981 */ /* 0x000ea8000c1e1900 */
[----:B------:R-:W2:Y:S04]  /*0370*/  LDG.E R17, desc[UR6][R2.64+0x80] ;  /* 0x0000800602117981 */ /* 0x000ea8000c1e1900 */
[----:B------:R-:W3:Y:S04]  /*0380*/  LDG.E R5, desc[UR8][R2.64+0x100] ;  /* 0x0001000802057981 */ /* 0x000ee8000c1e1900 */
[----:B------:R-:W3:Y:S04]  /*0390*/  LDG.E R4, desc[UR10][R2.64+0x180] ;  /* 0x0001800a02047981 */ /* 0x000ee8000c1e1900 */
[----:B------:R-:W4:Y:S01]  /*03a0*/  LDG.E R19, desc[UR12][R2.64+0x200] ;  /* 0x0002000c02137981 */ /* 0x000f22000c1e1900 */
[----:B------:R-:W-:Y:S01]  /*03b0*/  UMOV UR4, 0xffffffff ;  /* 0xffffffff00047882 */ /* 0x000fe20000000000 */
[----:B--2---:R-:W-:-:S04]  /*03c0*/  FMNMX3 R0, R21, -INF , R17, !PT ;  /* 0xff80000015007876 */ /* 0x004fc80007800011 */
[----:B---3--:R-:W-:-:S04]  /*03d0*/  FMNMX3 R0, R0, R5, R4, !PT ;  /* 0x0000000500007276 */ /* 0x008fc80007800004 */
[----:B----4-:R-:W-:Y:S01]  /*03e0*/  FMNMX R13, R0, R19, !PT ;  /* 0x00000013000d7209 */ /* 0x010fe20007800000 */
        /* <DEDUP_REMOVED lines=72> */
.L_x_21155:
        /* <DEDUP_REMOVED lines=12> */
[----:B01----:R-:W-:Y:S05]  /*0930*/  CALL.REL.NOINC `($__internal_405_$__cuda_sm3x_div_rn_noftz_f32_slowpath) ;  /* 0x0000000c00407944 */ /* 0x003fea0003c00000 */
[----:B------:R-:W-:-:S07]  /*0940*/  MOV R11, R5 ;  /* 0x00000005000b7202 */ /* 0x000fce0000000f00 */
.L_x_21134:
[----:B------:R-:W-:Y:S05]  /*0950*/  BSYNC.RECONVERGENT B0 ;  /* 0x0000000000007941 */ /* 0x000fea0003800200 */
.L_x_21133:
        /* <DEDUP_REMOVED lines=12> */
[----:B01----:R-:W-:Y:S05]  /*0a20*/  CALL.REL.NOINC `($__internal_405_$__cuda_sm3x_div_rn_noftz_f32_slowpath) ;  /* 0x0000000c00047944 */ /* 0x003fea0003c00000 */
[----:B------:R-:W-:-:S07]  /*0a30*/  MOV R14, R5 ;  /* 0x00000005000e7202 */ /* 0x000fce0000000f00 */
.L_x_21136:
[----:B------:R-:W-:Y:S05]  /*0a40*/  BSYNC.RECONVERGENT B0 ;  /* 0x0000000000007941 */ /* 0x000fea0003800200 */
.L_x_21135:
        /* <DEDUP_REMOVED lines=14> */
.L_x_21138:
[----:B------:R-:W-:Y:S05]  /*0b30*/  BSYNC.RECONVERGENT B0 ;  /* 0x0000000000007941 */ /* 0x000fea0003800200 */
.L_x_21137:
        /* <DEDUP_REMOVED lines=14> */
.L_x_21140:
[----:B------:R-:W-:Y:S05]  /*0c20*/  BSYNC.RECONVERGENT B0 ;  /* 0x0000000000007941 */ /* 0x000fea0003800200 */
.L_x_21139:
        /* <DEDUP_REMOVED lines=12> */
[----:B01----:R-:W-:Y:S05]  /*0cf0*/  CALL.REL.NOINC `($__internal_405_$__cuda_sm3x_div_rn_noftz_f32_slowpath) ;  /* 0x0000000800507944 */ /* 0x003fea0003c00000 */
[----:B------:R-:W-:-:S07]  /*0d00*/  MOV R3, R5 ;  /* 0x0000000500037202 */ /* 0x000fce0000000f00 */
.L_x_21142:
[----:B------:R-:W-:Y:S05]  /*0d10*/  BSYNC.RECONVERGENT B0 ;  /* 0x0000000000007941 */ /* 0x000fea0003800200 */
.L_x_21141:
        /* <DEDUP_REMOVED lines=21> */
[----:B------:R-:W-:Y:S02]  /*0e70*/  R2UR UR12, R6 ;  /* 0x00000000060c72ca */ /* 0x000fe400000e0000 */
[----:B------:R-:W-:Y:S01]  /*0e80*/  R2UR UR13, R7 ;  /* 0x00000000070d72ca */ /* 0x000fe200000e0000 */
[----:B------:R3:W-:Y:S01]  /*0e90*/  STG.E desc[UR8][R12.64+0x100], R0 ;  /* 0x000100000c007986 */ /* 0x0007e2000c101908 */
[----:B------:R-:W-:-:S03]  /*0ea0*/  ISETP.GE.AND.EX P0, PT, R8, UR45, PT, P0 ;  /* 0x0000002d08007c0c */ /* 0x000fc6000bf06300 */
[----:B------:R3:W-:Y:S08]  /*0eb0*/  STG.E desc[UR10][R12.64+0x180], R2 ;  /* 0x000180020c007986 */ /* 0x0007f0000c10190a */
[----:B------:R3:W-:Y:S02]  /*0ec0*/  STG.E desc[UR12][R12.64+0x200], R3 ;  /* 0x000200030c007986 */ /* 0x0007e4000c10190c */
[----:B------:R-:W-:Y:S05]  /*0ed0*/  @!P0 BRA `(.L_x_21143) ;  /* 0xfffffff000dc8947 */ /* 0x000fea000383ffff */
[----:B------:R-:W-:Y:S05]  /*0ee0*/  EXIT ;  /* 0x000000000000794d */ /* 0x000fea0003800000 */
.L_x_21132:
[----:B------:R-:W-:Y:S01]  /*0ef0*/  BSSY B0, `(.L_x_21144) ;  /* 0x0000007000007945 */ /* 0x000fe20003800000 */
[----:B------:R-:W-:Y:S02]  /*0f00*/  MOV R12, 0x10 ;  /* 0x00000010000c7802 */ /* 0x000fe40000000f00 */
[----:B------:R-:W-:Y:S02]  /*0f10*/  MOV R11, 0x1f ;  /* 0x0000001f000b7802 */ /* 0x000fe40000000f00 */
[----:B------:R-:W-:-:S07]  /*0f20*/  MOV R15, 0xffffffff ;  /* 0xffffffff000f7802 */ /* 0x000fce0000000f00 */
[----:B0-----:R-:W-:Y:S05]  /*0f30*/  WARPSYNC.COLLECTIVE R15, `(.L_x_21145) ;  /* 0x000000000f087348 */ /* 0x001fea0003c00000 */
[----:B------:R1:W2:Y:S02]  /*0f40*/  SHFL.BFLY P6, R14, R13, R12, R11 ;  /* 0x0c00000c0d0e7389 */ /* 0x0002a400000c000b */
[----:B012---:R-:W-:Y:S05]  /*0f50*/  ENDCOLLECTIVE ;  /* 0x000000000000791b */ /* 0x007fea0003800000 */
.L_x_21145:
[----:B------:R-:W-:Y:S05]  /*0f60*/  BSYNC B0 ;  /* 0x0000000000007941 */ /* 0x000fea0003800000 */
.L_x_21144:
[----:B------:R-:W-:Y:S01]  /*0f70*/  FMNMX R13, R13, R14, !PT ;  /* 0x0000000e0d0d7209 */ /* 0x000fe20007800000 */
[----:B------:R-:W-:Y:S01]  /*0f80*/  IMAD.MOV.U32 R12, RZ, RZ, 0x8 ;  /* 0x00000008ff0c7424 */ /* 0x000fe200078e00ff */
[----:B------:R-:W-:Y:S02]  /*0f90*/  MOV R11, 0x1f ;  /* 0x0000001f000b7802 */ /* 0x000fe40000000f00 */
[----:B------:R-:W-:-:S07]  /*0fa0*/  MOV R15, 0xffffffff ;  /* 0xffffffff000f7802 */ /* 0x000fce0000000f00 */
[----:B------:R-:W-:Y:S05]  /*0fb0*/  WARPSYNC.COLLECTIVE R15, `(.L_x_21146) ;  /* 0x000000000f087348 */ /* 0x000fea0003c00000 */
[----:B------:R0:W1:Y:S02]  /*0fc0*/  SHFL.BFLY P6, R14, R13, R12, R11 ;  /* 0x0c00000c0d0e7389 */ /* 0x00006400000c000b */
[----:B01----:R-:W-:Y:S05]  /*0fd0*/  ENDCOLLECTIVE ;  /* 0x000000000000791b */ /* 0x003fea0003800000 */
.L_x_21146:
[----:B------:R-:W-:Y:S01]  /*0fe0*/  IMAD.MOV.U32 R12, RZ, RZ, 0x4 ;  /* 0x00000004ff0c7424 */ /* 0x000fe200078e00ff */
[----:B------:R-:W-:-:S04]  /*0ff0*/  FMNMX R0, R13, R14, !PT ;  /* 0x0000000e0d007209 */ /* 0x000fc80007800000 */
[----:B------:R-:W-:-:S07]  /*1000*/  MOV R13, R0 ;  /* 0x00000000000d7202 */ /* 0x000fce0000000f00 */
[----:B------:R-:W-:Y:S05]  /*1010*/  WARPSYNC.COLLECTIVE R15, `(.L_x_21147) ;  /* 0x000000000f087348 */ /* 0x000fea0003c00000 */
[----:B------:R0:W1:Y:S02]  /*1020*/  SHFL.BFLY P6, R14, R13, R12, R11 ;  /* 0x0c00000c0d0e7389 */ /* 0x00006400000c000b */
[----:B01----:R-:W-:Y:S05]  /*1030*/  ENDCOLLECTIVE ;  /* 0x000000000000791b */ /* 0x003fea0003800000 */
.L_x_21147:
[----:B------:R-:W-:Y:S01]  /*1040*/  HFMA2 R12, -RZ, RZ, 0, 1.1920928955078125e-07 ;  /* 0x00000002ff0c7431 */ /* 0x000fe200000001ff */
[----:B------:R-:W-:Y:S01]  /*1050*/  FMNMX R2, R0, R14, !PT ;  /* 0x0000000e00027209 */ /* 0x000fe20007800000 */
[----:B------:R-:W-:-:S03]  /*1060*/  HFMA2 R0, -RZ, RZ, 0.96630859375, -0.0022525787353515625 ;  /* 0x3bbb989dff007431 */ /* 0x000fc600000001ff */
[----:B------:R-:W-:-:S07]  /*1070*/  MOV R13, R2 ;  /* 0x00000002000d7202 */ /* 0x000fce0000000f00 */
[----:B------:R-:W-:Y:S05]  /*1080*/  WARPSYNC.COLLECTIVE R15, `(.L_x_21148) ;  /* 0x000000000f087348 */ /* 0x000fea0003c00000 */
[----:B------:R0:W1:Y:S02]  /*1090*/  SHFL.BFLY P6, R14, R13, R12, R11 ;  /* 0x0c00000c0d0e7389 */ /* 0x00006400000c000b */
[----:B01----:R-:W-:Y:S05]  /*10a0*/  ENDCOLLECTIVE ;  /* 0x000000000000791b */ /* 0x003fea0003800000 */
.L_x_21148:
[----:B------:R-:W-:Y:S01]  /*10b0*/  IMAD.MOV.U32 R12, RZ, RZ, 0x1 ;  /* 0x00000001ff0c7424 */ /* 0x000fe200078e00ff */
[----:B------:R-:W-:-:S04]  /*10c0*/  FMNMX R3, R2, R14, !PT ;  /* 0x0000000e02037209 */ /* 0x000fc80007800000 */
[----:B------:R-:W-:-:S07]  /*10d0*/  MOV R13, R3 ;  /* 0x00000003000d7202 */ /* 0x000fce0000000f00 */
[----:B------:R-:W-:Y:S05]  /*10e0*/  WARPSYNC.COLLECTIVE R15, `(.L_x_21149) ;  /* 0x000000000f087348 */ /* 0x000fea0003c00000 */
[----:B------:R0:W1:Y:S02]  /*10f0*/  SHFL.BFLY P6, R14, R13, R12, R11 ;  /* 0x0c00000c0d0e7389 */ /* 0x00006400000c000b */
[----:B01----:R-:W-:Y:S05]  /*1100*/  ENDCOLLECTIVE ;  /* 0x000000000000791b */ /* 0x003fea0003800000 */
.L_x_21149:
        /* <DEDUP_REMOVED lines=58> */
.L_x_21150:
[----:B------:R-:W-:Y:S02]  /*14b0*/  IMAD.MOV.U32 R12, RZ, RZ, 0x8 ;  /* 0x00000008ff0c7424 */ /* 0x000fe400078e00ff */
[----:B------:R-:W-:-:S05]  /*14c0*/  FADD R17, R13, R14 ;  /* 0x0000000e0d117221 */ /* 0x000fca0000000000 */
[----:B------:R-:W-:-:S07]  /*14d0*/  MOV R13, R17 ;  /* 0x00000011000d7202 */ /* 0x000fce0000000f00 */
[----:B------:R-:W-:Y:S05]  /*14e0*/  WARPSYNC.COLLECTIVE R15, `(.L_x_21151) ;  /* 0x000000000f087348 */ /* 0x000fea0003c00000 */
[----:B------:R0:W1:Y:S02]  /*14f0*/  SHFL.BFLY P6, R14, R13, R12, R11 ;  /* 0x0c00000c0d0e7389 */ /* 0x00006400000c000b */
[----:B01----:R-:W-:Y:S05]  /*1500*/  ENDCOLLECTIVE ;  /* 0x000000000000791b */ /* 0x003fea0003800000 */
.L_x_21151:
[----:B------:R-:W-:Y:S02]  /*1510*/  HFMA2 R12, -RZ, RZ, 0, 2.384185791015625e-07 ;  /* 0x00000004ff0c7431 */ /* 0x000fe400000001ff */
[----:B------:R-:W-:-:S05]  /*1520*/  FADD R18, R17, R14 ;  /* 0x0000000e11127221 */ /* 0x000fca0000000000 */
[----:B------:R-:W-:-:S07]  /*1530*/  MOV R13, R18 ;  /* 0x00000012000d7202 */ /* 0x000fce0000000f00 */
[----:B------:R-:W-:Y:S05]  /*1540*/  WARPSYNC.COLLECTIVE R15, `(.L_x_21152) ;  /* 0x000000000f087348 */ /* 0x000fea0003c00000 */
[----:B------:R0:W1:Y:S02]  /*1550*/  SHFL.BFLY P6, R14, R13, R12, R11 ;  /* 0x0c00000c0d0e7389 */ /* 0x00006400000c000b */
[----:B01----:R-:W-:Y:S05]  /*1560*/  ENDCOLLECTIVE ;  /* 0x000000000000791b */ /* 0x003fea0003800000 */
.L_x_21152:
[----:B------:R-:W-:Y:S02]  /*1570*/  IMAD.MOV.U32 R12, RZ, RZ, 0x2 ;  /* 0x00000002ff0c7424 */ /* 0x000fe400078e00ff */
[----:B------:R-:W-:-:S05]  /*1580*/  FADD R19, R18, R14 ;  /* 0x0000000e12137221 */ /* 0x000fca0000000000 */
[----:B------:R-:W-:-:S07]  /*1590*/  MOV R13, R19 ;  /* 0x00000013000d7202 */ /* 0x000fce0000000f00 */
[----:B------:R-:W-:Y:S05]  /*15a0*/  WARPSYNC.COLLECTIVE R15, `(.L_x_21153) ;  /* 0x000000000f087348 */ /* 0x000fea0003c00000 */
[----:B------:R0:W1:Y:S02]  /*15b0*/  SHFL.BFLY P6, R14, R13, R12, R11 ;  /* 0x0c00000c0d0e7389 */ /* 0x00006400000c000b */
[----:B01----:R-:W-:Y:S05]  /*15c0*/  ENDCOLLECTIVE ;  /* 0x000000000000791b */ /* 0x003fea0003800000 */
.L_x_21153:
[----:B------:R-:W-:Y:S02]  /*15d0*/  HFMA2 R12, -RZ, RZ, 0, 5.9604644775390625e-08 ;  /* 0x00000001ff0c7431 */ /* 0x000fe400000001ff */
[----:B------:R-:W-:-:S05]  /*15e0*/  FADD R20, R19, R14 ;  /* 0x0000000e13147221 */ /* 0x000fca0000000000 */
[----:B------:R-:W-:-:S07]  /*15f0*/  MOV R13, R20 ;  /* 0x00000014000d7202 */ /* 0x000fce0000000f00 */
[----:B------:R-:W-:Y:S05]  /*1600*/  WARPSYNC.COLLECTIVE R15, `(.L_x_21154) ;  /* 0x000000000f087348 */ /* 0x000fea0003c00000 */
[----:B------:R0:W1:Y:S02]  /*1610*/  SHFL.BFLY P6, R14, R13, R12, R11 ;  /* 0x0c00000c0d0e7389 */ /* 0x00006400000c000b */
[----:B01----:R-:W-:Y:S05]  /*1620*/  ENDCOLLECTIVE ;  /* 0x000000000000791b */ /* 0x003fea0003800000 */
.L_x_21154:
[----:B------:R-:W-:Y:S05]  /*1630*/  BRA `(.L_x_21155) ;  /* 0xfffffff0008c7947 */ /* 0x000fea000383ffff */
        .weak           $__internal_405_$__cuda_sm3x_div_rn_noftz_f32_slowpath
        .type           $__internal_405_$__cuda_sm3x_div_rn_noftz_f32_slowpath,@function
        .size           $__internal_405_$__cuda_sm3x_div_rn_noftz_f32_slowpath,(.L_x_25857 - $__internal_405_$__cuda_sm3x_div_rn_noftz_f32_slowpath)
$__internal_405_$__cuda_sm3x_div_rn_noftz_f32_slowpath:
        /* <DEDUP_REMOVED lines=34> */
.L_x_21157:
        /* <DEDUP_REMOVED lines=51> */
.L_x_21164:
[----:B------:R-:W-:-:S04]  /*1b90*/  LOP3.LUT R5, R5, 0x80000000, RZ, 0xc0, !PT ;  /* 0x8000000005057812 */ /* 0x000fc800078ec0ff */
[----:B------:R-:W-:Y:S01]  /*1ba0*/  LOP3.LUT R5, R5, 0x7f800000, RZ, 0xfc, !PT ;  /* 0x7f80000005057812 */ /* 0x000fe200078efcff */
[----:B------:R-:W-:Y:S06]  /*1bb0*/  BRA `(.L_x_21165) ;  /* 0x0000000000047947 */ /* 0x000fec0003800000 */
.L_x_21163:
[----:B------:R-:W-:-:S07]  /*1bc0*/  LEA R5, R13, R5, 0x17 ;  /* 0x000000050d057211 */ /* 0x000fce00078eb8ff */
.L_x_21165:
[----:B------:R-:W-:Y:S05]  /*1bd0*/  BSYNC.RECONVERGENT B2 ;  /* 0x0000000000027941 */ /* 0x000fea0003800200 */
.L_x_21162:
[----:B------:R-:W-:Y:S05]  /*1be0*/  BRA `(.L_x_21166) ;  /* 0x0000000000207947 */ /* 0x000fea0003800000 */
.L_x_21161:
[----:B------:R-:W-:-:S04]  /*1bf0*/  LOP3.LUT R5, R12, 0x80000000, R5, 0x48, !PT ;  /* 0x800000000c057812 */ /* 0x000fc800078e4805 */
[----:B------:R-:W-:Y:S01]  /*1c00*/  LOP3.LUT R5, R5, 0x7f800000, RZ, 0xfc, !PT ;  /* 0x7f80000005057812 */ /* 0x000fe200078efcff */
[----:B------:R-:W-:Y:S06]  /*1c10*/  BRA `(.L_x_21166) ;  /* 0x0000000000147947 */ /* 0x000fec0003800000 */
.L_x_21160:
[----:B------:R-:W-:Y:S01]  /*1c20*/  LOP3.LUT R5, R12, 0x80000000, R5, 0x48, !PT ;  /* 0x800000000c057812 */ /* 0x000fe200078e4805 */
[----:B------:R-:W-:Y:S06]  /*1c30*/  BRA `(.L_x_21166) ;  /* 0x00000000000c7947 */ /* 0x000fec0003800000 */
.L_x_21159:
[----:B------:R-:W0:Y:S01]  /*1c40*/  MUFU.RSQ R5, -QNAN ;  /* 0xffc0000000057908 */ /* 0x000e220000001400 */
[----:B------:R-:W-:Y:S05]  /*1c50*/  BRA `(.L_x_21166) ;  /* 0x0000000000047947 */ /* 0x000fea0003800000 */
.L_x_21158:
[----:B------:R-:W-:-:S07]  /*1c60*/  FADD.FTZ R5, R5, R12 ;  /* 0x0000000c05057221 */ /* 0x000fce0000010000 */
.L_x_21166:
[----:B------:R-:W-:Y:S05]  /*1c70*/  BSYNC.RECONVERGENT B1 ;  /* 0x0000000000017941 */ /* 0x000fea0003800200 */
.L_x_21156:
[----:B------:R-:W-:Y:S01]  /*1c80*/  HFMA2 R13, -RZ, RZ, 0, 0 ;  /* 0x00000000ff0d7431 */ /* 0x000fe200000001ff */
[----:B------:R-:W-:-:S04]  /*1c90*/  MOV R12, R17 ;  /* 0x00000011000c7202 */ /* 0x000fc80000000f00 */
[----:B0-----:R-:W-:Y:S05]  /*1ca0*/  RET.REL.NODEC R12 `(_Z15SoftmaxWarpImplI10DirectLoadIffE11DirectStoreIffEfLi1ELi5ELi32ELi1ELb0EL9Algorithm0EEvT_T0_ll) ;  /* 0xffffffe00cd47950 */ /* 0x001fea0003c3ffff */
.L_x_21167:
        /* <DEDUP_REMOVED lines=13> */
.L_x_25857:


//--------------------- .text._Z15SoftmaxWarpImplI10DirectLoadIffE11DirectStoreIffEfLi1ELi4ELi32ELi1ELb1EL9Algorithm0EEvT_T0_ll --------------------------
	.section	.text._Z15SoftmaxWarpImplI10DirectLoadIffE11DirectStoreIffEfLi1ELi4ELi32ELi1ELb1EL9Algorithm0EEvT_T0_ll,"ax",@progbits
	.align	128
        .global         _Z15SoftmaxWarpImplI10DirectLoadIffE11DirectStoreIffEfLi1ELi4ELi32ELi1ELb1EL9Algorithm0EEvT_T0_ll
        .type           _Z15SoftmaxWarpImplI10DirectLoadIffE11DirectStoreIffEfLi1ELi4ELi32ELi1ELb1EL9Algorithm0EEvT_T0_ll,@function
        .size           _Z15SoftmaxWarpImplI10DirectLoadIffE11DirectStoreIffEfLi1ELi4ELi32ELi1ELb1EL9Algorithm0EEvT_T0_ll,(.L_x_25858 - _Z15SoftmaxWarpImplI10DirectLoadIffE11DirectStoreIffEfLi1ELi4ELi32ELi1ELb1EL9Algorithm0EEvT_T0_ll)
        .other          _Z15SoftmaxWarpImplI10DirectLoadIffE11DirectStoreIffEfLi1ELi4ELi32ELi1ELb1EL9Algorithm0EEvT_T0_ll,@"STO_CUDA_ENTRY STV_DEFAULT"
_Z15SoftmaxWarpImplI10DirectLoadIffE11DirectStoreIffEfLi1ELi4ELi32ELi1ELb1EL9Algorithm0EEvT_T0_ll:
.text._Z15SoftmaxWarpImplI10DirectLoadIffE11DirectStoreIffEfLi1ELi4ELi32ELi1ELb1EL9Algorithm0EEvT_T0_ll:
        /* <DEDUP_REMOVED lines=25> */
.L_x_21168:
        /* <DEDUP_REMOVED lines=17> */
.L_x_21179:
[----:B------:R-:W-:Y:S01]  /*02a0*/  ISETP.GE.U32.AND P0, PT, R10, UR44, PT ;  /* 0x0000002c0a007c0c */ /* 0x000fe2000bf06070 */
[----:B--2---:R-:W-:Y:S01]  /*02b0*/  HFMA2 R11, -RZ, RZ, 0, 0 ;  /* 0x00000000ff0b7431 */ /* 0x004fe200000001ff */
[----:B------:R-:W-:Y:S01]  /*02c0*/  ISETP.GE.U32.AND P2, PT, R19, UR44, PT ;  /* 0x0000002c13007c0c */ /* 0x000fe2000bf46070 */
[----:B------:R-:W-:Y:S01]  /*02d0*/  IMAD R0, R8, UR42, RZ ;  /* 0x0000002a08007c24 */ /* 0x000fe2000f8e02ff */
[----:B------:R-:W-:Y:S01]  /*02e0*/  ISETP.GE.AND.EX P0, PT, RZ, UR45, PT, P0 ;  /* 0x0000002dff007c0c */ /* 0x000fe2000bf06300 */
[----:B0-----:R-:W-:Y:S01]  /*02f0*/  IMAD.MOV.U32 R22, RZ, RZ, -0x800000 ;  /* 0xff800000ff167424 */ /* 0x001fe200078e00ff */
        /* <DEDUP_REMOVED lines=13> */
[----:B------:R-:W-:Y:S02]  /*03d0*/  MOV R24, 0xff800000 ;  /* 0xff80000000187802 */ /* 0x000fe40000000f00 */
[----:B------:R-:W-:Y:S02]  /*03e0*/  LEA.HI.X R3, R4, UR41, R3, 0x2, P4 ;  /* 0x0000002904037c11 */ /* 0x000fe4000a0f1403 */
[C---:B------:R-:W-:Y:S02]  /*03f0*/  @!P3 R2UR UR8, R6.reuse ;  /* 0x000000000608b2ca */ /* 0x040fe400000e0000 */
[C---:B------:R-:W-:Y:S01]  /*0400*/  @!P3 R2UR UR9, R7.reuse ;  /* 0x000000000709b2ca */ /* 0x040fe200000e0000 */
[----:B------:R-:W2:Y:S01]  /*0410*/  @!P0 LDG.E R24, desc[UR4][R2.64] ;  /* 0x0000000402188981 */ /* 0x000ea2000c1e1900 */
[----:B------:R-:W-:Y:S02]  /*0420*/  @!P1 R2UR UR10, R6 ;  /* 0x00000000060a92ca */ /* 0x000fe400000e0000 */
[----:B------:R-:W-:Y:S01]  /*0430*/  @!P1 R2UR UR11, R7 ;  /* 0x00000000070b92ca */ /* 0x000fe200000e0000 */
[----:B------:R-:W3:Y:S01]  /*0440*/  @!P2 LDG.E R22, desc[UR6][R2.64+0x80] ;  /* 0x000080060216a981 */ /* 0x000ee2000c1e1900 */
[----:B------:R-:W-:Y:S01]  /*0450*/  MOV R20, 0xff800000 ;  /* 0xff80000000147802 */ /* 0x000fe20000000f00 */
[----:B------:R-:W-:-:S06]  /*0460*/  IMAD.MOV.U32 R4, RZ, RZ, -0x800000 ;  /* 0xff800000ff047424 */ /* 0x000fcc00078e00ff */
[----:B------:R-:W4:Y:S04]  /*0470*/  @!P3 LDG.E R20, desc[UR8][R2.64+0x100] ;  /* 0x000100080214b981 */ /* 0x000f28000c1e1900 */
[----:B------:R-:W5:Y:S01]  /*0480*/  @!P1 LDG.E R4, desc[UR10][R2.64+0x180] ;  /* 0x0001800a02049981 */ /* 0x000f62000c1e1900 */
[----:B------:R-:W-:Y:S01]  /*0490*/  MOV R13, 0xff800000 ;  /* 0xff800000000d7802 */ /* 0x000fe20000000f00 */
[----:B------:R-:W-:Y:S01]  /*04a0*/  UMOV UR4, 0xffffffff ;  /* 0xffffffff00047882 */ /* 0x000fe20000000000 */
[----:B--2---:R-:W-:-:S04]  /*04b0*/  @!P0 FMNMX R13, R24, -INF , !PT ;  /* 0xff800000180d8809 */ /* 0x004fc80007800000 */
[----:B---3--:R-:W-:-:S04]  /*04c0*/  @!P2 FMNMX R13, R13, R22, !PT ;  /* 0x000000160d0da209 */ /* 0x008fc80007800000 */
[----:B----4-:R-:W-:-:S04]  /*04d0*/  @!P3 FMNMX R13, R13, R20, !PT ;  /* 0x000000140d0db209 */ /* 0x010fc80007800000 */
[----:B-----5:R-:W-:Y:S01]  /*04e0*/  @!P1 FMNMX R13, R13, R4, !PT ;  /* 0x000000040d0d9209 */ /* 0x020fe20007800000 */
        /* <DEDUP_REMOVED lines=62> */
.L_x_21191:
        /* <DEDUP_REMOVED lines=12> */
[----:B0-----:R-:W-:Y:S05]  /*0990*/  CALL.REL.NOINC `($__internal_406_$__cuda_sm3x_div_rn_noftz_f32_slowpath) ;  /* 0x0000000800e87944 */ /* 0x001fea0003c00000 */
[----:B------:R-:W-:-:S07]  /*09a0*/  MOV R11, R21 ;  /* 0x00000015000b7202 */ /* 0x000fce0000000f00 */
.L_x_21172:
[----:B------:R-:W-:Y:S05]  /*09b0*/  BSYNC.RECONVERGENT B1 ;  /* 0x0000000000017941 */ /* 0x000fea0003800200 */
.L_x_21171:
        /* <DEDUP_REMOVED lines=12> */
[----:B0-----:R-:W-:Y:S05]  /*0a80*/  CALL.REL.NOINC `($__internal_406_$__cuda_sm3x_div_rn_noftz_f32_slowpath) ;  /* 0x0000000800ac7944 */ /* 0x001fea0003c00000 */
[----:B------:R-:W-:-:S07]  /*0a90*/  IMAD.MOV.U32 R12, RZ, RZ, R21 ;  /* 0x000000ffff0c7224 */ /* 0x000fce00078e0015 */
.L_x_21174:
[----:B------:R-:W-:Y:S05]  /*0aa0*/  BSYNC.RECONVERGENT B1 ;  /* 0x0000000000017941 */ /* 0x000fea0003800200 */
.L_x_21173:
        /* <DEDUP_REMOVED lines=12> */
[----:B0-----:R-:W-:Y:S05]  /*0b70*/  CALL.REL.NOINC `($__internal_406_$__cuda_sm3x_div_rn_noftz_f32_slowpath) ;  /* 0x0000000800707944 */ /* 0x001fea0003c00000 */
[----:B------:R-:W-:-:S07]  /*0b80*/  MOV R3, R21 ;  /* 0x0000001500037202 */ /* 0x000fce0000000f00 */
.L_x_21176:
[----:B------:R-:W-:Y:S05]  /*0b90*/  BSYNC.RECONVERGENT B1 ;  /* 0x0000000000017941 */ /* 0x000fea0003800200 */
.L_x_21175:
        /* <DEDUP_REMOVED lines=13> */
.L_x_21178:
[----:B------:R-:W-:Y:S05]  /*0c70*/  BSYNC.RECONVERGENT B1 ;  /* 0x0000000000017941 */ /* 0x000fea0003800200 */
.L_x_21177:
        /* <DEDUP_REMOVED lines=10> */
[----:B------:R-:W-:Y:S01]  /*0d20*/  ISETP.GE.AND.EX P2, PT, RZ, UR45, PT, P2 ;  /* 0x0000002dff007c0c */ /* 0x000fe2000bf46320 */
[----:B------:R-:W-:Y:S01]  /*0d30*/  IMAD.IADD R5, R5, 0x1, R13 ;  /* 0x0000000105057824 */ /* 0x000fe200078e020d */
[C---:B------:R-:W-:Y:S02]  /*0d40*/  LEA R14, P4, R4.reuse, UR36, 0x2 ;  /* 0x00000024040e7c11 */ /* 0x040fe4000f8810ff */
[----:B------:R-:W-:Y:S02]  /*0d50*/  ISETP.GE.AND.EX P3, PT, RZ, UR45, PT, P3 ;  /* 0x0000002dff007c0c */ /* 0x000fe4000bf66330 */
[----:B------:R-:W-:Y:S02]  /*0d60*/  LEA.HI.X R15, R4, UR37, R5, 0x2, P4 ;  /* 0x00000025040f7c11 */ /* 0x000fe4000a0f1405 */
[----:B------:R-:W-:-:S03]  /*0d70*/  ISETP.GE.AND.EX P1, PT, RZ, UR45, PT, P1 ;  /* 0x0000002dff007c0c */ /* 0x000fc6000bf26310 */
[----:B------:R2:W-:Y:S01]  /*0d80*/  @!P0 STG.E desc[UR4][R14.64], R11 ;  /* 0x0000000b0e008986 */ /* 0x0005e2000c101904 */
[----:B------:R-:W-:Y:S02]  /*0d90*/  IADD3 R9, P0, PT, R16, R9, RZ ;  /* 0x0000000910097210 */ /* 0x000fe40007f1e0ff */
[----:B------:R-:W-:Y:S02]  /*0da0*/  @!P2 R2UR UR6, R6 ;  /* 0x000000000606a2ca */ /* 0x000fe400000e0000 */
[----:B------:R-:W-:Y:S02]  /*0db0*/  LEA.HI.X.SX32 R8, R16, R8, 0x1, P0 ;  /* 0x0000000810087211 */ /* 0x000fe400000f0eff */
[----:B------:R-:W-:Y:S02]  /*0dc0*/  ISETP.GE.U32.AND P0, PT, R9, UR46, PT ;  /* 0x0000002e09007c0c */ /* 0x000fe4000bf06070 */
[----:B------:R-:W-:Y:S02]  /*0dd0*/  @!P2 R2UR UR7, R7 ;  /* 0x000000000707a2ca */ /* 0x000fe400000e0000 */
[----:B------:R-:W-:-:S02]  /*0de0*/  @!P3 R2UR UR8, R6 ;  /* 0x000000000608b2ca */ /* 0x000fc400000e0000 */
[C---:B------:R-:W-:Y:S02]  /*0df0*/  @!P3 R2UR UR9, R7.reuse ;  /* 0x000000000709b2ca */ /* 0x040fe400000e0000 */
[----:B------:R-:W-:Y:S02]  /*0e00*/  @!P1 R2UR UR10, R6 ;  /* 0x00000000060a92ca */ /* 0x000fe400000e0000 */
[----:B------:R-:W-:Y:S02]  /*0e10*/  @!P1 R2UR UR11, R7 ;  /* 0x00000000070b92ca */ /* 0x000fe400000e0000 */
[----:B------:R-:W-:-:S03]  /*0e20*/  ISETP.GE.AND.EX P0, PT, R8, UR47, PT, P0 ;  /* 0x0000002f08007c0c */ /* 0x000fc6000bf06300 */
[----:B------:R2:W-:Y:S04]  /*0e30*/  @!P2 STG.E desc[UR6][R14.64+0x80], R12 ;  /* 0x0000800c0e00a986 */ /* 0x0005e8000c101906 */
[----:B------:R2:W-:Y:S04]  /*0e40*/  @!P3 STG.E desc[UR8][R14.64+0x100], R3 ;  /* 0x000100030e00b986 */ /* 0x0005e8000c101908 */
[----:B------:R2:W-:Y:S02]  /*0e50*/  @!P1 STG.E desc[UR10][R14.64+0x180], R21 ;  /* 0x000180150e009986 */ /* 0x0005e4000c10190a */
[----:B------:R-:W-:Y:S05]  /*0e60*/  @!P0 BRA `(.L_x_21179) ;  /* 0xfffffff4000c8947 */ /* 0x000fea000383ffff */
[----:B------:R-:W-:Y:S05]  /*0e70*/  BSYNC B0 ;  /* 0x0000000000007941 */ /* 0x000fea0003800000 */
.L_x_21169:
[----:B------:R-:W-:Y:S05]  /*0e80*/  EXIT ;  /* 0x000000000000794d */ /* 0x000fea0003800000 */
.L_x_21170:
[----:B------:R-:W-:Y:S01]  /*0e90*/  BSSY B1, `(.L_x_21180) ;  /* 0x0000007000017945 */ /* 0x000fe20003800000 */
[----:B------:R-:W-:Y:S01]  /*0ea0*/  MOV R12, 0x10 ;  /* 0x00000010000c7802 */ /* 0x000fe20000000f00 */
[----:B------:R-:W-:Y:S01]  /*0eb0*/  IMAD.MOV.U32 R11, RZ, RZ, 0x1f ;  /* 0x0000001fff0b7424 */ /* 0x000fe200078e00ff */
[----:B------:R-:W-:-:S07]  /*0ec0*/  MOV R15, 0xffffffff ;  /* 0xffffffff000f7802 */ /* 0x000fce0000000f00 */
[----:B------:R-:W-:Y:S05]  /*0ed0*/  WARPSYNC.COLLECTIVE R15, `(.L_x_21181) ;  /* 0x000000000f087348 */ /* 0x000fea0003c00000 */
[----:B------:R0:W1:Y:S02]  /*0ee0*/  SHFL.BFLY P6, R14, R13, R12, R11 ;  /* 0x0c00000c0d0e7389 */ /* 0x00006400000c000b */
[----:B01----:R-:W-:Y:S05]  /*0ef0*/  ENDCOLLECTIVE ;  /* 0x000000000000791b */ /* 0x003fea0003800000 */
.L_x_21181:
[----:B------:R-:W-:Y:S05]  /*0f00*/  BSYNC B1 ;  /* 0x0000000000017941 */ /* 0x000fea0003800000 */
.L_x_21180:
[----:B------:R-:W-:Y:S01]  /*0f10*/  FMNMX R13, R14, R13, !PT ;  /* 0x0000000d0e0d7209 */ /* 0x000fe20007800000 */
[----:B------:R-:W-:Y:S01]  /*0f20*/  IMAD.MOV.U32 R12, RZ, RZ, 0x8 ;  /* 0x00000008ff0c7424 */ /* 0x000fe200078e00ff */
[----:B------:R-:W-:Y:S01]  /*0f30*/  MOV R11, 0x1f ;  /* 0x0000001f000b7802 */ /* 0x000fe20000000f00 */
[----:B------:R-:W-:Y:S02]  /*0f40*/  IMAD.MOV.U32 R15, RZ, RZ, -0x1 ;  /* 0xffffffffff0f7424 */ /* 0x000fe400078e00ff */
[----:B------:R-:W-:-:S07]  /*0f50*/  HFMA2 R23, -RZ, RZ, 0.96630859375, -0.0022525787353515625 ;  /* 0x3bbb989dff177431 */ /* 0x000fce00000001ff */
[----:B------:R-:W-:Y:S05]  /*0f60*/  WARPSYNC.COLLECTIVE R15, `(.L_x_21182) ;  /* 0x000000000f087348 */ /* 0x000fea0003c00000 */
[----:B------:R0:W1:Y:S02]  /*0f70*/  SHFL.BFLY P6, R14, R13, R12, R11 ;  /* 0x0c00000c0d0e7389 */ /* 0x00006400000c000b */
[----:B01----:R-:W-:Y:S05]  /*0f80*/  ENDCOLLECTIVE ;  /* 0x000000000000791b */ /* 0x003fea0003800000 */
.L_x_21182:
[----:B------:R-:W-:Y:S01]  /*0f90*/  IMAD.MOV.U32 R12, RZ, RZ, 0x4 ;  /* 0x00000004ff0c7424 */ /* 0x000fe200078e00ff */
[----:B------:R-:W-:-:S04]  /*0fa0*/  FMNMX R0, R13, R14, !PT ;  /* 0x0000000e0d007209 */ /* 0x000fc80007800000 */
[----:B------:R-:W-:-:S07]  /*0fb0*/  MOV R13, R0 ;  /* 0x00000000000d7202 */ /* 0x000fce0000000f00 */
[----:B------:R-:W-:Y:S05]  /*0fc0*/  WARPSYNC.COLLECTIVE R15, `(.L_x_21183) ;  /* 0x000000000f087348 */ /* 0x000fea0003c00000 */
[----:B------:R0:W1:Y:S02]  /*0fd0*/  SHFL.BFLY P6, R14, R13, R12, R11 ;  /* 0x0c00000c0d0e7389 */ /* 0x00006400000c000b */
[----:B01----:R-:W-:Y:S05]  /*0fe0*/  ENDCOLLECTIVE ;  /* 0x000000000000791b */ /* 0x003fea0003800000 */
.L_x_21183:
[----:B------:R-:W-:Y:S01]  /*0ff0*/  IMAD.MOV.U32 R12, RZ, RZ, 0x2 ;  /* 0x00000002ff0c7424 */ /* 0x000fe200078e00ff */
[----:B------:R-:W-:-:S04]  /*1000*/  FMNMX R2, R0, R14, !PT ;  /* 0x0000000e00027209 */ /* 0x000fc80007800000 */
[----:B------:R-:W-:-:S07]  /*1010*/  MOV R13, R2 ;  /* 0x00000002000d7202 */ /* 0x000fce0000000f00 */
[----:B------:R-:W-:Y:S05]  /*1020*/  WARPSYNC.COLLECTIVE R15, `(.L_x_21184) ;  /* 0x000000000f087348 */ /* 0x000fea0003c00000 */
[----:B------:R0:W1:Y:S02]  /*1030*/  SHFL.BFLY P6, R14, R13, R12, R11 ;  /* 0x0c00000c0d0e7389 */ /* 0x00006400000c000b */
[----:B01----:R-:W-:Y:S05]  /*1040*/  ENDCOLLECTIVE ;  /* 0x000000000000791b */ /* 0x003fea0003800000 */
.L_x_21184:
[----:B------:R-:W-:Y:S01]  /*1050*/  IMAD.MOV.U32 R12, RZ, RZ, 0x1 ;  /* 0x00000001ff0c7424 */ /* 0x000fe200078e00ff */
[----:B------:R-:W-:Y:S01]  /*1060*/  FMNMX R3, R2, R14, !PT ;  /* 0x0000000e02037209 */ /* 0x000fe20007800000 */
[----:B------:R-:W-:-:S03]  /*1070*/  IMAD.MOV.U32 R2, RZ, RZ, 0x437c0000 ;  /* 0x437c0000ff027424 */ /* 0x000fc600078e00ff */
[----:B------:R-:W-:-:S07]  /*1080*/  MOV R13, R3 ;  /* 0x00000003000d7202 */ /* 0x000fce0000000f00 */
[----:B------:R-:W-:Y:S05]  /*1090*/  WARPSYNC.COLLECTIVE R15, `(.L_x_21185) ;  /* 0x000000000f087348 */ /* 0x000fea0003c00000 */
[----:B------:R0:W1:Y:S02]  /*10a0*/  SHFL.BFLY P6, R14, R13, R12, R11 ;  /* 0x0c00000c0d0e7389 */ /* 0x00006400000c000b */
[----:B01----:R-:W-:Y:S05]  /*10b0*/  ENDCOLLECTIVE ;  /* 0x000000000000791b */ /* 0x003fea0003800000 */
.L_x_21185:
        /* <DEDUP_REMOVED lines=9> */
[----:B------:R-:W-:-:S03]  /*1150*/  SHF.L.U32 R0, R0, 0x17, RZ ;  /* 0x0000001700007819 */ /* 0x000fc600000006ff */
        /* <DEDUP_REMOVED lines=12> */
[----:B------:R-:W-:-:S03]  /*1220*/  SHF.L.U32 R12, R12, 0x17, RZ ;  /* 0x000000170c0c7819 */ /* 0x000fc600000006ff */
[C---:B------:R-:W-:Y:S02]  /*1230*/  FFMA R20, R3.reuse, 1.4426950216293334961, -R20 ;  /* 0x3fb8aa3b03147823 */ /* 0x040fe40000000814 */
[----:B------:R-:W1:Y:S02]  /*1240*/  MUFU.EX2 R14, R14 ;  /* 0x0000000e000e7308 */ /* 0x000e640000000800 */
[----:B------:R-:W-:Y:S01]  /*1250*/  FFMA R20, R3, 1.925963033500011079e-08, R20 ;  /* 0x32a5706003147823 */ /* 0x000fe20000000014 */
[----:B------:R-:W-:-:S04]  /*1260*/  FADD R3, R2, -12583039 ;  /* 0xcb40007f02037421 */ /* 0x000fc80000000000 */
[C---:B------:R-:W-:Y:S01]  /*1270*/  FFMA R3, R4.reuse, 1.4426950216293334961, -R3 ;  /* 0x3fb8aa3b04037823 */ /* 0x040fe20000000803 */
[----:B------:R-:W2:Y:S03]  /*1280*/  MUFU.EX2 R5, R20 ;  /* 0x0000001400057308 */ /* 0x000ea60000000800 */
[----:B------:R-:W-:Y:S01]  /*1290*/  FFMA R15, R4, 1.925963033500011079e-08, R3 ;  /* 0x32a57060040f7823 */ /* 0x000fe20000000003 */
[----:B------:R-:W-:Y:S02]  /*12a0*/  IMAD.SHL.U32 R3, R11, 0x800000, RZ ;  /* 0x008000000b037824 */ /* 0x000fe400078e00ff */
[----:B0-----:R-:W-:Y:S01]  /*12b0*/  FMUL R4, R0, R13 ;  /* 0x0000000d00047220 */ /* 0x001fe20000400000 */
[----:B------:R-:W-:Y:S01]  /*12c0*/  IMAD.SHL.U32 R11, R2, 0x800000, RZ ;  /* 0x00800000020b7824 */ /* 0x000fe200078e00ff */
[----:B------:R0:W3:Y:S01]  /*12d0*/  MUFU.EX2 R22, R15 ;  /* 0x0000000f00167308 */ /* 0x0000e20000000800 */
[----:B-1----:R-:W-:Y:S01]  /*12e0*/  FMUL R3, R3, R14 ;  /* 0x0000000e03037220 */ /* 0x002fe20000400000 */
[----:B------:R-:W-:Y:S01]  /*12f0*/  FADD R0, RZ, R4 ;  /* 0x00000004ff007221 */ /* 0x000fe20000000000 */
[----:B--2---:R-:W-:-:S03]  /*1300*/  FMUL R2, R12, R5 ;  /* 0x000000050c027220 */ /* 0x004fc60000400000 */
[----:B------:R-:W-:Y:S01]  /*1310*/  FADD R5, R0, R3 ;  /* 0x0000000300057221 */ /* 0x000fe20000000000 */
[----:B------:R-:W-:Y:S02]  /*1320*/  MOV R12, 0x10 ;  /* 0x00000010000c7802 */ /* 0x000fe40000000f00 */
[----:B0-----:R-:W-:Y:S01]  /*1330*/  MOV R15, 0xffffffff ;  /* 0xffffffff000f7802 */ /* 0x001fe20000000f00 */
[----:B------:R-:W-:Y:S01]  /*1340*/  FADD R5, R5, R2 ;  /* 0x0000000205057221 */ /* 0x000fe20000000000 */
[----:B---3--:R-:W-:Y:S01]  /*1350*/  FMUL R0, R11, R22 ;  /* 0x000000160b007220 */ /* 0x008fe20000400000 */
[----:B------:R-:W-:-:S03]  /*1360*/  IMAD.MOV.U32 R11, RZ, RZ, 0x1f ;  /* 0x0000001fff0b7424 */ /* 0x000fc600078e00ff */
[----:B------:R-:W-:-:S07]  /*1370*/  FADD R13, R5, R0 ;  /* 0x00000000050d7221 */ /* 0x000fce0000000000 */
[----:B------:R-:W-:Y:S05]  /*1380*/  WARPSYNC.COLLECTIVE R15, `(.L_x_21186) ;  /* 0x000000000f087348 */ /* 0x000fea0003c00000 */
[----:B------:R0:W1:Y:S02]  /*1390*/  SHFL.BFLY P6, R14, R13, R12, R11 ;  /* 0x0c00000c0d0e7389 */ /* 0x00006400000c000b */
[----:B01----:R-:W-:Y:S05]  /*13a0*/  ENDCOLLECTIVE ;  /* 0x000000000000791b */ /* 0x003fea0003800000 */
.L_x_21186:
[----:B------:R-:W-:Y:S02]  /*13b0*/  HFMA2 R12, -RZ, RZ, 0, 4.76837158203125e-07 ;  /* 0x00000008ff0c7431 */ /* 0x000fe400000001ff */
[----:B------:R-:W-:-:S04]  /*13c0*/  FADD R5, R13, R14 ;  /* 0x0000000e0d057221 */ /* 0x000fc80000000000 */
[----:B------:R-:W-:-:S07]  /*13d0*/  IMAD.MOV.U32 R13, RZ, RZ, R5 ;  /* 0x000000ffff0d7224 */ /* 0x000fce00078e0005 */
[----:B------:R-:W-:Y:S05]  /*13e0*/  WARPSYNC.COLLECTIVE R15, `(.L_x_21187) ;  /* 0x000000000f087348 */ /* 0x000fea0003c00000 */
[----:B------:R0:W1:Y:S02]  /*13f0*/  SHFL.BFLY P6, R14, R13, R12, R11 ;  /* 0x0c00000c0d0e7389 */ /* 0x00006400000c000b */
[----:B01----:R-:W-:Y:S05]  /*1400*/  ENDCOLLECTIVE ;  /* 0x000000000000791b */ /* 0x003fea0003800000 */
.L_x_21187:
[----:B------:R-:W-:Y:S01]  /*1410*/  MOV R12, 0x4 ;  /* 0x00000004000c7802 */ /* 0x000fe20000000f00 */
[----:B------:R-:W-:-:S04]  /*1420*/  FADD R20, R5, R14 ;  /* 0x0000000e05147221 */ /* 0x000fc80000000000 */
[----:B------:R-:W-:-:S07]  /*1430*/  IMAD.MOV.U32 R13, RZ, RZ, R20 ;  /* 0x000000ffff0d7224 */ /* 0x000fce00078e0014 */
[----:B------:R-:W-:Y:S05]  /*1440*/  WARPSYNC.COLLECTIVE R15, `(.L_x_21188) ;  /* 0x000000000f087348 */ /* 0x000fea0003c00000 */
[----:B------:R0:W1:Y:S02]  /*1450*/  SHFL.BFLY P6, R14, R13, R12, R11 ;  /* 0x0c00000c0d0e7389 */ /* 0x00006400000c000b */
[----:B01----:R-:W-:Y:S05]  /*1460*/  ENDCOLLECTIVE ;  /* 0x000000000000791b */ /* 0x003fea0003800000 */
.L_x_21188:
[----:B------:R-:W-:Y:S02]  /*1470*/  HFMA2 R12, -RZ, RZ, 0, 1.1920928955078125e-07 ;  /* 0x00000002ff0c7431 */ /* 0x000fe400000001ff */
[----:B------:R-:W-:-:S04]  /*1480*/  FADD R21, R20, R14 ;  /* 0x0000000e14157221 */ /* 0x000fc80000000000 */
[----:B------:R-:W-:-:S07]  /*1490*/  IMAD.MOV.U32 R13, RZ, RZ, R21 ;  /* 0x000000ffff0d7224 */ /* 0x000fce00078e0015 */
[----:B------:R-:W-:Y:S05]  /*14a0*/  WARPSYNC.COLLECTIVE R15, `(.L_x_21189) ;  /* 0x000000000f087348 */ /* 0x000fea0003c00000 */
[----:B------:R0:W1:Y:S02]  /*14b0*/  SHFL.BFLY P6, R14, R13, R12, R11 ;  /* 0x0c00000c0d0e7389 */ /* 0x00006400000c000b */
[----:B01----:R-:W-:Y:S05]  /*14c0*/  ENDCOLLECTIVE ;  /* 0x000000000000791b */ /* 0x003fea0003800000 */
.L_x_21189:
[----:B------:R-:W-:Y:S01]  /*14d0*/  MOV R12, 0x1 ;  /* 0x00000001000c7802 */ /* 0x000fe20000000f00 */
[----:B------:R-:W-:-:S04]  /*14e0*/  FADD R22, R21, R14 ;  /* 0x0000000e15167221 */ /* 0x000fc80000000000 */
[----:B------:R-:W-:-:S07]  /*14f0*/  IMAD.MOV.U32 R13, RZ, RZ, R22 ;  /* 0x000000ffff0d7224 */ /* 0x000fce00078e0016 */
[----:B------:R-:W-:Y:S05]  /*1500*/  WARPSYNC.COLLECTIVE R15, `(.L_x_21190) ;  /* 0x000000000f087348 */ /* 0x000fea0003c00000 */
[----:B------:R0:W1:Y:S02]  /*1510*/  SHFL.BFLY P6, R14, R13, R12, R11 ;  /* 0x0c00000c0d0e7389 */ /* 0x00006400000c000b */
[----:B01----:R-:W-:Y:S05]  /*1520*/  ENDCOLLECTIVE ;  /* 0x000000000000791b */ /* 0x003fea0003800000 */
.L_x_21190:
[----:B------:R-:W-:Y:S05]  /*1530*/  BRA `(.L_x_21191) ;  /* 0xfffffff000e47947 */ /* 0x000fea000383ffff */
        .weak           $__internal_406_$__cuda_sm3x_div_rn_noftz_f32_slowpath
        .type           $__internal_406_$__cuda_sm3x_div_rn_noftz_f32_slowpath,@function
        .size           $__internal_406_$__cuda_sm3x_div_rn_noftz_f32_slowpath,(.L_x_25858 - $__internal_406_$__cuda_sm3x_div_rn_noftz_f32_slowpath)
$__internal_406_$__cuda_sm3x_div_rn_noftz_f32_slowpath:
        /* <DEDUP_REMOVED lines=34> */
.L_x_21193:
        /* <DEDUP_REMOVED lines=51> */
.L_x_21200:
[----:B------:R-:W-:-:S04]  /*1a90*/  LOP3.LUT R4, R4, 0x80000000, RZ, 0xc0, !PT ;  /* 0x8000000004047812 */ /* 0x000fc800078ec0ff */
[----:B------:R-:W-:Y:S01]  /*1aa0*/  LOP3.LUT R4, R4, 0x7f800000, RZ, 0xfc, !PT ;  /* 0x7f80000004047812 */ /* 0x000fe200078efcff */
[----:B------:R-:W-:Y:S06]  /*1ab0*/  BRA `(.L_x_21201) ;  /* 0x0000000000047947 */ /* 0x000fec0003800000 */
.L_x_21199:
[----:B------:R-:W-:-:S07]  /*1ac0*/  LEA R4, R23, R4, 0x17 ;  /* 0x0000000417047211 */ /* 0x000fce00078eb8ff */
.L_x_21201:
[----:B------:R-:W-:Y:S05]  /*1ad0*/  BSYNC.RECONVERGENT B3 ;  /* 0x0000000000037941 */ /* 0x000fea0003800200 */
.L_x_21198:
[----:B------:R-:W-:Y:S05]  /*1ae0*/  BRA `(.L_x_21202) ;  /* 0x0000000000207947 */ /* 0x000fea0003800000 */
.L_x_21197:
[----:B------:R-:W-:-:S04]  /*1af0*/  LOP3.LUT R4, R5, 0x80000000, R4, 0x48, !PT ;  /* 0x8000000005047812 */ /* 0x000fc800078e4804 */
[----:B------:R-:W-:Y:S01]  /*1b00*/  LOP3.LUT R4, R4, 0x7f800000, RZ, 0xfc, !PT ;  /* 0x7f80000004047812 */ /* 0x000fe200078efcff */
[----:B------:R-:W-:Y:S06]  /*1b10*/  BRA `(.L_x_21202) ;  /* 0x0000000000147947 */ /* 0x000fec0003800000 */
.L_x_21196:
[----:B------:R-:W-:Y:S01]  /*1b20*/  LOP3.LUT R4, R5, 0x80000000, R4, 0x48, !PT ;  /* 0x8000000005047812 */ /* 0x000fe200078e4804 */
[----:B------:R-:W-:Y:S06]  /*1b30*/  BRA `(.L_x_21202) ;  /* 0x00000000000c7947 */ /* 0x000fec0003800000 */
.L_x_21195:
[----:B------:R-:W0:Y:S01]  /*1b40*/  MUFU.RSQ R4, -QNAN ;  /* 0xffc0000000047908 */ /* 0x000e220000001400 */
[----:B------:R-:W-:Y:S05]  /*1b50*/  BRA `(.L_x_21202) ;  /* 0x0000000000047947 */ /* 0x000fea0003800000 */
.L_x_21194:
[----:B------:R-:W-:-:S07]  /*1b60*/  FADD.FTZ R4, R4, R5 ;  /* 0x0000000504047221 */ /* 0x000fce0000010000 */
.L_x_21202:
[----:B------:R-:W-:Y:S05]  /*1b70*/  BSYNC.RECONVERGENT B2 ;  /* 0x0000000000027941 */ /* 0x000fea0003800200 */
.L_x_21192:
[----:B------:R-:W-:Y:S02]  /*1b80*/  HFMA2 R5, -RZ, RZ, 0, 0 ;  /* 0x00000000ff057431 */ /* 0x000fe400000001ff */
[----:B0-----:R-:W-:Y:S01]  /*1b90*/  IMAD.MOV.U32 R21, RZ, RZ, R4 ;  /* 0x000000ffff157224 */ /* 0x001fe200078e0004 */
[----:B------:R-:W-:-:S04]  /*1ba0*/  MOV R4, R14 ;  /* 0x0000000e00047202 */ /* 0x000fc80000000f00 */
[----:B------:R-:W-:Y:S05]  /*1bb0*/  RET.REL.NODEC R4 `(_Z15SoftmaxWarpImplI10DirectLoadIffE11DirectStoreIffEfLi1ELi4ELi32ELi1ELb1EL9Algorithm0EEvT_T0_ll) ;  /* 0xffffffe404107950 */ /* 0x000fea0003c3ffff */
.L_x_21203:
        /* <DEDUP_REMOVED lines=12> */
.L_x_25858:


//--------------------- .text._Z15SoftmaxWarpImplI10DirectLoadIffE11DirectStoreIffEfLi1ELi4ELi32ELi1ELb0EL9Algorithm0EEvT_T0_ll --------------------------
	.section	.text._Z15SoftmaxWarpImplI10DirectLoadIffE11DirectStoreIffEfLi1ELi4ELi32ELi1ELb0EL9Algorithm0EEvT_T0_ll,"ax",@progbits
	.align	128
        .global         _Z15SoftmaxWarpImplI10DirectLoadIffE11DirectStoreIffEfLi1ELi4ELi32ELi1ELb0EL9Algorithm0EEvT_T0_ll
        .type           _Z15SoftmaxWarpImplI10DirectLoadIffE11DirectStoreIffEfLi1ELi4ELi32ELi1ELb0EL9Algorithm0EEvT_T0_ll,@function
        .size           _Z15SoftmaxWarpImplI10DirectLoadIffE11DirectStoreIffEfLi1ELi4ELi32ELi1ELb0EL9Algorithm0EEvT_T0_ll,(.L_x_25859 - _Z15SoftmaxWarpImplI10DirectLoadIffE11DirectStoreIffEfLi1ELi4ELi32ELi1ELb0EL9Algorithm0EEvT_T0_ll)
        .other          _Z15SoftmaxWarpImplI10DirectLoadIffE11DirectStoreIffEfLi1ELi4ELi32ELi1ELb0EL9Algorithm0EEvT_T0_ll,@"STO_CUDA_ENTRY STV_DEFAULT"
_Z15SoftmaxWarpImplI10DirectLoadIffE11DirectStoreIffEfLi1ELi4ELi32ELi1ELb0EL9Algorithm0EEvT_T0_ll:
.text._Z15SoftmaxWarpImplI10DirectLoadIffE11DirectStoreIffEfLi1ELi4ELi32ELi1ELb0EL9Algorithm0EEvT_T0_ll:
        /* <DEDUP_REMOVED lines=24> */
.L_x_21204:
        /* <DEDUP_REMOVED lines=13> */
.L_x_21214:
        /* <DEDUP_REMOVED lines=14> */
[----:B------:R-:W-:-:S05]  /*0330*/  LEA.HI.X R3, R12, UR37, R3, 0x2, P0 ;  /* 0x000000250c037c11 */ /* 0x000fca00080f1403 */
[----:B------:R-:W2:Y:S04]  /*0340*/  LDG.E R4, desc[UR4][R2.64] ;  /* 0x0000000402047981 */ /* 0x000ea8000c1e1900 */
[----:B------:R-:W2:Y:S04]  /*0350*/  LDG.E R20, desc[UR6][R2.64+0x80] ;  /* 0x0000800602147981 */ /* 0x000ea8000c1e1900 */
[----:B------:R-:W3:Y:S04]  /*0360*/  LDG.E R16, desc[UR8][R2.64+0x100] ;  /* 0x0001000802107981 */ /* 0x000ee8000c1e1900 */
[----:B------:R-:W3:Y:S01]  /*0370*/  LDG.E R18, desc[UR10][R2.64+0x180] ;  /* 0x0001800a02127981 */ /* 0x000ee2000c1e1900 */
[----:B------:R-:W-:Y:S01]  /*0380*/  UMOV UR4, 0xffffffff ;  /* 0xffffffff00047882 */ /* 0x000fe20000000000 */
[----:B--2---:R-:W-:-:S04]  /*0390*/  FMNMX3 R13, R4, -INF , R20, !PT ;  /* 0xff800000040d7876 */ /* 0x004fc80007800014 */
[----:B---3--:R-:W-:Y:S01]  /*03a0*/  FMNMX3 R13, R13, R16, R18, !PT ;  /* 0x000000100d0d7276 */ /* 0x008fe20007800012 */
        /* <DEDUP_REMOVED lines=30> */
[C---:B------:R-:W-:Y:S01]  /*0590*/  FADD R21, R19.reuse, -12583039 ;  /* 0xcb40007f13157421 */ /* 0x040fe20000000000 */
        /* <DEDUP_REMOVED lines=8> */
[----:B------:R-:W-:Y:S01]  /*0620*/  IMAD.SHL.U32 R2, R2, 0x800000, RZ ;  /* 0x0080000002027824 */ /* 0x000fe200078e00ff */
[----:B------:R-:W-:-:S04]  /*0630*/  SHF.L.U32 R19, R19, 0x17, RZ ;  /* 0x0000001713137819 */ /* 0x000fc800000006ff */
        /* <DEDUP_REMOVED lines=21> */
.L_x_21226:
        /* <DEDUP_REMOVED lines=11> */
[----:B01----:R-:W-:Y:S05]  /*0840*/  CALL.REL.NOINC `($__internal_407_$__cuda_sm3x_div_rn_noftz_f32_slowpath) ;  /* 0x0000000800bc7944 */ /* 0x003fea0003c00000 */
[----:B------:R-:W-:-:S07]  /*0850*/  IMAD.MOV.U32 R12, RZ, RZ, R4 ;  /* 0x000000ffff0c7224 */ /* 0x000fce00078e0004 */
.L_x_21207:
[----:B------:R-:W-:Y:S05]  /*0860*/  BSYNC.RECONVERGENT B0 ;  /* 0x0000000000007941 */ /* 0x000fea0003800200 */
.L_x_21206:
        /* <DEDUP_REMOVED lines=11> */
[----:B01----:R-:W-:Y:S05]  /*0920*/  CALL.REL.NOINC `($__internal_407_$__cuda_sm3x_div_rn_noftz_f32_slowpath) ;  /* 0x0000000800847944 */ /* 0x003fea0003c00000 */
[----:B------:R-:W-:-:S07]  /*0930*/  MOV R13, R4 ;  /* 0x00000004000d7202 */ /* 0x000fce0000000f00 */
.L_x_21209:
[----:B------:R-:W-:Y:S05]  /*0940*/  BSYNC.RECONVERGENT B0 ;  /* 0x0000000000007941 */ /* 0x000fea0003800200 */
.L_x_21208:
        /* <DEDUP_REMOVED lines=11> */
[----:B01----:R-:W-:Y:S05]  /*0a00*/  CALL.REL.NOINC `($__internal_407_$__cuda_sm3x_div_rn_noftz_f32_slowpath) ;  /* 0x00000008004c7944 */ /* 0x003fea0003c00000 */
[----:B------:R-:W-:-:S07]  /*0a10*/  MOV R3, R4 ;  /* 0x0000000400037202 */ /* 0x000fce0000000f00 */
.L_x_21211:
[----:B------:R-:W-:Y:S05]  /*0a20*/  BSYNC.RECONVERGENT B0 ;  /* 0x0000000000007941 */ /* 0x000fea0003800200 */
.L_x_21210:
        /* <DEDUP_REMOVED lines=11> */
[----:B0-----:R-:W-:Y:S05]  /*0ae0*/  CALL.REL.NOINC `($__internal_407_$__cuda_sm3x_div_rn_noftz_f32_slowpath) ;  /* 0x0000000800147944 */ /* 0x001fea0003c00000 */
[----:B------:R-:W-:-:S07]  /*0af0*/  IMAD.MOV.U32 R19, RZ, RZ, R4 ;  /* 0x000000ffff137224 */ /* 0x000fce00078e0004 */
.L_x_21213:
[----:B------:R-:W-:Y:S05]  /*0b00*/  BSYNC.RECONVERGENT B0 ;  /* 0x0000000000007941 */ /* 0x000fea0003800200 */
.L_x_21212:
[----:B------:R-:W-:Y:S02]  /*0b10*/  HFMA2 R11, -RZ, RZ, 0, 0 ;  /* 0x00000000ff0b7431 */ /* 0x000fe400000001ff */
        /* <DEDUP_REMOVED lines=14> */
[----:B------:R-:W-:-:S03]  /*0c00*/  IADD3 R8, P0, PT, R9, R8, RZ ;  /* 0x0000000809087210 */ /* 0x000fc60007f1e0ff */
[----:B------:R3:W-:Y:S01]  /*0c10*/  STG.E desc[UR4][R14.64], R12 ;  /* 0x0000000c0e007986 */ /* 0x0007e2000c101904 */
[----:B------:R-:W-:Y:S02]  /*0c20*/  LEA.HI.X.SX32 R5, R9, R5, 0x1, P0 ;  /* 0x0000000509057211 */ /* 0x000fe400000f0eff */
[----:B------:R-:W-:Y:S01]  /*0c30*/  ISETP.GE.U32.AND P0, PT, R8, UR44, PT ;  /* 0x0000002c08007c0c */ /* 0x000fe2000bf06070 */
[----:B------:R3:W-:Y:S03]  /*0c40*/  STG.E desc[UR6][R14.64+0x80], R13 ;  /* 0x0000800d0e007986 */ /* 0x0007e6000c101906 */
[----:B------:R-:W-:Y:S01]  /*0c50*/  ISETP.GE.AND.EX P0, PT, R5, UR45, PT, P0 ;  /* 0x0000002d05007c0c */ /* 0x000fe2000bf06300 */
[----:B------:R3:W-:Y:S04]  /*0c60*/  STG.E desc[UR8][R14.64+0x100], R3 ;  /* 0x000100030e007986 */ /* 0x0007e8000c101908 */
[----:B------:R3:W-:Y:S08]  /*0c70*/  STG.E desc[UR10][R14.64+0x180], R19 ;  /* 0x000180130e007986 */ /* 0x0007f0000c10190a */
[----:B------:R-:W-:Y:S05]  /*0c80*/  @!P0 BRA `(.L_x_21214) ;  /* 0xfffffff400708947 */ /* 0x000fea000383ffff */
[----:B------:R-:W-:Y:S05]  /*0c90*/  EXIT ;  /* 0x000000000000794d */ /* 0x000fea0003800000 */
.L_x_21205:
[----:B------:R-:W-:Y:S01]  /*0ca0*/  BSSY B0, `(.L_x_21215) ;  /* 0x0000007000007945 */ /* 0x000fe20003800000 */
[----:B------:R-:W-:Y:S01]  /*0cb0*/  IMAD.MOV.U32 R12, RZ, RZ, 0x10 ;  /* 0x00000010ff0c7424 */ /* 0x000fe200078e00ff */
[----:B------:R-:W-:Y:S02]  /*0cc0*/  MOV R11, 0x1f ;  /* 0x0000001f000b7802 */ /* 0x000fe40000000f00 */
[----:B------:R-:W-:-:S07]  /*0cd0*/  MOV R15, 0xffffffff ;  /* 0xffffffff000f7802 */ /* 0x000fce0000000f00 */
[----:B0-----:R-:W-:Y:S05]  /*0ce0*/  WARPSYNC.COLLECTIVE R15, `(.L_x_21216) ;  /* 0x000000000f087348 */ /* 0x001fea0003c00000 */
[----:B------:R1:W2:Y:S02]  /*0cf0*/  SHFL.BFLY P6, R14, R13, R12, R11 ;  /* 0x0c00000c0d0e7389 */ /* 0x0002a400000c000b */
[----:B012---:R-:W-:Y:S05]  /*0d00*/  ENDCOLLECTIVE ;  /* 0x000000000000791b */ /* 0x007fea0003800000 */
.L_x_21216:
[----:B------:R-:W-:Y:S05]  /*0d10*/  BSYNC B0 ;  /* 0x0000000000007941 */ /* 0x000fea0003800000 */
.L_x_21215:
        /* <DEDUP_REMOVED lines=8> */
.L_x_21217:
[----:B------:R-:W-:Y:S01]  /*0da0*/  HFMA2 R12, -RZ, RZ, 0, 2.384185791015625e-07 ;  /* 0x00000004ff0c7431 */ /* 0x000fe200000001ff */
[----:B------:R-:W-:-:S05]  /*0db0*/  FMNMX R0, R13, R14, !PT ;  /* 0x0000000e0d007209 */ /* 0x000fca0007800000 */
[----:B------:R-:W-:-:S07]  /*0dc0*/  IMAD.MOV.U32 R13, RZ, RZ, R0 ;  /* 0x000000ffff0d7224 */ /* 0x000fce00078e0000 */
[----:B------:R-:W-:Y:S05]  /*0dd0*/  WARPSYNC.COLLECTIVE R15, `(.L_x_21218) ;  /* 0x000000000f087348 */ /* 0x000fea0003c00000 */
[----:B------:R0:W1:Y:S02]  /*0de0*/  SHFL.BFLY P6, R14, R13, R12, R11 ;  /* 0x0c00000c0d0e7389 */ /* 0x00006400000c000b */
[----:B01----:R-:W-:Y:S05]  /*0df0*/  ENDCOLLECTIVE ;  /* 0x000000000000791b */ /* 0x003fea0003800000 */
.L_x_21218:
[----:B------:R-:W-:Y:S01]  /*0e00*/  IMAD.MOV.U32 R12, RZ, RZ, 0x2 ;  /* 0x00000002ff0c7424 */ /* 0x000fe200078e00ff */
[----:B------:R-:W-:-:S04]  /*0e10*/  FMNMX R2, R0, R14, !PT ;  /* 0x0000000e00027209 */ /* 0x000fc80007800000 */
[----:B------:R-:W-:-:S07]  /*0e20*/  MOV R13, R2 ;  /* 0x00000002000d7202 */ /* 0x000fce0000000f00 */
[----:B------:R-:W-:Y:S05]  /*0e30*/  WARPSYNC.COLLECTIVE R15, `(.L_x_21219) ;  /* 0x000000000f087348 */ /* 0x000fea0003c00000 */
[----:B------:R0:W1:Y:S02]  /*0e40*/  SHFL.BFLY P6, R14, R13, R12, R11 ;  /* 0x0c00000c0d0e7389 */ /* 0x00006400000c000b */
[----:B01----:R-:W-:Y:S05]  /*0e50*/  ENDCOLLECTIVE ;  /* 0x000000000000791b */ /* 0x003fea0003800000 */
.L_x_21219:
[----:B------:R-:W-:Y:S01]  /*0e60*/  HFMA2 R12, -RZ, RZ, 0, 5.9604644775390625e-08 ;  /* 0x00000001ff0c7431 */ /* 0x000fe200000001ff */
[----:B------:R-:W-:Y:S02]  /*0e70*/  FMNMX R3, R2, R14, !PT ;  /* 0x0000000e02037209 */ /* 0x000fe40007800000 */
[----:B------:R-:W-:Y:S02]  /*0e80*/  MOV R2, 0x437c0000 ;  /* 0x437c000000027802 */ /* 0x000fe40000000f00 */
[----:B------:R-:W-:-:S07]  /*0e90*/  MOV R13, R3 ;  /* 0x00000003000d7202 */ /* 0x000fce0000000f00 */
[----:B------:R-:W-:Y:S05]  /*0ea0*/  WARPSYNC.COLLECTIVE R15, `(.L_x_21220) ;  /* 0x000000000f087348 */ /* 0x000fea0003c00000 */
[----:B------:R0:W1:Y:S02]  /*0eb0*/  SHFL.BFLY P6, R14, R13, R12, R11 ;  /* 0x0c00000c0d0e7389 */ /* 0x00006400000c000b */
[----:B01----:R-:W-:Y:S05]  /*0ec0*/  ENDCOLLECTIVE ;  /* 0x000000000000791b */ /* 0x003fea0003800000 */
.L_x_21220:
        /* <DEDUP_REMOVED lines=46> */
.L_x_21221:
[----:B------:R-:W-:Y:S02]  /*11b0*/  IMAD.MOV.U32 R12, RZ, RZ, 0x8 ;  /* 0x00000008ff0c7424 */ /* 0x000fe400078e00ff */
[----:B------:R-:W-:-:S05]  /*11c0*/  FADD R16, R13, R14 ;  /* 0x0000000e0d107221 */ /* 0x000fca0000000000 */
[----:B------:R-:W-:-:S07]  /*11d0*/  MOV R13, R16 ;  /* 0x00000010000d7202 */ /* 0x000fce0000000f00 */
[----:B------:R-:W-:Y:S05]  /*11e0*/  WARPSYNC.COLLECTIVE R15, `(.L_x_21222) ;  /* 0x000000000f087348 */ /* 0x000fea0003c00000 */
[----:B------:R0:W1:Y:S02]  /*11f0*/  SHFL.BFLY P6, R14, R13, R12, R11 ;  /* 0x0c00000c0d0e7389 */ /* 0x00006400000c000b */
[----:B01----:R-:W-:Y:S05]  /*1200*/  ENDCOLLECTIVE ;  /* 0x000000000000791b */ /* 0x003fea0003800000 */
.L_x_21222:
[----:B------:R-:W-:Y:S02]  /*1210*/  HFMA2 R12, -RZ, RZ, 0, 2.384185791015625e-07 ;  /* 0x00000004ff0c7431 */ /* 0x000fe400000001ff */
[----:B------:R-:W-:-:S05]  /*1220*/  FADD R17, R16, R14 ;  /* 0x0000000e10117221 */ /* 0x000fca0000000000 */
[----:B------:R-:W-:-:S07]  /*1230*/  MOV R13, R17 ;  /* 0x00000011000d7202 */ /* 0x000fce0000000f00 */
[----:B------:R-:W-:Y:S05]  /*1240*/  WARPSYNC.COLLECTIVE R15, `(.L_x_21223) ;  /* 0x000000000f087348 */ /* 0x000fea0003c00000 */
[----:B------:R0:W1:Y:S02]  /*1250*/  SHFL.BFLY P6, R14, R13, R12, R11 ;  /* 0x0c00000c0d0e7389 */ /* 0x00006400000c000b */
[----:B01----:R-:W-:Y:S05]  /*1260*/  ENDCOLLECTIVE ;  /* 0x000000000000791b */ /* 0x003fea0003800000 */
.L_x_21223:
[----:B------:R-:W-:Y:S01]  /*1270*/  MOV R12, 0x2 ;  /* 0x00000002000c7802 */ /* 0x000fe20000000f00 */
[----:B------:R-:W-:-:S04]  /*1280*/  FADD R18, R17, R14 ;  /* 0x0000000e11127221 */ /* 0x000fc80000000000 */
[----:B------:R-:W-:-:S07]  /*1290*/  IMAD.MOV.U32 R13, RZ, RZ, R18 ;  /* 0x000000ffff0d7224 */ /* 0x000fce00078e0012 */
[----:B------:R-:W-:Y:S05]  /*12a0*/  WARPSYNC.COLLECTIVE R15, `(.L_x_21224) ;  /* 0x000000000f087348 */ /* 0x000fea0003c00000 */
[----:B------:R0:W1:Y:S02]  /*12b0*/  SHFL.BFLY P6, R14, R13, R12, R11 ;  /* 0x0c00000c0d0e7389 */ /* 0x00006400000c000b */
[----:B01----:R-:W-:Y:S05]  /*12c0*/  ENDCOLLECTIVE ;  /* 0x000000000000791b */ /* 0x003fea0003800000 */
.L_x_21224:
[----:B------:R-:W-:Y:S02]  /*12d0*/  IMAD.MOV.U32 R12, RZ, RZ, 0x1 ;  /* 0x00000001ff0c7424 */ /* 0x000fe400078e00ff */
[----:B------:R-:W-:-:S05]  /*12e0*/  FADD R19, R18, R14 ;  /* 0x0000000e12137221 */ /* 0x000fca0000000000 */
[----:B------:R-:W-:-:S07]  /*12f0*/  MOV R13, R19 ;  /* 0x00000013000d7202 */ /* 0x000fce0000000f00 */
[----:B------:R-:W-:Y:S05]  /*1300*/  WARPSYNC.COLLECTIVE R15, `(.L_x_21225) ;  /* 0x000000000f087348 */ /* 0x000fea0003c00000 */
[----:B------:R0:W1:Y:S02]  /*1310*/  SHFL.BFLY P6, R14, R13, R12, R11 ;  /* 0x0c00000c0d0e7389 */ /* 0x00006400000c000b */
[----:B01----:R-:W-:Y:S05]  /*1320*/  ENDCOLLECTIVE ;  /* 0x000000000000791b */ /* 0x003fea0003800000 */
.L_x_21225:
[----:B------:R-:W-:Y:S05]  /*1330*/  BRA `(.L_x_21226) ;  /* 0xfffffff400147947 */ /* 0x000fea000383ffff */
        .weak           $__internal_407_$__cuda_sm3x_div_rn_noftz_f32_slowpath
        .type           $__internal_407_$__cuda_sm3x_div_rn_noftz_f32_slowpath,@function
        .size           $__internal_407_$__cuda_sm3x_div_rn_noftz_f32_slowpath,(.L_x_25859 - $__internal_407_$__cuda_sm3x_div_rn_noftz_f32_slowpath)
$__internal_407_$__cuda_sm3x_div_rn_noftz_f32_slowpath:
        /* <DEDUP_REMOVED lines=35> */
.L_x_21228:
        /* <DEDUP_REMOVED lines=51> */
.L_x_21235:
[----:B------:R-:W-:-:S04]  /*18a0*/  LOP3.LUT R4, R4, 0x80000000, RZ, 0xc0, !PT ;  /* 0x8000000004047812 */ /* 0x000fc800078ec0ff */
[----:B------:R-:W-:Y:S01]  /*18b0*/  LOP3.LUT R4, R4, 0x7f800000, RZ, 0xfc, !PT ;  /* 0x7f80000004047812 */ /* 0x000fe200078efcff */
[----:B------:R-:W-:Y:S06]  /*18c0*/  BRA `(.L_x_21236) ;  /* 0x0000000000047947 */ /* 0x000fec0003800000 */
.L_x_21234:
[----:B------:R-:W-:-:S07]  /*18d0*/  LEA R4, R21, R4, 0x17 ;  /* 0x0000000415047211 */ /* 0x000fce00078eb8ff */
.L_x_21236:
[----:B------:R-:W-:Y:S05]  /*18e0*/  BSYNC.RECONVERGENT B2 ;  /* 0x0000000000027941 */ /* 0x000fea0003800200 */
.L_x_21233:
[----:B------:R-:W-:Y:S05]  /*18f0*/  BRA `(.L_x_21237) ;  /* 0x0000000000207947 */ /* 0x000fea0003800000 */
.L_x_21232:
[----:B------:R-:W-:-:S04]  /*1900*/  LOP3.LUT R4, R17, 0x80000000, R4, 0x48, !PT ;  /* 0x8000000011047812 */ /* 0x000fc800078e4804 */
[----:B------:R-:W-:Y:S01]  /*1910*/  LOP3.LUT R4, R4, 0x7f800000, RZ, 0xfc, !PT ;  /* 0x7f80000004047812 */ /* 0x000fe200078efcff */
[----:B------:R-:W-:Y:S06]  /*1920*/  BRA `(.L_x_21237) ;  /* 0x0000000000147947 */ /* 0x000fec0003800000 */
.L_x_21231:
[----:B------:R-:W-:Y:S01]  /*1930*/  LOP3.LUT R4, R17, 0x80000000, R4, 0x48, !PT ;  /* 0x8000000011047812 */ /* 0x000fe200078e4804 */
[----:B------:R-:W-:Y:S06]  /*1940*/  BRA `(.L_x_21237) ;  /* 0x00000000000c7947 */ /* 0x000fec0003800000 */
.L_x_21230:
[----:B------:R-:W0:Y:S01]  /*1950*/  MUFU.RSQ R4, -QNAN ;  /* 0xffc0000000047908 */ /* 0x000e220000001400 */
[----:B------:R-:W-:Y:S05]  /*1960*/  BRA `(.L_x_21237) ;  /* 0x0000000000047947 */ /* 0x000fea0003800000 */
.L_x_21229:
[----:B------:R-:W-:-:S07]  /*1970*/  FADD.FTZ R4, R4, R11 ;  /* 0x0000000b04047221 */ /* 0x000fce0000010000 */
.L_x_21237:
[----:B------:R-:W-:Y:S05]  /*1980*/  BSYNC.RECONVERGENT B1 ;  /* 0x0000000000017941 */ /* 0x000fea0003800200 */
.L_x_21227:
[----:B------:R-:W-:-:S04]  /*1990*/  HFMA2 R15, -RZ, RZ, 0, 0 ;  /* 0x00000000ff0f7431 */ /* 0x000fc800000001ff */
[----:B0-----:R-:W-:Y:S05]  /*19a0*/  RET.REL.NODEC R14 `(_Z15SoftmaxWarpImplI10DirectLoadIffE11DirectStoreIffEfLi1ELi4ELi32ELi1ELb0EL9Algorithm0EEvT_T0_ll) ;  /* 0xffffffe40e947950 */ /* 0x001fea0003c3ffff */
.L_x_21238:
        /* <DEDUP_REMOVED lines=13> */
.L_x_25859:


//--------------------- .text._Z15SoftmaxWarpImplI10DirectLoadIffE11DirectStoreIffEfLi1ELi3ELi32ELi1ELb1EL9Algorithm0EEvT_T0_ll --------------------------
	.section	.text._Z15SoftmaxWarpImplI10DirectLoadIffE11DirectStoreIffEfLi1ELi3ELi32ELi1ELb1EL9Algorithm0EEvT_T0_ll,"ax",@progbits
	.align	128
        .global         _Z15SoftmaxWarpImplI10DirectLoadIffE11DirectStoreIffEfLi1ELi3ELi32ELi1ELb1EL9Algorithm0EEvT_T0_ll
        .type           _Z15SoftmaxWarpImplI10DirectLoadIffE11DirectStoreIffEfLi1ELi3ELi32ELi1ELb1EL9Algorithm0EEvT_T0_ll,@function
        .size           _Z15SoftmaxWarpImplI10DirectLoadIffE11DirectStoreIffEfLi1ELi3ELi32ELi1ELb1EL9Algorithm0EEvT_T0_ll,(.L_x_25860 - _Z15SoftmaxWarpImplI10DirectLoadIffE11DirectStoreIffEfLi1ELi3ELi32ELi1ELb1EL9Algorithm0EEvT_T0_ll)
        .other          _Z15SoftmaxWarpImplI10DirectLoadIffE11DirectStoreIffEfLi1ELi3ELi32ELi1ELb1EL9Algorithm0EEvT_T0_ll,@"STO_CUDA_ENTRY STV_DEFAULT"
_Z15SoftmaxWarpImplI10DirectLoadIffE11DirectStoreIffEfLi1ELi3ELi32ELi1ELb1EL9Algorithm0EEvT_T0_ll:
.text._Z15SoftmaxWarpImplI10DirectLoadIffE11DirectStoreIffEfLi1ELi3ELi32ELi1ELb1EL9Algorithm0EEvT_T0_ll:
        /* <DEDUP_REMOVED lines=25> */
.L_x_21239:
        /* <DEDUP_REMOVED lines=16> */
.L_x_21248:
[----:B------:R-:W-:Y:S01]  /*0290*/  ISETP.GE.U32.AND P0, PT, R8, UR44, PT ;  /* 0x0000002c08007c0c */ /* 0x000fe2000bf06070 */
[----:B------:R-:W-:Y:S01]  /*02a0*/  HFMA2 R3, -RZ, RZ, 0, 0 ;  /* 0x00000000ff037431 */ /* 0x000fe200000001ff */
[----:B------:R-:W-:Y:S01]  /*02b0*/  ISETP.GE.U32.AND P1, PT, R16, UR44, PT ;  /* 0x0000002c10007c0c */ /* 0x000fe2000bf26070 */
[----:B------:R-:W-:Y:S01]  /*02c0*/  IMAD R0, R6, UR42, RZ ;  /* 0x0000002a06007c24 */ /* 0x000fe2000f8e02ff */
[----:B------:R-:W-:Y:S01]  /*02d0*/  ISETP.GE.AND.EX P0, PT, RZ, UR45, PT, P0 ;  /* 0x0000002dff007c0c */ /* 0x000fe2000bf06300 */
[----:B------:R-:W-:Y:S01]  /*02e0*/  IMAD.MOV.U32 R2, RZ, RZ, R8 ;  /* 0x000000ffff027224 */ /* 0x000fe200078e0008 */
[----:B------:R-:W-:Y:S01]  /*02f0*/  ISETP.GE.U32.AND P2, PT, R10, UR44, PT ;  /* 0x0000002c0a007c0c */ /* 0x000fe2000bf46070 */
[C---:B--2---:R-:W-:Y:S01]  /*0300*/  IMAD R11, R7.reuse, UR43, R0 ;  /* 0x0000002b070b7c24 */ /* 0x044fe2000f8e0200 */
[----:B------:R-:W-:Y:S01]  /*0310*/  ISETP.GE.AND.EX P1, PT, RZ, UR45, PT, P1 ;  /* 0x0000002dff007c0c */ /* 0x000fe2000bf26310 */
[----:B0-----:R-:W-:Y:S01]  /*0320*/  IMAD.MOV.U32 R20, RZ, RZ, -0x800000 ;  /* 0xff800000ff147424 */ /* 0x001fe200078e00ff */
[----:B------:R-:W-:Y:S01]  /*0330*/  ISETP.GE.AND.EX P2, PT, RZ, UR45, PT, P2 ;  /* 0x0000002dff007c0c */ /* 0x000fe2000bf46320 */
[----:B------:R-:W-:Y:S01]  /*0340*/  IMAD.WIDE.U32 R2, R7, UR42, R2 ;  /* 0x0000002a07027c25 */ /* 0x000fe2000f8e0002 */
[----:B------:R-:W-:-:S03]  /*0350*/  MOV R22, 0xff800000 ;  /* 0xff80000000167802 */ /* 0x000fc60000000f00 */
        /* <DEDUP_REMOVED lines=9> */
[----:B------:R-:W2:Y:S01]  /*03f0*/  @!P0 LDG.E R22, desc[UR4][R14.64] ;  /* 0x000000040e168981 */ /* 0x000ea2000c1e1900 */
[----:B------:R-:W-:-:S03]  /*0400*/  MOV R18, 0xff800000 ;  /* 0xff80000000127802 */ /* 0x000fc60000000f00 */
[----:B------:R-:W3:Y:S06]  /*0410*/  @!P1 LDG.E R20, desc[UR6][R14.64+0x80] ;  /* 0x000080060e149981 */ /* 0x000eec000c1e1900 */
[----:B------:R-:W4:Y:S01]  /*0420*/  @!P2 LDG.E R18, desc[UR8][R14.64+0x100] ;  /* 0x000100080e12a981 */ /* 0x000f22000c1e1900 */
[----:B------:R-:W-:Y:S01]  /*0430*/  IMAD.MOV.U32 R13, RZ, RZ, -0x800000 ;  /* 0xff800000ff0d7424 */ /* 0x000fe200078e00ff */
[----:B------:R-:W-:Y:S01]  /*0440*/  UMOV UR4, 0xffffffff ;  /* 0xffffffff00047882 */ /* 0x000fe20000000000 */
[----:B--2---:R-:W-:-:S04]  /*0450*/  @!P0 FMNMX R13, R22, -INF , !PT ;  /* 0xff800000160d8809 */ /* 0x004fc80007800000 */
[----:B---3--:R-:W-:-:S04]  /*0460*/  @!P1 FMNMX R13, R13, R20, !PT ;  /* 0x000000140d0d9209 */ /* 0x008fc80007800000 */
[----:B----4-:R-:W-:Y:S01]  /*0470*/  @!P2 FMNMX R13, R13, R18, !PT ;  /* 0x000000120d0da209 */ /* 0x010fe20007800000 */
        /* <DEDUP_REMOVED lines=52> */
.L_x_21260:
        /* <DEDUP_REMOVED lines=11> */
[----:B0-----:R-:W-:Y:S05]  /*0870*/  CALL.REL.NOINC `($__internal_408_$__cuda_sm3x_div_rn_noftz_f32_slowpath) ;  /* 0x0000000800687944 */ /* 0x001fea0003c00000 */
[----:B------:R-:W-:-:S07]  /*0880*/  IMAD.MOV.U32 R11, RZ, RZ, R3 ;  /* 0x000000ffff0b7224 */ /* 0x000fce00078e0003 */
.L_x_21243:
[----:B------:R-:W-:Y:S05]  /*0890*/  BSYNC.RECONVERGENT B1 ;  /* 0x0000000000017941 */ /* 0x000fea0003800200 */
.L_x_21242:
        /* <DEDUP_REMOVED lines=11> */
[----:B0-----:R-:W-:Y:S05]  /*0950*/  CALL.REL.NOINC `($__internal_408_$__cuda_sm3x_div_rn_noftz_f32_slowpath) ;  /* 0x0000000800307944 */ /* 0x001fea0003c00000 */
[----:B------:R-:W-:-:S07]  /*0960*/  IMAD.MOV.U32 R13, RZ, RZ, R3 ;  /* 0x000000ffff0d7224 */ /* 0x000fce00078e0003 */
.L_x_21245:
[----:B------:R-:W-:Y:S05]  /*0970*/  BSYNC.RECONVERGENT B1 ;  /* 0x0000000000017941 */ /* 0x000fea0003800200 */
.L_x_21244:
        /* <DEDUP_REMOVED lines=13> */
.L_x_21247:
[----:B------:R-:W-:Y:S05]  /*0a50*/  BSYNC.RECONVERGENT B1 ;  /* 0x0000000000017941 */ /* 0x000fea0003800200 */
.L_x_21246:
        /* <DEDUP_REMOVED lines=13> */
[----:B------:R-:W-:-:S05]  /*0b30*/  LEA.HI.X R15, R2, UR37, R3, 0x2, P3 ;  /* 0x00000025020f7c11 */ /* 0x000fca00098f1403 */
[----:B------:R2:W-:Y:S01]  /*0b40*/  @!P0 STG.E desc[UR4][R14.64], R11 ;  /* 0x0000000b0e008986 */ /* 0x0005e2000c101904 */
[C---:B------:R-:W-:Y:S02]  /*0b50*/  IADD3 R7, P0, PT, R9.reuse, R7, RZ ;  /* 0x0000000709077210 */ /* 0x040fe40007f1e0ff */
[C---:B------:R-:W-:Y:S02]  /*0b60*/  @!P1 R2UR UR6, R4.reuse ;  /* 0x00000000040692ca */ /* 0x040fe400000e0000 */
[----:B------:R-:W-:Y:S02]  /*0b70*/  LEA.HI.X.SX32 R6, R9, R6, 0x1, P0 ;  /* 0x0000000609067211 */ /* 0x000fe400000f0eff */
[----:B------:R-:W-:Y:S02]  /*0b80*/  ISETP.GE.U32.AND P0, PT, R7, UR46, PT ;  /* 0x0000002e07007c0c */ /* 0x000fe4000bf06070 */
[----:B------:R-:W-:Y:S02]  /*0b90*/  @!P1 R2UR UR7, R5 ;  /* 0x00000000050792ca */ /* 0x000fe400000e0000 */
[----:B------:R-:W-:-:S02]  /*0ba0*/  @!P2 R2UR UR8, R4 ;  /* 0x000000000408a2ca */ /* 0x000fc400000e0000 */
[----:B------:R-:W-:Y:S02]  /*0bb0*/  @!P2 R2UR UR9, R5 ;  /* 0x000000000509a2ca */ /* 0x000fe400000e0000 */
[----:B------:R-:W-:-:S07]  /*0bc0*/  ISETP.GE.AND.EX P0, PT, R6, UR47, PT, P0 ;  /* 0x0000002f06007c0c */ /* 0x000fce000bf06300 */
[----:B------:R2:W-:Y:S04]  /*0bd0*/  @!P1 STG.E desc[UR6][R14.64+0x80], R13 ;  /* 0x0000800d0e009986 */ /* 0x0005e8000c101906 */
[----:B------:R2:W-:Y:S02]  /*0be0*/  @!P2 STG.E desc[UR8][R14.64+0x100], R17 ;  /* 0x000100110e00a986 */ /* 0x0005e4000c101908 */
[----:B------:R-:W-:Y:S05]  /*0bf0*/  @!P0 BRA `(.L_x_21248) ;  /* 0xfffffff400a48947 */ /* 0x000fea000383ffff */
[----:B------:R-:W-:Y:S05]  /*0c00*/  BSYNC B0 ;  /* 0x0000000000007941 */ /* 0x000fea0003800000 */
.L_x_21240:
[----:B------:R-:W-:Y:S05]  /*0c10*/  EXIT ;  /* 0x000000000000794d */ /* 0x000fea0003800000 */
.L_x_21241:
[----:B------:R-:W-:Y:S01]  /*0c20*/  BSSY B1, `(.L_x_21249) ;  /* 0x0000007000017945 */ /* 0x000fe20003800000 */
[----:B------:R-:W-:Y:S01]  /*0c30*/  IMAD.MOV.U32 R12, RZ, RZ, 0x10 ;  /* 0x00000010ff0c7424 */ /* 0x000fe200078e00ff */
[----:B------:R-:W-:Y:S01]  /*0c40*/  MOV R11, 0x1f ;  /* 0x0000001f000b7802 */ /* 0x000fe20000000f00 */
[----:B------:R-:W-:-:S07]  /*0c50*/  IMAD.MOV.U32 R15, RZ, RZ, -0x1 ;  /* 0xffffffffff0f7424 */ /* 0x000fce00078e00ff */
[----:B------:R-:W-:Y:S05]  /*0c60*/  WARPSYNC.COLLECTIVE R15, `(.L_x_21250) ;  /* 0x000000000f087348 */ /* 0x000fea0003c00000 */
[----:B------:R0:W1:Y:S02]  /*0c70*/  SHFL.BFLY P6, R14, R13, R12, R11 ;  /* 0x0c00000c0d0e7389 */ /* 0x00006400000c000b */
[----:B01----:R-:W-:Y:S05]  /*0c80*/  ENDCOLLECTIVE ;  /* 0x000000000000791b */ /* 0x003fea0003800000 */
.L_x_21250:
[----:B------:R-:W-:Y:S05]  /*0c90*/  BSYNC B1 ;  /* 0x0000000000017941 */ /* 0x000fea0003800000 */
.L_x_21249:
        /* <DEDUP_REMOVED lines=9> */
.L_x_21251:
[----:B------:R-:W-:Y:S01]  /*0d30*/  HFMA2 R12, -RZ, RZ, 0, 2.384185791015625e-07 ;  /* 0x00000004ff0c7431 */ /* 0x000fe200000001ff */
[----:B------:R-:W-:-:S05]  /*0d40*/  FMNMX R0, R13, R14, !PT ;  /* 0x0000000e0d007209 */ /* 0x000fca0007800000 */
[----:B------:R-:W-:-:S07]  /*0d50*/  IMAD.MOV.U32 R13, RZ, RZ, R0 ;  /* 0x000000ffff0d7224 */ /* 0x000fce00078e0000 */
[----:B------:R-:W-:Y:S05]  /*0d60*/  WARPSYNC.COLLECTIVE R15, `(.L_x_21252) ;  /* 0x000000000f087348 */ /* 0x000fea0003c00000 */
[----:B------:R0:W1:Y:S02]  /*0d70*/  SHFL.BFLY P6, R14, R13, R12, R11 ;  /* 0x0c00000c0d0e7389 */ /* 0x00006400000c000b */
[----:B01----:R-:W-:Y:S05]  /*0d80*/  ENDCOLLECTIVE ;  /* 0x000000000000791b */ /* 0x003fea0003800000 */
.L_x_21252:
[----:B------:R-:W-:Y:S02]  /*0d90*/  MOV R12, 0x2 ;  /* 0x00000002000c7802 */ /* 0x000fe40000000f00 */
[----:B------:R-:W-:-:S05]  /*0da0*/  FMNMX R2, R0, R14, !PT ;  /* 0x0000000e00027209 */ /* 0x000fca0007800000 */
[----:B------:R-:W-:-:S07]  /*0db0*/  IMAD.MOV.U32 R13, RZ, RZ, R2 ;  /* 0x000000ffff0d7224 */ /* 0x000fce00078e0002 */
[----:B------:R-:W-:Y:S05]  /*0dc0*/  WARPSYNC.COLLECTIVE R15, `(.L_x_21253) ;  /* 0x000000000f087348 */ /* 0x000fea0003c00000 */
[----:B------:R0:W1:Y:S02]  /*0dd0*/  SHFL.BFLY P6, R14, R13, R12, R11 ;  /* 0x0c00000c0d0e7389 */ /* 0x00006400000c000b */
[----:B01----:R-:W-:Y:S05]  /*0de0*/  ENDCOLLECTIVE ;  /* 0x000000000000791b */ /* 0x003fea0003800000 */
.L_x_21253:
[----:B------:R-:W-:Y:S01]  /*0df0*/  HFMA2 R12, -RZ, RZ, 0, 5.9604644775390625e-08 ;  /* 0x00000001ff0c7431 */ /* 0x000fe200000001ff */
[----:B------:R-:W-:-:S05]  /*0e00*/  FMNMX R3, R2, R14, !PT ;  /* 0x0000000e02037209 */ /* 0x000fca0007800000 */
[----:B------:R-:W-:-:S07]  /*0e10*/  IMAD.MOV.U32 R13, RZ, RZ, R3 ;  /* 0x000000ffff0d7224 */ /* 0x000fce00078e0003 */
[----:B------:R-:W-:Y:S05]  /*0e20*/  WARPSYNC.COLLECTIVE R15, `(.L_x_21254) ;  /* 0x000000000f087348 */ /* 0x000fea0003c00000 */
[----:B------:R0:W1:Y:S02]  /*0e30*/  SHFL.BFLY P6, R14, R13, R12, R11 ;  /* 0x0c00000c0d0e7389 */ /* 0x00006400000c000b */
[----:B01----:R-:W-:Y:S05]  /*0e40*/  ENDCOLLECTIVE ;  /* 0x000000000000791b */ /* 0x003fea0003800000 */
.L_x_21254:
        /* <DEDUP_REMOVED lines=36> */
.L_x_21255:
[----:B------:R-:W-:Y:S02]  /*1090*/  IMAD.MOV.U32 R12, RZ, RZ, 0x8 ;  /* 0x00000008ff0c7424 */ /* 0x000fe400078e00ff */
[----:B------:R-:W-:-:S05]  /*10a0*/  FADD R17, R13, R14 ;  /* 0x0000000e0d117221 */ /* 0x000fca0000000000 */
[----:B------:R-:W-:-:S07]  /*10b0*/  MOV R13, R17 ;  /* 0x00000011000d7202 */ /* 0x000fce0000000f00 */
[----:B------:R-:W-:Y:S05]  /*10c0*/  WARPSYNC.COLLECTIVE R15, `(.L_x_21256) ;  /* 0x000000000f087348 */ /* 0x000fea0003c00000 */
[----:B------:R0:W1:Y:S02]  /*10d0*/  SHFL.BFLY P6, R14, R13, R12, R11 ;  /* 0x0c00000c0d0e7389 */ /* 0x00006400000c000b */
[----:B01----:R-:W-:Y:S05]  /*10e0*/  ENDCOLLECTIVE ;  /* 0x000000000000791b */ /* 0x003fea0003800000 */
.L_x_21256:
[----:B------:R-:W-:Y:S02]  /*10f0*/  IMAD.MOV.U32 R12, RZ, RZ, 0x4 ;  /* 0x00000004ff0c7424 */ /* 0x000fe400078e00ff */
[----:B------:R-:W-:-:S05]  /*1100*/  FADD R18, R17, R14 ;  /* 0x0000000e11127221 */ /* 0x000fca0000000000 */
[----:B------:R-:W-:-:S07]  /*1110*/  MOV R13, R18 ;  /* 0x00000012000d7202 */ /* 0x000fce0000000f00 */
[----:B------:R-:W-:Y:S05]  /*1120*/  WARPSYNC.COLLECTIVE R15, `(.L_x_21257) ;  /* 0x000000000f087348 */ /* 0x000fea0003c00000 */
[----:B------:R0:W1:Y:S02]  /*1130*/  SHFL.BFLY P6, R14, R13, R12, R11 ;  /* 0x0c00000c0d0e7389 */ /* 0x00006400000c000b */
[----:B01----:R-:W-:Y:S05]  /*1140*/  ENDCOLLECTIVE ;  /* 0x000000000000791b */ /* 0x003fea0003800000 */
.L_x_21257:
[----:B------:R-:W-:Y:S02]  /*1150*/  IMAD.MOV.U32 R12, RZ, RZ, 0x2 ;  /* 0x00000002ff0c7424 */ /* 0x000fe400078e00ff */
[----:B------:R-:W-:-:S05]  /*1160*/  FADD R19, R18, R14 ;  /* 0x0000000e12137221 */ /* 0x000fca0000000000 */
[----:B------:R-:W-:-:S07]  /*1170*/  MOV R13, R19 ;  /* 0x00000013000d7202 */ /* 0x000fce0000000f00 */
[----:B------:R-:W-:Y:S05]  /*1180*/  WARPSYNC.COLLECTIVE R15, `(.L_x_21258) ;  /* 0x000000000f087348 */ /* 0x000fea0003c00000 */
[----:B------:R0:W1:Y:S02]  /*1190*/  SHFL.BFLY P6, R14, R13, R12, R11 ;  /* 0x0c00000c0d0e7389 */ /* 0x00006400000c000b */
[----:B01----:R-:W-:Y:S05]  /*11a0*/  ENDCOLLECTIVE ;  /* 0x000000000000791b */ /* 0x003fea0003800000 */
.L_x_21258:
[----:B------:R-:W-:Y:S02]  /*11b0*/  IMAD.MOV.U32 R12, RZ, RZ, 0x1 ;  /* 0x00000001ff0c7424 */ /* 0x000fe400078e00ff */
[----:B------:R-:W-:-:S05]  /*11c0*/  FADD R20, R19, R14 ;  /* 0x0000000e13147221 */ /* 0x000fca0000000000 */
[----:B------:R-:W-:-:S07]  /*11d0*/  MOV R13, R20 ;  /* 0x00000014000d7202 */ /* 0x000fce0000000f00 */
[----:B------:R-:W-:Y:S05]  /*11e0*/  WARPSYNC.COLLECTIVE R15, `(.L_x_21259) ;  /* 0x000000000f087348 */ /* 0x000fea0003c00000 */
[----:B------:R0:W1:Y:S02]  /*11f0*/  SHFL.BFLY P6, R14, R13, R12, R11 ;  /* 0x0c00000c0d0e7389 */ /* 0x00006400000c000b */
[----:B01----:R-:W-:Y:S05]  /*1200*/  ENDCOLLECTIVE ;  /* 0x000000000000791b */ /* 0x003fea0003800000 */
.L_x_21259:
[----:B------:R-:W-:Y:S05]  /*1210*/  BRA `(.L_x_21260) ;  /* 0xfffffff400687947 */ /* 0x000fea000383ffff */
        .weak           $__internal_408_$__cuda_sm3x_div_rn_noftz_f32_slowpath
        .type           $__internal_408_$__cuda_sm3x_div_rn_noftz_f32_slowpath,@function
        .size           $__internal_408_$__cuda_sm3x_div_rn_noftz_f32_slowpath,(.L_x_25860 - $__internal_408_$__cuda_sm3x_div_rn_noftz_f32_slowpath)
$__internal_408_$__cuda_sm3x_div_rn_noftz_f32_slowpath:
        /* <DEDUP_REMOVED lines=35> */
.L_x_21262:
        /* <DEDUP_REMOVED lines=51> */
.L_x_21269:
[----:B------:R-:W-:-:S04]  /*1780*/  LOP3.LUT R3, R3, 0x80000000, RZ, 0xc0, !PT ;  /* 0x8000000003037812 */ /* 0x000fc800078ec0ff */
[----:B------:R-:W-:Y:S01]  /*1790*/  LOP3.LUT R3, R3, 0x7f800000, RZ, 0xfc, !PT ;  /* 0x7f80000003037812 */ /* 0x000fe200078efcff */
[----:B------:R-:W-:Y:S06]  /*17a0*/  BRA `(.L_x_21270) ;  /* 0x0000000000047947 */ /* 0x000fec0003800000 */
.L_x_21268:
[----:B------:R-:W-:-:S07]  /*17b0*/  IMAD R3, R22, 0x800000, R3 ;  /* 0x0080000016037824 */ /* 0x000fce00078e0203 */
.L_x_21270:
[----:B------:R-:W-:Y:S05]  /*17c0*/  BSYNC.RECONVERGENT B3 ;  /* 0x0000000000037941 */ /* 0x000fea0003800200 */
.L_x_21267:
[----:B------:R-:W-:Y:S05]  /*17d0*/  BRA `(.L_x_21271) ;  /* 0x0000000000207947 */ /* 0x000fea0003800000 */
.L_x_21266:
[----:B------:R-:W-:-:S04]  /*17e0*/  LOP3.LUT R3, R18, 0x80000000, R3, 0x48, !PT ;  /* 0x8000000012037812 */ /* 0x000fc800078e4803 */
[----:B------:R-:W-:Y:S01]  /*17f0*/  LOP3.LUT R3, R3, 0x7f800000, RZ, 0xfc, !PT ;  /* 0x7f80000003037812 */ /* 0x000fe200078efcff */
[----:B------:R-:W-:Y:S06]  /*1800*/  BRA `(.L_x_21271) ;  /* 0x0000000000147947 */ /* 0x000fec0003800000 */
.L_x_21265:
[----:B------:R-:W-:Y:S01]  /*1810*/  LOP3.LUT R3, R18, 0x80000000, R3, 0x48, !PT ;  /* 0x8000000012037812 */ /* 0x000fe200078e4803 */
[----:B------:R-:W-:Y:S06]  /*1820*/  BRA `(.L_x_21271) ;  /* 0x00000000000c7947 */ /* 0x000fec0003800000 */
.L_x_21264:
[----:B------:R-:W0:Y:S01]  /*1830*/  MUFU.RSQ R3, -QNAN ;  /* 0xffc0000000037908 */ /* 0x000e220000001400 */
[----:B------:R-:W-:Y:S05]  /*1840*/  BRA `(.L_x_21271) ;  /* 0x0000000000047947 */ /* 0x000fea0003800000 */
.L_x_21263:
[----:B------:R-:W-:-:S07]  /*1850*/  FADD.FTZ R3, R3, R12 ;  /* 0x0000000c03037221 */ /* 0x000fce0000010000 */
.L_x_21271:
[----:B------:R-:W-:Y:S05]  /*1860*/  BSYNC.RECONVERGENT B2 ;  /* 0x0000000000027941 */ /* 0x000fea0003800200 */
.L_x_21261:
[----:B------:R-:W-:-:S04]  /*1870*/  HFMA2 R15, -RZ, RZ, 0, 0 ;  /* 0x00000000ff0f7431 */ /* 0x000fc800000001ff */
[----:B0-----:R-:W-:Y:S05]  /*1880*/  RET.REL.NODEC R14 `(_Z15SoftmaxWarpImplI10DirectLoadIffE11DirectStoreIffEfLi1ELi3ELi32ELi1ELb1EL9Algorithm0EEvT_T0_ll) ;  /* 0xffffffe40edc7950 */ /* 0x001fea0003c3ffff */
.L_x_21272:
        /* <DEDUP_REMOVED lines=15> */
.L_x_25860:


//--------------------- .text._Z15SoftmaxWarpImplI10DirectLoadIffE11DirectStoreIffEfLi1ELi3ELi32ELi1ELb0EL9Algorithm0EEvT_T0_ll --------------------------
	.section	.text._Z15SoftmaxWarpImplI10DirectLoadIffE11DirectStoreIffEfLi1ELi3ELi32ELi1ELb0EL9Algorithm0EEvT_T0_ll,"ax",@progbits
	.align	128
        .global         _Z15SoftmaxWarpImplI10DirectLoadIffE11DirectStoreIffEfLi1ELi3ELi32ELi1ELb0EL9Algorithm0EEvT_T0_ll
        .type           _Z15SoftmaxWarpImplI10DirectLoadIffE11DirectStoreIffEfLi1ELi3ELi32ELi1ELb0EL9Algorithm0EEvT_T0_ll,@function
        .size           _Z15SoftmaxWarpImplI10DirectLoadIffE11DirectStoreIffEfLi1ELi3ELi32ELi1ELb0EL9Algorithm0EEvT_T0_ll,(.L_x_25861 - _Z15SoftmaxWarpImplI10DirectLoadIffE11DirectStoreIffEfLi1ELi3ELi32ELi1ELb0EL9Algorithm0EEvT_T0_ll)
        .other          _Z15SoftmaxWarpImplI10DirectLoadIffE11DirectStoreIffEfLi1ELi3ELi32ELi1ELb0EL9Algorithm0EEvT_T0_ll,@"STO_CUDA_ENTRY STV_DEFAULT"
_Z15SoftmaxWarpImplI10DirectLoadIffE11DirectStoreIffEfLi1ELi3ELi32ELi1ELb0EL9Algorithm0EEvT_T0_ll:
.text._Z15SoftmaxWarpImplI10DirectLoadIffE11DirectStoreIffEfLi1ELi3ELi32ELi1ELb0EL9Algorithm0EEvT_T0_ll:
        /* <DEDUP_REMOVED lines=24> */
.L_x_21273:
        /* <DEDUP_REMOVED lines=13> */
.L_x_21281:
[----:B------:R-:W-:Y:S01]  /*0250*/  IMAD R3, R7, UR38, RZ ;  /* 0x0000002607037c24 */ /* 0x000fe2000f8e02ff */
        /* <DEDUP_REMOVED lines=12> */
[----:B------:R-:W2:Y:S04]  /*0320*/  LDG.E R18, desc[UR4][R2.64] ;  /* 0x0000000402127981 */ /* 0x000ea8000c1e1900 */
[----:B------:R-:W2:Y:S04]  /*0330*/  LDG.E R16, desc[UR6][R2.64+0x80] ;  /* 0x0000800602107981 */ /* 0x000ea8000c1e1900 */
[----:B------:R-:W3:Y:S01]  /*0340*/  LDG.E R6, desc[UR8][R2.64+0x100] ;  /* 0x0001000802067981 */ /* 0x000ee2000c1e1900 */
[----:B------:R-:W-:Y:S01]  /*0350*/  UMOV UR4, 0xffffffff ;  /* 0xffffffff00047882 */ /* 0x000fe20000000000 */
[----:B--2---:R-:W-:-:S04]  /*0360*/  FMNMX3 R13, R18, -INF , R16, !PT ;  /* 0xff800000120d7876 */ /* 0x004fc80007800010 */
[----:B---3--:R-:W-:Y:S01]  /*0370*/  FMNMX R13, R13, R6, !PT ;  /* 0x000000060d0d7209 */ /* 0x008fe20007800000 */
        /* <DEDUP_REMOVED lines=52> */
.L_x_21293:
        /* <DEDUP_REMOVED lines=11> */
[----:B01----:R-:W-:Y:S05]  /*0770*/  CALL.REL.NOINC `($__internal_409_$__cuda_sm3x_div_rn_noftz_f32_slowpath) ;  /* 0x0000000800547944 */ /* 0x003fea0003c00000 */
[----:B------:R-:W-:-:S07]  /*0780*/  MOV R11, R3 ;  /* 0x00000003000b7202 */ /* 0x000fce0000000f00 */
.L_x_21276:
[----:B------:R-:W-:Y:S05]  /*0790*/  BSYNC.RECONVERGENT B0 ;  /* 0x0000000000007941 */ /* 0x000fea0003800200 */
.L_x_21275:
        /* <DEDUP_REMOVED lines=11> */
[----:B01----:R-:W-:Y:S05]  /*0850*/  CALL.REL.NOINC `($__internal_409_$__cuda_sm3x_div_rn_noftz_f32_slowpath) ;  /* 0x00000008001c7944 */ /* 0x003fea0003c00000 */
[----:B------:R-:W-:-:S07]  /*0860*/  MOV R12, R3 ;  /* 0x00000003000c7202 */ /* 0x000fce0000000f00 */
.L_x_21278:
[----:B------:R-:W-:Y:S05]  /*0870*/  BSYNC.RECONVERGENT B0 ;  /* 0x0000000000007941 */ /* 0x000fea0003800200 */
.L_x_21277:
        /* <DEDUP_REMOVED lines=13> */
.L_x_21280:
[----:B------:R-:W-:Y:S05]  /*0950*/  BSYNC.RECONVERGENT B0 ;  /* 0x0000000000007941 */ /* 0x000fea0003800200 */
.L_x_21279:
[----:B------:R-:W-:Y:S02]  /*0960*/  HFMA2 R3, -RZ, RZ, 0, 0 ;  /* 0x00000000ff037431 */ /* 0x000fe400000001ff */
[----:B------:R-:W-:Y:S01]  /*0970*/  IMAD.MOV.U32 R2, RZ, RZ, R10 ;  /* 0x000000ffff027224 */ /* 0x000fe200078e000a */
[C---:B------:R-:W-:Y:S01]  /*0980*/  R2UR UR4, R4.reuse ;  /* 0x00000000040472ca */ /* 0x040fe200000e0000 */
[----:B------:R-:W-:Y:S01]  /*0990*/  IMAD R17, R7, UR42, RZ ;  /* 0x0000002a07117c24 */ /* 0x000fe2000f8e02ff */
[C---:B------:R-:W-:Y:S02]  /*09a0*/  R2UR UR5, R5.reuse ;  /* 0x00000000050572ca */ /* 0x040fe400000e0000 */
[----:B------:R-:W-:Y:S02]  /*09b0*/  R2UR UR6, R4 ;  /* 0x00000000040672ca */ /* 0x000fe400000e0000 */
[----:B------:R-:W-:Y:S01]  /*09c0*/  R2UR UR7, R5 ;  /* 0x00000000050772ca */ /* 0x000fe200000e0000 */
[----:B------:R-:W-:Y:S01]  /*09d0*/  IMAD.WIDE.U32 R14, R8, UR42, R2 ;  /* 0x0000002a080e7c25 */ /* 0x000fe2000f8e0002 */
[----:B------:R-:W-:-:S02]  /*09e0*/  R2UR UR8, R4 ;  /* 0x00000000040872ca */ /* 0x000fc400000e0000 */
[----:B------:R-:W-:Y:S01]  /*09f0*/  R2UR UR9, R5 ;  /* 0x00000000050972ca */ /* 0x000fe200000e0000 */
[----:B------:R-:W-:Y:S01]  /*0a00*/  IMAD R3, R8, UR43, R17 ;  /* 0x0000002b08037c24 */ /* 0x000fe2000f8e0211 */
[----:B------:R-:W-:-:S03]  /*0a10*/  LEA R2, P0, R14, UR40, 0x2 ;  /* 0x000000280e027c11 */ /* 0x000fc6000f8010ff */
[----:B------:R-:W-:-:S05]  /*0a20*/  IMAD.IADD R3, R15, 0x1, R3 ;  /* 0x000000010f037824 */ /* 0x000fca00078e0203 */
[----:B------:R-:W-:Y:S02]  /*0a30*/  LEA.HI.X R3, R14, UR41, R3, 0x2, P0 ;  /* 0x000000290e037c11 */ /* 0x000fe400080f1403 */
[----:B------:R-:W-:-:S03]  /*0a40*/  IADD3 R8, P0, PT, R9, R8, RZ ;  /* 0x0000000809087210 */ /* 0x000fc60007f1e0ff */
[----:B------:R3:W-:Y:S01]  /*0a50*/  STG.E desc[UR4][R2.64], R11 ;  /* 0x0000000b02007986 */ /* 0x0007e2000c101904 */
[----:B------:R-:W-:Y:S02]  /*0a60*/  LEA.HI.X.SX32 R7, R9, R7, 0x1, P0 ;  /* 0x0000000709077211 */ /* 0x000fe400000f0eff */
[----:B------:R-:W-:Y:S01]  /*0a70*/  ISETP.GE.U32.AND P0, PT, R8, UR44, PT ;  /* 0x0000002c08007c0c */ /* 0x000fe2000bf06070 */
[----:B------:R3:W-:Y:S03]  /*0a80*/  STG.E desc[UR6][R2.64+0x80], R12 ;  /* 0x0000800c02007986 */ /* 0x0007e6000c101906 */
[----:B------:R-:W-:Y:S01]  /*0a90*/  ISETP.GE.AND.EX P0, PT, R7, UR45, PT, P0 ;  /* 0x0000002d07007c0c */ /* 0x000fe2000bf06300 */
[----:B------:R3:W-:-:S12]  /*0aa0*/  STG.E desc[UR8][R2.64+0x100], R13 ;  /* 0x0001000d02007986 */ /* 0x0007d8000c101908 */
[----:B---3--:R-:W-:Y:S05]  /*0ab0*/  @!P0 BRA `(.L_x_21281) ;  /* 0xfffffff400e48947 */ /* 0x008fea000383ffff */
[----:B------:R-:W-:Y:S05]  /*0ac0*/  EXIT ;  /* 0x000000000000794d */ /* 0x000fea0003800000 */
.L_x_21274:
[----:B------:R-:W-:Y:S01]  /*0ad0*/  BSSY B0, `(.L_x_21282) ;  /* 0x0000007000007945 */ /* 0x000fe20003800000 */
[----:B------:R-:W-:Y:S01]  /*0ae0*/  MOV R12, 0x10 ;  /* 0x00000010000c7802 */ /* 0x000fe20000000f00 */
[----:B------:R-:W-:Y:S01]  /*0af0*/  IMAD.MOV.U32 R11, RZ, RZ, 0x1f ;  /* 0x0000001fff0b7424 */ /* 0x000fe200078e00ff */
[----:B------:R-:W-:-:S07]  /*0b00*/  MOV R15, 0xffffffff ;  /* 0xffffffff000f7802 */ /* 0x000fce0000000f00 */
[----:B0-----:R-:W-:Y:S05]  /*0b10*/  WARPSYNC.COLLECTIVE R15, `(.L_x_21283) ;  /* 0x000000000f087348 */ /* 0x001fea0003c00000 */
[----:B------:R1:W2:Y:S02]  /*0b20*/  SHFL.BFLY P6, R14, R13, R12, R11 ;  /* 0x0c00000c0d0e7389 */ /* 0x0002a400000c000b */
[----:B012---:R-:W-:Y:S05]  /*0b30*/  ENDCOLLECTIVE ;  /* 0x000000000000791b */ /* 0x007fea0003800000 */
.L_x_21283:
[----:B------:R-:W-:Y:S05]  /*0b40*/  BSYNC B0 ;  /* 0x0000000000007941 */ /* 0x000fea0003800000 */
.L_x_21282:
        /* <DEDUP_REMOVED lines=9> */
.L_x_21284:
[----:B------:R-:W-:Y:S01]  /*0be0*/  IMAD.MOV.U32 R12, RZ, RZ, 0x4 ;  /* 0x00000004ff0c7424 */ /* 0x000fe200078e00ff */
[----:B------:R-:W-:-:S04]  /*0bf0*/  FMNMX R0, R13, R14, !PT ;  /* 0x0000000e0d007209 */ /* 0x000fc80007800000 */
[----:B------:R-:W-:-:S07]  /*0c00*/  MOV R13, R0 ;  /* 0x00000000000d7202 */ /* 0x000fce0000000f00 */
[----:B------:R-:W-:Y:S05]  /*0c10*/  WARPSYNC.COLLECTIVE R15, `(.L_x_21285) ;  /* 0x000000000f087348 */ /* 0x000fea0003c00000 */
[----:B------:R0:W1:Y:S02]  /*0c20*/  SHFL.BFLY P6, R14, R13, R12, R11 ;  /* 0x0c00000c0d0e7389 */ /* 0x00006400000c000b */
[----:B01----:R-:W-:Y:S05]  /*0c30*/  ENDCOLLECTIVE ;  /* 0x000000000000791b */ /* 0x003fea0003800000 */
.L_x_21285:
[----:B------:R-:W-:Y:S01]  /*0c40*/  IMAD.MOV.U32 R12, RZ, RZ, 0x2 ;  /* 0x00000002ff0c7424 */ /* 0x000fe200078e00ff */
[----:B------:R-:W-:-:S04]  /*0c50*/  FMNMX R2, R0, R14, !PT ;  /* 0x0000000e00027209 */ /* 0x000fc80007800000 */
[----:B------:R-:W-:-:S07]  /*0c60*/  MOV R13, R2 ;  /* 0x00000002000d7202 */ /* 0x000fce0000000f00 */
[----:B------:R-:W-:Y:S05]  /*0c70*/  WARPSYNC.COLLECTIVE R15, `(.L_x_21286) ;  /* 0x000000000f087348 */ /* 0x000fea0003c00000 */
[----:B------:R0:W1:Y:S02]  /*0c80*/  SHFL.BFLY P6, R14, R13, R12, R11 ;  /* 0x0c00000c0d0e7389 */ /* 0x00006400000c000b */
[----:B01----:R-:W-:Y:S05]  /*0c90*/  ENDCOLLECTIVE ;  /* 0x000000000000791b */ /* 0x003fea0003800000 */
.L_x_21286:
[----:B------:R-:W-:Y:S01]  /*0ca0*/  IMAD.MOV.U32 R12, RZ, RZ, 0x1 ;  /* 0x00000001ff0c7424 */ /* 0x000fe200078e00ff */
[----:B------:R-:W-:-:S04]  /*0cb0*/  FMNMX R3, R2, R14, !PT ;  /* 0x0000000e02037209 */ /* 0x000fc80007800000 */
[----:B------:R-:W-:-:S07]  /*0cc0*/  MOV R13, R3 ;  /* 0x00000003000d7202 */ /* 0x000fce0000000f00 */
[----:B------:R-:W-:Y:S05]  /*0cd0*/  WARPSYNC.COLLECTIVE R15, `(.L_x_21287) ;  /* 0x000000000f087348 */ /* 0x000fea0003c00000 */
[----:B------:R0:W1:Y:S02]  /*0ce0*/  SHFL.BFLY P6, R14, R13, R12, R11 ;  /* 0x0c00000c0d0e7389 */ /* 0x00006400000c000b */
[----:B01----:R-:W-:Y:S05]  /*0cf0*/  ENDCOLLECTIVE ;  /* 0x000000000000791b */ /* 0x003fea0003800000 */
.L_x_21287:
        /* <DEDUP_REMOVED lines=36> */
.L_x_21288:
[----:B------:R-:W-:Y:S02]  /*0f40*/  HFMA2 R12, -RZ, RZ, 0, 4.76837158203125e-07 ;  /* 0x00000008ff0c7431 */ /* 0x000fe400000001ff */
[----:B------:R-:W-:-:S04]  /*0f50*/  FADD R6, R13, R14 ;  /* 0x0000000e0d067221 */ /* 0x000fc80000000000 */
[----:B------:R-:W-:-:S07]  /*0f60*/  IMAD.MOV.U32 R13, RZ, RZ, R6 ;  /* 0x000000ffff0d7224 */ /* 0x000fce00078e0006 */
[----:B------:R-:W-:Y:S05]  /*0f70*/  WARPSYNC.COLLECTIVE R15, `(.L_x_21289) ;  /* 0x000000000f087348 */ /* 0x000fea0003c00000 */
[----:B------:R0:W1:Y:S02]  /*0f80*/  SHFL.BFLY P6, R14, R13, R12, R11 ;  /* 0x0c00000c0d0e7389 */ /* 0x00006400000c000b */
[----:B01----:R-:W-:Y:S05]  /*0f90*/  ENDCOLLECTIVE ;  /* 0x000000000000791b */ /* 0x003fea0003800000 */
.L_x_21289:
[----:B------:R-:W-:Y:S01]  /*0fa0*/  MOV R12, 0x4 ;  /* 0x00000004000c7802 */ /* 0x000fe20000000f00 */
[----:B------:R-:W-:-:S04]  /*0fb0*/  FADD R16, R6, R14 ;  /* 0x0000000e06107221 */ /* 0x000fc80000000000 */
[----:B------:R-:W-:-:S07]  /*0fc0*/  IMAD.MOV.U32 R13, RZ, RZ, R16 ;  /* 0x000000ffff0d7224 */ /* 0x000fce00078e0010 */
[----:B------:R-:W-:Y:S05]  /*0fd0*/  WARPSYNC.COLLECTIVE R15, `(.L_x_21290) ;  /* 0x000000000f087348 */ /* 0x000fea0003c00000 */
[----:B------:R0:W1:Y:S02]  /*0fe0*/  SHFL.BFLY P6, R14, R13, R12, R11 ;  /* 0x0c00000c0d0e7389 */ /* 0x00006400000c000b */
[----:B01----:R-:W-:Y:S05]  /*0ff0*/  ENDCOLLECTIVE ;  /* 0x000000000000791b */ /* 0x003fea0003800000 */
.L_x_21290:
[----:B------:R-:W-:Y:S02]  /*1000*/  HFMA2 R12, -RZ, RZ, 0, 1.1920928955078125e-07 ;  /* 0x00000002ff0c7431 */ /* 0x000fe400000001ff */
[----:B------:R-:W-:-:S04]  /*1010*/  FADD R17, R16, R14 ;  /* 0x0000000e10117221 */ /* 0x000fc80000000000 */
[----:B------:R-:W-:-:S07]  /*1020*/  IMAD.MOV.U32 R13, RZ, RZ, R17 ;  /* 0x000000ffff0d7224 */ /* 0x000fce00078e0011 */
[----:B------:R-:W-:Y:S05]  /*1030*/  WARPSYNC.COLLECTIVE R15, `(.L_x_21291) ;  /* 0x000000000f087348 */ /* 0x000fea0003c00000 */
[----:B------:R0:W1:Y:S02]  /*1040*/  SHFL.BFLY P6, R14, R13, R12, R11 ;  /* 0x0c00000c0d0e7389 */ /* 0x00006400000c000b */
[----:B01----:R-:W-:Y:S05]  /*1050*/  ENDCOLLECTIVE ;  /* 0x000000000000791b */ /* 0x003fea0003800000 */
.L_x_21291:
[----:B------:R-:W-:Y:S02]  /*1060*/  IMAD.MOV.U32 R12, RZ, RZ, 0x1 ;  /* 0x00000001ff0c7424 */ /* 0x000fe400078e00ff */
[----:B------:R-:W-:-:S05]  /*1070*/  FADD R18, R17, R14 ;  /* 0x0000000e11127221 */ /* 0x000fca0000000000 */
[----:B------:R-:W-:-:S07]  /*1080*/  MOV R13, R18 ;  /* 0x00000012000d7202 */ /* 0x000fce0000000f00 */
[----:B------:R-:W-:Y:S05]  /*1090*/  WARPSYNC.COLLECTIVE R15, `(.L_x_21292) ;  /* 0x000000000f087348 */ /* 0x000fea0003c00000 */
[----:B------:R0:W1:Y:S02]  /*10a0*/  SHFL.BFLY P6, R14, R13, R12, R11 ;  /* 0x0c00000c0d0e7389 */ /* 0x00006400000c000b */
[----:B01----:R-:W-:Y:S05]  /*10b0*/  ENDCOLLECTIVE ;  /* 0x000000000000791b */ /* 0x003fea0003800000 */
.L_x_21292:
[----:B------:R-:W-:Y:S05]  /*10c0*/  BRA `(.L_x_21293) ;  /* 0xfffffff4007c7947 */ /* 0x000fea000383ffff */
        .weak           $__internal_409_$__cuda_sm3x_div_rn_noftz_f32_slowpath
        .type           $__internal_409_$__cuda_sm3x_div_rn_noftz_f32_slowpath,@function
        .size           $__internal_409_$__cuda_sm3x_div_rn_noftz_f32_slowpath,(.L_x_25861 - $__internal_409_$__cuda_sm3x_div_rn_noftz_f32_slowpath)
$__internal_409_$__cuda_sm3x_div_rn_noftz_f32_slowpath:
        /* <DEDUP_REMOVED lines=35> */
.L_x_21295:
        /* <DEDUP_REMOVED lines=51> */
.L_x_21302:
[----:B------:R-:W-:-:S04]  /*1630*/  LOP3.LUT R3, R3, 0x80000000, RZ, 0xc0, !PT ;  /* 0x8000000003037812 */ /* 0x000fc800078ec0ff */
[----:B------:R-:W-:Y:S01]  /*1640*/  LOP3.LUT R3, R3, 0x7f800000, RZ, 0xfc, !PT ;  /* 0x7f80000003037812 */ /* 0x000fe200078efcff */
[----:B------:R-:W-:Y:S06]  /*1650*/  BRA `(.L_x_21303) ;  /* 0x0000000000047947 */ /* 0x000fec0003800000 */
.L_x_21301:
[----:B------:R-:W-:-:S07]  /*1660*/  LEA R3, R18, R3, 0x17 ;  /* 0x0000000312037211 */ /* 0x000fce00078eb8ff */
.L_x_21303:
[----:B------:R-:W-:Y:S05]  /*1670*/  BSYNC.RECONVERGENT B2 ;  /* 0x0000000000027941 */ /* 0x000fea0003800200 */
.L_x_21300:
[----:B------:R-:W-:Y:S05]  /*1680*/  BRA `(.L_x_21304) ;  /* 0x0000000000207947 */ /* 0x000fea0003800000 */
.L_x_21299:
[----:B------:R-:W-:-:S04]  /*1690*/  LOP3.LUT R3, R16, 0x80000000, R3, 0x48, !PT ;  /* 0x8000000010037812 */ /* 0x000fc800078e4803 */
[----:B------:R-:W-:Y:S01]  /*16a0*/  LOP3.LUT R3, R3, 0x7f800000, RZ, 0xfc, !PT ;  /* 0x7f80000003037812 */ /* 0x000fe200078efcff */
[----:B------:R-:W-:Y:S06]  /*16b0*/  BRA `(.L_x_21304) ;  /* 0x0000000000147947 */ /* 0x000fec0003800000 */
.L_x_21298:
[----:B------:R-:W-:Y:S01]  /*16c0*/  LOP3.LUT R3, R16, 0x80000000, R3, 0x48, !PT ;  /* 0x8000000010037812 */ /* 0x000fe200078e4803 */
[----:B------:R-:W-:Y:S06]  /*16d0*/  BRA `(.L_x_21304) ;  /* 0x00000000000c7947 */ /* 0x000fec0003800000 */
.L_x_21297:
[----:B------:R-:W0:Y:S01]  /*16e0*/  MUFU.RSQ R3, -QNAN ;  /* 0xffc0000000037908 */ /* 0x000e220000001400 */
[----:B------:R-:W-:Y:S05]  /*16f0*/  BRA `(.L_x_21304) ;  /* 0x0000000000047947 */ /* 0x000fea0003800000 */
.L_x_21296:
[----:B------:R-:W-:-:S07]  /*1700*/  FADD.FTZ R3, R3, R6 ;  /* 0x0000000603037221 */ /* 0x000fce0000010000 */
.L_x_21304:
[----:B------:R-:W-:Y:S05]  /*1710*/  BSYNC.RECONVERGENT B1 ;  /* 0x0000000000017941 */ /* 0x000fea0003800200 */
.L_x_21294:
[----:B------:R-:W-:-:S04]  /*1720*/  HFMA2 R15, -RZ, RZ, 0, 0 ;  /* 0x00000000ff0f7431 */ /* 0x000fc800000001ff */
[----:B0-----:R-:W-:Y:S05]  /*1730*/  RET.REL.NODEC R14 `(_Z15SoftmaxWarpImplI10DirectLoadIffE11DirectStoreIffEfLi1ELi3ELi32ELi1ELb0EL9Algorithm0EEvT_T0_ll) ;  /* 0xffffffe80e307950 */ /* 0x001fea0003c3ffff */
.L_x_21305:
        /* <DEDUP_REMOVED lines=12> */
.L_x_25861:


//--------------------- .text._Z15SoftmaxWarpImplI10DirectLoadIffE11DirectStoreIffEfLi1ELi2ELi32ELi1ELb1EL9Algorithm0EEvT_T0_ll --------------------------
	.section	.text._Z15SoftmaxWarpImplI10DirectLoadIffE11DirectStoreIffEfLi1ELi2ELi32ELi1ELb1EL9Algorithm0EEvT_T0_ll,"ax",@progbits
	.align	128
        .global         _Z15SoftmaxWarpImplI10DirectLoadIffE11DirectStoreIffEfLi1ELi2ELi32ELi1ELb1EL9Algorithm0EEvT_T0_ll
        .type           _Z15SoftmaxWarpImplI10DirectLoadIffE11DirectStoreIffEfLi1ELi2ELi32ELi1ELb1EL9Algorithm0EEvT_T0_ll,@function
        .size           _Z15SoftmaxWarpImplI10DirectLoadIffE11DirectStoreIffEfLi1ELi2ELi32ELi1ELb1EL9Algorithm0EEvT_T0_ll,(.L_x_25862 - _Z15SoftmaxWarpImplI10DirectLoadIffE11DirectStoreIffEfLi1ELi2ELi32ELi1ELb1EL9Algorithm0EEvT_T0_ll)
        .other          _Z15SoftmaxWarpImplI10DirectLoadIffE11DirectStoreIffEfLi1ELi2ELi32ELi1ELb1EL9Algorithm0EEvT_T0_ll,@"STO_CUDA_ENTRY STV_DEFAULT"
_Z15SoftmaxWarpImplI10DirectLoadIffE11DirectStoreIffEfLi1ELi2ELi32ELi1ELb1EL9Algorithm0EEvT_T0_ll:
.text._Z15SoftmaxWarpImplI10DirectLoadIffE11DirectStoreIffEfLi1ELi2ELi32ELi1ELb1EL9Algorithm0EEvT_T0_ll:
        /* <DEDUP_REMOVED lines=25> */
.L_x_21306:
        /* <DEDUP_REMOVED lines=15> */
.L_x_21313:
[----:B------:R-:W-:Y:S01]  /*0280*/  ISETP.GE.U32.AND P0, PT, R10, UR44, PT ;  /* 0x0000002c0a007c0c */ /* 0x000fe2000bf06070 */
[----:B--2---:R-:W-:Y:S01]  /*0290*/  IMAD R13, R7, UR42, RZ ;  /* 0x0000002a070d7c24 */ /* 0x004fe2000f8e02ff */
[----:B------:R-:W-:Y:S01]  /*02a0*/  ISETP.GE.U32.AND P1, PT, R16, UR44, PT ;  /* 0x0000002c10007c0c */ /* 0x000fe2000bf26070 */
[----:B------:R-:W-:Y:S01]  /*02b0*/  IMAD.MOV.U32 R11, RZ, RZ, RZ ;  /* 0x000000ffff0b7224 */ /* 0x000fe200078e00ff */
[----:B------:R-:W-:Y:S01]  /*02c0*/  ISETP.GE.AND.EX P0, PT, RZ, UR45, PT, P0 ;  /* 0x0000002dff007c0c */ /* 0x000fe2000bf06300 */
[C---:B------:R-:W-:Y:S01]  /*02d0*/  IMAD R13, R8.reuse, UR43, R13 ;  /* 0x0000002b080d7c24 */ /* 0x040fe2000f8e020d */
[----:B------:R-:W-:Y:S01]  /*02e0*/  ISETP.GE.AND.EX P1, PT, RZ, UR45, PT, P1 ;  /* 0x0000002dff007c0c */ /* 0x000fe2000bf26310 */
[----:B------:R-:W-:-:S04]  /*02f0*/  IMAD.WIDE.U32 R2, R8, UR42, R10 ;  /* 0x0000002a08027c25 */ /* 0x000fc8000f8e000a */
[----:B0-----:R-:W-:Y:S01]  /*0300*/  IMAD.MOV.U32 R18, RZ, RZ, -0x800000 ;  /* 0xff800000ff127424 */ /* 0x001fe200078e00ff */
[----:B------:R-:W-:Y:S01]  /*0310*/  IADD3 R3, PT, PT, R3, R13, RZ ;  /* 0x0000000d03037210 */ /* 0x000fe20007ffe0ff */
[----:B------:R-:W-:Y:S01]  /*0320*/  IMAD.MOV.U32 R6, RZ, RZ, -0x800000 ;  /* 0xff800000ff067424 */ /* 0x000fe200078e00ff */
[----:B------:R-:W-:-:S03]  /*0330*/  LEA R14, P2, R2, UR40, 0x2 ;  /* 0x00000028020e7c11 */ /* 0x000fc6000f8410ff */
[C---:B-1----:R-:W-:Y:S02]  /*0340*/  @!P0 R2UR UR4, R4.reuse ;  /* 0x00000000040482ca */ /* 0x042fe400000e0000 */
[C---:B------:R-:W-:Y:S02]  /*0350*/  @!P0 R2UR UR5, R5.reuse ;  /* 0x00000000050582ca */ /* 0x040fe400000e0000 */
[----:B------:R-:W-:Y:S02]  /*0360*/  @!P1 R2UR UR6, R4 ;  /* 0x00000000040692ca */ /* 0x000fe400000e0000 */
[----:B------:R-:W-:Y:S02]  /*0370*/  @!P1 R2UR UR7, R5 ;  /* 0x00000000050792ca */ /* 0x000fe400000e0000 */
[----:B------:R-:W-:-:S07]  /*0380*/  LEA.HI.X R15, R2, UR41, R3, 0x2, P2 ;  /* 0x00000029020f7c11 */ /* 0x000fce00090f1403 */
[----:B------:R-:W2:Y:S04]  /*0390*/  @!P0 LDG.E R18, desc[UR4][R14.64] ;  /* 0x000000040e128981 */ /* 0x000ea8000c1e1900 */
[----:B------:R-:W3:Y:S01]  /*03a0*/  @!P1 LDG.E R6, desc[UR6][R14.64+0x80] ;  /* 0x000080060e069981 */ /* 0x000ee2000c1e1900 */
[----:B------:R-:W-:Y:S01]  /*03b0*/  MOV R13, 0xff800000 ;  /* 0xff800000000d7802 */ /* 0x000fe20000000f00 */
[----:B------:R-:W-:Y:S01]  /*03c0*/  UMOV UR4, 0xffffffff ;  /* 0xffffffff00047882 */ /* 0x000fe20000000000 */
[----:B--2---:R-:W-:-:S04]  /*03d0*/  @!P0 FMNMX R13, R18, -INF , !PT ;  /* 0xff800000120d8809 */ /* 0x004fc80007800000 */
[----:B---3--:R-:W-:Y:S01]  /*03e0*/  @!P1 FMNMX R13, R13, R6, !PT ;  /* 0x000000060d0d9209 */ /* 0x008fe20007800000 */
        /* <DEDUP_REMOVED lines=42> */
.L_x_21325:
        /* <DEDUP_REMOVED lines=11> */
[----:B0-----:R-:W-:Y:S05]  /*0740*/  CALL.REL.NOINC `($__internal_410_$__cuda_sm3x_div_rn_noftz_f32_slowpath) ;  /* 0x0000000400f07944 */ /* 0x001fea0003c00000 */
[----:B------:R-:W-:-:S07]  /*0750*/  IMAD.MOV.U32 R6, RZ, RZ, R2 ;  /* 0x000000ffff067224 */ /* 0x000fce00078e0002 */
.L_x_21310:
[----:B------:R-:W-:Y:S05]  /*0760*/  BSYNC.RECONVERGENT B1 ;  /* 0x0000000000017941 */ /* 0x000fea0003800200 */
.L_x_21309:
        /* <DEDUP_REMOVED lines=11> */
[----:B0-----:R-:W-:Y:S05]  /*0820*/  CALL.REL.NOINC `($__internal_410_$__cuda_sm3x_div_rn_noftz_f32_slowpath) ;  /* 0x0000000400b87944 */ /* 0x001fea0003c00000 */
[----:B------:R-:W-:-:S07]  /*0830*/  IMAD.MOV.U32 R15, RZ, RZ, R2 ;  /* 0x000000ffff0f7224 */ /* 0x000fce00078e0002 */
.L_x_21312:
[----:B------:R-:W-:Y:S05]  /*0840*/  BSYNC.RECONVERGENT B1 ;  /* 0x0000000000017941 */ /* 0x000fea0003800200 */
.L_x_21311:
[----:B------:R-:W-:Y:S01]  /*0850*/  IMAD R13, R7, UR38, RZ ;  /* 0x00000026070d7c24 */ /* 0x000fe2000f8e02ff */
[----:B------:R-:W-:Y:S01]  /*0860*/  @!P0 R2UR UR4, R4 ;  /* 0x00000000040482ca */ /* 0x000fe200000e0000 */
[----:B------:R-:W-:Y:S01]  /*0870*/  IMAD.MOV.U32 R11, RZ, RZ, RZ ;  /* 0x000000ffff0b7224 */ /* 0x000fe200078e00ff */
[----:B------:R-:W-:Y:S01]  /*0880*/  @!P0 R2UR UR5, R5 ;  /* 0x00000000050582ca */ /* 0x000fe200000e0000 */
[----:B------:R-:W-:Y:S01]  /*0890*/  IMAD R13, R8, UR39, R13 ;  /* 0x00000027080d7c24 */ /* 0x000fe2000f8e020d */
[----:B------:R-:W-:Y:S01]  /*08a0*/  ISETP.GE.U32.AND P1, PT, R16, UR44, PT ;  /* 0x0000002c10007c0c */ /* 0x000fe2000bf26070 */
[----:B------:R-:W-:-:S03]  /*08b0*/  IMAD.WIDE.U32 R2, R8, UR38, R10 ;  /* 0x0000002608027c25 */ /* 0x000fc6000f8e000a */
[----:B------:R-:W-:Y:S02]  /*08c0*/  ISETP.GE.AND.EX P1, PT, RZ, UR45, PT, P1 ;  /* 0x0000002dff007c0c */ /* 0x000fe4000bf26310 */
[----:B------:R-:W-:Y:S02]  /*08d0*/  IADD3 R3, PT, PT, R3, R13, RZ ;  /* 0x0000000d03037210 */ /* 0x000fe40007ffe0ff */
[----:B------:R-:W-:-:S04]  /*08e0*/  LEA R12, P2, R2, UR36, 0x2 ;  /* 0x00000024020c7c11 */ /* 0x000fc8000f8410ff */
[----:B------:R-:W-:-:S05]  /*08f0*/  LEA.HI.X R13, R2, UR37, R3, 0x2, P2 ;  /* 0x00000025020d7c11 */ /* 0x000fca00090f1403 */
[----:B------:R2:W-:Y:S01]  /*0900*/  @!P0 STG.E desc[UR4][R12.64], R6 ;  /* 0x000000060c008986 */ /* 0x0005e2000c101904 */
[C---:B------:R-:W-:Y:S02]  /*0910*/  IADD3 R8, P0, PT, R9.reuse, R8, RZ ;  /* 0x0000000809087210 */ /* 0x040fe40007f1e0ff */
[----:B------:R-:W-:Y:S02]  /*0920*/  @!P1 R2UR UR6, R4 ;  /* 0x00000000040692ca */ /* 0x000fe400000e0000 */
[----:B------:R-:W-:Y:S02]  /*0930*/  LEA.HI.X.SX32 R7, R9, R7, 0x1, P0 ;  /* 0x0000000709077211 */ /* 0x000fe400000f0eff */
[----:B------:R-:W-:Y:S02]  /*0940*/  ISETP.GE.U32.AND P0, PT, R8, UR46, PT ;  /* 0x0000002e08007c0c */ /* 0x000fe4000bf06070 */
[----:B------:R-:W-:Y:S02]  /*0950*/  @!P1 R2UR UR7, R5 ;  /* 0x00000000050792ca */ /* 0x000fe400000e0000 */
[----:B------:R-:W-:-:S11]  /*0960*/  ISETP.GE.AND.EX P0, PT, R7, UR47, PT, P0 ;  /* 0x0000002f07007c0c */ /* 0x000fd6000bf06300 */
[----:B------:R2:W-:Y:S02]  /*0970*/  @!P1 STG.E desc[UR6][R12.64+0x80], R15 ;  /* 0x0000800f0c009986 */ /* 0x0005e4000c101906 */
[----:B------:R-:W-:Y:S05]  /*0980*/  @!P0 BRA `(.L_x_21313) ;  /* 0xfffffff8003c8947 */ /* 0x000fea000383ffff */
[----:B------:R-:W-:Y:S05]  /*0990*/  BSYNC B0 ;  /* 0x0000000000007941 */ /* 0x000fea0003800000 */
.L_x_21307:
[----:B------:R-:W-:Y:S05]  /*09a0*/  EXIT ;  /* 0x000000000000794d */ /* 0x000fea0003800000 */
.L_x_21308:
[----:B------:R-:W-:Y:S01]  /*09b0*/  BSSY B1, `(.L_x_21314) ;  /* 0x0000007000017945 */ /* 0x000fe20003800000 */
[----:B------:R-:W-:Y:S01]  /*09c0*/  IMAD.MOV.U32 R12, RZ, RZ, 0x10 ;  /* 0x00000010ff0c7424 */ /* 0x000fe200078e00ff */
[----:B------:R-:W-:Y:S01]  /*09d0*/  MOV R15, 0xffffffff ;  /* 0xffffffff000f7802 */ /* 0x000fe20000000f00 */
[----:B------:R-:W-:-:S07]  /*09e0*/  IMAD.MOV.U32 R11, RZ, RZ, 0x1f ;  /* 0x0000001fff0b7424 */ /* 0x000fce00078e00ff */
[----:B------:R-:W-:Y:S05]  /*09f0*/  WARPSYNC.COLLECTIVE R15, `(.L_x_21315) ;  /* 0x000000000f087348 */ /* 0x000fea0003c00000 */
[----:B------:R0:W1:Y:S02]  /*0a00*/  SHFL.BFLY P6, R14, R13, R12, R11 ;  /* 0x0c00000c0d0e7389 */ /* 0x00006400000c000b */
[----:B01----:R-:W-:Y:S05]  /*0a10*/  ENDCOLLECTIVE ;  /* 0x000000000000791b */ /* 0x003fea0003800000 */
.L_x_21315:
[----:B------:R-:W-:Y:S05]  /*0a20*/  BSYNC B1 ;  /* 0x0000000000017941 */ /* 0x000fea0003800000 */
.L_x_21314:
        /* <DEDUP_REMOVED lines=9> */
.L_x_21316:
[----:B------:R-:W-:Y:S01]  /*0ac0*/  IMAD.MOV.U32 R12, RZ, RZ, 0x4 ;  /* 0x00000004ff0c7424 */ /* 0x000fe200078e00ff */
[----:B------:R-:W-:-:S05]  /*0ad0*/  FMNMX R0, R13, R14, !PT ;  /* 0x0000000e0d007209 */ /* 0x000fca0007800000 */
[----:B------:R-:W-:-:S07]  /*0ae0*/  IMAD.MOV.U32 R13, RZ, RZ, R0 ;  /* 0x000000ffff0d7224 */ /* 0x000fce00078e0000 */
[----:B------:R-:W-:Y:S05]  /*0af0*/  WARPSYNC.COLLECTIVE R15, `(.L_x_21317) ;  /* 0x000000000f087348 */ /* 0x000fea0003c00000 */
[----:B------:R0:W1:Y:S02]  /*0b00*/  SHFL.BFLY P6, R14, R13, R12, R11 ;  /* 0x0c00000c0d0e7389 */ /* 0x00006400000c000b */
[----:B01----:R-:W-:Y:S05]  /*0b10*/  ENDCOLLECTIVE ;  /* 0x000000000000791b */ /* 0x003fea0003800000 */
.L_x_21317:
[----:B------:R-:W-:Y:S01]  /*0b20*/  IMAD.MOV.U32 R12, RZ, RZ, 0x2 ;  /* 0x00000002ff0c7424 */ /* 0x000fe200078e00ff */
[----:B------:R-:W-:-:S04]  /*0b30*/  FMNMX R2, R0, R14, !PT ;  /* 0x0000000e00027209 */ /* 0x000fc80007800000 */
[----:B------:R-:W-:-:S07]  /*0b40*/  MOV R13, R2 ;  /* 0x00000002000d7202 */ /* 0x000fce0000000f00 */
[----:B------:R-:W-:Y:S05]  /*0b50*/  WARPSYNC.COLLECTIVE R15, `(.L_x_21318) ;  /* 0x000000000f087348 */ /* 0x000fea0003c00000 */
[----:B------:R0:W1:Y:S02]  /*0b60*/  SHFL.BFLY P6, R14, R13, R12, R11 ;  /* 0x0c00000c0d0e7389 */ /* 0x00006400000c000b */
[----:B01----:R-:W-:Y:S05]  /*0b70*/  ENDCOLLECTIVE ;  /* 0x000000000000791b */ /* 0x003fea0003800000 */
.L_x_21318:
[----:B------:R-:W-:Y:S01]  /*0b80*/  HFMA2 R12, -RZ, RZ, 0, 5.9604644775390625e-08 ;  /* 0x00000001ff0c7431 */ /* 0x000fe200000001ff */
[----:B------:R-:W-:-:S05]  /*0b90*/  FMNMX R3, R2, R14, !PT ;  /* 0x0000000e02037209 */ /* 0x000fca0007800000 */
[----:B------:R-:W-:-:S07]  /*0ba0*/  IMAD.MOV.U32 R13, RZ, RZ, R3 ;  /* 0x000000ffff0d7224 */ /* 0x000fce00078e0003 */
[----:B------:R-:W-:Y:S05]  /*0bb0*/  WARPSYNC.COLLECTIVE R15, `(.L_x_21319) ;  /* 0x000000000f087348 */ /* 0x000fea0003c00000 */
[----:B------:R0:W1:Y:S02]  /*0bc0*/  SHFL.BFLY P6, R14, R13, R12, R11 ;  /* 0x0c00000c0d0e7389 */ /* 0x00006400000c000b */
[----:B01----:R-:W-:Y:S05]  /*0bd0*/  ENDCOLLECTIVE ;  /* 0x000000000000791b */ /* 0x003fea0003800000 */
.L_x_21319:
        /* <DEDUP_REMOVED lines=26> */
.L_x_21320:
[----:B------:R-:W-:Y:S02]  /*0d80*/  IMAD.MOV.U32 R12, RZ, RZ, 0x8 ;  /* 0x00000008ff0c7424 */ /* 0x000fe400078e00ff */
[----:B------:R-:W-:-:S05]  /*0d90*/  FADD R3, R13, R14 ;  /* 0x0000000e0d037221 */ /* 0x000fca0000000000 */
[----:B------:R-:W-:-:S07]  /*0da0*/  MOV R13, R3 ;  /* 0x00000003000d7202 */ /* 0x000fce0000000f00 */
[----:B------:R-:W-:Y:S05]  /*0db0*/  WARPSYNC.COLLECTIVE R15, `(.L_x_21321) ;  /* 0x000000000f087348 */ /* 0x000fea0003c00000 */
[----:B------:R0:W1:Y:S02]  /*0dc0*/  SHFL.BFLY P6, R14, R13, R12, R11 ;  /* 0x0c00000c0d0e7389 */ /* 0x00006400000c000b */
[----:B01----:R-:W-:Y:S05]  /*0dd0*/  ENDCOLLECTIVE ;  /* 0x000000000000791b */ /* 0x003fea0003800000 */
.L_x_21321:
[----:B------:R-:W-:Y:S02]  /*0de0*/  IMAD.MOV.U32 R12, RZ, RZ, 0x4 ;  /* 0x00000004ff0c7424 */ /* 0x000fe400078e00ff */
[----:B------:R-:W-:-:S05]  /*0df0*/  FADD R6, R3, R14 ;  /* 0x0000000e03067221 */ /* 0x000fca0000000000 */
[----:B------:R-:W-:-:S07]  /*0e00*/  MOV R13, R6 ;  /* 0x00000006000d7202 */ /* 0x000fce0000000f00 */
[----:B------:R-:W-:Y:S05]  /*0e10*/  WARPSYNC.COLLECTIVE R15, `(.L_x_21322) ;  /* 0x000000000f087348 */ /* 0x000fea0003c00000 */
[----:B------:R0:W1:Y:S02]  /*0e20*/  SHFL.BFLY P6, R14, R13, R12, R11 ;  /* 0x0c00000c0d0e7389 */ /* 0x00006400000c000b */
[----:B01----:R-:W-:Y:S05]  /*0e30*/  ENDCOLLECTIVE ;  /* 0x000000000000791b */ /* 0x003fea0003800000 */
.L_x_21322:
[----:B------:R-:W-:Y:S02]  /*0e40*/  IMAD.MOV.U32 R12, RZ, RZ, 0x2 ;  /* 0x00000002ff0c7424 */ /* 0x000fe400078e00ff */
[----:B------:R-:W-:-:S05]  /*0e50*/  FADD R17, R6, R14 ;  /* 0x0000000e06117221 */ /* 0x000fca0000000000 */
[----:B------:R-:W-:-:S07]  /*0e60*/  MOV R13, R17 ;  /* 0x00000011000d7202 */ /* 0x000fce0000000f00 */
[----:B------:R-:W-:Y:S05]  /*0e70*/  WARPSYNC.COLLECTIVE R15, `(.L_x_21323) ;  /* 0x000000000f087348 */ /* 0x000fea0003c00000 */
[----:B------:R0:W1:Y:S02]  /*0e80*/  SHFL.BFLY P6, R14, R13, R12, R11 ;  /* 0x0c00000c0d0e7389 */ /* 0x00006400000c000b */
[----:B01----:R-:W-:Y:S05]  /*0e90*/  ENDCOLLECTIVE ;  /* 0x000000000000791b */ /* 0x003fea0003800000 */
.L_x_21323:
[----:B------:R-:W-:Y:S02]  /*0ea0*/  IMAD.MOV.U32 R12, RZ, RZ, 0x1 ;  /* 0x00000001ff0c7424 */ /* 0x000fe400078e00ff */
[----:B------:R-:W-:-:S05]  /*0eb0*/  FADD R18, R17, R14 ;  /* 0x0000000e11127221 */ /* 0x000fca0000000000 */
[----:B------:R-:W-:-:S07]  /*0ec0*/  MOV R13, R18 ;  /* 0x00000012000d7202 */ /* 0x000fce0000000f00 */
[----:B------:R-:W-:Y:S05]  /*0ed0*/  WARPSYNC.COLLECTIVE R15, `(.L_x_21324) ;  /* 0x000000000f087348 */ /* 0x000fea0003c00000 */
[----:B------:R0:W1:Y:S02]  /*0ee0*/  SHFL.BFLY P6, R14, R13, R12, R11 ;  /* 0x0c00000c0d0e7389 */ /* 0x00006400000c000b */
[----:B01----:R-:W-:Y:S05]  /*0ef0*/  ENDCOLLECTIVE ;  /* 0x000000000000791b */ /* 0x003fea0003800000 */
.L_x_21324:
[----:B------:R-:W-:Y:S05]  /*0f00*/  BRA `(.L_x_21325) ;  /* 0xfffffff400e07947 */ /* 0x000fea000383ffff */
        .weak           $__internal_410_$__cuda_sm3x_div_rn_noftz_f32_slowpath
        .type           $__internal_410_$__cuda_sm3x_div_rn_noftz_f32_slowpath,@function
        .size           $__internal_410_$__cuda_sm3x_div_rn_noftz_f32_slowpath,(.L_x_25862 - $__internal_410_$__cuda_sm3x_div_rn_noftz_f32_slowpath)
$__internal_410_$__cuda_sm3x_div_rn_noftz_f32_slowpath:
        /* <DEDUP_REMOVED lines=35> */
.L_x_21327:
        /* <DEDUP_REMOVED lines=51> */
.L_x_21334:
[----:B------:R-:W-:-:S04]  /*1470*/  LOP3.LUT R2, R2, 0x80000000, RZ, 0xc0, !PT ;  /* 0x8000000002027812 */ /* 0x000fc800078ec0ff */
[----:B------:R-:W-:Y:S01]  /*1480*/  LOP3.LUT R2, R2, 0x7f800000, RZ, 0xfc, !PT ;  /* 0x7f80000002027812 */ /* 0x000fe200078efcff */
[----:B------:R-:W-:Y:S06]  /*1490*/  BRA `(.L_x_21335) ;  /* 0x0000000000047947 */ /* 0x000fec0003800000 */
.L_x_21333:
[----:B------:R-:W-:-:S07]  /*14a0*/  IMAD R2, R14, 0x800000, R2 ;  /* 0x008000000e027824 */ /* 0x000fce00078e0202 */
.L_x_21335:
[----:B------:R-:W-:Y:S05]  /*14b0*/  BSYNC.RECONVERGENT B3 ;  /* 0x0000000000037941 */ /* 0x000fea0003800200 */
.L_x_21332:
[----:B------:R-:W-:Y:S05]  /*14c0*/  BRA `(.L_x_21336) ;  /* 0x0000000000207947 */ /* 0x000fea0003800000 */
.L_x_21331:
[----:B------:R-:W-:-:S04]  /*14d0*/  LOP3.LUT R2, R15, 0x80000000, R2, 0x48, !PT ;  /* 0x800000000f027812 */ /* 0x000fc800078e4802 */
[----:B------:R-:W-:Y:S01]  /*14e0*/  LOP3.LUT R2, R2, 0x7f800000, RZ, 0xfc, !PT ;  /* 0x7f80000002027812 */ /* 0x000fe200078efcff */
[----:B------:R-:W-:Y:S06]  /*14f0*/  BRA `(.L_x_21336) ;  /* 0x0000000000147947 */ /* 0x000fec0003800000 */
.L_x_21330:
[----:B------:R-:W-:Y:S01]  /*1500*/  LOP3.LUT R2, R15, 0x80000000, R2, 0x48, !PT ;  /* 0x800000000f027812 */ /* 0x000fe200078e4802 */
[----:B------:R-:W-:Y:S06]  /*1510*/  BRA `(.L_x_21336) ;  /* 0x00000000000c7947 */ /* 0x000fec0003800000 */
.L_x_21329:
[----:B------:R-:W0:Y:S01]  /*1520*/  MUFU.RSQ R2, -QNAN ;  /* 0xffc0000000027908 */ /* 0x000e220000001400 */
[----:B------:R-:W-:Y:S05]  /*1530*/  BRA `(.L_x_21336) ;  /* 0x0000000000047947 */ /* 0x000fea0003800000 */
.L_x_21328:
[----:B------:R-:W-:-:S07]  /*1540*/  FADD.FTZ R2, R2, R3 ;  /* 0x0000000302027221 */ /* 0x000fce0000010000 */
.L_x_21336:
[----:B------:R-:W-:Y:S05]  /*1550*/  BSYNC.RECONVERGENT B2 ;  /* 0x0000000000027941 */ /* 0x000fea0003800200 */
.L_x_21326:
[----:B------:R-:W-:-:S04]  /*1560*/  HFMA2 R13, -RZ, RZ, 0, 0 ;  /* 0x00000000ff0d7431 */ /* 0x000fc800000001ff */
[----:B0-----:R-:W-:Y:S05]  /*1570*/  RET.REL.NODEC R12 `(_Z15SoftmaxWarpImplI10DirectLoadIffE11DirectStoreIffEfLi1ELi2ELi32ELi1ELb1EL9Algorithm0EEvT_T0_ll) ;  /* 0xffffffe80ca07950 */ /* 0x001fea0003c3ffff */
.L_x_21337:
        /* <DEDUP_REMOVED lines=16> */
.L_x_25862:


//--------------------- .text._Z15SoftmaxWarpImplI10DirectLoadIffE11DirectStoreIffEfLi1ELi2ELi32ELi1ELb0EL9Algorithm0EEvT_T0_ll --------------------------
	.section	.text._Z15SoftmaxWarpImplI10DirectLoadIffE11DirectStoreIffEfLi1ELi2ELi32ELi1ELb0EL9Algorithm0EEvT_T0_ll,"ax",@progbits
	.align	128
        .global         _Z15SoftmaxWarpImplI10DirectLoadIffE11DirectStoreIffEfLi1ELi2ELi32ELi1ELb0EL9Algorithm0EEvT_T0_ll
        .type           _Z15SoftmaxWarpImplI10DirectLoadIffE11DirectStoreIffEfLi1ELi2ELi32ELi1ELb0EL9Algorithm0EEvT_T0_ll,@function
        .size           _Z15SoftmaxWarpImplI10DirectLoadIffE11DirectStoreIffEfLi1ELi2ELi32ELi1ELb0EL9Algorithm0EEvT_T0_ll,(.L_x_25863 - _Z15SoftmaxWarpImplI10DirectLoadIffE11DirectStoreIffEfLi1ELi2ELi32ELi1ELb0EL9Algorithm0EEvT_T0_ll)
        .other          _Z15SoftmaxWarpImplI10DirectLoadIffE11DirectStoreIffEfLi1ELi2ELi32ELi1ELb0EL9Algorithm0EEvT_T0_ll,@"STO_CUDA_ENTRY STV_DEFAULT"
_Z15SoftmaxWarpImplI10DirectLoadIffE11DirectStoreIffEfLi1ELi2ELi32ELi1ELb0EL9Algorithm0EEvT_T0_ll:
.text._Z15SoftmaxWarpImplI10DirectLoadIffE11DirectStoreIffEfLi1ELi2ELi32ELi1ELb0EL9Algorithm0EEvT_T0_ll:
        /* <DEDUP_REMOVED lines=24> */
.L_x_21338:
        /* <DEDUP_REMOVED lines=13> */
.L_x_21344:
        /* <DEDUP_REMOVED lines=11> */
[----:B------:R-:W2:Y:S04]  /*0300*/  LDG.E R16, desc[UR4][R2.64] ;  /* 0x0000000402107981 */ /* 0x000ea8000c1e1900 */
[----:B------:R-:W2:Y:S01]  /*0310*/  LDG.E R6, desc[UR6][R2.64+0x80] ;  /* 0x0000800602067981 */ /* 0x000ea2000c1e1900 */
[----:B------:R-:W-:Y:S01]  /*0320*/  UMOV UR4, 0xffffffff ;  /* 0xffffffff00047882 */ /* 0x000fe20000000000 */
[----:B--2---:R-:W-:Y:S02]  /*0330*/  FMNMX3 R13, R16, -INF , R6, !PT ;  /* 0xff800000100d7876 */ /* 0x004fe40007800006 */
[----:B------:R-:W-:Y:S05]  /*0340*/  BRA.DIV UR4, `(.L_x_21339) ;  /* 0x0000000604607947 */ /* 0x000fea000b800000 */
        /* <DEDUP_REMOVED lines=41> */
.L_x_21356:
        /* <DEDUP_REMOVED lines=11> */
[----:B01----:R-:W-:Y:S05]  /*0690*/  CALL.REL.NOINC `($__internal_411_$__cuda_sm3x_div_rn_noftz_f32_slowpath) ;  /* 0x0000000400e47944 */ /* 0x003fea0003c00000 */
[----:B------:R-:W-:-:S07]  /*06a0*/  IMAD.MOV.U32 R6, RZ, RZ, R2 ;  /* 0x000000ffff067224 */ /* 0x000fce00078e0002 */
.L_x_21341:
[----:B------:R-:W-:Y:S05]  /*06b0*/  BSYNC.RECONVERGENT B0 ;  /* 0x0000000000007941 */ /* 0x000fea0003800200 */
.L_x_21340:
        /* <DEDUP_REMOVED lines=11> */
[----:B01----:R-:W-:Y:S05]  /*0770*/  CALL.REL.NOINC `($__internal_411_$__cuda_sm3x_div_rn_noftz_f32_slowpath) ;  /* 0x0000000400ac7944 */ /* 0x003fea0003c00000 */
[----:B------:R-:W-:-:S07]  /*0780*/  IMAD.MOV.U32 R15, RZ, RZ, R2 ;  /* 0x000000ffff0f7224 */ /* 0x000fce00078e0002 */
.L_x_21343:
[----:B------:R-:W-:Y:S05]  /*0790*/  BSYNC.RECONVERGENT B0 ;  /* 0x0000000000007941 */ /* 0x000fea0003800200 */
.L_x_21342:
[----:B------:R-:W-:Y:S02]  /*07a0*/  HFMA2 R11, -RZ, RZ, 0, 0 ;  /* 0x00000000ff0b7431 */ /* 0x000fe400000001ff */
[----:B------:R-:W-:Y:S01]  /*07b0*/  IMAD R3, R7, UR42, RZ ;  /* 0x0000002a07037c24 */ /* 0x000fe2000f8e02ff */
[----:B------:R-:W-:Y:S02]  /*07c0*/  R2UR UR4, R4 ;  /* 0x00000000040472ca */ /* 0x000fe400000e0000 */
[C---:B------:R-:W-:Y:S01]  /*07d0*/  R2UR UR5, R5.reuse ;  /* 0x00000000050572ca */ /* 0x040fe200000e0000 */
[----:B------:R-:W-:Y:S01]  /*07e0*/  IMAD R3, R8, UR43, R3 ;  /* 0x0000002b08037c24 */ /* 0x000fe2000f8e0203 */
[----:B------:R-:W-:Y:S02]  /*07f0*/  R2UR UR6, R4 ;  /* 0x00000000040672ca */ /* 0x000fe400000e0000 */
[----:B------:R-:W-:Y:S01]  /*0800*/  R2UR UR7, R5 ;  /* 0x00000000050772ca */ /* 0x000fe200000e0000 */
[----:B------:R-:W-:-:S04]  /*0810*/  IMAD.WIDE.U32 R12, R8, UR42, R10 ;  /* 0x0000002a080c7c25 */ /* 0x000fc8000f8e000a */
[----:B------:R-:W-:Y:S01]  /*0820*/  IMAD.IADD R3, R13, 0x1, R3 ;  /* 0x000000010d037824 */ /* 0x000fe200078e0203 */
[----:B------:R-:W-:-:S04]  /*0830*/  LEA R2, P0, R12, UR40, 0x2 ;  /* 0x000000280c027c11 */ /* 0x000fc8000f8010ff */
[----:B------:R-:W-:Y:S02]  /*0840*/  LEA.HI.X R3, R12, UR41, R3, 0x2, P0 ;  /* 0x000000290c037c11 */ /* 0x000fe400080f1403 */
[----:B------:R-:W-:-:S03]  /*0850*/  IADD3 R8, P0, PT, R9, R8, RZ ;  /* 0x0000000809087210 */ /* 0x000fc60007f1e0ff */
[----:B------:R3:W-:Y:S01]  /*0860*/  STG.E desc[UR4][R2.64], R6 ;  /* 0x0000000602007986 */ /* 0x0007e2000c101904 */
[----:B------:R-:W-:Y:S02]  /*0870*/  LEA.HI.X.SX32 R7, R9, R7, 0x1, P0 ;  /* 0x0000000709077211 */ /* 0x000fe400000f0eff */
[----:B------:R-:W-:Y:S01]  /*0880*/  ISETP.GE.U32.AND P0, PT, R8, UR44, PT ;  /* 0x0000002c08007c0c */ /* 0x000fe2000bf06070 */
[----:B------:R3:W-:Y:S03]  /*0890*/  STG.E desc[UR6][R2.64+0x80], R15 ;  /* 0x0000800f02007986 */ /* 0x0007e6000c101906 */
[----:B------:R-:W-:-:S13]  /*08a0*/  ISETP.GE.AND.EX P0, PT, R7, UR45, PT, P0 ;  /* 0x0000002d07007c0c */ /* 0x000fda000bf06300 */
[----:B---3--:R-:W-:Y:S05]  /*08b0*/  @!P0 BRA `(.L_x_21344) ;  /* 0xfffffff800648947 */ /* 0x008fea000383ffff */
[----:B------:R-:W-:Y:S05]  /*08c0*/  EXIT ;  /* 0x000000000000794d */ /* 0x000fea0003800000 */
.L_x_21339:
[----:B------:R-:W-:Y:S01]  /*08d0*/  BSSY B0, `(.L_x_21345) ;  /* 0x0000007000007945 */ /* 0x000fe20003800000 */
[----:B------:R-:W-:Y:S01]  /*08e0*/  MOV R12, 0x10 ;  /* 0x00000010000c7802 */ /* 0x000fe20000000f00 */
[----:B------:R-:W-:Y:S01]  /*08f0*/  IMAD.MOV.U32 R11, RZ, RZ, 0x1f ;  /* 0x0000001fff0b7424 */ /* 0x000fe200078e00ff */
[----:B------:R-:W-:-:S07]  /*0900*/  MOV R15, 0xffffffff ;  /* 0xffffffff000f7802 */ /* 0x000fce0000000f00 */
[----:B0-----:R-:W-:Y:S05]  /*0910*/  WARPSYNC.COLLECTIVE R15, `(.L_x_21346) ;  /* 0x000000000f087348 */ /* 0x001fea0003c00000 */
[----:B------:R1:W2:Y:S02]  /*0920*/  SHFL.BFLY P6, R14, R13, R12, R11 ;  /* 0x0c00000c0d0e7389 */ /* 0x0002a400000c000b */
[----:B012---:R-:W-:Y:S05]  /*0930*/  ENDCOLLECTIVE ;  /* 0x000000000000791b */ /* 0x007fea0003800000 */
.L_x_21346:
[----:B------:R-:W-:Y:S05]  /*0940*/  BSYNC B0 ;  /* 0x0000000000007941 */ /* 0x000fea0003800000 */
.L_x_21345:
        /* <DEDUP_REMOVED lines=9> */
.L_x_21347:
[----:B------:R-:W-:Y:S01]  /*09e0*/  IMAD.MOV.U32 R12, RZ, RZ, 0x4 ;  /* 0x00000004ff0c7424 */ /* 0x000fe200078e00ff */
[----:B------:R-:W-:-:S04]  /*09f0*/  FMNMX R0, R13, R14, !PT ;  /* 0x0000000e0d007209 */ /* 0x000fc80007800000 */
[----:B------:R-:W-:-:S07]  /*0a00*/  MOV R13, R0 ;  /* 0x00000000000d7202 */ /* 0x000fce0000000f00 */
[----:B------:R-:W-:Y:S05]  /*0a10*/  WARPSYNC.COLLECTIVE R15, `(.L_x_21348) ;  /* 0x000000000f087348 */ /* 0x000fea0003c00000 */
[----:B------:R0:W1:Y:S02]  /*0a20*/  SHFL.BFLY P6, R14, R13, R12, R11 ;  /* 0x0c00000c0d0e7389 */ /* 0x00006400000c000b */
[----:B01----:R-:W-:Y:S05]  /*0a30*/  ENDCOLLECTIVE ;  /* 0x000000000000791b */ /* 0x003fea0003800000 */
.L_x_21348:
[----:B------:R-:W-:Y:S01]  /*0a40*/  IMAD.MOV.U32 R12, RZ, RZ, 0x2 ;  /* 0x00000002ff0c7424 */ /* 0x000fe200078e00ff */
[----:B------:R-:W-:-:S04]  /*0a50*/  FMNMX R2, R0, R14, !PT ;  /* 0x0000000e00027209 */ /* 0x000fc80007800000 */
[----:B------:R-:W-:-:S07]  /*0a60*/  MOV R13, R2 ;  /* 0x00000002000d7202 */ /* 0x000fce0000000f00 */
[----:B------:R-:W-:Y:S05]  /*0a70*/  WARPSYNC.COLLECTIVE R15, `(.L_x_21349) ;  /* 0x000000000f087348 */ /* 0x000fea0003c00000 */
[----:B------:R0:W1:Y:S02]  /*0a80*/  SHFL.BFLY P6, R14, R13, R12, R11 ;  /* 0x0c00000c0d0e7389 */ /* 0x00006400000c000b */
[----:B01----:R-:W-:Y:S05]  /*0a90*/  ENDCOLLECTIVE ;  /* 0x000000000000791b */ /* 0x003fea0003800000 */
.L_x_21349:
[----:B------:R-:W-:Y:S01]  /*0aa0*/  IMAD.MOV.U32 R12, RZ, RZ, 0x1 ;  /* 0x00000001ff0c7424 */ /* 0x000fe200078e00ff */
[----:B------:R-:W-:-:S04]  /*0ab0*/  FMNMX R3, R2, R14, !PT ;  /* 0x0000000e02037209 */ /* 0x000fc80007800000 */
[----:B------:R-:W-:-:S07]  /*0ac0*/  MOV R13, R3 ;  /* 0x00000003000d7202 */ /* 0x000fce0000000f00 */
[----:B------:R-:W-:Y:S05]  /*0ad0*/  WARPSYNC.COLLECTIVE R15, `(.L_x_21350) ;  /* 0x000000000f087348 */ /* 0x000fea0003c00000 */
[----:B------:R0:W1:Y:S02]  /*0ae0*/  SHFL.BFLY P6, R14, R13, R12, R11 ;  /* 0x0c00000c0d0e7389 */ /* 0x00006400000c000b */
[----:B01----:R-:W-:Y:S05]  /*0af0*/  ENDCOLLECTIVE ;  /* 0x000000000000791b */ /* 0x003fea0003800000 */
.L_x_21350:
        /* <DEDUP_REMOVED lines=26> */
.L_x_21351:
[----:B------:R-:W-:Y:S02]  /*0ca0*/  IMAD.MOV.U32 R12, RZ, RZ, 0x8 ;  /* 0x00000008ff0c7424 */ /* 0x000fe400078e00ff */
[----:B------:R-:W-:-:S05]  /*0cb0*/  FADD R3, R13, R14 ;  /* 0x0000000e0d037221 */ /* 0x000fca0000000000 */
[----:B------:R-:W-:-:S07]  /*0cc0*/  MOV R13, R3 ;  /* 0x00000003000d7202 */ /* 0x000fce0000000f00 */
[----:B------:R-:W-:Y:S05]  /*0cd0*/  WARPSYNC.COLLECTIVE R15, `(.L_x_21352) ;  /* 0x000000000f087348 */ /* 0x000fea0003c00000 */
[----:B------:R0:W1:Y:S02]  /*0ce0*/  SHFL.BFLY P6, R14, R13, R12, R11 ;  /* 0x0c00000c0d0e7389 */ /* 0x00006400000c000b */
[----:B01----:R-:W-:Y:S05]  /*0cf0*/  ENDCOLLECTIVE ;  /* 0x000000000000791b */ /* 0x003fea0003800000 */
.L_x_21352:
[----:B------:R-:W-:Y:S02]  /*0d00*/  IMAD.MOV.U32 R12, RZ, RZ, 0x4 ;  /* 0x00000004ff0c7424 */ /* 0x000fe400078e00ff */
[----:B------:R-:W-:-:S05]  /*0d10*/  FADD R6, R3, R14 ;  /* 0x0000000e03067221 */ /* 0x000fca0000000000 */
[----:B------:R-:W-:-:S07]  /*0d20*/  MOV R13, R6 ;  /* 0x00000006000d7202 */ /* 0x000fce0000000f00 */
[----:B------:R-:W-:Y:S05]  /*0d30*/  WARPSYNC.COLLECTIVE R15, `(.L_x_21353) ;  /* 0x000000000f087348 */ /* 0x000fea0003c00000 */
[----:B------:R0:W1:Y:S02]  /*0d40*/  SHFL.BFLY P6, R14, R13, R12, R11 ;  /* 0x0c00000c0d0e7389 */ /* 0x00006400000c000b */
[----:B01----:R-:W-:Y:S05]  /*0d50*/  ENDCOLLECTIVE ;  /* 0x000000000000791b */ /* 0x003fea0003800000 */
.L_x_21353:
[----:B------:R-:W-:Y:S02]  /*0d60*/  IMAD.MOV.U32 R12, RZ, RZ, 0x2 ;  /* 0x00000002ff0c7424 */ /* 0x000fe400078e00ff */
[----:B------:R-:W-:-:S05]  /*0d70*/  FADD R16, R6, R14 ;  /* 0x0000000e06107221 */ /* 0x000fca0000000000 */
[----:B------:R-:W-:-:S07]  /*0d80*/  MOV R13, R16 ;  /* 0x00000010000d7202 */ /* 0x000fce0000000f00 */
[----:B------:R-:W-:Y:S05]  /*0d90*/  WARPSYNC.COLLECTIVE R15, `(.L_x_21354) ;  /* 0x000000000f087348 */ /* 0x000fea0003c00000 */
[----:B------:R0:W1:Y:S02]  /*0da0*/  SHFL.BFLY P6, R14, R13, R12, R11 ;  /* 0x0c00000c0d0e7389 */ /* 0x00006400000c000b */
[----:B01----:R-:W-:Y:S05]  /*0db0*/  ENDCOLLECTIVE ;  /* 0x000000000000791b */ /* 0x003fea0003800000 */
.L_x_21354:
[----:B------:R-:W-:Y:S02]  /*0dc0*/  IMAD.MOV.U32 R12, RZ, RZ, 0x1 ;  /* 0x00000001ff0c7424 */ /* 0x000fe400078e00ff */
[----:B------:R-:W-:-:S05]  /*0dd0*/  FADD R17, R16, R14 ;  /* 0x0000000e10117221 */ /* 0x000fca0000000000 */
[----:B------:R-:W-:-:S07]  /*0de0*/  MOV R13, R17 ;  /* 0x00000011000d7202 */ /* 0x000fce0000000f00 */
[----:B------:R-:W-:Y:S05]  /*0df0*/  WARPSYNC.COLLECTIVE R15, `(.L_x_21355) ;  /* 0x000000000f087348 */ /* 0x000fea0003c00000 */
[----:B------:R0:W1:Y:S02]  /*0e00*/  SHFL.BFLY P6, R14, R13, R12, R11 ;  /* 0x0c00000c0d0e7389 */ /* 0x00006400000c000b */
[----:B01----:R-:W-:Y:S05]  /*0e10*/  ENDCOLLECTIVE ;  /* 0x000000000000791b */ /* 0x003fea0003800000 */
.L_x_21355:
[----:B------:R-:W-:Y:S05]  /*0e20*/  BRA `(.L_x_21356) ;  /* 0xfffffff400ec7947 */ /* 0x000fea000383ffff */
        .weak           $__internal_411_$__cuda_sm3x_div_rn_noftz_f32_slowpath
        .type           $__internal_411_$__cuda_sm3x_div_rn_noftz_f32_slowpath,@function
        .size           $__internal_411_$__cuda_sm3x_div_rn_noftz_f32_slowpath,(.L_x_25863 - $__internal_411_$__cuda_sm3x_div_rn_noftz_f32_slowpath)
$__internal_411_$__cuda_sm3x_div_rn_noftz_f32_slowpath:
        /* <DEDUP_REMOVED lines=35> */
.L_x_21358:
        /* <DEDUP_REMOVED lines=51> */
.L_x_21365:
[----:B------:R-:W-:-:S04]  /*1390*/  LOP3.LUT R2, R2, 0x80000000, RZ, 0xc0, !PT ;  /* 0x8000000002027812 */ /* 0x000fc800078ec0ff */
[----:B------:R-:W-:Y:S01]  /*13a0*/  LOP3.LUT R2, R2, 0x7f800000, RZ, 0xfc, !PT ;  /* 0x7f80000002027812 */ /* 0x000fe200078efcff */
[----:B------:R-:W-:Y:S06]  /*13b0*/  BRA `(.L_x_21366) ;  /* 0x0000000000047947 */ /* 0x000fec0003800000 */
.L_x_21364:
[----:B------:R-:W-:-:S07]  /*13c0*/  IMAD R2, R14, 0x800000, R2 ;  /* 0x008000000e027824 */ /* 0x000fce00078e0202 */
.L_x_21366:
[----:B------:R-:W-:Y:S05]  /*13d0*/  BSYNC.RECONVERGENT B2 ;  /* 0x0000000000027941 */ /* 0x000fea0003800200 */
.L_x_21363:
[----:B------:R-:W-:Y:S05]  /*13e0*/  BRA `(.L_x_21367) ;  /* 0x0000000000207947 */ /* 0x000fea0003800000 */
.L_x_21362:
[----:B------:R-:W-:-:S04]  /*13f0*/  LOP3.LUT R2, R15, 0x80000000, R2, 0x48, !PT ;  /* 0x800000000f027812 */ /* 0x000fc800078e4802 */
[----:B------:R-:W-:Y:S01]  /*1400*/  LOP3.LUT R2, R2, 0x7f800000, RZ, 0xfc, !PT ;  /* 0x7f80000002027812 */ /* 0x000fe200078efcff */
[----:B------:R-:W-:Y:S06]  /*1410*/  BRA `(.L_x_21367) ;  /* 0x0000000000147947 */ /* 0x000fec0003800000 */
.L_x_21361:
[----:B------:R-:W-:Y:S01]  /*1420*/  LOP3.LUT R2, R15, 0x80000000, R2, 0x48, !PT ;  /* 0x800000000f027812 */ /* 0x000fe200078e4802 */
[----:B------:R-:W-:Y:S06]  /*1430*/  BRA `(.L_x_21367) ;  /* 0x00000000000c7947 */ /* 0x000fec0003800000 */
.L_x_21360:
[----:B------:R-:W0:Y:S01]  /*1440*/  MUFU.RSQ R2, -QNAN ;  /* 0xffc0000000027908 */ /* 0x000e220000001400 */
[----:B------:R-:W-:Y:S05]  /*1450*/  BRA `(.L_x_21367) ;  /* 0x0000000000047947 */ /* 0x000fea0003800000 */
.L_x_21359:
[----:B------:R-:W-:-:S07]  /*1460*/  FADD.FTZ R2, R2, R3 ;  /* 0x0000000302027221 */ /* 0x000fce0000010000 */
.L_x_21367:
[----:B------:R-:W-:Y:S05]  /*1470*/  BSYNC.RECONVERGENT B1 ;  /* 0x0000000000017941 */ /* 0x000fea0003800200 */
.L_x_21357:
[----:B------:R-:W-:-:S04]  /*1480*/  HFMA2 R13, -RZ, RZ, 0, 0 ;  /* 0x00000000ff0d7431 */ /* 0x000fc800000001ff */
[----:B0-----:R-:W-:Y:S05]  /*1490*/  RET.REL.NODEC R12 `(_Z15SoftmaxWarpImplI10DirectLoadIffE11DirectStoreIffEfLi1ELi2ELi32ELi1ELb0EL9Algorithm0EEvT_T0_ll) ;  /* 0xffffffe80cd87950 */ /* 0x001fea0003c3ffff */
.L_x_21368:
        /* <DEDUP_REMOVED lines=14> */
.L_x_25863:


//--------------------- .text._Z15SoftmaxWarpImplI10DirectLoadIffE11DirectStoreIffEfLi1ELi1ELi32ELi1ELb1EL9Algorithm0EEvT_T0_ll --------------------------
	.section	.text._Z15SoftmaxWarpImplI10DirectLoadIffE11DirectStoreIffEfLi1ELi1ELi32ELi1ELb1EL9Algorithm0EEvT_T0_ll,"ax",@progbits
	.align	128
        .global         _Z15SoftmaxWarpImplI10DirectLoadIffE11DirectStoreIffEfLi1ELi1ELi32ELi1ELb1EL9Algorithm0EEvT_T0_ll
        .type           _Z15SoftmaxWarpImplI10DirectLoadIffE11DirectStoreIffEfLi1ELi1ELi32ELi1ELb1EL9Algorithm0EEvT_T0_ll,@function
        .size           _Z15SoftmaxWarpImplI10DirectLoadIffE11DirectStoreIffEfLi1ELi1ELi32ELi1ELb1EL9Algorithm0EEvT_T0_ll,(.L_x_25865 - _Z15SoftmaxWarpImplI10DirectLoadIffE11DirectStoreIffEfLi1ELi1ELi32ELi1ELb1EL9Algorithm0EEvT_T0_ll)
        .other          _Z15SoftmaxWarpImplI10DirectLoadIffE11DirectStoreIffEfLi1ELi1ELi32ELi1ELb1EL9Algorithm0EEvT_T0_ll,@"STO_CUDA_ENTRY STV_DEFAULT"
_Z15SoftmaxWarpImplI10DirectLoadIffE11DirectStoreIffEfLi1ELi1ELi32ELi1ELb1EL9Algorithm0EEvT_T0_ll:
.text._Z15SoftmaxWarpImplI10DirectLoadIffE11DirectStoreIffEfLi1ELi1ELi32ELi1ELb1EL9Algorithm0EEvT_T0_ll:
        /* <DEDUP_REMOVED lines=24> */
.L_x_21369:
        /* <DEDUP_REMOVED lines=47> */
.L_x_21371:
[----:B------:R-:W-:-:S07]  /*0470*/  MOV R4, 0x490 ;  /* 0x0000049000047802 */ /* 0x000fce0000000f00 */
[----:B0-----:R-:W-:Y:S05]  /*0480*/  CALL.REL.NOINC `($__internal_412_$__cuda_sm20_div_u64) ;  /* 0x0000001c00907944 */ /* 0x001fea0003c00000 */
.L_x_21372:
[----:B------:R-:W-:Y:S05]  /*0490*/  BSYNC.RECONVERGENT B0 ;  /* 0x0000000000007941 */ /* 0x000fea0003800200 */
.L_x_21370:
        /* <DEDUP_REMOVED lines=12> */
[----:B------:R-:W3:Y:S01]  /*0560*/  LDC.64 R12, c[0x0][0x388] ;  /* 0x0000e200ff0c7b82 */ /* 0x000ee20000000a00 */
[----:B------:R-:W-:-:S07]  /*0570*/  MOV R23, 0xff800000 ;  /* 0xff80000000177802 */ /* 0x000fce0000000f00 */
        /* <DEDUP_REMOVED lines=12> */
[----:B------:R-:W2:Y:S01]  /*0640*/  @!P0 LDG.E R23, desc[UR4][R6.64] ;  /* 0x0000000406178981 */ /* 0x000ea2000c1e1900 */
[----:B------:R-:W-:Y:S01]  /*0650*/  UMOV UR4, 0xffffffff ;  /* 0xffffffff00047882 */ /* 0x000fe20000000000 */
[----:B------:R-:W-:Y:S01]  /*0660*/  IMAD.MOV.U32 R13, RZ, RZ, -0x800000 ;  /* 0xff800000ff0d7424 */ /* 0x000fe200078e00ff */
[----:B--2---:R-:W-:Y:S01]  /*0670*/  @!P0 FMNMX R13, R23, -INF , !PT ;  /* 0xff800000170d8809 */ /* 0x004fe20007800000 */
        /* <DEDUP_REMOVED lines=32> */
.L_x_21399:
        /* <DEDUP_REMOVED lines=12> */
[----:B01----:R-:W-:Y:S05]  /*0940*/  CALL.REL.NOINC `($__internal_413_$__cuda_sm3x_div_rn_noftz_f32_slowpath) ;  /* 0x0000001c00707944 */ /* 0x003fea0003c00000 */
.L_x_21377:
[----:B------:R-:W-:Y:S05]  /*0950*/  BSYNC.RECONVERGENT B1 ;  /* 0x0000000000017941 */ /* 0x000fea0003800200 */
.L_x_21376:
        /* <DEDUP_REMOVED lines=14> */
[----:B------:R3:W-:Y:S02]  /*0a40*/  STG.E desc[UR6][R14.64], R11 ;  /* 0x0000000b0e007986 */ /* 0x0007e4000c101906 */
.L_x_21374:
[----:B------:R-:W-:Y:S05]  /*0a50*/  BSYNC B0 ;  /* 0x0000000000007941 */ /* 0x000fea0003800000 */
.L_x_21373:
[----:B------:R-:W-:-:S04]  /*0a60*/  ISETP.NE.U32.AND P0, PT, R17, RZ, PT ;  /* 0x000000ff1100720c */ /* 0x000fc80003f05070 */
[----:B------:R-:W-:-:S13]  /*0a70*/  ISETP.NE.AND.EX P0, PT, R16, RZ, PT, P0 ;  /* 0x000000ff1000720c */ /* 0x000fda0003f05300 */
[----:B------:R-:W-:Y:S05]  /*0a80*/  @!P0 EXIT ;  /* 0x000000000000894d */ /* 0x000fea0003800000 */
.L_x_21388:
[----:B---3--:R-:W3:Y:S01]  /*0a90*/  LDC.64 R14, c[0x0][0x388] ;  /* 0x0000e200ff0e7b82 */ /* 0x008ee20000000a00 */
[----:B-1----:R-:W-:Y:S01]  /*0aa0*/  ISETP.GE.U32.AND P0, PT, R2, UR40, PT ;  /* 0x0000002802007c0c */ /* 0x002fe2000bf06070 */
[----:B------:R-:W-:-:S03]  /*0ab0*/  IMAD.MOV.U32 R19, RZ, RZ, -0x800000 ;  /* 0xff800000ff137424 */ /* 0x000fc600078e00ff */
        /* <DEDUP_REMOVED lines=12> */
[----:B------:R-:W2:Y:S01]  /*0b80*/  @!P0 LDG.E R19, desc[UR4][R14.64] ;  /* 0x000000040e138981 */ /* 0x000ea2000c1e1900 */
[----:B------:R-:W-:Y:S01]  /*0b90*/  UMOV UR4, 0xffffffff ;  /* 0xffffffff00047882 */ /* 0x000fe20000000000 */
[----:B------:R-:W-:Y:S02]  /*0ba0*/  MOV R13, 0xff800000 ;  /* 0xff800000000d7802 */ /* 0x000fe40000000f00 */
[----:B--2---:R-:W-:Y:S01]  /*0bb0*/  @!P0 FMNMX R13, R19, -INF , !PT ;  /* 0xff800000130d8809 */ /* 0x004fe20007800000 */
        /* <DEDUP_REMOVED lines=32> */
.L_x_21411:
        /* <DEDUP_REMOVED lines=12> */
[----:B0-----:R-:W-:Y:S05]  /*0e80*/  CALL.REL.NOINC `($__internal_413_$__cuda_sm3x_div_rn_noftz_f32_slowpath) ;  /* 0x0000001800207944 */ /* 0x001fea0003c00000 */
.L_x_21380:
[----:B------:R-:W-:Y:S05]  /*0e90*/  BSYNC.RECONVERGENT B0 ;  /* 0x0000000000007941 */ /* 0x000fea0003800200 */
.L_x_21379:
        /* <DEDUP_REMOVED lines=17> */
[----:B------:R-:W-:Y:S01]  /*0fb0*/  R2UR UR5, R5 ;  /* 0x00000000050572ca */ /* 0x000fe200000e0000 */
[----:B------:R-:W-:-:S04]  /*0fc0*/  IMAD.WIDE.U32 R6, R23, UR38, R6 ;  /* 0x0000002617067c25 */ /* 0x000fc8000f8e0006 */
[----:B------:R-:W-:Y:S01]  /*0fd0*/  IMAD R23, R23, UR39, R0 ;  /* 0x0000002717177c24 */ /* 0x000fe2000f8e0200 */
[----:B------:R-:W-:-:S03]  /*0fe0*/  LEA R18, P0, R6, UR36, 0x2 ;  /* 0x0000002406127c11 */ /* 0x000fc6000f8010ff */
[----:B------:R-:W-:-:S05]  /*0ff0*/  IMAD.IADD R7, R7, 0x1, R23 ;  /* 0x0000000107077824 */ /* 0x000fca00078e0217 */
[----:B------:R-:W-:-:S05]  /*1000*/  LEA.HI.X R19, R6, UR37, R7, 0x2, P0 ;  /* 0x0000002506137c11 */ /* 0x000fca00080f1407 */
[----:B------:R1:W-:Y:S02]  /*1010*/  STG.E desc[UR4][R18.64], R11 ;  /* 0x0000000b12007986 */ /* 0x0003e4000c101904 */
.L_x_21382:
[----:B------:R-:W-:Y:S05]  /*1020*/  BSYNC.RECONVERGENT B0 ;  /* 0x0000000000007941 */ /* 0x000fea0003800200 */
.L_x_21381:
[----:B------:R-:W-:Y:S01]  /*1030*/  @!P1 R2UR UR4, R4 ;  /* 0x00000000040492ca */ /* 0x000fe200000e0000 */
[----:B------:R-:W-:Y:S01]  /*1040*/  @!P1 IMAD.IADD R0, R15, 0x1, R21 ;  /* 0x000000010f009824 */ /* 0x000fe200078e0215 */
[----:B------:R-:W-:Y:S02]  /*1050*/  @!P1 R2UR UR5, R5 ;  /* 0x00000000050592ca */ /* 0x000fe400000e0000 */
[C---:B--2---:R-:W-:Y:S02]  /*1060*/  @!P1 LEA R6, P0, R14.reuse, R12, 0x2 ;  /* 0x0000000c0e069211 */ /* 0x044fe400078010ff */
[----:B------:R-:W-:Y:S02]  /*1070*/  MOV R16, 0xff800000 ;  /* 0xff80000000107802 */ /* 0x000fe40000000f00 */
[----:B------:R-:W-:-:S07]  /*1080*/  @!P1 LEA.HI.X R7, R14, R13, R0, 0x2, P0 ;  /* 0x0000000d0e079211 */ /* 0x000fce00000f1400 */
[----:B------:R-:W2:Y:S01]  /*1090*/  @!P1 LDG.E R16, desc[UR4][R6.64] ;  /* 0x0000000406109981 */ /* 0x000ea2000c1e1900 */
[----:B------:R-:W-:Y:S01]  /*10a0*/  UMOV UR4, 0xffffffff ;  /* 0xffffffff00047882 */ /* 0x000fe20000000000 */
[----:B------:R-:W-:Y:S01]  /*10b0*/  IMAD.MOV.U32 R13, RZ, RZ, -0x800000 ;  /* 0xff800000ff0d7424 */ /* 0x000fe200078e00ff */
[----:B--2---:R-:W-:Y:S01]  /*10c0*/  @!P1 FMNMX R13, R16, -INF , !PT ;  /* 0xff800000100d9809 */ /* 0x004fe20007800000 */
        /* <DEDUP_REMOVED lines=32> */
.L_x_21423:
        /* <DEDUP_REMOVED lines=13> */
.L_x_21385:
[----:B------:R-:W-:Y:S05]  /*13a0*/  BSYNC.RECONVERGENT B0 ;  /* 0x0000000000007941 */ /* 0x000fea0003800200 */
.L_x_21384:
[----:B------:R-:W-:Y:S04]  /*13b0*/  BSSY.RECONVERGENT B0, `(.L_x_21386) ;  /* 0x000000d000007945 */ /* 0x000fe80003800200 */
[----:B------:R-:W-:Y:S05]  /*13c0*/  @P1 BRA `(.L_x_21387) ;  /* 0x00000000002c1947 */ /* 0x000fea0003800000 */
        /* <DEDUP_REMOVED lines=8> */
[----:B------:R-:W-:-:S04]  /*1450*/  LEA R12, P0, R6, UR36, 0x2 ;  /* 0x00000024060c7c11 */ /* 0x000fc8000f8010ff */
[----:B------:R-:W-:-:S05]  /*1460*/  LEA.HI.X R13, R6, UR37, R7, 0x2, P0 ;  /* 0x00000025060d7c11 */ /* 0x000fca00080f1407 */
[----:B------:R2:W-:Y:S04]  /*1470*/  STG.E desc[UR4][R12.64], R11 ;  /* 0x0000000b0c007986 */ /* 0x0005e8000c101904 */
.L_x_21387:
[----:B------:R-:W-:Y:S05]  /*1480*/  BSYNC.RECONVERGENT B0 ;  /* 0x0000000000007941 */ /* 0x000fea0003800200 */
.L_x_21386:
[----:B------:R-:W-:-:S05]  /*1490*/  IADD3 R23, P0, PT, R10, R17, RZ ;  /* 0x000000110a177210 */ /* 0x000fca0007f1e0ff */
[----:B------:R-:W-:Y:S01]  /*14a0*/  IMAD.X R7, R9, 0x1, R8, P0 ;  /* 0x0000000109077824 */ /* 0x000fe200000e0608 */
[----:B------:R-:W-:-:S04]  /*14b0*/  ISETP.GE.U32.AND P0, PT, R23, UR42, PT ;  /* 0x0000002a17007c0c */ /* 0x000fc8000bf06070 */
[----:B------:R-:W-:-:S13]  /*14c0*/  ISETP.GE.AND.EX P0, PT, R7, UR43, PT, P0 ;  /* 0x0000002b07007c0c */ /* 0x000fda000bf06300 */
[----:B------:R-:W-:Y:S05]  /*14d0*/  @!P0 BRA `(.L_x_21388) ;  /* 0xfffffff4006c8947 */ /* 0x000fea000383ffff */
[----:B------:R-:W-:Y:S05]  /*14e0*/  EXIT ;  /* 0x000000000000794d */ /* 0x000fea0003800000 */
.L_x_21375:
[----:B------:R-:W-:Y:S02]  /*14f0*/  HFMA2 R12, -RZ, RZ, 0, 9.5367431640625e-07 ;  /* 0x00000010ff0c7431 */ /* 0x000fe400000001ff */
[----:B------:R-:W-:Y:S01]  /*1500*/  IMAD.MOV.U32 R11, RZ, RZ, 0x1f ;  /* 0x0000001fff0b7424 */ /* 0x000fe200078e00ff */
[----:B------:R-:W-:-:S07]  /*1510*/  MOV R15, 0xffffffff ;  /* 0xffffffff000f7802 */ /* 0x000fce0000000f00 */
[----:B0-----:R-:W-:Y:S05]  /*1520*/  WARPSYNC.COLLECTIVE R15, `(.L_x_21389) ;  /* 0x000000000f087348 */ /* 0x001fea0003c00000 */
[----:B------:R1:W2:Y:S02]  /*1530*/  SHFL.BFLY P6, R14, R13, R12, R11 ;  /* 0x0c00000c0d0e7389 */ /* 0x0002a400000c000b */
[----:B012---:R-:W-:Y:S05]  /*1540*/  ENDCOLLECTIVE ;  /* 0x000000000000791b */ /* 0x007fea0003800000 */
.L_x_21389:
[----:B------:R-:W-:Y:S01]  /*1550*/  HFMA2 R12, -RZ, RZ, 0, 4.76837158203125e-07 ;  /* 0x00000008ff0c7431 */ /* 0x000fe200000001ff */
[----:B------:R-:W-:-:S05]  /*1560*/  FMNMX R0, R14, R13, !PT ;  /* 0x0000000d0e007209 */ /* 0x000fca0007800000 */
[----:B------:R-:W-:-:S07]  /*1570*/  IMAD.MOV.U32 R13, RZ, RZ, R0 ;  /* 0x000000ffff0d7224 */ /* 0x000fce00078e0000 */
[----:B------:R-:W-:Y:S05]  /*1580*/  WARPSYNC.COLLECTIVE R15, `(.L_x_21390) ;  /* 0x000000000f087348 */ /* 0x000fea0003c00000 */
[----:B------:R0:W1:Y:S02]  /*1590*/  SHFL.BFLY P6, R14, R13, R12, R11 ;  /* 0x0c00000c0d0e7389 */ /* 0x00006400000c000b */
[----:B01----:R-:W-:Y:S05]  /*15a0*/  ENDCOLLECTIVE ;  /* 0x000000000000791b */ /* 0x003fea0003800000 */
.L_x_21390:
[----:B------:R-:W-:Y:S02]  /*15b0*/  MOV R12, 0x4 ;  /* 0x00000004000c7802 */ /* 0x000fe40000000f00 */
[----:B------:R-:W-:Y:S01]  /*15c0*/  FMNMX R6, R0, R14, !PT ;  /* 0x0000000e00067209 */ /* 0x000fe20007800000 */
[----:B------:R-:W-:-:S04]  /*15d0*/  HFMA2 R0, -RZ, RZ, 3.7421875, 0 ;  /* 0x437c0000ff007431 */ /* 0x000fc800000001ff */
[----:B------:R-:W-:-:S07]  /*15e0*/  IMAD.MOV.U32 R13, RZ, RZ, R6 ;  /* 0x000000ffff0d7224 */ /* 0x000fce00078e0006 */
[----:B------:R-:W-:Y:S05]  /*15f0*/  WARPSYNC.COLLECTIVE R15, `(.L_x_21391) ;  /* 0x000000000f087348 */ /* 0x000fea0003c00000 */
[----:B------:R0:W1:Y:S02]  /*1600*/  SHFL.BFLY P6, R14, R13, R12, R11 ;  /* 0x0c00000c0d0e7389 */ /* 0x00006400000c000b */
[----:B01----:R-:W-:Y:S05]  /*1610*/  ENDCOLLECTIVE ;  /* 0x000000000000791b */ /* 0x003fea0003800000 */
.L_x_21391:
[----:B------:R-:W-:Y:S01]  /*1620*/  HFMA2 R12, -RZ, RZ, 0, 1.1920928955078125e-07 ;  /* 0x00000002ff0c7431 */ /* 0x000fe200000001ff */
[----:B------:R-:W-:-:S05]  /*1630*/  FMNMX R7, R6, R14, !PT ;  /* 0x0000000e06077209 */ /* 0x000fca0007800000 */
[----:B------:R-:W-:-:S07]  /*1640*/  IMAD.MOV.U32 R13, RZ, RZ, R7 ;  /* 0x000000ffff0d7224 */ /* 0x000fce00078e0007 */
[----:B------:R-:W-:Y:S05]  /*1650*/  WARPSYNC.COLLECTIVE R15, `(.L_x_21392) ;  /* 0x000000000f087348 */ /* 0x000fea0003c00000 */
[----:B------:R0:W1:Y:S02]  /*1660*/  SHFL.BFLY P6, R14, R13, R12, R11 ;  /* 0x0c00000c0d0e7389 */ /* 0x00006400000c000b */
[----:B01----:R-:W-:Y:S05]  /*1670*/  ENDCOLLECTIVE ;  /* 0x000000000000791b */ /* 0x003fea0003800000 */
.L_x_21392:
[----:B------:R-:W-:Y:S02]  /*1680*/  MOV R12, 0x1 ;  /* 0x00000001000c7802 */ /* 0x000fe40000000f00 */
[----:B------:R-:W-:Y:S01]  /*1690*/  FMNMX R8, R7, R14, !PT ;  /* 0x0000000e07087209 */ /* 0x000fe20007800000 */
[----:B------:R-:W-:-:S04]  /*16a0*/  IMAD.MOV.U32 R7, RZ, RZ, 0x3bbb989d ;  /* 0x3bbb989dff077424 */ /* 0x000fc800078e00ff */
[----:B------:R-:W-:-:S07]  /*16b0*/  IMAD.MOV.U32 R13, RZ, RZ, R8 ;  /* 0x000000ffff0d7224 */ /* 0x000fce00078e0008 */
[----:B------:R-:W-:Y:S05]  /*16c0*/  WARPSYNC.COLLECTIVE R15, `(.L_x_21393) ;  /* 0x000000000f087348 */ /* 0x000fea0003c00000 */
[----:B------:R0:W1:Y:S02]  /*16d0*/  SHFL.BFLY P6, R14, R13, R12, R11 ;  /* 0x0c00000c0d0e7389 */ /* 0x00006400000c000b */
[----:B01----:R-:W-:Y:S05]  /*16e0*/  ENDCOLLECTIVE ;  /* 0x000000000000791b */ /* 0x003fea0003800000 */
.L_x_21393:
        /* <DEDUP_REMOVED lines=15> */
.L_x_21394:
[----:B------:R-:W-:Y:S02]  /*17e0*/  HFMA2 R12, -RZ, RZ, 0, 4.76837158203125e-07 ;  /* 0x00000008ff0c7431 */ /* 0x000fe400000001ff */
[----:B------:R-:W-:-:S04]  /*17f0*/  FADD R6, R13, R14 ;  /* 0x0000000e0d067221 */ /* 0x000fc80000000000 */
[----:B------:R-:W-:-:S07]  /*1800*/  IMAD.MOV.U32 R13, RZ, RZ, R6 ;  /* 0x000000ffff0d7224 */ /* 0x000fce00078e0006 */
[----:B------:R-:W-:Y:S05]  /*1810*/  WARPSYNC.COLLECTIVE R15, `(.L_x_21395) ;  /* 0x000000000f087348 */ /* 0x000fea0003c00000 */
[----:B------:R0:W1:Y:S02]  /*1820*/  SHFL.BFLY P6, R14, R13, R12, R11 ;  /* 0x0c00000c0d0e7389 */ /* 0x00006400000c000b */
[----:B01----:R-:W-:Y:S05]  /*1830*/  ENDCOLLECTIVE ;  /* 0x000000000000791b */ /* 0x003fea0003800000 */
.L_x_21395:
[----:B------:R-:W-:Y:S01]  /*1840*/  MOV R12, 0x4 ;  /* 0x00000004000c7802 */ /* 0x000fe20000000f00 */
[----:B------:R-:W-:-:S04]  /*1850*/  FADD R7, R6, R14 ;  /* 0x0000000e06077221 */ /* 0x000fc80000000000 */
[----:B------:R-:W-:-:S07]  /*1860*/  IMAD.MOV.U32 R13, RZ, RZ, R7 ;  /* 0x000000ffff0d7224 */ /* 0x000fce00078e0007 */
[----:B------:R-:W-:Y:S05]  /*1870*/  WARPSYNC.COLLECTIVE R15, `(.L_x_21396) ;  /* 0x000000000f087348 */ /* 0x000fea0003c00000 */
[----:B------:R0:W1:Y:S02]  /*1880*/  SHFL.BFLY P6, R14, R13, R12, R11 ;  /* 0x0c00000c0d0e7389 */ /* 0x00006400000c000b */
[----:B01----:R-:W-:Y:S05]  /*1890*/  ENDCOLLECTIVE ;  /* 0x000000000000791b */ /* 0x003fea0003800000 */
.L_x_21396:
[----:B------:R-:W-:Y:S02]  /*18a0*/  HFMA2 R12, -RZ, RZ, 0, 1.1920928955078125e-07 ;  /* 0x00000002ff0c7431 */ /* 0x000fe400000001ff */
[----:B------:R-:W-:-:S04]  /*18b0*/  FADD R8, R7, R14 ;  /* 0x0000000e07087221 */ /* 0x000fc80000000000 */
[----:B------:R-:W-:-:S07]  /*18c0*/  IMAD.MOV.U32 R13, RZ, RZ, R8 ;  /* 0x000000ffff0d7224 */ /* 0x000fce00078e0008 */
[----:B------:R-:W-:Y:S05]  /*18d0*/  WARPSYNC.COLLECTIVE R15, `(.L_x_21397) ;  /* 0x000000000f087348 */ /* 0x000fea0003c00000 */
[----:B------:R0:W1:Y:S02]  /*18e0*/  SHFL.BFLY P6, R14, R13, R12, R11 ;  /* 0x0c00000c0d0e7389 */ /* 0x00006400000c000b */
[----:B01----:R-:W-:Y:S05]  /*18f0*/  ENDCOLLECTIVE ;  /* 0x000000000000791b */ /* 0x003fea0003800000 */
.L_x_21397:
[----:B------:R-:W-:Y:S01]  /*1900*/  MOV R12, 0x1 ;  /* 0x00000001000c7802 */ /* 0x000fe20000000f00 */
[----:B------:R-:W-:-:S04]  /*1910*/  FADD R22, R8, R14 ;  /* 0x0000000e08167221 */ /* 0x000fc80000000000 */
[----:B------:R-:W-:-:S07]  /*1920*/  IMAD.MOV.U32 R13, RZ, RZ, R22 ;  /* 0x000000ffff0d7224 */ /* 0x000fce00078e0016 */
[----:B------:R-:W-:Y:S05]  /*1930*/  WARPSYNC.COLLECTIVE R15, `(.L_x_21398) ;  /* 0x000000000f087348 */ /* 0x000fea0003c00000 */
[----:B------:R0:W1:Y:S02]  /*1940*/  SHFL.BFLY P6, R14, R13, R12, R11 ;  /* 0x0c00000c0d0e7389 */ /* 0x00006400000c000b */
[----:B01----:R-:W-:Y:S05]  /*1950*/  ENDCOLLECTIVE ;  /* 0x000000000000791b */ /* 0x003fea0003800000 */
.L_x_21398:
[----:B------:R-:W-:Y:S05]  /*1960*/  BRA `(.L_x_21399) ;  /* 0xffffffec00c47947 */ /* 0x000fea000383ffff */
.L_x_21378:
[----:B------:R-:W-:Y:S01]  /*1970*/  HFMA2 R11, -RZ, RZ, 0, 1.847743988037109375e-06 ;  /* 0x0000001fff0b7431 */ /* 0x000fe200000001ff */
[----:B------:R-:W-:Y:S01]  /*1980*/  BSSY B0, `(.L_x_21400) ;  /* 0x0000006000007945 */ /* 0x000fe20003800000 */
[----:B------:R-:W-:Y:S02]  /*1990*/  IMAD.MOV.U32 R12, RZ, RZ, 0x10 ;  /* 0x00000010ff0c7424 */ /* 0x000fe400078e00ff */
[----:B------:R-:W-:-:S07]  /*19a0*/  IMAD.MOV.U32 R15, RZ, RZ, -0x1 ;  /* 0xffffffffff0f7424 */ /* 0x000fce00078e00ff */
[----:B0-----:R-:W-:Y:S05]  /*19b0*/  WARPSYNC.COLLECTIVE R15, `(.L_x_21401) ;  /* 0x000000000f087348 */ /* 0x001fea0003c00000 */
[----:B------:R1:W2:Y:S02]  /*19c0*/  SHFL.BFLY P6, R14, R13, R12, R11 ;  /* 0x0c00000c0d0e7389 */ /* 0x0002a400000c000b */
[----:B012---:R-:W-:Y:S05]  /*19d0*/  ENDCOLLECTIVE ;  /* 0x000000000000791b */ /* 0x007fea0003800000 */
.L_x_21401:
[----:B------:R-:W-:Y:S05]  /*19e0*/  BSYNC B0 ;  /* 0x0000000000007941 */ /* 0x000fea0003800000 */
.L_x_21400:
        /* <DEDUP_REMOVED lines=8> */
.L_x_21402:
[----:B------:R-:W-:Y:S01]  /*1a70*/  HFMA2 R12, -RZ, RZ, 0, 2.384185791015625e-07 ;  /* 0x00000004ff0c7431 */ /* 0x000fe200000001ff */
[----:B------:R-:W-:-:S05]  /*1a80*/  FMNMX R0, R13, R14, !PT ;  /* 0x0000000e0d007209 */ /* 0x000fca0007800000 */
[----:B------:R-:W-:-:S07]  /*1a90*/  IMAD.MOV.U32 R13, RZ, RZ, R0 ;  /* 0x000000ffff0d7224 */ /* 0x000fce00078e0000 */
[----:B------:R-:W-:Y:S05]  /*1aa0*/  WARPSYNC.COLLECTIVE R15, `(.L_x_21403) ;  /* 0x000000000f087348 */ /* 0x000fea0003c00000 */
[----:B------:R0:W1:Y:S02]  /*1ab0*/  SHFL.BFLY P6, R14, R13, R12, R11 ;  /* 0x0c00000c0d0e7389 */ /* 0x00006400000c000b */
[----:B01----:R-:W-:Y:S05]  /*1ac0*/  ENDCOLLECTIVE ;  /* 0x000000000000791b */ /* 0x003fea0003800000 */
.L_x_21403:
[----:B------:R-:W-:Y:S02]  /*1ad0*/  MOV R12, 0x2 ;  /* 0x00000002000c7802 */ /* 0x000fe40000000f00 */
[----:B------:R-:W-:Y:S02]  /*1ae0*/  FMNMX R6, R0, R14, !PT ;  /* 0x0000000e00067209 */ /* 0x000fe40007800000 */
[----:B------:R-:W-:-:S03]  /*1af0*/  MOV R0, 0x437c0000 ;  /* 0x437c000000007802 */ /* 0x000fc60000000f00 */
[----:B------:R-:W-:-:S07]  /*1b00*/  IMAD.MOV.U32 R13, RZ, RZ, R6 ;  /* 0x000000ffff0d7224 */ /* 0x000fce00078e0006 */
[----:B------:R-:W-:Y:S05]  /*1b10*/  WARPSYNC.COLLECTIVE R15, `(.L_x_21404) ;  /* 0x000000000f087348 */ /* 0x000fea0003c00000 */
[----:B------:R0:W1:Y:S02]  /*1b20*/  SHFL.BFLY P6, R14, R13, R12, R11 ;  /* 0x0c00000c0d0e7389 */ /* 0x00006400000c000b */
[----:B01----:R-:W-:Y:S05]  /*1b30*/  ENDCOLLECTIVE ;  /* 0x000000000000791b */ /* 0x003fea0003800000 */
.L_x_21404:
[----:B------:R-:W-:Y:S01]  /*1b40*/  HFMA2 R12, -RZ, RZ, 0, 5.9604644775390625e-08 ;  /* 0x00000001ff0c7431 */ /* 0x000fe200000001ff */
[----:B------:R-:W-:-:S05]  /*1b50*/  FMNMX R8, R6, R14, !PT ;  /* 0x0000000e06087209 */ /* 0x000fca0007800000 */
[----:B------:R-:W-:-:S07]  /*1b60*/  IMAD.MOV.U32 R13, RZ, RZ, R8 ;  /* 0x000000ffff0d7224 */ /* 0x000fce00078e0008 */
[----:B------:R-:W-:Y:S05]  /*1b70*/  WARPSYNC.COLLECTIVE R15, `(.L_x_21405) ;  /* 0x000000000f087348 */ /* 0x000fea0003c00000 */
[----:B------:R0:W1:Y:S02]  /*1b80*/  SHFL.BFLY P6, R14, R13, R12, R11 ;  /* 0x0c00000c0d0e7389 */ /* 0x00006400000c000b */
[----:B01----:R-:W-:Y:S05]  /*1b90*/  ENDCOLLECTIVE ;  /* 0x000000000000791b */ /* 0x003fea0003800000 */
.L_x_21405:
        /* <DEDUP_REMOVED lines=15> */
.L_x_21406:
[----:B------:R-:W-:Y:S01]  /*1c90*/  MOV R12, 0x8 ;  /* 0x00000008000c7802 */ /* 0x000fe20000000f00 */
[----:B------:R-:W-:-:S04]  /*1ca0*/  FADD R6, R13, R14 ;  /* 0x0000000e0d067221 */ /* 0x000fc80000000000 */
[----:B------:R-:W-:-:S07]  /*1cb0*/  IMAD.MOV.U32 R13, RZ, RZ, R6 ;  /* 0x000000ffff0d7224 */ /* 0x000fce00078e0006 */
[----:B------:R-:W-:Y:S05]  /*1cc0*/  WARPSYNC.COLLECTIVE R15, `(.L_x_21407) ;  /* 0x000000000f087348 */ /* 0x000fea0003c00000 */
[----:B------:R0:W1:Y:S02]  /*1cd0*/  SHFL.BFLY P6, R14, R13, R12, R11 ;  /* 0x0c00000c0d0e7389 */ /* 0x00006400000c000b */
[----:B01----:R-:W-:Y:S05]  /*1ce0*/  ENDCOLLECTIVE ;  /* 0x000000000000791b */ /* 0x003fea0003800000 */
.L_x_21407:
[----:B------:R-:W-:Y:S02]  /*1cf0*/  HFMA2 R12, -RZ, RZ, 0, 2.384185791015625e-07 ;  /* 0x00000004ff0c7431 */ /* 0x000fe400000001ff */
[----:B------:R-:W-:-:S04]  /*1d00*/  FADD R8, R6, R14 ;  /* 0x0000000e06087221 */ /* 0x000fc80000000000 */
[----:B------:R-:W-:-:S07]  /*1d10*/  IMAD.MOV.U32 R13, RZ, RZ, R8 ;  /* 0x000000ffff0d7224 */ /* 0x000fce00078e0008 */
[----:B------:R-:W-:Y:S05]  /*1d20*/  WARPSYNC.COLLECTIVE R15, `(.L_x_21408) ;  /* 0x000000000f087348 */ /* 0x000fea0003c00000 */
[----:B------:R0:W1:Y:S02]  /*1d30*/  SHFL.BFLY P6, R14, R13, R12, R11 ;  /* 0x0c00000c0d0e7389 */ /* 0x00006400000c000b */
[----:B01----:R-:W-:Y:S05]  /*1d40*/  ENDCOLLECTIVE ;  /* 0x000000000000791b */ /* 0x003fea0003800000 */
.L_x_21408:
[----:B------:R-:W-:Y:S01]  /*1d50*/  MOV R12, 0x2 ;  /* 0x00000002000c7802 */ /* 0x000fe20000000f00 */
[----:B------:R-:W-:-:S04]  /*1d60*/  FADD R16, R8, R14 ;  /* 0x0000000e08107221 */ /* 0x000fc80000000000 */
[----:B------:R-:W-:-:S07]  /*1d70*/  IMAD.MOV.U32 R13, RZ, RZ, R16 ;  /* 0x000000ffff0d7224 */ /* 0x000fce00078e0010 */
[----:B------:R-:W-:Y:S05]  /*1d80*/  WARPSYNC.COLLECTIVE R15, `(.L_x_21409) ;  /* 0x000000000f087348 */ /* 0x000fea0003c00000 */
[----:B------:R0:W1:Y:S02]  /*1d90*/  SHFL.BFLY P6, R14, R13, R12, R11 ;  /* 0x0c00000c0d0e7389 */ /* 0x00006400000c000b */
[----:B01----:R-:W-:Y:S05]  /*1da0*/  ENDCOLLECTIVE ;  /* 0x000000000000791b */ /* 0x003fea0003800000 */
.L_x_21409:
[----:B------:R-:W-:Y:S02]  /*1db0*/  HFMA2 R12, -RZ, RZ, 0, 5.9604644775390625e-08 ;  /* 0x00000001ff0c7431 */ /* 0x000fe400000001ff */
[----:B------:R-:W-:-:S04]  /*1dc0*/  FADD R17, R16, R14 ;  /* 0x0000000e10117221 */ /* 0x000fc80000000000 */
[----:B------:R-:W-:-:S07]  /*1dd0*/  IMAD.MOV.U32 R13, RZ, RZ, R17 ;  /* 0x000000ffff0d7224 */ /* 0x000fce00078e0011 */
[----:B------:R-:W-:Y:S05]  /*1de0*/  WARPSYNC.COLLECTIVE R15, `(.L_x_21410) ;  /* 0x000000000f087348 */ /* 0x000fea0003c00000 */
[----:B------:R0:W1:Y:S02]  /*1df0*/  SHFL.BFLY P6, R14, R13, R12, R11 ;  /* 0x0c00000c0d0e7389 */ /* 0x00006400000c000b */
[----:B01----:R-:W-:Y:S05]  /*1e00*/  ENDCOLLECTIVE ;  /* 0x000000000000791b */ /* 0x003fea0003800000 */
.L_x_21410:
[----:B------:R-:W-:Y:S05]  /*1e10*/  BRA `(.L_x_21411) ;  /* 0xffffffec00e87947 */ /* 0x000fea000383ffff */
.L_x_21383:
[----:B------:R-:W-:Y:S01]  /*1e20*/  BSSY B0, `(.L_x_21412) ;  /* 0x0000007000007945 */ /* 0x000fe20003800000 */
[----:B------:R-:W-:Y:S01]  /*1e30*/  IMAD.MOV.U32 R12, RZ, RZ, 0x10 ;  /* 0x00000010ff0c7424 */ /* 0x000fe200078e00ff */
[----:B-1----:R-:W-:Y:S01]  /*1e40*/  MOV R11, 0x1f ;  /* 0x0000001f000b7802 */ /* 0x002fe20000000f00 */
[----:B------:R-:W-:-:S07]  /*1e50*/  IMAD.MOV.U32 R15, RZ, RZ, -0x1 ;  /* 0xffffffffff0f7424 */ /* 0x000fce00078e00ff */
[----:B0-----:R-:W-:Y:S05]  /*1e60*/  WARPSYNC.COLLECTIVE R15, `(.L_x_21413) ;  /* 0x000000000f087348 */ /* 0x001fea0003c00000 */
[----:B------:R1:W2:Y:S02]  /*1e70*/  SHFL.BFLY P6, R14, R13, R12, R11 ;  /* 0x0c00000c0d0e7389 */ /* 0x0002a400000c000b */
[----:B012---:R-:W-:Y:S05]  /*1e80*/  ENDCOLLECTIVE ;  /* 0x000000000000791b */ /* 0x007fea0003800000 */
.L_x_21413:
[----:B------:R-:W-:Y:S05]  /*1e90*/  BSYNC B0 ;  /* 0x0000000000007941 */ /* 0x000fea0003800000 */
.L_x_21412:
        /* <DEDUP_REMOVED lines=8> */
.L_x_21414:
[----:B------:R-:W-:Y:S01]  /*1f20*/  HFMA2 R12, -RZ, RZ, 0, 2.384185791015625e-07 ;  /* 0x00000004ff0c7431 */ /* 0x000fe200000001ff */
[----:B------:R-:W-:-:S05]  /*1f30*/  FMNMX R0, R13, R14, !PT ;  /* 0x0000000e0d007209 */ /* 0x000fca0007800000 */
[----:B------:R-:W-:-:S07]  /*1f40*/  IMAD.MOV.U32 R13, RZ, RZ, R0 ;  /* 0x000000ffff0d7224 */ /* 0x000fce00078e0000 */
[----:B------:R-:W-:Y:S05]  /*1f50*/  WARPSYNC.COLLECTIVE R15, `(.L_x_21415) ;  /* 0x000000000f087348 */ /* 0x000fea0003c00000 */
[----:B------:R0:W1:Y:S02]  /*1f60*/  SHFL.BFLY P6, R14, R13, R12, R11 ;  /* 0x0c00000c0d0e7389 */ /* 0x00006400000c000b */
[----:B01----:R-:W-:Y:S05]  /*1f70*/  ENDCOLLECTIVE ;  /* 0x000000000000791b */ /* 0x003fea0003800000 */
.L_x_21415:
[----:B------:R-:W-:Y:S02]  /*1f80*/  MOV R12, 0x2 ;  /* 0x00000002000c7802 */ /* 0x000fe40000000f00 */
[----:B------:R-:W-:Y:S01]  /*1f90*/  FMNMX R6, R0, R14, !PT ;  /* 0x0000000e00067209 */ /* 0x000fe20007800000 */
[----:B------:R-:W-:-:S04]  /*1fa0*/  IMAD.MOV.U32 R0, RZ, RZ, 0x3bbb989d ;  /* 0x3bbb989dff007424 */ /* 0x000fc800078e00ff */
[----:B------:R-:W-:-:S07]  /*1fb0*/  IMAD.MOV.U32 R13, RZ, RZ, R6 ;  /* 0x000000ffff0d7224 */ /* 0x000fce00078e0006 */
[----:B------:R-:W-:Y:S05]  /*1fc0*/  WARPSYNC.COLLECTIVE R15, `(.L_x_21416) ;  /* 0x000000000f087348 */ /* 0x000fea0003c00000 */
[----:B------:R0:W1:Y:S02]  /*1fd0*/  SHFL.BFLY P6, R14, R13, R12, R11 ;  /* 0x0c00000c0d0e7389 */ /* 0x00006400000c000b */
[----:B01----:R-:W-:Y:S05]  /*1fe0*/  ENDCOLLECTIVE ;  /* 0x000000000000791b */ /* 0x003fea0003800000 */
.L_x_21416:
[----:B------:R-:W-:Y:S01]  /*1ff0*/  HFMA2 R12, -RZ, RZ, 0, 5.9604644775390625e-08 ;  /* 0x00000001ff0c7431 */ /* 0x000fe200000001ff */
[----:B------:R-:W-:-:S05]  /*2000*/  FMNMX R7, R6, R14, !PT ;  /* 0x0000000e06077209 */ /* 0x000fca0007800000 */
[----:B------:R-:W-:-:S07]  /*2010*/  IMAD.MOV.U32 R13, RZ, RZ, R7 ;  /* 0x000000ffff0d7224 */ /* 0x000fce00078e0007 */
[----:B------:R-:W-:Y:S05]  /*2020*/  WARPSYNC.COLLECTIVE R15, `(.L_x_21417) ;  /* 0x000000000f087348 */ /* 0x000fea0003c00000 */
[----:B------:R0:W1:Y:S02]  /*2030*/  SHFL.BFLY P6, R14, R13, R12, R11 ;  /* 0x0c00000c0d0e7389 */ /* 0x00006400000c000b */
[----:B01----:R-:W-:Y:S05]  /*2040*/  ENDCOLLECTIVE ;  /* 0x000000000000791b */ /* 0x003fea0003800000 */
.L_x_21417:
        /* <DEDUP_REMOVED lines=15> */
.L_x_21418:
[----:B------:R-:W-:Y:S01]  /*2140*/  MOV R12, 0x8 ;  /* 0x00000008000c7802 */ /* 0x000fe20000000f00 */
[----:B------:R-:W-:-:S04]  /*2150*/  FADD R6, R13, R14 ;  /* 0x0000000e0d067221 */ /* 0x000fc80000000000 */
[----:B------:R-:W-:-:S07]  /*2160*/  IMAD.MOV.U32 R13, RZ, RZ, R6 ;  /* 0x000000ffff0d7224 */ /* 0x000fce00078e0006 */
[----:B------:R-:W-:Y:S05]  /*2170*/  WARPSYNC.COLLECTIVE R15, `(.L_x_21419) ;  /* 0x000000000f087348 */ /* 0x000fea0003c00000 */
[----:B------:R0:W1:Y:S02]  /*2180*/  SHFL.BFLY P6, R14, R13, R12, R11 ;  /* 0x0c00000c0d0e7389 */ /* 0x00006400000c000b */
[----:B01----:R-:W-:Y:S05]  /*2190*/  ENDCOLLECTIVE ;  /* 0x000000000000791b */ /* 0x003fea0003800000 */
.L_x_21419:
[----:B------:R-:W-:Y:S02]  /*21a0*/  HFMA2 R12, -RZ, RZ, 0, 2.384185791015625e-07 ;  /* 0x00000004ff0c7431 */ /* 0x000fe400000001ff */
[----:B------:R-:W-:-:S04]  /*21b0*/  FADD R7, R6, R14 ;  /* 0x0000000e06077221 */ /* 0x000fc80000000000 */
[----:B------:R-:W-:-:S07]  /*21c0*/  IMAD.MOV.U32 R13, RZ, RZ, R7 ;  /* 0x000000ffff0d7224 */ /* 0x000fce00078e0007 */
[----:B------:R-:W-:Y:S05]  /*21d0*/  WARPSYNC.COLLECTIVE R15, `(.L_x_21420) ;  /* 0x000000000f087348 */ /* 0x000fea0003c00000 */
[----:B------:R0:W1:Y:S02]  /*21e0*/  SHFL.BFLY P6, R14, R13, R12, R11 ;  /* 0x0c00000c0d0e7389 */ /* 0x00006400000c000b */
[----:B01----:R-:W-:Y:S05]  /*21f0*/  ENDCOLLECTIVE ;  /* 0x000000000000791b */ /* 0x003fea0003800000 */
.L_x_21420:
[----:B------:R-:W-:Y:S01]  /*2200*/  MOV R12, 0x2 ;  /* 0x00000002000c7802 */ /* 0x000fe20000000f00 */
[----:B------:R-:W-:-:S04]  /*2210*/  FADD R16, R7, R14 ;  /* 0x0000000e07107221 */ /* 0x000fc80000000000 */
[----:B------:R-:W-:-:S07]  /*2220*/  IMAD.MOV.U32 R13, RZ, RZ, R16 ;  /* 0x000000ffff0d7224 */ /* 0x000fce00078e0010 */
[----:B------:R-:W-:Y:S05]  /*2230*/  WARPSYNC.COLLECTIVE R15, `(.L_x_21421) ;  /* 0x000000000f087348 */ /* 0x000fea0003c00000 */
[----:B------:R0:W1:Y:S02]  /*2240*/  SHFL.BFLY P6, R14, R13, R12, R11 ;  /* 0x0c00000c0d0e7389 */ /* 0x00006400000c000b */
[----:B01----:R-:W-:Y:S05]  /*2250*/  ENDCOLLECTIVE ;  /* 0x000000000000791b */ /* 0x003fea0003800000 */
.L_x_21421:
[----:B------:R-:W-:Y:S02]  /*2260*/  HFMA2 R12, -RZ, RZ, 0, 5.9604644775390625e-08 ;  /* 0x00000001ff0c7431 */ /* 0x000fe400000001ff */
[----:B------:R-:W-:-:S04]  /*2270*/  FADD R18, R16, R14 ;  /* 0x0000000e10127221 */ /* 0x000fc80000000000 */
[----:B------:R-:W-:-:S07]  /*2280*/  IMAD.MOV.U32 R13, RZ, RZ, R18 ;  /* 0x000000ffff0d7224 */ /* 0x000fce00078e0012 */
[----:B------:R-:W-:Y:S05]  /*2290*/  WARPSYNC.COLLECTIVE R15, `(.L_x_21422) ;  /* 0x000000000f087348 */ /* 0x000fea0003c00000 */
[----:B------:R0:W1:Y:S02]  /*22a0*/  SHFL.BFLY P6, R14, R13, R12, R11 ;  /* 0x0c00000c0d0e7389 */ /* 0x00006400000c000b */
[----:B01----:R-:W-:Y:S05]  /*22b0*/  ENDCOLLECTIVE ;  /* 0x000000000000791b */ /* 0x003fea0003800000 */
.L_x_21422:
[----:B------:R-:W-:Y:S05]  /*22c0*/  BRA `(.L_x_21423) ;  /* 0xfffffff000007947 */ /* 0x000fea000383ffff */
        .weak           $__internal_412_$__cuda_sm20_div_u64
        .type           $__internal_412_$__cuda_sm20_div_u64,@function
        .size           $__internal_412_$__cuda_sm20_div_u64,($__internal_413_$__cuda_sm3x_div_rn_noftz_f32_slowpath - $__internal_412_$__cuda_sm20_div_u64)
$__internal_412_$__cuda_sm20_div_u64:
        /* <DEDUP_REMOVED lines=67> */
[----:B------:R-:W-:Y:S06]  /*2700*/  RET.REL.NODEC R4 `(_Z15SoftmaxWarpImplI10DirectLoadIffE11DirectStoreIffEfLi1ELi1ELi32ELi1ELb1EL9Algorithm0EEvT_T0_ll) ;  /* 0xffffffd8043c7950 */ /* 0x000fec0003c3ffff */
        .weak           $__internal_413_$__cuda_sm3x_div_rn_noftz_f32_slowpath
        .type           $__internal_413_$__cuda_sm3x_div_rn_noftz_f32_slowpath,@function
        .size           $__internal_413_$__cuda_sm3x_div_rn_noftz_f32_slowpath,(.L_x_25865 - $__internal_413_$__cuda_sm3x_div_rn_noftz_f32_slowpath)
$__internal_413_$__cuda_sm3x_div_rn_noftz_f32_slowpath:
        /* <DEDUP_REMOVED lines=34> */
.L_x_21425:
        /* <DEDUP_REMOVED lines=51> */
.L_x_21432:
[----:B------:R-:W-:-:S04]  /*2c60*/  LOP3.LUT R0, R0, 0x80000000, RZ, 0xc0, !PT ;  /* 0x8000000000007812 */ /* 0x000fc800078ec0ff */
[----:B------:R-:W-:Y:S01]  /*2c70*/  LOP3.LUT R0, R0, 0x7f800000, RZ, 0xfc, !PT ;  /* 0x7f80000000007812 */ /* 0x000fe200078efcff */
[----:B------:R-:W-:Y:S06]  /*2c80*/  BRA `(.L_x_21433) ;  /* 0x0000000000047947 */ /* 0x000fec0003800000 */
.L_x_21431:
[----:B------:R-:W-:-:S07]  /*2c90*/  LEA R0, R13, R0, 0x17 ;  /* 0x000000000d007211 */ /* 0x000fce00078eb8ff */
.L_x_21433:
[----:B------:R-:W-:Y:S05]  /*2ca0*/  BSYNC.RECONVERGENT B3 ;  /* 0x0000000000037941 */ /* 0x000fea0003800200 */
.L_x_21430:
[----:B------:R-:W-:Y:S05]  /*2cb0*/  BRA `(.L_x_21434) ;  /* 0x0000000000207947 */ /* 0x000fea0003800000 */
.L_x_21429:
[----:B------:R-:W-:-:S04]  /*2cc0*/  LOP3.LUT R0, R11, 0x80000000, R0, 0x48, !PT ;  /* 0x800000000b007812 */ /* 0x000fc800078e4800 */
[----:B------:R-:W-:Y:S01]  /*2cd0*/  LOP3.LUT R0, R0, 0x7f800000, RZ, 0xfc, !PT ;  /* 0x7f80000000007812 */ /* 0x000fe200078efcff */
[----:B------:R-:W-:Y:S06]  /*2ce0*/  BRA `(.L_x_21434) ;  /* 0x0000000000147947 */ /* 0x000fec0003800000 */
.L_x_21428:
[----:B------:R-:W-:Y:S01]  /*2cf0*/  LOP3.LUT R0, R11, 0x80000000, R0, 0x48, !PT ;  /* 0x800000000b007812 */ /* 0x000fe200078e4800 */
[----:B------:R-:W-:Y:S06]  /*2d00*/  BRA `(.L_x_21434) ;  /* 0x00000000000c7947 */ /* 0x000fec0003800000 */
.L_x_21427:
[----:B------:R-:W0:Y:S01]  /*2d10*/  MUFU.RSQ R0, -QNAN ;  /* 0xffc0000000007908 */ /* 0x000e220000001400 */
[----:B------:R-:W-:Y:S05]  /*2d20*/  BRA `(.L_x_21434) ;  /* 0x0000000000047947 */ /* 0x000fea0003800000 */
.L_x_21426:
[----:B------:R-:W-:-:S07]  /*2d30*/  FADD.FTZ R0, R0, R11 ;  /* 0x0000000b00007221 */ /* 0x000fce0000010000 */
.L_x_21434:
[----:B------:R-:W-:Y:S05]  /*2d40*/  BSYNC.RECONVERGENT B2 ;  /* 0x0000000000027941 */ /* 0x000fea0003800200 */
.L_x_21424:
[----:B------:R-:W-:Y:S02]  /*2d50*/  HFMA2 R13, -RZ, RZ, 0, 0 ;  /* 0x00000000ff0d7431 */ /* 0x000fe400000001ff */
[----:B0-----:R-:W-:Y:S02]  /*2d60*/  IMAD.MOV.U32 R11, RZ, RZ, R0 ;  /* 0x000000ffff0b7224 */ /* 0x001fe400078e0000 */
[----:B------:R-:W-:Y:S05]  /*2d70*/  RET.REL.NODEC R12 `(_Z15SoftmaxWarpImplI10DirectLoadIffE11DirectStoreIffEfLi1ELi1ELi32ELi1ELb1EL9Algorithm0EEvT_T0_ll) ;  /* 0xffffffd00ca07950 */ /* 0x000fea0003c3ffff */
.L_x_21435:
        /* <DEDUP_REMOVED lines=16> */
.L_x_25865:


//--------------------- .text._Z15SoftmaxWarpImplI10DirectLoadIffE11DirectStoreIffEfLi1ELi1ELi32ELi1ELb0EL9Algorithm0EEvT_T0_ll --------------------------
	.section	.text._Z15SoftmaxWarpImplI10DirectLoadIffE11DirectStoreIffEfLi1ELi1ELi32ELi1ELb0EL9Algorithm0EEvT_T0_ll,"ax",@progbits
	.align	128
        .global         _Z15SoftmaxWarpImplI10DirectLoadIffE11DirectStoreIffEfLi1ELi1ELi32ELi1ELb0EL9Algorithm0EEvT_T0_ll
        .type           _Z15SoftmaxWarpImplI10DirectLoadIffE11DirectStoreIffEfLi1ELi1ELi32ELi1ELb0EL9Algorithm0EEvT_T0_ll,@function
        .size           _Z15SoftmaxWarpImplI10DirectLoadIffE11DirectStoreIffEfLi1ELi1ELi32ELi1ELb0EL9Algorithm0EEvT_T0_ll,(.L_x_25867 - _Z15SoftmaxWarpImplI10DirectLoadIffE11DirectStoreIffEfLi1ELi1ELi32ELi1ELb0EL9Algorithm0EEvT_T0_ll)
        .other          _Z15SoftmaxWarpImplI10DirectLoadIffE11DirectStoreIffEfLi1ELi1ELi32ELi1ELb0EL9Algorithm0EEvT_T0_ll,@"STO_CUDA_ENTRY STV_DEFAULT"
_Z15SoftmaxWarpImplI10DirectLoadIffE11DirectStoreIffEfLi1ELi1ELi32ELi1ELb0EL9Algorithm0EEvT_T0_ll:
.text._Z15SoftmaxWarpImplI10DirectLoadIffE11DirectStoreIffEfLi1ELi1ELi32ELi1ELb0EL9Algorithm0EEvT_T0_ll:
        /* <DEDUP_REMOVED lines=24> */
.L_x_21436:
        /* <DEDUP_REMOVED lines=47> */
.L_x_21438:
[----:B------:R-:W-:-:S07]  /*0470*/  MOV R4, 0x490 ;  /* 0x0000049000047802 */ /* 0x000fce0000000f00 */
[----:B0-----:R-:W-:Y:S05]  /*0480*/  CALL.REL.NOINC `($__internal_414_$__cuda_sm20_div_u64) ;  /* 0x0000001c001c7944 */ /* 0x001fea0003c00000 */
.L_x_21439:
[----:B------:R-:W-:Y:S05]  /*0490*/  BSYNC.RECONVERGENT B0 ;  /* 0x0000000000007941 */ /* 0x000fea0003800200 */
.L_x_21437:
        /* <DEDUP_REMOVED lines=19> */
[----:B------:R-:W2:Y:S01]  /*05d0*/  LDG.E R23, desc[UR6][R14.64] ;  /* 0x000000060e177981 */ /* 0x000ea2000c1e1900 */
[----:B------:R-:W-:Y:S01]  /*05e0*/  UMOV UR4, 0xffffffff ;  /* 0xffffffff00047882 */ /* 0x000fe20000000000 */
[----:B--2---:R-:W-:Y:S02]  /*05f0*/  FMNMX R13, R23, -INF , !PT ;  /* 0xff800000170d7809 */ /* 0x004fe40007800000 */
[----:B------:R-:W-:Y:S05]  /*0600*/  BRA.DIV UR4, `(.L_x_21442) ;  /* 0x0000000e04447947 */ /* 0x000fea000b800000 */
        /* <DEDUP_REMOVED lines=31> */
.L_x_21462:
        /* <DEDUP_REMOVED lines=12> */
[----:B01----:R-:W-:Y:S05]  /*08c0*/  CALL.REL.NOINC `($__internal_415_$__cuda_sm3x_div_rn_noftz_f32_slowpath) ;  /* 0x0000001c001c7944 */ /* 0x003fea0003c00000 */
.L_x_21444:
[----:B------:R-:W-:Y:S05]  /*08d0*/  BSYNC.RECONVERGENT B1 ;  /* 0x0000000000017941 */ /* 0x000fea0003800200 */
.L_x_21443:
[----:B------:R-:W2:Y:S01]  /*08e0*/  LDCU.128 UR4, c[0x0][0x390] ;  /* 0x00007200ff0477ac */ /* 0x000ea20008000c00 */
[----:B------:R-:W-:Y:S02]  /*08f0*/  HFMA2 R7, -RZ, RZ, 0, 0 ;  /* 0x00000000ff077431 */ /* 0x000fe400000001ff */
[----:B------:R-:W-:Y:S02]  /*0900*/  IMAD.MOV.U32 R6, RZ, RZ, R2 ;  /* 0x000000ffff067224 */ /* 0x000fe400078e0002 */
        /* <DEDUP_REMOVED lines=10> */
[----:B------:R3:W-:Y:S02]  /*09b0*/  STG.E desc[UR6][R12.64], R11 ;  /* 0x0000000b0c007986 */ /* 0x0007e4000c101906 */
.L_x_21441:
[----:B------:R-:W-:Y:S05]  /*09c0*/  BSYNC B0 ;  /* 0x0000000000007941 */ /* 0x000fea0003800000 */
.L_x_21440:
[----:B------:R-:W-:-:S04]  /*09d0*/  ISETP.NE.U32.AND P0, PT, R19, RZ, PT ;  /* 0x000000ff1300720c */ /* 0x000fc80003f05070 */
[----:B------:R-:W-:-:S13]  /*09e0*/  ISETP.NE.AND.EX P0, PT, R18, RZ, PT, P0 ;  /* 0x000000ff1200720c */ /* 0x000fda0003f05300 */
[----:B------:R-:W-:Y:S05]  /*09f0*/  @!P0 EXIT ;  /* 0x000000000000894d */ /* 0x000fea0003800000 */
.L_x_21451:
[----:B------:R-:W-:Y:S01]  /*0a00*/  IMAD R0, R16, UR38, RZ ;  /* 0x0000002610007c24 */ /* 0x000fe2000f8e02ff */
[----:B--2---:R-:W-:Y:S01]  /*0a10*/  R2UR UR4, R4 ;  /* 0x00000000040472ca */ /* 0x004fe200000e0000 */
[----:B-1----:R-:W-:Y:S01]  /*0a20*/  IMAD.MOV.U32 R6, RZ, RZ, R2 ;  /* 0x000000ffff067224 */ /* 0x002fe200078e0002 */
[----:B------:R-:W-:Y:S01]  /*0a30*/  R2UR UR5, R5 ;  /* 0x00000000050572ca */ /* 0x000fe200000e0000 */
[----:B------:R-:W-:Y:S02]  /*0a40*/  IMAD.MOV.U32 R7, RZ, RZ, RZ ;  /* 0x000000ffff077224 */ /* 0x000fe400078e00ff */
[C---:B---3--:R-:W-:Y:S02]  /*0a50*/  IMAD R11, R17.reuse, UR39, R0 ;  /* 0x00000027110b7c24 */ /* 0x048fe4000f8e0200 */
[----:B------:R-:W-:-:S05]  /*0a60*/  IMAD.WIDE.U32 R6, R17, UR38, R6 ;  /* 0x0000002611067c25 */ /* 0x000fca000f8e0006 */
[----:B------:R-:W-:Y:S02]  /*0a70*/  IADD3 R7, PT, PT, R7, R11, RZ ;  /* 0x0000000b07077210 */ /* 0x000fe40007ffe0ff */
[----:B------:R-:W-:-:S04]  /*0a80*/  LEA R14, P0, R6, UR36, 0x2 ;  /* 0x00000024060e7c11 */ /* 0x000fc8000f8010ff */
[----:B------:R-:W-:-:S05]  /*0a90*/  LEA.HI.X R15, R6, UR37, R7, 0x2, P0 ;  /* 0x00000025060f7c11 */ /* 0x000fca00080f1407 */
[----:B------:R-:W2:Y:S01]  /*0aa0*/  LDG.E R8, desc[UR4][R14.64] ;  /* 0x000000040e087981 */ /* 0x000ea2000c1e1900 */
[----:B------:R-:W-:Y:S01]  /*0ab0*/  UMOV UR4, 0xffffffff ;  /* 0xffffffff00047882 */ /* 0x000fe20000000000 */
[----:B--2---:R-:W-:Y:S02]  /*0ac0*/  FMNMX R13, R8, -INF , !PT ;  /* 0xff800000080d7809 */ /* 0x004fe40007800000 */
[----:B------:R-:W-:Y:S05]  /*0ad0*/  BRA.DIV UR4, `(.L_x_21445) ;  /* 0x0000000e04307947 */ /* 0x000fea000b800000 */
        /* <DEDUP_REMOVED lines=31> */
.L_x_21474:
        /* <DEDUP_REMOVED lines=12> */
[----:B01----:R-:W-:Y:S05]  /*0d90*/  CALL.REL.NOINC `($__internal_415_$__cuda_sm3x_div_rn_noftz_f32_slowpath) ;  /* 0x0000001400e87944 */ /* 0x003fea0003c00000 */
.L_x_21447:
[----:B------:R-:W-:Y:S05]  /*0da0*/  BSYNC.RECONVERGENT B0 ;  /* 0x0000000000007941 */ /* 0x000fea0003800200 */
.L_x_21446:
        /* <DEDUP_REMOVED lines=13> */
[----:B------:R-:W-:Y:S02]  /*0e80*/  IADD3 R15, PT, PT, R7, R15, RZ ;  /* 0x0000000f070f7210 */ /* 0x000fe40007ffe0ff */
[----:B------:R-:W-:Y:S01]  /*0e90*/  LEA R14, P0, R6, UR40, 0x2 ;  /* 0x00000028060e7c11 */ /* 0x000fe2000f8010ff */
[----:B------:R-:W-:Y:S01]  /*0ea0*/  IMAD R17, R19, UR39, R0 ;  /* 0x0000002713117c24 */ /* 0x000fe2000f8e0200 */
[----:B------:R-:W-:Y:S02]  /*0eb0*/  LEA R20, P1, R12, UR36, 0x2 ;  /* 0x000000240c147c11 */ /* 0x000fe4000f8210ff */
[----:B------:R-:W-:Y:S01]  /*0ec0*/  LEA.HI.X R15, R6, UR41, R15, 0x2, P0 ;  /* 0x00000029060f7c11 */ /* 0x000fe200080f140f */
[----:B------:R-:W-:-:S04]  /*0ed0*/  IMAD.IADD R7, R13, 0x1, R17 ;  /* 0x000000010d077824 */ /* 0x000fc800078e0211 */
[----:B------:R2:W-:Y:S01]  /*0ee0*/  STG.E desc[UR4][R14.64], R11 ;  /* 0x0000000b0e007986 */ /* 0x0005e2000c101904 */
[----:B------:R-:W-:-:S05]  /*0ef0*/  LEA.HI.X R21, R12, UR37, R7, 0x2, P1 ;  /* 0x000000250c157c11 */ /* 0x000fca00088f1407 */
[----:B------:R-:W3:Y:S01]  /*0f00*/  LDG.E R20, desc[UR6][R20.64] ;  /* 0x0000000614147981 */ /* 0x000ee2000c1e1900 */
[----:B------:R-:W-:Y:S01]  /*0f10*/  UMOV UR4, 0xffffffff ;  /* 0xffffffff00047882 */ /* 0x000fe20000000000 */
[----:B---3--:R-:W-:Y:S02]  /*0f20*/  FMNMX R13, R20, -INF , !PT ;  /* 0xff800000140d7809 */ /* 0x008fe40007800000 */
[----:B--2---:R-:W-:Y:S05]  /*0f30*/  BRA.DIV UR4, `(.L_x_21448) ;  /* 0x0000000e04447947 */ /* 0x004fea000b800000 */
        /* <DEDUP_REMOVED lines=31> */
.L_x_21486:
        /* <DEDUP_REMOVED lines=13> */
.L_x_21450:
[----:B------:R-:W-:Y:S05]  /*1200*/  BSYNC.RECONVERGENT B0 ;  /* 0x0000000000007941 */ /* 0x000fea0003800200 */
.L_x_21449:
        /* <DEDUP_REMOVED lines=9> */
[----:B------:R-:W-:Y:S02]  /*12a0*/  LEA.HI.X R13, R6, UR41, R7, 0x2, P0 ;  /* 0x00000029060d7c11 */ /* 0x000fe400080f1407 */
[----:B------:R-:W-:-:S03]  /*12b0*/  IADD3 R17, P0, PT, R10, R19, RZ ;  /* 0x000000130a117210 */ /* 0x000fc60007f1e0ff */
[----:B------:R4:W-:Y:S02]  /*12c0*/  STG.E desc[UR4][R12.64], R11 ;  /* 0x0000000b0c007986 */ /* 0x0009e4000c101904 */
[----:B------:R-:W-:Y:S01]  /*12d0*/  IMAD.X R16, R9, 0x1, R16, P0 ;  /* 0x0000000109107824 */ /* 0x000fe200000e0610 */
[----:B------:R-:W-:-:S04]  /*12e0*/  ISETP.GE.U32.AND P0, PT, R17, UR44, PT ;  /* 0x0000002c11007c0c */ /* 0x000fc8000bf06070 */
[----:B------:R-:W-:-:S13]  /*12f0*/  ISETP.GE.AND.EX P0, PT, R16, UR45, PT, P0 ;  /* 0x0000002d10007c0c */ /* 0x000fda000bf06300 */
[----:B----4-:R-:W-:Y:S05]  /*1300*/  @!P0 BRA `(.L_x_21451) ;  /* 0xfffffff400bc8947 */ /* 0x010fea000383ffff */
[----:B------:R-:W-:Y:S05]  /*1310*/  EXIT ;  /* 0x000000000000794d */ /* 0x000fea0003800000 */
.L_x_21442:
[----:B------:R-:W-:Y:S02]  /*1320*/  HFMA2 R12, -RZ, RZ, 0, 9.5367431640625e-07 ;  /* 0x00000010ff0c7431 */ /* 0x000fe400000001ff */
[----:B------:R-:W-:Y:S01]  /*1330*/  IMAD.MOV.U32 R11, RZ, RZ, 0x1f ;  /* 0x0000001fff0b7424 */ /* 0x000fe200078e00ff */
[----:B------:R-:W-:-:S07]  /*1340*/  MOV R15, 0xffffffff ;  /* 0xffffffff000f7802 */ /* 0x000fce0000000f00 */
[----:B0-----:R-:W-:Y:S05]  /*1350*/  WARPSYNC.COLLECTIVE R15, `(.L_x_21452) ;  /* 0x000000000f087348 */ /* 0x001fea0003c00000 */
[----:B------:R1:W2:Y:S02]  /*1360*/  SHFL.BFLY P6, R14, R13, R12, R11 ;  /* 0x0c00000c0d0e7389 */ /* 0x0002a400000c000b */
[----:B012---:R-:W-:Y:S05]  /*1370*/  ENDCOLLECTIVE ;  /* 0x000000000000791b */ /* 0x007fea0003800000 */
.L_x_21452:
[----:B------:R-:W-:Y:S01]  /*1380*/  HFMA2 R12, -RZ, RZ, 0, 4.76837158203125e-07 ;  /* 0x00000008ff0c7431 */ /* 0x000fe200000001ff */
[----:B------:R-:W-:-:S05]  /*1390*/  FMNMX R0, R13, R14, !PT ;  /* 0x0000000e0d007209 */ /* 0x000fca0007800000 */
[----:B------:R-:W-:-:S07]  /*13a0*/  IMAD.MOV.U32 R13, RZ, RZ, R0 ;  /* 0x000000ffff0d7224 */ /* 0x000fce00078e0000 */
[----:B------:R-:W-:Y:S05]  /*13b0*/  WARPSYNC.COLLECTIVE R15, `(.L_x_21453) ;  /* 0x000000000f087348 */ /* 0x000fea0003c00000 */
[----:B------:R0:W1:Y:S02]  /*13c0*/  SHFL.BFLY P6, R14, R13, R12, R11 ;  /* 0x0c00000c0d0e7389 */ /* 0x00006400000c000b */
[----:B01----:R-:W-:Y:S05]  /*13d0*/  ENDCOLLECTIVE ;  /* 0x000000000000791b */ /* 0x003fea0003800000 */
.L_x_21453:
[----:B------:R-:W-:Y:S02]  /*13e0*/  MOV R12, 0x4 ;  /* 0x00000004000c7802 */ /* 0x000fe40000000f00 */
[----:B------:R-:W-:Y:S01]  /*13f0*/  FMNMX R6, R0, R14, !PT ;  /* 0x0000000e00067209 */ /* 0x000fe20007800000 */
[----:B------:R-:W-:-:S04]  /*1400*/  HFMA2 R0, -RZ, RZ, 3.7421875, 0 ;  /* 0x437c0000ff007431 */ /* 0x000fc800000001ff */
[----:B------:R-:W-:-:S07]  /*1410*/  IMAD.MOV.U32 R13, RZ, RZ, R6 ;  /* 0x000000ffff0d7224 */ /* 0x000fce00078e0006 */
[----:B------:R-:W-:Y:S05]  /*1420*/  WARPSYNC.COLLECTIVE R15, `(.L_x_21454) ;  /* 0x000000000f087348 */ /* 0x000fea0003c00000 */
[----:B------:R0:W1:Y:S02]  /*1430*/  SHFL.BFLY P6, R14, R13, R12, R11 ;  /* 0x0c00000c0d0e7389 */ /* 0x00006400000c000b */
[----:B01----:R-:W-:Y:S05]  /*1440*/  ENDCOLLECTIVE ;  /* 0x000000000000791b */ /* 0x003fea0003800000 */
.L_x_21454:
[----:B------:R-:W-:Y:S01]  /*1450*/  HFMA2 R12, -RZ, RZ, 0, 1.1920928955078125e-07 ;  /* 0x00000002ff0c7431 */ /* 0x000fe200000001ff */
[----:B------:R-:W-:-:S05]  /*1460*/  FMNMX R7, R6, R14, !PT ;  /* 0x0000000e06077209 */ /* 0x000fca0007800000 */
[----:B------:R-:W-:-:S07]  /*1470*/  IMAD.MOV.U32 R13, RZ, RZ, R7 ;  /* 0x000000ffff0d7224 */ /* 0x000fce00078e0007 */
[----:B------:R-:W-:Y:S05]  /*1480*/  WARPSYNC.COLLECTIVE R15, `(.L_x_21455) ;  /* 0x000000000f087348 */ /* 0x000fea0003c00000 */
[----:B------:R0:W1:Y:S02]  /*1490*/  SHFL.BFLY P6, R14, R13, R12, R11 ;  /* 0x0c00000c0d0e7389 */ /* 0x00006400000c000b */
[----:B01----:R-:W-:Y:S05]  /*14a0*/  ENDCOLLECTIVE ;  /* 0x000000000000791b */ /* 0x003fea0003800000 */
.L_x_21455:
[----:B------:R-:W-:Y:S02]  /*14b0*/  MOV R12, 0x1 ;  /* 0x00000001000c7802 */ /* 0x000fe40000000f00 */
[----:B------:R-:W-:Y:S01]  /*14c0*/  FMNMX R8, R7, R14, !PT ;  /* 0x0000000e07087209 */ /* 0x000fe20007800000 */
[----:B------:R-:W-:-:S04]  /*14d0*/  IMAD.MOV.U32 R7, RZ, RZ, 0x3bbb989d ;  /* 0x3bbb989dff077424 */ /* 0x000fc800078e00ff */
[----:B------:R-:W-:-:S07]  /*14e0*/  IMAD.MOV.U32 R13, RZ, RZ, R8 ;  /* 0x000000ffff0d7224 */ /* 0x000fce00078e0008 */
[----:B------:R-:W-:Y:S05]  /*14f0*/  WARPSYNC.COLLECTIVE R15, `(.L_x_21456) ;  /* 0x000000000f087348 */ /* 0x000fea0003c00000 */
[----:B------:R0:W1:Y:S02]  /*1500*/  SHFL.BFLY P6, R14, R13, R12, R11 ;  /* 0x0c00000c0d0e7389 */ /* 0x00006400000c000b */
[----:B01----:R-:W-:Y:S05]  /*1510*/  ENDCOLLECTIVE ;  /* 0x000000000000791b */ /* 0x003fea0003800000 */
.L_x_21456:
        /* <DEDUP_REMOVED lines=15> */
.L_x_21457:
[----:B------:R-:W-:Y:S02]  /*1610*/  HFMA2 R12, -RZ, RZ, 0, 4.76837158203125e-07 ;  /* 0x00000008ff0c7431 */ /* 0x000fe400000001ff */
[----:B------:R-:W-:-:S04]  /*1620*/  FADD R6, R13, R14 ;  /* 0x0000000e0d067221 */ /* 0x000fc80000000000 */
[----:B------:R-:W-:-:S07]  /*1630*/  IMAD.MOV.U32 R13, RZ, RZ, R6 ;  /* 0x000000ffff0d7224 */ /* 0x000fce00078e0006 */
[----:B------:R-:W-:Y:S05]  /*1640*/  WARPSYNC.COLLECTIVE R15, `(.L_x_21458) ;  /* 0x000000000f087348 */ /* 0x000fea0003c00000 */
[----:B------:R0:W1:Y:S02]  /*1650*/  SHFL.BFLY P6, R14, R13, R12, R11 ;  /* 0x0c00000c0d0e7389 */ /* 0x00006400000c000b */
[----:B01----:R-:W-:Y:S05]  /*1660*/  ENDCOLLECTIVE ;  /* 0x000000000000791b */ /* 0x003fea0003800000 */
.L_x_21458:
[----:B------:R-:W-:Y:S01]  /*1670*/  MOV R12, 0x4 ;  /* 0x00000004000c7802 */ /* 0x000fe20000000f00 */
[----:B------:R-:W-:-:S04]  /*1680*/  FADD R7, R6, R14 ;  /* 0x0000000e06077221 */ /* 0x000fc80000000000 */
[----:B------:R-:W-:-:S07]  /*1690*/  IMAD.MOV.U32 R13, RZ, RZ, R7 ;  /* 0x000000ffff0d7224 */ /* 0x000fce00078e0007 */
[----:B------:R-:W-:Y:S05]  /*16a0*/  WARPSYNC.COLLECTIVE R15, `(.L_x_21459) ;  /* 0x000000000f087348 */ /* 0x000fea0003c00000 */
[----:B------:R0:W1:Y:S02]  /*16b0*/  SHFL.BFLY P6, R14, R13, R12, R11 ;  /* 0x0c00000c0d0e7389 */ /* 0x00006400000c000b */
[----:B01----:R-:W-:Y:S05]  /*16c0*/  ENDCOLLECTIVE ;  /* 0x000000000000791b */ /* 0x003fea0003800000 */
.L_x_21459:
[----:B------:R-:W-:Y:S02]  /*16d0*/  HFMA2 R12, -RZ, RZ, 0, 1.1920928955078125e-07 ;  /* 0x00000002ff0c7431 */ /* 0x000fe400000001ff */
[----:B------:R-:W-:-:S04]  /*16e0*/  FADD R8, R7, R14 ;  /* 0x0000000e07087221 */ /* 0x000fc80000000000 */
[----:B------:R-:W-:-:S07]  /*16f0*/  IMAD.MOV.U32 R13, RZ, RZ, R8 ;  /* 0x000000ffff0d7224 */ /* 0x000fce00078e0008 */
[----:B------:R-:W-:Y:S05]  /*1700*/  WARPSYNC.COLLECTIVE R15, `(.L_x_21460) ;  /* 0x000000000f087348 */ /* 0x000fea0003c00000 */
[----:B------:R0:W1:Y:S02]  /*1710*/  SHFL.BFLY P6, R14, R13, R12, R11 ;  /* 0x0c00000c0d0e7389 */ /* 0x00006400000c000b */
[----:B01----:R-:W-:Y:S05]  /*1720*/  ENDCOLLECTIVE ;  /* 0x000000000000791b */ /* 0x003fea0003800000 */
.L_x_21460:
[----:B------:R-:W-:Y:S01]  /*1730*/  MOV R12, 0x1 ;  /* 0x00000001000c7802 */ /* 0x000fe20000000f00 */
[----:B------:R-:W-:-:S04]  /*1740*/  FADD R22, R8, R14 ;  /* 0x0000000e08167221 */ /* 0x000fc80000000000 */
[----:B------:R-:W-:-:S07]  /*1750*/  IMAD.MOV.U32 R13, RZ, RZ, R22 ;  /* 0x000000ffff0d7224 */ /* 0x000fce00078e0016 */
[----:B------:R-:W-:Y:S05]  /*1760*/  WARPSYNC.COLLECTIVE R15, `(.L_x_21461) ;  /* 0x000000000f087348 */ /* 0x000fea0003c00000 */
[----:B------:R0:W1:Y:S02]  /*1770*/  SHFL.BFLY P6, R14, R13, R12, R11 ;  /* 0x0c00000c0d0e7389 */ /* 0x00006400000c000b */
[----:B01----:R-:W-:Y:S05]  /*1780*/  ENDCOLLECTIVE ;  /* 0x000000000000791b */ /* 0x003fea0003800000 */
.L_x_21461:
[----:B------:R-:W-:Y:S05]  /*1790*/  BRA `(.L_x_21462) ;  /* 0xfffffff000187947 */ /* 0x000fea000383ffff */
.L_x_21445:
[----:B------:R-:W-:Y:S01]  /*17a0*/  HFMA2 R11, -RZ, RZ, 0, 1.847743988037109375e-06 ;  /* 0x0000001fff0b7431 */ /* 0x000fe200000001ff */
[----:B------:R-:W-:Y:S01]  /*17b0*/  BSSY B0, `(.L_x_21463) ;  /* 0x0000006000007945 */ /* 0x000fe20003800000 */
[----:B------:R-:W-:Y:S02]  /*17c0*/  IMAD.MOV.U32 R12, RZ, RZ, 0x10 ;  /* 0x00000010ff0c7424 */ /* 0x000fe400078e00ff */
[----:B------:R-:W-:-:S07]  /*17d0*/  IMAD.MOV.U32 R15, RZ, RZ, -0x1 ;  /* 0xffffffffff0f7424 */ /* 0x000fce00078e00ff */
[----:B0-----:R-:W-:Y:S05]  /*17e0*/  WARPSYNC.COLLECTIVE R15, `(.L_x_21464) ;  /* 0x000000000f087348 */ /* 0x001fea0003c00000 */
[----:B------:R1:W2:Y:S02]  /*17f0*/  SHFL.BFLY P6, R14, R13, R12, R11 ;  /* 0x0c00000c0d0e7389 */ /* 0x0002a400000c000b */
[----:B012---:R-:W-:Y:S05]  /*1800*/  ENDCOLLECTIVE ;  /* 0x000000000000791b */ /* 0x007fea0003800000 */
.L_x_21464:
[----:B------:R-:W-:Y:S05]  /*1810*/  BSYNC B0 ;  /* 0x0000000000007941 */ /* 0x000fea0003800000 */
.L_x_21463:
        /* <DEDUP_REMOVED lines=8> */
.L_x_21465:
[----:B------:R-:W-:Y:S01]  /*18a0*/  HFMA2 R12, -RZ, RZ, 0, 2.384185791015625e-07 ;  /* 0x00000004ff0c7431 */ /* 0x000fe200000001ff */
[----:B------:R-:W-:-:S05]  /*18b0*/  FMNMX R0, R13, R14, !PT ;  /* 0x0000000e0d007209 */ /* 0x000fca0007800000 */
[----:B------:R-:W-:-:S07]  /*18c0*/  IMAD.MOV.U32 R13, RZ, RZ, R0 ;  /* 0x000000ffff0d7224 */ /* 0x000fce00078e0000 */
[----:B------:R-:W-:Y:S05]  /*18d0*/  WARPSYNC.COLLECTIVE R15, `(.L_x_21466) ;  /* 0x000000000f087348 */ /* 0x000fea0003c00000 */
[----:B------:R0:W1:Y:S02]  /*18e0*/  SHFL.BFLY P6, R14, R13, R12, R11 ;  /* 0x0c00000c0d0e7389 */ /* 0x00006400000c000b */
[----:B01----:R-:W-:Y:S05]  /*18f0*/  ENDCOLLECTIVE ;  /* 0x000000000000791b */ /* 0x003fea0003800000 */
.L_x_21466:
[----:B------:R-:W-:Y:S02]  /*1900*/  MOV R12, 0x2 ;  /* 0x00000002000c7802 */ /* 0x000fe40000000f00 */
[----:B------:R-:W-:Y:S01]  /*1910*/  FMNMX R6, R0, R14, !PT ;  /* 0x0000000e00067209 */ /* 0x000fe20007800000 */
[----:B------:R-:W-:-:S04]  /*1920*/  IMAD.MOV.U32 R0, RZ, RZ, 0x3bbb989d ;  /* 0x3bbb989dff007424 */ /* 0x000fc800078e00ff */
[----:B------:R-:W-:-:S07]  /*1930*/  IMAD.MOV.U32 R13, RZ, RZ, R6 ;  /* 0x000000ffff0d7224 */ /* 0x000fce00078e0006 */
[----:B------:R-:W-:Y:S05]  /*1940*/  WARPSYNC.COLLECTIVE R15, `(.L_x_21467) ;  /* 0x000000000f087348 */ /* 0x000fea0003c00000 */
[----:B------:R0:W1:Y:S02]  /*1950*/  SHFL.BFLY P6, R14, R13, R12, R11 ;  /* 0x0c00000c0d0e7389 */ /* 0x00006400000c000b */
[----:B01----:R-:W-:Y:S05]  /*1960*/  ENDCOLLECTIVE ;  /* 0x000000000000791b */ /* 0x003fea0003800000 */
.L_x_21467:
[----:B------:R-:W-:Y:S01]  /*1970*/  HFMA2 R12, -RZ, RZ, 0, 5.9604644775390625e-08 ;  /* 0x00000001ff0c7431 */ /* 0x000fe200000001ff */
[----:B------:R-:W-:-:S05]  /*1980*/  FMNMX R7, R6, R14, !PT ;  /* 0x0000000e06077209 */ /* 0x000fca0007800000 */
[----:B------:R-:W-:-:S07]  /*1990*/  IMAD.MOV.U32 R13, RZ, RZ, R7 ;  /* 0x000000ffff0d7224 */ /* 0x000fce00078e0007 */
[----:B------:R-:W-:Y:S05]  /*19a0*/  WARPSYNC.COLLECTIVE R15, `(.L_x_21468) ;  /* 0x000000000f087348 */ /* 0x000fea0003c00000 */
[----:B------:R0:W1:Y:S02]  /*19b0*/  SHFL.BFLY P6, R14, R13, R12, R11 ;  /* 0x0c00000c0d0e7389 */ /* 0x00006400000c000b */
[----:B01----:R-:W-:Y:S05]  /*19c0*/  ENDCOLLECTIVE ;  /* 0x000000000000791b */ /* 0x003fea0003800000 */
.L_x_21468:
        /* <DEDUP_REMOVED lines=15> */
.L_x_21469:
[----:B------:R-:W-:Y:S01]  /*1ac0*/  MOV R12, 0x8 ;  /* 0x00000008000c7802 */ /* 0x000fe20000000f00 */
[----:B------:R-:W-:-:S04]  /*1ad0*/  FADD R6, R13, R14 ;  /* 0x0000000e0d067221 */ /* 0x000fc80000000000 */
[----:B------:R-:W-:-:S07]  /*1ae0*/  IMAD.MOV.U32 R13, RZ, RZ, R6 ;  /* 0x000000ffff0d7224 */ /* 0x000fce00078e0006 */
[----:B------:R-:W-:Y:S05]  /*1af0*/  WARPSYNC.COLLECTIVE R15, `(.L_x_21470) ;  /* 0x000000000f087348 */ /* 0x000fea0003c00000 */
[----:B------:R0:W1:Y:S02]  /*1b00*/  SHFL.BFLY P6, R14, R13, R12, R11 ;  /* 0x0c00000c0d0e7389 */ /* 0x00006400000c000b */
[----:B01----:R-:W-:Y:S05]  /*1b10*/  ENDCOLLECTIVE ;  /* 0x000000000000791b */ /* 0x003fea0003800000 */
.L_x_21470:
[----:B------:R-:W-:Y:S02]  /*1b20*/  HFMA2 R12, -RZ, RZ, 0, 2.384185791015625e-07 ;  /* 0x00000004ff0c7431 */ /* 0x000fe400000001ff */
[----:B------:R-:W-:-:S04]  /*1b30*/  FADD R7, R6, R14 ;  /* 0x0000000e06077221 */ /* 0x000fc80000000000 */
[----:B------:R-:W-:-:S07]  /*1b40*/  IMAD.MOV.U32 R13, RZ, RZ, R7 ;  /* 0x000000ffff0d7224 */ /* 0x000fce00078e0007 */
[----:B------:R-:W-:Y:S05]  /*1b50*/  WARPSYNC.COLLECTIVE R15, `(.L_x_21471) ;  /* 0x000000000f087348 */ /* 0x000fea0003c00000 */
[----:B------:R0:W1:Y:S02]  /*1b60*/  SHFL.BFLY P6, R14, R13, R12, R11 ;  /* 0x0c00000c0d0e7389 */ /* 0x00006400000c000b */
[----:B01----:R-:W-:Y:S05]  /*1b70*/  ENDCOLLECTIVE ;  /* 0x000000000000791b */ /* 0x003fea0003800000 */
.L_x_21471:
[----:B------:R-:W-:Y:S01]  /*1b80*/  MOV R12, 0x2 ;  /* 0x00000002000c7802 */ /* 0x000fe20000000f00 */
[----:B------:R-:W-:-:S04]  /*1b90*/  FADD R8, R7, R14 ;  /* 0x0000000e07087221 */ /* 0x000fc80000000000 */
[----:B------:R-:W-:-:S07]  /*1ba0*/  IMAD.MOV.U32 R13, RZ, RZ, R8 ;  /* 0x000000ffff0d7224 */ /* 0x000fce00078e0008 */
[----:B------:R-:W-:Y:S05]  /*1bb0*/  WARPSYNC.COLLECTIVE R15, `(.L_x_21472) ;  /* 0x000000000f087348 */ /* 0x000fea0003c00000 */
[----:B------:R0:W1:Y:S02]  /*1bc0*/  SHFL.BFLY P6, R14, R13, R12, R11 ;  /* 0x0c00000c0d0e7389 */ /* 0x00006400000c000b */
[----:B01----:R-:W-:Y:S05]  /*1bd0*/  ENDCOLLECTIVE ;  /* 0x000000000000791b */ /* 0x003fea0003800000 */
.L_x_21472:
[----:B------:R-:W-:Y:S02]  /*1be0*/  HFMA2 R12, -RZ, RZ, 0, 5.9604644775390625e-08 ;  /* 0x00000001ff0c7431 */ /* 0x000fe400000001ff */
[----:B------:R-:W-:-:S04]  /*1bf0*/  FADD R18, R8, R14 ;  /* 0x0000000e08127221 */ /* 0x000fc80000000000 */
[----:B------:R-:W-:-:S07]  /*1c00*/  IMAD.MOV.U32 R13, RZ, RZ, R18 ;  /* 0x000000ffff0d7224 */ /* 0x000fce00078e0012 */
[----:B------:R-:W-:Y:S05]  /*1c10*/  WARPSYNC.COLLECTIVE R15, `(.L_x_21473) ;  /* 0x000000000f087348 */ /* 0x000fea0003c00000 */
[----:B------:R0:W1:Y:S02]  /*1c20*/  SHFL.BFLY P6, R14, R13, R12, R11 ;  /* 0x0c00000c0d0e7389 */ /* 0x00006400000c000b */
[----:B01----:R-:W-:Y:S05]  /*1c30*/  ENDCOLLECTIVE ;  /* 0x000000000000791b */ /* 0x003fea0003800000 */
.L_x_21473:
[----:B------:R-:W-:Y:S05]  /*1c40*/  BRA `(.L_x_21474) ;  /* 0xfffffff000207947 */ /* 0x000fea000383ffff */
.L_x_21448:
[----:B------:R-:W-:Y:S01]  /*1c50*/  BSSY B0, `(.L_x_21475) ;  /* 0x0000007000007945 */ /* 0x000fe20003800000 */
[----:B------:R-:W-:Y:S01]  /*1c60*/  IMAD.MOV.U32 R12, RZ, RZ, 0x10 ;  /* 0x00000010ff0c7424 */ /* 0x000fe200078e00ff */
[----:B------:R-:W-:Y:S01]  /*1c70*/  MOV R11, 0x1f ;  /* 0x0000001f000b7802 */ /* 0x000fe20000000f00 */
[----:B------:R-:W-:-:S07]  /*1c80*/  IMAD.MOV.U32 R15, RZ, RZ, -0x1 ;  /* 0xffffffffff0f7424 */ /* 0x000fce00078e00ff */
[----:B01----:R-:W-:Y:S05]  /*1c90*/  WARPSYNC.COLLECTIVE R15, `(.L_x_21476) ;  /* 0x000000000f087348 */ /* 0x003fea0003c00000 */
[----:B------:R2:W3:Y:S02]  /*1ca0*/  SHFL.BFLY P6, R14, R13, R12, R11 ;  /* 0x0c00000c0d0e7389 */ /* 0x0004e400000c000b */
[----:B0123--:R-:W-:Y:S05]  /*1cb0*/  ENDCOLLECTIVE ;  /* 0x000000000000791b */ /* 0x00ffea0003800000 */
.L_x_21476:
[----:B------:R-:W-:Y:S05]  /*1cc0*/  BSYNC B0 ;  /* 0x0000000000007941 */ /* 0x000fea0003800000 */
.L_x_21475:
        /* <DEDUP_REMOVED lines=8> */
.L_x_21477:
[----:B------:R-:W-:Y:S01]  /*1d50*/  HFMA2 R12, -RZ, RZ, 0, 2.384185791015625e-07 ;  /* 0x00000004ff0c7431 */ /* 0x000fe200000001ff */
[----:B------:R-:W-:-:S05]  /*1d60*/  FMNMX R0, R13, R14, !PT ;  /* 0x0000000e0d007209 */ /* 0x000fca0007800000 */
[----:B------:R-:W-:-:S07]  /*1d70*/  IMAD.MOV.U32 R13, RZ, RZ, R0 ;  /* 0x000000ffff0d7224 */ /* 0x000fce00078e0000 */
[----:B------:R-:W-:Y:S05]  /*1d80*/  WARPSYNC.COLLECTIVE R15, `(.L_x_21478) ;  /* 0x000000000f087348 */ /* 0x000fea0003c00000 */
[----:B------:R0:W1:Y:S02]  /*1d90*/  SHFL.BFLY P6, R14, R13, R12, R11 ;  /* 0x0c00000c0d0e7389 */ /* 0x00006400000c000b */
[----:B01----:R-:W-:Y:S05]  /*1da0*/  ENDCOLLECTIVE ;  /* 0x000000000000791b */ /* 0x003fea0003800000 */
.L_x_21478:
[----:B------:R-:W-:Y:S02]  /*1db0*/  MOV R12, 0x2 ;  /* 0x00000002000c7802 */ /* 0x000fe40000000f00 */
[----:B------:R-:W-:Y:S01]  /*1dc0*/  FMNMX R6, R0, R14, !PT ;  /* 0x0000000e00067209 */ /* 0x000fe20007800000 */
[----:B------:R-:W-:-:S04]  /*1dd0*/  IMAD.MOV.U32 R0, RZ, RZ, 0x3bbb989d ;  /* 0x3bbb989dff007424 */ /* 0x000fc800078e00ff */
[----:B------:R-:W-:-:S07]  /*1de0*/  IMAD.MOV.U32 R13, RZ, RZ, R6 ;  /* 0x000000ffff0d7224 */ /* 0x000fce00078e0006 */
[----:B------:R-:W-:Y:S05]  /*1df0*/  WARPSYNC.COLLECTIVE R15, `(.L_x_21479) ;  /* 0x000000000f087348 */ /* 0x000fea0003c00000 */
[----:B------:R0:W1:Y:S02]  /*1e00*/  SHFL.BFLY P6, R14, R13, R12, R11 ;  /* 0x0c00000c0d0e7389 */ /* 0x00006400000c000b */
[----:B01----:R-:W-:Y:S05]  /*1e10*/  ENDCOLLECTIVE ;  /* 0x000000000000791b */ /* 0x003fea0003800000 */
.L_x_21479:
[----:B------:R-:W-:Y:S01]  /*1e20*/  HFMA2 R12, -RZ, RZ, 0, 5.9604644775390625e-08 ;  /* 0x00000001ff0c7431 */ /* 0x000fe200000001ff */
[----:B------:R-:W-:-:S05]  /*1e30*/  FMNMX R7, R6, R14, !PT ;  /* 0x0000000e06077209 */ /* 0x000fca0007800000 */
[----:B------:R-:W-:-:S07]  /*1e40*/  IMAD.MOV.U32 R13, RZ, RZ, R7 ;  /* 0x000000ffff0d7224 */ /* 0x000fce00078e0007 */
[----:B------:R-:W-:Y:S05]  /*1e50*/  WARPSYNC.COLLECTIVE R15, `(.L_x_21480) ;  /* 0x000000000f087348 */ /* 0x000fea0003c00000 */
[----:B------:R0:W1:Y:S02]  /*1e60*/  SHFL.BFLY P6, R14, R13, R12, R11 ;  /* 0x0c00000c0d0e7389 */ /* 0x00006400000c000b */
[----:B01----:R-:W-:Y:S05]  /*1e70*/  ENDCOLLECTIVE ;  /* 0x000000000000791b */ /* 0x003fea0003800000 */
.L_x_21480:
        /* <DEDUP_REMOVED lines=15> */
.L_x_21481:
[----:B------:R-:W-:Y:S01]  /*1f70*/  MOV R12, 0x8 ;  /* 0x00000008000c7802 */ /* 0x000fe20000000f00 */
[----:B------:R-:W-:-:S04]  /*1f80*/  FADD R6, R13, R14 ;  /* 0x0000000e0d067221 */ /* 0x000fc80000000000 */
[----:B------:R-:W-:-:S07]  /*1f90*/  IMAD.MOV.U32 R13, RZ, RZ, R6 ;  /* 0x000000ffff0d7224 */ /* 0x000fce00078e0006 */
[----:B------:R-:W-:Y:S05]  /*1fa0*/  WARPSYNC.COLLECTIVE R15, `(.L_x_21482) ;  /* 0x000000000f087348 */ /* 0x000fea0003c00000 */
[----:B------:R0:W1:Y:S02]  /*1fb0*/  SHFL.BFLY P6, R14, R13, R12, R11 ;  /* 0x0c00000c0d0e7389 */ /* 0x00006400000c000b */
[----:B01----:R-:W-:Y:S05]  /*1fc0*/  ENDCOLLECTIVE ;  /* 0x000000000000791b */ /* 0x003fea0003800000 */
.L_x_21482:
[----:B------:R-:W-:Y:S02]  /*1fd0*/  HFMA2 R12, -RZ, RZ, 0, 2.384185791015625e-07 ;  /* 0x00000004ff0c7431 */ /* 0x000fe400000001ff */
[----:B------:R-:W-:-:S04]  /*1fe0*/  FADD R7, R6, R14 ;  /* 0x0000000e06077221 */ /* 0x000fc80000000000 */
[----:B------:R-:W-:-:S07]  /*1ff0*/  IMAD.MOV.U32 R13, RZ, RZ, R7 ;  /* 0x000000ffff0d7224 */ /* 0x000fce00078e0007 */
[----:B------:R-:W-:Y:S05]  /*2000*/  WARPSYNC.COLLECTIVE R15, `(.L_x_21483) ;  /* 0x000000000f087348 */ /* 0x000fea0003c00000 */
[----:B------:R0:W1:Y:S02]  /*2010*/  SHFL.BFLY P6, R14, R13, R12, R11 ;  /* 0x0c00000c0d0e7389 */ /* 0x00006400000c000b */
[----:B01----:R-:W-:Y:S05]  /*2020*/  ENDCOLLECTIVE ;  /* 0x000000000000791b */ /* 0x003fea0003800000 */
.L_x_21483:
[----:B------:R-:W-:Y:S01]  /*2030*/  MOV R12, 0x2 ;  /* 0x00000002000c7802 */ /* 0x000fe20000000f00 */
[----:B------:R-:W-:-:S04]  /*2040*/  FADD R8, R7, R14 ;  /* 0x0000000e07087221 */ /* 0x000fc80000000000 */
[----:B------:R-:W-:-:S07]  /*2050*/  IMAD.MOV.U32 R13, RZ, RZ, R8 ;  /* 0x000000ffff0d7224 */ /* 0x000fce00078e0008 */
[----:B------:R-:W-:Y:S05]  /*2060*/  WARPSYNC.COLLECTIVE R15, `(.L_x_21484) ;  /* 0x000000000f087348 */ /* 0x000fea0003c00000 */
[----:B------:R0:W1:Y:S02]  /*2070*/  SHFL.BFLY P6, R14, R13, R12, R11 ;  /* 0x0c00000c0d0e7389 */ /* 0x00006400000c000b */
[----:B01----:R-:W-:Y:S05]  /*2080*/  ENDCOLLECTIVE ;  /* 0x000000000000791b */ /* 0x003fea0003800000 */
.L_x_21484:
[----:B------:R-:W-:Y:S02]  /*2090*/  HFMA2 R12, -RZ, RZ, 0, 5.9604644775390625e-08 ;  /* 0x00000001ff0c7431 */ /* 0x000fe400000001ff */
[----:B------:R-:W-:-:S04]  /*20a0*/  FADD R17, R8, R14 ;  /* 0x0000000e08117221 */ /* 0x000fc80000000000 */
[----:B------:R-:W-:-:S07]  /*20b0*/  IMAD.MOV.U32 R13, RZ, RZ, R17 ;  /* 0x000000ffff0d7224 */ /* 0x000fce00078e0011 */
[----:B------:R-:W-:Y:S05]  /*20c0*/  WARPSYNC.COLLECTIVE R15, `(.L_x_21485) ;  /* 0x000000000f087348 */ /* 0x000fea0003c00000 */
[----:B------:R0:W1:Y:S02]  /*20d0*/  SHFL.BFLY P6, R14, R13, R12, R11 ;  /* 0x0c00000c0d0e7389 */ /* 0x00006400000c000b */
[----:B01----:R-:W-:Y:S05]  /*20e0*/  ENDCOLLECTIVE ;  /* 0x000000000000791b */ /* 0x003fea0003800000 */
.L_x_21485:
[----:B------:R-:W-:Y:S05]  /*20f0*/  BRA `(.L_x_21486) ;  /* 0xfffffff0000c7947 */ /* 0x000fea000383ffff */
        .weak           $__internal_414_$__cuda_sm20_div_u64
        .type           $__internal_414_$__cuda_sm20_div_u64,@function
        .size           $__internal_414_$__cuda_sm20_div_u64,($__internal_415_$__cuda_sm3x_div_rn_noftz_f32_slowpath - $__internal_414_$__cuda_sm20_div_u64)
$__internal_414_$__cuda_sm20_div_u64:
        /* <DEDUP_REMOVED lines=67> */
[----:B------:R-:W-:Y:S06]  /*2530*/  RET.REL.NODEC R4 `(_Z15SoftmaxWarpImplI10DirectLoadIffE11DirectStoreIffEfLi1ELi1ELi32ELi1ELb0EL9Algorithm0EEvT_T0_ll) ;  /* 0xffffffd804b07950 */ /* 0x000fec0003c3ffff */
        .weak           $__internal_415_$__cuda_sm3x_div_rn_noftz_f32_slowpath
        .type           $__internal_415_$__cuda_sm3x_div_rn_noftz_f32_slowpath,@function
        .size           $__internal_415_$__cuda_sm3x_div_rn_noftz_f32_slowpath,(.L_x_25867 - $__internal_415_$__cuda_sm3x_div_rn_noftz_f32_slowpath)
$__internal_415_$__cuda_sm3x_div_rn_noftz_f32_slowpath:
        /* <DEDUP_REMOVED lines=34> */
.L_x_21488:
        /* <DEDUP_REMOVED lines=51> */
.L_x_21495:
[----:B------:R-:W-:-:S04]  /*2a90*/  LOP3.LUT R0, R0, 0x80000000, RZ, 0xc0, !PT ;  /* 0x8000000000007812 */ /* 0x000fc800078ec0ff */
[----:B------:R-:W-:Y:S01]  /*2aa0*/  LOP3.LUT R0, R0, 0x7f800000, RZ, 0xfc, !PT ;  /* 0x7f80000000007812 */ /* 0x000fe200078efcff */
[----:B------:R-:W-:Y:S06]  /*2ab0*/  BRA `(.L_x_21496) ;  /* 0x0000000000047947 */ /* 0x000fec0003800000 */
.L_x_21494:
[----:B------:R-:W-:-:S07]  /*2ac0*/  LEA R0, R11, R0, 0x17 ;  /* 0x000000000b007211 */ /* 0x000fce00078eb8ff */
.L_x_21496:
[----:B------:R-:W-:Y:S05]  /*2ad0*/  BSYNC.RECONVERGENT B3 ;  /* 0x0000000000037941 */ /* 0x000fea0003800200 */
.L_x_21493:
[----:B------:R-:W-:Y:S05]  /*2ae0*/  BRA `(.L_x_21497) ;  /* 0x0000000000207947 */ /* 0x000fea0003800000 */
.L_x_21492:
[----:B------:R-:W-:-:S04]  /*2af0*/  LOP3.LUT R0, R7, 0x80000000, R0, 0x48, !PT ;  /* 0x8000000007007812 */ /* 0x000fc800078e4800 */
[----:B------:R-:W-:Y:S01]  /*2b00*/  LOP3.LUT R0, R0, 0x7f800000, RZ, 0xfc, !PT ;  /* 0x7f80000000007812 */ /* 0x000fe200078efcff */
[----:B------:R-:W-:Y:S06]  /*2b10*/  BRA `(.L_x_21497) ;  /* 0x0000000000147947 */ /* 0x000fec0003800000 */
.L_x_21491:
[----:B------:R-:W-:Y:S01]  /*2b20*/  LOP3.LUT R0, R7, 0x80000000, R0, 0x48, !PT ;  /* 0x8000000007007812 */ /* 0x000fe200078e4800 */
[----:B------:R-:W-:Y:S06]  /*2b30*/  BRA `(.L_x_21497) ;  /* 0x00000000000c7947 */ /* 0x000fec0003800000 */
.L_x_21490:
[----:B------:R-:W0:Y:S01]  /*2b40*/  MUFU.RSQ R0, -QNAN ;  /* 0xffc0000000007908 */ /* 0x000e220000001400 */
[----:B------:R-:W-:Y:S05]  /*2b50*/  BRA `(.L_x_21497) ;  /* 0x0000000000047947 */ /* 0x000fea0003800000 */
.L_x_21489:
[----:B------:R-:W-:-:S07]  /*2b60*/  FADD.FTZ R0, R0, R7 ;  /* 0x0000000700007221 */ /* 0x000fce0000010000 */
.L_x_21497:
[----:B------:R-:W-:Y:S05]  /*2b70*/  BSYNC.RECONVERGENT B2 ;  /* 0x0000000000027941 */ /* 0x000fea0003800200 */
.L_x_21487:
[----:B------:R-:W-:Y:S02]  /*2b80*/  HFMA2 R7, -RZ, RZ, 0, 0 ;  /* 0x00000000ff077431 */ /* 0x000fe400000001ff */
[----:B0-----:R-:W-:Y:S02]  /*2b90*/  IMAD.MOV.U32 R11, RZ, RZ, R0 ;  /* 0x000000ffff0b7224 */ /* 0x001fe400078e0000 */
[----:B------:R-:W-:Y:S05]  /*2ba0*/  RET.REL.NODEC R6 `(_Z15SoftmaxWarpImplI10DirectLoadIffE11DirectStoreIffEfLi1ELi1ELi32ELi1ELb0EL9Algorithm0EEvT_T0_ll) ;  /* 0xffffffd406147950 */ /* 0x000fea0003c3ffff */
.L_x_21498:
        /* <DEDUP_REMOVED lines=13> */
.L_x_25867:


//--------------------- .text._Z15SoftmaxWarpImplI10DirectLoadIffE11DirectStoreIffEfLi1ELi1ELi32ELi2ELb1EL9Algorithm0EEvT_T0_ll --------------------------
	.section	.text._Z15SoftmaxWarpImplI10DirectLoadIffE11DirectStoreIffEfLi1ELi1ELi32ELi2ELb1EL9Algorithm0EEvT_T0_ll,"ax",@progbits
	.align	128
        .global         _Z15SoftmaxWarpImplI10DirectLoadIffE11DirectStoreIffEfLi1ELi1ELi32ELi2ELb1EL9Algorithm0EEvT_T0_ll
        .type           _Z15SoftmaxWarpImplI10DirectLoadIffE11DirectStoreIffEfLi1ELi1ELi32ELi2ELb1EL9Algorithm0EEvT_T0_ll,@function
        .size           _Z15SoftmaxWarpImplI10DirectLoadIffE11DirectStoreIffEfLi1ELi1ELi32ELi2ELb1EL9Algorithm0EEvT_T0_ll,(.L_x_25868 - _Z15SoftmaxWarpImplI10DirectLoadIffE11DirectStoreIffEfLi1ELi1ELi32ELi2ELb1EL9Algorithm0EEvT_T0_ll)
        .other          _Z15SoftmaxWarpImplI10DirectLoadIffE11DirectStoreIffEfLi1ELi1ELi32ELi2ELb1EL9Algorithm0EEvT_T0_ll,@"STO_CUDA_ENTRY STV_DEFAULT"
_Z15SoftmaxWarpImplI10DirectLoadIffE11DirectStoreIffEfLi1ELi1ELi32ELi2ELb1EL9Algorithm0EEvT_T0_ll:
.text._Z15SoftmaxWarpImplI10DirectLoadIffE11DirectStoreIffEfLi1ELi1ELi32ELi2ELb1EL9Algorithm0EEvT_T0_ll:
        /* <DEDUP_REMOVED lines=24> */
.L_x_21499:
        /* <DEDUP_REMOVED lines=16> */
.L_x_21509:
[----:B-1----:R-:W-:Y:S01]  /*0280*/  ISETP.GE.U32.AND P0, PT, R18, UR40, PT ;  /* 0x0000002812007c0c */ /* 0x002fe2000bf06070 */
[----:B------:R-:W1:Y:S01]  /*0290*/  LDC.64 R10, c[0x0][0x388] ;  /* 0x0000e200ff0a7b82 */ /* 0x000e620000000a00 */
[----:B------:R-:W-:Y:S02]  /*02a0*/  IMAD.MOV.U32 R22, RZ, RZ, -0x800000 ;  /* 0xff800000ff167424 */ /* 0x000fe400078e00ff */
[----:B------:R-:W-:-:S05]  /*02b0*/  ISETP.GE.AND.EX P0, PT, RZ, UR41, PT, P0 ;  /* 0x00000029ff007c0c */ /* 0x000fca000bf06300 */
[----:B--2---:R-:W4:Y:S08]  /*02c0*/  LDC.64 R14, c[0x0][0x388] ;  /* 0x0000e200ff0e7b82 */ /* 0x004f300000000a00 */
        /* <DEDUP_REMOVED lines=15> */
[----:B-----5:R-:W-:-:S04]  /*03c0*/  @!P0 IMAD.WIDE.U32 R12, R19, R14, R12 ;  /* 0x0000000e130c8225 */ /* 0x020fc800078e000c */
[----:B------:R-:W-:Y:S01]  /*03d0*/  IMAD.MOV.U32 R20, RZ, RZ, -0x800000 ;  /* 0xff800000ff147424 */ /* 0x000fe200078e00ff */
[----:B------:R-:W-:Y:S02]  /*03e0*/  @!P0 IADD3 R0, P2, PT, R18, R12, RZ ;  /* 0x0000000c12008210 */ /* 0x000fe40007f5e0ff */
[C---:B--2---:R-:W-:Y:S02]  /*03f0*/  @!P0 LEA R4, P1, R10.reuse, R4, 0x2 ;  /* 0x000000040a048211 */ /* 0x044fe400078210ff */
[----:B------:R-:W-:Y:S02]  /*0400*/  @!P0 IADD3.X R12, PT, PT, R15, R13, RZ, P2, !PT ;  /* 0x0000000d0f0c8210 */ /* 0x000fe400017fe4ff */
[----:B------:R-:W-:Y:S02]  /*0410*/  @!P0 LEA.HI.X R5, R10, R5, R11, 0x2, P1 ;  /* 0x000000050a058211 */ /* 0x000fe400008f140b */
[----:B-1----:R-:W-:-:S03]  /*0420*/  @!P0 LEA R2, P2, R0, R2, 0x2 ;  /* 0x0000000200028211 */ /* 0x002fc600078410ff */
[----:B------:R-:W2:Y:S01]  /*0430*/  @!P0 LDG.E R22, desc[UR4][R4.64] ;  /* 0x0000000404168981 */ /* 0x000ea2000c1e1900 */
[----:B------:R-:W-:-:S05]  /*0440*/  @!P0 LEA.HI.X R3, R0, R3, R12, 0x2, P2 ;  /* 0x0000000300038211 */ /* 0x000fca00010f140c */
[----:B------:R-:W4:Y:S01]  /*0450*/  @!P0 LDG.E R20, desc[UR6][R2.64] ;  /* 0x0000000602148981 */ /* 0x000f22000c1e1900 */
[----:B------:R-:W-:Y:S01]  /*0460*/  UMOV UR4, 0xffffffff ;  /* 0xffffffff00047882 */ /* 0x000fe20000000000 */
[----:B------:R-:W-:Y:S01]  /*0470*/  MOV R13, 0xff800000 ;  /* 0xff800000000d7802 */ /* 0x000fe20000000f00 */
[----:B------:R-:W-:Y:S01]  /*0480*/  IMAD.MOV.U32 R0, RZ, RZ, -0x800000 ;  /* 0xff800000ff007424 */ /* 0x000fe200078e00ff */
[----:B--2---:R-:W-:Y:S02]  /*0490*/  @!P0 FMNMX R13, R22, -INF , !PT ;  /* 0xff800000160d8809 */ /* 0x004fe40007800000 */
[----:B----4-:R-:W-:Y:S01]  /*04a0*/  @!P0 FMNMX R0, R20, -INF , !PT ;  /* 0xff80000014008809 */ /* 0x010fe20007800000 */
        /* <DEDUP_REMOVED lines=62> */
.L_x_21531:
        /* <DEDUP_REMOVED lines=12> */
[----:B0--3--:R-:W-:Y:S05]  /*0950*/  CALL.REL.NOINC `($__internal_416_$__cuda_sm3x_div_rn_noftz_f32_slowpath) ;  /* 0x0000000c00407944 */ /* 0x009fea0003c00000 */
.L_x_21502:
[----:B------:R-:W-:Y:S05]  /*0960*/  BSYNC.RECONVERGENT B0 ;  /* 0x0000000000007941 */ /* 0x000fea0003800200 */
.L_x_21501:
        /* <DEDUP_REMOVED lines=20> */
[----:B------:R1:W-:Y:S04]  /*0ab0*/  STG.E desc[UR4][R10.64], R13 ;  /* 0x0000000d0a007986 */ /* 0x0003e8000c101904 */
.L_x_21504:
[----:B------:R-:W-:Y:S05]  /*0ac0*/  BSYNC.RECONVERGENT B0 ;  /* 0x0000000000007941 */ /* 0x000fea0003800200 */
.L_x_21503:
[----:B------:R-:W-:Y:S01]  /*0ad0*/  BSSY.RECONVERGENT B0, `(.L_x_21505) ;  /* 0x0000008000007945 */ /* 0x000fe20003800200 */
[----:B------:R-:W-:-:S03]  /*0ae0*/  FFMA R15, R15, R12, R4 ;  /* 0x0000000c0f0f7223 */ /* 0x000fc60000000004 */
[----:B------:R-:W-:Y:S05]  /*0af0*/  @!P2 BRA `(.L_x_21506) ;  /* 0x000000000014a947 */ /* 0x000fea0003800000 */
[----:B------:R-:W-:Y:S01]  /*0b00*/  IMAD.MOV.U32 R2, RZ, RZ, R0 ;  /* 0x000000ffff027224 */ /* 0x000fe200078e0000 */
[----:B------:R-:W-:Y:S01]  /*0b10*/  MOV R4, 0xb40 ;  /* 0x00000b4000047802 */ /* 0x000fe20000000f00 */
[----:B------:R-:W-:-:S07]  /*0b20*/  IMAD.MOV.U32 R3, RZ, RZ, R5 ;  /* 0x000000ffff037224 */ /* 0x000fce00078e0005 */
[----:B01-3--:R-:W-:Y:S05]  /*0b30*/  CALL.REL.NOINC `($__internal_416_$__cuda_sm3x_div_rn_noftz_f32_slowpath) ;  /* 0x0000000800c87944 */ /* 0x00bfea0003c00000 */
[----:B------:R-:W-:-:S07]  /*0b40*/  MOV R15, R13 ;  /* 0x0000000d000f7202 */ /* 0x000fce0000000f00 */
.L_x_21506:
[----:B------:R-:W-:Y:S05]  /*0b50*/  BSYNC.RECONVERGENT B0 ;  /* 0x0000000000007941 */ /* 0x000fea0003800200 */
.L_x_21505:
[----:B------:R-:W-:Y:S04]  /*0b60*/  BSSY.RECONVERGENT B0, `(.L_x_21507) ;  /* 0x000000c000007945 */ /* 0x000fe80003800200 */
[----:B------:R-:W-:Y:S05]  /*0b70*/  @P1 BRA `(.L_x_21508) ;  /* 0x0000000000281947 */ /* 0x000fea0003800000 */
[----:B------:R-:W-:Y:S01]  /*0b80*/  IMAD R0, R17, UR38, RZ ;  /* 0x0000002611007c24 */ /* 0x000fe2000f8e02ff */
[----:B------:R-:W-:Y:S01]  /*0b90*/  R2UR UR4, R8 ;  /* 0x00000000080472ca */ /* 0x000fe200000e0000 */
[----:B---3--:R-:W-:Y:S01]  /*0ba0*/  IMAD.WIDE.U32 R2, R19, UR38, R6 ;  /* 0x0000002613027c25 */ /* 0x008fe2000f8e0006 */
[----:B------:R-:W-:-:S03]  /*0bb0*/  R2UR UR5, R9 ;  /* 0x00000000090572ca */ /* 0x000fc600000e0000 */
[----:B------:R-:W-:Y:S01]  /*0bc0*/  IMAD R5, R19, UR39, R0 ;  /* 0x0000002713057c24 */ /* 0x000fe2000f8e0200 */
[----:B------:R-:W-:-:S05]  /*0bd0*/  IADD3 R0, P0, PT, R18, R2, RZ ;  /* 0x0000000212007210 */ /* 0x000fca0007f1e0ff */
[----:B------:R-:W-:Y:S01]  /*0be0*/  IMAD.X R3, R5, 0x1, R3, P0 ;  /* 0x0000000105037824 */ /* 0x000fe200000e0603 */
[----:B------:R-:W-:-:S04]  /*0bf0*/  LEA R2, P0, R0, UR36, 0x2 ;  /* 0x0000002400027c11 */ /* 0x000fc8000f8010ff */
[----:B------:R-:W-:-:S05]  /*0c00*/  LEA.HI.X R3, R0, UR37, R3, 0x2, P0 ;  /* 0x0000002500037c11 */ /* 0x000fca00080f1403 */
[----:B------:R2:W-:Y:S04]  /*0c10*/  STG.E desc[UR4][R2.64], R15 ;  /* 0x0000000f02007986 */ /* 0x0005e8000c101904 */
.L_x_21508:
[----:B------:R-:W-:Y:S05]  /*0c20*/  BSYNC.RECONVERGENT B0 ;  /* 0x0000000000007941 */ /* 0x000fea0003800200 */
.L_x_21507:
[----:B------:R-:W-:-:S04]  /*0c30*/  IADD3 R19, P0, PT, R16, R19, RZ ;  /* 0x0000001310137210 */ /* 0x000fc80007f1e0ff */
[----:B------:R-:W-:Y:S02]  /*0c40*/  LEA.HI.X.SX32 R17, R16, R17, 0x1, P0 ;  /* 0x0000001110117211 */ /* 0x000fe400000f0eff */
[----:B------:R-:W-:-:S04]  /*0c50*/  ISETP.GE.U32.AND P0, PT, R19, UR42, PT ;  /* 0x0000002a13007c0c */ /* 0x000fc8000bf06070 */
[----:B------:R-:W-:-:S13]  /*0c60*/  ISETP.GE.AND.EX P0, PT, R17, UR43, PT, P0 ;  /* 0x0000002b11007c0c */ /* 0x000fda000bf06300 */
[----:B------:R-:W-:Y:S05]  /*0c70*/  @!P0 BRA `(.L_x_21509) ;  /* 0xfffffff400808947 */ /* 0x000fea000383ffff */
[----:B------:R-:W-:Y:S05]  /*0c80*/  EXIT ;  /* 0x000000000000794d */ /* 0x000fea0003800000 */
.L_x_21500:
[----:B------:R-:W-:Y:S01]  /*0c90*/  HFMA2 R12, -RZ, RZ, 0, 9.5367431640625e-07 ;  /* 0x00000010ff0c7431 */ /* 0x000fe200000001ff */
[----:B------:R-:W-:Y:S01]  /*0ca0*/  BSSY B0, `(.L_x_21510) ;  /* 0x0000006000007945 */ /* 0x000fe20003800000 */
[----:B------:R-:W-:Y:S01]  /*0cb0*/  IMAD.MOV.U32 R11, RZ, RZ, 0x1f ;  /* 0x0000001fff0b7424 */ /* 0x000fe200078e00ff */
[----:B------:R-:W-:-:S07]  /*0cc0*/  MOV R15, 0xffffffff ;  /* 0xffffffff000f7802 */ /* 0x000fce0000000f00 */
[----:B0--3--:R-:W-:Y:S05]  /*0cd0*/  WARPSYNC.COLLECTIVE R15, `(.L_x_21511) ;  /* 0x000000000f087348 */ /* 0x009fea0003c00000 */
[----:B------:R1:W2:Y:S02]  /*0ce0*/  SHFL.BFLY P6, R14, R13, R12, R11 ;  /* 0x0c00000c0d0e7389 */ /* 0x0002a400000c000b */
[----:B0123--:R-:W-:Y:S05]  /*0cf0*/  ENDCOLLECTIVE ;  /* 0x000000000000791b */ /* 0x00ffea0003800000 */
.L_x_21511:
[----:B------:R-:W-:Y:S05]  /*0d00*/  BSYNC B0 ;  /* 0x0000000000007941 */ /* 0x000fea0003800000 */
.L_x_21510:
[----:B------:R-:W-:Y:S01]  /*0d10*/  HFMA2 R11, -RZ, RZ, 0, 1.847743988037109375e-06 ;  /* 0x0000001fff0b7431 */ /* 0x000fe200000001ff */
[----:B------:R-:W-:Y:S01]  /*0d20*/  FMNMX R13, R14, R13, !PT ;  /* 0x0000000d0e0d7209 */ /* 0x000fe20007800000 */
[----:B------:R-:W-:Y:S02]  /*0d30*/  IMAD.MOV.U32 R12, RZ, RZ, 0x8 ;  /* 0x00000008ff0c7424 */ /* 0x000fe400078e00ff */
[----:B------:R-:W-:-:S07]  /*0d40*/  IMAD.MOV.U32 R15, RZ, RZ, -0x1 ;  /* 0xffffffffff0f7424 */ /* 0x000fce00078e00ff */
[----:B------:R-:W-:Y:S05]  /*0d50*/  WARPSYNC.COLLECTIVE R15, `(.L_x_21512) ;  /* 0x000000000f087348 */ /* 0x000fea0003c00000 */
[----:B------:R0:W1:Y:S02]  /*0d60*/  SHFL.BFLY P6, R14, R13, R12, R11 ;  /* 0x0c00000c0d0e7389 */ /* 0x00006400000c000b */
[----:B01----:R-:W-:Y:S05]  /*0d70*/  ENDCOLLECTIVE ;  /* 0x000000000000791b */ /* 0x003fea0003800000 */
.L_x_21512:
[----:B------:R-:W-:Y:S01]  /*0d80*/  IMAD.MOV.U32 R12, RZ, RZ, 0x4 ;  /* 0x00000004ff0c7424 */ /* 0x000fe200078e00ff */
[----:B------:R-:W-:-:S04]  /*0d90*/  FMNMX R2, R13, R14, !PT ;  /* 0x0000000e0d027209 */ /* 0x000fc80007800000 */
[----:B------:R-:W-:-:S07]  /*0da0*/  MOV R13, R2 ;  /* 0x00000002000d7202 */ /* 0x000fce0000000f00 */
[----:B------:R-:W-:Y:S05]  /*0db0*/  WARPSYNC.COLLECTIVE R15, `(.L_x_21513) ;  /* 0x000000000f087348 */ /* 0x000fea0003c00000 */
[----:B------:R0:W1:Y:S02]  /*0dc0*/  SHFL.BFLY P6, R14, R13, R12, R11 ;  /* 0x0c00000c0d0e7389 */ /* 0x00006400000c000b */
[----:B01----:R-:W-:Y:S05]  /*0dd0*/  ENDCOLLECTIVE ;  /* 0x000000000000791b */ /* 0x003fea0003800000 */
.L_x_21513:
[----:B------:R-:W-:Y:S01]  /*0de0*/  IMAD.MOV.U32 R12, RZ, RZ, 0x2 ;  /* 0x00000002ff0c7424 */ /* 0x000fe200078e00ff */
[----:B------:R-:W-:-:S04]  /*0df0*/  FMNMX R3, R2, R14, !PT ;  /* 0x0000000e02037209 */ /* 0x000fc80007800000 */
[----:B------:R-:W-:-:S07]  /*0e00*/  MOV R13, R3 ;  /* 0x00000003000d7202 */ /* 0x000fce0000000f00 */
[----:B------:R-:W-:Y:S05]  /*0e10*/  WARPSYNC.COLLECTIVE R15, `(.L_x_21514) ;  /* 0x000000000f087348 */ /* 0x000fea0003c00000 */
[----:B------:R0:W1:Y:S02]  /*0e20*/  SHFL.BFLY P6, R14, R13, R12, R11 ;  /* 0x0c00000c0d0e7389 */ /* 0x00006400000c000b */
[----:B01----:R-:W-:Y:S05]  /*0e30*/  ENDCOLLECTIVE ;  /* 0x000000000000791b */ /* 0x003fea0003800000 */
.L_x_21514:
[----:B------:R-:W-:Y:S01]  /*0e40*/  IMAD.MOV.U32 R12, RZ, RZ, 0x1 ;  /* 0x00000001ff0c7424 */ /* 0x000fe200078e00ff */
[----:B------:R-:W-:-:S04]  /*0e50*/  FMNMX R21, R3, R14, !PT ;  /* 0x0000000e03157209 */ /* 0x000fc80007800000 */
[----:B------:R-:W-:-:S07]  /*0e60*/  MOV R13, R21 ;  /* 0x00000015000d7202 */ /* 0x000fce0000000f00 */
[----:B------:R-:W-:Y:S05]  /*0e70*/  WARPSYNC.COLLECTIVE R15, `(.L_x_21515) ;  /* 0x000000000f087348 */ /* 0x000fea0003c00000 */
[----:B------:R0:W1:Y:S02]  /*0e80*/  SHFL.BFLY P6, R14, R13, R12, R11 ;  /* 0x0c00000c0d0e7389 */ /* 0x00006400000c000b */
[----:B01----:R-:W-:Y:S05]  /*0e90*/  ENDCOLLECTIVE ;  /* 0x000000000000791b */ /* 0x003fea0003800000 */
.L_x_21515:
[----:B------:R-:W-:Y:S02]  /*0ea0*/  HFMA2 R12, -RZ, RZ, 0, 9.5367431640625e-07 ;  /* 0x00000010ff0c7431 */ /* 0x000fe400000001ff */
[----:B------:R-:W-:Y:S01]  /*0eb0*/  IMAD.MOV.U32 R13, RZ, RZ, R0 ;  /* 0x000000ffff0d7224 */ /* 0x000fe200078e0000 */
[----:B------:R-:W-:-:S07]  /*0ec0*/  MOV R24, R14 ;  /* 0x0000000e00187202 */ /* 0x000fce0000000f00 */
[----:B------:R-:W-:Y:S05]  /*0ed0*/  WARPSYNC.COLLECTIVE R15, `(.L_x_21516) ;  /* 0x000000000f087348 */ /* 0x000fea0003c00000 */
[----:B------:R0:W1:Y:S02]  /*0ee0*/  SHFL.BFLY P6, R14, R13, R12, R11 ;  /* 0x0c00000c0d0e7389 */ /* 0x00006400000c000b */
[----:B01----:R-:W-:Y:S05]  /*0ef0*/  ENDCOLLECTIVE ;  /* 0x000000000000791b */ /* 0x003fea0003800000 */
.L_x_21516:
        /* <DEDUP_REMOVED lines=12> */
.L_x_21517:
        /* <DEDUP_REMOVED lines=13> */
.L_x_21518:
        /* <DEDUP_REMOVED lines=9> */
.L_x_21519:
[----:B------:R-:W-:Y:S01]  /*1120*/  IMAD.MOV.U32 R12, RZ, RZ, 0x1 ;  /* 0x00000001ff0c7424 */ /* 0x000fe200078e00ff */
[----:B------:R-:W-:-:S04]  /*1130*/  MOV R23, R14 ;  /* 0x0000000e00177202 */ /* 0x000fc80000000f00 */
[----:B------:R-:W-:-:S04]  /*1140*/  FMNMX R5, R4, R23, !PT ;  /* 0x0000001704057209 */ /* 0x000fc80007800000 */
[----:B------:R-:W-:-:S07]  /*1150*/  MOV R13, R5 ;  /* 0x00000005000d7202 */ /* 0x000fce0000000f00 */
[----:B------:R-:W-:Y:S05]  /*1160*/  WARPSYNC.COLLECTIVE R15, `(.L_x_21520) ;  /* 0x000000000f087348 */ /* 0x000fea0003c00000 */
[----:B------:R0:W1:Y:S02]  /*1170*/  SHFL.BFLY P6, R14, R13, R12, R11 ;  /* 0x0c00000c0d0e7389 */ /* 0x00006400000c000b */
[----:B01----:R-:W-:Y:S05]  /*1180*/  ENDCOLLECTIVE ;  /* 0x000000000000791b */ /* 0x003fea0003800000 */
.L_x_21520:
[----:B------:R-:W-:Y:S02]  /*1190*/  HFMA2 R12, -RZ, RZ, 0, 9.5367431640625e-07 ;  /* 0x00000010ff0c7431 */ /* 0x000fe400000001ff */
[----:B------:R-:W-:Y:S01]  /*11a0*/  IMAD.MOV.U32 R13, RZ, RZ, R21 ;  /* 0x000000ffff0d7224 */ /* 0x000fe200078e0015 */
[----:B------:R-:W-:-:S07]  /*11b0*/  MOV R10, R14 ;  /* 0x0000000e000a7202 */ /* 0x000fce0000000f00 */
[----:B------:R-:W-:Y:S05]  /*11c0*/  WARPSYNC.COLLECTIVE R15, `(.L_x_21521) ;  /* 0x000000000f087348 */ /* 0x000fea0003c00000 */
[----:B------:R0:W1:Y:S02]  /*11d0*/  SHFL.BFLY P6, R14, R13, R12, R11 ;  /* 0x0c00000c0d0e7389 */ /* 0x00006400000c000b */
[----:B01----:R-:W-:Y:S05]  /*11e0*/  ENDCOLLECTIVE ;  /* 0x000000000000791b */ /* 0x003fea0003800000 */
.L_x_21521:
        /* <DEDUP_REMOVED lines=9> */
.L_x_21522:
        /* <DEDUP_REMOVED lines=10> */
.L_x_21523:
        /* <DEDUP_REMOVED lines=8> */
.L_x_21524:
        /* <DEDUP_REMOVED lines=8> */
.L_x_21525:
[----:B------:R-:W-:Y:S02]  /*1420*/  HFMA2 R12, -RZ, RZ, 0, 9.5367431640625e-07 ;  /* 0x00000010ff0c7431 */ /* 0x000fe400000001ff */
[----:B------:R-:W-:Y:S01]  /*1430*/  IMAD.MOV.U32 R13, RZ, RZ, R3 ;  /* 0x000000ffff0d7224 */ /* 0x000fe200078e0003 */
[----:B------:R-:W-:-:S07]  /*1440*/  MOV R21, R14 ;  /* 0x0000000e00157202 */ /* 0x000fce0000000f00 */
[----:B------:R-:W-:Y:S05]  /*1450*/  WARPSYNC.COLLECTIVE R15, `(.L_x_21526) ;  /* 0x000000000f087348 */ /* 0x000fea0003c00000 */
[----:B------:R0:W1:Y:S02]  /*1460*/  SHFL.BFLY P6, R14, R13, R12, R11 ;  /* 0x0c00000c0d0e7389 */ /* 0x00006400000c000b */
[----:B01----:R-:W-:Y:S05]  /*1470*/  ENDCOLLECTIVE ;  /* 0x000000000000791b */ /* 0x003fea0003800000 */
.L_x_21526:
        /* <DEDUP_REMOVED lines=8> */
.L_x_21527:
[----:B------:R-:W-:Y:S01]  /*1500*/  HFMA2 R12, -RZ, RZ, 0, 2.384185791015625e-07 ;  /* 0x00000004ff0c7431 */ /* 0x000fe200000001ff */
[----:B------:R-:W-:-:S05]  /*1510*/  MOV R5, R14 ;  /* 0x0000000e00057202 */ /* 0x000fca0000000f00 */
[----:B------:R-:W-:-:S04]  /*1520*/  FADD R23, R20, R5 ;  /* 0x0000000514177221 */ /* 0x000fc80000000000 */
[----:B------:R-:W-:-:S07]  /*1530*/  IMAD.MOV.U32 R13, RZ, RZ, R23 ;  /* 0x000000ffff0d7224 */ /* 0x000fce00078e0017 */
[----:B------:R-:W-:Y:S05]  /*1540*/  WARPSYNC.COLLECTIVE R15, `(.L_x_21528) ;  /* 0x000000000f087348 */ /* 0x000fea0003c00000 */
[----:B------:R0:W1:Y:S02]  /*1550*/  SHFL.BFLY P6, R14, R13, R12, R11 ;  /* 0x0c00000c0d0e7389 */ /* 0x00006400000c000b */
[----:B01----:R-:W-:Y:S05]  /*1560*/  ENDCOLLECTIVE ;  /* 0x000000000000791b */ /* 0x003fea0003800000 */
.L_x_21528:
[----:B------:R-:W-:Y:S02]  /*1570*/  IMAD.MOV.U32 R12, RZ, RZ, 0x2 ;  /* 0x00000002ff0c7424 */ /* 0x000fe400078e00ff */
[----:B------:R-:W-:-:S04]  /*1580*/  IMAD.MOV.U32 R24, RZ, RZ, R14 ;  /* 0x000000ffff187224 */ /* 0x000fc800078e000e */
[----:B------:R-:W-:-:S05]  /*1590*/  FADD R24, R23, R24 ;  /* 0x0000001817187221 */ /* 0x000fca0000000000 */
[----:B------:R-:W-:-:S07]  /*15a0*/  MOV R13, R24 ;  /* 0x00000018000d7202 */ /* 0x000fce0000000f00 */
[----:B------:R-:W-:Y:S05]  /*15b0*/  WARPSYNC.COLLECTIVE R15, `(.L_x_21529) ;  /* 0x000000000f087348 */ /* 0x000fea0003c00000 */
[----:B------:R0:W1:Y:S02]  /*15c0*/  SHFL.BFLY P6, R14, R13, R12, R11 ;  /* 0x0c00000c0d0e7389 */ /* 0x00006400000c000b */
[----:B01----:R-:W-:Y:S05]  /*15d0*/  ENDCOLLECTIVE ;  /* 0x000000000000791b */ /* 0x003fea0003800000 */
.L_x_21529:
[----:B------:R-:W-:Y:S01]  /*15e0*/  HFMA2 R12, -RZ, RZ, 0, 5.9604644775390625e-08 ;  /* 0x00000001ff0c7431 */ /* 0x000fe200000001ff */
[----:B------:R-:W-:-:S05]  /*15f0*/  MOV R3, R14 ;  /* 0x0000000e00037202 */ /* 0x000fca0000000f00 */
[----:B------:R-:W-:-:S04]  /*1600*/  FADD R3, R24, R3 ;  /* 0x0000000318037221 */ /* 0x000fc80000000000 */
[----:B------:R-:W-:-:S07]  /*1610*/  IMAD.MOV.U32 R13, RZ, RZ, R3 ;  /* 0x000000ffff0d7224 */ /* 0x000fce00078e0003 */
[----:B------:R-:W-:Y:S05]  /*1620*/  WARPSYNC.COLLECTIVE R15, `(.L_x_21530) ;  /* 0x000000000f087348 */ /* 0x000fea0003c00000 */
[----:B------:R0:W1:Y:S02]  /*1630*/  SHFL.BFLY P6, R14, R13, R12, R11 ;  /* 0x0c00000c0d0e7389 */ /* 0x00006400000c000b */
[----:B01----:R-:W-:Y:S05]  /*1640*/  ENDCOLLECTIVE ;  /* 0x000000000000791b */ /* 0x003fea0003800000 */
.L_x_21530:
[----:B------:R-:W-:Y:S05]  /*1650*/  BRA `(.L_x_21531) ;  /* 0xfffffff0008c7947 */ /* 0x000fea000383ffff */
        .weak           $__internal_416_$__cuda_sm3x_div_rn_noftz_f32_slowpath
        .type           $__internal_416_$__cuda_sm3x_div_rn_noftz_f32_slowpath,@function
        .size           $__internal_416_$__cuda_sm3x_div_rn_noftz_f32_slowpath,(.L_x_25868 - $__internal_416_$__cuda_sm3x_div_rn_noftz_f32_slowpath)
$__internal_416_$__cuda_sm3x_div_rn_noftz_f32_slowpath:
        /* <DEDUP_REMOVED lines=34> */
.L_x_21533:
        /* <DEDUP_REMOVED lines=51> */
.L_x_21540:
[----:B------:R-:W-:-:S04]  /*1bb0*/  LOP3.LUT R2, R2, 0x80000000, RZ, 0xc0, !PT ;  /* 0x8000000002027812 */ /* 0x000fc800078ec0ff */
[----:B------:R-:W-:Y:S01]  /*1bc0*/  LOP3.LUT R2, R2, 0x7f800000, RZ, 0xfc, !PT ;  /* 0x7f80000002027812 */ /* 0x000fe200078efcff */
[----:B------:R-:W-:Y:S06]  /*1bd0*/  BRA `(.L_x_21541) ;  /* 0x0000000000047947 */ /* 0x000fec0003800000 */
.L_x_21539:
[----:B------:R-:W-:-:S07]  /*1be0*/  IMAD R2, R13, 0x800000, R2 ;  /* 0x008000000d027824 */ /* 0x000fce00078e0202 */
.L_x_21541:
[----:B------:R-:W-:Y:S05]  /*1bf0*/  BSYNC.RECONVERGENT B2 ;  /* 0x0000000000027941 */ /* 0x000fea0003800200 */
.L_x_21538:
[----:B------:R-:W-:Y:S05]  /*1c00*/  BRA `(.L_x_21542) ;  /* 0x0000000000207947 */ /* 0x000fea0003800000 */
.L_x_21537:
[----:B------:R-:W-:-:S04]  /*1c10*/  LOP3.LUT R2, R3, 0x80000000, R2, 0x48, !PT ;  /* 0x8000000003027812 */ /* 0x000fc800078e4802 */
[----:B------:R-:W-:Y:S01]  /*1c20*/  LOP3.LUT R2, R2, 0x7f800000, RZ, 0xfc, !PT ;  /* 0x7f80000002027812 */ /* 0x000fe200078efcff */
[----:B------:R-:W-:Y:S06]  /*1c30*/  BRA `(.L_x_21542) ;  /* 0x0000000000147947 */ /* 0x000fec0003800000 */
.L_x_21536:
[----:B------:R-:W-:Y:S01]  /*1c40*/  LOP3.LUT R2, R3, 0x80000000, R2, 0x48, !PT ;  /* 0x8000000003027812 */ /* 0x000fe200078e4802 */
[----:B------:R-:W-:Y:S06]  /*1c50*/  BRA `(.L_x_21542) ;  /* 0x00000000000c7947 */ /* 0x000fec0003800000 */
.L_x_21535:
[----:B------:R-:W0:Y:S01]  /*1c60*/  MUFU.RSQ R2, -QNAN ;  /* 0xffc0000000027908 */ /* 0x000e220000001400 */
[----:B------:R-:W-:Y:S05]  /*1c70*/  BRA `(.L_x_21542) ;  /* 0x0000000000047947 */ /* 0x000fea0003800000 */
.L_x_21534:
[----:B------:R-:W-:-:S07]  /*1c80*/  FADD.FTZ R2, R2, R3 ;  /* 0x0000000302027221 */ /* 0x000fce0000010000 */
.L_x_21542:
[----:B------:R-:W-:Y:S05]  /*1c90*/  BSYNC.RECONVERGENT B1 ;  /* 0x0000000000017941 */ /* 0x000fea0003800200 */
.L_x_21532:
[----:B------:R-:W-:Y:S01]  /*1ca0*/  HFMA2 R3, -RZ, RZ, 0, 0 ;  /* 0x00000000ff037431 */ /* 0x000fe200000001ff */
[----:B0-----:R-:W-:Y:S01]  /*1cb0*/  MOV R13, R2 ;  /* 0x00000002000d7202 */ /* 0x001fe20000000f00 */
[----:B------:R-:W-:-:S04]  /*1cc0*/  IMAD.MOV.U32 R2, RZ, RZ, R4 ;  /* 0x000000ffff027224 */ /* 0x000fc800078e0004 */
[----:B------:R-:W-:Y:S05]  /*1cd0*/  RET.REL.NODEC R2 `(_Z15SoftmaxWarpImplI10DirectLoadIffE11DirectStoreIffEfLi1ELi1ELi32ELi2ELb1EL9Algorithm0EEvT_T0_ll) ;  /* 0xffffffe002c87950 */ /* 0x000fea0003c3ffff */
.L_x_21543:
        /* <DEDUP_REMOVED lines=10> */
.L_x_25868:


//--------------------- .text._Z15SoftmaxWarpImplI10DirectLoadIffE11DirectStoreIffEfLi1ELi1ELi32ELi2ELb0EL9Algorithm0EEvT_T0_ll --------------------------
	.section	.text._Z15SoftmaxWarpImplI10DirectLoadIffE11DirectStoreIffEfLi1ELi1ELi32ELi2ELb0EL9Algorithm0EEvT_T0_ll,"ax",@progbits
	.align	128
        .global         _Z15SoftmaxWarpImplI10DirectLoadIffE11DirectStoreIffEfLi1ELi1ELi32ELi2ELb0EL9Algorithm0EEvT_T0_ll
        .type           _Z15SoftmaxWarpImplI10DirectLoadIffE11DirectStoreIffEfLi1ELi1ELi32ELi2ELb0EL9Algorithm0EEvT_T0_ll,@function
        .size           _Z15SoftmaxWarpImplI10DirectLoadIffE11DirectStoreIffEfLi1ELi1ELi32ELi2ELb0EL9Algorithm0EEvT_T0_ll,(.L_x_25869 - _Z15SoftmaxWarpImplI10DirectLoadIffE11DirectStoreIffEfLi1ELi1ELi32ELi2ELb0EL9Algorithm0EEvT_T0_ll)
        .other          _Z15SoftmaxWarpImplI10DirectLoadIffE11DirectStoreIffEfLi1ELi1ELi32ELi2ELb0EL9Algorithm0EEvT_T0_ll,@"STO_CUDA_ENTRY STV_DEFAULT"
_Z15SoftmaxWarpImplI10DirectLoadIffE11DirectStoreIffEfLi1ELi1ELi32ELi2ELb0EL9Algorithm0EEvT_T0_ll:
.text._Z15SoftmaxWarpImplI10DirectLoadIffE11DirectStoreIffEfLi1ELi1ELi32ELi2ELb0EL9Algorithm0EEvT_T0_ll:
        /* <DEDUP_REMOVED lines=23> */
.L_x_21544:
        /* <DEDUP_REMOVED lines=18> */
.L_x_21550:
[----:B------:R-:W-:Y:S01]  /*0290*/  MOV R25, RZ ;  /* 0x000000ff00197202 */ /* 0x000fe20000000f00 */
[-C--:B----4-:R-:W-:Y:S01]  /*02a0*/  IMAD R0, R21, R8.reuse, RZ ;  /* 0x0000000815007224 */ /* 0x090fe200078e02ff */
[----:B--2---:R-:W-:Y:S02]  /*02b0*/  R2UR UR4, R6 ;  /* 0x00000000060472ca */ /* 0x004fe400000e0000 */
[C---:B------:R-:W-:Y:S01]  /*02c0*/  R2UR UR5, R7.reuse ;  /* 0x00000000070572ca */ /* 0x040fe200000e0000 */
[----:B01----:R-:W-:Y:S01]  /*02d0*/  IMAD.WIDE.U32 R2, R20, R8, R24 ;  /* 0x0000000814027225 */ /* 0x003fe200078e0018 */
[----:B------:R-:W-:Y:S02]  /*02e0*/  R2UR UR6, R6 ;  /* 0x00000000060672ca */ /* 0x000fe400000e0000 */
[----:B------:R-:W-:Y:S01]  /*02f0*/  R2UR UR7, R7 ;  /* 0x00000000070772ca */ /* 0x000fe200000e0000 */
[----:B------:R-:W-:Y:S01]  /*0300*/  IMAD R11, R20, R9, R0 ;  /* 0x00000009140b7224 */ /* 0x000fe200078e0200 */
[----:B---3--:R-:W-:-:S03]  /*0310*/  LEA R10, P0, R2, R16, 0x2 ;  /* 0x00000010020a7211 */ /* 0x008fc600078010ff */
[----:B------:R-:W-:-:S05]  /*0320*/  IMAD.IADD R0, R3, 0x1, R11 ;  /* 0x0000000103007824 */ /* 0x000fca00078e020b */
[----:B------:R-:W-:Y:S02]  /*0330*/  LEA.HI.X R11, R2, R17, R0, 0x2, P0 ;  /* 0x00000011020b7211 */ /* 0x000fe400000f1400 */
[----:B------:R-:W-:-:S03]  /*0340*/  LEA R2, P0, R8, R10, 0x2 ;  /* 0x0000000a08027211 */ /* 0x000fc600078010ff */
[----:B------:R-:W2:Y:S01]  /*0350*/  LDG.E R23, desc[UR4][R10.64] ;  /* 0x000000040a177981 */ /* 0x000ea2000c1e1900 */
[----:B------:R-:W-:-:S05]  /*0360*/  LEA.HI.X R3, R8, R11, R9, 0x2, P0 ;  /* 0x0000000b08037211 */ /* 0x000fca00000f1409 */
[----:B------:R-:W3:Y:S01]  /*0370*/  LDG.E R19, desc[UR6][R2.64] ;  /* 0x0000000602137981 */ /* 0x000ee2000c1e1900 */
[----:B------:R-:W-:Y:S01]  /*0380*/  UMOV UR4, 0xffffffff ;  /* 0xffffffff00047882 */ /* 0x000fe20000000000 */
[----:B--2---:R-:W-:Y:S02]  /*0390*/  FMNMX R13, R23, -INF , !PT ;  /* 0xff800000170d7809 */ /* 0x004fe40007800000 */
[----:B---3--:R-:W-:Y:S01]  /*03a0*/  FMNMX R0, R19, -INF , !PT ;  /* 0xff80000013007809 */ /* 0x008fe20007800000 */
        /* <DEDUP_REMOVED lines=62> */
.L_x_21572:
        /* <DEDUP_REMOVED lines=11> */
[----:B0-----:R-:W-:Y:S05]  /*0840*/  CALL.REL.NOINC `($__internal_417_$__cuda_sm3x_div_rn_noftz_f32_slowpath) ;  /* 0x0000000c00047944 */ /* 0x001fea0003c00000 */
[----:B------:R-:W-:-:S07]  /*0850*/  MOV R15, R0 ;  /* 0x00000000000f7202 */ /* 0x000fce0000000f00 */
.L_x_21547:
[----:B------:R-:W-:Y:S05]  /*0860*/  BSYNC.RECONVERGENT B0 ;  /* 0x0000000000007941 */ /* 0x000fea0003800200 */
.L_x_21546:
        /* <DEDUP_REMOVED lines=9> */
[----:B------:R-:W-:-:S05]  /*0900*/  IMAD.IADD R3, R13, 0x1, R3 ;  /* 0x000000010d037824 */ /* 0x000fca00078e0203 */
        /* <DEDUP_REMOVED lines=9> */
[----:B------:R-:W-:Y:S01]  /*09a0*/  MOV R0, R2 ;  /* 0x0000000200007202 */ /* 0x000fe20000000f00 */
[----:B------:R-:W-:Y:S01]  /*09b0*/  IMAD.MOV.U32 R3, RZ, RZ, R23 ;  /* 0x000000ffff037224 */ /* 0x000fe200078e0017 */
[----:B------:R-:W-:-:S07]  /*09c0*/  MOV R12, 0x9e0 ;  /* 0x000009e0000c7802 */ /* 0x000fce0000000f00 */
[----:B0-----:R-:W-:Y:S05]  /*09d0*/  CALL.REL.NOINC `($__internal_417_$__cuda_sm3x_div_rn_noftz_f32_slowpath) ;  /* 0x0000000800a07944 */ /* 0x001fea0003c00000 */
[----:B------:R-:W-:-:S07]  /*09e0*/  IMAD.MOV.U32 R13, RZ, RZ, R0 ;  /* 0x000000ffff0d7224 */ /* 0x000fce00078e0000 */
.L_x_21549:
[----:B------:R-:W-:Y:S05]  /*09f0*/  BSYNC.RECONVERGENT B0 ;  /* 0x0000000000007941 */ /* 0x000fea0003800200 */
.L_x_21548:
[----:B0-----:R-:W-:Y:S02]  /*0a00*/  LEA R2, P0, R4, R10, 0x2 ;  /* 0x0000000a04027211 */ /* 0x001fe400078010ff */
[----:B------:R-:W-:Y:S02]  /*0a10*/  R2UR UR4, R6 ;  /* 0x00000000060472ca */ /* 0x000fe400000e0000 */
[----:B------:R-:W-:Y:S02]  /*0a20*/  LEA.HI.X R3, R4, R11, R5, 0x2, P0 ;  /* 0x0000000b04037211 */ /* 0x000fe400000f1405 */
[C---:B------:R-:W-:Y:S02]  /*0a30*/  IADD3 R20, P0, PT, R22.reuse, R20, RZ ;  /* 0x0000001416147210 */ /* 0x040fe40007f1e0ff */
[----:B------:R-:W-:Y:S02]  /*0a40*/  R2UR UR5, R7 ;  /* 0x00000000070572ca */ /* 0x000fe400000e0000 */
[----:B------:R-:W-:-:S02]  /*0a50*/  LEA.HI.X.SX32 R21, R22, R21, 0x1, P0 ;  /* 0x0000001516157211 */ /* 0x000fc400000f0eff */
[----:B------:R-:W-:-:S04]  /*0a60*/  ISETP.GE.U32.AND P0, PT, R20, UR40, PT ;  /* 0x0000002814007c0c */ /* 0x000fc8000bf06070 */
[----:B------:R-:W-:-:S05]  /*0a70*/  ISETP.GE.AND.EX P0, PT, R21, UR41, PT, P0 ;  /* 0x0000002915007c0c */ /* 0x000fca000bf06300 */
[----:B------:R0:W-:Y:S08]  /*0a80*/  STG.E desc[UR4][R2.64], R13 ;  /* 0x0000000d02007986 */ /* 0x0001f0000c101904 */
[----:B------:R-:W-:Y:S05]  /*0a90*/  @!P0 BRA `(.L_x_21550) ;  /* 0xfffffff400fc8947 */ /* 0x000fea000383ffff */
[----:B------:R-:W-:Y:S05]  /*0aa0*/  EXIT ;  /* 0x000000000000794d */ /* 0x000fea0003800000 */
.L_x_21545:
[----:B------:R-:W-:Y:S01]  /*0ab0*/  HFMA2 R12, -RZ, RZ, 0, 9.5367431640625e-07 ;  /* 0x00000010ff0c7431 */ /* 0x000fe200000001ff */
[----:B------:R-:W-:Y:S01]  /*0ac0*/  BSSY B0, `(.L_x_21551) ;  /* 0x0000006000007945 */ /* 0x000fe20003800000 */
[----:B------:R-:W-:Y:S02]  /*0ad0*/  IMAD.MOV.U32 R11, RZ, RZ, 0x1f ;  /* 0x0000001fff0b7424 */ /* 0x000fe400078e00ff */
[----:B------:R-:W-:-:S07]  /*0ae0*/  IMAD.MOV.U32 R15, RZ, RZ, -0x1 ;  /* 0xffffffffff0f7424 */ /* 0x000fce00078e00ff */
[----:B0-----:R-:W-:Y:S05]  /*0af0*/  WARPSYNC.COLLECTIVE R15, `(.L_x_21552) ;  /* 0x000000000f087348 */ /* 0x001fea0003c00000 */
[----:B------:R1:W2:Y:S02]  /*0b00*/  SHFL.BFLY P6, R14, R13, R12, R11 ;  /* 0x0c00000c0d0e7389 */ /* 0x0002a400000c000b */
[----:B012---:R-:W-:Y:S05]  /*0b10*/  ENDCOLLECTIVE ;  /* 0x000000000000791b */ /* 0x007fea0003800000 */
.L_x_21552:
[----:B------:R-:W-:Y:S05]  /*0b20*/  BSYNC B0 ;  /* 0x0000000000007941 */ /* 0x000fea0003800000 */
.L_x_21551:
[----:B------:R-:W-:Y:S01]  /*0b30*/  FMNMX R13, R13, R14, !PT ;  /* 0x0000000e0d0d7209 */ /* 0x000fe20007800000 */
[----:B------:R-:W-:Y:S01]  /*0b40*/  IMAD.MOV.U32 R11, RZ, RZ, 0x1f ;  /* 0x0000001fff0b7424 */ /* 0x000fe200078e00ff */
[----:B------:R-:W-:Y:S01]  /*0b50*/  MOV R12, 0x8 ;  /* 0x00000008000c7802 */ /* 0x000fe20000000f00 */
[----:B------:R-:W-:-:S07]  /*0b60*/  IMAD.MOV.U32 R15, RZ, RZ, -0x1 ;  /* 0xffffffffff0f7424 */ /* 0x000fce00078e00ff */
[----:B------:R-:W-:Y:S05]  /*0b70*/  WARPSYNC.COLLECTIVE R15, `(.L_x_21553) ;  /* 0x000000000f087348 */ /* 0x000fea0003c00000 */
[----:B------:R0:W1:Y:S02]  /*0b80*/  SHFL.BFLY P6, R14, R13, R12, R11 ;  /* 0x0c00000c0d0e7389 */ /* 0x00006400000c000b */
[----:B01----:R-:W-:Y:S05]  /*0b90*/  ENDCOLLECTIVE ;  /* 0x000000000000791b */ /* 0x003fea0003800000 */
.L_x_21553:
[----:B------:R-:W-:Y:S01]  /*0ba0*/  IMAD.MOV.U32 R12, RZ, RZ, 0x4 ;  /* 0x00000004ff0c7424 */ /* 0x000fe200078e00ff */
[----:B------:R-:W-:-:S04]  /*0bb0*/  FMNMX R18, R13, R14, !PT ;  /* 0x0000000e0d127209 */ /* 0x000fc80007800000 */
[----:B------:R-:W-:-:S07]  /*0bc0*/  MOV R13, R18 ;  /* 0x00000012000d7202 */ /* 0x000fce0000000f00 */
[----:B------:R-:W-:Y:S05]  /*0bd0*/  WARPSYNC.COLLECTIVE R15, `(.L_x_21554) ;  /* 0x000000000f087348 */ /* 0x000fea0003c00000 */
[----:B------:R0:W1:Y:S02]  /*0be0*/  SHFL.BFLY P6, R14, R13, R12, R11 ;  /* 0x0c00000c0d0e7389 */ /* 0x00006400000c000b */
[----:B01----:R-:W-:Y:S05]  /*0bf0*/  ENDCOLLECTIVE ;  /* 0x000000000000791b */ /* 0x003fea0003800000 */
.L_x_21554:
[----:B------:R-:W-:Y:S01]  /*0c00*/  IMAD.MOV.U32 R12, RZ, RZ, 0x2 ;  /* 0x00000002ff0c7424 */ /* 0x000fe200078e00ff */
[----:B------:R-:W-:-:S04]  /*0c10*/  FMNMX R25, R18, R14, !PT ;  /* 0x0000000e12197209 */ /* 0x000fc80007800000 */
[----:B------:R-:W-:-:S07]  /*0c20*/  MOV R13, R25 ;  /* 0x00000019000d7202 */ /* 0x000fce0000000f00 */
[----:B------:R-:W-:Y:S05]  /*0c30*/  WARPSYNC.COLLECTIVE R15, `(.L_x_21555) ;  /* 0x000000000f087348 */ /* 0x000fea0003c00000 */
[----:B------:R0:W1:Y:S02]  /*0c40*/  SHFL.BFLY P6, R14, R13, R12, R11 ;  /* 0x0c00000c0d0e7389 */ /* 0x00006400000c000b */
[----:B01----:R-:W-:Y:S05]  /*0c50*/  ENDCOLLECTIVE ;  /* 0x000000000000791b */ /* 0x003fea0003800000 */
.L_x_21555:
[----:B------:R-:W-:Y:S01]  /*0c60*/  IMAD.MOV.U32 R12, RZ, RZ, 0x1 ;  /* 0x00000001ff0c7424 */ /* 0x000fe200078e00ff */
[----:B------:R-:W-:-:S04]  /*0c70*/  FMNMX R3, R25, R14, !PT ;  /* 0x0000000e19037209 */ /* 0x000fc80007800000 */
[----:B------:R-:W-:-:S07]  /*0c80*/  MOV R13, R3 ;  /* 0x00000003000d7202 */ /* 0x000fce0000000f00 */
[----:B------:R-:W-:Y:S05]  /*0c90*/  WARPSYNC.COLLECTIVE R15, `(.L_x_21556) ;  /* 0x000000000f087348 */ /* 0x000fea0003c00000 */
[----:B------:R0:W1:Y:S02]  /*0ca0*/  SHFL.BFLY P6, R14, R13, R12, R11 ;  /* 0x0c00000c0d0e7389 */ /* 0x00006400000c000b */
[----:B01----:R-:W-:Y:S05]  /*0cb0*/  ENDCOLLECTIVE ;  /* 0x000000000000791b */ /* 0x003fea0003800000 */
.L_x_21556:
[----:B------:R-:W-:Y:S02]  /*0cc0*/  HFMA2 R12, -RZ, RZ, 0, 9.5367431640625e-07 ;  /* 0x00000010ff0c7431 */ /* 0x000fe400000001ff */
[----:B------:R-:W-:Y:S01]  /*0cd0*/  IMAD.MOV.U32 R13, RZ, RZ, R0 ;  /* 0x000000ffff0d7224 */ /* 0x000fe200078e0000 */
[----:B------:R-:W-:-:S07]  /*0ce0*/  MOV R2, R14 ;  /* 0x0000000e00027202 */ /* 0x000fce0000000f00 */
[----:B------:R-:W-:Y:S05]  /*0cf0*/  WARPSYNC.COLLECTIVE R15, `(.L_x_21557) ;  /* 0x000000000f087348 */ /* 0x000fea0003c00000 */
[----:B------:R0:W1:Y:S02]  /*0d00*/  SHFL.BFLY P6, R14, R13, R12, R11 ;  /* 0x0c00000c0d0e7389 */ /* 0x00006400000c000b */
[----:B01----:R-:W-:Y:S05]  /*0d10*/  ENDCOLLECTIVE ;  /* 0x000000000000791b */ /* 0x003fea0003800000 */
.L_x_21557:
        /* <DEDUP_REMOVED lines=11> */
.L_x_21558:
[----:B------:R-:W-:Y:S01]  /*0dd0*/  HFMA2 R12, -RZ, RZ, 0, 2.384185791015625e-07 ;  /* 0x00000004ff0c7431 */ /* 0x000fe200000001ff */
[----:B------:R-:W-:-:S04]  /*0de0*/  MOV R25, R14 ;  /* 0x0000000e00197202 */ /* 0x000fc80000000f00 */
[----:B------:R-:W-:-:S05]  /*0df0*/  FMNMX R26, R10, R25, !PT ;  /* 0x000000190a1a7209 */ /* 0x000fca0007800000 */
[----:B------:R-:W-:-:S07]  /*0e00*/  IMAD.MOV.U32 R13, RZ, RZ, R26 ;  /* 0x000000ffff0d7224 */ /* 0x000fce00078e001a */
[----:B------:R-:W-:Y:S05]  /*0e10*/  WARPSYNC.COLLECTIVE R15, `(.L_x_21559) ;  /* 0x000000000f087348 */ /* 0x000fea0003c00000 */
[----:B------:R0:W1:Y:S02]  /*0e20*/  SHFL.BFLY P6, R14, R13, R12, R11 ;  /* 0x0c00000c0d0e7389 */ /* 0x00006400000c000b */
[----:B01----:R-:W-:Y:S05]  /*0e30*/  ENDCOLLECTIVE ;  /* 0x000000000000791b */ /* 0x003fea0003800000 */
.L_x_21559:
[----:B------:R-:W-:Y:S02]  /*0e40*/  IMAD.MOV.U32 R12, RZ, RZ, 0x2 ;  /* 0x00000002ff0c7424 */ /* 0x000fe400078e00ff */
[----:B------:R-:W-:-:S05]  /*0e50*/  IMAD.MOV.U32 R27, RZ, RZ, R14 ;  /* 0x000000ffff1b7224 */ /* 0x000fca00078e000e */
[----:B------:R-:W-:-:S04]  /*0e60*/  FMNMX R27, R26, R27, !PT ;  /* 0x0000001b1a1b7209 */ /* 0x000fc80007800000 */
[----:B------:R-:W-:-:S07]  /*0e70*/  MOV R13, R27 ;  /* 0x0000001b000d7202 */ /* 0x000fce0000000f00 */
[----:B------:R-:W-:Y:S05]  /*0e80*/  WARPSYNC.COLLECTIVE R15, `(.L_x_21560) ;  /* 0x000000000f087348 */ /* 0x000fea0003c00000 */
[----:B------:R0:W1:Y:S02]  /*0e90*/  SHFL.BFLY P6, R14, R13, R12, R11 ;  /* 0x0c00000c0d0e7389 */ /* 0x00006400000c000b */
[----:B01----:R-:W-:Y:S05]  /*0ea0*/  ENDCOLLECTIVE ;  /* 0x000000000000791b */ /* 0x003fea0003800000 */
.L_x_21560:
        /* <DEDUP_REMOVED lines=9> */
.L_x_21561:
        /* <DEDUP_REMOVED lines=14> */
.L_x_21562:
        /* <DEDUP_REMOVED lines=10> */
.L_x_21563:
[----:B------:R-:W-:Y:S02]  /*10c0*/  HFMA2 R12, -RZ, RZ, 0, 2.384185791015625e-07 ;  /* 0x00000004ff0c7431 */ /* 0x000fe400000001ff */
[----:B------:R-:W-:-:S04]  /*10d0*/  FADD R18, R25, R14 ;  /* 0x0000000e19127221 */ /* 0x000fc80000000000 */
[----:B------:R-:W-:-:S07]  /*10e0*/  IMAD.MOV.U32 R13, RZ, RZ, R18 ;  /* 0x000000ffff0d7224 */ /* 0x000fce00078e0012 */
[----:B------:R-:W-:Y:S05]  /*10f0*/  WARPSYNC.COLLECTIVE R15, `(.L_x_21564) ;  /* 0x000000000f087348 */ /* 0x000fea0003c00000 */
[----:B------:R0:W1:Y:S02]  /*1100*/  SHFL.BFLY P6, R14, R13, R12, R11 ;  /* 0x0c00000c0d0e7389 */ /* 0x00006400000c000b */
[----:B01----:R-:W-:Y:S05]  /*1110*/  ENDCOLLECTIVE ;  /* 0x000000000000791b */ /* 0x003fea0003800000 */
.L_x_21564:
        /* <DEDUP_REMOVED lines=8> */
.L_x_21565:
        /* <DEDUP_REMOVED lines=8> */
.L_x_21566:
[----:B------:R-:W-:Y:S02]  /*1220*/  HFMA2 R12, -RZ, RZ, 0, 9.5367431640625e-07 ;  /* 0x00000010ff0c7431 */ /* 0x000fe400000001ff */
[----:B------:R-:W-:Y:S01]  /*1230*/  IMAD.MOV.U32 R13, RZ, RZ, R23 ;  /* 0x000000ffff0d7224 */ /* 0x000fe200078e0017 */
[----:B------:R-:W-:-:S07]  /*1240*/  MOV R3, R14 ;  /* 0x0000000e00037202 */ /* 0x000fce0000000f00 */
[----:B------:R-:W-:Y:S05]  /*1250*/  WARPSYNC.COLLECTIVE R15, `(.L_x_21567) ;  /* 0x000000000f087348 */ /* 0x000fea0003c00000 */
[----:B------:R0:W1:Y:S02]  /*1260*/  SHFL.BFLY P6, R14, R13, R12, R11 ;  /* 0x0c00000c0d0e7389 */ /* 0x00006400000c000b */
[----:B01----:R-:W-:Y:S05]  /*1270*/  ENDCOLLECTIVE ;  /* 0x000000000000791b */ /* 0x003fea0003800000 */
.L_x_21567:
        /* <DEDUP_REMOVED lines=8> */
.L_x_21568:
[----:B------:R-:W-:Y:S01]  /*1300*/  HFMA2 R12, -RZ, RZ, 0, 2.384185791015625e-07 ;  /* 0x00000004ff0c7431 */ /* 0x000fe200000001ff */
[----:B------:R-:W-:-:S05]  /*1310*/  MOV R19, R14 ;  /* 0x0000000e00137202 */ /* 0x000fca0000000f00 */
[----:B------:R-:W-:-:S04]  /*1320*/  FADD R27, R26, R19 ;  /* 0x000000131a1b7221 */ /* 0x000fc80000000000 */
[----:B------:R-:W-:-:S07]  /*1330*/  IMAD.MOV.U32 R13, RZ, RZ, R27 ;  /* 0x000000ffff0d7224 */ /* 0x000fce00078e001b */
[----:B------:R-:W-:Y:S05]  /*1340*/  WARPSYNC.COLLECTIVE R15, `(.L_x_21569) ;  /* 0x000000000f087348 */ /* 0x000fea0003c00000 */
[----:B------:R0:W1:Y:S02]  /*1350*/  SHFL.BFLY P6, R14, R13, R12, R11 ;  /* 0x0c00000c0d0e7389 */ /* 0x00006400000c000b */
[----:B01----:R-:W-:Y:S05]  /*1360*/  ENDCOLLECTIVE ;  /* 0x000000000000791b */ /* 0x003fea0003800000 */
.L_x_21569:
[----:B------:R-:W-:Y:S02]  /*1370*/  IMAD.MOV.U32 R12, RZ, RZ, 0x2 ;  /* 0x00000002ff0c7424 */ /* 0x000fe400078e00ff */
[----:B------:R-:W-:-:S04]  /*1380*/  IMAD.MOV.U32 R28, RZ, RZ, R14 ;  /* 0x000000ffff1c7224 */ /* 0x000fc800078e000e */
[----:B------:R-:W-:-:S05]  /*1390*/  FADD R28, R27, R28 ;  /* 0x0000001c1b1c7221 */ /* 0x000fca0000000000 */
[----:B------:R-:W-:-:S07]  /*13a0*/  MOV R13, R28 ;  /* 0x0000001c000d7202 */ /* 0x000fce0000000f00 */
[----:B------:R-:W-:Y:S05]  /*13b0*/  WARPSYNC.COLLECTIVE R15, `(.L_x_21570) ;  /* 0x000000000f087348 */ /* 0x000fea0003c00000 */
[----:B------:R0:W1:Y:S02]  /*13c0*/  SHFL.BFLY P6, R14, R13, R12, R11 ;  /* 0x0c00000c0d0e7389 */ /* 0x00006400000c000b */
[----:B01----:R-:W-:Y:S05]  /*13d0*/  ENDCOLLECTIVE ;  /* 0x000000000000791b */ /* 0x003fea0003800000 */
.L_x_21570:
[----:B------:R-:W-:Y:S01]  /*13e0*/  HFMA2 R12, -RZ, RZ, 0, 5.9604644775390625e-08 ;  /* 0x00000001ff0c7431 */ /* 0x000fe200000001ff */
[----:B------:R-:W-:-:S05]  /*13f0*/  MOV R23, R14 ;  /* 0x0000000e00177202 */ /* 0x000fca0000000f00 */
[----:B------:R-:W-:-:S04]  /*1400*/  FADD R23, R28, R23 ;  /* 0x000000171c177221 */ /* 0x000fc80000000000 */
[----:B------:R-:W-:-:S07]  /*1410*/  IMAD.MOV.U32 R13, RZ, RZ, R23 ;  /* 0x000000ffff0d7224 */ /* 0x000fce00078e0017 */
[----:B------:R-:W-:Y:S05]  /*1420*/  WARPSYNC.COLLECTIVE R15, `(.L_x_21571) ;  /* 0x000000000f087348 */ /* 0x000fea0003c00000 */
[----:B------:R0:W1:Y:S02]  /*1430*/  SHFL.BFLY P6, R14, R13, R12, R11 ;  /* 0x0c00000c0d0e7389 */ /* 0x00006400000c000b */
[----:B01----:R-:W-:Y:S05]  /*1440*/  ENDCOLLECTIVE ;  /* 0x000000000000791b */ /* 0x003fea0003800000 */
.L_x_21571:
[----:B------:R-:W-:Y:S05]  /*1450*/  BRA `(.L_x_21572) ;  /* 0xfffffff000cc7947 */ /* 0x000fea000383ffff */
        .weak           $__internal_417_$__cuda_sm3x_div_rn_noftz_f32_slowpath
        .type           $__internal_417_$__cuda_sm3x_div_rn_noftz_f32_slowpath,@function
        .size           $__internal_417_$__cuda_sm3x_div_rn_noftz_f32_slowpath,(.L_x_25869 - $__internal_417_$__cuda_sm3x_div_rn_noftz_f32_slowpath)
$__internal_417_$__cuda_sm3x_div_rn_noftz_f32_slowpath:
        /* <DEDUP_REMOVED lines=34> */
.L_x_21574:
        /* <DEDUP_REMOVED lines=51> */
.L_x_21581:
[----:B------:R-:W-:-:S04]  /*19b0*/  LOP3.LUT R0, R0, 0x80000000, RZ, 0xc0, !PT ;  /* 0x8000000000007812 */ /* 0x000fc800078ec0ff */
[----:B------:R-:W-:Y:S01]  /*19c0*/  LOP3.LUT R0, R0, 0x7f800000, RZ, 0xfc, !PT ;  /* 0x7f80000000007812 */ /* 0x000fe200078efcff */
[----:B------:R-:W-:Y:S06]  /*19d0*/  BRA `(.L_x_21582) ;  /* 0x0000000000047947 */ /* 0x000fec0003800000 */
.L_x_21580:
[----:B------:R-:W-:-:S07]  /*19e0*/  IMAD R0, R19, 0x800000, R0 ;  /* 0x0080000013007824 */ /* 0x000fce00078e0200 */
.L_x_21582:
[----:B------:R-:W-:Y:S05]  /*19f0*/  BSYNC.RECONVERGENT B2 ;  /* 0x0000000000027941 */ /* 0x000fea0003800200 */
.L_x_21579:
[----:B------:R-:W-:Y:S05]  /*1a00*/  BRA `(.L_x_21583) ;  /* 0x0000000000207947 */ /* 0x000fea0003800000 */
.L_x_21578:
[----:B------:R-:W-:-:S04]  /*1a10*/  LOP3.LUT R0, R3, 0x80000000, R0, 0x48, !PT ;  /* 0x8000000003007812 */ /* 0x000fc800078e4800 */
[----:B------:R-:W-:Y:S01]  /*1a20*/  LOP3.LUT R0, R0, 0x7f800000, RZ, 0xfc, !PT ;  /* 0x7f80000000007812 */ /* 0x000fe200078efcff */
[----:B------:R-:W-:Y:S06]  /*1a30*/  BRA `(.L_x_21583) ;  /* 0x0000000000147947 */ /* 0x000fec0003800000 */
.L_x_21577:
[----:B------:R-:W-:Y:S01]  /*1a40*/  LOP3.LUT R0, R3, 0x80000000, R0, 0x48, !PT ;  /* 0x8000000003007812 */ /* 0x000fe200078e4800 */
[----:B------:R-:W-:Y:S06]  /*1a50*/  BRA `(.L_x_21583) ;  /* 0x00000000000c7947 */ /* 0x000fec0003800000 */
.L_x_21576:
[----:B------:R-:W0:Y:S01]  /*1a60*/  MUFU.RSQ R0, -QNAN ;  /* 0xffc0000000007908 */ /* 0x000e220000001400 */
[----:B------:R-:W-:Y:S05]  /*1a70*/  BRA `(.L_x_21583) ;  /* 0x0000000000047947 */ /* 0x000fea0003800000 */
.L_x_21575:
[----:B------:R-:W-:-:S07]  /*1a80*/  FADD.FTZ R0, R0, R3 ;  /* 0x0000000300007221 */ /* 0x000fce0000010000 */
.L_x_21583:
[----:B------:R-:W-:Y:S05]  /*1a90*/  BSYNC.RECONVERGENT B1 ;  /* 0x0000000000017941 */ /* 0x000fea0003800200 */
.L_x_21573:
[----:B------:R-:W-:-:S04]  /*1aa0*/  HFMA2 R13, -RZ, RZ, 0, 0 ;  /* 0x00000000ff0d7431 */ /* 0x000fc800000001ff */
[----:B0-----:R-:W-:Y:S05]  /*1ab0*/  RET.REL.NODEC R12 `(_Z15SoftmaxWarpImplI10DirectLoadIffE11DirectStoreIffEfLi1ELi1ELi32ELi2ELb0EL9Algorithm0EEvT_T0_ll) ;  /* 0xffffffe40c507950 */ /* 0x001fea0003c3ffff */
.L_x_21584:
        /* <DEDUP_REMOVED lines=12> */
.L_x_25869:


//--------------------- .text._Z15SoftmaxWarpImplI10DirectLoadIffE11DirectStoreIffEfLi1ELi1ELi16ELi1ELb1EL9Algorithm0EEvT_T0_ll --------------------------
	.section	.text._Z15SoftmaxWarpImplI10DirectLoadIffE11DirectStoreIffEfLi1ELi1ELi16ELi1ELb1EL9Algorithm0EEvT_T0_ll,"ax",@progbits
	.align	128
        .global         _Z15SoftmaxWarpImplI10DirectLoadIffE11DirectStoreIffEfLi1ELi1ELi16ELi1ELb1EL9Algorithm0EEvT_T0_ll
        .type           _Z15SoftmaxWarpImplI10DirectLoadIffE11DirectStoreIffEfLi1ELi1ELi16ELi1ELb1EL9Algorithm0EEvT_T0_ll,@function
        .size           _Z15SoftmaxWarpImplI10DirectLoadIffE11DirectStoreIffEfLi1ELi1ELi16ELi1ELb1EL9Algorithm0EEvT_T0_ll,(.L_x_25871 - _Z15SoftmaxWarpImplI10DirectLoadIffE11DirectStoreIffEfLi1ELi1ELi16ELi1ELb1EL9Algorithm0EEvT_T0_ll)
        .other          _Z15SoftmaxWarpImplI10DirectLoadIffE11DirectStoreIffEfLi1ELi1ELi16ELi1ELb1EL9Algorithm0EEvT_T0_ll,@"STO_CUDA_ENTRY STV_DEFAULT"
_Z15SoftmaxWarpImplI10DirectLoadIffE11DirectStoreIffEfLi1ELi1ELi16ELi1ELb1EL9Algorithm0EEvT_T0_ll:
.text._Z15SoftmaxWarpImplI10DirectLoadIffE11DirectStoreIffEfLi1ELi1ELi16ELi1ELb1EL9Algorithm0EEvT_T0_ll:
        /* <DEDUP_REMOVED lines=24> */
.L_x_21585:
        /* <DEDUP_REMOVED lines=47> */
.L_x_21587:
[----:B------:R-:W-:-:S07]  /*0470*/  MOV R4, 0x490 ;  /* 0x0000049000047802 */ /* 0x000fce0000000f00 */
[----:B0-----:R-:W-:Y:S05]  /*0480*/  CALL.REL.NOINC `($__internal_418_$__cuda_sm20_div_u64) ;  /* 0x0000001800dc7944 */ /* 0x001fea0003c00000 */
.L_x_21588:
[----:B------:R-:W-:Y:S05]  /*0490*/  BSYNC.RECONVERGENT B0 ;  /* 0x0000000000007941 */ /* 0x000fea0003800200 */
.L_x_21586:
        /* <DEDUP_REMOVED lines=58> */
.L_x_21613:
        /* <DEDUP_REMOVED lines=12> */
[----:B01----:R-:W-:Y:S05]  /*0900*/  CALL.REL.NOINC `($__internal_419_$__cuda_sm3x_div_rn_noftz_f32_slowpath) ;  /* 0x0000001800c87944 */ /* 0x003fea0003c00000 */
[----:B------:R-:W-:-:S07]  /*0910*/  MOV R15, R0 ;  /* 0x00000000000f7202 */ /* 0x000fce0000000f00 */
.L_x_21593:
[----:B------:R-:W-:Y:S05]  /*0920*/  BSYNC.RECONVERGENT B1 ;  /* 0x0000000000017941 */ /* 0x000fea0003800200 */
.L_x_21592:
        /* <DEDUP_REMOVED lines=15> */
.L_x_21590:
[----:B------:R-:W-:Y:S05]  /*0a20*/  BSYNC B0 ;  /* 0x0000000000007941 */ /* 0x000fea0003800000 */
.L_x_21589:
[----:B------:R-:W-:-:S04]  /*0a30*/  ISETP.NE.U32.AND P0, PT, R9, RZ, PT ;  /* 0x000000ff0900720c */ /* 0x000fc80003f05070 */
[----:B------:R-:W-:-:S13]  /*0a40*/  ISETP.NE.AND.EX P0, PT, R8, RZ, PT, P0 ;  /* 0x000000ff0800720c */ /* 0x000fda0003f05300 */
[----:B------:R-:W-:Y:S05]  /*0a50*/  @!P0 EXIT ;  /* 0x000000000000894d */ /* 0x000fea0003800000 */
.L_x_21604:
[----:B-1----:R-:W4:Y:S01]  /*0a60*/  LDC.64 R10, c[0x0][0x388] ;  /* 0x0000e200ff0a7b82 */ /* 0x002f220000000a00 */
[----:B-1----:R-:W-:Y:S02]  /*0a70*/  ISETP.GE.U32.AND P0, PT, R4, UR40, PT ;  /* 0x0000002804007c0c */ /* 0x002fe4000bf06070 */
[----:B------:R-:W-:Y:S02]  /*0a80*/  MOV R19, 0xff800000 ;  /* 0xff80000000137802 */ /* 0x000fe40000000f00 */
        /* <DEDUP_REMOVED lines=44> */
.L_x_21623:
        /* <DEDUP_REMOVED lines=13> */
[----:B01----:R-:W-:Y:S05]  /*0e20*/  CALL.REL.NOINC `($__internal_419_$__cuda_sm3x_div_rn_noftz_f32_slowpath) ;  /* 0x0000001400807944 */ /* 0x003fea0003c00000 */
.L_x_21596:
[----:B------:R-:W-:Y:S05]  /*0e30*/  BSYNC.RECONVERGENT B0 ;  /* 0x0000000000007941 */ /* 0x000fea0003800200 */
.L_x_21595:
        /* <DEDUP_REMOVED lines=24> */
.L_x_21598:
[----:B------:R-:W-:Y:S05]  /*0fc0*/  BSYNC.RECONVERGENT B0 ;  /* 0x0000000000007941 */ /* 0x000fea0003800200 */
.L_x_21597:
[----:B------:R-:W-:Y:S02]  /*0fd0*/  @!P1 R2UR UR4, R6 ;  /* 0x00000000060492ca */ /* 0x000fe400000e0000 */
[----:B------:R-:W-:Y:S02]  /*0fe0*/  @!P1 R2UR UR5, R7 ;  /* 0x00000000070592ca */ /* 0x000fe400000e0000 */
[----:B-1----:R-:W-:Y:S01]  /*0ff0*/  @!P1 IADD3 R0, PT, PT, R13, R19, RZ ;  /* 0x000000130d009210 */ /* 0x002fe20007ffe0ff */
[----:B------:R-:W-:Y:S01]  /*1000*/  IMAD.MOV.U32 R19, RZ, RZ, -0x800000 ;  /* 0xff800000ff137424 */ /* 0x000fe200078e00ff */
[----:B---3--:R-:W-:-:S04]  /*1010*/  @!P1 LEA R10, P0, R12, R10, 0x2 ;  /* 0x0000000a0c0a9211 */ /* 0x008fc800078010ff */
[----:B------:R-:W-:-:S05]  /*1020*/  @!P1 LEA.HI.X R11, R12, R11, R0, 0x2, P0 ;  /* 0x0000000b0c0b9211 */ /* 0x000fca00000f1400 */
[----:B------:R-:W2:Y:S01]  /*1030*/  @!P1 LDG.E R19, desc[UR4][R10.64] ;  /* 0x000000040a139981 */ /* 0x000ea2000c1e1900 */
[----:B------:R-:W-:Y:S01]  /*1040*/  UMOV UR4, 0xffffffff ;  /* 0xffffffff00047882 */ /* 0x000fe20000000000 */
[----:B------:R-:W-:Y:S02]  /*1050*/  MOV R13, 0xff800000 ;  /* 0xff800000000d7802 */ /* 0x000fe40000000f00 */
        /* <DEDUP_REMOVED lines=29> */
.L_x_21633:
        /* <DEDUP_REMOVED lines=12> */
[----:B0-----:R-:W-:Y:S05]  /*12f0*/  CALL.REL.NOINC `($__internal_419_$__cuda_sm3x_div_rn_noftz_f32_slowpath) ;  /* 0x00000010004c7944 */ /* 0x001fea0003c00000 */
[----:B------:R-:W-:-:S07]  /*1300*/  IMAD.MOV.U32 R13, RZ, RZ, R0 ;  /* 0x000000ffff0d7224 */ /* 0x000fce00078e0000 */
.L_x_21601:
[----:B------:R-:W-:Y:S05]  /*1310*/  BSYNC.RECONVERGENT B0 ;  /* 0x0000000000007941 */ /* 0x000fea0003800200 */
.L_x_21600:
        /* <DEDUP_REMOVED lines=13> */
.L_x_21603:
[----:B------:R-:W-:Y:S05]  /*13f0*/  BSYNC.RECONVERGENT B0 ;  /* 0x0000000000007941 */ /* 0x000fea0003800200 */
.L_x_21602:
[----:B------:R-:W-:-:S05]  /*1400*/  IADD3 R23, P0, PT, R16, R9, RZ ;  /* 0x0000000910177210 */ /* 0x000fca0007f1e0ff */
[----:B------:R-:W-:Y:S01]  /*1410*/  IMAD.X R3, R17, 0x1, R8, P0 ;  /* 0x0000000111037824 */ /* 0x000fe200000e0608 */
[----:B------:R-:W-:-:S04]  /*1420*/  ISETP.GE.U32.AND P0, PT, R23, UR42, PT ;  /* 0x0000002a17007c0c */ /* 0x000fc8000bf06070 */
[----:B------:R-:W-:-:S13]  /*1430*/  ISETP.GE.AND.EX P0, PT, R3, UR43, PT, P0 ;  /* 0x0000002b03007c0c */ /* 0x000fda000bf06300 */
[----:B------:R-:W-:Y:S05]  /*1440*/  @!P0 BRA `(.L_x_21604) ;  /* 0xfffffff400848947 */ /* 0x000fea000383ffff */
[----:B------:R-:W-:Y:S05]  /*1450*/  EXIT ;  /* 0x000000000000794d */ /* 0x000fea0003800000 */
.L_x_21591:
[----:B------:R-:W-:Y:S02]  /*1460*/  HFMA2 R12, -RZ, RZ, 0, 4.76837158203125e-07 ;  /* 0x00000008ff0c7431 */ /* 0x000fe400000001ff */
[----:B------:R-:W-:Y:S01]  /*1470*/  IMAD.MOV.U32 R11, RZ, RZ, 0x1f ;  /* 0x0000001fff0b7424 */ /* 0x000fe200078e00ff */
[----:B------:R-:W-:Y:S02]  /*1480*/  MOV R15, 0xffffffff ;  /* 0xffffffff000f7802 */ /* 0x000fe40000000f00 */
[----:B------:R-:W-:-:S07]  /*1490*/  MOV R23, 0x437c0000 ;  /* 0x437c000000177802 */ /* 0x000fce0000000f00 */
[----:B0-----:R-:W-:Y:S05]  /*14a0*/  WARPSYNC.COLLECTIVE R15, `(.L_x_21605) ;  /* 0x000000000f087348 */ /* 0x001fea0003c00000 */
[----:B------:R1:W2:Y:S02]  /*14b0*/  SHFL.BFLY P6, R14, R13, R12, R11 ;  /* 0x0c00000c0d0e7389 */ /* 0x0002a400000c000b */
[----:B012---:R-:W-:Y:S05]  /*14c0*/  ENDCOLLECTIVE ;  /* 0x000000000000791b */ /* 0x007fea0003800000 */
.L_x_21605:
[----:B------:R-:W-:Y:S01]  /*14d0*/  HFMA2 R12, -RZ, RZ, 0, 2.384185791015625e-07 ;  /* 0x00000004ff0c7431 */ /* 0x000fe200000001ff */
[----:B------:R-:W-:-:S05]  /*14e0*/  FMNMX R0, R14, R13, !PT ;  /* 0x0000000d0e007209 */ /* 0x000fca0007800000 */
[----:B------:R-:W-:-:S07]  /*14f0*/  IMAD.MOV.U32 R13, RZ, RZ, R0 ;  /* 0x000000ffff0d7224 */ /* 0x000fce00078e0000 */
[----:B------:R-:W-:Y:S05]  /*1500*/  WARPSYNC.COLLECTIVE R15, `(.L_x_21606) ;  /* 0x000000000f087348 */ /* 0x000fea0003c00000 */
[----:B------:R0:W1:Y:S02]  /*1510*/  SHFL.BFLY P6, R14, R13, R12, R11 ;  /* 0x0c00000c0d0e7389 */ /* 0x00006400000c000b */
[----:B01----:R-:W-:Y:S05]  /*1520*/  ENDCOLLECTIVE ;  /* 0x000000000000791b */ /* 0x003fea0003800000 */
.L_x_21606:
[----:B------:R-:W-:Y:S02]  /*1530*/  MOV R12, 0x2 ;  /* 0x00000002000c7802 */ /* 0x000fe40000000f00 */
[----:B------:R-:W-:Y:S01]  /*1540*/  FMNMX R2, R0, R14, !PT ;  /* 0x0000000e00027209 */ /* 0x000fe20007800000 */
[----:B------:R-:W-:-:S04]  /*1550*/  IMAD.MOV.U32 R0, RZ, RZ, 0x3bbb989d ;  /* 0x3bbb989dff007424 */ /* 0x000fc800078e00ff */
[----:B------:R-:W-:-:S07]  /*1560*/  IMAD.MOV.U32 R13, RZ, RZ, R2 ;  /* 0x000000ffff0d7224 */ /* 0x000fce00078e0002 */
[----:B------:R-:W-:Y:S05]  /*1570*/  WARPSYNC.COLLECTIVE R15, `(.L_x_21607) ;  /* 0x000000000f087348 */ /* 0x000fea0003c00000 */
[----:B------:R0:W1:Y:S02]  /*1580*/  SHFL.BFLY P6, R14, R13, R12, R11 ;  /* 0x0c00000c0d0e7389 */ /* 0x00006400000c000b */
[----:B01----:R-:W-:Y:S05]  /*1590*/  ENDCOLLECTIVE ;  /* 0x000000000000791b */ /* 0x003fea0003800000 */
.L_x_21607:
[----:B------:R-:W-:Y:S01]  /*15a0*/  HFMA2 R12, -RZ, RZ, 0, 5.9604644775390625e-08 ;  /* 0x00000001ff0c7431 */ /* 0x000fe200000001ff */
[----:B------:R-:W-:-:S05]  /*15b0*/  FMNMX R3, R2, R14, !PT ;  /* 0x0000000e02037209 */ /* 0x000fca0007800000 */
[----:B------:R-:W-:-:S07]  /*15c0*/  IMAD.MOV.U32 R13, RZ, RZ, R3 ;  /* 0x000000ffff0d7224 */ /* 0x000fce00078e0003 */
[----:B------:R-:W-:Y:S05]  /*15d0*/  WARPSYNC.COLLECTIVE R15, `(.L_x_21608) ;  /* 0x000000000f087348 */ /* 0x000fea0003c00000 */
[----:B------:R0:W1:Y:S02]  /*15e0*/  SHFL.BFLY P6, R14, R13, R12, R11 ;  /* 0x0c00000c0d0e7389 */ /* 0x00006400000c000b */
[----:B01----:R-:W-:Y:S05]  /*15f0*/  ENDCOLLECTIVE ;  /* 0x000000000000791b */ /* 0x003fea0003800000 */
.L_x_21608:
        /* <DEDUP_REMOVED lines=15> */
.L_x_21609:
[----:B------:R-:W-:Y:S01]  /*16f0*/  MOV R12, 0x4 ;  /* 0x00000004000c7802 */ /* 0x000fe20000000f00 */
[----:B------:R-:W-:-:S04]  /*1700*/  FADD R2, R13, R14 ;  /* 0x0000000e0d027221 */ /* 0x000fc80000000000 */
[----:B------:R-:W-:-:S07]  /*1710*/  IMAD.MOV.U32 R13, RZ, RZ, R2 ;  /* 0x000000ffff0d7224 */ /* 0x000fce00078e0002 */
[----:B------:R-:W-:Y:S05]  /*1720*/  WARPSYNC.COLLECTIVE R15, `(.L_x_21610) ;  /* 0x000000000f087348 */ /* 0x000fea0003c00000 */
[----:B------:R0:W1:Y:S02]  /*1730*/  SHFL.BFLY P6, R14, R13, R12, R11 ;  /* 0x0c00000c0d0e7389 */ /* 0x00006400000c000b */
[----:B01----:R-:W-:Y:S05]  /*1740*/  ENDCOLLECTIVE ;  /* 0x000000000000791b */ /* 0x003fea0003800000 */
.L_x_21610:
[----:B------:R-:W-:Y:S02]  /*1750*/  HFMA2 R12, -RZ, RZ, 0, 1.1920928955078125e-07 ;  /* 0x00000002ff0c7431 */ /* 0x000fe400000001ff */
[----:B------:R-:W-:-:S04]  /*1760*/  FADD R3, R2, R14 ;  /* 0x0000000e02037221 */ /* 0x000fc80000000000 */
[----:B------:R-:W-:-:S07]  /*1770*/  IMAD.MOV.U32 R13, RZ, RZ, R3 ;  /* 0x000000ffff0d7224 */ /* 0x000fce00078e0003 */
[----:B------:R-:W-:Y:S05]  /*1780*/  WARPSYNC.COLLECTIVE R15, `(.L_x_21611) ;  /* 0x000000000f087348 */ /* 0x000fea0003c00000 */
[----:B------:R0:W1:Y:S02]  /*1790*/  SHFL.BFLY P6, R14, R13, R12, R11 ;  /* 0x0c00000c0d0e7389 */ /* 0x00006400000c000b */
[----:B01----:R-:W-:Y:S05]  /*17a0*/  ENDCOLLECTIVE ;  /* 0x000000000000791b */ /* 0x003fea0003800000 */
.L_x_21611:
[----:B------:R-:W-:Y:S01]  /*17b0*/  MOV R12, 0x1 ;  /* 0x00000001000c7802 */ /* 0x000fe20000000f00 */
[----:B------:R-:W-:-:S04]  /*17c0*/  FADD R20, R3, R14 ;  /* 0x0000000e03147221 */ /* 0x000fc80000000000 */
[----:B------:R-:W-:-:S07]  /*17d0*/  IMAD.MOV.U32 R13, RZ, RZ, R20 ;  /* 0x000000ffff0d7224 */ /* 0x000fce00078e0014 */
[----:B------:R-:W-:Y:S05]  /*17e0*/  WARPSYNC.COLLECTIVE R15, `(.L_x_21612) ;  /* 0x000000000f087348 */ /* 0x000fea0003c00000 */
[----:B------:R0:W1:Y:S02]  /*17f0*/  SHFL.BFLY P6, R14, R13, R12, R11 ;  /* 0x0c00000c0d0e7389 */ /* 0x00006400000c000b */
[----:B01----:R-:W-:Y:S05]  /*1800*/  ENDCOLLECTIVE ;  /* 0x000000000000791b */ /* 0x003fea0003800000 */
.L_x_21612:
[----:B------:R-:W-:Y:S05]  /*1810*/  BRA `(.L_x_21613) ;  /* 0xfffffff000087947 */ /* 0x000fea000383ffff */
.L_x_21594:
[----:B------:R-:W-:Y:S01]  /*1820*/  HFMA2 R11, -RZ, RZ, 0, 1.847743988037109375e-06 ;  /* 0x0000001fff0b7431 */ /* 0x000fe200000001ff */
[----:B------:R-:W-:Y:S01]  /*1830*/  BSSY B0, `(.L_x_21614) ;  /* 0x0000006000007945 */ /* 0x000fe20003800000 */
[----:B------:R-:W-:Y:S02]  /*1840*/  IMAD.MOV.U32 R12, RZ, RZ, 0x8 ;  /* 0x00000008ff0c7424 */ /* 0x000fe400078e00ff */
[----:B------:R-:W-:-:S07]  /*1850*/  IMAD.MOV.U32 R15, RZ, RZ, -0x1 ;  /* 0xffffffffff0f7424 */ /* 0x000fce00078e00ff */
[----:B0-----:R-:W-:Y:S05]  /*1860*/  WARPSYNC.COLLECTIVE R15, `(.L_x_21615) ;  /* 0x000000000f087348 */ /* 0x001fea0003c00000 */
[----:B------:R1:W2:Y:S02]  /*1870*/  SHFL.BFLY P6, R14, R13, R12, R11 ;  /* 0x0c00000c0d0e7389 */ /* 0x0002a400000c000b */
[----:B012---:R-:W-:Y:S05]  /*1880*/  ENDCOLLECTIVE ;  /* 0x000000000000791b */ /* 0x007fea0003800000 */
.L_x_21615:
[----:B------:R-:W-:Y:S05]  /*1890*/  BSYNC B0 ;  /* 0x0000000000007941 */ /* 0x000fea0003800000 */
.L_x_21614:
        /* <DEDUP_REMOVED lines=8> */
.L_x_21616:
[----:B------:R-:W-:Y:S01]  /*1920*/  HFMA2 R12, -RZ, RZ, 0, 1.1920928955078125e-07 ;  /* 0x00000002ff0c7431 */ /* 0x000fe200000001ff */
[----:B------:R-:W-:-:S05]  /*1930*/  FMNMX R0, R13, R14, !PT ;  /* 0x0000000e0d007209 */ /* 0x000fca0007800000 */
[----:B------:R-:W-:-:S07]  /*1940*/  IMAD.MOV.U32 R13, RZ, RZ, R0 ;  /* 0x000000ffff0d7224 */ /* 0x000fce00078e0000 */
[----:B------:R-:W-:Y:S05]  /*1950*/  WARPSYNC.COLLECTIVE R15, `(.L_x_21617) ;  /* 0x000000000f087348 */ /* 0x000fea0003c00000 */
[----:B------:R0:W1:Y:S02]  /*1960*/  SHFL.BFLY P6, R14, R13, R12, R11 ;  /* 0x0c00000c0d0e7389 */ /* 0x00006400000c000b */
[----:B01----:R-:W-:Y:S05]  /*1970*/  ENDCOLLECTIVE ;  /* 0x000000000000791b */ /* 0x003fea0003800000 */
.L_x_21617:
[----:B------:R-:W-:Y:S02]  /*1980*/  MOV R12, 0x1 ;  /* 0x00000001000c7802 */ /* 0x000fe40000000f00 */
[----:B------:R-:W-:Y:S01]  /*1990*/  FMNMX R2, R0, R14, !PT ;  /* 0x0000000e00027209 */ /* 0x000fe20007800000 */
[----:B------:R-:W-:-:S04]  /*19a0*/  HFMA2 R0, -RZ, RZ, 3.7421875, 0 ;  /* 0x437c0000ff007431 */ /* 0x000fc800000001ff */
[----:B------:R-:W-:-:S07]  /*19b0*/  IMAD.MOV.U32 R13, RZ, RZ, R2 ;  /* 0x000000ffff0d7224 */ /* 0x000fce00078e0002 */
[----:B------:R-:W-:Y:S05]  /*19c0*/  WARPSYNC.COLLECTIVE R15, `(.L_x_21618) ;  /* 0x000000000f087348 */ /* 0x000fea0003c00000 */
[----:B------:R0:W1:Y:S02]  /*19d0*/  SHFL.BFLY P6, R14, R13, R12, R11 ;  /* 0x0c00000c0d0e7389 */ /* 0x00006400000c000b */
[----:B01----:R-:W-:Y:S05]  /*19e0*/  ENDCOLLECTIVE ;  /* 0x000000000000791b */ /* 0x003fea0003800000 */
.L_x_21618:
        /* <DEDUP_REMOVED lines=15> */
.L_x_21619:
[----:B------:R-:W-:Y:S02]  /*1ae0*/  HFMA2 R12, -RZ, RZ, 0, 2.384185791015625e-07 ;  /* 0x00000004ff0c7431 */ /* 0x000fe400000001ff */
[----:B------:R-:W-:-:S04]  /*1af0*/  FADD R0, R13, R14 ;  /* 0x0000000e0d007221 */ /* 0x000fc80000000000 */
[----:B------:R-:W-:-:S07]  /*1b00*/  IMAD.MOV.U32 R13, RZ, RZ, R0 ;  /* 0x000000ffff0d7224 */ /* 0x000fce00078e0000 */
[----:B------:R-:W-:Y:S05]  /*1b10*/  WARPSYNC.COLLECTIVE R15, `(.L_x_21620) ;  /* 0x000000000f087348 */ /* 0x000fea0003c00000 */
[----:B------:R0:W1:Y:S02]  /*1b20*/  SHFL.BFLY P6, R14, R13, R12, R11 ;  /* 0x0c00000c0d0e7389 */ /* 0x00006400000c000b */
[----:B01----:R-:W-:Y:S05]  /*1b30*/  ENDCOLLECTIVE ;  /* 0x000000000000791b */ /* 0x003fea0003800000 */
.L_x_21620:
[----:B------:R-:W-:Y:S01]  /*1b40*/  MOV R12, 0x2 ;  /* 0x00000002000c7802 */ /* 0x000fe20000000f00 */
[----:B------:R-:W-:-:S04]  /*1b50*/  FADD R2, R0, R14 ;  /* 0x0000000e00027221 */ /* 0x000fc80000000000 */
[----:B------:R-:W-:-:S07]  /*1b60*/  IMAD.MOV.U32 R13, RZ, RZ, R2 ;  /* 0x000000ffff0d7224 */ /* 0x000fce00078e0002 */
[----:B------:R-:W-:Y:S05]  /*1b70*/  WARPSYNC.COLLECTIVE R15, `(.L_x_21621) ;  /* 0x000000000f087348 */ /* 0x000fea0003c00000 */
[----:B------:R0:W1:Y:S02]  /*1b80*/  SHFL.BFLY P6, R14, R13, R12, R11 ;  /* 0x0c00000c0d0e7389 */ /* 0x00006400000c000b */
[----:B01----:R-:W-:Y:S05]  /*1b90*/  ENDCOLLECTIVE ;  /* 0x000000000000791b */ /* 0x003fea0003800000 */
.L_x_21621:
[----:B------:R-:W-:Y:S02]  /*1ba0*/  HFMA2 R12, -RZ, RZ, 0, 5.9604644775390625e-08 ;  /* 0x00000001ff0c7431 */ /* 0x000fe400000001ff */
[----:B------:R-:W-:-:S04]  /*1bb0*/  FADD R8, R2, R14 ;  /* 0x0000000e02087221 */ /* 0x000fc80000000000 */
[----:B------:R-:W-:-:S07]  /*1bc0*/  IMAD.MOV.U32 R13, RZ, RZ, R8 ;  /* 0x000000ffff0d7224 */ /* 0x000fce00078e0008 */
[----:B------:R-:W-:Y:S05]  /*1bd0*/  WARPSYNC.COLLECTIVE R15, `(.L_x_21622) ;  /* 0x000000000f087348 */ /* 0x000fea0003c00000 */
[----:B------:R0:W1:Y:S02]  /*1be0*/  SHFL.BFLY P6, R14, R13, R12, R11 ;  /* 0x0c00000c0d0e7389 */ /* 0x00006400000c000b */
[----:B01----:R-:W-:Y:S05]  /*1bf0*/  ENDCOLLECTIVE ;  /* 0x000000000000791b */ /* 0x003fea0003800000 */
.L_x_21622:
[----:B------:R-:W-:Y:S05]  /*1c00*/  BRA `(.L_x_21623) ;  /* 0xfffffff000507947 */ /* 0x000fea000383ffff */
.L_x_21599:
[----:B------:R-:W-:Y:S01]  /*1c10*/  BSSY B0, `(.L_x_21624) ;  /* 0x0000007000007945 */ /* 0x000fe20003800000 */
[----:B------:R-:W-:Y:S01]  /*1c20*/  IMAD.MOV.U32 R12, RZ, RZ, 0x8 ;  /* 0x00000008ff0c7424 */ /* 0x000fe200078e00ff */
[----:B------:R-:W-:Y:S01]  /*1c30*/  MOV R11, 0x1f ;  /* 0x0000001f000b7802 */ /* 0x000fe20000000f00 */
[----:B------:R-:W-:-:S07]  /*1c40*/  IMAD.MOV.U32 R15, RZ, RZ, -0x1 ;  /* 0xffffffffff0f7424 */ /* 0x000fce00078e00ff */
[----:B0-----:R-:W-:Y:S05]  /*1c50*/  WARPSYNC.COLLECTIVE R15, `(.L_x_21625) ;  /* 0x000000000f087348 */ /* 0x001fea0003c00000 */
[----:B------:R1:W2:Y:S02]  /*1c60*/  SHFL.BFLY P6, R14, R13, R12, R11 ;  /* 0x0c00000c0d0e7389 */ /* 0x0002a400000c000b */
[----:B012---:R-:W-:Y:S05]  /*1c70*/  ENDCOLLECTIVE ;  /* 0x000000000000791b */ /* 0x007fea0003800000 */
.L_x_21625:
[----:B------:R-:W-:Y:S05]  /*1c80*/  BSYNC B0 ;  /* 0x0000000000007941 */ /* 0x000fea0003800000 */
.L_x_21624:
        /* <DEDUP_REMOVED lines=8> */
.L_x_21626:
[----:B------:R-:W-:Y:S01]  /*1d10*/  HFMA2 R12, -RZ, RZ, 0, 1.1920928955078125e-07 ;  /* 0x00000002ff0c7431 */ /* 0x000fe200000001ff */
[----:B------:R-:W-:-:S05]  /*1d20*/  FMNMX R0, R13, R14, !PT ;  /* 0x0000000e0d007209 */ /* 0x000fca0007800000 */
[----:B------:R-:W-:-:S07]  /*1d30*/  IMAD.MOV.U32 R13, RZ, RZ, R0 ;  /* 0x000000ffff0d7224 */ /* 0x000fce00078e0000 */
[----:B------:R-:W-:Y:S05]  /*1d40*/  WARPSYNC.COLLECTIVE R15, `(.L_x_21627) ;  /* 0x000000000f087348 */ /* 0x000fea0003c00000 */
[----:B------:R0:W1:Y:S02]  /*1d50*/  SHFL.BFLY P6, R14, R13, R12, R11 ;  /* 0x0c00000c0d0e7389 */ /* 0x00006400000c000b */
[----:B01----:R-:W-:Y:S05]  /*1d60*/  ENDCOLLECTIVE ;  /* 0x000000000000791b */ /* 0x003fea0003800000 */
.L_x_21627:
[----:B------:R-:W-:Y:S02]  /*1d70*/  MOV R12, 0x1 ;  /* 0x00000001000c7802 */ /* 0x000fe40000000f00 */
[----:B------:R-:W-:Y:S01]  /*1d80*/  FMNMX R2, R0, R14, !PT ;  /* 0x0000000e00027209 */ /* 0x000fe20007800000 */
[----:B------:R-:W-:-:S04]  /*1d90*/  HFMA2 R0, -RZ, RZ, 3.7421875, 0 ;  /* 0x437c0000ff007431 */ /* 0x000fc800000001ff */
[----:B------:R-:W-:-:S07]  /*1da0*/  IMAD.MOV.U32 R13, RZ, RZ, R2 ;  /* 0x000000ffff0d7224 */ /* 0x000fce00078e0002 */
[----:B------:R-:W-:Y:S05]  /*1db0*/  WARPSYNC.COLLECTIVE R15, `(.L_x_21628) ;  /* 0x000000000f087348 */ /* 0x000fea0003c00000 */
[----:B------:R0:W1:Y:S02]  /*1dc0*/  SHFL.BFLY P6, R14, R13, R12, R11 ;  /* 0x0c00000c0d0e7389 */ /* 0x00006400000c000b */
[----:B01----:R-:W-:Y:S05]  /*1dd0*/  ENDCOLLECTIVE ;  /* 0x000000000000791b */ /* 0x003fea0003800000 */
.L_x_21628:
        /* <DEDUP_REMOVED lines=15> */
.L_x_21629:
[----:B------:R-:W-:Y:S02]  /*1ed0*/  HFMA2 R12, -RZ, RZ, 0, 2.384185791015625e-07 ;  /* 0x00000004ff0c7431 */ /* 0x000fe400000001ff */
[----:B------:R-:W-:-:S04]  /*1ee0*/  FADD R0, R13, R14 ;  /* 0x0000000e0d007221 */ /* 0x000fc80000000000 */
[----:B------:R-:W-:-:S07]  /*1ef0*/  IMAD.MOV.U32 R13, RZ, RZ, R0 ;  /* 0x000000ffff0d7224 */ /* 0x000fce00078e0000 */
[----:B------:R-:W-:Y:S05]  /*1f00*/  WARPSYNC.COLLECTIVE R15, `(.L_x_21630) ;  /* 0x000000000f087348 */ /* 0x000fea0003c00000 */
[----:B------:R0:W1:Y:S02]  /*1f10*/  SHFL.BFLY P6, R14, R13, R12, R11 ;  /* 0x0c00000c0d0e7389 */ /* 0x00006400000c000b */
[----:B01----:R-:W-:Y:S05]  /*1f20*/  ENDCOLLECTIVE ;  /* 0x000000000000791b */ /* 0x003fea0003800000 */
.L_x_21630:
[----:B------:R-:W-:Y:S01]  /*1f30*/  MOV R12, 0x2 ;  /* 0x00000002000c7802 */ /* 0x000fe20000000f00 */
[----:B------:R-:W-:-:S04]  /*1f40*/  FADD R2, R0, R14 ;  /* 0x0000000e00027221 */ /* 0x000fc80000000000 */
[----:B------:R-:W-:-:S07]  /*1f50*/  IMAD.MOV.U32 R13, RZ, RZ, R2 ;  /* 0x000000ffff0d7224 */ /* 0x000fce00078e0002 */
[----:B------:R-:W-:Y:S05]  /*1f60*/  WARPSYNC.COLLECTIVE R15, `(.L_x_21631) ;  /* 0x000000000f087348 */ /* 0x000fea0003c00000 */
[----:B------:R0:W1:Y:S02]  /*1f70*/  SHFL.BFLY P6, R14, R13, R12, R11 ;  /* 0x0c00000c0d0e7389 */ /* 0x00006400000c000b */
[----:B01----:R-:W-:Y:S05]  /*1f80*/  ENDCOLLECTIVE ;  /* 0x000000000000791b */ /* 0x003fea0003800000 */
.L_x_21631:
[----:B------:R-:W-:Y:S02]  /*1f90*/  HFMA2 R12, -RZ, RZ, 0, 5.9604644775390625e-08 ;  /* 0x00000001ff0c7431 */ /* 0x000fe400000001ff */
[----:B------:R-:W-:-:S04]  /*1fa0*/  FADD R3, R2, R14 ;  /* 0x0000000e02037221 */ /* 0x000fc80000000000 */
[----:B------:R-:W-:-:S07]  /*1fb0*/  IMAD.MOV.U32 R13, RZ, RZ, R3 ;  /* 0x000000ffff0d7224 */ /* 0x000fce00078e0003 */
[----:B------:R-:W-:Y:S05]  /*1fc0*/  WARPSYNC.COLLECTIVE R15, `(.L_x_21632) ;  /* 0x000000000f087348 */ /* 0x000fea0003c00000 */
[----:B------:R0:W1:Y:S02]  /*1fd0*/  SHFL.BFLY P6, R14, R13, R12, R11 ;  /* 0x0c00000c0d0e7389 */ /* 0x00006400000c000b */
[----:B01----:R-:W-:Y:S05]  /*1fe0*/  ENDCOLLECTIVE ;  /* 0x000000000000791b */ /* 0x003fea0003800000 */
.L_x_21632:
[----:B------:R-:W-:Y:S05]  /*1ff0*/  BRA `(.L_x_21633) ;  /* 0xfffffff0008c7947 */ /* 0x000fea000383ffff */
        .weak           $__internal_418_$__cuda_sm20_div_u64
        .type           $__internal_418_$__cuda_sm20_div_u64,@function
        .size           $__internal_418_$__cuda_sm20_div_u64,($__internal_419_$__cuda_sm3x_div_rn_noftz_f32_slowpath - $__internal_418_$__cuda_sm20_div_u64)
$__internal_418_$__cuda_sm20_div_u64:
        /* <DEDUP_REMOVED lines=66> */
[----:B------:R-:W-:Y:S06]  /*2420*/  RET.REL.NODEC R4 `(_Z15SoftmaxWarpImplI10DirectLoadIffE11DirectStoreIffEfLi1ELi1ELi16ELi1ELb1EL9Algorithm0EEvT_T0_ll) ;  /* 0xffffffd804f47950 */ /* 0x000fec0003c3ffff */
        .weak           $__internal_419_$__cuda_sm3x_div_rn_noftz_f32_slowpath
        .type           $__internal_419_$__cuda_sm3x_div_rn_noftz_f32_slowpath,@function
        .size           $__internal_419_$__cuda_sm3x_div_rn_noftz_f32_slowpath,(.L_x_25871 - $__internal_419_$__cuda_sm3x_div_rn_noftz_f32_slowpath)
$__internal_419_$__cuda_sm3x_div_rn_noftz_f32_slowpath:
        /* <DEDUP_REMOVED lines=34> */
.L_x_21635:
        /* <DEDUP_REMOVED lines=51> */
.L_x_21642:
[----:B------:R-:W-:-:S04]  /*2980*/  LOP3.LUT R0, R0, 0x80000000, RZ, 0xc0, !PT ;  /* 0x8000000000007812 */ /* 0x000fc800078ec0ff */
[----:B------:R-:W-:Y:S01]  /*2990*/  LOP3.LUT R0, R0, 0x7f800000, RZ, 0xfc, !PT ;  /* 0x7f80000000007812 */ /* 0x000fe200078efcff */
[----:B------:R-:W-:Y:S06]  /*29a0*/  BRA `(.L_x_21643) ;  /* 0x0000000000047947 */ /* 0x000fec0003800000 */
.L_x_21641:
[----:B------:R-:W-:-:S07]  /*29b0*/  IMAD R0, R13, 0x800000, R0 ;  /* 0x008000000d007824 */ /* 0x000fce00078e0200 */
.L_x_21643:
[----:B------:R-:W-:Y:S05]  /*29c0*/  BSYNC.RECONVERGENT B3 ;  /* 0x0000000000037941 */ /* 0x000fea0003800200 */
.L_x_21640:
[----:B------:R-:W-:Y:S05]  /*29d0*/  BRA `(.L_x_21644) ;  /* 0x0000000000207947 */ /* 0x000fea0003800000 */
.L_x_21639:
[----:B------:R-:W-:-:S04]  /*29e0*/  LOP3.LUT R0, R11, 0x80000000, R0, 0x48, !PT ;  /* 0x800000000b007812 */ /* 0x000fc800078e4800 */
[----:B------:R-:W-:Y:S01]  /*29f0*/  LOP3.LUT R0, R0, 0x7f800000, RZ, 0xfc, !PT ;  /* 0x7f80000000007812 */ /* 0x000fe200078efcff */
[----:B------:R-:W-:Y:S06]  /*2a00*/  BRA `(.L_x_21644) ;  /* 0x0000000000147947 */ /* 0x000fec0003800000 */
.L_x_21638:
[----:B------:R-:W-:Y:S01]  /*2a10*/  LOP3.LUT R0, R11, 0x80000000, R0, 0x48, !PT ;  /* 0x800000000b007812 */ /* 0x000fe200078e4800 */
[----:B------:R-:W-:Y:S06]  /*2a20*/  BRA `(.L_x_21644) ;  /* 0x00000000000c7947 */ /* 0x000fec0003800000 */
.L_x_21637:
[----:B------:R-:W0:Y:S01]  /*2a30*/  MUFU.RSQ R0, -QNAN ;  /* 0xffc0000000007908 */ /* 0x000e220000001400 */
[----:B------:R-:W-:Y:S05]  /*2a40*/  BRA `(.L_x_21644) ;  /* 0x0000000000047947 */ /* 0x000fea0003800000 */
.L_x_21636:
[----:B------:R-:W-:-:S07]  /*2a50*/  FADD.FTZ R0, R0, R11 ;  /* 0x0000000b00007221 */ /* 0x000fce0000010000 */
.L_x_21644:
[----:B------:R-:W-:Y:S05]  /*2a60*/  BSYNC.RECONVERGENT B2 ;  /* 0x0000000000027941 */ /* 0x000fea0003800200 */
.L_x_21634:
[----:B------:R-:W-:-:S04]  /*2a70*/  HFMA2 R13, -RZ, RZ, 0, 0 ;  /* 0x00000000ff0d7431 */ /* 0x000fc800000001ff */
[----:B0-----:R-:W-:Y:S05]  /*2a80*/  RET.REL.NODEC R12 `(_Z15SoftmaxWarpImplI10DirectLoadIffE11DirectStoreIffEfLi1ELi1ELi16ELi1ELb1EL9Algorithm0EEvT_T0_ll) ;  /* 0xffffffd40c5c7950 */ /* 0x001fea0003c3ffff */
.L_x_21645:
        /* <DEDUP_REMOVED lines=15> */
.L_x_25871:


//--------------------- .text._Z15SoftmaxWarpImplI10DirectLoadIffE11DirectStoreIffEfLi1ELi1ELi16ELi1ELb0EL9Algorithm0EEvT_T0_ll --------------------------
	.section	.text._Z15SoftmaxWarpImplI10DirectLoadIffE11DirectStoreIffEfLi1ELi1ELi16ELi1ELb0EL9Algorithm0EEvT_T0_ll,"ax",@progbits
	.align	128
        .global         _Z15SoftmaxWarpImplI10DirectLoadIffE11DirectStoreIffEfLi1ELi1ELi16ELi1ELb0EL9Algorithm0EEvT_T0_ll
        .type           _Z15SoftmaxWarpImplI10DirectLoadIffE11DirectStoreIffEfLi1ELi1ELi16ELi1ELb0EL9Algorithm0EEvT_T0_ll,@function
        .size           _Z15SoftmaxWarpImplI10DirectLoadIffE11DirectStoreIffEfLi1ELi1ELi16ELi1ELb0EL9Algorithm0EEvT_T0_ll,(.L_x_25873 - _Z15SoftmaxWarpImplI10DirectLoadIffE11DirectStoreIffEfLi1ELi1ELi16ELi1ELb0EL9Algorithm0EEvT_T0_ll)
        .other          _Z15SoftmaxWarpImplI10DirectLoadIffE11DirectStoreIffEfLi1ELi1ELi16ELi1ELb0EL9Algorithm0EEvT_T0_ll,@"STO_CUDA_ENTRY STV_DEFAULT"
_Z15SoftmaxWarpImplI10DirectLoadIffE11DirectStoreIffEfLi1ELi1ELi16ELi1ELb0EL9Algorithm0EEvT_T0_ll:
.text._Z15SoftmaxWarpImplI10DirectLoadIffE11DirectStoreIffEfLi1ELi1ELi16ELi1ELb0EL9Algorithm0EEvT_T0_ll:
        /* <DEDUP_REMOVED lines=24> */
.L_x_21646:
        /* <DEDUP_REMOVED lines=47> */
.L_x_21648:
[----:B------:R-:W-:-:S07]  /*0470*/  MOV R4, 0x490 ;  /* 0x0000049000047802 */ /* 0x000fce0000000f00 */
[----:B0-----:R-:W-:Y:S05]  /*0480*/  CALL.REL.NOINC `($__internal_420_$__cuda_sm20_div_u64) ;  /* 0x0000001800707944 */ /* 0x001fea0003c00000 */
.L_x_21649:
[----:B------:R-:W-:Y:S05]  /*0490*/  BSYNC.RECONVERGENT B0 ;  /* 0x0000000000007941 */ /* 0x000fea0003800200 */
.L_x_21647:
        /* <DEDUP_REMOVED lines=50> */
.L_x_21670:
        /* <DEDUP_REMOVED lines=12> */
[----:B01----:R-:W-:Y:S05]  /*0880*/  CALL.REL.NOINC `($__internal_421_$__cuda_sm3x_div_rn_noftz_f32_slowpath) ;  /* 0x0000001800847944 */ /* 0x003fea0003c00000 */
[----:B------:R-:W-:-:S07]  /*0890*/  IMAD.MOV.U32 R11, RZ, RZ, R0 ;  /* 0x000000ffff0b7224 */ /* 0x000fce00078e0000 */
.L_x_21654:
[----:B------:R-:W-:Y:S05]  /*08a0*/  BSYNC.RECONVERGENT B1 ;  /* 0x0000000000017941 */ /* 0x000fea0003800200 */
.L_x_21653:
[----:B------:R-:W2:Y:S01]  /*08b0*/  LDCU.128 UR4, c[0x0][0x390] ;  /* 0x00007200ff0477ac */ /* 0x000ea20008000c00 */
[----:B------:R-:W-:Y:S01]  /*08c0*/  MOV R2, R4 ;  /* 0x0000000400027202 */ /* 0x000fe20000000f00 */
[----:B------:R-:W-:Y:S02]  /*08d0*/  IMAD.MOV.U32 R3, RZ, RZ, RZ ;  /* 0x000000ffff037224 */ /* 0x000fe400078e00ff */
        /* <DEDUP_REMOVED lines=10> */
[----:B------:R3:W-:Y:S02]  /*0980*/  STG.E desc[UR6][R12.64], R11 ;  /* 0x0000000b0c007986 */ /* 0x0007e4000c101906 */
.L_x_21651:
[----:B------:R-:W-:Y:S05]  /*0990*/  BSYNC B0 ;  /* 0x0000000000007941 */ /* 0x000fea0003800000 */
.L_x_21650:
[----:B------:R-:W-:-:S04]  /*09a0*/  ISETP.NE.U32.AND P0, PT, R9, RZ, PT ;  /* 0x000000ff0900720c */ /* 0x000fc80003f05070 */
[----:B------:R-:W-:-:S13]  /*09b0*/  ISETP.NE.AND.EX P0, PT, R8, RZ, PT, P0 ;  /* 0x000000ff0800720c */ /* 0x000fda0003f05300 */
[----:B------:R-:W-:Y:S05]  /*09c0*/  @!P0 EXIT ;  /* 0x000000000000894d */ /* 0x000fea0003800000 */
.L_x_21661:
        /* <DEDUP_REMOVED lines=9> */
[----:B------:R-:W-:-:S06]  /*0a60*/  LEA.HI.X R9, R2, UR37, R3, 0x2, P0 ;  /* 0x0000002502097c11 */ /* 0x000fcc00080f1403 */
[----:B------:R-:W3:Y:S01]  /*0a70*/  LDG.E R9, desc[UR4][R8.64] ;  /* 0x0000000408097981 */ /* 0x000ee2000c1e1900 */
[----:B------:R-:W-:Y:S01]  /*0a80*/  UMOV UR4, 0xffffffff ;  /* 0xffffffff00047882 */ /* 0x000fe20000000000 */
[----:B---3--:R-:W-:Y:S02]  /*0a90*/  FMNMX R13, R9, -INF , !PT ;  /* 0xff800000090d7809 */ /* 0x008fe40007800000 */
        /* <DEDUP_REMOVED lines=28> */
.L_x_21680:
        /* <DEDUP_REMOVED lines=13> */
[----:B0-----:R-:W-:Y:S05]  /*0d30*/  CALL.REL.NOINC `($__internal_421_$__cuda_sm3x_div_rn_noftz_f32_slowpath) ;  /* 0x0000001400587944 */ /* 0x001fea0003c00000 */
[----:B------:R-:W-:-:S07]  /*0d40*/  MOV R19, R0 ;  /* 0x0000000000137202 */ /* 0x000fce0000000f00 */
.L_x_21657:
[----:B------:R-:W-:Y:S05]  /*0d50*/  BSYNC.RECONVERGENT B0 ;  /* 0x0000000000007941 */ /* 0x000fea0003800200 */
.L_x_21656:
        /* <DEDUP_REMOVED lines=16> */
[----:B------:R-:W-:-:S03]  /*0e60*/  LEA R20, P1, R10, UR36, 0x2 ;  /* 0x000000240a147c11 */ /* 0x000fc6000f8210ff */
[----:B------:R-:W-:Y:S01]  /*0e70*/  IMAD.IADD R3, R11, 0x1, R15 ;  /* 0x000000010b037824 */ /* 0x000fe200078e020f */
[----:B------:R-:W-:-:S04]  /*0e80*/  LEA.HI.X R15, R2, UR41, R13, 0x2, P0 ;  /* 0x00000029020f7c11 */ /* 0x000fc800080f140d */
[----:B------:R-:W-:Y:S01]  /*0e90*/  LEA.HI.X R21, R10, UR37, R3, 0x2, P1 ;  /* 0x000000250a157c11 */ /* 0x000fe200088f1403 */
[----:B------:R1:W-:Y:S05]  /*0ea0*/  STG.E desc[UR4][R14.64], R19 ;  /* 0x000000130e007986 */ /* 0x0003ea000c101904 */
[----:B------:R-:W2:Y:S01]  /*0eb0*/  LDG.E R21, desc[UR6][R20.64] ;  /* 0x0000000614157981 */ /* 0x000ea2000c1e1900 */
[----:B------:R-:W-:Y:S01]  /*0ec0*/  UMOV UR4, 0xffffffff ;  /* 0xffffffff00047882 */ /* 0x000fe20000000000 */
[----:B--2---:R-:W-:Y:S02]  /*0ed0*/  FMNMX R13, R21, -INF , !PT ;  /* 0xff800000150d7809 */ /* 0x004fe40007800000 */
[----:B-1----:R-:W-:Y:S05]  /*0ee0*/  BRA.DIV UR4, `(.L_x_21658) ;  /* 0x0000000a04dc7947 */ /* 0x002fea000b800000 */
        /* <DEDUP_REMOVED lines=27> */
.L_x_21690:
        /* <DEDUP_REMOVED lines=13> */
[----:B0-----:R-:W-:Y:S05]  /*1170*/  CALL.REL.NOINC `($__internal_421_$__cuda_sm3x_div_rn_noftz_f32_slowpath) ;  /* 0x0000001000487944 */ /* 0x001fea0003c00000 */
[----:B------:R-:W-:-:S07]  /*1180*/  IMAD.MOV.U32 R13, RZ, RZ, R0 ;  /* 0x000000ffff0d7224 */ /* 0x000fce00078e0000 */
.L_x_21660:
[----:B------:R-:W-:Y:S05]  /*1190*/  BSYNC.RECONVERGENT B0 ;  /* 0x0000000000007941 */ /* 0x000fea0003800200 */
.L_x_21659:
        /* <DEDUP_REMOVED lines=17> */
.L_x_21652:
[----:B------:R-:W-:Y:S02]  /*12b0*/  HFMA2 R12, -RZ, RZ, 0, 4.76837158203125e-07 ;  /* 0x00000008ff0c7431 */ /* 0x000fe400000001ff */
[----:B------:R-:W-:Y:S01]  /*12c0*/  IMAD.MOV.U32 R11, RZ, RZ, 0x1f ;  /* 0x0000001fff0b7424 */ /* 0x000fe200078e00ff */
[----:B------:R-:W-:Y:S02]  /*12d0*/  MOV R15, 0xffffffff ;  /* 0xffffffff000f7802 */ /* 0x000fe40000000f00 */
[----:B------:R-:W-:-:S07]  /*12e0*/  MOV R23, 0x437c0000 ;  /* 0x437c000000177802 */ /* 0x000fce0000000f00 */
[----:B0-----:R-:W-:Y:S05]  /*12f0*/  WARPSYNC.COLLECTIVE R15, `(.L_x_21662) ;  /* 0x000000000f087348 */ /* 0x001fea0003c00000 */
[----:B------:R1:W2:Y:S02]  /*1300*/  SHFL.BFLY P6, R14, R13, R12, R11 ;  /* 0x0c00000c0d0e7389 */ /* 0x0002a400000c000b */
[----:B012---:R-:W-:Y:S05]  /*1310*/  ENDCOLLECTIVE ;  /* 0x000000000000791b */ /* 0x007fea0003800000 */
.L_x_21662:
[----:B------:R-:W-:Y:S01]  /*1320*/  HFMA2 R12, -RZ, RZ, 0, 2.384185791015625e-07 ;  /* 0x00000004ff0c7431 */ /* 0x000fe200000001ff */
[----:B------:R-:W-:-:S05]  /*1330*/  FMNMX R0, R13, R14, !PT ;  /* 0x0000000e0d007209 */ /* 0x000fca0007800000 */
[----:B------:R-:W-:-:S07]  /*1340*/  IMAD.MOV.U32 R13, RZ, RZ, R0 ;  /* 0x000000ffff0d7224 */ /* 0x000fce00078e0000 */
[----:B------:R-:W-:Y:S05]  /*1350*/  WARPSYNC.COLLECTIVE R15, `(.L_x_21663) ;  /* 0x000000000f087348 */ /* 0x000fea0003c00000 */
[----:B------:R0:W1:Y:S02]  /*1360*/  SHFL.BFLY P6, R14, R13, R12, R11 ;  /* 0x0c00000c0d0e7389 */ /* 0x00006400000c000b */
[----:B01----:R-:W-:Y:S05]  /*1370*/  ENDCOLLECTIVE ;  /* 0x000000000000791b */ /* 0x003fea0003800000 */
.L_x_21663:
[----:B------:R-:W-:Y:S02]  /*1380*/  MOV R12, 0x2 ;  /* 0x00000002000c7802 */ /* 0x000fe40000000f00 */
[----:B------:R-:W-:Y:S01]  /*1390*/  FMNMX R2, R0, R14, !PT ;  /* 0x0000000e00027209 */ /* 0x000fe20007800000 */
[----:B------:R-:W-:-:S04]  /*13a0*/  IMAD.MOV.U32 R0, RZ, RZ, 0x3bbb989d ;  /* 0x3bbb989dff007424 */ /* 0x000fc800078e00ff */
[----:B------:R-:W-:-:S07]  /*13b0*/  IMAD.MOV.U32 R13, RZ, RZ, R2 ;  /* 0x000000ffff0d7224 */ /* 0x000fce00078e0002 */
[----:B------:R-:W-:Y:S05]  /*13c0*/  WARPSYNC.COLLECTIVE R15, `(.L_x_21664) ;  /* 0x000000000f087348 */ /* 0x000fea0003c00000 */
[----:B------:R0:W1:Y:S02]  /*13d0*/  SHFL.BFLY P6, R14, R13, R12, R11 ;  /* 0x0c00000c0d0e7389 */ /* 0x00006400000c000b */
[----:B01----:R-:W-:Y:S05]  /*13e0*/  ENDCOLLECTIVE ;  /* 0x000000000000791b */ /* 0x003fea0003800000 */
.L_x_21664:
[----:B------:R-:W-:Y:S01]  /*13f0*/  HFMA2 R12, -RZ, RZ, 0, 5.9604644775390625e-08 ;  /* 0x00000001ff0c7431 */ /* 0x000fe200000001ff */
[----:B------:R-:W-:-:S05]  /*1400*/  FMNMX R3, R2, R14, !PT ;  /* 0x0000000e02037209 */ /* 0x000fca0007800000 */
[----:B------:R-:W-:-:S07]  /*1410*/  IMAD.MOV.U32 R13, RZ, RZ, R3 ;  /* 0x000000ffff0d7224 */ /* 0x000fce00078e0003 */
[----:B------:R-:W-:Y:S05]  /*1420*/  WARPSYNC.COLLECTIVE R15, `(.L_x_21665) ;  /* 0x000000000f087348 */ /* 0x000fea0003c00000 */
[----:B------:R0:W1:Y:S02]  /*1430*/  SHFL.BFLY P6, R14, R13, R12, R11 ;  /* 0x0c00000c0d0e7389 */ /* 0x00006400000c000b */
[----:B01----:R-:W-:Y:S05]  /*1440*/  ENDCOLLECTIVE ;  /* 0x000000000000791b */ /* 0x003fea0003800000 */
.L_x_21665:
        /* <DEDUP_REMOVED lines=15> */
.L_x_21666:
[----:B------:R-:W-:Y:S01]  /*1540*/  MOV R12, 0x4 ;  /* 0x00000004000c7802 */ /* 0x000fe20000000f00 */
[----:B------:R-:W-:-:S04]  /*1550*/  FADD R2, R13, R14 ;  /* 0x0000000e0d027221 */ /* 0x000fc80000000000 */
[----:B------:R-:W-:-:S07]  /*1560*/  IMAD.MOV.U32 R13, RZ, RZ, R2 ;  /* 0x000000ffff0d7224 */ /* 0x000fce00078e0002 */
[----:B------:R-:W-:Y:S05]  /*1570*/  WARPSYNC.COLLECTIVE R15, `(.L_x_21667) ;  /* 0x000000000f087348 */ /* 0x000fea0003c00000 */
[----:B------:R0:W1:Y:S02]  /*1580*/  SHFL.BFLY P6, R14, R13, R12, R11 ;  /* 0x0c00000c0d0e7389 */ /* 0x00006400000c000b */
[----:B01----:R-:W-:Y:S05]  /*1590*/  ENDCOLLECTIVE ;  /* 0x000000000000791b */ /* 0x003fea0003800000 */
.L_x_21667:
[----:B------:R-:W-:Y:S02]  /*15a0*/  HFMA2 R12, -RZ, RZ, 0, 1.1920928955078125e-07 ;  /* 0x00000002ff0c7431 */ /* 0x000fe400000001ff */
[----:B------:R-:W-:-:S04]  /*15b0*/  FADD R3, R2, R14 ;  /* 0x0000000e02037221 */ /* 0x000fc80000000000 */
[----:B------:R-:W-:-:S07]  /*15c0*/  IMAD.MOV.U32 R13, RZ, RZ, R3 ;  /* 0x000000ffff0d7224 */ /* 0x000fce00078e0003 */
[----:B------:R-:W-:Y:S05]  /*15d0*/  WARPSYNC.COLLECTIVE R15, `(.L_x_21668) ;  /* 0x000000000f087348 */ /* 0x000fea0003c00000 */
[----:B------:R0:W1:Y:S02]  /*15e0*/  SHFL.BFLY P6, R14, R13, R12, R11 ;  /* 0x0c00000c0d0e7389 */ /* 0x00006400000c000b */
[----:B01----:R-:W-:Y:S05]  /*15f0*/  ENDCOLLECTIVE ;  /* 0x000000000000791b */ /* 0x003fea0003800000 */
.L_x_21668:
[----:B------:R-:W-:Y:S01]  /*1600*/  MOV R12, 0x1 ;  /* 0x00000001000c7802 */ /* 0x000fe20000000f00 */
[----:B------:R-:W-:-:S04]  /*1610*/  FADD R20, R3, R14 ;  /* 0x0000000e03147221 */ /* 0x000fc80000000000 */
[----:B------:R-:W-:-:S07]  /*1620*/  IMAD.MOV.U32 R13, RZ, RZ, R20 ;  /* 0x000000ffff0d7224 */ /* 0x000fce00078e0014 */
[----:B------:R-:W-:Y:S05]  /*1630*/  WARPSYNC.COLLECTIVE R15, `(.L_x_21669) ;  /* 0x000000000f087348 */ /* 0x000fea0003c00000 */
[----:B------:R0:W1:Y:S02]  /*1640*/  SHFL.BFLY P6, R14, R13, R12, R11 ;  /* 0x0c00000c0d0e7389 */ /* 0x00006400000c000b */
[----:B01----:R-:W-:Y:S05]  /*1650*/  ENDCOLLECTIVE ;  /* 0x000000000000791b */ /* 0x003fea0003800000 */
.L_x_21669:
[----:B------:R-:W-:Y:S05]  /*1660*/  BRA `(.L_x_21670) ;  /* 0xfffffff000547947 */ /* 0x000fea000383ffff */
.L_x_21655:
[----:B------:R-:W-:Y:S01]  /*1670*/  HFMA2 R11, -RZ, RZ, 0, 1.847743988037109375e-06 ;  /* 0x0000001fff0b7431 */ /* 0x000fe200000001ff */
[----:B------:R-:W-:Y:S01]  /*1680*/  BSSY B0, `(.L_x_21671) ;  /* 0x0000006000007945 */ /* 0x000fe20003800000 */
[----:B------:R-:W-:Y:S02]  /*1690*/  IMAD.MOV.U32 R12, RZ, RZ, 0x8 ;  /* 0x00000008ff0c7424 */ /* 0x000fe400078e00ff */
[----:B------:R-:W-:-:S07]  /*16a0*/  IMAD.MOV.U32 R15, RZ, RZ, -0x1 ;  /* 0xffffffffff0f7424 */ /* 0x000fce00078e00ff */
[----:B0-----:R-:W-:Y:S05]  /*16b0*/  WARPSYNC.COLLECTIVE R15, `(.L_x_21672) ;  /* 0x000000000f087348 */ /* 0x001fea0003c00000 */
[----:B------:R1:W2:Y:S02]  /*16c0*/  SHFL.BFLY P6, R14, R13, R12, R11 ;  /* 0x0c00000c0d0e7389 */ /* 0x0002a400000c000b */
[----:B012---:R-:W-:Y:S05]  /*16d0*/  ENDCOLLECTIVE ;  /* 0x000000000000791b */ /* 0x007fea0003800000 */
.L_x_21672:
[----:B------:R-:W-:Y:S05]  /*16e0*/  BSYNC B0 ;  /* 0x0000000000007941 */ /* 0x000fea0003800000 */
.L_x_21671:
        /* <DEDUP_REMOVED lines=8> */
.L_x_21673:
[----:B------:R-:W-:Y:S01]  /*1770*/  HFMA2 R12, -RZ, RZ, 0, 1.1920928955078125e-07 ;  /* 0x00000002ff0c7431 */ /* 0x000fe200000001ff */
[----:B------:R-:W-:-:S05]  /*1780*/  FMNMX R0, R13, R14, !PT ;  /* 0x0000000e0d007209 */ /* 0x000fca0007800000 */
[----:B------:R-:W-:-:S07]  /*1790*/  IMAD.MOV.U32 R13, RZ, RZ, R0 ;  /* 0x000000ffff0d7224 */ /* 0x000fce00078e0000 */
[----:B------:R-:W-:Y:S05]  /*17a0*/  WARPSYNC.COLLECTIVE R15, `(.L_x_21674) ;  /* 0x000000000f087348 */ /* 0x000fea0003c00000 */
[----:B------:R0:W1:Y:S02]  /*17b0*/  SHFL.BFLY P6, R14, R13, R12, R11 ;  /* 0x0c00000c0d0e7389 */ /* 0x00006400000c000b */
[----:B01----:R-:W-:Y:S05]  /*17c0*/  ENDCOLLECTIVE ;  /* 0x000000000000791b */ /* 0x003fea0003800000 */
.L_x_21674:
[----:B------:R-:W-:Y:S02]  /*17d0*/  MOV R12, 0x1 ;  /* 0x00000001000c7802 */ /* 0x000fe40000000f00 */
[----:B------:R-:W-:Y:S01]  /*17e0*/  FMNMX R2, R0, R14, !PT ;  /* 0x0000000e00027209 */ /* 0x000fe20007800000 */
[----:B------:R-:W-:-:S04]  /*17f0*/  HFMA2 R0, -RZ, RZ, 3.7421875, 0 ;  /* 0x437c0000ff007431 */ /* 0x000fc800000001ff */
[----:B------:R-:W-:-:S07]  /*1800*/  IMAD.MOV.U32 R13, RZ, RZ, R2 ;  /* 0x000000ffff0d7224 */ /* 0x000fce00078e0002 */
[----:B------:R-:W-:Y:S05]  /*1810*/  WARPSYNC.COLLECTIVE R15, `(.L_x_21675) ;  /* 0x000000000f087348 */ /* 0x000fea0003c00000 */
[----:B------:R0:W1:Y:S02]  /*1820*/  SHFL.BFLY P6, R14, R13, R12, R11 ;  /* 0x0c00000c0d0e7389 */ /* 0x00006400000c000b */
[----:B01----:R-:W-:Y:S05]  /*1830*/  ENDCOLLECTIVE ;  /* 0x000000000000791b */ /* 0x003fea0003800000 */
.L_x_21675:
        /* <DEDUP_REMOVED lines=15> */
.L_x_21676:
[----:B------:R-:W-:Y:S02]  /*1930*/  HFMA2 R12, -RZ, RZ, 0, 2.384185791015625e-07 ;  /* 0x00000004ff0c7431 */ /* 0x000fe400000001ff */
[----:B------:R-:W-:-:S04]  /*1940*/  FADD R0, R13, R14 ;  /* 0x0000000e0d007221 */ /* 0x000fc80000000000 */
[----:B------:R-:W-:-:S07]  /*1950*/  IMAD.MOV.U32 R13, RZ, RZ, R0 ;  /* 0x000000ffff0d7224 */ /* 0x000fce00078e0000 */
[----:B------:R-:W-:Y:S05]  /*1960*/  WARPSYNC.COLLECTIVE R15, `(.L_x_21677) ;  /* 0x000000000f087348 */ /* 0x000fea0003c00000 */
[----:B------:R0:W1:Y:S02]  /*1970*/  SHFL.BFLY P6, R14, R13, R12, R11 ;  /* 0x0c00000c0d0e7389 */ /* 0x00006400000c000b */
[----:B01----:R-:W-:Y:S05]  /*1980*/  ENDCOLLECTIVE ;  /* 0x000000000000791b */ /* 0x003fea0003800000 */
.L_x_21677:
[----:B------:R-:W-:Y:S01]  /*1990*/  MOV R12, 0x2 ;  /* 0x00000002000c7802 */ /* 0x000fe20000000f00 */
[----:B------:R-:W-:-:S04]  /*19a0*/  FADD R2, R0, R14 ;  /* 0x0000000e00027221 */ /* 0x000fc80000000000 */
[----:B------:R-:W-:-:S07]  /*19b0*/  IMAD.MOV.U32 R13, RZ, RZ, R2 ;  /* 0x000000ffff0d7224 */ /* 0x000fce00078e0002 */
[----:B------:R-:W-:Y:S05]  /*19c0*/  WARPSYNC.COLLECTIVE R15, `(.L_x_21678) ;  /* 0x000000000f087348 */ /* 0x000fea0003c00000 */
[----:B------:R0:W1:Y:S02]  /*19d0*/  SHFL.BFLY P6, R14, R13, R12, R11 ;  /* 0x0c00000c0d0e7389 */ /* 0x00006400000c000b */
[----:B01----:R-:W-:Y:S05]  /*19e0*/  ENDCOLLECTIVE ;  /* 0x000000000000791b */ /* 0x003fea0003800000 */
.L_x_21678:
[----:B------:R-:W-:Y:S02]  /*19f0*/  HFMA2 R12, -RZ, RZ, 0, 5.9604644775390625e-08 ;  /* 0x00000001ff0c7431 */ /* 0x000fe400000001ff */
[----:B------:R-:W-:-:S04]  /*1a00*/  FADD R3, R2, R14 ;  /* 0x0000000e02037221 */ /* 0x000fc80000000000 */
[----:B------:R-:W-:-:S07]  /*1a10*/  IMAD.MOV.U32 R13, RZ, RZ, R3 ;  /* 0x000000ffff0d7224 */ /* 0x000fce00078e0003 */
[----:B------:R-:W-:Y:S05]  /*1a20*/  WARPSYNC.COLLECTIVE R15, `(.L_x_21679) ;  /* 0x000000000f087348 */ /* 0x000fea0003c00000 */
[----:B------:R0:W1:Y:S02]  /*1a30*/  SHFL.BFLY P6, R14, R13, R12, R11 ;  /* 0x0c00000c0d0e7389 */ /* 0x00006400000c000b */
[----:B01----:R-:W-:Y:S05]  /*1a40*/  ENDCOLLECTIVE ;  /* 0x000000000000791b */ /* 0x003fea0003800000 */
.L_x_21679:
[----:B------:R-:W-:Y:S05]  /*1a50*/  BRA `(.L_x_21680) ;  /* 0xfffffff000807947 */ /* 0x000fea000383ffff */
.L_x_21658:
[----:B------:R-:W-:Y:S01]  /*1a60*/  BSSY B0, `(.L_x_21681) ;  /* 0x0000007000007945 */ /* 0x000fe20003800000 */
[----:B------:R-:W-:Y:S01]  /*1a70*/  IMAD.MOV.U32 R12, RZ, RZ, 0x8 ;  /* 0x00000008ff0c7424 */ /* 0x000fe200078e00ff */
[----:B------:R-:W-:Y:S01]  /*1a80*/  MOV R11, 0x1f ;  /* 0x0000001f000b7802 */ /* 0x000fe20000000f00 */
[----:B------:R-:W-:-:S07]  /*1a90*/  IMAD.MOV.U32 R15, RZ, RZ, -0x1 ;  /* 0xffffffffff0f7424 */ /* 0x000fce00078e00ff */
[----:B0-----:R-:W-:Y:S05]  /*1aa0*/  WARPSYNC.COLLECTIVE R15, `(.L_x_21682) ;  /* 0x000000000f087348 */ /* 0x001fea0003c00000 */
[----:B------:R1:W2:Y:S02]  /*1ab0*/  SHFL.BFLY P6, R14, R13, R12, R11 ;  /* 0x0c00000c0d0e7389 */ /* 0x0002a400000c000b */
[----:B012---:R-:W-:Y:S05]  /*1ac0*/  ENDCOLLECTIVE ;  /* 0x000000000000791b */ /* 0x007fea0003800000 */
.L_x_21682:
[----:B------:R-:W-:Y:S05]  /*1ad0*/  BSYNC B0 ;  /* 0x0000000000007941 */ /* 0x000fea0003800000 */
.L_x_21681:
        /* <DEDUP_REMOVED lines=8> */
.L_x_21683:
[----:B------:R-:W-:Y:S01]  /*1b60*/  HFMA2 R12, -RZ, RZ, 0, 1.1920928955078125e-07 ;  /* 0x00000002ff0c7431 */ /* 0x000fe200000001ff */
[----:B------:R-:W-:-:S05]  /*1b70*/  FMNMX R0, R13, R14, !PT ;  /* 0x0000000e0d007209 */ /* 0x000fca0007800000 */
[----:B------:R-:W-:-:S07]  /*1b80*/  IMAD.MOV.U32 R13, RZ, RZ, R0 ;  /* 0x000000ffff0d7224 */ /* 0x000fce00078e0000 */
[----:B------:R-:W-:Y:S05]  /*1b90*/  WARPSYNC.COLLECTIVE R15, `(.L_x_21684) ;  /* 0x000000000f087348 */ /* 0x000fea0003c00000 */
[----:B------:R0:W1:Y:S02]  /*1ba0*/  SHFL.BFLY P6, R14, R13, R12, R11 ;  /* 0x0c00000c0d0e7389 */ /* 0x00006400000c000b */
[----:B01----:R-:W-:Y:S05]  /*1bb0*/  ENDCOLLECTIVE ;  /* 0x000000000000791b */ /* 0x003fea0003800000 */
.L_x_21684:
[----:B------:R-:W-:Y:S02]  /*1bc0*/  MOV R12, 0x1 ;  /* 0x00000001000c7802 */ /* 0x000fe40000000f00 */
[----:B------:R-:W-:Y:S01]  /*1bd0*/  FMNMX R2, R0, R14, !PT ;  /* 0x0000000e00027209 */ /* 0x000fe20007800000 */
[----:B------:R-:W-:-:S04]  /*1be0*/  HFMA2 R0, -RZ, RZ, 3.7421875, 0 ;  /* 0x437c0000ff007431 */ /* 0x000fc800000001ff */
[----:B------:R-:W-:-:S07]  /*1bf0*/  IMAD.MOV.U32 R13, RZ, RZ, R2 ;  /* 0x000000ffff0d7224 */ /* 0x000fce00078e0002 */
[----:B------:R-:W-:Y:S05]  /*1c00*/  WARPSYNC.COLLECTIVE R15, `(.L_x_21685) ;  /* 0x000000000f087348 */ /* 0x000fea0003c00000 */
[----:B------:R0:W1:Y:S02]  /*1c10*/  SHFL.BFLY P6, R14, R13, R12, R11 ;  /* 0x0c00000c0d0e7389 */ /* 0x00006400000c000b */
[----:B01----:R-:W-:Y:S05]  /*1c20*/  ENDCOLLECTIVE ;  /* 0x000000000000791b */ /* 0x003fea0003800000 */
.L_x_21685:
        /* <DEDUP_REMOVED lines=15> */
.L_x_21686:
[----:B------:R-:W-:Y:S02]  /*1d20*/  HFMA2 R12, -RZ, RZ, 0, 2.384185791015625e-07 ;  /* 0x00000004ff0c7431 */ /* 0x000fe400000001ff */
[----:B------:R-:W-:-:S04]  /*1d30*/  FADD R0, R13, R14 ;  /* 0x0000000e0d007221 */ /* 0x000fc80000000000 */
[----:B------:R-:W-:-:S07]  /*1d40*/  IMAD.MOV.U32 R13, RZ, RZ, R0 ;  /* 0x000000ffff0d7224 */ /* 0x000fce00078e0000 */
[----:B------:R-:W-:Y:S05]  /*1d50*/  WARPSYNC.COLLECTIVE R15, `(.L_x_21687) ;  /* 0x000000000f087348 */ /* 0x000fea0003c00000 */
[----:B------:R0:W1:Y:S02]  /*1d60*/  SHFL.BFLY P6, R14, R13, R12, R11 ;  /* 0x0c00000c0d0e7389 */ /* 0x00006400000c000b */
[----:B01----:R-:W-:Y:S05]  /*1d70*/  ENDCOLLECTIVE ;  /* 0x000000000000791b */ /* 0x003fea0003800000 */
.L_x_21687:
[----:B------:R-:W-:Y:S01]  /*1d80*/  MOV R12, 0x2 ;  /* 0x00000002000c7802 */ /* 0x000fe20000000f00 */
[----:B------:R-:W-:-:S04]  /*1d90*/  FADD R2, R0, R14 ;  /* 0x0000000e00027221 */ /* 0x000fc80000000000 */
[----:B------:R-:W-:-:S07]  /*1da0*/  IMAD.MOV.U32 R13, RZ, RZ, R2 ;  /* 0x000000ffff0d7224 */ /* 0x000fce00078e0002 */
[----:B------:R-:W-:Y:S05]  /*1db0*/  WARPSYNC.COLLECTIVE R15, `(.L_x_21688) ;  /* 0x000000000f087348 */ /* 0x000fea0003c00000 */
[----:B------:R0:W1:Y:S02]  /*1dc0*/  SHFL.BFLY P6, R14, R13, R12, R11 ;  /* 0x0c00000c0d0e7389 */ /* 0x00006400000c000b */
[----:B01----:R-:W-:Y:S05]  /*1dd0*/  ENDCOLLECTIVE ;  /* 0x000000000000791b */ /* 0x003fea0003800000 */
.L_x_21688:
[----:B------:R-:W-:Y:S02]  /*1de0*/  HFMA2 R12, -RZ, RZ, 0, 5.9604644775390625e-08 ;  /* 0x00000001ff0c7431 */ /* 0x000fe400000001ff */
[----:B------:R-:W-:-:S04]  /*1df0*/  FADD R3, R2, R14 ;  /* 0x0000000e02037221 */ /* 0x000fc80000000000 */
[----:B------:R-:W-:-:S07]  /*1e00*/  IMAD.MOV.U32 R13, RZ, RZ, R3 ;  /* 0x000000ffff0d7224 */ /* 0x000fce00078e0003 */
[----:B------:R-:W-:Y:S05]  /*1e10*/  WARPSYNC.COLLECTIVE R15, `(.L_x_21689) ;  /* 0x000000000f087348 */ /* 0x000fea0003c00000 */
[----:B------:R0:W1:Y:S02]  /*1e20*/  SHFL.BFLY P6, R14, R13, R12, R11 ;  /* 0x0c00000c0d0e7389 */ /* 0x00006400000c000b */
[----:B01----:R-:W-:Y:S05]  /*1e30*/  ENDCOLLECTIVE ;  /* 0x000000000000791b */ /* 0x003fea0003800000 */
.L_x_21689:
[----:B------:R-:W-:Y:S05]  /*1e40*/  BRA `(.L_x_21690) ;  /* 0xfffffff000947947 */ /* 0x000fea000383ffff */
        .weak           $__internal_420_$__cuda_sm20_div_u64
        .type           $__internal_420_$__cuda_sm20_div_u64,@function
        .size           $__internal_420_$__cuda_sm20_div_u64,($__internal_421_$__cuda_sm3x_div_rn_noftz_f32_slowpath - $__internal_420_$__cuda_sm20_div_u64)
$__internal_420_$__cuda_sm20_div_u64:
        /* <DEDUP_REMOVED lines=68> */
[----:B------:R-:W-:Y:S06]  /*2290*/  RET.REL.NODEC R4 `(_Z15SoftmaxWarpImplI10DirectLoadIffE11DirectStoreIffEfLi1ELi1ELi16ELi1ELb0EL9Algorithm0EEvT_T0_ll) ;  /* 0xffffffdc04587950 */ /* 0x000fec0003c3ffff */
        .weak           $__internal_421_$__cuda_sm3x_div_rn_noftz_f32_slowpath
        .type           $__internal_421_$__cuda_sm3x_div_rn_noftz_f32_slowpath,@function
        .size           $__internal_421_$__cuda_sm3x_div_rn_noftz_f32_slowpath,(.L_x_25873 - $__internal_421_$__cuda_sm3x_div_rn_noftz_f32_slowpath)
$__internal_421_$__cuda_sm3x_div_rn_noftz_f32_slowpath:
        /* <DEDUP_REMOVED lines=34> */
.L_x_21692:
        /* <DEDUP_REMOVED lines=51> */
.L_x_21699:
[----:B------:R-:W-:-:S04]  /*27f0*/  LOP3.LUT R0, R0, 0x80000000, RZ, 0xc0, !PT ;  /* 0x8000000000007812 */ /* 0x000fc800078ec0ff */
[----:B------:R-:W-:Y:S01]  /*2800*/  LOP3.LUT R0, R0, 0x7f800000, RZ, 0xfc, !PT ;  /* 0x7f80000000007812 */ /* 0x000fe200078efcff */
[----:B------:R-:W-:Y:S06]  /*2810*/  BRA `(.L_x_21700) ;  /* 0x0000000000047947 */ /* 0x000fec0003800000 */
.L_x_21698:
[----:B------:R-:W-:-:S07]  /*2820*/  IMAD R0, R15, 0x800000, R0 ;  /* 0x008000000f007824 */ /* 0x000fce00078e0200 */
.L_x_21700:
[----:B------:R-:W-:Y:S05]  /*2830*/  BSYNC.RECONVERGENT B3 ;  /* 0x0000000000037941 */ /* 0x000fea0003800200 */
.L_x_21697:
[----:B------:R-:W-:Y:S05]  /*2840*/  BRA `(.L_x_21701) ;  /* 0x0000000000207947 */ /* 0x000fea0003800000 */
.L_x_21696:
[----:B------:R-:W-:-:S04]  /*2850*/  LOP3.LUT R0, R3, 0x80000000, R0, 0x48, !PT ;  /* 0x8000000003007812 */ /* 0x000fc800078e4800 */
[----:B------:R-:W-:Y:S01]  /*2860*/  LOP3.LUT R0, R0, 0x7f800000, RZ, 0xfc, !PT ;  /* 0x7f80000000007812 */ /* 0x000fe200078efcff */
[----:B------:R-:W-:Y:S06]  /*2870*/  BRA `(.L_x_21701) ;  /* 0x0000000000147947 */ /* 0x000fec0003800000 */
.L_x_21695:
[----:B------:R-:W-:Y:S01]  /*2880*/  LOP3.LUT R0, R3, 0x80000000, R0, 0x48, !PT ;  /* 0x8000000003007812 */ /* 0x000fe200078e4800 */
[----:B------:R-:W-:Y:S06]  /*2890*/  BRA `(.L_x_21701) ;  /* 0x00000000000c7947 */ /* 0x000fec0003800000 */
.L_x_21694:
[----:B------:R-:W0:Y:S01]  /*28a0*/  MUFU.RSQ R0, -QNAN ;  /* 0xffc0000000007908 */ /* 0x000e220000001400 */
[----:B------:R-:W-:Y:S05]  /*28b0*/  BRA `(.L_x_21701) ;  /* 0x0000000000047947 */ /* 0x000fea0003800000 */
.L_x_21693:
[----:B------:R-:W-:-:S07]  /*28c0*/  FADD.FTZ R0, R0, R3 ;  /* 0x0000000300007221 */ /* 0x000fce0000010000 */
.L_x_21701:
[----:B------:R-:W-:Y:S05]  /*28d0*/  BSYNC.RECONVERGENT B2 ;  /* 0x0000000000027941 */ /* 0x000fea0003800200 */
.L_x_21691:
[----:B------:R-:W-:-:S04]  /*28e0*/  HFMA2 R3, -RZ, RZ, 0, 0 ;  /* 0x00000000ff037431 */ /* 0x000fc800000001ff */
[----:B0-----:R-:W-:Y:S05]  /*28f0*/  RET.REL.NODEC R2 `(_Z15SoftmaxWarpImplI10DirectLoadIffE11DirectStoreIffEfLi1ELi1ELi16ELi1ELb0EL9Algorithm0EEvT_T0_ll) ;  /* 0xffffffd402c07950 */ /* 0x001fea0003c3ffff */
.L_x_21702:
        /* <DEDUP_REMOVED lines=16> */
.L_x_25873:


//--------------------- .text._Z15SoftmaxWarpImplI10DirectLoadIffE11DirectStoreIffEfLi1ELi1ELi16ELi2ELb1EL9Algorithm0EEvT_T0_ll --------------------------
	.section	.text._Z15SoftmaxWarpImplI10DirectLoadIffE11DirectStoreIffEfLi1ELi1ELi16ELi2ELb1EL9Algorithm0EEvT_T0_ll,"ax",@progbits
	.align	128
        .global         _Z15SoftmaxWarpImplI10DirectLoadIffE11DirectStoreIffEfLi1ELi1ELi16ELi2ELb1EL9Algorithm0EEvT_T0_ll
        .type           _Z15SoftmaxWarpImplI10DirectLoadIffE11DirectStoreIffEfLi1ELi1ELi16ELi2ELb1EL9Algorithm0EEvT_T0_ll,@function
        .size           _Z15SoftmaxWarpImplI10DirectLoadIffE11DirectStoreIffEfLi1ELi1ELi16ELi2ELb1EL9Algorithm0EEvT_T0_ll,(.L_x_25874 - _Z15SoftmaxWarpImplI10DirectLoadIffE11DirectStoreIffEfLi1ELi1ELi16ELi2ELb1EL9Algorithm0EEvT_T0_ll)
        .other          _Z15SoftmaxWarpImplI10DirectLoadIffE11DirectStoreIffEfLi1ELi1ELi16ELi2ELb1EL9Algorithm0EEvT_T0_ll,@"STO_CUDA_ENTRY STV_DEFAULT"
_Z15SoftmaxWarpImplI10DirectLoadIffE11DirectStoreIffEfLi1ELi1ELi16ELi2ELb1EL9Algorithm0EEvT_T0_ll:
.text._Z15SoftmaxWarpImplI10DirectLoadIffE11DirectStoreIffEfLi1ELi1ELi16ELi2ELb1EL9Algorithm0EEvT_T0_ll:
        /* <DEDUP_REMOVED lines=24> */
.L_x_21703:
        /* <DEDUP_REMOVED lines=16> */
.L_x_21713:
[----:B-1----:R-:W-:Y:S01]  /*0280*/  ISETP.GE.U32.AND P0, PT, R18, UR40, PT ;  /* 0x0000002812007c0c */ /* 0x002fe2000bf06070 */
[----:B--2---:R-:W1:Y:S03]  /*0290*/  LDC.64 R12, c[0x0][0x388] ;  /* 0x0000e200ff0c7b82 */ /* 0x004e660000000a00 */
        /* <DEDUP_REMOVED lines=14> */
[----:B------:R-:W-:Y:S01]  /*0380*/  @!P0 IMAD.IADD R4, R13, 0x1, R23 ;  /* 0x000000010d048824 */ /* 0x000fe200078e0217 */
[----:B------:R-:W-:Y:S01]  /*0390*/  MOV R23, 0xff800000 ;  /* 0xff80000000177802 */ /* 0x000fe20000000f00 */
[----:B------:R-:W-:-:S02]  /*03a0*/  @!P0 IMAD R21, R17, R21, R0 ;  /* 0x0000001511158224 */ /* 0x000fc400078e0200 */
[----:B-----5:R-:W-:-:S04]  /*03b0*/  @!P0 IMAD.WIDE.U32 R14, R17, R20, R14 ;  /* 0x00000014110e8225 */ /* 0x020fc800078e000e */
[----:B------:R-:W-:Y:S01]  /*03c0*/  IMAD.MOV.U32 R19, RZ, RZ, -0x800000 ;  /* 0xff800000ff137424 */ /* 0x000fe200078e00ff */
[----:B------:R-:W-:Y:S02]  /*03d0*/  @!P0 IADD3 R0, P2, PT, R18, R14, RZ ;  /* 0x0000000e12008210 */ /* 0x000fe40007f5e0ff */
[----:B--2---:R-:W-:-:S03]  /*03e0*/  @!P0 LEA R10, P1, R12, R10, 0x2 ;  /* 0x0000000a0c0a8211 */ /* 0x004fc600078210ff */
[----:B------:R-:W-:Y:S01]  /*03f0*/  @!P0 IMAD.X R14, R21, 0x1, R15, P2 ;  /* 0x00000001150e8824 */ /* 0x000fe200010e060f */
[----:B------:R-:W-:Y:S02]  /*0400*/  @!P0 LEA.HI.X R11, R12, R11, R4, 0x2, P1 ;  /* 0x0000000b0c0b8211 */ /* 0x000fe400008f1404 */
[----:B-1----:R-:W-:-:S03]  /*0410*/  @!P0 LEA R2, P2, R0, R2, 0x2 ;  /* 0x0000000200028211 */ /* 0x002fc600078410ff */
[----:B------:R-:W2:Y:S01]  /*0420*/  @!P0 LDG.E R23, desc[UR4][R10.64] ;  /* 0x000000040a178981 */ /* 0x000ea2000c1e1900 */
[----:B------:R-:W-:-:S05]  /*0430*/  @!P0 LEA.HI.X R3, R0, R3, R14, 0x2, P2 ;  /* 0x0000000300038211 */ /* 0x000fca00010f140e */
[----:B------:R-:W4:Y:S01]  /*0440*/  @!P0 LDG.E R19, desc[UR6][R2.64] ;  /* 0x0000000602138981 */ /* 0x000f22000c1e1900 */
[----:B------:R-:W-:Y:S01]  /*0450*/  UMOV UR4, 0xffffffff ;  /* 0xffffffff00047882 */ /* 0x000fe20000000000 */
[----:B------:R-:W-:Y:S01]  /*0460*/  IMAD.MOV.U32 R13, RZ, RZ, -0x800000 ;  /* 0xff800000ff0d7424 */ /* 0x000fe200078e00ff */
[----:B------:R-:W-:Y:S02]  /*0470*/  MOV R0, 0xff800000 ;  /* 0xff80000000007802 */ /* 0x000fe40000000f00 */
[----:B--2---:R-:W-:Y:S02]  /*0480*/  @!P0 FMNMX R13, R23, -INF , !PT ;  /* 0xff800000170d8809 */ /* 0x004fe40007800000 */
[----:B----4-:R-:W-:Y:S01]  /*0490*/  @!P0 FMNMX R0, R19, -INF , !PT ;  /* 0xff80000013008809 */ /* 0x010fe20007800000 */
        /* <DEDUP_REMOVED lines=54> */
.L_x_21731:
        /* <DEDUP_REMOVED lines=11> */
[----:B0--3--:R-:W-:Y:S05]  /*08b0*/  CALL.REL.NOINC `($__internal_422_$__cuda_sm3x_div_rn_noftz_f32_slowpath) ;  /* 0x0000000800d87944 */ /* 0x009fea0003c00000 */
[----:B------:R-:W-:-:S07]  /*08c0*/  IMAD.MOV.U32 R21, RZ, RZ, R0 ;  /* 0x000000ffff157224 */ /* 0x000fce00078e0000 */
.L_x_21706:
[----:B------:R-:W-:Y:S05]  /*08d0*/  BSYNC.RECONVERGENT B0 ;  /* 0x0000000000007941 */ /* 0x000fea0003800200 */
.L_x_21705:
        /* <DEDUP_REMOVED lines=14> */
[C---:B------:R-:W-:Y:S02]  /*09c0*/  IMAD R15, R17.reuse, UR39, R10 ;  /* 0x00000027110f7c24 */ /* 0x040fe4000f8e020a */
[----:B------:R-:W-:-:S04]  /*09d0*/  IMAD.WIDE.U32 R12, R17, UR38, R18 ;  /* 0x00000026110c7c25 */ /* 0x000fc8000f8e0012 */
[----:B------:R-:W-:Y:S01]  /*09e0*/  IMAD.IADD R13, R13, 0x1, R15 ;  /* 0x000000010d0d7824 */ /* 0x000fe200078e020f */
[----:B------:R-:W-:-:S04]  /*09f0*/  LEA R14, P0, R12, UR36, 0x2 ;  /* 0x000000240c0e7c11 */ /* 0x000fc8000f8010ff */
[----:B------:R-:W-:-:S05]  /*0a00*/  LEA.HI.X R15, R12, UR37, R13, 0x2, P0 ;  /* 0x000000250c0f7c11 */ /* 0x000fca00080f140d */
[----:B------:R1:W-:Y:S04]  /*0a10*/  STG.E desc[UR4][R14.64], R21 ;  /* 0x000000150e007986 */ /* 0x0003e8000c101904 */
.L_x_21708:
[----:B------:R-:W-:Y:S05]  /*0a20*/  BSYNC.RECONVERGENT B0 ;  /* 0x0000000000007941 */ /* 0x000fea0003800200 */
.L_x_21707:
[----:B------:R-:W-:Y:S01]  /*0a30*/  BSSY.RECONVERGENT B0, `(.L_x_21709) ;  /* 0x0000008000007945 */ /* 0x000fe20003800200 */
[----:B------:R-:W-:-:S03]  /*0a40*/  FFMA R13, R3, R4, R0 ;  /* 0x00000004030d7223 */ /* 0x000fc60000000000 */
[----:B------:R-:W-:Y:S05]  /*0a50*/  @!P2 BRA `(.L_x_21710) ;  /* 0x000000000014a947 */ /* 0x000fea0003800000 */
[----:B------:R-:W-:Y:S01]  /*0a60*/  IMAD.MOV.U32 R0, RZ, RZ, R2 ;  /* 0x000000ffff007224 */ /* 0x000fe200078e0002 */
[----:B------:R-:W-:Y:S02]  /*0a70*/  MOV R3, R11 ;  /* 0x0000000b00037202 */ /* 0x000fe40000000f00 */
[----:B------:R-:W-:-:S07]  /*0a80*/  MOV R4, 0xaa0 ;  /* 0x00000aa000047802 */ /* 0x000fce0000000f00 */
[----:B01-3--:R-:W-:Y:S05]  /*0a90*/  CALL.REL.NOINC `($__internal_422_$__cuda_sm3x_div_rn_noftz_f32_slowpath) ;  /* 0x0000000800607944 */ /* 0x00bfea0003c00000 */
[----:B------:R-:W-:-:S07]  /*0aa0*/  IMAD.MOV.U32 R13, RZ, RZ, R0 ;  /* 0x000000ffff0d7224 */ /* 0x000fce00078e0000 */
.L_x_21710:
[----:B------:R-:W-:Y:S05]  /*0ab0*/  BSYNC.RECONVERGENT B0 ;  /* 0x0000000000007941 */ /* 0x000fea0003800200 */
.L_x_21709:
        /* <DEDUP_REMOVED lines=12> */
.L_x_21712:
[----:B------:R-:W-:Y:S05]  /*0b80*/  BSYNC.RECONVERGENT B0 ;  /* 0x0000000000007941 */ /* 0x000fea0003800200 */
.L_x_21711:
[----:B------:R-:W-:-:S04]  /*0b90*/  IADD3 R17, P0, PT, R16, R17, RZ ;  /* 0x0000001110117210 */ /* 0x000fc80007f1e0ff */
[----:B------:R-:W-:Y:S02]  /*0ba0*/  LEA.HI.X.SX32 R5, R16, R5, 0x1, P0 ;  /* 0x0000000510057211 */ /* 0x000fe400000f0eff */
[----:B------:R-:W-:-:S04]  /*0bb0*/  ISETP.GE.U32.AND P0, PT, R17, UR42, PT ;  /* 0x0000002a11007c0c */ /* 0x000fc8000bf06070 */
[----:B------:R-:W-:-:S13]  /*0bc0*/  ISETP.GE.AND.EX P0, PT, R5, UR43, PT, P0 ;  /* 0x0000002b05007c0c */ /* 0x000fda000bf06300 */
[----:B------:R-:W-:Y:S05]  /*0bd0*/  @!P0 BRA `(.L_x_21713) ;  /* 0xfffffff400a88947 */ /* 0x000fea000383ffff */
[----:B------:R-:W-:Y:S05]  /*0be0*/  EXIT ;  /* 0x000000000000794d */ /* 0x000fea0003800000 */
.L_x_21704:
[----:B------:R-:W-:Y:S01]  /*0bf0*/  HFMA2 R12, -RZ, RZ, 0, 4.76837158203125e-07 ;  /* 0x00000008ff0c7431 */ /* 0x000fe200000001ff */
[----:B------:R-:W-:Y:S01]  /*0c00*/  BSSY B0, `(.L_x_21714) ;  /* 0x0000006000007945 */ /* 0x000fe20003800000 */
[----:B------:R-:W-:Y:S02]  /*0c10*/  IMAD.MOV.U32 R11, RZ, RZ, 0x1f ;  /* 0x0000001fff0b7424 */ /* 0x000fe400078e00ff */
[----:B------:R-:W-:-:S07]  /*0c20*/  IMAD.MOV.U32 R15, RZ, RZ, -0x1 ;  /* 0xffffffffff0f7424 */ /* 0x000fce00078e00ff */
[----:B0--3--:R-:W-:Y:S05]  /*0c30*/  WARPSYNC.COLLECTIVE R15, `(.L_x_21715) ;  /* 0x000000000f087348 */ /* 0x009fea0003c00000 */
[----:B------:R1:W2:Y:S02]  /*0c40*/  SHFL.BFLY P6, R14, R13, R12, R11 ;  /* 0x0c00000c0d0e7389 */ /* 0x0002a400000c000b */
[----:B0123--:R-:W-:Y:S05]  /*0c50*/  ENDCOLLECTIVE ;  /* 0x000000000000791b */ /* 0x00ffea0003800000 */
.L_x_21715:
[----:B------:R-:W-:Y:S05]  /*0c60*/  BSYNC B0 ;  /* 0x0000000000007941 */ /* 0x000fea0003800000 */
.L_x_21714:
[----:B------:R-:W-:Y:S01]  /*0c70*/  FMNMX R13, R14, R13, !PT ;  /* 0x0000000d0e0d7209 */ /* 0x000fe20007800000 */
[----:B------:R-:W-:Y:S01]  /*0c80*/  IMAD.MOV.U32 R11, RZ, RZ, 0x1f ;  /* 0x0000001fff0b7424 */ /* 0x000fe200078e00ff */
[----:B------:R-:W-:Y:S02]  /*0c90*/  MOV R12, 0x4 ;  /* 0x00000004000c7802 */ /* 0x000fe40000000f00 */
[----:B------:R-:W-:-:S07]  /*0ca0*/  MOV R15, 0xffffffff ;  /* 0xffffffff000f7802 */ /* 0x000fce0000000f00 */
[----:B------:R-:W-:Y:S05]  /*0cb0*/  WARPSYNC.COLLECTIVE R15, `(.L_x_21716) ;  /* 0x000000000f087348 */ /* 0x000fea0003c00000 */
[----:B------:R0:W1:Y:S02]  /*0cc0*/  SHFL.BFLY P6, R14, R13, R12, R11 ;  /* 0x0c00000c0d0e7389 */ /* 0x00006400000c000b */
[----:B01----:R-:W-:Y:S05]  /*0cd0*/  ENDCOLLECTIVE ;  /* 0x000000000000791b */ /* 0x003fea0003800000 */
.L_x_21716:
[----:B------:R-:W-:Y:S01]  /*0ce0*/  HFMA2 R12, -RZ, RZ, 0, 1.1920928955078125e-07 ;  /* 0x00000002ff0c7431 */ /* 0x000fe200000001ff */
[----:B------:R-:W-:-:S05]  /*0cf0*/  FMNMX R2, R13, R14, !PT ;  /* 0x0000000e0d027209 */ /* 0x000fca0007800000 */
[----:B------:R-:W-:-:S07]  /*0d00*/  IMAD.MOV.U32 R13, RZ, RZ, R2 ;  /* 0x000000ffff0d7224 */ /* 0x000fce00078e0002 */
[----:B------:R-:W-:Y:S05]  /*0d10*/  WARPSYNC.COLLECTIVE R15, `(.L_x_21717) ;  /* 0x000000000f087348 */ /* 0x000fea0003c00000 */
[----:B------:R0:W1:Y:S02]  /*0d20*/  SHFL.BFLY P6, R14, R13, R12, R11 ;  /* 0x0c00000c0d0e7389 */ /* 0x00006400000c000b */
[----:B01----:R-:W-:Y:S05]  /*0d30*/  ENDCOLLECTIVE ;  /* 0x000000000000791b */ /* 0x003fea0003800000 */
.L_x_21717:
[----:B------:R-:W-:Y:S02]  /*0d40*/  MOV R12, 0x1 ;  /* 0x00000001000c7802 */ /* 0x000fe40000000f00 */
[----:B------:R-:W-:Y:S02]  /*0d50*/  FMNMX R3, R2, R14, !PT ;  /* 0x0000000e02037209 */ /* 0x000fe40007800000 */
[----:B------:R-:W-:-:S03]  /*0d60*/  MOV R2, 0x3bbb989d ;  /* 0x3bbb989d00027802 */ /* 0x000fc60000000f00 */
[----:B------:R-:W-:-:S07]  /*0d70*/  IMAD.MOV.U32 R13, RZ, RZ, R3 ;  /* 0x000000ffff0d7224 */ /* 0x000fce00078e0003 */
[----:B------:R-:W-:Y:S05]  /*0d80*/  WARPSYNC.COLLECTIVE R15, `(.L_x_21718) ;  /* 0x000000000f087348 */ /* 0x000fea0003c00000 */
[----:B------:R0:W1:Y:S02]  /*0d90*/  SHFL.BFLY P6, R14, R13, R12, R11 ;  /* 0x0c00000c0d0e7389 */ /* 0x00006400000c000b */
[----:B01----:R-:W-:Y:S05]  /*0da0*/  ENDCOLLECTIVE ;  /* 0x000000000000791b */ /* 0x003fea0003800000 */
.L_x_21718:
[----:B------:R-:W-:Y:S01]  /*0db0*/  MOV R13, R0 ;  /* 0x00000000000d7202 */ /* 0x000fe20000000f00 */
[----:B------:R-:W-:Y:S02]  /*0dc0*/  IMAD.MOV.U32 R12, RZ, RZ, 0x8 ;  /* 0x00000008ff0c7424 */ /* 0x000fe400078e00ff */
[----:B------:R-:W-:-:S07]  /*0dd0*/  IMAD.MOV.U32 R10, RZ, RZ, R14 ;  /* 0x000000ffff0a7224 */ /* 0x000fce00078e000e */
[----:B------:R-:W-:Y:S05]  /*0de0*/  WARPSYNC.COLLECTIVE R15, `(.L_x_21719) ;  /* 0x000000000f087348 */ /* 0x000fea0003c00000 */
[----:B------:R0:W1:Y:S02]  /*0df0*/  SHFL.BFLY P6, R14, R13, R12, R11 ;  /* 0x0c00000c0d0e7389 */ /* 0x00006400000c000b */
[----:B01----:R-:W-:Y:S05]  /*0e00*/  ENDCOLLECTIVE ;  /* 0x000000000000791b */ /* 0x003fea0003800000 */
.L_x_21719:
        /* <DEDUP_REMOVED lines=12> */
.L_x_21720:
        /* <DEDUP_REMOVED lines=14> */
.L_x_21721:
[----:B------:R-:W-:Y:S01]  /*0fb0*/  IMAD.MOV.U32 R12, RZ, RZ, 0x1 ;  /* 0x00000001ff0c7424 */ /* 0x000fe200078e00ff */
[----:B------:R-:W-:-:S04]  /*0fc0*/  MOV R25, R14 ;  /* 0x0000000e00197202 */ /* 0x000fc80000000f00 */
[----:B------:R-:W-:-:S04]  /*0fd0*/  FMNMX R25, R4, R25, !PT ;  /* 0x0000001904197209 */ /* 0x000fc80007800000 */
[----:B------:R-:W-:-:S07]  /*0fe0*/  MOV R13, R25 ;  /* 0x00000019000d7202 */ /* 0x000fce0000000f00 */
[----:B------:R-:W-:Y:S05]  /*0ff0*/  WARPSYNC.COLLECTIVE R15, `(.L_x_21722) ;  /* 0x000000000f087348 */ /* 0x000fea0003c00000 */
[----:B------:R0:W1:Y:S02]  /*1000*/  SHFL.BFLY P6, R14, R13, R12, R11 ;  /* 0x0c00000c0d0e7389 */ /* 0x00006400000c000b */
[----:B01----:R-:W-:Y:S05]  /*1010*/  ENDCOLLECTIVE ;  /* 0x000000000000791b */ /* 0x003fea0003800000 */
.L_x_21722:
[----:B------:R-:W-:Y:S02]  /*1020*/  HFMA2 R12, -RZ, RZ, 0, 4.76837158203125e-07 ;  /* 0x00000008ff0c7431 */ /* 0x000fe400000001ff */
[----:B------:R-:W-:Y:S01]  /*1030*/  IMAD.MOV.U32 R13, RZ, RZ, R10 ;  /* 0x000000ffff0d7224 */ /* 0x000fe200078e000a */
[----:B------:R-:W-:-:S07]  /*1040*/  MOV R20, R14 ;  /* 0x0000000e00147202 */ /* 0x000fce0000000f00 */
[----:B------:R-:W-:Y:S05]  /*1050*/  WARPSYNC.COLLECTIVE R15, `(.L_x_21723) ;  /* 0x000000000f087348 */ /* 0x000fea0003c00000 */
[----:B------:R0:W1:Y:S02]  /*1060*/  SHFL.BFLY P6, R14, R13, R12, R11 ;  /* 0x0c00000c0d0e7389 */ /* 0x00006400000c000b */
[----:B01----:R-:W-:Y:S05]  /*1070*/  ENDCOLLECTIVE ;  /* 0x000000000000791b */ /* 0x003fea0003800000 */
.L_x_21723:
        /* <DEDUP_REMOVED lines=13> */
.L_x_21724:
        /* <DEDUP_REMOVED lines=8> */
.L_x_21725:
        /* <DEDUP_REMOVED lines=8> */
.L_x_21726:
[----:B------:R-:W-:Y:S02]  /*1250*/  HFMA2 R12, -RZ, RZ, 0, 4.76837158203125e-07 ;  /* 0x00000008ff0c7431 */ /* 0x000fe400000001ff */
[----:B------:R-:W-:Y:S01]  /*1260*/  IMAD.MOV.U32 R13, RZ, RZ, R3 ;  /* 0x000000ffff0d7224 */ /* 0x000fe200078e0003 */
[----:B------:R-:W-:-:S07]  /*1270*/  MOV R21, R14 ;  /* 0x0000000e00157202 */ /* 0x000fce0000000f00 */
[----:B------:R-:W-:Y:S05]  /*1280*/  WARPSYNC.COLLECTIVE R15, `(.L_x_21727) ;  /* 0x000000000f087348 */ /* 0x000fea0003c00000 */
[----:B------:R0:W1:Y:S02]  /*1290*/  SHFL.BFLY P6, R14, R13, R12, R11 ;  /* 0x0c00000c0d0e7389 */ /* 0x00006400000c000b */
[----:B01----:R-:W-:Y:S05]  /*12a0*/  ENDCOLLECTIVE ;  /* 0x000000000000791b */ /* 0x003fea0003800000 */
.L_x_21727:
        /* <DEDUP_REMOVED lines=8> */
.L_x_21728:
[----:B------:R-:W-:Y:S01]  /*1330*/  HFMA2 R12, -RZ, RZ, 0, 1.1920928955078125e-07 ;  /* 0x00000002ff0c7431 */ /* 0x000fe200000001ff */
[----:B------:R-:W-:-:S05]  /*1340*/  MOV R23, R14 ;  /* 0x0000000e00177202 */ /* 0x000fca0000000f00 */
[----:B------:R-:W-:-:S04]  /*1350*/  FADD R23, R20, R23 ;  /* 0x0000001714177221 */ /* 0x000fc80000000000 */
[----:B------:R-:W-:-:S07]  /*1360*/  IMAD.MOV.U32 R13, RZ, RZ, R23 ;  /* 0x000000ffff0d7224 */ /* 0x000fce00078e0017 */
[----:B------:R-:W-:Y:S05]  /*1370*/  WARPSYNC.COLLECTIVE R15, `(.L_x_21729) ;  /* 0x000000000f087348 */ /* 0x000fea0003c00000 */
[----:B------:R0:W1:Y:S02]  /*1380*/  SHFL.BFLY P6, R14, R13, R12, R11 ;  /* 0x0c00000c0d0e7389 */ /* 0x00006400000c000b */
[----:B01----:R-:W-:Y:S05]  /*1390*/  ENDCOLLECTIVE ;  /* 0x000000000000791b */ /* 0x003fea0003800000 */
.L_x_21729:
[----:B------:R-:W-:Y:S02]  /*13a0*/  IMAD.MOV.U32 R12, RZ, RZ, 0x1 ;  /* 0x00000001ff0c7424 */ /* 0x000fe400078e00ff */
[----:B------:R-:W-:-:S04]  /*13b0*/  IMAD.MOV.U32 R22, RZ, RZ, R14 ;  /* 0x000000ffff167224 */ /* 0x000fc800078e000e */
[----:B------:R-:W-:-:S05]  /*13c0*/  FADD R22, R23, R22 ;  /* 0x0000001617167221 */ /* 0x000fca0000000000 */
[----:B------:R-:W-:-:S07]  /*13d0*/  MOV R13, R22 ;  /* 0x00000016000d7202 */ /* 0x000fce0000000f00 */
[----:B------:R-:W-:Y:S05]  /*13e0*/  WARPSYNC.COLLECTIVE R15, `(.L_x_21730) ;  /* 0x000000000f087348 */ /* 0x000fea0003c00000 */
[----:B------:R0:W1:Y:S02]  /*13f0*/  SHFL.BFLY P6, R14, R13, R12, R11 ;  /* 0x0c00000c0d0e7389 */ /* 0x00006400000c000b */
[----:B01----:R-:W-:Y:S05]  /*1400*/  ENDCOLLECTIVE ;  /* 0x000000000000791b */ /* 0x003fea0003800000 */
.L_x_21730:
[----:B------:R-:W-:Y:S05]  /*1410*/  BRA `(.L_x_21731) ;  /* 0xfffffff000f87947 */ /* 0x000fea000383ffff */
        .weak           $__internal_422_$__cuda_sm3x_div_rn_noftz_f32_slowpath
        .type           $__internal_422_$__cuda_sm3x_div_rn_noftz_f32_slowpath,@function
        .size           $__internal_422_$__cuda_sm3x_div_rn_noftz_f32_slowpath,(.L_x_25874 - $__internal_422_$__cuda_sm3x_div_rn_noftz_f32_slowpath)
$__internal_422_$__cuda_sm3x_div_rn_noftz_f32_slowpath:
        /* <DEDUP_REMOVED lines=34> */
.L_x_21733:
        /* <DEDUP_REMOVED lines=51> */
.L_x_21740:
[----:B------:R-:W-:-:S04]  /*1970*/  LOP3.LUT R0, R0, 0x80000000, RZ, 0xc0, !PT ;  /* 0x8000000000007812 */ /* 0x000fc800078ec0ff */
[----:B------:R-:W-:Y:S01]  /*1980*/  LOP3.LUT R0, R0, 0x7f800000, RZ, 0xfc, !PT ;  /* 0x7f80000000007812 */ /* 0x000fe200078efcff */
[----:B------:R-:W-:Y:S06]  /*1990*/  BRA `(.L_x_21741) ;  /* 0x0000000000047947 */ /* 0x000fec0003800000 */
.L_x_21739:
[----:B------:R-:W-:-:S07]  /*19a0*/  LEA R0, R13, R0, 0x17 ;  /* 0x000000000d007211 */ /* 0x000fce00078eb8ff */
.L_x_21741:
[----:B------:R-:W-:Y:S05]  /*19b0*/  BSYNC.RECONVERGENT B2 ;  /* 0x0000000000027941 */ /* 0x000fea0003800200 */
.L_x_21738:
[----:B------:R-:W-:Y:S05]  /*19c0*/  BRA `(.L_x_21742) ;  /* 0x0000000000207947 */ /* 0x000fea0003800000 */
.L_x_21737:
[----:B------:R-:W-:-:S04]  /*19d0*/  LOP3.LUT R0, R3, 0x80000000, R0, 0x48, !PT ;  /* 0x8000000003007812 */ /* 0x000fc800078e4800 */
[----:B------:R-:W-:Y:S01]  /*19e0*/  LOP3.LUT R0, R0, 0x7f800000, RZ, 0xfc, !PT ;  /* 0x7f80000000007812 */ /* 0x000fe200078efcff */
[----:B------:R-:W-:Y:S06]  /*19f0*/  BRA `(.L_x_21742) ;  /* 0x0000000000147947 */ /* 0x000fec0003800000 */
.L_x_21736:
[----:B------:R-:W-:Y:S01]  /*1a00*/  LOP3.LUT R0, R3, 0x80000000, R0, 0x48, !PT ;  /* 0x8000000003007812 */ /* 0x000fe200078e4800 */
[----:B------:R-:W-:Y:S06]  /*1a10*/  BRA `(.L_x_21742) ;  /* 0x00000000000c7947 */ /* 0x000fec0003800000 */
.L_x_21735:
[----:B------:R-:W0:Y:S01]  /*1a20*/  MUFU.RSQ R0, -QNAN ;  /* 0xffc0000000007908 */ /* 0x000e220000001400 */
[----:B------:R-:W-:Y:S05]  /*1a30*/  BRA `(.L_x_21742) ;  /* 0x0000000000047947 */ /* 0x000fea0003800000 */
.L_x_21734:
[----:B------:R-:W-:-:S07]  /*1a40*/  FADD.FTZ R0, R0, R3 ;  /* 0x0000000300007221 */ /* 0x000fce0000010000 */
.L_x_21742:
[----:B------:R-:W-:Y:S05]  /*1a50*/  BSYNC.RECONVERGENT B1 ;  /* 0x0000000000017941 */ /* 0x000fea0003800200 */
.L_x_21732:
[----:B------:R-:W-:Y:S02]  /*1a60*/  HFMA2 R13, -RZ, RZ, 0, 0 ;  /* 0x00000000ff0d7431 */ /* 0x000fe400000001ff */
[----:B------:R-:W-:-:S04]  /*1a70*/  IMAD.MOV.U32 R12, RZ, RZ, R4 ;  /* 0x000000ffff0c7224 */ /* 0x000fc800078e0004 */
[----:B0-----:R-:W-:Y:S05]  /*1a80*/  RET.REL.NODEC R12 `(_Z15SoftmaxWarpImplI10DirectLoadIffE11DirectStoreIffEfLi1ELi1ELi16ELi2ELb1EL9Algorithm0EEvT_T0_ll) ;  /* 0xffffffe40c5c7950 */ /* 0x001fea0003c3ffff */
.L_x_21743:
        /* <DEDUP_REMOVED lines=15> */
.L_x_25874:


//--------------------- .text._Z15SoftmaxWarpImplI10DirectLoadIffE11DirectStoreIffEfLi1ELi1ELi16ELi2ELb0EL9Algorithm0EEvT_T0_ll --------------------------
	.section	.text._Z15SoftmaxWarpImplI10DirectLoadIffE11DirectStoreIffEfLi1ELi1ELi16ELi2ELb0EL9Algorithm0EEvT_T0_ll,"ax",@progbits
	.align	128
        .global         _Z15SoftmaxWarpImplI10DirectLoadIffE11DirectStoreIffEfLi1ELi1ELi16ELi2ELb0EL9Algorithm0EEvT_T0_ll
        .type           _Z15SoftmaxWarpImplI10DirectLoadIffE11DirectStoreIffEfLi1ELi1ELi16ELi2ELb0EL9Algorithm0EEvT_T0_ll,@function
        .size           _Z15SoftmaxWarpImplI10DirectLoadIffE11DirectStoreIffEfLi1ELi1ELi16ELi2ELb0EL9Algorithm0EEvT_T0_ll,(.L_x_25875 - _Z15SoftmaxWarpImplI10DirectLoadIffE11DirectStoreIffEfLi1ELi1ELi16ELi2ELb0EL9Algorithm0EEvT_T0_ll)
        .other          _Z15SoftmaxWarpImplI10DirectLoadIffE11DirectStoreIffEfLi1ELi1ELi16ELi2ELb0EL9Algorithm0EEvT_T0_ll,@"STO_CUDA_ENTRY STV_DEFAULT"
_Z15SoftmaxWarpImplI10DirectLoadIffE11DirectStoreIffEfLi1ELi1ELi16ELi2ELb0EL9Algorithm0EEvT_T0_ll:
.text._Z15SoftmaxWarpImplI10DirectLoadIffE11DirectStoreIffEfLi1ELi1ELi16ELi2ELb0EL9Algorithm0EEvT_T0_ll:
        /* <DEDUP_REMOVED lines=23> */
.L_x_21744:
        /* <DEDUP_REMOVED lines=18> */
.L_x_21750:
        /* <DEDUP_REMOVED lines=11> */
[----:B------:R-:W-:-:S04]  /*0340*/  LEA R2, P0, R16, R4, 0x2 ;  /* 0x0000000410027211 */ /* 0x000fc800078010ff */
[----:B------:R-:W-:Y:S02]  /*0350*/  LEA.HI.X R3, R16, R5, R17, 0x2, P0 ;  /* 0x0000000510037211 */ /* 0x000fe400000f1411 */
[----:B------:R-:W2:Y:S04]  /*0360*/  LDG.E R5, desc[UR4][R4.64] ;  /* 0x0000000404057981 */ /* 0x000ea8000c1e1900 */
        /* <DEDUP_REMOVED lines=58> */
.L_x_21768:
        /* <DEDUP_REMOVED lines=11> */
[----:B0-----:R-:W-:Y:S05]  /*07c0*/  CALL.REL.NOINC `($__internal_423_$__cuda_sm3x_div_rn_noftz_f32_slowpath) ;  /* 0x00000008009c7944 */ /* 0x001fea0003c00000 */
[----:B------:R-:W-:-:S07]  /*07d0*/  MOV R11, R0 ;  /* 0x00000000000b7202 */ /* 0x000fce0000000f00 */
.L_x_21747:
[----:B------:R-:W-:Y:S05]  /*07e0*/  BSYNC.RECONVERGENT B0 ;  /* 0x0000000000007941 */ /* 0x000fea0003800200 */
.L_x_21746:
        /* <DEDUP_REMOVED lines=22> */
[----:B0-----:R-:W-:Y:S05]  /*0950*/  CALL.REL.NOINC `($__internal_423_$__cuda_sm3x_div_rn_noftz_f32_slowpath) ;  /* 0x0000000800387944 */ /* 0x001fea0003c00000 */
[----:B------:R-:W-:-:S07]  /*0960*/  IMAD.MOV.U32 R13, RZ, RZ, R0 ;  /* 0x000000ffff0d7224 */ /* 0x000fce00078e0000 */
.L_x_21749:
[----:B------:R-:W-:Y:S05]  /*0970*/  BSYNC.RECONVERGENT B0 ;  /* 0x0000000000007941 */ /* 0x000fea0003800200 */
.L_x_21748:
        /* <DEDUP_REMOVED lines=11> */
.L_x_21745:
[----:B------:R-:W-:Y:S01]  /*0a30*/  HFMA2 R12, -RZ, RZ, 0, 4.76837158203125e-07 ;  /* 0x00000008ff0c7431 */ /* 0x000fe200000001ff */
[----:B------:R-:W-:Y:S01]  /*0a40*/  BSSY B0, `(.L_x_21751) ;  /* 0x0000006000007945 */ /* 0x000fe20003800000 */
[----:B------:R-:W-:Y:S02]  /*0a50*/  IMAD.MOV.U32 R11, RZ, RZ, 0x1f ;  /* 0x0000001fff0b7424 */ /* 0x000fe400078e00ff */
[----:B------:R-:W-:-:S07]  /*0a60*/  IMAD.MOV.U32 R15, RZ, RZ, -0x1 ;  /* 0xffffffffff0f7424 */ /* 0x000fce00078e00ff */
[----:B0-----:R-:W-:Y:S05]  /*0a70*/  WARPSYNC.COLLECTIVE R15, `(.L_x_21752) ;  /* 0x000000000f087348 */ /* 0x001fea0003c00000 */
[----:B------:R1:W2:Y:S02]  /*0a80*/  SHFL.BFLY P6, R14, R13, R12, R11 ;  /* 0x0c00000c0d0e7389 */ /* 0x0002a400000c000b */
[----:B012---:R-:W-:Y:S05]  /*0a90*/  ENDCOLLECTIVE ;  /* 0x000000000000791b */ /* 0x007fea0003800000 */
.L_x_21752:
[----:B------:R-:W-:Y:S05]  /*0aa0*/  BSYNC B0 ;  /* 0x0000000000007941 */ /* 0x000fea0003800000 */
.L_x_21751:
[----:B------:R-:W-:Y:S01]  /*0ab0*/  FMNMX R13, R13, R14, !PT ;  /* 0x0000000e0d0d7209 */ /* 0x000fe20007800000 */
[----:B------:R-:W-:Y:S01]  /*0ac0*/  IMAD.MOV.U32 R11, RZ, RZ, 0x1f ;  /* 0x0000001fff0b7424 */ /* 0x000fe200078e00ff */
[----:B------:R-:W-:Y:S01]  /*0ad0*/  MOV R12, 0x4 ;  /* 0x00000004000c7802 */ /* 0x000fe20000000f00 */
[----:B------:R-:W-:-:S07]  /*0ae0*/  IMAD.MOV.U32 R15, RZ, RZ, -0x1 ;  /* 0xffffffffff0f7424 */ /* 0x000fce00078e00ff */
[----:B------:R-:W-:Y:S05]  /*0af0*/  WARPSYNC.COLLECTIVE R15, `(.L_x_21753) ;  /* 0x000000000f087348 */ /* 0x000fea0003c00000 */
[----:B------:R0:W1:Y:S02]  /*0b00*/  SHFL.BFLY P6, R14, R13, R12, R11 ;  /* 0x0c00000c0d0e7389 */ /* 0x00006400000c000b */
[----:B01----:R-:W-:Y:S05]  /*0b10*/  ENDCOLLECTIVE ;  /* 0x000000000000791b */ /* 0x003fea0003800000 */
.L_x_21753:
[----:B------:R-:W-:Y:S01]  /*0b20*/  IMAD.MOV.U32 R12, RZ, RZ, 0x2 ;  /* 0x00000002ff0c7424 */ /* 0x000fe200078e00ff */
[----:B------:R-:W-:-:S04]  /*0b30*/  FMNMX R2, R13, R14, !PT ;  /* 0x0000000e0d027209 */ /* 0x000fc80007800000 */
[----:B------:R-:W-:-:S07]  /*0b40*/  MOV R13, R2 ;  /* 0x00000002000d7202 */ /* 0x000fce0000000f00 */
[----:B------:R-:W-:Y:S05]  /*0b50*/  WARPSYNC.COLLECTIVE R15, `(.L_x_21754) ;  /* 0x000000000f087348 */ /* 0x000fea0003c00000 */
[----:B------:R0:W1:Y:S02]  /*0b60*/  SHFL.BFLY P6, R14, R13, R12, R11 ;  /* 0x0c00000c0d0e7389 */ /* 0x00006400000c000b */
[----:B01----:R-:W-:Y:S05]  /*0b70*/  ENDCOLLECTIVE ;  /* 0x000000000000791b */ /* 0x003fea0003800000 */
.L_x_21754:
[----:B------:R-:W-:Y:S01]  /*0b80*/  IMAD.MOV.U32 R12, RZ, RZ, 0x1 ;  /* 0x00000001ff0c7424 */ /* 0x000fe200078e00ff */
[----:B------:R-:W-:Y:S01]  /*0b90*/  FMNMX R3, R2, R14, !PT ;  /* 0x0000000e02037209 */ /* 0x000fe20007800000 */
[----:B------:R-:W-:-:S03]  /*0ba0*/  IMAD.MOV.U32 R2, RZ, RZ, 0x437c0000 ;  /* 0x437c0000ff027424 */ /* 0x000fc600078e00ff */
[----:B------:R-:W-:-:S07]  /*0bb0*/  MOV R13, R3 ;  /* 0x00000003000d7202 */ /* 0x000fce0000000f00 */
[----:B------:R-:W-:Y:S05]  /*0bc0*/  WARPSYNC.COLLECTIVE R15, `(.L_x_21755) ;  /* 0x000000000f087348 */ /* 0x000fea0003c00000 */
[----:B------:R0:W1:Y:S02]  /*0bd0*/  SHFL.BFLY P6, R14, R13, R12, R11 ;  /* 0x0c00000c0d0e7389 */ /* 0x00006400000c000b */
[----:B01----:R-:W-:Y:S05]  /*0be0*/  ENDCOLLECTIVE ;  /* 0x000000000000791b */ /* 0x003fea0003800000 */
.L_x_21755:
[----:B------:R-:W-:Y:S02]  /*0bf0*/  HFMA2 R12, -RZ, RZ, 0, 4.76837158203125e-07 ;  /* 0x00000008ff0c7431 */ /* 0x000fe400000001ff */
[----:B------:R-:W-:Y:S01]  /*0c00*/  IMAD.MOV.U32 R13, RZ, RZ, R0 ;  /* 0x000000ffff0d7224 */ /* 0x000fe200078e0000 */
[----:B------:R-:W-:-:S07]  /*0c10*/  MOV R24, R14 ;  /* 0x0000000e00187202 */ /* 0x000fce0000000f00 */
[----:B------:R-:W-:Y:S05]  /*0c20*/  WARPSYNC.COLLECTIVE R15, `(.L_x_21756) ;  /* 0x000000000f087348 */ /* 0x000fea0003c00000 */
[----:B------:R0:W1:Y:S02]  /*0c30*/  SHFL.BFLY P6, R14, R13, R12, R11 ;  /* 0x0c00000c0d0e7389 */ /* 0x00006400000c000b */
[----:B01----:R-:W-:Y:S05]  /*0c40*/  ENDCOLLECTIVE ;  /* 0x000000000000791b */ /* 0x003fea0003800000 */
.L_x_21756:
        /* <DEDUP_REMOVED lines=13> */
.L_x_21757:
        /* <DEDUP_REMOVED lines=9> */
.L_x_21758:
        /* <DEDUP_REMOVED lines=10> */
.L_x_21759:
[----:B------:R-:W-:Y:S01]  /*0e50*/  FADD R13, RZ, R0 ;  /* 0x00000000ff0d7221 */ /* 0x000fe20000000000 */
[----:B------:R-:W-:Y:S01]  /*0e60*/  IMAD.MOV.U32 R12, RZ, RZ, 0x8 ;  /* 0x00000008ff0c7424 */ /* 0x000fe200078e00ff */
[----:B------:R-:W-:-:S07]  /*0e70*/  FMNMX R4, R4, R14, !PT ;  /* 0x0000000e04047209 */ /* 0x000fce0007800000 */
[----:B------:R-:W-:Y:S05]  /*0e80*/  WARPSYNC.COLLECTIVE R15, `(.L_x_21760) ;  /* 0x000000000f087348 */ /* 0x000fea0003c00000 */
[----:B------:R0:W1:Y:S02]  /*0e90*/  SHFL.BFLY P6, R14, R13, R12, R11 ;  /* 0x0c00000c0d0e7389 */ /* 0x00006400000c000b */
[----:B01----:R-:W-:Y:S05]  /*0ea0*/  ENDCOLLECTIVE ;  /* 0x000000000000791b */ /* 0x003fea0003800000 */
.L_x_21760:
        /* <DEDUP_REMOVED lines=12> */
.L_x_21761:
        /* <DEDUP_REMOVED lines=8> */
.L_x_21762:
        /* <DEDUP_REMOVED lines=8> */
.L_x_21763:
[----:B------:R-:W-:Y:S01]  /*1070*/  MOV R13, R4 ;  /* 0x00000004000d7202 */ /* 0x000fe20000000f00 */
[----:B------:R-:W-:Y:S02]  /*1080*/  IMAD.MOV.U32 R12, RZ, RZ, 0x8 ;  /* 0x00000008ff0c7424 */ /* 0x000fe400078e00ff */
[----:B------:R-:W-:-:S07]  /*1090*/  IMAD.MOV.U32 R24, RZ, RZ, R14 ;  /* 0x000000ffff187224 */ /* 0x000fce00078e000e */
[----:B------:R-:W-:Y:S05]  /*10a0*/  WARPSYNC.COLLECTIVE R15, `(.L_x_21764) ;  /* 0x000000000f087348 */ /* 0x000fea0003c00000 */
[----:B------:R0:W1:Y:S02]  /*10b0*/  SHFL.BFLY P6, R14, R13, R12, R11 ;  /* 0x0c00000c0d0e7389 */ /* 0x00006400000c000b */
[----:B01----:R-:W-:Y:S05]  /*10c0*/  ENDCOLLECTIVE ;  /* 0x000000000000791b */ /* 0x003fea0003800000 */
.L_x_21764:
        /* <DEDUP_REMOVED lines=8> */
.L_x_21765:
[----:B------:R-:W-:Y:S02]  /*1150*/  IMAD.MOV.U32 R12, RZ, RZ, 0x2 ;  /* 0x00000002ff0c7424 */ /* 0x000fe400078e00ff */
[----:B------:R-:W-:-:S04]  /*1160*/  IMAD.MOV.U32 R26, RZ, RZ, R14 ;  /* 0x000000ffff1a7224 */ /* 0x000fc800078e000e */
[----:B------:R-:W-:-:S05]  /*1170*/  FADD R26, R25, R26 ;  /* 0x0000001a191a7221 */ /* 0x000fca0000000000 */
[----:B------:R-:W-:-:S07]  /*1180*/  MOV R13, R26 ;  /* 0x0000001a000d7202 */ /* 0x000fce0000000f00 */
[----:B------:R-:W-:Y:S05]  /*1190*/  WARPSYNC.COLLECTIVE R15, `(.L_x_21766) ;  /* 0x000000000f087348 */ /* 0x000fea0003c00000 */
[----:B------:R0:W1:Y:S02]  /*11a0*/  SHFL.BFLY P6, R14, R13, R12, R11 ;  /* 0x0c00000c0d0e7389 */ /* 0x00006400000c000b */
[----:B01----:R-:W-:Y:S05]  /*11b0*/  ENDCOLLECTIVE ;  /* 0x000000000000791b */ /* 0x003fea0003800000 */
.L_x_21766:
[----:B------:R-:W-:Y:S01]  /*11c0*/  HFMA2 R12, -RZ, RZ, 0, 5.9604644775390625e-08 ;  /* 0x00000001ff0c7431 */ /* 0x000fe200000001ff */
[----:B------:R-:W-:-:S05]  /*11d0*/  MOV R27, R14 ;  /* 0x0000000e001b7202 */ /* 0x000fca0000000f00 */
[----:B------:R-:W-:-:S04]  /*11e0*/  FADD R27, R26, R27 ;  /* 0x0000001b1a1b7221 */ /* 0x000fc80000000000 */
[----:B------:R-:W-:-:S07]  /*11f0*/  IMAD.MOV.U32 R13, RZ, RZ, R27 ;  /* 0x000000ffff0d7224 */ /* 0x000fce00078e001b */
[----:B------:R-:W-:Y:S05]  /*1200*/  WARPSYNC.COLLECTIVE R15, `(.L_x_21767) ;  /* 0x000000000f087348 */ /* 0x000fea0003c00000 */
[----:B------:R0:W1:Y:S02]  /*1210*/  SHFL.BFLY P6, R14, R13, R12, R11 ;  /* 0x0c00000c0d0e7389 */ /* 0x00006400000c000b */
[----:B01----:R-:W-:Y:S05]  /*1220*/  ENDCOLLECTIVE ;  /* 0x000000000000791b */ /* 0x003fea0003800000 */
.L_x_21767:
[----:B------:R-:W-:Y:S05]  /*1230*/  BRA `(.L_x_21768) ;  /* 0xfffffff400347947 */ /* 0x000fea000383ffff */
        .weak           $__internal_423_$__cuda_sm3x_div_rn_noftz_f32_slowpath
        .type           $__internal_423_$__cuda_sm3x_div_rn_noftz_f32_slowpath,@function
        .size           $__internal_423_$__cuda_sm3x_div_rn_noftz_f32_slowpath,(.L_x_25875 - $__internal_423_$__cuda_sm3x_div_rn_noftz_f32_slowpath)
$__internal_423_$__cuda_sm3x_div_rn_noftz_f32_slowpath:
        /* <DEDUP_REMOVED lines=34> */
.L_x_21770:
        /* <DEDUP_REMOVED lines=51> */
.L_x_21777:
[----:B------:R-:W-:-:S04]  /*1790*/  LOP3.LUT R0, R0, 0x80000000, RZ, 0xc0, !PT ;  /* 0x8000000000007812 */ /* 0x000fc800078ec0ff */
[----:B------:R-:W-:Y:S01]  /*17a0*/  LOP3.LUT R0, R0, 0x7f800000, RZ, 0xfc, !PT ;  /* 0x7f80000000007812 */ /* 0x000fe200078efcff */
[----:B------:R-:W-:Y:S06]  /*17b0*/  BRA `(.L_x_21778) ;  /* 0x0000000000047947 */ /* 0x000fec0003800000 */
.L_x_21776:
[----:B------:R-:W-:-:S07]  /*17c0*/  IMAD R0, R14, 0x800000, R0 ;  /* 0x008000000e007824 */ /* 0x000fce00078e0200 */
.L_x_21778:
[----:B------:R-:W-:Y:S05]  /*17d0*/  BSYNC.RECONVERGENT B2 ;  /* 0x0000000000027941 */ /* 0x000fea0003800200 */
.L_x_21775:
[----:B------:R-:W-:Y:S05]  /*17e0*/  BRA `(.L_x_21779) ;  /* 0x0000000000207947 */ /* 0x000fea0003800000 */
.L_x_21774:
[----:B------:R-:W-:-:S04]  /*17f0*/  LOP3.LUT R0, R3, 0x80000000, R0, 0x48, !PT ;  /* 0x8000000003007812 */ /* 0x000fc800078e4800 */
[----:B------:R-:W-:Y:S01]  /*1800*/  LOP3.LUT R0, R0, 0x7f800000, RZ, 0xfc, !PT ;  /* 0x7f80000000007812 */ /* 0x000fe200078efcff */
[----:B------:R-:W-:Y:S06]  /*1810*/  BRA `(.L_x_21779) ;  /* 0x0000000000147947 */ /* 0x000fec0003800000 */
.L_x_21773:
[----:B------:R-:W-:Y:S01]  /*1820*/  LOP3.LUT R0, R3, 0x80000000, R0, 0x48, !PT ;  /* 0x8000000003007812 */ /* 0x000fe200078e4800 */
[----:B------:R-:W-:Y:S06]  /*1830*/  BRA `(.L_x_21779) ;  /* 0x00000000000c7947 */ /* 0x000fec0003800000 */
.L_x_21772:
[----:B------:R-:W0:Y:S01]  /*1840*/  MUFU.RSQ R0, -QNAN ;  /* 0xffc0000000007908 */ /* 0x000e220000001400 */
[----:B------:R-:W-:Y:S05]  /*1850*/  BRA `(.L_x_21779) ;  /* 0x0000000000047947 */ /* 0x000fea0003800000 */
.L_x_21771:
[----:B------:R-:W-:-:S07]  /*1860*/  FADD.FTZ R0, R0, R3 ;  /* 0x0000000300007221 */ /* 0x000fce0000010000 */
.L_x_21779:
[----:B------:R-:W-:Y:S05]  /*1870*/  BSYNC.RECONVERGENT B1 ;  /* 0x0000000000017941 */ /* 0x000fea0003800200 */
.L_x_21769:
[----:B------:R-:W-:-:S04]  /*1880*/  HFMA2 R13, -RZ, RZ, 0, 0 ;  /* 0x00000000ff0d7431 */ /* 0x000fc800000001ff */
[----:B0-----:R-:W-:Y:S05]  /*1890*/  RET.REL.NODEC R12 `(_Z15SoftmaxWarpImplI10DirectLoadIffE11DirectStoreIffEfLi1ELi1ELi16ELi2ELb0EL9Algorithm0EEvT_T0_ll) ;  /* 0xffffffe40cd87950 */ /* 0x001fea0003c3ffff */
.L_x_21780:
        /* <DEDUP_REMOVED lines=14> */
.L_x_25875:


//--------------------- .text._Z15SoftmaxWarpImplI10DirectLoadIffE11DirectStoreIffEfLi1ELi1ELi8ELi1ELb1EL9Algorithm0EEvT_T0_ll --------------------------
	.section	.text._Z15SoftmaxWarpImplI10DirectLoadIffE11DirectStoreIffEfLi1ELi1ELi8ELi1ELb1EL9Algorithm0EEvT_T0_ll,"ax",@progbits
	.align	128
        .global         _Z15SoftmaxWarpImplI10DirectLoadIffE11DirectStoreIffEfLi1ELi1ELi8ELi1ELb1EL9Algorithm0EEvT_T0_ll
        .type           _Z15SoftmaxWarpImplI10DirectLoadIffE11DirectStoreIffEfLi1ELi1ELi8ELi1ELb1EL9Algorithm0EEvT_T0_ll,@function
        .size           _Z15SoftmaxWarpImplI10DirectLoadIffE11DirectStoreIffEfLi1ELi1ELi8ELi1ELb1EL9Algorithm0EEvT_T0_ll,(.L_x_25877 - _Z15SoftmaxWarpImplI10DirectLoadIffE11DirectStoreIffEfLi1ELi1ELi8ELi1ELb1EL9Algorithm0EEvT_T0_ll)
        .other          _Z15SoftmaxWarpImplI10DirectLoadIffE11DirectStoreIffEfLi1ELi1ELi8ELi1ELb1EL9Algorithm0EEvT_T0_ll,@"STO_CUDA_ENTRY STV_DEFAULT"
_Z15SoftmaxWarpImplI10DirectLoadIffE11DirectStoreIffEfLi1ELi1ELi8ELi1ELb1EL9Algorithm0EEvT_T0_ll:
.text._Z15SoftmaxWarpImplI10DirectLoadIffE11DirectStoreIffEfLi1ELi1ELi8ELi1ELb1EL9Algorithm0EEvT_T0_ll:
        /* <DEDUP_REMOVED lines=24> */
.L_x_21781:
        /* <DEDUP_REMOVED lines=47> */
.L_x_21783:
[----:B------:R-:W-:-:S07]  /*0470*/  MOV R0, 0x490 ;  /* 0x0000049000007802 */ /* 0x000fce0000000f00 */
[----:B0-----:R-:W-:Y:S05]  /*0480*/  CALL.REL.NOINC `($__internal_424_$__cuda_sm20_div_u64) ;  /* 0x0000001800247944 */ /* 0x001fea0003c00000 */
[----:B------:R-:W-:Y:S02]  /*0490*/  IMAD.MOV.U32 R2, RZ, RZ, R4 ;  /* 0x000000ffff027224 */ /* 0x000fe400078e0004 */
[----:B------:R-:W-:-:S07]  /*04a0*/  IMAD.MOV.U32 R3, RZ, RZ, R5 ;  /* 0x000000ffff037224 */ /* 0x000fce00078e0005 */
.L_x_21784:
[----:B------:R-:W-:Y:S05]  /*04b0*/  BSYNC.RECONVERGENT B0 ;  /* 0x0000000000007941 */ /* 0x000fea0003800200 */
.L_x_21782:
        /* <DEDUP_REMOVED lines=12> */
[----:B------:R-:W3:Y:S01]  /*0580*/  LDC.64 R12, c[0x0][0x388] ;  /* 0x0000e200ff0c7b82 */ /* 0x000ee20000000a00 */
[----:B------:R-:W-:-:S07]  /*0590*/  IMAD.MOV.U32 R23, RZ, RZ, -0x800000 ;  /* 0xff800000ff177424 */ /* 0x000fce00078e00ff */
        /* <DEDUP_REMOVED lines=40> */
.L_x_21807:
        /* <DEDUP_REMOVED lines=12> */
[----:B01----:R-:W-:Y:S05]  /*08e0*/  CALL.REL.NOINC `($__internal_425_$__cuda_sm3x_div_rn_noftz_f32_slowpath) ;  /* 0x0000001800247944 */ /* 0x003fea0003c00000 */
[----:B------:R-:W-:-:S07]  /*08f0*/  IMAD.MOV.U32 R15, RZ, RZ, R0 ;  /* 0x000000ffff0f7224 */ /* 0x000fce00078e0000 */
.L_x_21789:
[----:B------:R-:W-:Y:S05]  /*0900*/  BSYNC.RECONVERGENT B1 ;  /* 0x0000000000017941 */ /* 0x000fea0003800200 */
.L_x_21788:
        /* <DEDUP_REMOVED lines=15> */
.L_x_21786:
[----:B------:R-:W-:Y:S05]  /*0a00*/  BSYNC B0 ;  /* 0x0000000000007941 */ /* 0x000fea0003800000 */
.L_x_21785:
[----:B------:R-:W-:-:S04]  /*0a10*/  ISETP.NE.U32.AND P0, PT, R8, RZ, PT ;  /* 0x000000ff0800720c */ /* 0x000fc80003f05070 */
[----:B------:R-:W-:-:S13]  /*0a20*/  ISETP.NE.AND.EX P0, PT, R3, RZ, PT, P0 ;  /* 0x000000ff0300720c */ /* 0x000fda0003f05300 */
[----:B------:R-:W-:Y:S05]  /*0a30*/  @!P0 EXIT ;  /* 0x000000000000894d */ /* 0x000fea0003800000 */
.L_x_21800:
[----:B-1-3--:R-:W3:Y:S01]  /*0a40*/  LDC.64 R12, c[0x0][0x388] ;  /* 0x0000e200ff0c7b82 */ /* 0x00aee20000000a00 */
[----:B-1----:R-:W-:Y:S01]  /*0a50*/  ISETP.GE.U32.AND P0, PT, R4, UR40, PT ;  /* 0x0000002804007c0c */ /* 0x002fe2000bf06070 */
[----:B------:R-:W-:-:S03]  /*0a60*/  IMAD.MOV.U32 R17, RZ, RZ, -0x800000 ;  /* 0xff800000ff117424 */ /* 0x000fc600078e00ff */
        /* <DEDUP_REMOVED lines=40> */
.L_x_21815:
        /* <DEDUP_REMOVED lines=12> */
[----:B0-----:R-:W-:Y:S05]  /*0db0*/  CALL.REL.NOINC `($__internal_425_$__cuda_sm3x_div_rn_noftz_f32_slowpath) ;  /* 0x0000001000f07944 */ /* 0x001fea0003c00000 */
.L_x_21792:
[----:B------:R-:W-:Y:S05]  /*0dc0*/  BSYNC.RECONVERGENT B0 ;  /* 0x0000000000007941 */ /* 0x000fea0003800200 */
.L_x_21791:
        /* <DEDUP_REMOVED lines=13> */
[----:B------:R-:W-:Y:S02]  /*0ea0*/  HFMA2 R15, -RZ, RZ, 0, 0 ;  /* 0x00000000ff0f7431 */ /* 0x000fe400000001ff */
[----:B------:R-:W-:Y:S01]  /*0eb0*/  IMAD.MOV.U32 R14, RZ, RZ, R4 ;  /* 0x000000ffff0e7224 */ /* 0x000fe200078e0004 */
[----:B------:R-:W-:Y:S01]  /*0ec0*/  R2UR UR4, R6 ;  /* 0x00000000060472ca */ /* 0x000fe200000e0000 */
[----:B------:R-:W-:Y:S01]  /*0ed0*/  IMAD R2, R2, UR38, RZ ;  /* 0x0000002602027c24 */ /* 0x000fe2000f8e02ff */
[----:B------:R-:W-:Y:S01]  /*0ee0*/  R2UR UR5, R7 ;  /* 0x00000000070572ca */ /* 0x000fe200000e0000 */
[----:B------:R-:W-:-:S04]  /*0ef0*/  IMAD.WIDE.U32 R14, R21, UR38, R14 ;  /* 0x00000026150e7c25 */ /* 0x000fc8000f8e000e */
[----:B------:R-:W-:Y:S01]  /*0f00*/  IMAD R21, R21, UR39, R2 ;  /* 0x0000002715157c24 */ /* 0x000fe2000f8e0202 */
[----:B------:R-:W-:-:S03]  /*0f10*/  LEA R18, P0, R14, UR36, 0x2 ;  /* 0x000000240e127c11 */ /* 0x000fc6000f8010ff */
[----:B------:R-:W-:-:S05]  /*0f20*/  IMAD.IADD R15, R15, 0x1, R21 ;  /* 0x000000010f0f7824 */ /* 0x000fca00078e0215 */
[----:B------:R-:W-:-:S05]  /*0f30*/  LEA.HI.X R19, R14, UR37, R15, 0x2, P0 ;  /* 0x000000250e137c11 */ /* 0x000fca00080f140f */
[----:B------:R1:W-:Y:S02]  /*0f40*/  STG.E desc[UR4][R18.64], R0 ;  /* 0x0000000012007986 */ /* 0x0003e4000c101904 */
.L_x_21794:
[----:B------:R-:W-:Y:S05]  /*0f50*/  BSYNC.RECONVERGENT B0 ;  /* 0x0000000000007941 */ /* 0x000fea0003800200 */
.L_x_21793:
[----:B------:R-:W-:Y:S01]  /*0f60*/  @!P1 R2UR UR4, R6 ;  /* 0x00000000060492ca */ /* 0x000fe200000e0000 */
[----:B------:R-:W-:Y:S01]  /*0f70*/  IMAD.MOV.U32 R21, RZ, RZ, -0x800000 ;  /* 0xff800000ff157424 */ /* 0x000fe200078e00ff */
[----:B------:R-:W-:Y:S02]  /*0f80*/  @!P1 R2UR UR5, R7 ;  /* 0x00000000070592ca */ /* 0x000fe400000e0000 */
[----:B-1----:R-:W-:Y:S02]  /*0f90*/  @!P1 IADD3 R0, PT, PT, R13, R23, RZ ;  /* 0x000000170d009210 */ /* 0x002fe40007ffe0ff */
[----:B--2---:R-:W-:-:S04]  /*0fa0*/  @!P1 LEA R10, P0, R12, R10, 0x2 ;  /* 0x0000000a0c0a9211 */ /* 0x004fc800078010ff */
        /* <DEDUP_REMOVED lines=29> */
.L_x_21823:
        /* <DEDUP_REMOVED lines=13> */
[----:B0-----:R-:W-:Y:S05]  /*1250*/  CALL.REL.NOINC `($__internal_425_$__cuda_sm3x_div_rn_noftz_f32_slowpath) ;  /* 0x0000000c00c87944 */ /* 0x001fea0003c00000 */
[----:B------:R-:W-:-:S07]  /*1260*/  MOV R15, R0 ;  /* 0x00000000000f7202 */ /* 0x000fce0000000f00 */
.L_x_21797:
[----:B------:R-:W-:Y:S05]  /*1270*/  BSYNC.RECONVERGENT B0 ;  /* 0x0000000000007941 */ /* 0x000fea0003800200 */
.L_x_21796:
[----:B------:R-:W-:Y:S04]  /*1280*/  BSSY.RECONVERGENT B0, `(.L_x_21798) ;  /* 0x000000d000007945 */ /* 0x000fe80003800200 */
[----:B------:R-:W-:Y:S05]  /*1290*/  @P1 BRA `(.L_x_21799) ;  /* 0x00000000002c1947 */ /* 0x000fea0003800000 */
        /* <DEDUP_REMOVED lines=8> */
[----:B------:R-:W-:-:S04]  /*1320*/  LEA R12, P0, R10, UR36, 0x2 ;  /* 0x000000240a0c7c11 */ /* 0x000fc8000f8010ff */
[----:B------:R-:W-:-:S05]  /*1330*/  LEA.HI.X R13, R10, UR37, R11, 0x2, P0 ;  /* 0x000000250a0d7c11 */ /* 0x000fca00080f140b */
[----:B------:R1:W-:Y:S04]  /*1340*/  STG.E desc[UR4][R12.64], R15 ;  /* 0x0000000f0c007986 */ /* 0x0003e8000c101904 */
.L_x_21799:
[----:B------:R-:W-:Y:S05]  /*1350*/  BSYNC.RECONVERGENT B0 ;  /* 0x0000000000007941 */ /* 0x000fea0003800200 */
.L_x_21798:
[----:B------:R-:W-:-:S04]  /*1360*/  IADD3 R21, P0, PT, R16, R17, RZ ;  /* 0x0000001110157210 */ /* 0x000fc80007f1e0ff */
[----:B------:R-:W-:Y:S02]  /*1370*/  IADD3.X R2, PT, PT, R9, R3, RZ, P0, !PT ;  /* 0x0000000309027210 */ /* 0x000fe400007fe4ff */
[----:B------:R-:W-:-:S04]  /*1380*/  ISETP.GE.U32.AND P0, PT, R21, UR42, PT ;  /* 0x0000002a15007c0c */ /* 0x000fc8000bf06070 */
[----:B------:R-:W-:-:S13]  /*1390*/  ISETP.GE.AND.EX P0, PT, R2, UR43, PT, P0 ;  /* 0x0000002b02007c0c */ /* 0x000fda000bf06300 */
[----:B------:R-:W-:Y:S05]  /*13a0*/  @!P0 BRA `(.L_x_21800) ;  /* 0xfffffff400a48947 */ /* 0x000fea000383ffff */
[----:B------:R-:W-:Y:S05]  /*13b0*/  EXIT ;  /* 0x000000000000794d */ /* 0x000fea0003800000 */
.L_x_21787:
[----:B------:R-:W-:Y:S01]  /*13c0*/  IMAD.MOV.U32 R12, RZ, RZ, 0x4 ;  /* 0x00000004ff0c7424 */ /* 0x000fe200078e00ff */
[----:B------:R-:W-:Y:S01]  /*13d0*/  MOV R11, 0x1f ;  /* 0x0000001f000b7802 */ /* 0x000fe20000000f00 */
[----:B------:R-:W-:Y:S02]  /*13e0*/  IMAD.MOV.U32 R15, RZ, RZ, -0x1 ;  /* 0xffffffffff0f7424 */ /* 0x000fe400078e00ff */
[----:B------:R-:W-:-:S07]  /*13f0*/  HFMA2 R21, -RZ, RZ, 0.96630859375, -0.0022525787353515625 ;  /* 0x3bbb989dff157431 */ /* 0x000fce00000001ff */
[----:B0-----:R-:W-:Y:S05]  /*1400*/  WARPSYNC.COLLECTIVE R15, `(.L_x_21801) ;  /* 0x000000000f087348 */ /* 0x001fea0003c00000 */
[----:B------:R1:W2:Y:S02]  /*1410*/  SHFL.BFLY P6, R14, R13, R12, R11 ;  /* 0x0c00000c0d0e7389 */ /* 0x0002a400000c000b */
[----:B012---:R-:W-:Y:S05]  /*1420*/  ENDCOLLECTIVE ;  /* 0x000000000000791b */ /* 0x007fea0003800000 */
.L_x_21801:
[----:B------:R-:W-:Y:S01]  /*1430*/  IMAD.MOV.U32 R12, RZ, RZ, 0x2 ;  /* 0x00000002ff0c7424 */ /* 0x000fe200078e00ff */
[----:B------:R-:W-:-:S04]  /*1440*/  FMNMX R0, R14, R13, !PT ;  /* 0x0000000d0e007209 */ /* 0x000fc80007800000 */
[----:B------:R-:W-:-:S07]  /*1450*/  MOV R13, R0 ;  /* 0x00000000000d7202 */ /* 0x000fce0000000f00 */
[----:B------:R-:W-:Y:S05]  /*1460*/  WARPSYNC.COLLECTIVE R15, `(.L_x_21802) ;  /* 0x000000000f087348 */ /* 0x000fea0003c00000 */
[----:B------:R0:W1:Y:S02]  /*1470*/  SHFL.BFLY P6, R14, R13, R12, R11 ;  /* 0x0c00000c0d0e7389 */ /* 0x00006400000c000b */
[----:B01----:R-:W-:Y:S05]  /*1480*/  ENDCOLLECTIVE ;  /* 0x000000000000791b */ /* 0x003fea0003800000 */
.L_x_21802:
[----:B------:R-:W-:Y:S01]  /*1490*/  IMAD.MOV.U32 R12, RZ, RZ, 0x1 ;  /* 0x00000001ff0c7424 */ /* 0x000fe200078e00ff */
[----:B------:R-:W-:Y:S01]  /*14a0*/  FMNMX R2, R0, R14, !PT ;  /* 0x0000000e00027209 */ /* 0x000fe20007800000 */
[----:B------:R-:W-:-:S03]  /*14b0*/  IMAD.MOV.U32 R0, RZ, RZ, 0x437c0000 ;  /* 0x437c0000ff007424 */ /* 0x000fc600078e00ff */
[----:B------:R-:W-:-:S07]  /*14c0*/  MOV R13, R2 ;  /* 0x00000002000d7202 */ /* 0x000fce0000000f00 */
[----:B------:R-:W-:Y:S05]  /*14d0*/  WARPSYNC.COLLECTIVE R15, `(.L_x_21803) ;  /* 0x000000000f087348 */ /* 0x000fea0003c00000 */
[----:B------:R0:W1:Y:S02]  /*14e0*/  SHFL.BFLY P6, R14, R13, R12, R11 ;  /* 0x0c00000c0d0e7389 */ /* 0x00006400000c000b */
[----:B01----:R-:W-:Y:S05]  /*14f0*/  ENDCOLLECTIVE ;  /* 0x000000000000791b */ /* 0x003fea0003800000 */
.L_x_21803:
        /* <DEDUP_REMOVED lines=15> */
.L_x_21804:
[----:B------:R-:W-:Y:S02]  /*15f0*/  IMAD.MOV.U32 R12, RZ, RZ, 0x2 ;  /* 0x00000002ff0c7424 */ /* 0x000fe400078e00ff */
[----:B------:R-:W-:-:S05]  /*1600*/  FADD R2, R13, R14 ;  /* 0x0000000e0d027221 */ /* 0x000fca0000000000 */
[----:B------:R-:W-:-:S07]  /*1610*/  MOV R13, R2 ;  /* 0x00000002000d7202 */ /* 0x000fce0000000f00 */
[----:B------:R-:W-:Y:S05]  /*1620*/  WARPSYNC.COLLECTIVE R15, `(.L_x_21805) ;  /* 0x000000000f087348 */ /* 0x000fea0003c00000 */
[----:B------:R0:W1:Y:S02]  /*1630*/  SHFL.BFLY P6, R14, R13, R12, R11 ;  /* 0x0c00000c0d0e7389 */ /* 0x00006400000c000b */
[----:B01----:R-:W-:Y:S05]  /*1640*/  ENDCOLLECTIVE ;  /* 0x000000000000791b */ /* 0x003fea0003800000 */
.L_x_21805:
[----:B------:R-:W-:Y:S02]  /*1650*/  IMAD.MOV.U32 R12, RZ, RZ, 0x1 ;  /* 0x00000001ff0c7424 */ /* 0x000fe400078e00ff */
[----:B------:R-:W-:-:S05]  /*1660*/  FADD R20, R2, R14 ;  /* 0x0000000e02147221 */ /* 0x000fca0000000000 */
[----:B------:R-:W-:-:S07]  /*1670*/  MOV R13, R20 ;  /* 0x00000014000d7202 */ /* 0x000fce0000000f00 */
[----:B------:R-:W-:Y:S05]  /*1680*/  WARPSYNC.COLLECTIVE R15, `(.L_x_21806) ;  /* 0x000000000f087348 */ /* 0x000fea0003c00000 */
[----:B------:R0:W1:Y:S02]  /*1690*/  SHFL.BFLY P6, R14, R13, R12, R11 ;  /* 0x0c00000c0d0e7389 */ /* 0x00006400000c000b */
[----:B01----:R-:W-:Y:S05]  /*16a0*/  ENDCOLLECTIVE ;  /* 0x000000000000791b */ /* 0x003fea0003800000 */
.L_x_21806:
[----:B------:R-:W-:Y:S05]  /*16b0*/  BRA `(.L_x_21807) ;  /* 0xfffffff000587947 */ /* 0x000fea000383ffff */
.L_x_21790:
[----:B------:R-:W-:Y:S01]  /*16c0*/  HFMA2 R12, -RZ, RZ, 0, 2.384185791015625e-07 ;  /* 0x00000004ff0c7431 */ /* 0x000fe200000001ff */
[----:B------:R-:W-:Y:S01]  /*16d0*/  BSSY B0, `(.L_x_21808) ;  /* 0x0000006000007945 */ /* 0x000fe20003800000 */
[----:B------:R-:W-:Y:S01]  /*16e0*/  IMAD.MOV.U32 R11, RZ, RZ, 0x1f ;  /* 0x0000001fff0b7424 */ /* 0x000fe200078e00ff */
[----:B------:R-:W-:-:S07]  /*16f0*/  MOV R15, 0xffffffff ;  /* 0xffffffff000f7802 */ /* 0x000fce0000000f00 */
[----:B0-----:R-:W-:Y:S05]  /*1700*/  WARPSYNC.COLLECTIVE R15, `(.L_x_21809) ;  /* 0x000000000f087348 */ /* 0x001fea0003c00000 */
[----:B------:R1:W2:Y:S02]  /*1710*/  SHFL.BFLY P6, R14, R13, R12, R11 ;  /* 0x0c00000c0d0e7389 */ /* 0x0002a400000c000b */
[----:B012---:R-:W-:Y:S05]  /*1720*/  ENDCOLLECTIVE ;  /* 0x000000000000791b */ /* 0x007fea0003800000 */
.L_x_21809:
[----:B------:R-:W-:Y:S05]  /*1730*/  BSYNC B0 ;  /* 0x0000000000007941 */ /* 0x000fea0003800000 */
.L_x_21808:
        /* <DEDUP_REMOVED lines=9> */
.L_x_21810:
[----:B------:R-:W-:Y:S01]  /*17d0*/  IMAD.MOV.U32 R12, RZ, RZ, 0x1 ;  /* 0x00000001ff0c7424 */ /* 0x000fe200078e00ff */
[----:B------:R-:W-:-:S04]  /*17e0*/  FMNMX R0, R13, R14, !PT ;  /* 0x0000000e0d007209 */ /* 0x000fc80007800000 */
[----:B------:R-:W-:-:S07]  /*17f0*/  MOV R13, R0 ;  /* 0x00000000000d7202 */ /* 0x000fce0000000f00 */
[----:B------:R-:W-:Y:S05]  /*1800*/  WARPSYNC.COLLECTIVE R15, `(.L_x_21811) ;  /* 0x000000000f087348 */ /* 0x000fea0003c00000 */
[----:B------:R0:W1:Y:S02]  /*1810*/  SHFL.BFLY P6, R14, R13, R12, R11 ;  /* 0x0c00000c0d0e7389 */ /* 0x00006400000c000b */
[----:B01----:R-:W-:Y:S05]  /*1820*/  ENDCOLLECTIVE ;  /* 0x000000000000791b */ /* 0x003fea0003800000 */
.L_x_21811:
        /* <DEDUP_REMOVED lines=15> */
.L_x_21812:
[----:B------:R-:W-:Y:S02]  /*1920*/  IMAD.MOV.U32 R12, RZ, RZ, 0x2 ;  /* 0x00000002ff0c7424 */ /* 0x000fe400078e00ff */
[----:B------:R-:W-:-:S05]  /*1930*/  FADD R0, R13, R14 ;  /* 0x0000000e0d007221 */ /* 0x000fca0000000000 */
[----:B------:R-:W-:-:S07]  /*1940*/  MOV R13, R0 ;  /* 0x00000000000d7202 */ /* 0x000fce0000000f00 */
[----:B------:R-:W-:Y:S05]  /*1950*/  WARPSYNC.COLLECTIVE R15, `(.L_x_21813) ;  /* 0x000000000f087348 */ /* 0x000fea0003c00000 */
[----:B------:R0:W1:Y:S02]  /*1960*/  SHFL.BFLY P6, R14, R13, R12, R11 ;  /* 0x0c00000c0d0e7389 */ /* 0x00006400000c000b */
[----:B01----:R-:W-:Y:S05]  /*1970*/  ENDCOLLECTIVE ;  /* 0x000000000000791b */ /* 0x003fea0003800000 */
.L_x_21813:
[----:B------:R-:W-:Y:S02]  /*1980*/  IMAD.MOV.U32 R12, RZ, RZ, 0x1 ;  /* 0x00000001ff0c7424 */ /* 0x000fe400078e00ff */
[----:B------:R-:W-:-:S05]  /*1990*/  FADD R3, R0, R14 ;  /* 0x0000000e00037221 */ /* 0x000fca0000000000 */
[----:B------:R-:W-:-:S07]  /*19a0*/  MOV R13, R3 ;  /* 0x00000003000d7202 */ /* 0x000fce0000000f00 */
[----:B------:R-:W-:Y:S05]  /*19b0*/  WARPSYNC.COLLECTIVE R15, `(.L_x_21814) ;  /* 0x000000000f087348 */ /* 0x000fea0003c00000 */
[----:B------:R0:W1:Y:S02]  /*19c0*/  SHFL.BFLY P6, R14, R13, R12, R11 ;  /* 0x0c00000c0d0e7389 */ /* 0x00006400000c000b */
[----:B01----:R-:W-:Y:S05]  /*19d0*/  ENDCOLLECTIVE ;  /* 0x000000000000791b */ /* 0x003fea0003800000 */
.L_x_21814:
[----:B------:R-:W-:Y:S05]  /*19e0*/  BRA `(.L_x_21815) ;  /* 0xfffffff000c07947 */ /* 0x000fea000383ffff */
.L_x_21795:
[----:B------:R-:W-:Y:S01]  /*19f0*/  HFMA2 R12, -RZ, RZ, 0, 2.384185791015625e-07 ;  /* 0x00000004ff0c7431 */ /* 0x000fe200000001ff */
[----:B------:R-:W-:Y:S01]  /*1a00*/  BSSY B0, `(.L_x_21816) ;  /* 0x0000006000007945 */ /* 0x000fe20003800000 */
[----:B------:R-:W-:Y:S01]  /*1a10*/  IMAD.MOV.U32 R11, RZ, RZ, 0x1f ;  /* 0x0000001fff0b7424 */ /* 0x000fe200078e00ff */
[----:B------:R-:W-:-:S07]  /*1a20*/  MOV R15, 0xffffffff ;  /* 0xffffffff000f7802 */ /* 0x000fce0000000f00 */
[----:B0-----:R-:W-:Y:S05]  /*1a30*/  WARPSYNC.COLLECTIVE R15, `(.L_x_21817) ;  /* 0x000000000f087348 */ /* 0x001fea0003c00000 */
[----:B------:R1:W2:Y:S02]  /*1a40*/  SHFL.BFLY P6, R14, R13, R12, R11 ;  /* 0x0c00000c0d0e7389 */ /* 0x0002a400000c000b */
[----:B012---:R-:W-:Y:S05]  /*1a50*/  ENDCOLLECTIVE ;  /* 0x000000000000791b */ /* 0x007fea0003800000 */
.L_x_21817:
[----:B------:R-:W-:Y:S05]  /*1a60*/  BSYNC B0 ;  /* 0x0000000000007941 */ /* 0x000fea0003800000 */
.L_x_21816:
        /* <DEDUP_REMOVED lines=9> */
.L_x_21818:
[----:B------:R-:W-:Y:S01]  /*1b00*/  IMAD.MOV.U32 R12, RZ, RZ, 0x1 ;  /* 0x00000001ff0c7424 */ /* 0x000fe200078e00ff */
[----:B------:R-:W-:-:S04]  /*1b10*/  FMNMX R0, R13, R14, !PT ;  /* 0x0000000e0d007209 */ /* 0x000fc80007800000 */
[----:B------:R-:W-:-:S07]  /*1b20*/  MOV R13, R0 ;  /* 0x00000000000d7202 */ /* 0x000fce0000000f00 */
[----:B------:R-:W-:Y:S05]  /*1b30*/  WARPSYNC.COLLECTIVE R15, `(.L_x_21819) ;  /* 0x000000000f087348 */ /* 0x000fea0003c00000 */
[----:B------:R0:W1:Y:S02]  /*1b40*/  SHFL.BFLY P6, R14, R13, R12, R11 ;  /* 0x0c00000c0d0e7389 */ /* 0x00006400000c000b */
[----:B01----:R-:W-:Y:S05]  /*1b50*/  ENDCOLLECTIVE ;  /* 0x000000000000791b */ /* 0x003fea0003800000 */
.L_x_21819:
        /* <DEDUP_REMOVED lines=15> */
.L_x_21820:
[----:B------:R-:W-:Y:S02]  /*1c50*/  IMAD.MOV.U32 R12, RZ, RZ, 0x2 ;  /* 0x00000002ff0c7424 */ /* 0x000fe400078e00ff */
[----:B------:R-:W-:-:S05]  /*1c60*/  FADD R0, R13, R14 ;  /* 0x0000000e0d007221 */ /* 0x000fca0000000000 */
[----:B------:R-:W-:-:S07]  /*1c70*/  MOV R13, R0 ;  /* 0x00000000000d7202 */ /* 0x000fce0000000f00 */
[----:B------:R-:W-:Y:S05]  /*1c80*/  WARPSYNC.COLLECTIVE R15, `(.L_x_21821) ;  /* 0x000000000f087348 */ /* 0x000fea0003c00000 */
[----:B------:R0:W1:Y:S02]  /*1c90*/  SHFL.BFLY P6, R14, R13, R12, R11 ;  /* 0x0c00000c0d0e7389 */ /* 0x00006400000c000b */
[----:B01----:R-:W-:Y:S05]  /*1ca0*/  ENDCOLLECTIVE ;  /* 0x000000000000791b */ /* 0x003fea0003800000 */
.L_x_21821:
[----:B------:R-:W-:Y:S02]  /*1cb0*/  IMAD.MOV.U32 R12, RZ, RZ, 0x1 ;  /* 0x00000001ff0c7424 */ /* 0x000fe400078e00ff */
[----:B------:R-:W-:-:S05]  /*1cc0*/  FADD R2, R0, R14 ;  /* 0x0000000e00027221 */ /* 0x000fca0000000000 */
[----:B------:R-:W-:-:S07]  /*1cd0*/  MOV R13, R2 ;  /* 0x00000002000d7202 */ /* 0x000fce0000000f00 */
[----:B------:R-:W-:Y:S05]  /*1ce0*/  WARPSYNC.COLLECTIVE R15, `(.L_x_21822) ;  /* 0x000000000f087348 */ /* 0x000fea0003c00000 */
[----:B------:R0:W1:Y:S02]  /*1cf0*/  SHFL.BFLY P6, R14, R13, R12, R11 ;  /* 0x0c00000c0d0e7389 */ /* 0x00006400000c000b */
[----:B01----:R-:W-:Y:S05]  /*1d00*/  ENDCOLLECTIVE ;  /* 0x000000000000791b */ /* 0x003fea0003800000 */
.L_x_21822:
[----:B------:R-:W-:Y:S05]  /*1d10*/  BRA `(.L_x_21823) ;  /* 0xfffffff400187947 */ /* 0x000fea000383ffff */
        .weak           $__internal_424_$__cuda_sm20_div_u64
        .type           $__internal_424_$__cuda_sm20_div_u64,@function
        .size           $__internal_424_$__cuda_sm20_div_u64,($__internal_425_$__cuda_sm3x_div_rn_noftz_f32_slowpath - $__internal_424_$__cuda_sm20_div_u64)
$__internal_424_$__cuda_sm20_div_u64:
        /* <DEDUP_REMOVED lines=69> */
[----:B------:R-:W-:Y:S06]  /*2170*/  RET.REL.NODEC R2 `(_Z15SoftmaxWarpImplI10DirectLoadIffE11DirectStoreIffEfLi1ELi1ELi8ELi1ELb1EL9Algorithm0EEvT_T0_ll) ;  /* 0xffffffdc02a07950 */ /* 0x000fec0003c3ffff */
        .weak           $__internal_425_$__cuda_sm3x_div_rn_noftz_f32_slowpath
        .type           $__internal_425_$__cuda_sm3x_div_rn_noftz_f32_slowpath,@function
        .size           $__internal_425_$__cuda_sm3x_div_rn_noftz_f32_slowpath,(.L_x_25877 - $__internal_425_$__cuda_sm3x_div_rn_noftz_f32_slowpath)
$__internal_425_$__cuda_sm3x_div_rn_noftz_f32_slowpath:
        /* <DEDUP_REMOVED lines=34> */
.L_x_21825:
        /* <DEDUP_REMOVED lines=51> */
.L_x_21832:
[----:B------:R-:W-:-:S04]  /*26d0*/  LOP3.LUT R0, R0, 0x80000000, RZ, 0xc0, !PT ;  /* 0x8000000000007812 */ /* 0x000fc800078ec0ff */
[----:B------:R-:W-:Y:S01]  /*26e0*/  LOP3.LUT R0, R0, 0x7f800000, RZ, 0xfc, !PT ;  /* 0x7f80000000007812 */ /* 0x000fe200078efcff */
[----:B------:R-:W-:Y:S06]  /*26f0*/  BRA `(.L_x_21833) ;  /* 0x0000000000047947 */ /* 0x000fec0003800000 */
.L_x_21831:
[----:B------:R-:W-:-:S07]  /*2700*/  IMAD R0, R23, 0x800000, R0 ;  /* 0x0080000017007824 */ /* 0x000fce00078e0200 */
.L_x_21833:
[----:B------:R-:W-:Y:S05]  /*2710*/  BSYNC.RECONVERGENT B3 ;  /* 0x0000000000037941 */ /* 0x000fea0003800200 */
.L_x_21830:
[----:B------:R-:W-:Y:S05]  /*2720*/  BRA `(.L_x_21834) ;  /* 0x0000000000207947 */ /* 0x000fea0003800000 */
.L_x_21829:
[----:B------:R-:W-:-:S04]  /*2730*/  LOP3.LUT R0, R11, 0x80000000, R0, 0x48, !PT ;  /* 0x800000000b007812 */ /* 0x000fc800078e4800 */
[----:B------:R-:W-:Y:S01]  /*2740*/  LOP3.LUT R0, R0, 0x7f800000, RZ, 0xfc, !PT ;  /* 0x7f80000000007812 */ /* 0x000fe200078efcff */
[----:B------:R-:W-:Y:S06]  /*2750*/  BRA `(.L_x_21834) ;  /* 0x0000000000147947 */ /* 0x000fec0003800000 */
.L_x_21828:
[----:B------:R-:W-:Y:S01]  /*2760*/  LOP3.LUT R0, R11, 0x80000000, R0, 0x48, !PT ;  /* 0x800000000b007812 */ /* 0x000fe200078e4800 */
[----:B------:R-:W-:Y:S06]  /*2770*/  BRA `(.L_x_21834) ;  /* 0x00000000000c7947 */ /* 0x000fec0003800000 */
.L_x_21827:
[----:B------:R-:W0:Y:S01]  /*2780*/  MUFU.RSQ R0, -QNAN ;  /* 0xffc0000000007908 */ /* 0x000e220000001400 */
[----:B------:R-:W-:Y:S05]  /*2790*/  BRA `(.L_x_21834) ;  /* 0x0000000000047947 */ /* 0x000fea0003800000 */
.L_x_21826:
[----:B------:R-:W-:-:S07]  /*27a0*/  FADD.FTZ R0, R0, R11 ;  /* 0x0000000b00007221 */ /* 0x000fce0000010000 */
.L_x_21834:
[----:B------:R-:W-:Y:S05]  /*27b0*/  BSYNC.RECONVERGENT B2 ;  /* 0x0000000000027941 */ /* 0x000fea0003800200 */
.L_x_21824:
[----:B------:R-:W-:-:S04]  /*27c0*/  HFMA2 R13, -RZ, RZ, 0, 0 ;  /* 0x00000000ff0d7431 */ /* 0x000fc800000001ff */
[----:B0-----:R-:W-:Y:S05]  /*27d0*/  RET.REL.NODEC R12 `(_Z15SoftmaxWarpImplI10DirectLoadIffE11DirectStoreIffEfLi1ELi1ELi8ELi1ELb1EL9Algorithm0EEvT_T0_ll) ;  /* 0xffffffd80c087950 */ /* 0x001fea0003c3ffff */
.L_x_21835:
        /* <DEDUP_REMOVED lines=10> */
.L_x_25877:


//--------------------- .text._Z15SoftmaxWarpImplI10DirectLoadIffE11DirectStoreIffEfLi1ELi1ELi8ELi1ELb0EL9Algorithm0EEvT_T0_ll --------------------------
	.section	.text._Z15SoftmaxWarpImplI10DirectLoadIffE11DirectStoreIffEfLi1ELi1ELi8ELi1ELb0EL9Algorithm0EEvT_T0_ll,"ax",@progbits
	.align	128
        .global         _Z15SoftmaxWarpImplI10DirectLoadIffE11DirectStoreIffEfLi1ELi1ELi8ELi1ELb0EL9Algorithm0EEvT_T0_ll
        .type           _Z15SoftmaxWarpImplI10DirectLoadIffE11DirectStoreIffEfLi1ELi1ELi8ELi1ELb0EL9Algorithm0EEvT_T0_ll,@function
        .size           _Z15SoftmaxWarpImplI10DirectLoadIffE11DirectStoreIffEfLi1ELi1ELi8ELi1ELb0EL9Algorithm0EEvT_T0_ll,(.L_x_25879 - _Z15SoftmaxWarpImplI10DirectLoadIffE11DirectStoreIffEfLi1ELi1ELi8ELi1ELb0EL9Algorithm0EEvT_T0_ll)
        .other          _Z15SoftmaxWarpImplI10DirectLoadIffE11DirectStoreIffEfLi1ELi1ELi8ELi1ELb0EL9Algorithm0EEvT_T0_ll,@"STO_CUDA_ENTRY STV_DEFAULT"
_Z15SoftmaxWarpImplI10DirectLoadIffE11DirectStoreIffEfLi1ELi1ELi8ELi1ELb0EL9Algorithm0EEvT_T0_ll:
.text._Z15SoftmaxWarpImplI10DirectLoadIffE11DirectStoreIffEfLi1ELi1ELi8ELi1ELb0EL9Algorithm0EEvT_T0_ll:
        /* <DEDUP_REMOVED lines=24> */
.L_x_21836:
        /* <DEDUP_REMOVED lines=47> */
.L_x_21838:
[----:B------:R-:W-:-:S07]  /*0470*/  MOV R4, 0x490 ;  /* 0x0000049000047802 */ /* 0x000fce0000000f00 */
[----:B0-----:R-:W-:Y:S05]  /*0480*/  CALL.REL.NOINC `($__internal_426_$__cuda_sm20_div_u64) ;  /* 0x0000001400b07944 */ /* 0x001fea0003c00000 */
.L_x_21839:
[----:B------:R-:W-:Y:S05]  /*0490*/  BSYNC.RECONVERGENT B0 ;  /* 0x0000000000007941 */ /* 0x000fea0003800200 */
.L_x_21837:
        /* <DEDUP_REMOVED lines=46> */
.L_x_21858:
        /* <DEDUP_REMOVED lines=12> */
[----:B0-----:R-:W-:Y:S05]  /*0840*/  CALL.REL.NOINC `($__internal_427_$__cuda_sm3x_div_rn_noftz_f32_slowpath) ;  /* 0x0000001400d47944 */ /* 0x001fea0003c00000 */
[----:B------:R-:W-:-:S07]  /*0850*/  IMAD.MOV.U32 R11, RZ, RZ, R0 ;  /* 0x000000ffff0b7224 */ /* 0x000fce00078e0000 */
.L_x_21844:
[----:B------:R-:W-:Y:S05]  /*0860*/  BSYNC.RECONVERGENT B1 ;  /* 0x0000000000017941 */ /* 0x000fea0003800200 */
.L_x_21843:
[----:B------:R-:W1:Y:S01]  /*0870*/  LDCU.128 UR4, c[0x0][0x390] ;  /* 0x00007200ff0477ac */ /* 0x000e620008000c00 */
[----:B------:R-:W-:Y:S01]  /*0880*/  MOV R2, R4 ;  /* 0x0000000400027202 */ /* 0x000fe20000000f00 */
[----:B------:R-:W-:Y:S02]  /*0890*/  IMAD.MOV.U32 R3, RZ, RZ, RZ ;  /* 0x000000ffff037224 */ /* 0x000fe400078e00ff */
        /* <DEDUP_REMOVED lines=11> */
.L_x_21841:
[----:B------:R-:W-:Y:S05]  /*0950*/  BSYNC B0 ;  /* 0x0000000000007941 */ /* 0x000fea0003800000 */
.L_x_21840:
[----:B------:R-:W-:-:S04]  /*0960*/  ISETP.NE.U32.AND P0, PT, R9, RZ, PT ;  /* 0x000000ff0900720c */ /* 0x000fc80003f05070 */
[----:B------:R-:W-:-:S13]  /*0970*/  ISETP.NE.AND.EX P0, PT, R8, RZ, PT, P0 ;  /* 0x000000ff0800720c */ /* 0x000fda0003f05300 */
[----:B------:R-:W-:Y:S05]  /*0980*/  @!P0 EXIT ;  /* 0x000000000000894d */ /* 0x000fea0003800000 */
.L_x_21851:
        /* <DEDUP_REMOVED lines=15> */
[----:B------:R-:W-:Y:S01]  /*0a80*/  IMAD.MOV.U32 R3, RZ, RZ, 0x3bbb989d ;  /* 0x3bbb989dff037424 */ /* 0x000fe200078e00ff */
[----:B-1----:R-:W-:-:S05]  /*0a90*/  FMNMX R13, R13, R14, !PT ;  /* 0x0000000e0d0d7209 */ /* 0x002fca0007800000 */
[----:B------:R-:W1:Y:S02]  /*0aa0*/  SHFL.BFLY PT, R14, R13, 0x2, 0x1f ;  /* 0x0c401f000d0e7f89 */ /* 0x000e6400000e0000 */
[----:B-1----:R-:W-:-:S05]  /*0ab0*/  FMNMX R0, R13, R14, !PT ;  /* 0x0000000e0d007209 */ /* 0x002fca0007800000 */
[----:B------:R-:W1:Y:S02]  /*0ac0*/  SHFL.BFLY PT, R14, R0, 0x1, 0x1f ;  /* 0x0c201f00000e7f89 */ /* 0x000e6400000e0000 */
[----:B-1----:R-:W-:-:S05]  /*0ad0*/  FMNMX R14, R0, R14, !PT ;  /* 0x0000000e000e7209 */ /* 0x002fca0007800000 */
[----:B------:R-:W-:Y:S01]  /*0ae0*/  FADD R14, R9, -R14 ;  /* 0x8000000e090e7221 */ /* 0x000fe20000000000 */
[----:B------:R-:W-:-:S03]  /*0af0*/  HFMA2 R9, -RZ, RZ, 3.7421875, 0 ;  /* 0x437c0000ff097431 */ /* 0x000fc600000001ff */
        /* <DEDUP_REMOVED lines=14> */
.L_x_21866:
        /* <DEDUP_REMOVED lines=13> */
[----:B0-----:R-:W-:Y:S05]  /*0cb0*/  CALL.REL.NOINC `($__internal_427_$__cuda_sm3x_div_rn_noftz_f32_slowpath) ;  /* 0x0000001000b87944 */ /* 0x001fea0003c00000 */
[----:B------:R-:W-:-:S07]  /*0cc0*/  MOV R19, R0 ;  /* 0x0000000000137202 */ /* 0x000fce0000000f00 */
.L_x_21847:
[----:B------:R-:W-:Y:S05]  /*0cd0*/  BSYNC.RECONVERGENT B0 ;  /* 0x0000000000007941 */ /* 0x000fea0003800200 */
.L_x_21846:
        /* <DEDUP_REMOVED lines=48> */
.L_x_21874:
        /* <DEDUP_REMOVED lines=13> */
[----:B0-----:R-:W-:Y:S05]  /*10b0*/  CALL.REL.NOINC `($__internal_427_$__cuda_sm3x_div_rn_noftz_f32_slowpath) ;  /* 0x0000000c00b87944 */ /* 0x001fea0003c00000 */
[----:B------:R-:W-:-:S07]  /*10c0*/  IMAD.MOV.U32 R13, RZ, RZ, R0 ;  /* 0x000000ffff0d7224 */ /* 0x000fce00078e0000 */
.L_x_21850:
[----:B------:R-:W-:Y:S05]  /*10d0*/  BSYNC.RECONVERGENT B0 ;  /* 0x0000000000007941 */ /* 0x000fea0003800200 */
.L_x_21849:
        /* <DEDUP_REMOVED lines=17> */
.L_x_21842:
[----:B------:R-:W-:Y:S02]  /*11f0*/  HFMA2 R12, -RZ, RZ, 0, 2.384185791015625e-07 ;  /* 0x00000004ff0c7431 */ /* 0x000fe400000001ff */
[----:B------:R-:W-:Y:S01]  /*1200*/  IMAD.MOV.U32 R11, RZ, RZ, 0x1f ;  /* 0x0000001fff0b7424 */ /* 0x000fe200078e00ff */
[----:B------:R-:W-:Y:S01]  /*1210*/  MOV R15, 0xffffffff ;  /* 0xffffffff000f7802 */ /* 0x000fe20000000f00 */
[----:B------:R-:W-:-:S07]  /*1220*/  IMAD.MOV.U32 R3, RZ, RZ, 0x3bbb989d ;  /* 0x3bbb989dff037424 */ /* 0x000fce00078e00ff */
[----:B0-----:R-:W-:Y:S05]  /*1230*/  WARPSYNC.COLLECTIVE R15, `(.L_x_21852) ;  /* 0x000000000f087348 */ /* 0x001fea0003c00000 */
[----:B------:R1:W2:Y:S02]  /*1240*/  SHFL.BFLY P6, R14, R13, R12, R11 ;  /* 0x0c00000c0d0e7389 */ /* 0x0002a400000c000b */
[----:B012---:R-:W-:Y:S05]  /*1250*/  ENDCOLLECTIVE ;  /* 0x000000000000791b */ /* 0x007fea0003800000 */
.L_x_21852:
[----:B------:R-:W-:Y:S01]  /*1260*/  HFMA2 R12, -RZ, RZ, 0, 1.1920928955078125e-07 ;  /* 0x00000002ff0c7431 */ /* 0x000fe200000001ff */
[----:B------:R-:W-:-:S05]  /*1270*/  FMNMX R0, R13, R14, !PT ;  /* 0x0000000e0d007209 */ /* 0x000fca0007800000 */
[----:B------:R-:W-:-:S07]  /*1280*/  IMAD.MOV.U32 R13, RZ, RZ, R0 ;  /* 0x000000ffff0d7224 */ /* 0x000fce00078e0000 */
[----:B------:R-:W-:Y:S05]  /*1290*/  WARPSYNC.COLLECTIVE R15, `(.L_x_21853) ;  /* 0x000000000f087348 */ /* 0x000fea0003c00000 */
[----:B------:R0:W1:Y:S02]  /*12a0*/  SHFL.BFLY P6, R14, R13, R12, R11 ;  /* 0x0c00000c0d0e7389 */ /* 0x00006400000c000b */
[----:B01----:R-:W-:Y:S05]  /*12b0*/  ENDCOLLECTIVE ;  /* 0x000000000000791b */ /* 0x003fea0003800000 */
.L_x_21853:
[----:B------:R-:W-:Y:S02]  /*12c0*/  MOV R12, 0x1 ;  /* 0x00000001000c7802 */ /* 0x000fe40000000f00 */
[----:B------:R-:W-:Y:S01]  /*12d0*/  FMNMX R2, R0, R14, !PT ;  /* 0x0000000e00027209 */ /* 0x000fe20007800000 */
[----:B------:R-:W-:-:S04]  /*12e0*/  HFMA2 R0, -RZ, RZ, 3.7421875, 0 ;  /* 0x437c0000ff007431 */ /* 0x000fc800000001ff */
[----:B------:R-:W-:-:S07]  /*12f0*/  IMAD.MOV.U32 R13, RZ, RZ, R2 ;  /* 0x000000ffff0d7224 */ /* 0x000fce00078e0002 */
[----:B------:R-:W-:Y:S05]  /*1300*/  WARPSYNC.COLLECTIVE R15, `(.L_x_21854) ;  /* 0x000000000f087348 */ /* 0x000fea0003c00000 */
[----:B------:R0:W1:Y:S02]  /*1310*/  SHFL.BFLY P6, R14, R13, R12, R11 ;  /* 0x0c00000c0d0e7389 */ /* 0x00006400000c000b */
[----:B01----:R-:W-:Y:S05]  /*1320*/  ENDCOLLECTIVE ;  /* 0x000000000000791b */ /* 0x003fea0003800000 */
.L_x_21854:
        /* <DEDUP_REMOVED lines=15> */
.L_x_21855:
[----:B------:R-:W-:Y:S02]  /*1420*/  HFMA2 R12, -RZ, RZ, 0, 1.1920928955078125e-07 ;  /* 0x00000002ff0c7431 */ /* 0x000fe400000001ff */
[----:B------:R-:W-:-:S04]  /*1430*/  FADD R2, R13, R14 ;  /* 0x0000000e0d027221 */ /* 0x000fc80000000000 */
[----:B------:R-:W-:-:S07]  /*1440*/  IMAD.MOV.U32 R13, RZ, RZ, R2 ;  /* 0x000000ffff0d7224 */ /* 0x000fce00078e0002 */
[----:B------:R-:W-:Y:S05]  /*1450*/  WARPSYNC.COLLECTIVE R15, `(.L_x_21856) ;  /* 0x000000000f087348 */ /* 0x000fea0003c00000 */
[----:B------:R0:W1:Y:S02]  /*1460*/  SHFL.BFLY P6, R14, R13, R12, R11 ;  /* 0x0c00000c0d0e7389 */ /* 0x00006400000c000b */
[----:B01----:R-:W-:Y:S05]  /*1470*/  ENDCOLLECTIVE ;  /* 0x000000000000791b */ /* 0x003fea0003800000 */
.L_x_21856:
[----:B------:R-:W-:Y:S01]  /*1480*/  MOV R12, 0x1 ;  /* 0x00000001000c7802 */ /* 0x000fe20000000f00 */
[----:B------:R-:W-:-:S04]  /*1490*/  FADD R3, R2, R14 ;  /* 0x0000000e02037221 */ /* 0x000fc80000000000 */
[----:B------:R-:W-:-:S07]  /*14a0*/  IMAD.MOV.U32 R13, RZ, RZ, R3 ;  /* 0x000000ffff0d7224 */ /* 0x000fce00078e0003 */
[----:B------:R-:W-:Y:S05]  /*14b0*/  WARPSYNC.COLLECTIVE R15, `(.L_x_21857) ;  /* 0x000000000f087348 */ /* 0x000fea0003c00000 */
[----:B------:R0:W1:Y:S02]  /*14c0*/  SHFL.BFLY P6, R14, R13, R12, R11 ;  /* 0x0c00000c0d0e7389 */ /* 0x00006400000c000b */
[----:B01----:R-:W-:Y:S05]  /*14d0*/  ENDCOLLECTIVE ;  /* 0x000000000000791b */ /* 0x003fea0003800000 */
.L_x_21857:
[----:B------:R-:W-:Y:S05]  /*14e0*/  BRA `(.L_x_21858) ;  /* 0xfffffff000a47947 */ /* 0x000fea000383ffff */
.L_x_21845:
[----:B------:R-:W-:Y:S01]  /*14f0*/  HFMA2 R11, -RZ, RZ, 0, 1.847743988037109375e-06 ;  /* 0x0000001fff0b7431 */ /* 0x000fe200000001ff */
[----:B------:R-:W-:Y:S01]  /*1500*/  BSSY B0, `(.L_x_21859) ;  /* 0x0000006000007945 */ /* 0x000fe20003800000 */
[----:B------:R-:W-:Y:S02]  /*1510*/  IMAD.MOV.U32 R12, RZ, RZ, 0x4 ;  /* 0x00000004ff0c7424 */ /* 0x000fe400078e00ff */
[----:B------:R-:W-:-:S07]  /*1520*/  IMAD.MOV.U32 R15, RZ, RZ, -0x1 ;  /* 0xffffffffff0f7424 */ /* 0x000fce00078e00ff */
[----:B0-----:R-:W-:Y:S05]  /*1530*/  WARPSYNC.COLLECTIVE R15, `(.L_x_21860) ;  /* 0x000000000f087348 */ /* 0x001fea0003c00000 */
[----:B------:R1:W2:Y:S02]  /*1540*/  SHFL.BFLY P6, R14, R13, R12, R11 ;  /* 0x0c00000c0d0e7389 */ /* 0x0002a400000c000b */
[----:B012---:R-:W-:Y:S05]  /*1550*/  ENDCOLLECTIVE ;  /* 0x000000000000791b */ /* 0x007fea0003800000 */
.L_x_21860:
[----:B------:R-:W-:Y:S05]  /*1560*/  BSYNC B0 ;  /* 0x0000000000007941 */ /* 0x000fea0003800000 */
.L_x_21859:
        /* <DEDUP_REMOVED lines=9> */
.L_x_21861:
[----:B------:R-:W-:Y:S01]  /*1600*/  HFMA2 R12, -RZ, RZ, 0, 5.9604644775390625e-08 ;  /* 0x00000001ff0c7431 */ /* 0x000fe200000001ff */
[----:B------:R-:W-:-:S05]  /*1610*/  FMNMX R0, R13, R14, !PT ;  /* 0x0000000e0d007209 */ /* 0x000fca0007800000 */
[----:B------:R-:W-:-:S07]  /*1620*/  IMAD.MOV.U32 R13, RZ, RZ, R0 ;  /* 0x000000ffff0d7224 */ /* 0x000fce00078e0000 */
[----:B------:R-:W-:Y:S05]  /*1630*/  WARPSYNC.COLLECTIVE R15, `(.L_x_21862) ;  /* 0x000000000f087348 */ /* 0x000fea0003c00000 */
[----:B------:R0:W1:Y:S02]  /*1640*/  SHFL.BFLY P6, R14, R13, R12, R11 ;  /* 0x0c00000c0d0e7389 */ /* 0x00006400000c000b */
[----:B01----:R-:W-:Y:S05]  /*1650*/  ENDCOLLECTIVE ;  /* 0x000000000000791b */ /* 0x003fea0003800000 */
.L_x_21862:
        /* <DEDUP_REMOVED lines=15> */
.L_x_21863:
[----:B------:R-:W-:Y:S01]  /*1750*/  MOV R12, 0x2 ;  /* 0x00000002000c7802 */ /* 0x000fe20000000f00 */
[----:B------:R-:W-:-:S04]  /*1760*/  FADD R0, R13, R14 ;  /* 0x0000000e0d007221 */ /* 0x000fc80000000000 */
[----:B------:R-:W-:-:S07]  /*1770*/  IMAD.MOV.U32 R13, RZ, RZ, R0 ;  /* 0x000000ffff0d7224 */ /* 0x000fce00078e0000 */
[----:B------:R-:W-:Y:S05]  /*1780*/  WARPSYNC.COLLECTIVE R15, `(.L_x_21864) ;  /* 0x000000000f087348 */ /* 0x000fea0003c00000 */
[----:B------:R0:W1:Y:S02]  /*1790*/  SHFL.BFLY P6, R14, R13, R12, R11 ;  /* 0x0c00000c0d0e7389 */ /* 0x00006400000c000b */
[----:B01----:R-:W-:Y:S05]  /*17a0*/  ENDCOLLECTIVE ;  /* 0x000000000000791b */ /* 0x003fea0003800000 */
.L_x_21864:
[----:B------:R-:W-:Y:S02]  /*17b0*/  HFMA2 R12, -RZ, RZ, 0, 5.9604644775390625e-08 ;  /* 0x00000001ff0c7431 */ /* 0x000fe400000001ff */
[----:B------:R-:W-:-:S04]  /*17c0*/  FADD R2, R0, R14 ;  /* 0x0000000e00027221 */ /* 0x000fc80000000000 */
[----:B------:R-:W-:-:S07]  /*17d0*/  IMAD.MOV.U32 R13, RZ, RZ, R2 ;  /* 0x000000ffff0d7224 */ /* 0x000fce00078e0002 */
[----:B------:R-:W-:Y:S05]  /*17e0*/  WARPSYNC.COLLECTIVE R15, `(.L_x_21865) ;  /* 0x000000000f087348 */ /* 0x000fea0003c00000 */
[----:B------:R0:W1:Y:S02]  /*17f0*/  SHFL.BFLY P6, R14, R13, R12, R11 ;  /* 0x0c00000c0d0e7389 */ /* 0x00006400000c000b */
[----:B01----:R-:W-:Y:S05]  /*1800*/  ENDCOLLECTIVE ;  /* 0x000000000000791b */ /* 0x003fea0003800000 */
.L_x_21865:
[----:B------:R-:W-:Y:S05]  /*1810*/  BRA `(.L_x_21866) ;  /* 0xfffffff000f07947 */ /* 0x000fea000383ffff */
.L_x_21848:
[----:B------:R-:W-:Y:S01]  /*1820*/  BSSY B0, `(.L_x_21867) ;  /* 0x0000007000007945 */ /* 0x000fe20003800000 */
[----:B------:R-:W-:Y:S01]  /*1830*/  IMAD.MOV.U32 R12, RZ, RZ, 0x4 ;  /* 0x00000004ff0c7424 */ /* 0x000fe200078e00ff */
[----:B------:R-:W-:Y:S01]  /*1840*/  MOV R11, 0x1f ;  /* 0x0000001f000b7802 */ /* 0x000fe20000000f00 */
[----:B------:R-:W-:-:S07]  /*1850*/  IMAD.MOV.U32 R15, RZ, RZ, -0x1 ;  /* 0xffffffffff0f7424 */ /* 0x000fce00078e00ff */
[----:B0-----:R-:W-:Y:S05]  /*1860*/  WARPSYNC.COLLECTIVE R15, `(.L_x_21868) ;  /* 0x000000000f087348 */ /* 0x001fea0003c00000 */
[----:B------:R1:W2:Y:S02]  /*1870*/  SHFL.BFLY P6, R14, R13, R12, R11 ;  /* 0x0c00000c0d0e7389 */ /* 0x0002a400000c000b */
[----:B012---:R-:W-:Y:S05]  /*1880*/  ENDCOLLECTIVE ;  /* 0x000000000000791b */ /* 0x007fea0003800000 */
.L_x_21868:
[----:B------:R-:W-:Y:S05]  /*1890*/  BSYNC B0 ;  /* 0x0000000000007941 */ /* 0x000fea0003800000 */
.L_x_21867:
        /* <DEDUP_REMOVED lines=9> */
.L_x_21869:
[----:B------:R-:W-:Y:S01]  /*1930*/  HFMA2 R12, -RZ, RZ, 0, 5.9604644775390625e-08 ;  /* 0x00000001ff0c7431 */ /* 0x000fe200000001ff */
[----:B------:R-:W-:-:S05]  /*1940*/  FMNMX R0, R13, R14, !PT ;  /* 0x0000000e0d007209 */ /* 0x000fca0007800000 */
[----:B------:R-:W-:-:S07]  /*1950*/  IMAD.MOV.U32 R13, RZ, RZ, R0 ;  /* 0x000000ffff0d7224 */ /* 0x000fce00078e0000 */
[----:B------:R-:W-:Y:S05]  /*1960*/  WARPSYNC.COLLECTIVE R15, `(.L_x_21870) ;  /* 0x000000000f087348 */ /* 0x000fea0003c00000 */
[----:B------:R0:W1:Y:S02]  /*1970*/  SHFL.BFLY P6, R14, R13, R12, R11 ;  /* 0x0c00000c0d0e7389 */ /* 0x00006400000c000b */
[----:B01----:R-:W-:Y:S05]  /*1980*/  ENDCOLLECTIVE ;  /* 0x000000000000791b */ /* 0x003fea0003800000 */
.L_x_21870:
        /* <DEDUP_REMOVED lines=15> */
.L_x_21871:
[----:B------:R-:W-:Y:S01]  /*1a80*/  MOV R12, 0x2 ;  /* 0x00000002000c7802 */ /* 0x000fe20000000f00 */
[----:B------:R-:W-:-:S04]  /*1a90*/  FADD R0, R13, R14 ;  /* 0x0000000e0d007221 */ /* 0x000fc80000000000 */
[----:B------:R-:W-:-:S07]  /*1aa0*/  IMAD.MOV.U32 R13, RZ, RZ, R0 ;  /* 0x000000ffff0d7224 */ /* 0x000fce00078e0000 */
[----:B------:R-:W-:Y:S05]  /*1ab0*/  WARPSYNC.COLLECTIVE R15, `(.L_x_21872) ;  /* 0x000000000f087348 */ /* 0x000fea0003c00000 */
[----:B------:R0:W1:Y:S02]  /*1ac0*/  SHFL.BFLY P6, R14, R13, R12, R11 ;  /* 0x0c00000c0d0e7389 */ /* 0x00006400000c000b */
[----:B01----:R-:W-:Y:S05]  /*1ad0*/  ENDCOLLECTIVE ;  /* 0x000000000000791b */ /* 0x003fea0003800000 */
.L_x_21872:
[----:B------:R-:W-:Y:S02]  /*1ae0*/  HFMA2 R12, -RZ, RZ, 0, 5.9604644775390625e-08 ;  /* 0x00000001ff0c7431 */ /* 0x000fe400000001ff */
[----:B------:R-:W-:-:S04]  /*1af0*/  FADD R2, R0, R14 ;  /* 0x0000000e00027221 */ /* 0x000fc80000000000 */
[----:B------:R-:W-:-:S07]  /*1b00*/  IMAD.MOV.U32 R13, RZ, RZ, R2 ;  /* 0x000000ffff0d7224 */ /* 0x000fce00078e0002 */
[----:B------:R-:W-:Y:S05]  /*1b10*/  WARPSYNC.COLLECTIVE R15, `(.L_x_21873) ;  /* 0x000000000f087348 */ /* 0x000fea0003c00000 */
[----:B------:R0:W1:Y:S02]  /*1b20*/  SHFL.BFLY P6, R14, R13, R12, R11 ;  /* 0x0c00000c0d0e7389 */ /* 0x00006400000c000b */
[----:B01----:R-:W-:Y:S05]  /*1b30*/  ENDCOLLECTIVE ;  /* 0x000000000000791b */ /* 0x003fea0003800000 */
.L_x_21873:
[----:B------:R-:W-:Y:S05]  /*1b40*/  BRA `(.L_x_21874) ;  /* 0xfffffff400247947 */ /* 0x000fea000383ffff */
        .weak           $__internal_426_$__cuda_sm20_div_u64
        .type           $__internal_426_$__cuda_sm20_div_u64,@function
        .size           $__internal_426_$__cuda_sm20_div_u64,($__internal_427_$__cuda_sm3x_div_rn_noftz_f32_slowpath - $__internal_426_$__cuda_sm20_div_u64)
$__internal_426_$__cuda_sm20_div_u64:
        /* <DEDUP_REMOVED lines=68> */
[----:B------:R-:W-:Y:S06]  /*1f90*/  RET.REL.NODEC R4 `(_Z15SoftmaxWarpImplI10DirectLoadIffE11DirectStoreIffEfLi1ELi1ELi8ELi1ELb0EL9Algorithm0EEvT_T0_ll) ;  /* 0xffffffe004187950 */ /* 0x000fec0003c3ffff */
        .weak           $__internal_427_$__cuda_sm3x_div_rn_noftz_f32_slowpath
        .type           $__internal_427_$__cuda_sm3x_div_rn_noftz_f32_slowpath,@function
        .size           $__internal_427_$__cuda_sm3x_div_rn_noftz_f32_slowpath,(.L_x_25879 - $__internal_427_$__cuda_sm3x_div_rn_noftz_f32_slowpath)
$__internal_427_$__cuda_sm3x_div_rn_noftz_f32_slowpath:
        /* <DEDUP_REMOVED lines=34> */
.L_x_21876:
        /* <DEDUP_REMOVED lines=51> */
.L_x_21883:
[----:B------:R-:W-:-:S04]  /*24f0*/  LOP3.LUT R0, R0, 0x80000000, RZ, 0xc0, !PT ;  /* 0x8000000000007812 */ /* 0x000fc800078ec0ff */
[----:B------:R-:W-:Y:S01]  /*2500*/  LOP3.LUT R0, R0, 0x7f800000, RZ, 0xfc, !PT ;  /* 0x7f80000000007812 */ /* 0x000fe200078efcff */
[----:B------:R-:W-:Y:S06]  /*2510*/  BRA `(.L_x_21884) ;  /* 0x0000000000047947 */ /* 0x000fec0003800000 */
.L_x_21882:
[----:B------:R-:W-:-:S07]  /*2520*/  IMAD R0, R15, 0x800000, R0 ;  /* 0x008000000f007824 */ /* 0x000fce00078e0200 */
.L_x_21884:
[----:B------:R-:W-:Y:S05]  /*2530*/  BSYNC.RECONVERGENT B3 ;  /* 0x0000000000037941 */ /* 0x000fea0003800200 */
.L_x_21881:
[----:B------:R-:W-:Y:S05]  /*2540*/  BRA `(.L_x_21885) ;  /* 0x0000000000207947 */ /* 0x000fea0003800000 */
.L_x_21880:
[----:B------:R-:W-:-:S04]  /*2550*/  LOP3.LUT R0, R3, 0x80000000, R0, 0x48, !PT ;  /* 0x8000000003007812 */ /* 0x000fc800078e4800 */
[----:B------:R-:W-:Y:S01]  /*2560*/  LOP3.LUT R0, R0, 0x7f800000, RZ, 0xfc, !PT ;  /* 0x7f80000000007812 */ /* 0x000fe200078efcff */
[----:B------:R-:W-:Y:S06]  /*2570*/  BRA `(.L_x_21885) ;  /* 0x0000000000147947 */ /* 0x000fec0003800000 */
.L_x_21879:
[----:B------:R-:W-:Y:S01]  /*2580*/  LOP3.LUT R0, R3, 0x80000000, R0, 0x48, !PT ;  /* 0x8000000003007812 */ /* 0x000fe200078e4800 */
[----:B------:R-:W-:Y:S06]  /*2590*/  BRA `(.L_x_21885) ;  /* 0x00000000000c7947 */ /* 0x000fec0003800000 */
.L_x_21878:
[----:B------:R-:W0:Y:S01]  /*25a0*/  MUFU.RSQ R0, -QNAN ;  /* 0xffc0000000007908 */ /* 0x000e220000001400 */
[----:B------:R-:W-:Y:S05]  /*25b0*/  BRA `(.L_x_21885) ;  /* 0x0000000000047947 */ /* 0x000fea0003800000 */
.L_x_21877:
[----:B------:R-:W-:-:S07]  /*25c0*/  FADD.FTZ R0, R0, R3 ;  /* 0x0000000300007221 */ /* 0x000fce0000010000 */
.L_x_21885:
[----:B------:R-:W-:Y:S05]  /*25d0*/  BSYNC.RECONVERGENT B2 ;  /* 0x0000000000027941 */ /* 0x000fea0003800200 */
.L_x_21875:
[----:B------:R-:W-:-:S04]  /*25e0*/  HFMA2 R3, -RZ, RZ, 0, 0 ;  /* 0x00000000ff037431 */ /* 0x000fc800000001ff */
[----:B0-----:R-:W-:Y:S05]  /*25f0*/  RET.REL.NODEC R2 `(_Z15SoftmaxWarpImplI10DirectLoadIffE11DirectStoreIffEfLi1ELi1ELi8ELi1ELb0EL9Algorithm0EEvT_T0_ll) ;  /* 0xffffffd802807950 */ /* 0x001fea0003c3ffff */
.L_x_21886:
        /* <DEDUP_REMOVED lines=16> */
.L_x_25879:


//--------------------- .text._Z15SoftmaxWarpImplI10DirectLoadIffE11DirectStoreIffEfLi1ELi1ELi8ELi2ELb1EL9Algorithm0EEvT_T0_ll --------------------------
	.section	.text._Z15SoftmaxWarpImplI10DirectLoadIffE11DirectStoreIffEfLi1ELi1ELi8ELi2ELb1EL9Algorithm0EEvT_T0_ll,"ax",@progbits
	.align	128
        .global         _Z15SoftmaxWarpImplI10DirectLoadIffE11DirectStoreIffEfLi1ELi1ELi8ELi2ELb1EL9Algorithm0EEvT_T0_ll
        .type           _Z15SoftmaxWarpImplI10DirectLoadIffE11DirectStoreIffEfLi1ELi1ELi8ELi2ELb1EL9Algorithm0EEvT_T0_ll,@function
        .size           _Z15SoftmaxWarpImplI10DirectLoadIffE11DirectStoreIffEfLi1ELi1ELi8ELi2ELb1EL9Algorithm0EEvT_T0_ll,(.L_x_25880 - _Z15SoftmaxWarpImplI10DirectLoadIffE11DirectStoreIffEfLi1ELi1ELi8ELi2ELb1EL9Algorithm0EEvT_T0_ll)
        .other          _Z15SoftmaxWarpImplI10DirectLoadIffE11DirectStoreIffEfLi1ELi1ELi8ELi2ELb1EL9Algorithm0EEvT_T0_ll,@"STO_CUDA_ENTRY STV_DEFAULT"
_Z15SoftmaxWarpImplI10DirectLoadIffE11DirectStoreIffEfLi1ELi1ELi8ELi2ELb1EL9Algorithm0EEvT_T0_ll:
.text._Z15SoftmaxWarpImplI10DirectLoadIffE11DirectStoreIffEfLi1ELi1ELi8ELi2ELb1EL9Algorithm0EEvT_T0_ll:
        /* <DEDUP_REMOVED lines=24> */
.L_x_21887:
        /* <DEDUP_REMOVED lines=16> */
.L_x_21897:
[----:B-1----:R-:W-:Y:S01]  /*0280*/  ISETP.GE.U32.AND P0, PT, R10, UR40, PT ;  /* 0x000000280a007c0c */ /* 0x002fe2000bf06070 */
[----:B------:R-:W1:Y:S01]  /*0290*/  LDC.64 R12, c[0x0][0x388] ;  /* 0x0000e200ff0c7b82 */ /* 0x000e620000000a00 */
[----:B------:R-:W-:Y:S01]  /*02a0*/  MOV R20, 0xff800000 ;  /* 0xff80000000147802 */ /* 0x000fe20000000f00 */
[----:B------:R-:W-:Y:S01]  /*02b0*/  IMAD.MOV.U32 R18, RZ, RZ, -0x800000 ;  /* 0xff800000ff127424 */ /* 0x000fe200078e00ff */
        /* <DEDUP_REMOVED lines=76> */
.L_x_21911:
        /* <DEDUP_REMOVED lines=11> */
[----:B0--3--:R-:W-:Y:S05]  /*0830*/  CALL.REL.NOINC `($__internal_428_$__cuda_sm3x_div_rn_noftz_f32_slowpath) ;  /* 0x0000000800707944 */ /* 0x009fea0003c00000 */
[----:B------:R-:W-:-:S07]  /*0840*/  IMAD.MOV.U32 R7, RZ, RZ, R0 ;  /* 0x000000ffff077224 */ /* 0x000fce00078e0000 */
.L_x_21890:
[----:B------:R-:W-:Y:S05]  /*0850*/  BSYNC.RECONVERGENT B0 ;  /* 0x0000000000007941 */ /* 0x000fea0003800200 */
.L_x_21889:
        /* <DEDUP_REMOVED lines=20> */
.L_x_21892:
[----:B------:R-:W-:Y:S05]  /*09a0*/  BSYNC.RECONVERGENT B0 ;  /* 0x0000000000007941 */ /* 0x000fea0003800200 */
.L_x_21891:
[----:B------:R-:W-:Y:S01]  /*09b0*/  BSSY.RECONVERGENT B0, `(.L_x_21893) ;  /* 0x0000008000007945 */ /* 0x000fe20003800200 */
[----:B------:R-:W-:-:S03]  /*09c0*/  FFMA R5, R3, R14, R0 ;  /* 0x0000000e03057223 */ /* 0x000fc60000000000 */
[----:B------:R-:W-:Y:S05]  /*09d0*/  @!P2 BRA `(.L_x_21894) ;  /* 0x000000000014a947 */ /* 0x000fea0003800000 */
[----:B------:R-:W-:Y:S01]  /*09e0*/  IMAD.MOV.U32 R0, RZ, RZ, R2 ;  /* 0x000000ffff007224 */ /* 0x000fe200078e0002 */
[----:B------:R-:W-:Y:S02]  /*09f0*/  MOV R3, R23 ;  /* 0x0000001700037202 */ /* 0x000fe40000000f00 */
[----:B------:R-:W-:-:S07]  /*0a00*/  MOV R4, 0xa20 ;  /* 0x00000a2000047802 */ /* 0x000fce0000000f00 */
[----:B01-3--:R-:W-:Y:S05]  /*0a10*/  CALL.REL.NOINC `($__internal_428_$__cuda_sm3x_div_rn_noftz_f32_slowpath) ;  /* 0x0000000400f87944 */ /* 0x00bfea0003c00000 */
[----:B------:R-:W-:-:S07]  /*0a20*/  IMAD.MOV.U32 R5, RZ, RZ, R0 ;  /* 0x000000ffff057224 */ /* 0x000fce00078e0000 */
.L_x_21894:
[----:B------:R-:W-:Y:S05]  /*0a30*/  BSYNC.RECONVERGENT B0 ;  /* 0x0000000000007941 */ /* 0x000fea0003800200 */
.L_x_21893:
[----:B------:R-:W-:Y:S04]  /*0a40*/  BSSY.RECONVERGENT B0, `(.L_x_21895) ;  /* 0x000000c000007945 */ /* 0x000fe80003800200 */
[----:B------:R-:W-:Y:S05]  /*0a50*/  @P1 BRA `(.L_x_21896) ;  /* 0x0000000000281947 */ /* 0x000fea0003800000 */
[----:B------:R-:W-:Y:S01]  /*0a60*/  IMAD R0, R19, UR38, RZ ;  /* 0x0000002613007c24 */ /* 0x000fe2000f8e02ff */
[----:B------:R-:W-:Y:S01]  /*0a70*/  R2UR UR4, R16 ;  /* 0x00000000100472ca */ /* 0x000fe200000e0000 */
[----:B---3--:R-:W-:Y:S01]  /*0a80*/  IMAD.WIDE.U32 R2, R21, UR38, R8 ;  /* 0x0000002615027c25 */ /* 0x008fe2000f8e0008 */
[----:B------:R-:W-:-:S03]  /*0a90*/  R2UR UR5, R17 ;  /* 0x00000000110572ca */ /* 0x000fc600000e0000 */
[----:B-1----:R-:W-:Y:S01]  /*0aa0*/  IMAD R7, R21, UR39, R0 ;  /* 0x0000002715077c24 */ /* 0x002fe2000f8e0200 */
[----:B------:R-:W-:-:S05]  /*0ab0*/  IADD3 R0, P0, PT, R10, R2, RZ ;  /* 0x000000020a007210 */ /* 0x000fca0007f1e0ff */
[----:B------:R-:W-:Y:S01]  /*0ac0*/  IMAD.X R3, R7, 0x1, R3, P0 ;  /* 0x0000000107037824 */ /* 0x000fe200000e0603 */
[----:B------:R-:W-:-:S04]  /*0ad0*/  LEA R2, P0, R0, UR36, 0x2 ;  /* 0x0000002400027c11 */ /* 0x000fc8000f8010ff */
[----:B------:R-:W-:-:S05]  /*0ae0*/  LEA.HI.X R3, R0, UR37, R3, 0x2, P0 ;  /* 0x0000002500037c11 */ /* 0x000fca00080f1403 */
[----:B------:R2:W-:Y:S04]  /*0af0*/  STG.E desc[UR4][R2.64], R5 ;  /* 0x0000000502007986 */ /* 0x0005e8000c101904 */
.L_x_21896:
[----:B------:R-:W-:Y:S05]  /*0b00*/  BSYNC.RECONVERGENT B0 ;  /* 0x0000000000007941 */ /* 0x000fea0003800200 */
.L_x_21895:
[----:B------:R-:W-:-:S04]  /*0b10*/  IADD3 R21, P0, PT, R6, R21, RZ ;  /* 0x0000001506157210 */ /* 0x000fc80007f1e0ff */
[----:B------:R-:W-:Y:S02]  /*0b20*/  LEA.HI.X.SX32 R19, R6, R19, 0x1, P0 ;  /* 0x0000001306137211 */ /* 0x000fe400000f0eff */
[----:B------:R-:W-:-:S04]  /*0b30*/  ISETP.GE.U32.AND P0, PT, R21, UR42, PT ;  /* 0x0000002a15007c0c */ /* 0x000fc8000bf06070 */
[----:B------:R-:W-:-:S13]  /*0b40*/  ISETP.GE.AND.EX P0, PT, R19, UR43, PT, P0 ;  /* 0x0000002b13007c0c */ /* 0x000fda000bf06300 */
[----:B------:R-:W-:Y:S05]  /*0b50*/  @!P0 BRA `(.L_x_21897) ;  /* 0xfffffff400c88947 */ /* 0x000fea000383ffff */
[----:B------:R-:W-:Y:S05]  /*0b60*/  EXIT ;  /* 0x000000000000794d */ /* 0x000fea0003800000 */
.L_x_21888:
[----:B------:R-:W-:Y:S01]  /*0b70*/  HFMA2 R12, -RZ, RZ, 0, 2.384185791015625e-07 ;  /* 0x00000004ff0c7431 */ /* 0x000fe200000001ff */
[----:B------:R-:W-:Y:S01]  /*0b80*/  BSSY B0, `(.L_x_21898) ;  /* 0x0000006000007945 */ /* 0x000fe20003800000 */
[----:B------:R-:W-:Y:S01]  /*0b90*/  IMAD.MOV.U32 R11, RZ, RZ, 0x1f ;  /* 0x0000001fff0b7424 */ /* 0x000fe200078e00ff */
[----:B------:R-:W-:-:S07]  /*0ba0*/  MOV R15, 0xffffffff ;  /* 0xffffffff000f7802 */ /* 0x000fce0000000f00 */
[----:B0--3--:R-:W-:Y:S05]  /*0bb0*/  WARPSYNC.COLLECTIVE R15, `(.L_x_21899) ;  /* 0x000000000f087348 */ /* 0x009fea0003c00000 */
[----:B------:R1:W2:Y:S02]  /*0bc0*/  SHFL.BFLY P6, R14, R13, R12, R11 ;  /* 0x0c00000c0d0e7389 */ /* 0x0002a400000c000b */
[----:B0123--:R-:W-:Y:S05]  /*0bd0*/  ENDCOLLECTIVE ;  /* 0x000000000000791b */ /* 0x00ffea0003800000 */
.L_x_21899:
[----:B------:R-:W-:Y:S05]  /*0be0*/  BSYNC B0 ;  /* 0x0000000000007941 */ /* 0x000fea0003800000 */
.L_x_21898:
[----:B------:R-:W-:Y:S01]  /*0bf0*/  HFMA2 R11, -RZ, RZ, 0, 1.847743988037109375e-06 ;  /* 0x0000001fff0b7431 */ /* 0x000fe200000001ff */
[----:B------:R-:W-:Y:S01]  /*0c00*/  FMNMX R13, R14, R13, !PT ;  /* 0x0000000d0e0d7209 */ /* 0x000fe20007800000 */
[----:B------:R-:W-:Y:S02]  /*0c10*/  IMAD.MOV.U32 R12, RZ, RZ, 0x2 ;  /* 0x00000002ff0c7424 */ /* 0x000fe400078e00ff */
[----:B------:R-:W-:-:S07]  /*0c20*/  IMAD.MOV.U32 R15, RZ, RZ, -0x1 ;  /* 0xffffffffff0f7424 */ /* 0x000fce00078e00ff */
[----:B------:R-:W-:Y:S05]  /*0c30*/  WARPSYNC.COLLECTIVE R15, `(.L_x_21900) ;  /* 0x000000000f087348 */ /* 0x000fea0003c00000 */
[----:B------:R0:W1:Y:S02]  /*0c40*/  SHFL.BFLY P6, R14, R13, R12, R11 ;  /* 0x0c00000c0d0e7389 */ /* 0x00006400000c000b */
[----:B01----:R-:W-:Y:S05]  /*0c50*/  ENDCOLLECTIVE ;  /* 0x000000000000791b */ /* 0x003fea0003800000 */
.L_x_21900:
[----:B------:R-:W-:Y:S01]  /*0c60*/  IMAD.MOV.U32 R12, RZ, RZ, 0x1 ;  /* 0x00000001ff0c7424 */ /* 0x000fe200078e00ff */
[----:B------:R-:W-:-:S04]  /*0c70*/  FMNMX R2, R13, R14, !PT ;  /* 0x0000000e0d027209 */ /* 0x000fc80007800000 */
[----:B------:R-:W-:-:S07]  /*0c80*/  MOV R13, R2 ;  /* 0x00000002000d7202 */ /* 0x000fce0000000f00 */
[----:B------:R-:W-:Y:S05]  /*0c90*/  WARPSYNC.COLLECTIVE R15, `(.L_x_21901) ;  /* 0x000000000f087348 */ /* 0x000fea0003c00000 */
[----:B------:R0:W1:Y:S02]  /*0ca0*/  SHFL.BFLY P6, R14, R13, R12, R11 ;  /* 0x0c00000c0d0e7389 */ /* 0x00006400000c000b */
[----:B01----:R-:W-:Y:S05]  /*0cb0*/  ENDCOLLECTIVE ;  /* 0x000000000000791b */ /* 0x003fea0003800000 */
.L_x_21901:
[----:B------:R-:W-:Y:S02]  /*0cc0*/  HFMA2 R12, -RZ, RZ, 0, 2.384185791015625e-07 ;  /* 0x00000004ff0c7431 */ /* 0x000fe400000001ff */
[----:B------:R-:W-:Y:S01]  /*0cd0*/  IMAD.MOV.U32 R13, RZ, RZ, R0 ;  /* 0x000000ffff0d7224 */ /* 0x000fe200078e0000 */
[----:B------:R-:W-:-:S07]  /*0ce0*/  MOV R3, R14 ;  /* 0x0000000e00037202 */ /* 0x000fce0000000f00 */
[----:B------:R-:W-:Y:S05]  /*0cf0*/  WARPSYNC.COLLECTIVE R15, `(.L_x_21902) ;  /* 0x000000000f087348 */ /* 0x000fea0003c00000 */
[----:B------:R0:W1:Y:S02]  /*0d00*/  SHFL.BFLY P6, R14, R13, R12, R11 ;  /* 0x0c00000c0d0e7389 */ /* 0x00006400000c000b */
[----:B01----:R-:W-:Y:S05]  /*0d10*/  ENDCOLLECTIVE ;  /* 0x000000000000791b */ /* 0x003fea0003800000 */
.L_x_21902:
        /* <DEDUP_REMOVED lines=13> */
.L_x_21903:
        /* <DEDUP_REMOVED lines=12> */
.L_x_21904:
        /* <DEDUP_REMOVED lines=8> */
.L_x_21905:
        /* <DEDUP_REMOVED lines=14> */
.L_x_21906:
        /* <DEDUP_REMOVED lines=9> */
.L_x_21907:
[----:B------:R-:W-:Y:S02]  /*10a0*/  HFMA2 R12, -RZ, RZ, 0, 2.384185791015625e-07 ;  /* 0x00000004ff0c7431 */ /* 0x000fe400000001ff */
[----:B------:R-:W-:Y:S01]  /*10b0*/  IMAD.MOV.U32 R13, RZ, RZ, R3 ;  /* 0x000000ffff0d7224 */ /* 0x000fe200078e0003 */
[----:B------:R-:W-:-:S07]  /*10c0*/  MOV R18, R14 ;  /* 0x0000000e00127202 */ /* 0x000fce0000000f00 */
[----:B------:R-:W-:Y:S05]  /*10d0*/  WARPSYNC.COLLECTIVE R15, `(.L_x_21908) ;  /* 0x000000000f087348 */ /* 0x000fea0003c00000 */
[----:B------:R0:W1:Y:S02]  /*10e0*/  SHFL.BFLY P6, R14, R13, R12, R11 ;  /* 0x0c00000c0d0e7389 */ /* 0x00006400000c000b */
[----:B01----:R-:W-:Y:S05]  /*10f0*/  ENDCOLLECTIVE ;  /* 0x000000000000791b */ /* 0x003fea0003800000 */
.L_x_21908:
        /* <DEDUP_REMOVED lines=8> */
.L_x_21909:
[----:B------:R-:W-:Y:S01]  /*1180*/  HFMA2 R12, -RZ, RZ, 0, 5.9604644775390625e-08 ;  /* 0x00000001ff0c7431 */ /* 0x000fe200000001ff */
[----:B------:R-:W-:-:S05]  /*1190*/  MOV R23, R14 ;  /* 0x0000000e00177202 */ /* 0x000fca0000000f00 */
[----:B------:R-:W-:-:S04]  /*11a0*/  FADD R23, R20, R23 ;  /* 0x0000001714177221 */ /* 0x000fc80000000000 */
[----:B------:R-:W-:-:S07]  /*11b0*/  IMAD.MOV.U32 R13, RZ, RZ, R23 ;  /* 0x000000ffff0d7224 */ /* 0x000fce00078e0017 */
[----:B------:R-:W-:Y:S05]  /*11c0*/  WARPSYNC.COLLECTIVE R15, `(.L_x_21910) ;  /* 0x000000000f087348 */ /* 0x000fea0003c00000 */
[----:B------:R0:W1:Y:S02]  /*11d0*/  SHFL.BFLY P6, R14, R13, R12, R11 ;  /* 0x0c00000c0d0e7389 */ /* 0x00006400000c000b */
[----:B01----:R-:W-:Y:S05]  /*11e0*/  ENDCOLLECTIVE ;  /* 0x000000000000791b */ /* 0x003fea0003800000 */
.L_x_21910:
[----:B------:R-:W-:Y:S05]  /*11f0*/  BRA `(.L_x_21911) ;  /* 0xfffffff400607947 */ /* 0x000fea000383ffff */
        .weak           $__internal_428_$__cuda_sm3x_div_rn_noftz_f32_slowpath
        .type           $__internal_428_$__cuda_sm3x_div_rn_noftz_f32_slowpath,@function
        .size           $__internal_428_$__cuda_sm3x_div_rn_noftz_f32_slowpath,(.L_x_25880 - $__internal_428_$__cuda_sm3x_div_rn_noftz_f32_slowpath)
$__internal_428_$__cuda_sm3x_div_rn_noftz_f32_slowpath:
        /* <DEDUP_REMOVED lines=34> */
.L_x_21913:
        /* <DEDUP_REMOVED lines=51> */
.L_x_21920:
[----:B------:R-:W-:-:S04]  /*1750*/  LOP3.LUT R0, R0, 0x80000000, RZ, 0xc0, !PT ;  /* 0x8000000000007812 */ /* 0x000fc800078ec0ff */
[----:B------:R-:W-:Y:S01]  /*1760*/  LOP3.LUT R0, R0, 0x7f800000, RZ, 0xfc, !PT ;  /* 0x7f80000000007812 */ /* 0x000fe200078efcff */
[----:B------:R-:W-:Y:S06]  /*1770*/  BRA `(.L_x_21921) ;  /* 0x0000000000047947 */ /* 0x000fec0003800000 */
.L_x_21919:
[----:B------:R-:W-:-:S07]  /*1780*/  IMAD R0, R12, 0x800000, R0 ;  /* 0x008000000c007824 */ /* 0x000fce00078e0200 */
.L_x_21921:
[----:B------:R-:W-:Y:S05]  /*1790*/  BSYNC.RECONVERGENT B2 ;  /* 0x0000000000027941 */ /* 0x000fea0003800200 */
.L_x_21918:
[----:B------:R-:W-:Y:S05]  /*17a0*/  BRA `(.L_x_21922) ;  /* 0x0000000000207947 */ /* 0x000fea0003800000 */
.L_x_21917:
[----:B------:R-:W-:-:S04]  /*17b0*/  LOP3.LUT R0, R3, 0x80000000, R0, 0x48, !PT ;  /* 0x8000000003007812 */ /* 0x000fc800078e4800 */
[----:B------:R-:W-:Y:S01]  /*17c0*/  LOP3.LUT R0, R0, 0x7f800000, RZ, 0xfc, !PT ;  /* 0x7f80000000007812 */ /* 0x000fe200078efcff */
[----:B------:R-:W-:Y:S06]  /*17d0*/  BRA `(.L_x_21922) ;  /* 0x0000000000147947 */ /* 0x000fec0003800000 */
.L_x_21916:
[----:B------:R-:W-:Y:S01]  /*17e0*/  LOP3.LUT R0, R3, 0x80000000, R0, 0x48, !PT ;  /* 0x8000000003007812 */ /* 0x000fe200078e4800 */
[----:B------:R-:W-:Y:S06]  /*17f0*/  BRA `(.L_x_21922) ;  /* 0x00000000000c7947 */ /* 0x000fec0003800000 */
.L_x_21915:
[----:B------:R-:W0:Y:S01]  /*1800*/  MUFU.RSQ R0, -QNAN ;  /* 0xffc0000000007908 */ /* 0x000e220000001400 */
[----:B------:R-:W-:Y:S05]  /*1810*/  BRA `(.L_x_21922) ;  /* 0x0000000000047947 */ /* 0x000fea0003800000 */
.L_x_21914:
[----:B------:R-:W-:-:S07]  /*1820*/  FADD.FTZ R0, R0, R3 ;  /* 0x0000000300007221 */ /* 0x000fce0000010000 */
.L_x_21922:
[----:B------:R-:W-:Y:S05]  /*1830*/  BSYNC.RECONVERGENT B1 ;  /* 0x0000000000017941 */ /* 0x000fea0003800200 */
.L_x_21912:
[----:B------:R-:W-:-:S04]  /*1840*/  HFMA2 R5, -RZ, RZ, 0, 0 ;  /* 0x00000000ff057431 */ /* 0x000fc800000001ff */
[----:B0-----:R-:W-:Y:S05]  /*1850*/  RET.REL.NODEC R4 `(_Z15SoftmaxWarpImplI10DirectLoadIffE11DirectStoreIffEfLi1ELi1ELi8ELi2ELb1EL9Algorithm0EEvT_T0_ll) ;  /* 0xffffffe404e87950 */ /* 0x001fea0003c3ffff */
.L_x_21923:
        /* <DEDUP_REMOVED lines=10> */
.L_x_25880:


//--------------------- .text._Z15SoftmaxWarpImplI10DirectLoadIffE11DirectStoreIffEfLi1ELi1ELi8ELi2ELb0EL9Algorithm0EEvT_T0_ll --------------------------
	.section	.text._Z15SoftmaxWarpImplI10DirectLoadIffE11DirectStoreIffEfLi1ELi1ELi8ELi2ELb0EL9Algorithm0EEvT_T0_ll,"ax",@progbits
	.align	128
        .global         _Z15SoftmaxWarpImplI10DirectLoadIffE11DirectStoreIffEfLi1ELi1ELi8ELi2ELb0EL9Algorithm0EEvT_T0_ll
        .type           _Z15SoftmaxWarpImplI10DirectLoadIffE11DirectStoreIffEfLi1ELi1ELi8ELi2ELb0EL9Algorithm0EEvT_T0_ll,@function
        .size           _Z15SoftmaxWarpImplI10DirectLoadIffE11DirectStoreIffEfLi1ELi1ELi8ELi2ELb0EL9Algorithm0EEvT_T0_ll,(.L_x_25881 - _Z15SoftmaxWarpImplI10DirectLoadIffE11DirectStoreIffEfLi1ELi1ELi8ELi2ELb0EL9Algorithm0EEvT_T0_ll)
        .other          _Z15SoftmaxWarpImplI10DirectLoadIffE11DirectStoreIffEfLi1ELi1ELi8ELi2ELb0EL9Algorithm0EEvT_T0_ll,@"STO_CUDA_ENTRY STV_DEFAULT"
_Z15SoftmaxWarpImplI10DirectLoadIffE11DirectStoreIffEfLi1ELi1ELi8ELi2ELb0EL9Algorithm0EEvT_T0_ll:
.text._Z15SoftmaxWarpImplI10DirectLoadIffE11DirectStoreIffEfLi1ELi1ELi8ELi2ELb0EL9Algorithm0EEvT_T0_ll:
        /* <DEDUP_REMOVED lines=23> */
.L_x_21924:
        /* <DEDUP_REMOVED lines=18> */
.L_x_21930:
        /* <DEDUP_REMOVED lines=64> */
.L_x_21944:
        /* <DEDUP_REMOVED lines=11> */
[----:B0-----:R-:W-:Y:S05]  /*0740*/  CALL.REL.NOINC `($__internal_429_$__cuda_sm3x_div_rn_noftz_f32_slowpath) ;  /* 0x0000000800347944 */ /* 0x001fea0003c00000 */
[----:B------:R-:W-:-:S07]  /*0750*/  MOV R21, R0 ;  /* 0x0000000000157202 */ /* 0x000fce0000000f00 */
.L_x_21927:
[----:B------:R-:W-:Y:S05]  /*0760*/  BSYNC.RECONVERGENT B0 ;  /* 0x0000000000007941 */ /* 0x000fea0003800200 */
.L_x_21926:
        /* <DEDUP_REMOVED lines=22> */
[----:B0-----:R-:W-:Y:S05]  /*08d0*/  CALL.REL.NOINC `($__internal_429_$__cuda_sm3x_div_rn_noftz_f32_slowpath) ;  /* 0x0000000400d07944 */ /* 0x001fea0003c00000 */
[----:B------:R-:W-:-:S07]  /*08e0*/  IMAD.MOV.U32 R15, RZ, RZ, R0 ;  /* 0x000000ffff0f7224 */ /* 0x000fce00078e0000 */
.L_x_21929:
[----:B------:R-:W-:Y:S05]  /*08f0*/  BSYNC.RECONVERGENT B0 ;  /* 0x0000000000007941 */ /* 0x000fea0003800200 */
.L_x_21928:
        /* <DEDUP_REMOVED lines=11> */
.L_x_21925:
[----:B------:R-:W-:Y:S01]  /*09b0*/  HFMA2 R12, -RZ, RZ, 0, 2.384185791015625e-07 ;  /* 0x00000004ff0c7431 */ /* 0x000fe200000001ff */
[----:B------:R-:W-:Y:S01]  /*09c0*/  BSSY B0, `(.L_x_21931) ;  /* 0x0000006000007945 */ /* 0x000fe20003800000 */
[----:B------:R-:W-:Y:S02]  /*09d0*/  IMAD.MOV.U32 R11, RZ, RZ, 0x1f ;  /* 0x0000001fff0b7424 */ /* 0x000fe400078e00ff */
[----:B------:R-:W-:-:S07]  /*09e0*/  IMAD.MOV.U32 R15, RZ, RZ, -0x1 ;  /* 0xffffffffff0f7424 */ /* 0x000fce00078e00ff */
[----:B0-----:R-:W-:Y:S05]  /*09f0*/  WARPSYNC.COLLECTIVE R15, `(.L_x_21932) ;  /* 0x000000000f087348 */ /* 0x001fea0003c00000 */
[----:B------:R1:W2:Y:S02]  /*0a00*/  SHFL.BFLY P6, R14, R13, R12, R11 ;  /* 0x0c00000c0d0e7389 */ /* 0x0002a400000c000b */
[----:B012---:R-:W-:Y:S05]  /*0a10*/  ENDCOLLECTIVE ;  /* 0x000000000000791b */ /* 0x007fea0003800000 */
.L_x_21932:
[----:B------:R-:W-:Y:S05]  /*0a20*/  BSYNC B0 ;  /* 0x0000000000007941 */ /* 0x000fea0003800000 */
.L_x_21931:
[----:B------:R-:W-:Y:S01]  /*0a30*/  FMNMX R13, R13, R14, !PT ;  /* 0x0000000e0d0d7209 */ /* 0x000fe20007800000 */
[----:B------:R-:W-:Y:S01]  /*0a40*/  IMAD.MOV.U32 R11, RZ, RZ, 0x1f ;  /* 0x0000001fff0b7424 */ /* 0x000fe200078e00ff */
[----:B------:R-:W-:Y:S01]  /*0a50*/  MOV R12, 0x2 ;  /* 0x00000002000c7802 */ /* 0x000fe20000000f00 */
[----:B------:R-:W-:-:S07]  /*0a60*/  IMAD.MOV.U32 R15, RZ, RZ, -0x1 ;  /* 0xffffffffff0f7424 */ /* 0x000fce00078e00ff */
[----:B------:R-:W-:Y:S05]  /*0a70*/  WARPSYNC.COLLECTIVE R15, `(.L_x_21933) ;  /* 0x000000000f087348 */ /* 0x000fea0003c00000 */
[----:B------:R0:W1:Y:S02]  /*0a80*/  SHFL.BFLY P6, R14, R13, R12, R11 ;  /* 0x0c00000c0d0e7389 */ /* 0x00006400000c000b */
[----:B01----:R-:W-:Y:S05]  /*0a90*/  ENDCOLLECTIVE ;  /* 0x000000000000791b */ /* 0x003fea0003800000 */
.L_x_21933:
[----:B------:R-:W-:Y:S01]  /*0aa0*/  IMAD.MOV.U32 R12, RZ, RZ, 0x1 ;  /* 0x00000001ff0c7424 */ /* 0x000fe200078e00ff */
[----:B------:R-:W-:-:S04]  /*0ab0*/  FMNMX R3, R13, R14, !PT ;  /* 0x0000000e0d037209 */ /* 0x000fc80007800000 */
[----:B------:R-:W-:-:S07]  /*0ac0*/  MOV R13, R3 ;  /* 0x00000003000d7202 */ /* 0x000fce0000000f00 */
[----:B------:R-:W-:Y:S05]  /*0ad0*/  WARPSYNC.COLLECTIVE R15, `(.L_x_21934) ;  /* 0x000000000f087348 */ /* 0x000fea0003c00000 */
[----:B------:R0:W1:Y:S02]  /*0ae0*/  SHFL.BFLY P6, R14, R13, R12, R11 ;  /* 0x0c00000c0d0e7389 */ /* 0x00006400000c000b */
[----:B01----:R-:W-:Y:S05]  /*0af0*/  ENDCOLLECTIVE ;  /* 0x000000000000791b */ /* 0x003fea0003800000 */
.L_x_21934:
[----:B------:R-:W-:Y:S01]  /*0b00*/  MOV R13, R2 ;  /* 0x00000002000d7202 */ /* 0x000fe20000000f00 */
[----:B------:R-:W-:Y:S02]  /*0b10*/  IMAD.MOV.U32 R12, RZ, RZ, 0x4 ;  /* 0x00000004ff0c7424 */ /* 0x000fe400078e00ff */
[----:B------:R-:W-:-:S07]  /*0b20*/  IMAD.MOV.U32 R10, RZ, RZ, R14 ;  /* 0x000000ffff0a7224 */ /* 0x000fce00078e000e */
[----:B------:R-:W-:Y:S05]  /*0b30*/  WARPSYNC.COLLECTIVE R15, `(.L_x_21935) ;  /* 0x000000000f087348 */ /* 0x000fea0003c00000 */
[----:B------:R0:W1:Y:S02]  /*0b40*/  SHFL.BFLY P6, R14, R13, R12, R11 ;  /* 0x0c00000c0d0e7389 */ /* 0x00006400000c000b */
[----:B01----:R-:W-:Y:S05]  /*0b50*/  ENDCOLLECTIVE ;  /* 0x000000000000791b */ /* 0x003fea0003800000 */
.L_x_21935:
[----:B------:R-:W-:Y:S01]  /*0b60*/  FMNMX R10, R3, R10, !PT ;  /* 0x0000000a030a7209 */ /* 0x000fe20007800000 */
[----:B------:R-:W-:-:S04]  /*0b70*/  HFMA2 R3, -RZ, RZ, 0.96630859375, -0.0022525787353515625 ;  /* 0x3bbb989dff037431 */ /* 0x000fc800000001ff */
[----:B------:R-:W-:Y:S01]  /*0b80*/  FADD R24, R25, -R10 ;  /* 0x8000000a19187221 */ /* 0x000fe20000000000 */
        /* <DEDUP_REMOVED lines=8> */
.L_x_21936:
        /* <DEDUP_REMOVED lines=10> */
.L_x_21937:
        /* <DEDUP_REMOVED lines=14> */
.L_x_21938:
        /* <DEDUP_REMOVED lines=12> */
.L_x_21939:
[----:B------:R-:W-:Y:S01]  /*0e50*/  FADD R10, RZ, R2 ;  /* 0x00000002ff0a7221 */ /* 0x000fe20000000000 */
[----:B------:R-:W-:Y:S02]  /*0e60*/  HFMA2 R12, -RZ, RZ, 0, 5.9604644775390625e-08 ;  /* 0x00000001ff0c7431 */ /* 0x000fe400000001ff */
[----:B------:R-:W-:-:S04]  /*0e70*/  FADD R21, R3, R14 ;  /* 0x0000000e03157221 */ /* 0x000fc80000000000 */
[----:B------:R-:W-:-:S07]  /*0e80*/  IMAD.MOV.U32 R13, RZ, RZ, R21 ;  /* 0x000000ffff0d7224 */ /* 0x000fce00078e0015 */
[----:B------:R-:W-:Y:S05]  /*0e90*/  WARPSYNC.COLLECTIVE R15, `(.L_x_21940) ;  /* 0x000000000f087348 */ /* 0x000fea0003c00000 */
[----:B------:R0:W1:Y:S02]  /*0ea0*/  SHFL.BFLY P6, R14, R13, R12, R11 ;  /* 0x0c00000c0d0e7389 */ /* 0x00006400000c000b */
[----:B01----:R-:W-:Y:S05]  /*0eb0*/  ENDCOLLECTIVE ;  /* 0x000000000000791b */ /* 0x003fea0003800000 */
.L_x_21940:
[----:B------:R-:W-:Y:S01]  /*0ec0*/  MOV R13, R10 ;  /* 0x0000000a000d7202 */ /* 0x000fe20000000f00 */
[----:B------:R-:W-:Y:S02]  /*0ed0*/  IMAD.MOV.U32 R12, RZ, RZ, 0x4 ;  /* 0x00000004ff0c7424 */ /* 0x000fe400078e00ff */
[----:B------:R-:W-:-:S07]  /*0ee0*/  IMAD.MOV.U32 R24, RZ, RZ, R14 ;  /* 0x000000ffff187224 */ /* 0x000fce00078e000e */
[----:B------:R-:W-:Y:S05]  /*0ef0*/  WARPSYNC.COLLECTIVE R15, `(.L_x_21941) ;  /* 0x000000000f087348 */ /* 0x000fea0003c00000 */
[----:B------:R0:W1:Y:S02]  /*0f00*/  SHFL.BFLY P6, R14, R13, R12, R11 ;  /* 0x0c00000c0d0e7389 */ /* 0x00006400000c000b */
[----:B01----:R-:W-:Y:S05]  /*0f10*/  ENDCOLLECTIVE ;  /* 0x000000000000791b */ /* 0x003fea0003800000 */
.L_x_21941:
        /* <DEDUP_REMOVED lines=8> */
.L_x_21942:
[----:B------:R-:W-:Y:S02]  /*0fa0*/  IMAD.MOV.U32 R12, RZ, RZ, 0x1 ;  /* 0x00000001ff0c7424 */ /* 0x000fe400078e00ff */
[----:B------:R-:W-:-:S04]  /*0fb0*/  IMAD.MOV.U32 R26, RZ, RZ, R14 ;  /* 0x000000ffff1a7224 */ /* 0x000fc800078e000e */
[----:B------:R-:W-:-:S05]  /*0fc0*/  FADD R26, R23, R26 ;  /* 0x0000001a171a7221 */ /* 0x000fca0000000000 */
[----:B------:R-:W-:-:S07]  /*0fd0*/  MOV R13, R26 ;  /* 0x0000001a000d7202 */ /* 0x000fce0000000f00 */
[----:B------:R-:W-:Y:S05]  /*0fe0*/  WARPSYNC.COLLECTIVE R15, `(.L_x_21943) ;  /* 0x000000000f087348 */ /* 0x000fea0003c00000 */
[----:B------:R0:W1:Y:S02]  /*0ff0*/  SHFL.BFLY P6, R14, R13, R12, R11 ;  /* 0x0c00000c0d0e7389 */ /* 0x00006400000c000b */
[----:B01----:R-:W-:Y:S05]  /*1000*/  ENDCOLLECTIVE ;  /* 0x000000000000791b */ /* 0x003fea0003800000 */
.L_x_21943:
[----:B------:R-:W-:Y:S05]  /*1010*/  BRA `(.L_x_21944) ;  /* 0xfffffff4009c7947 */ /* 0x000fea000383ffff */
        .weak           $__internal_429_$__cuda_sm3x_div_rn_noftz_f32_slowpath
        .type           $__internal_429_$__cuda_sm3x_div_rn_noftz_f32_slowpath,@function
        .size           $__internal_429_$__cuda_sm3x_div_rn_noftz_f32_slowpath,(.L_x_25881 - $__internal_429_$__cuda_sm3x_div_rn_noftz_f32_slowpath)
$__internal_429_$__cuda_sm3x_div_rn_noftz_f32_slowpath:
        /* <DEDUP_REMOVED lines=34> */
.L_x_21946:
        /* <DEDUP_REMOVED lines=51> */
.L_x_21953:
[----:B------:R-:W-:-:S04]  /*1570*/  LOP3.LUT R0, R0, 0x80000000, RZ, 0xc0, !PT ;  /* 0x8000000000007812 */ /* 0x000fc800078ec0ff */
[----:B------:R-:W-:Y:S01]  /*1580*/  LOP3.LUT R0, R0, 0x7f800000, RZ, 0xfc, !PT ;  /* 0x7f80000000007812 */ /* 0x000fe200078efcff */
[----:B------:R-:W-:Y:S06]  /*1590*/  BRA `(.L_x_21954) ;  /* 0x0000000000047947 */ /* 0x000fec0003800000 */
.L_x_21952:
[----:B------:R-:W-:-:S07]  /*15a0*/  LEA R0, R14, R0, 0x17 ;  /* 0x000000000e007211 */ /* 0x000fce00078eb8ff */
.L_x_21954:
[----:B------:R-:W-:Y:S05]  /*15b0*/  BSYNC.RECONVERGENT B2 ;  /* 0x0000000000027941 */ /* 0x000fea0003800200 */
.L_x_21951:
[----:B------:R-:W-:Y:S05]  /*15c0*/  BRA `(.L_x_21955) ;  /* 0x0000000000207947 */ /* 0x000fea0003800000 */
.L_x_21950:
[----:B------:R-:W-:-:S04]  /*15d0*/  LOP3.LUT R0, R3, 0x80000000, R0, 0x48, !PT ;  /* 0x8000000003007812 */ /* 0x000fc800078e4800 */
[----:B------:R-:W-:Y:S01]  /*15e0*/  LOP3.LUT R0, R0, 0x7f800000, RZ, 0xfc, !PT ;  /* 0x7f80000000007812 */ /* 0x000fe200078efcff */
[----:B------:R-:W-:Y:S06]  /*15f0*/  BRA `(.L_x_21955) ;  /* 0x0000000000147947 */ /* 0x000fec0003800000 */
.L_x_21949:
[----:B------:R-:W-:Y:S01]  /*1600*/  LOP3.LUT R0, R3, 0x80000000, R0, 0x48, !PT ;  /* 0x8000000003007812 */ /* 0x000fe200078e4800 */
[----:B------:R-:W-:Y:S06]  /*1610*/  BRA `(.L_x_21955) ;  /* 0x00000000000c7947 */ /* 0x000fec0003800000 */
.L_x_21948:
[----:B------:R-:W0:Y:S01]  /*1620*/  MUFU.RSQ R0, -QNAN ;  /* 0xffc0000000007908 */ /* 0x000e220000001400 */
[----:B------:R-:W-:Y:S05]  /*1630*/  BRA `(.L_x_21955) ;  /* 0x0000000000047947 */ /* 0x000fea0003800000 */
.L_x_21947:
[----:B------:R-:W-:-:S07]  /*1640*/  FADD.FTZ R0, R0, R3 ;  /* 0x0000000300007221 */ /* 0x000fce0000010000 */
.L_x_21955:
[----:B------:R-:W-:Y:S05]  /*1650*/  BSYNC.RECONVERGENT B1 ;  /* 0x0000000000017941 */ /* 0x000fea0003800200 */
.L_x_21945:
[----:B------:R-:W-:Y:S02]  /*1660*/  HFMA2 R15, -RZ, RZ, 0, 0 ;  /* 0x00000000ff0f7431 */ /* 0x000fe400000001ff */
[----:B------:R-:W-:-:S04]  /*1670*/  IMAD.MOV.U32 R14, RZ, RZ, R12 ;  /* 0x000000ffff0e7224 */ /* 0x000fc800078e000c */
[----:B0-----:R-:W-:Y:S05]  /*1680*/  RET.REL.NODEC R14 `(_Z15SoftmaxWarpImplI10DirectLoadIffE11DirectStoreIffEfLi1ELi1ELi8ELi2ELb0EL9Algorithm0EEvT_T0_ll) ;  /* 0xffffffe80e5c7950 */ /* 0x001fea0003c3ffff */
.L_x_21956:
        /* <DEDUP_REMOVED lines=15> */
.L_x_25881:


//--------------------- .text._Z15SoftmaxWarpImplI10DirectLoadIffE11DirectStoreIffEfLi1ELi1ELi4ELi1ELb1EL9Algorithm0EEvT_T0_ll --------------------------
	.section	.text._Z15SoftmaxWarpImplI10DirectLoadIffE11DirectStoreIffEfLi1ELi1ELi4ELi1ELb1EL9Algorithm0EEvT_T0_ll,"ax",@progbits
	.align	128
        .global         _Z15SoftmaxWarpImplI10DirectLoadIffE11DirectStoreIffEfLi1ELi1ELi4ELi1ELb1EL9Algorithm0EEvT_T0_ll
        .type           _Z15SoftmaxWarpImplI10DirectLoadIffE11DirectStoreIffEfLi1ELi1ELi4ELi1ELb1EL9Algorithm0EEvT_T0_ll,@function
        .size           _Z15SoftmaxWarpImplI10DirectLoadIffE11DirectStoreIffEfLi1ELi1ELi4ELi1ELb1EL9Algorithm0EEvT_T0_ll,(.L_x_25883 - _Z15SoftmaxWarpImplI10DirectLoadIffE11DirectStoreIffEfLi1ELi1ELi4ELi1ELb1EL9Algorithm0EEvT_T0_ll)
        .other          _Z15SoftmaxWarpImplI10DirectLoadIffE11DirectStoreIffEfLi1ELi1ELi4ELi1ELb1EL9Algorithm0EEvT_T0_ll,@"STO_CUDA_ENTRY STV_DEFAULT"
_Z15SoftmaxWarpImplI10DirectLoadIffE11DirectStoreIffEfLi1ELi1ELi4ELi1ELb1EL9Algorithm0EEvT_T0_ll:
.text._Z15SoftmaxWarpImplI10DirectLoadIffE11DirectStoreIffEfLi1ELi1ELi4ELi1ELb1EL9Algorithm0EEvT_T0_ll:
        /* <DEDUP_REMOVED lines=24> */
.L_x_21957:
        /* <DEDUP_REMOVED lines=47> */
.L_x_21959:
[----:B------:R-:W-:-:S07]  /*0470*/  MOV R0, 0x490 ;  /* 0x0000049000007802 */ /* 0x000fce0000000f00 */
[----:B0-----:R-:W-:Y:S05]  /*0480*/  CALL.REL.NOINC `($__internal_430_$__cuda_sm20_div_u64) ;  /* 0x0000001400647944 */ /* 0x001fea0003c00000 */
.L_x_21960:
[----:B------:R-:W-:Y:S05]  /*0490*/  BSYNC.RECONVERGENT B0 ;  /* 0x0000000000007941 */ /* 0x000fea0003800200 */
.L_x_21958:
        /* <DEDUP_REMOVED lines=50> */
.L_x_21981:
        /* <DEDUP_REMOVED lines=13> */
[----:B0-----:R-:W-:Y:S05]  /*0890*/  CALL.REL.NOINC `($__internal_431_$__cuda_sm3x_div_rn_noftz_f32_slowpath) ;  /* 0x0000001400707944 */ /* 0x001fea0003c00000 */
[----:B------:R-:W-:-:S07]  /*08a0*/  IMAD.MOV.U32 R11, RZ, RZ, R0 ;  /* 0x000000ffff0b7224 */ /* 0x000fce00078e0000 */
.L_x_21965:
[----:B------:R-:W-:Y:S05]  /*08b0*/  BSYNC.RECONVERGENT B1 ;  /* 0x0000000000017941 */ /* 0x000fea0003800200 */
.L_x_21964:
[----:B------:R-:W-:Y:S01]  /*08c0*/  IMAD.MOV.U32 R9, RZ, RZ, R17 ;  /* 0x000000ffff097224 */ /* 0x000fe200078e0011 */
[----:B------:R-:W-:Y:S01]  /*08d0*/  MOV R8, R18 ;  /* 0x0000001200087202 */ /* 0x000fe20000000f00 */
[----:B------:R-:W-:Y:S06]  /*08e0*/  @P0 BRA `(.L_x_21962) ;  /* 0x0000000000300947 */ /* 0x000fec0003800000 */
[----:B------:R-:W1:Y:S01]  /*08f0*/  LDCU.128 UR4, c[0x0][0x390] ;  /* 0x00007200ff0477ac */ /* 0x000e620008000c00 */
[----:B------:R-:W-:Y:S02]  /*0900*/  IMAD.MOV.U32 R12, RZ, RZ, R2 ;  /* 0x000000ffff0c7224 */ /* 0x000fe400078e0002 */
        /* <DEDUP_REMOVED lines=9> */
[----:B------:R3:W-:Y:S02]  /*09a0*/  STG.E desc[UR6][R14.64], R11 ;  /* 0x0000000b0e007986 */ /* 0x0007e4000c101906 */
.L_x_21962:
[----:B------:R-:W-:Y:S05]  /*09b0*/  BSYNC B0 ;  /* 0x0000000000007941 */ /* 0x000fea0003800000 */
.L_x_21961:
[----:B------:R-:W-:-:S04]  /*09c0*/  ISETP.NE.U32.AND P0, PT, R16, RZ, PT ;  /* 0x000000ff1000720c */ /* 0x000fc80003f05070 */
[----:B------:R-:W-:-:S13]  /*09d0*/  ISETP.NE.AND.EX P0, PT, R10, RZ, PT, P0 ;  /* 0x000000ff0a00720c */ /* 0x000fda0003f05300 */
[----:B------:R-:W-:Y:S05]  /*09e0*/  @!P0 EXIT ;  /* 0x000000000000894d */ /* 0x000fea0003800000 */
.L_x_21976:
[----:B-1----:R-:W4:Y:S01]  /*09f0*/  LDC.64 R12, c[0x0][0x388] ;  /* 0x0000e200ff0c7b82 */ /* 0x002f220000000a00 */
[----:B-1----:R-:W-:Y:S01]  /*0a00*/  ISETP.GE.U32.AND P0, PT, R2, UR40, PT ;  /* 0x0000002802007c0c */ /* 0x002fe2000bf06070 */
[----:B------:R-:W-:-:S03]  /*0a10*/  IMAD.MOV.U32 R19, RZ, RZ, -0x800000 ;  /* 0xff800000ff137424 */ /* 0x000fc600078e00ff */
        /* <DEDUP_REMOVED lines=12> */
[----:B------:R-:W2:Y:S01]  /*0ae0*/  @!P0 LDG.E R19, desc[UR4][R14.64] ;  /* 0x000000040e138981 */ /* 0x000ea2000c1e1900 */
[----:B------:R-:W-:Y:S01]  /*0af0*/  UMOV UR4, 0xffffffff ;  /* 0xffffffff00047882 */ /* 0x000fe20000000000 */
[----:B------:R-:W-:Y:S01]  /*0b00*/  IMAD.MOV.U32 R13, RZ, RZ, -0x800000 ;  /* 0xff800000ff0d7424 */ /* 0x000fe200078e00ff */
[----:B--2---:R-:W-:Y:S01]  /*0b10*/  @!P0 FMNMX R13, R19, -INF , !PT ;  /* 0xff800000130d8809 */ /* 0x004fe20007800000 */
        /* <DEDUP_REMOVED lines=20> */
.L_x_21987:
        /* <DEDUP_REMOVED lines=13> */
[----:B0-----:R-:W-:Y:S05]  /*0d30*/  CALL.REL.NOINC `($__internal_431_$__cuda_sm3x_div_rn_noftz_f32_slowpath) ;  /* 0x0000001000487944 */ /* 0x001fea0003c00000 */
.L_x_21968:
[----:B------:R-:W-:Y:S05]  /*0d40*/  BSYNC.RECONVERGENT B0 ;  /* 0x0000000000007941 */ /* 0x000fea0003800200 */
.L_x_21967:
        /* <DEDUP_REMOVED lines=24> */
.L_x_21970:
[----:B------:R-:W-:Y:S05]  /*0ed0*/  BSYNC.RECONVERGENT B0 ;  /* 0x0000000000007941 */ /* 0x000fea0003800200 */
.L_x_21969:
        /* <DEDUP_REMOVED lines=30> */
.L_x_21993:
        /* <DEDUP_REMOVED lines=14> */
[----:B------:R-:W-:-:S07]  /*11a0*/  MOV R11, R0 ;  /* 0x00000000000b7202 */ /* 0x000fce0000000f00 */
.L_x_21973:
[----:B------:R-:W-:Y:S05]  /*11b0*/  BSYNC.RECONVERGENT B0 ;  /* 0x0000000000007941 */ /* 0x000fea0003800200 */
.L_x_21972:
        /* <DEDUP_REMOVED lines=13> */
.L_x_21975:
[----:B------:R-:W-:Y:S05]  /*1290*/  BSYNC.RECONVERGENT B0 ;  /* 0x0000000000007941 */ /* 0x000fea0003800200 */
.L_x_21974:
[----:B------:R-:W-:-:S04]  /*12a0*/  IADD3 R9, P0, PT, R6, R17, RZ ;  /* 0x0000001106097210 */ /* 0x000fc80007f1e0ff */
[----:B------:R-:W-:Y:S02]  /*12b0*/  IADD3.X R8, PT, PT, R7, R10, RZ, P0, !PT ;  /* 0x0000000a07087210 */ /* 0x000fe400007fe4ff */
[----:B------:R-:W-:-:S04]  /*12c0*/  ISETP.GE.U32.AND P0, PT, R9, UR42, PT ;  /* 0x0000002a09007c0c */ /* 0x000fc8000bf06070 */
[----:B------:R-:W-:-:S13]  /*12d0*/  ISETP.GE.AND.EX P0, PT, R8, UR43, PT, P0 ;  /* 0x0000002b08007c0c */ /* 0x000fda000bf06300 */
[----:B------:R-:W-:Y:S05]  /*12e0*/  @!P0 BRA `(.L_x_21976) ;  /* 0xfffffff400c08947 */ /* 0x000fea000383ffff */
[----:B------:R-:W-:Y:S05]  /*12f0*/  EXIT ;  /* 0x000000000000794d */ /* 0x000fea0003800000 */
.L_x_21963:
        /* <DEDUP_REMOVED lines=8> */
.L_x_21977:
[----:B------:R-:W-:Y:S01]  /*1380*/  IMAD.MOV.U32 R12, RZ, RZ, 0x1 ;  /* 0x00000001ff0c7424 */ /* 0x000fe200078e00ff */
[----:B------:R-:W-:-:S04]  /*1390*/  FMNMX R0, R14, R13, !PT ;  /* 0x0000000d0e007209 */ /* 0x000fc80007800000 */
[----:B------:R-:W-:-:S07]  /*13a0*/  MOV R13, R0 ;  /* 0x00000000000d7202 */ /* 0x000fce0000000f00 */
[----:B------:R-:W-:Y:S05]  /*13b0*/  WARPSYNC.COLLECTIVE R15, `(.L_x_21978) ;  /* 0x000000000f087348 */ /* 0x000fea0003c00000 */
[----:B------:R0:W1:Y:S02]  /*13c0*/  SHFL.BFLY P6, R14, R13, R12, R11 ;  /* 0x0c00000c0d0e7389 */ /* 0x00006400000c000b */
[----:B01----:R-:W-:Y:S05]  /*13d0*/  ENDCOLLECTIVE ;  /* 0x000000000000791b */ /* 0x003fea0003800000 */
.L_x_21978:
        /* <DEDUP_REMOVED lines=15> */
.L_x_21979:
[----:B------:R-:W-:Y:S02]  /*14d0*/  IMAD.MOV.U32 R12, RZ, RZ, 0x1 ;  /* 0x00000001ff0c7424 */ /* 0x000fe400078e00ff */
[----:B------:R-:W-:-:S05]  /*14e0*/  FADD R0, R13, R14 ;  /* 0x0000000e0d007221 */ /* 0x000fca0000000000 */
[----:B------:R-:W-:-:S07]  /*14f0*/  MOV R13, R0 ;  /* 0x00000000000d7202 */ /* 0x000fce0000000f00 */
[----:B------:R-:W-:Y:S05]  /*1500*/  WARPSYNC.COLLECTIVE R15, `(.L_x_21980) ;  /* 0x000000000f087348 */ /* 0x000fea0003c00000 */
[----:B------:R0:W1:Y:S02]  /*1510*/  SHFL.BFLY P6, R14, R13, R12, R11 ;  /* 0x0c00000c0d0e7389 */ /* 0x00006400000c000b */
[----:B01----:R-:W-:Y:S05]  /*1520*/  ENDCOLLECTIVE ;  /* 0x000000000000791b */ /* 0x003fea0003800000 */
.L_x_21980:
[----:B------:R-:W-:Y:S05]  /*1530*/  BRA `(.L_x_21981) ;  /* 0xfffffff000a07947 */ /* 0x000fea000383ffff */
.L_x_21966:
[----:B------:R-:W-:Y:S01]  /*1540*/  HFMA2 R12, -RZ, RZ, 0, 1.1920928955078125e-07 ;  /* 0x00000002ff0c7431 */ /* 0x000fe200000001ff */
[----:B------:R-:W-:Y:S01]  /*1550*/  BSSY B0, `(.L_x_21982) ;  /* 0x0000006000007945 */ /* 0x000fe20003800000 */
[----:B------:R-:W-:Y:S01]  /*1560*/  IMAD.MOV.U32 R11, RZ, RZ, 0x1f ;  /* 0x0000001fff0b7424 */ /* 0x000fe200078e00ff */
[----:B------:R-:W-:-:S07]  /*1570*/  MOV R15, 0xffffffff ;  /* 0xffffffff000f7802 */ /* 0x000fce0000000f00 */
[----:B0-----:R-:W-:Y:S05]  /*1580*/  WARPSYNC.COLLECTIVE R15, `(.L_x_21983) ;  /* 0x000000000f087348 */ /* 0x001fea0003c00000 */
[----:B------:R1:W2:Y:S02]  /*1590*/  SHFL.BFLY P6, R14, R13, R12, R11 ;  /* 0x0c00000c0d0e7389 */ /* 0x0002a400000c000b */
[----:B012---:R-:W-:Y:S05]  /*15a0*/  ENDCOLLECTIVE ;  /* 0x000000000000791b */ /* 0x007fea0003800000 */
.L_x_21983:
[----:B------:R-:W-:Y:S05]  /*15b0*/  BSYNC B0 ;  /* 0x0000000000007941 */ /* 0x000fea0003800000 */
.L_x_21982:
        /* <DEDUP_REMOVED lines=9> */
.L_x_21984:
        /* <DEDUP_REMOVED lines=15> */
.L_x_21985:
[----:B------:R-:W-:Y:S02]  /*1740*/  IMAD.MOV.U32 R12, RZ, RZ, 0x1 ;  /* 0x00000001ff0c7424 */ /* 0x000fe400078e00ff */
[----:B------:R-:W-:-:S05]  /*1750*/  FADD R0, R13, R14 ;  /* 0x0000000e0d007221 */ /* 0x000fca0000000000 */
[----:B------:R-:W-:-:S07]  /*1760*/  MOV R13, R0 ;  /* 0x00000000000d7202 */ /* 0x000fce0000000f00 */
[----:B------:R-:W-:Y:S05]  /*1770*/  WARPSYNC.COLLECTIVE R15, `(.L_x_21986) ;  /* 0x000000000f087348 */ /* 0x000fea0003c00000 */
[----:B------:R0:W1:Y:S02]  /*1780*/  SHFL.BFLY P6, R14, R13, R12, R11 ;  /* 0x0c00000c0d0e7389 */ /* 0x00006400000c000b */
[----:B01----:R-:W-:Y:S05]  /*1790*/  ENDCOLLECTIVE ;  /* 0x000000000000791b */ /* 0x003fea0003800000 */
.L_x_21986:
[----:B------:R-:W-:Y:S05]  /*17a0*/  BRA `(.L_x_21987) ;  /* 0xfffffff4002c7947 */ /* 0x000fea000383ffff */
.L_x_21971:
[----:B------:R-:W-:Y:S01]  /*17b0*/  HFMA2 R12, -RZ, RZ, 0, 1.1920928955078125e-07 ;  /* 0x00000002ff0c7431 */ /* 0x000fe200000001ff */
[----:B------:R-:W-:Y:S01]  /*17c0*/  BSSY B0, `(.L_x_21988) ;  /* 0x0000006000007945 */ /* 0x000fe20003800000 */
[----:B------:R-:W-:Y:S01]  /*17d0*/  IMAD.MOV.U32 R11, RZ, RZ, 0x1f ;  /* 0x0000001fff0b7424 */ /* 0x000fe200078e00ff */
[----:B------:R-:W-:-:S07]  /*17e0*/  MOV R15, 0xffffffff ;  /* 0xffffffff000f7802 */ /* 0x000fce0000000f00 */
[----:B0-----:R-:W-:Y:S05]  /*17f0*/  WARPSYNC.COLLECTIVE R15, `(.L_x_21989) ;  /* 0x000000000f087348 */ /* 0x001fea0003c00000 */
[----:B------:R1:W2:Y:S02]  /*1800*/  SHFL.BFLY P6, R14, R13, R12, R11 ;  /* 0x0c00000c0d0e7389 */ /* 0x0002a400000c000b */
[----:B012---:R-:W-:Y:S05]  /*1810*/  ENDCOLLECTIVE ;  /* 0x000000000000791b */ /* 0x007fea0003800000 */
.L_x_21989:
[----:B------:R-:W-:Y:S05]  /*1820*/  BSYNC B0 ;  /* 0x0000000000007941 */ /* 0x000fea0003800000 */
.L_x_21988:
        /* <DEDUP_REMOVED lines=9> */
.L_x_21990:
        /* <DEDUP_REMOVED lines=15> */
.L_x_21991:
[----:B------:R-:W-:Y:S02]  /*19b0*/  IMAD.MOV.U32 R12, RZ, RZ, 0x1 ;  /* 0x00000001ff0c7424 */ /* 0x000fe400078e00ff */
[----:B------:R-:W-:-:S05]  /*19c0*/  FADD R0, R13, R14 ;  /* 0x0000000e0d007221 */ /* 0x000fca0000000000 */
[----:B------:R-:W-:-:S07]  /*19d0*/  MOV R13, R0 ;  /* 0x00000000000d7202 */ /* 0x000fce0000000f00 */
[----:B------:R-:W-:Y:S05]  /*19e0*/  WARPSYNC.COLLECTIVE R15, `(.L_x_21992) ;  /* 0x000000000f087348 */ /* 0x000fea0003c00000 */
[----:B------:R0:W1:Y:S02]  /*19f0*/  SHFL.BFLY P6, R14, R13, R12, R11 ;  /* 0x0c00000c0d0e7389 */ /* 0x00006400000c000b */
[----:B01----:R-:W-:Y:S05]  /*1a00*/  ENDCOLLECTIVE ;  /* 0x000000000000791b */ /* 0x003fea0003800000 */
.L_x_21992:
[----:B------:R-:W-:Y:S05]  /*1a10*/  BRA `(.L_x_21993) ;  /* 0xfffffff400a87947 */ /* 0x000fea000383ffff */
        .weak           $__internal_430_$__cuda_sm20_div_u64
        .type           $__internal_430_$__cuda_sm20_div_u64,@function
        .size           $__internal_430_$__cuda_sm20_div_u64,($__internal_431_$__cuda_sm3x_div_rn_noftz_f32_slowpath - $__internal_430_$__cuda_sm20_div_u64)
$__internal_430_$__cuda_sm20_div_u64:
        /* <DEDUP_REMOVED lines=67> */
[----:B------:R-:W-:Y:S06]  /*1e50*/  RET.REL.NODEC R2 `(_Z15SoftmaxWarpImplI10DirectLoadIffE11DirectStoreIffEfLi1ELi1ELi4ELi1ELb1EL9Algorithm0EEvT_T0_ll) ;  /* 0xffffffe002687950 */ /* 0x000fec0003c3ffff */
        .weak           $__internal_431_$__cuda_sm3x_div_rn_noftz_f32_slowpath
        .type           $__internal_431_$__cuda_sm3x_div_rn_noftz_f32_slowpath,@function
        .size           $__internal_431_$__cuda_sm3x_div_rn_noftz_f32_slowpath,(.L_x_25883 - $__internal_431_$__cuda_sm3x_div_rn_noftz_f32_slowpath)
$__internal_431_$__cuda_sm3x_div_rn_noftz_f32_slowpath:
        /* <DEDUP_REMOVED lines=34> */
.L_x_21995:
        /* <DEDUP_REMOVED lines=51> */
.L_x_22002:
[----:B------:R-:W-:-:S04]  /*23b0*/  LOP3.LUT R0, R0, 0x80000000, RZ, 0xc0, !PT ;  /* 0x8000000000007812 */ /* 0x000fc800078ec0ff */
[----:B------:R-:W-:Y:S01]  /*23c0*/  LOP3.LUT R0, R0, 0x7f800000, RZ, 0xfc, !PT ;  /* 0x7f80000000007812 */ /* 0x000fe200078efcff */
[----:B------:R-:W-:Y:S06]  /*23d0*/  BRA `(.L_x_22003) ;  /* 0x0000000000047947 */ /* 0x000fec0003800000 */
.L_x_22001:
[----:B------:R-:W-:-:S07]  /*23e0*/  IMAD R0, R21, 0x800000, R0 ;  /* 0x0080000015007824 */ /* 0x000fce00078e0200 */
.L_x_22003:
[----:B------:R-:W-:Y:S05]  /*23f0*/  BSYNC.RECONVERGENT B3 ;  /* 0x0000000000037941 */ /* 0x000fea0003800200 */
.L_x_22000:
[----:B------:R-:W-:Y:S05]  /*2400*/  BRA `(.L_x_22004) ;  /* 0x0000000000207947 */ /* 0x000fea0003800000 */
.L_x_21999:
[----:B------:R-:W-:-:S04]  /*2410*/  LOP3.LUT R0, R11, 0x80000000, R0, 0x48, !PT ;  /* 0x800000000b007812 */ /* 0x000fc800078e4800 */
[----:B------:R-:W-:Y:S01]  /*2420*/  LOP3.LUT R0, R0, 0x7f800000, RZ, 0xfc, !PT ;  /* 0x7f80000000007812 */ /* 0x000fe200078efcff */
[----:B------:R-:W-:Y:S06]  /*2430*/  BRA `(.L_x_22004) ;  /* 0x0000000000147947 */ /* 0x000fec0003800000 */
.L_x_21998:
[----:B------:R-:W-:Y:S01]  /*2440*/  LOP3.LUT R0, R11, 0x80000000, R0, 0x48, !PT ;  /* 0x800000000b007812 */ /* 0x000fe200078e4800 */
[----:B------:R-:W-:Y:S06]  /*2450*/  BRA `(.L_x_22004) ;  /* 0x00000000000c7947 */ /* 0x000fec0003800000 */
.L_x_21997:
[----:B------:R-:W0:Y:S01]  /*2460*/  MUFU.RSQ R0, -QNAN ;  /* 0xffc0000000007908 */ /* 0x000e220000001400 */
[----:B------:R-:W-:Y:S05]  /*2470*/  BRA `(.L_x_22004) ;  /* 0x0000000000047947 */ /* 0x000fea0003800000 */
.L_x_21996:
[----:B------:R-:W-:-:S07]  /*2480*/  FADD.FTZ R0, R0, R11 ;  /* 0x0000000b00007221 */ /* 0x000fce0000010000 */
.L_x_22004:
[----:B------:R-:W-:Y:S05]  /*2490*/  BSYNC.RECONVERGENT B2 ;  /* 0x0000000000027941 */ /* 0x000fea0003800200 */
.L_x_21994:
[----:B------:R-:W-:-:S04]  /*24a0*/  HFMA2 R13, -RZ, RZ, 0, 0 ;  /* 0x00000000ff0d7431 */ /* 0x000fc800000001ff */
[----:B0-----:R-:W-:Y:S05]  /*24b0*/  RET.REL.NODEC R12 `(_Z15SoftmaxWarpImplI10DirectLoadIffE11DirectStoreIffEfLi1ELi1ELi4ELi1ELb1EL9Algorithm0EEvT_T0_ll) ;  /* 0xffffffd80cd07950 */ /* 0x001fea0003c3ffff */
.L_x_22005:
        /* <DEDUP_REMOVED lines=12> */
.L_x_25883:


//--------------------- .text._Z15SoftmaxWarpImplI10DirectLoadIffE11DirectStoreIffEfLi1ELi1ELi4ELi1ELb0EL9Algorithm0EEvT_T0_ll --------------------------
	.section	.text._Z15SoftmaxWarpImplI10DirectLoadIffE11DirectStoreIffEfLi1ELi1ELi4ELi1ELb0EL9Algorithm0EEvT_T0_ll,"ax",@progbits
	.align	128
        .global         _Z15SoftmaxWarpImplI10DirectLoadIffE11DirectStoreIffEfLi1ELi1ELi4ELi1ELb0EL9Algorithm0EEvT_T0_ll
        .type           _Z15SoftmaxWarpImplI10DirectLoadIffE11DirectStoreIffEfLi1ELi1ELi4ELi1ELb0EL9Algorithm0EEvT_T0_ll,@function
        .size           _Z15SoftmaxWarpImplI10DirectLoadIffE11DirectStoreIffEfLi1ELi1ELi4ELi1ELb0EL9Algorithm0EEvT_T0_ll,(.L_x_25885 - _Z15SoftmaxWarpImplI10DirectLoadIffE11DirectStoreIffEfLi1ELi1ELi4ELi1ELb0EL9Algorithm0EEvT_T0_ll)
        .other          _Z15SoftmaxWarpImplI10DirectLoadIffE11DirectStoreIffEfLi1ELi1ELi4ELi1ELb0EL9Algorithm0EEvT_T0_ll,@"STO_CUDA_ENTRY STV_DEFAULT"
_Z15SoftmaxWarpImplI10DirectLoadIffE11DirectStoreIffEfLi1ELi1ELi4ELi1ELb0EL9Algorithm0EEvT_T0_ll:
.text._Z15SoftmaxWarpImplI10DirectLoadIffE11DirectStoreIffEfLi1ELi1ELi4ELi1ELb0EL9Algorithm0EEvT_T0_ll:
        /* <DEDUP_REMOVED lines=24> */
.L_x_22006:
        /* <DEDUP_REMOVED lines=47> */
.L_x_22008:
[----:B------:R-:W-:-:S07]  /*0470*/  MOV R0, 0x490 ;  /* 0x0000049000007802 */ /* 0x000fce0000000f00 */
[----:B0-----:R-:W-:Y:S05]  /*0480*/  CALL.REL.NOINC `($__internal_432_$__cuda_sm20_div_u64) ;  /* 0x0000001000ec7944 */ /* 0x001fea0003c00000 */
.L_x_22009:
[----:B------:R-:W-:Y:S05]  /*0490*/  BSYNC.RECONVERGENT B0 ;  /* 0x0000000000007941 */ /* 0x000fea0003800200 */
.L_x_22007:
        /* <DEDUP_REMOVED lines=42> */
.L_x_22026:
        /* <DEDUP_REMOVED lines=13> */
[----:B0-----:R-:W-:Y:S05]  /*0810*/  CALL.REL.NOINC `($__internal_433_$__cuda_sm3x_div_rn_noftz_f32_slowpath) ;  /* 0x0000001400187944 */ /* 0x001fea0003c00000 */
[----:B------:R-:W-:-:S07]  /*0820*/  MOV R15, R11 ;  /* 0x0000000b000f7202 */ /* 0x000fce0000000f00 */
.L_x_22014:
[----:B------:R-:W-:Y:S05]  /*0830*/  BSYNC.RECONVERGENT B1 ;  /* 0x0000000000017941 */ /* 0x000fea0003800200 */
.L_x_22013:
[----:B------:R-:W1:Y:S01]  /*0840*/  LDCU.128 UR4, c[0x0][0x390] ;  /* 0x00007200ff0477ac */ /* 0x000e620008000c00 */
[----:B------:R-:W-:Y:S02]  /*0850*/  IMAD.MOV.U32 R10, RZ, RZ, R2 ;  /* 0x000000ffff0a7224 */ /* 0x000fe400078e0002 */
        /* <DEDUP_REMOVED lines=11> */
[----:B------:R3:W-:Y:S03]  /*0910*/  STG.E desc[UR6][R12.64], R15 ;  /* 0x0000000f0c007986 */ /* 0x0007e6000c101906 */
.L_x_22011:
[----:B------:R-:W-:Y:S05]  /*0920*/  BSYNC B0 ;  /* 0x0000000000007941 */ /* 0x000fea0003800000 */
.L_x_22010:
[----:B------:R-:W-:-:S04]  /*0930*/  ISETP.NE.U32.AND P0, PT, R18, RZ, PT ;  /* 0x000000ff1200720c */ /* 0x000fc80003f05070 */
[----:B------:R-:W-:-:S13]  /*0940*/  ISETP.NE.AND.EX P0, PT, R19, RZ, PT, P0 ;  /* 0x000000ff1300720c */ /* 0x000fda0003f05300 */
[----:B------:R-:W-:Y:S05]  /*0950*/  @!P0 EXIT ;  /* 0x000000000000894d */ /* 0x000fea0003800000 */
.L_x_22021:
[----:B-1----:R-:W-:Y:S01]  /*0960*/  MOV R10, R2 ;  /* 0x00000002000a7202 */ /* 0x002fe20000000f00 */
[----:B------:R-:W-:Y:S01]  /*0970*/  IMAD R0, R8, UR38, RZ ;  /* 0x0000002608007c24 */ /* 0x000fe2000f8e02ff */
[----:B--2---:R-:W-:Y:S01]  /*0980*/  R2UR UR4, R4 ;  /* 0x00000000040472ca */ /* 0x004fe200000e0000 */
[----:B------:R-:W-:Y:S01]  /*0990*/  IMAD.MOV.U32 R11, RZ, RZ, RZ ;  /* 0x000000ffff0b7224 */ /* 0x000fe200078e00ff */
[----:B------:R-:W-:Y:S01]  /*09a0*/  R2UR UR5, R5 ;  /* 0x00000000050572ca */ /* 0x000fe200000e0000 */
        /* <DEDUP_REMOVED lines=28> */
.L_x_22032:
        /* <DEDUP_REMOVED lines=13> */
[----:B0-----:R-:W-:Y:S05]  /*0c40*/  CALL.REL.NOINC `($__internal_433_$__cuda_sm3x_div_rn_noftz_f32_slowpath) ;  /* 0x00000010000c7944 */ /* 0x001fea0003c00000 */
.L_x_22017:
[----:B------:R-:W-:Y:S05]  /*0c50*/  BSYNC.RECONVERGENT B0 ;  /* 0x0000000000007941 */ /* 0x000fea0003800200 */
.L_x_22016:
        /* <DEDUP_REMOVED lines=11> */
[----:B------:R-:W-:-:S04]  /*0d10*/  IMAD.WIDE.U32 R8, R9, UR42, R12 ;  /* 0x0000002a09087c25 */ /* 0x000fc8000f8e000c */
        /* <DEDUP_REMOVED lines=8> */
[----:B------:R1:W-:Y:S04]  /*0da0*/  STG.E desc[UR4][R14.64], R11 ;  /* 0x0000000b0e007986 */ /* 0x0003e8000c101904 */
[----:B------:R-:W2:Y:S01]  /*0db0*/  LDG.E R19, desc[UR6][R18.64] ;  /* 0x0000000612137981 */ /* 0x000ea2000c1e1900 */
[----:B------:R-:W-:Y:S01]  /*0dc0*/  UMOV UR4, 0xffffffff ;  /* 0xffffffff00047882 */ /* 0x000fe20000000000 */
[----:B--2---:R-:W-:Y:S02]  /*0dd0*/  FMNMX R13, R19, -INF , !PT ;  /* 0xff800000130d7809 */ /* 0x004fe40007800000 */
[----:B-1----:R-:W-:Y:S05]  /*0de0*/  BRA.DIV UR4, `(.L_x_22018) ;  /* 0x0000000604f87947 */ /* 0x002fea000b800000 */
[----:B------:R-:W1:Y:S01]  /*0df0*/  SHFL.BFLY PT, R14, R13, 0x2, 0x1f ;  /* 0x0c401f000d0e7f89 */ /* 0x000e6200000e0000 */
[----:B------:R-:W-:Y:S01]  /*0e00*/  IMAD.MOV.U32 R9, RZ, RZ, 0x3bbb989d ;  /* 0x3bbb989dff097424 */ /* 0x000fe200078e00ff */
[----:B------:R-:W-:Y:S02]  /*0e10*/  MOV R11, 0x437c0000 ;  /* 0x437c0000000b7802 */ /* 0x000fe40000000f00 */
        /* <DEDUP_REMOVED lines=16> */
.L_x_22038:
        /* <DEDUP_REMOVED lines=14> */
.L_x_22020:
[----:B------:R-:W-:Y:S05]  /*1000*/  BSYNC.RECONVERGENT B0 ;  /* 0x0000000000007941 */ /* 0x000fea0003800200 */
.L_x_22019:
        /* <DEDUP_REMOVED lines=17> */
.L_x_22012:
[----:B------:R-:W-:Y:S02]  /*1120*/  HFMA2 R12, -RZ, RZ, 0, 1.1920928955078125e-07 ;  /* 0x00000002ff0c7431 */ /* 0x000fe400000001ff */
[----:B------:R-:W-:Y:S01]  /*1130*/  IMAD.MOV.U32 R11, RZ, RZ, 0x1f ;  /* 0x0000001fff0b7424 */ /* 0x000fe200078e00ff */
[----:B------:R-:W-:Y:S01]  /*1140*/  MOV R15, 0xffffffff ;  /* 0xffffffff000f7802 */ /* 0x000fe20000000f00 */
[----:B------:R-:W-:Y:S01]  /*1150*/  IMAD.MOV.U32 R21, RZ, RZ, 0x3bbb989d ;  /* 0x3bbb989dff157424 */ /* 0x000fe200078e00ff */
[----:B------:R-:W-:-:S07]  /*1160*/  MOV R10, 0x437c0000 ;  /* 0x437c0000000a7802 */ /* 0x000fce0000000f00 */
[----:B0-----:R-:W-:Y:S05]  /*1170*/  WARPSYNC.COLLECTIVE R15, `(.L_x_22022) ;  /* 0x000000000f087348 */ /* 0x001fea0003c00000 */
[----:B------:R1:W2:Y:S02]  /*1180*/  SHFL.BFLY P6, R14, R13, R12, R11 ;  /* 0x0c00000c0d0e7389 */ /* 0x0002a400000c000b */
[----:B012---:R-:W-:Y:S05]  /*1190*/  ENDCOLLECTIVE ;  /* 0x000000000000791b */ /* 0x007fea0003800000 */
.L_x_22022:
[----:B------:R-:W-:Y:S01]  /*11a0*/  HFMA2 R12, -RZ, RZ, 0, 5.9604644775390625e-08 ;  /* 0x00000001ff0c7431 */ /* 0x000fe200000001ff */
[----:B------:R-:W-:-:S05]  /*11b0*/  FMNMX R0, R13, R14, !PT ;  /* 0x0000000e0d007209 */ /* 0x000fca0007800000 */
[----:B------:R-:W-:-:S07]  /*11c0*/  IMAD.MOV.U32 R13, RZ, RZ, R0 ;  /* 0x000000ffff0d7224 */ /* 0x000fce00078e0000 */
[----:B------:R-:W-:Y:S05]  /*11d0*/  WARPSYNC.COLLECTIVE R15, `(.L_x_22023) ;  /* 0x000000000f087348 */ /* 0x000fea0003c00000 */
[----:B------:R0:W1:Y:S02]  /*11e0*/  SHFL.BFLY P6, R14, R13, R12, R11 ;  /* 0x0c00000c0d0e7389 */ /* 0x00006400000c000b */
[----:B01----:R-:W-:Y:S05]  /*11f0*/  ENDCOLLECTIVE ;  /* 0x000000000000791b */ /* 0x003fea0003800000 */
.L_x_22023:
[----:B------:R-:W-:Y:S01]  /*1200*/  HFMA2 R12, -RZ, RZ, 0, 1.1920928955078125e-07 ;  /* 0x00000002ff0c7431 */ /* 0x000fe200000001ff */
        /* <DEDUP_REMOVED lines=14> */
.L_x_22024:
[----:B------:R-:W-:Y:S01]  /*12f0*/  MOV R12, 0x1 ;  /* 0x00000001000c7802 */ /* 0x000fe20000000f00 */
[----:B------:R-:W-:-:S04]  /*1300*/  FADD R0, R13, R14 ;  /* 0x0000000e0d007221 */ /* 0x000fc80000000000 */
[----:B------:R-:W-:-:S07]  /*1310*/  IMAD.MOV.U32 R13, RZ, RZ, R0 ;  /* 0x000000ffff0d7224 */ /* 0x000fce00078e0000 */
[----:B------:R-:W-:Y:S05]  /*1320*/  WARPSYNC.COLLECTIVE R15, `(.L_x_22025) ;  /* 0x000000000f087348 */ /* 0x000fea0003c00000 */
[----:B------:R0:W1:Y:S02]  /*1330*/  SHFL.BFLY P6, R14, R13, R12, R11 ;  /* 0x0c00000c0d0e7389 */ /* 0x00006400000c000b */
[----:B01----:R-:W-:Y:S05]  /*1340*/  ENDCOLLECTIVE ;  /* 0x000000000000791b */ /* 0x003fea0003800000 */
.L_x_22025:
[----:B------:R-:W-:Y:S05]  /*1350*/  BRA `(.L_x_22026) ;  /* 0xfffffff000f87947 */ /* 0x000fea000383ffff */
.L_x_22015:
[----:B------:R-:W-:Y:S01]  /*1360*/  HFMA2 R11, -RZ, RZ, 0, 1.847743988037109375e-06 ;  /* 0x0000001fff0b7431 */ /* 0x000fe200000001ff */
[----:B------:R-:W-:Y:S01]  /*1370*/  BSSY B0, `(.L_x_22027) ;  /* 0x0000006000007945 */ /* 0x000fe20003800000 */
[----:B------:R-:W-:Y:S02]  /*1380*/  IMAD.MOV.U32 R12, RZ, RZ, 0x2 ;  /* 0x00000002ff0c7424 */ /* 0x000fe400078e00ff */
[----:B------:R-:W-:-:S07]  /*1390*/  IMAD.MOV.U32 R15, RZ, RZ, -0x1 ;  /* 0xffffffffff0f7424 */ /* 0x000fce00078e00ff */
[----:B0-----:R-:W-:Y:S05]  /*13a0*/  WARPSYNC.COLLECTIVE R15, `(.L_x_22028) ;  /* 0x000000000f087348 */ /* 0x001fea0003c00000 */
[----:B------:R1:W2:Y:S02]  /*13b0*/  SHFL.BFLY P6, R14, R13, R12, R11 ;  /* 0x0c00000c0d0e7389 */ /* 0x0002a400000c000b */
[----:B012---:R-:W-:Y:S05]  /*13c0*/  ENDCOLLECTIVE ;  /* 0x000000000000791b */ /* 0x007fea0003800000 */
.L_x_22028:
[----:B------:R-:W-:Y:S05]  /*13d0*/  BSYNC B0 ;  /* 0x0000000000007941 */ /* 0x000fea0003800000 */
.L_x_22027:
        /* <DEDUP_REMOVED lines=9> */
.L_x_22029:
        /* <DEDUP_REMOVED lines=15> */
.L_x_22030:
[----:B------:R-:W-:Y:S02]  /*1560*/  HFMA2 R12, -RZ, RZ, 0, 5.9604644775390625e-08 ;  /* 0x00000001ff0c7431 */ /* 0x000fe400000001ff */
[----:B------:R-:W-:-:S04]  /*1570*/  FADD R0, R13, R14 ;  /* 0x0000000e0d007221 */ /* 0x000fc80000000000 */
[----:B------:R-:W-:-:S07]  /*1580*/  IMAD.MOV.U32 R13, RZ, RZ, R0 ;  /* 0x000000ffff0d7224 */ /* 0x000fce00078e0000 */
[----:B------:R-:W-:Y:S05]  /*1590*/  WARPSYNC.COLLECTIVE R15, `(.L_x_22031) ;  /* 0x000000000f087348 */ /* 0x000fea0003c00000 */
[----:B------:R0:W1:Y:S02]  /*15a0*/  SHFL.BFLY P6, R14, R13, R12, R11 ;  /* 0x0c00000c0d0e7389 */ /* 0x00006400000c000b */
[----:B01----:R-:W-:Y:S05]  /*15b0*/  ENDCOLLECTIVE ;  /* 0x000000000000791b */ /* 0x003fea0003800000 */
.L_x_22031:
[----:B------:R-:W-:Y:S05]  /*15c0*/  BRA `(.L_x_22032) ;  /* 0xfffffff400687947 */ /* 0x000fea000383ffff */
.L_x_22018:
[----:B------:R-:W-:Y:S01]  /*15d0*/  BSSY B0, `(.L_x_22033) ;  /* 0x0000007000007945 */ /* 0x000fe20003800000 */
[----:B------:R-:W-:Y:S01]  /*15e0*/  IMAD.MOV.U32 R12, RZ, RZ, 0x2 ;  /* 0x00000002ff0c7424 */ /* 0x000fe200078e00ff */
[----:B------:R-:W-:Y:S01]  /*15f0*/  MOV R11, 0x1f ;  /* 0x0000001f000b7802 */ /* 0x000fe20000000f00 */
[----:B------:R-:W-:-:S07]  /*1600*/  IMAD.MOV.U32 R15, RZ, RZ, -0x1 ;  /* 0xffffffffff0f7424 */ /* 0x000fce00078e00ff */
[----:B0-----:R-:W-:Y:S05]  /*1610*/  WARPSYNC.COLLECTIVE R15, `(.L_x_22034) ;  /* 0x000000000f087348 */ /* 0x001fea0003c00000 */
[----:B------:R1:W2:Y:S02]  /*1620*/  SHFL.BFLY P6, R14, R13, R12, R11 ;  /* 0x0c00000c0d0e7389 */ /* 0x0002a400000c000b */
[----:B012---:R-:W-:Y:S05]  /*1630*/  ENDCOLLECTIVE ;  /* 0x000000000000791b */ /* 0x007fea0003800000 */
.L_x_22034:
[----:B------:R-:W-:Y:S05]  /*1640*/  BSYNC B0 ;  /* 0x0000000000007941 */ /* 0x000fea0003800000 */
.L_x_22033:
        /* <DEDUP_REMOVED lines=9> */
.L_x_22035:
        /* <DEDUP_REMOVED lines=15> */
.L_x_22036:
[----:B------:R-:W-:Y:S02]  /*17d0*/  HFMA2 R12, -RZ, RZ, 0, 5.9604644775390625e-08 ;  /* 0x00000001ff0c7431 */ /* 0x000fe400000001ff */
[----:B------:R-:W-:-:S04]  /*17e0*/  FADD R0, R13, R14 ;  /* 0x0000000e0d007221 */ /* 0x000fc80000000000 */
[----:B------:R-:W-:-:S07]  /*17f0*/  IMAD.MOV.U32 R13, RZ, RZ, R0 ;  /* 0x000000ffff0d7224 */ /* 0x000fce00078e0000 */
[----:B------:R-:W-:Y:S05]  /*1800*/  WARPSYNC.COLLECTIVE R15, `(.L_x_22037) ;  /* 0x000000000f087348 */ /* 0x000fea0003c00000 */
[----:B------:R0:W1:Y:S02]  /*1810*/  SHFL.BFLY P6, R14, R13, R12, R11 ;  /* 0x0c00000c0d0e7389 */ /* 0x00006400000c000b */
[----:B01----:R-:W-:Y:S05]  /*1820*/  ENDCOLLECTIVE ;  /* 0x000000000000791b */ /* 0x003fea0003800000 */
.L_x_22037:
[----:B------:R-:W-:Y:S05]  /*1830*/  BRA `(.L_x_22038) ;  /* 0xfffffff400b87947 */ /* 0x000fea000383ffff */
        .weak           $__internal_432_$__cuda_sm20_div_u64
        .type           $__internal_432_$__cuda_sm20_div_u64,@function
        .size           $__internal_432_$__cuda_sm20_div_u64,($__internal_433_$__cuda_sm3x_div_rn_noftz_f32_slowpath - $__internal_432_$__cuda_sm20_div_u64)
$__internal_432_$__cuda_sm20_div_u64:
        /* <DEDUP_REMOVED lines=54> */
[----:B------:R-:W-:Y:S02]  /*1ba0*/  SEL R2, R4, R13, P0 ;  /* 0x0000000d04027207 */ /* 0x000fe40000000000 */
[----:B------:R-:W-:Y:S02]  /*1bb0*/  IADD3 R10, P2, PT, R3, 0x1, RZ ;  /* 0x00000001030a7810 */ /* 0x000fe40007f5e0ff */
[----:B------:R-:W-:Y:S02]  /*1bc0*/  ISETP.GE.U32.AND P0, PT, R5, R6, PT ;  /* 0x000000060500720c */ /* 0x000fe40003f06070 */
[----:B------:R-:W-:Y:S01]  /*1bd0*/  ISETP.NE.U32.AND P1, PT, R6, RZ, PT ;  /* 0x000000ff0600720c */ /* 0x000fe20003f25070 */
[----:B------:R-:W-:Y:S01]  /*1be0*/  IMAD.X R11, RZ, RZ, R2, P2 ;  /* 0x000000ffff0b7224 */ /* 0x000fe200010e0602 */
[----:B------:R-:W-:-:S02]  /*1bf0*/  ISETP.GE.U32.AND.EX P0, PT, R12, R7, PT, P0 ;  /* 0x000000070c00720c */ /* 0x000fc40003f06100 */
[----:B------:R-:W-:Y:S02]  /*1c00*/  ISETP.NE.AND.EX P1, PT, R7, RZ, PT, P1 ;  /* 0x000000ff0700720c */ /* 0x000fe40003f25310 */
[----:B------:R-:W-:Y:S01]  /*1c10*/  SEL R10, R10, R3, P0 ;  /* 0x000000030a0a7207 */ /* 0x000fe20000000000 */
[----:B------:R-:W-:Y:S01]  /*1c20*/  IMAD.MOV.U32 R3, RZ, RZ, 0x0 ;  /* 0x00000000ff037424 */ /* 0x000fe200078e00ff */
[----:B------:R-:W-:Y:S02]  /*1c30*/  SEL R11, R11, R2, P0 ;  /* 0x000000020b0b7207 */ /* 0x000fe40000000000 */
[----:B------:R-:W-:Y:S02]  /*1c40*/  MOV R2, R0 ;  /* 0x0000000000027202 */ /* 0x000fe40000000f00 */
[----:B------:R-:W-:Y:S02]  /*1c50*/  SEL R10, R10, 0xffffffff, P1 ;  /* 0xffffffff0a0a7807 */ /* 0x000fe40000800000 */
[----:B------:R-:W-:Y:S01]  /*1c60*/  SEL R11, R11, 0xffffffff, P1 ;  /* 0xffffffff0b0b7807 */ /* 0x000fe20000800000 */
[----:B------:R-:W-:Y:S06]  /*1c70*/  RET.REL.NODEC R2 `(_Z15SoftmaxWarpImplI10DirectLoadIffE11DirectStoreIffEfLi1ELi1ELi4ELi1ELb0EL9Algorithm0EEvT_T0_ll) ;  /* 0xffffffe002e07950 */ /* 0x000fec0003c3ffff */
        .weak           $__internal_433_$__cuda_sm3x_div_rn_noftz_f32_slowpath
        .type           $__internal_433_$__cuda_sm3x_div_rn_noftz_f32_slowpath,@function
        .size           $__internal_433_$__cuda_sm3x_div_rn_noftz_f32_slowpath,(.L_x_25885 - $__internal_433_$__cuda_sm3x_div_rn_noftz_f32_slowpath)
$__internal_433_$__cuda_sm3x_div_rn_noftz_f32_slowpath:
        /* <DEDUP_REMOVED lines=34> */
.L_x_22040:
        /* <DEDUP_REMOVED lines=51> */
.L_x_22047:
[----:B------:R-:W-:-:S04]  /*21d0*/  LOP3.LUT R0, R0, 0x80000000, RZ, 0xc0, !PT ;  /* 0x8000000000007812 */ /* 0x000fc800078ec0ff */
[----:B------:R-:W-:Y:S01]  /*21e0*/  LOP3.LUT R0, R0, 0x7f800000, RZ, 0xfc, !PT ;  /* 0x7f80000000007812 */ /* 0x000fe200078efcff */
[----:B------:R-:W-:Y:S06]  /*21f0*/  BRA `(.L_x_22048) ;  /* 0x0000000000047947 */ /* 0x000fec0003800000 */
.L_x_22046:
[----:B------:R-:W-:-:S07]  /*2200*/  LEA R0, R21, R0, 0x17 ;  /* 0x0000000015007211 */ /* 0x000fce00078eb8ff */
.L_x_22048:
[----:B------:R-:W-:Y:S05]  /*2210*/  BSYNC.RECONVERGENT B3 ;  /* 0x0000000000037941 */ /* 0x000fea0003800200 */
.L_x_22045:
[----:B------:R-:W-:Y:S05]  /*2220*/  BRA `(.L_x_22049) ;  /* 0x0000000000207947 */ /* 0x000fea0003800000 */
.L_x_22044:
[----:B------:R-:W-:-:S04]  /*2230*/  LOP3.LUT R0, R11, 0x80000000, R0, 0x48, !PT ;  /* 0x800000000b007812 */ /* 0x000fc800078e4800 */
[----:B------:R-:W-:Y:S01]  /*2240*/  LOP3.LUT R0, R0, 0x7f800000, RZ, 0xfc, !PT ;  /* 0x7f80000000007812 */ /* 0x000fe200078efcff */
[----:B------:R-:W-:Y:S06]  /*2250*/  BRA `(.L_x_22049) ;  /* 0x0000000000147947 */ /* 0x000fec0003800000 */
.L_x_22043:
[----:B------:R-:W-:Y:S01]  /*2260*/  LOP3.LUT R0, R11, 0x80000000, R0, 0x48, !PT ;  /* 0x800000000b007812 */ /* 0x000fe200078e4800 */
[----:B------:R-:W-:Y:S06]  /*2270*/  BRA `(.L_x_22049) ;  /* 0x00000000000c7947 */ /* 0x000fec0003800000 */
.L_x_22042:
[----:B------:R-:W0:Y:S01]  /*2280*/  MUFU.RSQ R0, -QNAN ;  /* 0xffc0000000007908 */ /* 0x000e220000001400 */
[----:B------:R-:W-:Y:S05]  /*2290*/  BRA `(.L_x_22049) ;  /* 0x0000000000047947 */ /* 0x000fea0003800000 */
.L_x_22041:
[----:B------:R-:W-:-:S07]  /*22a0*/  FADD.FTZ R0, R0, R11 ;  /* 0x0000000b00007221 */ /* 0x000fce0000010000 */
.L_x_22049:
[----:B------:R-:W-:Y:S05]  /*22b0*/  BSYNC.RECONVERGENT B2 ;  /* 0x0000000000027941 */ /* 0x000fea0003800200 */
.L_x_22039:
[----:B------:R-:W-:Y:S02]  /*22c0*/  HFMA2 R13, -RZ, RZ, 0, 0 ;  /* 0x00000000ff0d7431 */ /* 0x000fe400000001ff */
[----:B0-----:R-:W-:Y:S02]  /*22d0*/  IMAD.MOV.U32 R11, RZ, RZ, R0 ;  /* 0x000000ffff0b7224 */ /* 0x001fe400078e0000 */
[----:B------:R-:W-:Y:S05]  /*22e0*/  RET.REL.NODEC R12 `(_Z15SoftmaxWarpImplI10DirectLoadIffE11DirectStoreIffEfLi1ELi1ELi4ELi1ELb0EL9Algorithm0EEvT_T0_ll) ;  /* 0xffffffdc0c447950 */ /* 0x000fea0003c3ffff */
.L_x_22050:
        /* <DEDUP_REMOVED lines=9> */
.L_x_25885:


//--------------------- .text._Z15SoftmaxWarpImplI10DirectLoadIffE11DirectStoreIffEfLi1ELi1ELi4ELi2ELb1EL9Algorithm0EEvT_T0_ll --------------------------
	.section	.text._Z15SoftmaxWarpImplI10DirectLoadIffE11DirectStoreIffEfLi1ELi1ELi4ELi2ELb1EL9Algorithm0EEvT_T0_ll,"ax",@progbits
	.align	128
        .global         _Z15SoftmaxWarpImplI10DirectLoadIffE11DirectStoreIffEfLi1ELi1ELi4ELi2ELb1EL9Algorithm0EEvT_T0_ll
        .type           _Z15SoftmaxWarpImplI10DirectLoadIffE11DirectStoreIffEfLi1ELi1ELi4ELi2ELb1EL9Algorithm0EEvT_T0_ll,@function
        .size           _Z15SoftmaxWarpImplI10DirectLoadIffE11DirectStoreIffEfLi1ELi1ELi4ELi2ELb1EL9Algorithm0EEvT_T0_ll,(.L_x_25886 - _Z15SoftmaxWarpImplI10DirectLoadIffE11DirectStoreIffEfLi1ELi1ELi4ELi2ELb1EL9Algorithm0EEvT_T0_ll)
        .other          _Z15SoftmaxWarpImplI10DirectLoadIffE11DirectStoreIffEfLi1ELi1ELi4ELi2ELb1EL9Algorithm0EEvT_T0_ll,@"STO_CUDA_ENTRY STV_DEFAULT"
_Z15SoftmaxWarpImplI10DirectLoadIffE11DirectStoreIffEfLi1ELi1ELi4ELi2ELb1EL9Algorithm0EEvT_T0_ll:
.text._Z15SoftmaxWarpImplI10DirectLoadIffE11DirectStoreIffEfLi1ELi1ELi4ELi2ELb1EL9Algorithm0EEvT_T0_ll:
        /* <DEDUP_REMOVED lines=24> */
.L_x_22051:
        /* <DEDUP_REMOVED lines=16> */
.L_x_22061:
[----:B-1----:R-:W-:Y:S01]  /*0280*/  ISETP.GE.U32.AND P0, PT, R16, UR40, PT ;  /* 0x0000002810007c0c */ /* 0x002fe2000bf06070 */
[----:B------:R-:W1:Y:S01]  /*0290*/  LDC.64 R12, c[0x0][0x388] ;  /* 0x0000e200ff0c7b82 */ /* 0x000e620000000a00 */
[----:B------:R-:W-:Y:S02]  /*02a0*/  IMAD.MOV.U32 R18, RZ, RZ, -0x800000 ;  /* 0xff800000ff127424 */ /* 0x000fe400078e00ff */
        /* <DEDUP_REMOVED lines=23> */
[----:B------:R-:W2:Y:S01]  /*0420*/  @!P0 LDG.E R18, desc[UR4][R14.64] ;  /* 0x000000040e128981 */ /* 0x000ea2000c1e1900 */
[----:B------:R-:W-:Y:S01]  /*0430*/  @!P0 LEA.HI.X R3, R0, R3, R8, 0x2, P2 ;  /* 0x0000000300038211 */ /* 0x000fe200010f1408 */
[----:B------:R-:W-:-:S06]  /*0440*/  IMAD.MOV.U32 R8, RZ, RZ, -0x800000 ;  /* 0xff800000ff087424 */ /* 0x000fcc00078e00ff */
[----:B------:R-:W4:Y:S01]  /*0450*/  @!P0 LDG.E R8, desc[UR6][R2.64] ;  /* 0x0000000602088981 */ /* 0x000f22000c1e1900 */
[----:B------:R-:W-:Y:S01]  /*0460*/  UMOV UR4, 0xffffffff ;  /* 0xffffffff00047882 */ /* 0x000fe20000000000 */
[----:B------:R-:W-:Y:S01]  /*0470*/  MOV R13, 0xff800000 ;  /* 0xff800000000d7802 */ /* 0x000fe20000000f00 */
[----:B------:R-:W-:Y:S01]  /*0480*/  IMAD.MOV.U32 R0, RZ, RZ, -0x800000 ;  /* 0xff800000ff007424 */ /* 0x000fe200078e00ff */
[----:B--2---:R-:W-:Y:S02]  /*0490*/  @!P0 FMNMX R13, R18, -INF , !PT ;  /* 0xff800000120d8809 */ /* 0x004fe40007800000 */
[----:B----4-:R-:W-:Y:S01]  /*04a0*/  @!P0 FMNMX R0, R8, -INF , !PT ;  /* 0xff80000008008809 */ /* 0x010fe20007800000 */
        /* <DEDUP_REMOVED lines=38> */
.L_x_22071:
        /* <DEDUP_REMOVED lines=12> */
[----:B0--3--:R-:W-:Y:S05]  /*07d0*/  CALL.REL.NOINC `($__internal_434_$__cuda_sm3x_div_rn_noftz_f32_slowpath) ;  /* 0x0000000800087944 */ /* 0x009fea0003c00000 */
[----:B------:R-:W-:-:S07]  /*07e0*/  IMAD.MOV.U32 R13, RZ, RZ, R2 ;  /* 0x000000ffff0d7224 */ /* 0x000fce00078e0002 */
.L_x_22054:
[----:B------:R-:W-:Y:S05]  /*07f0*/  BSYNC.RECONVERGENT B0 ;  /* 0x0000000000007941 */ /* 0x000fea0003800200 */
.L_x_22053:
        /* <DEDUP_REMOVED lines=21> */
.L_x_22056:
[----:B------:R-:W-:Y:S05]  /*0950*/  BSYNC.RECONVERGENT B0 ;  /* 0x0000000000007941 */ /* 0x000fea0003800200 */
.L_x_22055:
[----:B------:R-:W-:Y:S01]  /*0960*/  BSSY.RECONVERGENT B0, `(.L_x_22057) ;  /* 0x0000008000007945 */ /* 0x000fe20003800200 */
[----:B------:R-:W-:-:S03]  /*0970*/  FFMA R15, R15, R14, R12 ;  /* 0x0000000e0f0f7223 */ /* 0x000fc6000000000c */
[----:B------:R-:W-:Y:S05]  /*0980*/  @!P2 BRA `(.L_x_22058) ;  /* 0x000000000014a947 */ /* 0x000fea0003800000 */
[----:B------:R-:W-:Y:S01]  /*0990*/  IMAD.MOV.U32 R2, RZ, RZ, R0 ;  /* 0x000000ffff027224 */ /* 0x000fe200078e0000 */
[----:B------:R-:W-:Y:S02]  /*09a0*/  MOV R3, R11 ;  /* 0x0000000b00037202 */ /* 0x000fe40000000f00 */
[----:B-1----:R-:W-:-:S07]  /*09b0*/  MOV R8, 0x9d0 ;  /* 0x000009d000087802 */ /* 0x002fce0000000f00 */
[----:B0--3--:R-:W-:Y:S05]  /*09c0*/  CALL.REL.NOINC `($__internal_434_$__cuda_sm3x_div_rn_noftz_f32_slowpath) ;  /* 0x00000004008c7944 */ /* 0x009fea0003c00000 */
[----:B------:R-:W-:-:S07]  /*09d0*/  IMAD.MOV.U32 R15, RZ, RZ, R2 ;  /* 0x000000ffff0f7224 */ /* 0x000fce00078e0002 */
.L_x_22058:
[----:B------:R-:W-:Y:S05]  /*09e0*/  BSYNC.RECONVERGENT B0 ;  /* 0x0000000000007941 */ /* 0x000fea0003800200 */
.L_x_22057:
[----:B------:R-:W-:Y:S04]  /*09f0*/  BSSY.RECONVERGENT B0, `(.L_x_22059) ;  /* 0x000000c000007945 */ /* 0x000fe80003800200 */
[----:B------:R-:W-:Y:S05]  /*0a00*/  @P1 BRA `(.L_x_22060) ;  /* 0x0000000000281947 */ /* 0x000fea0003800000 */
[----:B------:R-:W-:Y:S01]  /*0a10*/  IMAD R0, R17, UR38, RZ ;  /* 0x0000002611007c24 */ /* 0x000fe2000f8e02ff */
[----:B------:R-:W-:Y:S01]  /*0a20*/  R2UR UR4, R6 ;  /* 0x00000000060472ca */ /* 0x000fe200000e0000 */
[----:B---3--:R-:W-:Y:S01]  /*0a30*/  IMAD.WIDE.U32 R2, R19, UR38, R4 ;  /* 0x0000002613027c25 */ /* 0x008fe2000f8e0004 */
[----:B------:R-:W-:-:S03]  /*0a40*/  R2UR UR5, R7 ;  /* 0x00000000070572ca */ /* 0x000fc600000e0000 */
[----:B-1----:R-:W-:Y:S01]  /*0a50*/  IMAD R9, R19, UR39, R0 ;  /* 0x0000002713097c24 */ /* 0x002fe2000f8e0200 */
[----:B------:R-:W-:-:S04]  /*0a60*/  IADD3 R0, P0, PT, R16, R2, RZ ;  /* 0x0000000210007210 */ /* 0x000fc80007f1e0ff */
[----:B------:R-:W-:Y:S02]  /*0a70*/  IADD3.X R3, PT, PT, R9, R3, RZ, P0, !PT ;  /* 0x0000000309037210 */ /* 0x000fe400007fe4ff */
[----:B------:R-:W-:-:S04]  /*0a80*/  LEA R2, P0, R0, UR36, 0x2 ;  /* 0x0000002400027c11 */ /* 0x000fc8000f8010ff */
[----:B------:R-:W-:-:S05]  /*0a90*/  LEA.HI.X R3, R0, UR37, R3, 0x2, P0 ;  /* 0x0000002500037c11 */ /* 0x000fca00080f1403 */
[----:B------:R2:W-:Y:S04]  /*0aa0*/  STG.E desc[UR4][R2.64], R15 ;  /* 0x0000000f02007986 */ /* 0x0005e8000c101904 */
.L_x_22060:
[----:B------:R-:W-:Y:S05]  /*0ab0*/  BSYNC.RECONVERGENT B0 ;  /* 0x0000000000007941 */ /* 0x000fea0003800200 */
.L_x_22059:
[----:B------:R-:W-:-:S04]  /*0ac0*/  IADD3 R19, P0, PT, R10, R19, RZ ;  /* 0x000000130a137210 */ /* 0x000fc80007f1e0ff */
[----:B------:R-:W-:Y:S02]  /*0ad0*/  LEA.HI.X.SX32 R17, R10, R17, 0x1, P0 ;  /* 0x000000110a117211 */ /* 0x000fe400000f0eff */
[----:B------:R-:W-:-:S04]  /*0ae0*/  ISETP.GE.U32.AND P0, PT, R19, UR42, PT ;  /* 0x0000002a13007c0c */ /* 0x000fc8000bf06070 */
[----:B------:R-:W-:-:S13]  /*0af0*/  ISETP.GE.AND.EX P0, PT, R17, UR43, PT, P0 ;  /* 0x0000002b11007c0c */ /* 0x000fda000bf06300 */
[----:B------:R-:W-:Y:S05]  /*0b00*/  @!P0 BRA `(.L_x_22061) ;  /* 0xfffffff400dc8947 */ /* 0x000fea000383ffff */
[----:B------:R-:W-:Y:S05]  /*0b10*/  EXIT ;  /* 0x000000000000794d */ /* 0x000fea0003800000 */
.L_x_22052:
[----:B------:R-:W-:Y:S01]  /*0b20*/  HFMA2 R11, -RZ, RZ, 0, 1.847743988037109375e-06 ;  /* 0x0000001fff0b7431 */ /* 0x000fe200000001ff */
[----:B------:R-:W-:Y:S01]  /*0b30*/  BSSY B0, `(.L_x_22062) ;  /* 0x0000006000007945 */ /* 0x000fe20003800000 */
[----:B------:R-:W-:Y:S02]  /*0b40*/  IMAD.MOV.U32 R12, RZ, RZ, 0x2 ;  /* 0x00000002ff0c7424 */ /* 0x000fe400078e00ff */
[----:B------:R-:W-:-:S07]  /*0b50*/  IMAD.MOV.U32 R15, RZ, RZ, -0x1 ;  /* 0xffffffffff0f7424 */ /* 0x000fce00078e00ff */
[----:B0--3--:R-:W-:Y:S05]  /*0b60*/  WARPSYNC.COLLECTIVE R15, `(.L_x_22063) ;  /* 0x000000000f087348 */ /* 0x009fea0003c00000 */
[----:B------:R1:W2:Y:S02]  /*0b70*/  SHFL.BFLY P6, R14, R13, R12, R11 ;  /* 0x0c00000c0d0e7389 */ /* 0x0002a400000c000b */
[----:B0123--:R-:W-:Y:S05]  /*0b80*/  ENDCOLLECTIVE ;  /* 0x000000000000791b */ /* 0x00ffea0003800000 */
.L_x_22063:
[----:B------:R-:W-:Y:S05]  /*0b90*/  BSYNC B0 ;  /* 0x0000000000007941 */ /* 0x000fea0003800000 */
.L_x_22062:
        /* <DEDUP_REMOVED lines=9> */
.L_x_22064:
[----:B------:R-:W-:Y:S02]  /*0c30*/  HFMA2 R12, -RZ, RZ, 0, 1.1920928955078125e-07 ;  /* 0x00000002ff0c7431 */ /* 0x000fe400000001ff */
[----:B------:R-:W-:Y:S01]  /*0c40*/  IMAD.MOV.U32 R13, RZ, RZ, R0 ;  /* 0x000000ffff0d7224 */ /* 0x000fe200078e0000 */
[----:B------:R-:W-:-:S07]  /*0c50*/  MOV R3, R14 ;  /* 0x0000000e00037202 */ /* 0x000fce0000000f00 */
[----:B------:R-:W-:Y:S05]  /*0c60*/  WARPSYNC.COLLECTIVE R15, `(.L_x_22065) ;  /* 0x000000000f087348 */ /* 0x000fea0003c00000 */
[----:B------:R0:W1:Y:S02]  /*0c70*/  SHFL.BFLY P6, R14, R13, R12, R11 ;  /* 0x0c00000c0d0e7389 */ /* 0x00006400000c000b */
[----:B01----:R-:W-:Y:S05]  /*0c80*/  ENDCOLLECTIVE ;  /* 0x000000000000791b */ /* 0x003fea0003800000 */
.L_x_22065:
        /* <DEDUP_REMOVED lines=11> */
.L_x_22066:
        /* <DEDUP_REMOVED lines=18> */
.L_x_22067:
        /* <DEDUP_REMOVED lines=11> */
.L_x_22068:
[----:B------:R-:W-:Y:S01]  /*0f10*/  MOV R13, R3 ;  /* 0x00000003000d7202 */ /* 0x000fe20000000f00 */
[----:B------:R-:W-:Y:S02]  /*0f20*/  IMAD.MOV.U32 R12, RZ, RZ, 0x2 ;  /* 0x00000002ff0c7424 */ /* 0x000fe400078e00ff */
[----:B------:R-:W-:-:S07]  /*0f30*/  IMAD.MOV.U32 R9, RZ, RZ, R14 ;  /* 0x000000ffff097224 */ /* 0x000fce00078e000e */
[----:B------:R-:W-:Y:S05]  /*0f40*/  WARPSYNC.COLLECTIVE R15, `(.L_x_22069) ;  /* 0x000000000f087348 */ /* 0x000fea0003c00000 */
[----:B------:R0:W1:Y:S02]  /*0f50*/  SHFL.BFLY P6, R14, R13, R12, R11 ;  /* 0x0c00000c0d0e7389 */ /* 0x00006400000c000b */
[----:B01----:R-:W-:Y:S05]  /*0f60*/  ENDCOLLECTIVE ;  /* 0x000000000000791b */ /* 0x003fea0003800000 */
.L_x_22069:
        /* <DEDUP_REMOVED lines=8> */
.L_x_22070:
[----:B------:R-:W-:Y:S05]  /*0ff0*/  BRA `(.L_x_22071) ;  /* 0xfffffff400c47947 */ /* 0x000fea000383ffff */
        .weak           $__internal_434_$__cuda_sm3x_div_rn_noftz_f32_slowpath
        .type           $__internal_434_$__cuda_sm3x_div_rn_noftz_f32_slowpath,@function
        .size           $__internal_434_$__cuda_sm3x_div_rn_noftz_f32_slowpath,(.L_x_25886 - $__internal_434_$__cuda_sm3x_div_rn_noftz_f32_slowpath)
$__internal_434_$__cuda_sm3x_div_rn_noftz_f32_slowpath:
        /* <DEDUP_REMOVED lines=34> */
.L_x_22073:
        /* <DEDUP_REMOVED lines=51> */
.L_x_22080:
[----:B------:R-:W-:-:S04]  /*1550*/  LOP3.LUT R2, R2, 0x80000000, RZ, 0xc0, !PT ;  /* 0x8000000002027812 */ /* 0x000fc800078ec0ff */
[----:B------:R-:W-:Y:S01]  /*1560*/  LOP3.LUT R2, R2, 0x7f800000, RZ, 0xfc, !PT ;  /* 0x7f80000002027812 */ /* 0x000fe200078efcff */
[----:B------:R-:W-:Y:S06]  /*1570*/  BRA `(.L_x_22081) ;  /* 0x0000000000047947 */ /* 0x000fec0003800000 */
.L_x_22079:
[----:B------:R-:W-:-:S07]  /*1580*/  IMAD R2, R9, 0x800000, R2 ;  /* 0x0080000009027824 */ /* 0x000fce00078e0202 */
.L_x_22081:
[----:B------:R-:W-:Y:S05]  /*1590*/  BSYNC.RECONVERGENT B2 ;  /* 0x0000000000027941 */ /* 0x000fea0003800200 */
.L_x_22078:
[----:B------:R-:W-:Y:S05]  /*15a0*/  BRA `(.L_x_22082) ;  /* 0x0000000000207947 */ /* 0x000fea0003800000 */
.L_x_22077:
[----:B------:R-:W-:-:S04]  /*15b0*/  LOP3.LUT R2, R3, 0x80000000, R2, 0x48, !PT ;  /* 0x8000000003027812 */ /* 0x000fc800078e4802 */
[----:B------:R-:W-:Y:S01]  /*15c0*/  LOP3.LUT R2, R2, 0x7f800000, RZ, 0xfc, !PT ;  /* 0x7f80000002027812 */ /* 0x000fe200078efcff */
[----:B------:R-:W-:Y:S06]  /*15d0*/  BRA `(.L_x_22082) ;  /* 0x0000000000147947 */ /* 0x000fec0003800000 */
.L_x_22076:
[----:B------:R-:W-:Y:S01]  /*15e0*/  LOP3.LUT R2, R3, 0x80000000, R2, 0x48, !PT ;  /* 0x8000000003027812 */ /* 0x000fe200078e4802 */
[----:B------:R-:W-:Y:S06]  /*15f0*/  BRA `(.L_x_22082) ;  /* 0x00000000000c7947 */ /* 0x000fec0003800000 */
.L_x_22075:
[----:B------:R-:W0:Y:S01]  /*1600*/  MUFU.RSQ R2, -QNAN ;  /* 0xffc0000000027908 */ /* 0x000e220000001400 */
[----:B------:R-:W-:Y:S05]  /*1610*/  BRA `(.L_x_22082) ;  /* 0x0000000000047947 */ /* 0x000fea0003800000 */
.L_x_22074:
[----:B------:R-:W-:-:S07]  /*1620*/  FADD.FTZ R2, R2, R3 ;  /* 0x0000000302027221 */ /* 0x000fce0000010000 */
.L_x_22082:
[----:B------:R-:W-:Y:S05]  /*1630*/  BSYNC.RECONVERGENT B1 ;  /* 0x0000000000017941 */ /* 0x000fea0003800200 */
.L_x_22072:
[----:B------:R-:W-:-:S04]  /*1640*/  HFMA2 R9, -RZ, RZ, 0, 0 ;  /* 0x00000000ff097431 */ /* 0x000fc800000001ff */
[----:B0-----:R-:W-:Y:S05]  /*1650*/  RET.REL.NODEC R8 `(_Z15SoftmaxWarpImplI10DirectLoadIffE11DirectStoreIffEfLi1ELi1ELi4ELi2ELb1EL9Algorithm0EEvT_T0_ll) ;  /* 0xffffffe808687950 */ /* 0x001fea0003c3ffff */
.L_x_22083:
        /* <DEDUP_REMOVED lines=10> */
.L_x_25886:


//--------------------- .text._Z15SoftmaxWarpImplI10DirectLoadIffE11DirectStoreIffEfLi1ELi1ELi4ELi2ELb0EL9Algorithm0EEvT_T0_ll --------------------------
	.section	.text._Z15SoftmaxWarpImplI10DirectLoadIffE11DirectStoreIffEfLi1ELi1ELi4ELi2ELb0EL9Algorithm0EEvT_T0_ll,"ax",@progbits
	.align	128
        .global         _Z15SoftmaxWarpImplI10DirectLoadIffE11DirectStoreIffEfLi1ELi1ELi4ELi2ELb0EL9Algorithm0EEvT_T0_ll
        .type           _Z15SoftmaxWarpImplI10DirectLoadIffE11DirectStoreIffEfLi1ELi1ELi4ELi2ELb0EL9Algorithm0EEvT_T0_ll,@function
        .size           _Z15SoftmaxWarpImplI10DirectLoadIffE11DirectStoreIffEfLi1ELi1ELi4ELi2ELb0EL9Algorithm0EEvT_T0_ll,(.L_x_25887 - _Z15SoftmaxWarpImplI10DirectLoadIffE11DirectStoreIffEfLi1ELi1ELi4ELi2ELb0EL9Algorithm0EEvT_T0_ll)
        .other          _Z15SoftmaxWarpImplI10DirectLoadIffE11DirectStoreIffEfLi1ELi1ELi4ELi2ELb0EL9Algorithm0EEvT_T0_ll,@"STO_CUDA_ENTRY STV_DEFAULT"
_Z15SoftmaxWarpImplI10DirectLoadIffE11DirectStoreIffEfLi1ELi1ELi4ELi2ELb0EL9Algorithm0EEvT_T0_ll:
.text._Z15SoftmaxWarpImplI10DirectLoadIffE11DirectStoreIffEfLi1ELi1ELi4ELi2ELb0EL9Algorithm0EEvT_T0_ll:
        /* <DEDUP_REMOVED lines=23> */
.L_x_22084:
        /* <DEDUP_REMOVED lines=18> */
.L_x_22090:
        /* <DEDUP_REMOVED lines=56> */
.L_x_22100:
        /* <DEDUP_REMOVED lines=12> */
[----:B0-----:R-:W-:Y:S05]  /*06d0*/  CALL.REL.NOINC `($__internal_435_$__cuda_sm3x_div_rn_noftz_f32_slowpath) ;  /* 0x0000000400cc7944 */ /* 0x001fea0003c00000 */
.L_x_22087:
[----:B------:R-:W-:Y:S05]  /*06e0*/  BSYNC.RECONVERGENT B0 ;  /* 0x0000000000007941 */ /* 0x000fea0003800200 */
.L_x_22086:
        /* <DEDUP_REMOVED lines=22> */
[----:B0-----:R-:W-:Y:S05]  /*0850*/  CALL.REL.NOINC `($__internal_435_$__cuda_sm3x_div_rn_noftz_f32_slowpath) ;  /* 0x00000004006c7944 */ /* 0x001fea0003c00000 */
[----:B------:R-:W-:-:S07]  /*0860*/  IMAD.MOV.U32 R19, RZ, RZ, R15 ;  /* 0x000000ffff137224 */ /* 0x000fce00078e000f */
.L_x_22089:
[----:B------:R-:W-:Y:S05]  /*0870*/  BSYNC.RECONVERGENT B0 ;  /* 0x0000000000007941 */ /* 0x000fea0003800200 */
.L_x_22088:
        /* <DEDUP_REMOVED lines=11> */
.L_x_22085:
[----:B------:R-:W-:Y:S01]  /*0930*/  HFMA2 R12, -RZ, RZ, 0, 1.1920928955078125e-07 ;  /* 0x00000002ff0c7431 */ /* 0x000fe200000001ff */
[----:B------:R-:W-:Y:S01]  /*0940*/  BSSY B0, `(.L_x_22091) ;  /* 0x0000006000007945 */ /* 0x000fe20003800000 */
[----:B------:R-:W-:Y:S02]  /*0950*/  IMAD.MOV.U32 R11, RZ, RZ, 0x1f ;  /* 0x0000001fff0b7424 */ /* 0x000fe400078e00ff */
[----:B------:R-:W-:-:S07]  /*0960*/  IMAD.MOV.U32 R15, RZ, RZ, -0x1 ;  /* 0xffffffffff0f7424 */ /* 0x000fce00078e00ff */
[----:B0-----:R-:W-:Y:S05]  /*0970*/  WARPSYNC.COLLECTIVE R15, `(.L_x_22092) ;  /* 0x000000000f087348 */ /* 0x001fea0003c00000 */
[----:B------:R1:W2:Y:S02]  /*0980*/  SHFL.BFLY P6, R14, R13, R12, R11 ;  /* 0x0c00000c0d0e7389 */ /* 0x0002a400000c000b */
[----:B012---:R-:W-:Y:S05]  /*0990*/  ENDCOLLECTIVE ;  /* 0x000000000000791b */ /* 0x007fea0003800000 */
.L_x_22092:
[----:B------:R-:W-:Y:S05]  /*09a0*/  BSYNC B0 ;  /* 0x0000000000007941 */ /* 0x000fea0003800000 */
.L_x_22091:
        /* <DEDUP_REMOVED lines=8> */
.L_x_22093:
[----:B------:R-:W-:Y:S02]  /*0a30*/  HFMA2 R12, -RZ, RZ, 0, 1.1920928955078125e-07 ;  /* 0x00000002ff0c7431 */ /* 0x000fe400000001ff */
[----:B------:R-:W-:Y:S02]  /*0a40*/  IMAD.MOV.U32 R13, RZ, RZ, R2 ;  /* 0x000000ffff0d7224 */ /* 0x000fe400078e0002 */
[----:B------:R-:W-:-:S07]  /*0a50*/  IMAD.MOV.U32 R10, RZ, RZ, R14 ;  /* 0x000000ffff0a7224 */ /* 0x000fce00078e000e */
[----:B------:R-:W-:Y:S05]  /*0a60*/  WARPSYNC.COLLECTIVE R15, `(.L_x_22094) ;  /* 0x000000000f087348 */ /* 0x000fea0003c00000 */
[----:B------:R0:W1:Y:S02]  /*0a70*/  SHFL.BFLY P6, R14, R13, R12, R11 ;  /* 0x0c00000c0d0e7389 */ /* 0x00006400000c000b */
[----:B01----:R-:W-:Y:S05]  /*0a80*/  ENDCOLLECTIVE ;  /* 0x000000000000791b */ /* 0x003fea0003800000 */
.L_x_22094:
        /* <DEDUP_REMOVED lines=13> */
.L_x_22095:
        /* <DEDUP_REMOVED lines=15> */
.L_x_22096:
        /* <DEDUP_REMOVED lines=12> */
.L_x_22097:
[----:B------:R-:W-:-:S05]  /*0d10*/  FADD R3, RZ, R0 ;  /* 0x00000000ff037221 */ /* 0x000fca0000000000 */
[----:B------:R-:W-:Y:S01]  /*0d20*/  MOV R13, R3 ;  /* 0x00000003000d7202 */ /* 0x000fe20000000f00 */
[----:B------:R-:W-:Y:S02]  /*0d30*/  IMAD.MOV.U32 R12, RZ, RZ, 0x2 ;  /* 0x00000002ff0c7424 */ /* 0x000fe400078e00ff */
[----:B------:R-:W-:-:S07]  /*0d40*/  IMAD.MOV.U32 R19, RZ, RZ, R14 ;  /* 0x000000ffff137224 */ /* 0x000fce00078e000e */
[----:B------:R-:W-:Y:S05]  /*0d50*/  WARPSYNC.COLLECTIVE R15, `(.L_x_22098) ;  /* 0x000000000f087348 */ /* 0x000fea0003c00000 */
[----:B------:R0:W1:Y:S02]  /*0d60*/  SHFL.BFLY P6, R14, R13, R12, R11 ;  /* 0x0c00000c0d0e7389 */ /* 0x00006400000c000b */
[----:B01----:R-:W-:Y:S05]  /*0d70*/  ENDCOLLECTIVE ;  /* 0x000000000000791b */ /* 0x003fea0003800000 */
.L_x_22098:
        /* <DEDUP_REMOVED lines=8> */
.L_x_22099:
[----:B------:R-:W-:Y:S05]  /*0e00*/  BRA `(.L_x_22100) ;  /* 0xfffffff800007947 */ /* 0x000fea000383ffff */
        .weak           $__internal_435_$__cuda_sm3x_div_rn_noftz_f32_slowpath
        .type           $__internal_435_$__cuda_sm3x_div_rn_noftz_f32_slowpath,@function
        .size           $__internal_435_$__cuda_sm3x_div_rn_noftz_f32_slowpath,(.L_x_25887 - $__internal_435_$__cuda_sm3x_div_rn_noftz_f32_slowpath)
$__internal_435_$__cuda_sm3x_div_rn_noftz_f32_slowpath:
        /* <DEDUP_REMOVED lines=34> */
.L_x_22102:
        /* <DEDUP_REMOVED lines=51> */
.L_x_22109:
[----:B------:R-:W-:-:S04]  /*1360*/  LOP3.LUT R2, R2, 0x80000000, RZ, 0xc0, !PT ;  /* 0x8000000002027812 */ /* 0x000fc800078ec0ff */
[----:B------:R-:W-:Y:S01]  /*1370*/  LOP3.LUT R2, R2, 0x7f800000, RZ, 0xfc, !PT ;  /* 0x7f80000002027812 */ /* 0x000fe200078efcff */
[----:B------:R-:W-:Y:S06]  /*1380*/  BRA `(.L_x_22110) ;  /* 0x0000000000047947 */ /* 0x000fec0003800000 */
.L_x_22108:
[----:B------:R-:W-:-:S07]  /*1390*/  IMAD R2, R14, 0x800000, R2 ;  /* 0x008000000e027824 */ /* 0x000fce00078e0202 */
.L_x_22110:
[----:B------:R-:W-:Y:S05]  /*13a0*/  BSYNC.RECONVERGENT B2 ;  /* 0x0000000000027941 */ /* 0x000fea0003800200 */
.L_x_22107:
[----:B------:R-:W-:Y:S05]  /*13b0*/  BRA `(.L_x_22111) ;  /* 0x0000000000207947 */ /* 0x000fea0003800000 */
.L_x_22106:
[----:B------:R-:W-:-:S04]  /*13c0*/  LOP3.LUT R2, R3, 0x80000000, R2, 0x48, !PT ;  /* 0x8000000003027812 */ /* 0x000fc800078e4802 */
[----:B------:R-:W-:Y:S01]  /*13d0*/  LOP3.LUT R2, R2, 0x7f800000, RZ, 0xfc, !PT ;  /* 0x7f80000002027812 */ /* 0x000fe200078efcff */
[----:B------:R-:W-:Y:S06]  /*13e0*/  BRA `(.L_x_22111) ;  /* 0x0000000000147947 */ /* 0x000fec0003800000 */
.L_x_22105:
[----:B------:R-:W-:Y:S01]  /*13f0*/  LOP3.LUT R2, R3, 0x80000000, R2, 0x48, !PT ;  /* 0x8000000003027812 */ /* 0x000fe200078e4802 */
[----:B------:R-:W-:Y:S06]  /*1400*/  BRA `(.L_x_22111) ;  /* 0x00000000000c7947 */ /* 0x000fec0003800000 */
.L_x_22104:
[----:B------:R-:W0:Y:S01]  /*1410*/  MUFU.RSQ R2, -QNAN ;  /* 0xffc0000000027908 */ /* 0x000e220000001400 */
[----:B------:R-:W-:Y:S05]  /*1420*/  BRA `(.L_x_22111) ;  /* 0x0000000000047947 */ /* 0x000fea0003800000 */
.L_x_22103:
[----:B------:R-:W-:-:S07]  /*1430*/  FADD.FTZ R2, R2, R3 ;  /* 0x0000000302027221 */ /* 0x000fce0000010000 */
.L_x_22111:
[----:B------:R-:W-:Y:S05]  /*1440*/  BSYNC.RECONVERGENT B1 ;  /* 0x0000000000017941 */ /* 0x000fea0003800200 */
.L_x_22101:
[----:B------:R-:W-:Y:S01]  /*1450*/  HFMA2 R3, -RZ, RZ, 0, 0 ;  /* 0x00000000ff037431 */ /* 0x000fe200000001ff */
[----:B0-----:R-:W-:Y:S01]  /*1460*/  MOV R15, R2 ;  /* 0x00000002000f7202 */ /* 0x001fe20000000f00 */
[----:B------:R-:W-:-:S04]  /*1470*/  IMAD.MOV.U32 R2, RZ, RZ, R12 ;  /* 0x000000ffff027224 */ /* 0x000fc800078e000c */
[----:B------:R-:W-:Y:S05]  /*1480*/  RET.REL.NODEC R2 `(_Z15SoftmaxWarpImplI10DirectLoadIffE11DirectStoreIffEfLi1ELi1ELi4ELi2ELb0EL9Algorithm0EEvT_T0_ll) ;  /* 0xffffffe802dc7950 */ /* 0x000fea0003c3ffff */
.L_x_22112:
        /* <DEDUP_REMOVED lines=15> */
.L_x_25887:


//--------------------- .text._Z15SoftmaxWarpImplI10DirectLoadIffE11DirectStoreIffEfLi1ELi1ELi2ELi1ELb1EL9Algorithm0EEvT_T0_ll --------------------------
	.section	.text._Z15SoftmaxWarpImplI10DirectLoadIffE11DirectStoreIffEfLi1ELi1ELi2ELi1ELb1EL9Algorithm0EEvT_T0_ll,"ax",@progbits
	.align	128
        .global         _Z15SoftmaxWarpImplI10DirectLoadIffE11DirectStoreIffEfLi1ELi1ELi2ELi1ELb1EL9Algorithm0EEvT_T0_ll
        .type           _Z15SoftmaxWarpImplI10DirectLoadIffE11DirectStoreIffEfLi1ELi1ELi2ELi1ELb1EL9Algorithm0EEvT_T0_ll,@function
        .size           _Z15SoftmaxWarpImplI10DirectLoadIffE11DirectStoreIffEfLi1ELi1ELi2ELi1ELb1EL9Algorithm0EEvT_T0_ll,(.L_x_25888 - _Z15SoftmaxWarpImplI10DirectLoadIffE11DirectStoreIffEfLi1ELi1ELi2ELi1ELb1EL9Algorithm0EEvT_T0_ll)
        .other          _Z15SoftmaxWarpImplI10DirectLoadIffE11DirectStoreIffEfLi1ELi1ELi2ELi1ELb1EL9Algorithm0EEvT_T0_ll,@"STO_CUDA_ENTRY STV_DEFAULT"
_Z15SoftmaxWarpImplI10DirectLoadIffE11DirectStoreIffEfLi1ELi1ELi2ELi1ELb1EL9Algorithm0EEvT_T0_ll:
.text._Z15SoftmaxWarpImplI10DirectLoadIffE11DirectStoreIffEfLi1ELi1ELi2ELi1ELb1EL9Algorithm0EEvT_T0_ll:
        /* <DEDUP_REMOVED lines=24> */
.L_x_22113:
        /* <DEDUP_REMOVED lines=13> */
.L_x_22119:
        /* <DEDUP_REMOVED lines=11> */
[----:B-1----:R-:W-:-:S04]  /*0300*/  @!P0 LEA R10, P1, R2, R12, 0x2 ;  /* 0x0000000c020a8211 */ /* 0x002fc800078210ff */
[----:B------:R-:W-:-:S04]  /*0310*/  @!P0 IADD3 R0, PT, PT, R3, R11, RZ ;  /* 0x0000000b03008210 */ /* 0x000fc80007ffe0ff */
[----:B------:R-:W-:Y:S01]  /*0320*/  @!P0 LEA.HI.X R11, R2, R13, R0, 0x2, P1 ;  /* 0x0000000d020b8211 */ /* 0x000fe200008f1400 */
[----:B------:R-:W-:-:S06]  /*0330*/  IMAD.MOV.U32 R0, RZ, RZ, -0x800000 ;  /* 0xff800000ff007424 */ /* 0x000fcc00078e00ff */
        /* <DEDUP_REMOVED lines=20> */
.L_x_22123:
        /* <DEDUP_REMOVED lines=8> */
[----:B-1----:R-:W-:Y:S01]  /*0500*/  FFMA R13, R3, R10, R2 ;  /* 0x0000000a030d7223 */ /* 0x002fe20000000002 */
[----:B---3--:R-:W-:Y:S06]  /*0510*/  @!P1 BRA `(.L_x_22116) ;  /* 0x00000000000c9947 */ /* 0x008fec0003800000 */
[----:B------:R-:W-:-:S07]  /*0520*/  MOV R2, 0x540 ;  /* 0x0000054000027802 */ /* 0x000fce0000000f00 */
[----:B0-----:R-:W-:Y:S05]  /*0530*/  CALL.REL.NOINC `($__internal_436_$__cuda_sm3x_div_rn_noftz_f32_slowpath) ;  /* 0x0000000000c87944 */ /* 0x001fea0003c00000 */
[----:B------:R-:W-:-:S07]  /*0540*/  IMAD.MOV.U32 R13, RZ, RZ, R0 ;  /* 0x000000ffff0d7224 */ /* 0x000fce00078e0000 */
.L_x_22116:
[----:B------:R-:W-:Y:S05]  /*0550*/  BSYNC.RECONVERGENT B0 ;  /* 0x0000000000007941 */ /* 0x000fea0003800200 */
.L_x_22115:
[----:B------:R-:W-:Y:S04]  /*0560*/  BSSY.RECONVERGENT B0, `(.L_x_22117) ;  /* 0x000000d000007945 */ /* 0x000fe80003800200 */
[----:B------:R-:W-:Y:S05]  /*0570*/  @P0 BRA `(.L_x_22118) ;  /* 0x00000000002c0947 */ /* 0x000fea0003800000 */
[----:B------:R-:W-:Y:S01]  /*0580*/  MOV R3, RZ ;  /* 0x000000ff00037202 */ /* 0x000fe20000000f00 */
        /* <DEDUP_REMOVED lines=10> */
.L_x_22118:
[----:B------:R-:W-:Y:S05]  /*0630*/  BSYNC.RECONVERGENT B0 ;  /* 0x0000000000007941 */ /* 0x000fea0003800200 */
.L_x_22117:
[----:B------:R-:W-:-:S04]  /*0640*/  IADD3 R7, P0, PT, R6, R7, RZ ;  /* 0x0000000706077210 */ /* 0x000fc80007f1e0ff */
[----:B------:R-:W-:Y:S02]  /*0650*/  LEA.HI.X.SX32 R9, R6, R9, 0x1, P0 ;  /* 0x0000000906097211 */ /* 0x000fe400000f0eff */
[----:B------:R-:W-:-:S04]  /*0660*/  ISETP.GE.U32.AND P0, PT, R7, UR42, PT ;  /* 0x0000002a07007c0c */ /* 0x000fc8000bf06070 */
[----:B------:R-:W-:-:S13]  /*0670*/  ISETP.GE.AND.EX P0, PT, R9, UR43, PT, P0 ;  /* 0x0000002b09007c0c */ /* 0x000fda000bf06300 */
[----:B------:R-:W-:Y:S05]  /*0680*/  @!P0 BRA `(.L_x_22119) ;  /* 0xfffffff800f08947 */ /* 0x000fea000383ffff */
[----:B------:R-:W-:Y:S05]  /*0690*/  EXIT ;  /* 0x000000000000794d */ /* 0x000fea0003800000 */
.L_x_22114:
[----:B------:R-:W-:Y:S01]  /*06a0*/  BSSY B0, `(.L_x_22120) ;  /* 0x0000007000007945 */ /* 0x000fe20003800000 */
[----:B------:R-:W-:Y:S01]  /*06b0*/  IMAD.MOV.U32 R12, RZ, RZ, 0x1 ;  /* 0x00000001ff0c7424 */ /* 0x000fe200078e00ff */
[----:B------:R-:W-:Y:S01]  /*06c0*/  MOV R15, 0xffffffff ;  /* 0xffffffff000f7802 */ /* 0x000fe20000000f00 */
[----:B------:R-:W-:-:S07]  /*06d0*/  IMAD.MOV.U32 R11, RZ, RZ, 0x1f ;  /* 0x0000001fff0b7424 */ /* 0x000fce00078e00ff */
[----:B0-----:R-:W-:Y:S05]  /*06e0*/  WARPSYNC.COLLECTIVE R15, `(.L_x_22121) ;  /* 0x000000000f087348 */ /* 0x001fea0003c00000 */
[----:B------:R1:W2:Y:S02]  /*06f0*/  SHFL.BFLY P6, R14, R13, R12, R11 ;  /* 0x0c00000c0d0e7389 */ /* 0x0002a400000c000b */
[----:B012---:R-:W-:Y:S05]  /*0700*/  ENDCOLLECTIVE ;  /* 0x000000000000791b */ /* 0x007fea0003800000 */
.L_x_22121:
[----:B------:R-:W-:Y:S05]  /*0710*/  BSYNC B0 ;  /* 0x0000000000007941 */ /* 0x000fea0003800000 */
.L_x_22120:
        /* <DEDUP_REMOVED lines=19> */
.L_x_22122:
[----:B------:R-:W-:Y:S05]  /*0850*/  BRA `(.L_x_22123) ;  /* 0xfffffffc00087947 */ /* 0x000fea000383ffff */
        .weak           $__internal_436_$__cuda_sm3x_div_rn_noftz_f32_slowpath
        .type           $__internal_436_$__cuda_sm3x_div_rn_noftz_f32_slowpath,@function
        .size           $__internal_436_$__cuda_sm3x_div_rn_noftz_f32_slowpath,(.L_x_25888 - $__internal_436_$__cuda_sm3x_div_rn_noftz_f32_slowpath)
$__internal_436_$__cuda_sm3x_div_rn_noftz_f32_slowpath:
[--C-:B------:R-:W-:Y:S01]  /*0860*/  SHF.R.U32.HI R11, RZ, 0x17, R15.reuse ;  /* 0x00000017ff0b7819 */ /* 0x100fe2000001160f */
[----:B------:R-:W-:Y:S01]  /*0870*/  BSSY.RECONVERGENT B1, `(.L_x_22124) ;  /* 0x0000065000017945 */ /* 0x000fe20003800200 */
[--C-:B------:R-:W-:Y:S01]  /*0880*/  SHF.R.U32.HI R3, RZ, 0x17, R0.reuse ;  /* 0x00000017ff037819 */ /* 0x100fe20000011600 */
[----:B------:R-:W-:Y:S01]  /*0890*/  IMAD.MOV.U32 R12, RZ, RZ, R0 ;  /* 0x000000ffff0c7224 */ /* 0x000fe200078e0000 */
[----:B------:R-:W-:Y:S01]  /*08a0*/  LOP3.LUT R11, R11, 0xff, RZ, 0xc0, !PT ;  /* 0x000000ff0b0b7812 */ /* 0x000fe200078ec0ff */
[----:B------:R-:W-:Y:S01]  /*08b0*/  IMAD.MOV.U32 R13, RZ, RZ, R15 ;  /* 0x000000ffff0d7224 */ /* 0x000fe200078e000f */
        /* <DEDUP_REMOVED lines=8> */
[----:B------:R-:W-:Y:S02]  /*0940*/  FSETP.GTU.FTZ.AND P2, PT, |R15|, +INF , PT ;  /* 0x7f8000000f00780b */ /* 0x000fe40003f5c200 */
[----:B------:R-:W-:Y:S02]  /*0950*/  MOV R3, R15 ;  /* 0x0000000f00037202 */ /* 0x000fe40000000f00 */
        /* <DEDUP_REMOVED lines=21> */
.L_x_22125:
        /* <DEDUP_REMOVED lines=51> */
.L_x_22132:
[----:B------:R-:W-:-:S04]  /*0de0*/  LOP3.LUT R0, R0, 0x80000000, RZ, 0xc0, !PT ;  /* 0x8000000000007812 */ /* 0x000fc800078ec0ff */
[----:B------:R-:W-:Y:S01]  /*0df0*/  LOP3.LUT R0, R0, 0x7f800000, RZ, 0xfc, !PT ;  /* 0x7f80000000007812 */ /* 0x000fe200078efcff */
[----:B------:R-:W-:Y:S06]  /*0e00*/  BRA `(.L_x_22133) ;  /* 0x0000000000047947 */ /* 0x000fec0003800000 */
.L_x_22131:
[----:B------:R-:W-:-:S07]  /*0e10*/  LEA R0, R11, R0, 0x17 ;  /* 0x000000000b007211 */ /* 0x000fce00078eb8ff */
.L_x_22133:
[----:B------:R-:W-:Y:S05]  /*0e20*/  BSYNC.RECONVERGENT B2 ;  /* 0x0000000000027941 */ /* 0x000fea0003800200 */
.L_x_22130:
[----:B------:R-:W-:Y:S05]  /*0e30*/  BRA `(.L_x_22134) ;  /* 0x0000000000207947 */ /* 0x000fea0003800000 */
.L_x_22129:
[----:B------:R-:W-:-:S04]  /*0e40*/  LOP3.LUT R0, R13, 0x80000000, R12, 0x48, !PT ;  /* 0x800000000d007812 */ /* 0x000fc800078e480c */
[----:B------:R-:W-:Y:S01]  /*0e50*/  LOP3.LUT R0, R0, 0x7f800000, RZ, 0xfc, !PT ;  /* 0x7f80000000007812 */ /* 0x000fe200078efcff */
[----:B------:R-:W-:Y:S06]  /*0e60*/  BRA `(.L_x_22134) ;  /* 0x0000000000147947 */ /* 0x000fec0003800000 */
.L_x_22128:
[----:B------:R-:W-:Y:S01]  /*0e70*/  LOP3.LUT R0, R13, 0x80000000, R12, 0x48, !PT ;  /* 0x800000000d007812 */ /* 0x000fe200078e480c */
[----:B------:R-:W-:Y:S06]  /*0e80*/  BRA `(.L_x_22134) ;  /* 0x00000000000c7947 */ /* 0x000fec0003800000 */
.L_x_22127:
[----:B------:R-:W0:Y:S01]  /*0e90*/  MUFU.RSQ R0, -QNAN ;  /* 0xffc0000000007908 */ /* 0x000e220000001400 */
[----:B------:R-:W-:Y:S05]  /*0ea0*/  BRA `(.L_x_22134) ;  /* 0x0000000000047947 */ /* 0x000fea0003800000 */
.L_x_22126:
[----:B------:R-:W-:-:S07]  /*0eb0*/  FADD.FTZ R0, R0, R3 ;  /* 0x0000000300007221 */ /* 0x000fce0000010000 */
.L_x_22134:
[----:B------:R-:W-:Y:S05]  /*0ec0*/  BSYNC.RECONVERGENT B1 ;  /* 0x0000000000017941 */ /* 0x000fea0003800200 */
.L_x_22124:
[----:B------:R-:W-:-:S04]  /*0ed0*/  IMAD.MOV.U32 R3, RZ, RZ, 0x0 ;  /* 0x00000000ff037424 */ /* 0x000fc800078e00ff */
[----:B0-----:R-:W-:Y:S05]  /*0ee0*/  RET.REL.NODEC R2 `(_Z15SoftmaxWarpImplI10DirectLoadIffE11DirectStoreIffEfLi1ELi1ELi2ELi1ELb1EL9Algorithm0EEvT_T0_ll) ;  /* 0xfffffff002447950 */ /* 0x001fea0003c3ffff */
.L_x_22135:
        /* <DEDUP_REMOVED lines=9> */
.L_x_25888:


//--------------------- .text._Z15SoftmaxWarpImplI10DirectLoadIffE11DirectStoreIffEfLi1ELi1ELi2ELi1ELb0EL9Algorithm0EEvT_T0_ll --------------------------
	.section	.text._Z15SoftmaxWarpImplI10DirectLoadIffE11DirectStoreIffEfLi1ELi1ELi2ELi1ELb0EL9Algorithm0EEvT_T0_ll,"ax",@progbits
	.align	128
        .global         _Z15SoftmaxWarpImplI10DirectLoadIffE11DirectStoreIffEfLi1ELi1ELi2ELi1ELb0EL9Algorithm0EEvT_T0_ll
        .type           _Z15SoftmaxWarpImplI10DirectLoadIffE11DirectStoreIffEfLi1ELi1ELi2ELi1ELb0EL9Algorithm0EEvT_T0_ll,@function
        .size           _Z15SoftmaxWarpImplI10DirectLoadIffE11DirectStoreIffEfLi1ELi1ELi2ELi1ELb0EL9Algorithm0EEvT_T0_ll,(.L_x_25889 - _Z15SoftmaxWarpImplI10DirectLoadIffE11DirectStoreIffEfLi1ELi1ELi2ELi1ELb0EL9Algorithm0EEvT_T0_ll)
        .other          _Z15SoftmaxWarpImplI10DirectLoadIffE11DirectStoreIffEfLi1ELi1ELi2ELi1ELb0EL9Algorithm0EEvT_T0_ll,@"STO_CUDA_ENTRY STV_DEFAULT"
_Z15SoftmaxWarpImplI10DirectLoadIffE11DirectStoreIffEfLi1ELi1ELi2ELi1ELb0EL9Algorithm0EEvT_T0_ll:
.text._Z15SoftmaxWarpImplI10DirectLoadIffE11DirectStoreIffEfLi1ELi1ELi2ELi1ELb0EL9Algorithm0EEvT_T0_ll:
        /* <DEDUP_REMOVED lines=24> */
.L_x_22136:
        /* <DEDUP_REMOVED lines=13> */
.L_x_22140:
        /* <DEDUP_REMOVED lines=29> */
.L_x_22144:
        /* <DEDUP_REMOVED lines=11> */
[----:B0-----:R-:W-:Y:S05]  /*04d0*/  CALL.REL.NOINC `($__internal_437_$__cuda_sm3x_div_rn_noftz_f32_slowpath) ;  /* 0x0000000000bc7944 */ /* 0x001fea0003c00000 */
[----:B------:R-:W-:-:S07]  /*04e0*/  MOV R13, R0 ;  /* 0x00000000000d7202 */ /* 0x000fce0000000f00 */
.L_x_22139:
[----:B------:R-:W-:Y:S05]  /*04f0*/  BSYNC.RECONVERGENT B0 ;  /* 0x0000000000007941 */ /* 0x000fea0003800200 */
.L_x_22138:
[----:B------:R-:W-:Y:S01]  /*0500*/  IMAD R0, R9, UR42, RZ ;  /* 0x0000002a09007c24 */ /* 0x000fe2000f8e02ff */
[----:B------:R-:W-:Y:S01]  /*0510*/  R2UR UR4, R4 ;  /* 0x00000000040472ca */ /* 0x000fe200000e0000 */
[----:B------:R-:W-:Y:S01]  /*0520*/  IMAD.MOV.U32 R2, RZ, RZ, R8 ;  /* 0x000000ffff027224 */ /* 0x000fe200078e0008 */
[----:B------:R-:W-:Y:S01]  /*0530*/  R2UR UR5, R5 ;  /* 0x00000000050572ca */ /* 0x000fe200000e0000 */
[----:B------:R-:W-:Y:S02]  /*0540*/  IMAD.MOV.U32 R3, RZ, RZ, RZ ;  /* 0x000000ffff037224 */ /* 0x000fe400078e00ff */
[C---:B------:R-:W-:Y:S02]  /*0550*/  IMAD R11, R7.reuse, UR43, R0 ;  /* 0x0000002b070b7c24 */ /* 0x040fe4000f8e0200 */
[----:B------:R-:W-:-:S04]  /*0560*/  IMAD.WIDE.U32 R2, R7, UR42, R2 ;  /* 0x0000002a07027c25 */ /* 0x000fc8000f8e0002 */
[----:B------:R-:W-:Y:S01]  /*0570*/  IMAD.IADD R3, R3, 0x1, R11 ;  /* 0x0000000103037824 */ /* 0x000fe200078e020b */
[----:B------:R-:W-:-:S04]  /*0580*/  LEA R10, P0, R2, UR40, 0x2 ;  /* 0x00000028020a7c11 */ /* 0x000fc8000f8010ff */
[----:B------:R-:W-:Y:S02]  /*0590*/  LEA.HI.X R11, R2, UR41, R3, 0x2, P0 ;  /* 0x00000029020b7c11 */ /* 0x000fe400080f1403 */
[----:B------:R-:W-:-:S03]  /*05a0*/  IADD3 R7, P0, PT, R6, R7, RZ ;  /* 0x0000000706077210 */ /* 0x000fc60007f1e0ff */
[----:B------:R3:W-:Y:S01]  /*05b0*/  STG.E desc[UR4][R10.64], R13 ;  /* 0x0000000d0a007986 */ /* 0x0007e2000c101904 */
[----:B------:R-:W-:Y:S02]  /*05c0*/  LEA.HI.X.SX32 R9, R6, R9, 0x1, P0 ;  /* 0x0000000906097211 */ /* 0x000fe400000f0eff */
[----:B------:R-:W-:-:S04]  /*05d0*/  ISETP.GE.U32.AND P0, PT, R7, UR44, PT ;  /* 0x0000002c07007c0c */ /* 0x000fc8000bf06070 */
[----:B------:R-:W-:-:S13]  /*05e0*/  ISETP.GE.AND.EX P0, PT, R9, UR45, PT, P0 ;  /* 0x0000002d09007c0c */ /* 0x000fda000bf06300 */
[----:B---3--:R-:W-:Y:S05]  /*05f0*/  @!P0 BRA `(.L_x_22140) ;  /* 0xfffffffc00148947 */ /* 0x008fea000383ffff */
[----:B------:R-:W-:Y:S05]  /*0600*/  EXIT ;  /* 0x000000000000794d */ /* 0x000fea0003800000 */
.L_x_22137:
[----:B------:R-:W-:Y:S01]  /*0610*/  HFMA2 R12, -RZ, RZ, 0, 5.9604644775390625e-08 ;  /* 0x00000001ff0c7431 */ /* 0x000fe200000001ff */
[----:B------:R-:W-:Y:S01]  /*0620*/  BSSY B0, `(.L_x_22141) ;  /* 0x0000006000007945 */ /* 0x000fe20003800000 */
[----:B------:R-:W-:Y:S02]  /*0630*/  IMAD.MOV.U32 R11, RZ, RZ, 0x1f ;  /* 0x0000001fff0b7424 */ /* 0x000fe400078e00ff */
[----:B------:R-:W-:-:S07]  /*0640*/  IMAD.MOV.U32 R15, RZ, RZ, -0x1 ;  /* 0xffffffffff0f7424 */ /* 0x000fce00078e00ff */
[----:B0-----:R-:W-:Y:S05]  /*0650*/  WARPSYNC.COLLECTIVE R15, `(.L_x_22142) ;  /* 0x000000000f087348 */ /* 0x001fea0003c00000 */
[----:B------:R1:W2:Y:S02]  /*0660*/  SHFL.BFLY P6, R14, R13, R12, R11 ;  /* 0x0c00000c0d0e7389 */ /* 0x0002a400000c000b */
[----:B012---:R-:W-:Y:S05]  /*0670*/  ENDCOLLECTIVE ;  /* 0x000000000000791b */ /* 0x007fea0003800000 */
.L_x_22142:
[----:B------:R-:W-:Y:S05]  /*0680*/  BSYNC B0 ;  /* 0x0000000000007941 */ /* 0x000fea0003800000 */
.L_x_22141:
[----:B------:R-:W-:Y:S01]  /*0690*/  FMNMX R13, R13, R14, !PT ;  /* 0x0000000e0d0d7209 */ /* 0x000fe20007800000 */
[----:B------:R-:W-:Y:S01]  /*06a0*/  IMAD.MOV.U32 R0, RZ, RZ, 0x3bbb989d ;  /* 0x3bbb989dff007424 */ /* 0x000fe200078e00ff */
[----:B------:R-:W-:Y:S01]  /*06b0*/  MOV R3, 0x437c0000 ;  /* 0x437c000000037802 */ /* 0x000fe20000000f00 */
[----:B------:R-:W-:Y:S01]  /*06c0*/  IMAD.MOV.U32 R12, RZ, RZ, 0x1 ;  /* 0x00000001ff0c7424 */ /* 0x000fe200078e00ff */
[----:B------:R-:W-:Y:S01]  /*06d0*/  MOV R15, 0xffffffff ;  /* 0xffffffff000f7802 */ /* 0x000fe20000000f00 */
[----:B------:R-:W-:Y:S01]  /*06e0*/  FADD R13, R10, -R13 ;  /* 0x8000000d0a0d7221 */ /* 0x000fe20000000000 */
[----:B------:R-:W-:-:S03]  /*06f0*/  IMAD.MOV.U32 R11, RZ, RZ, 0x1f ;  /* 0x0000001fff0b7424 */ /* 0x000fc600078e00ff */
        /* <DEDUP_REMOVED lines=12> */
.L_x_22143:
[----:B------:R-:W-:Y:S05]  /*07c0*/  BRA `(.L_x_22144) ;  /* 0xfffffffc00147947 */ /* 0x000fea000383ffff */
        .weak           $__internal_437_$__cuda_sm3x_div_rn_noftz_f32_slowpath
        .type           $__internal_437_$__cuda_sm3x_div_rn_noftz_f32_slowpath,@function
        .size           $__internal_437_$__cuda_sm3x_div_rn_noftz_f32_slowpath,(.L_x_25889 - $__internal_437_$__cuda_sm3x_div_rn_noftz_f32_slowpath)
$__internal_437_$__cuda_sm3x_div_rn_noftz_f32_slowpath:
[--C-:B------:R-:W-:Y:S01]  /*07d0*/  SHF.R.U32.HI R11, RZ, 0x17, R15.reuse ;  /* 0x00000017ff0b7819 */ /* 0x100fe2000001160f */
[----:B------:R-:W-:Y:S01]  /*07e0*/  BSSY.RECONVERGENT B1, `(.L_x_22145) ;  /* 0x0000065000017945 */ /* 0x000fe20003800200 */
[----:B------:R-:W-:Y:S01]  /*07f0*/  SHF.R.U32.HI R3, RZ, 0x17, R0 ;  /* 0x00000017ff037819 */ /* 0x000fe20000011600 */
[----:B------:R-:W-:Y:S01]  /*0800*/  IMAD.MOV.U32 R13, RZ, RZ, R15 ;  /* 0x000000ffff0d7224 */ /* 0x000fe200078e000f */
        /* <DEDUP_REMOVED lines=33> */
.L_x_22146:
        /* <DEDUP_REMOVED lines=51> */
.L_x_22153:
[----:B------:R-:W-:-:S04]  /*0d50*/  LOP3.LUT R0, R0, 0x80000000, RZ, 0xc0, !PT ;  /* 0x8000000000007812 */ /* 0x000fc800078ec0ff */
[----:B------:R-:W-:Y:S01]  /*0d60*/  LOP3.LUT R0, R0, 0x7f800000, RZ, 0xfc, !PT ;  /* 0x7f80000000007812 */ /* 0x000fe200078efcff */
[----:B------:R-:W-:Y:S06]  /*0d70*/  BRA `(.L_x_22154) ;  /* 0x0000000000047947 */ /* 0x000fec0003800000 */
.L_x_22152:
[----:B------:R-:W-:-:S07]  /*0d80*/  LEA R0, R11, R0, 0x17 ;  /* 0x000000000b007211 */ /* 0x000fce00078eb8ff */
.L_x_22154:
[----:B------:R-:W-:Y:S05]  /*0d90*/  BSYNC.RECONVERGENT B2 ;  /* 0x0000000000027941 */ /* 0x000fea0003800200 */
.L_x_22151:
[----:B------:R-:W-:Y:S05]  /*0da0*/  BRA `(.L_x_22155) ;  /* 0x0000000000207947 */ /* 0x000fea0003800000 */
.L_x_22150:
[----:B------:R-:W-:-:S04]  /*0db0*/  LOP3.LUT R0, R13, 0x80000000, R12, 0x48, !PT ;  /* 0x800000000d007812 */ /* 0x000fc800078e480c */
[----:B------:R-:W-:Y:S01]  /*0dc0*/  LOP3.LUT R0, R0, 0x7f800000, RZ, 0xfc, !PT ;  /* 0x7f80000000007812 */ /* 0x000fe200078efcff */
[----:B------:R-:W-:Y:S06]  /*0dd0*/  BRA `(.L_x_22155) ;  /* 0x0000000000147947 */ /* 0x000fec0003800000 */
.L_x_22149:
[----:B------:R-:W-:Y:S01]  /*0de0*/  LOP3.LUT R0, R13, 0x80000000, R12, 0x48, !PT ;  /* 0x800000000d007812 */ /* 0x000fe200078e480c */
[----:B------:R-:W-:Y:S06]  /*0df0*/  BRA `(.L_x_22155) ;  /* 0x00000000000c7947 */ /* 0x000fec0003800000 */
.L_x_22148:
[----:B------:R-:W0:Y:S01]  /*0e00*/  MUFU.RSQ R0, -QNAN ;  /* 0xffc0000000007908 */ /* 0x000e220000001400 */
[----:B------:R-:W-:Y:S05]  /*0e10*/  BRA `(.L_x_22155) ;  /* 0x0000000000047947 */ /* 0x000fea0003800000 */
.L_x_22147:
[----:B------:R-:W-:-:S07]  /*0e20*/  FADD.FTZ R0, R0, R3 ;  /* 0x0000000300007221 */ /* 0x000fce0000010000 */
.L_x_22155:
[----:B------:R-:W-:Y:S05]  /*0e30*/  BSYNC.RECONVERGENT B1 ;  /* 0x0000000000017941 */ /* 0x000fea0003800200 */
.L_x_22145:
[----:B------:R-:W-:-:S04]  /*0e40*/  IMAD.MOV.U32 R3, RZ, RZ, 0x0 ;  /* 0x00000000ff037424 */ /* 0x000fc800078e00ff */
[----:B0-----:R-:W-:Y:S05]  /*0e50*/  RET.REL.NODEC R2 `(_Z15SoftmaxWarpImplI10DirectLoadIffE11DirectStoreIffEfLi1ELi1ELi2ELi1ELb0EL9Algorithm0EEvT_T0_ll) ;  /* 0xfffffff002687950 */ /* 0x001fea0003c3ffff */
.L_x_22156:
        /* <DEDUP_REMOVED lines=10> */
.L_x_25889:


//--------------------- .text._Z15SoftmaxWarpImplI10DirectLoadIffE11DirectStoreIffEfLi1ELi1ELi2ELi2ELb1EL9Algorithm0EEvT_T0_ll --------------------------
	.section	.text._Z15SoftmaxWarpImplI10DirectLoadIffE11DirectStoreIffEfLi1ELi1ELi2ELi2ELb1EL9Algorithm0EEvT_T0_ll,"ax",@progbits
	.align	128
        .global         _Z15SoftmaxWarpImplI10DirectLoadIffE11DirectStoreIffEfLi1ELi1ELi2ELi2ELb1EL9Algorithm0EEvT_T0_ll
        .type           _Z15SoftmaxWarpImplI10DirectLoadIffE11DirectStoreIffEfLi1ELi1ELi2ELi2ELb1EL9Algorithm0EEvT_T0_ll,@function
        .size           _Z15SoftmaxWarpImplI10DirectLoadIffE11DirectStoreIffEfLi1ELi1ELi2ELi2ELb1EL9Algorithm0EEvT_T0_ll,(.L_x_25890 - _Z15SoftmaxWarpImplI10DirectLoadIffE11DirectStoreIffEfLi1ELi1ELi2ELi2ELb1EL9Algorithm0EEvT_T0_ll)
        .other          _Z15SoftmaxWarpImplI10DirectLoadIffE11DirectStoreIffEfLi1ELi1ELi2ELi2ELb1EL9Algorithm0EEvT_T0_ll,@"STO_CUDA_ENTRY STV_DEFAULT"
_Z15SoftmaxWarpImplI10DirectLoadIffE11DirectStoreIffEfLi1ELi1ELi2ELi2ELb1EL9Algorithm0EEvT_T0_ll:
.text._Z15SoftmaxWarpImplI10DirectLoadIffE11DirectStoreIffEfLi1ELi1ELi2ELi2ELb1EL9Algorithm0EEvT_T0_ll:
        /* <DEDUP_REMOVED lines=24> */
.L_x_22157:
        /* <DEDUP_REMOVED lines=16> */
.L_x_22167:
[----:B-1----:R-:W-:Y:S01]  /*0280*/  ISETP.GE.U32.AND P0, PT, R16, UR40, PT ;  /* 0x0000002810007c0c */ /* 0x002fe2000bf06070 */
[----:B------:R-:W1:Y:S03]  /*0290*/  LDC.64 R12, c[0x0][0x388] ;  /* 0x0000e200ff0c7b82 */ /* 0x000e660000000a00 */
        /* <DEDUP_REMOVED lines=22> */
[----:B------:R-:W-:Y:S01]  /*0400*/  @!P0 LEA.HI.X R11, R12, R11, R8, 0x2, P1 ;  /* 0x0000000b0c0b8211 */ /* 0x000fe200008f1408 */
[----:B------:R-:W-:Y:S01]  /*0410*/  IMAD.MOV.U32 R8, RZ, RZ, -0x800000 ;  /* 0xff800000ff087424 */ /* 0x000fe200078e00ff */
[----:B-1----:R-:W-:-:S05]  /*0420*/  @!P0 LEA R14, P2, R0, R2, 0x2 ;  /* 0x00000002000e8211 */ /* 0x002fca00078410ff */
        /* <DEDUP_REMOVED lines=38> */
.L_x_22173:
        /* <DEDUP_REMOVED lines=11> */
[----:B0--3--:R-:W-:Y:S05]  /*0740*/  CALL.REL.NOINC `($__internal_438_$__cuda_sm3x_div_rn_noftz_f32_slowpath) ;  /* 0x0000000400a07944 */ /* 0x009fea0003c00000 */
.L_x_22160:
[----:B------:R-:W-:Y:S05]  /*0750*/  BSYNC.RECONVERGENT B0 ;  /* 0x0000000000007941 */ /* 0x000fea0003800200 */
.L_x_22159:
        /* <DEDUP_REMOVED lines=15> */
[C---:B------:R-:W-:Y:S02]  /*0850*/  IMAD R13, R17.reuse, UR39, R12 ;  /* 0x00000027110d7c24 */ /* 0x040fe4000f8e020c */
[----:B------:R-:W-:-:S04]  /*0860*/  IMAD.WIDE.U32 R2, R17, UR38, R2 ;  /* 0x0000002611027c25 */ /* 0x000fc8000f8e0002 */
[----:B------:R-:W-:Y:S01]  /*0870*/  IMAD.IADD R3, R3, 0x1, R13 ;  /* 0x0000000103037824 */ /* 0x000fe200078e020d */
[----:B------:R-:W-:-:S04]  /*0880*/  LEA R12, P0, R2, UR36, 0x2 ;  /* 0x00000024020c7c11 */ /* 0x000fc8000f8010ff */
[----:B------:R-:W-:-:S05]  /*0890*/  LEA.HI.X R13, R2, UR37, R3, 0x2, P0 ;  /* 0x00000025020d7c11 */ /* 0x000fca00080f1403 */
[----:B------:R1:W-:Y:S04]  /*08a0*/  STG.E desc[UR4][R12.64], R15 ;  /* 0x0000000f0c007986 */ /* 0x0003e8000c101904 */
.L_x_22162:
[----:B------:R-:W-:Y:S05]  /*08b0*/  BSYNC.RECONVERGENT B0 ;  /* 0x0000000000007941 */ /* 0x000fea0003800200 */
.L_x_22161:
[----:B------:R-:W-:Y:S01]  /*08c0*/  BSSY.RECONVERGENT B0, `(.L_x_22163) ;  /* 0x0000008000007945 */ /* 0x000fe20003800200 */
[----:B------:R-:W-:-:S03]  /*08d0*/  FFMA R21, R21, R10, R8 ;  /* 0x0000000a15157223 */ /* 0x000fc60000000008 */
[----:B------:R-:W-:Y:S05]  /*08e0*/  @!P2 BRA `(.L_x_22164) ;  /* 0x000000000014a947 */ /* 0x000fea0003800000 */
[----:B------:R-:W-:Y:S01]  /*08f0*/  MOV R2, R0 ;  /* 0x0000000000027202 */ /* 0x000fe20000000f00 */
[----:B------:R-:W-:Y:S01]  /*0900*/  IMAD.MOV.U32 R3, RZ, RZ, R11 ;  /* 0x000000ffff037224 */ /* 0x000fe200078e000b */
[----:B------:R-:W-:-:S07]  /*0910*/  MOV R8, 0x930 ;  /* 0x0000093000087802 */ /* 0x000fce0000000f00 */
[----:B01-3--:R-:W-:Y:S05]  /*0920*/  CALL.REL.NOINC `($__internal_438_$__cuda_sm3x_div_rn_noftz_f32_slowpath) ;  /* 0x0000000400287944 */ /* 0x00bfea0003c00000 */
[----:B------:R-:W-:-:S07]  /*0930*/  IMAD.MOV.U32 R21, RZ, RZ, R15 ;  /* 0x000000ffff157224 */ /* 0x000fce00078e000f */
.L_x_22164:
[----:B------:R-:W-:Y:S05]  /*0940*/  BSYNC.RECONVERGENT B0 ;  /* 0x0000000000007941 */ /* 0x000fea0003800200 */
.L_x_22163:
[----:B------:R-:W-:Y:S04]  /*0950*/  BSSY.RECONVERGENT B0, `(.L_x_22165) ;  /* 0x000000c000007945 */ /* 0x000fe80003800200 */
[----:B------:R-:W-:Y:S05]  /*0960*/  @P1 BRA `(.L_x_22166) ;  /* 0x0000000000281947 */ /* 0x000fea0003800000 */
[----:B------:R-:W-:Y:S01]  /*0970*/  IMAD R0, R19, UR38, RZ ;  /* 0x0000002613007c24 */ /* 0x000fe2000f8e02ff */
[----:B------:R-:W-:Y:S01]  /*0980*/  R2UR UR4, R6 ;  /* 0x00000000060472ca */ /* 0x000fe200000e0000 */
[----:B---3--:R-:W-:Y:S01]  /*0990*/  IMAD.WIDE.U32 R2, R17, UR38, R4 ;  /* 0x0000002611027c25 */ /* 0x008fe2000f8e0004 */
[----:B------:R-:W-:-:S03]  /*09a0*/  R2UR UR5, R7 ;  /* 0x00000000070572ca */ /* 0x000fc600000e0000 */
[----:B------:R-:W-:Y:S01]  /*09b0*/  IMAD R11, R17, UR39, R0 ;  /* 0x00000027110b7c24 */ /* 0x000fe2000f8e0200 */
[----:B------:R-:W-:-:S04]  /*09c0*/  IADD3 R0, P0, PT, R16, R2, RZ ;  /* 0x0000000210007210 */ /* 0x000fc80007f1e0ff */
[----:B------:R-:W-:Y:S02]  /*09d0*/  IADD3.X R3, PT, PT, R11, R3, RZ, P0, !PT ;  /* 0x000000030b037210 */ /* 0x000fe400007fe4ff */
[----:B------:R-:W-:-:S04]  /*09e0*/  LEA R2, P0, R0, UR36, 0x2 ;  /* 0x0000002400027c11 */ /* 0x000fc8000f8010ff */
[----:B------:R-:W-:-:S05]  /*09f0*/  LEA.HI.X R3, R0, UR37, R3, 0x2, P0 ;  /* 0x0000002500037c11 */ /* 0x000fca00080f1403 */
[----:B------:R2:W-:Y:S04]  /*0a00*/  STG.E desc[UR4][R2.64], R21 ;  /* 0x0000001502007986 */ /* 0x0005e8000c101904 */
.L_x_22166:
[----:B------:R-:W-:Y:S05]  /*0a10*/  BSYNC.RECONVERGENT B0 ;  /* 0x0000000000007941 */ /* 0x000fea0003800200 */
.L_x_22165:
[----:B------:R-:W-:-:S04]  /*0a20*/  IADD3 R17, P0, PT, R9, R17, RZ ;  /* 0x0000001109117210 */ /* 0x000fc80007f1e0ff */
[----:B------:R-:W-:Y:S02]  /*0a30*/  LEA.HI.X.SX32 R19, R9, R19, 0x1, P0 ;  /* 0x0000001309137211 */ /* 0x000fe400000f0eff */
[----:B------:R-:W-:-:S04]  /*0a40*/  ISETP.GE.U32.AND P0, PT, R17, UR42, PT ;  /* 0x0000002a11007c0c */ /* 0x000fc8000bf06070 */
[----:B------:R-:W-:-:S13]  /*0a50*/  ISETP.GE.AND.EX P0, PT, R19, UR43, PT, P0 ;  /* 0x0000002b13007c0c */ /* 0x000fda000bf06300 */
[----:B------:R-:W-:Y:S05]  /*0a60*/  @!P0 BRA `(.L_x_22167) ;  /* 0xfffffff800048947 */ /* 0x000fea000383ffff */
[----:B------:R-:W-:Y:S05]  /*0a70*/  EXIT ;  /* 0x000000000000794d */ /* 0x000fea0003800000 */
.L_x_22158:
        /* <DEDUP_REMOVED lines=8> */
.L_x_22169:
[----:B------:R-:W-:Y:S05]  /*0b00*/  BSYNC B0 ;  /* 0x0000000000007941 */ /* 0x000fea0003800000 */
.L_x_22168:
        /* <DEDUP_REMOVED lines=9> */
.L_x_22170:
        /* <DEDUP_REMOVED lines=26> */
.L_x_22171:
[----:B------:R-:W-:-:S04]  /*0d40*/  FMUL R0, R0, R23 ;  /* 0x0000001700007220 */ /* 0x000fc80000400000 */
[----:B------:R-:W-:-:S05]  /*0d50*/  FADD R8, RZ, R0 ;  /* 0x00000000ff087221 */ /* 0x000fca0000000000 */
[----:B------:R-:W-:Y:S01]  /*0d60*/  MOV R13, R8 ;  /* 0x00000008000d7202 */ /* 0x000fe20000000f00 */
[----:B------:R-:W-:-:S07]  /*0d70*/  IMAD.MOV.U32 R10, RZ, RZ, R14 ;  /* 0x000000ffff0a7224 */ /* 0x000fce00078e000e */
[----:B------:R-:W-:Y:S05]  /*0d80*/  WARPSYNC.COLLECTIVE R15, `(.L_x_22172) ;  /* 0x000000000f087348 */ /* 0x000fea0003c00000 */
[----:B------:R0:W1:Y:S02]  /*0d90*/  SHFL.BFLY P6, R14, R13, R12, R11 ;  /* 0x0c00000c0d0e7389 */ /* 0x00006400000c000b */
[----:B01----:R-:W-:Y:S05]  /*0da0*/  ENDCOLLECTIVE ;  /* 0x000000000000791b */ /* 0x003fea0003800000 */
.L_x_22172:
[----:B------:R-:W-:Y:S01]  /*0db0*/  FADD R3, R3, R10 ;  /* 0x0000000a03037221 */ /* 0x000fe20000000000 */
[----:B------:R-:W-:Y:S06]  /*0dc0*/  BRA `(.L_x_22173) ;  /* 0xfffffff800307947 */ /* 0x000fec000383ffff */
        .weak           $__internal_438_$__cuda_sm3x_div_rn_noftz_f32_slowpath
        .type           $__internal_438_$__cuda_sm3x_div_rn_noftz_f32_slowpath,@function
        .size           $__internal_438_$__cuda_sm3x_div_rn_noftz_f32_slowpath,(.L_x_25890 - $__internal_438_$__cuda_sm3x_div_rn_noftz_f32_slowpath)
$__internal_438_$__cuda_sm3x_div_rn_noftz_f32_slowpath:
        /* <DEDUP_REMOVED lines=34> */
.L_x_22175:
        /* <DEDUP_REMOVED lines=51> */
.L_x_22182:
[----:B------:R-:W-:-:S04]  /*1320*/  LOP3.LUT R2, R2, 0x80000000, RZ, 0xc0, !PT ;  /* 0x8000000002027812 */ /* 0x000fc800078ec0ff */
[----:B------:R-:W-:Y:S01]  /*1330*/  LOP3.LUT R2, R2, 0x7f800000, RZ, 0xfc, !PT ;  /* 0x7f80000002027812 */ /* 0x000fe200078efcff */
[----:B------:R-:W-:Y:S06]  /*1340*/  BRA `(.L_x_22183) ;  /* 0x0000000000047947 */ /* 0x000fec0003800000 */
.L_x_22181:
[----:B------:R-:W-:-:S07]  /*1350*/  IMAD R2, R13, 0x800000, R2 ;  /* 0x008000000d027824 */ /* 0x000fce00078e0202 */
.L_x_22183:
[----:B------:R-:W-:Y:S05]  /*1360*/  BSYNC.RECONVERGENT B2 ;  /* 0x0000000000027941 */ /* 0x000fea0003800200 */
.L_x_22180:
[----:B------:R-:W-:Y:S05]  /*1370*/  BRA `(.L_x_22184) ;  /* 0x0000000000207947 */ /* 0x000fea0003800000 */
.L_x_22179:
[----:B------:R-:W-:-:S04]  /*1380*/  LOP3.LUT R2, R3, 0x80000000, R2, 0x48, !PT ;  /* 0x8000000003027812 */ /* 0x000fc800078e4802 */
[----:B------:R-:W-:Y:S01]  /*1390*/  LOP3.LUT R2, R2, 0x7f800000, RZ, 0xfc, !PT ;  /* 0x7f80000002027812 */ /* 0x000fe200078efcff */
[----:B------:R-:W-:Y:S06]  /*13a0*/  BRA `(.L_x_22184) ;  /* 0x0000000000147947 */ /* 0x000fec0003800000 */
.L_x_22178:
[----:B------:R-:W-:Y:S01]  /*13b0*/  LOP3.LUT R2, R3, 0x80000000, R2, 0x48, !PT ;  /* 0x8000000003027812 */ /* 0x000fe200078e4802 */
[----:B------:R-:W-:Y:S06]  /*13c0*/  BRA `(.L_x_22184) ;  /* 0x00000000000c7947 */ /* 0x000fec0003800000 */
.L_x_22177:
[----:B------:R-:W0:Y:S01]  /*13d0*/  MUFU.RSQ R2, -QNAN ;  /* 0xffc0000000027908 */ /* 0x000e220000001400 */
[----:B------:R-:W-:Y:S05]  /*13e0*/  BRA `(.L_x_22184) ;  /* 0x0000000000047947 */ /* 0x000fea0003800000 */
.L_x_22176:
[----:B------:R-:W-:-:S07]  /*13f0*/  FADD.FTZ R2, R2, R3 ;  /* 0x0000000302027221 */ /* 0x000fce0000010000 */
.L_x_22184:
[----:B------:R-:W-:Y:S05]  /*1400*/  BSYNC.RECONVERGENT B1 ;  /* 0x0000000000017941 */ /* 0x000fea0003800200 */
.L_x_22174:
[----:B------:R-:W-:Y:S01]  /*1410*/  HFMA2 R3, -RZ, RZ, 0, 0 ;  /* 0x00000000ff037431 */ /* 0x000fe200000001ff */
[----:B0-----:R-:W-:Y:S01]  /*1420*/  MOV R15, R2 ;  /* 0x00000002000f7202 */ /* 0x001fe20000000f00 */
[----:B------:R-:W-:-:S04]  /*1430*/  IMAD.MOV.U32 R2, RZ, RZ, R8 ;  /* 0x000000ffff027224 */ /* 0x000fc800078e0008 */
[----:B------:R-:W-:Y:S05]  /*1440*/  RET.REL.NODEC R2 `(_Z15SoftmaxWarpImplI10DirectLoadIffE11DirectStoreIffEfLi1ELi1ELi2ELi2ELb1EL9Algorithm0EEvT_T0_ll) ;  /* 0xffffffe802ec7950 */ /* 0x000fea0003c3ffff */
.L_x_22185:
        /* <DEDUP_REMOVED lines=11> */
.L_x_25890:


//--------------------- .text._Z15SoftmaxWarpImplI10DirectLoadIffE11DirectStoreIffEfLi1ELi1ELi2ELi2ELb0EL9Algorithm0EEvT_T0_ll --------------------------
	.section	.text._Z15SoftmaxWarpImplI10DirectLoadIffE11DirectStoreIffEfLi1ELi1ELi2ELi2ELb0EL9Algorithm0EEvT_T0_ll,"ax",@progbits
	.align	128
        .global         _Z15SoftmaxWarpImplI10DirectLoadIffE11DirectStoreIffEfLi1ELi1ELi2ELi2ELb0EL9Algorithm0EEvT_T0_ll
        .type           _Z15SoftmaxWarpImplI10DirectLoadIffE11DirectStoreIffEfLi1ELi1ELi2ELi2ELb0EL9Algorithm0EEvT_T0_ll,@function
        .size           _Z15SoftmaxWarpImplI10DirectLoadIffE11DirectStoreIffEfLi1ELi1ELi2ELi2ELb0EL9Algorithm0EEvT_T0_ll,(.L_x_25892 - _Z15SoftmaxWarpImplI10DirectLoadIffE11DirectStoreIffEfLi1ELi1ELi2ELi2ELb0EL9Algorithm0EEvT_T0_ll)
        .other          _Z15SoftmaxWarpImplI10DirectLoadIffE11DirectStoreIffEfLi1ELi1ELi2ELi2ELb0EL9Algorithm0EEvT_T0_ll,@"STO_CUDA_ENTRY STV_DEFAULT"
_Z15SoftmaxWarpImplI10DirectLoadIffE11DirectStoreIffEfLi1ELi1ELi2ELi2ELb0EL9Algorithm0EEvT_T0_ll:
.text._Z15SoftmaxWarpImplI10DirectLoadIffE11DirectStoreIffEfLi1ELi1ELi2ELi2ELb0EL9Algorithm0EEvT_T0_ll:
        /* <DEDUP_REMOVED lines=21> */
.L_x_22186:
        /* <DEDUP_REMOVED lines=49> */
.L_x_22188:
[----:B------:R-:W-:-:S07]  /*0460*/  MOV R0, 0x480 ;  /* 0x0000048000007802 */ /* 0x000fce0000000f00 */
[----:B0-----:R-:W-:Y:S05]  /*0470*/  CALL.REL.NOINC `($__internal_439_$__cuda_sm20_div_u64) ;  /* 0x0000001c00847944 */ /* 0x001fea0003c00000 */
[----:B------:R-:W-:Y:S01]  /*0480*/  MOV R2, R4 ;  /* 0x0000000400027202 */ /* 0x000fe20000000f00 */
[----:B------:R-:W-:-:S07]  /*0490*/  IMAD.MOV.U32 R3, RZ, RZ, R5 ;  /* 0x000000ffff037224 */ /* 0x000fce00078e0005 */
.L_x_22189:
[----:B------:R-:W-:Y:S05]  /*04a0*/  BSYNC.RECONVERGENT B0 ;  /* 0x0000000000007941 */ /* 0x000fea0003800200 */
.L_x_22187:
        /* <DEDUP_REMOVED lines=25> */
[----:B------:R-:W2:Y:S01]  /*0640*/  LDG.E R24, desc[UR6][R12.64] ;  /* 0x000000060c187981 */ /* 0x000ea2000c1e1900 */
[----:B------:R-:W-:-:S05]  /*0650*/  IADD3.X R5, PT, PT, R13, R3, R5, P0, !PT ;  /* 0x000000030d057210 */ /* 0x000fca00007fe405 */
[----:B------:R-:W3:Y:S01]  /*0660*/  LDG.E R21, desc[UR8][R4.64] ;  /* 0x0000000804157981 */ /* 0x000ee2000c1e1900 */
[----:B------:R-:W-:Y:S01]  /*0670*/  UMOV UR4, 0xffffffff ;  /* 0xffffffff00047882 */ /* 0x000fe20000000000 */
[----:B--2---:R-:W-:Y:S02]  /*0680*/  FMNMX R0, R24, -INF , !PT ;  /* 0xff80000018007809 */ /* 0x004fe40007800000 */
[----:B---3--:R-:W-:Y:S01]  /*0690*/  FMNMX R2, R21, -INF , !PT ;  /* 0xff80000015027809 */ /* 0x008fe20007800000 */
        /* <DEDUP_REMOVED lines=30> */
.L_x_22212:
        /* <DEDUP_REMOVED lines=13> */
[----:B0-----:R-:W-:Y:S05]  /*0950*/  CALL.REL.NOINC `($__internal_440_$__cuda_sm3x_div_rn_noftz_f32_slowpath) ;  /* 0x0000001c005c7944 */ /* 0x001fea0003c00000 */
.L_x_22194:
[----:B------:R-:W-:Y:S05]  /*0960*/  BSYNC.RECONVERGENT B1 ;  /* 0x0000000000017941 */ /* 0x000fea0003800200 */
.L_x_22193:
[----:B------:R-:W1:Y:S01]  /*0970*/  LDCU.128 UR4, c[0x0][0x390] ;  /* 0x00007200ff0477ac */ /* 0x000e620008000c00 */
[----:B------:R-:W-:Y:S01]  /*0980*/  MOV R2, R6 ;  /* 0x0000000600027202 */ /* 0x000fe20000000f00 */
[----:B------:R-:W-:Y:S01]  /*0990*/  IMAD.MOV.U32 R3, RZ, RZ, RZ ;  /* 0x000000ffff037224 */ /* 0x000fe200078e00ff */
[----:B------:R-:W-:Y:S01]  /*09a0*/  BSSY.RECONVERGENT B1, `(.L_x_22195) ;  /* 0x0000017000017945 */ /* 0x000fe20003800200 */
[----:B-1----:R-:W-:Y:S02]  /*09b0*/  IMAD R4, R10, UR6, RZ ;  /* 0x000000060a047c24 */ /* 0x002fe4000f8e02ff */
[C---:B------:R-:W-:Y:S01]  /*09c0*/  IMAD.WIDE.U32 R2, R19.reuse, UR6, R2 ;  /* 0x0000000613027c25 */ /* 0x040fe2000f8e0002 */
[----:B------:R-:W1:Y:S01]  /*09d0*/  MUFU.RCP R10, R11 ;  /* 0x0000000b000a7308 */ /* 0x000e620000001000 */
[----:B------:R-:W-:Y:S02]  /*09e0*/  R2UR UR6, R8 ;  /* 0x00000000080672ca */ /* 0x000fe400000e0000 */
[----:B------:R-:W-:Y:S01]  /*09f0*/  IMAD R5, R19, UR7, R4 ;  /* 0x0000000713057c24 */ /* 0x000fe2000f8e0204 */
[----:B------:R-:W-:-:S02]  /*0a00*/  LEA R4, P0, R2, UR4, 0x2 ;  /* 0x0000000402047c11 */ /* 0x000fc4000f8010ff */
[----:B------:R-:W-:Y:S02]  /*0a10*/  R2UR UR7, R9 ;  /* 0x00000000090772ca */ /* 0x000fe400000e0000 */
[----:B------:R-:W-:-:S04]  /*0a20*/  IADD3 R3, PT, PT, R3, R5, RZ ;  /* 0x0000000503037210 */ /* 0x000fc80007ffe0ff */
[----:B------:R-:W-:-:S04]  /*0a30*/  LEA.HI.X R5, R2, UR5, R3, 0x2, P0 ;  /* 0x0000000502057c11 */ /* 0x000fc800080f1403 */
[----:B------:R-:W2:Y:S01]  /*0a40*/  FCHK P0, R0, R11 ;  /* 0x0000000b00007302 */ /* 0x000ea20000000000 */
[----:B-1----:R-:W-:Y:S02]  /*0a50*/  FFMA R3, -R11, R10, 1 ;  /* 0x3f8000000b037423 */ /* 0x002fe4000000010a */
[----:B------:R1:W-:Y:S02]  /*0a60*/  STG.E desc[UR6][R4.64], R13 ;  /* 0x0000000d04007986 */ /* 0x0003e4000c101906 */
[----:B------:R-:W-:-:S04]  /*0a70*/  FFMA R3, R10, R3, R10 ;  /* 0x000000030a037223 */ /* 0x000fc8000000000a */
[----:B------:R-:W-:-:S04]  /*0a80*/  FFMA R2, R0, R3, RZ ;  /* 0x0000000300027223 */ /* 0x000fc800000000ff */
[----:B------:R-:W-:-:S04]  /*0a90*/  FFMA R10, -R11, R2, R0 ;  /* 0x000000020b0a7223 */ /* 0x000fc80000000100 */
[----:B------:R-:W-:Y:S01]  /*0aa0*/  FFMA R15, R3, R10, R2 ;  /* 0x0000000a030f7223 */ /* 0x000fe20000000002 */
[----:B-12---:R-:W-:Y:S06]  /*0ab0*/  @!P0 BRA `(.L_x_22196) ;  /* 0x0000000000148947 */ /* 0x006fec0003800000 */
[----:B------:R-:W-:Y:S01]  /*0ac0*/  IMAD.MOV.U32 R2, RZ, RZ, R0 ;  /* 0x000000ffff027224 */ /* 0x000fe200078e0000 */
[----:B------:R-:W-:Y:S02]  /*0ad0*/  MOV R3, R11 ;  /* 0x0000000b00037202 */ /* 0x000fe40000000f00 */
[----:B------:R-:W-:-:S07]  /*0ae0*/  MOV R12, 0xb00 ;  /* 0x00000b00000c7802 */ /* 0x000fce0000000f00 */
[----:B0-----:R-:W-:Y:S05]  /*0af0*/  CALL.REL.NOINC `($__internal_440_$__cuda_sm3x_div_rn_noftz_f32_slowpath) ;  /* 0x0000001800f47944 */ /* 0x001fea0003c00000 */
[----:B------:R-:W-:-:S07]  /*0b00*/  IMAD.MOV.U32 R15, RZ, RZ, R13 ;  /* 0x000000ffff0f7224 */ /* 0x000fce00078e000d */
.L_x_22196:
[----:B------:R-:W-:Y:S05]  /*0b10*/  BSYNC.RECONVERGENT B1 ;  /* 0x0000000000017941 */ /* 0x000fea0003800200 */
.L_x_22195:
[----:B------:R-:W1:Y:S01]  /*0b20*/  LDC.64 R10, c[0x0][0x398] ;  /* 0x0000e600ff0a7b82 */ /* 0x000e620000000a00 */
[----:B------:R-:W-:Y:S02]  /*0b30*/  R2UR UR4, R8 ;  /* 0x00000000080472ca */ /* 0x000fe400000e0000 */
[----:B------:R-:W-:Y:S02]  /*0b40*/  R2UR UR5, R9 ;  /* 0x00000000090572ca */ /* 0x000fe400000e0000 */
[----:B------:R-:W-:Y:S02]  /*0b50*/  MOV R19, R23 ;  /* 0x0000001700137202 */ /* 0x000fe40000000f00 */
[----:B-1----:R-:W-:-:S04]  /*0b60*/  LEA R2, P0, R10, R4, 0x2 ;  /* 0x000000040a027211 */ /* 0x002fc800078010ff */
[----:B------:R-:W-:Y:S01]  /*0b70*/  LEA.HI.X R3, R10, R5, R11, 0x2, P0 ;  /* 0x000000050a037211 */ /* 0x000fe200000f140b */
[----:B------:R-:W-:-:S04]  /*0b80*/  IMAD.MOV.U32 R10, RZ, RZ, R22 ;  /* 0x000000ffff0a7224 */ /* 0x000fc800078e0016 */
[----:B------:R3:W-:Y:S04]  /*0b90*/  STG.E desc[UR4][R2.64], R15 ;  /* 0x0000000f02007986 */ /* 0x0007e8000c101904 */
.L_x_22191:
[----:B------:R-:W-:Y:S05]  /*0ba0*/  BSYNC B0 ;  /* 0x0000000000007941 */ /* 0x000fea0003800000 */
.L_x_22190:
[----:B------:R-:W-:-:S04]  /*0bb0*/  ISETP.NE.U32.AND P0, PT, R20, RZ, PT ;  /* 0x000000ff1400720c */ /* 0x000fc80003f05070 */
[----:B------:R-:W-:-:S13]  /*0bc0*/  ISETP.NE.AND.EX P0, PT, R18, RZ, PT, P0 ;  /* 0x000000ff1200720c */ /* 0x000fda0003f05300 */
[----:B------:R-:W-:Y:S05]  /*0bd0*/  @!P0 EXIT ;  /* 0x000000000000894d */ /* 0x000fea0003800000 */
[----:B------:R-:W4:Y:S08]  /*0be0*/  LDC.64 R20, c[0x0][0x388] ;  /* 0x0000e200ff147b82 */ /* 0x000f300000000a00 */
[----:B------:R-:W5:Y:S01]  /*0bf0*/  LDC.64 R22, c[0x0][0x398] ;  /* 0x0000e600ff167b82 */ /* 0x000f620000000a00 */
[C---:B----4-:R-:W-:Y:S02]  /*0c00*/  SHF.L.U64.HI R18, R20.reuse, 0x2, R21 ;  /* 0x0000000214127819 */ /* 0x050fe40000010215 */
[----:B------:R-:W-:-:S02]  /*0c10*/  SHF.L.U32 R20, R20, 0x2, RZ ;  /* 0x0000000214147819 */ /* 0x000fc400000006ff */
[C---:B-----5:R-:W-:Y:S01]  /*0c20*/  SHF.L.U64.HI R21, R22.reuse, 0x2, R23 ;  /* 0x0000000216157819 */ /* 0x060fe20000010217 */
[----:B------:R-:W-:-:S07]  /*0c30*/  IMAD.SHL.U32 R22, R22, 0x4, RZ ;  /* 0x0000000416167824 */ /* 0x000fce00078e00ff */
.L_x_22207:
[----:B------:R-:W4:Y:S01]  /*0c40*/  LDCU.128 UR4, c[0x0][0x380] ;  /* 0x00007000ff0477ac */ /* 0x000f220008000c00 */
[----:B-1-3--:R-:W-:Y:S01]  /*0c50*/  MOV R2, R6 ;  /* 0x0000000600027202 */ /* 0x00afe20000000f00 */
[----:B------:R-:W-:Y:S01]  /*0c60*/  IMAD.MOV.U32 R3, RZ, RZ, RZ ;  /* 0x000000ffff037224 */ /* 0x000fe200078e00ff */
[----:B--2---:R-:W-:Y:S02]  /*0c70*/  R2UR UR8, R8 ;  /* 0x00000000080872ca */ /* 0x004fe400000e0000 */
[----:B------:R-:W-:Y:S01]  /*0c80*/  R2UR UR9, R9 ;  /* 0x00000000090972ca */ /* 0x000fe200000e0000 */
[----:B----4-:R-:W-:Y:S02]  /*0c90*/  IMAD R0, R10, UR6, RZ ;  /* 0x000000060a007c24 */ /* 0x010fe4000f8e02ff */
[----:B------:R-:W-:Y:S01]  /*0ca0*/  IMAD.WIDE.U32 R2, R19, UR6, R2 ;  /* 0x0000000613027c25 */ /* 0x000fe2000f8e0002 */
[----:B------:R-:W-:-:S03]  /*0cb0*/  R2UR UR6, R8 ;  /* 0x00000000080672ca */ /* 0x000fc600000e0000 */
[----:B------:R-:W-:Y:S01]  /*0cc0*/  IMAD R5, R19, UR7, R0 ;  /* 0x0000000713057c24 */ /* 0x000fe2000f8e0200 */
[----:B------:R-:W-:Y:S02]  /*0cd0*/  LEA R4, P0, R2, UR4, 0x2 ;  /* 0x0000000402047c11 */ /* 0x000fe4000f8010ff */
[----:B------:R-:W-:Y:S02]  /*0ce0*/  R2UR UR7, R9 ;  /* 0x00000000090772ca */ /* 0x000fe400000e0000 */
[----:B------:R-:W-:-:S04]  /*0cf0*/  IADD3 R3, PT, PT, R3, R5, RZ ;  /* 0x0000000503037210 */ /* 0x000fc80007ffe0ff */
[----:B------:R-:W-:Y:S02]  /*0d00*/  LEA.HI.X R5, R2, UR5, R3, 0x2, P0 ;  /* 0x0000000502057c11 */ /* 0x000fe400080f1403 */
[----:B------:R-:W-:-:S05]  /*0d10*/  IADD3 R12, P0, PT, R4, R20, RZ ;  /* 0x00000014040c7210 */ /* 0x000fca0007f1e0ff */
[----:B------:R-:W-:Y:S01]  /*0d20*/  IMAD.X R13, R5, 0x1, R18, P0 ;  /* 0x00000001050d7824 */ /* 0x000fe200000e0612 */
[----:B------:R-:W2:Y:S04]  /*0d30*/  LDG.E R4, desc[UR6][R4.64] ;  /* 0x0000000604047981 */ /* 0x000ea8000c1e1900 */
        /* <DEDUP_REMOVED lines=34> */
.L_x_22218:
        /* <DEDUP_REMOVED lines=14> */
.L_x_22199:
[----:B------:R-:W-:Y:S05]  /*1040*/  BSYNC.RECONVERGENT B0 ;  /* 0x0000000000007941 */ /* 0x000fea0003800200 */
.L_x_22198:
        /* <DEDUP_REMOVED lines=16> */
[----:B------:R2:W-:Y:S02]  /*1150*/  STG.E desc[UR6][R4.64], R13 ;  /* 0x0000000d04007986 */ /* 0x0005e4000c101906 */
        /* <DEDUP_REMOVED lines=9> */
.L_x_22201:
[----:B------:R-:W-:Y:S05]  /*11f0*/  BSYNC.RECONVERGENT B0 ;  /* 0x0000000000007941 */ /* 0x000fea0003800200 */
.L_x_22200:
[----:B------:R-:W1:Y:S01]  /*1200*/  LDCU.128 UR4, c[0x0][0x380] ;  /* 0x00007000ff0477ac */ /* 0x000e620008000c00 */
[----:B------:R-:W-:Y:S01]  /*1210*/  IADD3 R23, P0, PT, R16, R19, RZ ;  /* 0x0000001310177210 */ /* 0x000fe20007f1e0ff */
[----:B------:R-:W-:Y:S02]  /*1220*/  HFMA2 R3, -RZ, RZ, 0, 0 ;  /* 0x00000000ff037431 */ /* 0x000fe400000001ff */
[----:B------:R-:W-:Y:S01]  /*1230*/  IMAD.MOV.U32 R2, RZ, RZ, R6 ;  /* 0x000000ffff027224 */ /* 0x000fe200078e0006 */
[----:B------:R-:W-:Y:S02]  /*1240*/  R2UR UR8, R8 ;  /* 0x00000000080872ca */ /* 0x000fe400000e0000 */
[----:B------:R-:W-:Y:S02]  /*1250*/  IADD3.X R10, PT, PT, R17, R10, RZ, P0, !PT ;  /* 0x0000000a110a7210 */ /* 0x000fe400007fe4ff */
[----:B------:R-:W-:Y:S02]  /*1260*/  IADD3 R4, P0, PT, R4, R22, RZ ;  /* 0x0000001604047210 */ /* 0x000fe40007f1e0ff */
[----:B------:R-:W-:-:S02]  /*1270*/  R2UR UR9, R9 ;  /* 0x00000000090972ca */ /* 0x000fc400000e0000 */
[----:B------:R-:W-:Y:S02]  /*1280*/  R2UR UR10, R8 ;  /* 0x00000000080a72ca */ /* 0x000fe400000e0000 */
[----:B------:R-:W-:Y:S02]  /*1290*/  R2UR UR11, R9 ;  /* 0x00000000090b72ca */ /* 0x000fe400000e0000 */
[----:B------:R-:W-:Y:S01]  /*12a0*/  IADD3.X R5, PT, PT, R5, R21, RZ, P0, !PT ;  /* 0x0000001505057210 */ /* 0x000fe200007fe4ff */
[----:B-1----:R-:W-:Y:S02]  /*12b0*/  IMAD R0, R10, UR6, RZ ;  /* 0x000000060a007c24 */ /* 0x002fe4000f8e02ff */
[----:B------:R-:W-:Y:S01]  /*12c0*/  IMAD.WIDE.U32 R2, R23, UR6, R2 ;  /* 0x0000000617027c25 */ /* 0x000fe2000f8e0002 */
[----:B------:R-:W-:-:S03]  /*12d0*/  R2UR UR6, R8 ;  /* 0x00000000080672ca */ /* 0x000fc600000e0000 */
[----:B------:R-:W-:Y:S01]  /*12e0*/  IMAD R11, R23, UR7, R0 ;  /* 0x00000007170b7c24 */ /* 0x000fe2000f8e0200 */
[----:B------:R-:W-:Y:S02]  /*12f0*/  R2UR UR7, R9 ;  /* 0x00000000090772ca */ /* 0x000fe400000e0000 */
[----:B------:R-:W-:Y:S01]  /*1300*/  LEA R12, P1, R2, UR4, 0x2 ;  /* 0x00000004020c7c11 */ /* 0x000fe2000f8210ff */
[----:B------:R-:W-:-:S03]  /*1310*/  IMAD.IADD R3, R3, 0x1, R11 ;  /* 0x0000000103037824 */ /* 0x000fc600078e020b */
[----:B------:R-:W-:Y:S02]  /*1320*/  IADD3 R14, P0, PT, R12, R20, RZ ;  /* 0x000000140c0e7210 */ /* 0x000fe40007f1e0ff */
[----:B------:R-:W-:-:S05]  /*1330*/  LEA.HI.X R13, R2, UR5, R3, 0x2, P1 ;  /* 0x00000005020d7c11 */ /* 0x000fca00088f1403 */
[----:B------:R-:W-:Y:S01]  /*1340*/  IMAD.X R15, R13, 0x1, R18, P0 ;  /* 0x000000010d0f7824 */ /* 0x000fe200000e0612 */
[----:B------:R1:W-:Y:S04]  /*1350*/  STG.E desc[UR6][R4.64], R25 ;  /* 0x0000001904007986 */ /* 0x0003e8000c101906 */
[----:B------:R-:W2:Y:S04]  /*1360*/  LDG.E R24, desc[UR8][R12.64] ;  /* 0x000000080c187981 */ /* 0x000ea8000c1e1900 */
[----:B------:R-:W3:Y:S01]  /*1370*/  LDG.E R19, desc[UR10][R14.64] ;  /* 0x0000000a0e137981 */ /* 0x000ee2000c1e1900 */
[----:B------:R-:W-:Y:S01]  /*1380*/  UMOV UR4, 0xffffffff ;  /* 0xffffffff00047882 */ /* 0x000fe20000000000 */
[----:B--2---:R-:W-:-:S02]  /*1390*/  FMNMX R0, R24, -INF , !PT ;  /* 0xff80000018007809 */ /* 0x004fc40007800000 */
[----:B---3--:R-:W-:Y:S01]  /*13a0*/  FMNMX R2, R19, -INF , !PT ;  /* 0xff80000013027809 */ /* 0x008fe20007800000 */
[----:B-1----:R-:W-:Y:S06]  /*13b0*/  BRA.DIV UR4, `(.L_x_22202) ;  /* 0x0000000a04e07947 */ /* 0x002fec000b800000 */
[----:B------:R-:W1:Y:S01]  /*13c0*/  SHFL.BFLY PT, R3, R0, 0x1, 0x1f ;  /* 0x0c201f0000037f89 */ /* 0x000e6200000e0000 */
[----:B------:R-:W-:Y:S01]  /*13d0*/  MOV R5, 0x3bbb989d ;  /* 0x3bbb989d00057802 */ /* 0x000fe20000000f00 */
[----:B------:R-:W-:Y:S02]  /*13e0*/  IMAD.MOV.U32 R11, RZ, RZ, 0x437c0000 ;  /* 0x437c0000ff0b7424 */ /* 0x000fe400078e00ff */
        /* <DEDUP_REMOVED lines=26> */
.L_x_22224:
        /* <DEDUP_REMOVED lines=14> */
.L_x_22204:
[----:B------:R-:W-:Y:S05]  /*1670*/  BSYNC.RECONVERGENT B0 ;  /* 0x0000000000007941 */ /* 0x000fea0003800200 */
.L_x_22203:
        /* <DEDUP_REMOVED lines=26> */
.L_x_22206:
[----:B------:R-:W-:Y:S05]  /*1820*/  BSYNC.RECONVERGENT B0 ;  /* 0x0000000000007941 */ /* 0x000fea0003800200 */
.L_x_22205:
[----:B------:R-:W1:Y:S01]  /*1830*/  LDCU.64 UR4, c[0x0][0x3a0] ;  /* 0x00007400ff0477ac */ /* 0x000e620008000a00 */
[----:B------:R-:W-:Y:S02]  /*1840*/  IADD3 R2, P0, PT, R4, R22, RZ ;  /* 0x0000001604027210 */ /* 0x000fe40007f1e0ff */
[----:B------:R-:W-:Y:S02]  /*1850*/  R2UR UR6, R8 ;  /* 0x00000000080672ca */ /* 0x000fe400000e0000 */
[----:B------:R-:W-:Y:S02]  /*1860*/  IADD3.X R3, PT, PT, R5, R21, RZ, P0, !PT ;  /* 0x0000001505037210 */ /* 0x000fe400007fe4ff */
[----:B------:R-:W-:Y:S02]  /*1870*/  IADD3 R19, P0, PT, R16, R23, RZ ;  /* 0x0000001710137210 */ /* 0x000fe40007f1e0ff */
[----:B------:R-:W-:-:S03]  /*1880*/  R2UR UR7, R9 ;  /* 0x00000000090772ca */ /* 0x000fc600000e0000 */
[----:B------:R-:W-:Y:S01]  /*1890*/  IMAD.X R10, R17, 0x1, R10, P0 ;  /* 0x00000001110a7824 */ /* 0x000fe200000e060a */
[----:B-1----:R-:W-:-:S04]  /*18a0*/  ISETP.GE.U32.AND P0, PT, R19, UR4, PT ;  /* 0x0000000413007c0c */ /* 0x002fc8000bf06070 */
[----:B------:R-:W-:-:S05]  /*18b0*/  ISETP.GE.AND.EX P0, PT, R10, UR5, PT, P0 ;  /* 0x000000050a007c0c */ /* 0x000fca000bf06300 */
[----:B------:R4:W-:Y:S08]  /*18c0*/  STG.E desc[UR6][R2.64], R15 ;  /* 0x0000000f02007986 */ /* 0x0009f0000c101906 */
[----:B----4-:R-:W-:Y:S05]  /*18d0*/  @!P0 BRA `(.L_x_22207) ;  /* 0xfffffff000d88947 */ /* 0x010fea000383ffff */
[----:B------:R-:W-:Y:S05]  /*18e0*/  EXIT ;  /* 0x000000000000794d */ /* 0x000fea0003800000 */
.L_x_22192:
        /* <DEDUP_REMOVED lines=8> */
.L_x_22208:
[----:B------:R-:W-:Y:S01]  /*1970*/  IMAD.MOV.U32 R13, RZ, RZ, R2 ;  /* 0x000000ffff0d7224 */ /* 0x000fe200078e0002 */
[----:B------:R-:W-:-:S07]  /*1980*/  MOV R3, R14 ;  /* 0x0000000e00037202 */ /* 0x000fce0000000f00 */
[----:B------:R-:W-:Y:S05]  /*1990*/  WARPSYNC.COLLECTIVE R15, `(.L_x_22209) ;  /* 0x000000000f087348 */ /* 0x000fea0003c00000 */
[----:B------:R0:W1:Y:S02]  /*19a0*/  SHFL.BFLY P6, R14, R13, R12, R11 ;  /* 0x0c00000c0d0e7389 */ /* 0x00006400000c000b */
[----:B01----:R-:W-:Y:S05]  /*19b0*/  ENDCOLLECTIVE ;  /* 0x000000000000791b */ /* 0x003fea0003800000 */
.L_x_22209:
        /* <DEDUP_REMOVED lines=27> */
.L_x_22210:
[----:B------:R-:W-:-:S04]  /*1b70*/  FADD R3, RZ, R0 ;  /* 0x00000000ff037221 */ /* 0x000fc80000000000 */
[----:B------:R-:W-:Y:S01]  /*1b80*/  IMAD.MOV.U32 R13, RZ, RZ, R3 ;  /* 0x000000ffff0d7224 */ /* 0x000fe200078e0003 */
[----:B------:R-:W-:-:S07]  /*1b90*/  MOV R5, R14 ;  /* 0x0000000e00057202 */ /* 0x000fce0000000f00 */
[----:B------:R-:W-:Y:S05]  /*1ba0*/  WARPSYNC.COLLECTIVE R15, `(.L_x_22211) ;  /* 0x000000000f087348 */ /* 0x000fea0003c00000 */
[----:B------:R0:W1:Y:S02]  /*1bb0*/  SHFL.BFLY P6, R14, R13, R12, R11 ;  /* 0x0c00000c0d0e7389 */ /* 0x00006400000c000b */
[----:B01----:R-:W-:Y:S05]  /*1bc0*/  ENDCOLLECTIVE ;  /* 0x000000000000791b */ /* 0x003fea0003800000 */
.L_x_22211:
[----:B------:R-:W-:Y:S01]  /*1bd0*/  FADD R5, R2, R5 ;  /* 0x0000000502057221 */ /* 0x000fe20000000000 */
[----:B------:R-:W-:Y:S06]  /*1be0*/  BRA `(.L_x_22212) ;  /* 0xffffffec00247947 */ /* 0x000fec000383ffff */
.L_x_22197:
[----:B------:R-:W-:Y:S01]  /*1bf0*/  HFMA2 R11, -RZ, RZ, 0, 1.847743988037109375e-06 ;  /* 0x0000001fff0b7431 */ /* 0x000fe200000001ff */
[----:B------:R-:W-:Y:S01]  /*1c00*/  BSSY B0, `(.L_x_22213) ;  /* 0x0000007000007945 */ /* 0x000fe20003800000 */
[----:B------:R-:W-:Y:S01]  /*1c10*/  MOV R13, R0 ;  /* 0x00000000000d7202 */ /* 0x000fe20000000f00 */
[----:B------:R-:W-:Y:S01]  /*1c20*/  IMAD.MOV.U32 R12, RZ, RZ, 0x1 ;  /* 0x00000001ff0c7424 */ /* 0x000fe200078e00ff */
[----:B------:R-:W-:-:S07]  /*1c30*/  MOV R15, 0xffffffff ;  /* 0xffffffff000f7802 */ /* 0x000fce0000000f00 */
[----:B0-----:R-:W-:Y:S05]  /*1c40*/  WARPSYNC.COLLECTIVE R15, `(.L_x_22214) ;  /* 0x000000000f087348 */ /* 0x001fea0003c00000 */
[----:B------:R1:W2:Y:S02]  /*1c50*/  SHFL.BFLY P6, R14, R13, R12, R11 ;  /* 0x0c00000c0d0e7389 */ /* 0x0002a400000c000b */
[----:B012---:R-:W-:Y:S05]  /*1c60*/  ENDCOLLECTIVE ;  /* 0x000000000000791b */ /* 0x007fea0003800000 */
.L_x_22214:
[----:B------:R-:W-:Y:S05]  /*1c70*/  BSYNC B0 ;  /* 0x0000000000007941 */ /* 0x000fea0003800000 */
.L_x_22213:
[----:B------:R-:W-:Y:S01]  /*1c80*/  HFMA2 R12, -RZ, RZ, 0, 5.9604644775390625e-08 ;  /* 0x00000001ff0c7431 */ /* 0x000fe200000001ff */
[----:B------:R-:W-:Y:S01]  /*1c90*/  MOV R13, R2 ;  /* 0x00000002000d7202 */ /* 0x000fe20000000f00 */
[----:B------:R-:W-:Y:S01]  /*1ca0*/  IMAD.MOV.U32 R11, RZ, RZ, 0x1f ;  /* 0x0000001fff0b7424 */ /* 0x000fe200078e00ff */
[----:B------:R-:W-:Y:S01]  /*1cb0*/  MOV R15, 0xffffffff ;  /* 0xffffffff000f7802 */ /* 0x000fe20000000f00 */
[----:B------:R-:W-:Y:S02]  /*1cc0*/  IMAD.MOV.U32 R3, RZ, RZ, R14 ;  /* 0x000000ffff037224 */ /* 0x000fe400078e000e */
[----:B------:R-:W-:-:S07]  /*1cd0*/  IMAD.MOV.U32 R5, RZ, RZ, 0x437c0000 ;  /* 0x437c0000ff057424 */ /* 0x000fce00078e00ff */
[----:B------:R-:W-:Y:S05]  /*1ce0*/  WARPSYNC.COLLECTIVE R15, `(.L_x_22215) ;  /* 0x000000000f087348 */ /* 0x000fea0003c00000 */
[----:B------:R0:W1:Y:S02]  /*1cf0*/  SHFL.BFLY P6, R14, R13, R12, R11 ;  /* 0x0c00000c0d0e7389 */ /* 0x00006400000c000b */
[----:B01----:R-:W-:Y:S05]  /*1d00*/  ENDCOLLECTIVE ;  /* 0x000000000000791b */ /* 0x003fea0003800000 */
.L_x_22215:
        /* <DEDUP_REMOVED lines=27> */
.L_x_22216:
[----:B------:R-:W-:-:S04]  /*1ec0*/  FADD R3, RZ, R0 ;  /* 0x00000000ff037221 */ /* 0x000fc80000000000 */
[----:B------:R-:W-:Y:S01]  /*1ed0*/  IMAD.MOV.U32 R13, RZ, RZ, R3 ;  /* 0x000000ffff0d7224 */ /* 0x000fe200078e0003 */
[----:B------:R-:W-:-:S07]  /*1ee0*/  MOV R5, R14 ;  /* 0x0000000e00057202 */ /* 0x000fce0000000f00 */
[----:B------:R-:W-:Y:S05]  /*1ef0*/  WARPSYNC.COLLECTIVE R15, `(.L_x_22217) ;  /* 0x000000000f087348 */ /* 0x000fea0003c00000 */
[----:B------:R0:W1:Y:S02]  /*1f00*/  SHFL.BFLY P6, R14, R13, R12, R11 ;  /* 0x0c00000c0d0e7389 */ /* 0x00006400000c000b */
[----:B01----:R-:W-:Y:S05]  /*1f10*/  ENDCOLLECTIVE ;  /* 0x000000000000791b */ /* 0x003fea0003800000 */
.L_x_22217:
[----:B------:R-:W-:Y:S01]  /*1f20*/  FADD R5, R2, R5 ;  /* 0x0000000502057221 */ /* 0x000fe20000000000 */
[----:B------:R-:W-:Y:S06]  /*1f30*/  BRA `(.L_x_22218) ;  /* 0xfffffff000087947 */ /* 0x000fec000383ffff */
.L_x_22202:
        /* <DEDUP_REMOVED lines=8> */
.L_x_22220:
[----:B------:R-:W-:Y:S05]  /*1fc0*/  BSYNC B0 ;  /* 0x0000000000007941 */ /* 0x000fea0003800000 */
.L_x_22219:
        /* <DEDUP_REMOVED lines=9> */
.L_x_22221:
        /* <DEDUP_REMOVED lines=27> */
.L_x_22222:
[----:B------:R-:W-:-:S05]  /*2210*/  FADD R3, RZ, R0 ;  /* 0x00000000ff037221 */ /* 0x000fca0000000000 */
[----:B------:R-:W-:Y:S02]  /*2220*/  MOV R13, R3 ;  /* 0x00000003000d7202 */ /* 0x000fe40000000f00 */
[----:B------:R-:W-:-:S07]  /*2230*/  MOV R5, R14 ;  /* 0x0000000e00057202 */ /* 0x000fce0000000f00 */
[----:B------:R-:W-:Y:S05]  /*2240*/  WARPSYNC.COLLECTIVE R15, `(.L_x_22223) ;  /* 0x000000000f087348 */ /* 0x000fea0003c00000 */
[----:B------:R0:W1:Y:S02]  /*2250*/  SHFL.BFLY P6, R14, R13, R12, R11 ;  /* 0x0c00000c0d0e7389 */ /* 0x00006400000c000b */
[----:B01----:R-:W-:Y:S05]  /*2260*/  ENDCOLLECTIVE ;  /* 0x000000000000791b */ /* 0x003fea0003800000 */
.L_x_22223:
[----:B------:R-:W-:Y:S01]  /*2270*/  FADD R5, R2, R5 ;  /* 0x0000000502057221 */ /* 0x000fe20000000000 */
[----:B------:R-:W-:Y:S06]  /*2280*/  BRA `(.L_x_22224) ;  /* 0xfffffff000c07947 */ /* 0x000fec000383ffff */
        .weak           $__internal_439_$__cuda_sm20_div_u64
        .type           $__internal_439_$__cuda_sm20_div_u64,@function
        .size           $__internal_439_$__cuda_sm20_div_u64,($__internal_440_$__cuda_sm3x_div_rn_noftz_f32_slowpath - $__internal_439_$__cuda_sm20_div_u64)
$__internal_439_$__cuda_sm20_div_u64:
        /* <DEDUP_REMOVED lines=67> */
[----:B------:R-:W-:Y:S06]  /*26c0*/  RET.REL.NODEC R2 `(_Z15SoftmaxWarpImplI10DirectLoadIffE11DirectStoreIffEfLi1ELi1ELi2ELi2ELb0EL9Algorithm0EEvT_T0_ll) ;  /* 0xffffffd8024c7950 */ /* 0x000fec0003c3ffff */
        .weak           $__internal_440_$__cuda_sm3x_div_rn_noftz_f32_slowpath
        .type           $__internal_440_$__cuda_sm3x_div_rn_noftz_f32_slowpath,@function
        .size           $__internal_440_$__cuda_sm3x_div_rn_noftz_f32_slowpath,(.L_x_25892 - $__internal_440_$__cuda_sm3x_div_rn_noftz_f32_slowpath)
$__internal_440_$__cuda_sm3x_div_rn_noftz_f32_slowpath:
        /* <DEDUP_REMOVED lines=34> */
.L_x_22226:
        /* <DEDUP_REMOVED lines=51> */
.L_x_22233:
[----:B------:R-:W-:-:S04]  /*2c20*/  LOP3.LUT R2, R2, 0x80000000, RZ, 0xc0, !PT ;  /* 0x8000000002027812 */ /* 0x000fc800078ec0ff */
[----:B------:R-:W-:Y:S01]  /*2c30*/  LOP3.LUT R2, R2, 0x7f800000, RZ, 0xfc, !PT ;  /* 0x7f80000002027812 */ /* 0x000fe200078efcff */
[----:B------:R-:W-:Y:S06]  /*2c40*/  BRA `(.L_x_22234) ;  /* 0x0000000000047947 */ /* 0x000fec0003800000 */
.L_x_22232:
[----:B------:R-:W-:-:S07]  /*2c50*/  LEA R2, R25, R2, 0x17 ;  /* 0x0000000219027211 */ /* 0x000fce00078eb8ff */
.L_x_22234:
[----:B------:R-:W-:Y:S05]  /*2c60*/  BSYNC.RECONVERGENT B3 ;  /* 0x0000000000037941 */ /* 0x000fea0003800200 */
.L_x_22231:
[----:B------:R-:W-:Y:S05]  /*2c70*/  BRA `(.L_x_22235) ;  /* 0x0000000000207947 */ /* 0x000fea0003800000 */
.L_x_22230:
[----:B------:R-:W-:-:S04]  /*2c80*/  LOP3.LUT R2, R3, 0x80000000, R2, 0x48, !PT ;  /* 0x8000000003027812 */ /* 0x000fc800078e4802 */
[----:B------:R-:W-:Y:S01]  /*2c90*/  LOP3.LUT R2, R2, 0x7f800000, RZ, 0xfc, !PT ;  /* 0x7f80000002027812 */ /* 0x000fe200078efcff */
[----:B------:R-:W-:Y:S06]  /*2ca0*/  BRA `(.L_x_22235) ;  /* 0x0000000000147947 */ /* 0x000fec0003800000 */
.L_x_22229:
[----:B------:R-:W-:Y:S01]  /*2cb0*/  LOP3.LUT R2, R3, 0x80000000, R2, 0x48, !PT ;  /* 0x8000000003027812 */ /* 0x000fe200078e4802 */
[----:B------:R-:W-:Y:S06]  /*2cc0*/  BRA `(.L_x_22235) ;  /* 0x00000000000c7947 */ /* 0x000fec0003800000 */
.L_x_22228:
[----:B------:R-:W0:Y:S01]  /*2cd0*/  MUFU.RSQ R2, -QNAN ;  /* 0xffc0000000027908 */ /* 0x000e220000001400 */
[----:B------:R-:W-:Y:S05]  /*2ce0*/  BRA `(.L_x_22235) ;  /* 0x0000000000047947 */ /* 0x000fea0003800000 */
.L_x_22227:
[----:B------:R-:W-:-:S07]  /*2cf0*/  FADD.FTZ R2, R2, R3 ;  /* 0x0000000302027221 */ /* 0x000fce0000010000 */
.L_x_22235:
[----:B------:R-:W-:Y:S05]  /*2d00*/  BSYNC.RECONVERGENT B2 ;  /* 0x0000000000027941 */ /* 0x000fea0003800200 */
.L_x_22225:
[----:B------:R-:W-:Y:S02]  /*2d10*/  HFMA2 R3, -RZ, RZ, 0, 0 ;  /* 0x00000000ff037431 */ /* 0x000fe400000001ff */
[----:B0-----:R-:W-:Y:S01]  /*2d20*/  IMAD.MOV.U32 R13, RZ, RZ, R2 ;  /* 0x000000ffff0d7224 */ /* 0x001fe200078e0002 */
[----:B------:R-:W-:-:S04]  /*2d30*/  MOV R2, R12 ;  /* 0x0000000c00027202 */ /* 0x000fc80000000f00 */
[----:B------:R-:W-:Y:S05]  /*2d40*/  RET.REL.NODEC R2 `(_Z15SoftmaxWarpImplI10DirectLoadIffE11DirectStoreIffEfLi1ELi1ELi2ELi2ELb0EL9Algorithm0EEvT_T0_ll) ;  /* 0xffffffd002ac7950 */ /* 0x000fea0003c3ffff */
.L_x_22236:
        /* <DEDUP_REMOVED lines=11> */
.L_x_25892:


//--------------------- .text._Z15SoftmaxWarpImplI10DirectLoadIffE11DirectStoreIffEfLi1ELi1ELi1ELi1ELb1EL9Algorithm0EEvT_T0_ll --------------------------
	.section	.text._Z15SoftmaxWarpImplI10DirectLoadIffE11DirectStoreIffEfLi1ELi1ELi1ELi1ELb1EL9Algorithm0EEvT_T0_ll,"ax",@progbits
	.align	128
        .global         _Z15SoftmaxWarpImplI10DirectLoadIffE11DirectStoreIffEfLi1ELi1ELi1ELi1ELb1EL9Algorithm0EEvT_T0_ll
        .type           _Z15SoftmaxWarpImplI10DirectLoadIffE11DirectStoreIffEfLi1ELi1ELi1ELi1ELb1EL9Algorithm0EEvT_T0_ll,@function
        .size           _Z15SoftmaxWarpImplI10DirectLoadIffE11DirectStoreIffEfLi1ELi1ELi1ELi1ELb1EL9Algorithm0EEvT_T0_ll,(.L_x_25894 - _Z15SoftmaxWarpImplI10DirectLoadIffE11DirectStoreIffEfLi1ELi1ELi1ELi1ELb1EL9Algorithm0EEvT_T0_ll)
        .other          _Z15SoftmaxWarpImplI10DirectLoadIffE11DirectStoreIffEfLi1ELi1ELi1ELi1ELb1EL9Algorithm0EEvT_T0_ll,@"STO_CUDA_ENTRY STV_DEFAULT"
_Z15SoftmaxWarpImplI10DirectLoadIffE11DirectStoreIffEfLi1ELi1ELi1ELi1ELb1EL9Algorithm0EEvT_T0_ll:
.text._Z15SoftmaxWarpImplI10DirectLoadIffE11DirectStoreIffEfLi1ELi1ELi1ELi1ELb1EL9Algorithm0EEvT_T0_ll:
        /* <DEDUP_REMOVED lines=26> */
.L_x_22237:
        /* <DEDUP_REMOVED lines=47> */
.L_x_22239:
[----:B------:R-:W-:-:S07]  /*0490*/  MOV R0, 0x4b0 ;  /* 0x000004b000007802 */ /* 0x000fce0000000f00 */
[----:B------:R-:W-:Y:S05]  /*04a0*/  CALL.REL.NOINC `($__internal_441_$__cuda_sm20_div_u64) ;  /* 0x0000001400547944 */ /* 0x000fea0003c00000 */
[----:B------:R-:W-:Y:S02]  /*04b0*/  IMAD.MOV.U32 R2, RZ, RZ, R4 ;  /* 0x000000ffff027224 */ /* 0x000fe400078e0004 */
[----:B------:R-:W-:-:S07]  /*04c0*/  IMAD.MOV.U32 R3, RZ, RZ, R5 ;  /* 0x000000ffff037224 */ /* 0x000fce00078e0005 */
.L_x_22240:
[----:B------:R-:W-:Y:S05]  /*04d0*/  BSYNC.RECONVERGENT B0 ;  /* 0x0000000000007941 */ /* 0x000fea0003800200 */
.L_x_22238:
        /* <DEDUP_REMOVED lines=32> */
.L_x_22245:
[----:B------:R-:W-:Y:S01]  /*06e0*/  ISETP.GE.U32.AND P0, PT, R4, UR42, PT ;  /* 0x0000002a04007c0c */ /* 0x000fe2000bf06070 */
[----:B------:R-:W-:-:S03]  /*06f0*/  IMAD.MOV.U32 R0, RZ, RZ, -0x800000 ;  /* 0xff800000ff007424 */ /* 0x000fc600078e00ff */
[----:B------:R-:W-:-:S13]  /*0700*/  ISETP.GE.AND.EX P0, PT, RZ, UR43, PT, P0 ;  /* 0x0000002bff007c0c */ /* 0x000fda000bf06300 */
[----:B-1----:R-:W-:Y:S01]  /*0710*/  @!P0 R2UR UR4, R14 ;  /* 0x000000000e0482ca */ /* 0x002fe200000e0000 */
[----:B------:R-:W-:Y:S01]  /*0720*/  @!P0 IMAD.MOV.U32 R2, RZ, RZ, R16 ;  /* 0x000000ffff028224 */ /* 0x000fe200078e0010 */
[----:B------:R-:W-:Y:S02]  /*0730*/  @!P0 R2UR UR5, R15 ;  /* 0x000000000f0582ca */ /* 0x000fe400000e0000 */
[----:B------:R-:W-:-:S11]  /*0740*/  @!P0 MOV R3, R23 ;  /* 0x0000001700038202 */ /* 0x000fd60000000f00 */
[----:B--2---:R-:W2:Y:S01]  /*0750*/  @!P0 LDG.E R0, desc[UR4][R2.64] ;  /* 0x0000000402008981 */ /* 0x004ea2000c1e1900 */
[----:B------:R-:W-:Y:S01]  /*0760*/  IMAD.MOV.U32 R13, RZ, RZ, -0x800000 ;  /* 0xff800000ff0d7424 */ /* 0x000fe200078e00ff */
[----:B------:R-:W-:Y:S01]  /*0770*/  MOV R25, 0x437c0000 ;  /* 0x437c000000197802 */ /* 0x000fe20000000f00 */
[----:B------:R-:W-:Y:S01]  /*0780*/  IMAD.MOV.U32 R12, RZ, RZ, 0x3bbb989d ;  /* 0x3bbb989dff0c7424 */ /* 0x000fe200078e00ff */
[----:B------:R-:W-:Y:S01]  /*0790*/  IADD3 R22, P1, PT, R22, -0x1, RZ ;  /* 0xffffffff16167810 */ /* 0x000fe20007f3e0ff */
[----:B------:R-:W-:Y:S03]  /*07a0*/  BSSY.RECONVERGENT B1, `(.L_x_22243) ;  /* 0x000001b000017945 */ /* 0x000fe60003800200 */
[----:B------:R-:W-:Y:S02]  /*07b0*/  IADD3.X R20, PT, PT, R20, -0x1, RZ, P1, !PT ;  /* 0xffffffff14147810 */ /* 0x000fe40000ffe4ff */
[----:B------:R-:W-:-:S04]  /*07c0*/  ISETP.NE.U32.AND P1, PT, R22, RZ, PT ;  /* 0x000000ff1600720c */ /* 0x000fc80003f25070 */
[----:B------:R-:W-:Y:S02]  /*07d0*/  ISETP.NE.AND.EX P1, PT, R20, RZ, PT, P1 ;  /* 0x000000ff1400720c */ /* 0x000fe40003f25310 */
[----:B--2---:R-:W-:-:S05]  /*07e0*/  @!P0 FMNMX R13, R0, -INF , !PT ;  /* 0xff800000000d8809 */ /* 0x004fca0007800000 */
        /* <DEDUP_REMOVED lines=20> */
[----:B------:R-:W-:Y:S05]  /*0930*/  CALL.REL.NOINC `($__internal_442_$__cuda_sm3x_div_rn_noftz_f32_slowpath) ;  /* 0x0000001400407944 */ /* 0x000fea0003c00000 */
[----:B------:R-:W-:-:S07]  /*0940*/  MOV R25, R0 ;  /* 0x0000000000197202 */ /* 0x000fce0000000f00 */
.L_x_22244:
[----:B------:R-:W-:Y:S05]  /*0950*/  BSYNC.RECONVERGENT B1 ;  /* 0x0000000000017941 */ /* 0x000fea0003800200 */
.L_x_22243:
[----:B------:R-:W-:Y:S01]  /*0960*/  @!P0 R2UR UR4, R14 ;  /* 0x000000000e0482ca */ /* 0x000fe200000e0000 */
[----:B------:R-:W-:Y:S01]  /*0970*/  IMAD R27, R9, UR46, RZ ;  /* 0x0000002e091b7c24 */ /* 0x000fe2000f8e02ff */
[----:B------:R-:W-:Y:S01]  /*0980*/  @!P0 R2UR UR5, R15 ;  /* 0x000000000f0582ca */ /* 0x000fe200000e0000 */
[----:B------:R-:W-:Y:S01]  /*0990*/  @!P0 IMAD.MOV.U32 R12, RZ, RZ, R18 ;  /* 0x000000ffff0c8224 */ /* 0x000fe200078e0012 */
[----:B------:R-:W-:Y:S01]  /*09a0*/  LEA R16, P3, R6, R16, 0x2 ;  /* 0x0000001006107211 */ /* 0x000fe200078610ff */
[----:B------:R-:W-:Y:S02]  /*09b0*/  @!P0 IMAD.MOV.U32 R13, RZ, RZ, R21 ;  /* 0x000000ffff0d8224 */ /* 0x000fe400078e0015 */
[----:B------:R-:W-:-:S04]  /*09c0*/  IMAD.WIDE.U32 R2, R8, UR46, RZ ;  /* 0x0000002e08027c25 */ /* 0x000fc8000f8e00ff */
[----:B------:R-:W-:Y:S01]  /*09d0*/  IMAD R27, R8, UR47, R27 ;  /* 0x0000002f081b7c24 */ /* 0x000fe2000f8e021b */
[----:B------:R-:W-:Y:S01]  /*09e0*/  LEA R18, P2, R2, R18, 0x2 ;  /* 0x0000001202127211 */ /* 0x000fe200078410ff */
[----:B------:R-:W-:Y:S02]  /*09f0*/  IMAD.X R23, R23, 0x1, R24, P3 ;  /* 0x0000000117177824 */ /* 0x000fe400018e0618 */
[----:B------:R2:W-:Y:S01]  /*0a00*/  @!P0 STG.E desc[UR4][R12.64], R25 ;  /* 0x000000190c008986 */ /* 0x0005e2000c101904 */
[----:B------:R-:W-:Y:S02]  /*0a10*/  IADD3 R11, P0, PT, R8, R11, RZ ;  /* 0x0000000b080b7210 */ /* 0x000fe40007f1e0ff */
[----:B------:R-:W-:-:S03]  /*0a20*/  IADD3 R0, PT, PT, R3, R27, RZ ;  /* 0x0000001b03007210 */ /* 0x000fc60007ffe0ff */
[----:B------:R-:W-:Y:S01]  /*0a30*/  IMAD.X R10, R9, 0x1, R10, P0 ;  /* 0x00000001090a7824 */ /* 0x000fe200000e060a */
[----:B------:R-:W-:Y:S01]  /*0a40*/  LEA.HI.X R21, R2, R21, R0, 0x2, P2 ;  /* 0x0000001502157211 */ /* 0x000fe200010f1400 */
[----:B------:R-:W-:Y:S06]  /*0a50*/  @P1 BRA `(.L_x_22245) ;  /* 0xfffffffc00201947 */ /* 0x000fec000383ffff */
.L_x_22242:
[----:B------:R-:W-:Y:S05]  /*0a60*/  BSYNC.RECONVERGENT B0 ;  /* 0x0000000000007941 */ /* 0x000fea0003800200 */
.L_x_22241:
[----:B------:R-:W-:-:S04]  /*0a70*/  ISETP.GE.U32.AND P0, PT, R17, 0x3, PT ;  /* 0x000000031100780c */ /* 0x000fc80003f06070 */
[----:B------:R-:W-:-:S13]  /*0a80*/  ISETP.GE.U32.AND.EX P0, PT, R19, RZ, PT, P0 ;  /* 0x000000ff1300720c */ /* 0x000fda0003f06100 */
[----:B------:R-:W-:Y:S05]  /*0a90*/  @!P0 EXIT ;  /* 0x000000000000894d */ /* 0x000fea0003800000 */
[----:B------:R-:W-:Y:S01]  /*0aa0*/  BSSY.RECONVERGENT B0, `(.L_x_22246) ;  /* 0x00000f4000007945 */ /* 0x000fe20003800200 */
.L_x_22263:
[----:B0-----:R-:W3:Y:S01]  /*0ab0*/  LDC.64 R6, c[0x0][0x388] ;  /* 0x0000e200ff067b82 */ /* 0x001ee20000000a00 */
[----:B0-----:R-:W-:-:S04]  /*0ac0*/  ISETP.GE.U32.AND P1, PT, R4, UR40, PT ;  /* 0x0000002804007c0c */ /* 0x001fc8000bf26070 */
[----:B------:R-:W-:-:S03]  /*0ad0*/  ISETP.GE.AND.EX P1, PT, RZ, UR41, PT, P1 ;  /* 0x00000029ff007c0c */ /* 0x000fc6000bf26310 */
[----:B--2---:R-:W0:Y:S10]  /*0ae0*/  LDC.64 R12, c[0x0][0x380] ;  /* 0x0000e000ff0c7b82 */ /* 0x004e340000000a00 */
[----:B------:R-:W-:Y:S01]  /*0af0*/  @!P1 MOV R2, R4 ;  /* 0x0000000400029202 */ /* 0x000fe20000000f00 */
[----:B------:R-:W-:Y:S01]  /*0b00*/  @!P1 IMAD.MOV.U32 R3, RZ, RZ, RZ ;  /* 0x000000ffff039224 */ /* 0x000fe200078e00ff */
[----:B-1----:R-:W-:-:S02]  /*0b10*/  @!P1 R2UR UR4, R14 ;  /* 0x000000000e0492ca */ /* 0x002fc400000e0000 */
[----:B------:R-:W-:Y:S01]  /*0b20*/  @!P1 R2UR UR5, R15 ;  /* 0x000000000f0592ca */ /* 0x000fe200000e0000 */
[-C--:B---3--:R-:W-:Y:S02]  /*0b30*/  @!P1 IMAD R0, R10, R6.reuse, RZ ;  /* 0x000000060a009224 */ /* 0x088fe400078e02ff */
[----:B------:R-:W-:-:S04]  /*0b40*/  @!P1 IMAD.WIDE.U32 R2, R11, R6, R2 ;  /* 0x000000060b029225 */ /* 0x000fc800078e0002 */
[----:B------:R-:W-:Y:S01]  /*0b50*/  @!P1 IMAD R7, R11, R7, R0 ;  /* 0x000000070b079224 */ /* 0x000fe200078e0200 */
[----:B0-----:R-:W-:-:S03]  /*0b60*/  @!P1 LEA R6, P0, R2, R12, 0x2 ;  /* 0x0000000c02069211 */ /* 0x001fc600078010ff */
[----:B------:R-:W-:-:S05]  /*0b70*/  @!P1 IMAD.IADD R0, R3, 0x1, R7 ;  /* 0x0000000103009824 */ /* 0x000fca00078e0207 */
[----:B------:R-:W-:Y:S02]  /*0b80*/  @!P1 LEA.HI.X R7, R2, R13, R0, 0x2, P0 ;  /* 0x0000000d02079211 */ /* 0x000fe400000f1400 */
[----:B------:R-:W-:-:S06]  /*0b90*/  MOV R0, 0xff800000 ;  /* 0xff80000000007802 */ /* 0x000fcc0000000f00 */
[----:B------:R-:W2:Y:S01]  /*0ba0*/  @!P1 LDG.E R0, desc[UR4][R6.64] ;  /* 0x0000000406009981 */ /* 0x000ea2000c1e1900 */
[----:B------:R-:W-:Y:S02]  /*0bb0*/  IMAD.MOV.U32 R3, RZ, RZ, -0x800000 ;  /* 0xff800000ff037424 */ /* 0x000fe400078e00ff */
[----:B------:R-:W-:Y:S02]  /*0bc0*/  HFMA2 R13, -RZ, RZ, 3.7421875, 0 ;  /* 0x437c0000ff0d7431 */ /* 0x000fe400000001ff */
[----:B------:R-:W-:Y:S01]  /*0bd0*/  IMAD.MOV.U32 R2, RZ, RZ, 0x3bbb989d ;  /* 0x3bbb989dff027424 */ /* 0x000fe200078e00ff */
[----:B------:R-:W-:Y:S01]  /*0be0*/  BSSY.RECONVERGENT B1, `(.L_x_22247) ;  /* 0x0000018000017945 */ /* 0x000fe20003800200 */
        /* <DEDUP_REMOVED lines=23> */
.L_x_22248:
[----:B------:R-:W-:Y:S05]  /*0d60*/  BSYNC.RECONVERGENT B1 ;  /* 0x0000000000017941 */ /* 0x000fea0003800200 */
.L_x_22247:
        /* <DEDUP_REMOVED lines=17> */
[----:B------:R-:W-:Y:S02]  /*0e80*/  IMAD R10, R10, UR38, RZ ;  /* 0x000000260a0a7c24 */ /* 0x000fe4000f8e02ff */
[----:B------:R-:W-:-:S04]  /*0e90*/  IMAD.WIDE.U32 R12, R11, UR38, R12 ;  /* 0x000000260b0c7c25 */ /* 0x000fc8000f8e000c */
[----:B------:R-:W-:Y:S01]  /*0ea0*/  IMAD R11, R11, UR39, R10 ;  /* 0x000000270b0b7c24 */ /* 0x000fe2000f8e020a */
[----:B------:R-:W-:-:S04]  /*0eb0*/  LEA R10, P1, R12, UR36, 0x2 ;  /* 0x000000240c0a7c11 */ /* 0x000fc8000f8210ff */
[----:B------:R-:W-:-:S04]  /*0ec0*/  IADD3 R11, PT, PT, R13, R11, RZ ;  /* 0x0000000b0d0b7210 */ /* 0x000fc80007ffe0ff */
[----:B------:R-:W-:-:S05]  /*0ed0*/  LEA.HI.X R11, R12, UR37, R11, 0x2, P1 ;  /* 0x000000250c0b7c11 */ /* 0x000fca00088f140b */
[----:B------:R0:W-:Y:S02]  /*0ee0*/  STG.E desc[UR4][R10.64], R19 ;  /* 0x000000130a007986 */ /* 0x0001e4000c101904 */
.L_x_22250:
[----:B------:R-:W-:Y:S05]  /*0ef0*/  BSYNC.RECONVERGENT B1 ;  /* 0x0000000000017941 */ /* 0x000fea0003800200 */
.L_x_22249:
[----:B------:R-:W-:Y:S01]  /*0f00*/  @!P0 R2UR UR4, R14 ;  /* 0x000000000e0482ca */ /* 0x000fe200000e0000 */
[----:B------:R-:W-:Y:S01]  /*0f10*/  @!P0 IMAD.IADD R0, R7, 0x1, R21 ;  /* 0x0000000107008824 */ /* 0x000fe200078e0215 */
[----:B------:R-:W-:Y:S02]  /*0f20*/  @!P0 R2UR UR5, R15 ;  /* 0x000000000f0582ca */ /* 0x000fe400000e0000 */
[----:B-1----:R-:W-:-:S04]  /*0f30*/  @!P0 LEA R2, P1, R6, R2, 0x2 ;  /* 0x0000000206028211 */ /* 0x002fc800078210ff */
[----:B------:R-:W-:Y:S01]  /*0f40*/  @!P0 LEA.HI.X R3, R6, R3, R0, 0x2, P1 ;  /* 0x0000000306038211 */ /* 0x000fe200008f1400 */
[----:B------:R-:W-:-:S06]  /*0f50*/  IMAD.MOV.U32 R0, RZ, RZ, -0x800000 ;  /* 0xff800000ff007424 */ /* 0x000fcc00078e00ff */
[----:B------:R-:W2:Y:S01]  /*0f60*/  @!P0 LDG.E R0, desc[UR4][R2.64] ;  /* 0x0000000402008981 */ /* 0x000ea2000c1e1900 */
[----:B------:R-:W-:Y:S01]  /*0f70*/  MOV R7, 0xff800000 ;  /* 0xff80000000077802 */ /* 0x000fe20000000f00 */
[----:B------:R-:W-:Y:S01]  /*0f80*/  IMAD.MOV.U32 R6, RZ, RZ, 0x3bbb989d ;  /* 0x3bbb989dff067424 */ /* 0x000fe200078e00ff */
[----:B------:R-:W-:Y:S01]  /*0f90*/  BSSY.RECONVERGENT B1, `(.L_x_22251) ;  /* 0x0000019000017945 */ /* 0x000fe20003800200 */
[----:B0-----:R-:W-:Y:S01]  /*0fa0*/  IMAD.MOV.U32 R11, RZ, RZ, 0x437c0000 ;  /* 0x437c0000ff0b7424 */ /* 0x001fe200078e00ff */
[----:B--2---:R-:W-:-:S05]  /*0fb0*/  @!P0 FMNMX R7, R0, -INF , !PT ;  /* 0xff80000000078809 */ /* 0x004fca0007800000 */
        /* <DEDUP_REMOVED lines=21> */
[----:B------:R-:W-:-:S07]  /*1110*/  IMAD.MOV.U32 R19, RZ, RZ, R0 ;  /* 0x000000ffff137224 */ /* 0x000fce00078e0000 */
.L_x_22252:
[----:B------:R-:W-:Y:S05]  /*1120*/  BSYNC.RECONVERGENT B1 ;  /* 0x0000000000017941 */ /* 0x000fea0003800200 */
.L_x_22251:
        /* <DEDUP_REMOVED lines=24> */
.L_x_22254:
[----:B------:R-:W-:Y:S05]  /*12b0*/  BSYNC.RECONVERGENT B1 ;  /* 0x0000000000017941 */ /* 0x000fea0003800200 */
.L_x_22253:
[----:B------:R-:W-:Y:S02]  /*12c0*/  @!P1 R2UR UR4, R14 ;  /* 0x000000000e0492ca */ /* 0x000fe400000e0000 */
[----:B------:R-:W-:Y:S02]  /*12d0*/  @!P1 R2UR UR5, R15 ;  /* 0x000000000f0592ca */ /* 0x000fe400000e0000 */
[----:B------:R-:W-:Y:S02]  /*12e0*/  @!P1 IADD3 R0, PT, PT, R11, R21, RZ ;  /* 0x000000150b009210 */ /* 0x000fe40007ffe0ff */
[----:B-1----:R-:W-:-:S04]  /*12f0*/  @!P1 LEA R2, P0, R10, R2, 0x2 ;  /* 0x000000020a029211 */ /* 0x002fc800078010ff */
[----:B------:R-:W-:Y:S01]  /*1300*/  @!P1 LEA.HI.X R3, R10, R3, R0, 0x2, P0 ;  /* 0x000000030a039211 */ /* 0x000fe200000f1400 */
[----:B------:R-:W-:-:S06]  /*1310*/  IMAD.MOV.U32 R0, RZ, RZ, -0x800000 ;  /* 0xff800000ff007424 */ /* 0x000fcc00078e00ff */
[----:B------:R-:W2:Y:S01]  /*1320*/  @!P1 LDG.E R0, desc[UR4][R2.64] ;  /* 0x0000000402009981 */ /* 0x000ea2000c1e1900 */
[----:B------:R-:W-:Y:S02]  /*1330*/  IMAD.MOV.U32 R11, RZ, RZ, -0x800000 ;  /* 0xff800000ff0b7424 */ /* 0x000fe400078e00ff */
[----:B------:R-:W-:Y:S02]  /*1340*/  HFMA2 R10, -RZ, RZ, 0.96630859375, -0.0022525787353515625 ;  /* 0x3bbb989dff0a7431 */ /* 0x000fe400000001ff */
        /* <DEDUP_REMOVED lines=23> */
[----:B------:R-:W-:Y:S05]  /*14c0*/  CALL.REL.NOINC `($__internal_442_$__cuda_sm3x_div_rn_noftz_f32_slowpath) ;  /* 0x00000008005c7944 */ /* 0x000fea0003c00000 */
[----:B------:R-:W-:-:S07]  /*14d0*/  IMAD.MOV.U32 R19, RZ, RZ, R0 ;  /* 0x000000ffff137224 */ /* 0x000fce00078e0000 */
.L_x_22256:
[----:B------:R-:W-:Y:S05]  /*14e0*/  BSYNC.RECONVERGENT B1 ;  /* 0x0000000000017941 */ /* 0x000fea0003800200 */
.L_x_22255:
        /* <DEDUP_REMOVED lines=24> */
.L_x_22258:
[----:B------:R-:W-:Y:S05]  /*1670*/  BSYNC.RECONVERGENT B1 ;  /* 0x0000000000017941 */ /* 0x000fea0003800200 */
.L_x_22257:
[----:B------:R-:W-:Y:S01]  /*1680*/  @!P0 R2UR UR4, R14 ;  /* 0x000000000e0482ca */ /* 0x000fe200000e0000 */
[----:B------:R-:W-:Y:S01]  /*1690*/  @!P0 IMAD.IADD R0, R13, 0x1, R21 ;  /* 0x000000010d008824 */ /* 0x000fe200078e0215 */
[----:B------:R-:W-:Y:S02]  /*16a0*/  @!P0 R2UR UR5, R15 ;  /* 0x000000000f0582ca */ /* 0x000fe400000e0000 */
[----:B-1----:R-:W-:-:S04]  /*16b0*/  @!P0 LEA R2, P1, R12, R2, 0x2 ;  /* 0x000000020c028211 */ /* 0x002fc800078210ff */
[----:B------:R-:W-:Y:S02]  /*16c0*/  @!P0 LEA.HI.X R3, R12, R3, R0, 0x2, P1 ;  /* 0x000000030c038211 */ /* 0x000fe400008f1400 */
[----:B------:R-:W-:-:S06]  /*16d0*/  MOV R0, 0xff800000 ;  /* 0xff80000000007802 */ /* 0x000fcc0000000f00 */
[----:B------:R-:W2:Y:S01]  /*16e0*/  @!P0 LDG.E R0, desc[UR4][R2.64] ;  /* 0x0000000402008981 */ /* 0x000ea2000c1e1900 */
[----:B0-----:R-:W-:Y:S02]  /*16f0*/  IMAD.MOV.U32 R7, RZ, RZ, -0x800000 ;  /* 0xff800000ff077424 */ /* 0x001fe400078e00ff */
        /* <DEDUP_REMOVED lines=26> */
.L_x_22260:
[----:B------:R-:W-:Y:S05]  /*18a0*/  BSYNC.RECONVERGENT B1 ;  /* 0x0000000000017941 */ /* 0x000fea0003800200 */
.L_x_22259:
        /* <DEDUP_REMOVED lines=13> */
.L_x_22262:
[----:B------:R-:W-:Y:S05]  /*1980*/  BSYNC.RECONVERGENT B1 ;  /* 0x0000000000017941 */ /* 0x000fea0003800200 */
.L_x_22261:
[----:B------:R-:W-:-:S04]  /*1990*/  IADD3 R11, P0, PT, R8, R11, RZ ;  /* 0x0000000b080b7210 */ /* 0x000fc80007f1e0ff */
[----:B------:R-:W-:Y:S02]  /*19a0*/  IADD3.X R10, PT, PT, R9, R10, RZ, P0, !PT ;  /* 0x0000000a090a7210 */ /* 0x000fe400007fe4ff */
[----:B------:R-:W-:-:S04]  /*19b0*/  ISETP.GE.U32.AND P0, PT, R11, UR44, PT ;  /* 0x0000002c0b007c0c */ /* 0x000fc8000bf06070 */
[----:B------:R-:W-:-:S13]  /*19c0*/  ISETP.GE.AND.EX P0, PT, R10, UR45, PT, P0 ;  /* 0x0000002d0a007c0c */ /* 0x000fda000bf06300 */
[----:B------:R-:W-:Y:S05]  /*19d0*/  @!P0 BRA `(.L_x_22263) ;  /* 0xfffffff000348947 */ /* 0x000fea000383ffff */
[----:B------:R-:W-:Y:S05]  /*19e0*/  BSYNC.RECONVERGENT B0 ;  /* 0x0000000000007941 */ /* 0x000fea0003800200 */
.L_x_22246:
[----:B------:R-:W-:Y:S05]  /*19f0*/  EXIT ;  /* 0x000000000000794d */ /* 0x000fea0003800000 */
        .weak           $__internal_441_$__cuda_sm20_div_u64
        .type           $__internal_441_$__cuda_sm20_div_u64,@function
        .size           $__internal_441_$__cuda_sm20_div_u64,($__internal_442_$__cuda_sm3x_div_rn_noftz_f32_slowpath - $__internal_441_$__cuda_sm20_div_u64)
$__internal_441_$__cuda_sm20_div_u64:
        /* <DEDUP_REMOVED lines=67> */
[----:B------:R-:W-:Y:S06]  /*1e30*/  RET.REL.NODEC R2 `(_Z15SoftmaxWarpImplI10DirectLoadIffE11DirectStoreIffEfLi1ELi1ELi1ELi1ELb1EL9Algorithm0EEvT_T0_ll) ;  /* 0xffffffe002707950 */ /* 0x000fec0003c3ffff */
        .weak           $__internal_442_$__cuda_sm3x_div_rn_noftz_f32_slowpath
        .type           $__internal_442_$__cuda_sm3x_div_rn_noftz_f32_slowpath,@function
        .size           $__internal_442_$__cuda_sm3x_div_rn_noftz_f32_slowpath,(.L_x_25894 - $__internal_442_$__cuda_sm3x_div_rn_noftz_f32_slowpath)
$__internal_442_$__cuda_sm3x_div_rn_noftz_f32_slowpath:
        /* <DEDUP_REMOVED lines=34> */
.L_x_22265:
        /* <DEDUP_REMOVED lines=51> */
.L_x_22272:
[----:B------:R-:W-:-:S04]  /*2390*/  LOP3.LUT R0, R0, 0x80000000, RZ, 0xc0, !PT ;  /* 0x8000000000007812 */ /* 0x000fc800078ec0ff */
[----:B------:R-:W-:Y:S01]  /*23a0*/  LOP3.LUT R0, R0, 0x7f800000, RZ, 0xfc, !PT ;  /* 0x7f80000000007812 */ /* 0x000fe200078efcff */
[----:B------:R-:W-:Y:S06]  /*23b0*/  BRA `(.L_x_22273) ;  /* 0x0000000000047947 */ /* 0x000fec0003800000 */
.L_x_22271:
[----:B------:R-:W-:-:S07]  /*23c0*/  LEA R0, R25, R0, 0x17 ;  /* 0x0000000019007211 */ /* 0x000fce00078eb8ff */
.L_x_22273:
[----:B------:R-:W-:Y:S05]  /*23d0*/  BSYNC.RECONVERGENT B3 ;  /* 0x0000000000037941 */ /* 0x000fea0003800200 */
.L_x_22270:
[----:B------:R-:W-:Y:S05]  /*23e0*/  BRA `(.L_x_22274) ;  /* 0x0000000000207947 */ /* 0x000fea0003800000 */
.L_x_22269:
[----:B------:R-:W-:-:S04]  /*23f0*/  LOP3.LUT R0, R3, 0x80000000, R0, 0x48, !PT ;  /* 0x8000000003007812 */ /* 0x000fc800078e4800 */
[----:B------:R-:W-:Y:S01]  /*2400*/  LOP3.LUT R0, R0, 0x7f800000, RZ, 0xfc, !PT ;  /* 0x7f80000000007812 */ /* 0x000fe200078efcff */
[----:B------:R-:W-:Y:S06]  /*2410*/  BRA `(.L_x_22274) ;  /* 0x0000000000147947 */ /* 0x000fec0003800000 */
.L_x_22268:
[----:B------:R-:W-:Y:S01]  /*2420*/  LOP3.LUT R0, R3, 0x80000000, R0, 0x48, !PT ;  /* 0x8000000003007812 */ /* 0x000fe200078e4800 */
[----:B------:R-:W-:Y:S06]  /*2430*/  BRA `(.L_x_22274) ;  /* 0x00000000000c7947 */ /* 0x000fec0003800000 */
.L_x_22267:
[----:B------:R-:W0:Y:S01]  /*2440*/  MUFU.RSQ R0, -QNAN ;  /* 0xffc0000000007908 */ /* 0x000e220000001400 */
[----:B------:R-:W-:Y:S05]  /*2450*/  BRA `(.L_x_22274) ;  /* 0x0000000000047947 */ /* 0x000fea0003800000 */
.L_x_22266:
[----:B------:R-:W-:-:S07]  /*2460*/  FADD.FTZ R0, R0, R3 ;  /* 0x0000000300007221 */ /* 0x000fce0000010000 */
.L_x_22274:
[----:B------:R-:W-:Y:S05]  /*2470*/  BSYNC.RECONVERGENT B2 ;  /* 0x0000000000027941 */ /* 0x000fea0003800200 */
.L_x_22264:
[----:B------:R-:W-:Y:S02]  /*2480*/  HFMA2 R3, -RZ, RZ, 0, 0 ;  /* 0x00000000ff037431 */ /* 0x000fe400000001ff */
[----:B------:R-:W-:-:S04]  /*2490*/  IMAD.MOV.U32 R2, RZ, RZ, R13 ;  /* 0x000000ffff027224 */ /* 0x000fc800078e000d */
[----:B0-----:R-:W-:Y:S05]  /*24a0*/  RET.REL.NODEC R2 `(_Z15SoftmaxWarpImplI10DirectLoadIffE11DirectStoreIffEfLi1ELi1ELi1ELi1ELb1EL9Algorithm0EEvT_T0_ll) ;  /* 0xffffffd802d47950 */ /* 0x001fea0003c3ffff */
.L_x_22275:
        /* <DEDUP_REMOVED lines=13> */
.L_x_25894:


//--------------------- .text._Z15SoftmaxWarpImplI10DirectLoadIffE11DirectStoreIffEfLi1ELi1ELi1ELi1ELb0EL9Algorithm0EEvT_T0_ll --------------------------
	.section	.text._Z15SoftmaxWarpImplI10DirectLoadIffE11DirectStoreIffEfLi1ELi1ELi1ELi1ELb0EL9Algorithm0EEvT_T0_ll,"ax",@progbits
	.align	128
        .global         _Z15SoftmaxWarpImplI10DirectLoadIffE11DirectStoreIffEfLi1ELi1ELi1ELi1ELb0EL9Algorithm0EEvT_T0_ll
        .type           _Z15SoftmaxWarpImplI10DirectLoadIffE11DirectStoreIffEfLi1ELi1ELi1ELi1ELb0EL9Algorithm0EEvT_T0_ll,@function
        .size           _Z15SoftmaxWarpImplI10DirectLoadIffE11DirectStoreIffEfLi1ELi1ELi1ELi1ELb0EL9Algorithm0EEvT_T0_ll,(.L_x_25896 - _Z15SoftmaxWarpImplI10DirectLoadIffE11DirectStoreIffEfLi1ELi1ELi1ELi1ELb0EL9Algorithm0EEvT_T0_ll)
        .other          _Z15SoftmaxWarpImplI10DirectLoadIffE11DirectStoreIffEfLi1ELi1ELi1ELi1ELb0EL9Algorithm0EEvT_T0_ll,@"STO_CUDA_ENTRY STV_DEFAULT"
_Z15SoftmaxWarpImplI10DirectLoadIffE11DirectStoreIffEfLi1ELi1ELi1ELi1ELb0EL9Algorithm0EEvT_T0_ll:
.text._Z15SoftmaxWarpImplI10DirectLoadIffE11DirectStoreIffEfLi1ELi1ELi1ELi1ELb0EL9Algorithm0EEvT_T0_ll:
        /* <DEDUP_REMOVED lines=24> */
.L_x_22276:
        /* <DEDUP_REMOVED lines=47> */
.L_x_22278:
[----:B------:R-:W-:-:S07]  /*0470*/  MOV R0, 0x490 ;  /* 0x0000049000007802 */ /* 0x000fce0000000f00 */
[----:B0-----:R-:W-:Y:S05]  /*0480*/  CALL.REL.NOINC `($__internal_443_$__cuda_sm20_div_u64) ;  /* 0x0000001000987944 */ /* 0x001fea0003c00000 */
[----:B------:R-:W-:Y:S02]  /*0490*/  IMAD.MOV.U32 R2, RZ, RZ, R4 ;  /* 0x000000ffff027224 */ /* 0x000fe400078e0004 */
[----:B------:R-:W-:-:S07]  /*04a0*/  IMAD.MOV.U32 R3, RZ, RZ, R5 ;  /* 0x000000ffff037224 */ /* 0x000fce00078e0005 */
.L_x_22279:
[----:B------:R-:W-:Y:S05]  /*04b0*/  BSYNC.RECONVERGENT B0 ;  /* 0x0000000000007941 */ /* 0x000fea0003800200 */
.L_x_22277:
        /* <DEDUP_REMOVED lines=37> */
.L_x_22284:
[----:B--2---:R-:W-:Y:S01]  /*0710*/  R2UR UR4, R20 ;  /* 0x00000000140472ca */ /* 0x004fe200000e0000 */
[----:B---3--:R-:W-:Y:S01]  /*0720*/  IMAD.MOV.U32 R2, RZ, RZ, R17 ;  /* 0x000000ffff027224 */ /* 0x008fe200078e0011 */
[----:B------:R-:W-:Y:S02]  /*0730*/  R2UR UR5, R21 ;  /* 0x00000000150572ca */ /* 0x000fe400000e0000 */
[----:B------:R-:W-:-:S11]  /*0740*/  MOV R3, R18 ;  /* 0x0000001200037202 */ /* 0x000fd60000000f00 */
[----:B------:R-:W2:Y:S01]  /*0750*/  LDG.E R0, desc[UR4][R2.64] ;  /* 0x0000000402007981 */ /* 0x000ea2000c1e1900 */
[----:B------:R-:W-:Y:S01]  /*0760*/  IMAD.MOV.U32 R26, RZ, RZ, 0x3bbb989d ;  /* 0x3bbb989dff1a7424 */ /* 0x000fe200078e00ff */
[----:B------:R-:W-:Y:S01]  /*0770*/  BSSY.RECONVERGENT B1, `(.L_x_22282) ;  /* 0x0000019000017945 */ /* 0x000fe20003800200 */
[----:B------:R-:W-:Y:S01]  /*0780*/  IMAD.MOV.U32 R29, RZ, RZ, 0x437c0000 ;  /* 0x437c0000ff1d7424 */ /* 0x000fe200078e00ff */
[----:B--2---:R-:W-:-:S05]  /*0790*/  FMNMX R27, R0, -INF , !PT ;  /* 0xff800000001b7809 */ /* 0x004fca0007800000 */
        /* <DEDUP_REMOVED lines=20> */
[----:B0-----:R-:W-:Y:S05]  /*08e0*/  CALL.REL.NOINC `($__internal_444_$__cuda_sm3x_div_rn_noftz_f32_slowpath) ;  /* 0x0000001000907944 */ /* 0x001fea0003c00000 */
[----:B------:R-:W-:-:S07]  /*08f0*/  IMAD.MOV.U32 R27, RZ, RZ, R0 ;  /* 0x000000ffff1b7224 */ /* 0x000fce00078e0000 */
.L_x_22283:
[----:B------:R-:W-:Y:S05]  /*0900*/  BSYNC.RECONVERGENT B1 ;  /* 0x0000000000017941 */ /* 0x000fea0003800200 */
.L_x_22282:
[----:B------:R-:W-:Y:S01]  /*0910*/  IADD3 R23, P0, PT, R23, -0x1, RZ ;  /* 0xffffffff17177810 */ /* 0x000fe20007f1e0ff */
[----:B------:R-:W-:Y:S01]  /*0920*/  IMAD.MOV.U32 R3, RZ, RZ, R19 ;  /* 0x000000ffff037224 */ /* 0x000fe200078e0013 */
[----:B------:R-:W-:Y:S02]  /*0930*/  R2UR UR4, R20 ;  /* 0x00000000140472ca */ /* 0x000fe400000e0000 */
[----:B------:R-:W-:Y:S02]  /*0940*/  IADD3.X R22, PT, PT, R22, -0x1, RZ, P0, !PT ;  /* 0xffffffff16167810 */ /* 0x000fe400007fe4ff */
[----:B------:R-:W-:Y:S02]  /*0950*/  ISETP.NE.U32.AND P0, PT, R23, RZ, PT ;  /* 0x000000ff1700720c */ /* 0x000fe40003f05070 */
[----:B------:R-:W-:Y:S02]  /*0960*/  R2UR UR5, R21 ;  /* 0x00000000150572ca */ /* 0x000fe400000e0000 */
[----:B------:R-:W-:-:S02]  /*0970*/  ISETP.NE.AND.EX P0, PT, R22, RZ, PT, P0 ;  /* 0x000000ff1600720c */ /* 0x000fc40003f05300 */
[-C--:B------:R-:W-:Y:S02]  /*0980*/  MOV R2, R16.reuse ;  /* 0x0000001000027202 */ /* 0x080fe40000000f00 */
[----:B------:R-:W-:Y:S02]  /*0990*/  IADD3 R13, P1, PT, R10, R13, RZ ;  /* 0x0000000d0a0d7210 */ /* 0x000fe40007f3e0ff */
[----:B------:R-:W-:Y:S02]  /*09a0*/  LEA R16, P3, R8, R16, 0x2 ;  /* 0x0000001008107211 */ /* 0x000fe400078610ff */
[----:B------:R-:W-:Y:S01]  /*09b0*/  LEA R17, P2, R6, R17, 0x2 ;  /* 0x0000001106117211 */ /* 0x000fe200078410ff */
[----:B------:R-:W-:Y:S02]  /*09c0*/  IMAD.X R12, R11, 0x1, R12, P1 ;  /* 0x000000010b0c7824 */ /* 0x000fe400008e060c */
[----:B------:R3:W-:Y:S01]  /*09d0*/  STG.E desc[UR4][R2.64], R27 ;  /* 0x0000001b02007986 */ /* 0x0007e2000c101904 */
[----:B------:R-:W-:Y:S01]  /*09e0*/  IADD3.X R18, PT, PT, R18, R25, RZ, P2, !PT ;  /* 0x0000001912127210 */ /* 0x000fe200017fe4ff */
[----:B------:R-:W-:Y:S01]  /*09f0*/  IMAD.X R19, R19, 0x1, R24, P3 ;  /* 0x0000000113137824 */ /* 0x000fe200018e0618 */
[----:B------:R-:W-:Y:S07]  /*0a00*/  @P0 BRA `(.L_x_22284) ;  /* 0xfffffffc00400947 */ /* 0x000fee000383ffff */
.L_x_22281:
[----:B------:R-:W-:Y:S05]  /*0a10*/  BSYNC.RECONVERGENT B0 ;  /* 0x0000000000007941 */ /* 0x000fea0003800200 */
.L_x_22280:
[----:B------:R-:W-:-:S04]  /*0a20*/  ISETP.GE.U32.AND P0, PT, R14, 0x3, PT ;  /* 0x000000030e00780c */ /* 0x000fc80003f06070 */
[----:B------:R-:W-:-:S13]  /*0a30*/  ISETP.GE.U32.AND.EX P0, PT, R15, RZ, PT, P0 ;  /* 0x000000ff0f00720c */ /* 0x000fda0003f06100 */
[----:B------:R-:W-:Y:S05]  /*0a40*/  @!P0 EXIT ;  /* 0x000000000000894d */ /* 0x000fea0003800000 */
.L_x_22293:
        /* <DEDUP_REMOVED lines=10> */
[----:B------:R-:W2:Y:S01]  /*0af0*/  LDG.E R6, desc[UR4][R6.64] ;  /* 0x0000000406067981 */ /* 0x000ea2000c1e1900 */
[----:B------:R-:W-:Y:S01]  /*0b00*/  IMAD.MOV.U32 R0, RZ, RZ, 0x3bbb989d ;  /* 0x3bbb989dff007424 */ /* 0x000fe200078e00ff */
[----:B------:R-:W-:Y:S01]  /*0b10*/  MOV R9, 0x437c0000 ;  /* 0x437c000000097802 */ /* 0x000fe20000000f00 */
[----:B------:R-:W-:Y:S01]  /*0b20*/  BSSY.RECONVERGENT B0, `(.L_x_22285) ;  /* 0x0000018000007945 */ /* 0x000fe20003800200 */
[----:B--2---:R-:W-:-:S05]  /*0b30*/  FMNMX R3, R6, -INF , !PT ;  /* 0xff80000006037809 */ /* 0x004fca0007800000 */
        /* <DEDUP_REMOVED lines=21> */
[----:B------:R-:W-:-:S07]  /*0c90*/  MOV R19, R0 ;  /* 0x0000000000137202 */ /* 0x000fce0000000f00 */
.L_x_22286:
[----:B------:R-:W-:Y:S05]  /*0ca0*/  BSYNC.RECONVERGENT B0 ;  /* 0x0000000000007941 */ /* 0x000fea0003800200 */
.L_x_22285:
[----:B------:R-:W-:Y:S01]  /*0cb0*/  IADD3 R7, P0, PT, R10, R13, RZ ;  /* 0x0000000d0a077210 */ /* 0x000fe20007f1e0ff */
[----:B------:R-:W-:Y:S02]  /*0cc0*/  HFMA2 R15, -RZ, RZ, 0, 0 ;  /* 0x00000000ff0f7431 */ /* 0x000fe400000001ff */
[----:B------:R-:W-:Y:S01]  /*0cd0*/  IMAD R0, R12, UR42, RZ ;  /* 0x0000002a0c007c24 */ /* 0x000fe2000f8e02ff */
[C---:B------:R-:W-:Y:S01]  /*0ce0*/  R2UR UR4, R20.reuse ;  /* 0x00000000140472ca */ /* 0x040fe200000e0000 */
[----:B------:R-:W-:Y:S01]  /*0cf0*/  IMAD.MOV.U32 R14, RZ, RZ, R4 ;  /* 0x000000ffff0e7224 */ /* 0x000fe200078e0004 */
[----:B------:R-:W-:Y:S01]  /*0d00*/  R2UR UR5, R21 ;  /* 0x00000000150572ca */ /* 0x000fe200000e0000 */
[----:B------:R-:W-:Y:S01]  /*0d10*/  IMAD.X R12, R11, 0x1, R12, P0 ;  /* 0x000000010b0c7824 */ /* 0x000fe200000e060c */
[----:B------:R-:W-:Y:S01]  /*0d20*/  R2UR UR6, R20 ;  /* 0x00000000140672ca */ /* 0x000fe200000e0000 */
[----:B------:R-:W-:Y:S01]  /*0d30*/  IMAD R9, R13, UR43, R0 ;  /* 0x0000002b0d097c24 */ /* 0x000fe2000f8e0200 */
[----:B------:R-:W-:Y:S01]  /*0d40*/  R2UR UR7, R21 ;  /* 0x00000000150772ca */ /* 0x000fe200000e0000 */
[----:B------:R-:W-:-:S02]  /*0d50*/  IMAD R0, R12, UR38, RZ ;  /* 0x000000260c007c24 */ /* 0x000fc4000f8e02ff */
[----:B------:R-:W-:-:S04]  /*0d60*/  IMAD.WIDE.U32 R2, R13, UR42, R14 ;  /* 0x0000002a0d027c25 */ /* 0x000fc8000f8e000e */
        /* <DEDUP_REMOVED lines=8> */
[----:B------:R1:W-:Y:S04]  /*0df0*/  STG.E desc[UR4][R8.64], R19 ;  /* 0x0000001308007986 */ /* 0x0003e8000c101904 */
[----:B------:R-:W2:Y:S01]  /*0e00*/  LDG.E R16, desc[UR6][R16.64] ;  /* 0x0000000610107981 */ /* 0x000ea2000c1e1900 */
[----:B------:R-:W-:Y:S01]  /*0e10*/  MOV R0, 0x3bbb989d ;  /* 0x3bbb989d00007802 */ /* 0x000fe20000000f00 */
[----:B------:R-:W-:Y:S01]  /*0e20*/  IMAD.MOV.U32 R13, RZ, RZ, 0x437c0000 ;  /* 0x437c0000ff0d7424 */ /* 0x000fe200078e00ff */
        /* <DEDUP_REMOVED lines=22> */
[----:B0-----:R-:W-:Y:S05]  /*0f90*/  CALL.REL.NOINC `($__internal_444_$__cuda_sm3x_div_rn_noftz_f32_slowpath) ;  /* 0x0000000800e47944 */ /* 0x001fea0003c00000 */
[----:B------:R-:W-:-:S07]  /*0fa0*/  IMAD.MOV.U32 R13, RZ, RZ, R0 ;  /* 0x000000ffff0d7224 */ /* 0x000fce00078e0000 */
.L_x_22288:
[----:B------:R-:W-:Y:S05]  /*0fb0*/  BSYNC.RECONVERGENT B0 ;  /* 0x0000000000007941 */ /* 0x000fea0003800200 */
.L_x_22287:
        /* <DEDUP_REMOVED lines=48> */
.L_x_22290:
[----:B------:R-:W-:Y:S05]  /*12c0*/  BSYNC.RECONVERGENT B0 ;  /* 0x0000000000007941 */ /* 0x000fea0003800200 */
.L_x_22289:
        /* <DEDUP_REMOVED lines=48> */
.L_x_22292:
[----:B------:R-:W-:Y:S05]  /*15d0*/  BSYNC.RECONVERGENT B0 ;  /* 0x0000000000007941 */ /* 0x000fea0003800200 */
.L_x_22291:
        /* <DEDUP_REMOVED lines=17> */
        .weak           $__internal_443_$__cuda_sm20_div_u64
        .type           $__internal_443_$__cuda_sm20_div_u64,@function
        .size           $__internal_443_$__cuda_sm20_div_u64,($__internal_444_$__cuda_sm3x_div_rn_noftz_f32_slowpath - $__internal_443_$__cuda_sm20_div_u64)
$__internal_443_$__cuda_sm20_div_u64:
        /* <DEDUP_REMOVED lines=67> */
[----:B------:R-:W-:Y:S06]  /*1b20*/  RET.REL.NODEC R2 `(_Z15SoftmaxWarpImplI10DirectLoadIffE11DirectStoreIffEfLi1ELi1ELi1ELi1ELb0EL9Algorithm0EEvT_T0_ll) ;  /* 0xffffffe402347950 */ /* 0x000fec0003c3ffff */
        .weak           $__internal_444_$__cuda_sm3x_div_rn_noftz_f32_slowpath
        .type           $__internal_444_$__cuda_sm3x_div_rn_noftz_f32_slowpath,@function
        .size           $__internal_444_$__cuda_sm3x_div_rn_noftz_f32_slowpath,(.L_x_25896 - $__internal_444_$__cuda_sm3x_div_rn_noftz_f32_slowpath)
$__internal_444_$__cuda_sm3x_div_rn_noftz_f32_slowpath:
        /* <DEDUP_REMOVED lines=34> */
.L_x_22295:
        /* <DEDUP_REMOVED lines=51> */
.L_x_22302:
[----:B------:R-:W-:-:S04]  /*2080*/  LOP3.LUT R0, R0, 0x80000000, RZ, 0xc0, !PT ;  /* 0x8000000000007812 */ /* 0x000fc800078ec0ff */
[----:B------:R-:W-:Y:S01]  /*2090*/  LOP3.LUT R0, R0, 0x7f800000, RZ, 0xfc, !PT ;  /* 0x7f80000000007812 */ /* 0x000fe200078efcff */
[----:B------:R-:W-:Y:S06]  /*20a0*/  BRA `(.L_x_22303) ;  /* 0x0000000000047947 */ /* 0x000fec0003800000 */
.L_x_22301:
[----:B------:R-:W-:-:S07]  /*20b0*/  IMAD R0, R27, 0x800000, R0 ;  /* 0x008000001b007824 */ /* 0x000fce00078e0200 */
.L_x_22303:
[----:B------:R-:W-:Y:S05]  /*20c0*/  BSYNC.RECONVERGENT B3 ;  /* 0x0000000000037941 */ /* 0x000fea0003800200 */
.L_x_22300:
[----:B------:R-:W-:Y:S05]  /*20d0*/  BRA `(.L_x_22304) ;  /* 0x0000000000207947 */ /* 0x000fea0003800000 */
.L_x_22299:
[----:B------:R-:W-:-:S04]  /*20e0*/  LOP3.LUT R0, R3, 0x80000000, R0, 0x48, !PT ;  /* 0x8000000003007812 */ /* 0x000fc800078e4800 */
[----:B------:R-:W-:Y:S01]  /*20f0*/  LOP3.LUT R0, R0, 0x7f800000, RZ, 0xfc, !PT ;  /* 0x7f80000000007812 */ /* 0x000fe200078efcff */
[----:B------:R-:W-:Y:S06]  /*2100*/  BRA `(.L_x_22304) ;  /* 0x0000000000147947 */ /* 0x000fec0003800000 */
.L_x_22298:
[----:B------:R-:W-:Y:S01]  /*2110*/  LOP3.LUT R0, R3, 0x80000000, R0, 0x48, !PT ;  /* 0x8000000003007812 */ /* 0x000fe200078e4800 */
[----:B------:R-:W-:Y:S06]  /*2120*/  BRA `(.L_x_22304) ;  /* 0x00000000000c7947 */ /* 0x000fec0003800000 */
.L_x_22297:
[----:B------:R-:W0:Y:S01]  /*2130*/  MUFU.RSQ R0, -QNAN ;  /* 0xffc0000000007908 */ /* 0x000e220000001400 */
[----:B------:R-:W-:Y:S05]  /*2140*/  BRA `(.L_x_22304) ;  /* 0x0000000000047947 */ /* 0x000fea0003800000 */
.L_x_22296:
[----:B------:R-:W-:-:S07]  /*2150*/  FADD.FTZ R0, R0, R3 ;  /* 0x0000000300007221 */ /* 0x000fce0000010000 */
.L_x_22304:
[----:B------:R-:W-:Y:S05]  /*2160*/  BSYNC.RECONVERGENT B2 ;  /* 0x0000000000027941 */ /* 0x000fea0003800200 */
.L_x_22294:
[----:B------:R-:W-:-:S04]  /*2170*/  HFMA2 R3, -RZ, RZ, 0, 0 ;  /* 0x00000000ff037431 */ /* 0x000fc800000001ff */
[----:B0-----:R-:W-:Y:S05]  /*2180*/  RET.REL.NODEC R2 `(_Z15SoftmaxWarpImplI10DirectLoadIffE11DirectStoreIffEfLi1ELi1ELi1ELi1ELb0EL9Algorithm0EEvT_T0_ll) ;  /* 0xffffffdc029c7950 */ /* 0x001fea0003c3ffff */
.L_x_22305:
        /* <DEDUP_REMOVED lines=15> */
.L_x_25896:


//--------------------- .text._Z15SoftmaxWarpImplI10DirectLoadIffE11DirectStoreIffEfLi1ELi1ELi1ELi2ELb1EL9Algorithm0EEvT_T0_ll --------------------------
	.section	.text._Z15SoftmaxWarpImplI10DirectLoadIffE11DirectStoreIffEfLi1ELi1ELi1ELi2ELb1EL9Algorithm0EEvT_T0_ll,"ax",@progbits
	.align	128
        .global         _Z15SoftmaxWarpImplI10DirectLoadIffE11DirectStoreIffEfLi1ELi1ELi1ELi2ELb1EL9Algorithm0EEvT_T0_ll
        .type           _Z15SoftmaxWarpImplI10DirectLoadIffE11DirectStoreIffEfLi1ELi1ELi1ELi2ELb1EL9Algorithm0EEvT_T0_ll,@function
        .size           _Z15SoftmaxWarpImplI10DirectLoadIffE11DirectStoreIffEfLi1ELi1ELi1ELi2ELb1EL9Algorithm0EEvT_T0_ll,(.L_x_25898 - _Z15SoftmaxWarpImplI10DirectLoadIffE11DirectStoreIffEfLi1ELi1ELi1ELi2ELb1EL9Algorithm0EEvT_T0_ll)
        .other          _Z15SoftmaxWarpImplI10DirectLoadIffE11DirectStoreIffEfLi1ELi1ELi1ELi2ELb1EL9Algorithm0EEvT_T0_ll,@"STO_CUDA_ENTRY STV_DEFAULT"
_Z15SoftmaxWarpImplI10DirectLoadIffE11DirectStoreIffEfLi1ELi1ELi1ELi2ELb1EL9Algorithm0EEvT_T0_ll:
.text._Z15SoftmaxWarpImplI10DirectLoadIffE11DirectStoreIffEfLi1ELi1ELi1ELi2ELb1EL9Algorithm0EEvT_T0_ll:
        /* <DEDUP_REMOVED lines=24> */
.L_x_22306:
        /* <DEDUP_REMOVED lines=49> */
.L_x_22308:
[----:B------:R-:W-:-:S07]  /*0490*/  MOV R0, 0x4b0 ;  /* 0x000004b000007802 */ /* 0x000fce0000000f00 */
[----:B0-----:R-:W-:Y:S05]  /*04a0*/  CALL.REL.NOINC `($__internal_445_$__cuda_sm20_div_u64) ;  /* 0x0000001400b47944 */ /* 0x001fea0003c00000 */
[----:B------:R-:W-:Y:S01]  /*04b0*/  MOV R2, R4 ;  /* 0x0000000400027202 */ /* 0x000fe20000000f00 */
[----:B------:R-:W-:-:S07]  /*04c0*/  IMAD.MOV.U32 R3, RZ, RZ, R5 ;  /* 0x000000ffff037224 */ /* 0x000fce00078e0005 */
.L_x_22309:
[----:B------:R-:W-:Y:S05]  /*04d0*/  BSYNC.RECONVERGENT B0 ;  /* 0x0000000000007941 */ /* 0x000fea0003800200 */
.L_x_22307:
        /* <DEDUP_REMOVED lines=26> */
[----:B------:R-:W-:Y:S01]  /*0680*/  @!P4 LEA.HI.X R25, R22, R21, R0, 0x2, P0 ;  /* 0x000000151619c211 */ /* 0x000fe200000f1400 */
[----:B------:R-:W-:Y:S01]  /*0690*/  IMAD.MOV.U32 R0, RZ, RZ, -0x800000 ;  /* 0xff800000ff007424 */ /* 0x000fe200078e00ff */
[----:B------:R-:W1:Y:S05]  /*06a0*/  LDC.64 R20, c[0x0][0x380] ;  /* 0x0000e000ff147b82 */ /* 0x000e6a0000000a00 */
[----:B------:R-:W2:Y:S01]  /*06b0*/  @!P4 LDG.E R0, desc[UR4][R24.64] ;  /* 0x000000041800c981 */ /* 0x000ea2000c1e1900 */
[----:B-----5:R-:W-:-:S04]  /*06c0*/  @!P4 IMAD.WIDE.U32 R18, R7, R2, R18 ;  /* 0x000000020712c225 */ /* 0x020fc800078e0012 */
[----:B------:R-:W-:-:S04]  /*06d0*/  @!P4 IMAD R2, R6, R2, RZ ;  /* 0x000000020602c224 */ /* 0x000fc800078e02ff */
[----:B------:R-:W-:Y:S01]  /*06e0*/  @!P4 IMAD R3, R7, R3, R2 ;  /* 0x000000030703c224 */ /* 0x000fe200078e0202 */
[----:B------:R-:W-:-:S05]  /*06f0*/  @!P4 IADD3 R2, P0, PT, R4, R18, RZ ;  /* 0x000000120402c210 */ /* 0x000fca0007f1e0ff */
[----:B------:R-:W-:Y:S01]  /*0700*/  @!P4 IMAD.X R18, R3, 0x1, R19, P0 ;  /* 0x000000010312c824 */ /* 0x000fe200000e0613 */
[----:B-1----:R-:W-:-:S04]  /*0710*/  @!P4 LEA R20, P0, R2, R20, 0x2 ;  /* 0x000000140214c211 */ /* 0x002fc800078010ff */
[----:B------:R-:W-:Y:S02]  /*0720*/  @!P4 LEA.HI.X R21, R2, R21, R18, 0x2, P0 ;  /* 0x000000150215c211 */ /* 0x000fe400000f1412 */
[----:B------:R-:W-:-:S06]  /*0730*/  MOV R2, 0xff800000 ;  /* 0xff80000000027802 */ /* 0x000fcc0000000f00 */
[----:B------:R-:W3:Y:S01]  /*0740*/  @!P4 LDG.E R2, desc[UR4][R20.64] ;  /* 0x000000041402c981 */ /* 0x000ee2000c1e1900 */
        /* <DEDUP_REMOVED lines=8> */
[----:B------:R-:W-:-:S04]  /*07d0*/  FADD R18, R0, -12583039 ;  /* 0xcb40007f00127421 */ /* 0x000fc80000000000 */
[----:B------:R-:W-:-:S04]  /*07e0*/  FFMA R18, R3, 1.4426950216293334961, -R18 ;  /* 0x3fb8aa3b03127823 */ /* 0x000fc80000000812 */
[----:B------:R-:W-:Y:S01]  /*07f0*/  FFMA R18, R3, 1.925963033500011079e-08, R18 ;  /* 0x32a5706003127823 */ /* 0x000fe20000000012 */
[----:B------:R-:W-:-:S03]  /*0800*/  IMAD.MOV.U32 R3, RZ, RZ, -0x800000 ;  /* 0xff800000ff037424 */ /* 0x000fc600078e00ff */
[----:B------:R-:W1:Y:S01]  /*0810*/  MUFU.EX2 R11, R18 ;  /* 0x00000012000b7308 */ /* 0x000e620000000800 */
[----:B---3--:R-:W-:-:S05]  /*0820*/  @!P4 FMNMX R3, R2, -INF , !PT ;  /* 0xff8000000203c809 */ /* 0x008fca0007800000 */
[----:B------:R-:W-:Y:S01]  /*0830*/  FADD R3, -R3, R2 ;  /* 0x0000000203037221 */ /* 0x000fe20000000100 */
[----:B------:R-:W-:-:S03]  /*0840*/  IMAD.SHL.U32 R2, R0, 0x800000, RZ ;  /* 0x0080000000027824 */ /* 0x000fc600078e00ff */
[----:B------:R-:W-:-:S04]  /*0850*/  FFMA.SAT R0, R3, R22, 0.5 ;  /* 0x3f00000003007423 */ /* 0x000fc80000002016 */
[----:B------:R-:W-:Y:S01]  /*0860*/  FFMA.RM R0, R0, R13, 12582913 ;  /* 0x4b40000100007423 */ /* 0x000fe2000000400d */
[----:B-1----:R-:W-:-:S03]  /*0870*/  FMUL R2, R2, R11 ;  /* 0x0000000b02027220 */ /* 0x002fc60000400000 */
[C---:B------:R-:W-:Y:S01]  /*0880*/  FADD R20, R0.reuse, -12583039 ;  /* 0xcb40007f00147421 */ /* 0x040fe20000000000 */
[----:B------:R-:W-:Y:S01]  /*0890*/  FADD R19, RZ, R2 ;  /* 0x00000002ff137221 */ /* 0x000fe20000000000 */
[----:B------:R-:W-:Y:S02]  /*08a0*/  SHF.L.U32 R0, R0, 0x17, RZ ;  /* 0x0000001700007819 */ /* 0x000fe400000006ff */
[C---:B------:R-:W-:Y:S01]  /*08b0*/  FFMA R20, R3.reuse, 1.4426950216293334961, -R20 ;  /* 0x3fb8aa3b03147823 */ /* 0x040fe20000000814 */
[----:B------:R-:W1:Y:S03]  /*08c0*/  MUFU.RCP R11, R19 ;  /* 0x00000013000b7308 */ /* 0x000e660000001000 */
[----:B------:R-:W-:-:S05]  /*08d0*/  FFMA R20, R3, 1.925963033500011079e-08, R20 ;  /* 0x32a5706003147823 */ /* 0x000fca0000000014 */
        /* <DEDUP_REMOVED lines=12> */
[----:B0-----:R-:W-:Y:S05]  /*09a0*/  CALL.REL.NOINC `($__internal_446_$__cuda_sm3x_div_rn_noftz_f32_slowpath) ;  /* 0x0000001400847944 */ /* 0x001fea0003c00000 */
[----:B------:R-:W-:-:S07]  /*09b0*/  IMAD.MOV.U32 R13, RZ, RZ, R19 ;  /* 0x000000ffff0d7224 */ /* 0x000fce00078e0013 */
.L_x_22313:
[----:B------:R-:W-:Y:S05]  /*09c0*/  BSYNC.RECONVERGENT B1 ;  /* 0x0000000000017941 */ /* 0x000fea0003800200 */
.L_x_22312:
[----:B------:R1:W2:Y:S01]  /*09d0*/  MUFU.RCP R20, R11 ;  /* 0x0000000b00147308 */ /* 0x0002a20000001000 */
[----:B------:R-:W-:Y:S04]  /*09e0*/  BSSY.RECONVERGENT B1, `(.L_x_22314) ;  /* 0x000000e000017945 */ /* 0x000fe80003800200 */
[----:B------:R-:W-:Y:S05]  /*09f0*/  @P4 BRA `(.L_x_22315) ;  /* 0x0000000000304947 */ /* 0x000fea0003800000 */
[----:B------:R-:W3:Y:S01]  /*0a00*/  LDCU.128 UR4, c[0x0][0x390] ;  /* 0x00007200ff0477ac */ /* 0x000ee20008000c00 */
[----:B------:R-:W-:Y:S01]  /*0a10*/  MOV R2, R4 ;  /* 0x0000000400027202 */ /* 0x000fe20000000f00 */
[----:B------:R-:W-:Y:S02]  /*0a20*/  IMAD.MOV.U32 R3, RZ, RZ, RZ ;  /* 0x000000ffff037224 */ /* 0x000fe400078e00ff */
        /* <DEDUP_REMOVED lines=9> */
.L_x_22315:
[----:B------:R-:W-:Y:S05]  /*0ac0*/  BSYNC.RECONVERGENT B1 ;  /* 0x0000000000017941 */ /* 0x000fea0003800200 */
.L_x_22314:
        /* <DEDUP_REMOVED lines=14> */
[----:B01----:R-:W-:Y:S05]  /*0bb0*/  CALL.REL.NOINC `($__internal_446_$__cuda_sm3x_div_rn_noftz_f32_slowpath) ;  /* 0x0000001400007944 */ /* 0x003fea0003c00000 */
.L_x_22317:
[----:B------:R-:W-:Y:S05]  /*0bc0*/  BSYNC.RECONVERGENT B1 ;  /* 0x0000000000017941 */ /* 0x000fea0003800200 */
.L_x_22316:
[----:B------:R-:W-:Y:S01]  /*0bd0*/  IMAD.MOV.U32 R13, RZ, RZ, R17 ;  /* 0x000000ffff0d7224 */ /* 0x000fe200078e0011 */
[----:B-1----:R-:W-:Y:S01]  /*0be0*/  MOV R11, R10 ;  /* 0x0000000a000b7202 */ /* 0x002fe20000000f00 */
[----:B------:R-:W-:Y:S06]  /*0bf0*/  @P4 BRA `(.L_x_22311) ;  /* 0x0000000000304947 */ /* 0x000fec0003800000 */
[----:B------:R-:W1:Y:S01]  /*0c00*/  LDC.64 R2, c[0x0][0x398] ;  /* 0x0000e600ff027b82 */ /* 0x000e620000000a00 */
[----:B------:R-:W2:Y:S02]  /*0c10*/  LDCU.128 UR4, c[0x0][0x390] ;  /* 0x00007200ff0477ac */ /* 0x000ea40008000c00 */
        /* <DEDUP_REMOVED lines=9> */
[----:B------:R3:W-:Y:S04]  /*0cb0*/  STG.E desc[UR6][R2.64], R19 ;  /* 0x0000001302007986 */ /* 0x0007e8000c101906 */
.L_x_22311:
[----:B------:R-:W-:Y:S05]  /*0cc0*/  BSYNC.RECONVERGENT B0 ;  /* 0x0000000000007941 */ /* 0x000fea0003800200 */
.L_x_22310:
[----:B------:R-:W4:Y:S01]  /*0cd0*/  LDC.64 R6, c[0x0][0x398] ;  /* 0x0000e600ff067b82 */ /* 0x000f220000000a00 */
[----:B------:R-:W-:-:S04]  /*0ce0*/  ISETP.NE.U32.AND P0, PT, R12, RZ, PT ;  /* 0x000000ff0c00720c */ /* 0x000fc80003f05070 */
[----:B------:R-:W-:-:S13]  /*0cf0*/  ISETP.NE.AND.EX P0, PT, R16, RZ, PT, P0 ;  /* 0x000000ff1000720c */ /* 0x000fda0003f05300 */
[----:B------:R-:W-:Y:S05]  /*0d00*/  @!P0 EXIT ;  /* 0x000000000000894d */ /* 0x000fea0003800000 */
.L_x_22334:
        /* <DEDUP_REMOVED lines=15> */
[----:B------:R-:W-:Y:S01]  /*0e00*/  @!P5 LEA.HI.X R17, R2, R21, R0, 0x2, P0 ;  /* 0x000000150211d211 */ /* 0x000fe200000f1400 */
[----:B------:R-:W-:Y:S01]  /*0e10*/  IMAD.MOV.U32 R0, RZ, RZ, -0x800000 ;  /* 0xff800000ff007424 */ /* 0x000fe200078e00ff */
[----:B------:R-:W1:Y:S05]  /*0e20*/  LDC.64 R20, c[0x0][0x380] ;  /* 0x0000e000ff147b82 */ /* 0x000e6a0000000a00 */
[----:B------:R2:W3:Y:S01]  /*0e30*/  @!P5 LDG.E R0, desc[UR4][R16.64] ;  /* 0x000000041000d981 */ /* 0x0004e2000c1e1900 */
[----:B0-----:R-:W-:-:S04]  /*0e40*/  @!P5 IMAD.WIDE.U32 R2, R13, R22, R18 ;  /* 0x000000160d02d225 */ /* 0x001fc800078e0012 */
[----:B------:R-:W-:Y:S01]  /*0e50*/  @!P5 IMAD R22, R11, R22, RZ ;  /* 0x000000160b16d224 */ /* 0x000fe200078e02ff */
[----:B------:R-:W-:-:S03]  /*0e60*/  @!P5 IADD3 R10, P0, PT, R4, R2, RZ ;  /* 0x00000002040ad210 */ /* 0x000fc60007f1e0ff */
[----:B------:R-:W-:-:S05]  /*0e70*/  @!P5 IMAD R23, R13, R23, R22 ;  /* 0x000000170d17d224 */ /* 0x000fca00078e0216 */
[----:B------:R-:W-:Y:S02]  /*0e80*/  @!P5 IADD3.X R3, PT, PT, R23, R3, RZ, P0, !PT ;  /* 0x000000031703d210 */ /* 0x000fe400007fe4ff */
[----:B-1----:R-:W-:-:S04]  /*0e90*/  @!P5 LEA R2, P0, R10, R20, 0x2 ;  /* 0x000000140a02d211 */ /* 0x002fc800078010ff */
[----:B------:R-:W-:Y:S01]  /*0ea0*/  @!P5 LEA.HI.X R3, R10, R21, R3, 0x2, P0 ;  /* 0x000000150a03d211 */ /* 0x000fe200000f1403 */
[----:B------:R-:W-:-:S06]  /*0eb0*/  IMAD.MOV.U32 R10, RZ, RZ, -0x800000 ;  /* 0xff800000ff0a7424 */ /* 0x000fcc00078e00ff */
[----:B------:R0:W5:Y:S01]  /*0ec0*/  @!P5 LDG.E R10, desc[UR4][R2.64] ;  /* 0x00000004020ad981 */ /* 0x000162000c1e1900 */
[----:B--2---:R-:W-:Y:S01]  /*0ed0*/  MOV R17, 0xff800000 ;  /* 0xff80000000117802 */ /* 0x004fe20000000f00 */
[----:B------:R-:W-:Y:S02]  /*0ee0*/  HFMA2 R19, -RZ, RZ, 3.7421875, 0 ;  /* 0x437c0000ff137431 */ /* 0x000fe400000001ff */
[----:B------:R-:W-:Y:S01]  /*0ef0*/  IMAD.MOV.U32 R16, RZ, RZ, 0x3bbb989d ;  /* 0x3bbb989dff107424 */ /* 0x000fe200078e00ff */
[----:B------:R-:W-:Y:S01]  /*0f00*/  BSSY.RECONVERGENT B0, `(.L_x_22318) ;  /* 0x0000024000007945 */ /* 0x000fe20003800200 */
[----:B0-----:R-:W-:Y:S01]  /*0f10*/  IMAD.MOV.U32 R3, RZ, RZ, -0x800000 ;  /* 0xff800000ff037424 */ /* 0x001fe200078e00ff */
[----:B---3--:R-:W-:-:S05]  /*0f20*/  @!P5 FMNMX R17, R0, -INF , !PT ;  /* 0xff8000000011d809 */ /* 0x008fca0007800000 */
[----:B------:R-:W-:-:S04]  /*0f30*/  FADD R17, -R17, R0 ;  /* 0x0000000011117221 */ /* 0x000fc80000000100 */
[----:B------:R-:W-:-:S04]  /*0f40*/  FFMA.SAT R0, R17, R16, 0.5 ;  /* 0x3f00000011007423 */ /* 0x000fc80000002010 */
[----:B------:R-:W-:-:S04]  /*0f50*/  FFMA.RM R0, R0, R19, 12582913 ;  /* 0x4b40000100007423 */ /* 0x000fc80000004013 */
[C---:B------:R-:W-:Y:S01]  /*0f60*/  FADD R12, R0.reuse, -12583039 ;  /* 0xcb40007f000c7421 */ /* 0x040fe20000000000 */
[----:B------:R-:W-:-:S03]  /*0f70*/  SHF.L.U32 R2, R0, 0x17, RZ ;  /* 0x0000001700027819 */ /* 0x000fc600000006ff */
[----:B------:R-:W-:-:S04]  /*0f80*/  FFMA R12, R17, 1.4426950216293334961, -R12 ;  /* 0x3fb8aa3b110c7823 */ /* 0x000fc8000000080c */
[----:B------:R-:W-:-:S04]  /*0f90*/  FFMA R12, R17, 1.925963033500011079e-08, R12 ;  /* 0x32a57060110c7823 */ /* 0x000fc8000000000c */
[----:B------:R-:W0:Y:S01]  /*0fa0*/  MUFU.EX2 R17, R12 ;  /* 0x0000000c00117308 */ /* 0x000e220000000800 */
[----:B-----5:R-:W-:-:S05]  /*0fb0*/  @!P5 FMNMX R3, R10, -INF , !PT ;  /* 0xff8000000a03d809 */ /* 0x020fca0007800000 */
[----:B------:R-:W-:-:S04]  /*0fc0*/  FADD R3, -R3, R10 ;  /* 0x0000000a03037221 */ /* 0x000fc80000000100 */
[----:B------:R-:W-:-:S04]  /*0fd0*/  FFMA.SAT R0, R3, R16, 0.5 ;  /* 0x3f00000003007423 */ /* 0x000fc80000002010 */
[----:B------:R-:W-:Y:S01]  /*0fe0*/  FFMA.RM R0, R0, R19, 12582913 ;  /* 0x4b40000100007423 */ /* 0x000fe20000004013 */
[----:B0-----:R-:W-:-:S03]  /*0ff0*/  FMUL R2, R2, R17 ;  /* 0x0000001102027220 */ /* 0x001fc60000400000 */
[C---:B------:R-:W-:Y:S01]  /*1000*/  FADD R10, R0.reuse, -12583039 ;  /* 0xcb40007f000a7421 */ /* 0x040fe20000000000 */
[----:B------:R-:W-:Y:S02]  /*1010*/  IMAD.SHL.U32 R0, R0, 0x800000, RZ ;  /* 0x0080000000007824 */ /* 0x000fe400078e00ff */
[----:B------:R-:W-:Y:S01]  /*1020*/  FADD R23, RZ, R2 ;  /* 0x00000002ff177221 */ /* 0x000fe20000000000 */
[----:B------:R-:W-:-:S03]  /*1030*/  FFMA R10, R3, 1.4426950216293334961, -R10 ;  /* 0x3fb8aa3b030a7823 */ /* 0x000fc6000000080a */
[----:B------:R-:W0:Y:S01]  /*1040*/  MUFU.RCP R16, R23 ;  /* 0x0000001700107308 */ /* 0x000e220000001000 */
[----:B------:R-:W-:-:S07]  /*1050*/  FFMA R10, R3, 1.925963033500011079e-08, R10 ;  /* 0x32a57060030a7823 */ /* 0x000fce000000000a */
        /* <DEDUP_REMOVED lines=10> */
[----:B------:R-:W-:Y:S02]  /*1100*/  MOV R3, R23 ;  /* 0x0000001700037202 */ /* 0x000fe40000000f00 */
[----:B------:R-:W-:-:S07]  /*1110*/  MOV R18, 0x1130 ;  /* 0x0000113000127802 */ /* 0x000fce0000000f00 */
[----:B----4-:R-:W-:Y:S05]  /*1120*/  CALL.REL.NOINC `($__internal_446_$__cuda_sm3x_div_rn_noftz_f32_slowpath) ;  /* 0x0000000c00a47944 */ /* 0x010fea0003c00000 */
[----:B------:R-:W-:-:S07]  /*1130*/  IMAD.MOV.U32 R21, RZ, RZ, R19 ;  /* 0x000000ffff157224 */ /* 0x000fce00078e0013 */
.L_x_22319:
[----:B------:R-:W-:Y:S05]  /*1140*/  BSYNC.RECONVERGENT B0 ;  /* 0x0000000000007941 */ /* 0x000fea0003800200 */
.L_x_22318:
        /* <DEDUP_REMOVED lines=21> */
.L_x_22321:
[----:B------:R-:W-:Y:S05]  /*12a0*/  BSYNC.RECONVERGENT B0 ;  /* 0x0000000000007941 */ /* 0x000fea0003800200 */
.L_x_22320:
[----:B------:R-:W-:Y:S01]  /*12b0*/  BSSY.RECONVERGENT B0, `(.L_x_22322) ;  /* 0x0000008000007945 */ /* 0x000fe20003800200 */
[----:B------:R-:W-:-:S03]  /*12c0*/  FFMA R23, R23, R12, R10 ;  /* 0x0000000c17177223 */ /* 0x000fc6000000000a */
[----:B------:R-:W-:Y:S05]  /*12d0*/  @!P0 BRA `(.L_x_22323) ;  /* 0x0000000000148947 */ /* 0x000fea0003800000 */
[----:B------:R-:W-:Y:S01]  /*12e0*/  IMAD.MOV.U32 R2, RZ, RZ, R0 ;  /* 0x000000ffff027224 */ /* 0x000fe200078e0000 */
[----:B------:R-:W-:Y:S02]  /*12f0*/  MOV R3, R17 ;  /* 0x0000001100037202 */ /* 0x000fe40000000f00 */
[----:B0-----:R-:W-:-:S07]  /*1300*/  MOV R18, 0x1320 ;  /* 0x0000132000127802 */ /* 0x001fce0000000f00 */
[----:B----4-:R-:W-:Y:S05]  /*1310*/  CALL.REL.NOINC `($__internal_446_$__cuda_sm3x_div_rn_noftz_f32_slowpath) ;  /* 0x0000000c00287944 */ /* 0x010fea0003c00000 */
[----:B------:R-:W-:-:S07]  /*1320*/  IMAD.MOV.U32 R23, RZ, RZ, R19 ;  /* 0x000000ffff177224 */ /* 0x000fce00078e0013 */
.L_x_22323:
[----:B------:R-:W-:Y:S05]  /*1330*/  BSYNC.RECONVERGENT B0 ;  /* 0x0000000000007941 */ /* 0x000fea0003800200 */
.L_x_22322:
[----:B------:R-:W1:Y:S01]  /*1340*/  LDC.64 R24, c[0x0][0x388] ;  /* 0x0000e200ff187b82 */ /* 0x000e620000000a00 */
[----:B------:R-:W-:Y:S01]  /*1350*/  ISETP.GE.U32.AND P5, PT, R4, UR40, PT ;  /* 0x0000002804007c0c */ /* 0x000fe2000bfa6070 */
[----:B------:R-:W-:Y:S01]  /*1360*/  BSSY.RECONVERGENT B0, `(.L_x_22324) ;  /* 0x0000015000007945 */ /* 0x000fe20003800200 */
[----:B------:R-:W-:Y:S02]  /*1370*/  IADD3 R17, P0, PT, R8, R13, RZ ;  /* 0x0000000d08117210 */ /* 0x000fe40007f1e0ff */
[----:B------:R-:W-:Y:S02]  /*1380*/  ISETP.GE.AND.EX P5, PT, RZ, UR41, PT, P5 ;  /* 0x00000029ff007c0c */ /* 0x000fe4000bfa6350 */
[----:B0-----:R-:W-:Y:S01]  /*1390*/  IADD3.X R21, PT, PT, R9, R11, RZ, P0, !PT ;  /* 0x0000000b09157210 */ /* 0x001fe200007fe4ff */
[----:B------:R-:W0:Y:S10]  /*13a0*/  LDC.64 R2, c[0x0][0x380] ;  /* 0x0000e000ff027b82 */ /* 0x000e340000000a00 */
[----:B------:R-:W-:Y:S01]  /*13b0*/  @!P5 MOV R19, RZ ;  /* 0x000000ff0013d202 */ /* 0x000fe20000000f00 */
[----:B------:R-:W-:-:S02]  /*13c0*/  @!P5 IMAD.MOV.U32 R18, RZ, RZ, R4 ;  /* 0x000000ffff12d224 */ /* 0x000fc400078e0004 */
[-C--:B-1----:R-:W-:Y:S02]  /*13d0*/  @!P5 IMAD R0, R21, R24.reuse, RZ ;  /* 0x000000181500d224 */ /* 0x082fe400078e02ff */
[----:B------:R-:W-:-:S04]  /*13e0*/  @!P5 IMAD.WIDE.U32 R18, R17, R24, R18 ;  /* 0x000000181112d225 */ /* 0x000fc800078e0012 */
[----:B------:R-:W-:Y:S01]  /*13f0*/  @!P5 IMAD R25, R17, R25, R0 ;  /* 0x000000191119d224 */ /* 0x000fe200078e0200 */
[----:B------:R-:W-:Y:S06]  /*1400*/  @P4 BRA `(.L_x_22325) ;  /* 0x0000000000284947 */ /* 0x000fec0003800000 */
[----:B------:R-:W-:Y:S01]  /*1410*/  IMAD R0, R11, UR38, RZ ;  /* 0x000000260b007c24 */ /* 0x000fe2000f8e02ff */
[----:B------:R-:W-:Y:S01]  /*1420*/  R2UR UR4, R14 ;  /* 0x000000000e0472ca */ /* 0x000fe200000e0000 */
[----:B----4-:R-:W-:Y:S01]  /*1430*/  IMAD.WIDE.U32 R10, R13, UR38, R6 ;  /* 0x000000260d0a7c25 */ /* 0x010fe2000f8e0006 */
[----:B------:R-:W-:-:S03]  /*1440*/  R2UR UR5, R15 ;  /* 0x000000000f0572ca */ /* 0x000fc600000e0000 */
[----:B------:R-:W-:Y:S01]  /*1450*/  IMAD R13, R13, UR39, R0 ;  /* 0x000000270d0d7c24 */ /* 0x000fe2000f8e0200 */
[----:B------:R-:W-:-:S05]  /*1460*/  IADD3 R0, P0, PT, R4, R10, RZ ;  /* 0x0000000a04007210 */ /* 0x000fca0007f1e0ff */
[----:B------:R-:W-:Y:S01]  /*1470*/  IMAD.X R11, R13, 0x1, R11, P0 ;  /* 0x000000010d0b7824 */ /* 0x000fe200000e060b */
[----:B------:R-:W-:-:S04]  /*1480*/  LEA R10, P0, R0, UR36, 0x2 ;  /* 0x00000024000a7c11 */ /* 0x000fc8000f8010ff */
[----:B------:R-:W-:-:S05]  /*1490*/  LEA.HI.X R11, R0, UR37, R11, 0x2, P0 ;  /* 0x00000025000b7c11 */ /* 0x000fca00080f140b */
[----:B------:R1:W-:Y:S04]  /*14a0*/  STG.E desc[UR4][R10.64], R23 ;  /* 0x000000170a007986 */ /* 0x0003e8000c101904 */
.L_x_22325:
[----:B------:R-:W-:Y:S05]  /*14b0*/  BSYNC.RECONVERGENT B0 ;  /* 0x0000000000007941 */ /* 0x000fea0003800200 */
.L_x_22324:
[----:B------:R-:W-:Y:S01]  /*14c0*/  @!P5 R2UR UR4, R14 ;  /* 0x000000000e04d2ca */ /* 0x000fe200000e0000 */
[----:B------:R-:W2:Y:S01]  /*14d0*/  LDC.64 R12, c[0x0][0x388] ;  /* 0x0000e200ff0c7b82 */ /* 0x000ea20000000a00 */
[----:B------:R-:W-:Y:S02]  /*14e0*/  @!P5 R2UR UR5, R15 ;  /* 0x000000000f05d2ca */ /* 0x000fe400000e0000 */
[----:B------:R-:W-:Y:S02]  /*14f0*/  @!P5 IADD3 R0, PT, PT, R19, R25, RZ ;  /* 0x000000191300d210 */ /* 0x000fe40007ffe0ff */
[----:B0-----:R-:W-:-:S03]  /*1500*/  @!P5 LEA R2, P0, R18, R2, 0x2 ;  /* 0x000000021202d211 */ /* 0x001fc600078010ff */
[----:B-1----:R-:W2:Y:S01]  /*1510*/  @!P5 LDC.64 R10, c[0x0][0x388] ;  /* 0x0000e200ff0adb82 */ /* 0x002ea20000000a00 */
[----:B------:R-:W-:Y:S01]  /*1520*/  @!P5 LEA.HI.X R3, R18, R3, R0, 0x2, P0 ;  /* 0x000000031203d211 */ /* 0x000fe200000f1400 */
[----:B------:R-:W-:-:S06]  /*1530*/  IMAD.MOV.U32 R0, RZ, RZ, -0x800000 ;  /* 0xff800000ff007424 */ /* 0x000fcc00078e00ff */
[----:B------:R0:W3:Y:S01]  /*1540*/  @!P5 LDG.E R0, desc[UR4][R2.64] ;  /* 0x000000040200d981 */ /* 0x0000e2000c1e1900 */
[----:B------:R-:W1:Y:S01]  /*1550*/  LDC.64 R18, c[0x0][0x380] ;  /* 0x0000e000ff127b82 */ /* 0x000e620000000a00 */
[----:B--2---:R-:W-:-:S04]  /*1560*/  @!P5 IMAD.WIDE.U32 R10, R17, R12, R10 ;  /* 0x0000000c110ad225 */ /* 0x004fc800078e000a */
[----:B------:R-:W-:-:S04]  /*1570*/  @!P5 IMAD R12, R21, R12, RZ ;  /* 0x0000000c150cd224 */ /* 0x000fc800078e02ff */
[----:B------:R-:W-:Y:S01]  /*1580*/  @!P5 IMAD R13, R17, R13, R12 ;  /* 0x0000000d110dd224 */ /* 0x000fe200078e020c */
[----:B------:R-:W-:-:S04]  /*1590*/  @!P5 IADD3 R12, P0, PT, R4, R10, RZ ;  /* 0x0000000a040cd210 */ /* 0x000fc80007f1e0ff */
[----:B------:R-:W-:Y:S02]  /*15a0*/  @!P5 IADD3.X R11, PT, PT, R13, R11, RZ, P0, !PT ;  /* 0x0000000b0d0bd210 */ /* 0x000fe400007fe4ff */
[----:B-1----:R-:W-:-:S04]  /*15b0*/  @!P5 LEA R10, P0, R12, R18, 0x2 ;  /* 0x000000120c0ad211 */ /* 0x002fc800078010ff */
[----:B------:R-:W-:Y:S01]  /*15c0*/  @!P5 LEA.HI.X R11, R12, R19, R11, 0x2, P0 ;  /* 0x000000130c0bd211 */ /* 0x000fe200000f140b */
[----:B------:R-:W-:-:S06]  /*15d0*/  IMAD.MOV.U32 R12, RZ, RZ, -0x800000 ;  /* 0xff800000ff0c7424 */ /* 0x000fcc00078e00ff */
[----:B------:R-:W2:Y:S01]  /*15e0*/  @!P5 LDG.E R12, desc[UR4][R10.64] ;  /* 0x000000040a0cd981 */ /* 0x000ea2000c1e1900 */
[----:B0-----:R-:W-:Y:S01]  /*15f0*/  MOV R3, 0xff800000 ;  /* 0xff80000000037802 */ /* 0x001fe20000000f00 */
[----:B------:R-:W-:Y:S02]  /*1600*/  HFMA2 R19, -RZ, RZ, 3.7421875, 0 ;  /* 0x437c0000ff137431 */ /* 0x000fe400000001ff */
[----:B------:R-:W-:Y:S01]  /*1610*/  IMAD.MOV.U32 R16, RZ, RZ, 0x3bbb989d ;  /* 0x3bbb989dff107424 */ /* 0x000fe200078e00ff */
[----:B------:R-:W-:Y:S01]  /*1620*/  BSSY.RECONVERGENT B0, `(.L_x_22326) ;  /* 0x0000023000007945 */ /* 0x000fe20003800200 */
[----:B---3--:R-:W-:-:S05]  /*1630*/  @!P5 FMNMX R3, R0, -INF , !PT ;  /* 0xff8000000003d809 */ /* 0x008fca0007800000 */
[----:B------:R-:W-:-:S04]  /*1640*/  FADD R3, -R3, R0 ;  /* 0x0000000003037221 */ /* 0x000fc80000000100 */
[----:B------:R-:W-:-:S04]  /*1650*/  FFMA.SAT R0, R3, R16, 0.5 ;  /* 0x3f00000003007423 */ /* 0x000fc80000002010 */
[----:B------:R-:W-:-:S04]  /*1660*/  FFMA.RM R0, R0, R19, 12582913 ;  /* 0x4b40000100007423 */ /* 0x000fc80000004013 */
[----:B------:R-:W-:-:S04]  /*1670*/  FADD R2, R0, -12583039 ;  /* 0xcb40007f00027421 */ /* 0x000fc80000000000 */
[----:B------:R-:W-:-:S04]  /*1680*/  FFMA R2, R3, 1.4426950216293334961, -R2 ;  /* 0x3fb8aa3b03027823 */ /* 0x000fc80000000802 */
[----:B------:R-:W-:Y:S01]  /*1690*/  FFMA R13, R3, 1.925963033500011079e-08, R2 ;  /* 0x32a57060030d7823 */ /* 0x000fe20000000002 */
[----:B------:R-:W-:Y:S01]  /*16a0*/  IMAD.MOV.U32 R3, RZ, RZ, -0x800000 ;  /* 0xff800000ff037424 */ /* 0x000fe200078e00ff */
[----:B------:R-:W-:-:S04]  /*16b0*/  SHF.L.U32 R2, R0, 0x17, RZ ;  /* 0x0000001700027819 */ /* 0x000fc800000006ff */
[----:B------:R-:W0:Y:S01]  /*16c0*/  MUFU.EX2 R13, R13 ;  /* 0x0000000d000d7308 */ /* 0x000e220000000800 */
[----:B--2---:R-:W-:-:S05]  /*16d0*/  @!P5 FMNMX R3, R12, -INF , !PT ;  /* 0xff8000000c03d809 */ /* 0x004fca0007800000 */
[----:B------:R-:W-:Y:S01]  /*16e0*/  FADD R3, -R3, R12 ;  /* 0x0000000c03037221 */ /* 0x000fe20000000100 */
[----:B0-----:R-:W-:-:S03]  /*16f0*/  FMUL R2, R2, R13 ;  /* 0x0000000d02027220 */ /* 0x001fc60000400000 */
[----:B------:R-:W-:Y:S01]  /*1700*/  FFMA.SAT R0, R3, R16, 0.5 ;  /* 0x3f00000003007423 */ /* 0x000fe20000002010 */
[----:B------:R-:W-:-:S03]  /*1710*/  FADD R23, RZ, R2 ;  /* 0x00000002ff177221 */ /* 0x000fc60000000000 */
[----:B------:R-:W-:Y:S01]  /*1720*/  FFMA.RM R0, R0, R19, 12582913 ;  /* 0x4b40000100007423 */ /* 0x000fe20000004013 */
[----:B------:R-:W0:Y:S03]  /*1730*/  MUFU.RCP R11, R23 ;  /* 0x00000017000b7308 */ /* 0x000e260000001000 */
[C---:B------:R-:W-:Y:S01]  /*1740*/  FADD R10, R0.reuse, -12583039 ;  /* 0xcb40007f000a7421 */ /* 0x040fe20000000000 */
[----:B------:R-:W-:-:S03]  /*1750*/  IMAD.SHL.U32 R0, R0, 0x800000, RZ ;  /* 0x0080000000007824 */ /* 0x000fc600078e00ff */
        /* <DEDUP_REMOVED lines=12> */
[----:B------:R-:W-:Y:S02]  /*1820*/  MOV R3, R23 ;  /* 0x0000001700037202 */ /* 0x000fe40000000f00 */
[----:B------:R-:W-:-:S07]  /*1830*/  MOV R18, 0x1850 ;  /* 0x0000185000127802 */ /* 0x000fce0000000f00 */
[----:B----4-:R-:W-:Y:S05]  /*1840*/  CALL.REL.NOINC `($__internal_446_$__cuda_sm3x_div_rn_noftz_f32_slowpath) ;  /* 0x0000000400dc7944 */ /* 0x010fea0003c00000 */
.L_x_22327:
[----:B------:R-:W-:Y:S05]  /*1850*/  BSYNC.RECONVERGENT B0 ;  /* 0x0000000000007941 */ /* 0x000fea0003800200 */
.L_x_22326:
        /* <DEDUP_REMOVED lines=21> */
.L_x_22329:
[----:B------:R-:W-:Y:S05]  /*19b0*/  BSYNC.RECONVERGENT B0 ;  /* 0x0000000000007941 */ /* 0x000fea0003800200 */
.L_x_22328:
[----:B------:R-:W-:Y:S01]  /*19c0*/  BSSY.RECONVERGENT B0, `(.L_x_22330) ;  /* 0x0000008000007945 */ /* 0x000fe20003800200 */
[----:B------:R-:W-:-:S03]  /*19d0*/  FFMA R23, R23, R16, R10 ;  /* 0x0000001017177223 */ /* 0x000fc6000000000a */
[----:B------:R-:W-:Y:S05]  /*19e0*/  @!P0 BRA `(.L_x_22331) ;  /* 0x0000000000148947 */ /* 0x000fea0003800000 */
[----:B------:R-:W-:Y:S01]  /*19f0*/  MOV R2, R0 ;  /* 0x0000000000027202 */ /* 0x000fe20000000f00 */
[----:B------:R-:W-:Y:S01]  /*1a00*/  IMAD.MOV.U32 R3, RZ, RZ, R11 ;  /* 0x000000ffff037224 */ /* 0x000fe200078e000b */
[----:B------:R-:W-:-:S07]  /*1a10*/  MOV R18, 0x1a30 ;  /* 0x00001a3000127802 */ /* 0x000fce0000000f00 */
[----:B0---4-:R-:W-:Y:S05]  /*1a20*/  CALL.REL.NOINC `($__internal_446_$__cuda_sm3x_div_rn_noftz_f32_slowpath) ;  /* 0x0000000400647944 */ /* 0x011fea0003c00000 */
[----:B------:R-:W-:-:S07]  /*1a30*/  MOV R23, R19 ;  /* 0x0000001300177202 */ /* 0x000fce0000000f00 */
.L_x_22331:
[----:B------:R-:W-:Y:S05]  /*1a40*/  BSYNC.RECONVERGENT B0 ;  /* 0x0000000000007941 */ /* 0x000fea0003800200 */
.L_x_22330:
[----:B------:R-:W-:Y:S04]  /*1a50*/  BSSY.RECONVERGENT B0, `(.L_x_22332) ;  /* 0x000000c000007945 */ /* 0x000fe80003800200 */
[----:B------:R-:W-:Y:S05]  /*1a60*/  @P4 BRA `(.L_x_22333) ;  /* 0x0000000000284947 */ /* 0x000fea0003800000 */
        /* <DEDUP_REMOVED lines=10> */
.L_x_22333:
[----:B------:R-:W-:Y:S05]  /*1b10*/  BSYNC.RECONVERGENT B0 ;  /* 0x0000000000007941 */ /* 0x000fea0003800200 */
.L_x_22332:
[----:B0-----:R-:W-:-:S04]  /*1b20*/  IADD3 R13, P0, PT, R8, R17, RZ ;  /* 0x00000011080d7210 */ /* 0x001fc80007f1e0ff */
[----:B------:R-:W-:Y:S02]  /*1b30*/  IADD3.X R11, PT, PT, R9, R21, RZ, P0, !PT ;  /* 0x00000015090b7210 */ /* 0x000fe400007fe4ff */
[----:B------:R-:W-:-:S04]  /*1b40*/  ISETP.GE.U32.AND P0, PT, R13, UR42, PT ;  /* 0x0000002a0d007c0c */ /* 0x000fc8000bf06070 */
[----:B------:R-:W-:-:S13]  /*1b50*/  ISETP.GE.AND.EX P0, PT, R11, UR43, PT, P0 ;  /* 0x0000002b0b007c0c */ /* 0x000fda000bf06300 */
[----:B------:R-:W-:Y:S05]  /*1b60*/  @!P0 BRA `(.L_x_22334) ;  /* 0xfffffff000688947 */ /* 0x000fea000383ffff */
[----:B------:R-:W-:Y:S05]  /*1b70*/  EXIT ;  /* 0x000000000000794d */ /* 0x000fea0003800000 */
        .weak           $__internal_445_$__cuda_sm20_div_u64
        .type           $__internal_445_$__cuda_sm20_div_u64,@function
        .size           $__internal_445_$__cuda_sm20_div_u64,($__internal_446_$__cuda_sm3x_div_rn_noftz_f32_slowpath - $__internal_445_$__cuda_sm20_div_u64)
$__internal_445_$__cuda_sm20_div_u64:
        /* <DEDUP_REMOVED lines=67> */
[----:B------:R-:W-:Y:S06]  /*1fb0*/  RET.REL.NODEC R2 `(_Z15SoftmaxWarpImplI10DirectLoadIffE11DirectStoreIffEfLi1ELi1ELi1ELi2ELb1EL9Algorithm0EEvT_T0_ll) ;  /* 0xffffffe002107950 */ /* 0x000fec0003c3ffff */
        .weak           $__internal_446_$__cuda_sm3x_div_rn_noftz_f32_slowpath
        .type           $__internal_446_$__cuda_sm3x_div_rn_noftz_f32_slowpath,@function
        .size           $__internal_446_$__cuda_sm3x_div_rn_noftz_f32_slowpath,(.L_x_25898 - $__internal_446_$__cuda_sm3x_div_rn_noftz_f32_slowpath)
$__internal_446_$__cuda_sm3x_div_rn_noftz_f32_slowpath:
        /* <DEDUP_REMOVED lines=35> */
.L_x_22336:
        /* <DEDUP_REMOVED lines=51> */
.L_x_22343:
[----:B------:R-:W-:-:S04]  /*2520*/  LOP3.LUT R2, R2, 0x80000000, RZ, 0xc0, !PT ;  /* 0x8000000002027812 */ /* 0x000fc800078ec0ff */
[----:B------:R-:W-:Y:S01]  /*2530*/  LOP3.LUT R2, R2, 0x7f800000, RZ, 0xfc, !PT ;  /* 0x7f80000002027812 */ /* 0x000fe200078efcff */
[----:B------:R-:W-:Y:S06]  /*2540*/  BRA `(.L_x_22344) ;  /* 0x0000000000047947 */ /* 0x000fec0003800000 */
.L_x_22342:
[----:B------:R-:W-:-:S07]  /*2550*/  IMAD R2, R25, 0x800000, R2 ;  /* 0x0080000019027824 */ /* 0x000fce00078e0202 */
.L_x_22344:
[----:B------:R-:W-:Y:S05]  /*2560*/  BSYNC.RECONVERGENT B3 ;  /* 0x0000000000037941 */ /* 0x000fea0003800200 */
.L_x_22341:
[----:B------:R-:W-:Y:S05]  /*2570*/  BRA `(.L_x_22345) ;  /* 0x0000000000207947 */ /* 0x000fea0003800000 */
.L_x_22340:
[----:B------:R-:W-:-:S04]  /*2580*/  LOP3.LUT R2, R3, 0x80000000, R2, 0x48, !PT ;  /* 0x8000000003027812 */ /* 0x000fc800078e4802 */
[----:B------:R-:W-:Y:S01]  /*2590*/  LOP3.LUT R2, R2, 0x7f800000, RZ, 0xfc, !PT ;  /* 0x7f80000002027812 */ /* 0x000fe200078efcff */
[----:B------:R-:W-:Y:S06]  /*25a0*/  BRA `(.L_x_22345) ;  /* 0x0000000000147947 */ /* 0x000fec0003800000 */
.L_x_22339:
[----:B------:R-:W-:Y:S01]  /*25b0*/  LOP3.LUT R2, R3, 0x80000000, R2, 0x48, !PT ;  /* 0x8000000003027812 */ /* 0x000fe200078e4802 */
[----:B------:R-:W-:Y:S06]  /*25c0*/  BRA `(.L_x_22345) ;  /* 0x00000000000c7947 */ /* 0x000fec0003800000 */
.L_x_22338:
[----:B------:R-:W0:Y:S01]  /*25d0*/  MUFU.RSQ R2, -QNAN ;  /* 0xffc0000000027908 */ /* 0x000e220000001400 */
[----:B------:R-:W-:Y:S05]  /*25e0*/  BRA `(.L_x_22345) ;  /* 0x0000000000047947 */ /* 0x000fea0003800000 */
.L_x_22337:
[----:B------:R-:W-:-:S07]  /*25f0*/  FADD.FTZ R2, R2, R3 ;  /* 0x0000000302027221 */ /* 0x000fce0000010000 */
.L_x_22345:
[----:B------:R-:W-:Y:S05]  /*2600*/  BSYNC.RECONVERGENT B2 ;  /* 0x0000000000027941 */ /* 0x000fea0003800200 */
.L_x_22335:
[----:B------:R-:W-:Y:S01]  /*2610*/  HFMA2 R3, -RZ, RZ, 0, 0 ;  /* 0x00000000ff037431 */ /* 0x000fe200000001ff */
[----:B0-----:R-:W-:Y:S01]  /*2620*/  MOV R19, R2 ;  /* 0x0000000200137202 */ /* 0x001fe20000000f00 */
[----:B------:R-:W-:-:S04]  /*2630*/  IMAD.MOV.U32 R2, RZ, RZ, R18 ;  /* 0x000000ffff027224 */ /* 0x000fc800078e0012 */
[----:B------:R-:W-:Y:S05]  /*2640*/  RET.REL.NODEC R2 `(_Z15SoftmaxWarpImplI10DirectLoadIffE11DirectStoreIffEfLi1ELi1ELi1ELi2ELb1EL9Algorithm0EEvT_T0_ll) ;  /* 0xffffffd8026c7950 */ /* 0x000fea0003c3ffff */
.L_x_22346:
        /* <DEDUP_REMOVED lines=11> */
.L_x_25898:


//--------------------- .text._Z15SoftmaxWarpImplI10DirectLoadIffE11DirectStoreIffEfLi1ELi1ELi1ELi2ELb0EL9Algorithm0EEvT_T0_ll --------------------------
	.section	.text._Z15SoftmaxWarpImplI10DirectLoadIffE11DirectStoreIffEfLi1ELi1ELi1ELi2ELb0EL9Algorithm0EEvT_T0_ll,"ax",@progbits
	.align	128
        .global         _Z15SoftmaxWarpImplI10DirectLoadIffE11DirectStoreIffEfLi1ELi1ELi1ELi2ELb0EL9Algorithm0EEvT_T0_ll
        .type           _Z15SoftmaxWarpImplI10DirectLoadIffE11DirectStoreIffEfLi1ELi1ELi1ELi2ELb0EL9Algorithm0EEvT_T0_ll,@function
        .size           _Z15SoftmaxWarpImplI10DirectLoadIffE11DirectStoreIffEfLi1ELi1ELi1ELi2ELb0EL9Algorithm0EEvT_T0_ll,(.L_x_25900 - _Z15SoftmaxWarpImplI10DirectLoadIffE11DirectStoreIffEfLi1ELi1ELi1ELi2ELb0EL9Algorithm0EEvT_T0_ll)
        .other          _Z15SoftmaxWarpImplI10DirectLoadIffE11DirectStoreIffEfLi1ELi1ELi1ELi2ELb0EL9Algorithm0EEvT_T0_ll,@"STO_CUDA_ENTRY STV_DEFAULT"
_Z15SoftmaxWarpImplI10DirectLoadIffE11DirectStoreIffEfLi1ELi1ELi1ELi2ELb0EL9Algorithm0EEvT_T0_ll:
.text._Z15SoftmaxWarpImplI10DirectLoadIffE11DirectStoreIffEfLi1ELi1ELi1ELi2ELb0EL9Algorithm0EEvT_T0_ll:
        /* <DEDUP_REMOVED lines=21> */
.L_x_22347:
        /* <DEDUP_REMOVED lines=49> */
.L_x_22349:
[----:B------:R-:W-:-:S07]  /*0460*/  MOV R2, 0x480 ;  /* 0x0000048000027802 */ /* 0x000fce0000000f00 */
[----:B0-----:R-:W-:Y:S05]  /*0470*/  CALL.REL.NOINC `($__internal_447_$__cuda_sm20_div_u64) ;  /* 0x00000010009c7944 */ /* 0x001fea0003c00000 */
[----:B------:R-:W-:Y:S01]  /*0480*/  MOV R2, R4 ;  /* 0x0000000400027202 */ /* 0x000fe20000000f00 */
[----:B------:R-:W-:-:S07]  /*0490*/  IMAD.MOV.U32 R3, RZ, RZ, R5 ;  /* 0x000000ffff037224 */ /* 0x000fce00078e0005 */
.L_x_22350:
[----:B------:R-:W-:Y:S05]  /*04a0*/  BSYNC.RECONVERGENT B0 ;  /* 0x0000000000007941 */ /* 0x000fea0003800200 */
.L_x_22348:
        /* <DEDUP_REMOVED lines=20> */
[----:B------:R-:W2:Y:S01]  /*05f0*/  LDG.E R0, desc[UR6][R16.64] ;  /* 0x0000000610007981 */ /* 0x000ea2000c1e1900 */
[----:B------:R-:W-:Y:S01]  /*0600*/  IMAD.WIDE.U32 R2, R18, 0x4, RZ ;  /* 0x0000000412027825 */ /* 0x000fe200078e00ff */
[----:B------:R-:W-:Y:S02]  /*0610*/  R2UR UR4, R14 ;  /* 0x000000000e0472ca */ /* 0x000fe400000e0000 */
[----:B------:R-:W-:Y:S01]  /*0620*/  R2UR UR5, R15 ;  /* 0x000000000f0572ca */ /* 0x000fe200000e0000 */
[----:B------:R-:W-:Y:S01]  /*0630*/  IMAD.SHL.U32 R19, R19, 0x4, RZ ;  /* 0x0000000413137824 */ /* 0x000fe200078e00ff */
[----:B------:R-:W-:-:S04]  /*0640*/  IADD3 R2, P0, PT, R16, R2, RZ ;  /* 0x0000000210027210 */ /* 0x000fc80007f1e0ff */
[----:B------:R-:W-:-:S07]  /*0650*/  IADD3.X R3, PT, PT, R17, R3, R19, P0, !PT ;  /* 0x0000000311037210 */ /* 0x000fce00007fe413 */
[----:B------:R-:W3:Y:S01]  /*0660*/  LDG.E R2, desc[UR4][R2.64] ;  /* 0x0000000402027981 */ /* 0x000ee2000c1e1900 */
[----:B------:R-:W-:Y:S01]  /*0670*/  MOV R18, 0x3bbb989d ;  /* 0x3bbb989d00127802 */ /* 0x000fe20000000f00 */
[----:B------:R-:W-:Y:S01]  /*0680*/  IMAD.MOV.U32 R21, RZ, RZ, 0x437c0000 ;  /* 0x437c0000ff157424 */ /* 0x000fe200078e00ff */
[----:B------:R-:W-:Y:S01]  /*0690*/  BSSY.RECONVERGENT B1, `(.L_x_22353) ;  /* 0x0000023000017945 */ /* 0x000fe20003800200 */
[----:B--2---:R-:W-:-:S05]  /*06a0*/  FMNMX R19, R0, -INF , !PT ;  /* 0xff80000000137809 */ /* 0x004fca0007800000 */
[----:B------:R-:W-:-:S04]  /*06b0*/  FADD R19, R0, -R19 ;  /* 0x8000001300137221 */ /* 0x000fc80000000000 */
[----:B------:R-:W-:-:S04]  /*06c0*/  FFMA.SAT R0, R19, R18, 0.5 ;  /* 0x3f00000013007423 */ /* 0x000fc80000002012 */
[----:B------:R-:W-:-:S04]  /*06d0*/  FFMA.RM R0, R0, R21, 12582913 ;  /* 0x4b40000100007423 */ /* 0x000fc80000004015 */
[----:B------:R-:W-:Y:S01]  /*06e0*/  FADD R16, R0, -12583039 ;  /* 0xcb40007f00107421 */ /* 0x000fe20000000000 */
[----:B---3--:R-:W-:-:S03]  /*06f0*/  FMNMX R3, R2, -INF , !PT ;  /* 0xff80000002037809 */ /* 0x008fc60007800000 */
        /* <DEDUP_REMOVED lines=26> */
[----:B0-----:R-:W-:Y:S05]  /*08a0*/  CALL.REL.NOINC `($__internal_448_$__cuda_sm3x_div_rn_noftz_f32_slowpath) ;  /* 0x00000010009c7944 */ /* 0x001fea0003c00000 */
[----:B------:R-:W-:-:S07]  /*08b0*/  IMAD.MOV.U32 R19, RZ, RZ, R23 ;  /* 0x000000ffff137224 */ /* 0x000fce00078e0017 */
.L_x_22354:
[----:B------:R-:W-:Y:S05]  /*08c0*/  BSYNC.RECONVERGENT B1 ;  /* 0x0000000000017941 */ /* 0x000fea0003800200 */
.L_x_22353:
        /* <DEDUP_REMOVED lines=21> */
[----:B------:R-:W-:Y:S01]  /*0a20*/  MOV R2, R0 ;  /* 0x0000000000027202 */ /* 0x000fe20000000f00 */
[----:B------:R-:W-:Y:S01]  /*0a30*/  IMAD.MOV.U32 R3, RZ, RZ, R17 ;  /* 0x000000ffff037224 */ /* 0x000fe200078e0011 */
[----:B------:R-:W-:-:S07]  /*0a40*/  MOV R16, 0xa60 ;  /* 0x00000a6000107802 */ /* 0x000fce0000000f00 */
[----:B0-----:R-:W-:Y:S05]  /*0a50*/  CALL.REL.NOINC `($__internal_448_$__cuda_sm3x_div_rn_noftz_f32_slowpath) ;  /* 0x0000001000307944 */ /* 0x001fea0003c00000 */
[----:B------:R-:W-:-:S07]  /*0a60*/  IMAD.MOV.U32 R21, RZ, RZ, R23 ;  /* 0x000000ffff157224 */ /* 0x000fce00078e0017 */
.L_x_22356:
[----:B------:R-:W-:Y:S05]  /*0a70*/  BSYNC.RECONVERGENT B1 ;  /* 0x0000000000017941 */ /* 0x000fea0003800200 */
.L_x_22355:
[----:B------:R-:W1:Y:S01]  /*0a80*/  LDC.64 R16, c[0x0][0x398] ;  /* 0x0000e600ff107b82 */ /* 0x000e620000000a00 */
[----:B------:R-:W-:Y:S02]  /*0a90*/  R2UR UR4, R14 ;  /* 0x000000000e0472ca */ /* 0x000fe400000e0000 */
[----:B------:R-:W-:Y:S02]  /*0aa0*/  R2UR UR5, R15 ;  /* 0x000000000f0572ca */ /* 0x000fe400000e0000 */
[----:B-1----:R-:W-:Y:S01]  /*0ab0*/  LEA R2, P0, R16, R10, 0x2 ;  /* 0x0000000a10027211 */ /* 0x002fe200078010ff */
[----:B------:R-:W-:-:S03]  /*0ac0*/  IMAD.MOV.U32 R10, RZ, RZ, R6 ;  /* 0x000000ffff0a7224 */ /* 0x000fc600078e0006 */
[----:B------:R-:W-:Y:S02]  /*0ad0*/  LEA.HI.X R3, R16, R11, R17, 0x2, P0 ;  /* 0x0000000b10037211 */ /* 0x000fe400000f1411 */
[----:B------:R-:W-:-:S05]  /*0ae0*/  MOV R11, R7 ;  /* 0x00000007000b7202 */ /* 0x000fca0000000f00 */
[----:B------:R3:W-:Y:S02]  /*0af0*/  STG.E desc[UR4][R2.64], R21 ;  /* 0x0000001502007986 */ /* 0x0007e4000c101904 */
.L_x_22352:
[----:B------:R-:W-:Y:S05]  /*0b00*/  BSYNC.RECONVERGENT B0 ;  /* 0x0000000000007941 */ /* 0x000fea0003800200 */
.L_x_22351:
        /* <DEDUP_REMOVED lines=9> */
.L_x_22365:
        /* <DEDUP_REMOVED lines=11> */
[----:B------:R-:W2:Y:S01]  /*0c50*/  LDG.E R0, desc[UR6][R6.64] ;  /* 0x0000000606007981 */ /* 0x000ea2000c1e1900 */
[----:B------:R-:W-:Y:S02]  /*0c60*/  R2UR UR4, R14 ;  /* 0x000000000e0472ca */ /* 0x000fe400000e0000 */
[----:B------:R-:W-:Y:S02]  /*0c70*/  R2UR UR5, R15 ;  /* 0x000000000f0572ca */ /* 0x000fe400000e0000 */
[----:B------:R-:W-:-:S05]  /*0c80*/  IADD3 R2, P0, PT, R6, R13, RZ ;  /* 0x0000000d06027210 */ /* 0x000fca0007f1e0ff */
[----:B------:R-:W-:-:S06]  /*0c90*/  IMAD.X R3, R7, 0x1, R12, P0 ;  /* 0x0000000107037824 */ /* 0x000fcc00000e060c */
[----:B------:R-:W3:Y:S01]  /*0ca0*/  LDG.E R2, desc[UR4][R2.64] ;  /* 0x0000000402027981 */ /* 0x000ee2000c1e1900 */
[----:B------:R-:W-:Y:S02]  /*0cb0*/  HFMA2 R23, -RZ, RZ, 3.7421875, 0 ;  /* 0x437c0000ff177431 */ /* 0x000fe400000001ff */
[----:B------:R-:W-:Y:S01]  /*0cc0*/  IMAD.MOV.U32 R16, RZ, RZ, 0x3bbb989d ;  /* 0x3bbb989dff107424 */ /* 0x000fe200078e00ff */
[----:B------:R-:W-:Y:S01]  /*0cd0*/  BSSY.RECONVERGENT B0, `(.L_x_22357) ;  /* 0x0000022000007945 */ /* 0x000fe20003800200 */
[----:B--2---:R-:W-:-:S05]  /*0ce0*/  FMNMX R21, R0, -INF , !PT ;  /* 0xff80000000157809 */ /* 0x004fca0007800000 */
[----:B------:R-:W-:-:S04]  /*0cf0*/  FADD R21, R0, -R21 ;  /* 0x8000001500157221 */ /* 0x000fc80000000000 */
[----:B------:R-:W-:-:S04]  /*0d00*/  FFMA.SAT R0, R21, R16, 0.5 ;  /* 0x3f00000015007423 */ /* 0x000fc80000002010 */
[----:B------:R-:W-:Y:S01]  /*0d10*/  FFMA.RM R0, R0, R23, 12582913 ;  /* 0x4b40000100007423 */ /* 0x000fe20000004017 */
[----:B---3--:R-:W-:-:S03]  /*0d20*/  FMNMX R3, R2, -INF , !PT ;  /* 0xff80000002037809 */ /* 0x008fc60007800000 */
        /* <DEDUP_REMOVED lines=27> */
[----:B0-----:R-:W-:Y:S05]  /*0ee0*/  CALL.REL.NOINC `($__internal_448_$__cuda_sm3x_div_rn_noftz_f32_slowpath) ;  /* 0x0000000c000c7944 */ /* 0x001fea0003c00000 */
.L_x_22358:
[----:B------:R-:W-:Y:S05]  /*0ef0*/  BSYNC.RECONVERGENT B0 ;  /* 0x0000000000007941 */ /* 0x000fea0003800200 */
.L_x_22357:
[----:B------:R-:W1:Y:S01]  /*0f00*/  LDCU.128 UR4, c[0x0][0x390] ;  /* 0x00007200ff0477ac */ /* 0x000e620008000c00 */
[----:B------:R-:W-:Y:S01]  /*0f10*/  IMAD.MOV.U32 R2, RZ, RZ, R4 ;  /* 0x000000ffff027224 */ /* 0x000fe200078e0004 */
[----:B------:R-:W2:Y:S01]  /*0f20*/  MUFU.RCP R16, R21 ;  /* 0x0000001500107308 */ /* 0x000ea20000001000 */
[----:B------:R-:W-:Y:S01]  /*0f30*/  IMAD.MOV.U32 R3, RZ, RZ, RZ ;  /* 0x000000ffff037224 */ /* 0x000fe200078e00ff */
        /* <DEDUP_REMOVED lines=18> */
[----:B------:R-:W-:Y:S01]  /*1060*/  MOV R16, 0x1090 ;  /* 0x0000109000107802 */ /* 0x000fe20000000f00 */
[----:B------:R-:W-:-:S07]  /*1070*/  IMAD.MOV.U32 R3, RZ, RZ, R21 ;  /* 0x000000ffff037224 */ /* 0x000fce00078e0015 */
[----:B0-----:R-:W-:Y:S05]  /*1080*/  CALL.REL.NOINC `($__internal_448_$__cuda_sm3x_div_rn_noftz_f32_slowpath) ;  /* 0x0000000800a47944 */ /* 0x001fea0003c00000 */
[----:B------:R-:W-:-:S07]  /*1090*/  MOV R25, R23 ;  /* 0x0000001700197202 */ /* 0x000fce0000000f00 */
.L_x_22360:
[----:B------:R-:W-:Y:S05]  /*10a0*/  BSYNC.RECONVERGENT B0 ;  /* 0x0000000000007941 */ /* 0x000fea0003800200 */
.L_x_22359:
[----:B------:R-:W1:Y:S01]  /*10b0*/  LDCU.128 UR4, c[0x0][0x380] ;  /* 0x00007000ff0477ac */ /* 0x000e620008000c00 */
[----:B------:R-:W-:Y:S01]  /*10c0*/  IADD3 R11, P0, PT, R8, R11, RZ ;  /* 0x0000000b080b7210 */ /* 0x000fe20007f1e0ff */
[----:B------:R-:W-:Y:S02]  /*10d0*/  HFMA2 R21, -RZ, RZ, 0, 0 ;  /* 0x00000000ff157431 */ /* 0x000fe400000001ff */
[----:B------:R-:W-:Y:S01]  /*10e0*/  IMAD.MOV.U32 R20, RZ, RZ, R4 ;  /* 0x000000ffff147224 */ /* 0x000fe200078e0004 */
[----:B------:R-:W-:Y:S01]  /*10f0*/  R2UR UR8, R14 ;  /* 0x000000000e0872ca */ /* 0x000fe200000e0000 */
[----:B------:R-:W-:Y:S01]  /*1100*/  IMAD.X R10, R9, 0x1, R10, P0 ;  /* 0x00000001090a7824 */ /* 0x000fe200000e060a */
[----:B------:R-:W-:Y:S02]  /*1110*/  R2UR UR9, R15 ;  /* 0x000000000f0972ca */ /* 0x000fe400000e0000 */
[----:B------:R-:W-:Y:S01]  /*1120*/  IADD3 R2, P0, PT, R6, R19, RZ ;  /* 0x0000001306027210 */ /* 0x000fe20007f1e0ff */
[----:B-1----:R-:W-:-:S02]  /*1130*/  IMAD R0, R10, UR6, RZ ;  /* 0x000000060a007c24 */ /* 0x002fc4000f8e02ff */
[----:B------:R-:W-:Y:S01]  /*1140*/  IMAD.WIDE.U32 R20, R11, UR6, R20 ;  /* 0x000000060b147c25 */ /* 0x000fe2000f8e0014 */
[----:B------:R-:W-:-:S03]  /*1150*/  R2UR UR6, R14 ;  /* 0x000000000e0672ca */ /* 0x000fc600000e0000 */
[----:B------:R-:W-:Y:S01]  /*1160*/  IMAD R3, R11, UR7, R0 ;  /* 0x000000070b037c24 */ /* 0x000fe2000f8e0200 */
[----:B------:R-:W-:Y:S02]  /*1170*/  R2UR UR7, R15 ;  /* 0x000000000f0772ca */ /* 0x000fe400000e0000 */
[----:B------:R-:W-:Y:S01]  /*1180*/  LEA R6, P1, R20, UR4, 0x2 ;  /* 0x0000000414067c11 */ /* 0x000fe2000f8210ff */
[----:B------:R-:W-:Y:S01]  /*1190*/  IMAD.IADD R21, R21, 0x1, R3 ;  /* 0x0000000115157824 */ /* 0x000fe200078e0203 */
[----:B------:R-:W-:-:S04]  /*11a0*/  IADD3.X R3, PT, PT, R7, R17, RZ, P0, !PT ;  /* 0x0000001107037210 */ /* 0x000fc800007fe4ff */
[----:B------:R-:W-:Y:S01]  /*11b0*/  LEA.HI.X R7, R20, UR5, R21, 0x2, P1 ;  /* 0x0000000514077c11 */ /* 0x000fe200088f1415 */
[----:B------:R1:W-:Y:S04]  /*11c0*/  STG.E desc[UR8][R2.64], R25 ;  /* 0x0000001902007986 */ /* 0x0003e8000c101908 */
[----:B------:R-:W2:Y:S01]  /*11d0*/  LDG.E R0, desc[UR6][R6.64] ;  /* 0x0000000606007981 */ /* 0x000ea2000c1e1900 */
[----:B------:R-:W-:Y:S02]  /*11e0*/  R2UR UR4, R14 ;  /* 0x000000000e0472ca */ /* 0x000fe400000e0000 */
[----:B------:R-:W-:Y:S02]  /*11f0*/  R2UR UR5, R15 ;  /* 0x000000000f0572ca */ /* 0x000fe400000e0000 */
[----:B------:R-:W-:-:S05]  /*1200*/  IADD3 R20, P0, PT, R6, R13, RZ ;  /* 0x0000000d06147210 */ /* 0x000fca0007f1e0ff */
[----:B------:R-:W-:-:S06]  /*1210*/  IMAD.X R21, R7, 0x1, R12, P0 ;  /* 0x0000000107157824 */ /* 0x000fcc00000e060c */
[----:B------:R-:W1:Y:S01]  /*1220*/  LDG.E R20, desc[UR4][R20.64] ;  /* 0x0000000414147981 */ /* 0x000e62000c1e1900 */
[----:B------:R-:W-:Y:S01]  /*1230*/  MOV R16, 0x3bbb989d ;  /* 0x3bbb989d00107802 */ /* 0x000fe20000000f00 */
[----:B------:R-:W-:Y:S01]  /*1240*/  IMAD.MOV.U32 R27, RZ, RZ, 0x437c0000 ;  /* 0x437c0000ff1b7424 */ /* 0x000fe200078e00ff */
[----:B------:R-:W-:Y:S01]  /*1250*/  BSSY.RECONVERGENT B0, `(.L_x_22361) ;  /* 0x0000022000007945 */ /* 0x000fe20003800200 */
[----:B--2---:R-:W-:-:S05]  /*1260*/  FMNMX R23, R0, -INF , !PT ;  /* 0xff80000000177809 */ /* 0x004fca0007800000 */
[----:B------:R-:W-:-:S04]  /*1270*/  FADD R23, R0, -R23 ;  /* 0x8000001700177221 */ /* 0x000fc80000000000 */
[----:B------:R-:W-:-:S04]  /*1280*/  FFMA.SAT R0, R23, R16, 0.5 ;  /* 0x3f00000017007423 */ /* 0x000fc80000002010 */
[----:B------:R-:W-:Y:S01]  /*1290*/  FFMA.RM R0, R0, R27, 12582913 ;  /* 0x4b40000100007423 */ /* 0x000fe2000000401b */
[----:B-1----:R-:W-:-:S03]  /*12a0*/  FMNMX R3, R20, -INF , !PT ;  /* 0xff80000014037809 */ /* 0x002fc60007800000 */
[----:B------:R-:W-:-:S04]  /*12b0*/  FADD R2, R0, -12583039 ;  /* 0xcb40007f00027421 */ /* 0x000fc80000000000 */
[----:B------:R-:W-:Y:S01]  /*12c0*/  FFMA R2, R23, 1.4426950216293334961, -R2 ;  /* 0x3fb8aa3b17027823 */ /* 0x000fe20000000802 */
[----:B------:R-:W-:-:S03]  /*12d0*/  FADD R3, R20, -R3 ;  /* 0x8000000314037221 */ /* 0x000fc60000000000 */
[----:B------:R-:W-:Y:S01]  /*12e0*/  FFMA R23, R23, 1.925963033500011079e-08, R2 ;  /* 0x32a5706017177823 */ /* 0x000fe20000000002 */
[----:B------:R-:W-:Y:S01]  /*12f0*/  SHF.L.U32 R2, R0, 0x17, RZ ;  /* 0x0000001700027819 */ /* 0x000fe200000006ff */
[----:B------:R-:W-:-:S04]  /*1300*/  FFMA.SAT R0, R3, R16, 0.5 ;  /* 0x3f00000003007423 */ /* 0x000fc80000002010 */
        /* <DEDUP_REMOVED lines=22> */
.L_x_22362:
[----:B------:R-:W-:Y:S05]  /*1470*/  BSYNC.RECONVERGENT B0 ;  /* 0x0000000000007941 */ /* 0x000fea0003800200 */
.L_x_22361:
        /* <DEDUP_REMOVED lines=25> */
[----:B------:R-:W-:-:S07]  /*1610*/  MOV R25, R23 ;  /* 0x0000001700197202 */ /* 0x000fce0000000f00 */
.L_x_22364:
[----:B------:R-:W-:Y:S05]  /*1620*/  BSYNC.RECONVERGENT B0 ;  /* 0x0000000000007941 */ /* 0x000fea0003800200 */
.L_x_22363:
[----:B------:R-:W1:Y:S01]  /*1630*/  LDCU.64 UR4, c[0x0][0x3a0] ;  /* 0x00007400ff0477ac */ /* 0x000e620008000a00 */
[----:B------:R-:W-:Y:S02]  /*1640*/  IADD3 R2, P0, PT, R6, R19, RZ ;  /* 0x0000001306027210 */ /* 0x000fe40007f1e0ff */
[----:B------:R-:W-:Y:S02]  /*1650*/  R2UR UR6, R14 ;  /* 0x000000000e0672ca */ /* 0x000fe400000e0000 */
[----:B------:R-:W-:Y:S01]  /*1660*/  R2UR UR7, R15 ;  /* 0x000000000f0772ca */ /* 0x000fe200000e0000 */
[----:B------:R-:W-:Y:S01]  /*1670*/  IMAD.X R3, R7, 0x1, R17, P0 ;  /* 0x0000000107037824 */ /* 0x000fe200000e0611 */
[----:B------:R-:W-:-:S04]  /*1680*/  IADD3 R11, P0, PT, R8, R11, RZ ;  /* 0x0000000b080b7210 */ /* 0x000fc80007f1e0ff */
[----:B------:R-:W-:Y:S02]  /*1690*/  IADD3.X R10, PT, PT, R9, R10, RZ, P0, !PT ;  /* 0x0000000a090a7210 */ /* 0x000fe400007fe4ff */
[----:B-1----:R-:W-:-:S05]  /*16a0*/  ISETP.GE.U32.AND P0, PT, R11, UR4, PT ;  /* 0x000000040b007c0c */ /* 0x002fca000bf06070 */
[----:B------:R3:W-:Y:S01]  /*16b0*/  STG.E desc[UR6][R2.64], R25 ;  /* 0x0000001902007986 */ /* 0x0007e2000c101906 */
[----:B------:R-:W-:-:S13]  /*16c0*/  ISETP.GE.AND.EX P0, PT, R10, UR5, PT, P0 ;  /* 0x000000050a007c0c */ /* 0x000fda000bf06300 */
[----:B---3--:R-:W-:Y:S05]  /*16d0*/  @!P0 BRA `(.L_x_22365) ;  /* 0xfffffff400308947 */ /* 0x008fea000383ffff */
[----:B------:R-:W-:Y:S05]  /*16e0*/  EXIT ;  /* 0x000000000000794d */ /* 0x000fea0003800000 */
        .weak           $__internal_447_$__cuda_sm20_div_u64
        .type           $__internal_447_$__cuda_sm20_div_u64,@function
        .size           $__internal_447_$__cuda_sm20_div_u64,($__internal_448_$__cuda_sm3x_div_rn_noftz_f32_slowpath - $__internal_447_$__cuda_sm20_div_u64)
$__internal_447_$__cuda_sm20_div_u64:
        /* <DEDUP_REMOVED lines=66> */
[----:B------:R-:W-:Y:S06]  /*1b10*/  RET.REL.NODEC R2 `(_Z15SoftmaxWarpImplI10DirectLoadIffE11DirectStoreIffEfLi1ELi1ELi1ELi2ELb0EL9Algorithm0EEvT_T0_ll) ;  /* 0xffffffe402387950 */ /* 0x000fec0003c3ffff */
        .weak           $__internal_448_$__cuda_sm3x_div_rn_noftz_f32_slowpath
        .type           $__internal_448_$__cuda_sm3x_div_rn_noftz_f32_slowpath,@function
        .size           $__internal_448_$__cuda_sm3x_div_rn_noftz_f32_slowpath,(.L_x_25900 - $__internal_448_$__cuda_sm3x_div_rn_noftz_f32_slowpath)
$__internal_448_$__cuda_sm3x_div_rn_noftz_f32_slowpath:
        /* <DEDUP_REMOVED lines=34> */
.L_x_22367:
        /* <DEDUP_REMOVED lines=51> */
.L_x_22374:
[----:B------:R-:W-:-:S04]  /*2070*/  LOP3.LUT R2, R2, 0x80000000, RZ, 0xc0, !PT ;  /* 0x8000000002027812 */ /* 0x000fc800078ec0ff */
[----:B------:R-:W-:Y:S01]  /*2080*/  LOP3.LUT R2, R2, 0x7f800000, RZ, 0xfc, !PT ;  /* 0x7f80000002027812 */ /* 0x000fe200078efcff */
[----:B------:R-:W-:Y:S06]  /*2090*/  BRA `(.L_x_22375) ;  /* 0x0000000000047947 */ /* 0x000fec0003800000 */
.L_x_22373:
[----:B------:R-:W-:-:S07]  /*20a0*/  IMAD R2, R25, 0x800000, R2 ;  /* 0x0080000019027824 */ /* 0x000fce00078e0202 */
.L_x_22375:
[----:B------:R-:W-:Y:S05]  /*20b0*/  BSYNC.RECONVERGENT B3 ;  /* 0x0000000000037941 */ /* 0x000fea0003800200 */
.L_x_22372:
[----:B------:R-:W-:Y:S05]  /*20c0*/  BRA `(.L_x_22376) ;  /* 0x0000000000207947 */ /* 0x000fea0003800000 */
.L_x_22371:
[----:B------:R-:W-:-:S04]  /*20d0*/  LOP3.LUT R2, R3, 0x80000000, R2, 0x48, !PT ;  /* 0x8000000003027812 */ /* 0x000fc800078e4802 */
[----:B------:R-:W-:Y:S01]  /*20e0*/  LOP3.LUT R2, R2, 0x7f800000, RZ, 0xfc, !PT ;  /* 0x7f80000002027812 */ /* 0x000fe200078efcff */
[----:B------:R-:W-:Y:S06]  /*20f0*/  BRA `(.L_x_22376) ;  /* 0x0000000000147947 */ /* 0x000fec0003800000 */
.L_x_22370:
[----:B------:R-:W-:Y:S01]  /*2100*/  LOP3.LUT R2, R3, 0x80000000, R2, 0x48, !PT ;  /* 0x8000000003027812 */ /* 0x000fe200078e4802 */
[----:B------:R-:W-:Y:S06]  /*2110*/  BRA `(.L_x_22376) ;  /* 0x00000000000c7947 */ /* 0x000fec0003800000 */
.L_x_22369:
[----:B------:R-:W0:Y:S01]  /*2120*/  MUFU.RSQ R2, -QNAN ;  /* 0xffc0000000027908 */ /* 0x000e220000001400 */
[----:B------:R-:W-:Y:S05]  /*2130*/  BRA `(.L_x_22376) ;  /* 0x0000000000047947 */ /* 0x000fea0003800000 */
.L_x_22368:
[----:B------:R-:W-:-:S07]  /*2140*/  FADD.FTZ R2, R2, R3 ;  /* 0x0000000302027221 */ /* 0x000fce0000010000 */
.L_x_22376:
[----:B------:R-:W-:Y:S05]  /*2150*/  BSYNC.RECONVERGENT B2 ;  /* 0x0000000000027941 */ /* 0x000fea0003800200 */
.L_x_22366:
[----:B------:R-:W-:Y:S01]  /*2160*/  HFMA2 R3, -RZ, RZ, 0, 0 ;  /* 0x00000000ff037431 */ /* 0x000fe200000001ff */
[----:B0-----:R-:W-:Y:S01]  /*2170*/  MOV R23, R2 ;  /* 0x0000000200177202 */ /* 0x001fe20000000f00 */
[----:B------:R-:W-:-:S04]  /*2180*/  IMAD.MOV.U32 R2, RZ, RZ, R16 ;  /* 0x000000ffff027224 */ /* 0x000fc800078e0010 */
[----:B------:R-:W-:Y:S05]  /*2190*/  RET.REL.NODEC R2 `(_Z15SoftmaxWarpImplI10DirectLoadIffE11DirectStoreIffEfLi1ELi1ELi1ELi2ELb0EL9Algorithm0EEvT_T0_ll) ;  /* 0xffffffdc02987950 */ /* 0x000fea0003c3ffff */
.L_x_22377:
        /* <DEDUP_REMOVED lines=14> */
.L_x_25900:


//--------------------- .text._Z15SoftmaxWarpImplI10DirectLoadIffE11DirectStoreIffEfLi2ELi32ELi32ELi1ELb1EL9Algorithm0EEvT_T0_ll --------------------------
	.section	.text._Z15SoftmaxWarpImplI10DirectLoadIffE11DirectStoreIffEfLi2ELi32ELi32ELi1ELb1EL9Algorithm0EEvT_T0_ll,"ax",@progbits
	.align	128
        .global         _Z15SoftmaxWarpImplI10DirectLoadIffE11DirectStoreIffEfLi2ELi32ELi32ELi1ELb1EL9Algorithm0EEvT_T0_ll
        .type           _Z15SoftmaxWarpImplI10DirectLoadIffE11DirectStoreIffEfLi2ELi32ELi32ELi1ELb1EL9Algorithm0EEvT_T0_ll,@function
        .size           _Z15SoftmaxWarpImplI10DirectLoadIffE11DirectStoreIffEfLi2ELi32ELi32ELi1ELb1EL9Algorithm0EEvT_T0_ll,(.L_x_25901 - _Z15SoftmaxWarpImplI10DirectLoadIffE11DirectStoreIffEfLi2ELi32ELi32ELi1ELb1EL9Algorithm0EEvT_T0_ll)
        .other          _Z15SoftmaxWarpImplI10DirectLoadIffE11DirectStoreIffEfLi2ELi32ELi32ELi1ELb1EL9Algorithm0EEvT_T0_ll,@"STO_CUDA_ENTRY STV_DEFAULT"
_Z15SoftmaxWarpImplI10DirectLoadIffE11DirectStoreIffEfLi2ELi32ELi32ELi1ELb1EL9Algorithm0EEvT_T0_ll:
.text._Z15SoftmaxWarpImplI10DirectLoadIffE11DirectStoreIffEfLi2ELi32ELi32ELi1ELb1EL9Algorithm0EEvT_T0_ll:
        /* <DEDUP_REMOVED lines=24> */
.L_x_22378:
        /* <DEDUP_REMOVED lines=29> */
.L_x_22476:
[----:B-1--4-:R-:W1:Y:S01]  /*0350*/  LDC.64 R6, c[0x0][0x388] ;  /* 0x0000e200ff067b82 */ /* 0x012e620000000a00 */
        /* <DEDUP_REMOVED lines=11> */
[----:B------:R-:W-:Y:S01]  /*0410*/  ISETP.GE.U32.AND P0, PT, R68, UR40, PT ;  /* 0x0000002844007c0c */ /* 0x000fe2000bf06070 */
[-C--:B-1----:R-:W-:Y:S02]  /*0420*/  @!P3 IMAD R0, R45, R6.reuse, RZ ;  /* 0x000000062d00b224 */ /* 0x082fe400078e02ff */
[----:B------:R-:W1:Y:S01]  /*0430*/  LDC.64 R12, c[0x0][0x380] ;  /* 0x0000e000ff0c7b82 */ /* 0x000e620000000a00 */
[C---:B------:R-:W-:Y:S01]  /*0440*/  @!P3 IMAD.WIDE.U32 R2, R47.reuse, R6, R74 ;  /* 0x000000062f02b225 */ /* 0x040fe200078e004a */
[----:B------:R-:W-:Y:S02]  /*0450*/  @!P6 MOV R73, RZ ;  /* 0x000000ff0049e202 */ /* 0x000fe40000000f00 */
[----:B------:R-:W-:Y:S01]  /*0460*/  ISETP.GE.AND.EX P4, PT, RZ, UR41, PT, P0 ;  /* 0x00000029ff007c0c */ /* 0x000fe2000bf86300 */
[----:B------:R-:W-:Y:S01]  /*0470*/  @!P3 IMAD R7, R47, R7, R0 ;  /* 0x000000072f07b224 */ /* 0x000fe200078e0200 */
[----:B------:R-:W-:Y:S01]  /*0480*/  @!P5 MOV R71, RZ ;  /* 0x000000ff0047d202 */ /* 0x000fe20000000f00 */
[-C--:B--2---:R-:W-:Y:S01]  /*0490*/  @!P6 IMAD R6, R45, R4.reuse, RZ ;  /* 0x000000042d06e224 */ /* 0x084fe200078e02ff */
[----:B------:R-:W2:Y:S02]  /*04a0*/  LDC.64 R20, c[0x0][0x388] ;  /* 0x0000e200ff147b82 */ /* 0x000ea40000000a00 */
[----:B------:R-:W-:Y:S01]  /*04b0*/  @!P3 IADD3 R7, PT, PT, R3, R7, RZ ;  /* 0x000000070307b210 */ /* 0x000fe20007ffe0ff */
[C---:B------:R-:W-:Y:S01]  /*04c0*/  @!P6 IMAD R9, R47.reuse, R5, R6 ;  /* 0x000000052f09e224 */ /* 0x040fe200078e0206 */
[----:B------:R-:W-:Y:S01]  /*04d0*/  P2R R6, PR, RZ, 0x20 ;  /* 0x00000020ff067803 */ /* 0x000fe20000000000 */
[----:B------:R-:W-:Y:S01]  /*04e0*/  @!P6 IMAD.WIDE.U32 R4, R47, R4, R72 ;  /* 0x000000042f04e225 */ /* 0x000fe200078e0048 */
[----:B------:R-:W-:-:S02]  /*04f0*/  @!P3 LEA.HI R0, P1, R7, R2, RZ, 0x1 ;  /* 0x000000020700b211 */ /* 0x000fc400078308ff */
[----:B------:R-:W4:Y:S01]  /*0500*/  LDC.64 R16, c[0x0][0x380] ;  /* 0x0000e000ff107b82 */ /* 0x000f220000000a00 */
[----:B---3--:R-:W-:Y:S01]  /*0510*/  @!P5 IMAD R14, R45, R10, RZ ;  /* 0x0000000a2d0ed224 */ /* 0x008fe200078e02ff */
[----:B------:R-:W-:Y:S02]  /*0520*/  @!P3 IADD3.X R7, PT, PT, RZ, R7, RZ, P1, !PT ;  /* 0x00000007ff07b210 */ /* 0x000fe40000ffe4ff */
[C---:B------:R-:W-:Y:S01]  /*0530*/  @!P3 SHF.L.U32 R3, R0.reuse, 0x2, RZ ;  /* 0x000000020003b819 */ /* 0x040fe200000006ff */
[----:B------:R-:W-:Y:S01]  /*0540*/  @!P5 IMAD R15, R47, R11, R14 ;  /* 0x0000000b2f0fd224 */ /* 0x000fe200078e020e */
[----:B------:R-:W-:Y:S02]  /*0550*/  @!P3 SHF.L.U64.HI R0, R0, 0x2, R7 ;  /* 0x000000020000b819 */ /* 0x000fe40000010207 */
[----:B------:R-:W-:Y:S01]  /*0560*/  @!P6 IADD3 R7, PT, PT, R9, R5, RZ ;  /* 0x000000050907e210 */ /* 0x000fe20007ffe0ff */
[----:B------:R-:W3:Y:S01]  /*0570*/  LDC.64 R18, c[0x0][0x380] ;  /* 0x0000e000ff127b82 */ /* 0x000ee20000000a00 */
[----:B------:R-:W-:-:S02]  /*0580*/  @!P3 LOP3.LUT R3, R3, 0xfffffff8, RZ, 0xc0, !PT ;  /* 0xfffffff80303b812 */ /* 0x000fc400078ec0ff */
[----:B------:R-:W-:Y:S01]  /*0590*/  @!P6 LEA.HI R8, P2, R7, R4, RZ, 0x1 ;  /* 0x000000040708e211 */ /* 0x000fe200078508ff */
[----:B------:R-:W-:Y:S01]  /*05a0*/  @!P5 IMAD.WIDE.U32 R4, R47, R10, R70 ;  /* 0x0000000a2f04d225 */ /* 0x000fe200078e0046 */
[----:B-1----:R-:W-:Y:S02]  /*05b0*/  @!P3 IADD3 R2, P1, PT, R3, R12, RZ ;  /* 0x0000000c0302b210 */ /* 0x002fe40007f3e0ff */
[----:B------:R-:W-:Y:S01]  /*05c0*/  @!P6 SHF.L.U32 R11, R8, 0x2, RZ ;  /* 0x00000002080be819 */ /* 0x000fe200000006ff */
[----:B------:R-:W1:Y:S01]  /*05d0*/  LDC.64 R24, c[0x0][0x388] ;  /* 0x0000e200ff187b82 */ /* 0x000e620000000a00 */
[----:B------:R-:W-:Y:S01]  /*05e0*/  @!P3 IADD3.X R3, PT, PT, R0, R13, RZ, P1, !PT ;  /* 0x0000000d0003b210 */ /* 0x000fe20000ffe4ff */
[----:B--2---:R-:W-:Y:S01]  /*05f0*/  @!P4 IMAD R12, R45, R20, RZ ;  /* 0x000000142d0cc224 */ /* 0x004fe200078e02ff */
[----:B------:R-:W-:Y:S02]  /*0600*/  @!P5 IADD3 R13, PT, PT, R15, R5, RZ ;  /* 0x000000050f0dd210 */ /* 0x000fe40007ffe0ff */
[----:B------:R-:W-:Y:S01]  /*0610*/  @!P6 IADD3.X R7, PT, PT, RZ, R7, RZ, P2, !PT ;  /* 0x00000007ff07e210 */ /* 0x000fe200017fe4ff */
[----:B------:R-:W-:Y:S01]  /*0620*/  @!P4 IMAD R21, R47, R21, R12 ;  /* 0x000000152f15c224 */ /* 0x000fe200078e020c */
[----:B------:R-:W-:Y:S01]  /*0630*/  @!P5 LEA.HI R0, P1, R13, R4, RZ, 0x1 ;  /* 0x000000040d00d211 */ /* 0x000fe200078308ff */
[----:B------:R-:W2:Y:S01]  /*0640*/  LDC.64 R22, c[0x0][0x380] ;  /* 0x0000e000ff167b82 */ /* 0x000ea20000000a00 */
[----:B------:R-:W-:-:S02]  /*0650*/  @!P6 LOP3.LUT R11, R11, 0xfffffff8, RZ, 0xc0, !PT ;  /* 0xfffffff80b0be812 */ /* 0x000fc400078ec0ff */
[----:B------:R-:W-:Y:S02]  /*0660*/  @!P4 MOV R69, RZ ;  /* 0x000000ff0045c202 */ /* 0x000fe40000000f00 */
[----:B------:R-:W-:Y:S02]  /*0670*/  @!P5 SHF.L.U32 R15, R0, 0x2, RZ ;  /* 0x00000002000fd819 */ /* 0x000fe400000006ff */
[----:B------:R-:W-:Y:S01]  /*0680*/  ISETP.GE.U32.AND P2, PT, R66, UR40, PT ;  /* 0x0000002842007c0c */ /* 0x000fe2000bf46070 */
[----:B------:R-:W-:Y:S01]  /*0690*/  @!P4 IMAD.WIDE.U32 R4, R47, R20, R68 ;  /* 0x000000142f04c225 */ /* 0x000fe200078e0044 */
[----:B------:R-:W-:Y:S01]  /*06a0*/  @!P6 SHF.L.U64.HI R8, R8, 0x2, R7 ;  /* 0x000000020808e819 */ /* 0x000fe20000010207 */
[----:B------:R-:W5:Y:S01]  /*06b0*/  LDC.64 R28, c[0x0][0x388] ;  /* 0x0000e200ff1c7b82 */ /* 0x000f620000000a00 */
[----:B----4-:R-:W-:Y:S02]  /*06c0*/  @!P6 IADD3 R10, P0, PT, R11, R16, RZ ;  /* 0x000000100b0ae210 */ /* 0x010fe40007f1e0ff */
[----:B------:R-:W-:-:S02]  /*06d0*/  @!P5 IADD3.X R13, PT, PT, RZ, R13, RZ, P1, !PT ;  /* 0x0000000dff0dd210 */ /* 0x000fc40000ffe4ff */
[----:B------:R-:W-:Y:S02]  /*06e0*/  @!P5 LOP3.LUT R15, R15, 0xfffffff8, RZ, 0xc0, !PT ;  /* 0xfffffff80f0fd812 */ /* 0x000fe400078ec0ff */
[----:B------:R-:W-:Y:S01]  /*06f0*/  ISETP.GE.AND.EX P3, PT, RZ, UR41, PT, P2 ;  /* 0x00000029ff007c0c */ /* 0x000fe2000bf66320 */
[----:B------:R-:W4:Y:S01]  /*0700*/  LDC.64 R30, c[0x0][0x380] ;  /* 0x0000e000ff1e7b82 */ /* 0x000f220000000a00 */
[----:B------:R-:W-:Y:S02]  /*0710*/  @!P6 IADD3.X R11, PT, PT, R8, R17, RZ, P0, !PT ;  /* 0x00000011080be210 */ /* 0x000fe400007fe4ff */
[----:B------:R-:W-:Y:S02]  /*0720*/  @!P5 SHF.L.U64.HI R0, R0, 0x2, R13 ;  /* 0x000000020000d819 */ /* 0x000fe4000001020d */
[----:B---3--:R-:W-:Y:S02]  /*0730*/  @!P5 IADD3 R14, P0, PT, R15, R18, RZ ;  /* 0x000000120f0ed210 */ /* 0x008fe40007f1e0ff */
[----:B------:R-:W-:-:S02]  /*0740*/  @!P4 IADD3 R13, PT, PT, R21, R5, RZ ;  /* 0x00000005150dc210 */ /* 0x000fc40007ffe0ff */
[----:B------:R-:W-:Y:S01]  /*0750*/  @!P5 IADD3.X R15, PT, PT, R0, R19, RZ, P0, !PT ;  /* 0x00000013000fd210 */ /* 0x000fe200007fe4ff */
[----:B------:R-:W3:Y:S01]  /*0760*/  LDC.64 R20, c[0x0][0x380] ;  /* 0x0000e000ff147b82 */ /* 0x000ee20000000a00 */
[----:B------:R-:W-:Y:S01]  /*0770*/  @!P4 LEA.HI R0, P0, R13, R4, RZ, 0x1 ;  /* 0x000000040d00c211 */ /* 0x000fe200078108ff */
[-C--:B-1----:R-:W-:Y:S01]  /*0780*/  @!P3 IMAD R8, R45, R24.reuse, RZ ;  /* 0x000000182d08b224 */ /* 0x082fe200078e02ff */
[----:B------:R-:W-:Y:S02]  /*0790*/  ISETP.GE.U32.AND P1, PT, R64, UR40, PT ;  /* 0x0000002840007c0c */ /* 0x000fe4000bf26070 */
[----:B------:R-:W-:Y:S01]  /*07a0*/  @!P3 MOV R67, RZ ;  /* 0x000000ff0043b202 */ /* 0x000fe20000000f00 */
[----:B------:R-:W-:Y:S01]  /*07b0*/  @!P4 IMAD.SHL.U32 R17, R0, 0x4, RZ ;  /* 0x000000040011c824 */ /* 0x000fe200078e00ff */
[----:B------:R-:W-:Y:S01]  /*07c0*/  ISETP.GE.AND.EX P1, PT, RZ, UR41, PT, P1 ;  /* 0x00000029ff007c0c */ /* 0x000fe2000bf26310 */
[C---:B------:R-:W-:Y:S01]  /*07d0*/  @!P3 IMAD R25, R47.reuse, R25, R8 ;  /* 0x000000192f19b224 */ /* 0x040fe200078e0208 */
[----:B------:R-:W-:Y:S01]  /*07e0*/  @!P4 IADD3.X R13, PT, PT, RZ, R13, RZ, P0, !PT ;  /* 0x0000000dff0dc210 */ /* 0x000fe200007fe4ff */
[----:B------:R-:W-:Y:S01]  /*07f0*/  @!P3 IMAD.WIDE.U32 R4, R47, R24, R66 ;  /* 0x000000182f04b225 */ /* 0x000fe200078e0042 */
[----:B------:R-:W-:-:S02]  /*0800*/  @!P4 LOP3.LUT R17, R17, 0xfffffff8, RZ, 0xc0, !PT ;  /* 0xfffffff81111c812 */ /* 0x000fc400078ec0ff */
[----:B------:R-:W-:Y:S02]  /*0810*/  @!P4 SHF.L.U64.HI R0, R0, 0x2, R13 ;  /* 0x000000020000c819 */ /* 0x000fe4000001020d */
[----:B--2---:R-:W-:Y:S02]  /*0820*/  @!P4 IADD3 R16, P0, PT, R17, R22, RZ ;  /* 0x000000161110c210 */ /* 0x004fe40007f1e0ff */
[----:B------:R-:W-:Y:S02]  /*0830*/  @!P3 IADD3 R13, PT, PT, R25, R5, RZ ;  /* 0x00000005190db210 */ /* 0x000fe40007ffe0ff */
[----:B------:R-:W-:Y:S01]  /*0840*/  @!P4 IADD3.X R17, PT, PT, R0, R23, RZ, P0, !PT ;  /* 0x000000170011c210 */ /* 0x000fe200007fe4ff */
[----:B-----5:R-:W-:Y:S01]  /*0850*/  @!P1 IMAD R12, R45, R28, RZ ;  /* 0x0000001c2d0c9224 */ /* 0x020fe200078e02ff */
[----:B------:R-:W-:Y:S01]  /*0860*/  @!P3 LEA.HI R0, P0, R13, R4, RZ, 0x1 ;  /* 0x000000040d00b211 */ /* 0x000fe200078108ff */
[----:B------:R-:W1:Y:S01]  /*0870*/  LDC.64 R22, c[0x0][0x380] ;  /* 0x0000e000ff167b82 */ /* 0x000e620000000a00 */
[----:B------:R-:W-:Y:S01]  /*0880*/  @!P1 MOV R65, RZ ;  /* 0x000000ff00419202 */ /* 0x000fe20000000f00 */
[----:B------:R-:W-:Y:S01]  /*0890*/  @!P1 IMAD R29, R47, R29, R12 ;  /* 0x0000001d2f1d9224 */ /* 0x000fe200078e020c */
[----:B------:R-:W-:-:S02]  /*08a0*/  @!P3 SHF.L.U32 R19, R0, 0x2, RZ ;  /* 0x000000020013b819 */ /* 0x000fc400000006ff */
[----:B------:R-:W-:Y:S01]  /*08b0*/  @!P3 IADD3.X R13, PT, PT, RZ, R13, RZ, P0, !PT ;  /* 0x0000000dff0db210 */ /* 0x000fe200007fe4ff */
[----:B------:R-:W-:Y:S01]  /*08c0*/  @!P1 IMAD.WIDE.U32 R4, R47, R28, R64 ;  /* 0x0000001c2f049225 */ /* 0x000fe200078e0040 */
[----:B------:R-:W-:Y:S01]  /*08d0*/  @!P3 LOP3.LUT R19, R19, 0xfffffff8, RZ, 0xc0, !PT ;  /* 0xfffffff81313b812 */ /* 0x000fe200078ec0ff */
[----:B------:R-:W2:Y:S01]  /*08e0*/  LDC.64 R24, c[0x0][0x388] ;  /* 0x0000e200ff187b82 */ /* 0x000ea20000000a00 */
[----:B------:R-:W-:Y:S02]  /*08f0*/  @!P3 SHF.L.U64.HI R0, R0, 0x2, R13 ;  /* 0x000000020000b819 */ /* 0x000fe4000001020d */
[----:B---3--:R-:W-:Y:S02]  /*0900*/  @!P3 IADD3 R18, P0, PT, R19, R20, RZ ;  /* 0x000000141312b210 */ /* 0x008fe40007f1e0ff */
[----:B------:R-:W-:Y:S02]  /*0910*/  @!P1 IADD3 R5, PT, PT, R29, R5, RZ ;  /* 0x000000051d059210 */ /* 0x000fe40007ffe0ff */
[----:B------:R-:W-:-:S02]  /*0920*/  @!P3 IADD3.X R19, PT, PT, R0, R21, RZ, P0, !PT ;  /* 0x000000150013b210 */ /* 0x000fc400007fe4ff */
[----:B------:R-:W-:Y:S02]  /*0930*/  @!P1 LEA.HI R0, P0, R5, R4, RZ, 0x1 ;  /* 0x0000000405009211 */ /* 0x000fe400078108ff */
[----:B------:R-:W-:Y:S02]  /*0940*/  P2R R8, PR, RZ, 0x2 ;  /* 0x00000002ff087803 */ /* 0x000fe40000000000 */
[C---:B------:R-:W-:Y:S02]  /*0950*/  @!P1 SHF.L.U32 R21, R0.reuse, 0x2, RZ ;  /* 0x0000000200159819 */ /* 0x040fe400000006ff */
[----:B------:R-:W-:Y:S02]  /*0960*/  @!P1 IADD3.X R5, PT, PT, RZ, R5, RZ, P0, !PT ;  /* 0x00000005ff059210 */ /* 0x000fe400007fe4ff */
[----:B------:R-:W-:Y:S02]  /*0970*/  @!P1 LOP3.LUT R21, R21, 0xfffffff8, RZ, 0xc0, !PT ;  /* 0xfffffff815159812 */ /* 0x000fe400078ec0ff */
[----:B------:R-:W-:-:S02]  /*0980*/  @!P1 SHF.L.U64.HI R0, R0, 0x2, R5 ;  /* 0x0000000200009819 */ /* 0x000fc40000010205 */
[----:B-1----:R-:W-:Y:S02]  /*0990*/  @!P1 IADD3 R20, P0, PT, R21, R22, RZ ;  /* 0x0000001615149210 */ /* 0x002fe40007f1e0ff */
[----:B------:R-:W-:Y:S02]  /*09a0*/  P2R R7, PR, RZ, 0x8 ;  /* 0x00000008ff077803 */ /* 0x000fe40000000000 */
[----:B------:R-:W-:Y:S02]  /*09b0*/  @!P1 IADD3.X R21, PT, PT, R0, R23, RZ, P0, !PT ;  /* 0x0000001700159210 */ /* 0x000fe400007fe4ff */
[----:B------:R-:W-:Y:S02]  /*09c0*/  ISETP.GE.U32.AND P0, PT, R62, UR40, PT ;  /* 0x000000283e007c0c */ /* 0x000fe4000bf06070 */
[----:B------:R-:W-:Y:S02]  /*09d0*/  P2R R9, PR, RZ, 0x10 ;  /* 0x00000010ff097803 */ /* 0x000fe40000000000 */
[----:B------:R-:W-:-:S04]  /*09e0*/  ISETP.GE.AND.EX P1, PT, RZ, UR41, PT, P0 ;  /* 0x00000029ff007c0c */ /* 0x000fc8000bf26300 */
[----:B------:R-:W-:-:S09]  /*09f0*/  P2R R13, PR, RZ, 0x2 ;  /* 0x00000002ff0d7803 */ /* 0x000fd20000000000 */
[----:B------:R-:W-:Y:S01]  /*0a00*/  @!P1 MOV R63, RZ ;  /* 0x000000ff003f9202 */ /* 0x000fe20000000f00 */
[----:B--2---:R-:W-:-:S04]  /*0a10*/  @!P1 IMAD R0, R45, R24, RZ ;  /* 0x000000182d009224 */ /* 0x004fc800078e02ff */
[C---:B------:R-:W-:Y:S02]  /*0a20*/  @!P1 IMAD R25, R47.reuse, R25, R0 ;  /* 0x000000192f199224 */ /* 0x040fe400078e0200 */
[----:B------:R-:W-:-:S05]  /*0a30*/  @!P1 IMAD.WIDE.U32 R4, R47, R24, R62 ;  /* 0x000000182f049225 */ /* 0x000fca00078e003e */
[----:B------:R-:W-:Y:S02]  /*0a40*/  @!P1 IADD3 R5, PT, PT, R25, R5, RZ ;  /* 0x0000000519059210 */ /* 0x000fe40007ffe0ff */
[----:B------:R-:W1:Y:S02]  /*0a50*/  LDC.64 R24, c[0x0][0x380] ;  /* 0x0000e000ff187b82 */ /* 0x000e640000000a00 */
        /* <DEDUP_REMOVED lines=20> */
[----:B------:R-:W-:Y:S01]  /*0ba0*/  @!P1 LOP3.LUT R25, R25, 0xfffffff8, RZ, 0xc0, !PT ;  /* 0xfffffff819199812 */ /* 0x000fe200078ec0ff */
[----:B------:R-:W1:Y:S03]  /*0bb0*/  LDC.64 R4, c[0x0][0x388] ;  /* 0x0000e200ff047b82 */ /* 0x000e660000000a00 */
[----:B----4-:R-:W-:-:S04]  /*0bc0*/  @!P1 IADD3 R24, P0, PT, R25, R30, RZ ;  /* 0x0000001e19189210 */ /* 0x010fc80007f1e0ff */
[----:B------:R-:W-:Y:S02]  /*0bd0*/  @!P1 IADD3.X R25, PT, PT, R0, R31, RZ, P0, !PT ;  /* 0x0000001f00199210 */ /* 0x000fe400007fe4ff */
[----:B------:R-:W-:Y:S01]  /*0be0*/  ISETP.GE.U32.AND P0, PT, R58, UR40, PT ;  /* 0x000000283a007c0c */ /* 0x000fe2000bf06070 */
[----:B------:R-:W2:Y:S03]  /*0bf0*/  LDC.64 R30, c[0x0][0x380] ;  /* 0x0000e000ff1e7b82 */ /* 0x000ea60000000a00 */
[----:B------:R-:W-:-:S04]  /*0c00*/  ISETP.GE.AND.EX P1, PT, RZ, UR41, PT, P0 ;  /* 0x00000029ff007c0c */ /* 0x000fc8000bf26300 */
[----:B------:R-:W-:-:S09]  /*0c10*/  P2R R26, PR, RZ, 0x2 ;  /* 0x00000002ff1a7803 */ /* 0x000fd20000000000 */
[----:B-1----:R-:W-:Y:S01]  /*0c20*/  @!P1 IMAD R0, R45, R4, RZ ;  /* 0x000000042d009224 */ /* 0x002fe200078e02ff */
        /* <DEDUP_REMOVED lines=10> */
[----:B--2---:R-:W-:-:S04]  /*0cd0*/  @!P1 IADD3 R78, P0, PT, R79, R30, RZ ;  /* 0x0000001e4f4e9210 */ /* 0x004fc80007f1e0ff */
        /* <DEDUP_REMOVED lines=19> */
[----:B------:R-:W2:Y:S01]  /*0e10*/  LDC.64 R30, c[0x0][0x380] ;  /* 0x0000e000ff1e7b82 */ /* 0x000ea20000000a00 */
[----:B------:R-:W-:Y:S02]  /*0e20*/  ISETP.NE.AND P0, PT, R27, RZ, PT ;  /* 0x000000ff1b00720c */ /* 0x000fe40003f05270 */
[----:B------:R-:W-:-:S11]  /*0e30*/  ISETP.GE.AND.EX P1, PT, RZ, UR41, PT, P1 ;  /* 0x00000029ff007c0c */ /* 0x000fd6000bf26310 */
[----:B------:R-:W-:Y:S02]  /*0e40*/  @!P0 R2UR UR6, R42 ;  /* 0x000000002a0682ca */ /* 0x000fe400000e0000 */
[-C--:B-1----:R-:W-:Y:S01]  /*0e50*/  @!P1 IMAD R0, R45, R4.reuse, RZ ;  /* 0x000000042d009224 */ /* 0x082fe200078e02ff */
[----:B------:R-:W-:Y:S02]  /*0e60*/  @!P1 MOV R55, RZ ;  /* 0x000000ff00379202 */ /* 0x000fe40000000f00 */
[----:B------:R-:W-:Y:S01]  /*0e70*/  @!P0 R2UR UR7, R43 ;  /* 0x000000002b0782ca */ /* 0x000fe200000e0000 */
[C---:B------:R-:W-:Y:S02]  /*0e80*/  @!P1 IMAD R27, R47.reuse, R5, R0 ;  /* 0x000000052f1b9224 */ /* 0x040fe400078e0200 */
[----:B------:R-:W-:-:S05]  /*0e90*/  @!P1 IMAD.WIDE.U32 R4, R47, R4, R54 ;  /* 0x000000042f049225 */ /* 0x000fca00078e0036 */
[----:B------:R-:W-:Y:S02]  /*0ea0*/  @!P1 IADD3 R5, PT, PT, R27, R5, RZ ;  /* 0x000000051b059210 */ /* 0x000fe40007ffe0ff */
[----:B------:R-:W-:Y:S02]  /*0eb0*/  P2R R27, PR, RZ, 0x2 ;  /* 0x00000002ff1b7803 */ /* 0x000fe40000000000 */
        /* <DEDUP_REMOVED lines=22> */
[----:B------:R-:W1:Y:S01]  /*1020*/  LDC.64 R4, c[0x0][0x388] ;  /* 0x0000e200ff047b82 */ /* 0x000e620000000a00 */
[----:B--2---:R-:W-:-:S05]  /*1030*/  @!P2 IADD3 R86, P3, PT, R87, R30, RZ ;  /* 0x0000001e5756a210 */ /* 0x004fca0007f7e0ff */
[----:B------:R-:W-:Y:S01]  /*1040*/  @!P2 IMAD.X R87, R0, 0x1, R31, P3 ;  /* 0x000000010057a824 */ /* 0x000fe200018e061f */
[----:B------:R-:W-:Y:S01]  /*1050*/  ISETP.GE.U32.AND P3, PT, R50, UR40, PT ;  /* 0x0000002832007c0c */ /* 0x000fe2000bf66070 */
[----:B------:R-:W2:Y:S01]  /*1060*/  LDC.64 R30, c[0x0][0x380] ;  /* 0x0000e000ff1e7b82 */ /* 0x000ea20000000a00 */
[----:B------:R-:W-:Y:S02]  /*1070*/  ISETP.NE.AND P2, PT, R13, RZ, PT ;  /* 0x000000ff0d00720c */ /* 0x000fe40003f45270 */
[----:B------:R-:W-:-:S13]  /*1080*/  ISETP.GE.AND.EX P3, PT, RZ, UR41, PT, P3 ;  /* 0x00000029ff007c0c */ /* 0x000fda000bf66330 */
[----:B-1----:R-:W-:Y:S01]  /*1090*/  @!P3 IMAD R0, R45, R4, RZ ;  /* 0x000000042d00b224 */ /* 0x002fe200078e02ff */
[----:B------:R-:W-:-:S03]  /*10a0*/  @!P3 MOV R51, RZ ;  /* 0x000000ff0033b202 */ /* 0x000fc60000000f00 */
[C---:B------:R-:W-:Y:S02]  /*10b0*/  @!P3 IMAD R29, R47.reuse, R5, R0 ;  /* 0x000000052f1db224 */ /* 0x040fe400078e0200 */
[----:B------:R-:W-:-:S05]  /*10c0*/  @!P3 IMAD.WIDE.U32 R4, R47, R4, R50 ;  /* 0x000000042f04b225 */ /* 0x000fca00078e0032 */
[----:B------:R-:W-:Y:S02]  /*10d0*/  @!P3 IADD3 R5, PT, PT, R29, R5, RZ ;  /* 0x000000051d05b210 */ /* 0x000fe40007ffe0ff */
[----:B------:R-:W-:Y:S02]  /*10e0*/  P2R R29, PR, RZ, 0x8 ;  /* 0x00000008ff1d7803 */ /* 0x000fe40000000000 */
        /* <DEDUP_REMOVED lines=12> */
[----:B------:R-:W-:-:S09]  /*11b0*/  P2R R36, PR, RZ, 0x10 ;  /* 0x00000010ff247803 */ /* 0x000fd20000000000 */
[----:B------:R-:W-:Y:S02]  /*11c0*/  @!P4 MOV R4, R48 ;  /* 0x000000300004c202 */ /* 0x000fe40000000f00 */
[----:B------:R-:W-:Y:S01]  /*11d0*/  @!P4 MOV R5, RZ ;  /* 0x000000ff0005c202 */ /* 0x000fe20000000f00 */
[-C--:B-1----:R-:W-:Y:S02]  /*11e0*/  @!P4 IMAD R0, R45, R30.reuse, RZ ;  /* 0x0000001e2d00c224 */ /* 0x082fe400078e02ff */
[----:B------:R-:W-:-:S04]  /*11f0*/  @!P4 IMAD.WIDE.U32 R4, R47, R30, R4 ;  /* 0x0000001e2f04c225 */ /* 0x000fc800078e0004 */
[----:B------:R-:W-:-:S05]  /*1200*/  @!P4 IMAD R31, R47, R31, R0 ;  /* 0x0000001f2f1fc224 */ /* 0x000fca00078e0200 */
        /* <DEDUP_REMOVED lines=30> */
[----:B------:R-:W-:Y:S02]  /*13f0*/  MOV R9, 0xff800000 ;  /* 0xff80000000097802 */ /* 0x000fe40000000f00 */
[----:B------:R-:W-:Y:S02]  /*1400*/  P2R R34, PR, RZ, 0x20 ;  /* 0x00000020ff227803 */ /* 0x000fe40000000000 */
[----:B------:R-:W-:Y:S02]  /*1410*/  ISETP.NE.AND P5, PT, R6, RZ, PT ;  /* 0x000000ff0600720c */ /* 0x000fe40003fa5270 */
[----:B------:R-:W-:Y:S01]  /*1420*/  ISETP.GE.U32.AND P6, PT, R44, UR40, PT ;  /* 0x000000282c007c0c */ /* 0x000fe2000bfc6070 */
[----:B------:R-:W2:Y:S01]  /*1430*/  LDC.64 R6, c[0x0][0x380] ;  /* 0x0000e000ff067b82 */ /* 0x000ea20000000a00 */
[----:B------:R-:W-:-:S02]  /*1440*/  P2R R33, PR, RZ, 0x20 ;  /* 0x00000020ff217803 */ /* 0x000fc40000000000 */
[----:B------:R-:W-:Y:S02]  /*1450*/  ISETP.NE.AND P5, PT, R49, RZ, PT ;  /* 0x000000ff3100720c */ /* 0x000fe40003fa5270 */
[----:B------:R-:W-:-:S11]  /*1460*/  ISETP.GE.AND.EX P6, PT, RZ, UR41, PT, P6 ;  /* 0x00000029ff007c0c */ /* 0x000fd6000bfc6360 */
[----:B------:R-:W-:Y:S02]  /*1470*/  @!P5 R2UR UR4, R42 ;  /* 0x000000002a04d2ca */ /* 0x000fe400000e0000 */
[----:B------:R-:W-:Y:S01]  /*1480*/  @!P5 R2UR UR5, R43 ;  /* 0x000000002b05d2ca */ /* 0x000fe200000e0000 */
[----:B-1----:R-:W-:Y:S01]  /*1490*/  @!P6 IMAD R0, R45, R30, RZ ;  /* 0x0000001e2d00e224 */ /* 0x002fe200078e02ff */
[----:B------:R-:W-:Y:S02]  /*14a0*/  @!P6 MOV R4, R44 ;  /* 0x0000002c0004e202 */ /* 0x000fe40000000f00 */
[----:B------:R-:W-:Y:S01]  /*14b0*/  @!P6 MOV R5, RZ ;  /* 0x000000ff0005e202 */ /* 0x000fe20000000f00 */
[C---:B------:R-:W-:Y:S02]  /*14c0*/  @!P6 IMAD R31, R47.reuse, R31, R0 ;  /* 0x0000001f2f1fe224 */ /* 0x040fe400078e0200 */
[----:B------:R-:W-:-:S06]  /*14d0*/  @!P6 IMAD.WIDE.U32 R4, R47, R30, R4 ;  /* 0x0000001e2f04e225 */ /* 0x000fcc00078e0004 */
[----:B------:R-:W3:Y:S01]  /*14e0*/  @!P5 LDG.E.64 R8, desc[UR4][R2.64] ;  /* 0x000000040208d981 */ /* 0x000ee2000c1e1b00 */
[----:B------:R-:W-:Y:S02]  /*14f0*/  MOV R13, 0xff800000 ;  /* 0xff800000000d7802 */ /* 0x000fe40000000f00 */
[----:B------:R-:W-:-:S04]  /*1500*/  @!P6 IADD3 R5, PT, PT, R31, R5, RZ ;  /* 0x000000051f05e210 */ /* 0x000fc80007ffe0ff */
[----:B------:R-:W-:Y:S02]  /*1510*/  @!P6 LEA.HI R0, P1, R5, R4, RZ, 0x1 ;  /* 0x000000040500e211 */ /* 0x000fe400078308ff */
[----:B------:R-:W-:Y:S02]  /*1520*/  MOV R4, 0xff800000 ;  /* 0xff80000000047802 */ /* 0x000fe40000000f00 */
[----:B------:R-:W-:Y:S01]  /*1530*/  @!P6 SHF.L.U32 R93, R0, 0x2, RZ ;  /* 0x00000002005de819 */ /* 0x000fe200000006ff */
[----:B------:R-:W-:-:S03]  /*1540*/  @!P6 IMAD.X R5, RZ, RZ, R5, P1 ;  /* 0x000000ffff05e224 */ /* 0x000fc600008e0605 */
[----:B------:R-:W-:Y:S02]  /*1550*/  @!P6 LOP3.LUT R93, R93, 0xfffffff8, RZ, 0xc0, !PT ;  /* 0xfffffff85d5de812 */ /* 0x000fe400078ec0ff */
[----:B------:R-:W-:Y:S02]  /*1560*/  @!P6 SHF.L.U64.HI R0, R0, 0x2, R5 ;  /* 0x000000020000e819 */ /* 0x000fe40000010205 */
[----:B--2---:R-:W-:Y:S02]  /*1570*/  @!P6 IADD3 R92, P1, PT, R93, R6, RZ ;  /* 0x000000065d5ce210 */ /* 0x004fe40007f3e0ff */
[----:B------:R-:W-:Y:S02]  /*1580*/  MOV R5, 0xff800000 ;  /* 0xff80000000057802 */ /* 0x000fe40000000f00 */
[----:B------:R-:W-:Y:S02]  /*1590*/  @!P6 IADD3.X R93, PT, PT, R0, R7, RZ, P1, !PT ;  /* 0x00000007005de210 */ /* 0x000fe40000ffe4ff */
[----:B------:R-:W-:-:S02]  /*15a0*/  MOV R7, 0xff800000 ;  /* 0xff80000000077802 */ /* 0x000fc40000000f00 */
[----:B------:R-:W-:Y:S01]  /*15b0*/  MOV R6, 0xff800000 ;  /* 0xff80000000067802 */ /* 0x000fe20000000f00 */
[----:B------:R-:W2:Y:S01]  /*15c0*/  @!P0 LDG.E.64 R4, desc[UR6][R10.64] ;  /* 0x000000060a048981 */ /* 0x000ea2000c1e1b00 */
[----:B------:R-:W-:Y:S02]  /*15d0*/  MOV R41, 0xff800000 ;  /* 0xff80000000297802 */ /* 0x000fe40000000f00 */
[----:B------:R-:W-:Y:S02]  /*15e0*/  MOV R40, 0xff800000 ;  /* 0xff80000000287802 */ /* 0x000fe40000000f00 */
[----:B------:R-:W-:Y:S02]  /*15f0*/  MOV R39, 0xff800000 ;  /* 0xff80000000277802 */ /* 0x000fe40000000f00 */
[----:B------:R-:W-:Y:S02]  /*1600*/  MOV R38, 0xff800000 ;  /* 0xff80000000267802 */ /* 0x000fe40000000f00 */
[----:B------:R-:W-:-:S02]  /*1610*/  MOV R37, 0xff800000 ;  /* 0xff80000000257802 */ /* 0x000fc40000000f00 */
[----:B------:R-:W-:Y:S02]  /*1620*/  ISETP.NE.AND P1, PT, R28, RZ, PT ;  /* 0x000000ff1c00720c */ /* 0x000fe40003f25270 */
[----:B---3--:R-:W-:Y:S02]  /*1630*/  @!P5 FMNMX3 R13, R8, -INF , R9, !PT ;  /* 0xff800000080dd876 */ /* 0x008fe40007800009 */
[----:B------:R-:W-:-:S13]  /*1640*/  ISETP.NE.AND P5, PT, R33, RZ, PT ;  /* 0x000000ff2100720c */ /* 0x000fda0003fa5270 */
[----:B------:R-:W-:Y:S02]  /*1650*/  @!P5 R2UR UR4, R42 ;  /* 0x000000002a04d2ca */ /* 0x000fe400000e0000 */
[----:B------:R-:W-:-:S13]  /*1660*/  @!P5 R2UR UR5, R43 ;  /* 0x000000002b05d2ca */ /* 0x000fda00000e0000 */
[----:B------:R-:W3:Y:S01]  /*1670*/  @!P5 LDG.E.64 R6, desc[UR4][R14.64] ;  /* 0x000000040e06d981 */ /* 0x000ee2000c1e1b00 */
[----:B--2---:R-:W-:-:S04]  /*1680*/  @!P0 FMNMX3 R13, R13, R4, R5, !PT ;  /* 0x000000040d0d8276 */ /* 0x004fc80007800005 */
[----:B---3--:R-:W-:Y:S02]  /*1690*/  @!P5 FMNMX3 R13, R13, R6, R7, !PT ;  /* 0x000000060d0dd276 */ /* 0x008fe40007800007 */
[----:B------:R-:W-:-:S13]  /*16a0*/  ISETP.NE.AND P5, PT, R34, RZ, PT ;  /* 0x000000ff2200720c */ /* 0x000fda0003fa5270 */
[----:B------:R-:W-:Y:S02]  /*16b0*/  @!P5 R2UR UR4, R42 ;  /* 0x000000002a04d2ca */ /* 0x000fe400000e0000 */
[----:B------:R-:W-:-:S13]  /*16c0*/  @!P5 R2UR UR5, R43 ;  /* 0x000000002b05d2ca */ /* 0x000fda00000e0000 */
[----:B------:R-:W2:Y:S01]  /*16d0*/  @!P5 LDG.E.64 R40, desc[UR4][R16.64] ;  /* 0x000000041028d981 */ /* 0x000ea2000c1e1b00 */
[----:B------:R-:W-:Y:S02]  /*16e0*/  @!P4 R2UR UR4, R42 ;  /* 0x000000002a04c2ca */ /* 0x000fe400000e0000 */
[----:B------:R-:W-:-:S13]  /*16f0*/  @!P4 R2UR UR5, R43 ;  /* 0x000000002b05c2ca */ /* 0x000fda00000e0000 */
[----:B------:R-:W3:Y:S01]  /*1700*/  @!P4 LDG.E.64 R38, desc[UR4][R18.64] ;  /* 0x000000041226c981 */ /* 0x000ee2000c1e1b00 */
[----:B------:R-:W-:Y:S02]  /*1710*/  @!P3 R2UR UR4, R42 ;  /* 0x000000002a04b2ca */ /* 0x000fe400000e0000 */
[----:B------:R-:W-:Y:S02]  /*1720*/  @!P3 R2UR UR5, R43 ;  /* 0x000000002b05b2ca */ /* 0x000fe400000e0000 */
[----:B------:R-:W-:Y:S02]  /*1730*/  MOV R34, 0xff800000 ;  /* 0xff80000000227802 */ /* 0x000fe40000000f00 */
[----:B--2---:R-:W-:-:S04]  /*1740*/  @!P5 FMNMX3 R13, R13, R40, R41, !PT ;  /* 0x000000280d0dd276 */ /* 0x004fc80007800029 */
[----:B---3--:R-:W-:Y:S02]  /*1750*/  @!P4 FMNMX3 R13, R13, R38, R39, !PT ;  /* 0x000000260d0dc276 */ /* 0x008fe40007800027 */
[----:B------:R-:W-:Y:S02]  /*1760*/  ISETP.NE.AND P4, PT, R36, RZ, PT ;  /* 0x000000ff2400720c */ /* 0x000fe40003f85270 */
[----:B------:R-:W-:-:S06]  /*1770*/  MOV R36, 0xff800000 ;  /* 0xff80000000247802 */ /* 0x000fcc0000000f00 */
[----:B------:R-:W2:Y:S01]  /*1780*/  @!P3 LDG.E.64 R36, desc[UR4][R20.64] ;  /* 0x000000041424b981 */ /* 0x000ea2000c1e1b00 */
[----:B------:R-:W-:Y:S02]  /*1790*/  @!P2 R2UR UR4, R42 ;  /* 0x000000002a04a2ca */ /* 0x000fe400000e0000 */
[----:B------:R-:W-:Y:S02]  /*17a0*/  @!P2 R2UR UR5, R43 ;  /* 0x000000002b05a2ca */ /* 0x000fe400000e0000 */
[----:B------:R-:W-:Y:S02]  /*17b0*/  ISETP.NE.AND P5, PT, R35, RZ, PT ;  /* 0x000000ff2300720c */ /* 0x000fe40003fa5270 */
[----:B------:R-:W-:-:S09]  /*17c0*/  MOV R35, 0xff800000 ;  /* 0xff80000000237802 */ /* 0x000fd20000000f00 */
[----:B------:R-:W3:Y:S01]  /*17d0*/  @!P2 LDG.E.64 R34, desc[UR4][R22.64] ;  /* 0x000000041622a981 */ /* 0x000ee2000c1e1b00 */
[----:B------:R-:W-:Y:S02]  /*17e0*/  @!P1 R2UR UR4, R42 ;  /* 0x000000002a0492ca */ /* 0x000fe400000e0000 */
[----:B------:R-:W-:Y:S02]  /*17f0*/  @!P1 R2UR UR5, R43 ;  /* 0x000000002b0592ca */ /* 0x000fe400000e0000 */
[----:B------:R-:W-:Y:S02]  /*1800*/  ISETP.NE.AND P0, PT, R26, RZ, PT ;  /* 0x000000ff1a00720c */ /* 0x000fe40003f05270 */
[----:B------:R-:W-:Y:S01]  /*1810*/  MOV R33, 0xff800000 ;  /* 0xff80000000217802 */ /* 0x000fe20000000f00 */
[----:B------:R-:W-:Y:S01]  /*1820*/  IMAD.MOV.U32 R30, RZ, RZ, -0x800000 ;  /* 0xff800000ff1e7424 */ /* 0x000fe200078e00ff */
[----:B------:R-:W-:Y:S02]  /*1830*/  MOV R31, 0xff800000 ;  /* 0xff800000001f7802 */ /* 0x000fe40000000f00 */
[----:B--2---:R-:W-:-:S04]  /*1840*/  @!P3 FMNMX3 R13, R13, R36, R37, !PT ;  /* 0x000000240d0db276 */ /* 0x004fc80007800025 */
[----:B---3--:R-:W-:Y:S02]  /*1850*/  @!P2 FMNMX3 R13, R13, R34, R35, !PT ;  /* 0x000000220d0da276 */ /* 0x008fe40007800023 */
[----:B------:R-:W-:Y:S02]  /*1860*/  ISETP.NE.AND P2, PT, R32, RZ, PT ;  /* 0x000000ff2000720c */ /* 0x000fe40003f45270 */
[----:B------:R-:W-:-:S06]  /*1870*/  MOV R32, 0xff800000 ;  /* 0xff80000000207802 */ /* 0x000fcc0000000f00 */
[----:B------:R1:W2:Y:S01]  /*1880*/  @!P1 LDG.E.64 R32, desc[UR4][R24.64] ;  /* 0x0000000418209981 */ /* 0x0002a2000c1e1b00 */
[----:B------:R-:W-:Y:S02]  /*1890*/  @!P0 R2UR UR4, R42 ;  /* 0x000000002a0482ca */ /* 0x000fe400000e0000 */
[----:B------:R-:W-:-:S13]  /*18a0*/  @!P0 R2UR UR5, R43 ;  /* 0x000000002b0582ca */ /* 0x000fda00000e0000 */
[----:B------:R-:W3:Y:S01]  /*18b0*/  @!P0 LDG.E.64 R30, desc[UR4][R78.64] ;  /* 0x000000044e1e8981 */ /* 0x000ee2000c1e1b00 */
[----:B------:R-:W-:Y:S02]  /*18c0*/  ISETP.NE.AND P3, PT, R29, RZ, PT ;  /* 0x000000ff1d00720c */ /* 0x000fe40003f65270 */
[----:B------:R-:W-:Y:S02]  /*18d0*/  MOV R29, 0xff800000 ;  /* 0xff800000001d7802 */ /* 0x000fe40000000f00 */
[----:B------:R-:W-:Y:S02]  /*18e0*/  MOV R28, 0xff800000 ;  /* 0xff800000001c7802 */ /* 0x000fe40000000f00 */
[----:B------:R-:W-:Y:S02]  /*18f0*/  @!P2 R2UR UR6, R42 ;  /* 0x000000002a06a2ca */ /* 0x000fe400000e0000 */
[----:B------:R-:W-:Y:S02]  /*1900*/  @!P2 R2UR UR7, R43 ;  /* 0x000000002b07a2ca */ /* 0x000fe400000e0000 */
[----:B------:R-:W-:-:S02]  /*1910*/  MOV R26, 0xff800000 ;  /* 0xff800000001a7802 */ /* 0x000fc40000000f00 */
[----:B-1----:R-:W-:Y:S02]  /*1920*/  MOV R25, 0xff800000 ;  /* 0xff80000000197802 */ /* 0x002fe40000000f00 */
[----:B------:R-:W-:Y:S02]  /*1930*/  @!P3 R2UR UR8, R42 ;  /* 0x000000002a08b2ca */ /* 0x000fe400000e0000 */
[----:B------:R-:W-:Y:S02]  /*1940*/  @!P3 R2UR UR9, R43 ;  /* 0x000000002b09b2ca */ /* 0x000fe400000e0000 */
[----:B------:R-:W-:Y:S02]  /*1950*/  MOV R24, 0xff800000 ;  /* 0xff80000000187802 */ /* 0x000fe40000000f00 */
[----:B------:R-:W-:Y:S02]  /*1960*/  MOV R23, 0xff800000 ;  /* 0xff80000000177802 */ /* 0x000fe40000000f00 */
[----:B------:R-:W-:-:S02]  /*1970*/  MOV R22, 0xff800000 ;  /* 0xff80000000167802 */ /* 0x000fc40000000f00 */
[----:B------:R-:W4:Y:S01]  /*1980*/  @!P2 LDG.E.64 R24, desc[UR6][R86.64] ;  /* 0x000000065618a981 */ /* 0x000f22000c1e1b00 */
[C---:B------:R-:W-:Y:S02]  /*1990*/  @!P5 R2UR UR6, R42.reuse ;  /* 0x000000002a06d2ca */ /* 0x040fe400000e0000 */
[C---:B------:R-:W-:Y:S02]  /*19a0*/  @!P5 R2UR UR7, R43.reuse ;  /* 0x000000002b07d2ca */ /* 0x040fe400000e0000 */
[----:B------:R-:W-:Y:S01]  /*19b0*/  MOV R21, 0xff800000 ;  /* 0xff80000000157802 */ /* 0x000fe20000000f00 */
[----:B------:R-:W5:Y:S01]  /*19c0*/  @!P3 LDG.E.64 R22, desc[UR8][R84.64] ;  /* 0x000000085416b981 */ /* 0x000f62000c1e1b00 */
[----:B------:R-:W-:Y:S02]  /*19d0*/  MOV R20, 0xff800000 ;  /* 0xff80000000147802 */ /* 0x000fe40000000f00 */
[----:B------:R-:W-:Y:S02]  /*19e0*/  @!P6 R2UR UR10, R42 ;  /* 0x000000002a0ae2ca */ /* 0x000fe400000e0000 */
[----:B------:R-:W-:-:S02]  /*19f0*/  @!P6 R2UR UR11, R43 ;  /* 0x000000002b0be2ca */ /* 0x000fc400000e0000 */
[----:B------:R-:W-:Y:S02]  /*1a00*/  MOV R19, 0xff800000 ;  /* 0xff80000000137802 */ /* 0x000fe40000000f00 */
[----:B------:R-:W-:Y:S02]  /*1a10*/  MOV R18, 0xff800000 ;  /* 0xff80000000127802 */ /* 0x000fe40000000f00 */
[----:B------:R-:W-:Y:S02]  /*1a20*/  MOV R17, 0xff800000 ;  /* 0xff80000000117802 */ /* 0x000fe40000000f00 */
[----:B------:R-:W-:Y:S02]  /*1a30*/  MOV R16, 0xff800000 ;  /* 0xff80000000107802 */ /* 0x000fe40000000f00 */
[----:B------:R-:W5:Y:S04]  /*1a40*/  @!P5 LDG.E.64 R18, desc[UR6][R90.64] ;  /* 0x000000065a12d981 */ /* 0x000f68000c1e1b00 */
[----:B------:R-:W5:Y:S01]  /*1a50*/  @!P6 LDG.E.64 R16, desc[UR10][R92.64] ;  /* 0x0000000a5c10e981 */ /* 0x000f62000c1e1b00 */
[----:B--2---:R-:W-:-:S04]  /*1a60*/  @!P1 FMNMX3 R13, R13, R32, R33, !PT ;  /* 0x000000200d0d9276 */ /* 0x004fc80007800021 */
[----:B---3--:R-:W-:Y:S02]  /*1a70*/  @!P0 FMNMX3 R13, R13, R30, R31, !PT ;  /* 0x0000001e0d0d8276 */ /* 0x008fe4000780001f */
[----:B------:R-:W-:Y:S02]  /*1a80*/  ISETP.NE.AND P0, PT, R12, RZ, PT ;  /* 0x000000ff0c00720c */ /* 0x000fe40003f05270 */
[----:B------:R-:W-:-:S11]  /*1a90*/  ISETP.NE.AND P1, PT, R27, RZ, PT ;  /* 0x000000ff1b00720c */ /* 0x000fd60003f25270 */
[----:B------:R-:W-:Y:S02]  /*1aa0*/  @!P0 R2UR UR4, R42 ;  /* 0x000000002a0482ca */ /* 0x000fe400000e0000 */
[----:B------:R-:W-:Y:S02]  /*1ab0*/  @!P0 R2UR UR5, R43 ;  /* 0x000000002b0582ca */ /* 0x000fe400000e0000 */
[----:B------:R-:W-:-:S11]  /*1ac0*/  MOV R27, 0xff800000 ;  /* 0xff800000001b7802 */ /* 0x000fd60000000f00 */
[----:B------:R-:W2:Y:S01]  /*1ad0*/  @!P0 LDG.E.64 R28, desc[UR4][R80.64] ;  /* 0x00000004501c8981 */ /* 0x000ea2000c1e1b00 */
[----:B------:R-:W-:Y:S02]  /*1ae0*/  @!P1 R2UR UR4, R42 ;  /* 0x000000002a0492ca */ /* 0x000fe400000e0000 */
[----:B------:R-:W-:-:S13]  /*1af0*/  @!P1 R2UR UR5, R43 ;  /* 0x000000002b0592ca */ /* 0x000fda00000e0000 */
[----:B------:R-:W3:Y:S01]  /*1b00*/  @!P1 LDG.E.64 R26, desc[UR4][R82.64] ;  /* 0x00000004521a9981 */ /* 0x000ee2000c1e1b00 */
[----:B------:R-:W-:Y:S02]  /*1b10*/  @!P4 R2UR UR4, R42 ;  /* 0x000000002a04c2ca */ /* 0x000fe400000e0000 */
[----:B------:R-:W-:-:S13]  /*1b20*/  @!P4 R2UR UR5, R43 ;  /* 0x000000002b05c2ca */ /* 0x000fda00000e0000 */
[----:B------:R-:W5:Y:S01]  /*1b30*/  @!P4 LDG.E.64 R20, desc[UR4][R88.64] ;  /* 0x000000045814c981 */ /* 0x000f62000c1e1b00 */
[----:B------:R-:W-:Y:S01]  /*1b40*/  UMOV UR4, 0xffffffff ;  /* 0xffffffff00047882 */ /* 0x000fe20000000000 */
[----:B--2---:R-:W-:-:S04]  /*1b50*/  @!P0 FMNMX3 R13, R13, R28, R29, !PT ;  /* 0x0000001c0d0d8276 */ /* 0x004fc8000780001d */
[----:B---3--:R-:W-:-:S04]  /*1b60*/  @!P1 FMNMX3 R13, R13, R26, R27, !PT ;  /* 0x0000001a0d0d9276 */ /* 0x008fc8000780001b */
[----:B----4-:R-:W-:-:S04]  /*1b70*/  @!P2 FMNMX3 R13, R13, R24, R25, !PT ;  /* 0x000000180d0da276 */ /* 0x010fc80007800019 */
[----:B-----5:R-:W-:-:S04]  /*1b80*/  @!P3 FMNMX3 R13, R13, R22, R23, !PT ;  /* 0x000000160d0db276 */ /* 0x020fc80007800017 */
[----:B------:R-:W-:-:S04]  /*1b90*/  @!P4 FMNMX3 R13, R13, R20, R21, !PT ;  /* 0x000000140d0dc276 */ /* 0x000fc80007800015 */
        /* <DEDUP_REMOVED lines=28> */
[----:B------:R-:W-:Y:S01]  /*1d60*/  FADD R38, -R15, R24 ;  /* 0x000000180f267221 */ /* 0x000fe20000000100 */
[-C--:B------:R-:W-:Y:S01]  /*1d70*/  FFMA.RM R18, R7, R12.reuse, 12582913 ;  /* 0x4b40000107127423 */ /* 0x080fe2000000400c */
[----:B------:R-:W-:Y:S01]  /*1d80*/  FADD R24, -R15, R20 ;  /* 0x000000140f187221 */ /* 0x000fe20000000100 */
[----:B------:R-:W-:Y:S01]  /*1d90*/  FFMA R5, R90, 1.4426950216293334961, -R5 ;  /* 0x3fb8aa3b5a057823 */ /* 0x000fe20000000805 */
[-C--:B------:R-:W-:Y:S01]  /*1da0*/  FFMA.SAT R7, R94, R11.reuse, 0.5 ;  /* 0x3f0000005e077423 */ /* 0x080fe2000000200b */
[-C--:B------:R-:W-:Y:S01]  /*1db0*/  FFMA.RM R20, R9, R12.reuse, 12582913 ;  /* 0x4b40000109147423 */ /* 0x080fe2000000400c */
[----:B------:R-:W-:Y:S01]  /*1dc0*/  FADD R14, -R15, R19 ;  /* 0x000000130f0e7221 */ /* 0x000fe20000000100 */
[----:B------:R-:W-:Y:S01]  /*1dd0*/  FFMA R90, R90, 1.925963033500011079e-08, R5 ;  /* 0x32a570605a5a7823 */ /* 0x000fe20000000005 */
[----:B------:R-:W-:Y:S01]  /*1de0*/  FADD R5, R18, -12583039 ;  /* 0xcb40007f12057421 */ /* 0x000fe20000000000 */
[-C--:B------:R-:W-:Y:S01]  /*1df0*/  FFMA.RM R19, R7, R12.reuse, 12582913 ;  /* 0x4b40000107137423 */ /* 0x080fe2000000400c */
[----:B------:R-:W-:Y:S01]  /*1e00*/  FADD R7, R20, -12583039 ;  /* 0xcb40007f14077421 */ /* 0x000fe20000000000 */
[C---:B------:R-:W-:Y:S01]  /*1e10*/  FADD R2, -R15.reuse, R36 ;  /* 0x000000240f027221 */ /* 0x040fe20000000100 */
[----:B------:R-:W-:Y:S01]  /*1e20*/  FFMA R5, R92, 1.4426950216293334961, -R5 ;  /* 0x3fb8aa3b5c057823 */ /* 0x000fe20000000805 */
[C---:B------:R-:W-:Y:S01]  /*1e30*/  FADD R36, -R15.reuse, R25 ;  /* 0x000000190f247221 */ /* 0x040fe20000000100 */
[----:B------:R-:W-:Y:S01]  /*1e40*/  FFMA R7, R96, 1.4426950216293334961, -R7 ;  /* 0x3fb8aa3b60077823 */ /* 0x000fe20000000807 */
[----:B------:R-:W-:Y:S01]  /*1e50*/  FADD R98, -R15, R6 ;  /* 0x000000060f627221 */ /* 0x000fe20000000100 */
[----:B------:R-:W-:Y:S01]  /*1e60*/  FFMA R92, R92, 1.925963033500011079e-08, R5 ;  /* 0x32a570605c5c7823 */ /* 0x000fe20000000005 */
[----:B------:R-:W-:Y:S01]  /*1e70*/  FADD R5, R19, -12583039 ;  /* 0xcb40007f13057421 */ /* 0x000fe20000000000 */
[----:B------:R-:W-:Y:S01]  /*1e80*/  FFMA R96, R96, 1.925963033500011079e-08, R7 ;  /* 0x32a5706060607823 */ /* 0x000fe20000000007 */
[-C--:B------:R-:W-:Y:S01]  /*1e90*/  FFMA.SAT R7, R100, R11.reuse, 0.5 ;  /* 0x3f00000064077423 */ /* 0x080fe2000000200b */
[C---:B------:R-:W-:Y:S01]  /*1ea0*/  FADD R104, -R15.reuse, R41 ;  /* 0x000000290f687221 */ /* 0x040fe20000000100 */
[----:B------:R-:W-:Y:S01]  /*1eb0*/  FFMA R5, R94, 1.4426950216293334961, -R5 ;  /* 0x3fb8aa3b5e057823 */ /* 0x000fe20000000805 */
[----:B------:R-:W-:Y:S01]  /*1ec0*/  FADD R84, -R15, R30 ;  /* 0x0000001e0f547221 */ /* 0x000fe20000000100 */
[-C--:B------:R-:W-:Y:S01]  /*1ed0*/  FFMA.RM R25, R7, R12.reuse, 12582913 ;  /* 0x4b40000107197423 */ /* 0x080fe2000000400c */
[-C--:B------:R-:W-:Y:S01]  /*1ee0*/  FFMA.SAT R9, R104, R11.reuse, 0.5 ;  /* 0x3f00000068097423 */ /* 0x080fe2000000200b */
[----:B------:R-:W-:Y:S01]  /*1ef0*/  FFMA R94, R94, 1.925963033500011079e-08, R5 ;  /* 0x32a570605e5e7823 */ /* 0x000fe20000000005 */
[-C--:B------:R-:W-:Y:S01]  /*1f00*/  FFMA.SAT R5, R98, R11.reuse, 0.5 ;  /* 0x3f00000062057423 */ /* 0x080fe2000000200b */
[----:B------:R-:W-:Y:S01]  /*1f10*/  FADD R7, R25, -12583039 ;  /* 0xcb40007f19077421 */ /* 0x000fe20000000000 */
[C---:B------:R-:W-:Y:S01]  /*1f20*/  FADD R30, -R15.reuse, R21 ;  /* 0x000000150f1e7221 */ /* 0x040fe20000000100 */
[----:B------:R-:W-:Y:S01]  /*1f30*/  FADD R102, -R15, R40 ;  /* 0x000000280f667221 */ /* 0x000fe20000000100 */
[-C--:B------:R-:W-:Y:S01]  /*1f40*/  FFMA.RM R21, R5, R12.reuse, 12582913 ;  /* 0x4b40000105157423 */ /* 0x080fe2000000400c */
[C---:B------:R-:W-:Y:S01]  /*1f50*/  FFMA R7, R100.reuse, 1.4426950216293334961, -R7 ;  /* 0x3fb8aa3b64077823 */ /* 0x040fe20000000807 */
[-C--:B------:R-:W-:Y:S01]  /*1f60*/  FFMA.RM R9, R9, R12.reuse, 12582913 ;  /* 0x4b40000109097423 */ /* 0x080fe2000000400c */
[----:B------:R-:W1:Y:S01]  /*1f70*/  MUFU.EX2 R90, R90 ;  /* 0x0000005a005a7308 */ /* 0x000e620000000800 */
[----:B------:R-:W-:Y:S01]  /*1f80*/  FADD R5, R21, -12583039 ;  /* 0xcb40007f15057421 */ /* 0x000fe20000000000 */
[----:B------:R-:W-:Y:S01]  /*1f90*/  FFMA R100, R100, 1.925963033500011079e-08, R7 ;  /* 0x32a5706064647823 */ /* 0x000fe20000000007 */
[-C--:B------:R-:W-:Y:S01]  /*1fa0*/  FFMA.SAT R7, R102, R11.reuse, 0.5 ;  /* 0x3f00000066077423 */ /* 0x080fe2000000200b */
[----:B------:R-:W-:Y:S01]  /*1fb0*/  FADD R13, R9, -12583039 ;  /* 0xcb40007f090d7421 */ /* 0x000fe20000000000 */
[----:B------:R-:W-:Y:S01]  /*1fc0*/  FFMA R5, R98, 1.4426950216293334961, -R5 ;  /* 0x3fb8aa3b62057823 */ /* 0x000fe20000000805 */
[----:B------:R-:W-:Y:S01]  /*1fd0*/  FADD R0, -R15, R39 ;  /* 0x000000270f007221 */ /* 0x000fe20000000100 */
[-C--:B------:R-:W-:Y:S01]  /*1fe0*/  FFMA.RM R7, R7, R12.reuse, 12582913 ;  /* 0x4b40000107077423 */ /* 0x080fe2000000400c */
[----:B------:R-:W-:Y:S01]  /*1ff0*/  FFMA R13, R104, 1.4426950216293334961, -R13 ;  /* 0x3fb8aa3b680d7823 */ /* 0x000fe2000000080d */
[----:B------:R-:W-:Y:S01]  /*2000*/  FFMA R98, R98, 1.925963033500011079e-08, R5 ;  /* 0x32a5706062627823 */ /* 0x000fe20000000005 */
[----:B------:R-:W-:Y:S01]  /*2010*/  FADD R4, -R15, R34 ;  /* 0x000000220f047221 */ /* 0x000fe20000000100 */
[----:B------:R-:W-:Y:S01]  /*2020*/  FADD R5, R7, -12583039 ;  /* 0xcb40007f07057421 */ /* 0x000fe20000000000 */
[----:B------:R-:W-:Y:S01]  /*2030*/  FFMA R104, R104, 1.925963033500011079e-08, R13 ;  /* 0x32a5706068687823 */ /* 0x000fe2000000000d */
[-C--:B------:R-:W-:Y:S01]  /*2040*/  FFMA.SAT R13, R106, R11.reuse, 0.5 ;  /* 0x3f0000006a0d7423 */ /* 0x080fe2000000200b */
[C---:B------:R-:W-:Y:S01]  /*2050*/  FADD R86, -R15.reuse, R32 ;  /* 0x000000200f567221 */ /* 0x040fe20000000100 */
[C---:B------:R-:W-:Y:S01]  /*2060*/  FFMA R5, R102.reuse, 1.4426950216293334961, -R5 ;  /* 0x3fb8aa3b66057823 */ /* 0x040fe20000000805 */
[----:B------:R-:W-:Y:S01]  /*2070*/  FADD R82, -R15, R28 ;  /* 0x0000001c0f527221 */ /* 0x000fe20000000100 */
[-C--:B------:R-:W-:Y:S01]  /*2080*/  FFMA.RM R13, R13, R12.reuse, 12582913 ;  /* 0x4b4000010d0d7423 */ /* 0x080fe2000000400c */
        /* <DEDUP_REMOVED lines=13> */
[C---:B------:R-:W-:Y:S01]  /*2160*/  FFMA R5, R106.reuse, 1.4426950216293334961, -R5 ;  /* 0x3fb8aa3b6a057823 */ /* 0x040fe20000000805 */
[----:B------:R-:W-:Y:S01]  /*2170*/  SHF.L.U32 R3, R3, 0x17, RZ ;  /* 0x0000001703037819 */ /* 0x000fe200000006ff */
[----:B------:R-:W2:Y:S01]  /*2180*/  MUFU.EX2 R17, R92 ;  /* 0x0000005c00117308 */ /* 0x000ea20000000800 */
[----:B------:R-:W-:Y:S01]  /*2190*/  FFMA.RM R15, R15, R12, 12582913 ;  /* 0x4b4000010f0f7423 */ /* 0x000fe2000000400c */
[----:B------:R-:W-:Y:S01]  /*21a0*/  FFMA R106, R106, 1.925963033500011079e-08, R5 ;  /* 0x32a570606a6a7823 */ /* 0x000fe20000000005 */
[----:B------:R-:W-:Y:S01]  /*21b0*/  SHF.L.U32 R18, R18, 0x17, RZ ;  /* 0x0000001712127819 */ /* 0x000fe200000006ff */
[----:B-1----:R-:W-:Y:S01]  /*21c0*/  FMUL R5, R3, R90 ;  /* 0x0000005a03057220 */ /* 0x002fe20000400000 */
[----:B------:R-:W-:Y:S01]  /*21d0*/  FADD R3, R15, -12583039 ;  /* 0xcb40007f0f037421 */ /* 0x000fe20000000000 */
[----:B------:R-:W-:Y:S01]  /*21e0*/  SHF.L.U32 R9, R9, 0x17, RZ ;  /* 0x0000001709097819 */ /* 0x000fe200000006ff */
[-C--:B------:R-:W-:Y:S01]  /*21f0*/  FFMA.SAT R31, R80, R11.reuse, 0.5 ;  /* 0x3f000000501f7423 */ /* 0x080fe2000000200b */
[----:B------:R-:W-:Y:S01]  /*2200*/  MUFU.EX2 R23, R98 ;  /* 0x0000006200177308 */ /* 0x000fe20000000800 */
[----:B------:R-:W-:Y:S01]  /*2210*/  FFMA R3, R0, 1.4426950216293334961, -R3 ;  /* 0x3fb8aa3b00037823 */ /* 0x000fe20000000803 */
[----:B------:R-:W-:Y:S01]  /*2220*/  SHF.L.U32 R25, R25, 0x17, RZ ;  /* 0x0000001719197819 */ /* 0x000fe200000006ff */
[-C--:B------:R-:W-:Y:S01]  /*2230*/  FFMA.RM R31, R31, R12.reuse, 12582913 ;  /* 0x4b4000011f1f7423 */ /* 0x080fe2000000400c */
[-C--:B------:R-:W-:Y:S01]  /*2240*/  FFMA.SAT R37, R78, R11.reuse, 0.5 ;  /* 0x3f0000004e257423 */ /* 0x080fe2000000200b */
[----:B------:R-:W-:Y:S01]  /*2250*/  FFMA R27, R0, 1.925963033500011079e-08, R3 ;  /* 0x32a57060001b7823 */ /* 0x000fe20000000003 */
[----:B------:R-:W-:Y:S01]  /*2260*/  FFMA.SAT R3, R2, R11, 0.5 ;  /* 0x3f00000002037423 */ /* 0x000fe2000000200b */
[----:B------:R-:W-:Y:S01]  /*2270*/  SHF.L.U32 R15, R15, 0x17, RZ ;  /* 0x000000170f0f7819 */ /* 0x000fe200000006ff */
[----:B------:R-:W-:Y:S01]  /*2280*/  MUFU.EX2 R104, R104 ;  /* 0x0000006800687308 */ /* 0x000fe20000000800 */
[----:B--2---:R-:W-:Y:S01]  /*2290*/  FMUL R0, R18, R17 ;  /* 0x0000001112007220 */ /* 0x004fe20000400000 */
[-C--:B------:R-:W-:Y:S01]  /*22a0*/  FFMA.RM R16, R3, R12.reuse, 12582913 ;  /* 0x4b40000103107423 */ /* 0x080fe2000000400c */
[----:B------:R-:W-:Y:S01]  /*22b0*/  FFMA.RM R37, R37, R12, 12582913 ;  /* 0x4b40000125257423 */ /* 0x000fe2000000400c */
[----:B------:R-:W-:-:S02]  /*22c0*/  SHF.L.U32 R7, R7, 0x17, RZ ;  /* 0x0000001707077819 */ /* 0x000fc400000006ff */
[C---:B------:R-:W-:Y:S01]  /*22d0*/  FADD R17, R16.reuse, -12583039 ;  /* 0xcb40007f10117421 */ /* 0x040fe20000000000 */
[----:B------:R-:W-:Y:S01]  /*22e0*/  SHF.L.U32 R16, R16, 0x17, RZ ;  /* 0x0000001710107819 */ /* 0x000fe200000006ff */
[----:B------:R-:W1:Y:S02]  /*22f0*/  MUFU.EX2 R3, R94 ;  /* 0x0000005e00037308 */ /* 0x000e640000000800 */
[----:B------:R-:W-:-:S04]  /*2300*/  FFMA R17, R2, 1.4426950216293334961, -R17 ;  /* 0x3fb8aa3b02117823 */ /* 0x000fc80000000811 */
[----:B------:R-:W-:Y:S01]  /*2310*/  FFMA R29, R2, 1.925963033500011079e-08, R17 ;  /* 0x32a57060021d7823 */ /* 0x000fe20000000011 */
[----:B------:R-:W-:Y:S01]  /*2320*/  FFMA.SAT R17, R88, R11, 0.5 ;  /* 0x3f00000058117423 */ /* 0x000fe2000000200b */
[----:B------:R-:W-:Y:S01]  /*2330*/  SHF.L.U32 R2, R19, 0x17, RZ ;  /* 0x0000001713027819 */ /* 0x000fe200000006ff */
[----:B------:R-:W-:Y:S02]  /*2340*/  MUFU.EX2 R100, R100 ;  /* 0x0000006400647308 */ /* 0x000fe40000000800 */
[----:B------:R-:W-:-:S04]  /*2350*/  FFMA.RM R17, R17, R12, 12582913 ;  /* 0x4b40000111117423 */ /* 0x000fc8000000400c */
[C---:B------:R-:W-:Y:S01]  /*2360*/  FADD R19, R17.reuse, -12583039 ;  /* 0xcb40007f11137421 */ /* 0x040fe20000000000 */
[----:B------:R-:W-:Y:S01]  /*2370*/  SHF.L.U32 R17, R17, 0x17, RZ ;  /* 0x0000001711117819 */ /* 0x000fe200000006ff */
[----:B-1----:R-:W-:Y:S01]  /*2380*/  FMUL R2, R2, R3 ;  /* 0x0000000302027220 */ /* 0x002fe20000400000 */
[----:B------:R-:W-:Y:S01]  /*2390*/  SHF.L.U32 R3, R20, 0x17, RZ ;  /* 0x0000001714037819 */ /* 0x000fe200000006ff */
        /* <DEDUP_REMOVED lines=8> */
[----:B------:R-:W-:Y:S01]  /*2420*/  FFMA R19, R4, 1.4426950216293334961, -R19 ;  /* 0x3fb8aa3b04137823 */ /* 0x000fe20000000813 */
[----:B-1----:R-:W-:Y:S01]  /*2430*/  FMUL R16, R16, R29 ;  /* 0x0000001d10107220 */ /* 0x002fe20000400000 */
[----:B------:R-:W1:Y:S02]  /*2440*/  MUFU.EX2 R102, R102 ;  /* 0x0000006600667308 */ /* 0x000e640000000800 */
[----:B------:R-:W-:Y:S01]  /*2450*/  FFMA R33, R4, 1.925963033500011079e-08, R19 ;  /* 0x32a5706004217823 */ /* 0x000fe20000000013 */
[----:B------:R-:W-:Y:S01]  /*2460*/  FFMA.SAT R19, R6, R11, 0.5 ;  /* 0x3f00000006137423 */ /* 0x000fe2000000200b */
[----:B------:R-:W-:-:S03]  /*2470*/  IMAD.SHL.U32 R4, R21, 0x800000, RZ ;  /* 0x0080000015047824 */ /* 0x000fc600078e00ff */
[----:B------:R-:W-:Y:S01]  /*2480*/  FFMA.RM R19, R19, R12, 12582913 ;  /* 0x4b40000113137423 */ /* 0x000fe2000000400c */
[----:B------:R-:W-:Y:S01]  /*2490*/  FMUL R4, R4, R23 ;  /* 0x0000001704047220 */ /* 0x000fe20000400000 */
[----:B------:R-:W3:Y:S01]  /*24a0*/  MUFU.EX2 R33, R33 ;  /* 0x0000002100217308 */ /* 0x000ee20000000800 */
[----:B--2---:R-:W-:Y:S01]  /*24b0*/  FMUL R3, R3, R96 ;  /* 0x0000006003037220 */ /* 0x004fe20000400000 */
[C---:B------:R-:W-:Y:S01]  /*24c0*/  FADD R21, R19.reuse, -12583039 ;  /* 0xcb40007f13157421 */ /* 0x040fe20000000000 */
[----:B------:R-:W-:-:S03]  /*24d0*/  SHF.L.U32 R19, R19, 0x17, RZ ;  /* 0x0000001713137819 */ /* 0x000fc600000006ff */
[C---:B------:R-:W-:Y:S02]  /*24e0*/  FFMA R21, R6.reuse, 1.4426950216293334961, -R21 ;  /* 0x3fb8aa3b06157823 */ /* 0x040fe40000000815 */
[----:B------:R-:W-:Y:S01]  /*24f0*/  MUFU.EX2 R106, R106 ;  /* 0x0000006a006a7308 */ /* 0x000fe20000000800 */
[----:B-1----:R-:W-:Y:S01]  /*2500*/  FMUL R7, R7, R102 ;  /* 0x0000006607077220 */ /* 0x002fe20000400000 */
[----:B------:R-:W-:Y:S01]  /*2510*/  FFMA R35, R6, 1.925963033500011079e-08, R21 ;  /* 0x32a5706006237823 */ /* 0x000fe20000000015 */
[-C--:B------:R-:W-:Y:S01]  /*2520*/  FFMA.SAT R21, R86, R11.reuse, 0.5 ;  /* 0x3f00000056157423 */ /* 0x080fe2000000200b */
[----:B------:R-:W-:Y:S01]  /*2530*/  FMUL R6, R25, R100 ;  /* 0x0000006419067220 */ /* 0x000fe20000400000 */
[----:B------:R-:W-:Y:S02]  /*2540*/  FFMA.SAT R25, R10, R11, 0.5 ;  /* 0x3f0000000a197423 */ /* 0x000fe4000000200b */
        /* <DEDUP_REMOVED lines=8> */
[----:B------:R-:W-:-:S03]  /*25d0*/  FFMA.SAT R21, R8, R11, 0.5 ;  /* 0x3f00000008157423 */ /* 0x000fc6000000200b */
[----:B------:R-:W2:Y:S01]  /*25e0*/  MUFU.EX2 R33, R86 ;  /* 0x0000005600217308 */ /* 0x000ea20000000800 */
[----:B------:R-:W-:Y:S01]  /*25f0*/  FFMA.RM R21, R21, R12, 12582913 ;  /* 0x4b40000115157423 */ /* 0x000fe2000000400c */
[----:B-1----:R-:W-:-:S03]  /*2600*/  FMUL R17, R17, R88 ;  /* 0x0000005811117220 */ /* 0x002fc60000400000 */
[C---:B------:R-:W-:Y:S01]  /*2610*/  FADD R23, R21.reuse, -12583039 ;  /* 0xcb40007f15177421 */ /* 0x040fe20000000000 */
[----:B------:R-:W-:-:S03]  /*2620*/  SHF.L.U32 R21, R21, 0x17, RZ ;  /* 0x0000001715157819 */ /* 0x000fc600000006ff */
[----:B------:R-:W-:-:S04]  /*2630*/  FFMA R23, R8, 1.4426950216293334961, -R23 ;  /* 0x3fb8aa3b08177823 */ /* 0x000fc80000000817 */
        /* <DEDUP_REMOVED lines=9> */
[----:B------:R-:W-:Y:S01]  /*26d0*/  FADD R13, R25, -12583039 ;  /* 0xcb40007f190d7421 */ /* 0x000fe20000000000 */
[----:B------:R1:W2:Y:S03]  /*26e0*/  MUFU.EX2 R84, R27 ;  /* 0x0000001b00547308 */ /* 0x0002a60000000800 */
[----:B------:R-:W-:Y:S01]  /*26f0*/  FFMA R13, R10, 1.4426950216293334961, -R13 ;  /* 0x3fb8aa3b0a0d7823 */ /* 0x000fe2000000080d */
[----:B------:R-:W-:-:S03]  /*2700*/  FMUL R9, R9, R106 ;  /* 0x0000006a09097220 */ /* 0x000fc60000400000 */
[----:B------:R-:W-:Y:S01]  /*2710*/  FFMA R55, R10, 1.925963033500011079e-08, R13 ;  /* 0x32a570600a377823 */ /* 0x000fe2000000000d */
[----:B------:R-:W-:Y:S01]  /*2720*/  FFMA.SAT R13, R82, R11, 0.5 ;  /* 0x3f000000520d7423 */ /* 0x000fe2000000200b */
[----:B------:R-:W-:Y:S03]  /*2730*/  MUFU.EX2 R53, R53 ;  /* 0x0000003500357308 */ /* 0x000fe60000000800 */
[----:B-1----:R-:W-:-:S04]  /*2740*/  FFMA.RM R27, R13, R12, 12582913 ;  /* 0x4b4000010d1b7423 */ /* 0x002fc8000000400c */
[----:B------:R-:W-:Y:S01]  /*2750*/  FADD R13, R27, -12583039 ;  /* 0xcb40007f1b0d7421 */ /* 0x000fe20000000000 */
[----:B--2---:R-:W-:-:S03]  /*2760*/  FMUL R10, R15, R84 ;  /* 0x000000540f0a7220 */ /* 0x004fc60000400000 */
[----:B------:R-:W-:-:S04]  /*2770*/  FFMA R13, R82, 1.4426950216293334961, -R13 ;  /* 0x3fb8aa3b520d7823 */ /* 0x000fc8000000080d */
[----:B------:R-:W-:Y:S01]  /*2780*/  FFMA R82, R82, 1.925963033500011079e-08, R13 ;  /* 0x32a5706052527823 */ /* 0x000fe2000000000d */
[----:B------:R-:W-:-:S04]  /*2790*/  FADD R13, R31, -12583039 ;  /* 0xcb40007f1f0d7421 */ /* 0x000fc80000000000 */
[----:B------:R-:W-:-:S04]  /*27a0*/  FFMA R13, R80, 1.4426950216293334961, -R13 ;  /* 0x3fb8aa3b500d7823 */ /* 0x000fc8000000080d */
[----:B------:R-:W-:Y:S01]  /*27b0*/  FFMA R80, R80, 1.925963033500011079e-08, R13 ;  /* 0x32a5706050507823 */ /* 0x000fe2000000000d */
[----:B------:R-:W-:-:S04]  /*27c0*/  FADD R13, R37, -12583039 ;  /* 0xcb40007f250d7421 */ /* 0x000fc80000000000 */
[C---:B------:R-:W-:Y:S01]  /*27d0*/  FFMA R13, R78.reuse, 1.4426950216293334961, -R13 ;  /* 0x3fb8aa3b4e0d7823 */ /* 0x040fe2000000080d */
[----:B------:R-:W-:Y:S03]  /*27e0*/  MUFU.EX2 R80, R80 ;  /* 0x0000005000507308 */ /* 0x000fe60000000800 */
[----:B------:R-:W-:Y:S01]  /*27f0*/  FFMA R57, R78, 1.925963033500011079e-08, R13 ;  /* 0x32a570604e397823 */ /* 0x000fe2000000000d */
[----:B------:R-:W-:-:S04]  /*2800*/  FFMA.SAT R13, R40, R11, 0.5 ;  /* 0x3f000000280d7423 */ /* 0x000fc8000000200b */
[----:B------:R-:W-:Y:S01]  /*2810*/  FFMA.RM R13, R13, R12, 12582913 ;  /* 0x4b4000010d0d7423 */ /* 0x000fe2000000400c */
[----:B------:R-:W1:Y:S03]  /*2820*/  MUFU.EX2 R78, R35 ;  /* 0x00000023004e7308 */ /* 0x000e660000000800 */
[C---:B------:R-:W-:Y:S01]  /*2830*/  FADD R15, R13.reuse, -12583039 ;  /* 0xcb40007f0d0f7421 */ /* 0x040fe20000000000 */
[----:B------:R-:W-:-:S03]  /*2840*/  SHF.L.U32 R13, R13, 0x17, RZ ;  /* 0x000000170d0d7819 */ /* 0x000fc600000006ff */
[C---:B------:R-:W-:Y:S01]  /*2850*/  FFMA R15, R40.reuse, 1.4426950216293334961, -R15 ;  /* 0x3fb8aa3b280f7823 */ /* 0x040fe2000000080f */
[----:B------:R-:W-:Y:S03]  /*2860*/  MUFU.EX2 R57, R57 ;  /* 0x0000003900397308 */ /* 0x000fe60000000800 */
[----:B------:R-:W-:Y:S01]  /*2870*/  FFMA R40, R40, 1.925963033500011079e-08, R15 ;  /* 0x32a5706028287823 */ /* 0x000fe2000000000f */
[----:B------:R-:W-:-:S04]  /*2880*/  FFMA.SAT R15, R38, R11, 0.5 ;  /* 0x3f000000260f7423 */ /* 0x000fc8000000200b */
[----:B------:R-:W-:Y:S01]  /*2890*/  FFMA.RM R15, R15, R12, 12582913 ;  /* 0x4b4000010f0f7423 */ /* 0x000fe2000000400c */
[----:B-1----:R-:W-:Y:S01]  /*28a0*/  FMUL R19, R19, R78 ;  /* 0x0000004e13137220 */ /* 0x002fe20000400000 */
[----:B------:R-:W-:Y:S02]  /*28b0*/  MUFU.EX2 R40, R40 ;  /* 0x0000002800287308 */ /* 0x000fe40000000800 */
[C---:B------:R-:W-:Y:S01]  /*28c0*/  FADD R29, R15.reuse, -12583039 ;  /* 0xcb40007f0f1d7421 */ /* 0x040fe20000000000 */
[----:B------:R-:W-:-:S03]  /*28d0*/  SHF.L.U32 R15, R15, 0x17, RZ ;  /* 0x000000170f0f7819 */ /* 0x000fc600000006ff */
[C---:B------:R-:W-:Y:S02]  /*28e0*/  FFMA R29, R38.reuse, 1.4426950216293334961, -R29 ;  /* 0x3fb8aa3b261d7823 */ /* 0x040fe4000000081d */
[----:B------:R-:W1:Y:S02]  /*28f0*/  MUFU.EX2 R78, R39 ;  /* 0x00000027004e7308 */ /* 0x000e640000000800 */
[----:B------:R-:W-:Y:S01]  /*2900*/  FFMA R38, R38, 1.925963033500011079e-08, R29 ;  /* 0x32a5706026267823 */ /* 0x000fe2000000001d */
[----:B------:R-:W-:-:S04]  /*2910*/  FFMA.SAT R29, R36, R11, 0.5 ;  /* 0x3f000000241d7423 */ /* 0x000fc8000000200b */
[----:B------:R-:W-:Y:S01]  /*2920*/  FFMA.RM R29, R29, R12, 12582913 ;  /* 0x4b4000011d1d7423 */ /* 0x000fe2000000400c */
[----:B------:R-:W-:Y:S03]  /*2930*/  MUFU.EX2 R38, R38 ;  /* 0x0000002600267308 */ /* 0x000fe60000000800 */
[C---:B------:R-:W-:Y:S01]  /*2940*/  FADD R33, R29.reuse, -12583039 ;  /* 0xcb40007f1d217421 */ /* 0x040fe20000000000 */
[----:B------:R-:W-:-:S03]  /*2950*/  SHF.L.U32 R29, R29, 0x17, RZ ;  /* 0x000000171d1d7819 */ /* 0x000fc600000006ff */
[----:B------:R-:W-:Y:S01]  /*2960*/  FFMA R33, R36, 1.4426950216293334961, -R33 ;  /* 0x3fb8aa3b24217823 */ /* 0x000fe20000000821 */
[----:B-1----:R-:W-:-:S03]  /*2970*/  FMUL R21, R21, R78 ;  /* 0x0000004e15157220 */ /* 0x002fc60000400000 */
[----:B------:R-:W-:Y:S01]  /*2980*/  FFMA R41, R36, 1.925963033500011079e-08, R33 ;  /* 0x32a5706024297823 */ /* 0x000fe20000000021 */
[----:B------:R-:W-:Y:S01]  /*2990*/  FFMA.SAT R33, R22, R11, 0.5 ;  /* 0x3f00000016217423 */ /* 0x000fe2000000200b */
[----:B------:R-:W1:Y:S03]  /*29a0*/  MUFU.EX2 R36, R55 ;  /* 0x0000003700247308 */ /* 0x000e660000000800 */
        /* <DEDUP_REMOVED lines=12> */
[----:B-1----:R-:W-:-:S03]  /*2a70*/  FMUL R23, R23, R36 ;  /* 0x0000002417177220 */ /* 0x002fc60000400000 */
[----:B------:R-:W-:-:S04]  /*2a80*/  FFMA R39, R34, 1.4426950216293334961, -R39 ;  /* 0x3fb8aa3b22277823 */ /* 0x000fc80000000827 */
[----:B------:R-:W-:Y:S01]  /*2a90*/  FFMA R53, R34, 1.925963033500011079e-08, R39 ;  /* 0x32a5706022357823 */ /* 0x000fe20000000027 */
[----:B------:R-:W-:Y:S02]  /*2aa0*/  FFMA.RM R34, R25, R12, 12582913 ;  /* 0x4b40000119227423 */ /* 0x000fe4000000400c */
[----:B------:R-:W1:Y:S02]  /*2ab0*/  MUFU.EX2 R25, R82 ;  /* 0x0000005200197308 */ /* 0x000e640000000800 */
        /* <DEDUP_REMOVED lines=8> */
[----:B------:R-:W-:Y:S01]  /*2b40*/  SHF.L.U32 R25, R31, 0x17, RZ ;  /* 0x000000171f197819 */ /* 0x000fe200000006ff */
[----:B------:R-:W-:Y:S01]  /*2b50*/  FADD R27, R36, -12583039 ;  /* 0xcb40007f241b7421 */ /* 0x000fe20000000000 */
[----:B------:R-:W-:Y:S01]  /*2b60*/  FFMA.RM R39, R39, R12, 12582913 ;  /* 0x4b40000127277423 */ /* 0x000fe2000000400c */
[----:B------:R-:W-:Y:S01]  /*2b70*/  FFMA.SAT R31, R32, R11, 0.5 ;  /* 0x3f000000201f7423 */ /* 0x000fe2000000200b */
[----:B------:R-:W-:Y:S01]  /*2b80*/  MUFU.EX2 R55, R55 ;  /* 0x0000003700377308 */ /* 0x000fe20000000800 */
[----:B------:R-:W-:Y:S01]  /*2b90*/  FFMA R27, R30, 1.4426950216293334961, -R27 ;  /* 0x3fb8aa3b1e1b7823 */ /* 0x000fe2000000081b */
[----:B------:R-:W-:-:S03]  /*2ba0*/  FMUL R25, R25, R80 ;  /* 0x0000005019197220 */ /* 0x000fc60000400000 */
[----:B------:R-:W-:Y:S01]  /*2bb0*/  FFMA R59, R30, 1.925963033500011079e-08, R27 ;  /* 0x32a570601e3b7823 */ /* 0x000fe2000000001b */
[----:B------:R-:W-:Y:S02]  /*2bc0*/  FADD R27, R39, -12583039 ;  /* 0xcb40007f271b7421 */ /* 0x000fe40000000000 */
[----:B------:R-:W1:Y:S02]  /*2bd0*/  MUFU.EX2 R30, R41 ;  /* 0x00000029001e7308 */ /* 0x000e640000000800 */
[----:B------:R-:W-:-:S04]  /*2be0*/  FFMA R27, R26, 1.4426950216293334961, -R27 ;  /* 0x3fb8aa3b1a1b7823 */ /* 0x000fc8000000081b */
[----:B------:R-:W-:Y:S01]  /*2bf0*/  FFMA R61, R26, 1.925963033500011079e-08, R27 ;  /* 0x32a570601a3d7823 */ /* 0x000fe2000000001b */
[----:B------:R-:W-:Y:S01]  /*2c00*/  FFMA.SAT R27, R14, R11, 0.5 ;  /* 0x3f0000000e1b7423 */ /* 0x000fe2000000200b */
[----:B------:R-:W-:-:S03]  /*2c10*/  SHF.L.U32 R26, R37, 0x17, RZ ;  /* 0x00000017251a7819 */ /* 0x000fc600000006ff */
[----:B------:R-:W-:Y:S01]  /*2c20*/  FFMA.RM R37, R27, R12, 12582913 ;  /* 0x4b4000011b257423 */ /* 0x000fe2000000400c */
[----:B------:R-:W-:Y:S01]  /*2c30*/  MUFU.EX2 R61, R61 ;  /* 0x0000003d003d7308 */ /* 0x000fe20000000800 */
[----:B------:R-:W-:Y:S02]  /*2c40*/  FMUL R26, R26, R57 ;  /* 0x000000391a1a7220 */ /* 0x000fe40000400000 */
[----:B------:R-:W-:Y:S01]  /*2c50*/  FADD R27, R37, -12583039 ;  /* 0xcb40007f251b7421 */ /* 0x000fe20000000000 */
[----:B-1----:R-:W-:Y:S01]  /*2c60*/  FMUL R29, R29, R30 ;  /* 0x0000001e1d1d7220 */ /* 0x002fe20000400000 */
[----:B------:R-:W-:Y:S02]  /*2c70*/  SHF.L.U32 R30, R33, 0x17, RZ ;  /* 0x00000017211e7819 */ /* 0x000fe400000006ff */
[----:B------:R-:W-:Y:S01]  /*2c80*/  FFMA R27, R14, 1.4426950216293334961, -R27 ;  /* 0x3fb8aa3b0e1b7823 */ /* 0x000fe2000000081b */
[----:B------:R-:W-:-:S03]  /*2c90*/  SHF.L.U32 R33, R36, 0x17, RZ ;  /* 0x0000001724217819 */ /* 0x000fc600000006ff */
[----:B------:R-:W-:Y:S01]  /*2ca0*/  FFMA R63, R14, 1.925963033500011079e-08, R27 ;  /* 0x32a570600e3f7823 */ /* 0x000fe2000000001b */
[----:B------:R-:W-:Y:S01]  /*2cb0*/  FFMA.SAT R27, R28, R11, 0.5 ;  /* 0x3f0000001c1b7423 */ /* 0x000fe2000000200b */
[----:B------:R-:W-:-:S03]  /*2cc0*/  FMUL R30, R30, R51 ;  /* 0x000000331e1e7220 */ /* 0x000fc60000400000 */
[-C--:B------:R-:W-:Y:S01]  /*2cd0*/  FFMA.RM R11, R27, R12.reuse, 12582913 ;  /* 0x4b4000011b0b7423 */ /* 0x080fe2000000400c */
[----:B------:R-:W-:Y:S01]  /*2ce0*/  FFMA.RM R12, R31, R12, 12582913 ;  /* 0x4b4000011f0c7423 */ /* 0x000fe2000000400c */
[----:B------:R-:W-:Y:S01]  /*2cf0*/  IMAD.SHL.U32 R31, R35, 0x800000, RZ ;  /* 0x00800000231f7824 */ /* 0x000fe200078e00ff */
[----:B------:R-:W-:Y:S01]  /*2d00*/  SHF.L.U32 R35, R37, 0x17, RZ ;  /* 0x0000001725237819 */ /* 0x000fe200000006ff */
[C---:B------:R-:W-:Y:S01]  /*2d10*/  FADD R27, R11.reuse, -12583039 ;  /* 0xcb40007f0b1b7421 */ /* 0x040fe20000000000 */
[----:B------:R-:W-:-:S03]  /*2d20*/  SHF.L.U32 R11, R11, 0x17, RZ ;  /* 0x000000170b0b7819 */ /* 0x000fc600000006ff */
[----:B------:R-:W-:-:S04]  /*2d30*/  FFMA R27, R28, 1.4426950216293334961, -R27 ;  /* 0x3fb8aa3b1c1b7823 */ /* 0x000fc8000000081b */
[----:B------:R-:W-:Y:S01]  /*2d40*/  FFMA R57, R28, 1.925963033500011079e-08, R27 ;  /* 0x32a570601c397823 */ /* 0x000fe2000000001b */
[C---:B------:R-:W-:Y:S01]  /*2d50*/  FADD R27, R12.reuse, -12583039 ;  /* 0xcb40007f0c1b7421 */ /* 0x040fe20000000000 */
[----:B------:R-:W-:Y:S01]  /*2d60*/  FMUL R28, R15, R38 ;  /* 0x000000260f1c7220 */ /* 0x000fe20000400000 */
[----:B------:R-:W-:Y:S01]  /*2d70*/  SHF.L.U32 R12, R12, 0x17, RZ ;  /* 0x000000170c0c7819 */ /* 0x000fe200000006ff */
        /* <DEDUP_REMOVED lines=10> */
[----:B------:R-:W-:Y:S02]  /*2e20*/  FADD R27, R27, R4 ;  /* 0x000000041b1b7221 */ /* 0x000fe40000000000 */
[----:B------:R-:W1:Y:S01]  /*2e30*/  MUFU.EX2 R65, R65 ;  /* 0x0000004100417308 */ /* 0x000e620000000800 */
[----:B--2---:R-:W-:Y:S01]  /*2e40*/  FMUL R31, R31, R32 ;  /* 0x000000201f1f7220 */ /* 0x004fe20000400000 */
[----:B------:R-:W-:Y:S01]  /*2e50*/  FADD R14, R27, R6 ;  /* 0x000000061b0e7221 */ /* 0x000fe20000000000 */
[----:B------:R-:W-:Y:S02]  /*2e60*/  SHF.L.U32 R32, R34, 0x17, RZ ;  /* 0x0000001722207819 */ /* 0x000fe400000006ff */
[----:B------:R-:W-:Y:S01]  /*2e70*/  SHF.L.U32 R34, R39, 0x17, RZ ;  /* 0x0000001727227819 */ /* 0x000fe200000006ff */
[----:B------:R-:W-:Y:S02]  /*2e80*/  FADD R27, R14, R7 ;  /* 0x000000070e1b7221 */ /* 0x000fe40000000000 */
[----:B------:R-:W-:Y:S01]  /*2e90*/  FMUL R32, R32, R55 ;  /* 0x0000003720207220 */ /* 0x000fe20000400000 */
[----:B---3--:R-:W-:Y:S01]  /*2ea0*/  FMUL R36, R11, R78 ;  /* 0x0000004e0b247220 */ /* 0x008fe20000400000 */
[----:B------:R-:W-:Y:S01]  /*2eb0*/  FADD R14, R27, R8 ;  /* 0x000000081b0e7221 */ /* 0x000fe20000000000 */
[----:B------:R-:W-:-:S03]  /*2ec0*/  FMUL R34, R34, R61 ;  /* 0x0000003d22227220 */ /* 0x000fc60000400000 */
        /* <DEDUP_REMOVED lines=37> */
.L_x_22488:
        /* <DEDUP_REMOVED lines=12> */
[----:B0-----:R-:W-:Y:S05]  /*31e0*/  CALL.REL.NOINC `($__internal_449_$__cuda_sm3x_div_rn_noftz_f32_slowpath) ;  /* 0x0000004800787944 */ /* 0x001fea0003c00000 */
[----:B------:R-:W-:-:S07]  /*31f0*/  MOV R14, R53 ;  /* 0x00000035000e7202 */ /* 0x000fce0000000f00 */
.L_x_22381:
[----:B------:R-:W-:Y:S05]  /*3200*/  BSYNC.RECONVERGENT B2 ;  /* 0x0000000000027941 */ /* 0x000fea0003800200 */
.L_x_22380:
        /* <DEDUP_REMOVED lines=12> */
[----:B0-----:R-:W-:Y:S05]  /*32d0*/  CALL.REL.NOINC `($__internal_449_$__cuda_sm3x_div_rn_noftz_f32_slowpath) ;  /* 0x00000048003c7944 */ /* 0x001fea0003c00000 */
[----:B------:R-:W-:-:S07]  /*32e0*/  MOV R15, R53 ;  /* 0x00000035000f7202 */ /* 0x000fce0000000f00 */
.L_x_22383:
[----:B------:R-:W-:Y:S05]  /*32f0*/  BSYNC.RECONVERGENT B2 ;  /* 0x0000000000027941 */ /* 0x000fea0003800200 */
.L_x_22382:
        /* <DEDUP_REMOVED lines=14> */
.L_x_22385:
[----:B------:R-:W-:Y:S05]  /*33e0*/  BSYNC.RECONVERGENT B2 ;  /* 0x0000000000027941 */ /* 0x000fea0003800200 */
.L_x_22384:
        /* <DEDUP_REMOVED lines=14> */
.L_x_22387:
[----:B------:R-:W-:Y:S05]  /*34d0*/  BSYNC.RECONVERGENT B2 ;  /* 0x0000000000027941 */ /* 0x000fea0003800200 */
.L_x_22386:
        /* <DEDUP_REMOVED lines=14> */
.L_x_22389:
[----:B------:R-:W-:Y:S05]  /*35c0*/  BSYNC.RECONVERGENT B2 ;  /* 0x0000000000027941 */ /* 0x000fea0003800200 */
.L_x_22388:
        /* <DEDUP_REMOVED lines=12> */
[----:B0-----:R-:W-:Y:S05]  /*3690*/  CALL.REL.NOINC `($__internal_449_$__cuda_sm3x_div_rn_noftz_f32_slowpath) ;  /* 0x00000044004c7944 */ /* 0x001fea0003c00000 */
[----:B------:R-:W-:-:S07]  /*36a0*/  MOV R3, R53 ;  /* 0x0000003500037202 */ /* 0x000fce0000000f00 */
.L_x_22391:
[----:B------:R-:W-:Y:S05]  /*36b0*/  BSYNC.RECONVERGENT B2 ;  /* 0x0000000000027941 */ /* 0x000fea0003800200 */
.L_x_22390:
        /* <DEDUP_REMOVED lines=14> */
.L_x_22393:
[----:B------:R-:W-:Y:S05]  /*37a0*/  BSYNC.RECONVERGENT B2 ;  /* 0x0000000000027941 */ /* 0x000fea0003800200 */
.L_x_22392:
        /* <DEDUP_REMOVED lines=14> */
.L_x_22395:
[----:B------:R-:W-:Y:S05]  /*3890*/  BSYNC.RECONVERGENT B2 ;  /* 0x0000000000027941 */ /* 0x000fea0003800200 */
.L_x_22394:
        /* <DEDUP_REMOVED lines=14> */
.L_x_22397:
[----:B------:R-:W-:Y:S05]  /*3980*/  BSYNC.RECONVERGENT B2 ;  /* 0x0000000000027941 */ /* 0x000fea0003800200 */
.L_x_22396:
        /* <DEDUP_REMOVED lines=14> */
.L_x_22399:
[----:B------:R-:W-:Y:S05]  /*3a70*/  BSYNC.RECONVERGENT B2 ;  /* 0x0000000000027941 */ /* 0x000fea0003800200 */
.L_x_22398:
        /* <DEDUP_REMOVED lines=14> */
.L_x_22401:
[----:B------:R-:W-:Y:S05]  /*3b60*/  BSYNC.RECONVERGENT B2 ;  /* 0x0000000000027941 */ /* 0x000fea0003800200 */
.L_x_22400:
        /* <DEDUP_REMOVED lines=14> */
.L_x_22403:
[----:B------:R-:W-:Y:S05]  /*3c50*/  BSYNC.RECONVERGENT B2 ;  /* 0x0000000000027941 */ /* 0x000fea0003800200 */
.L_x_22402:
        /* <DEDUP_REMOVED lines=13> */
[----:B------:R-:W-:-:S07]  /*3d30*/  IMAD.MOV.U32 R16, RZ, RZ, R53 ;  /* 0x000000ffff107224 */ /* 0x000fce00078e0035 */
.L_x_22405:
[----:B------:R-:W-:Y:S05]  /*3d40*/  BSYNC.RECONVERGENT B2 ;  /* 0x0000000000027941 */ /* 0x000fea0003800200 */
.L_x_22404:
        /* <DEDUP_REMOVED lines=14> */
.L_x_22407:
[----:B------:R-:W-:Y:S05]  /*3e30*/  BSYNC.RECONVERGENT B2 ;  /* 0x0000000000027941 */ /* 0x000fea0003800200 */
.L_x_22406:
        /* <DEDUP_REMOVED lines=14> */
.L_x_22409:
[----:B------:R-:W-:Y:S05]  /*3f20*/  BSYNC.RECONVERGENT B2 ;  /* 0x0000000000027941 */ /* 0x000fea0003800200 */
.L_x_22408:
        /* <DEDUP_REMOVED lines=14> */
.L_x_22411:
[----:B------:R-:W-:Y:S05]  /*4010*/  BSYNC.RECONVERGENT B2 ;  /* 0x0000000000027941 */ /* 0x000fea0003800200 */
.L_x_22410:
        /* <DEDUP_REMOVED lines=14> */
.L_x_22413:
[----:B------:R-:W-:Y:S05]  /*4100*/  BSYNC.RECONVERGENT B2 ;  /* 0x0000000000027941 */ /* 0x000fea0003800200 */
.L_x_22412:
        /* <DEDUP_REMOVED lines=14> */
.L_x_22415:
[----:B------:R-:W-:Y:S05]  /*41f0*/  BSYNC.RECONVERGENT B2 ;  /* 0x0000000000027941 */ /* 0x000fea0003800200 */
.L_x_22414:
        /* <DEDUP_REMOVED lines=14> */
.L_x_22417:
[----:B------:R-:W-:Y:S05]  /*42e0*/  BSYNC.RECONVERGENT B2 ;  /* 0x0000000000027941 */ /* 0x000fea0003800200 */
.L_x_22416:
        /* <DEDUP_REMOVED lines=14> */
.L_x_22419:
[----:B------:R-:W-:Y:S05]  /*43d0*/  BSYNC.RECONVERGENT B2 ;  /* 0x0000000000027941 */ /* 0x000fea0003800200 */
.L_x_22418:
        /* <DEDUP_REMOVED lines=12> */
[----:B0-----:R-:W-:Y:S05]  /*44a0*/  CALL.REL.NOINC `($__internal_449_$__cuda_sm3x_div_rn_noftz_f32_slowpath) ;  /* 0x0000003400c87944 */ /* 0x001fea0003c00000 */
[----:B------:R-:W-:-:S07]  /*44b0*/  MOV R24, R53 ;  /* 0x0000003500187202 */ /* 0x000fce0000000f00 */
.L_x_22421:
[----:B------:R-:W-:Y:S05]  /*44c0*/  BSYNC.RECONVERGENT B2 ;  /* 0x0000000000027941 */ /* 0x000fea0003800200 */
.L_x_22420:
        /* <DEDUP_REMOVED lines=14> */
.L_x_22423:
[----:B------:R-:W-:Y:S05]  /*45b0*/  BSYNC.RECONVERGENT B2 ;  /* 0x0000000000027941 */ /* 0x000fea0003800200 */
.L_x_22422:
        /* <DEDUP_REMOVED lines=14> */
.L_x_22425:
[----:B------:R-:W-:Y:S05]  /*46a0*/  BSYNC.RECONVERGENT B2 ;  /* 0x0000000000027941 */ /* 0x000fea0003800200 */
.L_x_22424:
        /* <DEDUP_REMOVED lines=14> */
.L_x_22427:
[----:B------:R-:W-:Y:S05]  /*4790*/  BSYNC.RECONVERGENT B2 ;  /* 0x0000000000027941 */ /* 0x000fea0003800200 */
.L_x_22426:
        /* <DEDUP_REMOVED lines=14> */
.L_x_22429:
[----:B------:R-:W-:Y:S05]  /*4880*/  BSYNC.RECONVERGENT B2 ;  /* 0x0000000000027941 */ /* 0x000fea0003800200 */
.L_x_22428:
        /* <DEDUP_REMOVED lines=14> */
.L_x_22431:
[----:B------:R-:W-:Y:S05]  /*4970*/  BSYNC.RECONVERGENT B2 ;  /* 0x0000000000027941 */ /* 0x000fea0003800200 */
.L_x_22430:
        /* <DEDUP_REMOVED lines=14> */
.L_x_22433:
[----:B------:R-:W-:Y:S05]  /*4a60*/  BSYNC.RECONVERGENT B2 ;  /* 0x0000000000027941 */ /* 0x000fea0003800200 */
.L_x_22432:
        /* <DEDUP_REMOVED lines=14> */
.L_x_22435:
[----:B------:R-:W-:Y:S05]  /*4b50*/  BSYNC.RECONVERGENT B2 ;  /* 0x0000000000027941 */ /* 0x000fea0003800200 */
.L_x_22434:
        /* <DEDUP_REMOVED lines=14> */
.L_x_22437:
[----:B------:R-:W-:Y:S05]  /*4c40*/  BSYNC.RECONVERGENT B2 ;  /* 0x0000000000027941 */ /* 0x000fea0003800200 */
.L_x_22436:
        /* <DEDUP_REMOVED lines=14> */
.L_x_22439:
[----:B------:R-:W-:Y:S05]  /*4d30*/  BSYNC.RECONVERGENT B2 ;  /* 0x0000000000027941 */ /* 0x000fea0003800200 */
.L_x_22438:
        /* <DEDUP_REMOVED lines=14> */
.L_x_22441:
[----:B------:R-:W-:Y:S05]  /*4e20*/  BSYNC.RECONVERGENT B2 ;  /* 0x0000000000027941 */ /* 0x000fea0003800200 */
.L_x_22440:
        /* <DEDUP_REMOVED lines=14> */
.L_x_22443:
[----:B------:R-:W-:Y:S05]  /*4f10*/  BSYNC.RECONVERGENT B2 ;  /* 0x0000000000027941 */ /* 0x000fea0003800200 */
.L_x_22442:
[----:B------:R-:W1:Y:S01]  /*4f20*/  LDC.64 R12, c[0x0][0x3a8] ;  /* 0x0000ea00ff0c7b82 */ /* 0x000e620000000a00 */
[----:B------:R-:W-:Y:S01]  /*4f30*/  ISETP.NE.AND P5, PT, R49, RZ, PT ;  /* 0x000000ff3100720c */ /* 0x000fe20003fa5270 */
        /* <DEDUP_REMOVED lines=14> */
[C---:B------:R-:W-:Y:S02]  /*5020*/  IMAD R37, R47.reuse, UR39, R0 ;  /* 0x000000272f257c24 */ /* 0x040fe4000f8e0200 */
        /* <DEDUP_REMOVED lines=9> */
[----:B------:R1:W-:Y:S04]  /*50c0*/  STG.E.64 desc[UR4][R34.64], R14 ;  /* 0x0000000e22007986 */ /* 0x0003e8000c101b04 */
.L_x_22445:
[----:B------:R-:W-:Y:S05]  /*50d0*/  BSYNC.RECONVERGENT B0 ;  /* 0x0000000000007941 */ /* 0x000fea0003800200 */
.L_x_22444:
[----:B------:R-:W-:Y:S04]  /*50e0*/  BSSY.RECONVERGENT B0, `(.L_x_22446) ;  /* 0x0000011000007945 */ /* 0x000fe80003800200 */
[----:B------:R-:W-:Y:S05]  /*50f0*/  @P0 BRA `(.L_x_22447) ;  /* 0x00000000003c0947 */ /* 0x000fea0003800000 */
[----:B------:R-:W-:Y:S01]  /*5100*/  MOV R73, RZ ;  /* 0x000000ff00497202 */ /* 0x000fe20000000f00 */
[----:B------:R-:W-:Y:S01]  /*5110*/  IMAD R0, R45, UR38, RZ ;  /* 0x000000262d007c24 */ /* 0x000fe2000f8e02ff */
[----:B------:R-:W-:Y:S02]  /*5120*/  R2UR UR4, R42 ;  /* 0x000000002a0472ca */ /* 0x000fe400000e0000 */
[----:B------:R-:W-:Y:S01]  /*5130*/  R2UR UR5, R43 ;  /* 0x000000002b0572ca */ /* 0x000fe200000e0000 */
[----:B-1----:R-:W-:-:S04]  /*5140*/  IMAD.WIDE.U32 R14, R47, UR38, R72 ;  /* 0x000000262f0e7c25 */ /* 0x002fc8000f8e0048 */
        /* <DEDUP_REMOVED lines=10> */
.L_x_22447:
[----:B------:R-:W-:Y:S05]  /*51f0*/  BSYNC.RECONVERGENT B0 ;  /* 0x0000000000007941 */ /* 0x000fea0003800200 */
.L_x_22446:
[----:B------:R-:W-:Y:S04]  /*5200*/  BSSY.RECONVERGENT B0, `(.L_x_22448) ;  /* 0x0000011000007945 */ /* 0x000fe80003800200 */
[----:B------:R-:W-:Y:S05]  /*5210*/  @P4 BRA `(.L_x_22449) ;  /* 0x00000000003c4947 */ /* 0x000fea0003800000 */
[----:B------:R-:W-:Y:S01]  /*5220*/  IMAD R0, R45, UR38, RZ ;  /* 0x000000262d007c24 */ /* 0x000fe2000f8e02ff */
[----:B------:R-:W-:Y:S01]  /*5230*/  R2UR UR4, R42 ;  /* 0x000000002a0472ca */ /* 0x000fe200000e0000 */
[----:B------:R-:W-:Y:S01]  /*5240*/  IMAD.MOV.U32 R71, RZ, RZ, RZ ;  /* 0x000000ffff477224 */ /* 0x000fe200078e00ff */
[----:B------:R-:W-:Y:S01]  /*5250*/  R2UR UR5, R43 ;  /* 0x000000002b0572ca */ /* 0x000fe200000e0000 */
[C---:B-1----:R-:W-:Y:S02]  /*5260*/  IMAD R35, R47.reuse, UR39, R0 ;  /* 0x000000272f237c24 */ /* 0x042fe4000f8e0200 */
[----:B--2---:R-:W-:-:S05]  /*5270*/  IMAD.WIDE.U32 R14, R47, UR38, R70 ;  /* 0x000000262f0e7c25 */ /* 0x004fca000f8e0046 */
        /* <DEDUP_REMOVED lines=9> */
.L_x_22449:
[----:B------:R-:W-:Y:S05]  /*5310*/  BSYNC.RECONVERGENT B0 ;  /* 0x0000000000007941 */ /* 0x000fea0003800200 */
.L_x_22448:
[----:B------:R-:W-:Y:S04]  /*5320*/  BSSY.RECONVERGENT B0, `(.L_x_22450) ;  /* 0x0000011000007945 */ /* 0x000fe80003800200 */
[----:B------:R-:W-:Y:S05]  /*5330*/  @P1 BRA `(.L_x_22451) ;  /* 0x00000000003c1947 */ /* 0x000fea0003800000 */
[----:B------:R-:W-:Y:S02]  /*5340*/  HFMA2 R69, -RZ, RZ, 0, 0 ;  /* 0x00000000ff457431 */ /* 0x000fe400000001ff */
[----:B------:R-:W-:Y:S01]  /*5350*/  IMAD R0, R45, UR38, RZ ;  /* 0x000000262d007c24 */ /* 0x000fe2000f8e02ff */
[----:B------:R-:W-:Y:S02]  /*5360*/  R2UR UR4, R42 ;  /* 0x000000002a0472ca */ /* 0x000fe400000e0000 */
[----:B------:R-:W-:Y:S01]  /*5370*/  R2UR UR5, R43 ;  /* 0x000000002b0572ca */ /* 0x000fe200000e0000 */
[C---:B-123--:R-:W-:Y:S02]  /*5380*/  IMAD R15, R47.reuse, UR39, R0 ;  /* 0x000000272f0f7c24 */ /* 0x04efe4000f8e0200 */
        /* <DEDUP_REMOVED lines=10> */
.L_x_22451:
[----:B------:R-:W-:Y:S05]  /*5430*/  BSYNC.RECONVERGENT B0 ;  /* 0x0000000000007941 */ /* 0x000fea0003800200 */
.L_x_22450:
        /* <DEDUP_REMOVED lines=16> */
[----:B---34-:R-:W-:-:S04]  /*5540*/  IMAD.WIDE.U32 R2, R47, UR38, R66 ;  /* 0x000000262f027c25 */ /* 0x018fc8000f8e0042 */
        /* <DEDUP_REMOVED lines=10> */
.L_x_22453:
[----:B------:R-:W-:Y:S05]  /*55f0*/  BSYNC.RECONVERGENT B0 ;  /* 0x0000000000007941 */ /* 0x000fea0003800200 */
.L_x_22452:
[----:B------:R-:W-:Y:S04]  /*5600*/  BSSY.RECONVERGENT B0, `(.L_x_22454) ;  /* 0x0000011000007945 */ /* 0x000fe80003800200 */
[----:B------:R-:W-:Y:S05]  /*5610*/  @P2 BRA `(.L_x_22455) ;  /* 0x00000000003c2947 */ /* 0x000fea0003800000 */
[----:B------:R-:W-:Y:S02]  /*5620*/  HFMA2 R65, -RZ, RZ, 0, 0 ;  /* 0x00000000ff417431 */ /* 0x000fe400000001ff */
[----:B------:R-:W-:Y:S01]  /*5630*/  IMAD R0, R45, UR38, RZ ;  /* 0x000000262d007c24 */ /* 0x000fe2000f8e02ff */
[----:B------:R-:W-:Y:S02]  /*5640*/  R2UR UR4, R42 ;  /* 0x000000002a0472ca */ /* 0x000fe400000e0000 */
[----:B------:R-:W-:Y:S01]  /*5650*/  R2UR UR5, R43 ;  /* 0x000000002b0572ca */ /* 0x000fe200000e0000 */
[C---:B----4-:R-:W-:Y:S02]  /*5660*/  IMAD R7, R47.reuse, UR39, R0 ;  /* 0x000000272f077c24 */ /* 0x050fe4000f8e0200 */
[----:B---3--:R-:W-:-:S05]  /*5670*/  IMAD.WIDE.U32 R2, R47, UR38, R64 ;  /* 0x000000262f027c25 */ /* 0x008fca000f8e0040 */
        /* <DEDUP_REMOVED lines=9> */
.L_x_22455:
[----:B------:R-:W-:Y:S05]  /*5710*/  BSYNC.RECONVERGENT B0 ;  /* 0x0000000000007941 */ /* 0x000fea0003800200 */
.L_x_22454:
[----:B------:R-:W-:Y:S04]  /*5720*/  BSSY.RECONVERGENT B0, `(.L_x_22456) ;  /* 0x0000011000007945 */ /* 0x000fe80003800200 */
[----:B------:R-:W-:Y:S05]  /*5730*/  @P4 BRA `(.L_x_22457) ;  /* 0x00000000003c4947 */ /* 0x000fea0003800000 */
        /* <DEDUP_REMOVED lines=15> */
.L_x_22457:
[----:B------:R-:W-:Y:S05]  /*5830*/  BSYNC.RECONVERGENT B0 ;  /* 0x0000000000007941 */ /* 0x000fea0003800200 */
.L_x_22456:
        /* <DEDUP_REMOVED lines=16> */
[----:B------:R3:W-:Y:S04]  /*5940*/  STG.E.64 desc[UR4][R2.64], R18 ;  /* 0x0000001202007986 */ /* 0x0007e8000c101b04 */
.L_x_22459:
[----:B------:R-:W-:Y:S05]  /*5950*/  BSYNC.RECONVERGENT B0 ;  /* 0x0000000000007941 */ /* 0x000fea0003800200 */
.L_x_22458:
        /* <DEDUP_REMOVED lines=17> */
.L_x_22461:
[----:B------:R-:W-:Y:S05]  /*5a70*/  BSYNC.RECONVERGENT B0 ;  /* 0x0000000000007941 */ /* 0x000fea0003800200 */
.L_x_22460:
        /* <DEDUP_REMOVED lines=29> */
.L_x_22463:
[----:B------:R-:W-:Y:S05]  /*5c50*/  BSYNC.RECONVERGENT B0 ;  /* 0x0000000000007941 */ /* 0x000fea0003800200 */
.L_x_22462:
        /* <DEDUP_REMOVED lines=17> */
.L_x_22465:
[----:B------:R-:W-:Y:S05]  /*5d70*/  BSYNC.RECONVERGENT B0 ;  /* 0x0000000000007941 */ /* 0x000fea0003800200 */
.L_x_22464:
        /* <DEDUP_REMOVED lines=17> */
.L_x_22467:
[----:B------:R-:W-:Y:S05]  /*5e90*/  BSYNC.RECONVERGENT B0 ;  /* 0x0000000000007941 */ /* 0x000fea0003800200 */
.L_x_22466:
        /* <DEDUP_REMOVED lines=17> */
.L_x_22469:
[----:B------:R-:W-:Y:S05]  /*5fb0*/  BSYNC.RECONVERGENT B0 ;  /* 0x0000000000007941 */ /* 0x000fea0003800200 */
.L_x_22468:
[----:B------:R-:W-:Y:S04]  /*5fc0*/  BSSY.RECONVERGENT B0, `(.L_x_22470) ;  /* 0x0000011000007945 */ /* 0x000fe80003800200 */
[----:B------:R-:W-:Y:S05]  /*5fd0*/  @P4 BRA `(.L_x_22471) ;  /* 0x00000000003c4947 */ /* 0x000fea0003800000 */
[----:B------:R-:W-:Y:S01]  /*5fe0*/  IMAD R0, R45, UR38, RZ ;  /* 0x000000262d007c24 */ /* 0x000fe2000f8e02ff */
[----:B------:R-:W-:Y:S01]  /*5ff0*/  R2UR UR4, R42 ;  /* 0x000000002a0472ca */ /* 0x000fe200000e0000 */
[----:B------:R-:W-:Y:S01]  /*6000*/  IMAD.MOV.U32 R49, RZ, RZ, RZ ;  /* 0x000000ffff317224 */ /* 0x000fe200078e00ff */
        /* <DEDUP_REMOVED lines=12> */
.L_x_22471:
[----:B------:R-:W-:Y:S05]  /*60d0*/  BSYNC.RECONVERGENT B0 ;  /* 0x0000000000007941 */ /* 0x000fea0003800200 */
.L_x_22470:
[----:B------:R-:W-:Y:S04]  /*60e0*/  BSSY.RECONVERGENT B0, `(.L_x_22472) ;  /* 0x0000012000007945 */ /* 0x000fe80003800200 */
[----:B------:R-:W-:Y:S05]  /*60f0*/  @P5 BRA `(.L_x_22473) ;  /* 0x0000000000405947 */ /* 0x000fea0003800000 */
[----:B---34-:R-:W-:Y:S01]  /*6100*/  HFMA2 R3, -RZ, RZ, 0, 0 ;  /* 0x00000000ff037431 */ /* 0x018fe200000001ff */
[----:B------:R-:W-:Y:S01]  /*6110*/  MOV R2, R46 ;  /* 0x0000002e00027202 */ /* 0x000fe20000000f00 */
        /* <DEDUP_REMOVED lines=14> */
.L_x_22473:
[----:B------:R-:W-:Y:S05]  /*6200*/  BSYNC.RECONVERGENT B0 ;  /* 0x0000000000007941 */ /* 0x000fea0003800200 */
.L_x_22472:
        /* <DEDUP_REMOVED lines=18> */
.L_x_22475:
[----:B------:R-:W-:Y:S05]  /*6330*/  BSYNC.RECONVERGENT B0 ;  /* 0x0000000000007941 */ /* 0x000fea0003800200 */
.L_x_22474:
[----:B------:R-:W-:-:S04]  /*6340*/  IADD3 R47, P0, PT, R76, R47, RZ ;  /* 0x0000002f4c2f7210 */ /* 0x000fc80007f1e0ff */
[----:B------:R-:W-:Y:S02]  /*6350*/  LEA.HI.X.SX32 R45, R76, R45, 0x1, P0 ;  /* 0x0000002d4c2d7211 */ /* 0x000fe400000f0eff */
[----:B------:R-:W-:-:S04]  /*6360*/  ISETP.GE.U32.AND P0, PT, R47, UR42, PT ;  /* 0x0000002a2f007c0c */ /* 0x000fc8000bf06070 */
[----:B------:R-:W-:-:S13]  /*6370*/  ISETP.GE.AND.EX P0, PT, R45, UR43, PT, P0 ;  /* 0x0000002b2d007c0c */ /* 0x000fda000bf06300 */
[----:B------:R-:W-:Y:S05]  /*6380*/  @!P0 BRA `(.L_x_22476) ;  /* 0xffffff9c00f08947 */ /* 0x000fea000383ffff */
[----:B------:R-:W-:Y:S05]  /*6390*/  EXIT ;  /* 0x000000000000794d */ /* 0x000fea0003800000 */
.L_x_22379:
[----:B------:R-:W-:Y:S01]  /*63a0*/  HFMA2 R11, -RZ, RZ, 0, 1.847743988037109375e-06 ;  /* 0x0000001fff0b7431 */ /* 0x000fe200000001ff */
[----:B------:R-:W-:Y:S01]  /*63b0*/  BSSY B0, `(.L_x_22477) ;  /* 0x0000006000007945 */ /* 0x000fe20003800000 */
[----:B------:R-:W-:Y:S02]  /*63c0*/  MOV R12, 0x10 ;  /* 0x00000010000c7802 */ /* 0x000fe40000000f00 */
[----:B------:R-:W-:-:S07]  /*63d0*/  MOV R15, 0xffffffff ;  /* 0xffffffff000f7802 */ /* 0x000fce0000000f00 */
[----:B0-----:R-:W-:Y:S05]  /*63e0*/  WARPSYNC.COLLECTIVE R15, `(.L_x_22478) ;  /* 0x000000000f087348 */ /* 0x001fea0003c00000 */
[----:B------:R1:W2:Y:S02]  /*63f0*/  SHFL.BFLY P6, R14, R13, R12, R11 ;  /* 0x0c00000c0d0e7389 */ /* 0x0002a400000c000b */
[----:B012---:R-:W-:Y:S05]  /*6400*/  ENDCOLLECTIVE ;  /* 0x000000000000791b */ /* 0x007fea0003800000 */
.L_x_22478:
[----:B------:R-:W-:Y:S05]  /*6410*/  BSYNC B0 ;  /* 0x0000000000007941 */ /* 0x000fea0003800000 */
.L_x_22477:
        /* <DEDUP_REMOVED lines=9> */
.L_x_22479:
[----:B------:R-:W-:Y:S01]  /*64b0*/  HFMA2 R12, -RZ, RZ, 0, 2.384185791015625e-07 ;  /* 0x00000004ff0c7431 */ /* 0x000fe200000001ff */
[----:B------:R-:W-:-:S04]  /*64c0*/  FMNMX R0, R13, R14, !PT ;  /* 0x0000000e0d007209 */ /* 0x000fc80007800000 */
[----:B------:R-:W-:-:S07]  /*64d0*/  MOV R13, R0 ;  /* 0x00000000000d7202 */ /* 0x000fce0000000f00 */
[----:B------:R-:W-:Y:S05]  /*64e0*/  WARPSYNC.COLLECTIVE R15, `(.L_x_22480) ;  /* 0x000000000f087348 */ /* 0x000fea0003c00000 */
[----:B------:R0:W1:Y:S02]  /*64f0*/  SHFL.BFLY P6, R14, R13, R12, R11 ;  /* 0x0c00000c0d0e7389 */ /* 0x00006400000c000b */
[----:B01----:R-:W-:Y:S05]  /*6500*/  ENDCOLLECTIVE ;  /* 0x000000000000791b */ /* 0x003fea0003800000 */
.L_x_22480:
[----:B------:R-:W-:Y:S02]  /*6510*/  MOV R12, 0x2 ;  /* 0x00000002000c7802 */ /* 0x000fe40000000f00 */
[----:B------:R-:W-:-:S05]  /*6520*/  FMNMX R2, R0, R14, !PT ;  /* 0x0000000e00027209 */ /* 0x000fca0007800000 */
[----:B------:R-:W-:-:S07]  /*6530*/  IMAD.MOV.U32 R13, RZ, RZ, R2 ;  /* 0x000000ffff0d7224 */ /* 0x000fce00078e0002 */
[----:B------:R-:W-:Y:S05]  /*6540*/  WARPSYNC.COLLECTIVE R15, `(.L_x_22481) ;  /* 0x000000000f087348 */ /* 0x000fea0003c00000 */
[----:B------:R0:W1:Y:S02]  /*6550*/  SHFL.BFLY P6, R14, R13, R12, R11 ;  /* 0x0c00000c0d0e7389 */ /* 0x00006400000c000b */
[----:B01----:R-:W-:Y:S05]  /*6560*/  ENDCOLLECTIVE ;  /* 0x000000000000791b */ /* 0x003fea0003800000 */
.L_x_22481:
[----:B------:R-:W-:Y:S01]  /*6570*/  HFMA2 R12, -RZ, RZ, 0, 5.9604644775390625e-08 ;  /* 0x00000001ff0c7431 */ /* 0x000fe200000001ff */
[----:B------:R-:W-:-:S04]  /*6580*/  FMNMX R3, R2, R14, !PT ;  /* 0x0000000e02037209 */ /* 0x000fc80007800000 */
[----:B------:R-:W-:-:S07]  /*6590*/  MOV R13, R3 ;  /* 0x00000003000d7202 */ /* 0x000fce0000000f00 */
[----:B------:R-:W-:Y:S05]  /*65a0*/  WARPSYNC.COLLECTIVE R15, `(.L_x_22482) ;  /* 0x000000000f087348 */ /* 0x000fea0003c00000 */
[----:B------:R0:W1:Y:S02]  /*65b0*/  SHFL.BFLY P6, R14, R13, R12, R11 ;  /* 0x0c00000c0d0e7389 */ /* 0x00006400000c000b */
[----:B01----:R-:W-:Y:S05]  /*65c0*/  ENDCOLLECTIVE ;  /* 0x000000000000791b */ /* 0x003fea0003800000 */
.L_x_22482:
        /* <DEDUP_REMOVED lines=40> */
[----:B------:R-:W-:Y:S02]  /*6850*/  FFMA R3, R0, 1.925963033500011079e-08, R3 ;  /* 0x32a5706000037823 */ /* 0x000fe40000000003 */
[----:B------:R-:W-:Y:S02]  /*6860*/  FADD R18, R16, -12583039 ;  /* 0xcb40007f10127421 */ /* 0x000fe40000000000 */
[----:B------:R-:W0:Y:S02]  /*6870*/  MUFU.EX2 R0, R3 ;  /* 0x0000000300007308 */ /* 0x000e240000000800 */
[----:B------:R-:W-:-:S04]  /*6880*/  FFMA R18, R9, 1.4426950216293334961, -R18 ;  /* 0x3fb8aa3b09127823 */ /* 0x000fc80000000812 */
[----:B------:R-:W-:-:S06]  /*6890*/  FFMA R18, R9, 1.925963033500011079e-08, R18 ;  /* 0x32a5706009127823 */ /* 0x000fcc0000000012 */
        /* <DEDUP_REMOVED lines=26> */
[-C--:B------:R-:W-:Y:S01]  /*6a40*/  FFMA.SAT R10, R6, R57.reuse, 0.5 ;  /* 0x3f000000060a7423 */ /* 0x080fe20000002039 */
[----:B------:R-:W-:-:S03]  /*6a50*/  FFMA.SAT R18, R37, R57, 0.5 ;  /* 0x3f00000025127423 */ /* 0x000fc60000002039 */
[-C--:B------:R-:W-:Y:S01]  /*6a60*/  FFMA.RM R10, R10, R59.reuse, 12582913 ;  /* 0x4b4000010a0a7423 */ /* 0x080fe2000000403b */
[----:B------:R-:W0:Y:S01]  /*6a70*/  MUFU.EX2 R9, R9 ;  /* 0x0000000900097308 */ /* 0x000e220000000800 */
[----:B------:R-:W-:Y:S02]  /*6a80*/  FFMA.RM R18, R18, R59, 12582913 ;  /* 0x4b40000112127423 */ /* 0x000fe4000000403b */
[----:B------:R-:W-:Y:S02]  /*6a90*/  FADD R17, R10, -12583039 ;  /* 0xcb40007f0a117421 */ /* 0x000fe40000000000 */
[----:B------:R-:W-:Y:S02]  /*6aa0*/  FADD R20, R18, -12583039 ;  /* 0xcb40007f12147421 */ /* 0x000fe40000000000 */
[----:B------:R-:W-:Y:S02]  /*6ab0*/  FFMA R17, R6, 1.4426950216293334961, -R17 ;  /* 0x3fb8aa3b06117823 */ /* 0x000fe40000000811 */
[----:B------:R-:W-:-:S02]  /*6ac0*/  FFMA R20, R37, 1.4426950216293334961, -R20 ;  /* 0x3fb8aa3b25147823 */ /* 0x000fc40000000814 */
[----:B------:R-:W-:Y:S01]  /*6ad0*/  FFMA R17, R6, 1.925963033500011079e-08, R17 ;  /* 0x32a5706006117823 */ /* 0x000fe20000000011 */
[----:B------:R-:W-:Y:S01]  /*6ae0*/  SHF.L.U32 R6, R10, 0x17, RZ ;  /* 0x000000170a067819 */ /* 0x000fe200000006ff */
[----:B------:R-:W-:Y:S01]  /*6af0*/  FFMA.SAT R10, R7, R57, 0.5 ;  /* 0x3f000000070a7423 */ /* 0x000fe20000002039 */
[----:B------:R-:W-:-:S03]  /*6b00*/  FFMA R20, R37, 1.925963033500011079e-08, R20 ;  /* 0x32a5706025147823 */ /* 0x000fc60000000014 */
[----:B------:R-:W-:Y:S01]  /*6b10*/  FFMA.RM R10, R10, R59, 12582913 ;  /* 0x4b4000010a0a7423 */ /* 0x000fe2000000403b */
[----:B------:R-:W1:Y:S01]  /*6b20*/  MUFU.EX2 R17, R17 ;  /* 0x0000001100117308 */ /* 0x000e620000000800 */
[----:B0-----:R-:W-:Y:S02]  /*6b30*/  FMUL R4, R4, R9 ;  /* 0x0000000904047220 */ /* 0x001fe40000400000 */
[----:B------:R-:W-:-:S04]  /*6b40*/  FADD R16, R10, -12583039 ;  /* 0xcb40007f0a107421 */ /* 0x000fc80000000000 */
[C---:B------:R-:W-:Y:S01]  /*6b50*/  FFMA R16, R7.reuse, 1.4426950216293334961, -R16 ;  /* 0x3fb8aa3b07107823 */ /* 0x040fe20000000810 */
[----:B------:R-:W-:Y:S03]  /*6b60*/  MUFU.EX2 R20, R20 ;  /* 0x0000001400147308 */ /* 0x000fe60000000800 */
        /* <DEDUP_REMOVED lines=75> */
[----:B------:R-:W-:Y:S02]  /*7020*/  IMAD.SHL.U32 R22, R22, 0x800000, RZ ;  /* 0x0080000016167824 */ /* 0x000fe400078e00ff */
[----:B------:R-:W-:Y:S01]  /*7030*/  FFMA R23, R30, 1.4426950216293334961, -R23 ;  /* 0x3fb8aa3b1e177823 */ /* 0x000fe20000000817 */
[----:B------:R-:W-:-:S03]  /*7040*/  FFMA.RM R24, R24, R59, 12582913 ;  /* 0x4b40000118187423 */ /* 0x000fc6000000403b */
[----:B------:R-:W-:Y:S01]  /*7050*/  FFMA R30, R30, 1.925963033500011079e-08, R23 ;  /* 0x32a570601e1e7823 */ /* 0x000fe20000000017 */
[----:B------:R-:W-:-:S03]  /*7060*/  FADD R32, R24, -12583039 ;  /* 0xcb40007f18207421 */ /* 0x000fc60000000000 */
[----:B------:R0:W1:Y:S01]  /*7070*/  MUFU.EX2 R23, R30 ;  /* 0x0000001e00177308 */ /* 0x0000620000000800 */
[----:B------:R-:W-:-:S04]  /*7080*/  FFMA R32, R31, 1.4426950216293334961, -R32 ;  /* 0x3fb8aa3b1f207823 */ /* 0x000fc80000000820 */
[----:B------:R-:W-:Y:S01]  /*7090*/  FFMA R32, R31, 1.925963033500011079e-08, R32 ;  /* 0x32a570601f207823 */ /* 0x000fe20000000020 */
[----:B0-----:R-:W-:-:S05]  /*70a0*/  FFMA.SAT R30, R29, R57, 0.5 ;  /* 0x3f0000001d1e7423 */ /* 0x001fca0000002039 */
[----:B------:R-:W0:Y:S01]  /*70b0*/  MUFU.EX2 R32, R32 ;  /* 0x0000002000207308 */ /* 0x000e220000000800 */
[----:B------:R-:W-:Y:S01]  /*70c0*/  FFMA.RM R30, R30, R59, 12582913 ;  /* 0x4b4000011e1e7423 */ /* 0x000fe2000000403b */
[----:B-1----:R-:W-:Y:S01]  /*70d0*/  FMUL R22, R22, R23 ;  /* 0x0000001716167220 */ /* 0x002fe20000400000 */
[----:B------:R-:W-:Y:S01]  /*70e0*/  SHF.L.U32 R23, R24, 0x17, RZ ;  /* 0x0000001718177819 */ /* 0x000fe200000006ff */
[----:B------:R-:W-:-:S04]  /*70f0*/  FFMA.SAT R24, R28, R57, 0.5 ;  /* 0x3f0000001c187423 */ /* 0x000fc80000002039 */
[----:B------:R-:W-:-:S04]  /*7100*/  FFMA.RM R24, R24, R59, 12582913 ;  /* 0x4b40000118187423 */ /* 0x000fc8000000403b */
[----:B------:R-:W-:Y:S01]  /*7110*/  FADD R25, R24, -12583039 ;  /* 0xcb40007f18197421 */ /* 0x000fe20000000000 */
[----:B0-----:R-:W-:Y:S01]  /*7120*/  FMUL R23, R23, R32 ;  /* 0x0000002017177220 */ /* 0x001fe20000400000 */
[----:B------:R-:W-:Y:S01]  /*7130*/  FADD R32, R30, -12583039 ;  /* 0xcb40007f1e207421 */ /* 0x000fe20000000000 */
[----:B------:R-:W-:Y:S01]  /*7140*/  SHF.L.U32 R24, R24, 0x17, RZ ;  /* 0x0000001718187819 */ /* 0x000fe200000006ff */
[C---:B------:R-:W-:Y:S02]  /*7150*/  FFMA R25, R28.reuse, 1.4426950216293334961, -R25 ;  /* 0x3fb8aa3b1c197823 */ /* 0x040fe40000000819 */
[C---:B------:R-:W-:Y:S02]  /*7160*/  FFMA R32, R29.reuse, 1.4426950216293334961, -R32 ;  /* 0x3fb8aa3b1d207823 */ /* 0x040fe40000000820 */
[----:B------:R-:W-:Y:S02]  /*7170*/  FFMA R28, R28, 1.925963033500011079e-08, R25 ;  /* 0x32a570601c1c7823 */ /* 0x000fe40000000019 */
[----:B------:R-:W-:-:S02]  /*7180*/  FFMA R32, R29, 1.925963033500011079e-08, R32 ;  /* 0x32a570601d207823 */ /* 0x000fc40000000020 */
        /* <DEDUP_REMOVED lines=139> */
.L_x_22483:
[----:B------:R-:W-:Y:S02]  /*7a40*/  HFMA2 R12, -RZ, RZ, 0, 4.76837158203125e-07 ;  /* 0x00000008ff0c7431 */ /* 0x000fe400000001ff */
[----:B------:R-:W-:-:S05]  /*7a50*/  FADD R38, R13, R14 ;  /* 0x0000000e0d267221 */ /* 0x000fca0000000000 */
[----:B------:R-:W-:-:S07]  /*7a60*/  MOV R13, R38 ;  /* 0x00000026000d7202 */ /* 0x000fce0000000f00 */
[----:B------:R-:W-:Y:S05]  /*7a70*/  WARPSYNC.COLLECTIVE R15, `(.L_x_22484) ;  /* 0x000000000f087348 */ /* 0x000fea0003c00000 */
[----:B------:R0:W1:Y:S02]  /*7a80*/  SHFL.BFLY P6, R14, R13, R12, R11 ;  /* 0x0c00000c0d0e7389 */ /* 0x00006400000c000b */
[----:B01----:R-:W-:Y:S05]  /*7a90*/  ENDCOLLECTIVE ;  /* 0x000000000000791b */ /* 0x003fea0003800000 */
.L_x_22484:
[----:B------:R-:W-:Y:S02]  /*7aa0*/  IMAD.MOV.U32 R12, RZ, RZ, 0x4 ;  /* 0x00000004ff0c7424 */ /* 0x000fe400078e00ff */
[----:B------:R-:W-:-:S05]  /*7ab0*/  FADD R39, R38, R14 ;  /* 0x0000000e26277221 */ /* 0x000fca0000000000 */
[----:B------:R-:W-:-:S07]  /*7ac0*/  MOV R13, R39 ;  /* 0x00000027000d7202 */ /* 0x000fce0000000f00 */
[----:B------:R-:W-:Y:S05]  /*7ad0*/  WARPSYNC.COLLECTIVE R15, `(.L_x_22485) ;  /* 0x000000000f087348 */ /* 0x000fea0003c00000 */
[----:B------:R0:W1:Y:S02]  /*7ae0*/  SHFL.BFLY P6, R14, R13, R12, R11 ;  /* 0x0c00000c0d0e7389 */ /* 0x00006400000c000b */
[----:B01----:R-:W-:Y:S05]  /*7af0*/  ENDCOLLECTIVE ;  /* 0x000000000000791b */ /* 0x003fea0003800000 */
.L_x_22485:
[----:B------:R-:W-:Y:S02]  /*7b00*/  HFMA2 R12, -RZ, RZ, 0, 1.1920928955078125e-07 ;  /* 0x00000002ff0c7431 */ /* 0x000fe400000001ff */
[----:B------:R-:W-:-:S05]  /*7b10*/  FADD R40, R39, R14 ;  /* 0x0000000e27287221 */ /* 0x000fca0000000000 */
[----:B------:R-:W-:-:S07]  /*7b20*/  MOV R13, R40 ;  /* 0x00000028000d7202 */ /* 0x000fce0000000f00 */
[----:B------:R-:W-:Y:S05]  /*7b30*/  WARPSYNC.COLLECTIVE R15, `(.L_x_22486) ;  /* 0x000000000f087348 */ /* 0x000fea0003c00000 */
[----:B------:R0:W1:Y:S02]  /*7b40*/  SHFL.BFLY P6, R14, R13, R12, R11 ;  /* 0x0c00000c0d0e7389 */ /* 0x00006400000c000b */
[----:B01----:R-:W-:Y:S05]  /*7b50*/  ENDCOLLECTIVE ;  /* 0x000000000000791b */ /* 0x003fea0003800000 */
.L_x_22486:
[----:B------:R-:W-:Y:S02]  /*7b60*/  HFMA2 R12, -RZ, RZ, 0, 5.9604644775390625e-08 ;  /* 0x00000001ff0c7431 */ /* 0x000fe400000001ff */
[----:B------:R-:W-:-:S05]  /*7b70*/  FADD R41, R40, R14 ;  /* 0x0000000e28297221 */ /* 0x000fca0000000000 */
[----:B------:R-:W-:-:S07]  /*7b80*/  MOV R13, R41 ;  /* 0x00000029000d7202 */ /* 0x000fce0000000f00 */
[----:B------:R-:W-:Y:S05]  /*7b90*/  WARPSYNC.COLLECTIVE R15, `(.L_x_22487) ;  /* 0x000000000f087348 */ /* 0x000fea0003c00000 */
[----:B------:R0:W1:Y:S02]  /*7ba0*/  SHFL.BFLY P6, R14, R13, R12, R11 ;  /* 0x0c00000c0d0e7389 */ /* 0x00006400000c000b */
[----:B01----:R-:W-:Y:S05]  /*7bb0*/  ENDCOLLECTIVE ;  /* 0x000000000000791b */ /* 0x003fea0003800000 */
.L_x_22487:
[----:B------:R-:W-:Y:S05]  /*7bc0*/  BRA `(.L_x_22488) ;  /* 0xffffffb400547947 */ /* 0x000fea000383ffff */
        .weak           $__internal_449_$__cuda_sm3x_div_rn_noftz_f32_slowpath
        .type           $__internal_449_$__cuda_sm3x_div_rn_noftz_f32_slowpath,@function
        .size           $__internal_449_$__cuda_sm3x_div_rn_noftz_f32_slowpath,(.L_x_25901 - $__internal_449_$__cuda_sm3x_div_rn_noftz_f32_slowpath)
$__internal_449_$__cuda_sm3x_div_rn_noftz_f32_slowpath:
        /* <DEDUP_REMOVED lines=34> */
.L_x_22490:
        /* <DEDUP_REMOVED lines=51> */
.L_x_22497:
[----:B------:R-:W-:-:S04]  /*8120*/  LOP3.LUT R53, R53, 0x80000000, RZ, 0xc0, !PT ;  /* 0x8000000035357812 */ /* 0x000fc800078ec0ff */
[----:B------:R-:W-:Y:S01]  /*8130*/  LOP3.LUT R53, R53, 0x7f800000, RZ, 0xfc, !PT ;  /* 0x7f80000035357812 */ /* 0x000fe200078efcff */
[----:B------:R-:W-:Y:S06]  /*8140*/  BRA `(.L_x_22498) ;  /* 0x0000000000047947 */ /* 0x000fec0003800000 */
.L_x_22496:
[----:B------:R-:W-:-:S07]  /*8150*/  LEA R53, R12, R53, 0x17 ;  /* 0x000000350c357211 */ /* 0x000fce00078eb8ff */
.L_x_22498:
[----:B------:R-:W-:Y:S05]  /*8160*/  BSYNC.RECONVERGENT B1 ;  /* 0x0000000000017941 */ /* 0x000fea0003800200 */
.L_x_22495:
[----:B------:R-:W-:Y:S05]  /*8170*/  BRA `(.L_x_22499) ;  /* 0x0000000000207947 */ /* 0x000fea0003800000 */
.L_x_22494:
[----:B------:R-:W-:-:S04]  /*8180*/  LOP3.LUT R5, R12, 0x80000000, R5, 0x48, !PT ;  /* 0x800000000c057812 */ /* 0x000fc800078e4805 */
[----:B------:R-:W-:Y:S01]  /*8190*/  LOP3.LUT R53, R5, 0x7f800000, RZ, 0xfc, !PT ;  /* 0x7f80000005357812 */ /* 0x000fe200078efcff */
[----:B------:R-:W-:Y:S06]  /*81a0*/  BRA `(.L_x_22499) ;  /* 0x0000000000147947 */ /* 0x000fec0003800000 */
.L_x_22493:
[----:B------:R-:W-:Y:S01]  /*81b0*/  LOP3.LUT R53, R12, 0x80000000, R5, 0x48, !PT ;  /* 0x800000000c357812 */ /* 0x000fe200078e4805 */
[----:B------:R-:W-:Y:S06]  /*81c0*/  BRA `(.L_x_22499) ;  /* 0x00000000000c7947 */ /* 0x000fec0003800000 */
.L_x_22492:
[----:B------:R-:W0:Y:S01]  /*81d0*/  MUFU.RSQ R53, -QNAN ;  /* 0xffc0000000357908 */ /* 0x000e220000001400 */
[----:B------:R-:W-:Y:S05]  /*81e0*/  BRA `(.L_x_22499) ;  /* 0x0000000000047947 */ /* 0x000fea0003800000 */
.L_x_22491:
[----:B------:R-:W-:-:S07]  /*81f0*/  FADD.FTZ R53, R5, R12 ;  /* 0x0000000c05357221 */ /* 0x000fce0000010000 */
.L_x_22499:
[----:B------:R-:W-:Y:S05]  /*8200*/  BSYNC.RECONVERGENT B0 ;  /* 0x0000000000007941 */ /* 0x000fea0003800200 */
.L_x_22489:
[----:B------:R-:W-:Y:S01]  /*8210*/  HFMA2 R13, -RZ, RZ, 0, 0 ;  /* 0x00000000ff0d7431 */ /* 0x000fe200000001ff */
[----:B------:R-:W-:-:S04]  /*8220*/  MOV R12, R40 ;  /* 0x00000028000c7202 */ /* 0x000fc80000000f00 */
[----:B0-----:R-:W-:Y:S05]  /*8230*/  RET.REL.NODEC R12 `(_Z15SoftmaxWarpImplI10DirectLoadIffE11DirectStoreIffEfLi2ELi32ELi32ELi1ELb1EL9Algorithm0EEvT_T0_ll) ;  /* 0xffffff7c0c707950 */ /* 0x001fea0003c3ffff */
.L_x_22500:
        /* <DEDUP_REMOVED lines=12> */
.L_x_25901:


//--------------------- .text._Z15SoftmaxWarpImplI10DirectLoadIffE11DirectStoreIffEfLi2ELi32ELi32ELi1ELb0EL9Algorithm0EEvT_T0_ll --------------------------
	.section	.text._Z15SoftmaxWarpImplI10DirectLoadIffE11DirectStoreIffEfLi2ELi32ELi32ELi1ELb0EL9Algorithm0EEvT_T0_ll,"ax",@progbits
	.align	128
        .global         _Z15SoftmaxWarpImplI10DirectLoadIffE11DirectStoreIffEfLi2ELi32ELi32ELi1ELb0EL9Algorithm0EEvT_T0_ll
        .type           _Z15SoftmaxWarpImplI10DirectLoadIffE11DirectStoreIffEfLi2ELi32ELi32ELi1ELb0EL9Algorithm0EEvT_T0_ll,@function
        .size           _Z15SoftmaxWarpImplI10DirectLoadIffE11DirectStoreIffEfLi2ELi32ELi32ELi1ELb0EL9Algorithm0EEvT_T0_ll,(.L_x_25902 - _Z15SoftmaxWarpImplI10DirectLoadIffE11DirectStoreIffEfLi2ELi32ELi32ELi1ELb0EL9Algorithm0EEvT_T0_ll)
        .other          _Z15SoftmaxWarpImplI10DirectLoadIffE11DirectStoreIffEfLi2ELi32ELi32ELi1ELb0EL9Algorithm0EEvT_T0_ll,@"STO_CUDA_ENTRY STV_DEFAULT"
_Z15SoftmaxWarpImplI10DirectLoadIffE11DirectStoreIffEfLi2ELi32ELi32ELi1ELb0EL9Algorithm0EEvT_T0_ll:
.text._Z15SoftmaxWarpImplI10DirectLoadIffE11DirectStoreIffEfLi2ELi32ELi32ELi1ELb0EL9Algorithm0EEvT_T0_ll:
        /* <DEDUP_REMOVED lines=24> */
.L_x_22501:
        /* <DEDUP_REMOVED lines=14> */
.L_x_22567:
        /* <DEDUP_REMOVED lines=16> */
[C---:B------:R-:W-:Y:S02]  /*0360*/  IADD3 R40, P5, PT, R2.reuse, 0x100, RZ ;  /* 0x0000010002287810 */ /* 0x040fe40007fbe0ff */
[C---:B------:R-:W-:Y:S02]  /*0370*/  IADD3 R34, P0, PT, R2.reuse, 0x180, RZ ;  /* 0x0000018002227810 */ /* 0x040fe40007f1e0ff */
[C---:B------:R-:W-:Y:S02]  /*0380*/  IADD3 R42, P4, PT, R2.reuse, 0xc0, RZ ;  /* 0x000000c0022a7810 */ /* 0x040fe40007f9e0ff */
[-C--:B------:R-:W-:Y:S02]  /*0390*/  IADD3.X R5, PT, PT, RZ, R33.reuse, RZ, P3, !PT ;  /* 0x00000021ff057210 */ /* 0x080fe40001ffe4ff */
[----:B------:R-:W-:Y:S02]  /*03a0*/  IADD3.X R21, PT, PT, RZ, R33, RZ, P2, !PT ;  /* 0x00000021ff157210 */ /* 0x000fe400017fe4ff */
[----:B------:R-:W-:-:S02]  /*03b0*/  IADD3 R36, P6, PT, R2, 0x140, RZ ;  /* 0x0000014002247810 */ /* 0x000fc40007fde0ff */
[C---:B------:R-:W-:Y:S02]  /*03c0*/  IADD3 R32, P1, PT, R2.reuse, 0x1c0, RZ ;  /* 0x000001c002207810 */ /* 0x040fe40007f3e0ff */
[C---:B------:R-:W-:Y:S02]  /*03d0*/  IADD3 R28, P3, PT, R2.reuse, 0x240, RZ ;  /* 0x00000240021c7810 */ /* 0x040fe40007f7e0ff */
[C---:B------:R-:W-:Y:S02]  /*03e0*/  IADD3 R19, P2, PT, R2.reuse, 0x3c0, RZ ;  /* 0x000003c002137810 */ /* 0x040fe40007f5e0ff */
[-C--:B------:R-:W-:Y:S02]  /*03f0*/  IADD3.X R27, PT, PT, RZ, R33.reuse, RZ, P5, !PT ;  /* 0x00000021ff1b7210 */ /* 0x080fe40002ffe4ff */
[----:B------:R-:W-:Y:S02]  /*0400*/  IADD3 R24, P5, PT, R2, 0x2c0, RZ ;  /* 0x000002c002187810 */ /* 0x000fe40007fbe0ff */
[----:B------:R-:W-:-:S02]  /*0410*/  IADD3.X R23, PT, PT, RZ, R33, RZ, P0, !PT ;  /* 0x00000021ff177210 */ /* 0x000fc400007fe4ff */
[-C--:B------:R-:W-:Y:S02]  /*0420*/  IADD3.X R29, PT, PT, RZ, R33.reuse, RZ, P4, !PT ;  /* 0x00000021ff1d7210 */ /* 0x080fe400027fe4ff */
[C---:B------:R-:W-:Y:S02]  /*0430*/  IADD3 R49, P0, PT, R2.reuse, 0x340, RZ ;  /* 0x0000034002317810 */ /* 0x040fe40007f1e0ff */
[----:B------:R-:W-:Y:S02]  /*0440*/  IADD3 R26, P4, PT, R2, 0x280, RZ ;  /* 0x00000280021a7810 */ /* 0x000fe40007f9e0ff */
[-C--:B------:R-:W-:Y:S02]  /*0450*/  IADD3.X R17, PT, PT, RZ, R33.reuse, RZ, P6, !PT ;  /* 0x00000021ff117210 */ /* 0x080fe400037fe4ff */
[-C--:B------:R-:W-:Y:S02]  /*0460*/  IADD3.X R15, PT, PT, RZ, R33.reuse, RZ, P1, !PT ;  /* 0x00000021ff0f7210 */ /* 0x080fe40000ffe4ff */
[----:B------:R-:W-:-:S02]  /*0470*/  IADD3.X R13, PT, PT, RZ, R33, RZ, P3, !PT ;  /* 0x00000021ff0d7210 */ /* 0x000fc40001ffe4ff */
[-C--:B------:R-:W-:Y:S02]  /*0480*/  IADD3.X R0, PT, PT, RZ, R33.reuse, RZ, P2, !PT ;  /* 0x00000021ff007210 */ /* 0x080fe400017fe4ff */
[C---:B------:R-:W-:Y:S02]  /*0490*/  IADD3 R25, P6, PT, R2.reuse, 0x300, RZ ;  /* 0x0000030002197810 */ /* 0x040fe40007fde0ff */
[----:B------:R-:W-:Y:S02]  /*04a0*/  IADD3 R3, P1, PT, R2, 0x380, RZ ;  /* 0x0000038002037810 */ /* 0x000fe40007f3e0ff */
[----:B------:R-:W-:Y:S02]  /*04b0*/  LEA.HI R31, P3, R33, R2, RZ, 0x1 ;  /* 0x00000002211f7211 */ /* 0x000fe400078708ff */
[----:B------:R-:W-:Y:S02]  /*04c0*/  LEA.HI R22, P2, R5, R22, RZ, 0x1 ;  /* 0x0000001605167211 */ /* 0x000fe400078508ff */
[----:B------:R-:W-:-:S02]  /*04d0*/  IADD3.X R11, PT, PT, RZ, R33, RZ, P5, !PT ;  /* 0x00000021ff0b7210 */ /* 0x000fc40002ffe4ff */
[-C--:B------:R-:W-:Y:S02]  /*04e0*/  IADD3.X R10, PT, PT, RZ, R33.reuse, RZ, P0, !PT ;  /* 0x00000021ff0a7210 */ /* 0x080fe400007fe4ff */
[----:B------:R-:W-:Y:S02]  /*04f0*/  LEA.HI R40, P5, R27, R40, RZ, 0x1 ;  /* 0x000000281b287211 */ /* 0x000fe400078b08ff */
[-C--:B------:R-:W-:Y:S02]  /*0500*/  IADD3.X R9, PT, PT, RZ, R33.reuse, RZ, P4, !PT ;  /* 0x00000021ff097210 */ /* 0x080fe400027fe4ff */
[----:B------:R-:W-:Y:S02]  /*0510*/  LEA.HI R34, P0, R23, R34, RZ, 0x1 ;  /* 0x0000002217227211 */ /* 0x000fe400078108ff */
[-C--:B------:R-:W-:Y:S02]  /*0520*/  IADD3.X R8, PT, PT, RZ, R33.reuse, RZ, P6, !PT ;  /* 0x00000021ff087210 */ /* 0x080fe400037fe4ff */
[----:B------:R-:W-:-:S02]  /*0530*/  IADD3.X R4, PT, PT, RZ, R33, RZ, P3, !PT ;  /* 0x00000021ff047210 */ /* 0x000fc40001ffe4ff */
[----:B------:R-:W-:Y:S02]  /*0540*/  IADD3.X R2, PT, PT, RZ, R33, RZ, P1, !PT ;  /* 0x00000021ff027210 */ /* 0x000fe40000ffe4ff */
[----:B------:R-:W-:Y:S02]  /*0550*/  IADD3.X R5, PT, PT, RZ, R5, RZ, P2, !PT ;  /* 0x00000005ff057210 */ /* 0x000fe400017fe4ff */
[----:B------:R-:W-:Y:S02]  /*0560*/  LEA.HI R20, P1, R7, R20, RZ, 0x1 ;  /* 0x0000001407147211 */ /* 0x000fe400078308ff */
[----:B------:R-:W-:Y:S02]  /*0570*/  LEA.HI R30, P2, R21, R30, RZ, 0x1 ;  /* 0x0000001e151e7211 */ /* 0x000fe400078508ff */
[----:B------:R-:W-:Y:S02]  /*0580*/  IADD3.X R27, PT, PT, RZ, R27, RZ, P5, !PT ;  /* 0x0000001bff1b7210 */ /* 0x000fe40002ffe4ff */
[----:B------:R-:W-:-:S02]  /*0590*/  LEA.HI R26, P5, R9, R26, RZ, 0x1 ;  /* 0x0000001a091a7211 */ /* 0x000fc400078b08ff */
[----:B------:R-:W-:Y:S02]  /*05a0*/  IADD3.X R23, PT, PT, RZ, R23, RZ, P0, !PT ;  /* 0x00000017ff177210 */ /* 0x000fe400007fe4ff */
[C---:B------:R-:W-:Y:S02]  /*05b0*/  SHF.L.U64.HI R4, R31.reuse, 0x2, R4 ;  /* 0x000000021f047819 */ /* 0x040fe40000010204 */
[----:B------:R-:W-:Y:S02]  /*05c0*/  LEA.HI R25, P0, R8, R25, RZ, 0x1 ;  /* 0x0000001908197211 */ /* 0x000fe400078108ff */
[----:B------:R-:W-:Y:S02]  /*05d0*/  SHF.L.U32 R31, R31, 0x2, RZ ;  /* 0x000000021f1f7819 */ /* 0x000fe400000006ff */
[----:B------:R-:W-:Y:S02]  /*05e0*/  IADD3.X R7, PT, PT, RZ, R7, RZ, P1, !PT ;  /* 0x00000007ff077210 */ /* 0x000fe40000ffe4ff */
[----:B------:R-:W-:-:S02]  /*05f0*/  IADD3.X R21, PT, PT, RZ, R21, RZ, P2, !PT ;  /* 0x00000015ff157210 */ /* 0x000fc400017fe4ff */
[----:B------:R-:W-:Y:S02]  /*0600*/  LEA.HI R48, P2, R2, R3, RZ, 0x1 ;  /* 0x0000000302307211 */ /* 0x000fe400078508ff */
[----:B------:R-:W-:Y:S02]  /*0610*/  IADD3.X R3, PT, PT, RZ, R9, RZ, P5, !PT ;  /* 0x00000009ff037210 */ /* 0x000fe40002ffe4ff */
[----:B------:R-:W-:Y:S02]  /*0620*/  LEA.HI R42, P3, R29, R42, RZ, 0x1 ;  /* 0x0000002a1d2a7211 */ /* 0x000fe400078708ff */
[----:B------:R-:W-:Y:S02]  /*0630*/  IADD3.X R8, PT, PT, RZ, R8, RZ, P0, !PT ;  /* 0x00000008ff087210 */ /* 0x000fe400007fe4ff */
[----:B------:R-:W-:Y:S02]  /*0640*/  LOP3.LUT R31, R31, 0xfffffff8, RZ, 0xc0, !PT ;  /* 0xfffffff81f1f7812 */ /* 0x000fe400078ec0ff */
[----:B------:R-:W-:-:S02]  /*0650*/  SHF.L.U64.HI R7, R20, 0x2, R7 ;  /* 0x0000000214077819 */ /* 0x000fc40000010207 */
[----:B------:R-:W-:Y:S02]  /*0660*/  SHF.L.U32 R20, R20, 0x2, RZ ;  /* 0x0000000214147819 */ /* 0x000fe400000006ff */
[----:B------:R-:W-:Y:S02]  /*0670*/  SHF.L.U64.HI R12, R26, 0x2, R3 ;  /* 0x000000021a0c7819 */ /* 0x000fe40000010203 */
[----:B------:R-:W-:Y:S02]  /*0680*/  LEA.HI R32, P1, R15, R32, RZ, 0x1 ;  /* 0x000000200f207211 */ /* 0x000fe400078308ff */
[----:B------:R-:W-:Y:S02]  /*0690*/  IADD3.X R29, PT, PT, RZ, R29, RZ, P3, !PT ;  /* 0x0000001dff1d7210 */ /* 0x000fe40001ffe4ff */
[----:B------:R-:W-:Y:S02]  /*06a0*/  SHF.L.U64.HI R3, R25, 0x2, R8 ;  /* 0x0000000219037819 */ /* 0x000fe40000010208 */
[----:B------:R-:W-:-:S02]  /*06b0*/  IADD3.X R9, PT, PT, RZ, R2, RZ, P2, !PT ;  /* 0x00000002ff097210 */ /* 0x000fc400017fe4ff */
[C---:B------:R-:W-:Y:S02]  /*06c0*/  SHF.L.U64.HI R5, R22.reuse, 0x2, R5 ;  /* 0x0000000216057819 */ /* 0x040fe40000010205 */
[----:B------:R-:W-:Y:S02]  /*06d0*/  IADD3 R8, P0, PT, R31, UR36, RZ ;  /* 0x000000241f087c10 */ /* 0x000fe4000ff1e0ff */
[----:B------:R-:W-:Y:S02]  /*06e0*/  SHF.L.U32 R22, R22, 0x2, RZ ;  /* 0x0000000216167819 */ /* 0x000fe400000006ff */
[----:B------:R-:W-:Y:S02]  /*06f0*/  LOP3.LUT R20, R20, 0xfffffff8, RZ, 0xc0, !PT ;  /* 0xfffffff814147812 */ /* 0x000fe400078ec0ff */
[----:B------:R-:W-:Y:S02]  /*0700*/  LEA.HI R36, P4, R17, R36, RZ, 0x1 ;  /* 0x0000002411247211 */ /* 0x000fe400078908ff */
[----:B------:R-:W-:-:S02]  /*0710*/  IADD3.X R15, PT, PT, RZ, R15, RZ, P1, !PT ;  /* 0x0000000fff0f7210 */ /* 0x000fc40000ffe4ff */
[----:B------:R-:W-:Y:S02]  /*0720*/  SHF.L.U64.HI R6, R42, 0x2, R29 ;  /* 0x000000022a067819 */ /* 0x000fe4000001021d */
[----:B------:R-:W-:Y:S02]  /*0730*/  SHF.L.U64.HI R2, R48, 0x2, R9 ;  /* 0x0000000230027819 */ /* 0x000fe40000010209 */
[----:B------:R-:W-:Y:S02]  /*0740*/  LEA.HI R49, P1, R10, R49, RZ, 0x1 ;  /* 0x000000310a317211 */ /* 0x000fe400078308ff */
[----:B------:R-:W-:Y:S02]  /*0750*/  SHF.L.U32 R42, R42, 0x2, RZ ;  /* 0x000000022a2a7819 */ /* 0x000fe400000006ff */
[----:B------:R-:W-:Y:S02]  /*0760*/  IADD3.X R9, PT, PT, R4, UR37, RZ, P0, !PT ;  /* 0x0000002504097c10 */ /* 0x000fe400087fe4ff */
[----:B------:R-:W-:-:S02]  /*0770*/  LOP3.LUT R22, R22, 0xfffffff8, RZ, 0xc0, !PT ;  /* 0xfffffff816167812 */ /* 0x000fc400078ec0ff */
[----:B------:R-:W-:Y:S02]  /*0780*/  IADD3 R20, P0, PT, R20, UR36, RZ ;  /* 0x0000002414147c10 */ /* 0x000fe4000ff1e0ff */
[----:B------:R-:W-:Y:S01]  /*0790*/  IADD3.X R17, PT, PT, RZ, R17, RZ, P4, !PT ;  /* 0x00000011ff117210 */ /* 0x000fe200027fe4ff */
[----:B------:R-:W2:Y:S01]  /*07a0*/  LDG.E.64 R8, desc[UR4][R8.64] ;  /* 0x0000000408087981 */ /* 0x000ea2000c1e1b00 */
[C---:B------:R-:W-:Y:S02]  /*07b0*/  SHF.L.U64.HI R18, R40.reuse, 0x2, R27 ;  /* 0x0000000228127819 */ /* 0x040fe4000001021b */
[----:B------:R-:W-:Y:S02]  /*07c0*/  SHF.L.U32 R40, R40, 0x2, RZ ;  /* 0x0000000228287819 */ /* 0x000fe400000006ff */
[----:B------:R-:W-:Y:S02]  /*07d0*/  SHF.L.U64.HI R14, R30, 0x2, R21 ;  /* 0x000000021e0e7819 */ /* 0x000fe40000010215 */
[----:B------:R-:W-:-:S02]  /*07e0*/  IADD3.X R10, PT, PT, RZ, R10, RZ, P1, !PT ;  /* 0x0000000aff0a7210 */ /* 0x000fc40000ffe4ff */
[----:B------:R-:W-:Y:S02]  /*07f0*/  LOP3.LUT R42, R42, 0xfffffff8, RZ, 0xc0, !PT ;  /* 0xfffffff82a2a7812 */ /* 0x000fe400078ec0ff */
[----:B------:R-:W-:Y:S02]  /*0800*/  R2UR UR10, R38 ;  /* 0x00000000260a72ca */ /* 0x000fe400000e0000 */
[----:B------:R-:W-:Y:S02]  /*0810*/  R2UR UR11, R39 ;  /* 0x00000000270b72ca */ /* 0x000fe400000e0000 */
[----:B------:R-:W-:Y:S02]  /*0820*/  IADD3 R22, P1, PT, R22, UR36, RZ ;  /* 0x0000002416167c10 */ /* 0x000fe4000ff3e0ff */
[----:B------:R-:W-:Y:S02]  /*0830*/  IADD3.X R21, PT, PT, R7, UR37, RZ, P0, !PT ;  /* 0x0000002507157c10 */ /* 0x000fe400087fe4ff */
[----:B------:R-:W-:-:S02]  /*0840*/  SHF.L.U64.HI R17, R36, 0x2, R17 ;  /* 0x0000000224117819 */ /* 0x000fc40000010211 */
[----:B------:R-:W-:Y:S02]  /*0850*/  SHF.L.U32 R36, R36, 0x2, RZ ;  /* 0x0000000224247819 */ /* 0x000fe400000006ff */
[----:B------:R-:W-:Y:S02]  /*0860*/  SHF.L.U64.HI R16, R34, 0x2, R23 ;  /* 0x0000000222107819 */ /* 0x000fe40000010217 */
[----:B------:R-:W-:Y:S02]  /*0870*/  LOP3.LUT R40, R40, 0xfffffff8, RZ, 0xc0, !PT ;  /* 0xfffffff828287812 */ /* 0x000fe400078ec0ff */
[----:B------:R-:W-:Y:S02]  /*0880*/  IADD3 R42, P0, PT, R42, UR36, RZ ;  /* 0x000000242a2a7c10 */ /* 0x000fe4000ff1e0ff */
[----:B------:R-:W-:Y:S02]  /*0890*/  R2UR UR12, R38 ;  /* 0x00000000260c72ca */ /* 0x000fe400000e0000 */
[----:B------:R-:W-:-:S02]  /*08a0*/  R2UR UR13, R39 ;  /* 0x00000000270d72ca */ /* 0x000fc400000e0000 */
[----:B------:R-:W-:Y:S02]  /*08b0*/  IADD3.X R23, PT, PT, R5, UR37, RZ, P1, !PT ;  /* 0x0000002505177c10 */ /* 0x000fe40008ffe4ff */
[----:B------:R-:W3:Y:S01]  /*08c0*/  LDG.E.64 R4, desc[UR6][R20.64] ;  /* 0x0000000614047981 */ /* 0x000ee2000c1e1b00 */
[----:B------:R-:W-:Y:S02]  /*08d0*/  SHF.L.U32 R34, R34, 0x2, RZ ;  /* 0x0000000222227819 */ /* 0x000fe400000006ff */
[----:B------:R-:W-:Y:S02]  /*08e0*/  LOP3.LUT R36, R36, 0xfffffff8, RZ, 0xc0, !PT ;  /* 0xfffffff824247812 */ /* 0x000fe400078ec0ff */
[----:B------:R-:W-:Y:S02]  /*08f0*/  IADD3 R40, P1, PT, R40, UR36, RZ ;  /* 0x0000002428287c10 */ /* 0x000fe4000ff3e0ff */
[----:B------:R-:W-:Y:S02]  /*0900*/  IADD3.X R43, PT, PT, R6, UR37, RZ, P0, !PT ;  /* 0x00000025062b7c10 */ /* 0x000fe400087fe4ff */
[----:B------:R-:W-:Y:S01]  /*0910*/  R2UR UR14, R38 ;  /* 0x00000000260e72ca */ /* 0x000fe200000e0000 */
[----:B------:R1:W4:Y:S01]  /*0920*/  LDG.E.64 R6, desc[UR8][R22.64] ;  /* 0x0000000816067981 */ /* 0x000322000c1e1b00 */
[----:B------:R-:W-:-:S02]  /*0930*/  R2UR UR15, R39 ;  /* 0x00000000270f72ca */ /* 0x000fc400000e0000 */
[----:B------:R-:W-:Y:S01]  /*0940*/  LEA.HI R28, P3, R13, R28, RZ, 0x1 ;  /* 0x0000001c0d1c7211 */ /* 0x000fe200078708ff */
[----:B------:R-:W5:Y:S01]  /*0950*/  LDG.E.64 R42, desc[UR10][R42.64] ;  /* 0x0000000a2a2a7981 */ /* 0x000f62000c1e1b00 */
[C---:B------:R-:W-:Y:S02]  /*0960*/  SHF.L.U64.HI R15, R32.reuse, 0x2, R15 ;  /* 0x00000002200f7819 */ /* 0x040fe4000001020f */
[----:B------:R-:W-:Y:S02]  /*0970*/  SHF.L.U32 R32, R32, 0x2, RZ ;  /* 0x0000000220207819 */ /* 0x000fe400000006ff */
[----:B------:R-:W-:Y:S02]  /*0980*/  LOP3.LUT R34, R34, 0xfffffff8, RZ, 0xc0, !PT ;  /* 0xfffffff822227812 */ /* 0x000fe400078ec0ff */
[----:B------:R-:W-:Y:S02]  /*0990*/  IADD3 R36, P0, PT, R36, UR36, RZ ;  /* 0x0000002424247c10 */ /* 0x000fe4000ff1e0ff */
[----:B------:R-:W-:-:S02]  /*09a0*/  IADD3.X R41, PT, PT, R18, UR37, RZ, P1, !PT ;  /* 0x0000002512297c10 */ /* 0x000fc40008ffe4ff */
[----:B------:R-:W-:Y:S02]  /*09b0*/  R2UR UR16, R38 ;  /* 0x00000000261072ca */ /* 0x000fe400000e0000 */
[----:B------:R-:W-:Y:S02]  /*09c0*/  R2UR UR17, R39 ;  /* 0x00000000271172ca */ /* 0x000fe400000e0000 */
[----:B------:R-:W-:Y:S01]  /*09d0*/  IADD3.X R13, PT, PT, RZ, R13, RZ, P3, !PT ;  /* 0x0000000dff0d7210 */ /* 0x000fe20001ffe4ff */
[----:B------:R-:W5:Y:S01]  /*09e0*/  LDG.E.64 R40, desc[UR12][R40.64] ;  /* 0x0000000c28287981 */ /* 0x000f62000c1e1b00 */
[----:B------:R-:W-:Y:S02]  /*09f0*/  SHF.L.U32 R30, R30, 0x2, RZ ;  /* 0x000000021e1e7819 */ /* 0x000fe400000006ff */
[----:B------:R-:W-:Y:S02]  /*0a00*/  LOP3.LUT R32, R32, 0xfffffff8, RZ, 0xc0, !PT ;  /* 0xfffffff820207812 */ /* 0x000fe400078ec0ff */
[----:B------:R-:W-:-:S02]  /*0a10*/  IADD3 R34, P1, PT, R34, UR36, RZ ;  /* 0x0000002422227c10 */ /* 0x000fc4000ff3e0ff */
[----:B------:R-:W-:Y:S02]  /*0a20*/  IADD3.X R37, PT, PT, R17, UR37, RZ, P0, !PT ;  /* 0x0000002511257c10 */ /* 0x000fe400087fe4ff */
[----:B------:R-:W-:Y:S02]  /*0a30*/  R2UR UR18, R38 ;  /* 0x00000000261272ca */ /* 0x000fe400000e0000 */
[----:B------:R-:W-:Y:S02]  /*0a40*/  R2UR UR19, R39 ;  /* 0x00000000271372ca */ /* 0x000fe400000e0000 */
[----:B------:R-:W-:Y:S01]  /*0a50*/  LEA.HI R24, P4, R11, R24, RZ, 0x1 ;  /* 0x000000180b187211 */ /* 0x000fe200078908ff */
[----:B------:R-:W5:Y:S01]  /*0a60*/  LDG.E.64 R36, desc[UR14][R36.64] ;  /* 0x0000000e24247981 */ /* 0x000f62000c1e1b00 */
[C---:B------:R-:W-:Y:S02]  /*0a70*/  SHF.L.U64.HI R13, R28.reuse, 0x2, R13 ;  /* 0x000000021c0d7819 */ /* 0x040fe4000001020d */
[----:B------:R-:W-:-:S02]  /*0a80*/  SHF.L.U32 R28, R28, 0x2, RZ ;  /* 0x000000021c1c7819 */ /* 0x000fc400000006ff */
[----:B------:R-:W-:Y:S02]  /*0a90*/  LOP3.LUT R30, R30, 0xfffffff8, RZ, 0xc0, !PT ;  /* 0xfffffff81e1e7812 */ /* 0x000fe400078ec0ff */
[----:B------:R-:W-:Y:S02]  /*0aa0*/  IADD3 R32, P0, PT, R32, UR36, RZ ;  /* 0x0000002420207c10 */ /* 0x000fe4000ff1e0ff */
[----:B------:R-:W-:Y:S02]  /*0ab0*/  IADD3.X R35, PT, PT, R16, UR37, RZ, P1, !PT ;  /* 0x0000002510237c10 */ /* 0x000fe40008ffe4ff */
[----:B------:R-:W-:Y:S02]  /*0ac0*/  R2UR UR20, R38 ;  /* 0x00000000261472ca */ /* 0x000fe400000e0000 */
[----:B------:R-:W-:Y:S02]  /*0ad0*/  R2UR UR21, R39 ;  /* 0x00000000271572ca */ /* 0x000fe400000e0000 */
[----:B------:R-:W-:Y:S01]  /*0ae0*/  IADD3.X R11, PT, PT, RZ, R11, RZ, P4, !PT ;  /* 0x0000000bff0b7210 */ /* 0x000fe200027fe4ff */
[----:B------:R-:W5:Y:S01]  /*0af0*/  LDG.E.64 R34, desc[UR16][R34.64] ;  /* 0x0000001022227981 */ /* 0x000f62000c1e1b00 */
[----:B------:R-:W-:-:S02]  /*0b00*/  SHF.L.U32 R26, R26, 0x2, RZ ;  /* 0x000000021a1a7819 */ /* 0x000fc400000006ff */
[----:B------:R-:W-:Y:S02]  /*0b10*/  LOP3.LUT R28, R28, 0xfffffff8, RZ, 0xc0, !PT ;  /* 0xfffffff81c1c7812 */ /* 0x000fe400078ec0ff */
[----:B------:R-:W-:Y:S02]  /*0b20*/  IADD3 R30, P1, PT, R30, UR36, RZ ;  /* 0x000000241e1e7c10 */ /* 0x000fe4000ff3e0ff */
[----:B------:R-:W-:Y:S02]  /*0b30*/  IADD3.X R33, PT, PT, R15, UR37, RZ, P0, !PT ;  /* 0x000000250f217c10 */ /* 0x000fe400087fe4ff */
[----:B------:R-:W-:Y:S02]  /*0b40*/  R2UR UR22, R38 ;  /* 0x00000000261672ca */ /* 0x000fe400000e0000 */
[----:B------:R-:W-:Y:S02]  /*0b50*/  R2UR UR23, R39 ;  /* 0x00000000271772ca */ /* 0x000fe400000e0000 */
[C---:B------:R-:W-:Y:S01]  /*0b60*/  SHF.L.U64.HI R11, R24.reuse, 0x2, R11 ;  /* 0x00000002180b7819 */ /* 0x040fe2000001020b */
[----:B------:R-:W5:Y:S01]  /*0b70*/  LDG.E.64 R32, desc[UR18][R32.64] ;  /* 0x0000001220207981 */ /* 0x000f62000c1e1b00 */
[----:B------:R-:W-:-:S02]  /*0b80*/  SHF.L.U32 R24, R24, 0x2, RZ ;  /* 0x0000000218187819 */ /* 0x000fc400000006ff */
[----:B------:R-:W-:Y:S02]  /*0b90*/  LOP3.LUT R26, R26, 0xfffffff8, RZ, 0xc0, !PT ;  /* 0xfffffff81a1a7812 */ /* 0x000fe400078ec0ff */
[----:B------:R-:W-:Y:S02]  /*0ba0*/  IADD3 R28, P0, PT, R28, UR36, RZ ;  /* 0x000000241c1c7c10 */ /* 0x000fe4000ff1e0ff */
[----:B------:R-:W-:Y:S02]  /*0bb0*/  IADD3.X R31, PT, PT, R14, UR37, RZ, P1, !PT ;  /* 0x000000250e1f7c10 */ /* 0x000fe40008ffe4ff */
[----:B------:R-:W-:Y:S02]  /*0bc0*/  R2UR UR24, R38 ;  /* 0x00000000261872ca */ /* 0x000fe400000e0000 */
[----:B------:R-:W-:Y:S02]  /*0bd0*/  R2UR UR25, R39 ;  /* 0x00000000271972ca */ /* 0x000fe400000e0000 */
[----:B------:R-:W-:Y:S01]  /*0be0*/  SHF.L.U32 R25, R25, 0x2, RZ ;  /* 0x0000000219197819 */ /* 0x000fe200000006ff */
[----:B------:R-:W5:Y:S01]  /*0bf0*/  LDG.E.64 R30, desc[UR20][R30.64] ;  /* 0x000000141e1e7981 */ /* 0x000f62000c1e1b00 */
[----:B------:R-:W-:-:S02]  /*0c00*/  LOP3.LUT R24, R24, 0xfffffff8, RZ, 0xc0, !PT ;  /* 0xfffffff818187812 */ /* 0x000fc400078ec0ff */
[----:B------:R-:W-:Y:S02]  /*0c10*/  IADD3 R26, P1, PT, R26, UR36, RZ ;  /* 0x000000241a1a7c10 */ /* 0x000fe4000ff3e0ff */
[----:B------:R-:W-:Y:S02]  /*0c20*/  IADD3.X R29, PT, PT, R13, UR37, RZ, P0, !PT ;  /* 0x000000250d1d7c10 */ /* 0x000fe400087fe4ff */
[----:B------:R-:W-:Y:S02]  /*0c30*/  R2UR UR26, R38 ;  /* 0x00000000261a72ca */ /* 0x000fe400000e0000 */
[----:B------:R-:W-:Y:S02]  /*0c40*/  R2UR UR27, R39 ;  /* 0x00000000271b72ca */ /* 0x000fe400000e0000 */
[----:B------:R-:W-:Y:S01]  /*0c50*/  LEA.HI R19, P6, R0, R19, RZ, 0x1 ;  /* 0x0000001300137211 */ /* 0x000fe200078d08ff */
[----:B------:R-:W5:Y:S01]  /*0c60*/  LDG.E.64 R28, desc[UR22][R28.64] ;  /* 0x000000161c1c7981 */ /* 0x000f62000c1e1b00 */
[----:B------:R-:W-:-:S02]  /*0c70*/  SHF.L.U64.HI R10, R49, 0x2, R10 ;  /* 0x00000002310a7819 */ /* 0x000fc4000001020a */
[----:B------:R-:W-:Y:S02]  /*0c80*/  LOP3.LUT R25, R25, 0xfffffff8, RZ, 0xc0, !PT ;  /* 0xfffffff819197812 */ /* 0x000fe400078ec0ff */
[----:B------:R-:W-:Y:S02]  /*0c90*/  SHF.L.U32 R49, R49, 0x2, RZ ;  /* 0x0000000231317819 */ /* 0x000fe400000006ff */
[----:B------:R-:W-:Y:S02]  /*0ca0*/  IADD3 R24, P0, PT, R24, UR36, RZ ;  /* 0x0000002418187c10 */ /* 0x000fe4000ff1e0ff */
[----:B------:R-:W-:Y:S02]  /*0cb0*/  IADD3.X R27, PT, PT, R12, UR37, RZ, P1, !PT ;  /* 0x000000250c1b7c10 */ /* 0x000fe40008ffe4ff */
[----:B------:R-:W-:Y:S02]  /*0cc0*/  R2UR UR28, R38 ;  /* 0x00000000261c72ca */ /* 0x000fe400000e0000 */
[----:B------:R-:W-:-:S02]  /*0cd0*/  R2UR UR29, R39 ;  /* 0x00000000271d72ca */ /* 0x000fc400000e0000 */
[----:B------:R-:W-:Y:S01]  /*0ce0*/  IADD3.X R0, PT, PT, RZ, R0, RZ, P6, !PT ;  /* 0x00000000ff007210 */ /* 0x000fe200037fe4ff */
[----:B------:R-:W5:Y:S01]  /*0cf0*/  LDG.E.64 R26, desc[UR24][R26.64] ;  /* 0x000000181a1a7981 */ /* 0x000f62000c1e1b00 */
[----:B-1----:R-:W-:Y:S02]  /*0d00*/  IADD3 R22, P1, PT, R25, UR36, RZ ;  /* 0x0000002419167c10 */ /* 0x002fe4000ff3e0ff */
[----:B------:R-:W-:Y:S02]  /*0d10*/  SHF.L.U32 R48, R48, 0x2, RZ ;  /* 0x0000000230307819 */ /* 0x000fe400000006ff */
[----:B------:R-:W-:Y:S02]  /*0d20*/  LOP3.LUT R49, R49, 0xfffffff8, RZ, 0xc0, !PT ;  /* 0xfffffff831317812 */ /* 0x000fe400078ec0ff */
[----:B------:R-:W-:Y:S02]  /*0d30*/  IADD3.X R25, PT, PT, R11, UR37, RZ, P0, !PT ;  /* 0x000000250b197c10 */ /* 0x000fe400087fe4ff */
[----:B------:R-:W-:-:S02]  /*0d40*/  R2UR UR30, R38 ;  /* 0x00000000261e72ca */ /* 0x000fc400000e0000 */
[----:B------:R-:W-:Y:S02]  /*0d50*/  R2UR UR31, R39 ;  /* 0x00000000271f72ca */ /* 0x000fe400000e0000 */
[C---:B------:R-:W-:Y:S01]  /*0d60*/  SHF.L.U64.HI R0, R19.reuse, 0x2, R0 ;  /* 0x0000000213007819 */ /* 0x040fe20000010200 */
[----:B------:R-:W5:Y:S01]  /*0d70*/  LDG.E.64 R24, desc[UR26][R24.64] ;  /* 0x0000001a18187981 */ /* 0x000f62000c1e1b00 */
[----:B------:R-:W-:Y:S02]  /*0d80*/  SHF.L.U32 R19, R19, 0x2, RZ ;  /* 0x0000000213137819 */ /* 0x000fe400000006ff */
[----:B------:R-:W-:Y:S02]  /*0d90*/  LOP3.LUT R48, R48, 0xfffffff8, RZ, 0xc0, !PT ;  /* 0xfffffff830307812 */ /* 0x000fe400078ec0ff */
[----:B------:R-:W-:Y:S02]  /*0da0*/  IADD3 R20, P0, PT, R49, UR36, RZ ;  /* 0x0000002431147c10 */ /* 0x000fe4000ff1e0ff */
[----:B------:R-:W-:-:S02]  /*0db0*/  IADD3.X R23, PT, PT, R3, UR37, RZ, P1, !PT ;  /* 0x0000002503177c10 */ /* 0x000fc40008ffe4ff */
[----:B------:R-:W-:Y:S02]  /*0dc0*/  R2UR UR32, R38 ;  /* 0x00000000262072ca */ /* 0x000fe400000e0000 */
[----:B------:R-:W-:Y:S02]  /*0dd0*/  R2UR UR33, R39 ;  /* 0x00000000272172ca */ /* 0x000fe400000e0000 */
[----:B------:R-:W-:Y:S01]  /*0de0*/  LOP3.LUT R19, R19, 0xfffffff8, RZ, 0xc0, !PT ;  /* 0xfffffff813137812 */ /* 0x000fe200078ec0ff */
[----:B------:R-:W5:Y:S01]  /*0df0*/  LDG.E.64 R22, desc[UR28][R22.64] ;  /* 0x0000001c16167981 */ /* 0x000f62000c1e1b00 */
[----:B------:R-:W-:Y:S02]  /*0e00*/  IADD3 R18, P1, PT, R48, UR36, RZ ;  /* 0x0000002430127c10 */ /* 0x000fe4000ff3e0ff */
[----:B------:R-:W-:Y:S02]  /*0e10*/  IADD3.X R21, PT, PT, R10, UR37, RZ, P0, !PT ;  /* 0x000000250a157c10 */ /* 0x000fe400087fe4ff */
[----:B------:R-:W-:-:S02]  /*0e20*/  R2UR UR34, R38 ;  /* 0x00000000262272ca */ /* 0x000fc400000e0000 */
[----:B------:R-:W-:Y:S02]  /*0e30*/  R2UR UR35, R39 ;  /* 0x00000000272372ca */ /* 0x000fe400000e0000 */
[----:B------:R-:W-:Y:S01]  /*0e40*/  IADD3 R16, P0, PT, R19, UR36, RZ ;  /* 0x0000002413107c10 */ /* 0x000fe2000ff1e0ff */
[----:B------:R-:W5:Y:S01]  /*0e50*/  LDG.E.64 R20, desc[UR30][R20.64] ;  /* 0x0000001e14147981 */ /* 0x000f62000c1e1b00 */
[----:B------:R-:W-:Y:S02]  /*0e60*/  IADD3.X R19, PT, PT, R2, UR37, RZ, P1, !PT ;  /* 0x0000002502137c10 */ /* 0x000fe40008ffe4ff */
[----:B------:R-:W-:-:S04]  /*0e70*/  IADD3.X R17, PT, PT, R0, UR37, RZ, P0, !PT ;  /* 0x0000002500117c10 */ /* 0x000fc800087fe4ff */
[----:B------:R-:W5:Y:S04]  /*0e80*/  LDG.E.64 R18, desc[UR32][R18.64] ;  /* 0x0000002012127981 */ /* 0x000f68000c1e1b00 */
[----:B------:R-:W5:Y:S01]  /*0e90*/  LDG.E.64 R16, desc[UR34][R16.64] ;  /* 0x0000002210107981 */ /* 0x000f62000c1e1b00 */
        /* <DEDUP_REMOVED lines=39> */
[-C--:B------:R-:W-:Y:S01]  /*1110*/  FFMA.SAT R9, R74, R11.reuse, 0.5 ;  /* 0x3f0000004a097423 */ /* 0x080fe2000000200b */
[--C-:B------:R-:W-:Y:S01]  /*1120*/  FADD R76, R5, -R14.reuse ;  /* 0x8000000e054c7221 */ /* 0x100fe20000000000 */
[--C-:B------:R-:W-:Y:S01]  /*1130*/  FADD R54, R30, -R14.reuse ;  /* 0x8000000e1e367221 */ /* 0x100fe20000000000 */
[----:B------:R-:W-:Y:S01]  /*1140*/  FADD R3, R20, -12583039 ;  /* 0xcb40007f14037421 */ /* 0x000fe20000000000 */
[--C-:B------:R-:W-:Y:S01]  /*1150*/  FADD R30, R18, -R14.reuse ;  /* 0x8000000e121e7221 */ /* 0x100fe20000000000 */
[-C--:B------:R-:W-:Y:S01]  /*1160*/  FFMA.RM R18, R7, R12.reuse, 12582913 ;  /* 0x4b40000107127423 */ /* 0x080fe2000000400c */
[--C-:B------:R-:W-:Y:S01]  /*1170*/  FADD R58, R34, -R14.reuse ;  /* 0x8000000e223a7221 */ /* 0x100fe20000000000 */
[----:B------:R-:W-:Y:S01]  /*1180*/  FFMA R5, R70, 1.4426950216293334961, -R3 ;  /* 0x3fb8aa3b46057823 */ /* 0x000fe20000000803 */
[-C--:B------:R-:W-:Y:S01]  /*1190*/  FFMA.RM R3, R9, R12.reuse, 12582913 ;  /* 0x4b40000109037423 */ /* 0x080fe2000000400c */
[-C--:B------:R-:W-:Y:S01]  /*11a0*/  FFMA.SAT R9, R76, R11.reuse, 0.5 ;  /* 0x3f0000004c097423 */ /* 0x080fe2000000200b */
[--C-:B------:R-:W-:Y:S01]  /*11b0*/  FADD R34, R16, -R14.reuse ;  /* 0x8000000e10227221 */ /* 0x100fe20000000000 */
[----:B------:R-:W-:Y:S01]  /*11c0*/  FFMA R70, R70, 1.925963033500011079e-08, R5 ;  /* 0x32a5706046467823 */ /* 0x000fe20000000005 */
[----:B------:R-:W-:Y:S01]  /*11d0*/  FADD R5, R18, -12583039 ;  /* 0xcb40007f12057421 */ /* 0x000fe20000000000 */
[----:B------:R-:W-:Y:S01]  /*11e0*/  FADD R7, R3, -12583039 ;  /* 0xcb40007f03077421 */ /* 0x000fe20000000000 */
[-C--:B------:R-:W-:Y:S01]  /*11f0*/  FFMA.RM R16, R9, R12.reuse, 12582913 ;  /* 0x4b40000109107423 */ /* 0x080fe2000000400c */
[--C-:B------:R-:W-:Y:S01]  /*1200*/  FADD R66, R6, -R14.reuse ;  /* 0x8000000e06427221 */ /* 0x100fe20000000000 */
[----:B------:R-:W-:Y:S01]  /*1210*/  FFMA R5, R72, 1.4426950216293334961, -R5 ;  /* 0x3fb8aa3b48057823 */ /* 0x000fe20000000805 */
[----:B------:R-:W-:Y:S01]  /*1220*/  FFMA R7, R74, 1.4426950216293334961, -R7 ;  /* 0x3fb8aa3b4a077823 */ /* 0x000fe20000000807 */
[-C--:B------:R-:W-:Y:S01]  /*1230*/  FFMA.SAT R13, R68, R11.reuse, 0.5 ;  /* 0x3f000000440d7423 */ /* 0x080fe2000000200b */
[--C-:B------:R-:W-:Y:S01]  /*1240*/  FADD R64, R42, -R14.reuse ;  /* 0x8000000e2a407221 */ /* 0x100fe20000000000 */
[----:B------:R-:W-:Y:S01]  /*1250*/  FFMA R72, R72, 1.925963033500011079e-08, R5 ;  /* 0x32a5706048487823 */ /* 0x000fe20000000005 */
[----:B------:R-:W-:Y:S01]  /*1260*/  FFMA R74, R74, 1.925963033500011079e-08, R7 ;  /* 0x32a570604a4a7823 */ /* 0x000fe20000000007 */
[----:B------:R-:W-:Y:S01]  /*1270*/  FADD R5, R16, -12583039 ;  /* 0xcb40007f10057421 */ /* 0x000fe20000000000 */
[-C--:B------:R-:W-:Y:S01]  /*1280*/  FFMA.SAT R7, R66, R11.reuse, 0.5 ;  /* 0x3f00000042077423 */ /* 0x080fe2000000200b */
[-C--:B------:R-:W-:Y:S01]  /*1290*/  FFMA.SAT R15, R64, R11.reuse, 0.5 ;  /* 0x3f000000400f7423 */ /* 0x080fe2000000200b */
[--C-:B------:R-:W-:Y:S01]  /*12a0*/  FADD R62, R43, -R14.reuse ;  /* 0x8000000e2b3e7221 */ /* 0x100fe20000000000 */
[C---:B------:R-:W-:Y:S01]  /*12b0*/  FFMA R9, R76.reuse, 1.4426950216293334961, -R5 ;  /* 0x3fb8aa3b4c097823 */ /* 0x040fe20000000805 */
[-C--:B------:R-:W-:Y:S01]  /*12c0*/  FFMA.RM R5, R7, R12.reuse, 12582913 ;  /* 0x4b40000107057423 */ /* 0x080fe2000000400c */
[-C--:B------:R-:W-:Y:S01]  /*12d0*/  FFMA.RM R7, R13, R12.reuse, 12582913 ;  /* 0x4b4000010d077423 */ /* 0x080fe2000000400c */
[-C--:B------:R-:W-:Y:S01]  /*12e0*/  FFMA.RM R15, R15, R12.reuse, 12582913 ;  /* 0x4b4000010f0f7423 */ /* 0x080fe2000000400c */
[----:B------:R-:W-:Y:S01]  /*12f0*/  FFMA R76, R76, 1.925963033500011079e-08, R9 ;  /* 0x32a570604c4c7823 */ /* 0x000fe20000000009 */
        /* <DEDUP_REMOVED lines=9> */
[----:B------:R-:W-:Y:S01]  /*1390*/  FFMA R68, R68, 1.925963033500011079e-08, R13 ;  /* 0x32a5706044447823 */ /* 0x000fe2000000000d */
[-C--:B------:R-:W-:Y:S01]  /*13a0*/  FFMA.SAT R9, R62, R11.reuse, 0.5 ;  /* 0x3f0000003e097423 */ /* 0x080fe2000000200b */
[----:B------:R-:W-:Y:S01]  /*13b0*/  FADD R13, R15, -12583039 ;  /* 0xcb40007f0f0d7421 */ /* 0x000fe20000000000 */
[--C-:B------:R-:W-:Y:S01]  /*13c0*/  FADD R40, R24, -R14.reuse ;  /* 0x8000000e18287221 */ /* 0x100fe20000000000 */
[--C-:B------:R-:W-:Y:S01]  /*13d0*/  FADD R0, R41, -R14.reuse ;  /* 0x8000000e29007221 */ /* 0x100fe20000000000 */
[-C--:B------:R-:W-:Y:S01]  /*13e0*/  FFMA.RM R9, R9, R12.reuse, 12582913 ;  /* 0x4b40000109097423 */ /* 0x080fe2000000400c */
        /* <DEDUP_REMOVED lines=14> */
[----:B------:R-:W-:Y:S01]  /*14d0*/  FFMA R64, R64, 1.925963033500011079e-08, R13 ;  /* 0x32a5706040407823 */ /* 0x000fe2000000000d */
[-C--:B------:R-:W-:Y:S01]  /*14e0*/  FFMA.SAT R13, R4, R11.reuse, 0.5 ;  /* 0x3f000000040d7423 */ /* 0x080fe2000000200b */
[----:B------:R-:W1:Y:S01]  /*14f0*/  MUFU.EX2 R21, R70 ;  /* 0x0000004600157308 */ /* 0x000e620000000800 */
[----:B------:R-:W-:Y:S01]  /*1500*/  FFMA R17, R62, 1.4426950216293334961, -R17 ;  /* 0x3fb8aa3b3e117823 */ /* 0x000fe20000000811 */
[----:B------:R-:W-:Y:S01]  /*1510*/  SHF.L.U32 R18, R18, 0x17, RZ ;  /* 0x0000001712127819 */ /* 0x000fe200000006ff */
[-C--:B------:R-:W-:Y:S01]  /*1520*/  FFMA.RM R13, R13, R12.reuse, 12582913 ;  /* 0x4b4000010d0d7423 */ /* 0x080fe2000000400c */
[-C--:B------:R-:W-:Y:S01]  /*1530*/  FFMA.SAT R27, R60, R11.reuse, 0.5 ;  /* 0x3f0000003c1b7423 */ /* 0x080fe2000000200b */
[----:B------:R-:W-:Y:S01]  /*1540*/  FFMA R62, R62, 1.925963033500011079e-08, R17 ;  /* 0x32a570603e3e7823 */ /* 0x000fe20000000011 */
[----:B------:R-:W-:Y:S01]  /*1550*/  SHF.L.U32 R7, R7, 0x17, RZ ;  /* 0x0000001707077819 */ /* 0x000fe200000006ff */
[----:B------:R-:W-:Y:S01]  /*1560*/  FADD R17, R13, -12583039 ;  /* 0xcb40007f0d117421 */ /* 0x000fe20000000000 */
[----:B------:R-:W2:Y:S01]  /*1570*/  MUFU.EX2 R23, R72 ;  /* 0x0000004800177308 */ /* 0x000ea20000000800 */
[-C--:B------:R-:W-:Y:S01]  /*1580*/  FFMA.SAT R31, R8, R11.reuse, 0.5 ;  /* 0x3f000000081f7423 */ /* 0x080fe2000000200b */
[-C--:B------:R-:W-:Y:S01]  /*1590*/  FFMA.SAT R33, R54, R11.reuse, 0.5 ;  /* 0x3f00000036217423 */ /* 0x080fe2000000200b */
[C---:B------:R-:W-:Y:S01]  /*15a0*/  FFMA R17, R4.reuse, 1.4426950216293334961, -R17 ;  /* 0x3fb8aa3b04117823 */ /* 0x040fe20000000811 */
[----:B------:R-:W-:Y:S01]  /*15b0*/  SHF.L.U32 R9, R9, 0x17, RZ ;  /* 0x0000001709097819 */ /* 0x000fe200000006ff */
[-C--:B------:R-:W-:Y:S01]  /*15c0*/  FFMA.RM R31, R31, R12.reuse, 12582913 ;  /* 0x4b4000011f1f7423 */ /* 0x080fe2000000400c */
[-C--:B------:R-:W-:Y:S01]  /*15d0*/  FFMA.RM R33, R33, R12.reuse, 12582913 ;  /* 0x4b40000121217423 */ /* 0x080fe2000000400c */
[----:B------:R-:W-:Y:S01]  /*15e0*/  FFMA R19, R4, 1.925963033500011079e-08, R17 ;  /* 0x32a5706004137823 */ /* 0x000fe20000000011 */
[-C--:B------:R-:W-:Y:S01]  /*15f0*/  FFMA.SAT R17, R0, R11.reuse, 0.5 ;  /* 0x3f00000000117423 */ /* 0x080fe2000000200b */
[----:B------:R-:W-:Y:S01]  /*1600*/  SHF.L.U32 R4, R20, 0x17, RZ ;  /* 0x0000001714047819 */ /* 0x000fe200000006ff */
[-C--:B------:R-:W-:Y:S01]  /*1610*/  FFMA.RM R20, R27, R12.reuse, 12582913 ;  /* 0x4b4000011b147423 */ /* 0x080fe2000000400c */
[----:B------:R-:W-:Y:S01]  /*1620*/  MUFU.EX2 R68, R68 ;  /* 0x0000004400447308 */ /* 0x000fe20000000800 */
[-C--:B------:R-:W-:Y:S01]  /*1630*/  FFMA.RM R17, R17, R12.reuse, 12582913 ;  /* 0x4b40000111117423 */ /* 0x080fe2000000400c */
[----:B------:R-:W-:Y:S01]  /*1640*/  FFMA.SAT R37, R10, R11, 0.5 ;  /* 0x3f0000000a257423 */ /* 0x000fe2000000200b */
[----:B-1----:R-:W-:Y:S01]  /*1650*/  FMUL R4, R4, R21 ;  /* 0x0000001504047220 */ /* 0x002fe20000400000 */
[-C--:B------:R-:W-:Y:S01]  /*1660*/  FFMA.SAT R43, R50, R11.reuse, 0.5 ;  /* 0x3f000000322b7423 */ /* 0x080fe2000000200b */
[----:B------:R-:W-:Y:S01]  /*1670*/  FADD R21, R17, -12583039 ;  /* 0xcb40007f11157421 */ /* 0x000fe20000000000 */
[-C--:B------:R-:W-:Y:S01]  /*1680*/  FFMA.RM R37, R37, R12.reuse, 12582913 ;  /* 0x4b40000125257423 */ /* 0x080fe2000000400c */
[-C--:B------:R-:W-:Y:S01]  /*1690*/  FFMA.SAT R49, R48, R11.reuse, 0.5 ;  /* 0x3f00000030317423 */ /* 0x080fe2000000200b */
[----:B------:R-:W-:Y:S01]  /*16a0*/  MUFU.EX2 R62, R62 ;  /* 0x0000003e003e7308 */ /* 0x000fe20000000800 */
[C---:B------:R-:W-:Y:S01]  /*16b0*/  FFMA R21, R0.reuse, 1.4426950216293334961, -R21 ;  /* 0x3fb8aa3b00157823 */ /* 0x040fe20000000815 */
[-C--:B------:R-:W-:Y:S01]  /*16c0*/  FFMA.RM R43, R43, R12.reuse, 12582913 ;  /* 0x4b4000012b2b7423 */ /* 0x080fe2000000400c */
[-C--:B------:R-:W-:Y:S01]  /*16d0*/  FFMA.RM R49, R49, R12.reuse, 12582913 ;  /* 0x4b40000131317423 */ /* 0x080fe2000000400c */
[----:B------:R-:W-:Y:S01]  /*16e0*/  SHF.L.U32 R17, R17, 0x17, RZ ;  /* 0x0000001711117819 */ /* 0x000fe200000006ff */
[----:B------:R-:W-:Y:S01]  /*16f0*/  FFMA R25, R0, 1.925963033500011079e-08, R21 ;  /* 0x32a5706000197823 */ /* 0x000fe20000000015 */
[----:B------:R-:W-:Y:S01]  /*1700*/  FFMA.SAT R21, R2, R11, 0.5 ;  /* 0x3f00000002157423 */ /* 0x000fe2000000200b */
[----:B--2---:R-:W-:Y:S01]  /*1710*/  FMUL R0, R18, R23 ;  /* 0x0000001712007220 */ /* 0x004fe20000400000 */
[----:B------:R-:W-:Y:S01]  /*1720*/  FFMA.SAT R55, R14, R11, 0.5 ;  /* 0x3f0000000e377423 */ /* 0x000fe2000000200b */
[----:B------:R-:W1:Y:S01]  /*1730*/  MUFU.EX2 R76, R76 ;  /* 0x0000004c004c7308 */ /* 0x000e620000000800 */
[----:B------:R-:W-:Y:S01]  /*1740*/  FFMA.RM R18, R21, R12, 12582913 ;  /* 0x4b40000115127423 */ /* 0x000fe2000000400c */
[----:B------:R-:W-:-:S03]  /*1750*/  SHF.L.U32 R5, R5, 0x17, RZ ;  /* 0x0000001705057819 */ /* 0x000fc600000006ff */
[----:B------:R-:W-:-:S03]  /*1760*/  FADD R23, R18, -12583039 ;  /* 0xcb40007f12177421 */ /* 0x000fc60000000000 */
[----:B------:R-:W2:Y:S01]  /*1770*/  MUFU.EX2 R21, R74 ;  /* 0x0000004a00157308 */ /* 0x000ea20000000800 */
[----:B------:R-:W-:-:S04]  /*1780*/  FFMA R23, R2, 1.4426950216293334961, -R23 ;  /* 0x3fb8aa3b02177823 */ /* 0x000fc80000000817 */
[----:B------:R-:W-:Y:S01]  /*1790*/  FFMA R23, R2, 1.925963033500011079e-08, R23 ;  /* 0x32a5706002177823 */ /* 0x000fe20000000017 */
[----:B------:R-:W-:Y:S02]  /*17a0*/  SHF.L.U32 R2, R3, 0x17, RZ ;  /* 0x0000001703027819 */ /* 0x000fe400000006ff */
[----:B------:R-:W-:Y:S01]  /*17b0*/  SHF.L.U32 R3, R16, 0x17, RZ ;  /* 0x0000001710037819 */ /* 0x000fe200000006ff */
[----:B------:R-:W3:Y:S04]  /*17c0*/  MUFU.EX2 R66, R66 ;  /* 0x0000004200427308 */ /* 0x000ee80000000800 */
[----:B-1----:R-:W-:Y:S01]  /*17d0*/  FMUL R3, R3, R76 ;  /* 0x0000004c03037220 */ /* 0x002fe20000400000 */
[----:B--2---:R-:W-:Y:S01]  /*17e0*/  FMUL R2, R2, R21 ;  /* 0x0000001502027220 */ /* 0x004fe20000400000 */
[----:B------:R-:W-:-:S02]  /*17f0*/  FADD R21, R20, -12583039 ;  /* 0xcb40007f14157421 */ /* 0x000fc40000000000 */
[----:B------:R1:W-:Y:S02]  /*1800*/  MUFU.EX2 R16, R19 ;  /* 0x0000001300107308 */ /* 0x0003e40000000800 */
[----:B------:R-:W-:-:S04]  /*1810*/  FFMA R21, R60, 1.4426950216293334961, -R21 ;  /* 0x3fb8aa3b3c157823 */ /* 0x000fc80000000815 */
[----:B------:R-:W-:Y:S01]  /*1820*/  FFMA R60, R60, 1.925963033500011079e-08, R21 ;  /* 0x32a570603c3c7823 */ /* 0x000fe20000000015 */
[----:B------:R-:W-:Y:S01]  /*1830*/  FFMA.SAT R21, R58, R11, 0.5 ;  /* 0x3f0000003a157423 */ /* 0x000fe2000000200b */
[----:B------:R-:W-:Y:S01]  /*1840*/  MUFU.EX2 R23, R23 ;  /* 0x0000001700177308 */ /* 0x000fe20000000800 */
[----:B---3--:R-:W-:Y:S02]  /*1850*/  FMUL R5, R5, R66 ;  /* 0x0000004205057220 */ /* 0x008fe40000400000 */
[----:B------:R-:W-:-:S04]  /*1860*/  FFMA.RM R21, R21, R12, 12582913 ;  /* 0x4b40000115157423 */ /* 0x000fc8000000400c */
[----:B------:R-:W-:Y:S01]  /*1870*/  FADD R27, R21, -12583039 ;  /* 0xcb40007f151b7421 */ /* 0x000fe20000000000 */
[----:B------:R-:W2:Y:S03]  /*1880*/  MUFU.EX2 R64, R64 ;  /* 0x0000004000407308 */ /* 0x000ea60000000800 */
[----:B------:R-:W-:-:S04]  /*1890*/  FFMA R27, R58, 1.4426950216293334961, -R27 ;  /* 0x3fb8aa3b3a1b7823 */ /* 0x000fc8000000081b */
[----:B------:R-:W-:Y:S01]  /*18a0*/  FFMA R58, R58, 1.925963033500011079e-08, R27 ;  /* 0x32a570603a3a7823 */ /* 0x000fe2000000001b */
[----:B------:R-:W-:Y:S01]  /*18b0*/  FFMA.SAT R27, R6, R11, 0.5 ;  /* 0x3f000000061b7423 */ /* 0x000fe2000000200b */
[----:B------:R-:W-:Y:S03]  /*18c0*/  MUFU.EX2 R60, R60 ;  /* 0x0000003c003c7308 */ /* 0x000fe60000000800 */
[----:B------:R-:W-:-:S04]  /*18d0*/  FFMA.RM R27, R27, R12, 12582913 ;  /* 0x4b4000011b1b7423 */ /* 0x000fc8000000400c */
[C---:B------:R-:W-:Y:S01]  /*18e0*/  FADD R29, R27.reuse, -12583039 ;  /* 0xcb40007f1b1d7421 */ /* 0x040fe20000000000 */
[----:B-1----:R-:W-:-:S03]  /*18f0*/  SHF.L.U32 R19, R27, 0x17, RZ ;  /* 0x000000171b137819 */ /* 0x002fc600000006ff */
        /* <DEDUP_REMOVED lines=11> */
[----:B--2---:R-:W-:-:S03]  /*19b0*/  FMUL R7, R7, R64 ;  /* 0x0000004007077220 */ /* 0x004fc60000400000 */
[----:B------:R-:W-:Y:S01]  /*19c0*/  FFMA R41, R8, 1.925963033500011079e-08, R15 ;  /* 0x32a5706008297823 */ /* 0x000fe2000000000f */
[----:B------:R-:W-:Y:S01]  /*19d0*/  FMUL R8, R9, R62 ;  /* 0x0000003e09087220 */ /* 0x000fe20000400000 */
[----:B------:R-:W-:Y:S01]  /*19e0*/  FADD R9, R33, -12583039 ;  /* 0xcb40007f21097421 */ /* 0x000fe20000000000 */
[----:B------:R-:W1:Y:S03]  /*19f0*/  MUFU.EX2 R62, R25 ;  /* 0x00000019003e7308 */ /* 0x000e660000000800 */
[----:B------:R-:W-:-:S04]  /*1a00*/  FFMA R9, R54, 1.4426950216293334961, -R9 ;  /* 0x3fb8aa3b36097823 */ /* 0x000fc80000000809 */
[----:B------:R-:W-:Y:S01]  /*1a10*/  FFMA R54, R54, 1.925963033500011079e-08, R9 ;  /* 0x32a5706036367823 */ /* 0x000fe20000000009 */
[----:B------:R-:W-:Y:S01]  /*1a20*/  SHF.L.U32 R9, R13, 0x17, RZ ;  /* 0x000000170d097819 */ /* 0x000fe200000006ff */
[----:B------:R-:W-:Y:S01]  /*1a30*/  FADD R13, R37, -12583039 ;  /* 0xcb40007f250d7421 */ /* 0x000fe20000000000 */
[----:B------:R-:W2:Y:S03]  /*1a40*/  MUFU.EX2 R15, R58 ;  /* 0x0000003a000f7308 */ /* 0x000ea60000000800 */
[----:B------:R-:W-:Y:S01]  /*1a50*/  FFMA R13, R10, 1.4426950216293334961, -R13 ;  /* 0x3fb8aa3b0a0d7823 */ /* 0x000fe2000000080d */
[----:B------:R-:W-:Y:S01]  /*1a60*/  FMUL R9, R9, R16 ;  /* 0x0000001009097220 */ /* 0x000fe20000400000 */
[----:B------:R-:W-:Y:S02]  /*1a70*/  SHF.L.U32 R16, R18, 0x17, RZ ;  /* 0x0000001712107819 */ /* 0x000fe400000006ff */
[----:B------:R-:W-:Y:S01]  /*1a80*/  FFMA R51, R10, 1.925963033500011079e-08, R13 ;  /* 0x32a570600a337823 */ /* 0x000fe2000000000d */
[----:B------:R-:W-:Y:S01]  /*1a90*/  FFMA.SAT R13, R52, R11, 0.5 ;  /* 0x3f000000340d7423 */ /* 0x000fe2000000200b */
[----:B------:R-:W-:Y:S01]  /*1aa0*/  SHF.L.U32 R18, R21, 0x17, RZ ;  /* 0x0000001715127819 */ /* 0x000fe200000006ff */
[----:B-1----:R-:W-:Y:S01]  /*1ab0*/  FMUL R10, R17, R62 ;  /* 0x0000003e110a7220 */ /* 0x002fe20000400000 */
[----:B------:R-:W-:Y:S01]  /*1ac0*/  SHF.L.U32 R17, R20, 0x17, RZ ;  /* 0x0000001714117819 */ /* 0x000fe200000006ff */
[----:B------:R-:W-:Y:S01]  /*1ad0*/  FFMA.RM R25, R13, R12, 12582913 ;  /* 0x4b4000010d197423 */ /* 0x000fe2000000400c */
[----:B------:R1:W3:Y:S01]  /*1ae0*/  MUFU.EX2 R20, R35 ;  /* 0x0000002300147308 */ /* 0x0002e20000000800 */
[----:B------:R-:W-:-:S02]  /*1af0*/  FMUL R16, R16, R23 ;  /* 0x0000001710107220 */ /* 0x000fc40000400000 */
[----:B------:R-:W-:Y:S01]  /*1b00*/  FADD R13, R25, -12583039 ;  /* 0xcb40007f190d7421 */ /* 0x000fe20000000000 */
[----:B--2---:R-:W-:Y:S01]  /*1b10*/  FMUL R18, R18, R15 ;  /* 0x0000000f12127220 */ /* 0x004fe20000400000 */
[----:B------:R-:W-:Y:S02]  /*1b20*/  FMUL R17, R17, R60 ;  /* 0x0000003c11117220 */ /* 0x000fe40000400000 */
[----:B------:R-:W-:Y:S01]  /*1b30*/  FFMA R13, R52, 1.4426950216293334961, -R13 ;  /* 0x3fb8aa3b340d7823 */ /* 0x000fe2000000080d */
[----:B------:R-:W2:Y:S01]  /*1b40*/  MUFU.EX2 R21, R56 ;  /* 0x0000003800157308 */ /* 0x000ea20000000800 */
[----:B-1----:R-:W-:Y:S02]  /*1b50*/  FFMA.SAT R35, R32, R11, 0.5 ;  /* 0x3f00000020237423 */ /* 0x002fe4000000200b */
[----:B------:R-:W-:Y:S01]  /*1b60*/  FFMA R52, R52, 1.925963033500011079e-08, R13 ;  /* 0x32a5706034347823 */ /* 0x000fe2000000000d */
[----:B------:R-:W-:Y:S01]  /*1b70*/  FADD R13, R43, -12583039 ;  /* 0xcb40007f2b0d7421 */ /* 0x000fe20000000000 */
[----:B------:R-:W-:-:S03]  /*1b80*/  FFMA.RM R35, R35, R12, 12582913 ;  /* 0x4b40000123237423 */ /* 0x000fc6000000400c */
[C---:B------:R-:W-:Y:S01]  /*1b90*/  FFMA R13, R50.reuse, 1.4426950216293334961, -R13 ;  /* 0x3fb8aa3b320d7823 */ /* 0x040fe2000000080d */
[----:B---3--:R-:W-:Y:S01]  /*1ba0*/  FMUL R19, R19, R20 ;  /* 0x0000001413137220 */ /* 0x008fe20000400000 */
[----:B------:R-:W-:Y:S01]  /*1bb0*/  SHF.L.U32 R20, R29, 0x17, RZ ;  /* 0x000000171d147819 */ /* 0x000fe200000006ff */
[----:B------:R-:W1:Y:S01]  /*1bc0*/  MUFU.EX2 R58, R41 ;  /* 0x00000029003a7308 */ /* 0x000e620000000800 */
[----:B------:R-:W-:Y:S01]  /*1bd0*/  FFMA R50, R50, 1.925963033500011079e-08, R13 ;  /* 0x32a5706032327823 */ /* 0x000fe2000000000d */
[----:B------:R-:W-:-:S04]  /*1be0*/  FADD R13, R49, -12583039 ;  /* 0xcb40007f310d7421 */ /* 0x000fc80000000000 */
[----:B------:R-:W-:Y:S01]  /*1bf0*/  FFMA R13, R48, 1.4426950216293334961, -R13 ;  /* 0x3fb8aa3b300d7823 */ /* 0x000fe2000000080d */
[----:B--2---:R-:W-:Y:S01]  /*1c00*/  FMUL R20, R20, R21 ;  /* 0x0000001514147220 */ /* 0x004fe20000400000 */
[----:B------:R-:W-:Y:S01]  /*1c10*/  SHF.L.U32 R21, R31, 0x17, RZ ;  /* 0x000000171f157819 */ /* 0x000fe200000006ff */
[-C--:B------:R-:W-:Y:S01]  /*1c20*/  FFMA.SAT R31, R22, R11.reuse, 0.5 ;  /* 0x3f000000161f7423 */ /* 0x080fe2000000200b */
[----:B------:R-:W-:Y:S01]  /*1c30*/  FFMA R48, R48, 1.925963033500011079e-08, R13 ;  /* 0x32a5706030307823 */ /* 0x000fe2000000000d */
[----:B------:R-:W-:Y:S01]  /*1c40*/  FFMA.SAT R13, R42, R11, 0.5 ;  /* 0x3f0000002a0d7423 */ /* 0x000fe2000000200b */
[----:B------:R-:W-:Y:S01]  /*1c50*/  MUFU.EX2 R50, R50 ;  /* 0x0000003200327308 */ /* 0x000fe20000000800 */
[-C--:B------:R-:W-:Y:S02]  /*1c60*/  FFMA.RM R31, R31, R12.reuse, 12582913 ;  /* 0x4b4000011f1f7423 */ /* 0x080fe4000000400c */
[----:B------:R-:W-:Y:S02]  /*1c70*/  FFMA.RM R13, R13, R12, 12582913 ;  /* 0x4b4000010d0d7423 */ /* 0x000fe4000000400c */
[----:B------:R-:W-:Y:S01]  /*1c80*/  FADD R27, R31, -12583039 ;  /* 0xcb40007f1f1b7421 */ /* 0x000fe20000000000 */
[----:B-1----:R-:W-:Y:S01]  /*1c90*/  FMUL R21, R21, R58 ;  /* 0x0000003a15157220 */ /* 0x002fe20000400000 */
[C---:B------:R-:W-:Y:S01]  /*1ca0*/  FADD R15, R13.reuse, -12583039 ;  /* 0xcb40007f0d0f7421 */ /* 0x040fe20000000000 */
[----:B------:R-:W-:Y:S01]  /*1cb0*/  SHF.L.U32 R13, R13, 0x17, RZ ;  /* 0x000000170d0d7819 */ /* 0x000fe200000006ff */
[----:B------:R-:W-:-:S02]  /*1cc0*/  FFMA R27, R22, 1.4426950216293334961, -R27 ;  /* 0x3fb8aa3b161b7823 */ /* 0x000fc4000000081b */
[----:B------:R-:W-:Y:S02]  /*1cd0*/  FFMA R15, R42, 1.4426950216293334961, -R15 ;  /* 0x3fb8aa3b2a0f7823 */ /* 0x000fe4000000080f */
[----:B------:R-:W-:Y:S01]  /*1ce0*/  FFMA R41, R22, 1.925963033500011079e-08, R27 ;  /* 0x32a5706016297823 */ /* 0x000fe2000000001b */
[-C--:B------:R-:W-:Y:S01]  /*1cf0*/  FFMA.SAT R27, R24, R11.reuse, 0.5 ;  /* 0x3f000000181b7423 */ /* 0x080fe2000000200b */
[----:B------:R-:W-:Y:S01]  /*1d00*/  FFMA R42, R42, 1.925963033500011079e-08, R15 ;  /* 0x32a570602a2a7823 */ /* 0x000fe2000000000f */
[----:B------:R-:W-:Y:S01]  /*1d10*/  FFMA.SAT R15, R40, R11, 0.5 ;  /* 0x3f000000280f7423 */ /* 0x000fe2000000200b */
[----:B------:R-:W-:Y:S01]  /*1d20*/  SHF.L.U32 R22, R33, 0x17, RZ ;  /* 0x0000001721167819 */ /* 0x000fe200000006ff */
[-C--:B------:R-:W-:Y:S01]  /*1d30*/  FFMA.RM R33, R27, R12.reuse, 12582913 ;  /* 0x4b4000011b217423 */ /* 0x080fe2000000400c */
[----:B------:R-:W-:Y:S01]  /*1d40*/  MUFU.EX2 R41, R41 ;  /* 0x0000002900297308 */ /* 0x000fe20000000800 */
[----:B------:R-:W-:Y:S02]  /*1d50*/  FFMA.RM R15, R15, R12, 12582913 ;  /* 0x4b4000010f0f7423 */ /* 0x000fe4000000400c */
[----:B------:R-:W-:-:S02]  /*1d60*/  FADD R27, R33, -12583039 ;  /* 0xcb40007f211b7421 */ /* 0x000fc40000000000 */
[C---:B------:R-:W-:Y:S01]  /*1d70*/  FADD R23, R15.reuse, -12583039 ;  /* 0xcb40007f0f177421 */ /* 0x040fe20000000000 */
[----:B------:R-:W-:Y:S01]  /*1d80*/  SHF.L.U32 R15, R15, 0x17, RZ ;  /* 0x000000170f0f7819 */ /* 0x000fe200000006ff */
[----:B------:R-:W-:Y:S01]  /*1d90*/  FFMA R27, R24, 1.4426950216293334961, -R27 ;  /* 0x3fb8aa3b181b7823 */ /* 0x000fe2000000081b */
[----:B------:R-:W-:Y:S01]  /*1da0*/  MUFU.EX2 R42, R42 ;  /* 0x0000002a002a7308 */ /* 0x000fe20000000800 */
        /* <DEDUP_REMOVED lines=8> */
[----:B------:R-:W-:Y:S02]  /*1e30*/  FFMA R53, R36, 1.925963033500011079e-08, R23 ;  /* 0x32a5706024357823 */ /* 0x000fe40000000017 */
[----:B------:R1:W2:Y:S08]  /*1e40*/  MUFU.EX2 R23, R54 ;  /* 0x0000003600177308 */ /* 0x0002b00000000800 */
[----:B------:R-:W3:Y:S01]  /*1e50*/  MUFU.EX2 R36, R51 ;  /* 0x0000003300247308 */ /* 0x000ee20000000800 */
[----:B-1----:R-:W-:Y:S01]  /*1e60*/  FFMA R54, R24, 1.925963033500011079e-08, R27 ;  /* 0x32a5706018367823 */ /* 0x002fe2000000001b */
[----:B------:R-:W-:-:S02]  /*1e70*/  SHF.L.U32 R24, R25, 0x17, RZ ;  /* 0x0000001719187819 */ /* 0x000fc400000006ff */
[----:B------:R-:W-:-:S04]  /*1e80*/  SHF.L.U32 R25, R43, 0x17, RZ ;  /* 0x000000172b197819 */ /* 0x000fc800000006ff */
[----:B------:R-:W1:Y:S01]  /*1e90*/  MUFU.EX2 R27, R52 ;  /* 0x00000034001b7308 */ /* 0x000e620000000800 */
[----:B--2---:R-:W-:Y:S01]  /*1ea0*/  FMUL R22, R22, R23 ;  /* 0x0000001716167220 */ /* 0x004fe20000400000 */
[----:B------:R-:W-:Y:S01]  /*1eb0*/  SHF.L.U32 R23, R37, 0x17, RZ ;  /* 0x0000001725177819 */ /* 0x000fe200000006ff */
[----:B------:R-:W-:Y:S01]  /*1ec0*/  FADD R37, R35, -12583039 ;  /* 0xcb40007f23257421 */ /* 0x000fe20000000000 */
[----:B------:R-:W-:Y:S01]  /*1ed0*/  FMUL R25, R25, R50 ;  /* 0x0000003219197220 */ /* 0x000fe20000400000 */
[----:B------:R-:W-:Y:S02]  /*1ee0*/  SHF.L.U32 R35, R35, 0x17, RZ ;  /* 0x0000001723237819 */ /* 0x000fe400000006ff */
[C---:B------:R-:W-:Y:S01]  /*1ef0*/  FFMA R37, R32.reuse, 1.4426950216293334961, -R37 ;  /* 0x3fb8aa3b20257823 */ /* 0x040fe20000000825 */
[----:B------:R-:W-:Y:S01]  /*1f00*/  MUFU.EX2 R54, R54 ;  /* 0x0000003600367308 */ /* 0x000fe20000000800 */
[----:B---3--:R-:W-:Y:S02]  /*1f10*/  FMUL R23, R23, R36 ;  /* 0x0000002417177220 */ /* 0x008fe40000400000 */
[----:B------:R-:W-:Y:S01]  /*1f20*/  FFMA R51, R32, 1.925963033500011079e-08, R37 ;  /* 0x32a5706020337823 */ /* 0x000fe20000000025 */
[----:B------:R-:W-:-:S04]  /*1f30*/  FFMA.SAT R37, R26, R11, 0.5 ;  /* 0x3f0000001a257423 */ /* 0x000fc8000000200b */
[----:B------:R-:W-:Y:S01]  /*1f40*/  FFMA.RM R32, R37, R12, 12582913 ;  /* 0x4b40000125207423 */ /* 0x000fe2000000400c */
[----:B-1----:R-:W-:-:S03]  /*1f50*/  FMUL R24, R24, R27 ;  /* 0x0000001b18187220 */ /* 0x002fc60000400000 */
[----:B------:R-:W-:-:S04]  /*1f60*/  FADD R27, R32, -12583039 ;  /* 0xcb40007f201b7421 */ /* 0x000fc80000000000 */
[----:B------:R-:W-:-:S04]  /*1f70*/  FFMA R27, R26, 1.4426950216293334961, -R27 ;  /* 0x3fb8aa3b1a1b7823 */ /* 0x000fc8000000081b */
[----:B------:R-:W-:Y:S01]  /*1f80*/  FFMA R43, R26, 1.925963033500011079e-08, R27 ;  /* 0x32a570601a2b7823 */ /* 0x000fe2000000001b */
[----:B------:R-:W-:Y:S01]  /*1f90*/  FFMA.SAT R27, R30, R11, 0.5 ;  /* 0x3f0000001e1b7423 */ /* 0x000fe2000000200b */
[----:B------:R-:W-:Y:S02]  /*1fa0*/  SHF.L.U32 R26, R49, 0x17, RZ ;  /* 0x00000017311a7819 */ /* 0x000fe400000006ff */
[----:B------:R-:W-:Y:S01]  /*1fb0*/  MUFU.EX2 R52, R43 ;  /* 0x0000002b00347308 */ /* 0x000fe20000000800 */
[----:B------:R-:W-:-:S04]  /*1fc0*/  FFMA.RM R36, R27, R12, 12582913 ;  /* 0x4b4000011b247423 */ /* 0x000fc8000000400c */
[C---:B------:R-:W-:Y:S01]  /*1fd0*/  FADD R37, R36.reuse, -12583039 ;  /* 0xcb40007f24257421 */ /* 0x040fe20000000000 */
[----:B------:R-:W-:Y:S02]  /*1fe0*/  SHF.L.U32 R36, R36, 0x17, RZ ;  /* 0x0000001724247819 */ /* 0x000fe400000006ff */
[----:B------:R-:W1:Y:S01]  /*1ff0*/  MUFU.EX2 R27, R48 ;  /* 0x00000030001b7308 */ /* 0x000e620000000800 */
[----:B------:R-:W-:-:S04]  /*2000*/  FFMA R37, R30, 1.4426950216293334961, -R37 ;  /* 0x3fb8aa3b1e257823 */ /* 0x000fc80000000825 */
[----:B------:R-:W-:Y:S01]  /*2010*/  FFMA R50, R30, 1.925963033500011079e-08, R37 ;  /* 0x32a570601e327823 */ /* 0x000fe20000000025 */
[----:B------:R-:W-:Y:S02]  /*2020*/  FFMA.SAT R37, R28, R11, 0.5 ;  /* 0x3f0000001c257423 */ /* 0x000fe4000000200b */
[----:B------:R-:W2:Y:S02]  /*2030*/  MUFU.EX2 R48, R53 ;  /* 0x0000003500307308 */ /* 0x000ea40000000800 */
[----:B------:R-:W-:Y:S01]  /*2040*/  FFMA.RM R37, R37, R12, 12582913 ;  /* 0x4b40000125257423 */ /* 0x000fe2000000400c */
[----:B-1----:R-:W-:-:S03]  /*2050*/  FMUL R26, R26, R27 ;  /* 0x0000001b1a1a7220 */ /* 0x002fc60000400000 */
[----:B------:R-:W-:-:S04]  /*2060*/  FADD R27, R37, -12583039 ;  /* 0xcb40007f251b7421 */ /* 0x000fc80000000000 */
[----:B------:R-:W-:Y:S01]  /*2070*/  FFMA R27, R28, 1.4426950216293334961, -R27 ;  /* 0x3fb8aa3b1c1b7823 */ /* 0x000fe2000000081b */
[----:B--2---:R-:W-:-:S03]  /*2080*/  FMUL R29, R29, R48 ;  /* 0x000000301d1d7220 */ /* 0x004fc60000400000 */
[----:B------:R-:W-:Y:S01]  /*2090*/  FFMA R49, R28, 1.925963033500011079e-08, R27 ;  /* 0x32a570601c317823 */ /* 0x000fe2000000001b */
[----:B------:R-:W-:-:S03]  /*20a0*/  FFMA.SAT R27, R34, R11, 0.5 ;  /* 0x3f000000221b7423 */ /* 0x000fc6000000200b */
[----:B------:R-:W-:Y:S01]  /*20b0*/  MUFU.EX2 R48, R49 ;  /* 0x0000003100307308 */ /* 0x000fe20000000800 */
[-C--:B------:R-:W-:Y:S01]  /*20c0*/  FFMA.RM R11, R27, R12.reuse, 12582913 ;  /* 0x4b4000011b0b7423 */ /* 0x080fe2000000400c */
[----:B------:R-:W-:-:S03]  /*20d0*/  FFMA.RM R12, R55, R12, 12582913 ;  /* 0x4b400001370c7423 */ /* 0x000fc6000000400c */
        /* <DEDUP_REMOVED lines=20> */
[----:B------:R-:W-:Y:S01]  /*2220*/  MUFU.EX2 R42, R51 ;  /* 0x00000033002a7308 */ /* 0x000fe20000000800 */
[----:B------:R-:W-:Y:S01]  /*2230*/  FADD R13, R28, R21 ;  /* 0x000000151c0d7221 */ /* 0x000fe20000000000 */
[----:B------:R-:W-:-:S03]  /*2240*/  FMUL R28, R15, R40 ;  /* 0x000000280f1c7220 */ /* 0x000fc60000400000 */
[----:B------:R-:W-:-:S03]  /*2250*/  FADD R30, R13, R22 ;  /* 0x000000160d1e7221 */ /* 0x000fc60000000000 */
[----:B------:R-:W1:Y:S01]  /*2260*/  MUFU.EX2 R15, R50 ;  /* 0x00000032000f7308 */ /* 0x000e620000000800 */
[----:B------:R-:W-:-:S04]  /*2270*/  FADD R13, R30, R23 ;  /* 0x000000171e0d7221 */ /* 0x000fc80000000000 */
[----:B------:R-:W-:-:S03]  /*2280*/  FADD R30, R13, R24 ;  /* 0x000000180d1e7221 */ /* 0x000fc60000000000 */
[----:B------:R1:W2:Y:S01]  /*2290*/  MUFU.EX2 R50, R34 ;  /* 0x0000002200327308 */ /* 0x0002a20000000800 */
[----:B------:R-:W-:Y:S01]  /*22a0*/  FADD R13, R30, R25 ;  /* 0x000000191e0d7221 */ /* 0x000fe20000000000 */
[----:B------:R-:W-:Y:S02]  /*22b0*/  SHF.L.U32 R30, R31, 0x17, RZ ;  /* 0x000000171f1e7819 */ /* 0x000fe400000006ff */
[----:B------:R-:W-:Y:S01]  /*22c0*/  SHF.L.U32 R31, R33, 0x17, RZ ;  /* 0x00000017211f7819 */ /* 0x000fe200000006ff */
[----:B------:R-:W-:Y:S01]  /*22d0*/  FADD R40, R13, R26 ;  /* 0x0000001a0d287221 */ /* 0x000fe20000000000 */
[----:B------:R-:W-:Y:S01]  /*22e0*/  FADD R33, R12, -12583039 ;  /* 0xcb40007f0c217421 */ /* 0x000fe20000000000 */
[----:B------:R-:W-:Y:S01]  /*22f0*/  FMUL R30, R30, R41 ;  /* 0x000000291e1e7220 */ /* 0x000fe20000400000 */
[----:B------:R-:W-:Y:S01]  /*2300*/  SHF.L.U32 R12, R12, 0x17, RZ ;  /* 0x000000170c0c7819 */ /* 0x000fe200000006ff */
[----:B------:R-:W-:Y:S01]  /*2310*/  FADD R13, R40, R27 ;  /* 0x0000001b280d7221 */ /* 0x000fe20000000000 */
[----:B------:R-:W-:Y:S01]  /*2320*/  FFMA R33, R14, 1.4426950216293334961, -R33 ;  /* 0x3fb8aa3b0e217823 */ /* 0x000fe20000000821 */
[----:B------:R-:W-:Y:S01]  /*2330*/  FMUL R31, R31, R54 ;  /* 0x000000361f1f7220 */ /* 0x000fe20000400000 */
[----:B-1----:R-:W-:Y:S01]  /*2340*/  FMUL R34, R36, R15 ;  /* 0x0000000f24227220 */ /* 0x002fe20000400000 */
[----:B------:R-:W-:Y:S01]  /*2350*/  FADD R40, R13, R28 ;  /* 0x0000001c0d287221 */ /* 0x000fe20000000000 */
[----:B------:R-:W-:Y:S01]  /*2360*/  FFMA R41, R14, 1.925963033500011079e-08, R33 ;  /* 0x32a570600e297823 */ /* 0x000fe20000000021 */
[----:B------:R-:W-:Y:S01]  /*2370*/  SHF.L.U32 R33, R32, 0x17, RZ ;  /* 0x0000001720217819 */ /* 0x000fe200000006ff */
[----:B------:R-:W-:Y:S01]  /*2380*/  FMUL R32, R35, R42 ;  /* 0x0000002a23207220 */ /* 0x000fe20000400000 */
[----:B------:R-:W-:Y:S01]  /*2390*/  FADD R13, R40, R29 ;  /* 0x0000001d280d7221 */ /* 0x000fe20000000000 */
[----:B------:R-:W-:Y:S01]  /*23a0*/  SHF.L.U32 R35, R37, 0x17, RZ ;  /* 0x0000001725237819 */ /* 0x000fe200000006ff */
[----:B--2---:R-:W-:Y:S01]  /*23b0*/  FMUL R36, R11, R50 ;  /* 0x000000320b247220 */ /* 0x004fe20000400000 */
[----:B------:R-:W1:Y:S01]  /*23c0*/  MUFU.EX2 R41, R41 ;  /* 0x0000002900297308 */ /* 0x000e620000000800 */
[----:B------:R-:W-:Y:S01]  /*23d0*/  FADD R40, R13, R30 ;  /* 0x0000001e0d287221 */ /* 0x000fe20000000000 */
[----:B------:R-:W-:Y:S01]  /*23e0*/  FMUL R33, R33, R52 ;  /* 0x0000003421217220 */ /* 0x000fe20000400000 */
[----:B------:R-:W-:-:S02]  /*23f0*/  FMUL R35, R35, R48 ;  /* 0x0000003023237220 */ /* 0x000fc40000400000 */
[----:B------:R-:W-:-:S04]  /*2400*/  FADD R13, R40, R31 ;  /* 0x0000001f280d7221 */ /* 0x000fc80000000000 */
[----:B------:R-:W-:-:S04]  /*2410*/  FADD R14, R13, R32 ;  /* 0x000000200d0e7221 */ /* 0x000fc80000000000 */
[----:B------:R-:W-:-:S04]  /*2420*/  FADD R13, R14, R33 ;  /* 0x000000210e0d7221 */ /* 0x000fc80000000000 */
[----:B------:R-:W-:Y:S01]  /*2430*/  FADD R14, R13, R34 ;  /* 0x000000220d0e7221 */ /* 0x000fe20000000000 */
[----:B-1----:R-:W-:-:S03]  /*2440*/  FMUL R37, R12, R41 ;  /* 0x000000290c257220 */ /* 0x002fc60000400000 */
        /* <DEDUP_REMOVED lines=12> */
.L_x_22579:
        /* <DEDUP_REMOVED lines=12> */
[----:B01----:R-:W-:Y:S05]  /*25d0*/  CALL.REL.NOINC `($__internal_450_$__cuda_sm3x_div_rn_noftz_f32_slowpath) ;  /* 0x0000004000287944 */ /* 0x003fea0003c00000 */
[----:B------:R-:W-:-:S07]  /*25e0*/  MOV R12, R4 ;  /* 0x00000004000c7202 */ /* 0x000fce0000000f00 */
.L_x_22504:
[----:B------:R-:W-:Y:S05]  /*25f0*/  BSYNC.RECONVERGENT B2 ;  /* 0x0000000000027941 */ /* 0x000fea0003800200 */
.L_x_22503:
        /* <DEDUP_REMOVED lines=12> */
[----:B01----:R-:W-:Y:S05]  /*26c0*/  CALL.REL.NOINC `($__internal_450_$__cuda_sm3x_div_rn_noftz_f32_slowpath) ;  /* 0x0000003c00ec7944 */ /* 0x003fea0003c00000 */
[----:B------:R-:W-:-:S07]  /*26d0*/  MOV R13, R4 ;  /* 0x00000004000d7202 */ /* 0x000fce0000000f00 */
.L_x_22506:
[----:B------:R-:W-:Y:S05]  /*26e0*/  BSYNC.RECONVERGENT B2 ;  /* 0x0000000000027941 */ /* 0x000fea0003800200 */
.L_x_22505:
        /* <DEDUP_REMOVED lines=14> */
.L_x_22508:
[----:B------:R-:W-:Y:S05]  /*27d0*/  BSYNC.RECONVERGENT B2 ;  /* 0x0000000000027941 */ /* 0x000fea0003800200 */
.L_x_22507:
        /* <DEDUP_REMOVED lines=14> */
.L_x_22510:
[----:B------:R-:W-:Y:S05]  /*28c0*/  BSYNC.RECONVERGENT B2 ;  /* 0x0000000000027941 */ /* 0x000fea0003800200 */
.L_x_22509:
        /* <DEDUP_REMOVED lines=14> */
.L_x_22512:
[----:B------:R-:W-:Y:S05]  /*29b0*/  BSYNC.RECONVERGENT B2 ;  /* 0x0000000000027941 */ /* 0x000fea0003800200 */
.L_x_22511:
        /* <DEDUP_REMOVED lines=14> */
.L_x_22514:
[----:B------:R-:W-:Y:S05]  /*2aa0*/  BSYNC.RECONVERGENT B2 ;  /* 0x0000000000027941 */ /* 0x000fea0003800200 */
.L_x_22513:
        /* <DEDUP_REMOVED lines=14> */
.L_x_22516:
[----:B------:R-:W-:Y:S05]  /*2b90*/  BSYNC.RECONVERGENT B2 ;  /* 0x0000000000027941 */ /* 0x000fea0003800200 */
.L_x_22515:
        /* <DEDUP_REMOVED lines=14> */
.L_x_22518:
[----:B------:R-:W-:Y:S05]  /*2c80*/  BSYNC.RECONVERGENT B2 ;  /* 0x0000000000027941 */ /* 0x000fea0003800200 */
.L_x_22517:
        /* <DEDUP_REMOVED lines=14> */
.L_x_22520:
[----:B------:R-:W-:Y:S05]  /*2d70*/  BSYNC.RECONVERGENT B2 ;  /* 0x0000000000027941 */ /* 0x000fea0003800200 */
.L_x_22519:
        /* <DEDUP_REMOVED lines=14> */
.L_x_22522:
[----:B------:R-:W-:Y:S05]  /*2e60*/  BSYNC.RECONVERGENT B2 ;  /* 0x0000000000027941 */ /* 0x000fea0003800200 */
.L_x_22521:
        /* <DEDUP_REMOVED lines=14> */
.L_x_22524:
[----:B------:R-:W-:Y:S05]  /*2f50*/  BSYNC.RECONVERGENT B2 ;  /* 0x0000000000027941 */ /* 0x000fea0003800200 */
.L_x_22523:
        /* <DEDUP_REMOVED lines=10> */
[----:B------:R-:W-:Y:S02]  /*3000*/  MOV R11, R49 ;  /* 0x00000031000b7202 */ /* 0x000fe40000000f00 */
[----:B------:R-:W-:-:S07]  /*3010*/  MOV R40, 0x3030 ;  /* 0x0000303000287802 */ /* 0x000fce0000000f00 */
[----:B0-----:R-:W-:Y:S05]  /*3020*/  CALL.REL.NOINC `($__internal_450_$__cuda_sm3x_div_rn_noftz_f32_slowpath) ;  /* 0x0000003400947944 */ /* 0x001fea0003c00000 */
[----:B------:R-:W-:-:S07]  /*3030*/  MOV R43, R4 ;  /* 0x00000004002b7202 */ /* 0x000fce0000000f00 */
.L_x_22526:
[----:B------:R-:W-:Y:S05]  /*3040*/  BSYNC.RECONVERGENT B2 ;  /* 0x0000000000027941 */ /* 0x000fea0003800200 */
.L_x_22525:
        /* <DEDUP_REMOVED lines=12> */
[----:B0-----:R-:W-:Y:S05]  /*3110*/  CALL.REL.NOINC `($__internal_450_$__cuda_sm3x_div_rn_noftz_f32_slowpath) ;  /* 0x0000003400587944 */ /* 0x001fea0003c00000 */
[----:B------:R-:W-:-:S07]  /*3120*/  MOV R16, R4 ;  /* 0x0000000400107202 */ /* 0x000fce0000000f00 */
.L_x_22528:
[----:B------:R-:W-:Y:S05]  /*3130*/  BSYNC.RECONVERGENT B2 ;  /* 0x0000000000027941 */ /* 0x000fea0003800200 */
.L_x_22527:
        /* <DEDUP_REMOVED lines=14> */
.L_x_22530:
[----:B------:R-:W-:Y:S05]  /*3220*/  BSYNC.RECONVERGENT B2 ;  /* 0x0000000000027941 */ /* 0x000fea0003800200 */
.L_x_22529:
        /* <DEDUP_REMOVED lines=14> */
.L_x_22532:
[----:B------:R-:W-:Y:S05]  /*3310*/  BSYNC.RECONVERGENT B2 ;  /* 0x0000000000027941 */ /* 0x000fea0003800200 */
.L_x_22531:
        /* <DEDUP_REMOVED lines=14> */
.L_x_22534:
[----:B------:R-:W-:Y:S05]  /*3400*/  BSYNC.RECONVERGENT B2 ;  /* 0x0000000000027941 */ /* 0x000fea0003800200 */
.L_x_22533:
        /* <DEDUP_REMOVED lines=14> */
.L_x_22536:
[----:B------:R-:W-:Y:S05]  /*34f0*/  BSYNC.RECONVERGENT B2 ;  /* 0x0000000000027941 */ /* 0x000fea0003800200 */
.L_x_22535:
        /* <DEDUP_REMOVED lines=14> */
.L_x_22538:
[----:B------:R-:W-:Y:S05]  /*35e0*/  BSYNC.RECONVERGENT B2 ;  /* 0x0000000000027941 */ /* 0x000fea0003800200 */
.L_x_22537:
        /* <DEDUP_REMOVED lines=14> */
.L_x_22540:
[----:B------:R-:W-:Y:S05]  /*36d0*/  BSYNC.RECONVERGENT B2 ;  /* 0x0000000000027941 */ /* 0x000fea0003800200 */
.L_x_22539:
        /* <DEDUP_REMOVED lines=14> */
.L_x_22542:
[----:B------:R-:W-:Y:S05]  /*37c0*/  BSYNC.RECONVERGENT B2 ;  /* 0x0000000000027941 */ /* 0x000fea0003800200 */
.L_x_22541:
        /* <DEDUP_REMOVED lines=14> */
.L_x_22544:
[----:B------:R-:W-:Y:S05]  /*38b0*/  BSYNC.RECONVERGENT B2 ;  /* 0x0000000000027941 */ /* 0x000fea0003800200 */
.L_x_22543:
        /* <DEDUP_REMOVED lines=14> */
.L_x_22546:
[----:B------:R-:W-:Y:S05]  /*39a0*/  BSYNC.RECONVERGENT B2 ;  /* 0x0000000000027941 */ /* 0x000fea0003800200 */
.L_x_22545:
        /* <DEDUP_REMOVED lines=14> */
.L_x_22548:
[----:B------:R-:W-:Y:S05]  /*3a90*/  BSYNC.RECONVERGENT B2 ;  /* 0x0000000000027941 */ /* 0x000fea0003800200 */
.L_x_22547:
        /* <DEDUP_REMOVED lines=14> */
.L_x_22550:
[----:B------:R-:W-:Y:S05]  /*3b80*/  BSYNC.RECONVERGENT B2 ;  /* 0x0000000000027941 */ /* 0x000fea0003800200 */
.L_x_22549:
        /* <DEDUP_REMOVED lines=14> */
.L_x_22552:
[----:B------:R-:W-:Y:S05]  /*3c70*/  BSYNC.RECONVERGENT B2 ;  /* 0x0000000000027941 */ /* 0x000fea0003800200 */
.L_x_22551:
        /* <DEDUP_REMOVED lines=14> */
.L_x_22554:
[----:B------:R-:W-:Y:S05]  /*3d60*/  BSYNC.RECONVERGENT B2 ;  /* 0x0000000000027941 */ /* 0x000fea0003800200 */
.L_x_22553:
        /* <DEDUP_REMOVED lines=14> */
.L_x_22556:
[----:B------:R-:W-:Y:S05]  /*3e50*/  BSYNC.RECONVERGENT B2 ;  /* 0x0000000000027941 */ /* 0x000fea0003800200 */
.L_x_22555:
        /* <DEDUP_REMOVED lines=14> */
.L_x_22558:
[----:B------:R-:W-:Y:S05]  /*3f40*/  BSYNC.RECONVERGENT B2 ;  /* 0x0000000000027941 */ /* 0x000fea0003800200 */
.L_x_22557:
        /* <DEDUP_REMOVED lines=14> */
.L_x_22560:
[----:B------:R-:W-:Y:S05]  /*4030*/  BSYNC.RECONVERGENT B2 ;  /* 0x0000000000027941 */ /* 0x000fea0003800200 */
.L_x_22559:
        /* <DEDUP_REMOVED lines=14> */
.L_x_22562:
[----:B------:R-:W-:Y:S05]  /*4120*/  BSYNC.RECONVERGENT B2 ;  /* 0x0000000000027941 */ /* 0x000fea0003800200 */
.L_x_22561:
        /* <DEDUP_REMOVED lines=14> */
.L_x_22564:
[----:B------:R-:W-:Y:S05]  /*4210*/  BSYNC.RECONVERGENT B2 ;  /* 0x0000000000027941 */ /* 0x000fea0003800200 */
.L_x_22563:
        /* <DEDUP_REMOVED lines=14> */
.L_x_22566:
[----:B------:R-:W-:Y:S05]  /*4300*/  BSYNC.RECONVERGENT B2 ;  /* 0x0000000000027941 */ /* 0x000fea0003800200 */
.L_x_22565:
        /* <DEDUP_REMOVED lines=12> */
[----:B------:R-:W-:Y:S02]  /*43d0*/  IADD3 R5, P1, PT, R4, 0x40, RZ ;  /* 0x0000004004057810 */ /* 0x000fe40007f3e0ff */
[----:B------:R-:W-:Y:S02]  /*43e0*/  LEA.HI R35, P0, R0, R4, RZ, 0x1 ;  /* 0x0000000400237211 */ /* 0x000fe400078108ff */
[-C--:B------:R-:W-:Y:S02]  /*43f0*/  IADD3.X R40, PT, PT, RZ, R0.reuse, RZ, P1, !PT ;  /* 0x00000000ff287210 */ /* 0x080fe40000ffe4ff */
[----:B------:R-:W-:-:S02]  /*4400*/  IADD3.X R36, PT, PT, RZ, R0, RZ, P0, !PT ;  /* 0x00000000ff247210 */ /* 0x000fc400007fe4ff */
[C---:B------:R-:W-:Y:S02]  /*4410*/  SHF.L.U32 R34, R35.reuse, 0x2, RZ ;  /* 0x0000000223227819 */ /* 0x040fe400000006ff */
[----:B------:R-:W-:Y:S02]  /*4420*/  LEA.HI R5, P0, R40, R5, RZ, 0x1 ;  /* 0x0000000528057211 */ /* 0x000fe400078108ff */
[----:B------:R-:W-:Y:S02]  /*4430*/  SHF.L.U64.HI R35, R35, 0x2, R36 ;  /* 0x0000000223237819 */ /* 0x000fe40000010224 */
[----:B------:R-:W-:Y:S02]  /*4440*/  LOP3.LUT R34, R34, 0xfffffff8, RZ, 0xc0, !PT ;  /* 0xfffffff822227812 */ /* 0x000fe400078ec0ff */
[----:B------:R-:W-:Y:S02]  /*4450*/  SHF.L.U32 R36, R5, 0x2, RZ ;  /* 0x0000000205247819 */ /* 0x000fe400000006ff */
[----:B------:R-:W-:-:S02]  /*4460*/  IADD3.X R40, PT, PT, RZ, R40, RZ, P0, !PT ;  /* 0x00000028ff287210 */ /* 0x000fc400007fe4ff */
[----:B------:R-:W-:Y:S02]  /*4470*/  IADD3 R34, P0, PT, R34, UR40, RZ ;  /* 0x0000002822227c10 */ /* 0x000fe4000ff1e0ff */
[----:B------:R-:W-:Y:S02]  /*4480*/  LOP3.LUT R36, R36, 0xfffffff8, RZ, 0xc0, !PT ;  /* 0xfffffff824247812 */ /* 0x000fe400078ec0ff */
[----:B------:R-:W-:Y:S02]  /*4490*/  IADD3.X R35, PT, PT, R35, UR41, RZ, P0, !PT ;  /* 0x0000002923237c10 */ /* 0x000fe400087fe4ff */
[----:B------:R-:W-:Y:S02]  /*44a0*/  SHF.L.U64.HI R5, R5, 0x2, R40 ;  /* 0x0000000205057819 */ /* 0x000fe40000010228 */
[----:B------:R-:W-:Y:S01]  /*44b0*/  IADD3 R36, P0, PT, R36, UR40, RZ ;  /* 0x0000002824247c10 */ /* 0x000fe2000ff1e0ff */
[----:B------:R1:W-:Y:S01]  /*44c0*/  STG.E.64 desc[UR4][R34.64], R12 ;  /* 0x0000000c22007986 */ /* 0x0003e2000c101b04 */
[----:B------:R-:W-:-:S02]  /*44d0*/  IADD3 R49, P1, PT, R4, 0x80, RZ ;  /* 0x0000008004317810 */ /* 0x000fc40007f3e0ff */
[----:B------:R-:W-:Y:S02]  /*44e0*/  IADD3.X R37, PT, PT, R5, UR41, RZ, P0, !PT ;  /* 0x0000002905257c10 */ /* 0x000fe400087fe4ff */
[C---:B------:R-:W-:Y:S02]  /*44f0*/  IADD3 R41, P0, PT, R4.reuse, 0xc0, RZ ;  /* 0x000000c004297810 */ /* 0x040fe40007f1e0ff */
[-C--:B------:R-:W-:Y:S01]  /*4500*/  IADD3.X R50, PT, PT, RZ, R0.reuse, RZ, P1, !PT ;  /* 0x00000000ff327210 */ /* 0x080fe20000ffe4ff */
[----:B------:R2:W-:Y:S01]  /*4510*/  STG.E.64 desc[UR6][R36.64], R14 ;  /* 0x0000000e24007986 */ /* 0x0005e2000c101b06 */
[----:B------:R-:W-:Y:S02]  /*4520*/  IADD3 R5, P1, PT, R4, 0x100, RZ ;  /* 0x0000010004057810 */ /* 0x000fe40007f3e0ff */
[----:B------:R-:W-:Y:S02]  /*4530*/  IADD3.X R48, PT, PT, RZ, R0, RZ, P0, !PT ;  /* 0x00000000ff307210 */ /* 0x000fe400007fe4ff */
[----:B------:R-:W-:-:S02]  /*4540*/  LEA.HI R49, P0, R50, R49, RZ, 0x1 ;  /* 0x0000003132317211 */ /* 0x000fc400078108ff */
[----:B------:R-:W-:Y:S02]  /*4550*/  IADD3.X R40, PT, PT, RZ, R0, RZ, P1, !PT ;  /* 0x00000000ff287210 */ /* 0x000fe40000ffe4ff */
[----:B------:R-:W-:Y:S02]  /*4560*/  LEA.HI R41, P1, R48, R41, RZ, 0x1 ;  /* 0x0000002930297211 */ /* 0x000fe400078308ff */
[----:B------:R-:W-:Y:S02]  /*4570*/  IADD3.X R50, PT, PT, RZ, R50, RZ, P0, !PT ;  /* 0x00000032ff327210 */ /* 0x000fe400007fe4ff */
[----:B-1----:R-:W-:Y:S02]  /*4580*/  LEA.HI R34, P0, R40, R5, RZ, 0x1 ;  /* 0x0000000528227211 */ /* 0x002fe400078108ff */
[----:B--2---:R-:W-:Y:S02]  /*4590*/  SHF.L.U32 R14, R41, 0x2, RZ ;  /* 0x00000002290e7819 */ /* 0x004fe400000006ff */
[----:B------:R-:W-:-:S02]  /*45a0*/  IADD3.X R12, PT, PT, RZ, R48, RZ, P1, !PT ;  /* 0x00000030ff0c7210 */ /* 0x000fc40000ffe4ff */
[----:B------:R-:W-:Y:S02]  /*45b0*/  SHF.L.U32 R13, R49, 0x2, RZ ;  /* 0x00000002310d7819 */ /* 0x000fe400000006ff */
[----:B------:R-:W-:Y:S02]  /*45c0*/  IADD3.X R5, PT, PT, RZ, R40, RZ, P0, !PT ;  /* 0x00000028ff057210 */ /* 0x000fe400007fe4ff */
[----:B------:R-:W-:Y:S02]  /*45d0*/  LOP3.LUT R14, R14, 0xfffffff8, RZ, 0xc0, !PT ;  /* 0xfffffff80e0e7812 */ /* 0x000fe400078ec0ff */
[----:B------:R-:W-:Y:S02]  /*45e0*/  IADD3 R36, P2, PT, R4, 0x140, RZ ;  /* 0x0000014004247810 */ /* 0x000fe40007f5e0ff */
[----:B------:R-:W-:Y:S02]  /*45f0*/  SHF.L.U64.HI R15, R41, 0x2, R12 ;  /* 0x00000002290f7819 */ /* 0x000fe4000001020c */
[----:B------:R-:W-:-:S02]  /*4600*/  SHF.L.U64.HI R35, R49, 0x2, R50 ;  /* 0x0000000231237819 */ /* 0x000fc40000010232 */
[----:B------:R-:W-:Y:S02]  /*4610*/  LOP3.LUT R12, R13, 0xfffffff8, RZ, 0xc0, !PT ;  /* 0xfffffff80d0c7812 */ /* 0x000fe400078ec0ff */
[----:B------:R-:W-:Y:S02]  /*4620*/  SHF.L.U64.HI R5, R34, 0x2, R5 ;  /* 0x0000000222057819 */ /* 0x000fe40000010205 */
[----:B------:R-:W-:Y:S02]  /*4630*/  IADD3 R14, P1, PT, R14, UR40, RZ ;  /* 0x000000280e0e7c10 */ /* 0x000fe4000ff3e0ff */
[----:B------:R-:W-:Y:S02]  /*4640*/  SHF.L.U32 R34, R34, 0x2, RZ ;  /* 0x0000000222227819 */ /* 0x000fe400000006ff */
[----:B------:R-:W-:Y:S02]  /*4650*/  IADD3.X R49, PT, PT, RZ, R0, RZ, P2, !PT ;  /* 0x00000000ff317210 */ /* 0x000fe400017fe4ff */
[----:B------:R-:W-:-:S02]  /*4660*/  IADD3 R12, P0, PT, R12, UR40, RZ ;  /* 0x000000280c0c7c10 */ /* 0x000fc4000ff1e0ff */
[----:B------:R-:W-:Y:S02]  /*4670*/  IADD3.X R15, PT, PT, R15, UR41, RZ, P1, !PT ;  /* 0x000000290f0f7c10 */ /* 0x000fe40008ffe4ff */
[----:B------:R-:W-:Y:S02]  /*4680*/  LOP3.LUT R34, R34, 0xfffffff8, RZ, 0xc0, !PT ;  /* 0xfffffff822227812 */ /* 0x000fe400078ec0ff */
[----:B------:R-:W-:Y:S02]  /*4690*/  LEA.HI R36, P1, R49, R36, RZ, 0x1 ;  /* 0x0000002431247211 */ /* 0x000fe400078308ff */
[----:B------:R-:W-:Y:S02]  /*46a0*/  IADD3.X R13, PT, PT, R35, UR41, RZ, P0, !PT ;  /* 0x00000029230d7c10 */ /* 0x000fe400087fe4ff */
[----:B------:R-:W-:Y:S02]  /*46b0*/  IADD3 R34, P0, PT, R34, UR40, RZ ;  /* 0x0000002822227c10 */ /* 0x000fe4000ff1e0ff */
[----:B------:R-:W-:Y:S01]  /*46c0*/  IADD3.X R49, PT, PT, RZ, R49, RZ, P1, !PT ;  /* 0x00000031ff317210 */ /* 0x000fe20000ffe4ff */
[----:B------:R1:W-:Y:S01]  /*46d0*/  STG.E.64 desc[UR4][R12.64], R2 ;  /* 0x000000020c007986 */ /* 0x0003e2000c101b04 */
[----:B------:R-:W-:-:S02]  /*46e0*/  IADD3.X R35, PT, PT, R5, UR41, RZ, P0, !PT ;  /* 0x0000002905237c10 */ /* 0x000fc400087fe4ff */
[----:B------:R-:W-:Y:S01]  /*46f0*/  SHF.L.U64.HI R49, R36, 0x2, R49 ;  /* 0x0000000224317819 */ /* 0x000fe20000010231 */
[----:B------:R-:W-:Y:S01]  /*4700*/  STG.E.64 desc[UR6][R14.64], R6 ;  /* 0x000000060e007986 */ /* 0x000fe2000c101b06 */
[----:B------:R-:W-:Y:S02]  /*4710*/  IADD3 R41, P0, PT, R4, 0x180, RZ ;  /* 0x0000018004297810 */ /* 0x000fe40007f1e0ff */
[----:B------:R-:W-:Y:S01]  /*4720*/  SHF.L.U32 R36, R36, 0x2, RZ ;  /* 0x0000000224247819 */ /* 0x000fe200000006ff */
[----:B------:R2:W-:Y:S01]  /*4730*/  STG.E.64 desc[UR8][R34.64], R8 ;  /* 0x0000000822007986 */ /* 0x0005e2000c101b08 */
[----:B------:R-:W-:Y:S02]  /*4740*/  IADD3 R37, P1, PT, R4, 0x1c0, RZ ;  /* 0x000001c004257810 */ /* 0x000fe40007f3e0ff */
[-C--:B------:R-:W-:Y:S02]  /*4750*/  IADD3.X R48, PT, PT, RZ, R0.reuse, RZ, P0, !PT ;  /* 0x00000000ff307210 */ /* 0x080fe400007fe4ff */
[----:B------:R-:W-:-:S02]  /*4760*/  IADD3.X R40, PT, PT, RZ, R0, RZ, P1, !PT ;  /* 0x00000000ff287210 */ /* 0x000fc40000ffe4ff */
[----:B-1----:R-:W-:Y:S02]  /*4770*/  LOP3.LUT R2, R36, 0xfffffff8, RZ, 0xc0, !PT ;  /* 0xfffffff824027812 */ /* 0x002fe400078ec0ff */
[----:B------:R-:W-:Y:S02]  /*4780*/  IADD3 R13, P6, PT, R4, 0x200, RZ ;  /* 0x00000200040d7810 */ /* 0x000fe40007fde0ff */
[----:B------:R-:W-:Y:S02]  /*4790*/  IADD3 R2, P2, PT, R2, UR40, RZ ;  /* 0x0000002802027c10 */ /* 0x000fe4000ff5e0ff */
[----:B------:R-:W-:Y:S02]  /*47a0*/  LEA.HI R41, P1, R48, R41, RZ, 0x1 ;  /* 0x0000002930297211 */ /* 0x000fe400078308ff */
[----:B--2---:R-:W-:Y:S02]  /*47b0*/  LEA.HI R9, P0, R40, R37, RZ, 0x1 ;  /* 0x0000002528097211 */ /* 0x004fe400078108ff */
[----:B------:R-:W-:-:S02]  /*47c0*/  IADD3 R5, P5, PT, R4, 0x240, RZ ;  /* 0x0000024004057810 */ /* 0x000fc40007fbe0ff */
[----:B------:R-:W-:Y:S02]  /*47d0*/  IADD3.X R8, PT, PT, RZ, R0, RZ, P6, !PT ;  /* 0x00000000ff087210 */ /* 0x000fe400037fe4ff */
[----:B------:R-:W-:Y:S02]  /*47e0*/  IADD3.X R3, PT, PT, R49, UR41, RZ, P2, !PT ;  /* 0x0000002931037c10 */ /* 0x000fe400097fe4ff */
[----:B------:R-:W-:Y:S02]  /*47f0*/  IADD3.X R48, PT, PT, RZ, R48, RZ, P1, !PT ;  /* 0x00000030ff307210 */ /* 0x000fe40000ffe4ff */
[----:B------:R-:W-:Y:S01]  /*4800*/  IADD3.X R40, PT, PT, RZ, R40, RZ, P0, !PT ;  /* 0x00000028ff287210 */ /* 0x000fe200007fe4ff */
[----:B------:R1:W-:Y:S01]  /*4810*/  STG.E.64 desc[UR4][R2.64], R42 ;  /* 0x0000002a02007986 */ /* 0x0003e2000c101b04 */
[C---:B------:R-:W-:Y:S02]  /*4820*/  IADD3 R12, P4, PT, R4.reuse, 0x280, RZ ;  /* 0x00000280040c7810 */ /* 0x040fe40007f9e0ff */
[----:B------:R-:W-:-:S02]  /*4830*/  IADD3 R36, P3, PT, R4, 0x2c0, RZ ;  /* 0x000002c004247810 */ /* 0x000fc40007f7e0ff */
[C---:B------:R-:W-:Y:S02]  /*4840*/  IADD3 R35, P2, PT, R4.reuse, 0x300, RZ ;  /* 0x0000030004237810 */ /* 0x040fe40007f5e0ff */
[C---:B------:R-:W-:Y:S02]  /*4850*/  IADD3 R34, P1, PT, R4.reuse, 0x340, RZ ;  /* 0x0000034004227810 */ /* 0x040fe40007f3e0ff */
[C---:B------:R-:W-:Y:S02]  /*4860*/  IADD3 R15, P0, PT, R4.reuse, 0x380, RZ ;  /* 0x00000380040f7810 */ /* 0x040fe40007f1e0ff */
[----:B------:R-:W-:Y:S02]  /*4870*/  IADD3 R14, P6, PT, R4, 0x3c0, RZ ;  /* 0x000003c0040e7810 */ /* 0x000fe40007fde0ff */
[----:B------:R-:W-:Y:S02]  /*4880*/  IADD3.X R4, PT, PT, RZ, R0, RZ, P5, !PT ;  /* 0x00000000ff047210 */ /* 0x000fe40002ffe4ff */
[----:B------:R-:W-:-:S02]  /*4890*/  LEA.HI R6, P5, R8, R13, RZ, 0x1 ;  /* 0x0000000d08067211 */ /* 0x000fc400078b08ff */
[----:B------:R-:W-:Y:S02]  /*48a0*/  IADD3.X R13, PT, PT, RZ, R0, RZ, P4, !PT ;  /* 0x00000000ff0d7210 */ /* 0x000fe400027fe4ff */
[----:B------:R-:W-:Y:S02]  /*48b0*/  IADD3.X R7, PT, PT, RZ, R8, RZ, P5, !PT ;  /* 0x00000008ff077210 */ /* 0x000fe40002ffe4ff */
[----:B-1----:R-:W-:Y:S02]  /*48c0*/  SHF.L.U32 R3, R41, 0x2, RZ ;  /* 0x0000000229037819 */ /* 0x002fe400000006ff */
[----:B------:R-:W-:Y:S02]  /*48d0*/  LEA.HI R8, P4, R4, R5, RZ, 0x1 ;  /* 0x0000000504087211 */ /* 0x000fe400078908ff */
[----:B------:R-:W-:Y:S02]  /*48e0*/  SHF.L.U32 R2, R9, 0x2, RZ ;  /* 0x0000000209027819 */ /* 0x000fe400000006ff */
[----:B------:R-:W-:-:S02]  /*48f0*/  LEA.HI R12, P5, R13, R12, RZ, 0x1 ;  /* 0x0000000c0d0c7211 */ /* 0x000fc400078b08ff */
[C---:B------:R-:W-:Y:S02]  /*4900*/  SHF.L.U64.HI R7, R6.reuse, 0x2, R7 ;  /* 0x0000000206077819 */ /* 0x040fe40000010207 */
[----:B------:R-:W-:Y:S02]  /*4910*/  LOP3.LUT R3, R3, 0xfffffff8, RZ, 0xc0, !PT ;  /* 0xfffffff803037812 */ /* 0x000fe400078ec0ff */
[----:B------:R-:W-:Y:S02]  /*4920*/  SHF.L.U64.HI R5, R9, 0x2, R40 ;  /* 0x0000000209057819 */ /* 0x000fe40000010228 */
[----:B------:R-:W-:Y:S02]  /*4930*/  SHF.L.U32 R6, R6, 0x2, RZ ;  /* 0x0000000206067819 */ /* 0x000fe400000006ff */
[----:B------:R-:W-:Y:S02]  /*4940*/  IADD3.X R9, PT, PT, RZ, R4, RZ, P4, !PT ;  /* 0x00000004ff097210 */ /* 0x000fe400027fe4ff */
[----:B------:R-:W-:-:S02]  /*4950*/  LOP3.LUT R4, R2, 0xfffffff8, RZ, 0xc0, !PT ;  /* 0xfffffff802047812 */ /* 0x000fc400078ec0ff */
[----:B------:R-:W-:Y:S02]  /*4960*/  SHF.L.U64.HI R37, R41, 0x2, R48 ;  /* 0x0000000229257819 */ /* 0x000fe40000010230 */
[----:B------:R-:W-:Y:S02]  /*4970*/  IADD3.X R13, PT, PT, RZ, R13, RZ, P5, !PT ;  /* 0x0000000dff0d7210 */ /* 0x000fe40002ffe4ff */
[----:B------:R-:W-:Y:S02]  /*4980*/  IADD3 R2, P4, PT, R3, UR40, RZ ;  /* 0x0000002803027c10 */ /* 0x000fe4000ff9e0ff */
[----:B------:R-:W-:Y:S02]  /*4990*/  LOP3.LUT R6, R6, 0xfffffff8, RZ, 0xc0, !PT ;  /* 0xfffffff806067812 */ /* 0x000fe400078ec0ff */
[C---:B------:R-:W-:Y:S02]  /*49a0*/  SHF.L.U64.HI R9, R8.reuse, 0x2, R9 ;  /* 0x0000000208097819 */ /* 0x040fe40000010209 */
[----:B------:R-:W-:-:S02]  /*49b0*/  SHF.L.U32 R8, R8, 0x2, RZ ;  /* 0x0000000208087819 */ /* 0x000fc400000006ff */
[----:B------:R-:W-:Y:S02]  /*49c0*/  SHF.L.U64.HI R13, R12, 0x2, R13 ;  /* 0x000000020c0d7819 */ /* 0x000fe4000001020d */
[----:B------:R-:W-:Y:S02]  /*49d0*/  IADD3 R4, P5, PT, R4, UR40, RZ ;  /* 0x0000002804047c10 */ /* 0x000fe4000ffbe0ff */
[----:B------:R-:W-:Y:S02]  /*49e0*/  IADD3.X R3, PT, PT, R37, UR41, RZ, P4, !PT ;  /* 0x0000002925037c10 */ /* 0x000fe4000a7fe4ff */
[----:B------:R-:W-:Y:S02]  /*49f0*/  SHF.L.U32 R12, R12, 0x2, RZ ;  /* 0x000000020c0c7819 */ /* 0x000fe400000006ff */
[----:B------:R-:W-:Y:S01]  /*4a00*/  IADD3 R6, P4, PT, R6, UR40, RZ ;  /* 0x0000002806067c10 */ /* 0x000fe2000ff9e0ff */
[----:B------:R1:W-:Y:S01]  /*4a10*/  STG.E.64 desc[UR4][R2.64], R16 ;  /* 0x0000001002007986 */ /* 0x0003e2000c101b04 */
[----:B------:R-:W-:-:S02]  /*4a20*/  R2UR UR10, R38 ;  /* 0x00000000260a72ca */ /* 0x000fc400000e0000 */
[----:B------:R-:W-:Y:S02]  /*4a30*/  R2UR UR11, R39 ;  /* 0x00000000270b72ca */ /* 0x000fe400000e0000 */
[----:B------:R-:W-:Y:S02]  /*4a40*/  LOP3.LUT R8, R8, 0xfffffff8, RZ, 0xc0, !PT ;  /* 0xfffffff808087812 */ /* 0x000fe400078ec0ff */
[----:B------:R-:W-:Y:S02]  /*4a50*/  IADD3.X R5, PT, PT, R5, UR41, RZ, P5, !PT ;  /* 0x0000002905057c10 */ /* 0x000fe4000affe4ff */
[----:B------:R-:W-:Y:S02]  /*4a60*/  R2UR UR12, R38 ;  /* 0x00000000260c72ca */ /* 0x000fe400000e0000 */
[----:B------:R-:W-:Y:S01]  /*4a70*/  R2UR UR13, R39 ;  /* 0x00000000270d72ca */ /* 0x000fe200000e0000 */
[----:B------:R2:W-:Y:S01]  /*4a80*/  STG.E.64 desc[UR6][R4.64], R18 ;  /* 0x0000001204007986 */ /* 0x0005e2000c101b06 */
[----:B------:R-:W-:-:S02]  /*4a90*/  LOP3.LUT R12, R12, 0xfffffff8, RZ, 0xc0, !PT ;  /* 0xfffffff80c0c7812 */ /* 0x000fc400078ec0ff */
[----:B------:R-:W-:Y:S02]  /*4aa0*/  IADD3.X R7, PT, PT, R7, UR41, RZ, P4, !PT ;  /* 0x0000002907077c10 */ /* 0x000fe4000a7fe4ff */
[-C--:B-1----:R-:W-:Y:S02]  /*4ab0*/  IADD3.X R17, PT, PT, RZ, R0.reuse, RZ, P3, !PT ;  /* 0x00000000ff117210 */ /* 0x082fe40001ffe4ff */
[----:B------:R-:W-:Y:S01]  /*4ac0*/  IADD3 R8, P5, PT, R8, UR40, RZ ;  /* 0x0000002808087c10 */ /* 0x000fe2000ffbe0ff */
[----:B------:R1:W-:Y:S01]  /*4ad0*/  STG.E.64 desc[UR8][R6.64], R20 ;  /* 0x0000001406007986 */ /* 0x0003e2000c101b08 */
[----:B------:R-:W-:Y:S02]  /*4ae0*/  IADD3 R12, P4, PT, R12, UR40, RZ ;  /* 0x000000280c0c7c10 */ /* 0x000fe4000ff9e0ff */
[-C--:B------:R-:W-:Y:S02]  /*4af0*/  IADD3.X R2, PT, PT, RZ, R0.reuse, RZ, P0, !PT ;  /* 0x00000000ff027210 */ /* 0x080fe400007fe4ff */
[----:B------:R-:W-:-:S02]  /*4b00*/  IADD3.X R16, PT, PT, RZ, R0, RZ, P2, !PT ;  /* 0x00000000ff107210 */ /* 0x000fc400017fe4ff */
[----:B------:R-:W-:Y:S02]  /*4b10*/  IADD3.X R9, PT, PT, R9, UR41, RZ, P5, !PT ;  /* 0x0000002909097c10 */ /* 0x000fe4000affe4ff */
[----:B------:R-:W-:Y:S02]  /*4b20*/  IADD3.X R13, PT, PT, R13, UR41, RZ, P4, !PT ;  /* 0x000000290d0d7c10 */ /* 0x000fe4000a7fe4ff */
[-C--:B--2---:R-:W-:Y:S01]  /*4b30*/  IADD3.X R5, PT, PT, RZ, R0.reuse, RZ, P1, !PT ;  /* 0x00000000ff057210 */ /* 0x084fe20000ffe4ff */
[----:B------:R2:W-:Y:S01]  /*4b40*/  STG.E.64 desc[UR10][R8.64], R22 ;  /* 0x0000001608007986 */ /* 0x0005e2000c101b0a */
[----:B------:R-:W-:Y:S02]  /*4b50*/  IADD3.X R3, PT, PT, RZ, R0, RZ, P6, !PT ;  /* 0x00000000ff037210 */ /* 0x000fe400037fe4ff */
[----:B-1----:R-:W-:Y:S01]  /*4b60*/  LEA.HI R7, P0, R17, R36, RZ, 0x1 ;  /* 0x0000002411077211 */ /* 0x002fe200078108ff */
[----:B------:R1:W-:Y:S01]  /*4b70*/  STG.E.64 desc[UR12][R12.64], R24 ;  /* 0x000000180c007986 */ /* 0x0003e2000c101b0c */
[----:B------:R-:W-:-:S02]  /*4b80*/  LEA.HI R4, P1, R16, R35, RZ, 0x1 ;  /* 0x0000002310047211 */ /* 0x000fc400078308ff */
[----:B------:R-:W-:Y:S02]  /*4b90*/  IADD3.X R0, PT, PT, RZ, R17, RZ, P0, !PT ;  /* 0x00000011ff007210 */ /* 0x000fe400007fe4ff */
[----:B------:R-:W-:Y:S02]  /*4ba0*/  LEA.HI R6, P2, R5, R34, RZ, 0x1 ;  /* 0x0000002205067211 */ /* 0x000fe400078508ff */
[----:B--2---:R-:W-:Y:S02]  /*4bb0*/  IADD3.X R9, PT, PT, RZ, R16, RZ, P1, !PT ;  /* 0x00000010ff097210 */ /* 0x004fe40000ffe4ff */
[----:B------:R-:W-:Y:S02]  /*4bc0*/  LEA.HI R8, P0, R2, R15, RZ, 0x1 ;  /* 0x0000000f02087211 */ /* 0x000fe400078108ff */
[C---:B-1----:R-:W-:Y:S02]  /*4bd0*/  SHF.L.U64.HI R13, R7.reuse, 0x2, R0 ;  /* 0x00000002070d7819 */ /* 0x042fe40000010200 */
[----:B------:R-:W-:-:S02]  /*4be0*/  SHF.L.U32 R0, R7, 0x2, RZ ;  /* 0x0000000207007819 */ /* 0x000fc400000006ff */
[----:B------:R-:W-:Y:S02]  /*4bf0*/  IADD3.X R7, PT, PT, RZ, R5, RZ, P2, !PT ;  /* 0x00000005ff077210 */ /* 0x000fe400017fe4ff */
[----:B------:R-:W-:Y:S02]  /*4c00*/  SHF.L.U64.HI R5, R4, 0x2, R9 ;  /* 0x0000000204057819 */ /* 0x000fe40000010209 */
[----:B------:R-:W-:Y:S02]  /*4c10*/  LEA.HI R12, P3, R3, R14, RZ, 0x1 ;  /* 0x0000000e030c7211 */ /* 0x000fe400078708ff */
[----:B------:R-:W-:Y:S02]  /*4c20*/  IADD3.X R9, PT, PT, RZ, R2, RZ, P0, !PT ;  /* 0x00000002ff097210 */ /* 0x000fe400007fe4ff */
[----:B------:R-:W-:Y:S02]  /*4c30*/  SHF.L.U64.HI R7, R6, 0x2, R7 ;  /* 0x0000000206077819 */ /* 0x000fe40000010207 */
[----:B------:R-:W-:-:S02]  /*4c40*/  LOP3.LUT R2, R0, 0xfffffff8, RZ, 0xc0, !PT ;  /* 0xfffffff800027812 */ /* 0x000fc400078ec0ff */
[----:B------:R-:W-:Y:S02]  /*4c50*/  SHF.L.U32 R6, R6, 0x2, RZ ;  /* 0x0000000206067819 */ /* 0x000fe400000006ff */
[----:B------:R-:W-:Y:S02]  /*4c60*/  IADD3.X R3, PT, PT, RZ, R3, RZ, P3, !PT ;  /* 0x00000003ff037210 */ /* 0x000fe40001ffe4ff */
[----:B------:R-:W-:Y:S02]  /*4c70*/  IADD3 R2, P0, PT, R2, UR40, RZ ;  /* 0x0000002802027c10 */ /* 0x000fe4000ff1e0ff */
[----:B------:R-:W-:Y:S02]  /*4c80*/  LOP3.LUT R6, R6, 0xfffffff8, RZ, 0xc0, !PT ;  /* 0xfffffff806067812 */ /* 0x000fe400078ec0ff */
[----:B------:R-:W-:Y:S02]  /*4c90*/  SHF.L.U64.HI R0, R12, 0x2, R3 ;  /* 0x000000020c007819 */ /* 0x000fe40000010203 */
[----:B------:R-:W-:-:S02]  /*4ca0*/  IADD3.X R3, PT, PT, R13, UR41, RZ, P0, !PT ;  /* 0x000000290d037c10 */ /* 0x000fc400087fe4ff */
[----:B------:R-:W-:Y:S02]  /*4cb0*/  IADD3 R6, P0, PT, R6, UR40, RZ ;  /* 0x0000002806067c10 */ /* 0x000fe4000ff1e0ff */
[----:B------:R-:W-:Y:S01]  /*4cc0*/  SHF.L.U32 R4, R4, 0x2, RZ ;  /* 0x0000000204047819 */ /* 0x000fe200000006ff */
[----:B------:R1:W-:Y:S01]  /*4cd0*/  STG.E.64 desc[UR4][R2.64], R26 ;  /* 0x0000001a02007986 */ /* 0x0003e2000c101b04 */
[----:B------:R-:W-:Y:S02]  /*4ce0*/  IADD3.X R7, PT, PT, R7, UR41, RZ, P0, !PT ;  /* 0x0000002907077c10 */ /* 0x000fe400087fe4ff */
[----:B------:R-:W-:Y:S02]  /*4cf0*/  IADD3 R46, P0, PT, R47, R46, RZ ;  /* 0x0000002e2f2e7210 */ /* 0x000fe40007f1e0ff */
[C---:B------:R-:W-:Y:S02]  /*4d00*/  SHF.L.U64.HI R9, R8.reuse, 0x2, R9 ;  /* 0x0000000208097819 */ /* 0x040fe40000010209 */
[----:B------:R-:W-:-:S02]  /*4d10*/  SHF.L.U32 R8, R8, 0x2, RZ ;  /* 0x0000000208087819 */ /* 0x000fc400000006ff */
[----:B------:R-:W-:Y:S02]  /*4d20*/  SHF.L.U32 R12, R12, 0x2, RZ ;  /* 0x000000020c0c7819 */ /* 0x000fe400000006ff */
[----:B------:R-:W-:Y:S02]  /*4d30*/  LEA.HI.X.SX32 R45, R47, R45, 0x1, P0 ;  /* 0x0000002d2f2d7211 */ /* 0x000fe400000f0eff */
[----:B------:R-:W-:Y:S02]  /*4d40*/  LOP3.LUT R4, R4, 0xfffffff8, RZ, 0xc0, !PT ;  /* 0xfffffff804047812 */ /* 0x000fe400078ec0ff */
[----:B------:R-:W-:Y:S02]  /*4d50*/  ISETP.GE.U32.AND P0, PT, R46, UR44, PT ;  /* 0x0000002c2e007c0c */ /* 0x000fe4000bf06070 */
[----:B------:R-:W-:Y:S02]  /*4d60*/  LOP3.LUT R8, R8, 0xfffffff8, RZ, 0xc0, !PT ;  /* 0xfffffff808087812 */ /* 0x000fe400078ec0ff */
[----:B------:R-:W-:-:S02]  /*4d70*/  LOP3.LUT R12, R12, 0xfffffff8, RZ, 0xc0, !PT ;  /* 0xfffffff80c0c7812 */ /* 0x000fc400078ec0ff */
[----:B------:R-:W-:Y:S02]  /*4d80*/  IADD3 R4, P1, PT, R4, UR40, RZ ;  /* 0x0000002804047c10 */ /* 0x000fe4000ff3e0ff */
[----:B------:R-:W-:Y:S02]  /*4d90*/  ISETP.GE.AND.EX P0, PT, R45, UR45, PT, P0 ;  /* 0x0000002d2d007c0c */ /* 0x000fe4000bf06300 */
[----:B------:R-:W-:Y:S02]  /*4da0*/  IADD3 R8, P2, PT, R8, UR40, RZ ;  /* 0x0000002808087c10 */ /* 0x000fe4000ff5e0ff */
[----:B------:R-:W-:Y:S02]  /*4db0*/  IADD3 R12, P3, PT, R12, UR40, RZ ;  /* 0x000000280c0c7c10 */ /* 0x000fe4000ff7e0ff */
[----:B------:R-:W-:Y:S02]  /*4dc0*/  IADD3.X R5, PT, PT, R5, UR41, RZ, P1, !PT ;  /* 0x0000002905057c10 */ /* 0x000fe40008ffe4ff */
[----:B------:R-:W-:-:S02]  /*4dd0*/  IADD3.X R9, PT, PT, R9, UR41, RZ, P2, !PT ;  /* 0x0000002909097c10 */ /* 0x000fc400097fe4ff */
[----:B------:R-:W-:Y:S01]  /*4de0*/  IADD3.X R13, PT, PT, R0, UR41, RZ, P3, !PT ;  /* 0x00000029000d7c10 */ /* 0x000fe20009ffe4ff */
[----:B------:R1:W-:Y:S04]  /*4df0*/  STG.E.64 desc[UR6][R4.64], R28 ;  /* 0x0000001c04007986 */ /* 0x0003e8000c101b06 */
[----:B------:R1:W-:Y:S04]  /*4e00*/  STG.E.64 desc[UR8][R6.64], R30 ;  /* 0x0000001e06007986 */ /* 0x0003e8000c101b08 */
[----:B------:R1:W-:Y:S04]  /*4e10*/  STG.E.64 desc[UR10][R8.64], R32 ;  /* 0x0000002008007986 */ /* 0x0003e8000c101b0a */
[----:B------:R1:W-:Y:S01]  /*4e20*/  STG.E.64 desc[UR12][R12.64], R10 ;  /* 0x0000000a0c007986 */ /* 0x0003e2000c101b0c */
[----:B------:R-:W-:Y:S05]  /*4e30*/  @!P0 BRA `(.L_x_22567) ;  /* 0xffffffb400088947 */ /* 0x000fea000383ffff */
[----:B------:R-:W-:Y:S05]  /*4e40*/  EXIT ;  /* 0x000000000000794d */ /* 0x000fea0003800000 */
.L_x_22502:
[----:B------:R-:W-:Y:S01]  /*4e50*/  BSSY B0, `(.L_x_22568) ;  /* 0x0000007000007945 */ /* 0x000fe20003800000 */
[----:B------:R-:W-:Y:S02]  /*4e60*/  MOV R12, 0x10 ;  /* 0x00000010000c7802 */ /* 0x000fe40000000f00 */
[----:B------:R-:W-:Y:S02]  /*4e70*/  MOV R11, 0x1f ;  /* 0x0000001f000b7802 */ /* 0x000fe40000000f00 */
[----:B------:R-:W-:-:S07]  /*4e80*/  MOV R15, 0xffffffff ;  /* 0xffffffff000f7802 */ /* 0x000fce0000000f00 */
[----:B0-----:R-:W-:Y:S05]  /*4e90*/  WARPSYNC.COLLECTIVE R15, `(.L_x_22569) ;  /* 0x000000000f087348 */ /* 0x001fea0003c00000 */
[----:B------:R1:W2:Y:S02]  /*4ea0*/  SHFL.BFLY P6, R14, R13, R12, R11 ;  /* 0x0c00000c0d0e7389 */ /* 0x0002a400000c000b */
[----:B012---:R-:W-:Y:S05]  /*4eb0*/  ENDCOLLECTIVE ;  /* 0x000000000000791b */ /* 0x007fea0003800000 */
.L_x_22569:
[----:B------:R-:W-:Y:S05]  /*4ec0*/  BSYNC B0 ;  /* 0x0000000000007941 */ /* 0x000fea0003800000 */
.L_x_22568:
        /* <DEDUP_REMOVED lines=9> */
.L_x_22570:
[----:B------:R-:W-:Y:S01]  /*4f60*/  HFMA2 R12, -RZ, RZ, 0, 2.384185791015625e-07 ;  /* 0x00000004ff0c7431 */ /* 0x000fe200000001ff */
[----:B------:R-:W-:-:S04]  /*4f70*/  FMNMX R0, R13, R14, !PT ;  /* 0x0000000e0d007209 */ /* 0x000fc80007800000 */
[----:B------:R-:W-:-:S07]  /*4f80*/  MOV R13, R0 ;  /* 0x00000000000d7202 */ /* 0x000fce0000000f00 */
[----:B------:R-:W-:Y:S05]  /*4f90*/  WARPSYNC.COLLECTIVE R15, `(.L_x_22571) ;  /* 0x000000000f087348 */ /* 0x000fea0003c00000 */
[----:B------:R0:W1:Y:S02]  /*4fa0*/  SHFL.BFLY P6, R14, R13, R12, R11 ;  /* 0x0c00000c0d0e7389 */ /* 0x00006400000c000b */
[----:B01----:R-:W-:Y:S05]  /*4fb0*/  ENDCOLLECTIVE ;  /* 0x000000000000791b */ /* 0x003fea0003800000 */
.L_x_22571:
[----:B------:R-:W-:Y:S01]  /*4fc0*/  HFMA2 R12, -RZ, RZ, 0, 1.1920928955078125e-07 ;  /* 0x00000002ff0c7431 */ /* 0x000fe200000001ff */
[----:B------:R-:W-:-:S04]  /*4fd0*/  FMNMX R2, R0, R14, !PT ;  /* 0x0000000e00027209 */ /* 0x000fc80007800000 */
[----:B------:R-:W-:-:S07]  /*4fe0*/  MOV R13, R2 ;  /* 0x00000002000d7202 */ /* 0x000fce0000000f00 */
[----:B------:R-:W-:Y:S05]  /*4ff0*/  WARPSYNC.COLLECTIVE R15, `(.L_x_22572) ;  /* 0x000000000f087348 */ /* 0x000fea0003c00000 */
[----:B------:R0:W1:Y:S02]  /*5000*/  SHFL.BFLY P6, R14, R13, R12, R11 ;  /* 0x0c00000c0d0e7389 */ /* 0x00006400000c000b */
[----:B01----:R-:W-:Y:S05]  /*5010*/  ENDCOLLECTIVE ;  /* 0x000000000000791b */ /* 0x003fea0003800000 */
.L_x_22572:
[----:B------:R-:W-:Y:S01]  /*5020*/  HFMA2 R12, -RZ, RZ, 0, 5.9604644775390625e-08 ;  /* 0x00000001ff0c7431 */ /* 0x000fe200000001ff */
[----:B------:R-:W-:-:S04]  /*5030*/  FMNMX R3, R2, R14, !PT ;  /* 0x0000000e02037209 */ /* 0x000fc80007800000 */
[----:B------:R-:W-:-:S07]  /*5040*/  MOV R13, R3 ;  /* 0x00000003000d7202 */ /* 0x000fce0000000f00 */
[----:B------:R-:W-:Y:S05]  /*5050*/  WARPSYNC.COLLECTIVE R15, `(.L_x_22573) ;  /* 0x000000000f087348 */ /* 0x000fea0003c00000 */
[----:B------:R0:W1:Y:S02]  /*5060*/  SHFL.BFLY P6, R14, R13, R12, R11 ;  /* 0x0c00000c0d0e7389 */ /* 0x00006400000c000b */
[----:B01----:R-:W-:Y:S05]  /*5070*/  ENDCOLLECTIVE ;  /* 0x000000000000791b */ /* 0x003fea0003800000 */
.L_x_22573:
        /* <DEDUP_REMOVED lines=37> */
[-C--:B------:R-:W-:Y:S02]  /*52d0*/  FFMA.SAT R17, R2, R51.reuse, 0.5 ;  /* 0x3f00000002117423 */ /* 0x080fe40000002033 */
        /* <DEDUP_REMOVED lines=17> */
[----:B------:R-:W0:Y:S01]  /*53f0*/  MUFU.EX2 R9, R9 ;  /* 0x0000000900097308 */ /* 0x000e220000000800 */
[----:B------:R-:W-:-:S04]  /*5400*/  FFMA.RM R17, R17, R52, 12582913 ;  /* 0x4b40000111117423 */ /* 0x000fc80000004034 */
[----:B------:R-:W-:Y:S01]  /*5410*/  FADD R10, R17, -12583039 ;  /* 0xcb40007f110a7421 */ /* 0x000fe20000000000 */
[----:B-1----:R-:W-:-:S03]  /*5420*/  FMUL R0, R0, R21 ;  /* 0x0000001500007220 */ /* 0x002fc60000400000 */
        /* <DEDUP_REMOVED lines=268> */
.L_x_22574:
[----:B------:R-:W-:Y:S02]  /*64f0*/  HFMA2 R12, -RZ, RZ, 0, 4.76837158203125e-07 ;  /* 0x00000008ff0c7431 */ /* 0x000fe400000001ff */
[----:B------:R-:W-:-:S05]  /*6500*/  FADD R40, R13, R14 ;  /* 0x0000000e0d287221 */ /* 0x000fca0000000000 */
[----:B------:R-:W-:-:S07]  /*6510*/  MOV R13, R40 ;  /* 0x00000028000d7202 */ /* 0x000fce0000000f00 */
[----:B------:R-:W-:Y:S05]  /*6520*/  WARPSYNC.COLLECTIVE R15, `(.L_x_22575) ;  /* 0x000000000f087348 */ /* 0x000fea0003c00000 */
[----:B------:R0:W1:Y:S02]  /*6530*/  SHFL.BFLY P6, R14, R13, R12, R11 ;  /* 0x0c00000c0d0e7389 */ /* 0x00006400000c000b */
[----:B01----:R-:W-:Y:S05]  /*6540*/  ENDCOLLECTIVE ;  /* 0x000000000000791b */ /* 0x003fea0003800000 */
.L_x_22575:
[----:B------:R-:W-:Y:S02]  /*6550*/  HFMA2 R12, -RZ, RZ, 0, 2.384185791015625e-07 ;  /* 0x00000004ff0c7431 */ /* 0x000fe400000001ff */
[----:B------:R-:W-:-:S05]  /*6560*/  FADD R41, R40, R14 ;  /* 0x0000000e28297221 */ /* 0x000fca0000000000 */
[----:B------:R-:W-:-:S07]  /*6570*/  MOV R13, R41 ;  /* 0x00000029000d7202 */ /* 0x000fce0000000f00 */
[----:B------:R-:W-:Y:S05]  /*6580*/  WARPSYNC.COLLECTIVE R15, `(.L_x_22576) ;  /* 0x000000000f087348 */ /* 0x000fea0003c00000 */
[----:B------:R0:W1:Y:S02]  /*6590*/  SHFL.BFLY P6, R14, R13, R12, R11 ;  /* 0x0c00000c0d0e7389 */ /* 0x00006400000c000b */
[----:B01----:R-:W-:Y:S05]  /*65a0*/  ENDCOLLECTIVE ;  /* 0x000000000000791b */ /* 0x003fea0003800000 */
.L_x_22576:
[----:B------:R-:W-:Y:S02]  /*65b0*/  HFMA2 R12, -RZ, RZ, 0, 1.1920928955078125e-07 ;  /* 0x00000002ff0c7431 */ /* 0x000fe400000001ff */
[----:B------:R-:W-:-:S05]  /*65c0*/  FADD R42, R41, R14 ;  /* 0x0000000e292a7221 */ /* 0x000fca0000000000 */
[----:B------:R-:W-:-:S07]  /*65d0*/  MOV R13, R42 ;  /* 0x0000002a000d7202 */ /* 0x000fce0000000f00 */
[----:B------:R-:W-:Y:S05]  /*65e0*/  WARPSYNC.COLLECTIVE R15, `(.L_x_22577) ;  /* 0x000000000f087348 */ /* 0x000fea0003c00000 */
[----:B------:R0:W1:Y:S02]  /*65f0*/  SHFL.BFLY P6, R14, R13, R12, R11 ;  /* 0x0c00000c0d0e7389 */ /* 0x00006400000c000b */
[----:B01----:R-:W-:Y:S05]  /*6600*/  ENDCOLLECTIVE ;  /* 0x000000000000791b */ /* 0x003fea0003800000 */
.L_x_22577:
[----:B------:R-:W-:Y:S02]  /*6610*/  HFMA2 R12, -RZ, RZ, 0, 5.9604644775390625e-08 ;  /* 0x00000001ff0c7431 */ /* 0x000fe400000001ff */
[----:B------:R-:W-:-:S05]  /*6620*/  FADD R43, R42, R14 ;  /* 0x0000000e2a2b7221 */ /* 0x000fca0000000000 */
[----:B------:R-:W-:-:S07]  /*6630*/  MOV R13, R43 ;  /* 0x0000002b000d7202 */ /* 0x000fce0000000f00 */
[----:B------:R-:W-:Y:S05]  /*6640*/  WARPSYNC.COLLECTIVE R15, `(.L_x_22578) ;  /* 0x000000000f087348 */ /* 0x000fea0003c00000 */
[----:B------:R0:W1:Y:S02]  /*6650*/  SHFL.BFLY P6, R14, R13, R12, R11 ;  /* 0x0c00000c0d0e7389 */ /* 0x00006400000c000b */
[----:B01----:R-:W-:Y:S05]  /*6660*/  ENDCOLLECTIVE ;  /* 0x000000000000791b */ /* 0x003fea0003800000 */
.L_x_22578:
[----:B------:R-:W-:Y:S05]  /*6670*/  BRA `(.L_x_22579) ;  /* 0xffffffbc00a47947 */ /* 0x000fea000383ffff */
        .weak           $__internal_450_$__cuda_sm3x_div_rn_noftz_f32_slowpath
        .type           $__internal_450_$__cuda_sm3x_div_rn_noftz_f32_slowpath,@function
        .size           $__internal_450_$__cuda_sm3x_div_rn_noftz_f32_slowpath,(.L_x_25902 - $__internal_450_$__cuda_sm3x_div_rn_noftz_f32_slowpath)
$__internal_450_$__cuda_sm3x_div_rn_noftz_f32_slowpath:
        /* <DEDUP_REMOVED lines=34> */
.L_x_22581:
        /* <DEDUP_REMOVED lines=32> */
[C---:B------:R-:W-:Y:S02]  /*6aa0*/  ISETP.NE.AND P1, PT, R52.reuse, RZ, PT ;  /* 0x000000ff3400720c */ /* 0x040fe40003f25270 */
        /* <DEDUP_REMOVED lines=18> */
.L_x_22588:
[----:B------:R-:W-:-:S04]  /*6bd0*/  LOP3.LUT R4, R4, 0x80000000, RZ, 0xc0, !PT ;  /* 0x8000000004047812 */ /* 0x000fc800078ec0ff */
[----:B------:R-:W-:Y:S01]  /*6be0*/  LOP3.LUT R4, R4, 0x7f800000, RZ, 0xfc, !PT ;  /* 0x7f80000004047812 */ /* 0x000fe200078efcff */
[----:B------:R-:W-:Y:S06]  /*6bf0*/  BRA `(.L_x_22589) ;  /* 0x0000000000047947 */ /* 0x000fec0003800000 */
.L_x_22587:
[----:B------:R-:W-:-:S07]  /*6c00*/  LEA R4, R48, R4, 0x17 ;  /* 0x0000000430047211 */ /* 0x000fce00078eb8ff */
.L_x_22589:
[----:B------:R-:W-:Y:S05]  /*6c10*/  BSYNC.RECONVERGENT B1 ;  /* 0x0000000000017941 */ /* 0x000fea0003800200 */
.L_x_22586:
[----:B------:R-:W-:Y:S05]  /*6c20*/  BRA `(.L_x_22590) ;  /* 0x0000000000207947 */ /* 0x000fea0003800000 */
.L_x_22585:
[----:B------:R-:W-:-:S04]  /*6c30*/  LOP3.LUT R4, R11, 0x80000000, R4, 0x48, !PT ;  /* 0x800000000b047812 */ /* 0x000fc800078e4804 */
[----:B------:R-:W-:Y:S01]  /*6c40*/  LOP3.LUT R4, R4, 0x7f800000, RZ, 0xfc, !PT ;  /* 0x7f80000004047812 */ /* 0x000fe200078efcff */
[----:B------:R-:W-:Y:S06]  /*6c50*/  BRA `(.L_x_22590) ;  /* 0x0000000000147947 */ /* 0x000fec0003800000 */
.L_x_22584:
[----:B------:R-:W-:Y:S01]  /*6c60*/  LOP3.LUT R4, R11, 0x80000000, R4, 0x48, !PT ;  /* 0x800000000b047812 */ /* 0x000fe200078e4804 */
[----:B------:R-:W-:Y:S06]  /*6c70*/  BRA `(.L_x_22590) ;  /* 0x00000000000c7947 */ /* 0x000fec0003800000 */
.L_x_22583:
[----:B------:R-:W0:Y:S01]  /*6c80*/  MUFU.RSQ R4, -QNAN ;  /* 0xffc0000000047908 */ /* 0x000e220000001400 */
[----:B------:R-:W-:Y:S05]  /*6c90*/  BRA `(.L_x_22590) ;  /* 0x0000000000047947 */ /* 0x000fea0003800000 */
.L_x_22582:
[----:B------:R-:W-:-:S07]  /*6ca0*/  FADD.FTZ R4, R4, R11 ;  /* 0x0000000b04047221 */ /* 0x000fce0000010000 */
.L_x_22590:
[----:B------:R-:W-:Y:S05]  /*6cb0*/  BSYNC.RECONVERGENT B0 ;  /* 0x0000000000007941 */ /* 0x000fea0003800200 */
.L_x_22580:
[----:B------:R-:W-:-:S04]  /*6cc0*/  HFMA2 R41, -RZ, RZ, 0, 0 ;  /* 0x00000000ff297431 */ /* 0x000fc800000001ff */
[----:B0-----:R-:W-:Y:S05]  /*6cd0*/  RET.REL.NODEC R40 `(_Z15SoftmaxWarpImplI10DirectLoadIffE11DirectStoreIffEfLi2ELi32ELi32ELi1ELb0EL9Algorithm0EEvT_T0_ll) ;  /* 0xffffff9028c87950 */ /* 0x001fea0003c3ffff */
.L_x_22591:
        /* <DEDUP_REMOVED lines=10> */
.L_x_25902:


//--------------------- .text._Z15SoftmaxWarpImplI10DirectLoadIffE11DirectStoreIffEfLi2ELi30ELi32ELi1ELb1EL9Algorithm0EEvT_T0_ll --------------------------
	.section	.text._Z15SoftmaxWarpImplI10DirectLoadIffE11DirectStoreIffEfLi2ELi30ELi32ELi1ELb1EL9Algorithm0EEvT_T0_ll,"ax",@progbits
	.align	128
        .global         _Z15SoftmaxWarpImplI10DirectLoadIffE11DirectStoreIffEfLi2ELi30ELi32ELi1ELb1EL9Algorithm0EEvT_T0_ll
        .type           _Z15SoftmaxWarpImplI10DirectLoadIffE11DirectStoreIffEfLi2ELi30ELi32ELi1ELb1EL9Algorithm0EEvT_T0_ll,@function
        .size           _Z15SoftmaxWarpImplI10DirectLoadIffE11DirectStoreIffEfLi2ELi30ELi32ELi1ELb1EL9Algorithm0EEvT_T0_ll,(.L_x_25903 - _Z15SoftmaxWarpImplI10DirectLoadIffE11DirectStoreIffEfLi2ELi30ELi32ELi1ELb1EL9Algorithm0EEvT_T0_ll)
        .other          _Z15SoftmaxWarpImplI10DirectLoadIffE11DirectStoreIffEfLi2ELi30ELi32ELi1ELb1EL9Algorithm0EEvT_T0_ll,@"STO_CUDA_ENTRY STV_DEFAULT"
_Z15SoftmaxWarpImplI10DirectLoadIffE11DirectStoreIffEfLi2ELi30ELi32ELi1ELb1EL9Algorithm0EEvT_T0_ll:
.text._Z15SoftmaxWarpImplI10DirectLoadIffE11DirectStoreIffEfLi2ELi30ELi32ELi1ELb1EL9Algorithm0EEvT_T0_ll:
        /* <DEDUP_REMOVED lines=24> */
.L_x_22592:
        /* <DEDUP_REMOVED lines=28> */
.L_x_22684:
[----:B01234-:R-:W1:Y:S01]  /*0340*/  LDC.64 R10, c[0x0][0x388] ;  /* 0x0000e200ff0a7b82 */ /* 0x01fe620000000a00 */
[----:B------:R-:W-:Y:S02]  /*0350*/  ISETP.GE.U32.AND P0, PT, R66, UR40, PT ;  /* 0x0000002842007c0c */ /* 0x000fe4000bf06070 */
[----:B------:R-:W-:Y:S02]  /*0360*/  MOV R73, 0xff800000 ;  /* 0xff80000000497802 */ /* 0x000fe40000000f00 */
[----:B------:R-:W-:Y:S02]  /*0370*/  ISETP.GE.AND.EX P3, PT, RZ, UR41, PT, P0 ;  /* 0x00000029ff007c0c */ /* 0x000fe4000bf66300 */
[----:B------:R-:W-:Y:S01]  /*0380*/  ISETP.GE.U32.AND P0, PT, R64, UR40, PT ;  /* 0x0000002840007c0c */ /* 0x000fe2000bf06070 */
[----:B------:R-:W2:Y:S01]  /*0390*/  LDC.64 R4, c[0x0][0x388] ;  /* 0x0000e200ff047b82 */ /* 0x000ea20000000a00 */
[----:B------:R-:W-:Y:S02]  /*03a0*/  P2R R43, PR, RZ, 0x8 ;  /* 0x00000008ff2b7803 */ /* 0x000fe40000000000 */
[----:B------:R-:W-:-:S02]  /*03b0*/  ISETP.GE.AND.EX P6, PT, RZ, UR41, PT, P0 ;  /* 0x00000029ff007c0c */ /* 0x000fc4000bfc6300 */
[----:B------:R-:W-:Y:S02]  /*03c0*/  ISETP.GE.U32.AND P0, PT, R62, UR40, PT ;  /* 0x000000283e007c0c */ /* 0x000fe4000bf06070 */
[----:B------:R-:W-:Y:S01]  /*03d0*/  MOV R72, 0xff800000 ;  /* 0xff80000000487802 */ /* 0x000fe20000000f00 */
[----:B------:R-:W3:Y:S01]  /*03e0*/  LDC.64 R16, c[0x0][0x388] ;  /* 0x0000e200ff107b82 */ /* 0x000ee20000000a00 */
        /* <DEDUP_REMOVED lines=28> */
[----:B-1----:R-:W-:Y:S01]  /*05b0*/  @!P3 IADD3 R30, P1, PT, R7, R30, RZ ;  /* 0x0000001e071eb210 */ /* 0x002fe20007f3e0ff */
[----:B------:R-:W-:Y:S01]  /*05c0*/  @!P5 IMAD.WIDE.U32 R6, R41, R16, R62 ;  /* 0x000000102906d225 */ /* 0x000fe200078e003e */
[----:B------:R-:W-:Y:S02]  /*05d0*/  @!P6 LEA.HI R20, P2, R15, R4, RZ, 0x1 ;  /* 0x000000040f14e211 */ /* 0x000fe400078508ff */
[----:B------:R-:W-:Y:S01]  /*05e0*/  @!P3 SHF.L.U64.HI R10, R10, 0x2, R11 ;  /* 0x000000020a0ab819 */ /* 0x000fe2000001020b */
[----:B------:R-:W1:Y:S01]  /*05f0*/  LDC.64 R16, c[0x0][0x380] ;  /* 0x0000e000ff107b82 */ /* 0x000e620000000a00 */
[----:B------:R-:W-:-:S02]  /*0600*/  @!P6 IADD3.X R15, PT, PT, RZ, R15, RZ, P2, !PT ;  /* 0x0000000fff0fe210 */ /* 0x000fc400017fe4ff */
[C---:B------:R-:W-:Y:S02]  /*0610*/  @!P6 SHF.L.U32 R11, R20.reuse, 0x2, RZ ;  /* 0x00000002140be819 */ /* 0x040fe400000006ff */
[----:B------:R-:W-:Y:S01]  /*0620*/  @!P6 SHF.L.U64.HI R20, R20, 0x2, R15 ;  /* 0x000000021414e819 */ /* 0x000fe2000001020f */
[----:B------:R-:W-:Y:S01]  /*0630*/  @!P5 IMAD.IADD R15, R19, 0x1, R7 ;  /* 0x00000001130fd824 */ /* 0x000fe200078e0207 */
[----:B------:R-:W-:Y:S01]  /*0640*/  @!P3 IADD3.X R31, PT, PT, R10, R31, RZ, P1, !PT ;  /* 0x0000001f0a1fb210 */ /* 0x000fe20000ffe4ff */
[----:B------:R-:W5:Y:S01]  /*0650*/  LDC.64 R4, c[0x0][0x388] ;  /* 0x0000e200ff047b82 */ /* 0x000f620000000a00 */
[----:B------:R-:W-:Y:S02]  /*0660*/  @!P6 LOP3.LUT R11, R11, 0xfffffff8, RZ, 0xc0, !PT ;  /* 0xfffffff80b0be812 */ /* 0x000fe400078ec0ff */
[----:B------:R-:W-:Y:S02]  /*0670*/  ISETP.GE.U32.AND P2, PT, R58, UR40, PT ;  /* 0x000000283a007c0c */ /* 0x000fe4000bf46070 */
[----:B------:R-:W-:-:S02]  /*0680*/  @!P5 LEA.HI R10, P1, R15, R6, RZ, 0x1 ;  /* 0x000000060f0ad211 */ /* 0x000fc400078308ff */
[----:B--2---:R-:W-:Y:S01]  /*0690*/  @!P6 IADD3 R8, P0, PT, R11, R8, RZ ;  /* 0x000000080b08e210 */ /* 0x004fe20007f1e0ff */
[-C--:B---3--:R-:W-:Y:S01]  /*06a0*/  @!P4 IMAD R12, R39, R2.reuse, RZ ;  /* 0x00000002270cc224 */ /* 0x088fe200078e02ff */
[----:B------:R-:W-:Y:S01]  /*06b0*/  ISETP.GE.AND.EX P3, PT, RZ, UR41, PT, P2 ;  /* 0x00000029ff007c0c */ /* 0x000fe2000bf66320 */
[----:B------:R-:W2:Y:S01]  /*06c0*/  LDC.64 R18, c[0x0][0x380] ;  /* 0x0000e000ff127b82 */ /* 0x000ea20000000a00 */
[----:B------:R-:W-:Y:S01]  /*06d0*/  @!P5 SHF.L.U32 R11, R10, 0x2, RZ ;  /* 0x000000020a0bd819 */ /* 0x000fe200000006ff */
[C---:B------:R-:W-:Y:S01]  /*06e0*/  @!P4 IMAD R21, R41.reuse, R3, R12 ;  /* 0x000000032915c224 */ /* 0x040fe200078e020c */
[----:B------:R-:W-:Y:S01]  /*06f0*/  @!P5 IADD3.X R15, PT, PT, RZ, R15, RZ, P1, !PT ;  /* 0x0000000fff0fd210 */ /* 0x000fe20000ffe4ff */
[----:B------:R-:W-:Y:S01]  /*0700*/  @!P4 IMAD.WIDE.U32 R6, R41, R2, R60 ;  /* 0x000000022906c225 */ /* 0x000fe200078e003c */
[----:B------:R-:W-:Y:S02]  /*0710*/  @!P5 LOP3.LUT R11, R11, 0xfffffff8, RZ, 0xc0, !PT ;  /* 0xfffffff80b0bd812 */ /* 0x000fe400078ec0ff */
[----:B------:R-:W-:Y:S01]  /*0720*/  @!P6 IADD3.X R9, PT, PT, R20, R9, RZ, P0, !PT ;  /* 0x000000091409e210 */ /* 0x000fe200007fe4ff */
[----:B------:R-:W3:Y:S01]  /*0730*/  LDC.64 R2, c[0x0][0x388] ;  /* 0x0000e200ff027b82 */ /* 0x000ee20000000a00 */
[----:B------:R-:W-:-:S02]  /*0740*/  @!P5 SHF.L.U64.HI R10, R10, 0x2, R15 ;  /* 0x000000020a0ad819 */ /* 0x000fc4000001020f */
[----:B-1----:R-:W-:Y:S02]  /*0750*/  @!P5 IADD3 R16, P0, PT, R11, R16, RZ ;  /* 0x000000100b10d210 */ /* 0x002fe40007f1e0ff */
[----:B------:R-:W-:Y:S01]  /*0760*/  @!P4 IADD3 R11, PT, PT, R21, R7, RZ ;  /* 0x00000007150bc210 */ /* 0x000fe20007ffe0ff */
[----:B-----5:R-:W-:Y:S01]  /*0770*/  @!P3 IMAD R20, R39, R4, RZ ;  /* 0x000000042714b224 */ /* 0x020fe200078e02ff */
[----:B------:R-:W-:Y:S02]  /*0780*/  @!P5 IADD3.X R17, PT, PT, R10, R17, RZ, P0, !PT ;  /* 0x000000110a11d210 */ /* 0x000fe400007fe4ff */
[----:B------:R-:W-:Y:S01]  /*0790*/  @!P4 LEA.HI R10, P0, R11, R6, RZ, 0x1 ;  /* 0x000000060b0ac211 */ /* 0x000fe200078108ff */
[----:B------:R-:W-:Y:S01]  /*07a0*/  @!P3 IMAD R15, R41, R5, R20 ;  /* 0x00000005290fb224 */ /* 0x000fe200078e0214 */
        /* <DEDUP_REMOVED lines=9> */
[----:B--2---:R-:W-:-:S02]  /*0840*/  @!P4 IADD3 R18, P0, PT, R7, R18, RZ ;  /* 0x000000120712c210 */ /* 0x004fc40007f1e0ff */
[----:B------:R-:W-:Y:S02]  /*0850*/  @!P3 IADD3 R7, PT, PT, R15, R5, RZ ;  /* 0x000000050f07b210 */ /* 0x000fe40007ffe0ff */
[----:B------:R-:W-:Y:S01]  /*0860*/  @!P4 IADD3.X R19, PT, PT, R10, R19, RZ, P0, !PT ;  /* 0x000000130a13c210 */ /* 0x000fe200007fe4ff */
[----:B---3--:R-:W-:Y:S01]  /*0870*/  @!P1 IMAD R22, R39, R2, RZ ;  /* 0x0000000227169224 */ /* 0x008fe200078e02ff */
[----:B------:R-:W-:Y:S02]  /*0880*/  @!P3 LEA.HI R4, P0, R7, R4, RZ, 0x1 ;  /* 0x000000040704b211 */ /* 0x000fe400078108ff */
[----:B------:R-:W-:Y:S01]  /*0890*/  @!P1 MOV R57, RZ ;  /* 0x000000ff00399202 */ /* 0x000fe20000000f00 */
[C---:B------:R-:W-:Y:S01]  /*08a0*/  @!P1 IMAD R11, R41.reuse, R3, R22 ;  /* 0x00000003290b9224 */ /* 0x040fe200078e0216 */
[----:B------:R-:W-:Y:S01]  /*08b0*/  @!P3 SHF.L.U32 R5, R4, 0x2, RZ ;  /* 0x000000020405b819 */ /* 0x000fe200000006ff */
[----:B------:R-:W2:Y:S01]  /*08c0*/  LDC.64 R22, c[0x0][0x380] ;  /* 0x0000e000ff167b82 */ /* 0x000ea20000000a00 */
[----:B------:R-:W-:Y:S01]  /*08d0*/  @!P3 IADD3.X R7, PT, PT, RZ, R7, RZ, P0, !PT ;  /* 0x00000007ff07b210 */ /* 0x000fe200007fe4ff */
[----:B------:R-:W-:Y:S01]  /*08e0*/  @!P1 IMAD.WIDE.U32 R2, R41, R2, R56 ;  /* 0x0000000229029225 */ /* 0x000fe200078e0038 */
[----:B------:R-:W-:-:S02]  /*08f0*/  @!P3 LOP3.LUT R5, R5, 0xfffffff8, RZ, 0xc0, !PT ;  /* 0xfffffff80505b812 */ /* 0x000fc400078ec0ff */
[----:B------:R-:W-:Y:S02]  /*0900*/  @!P3 SHF.L.U64.HI R4, R4, 0x2, R7 ;  /* 0x000000020404b819 */ /* 0x000fe40000010207 */
[----:B-1----:R-:W-:Y:S02]  /*0910*/  @!P3 IADD3 R20, P0, PT, R5, R20, RZ ;  /* 0x000000140514b210 */ /* 0x002fe40007f1e0ff */
[----:B------:R-:W-:Y:S02]  /*0920*/  @!P1 IADD3 R5, PT, PT, R11, R3, RZ ;  /* 0x000000030b059210 */ /* 0x000fe40007ffe0ff */
[----:B------:R-:W-:Y:S01]  /*0930*/  @!P3 IADD3.X R21, PT, PT, R4, R21, RZ, P0, !PT ;  /* 0x000000150415b210 */ /* 0x000fe200007fe4ff */
[----:B------:R-:W1:Y:S01]  /*0940*/  LDC.64 R10, c[0x0][0x388] ;  /* 0x0000e200ff0a7b82 */ /* 0x000e620000000a00 */
[----:B------:R-:W-:Y:S02]  /*0950*/  @!P1 LEA.HI R2, P0, R5, R2, RZ, 0x1 ;  /* 0x0000000205029211 */ /* 0x000fe400078108ff */
[----:B------:R-:W-:-:S02]  /*0960*/  P2R R6, PR, RZ, 0x2 ;  /* 0x00000002ff067803 */ /* 0x000fc40000000000 */
[----:B------:R-:W-:Y:S01]  /*0970*/  @!P1 IADD3.X R5, PT, PT, RZ, R5, RZ, P0, !PT ;  /* 0x00000005ff059210 */ /* 0x000fe200007fe4ff */
[C---:B------:R-:W-:Y:S01]  /*0980*/  @!P1 IMAD.SHL.U32 R3, R2.reuse, 0x4, RZ ;  /* 0x0000000402039824 */ /* 0x040fe200078e00ff */
[----:B------:R-:W-:Y:S02]  /*0990*/  P2R R12, PR, RZ, 0x8 ;  /* 0x00000008ff0c7803 */ /* 0x000fe40000000000 */
[----:B------:R-:W-:Y:S02]  /*09a0*/  @!P1 SHF.L.U64.HI R2, R2, 0x2, R5 ;  /* 0x0000000202029819 */ /* 0x000fe40000010205 */
[----:B------:R-:W-:Y:S01]  /*09b0*/  @!P1 LOP3.LUT R3, R3, 0xfffffff8, RZ, 0xc0, !PT ;  /* 0xfffffff803039812 */ /* 0x000fe200078ec0ff */
[----:B------:R-:W3:Y:S03]  /*09c0*/  LDC.64 R4, c[0x0][0x380] ;  /* 0x0000e000ff047b82 */ /* 0x000ee60000000a00 */
[----:B--2---:R-:W-:-:S04]  /*09d0*/  @!P1 IADD3 R22, P0, PT, R3, R22, RZ ;  /* 0x0000001603169210 */ /* 0x004fc80007f1e0ff */
        /* <DEDUP_REMOVED lines=75> */
[----:B------:R-:W-:Y:S01]  /*0e90*/  @!P2 IMAD R5, R41, R5, R2 ;  /* 0x000000052905a224 */ /* 0x000fe200078e0202 */
[----:B------:R-:W-:-:S05]  /*0ea0*/  @!P2 MOV R2, R46 ;  /* 0x0000002e0002a202 */ /* 0x000fca0000000f00 */
        /* <DEDUP_REMOVED lines=30> */
[----:B------:R-:W1:Y:S01]  /*1090*/  LDC.64 R2, c[0x0][0x388] ;  /* 0x0000e200ff027b82 */ /* 0x000e620000000a00 */
[----:B------:R-:W-:Y:S02]  /*10a0*/  ISETP.NE.AND P3, PT, R12, RZ, PT ;  /* 0x000000ff0c00720c */ /* 0x000fe40003f65270 */
[----:B------:R-:W-:-:S04]  /*10b0*/  ISETP.GE.AND.EX P4, PT, RZ, UR41, PT, P4 ;  /* 0x00000029ff007c0c */ /* 0x000fc8000bf86340 */
        /* <DEDUP_REMOVED lines=19> */
[----:B------:R-:W-:Y:S01]  /*11f0*/  P2R R53, PR, RZ, 0x10 ;  /* 0x00000010ff357803 */ /* 0x000fe20000000000 */
[----:B------:R-:W2:Y:S01]  /*1200*/  LDC.64 R14, c[0x0][0x380] ;  /* 0x0000e000ff0e7b82 */ /* 0x000ea20000000a00 */
[----:B------:R-:W-:-:S02]  /*1210*/  ISETP.NE.AND P4, PT, R13, RZ, PT ;  /* 0x000000ff0d00720c */ /* 0x000fc40003f85270 */
[----:B------:R-:W-:Y:S02]  /*1220*/  P2R R57, PR, RZ, 0x20 ;  /* 0x00000020ff397803 */ /* 0x000fe40000000000 */
[----:B------:R-:W-:Y:S02]  /*1230*/  P2R R55, PR, RZ, 0x10 ;  /* 0x00000010ff377803 */ /* 0x000fe40000000000 */
[----:B------:R-:W-:-:S03]  /*1240*/  ISETP.NE.AND P4, PT, R0, RZ, PT ;  /* 0x000000ff0000720c */ /* 0x000fc60003f85270 */
[----:B------:R-:W-:Y:S02]  /*1250*/  @!P5 MOV R4, R40 ;  /* 0x000000280004d202 */ /* 0x000fe40000000f00 */
[----:B------:R-:W-:Y:S01]  /*1260*/  @!P5 MOV R5, RZ ;  /* 0x000000ff0005d202 */ /* 0x000fe20000000f00 */
[----:B-1----:R-:W-:-:S04]  /*1270*/  @!P5 IMAD R0, R39, R2, RZ ;  /* 0x000000022700d224 */ /* 0x002fc800078e02ff */
[----:B------:R-:W-:-:S03]  /*1280*/  @!P5 IMAD R13, R41, R3, R0 ;  /* 0x00000003290dd224 */ /* 0x000fc600078e0200 */
[----:B------:R-:W-:Y:S01]  /*1290*/  @!P4 R2UR UR6, R36 ;  /* 0x000000002406c2ca */ /* 0x000fe200000e0000 */
[----:B------:R-:W-:Y:S01]  /*12a0*/  @!P5 IMAD.WIDE.U32 R2, R41, R2, R4 ;  /* 0x000000022902d225 */ /* 0x000fe200078e0004 */
[----:B------:R-:W-:-:S04]  /*12b0*/  @!P4 R2UR UR7, R37 ;  /* 0x000000002507c2ca */ /* 0x000fc800000e0000 */
[----:B------:R-:W-:-:S04]  /*12c0*/  @!P5 IADD3 R5, PT, PT, R13, R3, RZ ;  /* 0x000000030d05d210 */ /* 0x000fc80007ffe0ff */
[----:B------:R-:W-:-:S04]  /*12d0*/  @!P5 LEA.HI R0, P6, R5, R2, RZ, 0x1 ;  /* 0x000000020500d211 */ /* 0x000fc800078d08ff */
[C---:B------:R-:W-:Y:S01]  /*12e0*/  @!P5 SHF.L.U32 R3, R0.reuse, 0x2, RZ ;  /* 0x000000020003d819 */ /* 0x040fe200000006ff */
[----:B------:R1:W3:Y:S01]  /*12f0*/  @!P4 LDG.E.64 R72, desc[UR6][R8.64] ;  /* 0x000000060848c981 */ /* 0x0002e2000c1e1b00 */
[----:B------:R-:W-:Y:S02]  /*1300*/  @!P5 IADD3.X R5, PT, PT, RZ, R5, RZ, P6, !PT ;  /* 0x00000005ff05d210 */ /* 0x000fe400037fe4ff */
[----:B------:R-:W-:Y:S02]  /*1310*/  @!P5 LOP3.LUT R3, R3, 0xfffffff8, RZ, 0xc0, !PT ;  /* 0xfffffff80303d812 */ /* 0x000fe400078ec0ff */
[----:B------:R-:W-:Y:S02]  /*1320*/  @!P5 SHF.L.U64.HI R0, R0, 0x2, R5 ;  /* 0x000000020000d819 */ /* 0x000fe40000010205 */
[----:B--2---:R-:W-:Y:S02]  /*1330*/  @!P5 IADD3 R14, P6, PT, R3, R14, RZ ;  /* 0x0000000e030ed210 */ /* 0x004fe40007fde0ff */
[----:B------:R-:W2:Y:S02]  /*1340*/  LDC.64 R2, c[0x0][0x388] ;  /* 0x0000e200ff027b82 */ /* 0x000ea40000000a00 */
[----:B------:R-:W-:-:S02]  /*1350*/  @!P5 IADD3.X R15, PT, PT, R0, R15, RZ, P6, !PT ;  /* 0x0000000f000fd210 */ /* 0x000fc400037fe4ff */
[----:B------:R-:W-:Y:S02]  /*1360*/  ISETP.NE.AND P5, PT, R43, RZ, PT ;  /* 0x000000ff2b00720c */ /* 0x000fe40003fa5270 */
[----:B------:R-:W-:-:S04]  /*1370*/  ISETP.GE.U32.AND P6, PT, R38, UR40, PT ;  /* 0x0000002826007c0c */ /* 0x000fc8000bfc6070 */
[----:B------:R-:W-:-:S07]  /*1380*/  ISETP.GE.AND.EX P6, PT, RZ, UR41, PT, P6 ;  /* 0x00000029ff007c0c */ /* 0x000fce000bfc6360 */
[----:B------:R-:W-:Y:S02]  /*1390*/  @!P5 R2UR UR4, R36 ;  /* 0x000000002404d2ca */ /* 0x000fe400000e0000 */
[----:B------:R-:W-:-:S04]  /*13a0*/  @!P5 R2UR UR5, R37 ;  /* 0x000000002505d2ca */ /* 0x000fc800000e0000 */
[----:B------:R-:W-:Y:S01]  /*13b0*/  @!P6 MOV R4, R38 ;  /* 0x000000260004e202 */ /* 0x000fe20000000f00 */
[----:B--2---:R-:W-:Y:S01]  /*13c0*/  @!P6 IMAD R0, R39, R2, RZ ;  /* 0x000000022700e224 */ /* 0x004fe200078e02ff */
[----:B------:R-:W-:-:S03]  /*13d0*/  @!P6 MOV R5, RZ ;  /* 0x000000ff0005e202 */ /* 0x000fc60000000f00 */
[C---:B------:R-:W-:Y:S02]  /*13e0*/  @!P6 IMAD R13, R41.reuse, R3, R0 ;  /* 0x00000003290de224 */ /* 0x040fe400078e0200 */
[----:B------:R-:W-:Y:S02]  /*13f0*/  @!P6 IMAD.WIDE.U32 R2, R41, R2, R4 ;  /* 0x000000022902e225 */ /* 0x000fe400078e0004 */
[----:B------:R-:W2:Y:S03]  /*1400*/  @!P5 LDG.E.64 R6, desc[UR4][R30.64] ;  /* 0x000000041e06d981 */ /* 0x000ea6000c1e1b00 */
[----:B------:R-:W-:-:S04]  /*1410*/  @!P6 IADD3 R13, PT, PT, R13, R3, RZ ;  /* 0x000000030d0de210 */ /* 0x000fc80007ffe0ff */
[----:B------:R-:W-:Y:S02]  /*1420*/  @!P6 LEA.HI R0, P0, R13, R2, RZ, 0x1 ;  /* 0x000000020d00e211 */ /* 0x000fe400078108ff */
[----:B------:R-:W4:Y:S02]  /*1430*/  LDC.64 R2, c[0x0][0x380] ;  /* 0x0000e000ff027b82 */ /* 0x000f240000000a00 */
[----:B------:R-:W-:Y:S02]  /*1440*/  @!P6 IADD3.X R13, PT, PT, RZ, R13, RZ, P0, !PT ;  /* 0x0000000dff0de210 */ /* 0x000fe400007fe4ff */
[C---:B------:R-:W-:Y:S02]  /*1450*/  @!P6 SHF.L.U32 R5, R0.reuse, 0x2, RZ ;  /* 0x000000020005e819 */ /* 0x040fe400000006ff */
[----:B------:R-:W-:Y:S02]  /*1460*/  @!P6 SHF.L.U64.HI R0, R0, 0x2, R13 ;  /* 0x000000020000e819 */ /* 0x000fe4000001020d */
[----:B------:R-:W-:-:S02]  /*1470*/  MOV R13, 0xff800000 ;  /* 0xff800000000d7802 */ /* 0x000fc40000000f00 */
[----:B------:R-:W-:Y:S02]  /*1480*/  @!P6 LOP3.LUT R5, R5, 0xfffffff8, RZ, 0xc0, !PT ;  /* 0xfffffff80505e812 */ /* 0x000fe400078ec0ff */
[----:B------:R-:W-:Y:S02]  /*1490*/  MOV R4, 0xff800000 ;  /* 0xff80000000047802 */ /* 0x000fe40000000f00 */
[----:B----4-:R-:W-:Y:S02]  /*14a0*/  @!P6 IADD3 R2, P0, PT, R5, R2, RZ ;  /* 0x000000020502e210 */ /* 0x010fe40007f1e0ff */
[----:B------:R-:W-:Y:S02]  /*14b0*/  MOV R5, 0xff800000 ;  /* 0xff80000000057802 */ /* 0x000fe40000000f00 */
[----:B------:R-:W-:Y:S01]  /*14c0*/  MOV R71, 0xff800000 ;  /* 0xff80000000477802 */ /* 0x000fe20000000f00 */
[----:B------:R-:W-:Y:S01]  /*14d0*/  @!P6 IMAD.X R3, R0, 0x1, R3, P0 ;  /* 0x000000010003e824 */ /* 0x000fe200000e0603 */
[----:B------:R-:W-:-:S02]  /*14e0*/  MOV R70, 0xff800000 ;  /* 0xff80000000467802 */ /* 0x000fc40000000f00 */
[----:B-1----:R-:W-:Y:S02]  /*14f0*/  MOV R9, 0xff800000 ;  /* 0xff80000000097802 */ /* 0x002fe40000000f00 */
[----:B------:R-:W-:Y:S02]  /*1500*/  MOV R8, 0xff800000 ;  /* 0xff80000000087802 */ /* 0x000fe40000000f00 */
[----:B------:R-:W-:Y:S02]  /*1510*/  ISETP.NE.AND P0, PT, R47, RZ, PT ;  /* 0x000000ff2f00720c */ /* 0x000fe40003f05270 */
[----:B--2---:R-:W-:-:S04]  /*1520*/  @!P5 FMNMX3 R13, R6, -INF , R7, !PT ;  /* 0xff800000060dd876 */ /* 0x004fc80007800007 */
[----:B---3--:R-:W-:Y:S02]  /*1530*/  @!P4 FMNMX3 R13, R13, R72, R73, !PT ;  /* 0x000000480d0dc276 */ /* 0x008fe40007800049 */
[----:B------:R-:W-:-:S13]  /*1540*/  ISETP.NE.AND P4, PT, R55, RZ, PT ;  /* 0x000000ff3700720c */ /* 0x000fda0003f85270 */
[----:B------:R-:W-:Y:S02]  /*1550*/  @!P4 R2UR UR4, R36 ;  /* 0x000000002404c2ca */ /* 0x000fe400000e0000 */
[----:B------:R-:W-:-:S13]  /*1560*/  @!P4 R2UR UR5, R37 ;  /* 0x000000002505c2ca */ /* 0x000fda00000e0000 */
[----:B------:R1:W2:Y:S02]  /*1570*/  @!P4 LDG.E.64 R4, desc[UR4][R16.64] ;  /* 0x000000041004c981 */ /* 0x0002a4000c1e1b00 */
[----:B-1----:R-:W-:Y:S02]  /*1580*/  MOV R17, 0xff800000 ;  /* 0xff80000000117802 */ /* 0x002fe40000000f00 */
[----:B------:R-:W-:Y:S02]  /*1590*/  MOV R16, 0xff800000 ;  /* 0xff80000000107802 */ /* 0x000fe40000000f00 */
[----:B--2---:R-:W-:Y:S02]  /*15a0*/  @!P4 FMNMX3 R13, R13, R4, R5, !PT ;  /* 0x000000040d0dc276 */ /* 0x004fe40007800005 */
[----:B------:R-:W-:-:S13]  /*15b0*/  ISETP.NE.AND P4, PT, R53, RZ, PT ;  /* 0x000000ff3500720c */ /* 0x000fda0003f85270 */
[----:B------:R-:W-:Y:S02]  /*15c0*/  @!P4 R2UR UR4, R36 ;  /* 0x000000002404c2ca */ /* 0x000fe400000e0000 */
[----:B------:R-:W-:-:S13]  /*15d0*/  @!P4 R2UR UR5, R37 ;  /* 0x000000002505c2ca */ /* 0x000fda00000e0000 */
[----:B------:R1:W2:Y:S01]  /*15e0*/  @!P4 LDG.E.64 R70, desc[UR4][R18.64] ;  /* 0x000000041246c981 */ /* 0x0002a2000c1e1b00 */
[----:B------:R-:W-:Y:S02]  /*15f0*/  @!P3 R2UR UR4, R36 ;  /* 0x000000002404b2ca */ /* 0x000fe400000e0000 */
[----:B------:R-:W-:-:S13]  /*1600*/  @!P3 R2UR UR5, R37 ;  /* 0x000000002505b2ca */ /* 0x000fda00000e0000 */
[----:B------:R3:W4:Y:S01]  /*1610*/  @!P3 LDG.E.64 R8, desc[UR4][R20.64] ;  /* 0x000000041408b981 */ /* 0x000722000c1e1b00 */
[----:B------:R-:W-:Y:S02]  /*1620*/  @!P2 R2UR UR4, R36 ;  /* 0x000000002404a2ca */ /* 0x000fe400000e0000 */
[----:B------:R-:W-:Y:S02]  /*1630*/  @!P2 R2UR UR5, R37 ;  /* 0x000000002505a2ca */ /* 0x000fe400000e0000 */
[----:B-1----:R-:W-:Y:S02]  /*1640*/  MOV R19, 0xff800000 ;  /* 0xff80000000137802 */ /* 0x002fe40000000f00 */
[----:B------:R-:W-:-:S09]  /*1650*/  MOV R18, 0xff800000 ;  /* 0xff80000000127802 */ /* 0x000fd20000000f00 */
[----:B------:R1:W5:Y:S01]  /*1660*/  @!P2 LDG.E.64 R16, desc[UR4][R22.64] ;  /* 0x000000041610a981 */ /* 0x000362000c1e1b00 */
[----:B------:R-:W-:Y:S02]  /*1670*/  @!P1 R2UR UR4, R36 ;  /* 0x00000000240492ca */ /* 0x000fe400000e0000 */
[----:B------:R-:W-:Y:S02]  /*1680*/  @!P1 R2UR UR5, R37 ;  /* 0x00000000250592ca */ /* 0x000fe400000e0000 */
[----:B---3--:R-:W-:Y:S02]  /*1690*/  MOV R21, 0xff800000 ;  /* 0xff80000000157802 */ /* 0x008fe40000000f00 */
[----:B------:R-:W-:-:S09]  /*16a0*/  MOV R20, 0xff800000 ;  /* 0xff80000000147802 */ /* 0x000fd20000000f00 */
[----:B------:R3:W5:Y:S01]  /*16b0*/  @!P1 LDG.E.64 R18, desc[UR4][R24.64] ;  /* 0x0000000418129981 */ /* 0x000762000c1e1b00 */
[----:B------:R-:W-:Y:S02]  /*16c0*/  @!P0 R2UR UR4, R36 ;  /* 0x00000000240482ca */ /* 0x000fe400000e0000 */
[----:B------:R-:W-:-:S13]  /*16d0*/  @!P0 R2UR UR5, R37 ;  /* 0x00000000250582ca */ /* 0x000fda00000e0000 */
[----:B------:R0:W5:Y:S01]  /*16e0*/  @!P0 LDG.E.64 R20, desc[UR4][R26.64] ;  /* 0x000000041a148981 */ /* 0x000162000c1e1b00 */
[----:B-1----:R-:W-:Y:S01]  /*16f0*/  IMAD.MOV.U32 R23, RZ, RZ, -0x800000 ;  /* 0xff800000ff177424 */ /* 0x002fe200078e00ff */
[----:B------:R-:W-:Y:S02]  /*1700*/  MOV R22, 0xff800000 ;  /* 0xff80000000167802 */ /* 0x000fe40000000f00 */
[----:B------:R-:W-:Y:S02]  /*1710*/  ISETP.NE.AND P5, PT, R57, RZ, PT ;  /* 0x000000ff3900720c */ /* 0x000fe40003fa5270 */
[----:B---3--:R-:W-:Y:S02]  /*1720*/  MOV R25, 0xff800000 ;  /* 0xff80000000197802 */ /* 0x008fe40000000f00 */
[----:B------:R-:W-:Y:S02]  /*1730*/  MOV R24, 0xff800000 ;  /* 0xff80000000187802 */ /* 0x000fe40000000f00 */
[----:B0-----:R-:W-:-:S02]  /*1740*/  MOV R27, 0xff800000 ;  /* 0xff800000001b7802 */ /* 0x001fc40000000f00 */
[----:B------:R-:W-:Y:S02]  /*1750*/  MOV R26, 0xff800000 ;  /* 0xff800000001a7802 */ /* 0x000fe40000000f00 */
[----:B------:R-:W-:Y:S02]  /*1760*/  MOV R31, 0xff800000 ;  /* 0xff800000001f7802 */ /* 0x000fe40000000f00 */
[----:B------:R-:W-:Y:S02]  /*1770*/  MOV R30, 0xff800000 ;  /* 0xff800000001e7802 */ /* 0x000fe40000000f00 */
[----:B--2---:R-:W-:-:S04]  /*1780*/  @!P4 FMNMX3 R13, R13, R70, R71, !PT ;  /* 0x000000460d0dc276 */ /* 0x004fc80007800047 */
[----:B----4-:R-:W-:-:S04]  /*1790*/  @!P3 FMNMX3 R13, R13, R8, R9, !PT ;  /* 0x000000080d0db276 */ /* 0x010fc80007800009 */
[----:B-----5:R-:W-:-:S04]  /*17a0*/  @!P2 FMNMX3 R13, R13, R16, R17, !PT ;  /* 0x000000100d0da276 */ /* 0x020fc80007800011 */
[----:B------:R-:W-:-:S04]  /*17b0*/  @!P1 FMNMX3 R13, R13, R18, R19, !PT ;  /* 0x000000120d0d9276 */ /* 0x000fc80007800013 */
        /* <DEDUP_REMOVED lines=10> */
[----:B------:R0:W2:Y:S01]  /*1860*/  @!P0 LDG.E.64 R22, desc[UR4][R28.64] ;  /* 0x000000041c168981 */ /* 0x0000a2000c1e1b00 */
[C---:B------:R-:W-:Y:S02]  /*1870*/  @!P1 R2UR UR4, R36.reuse ;  /* 0x00000000240492ca */ /* 0x040fe400000e0000 */
[C---:B------:R-:W-:Y:S02]  /*1880*/  @!P1 R2UR UR5, R37.reuse ;  /* 0x00000000250592ca */ /* 0x040fe400000e0000 */
[----:B------:R-:W-:Y:S02]  /*1890*/  @!P3 R2UR UR8, R36 ;  /* 0x000000002408b2ca */ /* 0x000fe400000e0000 */
[----:B------:R-:W-:Y:S01]  /*18a0*/  @!P3 R2UR UR9, R37 ;  /* 0x000000002509b2ca */ /* 0x000fe200000e0000 */
[----:B------:R-:W3:Y:S01]  /*18b0*/  @!P2 LDG.E.64 R26, desc[UR6][R76.64] ;  /* 0x000000064c1aa981 */ /* 0x000ee2000c1e1b00 */
[----:B0-----:R-:W-:Y:S02]  /*18c0*/  MOV R29, 0xff800000 ;  /* 0xff800000001d7802 */ /* 0x001fe40000000f00 */
[----:B------:R-:W-:-:S05]  /*18d0*/  MOV R28, 0xff800000 ;  /* 0xff800000001c7802 */ /* 0x000fca0000000f00 */
[----:B------:R0:W4:Y:S01]  /*18e0*/  @!P1 LDG.E.64 R24, desc[UR4][R34.64] ;  /* 0x0000000422189981 */ /* 0x000122000c1e1b00 */
[C---:B------:R-:W-:Y:S02]  /*18f0*/  @!P4 R2UR UR4, R36.reuse ;  /* 0x000000002404c2ca */ /* 0x040fe400000e0000 */
[C---:B------:R-:W-:Y:S01]  /*1900*/  @!P4 R2UR UR5, R37.reuse ;  /* 0x000000002505c2ca */ /* 0x040fe200000e0000 */
[----:B------:R-:W5:Y:S01]  /*1910*/  @!P3 LDG.E.64 R28, desc[UR8][R74.64] ;  /* 0x000000084a1cb981 */ /* 0x000f62000c1e1b00 */
[C---:B------:R-:W-:Y:S02]  /*1920*/  @!P5 R2UR UR6, R36.reuse ;  /* 0x000000002406d2ca */ /* 0x040fe400000e0000 */
[C---:B------:R-:W-:Y:S02]  /*1930*/  @!P5 R2UR UR7, R37.reuse ;  /* 0x000000002507d2ca */ /* 0x040fe400000e0000 */
[----:B------:R-:W-:Y:S02]  /*1940*/  @!P6 R2UR UR8, R36 ;  /* 0x000000002408e2ca */ /* 0x000fe400000e0000 */
[----:B------:R-:W-:-:S02]  /*1950*/  @!P6 R2UR UR9, R37 ;  /* 0x000000002509e2ca */ /* 0x000fc400000e0000 */
[----:B------:R-:W-:Y:S02]  /*1960*/  MOV R33, 0xff800000 ;  /* 0xff80000000217802 */ /* 0x000fe40000000f00 */
[----:B------:R-:W-:Y:S01]  /*1970*/  MOV R32, 0xff800000 ;  /* 0xff80000000207802 */ /* 0x000fe20000000f00 */
[----:B------:R-:W5:Y:S01]  /*1980*/  @!P4 LDG.E.64 R30, desc[UR4][R10.64] ;  /* 0x000000040a1ec981 */ /* 0x000f62000c1e1b00 */
[----:B0-----:R-:W-:Y:S02]  /*1990*/  MOV R35, 0xff800000 ;  /* 0xff80000000237802 */ /* 0x001fe40000000f00 */
[----:B------:R-:W-:Y:S02]  /*19a0*/  MOV R34, 0xff800000 ;  /* 0xff80000000227802 */ /* 0x000fe40000000f00 */
[----:B------:R-:W5:Y:S04]  /*19b0*/  @!P5 LDG.E.64 R32, desc[UR6][R14.64] ;  /* 0x000000060e20d981 */ /* 0x000f68000c1e1b00 */
[----:B------:R-:W5:Y:S01]  /*19c0*/  @!P6 LDG.E.64 R34, desc[UR8][R2.64] ;  /* 0x000000080222e981 */ /* 0x000f62000c1e1b00 */
[----:B------:R-:W-:Y:S01]  /*19d0*/  UMOV UR4, 0xffffffff ;  /* 0xffffffff00047882 */ /* 0x000fe20000000000 */
[----:B--2---:R-:W-:-:S04]  /*19e0*/  @!P0 FMNMX3 R13, R13, R22, R23, !PT ;  /* 0x000000160d0d8276 */ /* 0x004fc80007800017 */
[----:B----4-:R-:W-:-:S04]  /*19f0*/  @!P1 FMNMX3 R13, R13, R24, R25, !PT ;  /* 0x000000180d0d9276 */ /* 0x010fc80007800019 */
[----:B---3--:R-:W-:-:S04]  /*1a00*/  @!P2 FMNMX3 R13, R13, R26, R27, !PT ;  /* 0x0000001a0d0da276 */ /* 0x008fc8000780001b */
[----:B-----5:R-:W-:-:S04]  /*1a10*/  @!P3 FMNMX3 R13, R13, R28, R29, !PT ;  /* 0x0000001c0d0db276 */ /* 0x020fc8000780001d */
        /* <DEDUP_REMOVED lines=25> */
[----:B------:R-:W-:Y:S01]  /*1bb0*/  FADD R67, -R14, R8 ;  /* 0x000000080e437221 */ /* 0x000fe20000000100 */
[-C--:B------:R-:W-:Y:S01]  /*1bc0*/  FFMA.RM R8, R7, R2.reuse, 12582913 ;  /* 0x4b40000107087423 */ /* 0x080fe20000004002 */
[----:B------:R-:W-:Y:S01]  /*1bd0*/  FFMA.RM R12, R23, R2, 12582913 ;  /* 0x4b400001170c7423 */ /* 0x000fe20000004002 */
[----:B------:R-:W-:Y:S01]  /*1be0*/  FADD R4, R6, -12583039 ;  /* 0xcb40007f06047421 */ /* 0x000fe20000000000 */
[-C--:B------:R-:W-:Y:S01]  /*1bf0*/  FFMA.SAT R23, R75, R0.reuse, 0.5 ;  /* 0x3f0000004b177423 */ /* 0x080fe20000002000 */
[----:B------:R-:W-:Y:S01]  /*1c00*/  FADD R10, R8, -12583039 ;  /* 0xcb40007f080a7421 */ /* 0x000fe20000000000 */
[C---:B------:R-:W-:Y:S01]  /*1c10*/  FADD R79, -R14.reuse, R73 ;  /* 0x000000490e4f7221 */ /* 0x040fe20000000100 */
[----:B------:R-:W-:Y:S01]  /*1c20*/  FFMA R4, R81, 1.4426950216293334961, -R4 ;  /* 0x3fb8aa3b51047823 */ /* 0x000fe20000000804 */
[----:B------:R-:W-:Y:S01]  /*1c30*/  FADD R47, -R14, R25 ;  /* 0x000000190e2f7221 */ /* 0x000fe20000000100 */
[----:B------:R-:W-:Y:S01]  /*1c40*/  FFMA R10, R83, 1.4426950216293334961, -R10 ;  /* 0x3fb8aa3b530a7823 */ /* 0x000fe2000000080a */
[----:B------:R-:W-:Y:S01]  /*1c50*/  FFMA.SAT R25, R79, R0, 0.5 ;  /* 0x3f0000004f197423 */ /* 0x000fe20000002000 */
[----:B------:R-:W-:Y:S01]  /*1c60*/  FFMA R81, R81, 1.925963033500011079e-08, R4 ;  /* 0x32a5706051517823 */ /* 0x000fe20000000004 */
[----:B------:R-:W-:Y:S01]  /*1c70*/  FADD R4, R12, -12583039 ;  /* 0xcb40007f0c047421 */ /* 0x000fe20000000000 */
[----:B------:R-:W-:Y:S01]  /*1c80*/  FFMA R10, R83, 1.925963033500011079e-08, R10 ;  /* 0x32a57060530a7823 */ /* 0x000fe2000000000a */
[C---:B------:R-:W-:Y:S01]  /*1c90*/  FADD R73, -R14.reuse, R5 ;  /* 0x000000050e497221 */ /* 0x040fe20000000100 */
[C---:B------:R-:W-:Y:S01]  /*1ca0*/  FADD R45, -R14.reuse, R27 ;  /* 0x0000001b0e2d7221 */ /* 0x040fe20000000100 */
[----:B------:R-:W-:Y:S01]  /*1cb0*/  FFMA R4, R77, 1.4426950216293334961, -R4 ;  /* 0x3fb8aa3b4d047823 */ /* 0x000fe20000000804 */
[----:B------:R-:W0:Y:S01]  /*1cc0*/  MUFU.EX2 R81, R81 ;  /* 0x0000005100517308 */ /* 0x000e220000000800 */
[----:B------:R-:W-:Y:S01]  /*1cd0*/  FFMA.RM R25, R25, R2, 12582913 ;  /* 0x4b40000119197423 */ /* 0x000fe20000004002 */
[----:B------:R-:W-:Y:S01]  /*1ce0*/  FFMA.SAT R27, R73, R0, 0.5 ;  /* 0x3f000000491b7423 */ /* 0x000fe20000002000 */
[----:B------:R-:W-:Y:S01]  /*1cf0*/  FFMA R77, R77, 1.925963033500011079e-08, R4 ;  /* 0x32a570604d4d7823 */ /* 0x000fe20000000004 */
[-C--:B------:R-:W-:Y:S01]  /*1d00*/  FFMA.RM R4, R23, R2.reuse, 12582913 ;  /* 0x4b40000117047423 */ /* 0x080fe20000004002 */
[C---:B------:R-:W-:Y:S01]  /*1d10*/  FADD R65, -R14.reuse, R9 ;  /* 0x000000090e417221 */ /* 0x040fe20000000100 */
[C---:B------:R-:W-:Y:S01]  /*1d20*/  FADD R61, -R14.reuse, R17 ;  /* 0x000000110e3d7221 */ /* 0x040fe20000000100 */
[C---:B------:R-:W-:Y:S01]  /*1d30*/  FADD R57, -R14.reuse, R19 ;  /* 0x000000130e397221 */ /* 0x040fe20000000100 */
[----:B------:R-:W1:Y:S01]  /*1d40*/  MUFU.EX2 R23, R10 ;  /* 0x0000000a00177308 */ /* 0x000e620000000800 */
        /* <DEDUP_REMOVED lines=17> */
[----:B------:R-:W-:Y:S01]  /*1e60*/  SHF.L.U32 R6, R6, 0x17, RZ ;  /* 0x0000001706067819 */ /* 0x000fe200000006ff */
[----:B------:R-:W-:Y:S01]  /*1e70*/  FADD R14, R25, -12583039 ;  /* 0xcb40007f190e7421 */ /* 0x000fe20000000000 */
[----:B------:R-:W-:Y:S01]  /*1e80*/  FFMA.RM R27, R27, R2, 12582913 ;  /* 0x4b4000011b1b7423 */ /* 0x000fe20000004002 */
[----:B------:R-:W-:Y:S01]  /*1e90*/  SHF.L.U32 R8, R8, 0x17, RZ ;  /* 0x0000001708087819 */ /* 0x000fe200000006ff */
[----:B------:R-:W-:Y:S01]  /*1ea0*/  FADD R16, R4, -12583039 ;  /* 0xcb40007f04107421 */ /* 0x000fe20000000000 */
[----:B------:R-:W-:Y:S01]  /*1eb0*/  FFMA R14, R79, 1.4426950216293334961, -R14 ;  /* 0x3fb8aa3b4f0e7823 */ /* 0x000fe2000000080e */
[----:B0-----:R-:W-:Y:S01]  /*1ec0*/  FMUL R35, R6, R81 ;  /* 0x0000005106237220 */ /* 0x001fe20000400000 */
[----:B------:R-:W-:Y:S01]  /*1ed0*/  FADD R6, R27, -12583039 ;  /* 0xcb40007f1b067421 */ /* 0x000fe20000000000 */
[----:B-1----:R-:W-:Y:S01]  /*1ee0*/  FMUL R34, R8, R23 ;  /* 0x0000001708227220 */ /* 0x002fe20000400000 */
[----:B------:R-:W-:Y:S01]  /*1ef0*/  FFMA R14, R79, 1.925963033500011079e-08, R14 ;  /* 0x32a570604f0e7823 */ /* 0x000fe2000000000e */
[----:B------:R-:W-:Y:S01]  /*1f00*/  FFMA.SAT R23, R69, R0, 0.5 ;  /* 0x3f00000045177423 */ /* 0x000fe20000002000 */
[----:B------:R-:W-:Y:S01]  /*1f10*/  FFMA R6, R73, 1.4426950216293334961, -R6 ;  /* 0x3fb8aa3b49067823 */ /* 0x000fe20000000806 */
[----:B------:R-:W-:Y:S01]  /*1f20*/  FFMA R16, R75, 1.4426950216293334961, -R16 ;  /* 0x3fb8aa3b4b107823 */ /* 0x000fe20000000810 */
[----:B------:R-:W-:Y:S01]  /*1f30*/  SHF.L.U32 R25, R25, 0x17, RZ ;  /* 0x0000001719197819 */ /* 0x000fe200000006ff */
[----:B------:R-:W0:Y:S01]  /*1f40*/  MUFU.EX2 R77, R77 ;  /* 0x0000004d004d7308 */ /* 0x000e220000000800 */
[----:B------:R-:W-:Y:S01]  /*1f50*/  FFMA R73, R73, 1.925963033500011079e-08, R6 ;  /* 0x32a5706049497823 */ /* 0x000fe20000000006 */
[----:B------:R-:W-:Y:S01]  /*1f60*/  FFMA.RM R6, R23, R2, 12582913 ;  /* 0x4b40000117067423 */ /* 0x000fe20000004002 */
[----:B------:R-:W-:Y:S01]  /*1f70*/  FFMA.SAT R23, R71, R0, 0.5 ;  /* 0x3f00000047177423 */ /* 0x000fe20000002000 */
[----:B------:R-:W-:Y:S01]  /*1f80*/  FFMA R16, R75, 1.925963033500011079e-08, R16 ;  /* 0x32a570604b107823 */ /* 0x000fe20000000010 */
[----:B------:R-:W-:Y:S01]  /*1f90*/  SHF.L.U32 R4, R4, 0x17, RZ ;  /* 0x0000001704047819 */ /* 0x000fe200000006ff */
[C---:B------:R-:W-:Y:S01]  /*1fa0*/  FADD R8, R6.reuse, -12583039 ;  /* 0xcb40007f06087421 */ /* 0x040fe20000000000 */
[----:B------:R-:W-:Y:S01]  /*1fb0*/  FFMA.RM R23, R23, R2, 12582913 ;  /* 0x4b40000117177423 */ /* 0x000fe20000004002 */
[----:B------:R-:W1:Y:S01]  /*1fc0*/  MUFU.EX2 R14, R14 ;  /* 0x0000000e000e7308 */ /* 0x000e620000000800 */
[----:B------:R-:W-:Y:S01]  /*1fd0*/  SHF.L.U32 R27, R27, 0x17, RZ ;  /* 0x000000171b1b7819 */ /* 0x000fe200000006ff */
[----:B------:R-:W-:Y:S01]  /*1fe0*/  FFMA R8, R69, 1.4426950216293334961, -R8 ;  /* 0x3fb8aa3b45087823 */ /* 0x000fe20000000808 */
[----:B------:R-:W-:Y:S01]  /*1ff0*/  SHF.L.U32 R6, R6, 0x17, RZ ;  /* 0x0000001706067819 */ /* 0x000fe200000006ff */
[----:B------:R-:W-:-:S02]  /*2000*/  IMAD.SHL.U32 R12, R12, 0x800000, RZ ;  /* 0x008000000c0c7824 */ /* 0x000fc400078e00ff */
[----:B------:R-:W-:Y:S01]  /*2010*/  FFMA R69, R69, 1.925963033500011079e-08, R8 ;  /* 0x32a5706045457823 */ /* 0x000fe20000000008 */
[C---:B------:R-:W-:Y:S01]  /*2020*/  FADD R8, R23.reuse, -12583039 ;  /* 0xcb40007f17087421 */ /* 0x040fe20000000000 */
[----:B------:R-:W2:Y:S01]  /*2030*/  MUFU.EX2 R31, R16 ;  /* 0x00000010001f7308 */ /* 0x000ea20000000800 */
[----:B------:R-:W-:Y:S01]  /*2040*/  SHF.L.U32 R23, R23, 0x17, RZ ;  /* 0x0000001717177819 */ /* 0x000fe200000006ff */
[----:B0-----:R-:W-:Y:S01]  /*2050*/  FMUL R33, R12, R77 ;  /* 0x0000004d0c217220 */ /* 0x001fe20000400000 */
[----:B------:R-:W-:-:S04]  /*2060*/  FFMA R8, R71, 1.4426950216293334961, -R8 ;  /* 0x3fb8aa3b47087823 */ /* 0x000fc80000000808 */
[----:B------:R-:W-:Y:S01]  /*2070*/  FFMA R71, R71, 1.925963033500011079e-08, R8 ;  /* 0x32a5706047477823 */ /* 0x000fe20000000008 */
[----:B------:R-:W0:Y:S01]  /*2080*/  MUFU.EX2 R30, R73 ;  /* 0x00000049001e7308 */ /* 0x000e220000000800 */
[----:B-1----:R-:W-:Y:S01]  /*2090*/  FMUL R32, R25, R14 ;  /* 0x0000000e19207220 */ /* 0x002fe20000400000 */
[----:B------:R-:W-:-:S04]  /*20a0*/  FFMA.SAT R25, R67, R0, 0.5 ;  /* 0x3f00000043197423 */ /* 0x000fc80000002000 */
[----:B------:R-:W-:Y:S01]  /*20b0*/  FFMA.RM R8, R25, R2, 12582913 ;  /* 0x4b40000119087423 */ /* 0x000fe20000004002 */
[----:B------:R-:W-:Y:S01]  /*20c0*/  FFMA.SAT R25, R65, R0, 0.5 ;  /* 0x3f00000041197423 */ /* 0x000fe20000002000 */
[----:B------:R-:W1:Y:S01]  /*20d0*/  MUFU.EX2 R69, R69 ;  /* 0x0000004500457308 */ /* 0x000e620000000800 */
[----:B--2---:R-:W-:Y:S01]  /*20e0*/  FMUL R31, R4, R31 ;  /* 0x0000001f041f7220 */ /* 0x004fe20000400000 */
[C---:B------:R-:W-:Y:S01]  /*20f0*/  FADD R10, R8.reuse, -12583039 ;  /* 0xcb40007f080a7421 */ /* 0x040fe20000000000 */
[----:B------:R-:W-:Y:S01]  /*2100*/  FFMA.RM R25, R25, R2, 12582913 ;  /* 0x4b40000119197423 */ /* 0x000fe20000004002 */
[----:B------:R-:W-:Y:S02]  /*2110*/  SHF.L.U32 R8, R8, 0x17, RZ ;  /* 0x0000001708087819 */ /* 0x000fe400000006ff */
[----:B------:R-:W-:Y:S01]  /*2120*/  FFMA R10, R67, 1.4426950216293334961, -R10 ;  /* 0x3fb8aa3b430a7823 */ /* 0x000fe2000000080a */
[----:B------:R-:W-:Y:S01]  /*2130*/  FADD R4, R25, -12583039 ;  /* 0xcb40007f19047421 */ /* 0x000fe20000000000 */
[----:B------:R-:W2:Y:S01]  /*2140*/  MUFU.EX2 R28, R71 ;  /* 0x00000047001c7308 */ /* 0x000ea20000000800 */
[----:B0-----:R-:W-:Y:S01]  /*2150*/  FMUL R30, R27, R30 ;  /* 0x0000001e1b1e7220 */ /* 0x001fe20000400000 */
[----:B------:R-:W-:Y:S01]  /*2160*/  FFMA.SAT R27, R63, R0, 0.5 ;  /* 0x3f0000003f1b7423 */ /* 0x000fe20000002000 */
[----:B------:R-:W-:Y:S01]  /*2170*/  FFMA R4, R65, 1.4426950216293334961, -R4 ;  /* 0x3fb8aa3b41047823 */ /* 0x000fe20000000804 */
[----:B------:R-:W-:Y:S01]  /*2180*/  FFMA R10, R67, 1.925963033500011079e-08, R10 ;  /* 0x32a57060430a7823 */ /* 0x000fe2000000000a */
[----:B------:R-:W-:-:S02]  /*2190*/  SHF.L.U32 R25, R25, 0x17, RZ ;  /* 0x0000001719197819 */ /* 0x000fc400000006ff */
[----:B------:R-:W-:Y:S01]  /*21a0*/  FFMA R65, R65, 1.925963033500011079e-08, R4 ;  /* 0x32a5706041417823 */ /* 0x000fe20000000004 */
[----:B------:R-:W-:Y:S01]  /*21b0*/  FFMA.RM R4, R27, R2, 12582913 ;  /* 0x4b4000011b047423 */ /* 0x000fe20000004002 */
[----:B------:R-:W-:Y:S01]  /*21c0*/  FFMA.SAT R27, R61, R0, 0.5 ;  /* 0x3f0000003d1b7423 */ /* 0x000fe20000002000 */
[----:B-1----:R-:W-:Y:S01]  /*21d0*/  FMUL R29, R6, R69 ;  /* 0x00000045061d7220 */ /* 0x002fe20000400000 */
[----:B------:R-:W0:Y:S01]  /*21e0*/  MUFU.EX2 R26, R65 ;  /* 0x00000041001a7308 */ /* 0x000e220000000800 */
[C---:B------:R-:W-:Y:S01]  /*21f0*/  FADD R12, R4.reuse, -12583039 ;  /* 0xcb40007f040c7421 */ /* 0x040fe20000000000 */
[----:B------:R-:W-:Y:S01]  /*2200*/  FFMA.RM R14, R27, R2, 12582913 ;  /* 0x4b4000011b0e7423 */ /* 0x000fe20000004002 */
[----:B------:R-:W-:Y:S02]  /*2210*/  SHF.L.U32 R4, R4, 0x17, RZ ;  /* 0x0000001704047819 */ /* 0x000fe400000006ff */
[----:B------:R-:W-:Y:S01]  /*2220*/  FFMA R12, R63, 1.4426950216293334961, -R12 ;  /* 0x3fb8aa3b3f0c7823 */ /* 0x000fe2000000080c */
[C---:B------:R-:W-:Y:S01]  /*2230*/  FADD R6, R14.reuse, -12583039 ;  /* 0xcb40007f0e067421 */ /* 0x040fe20000000000 */
[----:B--2---:R-:W-:Y:S01]  /*2240*/  FMUL R28, R23, R28 ;  /* 0x0000001c171c7220 */ /* 0x004fe20000400000 */
[----:B------:R-:W1:Y:S01]  /*2250*/  MUFU.EX2 R27, R10 ;  /* 0x0000000a001b7308 */ /* 0x000e620000000800 */
[----:B------:R-:W-:Y:S01]  /*2260*/  FFMA.SAT R23, R59, R0, 0.5 ;  /* 0x3f0000003b177423 */ /* 0x000fe20000002000 */
[----:B------:R-:W-:Y:S01]  /*2270*/  FFMA R6, R61, 1.4426950216293334961, -R6 ;  /* 0x3fb8aa3b3d067823 */ /* 0x000fe20000000806 */
[----:B------:R-:W-:Y:S01]  /*2280*/  FFMA R12, R63, 1.925963033500011079e-08, R12 ;  /* 0x32a570603f0c7823 */ /* 0x000fe2000000000c */
[----:B------:R-:W-:-:S02]  /*2290*/  SHF.L.U32 R14, R14, 0x17, RZ ;  /* 0x000000170e0e7819 */ /* 0x000fc400000006ff */
[----:B------:R-:W-:Y:S01]  /*22a0*/  FFMA R61, R61, 1.925963033500011079e-08, R6 ;  /* 0x32a570603d3d7823 */ /* 0x000fe20000000006 */
[----:B------:R-:W-:Y:S01]  /*22b0*/  FFMA.RM R6, R23, R2, 12582913 ;  /* 0x4b40000117067423 */ /* 0x000fe20000004002 */
[----:B------:R-:W-:Y:S01]  /*22c0*/  FFMA.SAT R23, R57, R0, 0.5 ;  /* 0x3f00000039177423 */ /* 0x000fe20000002000 */
[----:B0-----:R-:W-:Y:S02]  /*22d0*/  FMUL R26, R25, R26 ;  /* 0x0000001a191a7220 */ /* 0x001fe40000400000 */
[----:B------:R-:W0:Y:S01]  /*22e0*/  MUFU.EX2 R25, R12 ;  /* 0x0000000c00197308 */ /* 0x000e220000000800 */
[----:B------:R-:W-:Y:S01]  /*22f0*/  FFMA.RM R18, R23, R2, 12582913 ;  /* 0x4b40000117127423 */ /* 0x000fe20000004002 */
[----:B------:R-:W-:Y:S01]  /*2300*/  FFMA.SAT R23, R55, R0, 0.5 ;  /* 0x3f00000037177423 */ /* 0x000fe20000002000 */
[C---:B------:R-:W-:Y:S01]  /*2310*/  FADD R16, R6.reuse, -12583039 ;  /* 0xcb40007f06107421 */ /* 0x040fe20000000000 */
[----:B------:R-:W-:Y:S01]  /*2320*/  SHF.L.U32 R6, R6, 0x17, RZ ;  /* 0x0000001706067819 */ /* 0x000fe200000006ff */
[----:B-1----:R-:W-:Y:S01]  /*2330*/  FMUL R27, R8, R27 ;  /* 0x0000001b081b7220 */ /* 0x002fe20000400000 */
[C---:B------:R-:W-:Y:S01]  /*2340*/  FADD R8, R18.reuse, -12583039 ;  /* 0xcb40007f12087421 */ /* 0x040fe20000000000 */
[----:B------:R-:W-:Y:S01]  /*2350*/  FFMA R16, R59, 1.4426950216293334961, -R16 ;  /* 0x3fb8aa3b3b107823 */ /* 0x000fe20000000810 */
[----:B------:R-:W1:Y:S01]  /*2360*/  MUFU.EX2 R61, R61 ;  /* 0x0000003d003d7308 */ /* 0x000e620000000800 */
[----:B------:R-:W-:Y:S01]  /*2370*/  SHF.L.U32 R18, R18, 0x17, RZ ;  /* 0x0000001712127819 */ /* 0x000fe200000006ff */
[----:B------:R-:W-:Y:S01]  /*2380*/  FFMA R8, R57, 1.4426950216293334961, -R8 ;  /* 0x3fb8aa3b39087823 */ /* 0x000fe20000000808 */
[----:B------:R-:W-:-:S03]  /*2390*/  FFMA R16, R59, 1.925963033500011079e-08, R16 ;  /* 0x32a570603b107823 */ /* 0x000fc60000000010 */
[----:B------:R-:W-:Y:S01]  /*23a0*/  FFMA R57, R57, 1.925963033500011079e-08, R8 ;  /* 0x32a5706039397823 */ /* 0x000fe20000000008 */
[----:B------:R-:W-:Y:S01]  /*23b0*/  FFMA.RM R8, R23, R2, 12582913 ;  /* 0x4b40000117087423 */ /* 0x000fe20000004002 */
[----:B------:R-:W-:Y:S01]  /*23c0*/  FFMA.SAT R23, R53, R0, 0.5 ;  /* 0x3f00000035177423 */ /* 0x000fe20000002000 */
[----:B0-----:R-:W-:Y:S02]  /*23d0*/  FMUL R25, R4, R25 ;  /* 0x0000001904197220 */ /* 0x001fe40000400000 */
[C---:B------:R-:W-:Y:S01]  /*23e0*/  FADD R10, R8.reuse, -12583039 ;  /* 0xcb40007f080a7421 */ /* 0x040fe20000000000 */
[----:B------:R-:W-:Y:S01]  /*23f0*/  FFMA.RM R20, R23, R2, 12582913 ;  /* 0x4b40000117147423 */ /* 0x000fe20000004002 */
[----:B------:R-:W-:Y:S01]  /*2400*/  FFMA.SAT R23, R51, R0, 0.5 ;  /* 0x3f00000033177423 */ /* 0x000fe20000002000 */
[----:B------:R-:W-:Y:S01]  /*2410*/  SHF.L.U32 R8, R8, 0x17, RZ ;  /* 0x0000001708087819 */ /* 0x000fe200000006ff */
[C---:B------:R-:W-:Y:S01]  /*2420*/  FFMA R10, R55.reuse, 1.4426950216293334961, -R10 ;  /* 0x3fb8aa3b370a7823 */ /* 0x040fe2000000080a */
[----:B------:R-:W-:Y:S01]  /*2430*/  FADD R4, R20, -12583039 ;  /* 0xcb40007f14047421 */ /* 0x000fe20000000000 */
[----:B-1----:R-:W-:Y:S01]  /*2440*/  FMUL R24, R14, R61 ;  /* 0x0000003d0e187220 */ /* 0x002fe20000400000 */
[----:B------:R-:W0:Y:S01]  /*2450*/  MUFU.EX2 R57, R57 ;  /* 0x0000003900397308 */ /* 0x000e220000000800 */
[----:B------:R-:W-:Y:S01]  /*2460*/  FFMA R10, R55, 1.925963033500011079e-08, R10 ;  /* 0x32a57060370a7823 */ /* 0x000fe2000000000a */
[----:B------:R-:W-:Y:S01]  /*2470*/  FFMA R4, R53, 1.4426950216293334961, -R4 ;  /* 0x3fb8aa3b35047823 */ /* 0x000fe20000000804 */
[----:B------:R-:W-:-:S03]  /*2480*/  SHF.L.U32 R20, R20, 0x17, RZ ;  /* 0x0000001714147819 */ /* 0x000fc600000006ff */
[----:B------:R-:W-:Y:S01]  /*2490*/  FFMA R53, R53, 1.925963033500011079e-08, R4 ;  /* 0x32a5706035357823 */ /* 0x000fe20000000004 */
[----:B------:R-:W-:Y:S02]  /*24a0*/  FFMA.RM R4, R23, R2, 12582913 ;  /* 0x4b40000117047423 */ /* 0x000fe40000004002 */
[----:B------:R-:W1:Y:S02]  /*24b0*/  MUFU.EX2 R23, R16 ;  /* 0x0000001000177308 */ /* 0x000e640000000800 */
[C---:B------:R-:W-:Y:S01]  /*24c0*/  FADD R12, R4.reuse, -12583039 ;  /* 0xcb40007f040c7421 */ /* 0x040fe20000000000 */
[----:B------:R-:W-:-:S03]  /*24d0*/  SHF.L.U32 R4, R4, 0x17, RZ ;  /* 0x0000001704047819 */ /* 0x000fc600000006ff */
[C---:B------:R-:W-:Y:S02]  /*24e0*/  FFMA R12, R51.reuse, 1.4426950216293334961, -R12 ;  /* 0x3fb8aa3b330c7823 */ /* 0x040fe4000000080c */
[----:B------:R-:W2:Y:S01]  /*24f0*/  MUFU.EX2 R53, R53 ;  /* 0x0000003500357308 */ /* 0x000ea20000000800 */
[----:B0-----:R-:W-:Y:S01]  /*2500*/  FMUL R22, R18, R57 ;  /* 0x0000003912167220 */ /* 0x001fe20000400000 */
[----:B------:R-:W-:Y:S01]  /*2510*/  FFMA R12, R51, 1.925963033500011079e-08, R12 ;  /* 0x32a57060330c7823 */ /* 0x000fe2000000000c */
[----:B------:R-:W-:-:S04]  /*2520*/  FFMA.SAT R51, R49, R0, 0.5 ;  /* 0x3f00000031337423 */ /* 0x000fc80000002000 */
[----:B------:R-:W-:Y:S01]  /*2530*/  FFMA.RM R51, R51, R2, 12582913 ;  /* 0x4b40000133337423 */ /* 0x000fe20000004002 */
[----:B-1----:R-:W-:-:S03]  /*2540*/  FMUL R23, R6, R23 ;  /* 0x0000001706177220 */ /* 0x002fc60000400000 */
[----:B------:R-:W-:-:S04]  /*2550*/  FADD R6, R51, -12583039 ;  /* 0xcb40007f33067421 */ /* 0x000fc80000000000 */
[----:B------:R-:W-:Y:S01]  /*2560*/  FFMA R6, R49, 1.4426950216293334961, -R6 ;  /* 0x3fb8aa3b31067823 */ /* 0x000fe20000000806 */
[----:B--2---:R-:W-:-:S03]  /*2570*/  FMUL R20, R20, R53 ;  /* 0x0000003514147220 */ /* 0x004fc60000400000 */
        /* <DEDUP_REMOVED lines=12> */
[----:B------:R-:W-:Y:S01]  /*2640*/  SHF.L.U32 R55, R55, 0x17, RZ ;  /* 0x0000001737377819 */ /* 0x000fe200000006ff */
[----:B------:R-:W0:Y:S02]  /*2650*/  MUFU.EX2 R49, R14 ;  /* 0x0000000e00317308 */ /* 0x000e240000000800 */
[----:B------:R-:W-:-:S04]  /*2660*/  FFMA R8, R47, 1.4426950216293334961, -R8 ;  /* 0x3fb8aa3b2f087823 */ /* 0x000fc80000000808 */
[----:B------:R-:W-:Y:S01]  /*2670*/  FFMA R10, R47, 1.925963033500011079e-08, R8 ;  /* 0x32a570602f0a7823 */ /* 0x000fe20000000008 */
[----:B------:R-:W-:-:S04]  /*2680*/  FFMA.SAT R47, R19, R0, 0.5 ;  /* 0x3f000000132f7423 */ /* 0x000fc80000002000 */
        /* <DEDUP_REMOVED lines=8> */
[----:B------:R-:W-:-:S03]  /*2710*/  SHF.L.U32 R18, R51, 0x17, RZ ;  /* 0x0000001733127819 */ /* 0x000fc600000006ff */
[----:B------:R-:W-:Y:S01]  /*2720*/  FFMA.RM R57, R19, R2, 12582913 ;  /* 0x4b40000113397423 */ /* 0x000fe20000004002 */
[----:B------:R-:W-:Y:S01]  /*2730*/  MUFU.EX2 R53, R53 ;  /* 0x0000003500357308 */ /* 0x000fe20000000800 */
[----:B0-----:R-:W-:Y:S01]  /*2740*/  FMUL R18, R18, R49 ;  /* 0x0000003112127220 */ /* 0x001fe20000400000 */
[----:B-1----:R-:W-:Y:S01]  /*2750*/  FMUL R19, R4, R47 ;  /* 0x0000002f04137220 */ /* 0x002fe20000400000 */
[----:B------:R-:W-:-:S05]  /*2760*/  FADD R4, R57, -12583039 ;  /* 0xcb40007f39047421 */ /* 0x000fca0000000000 */
[----:B------:R0:W1:Y:S01]  /*2770*/  MUFU.EX2 R47, R16 ;  /* 0x00000010002f7308 */ /* 0x0000620000000800 */
[----:B------:R-:W-:Y:S01]  /*2780*/  SHF.L.U32 R57, R57, 0x17, RZ ;  /* 0x0000001739397819 */ /* 0x000fe200000006ff */
[----:B------:R-:W-:-:S04]  /*2790*/  FFMA R4, R45, 1.4426950216293334961, -R4 ;  /* 0x3fb8aa3b2d047823 */ /* 0x000fc80000000804 */
[----:B------:R-:W-:Y:S01]  /*27a0*/  FFMA R51, R45, 1.925963033500011079e-08, R4 ;  /* 0x32a570602d337823 */ /* 0x000fe20000000004 */
[----:B------:R-:W-:Y:S01]  /*27b0*/  FFMA.SAT R45, R17, R0, 0.5 ;  /* 0x3f000000112d7423 */ /* 0x000fe20000002000 */
[----:B0-----:R-:W-:Y:S02]  /*27c0*/  FMUL R16, R55, R10 ;  /* 0x0000000a37107220 */ /* 0x001fe40000400000 */
[----:B------:R-:W0:Y:S01]  /*27d0*/  MUFU.EX2 R70, R51 ;  /* 0x0000003300467308 */ /* 0x000e220000000800 */
[----:B------:R-:W-:-:S04]  /*27e0*/  FFMA.RM R45, R45, R2, 12582913 ;  /* 0x4b4000012d2d7423 */ /* 0x000fc80000004002 */
[----:B------:R-:W-:-:S04]  /*27f0*/  FADD R4, R45, -12583039 ;  /* 0xcb40007f2d047421 */ /* 0x000fc80000000000 */
[----:B------:R-:W-:-:S04]  /*2800*/  FFMA R4, R17, 1.4426950216293334961, -R4 ;  /* 0x3fb8aa3b11047823 */ /* 0x000fc80000000804 */
[----:B------:R-:W-:Y:S01]  /*2810*/  FFMA R59, R17, 1.925963033500011079e-08, R4 ;  /* 0x32a57060113b7823 */ /* 0x000fe20000000004 */
[----:B------:R-:W-:-:S04]  /*2820*/  FFMA.SAT R17, R15, R0, 0.5 ;  /* 0x3f0000000f117423 */ /* 0x000fc80000002000 */
[----:B------:R-:W-:Y:S01]  /*2830*/  FFMA.RM R4, R17, R2, 12582913 ;  /* 0x4b40000111047423 */ /* 0x000fe20000004002 */
[----:B-1----:R-:W-:Y:S01]  /*2840*/  FMUL R17, R6, R47 ;  /* 0x0000002f06117220 */ /* 0x002fe20000400000 */
[----:B------:R-:W-:Y:S01]  /*2850*/  FFMA.SAT R47, R13, R0, 0.5 ;  /* 0x3f0000000d2f7423 */ /* 0x000fe20000002000 */
[----:B------:R-:W1:Y:S01]  /*2860*/  MUFU.EX2 R59, R59 ;  /* 0x0000003b003b7308 */ /* 0x000e620000000800 */
[C---:B------:R-:W-:Y:S01]  /*2870*/  FADD R6, R4.reuse, -12583039 ;  /* 0xcb40007f04067421 */ /* 0x040fe20000000000 */
[----:B------:R-:W-:-:S03]  /*2880*/  SHF.L.U32 R4, R4, 0x17, RZ ;  /* 0x0000001704047819 */ /* 0x000fc600000006ff */
[----:B------:R-:W-:-:S04]  /*2890*/  FFMA R6, R15, 1.4426950216293334961, -R6 ;  /* 0x3fb8aa3b0f067823 */ /* 0x000fc80000000806 */
        /* <DEDUP_REMOVED lines=8> */
[----:B------:R-:W-:-:S03]  /*2920*/  FMUL R10, R8, R53 ;  /* 0x00000035080a7220 */ /* 0x000fc60000400000 */
[----:B------:R-:W-:Y:S01]  /*2930*/  FFMA.RM R12, R13, R2, 12582913 ;  /* 0x4b4000010d0c7423 */ /* 0x000fe20000004002 */
[----:B------:R-:W-:-:S03]  /*2940*/  FFMA.SAT R13, R11, R0, 0.5 ;  /* 0x3f0000000b0d7423 */ /* 0x000fc60000002000 */
[----:B------:R-:W-:Y:S01]  /*2950*/  FADD R8, R12, -12583039 ;  /* 0xcb40007f0c087421 */ /* 0x000fe20000000000 */
[----:B------:R-:W-:-:S03]  /*2960*/  FFMA.RM R13, R13, R2, 12582913 ;  /* 0x4b4000010d0d7423 */ /* 0x000fc60000004002 */
[----:B------:R-:W-:-:S04]  /*2970*/  FFMA R8, R9, 1.4426950216293334961, -R8 ;  /* 0x3fb8aa3b09087823 */ /* 0x000fc80000000808 */
[----:B------:R-:W-:Y:S01]  /*2980*/  FFMA R47, R9, 1.925963033500011079e-08, R8 ;  /* 0x32a57060092f7823 */ /* 0x000fe20000000008 */
[----:B------:R-:W-:Y:S01]  /*2990*/  FADD R8, R13, -12583039 ;  /* 0xcb40007f0d087421 */ /* 0x000fe20000000000 */
[----:B0-----:R-:W-:Y:S02]  /*29a0*/  FMUL R9, R57, R70 ;  /* 0x0000004639097220 */ /* 0x001fe40000400000 */
[----:B------:R-:W-:Y:S01]  /*29b0*/  MUFU.EX2 R72, R47 ;  /* 0x0000002f00487308 */ /* 0x000fe20000000800 */
[----:B------:R-:W-:-:S04]  /*29c0*/  FFMA R8, R11, 1.4426950216293334961, -R8 ;  /* 0x3fb8aa3b0b087823 */ /* 0x000fc80000000808 */
[----:B------:R-:W-:Y:S01]  /*29d0*/  FFMA R49, R11, 1.925963033500011079e-08, R8 ;  /* 0x32a570600b317823 */ /* 0x000fe20000000008 */
[-C--:B------:R-:W-:Y:S01]  /*29e0*/  FFMA.SAT R11, R5, R0.reuse, 0.5 ;  /* 0x3f000000050b7423 */ /* 0x080fe20000002000 */
[----:B------:R-:W-:Y:S01]  /*29f0*/  SHF.L.U32 R8, R45, 0x17, RZ ;  /* 0x000000172d087819 */ /* 0x000fe200000006ff */
[----:B------:R-:W-:Y:S02]  /*2a00*/  FFMA.SAT R45, R7, R0, 0.5 ;  /* 0x3f000000072d7423 */ /* 0x000fe40000002000 */
[----:B------:R-:W-:Y:S01]  /*2a10*/  FFMA.RM R11, R11, R2, 12582913 ;  /* 0x4b4000010b0b7423 */ /* 0x000fe20000004002 */
[----:B------:R-:W-:Y:S01]  /*2a20*/  MUFU.EX2 R49, R49 ;  /* 0x0000003100317308 */ /* 0x000fe20000000800 */
[----:B-1----:R-:W-:Y:S02]  /*2a30*/  FMUL R8, R8, R59 ;  /* 0x0000003b08087220 */ /* 0x002fe40000400000 */
[----:B------:R-:W-:-:S04]  /*2a40*/  FADD R70, R11, -12583039 ;  /* 0xcb40007f0b467421 */ /* 0x000fc80000000000 */
[----:B------:R-:W-:-:S04]  /*2a50*/  FFMA R70, R5, 1.4426950216293334961, -R70 ;  /* 0x3fb8aa3b05467823 */ /* 0x000fc80000000846 */
[----:B------:R-:W-:Y:S01]  /*2a60*/  FFMA R51, R5, 1.925963033500011079e-08, R70 ;  /* 0x32a5706005337823 */ /* 0x000fe20000000046 */
[----:B------:R-:W-:-:S04]  /*2a70*/  FFMA.SAT R5, R3, R0, 0.5 ;  /* 0x3f00000003057423 */ /* 0x000fc80000002000 */
[-C--:B------:R-:W-:Y:S01]  /*2a80*/  FFMA.RM R0, R5, R2.reuse, 12582913 ;  /* 0x4b40000105007423 */ /* 0x080fe20000004002 */
[----:B------:R-:W-:Y:S01]  /*2a90*/  FFMA.RM R2, R45, R2, 12582913 ;  /* 0x4b4000012d027423 */ /* 0x000fe20000004002 */
[----:B------:R-:W0:Y:S02]  /*2aa0*/  MUFU.EX2 R5, R14 ;  /* 0x0000000e00057308 */ /* 0x000e240000000800 */
[----:B------:R-:W-:-:S04]  /*2ab0*/  FADD R70, R0, -12583039 ;  /* 0xcb40007f00467421 */ /* 0x000fc80000000000 */
[C---:B------:R-:W-:Y:S02]  /*2ac0*/  FFMA R70, R3.reuse, 1.4426950216293334961, -R70 ;  /* 0x3fb8aa3b03467823 */ /* 0x040fe40000000846 */
[----:B------:R-:W1:Y:S02]  /*2ad0*/  MUFU.EX2 R14, R51 ;  /* 0x00000033000e7308 */ /* 0x000e640000000800 */
[----:B------:R-:W-:Y:S01]  /*2ae0*/  FFMA R53, R3, 1.925963033500011079e-08, R70 ;  /* 0x32a5706003357823 */ /* 0x000fe20000000046 */
[----:B------:R-:W-:Y:S01]  /*2af0*/  FADD R70, R2, -12583039 ;  /* 0xcb40007f02467421 */ /* 0x000fe20000000000 */
[----:B------:R-:W-:-:S03]  /*2b00*/  FADD R3, RZ, R35 ;  /* 0x00000023ff037221 */ /* 0x000fc60000000000 */
[C---:B------:R-:W-:Y:S01]  /*2b10*/  FFMA R70, R7.reuse, 1.4426950216293334961, -R70 ;  /* 0x3fb8aa3b07467823 */ /* 0x040fe20000000846 */
[----:B------:R-:W2:Y:S01]  /*2b20*/  MUFU.EX2 R53, R53 ;  /* 0x0000003500357308 */ /* 0x000ea20000000800 */
[----:B0-----:R-:W-:Y:S01]  /*2b30*/  FMUL R6, R6, R5 ;  /* 0x0000000506067220 */ /* 0x001fe20000400000 */
[----:B------:R-:W-:Y:S01]  /*2b40*/  SHF.L.U32 R5, R12, 0x17, RZ ;  /* 0x000000170c057819 */ /* 0x000fe200000006ff */
[----:B------:R-:W-:Y:S01]  /*2b50*/  FFMA R45, R7, 1.925963033500011079e-08, R70 ;  /* 0x32a57060072d7823 */ /* 0x000fe20000000046 */
[----:B------:R-:W-:Y:S01]  /*2b60*/  FADD R70, R3, R34 ;  /* 0x0000002203467221 */ /* 0x000fe20000000000 */
[----:B------:R-:W-:Y:S02]  /*2b70*/  FMUL R7, R4, R15 ;  /* 0x0000000f04077220 */ /* 0x000fe40000400000 */
        /* <DEDUP_REMOVED lines=16> */
[----:B------:R-:W0:Y:S02]  /*2c80*/  MUFU.EX2 R70, R45 ;  /* 0x0000002d00467308 */ /* 0x000e240000000800 */
[----:B------:R-:W-:-:S04]  /*2c90*/  FADD R4, R3, R18 ;  /* 0x0000001203047221 */ /* 0x000fc80000000000 */
[----:B------:R-:W-:-:S04]  /*2ca0*/  FADD R3, R4, R17 ;  /* 0x0000001104037221 */ /* 0x000fc80000000000 */
[----:B------:R-:W-:-:S04]  /*2cb0*/  FADD R3, R3, R16 ;  /* 0x0000001003037221 */ /* 0x000fc80000000000 */
[----:B------:R-:W-:-:S04]  /*2cc0*/  FADD R4, R3, R10 ;  /* 0x0000000a03047221 */ /* 0x000fc80000000000 */
[----:B------:R-:W-:Y:S01]  /*2cd0*/  FADD R3, R4, R9 ;  /* 0x0000000904037221 */ /* 0x000fe20000000000 */
[----:B------:R-:W-:Y:S02]  /*2ce0*/  SHF.L.U32 R4, R13, 0x17, RZ ;  /* 0x000000170d047819 */ /* 0x000fe400000006ff */
[----:B------:R-:W-:Y:S01]  /*2cf0*/  SHF.L.U32 R13, R2, 0x17, RZ ;  /* 0x00000017020d7819 */ /* 0x000fe200000006ff */
[----:B------:R-:W-:Y:S02]  /*2d00*/  FADD R12, R3, R8 ;  /* 0x00000008030c7221 */ /* 0x000fe40000000000 */
[----:B------:R-:W-:Y:S02]  /*2d10*/  FMUL R4, R4, R49 ;  /* 0x0000003104047220 */ /* 0x000fe40000400000 */
[----:B------:R-:W-:-:S04]  /*2d20*/  FADD R3, R12, R7 ;  /* 0x000000070c037221 */ /* 0x000fc80000000000 */
[----:B------:R-:W-:Y:S01]  /*2d30*/  FADD R12, R3, R6 ;  /* 0x00000006030c7221 */ /* 0x000fe20000000000 */
[----:B------:R-:W-:-:S03]  /*2d40*/  SHF.L.U32 R3, R11, 0x17, RZ ;  /* 0x000000170b037819 */ /* 0x000fc600000006ff */
[----:B------:R-:W-:Y:S01]  /*2d50*/  FADD R11, R12, R5 ;  /* 0x000000050c0b7221 */ /* 0x000fe20000000000 */
[----:B------:R-:W-:Y:S01]  /*2d60*/  SHF.L.U32 R12, R0, 0x17, RZ ;  /* 0x00000017000c7819 */ /* 0x000fe200000006ff */
[----:B-1----:R-:W-:Y:S02]  /*2d70*/  FMUL R3, R3, R14 ;  /* 0x0000000e03037220 */ /* 0x002fe40000400000 */
[----:B------:R-:W-:Y:S02]  /*2d80*/  FADD R0, R11, R4 ;  /* 0x000000040b007221 */ /* 0x000fe40000000000 */
[----:B--2---:R-:W-:Y:S02]  /*2d90*/  FMUL R2, R12, R53 ;  /* 0x000000350c027220 */ /* 0x004fe40000400000 */
        /* <DEDUP_REMOVED lines=13> */
.L_x_22696:
        /* <DEDUP_REMOVED lines=13> */
[----:B------:R-:W-:Y:S05]  /*2f40*/  CALL.REL.NOINC `($__internal_451_$__cuda_sm3x_div_rn_noftz_f32_slowpath) ;  /* 0x0000004400607944 */ /* 0x000fea0003c00000 */
[----:B------:R-:W-:-:S07]  /*2f50*/  MOV R12, R11 ;  /* 0x0000000b000c7202 */ /* 0x000fce0000000f00 */
.L_x_22595:
[----:B------:R-:W-:Y:S05]  /*2f60*/  BSYNC.RECONVERGENT B2 ;  /* 0x0000000000027941 */ /* 0x000fea0003800200 */
.L_x_22594:
        /* <DEDUP_REMOVED lines=14> */
.L_x_22597:
[----:B------:R-:W-:Y:S05]  /*3050*/  BSYNC.RECONVERGENT B2 ;  /* 0x0000000000027941 */ /* 0x000fea0003800200 */
.L_x_22596:
        /* <DEDUP_REMOVED lines=13> */
[----:B------:R-:W-:-:S07]  /*3130*/  IMAD.MOV.U32 R34, RZ, RZ, R11 ;  /* 0x000000ffff227224 */ /* 0x000fce00078e000b */
.L_x_22599:
[----:B------:R-:W-:Y:S05]  /*3140*/  BSYNC.RECONVERGENT B2 ;  /* 0x0000000000027941 */ /* 0x000fea0003800200 */
.L_x_22598:
        /* <DEDUP_REMOVED lines=14> */
.L_x_22601:
[----:B------:R-:W-:Y:S05]  /*3230*/  BSYNC.RECONVERGENT B2 ;  /* 0x0000000000027941 */ /* 0x000fea0003800200 */
.L_x_22600:
        /* <DEDUP_REMOVED lines=14> */
.L_x_22603:
[----:B------:R-:W-:Y:S05]  /*3320*/  BSYNC.RECONVERGENT B2 ;  /* 0x0000000000027941 */ /* 0x000fea0003800200 */
.L_x_22602:
        /* <DEDUP_REMOVED lines=14> */
.L_x_22605:
[----:B------:R-:W-:Y:S05]  /*3410*/  BSYNC.RECONVERGENT B2 ;  /* 0x0000000000027941 */ /* 0x000fea0003800200 */
.L_x_22604:
        /* <DEDUP_REMOVED lines=14> */
.L_x_22607:
[----:B------:R-:W-:Y:S05]  /*3500*/  BSYNC.RECONVERGENT B2 ;  /* 0x0000000000027941 */ /* 0x000fea0003800200 */
.L_x_22606:
        /* <DEDUP_REMOVED lines=14> */
.L_x_22609:
[----:B------:R-:W-:Y:S05]  /*35f0*/  BSYNC.RECONVERGENT B2 ;  /* 0x0000000000027941 */ /* 0x000fea0003800200 */
.L_x_22608:
        /* <DEDUP_REMOVED lines=14> */
.L_x_22611:
[----:B------:R-:W-:Y:S05]  /*36e0*/  BSYNC.RECONVERGENT B2 ;  /* 0x0000000000027941 */ /* 0x000fea0003800200 */
.L_x_22610:
        /* <DEDUP_REMOVED lines=14> */
.L_x_22613:
[----:B------:R-:W-:Y:S05]  /*37d0*/  BSYNC.RECONVERGENT B2 ;  /* 0x0000000000027941 */ /* 0x000fea0003800200 */
.L_x_22612:
        /* <DEDUP_REMOVED lines=14> */
.L_x_22615:
[----:B------:R-:W-:Y:S05]  /*38c0*/  BSYNC.RECONVERGENT B2 ;  /* 0x0000000000027941 */ /* 0x000fea0003800200 */
.L_x_22614:
        /* <DEDUP_REMOVED lines=14> */
.L_x_22617:
[----:B------:R-:W-:Y:S05]  /*39b0*/  BSYNC.RECONVERGENT B2 ;  /* 0x0000000000027941 */ /* 0x000fea0003800200 */
.L_x_22616:
        /* <DEDUP_REMOVED lines=14> */
.L_x_22619:
[----:B------:R-:W-:Y:S05]  /*3aa0*/  BSYNC.RECONVERGENT B2 ;  /* 0x0000000000027941 */ /* 0x000fea0003800200 */
.L_x_22618:
        /* <DEDUP_REMOVED lines=14> */
.L_x_22621:
[----:B------:R-:W-:Y:S05]  /*3b90*/  BSYNC.RECONVERGENT B2 ;  /* 0x0000000000027941 */ /* 0x000fea0003800200 */
.L_x_22620:
        /* <DEDUP_REMOVED lines=14> */
.L_x_22623:
[----:B------:R-:W-:Y:S05]  /*3c80*/  BSYNC.RECONVERGENT B2 ;  /* 0x0000000000027941 */ /* 0x000fea0003800200 */
.L_x_22622:
        /* <DEDUP_REMOVED lines=14> */
.L_x_22625:
[----:B------:R-:W-:Y:S05]  /*3d70*/  BSYNC.RECONVERGENT B2 ;  /* 0x0000000000027941 */ /* 0x000fea0003800200 */
.L_x_22624:
        /* <DEDUP_REMOVED lines=14> */
.L_x_22627:
[----:B------:R-:W-:Y:S05]  /*3e60*/  BSYNC.RECONVERGENT B2 ;  /* 0x0000000000027941 */ /* 0x000fea0003800200 */
.L_x_22626:
        /* <DEDUP_REMOVED lines=14> */
.L_x_22629:
[----:B------:R-:W-:Y:S05]  /*3f50*/  BSYNC.RECONVERGENT B2 ;  /* 0x0000000000027941 */ /* 0x000fea0003800200 */
.L_x_22628:
        /* <DEDUP_REMOVED lines=14> */
.L_x_22631:
[----:B------:R-:W-:Y:S05]  /*4040*/  BSYNC.RECONVERGENT B2 ;  /* 0x0000000000027941 */ /* 0x000fea0003800200 */
.L_x_22630:
        /* <DEDUP_REMOVED lines=14> */
.L_x_22633:
[----:B------:R-:W-:Y:S05]  /*4130*/  BSYNC.RECONVERGENT B2 ;  /* 0x0000000000027941 */ /* 0x000fea0003800200 */
.L_x_22632:
        /* <DEDUP_REMOVED lines=14> */
.L_x_22635:
[----:B------:R-:W-:Y:S05]  /*4220*/  BSYNC.RECONVERGENT B2 ;  /* 0x0000000000027941 */ /* 0x000fea0003800200 */
.L_x_22634:
        /* <DEDUP_REMOVED lines=14> */
.L_x_22637:
[----:B------:R-:W-:Y:S05]  /*4310*/  BSYNC.RECONVERGENT B2 ;  /* 0x0000000000027941 */ /* 0x000fea0003800200 */
.L_x_22636:
        /* <DEDUP_REMOVED lines=14> */
.L_x_22639:
[----:B------:R-:W-:Y:S05]  /*4400*/  BSYNC.RECONVERGENT B2 ;  /* 0x0000000000027941 */ /* 0x000fea0003800200 */
.L_x_22638:
        /* <DEDUP_REMOVED lines=14> */
.L_x_22641:
[----:B------:R-:W-:Y:S05]  /*44f0*/  BSYNC.RECONVERGENT B2 ;  /* 0x0000000000027941 */ /* 0x000fea0003800200 */
.L_x_22640:
        /* <DEDUP_REMOVED lines=14> */
.L_x_22643:
[----:B------:R-:W-:Y:S05]  /*45e0*/  BSYNC.RECONVERGENT B2 ;  /* 0x0000000000027941 */ /* 0x000fea0003800200 */
.L_x_22642:
        /* <DEDUP_REMOVED lines=14> */
.L_x_22645:
[----:B------:R-:W-:Y:S05]  /*46d0*/  BSYNC.RECONVERGENT B2 ;  /* 0x0000000000027941 */ /* 0x000fea0003800200 */
.L_x_22644:
        /* <DEDUP_REMOVED lines=14> */
.L_x_22647:
[----:B------:R-:W-:Y:S05]  /*47c0*/  BSYNC.RECONVERGENT B2 ;  /* 0x0000000000027941 */ /* 0x000fea0003800200 */
.L_x_22646:
        /* <DEDUP_REMOVED lines=14> */
.L_x_22649:
[----:B------:R-:W-:Y:S05]  /*48b0*/  BSYNC.RECONVERGENT B2 ;  /* 0x0000000000027941 */ /* 0x000fea0003800200 */
.L_x_22648:
        /* <DEDUP_REMOVED lines=14> */
.L_x_22651:
[----:B------:R-:W-:Y:S05]  /*49a0*/  BSYNC.RECONVERGENT B2 ;  /* 0x0000000000027941 */ /* 0x000fea0003800200 */
.L_x_22650:
        /* <DEDUP_REMOVED lines=14> */
.L_x_22653:
[----:B------:R-:W-:Y:S05]  /*4a90*/  BSYNC.RECONVERGENT B2 ;  /* 0x0000000000027941 */ /* 0x000fea0003800200 */
.L_x_22652:
        /* <DEDUP_REMOVED lines=25> */
.L_x_22655:
[----:B------:R-:W-:Y:S05]  /*4c30*/  BSYNC.RECONVERGENT B0 ;  /* 0x0000000000007941 */ /* 0x000fea0003800200 */
.L_x_22654:
[----:B------:R-:W-:Y:S04]  /*4c40*/  BSSY.RECONVERGENT B0, `(.L_x_22656) ;  /* 0x0000011000007945 */ /* 0x000fe80003800200 */
[----:B------:R-:W-:Y:S05]  /*4c50*/  @P0 BRA `(.L_x_22657) ;  /* 0x00000000003c0947 */ /* 0x000fea0003800000 */
[----:B------:R-:W-:Y:S01]  /*4c60*/  MOV R65, RZ ;  /* 0x000000ff00417202 */ /* 0x000fe20000000f00 */
[----:B------:R-:W-:Y:S01]  /*4c70*/  IMAD R0, R39, UR38, RZ ;  /* 0x0000002627007c24 */ /* 0x000fe2000f8e02ff */
[----:B------:R-:W-:Y:S02]  /*4c80*/  R2UR UR4, R36 ;  /* 0x00000000240472ca */ /* 0x000fe400000e0000 */
[----:B------:R-:W-:Y:S01]  /*4c90*/  R2UR UR5, R37 ;  /* 0x00000000250572ca */ /* 0x000fe200000e0000 */
[----:B0-----:R-:W-:-:S04]  /*4ca0*/  IMAD.WIDE.U32 R10, R41, UR38, R64 ;  /* 0x00000026290a7c25 */ /* 0x001fc8000f8e0040 */
        /* <DEDUP_REMOVED lines=10> */
.L_x_22657:
[----:B------:R-:W-:Y:S05]  /*4d50*/  BSYNC.RECONVERGENT B0 ;  /* 0x0000000000007941 */ /* 0x000fea0003800200 */
.L_x_22656:
[----:B------:R-:W-:Y:S04]  /*4d60*/  BSSY.RECONVERGENT B0, `(.L_x_22658) ;  /* 0x0000011000007945 */ /* 0x000fe80003800200 */
[----:B------:R-:W-:Y:S05]  /*4d70*/  @P1 BRA `(.L_x_22659) ;  /* 0x00000000003c1947 */ /* 0x000fea0003800000 */
[----:B------:R-:W-:Y:S01]  /*4d80*/  IMAD R0, R39, UR38, RZ ;  /* 0x0000002627007c24 */ /* 0x000fe2000f8e02ff */
[----:B------:R-:W-:Y:S01]  /*4d90*/  R2UR UR4, R36 ;  /* 0x00000000240472ca */ /* 0x000fe200000e0000 */
[----:B------:R-:W-:Y:S01]  /*4da0*/  IMAD.MOV.U32 R63, RZ, RZ, RZ ;  /* 0x000000ffff3f7224 */ /* 0x000fe200078e00ff */
[----:B------:R-:W-:Y:S01]  /*4db0*/  R2UR UR5, R37 ;  /* 0x00000000250572ca */ /* 0x000fe200000e0000 */
[C---:B0-----:R-:W-:Y:S02]  /*4dc0*/  IMAD R13, R41.reuse, UR39, R0 ;  /* 0x00000027290d7c24 */ /* 0x041fe4000f8e0200 */
        /* <DEDUP_REMOVED lines=10> */
.L_x_22659:
[----:B------:R-:W-:Y:S05]  /*4e70*/  BSYNC.RECONVERGENT B0 ;  /* 0x0000000000007941 */ /* 0x000fea0003800200 */
.L_x_22658:
        /* <DEDUP_REMOVED lines=16> */
[C---:B0-----:R-:W-:Y:S02]  /*4f80*/  IMAD R13, R41.reuse, UR39, R0 ;  /* 0x00000027290d7c24 */ /* 0x041fe4000f8e0200 */
        /* <DEDUP_REMOVED lines=10> */
.L_x_22661:
[----:B------:R-:W-:Y:S05]  /*5030*/  BSYNC.RECONVERGENT B0 ;  /* 0x0000000000007941 */ /* 0x000fea0003800200 */
.L_x_22660:
[----:B------:R-:W-:Y:S04]  /*5040*/  BSSY.RECONVERGENT B0, `(.L_x_22662) ;  /* 0x0000011000007945 */ /* 0x000fe80003800200 */
[----:B------:R-:W-:Y:S05]  /*5050*/  @P2 BRA `(.L_x_22663) ;  /* 0x00000000003c2947 */ /* 0x000fea0003800000 */
[----:B------:R-:W-:Y:S01]  /*5060*/  MOV R59, RZ ;  /* 0x000000ff003b7202 */ /* 0x000fe20000000f00 */
[----:B------:R-:W-:Y:S01]  /*5070*/  IMAD R0, R39, UR38, RZ ;  /* 0x0000002627007c24 */ /* 0x000fe2000f8e02ff */
[----:B------:R-:W-:Y:S02]  /*5080*/  R2UR UR4, R36 ;  /* 0x00000000240472ca */ /* 0x000fe400000e0000 */
[----:B------:R-:W-:Y:S01]  /*5090*/  R2UR UR5, R37 ;  /* 0x00000000250572ca */ /* 0x000fe200000e0000 */
[----:B0123--:R-:W-:-:S04]  /*50a0*/  IMAD.WIDE.U32 R10, R41, UR38, R58 ;  /* 0x00000026290a7c25 */ /* 0x00ffc8000f8e003a */
        /* <DEDUP_REMOVED lines=10> */
.L_x_22663:
[----:B------:R-:W-:Y:S05]  /*5150*/  BSYNC.RECONVERGENT B0 ;  /* 0x0000000000007941 */ /* 0x000fea0003800200 */
.L_x_22662:
[----:B------:R-:W-:Y:S04]  /*5160*/  BSSY.RECONVERGENT B0, `(.L_x_22664) ;  /* 0x0000011000007945 */ /* 0x000fe80003800200 */
[----:B------:R-:W-:Y:S05]  /*5170*/  @P4 BRA `(.L_x_22665) ;  /* 0x00000000003c4947 */ /* 0x000fea0003800000 */
[----:B------:R-:W-:Y:S02]  /*5180*/  HFMA2 R57, -RZ, RZ, 0, 0 ;  /* 0x00000000ff397431 */ /* 0x000fe400000001ff */
[----:B------:R-:W-:Y:S01]  /*5190*/  IMAD R0, R39, UR38, RZ ;  /* 0x0000002627007c24 */ /* 0x000fe2000f8e02ff */
[----:B------:R-:W-:Y:S02]  /*51a0*/  R2UR UR4, R36 ;  /* 0x00000000240472ca */ /* 0x000fe400000e0000 */
[----:B------:R-:W-:Y:S01]  /*51b0*/  R2UR UR5, R37 ;  /* 0x00000000250572ca */ /* 0x000fe200000e0000 */
[C---:B0-----:R-:W-:Y:S02]  /*51c0*/  IMAD R13, R41.reuse, UR39, R0 ;  /* 0x00000027290d7c24 */ /* 0x041fe4000f8e0200 */
[----:B-1234-:R-:W-:-:S05]  /*51d0*/  IMAD.WIDE.U32 R10, R41, UR38, R56 ;  /* 0x00000026290a7c25 */ /* 0x01efca000f8e0038 */
        /* <DEDUP_REMOVED lines=9> */
.L_x_22665:
[----:B------:R-:W-:Y:S05]  /*5270*/  BSYNC.RECONVERGENT B0 ;  /* 0x0000000000007941 */ /* 0x000fea0003800200 */
.L_x_22664:
[----:B------:R-:W-:Y:S04]  /*5280*/  BSSY.RECONVERGENT B0, `(.L_x_22666) ;  /* 0x0000011000007945 */ /* 0x000fe80003800200 */
[----:B------:R-:W-:Y:S05]  /*5290*/  @P5 BRA `(.L_x_22667) ;  /* 0x00000000003c5947 */ /* 0x000fea0003800000 */
[----:B------:R-:W-:Y:S01]  /*52a0*/  MOV R55, RZ ;  /* 0x000000ff00377202 */ /* 0x000fe20000000f00 */
[----:B------:R-:W-:Y:S01]  /*52b0*/  IMAD R0, R39, UR38, RZ ;  /* 0x0000002627007c24 */ /* 0x000fe2000f8e02ff */
[----:B------:R-:W-:Y:S02]  /*52c0*/  R2UR UR4, R36 ;  /* 0x00000000240472ca */ /* 0x000fe400000e0000 */
[----:B------:R-:W-:Y:S01]  /*52d0*/  R2UR UR5, R37 ;  /* 0x00000000250572ca */ /* 0x000fe200000e0000 */
[----:B01234-:R-:W-:-:S04]  /*52e0*/  IMAD.WIDE.U32 R10, R41, UR38, R54 ;  /* 0x00000026290a7c25 */ /* 0x01ffc8000f8e0036 */
        /* <DEDUP_REMOVED lines=10> */
.L_x_22667:
[----:B------:R-:W-:Y:S05]  /*5390*/  BSYNC.RECONVERGENT B0 ;  /* 0x0000000000007941 */ /* 0x000fea0003800200 */
.L_x_22666:
        /* <DEDUP_REMOVED lines=17> */
.L_x_22669:
[----:B------:R-:W-:Y:S05]  /*54b0*/  BSYNC.RECONVERGENT B0 ;  /* 0x0000000000007941 */ /* 0x000fea0003800200 */
.L_x_22668:
        /* <DEDUP_REMOVED lines=18> */
[----:B------:R-:W-:-:S04]  /*55e0*/  IMAD.WIDE.U32 R2, R41, UR38, R50 ;  /* 0x0000002629027c25 */ /* 0x000fc8000f8e0032 */
[----:B01234-:R-:W-:-:S05]  /*55f0*/  IMAD R11, R41, UR39, R0 ;  /* 0x00000027290b7c24 */ /* 0x01ffca000f8e0200 */
        /* <DEDUP_REMOVED lines=9> */
.L_x_22671:
[----:B------:R-:W-:Y:S05]  /*5690*/  BSYNC.RECONVERGENT B0 ;  /* 0x0000000000007941 */ /* 0x000fea0003800200 */
.L_x_22670:
[----:B------:R-:W-:Y:S04]  /*56a0*/  BSSY.RECONVERGENT B0, `(.L_x_22672) ;  /* 0x0000011000007945 */ /* 0x000fe80003800200 */
[----:B------:R-:W-:Y:S05]  /*56b0*/  @P1 BRA `(.L_x_22673) ;  /* 0x00000000003c1947 */ /* 0x000fea0003800000 */
[----:B------:R-:W-:Y:S02]  /*56c0*/  HFMA2 R49, -RZ, RZ, 0, 0 ;  /* 0x00000000ff317431 */ /* 0x000fe400000001ff */
[----:B------:R-:W-:Y:S01]  /*56d0*/  IMAD R0, R39, UR38, RZ ;  /* 0x0000002627007c24 */ /* 0x000fe2000f8e02ff */
[----:B------:R-:W-:Y:S02]  /*56e0*/  R2UR UR4, R36 ;  /* 0x00000000240472ca */ /* 0x000fe400000e0000 */
[----:B------:R-:W-:Y:S01]  /*56f0*/  R2UR UR5, R37 ;  /* 0x00000000250572ca */ /* 0x000fe200000e0000 */
[C---:B01234-:R-:W-:Y:S02]  /*5700*/  IMAD R11, R41.reuse, UR39, R0 ;  /* 0x00000027290b7c24 */ /* 0x05ffe4000f8e0200 */
        /* <DEDUP_REMOVED lines=10> */
.L_x_22673:
[----:B------:R-:W-:Y:S05]  /*57b0*/  BSYNC.RECONVERGENT B0 ;  /* 0x0000000000007941 */ /* 0x000fea0003800200 */
.L_x_22672:
[----:B------:R-:W-:Y:S04]  /*57c0*/  BSSY.RECONVERGENT B0, `(.L_x_22674) ;  /* 0x0000011000007945 */ /* 0x000fe80003800200 */
[----:B------:R-:W-:Y:S05]  /*57d0*/  @P2 BRA `(.L_x_22675) ;  /* 0x00000000003c2947 */ /* 0x000fea0003800000 */
[----:B------:R-:W-:Y:S01]  /*57e0*/  MOV R47, RZ ;  /* 0x000000ff002f7202 */ /* 0x000fe20000000f00 */
[----:B------:R-:W-:Y:S01]  /*57f0*/  IMAD R0, R39, UR38, RZ ;  /* 0x0000002627007c24 */ /* 0x000fe2000f8e02ff */
[----:B------:R-:W-:Y:S02]  /*5800*/  R2UR UR4, R36 ;  /* 0x00000000240472ca */ /* 0x000fe400000e0000 */
[----:B------:R-:W-:Y:S01]  /*5810*/  R2UR UR5, R37 ;  /* 0x00000000250572ca */ /* 0x000fe200000e0000 */
[----:B0-----:R-:W-:-:S04]  /*5820*/  IMAD.WIDE.U32 R2, R41, UR38, R46 ;  /* 0x0000002629027c25 */ /* 0x001fc8000f8e002e */
        /* <DEDUP_REMOVED lines=10> */
.L_x_22675:
[----:B------:R-:W-:Y:S05]  /*58d0*/  BSYNC.RECONVERGENT B0 ;  /* 0x0000000000007941 */ /* 0x000fea0003800200 */
.L_x_22674:
[----:B------:R-:W-:Y:S04]  /*58e0*/  BSSY.RECONVERGENT B0, `(.L_x_22676) ;  /* 0x0000011000007945 */ /* 0x000fe80003800200 */
[----:B------:R-:W-:Y:S05]  /*58f0*/  @P3 BRA `(.L_x_22677) ;  /* 0x00000000003c3947 */ /* 0x000fea0003800000 */
[----:B------:R-:W-:Y:S01]  /*5900*/  IMAD R0, R39, UR38, RZ ;  /* 0x0000002627007c24 */ /* 0x000fe2000f8e02ff */
[----:B------:R-:W-:Y:S01]  /*5910*/  R2UR UR4, R36 ;  /* 0x00000000240472ca */ /* 0x000fe200000e0000 */
[----:B------:R-:W-:Y:S01]  /*5920*/  IMAD.MOV.U32 R45, RZ, RZ, RZ ;  /* 0x000000ffff2d7224 */ /* 0x000fe200078e00ff */
        /* <DEDUP_REMOVED lines=12> */
.L_x_22677:
[----:B------:R-:W-:Y:S05]  /*59f0*/  BSYNC.RECONVERGENT B0 ;  /* 0x0000000000007941 */ /* 0x000fea0003800200 */
.L_x_22676:
        /* <DEDUP_REMOVED lines=17> */
.L_x_22679:
[----:B------:R-:W-:Y:S05]  /*5b10*/  BSYNC.RECONVERGENT B0 ;  /* 0x0000000000007941 */ /* 0x000fea0003800200 */
.L_x_22678:
[----:B------:R-:W-:Y:S04]  /*5b20*/  BSSY.RECONVERGENT B0, `(.L_x_22680) ;  /* 0x0000012000007945 */ /* 0x000fe80003800200 */
[----:B------:R-:W-:Y:S05]  /*5b30*/  @P5 BRA `(.L_x_22681) ;  /* 0x0000000000405947 */ /* 0x000fea0003800000 */
[----:B0-----:R-:W-:Y:S01]  /*5b40*/  HFMA2 R3, -RZ, RZ, 0, 0 ;  /* 0x00000000ff037431 */ /* 0x001fe200000001ff */
        /* <DEDUP_REMOVED lines=15> */
.L_x_22681:
[----:B------:R-:W-:Y:S05]  /*5c40*/  BSYNC.RECONVERGENT B0 ;  /* 0x0000000000007941 */ /* 0x000fea0003800200 */
.L_x_22680:
        /* <DEDUP_REMOVED lines=18> */
.L_x_22683:
[----:B------:R-:W-:Y:S05]  /*5d70*/  BSYNC.RECONVERGENT B0 ;  /* 0x0000000000007941 */ /* 0x000fea0003800200 */
.L_x_22682:
[----:B------:R-:W-:-:S04]  /*5d80*/  IADD3 R41, P0, PT, R68, R41, RZ ;  /* 0x0000002944297210 */ /* 0x000fc80007f1e0ff */
[----:B------:R-:W-:Y:S02]  /*5d90*/  LEA.HI.X.SX32 R39, R68, R39, 0x1, P0 ;  /* 0x0000002744277211 */ /* 0x000fe400000f0eff */
[----:B------:R-:W-:-:S04]  /*5da0*/  ISETP.GE.U32.AND P0, PT, R41, UR42, PT ;  /* 0x0000002a29007c0c */ /* 0x000fc8000bf06070 */
[----:B------:R-:W-:-:S13]  /*5db0*/  ISETP.GE.AND.EX P0, PT, R39, UR43, PT, P0 ;  /* 0x0000002b27007c0c */ /* 0x000fda000bf06300 */
[----:B------:R-:W-:Y:S05]  /*5dc0*/  @!P0 BRA `(.L_x_22684) ;  /* 0xffffffa4005c8947 */ /* 0x000fea000383ffff */
[----:B------:R-:W-:Y:S05]  /*5dd0*/  EXIT ;  /* 0x000000000000794d */ /* 0x000fea0003800000 */
.L_x_22593:
[----:B------:R-:W-:Y:S01]  /*5de0*/  BSSY B0, `(.L_x_22685) ;  /* 0x0000007000007945 */ /* 0x000fe20003800000 */
[----:B------:R-:W-:Y:S01]  /*5df0*/  IMAD.MOV.U32 R12, RZ, RZ, 0x10 ;  /* 0x00000010ff0c7424 */ /* 0x000fe200078e00ff */
[----:B------:R-:W-:Y:S02]  /*5e00*/  MOV R11, 0x1f ;  /* 0x0000001f000b7802 */ /* 0x000fe40000000f00 */
[----:B------:R-:W-:-:S07]  /*5e10*/  MOV R15, 0xffffffff ;  /* 0xffffffff000f7802 */ /* 0x000fce0000000f00 */
[----:B------:R-:W-:Y:S05]  /*5e20*/  WARPSYNC.COLLECTIVE R15, `(.L_x_22686) ;  /* 0x000000000f087348 */ /* 0x000fea0003c00000 */
[----:B------:R0:W1:Y:S02]  /*5e30*/  SHFL.BFLY P6, R14, R13, R12, R11 ;  /* 0x0c00000c0d0e7389 */ /* 0x00006400000c000b */
[----:B01----:R-:W-:Y:S05]  /*5e40*/  ENDCOLLECTIVE ;  /* 0x000000000000791b */ /* 0x003fea0003800000 */
.L_x_22686:
[----:B------:R-:W-:Y:S05]  /*5e50*/  BSYNC B0 ;  /* 0x0000000000007941 */ /* 0x000fea0003800000 */
.L_x_22685:
        /* <DEDUP_REMOVED lines=8> */
.L_x_22687:
[----:B------:R-:W-:Y:S01]  /*5ee0*/  HFMA2 R12, -RZ, RZ, 0, 2.384185791015625e-07 ;  /* 0x00000004ff0c7431 */ /* 0x000fe200000001ff */
[----:B------:R-:W-:-:S04]  /*5ef0*/  FMNMX R0, R13, R14, !PT ;  /* 0x0000000e0d007209 */ /* 0x000fc80007800000 */
[----:B------:R-:W-:-:S07]  /*5f00*/  MOV R13, R0 ;  /* 0x00000000000d7202 */ /* 0x000fce0000000f00 */
[----:B------:R-:W-:Y:S05]  /*5f10*/  WARPSYNC.COLLECTIVE R15, `(.L_x_22688) ;  /* 0x000000000f087348 */ /* 0x000fea0003c00000 */
[----:B------:R0:W1:Y:S02]  /*5f20*/  SHFL.BFLY P6, R14, R13, R12, R11 ;  /* 0x0c00000c0d0e7389 */ /* 0x00006400000c000b */
[----:B01----:R-:W-:Y:S05]  /*5f30*/  ENDCOLLECTIVE ;  /* 0x000000000000791b */ /* 0x003fea0003800000 */
.L_x_22688:
[----:B------:R-:W-:Y:S01]  /*5f40*/  HFMA2 R12, -RZ, RZ, 0, 1.1920928955078125e-07 ;  /* 0x00000002ff0c7431 */ /* 0x000fe200000001ff */
[----:B------:R-:W-:-:S04]  /*5f50*/  FMNMX R2, R0, R14, !PT ;  /* 0x0000000e00027209 */ /* 0x000fc80007800000 */
[----:B------:R-:W-:-:S07]  /*5f60*/  MOV R13, R2 ;  /* 0x00000002000d7202 */ /* 0x000fce0000000f00 */
[----:B------:R-:W-:Y:S05]  /*5f70*/  WARPSYNC.COLLECTIVE R15, `(.L_x_22689) ;  /* 0x000000000f087348 */ /* 0x000fea0003c00000 */
[----:B------:R0:W1:Y:S02]  /*5f80*/  SHFL.BFLY P6, R14, R13, R12, R11 ;  /* 0x0c00000c0d0e7389 */ /* 0x00006400000c000b */
[----:B01----:R-:W-:Y:S05]  /*5f90*/  ENDCOLLECTIVE ;  /* 0x000000000000791b */ /* 0x003fea0003800000 */
.L_x_22689:
[----:B------:R-:W-:Y:S01]  /*5fa0*/  HFMA2 R12, -RZ, RZ, 0, 5.9604644775390625e-08 ;  /* 0x00000001ff0c7431 */ /* 0x000fe200000001ff */
[----:B------:R-:W-:-:S04]  /*5fb0*/  FMNMX R3, R2, R14, !PT ;  /* 0x0000000e02037209 */ /* 0x000fc80007800000 */
[----:B------:R-:W-:-:S07]  /*5fc0*/  MOV R13, R3 ;  /* 0x00000003000d7202 */ /* 0x000fce0000000f00 */
[----:B------:R-:W-:Y:S05]  /*5fd0*/  WARPSYNC.COLLECTIVE R15, `(.L_x_22690) ;  /* 0x000000000f087348 */ /* 0x000fea0003c00000 */
[----:B------:R0:W1:Y:S02]  /*5fe0*/  SHFL.BFLY P6, R14, R13, R12, R11 ;  /* 0x0c00000c0d0e7389 */ /* 0x00006400000c000b */
[----:B01----:R-:W-:Y:S05]  /*5ff0*/  ENDCOLLECTIVE ;  /* 0x000000000000791b */ /* 0x003fea0003800000 */
.L_x_22690:
[----:B------:R-:W-:-:S05]  /*6000*/  FMNMX R14, R3, R14, !PT ;  /* 0x0000000e030e7209 */ /* 0x000fca0007800000 */
[C---:B------:R-:W-:Y:S01]  /*6010*/  FADD R3, -R14.reuse, R4 ;  /* 0x000000040e037221 */ /* 0x040fe20000000100 */
[C---:B------:R-:W-:Y:S01]  /*6020*/  FADD R4, -R14.reuse, R5 ;  /* 0x000000050e047221 */ /* 0x040fe20000000100 */
[C---:B------:R-:W-:Y:S01]  /*6030*/  FADD R5, -R14.reuse, R70 ;  /* 0x000000460e057221 */ /* 0x040fe20000000100 */
        /* <DEDUP_REMOVED lines=304> */
.L_x_22691:
[----:B------:R-:W-:Y:S02]  /*7340*/  HFMA2 R12, -RZ, RZ, 0, 4.76837158203125e-07 ;  /* 0x00000008ff0c7431 */ /* 0x000fe400000001ff */
[----:B------:R-:W-:-:S05]  /*7350*/  FADD R45, R13, R14 ;  /* 0x0000000e0d2d7221 */ /* 0x000fca0000000000 */
[----:B------:R-:W-:-:S07]  /*7360*/  MOV R13, R45 ;  /* 0x0000002d000d7202 */ /* 0x000fce0000000f00 */
[----:B------:R-:W-:Y:S05]  /*7370*/  WARPSYNC.COLLECTIVE R15, `(.L_x_22692) ;  /* 0x000000000f087348 */ /* 0x000fea0003c00000 */
[----:B------:R0:W1:Y:S02]  /*7380*/  SHFL.BFLY P6, R14, R13, R12, R11 ;  /* 0x0c00000c0d0e7389 */ /* 0x00006400000c000b */
[----:B01----:R-:W-:Y:S05]  /*7390*/  ENDCOLLECTIVE ;  /* 0x000000000000791b */ /* 0x003fea0003800000 */
.L_x_22692:
[----:B------:R-:W-:Y:S02]  /*73a0*/  HFMA2 R12, -RZ, RZ, 0, 2.384185791015625e-07 ;  /* 0x00000004ff0c7431 */ /* 0x000fe400000001ff */
[----:B------:R-:W-:-:S05]  /*73b0*/  FADD R47, R45, R14 ;  /* 0x0000000e2d2f7221 */ /* 0x000fca0000000000 */
[----:B------:R-:W-:-:S07]  /*73c0*/  MOV R13, R47 ;  /* 0x0000002f000d7202 */ /* 0x000fce0000000f00 */
[----:B------:R-:W-:Y:S05]  /*73d0*/  WARPSYNC.COLLECTIVE R15, `(.L_x_22693) ;  /* 0x000000000f087348 */ /* 0x000fea0003c00000 */
[----:B------:R0:W1:Y:S02]  /*73e0*/  SHFL.BFLY P6, R14, R13, R12, R11 ;  /* 0x0c00000c0d0e7389 */ /* 0x00006400000c000b */
[----:B01----:R-:W-:Y:S05]  /*73f0*/  ENDCOLLECTIVE ;  /* 0x000000000000791b */ /* 0x003fea0003800000 */
.L_x_22693:
[----:B------:R-:W-:Y:S02]  /*7400*/  HFMA2 R12, -RZ, RZ, 0, 1.1920928955078125e-07 ;  /* 0x00000002ff0c7431 */ /* 0x000fe400000001ff */
[----:B------:R-:W-:-:S05]  /*7410*/  FADD R49, R47, R14 ;  /* 0x0000000e2f317221 */ /* 0x000fca0000000000 */
[----:B------:R-:W-:-:S07]  /*7420*/  MOV R13, R49 ;  /* 0x00000031000d7202 */ /* 0x000fce0000000f00 */
[----:B------:R-:W-:Y:S05]  /*7430*/  WARPSYNC.COLLECTIVE R15, `(.L_x_22694) ;  /* 0x000000000f087348 */ /* 0x000fea0003c00000 */
[----:B------:R0:W1:Y:S02]  /*7440*/  SHFL.BFLY P6, R14, R13, R12, R11 ;  /* 0x0c00000c0d0e7389 */ /* 0x00006400000c000b */
[----:B01----:R-:W-:Y:S05]  /*7450*/  ENDCOLLECTIVE ;  /* 0x000000000000791b */ /* 0x003fea0003800000 */
.L_x_22694:
[----:B------:R-:W-:Y:S02]  /*7460*/  IMAD.MOV.U32 R12, RZ, RZ, 0x1 ;  /* 0x00000001ff0c7424 */ /* 0x000fe400078e00ff */
[----:B------:R-:W-:-:S05]  /*7470*/  FADD R51, R49, R14 ;  /* 0x0000000e31337221 */ /* 0x000fca0000000000 */
[----:B------:R-:W-:-:S07]  /*7480*/  MOV R13, R51 ;  /* 0x00000033000d7202 */ /* 0x000fce0000000f00 */
[----:B------:R-:W-:Y:S05]  /*7490*/  WARPSYNC.COLLECTIVE R15, `(.L_x_22695) ;  /* 0x000000000f087348 */ /* 0x000fea0003c00000 */
[----:B------:R0:W1:Y:S02]  /*74a0*/  SHFL.BFLY P6, R14, R13, R12, R11 ;  /* 0x0c00000c0d0e7389 */ /* 0x00006400000c000b */
[----:B01----:R-:W-:Y:S05]  /*74b0*/  ENDCOLLECTIVE ;  /* 0x000000000000791b */ /* 0x003fea0003800000 */
.L_x_22695:
[----:B------:R-:W-:Y:S05]  /*74c0*/  BRA `(.L_x_22696) ;  /* 0xffffffb800687947 */ /* 0x000fea000383ffff */
        .weak           $__internal_451_$__cuda_sm3x_div_rn_noftz_f32_slowpath
        .type           $__internal_451_$__cuda_sm3x_div_rn_noftz_f32_slowpath,@function
        .size           $__internal_451_$__cuda_sm3x_div_rn_noftz_f32_slowpath,(.L_x_25903 - $__internal_451_$__cuda_sm3x_div_rn_noftz_f32_slowpath)
$__internal_451_$__cuda_sm3x_div_rn_noftz_f32_slowpath:
        /* <DEDUP_REMOVED lines=34> */
.L_x_22698:
        /* <DEDUP_REMOVED lines=51> */
.L_x_22705:
[----:B------:R-:W-:-:S04]  /*7a20*/  LOP3.LUT R11, R11, 0x80000000, RZ, 0xc0, !PT ;  /* 0x800000000b0b7812 */ /* 0x000fc800078ec0ff */
[----:B------:R-:W-:Y:S01]  /*7a30*/  LOP3.LUT R11, R11, 0x7f800000, RZ, 0xfc, !PT ;  /* 0x7f8000000b0b7812 */ /* 0x000fe200078efcff */
[----:B------:R-:W-:Y:S06]  /*7a40*/  BRA `(.L_x_22706) ;  /* 0x0000000000047947 */ /* 0x000fec0003800000 */
.L_x_22704:
[----:B------:R-:W-:-:S07]  /*7a50*/  LEA R11, R72, R11, 0x17 ;  /* 0x0000000b480b7211 */ /* 0x000fce00078eb8ff */
.L_x_22706:
[----:B------:R-:W-:Y:S05]  /*7a60*/  BSYNC.RECONVERGENT B1 ;  /* 0x0000000000017941 */ /* 0x000fea0003800200 */
.L_x_22703:
[----:B------:R-:W-:Y:S05]  /*7a70*/  BRA `(.L_x_22707) ;  /* 0x0000000000207947 */ /* 0x000fea0003800000 */
.L_x_22702:
[----:B------:R-:W-:-:S04]  /*7a80*/  LOP3.LUT R11, R14, 0x80000000, R11, 0x48, !PT ;  /* 0x800000000e0b7812 */ /* 0x000fc800078e480b */
[----:B------:R-:W-:Y:S01]  /*7a90*/  LOP3.LUT R11, R11, 0x7f800000, RZ, 0xfc, !PT ;  /* 0x7f8000000b0b7812 */ /* 0x000fe200078efcff */
[----:B------:R-:W-:Y:S06]  /*7aa0*/  BRA `(.L_x_22707) ;  /* 0x0000000000147947 */ /* 0x000fec0003800000 */
.L_x_22701:
[----:B------:R-:W-:Y:S01]  /*7ab0*/  LOP3.LUT R11, R14, 0x80000000, R11, 0x48, !PT ;  /* 0x800000000e0b7812 */ /* 0x000fe200078e480b */
[----:B------:R-:W-:Y:S06]  /*7ac0*/  BRA `(.L_x_22707) ;  /* 0x00000000000c7947 */ /* 0x000fec0003800000 */
.L_x_22700:
[----:B------:R-:W0:Y:S01]  /*7ad0*/  MUFU.RSQ R11, -QNAN ;  /* 0xffc00000000b7908 */ /* 0x000e220000001400 */
[----:B------:R-:W-:Y:S05]  /*7ae0*/  BRA `(.L_x_22707) ;  /* 0x0000000000047947 */ /* 0x000fea0003800000 */
.L_x_22699:
[----:B------:R-:W-:-:S07]  /*7af0*/  FADD.FTZ R11, R11, R14 ;  /* 0x0000000e0b0b7221 */ /* 0x000fce0000010000 */
.L_x_22707:
[----:B------:R-:W-:Y:S05]  /*7b00*/  BSYNC.RECONVERGENT B0 ;  /* 0x0000000000007941 */ /* 0x000fea0003800200 */
.L_x_22697:
[----:B------:R-:W-:Y:S01]  /*7b10*/  HFMA2 R15, -RZ, RZ, 0, 0 ;  /* 0x00000000ff0f7431 */ /* 0x000fe200000001ff */
[----:B------:R-:W-:-:S04]  /*7b20*/  MOV R14, R45 ;  /* 0x0000002d000e7202 */ /* 0x000fc80000000f00 */
[----:B0-----:R-:W-:Y:S05]  /*7b30*/  RET.REL.NODEC R14 `(_Z15SoftmaxWarpImplI10DirectLoadIffE11DirectStoreIffEfLi2ELi30ELi32ELi1ELb1EL9Algorithm0EEvT_T0_ll) ;  /* 0xffffff840e307950 */ /* 0x001fea0003c3ffff */
.L_x_22708:
        /* <DEDUP_REMOVED lines=12> */
.L_x_25903:


//--------------------- .text._Z15SoftmaxWarpImplI10DirectLoadIffE11DirectStoreIffEfLi2ELi30ELi32ELi1ELb0EL9Algorithm0EEvT_T0_ll --------------------------
	.section	.text._Z15SoftmaxWarpImplI10DirectLoadIffE11DirectStoreIffEfLi2ELi30ELi32ELi1ELb0EL9Algorithm0EEvT_T0_ll,"ax",@progbits
	.align	128
        .global         _Z15SoftmaxWarpImplI10DirectLoadIffE11DirectStoreIffEfLi2ELi30ELi32ELi1ELb0EL9Algorithm0EEvT_T0_ll
        .type           _Z15SoftmaxWarpImplI10DirectLoadIffE11DirectStoreIffEfLi2ELi30ELi32ELi1ELb0EL9Algorithm0EEvT_T0_ll,@function
        .size           _Z15SoftmaxWarpImplI10DirectLoadIffE11DirectStoreIffEfLi2ELi30ELi32ELi1ELb0EL9Algorithm0EEvT_T0_ll,(.L_x_25904 - _Z15SoftmaxWarpImplI10DirectLoadIffE11DirectStoreIffEfLi2ELi30ELi32ELi1ELb0EL9Algorithm0EEvT_T0_ll)
        .other          _Z15SoftmaxWarpImplI10DirectLoadIffE11DirectStoreIffEfLi2ELi30ELi32ELi1ELb0EL9Algorithm0EEvT_T0_ll,@"STO_CUDA_ENTRY STV_DEFAULT"
_Z15SoftmaxWarpImplI10DirectLoadIffE11DirectStoreIffEfLi2ELi30ELi32ELi1ELb0EL9Algorithm0EEvT_T0_ll:
.text._Z15SoftmaxWarpImplI10DirectLoadIffE11DirectStoreIffEfLi2ELi30ELi32ELi1ELb0EL9Algorithm0EEvT_T0_ll:
        /* <DEDUP_REMOVED lines=24> */
.L_x_22709:
        /* <DEDUP_REMOVED lines=14> */
.L_x_22771:
        /* <DEDUP_REMOVED lines=16> */
[C---:B------:R-:W-:Y:S02]  /*0360*/  IADD3 R23, P0, PT, R2.reuse, 0x200, RZ ;  /* 0x0000020002177810 */ /* 0x040fe40007f1e0ff */
[C---:B------:R-:W-:Y:S02]  /*0370*/  IADD3 R31, P2, PT, R2.reuse, 0x80, RZ ;  /* 0x00000080021f7810 */ /* 0x040fe40007f5e0ff */
[C---:B------:R-:W-:Y:S02]  /*0380*/  IADD3 R40, P4, PT, R2.reuse, 0xc0, RZ ;  /* 0x000000c002287810 */ /* 0x040fe40007f9e0ff */
[C---:B------:R-:W-:Y:S02]  /*0390*/  IADD3 R20, P6, PT, R2.reuse, 0x140, RZ ;  /* 0x0000014002147810 */ /* 0x040fe40007fde0ff */
        /* <DEDUP_REMOVED lines=8> */
[----:B------:R-:W-:Y:S02]  /*0420*/  LEA.HI R33, P0, R5, R2, RZ, 0x1 ;  /* 0x0000000205217211 */ /* 0x000fe400078108ff */
[C---:B------:R-:W-:Y:S02]  /*0430*/  IADD3 R34, P2, PT, R2.reuse, 0x240, RZ ;  /* 0x0000024002227810 */ /* 0x040fe40007f5e0ff */
[C---:B------:R-:W-:Y:S02]  /*0440*/  IADD3 R48, P4, PT, R2.reuse, 0x280, RZ ;  /* 0x0000028002307810 */ /* 0x040fe40007f9e0ff */
[-C--:B------:R-:W-:Y:S02]  /*0450*/  IADD3.X R25, PT, PT, RZ, R5.reuse, RZ, P6, !PT ;  /* 0x00000005ff197210 */ /* 0x080fe400037fe4ff */
[----:B------:R-:W-:Y:S02]  /*0460*/  IADD3.X R15, PT, PT, RZ, R5, RZ, P1, !PT ;  /* 0x00000005ff0f7210 */ /* 0x000fe40000ffe4ff */
[----:B------:R-:W-:-:S02]  /*0470*/  IADD3 R28, P6, PT, R2, 0x300, RZ ;  /* 0x00000300021c7810 */ /* 0x000fc40007fde0ff */
[----:B------:R-:W-:Y:S02]  /*0480*/  IADD3 R9, P1, PT, R2, 0x380, RZ ;  /* 0x0000038002097810 */ /* 0x000fe40007f3e0ff */
[-C--:B------:R-:W-:Y:S02]  /*0490*/  IADD3.X R6, PT, PT, RZ, R5.reuse, RZ, P3, !PT ;  /* 0x00000005ff067210 */ /* 0x080fe40001ffe4ff */
[-C--:B------:R-:W-:Y:S02]  /*04a0*/  IADD3.X R2, PT, PT, RZ, R5.reuse, RZ, P5, !PT ;  /* 0x00000005ff027210 */ /* 0x080fe40002ffe4ff */
[----:B------:R-:W-:Y:S02]  /*04b0*/  IADD3.X R10, PT, PT, RZ, R5, RZ, P0, !PT ;  /* 0x00000005ff0a7210 */ /* 0x000fe400007fe4ff */
[----:B------:R-:W-:Y:S02]  /*04c0*/  LEA.HI R31, P3, R4, R31, RZ, 0x1 ;  /* 0x0000001f041f7211 */ /* 0x000fe400078708ff */
[----:B------:R-:W-:-:S02]  /*04d0*/  LEA.HI R24, P5, R27, R24, RZ, 0x1 ;  /* 0x000000181b187211 */ /* 0x000fc400078b08ff */
[-C--:B------:R-:W-:Y:S02]  /*04e0*/  IADD3.X R19, PT, PT, RZ, R5.reuse, RZ, P2, !PT ;  /* 0x00000005ff137210 */ /* 0x080fe400017fe4ff */
[-C--:B------:R-:W-:Y:S02]  /*04f0*/  IADD3.X R7, PT, PT, RZ, R5.reuse, RZ, P4, !PT ;  /* 0x00000005ff077210 */ /* 0x080fe400027fe4ff */
[----:B------:R-:W-:Y:S02]  /*0500*/  LEA.HI R20, P0, R25, R20, RZ, 0x1 ;  /* 0x0000001419147211 */ /* 0x000fe400078108ff */
[----:B------:R-:W-:Y:S02]  /*0510*/  LEA.HI R46, P2, R17, R46, RZ, 0x1 ;  /* 0x0000002e112e7211 */ /* 0x000fe400078508ff */
[----:B------:R-:W-:Y:S02]  /*0520*/  IADD3.X R0, PT, PT, RZ, R5, RZ, P1, !PT ;  /* 0x00000005ff007210 */ /* 0x000fe40000ffe4ff */
[----:B------:R-:W-:-:S02]  /*0530*/  IADD3.X R4, PT, PT, RZ, R4, RZ, P3, !PT ;  /* 0x00000004ff047210 */ /* 0x000fc40001ffe4ff */
[----:B------:R-:W-:Y:S02]  /*0540*/  IADD3.X R27, PT, PT, RZ, R27, RZ, P5, !PT ;  /* 0x0000001bff1b7210 */ /* 0x000fe40002ffe4ff */
[----:B------:R-:W-:Y:S02]  /*0550*/  LEA.HI R23, P3, R8, R23, RZ, 0x1 ;  /* 0x0000001708177211 */ /* 0x000fe400078708ff */
[----:B------:R-:W-:Y:S02]  /*0560*/  LEA.HI R48, P5, R7, R48, RZ, 0x1 ;  /* 0x0000003007307211 */ /* 0x000fe400078b08ff */
[----:B------:R-:W-:Y:S02]  /*0570*/  IADD3.X R25, PT, PT, RZ, R25, RZ, P0, !PT ;  /* 0x00000019ff197210 */ /* 0x000fe400007fe4ff */
[----:B------:R-:W-:Y:S02]  /*0580*/  IADD3.X R3, PT, PT, RZ, R5, RZ, P6, !PT ;  /* 0x00000005ff037210 */ /* 0x000fe400037fe4ff */
[----:B------:R-:W-:-:S02]  /*0590*/  LEA.HI R40, P4, R29, R40, RZ, 0x1 ;  /* 0x000000281d287211 */ /* 0x000fc400078908ff */
[----:B------:R-:W-:Y:S02]  /*05a0*/  IADD3.X R17, PT, PT, RZ, R17, RZ, P2, !PT ;  /* 0x00000011ff117210 */ /* 0x000fe400017fe4ff */
[----:B------:R-:W-:Y:S02]  /*05b0*/  LEA.HI R26, P0, R6, R13, RZ, 0x1 ;  /* 0x0000000d061a7211 */ /* 0x000fe400078108ff */
[----:B------:R-:W-:Y:S02]  /*05c0*/  SHF.L.U64.HI R5, R33, 0x2, R10 ;  /* 0x0000000221057819 */ /* 0x000fe4000001020a */
[----:B------:R-:W-:Y:S02]  /*05d0*/  LEA.HI R22, P2, R15, R22, RZ, 0x1 ;  /* 0x000000160f167211 */ /* 0x000fe400078508ff */
[----:B------:R-:W-:Y:S02]  /*05e0*/  SHF.L.U32 R33, R33, 0x2, RZ ;  /* 0x0000000221217819 */ /* 0x000fe400000006ff */
[----:B------:R-:W-:-:S02]  /*05f0*/  LEA.HI R12, P6, R0, R9, RZ, 0x1 ;  /* 0x00000009000c7211 */ /* 0x000fc400078d08ff */
[----:B------:R-:W-:Y:S02]  /*0600*/  IADD3.X R8, PT, PT, RZ, R8, RZ, P3, !PT ;  /* 0x00000008ff087210 */ /* 0x000fe40001ffe4ff */
[----:B------:R-:W-:Y:S02]  /*0610*/  IADD3.X R9, PT, PT, RZ, R7, RZ, P5, !PT ;  /* 0x00000007ff097210 */ /* 0x000fe40002ffe4ff */
[----:B------:R-:W-:Y:S02]  /*0620*/  IADD3.X R29, PT, PT, RZ, R29, RZ, P4, !PT ;  /* 0x0000001dff1d7210 */ /* 0x000fe400027fe4ff */
[----:B------:R-:W-:Y:S02]  /*0630*/  IADD3.X R7, PT, PT, RZ, R6, RZ, P0, !PT ;  /* 0x00000006ff077210 */ /* 0x000fe400007fe4ff */
[----:B------:R-:W-:Y:S02]  /*0640*/  LEA.HI R34, P4, R19, R34, RZ, 0x1 ;  /* 0x0000002213227211 */ /* 0x000fe400078908ff */
[----:B------:R-:W-:-:S02]  /*0650*/  IADD3.X R13, PT, PT, RZ, R15, RZ, P2, !PT ;  /* 0x0000000fff0d7210 */ /* 0x000fc400017fe4ff */
[----:B------:R-:W-:Y:S02]  /*0660*/  LEA.HI R30, P2, R2, R11, RZ, 0x1 ;  /* 0x0000000b021e7211 */ /* 0x000fe400078508ff */
[----:B------:R-:W-:Y:S02]  /*0670*/  LOP3.LUT R33, R33, 0xfffffff8, RZ, 0xc0, !PT ;  /* 0xfffffff821217812 */ /* 0x000fe400078ec0ff */
[C---:B------:R-:W-:Y:S02]  /*0680*/  SHF.L.U64.HI R18, R46.reuse, 0x2, R17 ;  /* 0x000000022e127819 */ /* 0x040fe40000010211 */
[----:B------:R-:W-:Y:S02]  /*0690*/  LEA.HI R32, P1, R21, R32, RZ, 0x1 ;  /* 0x0000002015207211 */ /* 0x000fe400078308ff */
[----:B------:R-:W-:Y:S02]  /*06a0*/  SHF.L.U32 R46, R46, 0x2, RZ ;  /* 0x000000022e2e7819 */ /* 0x000fe400000006ff */
[----:B------:R-:W-:-:S02]  /*06b0*/  SHF.L.U64.HI R11, R23, 0x2, R8 ;  /* 0x00000002170b7819 */ /* 0x000fc40000010208 */
[----:B------:R-:W-:Y:S02]  /*06c0*/  SHF.L.U64.HI R8, R26, 0x2, R7 ;  /* 0x000000021a087819 */ /* 0x000fe40000010207 */
[----:B------:R-:W-:Y:S02]  /*06d0*/  IADD3.X R19, PT, PT, RZ, R19, RZ, P4, !PT ;  /* 0x00000013ff137210 */ /* 0x000fe400027fe4ff */
[----:B------:R-:W-:Y:S02]  /*06e0*/  IADD3.X R7, PT, PT, RZ, R0, RZ, P6, !PT ;  /* 0x00000000ff077210 */ /* 0x000fe400037fe4ff */
[----:B------:R-:W-:Y:S02]  /*06f0*/  IADD3 R6, P0, PT, R33, UR36, RZ ;  /* 0x0000002421067c10 */ /* 0x000fe4000ff1e0ff */
[----:B------:R-:W-:Y:S02]  /*0700*/  IADD3.X R21, PT, PT, RZ, R21, RZ, P1, !PT ;  /* 0x00000015ff157210 */ /* 0x000fe40000ffe4ff */
[----:B------:R-:W-:-:S02]  /*0710*/  SHF.L.U64.HI R17, R31, 0x2, R4 ;  /* 0x000000021f117819 */ /* 0x000fc40000010204 */
[----:B------:R-:W-:Y:S02]  /*0720*/  LOP3.LUT R46, R46, 0xfffffff8, RZ, 0xc0, !PT ;  /* 0xfffffff82e2e7812 */ /* 0x000fe400078ec0ff */
[----:B------:R-:W-:Y:S02]  /*0730*/  SHF.L.U32 R31, R31, 0x2, RZ ;  /* 0x000000021f1f7819 */ /* 0x000fe400000006ff */
[----:B------:R-:W-:Y:S02]  /*0740*/  SHF.L.U64.HI R10, R34, 0x2, R19 ;  /* 0x00000002220a7819 */ /* 0x000fe40000010213 */
[----:B------:R-:W-:Y:S02]  /*0750*/  SHF.L.U64.HI R0, R12, 0x2, R7 ;  /* 0x000000020c007819 */ /* 0x000fe40000010207 */
[----:B------:R-:W-:Y:S02]  /*0760*/  SHF.L.U64.HI R4, R40, 0x2, R29 ;  /* 0x0000000228047819 */ /* 0x000fe4000001021d */
[----:B------:R-:W-:-:S02]  /*0770*/  SHF.L.U64.HI R15, R20, 0x2, R25 ;  /* 0x00000002140f7819 */ /* 0x000fc40000010219 */
[----:B------:R-:W-:Y:S02]  /*0780*/  IADD3.X R19, PT, PT, RZ, R2, RZ, P2, !PT ;  /* 0x00000002ff137210 */ /* 0x000fe400017fe4ff */
[----:B------:R-:W-:Y:S02]  /*0790*/  IADD3.X R7, PT, PT, R5, UR37, RZ, P0, !PT ;  /* 0x0000002505077c10 */ /* 0x000fe400087fe4ff */
[----:B------:R-:W-:Y:S02]  /*07a0*/  LEA.HI R28, P1, R3, R28, RZ, 0x1 ;  /* 0x0000001c031c7211 */ /* 0x000fe400078308ff */
[----:B------:R-:W-:Y:S02]  /*07b0*/  SHF.L.U32 R40, R40, 0x2, RZ ;  /* 0x0000000228287819 */ /* 0x000fe400000006ff */
[----:B------:R-:W-:Y:S01]  /*07c0*/  SHF.L.U32 R20, R20, 0x2, RZ ;  /* 0x0000000214147819 */ /* 0x000fe200000006ff */
[----:B------:R-:W2:Y:S01]  /*07d0*/  LDG.E.64 R6, desc[UR4][R6.64] ;  /* 0x0000000406067981 */ /* 0x000ea2000c1e1b00 */
[----:B------:R-:W-:-:S02]  /*07e0*/  SHF.L.U64.HI R14, R32, 0x2, R21 ;  /* 0x00000002200e7819 */ /* 0x000fc40000010215 */
[----:B------:R-:W-:Y:S02]  /*07f0*/  IADD3 R46, P0, PT, R46, UR36, RZ ;  /* 0x000000242e2e7c10 */ /* 0x000fe4000ff1e0ff */
[----:B------:R-:W-:Y:S02]  /*0800*/  LOP3.LUT R21, R31, 0xfffffff8, RZ, 0xc0, !PT ;  /* 0xfffffff81f157812 */ /* 0x000fe400078ec0ff */
[----:B------:R-:W-:Y:S02]  /*0810*/  SHF.L.U64.HI R2, R30, 0x2, R19 ;  /* 0x000000021e027819 */ /* 0x000fe40000010213 */
[----:B------:R-:W-:Y:S02]  /*0820*/  SHF.L.U64.HI R16, R24, 0x2, R27 ;  /* 0x0000000218107819 */ /* 0x000fe4000001021b */
[----:B------:R-:W-:Y:S02]  /*0830*/  IADD3.X R3, PT, PT, RZ, R3, RZ, P1, !PT ;  /* 0x00000003ff037210 */ /* 0x000fe40000ffe4ff */
[----:B------:R-:W-:-:S02]  /*0840*/  LOP3.LUT R40, R40, 0xfffffff8, RZ, 0xc0, !PT ;  /* 0xfffffff828287812 */ /* 0x000fc400078ec0ff */
[----:B------:R-:W-:Y:S02]  /*0850*/  LOP3.LUT R19, R20, 0xfffffff8, RZ, 0xc0, !PT ;  /* 0xfffffff814137812 */ /* 0x000fe400078ec0ff */
[----:B------:R-:W-:Y:S02]  /*0860*/  IADD3.X R47, PT, PT, R18, UR37, RZ, P0, !PT ;  /* 0x00000025122f7c10 */ /* 0x000fe400087fe4ff */
[----:B------:R-:W-:Y:S02]  /*0870*/  R2UR UR10, R36 ;  /* 0x00000000240a72ca */ /* 0x000fe400000e0000 */
[----:B------:R-:W-:Y:S02]  /*0880*/  R2UR UR11, R37 ;  /* 0x00000000250b72ca */ /* 0x000fe400000e0000 */
[----:B------:R-:W-:Y:S01]  /*0890*/  SHF.L.U32 R24, R24, 0x2, RZ ;  /* 0x0000000218187819 */ /* 0x000fe200000006ff */
[----:B------:R-:W3:Y:S01]  /*08a0*/  LDG.E.64 R46, desc[UR6][R46.64] ;  /* 0x000000062e2e7981 */ /* 0x000ee2000c1e1b00 */
[----:B------:R-:W-:-:S02]  /*08b0*/  IADD3 R20, P1, PT, R21, UR36, RZ ;  /* 0x0000002415147c10 */ /* 0x000fc4000ff3e0ff */
[----:B------:R-:W-:Y:S02]  /*08c0*/  IADD3 R40, P0, PT, R40, UR36, RZ ;  /* 0x0000002428287c10 */ /* 0x000fe4000ff1e0ff */
[----:B------:R-:W-:Y:S02]  /*08d0*/  R2UR UR12, R36 ;  /* 0x00000000240c72ca */ /* 0x000fe400000e0000 */
[----:B------:R-:W-:Y:S02]  /*08e0*/  R2UR UR13, R37 ;  /* 0x00000000250d72ca */ /* 0x000fe400000e0000 */
[----:B------:R-:W-:Y:S02]  /*08f0*/  LOP3.LUT R24, R24, 0xfffffff8, RZ, 0xc0, !PT ;  /* 0xfffffff818187812 */ /* 0x000fe400078ec0ff */
[----:B------:R-:W-:Y:S02]  /*0900*/  IADD3.X R21, PT, PT, R17, UR37, RZ, P1, !PT ;  /* 0x0000002511157c10 */ /* 0x000fe40008ffe4ff */
[----:B------:R-:W-:-:S02]  /*0910*/  IADD3.X R41, PT, PT, R4, UR37, RZ, P0, !PT ;  /* 0x0000002504297c10 */ /* 0x000fc400087fe4ff */
[----:B------:R-:W-:Y:S01]  /*0920*/  R2UR UR14, R36 ;  /* 0x00000000240e72ca */ /* 0x000fe200000e0000 */
[----:B------:R-:W4:Y:S01]  /*0930*/  LDG.E.64 R4, desc[UR8][R20.64] ;  /* 0x0000000814047981 */ /* 0x000f22000c1e1b00 */
[----:B------:R-:W-:Y:S02]  /*0940*/  R2UR UR15, R37 ;  /* 0x00000000250f72ca */ /* 0x000fe400000e0000 */
[----:B------:R-:W-:Y:S01]  /*0950*/  SHF.L.U32 R32, R32, 0x2, RZ ;  /* 0x0000000220207819 */ /* 0x000fe200000006ff */
[----:B------:R-:W5:Y:S01]  /*0960*/  LDG.E.64 R40, desc[UR10][R40.64] ;  /* 0x0000000a28287981 */ /* 0x000f62000c1e1b00 */
[----:B------:R-:W-:Y:S02]  /*0970*/  IADD3 R24, P1, PT, R24, UR36, RZ ;  /* 0x0000002418187c10 */ /* 0x000fe4000ff3e0ff */
[C---:B------:R-:W-:Y:S02]  /*0980*/  SHF.L.U64.HI R13, R22.reuse, 0x2, R13 ;  /* 0x00000002160d7819 */ /* 0x040fe4000001020d */
[----:B------:R-:W-:-:S02]  /*0990*/  SHF.L.U32 R22, R22, 0x2, RZ ;  /* 0x0000000216167819 */ /* 0x000fc400000006ff */
[----:B------:R-:W-:Y:S02]  /*09a0*/  IADD3 R18, P0, PT, R19, UR36, RZ ;  /* 0x0000002413127c10 */ /* 0x000fe4000ff1e0ff */
[----:B------:R-:W-:Y:S02]  /*09b0*/  R2UR UR16, R36 ;  /* 0x00000000241072ca */ /* 0x000fe400000e0000 */
[----:B------:R-:W-:Y:S02]  /*09c0*/  R2UR UR17, R37 ;  /* 0x00000000251172ca */ /* 0x000fe400000e0000 */
[----:B------:R-:W-:Y:S02]  /*09d0*/  LOP3.LUT R32, R32, 0xfffffff8, RZ, 0xc0, !PT ;  /* 0xfffffff820207812 */ /* 0x000fe400078ec0ff */
[----:B------:R-:W-:Y:S02]  /*09e0*/  IADD3.X R25, PT, PT, R16, UR37, RZ, P1, !PT ;  /* 0x0000002510197c10 */ /* 0x000fe40008ffe4ff */
[----:B------:R-:W-:-:S02]  /*09f0*/  SHF.L.U32 R23, R23, 0x2, RZ ;  /* 0x0000000217177819 */ /* 0x000fc400000006ff */
[----:B------:R-:W-:Y:S01]  /*0a00*/  LOP3.LUT R22, R22, 0xfffffff8, RZ, 0xc0, !PT ;  /* 0xfffffff816167812 */ /* 0x000fe200078ec0ff */
[----:B------:R-:W5:Y:S01]  /*0a10*/  LDG.E.64 R16, desc[UR12][R24.64] ;  /* 0x0000000c18107981 */ /* 0x000f62000c1e1b00 */
[----:B------:R-:W-:Y:S02]  /*0a20*/  IADD3.X R19, PT, PT, R15, UR37, RZ, P0, !PT ;  /* 0x000000250f137c10 */ /* 0x000fe400087fe4ff */
[----:B------:R-:W-:Y:S02]  /*0a30*/  R2UR UR18, R36 ;  /* 0x00000000241272ca */ /* 0x000fe400000e0000 */
[----:B------:R-:W-:Y:S02]  /*0a40*/  R2UR UR19, R37 ;  /* 0x00000000251372ca */ /* 0x000fe400000e0000 */
[----:B------:R-:W-:Y:S01]  /*0a50*/  IADD3 R32, P1, PT, R32, UR36, RZ ;  /* 0x0000002420207c10 */ /* 0x000fe2000ff3e0ff */
[----:B------:R-:W5:Y:S01]  /*0a60*/  LDG.E.64 R18, desc[UR14][R18.64] ;  /* 0x0000000e12127981 */ /* 0x000f62000c1e1b00 */
[----:B------:R-:W-:-:S02]  /*0a70*/  LOP3.LUT R23, R23, 0xfffffff8, RZ, 0xc0, !PT ;  /* 0xfffffff817177812 */ /* 0x000fc400078ec0ff */
[----:B------:R-:W-:Y:S02]  /*0a80*/  IADD3 R22, P0, PT, R22, UR36, RZ ;  /* 0x0000002416167c10 */ /* 0x000fe4000ff1e0ff */
[----:B------:R-:W-:Y:S02]  /*0a90*/  R2UR UR20, R36 ;  /* 0x00000000241472ca */ /* 0x000fe400000e0000 */
[----:B------:R-:W-:Y:S02]  /*0aa0*/  R2UR UR21, R37 ;  /* 0x00000000251572ca */ /* 0x000fe400000e0000 */
[----:B------:R-:W-:Y:S02]  /*0ab0*/  SHF.L.U32 R34, R34, 0x2, RZ ;  /* 0x0000000222227819 */ /* 0x000fe400000006ff */
[----:B------:R-:W-:Y:S02]  /*0ac0*/  IADD3.X R33, PT, PT, R14, UR37, RZ, P1, !PT ;  /* 0x000000250e217c10 */ /* 0x000fe40008ffe4ff */
[----:B------:R-:W-:-:S02]  /*0ad0*/  IADD3 R14, P1, PT, R23, UR36, RZ ;  /* 0x00000024170e7c10 */ /* 0x000fc4000ff3e0ff */
[----:B------:R-:W-:Y:S01]  /*0ae0*/  SHF.L.U64.HI R9, R48, 0x2, R9 ;  /* 0x0000000230097819 */ /* 0x000fe20000010209 */
[----:B------:R-:W5:Y:S01]  /*0af0*/  LDG.E.64 R20, desc[UR16][R32.64] ;  /* 0x0000001020147981 */ /* 0x000f62000c1e1b00 */
[----:B------:R-:W-:Y:S02]  /*0b00*/  IADD3.X R23, PT, PT, R13, UR37, RZ, P0, !PT ;  /* 0x000000250d177c10 */ /* 0x000fe400087fe4ff */
[----:B------:R-:W-:Y:S02]  /*0b10*/  R2UR UR22, R36 ;  /* 0x00000000241672ca */ /* 0x000fe400000e0000 */
[----:B------:R-:W-:Y:S02]  /*0b20*/  R2UR UR23, R37 ;  /* 0x00000000251772ca */ /* 0x000fe400000e0000 */
[----:B------:R-:W-:Y:S01]  /*0b30*/  SHF.L.U32 R48, R48, 0x2, RZ ;  /* 0x0000000230307819 */ /* 0x000fe200000006ff */
[----:B------:R-:W5:Y:S01]  /*0b40*/  LDG.E.64 R22, desc[UR18][R22.64] ;  /* 0x0000001216167981 */ /* 0x000f62000c1e1b00 */
[----:B------:R-:W-:-:S02]  /*0b50*/  LOP3.LUT R34, R34, 0xfffffff8, RZ, 0xc0, !PT ;  /* 0xfffffff822227812 */ /* 0x000fc400078ec0ff */
[----:B------:R-:W-:Y:S02]  /*0b60*/  SHF.L.U32 R26, R26, 0x2, RZ ;  /* 0x000000021a1a7819 */ /* 0x000fe400000006ff */
[----:B------:R-:W-:Y:S02]  /*0b70*/  R2UR UR24, R36 ;  /* 0x00000000241872ca */ /* 0x000fe400000e0000 */
[----:B------:R-:W-:Y:S02]  /*0b80*/  R2UR UR25, R37 ;  /* 0x00000000251972ca */ /* 0x000fe400000e0000 */
[----:B------:R-:W-:Y:S02]  /*0b90*/  LOP3.LUT R48, R48, 0xfffffff8, RZ, 0xc0, !PT ;  /* 0xfffffff830307812 */ /* 0x000fe400078ec0ff */
[----:B------:R-:W-:Y:S02]  /*0ba0*/  IADD3 R34, P0, PT, R34, UR36, RZ ;  /* 0x0000002422227c10 */ /* 0x000fe4000ff1e0ff */
[----:B------:R-:W-:-:S02]  /*0bb0*/  IADD3.X R15, PT, PT, R11, UR37, RZ, P1, !PT ;  /* 0x000000250b0f7c10 */ /* 0x000fc40008ffe4ff */
[C---:B------:R-:W-:Y:S02]  /*0bc0*/  SHF.L.U64.HI R3, R28.reuse, 0x2, R3 ;  /* 0x000000021c037819 */ /* 0x040fe40000010203 */
[----:B------:R-:W-:Y:S01]  /*0bd0*/  SHF.L.U32 R28, R28, 0x2, RZ ;  /* 0x000000021c1c7819 */ /* 0x000fe200000006ff */
[----:B------:R-:W5:Y:S01]  /*0be0*/  LDG.E.64 R24, desc[UR20][R14.64] ;  /* 0x000000140e187981 */ /* 0x000f62000c1e1b00 */
[----:B------:R-:W-:Y:S02]  /*0bf0*/  LOP3.LUT R26, R26, 0xfffffff8, RZ, 0xc0, !PT ;  /* 0xfffffff81a1a7812 */ /* 0x000fe400078ec0ff */
[----:B------:R-:W-:Y:S02]  /*0c00*/  R2UR UR26, R36 ;  /* 0x00000000241a72ca */ /* 0x000fe400000e0000 */
[----:B------:R-:W-:Y:S02]  /*0c10*/  R2UR UR27, R37 ;  /* 0x00000000251b72ca */ /* 0x000fe400000e0000 */
[----:B------:R-:W-:-:S02]  /*0c20*/  IADD3 R48, P1, PT, R48, UR36, RZ ;  /* 0x0000002430307c10 */ /* 0x000fc4000ff3e0ff */
[----:B------:R-:W-:Y:S02]  /*0c30*/  IADD3.X R35, PT, PT, R10, UR37, RZ, P0, !PT ;  /* 0x000000250a237c10 */ /* 0x000fe400087fe4ff */
[----:B------:R-:W-:Y:S02]  /*0c40*/  SHF.L.U32 R30, R30, 0x2, RZ ;  /* 0x000000021e1e7819 */ /* 0x000fe400000006ff */
[----:B------:R-:W-:Y:S02]  /*0c50*/  LOP3.LUT R28, R28, 0xfffffff8, RZ, 0xc0, !PT ;  /* 0xfffffff81c1c7812 */ /* 0x000fe400078ec0ff */
[----:B------:R-:W-:Y:S02]  /*0c60*/  R2UR UR28, R36 ;  /* 0x00000000241c72ca */ /* 0x000fe400000e0000 */
[----:B------:R-:W-:Y:S02]  /*0c70*/  R2UR UR29, R37 ;  /* 0x00000000251d72ca */ /* 0x000fe400000e0000 */
[----:B------:R-:W-:-:S02]  /*0c80*/  IADD3 R10, P0, PT, R26, UR36, RZ ;  /* 0x000000241a0a7c10 */ /* 0x000fc4000ff1e0ff */
[----:B------:R-:W-:Y:S01]  /*0c90*/  IADD3.X R49, PT, PT, R9, UR37, RZ, P1, !PT ;  /* 0x0000002509317c10 */ /* 0x000fe20008ffe4ff */
[----:B------:R-:W5:Y:S01]  /*0ca0*/  LDG.E.64 R26, desc[UR22][R34.64] ;  /* 0x00000016221a7981 */ /* 0x000f62000c1e1b00 */
[----:B------:R-:W-:Y:S02]  /*0cb0*/  SHF.L.U32 R12, R12, 0x2, RZ ;  /* 0x000000020c0c7819 */ /* 0x000fe400000006ff */
[----:B------:R-:W-:Y:S02]  /*0cc0*/  LOP3.LUT R30, R30, 0xfffffff8, RZ, 0xc0, !PT ;  /* 0xfffffff81e1e7812 */ /* 0x000fe400078ec0ff */
[----:B------:R-:W-:Y:S02]  /*0cd0*/  R2UR UR30, R36 ;  /* 0x00000000241e72ca */ /* 0x000fe400000e0000 */
[----:B------:R-:W-:Y:S02]  /*0ce0*/  R2UR UR31, R37 ;  /* 0x00000000251f72ca */ /* 0x000fe400000e0000 */
[----:B------:R-:W-:-:S02]  /*0cf0*/  IADD3 R50, P1, PT, R28, UR36, RZ ;  /* 0x000000241c327c10 */ /* 0x000fc4000ff3e0ff */
[----:B------:R-:W-:Y:S01]  /*0d00*/  IADD3.X R11, PT, PT, R8, UR37, RZ, P0, !PT ;  /* 0x00000025080b7c10 */ /* 0x000fe200087fe4ff */
[----:B------:R-:W5:Y:S01]  /*0d10*/  LDG.E.64 R28, desc[UR24][R48.64] ;  /* 0x00000018301c7981 */ /* 0x000f62000c1e1b00 */
[----:B------:R-:W-:Y:S02]  /*0d20*/  LOP3.LUT R12, R12, 0xfffffff8, RZ, 0xc0, !PT ;  /* 0xfffffff80c0c7812 */ /* 0x000fe400078ec0ff */
[----:B------:R-:W-:Y:S02]  /*0d30*/  R2UR UR32, R36 ;  /* 0x00000000242072ca */ /* 0x000fe400000e0000 */
[----:B------:R-:W-:Y:S02]  /*0d40*/  R2UR UR33, R37 ;  /* 0x00000000252172ca */ /* 0x000fe400000e0000 */
[----:B------:R-:W-:Y:S02]  /*0d50*/  IADD3 R8, P0, PT, R30, UR36, RZ ;  /* 0x000000241e087c10 */ /* 0x000fe4000ff1e0ff */
[----:B------:R-:W-:Y:S01]  /*0d60*/  IADD3.X R51, PT, PT, R3, UR37, RZ, P1, !PT ;  /* 0x0000002503337c10 */ /* 0x000fe20008ffe4ff */
[----:B------:R-:W5:Y:S01]  /*0d70*/  LDG.E.64 R30, desc[UR26][R10.64] ;  /* 0x0000001a0a1e7981 */ /* 0x000f62000c1e1b00 */
[----:B------:R-:W-:-:S02]  /*0d80*/  IADD3 R38, P1, PT, R12, UR36, RZ ;  /* 0x000000240c267c10 */ /* 0x000fc4000ff3e0ff */
[----:B------:R-:W-:Y:S01]  /*0d90*/  IADD3.X R9, PT, PT, R2, UR37, RZ, P0, !PT ;  /* 0x0000002502097c10 */ /* 0x000fe200087fe4ff */
[----:B------:R-:W5:Y:S01]  /*0da0*/  LDG.E.64 R32, desc[UR28][R50.64] ;  /* 0x0000001c32207981 */ /* 0x000f62000c1e1b00 */
[----:B------:R-:W-:-:S03]  /*0db0*/  IADD3.X R39, PT, PT, R0, UR37, RZ, P1, !PT ;  /* 0x0000002500277c10 */ /* 0x000fc60008ffe4ff */
        /* <DEDUP_REMOVED lines=19> */
[----:B------:R-:W1:Y:S02]  /*0ef0*/  SHFL.BFLY PT, R14, R13, 0x10, 0x1f ;  /* 0x0e001f000d0e7f89 */ /* 0x000e6400000e0000 */
[----:B-1----:R-:W-:-:S05]  /*0f00*/  FMNMX R13, R13, R14, !PT ;  /* 0x0000000e0d0d7209 */ /* 0x002fca0007800000 */
[----:B------:R-:W1:Y:S02]  /*0f10*/  SHFL.BFLY PT, R14, R13, 0x8, 0x1f ;  /* 0x0d001f000d0e7f89 */ /* 0x000e6400000e0000 */
[----:B-1----:R-:W-:-:S05]  /*0f20*/  FMNMX R0, R13, R14, !PT ;  /* 0x0000000e0d007209 */ /* 0x002fca0007800000 */
[----:B------:R-:W1:Y:S02]  /*0f30*/  SHFL.BFLY PT, R14, R0, 0x4, 0x1f ;  /* 0x0c801f00000e7f89 */ /* 0x000e6400000e0000 */
[----:B-1----:R-:W-:Y:S02]  /*0f40*/  FMNMX R2, R0, R14, !PT ;  /* 0x0000000e00027209 */ /* 0x002fe40007800000 */
[----:B------:R-:W-:-:S03]  /*0f50*/  MOV R0, 0x3bbb989d ;  /* 0x3bbb989d00007802 */ /* 0x000fc60000000f00 */
[----:B------:R-:W1:Y:S02]  /*0f60*/  SHFL.BFLY PT, R14, R2, 0x2, 0x1f ;  /* 0x0c401f00020e7f89 */ /* 0x000e6400000e0000 */
[----:B-1----:R-:W-:Y:S02]  /*0f70*/  FMNMX R3, R2, R14, !PT ;  /* 0x0000000e02037209 */ /* 0x002fe40007800000 */
[----:B------:R-:W-:-:S03]  /*0f80*/  MOV R2, 0x437c0000 ;  /* 0x437c000000027802 */ /* 0x000fc60000000f00 */
        /* <DEDUP_REMOVED lines=13> */
[--C-:B------:R-:W-:Y:S01]  /*1060*/  FADD R77, R46, -R14.reuse ;  /* 0x8000000e2e4d7221 */ /* 0x100fe20000000000 */
[----:B------:R-:W-:Y:S01]  /*1070*/  FADD R25, R23, -12583039 ;  /* 0xcb40007f17197421 */ /* 0x000fe20000000000 */
[----:B------:R-:W-:Y:S01]  /*1080*/  FADD R27, R4, -12583039 ;  /* 0xcb40007f041b7421 */ /* 0x000fe20000000000 */
[--C-:B------:R-:W-:Y:S01]  /*1090*/  FADD R67, R29, -R14.reuse ;  /* 0x8000000e1d437221 */ /* 0x100fe20000000000 */
[----:B------:R-:W-:Y:S01]  /*10a0*/  FFMA.SAT R29, R77, R0, 0.5 ;  /* 0x3f0000004d1d7423 */ /* 0x000fe20000002000 */
[----:B------:R-:W-:Y:S01]  /*10b0*/  FFMA R25, R6, 1.4426950216293334961, -R25 ;  /* 0x3fb8aa3b06197823 */ /* 0x000fe20000000819 */
[----:B------:R-:W-:Y:S01]  /*10c0*/  FFMA R27, R8, 1.4426950216293334961, -R27 ;  /* 0x3fb8aa3b081b7823 */ /* 0x000fe2000000081b */
[--C-:B------:R-:W-:Y:S01]  /*10d0*/  FADD R47, R47, -R14.reuse ;  /* 0x8000000e2f2f7221 */ /* 0x100fe20000000000 */
[----:B------:R-:W-:Y:S01]  /*10e0*/  FFMA.RM R29, R29, R2, 12582913 ;  /* 0x4b4000011d1d7423 */ /* 0x000fe20000004002 */
[----:B------:R-:W-:Y:S01]  /*10f0*/  FFMA R25, R6, 1.925963033500011079e-08, R25 ;  /* 0x32a5706006197823 */ /* 0x000fe20000000019 */
[----:B------:R-:W-:Y:S01]  /*1100*/  FFMA R27, R8, 1.925963033500011079e-08, R27 ;  /* 0x32a57060081b7823 */ /* 0x000fe2000000001b */
[----:B------:R-:W-:Y:S01]  /*1110*/  SHF.L.U32 R23, R23, 0x17, RZ ;  /* 0x0000001717177819 */ /* 0x000fe200000006ff */
[----:B------:R-:W-:Y:S01]  /*1120*/  FADD R6, R29, -12583039 ;  /* 0xcb40007f1d067421 */ /* 0x000fe20000000000 */
[----:B------:R1:W2:Y:S01]  /*1130*/  MUFU.EX2 R30, R25 ;  /* 0x00000019001e7308 */ /* 0x0002a20000000800 */
[----:B------:R-:W-:Y:S01]  /*1140*/  FADD R71, R31, -R14 ;  /* 0x8000000e1f477221 */ /* 0x000fe20000000000 */
[----:B------:R-:W-:Y:S01]  /*1150*/  FFMA.SAT R31, R47, R0, 0.5 ;  /* 0x3f0000002f1f7423 */ /* 0x000fe20000002000 */
[----:B------:R-:W-:Y:S01]  /*1160*/  FFMA R6, R77, 1.4426950216293334961, -R6 ;  /* 0x3fb8aa3b4d067823 */ /* 0x000fe20000000806 */
[----:B------:R-:W-:Y:S01]  /*1170*/  SHF.L.U32 R4, R4, 0x17, RZ ;  /* 0x0000001704047819 */ /* 0x000fe200000006ff */
[--C-:B------:R-:W-:Y:S01]  /*1180*/  FADD R9, R5, -R14.reuse ;  /* 0x8000000e05097221 */ /* 0x100fe20000000000 */
[----:B------:R-:W-:Y:S01]  /*1190*/  FFMA.RM R31, R31, R2, 12582913 ;  /* 0x4b4000011f1f7423 */ /* 0x000fe20000004002 */
[----:B------:R-:W-:Y:S01]  /*11a0*/  FADD R61, R24, -R14 ;  /* 0x8000000e183d7221 */ /* 0x000fe20000000000 */
[----:B------:R-:W3:Y:S01]  /*11b0*/  MUFU.EX2 R27, R27 ;  /* 0x0000001b001b7308 */ /* 0x000ee20000000800 */
[----:B------:R-:W-:Y:S01]  /*11c0*/  FFMA R6, R77, 1.925963033500011079e-08, R6 ;  /* 0x32a570604d067823 */ /* 0x000fe20000000006 */
[----:B------:R-:W-:Y:S01]  /*11d0*/  FADD R8, R31, -12583039 ;  /* 0xcb40007f1f087421 */ /* 0x000fe20000000000 */
[--C-:B------:R-:W-:Y:S01]  /*11e0*/  FADD R15, R40, -R14.reuse ;  /* 0x8000000e280f7221 */ /* 0x100fe20000000000 */
[----:B-1----:R-:W-:Y:S01]  /*11f0*/  SHF.L.U32 R25, R29, 0x17, RZ ;  /* 0x000000171d197819 */ /* 0x002fe200000006ff */
[----:B------:R-:W-:Y:S01]  /*1200*/  FADD R65, R26, -R14 ;  /* 0x8000000e1a417221 */ /* 0x000fe20000000000 */
[----:B------:R-:W-:Y:S01]  /*1210*/  FFMA R8, R47, 1.4426950216293334961, -R8 ;  /* 0x3fb8aa3b2f087823 */ /* 0x000fe20000000808 */
[----:B------:R-:W-:Y:S01]  /*1220*/  SHF.L.U32 R26, R31, 0x17, RZ ;  /* 0x000000171f1a7819 */ /* 0x000fe200000006ff */
[----:B------:R-:W1:Y:S01]  /*1230*/  MUFU.EX2 R6, R6 ;  /* 0x0000000600067308 */ /* 0x000e620000000800 */
[----:B--2---:R-:W-:Y:S01]  /*1240*/  FMUL R30, R23, R30 ;  /* 0x0000001e171e7220 */ /* 0x004fe20000400000 */
[----:B------:R-:W-:Y:S01]  /*1250*/  FFMA.SAT R23, R13, R0, 0.5 ;  /* 0x3f0000000d177423 */ /* 0x000fe20000002000 */
[----:B------:R-:W-:Y:S01]  /*1260*/  FFMA R8, R47, 1.925963033500011079e-08, R8 ;  /* 0x32a570602f087823 */ /* 0x000fe20000000008 */
[--C-:B------:R-:W-:Y:S01]  /*1270*/  FADD R41, R41, -R14.reuse ;  /* 0x8000000e29297221 */ /* 0x100fe20000000000 */
[--C-:B------:R-:W-:Y:S01]  /*1280*/  FADD R49, R16, -R14.reuse ;  /* 0x8000000e10317221 */ /* 0x100fe20000000000 */
[----:B------:R-:W-:Y:S01]  /*1290*/  FFMA.RM R23, R23, R2, 12582913 ;  /* 0x4b40000117177423 */ /* 0x000fe20000004002 */
[--C-:B------:R-:W-:Y:S01]  /*12a0*/  FADD R17, R17, -R14.reuse ;  /* 0x8000000e11117221 */ /* 0x100fe20000000000 */
[--C-:B------:R-:W-:Y:S01]  /*12b0*/  FADD R51, R18, -R14.reuse ;  /* 0x8000000e12337221 */ /* 0x100fe20000000000 */
[----:B---3--:R-:W-:Y:S01]  /*12c0*/  FMUL R24, R4, R27 ;  /* 0x0000001b04187220 */ /* 0x008fe20000400000 */
[----:B------:R-:W-:Y:S01]  /*12d0*/  FFMA.SAT R27, R9, R0, 0.5 ;  /* 0x3f000000091b7423 */ /* 0x000fe20000002000 */
[----:B------:R-:W-:Y:S01]  /*12e0*/  FADD R4, R23, -12583039 ;  /* 0xcb40007f17047421 */ /* 0x000fe20000000000 */
[--C-:B------:R-:W-:Y:S01]  /*12f0*/  FADD R19, R19, -R14.reuse ;  /* 0x8000000e13137221 */ /* 0x100fe20000000000 */
[----:B------:R-:W-:Y:S01]  /*1300*/  FADD R53, R20, -R14 ;  /* 0x8000000e14357221 */ /* 0x000fe20000000000 */
[----:B------:R-:W-:Y:S01]  /*1310*/  FFMA.RM R10, R27, R2, 12582913 ;  /* 0x4b4000011b0a7423 */ /* 0x000fe20000004002 */
[----:B------:R-:W-:Y:S01]  /*1320*/  FFMA R4, R13, 1.4426950216293334961, -R4 ;  /* 0x3fb8aa3b0d047823 */ /* 0x000fe20000000804 */
[----:B------:R-:W-:Y:S01]  /*1330*/  FADD R21, R21, -R14 ;  /* 0x8000000e15157221 */ /* 0x000fe20000000000 */
[----:B-1----:R-:W-:Y:S01]  /*1340*/  FMUL R25, R25, R6 ;  /* 0x0000000619197220 */ /* 0x002fe20000400000 */
[C---:B------:R-:W-:Y:S01]  /*1350*/  FADD R12, R10.reuse, -12583039 ;  /* 0xcb40007f0a0c7421 */ /* 0x040fe20000000000 */
[----:B------:R-:W-:Y:S01]  /*1360*/  FFMA R4, R13, 1.925963033500011079e-08, R4 ;  /* 0x32a570600d047823 */ /* 0x000fe20000000004 */
[----:B------:R-:W-:Y:S01]  /*1370*/  SHF.L.U32 R10, R10, 0x17, RZ ;  /* 0x000000170a0a7819 */ /* 0x000fe200000006ff */
[----:B------:R1:W2:Y:S01]  /*1380*/  MUFU.EX2 R13, R8 ;  /* 0x00000008000d7308 */ /* 0x0002a20000000800 */
[C---:B------:R-:W-:Y:S01]  /*1390*/  FFMA R12, R9.reuse, 1.4426950216293334961, -R12 ;  /* 0x3fb8aa3b090c7823 */ /* 0x040fe2000000080c */
[--C-:B------:R-:W-:Y:S01]  /*13a0*/  FADD R57, R22, -R14.reuse ;  /* 0x8000000e16397221 */ /* 0x100fe20000000000 */
[--C-:B------:R-:W-:Y:S01]  /*13b0*/  FADD R69, R28, -R14.reuse ;  /* 0x8000000e1c457221 */ /* 0x100fe20000000000 */
[----:B------:R-:W-:Y:S01]  /*13c0*/  FADD R75, R32, -R14 ;  /* 0x8000000e204b7221 */ /* 0x000fe20000000000 */
[----:B------:R-:W-:Y:S01]  /*13d0*/  FFMA R12, R9, 1.925963033500011079e-08, R12 ;  /* 0x32a57060090c7823 */ /* 0x000fe2000000000c */
[----:B------:R-:W-:Y:S01]  /*13e0*/  FFMA.SAT R9, R15, R0, 0.5 ;  /* 0x3f0000000f097423 */ /* 0x000fe20000002000 */
[--C-:B------:R-:W-:Y:S01]  /*13f0*/  FADD R7, R33, -R14.reuse ;  /* 0x8000000e21077221 */ /* 0x100fe20000000000 */
[----:B------:R-:W3:Y:S01]  /*1400*/  MUFU.EX2 R4, R4 ;  /* 0x0000000400047308 */ /* 0x000ee20000000800 */
[--C-:B------:R-:W-:Y:S01]  /*1410*/  FADD R11, R34, -R14.reuse ;  /* 0x8000000e220b7221 */ /* 0x100fe20000000000 */
[----:B------:R-:W-:Y:S01]  /*1420*/  FFMA.RM R6, R9, R2, 12582913 ;  /* 0x4b40000109067423 */ /* 0x000fe20000004002 */
[--C-:B------:R-:W-:Y:S01]  /*1430*/  FADD R5, R35, -R14.reuse ;  /* 0x8000000e23057221 */ /* 0x100fe20000000000 */
[--C-:B------:R-:W-:Y:S01]  /*1440*/  FADD R3, R38, -R14.reuse ;  /* 0x8000000e26037221 */ /* 0x100fe20000000000 */
[----:B------:R-:W-:Y:S01]  /*1450*/  FADD R39, R39, -R14 ;  /* 0x8000000e27277221 */ /* 0x000fe20000000000 */
[----:B-1----:R-:W-:Y:S01]  /*1460*/  FADD R8, R6, -12583039 ;  /* 0xcb40007f06087421 */ /* 0x002fe20000000000 */
[----:B------:R-:W-:Y:S01]  /*1470*/  SHF.L.U32 R23, R23, 0x17, RZ ;  /* 0x0000001717177819 */ /* 0x000fe200000006ff */
[----:B------:R-:W1:Y:S01]  /*1480*/  MUFU.EX2 R9, R12 ;  /* 0x0000000c00097308 */ /* 0x000e620000000800 */
[----:B--2---:R-:W-:Y:S01]  /*1490*/  FMUL R26, R26, R13 ;  /* 0x0000000d1a1a7220 */ /* 0x004fe20000400000 */
[----:B------:R-:W-:Y:S01]  /*14a0*/  FFMA.SAT R13, R41, R0, 0.5 ;  /* 0x3f000000290d7423 */ /* 0x000fe20000002000 */
[----:B------:R-:W-:Y:S01]  /*14b0*/  FFMA R8, R15, 1.4426950216293334961, -R8 ;  /* 0x3fb8aa3b0f087823 */ /* 0x000fe20000000808 */
[----:B------:R-:W-:-:S02]  /*14c0*/  SHF.L.U32 R6, R6, 0x17, RZ ;  /* 0x0000001706067819 */ /* 0x000fc400000006ff */
[----:B------:R-:W-:Y:S01]  /*14d0*/  FFMA.RM R13, R13, R2, 12582913 ;  /* 0x4b4000010d0d7423 */ /* 0x000fe20000004002 */
[----:B------:R-:W-:Y:S01]  /*14e0*/  FFMA R8, R15, 1.925963033500011079e-08, R8 ;  /* 0x32a570600f087823 */ /* 0x000fe20000000008 */
[----:B------:R-:W-:Y:S01]  /*14f0*/  FFMA.SAT R15, R17, R0, 0.5 ;  /* 0x3f000000110f7423 */ /* 0x000fe20000002000 */
[----:B---3--:R-:W-:Y:S01]  /*1500*/  FMUL R27, R23, R4 ;  /* 0x00000004171b7220 */ /* 0x008fe20000400000 */
[----:B------:R-:W-:Y:S01]  /*1510*/  FADD R14, R13, -12583039 ;  /* 0xcb40007f0d0e7421 */ /* 0x000fe20000000000 */
[----:B------:R-:W2:Y:S01]  /*1520*/  MUFU.EX2 R29, R8 ;  /* 0x00000008001d7308 */ /* 0x000ea20000000800 */
[----:B------:R-:W-:Y:S01]  /*1530*/  FFMA.RM R15, R15, R2, 12582913 ;  /* 0x4b4000010f0f7423 */ /* 0x000fe20000004002 */
[----:B------:R-:W-:Y:S01]  /*1540*/  SHF.L.U32 R13, R13, 0x17, RZ ;  /* 0x000000170d0d7819 */ /* 0x000fe200000006ff */
[----:B------:R-:W-:Y:S01]  /*1550*/  FFMA R14, R41, 1.4426950216293334961, -R14 ;  /* 0x3fb8aa3b290e7823 */ /* 0x000fe2000000080e */
[----:B-1----:R-:W-:Y:S01]  /*1560*/  FMUL R28, R10, R9 ;  /* 0x000000090a1c7220 */ /* 0x002fe20000400000 */
[----:B------:R-:W-:-:S02]  /*1570*/  FFMA.SAT R9, R49, R0, 0.5 ;  /* 0x3f00000031097423 */ /* 0x000fc40000002000 */
[----:B------:R-:W-:Y:S01]  /*1580*/  FFMA R14, R41, 1.925963033500011079e-08, R14 ;  /* 0x32a57060290e7823 */ /* 0x000fe2000000000e */
[----:B------:R-:W-:Y:S01]  /*1590*/  FFMA.SAT R41, R7, R0, 0.5 ;  /* 0x3f00000007297423 */ /* 0x000fe20000002000 */
[----:B------:R-:W-:-:S04]  /*15a0*/  FFMA.RM R9, R9, R2, 12582913 ;  /* 0x4b40000109097423 */ /* 0x000fc80000004002 */
[----:B------:R-:W1:Y:S01]  /*15b0*/  MUFU.EX2 R14, R14 ;  /* 0x0000000e000e7308 */ /* 0x000e620000000800 */
[C---:B------:R-:W-:Y:S01]  /*15c0*/  FADD R4, R9.reuse, -12583039 ;  /* 0xcb40007f09047421 */ /* 0x040fe20000000000 */
[----:B------:R-:W-:Y:S01]  /*15d0*/  SHF.L.U32 R9, R9, 0x17, RZ ;  /* 0x0000001709097819 */ /* 0x000fe200000006ff */
[----:B--2---:R-:W-:Y:S01]  /*15e0*/  FMUL R29, R6, R29 ;  /* 0x0000001d061d7220 */ /* 0x004fe20000400000 */
[----:B------:R-:W-:Y:S01]  /*15f0*/  FADD R6, R15, -12583039 ;  /* 0xcb40007f0f067421 */ /* 0x000fe20000000000 */
[----:B------:R-:W-:Y:S01]  /*1600*/  FFMA R4, R49, 1.4426950216293334961, -R4 ;  /* 0x3fb8aa3b31047823 */ /* 0x000fe20000000804 */
[----:B------:R-:W-:Y:S02]  /*1610*/  SHF.L.U32 R15, R15, 0x17, RZ ;  /* 0x000000170f0f7819 */ /* 0x000fe400000006ff */
[----:B------:R-:W-:Y:S01]  /*1620*/  FFMA R6, R17, 1.4426950216293334961, -R6 ;  /* 0x3fb8aa3b11067823 */ /* 0x000fe20000000806 */
[----:B------:R-:W-:-:S03]  /*1630*/  FFMA R4, R49, 1.925963033500011079e-08, R4 ;  /* 0x32a5706031047823 */ /* 0x000fc60000000004 */
[----:B------:R-:W-:Y:S01]  /*1640*/  FFMA R6, R17, 1.925963033500011079e-08, R6 ;  /* 0x32a5706011067823 */ /* 0x000fe20000000006 */
[----:B------:R-:W-:Y:S02]  /*1650*/  FFMA.SAT R17, R19, R0, 0.5 ;  /* 0x3f00000013117423 */ /* 0x000fe40000002000 */
[----:B------:R-:W2:Y:S01]  /*1660*/  MUFU.EX2 R4, R4 ;  /* 0x0000000400047308 */ /* 0x000ea20000000800 */
[----:B-1----:R-:W-:Y:S01]  /*1670*/  FMUL R35, R13, R14 ;  /* 0x0000000e0d237220 */ /* 0x002fe20000400000 */
[----:B------:R-:W-:Y:S01]  /*1680*/  FFMA.SAT R13, R51, R0, 0.5 ;  /* 0x3f000000330d7423 */ /* 0x000fe20000002000 */
[----:B------:R-:W-:-:S03]  /*1690*/  FFMA.RM R17, R17, R2, 12582913 ;  /* 0x4b40000111117423 */ /* 0x000fc60000004002 */
[----:B------:R-:W-:Y:S01]  /*16a0*/  FFMA.RM R13, R13, R2, 12582913 ;  /* 0x4b4000010d0d7423 */ /* 0x000fe20000004002 */
[C---:B------:R-:W-:Y:S01]  /*16b0*/  FADD R10, R17.reuse, -12583039 ;  /* 0xcb40007f110a7421 */ /* 0x040fe20000000000 */
[----:B------:R-:W1:Y:S01]  /*16c0*/  MUFU.EX2 R6, R6 ;  /* 0x0000000600067308 */ /* 0x000e620000000800 */
[----:B------:R-:W-:Y:S01]  /*16d0*/  SHF.L.U32 R17, R17, 0x17, RZ ;  /* 0x0000001711117819 */ /* 0x000fe200000006ff */
[----:B------:R-:W-:Y:S01]  /*16e0*/  FADD R8, R13, -12583039 ;  /* 0xcb40007f0d087421 */ /* 0x000fe20000000000 */
[----:B------:R-:W-:Y:S01]  /*16f0*/  FFMA R10, R19, 1.4426950216293334961, -R10 ;  /* 0x3fb8aa3b130a7823 */ /* 0x000fe2000000080a */
[----:B------:R-:W-:Y:S02]  /*1700*/  SHF.L.U32 R13, R13, 0x17, RZ ;  /* 0x000000170d0d7819 */ /* 0x000fe400000006ff */
[----:B------:R-:W-:Y:S01]  /*1710*/  FFMA R8, R51, 1.4426950216293334961, -R8 ;  /* 0x3fb8aa3b33087823 */ /* 0x000fe20000000808 */
[----:B------:R-:W-:Y:S01]  /*1720*/  FFMA R10, R19, 1.925963033500011079e-08, R10 ;  /* 0x32a57060130a7823 */ /* 0x000fe2000000000a */
[----:B--2---:R-:W-:Y:S01]  /*1730*/  FMUL R34, R9, R4 ;  /* 0x0000000409227220 */ /* 0x004fe20000400000 */
[----:B------:R-:W-:Y:S01]  /*1740*/  FFMA.SAT R9, R53, R0, 0.5 ;  /* 0x3f00000035097423 */ /* 0x000fe20000002000 */
[----:B------:R-:W-:-:S03]  /*1750*/  FFMA R8, R51, 1.925963033500011079e-08, R8 ;  /* 0x32a5706033087823 */ /* 0x000fc60000000008 */
[----:B------:R-:W-:Y:S01]  /*1760*/  FFMA.RM R9, R9, R2, 12582913 ;  /* 0x4b40000109097423 */ /* 0x000fe20000004002 */
[----:B------:R-:W2:Y:S03]  /*1770*/  MUFU.EX2 R10, R10 ;  /* 0x0000000a000a7308 */ /* 0x000ea60000000800 */
[----:B------:R-:W-:Y:S01]  /*1780*/  FADD R4, R9, -12583039 ;  /* 0xcb40007f09047421 */ /* 0x000fe20000000000 */
[----:B-1----:R-:W-:Y:S01]  /*1790*/  FMUL R33, R15, R6 ;  /* 0x000000060f217220 */ /* 0x002fe20000400000 */
[----:B------:R-:W-:Y:S01]  /*17a0*/  FFMA.SAT R15, R21, R0, 0.5 ;  /* 0x3f000000150f7423 */ /* 0x000fe20000002000 */
[----:B------:R-:W-:Y:S01]  /*17b0*/  SHF.L.U32 R9, R9, 0x17, RZ ;  /* 0x0000001709097819 */ /* 0x000fe200000006ff */
[----:B------:R-:W-:Y:S01]  /*17c0*/  FFMA R4, R53, 1.4426950216293334961, -R4 ;  /* 0x3fb8aa3b35047823 */ /* 0x000fe20000000804 */
[----:B------:R-:W1:Y:S01]  /*17d0*/  MUFU.EX2 R8, R8 ;  /* 0x0000000800087308 */ /* 0x000e620000000800 */
[----:B------:R-:W-:-:S02]  /*17e0*/  FFMA.RM R15, R15, R2, 12582913 ;  /* 0x4b4000010f0f7423 */ /* 0x000fc40000004002 */
[----:B------:R-:W-:Y:S02]  /*17f0*/  FFMA R4, R53, 1.925963033500011079e-08, R4 ;  /* 0x32a5706035047823 */ /* 0x000fe40000000004 */
[C---:B------:R-:W-:Y:S01]  /*1800*/  FADD R6, R15.reuse, -12583039 ;  /* 0xcb40007f0f067421 */ /* 0x040fe20000000000 */
[----:B------:R-:W-:-:S03]  /*1810*/  SHF.L.U32 R15, R15, 0x17, RZ ;  /* 0x000000170f0f7819 */ /* 0x000fc600000006ff */
[----:B------:R-:W3:Y:S01]  /*1820*/  MUFU.EX2 R4, R4 ;  /* 0x0000000400047308 */ /* 0x000ee20000000800 */
[----:B--2---:R-:W-:Y:S01]  /*1830*/  FMUL R31, R17, R10 ;  /* 0x0000000a111f7220 */ /* 0x004fe20000400000 */
[----:B------:R-:W-:Y:S01]  /*1840*/  FFMA.SAT R17, R55, R0, 0.5 ;  /* 0x3f00000037117423 */ /* 0x000fe20000002000 */
[----:B------:R-:W-:-:S03]  /*1850*/  FFMA R6, R21, 1.4426950216293334961, -R6 ;  /* 0x3fb8aa3b15067823 */ /* 0x000fc60000000806 */
[----:B------:R-:W-:Y:S01]  /*1860*/  FFMA.RM R17, R17, R2, 12582913 ;  /* 0x4b40000111117423 */ /* 0x000fe20000004002 */
[----:B------:R-:W-:Y:S01]  /*1870*/  FFMA R6, R21, 1.925963033500011079e-08, R6 ;  /* 0x32a5706015067823 */ /* 0x000fe20000000006 */
[----:B-1----:R-:W-:Y:S01]  /*1880*/  FMUL R32, R13, R8 ;  /* 0x000000080d207220 */ /* 0x002fe20000400000 */
[----:B------:R-:W-:Y:S01]  /*1890*/  FFMA.SAT R13, R57, R0, 0.5 ;  /* 0x3f000000390d7423 */ /* 0x000fe20000002000 */
[C---:B------:R-:W-:Y:S01]  /*18a0*/  FADD R10, R17.reuse, -12583039 ;  /* 0xcb40007f110a7421 */ /* 0x040fe20000000000 */
[----:B------:R-:W-:Y:S02]  /*18b0*/  SHF.L.U32 R17, R17, 0x17, RZ ;  /* 0x0000001711117819 */ /* 0x000fe400000006ff */
[----:B------:R-:W-:Y:S01]  /*18c0*/  FFMA.RM R13, R13, R2, 12582913 ;  /* 0x4b4000010d0d7423 */ /* 0x000fe20000004002 */
[----:B------:R-:W-:Y:S01]  /*18d0*/  FFMA R10, R55, 1.4426950216293334961, -R10 ;  /* 0x3fb8aa3b370a7823 */ /* 0x000fe2000000080a */
[----:B------:R-:W1:Y:S02]  /*18e0*/  MUFU.EX2 R6, R6 ;  /* 0x0000000600067308 */ /* 0x000e640000000800 */
[----:B------:R-:W-:Y:S01]  /*18f0*/  FADD R8, R13, -12583039 ;  /* 0xcb40007f0d087421 */ /* 0x000fe20000000000 */
[----:B---3--:R-:W-:Y:S01]  /*1900*/  FMUL R23, R9, R4 ;  /* 0x0000000409177220 */ /* 0x008fe20000400000 */
[----:B------:R-:W-:Y:S01]  /*1910*/  FFMA.SAT R9, R61, R0, 0.5 ;  /* 0x3f0000003d097423 */ /* 0x000fe20000002000 */
[----:B------:R-:W-:Y:S01]  /*1920*/  FFMA R10, R55, 1.925963033500011079e-08, R10 ;  /* 0x32a57060370a7823 */ /* 0x000fe2000000000a */
[----:B------:R-:W-:Y:S01]  /*1930*/  FFMA R8, R57, 1.4426950216293334961, -R8 ;  /* 0x3fb8aa3b39087823 */ /* 0x000fe20000000808 */
[----:B------:R-:W-:Y:S01]  /*1940*/  SHF.L.U32 R13, R13, 0x17, RZ ;  /* 0x000000170d0d7819 */ /* 0x000fe200000006ff */
[----:B------:R-:W-:-:S02]  /*1950*/  FFMA.RM R9, R9, R2, 12582913 ;  /* 0x4b40000109097423 */ /* 0x000fc40000004002 */
[----:B------:R-:W-:Y:S01]  /*1960*/  FFMA R8, R57, 1.925963033500011079e-08, R8 ;  /* 0x32a5706039087823 */ /* 0x000fe20000000008 */
[----:B------:R-:W2:Y:S01]  /*1970*/  MUFU.EX2 R10, R10 ;  /* 0x0000000a000a7308 */ /* 0x000ea20000000800 */
[C---:B------:R-:W-:Y:S01]  /*1980*/  FADD R4, R9.reuse, -12583039 ;  /* 0xcb40007f09047421 */ /* 0x040fe20000000000 */
[----:B------:R-:W-:-:S03]  /*1990*/  SHF.L.U32 R9, R9, 0x17, RZ ;  /* 0x0000001709097819 */ /* 0x000fc600000006ff */
[----:B------:R-:W-:Y:S01]  /*19a0*/  FFMA R4, R61, 1.4426950216293334961, -R4 ;  /* 0x3fb8aa3b3d047823 */ /* 0x000fe20000000804 */
[----:B-1----:R-:W-:Y:S01]  /*19b0*/  FMUL R22, R15, R6 ;  /* 0x000000060f167220 */ /* 0x002fe20000400000 */
[----:B------:R-:W-:Y:S01]  /*19c0*/  FFMA.SAT R15, R59, R0, 0.5 ;  /* 0x3f0000003b0f7423 */ /* 0x000fe20000002000 */
[----:B------:R-:W1:Y:S01]  /*19d0*/  MUFU.EX2 R8, R8 ;  /* 0x0000000800087308 */ /* 0x000e620000000800 */
[----:B------:R-:W-:Y:S02]  /*19e0*/  FFMA R4, R61, 1.925963033500011079e-08, R4 ;  /* 0x32a570603d047823 */ /* 0x000fe40000000004 */
[----:B------:R-:W-:-:S04]  /*19f0*/  FFMA.RM R15, R15, R2, 12582913 ;  /* 0x4b4000010f0f7423 */ /* 0x000fc80000004002 */
[----:B------:R-:W-:Y:S01]  /*1a00*/  FADD R6, R15, -12583039 ;  /* 0xcb40007f0f067421 */ /* 0x000fe20000000000 */
[----:B------:R-:W3:Y:S01]  /*1a10*/  MUFU.EX2 R4, R4 ;  /* 0x0000000400047308 */ /* 0x000ee20000000800 */
[----:B--2---:R-:W-:Y:S01]  /*1a20*/  FMUL R20, R17, R10 ;  /* 0x0000000a11147220 */ /* 0x004fe20000400000 */
[----:B------:R-:W-:Y:S01]  /*1a30*/  FFMA.SAT R17, R63, R0, 0.5 ;  /* 0x3f0000003f117423 */ /* 0x000fe20000002000 */
[----:B------:R-:W-:Y:S01]  /*1a40*/  FFMA R6, R59, 1.4426950216293334961, -R6 ;  /* 0x3fb8aa3b3b067823 */ /* 0x000fe20000000806 */
[----:B------:R-:W-:Y:S02]  /*1a50*/  SHF.L.U32 R15, R15, 0x17, RZ ;  /* 0x000000170f0f7819 */ /* 0x000fe400000006ff */
[----:B------:R-:W-:Y:S01]  /*1a60*/  FFMA.RM R10, R17, R2, 12582913 ;  /* 0x4b400001110a7423 */ /* 0x000fe20000004002 */
[----:B------:R-:W-:Y:S01]  /*1a70*/  FFMA R6, R59, 1.925963033500011079e-08, R6 ;  /* 0x32a570603b067823 */ /* 0x000fe20000000006 */
[----:B-1----:R-:W-:Y:S01]  /*1a80*/  FMUL R21, R13, R8 ;  /* 0x000000080d157220 */ /* 0x002fe20000400000 */
[----:B------:R-:W-:Y:S01]  /*1a90*/  FFMA.SAT R13, R65, R0, 0.5 ;  /* 0x3f000000410d7423 */ /* 0x000fe20000002000 */
[C---:B------:R-:W-:Y:S01]  /*1aa0*/  FADD R12, R10.reuse, -12583039 ;  /* 0xcb40007f0a0c7421 */ /* 0x040fe20000000000 */
[----:B------:R-:W-:-:S02]  /*1ab0*/  SHF.L.U32 R10, R10, 0x17, RZ ;  /* 0x000000170a0a7819 */ /* 0x000fc400000006ff */
[----:B------:R-:W1:Y:S01]  /*1ac0*/  MUFU.EX2 R6, R6 ;  /* 0x0000000600067308 */ /* 0x000e620000000800 */
[----:B------:R-:W-:Y:S01]  /*1ad0*/  FFMA.RM R13, R13, R2, 12582913 ;  /* 0x4b4000010d0d7423 */ /* 0x000fe20000004002 */
[----:B------:R-:W-:Y:S01]  /*1ae0*/  FFMA R12, R63, 1.4426950216293334961, -R12 ;  /* 0x3fb8aa3b3f0c7823 */ /* 0x000fe2000000080c */
[----:B---3--:R-:W-:Y:S02]  /*1af0*/  FMUL R19, R9, R4 ;  /* 0x0000000409137220 */ /* 0x008fe40000400000 */
[----:B------:R-:W-:Y:S01]  /*1b00*/  FADD R8, R13, -12583039 ;  /* 0xcb40007f0d087421 */ /* 0x000fe20000000000 */
[----:B------:R-:W-:Y:S01]  /*1b10*/  FFMA.SAT R9, R69, R0, 0.5 ;  /* 0x3f00000045097423 */ /* 0x000fe20000002000 */
[----:B------:R-:W-:Y:S01]  /*1b20*/  FFMA R12, R63, 1.925963033500011079e-08, R12 ;  /* 0x32a570603f0c7823 */ /* 0x000fe2000000000c */
[----:B------:R-:W-:Y:S01]  /*1b30*/  SHF.L.U32 R13, R13, 0x17, RZ ;  /* 0x000000170d0d7819 */ /* 0x000fe200000006ff */
[----:B------:R-:W-:Y:S01]  /*1b40*/  FFMA R8, R65, 1.4426950216293334961, -R8 ;  /* 0x3fb8aa3b41087823 */ /* 0x000fe20000000808 */
[----:B------:R-:W-:-:S02]  /*1b50*/  FFMA.RM R4, R9, R2, 12582913 ;  /* 0x4b40000109047423 */ /* 0x000fc40000004002 */
[----:B------:R-:W2:Y:S01]  /*1b60*/  MUFU.EX2 R9, R12 ;  /* 0x0000000c00097308 */ /* 0x000ea20000000800 */
[----:B------:R-:W-:Y:S01]  /*1b70*/  FFMA R8, R65, 1.925963033500011079e-08, R8 ;  /* 0x32a5706041087823 */ /* 0x000fe20000000008 */
[----:B-1----:R-:W-:Y:S01]  /*1b80*/  FMUL R18, R15, R6 ;  /* 0x000000060f127220 */ /* 0x002fe20000400000 */
[----:B------:R-:W-:Y:S01]  /*1b90*/  FADD R6, R4, -12583039 ;  /* 0xcb40007f04067421 */ /* 0x000fe20000000000 */
[----:B------:R-:W-:-:S04]  /*1ba0*/  FFMA.SAT R15, R67, R0, 0.5 ;  /* 0x3f000000430f7423 */ /* 0x000fc80000002000 */
[----:B------:R-:W1:Y:S01]  /*1bb0*/  MUFU.EX2 R8, R8 ;  /* 0x0000000800087308 */ /* 0x000e620000000800 */
[----:B------:R-:W-:Y:S01]  /*1bc0*/  SHF.L.U32 R4, R4, 0x17, RZ ;  /* 0x0000001704047819 */ /* 0x000fe200000006ff */
[----:B------:R-:W-:Y:S01]  /*1bd0*/  FFMA R6, R69, 1.4426950216293334961, -R6 ;  /* 0x3fb8aa3b45067823 */ /* 0x000fe20000000806 */
[----:B------:R-:W-:-:S03]  /*1be0*/  FFMA.RM R15, R15, R2, 12582913 ;  /* 0x4b4000010f0f7423 */ /* 0x000fc60000004002 */
[----:B------:R-:W-:Y:S01]  /*1bf0*/  FFMA R6, R69, 1.925963033500011079e-08, R6 ;  /* 0x32a5706045067823 */ /* 0x000fe20000000006 */
[----:B------:R-:W-:Y:S01]  /*1c00*/  FADD R14, R15, -12583039 ;  /* 0xcb40007f0f0e7421 */ /* 0x000fe20000000000 */
[----:B--2---:R-:W-:Y:S01]  /*1c10*/  FMUL R16, R10, R9 ;  /* 0x000000090a107220 */ /* 0x004fe20000400000 */
[----:B------:R-:W-:Y:S02]  /*1c20*/  FFMA.SAT R9, R73, R0, 0.5 ;  /* 0x3f00000049097423 */ /* 0x000fe40000002000 */
[----:B------:R-:W-:-:S04]  /*1c30*/  FFMA R14, R67, 1.4426950216293334961, -R14 ;  /* 0x3fb8aa3b430e7823 */ /* 0x000fc8000000080e */
[----:B------:R-:W-:Y:S01]  /*1c40*/  FFMA R14, R67, 1.925963033500011079e-08, R14 ;  /* 0x32a57060430e7823 */ /* 0x000fe2000000000e */
[----:B-1----:R-:W-:Y:S01]  /*1c50*/  FMUL R17, R13, R8 ;  /* 0x000000080d117220 */ /* 0x002fe20000400000 */
[----:B------:R-:W-:Y:S01]  /*1c60*/  FFMA.RM R8, R9, R2, 12582913 ;  /* 0x4b40000109087423 */ /* 0x000fe20000004002 */
[----:B------:R-:W-:Y:S01]  /*1c70*/  FFMA.SAT R13, R71, R0, 0.5 ;  /* 0x3f000000470d7423 */ /* 0x000fe20000002000 */
[----:B------:R1:W2:Y:S02]  /*1c80*/  MUFU.EX2 R9, R6 ;  /* 0x0000000600097308 */ /* 0x0002a40000000800 */
[C---:B------:R-:W-:Y:S01]  /*1c90*/  FADD R10, R8.reuse, -12583039 ;  /* 0xcb40007f080a7421 */ /* 0x040fe20000000000 */
[----:B------:R-:W-:Y:S01]  /*1ca0*/  FFMA.RM R13, R13, R2, 12582913 ;  /* 0x4b4000010d0d7423 */ /* 0x000fe20000004002 */
[----:B------:R-:W-:Y:S02]  /*1cb0*/  SHF.L.U32 R8, R8, 0x17, RZ ;  /* 0x0000001708087819 */ /* 0x000fe400000006ff */
[----:B------:R-:W-:-:S02]  /*1cc0*/  FFMA R10, R73, 1.4426950216293334961, -R10 ;  /* 0x3fb8aa3b490a7823 */ /* 0x000fc4000000080a */
[----:B------:R-:W3:Y:S01]  /*1cd0*/  MUFU.EX2 R14, R14 ;  /* 0x0000000e000e7308 */ /* 0x000ee20000000800 */
[----:B-1----:R-:W-:Y:S01]  /*1ce0*/  SHF.L.U32 R6, R13, 0x17, RZ ;  /* 0x000000170d067819 */ /* 0x002fe200000006ff */
[----:B------:R-:W-:-:S06]  /*1cf0*/  FFMA R73, R73, 1.925963033500011079e-08, R10 ;  /* 0x32a5706049497823 */ /* 0x000fcc000000000a */
[----:B------:R-:W1:Y:S01]  /*1d00*/  MUFU.EX2 R73, R73 ;  /* 0x0000004900497308 */ /* 0x000e620000000800 */
[----:B--2---:R-:W-:Y:S01]  /*1d10*/  FMUL R10, R4, R9 ;  /* 0x00000009040a7220 */ /* 0x004fe20000400000 */
[----:B------:R-:W-:Y:S01]  /*1d20*/  FADD R4, R13, -12583039 ;  /* 0xcb40007f0d047421 */ /* 0x000fe20000000000 */
[----:B------:R-:W-:Y:S01]  /*1d30*/  SHF.L.U32 R9, R15, 0x17, RZ ;  /* 0x000000170f097819 */ /* 0x000fe200000006ff */
[----:B------:R-:W-:Y:S02]  /*1d40*/  FFMA.SAT R15, R75, R0, 0.5 ;  /* 0x3f0000004b0f7423 */ /* 0x000fe40000002000 */
[----:B------:R-:W-:Y:S02]  /*1d50*/  FFMA R4, R71, 1.4426950216293334961, -R4 ;  /* 0x3fb8aa3b47047823 */ /* 0x000fe40000000804 */
[----:B------:R-:W-:Y:S01]  /*1d60*/  FFMA.RM R15, R15, R2, 12582913 ;  /* 0x4b4000010f0f7423 */ /* 0x000fe20000004002 */
[----:B---3--:R-:W-:Y:S01]  /*1d70*/  FMUL R9, R9, R14 ;  /* 0x0000000e09097220 */ /* 0x008fe20000400000 */
[----:B------:R-:W-:-:S02]  /*1d80*/  FFMA R71, R71, 1.925963033500011079e-08, R4 ;  /* 0x32a5706047477823 */ /* 0x000fc40000000004 */
[----:B------:R-:W-:-:S04]  /*1d90*/  FADD R4, R15, -12583039 ;  /* 0xcb40007f0f047421 */ /* 0x000fc80000000000 */
[C---:B------:R-:W-:Y:S01]  /*1da0*/  FFMA R4, R75.reuse, 1.4426950216293334961, -R4 ;  /* 0x3fb8aa3b4b047823 */ /* 0x040fe20000000804 */
[----:B------:R-:W2:Y:S01]  /*1db0*/  MUFU.EX2 R71, R71 ;  /* 0x0000004700477308 */ /* 0x000ea20000000800 */
[----:B-1----:R-:W-:Y:S02]  /*1dc0*/  FMUL R8, R8, R73 ;  /* 0x0000004908087220 */ /* 0x002fe40000400000 */
[----:B------:R-:W-:Y:S01]  /*1dd0*/  FFMA R75, R75, 1.925963033500011079e-08, R4 ;  /* 0x32a570604b4b7823 */ /* 0x000fe20000000004 */
[----:B------:R-:W-:Y:S01]  /*1de0*/  FFMA.RM R4, R41, R2, 12582913 ;  /* 0x4b40000129047423 */ /* 0x000fe20000004002 */
[----:B------:R-:W-:-:S03]  /*1df0*/  FFMA.SAT R41, R11, R0, 0.5 ;  /* 0x3f0000000b297423 */ /* 0x000fc60000002000 */
[----:B------:R-:W-:Y:S01]  /*1e00*/  FADD R12, R4, -12583039 ;  /* 0xcb40007f040c7421 */ /* 0x000fe20000000000 */
[----:B------:R-:W1:Y:S03]  /*1e10*/  MUFU.EX2 R75, R75 ;  /* 0x0000004b004b7308 */ /* 0x000e660000000800 */
[----:B------:R-:W-:-:S04]  /*1e20*/  FFMA R12, R7, 1.4426950216293334961, -R12 ;  /* 0x3fb8aa3b070c7823 */ /* 0x000fc8000000080c */
[----:B------:R-:W-:Y:S01]  /*1e30*/  FFMA R13, R7, 1.925963033500011079e-08, R12 ;  /* 0x32a57060070d7823 */ /* 0x000fe2000000000c */
[----:B------:R-:W-:Y:S01]  /*1e40*/  FFMA.RM R12, R41, R2, 12582913 ;  /* 0x4b400001290c7423 */ /* 0x000fe20000004002 */
[----:B--2---:R-:W-:Y:S02]  /*1e50*/  FMUL R7, R6, R71 ;  /* 0x0000004706077220 */ /* 0x004fe40000400000 */
[----:B------:R-:W2:Y:S01]  /*1e60*/  MUFU.EX2 R38, R13 ;  /* 0x0000000d00267308 */ /* 0x000ea20000000800 */
[----:B------:R-:W-:-:S04]  /*1e70*/  FADD R6, R12, -12583039 ;  /* 0xcb40007f0c067421 */ /* 0x000fc80000000000 */
[----:B------:R-:W-:-:S04]  /*1e80*/  FFMA R6, R11, 1.4426950216293334961, -R6 ;  /* 0x3fb8aa3b0b067823 */ /* 0x000fc80000000806 */
[----:B------:R-:W-:Y:S01]  /*1e90*/  FFMA R40, R11, 1.925963033500011079e-08, R6 ;  /* 0x32a570600b287823 */ /* 0x000fe20000000006 */
[-C--:B------:R-:W-:Y:S01]  /*1ea0*/  FFMA.SAT R11, R5, R0.reuse, 0.5 ;  /* 0x3f000000050b7423 */ /* 0x080fe20000002000 */
[----:B------:R-:W-:Y:S01]  /*1eb0*/  SHF.L.U32 R6, R15, 0x17, RZ ;  /* 0x000000170f067819 */ /* 0x000fe200000006ff */
[----:B------:R-:W-:Y:S02]  /*1ec0*/  FFMA.SAT R15, R39, R0, 0.5 ;  /* 0x3f000000270f7423 */ /* 0x000fe40000002000 */
[----:B------:R-:W-:Y:S02]  /*1ed0*/  FFMA.RM R11, R11, R2, 12582913 ;  /* 0x4b4000010b0b7423 */ /* 0x000fe40000004002 */
[----:B-1----:R-:W-:Y:S02]  /*1ee0*/  FMUL R6, R6, R75 ;  /* 0x0000004b06067220 */ /* 0x002fe40000400000 */
        /* <DEDUP_REMOVED lines=8> */
[----:B------:R-:W1:Y:S01]  /*1f70*/  MUFU.EX2 R15, R40 ;  /* 0x00000028000f7308 */ /* 0x000e620000000800 */
[----:B------:R-:W-:-:S03]  /*1f80*/  FADD R14, R0, -12583039 ;  /* 0xcb40007f000e7421 */ /* 0x000fc60000000000 */
[----:B--2---:R-:W-:Y:S01]  /*1f90*/  FMUL R5, R5, R38 ;  /* 0x0000002605057220 */ /* 0x004fe20000400000 */
[----:B------:R-:W-:-:S04]  /*1fa0*/  FFMA R14, R3, 1.4426950216293334961, -R14 ;  /* 0x3fb8aa3b030e7823 */ /* 0x000fc8000000080e */
[----:B------:R-:W-:Y:S01]  /*1fb0*/  FFMA R46, R3, 1.925963033500011079e-08, R14 ;  /* 0x32a57060032e7823 */ /* 0x000fe2000000000e */
[----:B------:R-:W-:Y:S01]  /*1fc0*/  FADD R14, R2, -12583039 ;  /* 0xcb40007f020e7421 */ /* 0x000fe20000000000 */
[----:B------:R-:W-:Y:S02]  /*1fd0*/  FADD R3, RZ, R30 ;  /* 0x0000001eff037221 */ /* 0x000fe40000000000 */
[----:B------:R-:W-:Y:S01]  /*1fe0*/  MUFU.EX2 R13, R46 ;  /* 0x0000002e000d7308 */ /* 0x000fe20000000800 */
[----:B------:R-:W-:-:S04]  /*1ff0*/  FFMA R14, R39, 1.4426950216293334961, -R14 ;  /* 0x3fb8aa3b270e7823 */ /* 0x000fc8000000080e */
[----:B------:R-:W-:Y:S01]  /*2000*/  FFMA R39, R39, 1.925963033500011079e-08, R14 ;  /* 0x32a5706027277823 */ /* 0x000fe2000000000e */
[----:B------:R-:W-:-:S04]  /*2010*/  FADD R14, R3, R24 ;  /* 0x00000018030e7221 */ /* 0x000fc80000000000 */
[----:B------:R-:W-:Y:S01]  /*2020*/  FADD R3, R14, R25 ;  /* 0x000000190e037221 */ /* 0x000fe20000000000 */
[----:B------:R-:W-:Y:S03]  /*2030*/  MUFU.EX2 R39, R39 ;  /* 0x0000002700277308 */ /* 0x000fe60000000800 */
        /* <DEDUP_REMOVED lines=16> */
[----:B------:R-:W2:Y:S02]  /*2140*/  MUFU.EX2 R14, R41 ;  /* 0x00000029000e7308 */ /* 0x000ea40000000800 */
        /* <DEDUP_REMOVED lines=8> */
[----:B--2---:R-:W-:Y:S01]  /*21d0*/  FMUL R3, R11, R14 ;  /* 0x0000000e0b037220 */ /* 0x004fe20000400000 */
[----:B------:R-:W-:Y:S02]  /*21e0*/  SHF.L.U32 R14, R2, 0x17, RZ ;  /* 0x00000017020e7819 */ /* 0x000fe400000006ff */
[----:B------:R-:W-:Y:S01]  /*21f0*/  FADD R11, R12, R5 ;  /* 0x000000050c0b7221 */ /* 0x000fe20000000000 */
[----:B------:R-:W-:-:S03]  /*2200*/  SHF.L.U32 R12, R0, 0x17, RZ ;  /* 0x00000017000c7819 */ /* 0x000fc600000006ff */
[----:B------:R-:W-:Y:S02]  /*2210*/  FADD R0, R11, R4 ;  /* 0x000000040b007221 */ /* 0x000fe40000000000 */
[----:B------:R-:W-:Y:S02]  /*2220*/  FMUL R2, R12, R13 ;  /* 0x0000000d0c027220 */ /* 0x000fe40000400000 */
[----:B------:R-:W-:Y:S01]  /*2230*/  FADD R11, R0, R3 ;  /* 0x00000003000b7221 */ /* 0x000fe20000000000 */
        /* <DEDUP_REMOVED lines=12> */
.L_x_22783:
        /* <DEDUP_REMOVED lines=12> */
[----:B01----:R-:W-:Y:S05]  /*23c0*/  CALL.REL.NOINC `($__internal_452_$__cuda_sm3x_div_rn_noftz_f32_slowpath) ;  /* 0x0000003c00387944 */ /* 0x003fea0003c00000 */
[----:B------:R-:W-:-:S07]  /*23d0*/  MOV R12, R11 ;  /* 0x0000000b000c7202 */ /* 0x000fce0000000f00 */
.L_x_22712:
[----:B------:R-:W-:Y:S05]  /*23e0*/  BSYNC.RECONVERGENT B2 ;  /* 0x0000000000027941 */ /* 0x000fea0003800200 */
.L_x_22711:
        /* <DEDUP_REMOVED lines=12> */
[----:B01----:R-:W-:Y:S05]  /*24b0*/  CALL.REL.NOINC `($__internal_452_$__cuda_sm3x_div_rn_noftz_f32_slowpath) ;  /* 0x0000003800fc7944 */ /* 0x003fea0003c00000 */
[----:B------:R-:W-:-:S07]  /*24c0*/  MOV R13, R11 ;  /* 0x0000000b000d7202 */ /* 0x000fce0000000f00 */
.L_x_22714:
[----:B------:R-:W-:Y:S05]  /*24d0*/  BSYNC.RECONVERGENT B2 ;  /* 0x0000000000027941 */ /* 0x000fea0003800200 */
.L_x_22713:
        /* <DEDUP_REMOVED lines=14> */
.L_x_22716:
[----:B------:R-:W-:Y:S05]  /*25c0*/  BSYNC.RECONVERGENT B2 ;  /* 0x0000000000027941 */ /* 0x000fea0003800200 */
.L_x_22715:
        /* <DEDUP_REMOVED lines=14> */
.L_x_22718:
[----:B------:R-:W-:Y:S05]  /*26b0*/  BSYNC.RECONVERGENT B2 ;  /* 0x0000000000027941 */ /* 0x000fea0003800200 */
.L_x_22717:
        /* <DEDUP_REMOVED lines=14> */
.L_x_22720:
[----:B------:R-:W-:Y:S05]  /*27a0*/  BSYNC.RECONVERGENT B2 ;  /* 0x0000000000027941 */ /* 0x000fea0003800200 */
.L_x_22719:
        /* <DEDUP_REMOVED lines=14> */
.L_x_22722:
[----:B------:R-:W-:Y:S05]  /*2890*/  BSYNC.RECONVERGENT B2 ;  /* 0x0000000000027941 */ /* 0x000fea0003800200 */
.L_x_22721:
        /* <DEDUP_REMOVED lines=14> */
.L_x_22724:
[----:B------:R-:W-:Y:S05]  /*2980*/  BSYNC.RECONVERGENT B2 ;  /* 0x0000000000027941 */ /* 0x000fea0003800200 */
.L_x_22723:
        /* <DEDUP_REMOVED lines=14> */
.L_x_22726:
[----:B------:R-:W-:Y:S05]  /*2a70*/  BSYNC.RECONVERGENT B2 ;  /* 0x0000000000027941 */ /* 0x000fea0003800200 */
.L_x_22725:
        /* <DEDUP_REMOVED lines=14> */
.L_x_22728:
[----:B------:R-:W-:Y:S05]  /*2b60*/  BSYNC.RECONVERGENT B2 ;  /* 0x0000000000027941 */ /* 0x000fea0003800200 */
.L_x_22727:
        /* <DEDUP_REMOVED lines=14> */
.L_x_22730:
[----:B------:R-:W-:Y:S05]  /*2c50*/  BSYNC.RECONVERGENT B2 ;  /* 0x0000000000027941 */ /* 0x000fea0003800200 */
.L_x_22729:
        /* <DEDUP_REMOVED lines=14> */
.L_x_22732:
[----:B------:R-:W-:Y:S05]  /*2d40*/  BSYNC.RECONVERGENT B2 ;  /* 0x0000000000027941 */ /* 0x000fea0003800200 */
.L_x_22731:
        /* <DEDUP_REMOVED lines=14> */
.L_x_22734:
[----:B------:R-:W-:Y:S05]  /*2e30*/  BSYNC.RECONVERGENT B2 ;  /* 0x0000000000027941 */ /* 0x000fea0003800200 */
.L_x_22733:
        /* <DEDUP_REMOVED lines=14> */
.L_x_22736:
[----:B------:R-:W-:Y:S05]  /*2f20*/  BSYNC.RECONVERGENT B2 ;  /* 0x0000000000027941 */ /* 0x000fea0003800200 */
.L_x_22735:
        /* <DEDUP_REMOVED lines=14> */
.L_x_22738:
[----:B------:R-:W-:Y:S05]  /*3010*/  BSYNC.RECONVERGENT B2 ;  /* 0x0000000000027941 */ /* 0x000fea0003800200 */
.L_x_22737:
        /* <DEDUP_REMOVED lines=14> */
.L_x_22740:
[----:B------:R-:W-:Y:S05]  /*3100*/  BSYNC.RECONVERGENT B2 ;  /* 0x0000000000027941 */ /* 0x000fea0003800200 */
.L_x_22739:
        /* <DEDUP_REMOVED lines=14> */
.L_x_22742:
[----:B------:R-:W-:Y:S05]  /*31f0*/  BSYNC.RECONVERGENT B2 ;  /* 0x0000000000027941 */ /* 0x000fea0003800200 */
.L_x_22741:
        /* <DEDUP_REMOVED lines=14> */
.L_x_22744:
[----:B------:R-:W-:Y:S05]  /*32e0*/  BSYNC.RECONVERGENT B2 ;  /* 0x0000000000027941 */ /* 0x000fea0003800200 */
.L_x_22743:
        /* <DEDUP_REMOVED lines=14> */
.L_x_22746:
[----:B------:R-:W-:Y:S05]  /*33d0*/  BSYNC.RECONVERGENT B2 ;  /* 0x0000000000027941 */ /* 0x000fea0003800200 */
.L_x_22745:
        /* <DEDUP_REMOVED lines=14> */
.L_x_22748:
[----:B------:R-:W-:Y:S05]  /*34c0*/  BSYNC.RECONVERGENT B2 ;  /* 0x0000000000027941 */ /* 0x000fea0003800200 */
.L_x_22747:
        /* <DEDUP_REMOVED lines=14> */
.L_x_22750:
[----:B------:R-:W-:Y:S05]  /*35b0*/  BSYNC.RECONVERGENT B2 ;  /* 0x0000000000027941 */ /* 0x000fea0003800200 */
.L_x_22749:
        /* <DEDUP_REMOVED lines=14> */
.L_x_22752:
[----:B------:R-:W-:Y:S05]  /*36a0*/  BSYNC.RECONVERGENT B2 ;  /* 0x0000000000027941 */ /* 0x000fea0003800200 */
.L_x_22751:
        /* <DEDUP_REMOVED lines=14> */
.L_x_22754:
[----:B------:R-:W-:Y:S05]  /*3790*/  BSYNC.RECONVERGENT B2 ;  /* 0x0000000000027941 */ /* 0x000fea0003800200 */
.L_x_22753:
        /* <DEDUP_REMOVED lines=14> */
.L_x_22756:
[----:B------:R-:W-:Y:S05]  /*3880*/  BSYNC.RECONVERGENT B2 ;  /* 0x0000000000027941 */ /* 0x000fea0003800200 */
.L_x_22755:
        /* <DEDUP_REMOVED lines=12> */
[----:B0-----:R-:W-:Y:S05]  /*3950*/  CALL.REL.NOINC `($__internal_452_$__cuda_sm3x_div_rn_noftz_f32_slowpath) ;  /* 0x0000002400d47944 */ /* 0x001fea0003c00000 */
[----:B------:R-:W-:-:S07]  /*3960*/  MOV R41, R11 ;  /* 0x0000000b00297202 */ /* 0x000fce0000000f00 */
.L_x_22758:
[----:B------:R-:W-:Y:S05]  /*3970*/  BSYNC.RECONVERGENT B2 ;  /* 0x0000000000027941 */ /* 0x000fea0003800200 */
.L_x_22757:
        /* <DEDUP_REMOVED lines=12> */
[----:B0-----:R-:W-:Y:S05]  /*3a40*/  CALL.REL.NOINC `($__internal_452_$__cuda_sm3x_div_rn_noftz_f32_slowpath) ;  /* 0x0000002400987944 */ /* 0x001fea0003c00000 */
[----:B------:R-:W-:-:S07]  /*3a50*/  MOV R8, R11 ;  /* 0x0000000b00087202 */ /* 0x000fce0000000f00 */
.L_x_22760:
[----:B------:R-:W-:Y:S05]  /*3a60*/  BSYNC.RECONVERGENT B2 ;  /* 0x0000000000027941 */ /* 0x000fea0003800200 */
.L_x_22759:
        /* <DEDUP_REMOVED lines=14> */
.L_x_22762:
[----:B------:R-:W-:Y:S05]  /*3b50*/  BSYNC.RECONVERGENT B2 ;  /* 0x0000000000027941 */ /* 0x000fea0003800200 */
.L_x_22761:
        /* <DEDUP_REMOVED lines=14> */
.L_x_22764:
[----:B------:R-:W-:Y:S05]  /*3c40*/  BSYNC.RECONVERGENT B2 ;  /* 0x0000000000027941 */ /* 0x000fea0003800200 */
.L_x_22763:
        /* <DEDUP_REMOVED lines=14> */
.L_x_22766:
[----:B------:R-:W-:Y:S05]  /*3d30*/  BSYNC.RECONVERGENT B2 ;  /* 0x0000000000027941 */ /* 0x000fea0003800200 */
.L_x_22765:
        /* <DEDUP_REMOVED lines=14> */
.L_x_22768:
[----:B------:R-:W-:Y:S05]  /*3e20*/  BSYNC.RECONVERGENT B2 ;  /* 0x0000000000027941 */ /* 0x000fea0003800200 */
.L_x_22767:
        /* <DEDUP_REMOVED lines=14> */
.L_x_22770:
[----:B------:R-:W-:Y:S05]  /*3f10*/  BSYNC.RECONVERGENT B2 ;  /* 0x0000000000027941 */ /* 0x000fea0003800200 */
.L_x_22769:
        /* <DEDUP_REMOVED lines=14> */
[----:B------:R-:W-:Y:S02]  /*4000*/  R2UR UR10, R36 ;  /* 0x00000000240a72ca */ /* 0x000fe400000e0000 */
[----:B------:R-:W-:-:S02]  /*4010*/  SHF.L.U32 R10, R3, 0x2, RZ ;  /* 0x00000002030a7819 */ /* 0x000fc400000006ff */
[----:B------:R-:W-:Y:S02]  /*4020*/  IADD3.X R30, PT, PT, RZ, R0, RZ, P0, !PT ;  /* 0x00000000ff1e7210 */ /* 0x000fe400007fe4ff */
[----:B------:R-:W-:Y:S02]  /*4030*/  LOP3.LUT R10, R10, 0xfffffff8, RZ, 0xc0, !PT ;  /* 0xfffffff80a0a7812 */ /* 0x000fe400078ec0ff */
[----:B------:R-:W-:Y:S02]  /*4040*/  SHF.L.U64.HI R3, R3, 0x2, R30 ;  /* 0x0000000203037819 */ /* 0x000fe4000001021e */
[----:B------:R-:W-:Y:S02]  /*4050*/  IADD3 R10, P0, PT, R10, UR40, RZ ;  /* 0x000000280a0a7c10 */ /* 0x000fe4000ff1e0ff */
[----:B------:R-:W-:Y:S02]  /*4060*/  R2UR UR11, R37 ;  /* 0x00000000250b72ca */ /* 0x000fe400000e0000 */
[----:B------:R-:W-:-:S02]  /*4070*/  IADD3.X R11, PT, PT, R3, UR41, RZ, P0, !PT ;  /* 0x00000029030b7c10 */ /* 0x000fc400087fe4ff */
[----:B------:R-:W-:Y:S02]  /*4080*/  IADD3 R3, P0, PT, R2, 0x40, RZ ;  /* 0x0000004002037810 */ /* 0x000fe40007f1e0ff */
[----:B------:R-:W-:Y:S01]  /*4090*/  R2UR UR12, R36 ;  /* 0x00000000240c72ca */ /* 0x000fe200000e0000 */
[----:B------:R1:W-:Y:S01]  /*40a0*/  STG.E.64 desc[UR4][R10.64], R12 ;  /* 0x0000000c0a007986 */ /* 0x0003e2000c101b04 */
[----:B------:R-:W-:Y:S02]  /*40b0*/  IADD3.X R38, PT, PT, RZ, R0, RZ, P0, !PT ;  /* 0x00000000ff267210 */ /* 0x000fe400007fe4ff */
[----:B------:R-:W-:Y:S02]  /*40c0*/  R2UR UR13, R37 ;  /* 0x00000000250d72ca */ /* 0x000fe400000e0000 */
[----:B------:R-:W-:-:S04]  /*40d0*/  LEA.HI R3, P0, R38, R3, RZ, 0x1 ;  /* 0x0000000326037211 */ /* 0x000fc800078108ff */
[C---:B------:R-:W-:Y:S02]  /*40e0*/  SHF.L.U32 R30, R3.reuse, 0x2, RZ ;  /* 0x00000002031e7819 */ /* 0x040fe400000006ff */
[----:B------:R-:W-:Y:S02]  /*40f0*/  IADD3.X R38, PT, PT, RZ, R38, RZ, P0, !PT ;  /* 0x00000026ff267210 */ /* 0x000fe400007fe4ff */
[----:B------:R-:W-:Y:S02]  /*4100*/  LOP3.LUT R30, R30, 0xfffffff8, RZ, 0xc0, !PT ;  /* 0xfffffff81e1e7812 */ /* 0x000fe400078ec0ff */
[----:B------:R-:W-:Y:S02]  /*4110*/  SHF.L.U64.HI R3, R3, 0x2, R38 ;  /* 0x0000000203037819 */ /* 0x000fe40000010226 */
[----:B------:R-:W-:-:S04]  /*4120*/  IADD3 R30, P0, PT, R30, UR40, RZ ;  /* 0x000000281e1e7c10 */ /* 0x000fc8000ff1e0ff */
[----:B------:R-:W-:Y:S02]  /*4130*/  IADD3.X R31, PT, PT, R3, UR41, RZ, P0, !PT ;  /* 0x00000029031f7c10 */ /* 0x000fe400087fe4ff */
[----:B------:R-:W-:-:S03]  /*4140*/  IADD3 R3, P0, PT, R2, 0x80, RZ ;  /* 0x0000008002037810 */ /* 0x000fc60007f1e0ff */
[----:B------:R2:W-:Y:S01]  /*4150*/  STG.E.64 desc[UR4][R30.64], R14 ;  /* 0x0000000e1e007986 */ /* 0x0005e2000c101b04 */
[----:B-1----:R-:W-:-:S04]  /*4160*/  IADD3.X R12, PT, PT, RZ, R0, RZ, P0, !PT ;  /* 0x00000000ff0c7210 */ /* 0x002fc800007fe4ff */
[----:B------:R-:W-:-:S04]  /*4170*/  LEA.HI R3, P0, R12, R3, RZ, 0x1 ;  /* 0x000000030c037211 */ /* 0x000fc800078108ff */
[C---:B------:R-:W-:Y:S02]  /*4180*/  SHF.L.U32 R10, R3.reuse, 0x2, RZ ;  /* 0x00000002030a7819 */ /* 0x040fe400000006ff */
[----:B------:R-:W-:Y:S02]  /*4190*/  IADD3.X R12, PT, PT, RZ, R12, RZ, P0, !PT ;  /* 0x0000000cff0c7210 */ /* 0x000fe400007fe4ff */
[----:B------:R-:W-:Y:S02]  /*41a0*/  LOP3.LUT R10, R10, 0xfffffff8, RZ, 0xc0, !PT ;  /* 0xfffffff80a0a7812 */ /* 0x000fe400078ec0ff */
[----:B------:R-:W-:Y:S02]  /*41b0*/  SHF.L.U64.HI R3, R3, 0x2, R12 ;  /* 0x0000000203037819 */ /* 0x000fe4000001020c */
[----:B------:R-:W-:Y:S02]  /*41c0*/  IADD3 R10, P0, PT, R10, UR40, RZ ;  /* 0x000000280a0a7c10 */ /* 0x000fe4000ff1e0ff */
[----:B------:R-:W-:-:S02]  /*41d0*/  IADD3 R12, P1, PT, R2, 0x100, RZ ;  /* 0x00000100020c7810 */ /* 0x000fc40007f3e0ff */
[----:B------:R-:W-:Y:S02]  /*41e0*/  IADD3.X R11, PT, PT, R3, UR41, RZ, P0, !PT ;  /* 0x00000029030b7c10 */ /* 0x000fe400087fe4ff */
[C---:B------:R-:W-:Y:S02]  /*41f0*/  IADD3 R3, P0, PT, R2.reuse, 0xc0, RZ ;  /* 0x000000c002037810 */ /* 0x040fe40007f1e0ff */
[----:B--2---:R-:W-:Y:S01]  /*4200*/  IADD3 R14, P2, PT, R2, 0x140, RZ ;  /* 0x00000140020e7810 */ /* 0x004fe20007f5e0ff */
[----:B------:R1:W-:Y:S01]  /*4210*/  STG.E.64 desc[UR4][R10.64], R24 ;  /* 0x000000180a007986 */ /* 0x0003e2000c101b04 */
[-C--:B------:R-:W-:Y:S02]  /*4220*/  IADD3.X R30, PT, PT, RZ, R0.reuse, RZ, P0, !PT ;  /* 0x00000000ff1e7210 */ /* 0x080fe400007fe4ff */
[----:B------:R-:W-:Y:S02]  /*4230*/  IADD3.X R13, PT, PT, RZ, R0, RZ, P1, !PT ;  /* 0x00000000ff0d7210 */ /* 0x000fe40000ffe4ff */
[----:B------:R-:W-:-:S02]  /*4240*/  LEA.HI R15, P0, R30, R3, RZ, 0x1 ;  /* 0x000000031e0f7211 */ /* 0x000fc400078108ff */
[----:B------:R-:W-:Y:S02]  /*4250*/  IADD3.X R3, PT, PT, RZ, R0, RZ, P2, !PT ;  /* 0x00000000ff037210 */ /* 0x000fe400017fe4ff */
[----:B------:R-:W-:Y:S02]  /*4260*/  LEA.HI R12, P1, R13, R12, RZ, 0x1 ;  /* 0x0000000c0d0c7211 */ /* 0x000fe400078308ff */
[----:B------:R-:W-:Y:S02]  /*4270*/  IADD3.X R30, PT, PT, RZ, R30, RZ, P0, !PT ;  /* 0x0000001eff1e7210 */ /* 0x000fe400007fe4ff */
[----:B------:R-:W-:Y:S02]  /*4280*/  LEA.HI R14, P0, R3, R14, RZ, 0x1 ;  /* 0x0000000e030e7211 */ /* 0x000fe400078108ff */
[----:B------:R-:W-:Y:S02]  /*4290*/  IADD3.X R13, PT, PT, RZ, R13, RZ, P1, !PT ;  /* 0x0000000dff0d7210 */ /* 0x000fe40000ffe4ff */
[----:B-1----:R-:W-:-:S02]  /*42a0*/  SHF.L.U32 R10, R15, 0x2, RZ ;  /* 0x000000020f0a7819 */ /* 0x002fc400000006ff */
[----:B------:R-:W-:Y:S02]  /*42b0*/  IADD3.X R3, PT, PT, RZ, R3, RZ, P0, !PT ;  /* 0x00000003ff037210 */ /* 0x000fe400007fe4ff */
[C---:B------:R-:W-:Y:S02]  /*42c0*/  SHF.L.U64.HI R13, R12.reuse, 0x2, R13 ;  /* 0x000000020c0d7819 */ /* 0x040fe4000001020d */
[----:B------:R-:W-:Y:S02]  /*42d0*/  SHF.L.U32 R12, R12, 0x2, RZ ;  /* 0x000000020c0c7819 */ /* 0x000fe400000006ff */
[----:B------:R-:W-:Y:S02]  /*42e0*/  LOP3.LUT R10, R10, 0xfffffff8, RZ, 0xc0, !PT ;  /* 0xfffffff80a0a7812 */ /* 0x000fe400078ec0ff */
[C---:B------:R-:W-:Y:S02]  /*42f0*/  SHF.L.U64.HI R3, R14.reuse, 0x2, R3 ;  /* 0x000000020e037819 */ /* 0x040fe40000010203 */
[----:B------:R-:W-:-:S02]  /*4300*/  SHF.L.U32 R14, R14, 0x2, RZ ;  /* 0x000000020e0e7819 */ /* 0x000fc400000006ff */
[----:B------:R-:W-:Y:S02]  /*4310*/  LOP3.LUT R12, R12, 0xfffffff8, RZ, 0xc0, !PT ;  /* 0xfffffff80c0c7812 */ /* 0x000fe400078ec0ff */
[----:B------:R-:W-:Y:S02]  /*4320*/  SHF.L.U64.HI R11, R15, 0x2, R30 ;  /* 0x000000020f0b7819 */ /* 0x000fe4000001021e */
[----:B------:R-:W-:Y:S02]  /*4330*/  IADD3 R10, P0, PT, R10, UR40, RZ ;  /* 0x000000280a0a7c10 */ /* 0x000fe4000ff1e0ff */
[----:B------:R-:W-:Y:S02]  /*4340*/  LOP3.LUT R14, R14, 0xfffffff8, RZ, 0xc0, !PT ;  /* 0xfffffff80e0e7812 */ /* 0x000fe400078ec0ff */
[----:B------:R-:W-:Y:S02]  /*4350*/  IADD3 R12, P1, PT, R12, UR40, RZ ;  /* 0x000000280c0c7c10 */ /* 0x000fe4000ff3e0ff */
[----:B------:R-:W-:-:S02]  /*4360*/  IADD3.X R11, PT, PT, R11, UR41, RZ, P0, !PT ;  /* 0x000000290b0b7c10 */ /* 0x000fc400087fe4ff */
[----:B------:R-:W-:Y:S02]  /*4370*/  IADD3 R14, P0, PT, R14, UR40, RZ ;  /* 0x000000280e0e7c10 */ /* 0x000fe4000ff1e0ff */
[----:B------:R-:W-:Y:S01]  /*4380*/  IADD3.X R13, PT, PT, R13, UR41, RZ, P1, !PT ;  /* 0x000000290d0d7c10 */ /* 0x000fe20008ffe4ff */
[----:B------:R1:W-:Y:S01]  /*4390*/  STG.E.64 desc[UR4][R10.64], R26 ;  /* 0x0000001a0a007986 */ /* 0x0003e2000c101b04 */
[----:B------:R-:W-:Y:S02]  /*43a0*/  IADD3.X R15, PT, PT, R3, UR41, RZ, P0, !PT ;  /* 0x00000029030f7c10 */ /* 0x000fe400087fe4ff */
[C---:B------:R-:W-:Y:S01]  /*43b0*/  IADD3 R46, P1, PT, R2.reuse, 0x180, RZ ;  /* 0x00000180022e7810 */ /* 0x040fe20007f3e0ff */
[----:B------:R2:W-:Y:S01]  /*43c0*/  STG.E.64 desc[UR6][R12.64], R28 ;  /* 0x0000001c0c007986 */ /* 0x0005e2000c101b06 */
[C---:B------:R-:W-:Y:S02]  /*43d0*/  IADD3 R38, P0, PT, R2.reuse, 0x200, RZ ;  /* 0x0000020002267810 */ /* 0x040fe40007f1e0ff */
[----:B------:R-:W-:Y:S01]  /*43e0*/  IADD3.X R25, PT, PT, RZ, R0, RZ, P1, !PT ;  /* 0x00000000ff197210 */ /* 0x000fe20000ffe4ff */
[----:B------:R3:W-:Y:S01]  /*43f0*/  STG.E.64 desc[UR8][R14.64], R34 ;  /* 0x000000220e007986 */ /* 0x0007e2000c101b08 */
[----:B------:R-:W-:-:S02]  /*4400*/  IADD3 R3, P1, PT, R2, 0x240, RZ ;  /* 0x0000024002037810 */ /* 0x000fc40007f3e0ff */
[----:B------:R-:W-:Y:S02]  /*4410*/  LEA.HI R46, P5, R25, R46, RZ, 0x1 ;  /* 0x0000002e192e7211 */ /* 0x000fe400078b08ff */
[C---:B------:R-:W-:Y:S02]  /*4420*/  IADD3 R31, P2, PT, R2.reuse, 0x280, RZ ;  /* 0x00000280021f7810 */ /* 0x040fe40007f5e0ff */
[----:B-1----:R-:W-:Y:S02]  /*4430*/  IADD3.X R27, PT, PT, RZ, R25, RZ, P5, !PT ;  /* 0x00000019ff1b7210 */ /* 0x002fe40002ffe4ff */
[----:B------:R-:W-:Y:S02]  /*4440*/  IADD3 R30, P3, PT, R2, 0x2c0, RZ ;  /* 0x000002c0021e7810 */ /* 0x000fe40007f7e0ff */
[-C--:B--2---:R-:W-:Y:S02]  /*4450*/  IADD3.X R12, PT, PT, RZ, R0.reuse, RZ, P6, !PT ;  /* 0x00000000ff0c7210 */ /* 0x084fe400037fe4ff */
[----:B------:R-:W-:-:S02]  /*4460*/  IADD3.X R13, PT, PT, RZ, R0, RZ, P0, !PT ;  /* 0x00000000ff0d7210 */ /* 0x000fc400007fe4ff */
[----:B------:R-:W-:Y:S02]  /*4470*/  LEA.HI R10, P0, R12, R39, RZ, 0x1 ;  /* 0x000000270c0a7211 */ /* 0x000fe400078108ff */
[C---:B------:R-:W-:Y:S02]  /*4480*/  IADD3 R26, P4, PT, R2.reuse, 0x300, RZ ;  /* 0x00000300021a7810 */ /* 0x040fe40007f9e0ff */
[----:B------:R-:W-:Y:S02]  /*4490*/  IADD3.X R11, PT, PT, RZ, R12, RZ, P0, !PT ;  /* 0x0000000cff0b7210 */ /* 0x000fe400007fe4ff */
[----:B------:R-:W-:Y:S02]  /*44a0*/  LEA.HI R12, P0, R13, R38, RZ, 0x1 ;  /* 0x000000260d0c7211 */ /* 0x000fe400078108ff */
        /* <DEDUP_REMOVED lines=8> */
[C---:B------:R-:W-:Y:S02]  /*4530*/  SHF.L.U64.HI R13, R12.reuse, 0x2, R13 ;  /* 0x000000020c0d7819 */ /* 0x040fe4000001020d */
[----:B------:R-:W-:Y:S02]  /*4540*/  SHF.L.U32 R12, R12, 0x2, RZ ;  /* 0x000000020c0c7819 */ /* 0x000fe400000006ff */
[----:B---3--:R-:W-:Y:S02]  /*4550*/  LEA.HI R15, P1, R28, R3, RZ, 0x1 ;  /* 0x000000031c0f7211 */ /* 0x008fe400078308ff */
[----:B------:R-:W-:Y:S02]  /*4560*/  SHF.L.U64.HI R3, R46, 0x2, R27 ;  /* 0x000000022e037819 */ /* 0x000fe4000001021b */
[----:B------:R-:W-:Y:S02]  /*4570*/  IADD3 R2, P0, PT, R2, UR40, RZ ;  /* 0x0000002802027c10 */ /* 0x000fe4000ff1e0ff */
[----:B------:R-:W-:-:S02]  /*4580*/  LOP3.LUT R10, R10, 0xfffffff8, RZ, 0xc0, !PT ;  /* 0xfffffff80a0a7812 */ /* 0x000fc400078ec0ff */
[----:B------:R-:W-:Y:S02]  /*4590*/  LOP3.LUT R12, R12, 0xfffffff8, RZ, 0xc0, !PT ;  /* 0xfffffff80c0c7812 */ /* 0x000fe400078ec0ff */
[----:B------:R-:W-:Y:S02]  /*45a0*/  IADD3.X R28, PT, PT, RZ, R28, RZ, P1, !PT ;  /* 0x0000001cff1c7210 */ /* 0x000fe40000ffe4ff */
[----:B------:R-:W-:Y:S02]  /*45b0*/  IADD3.X R3, PT, PT, R3, UR41, RZ, P0, !PT ;  /* 0x0000002903037c10 */ /* 0x000fe400087fe4ff */
[----:B------:R-:W-:Y:S02]  /*45c0*/  IADD3 R10, P1, PT, R10, UR40, RZ ;  /* 0x000000280a0a7c10 */ /* 0x000fe4000ff3e0ff */
[----:B------:R-:W-:Y:S01]  /*45d0*/  SHF.L.U32 R14, R15, 0x2, RZ ;  /* 0x000000020f0e7819 */ /* 0x000fe200000006ff */
[----:B------:R1:W-:Y:S01]  /*45e0*/  STG.E.64 desc[UR4][R2.64], R32 ;  /* 0x0000002002007986 */ /* 0x0003e2000c101b04 */
[----:B------:R-:W-:-:S02]  /*45f0*/  IADD3 R12, P0, PT, R12, UR40, RZ ;  /* 0x000000280c0c7c10 */ /* 0x000fc4000ff1e0ff */
[----:B------:R-:W-:Y:S02]  /*4600*/  IADD3.X R11, PT, PT, R11, UR41, RZ, P1, !PT ;  /* 0x000000290b0b7c10 */ /* 0x000fe40008ffe4ff */
[----:B------:R-:W-:Y:S02]  /*4610*/  LOP3.LUT R14, R14, 0xfffffff8, RZ, 0xc0, !PT ;  /* 0xfffffff80e0e7812 */ /* 0x000fe400078ec0ff */
[----:B------:R-:W-:Y:S01]  /*4620*/  IADD3.X R13, PT, PT, R13, UR41, RZ, P0, !PT ;  /* 0x000000290d0d7c10 */ /* 0x000fe200087fe4ff */
[----:B------:R2:W-:Y:S01]  /*4630*/  STG.E.64 desc[UR6][R10.64], R22 ;  /* 0x000000160a007986 */ /* 0x0005e2000c101b06 */
[----:B------:R-:W-:Y:S02]  /*4640*/  SHF.L.U64.HI R15, R15, 0x2, R28 ;  /* 0x000000020f0f7819 */ /* 0x000fe4000001021c */
[----:B------:R-:W-:Y:S01]  /*4650*/  IADD3.X R28, PT, PT, RZ, R0, RZ, P2, !PT ;  /* 0x00000000ff1c7210 */ /* 0x000fe200017fe4ff */
[----:B------:R3:W-:Y:S01]  /*4660*/  STG.E.64 desc[UR8][R12.64], R20 ;  /* 0x000000140c007986 */ /* 0x0007e2000c101b08 */
[----:B------:R-:W-:-:S02]  /*4670*/  IADD3 R14, P1, PT, R14, UR40, RZ ;  /* 0x000000280e0e7c10 */ /* 0x000fc4000ff3e0ff */
[-C--:B------:R-:W-:Y:S02]  /*4680*/  IADD3.X R27, PT, PT, RZ, R0.reuse, RZ, P4, !PT ;  /* 0x00000000ff1b7210 */ /* 0x080fe400027fe4ff */
[----:B------:R-:W-:Y:S02]  /*4690*/  IADD3.X R15, PT, PT, R15, UR41, RZ, P1, !PT ;  /* 0x000000290f0f7c10 */ /* 0x000fe40008ffe4ff */
[-C--:B------:R-:W-:Y:S02]  /*46a0*/  IADD3.X R29, PT, PT, RZ, R0.reuse, RZ, P3, !PT ;  /* 0x00000000ff1d7210 */ /* 0x080fe40001ffe4ff */
[-C--:B-1----:R-:W-:Y:S01]  /*46b0*/  IADD3.X R2, PT, PT, RZ, R0.reuse, RZ, P5, !PT ;  /* 0x00000000ff027210 */ /* 0x082fe20002ffe4ff */
[----:B------:R1:W-:Y:S01]  /*46c0*/  STG.E.64 desc[UR10][R14.64], R18 ;  /* 0x000000120e007986 */ /* 0x0003e2000c101b0a */
[----:B------:R-:W-:Y:S02]  /*46d0*/  IADD3.X R3, PT, PT, RZ, R0, RZ, P6, !PT ;  /* 0x00000000ff037210 */ /* 0x000fe400037fe4ff */
[----:B--2---:R-:W-:-:S02]  /*46e0*/  LEA.HI R10, P1, R29, R30, RZ, 0x1 ;  /* 0x0000001e1d0a7211 */ /* 0x004fc400078308ff */
[----:B---3--:R-:W-:Y:S02]  /*46f0*/  LEA.HI R13, P0, R28, R31, RZ, 0x1 ;  /* 0x0000001f1c0d7211 */ /* 0x008fe400078108ff */
[----:B------:R-:W-:Y:S02]  /*4700*/  LEA.HI R12, P2, R27, R26, RZ, 0x1 ;  /* 0x0000001a1b0c7211 */ /* 0x000fe400078508ff */
[----:B------:R-:W-:Y:S02]  /*4710*/  IADD3.X R0, PT, PT, RZ, R28, RZ, P0, !PT ;  /* 0x0000001cff007210 */ /* 0x000fe400007fe4ff */
[----:B------:R-:W-:Y:S02]  /*4720*/  IADD3.X R11, PT, PT, RZ, R29, RZ, P1, !PT ;  /* 0x0000001dff0b7210 */ /* 0x000fe40000ffe4ff */
[----:B-1----:R-:W-:Y:S02]  /*4730*/  SHF.L.U64.HI R19, R13, 0x2, R0 ;  /* 0x000000020d137819 */ /* 0x002fe40000010200 */
[----:B------:R-:W-:-:S02]  /*4740*/  LEA.HI R14, P0, R2, R25, RZ, 0x1 ;  /* 0x00000019020e7211 */ /* 0x000fc400078108ff */
[----:B------:R-:W-:Y:S02]  /*4750*/  SHF.L.U32 R0, R13, 0x2, RZ ;  /* 0x000000020d007819 */ /* 0x000fe400000006ff */
[----:B------:R-:W-:Y:S02]  /*4760*/  IADD3.X R13, PT, PT, RZ, R27, RZ, P2, !PT ;  /* 0x0000001bff0d7210 */ /* 0x000fe400017fe4ff */
        /* <DEDUP_REMOVED lines=11> */
[C---:B------:R-:W-:Y:S01]  /*4820*/  SHF.L.U64.HI R11, R10.reuse, 0x2, R11 ;  /* 0x000000020a0b7819 */ /* 0x040fe2000001020b */
[----:B------:R1:W-:Y:S01]  /*4830*/  STG.E.64 desc[UR4][R2.64], R16 ;  /* 0x0000001002007986 */ /* 0x0003e2000c101b04 */
[----:B------:R-:W-:Y:S02]  /*4840*/  IADD3.X R13, PT, PT, R13, UR41, RZ, P0, !PT ;  /* 0x000000290d0d7c10 */ /* 0x000fe400087fe4ff */
[----:B------:R-:W-:Y:S02]  /*4850*/  IADD3 R44, P0, PT, R45, R44, RZ ;  /* 0x0000002c2d2c7210 */ /* 0x000fe40007f1e0ff */
[----:B------:R-:W-:Y:S02]  /*4860*/  SHF.L.U32 R10, R10, 0x2, RZ ;  /* 0x000000020a0a7819 */ /* 0x000fe400000006ff */
[----:B------:R-:W-:-:S02]  /*4870*/  SHF.L.U64.HI R15, R14, 0x2, R15 ;  /* 0x000000020e0f7819 */ /* 0x000fc4000001020f */
[----:B------:R-:W-:Y:S02]  /*4880*/  SHF.L.U32 R14, R14, 0x2, RZ ;  /* 0x000000020e0e7819 */ /* 0x000fe400000006ff */
[----:B------:R-:W-:Y:S02]  /*4890*/  SHF.L.U32 R18, R18, 0x2, RZ ;  /* 0x0000000212127819 */ /* 0x000fe400000006ff */
[----:B------:R-:W-:Y:S02]  /*48a0*/  LEA.HI.X.SX32 R43, R45, R43, 0x1, P0 ;  /* 0x0000002b2d2b7211 */ /* 0x000fe400000f0eff */
[----:B------:R-:W-:Y:S02]  /*48b0*/  LOP3.LUT R10, R10, 0xfffffff8, RZ, 0xc0, !PT ;  /* 0xfffffff80a0a7812 */ /* 0x000fe400078ec0ff */
[----:B------:R-:W-:Y:S02]  /*48c0*/  ISETP.GE.U32.AND P0, PT, R44, UR44, PT ;  /* 0x0000002c2c007c0c */ /* 0x000fe4000bf06070 */
[----:B------:R-:W-:-:S02]  /*48d0*/  LOP3.LUT R14, R14, 0xfffffff8, RZ, 0xc0, !PT ;  /* 0xfffffff80e0e7812 */ /* 0x000fc400078ec0ff */
[----:B------:R-:W-:Y:S02]  /*48e0*/  LOP3.LUT R18, R18, 0xfffffff8, RZ, 0xc0, !PT ;  /* 0xfffffff812127812 */ /* 0x000fe400078ec0ff */
[----:B------:R-:W-:Y:S02]  /*48f0*/  IADD3 R10, P1, PT, R10, UR40, RZ ;  /* 0x000000280a0a7c10 */ /* 0x000fe4000ff3e0ff */
[----:B------:R-:W-:Y:S02]  /*4900*/  ISETP.GE.AND.EX P0, PT, R43, UR45, PT, P0 ;  /* 0x0000002d2b007c0c */ /* 0x000fe4000bf06300 */
[----:B------:R-:W-:Y:S02]  /*4910*/  IADD3 R14, P2, PT, R14, UR40, RZ ;  /* 0x000000280e0e7c10 */ /* 0x000fe4000ff5e0ff */
[----:B------:R-:W-:Y:S02]  /*4920*/  IADD3 R18, P3, PT, R18, UR40, RZ ;  /* 0x0000002812127c10 */ /* 0x000fe4000ff7e0ff */
[----:B------:R-:W-:-:S02]  /*4930*/  IADD3.X R11, PT, PT, R11, UR41, RZ, P1, !PT ;  /* 0x000000290b0b7c10 */ /* 0x000fc40008ffe4ff */
[----:B------:R-:W-:Y:S02]  /*4940*/  IADD3.X R15, PT, PT, R15, UR41, RZ, P2, !PT ;  /* 0x000000290f0f7c10 */ /* 0x000fe400097fe4ff */
[----:B------:R-:W-:Y:S01]  /*4950*/  IADD3.X R19, PT, PT, R0, UR41, RZ, P3, !PT ;  /* 0x0000002900137c10 */ /* 0x000fe20009ffe4ff */
[----:B------:R1:W-:Y:S04]  /*4960*/  STG.E.64 desc[UR6][R10.64], R40 ;  /* 0x000000280a007986 */ /* 0x0003e8000c101b06 */
[----:B------:R1:W-:Y:S04]  /*4970*/  STG.E.64 desc[UR8][R12.64], R8 ;  /* 0x000000080c007986 */ /* 0x0003e8000c101b08 */
[----:B------:R1:W-:Y:S04]  /*4980*/  STG.E.64 desc[UR10][R14.64], R6 ;  /* 0x000000060e007986 */ /* 0x0003e8000c101b0a */
[----:B------:R1:W-:Y:S01]  /*4990*/  STG.E.64 desc[UR12][R18.64], R4 ;  /* 0x0000000412007986 */ /* 0x0003e2000c101b0c */
[----:B------:R-:W-:Y:S05]  /*49a0*/  @!P0 BRA `(.L_x_22771) ;  /* 0xffffffb8002c8947 */ /* 0x000fea000383ffff */
[----:B------:R-:W-:Y:S05]  /*49b0*/  EXIT ;  /* 0x000000000000794d */ /* 0x000fea0003800000 */
.L_x_22710:
[----:B------:R-:W-:Y:S01]  /*49c0*/  BSSY B0, `(.L_x_22772) ;  /* 0x0000007000007945 */ /* 0x000fe20003800000 */
[----:B------:R-:W-:Y:S02]  /*49d0*/  MOV R12, 0x10 ;  /* 0x00000010000c7802 */ /* 0x000fe40000000f00 */
[----:B------:R-:W-:Y:S02]  /*49e0*/  MOV R11, 0x1f ;  /* 0x0000001f000b7802 */ /* 0x000fe40000000f00 */
[----:B------:R-:W-:-:S07]  /*49f0*/  MOV R15, 0xffffffff ;  /* 0xffffffff000f7802 */ /* 0x000fce0000000f00 */
[----:B0-----:R-:W-:Y:S05]  /*4a00*/  WARPSYNC.COLLECTIVE R15, `(.L_x_22773) ;  /* 0x000000000f087348 */ /* 0x001fea0003c00000 */
[----:B------:R1:W2:Y:S02]  /*4a10*/  SHFL.BFLY P6, R14, R13, R12, R11 ;  /* 0x0c00000c0d0e7389 */ /* 0x0002a400000c000b */
[----:B012---:R-:W-:Y:S05]  /*4a20*/  ENDCOLLECTIVE ;  /* 0x000000000000791b */ /* 0x007fea0003800000 */
.L_x_22773:
[----:B------:R-:W-:Y:S05]  /*4a30*/  BSYNC B0 ;  /* 0x0000000000007941 */ /* 0x000fea0003800000 */
.L_x_22772:
        /* <DEDUP_REMOVED lines=8> */
.L_x_22774:
[----:B------:R-:W-:Y:S01]  /*4ac0*/  HFMA2 R12, -RZ, RZ, 0, 2.384185791015625e-07 ;  /* 0x00000004ff0c7431 */ /* 0x000fe200000001ff */
[----:B------:R-:W-:-:S04]  /*4ad0*/  FMNMX R0, R13, R14, !PT ;  /* 0x0000000e0d007209 */ /* 0x000fc80007800000 */
[----:B------:R-:W-:-:S07]  /*4ae0*/  MOV R13, R0 ;  /* 0x00000000000d7202 */ /* 0x000fce0000000f00 */
[----:B------:R-:W-:Y:S05]  /*4af0*/  WARPSYNC.COLLECTIVE R15, `(.L_x_22775) ;  /* 0x000000000f087348 */ /* 0x000fea0003c00000 */
[----:B------:R0:W1:Y:S02]  /*4b00*/  SHFL.BFLY P6, R14, R13, R12, R11 ;  /* 0x0c00000c0d0e7389 */ /* 0x00006400000c000b */
[----:B01----:R-:W-:Y:S05]  /*4b10*/  ENDCOLLECTIVE ;  /* 0x000000000000791b */ /* 0x003fea0003800000 */
.L_x_22775:
[----:B------:R-:W-:Y:S01]  /*4b20*/  HFMA2 R12, -RZ, RZ, 0, 1.1920928955078125e-07 ;  /* 0x00000002ff0c7431 */ /* 0x000fe200000001ff */
[----:B------:R-:W-:-:S04]  /*4b30*/  FMNMX R2, R0, R14, !PT ;  /* 0x0000000e00027209 */ /* 0x000fc80007800000 */
[----:B------:R-:W-:-:S07]  /*4b40*/  MOV R13, R2 ;  /* 0x00000002000d7202 */ /* 0x000fce0000000f00 */
[----:B------:R-:W-:Y:S05]  /*4b50*/  WARPSYNC.COLLECTIVE R15, `(.L_x_22776) ;  /* 0x000000000f087348 */ /* 0x000fea0003c00000 */
[----:B------:R0:W1:Y:S02]  /*4b60*/  SHFL.BFLY P6, R14, R13, R12, R11 ;  /* 0x0c00000c0d0e7389 */ /* 0x00006400000c000b */
[----:B01----:R-:W-:Y:S05]  /*4b70*/  ENDCOLLECTIVE ;  /* 0x000000000000791b */ /* 0x003fea0003800000 */
.L_x_22776:
[----:B------:R-:W-:Y:S01]  /*4b80*/  HFMA2 R12, -RZ, RZ, 0, 5.9604644775390625e-08 ;  /* 0x00000001ff0c7431 */ /* 0x000fe200000001ff */
[----:B------:R-:W-:-:S04]  /*4b90*/  FMNMX R3, R2, R14, !PT ;  /* 0x0000000e02037209 */ /* 0x000fc80007800000 */
[----:B------:R-:W-:-:S07]  /*4ba0*/  MOV R13, R3 ;  /* 0x00000003000d7202 */ /* 0x000fce0000000f00 */
[----:B------:R-:W-:Y:S05]  /*4bb0*/  WARPSYNC.COLLECTIVE R15, `(.L_x_22777) ;  /* 0x000000000f087348 */ /* 0x000fea0003c00000 */
[----:B------:R0:W1:Y:S02]  /*4bc0*/  SHFL.BFLY P6, R14, R13, R12, R11 ;  /* 0x0c00000c0d0e7389 */ /* 0x00006400000c000b */
[----:B01----:R-:W-:Y:S05]  /*4bd0*/  ENDCOLLECTIVE ;  /* 0x000000000000791b */ /* 0x003fea0003800000 */
.L_x_22777:
        /* <DEDUP_REMOVED lines=251> */
[-C--:B------:R-:W-:Y:S01]  /*5b90*/  FFMA.SAT R3, R51, R39.reuse, 0.5 ;  /* 0x3f00000033037423 */ /* 0x080fe20000002027 */
[----:B------:R-:W-:Y:S01]  /*5ba0*/  FFMA.SAT R39, R14, R39, 0.5 ;  /* 0x3f0000000e277423 */ /* 0x000fe20000002027 */
[C---:B------:R-:W-:Y:S01]  /*5bb0*/  FADD R13, R11.reuse, -12583039 ;  /* 0xcb40007f0b0d7421 */ /* 0x040fe20000000000 */
[----:B------:R-:W-:Y:S01]  /*5bc0*/  SHF.L.U32 R2, R11, 0x17, RZ ;  /* 0x000000170b027819 */ /* 0x000fe200000006ff */
[-C--:B------:R-:W-:Y:S01]  /*5bd0*/  FFMA.RM R3, R3, R52.reuse, 12582913 ;  /* 0x4b40000103037423 */ /* 0x080fe20000004034 */
[----:B------:R-:W-:Y:S01]  /*5be0*/  FFMA.RM R39, R39, R52, 12582913 ;  /* 0x4b40000127277423 */ /* 0x000fe20000004034 */
[C---:B------:R-:W-:Y:S02]  /*5bf0*/  FFMA R13, R38.reuse, 1.4426950216293334961, -R13 ;  /* 0x3fb8aa3b260d7823 */ /* 0x040fe4000000080d */
[----:B------:R-:W-:Y:S01]  /*5c00*/  FADD R0, R3, -12583039 ;  /* 0xcb40007f03007421 */ /* 0x000fe20000000000 */
[----:B------:R-:W-:Y:S01]  /*5c10*/  FADD R11, R39, -12583039 ;  /* 0xcb40007f270b7421 */ /* 0x000fe20000000000 */
[----:B------:R-:W-:Y:S01]  /*5c20*/  SHF.L.U32 R3, R3, 0x17, RZ ;  /* 0x0000001703037819 */ /* 0x000fe200000006ff */
[----:B------:R-:W-:Y:S01]  /*5c30*/  FFMA R13, R38, 1.925963033500011079e-08, R13 ;  /* 0x32a57060260d7823 */ /* 0x000fe2000000000d */
[----:B------:R-:W-:Y:S01]  /*5c40*/  FFMA R0, R51, 1.4426950216293334961, -R0 ;  /* 0x3fb8aa3b33007823 */ /* 0x000fe20000000800 */
[----:B------:R-:W-:-:S03]  /*5c50*/  FFMA R11, R14, 1.4426950216293334961, -R11 ;  /* 0x3fb8aa3b0e0b7823 */ /* 0x000fc6000000080b */
[----:B------:R-:W-:Y:S01]  /*5c60*/  FFMA R0, R51, 1.925963033500011079e-08, R0 ;  /* 0x32a5706033007823 */ /* 0x000fe20000000000 */
[----:B------:R-:W-:Y:S01]  /*5c70*/  FFMA R14, R14, 1.925963033500011079e-08, R11 ;  /* 0x32a570600e0e7823 */ /* 0x000fe2000000000b */
[----:B------:R-:W0:Y:S08]  /*5c80*/  MUFU.EX2 R13, R13 ;  /* 0x0000000d000d7308 */ /* 0x000e300000000800 */
[----:B------:R-:W1:Y:S08]  /*5c90*/  MUFU.EX2 R0, R0 ;  /* 0x0000000000007308 */ /* 0x000e700000000800 */
[----:B------:R-:W2:Y:S01]  /*5ca0*/  MUFU.EX2 R11, R14 ;  /* 0x0000000e000b7308 */ /* 0x000ea20000000800 */
[----:B0-----:R-:W-:Y:S01]  /*5cb0*/  FMUL R2, R2, R13 ;  /* 0x0000000d02027220 */ /* 0x001fe20000400000 */
        /* <DEDUP_REMOVED lines=38> */
.L_x_22778:
[----:B------:R-:W-:Y:S02]  /*5f20*/  HFMA2 R12, -RZ, RZ, 0, 4.76837158203125e-07 ;  /* 0x00000008ff0c7431 */ /* 0x000fe400000001ff */
[----:B------:R-:W-:-:S05]  /*5f30*/  FADD R38, R13, R14 ;  /* 0x0000000e0d267221 */ /* 0x000fca0000000000 */
[----:B------:R-:W-:-:S07]  /*5f40*/  MOV R13, R38 ;  /* 0x00000026000d7202 */ /* 0x000fce0000000f00 */
[----:B------:R-:W-:Y:S05]  /*5f50*/  WARPSYNC.COLLECTIVE R15, `(.L_x_22779) ;  /* 0x000000000f087348 */ /* 0x000fea0003c00000 */
[----:B------:R0:W1:Y:S02]  /*5f60*/  SHFL.BFLY P6, R14, R13, R12, R11 ;  /* 0x0c00000c0d0e7389 */ /* 0x00006400000c000b */
[----:B01----:R-:W-:Y:S05]  /*5f70*/  ENDCOLLECTIVE ;  /* 0x000000000000791b */ /* 0x003fea0003800000 */
.L_x_22779:
[----:B------:R-:W-:Y:S02]  /*5f80*/  HFMA2 R12, -RZ, RZ, 0, 2.384185791015625e-07 ;  /* 0x00000004ff0c7431 */ /* 0x000fe400000001ff */
[----:B------:R-:W-:-:S05]  /*5f90*/  FADD R39, R38, R14 ;  /* 0x0000000e26277221 */ /* 0x000fca0000000000 */
[----:B------:R-:W-:-:S07]  /*5fa0*/  MOV R13, R39 ;  /* 0x00000027000d7202 */ /* 0x000fce0000000f00 */
[----:B------:R-:W-:Y:S05]  /*5fb0*/  WARPSYNC.COLLECTIVE R15, `(.L_x_22780) ;  /* 0x000000000f087348 */ /* 0x000fea0003c00000 */
[----:B------:R0:W1:Y:S02]  /*5fc0*/  SHFL.BFLY P6, R14, R13, R12, R11 ;  /* 0x0c00000c0d0e7389 */ /* 0x00006400000c000b */
[----:B01----:R-:W-:Y:S05]  /*5fd0*/  ENDCOLLECTIVE ;  /* 0x000000000000791b */ /* 0x003fea0003800000 */
.L_x_22780:
[----:B------:R-:W-:Y:S02]  /*5fe0*/  HFMA2 R12, -RZ, RZ, 0, 1.1920928955078125e-07 ;  /* 0x00000002ff0c7431 */ /* 0x000fe400000001ff */
[----:B------:R-:W-:-:S05]  /*5ff0*/  FADD R40, R39, R14 ;  /* 0x0000000e27287221 */ /* 0x000fca0000000000 */
[----:B------:R-:W-:-:S07]  /*6000*/  MOV R13, R40 ;  /* 0x00000028000d7202 */ /* 0x000fce0000000f00 */
[----:B------:R-:W-:Y:S05]  /*6010*/  WARPSYNC.COLLECTIVE R15, `(.L_x_22781) ;  /* 0x000000000f087348 */ /* 0x000fea0003c00000 */
[----:B------:R0:W1:Y:S02]  /*6020*/  SHFL.BFLY P6, R14, R13, R12, R11 ;  /* 0x0c00000c0d0e7389 */ /* 0x00006400000c000b */
[----:B01----:R-:W-:Y:S05]  /*6030*/  ENDCOLLECTIVE ;  /* 0x000000000000791b */ /* 0x003fea0003800000 */
.L_x_22781:
[----:B------:R-:W-:Y:S02]  /*6040*/  HFMA2 R12, -RZ, RZ, 0, 5.9604644775390625e-08 ;  /* 0x00000001ff0c7431 */ /* 0x000fe400000001ff */
[----:B------:R-:W-:-:S05]  /*6050*/  FADD R41, R40, R14 ;  /* 0x0000000e28297221 */ /* 0x000fca0000000000 */
[----:B------:R-:W-:-:S07]  /*6060*/  MOV R13, R41 ;  /* 0x00000029000d7202 */ /* 0x000fce0000000f00 */
[----:B------:R-:W-:Y:S05]  /*6070*/  WARPSYNC.COLLECTIVE R15, `(.L_x_22782) ;  /* 0x000000000f087348 */ /* 0x000fea0003c00000 */
[----:B------:R0:W1:Y:S02]  /*6080*/  SHFL.BFLY P6, R14, R13, R12, R11 ;  /* 0x0c00000c0d0e7389 */ /* 0x00006400000c000b */
[----:B01----:R-:W-:Y:S05]  /*6090*/  ENDCOLLECTIVE ;  /* 0x000000000000791b */ /* 0x003fea0003800000 */
.L_x_22782:
[----:B------:R-:W-:Y:S05]  /*60a0*/  BRA `(.L_x_22783) ;  /* 0xffffffc000947947 */ /* 0x000fea000383ffff */
        .weak           $__internal_452_$__cuda_sm3x_div_rn_noftz_f32_slowpath
        .type           $__internal_452_$__cuda_sm3x_div_rn_noftz_f32_slowpath,@function
        .size           $__internal_452_$__cuda_sm3x_div_rn_noftz_f32_slowpath,(.L_x_25904 - $__internal_452_$__cuda_sm3x_div_rn_noftz_f32_slowpath)
$__internal_452_$__cuda_sm3x_div_rn_noftz_f32_slowpath:
        /* <DEDUP_REMOVED lines=35> */
.L_x_22785:
        /* <DEDUP_REMOVED lines=51> */
.L_x_22792:
[----:B------:R-:W-:-:S04]  /*6610*/  LOP3.LUT R11, R11, 0x80000000, RZ, 0xc0, !PT ;  /* 0x800000000b0b7812 */ /* 0x000fc800078ec0ff */
[----:B------:R-:W-:Y:S01]  /*6620*/  LOP3.LUT R11, R11, 0x7f800000, RZ, 0xfc, !PT ;  /* 0x7f8000000b0b7812 */ /* 0x000fe200078efcff */
[----:B------:R-:W-:Y:S06]  /*6630*/  BRA `(.L_x_22793) ;  /* 0x0000000000047947 */ /* 0x000fec0003800000 */
.L_x_22791:
[----:B------:R-:W-:-:S07]  /*6640*/  LEA R11, R48, R11, 0x17 ;  /* 0x0000000b300b7211 */ /* 0x000fce00078eb8ff */
.L_x_22793:
[----:B------:R-:W-:Y:S05]  /*6650*/  BSYNC.RECONVERGENT B1 ;  /* 0x0000000000017941 */ /* 0x000fea0003800200 */
.L_x_22790:
[----:B------:R-:W-:Y:S05]  /*6660*/  BRA `(.L_x_22794) ;  /* 0x0000000000207947 */ /* 0x000fea0003800000 */
.L_x_22789:
[----:B------:R-:W-:-:S04]  /*6670*/  LOP3.LUT R11, R11, 0x80000000, R48, 0x48, !PT ;  /* 0x800000000b0b7812 */ /* 0x000fc800078e4830 */
[----:B------:R-:W-:Y:S01]  /*6680*/  LOP3.LUT R11, R11, 0x7f800000, RZ, 0xfc, !PT ;  /* 0x7f8000000b0b7812 */ /* 0x000fe200078efcff */
[----:B------:R-:W-:Y:S06]  /*6690*/  BRA `(.L_x_22794) ;  /* 0x0000000000147947 */ /* 0x000fec0003800000 */
.L_x_22788:
[----:B------:R-:W-:Y:S01]  /*66a0*/  LOP3.LUT R11, R11, 0x80000000, R48, 0x48, !PT ;  /* 0x800000000b0b7812 */ /* 0x000fe200078e4830 */
[----:B------:R-:W-:Y:S06]  /*66b0*/  BRA `(.L_x_22794) ;  /* 0x00000000000c7947 */ /* 0x000fec0003800000 */
.L_x_22787:
[----:B------:R-:W0:Y:S01]  /*66c0*/  MUFU.RSQ R11, -QNAN ;  /* 0xffc00000000b7908 */ /* 0x000e220000001400 */
[----:B------:R-:W-:Y:S05]  /*66d0*/  BRA `(.L_x_22794) ;  /* 0x0000000000047947 */ /* 0x000fea0003800000 */
.L_x_22786:
[----:B------:R-:W-:-:S07]  /*66e0*/  FADD.FTZ R11, R30, R11 ;  /* 0x0000000b1e0b7221 */ /* 0x000fce0000010000 */
.L_x_22794:
[----:B------:R-:W-:Y:S05]  /*66f0*/  BSYNC.RECONVERGENT B0 ;  /* 0x0000000000007941 */ /* 0x000fea0003800200 */
.L_x_22784:
[----:B------:R-:W-:-:S04]  /*6700*/  HFMA2 R39, -RZ, RZ, 0, 0 ;  /* 0x00000000ff277431 */ /* 0x000fc800000001ff */
[----:B0-----:R-:W-:Y:S05]  /*6710*/  RET.REL.NODEC R38 `(_Z15SoftmaxWarpImplI10DirectLoadIffE11DirectStoreIffEfLi2ELi30ELi32ELi1ELb0EL9Algorithm0EEvT_T0_ll) ;  /* 0xffffff9826387950 */ /* 0x001fea0003c3ffff */
.L_x_22795:
        /* <DEDUP_REMOVED lines=14> */
.L_x_25904:


//--------------------- .text._Z15SoftmaxWarpImplI10DirectLoadIffE11DirectStoreIffEfLi2ELi28ELi32ELi1ELb1EL9Algorithm0EEvT_T0_ll --------------------------
	.section	.text._Z15SoftmaxWarpImplI10DirectLoadIffE11DirectStoreIffEfLi2ELi28ELi32ELi1ELb1EL9Algorithm0EEvT_T0_ll,"ax",@progbits
	.align	128
        .global         _Z15SoftmaxWarpImplI10DirectLoadIffE11DirectStoreIffEfLi2ELi28ELi32ELi1ELb1EL9Algorithm0EEvT_T0_ll
        .type           _Z15SoftmaxWarpImplI10DirectLoadIffE11DirectStoreIffEfLi2ELi28ELi32ELi1ELb1EL9Algorithm0EEvT_T0_ll,@function
        .size           _Z15SoftmaxWarpImplI10DirectLoadIffE11DirectStoreIffEfLi2ELi28ELi32ELi1ELb1EL9Algorithm0EEvT_T0_ll,(.L_x_25905 - _Z15SoftmaxWarpImplI10DirectLoadIffE11DirectStoreIffEfLi2ELi28ELi32ELi1ELb1EL9Algorithm0EEvT_T0_ll)
        .other          _Z15SoftmaxWarpImplI10DirectLoadIffE11DirectStoreIffEfLi2ELi28ELi32ELi1ELb1EL9Algorithm0EEvT_T0_ll,@"STO_CUDA_ENTRY STV_DEFAULT"
_Z15SoftmaxWarpImplI10DirectLoadIffE11DirectStoreIffEfLi2ELi28ELi32ELi1ELb1EL9Algorithm0EEvT_T0_ll:
.text._Z15SoftmaxWarpImplI10DirectLoadIffE11DirectStoreIffEfLi2ELi28ELi32ELi1ELb1EL9Algorithm0EEvT_T0_ll:
        /* <DEDUP_REMOVED lines=24> */
.L_x_22796:
        /* <DEDUP_REMOVED lines=27> */
.L_x_22882:
[----:B-1----:R-:W1:Y:S01]  /*0330*/  LDC.64 R12, c[0x0][0x388] ;  /* 0x0000e200ff0c7b82 */ /* 0x002e620000000a00 */
        /* <DEDUP_REMOVED lines=25> */
[----:B------:R-:W2:Y:S01]  /*04d0*/  LDC.64 R24, c[0x0][0x388] ;  /* 0x0000e200ff187b82 */ /* 0x000ea20000000a00 */
[----:B------:R-:W-:Y:S01]  /*04e0*/  @!P6 IMAD.WIDE.U32 R4, R64, R4, R62 ;  /* 0x000000044004e225 */ /* 0x000fe200078e003e */
[----:B------:R-:W-:-:S02]  /*04f0*/  @!P3 SHF.L.U32 R11, R14, 0x2, RZ ;  /* 0x000000020e0bb819 */ /* 0x000fc400000006ff */
[----:B------:R-:W-:Y:S01]  /*0500*/  @!P3 IADD3.X R13, PT, PT, RZ, R13, RZ, P1, !PT ;  /* 0x0000000dff0db210 */ /* 0x000fe20000ffe4ff */
[----:B------:R-:W-:Y:S01]  /*0510*/  @!P4 IMAD.MOV.U32 R59, RZ, RZ, RZ ;  /* 0x000000ffff3bc224 */ /* 0x000fe200078e00ff */
[----:B------:R-:W-:Y:S02]  /*0520*/  @!P3 LOP3.LUT R11, R11, 0xfffffff8, RZ, 0xc0, !PT ;  /* 0xfffffff80b0bb812 */ /* 0x000fe400078ec0ff */
[----:B------:R-:W5:Y:S01]  /*0530*/  LDC.64 R2, c[0x0][0x388] ;  /* 0x0000e200ff027b82 */ /* 0x000f620000000a00 */
[----:B------:R-:W-:Y:S01]  /*0540*/  @!P6 IADD3 R19, PT, PT, R19, R5, RZ ;  /* 0x000000051313e210 */ /* 0x000fe20007ffe0ff */
[----:B---3--:R-:W-:Y:S01]  /*0550*/  @!P5 IMAD R5, R41, R16, RZ ;  /* 0x000000102905d224 */ /* 0x008fe200078e02ff */
[----:B-1----:R-:W-:Y:S01]  /*0560*/  @!P3 IADD3 R6, P1, PT, R11, R6, RZ ;  /* 0x000000060b06b210 */ /* 0x002fe20007f3e0ff */
[----:B------:R-:W-:Y:S01]  /*0570*/  @!P5 IMAD.WIDE.U32 R10, R64, R16, R60 ;  /* 0x00000010400ad225 */ /* 0x000fe200078e003c */
[----:B------:R-:W-:Y:S02]  /*0580*/  @!P6 LEA.HI R22, P2, R19, R4, RZ, 0x1 ;  /* 0x000000041316e211 */ /* 0x000fe400078508ff */
[----:B------:R-:W-:Y:S01]  /*0590*/  @!P3 SHF.L.U64.HI R14, R14, 0x2, R13 ;  /* 0x000000020e0eb819 */ /* 0x000fe2000001020d */
[----:B------:R-:W-:Y:S01]  /*05a0*/  @!P5 IMAD R21, R64, R17, R5 ;  /* 0x000000114015d224 */ /* 0x000fe200078e0205 */
[----:B------:R-:W-:Y:S01]  /*05b0*/  @!P6 SHF.L.U32 R15, R22, 0x2, RZ ;  /* 0x00000002160fe819 */ /* 0x000fe200000006ff */
[----:B------:R-:W1:Y:S01]  /*05c0*/  LDC.64 R16, c[0x0][0x380] ;  /* 0x0000e000ff107b82 */ /* 0x000e620000000a00 */
[----:B------:R-:W-:-:S02]  /*05d0*/  @!P6 IADD3.X R19, PT, PT, RZ, R19, RZ, P2, !PT ;  /* 0x00000013ff13e210 */ /* 0x000fc400017fe4ff */
[----:B------:R-:W-:Y:S02]  /*05e0*/  @!P5 IADD3 R21, PT, PT, R21, R11, RZ ;  /* 0x0000000b1515d210 */ /* 0x000fe40007ffe0ff */
[----:B------:R-:W-:Y:S02]  /*05f0*/  @!P3 IADD3.X R7, PT, PT, R14, R7, RZ, P1, !PT ;  /* 0x000000070e07b210 */ /* 0x000fe40000ffe4ff */
[----:B------:R-:W-:Y:S01]  /*0600*/  @!P6 LOP3.LUT R15, R15, 0xfffffff8, RZ, 0xc0, !PT ;  /* 0xfffffff80f0fe812 */ /* 0x000fe200078ec0ff */
[----:B------:R-:W3:Y:S01]  /*0610*/  LDC.64 R4, c[0x0][0x388] ;  /* 0x0000e200ff047b82 */ /* 0x000ee20000000a00 */
[----:B------:R-:W-:Y:S02]  /*0620*/  ISETP.GE.U32.AND P2, PT, R56, UR40, PT ;  /* 0x0000002838007c0c */ /* 0x000fe4000bf46070 */
[----:B------:R-:W-:Y:S02]  /*0630*/  @!P5 LEA.HI R20, P1, R21, R10, RZ, 0x1 ;  /* 0x0000000a1514d211 */ /* 0x000fe400078308ff */
[----:B----4-:R-:W-:Y:S01]  /*0640*/  @!P6 IADD3 R8, P0, PT, R15, R8, RZ ;  /* 0x000000080f08e210 */ /* 0x010fe20007f1e0ff */
[-C--:B-----5:R-:W-:Y:S01]  /*0650*/  @!P4 IMAD R11, R41, R2.reuse, RZ ;  /* 0x00000002290bc224 */ /* 0x0a0fe200078e02ff */
[----:B------:R-:W-:Y:S01]  /*0660*/  ISETP.GE.AND.EX P3, PT, RZ, UR41, PT, P2 ;  /* 0x00000029ff007c0c */ /* 0x000fe2000bf66320 */
[----:B------:R-:W4:Y:S01]  /*0670*/  LDC.64 R68, c[0x0][0x388] ;  /* 0x0000e200ff447b82 */ /* 0x000f220000000a00 */
[----:B------:R-:W-:Y:S01]  /*0680*/  @!P6 SHF.L.U64.HI R22, R22, 0x2, R19 ;  /* 0x000000021616e819 */ /* 0x000fe20000010213 */
[----:B------:R-:W-:Y:S01]  /*0690*/  @!P4 IMAD R23, R64, R3, R11 ;  /* 0x000000034017c224 */ /* 0x000fe200078e020b */
[----:B------:R-:W-:Y:S01]  /*06a0*/  @!P5 SHF.L.U32 R15, R20, 0x2, RZ ;  /* 0x00000002140fd819 */ /* 0x000fe200000006ff */
[----:B------:R-:W-:Y:S01]  /*06b0*/  @!P4 IMAD.WIDE.U32 R10, R64, R2, R58 ;  /* 0x00000002400ac225 */ /* 0x000fe200078e003a */
[----:B------:R-:W-:-:S02]  /*06c0*/  @!P5 IADD3.X R21, PT, PT, RZ, R21, RZ, P1, !PT ;  /* 0x00000015ff15d210 */ /* 0x000fc40000ffe4ff */
[----:B------:R-:W-:Y:S01]  /*06d0*/  @!P5 LOP3.LUT R15, R15, 0xfffffff8, RZ, 0xc0, !PT ;  /* 0xfffffff80f0fd812 */ /* 0x000fe200078ec0ff */
[----:B------:R-:W5:Y:S01]  /*06e0*/  LDC.64 R18, c[0x0][0x380] ;  /* 0x0000e000ff127b82 */ /* 0x000f620000000a00 */
[----:B------:R-:W-:Y:S02]  /*06f0*/  @!P6 IADD3.X R9, PT, PT, R22, R9, RZ, P0, !PT ;  /* 0x000000091609e210 */ /* 0x000fe400007fe4ff */
[----:B------:R-:W-:Y:S02]  /*0700*/  @!P5 SHF.L.U64.HI R20, R20, 0x2, R21 ;  /* 0x000000021414d819 */ /* 0x000fe40000010215 */
[----:B-1----:R-:W-:Y:S02]  /*0710*/  @!P5 IADD3 R16, P0, PT, R15, R16, RZ ;  /* 0x000000100f10d210 */ /* 0x002fe40007f1e0ff */
[----:B------:R-:W-:Y:S01]  /*0720*/  @!P4 IADD3 R15, PT, PT, R23, R11, RZ ;  /* 0x0000000b170fc210 */ /* 0x000fe20007ffe0ff */
[----:B------:R-:W1:Y:S01]  /*0730*/  LDC.64 R2, c[0x0][0x388] ;  /* 0x0000e200ff027b82 */ /* 0x000e620000000a00 */
[----:B---3--:R-:W-:Y:S01]  /*0740*/  @!P3 IMAD R11, R41, R4, RZ ;  /* 0x00000004290bb224 */ /* 0x008fe200078e02ff */
[----:B------:R-:W-:-:S02]  /*0750*/  ISETP.GE.U32.AND P1, PT, R54, UR40, PT ;  /* 0x0000002836007c0c */ /* 0x000fc4000bf26070 */
[----:B------:R-:W-:Y:S01]  /*0760*/  @!P5 IADD3.X R17, PT, PT, R20, R17, RZ, P0, !PT ;  /* 0x000000111411d210 */ /* 0x000fe200007fe4ff */
[----:B------:R-:W-:Y:S01]  /*0770*/  @!P3 IMAD R23, R64, R5, R11 ;  /* 0x000000054017b224 */ /* 0x000fe200078e020b */
[----:B------:R-:W-:Y:S02]  /*0780*/  @!P4 LEA.HI R22, P0, R15, R10, RZ, 0x1 ;  /* 0x0000000a0f16c211 */ /* 0x000fe400078108ff */
[----:B------:R-:W-:Y:S01]  /*0790*/  ISETP.GE.AND.EX P1, PT, RZ, UR41, PT, P1 ;  /* 0x00000029ff007c0c */ /* 0x000fe2000bf26310 */
[----:B------:R-:W3:Y:S01]  /*07a0*/  LDC.64 R20, c[0x0][0x380] ;  /* 0x0000e000ff147b82 */ /* 0x000ee20000000a00 */
[----:B------:R-:W-:Y:S02]  /*07b0*/  @!P3 MOV R57, RZ ;  /* 0x000000ff0039b202 */ /* 0x000fe40000000f00 */
[----:B------:R-:W-:Y:S02]  /*07c0*/  @!P4 SHF.L.U32 R11, R22, 0x2, RZ ;  /* 0x00000002160bc819 */ /* 0x000fe400000006ff */
[----:B------:R-:W-:Y:S01]  /*07d0*/  @!P4 IADD3.X R15, PT, PT, RZ, R15, RZ, P0, !PT ;  /* 0x0000000fff0fc210 */ /* 0x000fe200007fe4ff */
[----:B------:R-:W-:Y:S01]  /*07e0*/  @!P3 IMAD.WIDE.U32 R4, R64, R4, R56 ;  /* 0x000000044004b225 */ /* 0x000fe200078e0038 */
[----:B------:R-:W-:-:S02]  /*07f0*/  @!P4 LOP3.LUT R11, R11, 0xfffffff8, RZ, 0xc0, !PT ;  /* 0xfffffff80b0bc812 */ /* 0x000fc400078ec0ff */
[----:B------:R-:W-:Y:S02]  /*0800*/  @!P4 SHF.L.U64.HI R22, R22, 0x2, R15 ;  /* 0x000000021616c819 */ /* 0x000fe4000001020f */
[----:B-----5:R-:W-:Y:S02]  /*0810*/  @!P4 IADD3 R18, P0, PT, R11, R18, RZ ;  /* 0x000000120b12c210 */ /* 0x020fe40007f1e0ff */
[----:B------:R-:W-:Y:S01]  /*0820*/  @!P3 IADD3 R11, PT, PT, R23, R5, RZ ;  /* 0x00000005170bb210 */ /* 0x000fe20007ffe0ff */
[----:B-1----:R-:W-:Y:S01]  /*0830*/  @!P1 IMAD R5, R41, R2, RZ ;  /* 0x0000000229059224 */ /* 0x002fe200078e02ff */
[----:B------:R-:W-:Y:S02]  /*0840*/  @!P4 IADD3.X R19, PT, PT, R22, R19, RZ, P0, !PT ;  /* 0x000000131613c210 */ /* 0x000fe400007fe4ff */
[----:B------:R-:W-:Y:S01]  /*0850*/  @!P3 LEA.HI R4, P0, R11, R4, RZ, 0x1 ;  /* 0x000000040b04b211 */ /* 0x000fe200078108ff */
[----:B------:R-:W-:Y:S01]  /*0860*/  @!P1 IMAD R15, R64, R3, R5 ;  /* 0x00000003400f9224 */ /* 0x000fe200078e0205 */
[----:B------:R-:W-:Y:S01]  /*0870*/  @!P1 MOV R55, RZ ;  /* 0x000000ff00379202 */ /* 0x000fe20000000f00 */
[----:B------:R-:W1:Y:S01]  /*0880*/  LDC.64 R22, c[0x0][0x380] ;  /* 0x0000e000ff167b82 */ /* 0x000e620000000a00 */
[----:B------:R-:W-:-:S02]  /*0890*/  @!P3 SHF.L.U32 R5, R4, 0x2, RZ ;  /* 0x000000020405b819 */ /* 0x000fc400000006ff */
[----:B------:R-:W-:Y:S01]  /*08a0*/  @!P3 IADD3.X R11, PT, PT, RZ, R11, RZ, P0, !PT ;  /* 0x0000000bff0bb210 */ /* 0x000fe200007fe4ff */
[----:B------:R-:W-:Y:S01]  /*08b0*/  @!P1 IMAD.WIDE.U32 R2, R64, R2, R54 ;  /* 0x0000000240029225 */ /* 0x000fe200078e0036 */
[----:B------:R-:W-:Y:S02]  /*08c0*/  @!P3 LOP3.LUT R5, R5, 0xfffffff8, RZ, 0xc0, !PT ;  /* 0xfffffff80505b812 */ /* 0x000fe400078ec0ff */
[----:B------:R-:W-:Y:S02]  /*08d0*/  @!P3 SHF.L.U64.HI R4, R4, 0x2, R11 ;  /* 0x000000020404b819 */ /* 0x000fe4000001020b */
[----:B---3--:R-:W-:Y:S02]  /*08e0*/  @!P3 IADD3 R20, P0, PT, R5, R20, RZ ;  /* 0x000000140514b210 */ /* 0x008fe40007f1e0ff */
[----:B------:R-:W-:Y:S02]  /*08f0*/  @!P1 IADD3 R5, PT, PT, R15, R3, RZ ;  /* 0x000000030f059210 */ /* 0x000fe40007ffe0ff */
[----:B------:R-:W-:-:S02]  /*0900*/  @!P3 IADD3.X R21, PT, PT, R4, R21, RZ, P0, !PT ;  /* 0x000000150415b210 */ /* 0x000fc400007fe4ff */
[----:B------:R-:W-:Y:S02]  /*0910*/  @!P1 LEA.HI R2, P0, R5, R2, RZ, 0x1 ;  /* 0x0000000205029211 */ /* 0x000fe400078108ff */
[----:B------:R-:W-:Y:S02]  /*0920*/  P2R R10, PR, RZ, 0x2 ;  /* 0x00000002ff0a7803 */ /* 0x000fe40000000000 */
[C---:B------:R-:W-:Y:S01]  /*0930*/  @!P1 SHF.L.U32 R3, R2.reuse, 0x2, RZ ;  /* 0x0000000202039819 */ /* 0x040fe200000006ff */
[----:B------:R-:W-:Y:S01]  /*0940*/  @!P1 IMAD.X R5, RZ, RZ, R5, P0 ;  /* 0x000000ffff059224 */ /* 0x000fe200000e0605 */
[----:B------:R-:W-:Y:S02]  /*0950*/  P2R R14, PR, RZ, 0x8 ;  /* 0x00000008ff0e7803 */ /* 0x000fe40000000000 */
[----:B------:R-:W-:Y:S02]  /*0960*/  @!P1 LOP3.LUT R3, R3, 0xfffffff8, RZ, 0xc0, !PT ;  /* 0xfffffff803039812 */ /* 0x000fe400078ec0ff */
[----:B------:R-:W-:-:S02]  /*0970*/  @!P1 SHF.L.U64.HI R2, R2, 0x2, R5 ;  /* 0x0000000202029819 */ /* 0x000fc40000010205 */
[----:B-1----:R-:W-:Y:S01]  /*0980*/  @!P1 IADD3 R22, P0, PT, R3, R22, RZ ;  /* 0x0000001603169210 */ /* 0x002fe20007f1e0ff */
[----:B------:R-:W1:Y:S01]  /*0990*/  LDC.64 R4, c[0x0][0x380] ;  /* 0x0000e000ff047b82 */ /* 0x000e620000000a00 */
[----:B------:R-:W-:Y:S02]  /*09a0*/  P2R R13, PR, RZ, 0x10 ;  /* 0x00000010ff0d7803 */ /* 0x000fe40000000000 */
        /* <DEDUP_REMOVED lines=53> */
[----:B------:R-:W-:-:S13]  /*0d00*/  ISETP.GE.AND.EX P2, PT, RZ, UR41, PT, P2 ;  /* 0x00000029ff007c0c */ /* 0x000fda000bf46320 */
[----:B------:R-:W-:Y:S02]  /*0d10*/  @!P2 IMAD.MOV.U32 R47, RZ, RZ, RZ ;  /* 0x000000ffff2fa224 */ /* 0x000fe400078e00ff */
[----:B-1----:R-:W-:-:S04]  /*0d20*/  @!P2 IMAD R4, R41, R2, RZ ;  /* 0x000000022904a224 */ /* 0x002fc800078e02ff */
[C---:B------:R-:W-:Y:S02]  /*0d30*/  @!P2 IMAD R5, R64.reuse, R3, R4 ;  /* 0x000000034005a224 */ /* 0x040fe400078e0204 */
[----:B------:R-:W-:Y:S01]  /*0d40*/  @!P2 IMAD.WIDE.U32 R2, R64, R2, R46 ;  /* 0x000000024002a225 */ /* 0x000fe200078e002e */
[----:B------:R-:W-:-:S04]  /*0d50*/  P2R R47, PR, RZ, 0x4 ;  /* 0x00000004ff2f7803 */ /* 0x000fc80000000000 */
        /* <DEDUP_REMOVED lines=15> */
[----:B------:R-:W-:Y:S02]  /*0e50*/  P2R R36, PR, RZ, 0x8 ;  /* 0x00000008ff247803 */ /* 0x000fe40000000000 */
[----:B------:R-:W-:Y:S02]  /*0e60*/  P2R R33, PR, RZ, 0x4 ;  /* 0x00000004ff217803 */ /* 0x000fe40000000000 */
[----:B------:R-:W-:-:S03]  /*0e70*/  ISETP.NE.AND P2, PT, R12, RZ, PT ;  /* 0x000000ff0c00720c */ /* 0x000fc60003f45270 */
[----:B------:R-:W-:Y:S02]  /*0e80*/  @!P3 MOV R45, RZ ;  /* 0x000000ff002db202 */ /* 0x000fe40000000f00 */
[----:B------:R-:W-:Y:S02]  /*0e90*/  P2R R12, PR, RZ, 0x4 ;  /* 0x00000004ff0c7803 */ /* 0x000fe40000000000 */
[----:B------:R-:W-:Y:S01]  /*0ea0*/  ISETP.NE.AND P2, PT, R0, RZ, PT ;  /* 0x000000ff0000720c */ /* 0x000fe20003f45270 */
[----:B-1----:R-:W-:-:S04]  /*0eb0*/  @!P3 IMAD R0, R41, R2, RZ ;  /* 0x000000022900b224 */ /* 0x002fc800078e02ff */
[C---:B------:R-:W-:Y:S02]  /*0ec0*/  @!P3 IMAD R5, R64.reuse, R3, R0 ;  /* 0x000000034005b224 */ /* 0x040fe400078e0200 */
[----:B------:R-:W-:-:S05]  /*0ed0*/  @!P3 IMAD.WIDE.U32 R2, R64, R2, R44 ;  /* 0x000000024002b225 */ /* 0x000fca00078e002c */
[----:B------:R-:W-:Y:S02]  /*0ee0*/  @!P3 IADD3 R3, PT, PT, R5, R3, RZ ;  /* 0x000000030503b210 */ /* 0x000fe40007ffe0ff */
[----:B------:R-:W1:Y:S01]  /*0ef0*/  LDC.64 R4, c[0x0][0x380] ;  /* 0x0000e000ff047b82 */ /* 0x000e620000000a00 */
[----:B------:R-:W-:Y:S02]  /*0f00*/  @!P2 R2UR UR6, R34 ;  /* 0x000000002206a2ca */ /* 0x000fe400000e0000 */
[----:B------:R-:W-:Y:S02]  /*0f10*/  @!P3 LEA.HI R0, P4, R3, R2, RZ, 0x1 ;  /* 0x000000020300b211 */ /* 0x000fe400078908ff */
[----:B------:R-:W-:Y:S02]  /*0f20*/  @!P2 R2UR UR7, R35 ;  /* 0x000000002307a2ca */ /* 0x000fe400000e0000 */
[----:B------:R-:W-:Y:S02]  /*0f30*/  @!P3 SHF.L.U32 R71, R0, 0x2, RZ ;  /* 0x000000020047b819 */ /* 0x000fe400000006ff */
[----:B------:R-:W-:-:S02]  /*0f40*/  @!P3 IADD3.X R3, PT, PT, RZ, R3, RZ, P4, !PT ;  /* 0x00000003ff03b210 */ /* 0x000fc400027fe4ff */
[----:B------:R-:W-:Y:S02]  /*0f50*/  @!P3 LOP3.LUT R71, R71, 0xfffffff8, RZ, 0xc0, !PT ;  /* 0xfffffff84747b812 */ /* 0x000fe400078ec0ff */
[----:B------:R-:W-:Y:S02]  /*0f60*/  @!P3 SHF.L.U64.HI R0, R0, 0x2, R3 ;  /* 0x000000020000b819 */ /* 0x000fe40000010203 */
[----:B-1----:R-:W-:-:S04]  /*0f70*/  @!P3 IADD3 R70, P4, PT, R71, R4, RZ ;  /* 0x000000044746b210 */ /* 0x002fc80007f9e0ff */
[----:B------:R-:W-:Y:S02]  /*0f80*/  @!P3 IADD3.X R71, PT, PT, R0, R5, RZ, P4, !PT ;  /* 0x000000050047b210 */ /* 0x000fe400027fe4ff */
[----:B------:R-:W1:Y:S01]  /*0f90*/  LDC.64 R4, c[0x0][0x388] ;  /* 0x0000e200ff047b82 */ /* 0x000e620000000a00 */
[----:B------:R-:W-:Y:S02]  /*0fa0*/  ISETP.GE.U32.AND P4, PT, R42, UR40, PT ;  /* 0x000000282a007c0c */ /* 0x000fe4000bf86070 */
[----:B------:R-:W-:Y:S02]  /*0fb0*/  ISETP.NE.AND P3, PT, R43, RZ, PT ;  /* 0x000000ff2b00720c */ /* 0x000fe40003f65270 */
[----:B------:R-:W-:-:S11]  /*0fc0*/  ISETP.GE.AND.EX P4, PT, RZ, UR41, PT, P4 ;  /* 0x00000029ff007c0c */ /* 0x000fd6000bf86340 */
[----:B------:R-:W-:Y:S02]  /*0fd0*/  @!P3 R2UR UR4, R34 ;  /* 0x000000002204b2ca */ /* 0x000fe400000e0000 */
[----:B------:R-:W-:Y:S02]  /*0fe0*/  @!P4 MOV R2, R42 ;  /* 0x0000002a0002c202 */ /* 0x000fe40000000f00 */
[----:B------:R-:W-:Y:S02]  /*0ff0*/  @!P4 MOV R3, RZ ;  /* 0x000000ff0003c202 */ /* 0x000fe40000000f00 */
[----:B------:R-:W-:Y:S01]  /*1000*/  @!P3 R2UR UR5, R35 ;  /* 0x000000002305b2ca */ /* 0x000fe200000e0000 */
        /* <DEDUP_REMOVED lines=15> */
[----:B------:R-:W-:Y:S01]  /*1100*/  @!P5 MOV R2, R40 ;  /* 0x000000280002d202 */ /* 0x000fe20000000f00 */
[----:B------:R-:W-:Y:S02]  /*1110*/  @!P5 IMAD.MOV.U32 R3, RZ, RZ, RZ ;  /* 0x000000ffff03d224 */ /* 0x000fe400078e00ff */
[-C--:B-1----:R-:W-:Y:S02]  /*1120*/  @!P5 IMAD R0, R41, R4.reuse, RZ ;  /* 0x000000042900d224 */ /* 0x082fe400078e02ff */
[----:B------:R-:W-:-:S04]  /*1130*/  @!P5 IMAD.WIDE.U32 R2, R64, R4, R2 ;  /* 0x000000044002d225 */ /* 0x000fc800078e0002 */
[----:B------:R-:W-:-:S05]  /*1140*/  @!P5 IMAD R5, R64, R5, R0 ;  /* 0x000000054005d224 */ /* 0x000fca00078e0200 */
[----:B------:R-:W-:-:S04]  /*1150*/  @!P5 IADD3 R11, PT, PT, R5, R3, RZ ;  /* 0x00000003050bd210 */ /* 0x000fc80007ffe0ff */
[----:B------:R-:W-:Y:S02]  /*1160*/  @!P5 LEA.HI R0, P6, R11, R2, RZ, 0x1 ;  /* 0x000000020b00d211 */ /* 0x000fe400078d08ff */
[----:B------:R-:W1:Y:S02]  /*1170*/  LDC.64 R2, c[0x0][0x380] ;  /* 0x0000e000ff027b82 */ /* 0x000e640000000a00 */
[C---:B------:R-:W-:Y:S02]  /*1180*/  @!P5 SHF.L.U32 R5, R0.reuse, 0x2, RZ ;  /* 0x000000020005d819 */ /* 0x040fe400000006ff */
[----:B------:R-:W-:Y:S02]  /*1190*/  @!P5 IADD3.X R11, PT, PT, RZ, R11, RZ, P6, !PT ;  /* 0x0000000bff0bd210 */ /* 0x000fe400037fe4ff */
[----:B------:R-:W-:Y:S02]  /*11a0*/  @!P5 LOP3.LUT R5, R5, 0xfffffff8, RZ, 0xc0, !PT ;  /* 0xfffffff80505d812 */ /* 0x000fe400078ec0ff */
[----:B------:R-:W-:-:S02]  /*11b0*/  @!P5 SHF.L.U64.HI R0, R0, 0x2, R11 ;  /* 0x000000020000d819 */ /* 0x000fc4000001020b */
[----:B------:R-:W2:Y:S01]  /*11c0*/  LDC.64 R10, c[0x0][0x380] ;  /* 0x0000e000ff0a7b82 */ /* 0x000ea20000000a00 */
[----:B-1----:R-:W-:-:S04]  /*11d0*/  @!P5 IADD3 R2, P6, PT, R5, R2, RZ ;  /* 0x000000020502d210 */ /* 0x002fc80007fde0ff */
[----:B------:R-:W-:Y:S02]  /*11e0*/  @!P5 IADD3.X R3, PT, PT, R0, R3, RZ, P6, !PT ;  /* 0x000000030003d210 */ /* 0x000fe400037fe4ff */
[----:B------:R-:W-:-:S04]  /*11f0*/  ISETP.GE.U32.AND P6, PT, R38, UR40, PT ;  /* 0x0000002826007c0c */ /* 0x000fc8000bfc6070 */
[----:B------:R-:W-:-:S13]  /*1200*/  ISETP.GE.AND.EX P6, PT, RZ, UR41, PT, P6 ;  /* 0x00000029ff007c0c */ /* 0x000fda000bfc6360 */
[----:B------:R-:W-:Y:S01]  /*1210*/  @!P6 MOV R4, R38 ;  /* 0x000000260004e202 */ /* 0x000fe20000000f00 */
[----:B----4-:R-:W-:Y:S01]  /*1220*/  @!P6 IMAD R0, R41, R68, RZ ;  /* 0x000000442900e224 */ /* 0x010fe200078e02ff */
[----:B------:R-:W-:-:S03]  /*1230*/  @!P6 MOV R5, RZ ;  /* 0x000000ff0005e202 */ /* 0x000fc60000000f00 */
[C---:B------:R-:W-:Y:S01]  /*1240*/  @!P6 IMAD R13, R64.reuse, R69, R0 ;  /* 0x00000045400de224 */ /* 0x040fe200078e0200 */
[----:B------:R-:W-:Y:S01]  /*1250*/  MOV R69, 0xff800000 ;  /* 0xff80000000457802 */ /* 0x000fe20000000f00 */
[----:B------:R-:W-:Y:S01]  /*1260*/  @!P6 IMAD.WIDE.U32 R4, R64, R68, R4 ;  /* 0x000000444004e225 */ /* 0x000fe200078e0004 */
[----:B------:R-:W-:-:S04]  /*1270*/  MOV R68, 0xff800000 ;  /* 0xff80000000447802 */ /* 0x000fc80000000f00 */
[----:B------:R-:W-:Y:S02]  /*1280*/  @!P6 IADD3 R13, PT, PT, R13, R5, RZ ;  /* 0x000000050d0de210 */ /* 0x000fe40007ffe0ff */
[----:B------:R-:W3:Y:S02]  /*1290*/  @!P3 LDG.E.64 R68, desc[UR4][R6.64] ;  /* 0x000000040644b981 */ /* 0x000ee4000c1e1b00 */
[----:B------:R-:W-:Y:S02]  /*12a0*/  @!P6 LEA.HI R0, P0, R13, R4, RZ, 0x1 ;  /* 0x000000040d00e211 */ /* 0x000fe400078108ff */
[----:B------:R-:W-:Y:S02]  /*12b0*/  MOV R4, 0xff800000 ;  /* 0xff80000000047802 */ /* 0x000fe40000000f00 */
[----:B------:R-:W-:Y:S02]  /*12c0*/  @!P6 SHF.L.U32 R5, R0, 0x2, RZ ;  /* 0x000000020005e819 */ /* 0x000fe400000006ff */
[----:B------:R-:W-:-:S02]  /*12d0*/  @!P6 IADD3.X R13, PT, PT, RZ, R13, RZ, P0, !PT ;  /* 0x0000000dff0de210 */ /* 0x000fc400007fe4ff */
[----:B------:R-:W-:Y:S02]  /*12e0*/  @!P6 LOP3.LUT R5, R5, 0xfffffff8, RZ, 0xc0, !PT ;  /* 0xfffffff80505e812 */ /* 0x000fe400078ec0ff */
[----:B------:R-:W-:Y:S02]  /*12f0*/  @!P6 SHF.L.U64.HI R0, R0, 0x2, R13 ;  /* 0x000000020000e819 */ /* 0x000fe4000001020d */
[----:B--2---:R-:W-:Y:S02]  /*1300*/  @!P6 IADD3 R10, P0, PT, R5, R10, RZ ;  /* 0x0000000a050ae210 */ /* 0x004fe40007f1e0ff */
[----:B------:R-:W-:Y:S02]  /*1310*/  MOV R5, 0xff800000 ;  /* 0xff80000000057802 */ /* 0x000fe40000000f00 */
[----:B------:R-:W-:Y:S02]  /*1320*/  MOV R13, 0xff800000 ;  /* 0xff800000000d7802 */ /* 0x000fe40000000f00 */
[----:B------:R-:W-:-:S02]  /*1330*/  MOV R37, 0xff800000 ;  /* 0xff80000000257802 */ /* 0x000fc40000000f00 */
[----:B------:R-:W2:Y:S01]  /*1340*/  @!P2 LDG.E.64 R4, desc[UR6][R8.64] ;  /* 0x000000060804a981 */ /* 0x000ea2000c1e1b00 */
[----:B------:R-:W-:Y:S02]  /*1350*/  @!P6 IADD3.X R11, PT, PT, R0, R11, RZ, P0, !PT ;  /* 0x0000000b000be210 */ /* 0x000fe400007fe4ff */
[----:B------:R-:W-:Y:S02]  /*1360*/  ISETP.NE.AND P0, PT, R32, RZ, PT ;  /* 0x000000ff2000720c */ /* 0x000fe40003f05270 */
[----:B---3--:R-:W-:Y:S02]  /*1370*/  @!P3 FMNMX3 R13, R68, -INF , R69, !PT ;  /* 0xff800000440db876 */ /* 0x008fe40007800045 */
[----:B------:R-:W-:Y:S02]  /*1380*/  ISETP.NE.AND P3, PT, R36, RZ, PT ;  /* 0x000000ff2400720c */ /* 0x000fe40003f65270 */
[----:B--2---:R-:W-:Y:S02]  /*1390*/  @!P2 FMNMX3 R13, R13, R4, R5, !PT ;  /* 0x000000040d0da276 */ /* 0x004fe40007800005 */
[----:B------:R-:W-:Y:S01]  /*13a0*/  ISETP.NE.AND P2, PT, R12, RZ, PT ;  /* 0x000000ff0c00720c */ /* 0x000fe20003f45270 */
[----:B------:R-:W-:-:S12]  /*13b0*/  IMAD.MOV.U32 R36, RZ, RZ, -0x800000 ;  /* 0xff800000ff247424 */ /* 0x000fd800078e00ff */
[----:B------:R-:W-:Y:S02]  /*13c0*/  @!P2 R2UR UR4, R34 ;  /* 0x000000002204a2ca */ /* 0x000fe400000e0000 */
[----:B------:R-:W-:-:S13]  /*13d0*/  @!P2 R2UR UR5, R35 ;  /* 0x000000002305a2ca */ /* 0x000fda00000e0000 */
[----:B------:R-:W2:Y:S01]  /*13e0*/  @!P2 LDG.E.64 R36, desc[UR4][R16.64] ;  /* 0x000000041024a981 */ /* 0x000ea2000c1e1b00 */
[----:B------:R-:W-:Y:S02]  /*13f0*/  MOV R32, 0xff800000 ;  /* 0xff80000000207802 */ /* 0x000fe40000000f00 */
[----:B--2---:R-:W-:Y:S02]  /*1400*/  @!P2 FMNMX3 R13, R13, R36, R37, !PT ;  /* 0x000000240d0da276 */ /* 0x004fe40007800025 */
[----:B------:R-:W-:Y:S02]  /*1410*/  ISETP.NE.AND P2, PT, R33, RZ, PT ;  /* 0x000000ff2100720c */ /* 0x000fe40003f45270 */
[----:B------:R-:W-:-:S11]  /*1420*/  MOV R33, 0xff800000 ;  /* 0xff80000000217802 */ /* 0x000fd60000000f00 */
[----:B------:R-:W-:Y:S02]  /*1430*/  @!P2 R2UR UR4, R34 ;  /* 0x000000002204a2ca */ /* 0x000fe400000e0000 */
[----:B------:R-:W-:-:S13]  /*1440*/  @!P2 R2UR UR5, R35 ;  /* 0x000000002305a2ca */ /* 0x000fda00000e0000 */
[----:B------:R-:W2:Y:S01]  /*1450*/  @!P2 LDG.E.64 R32, desc[UR4][R18.64] ;  /* 0x000000041220a981 */ /* 0x000ea2000c1e1b00 */
[----:B------:R-:W-:Y:S02]  /*1460*/  MOV R7, 0xff800000 ;  /* 0xff80000000077802 */ /* 0x000fe40000000f00 */
[----:B------:R-:W-:Y:S02]  /*1470*/  MOV R6, 0xff800000 ;  /* 0xff80000000067802 */ /* 0x000fe40000000f00 */
[----:B------:R-:W-:Y:S02]  /*1480*/  MOV R9, 0xff800000 ;  /* 0xff80000000097802 */ /* 0x000fe40000000f00 */
[----:B------:R-:W-:Y:S02]  /*1490*/  MOV R8, 0xff800000 ;  /* 0xff80000000087802 */ /* 0x000fe40000000f00 */
[----:B------:R-:W-:Y:S02]  /*14a0*/  MOV R17, 0xff800000 ;  /* 0xff80000000117802 */ /* 0x000fe40000000f00 */
[----:B------:R-:W-:-:S02]  /*14b0*/  MOV R16, 0xff800000 ;  /* 0xff80000000107802 */ /* 0x000fc40000000f00 */
        /* <DEDUP_REMOVED lines=9> */
[----:B------:R-:W-:-:S13]  /*1550*/  @!P0 R2UR UR5, R35 ;  /* 0x00000000230582ca */ /* 0x000fda00000e0000 */
[----:B------:R5:W4:Y:S01]  /*1560*/  @!P0 LDG.E.64 R16, desc[UR4][R24.64] ;  /* 0x0000000418108981 */ /* 0x000b22000c1e1b00 */
[----:B------:R-:W-:Y:S02]  /*1570*/  MOV R19, 0xff800000 ;  /* 0xff80000000137802 */ /* 0x000fe40000000f00 */
[----:B------:R-:W-:Y:S02]  /*1580*/  MOV R18, 0xff800000 ;  /* 0xff80000000127802 */ /* 0x000fe40000000f00 */
[----:B-1----:R-:W-:Y:S02]  /*1590*/  MOV R21, 0xff800000 ;  /* 0xff80000000157802 */ /* 0x002fe40000000f00 */
[----:B------:R-:W-:Y:S02]  /*15a0*/  MOV R20, 0xff800000 ;  /* 0xff80000000147802 */ /* 0x000fe40000000f00 */
[----:B------:R-:W-:Y:S02]  /*15b0*/  @!P3 R2UR UR8, R34 ;  /* 0x000000002208b2ca */ /* 0x000fe400000e0000 */
[----:B------:R-:W-:-:S02]  /*15c0*/  @!P3 R2UR UR9, R35 ;  /* 0x000000002309b2ca */ /* 0x000fc400000e0000 */
[----:B---3--:R-:W-:Y:S02]  /*15d0*/  MOV R23, 0xff800000 ;  /* 0xff80000000177802 */ /* 0x008fe40000000f00 */
[----:B------:R-:W-:Y:S02]  /*15e0*/  MOV R22, 0xff800000 ;  /* 0xff80000000167802 */ /* 0x000fe40000000f00 */
[----:B-----5:R-:W-:Y:S02]  /*15f0*/  MOV R25, 0xff800000 ;  /* 0xff80000000197802 */ /* 0x020fe40000000f00 */
[----:B------:R-:W-:Y:S02]  /*1600*/  MOV R24, 0xff800000 ;  /* 0xff80000000187802 */ /* 0x000fe40000000f00 */
[----:B------:R-:W-:Y:S02]  /*1610*/  @!P6 R2UR UR10, R34 ;  /* 0x00000000220ae2ca */ /* 0x000fe400000e0000 */
[----:B------:R-:W-:-:S02]  /*1620*/  @!P6 R2UR UR11, R35 ;  /* 0x00000000230be2ca */ /* 0x000fc400000e0000 */
[----:B------:R-:W3:Y:S01]  /*1630*/  @!P3 LDG.E.64 R24, desc[UR8][R70.64] ;  /* 0x000000084618b981 */ /* 0x000ee2000c1e1b00 */
[----:B--2---:R-:W-:-:S04]  /*1640*/  @!P2 FMNMX3 R13, R13, R6, R7, !PT ;  /* 0x000000060d0da276 */ /* 0x004fc80007800007 */
[----:B----4-:R-:W-:-:S04]  /*1650*/  @!P1 FMNMX3 R13, R13, R8, R9, !PT ;  /* 0x000000080d0d9276 */ /* 0x010fc80007800009 */
        /* <DEDUP_REMOVED lines=8> */
[----:B------:R1:W2:Y:S01]  /*16e0*/  @!P0 LDG.E.64 R18, desc[UR4][R26.64] ;  /* 0x000000041a128981 */ /* 0x0002a2000c1e1b00 */
[C---:B------:R-:W-:Y:S02]  /*16f0*/  @!P1 R2UR UR4, R34.reuse ;  /* 0x00000000220492ca */ /* 0x040fe400000e0000 */
[C---:B------:R-:W-:Y:S01]  /*1700*/  @!P1 R2UR UR5, R35.reuse ;  /* 0x00000000230592ca */ /* 0x040fe200000e0000 */
[----:B------:R-:W4:Y:S01]  /*1710*/  @!P2 LDG.E.64 R22, desc[UR6][R72.64] ;  /* 0x000000064816a981 */ /* 0x000f22000c1e1b00 */
[----:B------:R-:W-:Y:S02]  /*1720*/  @!P5 R2UR UR6, R34 ;  /* 0x000000002206d2ca */ /* 0x000fe400000e0000 */
[----:B------:R-:W-:-:S09]  /*1730*/  @!P5 R2UR UR7, R35 ;  /* 0x000000002307d2ca */ /* 0x000fd200000e0000 */
[----:B------:R5:W3:Y:S01]  /*1740*/  @!P1 LDG.E.64 R20, desc[UR4][R30.64] ;  /* 0x000000041e149981 */ /* 0x000ae2000c1e1b00 */
[----:B------:R-:W-:Y:S02]  /*1750*/  @!P4 R2UR UR4, R34 ;  /* 0x000000002204c2ca */ /* 0x000fe400000e0000 */
[----:B------:R-:W-:Y:S01]  /*1760*/  @!P4 R2UR UR5, R35 ;  /* 0x000000002305c2ca */ /* 0x000fe200000e0000 */
[----:B-1----:R-:W-:Y:S01]  /*1770*/  IMAD.MOV.U32 R27, RZ, RZ, -0x800000 ;  /* 0xff800000ff1b7424 */ /* 0x002fe200078e00ff */
[----:B------:R-:W-:Y:S02]  /*1780*/  MOV R26, 0xff800000 ;  /* 0xff800000001a7802 */ /* 0x000fe40000000f00 */
[----:B------:R-:W-:Y:S02]  /*1790*/  MOV R29, 0xff800000 ;  /* 0xff800000001d7802 */ /* 0x000fe40000000f00 */
[----:B------:R-:W-:Y:S02]  /*17a0*/  MOV R28, 0xff800000 ;  /* 0xff800000001c7802 */ /* 0x000fe40000000f00 */
[----:B-----5:R-:W-:-:S02]  /*17b0*/  MOV R31, 0xff800000 ;  /* 0xff800000001f7802 */ /* 0x020fc40000000f00 */
[----:B------:R-:W-:Y:S02]  /*17c0*/  MOV R30, 0xff800000 ;  /* 0xff800000001e7802 */ /* 0x000fe40000000f00 */
[----:B------:R-:W5:Y:S04]  /*17d0*/  @!P5 LDG.E.64 R28, desc[UR6][R2.64] ;  /* 0x00000006021cd981 */ /* 0x000f68000c1e1b00 */
[----:B------:R-:W5:Y:S04]  /*17e0*/  @!P4 LDG.E.64 R26, desc[UR4][R14.64] ;  /* 0x000000040e1ac981 */ /* 0x000f68000c1e1b00 */
[----:B------:R-:W5:Y:S01]  /*17f0*/  @!P6 LDG.E.64 R30, desc[UR10][R10.64] ;  /* 0x0000000a0a1ee981 */ /* 0x000f62000c1e1b00 */
[----:B------:R-:W-:Y:S01]  /*1800*/  UMOV UR4, 0xffffffff ;  /* 0xffffffff00047882 */ /* 0x000fe20000000000 */
[----:B--2---:R-:W-:-:S04]  /*1810*/  @!P0 FMNMX3 R13, R13, R18, R19, !PT ;  /* 0x000000120d0d8276 */ /* 0x004fc80007800013 */
[----:B---3--:R-:W-:-:S04]  /*1820*/  @!P1 FMNMX3 R13, R13, R20, R21, !PT ;  /* 0x000000140d0d9276 */ /* 0x008fc80007800015 */
[----:B----4-:R-:W-:-:S04]  /*1830*/  @!P2 FMNMX3 R13, R13, R22, R23, !PT ;  /* 0x000000160d0da276 */ /* 0x010fc80007800017 */
[----:B------:R-:W-:-:S04]  /*1840*/  @!P3 FMNMX3 R13, R13, R24, R25, !PT ;  /* 0x000000180d0db276 */ /* 0x000fc80007800019 */
[----:B-----5:R-:W-:-:S04]  /*1850*/  @!P4 FMNMX3 R13, R13, R26, R27, !PT ;  /* 0x0000001a0d0dc276 */ /* 0x020fc8000780001b */
[----:B------:R-:W-:-:S04]  /*1860*/  @!P5 FMNMX3 R13, R13, R28, R29, !PT ;  /* 0x0000001c0d0dd276 */ /* 0x000fc8000780001d */
[----:B------:R-:W-:Y:S01]  /*1870*/  @!P6 FMNMX3 R13, R13, R30, R31, !PT ;  /* 0x0000001e0d0de276 */ /* 0x000fe2000780001f */
[----:B------:R-:W-:Y:S06]  /*1880*/  BRA.DIV UR4, `(.L_x_22797) ;  /* 0x0000003e04c47947 */ /* 0x000fec000b800000 */
[----:B------:R-:W1:Y:S02]  /*1890*/  SHFL.BFLY PT, R14, R13, 0x10, 0x1f ;  /* 0x0e001f000d0e7f89 */ /* 0x000e6400000e0000 */
[----:B-1----:R-:W-:-:S05]  /*18a0*/  FMNMX R13, R14, R13, !PT ;  /* 0x0000000d0e0d7209 */ /* 0x002fca0007800000 */
[----:B------:R-:W1:Y:S02]  /*18b0*/  SHFL.BFLY PT, R14, R13, 0x8, 0x1f ;  /* 0x0d001f000d0e7f89 */ /* 0x000e6400000e0000 */
[----:B-1----:R-:W-:-:S05]  /*18c0*/  FMNMX R0, R13, R14, !PT ;  /* 0x0000000e0d007209 */ /* 0x002fca0007800000 */
[----:B------:R-:W1:Y:S02]  /*18d0*/  SHFL.BFLY PT, R14, R0, 0x4, 0x1f ;  /* 0x0c801f00000e7f89 */ /* 0x000e6400000e0000 */
[----:B-1----:R-:W-:Y:S01]  /*18e0*/  FMNMX R2, R0, R14, !PT ;  /* 0x0000000e00027209 */ /* 0x002fe20007800000 */
[----:B------:R-:W-:-:S04]  /*18f0*/  HFMA2 R0, -RZ, RZ, 0.96630859375, -0.0022525787353515625 ;  /* 0x3bbb989dff007431 */ /* 0x000fc800000001ff */
[----:B------:R-:W1:Y:S02]  /*1900*/  SHFL.BFLY PT, R14, R2, 0x2, 0x1f ;  /* 0x0c401f00020e7f89 */ /* 0x000e6400000e0000 */
[----:B-1----:R-:W-:Y:S02]  /*1910*/  FMNMX R3, R2, R14, !PT ;  /* 0x0000000e02037209 */ /* 0x002fe40007800000 */
[----:B------:R-:W-:-:S03]  /*1920*/  MOV R2, 0x437c0000 ;  /* 0x437c000000027802 */ /* 0x000fc60000000f00 */
[----:B------:R-:W1:Y:S02]  /*1930*/  SHFL.BFLY PT, R14, R3, 0x1, 0x1f ;  /* 0x0c201f00030e7f89 */ /* 0x000e6400000e0000 */
[----:B-1----:R-:W-:-:S05]  /*1940*/  FMNMX R14, R3, R14, !PT ;  /* 0x0000000e030e7209 */ /* 0x002fca0007800000 */
[C---:B------:R-:W-:Y:S01]  /*1950*/  FADD R65, -R14.reuse, R68 ;  /* 0x000000440e417221 */ /* 0x040fe20000000100 */
[C---:B------:R-:W-:Y:S01]  /*1960*/  FADD R49, -R14.reuse, R7 ;  /* 0x000000070e317221 */ /* 0x040fe20000000100 */
[C---:B------:R-:W-:Y:S01]  /*1970*/  FADD R69, -R14.reuse, R69 ;  /* 0x000000450e457221 */ /* 0x040fe20000000100 */
[C---:B------:R-:W-:Y:S01]  /*1980*/  FADD R63, -R14.reuse, R4 ;  /* 0x000000040e3f7221 */ /* 0x040fe20000000100 */
[-C--:B------:R-:W-:Y:S01]  /*1990*/  FFMA.SAT R7, R65, R0.reuse, 0.5 ;  /* 0x3f00000041077423 */ /* 0x080fe20000002000 */
[C---:B------:R-:W-:Y:S01]  /*19a0*/  FADD R51, -R14.reuse, R6 ;  /* 0x000000060e337221 */ /* 0x040fe20000000100 */
[----:B------:R-:W-:Y:S01]  /*19b0*/  FFMA.SAT R15, R69, R0, 0.5 ;  /* 0x3f000000450f7423 */ /* 0x000fe20000002000 */
[C---:B------:R-:W-:Y:S01]  /*19c0*/  FADD R61, -R14.reuse, R5 ;  /* 0x000000050e3d7221 */ /* 0x040fe20000000100 */
[----:B------:R-:W-:Y:S01]  /*19d0*/  FFMA.RM R7, R7, R2, 12582913 ;  /* 0x4b40000107077423 */ /* 0x000fe20000004002 */
[----:B------:R-:W-:Y:S01]  /*19e0*/  FFMA.SAT R67, R63, R0, 0.5 ;  /* 0x3f0000003f437423 */ /* 0x000fe20000002000 */
[----:B------:R-:W-:Y:S01]  /*19f0*/  FFMA.RM R6, R15, R2, 12582913 ;  /* 0x4b4000010f067423 */ /* 0x000fe20000004002 */
[----:B------:R-:W-:Y:S01]  /*1a00*/  FFMA.SAT R71, R61, R0, 0.5 ;  /* 0x3f0000003d477423 */ /* 0x000fe20000002000 */
[----:B------:R-:W-:Y:S01]  /*1a10*/  FADD R4, R7, -12583039 ;  /* 0xcb40007f07047421 */ /* 0x000fe20000000000 */
[C---:B------:R-:W-:Y:S01]  /*1a20*/  FADD R5, -R14.reuse, R8 ;  /* 0x000000080e057221 */ /* 0x040fe20000000100 */
[C---:B------:R-:W-:Y:S01]  /*1a30*/  FADD R45, -R14.reuse, R17 ;  /* 0x000000110e2d7221 */ /* 0x040fe20000000100 */
[C---:B------:R-:W-:Y:S01]  /*1a40*/  FADD R17, -R14.reuse, R18 ;  /* 0x000000120e117221 */ /* 0x040fe20000000100 */
        /* <DEDUP_REMOVED lines=8> */
[----:B------:R-:W-:Y:S01]  /*1ad0*/  FADD R9, -R14, R16 ;  /* 0x000000100e097221 */ /* 0x000fe20000000100 */
[----:B------:R-:W-:Y:S01]  /*1ae0*/  FFMA R8, R69, 1.4426950216293334961, -R4 ;  /* 0x3fb8aa3b45087823 */ /* 0x000fe20000000804 */
[-C--:B------:R-:W-:Y:S01]  /*1af0*/  FFMA.RM R4, R71, R2.reuse, 12582913 ;  /* 0x4b40000147047423 */ /* 0x080fe20000004002 */
[----:B------:R-:W-:Y:S01]  /*1b00*/  FFMA.RM R16, R67, R2, 12582913 ;  /* 0x4b40000143107423 */ /* 0x000fe20000004002 */
[-C--:B------:R-:W-:Y:S01]  /*1b10*/  FFMA.SAT R71, R59, R0.reuse, 0.5 ;  /* 0x3f0000003b477423 */ /* 0x080fe20000002000 */
[----:B------:R-:W-:Y:S01]  /*1b20*/  FFMA R69, R69, 1.925963033500011079e-08, R8 ;  /* 0x32a5706045457823 */ /* 0x000fe20000000008 */
[----:B------:R-:W-:Y:S01]  /*1b30*/  FADD R8, R18, -12583039 ;  /* 0xcb40007f12087421 */ /* 0x000fe20000000000 */
[----:B------:R-:W-:Y:S01]  /*1b40*/  FADD R10, R4, -12583039 ;  /* 0xcb40007f040a7421 */ /* 0x000fe20000000000 */
[C---:B------:R-:W-:Y:S01]  /*1b50*/  FADD R55, -R14.reuse, R32 ;  /* 0x000000200e377221 */ /* 0x040fe20000000100 */
[C---:B------:R-:W-:Y:S01]  /*1b60*/  FADD R53, -R14.reuse, R33 ;  /* 0x000000210e357221 */ /* 0x040fe20000000100 */
[----:B------:R-:W-:Y:S01]  /*1b70*/  FFMA R8, R63, 1.4426950216293334961, -R8 ;  /* 0x3fb8aa3b3f087823 */ /* 0x000fe20000000808 */
[----:B------:R-:W-:Y:S01]  /*1b80*/  FFMA R10, R61, 1.4426950216293334961, -R10 ;  /* 0x3fb8aa3b3d0a7823 */ /* 0x000fe2000000080a */
[----:B------:R-:W-:Y:S01]  /*1b90*/  FFMA.SAT R67, R55, R0, 0.5 ;  /* 0x3f00000037437423 */ /* 0x000fe20000002000 */
[----:B------:R-:W-:Y:S01]  /*1ba0*/  FADD R33, -R14, R21 ;  /* 0x000000150e217221 */ /* 0x000fe20000000100 */
[----:B------:R-:W-:Y:S01]  /*1bb0*/  FFMA R63, R63, 1.925963033500011079e-08, R8 ;  /* 0x32a570603f3f7823 */ /* 0x000fe20000000008 */
[----:B------:R-:W-:Y:S01]  /*1bc0*/  FFMA R61, R61, 1.925963033500011079e-08, R10 ;  /* 0x32a570603d3d7823 */ /* 0x000fe2000000000a */
[----:B------:R-:W-:Y:S01]  /*1bd0*/  FADD R8, R16, -12583039 ;  /* 0xcb40007f10087421 */ /* 0x000fe20000000000 */
[-C--:B------:R-:W-:Y:S01]  /*1be0*/  FFMA.RM R10, R71, R2.reuse, 12582913 ;  /* 0x4b400001470a7423 */ /* 0x080fe20000004002 */
[C---:B------:R-:W-:Y:S01]  /*1bf0*/  FADD R19, -R14.reuse, R19 ;  /* 0x000000130e137221 */ /* 0x040fe20000000100 */
[----:B------:R-:W-:Y:S01]  /*1c00*/  FADD R37, -R14, R20 ;  /* 0x000000140e257221 */ /* 0x000fe20000000100 */
[----:B------:R-:W-:Y:S01]  /*1c10*/  FFMA R8, R57, 1.4426950216293334961, -R8 ;  /* 0x3fb8aa3b39087823 */ /* 0x000fe20000000808 */
        /* <DEDUP_REMOVED lines=12> */
[----:B------:R-:W-:Y:S01]  /*1ce0*/  FFMA R57, R57, 1.925963033500011079e-08, R8 ;  /* 0x32a5706039397823 */ /* 0x000fe20000000008 */
[----:B------:R-:W-:Y:S01]  /*1cf0*/  FFMA.RM R14, R67, R2, 12582913 ;  /* 0x4b400001430e7423 */ /* 0x000fe20000004002 */
[----:B------:R1:W2:Y:S01]  /*1d00*/  MUFU.EX2 R8, R65 ;  /* 0x0000004100087308 */ /* 0x0002a20000000800 */
[----:B------:R-:W-:Y:S01]  /*1d10*/  FFMA R59, R59, 1.925963033500011079e-08, R12 ;  /* 0x32a570603b3b7823 */ /* 0x000fe2000000000c */
[----:B------:R-:W-:Y:S01]  /*1d20*/  FFMA.SAT R67, R53, R0, 0.5 ;  /* 0x3f00000035437423 */ /* 0x000fe20000002000 */
[----:B------:R-:W-:Y:S01]  /*1d30*/  FADD R12, R14, -12583039 ;  /* 0xcb40007f0e0c7421 */ /* 0x000fe20000000000 */
[----:B------:R-:W-:-:S02]  /*1d40*/  SHF.L.U32 R7, R7, 0x17, RZ ;  /* 0x0000001707077819 */ /* 0x000fc400000006ff */
[----:B------:R-:W-:Y:S01]  /*1d50*/  SHF.L.U32 R6, R6, 0x17, RZ ;  /* 0x0000001706067819 */ /* 0x000fe200000006ff */
[----:B------:R-:W-:Y:S01]  /*1d60*/  FFMA R20, R55, 1.4426950216293334961, -R12 ;  /* 0x3fb8aa3b37147823 */ /* 0x000fe2000000080c */
[----:B------:R-:W-:Y:S01]  /*1d70*/  FFMA.RM R12, R67, R2, 12582913 ;  /* 0x4b400001430c7423 */ /* 0x000fe20000004002 */
[----:B------:R-:W3:Y:S01]  /*1d80*/  MUFU.EX2 R69, R69 ;  /* 0x0000004500457308 */ /* 0x000ee20000000800 */
[----:B-1----:R-:W-:Y:S01]  /*1d90*/  FFMA.SAT R65, R5, R0, 0.5 ;  /* 0x3f00000005417423 */ /* 0x002fe20000002000 */
[----:B------:R-:W-:Y:S01]  /*1da0*/  FFMA R55, R55, 1.925963033500011079e-08, R20 ;  /* 0x32a5706037377823 */ /* 0x000fe20000000014 */
[----:B------:R-:W-:Y:S01]  /*1db0*/  FADD R20, R12, -12583039 ;  /* 0xcb40007f0c147421 */ /* 0x000fe20000000000 */
[----:B------:R-:W-:Y:S02]  /*1dc0*/  SHF.L.U32 R4, R4, 0x17, RZ ;  /* 0x0000001704047819 */ /* 0x000fe400000006ff */
[----:B------:R-:W-:Y:S01]  /*1dd0*/  SHF.L.U32 R12, R12, 0x17, RZ ;  /* 0x000000170c0c7819 */ /* 0x000fe200000006ff */
[----:B------:R-:W-:Y:S01]  /*1de0*/  FFMA R20, R53, 1.4426950216293334961, -R20 ;  /* 0x3fb8aa3b35147823 */ /* 0x000fe20000000814 */
[----:B--2---:R-:W-:Y:S01]  /*1df0*/  FMUL R8, R7, R8 ;  /* 0x0000000807087220 */ /* 0x004fe20000400000 */
[----:B------:R-:W-:Y:S01]  /*1e00*/  FFMA.SAT R7, R51, R0, 0.5 ;  /* 0x3f00000033077423 */ /* 0x000fe20000002000 */
[----:B------:R-:W1:Y:S01]  /*1e10*/  MUFU.EX2 R61, R61 ;  /* 0x0000003d003d7308 */ /* 0x000e620000000800 */
[----:B------:R-:W-:-:S02]  /*1e20*/  FFMA R53, R53, 1.925963033500011079e-08, R20 ;  /* 0x32a5706035357823 */ /* 0x000fc40000000014 */
[----:B------:R-:W-:Y:S01]  /*1e30*/  FFMA.RM R20, R7, R2, 12582913 ;  /* 0x4b40000107147423 */ /* 0x000fe20000004002 */
[----:B------:R-:W-:-:S03]  /*1e40*/  FFMA.SAT R7, R49, R0, 0.5 ;  /* 0x3f00000031077423 */ /* 0x000fc60000002000 */
[----:B------:R-:W-:Y:S01]  /*1e50*/  FADD R22, R20, -12583039 ;  /* 0xcb40007f14167421 */ /* 0x000fe20000000000 */
[----:B------:R-:W2:Y:S03]  /*1e60*/  MUFU.EX2 R57, R57 ;  /* 0x0000003900397308 */ /* 0x000ea60000000800 */
[----:B------:R-:W-:-:S04]  /*1e70*/  FFMA R22, R51, 1.4426950216293334961, -R22 ;  /* 0x3fb8aa3b33167823 */ /* 0x000fc80000000816 */
[----:B------:R-:W-:Y:S01]  /*1e80*/  FFMA R51, R51, 1.925963033500011079e-08, R22 ;  /* 0x32a5706033337823 */ /* 0x000fe20000000016 */
[----:B------:R-:W-:Y:S01]  /*1e90*/  FFMA.RM R22, R7, R2, 12582913 ;  /* 0x4b40000107167423 */ /* 0x000fe20000004002 */
[----:B---3--:R-:W-:Y:S01]  /*1ea0*/  FMUL R7, R6, R69 ;  /* 0x0000004506077220 */ /* 0x008fe20000400000 */
[----:B------:R-:W-:Y:S01]  /*1eb0*/  SHF.L.U32 R6, R18, 0x17, RZ ;  /* 0x0000001712067819 */ /* 0x000fe200000006ff */
[----:B------:R-:W-:Y:S01]  /*1ec0*/  MUFU.EX2 R53, R53 ;  /* 0x0000003500357308 */ /* 0x000fe20000000800 */
[----:B------:R-:W-:-:S04]  /*1ed0*/  FADD R24, R22, -12583039 ;  /* 0xcb40007f16187421 */ /* 0x000fc80000000000 */
[----:B------:R-:W-:-:S03]  /*1ee0*/  FFMA R24, R49, 1.4426950216293334961, -R24 ;  /* 0x3fb8aa3b31187823 */ /* 0x000fc60000000818 */
[----:B------:R-:W-:Y:S01]  /*1ef0*/  MUFU.EX2 R55, R55 ;  /* 0x0000003700377308 */ /* 0x000fe20000000800 */
[----:B------:R-:W-:Y:S01]  /*1f00*/  FFMA R49, R49, 1.925963033500011079e-08, R24 ;  /* 0x32a5706031317823 */ /* 0x000fe20000000018 */
[----:B------:R-:W-:-:S04]  /*1f10*/  FFMA.RM R24, R65, R2, 12582913 ;  /* 0x4b40000141187423 */ /* 0x000fc80000004002 */
[----:B------:R-:W-:Y:S02]  /*1f20*/  FADD R18, R24, -12583039 ;  /* 0xcb40007f18127421 */ /* 0x000fe40000000000 */
[----:B------:R-:W-:Y:S02]  /*1f30*/  MUFU.EX2 R49, R49 ;  /* 0x0000003100317308 */ /* 0x000fe40000000800 */
[----:B------:R-:W-:-:S04]  /*1f40*/  FFMA R18, R5, 1.4426950216293334961, -R18 ;  /* 0x3fb8aa3b05127823 */ /* 0x000fc80000000812 */
[----:B------:R-:W-:Y:S01]  /*1f50*/  FFMA R30, R5, 1.925963033500011079e-08, R18 ;  /* 0x32a57060051e7823 */ /* 0x000fe20000000012 */
[----:B------:R-:W-:Y:S01]  /*1f60*/  FFMA.SAT R5, R47, R0, 0.5 ;  /* 0x3f0000002f057423 */ /* 0x000fe20000002000 */
[----:B------:R-:W3:Y:S03]  /*1f70*/  MUFU.EX2 R63, R63 ;  /* 0x0000003f003f7308 */ /* 0x000ee60000000800 */
[----:B------:R-:W-:Y:S01]  /*1f80*/  FFMA.RM R26, R5, R2, 12582913 ;  /* 0x4b400001051a7423 */ /* 0x000fe20000004002 */
[----:B-1----:R-:W-:Y:S01]  /*1f90*/  FMUL R5, R4, R61 ;  /* 0x0000003d04057220 */ /* 0x002fe20000400000 */
[----:B------:R-:W-:Y:S01]  /*1fa0*/  FFMA.SAT R61, R9, R0, 0.5 ;  /* 0x3f000000093d7423 */ /* 0x000fe20000002000 */
[----:B------:R-:W-:Y:S01]  /*1fb0*/  SHF.L.U32 R4, R16, 0x17, RZ ;  /* 0x0000001710047819 */ /* 0x000fe200000006ff */
[----:B------:R-:W-:Y:S01]  /*1fc0*/  FADD R18, R26, -12583039 ;  /* 0xcb40007f1a127421 */ /* 0x000fe20000000000 */
[----:B------:R-:W1:Y:S01]  /*1fd0*/  MUFU.EX2 R16, R59 ;  /* 0x0000003b00107308 */ /* 0x000e620000000800 */
[----:B------:R-:W-:Y:S01]  /*1fe0*/  FFMA.RM R28, R61, R2, 12582913 ;  /* 0x4b4000013d1c7423 */ /* 0x000fe20000004002 */
[----:B------:R-:W-:Y:S01]  /*1ff0*/  FFMA.SAT R61, R45, R0, 0.5 ;  /* 0x3f0000002d3d7423 */ /* 0x000fe20000002000 */
[----:B------:R-:W-:Y:S01]  /*2000*/  FFMA R18, R47, 1.4426950216293334961, -R18 ;  /* 0x3fb8aa3b2f127823 */ /* 0x000fe20000000812 */
[----:B--2---:R-:W-:-:S02]  /*2010*/  FMUL R4, R4, R57 ;  /* 0x0000003904047220 */ /* 0x004fc40000400000 */
[----:B------:R-:W-:Y:S01]  /*2020*/  FFMA.RM R32, R61, R2, 12582913 ;  /* 0x4b4000013d207423 */ /* 0x000fe20000004002 */
[----:B------:R-:W-:Y:S01]  /*2030*/  FFMA R47, R47, 1.925963033500011079e-08, R18 ;  /* 0x32a570602f2f7823 */ /* 0x000fe20000000012 */
[----:B------:R-:W-:Y:S01]  /*2040*/  FADD R18, R28, -12583039 ;  /* 0xcb40007f1c127421 */ /* 0x000fe20000000000 */
[----:B------:R-:W-:Y:S01]  /*2050*/  MUFU.EX2 R30, R30 ;  /* 0x0000001e001e7308 */ /* 0x000fe20000000800 */
[----:B---3--:R-:W-:Y:S02]  /*2060*/  FMUL R6, R6, R63 ;  /* 0x0000003f06067220 */ /* 0x008fe40000400000 */
[----:B------:R-:W-:-:S04]  /*2070*/  FFMA R18, R9, 1.4426950216293334961, -R18 ;  /* 0x3fb8aa3b09127823 */ /* 0x000fc80000000812 */
[----:B------:R-:W-:Y:S01]  /*2080*/  FFMA R57, R9, 1.925963033500011079e-08, R18 ;  /* 0x32a5706009397823 */ /* 0x000fe20000000012 */
[----:B------:R-:W-:Y:S01]  /*2090*/  SHF.L.U32 R9, R10, 0x17, RZ ;  /* 0x000000170a097819 */ /* 0x000fe200000006ff */
[----:B------:R-:W-:Y:S01]  /*20a0*/  IMAD.SHL.U32 R18, R22, 0x800000, RZ ;  /* 0x0080000016127824 */ /* 0x000fe200078e00ff */
[----:B------:R-:W-:Y:S01]  /*20b0*/  SHF.L.U32 R10, R14, 0x17, RZ ;  /* 0x000000170e0a7819 */ /* 0x000fe200000006ff */
[----:B------:R-:W2:Y:S02]  /*20c0*/  MUFU.EX2 R47, R47 ;  /* 0x0000002f002f7308 */ /* 0x000ea40000000800 */
[----:B-1----:R-:W-:Y:S01]  /*20d0*/  FMUL R9, R9, R16 ;  /* 0x0000001009097220 */ /* 0x002fe20000400000 */
[----:B------:R-:W-:Y:S01]  /*20e0*/  FADD R16, R32, -12583039 ;  /* 0xcb40007f20107421 */ /* 0x000fe20000000000 */
[----:B------:R-:W-:Y:S01]  /*20f0*/  FMUL R10, R10, R55 ;  /* 0x000000370a0a7220 */ /* 0x000fe20000400000 */
[----:B------:R-:W-:Y:S02]  /*2100*/  FMUL R18, R18, R49 ;  /* 0x0000003112127220 */ /* 0x000fe40000400000 */
[----:B------:R-:W-:-:S04]  /*2110*/  FFMA R16, R45, 1.4426950216293334961, -R16 ;  /* 0x3fb8aa3b2d107823 */ /* 0x000fc80000000810 */
[----:B------:R-:W-:Y:S01]  /*2120*/  FFMA R59, R45, 1.925963033500011079e-08, R16 ;  /* 0x32a570602d3b7823 */ /* 0x000fe20000000010 */
[----:B------:R-:W-:Y:S01]  /*2130*/  FFMA.SAT R45, R17, R0, 0.5 ;  /* 0x3f000000112d7423 */ /* 0x000fe20000002000 */
[----:B------:R-:W-:-:S03]  /*2140*/  FMUL R16, R12, R53 ;  /* 0x000000350c107220 */ /* 0x000fc60000400000 */
[----:B------:R-:W-:Y:S01]  /*2150*/  FFMA.RM R36, R45, R2, 12582913 ;  /* 0x4b4000012d247423 */ /* 0x000fe20000004002 */
[----:B------:R-:W-:Y:S01]  /*2160*/  FFMA.SAT R45, R19, R0, 0.5 ;  /* 0x3f000000132d7423 */ /* 0x000fe20000002000 */
[----:B------:R-:W-:Y:S02]  /*2170*/  MUFU.EX2 R59, R59 ;  /* 0x0000003b003b7308 */ /* 0x000fe40000000800 */
[C---:B------:R-:W-:Y:S01]  /*2180*/  FADD R14, R36.reuse, -12583039 ;  /* 0xcb40007f240e7421 */ /* 0x040fe20000000000 */
[----:B------:R-:W-:Y:S01]  /*2190*/  FFMA.RM R45, R45, R2, 12582913 ;  /* 0x4b4000012d2d7423 */ /* 0x000fe20000004002 */
[----:B------:R-:W-:Y:S02]  /*21a0*/  SHF.L.U32 R36, R36, 0x17, RZ ;  /* 0x0000001724247819 */ /* 0x000fe400000006ff */
[----:B------:R-:W-:Y:S01]  /*21b0*/  FFMA R14, R17, 1.4426950216293334961, -R14 ;  /* 0x3fb8aa3b110e7823 */ /* 0x000fe2000000080e */
[----:B------:R-:W-:-:S03]  /*21c0*/  FADD R12, R45, -12583039 ;  /* 0xcb40007f2d0c7421 */ /* 0x000fc60000000000 */
[----:B------:R-:W-:Y:S01]  /*21d0*/  FFMA R55, R17, 1.925963033500011079e-08, R14 ;  /* 0x32a5706011377823 */ /* 0x000fe2000000000e */
[C---:B------:R-:W-:Y:S01]  /*21e0*/  FFMA R12, R19.reuse, 1.4426950216293334961, -R12 ;  /* 0x3fb8aa3b130c7823 */ /* 0x040fe2000000080c */
[----:B------:R1:W3:Y:S01]  /*21f0*/  MUFU.EX2 R14, R51 ;  /* 0x00000033000e7308 */ /* 0x0002e20000000800 */
[----:B------:R-:W-:Y:S02]  /*2200*/  SHF.L.U32 R17, R20, 0x17, RZ ;  /* 0x0000001714117819 */ /* 0x000fe400000006ff */
[----:B------:R-:W-:Y:S01]  /*2210*/  FFMA R53, R19, 1.925963033500011079e-08, R12 ;  /* 0x32a5706013357823 */ /* 0x000fe2000000000c */
[----:B------:R-:W-:Y:S01]  /*2220*/  FFMA.SAT R19, R37, R0, 0.5 ;  /* 0x3f00000025137423 */ /* 0x000fe20000002000 */
[----:B------:R-:W-:-:S03]  /*2230*/  SHF.L.U32 R20, R26, 0x17, RZ ;  /* 0x000000171a147819 */ /* 0x000fc600000006ff */
[----:B------:R-:W-:Y:S01]  /*2240*/  MUFU.EX2 R55, R55 ;  /* 0x0000003700377308 */ /* 0x000fe20000000800 */
[----:B-1----:R-:W-:Y:S01]  /*2250*/  FFMA.RM R51, R19, R2, 12582913 ;  /* 0x4b40000113337423 */ /* 0x002fe20000004002 */
[----:B------:R-:W-:Y:S01]  /*2260*/  FFMA.SAT R19, R33, R0, 0.5 ;  /* 0x3f00000021137423 */ /* 0x000fe20000002000 */
[----:B--2---:R-:W-:Y:S02]  /*2270*/  FMUL R20, R20, R47 ;  /* 0x0000002f14147220 */ /* 0x004fe40000400000 */
[----:B------:R-:W-:Y:S01]  /*2280*/  FADD R12, R51, -12583039 ;  /* 0xcb40007f330c7421 */ /* 0x000fe20000000000 */
[----:B------:R-:W-:Y:S01]  /*2290*/  FFMA.RM R22, R19, R2, 12582913 ;  /* 0x4b40000113167423 */ /* 0x000fe20000004002 */
[----:B------:R-:W-:Y:S01]  /*22a0*/  SHF.L.U32 R19, R24, 0x17, RZ ;  /* 0x0000001718137819 */ /* 0x000fe200000006ff */
[----:B------:R-:W-:Y:S01]  /*22b0*/  MUFU.EX2 R53, R53 ;  /* 0x0000003500357308 */ /* 0x000fe20000000800 */
[----:B------:R-:W-:Y:S01]  /*22c0*/  FFMA R12, R37, 1.4426950216293334961, -R12 ;  /* 0x3fb8aa3b250c7823 */ /* 0x000fe2000000080c */
[----:B---3--:R-:W-:-:S02]  /*22d0*/  FMUL R17, R17, R14 ;  /* 0x0000000e11117220 */ /* 0x008fc40000400000 */
[----:B------:R-:W-:Y:S01]  /*22e0*/  FMUL R19, R19, R30 ;  /* 0x0000001e13137220 */ /* 0x000fe20000400000 */
[----:B------:R-:W-:Y:S01]  /*22f0*/  FFMA R61, R37, 1.925963033500011079e-08, R12 ;  /* 0x32a57060253d7823 */ /* 0x000fe2000000000c */
[C---:B------:R-:W-:Y:S01]  /*2300*/  FADD R12, R22.reuse, -12583039 ;  /* 0xcb40007f160c7421 */ /* 0x040fe20000000000 */
[----:B------:R-:W-:Y:S01]  /*2310*/  SHF.L.U32 R22, R22, 0x17, RZ ;  /* 0x0000001716167819 */ /* 0x000fe200000006ff */
[----:B------:R-:W-:Y:S02]  /*2320*/  MUFU.EX2 R24, R57 ;  /* 0x0000003900187308 */ /* 0x000fe40000000800 */
        /* <DEDUP_REMOVED lines=12> */
[----:B-1----:R-:W-:Y:S02]  /*23f0*/  FMUL R22, R22, R49 ;  /* 0x0000003116167220 */ /* 0x002fe40000400000 */
[C---:B------:R-:W-:Y:S01]  /*2400*/  FADD R26, R14.reuse, -12583039 ;  /* 0xcb40007f0e1a7421 */ /* 0x040fe20000000000 */
[----:B------:R-:W-:Y:S01]  /*2410*/  SHF.L.U32 R14, R14, 0x17, RZ ;  /* 0x000000170e0e7819 */ /* 0x000fe200000006ff */
[----:B------:R-:W-:Y:S02]  /*2420*/  FMUL R21, R21, R24 ;  /* 0x0000001815157220 */ /* 0x000fe40000400000 */
[----:B------:R-:W-:-:S04]  /*2430*/  FFMA R26, R23, 1.4426950216293334961, -R26 ;  /* 0x3fb8aa3b171a7823 */ /* 0x000fc8000000081a */
[----:B------:R-:W-:Y:S01]  /*2440*/  FFMA R33, R23, 1.925963033500011079e-08, R26 ;  /* 0x32a5706017217823 */ /* 0x000fe2000000001a */
[----:B------:R-:W-:Y:S01]  /*2450*/  FFMA.SAT R23, R13, R0, 0.5 ;  /* 0x3f0000000d177423 */ /* 0x000fe20000002000 */
[----:B------:R-:W-:-:S03]  /*2460*/  SHF.L.U32 R26, R32, 0x17, RZ ;  /* 0x00000017201a7819 */ /* 0x000fc600000006ff */
[----:B------:R-:W-:Y:S01]  /*2470*/  FFMA.RM R28, R23, R2, 12582913 ;  /* 0x4b400001171c7423 */ /* 0x000fe20000004002 */
[----:B------:R-:W-:Y:S01]  /*2480*/  FFMA.SAT R23, R3, R0, 0.5 ;  /* 0x3f00000003177423 */ /* 0x000fe20000002000 */
[----:B------:R-:W-:Y:S01]  /*2490*/  FMUL R26, R26, R59 ;  /* 0x0000003b1a1a7220 */ /* 0x000fe20000400000 */
[----:B------:R-:W-:Y:S01]  /*24a0*/  MUFU.EX2 R33, R33 ;  /* 0x0000002100217308 */ /* 0x000fe20000000800 */
[C---:B------:R-:W-:Y:S01]  /*24b0*/  FADD R24, R28.reuse, -12583039 ;  /* 0xcb40007f1c187421 */ /* 0x040fe20000000000 */
[----:B------:R-:W-:Y:S01]  /*24c0*/  FFMA.RM R32, R23, R2, 12582913 ;  /* 0x4b40000117207423 */ /* 0x000fe20000004002 */
[----:B------:R-:W-:Y:S02]  /*24d0*/  SHF.L.U32 R23, R51, 0x17, RZ ;  /* 0x0000001733177819 */ /* 0x000fe400000006ff */
[----:B------:R-:W-:Y:S01]  /*24e0*/  FFMA R24, R13, 1.4426950216293334961, -R24 ;  /* 0x3fb8aa3b0d187823 */ /* 0x000fe20000000818 */
[----:B------:R-:W-:-:S03]  /*24f0*/  SHF.L.U32 R28, R28, 0x17, RZ ;  /* 0x000000171c1c7819 */ /* 0x000fc600000006ff */
        /* <DEDUP_REMOVED lines=8> */
[----:B------:R-:W-:Y:S01]  /*2580*/  FADD R24, R32, -12583039 ;  /* 0xcb40007f20187421 */ /* 0x000fe20000000000 */
[----:B------:R-:W-:Y:S01]  /*2590*/  FMUL R25, R36, R55 ;  /* 0x0000003724197220 */ /* 0x000fe20000400000 */
[----:B------:R-:W-:Y:S01]  /*25a0*/  SHF.L.U32 R32, R32, 0x17, RZ ;  /* 0x0000001720207819 */ /* 0x000fe200000006ff */
[----:B------:R-:W2:Y:S01]  /*25b0*/  MUFU.EX2 R36, R61 ;  /* 0x0000003d00247308 */ /* 0x000ea20000000800 */
[----:B------:R-:W-:Y:S01]  /*25c0*/  FFMA R24, R3, 1.4426950216293334961, -R24 ;  /* 0x3fb8aa3b03187823 */ /* 0x000fe20000000818 */
[----:B-1----:R-:W-:-:S03]  /*25d0*/  FMUL R28, R28, R37 ;  /* 0x000000251c1c7220 */ /* 0x002fc60000400000 */
[----:B------:R-:W-:Y:S01]  /*25e0*/  FFMA R55, R3, 1.925963033500011079e-08, R24 ;  /* 0x32a5706003377823 */ /* 0x000fe20000000018 */
[-C--:B------:R-:W-:Y:S01]  /*25f0*/  FFMA.SAT R3, R27, R0.reuse, 0.5 ;  /* 0x3f0000001b037423 */ /* 0x080fe20000002000 */
[----:B------:R-:W-:Y:S01]  /*2600*/  SHF.L.U32 R24, R45, 0x17, RZ ;  /* 0x000000172d187819 */ /* 0x000fe200000006ff */
[----:B------:R-:W-:Y:S01]  /*2610*/  FFMA.SAT R45, R11, R0, 0.5 ;  /* 0x3f0000000b2d7423 */ /* 0x000fe20000002000 */
[----:B------:R-:W-:Y:S01]  /*2620*/  MUFU.EX2 R70, R47 ;  /* 0x0000002f00467308 */ /* 0x000fe20000000800 */
[----:B------:R-:W-:Y:S02]  /*2630*/  FFMA.RM R3, R3, R2, 12582913 ;  /* 0x4b40000103037423 */ /* 0x000fe40000004002 */
[----:B------:R-:W-:Y:S02]  /*2640*/  FMUL R24, R24, R53 ;  /* 0x0000003518187220 */ /* 0x000fe40000400000 */
[C---:B------:R-:W-:Y:S01]  /*2650*/  FADD R68, R3.reuse, -12583039 ;  /* 0xcb40007f03447421 */ /* 0x040fe20000000000 */
[----:B------:R-:W-:Y:S01]  /*2660*/  SHF.L.U32 R3, R3, 0x17, RZ ;  /* 0x0000001703037819 */ /* 0x000fe200000006ff */
[----:B--2---:R-:W-:-:S02]  /*2670*/  FMUL R23, R23, R36 ;  /* 0x0000002417177220 */ /* 0x004fc40000400000 */
[----:B------:R-:W-:Y:S01]  /*2680*/  FFMA R68, R27, 1.4426950216293334961, -R68 ;  /* 0x3fb8aa3b1b447823 */ /* 0x000fe20000000844 */
[----:B------:R-:W-:Y:S01]  /*2690*/  FFMA.RM R36, R45, R2, 12582913 ;  /* 0x4b4000012d247423 */ /* 0x000fe20000004002 */
[----:B------:R-:W-:Y:S01]  /*26a0*/  FFMA.SAT R45, R31, R0, 0.5 ;  /* 0x3f0000001f2d7423 */ /* 0x000fe20000002000 */
[----:B------:R-:W-:Y:S01]  /*26b0*/  MUFU.EX2 R55, R55 ;  /* 0x0000003700377308 */ /* 0x000fe20000000800 */
[----:B------:R-:W-:Y:S01]  /*26c0*/  FFMA R27, R27, 1.925963033500011079e-08, R68 ;  /* 0x32a570601b1b7823 */ /* 0x000fe20000000044 */
        /* <DEDUP_REMOVED lines=9> */
[----:B------:R-:W-:-:S03]  /*2760*/  FFMA.SAT R29, R15, R0, 0.5 ;  /* 0x3f0000000f1d7423 */ /* 0x000fc60000002000 */
[----:B------:R-:W-:Y:S01]  /*2770*/  MUFU.EX2 R72, R51 ;  /* 0x0000003300487308 */ /* 0x000fe20000000800 */
[-C--:B------:R-:W-:Y:S01]  /*2780*/  FFMA.RM R0, R29, R2.reuse, 12582913 ;  /* 0x4b4000011d007423 */ /* 0x080fe20000004002 */
[----:B------:R-:W-:-:S03]  /*2790*/  FFMA.RM R2, R45, R2, 12582913 ;  /* 0x4b4000012d027423 */ /* 0x000fc60000004002 */
[C---:B------:R-:W-:Y:S01]  /*27a0*/  FADD R68, R0.reuse, -12583039 ;  /* 0xcb40007f00447421 */ /* 0x040fe20000000000 */
[----:B------:R-:W-:-:S03]  /*27b0*/  IMAD.SHL.U32 R0, R0, 0x800000, RZ ;  /* 0x0080000000007824 */ /* 0x000fc600078e00ff */
        /* <DEDUP_REMOVED lines=8> */
[----:B------:R1:W2:Y:S03]  /*2840*/  MUFU.EX2 R31, R30 ;  /* 0x0000001e001f7308 */ /* 0x0002a60000000800 */
        /* <DEDUP_REMOVED lines=9> */
[----:B------:R3:W4:Y:S02]  /*28e0*/  MUFU.EX2 R68, R27 ;  /* 0x0000001b00447308 */ /* 0x0007240000000800 */
[----:B-1----:R-:W-:-:S04]  /*28f0*/  FADD R30, R29, R20 ;  /* 0x000000141d1e7221 */ /* 0x002fc80000000000 */
[----:B------:R-:W-:Y:S01]  /*2900*/  FADD R29, R30, R21 ;  /* 0x000000151e1d7221 */ /* 0x000fe20000000000 */
[----:B--2---:R-:W-:Y:S01]  /*2910*/  FMUL R30, R12, R31 ;  /* 0x0000001f0c1e7220 */ /* 0x004fe20000400000 */
[----:B---3--:R-:W-:Y:S02]  /*2920*/  FMUL R27, R13, R70 ;  /* 0x000000460d1b7220 */ /* 0x008fe40000400000 */
[----:B------:R-:W-:Y:S01]  /*2930*/  FADD R12, R29, R26 ;  /* 0x0000001a1d0c7221 */ /* 0x000fe20000000000 */
[----:B------:R-:W-:Y:S01]  /*2940*/  FMUL R29, R14, R33 ;  /* 0x000000210e1d7220 */ /* 0x000fe20000400000 */
[----:B------:R-:W-:Y:S01]  /*2950*/  FMUL R33, R32, R55 ;  /* 0x0000003720217220 */ /* 0x000fe20000400000 */
[----:B------:R-:W1:Y:S01]  /*2960*/  MUFU.EX2 R14, R53 ;  /* 0x00000035000e7308 */ /* 0x000e620000000800 */
[----:B------:R-:W-:Y:S01]  /*2970*/  FADD R31, R12, R25 ;  /* 0x000000190c1f7221 */ /* 0x000fe20000000000 */
[----:B----4-:R-:W-:-:S03]  /*2980*/  FMUL R32, R3, R68 ;  /* 0x0000004403207220 */ /* 0x010fc60000400000 */
[----:B------:R-:W-:-:S04]  /*2990*/  FADD R12, R31, R24 ;  /* 0x000000181f0c7221 */ /* 0x000fc80000000000 */
[----:B------:R-:W-:-:S04]  /*29a0*/  FADD R31, R12, R23 ;  /* 0x000000170c1f7221 */ /* 0x000fc80000000000 */
[----:B------:R-:W-:-:S04]  /*29b0*/  FADD R31, R31, R22 ;  /* 0x000000161f1f7221 */ /* 0x000fc80000000000 */
[----:B------:R-:W-:Y:S01]  /*29c0*/  FADD R12, R31, R30 ;  /* 0x0000001e1f0c7221 */ /* 0x000fe20000000000 */
[----:B------:R-:W-:Y:S02]  /*29d0*/  SHF.L.U32 R31, R36, 0x17, RZ ;  /* 0x00000017241f7819 */ /* 0x000fe400000006ff */
[----:B------:R-:W2:Y:S01]  /*29e0*/  MUFU.EX2 R36, R15 ;  /* 0x0000000f00247308 */ /* 0x000ea20000000800 */
[----:B------:R-:W-:Y:S02]  /*29f0*/  FADD R13, R12, R29 ;  /* 0x0000001d0c0d7221 */ /* 0x000fe40000000000 */
[----:B-1----:R-:W-:Y:S02]  /*2a00*/  FMUL R31, R31, R14 ;  /* 0x0000000e1f1f7220 */ /* 0x002fe40000400000 */
[----:B------:R-:W-:Y:S01]  /*2a10*/  FADD R12, R13, R28 ;  /* 0x0000001c0d0c7221 */ /* 0x000fe20000000000 */
[----:B------:R-:W-:Y:S01]  /*2a20*/  SHF.L.U32 R13, R2, 0x17, RZ ;  /* 0x00000017020d7819 */ /* 0x000fe200000006ff */
[----:B------:R-:W-:-:S02]  /*2a30*/  FMUL R2, R0, R45 ;  /* 0x0000002d00027220 */ /* 0x000fc40000400000 */
        /* <DEDUP_REMOVED lines=18> */
.L_x_22894:
        /* <DEDUP_REMOVED lines=12> */
[----:B0-----:R-:W-:Y:S05]  /*2c20*/  CALL.REL.NOINC `($__internal_453_$__cuda_sm3x_div_rn_noftz_f32_slowpath) ;  /* 0x0000004000487944 */ /* 0x001fea0003c00000 */
[----:B------:R-:W-:-:S07]  /*2c30*/  MOV R12, R8 ;  /* 0x00000008000c7202 */ /* 0x000fce0000000f00 */
.L_x_22799:
[----:B------:R-:W-:Y:S05]  /*2c40*/  BSYNC.RECONVERGENT B2 ;  /* 0x0000000000027941 */ /* 0x000fea0003800200 */
.L_x_22798:
        /* <DEDUP_REMOVED lines=12> */
[----:B0-----:R-:W-:Y:S05]  /*2d10*/  CALL.REL.NOINC `($__internal_453_$__cuda_sm3x_div_rn_noftz_f32_slowpath) ;  /* 0x00000040000c7944 */ /* 0x001fea0003c00000 */
[----:B------:R-:W-:-:S07]  /*2d20*/  MOV R13, R8 ;  /* 0x00000008000d7202 */ /* 0x000fce0000000f00 */
.L_x_22801:
[----:B------:R-:W-:Y:S05]  /*2d30*/  BSYNC.RECONVERGENT B2 ;  /* 0x0000000000027941 */ /* 0x000fea0003800200 */
.L_x_22800:
        /* <DEDUP_REMOVED lines=14> */
.L_x_22803:
[----:B------:R-:W-:Y:S05]  /*2e20*/  BSYNC.RECONVERGENT B2 ;  /* 0x0000000000027941 */ /* 0x000fea0003800200 */
.L_x_22802:
        /* <DEDUP_REMOVED lines=14> */
.L_x_22805:
[----:B------:R-:W-:Y:S05]  /*2f10*/  BSYNC.RECONVERGENT B2 ;  /* 0x0000000000027941 */ /* 0x000fea0003800200 */
.L_x_22804:
        /* <DEDUP_REMOVED lines=14> */
.L_x_22807:
[----:B------:R-:W-:Y:S05]  /*3000*/  BSYNC.RECONVERGENT B2 ;  /* 0x0000000000027941 */ /* 0x000fea0003800200 */
.L_x_22806:
        /* <DEDUP_REMOVED lines=12> */
[----:B0-----:R-:W-:Y:S05]  /*30d0*/  CALL.REL.NOINC `($__internal_453_$__cuda_sm3x_div_rn_noftz_f32_slowpath) ;  /* 0x0000003c001c7944 */ /* 0x001fea0003c00000 */
[----:B------:R-:W-:-:S07]  /*30e0*/  MOV R7, R8 ;  /* 0x0000000800077202 */ /* 0x000fce0000000f00 */
.L_x_22809:
[----:B------:R-:W-:Y:S05]  /*30f0*/  BSYNC.RECONVERGENT B2 ;  /* 0x0000000000027941 */ /* 0x000fea0003800200 */
.L_x_22808:
        /* <DEDUP_REMOVED lines=14> */
.L_x_22811:
[----:B------:R-:W-:Y:S05]  /*31e0*/  BSYNC.RECONVERGENT B2 ;  /* 0x0000000000027941 */ /* 0x000fea0003800200 */
.L_x_22810:
        /* <DEDUP_REMOVED lines=14> */
.L_x_22813:
[----:B------:R-:W-:Y:S05]  /*32d0*/  BSYNC.RECONVERGENT B2 ;  /* 0x0000000000027941 */ /* 0x000fea0003800200 */
.L_x_22812:
        /* <DEDUP_REMOVED lines=14> */
.L_x_22815:
[----:B------:R-:W-:Y:S05]  /*33c0*/  BSYNC.RECONVERGENT B2 ;  /* 0x0000000000027941 */ /* 0x000fea0003800200 */
.L_x_22814:
        /* <DEDUP_REMOVED lines=14> */
.L_x_22817:
[----:B------:R-:W-:Y:S05]  /*34b0*/  BSYNC.RECONVERGENT B2 ;  /* 0x0000000000027941 */ /* 0x000fea0003800200 */
.L_x_22816:
        /* <DEDUP_REMOVED lines=14> */
.L_x_22819:
[----:B------:R-:W-:Y:S05]  /*35a0*/  BSYNC.RECONVERGENT B2 ;  /* 0x0000000000027941 */ /* 0x000fea0003800200 */
.L_x_22818:
        /* <DEDUP_REMOVED lines=12> */
[----:B0-----:R-:W-:Y:S05]  /*3670*/  CALL.REL.NOINC `($__internal_453_$__cuda_sm3x_div_rn_noftz_f32_slowpath) ;  /* 0x0000003400b47944 */ /* 0x001fea0003c00000 */
[----:B------:R-:W-:-:S07]  /*3680*/  MOV R17, R8 ;  /* 0x0000000800117202 */ /* 0x000fce0000000f00 */
.L_x_22821:
[----:B------:R-:W-:Y:S05]  /*3690*/  BSYNC.RECONVERGENT B2 ;  /* 0x0000000000027941 */ /* 0x000fea0003800200 */
.L_x_22820:
        /* <DEDUP_REMOVED lines=14> */
.L_x_22823:
[----:B------:R-:W-:Y:S05]  /*3780*/  BSYNC.RECONVERGENT B2 ;  /* 0x0000000000027941 */ /* 0x000fea0003800200 */
.L_x_22822:
        /* <DEDUP_REMOVED lines=14> */
.L_x_22825:
[----:B------:R-:W-:Y:S05]  /*3870*/  BSYNC.RECONVERGENT B2 ;  /* 0x0000000000027941 */ /* 0x000fea0003800200 */
.L_x_22824:
        /* <DEDUP_REMOVED lines=14> */
.L_x_22827:
[----:B------:R-:W-:Y:S05]  /*3960*/  BSYNC.RECONVERGENT B2 ;  /* 0x0000000000027941 */ /* 0x000fea0003800200 */
.L_x_22826:
        /* <DEDUP_REMOVED lines=14> */
.L_x_22829:
[----:B------:R-:W-:Y:S05]  /*3a50*/  BSYNC.RECONVERGENT B2 ;  /* 0x0000000000027941 */ /* 0x000fea0003800200 */
.L_x_22828:
        /* <DEDUP_REMOVED lines=13> */
[----:B------:R-:W-:-:S07]  /*3b30*/  IMAD.MOV.U32 R24, RZ, RZ, R8 ;  /* 0x000000ffff187224 */ /* 0x000fce00078e0008 */
.L_x_22831:
[----:B------:R-:W-:Y:S05]  /*3b40*/  BSYNC.RECONVERGENT B2 ;  /* 0x0000000000027941 */ /* 0x000fea0003800200 */
.L_x_22830:
        /* <DEDUP_REMOVED lines=14> */
.L_x_22833:
[----:B------:R-:W-:Y:S05]  /*3c30*/  BSYNC.RECONVERGENT B2 ;  /* 0x0000000000027941 */ /* 0x000fea0003800200 */
.L_x_22832:
        /* <DEDUP_REMOVED lines=14> */
.L_x_22835:
[----:B------:R-:W-:Y:S05]  /*3d20*/  BSYNC.RECONVERGENT B2 ;  /* 0x0000000000027941 */ /* 0x000fea0003800200 */
.L_x_22834:
        /* <DEDUP_REMOVED lines=14> */
.L_x_22837:
[----:B------:R-:W-:Y:S05]  /*3e10*/  BSYNC.RECONVERGENT B2 ;  /* 0x0000000000027941 */ /* 0x000fea0003800200 */
.L_x_22836:
        /* <DEDUP_REMOVED lines=14> */
.L_x_22839:
[----:B------:R-:W-:Y:S05]  /*3f00*/  BSYNC.RECONVERGENT B2 ;  /* 0x0000000000027941 */ /* 0x000fea0003800200 */
.L_x_22838:
        /* <DEDUP_REMOVED lines=14> */
.L_x_22841:
[----:B------:R-:W-:Y:S05]  /*3ff0*/  BSYNC.RECONVERGENT B2 ;  /* 0x0000000000027941 */ /* 0x000fea0003800200 */
.L_x_22840:
        /* <DEDUP_REMOVED lines=14> */
.L_x_22843:
[----:B------:R-:W-:Y:S05]  /*40e0*/  BSYNC.RECONVERGENT B2 ;  /* 0x0000000000027941 */ /* 0x000fea0003800200 */
.L_x_22842:
        /* <DEDUP_REMOVED lines=14> */
.L_x_22845:
[----:B------:R-:W-:Y:S05]  /*41d0*/  BSYNC.RECONVERGENT B2 ;  /* 0x0000000000027941 */ /* 0x000fea0003800200 */
.L_x_22844:
        /* <DEDUP_REMOVED lines=14> */
.L_x_22847:
[----:B------:R-:W-:Y:S05]  /*42c0*/  BSYNC.RECONVERGENT B2 ;  /* 0x0000000000027941 */ /* 0x000fea0003800200 */
.L_x_22846:
        /* <DEDUP_REMOVED lines=14> */
.L_x_22849:
[----:B------:R-:W-:Y:S05]  /*43b0*/  BSYNC.RECONVERGENT B2 ;  /* 0x0000000000027941 */ /* 0x000fea0003800200 */
.L_x_22848:
        /* <DEDUP_REMOVED lines=14> */
.L_x_22851:
[----:B------:R-:W-:Y:S05]  /*44a0*/  BSYNC.RECONVERGENT B2 ;  /* 0x0000000000027941 */ /* 0x000fea0003800200 */
.L_x_22850:
        /* <DEDUP_REMOVED lines=14> */
.L_x_22853:
[----:B------:R-:W-:Y:S05]  /*4590*/  BSYNC.RECONVERGENT B2 ;  /* 0x0000000000027941 */ /* 0x000fea0003800200 */
.L_x_22852:
        /* <DEDUP_REMOVED lines=23> */
.L_x_22855:
[----:B------:R-:W-:Y:S05]  /*4710*/  BSYNC.RECONVERGENT B0 ;  /* 0x0000000000007941 */ /* 0x000fea0003800200 */
.L_x_22854:
[----:B------:R-:W-:Y:S04]  /*4720*/  BSSY.RECONVERGENT B0, `(.L_x_22856) ;  /* 0x0000011000007945 */ /* 0x000fe80003800200 */
[----:B------:R-:W-:Y:S05]  /*4730*/  @P0 BRA `(.L_x_22857) ;  /* 0x00000000003c0947 */ /* 0x000fea0003800000 */
[----:B------:R-:W-:Y:S01]  /*4740*/  MOV R63, RZ ;  /* 0x000000ff003f7202 */ /* 0x000fe20000000f00 */
[----:B-1----:R-:W-:Y:S01]  /*4750*/  IMAD R13, R41, UR38, RZ ;  /* 0x00000026290d7c24 */ /* 0x002fe2000f8e02ff */
[----:B------:R-:W-:Y:S02]  /*4760*/  R2UR UR4, R34 ;  /* 0x00000000220472ca */ /* 0x000fe400000e0000 */
[----:B------:R-:W-:Y:S01]  /*4770*/  R2UR UR5, R35 ;  /* 0x00000000230572ca */ /* 0x000fe200000e0000 */
[----:B------:R-:W-:-:S04]  /*4780*/  IMAD.WIDE.U32 R8, R64, UR38, R62 ;  /* 0x0000002640087c25 */ /* 0x000fc8000f8e003e */
        /* <DEDUP_REMOVED lines=10> */
.L_x_22857:
[----:B------:R-:W-:Y:S05]  /*4830*/  BSYNC.RECONVERGENT B0 ;  /* 0x0000000000007941 */ /* 0x000fea0003800200 */
.L_x_22856:
        /* <DEDUP_REMOVED lines=13> */
[----:B-1----:R-:W-:Y:S01]  /*4910*/  IMAD R13, R41, UR38, RZ ;  /* 0x00000026290d7c24 */ /* 0x002fe2000f8e02ff */
[----:B------:R-:W-:Y:S02]  /*4920*/  R2UR UR4, R34 ;  /* 0x00000000220472ca */ /* 0x000fe400000e0000 */
[----:B------:R-:W-:Y:S01]  /*4930*/  R2UR UR5, R35 ;  /* 0x00000000230572ca */ /* 0x000fe200000e0000 */
[C---:B------:R-:W-:Y:S02]  /*4940*/  IMAD R13, R64.reuse, UR39, R13 ;  /* 0x00000027400d7c24 */ /* 0x040fe4000f8e020d */
        /* <DEDUP_REMOVED lines=10> */
.L_x_22859:
[----:B------:R-:W-:Y:S05]  /*49f0*/  BSYNC.RECONVERGENT B0 ;  /* 0x0000000000007941 */ /* 0x000fea0003800200 */
.L_x_22858:
[----:B------:R-:W-:Y:S04]  /*4a00*/  BSSY.RECONVERGENT B0, `(.L_x_22860) ;  /* 0x0000011000007945 */ /* 0x000fe80003800200 */
[----:B------:R-:W-:Y:S05]  /*4a10*/  @P2 BRA `(.L_x_22861) ;  /* 0x00000000003c2947 */ /* 0x000fea0003800000 */
[----:B------:R-:W-:Y:S01]  /*4a20*/  MOV R59, RZ ;  /* 0x000000ff003b7202 */ /* 0x000fe20000000f00 */
[----:B-123--:R-:W-:Y:S01]  /*4a30*/  IMAD R9, R41, UR38, RZ ;  /* 0x0000002629097c24 */ /* 0x00efe2000f8e02ff */
        /* <DEDUP_REMOVED lines=13> */
.L_x_22861:
[----:B------:R-:W-:Y:S05]  /*4b10*/  BSYNC.RECONVERGENT B0 ;  /* 0x0000000000007941 */ /* 0x000fea0003800200 */
.L_x_22860:
[----:B------:R-:W-:Y:S04]  /*4b20*/  BSSY.RECONVERGENT B0, `(.L_x_22862) ;  /* 0x0000011000007945 */ /* 0x000fe80003800200 */
[----:B------:R-:W-:Y:S05]  /*4b30*/  @P4 BRA `(.L_x_22863) ;  /* 0x00000000003c4947 */ /* 0x000fea0003800000 */
[----:B------:R-:W-:Y:S02]  /*4b40*/  HFMA2 R57, -RZ, RZ, 0, 0 ;  /* 0x00000000ff397431 */ /* 0x000fe400000001ff */
[----:B---34-:R-:W-:Y:S01]  /*4b50*/  IMAD R7, R41, UR38, RZ ;  /* 0x0000002629077c24 */ /* 0x018fe2000f8e02ff */
[----:B------:R-:W-:Y:S02]  /*4b60*/  R2UR UR4, R34 ;  /* 0x00000000220472ca */ /* 0x000fe400000e0000 */
[----:B------:R-:W-:Y:S01]  /*4b70*/  R2UR UR5, R35 ;  /* 0x00000000230572ca */ /* 0x000fe200000e0000 */
[C---:B------:R-:W-:Y:S02]  /*4b80*/  IMAD R7, R64.reuse, UR39, R7 ;  /* 0x0000002740077c24 */ /* 0x040fe4000f8e0207 */
        /* <DEDUP_REMOVED lines=9> */
[----:B------:R3:W-:Y:S04]  /*4c20*/  STG.E.64 desc[UR4][R4.64], R10 ;  /* 0x0000000a04007986 */ /* 0x0007e8000c101b04 */
.L_x_22863:
[----:B------:R-:W-:Y:S05]  /*4c30*/  BSYNC.RECONVERGENT B0 ;  /* 0x0000000000007941 */ /* 0x000fea0003800200 */
.L_x_22862:
[----:B------:R-:W-:Y:S04]  /*4c40*/  BSSY.RECONVERGENT B0, `(.L_x_22864) ;  /* 0x0000011000007945 */ /* 0x000fe80003800200 */
[----:B------:R-:W-:Y:S05]  /*4c50*/  @P5 BRA `(.L_x_22865) ;  /* 0x00000000003c5947 */ /* 0x000fea0003800000 */
[----:B------:R-:W-:Y:S01]  /*4c60*/  MOV R55, RZ ;  /* 0x000000ff00377202 */ /* 0x000fe20000000f00 */
[----:B---34-:R-:W-:Y:S01]  /*4c70*/  IMAD R7, R41, UR38, RZ ;  /* 0x0000002629077c24 */ /* 0x018fe2000f8e02ff */
        /* <DEDUP_REMOVED lines=13> */
.L_x_22865:
[----:B------:R-:W-:Y:S05]  /*4d50*/  BSYNC.RECONVERGENT B0 ;  /* 0x0000000000007941 */ /* 0x000fea0003800200 */
.L_x_22864:
        /* <DEDUP_REMOVED lines=17> */
.L_x_22867:
[----:B------:R-:W-:Y:S05]  /*4e70*/  BSYNC.RECONVERGENT B0 ;  /* 0x0000000000007941 */ /* 0x000fea0003800200 */
.L_x_22866:
        /* <DEDUP_REMOVED lines=29> */
.L_x_22869:
[----:B------:R-:W-:Y:S05]  /*5050*/  BSYNC.RECONVERGENT B0 ;  /* 0x0000000000007941 */ /* 0x000fea0003800200 */
.L_x_22868:
        /* <DEDUP_REMOVED lines=17> */
.L_x_22871:
[----:B------:R-:W-:Y:S05]  /*5170*/  BSYNC.RECONVERGENT B0 ;  /* 0x0000000000007941 */ /* 0x000fea0003800200 */
.L_x_22870:
[----:B------:R-:W-:Y:S04]  /*5180*/  BSSY.RECONVERGENT B0, `(.L_x_22872) ;  /* 0x0000011000007945 */ /* 0x000fe80003800200 */
[----:B------:R-:W-:Y:S05]  /*5190*/  @P2 BRA `(.L_x_22873) ;  /* 0x00000000003c2947 */ /* 0x000fea0003800000 */
[----:B------:R-:W-:Y:S01]  /*51a0*/  MOV R47, RZ ;  /* 0x000000ff002f7202 */ /* 0x000fe20000000f00 */
[----:B---34-:R-:W-:Y:S01]  /*51b0*/  IMAD R5, R41, UR38, RZ ;  /* 0x0000002629057c24 */ /* 0x018fe2000f8e02ff */
[----:B------:R-:W-:Y:S02]  /*51c0*/  R2UR UR4, R34 ;  /* 0x00000000220472ca */ /* 0x000fe400000e0000 */
[----:B------:R-:W-:Y:S01]  /*51d0*/  R2UR UR5, R35 ;  /* 0x00000000230572ca */ /* 0x000fe200000e0000 */
        /* <DEDUP_REMOVED lines=11> */
.L_x_22873:
[----:B------:R-:W-:Y:S05]  /*5290*/  BSYNC.RECONVERGENT B0 ;  /* 0x0000000000007941 */ /* 0x000fea0003800200 */
.L_x_22872:
        /* <DEDUP_REMOVED lines=17> */
.L_x_22875:
[----:B------:R-:W-:Y:S05]  /*53b0*/  BSYNC.RECONVERGENT B0 ;  /* 0x0000000000007941 */ /* 0x000fea0003800200 */
.L_x_22874:
        /* <DEDUP_REMOVED lines=17> */
.L_x_22877:
[----:B------:R-:W-:Y:S05]  /*54d0*/  BSYNC.RECONVERGENT B0 ;  /* 0x0000000000007941 */ /* 0x000fea0003800200 */
.L_x_22876:
[----:B------:R-:W-:Y:S04]  /*54e0*/  BSSY.RECONVERGENT B0, `(.L_x_22878) ;  /* 0x0000012000007945 */ /* 0x000fe80003800200 */
[----:B------:R-:W-:Y:S05]  /*54f0*/  @P5 BRA `(.L_x_22879) ;  /* 0x0000000000405947 */ /* 0x000fea0003800000 */
[----:B---3--:R-:W-:Y:S01]  /*5500*/  HFMA2 R3, -RZ, RZ, 0, 0 ;  /* 0x00000000ff037431 */ /* 0x008fe200000001ff */
[----:B------:R-:W-:Y:S01]  /*5510*/  MOV R2, R40 ;  /* 0x0000002800027202 */ /* 0x000fe20000000f00 */
[----:B----4-:R-:W-:Y:S01]  /*5520*/  IMAD R5, R41, UR38, RZ ;  /* 0x0000002629057c24 */ /* 0x010fe2000f8e02ff */
        /* <DEDUP_REMOVED lines=13> */
.L_x_22879:
[----:B------:R-:W-:Y:S05]  /*5600*/  BSYNC.RECONVERGENT B0 ;  /* 0x0000000000007941 */ /* 0x000fea0003800200 */
.L_x_22878:
        /* <DEDUP_REMOVED lines=18> */
.L_x_22881:
[----:B------:R-:W-:Y:S05]  /*5730*/  BSYNC.RECONVERGENT B0 ;  /* 0x0000000000007941 */ /* 0x000fea0003800200 */
.L_x_22880:
[----:B------:R-:W-:-:S04]  /*5740*/  IADD3 R64, P0, PT, R39, R64, RZ ;  /* 0x0000004027407210 */ /* 0x000fc80007f1e0ff */
[----:B------:R-:W-:Y:S02]  /*5750*/  LEA.HI.X.SX32 R41, R39, R41, 0x1, P0 ;  /* 0x0000002927297211 */ /* 0x000fe400000f0eff */
[----:B------:R-:W-:-:S04]  /*5760*/  ISETP.GE.U32.AND P0, PT, R64, UR42, PT ;  /* 0x0000002a40007c0c */ /* 0x000fc8000bf06070 */
[----:B------:R-:W-:-:S13]  /*5770*/  ISETP.GE.AND.EX P0, PT, R41, UR43, PT, P0 ;  /* 0x0000002b29007c0c */ /* 0x000fda000bf06300 */
[----:B------:R-:W-:Y:S05]  /*5780*/  @!P0 BRA `(.L_x_22882) ;  /* 0xffffffa800e88947 */ /* 0x000fea000383ffff */
[----:B------:R-:W-:Y:S05]  /*5790*/  EXIT ;  /* 0x000000000000794d */ /* 0x000fea0003800000 */
.L_x_22797:
[----:B------:R-:W-:Y:S01]  /*57a0*/  HFMA2 R11, -RZ, RZ, 0, 1.847743988037109375e-06 ;  /* 0x0000001fff0b7431 */ /* 0x000fe200000001ff */
[----:B------:R-:W-:Y:S01]  /*57b0*/  BSSY B0, `(.L_x_22883) ;  /* 0x0000006000007945 */ /* 0x000fe20003800000 */
[----:B------:R-:W-:Y:S02]  /*57c0*/  MOV R12, 0x10 ;  /* 0x00000010000c7802 */ /* 0x000fe40000000f00 */
[----:B------:R-:W-:-:S07]  /*57d0*/  MOV R15, 0xffffffff ;  /* 0xffffffff000f7802 */ /* 0x000fce0000000f00 */
[----:B0-----:R-:W-:Y:S05]  /*57e0*/  WARPSYNC.COLLECTIVE R15, `(.L_x_22884) ;  /* 0x000000000f087348 */ /* 0x001fea0003c00000 */
[----:B------:R1:W2:Y:S02]  /*57f0*/  SHFL.BFLY P6, R14, R13, R12, R11 ;  /* 0x0c00000c0d0e7389 */ /* 0x0002a400000c000b */
[----:B012---:R-:W-:Y:S05]  /*5800*/  ENDCOLLECTIVE ;  /* 0x000000000000791b */ /* 0x007fea0003800000 */
.L_x_22884:
[----:B------:R-:W-:Y:S05]  /*5810*/  BSYNC B0 ;  /* 0x0000000000007941 */ /* 0x000fea0003800000 */
.L_x_22883:
        /* <DEDUP_REMOVED lines=9> */
.L_x_22885:
[----:B------:R-:W-:Y:S01]  /*58b0*/  HFMA2 R12, -RZ, RZ, 0, 2.384185791015625e-07 ;  /* 0x00000004ff0c7431 */ /* 0x000fe200000001ff */
[----:B------:R-:W-:-:S04]  /*58c0*/  FMNMX R0, R13, R14, !PT ;  /* 0x0000000e0d007209 */ /* 0x000fc80007800000 */
[----:B------:R-:W-:-:S07]  /*58d0*/  MOV R13, R0 ;  /* 0x00000000000d7202 */ /* 0x000fce0000000f00 */
[----:B------:R-:W-:Y:S05]  /*58e0*/  WARPSYNC.COLLECTIVE R15, `(.L_x_22886) ;  /* 0x000000000f087348 */ /* 0x000fea0003c00000 */
[----:B------:R0:W1:Y:S02]  /*58f0*/  SHFL.BFLY P6, R14, R13, R12, R11 ;  /* 0x0c00000c0d0e7389 */ /* 0x00006400000c000b */
[----:B01----:R-:W-:Y:S05]  /*5900*/  ENDCOLLECTIVE ;  /* 0x000000000000791b */ /* 0x003fea0003800000 */
.L_x_22886:
[----:B------:R-:W-:Y:S01]  /*5910*/  HFMA2 R12, -RZ, RZ, 0, 1.1920928955078125e-07 ;  /* 0x00000002ff0c7431 */ /* 0x000fe200000001ff */
[----:B------:R-:W-:-:S04]  /*5920*/  FMNMX R2, R0, R14, !PT ;  /* 0x0000000e00027209 */ /* 0x000fc80007800000 */
[----:B------:R-:W-:-:S07]  /*5930*/  MOV R13, R2 ;  /* 0x00000002000d7202 */ /* 0x000fce0000000f00 */
[----:B------:R-:W-:Y:S05]  /*5940*/  WARPSYNC.COLLECTIVE R15, `(.L_x_22887) ;  /* 0x000000000f087348 */ /* 0x000fea0003c00000 */
[----:B------:R0:W1:Y:S02]  /*5950*/  SHFL.BFLY P6, R14, R13, R12, R11 ;  /* 0x0c00000c0d0e7389 */ /* 0x00006400000c000b */
[----:B01----:R-:W-:Y:S05]  /*5960*/  ENDCOLLECTIVE ;  /* 0x000000000000791b */ /* 0x003fea0003800000 */
.L_x_22887:
[----:B------:R-:W-:Y:S01]  /*5970*/  HFMA2 R12, -RZ, RZ, 0, 5.9604644775390625e-08 ;  /* 0x00000001ff0c7431 */ /* 0x000fe200000001ff */
[----:B------:R-:W-:-:S04]  /*5980*/  FMNMX R3, R2, R14, !PT ;  /* 0x0000000e02037209 */ /* 0x000fc80007800000 */
[----:B------:R-:W-:-:S07]  /*5990*/  MOV R13, R3 ;  /* 0x00000003000d7202 */ /* 0x000fce0000000f00 */
[----:B------:R-:W-:Y:S05]  /*59a0*/  WARPSYNC.COLLECTIVE R15, `(.L_x_22888) ;  /* 0x000000000f087348 */ /* 0x000fea0003c00000 */
[----:B------:R0:W1:Y:S02]  /*59b0*/  SHFL.BFLY P6, R14, R13, R12, R11 ;  /* 0x0c00000c0d0e7389 */ /* 0x00006400000c000b */
[----:B01----:R-:W-:Y:S05]  /*59c0*/  ENDCOLLECTIVE ;  /* 0x000000000000791b */ /* 0x003fea0003800000 */
.L_x_22888:
[----:B------:R-:W-:-:S05]  /*59d0*/  FMNMX R45, R3, R14, !PT ;  /* 0x0000000e032d7209 */ /* 0x000fca0007800000 */
        /* <DEDUP_REMOVED lines=255> */
[----:B------:R-:W-:Y:S02]  /*69d0*/  FFMA R0, R45, 1.4426950216293334961, -R0 ;  /* 0x3fb8aa3b2d007823 */ /* 0x000fe40000000800 */
[----:B------:R-:W-:Y:S02]  /*69e0*/  FADD R12, R11, R16 ;  /* 0x000000100b0c7221 */ /* 0x000fe40000000000 */
[----:B------:R-:W-:-:S02]  /*69f0*/  FFMA R45, R45, 1.925963033500011079e-08, R0 ;  /* 0x32a570602d2d7823 */ /* 0x000fc40000000000 */
[----:B------:R-:W-:Y:S01]  /*6a00*/  FADD R11, R12, R17 ;  /* 0x000000110c0b7221 */ /* 0x000fe20000000000 */
[----:B------:R-:W-:-:S03]  /*6a10*/  SHF.L.U32 R0, R70, 0x17, RZ ;  /* 0x0000001746007819 */ /* 0x000fc600000006ff */
        /* <DEDUP_REMOVED lines=26> */
.L_x_22889:
[----:B------:R-:W-:Y:S02]  /*6bc0*/  HFMA2 R12, -RZ, RZ, 0, 4.76837158203125e-07 ;  /* 0x00000008ff0c7431 */ /* 0x000fe400000001ff */
[----:B------:R-:W-:-:S05]  /*6bd0*/  FADD R36, R13, R14 ;  /* 0x0000000e0d247221 */ /* 0x000fca0000000000 */
[----:B------:R-:W-:-:S07]  /*6be0*/  MOV R13, R36 ;  /* 0x00000024000d7202 */ /* 0x000fce0000000f00 */
[----:B------:R-:W-:Y:S05]  /*6bf0*/  WARPSYNC.COLLECTIVE R15, `(.L_x_22890) ;  /* 0x000000000f087348 */ /* 0x000fea0003c00000 */
[----:B------:R0:W1:Y:S02]  /*6c00*/  SHFL.BFLY P6, R14, R13, R12, R11 ;  /* 0x0c00000c0d0e7389 */ /* 0x00006400000c000b */
[----:B01----:R-:W-:Y:S05]  /*6c10*/  ENDCOLLECTIVE ;  /* 0x000000000000791b */ /* 0x003fea0003800000 */
.L_x_22890:
[----:B------:R-:W-:Y:S02]  /*6c20*/  HFMA2 R12, -RZ, RZ, 0, 2.384185791015625e-07 ;  /* 0x00000004ff0c7431 */ /* 0x000fe400000001ff */
[----:B------:R-:W-:-:S05]  /*6c30*/  FADD R37, R36, R14 ;  /* 0x0000000e24257221 */ /* 0x000fca0000000000 */
[----:B------:R-:W-:-:S07]  /*6c40*/  MOV R13, R37 ;  /* 0x00000025000d7202 */ /* 0x000fce0000000f00 */
[----:B------:R-:W-:Y:S05]  /*6c50*/  WARPSYNC.COLLECTIVE R15, `(.L_x_22891) ;  /* 0x000000000f087348 */ /* 0x000fea0003c00000 */
[----:B------:R0:W1:Y:S02]  /*6c60*/  SHFL.BFLY P6, R14, R13, R12, R11 ;  /* 0x0c00000c0d0e7389 */ /* 0x00006400000c000b */
[----:B01----:R-:W-:Y:S05]  /*6c70*/  ENDCOLLECTIVE ;  /* 0x000000000000791b */ /* 0x003fea0003800000 */
.L_x_22891:
[----:B------:R-:W-:Y:S02]  /*6c80*/  HFMA2 R12, -RZ, RZ, 0, 1.1920928955078125e-07 ;  /* 0x00000002ff0c7431 */ /* 0x000fe400000001ff */
[----:B------:R-:W-:-:S05]  /*6c90*/  FADD R45, R37, R14 ;  /* 0x0000000e252d7221 */ /* 0x000fca0000000000 */
[----:B------:R-:W-:-:S07]  /*6ca0*/  MOV R13, R45 ;  /* 0x0000002d000d7202 */ /* 0x000fce0000000f00 */
[----:B------:R-:W-:Y:S05]  /*6cb0*/  WARPSYNC.COLLECTIVE R15, `(.L_x_22892) ;  /* 0x000000000f087348 */ /* 0x000fea0003c00000 */
[----:B------:R0:W1:Y:S02]  /*6cc0*/  SHFL.BFLY P6, R14, R13, R12, R11 ;  /* 0x0c00000c0d0e7389 */ /* 0x00006400000c000b */
[----:B01----:R-:W-:Y:S05]  /*6cd0*/  ENDCOLLECTIVE ;  /* 0x000000000000791b */ /* 0x003fea0003800000 */
.L_x_22892:
[----:B------:R-:W-:Y:S01]  /*6ce0*/  MOV R12, 0x1 ;  /* 0x00000001000c7802 */ /* 0x000fe20000000f00 */
[----:B------:R-:W-:-:S04]  /*6cf0*/  FADD R47, R45, R14 ;  /* 0x0000000e2d2f7221 */ /* 0x000fc80000000000 */
[----:B------:R-:W-:-:S07]  /*6d00*/  IMAD.MOV.U32 R13, RZ, RZ, R47 ;  /* 0x000000ffff0d7224 */ /* 0x000fce00078e002f */
[----:B------:R-:W-:Y:S05]  /*6d10*/  WARPSYNC.COLLECTIVE R15, `(.L_x_22893) ;  /* 0x000000000f087348 */ /* 0x000fea0003c00000 */
[----:B------:R0:W1:Y:S02]  /*6d20*/  SHFL.BFLY P6, R14, R13, R12, R11 ;  /* 0x0c00000c0d0e7389 */ /* 0x00006400000c000b */
[----:B01----:R-:W-:Y:S05]  /*6d30*/  ENDCOLLECTIVE ;  /* 0x000000000000791b */ /* 0x003fea0003800000 */
.L_x_22893:
[----:B------:R-:W-:Y:S05]  /*6d40*/  BRA `(.L_x_22894) ;  /* 0xffffffbc00847947 */ /* 0x000fea000383ffff */
        .weak           $__internal_453_$__cuda_sm3x_div_rn_noftz_f32_slowpath
        .type           $__internal_453_$__cuda_sm3x_div_rn_noftz_f32_slowpath,@function
        .size           $__internal_453_$__cuda_sm3x_div_rn_noftz_f32_slowpath,(.L_x_25905 - $__internal_453_$__cuda_sm3x_div_rn_noftz_f32_slowpath)
$__internal_453_$__cuda_sm3x_div_rn_noftz_f32_slowpath:
        /* <DEDUP_REMOVED lines=34> */
.L_x_22896:
        /* <DEDUP_REMOVED lines=51> */
.L_x_22903:
[----:B------:R-:W-:-:S04]  /*72a0*/  LOP3.LUT R8, R8, 0x80000000, RZ, 0xc0, !PT ;  /* 0x8000000008087812 */ /* 0x000fc800078ec0ff */
[----:B------:R-:W-:Y:S01]  /*72b0*/  LOP3.LUT R8, R8, 0x7f800000, RZ, 0xfc, !PT ;  /* 0x7f80000008087812 */ /* 0x000fe200078efcff */
[----:B------:R-:W-:Y:S06]  /*72c0*/  BRA `(.L_x_22904) ;  /* 0x0000000000047947 */ /* 0x000fec0003800000 */
.L_x_22902:
[----:B------:R-:W-:-:S07]  /*72d0*/  LEA R8, R72, R8, 0x17 ;  /* 0x0000000848087211 */ /* 0x000fce00078eb8ff */
.L_x_22904:
[----:B------:R-:W-:Y:S05]  /*72e0*/  BSYNC.RECONVERGENT B1 ;  /* 0x0000000000017941 */ /* 0x000fea0003800200 */
.L_x_22901:
[----:B------:R-:W-:Y:S05]  /*72f0*/  BRA `(.L_x_22905) ;  /* 0x0000000000207947 */ /* 0x000fea0003800000 */
.L_x_22900:
[----:B------:R-:W-:-:S04]  /*7300*/  LOP3.LUT R8, R15, 0x80000000, R8, 0x48, !PT ;  /* 0x800000000f087812 */ /* 0x000fc800078e4808 */
[----:B------:R-:W-:Y:S01]  /*7310*/  LOP3.LUT R8, R8, 0x7f800000, RZ, 0xfc, !PT ;  /* 0x7f80000008087812 */ /* 0x000fe200078efcff */
[----:B------:R-:W-:Y:S06]  /*7320*/  BRA `(.L_x_22905) ;  /* 0x0000000000147947 */ /* 0x000fec0003800000 */
.L_x_22899:
[----:B------:R-:W-:Y:S01]  /*7330*/  LOP3.LUT R8, R15, 0x80000000, R8, 0x48, !PT ;  /* 0x800000000f087812 */ /* 0x000fe200078e4808 */
[----:B------:R-:W-:Y:S06]  /*7340*/  BRA `(.L_x_22905) ;  /* 0x00000000000c7947 */ /* 0x000fec0003800000 */
.L_x_22898:
[----:B------:R-:W0:Y:S01]  /*7350*/  MUFU.RSQ R8, -QNAN ;  /* 0xffc0000000087908 */ /* 0x000e220000001400 */
[----:B------:R-:W-:Y:S05]  /*7360*/  BRA `(.L_x_22905) ;  /* 0x0000000000047947 */ /* 0x000fea0003800000 */
.L_x_22897:
[----:B------:R-:W-:-:S07]  /*7370*/  FADD.FTZ R8, R8, R15 ;  /* 0x0000000f08087221 */ /* 0x000fce0000010000 */
.L_x_22905:
[----:B------:R-:W-:Y:S05]  /*7380*/  BSYNC.RECONVERGENT B0 ;  /* 0x0000000000007941 */ /* 0x000fea0003800200 */
.L_x_22895:
[----:B------:R-:W-:-:S04]  /*7390*/  HFMA2 R15, -RZ, RZ, 0, 0 ;  /* 0x00000000ff0f7431 */ /* 0x000fc800000001ff */
[----:B0-----:R-:W-:Y:S05]  /*73a0*/  RET.REL.NODEC R14 `(_Z15SoftmaxWarpImplI10DirectLoadIffE11DirectStoreIffEfLi2ELi28ELi32ELi1ELb1EL9Algorithm0EEvT_T0_ll) ;  /* 0xffffff8c0e147950 */ /* 0x001fea0003c3ffff */
.L_x_22906:
        /* <DEDUP_REMOVED lines=13> */
.L_x_25905:


//--------------------- .text._Z15SoftmaxWarpImplI10DirectLoadIffE11DirectStoreIffEfLi2ELi28ELi32ELi1ELb0EL9Algorithm0EEvT_T0_ll --------------------------
	.section	.text._Z15SoftmaxWarpImplI10DirectLoadIffE11DirectStoreIffEfLi2ELi28ELi32ELi1ELb0EL9Algorithm0EEvT_T0_ll,"ax",@progbits
	.align	128
        .global         _Z15SoftmaxWarpImplI10DirectLoadIffE11DirectStoreIffEfLi2ELi28ELi32ELi1ELb0EL9Algorithm0EEvT_T0_ll
        .type           _Z15SoftmaxWarpImplI10DirectLoadIffE11DirectStoreIffEfLi2ELi28ELi32ELi1ELb0EL9Algorithm0EEvT_T0_ll,@function
        .size           _Z15SoftmaxWarpImplI10DirectLoadIffE11DirectStoreIffEfLi2ELi28ELi32ELi1ELb0EL9Algorithm0EEvT_T0_ll,(.L_x_25906 - _Z15SoftmaxWarpImplI10DirectLoadIffE11DirectStoreIffEfLi2ELi28ELi32ELi1ELb0EL9Algorithm0EEvT_T0_ll)
        .other          _Z15SoftmaxWarpImplI10DirectLoadIffE11DirectStoreIffEfLi2ELi28ELi32ELi1ELb0EL9Algorithm0EEvT_T0_ll,@"STO_CUDA_ENTRY STV_DEFAULT"
_Z15SoftmaxWarpImplI10DirectLoadIffE11DirectStoreIffEfLi2ELi28ELi32ELi1ELb0EL9Algorithm0EEvT_T0_ll:
.text._Z15SoftmaxWarpImplI10DirectLoadIffE11DirectStoreIffEfLi2ELi28ELi32ELi1ELb0EL9Algorithm0EEvT_T0_ll:
        /* <DEDUP_REMOVED lines=24> */
.L_x_22907:
        /* <DEDUP_REMOVED lines=14> */
.L_x_22965:
        /* <DEDUP_REMOVED lines=14> */
[C---:B------:R-:W-:Y:S02]  /*0340*/  IADD3 R31, P4, PT, R2.reuse, 0x80, RZ ;  /* 0x00000080021f7810 */ /* 0x040fe40007f9e0ff */
[----:B------:R-:W-:-:S02]  /*0350*/  IADD3 R22, P2, PT, R2, 0x1c0, RZ ;  /* 0x000001c002167810 */ /* 0x000fc40007f5e0ff */
[-C--:B------:R-:W-:Y:S02]  /*0360*/  IADD3.X R23, PT, PT, RZ, R5.reuse, RZ, P1, !PT ;  /* 0x00000005ff177210 */ /* 0x080fe40000ffe4ff */
[C---:B------:R-:W-:Y:S02]  /*0370*/  IADD3 R38, P5, PT, R2.reuse, 0xc0, RZ ;  /* 0x000000c002267810 */ /* 0x040fe40007fbe0ff */
[C---:B------:R-:W-:Y:S02]  /*0380*/  IADD3 R20, P0, PT, R2.reuse, 0x140, RZ ;  /* 0x0000014002147810 */ /* 0x040fe40007f1e0ff */
[----:B------:R-:W-:Y:S02]  /*0390*/  IADD3 R7, P1, PT, R2, 0x340, RZ ;  /* 0x0000034002077810 */ /* 0x000fe40007f3e0ff */
[-C--:B------:R-:W-:Y:S02]  /*03a0*/  IADD3.X R15, PT, PT, RZ, R5.reuse, RZ, P3, !PT ;  /* 0x00000005ff0f7210 */ /* 0x080fe40001ffe4ff */
[----:B------:R-:W-:-:S02]  /*03b0*/  IADD3.X R6, PT, PT, RZ, R5, RZ, P4, !PT ;  /* 0x00000005ff067210 */ /* 0x000fc400027fe4ff */
[C---:B------:R-:W-:Y:S02]  /*03c0*/  IADD3 R25, P6, PT, R2.reuse, 0x100, RZ ;  /* 0x0000010002197810 */ /* 0x040fe40007fde0ff */
[----:B------:R-:W-:Y:S02]  /*03d0*/  IADD3 R24, P3, PT, R2, 0x200, RZ ;  /* 0x0000020002187810 */ /* 0x000fe40007f7e0ff */
[-C--:B------:R-:W-:Y:S02]  /*03e0*/  IADD3.X R21, PT, PT, RZ, R5.reuse, RZ, P2, !PT ;  /* 0x00000005ff157210 */ /* 0x080fe400017fe4ff */
[----:B------:R-:W-:Y:S02]  /*03f0*/  LEA.HI R33, P2, R5, R2, RZ, 0x1 ;  /* 0x0000000205217211 */ /* 0x000fe400078508ff */
[-C--:B------:R-:W-:Y:S02]  /*0400*/  IADD3.X R27, PT, PT, RZ, R5.reuse, RZ, P5, !PT ;  /* 0x00000005ff1b7210 */ /* 0x080fe40002ffe4ff */
[----:B------:R-:W-:-:S02]  /*0410*/  IADD3.X R13, PT, PT, RZ, R5, RZ, P0, !PT ;  /* 0x00000005ff0d7210 */ /* 0x000fc400007fe4ff */
[----:B------:R-:W-:Y:S02]  /*0420*/  IADD3.X R0, PT, PT, RZ, R5, RZ, P1, !PT ;  /* 0x00000005ff007210 */ /* 0x000fe40000ffe4ff */
[C---:B------:R-:W-:Y:S02]  /*0430*/  IADD3 R28, P5, PT, R2.reuse, 0x280, RZ ;  /* 0x00000280021c7810 */ /* 0x040fe40007fbe0ff */
[----:B------:R-:W-:Y:S02]  /*0440*/  IADD3 R9, P0, PT, R2, 0x300, RZ ;  /* 0x0000030002097810 */ /* 0x000fe40007f1e0ff */
[----:B------:R-:W-:Y:S02]  /*0450*/  LEA.HI R31, P1, R6, R31, RZ, 0x1 ;  /* 0x0000001f061f7211 */ /* 0x000fe400078308ff */
[-C--:B------:R-:W-:Y:S02]  /*0460*/  IADD3.X R14, PT, PT, RZ, R5.reuse, RZ, P6, !PT ;  /* 0x00000005ff0e7210 */ /* 0x080fe400037fe4ff */
[----:B------:R-:W-:-:S02]  /*0470*/  IADD3.X R11, PT, PT, RZ, R5, RZ, P3, !PT ;  /* 0x00000005ff0b7210 */ /* 0x000fc40001ffe4ff */
[-C--:B------:R-:W-:Y:S02]  /*0480*/  IADD3.X R8, PT, PT, RZ, R5.reuse, RZ, P2, !PT ;  /* 0x00000005ff087210 */ /* 0x080fe400017fe4ff */
[C---:B------:R-:W-:Y:S02]  /*0490*/  IADD3 R26, P4, PT, R2.reuse, 0x240, RZ ;  /* 0x00000240021a7810 */ /* 0x040fe40007f9e0ff */
[----:B------:R-:W-:Y:S02]  /*04a0*/  IADD3 R4, P6, PT, R2, 0x2c0, RZ ;  /* 0x000002c002047810 */ /* 0x000fe40007fde0ff */
[----:B------:R-:W-:Y:S02]  /*04b0*/  LEA.HI R18, P2, R23, R18, RZ, 0x1 ;  /* 0x0000001217127211 */ /* 0x000fe400078508ff */
[-C--:B------:R-:W-:Y:S02]  /*04c0*/  IADD3.X R17, PT, PT, RZ, R5.reuse, RZ, P5, !PT ;  /* 0x00000005ff117210 */ /* 0x080fe40002ffe4ff */
[----:B------:R-:W-:-:S02]  /*04d0*/  IADD3.X R2, PT, PT, RZ, R5, RZ, P0, !PT ;  /* 0x00000005ff027210 */ /* 0x000fc400007fe4ff */
[----:B------:R-:W-:Y:S02]  /*04e0*/  IADD3.X R6, PT, PT, RZ, R6, RZ, P1, !PT ;  /* 0x00000006ff067210 */ /* 0x000fe40000ffe4ff */
[----:B------:R-:W-:Y:S02]  /*04f0*/  LEA.HI R25, P5, R14, R25, RZ, 0x1 ;  /* 0x000000190e197211 */ /* 0x000fe400078b08ff */
[----:B------:R-:W-:Y:S02]  /*0500*/  LEA.HI R24, P1, R11, R24, RZ, 0x1 ;  /* 0x000000180b187211 */ /* 0x000fe400078308ff */
[----:B------:R-:W-:Y:S02]  /*0510*/  LEA.HI R20, P3, R13, R20, RZ, 0x1 ;  /* 0x000000140d147211 */ /* 0x000fe400078708ff */
[----:B------:R-:W-:Y:S02]  /*0520*/  IADD3.X R3, PT, PT, RZ, R5, RZ, P6, !PT ;  /* 0x00000005ff037210 */ /* 0x000fe400037fe4ff */
[----:B------:R-:W-:-:S02]  /*0530*/  IADD3.X R23, PT, PT, RZ, R23, RZ, P2, !PT ;  /* 0x00000017ff177210 */ /* 0x000fc400017fe4ff */
[----:B------:R-:W-:Y:S02]  /*0540*/  LEA.HI R44, P0, R15, R44, RZ, 0x1 ;  /* 0x0000002c0f2c7211 */ /* 0x000fe400078108ff */
[----:B------:R-:W-:Y:S02]  /*0550*/  LEA.HI R32, P2, R2, R9, RZ, 0x1 ;  /* 0x0000000902207211 */ /* 0x000fe400078508ff */
[----:B------:R-:W-:Y:S02]  /*0560*/  IADD3.X R14, PT, PT, RZ, R14, RZ, P5, !PT ;  /* 0x0000000eff0e7210 */ /* 0x000fe40002ffe4ff */
[----:B------:R-:W-:Y:S02]  /*0570*/  IADD3.X R9, PT, PT, RZ, R11, RZ, P1, !PT ;  /* 0x0000000bff097210 */ /* 0x000fe40000ffe4ff */
[----:B------:R-:W-:Y:S02]  /*0580*/  IADD3.X R19, PT, PT, RZ, R5, RZ, P4, !PT ;  /* 0x00000005ff137210 */ /* 0x000fe400027fe4ff */
[----:B------:R-:W-:-:S02]  /*0590*/  LEA.HI R28, P5, R17, R28, RZ, 0x1 ;  /* 0x0000001c111c7211 */ /* 0x000fc400078b08ff */
[----:B------:R-:W-:Y:S02]  /*05a0*/  IADD3.X R13, PT, PT, RZ, R13, RZ, P3, !PT ;  /* 0x0000000dff0d7210 */ /* 0x000fe40001ffe4ff */
[----:B------:R-:W-:Y:S02]  /*05b0*/  SHF.L.U64.HI R5, R33, 0x2, R8 ;  /* 0x0000000221057819 */ /* 0x000fe40000010208 */
[----:B------:R-:W-:Y:S02]  /*05c0*/  LEA.HI R29, P3, R3, R4, RZ, 0x1 ;  /* 0x00000004031d7211 */ /* 0x000fe400078708ff */
[----:B------:R-:W-:Y:S02]  /*05d0*/  SHF.L.U32 R33, R33, 0x2, RZ ;  /* 0x0000000221217819 */ /* 0x000fe400000006ff */
[----:B------:R-:W-:Y:S02]  /*05e0*/  IADD3.X R15, PT, PT, RZ, R15, RZ, P0, !PT ;  /* 0x0000000fff0f7210 */ /* 0x000fe400007fe4ff */
[----:B------:R-:W-:-:S02]  /*05f0*/  SHF.L.U64.HI R10, R24, 0x2, R9 ;  /* 0x00000002180a7819 */ /* 0x000fc40000010209 */
[----:B------:R-:W-:Y:S02]  /*0600*/  IADD3.X R9, PT, PT, RZ, R17, RZ, P5, !PT ;  /* 0x00000011ff097210 */ /* 0x000fe40002ffe4ff */
[----:B------:R-:W-:Y:S02]  /*0610*/  LEA.HI R22, P0, R21, R22, RZ, 0x1 ;  /* 0x0000001615167211 */ /* 0x000fe400078108ff */
[----:B------:R-:W-:Y:S02]  /*0620*/  LEA.HI R30, P6, R0, R7, RZ, 0x1 ;  /* 0x00000007001e7211 */ /* 0x000fe400078d08ff */
[----:B------:R-:W-:Y:S02]  /*0630*/  IADD3.X R8, PT, PT, RZ, R3, RZ, P3, !PT ;  /* 0x00000003ff087210 */ /* 0x000fe40001ffe4ff */
[----:B------:R-:W-:Y:S02]  /*0640*/  LEA.HI R38, P4, R27, R38, RZ, 0x1 ;  /* 0x000000261b267211 */ /* 0x000fe400078908ff */
[----:B------:R-:W-:-:S02]  /*0650*/  LOP3.LUT R33, R33, 0xfffffff8, RZ, 0xc0, !PT ;  /* 0xfffffff821217812 */ /* 0x000fc400078ec0ff */
[C---:B------:R-:W-:Y:S02]  /*0660*/  SHF.L.U64.HI R16, R44.reuse, 0x2, R15 ;  /* 0x000000022c107819 */ /* 0x040fe4000001020f */
[----:B------:R-:W-:Y:S02]  /*0670*/  SHF.L.U32 R44, R44, 0x2, RZ ;  /* 0x000000022c2c7819 */ /* 0x000fe400000006ff */
[----:B------:R-:W-:Y:S02]  /*0680*/  SHF.L.U64.HI R15, R31, 0x2, R6 ;  /* 0x000000021f0f7819 */ /* 0x000fe40000010206 */
[----:B------:R-:W-:Y:S02]  /*0690*/  SHF.L.U64.HI R6, R28, 0x2, R9 ;  /* 0x000000021c067819 */ /* 0x000fe40000010209 */
[----:B------:R-:W-:Y:S02]  /*06a0*/  IADD3.X R7, PT, PT, RZ, R21, RZ, P0, !PT ;  /* 0x00000015ff077210 */ /* 0x000fe400007fe4ff */
[----:B------:R-:W-:-:S02]  /*06b0*/  IADD3.X R9, PT, PT, RZ, R0, RZ, P6, !PT ;  /* 0x00000000ff097210 */ /* 0x000fc400037fe4ff */
[----:B------:R-:W-:Y:S02]  /*06c0*/  SHF.L.U64.HI R3, R29, 0x2, R8 ;  /* 0x000000021d037819 */ /* 0x000fe40000010208 */
[----:B------:R-:W-:Y:S02]  /*06d0*/  IADD3.X R27, PT, PT, RZ, R27, RZ, P4, !PT ;  /* 0x0000001bff1b7210 */ /* 0x000fe400027fe4ff */
[----:B------:R-:W-:Y:S02]  /*06e0*/  IADD3 R8, P0, PT, R33, UR36, RZ ;  /* 0x0000002421087c10 */ /* 0x000fe4000ff1e0ff */
[----:B------:R-:W-:Y:S02]  /*06f0*/  LOP3.LUT R44, R44, 0xfffffff8, RZ, 0xc0, !PT ;  /* 0xfffffff82c2c7812 */ /* 0x000fe400078ec0ff */
[----:B------:R-:W-:Y:S02]  /*0700*/  SHF.L.U32 R31, R31, 0x2, RZ ;  /* 0x000000021f1f7819 */ /* 0x000fe400000006ff */
[----:B------:R-:W-:-:S02]  /*0710*/  SHF.L.U64.HI R0, R30, 0x2, R9 ;  /* 0x000000021e007819 */ /* 0x000fc40000010209 */
[----:B------:R-:W-:Y:S02]  /*0720*/  SHF.L.U64.HI R4, R38, 0x2, R27 ;  /* 0x0000000226047819 */ /* 0x000fe4000001021b */
[----:B------:R-:W-:Y:S02]  /*0730*/  SHF.L.U64.HI R13, R20, 0x2, R13 ;  /* 0x00000002140d7819 */ /* 0x000fe4000001020d */
[----:B------:R-:W-:Y:S02]  /*0740*/  IADD3.X R17, PT, PT, RZ, R2, RZ, P2, !PT ;  /* 0x00000002ff117210 */ /* 0x000fe400017fe4ff */
[----:B------:R-:W-:Y:S02]  /*0750*/  IADD3.X R9, PT, PT, R5, UR37, RZ, P0, !PT ;  /* 0x0000002505097c10 */ /* 0x000fe400087fe4ff */
[----:B------:R-:W-:Y:S02]  /*0760*/  SHF.L.U32 R38, R38, 0x2, RZ ;  /* 0x0000000226267819 */ /* 0x000fe400000006ff */
[----:B------:R-:W-:-:S02]  /*0770*/  SHF.L.U32 R20, R20, 0x2, RZ ;  /* 0x0000000214147819 */ /* 0x000fc400000006ff */
[----:B------:R-:W-:Y:S01]  /*0780*/  IADD3 R44, P0, PT, R44, UR36, RZ ;  /* 0x000000242c2c7c10 */ /* 0x000fe2000ff1e0ff */
[----:B------:R-:W2:Y:S01]  /*0790*/  LDG.E.64 R8, desc[UR4][R8.64] ;  /* 0x0000000408087981 */ /* 0x000ea2000c1e1b00 */
[----:B------:R-:W-:Y:S02]  /*07a0*/  LOP3.LUT R21, R31, 0xfffffff8, RZ, 0xc0, !PT ;  /* 0xfffffff81f157812 */ /* 0x000fe400078ec0ff */
[C---:B------:R-:W-:Y:S02]  /*07b0*/  SHF.L.U64.HI R14, R25.reuse, 0x2, R14 ;  /* 0x00000002190e7819 */ /* 0x040fe4000001020e */
[----:B------:R-:W-:Y:S02]  /*07c0*/  SHF.L.U64.HI R2, R32, 0x2, R17 ;  /* 0x0000000220027819 */ /* 0x000fe40000010211 */
[----:B------:R-:W-:Y:S02]  /*07d0*/  SHF.L.U32 R25, R25, 0x2, RZ ;  /* 0x0000000219197819 */ /* 0x000fe400000006ff */
[----:B------:R-:W-:-:S02]  /*07e0*/  LOP3.LUT R38, R38, 0xfffffff8, RZ, 0xc0, !PT ;  /* 0xfffffff826267812 */ /* 0x000fc400078ec0ff */
[----:B------:R-:W-:Y:S02]  /*07f0*/  LOP3.LUT R17, R20, 0xfffffff8, RZ, 0xc0, !PT ;  /* 0xfffffff814117812 */ /* 0x000fe400078ec0ff */
[----:B------:R-:W-:Y:S02]  /*0800*/  IADD3.X R45, PT, PT, R16, UR37, RZ, P0, !PT ;  /* 0x00000025102d7c10 */ /* 0x000fe400087fe4ff */
[----:B------:R-:W-:Y:S02]  /*0810*/  R2UR UR10, R34 ;  /* 0x00000000220a72ca */ /* 0x000fe400000e0000 */
[----:B------:R-:W-:Y:S02]  /*0820*/  R2UR UR11, R35 ;  /* 0x00000000230b72ca */ /* 0x000fe400000e0000 */
[----:B------:R-:W-:Y:S01]  /*0830*/  IADD3 R20, P1, PT, R21, UR36, RZ ;  /* 0x0000002415147c10 */ /* 0x000fe2000ff3e0ff */
[----:B------:R-:W3:Y:S01]  /*0840*/  LDG.E.64 R44, desc[UR6][R44.64] ;  /* 0x000000062c2c7981 */ /* 0x000ee2000c1e1b00 */
[----:B------:R-:W-:-:S02]  /*0850*/  SHF.L.U64.HI R12, R18, 0x2, R23 ;  /* 0x00000002120c7819 */ /* 0x000fc40000010217 */
[----:B------:R-:W-:Y:S02]  /*0860*/  LOP3.LUT R23, R25, 0xfffffff8, RZ, 0xc0, !PT ;  /* 0xfffffff819177812 */ /* 0x000fe400078ec0ff */
[----:B------:R-:W-:Y:S02]  /*0870*/  IADD3 R38, P0, PT, R38, UR36, RZ ;  /* 0x0000002426267c10 */ /* 0x000fe4000ff1e0ff */
[----:B------:R-:W-:Y:S02]  /*0880*/  R2UR UR12, R34 ;  /* 0x00000000220c72ca */ /* 0x000fe400000e0000 */
[----:B------:R-:W-:Y:S02]  /*0890*/  R2UR UR13, R35 ;  /* 0x00000000230d72ca */ /* 0x000fe400000e0000 */
[----:B------:R-:W-:Y:S02]  /*08a0*/  LEA.HI R26, P4, R19, R26, RZ, 0x1 ;  /* 0x0000001a131a7211 */ /* 0x000fe400078908ff */
[----:B------:R-:W-:-:S02]  /*08b0*/  IADD3.X R21, PT, PT, R15, UR37, RZ, P1, !PT ;  /* 0x000000250f157c10 */ /* 0x000fc40008ffe4ff */
[----:B------:R-:W-:Y:S02]  /*08c0*/  SHF.L.U32 R18, R18, 0x2, RZ ;  /* 0x0000000212127819 */ /* 0x000fe400000006ff */
[----:B------:R-:W-:Y:S02]  /*08d0*/  SHF.L.U64.HI R11, R22, 0x2, R7 ;  /* 0x00000002160b7819 */ /* 0x000fe40000010207 */
[----:B------:R-:W-:Y:S02]  /*08e0*/  IADD3 R16, P1, PT, R23, UR36, RZ ;  /* 0x0000002417107c10 */ /* 0x000fe4000ff3e0ff */
[----:B------:R-:W-:Y:S02]  /*08f0*/  IADD3.X R39, PT, PT, R4, UR37, RZ, P0, !PT ;  /* 0x0000002504277c10 */ /* 0x000fe400087fe4ff */
[----:B------:R-:W-:Y:S01]  /*0900*/  R2UR UR14, R34 ;  /* 0x00000000220e72ca */ /* 0x000fe200000e0000 */
[----:B------:R-:W4:Y:S01]  /*0910*/  LDG.E.64 R4, desc[UR8][R20.64] ;  /* 0x0000000814047981 */ /* 0x000f22000c1e1b00 */
[----:B------:R-:W-:-:S02]  /*0920*/  R2UR UR15, R35 ;  /* 0x00000000230f72ca */ /* 0x000fc400000e0000 */
[----:B------:R-:W-:Y:S01]  /*0930*/  IADD3.X R7, PT, PT, RZ, R19, RZ, P4, !PT ;  /* 0x00000013ff077210 */ /* 0x000fe200027fe4ff */
[----:B------:R-:W5:Y:S01]  /*0940*/  LDG.E.64 R38, desc[UR10][R38.64] ;  /* 0x0000000a26267981 */ /* 0x000f62000c1e1b00 */
[----:B------:R-:W-:Y:S02]  /*0950*/  LOP3.LUT R19, R18, 0xfffffff8, RZ, 0xc0, !PT ;  /* 0xfffffff812137812 */ /* 0x000fe400078ec0ff */
[----:B------:R-:W-:Y:S02]  /*0960*/  IADD3 R18, P0, PT, R17, UR36, RZ ;  /* 0x0000002411127c10 */ /* 0x000fe4000ff1e0ff */
[----:B------:R-:W-:Y:S02]  /*0970*/  SHF.L.U32 R22, R22, 0x2, RZ ;  /* 0x0000000216167819 */ /* 0x000fe400000006ff */
[----:B------:R-:W-:Y:S02]  /*0980*/  IADD3.X R17, PT, PT, R14, UR37, RZ, P1, !PT ;  /* 0x000000250e117c10 */ /* 0x000fe40008ffe4ff */
[----:B------:R-:W-:-:S02]  /*0990*/  R2UR UR16, R34 ;  /* 0x00000000221072ca */ /* 0x000fc400000e0000 */
[----:B------:R-:W-:Y:S02]  /*09a0*/  R2UR UR17, R35 ;  /* 0x00000000231172ca */ /* 0x000fe400000e0000 */
[----:B------:R-:W-:Y:S01]  /*09b0*/  IADD3 R14, P1, PT, R19, UR36, RZ ;  /* 0x00000024130e7c10 */ /* 0x000fe2000ff3e0ff */
[----:B------:R-:W5:Y:S01]  /*09c0*/  LDG.E.64 R16, desc[UR12][R16.64] ;  /* 0x0000000c10107981 */ /* 0x000f62000c1e1b00 */
        /* <DEDUP_REMOVED lines=10> */
[----:B------:R-:W-:-:S02]  /*0a70*/  R2UR UR20, R34 ;  /* 0x00000000221472ca */ /* 0x000fc400000e0000 */
[----:B------:R-:W-:Y:S02]  /*0a80*/  R2UR UR21, R35 ;  /* 0x00000000231572ca */ /* 0x000fe400000e0000 */
[----:B------:R-:W-:Y:S02]  /*0a90*/  IADD3.X R15, PT, PT, R12, UR37, RZ, P1, !PT ;  /* 0x000000250c0f7c10 */ /* 0x000fe40008ffe4ff */
[----:B------:R-:W-:Y:S02]  /*0aa0*/  SHF.L.U32 R28, R28, 0x2, RZ ;  /* 0x000000021c1c7819 */ /* 0x000fe400000006ff */
[----:B------:R-:W-:Y:S01]  /*0ab0*/  LOP3.LUT R26, R26, 0xfffffff8, RZ, 0xc0, !PT ;  /* 0xfffffff81a1a7812 */ /* 0x000fe200078ec0ff */
[----:B------:R-:W5:Y:S01]  /*0ac0*/  LDG.E.64 R20, desc[UR16][R14.64] ;  /* 0x000000100e147981 */ /* 0x000f62000c1e1b00 */
[----:B------:R-:W-:Y:S02]  /*0ad0*/  IADD3 R24, P1, PT, R24, UR36, RZ ;  /* 0x0000002418187c10 */ /* 0x000fe4000ff3e0ff */
[----:B------:R-:W-:-:S02]  /*0ae0*/  IADD3.X R23, PT, PT, R11, UR37, RZ, P0, !PT ;  /* 0x000000250b177c10 */ /* 0x000fc400087fe4ff */
[----:B------:R-:W-:Y:S02]  /*0af0*/  R2UR UR22, R34 ;  /* 0x00000000221672ca */ /* 0x000fe400000e0000 */
[----:B------:R-:W-:Y:S02]  /*0b00*/  R2UR UR23, R35 ;  /* 0x00000000231772ca */ /* 0x000fe400000e0000 */
[----:B------:R-:W-:Y:S01]  /*0b10*/  SHF.L.U32 R29, R29, 0x2, RZ ;  /* 0x000000021d1d7819 */ /* 0x000fe200000006ff */
[----:B------:R-:W5:Y:S01]  /*0b20*/  LDG.E.64 R22, desc[UR18][R22.64] ;  /* 0x0000001216167981 */ /* 0x000f62000c1e1b00 */
[----:B------:R-:W-:Y:S02]  /*0b30*/  LOP3.LUT R28, R28, 0xfffffff8, RZ, 0xc0, !PT ;  /* 0xfffffff81c1c7812 */ /* 0x000fe400078ec0ff */
[----:B------:R-:W-:Y:S02]  /*0b40*/  IADD3 R26, P0, PT, R26, UR36, RZ ;  /* 0x000000241a1a7c10 */ /* 0x000fe4000ff1e0ff */
[----:B------:R-:W-:-:S02]  /*0b50*/  IADD3.X R25, PT, PT, R10, UR37, RZ, P1, !PT ;  /* 0x000000250a197c10 */ /* 0x000fc40008ffe4ff */
[----:B------:R-:W-:Y:S02]  /*0b60*/  R2UR UR24, R34 ;  /* 0x00000000221872ca */ /* 0x000fe400000e0000 */
[----:B------:R-:W-:Y:S02]  /*0b70*/  R2UR UR25, R35 ;  /* 0x00000000231972ca */ /* 0x000fe400000e0000 */
[----:B------:R-:W-:Y:S01]  /*0b80*/  LOP3.LUT R29, R29, 0xfffffff8, RZ, 0xc0, !PT ;  /* 0xfffffff81d1d7812 */ /* 0x000fe200078ec0ff */
[----:B------:R-:W5:Y:S01]  /*0b90*/  LDG.E.64 R24, desc[UR20][R24.64] ;  /* 0x0000001418187981 */ /* 0x000f62000c1e1b00 */
[----:B------:R-:W-:Y:S02]  /*0ba0*/  SHF.L.U32 R32, R32, 0x2, RZ ;  /* 0x0000000220207819 */ /* 0x000fe400000006ff */
[----:B------:R-:W-:Y:S02]  /*0bb0*/  IADD3 R28, P1, PT, R28, UR36, RZ ;  /* 0x000000241c1c7c10 */ /* 0x000fe4000ff3e0ff */
[----:B------:R-:W-:-:S02]  /*0bc0*/  IADD3.X R27, PT, PT, R7, UR37, RZ, P0, !PT ;  /* 0x00000025071b7c10 */ /* 0x000fc400087fe4ff */
[----:B------:R-:W-:Y:S02]  /*0bd0*/  R2UR UR26, R34 ;  /* 0x00000000221a72ca */ /* 0x000fe400000e0000 */
[----:B------:R-:W-:Y:S02]  /*0be0*/  R2UR UR27, R35 ;  /* 0x00000000231b72ca */ /* 0x000fe400000e0000 */
[----:B------:R-:W-:Y:S01]  /*0bf0*/  IADD3 R10, P0, PT, R29, UR36, RZ ;  /* 0x000000241d0a7c10 */ /* 0x000fe2000ff1e0ff */
[----:B------:R-:W5:Y:S01]  /*0c00*/  LDG.E.64 R26, desc[UR22][R26.64] ;  /* 0x000000161a1a7981 */ /* 0x000f62000c1e1b00 */
[----:B------:R-:W-:Y:S02]  /*0c10*/  SHF.L.U32 R30, R30, 0x2, RZ ;  /* 0x000000021e1e7819 */ /* 0x000fe400000006ff */
[----:B------:R-:W-:Y:S02]  /*0c20*/  LOP3.LUT R32, R32, 0xfffffff8, RZ, 0xc0, !PT ;  /* 0xfffffff820207812 */ /* 0x000fe400078ec0ff */
[----:B------:R-:W-:-:S02]  /*0c30*/  IADD3.X R29, PT, PT, R6, UR37, RZ, P1, !PT ;  /* 0x00000025061d7c10 */ /* 0x000fc40008ffe4ff */
[----:B------:R-:W-:Y:S02]  /*0c40*/  R2UR UR28, R34 ;  /* 0x00000000221c72ca */ /* 0x000fe400000e0000 */
[C---:B------:R-:W-:Y:S02]  /*0c50*/  R2UR UR29, R35.reuse ;  /* 0x00000000231d72ca */ /* 0x040fe400000e0000 */
[----:B------:R-:W-:Y:S01]  /*0c60*/  LOP3.LUT R30, R30, 0xfffffff8, RZ, 0xc0, !PT ;  /* 0xfffffff81e1e7812 */ /* 0x000fe200078ec0ff */
[----:B------:R-:W5:Y:S01]  /*0c70*/  LDG.E.64 R28, desc[UR24][R28.64] ;  /* 0x000000181c1c7981 */ /* 0x000f62000c1e1b00 */
[----:B------:R-:W-:Y:S02]  /*0c80*/  IADD3 R32, P1, PT, R32, UR36, RZ ;  /* 0x0000002420207c10 */ /* 0x000fe4000ff3e0ff */
[----:B------:R-:W-:Y:S02]  /*0c90*/  R2UR UR30, R34 ;  /* 0x00000000221e72ca */ /* 0x000fe400000e0000 */
[----:B------:R-:W-:-:S02]  /*0ca0*/  R2UR UR31, R35 ;  /* 0x00000000231f72ca */ /* 0x000fc400000e0000 */
[----:B------:R-:W-:Y:S02]  /*0cb0*/  IADD3.X R11, PT, PT, R3, UR37, RZ, P0, !PT ;  /* 0x00000025030b7c10 */ /* 0x000fe400087fe4ff */
[----:B------:R-:W-:Y:S02]  /*0cc0*/  IADD3 R36, P0, PT, R30, UR36, RZ ;  /* 0x000000241e247c10 */ /* 0x000fe4000ff1e0ff */
[----:B------:R-:W-:Y:S01]  /*0cd0*/  IADD3.X R33, PT, PT, R2, UR37, RZ, P1, !PT ;  /* 0x0000002502217c10 */ /* 0x000fe20008ffe4ff */
[----:B------:R-:W5:Y:S01]  /*0ce0*/  LDG.E.64 R30, desc[UR26][R10.64] ;  /* 0x0000001a0a1e7981 */ /* 0x000f62000c1e1b00 */
        /* <DEDUP_REMOVED lines=43> */
[C---:B------:R-:W-:Y:S01]  /*0fa0*/  FADD R4, R6.reuse, -12583039 ;  /* 0xcb40007f06047421 */ /* 0x040fe20000000000 */
[----:B------:R-:W-:Y:S01]  /*0fb0*/  FADD R8, R23, -12583039 ;  /* 0xcb40007f17087421 */ /* 0x000fe20000000000 */
[-C--:B------:R-:W-:Y:S01]  /*0fc0*/  FFMA.SAT R25, R67, R0.reuse, 0.5 ;  /* 0x3f00000043197423 */ /* 0x080fe20000002000 */
[----:B------:R-:W-:Y:S01]  /*0fd0*/  FADD R15, R27, -R14 ;  /* 0x8000000e1b0f7221 */ /* 0x000fe20000000000 */
        /* <DEDUP_REMOVED lines=8> */
[----:B------:R-:W-:Y:S01]  /*1060*/  FADD R9, R29, -R14 ;  /* 0x8000000e1d097221 */ /* 0x000fe20000000000 */
[----:B------:R-:W-:Y:S01]  /*1070*/  FFMA.SAT R29, R65, R0, 0.5 ;  /* 0x3f000000411d7423 */ /* 0x000fe20000002000 */
[----:B------:R-:W1:Y:S01]  /*1080*/  MUFU.EX2 R71, R71 ;  /* 0x0000004700477308 */ /* 0x000e620000000800 */
[----:B------:R-:W-:Y:S01]  /*1090*/  FADD R10, R27, -12583039 ;  /* 0xcb40007f1b0a7421 */ /* 0x000fe20000000000 */
[----:B------:R-:W-:Y:S01]  /*10a0*/  FFMA R4, R67, 1.4426950216293334961, -R4 ;  /* 0x3fb8aa3b43047823 */ /* 0x000fe20000000804 */
[--C-:B------:R-:W-:Y:S01]  /*10b0*/  FADD R63, R5, -R14.reuse ;  /* 0x8000000e053f7221 */ /* 0x100fe20000000000 */
[----:B------:R-:W-:Y:S01]  /*10c0*/  FADD R55, R17, -R14 ;  /* 0x8000000e11377221 */ /* 0x000fe20000000000 */
[----:B------:R-:W-:Y:S01]  /*10d0*/  FFMA R10, R69, 1.4426950216293334961, -R10 ;  /* 0x3fb8aa3b450a7823 */ /* 0x000fe2000000080a */
[----:B------:R-:W-:Y:S01]  /*10e0*/  FFMA R67, R67, 1.925963033500011079e-08, R4 ;  /* 0x32a5706043437823 */ /* 0x000fe20000000004 */
[----:B------:R-:W-:Y:S01]  /*10f0*/  FFMA.RM R4, R29, R2, 12582913 ;  /* 0x4b4000011d047423 */ /* 0x000fe20000004002 */
[----:B------:R-:W2:Y:S01]  /*1100*/  MUFU.EX2 R8, R8 ;  /* 0x0000000800087308 */ /* 0x000ea20000000800 */
[----:B------:R-:W-:Y:S01]  /*1110*/  FFMA.SAT R29, R63, R0, 0.5 ;  /* 0x3f0000003f1d7423 */ /* 0x000fe20000002000 */
[--C-:B------:R-:W-:Y:S01]  /*1120*/  FADD R51, R19, -R14.reuse ;  /* 0x8000000e13337221 */ /* 0x100fe20000000000 */
[----:B------:R-:W-:Y:S01]  /*1130*/  FADD R47, R21, -R14 ;  /* 0x8000000e152f7221 */ /* 0x000fe20000000000 */
[----:B------:R-:W-:Y:S01]  /*1140*/  FFMA R10, R69, 1.925963033500011079e-08, R10 ;  /* 0x32a57060450a7823 */ /* 0x000fe2000000000a */
[----:B------:R-:W-:Y:S01]  /*1150*/  SHF.L.U32 R6, R6, 0x17, RZ ;  /* 0x0000001706067819 */ /* 0x000fe200000006ff */
[--C-:B------:R-:W-:Y:S01]  /*1160*/  FADD R61, R38, -R14.reuse ;  /* 0x8000000e263d7221 */ /* 0x100fe20000000000 */
[----:B------:R-:W-:Y:S01]  /*1170*/  SHF.L.U32 R23, R23, 0x17, RZ ;  /* 0x0000001717177819 */ /* 0x000fe200000006ff */
        /* <DEDUP_REMOVED lines=13> */
[----:B------:R-:W-:Y:S01]  /*1250*/  FFMA.RM R14, R29, R2, 12582913 ;  /* 0x4b4000011d0e7423 */ /* 0x000fe20000004002 */
[----:B-1----:R-:W-:Y:S01]  /*1260*/  FMUL R31, R6, R71 ;  /* 0x00000047061f7220 */ /* 0x002fe20000400000 */
[----:B--2---:R-:W-:Y:S01]  /*1270*/  FMUL R30, R23, R8 ;  /* 0x00000008171e7220 */ /* 0x004fe20000400000 */
[----:B------:R-:W1:Y:S01]  /*1280*/  MUFU.EX2 R10, R10 ;  /* 0x0000000a000a7308 */ /* 0x000e620000000800 */
[----:B------:R-:W-:Y:S01]  /*1290*/  FADD R6, R14, -12583039 ;  /* 0xcb40007f0e067421 */ /* 0x000fe20000000000 */
[----:B------:R-:W-:Y:S01]  /*12a0*/  FFMA.SAT R23, R61, R0, 0.5 ;  /* 0x3f0000003d177423 */ /* 0x000fe20000002000 */
[C---:B------:R-:W-:Y:S01]  /*12b0*/  FADD R12, R4.reuse, -12583039 ;  /* 0xcb40007f040c7421 */ /* 0x040fe20000000000 */
[----:B------:R-:W-:Y:S01]  /*12c0*/  SHF.L.U32 R25, R25, 0x17, RZ ;  /* 0x0000001719197819 */ /* 0x000fe200000006ff */
[----:B------:R-:W-:Y:S01]  /*12d0*/  FFMA R6, R63, 1.4426950216293334961, -R6 ;  /* 0x3fb8aa3b3f067823 */ /* 0x000fe20000000806 */
[----:B------:R-:W-:Y:S01]  /*12e0*/  SHF.L.U32 R27, R27, 0x17, RZ ;  /* 0x000000171b1b7819 */ /* 0x000fe200000006ff */
[----:B------:R-:W-:Y:S01]  /*12f0*/  FFMA R12, R65, 1.4426950216293334961, -R12 ;  /* 0x3fb8aa3b410c7823 */ /* 0x000fe2000000080c */
[----:B------:R-:W2:Y:S01]  /*1300*/  MUFU.EX2 R8, R67 ;  /* 0x0000004300087308 */ /* 0x000ea20000000800 */
[----:B------:R-:W-:Y:S01]  /*1310*/  FFMA R63, R63, 1.925963033500011079e-08, R6 ;  /* 0x32a570603f3f7823 */ /* 0x000fe20000000006 */
[----:B------:R-:W-:Y:S01]  /*1320*/  FFMA.RM R6, R23, R2, 12582913 ;  /* 0x4b40000117067423 */ /* 0x000fe20000004002 */
[----:B------:R-:W-:Y:S01]  /*1330*/  FFMA.SAT R23, R59, R0, 0.5 ;  /* 0x3f0000003b177423 */ /* 0x000fe20000002000 */
[----:B------:R-:W-:Y:S01]  /*1340*/  FFMA R12, R65, 1.925963033500011079e-08, R12 ;  /* 0x32a57060410c7823 */ /* 0x000fe2000000000c */
[----:B------:R-:W-:Y:S01]  /*1350*/  SHF.L.U32 R4, R4, 0x17, RZ ;  /* 0x0000001704047819 */ /* 0x000fe200000006ff */
[C---:B------:R-:W-:Y:S01]  /*1360*/  FADD R16, R6.reuse, -12583039 ;  /* 0xcb40007f06107421 */ /* 0x040fe20000000000 */
[----:B------:R-:W-:Y:S01]  /*1370*/  FFMA.RM R23, R23, R2, 12582913 ;  /* 0x4b40000117177423 */ /* 0x000fe20000004002 */
[----:B------:R-:W-:Y:S01]  /*1380*/  SHF.L.U32 R6, R6, 0x17, RZ ;  /* 0x0000001706067819 */ /* 0x000fe200000006ff */
[----:B-1----:R-:W-:Y:S01]  /*1390*/  FMUL R28, R27, R10 ;  /* 0x0000000a1b1c7220 */ /* 0x002fe20000400000 */
[----:B------:R-:W-:Y:S01]  /*13a0*/  FFMA R16, R61, 1.4426950216293334961, -R16 ;  /* 0x3fb8aa3b3d107823 */ /* 0x000fe20000000810 */
[----:B------:R-:W1:Y:S01]  /*13b0*/  MUFU.EX2 R27, R12 ;  /* 0x0000000c001b7308 */ /* 0x000e620000000800 */
[----:B------:R-:W-:-:S02]  /*13c0*/  SHF.L.U32 R14, R14, 0x17, RZ ;  /* 0x000000170e0e7819 */ /* 0x000fc400000006ff */
[----:B------:R-:W-:Y:S01]  /*13d0*/  FFMA R16, R61, 1.925963033500011079e-08, R16 ;  /* 0x32a570603d107823 */ /* 0x000fe20000000010 */
[----:B--2---:R-:W-:Y:S01]  /*13e0*/  FMUL R29, R25, R8 ;  /* 0x00000008191d7220 */ /* 0x004fe20000400000 */
[----:B------:R-:W-:Y:S01]  /*13f0*/  FADD R8, R23, -12583039 ;  /* 0xcb40007f17087421 */ /* 0x000fe20000000000 */
[----:B------:R-:W-:Y:S02]  /*1400*/  FFMA.SAT R25, R57, R0, 0.5 ;  /* 0x3f00000039197423 */ /* 0x000fe40000002000 */
[----:B------:R-:W2:Y:S01]  /*1410*/  MUFU.EX2 R63, R63 ;  /* 0x0000003f003f7308 */ /* 0x000ea20000000800 */
[----:B------:R-:W-:Y:S01]  /*1420*/  SHF.L.U32 R23, R23, 0x17, RZ ;  /* 0x0000001717177819 */ /* 0x000fe200000006ff */
[----:B------:R-:W-:-:S04]  /*1430*/  FFMA R8, R59, 1.4426950216293334961, -R8 ;  /* 0x3fb8aa3b3b087823 */ /* 0x000fc80000000808 */
[----:B------:R-:W-:Y:S01]  /*1440*/  FFMA R59, R59, 1.925963033500011079e-08, R8 ;  /* 0x32a570603b3b7823 */ /* 0x000fe20000000008 */
[----:B------:R-:W-:Y:S01]  /*1450*/  FFMA.RM R8, R25, R2, 12582913 ;  /* 0x4b40000119087423 */ /* 0x000fe20000004002 */
[----:B------:R-:W-:Y:S01]  /*1460*/  FFMA.SAT R25, R55, R0, 0.5 ;  /* 0x3f00000037197423 */ /* 0x000fe20000002000 */
[----:B-1----:R-:W-:Y:S01]  /*1470*/  FMUL R27, R4, R27 ;  /* 0x0000001b041b7220 */ /* 0x002fe20000400000 */
[----:B------:R-:W1:Y:S01]  /*1480*/  MUFU.EX2 R24, R59 ;  /* 0x0000003b00187308 */ /* 0x000e620000000800 */
[C---:B------:R-:W-:Y:S01]  /*1490*/  FADD R10, R8.reuse, -12583039 ;  /* 0xcb40007f080a7421 */ /* 0x040fe20000000000 */
[----:B------:R-:W-:Y:S01]  /*14a0*/  FFMA.RM R18, R25, R2, 12582913 ;  /* 0x4b40000119127423 */ /* 0x000fe20000004002 */
[----:B------:R-:W-:Y:S01]  /*14b0*/  FFMA.SAT R25, R53, R0, 0.5 ;  /* 0x3f00000035197423 */ /* 0x000fe20000002000 */
[----:B------:R-:W-:Y:S01]  /*14c0*/  SHF.L.U32 R8, R8, 0x17, RZ ;  /* 0x0000001708087819 */ /* 0x000fe200000006ff */
[C---:B------:R-:W-:Y:S01]  /*14d0*/  FFMA R10, R57.reuse, 1.4426950216293334961, -R10 ;  /* 0x3fb8aa3b390a7823 */ /* 0x040fe2000000080a */
[----:B------:R-:W-:Y:S01]  /*14e0*/  FADD R4, R18, -12583039 ;  /* 0xcb40007f12047421 */ /* 0x000fe20000000000 */
[----:B--2---:R-:W-:Y:S01]  /*14f0*/  FMUL R26, R14, R63 ;  /* 0x0000003f0e1a7220 */ /* 0x004fe20000400000 */
[----:B------:R-:W-:Y:S01]  /*1500*/  SHF.L.U32 R18, R18, 0x17, RZ ;  /* 0x0000001712127819 */ /* 0x000fe200000006ff */
[----:B------:R-:W-:Y:S01]  /*1510*/  FFMA R10, R57, 1.925963033500011079e-08, R10 ;  /* 0x32a57060390a7823 */ /* 0x000fe2000000000a */
[----:B------:R-:W-:-:S04]  /*1520*/  FFMA R4, R55, 1.4426950216293334961, -R4 ;  /* 0x3fb8aa3b37047823 */ /* 0x000fc80000000804 */
[----:B------:R-:W-:Y:S01]  /*1530*/  FFMA R55, R55, 1.925963033500011079e-08, R4 ;  /* 0x32a5706037377823 */ /* 0x000fe20000000004 */
[----:B------:R-:W-:Y:S02]  /*1540*/  FFMA.RM R4, R25, R2, 12582913 ;  /* 0x4b40000119047423 */ /* 0x000fe40000004002 */
[----:B------:R-:W2:Y:S01]  /*1550*/  MUFU.EX2 R25, R16 ;  /* 0x0000001000197308 */ /* 0x000ea20000000800 */
[----:B-1----:R-:W-:Y:S01]  /*1560*/  FMUL R24, R23, R24 ;  /* 0x0000001817187220 */ /* 0x002fe20000400000 */
[C---:B------:R-:W-:Y:S01]  /*1570*/  FADD R12, R4.reuse, -12583039 ;  /* 0xcb40007f040c7421 */ /* 0x040fe20000000000 */
[-C--:B------:R-:W-:Y:S01]  /*1580*/  FFMA.SAT R23, R49, R0.reuse, 0.5 ;  /* 0x3f00000031177423 */ /* 0x080fe20000002000 */
[----:B------:R-:W-:Y:S02]  /*1590*/  SHF.L.U32 R4, R4, 0x17, RZ ;  /* 0x0000001704047819 */ /* 0x000fe400000006ff */
[C---:B------:R-:W-:Y:S02]  /*15a0*/  FFMA R12, R53.reuse, 1.4426950216293334961, -R12 ;  /* 0x3fb8aa3b350c7823 */ /* 0x040fe4000000080c */
[----:B------:R-:W1:Y:S02]  /*15b0*/  MUFU.EX2 R55, R55 ;  /* 0x0000003700377308 */ /* 0x000e640000000800 */
[----:B------:R-:W-:Y:S01]  /*15c0*/  FFMA R12, R53, 1.925963033500011079e-08, R12 ;  /* 0x32a57060350c7823 */ /* 0x000fe2000000000c */
[----:B------:R-:W-:-:S04]  /*15d0*/  FFMA.SAT R53, R51, R0, 0.5 ;  /* 0x3f00000033357423 */ /* 0x000fc80000002000 */
[----:B------:R-:W-:Y:S01]  /*15e0*/  FFMA.RM R53, R53, R2, 12582913 ;  /* 0x4b40000135357423 */ /* 0x000fe20000004002 */
[----:B--2---:R-:W-:-:S03]  /*15f0*/  FMUL R25, R6, R25 ;  /* 0x0000001906197220 */ /* 0x004fc60000400000 */
[C---:B------:R-:W-:Y:S01]  /*1600*/  FADD R6, R53.reuse, -12583039 ;  /* 0xcb40007f35067421 */ /* 0x040fe20000000000 */
[----:B------:R-:W-:-:S03]  /*1610*/  SHF.L.U32 R20, R53, 0x17, RZ ;  /* 0x0000001735147819 */ /* 0x000fc600000006ff */
[----:B------:R-:W-:Y:S01]  /*1620*/  FFMA R6, R51, 1.4426950216293334961, -R6 ;  /* 0x3fb8aa3b33067823 */ /* 0x000fe20000000806 */
[----:B-1----:R-:W-:-:S03]  /*1630*/  FMUL R22, R18, R55 ;  /* 0x0000003712167220 */ /* 0x002fc60000400000 */
[----:B------:R-:W-:Y:S01]  /*1640*/  FFMA R51, R51, 1.925963033500011079e-08, R6 ;  /* 0x32a5706033337823 */ /* 0x000fe20000000006 */
[----:B------:R-:W-:Y:S02]  /*1650*/  FFMA.RM R6, R23, R2, 12582913 ;  /* 0x4b40000117067423 */ /* 0x000fe40000004002 */
[----:B------:R-:W1:Y:S02]  /*1660*/  MUFU.EX2 R23, R10 ;  /* 0x0000000a00177308 */ /* 0x000e640000000800 */
[C---:B------:R-:W-:Y:S01]  /*1670*/  FADD R14, R6.reuse, -12583039 ;  /* 0xcb40007f060e7421 */ /* 0x040fe20000000000 */
[----:B------:R-:W-:-:S03]  /*1680*/  SHF.L.U32 R6, R6, 0x17, RZ ;  /* 0x0000001706067819 */ /* 0x000fc600000006ff */
[C---:B------:R-:W-:Y:S02]  /*1690*/  FFMA R14, R49.reuse, 1.4426950216293334961, -R14 ;  /* 0x3fb8aa3b310e7823 */ /* 0x040fe4000000080e */
[----:B------:R-:W2:Y:S02]  /*16a0*/  MUFU.EX2 R51, R51 ;  /* 0x0000003300337308 */ /* 0x000ea40000000800 */
        /* <DEDUP_REMOVED lines=17> */
[----:B-1----:R-:W-:-:S03]  /*17c0*/  FMUL R21, R4, R47 ;  /* 0x0000002f04157220 */ /* 0x002fc60000400000 */
[C---:B------:R-:W-:Y:S01]  /*17d0*/  FADD R4, R32.reuse, -12583039 ;  /* 0xcb40007f20047421 */ /* 0x040fe20000000000 */
[----:B------:R-:W-:Y:S01]  /*17e0*/  MUFU.EX2 R47, R10 ;  /* 0x0000000a002f7308 */ /* 0x000fe20000000800 */
[----:B------:R-:W-:Y:S02]  /*17f0*/  SHF.L.U32 R32, R32, 0x17, RZ ;  /* 0x0000001720207819 */ /* 0x000fe400000006ff */
[----:B------:R-:W-:-:S04]  /*1800*/  FFMA R4, R45, 1.4426950216293334961, -R4 ;  /* 0x3fb8aa3b2d047823 */ /* 0x000fc80000000804 */
[----:B------:R-:W-:Y:S01]  /*1810*/  FFMA R12, R45, 1.925963033500011079e-08, R4 ;  /* 0x32a570602d0c7823 */ /* 0x000fe20000000004 */
[----:B------:R-:W-:-:S04]  /*1820*/  FFMA.SAT R45, R19, R0, 0.5 ;  /* 0x3f000000132d7423 */ /* 0x000fc80000002000 */
[----:B------:R-:W-:Y:S02]  /*1830*/  FFMA.RM R4, R45, R2, 12582913 ;  /* 0x4b4000012d047423 */ /* 0x000fe40000004002 */
[----:B------:R-:W1:Y:S02]  /*1840*/  MUFU.EX2 R45, R14 ;  /* 0x0000000e002d7308 */ /* 0x000e640000000800 */
[----:B------:R-:W-:-:S04]  /*1850*/  FADD R18, R4, -12583039 ;  /* 0xcb40007f04127421 */ /* 0x000fc80000000000 */
[----:B------:R-:W-:-:S04]  /*1860*/  FFMA R18, R19, 1.4426950216293334961, -R18 ;  /* 0x3fb8aa3b13127823 */ /* 0x000fc80000000812 */
[----:B------:R-:W-:Y:S01]  /*1870*/  FFMA R36, R19, 1.925963033500011079e-08, R18 ;  /* 0x32a5706013247823 */ /* 0x000fe20000000012 */
[-C--:B------:R-:W-:Y:S01]  /*1880*/  FFMA.SAT R19, R39, R0.reuse, 0.5 ;  /* 0x3f00000027137423 */ /* 0x080fe20000002000 */
[----:B------:R-:W-:Y:S01]  /*1890*/  SHF.L.U32 R18, R49, 0x17, RZ ;  /* 0x0000001731127819 */ /* 0x000fe200000006ff */
[----:B------:R-:W-:Y:S02]  /*18a0*/  FFMA.SAT R49, R9, R0, 0.5 ;  /* 0x3f00000009317423 */ /* 0x000fe40000002000 */
[----:B------:R-:W-:Y:S01]  /*18b0*/  FFMA.RM R38, R19, R2, 12582913 ;  /* 0x4b40000113267423 */ /* 0x000fe20000004002 */
[----:B-1----:R-:W-:Y:S01]  /*18c0*/  FMUL R19, R6, R45 ;  /* 0x0000002d06137220 */ /* 0x002fe20000400000 */
[----:B------:R-:W-:Y:S02]  /*18d0*/  FMUL R18, R18, R47 ;  /* 0x0000002f12127220 */ /* 0x000fe40000400000 */
[C---:B------:R-:W-:Y:S01]  /*18e0*/  FADD R6, R38.reuse, -12583039 ;  /* 0xcb40007f26067421 */ /* 0x040fe20000000000 */
[----:B------:R-:W1:Y:S01]  /*18f0*/  MUFU.EX2 R45, R12 ;  /* 0x0000000c002d7308 */ /* 0x000e620000000800 */
[----:B------:R-:W-:-:S02]  /*1900*/  SHF.L.U32 R38, R38, 0x17, RZ ;  /* 0x0000001726267819 */ /* 0x000fc400000006ff */
[----:B------:R-:W-:-:S04]  /*1910*/  FFMA R6, R39, 1.4426950216293334961, -R6 ;  /* 0x3fb8aa3b27067823 */ /* 0x000fc80000000806 */
[----:B------:R-:W-:Y:S01]  /*1920*/  FFMA R44, R39, 1.925963033500011079e-08, R6 ;  /* 0x32a57060272c7823 */ /* 0x000fe20000000006 */
[----:B------:R-:W-:-:S04]  /*1930*/  FFMA.SAT R39, R17, R0, 0.5 ;  /* 0x3f00000011277423 */ /* 0x000fc80000002000 */
[----:B------:R-:W-:Y:S02]  /*1940*/  FFMA.RM R6, R39, R2, 12582913 ;  /* 0x4b40000127067423 */ /* 0x000fe40000004002 */
[----:B------:R1:W2:Y:S02]  /*1950*/  MUFU.EX2 R39, R16 ;  /* 0x0000001000277308 */ /* 0x0002a40000000800 */
[C---:B------:R-:W-:Y:S01]  /*1960*/  FADD R10, R6.reuse, -12583039 ;  /* 0xcb40007f060a7421 */ /* 0x040fe20000000000 */
[----:B------:R-:W-:-:S03]  /*1970*/  SHF.L.U32 R6, R6, 0x17, RZ ;  /* 0x0000001706067819 */ /* 0x000fc600000006ff */
[----:B------:R-:W-:Y:S01]  /*1980*/  FFMA R10, R17, 1.4426950216293334961, -R10 ;  /* 0x3fb8aa3b110a7823 */ /* 0x000fe2000000080a */
[----:B-1----:R-:W-:-:S03]  /*1990*/  FMUL R16, R32, R45 ;  /* 0x0000002d20107220 */ /* 0x002fc60000400000 */
[----:B------:R-:W-:Y:S01]  /*19a0*/  FFMA R46, R17, 1.925963033500011079e-08, R10 ;  /* 0x32a57060112e7823 */ /* 0x000fe2000000000a */
[----:B------:R-:W-:Y:S01]  /*19b0*/  FFMA.SAT R17, R15, R0, 0.5 ;  /* 0x3f0000000f117423 */ /* 0x000fe20000002000 */
[----:B------:R-:W-:Y:S01]  /*19c0*/  SHF.L.U32 R10, R4, 0x17, RZ ;  /* 0x00000017040a7819 */ /* 0x000fe200000006ff */
[-C--:B------:R-:W-:Y:S02]  /*19d0*/  FFMA.RM R4, R49, R2.reuse, 12582913 ;  /* 0x4b40000131047423 */ /* 0x080fe40000004002 */
[----:B------:R-:W-:Y:S01]  /*19e0*/  FFMA.RM R47, R17, R2, 12582913 ;  /* 0x4b400001112f7423 */ /* 0x000fe20000004002 */
[----:B--2---:R-:W-:-:S03]  /*19f0*/  FMUL R17, R8, R39 ;  /* 0x0000002708117220 */ /* 0x004fc60000400000 */
[C---:B------:R-:W-:Y:S01]  /*1a00*/  FADD R8, R47.reuse, -12583039 ;  /* 0xcb40007f2f087421 */ /* 0x040fe20000000000 */
[----:B------:R-:W1:Y:S01]  /*1a10*/  MUFU.EX2 R39, R36 ;  /* 0x0000002400277308 */ /* 0x000e620000000800 */
[----:B------:R-:W-:Y:S02]  /*1a20*/  SHF.L.U32 R47, R47, 0x17, RZ ;  /* 0x000000172f2f7819 */ /* 0x000fe400000006ff */
[----:B------:R-:W-:-:S04]  /*1a30*/  FFMA R8, R15, 1.4426950216293334961, -R8 ;  /* 0x3fb8aa3b0f087823 */ /* 0x000fc80000000808 */
[----:B------:R-:W-:Y:S01]  /*1a40*/  FFMA R48, R15, 1.925963033500011079e-08, R8 ;  /* 0x32a570600f307823 */ /* 0x000fe20000000008 */
[----:B------:R-:W-:-:S04]  /*1a50*/  FFMA.SAT R15, R13, R0, 0.5 ;  /* 0x3f0000000d0f7423 */ /* 0x000fc80000002000 */
[----:B------:R-:W-:Y:S01]  /*1a60*/  FFMA.RM R15, R15, R2, 12582913 ;  /* 0x4b4000010f0f7423 */ /* 0x000fe20000004002 */
[----:B------:R-:W-:Y:S03]  /*1a70*/  MUFU.EX2 R48, R48 ;  /* 0x0000003000307308 */ /* 0x000fe60000000800 */
[----:B------:R-:W-:Y:S01]  /*1a80*/  FADD R8, R15, -12583039 ;  /* 0xcb40007f0f087421 */ /* 0x000fe20000000000 */
[----:B-1----:R-:W-:Y:S01]  /*1a90*/  FMUL R10, R10, R39 ;  /* 0x000000270a0a7220 */ /* 0x002fe20000400000 */
[----:B------:R-:W-:Y:S02]  /*1aa0*/  FFMA.SAT R39, R33, R0, 0.5 ;  /* 0x3f00000021277423 */ /* 0x000fe40000002000 */
[----:B------:R-:W-:-:S04]  /*1ab0*/  FFMA R8, R13, 1.4426950216293334961, -R8 ;  /* 0x3fb8aa3b0d087823 */ /* 0x000fc80000000808 */
[----:B------:R-:W-:Y:S01]  /*1ac0*/  FFMA R45, R13, 1.925963033500011079e-08, R8 ;  /* 0x32a570600d2d7823 */ /* 0x000fe20000000008 */
[----:B------:R-:W-:Y:S01]  /*1ad0*/  FADD R8, R4, -12583039 ;  /* 0xcb40007f04087421 */ /* 0x000fe20000000000 */
[----:B------:R-:W1:Y:S03]  /*1ae0*/  MUFU.EX2 R13, R44 ;  /* 0x0000002c000d7308 */ /* 0x000e660000000800 */
[----:B------:R-:W-:-:S04]  /*1af0*/  FFMA R8, R9, 1.4426950216293334961, -R8 ;  /* 0x3fb8aa3b09087823 */ /* 0x000fc80000000808 */
[----:B------:R-:W-:Y:S01]  /*1b00*/  FFMA R14, R9, 1.925963033500011079e-08, R8 ;  /* 0x32a57060090e7823 */ /* 0x000fe20000000008 */
[----:B------:R-:W-:Y:S08]  /*1b10*/  MUFU.EX2 R45, R45 ;  /* 0x0000002d002d7308 */ /* 0x000ff00000000800 */
[----:B------:R-:W-:Y:S01]  /*1b20*/  MUFU.EX2 R14, R14 ;  /* 0x0000000e000e7308 */ /* 0x000fe20000000800 */
[----:B-1----:R-:W-:Y:S01]  /*1b30*/  FMUL R9, R38, R13 ;  /* 0x0000000d26097220 */ /* 0x002fe20000400000 */
        /* <DEDUP_REMOVED lines=9> */
[----:B-1----:R-:W-:Y:S01]  /*1bd0*/  FMUL R8, R6, R13 ;  /* 0x0000000d06087220 */ /* 0x002fe20000400000 */
[----:B------:R-:W-:Y:S02]  /*1be0*/  FFMA.SAT R13, R5, R0, 0.5 ;  /* 0x3f000000050d7423 */ /* 0x000fe40000002000 */
[C---:B------:R-:W-:Y:S01]  /*1bf0*/  FADD R6, R11.reuse, -12583039 ;  /* 0xcb40007f0b067421 */ /* 0x040fe20000000000 */
[----:B------:R-:W-:Y:S01]  /*1c00*/  SHF.L.U32 R11, R11, 0x17, RZ ;  /* 0x000000170b0b7819 */ /* 0x000fe200000006ff */
[----:B------:R-:W-:Y:S02]  /*1c10*/  FFMA.RM R13, R13, R2, 12582913 ;  /* 0x4b4000010d0d7423 */ /* 0x000fe40000004002 */
[----:B------:R-:W-:-:S04]  /*1c20*/  FFMA R6, R7, 1.4426950216293334961, -R6 ;  /* 0x3fb8aa3b07067823 */ /* 0x000fc80000000806 */
[----:B------:R-:W-:Y:S01]  /*1c30*/  FFMA R36, R7, 1.925963033500011079e-08, R6 ;  /* 0x32a5706007247823 */ /* 0x000fe20000000006 */
[----:B------:R-:W-:Y:S01]  /*1c40*/  FADD R6, R13, -12583039 ;  /* 0xcb40007f0d067421 */ /* 0x000fe20000000000 */
[----:B------:R-:W-:-:S03]  /*1c50*/  FMUL R7, R47, R48 ;  /* 0x000000302f077220 */ /* 0x000fc60000400000 */
[C---:B------:R-:W-:Y:S01]  /*1c60*/  FFMA R6, R5.reuse, 1.4426950216293334961, -R6 ;  /* 0x3fb8aa3b05067823 */ /* 0x040fe20000000806 */
[----:B------:R-:W1:Y:S03]  /*1c70*/  MUFU.EX2 R36, R36 ;  /* 0x0000002400247308 */ /* 0x000e660000000800 */
[----:B------:R-:W-:Y:S01]  /*1c80*/  FFMA R5, R5, 1.925963033500011079e-08, R6 ;  /* 0x32a5706005057823 */ /* 0x000fe20000000006 */
[----:B------:R-:W-:Y:S01]  /*1c90*/  SHF.L.U32 R6, R15, 0x17, RZ ;  /* 0x000000170f067819 */ /* 0x000fe200000006ff */
[----:B------:R-:W-:Y:S01]  /*1ca0*/  FFMA.RM R15, R39, R2, 12582913 ;  /* 0x4b400001270f7423 */ /* 0x000fe20000004002 */
[----:B------:R-:W-:-:S03]  /*1cb0*/  FFMA.SAT R39, R37, R0, 0.5 ;  /* 0x3f00000025277423 */ /* 0x000fc60000002000 */
[----:B------:R-:W-:Y:S01]  /*1cc0*/  FADD R38, R15, -12583039 ;  /* 0xcb40007f0f267421 */ /* 0x000fe20000000000 */
[----:B------:R-:W-:-:S03]  /*1cd0*/  FMUL R6, R6, R45 ;  /* 0x0000002d06067220 */ /* 0x000fc60000400000 */
[----:B------:R-:W-:-:S04]  /*1ce0*/  FFMA R38, R33, 1.4426950216293334961, -R38 ;  /* 0x3fb8aa3b21267823 */ /* 0x000fc80000000826 */
[----:B------:R-:W-:Y:S01]  /*1cf0*/  FFMA R44, R33, 1.925963033500011079e-08, R38 ;  /* 0x32a57060212c7823 */ /* 0x000fe20000000026 */
[----:B------:R-:W-:-:S04]  /*1d00*/  FFMA.SAT R33, R3, R0, 0.5 ;  /* 0x3f00000003217423 */ /* 0x000fc80000002000 */
[-C--:B------:R-:W-:Y:S01]  /*1d10*/  FFMA.RM R0, R33, R2.reuse, 12582913 ;  /* 0x4b40000121007423 */ /* 0x080fe20000004002 */
[----:B------:R-:W-:Y:S01]  /*1d20*/  FFMA.RM R2, R39, R2, 12582913 ;  /* 0x4b40000127027423 */ /* 0x000fe20000004002 */
[----:B------:R-:W-:Y:S01]  /*1d30*/  SHF.L.U32 R33, R4, 0x17, RZ ;  /* 0x0000001704217819 */ /* 0x000fe200000006ff */
[----:B------:R1:W-:Y:S01]  /*1d40*/  MUFU.EX2 R39, R5 ;  /* 0x0000000500277308 */ /* 0x0003e20000000800 */
[----:B------:R-:W-:-:S03]  /*1d50*/  FADD R38, R0, -12583039 ;  /* 0xcb40007f00267421 */ /* 0x000fc60000000000 */
[----:B------:R-:W-:Y:S01]  /*1d60*/  FMUL R33, R33, R14 ;  /* 0x0000000e21217220 */ /* 0x000fe20000400000 */
[----:B------:R-:W-:-:S03]  /*1d70*/  FFMA R38, R3, 1.4426950216293334961, -R38 ;  /* 0x3fb8aa3b03267823 */ /* 0x000fc60000000826 */
[----:B------:R-:W-:Y:S01]  /*1d80*/  MUFU.EX2 R44, R44 ;  /* 0x0000002c002c7308 */ /* 0x000fe20000000800 */
[----:B------:R-:W-:Y:S01]  /*1d90*/  FFMA R45, R3, 1.925963033500011079e-08, R38 ;  /* 0x32a57060032d7823 */ /* 0x000fe20000000026 */
[----:B------:R-:W-:Y:S01]  /*1da0*/  FADD R38, R2, -12583039 ;  /* 0xcb40007f02267421 */ /* 0x000fe20000000000 */
[----:B------:R-:W-:Y:S01]  /*1db0*/  FADD R3, RZ, R31 ;  /* 0x0000001fff037221 */ /* 0x000fe20000000000 */
[----:B-1----:R-:W-:Y:S02]  /*1dc0*/  FMUL R5, R11, R36 ;  /* 0x000000240b057220 */ /* 0x002fe40000400000 */
[C---:B------:R-:W-:Y:S02]  /*1dd0*/  FFMA R38, R37.reuse, 1.4426950216293334961, -R38 ;  /* 0x3fb8aa3b25267823 */ /* 0x040fe40000000826 */
[----:B------:R-:W-:Y:S02]  /*1de0*/  MUFU.EX2 R45, R45 ;  /* 0x0000002d002d7308 */ /* 0x000fe40000000800 */
[----:B------:R-:W-:Y:S01]  /*1df0*/  FFMA R46, R37, 1.925963033500011079e-08, R38 ;  /* 0x32a57060252e7823 */ /* 0x000fe20000000026 */
[----:B------:R-:W-:-:S04]  /*1e00*/  FADD R38, R3, R30 ;  /* 0x0000001e03267221 */ /* 0x000fc80000000000 */
[----:B------:R-:W-:Y:S01]  /*1e10*/  FADD R3, R38, R29 ;  /* 0x0000001d26037221 */ /* 0x000fe20000000000 */
[----:B------:R-:W1:Y:S03]  /*1e20*/  MUFU.EX2 R37, R32 ;  /* 0x0000002000257308 */ /* 0x000e660000000800 */
[----:B------:R-:W-:-:S04]  /*1e30*/  FADD R38, R3, R28 ;  /* 0x0000001c03267221 */ /* 0x000fc80000000000 */
        /* <DEDUP_REMOVED lines=20> */
[----:B------:R-:W-:Y:S02]  /*1f80*/  SHF.L.U32 R4, R13, 0x17, RZ ;  /* 0x000000170d047819 */ /* 0x000fe400000006ff */
[----:B------:R-:W-:Y:S01]  /*1f90*/  SHF.L.U32 R13, R2, 0x17, RZ ;  /* 0x00000017020d7819 */ /* 0x000fe200000006ff */
[----:B------:R-:W-:Y:S01]  /*1fa0*/  FADD R12, R3, R32 ;  /* 0x00000020030c7221 */ /* 0x000fe20000000000 */
[----:B------:R-:W-:Y:S01]  /*1fb0*/  SHF.L.U32 R3, R15, 0x17, RZ ;  /* 0x000000170f037819 */ /* 0x000fe200000006ff */
[----:B------:R-:W-:Y:S02]  /*1fc0*/  FMUL R4, R4, R39 ;  /* 0x0000002704047220 */ /* 0x000fe40000400000 */
[----:B------:R-:W-:Y:S01]  /*1fd0*/  FADD R11, R12, R5 ;  /* 0x000000050c0b7221 */ /* 0x000fe20000000000 */
[----:B------:R-:W-:Y:S01]  /*1fe0*/  SHF.L.U32 R12, R0, 0x17, RZ ;  /* 0x00000017000c7819 */ /* 0x000fe200000006ff */
[----:B------:R-:W-:-:S02]  /*1ff0*/  FMUL R3, R3, R44 ;  /* 0x0000002c03037220 */ /* 0x000fc40000400000 */
[----:B------:R-:W-:Y:S02]  /*2000*/  FADD R0, R11, R4 ;  /* 0x000000040b007221 */ /* 0x000fe40000000000 */
[----:B------:R-:W-:Y:S02]  /*2010*/  FMUL R2, R12, R45 ;  /* 0x0000002d0c027220 */ /* 0x000fe40000400000 */
        /* <DEDUP_REMOVED lines=13> */
.L_x_22977:
        /* <DEDUP_REMOVED lines=12> */
[----:B01----:R-:W-:Y:S05]  /*21b0*/  CALL.REL.NOINC `($__internal_454_$__cuda_sm3x_div_rn_noftz_f32_slowpath) ;  /* 0x0000003800487944 */ /* 0x003fea0003c00000 */
[----:B------:R-:W-:-:S07]  /*21c0*/  MOV R14, R11 ;  /* 0x0000000b000e7202 */ /* 0x000fce0000000f00 */
.L_x_22910:
[----:B------:R-:W-:Y:S05]  /*21d0*/  BSYNC.RECONVERGENT B2 ;  /* 0x0000000000027941 */ /* 0x000fea0003800200 */
.L_x_22909:
        /* <DEDUP_REMOVED lines=12> */
[----:B01----:R-:W-:Y:S05]  /*22a0*/  CALL.REL.NOINC `($__internal_454_$__cuda_sm3x_div_rn_noftz_f32_slowpath) ;  /* 0x00000038000c7944 */ /* 0x003fea0003c00000 */
[----:B------:R-:W-:-:S07]  /*22b0*/  MOV R15, R11 ;  /* 0x0000000b000f7202 */ /* 0x000fce0000000f00 */
.L_x_22912:
[----:B------:R-:W-:Y:S05]  /*22c0*/  BSYNC.RECONVERGENT B2 ;  /* 0x0000000000027941 */ /* 0x000fea0003800200 */
.L_x_22911:
        /* <DEDUP_REMOVED lines=14> */
.L_x_22914:
[----:B------:R-:W-:Y:S05]  /*23b0*/  BSYNC.RECONVERGENT B2 ;  /* 0x0000000000027941 */ /* 0x000fea0003800200 */
.L_x_22913:
        /* <DEDUP_REMOVED lines=14> */
.L_x_22916:
[----:B------:R-:W-:Y:S05]  /*24a0*/  BSYNC.RECONVERGENT B2 ;  /* 0x0000000000027941 */ /* 0x000fea0003800200 */
.L_x_22915:
        /* <DEDUP_REMOVED lines=14> */
.L_x_22918:
[----:B------:R-:W-:Y:S05]  /*2590*/  BSYNC.RECONVERGENT B2 ;  /* 0x0000000000027941 */ /* 0x000fea0003800200 */
.L_x_22917:
        /* <DEDUP_REMOVED lines=14> */
.L_x_22920:
[----:B------:R-:W-:Y:S05]  /*2680*/  BSYNC.RECONVERGENT B2 ;  /* 0x0000000000027941 */ /* 0x000fea0003800200 */
.L_x_22919:
        /* <DEDUP_REMOVED lines=14> */
.L_x_22922:
[----:B------:R-:W-:Y:S05]  /*2770*/  BSYNC.RECONVERGENT B2 ;  /* 0x0000000000027941 */ /* 0x000fea0003800200 */
.L_x_22921:
        /* <DEDUP_REMOVED lines=14> */
.L_x_22924:
[----:B------:R-:W-:Y:S05]  /*2860*/  BSYNC.RECONVERGENT B2 ;  /* 0x0000000000027941 */ /* 0x000fea0003800200 */
.L_x_22923:
        /* <DEDUP_REMOVED lines=14> */
.L_x_22926:
[----:B------:R-:W-:Y:S05]  /*2950*/  BSYNC.RECONVERGENT B2 ;  /* 0x0000000000027941 */ /* 0x000fea0003800200 */
.L_x_22925:
        /* <DEDUP_REMOVED lines=14> */
.L_x_22928:
[----:B------:R-:W-:Y:S05]  /*2a40*/  BSYNC.RECONVERGENT B2 ;  /* 0x0000000000027941 */ /* 0x000fea0003800200 */
.L_x_22927:
        /* <DEDUP_REMOVED lines=14> */
.L_x_22930:
[----:B------:R-:W-:Y:S05]  /*2b30*/  BSYNC.RECONVERGENT B2 ;  /* 0x0000000000027941 */ /* 0x000fea0003800200 */
.L_x_22929:
        /* <DEDUP_REMOVED lines=14> */
.L_x_22932:
[----:B------:R-:W-:Y:S05]  /*2c20*/  BSYNC.RECONVERGENT B2 ;  /* 0x0000000000027941 */ /* 0x000fea0003800200 */
.L_x_22931:
        /* <DEDUP_REMOVED lines=14> */
.L_x_22934:
[----:B------:R-:W-:Y:S05]  /*2d10*/  BSYNC.RECONVERGENT B2 ;  /* 0x0000000000027941 */ /* 0x000fea0003800200 */
.L_x_22933:
        /* <DEDUP_REMOVED lines=14> */
.L_x_22936:
[----:B------:R-:W-:Y:S05]  /*2e00*/  BSYNC.RECONVERGENT B2 ;  /* 0x0000000000027941 */ /* 0x000fea0003800200 */
.L_x_22935:
        /* <DEDUP_REMOVED lines=14> */
.L_x_22938:
[----:B------:R-:W-:Y:S05]  /*2ef0*/  BSYNC.RECONVERGENT B2 ;  /* 0x0000000000027941 */ /* 0x000fea0003800200 */
.L_x_22937:
        /* <DEDUP_REMOVED lines=14> */
.L_x_22940:
[----:B------:R-:W-:Y:S05]  /*2fe0*/  BSYNC.RECONVERGENT B2 ;  /* 0x0000000000027941 */ /* 0x000fea0003800200 */
.L_x_22939:
        /* <DEDUP_REMOVED lines=14> */
.L_x_22942:
[----:B------:R-:W-:Y:S05]  /*30d0*/  BSYNC.RECONVERGENT B2 ;  /* 0x0000000000027941 */ /* 0x000fea0003800200 */
.L_x_22941:
        /* <DEDUP_REMOVED lines=14> */
.L_x_22944:
[----:B------:R-:W-:Y:S05]  /*31c0*/  BSYNC.RECONVERGENT B2 ;  /* 0x0000000000027941 */ /* 0x000fea0003800200 */
.L_x_22943:
        /* <DEDUP_REMOVED lines=14> */
.L_x_22946:
[----:B------:R-:W-:Y:S05]  /*32b0*/  BSYNC.RECONVERGENT B2 ;  /* 0x0000000000027941 */ /* 0x000fea0003800200 */
.L_x_22945:
        /* <DEDUP_REMOVED lines=12> */
[----:B0-----:R-:W-:Y:S05]  /*3380*/  CALL.REL.NOINC `($__internal_454_$__cuda_sm3x_div_rn_noftz_f32_slowpath) ;  /* 0x0000002400d47944 */ /* 0x001fea0003c00000 */
[----:B------:R-:W-:-:S07]  /*3390*/  MOV R39, R11 ;  /* 0x0000000b00277202 */ /* 0x000fce0000000f00 */
.L_x_22948:
[----:B------:R-:W-:Y:S05]  /*33a0*/  BSYNC.RECONVERGENT B2 ;  /* 0x0000000000027941 */ /* 0x000fea0003800200 */
.L_x_22947:
        /* <DEDUP_REMOVED lines=12> */
[----:B0-----:R-:W-:Y:S05]  /*3470*/  CALL.REL.NOINC `($__internal_454_$__cuda_sm3x_div_rn_noftz_f32_slowpath) ;  /* 0x0000002400987944 */ /* 0x001fea0003c00000 */
[----:B------:R-:W-:-:S07]  /*3480*/  MOV R8, R11 ;  /* 0x0000000b00087202 */ /* 0x000fce0000000f00 */
.L_x_22950:
[----:B------:R-:W-:Y:S05]  /*3490*/  BSYNC.RECONVERGENT B2 ;  /* 0x0000000000027941 */ /* 0x000fea0003800200 */
.L_x_22949:
        /* <DEDUP_REMOVED lines=14> */
.L_x_22952:
[----:B------:R-:W-:Y:S05]  /*3580*/  BSYNC.RECONVERGENT B2 ;  /* 0x0000000000027941 */ /* 0x000fea0003800200 */
.L_x_22951:
        /* <DEDUP_REMOVED lines=14> */
.L_x_22954:
[----:B------:R-:W-:Y:S05]  /*3670*/  BSYNC.RECONVERGENT B2 ;  /* 0x0000000000027941 */ /* 0x000fea0003800200 */
.L_x_22953:
        /* <DEDUP_REMOVED lines=14> */
.L_x_22956:
[----:B------:R-:W-:Y:S05]  /*3760*/  BSYNC.RECONVERGENT B2 ;  /* 0x0000000000027941 */ /* 0x000fea0003800200 */
.L_x_22955:
        /* <DEDUP_REMOVED lines=14> */
.L_x_22958:
[----:B------:R-:W-:Y:S05]  /*3850*/  BSYNC.RECONVERGENT B2 ;  /* 0x0000000000027941 */ /* 0x000fea0003800200 */
.L_x_22957:
        /* <DEDUP_REMOVED lines=14> */
.L_x_22960:
[----:B------:R-:W-:Y:S05]  /*3940*/  BSYNC.RECONVERGENT B2 ;  /* 0x0000000000027941 */ /* 0x000fea0003800200 */
.L_x_22959:
        /* <DEDUP_REMOVED lines=14> */
.L_x_22962:
[----:B------:R-:W-:Y:S05]  /*3a30*/  BSYNC.RECONVERGENT B2 ;  /* 0x0000000000027941 */ /* 0x000fea0003800200 */
.L_x_22961:
        /* <DEDUP_REMOVED lines=14> */
.L_x_22964:
[----:B------:R-:W-:Y:S05]  /*3b20*/  BSYNC.RECONVERGENT B2 ;  /* 0x0000000000027941 */ /* 0x000fea0003800200 */
.L_x_22963:
        /* <DEDUP_REMOVED lines=12> */
[----:B------:R-:W-:Y:S02]  /*3bf0*/  R2UR UR10, R34 ;  /* 0x00000000220a72ca */ /* 0x000fe400000e0000 */
        /* <DEDUP_REMOVED lines=12> */
[----:B------:R-:W-:-:S04]  /*3cc0*/  IADD3.X R30, PT, PT, RZ, R0, RZ, P0, !PT ;  /* 0x00000000ff1e7210 */ /* 0x000fc800007fe4ff */
[----:B------:R-:W-:-:S04]  /*3cd0*/  LEA.HI R3, P0, R30, R3, RZ, 0x1 ;  /* 0x000000031e037211 */ /* 0x000fc800078108ff */
[C---:B------:R-:W-:Y:S02]  /*3ce0*/  SHF.L.U32 R12, R3.reuse, 0x2, RZ ;  /* 0x00000002030c7819 */ /* 0x040fe400000006ff */
[----:B------:R-:W-:Y:S02]  /*3cf0*/  IADD3.X R30, PT, PT, RZ, R30, RZ, P0, !PT ;  /* 0x0000001eff1e7210 */ /* 0x000fe400007fe4ff */
[----:B------:R-:W-:Y:S02]  /*3d00*/  LOP3.LUT R12, R12, 0xfffffff8, RZ, 0xc0, !PT ;  /* 0xfffffff80c0c7812 */ /* 0x000fe400078ec0ff */
[----:B------:R-:W-:Y:S02]  /*3d10*/  SHF.L.U64.HI R3, R3, 0x2, R30 ;  /* 0x0000000203037819 */ /* 0x000fe4000001021e */
[----:B------:R-:W-:Y:S02]  /*3d20*/  IADD3 R12, P0, PT, R12, UR40, RZ ;  /* 0x000000280c0c7c10 */ /* 0x000fe4000ff1e0ff */
[----:B-1----:R-:W-:-:S02]  /*3d30*/  IADD3 R10, P1, PT, R2, 0xc0, RZ ;  /* 0x000000c0020a7810 */ /* 0x002fc40007f3e0ff */
[----:B------:R-:W-:Y:S02]  /*3d40*/  IADD3.X R13, PT, PT, R3, UR41, RZ, P0, !PT ;  /* 0x00000029030d7c10 */ /* 0x000fe400087fe4ff */
[C---:B------:R-:W-:Y:S02]  /*3d50*/  IADD3 R3, P0, PT, R2.reuse, 0x80, RZ ;  /* 0x0000008002037810 */ /* 0x040fe40007f1e0ff */
[-C--:B------:R-:W-:Y:S01]  /*3d60*/  IADD3.X R11, PT, PT, RZ, R0.reuse, RZ, P1, !PT ;  /* 0x00000000ff0b7210 */ /* 0x080fe20000ffe4ff */
[----:B------:R1:W-:Y:S01]  /*3d70*/  STG.E.64 desc[UR4][R12.64], R36 ;  /* 0x000000240c007986 */ /* 0x0003e2000c101b04 */
[----:B------:R-:W-:Y:S02]  /*3d80*/  IADD3.X R30, PT, PT, RZ, R0, RZ, P0, !PT ;  /* 0x00000000ff1e7210 */ /* 0x000fe400007fe4ff */
[----:B------:R-:W-:Y:S02]  /*3d90*/  IADD3 R14, P2, PT, R2, 0x100, RZ ;  /* 0x00000100020e7810 */ /* 0x000fe40007f5e0ff */
[----:B------:R-:W-:-:S02]  /*3da0*/  LEA.HI R15, P0, R30, R3, RZ, 0x1 ;  /* 0x000000031e0f7211 */ /* 0x000fc400078108ff */
[----:B------:R-:W-:Y:S02]  /*3db0*/  LEA.HI R10, P1, R11, R10, RZ, 0x1 ;  /* 0x0000000a0b0a7211 */ /* 0x000fe400078308ff */
[----:B------:R-:W-:Y:S02]  /*3dc0*/  IADD3.X R3, PT, PT, RZ, R0, RZ, P2, !PT ;  /* 0x00000000ff037210 */ /* 0x000fe400017fe4ff */
[----:B------:R-:W-:Y:S02]  /*3dd0*/  IADD3.X R30, PT, PT, RZ, R30, RZ, P0, !PT ;  /* 0x0000001eff1e7210 */ /* 0x000fe400007fe4ff */
[----:B------:R-:W-:Y:S02]  /*3de0*/  LEA.HI R14, P0, R3, R14, RZ, 0x1 ;  /* 0x0000000e030e7211 */ /* 0x000fe400078108ff */
[----:B-1----:R-:W-:Y:S02]  /*3df0*/  SHF.L.U32 R12, R10, 0x2, RZ ;  /* 0x000000020a0c7819 */ /* 0x002fe400000006ff */
[----:B------:R-:W-:-:S02]  /*3e00*/  IADD3.X R11, PT, PT, RZ, R11, RZ, P1, !PT ;  /* 0x0000000bff0b7210 */ /* 0x000fc40000ffe4ff */
[C---:B------:R-:W-:Y:S02]  /*3e10*/  SHF.L.U64.HI R30, R15.reuse, 0x2, R30 ;  /* 0x000000020f1e7819 */ /* 0x040fe4000001021e */
[----:B------:R-:W-:Y:S02]  /*3e20*/  LOP3.LUT R12, R12, 0xfffffff8, RZ, 0xc0, !PT ;  /* 0xfffffff80c0c7812 */ /* 0x000fe400078ec0ff */
[----:B------:R-:W-:Y:S02]  /*3e30*/  SHF.L.U32 R15, R15, 0x2, RZ ;  /* 0x000000020f0f7819 */ /* 0x000fe400000006ff */
[----:B------:R-:W-:Y:S02]  /*3e40*/  IADD3.X R3, PT, PT, RZ, R3, RZ, P0, !PT ;  /* 0x00000003ff037210 */ /* 0x000fe400007fe4ff */
[----:B------:R-:W-:Y:S02]  /*3e50*/  SHF.L.U64.HI R13, R10, 0x2, R11 ;  /* 0x000000020a0d7819 */ /* 0x000fe4000001020b */
[----:B------:R-:W-:-:S02]  /*3e60*/  IADD3 R12, P1, PT, R12, UR40, RZ ;  /* 0x000000280c0c7c10 */ /* 0x000fc4000ff3e0ff */
[----:B------:R-:W-:Y:S02]  /*3e70*/  LOP3.LUT R10, R15, 0xfffffff8, RZ, 0xc0, !PT ;  /* 0xfffffff80f0a7812 */ /* 0x000fe400078ec0ff */
[C---:B------:R-:W-:Y:S02]  /*3e80*/  SHF.L.U64.HI R3, R14.reuse, 0x2, R3 ;  /* 0x000000020e037819 */ /* 0x040fe40000010203 */
[----:B------:R-:W-:Y:S02]  /*3e90*/  SHF.L.U32 R14, R14, 0x2, RZ ;  /* 0x000000020e0e7819 */ /* 0x000fe400000006ff */
[----:B------:R-:W-:Y:S02]  /*3ea0*/  IADD3.X R13, PT, PT, R13, UR41, RZ, P1, !PT ;  /* 0x000000290d0d7c10 */ /* 0x000fe40008ffe4ff */
[----:B------:R-:W-:Y:S02]  /*3eb0*/  IADD3 R10, P0, PT, R10, UR40, RZ ;  /* 0x000000280a0a7c10 */ /* 0x000fe4000ff1e0ff */
[----:B------:R-:W-:-:S02]  /*3ec0*/  IADD3 R37, P1, PT, R2, 0x140, RZ ;  /* 0x0000014002257810 */ /* 0x000fc40007f3e0ff */
[----:B------:R-:W-:Y:S02]  /*3ed0*/  LOP3.LUT R14, R14, 0xfffffff8, RZ, 0xc0, !PT ;  /* 0xfffffff80e0e7812 */ /* 0x000fe400078ec0ff */
[----:B------:R-:W-:Y:S02]  /*3ee0*/  IADD3.X R11, PT, PT, R30, UR41, RZ, P0, !PT ;  /* 0x000000291e0b7c10 */ /* 0x000fe400087fe4ff */
[----:B------:R-:W-:Y:S02]  /*3ef0*/  IADD3.X R44, PT, PT, RZ, R0, RZ, P1, !PT ;  /* 0x00000000ff2c7210 */ /* 0x000fe40000ffe4ff */
[----:B------:R-:W-:Y:S01]  /*3f00*/  IADD3 R14, P0, PT, R14, UR40, RZ ;  /* 0x000000280e0e7c10 */ /* 0x000fe2000ff1e0ff */
[----:B------:R1:W-:Y:S01]  /*3f10*/  STG.E.64 desc[UR4][R10.64], R28 ;  /* 0x0000001c0a007986 */ /* 0x0003e2000c101b04 */
[----:B------:R-:W-:Y:S02]  /*3f20*/  IADD3 R36, P6, PT, R2, 0x180, RZ ;  /* 0x0000018002247810 */ /* 0x000fe40007fde0ff */
[----:B------:R-:W-:Y:S01]  /*3f30*/  LEA.HI R37, P5, R44, R37, RZ, 0x1 ;  /* 0x000000252c257211 */ /* 0x000fe200078b08ff */
[----:B------:R2:W-:Y:S01]  /*3f40*/  STG.E.64 desc[UR6][R12.64], R26 ;  /* 0x0000001a0c007986 */ /* 0x0005e2000c101b06 */
[----:B------:R-:W-:-:S02]  /*3f50*/  IADD3.X R15, PT, PT, R3, UR41, RZ, P0, !PT ;  /* 0x00000029030f7c10 */ /* 0x000fc400087fe4ff */
[C---:B------:R-:W-:Y:S02]  /*3f60*/  IADD3 R31, P0, PT, R2.reuse, 0x1c0, RZ ;  /* 0x000001c0021f7810 */ /* 0x040fe40007f1e0ff */
[----:B------:R-:W-:Y:S01]  /*3f70*/  IADD3.X R44, PT, PT, RZ, R44, RZ, P5, !PT ;  /* 0x0000002cff2c7210 */ /* 0x000fe20002ffe4ff */
[----:B------:R3:W-:Y:S01]  /*3f80*/  STG.E.64 desc[UR8][R14.64], R24 ;  /* 0x000000180e007986 */ /* 0x0007e2000c101b08 */
[C---:B------:R-:W-:Y:S02]  /*3f90*/  IADD3 R3, P1, PT, R2.reuse, 0x200, RZ ;  /* 0x0000020002037810 */ /* 0x040fe40007f3e0ff */
[C---:B------:R-:W-:Y:S02]  /*3fa0*/  IADD3 R30, P2, PT, R2.reuse, 0x240, RZ ;  /* 0x00000240021e7810 */ /* 0x040fe40007f5e0ff */
[----:B-1----:R-:W-:Y:S02]  /*3fb0*/  IADD3.X R11, PT, PT, RZ, R0, RZ, P6, !PT ;  /* 0x00000000ff0b7210 */ /* 0x002fe400037fe4ff */
[----:B------:R-:W-:-:S02]  /*3fc0*/  IADD3 R29, P3, PT, R2, 0x280, RZ ;  /* 0x00000280021d7810 */ /* 0x000fc40007f7e0ff */
[C---:B------:R-:W-:Y:S02]  /*3fd0*/  IADD3 R28, P4, PT, R2.reuse, 0x2c0, RZ ;  /* 0x000002c0021c7810 */ /* 0x040fe40007f9e0ff */
[C---:B--2---:R-:W-:Y:S02]  /*3fe0*/  IADD3 R27, P5, PT, R2.reuse, 0x300, RZ ;  /* 0x00000300021b7810 */ /* 0x044fe40007fbe0ff */
[----:B------:R-:W-:Y:S02]  /*3ff0*/  IADD3 R26, P6, PT, R2, 0x340, RZ ;  /* 0x00000340021a7810 */ /* 0x000fe40007fde0ff */
[----:B------:R-:W-:Y:S02]  /*4000*/  IADD3.X R2, PT, PT, RZ, R0, RZ, P0, !PT ;  /* 0x00000000ff027210 */ /* 0x000fe400007fe4ff */
[----:B------:R-:W-:Y:S02]  /*4010*/  LEA.HI R10, P0, R11, R36, RZ, 0x1 ;  /* 0x000000240b0a7211 */ /* 0x000fe400078108ff */
[----:B---3--:R-:W-:-:S02]  /*4020*/  IADD3.X R24, PT, PT, RZ, R0, RZ, P1, !PT ;  /* 0x00000000ff187210 */ /* 0x008fc40000ffe4ff */
[----:B------:R-:W-:Y:S02]  /*4030*/  IADD3.X R11, PT, PT, RZ, R11, RZ, P0, !PT ;  /* 0x0000000bff0b7210 */ /* 0x000fe400007fe4ff */
[----:B------:R-:W-:Y:S02]  /*4040*/  LEA.HI R12, P0, R2, R31, RZ, 0x1 ;  /* 0x0000001f020c7211 */ /* 0x000fe400078108ff */
[----:B------:R-:W-:Y:S02]  /*4050*/  LEA.HI R15, P1, R24, R3, RZ, 0x1 ;  /* 0x00000003180f7211 */ /* 0x000fe400078308ff */
[----:B------:R-:W-:Y:S02]  /*4060*/  SHF.L.U32 R3, R37, 0x2, RZ ;  /* 0x0000000225037819 */ /* 0x000fe400000006ff */
[----:B------:R-:W-:Y:S02]  /*4070*/  IADD3.X R13, PT, PT, RZ, R2, RZ, P0, !PT ;  /* 0x00000002ff0d7210 */ /* 0x000fe400007fe4ff */
[----:B------:R-:W-:-:S02]  /*4080*/  SHF.L.U64.HI R11, R10, 0x2, R11 ;  /* 0x000000020a0b7819 */ /* 0x000fc4000001020b */
[----:B------:R-:W-:Y:S02]  /*4090*/  SHF.L.U32 R10, R10, 0x2, RZ ;  /* 0x000000020a0a7819 */ /* 0x000fe400000006ff */
[----:B------:R-:W-:Y:S02]  /*40a0*/  LOP3.LUT R2, R3, 0xfffffff8, RZ, 0xc0, !PT ;  /* 0xfffffff803027812 */ /* 0x000fe400078ec0ff */
[C---:B------:R-:W-:Y:S02]  /*40b0*/  SHF.L.U64.HI R13, R12.reuse, 0x2, R13 ;  /* 0x000000020c0d7819 */ /* 0x040fe4000001020d */
[----:B------:R-:W-:Y:S02]  /*40c0*/  SHF.L.U32 R12, R12, 0x2, RZ ;  /* 0x000000020c0c7819 */ /* 0x000fe400000006ff */
[----:B------:R-:W-:Y:S02]  /*40d0*/  SHF.L.U64.HI R25, R37, 0x2, R44 ;  /* 0x0000000225197819 */ /* 0x000fe4000001022c */
[----:B------:R-:W-:-:S02]  /*40e0*/  IADD3 R2, P0, PT, R2, UR40, RZ ;  /* 0x0000002802027c10 */ /* 0x000fc4000ff1e0ff */
[----:B------:R-:W-:Y:S02]  /*40f0*/  LOP3.LUT R10, R10, 0xfffffff8, RZ, 0xc0, !PT ;  /* 0xfffffff80a0a7812 */ /* 0x000fe400078ec0ff */
        /* <DEDUP_REMOVED lines=11> */
[----:B------:R-:W-:Y:S02]  /*41b0*/  IADD3.X R25, PT, PT, RZ, R0, RZ, P2, !PT ;  /* 0x00000000ff197210 */ /* 0x000fe400017fe4ff */
[----:B------:R-:W-:Y:S01]  /*41c0*/  SHF.L.U64.HI R15, R15, 0x2, R24 ;  /* 0x000000020f0f7819 */ /* 0x000fe20000010218 */
[----:B------:R3:W-:Y:S01]  /*41d0*/  STG.E.64 desc[UR8][R12.64], R18 ;  /* 0x000000120c007986 */ /* 0x0007e2000c101b08 */
[----:B------:R-:W-:-:S02]  /*41e0*/  IADD3 R14, P1, PT, R14, UR40, RZ ;  /* 0x000000280e0e7c10 */ /* 0x000fc4000ff3e0ff */
[-C--:B-1----:R-:W-:Y:S02]  /*41f0*/  IADD3.X R23, PT, PT, RZ, R0.reuse, RZ, P4, !PT ;  /* 0x00000000ff177210 */ /* 0x082fe400027fe4ff */
[----:B------:R-:W-:Y:S02]  /*4200*/  IADD3.X R15, PT, PT, R15, UR41, RZ, P1, !PT ;  /* 0x000000290f0f7c10 */ /* 0x000fe40008ffe4ff */
[-C--:B------:R-:W-:Y:S02]  /*4210*/  IADD3.X R22, PT, PT, RZ, R0.reuse, RZ, P3, !PT ;  /* 0x00000000ff167210 */ /* 0x080fe40001ffe4ff */
[-C--:B------:R-:W-:Y:S01]  /*4220*/  IADD3.X R2, PT, PT, RZ, R0.reuse, RZ, P5, !PT ;  /* 0x00000000ff027210 */ /* 0x080fe20002ffe4ff */
        /* <DEDUP_REMOVED lines=22> */
[----:B------:R-:W-:Y:S01]  /*4390*/  SHF.L.U64.HI R11, R10, 0x2, R11 ;  /* 0x000000020a0b7819 */ /* 0x000fe2000001020b */
        /* <DEDUP_REMOVED lines=25> */
.L_x_22908:
[----:B------:R-:W-:Y:S01]  /*4530*/  BSSY B0, `(.L_x_22966) ;  /* 0x0000007000007945 */ /* 0x000fe20003800000 */
[----:B------:R-:W-:Y:S02]  /*4540*/  MOV R12, 0x10 ;  /* 0x00000010000c7802 */ /* 0x000fe40000000f00 */
[----:B------:R-:W-:Y:S02]  /*4550*/  MOV R11, 0x1f ;  /* 0x0000001f000b7802 */ /* 0x000fe40000000f00 */
[----:B------:R-:W-:-:S07]  /*4560*/  MOV R15, 0xffffffff ;  /* 0xffffffff000f7802 */ /* 0x000fce0000000f00 */
[----:B0-----:R-:W-:Y:S05]  /*4570*/  WARPSYNC.COLLECTIVE R15, `(.L_x_22967) ;  /* 0x000000000f087348 */ /* 0x001fea0003c00000 */
[----:B------:R1:W2:Y:S02]  /*4580*/  SHFL.BFLY P6, R14, R13, R12, R11 ;  /* 0x0c00000c0d0e7389 */ /* 0x0002a400000c000b */
[----:B012---:R-:W-:Y:S05]  /*4590*/  ENDCOLLECTIVE ;  /* 0x000000000000791b */ /* 0x007fea0003800000 */
.L_x_22967:
[----:B------:R-:W-:Y:S05]  /*45a0*/  BSYNC B0 ;  /* 0x0000000000007941 */ /* 0x000fea0003800000 */
.L_x_22966:
        /* <DEDUP_REMOVED lines=8> */
.L_x_22968:
[----:B------:R-:W-:Y:S01]  /*4630*/  HFMA2 R12, -RZ, RZ, 0, 2.384185791015625e-07 ;  /* 0x00000004ff0c7431 */ /* 0x000fe200000001ff */
[----:B------:R-:W-:-:S04]  /*4640*/  FMNMX R0, R13, R14, !PT ;  /* 0x0000000e0d007209 */ /* 0x000fc80007800000 */
[----:B------:R-:W-:-:S07]  /*4650*/  MOV R13, R0 ;  /* 0x00000000000d7202 */ /* 0x000fce0000000f00 */
[----:B------:R-:W-:Y:S05]  /*4660*/  WARPSYNC.COLLECTIVE R15, `(.L_x_22969) ;  /* 0x000000000f087348 */ /* 0x000fea0003c00000 */
[----:B------:R0:W1:Y:S02]  /*4670*/  SHFL.BFLY P6, R14, R13, R12, R11 ;  /* 0x0c00000c0d0e7389 */ /* 0x00006400000c000b */
[----:B01----:R-:W-:Y:S05]  /*4680*/  ENDCOLLECTIVE ;  /* 0x000000000000791b */ /* 0x003fea0003800000 */
.L_x_22969:
[----:B------:R-:W-:Y:S01]  /*4690*/  HFMA2 R12, -RZ, RZ, 0, 1.1920928955078125e-07 ;  /* 0x00000002ff0c7431 */ /* 0x000fe200000001ff */
[----:B------:R-:W-:-:S04]  /*46a0*/  FMNMX R2, R0, R14, !PT ;  /* 0x0000000e00027209 */ /* 0x000fc80007800000 */
[----:B------:R-:W-:-:S07]  /*46b0*/  MOV R13, R2 ;  /* 0x00000002000d7202 */ /* 0x000fce0000000f00 */
[----:B------:R-:W-:Y:S05]  /*46c0*/  WARPSYNC.COLLECTIVE R15, `(.L_x_22970) ;  /* 0x000000000f087348 */ /* 0x000fea0003c00000 */
[----:B------:R0:W1:Y:S02]  /*46d0*/  SHFL.BFLY P6, R14, R13, R12, R11 ;  /* 0x0c00000c0d0e7389 */ /* 0x00006400000c000b */
[----:B01----:R-:W-:Y:S05]  /*46e0*/  ENDCOLLECTIVE ;  /* 0x000000000000791b */ /* 0x003fea0003800000 */
.L_x_22970:
[----:B------:R-:W-:Y:S01]  /*46f0*/  HFMA2 R12, -RZ, RZ, 0, 5.9604644775390625e-08 ;  /* 0x00000001ff0c7431 */ /* 0x000fe200000001ff */
[----:B------:R-:W-:-:S04]  /*4700*/  FMNMX R3, R2, R14, !PT ;  /* 0x0000000e02037209 */ /* 0x000fc80007800000 */
[----:B------:R-:W-:-:S07]  /*4710*/  MOV R13, R3 ;  /* 0x00000003000d7202 */ /* 0x000fce0000000f00 */
[----:B------:R-:W-:Y:S05]  /*4720*/  WARPSYNC.COLLECTIVE R15, `(.L_x_22971) ;  /* 0x000000000f087348 */ /* 0x000fea0003c00000 */
[----:B------:R0:W1:Y:S02]  /*4730*/  SHFL.BFLY P6, R14, R13, R12, R11 ;  /* 0x0c00000c0d0e7389 */ /* 0x00006400000c000b */
[----:B01----:R-:W-:Y:S05]  /*4740*/  ENDCOLLECTIVE ;  /* 0x000000000000791b */ /* 0x003fea0003800000 */
.L_x_22971:
        /* <DEDUP_REMOVED lines=288> */
.L_x_22972:
[----:B------:R-:W-:Y:S02]  /*5950*/  HFMA2 R12, -RZ, RZ, 0, 4.76837158203125e-07 ;  /* 0x00000008ff0c7431 */ /* 0x000fe400000001ff */
[----:B------:R-:W-:-:S05]  /*5960*/  FADD R36, R13, R14 ;  /* 0x0000000e0d247221 */ /* 0x000fca0000000000 */
[----:B------:R-:W-:-:S07]  /*5970*/  MOV R13, R36 ;  /* 0x00000024000d7202 */ /* 0x000fce0000000f00 */
[----:B------:R-:W-:Y:S05]  /*5980*/  WARPSYNC.COLLECTIVE R15, `(.L_x_22973) ;  /* 0x000000000f087348 */ /* 0x000fea0003c00000 */
[----:B------:R0:W1:Y:S02]  /*5990*/  SHFL.BFLY P6, R14, R13, R12, R11 ;  /* 0x0c00000c0d0e7389 */ /* 0x00006400000c000b */
[----:B01----:R-:W-:Y:S05]  /*59a0*/  ENDCOLLECTIVE ;  /* 0x000000000000791b */ /* 0x003fea0003800000 */
.L_x_22973:
[----:B------:R-:W-:Y:S02]  /*59b0*/  HFMA2 R12, -RZ, RZ, 0, 2.384185791015625e-07 ;  /* 0x00000004ff0c7431 */ /* 0x000fe400000001ff */
[----:B------:R-:W-:-:S05]  /*59c0*/  FADD R37, R36, R14 ;  /* 0x0000000e24257221 */ /* 0x000fca0000000000 */
[----:B------:R-:W-:-:S07]  /*59d0*/  MOV R13, R37 ;  /* 0x00000025000d7202 */ /* 0x000fce0000000f00 */
[----:B------:R-:W-:Y:S05]  /*59e0*/  WARPSYNC.COLLECTIVE R15, `(.L_x_22974) ;  /* 0x000000000f087348 */ /* 0x000fea0003c00000 */
[----:B------:R0:W1:Y:S02]  /*59f0*/  SHFL.BFLY P6, R14, R13, R12, R11 ;  /* 0x0c00000c0d0e7389 */ /* 0x00006400000c000b */
[----:B01----:R-:W-:Y:S05]  /*5a00*/  ENDCOLLECTIVE ;  /* 0x000000000000791b */ /* 0x003fea0003800000 */
.L_x_22974:
[----:B------:R-:W-:Y:S02]  /*5a10*/  HFMA2 R12, -RZ, RZ, 0, 1.1920928955078125e-07 ;  /* 0x00000002ff0c7431 */ /* 0x000fe400000001ff */
[----:B------:R-:W-:-:S05]  /*5a20*/  FADD R38, R37, R14 ;  /* 0x0000000e25267221 */ /* 0x000fca0000000000 */
[----:B------:R-:W-:-:S07]  /*5a30*/  MOV R13, R38 ;  /* 0x00000026000d7202 */ /* 0x000fce0000000f00 */
[----:B------:R-:W-:Y:S05]  /*5a40*/  WARPSYNC.COLLECTIVE R15, `(.L_x_22975) ;  /* 0x000000000f087348 */ /* 0x000fea0003c00000 */
[----:B------:R0:W1:Y:S02]  /*5a50*/  SHFL.BFLY P6, R14, R13, R12, R11 ;  /* 0x0c00000c0d0e7389 */ /* 0x00006400000c000b */
[----:B01----:R-:W-:Y:S05]  /*5a60*/  ENDCOLLECTIVE ;  /* 0x000000000000791b */ /* 0x003fea0003800000 */
.L_x_22975:
[----:B------:R-:W-:Y:S02]  /*5a70*/  HFMA2 R12, -RZ, RZ, 0, 5.9604644775390625e-08 ;  /* 0x00000001ff0c7431 */ /* 0x000fe400000001ff */
[----:B------:R-:W-:-:S05]  /*5a80*/  FADD R39, R38, R14 ;  /* 0x0000000e26277221 */ /* 0x000fca0000000000 */
[----:B------:R-:W-:-:S07]  /*5a90*/  MOV R13, R39 ;  /* 0x00000027000d7202 */ /* 0x000fce0000000f00 */
[----:B------:R-:W-:Y:S05]  /*5aa0*/  WARPSYNC.COLLECTIVE R15, `(.L_x_22976) ;  /* 0x000000000f087348 */ /* 0x000fea0003c00000 */
[----:B------:R0:W1:Y:S02]  /*5ab0*/  SHFL.BFLY P6, R14, R13, R12, R11 ;  /* 0x0c00000c0d0e7389 */ /* 0x00006400000c000b */
[----:B01----:R-:W-:Y:S05]  /*5ac0*/  ENDCOLLECTIVE ;  /* 0x000000000000791b */ /* 0x003fea0003800000 */
.L_x_22976:
[----:B------:R-:W-:Y:S05]  /*5ad0*/  BRA `(.L_x_22977) ;  /* 0xffffffc400847947 */ /* 0x000fea000383ffff */
        .weak           $__internal_454_$__cuda_sm3x_div_rn_noftz_f32_slowpath
        .type           $__internal_454_$__cuda_sm3x_div_rn_noftz_f32_slowpath,@function
        .size           $__internal_454_$__cuda_sm3x_div_rn_noftz_f32_slowpath,(.L_x_25906 - $__internal_454_$__cuda_sm3x_div_rn_noftz_f32_slowpath)
$__internal_454_$__cuda_sm3x_div_rn_noftz_f32_slowpath:
        /* <DEDUP_REMOVED lines=34> */
.L_x_22979:
        /* <DEDUP_REMOVED lines=51> */
.L_x_22986:
[----:B------:R-:W-:-:S04]  /*6030*/  LOP3.LUT R11, R11, 0x80000000, RZ, 0xc0, !PT ;  /* 0x800000000b0b7812 */ /* 0x000fc800078ec0ff */
[----:B------:R-:W-:Y:S01]  /*6040*/  LOP3.LUT R11, R11, 0x7f800000, RZ, 0xfc, !PT ;  /* 0x7f8000000b0b7812 */ /* 0x000fe200078efcff */
[----:B------:R-:W-:Y:S06]  /*6050*/  BRA `(.L_x_22987) ;  /* 0x0000000000047947 */ /* 0x000fec0003800000 */
.L_x_22985:
[----:B------:R-:W-:-:S07]  /*6060*/  LEA R11, R46, R11, 0x17 ;  /* 0x0000000b2e0b7211 */ /* 0x000fce00078eb8ff */
.L_x_22987:
[----:B------:R-:W-:Y:S05]  /*6070*/  BSYNC.RECONVERGENT B1 ;  /* 0x0000000000017941 */ /* 0x000fea0003800200 */
.L_x_22984:
[----:B------:R-:W-:Y:S05]  /*6080*/  BRA `(.L_x_22988) ;  /* 0x0000000000207947 */ /* 0x000fea0003800000 */
.L_x_22983:
[----:B------:R-:W-:-:S04]  /*6090*/  LOP3.LUT R11, R12, 0x80000000, R31, 0x48, !PT ;  /* 0x800000000c0b7812 */ /* 0x000fc800078e481f */
[----:B------:R-:W-:Y:S01]  /*60a0*/  LOP3.LUT R11, R11, 0x7f800000, RZ, 0xfc, !PT ;  /* 0x7f8000000b0b7812 */ /* 0x000fe200078efcff */
[----:B------:R-:W-:Y:S06]  /*60b0*/  BRA `(.L_x_22988) ;  /* 0x0000000000147947 */ /* 0x000fec0003800000 */
.L_x_22982:
[----:B------:R-:W-:Y:S01]  /*60c0*/  LOP3.LUT R11, R12, 0x80000000, R31, 0x48, !PT ;  /* 0x800000000c0b7812 */ /* 0x000fe200078e481f */
[----:B------:R-:W-:Y:S06]  /*60d0*/  BRA `(.L_x_22988) ;  /* 0x00000000000c7947 */ /* 0x000fec0003800000 */
.L_x_22981:
[----:B------:R-:W0:Y:S01]  /*60e0*/  MUFU.RSQ R11, -QNAN ;  /* 0xffc00000000b7908 */ /* 0x000e220000001400 */
[----:B------:R-:W-:Y:S05]  /*60f0*/  BRA `(.L_x_22988) ;  /* 0x0000000000047947 */ /* 0x000fea0003800000 */
.L_x_22980:
[----:B------:R-:W-:-:S07]  /*6100*/  FADD.FTZ R11, R31, R12 ;  /* 0x0000000c1f0b7221 */ /* 0x000fce0000010000 */
.L_x_22988:
[----:B------:R-:W-:Y:S05]  /*6110*/  BSYNC.RECONVERGENT B0 ;  /* 0x0000000000007941 */ /* 0x000fea0003800200 */
.L_x_22978:
[----:B------:R-:W-:Y:S01]  /*6120*/  HFMA2 R13, -RZ, RZ, 0, 0 ;  /* 0x00000000ff0d7431 */ /* 0x000fe200000001ff */
[----:B------:R-:W-:-:S04]  /*6130*/  MOV R12, R44 ;  /* 0x0000002c000c7202 */ /* 0x000fc80000000f00 */
[----:B0-----:R-:W-:Y:S05]  /*6140*/  RET.REL.NODEC R12 `(_Z15SoftmaxWarpImplI10DirectLoadIffE11DirectStoreIffEfLi2ELi28ELi32ELi1ELb0EL9Algorithm0EEvT_T0_ll) ;  /* 0xffffff9c0cac7950 */ /* 0x001fea0003c3ffff */
.L_x_22989:
        /* <DEDUP_REMOVED lines=11> */
.L_x_25906:


//--------------------- .text._Z15SoftmaxWarpImplI10DirectLoadIffE11DirectStoreIffEfLi2ELi26ELi32ELi1ELb1EL9Algorithm0EEvT_T0_ll --------------------------
	.section	.text._Z15SoftmaxWarpImplI10DirectLoadIffE11DirectStoreIffEfLi2ELi26ELi32ELi1ELb1EL9Algorithm0EEvT_T0_ll,"ax",@progbits
	.align	128
        .global         _Z15SoftmaxWarpImplI10DirectLoadIffE11DirectStoreIffEfLi2ELi26ELi32ELi1ELb1EL9Algorithm0EEvT_T0_ll
        .type           _Z15SoftmaxWarpImplI10DirectLoadIffE11DirectStoreIffEfLi2ELi26ELi32ELi1ELb1EL9Algorithm0EEvT_T0_ll,@function
        .size           _Z15SoftmaxWarpImplI10DirectLoadIffE11DirectStoreIffEfLi2ELi26ELi32ELi1ELb1EL9Algorithm0EEvT_T0_ll,(.L_x_25907 - _Z15SoftmaxWarpImplI10DirectLoadIffE11DirectStoreIffEfLi2ELi26ELi32ELi1ELb1EL9Algorithm0EEvT_T0_ll)
        .other          _Z15SoftmaxWarpImplI10DirectLoadIffE11DirectStoreIffEfLi2ELi26ELi32ELi1ELb1EL9Algorithm0EEvT_T0_ll,@"STO_CUDA_ENTRY STV_DEFAULT"
_Z15SoftmaxWarpImplI10DirectLoadIffE11DirectStoreIffEfLi2ELi26ELi32ELi1ELb1EL9Algorithm0EEvT_T0_ll:
.text._Z15SoftmaxWarpImplI10DirectLoadIffE11DirectStoreIffEfLi2ELi26ELi32ELi1ELb1EL9Algorithm0EEvT_T0_ll:
        /* <DEDUP_REMOVED lines=24> */
.L_x_22990:
        /* <DEDUP_REMOVED lines=26> */
.L_x_23070:
[----:B012---:R-:W1:Y:S01]  /*0320*/  LDC.64 R14, c[0x0][0x388] ;  /* 0x0000e200ff0e7b82 */ /* 0x007e620000000a00 */
[----:B------:R-:W-:Y:S02]  /*0330*/  ISETP.GE.U32.AND P0, PT, R64, UR40, PT ;  /* 0x0000002840007c0c */ /* 0x000fe4000bf06070 */
[----:B------:R-:W-:Y:S02]  /*0340*/  MOV R37, 0xff800000 ;  /* 0xff80000000257802 */ /* 0x000fe40000000f00 */
[----:B------:R-:W-:Y:S02]  /*0350*/  ISETP.GE.AND.EX P3, PT, RZ, UR41, PT, P0 ;  /* 0x00000029ff007c0c */ /* 0x000fe4000bf66300 */
[----:B------:R-:W-:Y:S01]  /*0360*/  ISETP.GE.U32.AND P0, PT, R60, UR40, PT ;  /* 0x000000283c007c0c */ /* 0x000fe2000bf06070 */
[----:B---3--:R-:W2:Y:S01]  /*0370*/  LDC.64 R6, c[0x0][0x388] ;  /* 0x0000e200ff067b82 */ /* 0x008ea20000000a00 */
[----:B------:R-:W-:Y:S02]  /*0380*/  P2R R43, PR, RZ, 0x8 ;  /* 0x00000008ff2b7803 */ /* 0x000fe40000000000 */
[----:B------:R-:W-:-:S02]  /*0390*/  ISETP.GE.AND.EX P6, PT, RZ, UR41, PT, P0 ;  /* 0x00000029ff007c0c */ /* 0x000fc4000bfc6300 */
[----:B------:R-:W-:Y:S02]  /*03a0*/  ISETP.GE.U32.AND P0, PT, R58, UR40, PT ;  /* 0x000000283a007c0c */ /* 0x000fe4000bf06070 */
[----:B------:R-:W-:Y:S01]  /*03b0*/  P2R R13, PR, RZ, 0x40 ;  /* 0x00000040ff0d7803 */ /* 0x000fe20000000000 */
[----:B------:R-:W3:Y:S01]  /*03c0*/  LDC.64 R18, c[0x0][0x388] ;  /* 0x0000e200ff127b82 */ /* 0x000ee20000000a00 */
[----:B------:R-:W-:Y:S02]  /*03d0*/  ISETP.GE.AND.EX P5, PT, RZ, UR41, PT, P0 ;  /* 0x00000029ff007c0c */ /* 0x000fe4000bfa6300 */
[----:B------:R-:W-:Y:S02]  /*03e0*/  @!P3 MOV R65, RZ ;  /* 0x000000ff0041b202 */ /* 0x000fe40000000f00 */
[----:B------:R-:W-:Y:S02]  /*03f0*/  ISETP.GE.U32.AND P0, PT, R56, UR40, PT ;  /* 0x0000002838007c0c */ /* 0x000fe4000bf06070 */
[----:B------:R-:W-:Y:S01]  /*0400*/  P2R R17, PR, RZ, 0x20 ;  /* 0x00000020ff117803 */ /* 0x000fe20000000000 */
[-C--:B-1----:R-:W-:Y:S01]  /*0410*/  @!P3 IMAD R0, R41, R14.reuse, RZ ;  /* 0x0000000e2900b224 */ /* 0x082fe200078e02ff */
[----:B----4-:R-:W1:Y:S01]  /*0420*/  LDC.64 R2, c[0x0][0x380] ;  /* 0x0000e000ff027b82 */ /* 0x010e620000000a00 */
[----:B------:R-:W-:Y:S01]  /*0430*/  @!P3 IMAD.WIDE.U32 R4, R62, R14, R64 ;  /* 0x0000000e3e04b225 */ /* 0x000fe200078e0040 */
[----:B------:R-:W-:-:S02]  /*0440*/  @!P6 MOV R61, RZ ;  /* 0x000000ff003de202 */ /* 0x000fc40000000f00 */
[----:B------:R-:W-:Y:S01]  /*0450*/  ISETP.GE.AND.EX P4, PT, RZ, UR41, PT, P0 ;  /* 0x00000029ff007c0c */ /* 0x000fe2000bf86300 */
[----:B------:R-:W-:Y:S01]  /*0460*/  @!P3 IMAD R15, R62, R15, R0 ;  /* 0x0000000f3e0fb224 */ /* 0x000fe200078e0200 */
[----:B------:R-:W-:Y:S01]  /*0470*/  MOV R36, 0xff800000 ;  /* 0xff80000000247802 */ /* 0x000fe20000000f00 */
[----:B------:R-:W-:Y:S01]  /*0480*/  @!P5 IMAD.MOV.U32 R59, RZ, RZ, RZ ;  /* 0x000000ffff3bd224 */ /* 0x000fe200078e00ff */
[----:B------:R-:W4:Y:S02]  /*0490*/  LDC.64 R10, c[0x0][0x380] ;  /* 0x0000e000ff0a7b82 */ /* 0x000f240000000a00 */
[----:B------:R-:W-:Y:S01]  /*04a0*/  @!P3 IADD3 R15, PT, PT, R5, R15, RZ ;  /* 0x0000000f050fb210 */ /* 0x000fe20007ffe0ff */
[----:B--2---:R-:W-:-:S03]  /*04b0*/  @!P6 IMAD R5, R41, R6, RZ ;  /* 0x000000062905e224 */ /* 0x004fc600078e02ff */
[----:B------:R-:W-:Y:S01]  /*04c0*/  @!P3 LEA.HI R0, P1, R15, R4, RZ, 0x1 ;  /* 0x000000040f00b211 */ /* 0x000fe200078308ff */
[C---:B------:R-:W-:Y:S01]  /*04d0*/  @!P6 IMAD R23, R62.reuse, R7, R5 ;  /* 0x000000073e17e224 */ /* 0x040fe200078e0205 */
[----:B------:R-:W2:Y:S01]  /*04e0*/  LDC.64 R28, c[0x0][0x380] ;  /* 0x0000e000ff1c7b82 */ /* 0x000ea20000000a00 */
[----:B------:R-:W-:Y:S01]  /*04f0*/  @!P6 IMAD.WIDE.U32 R6, R62, R6, R60 ;  /* 0x000000063e06e225 */ /* 0x000fe200078e003c */
[----:B------:R-:W-:Y:S02]  /*0500*/  @!P3 IADD3.X R15, PT, PT, RZ, R15, RZ, P1, !PT ;  /* 0x0000000fff0fb210 */ /* 0x000fe40000ffe4ff */
[----:B------:R-:W-:Y:S02]  /*0510*/  @!P3 SHF.L.U32 R9, R0, 0x2, RZ ;  /* 0x000000020009b819 */ /* 0x000fe400000006ff */
[----:B------:R-:W-:Y:S01]  /*0520*/  @!P6 IADD3 R23, PT, PT, R23, R7, RZ ;  /* 0x000000071717e210 */ /* 0x000fe20007ffe0ff */
[----:B---3--:R-:W-:Y:S01]  /*0530*/  @!P5 IMAD R7, R41, R18, RZ ;  /* 0x000000122907d224 */ /* 0x008fe200078e02ff */
[----:B------:R-:W3:Y:S01]  /*0540*/  LDC.64 R4, c[0x0][0x388] ;  /* 0x0000e200ff047b82 */ /* 0x000ee20000000a00 */
[----:B------:R-:W-:-:S02]  /*0550*/  @!P3 LOP3.LUT R9, R9, 0xfffffff8, RZ, 0xc0, !PT ;  /* 0xfffffff80909b812 */ /* 0x000fc400078ec0ff */
[----:B------:R-:W-:Y:S01]  /*0560*/  @!P3 SHF.L.U64.HI R0, R0, 0x2, R15 ;  /* 0x000000020000b819 */ /* 0x000fe2000001020f */
[C---:B------:R-:W-:Y:S01]  /*0570*/  @!P5 IMAD R25, R62.reuse, R19, R7 ;  /* 0x000000133e19d224 */ /* 0x040fe200078e0207 */
[----:B-1----:R-:W-:Y:S01]  /*0580*/  @!P3 IADD3 R2, P1, PT, R9, R2, RZ ;  /* 0x000000020902b210 */ /* 0x002fe20007f3e0ff */
[----:B------:R-:W-:Y:S01]  /*0590*/  @!P5 IMAD.WIDE.U32 R8, R62, R18, R58 ;  /* 0x000000123e08d225 */ /* 0x000fe200078e003a */
[----:B------:R-:W-:Y:S01]  /*05a0*/  @!P6 LEA.HI R12, P2, R23, R6, RZ, 0x1 ;  /* 0x00000006170ce211 */ /* 0x000fe200078508ff */
[----:B------:R-:W1:Y:S01]  /*05b0*/  LDC.64 R14, c[0x0][0x380] ;  /* 0x0000e000ff0e7b82 */ /* 0x000e620000000a00 */
[----:B------:R-:W-:Y:S02]  /*05c0*/  @!P3 IADD3.X R3, PT, PT, R0, R3, RZ, P1, !PT ;  /* 0x000000030003b210 */ /* 0x000fe40000ffe4ff */
[----:B------:R-:W-:Y:S02]  /*05d0*/  @!P6 SHF.L.U32 R21, R12, 0x2, RZ ;  /* 0x000000020c15e819 */ /* 0x000fe400000006ff */
[----:B------:R-:W-:-:S02]  /*05e0*/  @!P5 IADD3 R25, PT, PT, R25, R9, RZ ;  /* 0x000000091919d210 */ /* 0x000fc40007ffe0ff */
[----:B------:R-:W-:Y:S01]  /*05f0*/  @!P6 IADD3.X R23, PT, PT, RZ, R23, RZ, P2, !PT ;  /* 0x00000017ff17e210 */ /* 0x000fe200017fe4ff */
[----:B------:R-:W5:Y:S01]  /*0600*/  LDC.64 R6, c[0x0][0x388] ;  /* 0x0000e200ff067b82 */ /* 0x000f620000000a00 */
[----:B------:R-:W-:Y:S02]  /*0610*/  @!P6 LOP3.LUT R21, R21, 0xfffffff8, RZ, 0xc0, !PT ;  /* 0xfffffff81515e812 */ /* 0x000fe400078ec0ff */
[----:B------:R-:W-:Y:S02]  /*0620*/  ISETP.GE.U32.AND P2, PT, R54, UR40, PT ;  /* 0x0000002836007c0c */ /* 0x000fe4000bf46070 */
[----:B------:R-:W-:Y:S02]  /*0630*/  @!P5 LEA.HI R0, P1, R25, R8, RZ, 0x1 ;  /* 0x000000081900d211 */ /* 0x000fe400078308ff */
[----:B------:R-:W-:Y:S01]  /*0640*/  @!P6 SHF.L.U64.HI R12, R12, 0x2, R23 ;  /* 0x000000020c0ce819 */ /* 0x000fe20000010217 */
[----:B---3--:R-:W-:Y:S01]  /*0650*/  @!P4 IMAD R9, R41, R4, RZ ;  /* 0x000000042909c224 */ /* 0x008fe200078e02ff */
[----:B------:R-:W-:-:S02]  /*0660*/  ISETP.GE.AND.EX P3, PT, RZ, UR41, PT, P2 ;  /* 0x00000029ff007c0c */ /* 0x000fc4000bf66320 */
[----:B------:R-:W-:Y:S01]  /*0670*/  @!P4 MOV R57, RZ ;  /* 0x000000ff0039c202 */ /* 0x000fe20000000f00 */
[----:B------:R-:W-:Y:S01]  /*0680*/  @!P4 IMAD R27, R62, R5, R9 ;  /* 0x000000053e1bc224 */ /* 0x000fe200078e0209 */
[----:B----4-:R-:W-:Y:S02]  /*0690*/  @!P6 IADD3 R10, P0, PT, R21, R10, RZ ;  /* 0x0000000a150ae210 */ /* 0x010fe40007f1e0ff */
[----:B------:R-:W-:Y:S01]  /*06a0*/  @!P5 SHF.L.U32 R23, R0, 0x2, RZ ;  /* 0x000000020017d819 */ /* 0x000fe200000006ff */
[----:B------:R-:W3:Y:S01]  /*06b0*/  LDC.64 R20, c[0x0][0x380] ;  /* 0x0000e000ff147b82 */ /* 0x000ee20000000a00 */
[----:B------:R-:W-:Y:S01]  /*06c0*/  @!P4 IMAD.WIDE.U32 R8, R62, R4, R56 ;  /* 0x000000043e08c225 */ /* 0x000fe200078e0038 */
[----:B------:R-:W-:Y:S02]  /*06d0*/  @!P5 IADD3.X R25, PT, PT, RZ, R25, RZ, P1, !PT ;  /* 0x00000019ff19d210 */ /* 0x000fe40000ffe4ff */
[----:B------:R-:W-:Y:S02]  /*06e0*/  @!P5 LOP3.LUT R23, R23, 0xfffffff8, RZ, 0xc0, !PT ;  /* 0xfffffff81717d812 */ /* 0x000fe400078ec0ff */
[----:B------:R-:W-:-:S02]  /*06f0*/  @!P6 IADD3.X R11, PT, PT, R12, R11, RZ, P0, !PT ;  /* 0x0000000b0c0be210 */ /* 0x000fc400007fe4ff */
[----:B------:R-:W4:Y:S01]  /*0700*/  LDC.64 R4, c[0x0][0x388] ;  /* 0x0000e200ff047b82 */ /* 0x000f220000000a00 */
[----:B------:R-:W-:Y:S02]  /*0710*/  @!P5 SHF.L.U64.HI R0, R0, 0x2, R25 ;  /* 0x000000020000d819 */ /* 0x000fe40000010219 */
[----:B-1----:R-:W-:Y:S02]  /*0720*/  @!P5 IADD3 R14, P0, PT, R23, R14, RZ ;  /* 0x0000000e170ed210 */ /* 0x002fe40007f1e0ff */
[----:B------:R-:W-:Y:S01]  /*0730*/  @!P4 IADD3 R25, PT, PT, R27, R9, RZ ;  /* 0x000000091b19c210 */ /* 0x000fe20007ffe0ff */
[----:B-----5:R-:W-:Y:S01]  /*0740*/  @!P3 IMAD R9, R41, R6, RZ ;  /* 0x000000062909b224 */ /* 0x020fe200078e02ff */
[----:B------:R-:W-:Y:S01]  /*0750*/  @!P5 IADD3.X R15, PT, PT, R0, R15, RZ, P0, !PT ;  /* 0x0000000f000fd210 */ /* 0x000fe200007fe4ff */
[----:B------:R-:W1:Y:S01]  /*0760*/  LDC.64 R22, c[0x0][0x380] ;  /* 0x0000e000ff167b82 */ /* 0x000e620000000a00 */
[----:B------:R-:W-:Y:S01]  /*0770*/  ISETP.GE.U32.AND P1, PT, R52, UR40, PT ;  /* 0x0000002834007c0c */ /* 0x000fe2000bf26070 */
[----:B------:R-:W-:Y:S01]  /*0780*/  @!P3 IMAD R27, R62, R7, R9 ;  /* 0x000000073e1bb224 */ /* 0x000fe200078e0209 */
[----:B------:R-:W-:-:S02]  /*0790*/  @!P4 LEA.HI R0, P0, R25, R8, RZ, 0x1 ;  /* 0x000000081900c211 */ /* 0x000fc400078108ff */
[----:B------:R-:W-:Y:S02]  /*07a0*/  ISETP.GE.AND.EX P1, PT, RZ, UR41, PT, P1 ;  /* 0x00000029ff007c0c */ /* 0x000fe4000bf26310 */
[----:B------:R-:W-:Y:S02]  /*07b0*/  @!P4 SHF.L.U32 R9, R0, 0x2, RZ ;  /* 0x000000020009c819 */ /* 0x000fe400000006ff */
[----:B------:R-:W-:Y:S02]  /*07c0*/  @!P3 MOV R55, RZ ;  /* 0x000000ff0037b202 */ /* 0x000fe40000000f00 */
[----:B------:R-:W-:Y:S02]  /*07d0*/  @!P4 IADD3.X R25, PT, PT, RZ, R25, RZ, P0, !PT ;  /* 0x00000019ff19c210 */ /* 0x000fe400007fe4ff */
[----:B------:R-:W-:Y:S01]  /*07e0*/  @!P4 LOP3.LUT R9, R9, 0xfffffff8, RZ, 0xc0, !PT ;  /* 0xfffffff80909c812 */ /* 0x000fe200078ec0ff */
[----:B------:R-:W-:Y:S01]  /*07f0*/  @!P3 IMAD.WIDE.U32 R6, R62, R6, R54 ;  /* 0x000000063e06b225 */ /* 0x000fe200078e0036 */
[----:B------:R-:W-:-:S02]  /*0800*/  @!P4 SHF.L.U64.HI R0, R0, 0x2, R25 ;  /* 0x000000020000c819 */ /* 0x000fc40000010219 */
[----:B---3--:R-:W-:Y:S01]  /*0810*/  @!P4 IADD3 R20, P0, PT, R9, R20, RZ ;  /* 0x000000140914c210 */ /* 0x008fe20007f1e0ff */
[----:B------:R-:W3:Y:S01]  /*0820*/  LDC.64 R24, c[0x0][0x380] ;  /* 0x0000e000ff187b82 */ /* 0x000ee20000000a00 */
[----:B------:R-:W-:Y:S01]  /*0830*/  @!P3 IADD3 R9, PT, PT, R27, R7, RZ ;  /* 0x000000071b09b210 */ /* 0x000fe20007ffe0ff */
[----:B----4-:R-:W-:Y:S01]  /*0840*/  @!P1 IMAD R7, R41, R4, RZ ;  /* 0x0000000429079224 */ /* 0x010fe200078e02ff */
[----:B------:R-:W-:Y:S01]  /*0850*/  @!P1 MOV R53, RZ ;  /* 0x000000ff00359202 */ /* 0x000fe20000000f00 */
[----:B------:R-:W-:Y:S01]  /*0860*/  @!P4 IMAD.X R21, R0, 0x1, R21, P0 ;  /* 0x000000010015c824 */ /* 0x000fe200000e0615 */
[----:B------:R-:W-:Y:S01]  /*0870*/  @!P3 LEA.HI R0, P0, R9, R6, RZ, 0x1 ;  /* 0x000000060900b211 */ /* 0x000fe200078108ff */
[C---:B------:R-:W-:Y:S01]  /*0880*/  @!P1 IMAD R27, R62.reuse, R5, R7 ;  /* 0x000000053e1b9224 */ /* 0x040fe200078e0207 */
[----:B------:R-:W-:Y:S01]  /*0890*/  P2R R8, PR, RZ, 0x2 ;  /* 0x00000002ff087803 */ /* 0x000fe20000000000 */
[----:B------:R-:W-:Y:S01]  /*08a0*/  @!P1 IMAD.WIDE.U32 R4, R62, R4, R52 ;  /* 0x000000043e049225 */ /* 0x000fe200078e0034 */
[----:B------:R-:W-:-:S02]  /*08b0*/  @!P3 SHF.L.U32 R7, R0, 0x2, RZ ;  /* 0x000000020007b819 */ /* 0x000fc400000006ff */
[----:B------:R-:W-:Y:S02]  /*08c0*/  @!P3 IADD3.X R9, PT, PT, RZ, R9, RZ, P0, !PT ;  /* 0x00000009ff09b210 */ /* 0x000fe400007fe4ff */
[----:B------:R-:W-:Y:S02]  /*08d0*/  @!P3 LOP3.LUT R7, R7, 0xfffffff8, RZ, 0xc0, !PT ;  /* 0xfffffff80707b812 */ /* 0x000fe400078ec0ff */
[----:B------:R-:W-:Y:S02]  /*08e0*/  @!P3 SHF.L.U64.HI R0, R0, 0x2, R9 ;  /* 0x000000020000b819 */ /* 0x000fe40000010209 */
[----:B-1----:R-:W-:Y:S02]  /*08f0*/  @!P3 IADD3 R22, P0, PT, R7, R22, RZ ;  /* 0x000000160716b210 */ /* 0x002fe40007f1e0ff */
[----:B------:R-:W-:Y:S02]  /*0900*/  @!P1 IADD3 R7, PT, PT, R27, R5, RZ ;  /* 0x000000051b079210 */ /* 0x000fe40007ffe0ff */
[----:B------:R-:W-:Y:S01]  /*0910*/  @!P3 IADD3.X R23, PT, PT, R0, R23, RZ, P0, !PT ;  /* 0x000000170017b210 */ /* 0x000fe200007fe4ff */
[----:B------:R-:W1:Y:S01]  /*0920*/  LDC.64 R26, c[0x0][0x388] ;  /* 0x0000e200ff1a7b82 */ /* 0x000e620000000a00 */
[----:B------:R-:W-:-:S02]  /*0930*/  @!P1 LEA.HI R0, P0, R7, R4, RZ, 0x1 ;  /* 0x0000000407009211 */ /* 0x000fc400078108ff */
[----:B------:R-:W-:Y:S02]  /*0940*/  P2R R16, PR, RZ, 0x8 ;  /* 0x00000008ff107803 */ /* 0x000fe40000000000 */
[C---:B------:R-:W-:Y:S02]  /*0950*/  @!P1 SHF.L.U32 R5, R0.reuse, 0x2, RZ ;  /* 0x0000000200059819 */ /* 0x040fe400000006ff */
[----:B------:R-:W-:Y:S02]  /*0960*/  @!P1 IADD3.X R7, PT, PT, RZ, R7, RZ, P0, !PT ;  /* 0x00000007ff079210 */ /* 0x000fe400007fe4ff */
[----:B------:R-:W-:Y:S02]  /*0970*/  @!P1 LOP3.LUT R5, R5, 0xfffffff8, RZ, 0xc0, !PT ;  /* 0xfffffff805059812 */ /* 0x000fe400078ec0ff */
[----:B------:R-:W-:Y:S02]  /*0980*/  @!P1 SHF.L.U64.HI R0, R0, 0x2, R7 ;  /* 0x0000000200009819 */ /* 0x000fe40000010207 */
[----:B---3--:R-:W-:Y:S01]  /*0990*/  @!P1 IADD3 R24, P0, PT, R5, R24, RZ ;  /* 0x0000001805189210 */ /* 0x008fe20007f1e0ff */
[----:B------:R-:W3:Y:S01]  /*09a0*/  LDC.64 R6, c[0x0][0x380] ;  /* 0x0000e000ff067b82 */ /* 0x000ee20000000a00 */
[----:B------:R-:W-:-:S02]  /*09b0*/  P2R R19, PR, RZ, 0x10 ;  /* 0x00000010ff137803 */ /* 0x000fc40000000000 */
[----:B------:R-:W-:Y:S02]  /*09c0*/  @!P1 IADD3.X R25, PT, PT, R0, R25, RZ, P0, !PT ;  /* 0x0000001900199210 */ /* 0x000fe400007fe4ff */
        /* <DEDUP_REMOVED lines=14> */
[----:B---3--:R-:W-:-:S04]  /*0ab0*/  @!P0 IADD3 R26, P1, PT, R27, R6, RZ ;  /* 0x000000061b1a8210 */ /* 0x008fc80007f3e0ff */
[----:B------:R-:W-:Y:S02]  /*0ac0*/  @!P0 IADD3.X R27, PT, PT, R0, R7, RZ, P1, !PT ;  /* 0x00000007001b8210 */ /* 0x000fe40000ffe4ff */
[----:B------:R-:W-:-:S04]  /*0ad0*/  ISETP.GE.U32.AND P1, PT, R48, UR40, PT ;  /* 0x0000002830007c0c */ /* 0x000fc8000bf26070 */
[----:B------:R-:W-:-:S04]  /*0ae0*/  ISETP.GE.AND.EX P1, PT, RZ, UR41, PT, P1 ;  /* 0x00000029ff007c0c */ /* 0x000fc8000bf26310 */
[----:B------:R-:W-:-:S09]  /*0af0*/  P2R R18, PR, RZ, 0x2 ;  /* 0x00000002ff127803 */ /* 0x000fd20000000000 */
[----:B-1----:R-:W-:Y:S01]  /*0b00*/  @!P1 IMAD R0, R41, R4, RZ ;  /* 0x0000000429009224 */ /* 0x002fe200078e02ff */
[----:B------:R-:W-:-:S03]  /*0b10*/  @!P1 MOV R49, RZ ;  /* 0x000000ff00319202 */ /* 0x000fc60000000f00 */
[C---:B------:R-:W-:Y:S02]  /*0b20*/  @!P1 IMAD R7, R62.reuse, R5, R0 ;  /* 0x000000053e079224 */ /* 0x040fe400078e0200 */
[----:B------:R-:W-:-:S04]  /*0b30*/  @!P1 IMAD.WIDE.U32 R4, R62, R4, R48 ;  /* 0x000000043e049225 */ /* 0x000fc800078e0030 */
[----:B------:R-:W-:Y:S02]  /*0b40*/  @!P1 IMAD.IADD R5, R7, 0x1, R5 ;  /* 0x0000000107059824 */ /* 0x000fe400078e0205 */
[----:B------:R-:W1:Y:S03]  /*0b50*/  LDC.64 R6, c[0x0][0x380] ;  /* 0x0000e000ff067b82 */ /* 0x000e660000000a00 */
[----:B------:R-:W-:-:S04]  /*0b60*/  @!P1 LEA.HI R0, P2, R5, R4, RZ, 0x1 ;  /* 0x0000000405009211 */ /* 0x000fc800078508ff */
[----:B------:R-:W-:Y:S02]  /*0b70*/  @!P1 IADD3.X R5, PT, PT, RZ, R5, RZ, P2, !PT ;  /* 0x00000005ff059210 */ /* 0x000fe400017fe4ff */
[C---:B------:R-:W-:Y:S02]  /*0b80*/  @!P1 SHF.L.U32 R31, R0.reuse, 0x2, RZ ;  /* 0x00000002001f9819 */ /* 0x040fe400000006ff */
[----:B------:R-:W-:Y:S02]  /*0b90*/  @!P1 SHF.L.U64.HI R0, R0, 0x2, R5 ;  /* 0x0000000200009819 */ /* 0x000fe40000010205 */
[----:B------:R-:W-:Y:S01]  /*0ba0*/  @!P1 LOP3.LUT R31, R31, 0xfffffff8, RZ, 0xc0, !PT ;  /* 0xfffffff81f1f9812 */ /* 0x000fe200078ec0ff */
[----:B------:R-:W3:Y:S03]  /*0bb0*/  LDC.64 R4, c[0x0][0x388] ;  /* 0x0000e200ff047b82 */ /* 0x000ee60000000a00 */
[----:B-1----:R-:W-:-:S04]  /*0bc0*/  @!P1 IADD3 R30, P2, PT, R31, R6, RZ ;  /* 0x000000061f1e9210 */ /* 0x002fc80007f5e0ff */
[----:B------:R-:W-:Y:S02]  /*0bd0*/  @!P1 IADD3.X R31, PT, PT, R0, R7, RZ, P2, !PT ;  /* 0x00000007001f9210 */ /* 0x000fe400017fe4ff */
        /* <DEDUP_REMOVED lines=8> */
[-C--:B---3--:R-:W-:Y:S01]  /*0c60*/  @!P2 IMAD R0, R41, R4.reuse, RZ ;  /* 0x000000042900a224 */ /* 0x088fe200078e02ff */
[----:B------:R-:W-:Y:S02]  /*0c70*/  @!P2 MOV R47, RZ ;  /* 0x000000ff002fa202 */ /* 0x000fe40000000f00 */
[----:B------:R-:W-:Y:S01]  /*0c80*/  P2R R17, PR, RZ, 0x2 ;  /* 0x00000002ff117803 */ /* 0x000fe20000000000 */
[C---:B------:R-:W-:Y:S01]  /*0c90*/  @!P2 IMAD R7, R62.reuse, R5, R0 ;  /* 0x000000053e07a224 */ /* 0x040fe200078e0200 */
[----:B------:R-:W-:Y:S01]  /*0ca0*/  ISETP.NE.AND P1, PT, R13, RZ, PT ;  /* 0x000000ff0d00720c */ /* 0x000fe20003f25270 */
[----:B------:R-:W-:-:S03]  /*0cb0*/  @!P2 IMAD.WIDE.U32 R4, R62, R4, R46 ;  /* 0x000000043e04a225 */ /* 0x000fc600078e002e */
[----:B------:R-:W-:Y:S02]  /*0cc0*/  P2R R6, PR, RZ, 0x2 ;  /* 0x00000002ff067803 */ /* 0x000fe40000000000 */
        /* <DEDUP_REMOVED lines=19> */
[----:B------:R-:W-:-:S04]  /*0e00*/  @!P3 IADD3 R5, PT, PT, R7, R5, RZ ;  /* 0x000000050705b210 */ /* 0x000fc80007ffe0ff */
[----:B------:R-:W-:Y:S01]  /*0e10*/  @!P3 LEA.HI R0, P4, R5, R4, RZ, 0x1 ;  /* 0x000000040500b211 */ /* 0x000fe200078908ff */
[----:B------:R-:W3:Y:S03]  /*0e20*/  @!P2 LDG.E.64 R36, desc[UR4][R2.64] ;  /* 0x000000040224a981 */ /* 0x000ee6000c1e1b00 */
[C---:B------:R-:W-:Y:S02]  /*0e30*/  @!P3 SHF.L.U32 R67, R0.reuse, 0x2, RZ ;  /* 0x000000020043b819 */ /* 0x040fe400000006ff */
[----:B------:R-:W-:Y:S02]  /*0e40*/  @!P3 IADD3.X R5, PT, PT, RZ, R5, RZ, P4, !PT ;  /* 0x00000005ff05b210 */ /* 0x000fe400027fe4ff */
[----:B------:R-:W-:Y:S02]  /*0e50*/  @!P3 LOP3.LUT R67, R67, 0xfffffff8, RZ, 0xc0, !PT ;  /* 0xfffffff84343b812 */ /* 0x000fe400078ec0ff */
[----:B------:R-:W-:-:S02]  /*0e60*/  @!P3 SHF.L.U64.HI R0, R0, 0x2, R5 ;  /* 0x000000020000b819 */ /* 0x000fc40000010205 */
[----:B--2---:R-:W-:-:S04]  /*0e70*/  @!P3 IADD3 R66, P4, PT, R67, R28, RZ ;  /* 0x0000001c4342b210 */ /* 0x004fc80007f9e0ff */
        /* <DEDUP_REMOVED lines=46> */
[----:B------:R-:W-:Y:S01]  /*1160*/  @!P6 IADD3.X R5, PT, PT, RZ, R5, RZ, P0, !PT ;  /* 0x00000005ff05e210 */ /* 0x000fe200007fe4ff */
[C---:B------:R-:W-:Y:S01]  /*1170*/  @!P6 IMAD.SHL.U32 R73, R0.reuse, 0x4, RZ ;  /* 0x000000040049e824 */ /* 0x040fe200078e00ff */
[----:B------:R-:W-:Y:S02]  /*1180*/  MOV R7, 0xff800000 ;  /* 0xff80000000077802 */ /* 0x000fe40000000f00 */
[----:B------:R-:W-:Y:S02]  /*1190*/  @!P6 SHF.L.U64.HI R0, R0, 0x2, R5 ;  /* 0x000000020000e819 */ /* 0x000fe40000010205 */
[----:B------:R-:W-:Y:S02]  /*11a0*/  @!P6 LOP3.LUT R73, R73, 0xfffffff8, RZ, 0xc0, !PT ;  /* 0xfffffff84949e812 */ /* 0x000fe400078ec0ff */
[----:B------:R-:W-:Y:S02]  /*11b0*/  MOV R13, 0xff800000 ;  /* 0xff800000000d7802 */ /* 0x000fe40000000f00 */
[----:B------:R-:W-:-:S02]  /*11c0*/  MOV R4, 0xff800000 ;  /* 0xff80000000047802 */ /* 0x000fc40000000f00 */
[----:B------:R-:W-:Y:S02]  /*11d0*/  ISETP.NE.AND P0, PT, R8, RZ, PT ;  /* 0x000000ff0800720c */ /* 0x000fe40003f05270 */
[----:B-1----:R-:W-:-:S04]  /*11e0*/  @!P6 IADD3 R72, P1, PT, R73, R28, RZ ;  /* 0x0000001c4948e210 */ /* 0x002fc80007f3e0ff */
[----:B------:R-:W-:Y:S02]  /*11f0*/  @!P6 IADD3.X R73, PT, PT, R0, R29, RZ, P1, !PT ;  /* 0x0000001d0049e210 */ /* 0x000fe40000ffe4ff */
[----:B------:R-:W-:Y:S02]  /*1200*/  ISETP.NE.AND P1, PT, R6, RZ, PT ;  /* 0x000000ff0600720c */ /* 0x000fe40003f25270 */
[----:B------:R-:W-:-:S11]  /*1210*/  MOV R6, 0xff800000 ;  /* 0xff80000000067802 */ /* 0x000fd60000000f00 */
[----:B------:R-:W-:Y:S02]  /*1220*/  @!P1 R2UR UR6, R32 ;  /* 0x00000000200692ca */ /* 0x000fe400000e0000 */
[----:B------:R-:W-:-:S13]  /*1230*/  @!P1 R2UR UR7, R33 ;  /* 0x00000000210792ca */ /* 0x000fda00000e0000 */
[----:B------:R-:W2:Y:S01]  /*1240*/  @!P1 LDG.E.64 R6, desc[UR6][R10.64] ;  /* 0x000000060a069981 */ /* 0x000ea2000c1e1b00 */
[----:B------:R-:W-:Y:S02]  /*1250*/  MOV R5, 0xff800000 ;  /* 0xff80000000057802 */ /* 0x000fe40000000f00 */
[----:B---3--:R-:W-:-:S04]  /*1260*/  @!P2 FMNMX3 R13, R36, -INF , R37, !PT ;  /* 0xff800000240da876 */ /* 0x008fc80007800025 */
[----:B--2---:R-:W-:Y:S02]  /*1270*/  @!P1 FMNMX3 R13, R13, R6, R7, !PT ;  /* 0x000000060d0d9276 */ /* 0x004fe40007800007 */
[----:B------:R-:W-:-:S13]  /*1280*/  ISETP.NE.AND P1, PT, R17, RZ, PT ;  /* 0x000000ff1100720c */ /* 0x000fda0003f25270 */
        /* <DEDUP_REMOVED lines=17> */
[----:B------:R-:W-:Y:S02]  /*13a0*/  @!P0 R2UR UR4, R32 ;  /* 0x00000000200482ca */ /* 0x000fe400000e0000 */
[----:B------:R-:W-:Y:S02]  /*13b0*/  @!P0 R2UR UR5, R33 ;  /* 0x00000000210582ca */ /* 0x000fe400000e0000 */
[----:B------:R-:W-:Y:S02]  /*13c0*/  ISETP.NE.AND P2, PT, R19, RZ, PT ;  /* 0x000000ff1300720c */ /* 0x000fe40003f45270 */
[----:B------:R-:W-:Y:S02]  /*13d0*/  MOV R19, 0xff800000 ;  /* 0xff80000000137802 */ /* 0x000fe40000000f00 */
[----:B--2---:R-:W-:Y:S02]  /*13e0*/  @!P1 FMNMX3 R13, R13, R16, R17, !PT ;  /* 0x000000100d0d9276 */ /* 0x004fe40007800011 */
[----:B------:R-:W-:-:S02]  /*13f0*/  ISETP.NE.AND P1, PT, R18, RZ, PT ;  /* 0x000000ff1200720c */ /* 0x000fc40003f25270 */
[----:B------:R-:W-:-:S06]  /*1400*/  MOV R18, 0xff800000 ;  /* 0xff80000000127802 */ /* 0x000fcc0000000f00 */
[----:B------:R1:W2:Y:S01]  /*1410*/  @!P0 LDG.E.64 R18, desc[UR4][R24.64] ;  /* 0x0000000418128981 */ /* 0x0002a2000c1e1b00 */
[----:B------:R-:W-:Y:S01]  /*1420*/  IMAD.MOV.U32 R21, RZ, RZ, -0x800000 ;  /* 0xff800000ff157424 */ /* 0x000fe200078e00ff */
[----:B------:R-:W-:Y:S02]  /*1430*/  MOV R20, 0xff800000 ;  /* 0xff80000000147802 */ /* 0x000fe40000000f00 */
[----:B------:R-:W-:Y:S02]  /*1440*/  @!P2 R2UR UR6, R32 ;  /* 0x000000002006a2ca */ /* 0x000fe400000e0000 */
[----:B------:R-:W-:Y:S02]  /*1450*/  @!P2 R2UR UR7, R33 ;  /* 0x000000002107a2ca */ /* 0x000fe400000e0000 */
[----:B------:R-:W-:Y:S02]  /*1460*/  MOV R23, 0xff800000 ;  /* 0xff80000000177802 */ /* 0x000fe40000000f00 */
[----:B------:R-:W-:-:S02]  /*1470*/  MOV R22, 0xff800000 ;  /* 0xff80000000167802 */ /* 0x000fc40000000f00 */
[----:B-1----:R-:W-:Y:S02]  /*1480*/  MOV R25, 0xff800000 ;  /* 0xff80000000197802 */ /* 0x002fe40000000f00 */
[----:B------:R-:W-:-:S06]  /*1490*/  MOV R24, 0xff800000 ;  /* 0xff80000000187802 */ /* 0x000fcc0000000f00 */
[----:B------:R1:W3:Y:S01]  /*14a0*/  @!P2 LDG.E.64 R24, desc[UR6][R34.64] ;  /* 0x000000062218a981 */ /* 0x0002e2000c1e1b00 */
[----:B------:R-:W-:Y:S02]  /*14b0*/  @!P4 R2UR UR6, R32 ;  /* 0x000000002006c2ca */ /* 0x000fe400000e0000 */
[----:B------:R-:W-:Y:S02]  /*14c0*/  @!P4 R2UR UR7, R33 ;  /* 0x000000002107c2ca */ /* 0x000fe400000e0000 */
[----:B------:R-:W-:Y:S02]  /*14d0*/  MOV R29, 0xff800000 ;  /* 0xff800000001d7802 */ /* 0x000fe40000000f00 */
[----:B------:R-:W-:-:S09]  /*14e0*/  MOV R28, 0xff800000 ;  /* 0xff800000001c7802 */ /* 0x000fd20000000f00 */
[----:B------:R-:W4:Y:S01]  /*14f0*/  @!P4 LDG.E.64 R28, desc[UR6][R68.64] ;  /* 0x00000006441cc981 */ /* 0x000f22000c1e1b00 */
[----:B------:R-:W-:Y:S02]  /*1500*/  @!P6 R2UR UR6, R32 ;  /* 0x000000002006e2ca */ /* 0x000fe400000e0000 */
[----:B------:R-:W-:Y:S02]  /*1510*/  @!P6 R2UR UR7, R33 ;  /* 0x000000002107e2ca */ /* 0x000fe400000e0000 */
[----:B-1----:R-:W-:Y:S02]  /*1520*/  MOV R35, 0xff800000 ;  /* 0xff80000000237802 */ /* 0x002fe40000000f00 */
[----:B------:R-:W-:-:S09]  /*1530*/  MOV R34, 0xff800000 ;  /* 0xff80000000227802 */ /* 0x000fd20000000f00 */
[----:B------:R-:W5:Y:S01]  /*1540*/  @!P6 LDG.E.64 R34, desc[UR6][R72.64] ;  /* 0x000000064822e981 */ /* 0x000f62000c1e1b00 */
[----:B--2---:R-:W-:Y:S02]  /*1550*/  @!P0 FMNMX3 R13, R13, R18, R19, !PT ;  /* 0x000000120d0d8276 */ /* 0x004fe40007800013 */
[----:B------:R-:W-:-:S13]  /*1560*/  ISETP.NE.AND P0, PT, R12, RZ, PT ;  /* 0x000000ff0c00720c */ /* 0x000fda0003f05270 */
[----:B------:R-:W-:Y:S02]  /*1570*/  @!P0 R2UR UR4, R32 ;  /* 0x00000000200482ca */ /* 0x000fe400000e0000 */
[----:B------:R-:W-:-:S13]  /*1580*/  @!P0 R2UR UR5, R33 ;  /* 0x00000000210582ca */ /* 0x000fda00000e0000 */
[----:B------:R1:W2:Y:S01]  /*1590*/  @!P0 LDG.E.64 R20, desc[UR4][R26.64] ;  /* 0x000000041a148981 */ /* 0x0002a2000c1e1b00 */
[----:B------:R-:W-:Y:S02]  /*15a0*/  @!P1 R2UR UR4, R32 ;  /* 0x00000000200492ca */ /* 0x000fe400000e0000 */
[----:B------:R-:W-:-:S13]  /*15b0*/  @!P1 R2UR UR5, R33 ;  /* 0x00000000210592ca */ /* 0x000fda00000e0000 */
[----:B------:R0:W3:Y:S01]  /*15c0*/  @!P1 LDG.E.64 R22, desc[UR4][R30.64] ;  /* 0x000000041e169981 */ /* 0x0000e2000c1e1b00 */
[----:B------:R-:W-:Y:S02]  /*15d0*/  @!P3 R2UR UR4, R32 ;  /* 0x000000002004b2ca */ /* 0x000fe400000e0000 */
[----:B------:R-:W-:Y:S02]  /*15e0*/  @!P3 R2UR UR5, R33 ;  /* 0x000000002105b2ca */ /* 0x000fe400000e0000 */
[----:B-1----:R-:W-:Y:S02]  /*15f0*/  MOV R27, 0xff800000 ;  /* 0xff800000001b7802 */ /* 0x002fe40000000f00 */
[----:B------:R-:W-:-:S09]  /*1600*/  MOV R26, 0xff800000 ;  /* 0xff800000001a7802 */ /* 0x000fd20000000f00 */
[----:B------:R-:W4:Y:S01]  /*1610*/  @!P3 LDG.E.64 R26, desc[UR4][R66.64] ;  /* 0x00000004421ab981 */ /* 0x000f22000c1e1b00 */
[----:B------:R-:W-:Y:S02]  /*1620*/  @!P5 R2UR UR4, R32 ;  /* 0x000000002004d2ca */ /* 0x000fe400000e0000 */
[----:B------:R-:W-:Y:S02]  /*1630*/  @!P5 R2UR UR5, R33 ;  /* 0x000000002105d2ca */ /* 0x000fe400000e0000 */
[----:B0-----:R-:W-:Y:S02]  /*1640*/  MOV R31, 0xff800000 ;  /* 0xff800000001f7802 */ /* 0x001fe40000000f00 */
[----:B------:R-:W-:-:S09]  /*1650*/  MOV R30, 0xff800000 ;  /* 0xff800000001e7802 */ /* 0x000fd20000000f00 */
[----:B------:R-:W5:Y:S01]  /*1660*/  @!P5 LDG.E.64 R30, desc[UR4][R70.64] ;  /* 0x00000004461ed981 */ /* 0x000f62000c1e1b00 */
[----:B------:R-:W-:Y:S01]  /*1670*/  UMOV UR4, 0xffffffff ;  /* 0xffffffff00047882 */ /* 0x000fe20000000000 */
[----:B--2---:R-:W-:-:S04]  /*1680*/  @!P0 FMNMX3 R13, R13, R20, R21, !PT ;  /* 0x000000140d0d8276 */ /* 0x004fc80007800015 */
[----:B---3--:R-:W-:-:S04]  /*1690*/  @!P1 FMNMX3 R13, R13, R22, R23, !PT ;  /* 0x000000160d0d9276 */ /* 0x008fc80007800017 */
[----:B------:R-:W-:-:S04]  /*16a0*/  @!P2 FMNMX3 R13, R13, R24, R25, !PT ;  /* 0x000000180d0da276 */ /* 0x000fc80007800019 */
[----:B----4-:R-:W-:-:S04]  /*16b0*/  @!P3 FMNMX3 R13, R13, R26, R27, !PT ;  /* 0x0000001a0d0db276 */ /* 0x010fc8000780001b */
[----:B------:R-:W-:-:S04]  /*16c0*/  @!P4 FMNMX3 R13, R13, R28, R29, !PT ;  /* 0x0000001c0d0dc276 */ /* 0x000fc8000780001d */
[----:B-----5:R-:W-:-:S04]  /*16d0*/  @!P5 FMNMX3 R13, R13, R30, R31, !PT ;  /* 0x0000001e0d0dd276 */ /* 0x020fc8000780001f */
[----:B------:R-:W-:Y:S01]  /*16e0*/  @!P6 FMNMX3 R13, R13, R34, R35, !PT ;  /* 0x000000220d0de276 */ /* 0x000fe20007800023 */
[----:B------:R-:W-:Y:S06]  /*16f0*/  BRA.DIV UR4, `(.L_x_22991) ;  /* 0x0000003a04a87947 */ /* 0x000fec000b800000 */
[----:B------:R-:W0:Y:S01]  /*1700*/  SHFL.BFLY PT, R14, R13, 0x10, 0x1f ;  /* 0x0e001f000d0e7f89 */ /* 0x000e2200000e0000 */
[----:B------:R-:W-:Y:S01]  /*1710*/  HFMA2 R11, -RZ, RZ, 0.96630859375, -0.0022525787353515625 ;  /* 0x3bbb989dff0b7431 */ /* 0x000fe200000001ff */
[----:B0-----:R-:W-:-:S05]  /*1720*/  FMNMX R13, R14, R13, !PT ;  /* 0x0000000d0e0d7209 */ /* 0x001fca0007800000 */
[----:B------:R-:W0:Y:S02]  /*1730*/  SHFL.BFLY PT, R14, R13, 0x8, 0x1f ;  /* 0x0d001f000d0e7f89 */ /* 0x000e2400000e0000 */
[----:B0-----:R-:W-:Y:S01]  /*1740*/  FMNMX R0, R13, R14, !PT ;  /* 0x0000000e0d007209 */ /* 0x001fe20007800000 */
[----:B------:R-:W-:-:S04]  /*1750*/  IMAD.MOV.U32 R13, RZ, RZ, 0x437c0000 ;  /* 0x437c0000ff0d7424 */ /* 0x000fc800078e00ff */
        /* <DEDUP_REMOVED lines=11> */
[----:B------:R-:W-:Y:S01]  /*1810*/  FFMA.SAT R2, R82, R11, 0.5 ;  /* 0x3f00000052027423 */ /* 0x000fe2000000200b */
[C---:B------:R-:W-:Y:S01]  /*1820*/  FADD R78, -R76.reuse, R7 ;  /* 0x000000074c4e7221 */ /* 0x040fe20000000100 */
[----:B------:R-:W-:Y:S01]  /*1830*/  FADD R84, -R76, R6 ;  /* 0x000000064c547221 */ /* 0x000fe20000000100 */
[-C--:B------:R-:W-:Y:S01]  /*1840*/  FFMA.RM R0, R0, R13.reuse, 12582913 ;  /* 0x4b40000100007423 */ /* 0x080fe2000000400d */
[----:B------:R-:W-:Y:S01]  /*1850*/  FFMA.RM R2, R2, R13, 12582913 ;  /* 0x4b40000102027423 */ /* 0x000fe2000000400d */
[----:B------:R-:W-:Y:S01]  /*1860*/  FFMA.SAT R86, R78, R11, 0.5 ;  /* 0x3f0000004e567423 */ /* 0x000fe2000000200b */
[----:B------:R-:W-:Y:S01]  /*1870*/  FADD R6, -R76, R9 ;  /* 0x000000094c067221 */ /* 0x000fe20000000100 */
[----:B------:R-:W-:Y:S01]  /*1880*/  FADD R3, R0, -12583039 ;  /* 0xcb40007f00037421 */ /* 0x000fe20000000000 */
[----:B------:R-:W-:Y:S01]  /*1890*/  FADD R5, R2, -12583039 ;  /* 0xcb40007f02057421 */ /* 0x000fe20000000000 */
[----:B------:R-:W-:Y:S01]  /*18a0*/  FFMA.RM R86, R86, R13, 12582913 ;  /* 0x4b40000156567423 */ /* 0x000fe2000000400d */
[----:B------:R-:W-:Y:S01]  /*18b0*/  SHF.L.U32 R0, R0, 0x17, RZ ;  /* 0x0000001700007819 */ /* 0x000fe200000006ff */
[----:B------:R-:W-:Y:S01]  /*18c0*/  FFMA R3, R80, 1.4426950216293334961, -R3 ;  /* 0x3fb8aa3b50037823 */ /* 0x000fe20000000803 */
[----:B------:R-:W-:Y:S01]  /*18d0*/  FFMA R5, R82, 1.4426950216293334961, -R5 ;  /* 0x3fb8aa3b52057823 */ /* 0x000fe20000000805 */
[----:B------:R-:W-:Y:S01]  /*18e0*/  FADD R9, R86, -12583039 ;  /* 0xcb40007f56097421 */ /* 0x000fe20000000000 */
[----:B------:R-:W-:Y:S01]  /*18f0*/  SHF.L.U32 R2, R2, 0x17, RZ ;  /* 0x0000001702027819 */ /* 0x000fe200000006ff */
[----:B------:R-:W-:Y:S01]  /*1900*/  FFMA R3, R80, 1.925963033500011079e-08, R3 ;  /* 0x32a5706050037823 */ /* 0x000fe20000000003 */
[----:B------:R-:W-:Y:S01]  /*1910*/  FFMA R82, R82, 1.925963033500011079e-08, R5 ;  /* 0x32a5706052527823 */ /* 0x000fe20000000005 */
[----:B------:R-:W-:Y:S01]  /*1920*/  FFMA.SAT R80, R84, R11, 0.5 ;  /* 0x3f00000054507423 */ /* 0x000fe2000000200b */
[----:B------:R-:W-:Y:S01]  /*1930*/  FFMA R9, R78, 1.4426950216293334961, -R9 ;  /* 0x3fb8aa3b4e097823 */ /* 0x000fe20000000809 */
[----:B------:R-:W-:Y:S01]  /*1940*/  FADD R10, -R76, R17 ;  /* 0x000000114c0a7221 */ /* 0x000fe20000000100 */
[----:B------:R-:W0:Y:S01]  /*1950*/  MUFU.EX2 R7, R82 ;  /* 0x0000005200077308 */ /* 0x000e220000000800 */
[----:B------:R-:W-:Y:S01]  /*1960*/  FFMA.RM R80, R80, R13, 12582913 ;  /* 0x4b40000150507423 */ /* 0x000fe2000000400d */
[----:B------:R-:W-:Y:S01]  /*1970*/  FFMA R9, R78, 1.925963033500011079e-08, R9 ;  /* 0x32a570604e097823 */ /* 0x000fe20000000009 */
[----:B------:R-:W-:Y:S01]  /*1980*/  FFMA.SAT R78, R4, R11, 0.5 ;  /* 0x3f000000044e7423 */ /* 0x000fe2000000200b */
[----:B------:R-:W-:Y:S01]  /*1990*/  FADD R8, -R76, R8 ;  /* 0x000000084c087221 */ /* 0x000fe20000000100 */
[----:B------:R-:W-:Y:S01]  /*19a0*/  FADD R5, R80, -12583039 ;  /* 0xcb40007f50057421 */ /* 0x000fe20000000000 */
[----:B------:R-:W-:Y:S01]  /*19b0*/  FADD R36, -R76, R18 ;  /* 0x000000124c247221 */ /* 0x000fe20000000100 */
[----:B------:R-:W-:Y:S01]  /*19c0*/  FFMA.RM R78, R78, R13, 12582913 ;  /* 0x4b4000014e4e7423 */ /* 0x000fe2000000400d */
[----:B------:R-:W1:Y:S01]  /*19d0*/  MUFU.EX2 R3, R3 ;  /* 0x0000000300037308 */ /* 0x000e620000000800 */
[----:B------:R-:W-:Y:S01]  /*19e0*/  FFMA R5, R84, 1.4426950216293334961, -R5 ;  /* 0x3fb8aa3b54057823 */ /* 0x000fe20000000805 */
[----:B------:R-:W-:Y:S01]  /*19f0*/  FADD R18, -R76, R19 ;  /* 0x000000134c127221 */ /* 0x000fe20000000100 */
[----:B------:R-:W-:Y:S01]  /*1a00*/  FADD R17, R78, -12583039 ;  /* 0xcb40007f4e117421 */ /* 0x000fe20000000000 */
[----:B------:R-:W-:Y:S01]  /*1a10*/  FADD R66, -R76, R20 ;  /* 0x000000144c427221 */ /* 0x000fe20000000100 */
[----:B------:R-:W-:Y:S01]  /*1a20*/  FFMA R84, R84, 1.925963033500011079e-08, R5 ;  /* 0x32a5706054547823 */ /* 0x000fe20000000005 */
[----:B------:R-:W-:Y:S01]  /*1a30*/  FADD R20, -R76, R21 ;  /* 0x000000154c147221 */ /* 0x000fe20000000100 */
[----:B------:R-:W-:Y:S01]  /*1a40*/  FFMA R17, R4, 1.4426950216293334961, -R17 ;  /* 0x3fb8aa3b04117823 */ /* 0x000fe20000000811 */
[----:B------:R-:W-:Y:S01]  /*1a50*/  FADD R16, -R76, R16 ;  /* 0x000000104c107221 */ /* 0x000fe20000000100 */
[----:B0-----:R-:W-:Y:S01]  /*1a60*/  FMUL R2, R2, R7 ;  /* 0x0000000702027220 */ /* 0x001fe20000400000 */
[----:B------:R-:W-:Y:S01]  /*1a70*/  SHF.L.U32 R78, R78, 0x17, RZ ;  /* 0x000000174e4e7819 */ /* 0x000fe200000006ff */
[----:B------:R-:W-:Y:S01]  /*1a80*/  FFMA R17, R4, 1.925963033500011079e-08, R17 ;  /* 0x32a5706004117823 */ /* 0x000fe20000000011 */
[----:B------:R-:W-:Y:S01]  /*1a90*/  FFMA.SAT R4, R8, R11, 0.5 ;  /* 0x3f00000008047423 */ /* 0x000fe2000000200b */
[C---:B------:R-:W-:Y:S01]  /*1aa0*/  FADD R70, -R76.reuse, R24 ;  /* 0x000000184c467221 */ /* 0x040fe20000000100 */
[C---:B------:R-:W-:Y:S01]  /*1ab0*/  FADD R24, -R76.reuse, R25 ;  /* 0x000000194c187221 */ /* 0x040fe20000000100 */
[C---:B------:R-:W-:Y:S01]  /*1ac0*/  FADD R68, -R76.reuse, R22 ;  /* 0x000000164c447221 */ /* 0x040fe20000000100 */
[----:B------:R-:W-:Y:S01]  /*1ad0*/  FADD R22, -R76, R23 ;  /* 0x000000174c167221 */ /* 0x000fe20000000100 */
[----:B-1----:R-:W-:Y:S01]  /*1ae0*/  FMUL R5, R0, R3 ;  /* 0x0000000300057220 */ /* 0x002fe20000400000 */
[----:B------:R-:W-:Y:S01]  /*1af0*/  FFMA.SAT R0, R74, R11, 0.5 ;  /* 0x3f0000004a007423 */ /* 0x000fe2000000200b */
[----:B------:R-:W0:Y:S01]  /*1b00*/  MUFU.EX2 R3, R84 ;  /* 0x0000005400037308 */ /* 0x000e220000000800 */
[C---:B------:R-:W-:Y:S01]  /*1b10*/  FADD R12, -R76.reuse, R29 ;  /* 0x0000001d4c0c7221 */ /* 0x040fe20000000100 */
[----:B------:R-:W-:Y:S01]  /*1b20*/  FADD R72, -R76, R26 ;  /* 0x0000001a4c487221 */ /* 0x000fe20000000100 */
[----:B------:R-:W-:Y:S01]  /*1b30*/  FFMA.RM R7, R0, R13, 12582913 ;  /* 0x4b40000100077423 */ /* 0x000fe2000000400d */
[----:B------:R-:W-:Y:S01]  /*1b40*/  SHF.L.U32 R0, R80, 0x17, RZ ;  /* 0x0000001750007819 */ /* 0x000fe200000006ff */
[C---:B------:R-:W-:Y:S01]  /*1b50*/  FADD R26, -R76.reuse, R27 ;  /* 0x0000001b4c1a7221 */ /* 0x040fe20000000100 */
[C---:B------:R-:W-:Y:S01]  /*1b60*/  FADD R28, -R76.reuse, R28 ;  /* 0x0000001c4c1c7221 */ /* 0x040fe20000000100 */
[----:B------:R-:W-:Y:S01]  /*1b70*/  FADD R15, R7, -12583039 ;  /* 0xcb40007f070f7421 */ /* 0x000fe20000000000 */
[----:B------:R-:W-:Y:S01]  /*1b80*/  MUFU.EX2 R17, R17 ;  /* 0x0000001100117308 */ /* 0x000fe20000000800 */
[C---:B------:R-:W-:Y:S01]  /*1b90*/  FADD R30, -R76.reuse, R30 ;  /* 0x0000001e4c1e7221 */ /* 0x040fe20000000100 */
[----:B------:R-:W-:Y:S01]  /*1ba0*/  FADD R14, -R76, R31 ;  /* 0x0000001f4c0e7221 */ /* 0x000fe20000000100 */
[----:B------:R-:W-:Y:S01]  /*1bb0*/  FFMA R15, R74, 1.4426950216293334961, -R15 ;  /* 0x3fb8aa3b4a0f7823 */ /* 0x000fe2000000080f */
[C---:B------:R-:W-:Y:S01]  /*1bc0*/  FADD R34, -R76.reuse, R34 ;  /* 0x000000224c227221 */ /* 0x040fe20000000100 */
[----:B------:R-:W-:-:S02]  /*1bd0*/  FADD R76, -R76, R35 ;  /* 0x000000234c4c7221 */ /* 0x000fc40000000100 */
[----:B------:R-:W-:Y:S02]  /*1be0*/  FFMA R15, R74, 1.925963033500011079e-08, R15 ;  /* 0x32a570604a0f7823 */ /* 0x000fe4000000000f */
[----:B------:R1:W2:Y:S01]  /*1bf0*/  MUFU.EX2 R74, R9 ;  /* 0x00000009004a7308 */ /* 0x0002a20000000800 */
[----:B0-----:R-:W-:Y:S01]  /*1c00*/  FMUL R0, R0, R3 ;  /* 0x0000000300007220 */ /* 0x001fe20000400000 */
[----:B------:R-:W-:-:S06]  /*1c10*/  SHF.L.U32 R3, R86, 0x17, RZ ;  /* 0x0000001756037819 */ /* 0x000fcc00000006ff */
[----:B------:R-:W0:Y:S01]  /*1c20*/  MUFU.EX2 R15, R15 ;  /* 0x0000000f000f7308 */ /* 0x000e220000000800 */
[----:B-1----:R-:W-:Y:S01]  /*1c30*/  FFMA.RM R9, R4, R13, 12582913 ;  /* 0x4b40000104097423 */ /* 0x002fe2000000400d */
[----:B------:R-:W-:-:S03]  /*1c40*/  SHF.L.U32 R4, R7, 0x17, RZ ;  /* 0x0000001707047819 */ /* 0x000fc600000006ff */
[----:B------:R-:W-:-:S04]  /*1c50*/  FADD R19, R9, -12583039 ;  /* 0xcb40007f09137421 */ /* 0x000fc80000000000 */
[----:B------:R-:W-:Y:S01]  /*1c60*/  FFMA R19, R8, 1.4426950216293334961, -R19 ;  /* 0x3fb8aa3b08137823 */ /* 0x000fe20000000813 */
[----:B--2---:R-:W-:Y:S01]  /*1c70*/  FMUL R3, R3, R74 ;  /* 0x0000004a03037220 */ /* 0x004fe20000400000 */
[-C--:B------:R-:W-:Y:S02]  /*1c80*/  FFMA.SAT R74, R10, R11.reuse, 0.5 ;  /* 0x3f0000000a4a7423 */ /* 0x080fe4000000200b */
[----:B------:R-:W-:Y:S01]  /*1c90*/  FFMA R19, R8, 1.925963033500011079e-08, R19 ;  /* 0x32a5706008137823 */ /* 0x000fe20000000013 */
[----:B------:R-:W-:Y:S01]  /*1ca0*/  FFMA.SAT R8, R6, R11, 0.5 ;  /* 0x3f00000006087423 */ /* 0x000fe2000000200b */
[----:B------:R-:W-:Y:S01]  /*1cb0*/  FFMA.RM R74, R74, R13, 12582913 ;  /* 0x4b4000014a4a7423 */ /* 0x000fe2000000400d */
[----:B0-----:R-:W-:Y:S02]  /*1cc0*/  FMUL R4, R4, R15 ;  /* 0x0000000f04047220 */ /* 0x001fe40000400000 */
[----:B------:R-:W-:Y:S01]  /*1cd0*/  FFMA.RM R21, R8, R13, 12582913 ;  /* 0x4b40000108157423 */ /* 0x000fe2000000400d */
[----:B------:R-:W-:-:S03]  /*1ce0*/  FFMA.SAT R8, R16, R11, 0.5 ;  /* 0x3f00000010087423 */ /* 0x000fc6000000200b */
[----:B------:R-:W-:-:S04]  /*1cf0*/  FADD R7, R21, -12583039 ;  /* 0xcb40007f15077421 */ /* 0x000fc80000000000 */
[----:B------:R-:W-:-:S04]  /*1d00*/  FFMA R7, R6, 1.4426950216293334961, -R7 ;  /* 0x3fb8aa3b06077823 */ /* 0x000fc80000000807 */
[----:B------:R-:W-:Y:S01]  /*1d10*/  FFMA R15, R6, 1.925963033500011079e-08, R7 ;  /* 0x32a57060060f7823 */ /* 0x000fe20000000007 */
[----:B------:R-:W-:Y:S01]  /*1d20*/  FMUL R6, R78, R17 ;  /* 0x000000114e067220 */ /* 0x000fe20000400000 */
[----:B------:R-:W-:Y:S02]  /*1d30*/  FFMA.RM R17, R8, R13, 12582913 ;  /* 0x4b40000108117423 */ /* 0x000fe4000000400d */
[----:B------:R-:W0:Y:S02]  /*1d40*/  MUFU.EX2 R8, R19 ;  /* 0x0000001300087308 */ /* 0x000e240000000800 */
[----:B------:R-:W-:-:S04]  /*1d50*/  FADD R7, R17, -12583039 ;  /* 0xcb40007f11077421 */ /* 0x000fc80000000000 */
[C---:B------:R-:W-:Y:S02]  /*1d60*/  FFMA R7, R16.reuse, 1.4426950216293334961, -R7 ;  /* 0x3fb8aa3b10077823 */ /* 0x040fe40000000807 */
[----:B------:R-:W1:Y:S02]  /*1d70*/  MUFU.EX2 R15, R15 ;  /* 0x0000000f000f7308 */ /* 0x000e640000000800 */
[----:B------:R-:W-:Y:S01]  /*1d80*/  FFMA R16, R16, 1.925963033500011079e-08, R7 ;  /* 0x32a5706010107823 */ /* 0x000fe20000000007 */
[----:B------:R-:W-:Y:S01]  /*1d90*/  SHF.L.U32 R7, R9, 0x17, RZ ;  /* 0x0000001709077819 */ /* 0x000fe200000006ff */
[----:B------:R-:W-:-:S04]  /*1da0*/  FADD R9, R74, -12583039 ;  /* 0xcb40007f4a097421 */ /* 0x000fc80000000000 */
[C---:B------:R-:W-:Y:S01]  /*1db0*/  FFMA R9, R10.reuse, 1.4426950216293334961, -R9 ;  /* 0x3fb8aa3b0a097823 */ /* 0x040fe20000000809 */
[----:B0-----:R-:W-:Y:S01]  /*1dc0*/  FMUL R7, R7, R8 ;  /* 0x0000000807077220 */ /* 0x001fe20000400000 */
[----:B------:R-:W-:Y:S01]  /*1dd0*/  SHF.L.U32 R8, R21, 0x17, RZ ;  /* 0x0000001715087819 */ /* 0x000fe200000006ff */
[----:B------:R-:W0:Y:S01]  /*1de0*/  MUFU.EX2 R16, R16 ;  /* 0x0000001000107308 */ /* 0x000e220000000800 */
[----:B------:R-:W-:Y:S01]  /*1df0*/  FFMA R19, R10, 1.925963033500011079e-08, R9 ;  /* 0x32a570600a137823 */ /* 0x000fe20000000009 */
[----:B------:R-:W-:Y:S02]  /*1e00*/  FFMA.SAT R10, R36, R11, 0.5 ;  /* 0x3f000000240a7423 */ /* 0x000fe4000000200b */
[----:B-1----:R-:W-:Y:S02]  /*1e10*/  FMUL R8, R8, R15 ;  /* 0x0000000f08087220 */ /* 0x002fe40000400000 */
[----:B------:R-:W-:Y:S02]  /*1e20*/  FFMA.RM R15, R10, R13, 12582913 ;  /* 0x4b4000010a0f7423 */ /* 0x000fe4000000400d */
[----:B------:R-:W1:Y:S01]  /*1e30*/  MUFU.EX2 R19, R19 ;  /* 0x0000001300137308 */ /* 0x000e620000000800 */
[----:B------:R-:W-:Y:S01]  /*1e40*/  FFMA.SAT R10, R18, R11, 0.5 ;  /* 0x3f000000120a7423 */ /* 0x000fe2000000200b */
[C---:B------:R-:W-:Y:S01]  /*1e50*/  FADD R9, R15.reuse, -12583039 ;  /* 0xcb40007f0f097421 */ /* 0x040fe20000000000 */
[----:B------:R-:W-:-:S03]  /*1e60*/  SHF.L.U32 R15, R15, 0x17, RZ ;  /* 0x000000170f0f7819 */ /* 0x000fc600000006ff */
[----:B------:R-:W-:-:S04]  /*1e70*/  FFMA R9, R36, 1.4426950216293334961, -R9 ;  /* 0x3fb8aa3b24097823 */ /* 0x000fc80000000809 */
[----:B------:R-:W-:Y:S01]  /*1e80*/  FFMA R36, R36, 1.925963033500011079e-08, R9 ;  /* 0x32a5706024247823 */ /* 0x000fe20000000009 */
[----:B------:R-:W-:Y:S01]  /*1e90*/  SHF.L.U32 R9, R17, 0x17, RZ ;  /* 0x0000001711097819 */ /* 0x000fe200000006ff */
[----:B------:R-:W-:Y:S01]  /*1ea0*/  FFMA.RM R17, R10, R13, 12582913 ;  /* 0x4b4000010a117423 */ /* 0x000fe2000000400d */
[----:B------:R-:W-:-:S03]  /*1eb0*/  SHF.L.U32 R10, R74, 0x17, RZ ;  /* 0x000000174a0a7819 */ /* 0x000fc600000006ff */
[----:B------:R-:W2:Y:S01]  /*1ec0*/  MUFU.EX2 R36, R36 ;  /* 0x0000002400247308 */ /* 0x000ea20000000800 */
[----:B0-----:R-:W-:Y:S01]  /*1ed0*/  FMUL R9, R9, R16 ;  /* 0x0000001009097220 */ /* 0x001fe20000400000 */
[----:B------:R-:W-:Y:S01]  /*1ee0*/  FFMA.SAT R16, R66, R11, 0.5 ;  /* 0x3f00000042107423 */ /* 0x000fe2000000200b */
[C---:B------:R-:W-:Y:S01]  /*1ef0*/  FADD R21, R17.reuse, -12583039 ;  /* 0xcb40007f11157421 */ /* 0x040fe20000000000 */
[----:B-1----:R-:W-:Y:S01]  /*1f00*/  FMUL R10, R10, R19 ;  /* 0x000000130a0a7220 */ /* 0x002fe20000400000 */
[----:B------:R-:W-:Y:S01]  /*1f10*/  SHF.L.U32 R17, R17, 0x17, RZ ;  /* 0x0000001711117819 */ /* 0x000fe200000006ff */
[----:B------:R-:W-:Y:S01]  /*1f20*/  FFMA.RM R19, R16, R13, 12582913 ;  /* 0x4b40000110137423 */ /* 0x000fe2000000400d */
[----:B------:R-:W-:Y:S01]  /*1f30*/  FFMA R21, R18, 1.4426950216293334961, -R21 ;  /* 0x3fb8aa3b12157823 */ /* 0x000fe20000000815 */
[----:B------:R-:W-:Y:S02]  /*1f40*/  FFMA.SAT R16, R20, R11, 0.5 ;  /* 0x3f00000014107423 */ /* 0x000fe4000000200b */
[----:B------:R-:W-:Y:S01]  /*1f50*/  FADD R23, R19, -12583039 ;  /* 0xcb40007f13177421 */ /* 0x000fe20000000000 */
[----:B------:R-:W-:Y:S01]  /*1f60*/  FFMA R21, R18, 1.925963033500011079e-08, R21 ;  /* 0x32a5706012157823 */ /* 0x000fe20000000015 */
[----:B------:R-:W-:-:S02]  /*1f70*/  FFMA.RM R25, R16, R13, 12582913 ;  /* 0x4b40000110197423 */ /* 0x000fc4000000400d */
[----:B------:R-:W-:Y:S01]  /*1f80*/  FFMA R23, R66, 1.4426950216293334961, -R23 ;  /* 0x3fb8aa3b42177823 */ /* 0x000fe20000000817 */
[----:B------:R-:W0:Y:S01]  /*1f90*/  MUFU.EX2 R18, R21 ;  /* 0x0000001500127308 */ /* 0x000e220000000800 */
[----:B--2---:R-:W-:Y:S01]  /*1fa0*/  FMUL R16, R15, R36 ;  /* 0x000000240f107220 */ /* 0x004fe20000400000 */
[----:B------:R-:W-:Y:S01]  /*1fb0*/  FADD R15, R25, -12583039 ;  /* 0xcb40007f190f7421 */ /* 0x000fe20000000000 */
[-C--:B------:R-:W-:Y:S01]  /*1fc0*/  FFMA.SAT R36, R22, R11.reuse, 0.5 ;  /* 0x3f00000016247423 */ /* 0x080fe2000000200b */
[----:B------:R-:W-:Y:S01]  /*1fd0*/  FFMA R23, R66, 1.925963033500011079e-08, R23 ;  /* 0x32a5706042177823 */ /* 0x000fe20000000017 */
[----:B------:R-:W-:Y:S01]  /*1fe0*/  FFMA.SAT R66, R24, R11, 0.5 ;  /* 0x3f00000018427423 */ /* 0x000fe2000000200b */
[----:B------:R-:W-:Y:S01]  /*1ff0*/  FFMA R15, R20, 1.4426950216293334961, -R15 ;  /* 0x3fb8aa3b140f7823 */ /* 0x000fe2000000080f */
[-C--:B------:R-:W-:Y:S02]  /*2000*/  FFMA.RM R36, R36, R13.reuse, 12582913 ;  /* 0x4b40000124247423 */ /* 0x080fe4000000400d */
[----:B------:R-:W-:Y:S01]  /*2010*/  FFMA.RM R66, R66, R13, 12582913 ;  /* 0x4b40000142427423 */ /* 0x000fe2000000400d */
[----:B------:R-:W-:Y:S01]  /*2020*/  FFMA R15, R20, 1.925963033500011079e-08, R15 ;  /* 0x32a57060140f7823 */ /* 0x000fe2000000000f */
[----:B------:R-:W-:Y:S01]  /*2030*/  FADD R29, R36, -12583039 ;  /* 0xcb40007f241d7421 */ /* 0x000fe20000000000 */
[----:B------:R-:W1:Y:S03]  /*2040*/  MUFU.EX2 R23, R23 ;  /* 0x0000001700177308 */ /* 0x000e660000000800 */
[----:B------:R-:W-:Y:S01]  /*2050*/  FFMA R29, R22, 1.4426950216293334961, -R29 ;  /* 0x3fb8aa3b161d7823 */ /* 0x000fe2000000081d */
[----:B0-----:R-:W-:Y:S01]  /*2060*/  FMUL R17, R17, R18 ;  /* 0x0000001211117220 */ /* 0x001fe20000400000 */
[----:B------:R-:W-:-:S02]  /*2070*/  FFMA.SAT R18, R68, R11, 0.5 ;  /* 0x3f00000044127423 */ /* 0x000fc4000000200b */
[----:B------:R-:W-:Y:S01]  /*2080*/  FFMA R29, R22, 1.925963033500011079e-08, R29 ;  /* 0x32a57060161d7823 */ /* 0x000fe2000000001d */
[----:B------:R-:W0:Y:S01]  /*2090*/  MUFU.EX2 R20, R15 ;  /* 0x0000000f00147308 */ /* 0x000e220000000800 */
[----:B------:R-:W-:Y:S01]  /*20a0*/  FFMA.RM R21, R18, R13, 12582913 ;  /* 0x4b40000112157423 */ /* 0x000fe2000000400d */
[----:B------:R-:W-:Y:S02]  /*20b0*/  SHF.L.U32 R18, R19, 0x17, RZ ;  /* 0x0000001713127819 */ /* 0x000fe400000006ff */
[----:B------:R-:W-:Y:S01]  /*20c0*/  SHF.L.U32 R19, R25, 0x17, RZ ;  /* 0x0000001719137819 */ /* 0x000fe200000006ff */
[----:B------:R-:W-:Y:S01]  /*20d0*/  FADD R27, R21, -12583039 ;  /* 0xcb40007f151b7421 */ /* 0x000fe20000000000 */
[C---:B------:R-:W-:Y:S01]  /*20e0*/  FADD R25, R66.reuse, -12583039 ;  /* 0xcb40007f42197421 */ /* 0x040fe20000000000 */
[----:B------:R-:W-:Y:S01]  /*20f0*/  SHF.L.U32 R66, R66, 0x17, RZ ;  /* 0x0000001742427819 */ /* 0x000fe200000006ff */
[----:B------:R-:W2:Y:S01]  /*2100*/  MUFU.EX2 R22, R29 ;  /* 0x0000001d00167308 */ /* 0x000ea20000000800 */
[----:B------:R-:W-:Y:S01]  /*2110*/  FFMA R27, R68, 1.4426950216293334961, -R27 ;  /* 0x3fb8aa3b441b7823 */ /* 0x000fe2000000081b */
[----:B-1----:R-:W-:Y:S01]  /*2120*/  FMUL R18, R18, R23 ;  /* 0x0000001712127220 */ /* 0x002fe20000400000 */
[----:B------:R-:W-:-:S02]  /*2130*/  FFMA R25, R24, 1.4426950216293334961, -R25 ;  /* 0x3fb8aa3b18197823 */ /* 0x000fc40000000819 */
[----:B------:R-:W-:Y:S01]  /*2140*/  FFMA R27, R68, 1.925963033500011079e-08, R27 ;  /* 0x32a57060441b7823 */ /* 0x000fe2000000001b */
[-C--:B------:R-:W-:Y:S01]  /*2150*/  FFMA.SAT R68, R12, R11.reuse, 0.5 ;  /* 0x3f0000000c447423 */ /* 0x080fe2000000200b */
[----:B------:R-:W-:Y:S01]  /*2160*/  FFMA R25, R24, 1.925963033500011079e-08, R25 ;  /* 0x32a5706018197823 */ /* 0x000fe20000000019 */
[----:B0-----:R-:W-:Y:S01]  /*2170*/  FMUL R19, R19, R20 ;  /* 0x0000001413137220 */ /* 0x001fe20000400000 */
[----:B------:R-:W-:Y:S02]  /*2180*/  FFMA.SAT R20, R70, R11, 0.5 ;  /* 0x3f00000046147423 */ /* 0x000fe4000000200b */
[----:B------:R-:W0:Y:S02]  /*2190*/  MUFU.EX2 R27, R27 ;  /* 0x0000001b001b7308 */ /* 0x000e240000000800 */
[----:B------:R-:W-:Y:S01]  /*21a0*/  FFMA.RM R15, R20, R13, 12582913 ;  /* 0x4b400001140f7423 */ /* 0x000fe2000000400d */
[----:B------:R-:W-:Y:S01]  /*21b0*/  IMAD.SHL.U32 R20, R21, 0x800000, RZ ;  /* 0x0080000015147824 */ /* 0x000fe200078e00ff */
[----:B------:R-:W-:Y:S01]  /*21c0*/  SHF.L.U32 R21, R36, 0x17, RZ ;  /* 0x0000001724157819 */ /* 0x000fe200000006ff */
[----:B------:R-:W-:Y:S01]  /*21d0*/  FFMA.SAT R36, R26, R11, 0.5 ;  /* 0x3f0000001a247423 */ /* 0x000fe2000000200b */
[----:B------:R-:W-:-:S02]  /*21e0*/  FADD R23, R15, -12583039 ;  /* 0xcb40007f0f177421 */ /* 0x000fc40000000000 */
[----:B------:R-:W1:Y:S01]  /*21f0*/  MUFU.EX2 R25, R25 ;  /* 0x0000001900197308 */ /* 0x000e620000000800 */
[----:B------:R-:W-:Y:S01]  /*2200*/  SHF.L.U32 R15, R15, 0x17, RZ ;  /* 0x000000170f0f7819 */ /* 0x000fe200000006ff */
[----:B--2---:R-:W-:Y:S01]  /*2210*/  FMUL R21, R21, R22 ;  /* 0x0000001615157220 */ /* 0x004fe20000400000 */
[----:B------:R-:W-:Y:S01]  /*2220*/  FFMA R23, R70, 1.4426950216293334961, -R23 ;  /* 0x3fb8aa3b46177823 */ /* 0x000fe20000000817 */
[----:B------:R-:W-:Y:S01]  /*2230*/  FFMA.SAT R22, R72, R11, 0.5 ;  /* 0x3f00000048167423 */ /* 0x000fe2000000200b */
[-C--:B------:R-:W-:Y:S02]  /*2240*/  FFMA.RM R36, R36, R13.reuse, 12582913 ;  /* 0x4b40000124247423 */ /* 0x080fe4000000400d */
[----:B------:R-:W-:Y:S01]  /*2250*/  FFMA R23, R70, 1.925963033500011079e-08, R23 ;  /* 0x32a5706046177823 */ /* 0x000fe20000000017 */
[----:B------:R-:W-:Y:S01]  /*2260*/  FFMA.RM R24, R22, R13, 12582913 ;  /* 0x4b40000116187423 */ /* 0x000fe2000000400d */
[----:B0-----:R-:W-:Y:S02]  /*2270*/  FMUL R20, R20, R27 ;  /* 0x0000001b14147220 */ /* 0x001fe40000400000 */
[----:B------:R1:W0:Y:S01]  /*2280*/  MUFU.EX2 R22, R23 ;  /* 0x0000001700167308 */ /* 0x0002220000000800 */
[C---:B------:R-:W-:Y:S01]  /*2290*/  FADD R27, R24.reuse, -12583039 ;  /* 0xcb40007f181b7421 */ /* 0x040fe20000000000 */
[----:B------:R-:W-:-:S03]  /*22a0*/  SHF.L.U32 R24, R24, 0x17, RZ ;  /* 0x0000001718187819 */ /* 0x000fc600000006ff */
[----:B------:R-:W-:Y:S01]  /*22b0*/  FFMA R27, R72, 1.4426950216293334961, -R27 ;  /* 0x3fb8aa3b481b7823 */ /* 0x000fe2000000081b */
[----:B-1----:R-:W-:Y:S01]  /*22c0*/  FMUL R23, R66, R25 ;  /* 0x0000001942177220 */ /* 0x002fe20000400000 */
[----:B------:R-:W-:Y:S02]  /*22d0*/  FFMA.SAT R66, R28, R11, 0.5 ;  /* 0x3f0000001c427423 */ /* 0x000fe4000000200b */
[----:B------:R-:W-:Y:S01]  /*22e0*/  FFMA R27, R72, 1.925963033500011079e-08, R27 ;  /* 0x32a57060481b7823 */ /* 0x000fe2000000001b */
[----:B------:R-:W-:Y:S01]  /*22f0*/  SHF.L.U32 R25, R36, 0x17, RZ ;  /* 0x0000001724197819 */ /* 0x000fe200000006ff */
[----:B------:R-:W-:Y:S01]  /*2300*/  FFMA.RM R66, R66, R13, 12582913 ;  /* 0x4b40000142427423 */ /* 0x000fe2000000400d */
[----:B0-----:R-:W-:Y:S01]  /*2310*/  FMUL R22, R15, R22 ;  /* 0x000000160f167220 */ /* 0x001fe20000400000 */
[----:B------:R-:W-:Y:S02]  /*2320*/  FADD R15, R36, -12583039 ;  /* 0xcb40007f240f7421 */ /* 0x000fe40000000000 */
[----:B------:R-:W0:Y:S02]  /*2330*/  MUFU.EX2 R27, R27 ;  /* 0x0000001b001b7308 */ /* 0x000e240000000800 */
[----:B------:R-:W-:-:S04]  /*2340*/  FFMA R15, R26, 1.4426950216293334961, -R15 ;  /* 0x3fb8aa3b1a0f7823 */ /* 0x000fc8000000080f */
[----:B------:R-:W-:Y:S01]  /*2350*/  FFMA R26, R26, 1.925963033500011079e-08, R15 ;  /* 0x32a570601a1a7823 */ /* 0x000fe2000000000f */
[----:B------:R-:W-:-:S04]  /*2360*/  FADD R15, R66, -12583039 ;  /* 0xcb40007f420f7421 */ /* 0x000fc80000000000 */
[C---:B------:R-:W-:Y:S01]  /*2370*/  FFMA R15, R28.reuse, 1.4426950216293334961, -R15 ;  /* 0x3fb8aa3b1c0f7823 */ /* 0x040fe2000000080f */
[----:B------:R-:W1:Y:S03]  /*2380*/  MUFU.EX2 R26, R26 ;  /* 0x0000001a001a7308 */ /* 0x000e660000000800 */
[----:B------:R-:W-:Y:S01]  /*2390*/  FFMA R28, R28, 1.925963033500011079e-08, R15 ;  /* 0x32a570601c1c7823 */ /* 0x000fe2000000000f */
        /* <DEDUP_REMOVED lines=8> */
[----:B-1----:R-:W-:Y:S01]  /*2420*/  FMUL R25, R25, R26 ;  /* 0x0000001a19197220 */ /* 0x002fe20000400000 */
[----:B------:R-:W-:Y:S02]  /*2430*/  SHF.L.U32 R26, R66, 0x17, RZ ;  /* 0x00000017421a7819 */ /* 0x000fe400000006ff */
[----:B------:R-:W-:Y:S01]  /*2440*/  FFMA.RM R35, R12, R13, 12582913 ;  /* 0x4b4000010c237423 */ /* 0x000fe2000000400d */
[----:B------:R-:W-:-:S03]  /*2450*/  FFMA.SAT R12, R14, R11, 0.5 ;  /* 0x3f0000000e0c7423 */ /* 0x000fc6000000200b */
[----:B------:R-:W-:Y:S01]  /*2460*/  FADD R31, R35, -12583039 ;  /* 0xcb40007f231f7421 */ /* 0x000fe20000000000 */
[----:B------:R-:W-:Y:S01]  /*2470*/  FFMA.RM R37, R12, R13, 12582913 ;  /* 0x4b4000010c257423 */ /* 0x000fe2000000400d */
[----:B0-----:R-:W-:Y:S01]  /*2480*/  FMUL R26, R26, R27 ;  /* 0x0000001b1a1a7220 */ /* 0x001fe20000400000 */
[----:B------:R-:W-:Y:S01]  /*2490*/  FFMA.SAT R12, R34, R11, 0.5 ;  /* 0x3f000000220c7423 */ /* 0x000fe2000000200b */
[----:B------:R-:W-:Y:S01]  /*24a0*/  FFMA R31, R30, 1.4426950216293334961, -R31 ;  /* 0x3fb8aa3b1e1f7823 */ /* 0x000fe2000000081f */
[----:B------:R-:W-:Y:S02]  /*24b0*/  FADD R27, R37, -12583039 ;  /* 0xcb40007f251b7421 */ /* 0x000fe40000000000 */
[----:B------:R-:W-:Y:S01]  /*24c0*/  FFMA.RM R28, R12, R13, 12582913 ;  /* 0x4b4000010c1c7423 */ /* 0x000fe2000000400d */
[----:B------:R-:W-:Y:S01]  /*24d0*/  FFMA R36, R30, 1.925963033500011079e-08, R31 ;  /* 0x32a570601e247823 */ /* 0x000fe2000000001f */
[----:B------:R-:W-:Y:S01]  /*24e0*/  FFMA R27, R14, 1.4426950216293334961, -R27 ;  /* 0x3fb8aa3b0e1b7823 */ /* 0x000fe2000000081b */
[----:B------:R-:W-:-:S03]  /*24f0*/  SHF.L.U32 R30, R35, 0x17, RZ ;  /* 0x00000017231e7819 */ /* 0x000fc600000006ff */
[----:B------:R-:W-:Y:S01]  /*2500*/  FFMA R27, R14, 1.925963033500011079e-08, R27 ;  /* 0x32a570600e1b7823 */ /* 0x000fe2000000001b */
[----:B------:R-:W-:Y:S01]  /*2510*/  FFMA.SAT R14, R76, R11, 0.5 ;  /* 0x3f0000004c0e7423 */ /* 0x000fe2000000200b */
[C---:B------:R-:W-:Y:S01]  /*2520*/  FADD R11, R28.reuse, -12583039 ;  /* 0xcb40007f1c0b7421 */ /* 0x040fe20000000000 */
[----:B------:R-:W-:Y:S02]  /*2530*/  SHF.L.U32 R28, R28, 0x17, RZ ;  /* 0x000000171c1c7819 */ /* 0x000fe400000006ff */
[----:B------:R-:W-:Y:S01]  /*2540*/  FFMA.RM R45, R14, R13, 12582913 ;  /* 0x4b4000010e2d7423 */ /* 0x000fe2000000400d */
[C---:B------:R-:W-:Y:S01]  /*2550*/  FFMA R11, R34.reuse, 1.4426950216293334961, -R11 ;  /* 0x3fb8aa3b220b7823 */ /* 0x040fe2000000080b */
[----:B------:R0:W1:Y:S03]  /*2560*/  MUFU.EX2 R14, R29 ;  /* 0x0000001d000e7308 */ /* 0x0000660000000800 */
[----:B------:R-:W-:Y:S01]  /*2570*/  FFMA R34, R34, 1.925963033500011079e-08, R11 ;  /* 0x32a5706022227823 */ /* 0x000fe2000000000b */
[----:B------:R-:W-:-:S04]  /*2580*/  FADD R11, R45, -12583039 ;  /* 0xcb40007f2d0b7421 */ /* 0x000fc80000000000 */
[C---:B------:R-:W-:Y:S01]  /*2590*/  FFMA R11, R76.reuse, 1.4426950216293334961, -R11 ;  /* 0x3fb8aa3b4c0b7823 */ /* 0x040fe2000000080b */
[----:B------:R-:W2:Y:S01]  /*25a0*/  MUFU.EX2 R13, R36 ;  /* 0x00000024000d7308 */ /* 0x000ea20000000800 */
[----:B0-----:R-:W-:Y:S02]  /*25b0*/  SHF.L.U32 R29, R37, 0x17, RZ ;  /* 0x00000017251d7819 */ /* 0x001fe400000006ff */
[----:B------:R-:W-:Y:S01]  /*25c0*/  FFMA R76, R76, 1.925963033500011079e-08, R11 ;  /* 0x32a570604c4c7823 */ /* 0x000fe2000000000b */
[----:B------:R-:W-:-:S04]  /*25d0*/  FADD R11, RZ, R5 ;  /* 0x00000005ff0b7221 */ /* 0x000fc80000000000 */
[----:B------:R-:W-:Y:S01]  /*25e0*/  FADD R11, R11, R2 ;  /* 0x000000020b0b7221 */ /* 0x000fe20000000000 */
[----:B-1----:R-:W-:Y:S01]  /*25f0*/  FMUL R31, R15, R14 ;  /* 0x0000000e0f1f7220 */ /* 0x002fe20000400000 */
[----:B------:R-:W0:Y:S02]  /*2600*/  MUFU.EX2 R76, R76 ;  /* 0x0000004c004c7308 */ /* 0x000e240000000800 */
[----:B------:R-:W-:-:S04]  /*2610*/  FADD R12, R11, R0 ;  /* 0x000000000b0c7221 */ /* 0x000fc80000000000 */
[----:B------:R-:W-:Y:S01]  /*2620*/  FADD R11, R12, R3 ;  /* 0x000000030c0b7221 */ /* 0x000fe20000000000 */
[----:B--2---:R-:W-:Y:S01]  /*2630*/  FMUL R30, R30, R13 ;  /* 0x0000000d1e1e7220 */ /* 0x004fe20000400000 */
[----:B------:R1:W2:Y:S02]  /*2640*/  MUFU.EX2 R14, R27 ;  /* 0x0000001b000e7308 */ /* 0x0002a40000000800 */
[----:B------:R-:W-:-:S04]  /*2650*/  FADD R11, R11, R4 ;  /* 0x000000040b0b7221 */ /* 0x000fc80000000000 */
[----:B------:R-:W-:Y:S02]  /*2660*/  FADD R12, R11, R6 ;  /* 0x000000060b0c7221 */ /* 0x000fe40000000000 */
[----:B------:R-:W3:Y:S01]  /*2670*/  MUFU.EX2 R13, R34 ;  /* 0x00000022000d7308 */ /* 0x000ee20000000800 */
[----:B-1----:R-:W-:Y:S01]  /*2680*/  SHF.L.U32 R27, R45, 0x17, RZ ;  /* 0x000000172d1b7819 */ /* 0x002fe200000006ff */
[----:B------:R-:W-:-:S04]  /*2690*/  FADD R11, R12, R7 ;  /* 0x000000070c0b7221 */ /* 0x000fc80000000000 */
[----:B------:R-:W-:Y:S01]  /*26a0*/  FADD R12, R11, R8 ;  /* 0x000000080b0c7221 */ /* 0x000fe20000000000 */
[----:B0-----:R-:W-:Y:S01]  /*26b0*/  FMUL R27, R27, R76 ;  /* 0x0000004c1b1b7220 */ /* 0x001fe20000400000 */
[----:B--2---:R-:W-:Y:S02]  /*26c0*/  FMUL R29, R29, R14 ;  /* 0x0000000e1d1d7220 */ /* 0x004fe40000400000 */
        /* <DEDUP_REMOVED lines=28> */
.L_x_23082:
        /* <DEDUP_REMOVED lines=12> */
[----:B0-----:R-:W-:Y:S05]  /*2950*/  CALL.REL.NOINC `($__internal_455_$__cuda_sm3x_div_rn_noftz_f32_slowpath) ;  /* 0x0000003c002c7944 */ /* 0x001fea0003c00000 */
[----:B------:R-:W-:-:S07]  /*2960*/  MOV R14, R5 ;  /* 0x00000005000e7202 */ /* 0x000fce0000000f00 */
.L_x_22993:
[----:B------:R-:W-:Y:S05]  /*2970*/  BSYNC.RECONVERGENT B2 ;  /* 0x0000000000027941 */ /* 0x000fea0003800200 */
.L_x_22992:
        /* <DEDUP_REMOVED lines=12> */
[----:B0-----:R-:W-:Y:S05]  /*2a40*/  CALL.REL.NOINC `($__internal_455_$__cuda_sm3x_div_rn_noftz_f32_slowpath) ;  /* 0x0000003800f07944 */ /* 0x001fea0003c00000 */
[----:B------:R-:W-:-:S07]  /*2a50*/  MOV R15, R5 ;  /* 0x00000005000f7202 */ /* 0x000fce0000000f00 */
.L_x_22995:
[----:B------:R-:W-:Y:S05]  /*2a60*/  BSYNC.RECONVERGENT B2 ;  /* 0x0000000000027941 */ /* 0x000fea0003800200 */
.L_x_22994:
        /* <DEDUP_REMOVED lines=12> */
[----:B0-----:R-:W-:Y:S05]  /*2b30*/  CALL.REL.NOINC `($__internal_455_$__cuda_sm3x_div_rn_noftz_f32_slowpath) ;  /* 0x0000003800b47944 */ /* 0x001fea0003c00000 */
[----:B------:R-:W-:-:S07]  /*2b40*/  MOV R34, R5 ;  /* 0x0000000500227202 */ /* 0x000fce0000000f00 */
.L_x_22997:
[----:B------:R-:W-:Y:S05]  /*2b50*/  BSYNC.RECONVERGENT B2 ;  /* 0x0000000000027941 */ /* 0x000fea0003800200 */
.L_x_22996:
        /* <DEDUP_REMOVED lines=14> */
.L_x_22999:
[----:B------:R-:W-:Y:S05]  /*2c40*/  BSYNC.RECONVERGENT B2 ;  /* 0x0000000000027941 */ /* 0x000fea0003800200 */
.L_x_22998:
        /* <DEDUP_REMOVED lines=14> */
.L_x_23001:
[----:B------:R-:W-:Y:S05]  /*2d30*/  BSYNC.RECONVERGENT B2 ;  /* 0x0000000000027941 */ /* 0x000fea0003800200 */
.L_x_23000:
        /* <DEDUP_REMOVED lines=14> */
.L_x_23003:
[----:B------:R-:W-:Y:S05]  /*2e20*/  BSYNC.RECONVERGENT B2 ;  /* 0x0000000000027941 */ /* 0x000fea0003800200 */
.L_x_23002:
        /* <DEDUP_REMOVED lines=14> */
.L_x_23005:
[----:B------:R-:W-:Y:S05]  /*2f10*/  BSYNC.RECONVERGENT B2 ;  /* 0x0000000000027941 */ /* 0x000fea0003800200 */
.L_x_23004:
        /* <DEDUP_REMOVED lines=14> */
.L_x_23007:
[----:B------:R-:W-:Y:S05]  /*3000*/  BSYNC.RECONVERGENT B2 ;  /* 0x0000000000027941 */ /* 0x000fea0003800200 */
.L_x_23006:
        /* <DEDUP_REMOVED lines=14> */
.L_x_23009:
[----:B------:R-:W-:Y:S05]  /*30f0*/  BSYNC.RECONVERGENT B2 ;  /* 0x0000000000027941 */ /* 0x000fea0003800200 */
.L_x_23008:
        /* <DEDUP_REMOVED lines=14> */
.L_x_23011:
[----:B------:R-:W-:Y:S05]  /*31e0*/  BSYNC.RECONVERGENT B2 ;  /* 0x0000000000027941 */ /* 0x000fea0003800200 */
.L_x_23010:
        /* <DEDUP_REMOVED lines=14> */
.L_x_23013:
[----:B------:R-:W-:Y:S05]  /*32d0*/  BSYNC.RECONVERGENT B2 ;  /* 0x0000000000027941 */ /* 0x000fea0003800200 */
.L_x_23012:
        /* <DEDUP_REMOVED lines=14> */
.L_x_23015:
[----:B------:R-:W-:Y:S05]  /*33c0*/  BSYNC.RECONVERGENT B2 ;  /* 0x0000000000027941 */ /* 0x000fea0003800200 */
.L_x_23014:
        /* <DEDUP_REMOVED lines=14> */
.L_x_23017:
[----:B------:R-:W-:Y:S05]  /*34b0*/  BSYNC.RECONVERGENT B2 ;  /* 0x0000000000027941 */ /* 0x000fea0003800200 */
.L_x_23016:
        /* <DEDUP_REMOVED lines=14> */
.L_x_23019:
[----:B------:R-:W-:Y:S05]  /*35a0*/  BSYNC.RECONVERGENT B2 ;  /* 0x0000000000027941 */ /* 0x000fea0003800200 */
.L_x_23018:
        /* <DEDUP_REMOVED lines=14> */
.L_x_23021:
[----:B------:R-:W-:Y:S05]  /*3690*/  BSYNC.RECONVERGENT B2 ;  /* 0x0000000000027941 */ /* 0x000fea0003800200 */
.L_x_23020:
        /* <DEDUP_REMOVED lines=14> */
.L_x_23023:
[----:B------:R-:W-:Y:S05]  /*3780*/  BSYNC.RECONVERGENT B2 ;  /* 0x0000000000027941 */ /* 0x000fea0003800200 */
.L_x_23022:
        /* <DEDUP_REMOVED lines=14> */
.L_x_23025:
[----:B------:R-:W-:Y:S05]  /*3870*/  BSYNC.RECONVERGENT B2 ;  /* 0x0000000000027941 */ /* 0x000fea0003800200 */
.L_x_23024:
        /* <DEDUP_REMOVED lines=14> */
.L_x_23027:
[----:B------:R-:W-:Y:S05]  /*3960*/  BSYNC.RECONVERGENT B2 ;  /* 0x0000000000027941 */ /* 0x000fea0003800200 */
.L_x_23026:
        /* <DEDUP_REMOVED lines=14> */
.L_x_23029:
[----:B------:R-:W-:Y:S05]  /*3a50*/  BSYNC.RECONVERGENT B2 ;  /* 0x0000000000027941 */ /* 0x000fea0003800200 */
.L_x_23028:
        /* <DEDUP_REMOVED lines=14> */
.L_x_23031:
[----:B------:R-:W-:Y:S05]  /*3b40*/  BSYNC.RECONVERGENT B2 ;  /* 0x0000000000027941 */ /* 0x000fea0003800200 */
.L_x_23030:
        /* <DEDUP_REMOVED lines=14> */
.L_x_23033:
[----:B------:R-:W-:Y:S05]  /*3c30*/  BSYNC.RECONVERGENT B2 ;  /* 0x0000000000027941 */ /* 0x000fea0003800200 */
.L_x_23032:
        /* <DEDUP_REMOVED lines=14> */
.L_x_23035:
[----:B------:R-:W-:Y:S05]  /*3d20*/  BSYNC.RECONVERGENT B2 ;  /* 0x0000000000027941 */ /* 0x000fea0003800200 */
.L_x_23034:
        /* <DEDUP_REMOVED lines=14> */
.L_x_23037:
[----:B------:R-:W-:Y:S05]  /*3e10*/  BSYNC.RECONVERGENT B2 ;  /* 0x0000000000027941 */ /* 0x000fea0003800200 */
.L_x_23036:
        /* <DEDUP_REMOVED lines=12> */
[----:B------:R-:W-:Y:S05]  /*3ee0*/  CALL.REL.NOINC `($__internal_455_$__cuda_sm3x_div_rn_noftz_f32_slowpath) ;  /* 0x0000002400c87944 */ /* 0x000fea0003c00000 */
[----:B------:R-:W-:-:S07]  /*3ef0*/  MOV R37, R5 ;  /* 0x0000000500257202 */ /* 0x000fce0000000f00 */
.L_x_23039:
[----:B------:R-:W-:Y:S05]  /*3f00*/  BSYNC.RECONVERGENT B2 ;  /* 0x0000000000027941 */ /* 0x000fea0003800200 */
.L_x_23038:
        /* <DEDUP_REMOVED lines=12> */
[----:B------:R-:W-:Y:S05]  /*3fd0*/  CALL.REL.NOINC `($__internal_455_$__cuda_sm3x_div_rn_noftz_f32_slowpath) ;  /* 0x00000024008c7944 */ /* 0x000fea0003c00000 */
[----:B------:R-:W-:-:S07]  /*3fe0*/  MOV R4, R5 ;  /* 0x0000000500047202 */ /* 0x000fce0000000f00 */
.L_x_23041:
[----:B------:R-:W-:Y:S05]  /*3ff0*/  BSYNC.RECONVERGENT B2 ;  /* 0x0000000000027941 */ /* 0x000fea0003800200 */
.L_x_23040:
        /* <DEDUP_REMOVED lines=13> */
.L_x_23043:
[----:B------:R-:W-:Y:S05]  /*40d0*/  BSYNC.RECONVERGENT B2 ;  /* 0x0000000000027941 */ /* 0x000fea0003800200 */
.L_x_23042:
        /* <DEDUP_REMOVED lines=21> */
.L_x_23045:
[----:B------:R-:W-:Y:S05]  /*4230*/  BSYNC.RECONVERGENT B0 ;  /* 0x0000000000007941 */ /* 0x000fea0003800200 */
.L_x_23044:
        /* <DEDUP_REMOVED lines=27> */
.L_x_23047:
[----:B------:R-:W-:Y:S05]  /*43f0*/  BSYNC.RECONVERGENT B0 ;  /* 0x0000000000007941 */ /* 0x000fea0003800200 */
.L_x_23046:
[----:B------:R-:W-:Y:S04]  /*4400*/  BSSY.RECONVERGENT B0, `(.L_x_23048) ;  /* 0x0000011000007945 */ /* 0x000fe80003800200 */
[----:B------:R-:W-:Y:S05]  /*4410*/  @P2 BRA `(.L_x_23049) ;  /* 0x00000000003c2947 */ /* 0x000fea0003800000 */
[----:B------:R-:W-:Y:S02]  /*4420*/  HFMA2 R59, -RZ, RZ, 0, 0 ;  /* 0x00000000ff3b7431 */ /* 0x000fe400000001ff */
[----:B0-----:R-:W-:Y:S01]  /*4430*/  IMAD R27, R41, UR38, RZ ;  /* 0x00000026291b7c24 */ /* 0x001fe2000f8e02ff */
[----:B------:R-:W-:Y:S02]  /*4440*/  R2UR UR4, R32 ;  /* 0x00000000200472ca */ /* 0x000fe400000e0000 */
[----:B------:R-:W-:Y:S01]  /*4450*/  R2UR UR5, R33 ;  /* 0x00000000210572ca */ /* 0x000fe200000e0000 */
[C---:B------:R-:W-:Y:S02]  /*4460*/  IMAD R27, R62.reuse, UR39, R27 ;  /* 0x000000273e1b7c24 */ /* 0x040fe4000f8e021b */
        /* <DEDUP_REMOVED lines=10> */
.L_x_23049:
[----:B------:R-:W-:Y:S05]  /*4510*/  BSYNC.RECONVERGENT B0 ;  /* 0x0000000000007941 */ /* 0x000fea0003800200 */
.L_x_23048:
[----:B------:R-:W-:Y:S04]  /*4520*/  BSSY.RECONVERGENT B0, `(.L_x_23050) ;  /* 0x0000011000007945 */ /* 0x000fe80003800200 */
[----:B------:R-:W-:Y:S05]  /*4530*/  @P4 BRA `(.L_x_23051) ;  /* 0x00000000003c4947 */ /* 0x000fea0003800000 */
[----:B------:R-:W-:Y:S01]  /*4540*/  MOV R57, RZ ;  /* 0x000000ff00397202 */ /* 0x000fe20000000f00 */
[----:B012---:R-:W-:Y:S01]  /*4550*/  IMAD R15, R41, UR38, RZ ;  /* 0x00000026290f7c24 */ /* 0x007fe2000f8e02ff */
        /* <DEDUP_REMOVED lines=13> */
.L_x_23051:
[----:B------:R-:W-:Y:S05]  /*4630*/  BSYNC.RECONVERGENT B0 ;  /* 0x0000000000007941 */ /* 0x000fea0003800200 */
.L_x_23050:
[----:B------:R-:W-:Y:S04]  /*4640*/  BSSY.RECONVERGENT B0, `(.L_x_23052) ;  /* 0x0000011000007945 */ /* 0x000fe80003800200 */
[----:B------:R-:W-:Y:S05]  /*4650*/  @P5 BRA `(.L_x_23053) ;  /* 0x00000000003c5947 */ /* 0x000fea0003800000 */
[----:B------:R-:W-:Y:S02]  /*4660*/  HFMA2 R55, -RZ, RZ, 0, 0 ;  /* 0x00000000ff377431 */ /* 0x000fe400000001ff */
[----:B---3--:R-:W-:Y:S01]  /*4670*/  IMAD R7, R41, UR38, RZ ;  /* 0x0000002629077c24 */ /* 0x008fe2000f8e02ff */
[----:B------:R-:W-:Y:S02]  /*4680*/  R2UR UR4, R32 ;  /* 0x00000000200472ca */ /* 0x000fe400000e0000 */
[----:B------:R-:W-:Y:S01]  /*4690*/  R2UR UR5, R33 ;  /* 0x00000000210572ca */ /* 0x000fe200000e0000 */
[C---:B------:R-:W-:Y:S02]  /*46a0*/  IMAD R7, R62.reuse, UR39, R7 ;  /* 0x000000273e077c24 */ /* 0x040fe4000f8e0207 */
        /* <DEDUP_REMOVED lines=10> */
.L_x_23053:
[----:B------:R-:W-:Y:S05]  /*4750*/  BSYNC.RECONVERGENT B0 ;  /* 0x0000000000007941 */ /* 0x000fea0003800200 */
.L_x_23052:
[----:B------:R-:W-:Y:S04]  /*4760*/  BSSY.RECONVERGENT B0, `(.L_x_23054) ;  /* 0x0000011000007945 */ /* 0x000fe80003800200 */
[----:B------:R-:W-:Y:S05]  /*4770*/  @P6 BRA `(.L_x_23055) ;  /* 0x00000000003c6947 */ /* 0x000fea0003800000 */
[----:B------:R-:W-:Y:S01]  /*4780*/  MOV R53, RZ ;  /* 0x000000ff00357202 */ /* 0x000fe20000000f00 */
[----:B---3--:R-:W-:Y:S01]  /*4790*/  IMAD R7, R41, UR38, RZ ;  /* 0x0000002629077c24 */ /* 0x008fe2000f8e02ff */
[----:B------:R-:W-:Y:S02]  /*47a0*/  R2UR UR4, R32 ;  /* 0x00000000200472ca */ /* 0x000fe400000e0000 */
[----:B------:R-:W-:Y:S01]  /*47b0*/  R2UR UR5, R33 ;  /* 0x00000000210572ca */ /* 0x000fe200000e0000 */
[----:B--2-4-:R-:W-:-:S04]  /*47c0*/  IMAD.WIDE.U32 R2, R62, UR38, R52 ;  /* 0x000000263e027c25 */ /* 0x014fc8000f8e0034 */
        /* <DEDUP_REMOVED lines=10> */
.L_x_23055:
[----:B------:R-:W-:Y:S05]  /*4870*/  BSYNC.RECONVERGENT B0 ;  /* 0x0000000000007941 */ /* 0x000fea0003800200 */
.L_x_23054:
        /* <DEDUP_REMOVED lines=15> */
[----:B---3--:R-:W-:Y:S01]  /*4970*/  IMAD R7, R41, UR38, RZ ;  /* 0x0000002629077c24 */ /* 0x008fe2000f8e02ff */
[----:B------:R-:W-:Y:S02]  /*4980*/  R2UR UR4, R32 ;  /* 0x00000000200472ca */ /* 0x000fe400000e0000 */
[----:B------:R-:W-:Y:S01]  /*4990*/  R2UR UR5, R33 ;  /* 0x00000000210572ca */ /* 0x000fe200000e0000 */
[C---:B------:R-:W-:Y:S02]  /*49a0*/  IMAD R7, R62.reuse, UR39, R7 ;  /* 0x000000273e077c24 */ /* 0x040fe4000f8e0207 */
[----:B--2-4-:R-:W-:-:S05]  /*49b0*/  IMAD.WIDE.U32 R2, R62, UR38, R50 ;  /* 0x000000263e027c25 */ /* 0x014fca000f8e0032 */
        /* <DEDUP_REMOVED lines=9> */
.L_x_23057:
[----:B------:R-:W-:Y:S05]  /*4a50*/  BSYNC.RECONVERGENT B0 ;  /* 0x0000000000007941 */ /* 0x000fea0003800200 */
.L_x_23056:
        /* <DEDUP_REMOVED lines=17> */
.L_x_23059:
[----:B------:R-:W-:Y:S05]  /*4b70*/  BSYNC.RECONVERGENT B0 ;  /* 0x0000000000007941 */ /* 0x000fea0003800200 */
.L_x_23058:
[----:B------:R-:W-:Y:S04]  /*4b80*/  BSSY.RECONVERGENT B0, `(.L_x_23060) ;  /* 0x0000011000007945 */ /* 0x000fe80003800200 */
[----:B------:R-:W-:Y:S05]  /*4b90*/  @P2 BRA `(.L_x_23061) ;  /* 0x00000000003c2947 */ /* 0x000fea0003800000 */
[----:B---3--:R-:W-:Y:S01]  /*4ba0*/  IMAD R7, R41, UR38, RZ ;  /* 0x0000002629077c24 */ /* 0x008fe2000f8e02ff */
[----:B------:R-:W-:Y:S01]  /*4bb0*/  R2UR UR4, R32 ;  /* 0x00000000200472ca */ /* 0x000fe200000e0000 */
[----:B------:R-:W-:Y:S01]  /*4bc0*/  IMAD.MOV.U32 R47, RZ, RZ, RZ ;  /* 0x000000ffff2f7224 */ /* 0x000fe200078e00ff */
        /* <DEDUP_REMOVED lines=12> */
.L_x_23061:
[----:B------:R-:W-:Y:S05]  /*4c90*/  BSYNC.RECONVERGENT B0 ;  /* 0x0000000000007941 */ /* 0x000fea0003800200 */
.L_x_23060:
[----:B------:R-:W-:Y:S04]  /*4ca0*/  BSSY.RECONVERGENT B0, `(.L_x_23062) ;  /* 0x0000011000007945 */ /* 0x000fe80003800200 */
[----:B------:R-:W-:Y:S05]  /*4cb0*/  @P3 BRA `(.L_x_23063) ;  /* 0x00000000003c3947 */ /* 0x000fea0003800000 */
        /* <DEDUP_REMOVED lines=15> */
.L_x_23063:
[----:B------:R-:W-:Y:S05]  /*4db0*/  BSYNC.RECONVERGENT B0 ;  /* 0x0000000000007941 */ /* 0x000fea0003800200 */
.L_x_23062:
        /* <DEDUP_REMOVED lines=17> */
.L_x_23065:
[----:B------:R-:W-:Y:S05]  /*4ed0*/  BSYNC.RECONVERGENT B0 ;  /* 0x0000000000007941 */ /* 0x000fea0003800200 */
.L_x_23064:
[----:B------:R-:W-:Y:S04]  /*4ee0*/  BSSY.RECONVERGENT B0, `(.L_x_23066) ;  /* 0x0000012000007945 */ /* 0x000fe80003800200 */
[----:B------:R-:W-:Y:S05]  /*4ef0*/  @P5 BRA `(.L_x_23067) ;  /* 0x0000000000405947 */ /* 0x000fea0003800000 */
[----:B--234-:R-:W-:Y:S01]  /*4f00*/  HFMA2 R3, -RZ, RZ, 0, 0 ;  /* 0x00000000ff037431 */ /* 0x01cfe200000001ff */
        /* <DEDUP_REMOVED lines=15> */
.L_x_23067:
[----:B------:R-:W-:Y:S05]  /*5000*/  BSYNC.RECONVERGENT B0 ;  /* 0x0000000000007941 */ /* 0x000fea0003800200 */
.L_x_23066:
        /* <DEDUP_REMOVED lines=18> */
.L_x_23069:
[----:B------:R-:W-:Y:S05]  /*5130*/  BSYNC.RECONVERGENT B0 ;  /* 0x0000000000007941 */ /* 0x000fea0003800200 */
.L_x_23068:
[----:B------:R-:W-:-:S04]  /*5140*/  IADD3 R62, P0, PT, R39, R62, RZ ;  /* 0x0000003e273e7210 */ /* 0x000fc80007f1e0ff */
[----:B------:R-:W-:Y:S02]  /*5150*/  LEA.HI.X.SX32 R41, R39, R41, 0x1, P0 ;  /* 0x0000002927297211 */ /* 0x000fe400000f0eff */
[----:B------:R-:W-:-:S04]  /*5160*/  ISETP.GE.U32.AND P0, PT, R62, UR42, PT ;  /* 0x0000002a3e007c0c */ /* 0x000fc8000bf06070 */
[----:B------:R-:W-:-:S13]  /*5170*/  ISETP.GE.AND.EX P0, PT, R41, UR43, PT, P0 ;  /* 0x0000002b29007c0c */ /* 0x000fda000bf06300 */
[----:B------:R-:W-:Y:S05]  /*5180*/  @!P0 BRA `(.L_x_23070) ;  /* 0xffffffb000648947 */ /* 0x000fea000383ffff */
[----:B------:R-:W-:Y:S05]  /*5190*/  EXIT ;  /* 0x000000000000794d */ /* 0x000fea0003800000 */
.L_x_22991:
[----:B------:R-:W-:Y:S01]  /*51a0*/  HFMA2 R11, -RZ, RZ, 0, 1.847743988037109375e-06 ;  /* 0x0000001fff0b7431 */ /* 0x000fe200000001ff */
[----:B------:R-:W-:Y:S01]  /*51b0*/  BSSY B0, `(.L_x_23071) ;  /* 0x0000006000007945 */ /* 0x000fe20003800000 */
[----:B------:R-:W-:Y:S02]  /*51c0*/  MOV R12, 0x10 ;  /* 0x00000010000c7802 */ /* 0x000fe40000000f00 */
[----:B------:R-:W-:-:S07]  /*51d0*/  MOV R15, 0xffffffff ;  /* 0xffffffff000f7802 */ /* 0x000fce0000000f00 */
[----:B------:R-:W-:Y:S05]  /*51e0*/  WARPSYNC.COLLECTIVE R15, `(.L_x_23072) ;  /* 0x000000000f087348 */ /* 0x000fea0003c00000 */
[----:B------:R0:W1:Y:S02]  /*51f0*/  SHFL.BFLY P6, R14, R13, R12, R11 ;  /* 0x0c00000c0d0e7389 */ /* 0x00006400000c000b */
[----:B01----:R-:W-:Y:S05]  /*5200*/  ENDCOLLECTIVE ;  /* 0x000000000000791b */ /* 0x003fea0003800000 */
.L_x_23072:
[----:B------:R-:W-:Y:S05]  /*5210*/  BSYNC B0 ;  /* 0x0000000000007941 */ /* 0x000fea0003800000 */
.L_x_23071:
[----:B------:R-:W-:Y:S01]  /*5220*/  HFMA2 R12, -RZ, RZ, 0, 4.76837158203125e-07 ;  /* 0x00000008ff0c7431 */ /* 0x000fe200000001ff */
[----:B------:R-:W-:Y:S02]  /*5230*/  FMNMX R13, R14, R13, !PT ;  /* 0x0000000d0e0d7209 */ /* 0x000fe40007800000 */
[----:B------:R-:W-:Y:S02]  /*5240*/  MOV R11, 0x1f ;  /* 0x0000001f000b7802 */ /* 0x000fe40000000f00 */
[----:B------:R-:W-:-:S07]  /*5250*/  MOV R15, 0xffffffff ;  /* 0xffffffff000f7802 */ /* 0x000fce0000000f00 */
[----:B------:R-:W-:Y:S05]  /*5260*/  WARPSYNC.COLLECTIVE R15, `(.L_x_23073) ;  /* 0x000000000f087348 */ /* 0x000fea0003c00000 */
[----:B------:R0:W1:Y:S02]  /*5270*/  SHFL.BFLY P6, R14, R13, R12, R11 ;  /* 0x0c00000c0d0e7389 */ /* 0x00006400000c000b */
[----:B01----:R-:W-:Y:S05]  /*5280*/  ENDCOLLECTIVE ;  /* 0x000000000000791b */ /* 0x003fea0003800000 */
.L_x_23073:
[----:B------:R-:W-:Y:S01]  /*5290*/  HFMA2 R12, -RZ, RZ, 0, 2.384185791015625e-07 ;  /* 0x00000004ff0c7431 */ /* 0x000fe200000001ff */
[----:B------:R-:W-:-:S04]  /*52a0*/  FMNMX R0, R13, R14, !PT ;  /* 0x0000000e0d007209 */ /* 0x000fc80007800000 */
[----:B------:R-:W-:-:S07]  /*52b0*/  MOV R13, R0 ;  /* 0x00000000000d7202 */ /* 0x000fce0000000f00 */
[----:B------:R-:W-:Y:S05]  /*52c0*/  WARPSYNC.COLLECTIVE R15, `(.L_x_23074) ;  /* 0x000000000f087348 */ /* 0x000fea0003c00000 */
[----:B------:R0:W1:Y:S02]  /*52d0*/  SHFL.BFLY P6, R14, R13, R12, R11 ;  /* 0x0c00000c0d0e7389 */ /* 0x00006400000c000b */
[----:B01----:R-:W-:Y:S05]  /*52e0*/  ENDCOLLECTIVE ;  /* 0x000000000000791b */ /* 0x003fea0003800000 */
.L_x_23074:
[----:B------:R-:W-:Y:S02]  /*52f0*/  MOV R12, 0x2 ;  /* 0x00000002000c7802 */ /* 0x000fe40000000f00 */
[----:B------:R-:W-:-:S05]  /*5300*/  FMNMX R2, R0, R14, !PT ;  /* 0x0000000e00027209 */ /* 0x000fca0007800000 */
[----:B------:R-:W-:-:S07]  /*5310*/  IMAD.MOV.U32 R13, RZ, RZ, R2 ;  /* 0x000000ffff0d7224 */ /* 0x000fce00078e0002 */
[----:B------:R-:W-:Y:S05]  /*5320*/  WARPSYNC.COLLECTIVE R15, `(.L_x_23075) ;  /* 0x000000000f087348 */ /* 0x000fea0003c00000 */
[----:B------:R0:W1:Y:S02]  /*5330*/  SHFL.BFLY P6, R14, R13, R12, R11 ;  /* 0x0c00000c0d0e7389 */ /* 0x00006400000c000b */
[----:B01----:R-:W-:Y:S05]  /*5340*/  ENDCOLLECTIVE ;  /* 0x000000000000791b */ /* 0x003fea0003800000 */
.L_x_23075:
[----:B------:R-:W-:Y:S01]  /*5350*/  HFMA2 R12, -RZ, RZ, 0, 5.9604644775390625e-08 ;  /* 0x00000001ff0c7431 */ /* 0x000fe200000001ff */
[----:B------:R-:W-:-:S04]  /*5360*/  FMNMX R3, R2, R14, !PT ;  /* 0x0000000e02037209 */ /* 0x000fc80007800000 */
[----:B------:R-:W-:-:S07]  /*5370*/  MOV R13, R3 ;  /* 0x00000003000d7202 */ /* 0x000fce0000000f00 */
[----:B------:R-:W-:Y:S05]  /*5380*/  WARPSYNC.COLLECTIVE R15, `(.L_x_23076) ;  /* 0x000000000f087348 */ /* 0x000fea0003c00000 */
[----:B------:R0:W1:Y:S02]  /*5390*/  SHFL.BFLY P6, R14, R13, R12, R11 ;  /* 0x0c00000c0d0e7389 */ /* 0x00006400000c000b */
[----:B01----:R-:W-:Y:S05]  /*53a0*/  ENDCOLLECTIVE ;  /* 0x000000000000791b */ /* 0x003fea0003800000 */
.L_x_23076:
        /* <DEDUP_REMOVED lines=13> */
[----:B------:R-:W-:Y:S01]  /*5480*/  FADD R4, -R14, R4 ;  /* 0x000000040e047221 */ /* 0x000fe20000000100 */
[-C--:B------:R-:W-:Y:S01]  /*5490*/  FFMA.SAT R15, R2, R13.reuse, 0.5 ;  /* 0x3f000000020f7423 */ /* 0x080fe2000000200d */
[C---:B------:R-:W-:Y:S01]  /*54a0*/  FADD R9, R5.reuse, -12583039 ;  /* 0xcb40007f05097421 */ /* 0x040fe20000000000 */
[----:B------:R-:W-:Y:S01]  /*54b0*/  SHF.L.U32 R5, R5, 0x17, RZ ;  /* 0x0000001705057819 */ /* 0x000fe200000006ff */
[----:B------:R-:W-:Y:S01]  /*54c0*/  FADD R16, -R14, R16 ;  /* 0x000000100e107221 */ /* 0x000fe20000000100 */
[-C--:B------:R-:W-:Y:S01]  /*54d0*/  FFMA.RM R15, R15, R12.reuse, 12582913 ;  /* 0x4b4000010f0f7423 */ /* 0x080fe2000000400c */
[----:B------:R-:W-:Y:S01]  /*54e0*/  FFMA R9, R0, 1.4426950216293334961, -R9 ;  /* 0x3fb8aa3b00097823 */ /* 0x000fe20000000809 */
[C---:B------:R-:W-:Y:S01]  /*54f0*/  FADD R17, -R14.reuse, R17 ;  /* 0x000000110e117221 */ /* 0x040fe20000000100 */
[----:B------:R-:W-:Y:S01]  /*5500*/  FADD R18, -R14, R18 ;  /* 0x000000120e127221 */ /* 0x000fe20000000100 */
[C---:B------:R-:W-:Y:S01]  /*5510*/  FADD R31, R15.reuse, -12583039 ;  /* 0xcb40007f0f1f7421 */ /* 0x040fe20000000000 */
[----:B------:R-:W-:Y:S01]  /*5520*/  FFMA R9, R0, 1.925963033500011079e-08, R9 ;  /* 0x32a5706000097823 */ /* 0x000fe20000000009 */
[C---:B------:R-:W-:Y:S01]  /*5530*/  FADD R19, -R14.reuse, R19 ;  /* 0x000000130e137221 */ /* 0x040fe20000000100 */
[----:B------:R-:W-:Y:S01]  /*5540*/  FADD R20, -R14, R20 ;  /* 0x000000140e147221 */ /* 0x000fe20000000100 */
[----:B------:R-:W-:Y:S01]  /*5550*/  FFMA R31, R2, 1.4426950216293334961, -R31 ;  /* 0x3fb8aa3b021f7823 */ /* 0x000fe2000000081f */
[----:B------:R0:W1:Y:S01]  /*5560*/  MUFU.EX2 R0, R9 ;  /* 0x0000000900007308 */ /* 0x0000620000000800 */
[C---:B------:R-:W-:Y:S01]  /*5570*/  FADD R21, -R14.reuse, R21 ;  /* 0x000000150e157221 */ /* 0x040fe20000000100 */
[----:B------:R-:W-:Y:S01]  /*5580*/  FADD R22, -R14, R22 ;  /* 0x000000160e167221 */ /* 0x000fe20000000100 */
[----:B------:R-:W-:Y:S01]  /*5590*/  FFMA R31, R2, 1.925963033500011079e-08, R31 ;  /* 0x32a57060021f7823 */ /* 0x000fe2000000001f */
[----:B------:R-:W-:Y:S01]  /*55a0*/  SHF.L.U32 R2, R15, 0x17, RZ ;  /* 0x000000170f027819 */ /* 0x000fe200000006ff */
[C---:B------:R-:W-:Y:S01]  /*55b0*/  FADD R23, -R14.reuse, R23 ;  /* 0x000000170e177221 */ /* 0x040fe20000000100 */
[C---:B------:R-:W-:Y:S01]  /*55c0*/  FADD R24, -R14.reuse, R24 ;  /* 0x000000180e187221 */ /* 0x040fe20000000100 */
[C---:B------:R-:W-:Y:S01]  /*55d0*/  FADD R25, -R14.reuse, R25 ;  /* 0x000000190e197221 */ /* 0x040fe20000000100 */
[----:B------:R-:W-:Y:S01]  /*55e0*/  FADD R26, -R14, R26 ;  /* 0x0000001a0e1a7221 */ /* 0x000fe20000000100 */
[-C--:B0-----:R-:W-:Y:S01]  /*55f0*/  FFMA.SAT R9, R10, R13.reuse, 0.5 ;  /* 0x3f0000000a097423 */ /* 0x081fe2000000200d */
[----:B------:R-:W0:Y:S01]  /*5600*/  MUFU.EX2 R31, R31 ;  /* 0x0000001f001f7308 */ /* 0x000e220000000800 */
[C---:B------:R-:W-:Y:S01]  /*5610*/  FADD R27, -R14.reuse, R27 ;  /* 0x0000001b0e1b7221 */ /* 0x040fe20000000100 */
[C---:B------:R-:W-:Y:S01]  /*5620*/  FADD R28, -R14.reuse, R28 ;  /* 0x0000001c0e1c7221 */ /* 0x040fe20000000100 */
[----:B------:R-:W-:Y:S01]  /*5630*/  FFMA.RM R9, R9, R12, 12582913 ;  /* 0x4b40000109097423 */ /* 0x000fe2000000400c */
[C---:B------:R-:W-:Y:S01]  /*5640*/  FADD R29, -R14.reuse, R29 ;  /* 0x0000001d0e1d7221 */ /* 0x040fe20000000100 */
[C---:B------:R-:W-:Y:S01]  /*5650*/  FADD R30, -R14.reuse, R30 ;  /* 0x0000001e0e1e7221 */ /* 0x040fe20000000100 */
[----:B------:R-:W-:Y:S01]  /*5660*/  FADD R34, -R14, R34 ;  /* 0x000000220e227221 */ /* 0x000fe20000000100 */
[----:B------:R-:W-:Y:S01]  /*5670*/  FADD R15, R9, -12583039 ;  /* 0xcb40007f090f7421 */ /* 0x000fe20000000000 */
[----:B-1----:R-:W-:Y:S01]  /*5680*/  FMUL R5, R5, R0 ;  /* 0x0000000005057220 */ /* 0x002fe20000400000 */
[----:B------:R-:W-:Y:S01]  /*5690*/  SHF.L.U32 R0, R9, 0x17, RZ ;  /* 0x0000001709007819 */ /* 0x000fe200000006ff */
[----:B------:R-:W-:Y:S01]  /*56a0*/  FFMA.SAT R9, R3, R13, 0.5 ;  /* 0x3f00000003097423 */ /* 0x000fe2000000200d */
[----:B------:R-:W-:Y:S01]  /*56b0*/  FFMA R15, R10, 1.4426950216293334961, -R15 ;  /* 0x3fb8aa3b0a0f7823 */ /* 0x000fe2000000080f */
[----:B------:R-:W-:-:S02]  /*56c0*/  FADD R14, -R14, R35 ;  /* 0x000000230e0e7221 */ /* 0x000fc40000000100 */
[----:B------:R-:W-:Y:S01]  /*56d0*/  FFMA.RM R9, R9, R12, 12582913 ;  /* 0x4b40000109097423 */ /* 0x000fe2000000400c */
[----:B------:R-:W-:Y:S01]  /*56e0*/  FFMA R15, R10, 1.925963033500011079e-08, R15 ;  /* 0x32a570600a0f7823 */ /* 0x000fe2000000000f */
[----:B0-----:R-:W-:Y:S02]  /*56f0*/  FMUL R2, R2, R31 ;  /* 0x0000001f02027220 */ /* 0x001fe40000400000 */
        /* <DEDUP_REMOVED lines=166> */
[-C--:B------:R-:W-:Y:S01]  /*6160*/  FFMA.SAT R11, R34, R13.reuse, 0.5 ;  /* 0x3f000000220b7423 */ /* 0x080fe2000000200d */
[----:B------:R-:W-:-:S03]  /*6170*/  FFMA.SAT R13, R14, R13, 0.5 ;  /* 0x3f0000000e0d7423 */ /* 0x000fc6000000200d */
[----:B------:R-:W-:Y:S01]  /*6180*/  FFMA.RM R11, R11, R12, 12582913 ;  /* 0x4b4000010b0b7423 */ /* 0x000fe2000000400c */
[----:B------:R-:W0:Y:S02]  /*6190*/  MUFU.EX2 R28, R28 ;  /* 0x0000001c001c7308 */ /* 0x000e240000000800 */
[----:B0-----:R-:W-:Y:S01]  /*61a0*/  FMUL R29, R15, R28 ;  /* 0x0000001c0f1d7220 */ /* 0x001fe20000400000 */
[----:B------:R-:W-:Y:S01]  /*61b0*/  FFMA.RM R15, R13, R12, 12582913 ;  /* 0x4b4000010d0f7423 */ /* 0x000fe2000000400c */
        /* <DEDUP_REMOVED lines=44> */
.L_x_23077:
[----:B------:R-:W-:Y:S02]  /*6480*/  HFMA2 R12, -RZ, RZ, 0, 4.76837158203125e-07 ;  /* 0x00000008ff0c7431 */ /* 0x000fe400000001ff */
[----:B------:R-:W-:-:S05]  /*6490*/  FADD R34, R13, R14 ;  /* 0x0000000e0d227221 */ /* 0x000fca0000000000 */
[----:B------:R-:W-:-:S07]  /*64a0*/  MOV R13, R34 ;  /* 0x00000022000d7202 */ /* 0x000fce0000000f00 */
[----:B------:R-:W-:Y:S05]  /*64b0*/  WARPSYNC.COLLECTIVE R15, `(.L_x_23078) ;  /* 0x000000000f087348 */ /* 0x000fea0003c00000 */
[----:B------:R0:W1:Y:S02]  /*64c0*/  SHFL.BFLY P6, R14, R13, R12, R11 ;  /* 0x0c00000c0d0e7389 */ /* 0x00006400000c000b */
[----:B01----:R-:W-:Y:S05]  /*64d0*/  ENDCOLLECTIVE ;  /* 0x000000000000791b */ /* 0x003fea0003800000 */
.L_x_23078:
[----:B------:R-:W-:Y:S02]  /*64e0*/  HFMA2 R12, -RZ, RZ, 0, 2.384185791015625e-07 ;  /* 0x00000004ff0c7431 */ /* 0x000fe400000001ff */
[----:B------:R-:W-:-:S05]  /*64f0*/  FADD R35, R34, R14 ;  /* 0x0000000e22237221 */ /* 0x000fca0000000000 */
[----:B------:R-:W-:-:S07]  /*6500*/  MOV R13, R35 ;  /* 0x00000023000d7202 */ /* 0x000fce0000000f00 */
[----:B------:R-:W-:Y:S05]  /*6510*/  WARPSYNC.COLLECTIVE R15, `(.L_x_23079) ;  /* 0x000000000f087348 */ /* 0x000fea0003c00000 */
[----:B------:R0:W1:Y:S02]  /*6520*/  SHFL.BFLY P6, R14, R13, R12, R11 ;  /* 0x0c00000c0d0e7389 */ /* 0x00006400000c000b */
[----:B01----:R-:W-:Y:S05]  /*6530*/  ENDCOLLECTIVE ;  /* 0x000000000000791b */ /* 0x003fea0003800000 */
.L_x_23079:
[----:B------:R-:W-:Y:S02]  /*6540*/  HFMA2 R12, -RZ, RZ, 0, 1.1920928955078125e-07 ;  /* 0x00000002ff0c7431 */ /* 0x000fe400000001ff */
[----:B------:R-:W-:-:S05]  /*6550*/  FADD R36, R35, R14 ;  /* 0x0000000e23247221 */ /* 0x000fca0000000000 */
[----:B------:R-:W-:-:S07]  /*6560*/  MOV R13, R36 ;  /* 0x00000024000d7202 */ /* 0x000fce0000000f00 */
[----:B------:R-:W-:Y:S05]  /*6570*/  WARPSYNC.COLLECTIVE R15, `(.L_x_23080) ;  /* 0x000000000f087348 */ /* 0x000fea0003c00000 */
[----:B------:R0:W1:Y:S02]  /*6580*/  SHFL.BFLY P6, R14, R13, R12, R11 ;  /* 0x0c00000c0d0e7389 */ /* 0x00006400000c000b */
[----:B01----:R-:W-:Y:S05]  /*6590*/  ENDCOLLECTIVE ;  /* 0x000000000000791b */ /* 0x003fea0003800000 */
.L_x_23080:
[----:B------:R-:W-:Y:S02]  /*65a0*/  HFMA2 R12, -RZ, RZ, 0, 5.9604644775390625e-08 ;  /* 0x00000001ff0c7431 */ /* 0x000fe400000001ff */
[----:B------:R-:W-:-:S05]  /*65b0*/  FADD R37, R36, R14 ;  /* 0x0000000e24257221 */ /* 0x000fca0000000000 */
[----:B------:R-:W-:-:S07]  /*65c0*/  MOV R13, R37 ;  /* 0x00000025000d7202 */ /* 0x000fce0000000f00 */
[----:B------:R-:W-:Y:S05]  /*65d0*/  WARPSYNC.COLLECTIVE R15, `(.L_x_23081) ;  /* 0x000000000f087348 */ /* 0x000fea0003c00000 */
[----:B------:R0:W1:Y:S02]  /*65e0*/  SHFL.BFLY P6, R14, R13, R12, R11 ;  /* 0x0c00000c0d0e7389 */ /* 0x00006400000c000b */
[----:B01----:R-:W-:Y:S05]  /*65f0*/  ENDCOLLECTIVE ;  /* 0x000000000000791b */ /* 0x003fea0003800000 */
.L_x_23081:
[----:B------:R-:W-:Y:S05]  /*6600*/  BRA `(.L_x_23082) ;  /* 0xffffffc000a07947 */ /* 0x000fea000383ffff */
        .weak           $__internal_455_$__cuda_sm3x_div_rn_noftz_f32_slowpath
        .type           $__internal_455_$__cuda_sm3x_div_rn_noftz_f32_slowpath,@function
        .size           $__internal_455_$__cuda_sm3x_div_rn_noftz_f32_slowpath,(.L_x_25907 - $__internal_455_$__cuda_sm3x_div_rn_noftz_f32_slowpath)
$__internal_455_$__cuda_sm3x_div_rn_noftz_f32_slowpath:
        /* <DEDUP_REMOVED lines=34> */
.L_x_23084:
        /* <DEDUP_REMOVED lines=51> */
.L_x_23091:
[----:B------:R-:W-:-:S04]  /*6b60*/  LOP3.LUT R5, R5, 0x80000000, RZ, 0xc0, !PT ;  /* 0x8000000005057812 */ /* 0x000fc800078ec0ff */
[----:B------:R-:W-:Y:S01]  /*6b70*/  LOP3.LUT R5, R5, 0x7f800000, RZ, 0xfc, !PT ;  /* 0x7f80000005057812 */ /* 0x000fe200078efcff */
[----:B------:R-:W-:Y:S06]  /*6b80*/  BRA `(.L_x_23092) ;  /* 0x0000000000047947 */ /* 0x000fec0003800000 */
.L_x_23090:
[----:B------:R-:W-:-:S07]  /*6b90*/  LEA R5, R53, R5, 0x17 ;  /* 0x0000000535057211 */ /* 0x000fce00078eb8ff */
.L_x_23092:
[----:B------:R-:W-:Y:S05]  /*6ba0*/  BSYNC.RECONVERGENT B1 ;  /* 0x0000000000017941 */ /* 0x000fea0003800200 */
.L_x_23089:
[----:B------:R-:W-:Y:S05]  /*6bb0*/  BRA `(.L_x_23093) ;  /* 0x0000000000207947 */ /* 0x000fea0003800000 */
.L_x_23088:
[----:B------:R-:W-:-:S04]  /*6bc0*/  LOP3.LUT R5, R12, 0x80000000, R5, 0x48, !PT ;  /* 0x800000000c057812 */ /* 0x000fc800078e4805 */
[----:B------:R-:W-:Y:S01]  /*6bd0*/  LOP3.LUT R5, R5, 0x7f800000, RZ, 0xfc, !PT ;  /* 0x7f80000005057812 */ /* 0x000fe200078efcff */
[----:B------:R-:W-:Y:S06]  /*6be0*/  BRA `(.L_x_23093) ;  /* 0x0000000000147947 */ /* 0x000fec0003800000 */
.L_x_23087:
[----:B------:R-:W-:Y:S01]  /*6bf0*/  LOP3.LUT R5, R12, 0x80000000, R5, 0x48, !PT ;  /* 0x800000000c057812 */ /* 0x000fe200078e4805 */
[----:B------:R-:W-:Y:S06]  /*6c00*/  BRA `(.L_x_23093) ;  /* 0x00000000000c7947 */ /* 0x000fec0003800000 */
.L_x_23086:
[----:B------:R-:W0:Y:S01]  /*6c10*/  MUFU.RSQ R5, -QNAN ;  /* 0xffc0000000057908 */ /* 0x000e220000001400 */
[----:B------:R-:W-:Y:S05]  /*6c20*/  BRA `(.L_x_23093) ;  /* 0x0000000000047947 */ /* 0x000fea0003800000 */
.L_x_23085:
[----:B------:R-:W-:-:S07]  /*6c30*/  FADD.FTZ R5, R5, R12 ;  /* 0x0000000c05057221 */ /* 0x000fce0000010000 */
.L_x_23093:
[----:B------:R-:W-:Y:S05]  /*6c40*/  BSYNC.RECONVERGENT B0 ;  /* 0x0000000000007941 */ /* 0x000fea0003800200 */
.L_x_23083:
[----:B------:R-:W-:Y:S01]  /*6c50*/  HFMA2 R13, -RZ, RZ, 0, 0 ;  /* 0x00000000ff0d7431 */ /* 0x000fe200000001ff */
[----:B------:R-:W-:-:S04]  /*6c60*/  MOV R12, R47 ;  /* 0x0000002f000c7202 */ /* 0x000fc80000000f00 */
[----:B0-----:R-:W-:Y:S05]  /*6c70*/  RET.REL.NODEC R12 `(_Z15SoftmaxWarpImplI10DirectLoadIffE11DirectStoreIffEfLi2ELi26ELi32ELi1ELb1EL9Algorithm0EEvT_T0_ll) ;  /* 0xffffff900ce07950 */ /* 0x001fea0003c3ffff */
.L_x_23094:
        /* <DEDUP_REMOVED lines=16> */
.L_x_25907:


//--------------------- .text._Z15SoftmaxWarpImplI10DirectLoadIffE11DirectStoreIffEfLi2ELi26ELi32ELi1ELb0EL9Algorithm0EEvT_T0_ll --------------------------
	.section	.text._Z15SoftmaxWarpImplI10DirectLoadIffE11DirectStoreIffEfLi2ELi26ELi32ELi1ELb0EL9Algorithm0EEvT_T0_ll,"ax",@progbits
	.align	128
        .global         _Z15SoftmaxWarpImplI10DirectLoadIffE11DirectStoreIffEfLi2ELi26ELi32ELi1ELb0EL9Algorithm0EEvT_T0_ll
        .type           _Z15SoftmaxWarpImplI10DirectLoadIffE11DirectStoreIffEfLi2ELi26ELi32ELi1ELb0EL9Algorithm0EEvT_T0_ll,@function
        .size           _Z15SoftmaxWarpImplI10DirectLoadIffE11DirectStoreIffEfLi2ELi26ELi32ELi1ELb0EL9Algorithm0EEvT_T0_ll,(.L_x_25908 - _Z15SoftmaxWarpImplI10DirectLoadIffE11DirectStoreIffEfLi2ELi26ELi32ELi1ELb0EL9Algorithm0EEvT_T0_ll)
        .other          _Z15SoftmaxWarpImplI10DirectLoadIffE11DirectStoreIffEfLi2ELi26ELi32ELi1ELb0EL9Algorithm0EEvT_T0_ll,@"STO_CUDA_ENTRY STV_DEFAULT"
_Z15SoftmaxWarpImplI10DirectLoadIffE11DirectStoreIffEfLi2ELi26ELi32ELi1ELb0EL9Algorithm0EEvT_T0_ll:
.text._Z15SoftmaxWarpImplI10DirectLoadIffE11DirectStoreIffEfLi2ELi26ELi32ELi1ELb0EL9Algorithm0EEvT_T0_ll:
        /* <DEDUP_REMOVED lines=24> */
.L_x_23095:
        /* <DEDUP_REMOVED lines=14> */
.L_x_23149:
        /* <DEDUP_REMOVED lines=16> */
[C---:B------:R-:W-:Y:S02]  /*0360*/  IADD3 R18, P3, PT, R2.reuse, 0x80, RZ ;  /* 0x0000008002127810 */ /* 0x040fe40007f7e0ff */
[-C--:B------:R-:W-:Y:S02]  /*0370*/  IADD3.X R23, PT, PT, RZ, R29.reuse, RZ, P1, !PT ;  /* 0x0000001dff177210 */ /* 0x080fe40000ffe4ff */
[-C--:B------:R-:W-:Y:S02]  /*0380*/  IADD3.X R13, PT, PT, RZ, R29.reuse, RZ, P0, !PT ;  /* 0x0000001dff0d7210 */ /* 0x080fe400007fe4ff */
[----:B------:R-:W-:Y:S02]  /*0390*/  IADD3 R44, P1, PT, R2, 0x280, RZ ;  /* 0x00000280022c7810 */ /* 0x000fe40007f3e0ff */
[----:B------:R-:W-:Y:S02]  /*03a0*/  LEA.HI R28, P0, R29, R2, RZ, 0x1 ;  /* 0x000000021d1c7211 */ /* 0x000fe400078108ff */
[----:B------:R-:W-:-:S02]  /*03b0*/  IADD3.X R15, PT, PT, RZ, R29, RZ, P4, !PT ;  /* 0x0000001dff0f7210 */ /* 0x000fc400027fe4ff */
[-C--:B------:R-:W-:Y:S02]  /*03c0*/  IADD3.X R19, PT, PT, RZ, R29.reuse, RZ, P5, !PT ;  /* 0x0000001dff137210 */ /* 0x080fe40002ffe4ff */
[C---:B------:R-:W-:Y:S02]  /*03d0*/  IADD3 R5, P5, PT, R2.reuse, 0x300, RZ ;  /* 0x0000030002057810 */ /* 0x040fe40007fbe0ff */
[-C--:B------:R-:W-:Y:S02]  /*03e0*/  IADD3.X R27, PT, PT, RZ, R29.reuse, RZ, P3, !PT ;  /* 0x0000001dff1b7210 */ /* 0x080fe40001ffe4ff */
[----:B------:R-:W-:Y:S02]  /*03f0*/  IADD3 R25, P3, PT, R2, 0x240, RZ ;  /* 0x0000024002197810 */ /* 0x000fe40007f7e0ff */
[-C--:B------:R-:W-:Y:S02]  /*0400*/  IADD3.X R7, PT, PT, RZ, R29.reuse, RZ, P0, !PT ;  /* 0x0000001dff077210 */ /* 0x080fe400007fe4ff */
[----:B------:R-:W-:-:S02]  /*0410*/  IADD3.X R3, PT, PT, RZ, R29, RZ, P1, !PT ;  /* 0x0000001dff037210 */ /* 0x000fc40000ffe4ff */
[C---:B------:R-:W-:Y:S02]  /*0420*/  IADD3 R20, P2, PT, R2.reuse, 0x1c0, RZ ;  /* 0x000001c002147810 */ /* 0x040fe40007f5e0ff */
[----:B------:R-:W-:Y:S02]  /*0430*/  LEA.HI R36, P1, R15, R36, RZ, 0x1 ;  /* 0x000000240f247211 */ /* 0x000fe400078308ff */
[-C--:B------:R-:W-:Y:S02]  /*0440*/  IADD3.X R0, PT, PT, RZ, R29.reuse, RZ, P5, !PT ;  /* 0x0000001dff007210 */ /* 0x080fe40002ffe4ff */
[----:B------:R-:W-:Y:S02]  /*0450*/  IADD3 R22, P6, PT, R2, 0x100, RZ ;  /* 0x0000010002167810 */ /* 0x000fe40007fde0ff */
[----:B------:R-:W-:Y:S02]  /*0460*/  LEA.HI R34, P5, R23, R34, RZ, 0x1 ;  /* 0x0000002217227211 */ /* 0x000fe400078b08ff */
[----:B------:R-:W-:-:S02]  /*0470*/  IADD3.X R6, PT, PT, RZ, R29, RZ, P3, !PT ;  /* 0x0000001dff067210 */ /* 0x000fc40001ffe4ff */
[C---:B------:R-:W-:Y:S02]  /*0480*/  SHF.L.U64.HI R7, R28.reuse, 0x2, R7 ;  /* 0x000000021c077819 */ /* 0x040fe40000010207 */
[----:B------:R-:W-:Y:S02]  /*0490*/  IADD3.X R17, PT, PT, RZ, R29, RZ, P2, !PT ;  /* 0x0000001dff117210 */ /* 0x000fe400017fe4ff */
[----:B------:R-:W-:Y:S02]  /*04a0*/  SHF.L.U32 R28, R28, 0x2, RZ ;  /* 0x000000021c1c7819 */ /* 0x000fe400000006ff */
[----:B------:R-:W-:Y:S02]  /*04b0*/  IADD3.X R15, PT, PT, RZ, R15, RZ, P1, !PT ;  /* 0x0000000fff0f7210 */ /* 0x000fe40000ffe4ff */
[----:B------:R-:W-:Y:S02]  /*04c0*/  LEA.HI R18, P2, R27, R18, RZ, 0x1 ;  /* 0x000000121b127211 */ /* 0x000fe400078508ff */
[----:B------:R-:W-:-:S02]  /*04d0*/  IADD3.X R21, PT, PT, RZ, R29, RZ, P6, !PT ;  /* 0x0000001dff157210 */ /* 0x000fc400037fe4ff */
[----:B------:R-:W-:Y:S02]  /*04e0*/  IADD3.X R23, PT, PT, RZ, R23, RZ, P5, !PT ;  /* 0x00000017ff177210 */ /* 0x000fe40002ffe4ff */
[----:B------:R-:W-:Y:S02]  /*04f0*/  IADD3 R9, P6, PT, R2, 0x2c0, RZ ;  /* 0x000002c002097810 */ /* 0x000fe40007fde0ff */
[----:B------:R-:W-:Y:S02]  /*0500*/  LEA.HI R26, P0, R13, R26, RZ, 0x1 ;  /* 0x0000001a0d1a7211 */ /* 0x000fe400078108ff */
[----:B------:R-:W-:Y:S02]  /*0510*/  LEA.HI R25, P5, R6, R25, RZ, 0x1 ;  /* 0x0000001906197211 */ /* 0x000fe400078b08ff */
[----:B------:R-:W-:Y:S02]  /*0520*/  IADD3 R42, P4, PT, R2, 0x200, RZ ;  /* 0x00000200022a7810 */ /* 0x000fe40007f9e0ff */
[----:B------:R-:W-:-:S02]  /*0530*/  LOP3.LUT R28, R28, 0xfffffff8, RZ, 0xc0, !PT ;  /* 0xfffffff81c1c7812 */ /* 0x000fc400078ec0ff */
[C---:B------:R-:W-:Y:S02]  /*0540*/  SHF.L.U64.HI R15, R36.reuse, 0x2, R15 ;  /* 0x00000002240f7819 */ /* 0x040fe4000001020f */
[----:B------:R-:W-:Y:S02]  /*0550*/  IADD3.X R27, PT, PT, RZ, R27, RZ, P2, !PT ;  /* 0x0000001bff1b7210 */ /* 0x000fe400017fe4ff */
[----:B------:R-:W-:Y:S02]  /*0560*/  SHF.L.U32 R36, R36, 0x2, RZ ;  /* 0x0000000224247819 */ /* 0x000fe400000006ff */
[----:B------:R-:W-:Y:S02]  /*0570*/  IADD3.X R2, PT, PT, RZ, R29, RZ, P6, !PT ;  /* 0x0000001dff027210 */ /* 0x000fe400037fe4ff */
[----:B------:R-:W-:Y:S02]  /*0580*/  IADD3.X R13, PT, PT, RZ, R13, RZ, P0, !PT ;  /* 0x0000000dff0d7210 */ /* 0x000fe400007fe4ff */
[----:B------:R-:W-:-:S02]  /*0590*/  IADD3.X R10, PT, PT, RZ, R6, RZ, P5, !PT ;  /* 0x00000006ff0a7210 */ /* 0x000fc40002ffe4ff */
[----:B------:R-:W-:Y:S02]  /*05a0*/  IADD3.X R11, PT, PT, RZ, R29, RZ, P4, !PT ;  /* 0x0000001dff0b7210 */ /* 0x000fe400027fe4ff */
[----:B------:R-:W-:Y:S02]  /*05b0*/  LEA.HI R16, P3, R19, R16, RZ, 0x1 ;  /* 0x0000001013107211 */ /* 0x000fe400078708ff */
[----:B------:R-:W-:Y:S02]  /*05c0*/  LEA.HI R14, P6, R0, R5, RZ, 0x1 ;  /* 0x00000005000e7211 */ /* 0x000fe400078d08ff */
[----:B------:R-:W-:Y:S02]  /*05d0*/  IADD3 R6, P0, PT, R28, UR36, RZ ;  /* 0x000000241c067c10 */ /* 0x000fe4000ff1e0ff */
[----:B------:R-:W-:Y:S02]  /*05e0*/  LEA.HI R22, P4, R21, R22, RZ, 0x1 ;  /* 0x0000001615167211 */ /* 0x000fe400078908ff */
[----:B------:R-:W-:-:S02]  /*05f0*/  SHF.L.U64.HI R5, R18, 0x2, R27 ;  /* 0x0000000212057819 */ /* 0x000fc4000001021b */
[----:B------:R-:W-:Y:S02]  /*0600*/  LOP3.LUT R36, R36, 0xfffffff8, RZ, 0xc0, !PT ;  /* 0xfffffff824247812 */ /* 0x000fe400078ec0ff */
[----:B------:R-:W-:Y:S02]  /*0610*/  SHF.L.U32 R18, R18, 0x2, RZ ;  /* 0x0000000212127819 */ /* 0x000fe400000006ff */
[----:B------:R-:W-:Y:S02]  /*0620*/  IADD3.X R19, PT, PT, RZ, R19, RZ, P3, !PT ;  /* 0x00000013ff137210 */ /* 0x000fe40001ffe4ff */
[----:B------:R-:W-:Y:S02]  /*0630*/  SHF.L.U64.HI R4, R34, 0x2, R23 ;  /* 0x0000000222047819 */ /* 0x000fe40000010217 */
[----:B------:R-:W-:Y:S02]  /*0640*/  IADD3.X R7, PT, PT, R7, UR37, RZ, P0, !PT ;  /* 0x0000002507077c10 */ /* 0x000fe400087fe4ff */
[----:B------:R-:W-:-:S02]  /*0650*/  LEA.HI R20, P1, R17, R20, RZ, 0x1 ;  /* 0x0000001411147211 */ /* 0x000fc400078308ff */
[----:B------:R-:W-:Y:S02]  /*0660*/  IADD3.X R21, PT, PT, RZ, R21, RZ, P4, !PT ;  /* 0x00000015ff157210 */ /* 0x000fe400027fe4ff */
[----:B------:R-:W-:Y:S01]  /*0670*/  LEA.HI R24, P3, R2, R9, RZ, 0x1 ;  /* 0x0000000902187211 */ /* 0x000fe200078708ff */
[----:B------:R-:W2:Y:S01]  /*0680*/  LDG.E.64 R6, desc[UR4][R6.64] ;  /* 0x0000000406067981 */ /* 0x000ea2000c1e1b00 */
[----:B------:R-:W-:Y:S02]  /*0690*/  SHF.L.U32 R34, R34, 0x2, RZ ;  /* 0x0000000222227819 */ /* 0x000fe400000006ff */
[----:B------:R-:W-:Y:S02]  /*06a0*/  IADD3 R36, P0, PT, R36, UR36, RZ ;  /* 0x0000002424247c10 */ /* 0x000fe4000ff1e0ff */
[----:B------:R-:W-:Y:S02]  /*06b0*/  LOP3.LUT R18, R18, 0xfffffff8, RZ, 0xc0, !PT ;  /* 0xfffffff812127812 */ /* 0x000fe400078ec0ff */
[----:B------:R-:W-:-:S02]  /*06c0*/  SHF.L.U64.HI R8, R16, 0x2, R19 ;  /* 0x0000000210087819 */ /* 0x000fc40000010213 */
[----:B------:R-:W-:Y:S02]  /*06d0*/  SHF.L.U64.HI R9, R22, 0x2, R21 ;  /* 0x0000000216097819 */ /* 0x000fe40000010215 */
[----:B------:R-:W-:Y:S02]  /*06e0*/  IADD3.X R17, PT, PT, RZ, R17, RZ, P1, !PT ;  /* 0x00000011ff117210 */ /* 0x000fe40000ffe4ff */
[----:B------:R-:W-:Y:S02]  /*06f0*/  IADD3.X R19, PT, PT, RZ, R2, RZ, P3, !PT ;  /* 0x00000002ff137210 */ /* 0x000fe40001ffe4ff */
[----:B------:R-:W-:Y:S02]  /*0700*/  LOP3.LUT R34, R34, 0xfffffff8, RZ, 0xc0, !PT ;  /* 0xfffffff822227812 */ /* 0x000fe400078ec0ff */
[----:B------:R-:W-:Y:S02]  /*0710*/  IADD3.X R37, PT, PT, R15, UR37, RZ, P0, !PT ;  /* 0x000000250f257c10 */ /* 0x000fe400087fe4ff */
[----:B------:R-:W-:-:S02]  /*0720*/  R2UR UR10, R32 ;  /* 0x00000000200a72ca */ /* 0x000fc400000e0000 */
[----:B------:R-:W-:Y:S02]  /*0730*/  R2UR UR11, R33 ;  /* 0x00000000210b72ca */ /* 0x000fe400000e0000 */
[----:B------:R-:W-:Y:S01]  /*0740*/  SHF.L.U32 R22, R22, 0x2, RZ ;  /* 0x0000000216167819 */ /* 0x000fe200000006ff */
[----:B------:R-:W3:Y:S01]  /*0750*/  LDG.E.64 R36, desc[UR6][R36.64] ;  /* 0x0000000624247981 */ /* 0x000ee2000c1e1b00 */
[----:B------:R-:W-:Y:S02]  /*0760*/  IADD3 R18, P1, PT, R18, UR36, RZ ;  /* 0x0000002412127c10 */ /* 0x000fe4000ff3e0ff */
[----:B------:R-:W-:Y:S02]  /*0770*/  SHF.L.U32 R16, R16, 0x2, RZ ;  /* 0x0000000210107819 */ /* 0x000fe400000006ff */
[----:B------:R-:W-:Y:S02]  /*0780*/  SHF.L.U64.HI R2, R24, 0x2, R19 ;  /* 0x0000000218027819 */ /* 0x000fe40000010213 */
[----:B------:R-:W-:-:S02]  /*0790*/  IADD3 R34, P0, PT, R34, UR36, RZ ;  /* 0x0000002422227c10 */ /* 0x000fc4000ff1e0ff */
[----:B------:R-:W-:Y:S02]  /*07a0*/  R2UR UR12, R32 ;  /* 0x00000000200c72ca */ /* 0x000fe400000e0000 */
[----:B------:R-:W-:Y:S02]  /*07b0*/  R2UR UR13, R33 ;  /* 0x00000000210d72ca */ /* 0x000fe400000e0000 */
[----:B------:R-:W-:Y:S02]  /*07c0*/  LOP3.LUT R22, R22, 0xfffffff8, RZ, 0xc0, !PT ;  /* 0xfffffff816167812 */ /* 0x000fe400078ec0ff */
[----:B------:R-:W-:Y:S02]  /*07d0*/  IADD3.X R19, PT, PT, R5, UR37, RZ, P1, !PT ;  /* 0x0000002505137c10 */ /* 0x000fe40008ffe4ff */
[----:B------:R-:W-:Y:S02]  /*07e0*/  LEA.HI R42, P2, R11, R42, RZ, 0x1 ;  /* 0x0000002a0b2a7211 */ /* 0x000fe400078508ff */
[----:B------:R-:W-:-:S02]  /*07f0*/  SHF.L.U64.HI R13, R26, 0x2, R13 ;  /* 0x000000021a0d7819 */ /* 0x000fc4000001020d */
[----:B------:R-:W-:Y:S02]  /*0800*/  LOP3.LUT R16, R16, 0xfffffff8, RZ, 0xc0, !PT ;  /* 0xfffffff810107812 */ /* 0x000fe400078ec0ff */
[----:B------:R-:W-:Y:S02]  /*0810*/  IADD3.X R35, PT, PT, R4, UR37, RZ, P0, !PT ;  /* 0x0000002504237c10 */ /* 0x000fe400087fe4ff */
[----:B------:R-:W-:Y:S01]  /*0820*/  R2UR UR14, R32 ;  /* 0x00000000200e72ca */ /* 0x000fe200000e0000 */
[----:B------:R-:W4:Y:S01]  /*0830*/  LDG.E.64 R4, desc[UR8][R18.64] ;  /* 0x0000000812047981 */ /* 0x000f22000c1e1b00 */
[----:B------:R-:W-:Y:S02]  /*0840*/  R2UR UR15, R33 ;  /* 0x00000000210f72ca */ /* 0x000fe400000e0000 */
[----:B------:R-:W-:Y:S01]  /*0850*/  SHF.L.U32 R26, R26, 0x2, RZ ;  /* 0x000000021a1a7819 */ /* 0x000fe200000006ff */
[----:B------:R-:W5:Y:S01]  /*0860*/  LDG.E.64 R34, desc[UR10][R34.64] ;  /* 0x0000000a22227981 */ /* 0x000f62000c1e1b00 */
[----:B------:R-:W-:-:S02]  /*0870*/  IADD3 R22, P1, PT, R22, UR36, RZ ;  /* 0x0000002416167c10 */ /* 0x000fc4000ff3e0ff */
[C---:B------:R-:W-:Y:S02]  /*0880*/  SHF.L.U64.HI R12, R20.reuse, 0x2, R17 ;  /* 0x00000002140c7819 */ /* 0x040fe40000010211 */
[----:B------:R-:W-:Y:S02]  /*0890*/  IADD3.X R17, PT, PT, RZ, R0, RZ, P6, !PT ;  /* 0x00000000ff117210 */ /* 0x000fe400037fe4ff */
[----:B------:R-:W-:Y:S02]  /*08a0*/  IADD3.X R11, PT, PT, RZ, R11, RZ, P2, !PT ;  /* 0x0000000bff0b7210 */ /* 0x000fe400017fe4ff */
[----:B------:R-:W-:Y:S02]  /*08b0*/  SHF.L.U32 R20, R20, 0x2, RZ ;  /* 0x0000000214147819 */ /* 0x000fe400000006ff */
[----:B------:R-:W-:Y:S02]  /*08c0*/  IADD3 R16, P0, PT, R16, UR36, RZ ;  /* 0x0000002410107c10 */ /* 0x000fe4000ff1e0ff */
[----:B------:R-:W-:-:S02]  /*08d0*/  R2UR UR16, R32 ;  /* 0x00000000201072ca */ /* 0x000fc400000e0000 */
[----:B------:R-:W-:Y:S02]  /*08e0*/  R2UR UR17, R33 ;  /* 0x00000000211172ca */ /* 0x000fe400000e0000 */
[----:B------:R-:W-:Y:S02]  /*08f0*/  LOP3.LUT R26, R26, 0xfffffff8, RZ, 0xc0, !PT ;  /* 0xfffffff81a1a7812 */ /* 0x000fe400078ec0ff */
[----:B------:R-:W-:Y:S02]  /*0900*/  IADD3.X R23, PT, PT, R9, UR37, RZ, P1, !PT ;  /* 0x0000002509177c10 */ /* 0x000fe40008ffe4ff */
[----:B------:R-:W-:Y:S02]  /*0910*/  SHF.L.U64.HI R0, R14, 0x2, R17 ;  /* 0x000000020e007819 */ /* 0x000fe40000010211 */
[----:B------:R-:W-:Y:S02]  /*0920*/  LEA.HI R44, P4, R3, R44, RZ, 0x1 ;  /* 0x0000002c032c7211 */ /* 0x000fe400078908ff */
[----:B------:R-:W-:-:S02]  /*0930*/  SHF.L.U64.HI R11, R42, 0x2, R11 ;  /* 0x000000022a0b7819 */ /* 0x000fc4000001020b */
[----:B------:R-:W-:Y:S02]  /*0940*/  LOP3.LUT R20, R20, 0xfffffff8, RZ, 0xc0, !PT ;  /* 0xfffffff814147812 */ /* 0x000fe400078ec0ff */
[----:B------:R-:W-:Y:S02]  /*0950*/  IADD3.X R17, PT, PT, R8, UR37, RZ, P0, !PT ;  /* 0x0000002508117c10 */ /* 0x000fe400087fe4ff */
[----:B------:R-:W-:Y:S01]  /*0960*/  R2UR UR18, R32 ;  /* 0x00000000201272ca */ /* 0x000fe200000e0000 */
[----:B------:R-:W5:Y:S01]  /*0970*/  LDG.E.64 R8, desc[UR12][R22.64] ;  /* 0x0000000c16087981 */ /* 0x000f62000c1e1b00 */
[----:B------:R-:W-:Y:S02]  /*0980*/  R2UR UR19, R33 ;  /* 0x00000000211372ca */ /* 0x000fe400000e0000 */
[----:B------:R-:W-:Y:S01]  /*0990*/  SHF.L.U32 R42, R42, 0x2, RZ ;  /* 0x000000022a2a7819 */ /* 0x000fe200000006ff */
[----:B------:R-:W5:Y:S01]  /*09a0*/  LDG.E.64 R16, desc[UR14][R16.64] ;  /* 0x0000000e10107981 */ /* 0x000f62000c1e1b00 */
[----:B------:R-:W-:-:S02]  /*09b0*/  IADD3 R26, P1, PT, R26, UR36, RZ ;  /* 0x000000241a1a7c10 */ /* 0x000fc4000ff3e0ff */
[----:B------:R-:W-:Y:S02]  /*09c0*/  IADD3.X R3, PT, PT, RZ, R3, RZ, P4, !PT ;  /* 0x00000003ff037210 */ /* 0x000fe400027fe4ff */
[----:B------:R-:W-:Y:S02]  /*09d0*/  SHF.L.U64.HI R10, R25, 0x2, R10 ;  /* 0x00000002190a7819 */ /* 0x000fe4000001020a */
[----:B------:R-:W-:Y:S02]  /*09e0*/  IADD3 R20, P0, PT, R20, UR36, RZ ;  /* 0x0000002414147c10 */ /* 0x000fe4000ff1e0ff */
[----:B------:R-:W-:Y:S02]  /*09f0*/  R2UR UR20, R32 ;  /* 0x00000000201472ca */ /* 0x000fe400000e0000 */
[----:B------:R-:W-:Y:S02]  /*0a00*/  R2UR UR21, R33 ;  /* 0x00000000211572ca */ /* 0x000fe400000e0000 */
[----:B------:R-:W-:-:S02]  /*0a10*/  SHF.L.U32 R25, R25, 0x2, RZ ;  /* 0x0000000219197819 */ /* 0x000fc400000006ff */
[----:B------:R-:W-:Y:S02]  /*0a20*/  LOP3.LUT R42, R42, 0xfffffff8, RZ, 0xc0, !PT ;  /* 0xfffffff82a2a7812 */ /* 0x000fe400078ec0ff */
[----:B------:R-:W-:Y:S02]  /*0a30*/  IADD3.X R27, PT, PT, R13, UR37, RZ, P1, !PT ;  /* 0x000000250d1b7c10 */ /* 0x000fe40008ffe4ff */
[----:B------:R-:W-:Y:S02]  /*0a40*/  SHF.L.U64.HI R3, R44, 0x2, R3 ;  /* 0x000000022c037819 */ /* 0x000fe40000010203 */
[----:B------:R-:W-:Y:S01]  /*0a50*/  IADD3.X R21, PT, PT, R12, UR37, RZ, P0, !PT ;  /* 0x000000250c157c10 */ /* 0x000fe200087fe4ff */
[----:B------:R-:W5:Y:S01]  /*0a60*/  LDG.E.64 R18, desc[UR16][R26.64] ;  /* 0x000000101a127981 */ /* 0x000f62000c1e1b00 */
[----:B------:R-:W-:Y:S02]  /*0a70*/  R2UR UR22, R32 ;  /* 0x00000000201672ca */ /* 0x000fe400000e0000 */
[----:B------:R-:W-:-:S02]  /*0a80*/  R2UR UR23, R33 ;  /* 0x00000000211772ca */ /* 0x000fc400000e0000 */
[----:B------:R-:W-:Y:S01]  /*0a90*/  SHF.L.U32 R44, R44, 0x2, RZ ;  /* 0x000000022c2c7819 */ /* 0x000fe200000006ff */
[----:B------:R-:W5:Y:S01]  /*0aa0*/  LDG.E.64 R20, desc[UR18][R20.64] ;  /* 0x0000001214147981 */ /* 0x000f62000c1e1b00 */
[----:B------:R-:W-:Y:S02]  /*0ab0*/  LOP3.LUT R25, R25, 0xfffffff8, RZ, 0xc0, !PT ;  /* 0xfffffff819197812 */ /* 0x000fe400078ec0ff */
[----:B------:R-:W-:Y:S02]  /*0ac0*/  IADD3 R42, P1, PT, R42, UR36, RZ ;  /* 0x000000242a2a7c10 */ /* 0x000fe4000ff3e0ff */
[----:B------:R-:W-:Y:S02]  /*0ad0*/  SHF.L.U32 R24, R24, 0x2, RZ ;  /* 0x0000000218187819 */ /* 0x000fe400000006ff */
[----:B------:R-:W-:Y:S02]  /*0ae0*/  R2UR UR24, R32 ;  /* 0x00000000201872ca */ /* 0x000fe400000e0000 */
[----:B------:R-:W-:-:S02]  /*0af0*/  R2UR UR25, R33 ;  /* 0x00000000211972ca */ /* 0x000fc400000e0000 */
[----:B------:R-:W-:Y:S02]  /*0b00*/  LOP3.LUT R44, R44, 0xfffffff8, RZ, 0xc0, !PT ;  /* 0xfffffff82c2c7812 */ /* 0x000fe400078ec0ff */
[----:B------:R-:W-:Y:S02]  /*0b10*/  IADD3 R12, P0, PT, R25, UR36, RZ ;  /* 0x00000024190c7c10 */ /* 0x000fe4000ff1e0ff */
[----:B------:R-:W-:Y:S02]  /*0b20*/  IADD3.X R43, PT, PT, R11, UR37, RZ, P1, !PT ;  /* 0x000000250b2b7c10 */ /* 0x000fe40008ffe4ff */
[----:B------:R-:W-:Y:S02]  /*0b30*/  SHF.L.U32 R14, R14, 0x2, RZ ;  /* 0x000000020e0e7819 */ /* 0x000fe400000006ff */
[----:B------:R-:W-:Y:S01]  /*0b40*/  LOP3.LUT R24, R24, 0xfffffff8, RZ, 0xc0, !PT ;  /* 0xfffffff818187812 */ /* 0x000fe200078ec0ff */
[----:B------:R-:W5:Y:S01]  /*0b50*/  LDG.E.64 R22, desc[UR20][R42.64] ;  /* 0x000000142a167981 */ /* 0x000f62000c1e1b00 */
[----:B------:R-:W-:-:S02]  /*0b60*/  R2UR UR26, R32 ;  /* 0x00000000201a72ca */ /* 0x000fc400000e0000 */
[C---:B------:R-:W-:Y:S02]  /*0b70*/  R2UR UR27, R33.reuse ;  /* 0x00000000211b72ca */ /* 0x040fe400000e0000 */
[----:B------:R-:W-:Y:S02]  /*0b80*/  IADD3 R44, P1, PT, R44, UR36, RZ ;  /* 0x000000242c2c7c10 */ /* 0x000fe4000ff3e0ff */
[----:B------:R-:W-:Y:S02]  /*0b90*/  IADD3.X R13, PT, PT, R10, UR37, RZ, P0, !PT ;  /* 0x000000250a0d7c10 */ /* 0x000fe400087fe4ff */
[----:B------:R-:W-:Y:S02]  /*0ba0*/  LOP3.LUT R14, R14, 0xfffffff8, RZ, 0xc0, !PT ;  /* 0xfffffff80e0e7812 */ /* 0x000fe400078ec0ff */
[----:B------:R-:W-:Y:S02]  /*0bb0*/  IADD3 R28, P0, PT, R24, UR36, RZ ;  /* 0x00000024181c7c10 */ /* 0x000fe4000ff1e0ff */
[----:B------:R-:W-:Y:S01]  /*0bc0*/  R2UR UR28, R32 ;  /* 0x00000000201c72ca */ /* 0x000fe200000e0000 */
[----:B------:R-:W5:Y:S01]  /*0bd0*/  LDG.E.64 R24, desc[UR22][R12.64] ;  /* 0x000000160c187981 */ /* 0x000f62000c1e1b00 */
        /* <DEDUP_REMOVED lines=46> */
[-C--:B------:R-:W-:Y:S01]  /*0ec0*/  FFMA.SAT R25, R67, R0.reuse, 0.5 ;  /* 0x3f00000043197423 */ /* 0x080fe20000002000 */
[----:B------:R-:W-:Y:S01]  /*0ed0*/  FADD R6, R4, -12583039 ;  /* 0xcb40007f04067421 */ /* 0x000fe20000000000 */
[--C-:B------:R-:W-:Y:S01]  /*0ee0*/  FADD R59, R5, -R14.reuse ;  /* 0x8000000e053b7221 */ /* 0x100fe20000000000 */
[--C-:B------:R-:W-:Y:S01]  /*0ef0*/  FADD R65, R36, -R14.reuse ;  /* 0x8000000e24417221 */ /* 0x100fe20000000000 */
[----:B------:R-:W-:Y:S01]  /*0f00*/  FADD R55, R35, -R14 ;  /* 0x8000000e23377221 */ /* 0x000fe20000000000 */
[----:B------:R-:W-:Y:S01]  /*0f10*/  FFMA R6, R69, 1.4426950216293334961, -R6 ;  /* 0x3fb8aa3b45067823 */ /* 0x000fe20000000806 */
[--C-:B------:R-:W-:Y:S01]  /*0f20*/  FADD R51, R9, -R14.reuse ;  /* 0x8000000e09337221 */ /* 0x100fe20000000000 */
[----:B------:R-:W-:Y:S01]  /*0f30*/  FFMA.SAT R23, R65, R0, 0.5 ;  /* 0x3f00000041177423 */ /* 0x000fe20000002000 */
[----:B------:R-:W-:Y:S01]  /*0f40*/  FADD R57, R34, -R14 ;  /* 0x8000000e22397221 */ /* 0x000fe20000000000 */
[----:B------:R-:W-:Y:S01]  /*0f50*/  FFMA R69, R69, 1.925963033500011079e-08, R6 ;  /* 0x32a5706045457823 */ /* 0x000fe20000000006 */
[----:B------:R-:W-:Y:S01]  /*0f60*/  FADD R6, R12, -12583039 ;  /* 0xcb40007f0c067421 */ /* 0x000fe20000000000 */
[--C-:B------:R-:W-:Y:S01]  /*0f70*/  FADD R49, R16, -R14.reuse ;  /* 0x8000000e10317221 */ /* 0x100fe20000000000 */
[--C-:B------:R-:W-:Y:S01]  /*0f80*/  FADD R17, R17, -R14.reuse ;  /* 0x8000000e11117221 */ /* 0x100fe20000000000 */
[----:B------:R-:W-:Y:S01]  /*0f90*/  FADD R37, R18, -R14 ;  /* 0x8000000e12257221 */ /* 0x000fe20000000000 */
[----:B------:R-:W-:Y:S01]  /*0fa0*/  FFMA R8, R63, 1.4426950216293334961, -R6 ;  /* 0x3fb8aa3b3f087823 */ /* 0x000fe20000000806 */
[----:B------:R-:W-:Y:S01]  /*0fb0*/  FFMA.RM R6, R25, R2, 12582913 ;  /* 0x4b40000119067423 */ /* 0x000fe20000004002 */
[----:B------:R-:W-:Y:S01]  /*0fc0*/  FFMA.SAT R25, R59, R0, 0.5 ;  /* 0x3f0000003b197423 */ /* 0x000fe20000002000 */
        /* <DEDUP_REMOVED lines=13> */
[----:B------:R-:W-:Y:S01]  /*10a0*/  FADD R47, R31, -R14 ;  /* 0x8000000e1f2f7221 */ /* 0x000fe20000000000 */
[-C--:B------:R-:W-:Y:S01]  /*10b0*/  FFMA.RM R10, R25, R2.reuse, 12582913 ;  /* 0x4b400001190a7423 */ /* 0x080fe20000004002 */
[----:B------:R-:W-:Y:S01]  /*10c0*/  FFMA.RM R14, R23, R2, 12582913 ;  /* 0x4b400001170e7423 */ /* 0x000fe20000004002 */
[----:B------:R-:W-:Y:S01]  /*10d0*/  FFMA R63, R63, 1.925963033500011079e-08, R8 ;  /* 0x32a570603f3f7823 */ /* 0x000fe20000000008 */
[----:B------:R-:W-:Y:S01]  /*10e0*/  FFMA.SAT R23, R61, R0, 0.5 ;  /* 0x3f0000003d177423 */ /* 0x000fe20000002000 */
[----:B------:R-:W-:Y:S01]  /*10f0*/  FADD R18, R10, -12583039 ;  /* 0xcb40007f0a127421 */ /* 0x000fe20000000000 */
[----:B------:R-:W-:Y:S01]  /*1100*/  FADD R8, R14, -12583039 ;  /* 0xcb40007f0e087421 */ /* 0x000fe20000000000 */
[----:B------:R-:W-:Y:S01]  /*1110*/  SHF.L.U32 R31, R4, 0x17, RZ ;  /* 0x00000017041f7819 */ /* 0x000fe200000006ff */
[----:B------:R-:W-:Y:S01]  /*1120*/  FFMA.RM R16, R23, R2, 12582913 ;  /* 0x4b40000117107423 */ /* 0x000fe20000004002 */
[----:B------:R-:W-:Y:S01]  /*1130*/  FFMA R18, R59, 1.4426950216293334961, -R18 ;  /* 0x3fb8aa3b3b127823 */ /* 0x000fe20000000812 */
[----:B------:R-:W-:Y:S01]  /*1140*/  FFMA R8, R65, 1.4426950216293334961, -R8 ;  /* 0x3fb8aa3b41087823 */ /* 0x000fe20000000808 */
[----:B------:R-:W-:Y:S01]  /*1150*/  FFMA.SAT R23, R57, R0, 0.5 ;  /* 0x3f00000039177423 */ /* 0x000fe20000002000 */
[----:B------:R-:W1:Y:S01]  /*1160*/  MUFU.EX2 R63, R63 ;  /* 0x0000003f003f7308 */ /* 0x000e620000000800 */
[----:B------:R-:W-:Y:S01]  /*1170*/  FFMA R59, R59, 1.925963033500011079e-08, R18 ;  /* 0x32a570603b3b7823 */ /* 0x000fe20000000012 */
[----:B------:R-:W-:Y:S01]  /*1180*/  FFMA R65, R65, 1.925963033500011079e-08, R8 ;  /* 0x32a5706041417823 */ /* 0x000fe20000000008 */
[----:B------:R-:W-:Y:S01]  /*1190*/  FADD R8, R16, -12583039 ;  /* 0xcb40007f10087421 */ /* 0x000fe20000000000 */
[----:B------:R-:W-:-:S02]  /*11a0*/  SHF.L.U32 R12, R12, 0x17, RZ ;  /* 0x000000170c0c7819 */ /* 0x000fc400000006ff */
[----:B------:R-:W-:Y:S01]  /*11b0*/  SHF.L.U32 R29, R14, 0x17, RZ ;  /* 0x000000170e1d7819 */ /* 0x000fe200000006ff */
[C---:B------:R-:W-:Y:S01]  /*11c0*/  FFMA R8, R61.reuse, 1.4426950216293334961, -R8 ;  /* 0x3fb8aa3b3d087823 */ /* 0x040fe20000000808 */
[----:B------:R-:W2:Y:S01]  /*11d0*/  MUFU.EX2 R18, R69 ;  /* 0x0000004500127308 */ /* 0x000ea20000000800 */
[----:B------:R-:W-:Y:S02]  /*11e0*/  SHF.L.U32 R6, R6, 0x17, RZ ;  /* 0x0000001706067819 */ /* 0x000fe400000006ff */
[----:B------:R-:W-:Y:S01]  /*11f0*/  FFMA R61, R61, 1.925963033500011079e-08, R8 ;  /* 0x32a570603d3d7823 */ /* 0x000fe20000000008 */
[----:B------:R-:W-:Y:S01]  /*1200*/  FFMA.RM R8, R23, R2, 12582913 ;  /* 0x4b40000117087423 */ /* 0x000fe20000004002 */
[----:B------:R-:W-:Y:S01]  /*1210*/  FFMA.SAT R23, R55, R0, 0.5 ;  /* 0x3f00000037177423 */ /* 0x000fe20000002000 */
[----:B------:R-:W-:Y:S02]  /*1220*/  SHF.L.U32 R27, R16, 0x17, RZ ;  /* 0x00000017101b7819 */ /* 0x000fe400000006ff */
[----:B------:R-:W3:Y:S01]  /*1230*/  MUFU.EX2 R67, R67 ;  /* 0x0000004300437308 */ /* 0x000ee20000000800 */
[----:B------:R-:W-:Y:S01]  /*1240*/  FFMA.RM R4, R23, R2, 12582913 ;  /* 0x4b40000117047423 */ /* 0x000fe20000004002 */
[----:B------:R-:W-:Y:S01]  /*1250*/  FFMA.SAT R23, R53, R0, 0.5 ;  /* 0x3f00000035177423 */ /* 0x000fe20000002000 */
[----:B-1----:R-:W-:Y:S01]  /*1260*/  FMUL R30, R12, R63 ;  /* 0x0000003f0c1e7220 */ /* 0x002fe20000400000 */
[----:B------:R-:W-:Y:S01]  /*1270*/  FADD R20, R8, -12583039 ;  /* 0xcb40007f08147421 */ /* 0x000fe20000000000 */
[----:B------:R-:W-:Y:S01]  /*1280*/  SHF.L.U32 R10, R10, 0x17, RZ ;  /* 0x000000170a0a7819 */ /* 0x000fe200000006ff */
[----:B------:R-:W-:Y:S01]  /*1290*/  FFMA.RM R12, R23, R2, 12582913 ;  /* 0x4b400001170c7423 */ /* 0x000fe20000004002 */
[----:B------:R-:W-:Y:S01]  /*12a0*/  FFMA.SAT R23, R51, R0, 0.5 ;  /* 0x3f00000033177423 */ /* 0x000fe20000002000 */
[----:B------:R-:W-:Y:S01]  /*12b0*/  FFMA R20, R57, 1.4426950216293334961, -R20 ;  /* 0x3fb8aa3b39147823 */ /* 0x000fe20000000814 */
[----:B--2---:R-:W-:Y:S01]  /*12c0*/  FMUL R31, R31, R18 ;  /* 0x000000121f1f7220 */ /* 0x004fe20000400000 */
[----:B------:R-:W-:Y:S01]  /*12d0*/  FADD R18, R4, -12583039 ;  /* 0xcb40007f04127421 */ /* 0x000fe20000000000 */
[----:B------:R-:W-:Y:S01]  /*12e0*/  FFMA.RM R14, R23, R2, 12582913 ;  /* 0x4b400001170e7423 */ /* 0x000fe20000004002 */
[----:B------:R-:W-:Y:S01]  /*12f0*/  FFMA R57, R57, 1.925963033500011079e-08, R20 ;  /* 0x32a5706039397823 */ /* 0x000fe20000000014 */
[----:B------:R-:W-:Y:S01]  /*1300*/  FADD R20, R12, -12583039 ;  /* 0xcb40007f0c147421 */ /* 0x000fe20000000000 */
[----:B------:R-:W-:Y:S01]  /*1310*/  FFMA R18, R55, 1.4426950216293334961, -R18 ;  /* 0x3fb8aa3b37127823 */ /* 0x000fe20000000812 */
[----:B------:R-:W-:Y:S01]  /*1320*/  FFMA.SAT R23, R49, R0, 0.5 ;  /* 0x3f00000031177423 */ /* 0x000fe20000002000 */
[----:B------:R-:W1:Y:S01]  /*1330*/  MUFU.EX2 R59, R59 ;  /* 0x0000003b003b7308 */ /* 0x000e620000000800 */
[----:B------:R-:W-:Y:S01]  /*1340*/  FFMA R20, R53, 1.4426950216293334961, -R20 ;  /* 0x3fb8aa3b35147823 */ /* 0x000fe20000000814 */
[----:B------:R-:W-:Y:S01]  /*1350*/  FFMA R55, R55, 1.925963033500011079e-08, R18 ;  /* 0x32a5706037377823 */ /* 0x000fe20000000012 */
[----:B---3--:R-:W-:Y:S01]  /*1360*/  FMUL R28, R6, R67 ;  /* 0x00000043061c7220 */ /* 0x008fe20000400000 */
[----:B------:R-:W-:Y:S01]  /*1370*/  FFMA.RM R6, R23, R2, 12582913 ;  /* 0x4b40000117067423 */ /* 0x000fe20000004002 */
[----:B------:R-:W-:Y:S01]  /*1380*/  FFMA.SAT R23, R17, R0, 0.5 ;  /* 0x3f00000011177423 */ /* 0x000fe20000002000 */
[----:B------:R-:W-:Y:S01]  /*1390*/  FFMA R53, R53, 1.925963033500011079e-08, R20 ;  /* 0x32a5706035357823 */ /* 0x000fe20000000014 */
[----:B------:R-:W-:Y:S01]  /*13a0*/  SHF.L.U32 R25, R8, 0x17, RZ ;  /* 0x0000001708197819 */ /* 0x000fe200000006ff */
[----:B------:R-:W2:Y:S01]  /*13b0*/  MUFU.EX2 R18, R65 ;  /* 0x0000004100127308 */ /* 0x000ea20000000800 */
[----:B------:R-:W-:Y:S01]  /*13c0*/  FADD R20, R6, -12583039 ;  /* 0xcb40007f06147421 */ /* 0x000fe20000000000 */
[----:B------:R-:W-:Y:S01]  /*13d0*/  FFMA.RM R16, R23, R2, 12582913 ;  /* 0x4b40000117107423 */ /* 0x000fe20000004002 */
[----:B------:R-:W-:-:S02]  /*13e0*/  SHF.L.U32 R4, R4, 0x17, RZ ;  /* 0x0000001704047819 */ /* 0x000fc400000006ff */
[C---:B------:R-:W-:Y:S01]  /*13f0*/  FFMA R20, R49.reuse, 1.4426950216293334961, -R20 ;  /* 0x3fb8aa3b31147823 */ /* 0x040fe20000000814 */
[----:B------:R-:W-:Y:S02]  /*1400*/  SHF.L.U32 R6, R6, 0x17, RZ ;  /* 0x0000001706067819 */ /* 0x000fe400000006ff */
[----:B------:R-:W3:Y:S01]  /*1410*/  MUFU.EX2 R55, R55 ;  /* 0x0000003700377308 */ /* 0x000ee20000000800 */
[----:B------:R-:W-:Y:S01]  /*1420*/  FFMA R49, R49, 1.925963033500011079e-08, R20 ;  /* 0x32a5706031317823 */ /* 0x000fe20000000014 */
[----:B-1----:R-:W-:Y:S01]  /*1430*/  FMUL R26, R10, R59 ;  /* 0x0000003b0a1a7220 */ /* 0x002fe20000400000 */
[----:B------:R-:W-:-:S05]  /*1440*/  SHF.L.U32 R12, R12, 0x17, RZ ;  /* 0x000000170c0c7819 */ /* 0x000fca00000006ff */
[----:B------:R-:W1:Y:S01]  /*1450*/  MUFU.EX2 R20, R57 ;  /* 0x0000003900147308 */ /* 0x000e620000000800 */
[----:B--2---:R-:W-:Y:S01]  /*1460*/  FMUL R29, R29, R18 ;  /* 0x000000121d1d7220 */ /* 0x004fe20000400000 */
[C---:B------:R-:W-:Y:S01]  /*1470*/  FADD R18, R14.reuse, -12583039 ;  /* 0xcb40007f0e127421 */ /* 0x040fe20000000000 */
[----:B------:R-:W-:-:S03]  /*1480*/  SHF.L.U32 R14, R14, 0x17, RZ ;  /* 0x000000170e0e7819 */ /* 0x000fc600000006ff */
[C---:B------:R-:W-:Y:S02]  /*1490*/  FFMA R18, R51.reuse, 1.4426950216293334961, -R18 ;  /* 0x3fb8aa3b33127823 */ /* 0x040fe40000000812 */
[----:B------:R-:W-:Y:S01]  /*14a0*/  MUFU.EX2 R49, R49 ;  /* 0x0000003100317308 */ /* 0x000fe20000000800 */
[----:B---3--:R-:W-:Y:S01]  /*14b0*/  FMUL R24, R4, R55 ;  /* 0x0000003704187220 */ /* 0x008fe20000400000 */
[----:B------:R-:W-:-:S06]  /*14c0*/  FFMA R51, R51, 1.925963033500011079e-08, R18 ;  /* 0x32a5706033337823 */ /* 0x000fcc0000000012 */
[----:B------:R-:W2:Y:S01]  /*14d0*/  MUFU.EX2 R18, R61 ;  /* 0x0000003d00127308 */ /* 0x000ea20000000800 */
[----:B-1----:R-:W-:-:S07]  /*14e0*/  FMUL R25, R25, R20 ;  /* 0x0000001419197220 */ /* 0x002fce0000400000 */
[----:B------:R-:W-:Y:S08]  /*14f0*/  MUFU.EX2 R51, R51 ;  /* 0x0000003300337308 */ /* 0x000ff00000000800 */
[----:B------:R-:W1:Y:S01]  /*1500*/  MUFU.EX2 R53, R53 ;  /* 0x0000003500357308 */ /* 0x000e620000000800 */
[----:B--2---:R-:W-:Y:S01]  /*1510*/  FMUL R27, R27, R18 ;  /* 0x000000121b1b7220 */ /* 0x004fe20000400000 */
[C---:B------:R-:W-:Y:S01]  /*1520*/  FADD R18, R16.reuse, -12583039 ;  /* 0xcb40007f10127421 */ /* 0x040fe20000000000 */
[----:B------:R-:W-:-:S03]  /*1530*/  SHF.L.U32 R16, R16, 0x17, RZ ;  /* 0x0000001710107819 */ /* 0x000fc600000006ff */
[----:B------:R-:W-:-:S04]  /*1540*/  FFMA R18, R17, 1.4426950216293334961, -R18 ;  /* 0x3fb8aa3b11127823 */ /* 0x000fc80000000812 */
[----:B------:R-:W-:Y:S01]  /*1550*/  FFMA R18, R17, 1.925963033500011079e-08, R18 ;  /* 0x32a5706011127823 */ /* 0x000fe20000000012 */
[----:B------:R-:W-:-:S04]  /*1560*/  FFMA.SAT R17, R37, R0, 0.5 ;  /* 0x3f00000025117423 */ /* 0x000fc80000002000 */
[----:B------:R-:W-:Y:S01]  /*1570*/  FFMA.RM R10, R17, R2, 12582913 ;  /* 0x4b400001110a7423 */ /* 0x000fe20000004002 */
[----:B------:R-:W-:Y:S01]  /*1580*/  FFMA.SAT R17, R19, R0, 0.5 ;  /* 0x3f00000013117423 */ /* 0x000fe20000002000 */
[----:B-1----:R-:W-:Y:S02]  /*1590*/  FMUL R23, R12, R53 ;  /* 0x000000350c177220 */ /* 0x002fe40000400000 */
[C---:B------:R-:W-:Y:S01]  /*15a0*/  FADD R22, R10.reuse, -12583039 ;  /* 0xcb40007f0a167421 */ /* 0x040fe20000000000 */
[----:B------:R-:W-:Y:S01]  /*15b0*/  FFMA.RM R8, R17, R2, 12582913 ;  /* 0x4b40000111087423 */ /* 0x000fe20000004002 */
[----:B------:R-:W-:Y:S01]  /*15c0*/  FFMA.SAT R17, R43, R0, 0.5 ;  /* 0x3f0000002b117423 */ /* 0x000fe20000002000 */
[----:B------:R-:W-:Y:S01]  /*15d0*/  SHF.L.U32 R10, R10, 0x17, RZ ;  /* 0x000000170a0a7819 */ /* 0x000fe200000006ff */
[----:B------:R-:W-:Y:S01]  /*15e0*/  FFMA R22, R37, 1.4426950216293334961, -R22 ;  /* 0x3fb8aa3b25167823 */ /* 0x000fe20000000816 */
[----:B------:R-:W-:Y:S01]  /*15f0*/  FADD R20, R8, -12583039 ;  /* 0xcb40007f08147421 */ /* 0x000fe20000000000 */
[----:B------:R-:W-:-:S02]  /*1600*/  FFMA.RM R17, R17, R2, 12582913 ;  /* 0x4b40000111117423 */ /* 0x000fc40000004002 */
[----:B------:R-:W-:Y:S01]  /*1610*/  FFMA R37, R37, 1.925963033500011079e-08, R22 ;  /* 0x32a5706025257823 */ /* 0x000fe20000000016 */
[----:B------:R-:W-:Y:S01]  /*1620*/  FFMA R20, R19, 1.4426950216293334961, -R20 ;  /* 0x3fb8aa3b13147823 */ /* 0x000fe20000000814 */
[C---:B------:R-:W-:Y:S01]  /*1630*/  FADD R4, R17.reuse, -12583039 ;  /* 0xcb40007f11047421 */ /* 0x040fe20000000000 */
[----:B------:R-:W-:Y:S01]  /*1640*/  FMUL R22, R14, R51 ;  /* 0x000000330e167220 */ /* 0x000fe20000400000 */
[----:B------:R-:W-:Y:S01]  /*1650*/  SHF.L.U32 R17, R17, 0x17, RZ ;  /* 0x0000001711117819 */ /* 0x000fe200000006ff */
[----:B------:R-:W-:Y:S01]  /*1660*/  FFMA R36, R19, 1.925963033500011079e-08, R20 ;  /* 0x32a5706013247823 */ /* 0x000fe20000000014 */
[----:B------:R-:W-:Y:S01]  /*1670*/  FFMA.SAT R19, R21, R0, 0.5 ;  /* 0x3f00000015137423 */ /* 0x000fe20000002000 */
[----:B------:R-:W-:Y:S01]  /*1680*/  FFMA R4, R43, 1.4426950216293334961, -R4 ;  /* 0x3fb8aa3b2b047823 */ /* 0x000fe20000000804 */
[----:B------:R-:W-:Y:S02]  /*1690*/  MUFU.EX2 R37, R37 ;  /* 0x0000002500257308 */ /* 0x000fe40000000800 */
[----:B------:R-:W-:Y:S01]  /*16a0*/  FFMA.RM R34, R19, R2, 12582913 ;  /* 0x4b40000113227423 */ /* 0x000fe20000004002 */
[----:B------:R-:W-:Y:S01]  /*16b0*/  FFMA R43, R43, 1.925963033500011079e-08, R4 ;  /* 0x32a570602b2b7823 */ /* 0x000fe20000000004 */
[----:B------:R-:W-:-:S02]  /*16c0*/  FFMA.SAT R19, R45, R0, 0.5 ;  /* 0x3f0000002d137423 */ /* 0x000fc40000002000 */
[----:B------:R-:W-:Y:S02]  /*16d0*/  FADD R4, R34, -12583039 ;  /* 0xcb40007f22047421 */ /* 0x000fe40000000000 */
[----:B------:R-:W-:Y:S02]  /*16e0*/  FFMA.RM R14, R19, R2, 12582913 ;  /* 0x4b400001130e7423 */ /* 0x000fe40000004002 */
[C---:B------:R-:W-:Y:S01]  /*16f0*/  FFMA R4, R21.reuse, 1.4426950216293334961, -R4 ;  /* 0x3fb8aa3b15047823 */ /* 0x040fe20000000804 */
[----:B------:R1:W2:Y:S03]  /*1700*/  MUFU.EX2 R19, R18 ;  /* 0x0000001200137308 */ /* 0x0002a60000000800 */
[----:B------:R-:W-:Y:S01]  /*1710*/  FFMA R42, R21, 1.925963033500011079e-08, R4 ;  /* 0x32a57060152a7823 */ /* 0x000fe20000000004 */
[----:B------:R-:W-:Y:S01]  /*1720*/  FADD R4, R14, -12583039 ;  /* 0xcb40007f0e047421 */ /* 0x000fe20000000000 */
[----:B------:R-:W-:-:S03]  /*1730*/  FFMA.SAT R21, R15, R0, 0.5 ;  /* 0x3f0000000f157423 */ /* 0x000fc60000002000 */
[----:B------:R-:W-:Y:S01]  /*1740*/  FFMA R4, R45, 1.4426950216293334961, -R4 ;  /* 0x3fb8aa3b2d047823 */ /* 0x000fe20000000804 */
[----:B-1----:R-:W-:-:S03]  /*1750*/  SHF.L.U32 R18, R8, 0x17, RZ ;  /* 0x0000001708127819 */ /* 0x002fc600000006ff */
[----:B------:R-:W-:Y:S01]  /*1760*/  FFMA R45, R45, 1.925963033500011079e-08, R4 ;  /* 0x32a570602d2d7823 */ /* 0x000fe20000000004 */
[----:B------:R-:W-:Y:S01]  /*1770*/  FFMA.RM R4, R21, R2, 12582913 ;  /* 0x4b40000115047423 */ /* 0x000fe20000004002 */
[----:B------:R-:W-:Y:S02]  /*1780*/  FMUL R21, R6, R49 ;  /* 0x0000003106157220 */ /* 0x000fe40000400000 */
[----:B------:R-:W1:Y:S01]  /*1790*/  MUFU.EX2 R49, R36 ;  /* 0x0000002400317308 */ /* 0x000e620000000800 */
[----:B------:R-:W-:Y:S01]  /*17a0*/  FADD R6, R4, -12583039 ;  /* 0xcb40007f04067421 */ /* 0x000fe20000000000 */
[----:B--2---:R-:W-:Y:S01]  /*17b0*/  FMUL R20, R16, R19 ;  /* 0x0000001310147220 */ /* 0x004fe20000400000 */
[----:B------:R-:W-:Y:S01]  /*17c0*/  FFMA.SAT R19, R13, R0, 0.5 ;  /* 0x3f0000000d137423 */ /* 0x000fe20000002000 */
[----:B------:R-:W-:Y:S01]  /*17d0*/  SHF.L.U32 R4, R4, 0x17, RZ ;  /* 0x0000001704047819 */ /* 0x000fe200000006ff */
[----:B------:R-:W-:-:S03]  /*17e0*/  FFMA R6, R15, 1.4426950216293334961, -R6 ;  /* 0x3fb8aa3b0f067823 */ /* 0x000fc60000000806 */
[----:B------:R-:W-:Y:S01]  /*17f0*/  MUFU.EX2 R45, R45 ;  /* 0x0000002d002d7308 */ /* 0x000fe20000000800 */
[----:B------:R-:W-:Y:S01]  /*1800*/  FFMA R15, R15, 1.925963033500011079e-08, R6 ;  /* 0x32a570600f0f7823 */ /* 0x000fe20000000006 */
[----:B------:R-:W-:Y:S01]  /*1810*/  FFMA.RM R6, R19, R2, 12582913 ;  /* 0x4b40000113067423 */ /* 0x000fe20000004002 */
[----:B------:R-:W-:-:S03]  /*1820*/  FFMA.SAT R19, R3, R0, 0.5 ;  /* 0x3f00000003137423 */ /* 0x000fc60000002000 */
[C---:B------:R-:W-:Y:S01]  /*1830*/  FADD R12, R6.reuse, -12583039 ;  /* 0xcb40007f060c7421 */ /* 0x040fe20000000000 */
[----:B------:R-:W-:Y:S01]  /*1840*/  SHF.L.U32 R6, R6, 0x17, RZ ;  /* 0x0000001706067819 */ /* 0x000fe200000006ff */
[----:B------:R-:W-:Y:S01]  /*1850*/  MUFU.EX2 R15, R15 ;  /* 0x0000000f000f7308 */ /* 0x000fe20000000800 */
[----:B-1----:R-:W-:Y:S01]  /*1860*/  FMUL R18, R18, R49 ;  /* 0x0000003112127220 */ /* 0x002fe20000400000 */
[----:B------:R-:W-:Y:S01]  /*1870*/  FFMA R12, R13, 1.4426950216293334961, -R12 ;  /* 0x3fb8aa3b0d0c7823 */ /* 0x000fe2000000080c */
[----:B------:R-:W-:-:S03]  /*1880*/  FFMA.SAT R49, R5, R0, 0.5 ;  /* 0x3f00000005317423 */ /* 0x000fc60000002000 */
[----:B------:R-:W-:Y:S01]  /*1890*/  FFMA R13, R13, 1.925963033500011079e-08, R12 ;  /* 0x32a570600d0d7823 */ /* 0x000fe2000000000c */
[-C--:B------:R-:W-:Y:S01]  /*18a0*/  FFMA.RM R12, R19, R2.reuse, 12582913 ;  /* 0x4b400001130c7423 */ /* 0x080fe20000004002 */
[----:B------:R-:W-:Y:S01]  /*18b0*/  FMUL R19, R10, R37 ;  /* 0x000000250a137220 */ /* 0x000fe20000400000 */
[----:B------:R-:W-:Y:S02]  /*18c0*/  FFMA.RM R36, R49, R2, 12582913 ;  /* 0x4b40000131247423 */ /* 0x000fe40000004002 */
[C---:B------:R-:W-:Y:S01]  /*18d0*/  FADD R10, R12.reuse, -12583039 ;  /* 0xcb40007f0c0a7421 */ /* 0x040fe20000000000 */
[----:B------:R-:W-:Y:S01]  /*18e0*/  MUFU.EX2 R13, R13 ;  /* 0x0000000d000d7308 */ /* 0x000fe20000000800 */
[----:B------:R-:W-:Y:S02]  /*18f0*/  SHF.L.U32 R12, R12, 0x17, RZ ;  /* 0x000000170c0c7819 */ /* 0x000fe400000006ff */
[----:B------:R-:W-:-:S04]  /*1900*/  FFMA R8, R3, 1.4426950216293334961, -R10 ;  /* 0x3fb8aa3b03087823 */ /* 0x000fc8000000080a */
[----:B------:R-:W-:Y:S01]  /*1910*/  FFMA R8, R3, 1.925963033500011079e-08, R8 ;  /* 0x32a5706003087823 */ /* 0x000fe20000000008 */
[----:B------:R-:W1:Y:S01]  /*1920*/  MUFU.EX2 R10, R43 ;  /* 0x0000002b000a7308 */ /* 0x000e620000000800 */
[----:B------:R-:W-:-:S04]  /*1930*/  FFMA.SAT R3, R9, R0, 0.5 ;  /* 0x3f00000009037423 */ /* 0x000fc80000002000 */
[----:B------:R-:W-:-:S04]  /*1940*/  FFMA.RM R3, R3, R2, 12582913 ;  /* 0x4b40000103037423 */ /* 0x000fc80000004002 */
[C---:B------:R-:W-:Y:S01]  /*1950*/  FADD R16, R3.reuse, -12583039 ;  /* 0xcb40007f03107421 */ /* 0x040fe20000000000 */
[----:B------:R-:W-:-:S03]  /*1960*/  SHF.L.U32 R3, R3, 0x17, RZ ;  /* 0x0000001703037819 */ /* 0x000fc600000006ff */
[----:B------:R-:W-:Y:S01]  /*1970*/  FFMA R16, R9, 1.4426950216293334961, -R16 ;  /* 0x3fb8aa3b09107823 */ /* 0x000fe20000000810 */
[----:B-1----:R-:W-:Y:S01]  /*1980*/  FMUL R17, R17, R10 ;  /* 0x0000000a11117220 */ /* 0x002fe20000400000 */
[----:B------:R-:W-:Y:S02]  /*1990*/  FADD R10, R36, -12583039 ;  /* 0xcb40007f240a7421 */ /* 0x000fe40000000000 */
[----:B------:R-:W-:Y:S01]  /*19a0*/  FFMA R37, R9, 1.925963033500011079e-08, R16 ;  /* 0x32a5706009257823 */ /* 0x000fe20000000010 */
[----:B------:R-:W-:Y:S01]  /*19b0*/  SHF.L.U32 R16, R34, 0x17, RZ ;  /* 0x0000001722107819 */ /* 0x000fe200000006ff */
[----:B------:R-:W1:Y:S01]  /*19c0*/  MUFU.EX2 R9, R42 ;  /* 0x0000002a00097308 */ /* 0x000e620000000800 */
[----:B------:R-:W-:Y:S01]  /*19d0*/  FFMA R10, R5, 1.4426950216293334961, -R10 ;  /* 0x3fb8aa3b050a7823 */ /* 0x000fe2000000080a */
[----:B------:R-:W-:-:S03]  /*19e0*/  SHF.L.U32 R36, R36, 0x17, RZ ;  /* 0x0000001724247819 */ /* 0x000fc600000006ff */
[----:B------:R-:W-:Y:S01]  /*19f0*/  FFMA R43, R5, 1.925963033500011079e-08, R10 ;  /* 0x32a57060052b7823 */ /* 0x000fe2000000000a */
[----:B------:R-:W-:Y:S02]  /*1a00*/  FFMA.SAT R5, R11, R0, 0.5 ;  /* 0x3f0000000b057423 */ /* 0x000fe40000002000 */
[----:B------:R-:W2:Y:S02]  /*1a10*/  MUFU.EX2 R44, R37 ;  /* 0x00000025002c7308 */ /* 0x000ea40000000800 */
[----:B------:R-:W-:-:S04]  /*1a20*/  FFMA.RM R5, R5, R2, 12582913 ;  /* 0x4b40000105057423 */ /* 0x000fc80000004002 */
[----:B------:R-:W-:Y:S02]  /*1a30*/  FADD R10, R5, -12583039 ;  /* 0xcb40007f050a7421 */ /* 0x000fe40000000000 */
[----:B------:R-:W-:Y:S01]  /*1a40*/  MUFU.EX2 R43, R43 ;  /* 0x0000002b002b7308 */ /* 0x000fe20000000800 */
[----:B-1----:R-:W-:Y:S01]  /*1a50*/  FMUL R16, R16, R9 ;  /* 0x0000000910107220 */ /* 0x002fe20000400000 */
[----:B------:R-:W-:Y:S01]  /*1a60*/  FFMA R10, R11, 1.4426950216293334961, -R10 ;  /* 0x3fb8aa3b0b0a7823 */ /* 0x000fe2000000080a */
[----:B------:R-:W-:-:S03]  /*1a70*/  FFMA.SAT R9, R47, R0, 0.5 ;  /* 0x3f0000002f097423 */ /* 0x000fc60000002000 */
[----:B------:R-:W-:Y:S01]  /*1a80*/  FFMA R34, R11, 1.925963033500011079e-08, R10 ;  /* 0x32a570600b227823 */ /* 0x000fe2000000000a */
[----:B------:R-:W-:Y:S01]  /*1a90*/  FFMA.SAT R11, R7, R0, 0.5 ;  /* 0x3f000000070b7423 */ /* 0x000fe20000002000 */
[----:B------:R-:W-:-:S03]  /*1aa0*/  SHF.L.U32 R10, R14, 0x17, RZ ;  /* 0x000000170e0a7819 */ /* 0x000fc600000006ff */
[----:B------:R-:W-:Y:S02]  /*1ab0*/  FFMA.RM R11, R11, R2, 12582913 ;  /* 0x4b4000010b0b7423 */ /* 0x000fe40000004002 */
[----:B------:R-:W-:Y:S02]  /*1ac0*/  FMUL R10, R10, R45 ;  /* 0x0000002d0a0a7220 */ /* 0x000fe40000400000 */
[----:B------:R-:W-:Y:S01]  /*1ad0*/  FADD R14, R11, -12583039 ;  /* 0xcb40007f0b0e7421 */ /* 0x000fe20000000000 */
[----:B------:R1:W3:Y:S03]  /*1ae0*/  MUFU.EX2 R45, R8 ;  /* 0x00000008002d7308 */ /* 0x0002e60000000800 */
[----:B------:R-:W-:-:S04]  /*1af0*/  FFMA R14, R7, 1.4426950216293334961, -R14 ;  /* 0x3fb8aa3b070e7823 */ /* 0x000fc8000000080e */
[----:B------:R-:W-:Y:S01]  /*1b00*/  FFMA R14, R7, 1.925963033500011079e-08, R14 ;  /* 0x32a57060070e7823 */ /* 0x000fe2000000000e */
[----:B------:R-:W-:Y:S01]  /*1b10*/  FFMA.SAT R7, R35, R0, 0.5 ;  /* 0x3f00000023077423 */ /* 0x000fe20000002000 */
[----:B-1----:R-:W-:Y:S01]  /*1b20*/  FMUL R8, R6, R13 ;  /* 0x0000000d06087220 */ /* 0x002fe20000400000 */
[----:B--2---:R-:W-:Y:S02]  /*1b30*/  FMUL R6, R3, R44 ;  /* 0x0000002c03067220 */ /* 0x004fe40000400000 */
[-C--:B------:R-:W-:Y:S01]  /*1b40*/  FFMA.RM R0, R7, R2.reuse, 12582913 ;  /* 0x4b40000107007423 */ /* 0x080fe20000004002 */
[----:B------:R-:W-:Y:S01]  /*1b50*/  FFMA.RM R2, R9, R2, 12582913 ;  /* 0x4b40000109027423 */ /* 0x000fe20000004002 */
[----:B------:R-:W-:Y:S01]  /*1b60*/  FADD R7, RZ, R31 ;  /* 0x0000001fff077221 */ /* 0x000fe20000000000 */
[----:B------:R-:W-:Y:S01]  /*1b70*/  FMUL R9, R4, R15 ;  /* 0x0000000f04097220 */ /* 0x000fe20000400000 */
[----:B------:R-:W-:Y:S01]  /*1b80*/  FADD R42, R0, -12583039 ;  /* 0xcb40007f002a7421 */ /* 0x000fe20000000000 */
[----:B------:R-:W1:Y:S03]  /*1b90*/  MUFU.EX2 R15, R34 ;  /* 0x00000022000f7308 */ /* 0x000e660000000800 */
[----:B------:R-:W-:-:S04]  /*1ba0*/  FFMA R42, R35, 1.4426950216293334961, -R42 ;  /* 0x3fb8aa3b232a7823 */ /* 0x000fc8000000082a */
[----:B------:R-:W-:Y:S01]  /*1bb0*/  FFMA R35, R35, 1.925963033500011079e-08, R42 ;  /* 0x32a5706023237823 */ /* 0x000fe2000000002a */
[----:B------:R-:W-:Y:S01]  /*1bc0*/  FADD R42, R2, -12583039 ;  /* 0xcb40007f022a7421 */ /* 0x000fe20000000000 */
[----:B------:R-:W2:Y:S03]  /*1bd0*/  MUFU.EX2 R14, R14 ;  /* 0x0000000e000e7308 */ /* 0x000ea60000000800 */
[----:B------:R-:W-:-:S04]  /*1be0*/  FFMA R42, R47, 1.4426950216293334961, -R42 ;  /* 0x3fb8aa3b2f2a7823 */ /* 0x000fc8000000082a */
[----:B------:R-:W-:Y:S01]  /*1bf0*/  FFMA R47, R47, 1.925963033500011079e-08, R42 ;  /* 0x32a570602f2f7823 */ /* 0x000fe2000000002a */
[----:B------:R-:W-:Y:S01]  /*1c00*/  FADD R42, R7, R30 ;  /* 0x0000001e072a7221 */ /* 0x000fe20000000000 */
[----:B------:R-:W4:Y:S03]  /*1c10*/  MUFU.EX2 R35, R35 ;  /* 0x0000002300237308 */ /* 0x000f260000000800 */
[----:B------:R-:W-:-:S04]  /*1c20*/  FADD R7, R42, R29 ;  /* 0x0000001d2a077221 */ /* 0x000fc80000000000 */
[----:B------:R-:W-:Y:S01]  /*1c30*/  FADD R42, R7, R28 ;  /* 0x0000001c072a7221 */ /* 0x000fe20000000000 */
[----:B------:R-:W5:Y:S03]  /*1c40*/  MUFU.EX2 R34, R47 ;  /* 0x0000002f00227308 */ /* 0x000f660000000800 */
        /* <DEDUP_REMOVED lines=13> */
[----:B---3--:R-:W-:-:S03]  /*1d20*/  FMUL R7, R12, R45 ;  /* 0x0000002d0c077220 */ /* 0x008fc60000400000 */
[----:B------:R-:W-:-:S04]  /*1d30*/  FADD R13, R4, R9 ;  /* 0x00000009040d7221 */ /* 0x000fc80000000000 */
[----:B------:R-:W-:Y:S01]  /*1d40*/  FADD R4, R13, R8 ;  /* 0x000000080d047221 */ /* 0x000fe20000000000 */
[----:B------:R-:W-:-:S03]  /*1d50*/  SHF.L.U32 R13, R2, 0x17, RZ ;  /* 0x00000017020d7819 */ /* 0x000fc600000006ff */
[----:B------:R-:W-:Y:S01]  /*1d60*/  FADD R3, R4, R7 ;  /* 0x0000000704037221 */ /* 0x000fe20000000000 */
[----:B------:R-:W-:Y:S01]  /*1d70*/  SHF.L.U32 R4, R5, 0x17, RZ ;  /* 0x0000001705047819 */ /* 0x000fe200000006ff */
[----:B------:R-:W-:Y:S02]  /*1d80*/  FMUL R5, R36, R43 ;  /* 0x0000002b24057220 */ /* 0x000fe40000400000 */
[----:B------:R-:W-:Y:S01]  /*1d90*/  FADD R12, R3, R6 ;  /* 0x00000006030c7221 */ /* 0x000fe20000000000 */
[----:B------:R-:W-:Y:S01]  /*1da0*/  SHF.L.U32 R3, R11, 0x17, RZ ;  /* 0x000000170b037819 */ /* 0x000fe200000006ff */
[----:B-1----:R-:W-:Y:S02]  /*1db0*/  FMUL R4, R4, R15 ;  /* 0x0000000f04047220 */ /* 0x002fe40000400000 */
[----:B------:R-:W-:Y:S01]  /*1dc0*/  FADD R11, R12, R5 ;  /* 0x000000050c0b7221 */ /* 0x000fe20000000000 */
[----:B------:R-:W-:Y:S01]  /*1dd0*/  SHF.L.U32 R12, R0, 0x17, RZ ;  /* 0x00000017000c7819 */ /* 0x000fe200000006ff */
[----:B--2---:R-:W-:-:S02]  /*1de0*/  FMUL R3, R3, R14 ;  /* 0x0000000e03037220 */ /* 0x004fc40000400000 */
[----:B------:R-:W-:Y:S02]  /*1df0*/  FADD R0, R11, R4 ;  /* 0x000000040b007221 */ /* 0x000fe40000000000 */
[----:B----4-:R-:W-:Y:S02]  /*1e00*/  FMUL R2, R12, R35 ;  /* 0x000000230c027220 */ /* 0x010fe40000400000 */
        /* <DEDUP_REMOVED lines=13> */
.L_x_23161:
        /* <DEDUP_REMOVED lines=12> */
[----:B01----:R-:W-:Y:S05]  /*1fa0*/  CALL.REL.NOINC `($__internal_456_$__cuda_sm3x_div_rn_noftz_f32_slowpath) ;  /* 0x0000003400587944 */ /* 0x003fea0003c00000 */
[----:B------:R-:W-:-:S07]  /*1fb0*/  MOV R14, R11 ;  /* 0x0000000b000e7202 */ /* 0x000fce0000000f00 */
.L_x_23098:
[----:B------:R-:W-:Y:S05]  /*1fc0*/  BSYNC.RECONVERGENT B2 ;  /* 0x0000000000027941 */ /* 0x000fea0003800200 */
.L_x_23097:
        /* <DEDUP_REMOVED lines=12> */
[----:B01----:R-:W-:Y:S05]  /*2090*/  CALL.REL.NOINC `($__internal_456_$__cuda_sm3x_div_rn_noftz_f32_slowpath) ;  /* 0x00000034001c7944 */ /* 0x003fea0003c00000 */
[----:B------:R-:W-:-:S07]  /*20a0*/  MOV R15, R11 ;  /* 0x0000000b000f7202 */ /* 0x000fce0000000f00 */
.L_x_23100:
[----:B------:R-:W-:Y:S05]  /*20b0*/  BSYNC.RECONVERGENT B2 ;  /* 0x0000000000027941 */ /* 0x000fea0003800200 */
.L_x_23099:
        /* <DEDUP_REMOVED lines=14> */
.L_x_23102:
[----:B------:R-:W-:Y:S05]  /*21a0*/  BSYNC.RECONVERGENT B2 ;  /* 0x0000000000027941 */ /* 0x000fea0003800200 */
.L_x_23101:
        /* <DEDUP_REMOVED lines=14> */
.L_x_23104:
[----:B------:R-:W-:Y:S05]  /*2290*/  BSYNC.RECONVERGENT B2 ;  /* 0x0000000000027941 */ /* 0x000fea0003800200 */
.L_x_23103:
        /* <DEDUP_REMOVED lines=14> */
.L_x_23106:
[----:B------:R-:W-:Y:S05]  /*2380*/  BSYNC.RECONVERGENT B2 ;  /* 0x0000000000027941 */ /* 0x000fea0003800200 */
.L_x_23105:
        /* <DEDUP_REMOVED lines=14> */
.L_x_23108:
[----:B------:R-:W-:Y:S05]  /*2470*/  BSYNC.RECONVERGENT B2 ;  /* 0x0000000000027941 */ /* 0x000fea0003800200 */
.L_x_23107:
        /* <DEDUP_REMOVED lines=14> */
.L_x_23110:
[----:B------:R-:W-:Y:S05]  /*2560*/  BSYNC.RECONVERGENT B2 ;  /* 0x0000000000027941 */ /* 0x000fea0003800200 */
.L_x_23109:
        /* <DEDUP_REMOVED lines=14> */
.L_x_23112:
[----:B------:R-:W-:Y:S05]  /*2650*/  BSYNC.RECONVERGENT B2 ;  /* 0x0000000000027941 */ /* 0x000fea0003800200 */
.L_x_23111:
        /* <DEDUP_REMOVED lines=14> */
.L_x_23114:
[----:B------:R-:W-:Y:S05]  /*2740*/  BSYNC.RECONVERGENT B2 ;  /* 0x0000000000027941 */ /* 0x000fea0003800200 */
.L_x_23113:
        /* <DEDUP_REMOVED lines=14> */
.L_x_23116:
[----:B------:R-:W-:Y:S05]  /*2830*/  BSYNC.RECONVERGENT B2 ;  /* 0x0000000000027941 */ /* 0x000fea0003800200 */
.L_x_23115:
        /* <DEDUP_REMOVED lines=14> */
.L_x_23118:
[----:B------:R-:W-:Y:S05]  /*2920*/  BSYNC.RECONVERGENT B2 ;  /* 0x0000000000027941 */ /* 0x000fea0003800200 */
.L_x_23117:
        /* <DEDUP_REMOVED lines=14> */
.L_x_23120:
[----:B------:R-:W-:Y:S05]  /*2a10*/  BSYNC.RECONVERGENT B2 ;  /* 0x0000000000027941 */ /* 0x000fea0003800200 */
.L_x_23119:
        /* <DEDUP_REMOVED lines=14> */
.L_x_23122:
[----:B------:R-:W-:Y:S05]  /*2b00*/  BSYNC.RECONVERGENT B2 ;  /* 0x0000000000027941 */ /* 0x000fea0003800200 */
.L_x_23121:
        /* <DEDUP_REMOVED lines=14> */
.L_x_23124:
[----:B------:R-:W-:Y:S05]  /*2bf0*/  BSYNC.RECONVERGENT B2 ;  /* 0x0000000000027941 */ /* 0x000fea0003800200 */
.L_x_23123:
        /* <DEDUP_REMOVED lines=14> */
.L_x_23126:
[----:B------:R-:W-:Y:S05]  /*2ce0*/  BSYNC.RECONVERGENT B2 ;  /* 0x0000000000027941 */ /* 0x000fea0003800200 */
.L_x_23125:
        /* <DEDUP_REMOVED lines=14> */
.L_x_23128:
[----:B------:R-:W-:Y:S05]  /*2dd0*/  BSYNC.RECONVERGENT B2 ;  /* 0x0000000000027941 */ /* 0x000fea0003800200 */
.L_x_23127:
        /* <DEDUP_REMOVED lines=14> */
.L_x_23130:
[----:B------:R-:W-:Y:S05]  /*2ec0*/  BSYNC.RECONVERGENT B2 ;  /* 0x0000000000027941 */ /* 0x000fea0003800200 */
.L_x_23129:
        /* <DEDUP_REMOVED lines=14> */
.L_x_23132:
[----:B------:R-:W-:Y:S05]  /*2fb0*/  BSYNC.RECONVERGENT B2 ;  /* 0x0000000000027941 */ /* 0x000fea0003800200 */
.L_x_23131:
        /* <DEDUP_REMOVED lines=14> */
.L_x_23134:
[----:B------:R-:W-:Y:S05]  /*30a0*/  BSYNC.RECONVERGENT B2 ;  /* 0x0000000000027941 */ /* 0x000fea0003800200 */
.L_x_23133:
        /* <DEDUP_REMOVED lines=12> */
[----:B0-----:R-:W-:Y:S05]  /*3170*/  CALL.REL.NOINC `($__internal_456_$__cuda_sm3x_div_rn_noftz_f32_slowpath) ;  /* 0x0000002000e47944 */ /* 0x001fea0003c00000 */
[----:B------:R-:W-:-:S07]  /*3180*/  MOV R37, R11 ;  /* 0x0000000b00257202 */ /* 0x000fce0000000f00 */
.L_x_23136:
[----:B------:R-:W-:Y:S05]  /*3190*/  BSYNC.RECONVERGENT B2 ;  /* 0x0000000000027941 */ /* 0x000fea0003800200 */
.L_x_23135:
        /* <DEDUP_REMOVED lines=12> */
[----:B0-----:R-:W-:Y:S05]  /*3260*/  CALL.REL.NOINC `($__internal_456_$__cuda_sm3x_div_rn_noftz_f32_slowpath) ;  /* 0x0000002000a87944 */ /* 0x001fea0003c00000 */
[----:B------:R-:W-:-:S07]  /*3270*/  MOV R8, R11 ;  /* 0x0000000b00087202 */ /* 0x000fce0000000f00 */
.L_x_23138:
[----:B------:R-:W-:Y:S05]  /*3280*/  BSYNC.RECONVERGENT B2 ;  /* 0x0000000000027941 */ /* 0x000fea0003800200 */
.L_x_23137:
        /* <DEDUP_REMOVED lines=14> */
.L_x_23140:
[----:B------:R-:W-:Y:S05]  /*3370*/  BSYNC.RECONVERGENT B2 ;  /* 0x0000000000027941 */ /* 0x000fea0003800200 */
.L_x_23139:
        /* <DEDUP_REMOVED lines=14> */
.L_x_23142:
[----:B------:R-:W-:Y:S05]  /*3460*/  BSYNC.RECONVERGENT B2 ;  /* 0x0000000000027941 */ /* 0x000fea0003800200 */
.L_x_23141:
        /* <DEDUP_REMOVED lines=14> */
.L_x_23144:
[----:B------:R-:W-:Y:S05]  /*3550*/  BSYNC.RECONVERGENT B2 ;  /* 0x0000000000027941 */ /* 0x000fea0003800200 */
.L_x_23143:
        /* <DEDUP_REMOVED lines=14> */
.L_x_23146:
[----:B------:R-:W-:Y:S05]  /*3640*/  BSYNC.RECONVERGENT B2 ;  /* 0x0000000000027941 */ /* 0x000fea0003800200 */
.L_x_23145:
        /* <DEDUP_REMOVED lines=14> */
.L_x_23148:
[----:B------:R-:W-:Y:S05]  /*3730*/  BSYNC.RECONVERGENT B2 ;  /* 0x0000000000027941 */ /* 0x000fea0003800200 */
.L_x_23147:
        /* <DEDUP_REMOVED lines=14> */
[----:B------:R-:W-:Y:S02]  /*3820*/  IADD3.X R13, PT, PT, RZ, R0, RZ, P1, !PT ;  /* 0x00000000ff0d7210 */ /* 0x000fe40000ffe4ff */
[----:B------:R-:W-:-:S02]  /*3830*/  SHF.L.U32 R10, R3, 0x2, RZ ;  /* 0x00000002030a7819 */ /* 0x000fc400000006ff */
[----:B------:R-:W-:Y:S02]  /*3840*/  IADD3.X R12, PT, PT, RZ, R0, RZ, P0, !PT ;  /* 0x00000000ff0c7210 */ /* 0x000fe400007fe4ff */
[----:B------:R-:W-:Y:S02]  /*3850*/  LOP3.LUT R10, R10, 0xfffffff8, RZ, 0xc0, !PT ;  /* 0xfffffff80a0a7812 */ /* 0x000fe400078ec0ff */
[----:B------:R-:W-:Y:S02]  /*3860*/  SHF.L.U64.HI R3, R3, 0x2, R12 ;  /* 0x0000000203037819 */ /* 0x000fe4000001020c */
[----:B------:R-:W-:Y:S02]  /*3870*/  IADD3 R10, P0, PT, R10, UR40, RZ ;  /* 0x000000280a0a7c10 */ /* 0x000fe4000ff1e0ff */
[----:B------:R-:W-:Y:S02]  /*3880*/  LEA.HI R30, P1, R13, R30, RZ, 0x1 ;  /* 0x0000001e0d1e7211 */ /* 0x000fe400078308ff */
[----:B------:R-:W-:-:S02]  /*3890*/  IADD3.X R11, PT, PT, R3, UR41, RZ, P0, !PT ;  /* 0x00000029030b7c10 */ /* 0x000fc400087fe4ff */
[C---:B------:R-:W-:Y:S02]  /*38a0*/  IADD3 R12, P0, PT, R2.reuse, 0x40, RZ ;  /* 0x00000040020c7810 */ /* 0x040fe40007f1e0ff */
[----:B------:R-:W-:Y:S01]  /*38b0*/  IADD3 R42, P2, PT, R2, 0xc0, RZ ;  /* 0x000000c0022a7810 */ /* 0x000fe20007f5e0ff */
[----:B------:R1:W-:Y:S01]  /*38c0*/  STG.E.64 desc[UR4][R10.64], R14 ;  /* 0x0000000e0a007986 */ /* 0x0003e2000c101b04 */
[----:B------:R-:W-:Y:S02]  /*38d0*/  IADD3.X R31, PT, PT, RZ, R0, RZ, P0, !PT ;  /* 0x00000000ff1f7210 */ /* 0x000fe400007fe4ff */
[----:B------:R-:W-:Y:S02]  /*38e0*/  IADD3.X R13, PT, PT, RZ, R13, RZ, P1, !PT ;  /* 0x0000000dff0d7210 */ /* 0x000fe40000ffe4ff */
[----:B------:R-:W-:Y:S02]  /*38f0*/  LEA.HI R12, P0, R31, R12, RZ, 0x1 ;  /* 0x0000000c1f0c7211 */ /* 0x000fe400078108ff */
[----:B------:R-:W-:-:S02]  /*3900*/  IADD3.X R3, PT, PT, RZ, R0, RZ, P2, !PT ;  /* 0x00000000ff037210 */ /* 0x000fc400017fe4ff */
[----:B------:R-:W-:Y:S02]  /*3910*/  IADD3.X R31, PT, PT, RZ, R31, RZ, P0, !PT ;  /* 0x0000001fff1f7210 */ /* 0x000fe400007fe4ff */
[----:B------:R-:W-:Y:S02]  /*3920*/  LEA.HI R42, P0, R3, R42, RZ, 0x1 ;  /* 0x0000002a032a7211 */ /* 0x000fe400078108ff */
[----:B------:R-:W-:Y:S02]  /*3930*/  IADD3 R44, P6, PT, R2, 0x140, RZ ;  /* 0x00000140022c7810 */ /* 0x000fe40007fde0ff */
[C---:B-1----:R-:W-:Y:S02]  /*3940*/  SHF.L.U64.HI R11, R12.reuse, 0x2, R31 ;  /* 0x000000020c0b7819 */ /* 0x042fe4000001021f */
[----:B------:R-:W-:Y:S02]  /*3950*/  SHF.L.U32 R10, R12, 0x2, RZ ;  /* 0x000000020c0a7819 */ /* 0x000fe400000006ff */
[----:B------:R-:W-:-:S02]  /*3960*/  SHF.L.U64.HI R12, R30, 0x2, R13 ;  /* 0x000000021e0c7819 */ /* 0x000fc4000001020d */
[----:B------:R-:W-:Y:S02]  /*3970*/  SHF.L.U32 R30, R30, 0x2, RZ ;  /* 0x000000021e1e7819 */ /* 0x000fe400000006ff */
[----:B------:R-:W-:Y:S02]  /*3980*/  IADD3.X R3, PT, PT, RZ, R3, RZ, P0, !PT ;  /* 0x00000003ff037210 */ /* 0x000fe400007fe4ff */
[----:B------:R-:W-:Y:S02]  /*3990*/  LOP3.LUT R30, R30, 0xfffffff8, RZ, 0xc0, !PT ;  /* 0xfffffff81e1e7812 */ /* 0x000fe400078ec0ff */
[----:B------:R-:W-:Y:S02]  /*39a0*/  LOP3.LUT R10, R10, 0xfffffff8, RZ, 0xc0, !PT ;  /* 0xfffffff80a0a7812 */ /* 0x000fe400078ec0ff */
[----:B------:R-:W-:Y:S02]  /*39b0*/  IADD3 R30, P1, PT, R30, UR40, RZ ;  /* 0x000000281e1e7c10 */ /* 0x000fe4000ff3e0ff */
[----:B------:R-:W-:-:S02]  /*39c0*/  SHF.L.U64.HI R3, R42, 0x2, R3 ;  /* 0x000000022a037819 */ /* 0x000fc40000010203 */
[----:B------:R-:W-:Y:S02]  /*39d0*/  SHF.L.U32 R42, R42, 0x2, RZ ;  /* 0x000000022a2a7819 */ /* 0x000fe400000006ff */
[----:B------:R-:W-:Y:S02]  /*39e0*/  IADD3.X R31, PT, PT, R12, UR41, RZ, P1, !PT ;  /* 0x000000290c1f7c10 */ /* 0x000fe40008ffe4ff */
[----:B------:R-:W-:Y:S02]  /*39f0*/  IADD3 R10, P0, PT, R10, UR40, RZ ;  /* 0x000000280a0a7c10 */ /* 0x000fe4000ff1e0ff */
[----:B------:R-:W-:Y:S02]  /*3a00*/  IADD3 R45, P1, PT, R2, 0x100, RZ ;  /* 0x00000100022d7810 */ /* 0x000fe40007f3e0ff */
[----:B------:R-:W-:Y:S02]  /*3a10*/  LOP3.LUT R42, R42, 0xfffffff8, RZ, 0xc0, !PT ;  /* 0xfffffff82a2a7812 */ /* 0x000fe400078ec0ff */
[----:B------:R-:W-:-:S02]  /*3a20*/  IADD3.X R11, PT, PT, R11, UR41, RZ, P0, !PT ;  /* 0x000000290b0b7c10 */ /* 0x000fc400087fe4ff */
[----:B------:R-:W-:Y:S02]  /*3a30*/  IADD3.X R46, PT, PT, RZ, R0, RZ, P1, !PT ;  /* 0x00000000ff2e7210 */ /* 0x000fe40000ffe4ff */
[----:B------:R-:W-:Y:S01]  /*3a40*/  IADD3 R42, P0, PT, R42, UR40, RZ ;  /* 0x000000282a2a7c10 */ /* 0x000fe2000ff1e0ff */
[----:B------:R1:W-:Y:S01]  /*3a50*/  STG.E.64 desc[UR4][R10.64], R34 ;  /* 0x000000220a007986 */ /* 0x0003e2000c101b04 */
[----:B------:R-:W-:Y:S02]  /*3a60*/  LEA.HI R45, P5, R46, R45, RZ, 0x1 ;  /* 0x0000002d2e2d7211 */ /* 0x000fe400078b08ff */
[----:B------:R-:W-:Y:S01]  /*3a70*/  IADD3.X R43, PT, PT, R3, UR41, RZ, P0, !PT ;  /* 0x00000029032b7c10 */ /* 0x000fe200087fe4ff */
[----:B------:R2:W-:Y:S01]  /*3a80*/  STG.E.64 desc[UR6][R30.64], R28 ;  /* 0x0000001c1e007986 */ /* 0x0005e2000c101b06 */
[C---:B------:R-:W-:Y:S02]  /*3a90*/  IADD3 R3, P0, PT, R2.reuse, 0x180, RZ ;  /* 0x0000018002037810 */ /* 0x040fe40007f1e0ff */
[----:B------:R-:W-:Y:S01]  /*3aa0*/  IADD3.X R46, PT, PT, RZ, R46, RZ, P5, !PT ;  /* 0x0000002eff2e7210 */ /* 0x000fe20002ffe4ff */
[----:B------:R3:W-:Y:S01]  /*3ab0*/  STG.E.64 desc[UR8][R42.64], R26 ;  /* 0x0000001a2a007986 */ /* 0x0007e2000c101b08 */
[----:B------:R-:W-:-:S02]  /*3ac0*/  IADD3 R15, P1, PT, R2, 0x1c0, RZ ;  /* 0x000001c0020f7810 */ /* 0x000fc40007f3e0ff */
[C---:B------:R-:W-:Y:S02]  /*3ad0*/  IADD3 R14, P2, PT, R2.reuse, 0x200, RZ ;  /* 0x00000200020e7810 */ /* 0x040fe40007f5e0ff */
[C---:B------:R-:W-:Y:S02]  /*3ae0*/  IADD3 R13, P3, PT, R2.reuse, 0x240, RZ ;  /* 0x00000240020d7810 */ /* 0x040fe40007f7e0ff */
[C---:B------:R-:W-:Y:S02]  /*3af0*/  IADD3 R12, P4, PT, R2.reuse, 0x280, RZ ;  /* 0x00000280020c7810 */ /* 0x040fe40007f9e0ff */
[C---:B-1----:R-:W-:Y:S02]  /*3b00*/  IADD3 R10, P5, PT, R2.reuse, 0x2c0, RZ ;  /* 0x000002c0020a7810 */ /* 0x042fe40007fbe0ff */
[----:B--2---:R-:W-:Y:S02]  /*3b10*/  IADD3.X R29, PT, PT, RZ, R0, RZ, P6, !PT ;  /* 0x00000000ff1d7210 */ /* 0x004fe400037fe4ff */
[----:B------:R-:W-:-:S02]  /*3b20*/  IADD3 R11, P6, PT, R2, 0x300, RZ ;  /* 0x00000300020b7810 */ /* 0x000fc40007fde0ff */
[----:B------:R-:W-:Y:S02]  /*3b30*/  IADD3.X R2, PT, PT, RZ, R0, RZ, P0, !PT ;  /* 0x00000000ff027210 */ /* 0x000fe400007fe4ff */
[----:B---3--:R-:W-:Y:S02]  /*3b40*/  LEA.HI R26, P0, R29, R44, RZ, 0x1 ;  /* 0x0000002c1d1a7211 */ /* 0x008fe400078108ff */
[----:B------:R-:W-:Y:S02]  /*3b50*/  IADD3.X R34, PT, PT, RZ, R0, RZ, P1, !PT ;  /* 0x00000000ff227210 */ /* 0x000fe40000ffe4ff */
[----:B------:R-:W-:Y:S02]  /*3b60*/  IADD3.X R27, PT, PT, RZ, R29, RZ, P0, !PT ;  /* 0x0000001dff1b7210 */ /* 0x000fe400007fe4ff */
[----:B------:R-:W-:Y:S02]  /*3b70*/  LEA.HI R28, P0, R2, R3, RZ, 0x1 ;  /* 0x00000003021c7211 */ /* 0x000fe400078108ff */
[----:B------:R-:W-:-:S02]  /*3b80*/  SHF.L.U32 R3, R45, 0x2, RZ ;  /* 0x000000022d037819 */ /* 0x000fc400000006ff */
[----:B------:R-:W-:Y:S02]  /*3b90*/  IADD3.X R29, PT, PT, RZ, R2, RZ, P0, !PT ;  /* 0x00000002ff1d7210 */ /* 0x000fe400007fe4ff */
[C---:B------:R-:W-:Y:S02]  /*3ba0*/  SHF.L.U64.HI R27, R26.reuse, 0x2, R27 ;  /* 0x000000021a1b7819 */ /* 0x040fe4000001021b */
[----:B------:R-:W-:Y:S02]  /*3bb0*/  SHF.L.U32 R26, R26, 0x2, RZ ;  /* 0x000000021a1a7819 */ /* 0x000fe400000006ff */
[----:B------:R-:W-:Y:S02]  /*3bc0*/  LEA.HI R15, P1, R34, R15, RZ, 0x1 ;  /* 0x0000000f220f7211 */ /* 0x000fe400078308ff */
[----:B------:R-:W-:Y:S02]  /*3bd0*/  LOP3.LUT R2, R3, 0xfffffff8, RZ, 0xc0, !PT ;  /* 0xfffffff803027812 */ /* 0x000fe400078ec0ff */
[----:B------:R-:W-:-:S02]  /*3be0*/  SHF.L.U64.HI R29, R28, 0x2, R29 ;  /* 0x000000021c1d7819 */ /* 0x000fc4000001021d */
[----:B------:R-:W-:Y:S02]  /*3bf0*/  SHF.L.U32 R28, R28, 0x2, RZ ;  /* 0x000000021c1c7819 */ /* 0x000fe400000006ff */
[----:B------:R-:W-:Y:S02]  /*3c00*/  LOP3.LUT R26, R26, 0xfffffff8, RZ, 0xc0, !PT ;  /* 0xfffffff81a1a7812 */ /* 0x000fe400078ec0ff */
[----:B------:R-:W-:Y:S02]  /*3c10*/  SHF.L.U64.HI R31, R45, 0x2, R46 ;  /* 0x000000022d1f7819 */ /* 0x000fe4000001022e */
[----:B------:R-:W-:Y:S02]  /*3c20*/  IADD3 R2, P0, PT, R2, UR40, RZ ;  /* 0x0000002802027c10 */ /* 0x000fe4000ff1e0ff */
[----:B------:R-:W-:Y:S02]  /*3c30*/  SHF.L.U32 R30, R15, 0x2, RZ ;  /* 0x000000020f1e7819 */ /* 0x000fe400000006ff */
[----:B------:R-:W-:-:S02]  /*3c40*/  IADD3.X R34, PT, PT, RZ, R34, RZ, P1, !PT ;  /* 0x00000022ff227210 */ /* 0x000fc40000ffe4ff */
[----:B------:R-:W-:Y:S02]  /*3c50*/  LOP3.LUT R28, R28, 0xfffffff8, RZ, 0xc0, !PT ;  /* 0xfffffff81c1c7812 */ /* 0x000fe400078ec0ff */
[----:B------:R-:W-:Y:S02]  /*3c60*/  IADD3 R26, P1, PT, R26, UR40, RZ ;  /* 0x000000281a1a7c10 */ /* 0x000fe4000ff3e0ff */
[----:B------:R-:W-:Y:S02]  /*3c70*/  R2UR UR10, R32 ;  /* 0x00000000200a72ca */ /* 0x000fe400000e0000 */
[----:B------:R-:W-:Y:S02]  /*3c80*/  R2UR UR11, R33 ;  /* 0x00000000210b72ca */ /* 0x000fe400000e0000 */
[----:B------:R-:W-:Y:S02]  /*3c90*/  IADD3.X R3, PT, PT, R31, UR41, RZ, P0, !PT ;  /* 0x000000291f037c10 */ /* 0x000fe400087fe4ff */
[----:B------:R-:W-:-:S02]  /*3ca0*/  LOP3.LUT R30, R30, 0xfffffff8, RZ, 0xc0, !PT ;  /* 0xfffffff81e1e7812 */ /* 0x000fc400078ec0ff */
[----:B------:R-:W-:Y:S01]  /*3cb0*/  IADD3 R28, P0, PT, R28, UR40, RZ ;  /* 0x000000281c1c7c10 */ /* 0x000fe2000ff1e0ff */
[----:B------:R1:W-:Y:S01]  /*3cc0*/  STG.E.64 desc[UR4][R2.64], R24 ;  /* 0x0000001802007986 */ /* 0x0003e2000c101b04 */
[----:B------:R-:W-:Y:S02]  /*3cd0*/  IADD3.X R27, PT, PT, R27, UR41, RZ, P1, !PT ;  /* 0x000000291b1b7c10 */ /* 0x000fe40008ffe4ff */
[----:B------:R-:W-:Y:S02]  /*3ce0*/  IADD3.X R35, PT, PT, RZ, R0, RZ, P2, !PT ;  /* 0x00000000ff237210 */ /* 0x000fe400017fe4ff */
[----:B------:R-:W-:Y:S01]  /*3cf0*/  SHF.L.U64.HI R15, R15, 0x2, R34 ;  /* 0x000000020f0f7819 */ /* 0x000fe20000010222 */
[----:B------:R-:W-:Y:S01]  /*3d00*/  STG.E.64 desc[UR6][R26.64], R22 ;  /* 0x000000161a007986 */ /* 0x000fe2000c101b06 */
[----:B------:R-:W-:Y:S02]  /*3d10*/  IADD3 R30, P1, PT, R30, UR40, RZ ;  /* 0x000000281e1e7c10 */ /* 0x000fe4000ff3e0ff */
[----:B------:R-:W-:-:S02]  /*3d20*/  IADD3.X R29, PT, PT, R29, UR41, RZ, P0, !PT ;  /* 0x000000291d1d7c10 */ /* 0x000fc400087fe4ff */
[----:B------:R-:W-:Y:S02]  /*3d30*/  LEA.HI R14, P0, R35, R14, RZ, 0x1 ;  /* 0x0000000e230e7211 */ /* 0x000fe400078108ff */
[----:B------:R-:W-:Y:S01]  /*3d40*/  IADD3.X R31, PT, PT, R15, UR41, RZ, P1, !PT ;  /* 0x000000290f1f7c10 */ /* 0x000fe20008ffe4ff */
[----:B------:R2:W-:Y:S01]  /*3d50*/  STG.E.64 desc[UR8][R28.64], R20 ;  /* 0x000000141c007986 */ /* 0x0005e2000c101b08 */
[-C--:B-1----:R-:W-:Y:S02]  /*3d60*/  IADD3.X R24, PT, PT, RZ, R0.reuse, RZ, P3, !PT ;  /* 0x00000000ff187210 */ /* 0x082fe40001ffe4ff */
[-C--:B------:R-:W-:Y:S01]  /*3d70*/  IADD3.X R3, PT, PT, RZ, R0.reuse, RZ, P4, !PT ;  /* 0x00000000ff037210 */ /* 0x080fe200027fe4ff */
[----:B------:R1:W-:Y:S01]  /*3d80*/  STG.E.64 desc[UR10][R30.64], R18 ;  /* 0x000000121e007986 */ /* 0x0003e2000c101b0a */
[----:B------:R-:W-:Y:S02]  /*3d90*/  IADD3.X R15, PT, PT, RZ, R0, RZ, P5, !PT ;  /* 0x00000000ff0f7210 */ /* 0x000fe40002ffe4ff */
[----:B------:R-:W-:-:S02]  /*3da0*/  LEA.HI R2, P1, R24, R13, RZ, 0x1 ;  /* 0x0000000d18027211 */ /* 0x000fc400078308ff */
[----:B------:R-:W-:Y:S02]  /*3db0*/  IADD3.X R13, PT, PT, RZ, R35, RZ, P0, !PT ;  /* 0x00000023ff0d7210 */ /* 0x000fe400007fe4ff */
[----:B------:R-:W-:Y:S02]  /*3dc0*/  LEA.HI R12, P2, R3, R12, RZ, 0x1 ;  /* 0x0000000c030c7211 */ /* 0x000fe400078508ff */
[----:B------:R-:W-:Y:S02]  /*3dd0*/  LEA.HI R10, P0, R15, R10, RZ, 0x1 ;  /* 0x0000000a0f0a7211 */ /* 0x000fe400078108ff */
[----:B--2---:R-:W-:Y:S02]  /*3de0*/  SHF.L.U64.HI R20, R14, 0x2, R13 ;  /* 0x000000020e147819 */ /* 0x004fe4000001020d */
[----:B------:R-:W-:Y:S02]  /*3df0*/  IADD3.X R13, PT, PT, RZ, R3, RZ, P2, !PT ;  /* 0x00000003ff0d7210 */ /* 0x000fe400017fe4ff */
[----:B-1----:R-:W-:-:S02]  /*3e00*/  IADD3.X R19, PT, PT, RZ, R24, RZ, P1, !PT ;  /* 0x00000018ff137210 */ /* 0x002fc40000ffe4ff */
[----:B------:R-:W-:Y:S02]  /*3e10*/  SHF.L.U32 R18, R14, 0x2, RZ ;  /* 0x000000020e127819 */ /* 0x000fe400000006ff */
[C---:B------:R-:W-:Y:S02]  /*3e20*/  SHF.L.U64.HI R19, R2.reuse, 0x2, R19 ;  /* 0x0000000202137819 */ /* 0x040fe40000010213 */
[----:B------:R-:W-:Y:S02]  /*3e30*/  IADD3.X R15, PT, PT, RZ, R15, RZ, P0, !PT ;  /* 0x0000000fff0f7210 */ /* 0x000fe400007fe4ff */
[----:B------:R-:W-:Y:S02]  /*3e40*/  SHF.L.U32 R2, R2, 0x2, RZ ;  /* 0x0000000202027819 */ /* 0x000fe400000006ff */
[----:B------:R-:W-:Y:S02]  /*3e50*/  SHF.L.U64.HI R13, R12, 0x2, R13 ;  /* 0x000000020c0d7819 */ /* 0x000fe4000001020d */
[----:B------:R-:W-:-:S02]  /*3e60*/  LOP3.LUT R3, R18, 0xfffffff8, RZ, 0xc0, !PT ;  /* 0xfffffff812037812 */ /* 0x000fc400078ec0ff */
[----:B------:R-:W-:Y:S02]  /*3e70*/  SHF.L.U32 R12, R12, 0x2, RZ ;  /* 0x000000020c0c7819 */ /* 0x000fe400000006ff */
[C---:B------:R-:W-:Y:S02]  /*3e80*/  SHF.L.U64.HI R15, R10.reuse, 0x2, R15 ;  /* 0x000000020a0f7819 */ /* 0x040fe4000001020f */
[----:B------:R-:W-:Y:S02]  /*3e90*/  SHF.L.U32 R14, R10, 0x2, RZ ;  /* 0x000000020a0e7819 */ /* 0x000fe400000006ff */
[----:B------:R-:W-:Y:S02]  /*3ea0*/  LOP3.LUT R10, R2, 0xfffffff8, RZ, 0xc0, !PT ;  /* 0xfffffff8020a7812 */ /* 0x000fe400078ec0ff */
[----:B------:R-:W-:Y:S02]  /*3eb0*/  IADD3 R2, P0, PT, R3, UR40, RZ ;  /* 0x0000002803027c10 */ /* 0x000fe4000ff1e0ff */
[----:B------:R-:W-:-:S02]  /*3ec0*/  LOP3.LUT R12, R12, 0xfffffff8, RZ, 0xc0, !PT ;  /* 0xfffffff80c0c7812 */ /* 0x000fc400078ec0ff */
[----:B------:R-:W-:Y:S02]  /*3ed0*/  IADD3.X R3, PT, PT, R20, UR41, RZ, P0, !PT ;  /* 0x0000002914037c10 */ /* 0x000fe400087fe4ff */
[----:B------:R-:W-:Y:S02]  /*3ee0*/  IADD3 R12, P0, PT, R12, UR40, RZ ;  /* 0x000000280c0c7c10 */ /* 0x000fe4000ff1e0ff */
[----:B------:R-:W-:Y:S01]  /*3ef0*/  IADD3.X R0, PT, PT, RZ, R0, RZ, P6, !PT ;  /* 0x00000000ff007210 */ /* 0x000fe200037fe4ff */
[----:B------:R1:W-:Y:S01]  /*3f00*/  STG.E.64 desc[UR4][R2.64], R16 ;  /* 0x0000001002007986 */ /* 0x0003e2000c101b04 */
[----:B------:R-:W-:Y:S02]  /*3f10*/  IADD3.X R13, PT, PT, R13, UR41, RZ, P0, !PT ;  /* 0x000000290d0d7c10 */ /* 0x000fe400087fe4ff */
[----:B------:R-:W-:Y:S02]  /*3f20*/  LEA.HI R11, P3, R0, R11, RZ, 0x1 ;  /* 0x0000000b000b7211 */ /* 0x000fe400078708ff */
[----:B------:R-:W-:-:S02]  /*3f30*/  IADD3 R40, P0, PT, R41, R40, RZ ;  /* 0x0000002829287210 */ /* 0x000fc40007f1e0ff */
[----:B------:R-:W-:Y:S02]  /*3f40*/  SHF.L.U32 R18, R11, 0x2, RZ ;  /* 0x000000020b127819 */ /* 0x000fe400000006ff */
[----:B------:R-:W-:Y:S02]  /*3f50*/  LEA.HI.X.SX32 R39, R41, R39, 0x1, P0 ;  /* 0x0000002729277211 */ /* 0x000fe400000f0eff */
[----:B------:R-:W-:Y:S02]  /*3f60*/  ISETP.GE.U32.AND P0, PT, R40, UR44, PT ;  /* 0x0000002c28007c0c */ /* 0x000fe4000bf06070 */
[----:B------:R-:W-:Y:S02]  /*3f70*/  LOP3.LUT R14, R14, 0xfffffff8, RZ, 0xc0, !PT ;  /* 0xfffffff80e0e7812 */ /* 0x000fe400078ec0ff */
[----:B------:R-:W-:Y:S02]  /*3f80*/  R2UR UR12, R32 ;  /* 0x00000000200c72ca */ /* 0x000fe400000e0000 */
[----:B------:R-:W-:-:S02]  /*3f90*/  R2UR UR13, R33 ;  /* 0x00000000210d72ca */ /* 0x000fc400000e0000 */
[----:B------:R-:W-:Y:S02]  /*3fa0*/  IADD3.X R0, PT, PT, RZ, R0, RZ, P3, !PT ;  /* 0x00000000ff007210 */ /* 0x000fe40001ffe4ff */
[----:B------:R-:W-:Y:S02]  /*3fb0*/  LOP3.LUT R18, R18, 0xfffffff8, RZ, 0xc0, !PT ;  /* 0xfffffff812127812 */ /* 0x000fe400078ec0ff */
[----:B------:R-:W-:Y:S02]  /*3fc0*/  IADD3 R10, P1, PT, R10, UR40, RZ ;  /* 0x000000280a0a7c10 */ /* 0x000fe4000ff3e0ff */
[----:B------:R-:W-:Y:S02]  /*3fd0*/  ISETP.GE.AND.EX P0, PT, R39, UR45, PT, P0 ;  /* 0x0000002d27007c0c */ /* 0x000fe4000bf06300 */
[----:B------:R-:W-:Y:S02]  /*3fe0*/  IADD3 R14, P2, PT, R14, UR40, RZ ;  /* 0x000000280e0e7c10 */ /* 0x000fe4000ff5e0ff */
[----:B------:R-:W-:-:S02]  /*3ff0*/  SHF.L.U64.HI R0, R11, 0x2, R0 ;  /* 0x000000020b007819 */ /* 0x000fc40000010200 */
[----:B------:R-:W-:Y:S02]  /*4000*/  IADD3 R18, P3, PT, R18, UR40, RZ ;  /* 0x0000002812127c10 */ /* 0x000fe4000ff7e0ff */
[----:B------:R-:W-:Y:S02]  /*4010*/  IADD3.X R11, PT, PT, R19, UR41, RZ, P1, !PT ;  /* 0x00000029130b7c10 */ /* 0x000fe40008ffe4ff */
        /* <DEDUP_REMOVED lines=8> */
.L_x_23096:
[----:B------:R-:W-:Y:S01]  /*40a0*/  BSSY B0, `(.L_x_23150) ;  /* 0x0000007000007945 */ /* 0x000fe20003800000 */
[----:B------:R-:W-:Y:S02]  /*40b0*/  MOV R12, 0x10 ;  /* 0x00000010000c7802 */ /* 0x000fe40000000f00 */
[----:B------:R-:W-:Y:S02]  /*40c0*/  MOV R11, 0x1f ;  /* 0x0000001f000b7802 */ /* 0x000fe40000000f00 */
[----:B------:R-:W-:-:S07]  /*40d0*/  MOV R15, 0xffffffff ;  /* 0xffffffff000f7802 */ /* 0x000fce0000000f00 */
[----:B0-----:R-:W-:Y:S05]  /*40e0*/  WARPSYNC.COLLECTIVE R15, `(.L_x_23151) ;  /* 0x000000000f087348 */ /* 0x001fea0003c00000 */
[----:B------:R1:W2:Y:S02]  /*40f0*/  SHFL.BFLY P6, R14, R13, R12, R11 ;  /* 0x0c00000c0d0e7389 */ /* 0x0002a400000c000b */
[----:B012---:R-:W-:Y:S05]  /*4100*/  ENDCOLLECTIVE ;  /* 0x000000000000791b */ /* 0x007fea0003800000 */
.L_x_23151:
[----:B------:R-:W-:Y:S05]  /*4110*/  BSYNC B0 ;  /* 0x0000000000007941 */ /* 0x000fea0003800000 */
.L_x_23150:
        /* <DEDUP_REMOVED lines=9> */
.L_x_23152:
[----:B------:R-:W-:Y:S01]  /*41b0*/  HFMA2 R12, -RZ, RZ, 0, 2.384185791015625e-07 ;  /* 0x00000004ff0c7431 */ /* 0x000fe200000001ff */
[----:B------:R-:W-:-:S04]  /*41c0*/  FMNMX R0, R13, R14, !PT ;  /* 0x0000000e0d007209 */ /* 0x000fc80007800000 */
[----:B------:R-:W-:-:S07]  /*41d0*/  MOV R13, R0 ;  /* 0x00000000000d7202 */ /* 0x000fce0000000f00 */
[----:B------:R-:W-:Y:S05]  /*41e0*/  WARPSYNC.COLLECTIVE R15, `(.L_x_23153) ;  /* 0x000000000f087348 */ /* 0x000fea0003c00000 */
[----:B------:R0:W1:Y:S02]  /*41f0*/  SHFL.BFLY P6, R14, R13, R12, R11 ;  /* 0x0c00000c0d0e7389 */ /* 0x00006400000c000b */
[----:B01----:R-:W-:Y:S05]  /*4200*/  ENDCOLLECTIVE ;  /* 0x000000000000791b */ /* 0x003fea0003800000 */
.L_x_23153:
[----:B------:R-:W-:Y:S01]  /*4210*/  HFMA2 R12, -RZ, RZ, 0, 1.1920928955078125e-07 ;  /* 0x00000002ff0c7431 */ /* 0x000fe200000001ff */
[----:B------:R-:W-:-:S04]  /*4220*/  FMNMX R2, R0, R14, !PT ;  /* 0x0000000e00027209 */ /* 0x000fc80007800000 */
[----:B------:R-:W-:-:S07]  /*4230*/  MOV R13, R2 ;  /* 0x00000002000d7202 */ /* 0x000fce0000000f00 */
[----:B------:R-:W-:Y:S05]  /*4240*/  WARPSYNC.COLLECTIVE R15, `(.L_x_23154) ;  /* 0x000000000f087348 */ /* 0x000fea0003c00000 */
[----:B------:R0:W1:Y:S02]  /*4250*/  SHFL.BFLY P6, R14, R13, R12, R11 ;  /* 0x0c00000c0d0e7389 */ /* 0x00006400000c000b */
[----:B01----:R-:W-:Y:S05]  /*4260*/  ENDCOLLECTIVE ;  /* 0x000000000000791b */ /* 0x003fea0003800000 */
.L_x_23154:
[----:B------:R-:W-:Y:S01]  /*4270*/  HFMA2 R12, -RZ, RZ, 0, 5.9604644775390625e-08 ;  /* 0x00000001ff0c7431 */ /* 0x000fe200000001ff */
[----:B------:R-:W-:-:S04]  /*4280*/  FMNMX R3, R2, R14, !PT ;  /* 0x0000000e02037209 */ /* 0x000fc80007800000 */
[----:B------:R-:W-:-:S07]  /*4290*/  MOV R13, R3 ;  /* 0x00000003000d7202 */ /* 0x000fce0000000f00 */
[----:B------:R-:W-:Y:S05]  /*42a0*/  WARPSYNC.COLLECTIVE R15, `(.L_x_23155) ;  /* 0x000000000f087348 */ /* 0x000fea0003c00000 */
[----:B------:R0:W1:Y:S02]  /*42b0*/  SHFL.BFLY P6, R14, R13, R12, R11 ;  /* 0x0c00000c0d0e7389 */ /* 0x00006400000c000b */
[----:B01----:R-:W-:Y:S05]  /*42c0*/  ENDCOLLECTIVE ;  /* 0x000000000000791b */ /* 0x003fea0003800000 */
.L_x_23155:
        /* <DEDUP_REMOVED lines=216> */
[----:B------:R-:W-:Y:S02]  /*5050*/  FADD R0, R13, -12583039 ;  /* 0xcb40007f0d007421 */ /* 0x000fe40000000000 */
[-C--:B------:R-:W-:Y:S01]  /*5060*/  FFMA.RM R3, R3, R46.reuse, 12582913 ;  /* 0x4b40000103037423 */ /* 0x080fe2000000402e */
[----:B------:R-:W-:Y:S01]  /*5070*/  FFMA.RM R47, R47, R46, 12582913 ;  /* 0x4b4000012f2f7423 */ /* 0x000fe2000000402e */
[----:B------:R-:W-:Y:S02]  /*5080*/  FFMA R0, R45, 1.4426950216293334961, -R0 ;  /* 0x3fb8aa3b2d007823 */ /* 0x000fe40000000800 */
[C---:B------:R-:W-:Y:S01]  /*5090*/  FADD R11, R3.reuse, -12583039 ;  /* 0xcb40007f030b7421 */ /* 0x040fe20000000000 */
[----:B------:R-:W-:Y:S01]  /*50a0*/  SHF.L.U32 R3, R3, 0x17, RZ ;  /* 0x0000001703037819 */ /* 0x000fe200000006ff */
[----:B------:R-:W-:Y:S01]  /*50b0*/  FFMA R45, R45, 1.925963033500011079e-08, R0 ;  /* 0x32a570602d2d7823 */ /* 0x000fe20000000000 */
[----:B------:R-:W-:Y:S01]  /*50c0*/  SHF.L.U32 R0, R47, 0x17, RZ ;  /* 0x000000172f007819 */ /* 0x000fe200000006ff */
[----:B------:R-:W-:-:S04]  /*50d0*/  FFMA R11, R44, 1.4426950216293334961, -R11 ;  /* 0x3fb8aa3b2c0b7823 */ /* 0x000fc8000000080b */
[----:B------:R-:W-:Y:S01]  /*50e0*/  FFMA R11, R44, 1.925963033500011079e-08, R11 ;  /* 0x32a570602c0b7823 */ /* 0x000fe2000000000b */
[----:B------:R-:W-:Y:S08]  /*50f0*/  MUFU.EX2 R45, R45 ;  /* 0x0000002d002d7308 */ /* 0x000ff00000000800 */
[----:B------:R0:W1:Y:S02]  /*5100*/  MUFU.EX2 R2, R11 ;  /* 0x0000000b00027308 */ /* 0x0000640000000800 */
[----:B0-----:R-:W-:-:S04]  /*5110*/  FADD R11, R47, -12583039 ;  /* 0xcb40007f2f0b7421 */ /* 0x001fc80000000000 */
[----:B------:R-:W-:-:S04]  /*5120*/  FFMA R11, R14, 1.4426950216293334961, -R11 ;  /* 0x3fb8aa3b0e0b7823 */ /* 0x000fc8000000080b */
[----:B------:R-:W-:Y:S01]  /*5130*/  FFMA R14, R14, 1.925963033500011079e-08, R11 ;  /* 0x32a570600e0e7823 */ /* 0x000fe2000000000b */
[----:B-1----:R-:W-:Y:S01]  /*5140*/  FMUL R3, R3, R2 ;  /* 0x0000000203037220 */ /* 0x002fe20000400000 */
[----:B------:R-:W-:Y:S02]  /*5150*/  SHF.L.U32 R2, R13, 0x17, RZ ;  /* 0x000000170d027819 */ /* 0x000fe400000006ff */
[----:B------:R-:W0:Y:S03]  /*5160*/  MUFU.EX2 R11, R14 ;  /* 0x0000000e000b7308 */ /* 0x000e260000000800 */
[----:B------:R-:W-:Y:S01]  /*5170*/  FMUL R2, R2, R45 ;  /* 0x0000002d02027220 */ /* 0x000fe20000400000 */
        /* <DEDUP_REMOVED lines=32> */
.L_x_23156:
[----:B------:R-:W-:Y:S02]  /*5380*/  HFMA2 R12, -RZ, RZ, 0, 4.76837158203125e-07 ;  /* 0x00000008ff0c7431 */ /* 0x000fe400000001ff */
[----:B------:R-:W-:-:S05]  /*5390*/  FADD R34, R13, R14 ;  /* 0x0000000e0d227221 */ /* 0x000fca0000000000 */
[----:B------:R-:W-:-:S07]  /*53a0*/  MOV R13, R34 ;  /* 0x00000022000d7202 */ /* 0x000fce0000000f00 */
[----:B------:R-:W-:Y:S05]  /*53b0*/  WARPSYNC.COLLECTIVE R15, `(.L_x_23157) ;  /* 0x000000000f087348 */ /* 0x000fea0003c00000 */
[----:B------:R0:W1:Y:S02]  /*53c0*/  SHFL.BFLY P6, R14, R13, R12, R11 ;  /* 0x0c00000c0d0e7389 */ /* 0x00006400000c000b */
[----:B01----:R-:W-:Y:S05]  /*53d0*/  ENDCOLLECTIVE ;  /* 0x000000000000791b */ /* 0x003fea0003800000 */
.L_x_23157:
[----:B------:R-:W-:Y:S02]  /*53e0*/  HFMA2 R12, -RZ, RZ, 0, 2.384185791015625e-07 ;  /* 0x00000004ff0c7431 */ /* 0x000fe400000001ff */
[----:B------:R-:W-:-:S05]  /*53f0*/  FADD R35, R34, R14 ;  /* 0x0000000e22237221 */ /* 0x000fca0000000000 */
[----:B------:R-:W-:-:S07]  /*5400*/  MOV R13, R35 ;  /* 0x00000023000d7202 */ /* 0x000fce0000000f00 */
[----:B------:R-:W-:Y:S05]  /*5410*/  WARPSYNC.COLLECTIVE R15, `(.L_x_23158) ;  /* 0x000000000f087348 */ /* 0x000fea0003c00000 */
[----:B------:R0:W1:Y:S02]  /*5420*/  SHFL.BFLY P6, R14, R13, R12, R11 ;  /* 0x0c00000c0d0e7389 */ /* 0x00006400000c000b */
[----:B01----:R-:W-:Y:S05]  /*5430*/  ENDCOLLECTIVE ;  /* 0x000000000000791b */ /* 0x003fea0003800000 */
.L_x_23158:
[----:B------:R-:W-:Y:S02]  /*5440*/  HFMA2 R12, -RZ, RZ, 0, 1.1920928955078125e-07 ;  /* 0x00000002ff0c7431 */ /* 0x000fe400000001ff */
[----:B------:R-:W-:-:S05]  /*5450*/  FADD R36, R35, R14 ;  /* 0x0000000e23247221 */ /* 0x000fca0000000000 */
[----:B------:R-:W-:-:S07]  /*5460*/  MOV R13, R36 ;  /* 0x00000024000d7202 */ /* 0x000fce0000000f00 */
[----:B------:R-:W-:Y:S05]  /*5470*/  WARPSYNC.COLLECTIVE R15, `(.L_x_23159) ;  /* 0x000000000f087348 */ /* 0x000fea0003c00000 */
[----:B------:R0:W1:Y:S02]  /*5480*/  SHFL.BFLY P6, R14, R13, R12, R11 ;  /* 0x0c00000c0d0e7389 */ /* 0x00006400000c000b */
[----:B01----:R-:W-:Y:S05]  /*5490*/  ENDCOLLECTIVE ;  /* 0x000000000000791b */ /* 0x003fea0003800000 */
.L_x_23159:
[----:B------:R-:W-:Y:S02]  /*54a0*/  HFMA2 R12, -RZ, RZ, 0, 5.9604644775390625e-08 ;  /* 0x00000001ff0c7431 */ /* 0x000fe400000001ff */
[----:B------:R-:W-:-:S05]  /*54b0*/  FADD R37, R36, R14 ;  /* 0x0000000e24257221 */ /* 0x000fca0000000000 */
[----:B------:R-:W-:-:S07]  /*54c0*/  MOV R13, R37 ;  /* 0x00000025000d7202 */ /* 0x000fce0000000f00 */
[----:B------:R-:W-:Y:S05]  /*54d0*/  WARPSYNC.COLLECTIVE R15, `(.L_x_23160) ;  /* 0x000000000f087348 */ /* 0x000fea0003c00000 */
[----:B------:R0:W1:Y:S02]  /*54e0*/  SHFL.BFLY P6, R14, R13, R12, R11 ;  /* 0x0c00000c0d0e7389 */ /* 0x00006400000c000b */
[----:B01----:R-:W-:Y:S05]  /*54f0*/  ENDCOLLECTIVE ;  /* 0x000000000000791b */ /* 0x003fea0003800000 */
.L_x_23160:
[----:B------:R-:W-:Y:S05]  /*5500*/  BRA `(.L_x_23161) ;  /* 0xffffffc800747947 */ /* 0x000fea000383ffff */
        .weak           $__internal_456_$__cuda_sm3x_div_rn_noftz_f32_slowpath
        .type           $__internal_456_$__cuda_sm3x_div_rn_noftz_f32_slowpath,@function
        .size           $__internal_456_$__cuda_sm3x_div_rn_noftz_f32_slowpath,(.L_x_25908 - $__internal_456_$__cuda_sm3x_div_rn_noftz_f32_slowpath)
$__internal_456_$__cuda_sm3x_div_rn_noftz_f32_slowpath:
        /* <DEDUP_REMOVED lines=35> */
.L_x_23163:
        /* <DEDUP_REMOVED lines=51> */
.L_x_23170:
[----:B------:R-:W-:-:S04]  /*5a70*/  LOP3.LUT R11, R11, 0x80000000, RZ, 0xc0, !PT ;  /* 0x800000000b0b7812 */ /* 0x000fc800078ec0ff */
[----:B------:R-:W-:Y:S01]  /*5a80*/  LOP3.LUT R11, R11, 0x7f800000, RZ, 0xfc, !PT ;  /* 0x7f8000000b0b7812 */ /* 0x000fe200078efcff */
[----:B------:R-:W-:Y:S06]  /*5a90*/  BRA `(.L_x_23171) ;  /* 0x0000000000047947 */ /* 0x000fec0003800000 */
.L_x_23169:
[----:B------:R-:W-:-:S07]  /*5aa0*/  LEA R11, R42, R11, 0x17 ;  /* 0x0000000b2a0b7211 */ /* 0x000fce00078eb8ff */
.L_x_23171:
[----:B------:R-:W-:Y:S05]  /*5ab0*/  BSYNC.RECONVERGENT B1 ;  /* 0x0000000000017941 */ /* 0x000fea0003800200 */
.L_x_23168:
[----:B------:R-:W-:Y:S05]  /*5ac0*/  BRA `(.L_x_23172) ;  /* 0x0000000000207947 */ /* 0x000fea0003800000 */
.L_x_23167:
[----:B------:R-:W-:-:S04]  /*5ad0*/  LOP3.LUT R11, R12, 0x80000000, R46, 0x48, !PT ;  /* 0x800000000c0b7812 */ /* 0x000fc800078e482e */
[----:B------:R-:W-:Y:S01]  /*5ae0*/  LOP3.LUT R11, R11, 0x7f800000, RZ, 0xfc, !PT ;  /* 0x7f8000000b0b7812 */ /* 0x000fe200078efcff */
[----:B------:R-:W-:Y:S06]  /*5af0*/  BRA `(.L_x_23172) ;  /* 0x0000000000147947 */ /* 0x000fec0003800000 */
.L_x_23166:
[----:B------:R-:W-:Y:S01]  /*5b00*/  LOP3.LUT R11, R12, 0x80000000, R46, 0x48, !PT ;  /* 0x800000000c0b7812 */ /* 0x000fe200078e482e */
[----:B------:R-:W-:Y:S06]  /*5b10*/  BRA `(.L_x_23172) ;  /* 0x00000000000c7947 */ /* 0x000fec0003800000 */
.L_x_23165:
[----:B------:R-:W0:Y:S01]  /*5b20*/  MUFU.RSQ R11, -QNAN ;  /* 0xffc00000000b7908 */ /* 0x000e220000001400 */
[----:B------:R-:W-:Y:S05]  /*5b30*/  BRA `(.L_x_23172) ;  /* 0x0000000000047947 */ /* 0x000fea0003800000 */
.L_x_23164:
[----:B------:R-:W-:-:S07]  /*5b40*/  FADD.FTZ R11, R31, R12 ;  /* 0x0000000c1f0b7221 */ /* 0x000fce0000010000 */
.L_x_23172:
[----:B------:R-:W-:Y:S05]  /*5b50*/  BSYNC.RECONVERGENT B0 ;  /* 0x0000000000007941 */ /* 0x000fea0003800200 */
.L_x_23162:
[----:B------:R-:W-:Y:S01]  /*5b60*/  HFMA2 R13, -RZ, RZ, 0, 0 ;  /* 0x00000000ff0d7431 */ /* 0x000fe200000001ff */
[----:B------:R-:W-:-:S04]  /*5b70*/  MOV R12, R44 ;  /* 0x0000002c000c7202 */ /* 0x000fc80000000f00 */
[----:B0-----:R-:W-:Y:S05]  /*5b80*/  RET.REL.NODEC R12 `(_Z15SoftmaxWarpImplI10DirectLoadIffE11DirectStoreIffEfLi2ELi26ELi32ELi1ELb0EL9Algorithm0EEvT_T0_ll) ;  /* 0xffffffa40c1c7950 */ /* 0x001fea0003c3ffff */
.L_x_23173:
        /* <DEDUP_REMOVED lines=15> */
.L_x_25908:


//--------------------- .text._Z15SoftmaxWarpImplI10DirectLoadIffE11DirectStoreIffEfLi2ELi24ELi32ELi1ELb1EL9Algorithm0EEvT_T0_ll --------------------------
	.section	.text._Z15SoftmaxWarpImplI10DirectLoadIffE11DirectStoreIffEfLi2ELi24ELi32ELi1ELb1EL9Algorithm0EEvT_T0_ll,"ax",@progbits
	.align	128
        .global         _Z15SoftmaxWarpImplI10DirectLoadIffE11DirectStoreIffEfLi2ELi24ELi32ELi1ELb1EL9Algorithm0EEvT_T0_ll
        .type           _Z15SoftmaxWarpImplI10DirectLoadIffE11DirectStoreIffEfLi2ELi24ELi32ELi1ELb1EL9Algorithm0EEvT_T0_ll,@function
        .size           _Z15SoftmaxWarpImplI10DirectLoadIffE11DirectStoreIffEfLi2ELi24ELi32ELi1ELb1EL9Algorithm0EEvT_T0_ll,(.L_x_25909 - _Z15SoftmaxWarpImplI10DirectLoadIffE11DirectStoreIffEfLi2ELi24ELi32ELi1ELb1EL9Algorithm0EEvT_T0_ll)
        .other          _Z15SoftmaxWarpImplI10DirectLoadIffE11DirectStoreIffEfLi2ELi24ELi32ELi1ELb1EL9Algorithm0EEvT_T0_ll,@"STO_CUDA_ENTRY STV_DEFAULT"
_Z15SoftmaxWarpImplI10DirectLoadIffE11DirectStoreIffEfLi2ELi24ELi32ELi1ELb1EL9Algorithm0EEvT_T0_ll:
.text._Z15SoftmaxWarpImplI10DirectLoadIffE11DirectStoreIffEfLi2ELi24ELi32ELi1ELb1EL9Algorithm0EEvT_T0_ll:
        /* <DEDUP_REMOVED lines=24> */
.L_x_23174:
        /* <DEDUP_REMOVED lines=25> */
.L_x_23248:
[----:B-1----:R-:W1:Y:S01]  /*0310*/  LDC.64 R14, c[0x0][0x388] ;  /* 0x0000e200ff0e7b82 */ /* 0x002e620000000a00 */
[----:B------:R-:W-:-:S04]  /*0320*/  ISETP.GE.U32.AND P0, PT, R54, UR40, PT ;  /* 0x0000002836007c0c */ /* 0x000fc8000bf06070 */
[----:B------:R-:W-:Y:S02]  /*0330*/  ISETP.GE.AND.EX P3, PT, RZ, UR41, PT, P0 ;  /* 0x00000029ff007c0c */ /* 0x000fe4000bf66300 */
[----:B------:R-:W-:Y:S01]  /*0340*/  ISETP.GE.U32.AND P0, PT, R52, UR40, PT ;  /* 0x0000002834007c0c */ /* 0x000fe2000bf06070 */
[----:B--2---:R-:W2:Y:S01]  /*0350*/  LDC.64 R6, c[0x0][0x388] ;  /* 0x0000e200ff067b82 */ /* 0x004ea20000000a00 */
[----:B------:R-:W-:Y:S02]  /*0360*/  P2R R37, PR, RZ, 0x8 ;  /* 0x00000008ff257803 */ /* 0x000fe40000000000 */
[----:B------:R-:W-:Y:S02]  /*0370*/  ISETP.GE.AND.EX P6, PT, RZ, UR41, PT, P0 ;  /* 0x00000029ff007c0c */ /* 0x000fe4000bfc6300 */
[----:B------:R-:W-:Y:S02]  /*0380*/  ISETP.GE.U32.AND P0, PT, R50, UR40, PT ;  /* 0x0000002832007c0c */ /* 0x000fe4000bf06070 */
[----:B---34-:R-:W-:Y:S01]  /*0390*/  P2R R10, PR, RZ, 0x40 ;  /* 0x00000040ff0a7803 */ /* 0x018fe20000000000 */
[----:B------:R-:W3:Y:S01]  /*03a0*/  LDC.64 R4, c[0x0][0x388] ;  /* 0x0000e200ff047b82 */ /* 0x000ee20000000a00 */
        /* <DEDUP_REMOVED lines=12> */
[----:B------:R-:W2:Y:S02]  /*0470*/  LDC.64 R16, c[0x0][0x380] ;  /* 0x0000e000ff107b82 */ /* 0x000ea40000000a00 */
[----:B------:R-:W-:Y:S01]  /*0480*/  @!P3 IADD3 R15, PT, PT, R3, R15, RZ ;  /* 0x0000000f030fb210 */ /* 0x000fe20007ffe0ff */
[----:B------:R-:W-:-:S02]  /*0490*/  @!P6 IMAD R19, R35, R7, R8 ;  /* 0x000000072313e224 */ /* 0x000fc400078e0208 */
[----:B------:R-:W-:Y:S01]  /*04a0*/  @!P6 IMAD.WIDE.U32 R6, R35, R6, R52 ;  /* 0x000000062306e225 */ /* 0x000fe200078e0034 */
[----:B------:R-:W-:Y:S02]  /*04b0*/  @!P3 LEA.HI R0, P1, R15, R2, RZ, 0x1 ;  /* 0x000000020f00b211 */ /* 0x000fe400078308ff */
[----:B------:R-:W4:Y:S01]  /*04c0*/  LDC.64 R8, c[0x0][0x380] ;  /* 0x0000e000ff087b82 */ /* 0x000f220000000a00 */
[----:B---3--:R-:W-:Y:S01]  /*04d0*/  @!P5 IMAD R12, R33, R4, RZ ;  /* 0x00000004210cd224 */ /* 0x008fe200078e02ff */
[----:B------:R-:W-:Y:S01]  /*04e0*/  @!P6 IADD3 R19, PT, PT, R19, R7, RZ ;  /* 0x000000071313e210 */ /* 0x000fe20007ffe0ff */
[----:B------:R-:W-:Y:S01]  /*04f0*/  @!P3 IMAD.X R15, RZ, RZ, R15, P1 ;  /* 0x000000ffff0fb224 */ /* 0x000fe200008e060f */
[----:B------:R-:W-:Y:S01]  /*0500*/  @!P3 SHF.L.U32 R13, R0, 0x2, RZ ;  /* 0x00000002000db819 */ /* 0x000fe200000006ff */
[----:B------:R-:W-:Y:S01]  /*0510*/  @!P5 IMAD R21, R35, R5, R12 ;  /* 0x000000052315d224 */ /* 0x000fe200078e020c */
[----:B------:R-:W-:Y:S01]  /*0520*/  @!P6 LEA.HI R14, P2, R19, R6, RZ, 0x1 ;  /* 0x00000006130ee211 */ /* 0x000fe200078508ff */
[----:B------:R-:W-:Y:S01]  /*0530*/  @!P5 IMAD.WIDE.U32 R6, R35, R4, R50 ;  /* 0x000000042306d225 */ /* 0x000fe200078e0032 */
[----:B------:R-:W3:Y:S01]  /*0540*/  LDC.64 R2, c[0x0][0x388] ;  /* 0x0000e200ff027b82 */ /* 0x000ee20000000a00 */
[----:B------:R-:W-:-:S02]  /*0550*/  @!P3 LOP3.LUT R13, R13, 0xfffffff8, RZ, 0xc0, !PT ;  /* 0xfffffff80d0db812 */ /* 0x000fc400078ec0ff */
[----:B------:R-:W-:Y:S02]  /*0560*/  @!P3 SHF.L.U64.HI R0, R0, 0x2, R15 ;  /* 0x000000020000b819 */ /* 0x000fe4000001020f */
[----:B-1----:R-:W-:Y:S02]  /*0570*/  @!P3 IADD3 R24, P1, PT, R13, R24, RZ ;  /* 0x000000180d18b210 */ /* 0x002fe40007f3e0ff */
[----:B------:R-:W-:Y:S01]  /*0580*/  @!P6 SHF.L.U32 R15, R14, 0x2, RZ ;  /* 0x000000020e0fe819 */ /* 0x000fe200000006ff */
[----:B------:R-:W1:Y:S01]  /*0590*/  LDC.64 R4, c[0x0][0x388] ;  /* 0x0000e200ff047b82 */ /* 0x000e620000000a00 */
[----:B------:R-:W-:Y:S02]  /*05a0*/  @!P5 IADD3 R21, PT, PT, R21, R7, RZ ;  /* 0x000000071515d210 */ /* 0x000fe40007ffe0ff */
[----:B------:R-:W-:Y:S02]  /*05b0*/  @!P3 IADD3.X R25, PT, PT, R0, R25, RZ, P1, !PT ;  /* 0x000000190019b210 */ /* 0x000fe40000ffe4ff */
[----:B------:R-:W-:-:S02]  /*05c0*/  @!P6 LOP3.LUT R15, R15, 0xfffffff8, RZ, 0xc0, !PT ;  /* 0xfffffff80f0fe812 */ /* 0x000fc400078ec0ff */
[----:B------:R-:W-:Y:S01]  /*05d0*/  @!P6 IADD3.X R19, PT, PT, RZ, R19, RZ, P2, !PT ;  /* 0x00000013ff13e210 */ /* 0x000fe200017fe4ff */
[----:B------:R-:W5:Y:S01]  /*05e0*/  LDC.64 R60, c[0x0][0x380] ;  /* 0x0000e000ff3c7b82 */ /* 0x000f620000000a00 */
[----:B------:R-:W-:Y:S02]  /*05f0*/  @!P5 LEA.HI R0, P1, R21, R6, RZ, 0x1 ;  /* 0x000000061500d211 */ /* 0x000fe400078308ff */
[----:B----4-:R-:W-:Y:S02]  /*0600*/  @!P6 IADD3 R8, P0, PT, R15, R8, RZ ;  /* 0x000000080f08e210 */ /* 0x010fe40007f1e0ff */
[----:B------:R-:W-:Y:S02]  /*0610*/  ISETP.GE.U32.AND P2, PT, R46, UR40, PT ;  /* 0x000000282e007c0c */ /* 0x000fe4000bf46070 */
[----:B------:R-:W-:Y:S01]  /*0620*/  @!P4 MOV R49, RZ ;  /* 0x000000ff0031c202 */ /* 0x000fe20000000f00 */
[----:B---3--:R-:W-:Y:S01]  /*0630*/  @!P4 IMAD R12, R33, R2, RZ ;  /* 0x00000002210cc224 */ /* 0x008fe200078e02ff */
[----:B------:R-:W-:-:S02]  /*0640*/  @!P5 SHF.L.U32 R15, R0, 0x2, RZ ;  /* 0x00000002000fd819 */ /* 0x000fc400000006ff */
[----:B------:R-:W-:Y:S01]  /*0650*/  @!P6 SHF.L.U64.HI R14, R14, 0x2, R19 ;  /* 0x000000020e0ee819 */ /* 0x000fe20000010213 */
[C---:B------:R-:W-:Y:S01]  /*0660*/  @!P4 IMAD R23, R35.reuse, R3, R12 ;  /* 0x000000032317c224 */ /* 0x040fe200078e020c */
[----:B------:R-:W3:Y:S01]  /*0670*/  LDC.64 R18, c[0x0][0x380] ;  /* 0x0000e000ff127b82 */ /* 0x000ee20000000a00 */
[----:B------:R-:W-:Y:S01]  /*0680*/  ISETP.GE.AND.EX P3, PT, RZ, UR41, PT, P2 ;  /* 0x00000029ff007c0c */ /* 0x000fe2000bf66320 */
[----:B------:R-:W-:Y:S01]  /*0690*/  @!P4 IMAD.WIDE.U32 R6, R35, R2, R48 ;  /* 0x000000022306c225 */ /* 0x000fe200078e0030 */
[----:B------:R-:W-:Y:S02]  /*06a0*/  @!P5 IADD3.X R21, PT, PT, RZ, R21, RZ, P1, !PT ;  /* 0x00000015ff15d210 */ /* 0x000fe40000ffe4ff */
[----:B------:R-:W-:Y:S02]  /*06b0*/  @!P5 LOP3.LUT R15, R15, 0xfffffff8, RZ, 0xc0, !PT ;  /* 0xfffffff80f0fd812 */ /* 0x000fe400078ec0ff */
[----:B------:R-:W-:Y:S01]  /*06c0*/  @!P5 SHF.L.U64.HI R0, R0, 0x2, R21 ;  /* 0x000000020000d819 */ /* 0x000fe20000010215 */
[----:B------:R-:W4:Y:S01]  /*06d0*/  LDC.64 R2, c[0x0][0x388] ;  /* 0x0000e200ff027b82 */ /* 0x000f220000000a00 */
[----:B--2---:R-:W-:-:S02]  /*06e0*/  @!P5 IADD3 R16, P1, PT, R15, R16, RZ ;  /* 0x000000100f10d210 */ /* 0x004fc40007f3e0ff */
[----:B------:R-:W-:Y:S02]  /*06f0*/  @!P4 IADD3 R15, PT, PT, R23, R7, RZ ;  /* 0x00000007170fc210 */ /* 0x000fe40007ffe0ff */
[----:B------:R-:W-:Y:S01]  /*0700*/  @!P6 IADD3.X R9, PT, PT, R14, R9, RZ, P0, !PT ;  /* 0x000000090e09e210 */ /* 0x000fe200007fe4ff */
[----:B------:R-:W-:Y:S01]  /*0710*/  @!P5 IMAD.X R17, R0, 0x1, R17, P1 ;  /* 0x000000010011d824 */ /* 0x000fe200008e0611 */
[----:B------:R-:W-:Y:S01]  /*0720*/  @!P4 LEA.HI R0, P1, R15, R6, RZ, 0x1 ;  /* 0x000000060f00c211 */ /* 0x000fe200078308ff */
[----:B-1----:R-:W-:Y:S01]  /*0730*/  @!P3 IMAD R14, R33, R4, RZ ;  /* 0x00000004210eb224 */ /* 0x002fe200078e02ff */
[----:B------:R-:W-:Y:S01]  /*0740*/  ISETP.GE.U32.AND P0, PT, R44, UR40, PT ;  /* 0x000000282c007c0c */ /* 0x000fe2000bf06070 */
[----:B------:R-:W1:Y:S01]  /*0750*/  LDC.64 R20, c[0x0][0x380] ;  /* 0x0000e000ff147b82 */ /* 0x000e620000000a00 */
[----:B------:R-:W-:Y:S01]  /*0760*/  @!P3 MOV R47, RZ ;  /* 0x000000ff002fb202 */ /* 0x000fe20000000f00 */
[----:B------:R-:W-:Y:S01]  /*0770*/  @!P3 IMAD R23, R35, R5, R14 ;  /* 0x000000052317b224 */ /* 0x000fe200078e020e */
[----:B------:R-:W-:-:S02]  /*0780*/  @!P4 SHF.L.U32 R7, R0, 0x2, RZ ;  /* 0x000000020007c819 */ /* 0x000fc400000006ff */
[----:B------:R-:W-:Y:S01]  /*0790*/  ISETP.GE.AND.EX P0, PT, RZ, UR41, PT, P0 ;  /* 0x00000029ff007c0c */ /* 0x000fe2000bf06300 */
[----:B------:R-:W-:Y:S01]  /*07a0*/  @!P3 IMAD.WIDE.U32 R4, R35, R4, R46 ;  /* 0x000000042304b225 */ /* 0x000fe200078e002e */
[----:B------:R-:W-:Y:S02]  /*07b0*/  @!P4 IADD3.X R15, PT, PT, RZ, R15, RZ, P1, !PT ;  /* 0x0000000fff0fc210 */ /* 0x000fe40000ffe4ff */
[----:B------:R-:W-:Y:S02]  /*07c0*/  @!P4 LOP3.LUT R7, R7, 0xfffffff8, RZ, 0xc0, !PT ;  /* 0xfffffff80707c812 */ /* 0x000fe400078ec0ff */
[----:B------:R-:W-:Y:S02]  /*07d0*/  @!P4 SHF.L.U64.HI R0, R0, 0x2, R15 ;  /* 0x000000020000c819 */ /* 0x000fe4000001020f */
[----:B---3--:R-:W-:Y:S02]  /*07e0*/  @!P4 IADD3 R18, P1, PT, R7, R18, RZ ;  /* 0x000000120712c210 */ /* 0x008fe40007f3e0ff */
[----:B------:R-:W-:-:S02]  /*07f0*/  @!P3 IADD3 R7, PT, PT, R23, R5, RZ ;  /* 0x000000051707b210 */ /* 0x000fc40007ffe0ff */
[----:B------:R-:W-:Y:S01]  /*0800*/  @!P4 IADD3.X R19, PT, PT, R0, R19, RZ, P1, !PT ;  /* 0x000000130013c210 */ /* 0x000fe20000ffe4ff */
[----:B----4-:R-:W-:Y:S01]  /*0810*/  @!P0 IMAD R6, R33, R2, RZ ;  /* 0x0000000221068224 */ /* 0x010fe200078e02ff */
[----:B------:R-:W-:Y:S01]  /*0820*/  @!P3 LEA.HI R0, P1, R7, R4, RZ, 0x1 ;  /* 0x000000040700b211 */ /* 0x000fe200078308ff */
[----:B------:R-:W2:Y:S01]  /*0830*/  LDC.64 R22, c[0x0][0x380] ;  /* 0x0000e000ff167b82 */ /* 0x000ea20000000a00 */
        /* <DEDUP_REMOVED lines=13> */
[C---:B------:R-:W-:Y:S02]  /*0910*/  @!P0 SHF.L.U32 R5, R0.reuse, 0x2, RZ ;  /* 0x0000000200058819 */ /* 0x040fe400000006ff */
[----:B------:R-:W-:Y:S01]  /*0920*/  @!P0 IADD3.X R7, PT, PT, RZ, R7, RZ, P1, !PT ;  /* 0x00000007ff078210 */ /* 0x000fe20000ffe4ff */
[----:B------:R-:W3:Y:S01]  /*0930*/  LDC.64 R2, c[0x0][0x388] ;  /* 0x0000e200ff027b82 */ /* 0x000ee20000000a00 */
[----:B------:R-:W-:Y:S02]  /*0940*/  @!P0 LOP3.LUT R5, R5, 0xfffffff8, RZ, 0xc0, !PT ;  /* 0xfffffff805058812 */ /* 0x000fe400078ec0ff */
[----:B------:R-:W-:Y:S02]  /*0950*/  @!P0 SHF.L.U64.HI R0, R0, 0x2, R7 ;  /* 0x0000000200008819 */ /* 0x000fe40000010207 */
[----:B--2---:R-:W-:Y:S02]  /*0960*/  @!P0 IADD3 R22, P1, PT, R5, R22, RZ ;  /* 0x0000001605168210 */ /* 0x004fe40007f3e0ff */
[----:B------:R-:W-:-:S03]  /*0970*/  P2R R13, PR, RZ, 0x10 ;  /* 0x00000010ff0d7803 */ /* 0x000fc60000000000 */
[----:B------:R-:W-:Y:S01]  /*0980*/  @!P0 IMAD.X R23, R0, 0x1, R23, P1 ;  /* 0x0000000100178824 */ /* 0x000fe200008e0617 */
[----:B------:R-:W-:Y:S02]  /*0990*/  ISETP.GE.U32.AND P1, PT, R42, UR40, PT ;  /* 0x000000282a007c0c */ /* 0x000fe4000bf26070 */
[----:B------:R-:W-:Y:S02]  /*09a0*/  P2R R0, PR, RZ, 0x1 ;  /* 0x00000001ff007803 */ /* 0x000fe40000000000 */
[----:B------:R-:W-:Y:S02]  /*09b0*/  ISETP.GE.AND.EX P1, PT, RZ, UR41, PT, P1 ;  /* 0x00000029ff007c0c */ /* 0x000fe4000bf26310 */
[----:B------:R-:W-:Y:S02]  /*09c0*/  ISETP.NE.AND P0, PT, R12, RZ, PT ;  /* 0x000000ff0c00720c */ /* 0x000fe40003f05270 */
[----:B------:R-:W-:Y:S02]  /*09d0*/  P2R R27, PR, RZ, 0x2 ;  /* 0x00000002ff1b7803 */ /* 0x000fe40000000000 */
[----:B------:R-:W-:-:S02]  /*09e0*/  P2R R12, PR, RZ, 0x1 ;  /* 0x00000001ff0c7803 */ /* 0x000fc40000000000 */
[----:B------:R-:W-:-:S04]  /*09f0*/  ISETP.NE.AND P0, PT, R13, RZ, PT ;  /* 0x000000ff0d00720c */ /* 0x000fc80003f05270 */
[----:B------:R-:W-:Y:S01]  /*0a00*/  P2R R26, PR, RZ, 0x1 ;  /* 0x00000001ff1a7803 */ /* 0x000fe20000000000 */
[-C--:B---3--:R-:W-:Y:S01]  /*0a10*/  @!P1 IMAD R6, R33, R2.reuse, RZ ;  /* 0x0000000221069224 */ /* 0x088fe200078e02ff */
[----:B------:R-:W-:Y:S02]  /*0a20*/  @!P1 MOV R43, RZ ;  /* 0x000000ff002b9202 */ /* 0x000fe40000000f00 */
[----:B------:R-:W-:Y:S01]  /*0a30*/  ISETP.NE.AND P0, PT, R11, RZ, PT ;  /* 0x000000ff0b00720c */ /* 0x000fe20003f05270 */
[C---:B------:R-:W-:Y:S02]  /*0a40*/  @!P1 IMAD R7, R35.reuse, R3, R6 ;  /* 0x0000000323079224 */ /* 0x040fe400078e0206 */
[----:B------:R-:W-:Y:S01]  /*0a50*/  @!P1 IMAD.WIDE.U32 R2, R35, R2, R42 ;  /* 0x0000000223029225 */ /* 0x000fe200078e002a */
[----:B------:R-:W-:Y:S02]  /*0a60*/  P2R R4, PR, RZ, 0x1 ;  /* 0x00000001ff047803 */ /* 0x000fe40000000000 */
[----:B------:R-:W-:-:S02]  /*0a70*/  ISETP.NE.AND P0, PT, R10, RZ, PT ;  /* 0x000000ff0a00720c */ /* 0x000fc40003f05270 */
[----:B------:R-:W-:Y:S01]  /*0a80*/  @!P1 IADD3 R3, PT, PT, R7, R3, RZ ;  /* 0x0000000307039210 */ /* 0x000fe20007ffe0ff */
[----:B------:R-:W2:Y:S01]  /*0a90*/  LDC.64 R10, c[0x0][0x380] ;  /* 0x0000e000ff0a7b82 */ /* 0x000ea20000000a00 */
[----:B------:R-:W-:Y:S02]  /*0aa0*/  P2R R5, PR, RZ, 0x1 ;  /* 0x00000001ff057803 */ /* 0x000fe40000000000 */
[----:B------:R-:W-:-:S04]  /*0ab0*/  @!P1 LEA.HI R2, P2, R3, R2, RZ, 0x1 ;  /* 0x0000000203029211 */ /* 0x000fc800078508ff */
[C---:B------:R-:W-:Y:S01]  /*0ac0*/  @!P1 SHF.L.U32 R65, R2.reuse, 0x2, RZ ;  /* 0x0000000202419819 */ /* 0x040fe200000006ff */
[----:B------:R-:W3:Y:S01]  /*0ad0*/  LDC.64 R6, c[0x0][0x380] ;  /* 0x0000e000ff067b82 */ /* 0x000ee20000000a00 */
[----:B------:R-:W-:Y:S02]  /*0ae0*/  @!P1 IADD3.X R3, PT, PT, RZ, R3, RZ, P2, !PT ;  /* 0x00000003ff039210 */ /* 0x000fe400017fe4ff */
[----:B------:R-:W-:Y:S02]  /*0af0*/  @!P1 LOP3.LUT R65, R65, 0xfffffff8, RZ, 0xc0, !PT ;  /* 0xfffffff841419812 */ /* 0x000fe400078ec0ff */
[----:B------:R-:W-:Y:S02]  /*0b00*/  @!P1 SHF.L.U64.HI R2, R2, 0x2, R3 ;  /* 0x0000000202029819 */ /* 0x000fe40000010203 */
[----:B---3--:R-:W-:-:S04]  /*0b10*/  @!P1 IADD3 R64, P2, PT, R65, R6, RZ ;  /* 0x0000000641409210 */ /* 0x008fc80007f5e0ff */
[----:B------:R-:W-:Y:S02]  /*0b20*/  @!P1 IADD3.X R65, PT, PT, R2, R7, RZ, P2, !PT ;  /* 0x0000000702419210 */ /* 0x000fe400017fe4ff */
[----:B------:R-:W3:Y:S01]  /*0b30*/  LDC.64 R2, c[0x0][0x388] ;  /* 0x0000e200ff027b82 */ /* 0x000ee20000000a00 */
[----:B------:R-:W-:Y:S02]  /*0b40*/  ISETP.GE.U32.AND P2, PT, R40, UR40, PT ;  /* 0x0000002828007c0c */ /* 0x000fe4000bf46070 */
[----:B------:R-:W-:Y:S02]  /*0b50*/  ISETP.NE.AND P1, PT, R37, RZ, PT ;  /* 0x000000ff2500720c */ /* 0x000fe40003f25270 */
[----:B------:R-:W-:-:S11]  /*0b60*/  ISETP.GE.AND.EX P2, PT, RZ, UR41, PT, P2 ;  /* 0x00000029ff007c0c */ /* 0x000fd6000bf46320 */
[----:B------:R-:W-:Y:S02]  /*0b70*/  @!P1 R2UR UR4, R30 ;  /* 0x000000001e0492ca */ /* 0x000fe400000e0000 */
[----:B------:R-:W-:Y:S02]  /*0b80*/  @!P2 MOV R41, RZ ;  /* 0x000000ff0029a202 */ /* 0x000fe40000000f00 */
[----:B------:R-:W-:Y:S01]  /*0b90*/  @!P1 R2UR UR5, R31 ;  /* 0x000000001f0592ca */ /* 0x000fe200000e0000 */
[----:B---3--:R-:W-:-:S04]  /*0ba0*/  @!P2 IMAD R6, R33, R2, RZ ;  /* 0x000000022106a224 */ /* 0x008fc800078e02ff */
[C---:B------:R-:W-:Y:S02]  /*0bb0*/  @!P2 IMAD R7, R35.reuse, R3, R6 ;  /* 0x000000032307a224 */ /* 0x040fe400078e0206 */
[----:B------:R-:W-:-:S05]  /*0bc0*/  @!P2 IMAD.WIDE.U32 R2, R35, R2, R40 ;  /* 0x000000022302a225 */ /* 0x000fca00078e0028 */
[----:B------:R-:W-:Y:S02]  /*0bd0*/  @!P2 IADD3 R3, PT, PT, R7, R3, RZ ;  /* 0x000000030703a210 */ /* 0x000fe40007ffe0ff */
[----:B------:R-:W3:Y:S02]  /*0be0*/  LDC.64 R6, c[0x0][0x380] ;  /* 0x0000e000ff067b82 */ /* 0x000ee40000000a00 */
[----:B------:R-:W-:-:S04]  /*0bf0*/  @!P2 LEA.HI R2, P3, R3, R2, RZ, 0x1 ;  /* 0x000000020302a211 */ /* 0x000fc800078708ff */
[C---:B------:R-:W-:Y:S02]  /*0c00*/  @!P2 SHF.L.U32 R29, R2.reuse, 0x2, RZ ;  /* 0x00000002021da819 */ /* 0x040fe400000006ff */
[----:B------:R-:W-:Y:S02]  /*0c10*/  @!P2 IADD3.X R3, PT, PT, RZ, R3, RZ, P3, !PT ;  /* 0x00000003ff03a210 */ /* 0x000fe40001ffe4ff */
[----:B------:R-:W-:Y:S02]  /*0c20*/  @!P2 LOP3.LUT R29, R29, 0xfffffff8, RZ, 0xc0, !PT ;  /* 0xfffffff81d1da812 */ /* 0x000fe400078ec0ff */
[----:B------:R-:W-:Y:S02]  /*0c30*/  @!P2 SHF.L.U64.HI R2, R2, 0x2, R3 ;  /* 0x000000020202a819 */ /* 0x000fe40000010203 */
[----:B---3--:R-:W-:-:S04]  /*0c40*/  @!P2 IADD3 R28, P3, PT, R29, R6, RZ ;  /* 0x000000061d1ca210 */ /* 0x008fc80007f7e0ff */
[----:B------:R-:W-:Y:S02]  /*0c50*/  @!P2 IADD3.X R29, PT, PT, R2, R7, RZ, P3, !PT ;  /* 0x00000007021da210 */ /* 0x000fe40001ffe4ff */
[----:B------:R-:W3:Y:S01]  /*0c60*/  LDC.64 R2, c[0x0][0x388] ;  /* 0x0000e200ff027b82 */ /* 0x000ee20000000a00 */
[----:B------:R-:W-:-:S04]  /*0c70*/  ISETP.GE.U32.AND P3, PT, R38, UR40, PT ;  /* 0x0000002826007c0c */ /* 0x000fc8000bf66070 */
[----:B------:R-:W-:-:S13]  /*0c80*/  ISETP.GE.AND.EX P3, PT, RZ, UR41, PT, P3 ;  /* 0x00000029ff007c0c */ /* 0x000fda000bf66330 */
[----:B------:R-:W-:Y:S01]  /*0c90*/  @!P3 MOV R39, RZ ;  /* 0x000000ff0027b202 */ /* 0x000fe20000000f00 */
[----:B---3--:R-:W-:-:S04]  /*0ca0*/  @!P3 IMAD R6, R33, R2, RZ ;  /* 0x000000022106b224 */ /* 0x008fc800078e02ff */
[C---:B------:R-:W-:Y:S02]  /*0cb0*/  @!P3 IMAD R7, R35.reuse, R3, R6 ;  /* 0x000000032307b224 */ /* 0x040fe400078e0206 */
[----:B------:R-:W-:-:S05]  /*0cc0*/  @!P3 IMAD.WIDE.U32 R2, R35, R2, R38 ;  /* 0x000000022302b225 */ /* 0x000fca00078e0026 */
[----:B------:R-:W-:Y:S02]  /*0cd0*/  @!P3 IADD3 R3, PT, PT, R7, R3, RZ ;  /* 0x000000030703b210 */ /* 0x000fe40007ffe0ff */
[----:B------:R-:W3:Y:S02]  /*0ce0*/  LDC.64 R6, c[0x0][0x380] ;  /* 0x0000e000ff067b82 */ /* 0x000ee40000000a00 */
[----:B------:R-:W-:-:S04]  /*0cf0*/  @!P3 LEA.HI R2, P4, R3, R2, RZ, 0x1 ;  /* 0x000000020302b211 */ /* 0x000fc800078908ff */
[----:B------:R-:W-:Y:S01]  /*0d00*/  @!P3 SHF.L.U32 R63, R2, 0x2, RZ ;  /* 0x00000002023fb819 */ /* 0x000fe200000006ff */
[----:B------:R-:W-:-:S03]  /*0d10*/  @!P3 IMAD.X R3, RZ, RZ, R3, P4 ;  /* 0x000000ffff03b224 */ /* 0x000fc600020e0603 */
        /* <DEDUP_REMOVED lines=9> */
[----:B------:R-:W-:Y:S01]  /*0db0*/  @!P4 IMAD R7, R35, R7, R2 ;  /* 0x000000072307c224 */ /* 0x000fe200078e0202 */
[----:B------:R-:W-:-:S05]  /*0dc0*/  @!P4 MOV R2, R36 ;  /* 0x000000240002c202 */ /* 0x000fca0000000f00 */
        /* <DEDUP_REMOVED lines=8> */
[----:B-----5:R-:W-:-:S04]  /*0e50*/  @!P4 IADD3 R60, P5, PT, R3, R60, RZ ;  /* 0x0000003c033cc210 */ /* 0x020fc80007fbe0ff */
[----:B------:R-:W-:Y:S02]  /*0e60*/  @!P4 IADD3.X R61, PT, PT, R2, R61, RZ, P5, !PT ;  /* 0x0000003d023dc210 */ /* 0x000fe40002ffe4ff */
[----:B------:R-:W-:-:S04]  /*0e70*/  ISETP.GE.U32.AND P5, PT, R34, UR40, PT ;  /* 0x0000002822007c0c */ /* 0x000fc8000bfa6070 */
[----:B------:R-:W-:-:S13]  /*0e80*/  ISETP.GE.AND.EX P5, PT, RZ, UR41, PT, P5 ;  /* 0x00000029ff007c0c */ /* 0x000fda000bfa6350 */
[----:B---3--:R-:W-:Y:S01]  /*0e90*/  @!P5 IMAD R2, R33, R6, RZ ;  /* 0x000000062102d224 */ /* 0x008fe200078e02ff */
[----:B------:R-:W-:-:S03]  /*0ea0*/  @!P5 MOV R3, RZ ;  /* 0x000000ff0003d202 */ /* 0x000fc60000000f00 */
[----:B------:R-:W-:Y:S01]  /*0eb0*/  @!P5 IMAD R7, R35, R7, R2 ;  /* 0x000000072307d224 */ /* 0x000fe200078e0202 */
[----:B------:R-:W-:-:S05]  /*0ec0*/  @!P5 MOV R2, R34 ;  /* 0x000000220002d202 */ /* 0x000fca0000000f00 */
[----:B------:R-:W-:-:S05]  /*0ed0*/  @!P5 IMAD.WIDE.U32 R2, R35, R6, R2 ;  /* 0x000000062302d225 */ /* 0x000fca00078e0002 */
[----:B------:R-:W-:-:S04]  /*0ee0*/  @!P5 IADD3 R7, PT, PT, R7, R3, RZ ;  /* 0x000000030707d210 */ /* 0x000fc80007ffe0ff */
[----:B------:R-:W-:-:S04]  /*0ef0*/  @!P5 LEA.HI R2, P6, R7, R2, RZ, 0x1 ;  /* 0x000000020702d211 */ /* 0x000fc800078d08ff */
[----:B------:R-:W-:Y:S01]  /*0f00*/  @!P5 IADD3.X R7, PT, PT, RZ, R7, RZ, P6, !PT ;  /* 0x00000007ff07d210 */ /* 0x000fe200037fe4ff */
[----:B------:R-:W-:-:S03]  /*0f10*/  @!P5 IMAD.SHL.U32 R3, R2, 0x4, RZ ;  /* 0x000000040203d824 */ /* 0x000fc600078e00ff */
[----:B------:R-:W-:Y:S02]  /*0f20*/  @!P5 SHF.L.U64.HI R2, R2, 0x2, R7 ;  /* 0x000000020202d819 */ /* 0x000fe40000010207 */
[----:B------:R-:W-:Y:S01]  /*0f30*/  @!P5 LOP3.LUT R3, R3, 0xfffffff8, RZ, 0xc0, !PT ;  /* 0xfffffff80303d812 */ /* 0x000fe200078ec0ff */
[----:B------:R-:W3:Y:S03]  /*0f40*/  LDC.64 R6, c[0x0][0x388] ;  /* 0x0000e200ff067b82 */ /* 0x000ee60000000a00 */
[----:B--2---:R-:W-:-:S04]  /*0f50*/  @!P5 IADD3 R10, P6, PT, R3, R10, RZ ;  /* 0x0000000a030ad210 */ /* 0x004fc80007fde0ff */
[----:B------:R-:W-:Y:S02]  /*0f60*/  @!P5 IADD3.X R11, PT, PT, R2, R11, RZ, P6, !PT ;  /* 0x0000000b020bd210 */ /* 0x000fe400037fe4ff */
[----:B------:R-:W-:-:S04]  /*0f70*/  ISETP.GE.U32.AND P6, PT, R32, UR40, PT ;  /* 0x0000002820007c0c */ /* 0x000fc8000bfc6070 */
[----:B------:R-:W-:-:S13]  /*0f80*/  ISETP.GE.AND.EX P6, PT, RZ, UR41, PT, P6 ;  /* 0x00000029ff007c0c */ /* 0x000fda000bfc6360 */
[----:B---3--:R-:W-:Y:S01]  /*0f90*/  @!P6 IMAD R2, R33, R6, RZ ;  /* 0x000000062102e224 */ /* 0x008fe200078e02ff */
[----:B------:R-:W-:-:S03]  /*0fa0*/  @!P6 MOV R3, RZ ;  /* 0x000000ff0003e202 */ /* 0x000fc60000000f00 */
[----:B------:R-:W-:Y:S01]  /*0fb0*/  @!P6 IMAD R7, R35, R7, R2 ;  /* 0x000000072307e224 */ /* 0x000fe200078e0202 */
[----:B------:R-:W-:-:S05]  /*0fc0*/  @!P6 MOV R2, R32 ;  /* 0x000000200002e202 */ /* 0x000fca0000000f00 */
[----:B------:R-:W-:Y:S01]  /*0fd0*/  @!P6 IMAD.WIDE.U32 R2, R35, R6, R2 ;  /* 0x000000062302e225 */ /* 0x000fe200078e0002 */
[----:B------:R-:W-:-:S04]  /*0fe0*/  MOV R6, 0xff800000 ;  /* 0xff80000000067802 */ /* 0x000fc80000000f00 */
[----:B------:R-:W-:-:S04]  /*0ff0*/  @!P6 IADD3 R7, PT, PT, R7, R3, RZ ;  /* 0x000000030707e210 */ /* 0x000fc80007ffe0ff */
[----:B------:R-:W-:-:S04]  /*1000*/  @!P6 LEA.HI R2, P0, R7, R2, RZ, 0x1 ;  /* 0x000000020702e211 */ /* 0x000fc800078108ff */
[C---:B------:R-:W-:Y:S02]  /*1010*/  @!P6 SHF.L.U32 R3, R2.reuse, 0x2, RZ ;  /* 0x000000020203e819 */ /* 0x040fe400000006ff */
[----:B------:R-:W-:Y:S02]  /*1020*/  @!P6 IADD3.X R7, PT, PT, RZ, R7, RZ, P0, !PT ;  /* 0x00000007ff07e210 */ /* 0x000fe400007fe4ff */
[----:B------:R-:W-:Y:S02]  /*1030*/  @!P6 LOP3.LUT R3, R3, 0xfffffff8, RZ, 0xc0, !PT ;  /* 0xfffffff80303e812 */ /* 0x000fe400078ec0ff */
[----:B------:R-:W-:Y:S02]  /*1040*/  @!P6 SHF.L.U64.HI R2, R2, 0x2, R7 ;  /* 0x000000020202e819 */ /* 0x000fe40000010207 */
[----:B-1----:R-:W-:Y:S02]  /*1050*/  @!P6 IADD3 R14, P0, PT, R3, R14, RZ ;  /* 0x0000000e030ee210 */ /* 0x002fe40007f1e0ff */
[----:B------:R-:W-:-:S02]  /*1060*/  MOV R7, 0xff800000 ;  /* 0xff80000000077802 */ /* 0x000fc40000000f00 */
[----:B------:R-:W-:Y:S02]  /*1070*/  @!P6 IADD3.X R15, PT, PT, R2, R15, RZ, P0, !PT ;  /* 0x0000000f020fe210 */ /* 0x000fe400007fe4ff */
[----:B------:R-:W-:Y:S02]  /*1080*/  ISETP.NE.AND P0, PT, R5, RZ, PT ;  /* 0x000000ff0500720c */ /* 0x000fe40003f05270 */
[----:B------:R-:W-:Y:S01]  /*1090*/  MOV R3, 0xff800000 ;  /* 0xff80000000037802 */ /* 0x000fe20000000f00 */
[----:B------:R-:W2:Y:S01]  /*10a0*/  @!P1 LDG.E.64 R6, desc[UR4][R24.64] ;  /* 0x0000000418069981 */ /* 0x000ea2000c1e1b00 */
[----:B------:R-:W-:-:S09]  /*10b0*/  MOV R2, 0xff800000 ;  /* 0xff80000000027802 */ /* 0x000fd20000000f00 */
[----:B------:R-:W-:Y:S02]  /*10c0*/  @!P0 R2UR UR6, R30 ;  /* 0x000000001e0682ca */ /* 0x000fe400000e0000 */
[----:B------:R-:W-:-:S13]  /*10d0*/  @!P0 R2UR UR7, R31 ;  /* 0x000000001f0782ca */ /* 0x000fda00000e0000 */
[----:B------:R-:W3:Y:S01]  /*10e0*/  @!P0 LDG.E.64 R2, desc[UR6][R8.64] ;  /* 0x0000000608028981 */ /* 0x000ee2000c1e1b00 */
[----:B------:R-:W-:Y:S01]  /*10f0*/  MOV R13, 0xff800000 ;  /* 0xff800000000d7802 */ /* 0x000fe20000000f00 */
[----:B------:R-:W-:Y:S01]  /*1100*/  IMAD.MOV.U32 R5, RZ, RZ, -0x800000 ;  /* 0xff800000ff057424 */ /* 0x000fe200078e00ff */
[----:B--2---:R-:W-:-:S04]  /*1110*/  @!P1 FMNMX3 R13, R6, -INF , R7, !PT ;  /* 0xff800000060d9876 */ /* 0x004fc80007800007 */
[----:B---3--:R-:W-:Y:S02]  /*1120*/  @!P0 FMNMX3 R13, R13, R2, R3, !PT ;  /* 0x000000020d0d8276 */ /* 0x008fe40007800003 */
[----:B------:R-:W-:Y:S02]  /*1130*/  ISETP.NE.AND P0, PT, R4, RZ, PT ;  /* 0x000000ff0400720c */ /* 0x000fe40003f05270 */
[----:B------:R-:W-:-:S11]  /*1140*/  MOV R4, 0xff800000 ;  /* 0xff80000000047802 */ /* 0x000fd60000000f00 */
[----:B------:R-:W-:Y:S02]  /*1150*/  @!P0 R2UR UR4, R30 ;  /* 0x000000001e0482ca */ /* 0x000fe400000e0000 */
[----:B------:R-:W-:-:S13]  /*1160*/  @!P0 R2UR UR5, R31 ;  /* 0x000000001f0582ca */ /* 0x000fda00000e0000 */
[----:B------:R-:W2:Y:S01]  /*1170*/  @!P0 LDG.E.64 R4, desc[UR4][R16.64] ;  /* 0x0000000410048981 */ /* 0x000ea2000c1e1b00 */
[----:B------:R-:W-:Y:S02]  /*1180*/  MOV R59, 0xff800000 ;  /* 0xff800000003b7802 */ /* 0x000fe40000000f00 */
[----:B------:R-:W-:Y:S02]  /*1190*/  MOV R58, 0xff800000 ;  /* 0xff800000003a7802 */ /* 0x000fe40000000f00 */
[----:B--2---:R-:W-:Y:S02]  /*11a0*/  @!P0 FMNMX3 R13, R13, R4, R5, !PT ;  /* 0x000000040d0d8276 */ /* 0x004fe40007800005 */
[----:B------:R-:W-:-:S13]  /*11b0*/  ISETP.NE.AND P0, PT, R26, RZ, PT ;  /* 0x000000ff1a00720c */ /* 0x000fda0003f05270 */
        /* <DEDUP_REMOVED lines=9> */
[----:B------:R1:W2:Y:S01]  /*1250*/  @!P0 LDG.E.64 R8, desc[UR4][R20.64] ;  /* 0x0000000414088981 */ /* 0x0002a2000c1e1b00 */
[----:B------:R-:W-:Y:S02]  /*1260*/  ISETP.NE.AND P1, PT, R27, RZ, PT ;  /* 0x000000ff1b00720c */ /* 0x000fe40003f25270 */
[----:B------:R-:W-:Y:S02]  /*1270*/  MOV R17, 0xff800000 ;  /* 0xff80000000117802 */ /* 0x000fe40000000f00 */
[----:B------:R-:W-:Y:S02]  /*1280*/  MOV R16, 0xff800000 ;  /* 0xff80000000107802 */ /* 0x000fe40000000f00 */
[----:B------:R-:W-:Y:S02]  /*1290*/  @!P2 R2UR UR6, R30 ;  /* 0x000000001e06a2ca */ /* 0x000fe400000e0000 */
[----:B------:R-:W-:Y:S02]  /*12a0*/  @!P2 R2UR UR7, R31 ;  /* 0x000000001f07a2ca */ /* 0x000fe400000e0000 */
[----:B------:R-:W-:-:S02]  /*12b0*/  MOV R19, 0xff800000 ;  /* 0xff80000000137802 */ /* 0x000fc40000000f00 */
[----:B------:R-:W-:Y:S02]  /*12c0*/  MOV R18, 0xff800000 ;  /* 0xff80000000127802 */ /* 0x000fe40000000f00 */
[----:B------:R-:W-:Y:S02]  /*12d0*/  @!P3 R2UR UR8, R30 ;  /* 0x000000001e08b2ca */ /* 0x000fe400000e0000 */
[----:B------:R-:W-:Y:S02]  /*12e0*/  @!P3 R2UR UR9, R31 ;  /* 0x000000001f09b2ca */ /* 0x000fe400000e0000 */
[----:B-1----:R-:W-:Y:S02]  /*12f0*/  MOV R21, 0xff800000 ;  /* 0xff80000000157802 */ /* 0x002fe40000000f00 */
[----:B------:R-:W-:Y:S02]  /*1300*/  MOV R20, 0xff800000 ;  /* 0xff80000000147802 */ /* 0x000fe40000000f00 */
[----:B------:R-:W-:-:S04]  /*1310*/  MOV R25, 0xff800000 ;  /* 0xff80000000197802 */ /* 0x000fc80000000f00 */
[----:B------:R1:W3:Y:S01]  /*1320*/  @!P2 LDG.E.64 R20, desc[UR6][R28.64] ;  /* 0x000000061c14a981 */ /* 0x0002e2000c1e1b00 */
[C---:B------:R-:W-:Y:S02]  /*1330*/  @!P5 R2UR UR6, R30.reuse ;  /* 0x000000001e06d2ca */ /* 0x040fe400000e0000 */
[C---:B------:R-:W-:Y:S02]  /*1340*/  @!P5 R2UR UR7, R31.reuse ;  /* 0x000000001f07d2ca */ /* 0x040fe400000e0000 */
[----:B------:R-:W-:Y:S02]  /*1350*/  MOV R24, 0xff800000 ;  /* 0xff80000000187802 */ /* 0x000fe40000000f00 */
[----:B------:R-:W-:Y:S02]  /*1360*/  @!P6 R2UR UR10, R30 ;  /* 0x000000001e0ae2ca */ /* 0x000fe400000e0000 */
[----:B------:R-:W-:Y:S02]  /*1370*/  @!P6 R2UR UR11, R31 ;  /* 0x000000001f0be2ca */ /* 0x000fe400000e0000 */
[----:B------:R-:W-:-:S02]  /*1380*/  MOV R27, 0xff800000 ;  /* 0xff800000001b7802 */ /* 0x000fc40000000f00 */
[----:B------:R-:W-:Y:S02]  /*1390*/  MOV R26, 0xff800000 ;  /* 0xff800000001a7802 */ /* 0x000fe40000000f00 */
[----:B-1----:R-:W-:Y:S02]  /*13a0*/  MOV R29, 0xff800000 ;  /* 0xff800000001d7802 */ /* 0x002fe40000000f00 */
[----:B------:R-:W-:Y:S02]  /*13b0*/  MOV R28, 0xff800000 ;  /* 0xff800000001c7802 */ /* 0x000fe40000000f00 */
[----:B------:R-:W4:Y:S04]  /*13c0*/  @!P5 LDG.E.64 R26, desc[UR6][R10.64] ;  /* 0x000000060a1ad981 */ /* 0x000f28000c1e1b00 */
[----:B------:R-:W5:Y:S01]  /*13d0*/  @!P6 LDG.E.64 R28, desc[UR10][R14.64] ;  /* 0x0000000a0e1ce981 */ /* 0x000f62000c1e1b00 */
[----:B--2---:R-:W-:-:S02]  /*13e0*/  @!P0 FMNMX3 R13, R13, R8, R9, !PT ;  /* 0x000000080d0d8276 */ /* 0x004fc40007800009 */
[----:B------:R-:W-:-:S13]  /*13f0*/  ISETP.NE.AND P0, PT, R0, RZ, PT ;  /* 0x000000ff0000720c */ /* 0x000fda0003f05270 */
[----:B------:R-:W-:Y:S02]  /*1400*/  @!P0 R2UR UR4, R30 ;  /* 0x000000001e0482ca */ /* 0x000fe400000e0000 */
[----:B------:R-:W-:-:S13]  /*1410*/  @!P0 R2UR UR5, R31 ;  /* 0x000000001f0582ca */ /* 0x000fda00000e0000 */
[----:B------:R1:W2:Y:S01]  /*1420*/  @!P0 LDG.E.64 R16, desc[UR4][R22.64] ;  /* 0x0000000416108981 */ /* 0x0002a2000c1e1b00 */
[----:B------:R-:W-:Y:S02]  /*1430*/  @!P1 R2UR UR4, R30 ;  /* 0x000000001e0492ca */ /* 0x000fe400000e0000 */
[----:B------:R-:W-:Y:S02]  /*1440*/  @!P1 R2UR UR5, R31 ;  /* 0x000000001f0592ca */ /* 0x000fe400000e0000 */
[----:B-1----:R-:W-:Y:S01]  /*1450*/  MOV R23, 0xff800000 ;  /* 0xff80000000177802 */ /* 0x002fe20000000f00 */
[----:B------:R-:W-:-:S10]  /*1460*/  IMAD.MOV.U32 R22, RZ, RZ, -0x800000 ;  /* 0xff800000ff167424 */ /* 0x000fd400078e00ff */
[----:B------:R-:W3:Y:S01]  /*1470*/  @!P1 LDG.E.64 R18, desc[UR4][R64.64] ;  /* 0x0000000440129981 */ /* 0x000ee2000c1e1b00 */
[----:B------:R-:W-:Y:S02]  /*1480*/  @!P4 R2UR UR4, R30 ;  /* 0x000000001e04c2ca */ /* 0x000fe400000e0000 */
[----:B------:R-:W-:Y:S01]  /*1490*/  @!P4 R2UR UR5, R31 ;  /* 0x000000001f05c2ca */ /* 0x000fe200000e0000 */
[----:B------:R-:W4:-:S12]  /*14a0*/  @!P3 LDG.E.64 R22, desc[UR8][R62.64] ;  /* 0x000000083e16b981 */ /* 0x000f18000c1e1b00 */
[----:B------:R-:W5:Y:S01]  /*14b0*/  @!P4 LDG.E.64 R24, desc[UR4][R60.64] ;  /* 0x000000043c18c981 */ /* 0x000f62000c1e1b00 */
[----:B------:R-:W-:Y:S01]  /*14c0*/  UMOV UR4, 0xffffffff ;  /* 0xffffffff00047882 */ /* 0x000fe20000000000 */
[----:B--2---:R-:W-:-:S04]  /*14d0*/  @!P0 FMNMX3 R13, R13, R16, R17, !PT ;  /* 0x000000100d0d8276 */ /* 0x004fc80007800011 */
[----:B---3--:R-:W-:-:S04]  /*14e0*/  @!P1 FMNMX3 R13, R13, R18, R19, !PT ;  /* 0x000000120d0d9276 */ /* 0x008fc80007800013 */
[----:B------:R-:W-:-:S04]  /*14f0*/  @!P2 FMNMX3 R13, R13, R20, R21, !PT ;  /* 0x000000140d0da276 */ /* 0x000fc80007800015 */
[----:B----4-:R-:W-:-:S04]  /*1500*/  @!P3 FMNMX3 R13, R13, R22, R23, !PT ;  /* 0x000000160d0db276 */ /* 0x010fc80007800017 */
        /* <DEDUP_REMOVED lines=12> */
[----:B-1----:R-:W-:-:S05]  /*15d0*/  FMNMX R39, R10, R14, !PT ;  /* 0x0000000e0a277209 */ /* 0x002fca0007800000 */
[----:B------:R-:W1:Y:S02]  /*15e0*/  SHFL.BFLY PT, R14, R39, 0x1, 0x1f ;  /* 0x0c201f00270e7f89 */ /* 0x000e6400000e0000 */
[----:B-1----:R-:W-:-:S05]  /*15f0*/  FMNMX R14, R39, R14, !PT ;  /* 0x0000000e270e7209 */ /* 0x002fca0007800000 */
[C---:B------:R-:W-:Y:S01]  /*1600*/  FADD R65, -R14.reuse, R6 ;  /* 0x000000060e417221 */ /* 0x040fe20000000100 */
[C---:B------:R-:W-:Y:S01]  /*1610*/  FADD R61, -R14.reuse, R2 ;  /* 0x000000020e3d7221 */ /* 0x040fe20000000100 */
[----:B------:R-:W-:Y:S01]  /*1620*/  MOV R2, 0x437c0000 ;  /* 0x437c000000027802 */ /* 0x000fe20000000f00 */
        /* <DEDUP_REMOVED lines=9> */
[----:B------:R-:W-:Y:S01]  /*16c0*/  FADD R6, R16, -12583039 ;  /* 0xcb40007f10067421 */ /* 0x000fe20000000000 */
[C---:B------:R-:W-:Y:S01]  /*16d0*/  FADD R3, -R14.reuse, R23 ;  /* 0x000000170e037221 */ /* 0x040fe20000000100 */
[----:B------:R-:W-:Y:S01]  /*16e0*/  FFMA.RM R4, R21, R2, 12582913 ;  /* 0x4b40000115047423 */ /* 0x000fe20000004002 */
[-C--:B------:R-:W-:Y:S01]  /*16f0*/  FFMA.SAT R23, R63, R0.reuse, 0.5 ;  /* 0x3f0000003f177423 */ /* 0x080fe20000002000 */
[----:B------:R-:W-:Y:S01]  /*1700*/  FFMA R6, R65, 1.4426950216293334961, -R6 ;  /* 0x3fb8aa3b41067823 */ /* 0x000fe20000000806 */
[----:B------:R-:W-:Y:S01]  /*1710*/  FADD R51, -R14, R8 ;  /* 0x000000080e337221 */ /* 0x000fe20000000100 */
[----:B------:R-:W-:Y:S01]  /*1720*/  FADD R8, R4, -12583039 ;  /* 0xcb40007f04087421 */ /* 0x000fe20000000000 */
[----:B------:R-:W-:Y:S01]  /*1730*/  FFMA.SAT R21, R61, R0, 0.5 ;  /* 0x3f0000003d157423 */ /* 0x000fe20000002000 */
[----:B------:R-:W-:Y:S01]  /*1740*/  FFMA R65, R65, 1.925963033500011079e-08, R6 ;  /* 0x32a5706041417823 */ /* 0x000fe20000000006 */
[-C--:B------:R-:W-:Y:S01]  /*1750*/  FFMA.RM R6, R23, R2.reuse, 12582913 ;  /* 0x4b40000117067423 */ /* 0x080fe20000004002 */
[----:B------:R-:W-:Y:S01]  /*1760*/  FFMA R8, R67, 1.4426950216293334961, -R8 ;  /* 0x3fb8aa3b43087823 */ /* 0x000fe20000000808 */
[----:B------:R-:W-:Y:S01]  /*1770*/  FFMA.RM R12, R21, R2, 12582913 ;  /* 0x4b400001150c7423 */ /* 0x000fe20000004002 */
[----:B------:R-:W-:Y:S01]  /*1780*/  FFMA.SAT R21, R57, R0, 0.5 ;  /* 0x3f00000039157423 */ /* 0x000fe20000002000 */
[----:B------:R-:W-:Y:S01]  /*1790*/  FADD R10, R6, -12583039 ;  /* 0xcb40007f060a7421 */ /* 0x000fe20000000000 */
[----:B------:R-:W-:Y:S01]  /*17a0*/  FFMA R67, R67, 1.925963033500011079e-08, R8 ;  /* 0x32a5706043437823 */ /* 0x000fe20000000008 */
[----:B------:R-:W-:Y:S01]  /*17b0*/  FADD R8, R12, -12583039 ;  /* 0xcb40007f0c087421 */ /* 0x000fe20000000000 */
[C---:B------:R-:W-:Y:S01]  /*17c0*/  FADD R55, -R14.reuse, R5 ;  /* 0x000000050e377221 */ /* 0x040fe20000000100 */
[----:B------:R-:W-:Y:S01]  /*17d0*/  FFMA R10, R63, 1.4426950216293334961, -R10 ;  /* 0x3fb8aa3b3f0a7823 */ /* 0x000fe2000000080a */
[C---:B------:R-:W-:Y:S01]  /*17e0*/  FADD R49, -R14.reuse, R9 ;  /* 0x000000090e317221 */ /* 0x040fe20000000100 */
[----:B------:R-:W-:Y:S01]  /*17f0*/  FFMA R8, R61, 1.4426950216293334961, -R8 ;  /* 0x3fb8aa3b3d087823 */ /* 0x000fe20000000808 */
[C---:B------:R-:W-:Y:S01]  /*1800*/  FADD R53, -R14.reuse, R58 ;  /* 0x0000003a0e357221 */ /* 0x040fe20000000100 */
[----:B------:R-:W-:Y:S01]  /*1810*/  FFMA R63, R63, 1.925963033500011079e-08, R10 ;  /* 0x32a570603f3f7823 */ /* 0x000fe2000000000a */
[----:B------:R-:W-:Y:S01]  /*1820*/  FFMA.RM R10, R21, R2, 12582913 ;  /* 0x4b400001150a7423 */ /* 0x000fe20000004002 */
[----:B------:R-:W-:Y:S01]  /*1830*/  FFMA R61, R61, 1.925963033500011079e-08, R8 ;  /* 0x32a570603d3d7823 */ /* 0x000fe20000000008 */
[----:B------:R-:W-:Y:S01]  /*1840*/  FFMA.SAT R21, R55, R0, 0.5 ;  /* 0x3f00000037157423 */ /* 0x000fe20000002000 */
        /* <DEDUP_REMOVED lines=12> */
[----:B------:R-:W1:Y:S01]  /*1910*/  MUFU.EX2 R65, R65 ;  /* 0x0000004100417308 */ /* 0x000e620000000800 */
[----:B------:R-:W-:Y:S01]  /*1920*/  FFMA R14, R57, 1.4426950216293334961, -R8 ;  /* 0x3fb8aa3b390e7823 */ /* 0x000fe20000000808 */
[----:B------:R-:W-:Y:S01]  /*1930*/  FFMA.RM R8, R21, R2, 12582913 ;  /* 0x4b40000115087423 */ /* 0x000fe20000004002 */
[----:B------:R-:W-:Y:S01]  /*1940*/  FFMA.SAT R21, R53, R0, 0.5 ;  /* 0x3f00000035157423 */ /* 0x000fe20000002000 */
[----:B------:R-:W-:Y:S01]  /*1950*/  SHF.L.U32 R16, R16, 0x17, RZ ;  /* 0x0000001710107819 */ /* 0x000fe200000006ff */
[----:B------:R-:W-:Y:S01]  /*1960*/  FFMA R57, R57, 1.925963033500011079e-08, R14 ;  /* 0x32a5706039397823 */ /* 0x000fe2000000000e */
[----:B------:R-:W-:Y:S01]  /*1970*/  FADD R14, R8, -12583039 ;  /* 0xcb40007f080e7421 */ /* 0x000fe20000000000 */
[----:B------:R-:W-:Y:S01]  /*1980*/  SHF.L.U32 R28, R4, 0x17, RZ ;  /* 0x00000017041c7819 */ /* 0x000fe200000006ff */
[----:B------:R-:W2:Y:S01]  /*1990*/  MUFU.EX2 R61, R61 ;  /* 0x0000003d003d7308 */ /* 0x000ea20000000800 */
[----:B------:R-:W-:Y:S01]  /*19a0*/  SHF.L.U32 R12, R12, 0x17, RZ ;  /* 0x000000170c0c7819 */ /* 0x000fe200000006ff */
[C---:B------:R-:W-:Y:S01]  /*19b0*/  FFMA R14, R55.reuse, 1.4426950216293334961, -R14 ;  /* 0x3fb8aa3b370e7823 */ /* 0x040fe2000000080e */
[----:B------:R-:W-:Y:S01]  /*19c0*/  SHF.L.U32 R26, R6, 0x17, RZ ;  /* 0x00000017061a7819 */ /* 0x000fe200000006ff */
[----:B------:R-:W-:Y:S01]  /*19d0*/  IMAD.SHL.U32 R10, R10, 0x800000, RZ ;  /* 0x008000000a0a7824 */ /* 0x000fe200078e00ff */
[----:B------:R-:W-:Y:S01]  /*19e0*/  SHF.L.U32 R24, R8, 0x17, RZ ;  /* 0x0000001708187819 */ /* 0x000fe200000006ff */
        /* <DEDUP_REMOVED lines=9> */
[----:B------:R-:W-:Y:S01]  /*1a80*/  FFMA R16, R53, 1.4426950216293334961, -R16 ;  /* 0x3fb8aa3b35107823 */ /* 0x000fe20000000810 */
[----:B--2---:R-:W-:Y:S01]  /*1a90*/  FMUL R27, R12, R61 ;  /* 0x0000003d0c1b7220 */ /* 0x004fe20000400000 */
[----:B------:R-:W-:-:S02]  /*1aa0*/  FFMA.RM R12, R21, R2, 12582913 ;  /* 0x4b400001150c7423 */ /* 0x000fc40000004002 */
[----:B------:R-:W-:Y:S01]  /*1ab0*/  FFMA R53, R53, 1.925963033500011079e-08, R16 ;  /* 0x32a5706035357823 */ /* 0x000fe20000000010 */
[C---:B------:R-:W-:Y:S01]  /*1ac0*/  FADD R16, R4.reuse, -12583039 ;  /* 0xcb40007f04107421 */ /* 0x040fe20000000000 */
[----:B------:R-:W-:Y:S01]  /*1ad0*/  FFMA.SAT R21, R49, R0, 0.5 ;  /* 0x3f00000031157423 */ /* 0x000fe20000002000 */
[----:B------:R-:W-:Y:S01]  /*1ae0*/  SHF.L.U32 R4, R4, 0x17, RZ ;  /* 0x0000001704047819 */ /* 0x000fe200000006ff */
[----:B------:R-:W2:Y:S01]  /*1af0*/  MUFU.EX2 R67, R67 ;  /* 0x0000004300437308 */ /* 0x000ea20000000800 */
[----:B------:R-:W-:Y:S01]  /*1b00*/  FFMA R16, R59, 1.4426950216293334961, -R16 ;  /* 0x3fb8aa3b3b107823 */ /* 0x000fe20000000810 */
[----:B------:R-:W-:Y:S01]  /*1b10*/  FFMA.RM R6, R21, R2, 12582913 ;  /* 0x4b40000115067423 */ /* 0x000fe20000004002 */
[----:B------:R-:W-:Y:S01]  /*1b20*/  FFMA.SAT R21, R47, R0, 0.5 ;  /* 0x3f0000002f157423 */ /* 0x000fe20000002000 */
[----:B-1----:R-:W-:Y:S01]  /*1b30*/  FMUL R25, R10, R57 ;  /* 0x000000390a197220 */ /* 0x002fe20000400000 */
[----:B------:R-:W-:Y:S01]  /*1b40*/  FFMA R59, R59, 1.925963033500011079e-08, R16 ;  /* 0x32a570603b3b7823 */ /* 0x000fe20000000010 */
[C---:B------:R-:W-:Y:S01]  /*1b50*/  FADD R16, R12.reuse, -12583039 ;  /* 0xcb40007f0c107421 */ /* 0x040fe20000000000 */
[----:B------:R-:W-:Y:S01]  /*1b60*/  FFMA.RM R10, R21, R2, 12582913 ;  /* 0x4b400001150a7423 */ /* 0x000fe20000004002 */
[----:B------:R-:W1:Y:S01]  /*1b70*/  MUFU.EX2 R53, R53 ;  /* 0x0000003500357308 */ /* 0x000e620000000800 */
[----:B------:R-:W-:Y:S01]  /*1b80*/  FFMA.SAT R21, R45, R0, 0.5 ;  /* 0x3f0000002d157423 */ /* 0x000fe20000002000 */
[----:B------:R-:W-:Y:S01]  /*1b90*/  FFMA R16, R51, 1.4426950216293334961, -R16 ;  /* 0x3fb8aa3b33107823 */ /* 0x000fe20000000810 */
[----:B------:R-:W-:-:S02]  /*1ba0*/  SHF.L.U32 R12, R12, 0x17, RZ ;  /* 0x000000170c0c7819 */ /* 0x000fc400000006ff */
[----:B------:R-:W-:Y:S01]  /*1bb0*/  FFMA.RM R8, R21, R2, 12582913 ;  /* 0x4b40000115087423 */ /* 0x000fe20000004002 */
[----:B------:R-:W-:Y:S01]  /*1bc0*/  FFMA R51, R51, 1.925963033500011079e-08, R16 ;  /* 0x32a5706033337823 */ /* 0x000fe20000000010 */
[C---:B------:R-:W-:Y:S01]  /*1bd0*/  FADD R16, R6.reuse, -12583039 ;  /* 0xcb40007f06107421 */ /* 0x040fe20000000000 */
[----:B------:R-:W-:Y:S01]  /*1be0*/  FFMA.SAT R21, R43, R0, 0.5 ;  /* 0x3f0000002b157423 */ /* 0x000fe20000002000 */
[----:B------:R-:W3:Y:S01]  /*1bf0*/  MUFU.EX2 R59, R59 ;  /* 0x0000003b003b7308 */ /* 0x000ee20000000800 */
[----:B------:R-:W-:Y:S01]  /*1c00*/  SHF.L.U32 R6, R6, 0x17, RZ ;  /* 0x0000001706067819 */ /* 0x000fe200000006ff */
[----:B------:R-:W-:Y:S01]  /*1c10*/  FFMA R16, R49, 1.4426950216293334961, -R16 ;  /* 0x3fb8aa3b31107823 */ /* 0x000fe20000000810 */
[----:B--2---:R-:W-:-:S03]  /*1c20*/  FMUL R28, R28, R67 ;  /* 0x000000431c1c7220 */ /* 0x004fc60000400000 */
[----:B------:R-:W-:Y:S01]  /*1c30*/  FFMA R49, R49, 1.925963033500011079e-08, R16 ;  /* 0x32a5706031317823 */ /* 0x000fe20000000010 */
[----:B------:R-:W-:Y:S01]  /*1c40*/  FADD R16, R10, -12583039 ;  /* 0xcb40007f0a107421 */ /* 0x000fe20000000000 */
[----:B-1----:R-:W-:Y:S01]  /*1c50*/  FMUL R23, R14, R53 ;  /* 0x000000350e177220 */ /* 0x002fe20000400000 */
[----:B------:R-:W-:Y:S01]  /*1c60*/  FFMA.RM R14, R21, R2, 12582913 ;  /* 0x4b400001150e7423 */ /* 0x000fe20000004002 */
[----:B------:R-:W-:Y:S01]  /*1c70*/  FFMA.SAT R21, R19, R0, 0.5 ;  /* 0x3f00000013157423 */ /* 0x000fe20000002000 */
[C---:B------:R-:W-:Y:S01]  /*1c80*/  FFMA R16, R47.reuse, 1.4426950216293334961, -R16 ;  /* 0x3fb8aa3b2f107823 */ /* 0x040fe20000000810 */
[----:B------:R-:W1:Y:S01]  /*1c90*/  MUFU.EX2 R51, R51 ;  /* 0x0000003300337308 */ /* 0x000e620000000800 */
[----:B------:R-:W-:Y:S02]  /*1ca0*/  SHF.L.U32 R10, R10, 0x17, RZ ;  /* 0x000000170a0a7819 */ /* 0x000fe400000006ff */
[----:B------:R-:W-:Y:S01]  /*1cb0*/  FFMA R47, R47, 1.925963033500011079e-08, R16 ;  /* 0x32a570602f2f7823 */ /* 0x000fe20000000010 */
[----:B------:R-:W-:Y:S01]  /*1cc0*/  FADD R16, R8, -12583039 ;  /* 0xcb40007f08107421 */ /* 0x000fe20000000000 */
[----:B---3--:R-:W-:Y:S01]  /*1cd0*/  FMUL R22, R4, R59 ;  /* 0x0000003b04167220 */ /* 0x008fe20000400000 */
[----:B------:R-:W-:-:S02]  /*1ce0*/  SHF.L.U32 R8, R8, 0x17, RZ ;  /* 0x0000001708087819 */ /* 0x000fc400000006ff */
[C---:B------:R-:W-:Y:S01]  /*1cf0*/  FFMA R16, R45.reuse, 1.4426950216293334961, -R16 ;  /* 0x3fb8aa3b2d107823 */ /* 0x040fe20000000810 */
[----:B------:R-:W2:Y:S03]  /*1d00*/  MUFU.EX2 R49, R49 ;  /* 0x0000003100317308 */ /* 0x000ea60000000800 */
[----:B------:R-:W-:Y:S01]  /*1d10*/  FFMA R45, R45, 1.925963033500011079e-08, R16 ;  /* 0x32a570602d2d7823 */ /* 0x000fe20000000010 */
[----:B------:R-:W-:-:S04]  /*1d20*/  FADD R16, R14, -12583039 ;  /* 0xcb40007f0e107421 */ /* 0x000fc80000000000 */
[C---:B------:R-:W-:Y:S01]  /*1d30*/  FFMA R16, R43.reuse, 1.4426950216293334961, -R16 ;  /* 0x3fb8aa3b2b107823 */ /* 0x040fe20000000810 */
[----:B------:R-:W3:Y:S03]  /*1d40*/  MUFU.EX2 R45, R45 ;  /* 0x0000002d002d7308 */ /* 0x000ee60000000800 */
[----:B------:R-:W-:Y:S01]  /*1d50*/  FFMA R43, R43, 1.925963033500011079e-08, R16 ;  /* 0x32a570602b2b7823 */ /* 0x000fe20000000010 */
[----:B------:R-:W-:Y:S01]  /*1d60*/  FFMA.RM R16, R21, R2, 12582913 ;  /* 0x4b40000115107423 */ /* 0x000fe20000004002 */
[----:B-1----:R-:W-:-:S03]  /*1d70*/  FMUL R21, R12, R51 ;  /* 0x000000330c157220 */ /* 0x002fc60000400000 */
[----:B------:R-:W-:Y:S01]  /*1d80*/  FADD R4, R16, -12583039 ;  /* 0xcb40007f10047421 */ /* 0x000fe20000000000 */
[----:B--2---:R-:W-:Y:S01]  /*1d90*/  FMUL R20, R6, R49 ;  /* 0x0000003106147220 */ /* 0x004fe20000400000 */
[----:B------:R-:W1:Y:S01]  /*1da0*/  MUFU.EX2 R47, R47 ;  /* 0x0000002f002f7308 */ /* 0x000e620000000800 */
[----:B------:R-:W-:Y:S01]  /*1db0*/  SHF.L.U32 R16, R16, 0x17, RZ ;  /* 0x0000001710107819 */ /* 0x000fe200000006ff */
[----:B------:R-:W-:-:S04]  /*1dc0*/  FFMA R4, R19, 1.4426950216293334961, -R4 ;  /* 0x3fb8aa3b13047823 */ /* 0x000fc80000000804 */
[----:B------:R-:W-:Y:S01]  /*1dd0*/  FFMA R53, R19, 1.925963033500011079e-08, R4 ;  /* 0x32a5706013357823 */ /* 0x000fe20000000004 */
[-C--:B------:R-:W-:Y:S01]  /*1de0*/  FFMA.SAT R19, R41, R0.reuse, 0.5 ;  /* 0x3f00000029137423 */ /* 0x080fe20000002000 */
[----:B---3--:R-:W-:Y:S01]  /*1df0*/  FMUL R18, R8, R45 ;  /* 0x0000002d08127220 */ /* 0x008fe20000400000 */
[----:B------:R-:W-:Y:S01]  /*1e00*/  FFMA.SAT R45, R9, R0, 0.5 ;  /* 0x3f000000092d7423 */ /* 0x000fe20000002000 */
[----:B------:R-:W2:Y:S01]  /*1e10*/  MUFU.EX2 R63, R63 ;  /* 0x0000003f003f7308 */ /* 0x000ea20000000800 */
[----:B------:R-:W-:-:S04]  /*1e20*/  FFMA.RM R12, R19, R2, 12582913 ;  /* 0x4b400001130c7423 */ /* 0x000fc80000004002 */
[----:B------:R-:W-:Y:S01]  /*1e30*/  FADD R4, R12, -12583039 ;  /* 0xcb40007f0c047421 */ /* 0x000fe20000000000 */
[----:B-1----:R-:W-:Y:S02]  /*1e40*/  FMUL R19, R10, R47 ;  /* 0x0000002f0a137220 */ /* 0x002fe40000400000 */
[----:B------:R-:W1:Y:S01]  /*1e50*/  MUFU.EX2 R55, R55 ;  /* 0x0000003700377308 */ /* 0x000e620000000800 */
[----:B------:R-:W-:-:S04]  /*1e60*/  FFMA R4, R41, 1.4426950216293334961, -R4 ;  /* 0x3fb8aa3b29047823 */ /* 0x000fc80000000804 */
[----:B------:R-:W-:Y:S01]  /*1e70*/  FFMA R51, R41, 1.925963033500011079e-08, R4 ;  /* 0x32a5706029337823 */ /* 0x000fe20000000004 */
[----:B------:R-:W-:Y:S02]  /*1e80*/  FFMA.SAT R41, R17, R0, 0.5 ;  /* 0x3f00000011297423 */ /* 0x000fe40000002000 */
[----:B------:R-:W-:Y:S01]  /*1e90*/  MUFU.EX2 R10, R43 ;  /* 0x0000002b000a7308 */ /* 0x000fe20000000800 */
[----:B--2---:R-:W-:Y:S01]  /*1ea0*/  FMUL R26, R26, R63 ;  /* 0x0000003f1a1a7220 */ /* 0x004fe20000400000 */
[----:B------:R-:W-:-:S04]  /*1eb0*/  FFMA.RM R41, R41, R2, 12582913 ;  /* 0x4b40000129297423 */ /* 0x000fc80000004002 */
[----:B------:R-:W-:Y:S02]  /*1ec0*/  FADD R4, R41, -12583039 ;  /* 0xcb40007f29047421 */ /* 0x000fe40000000000 */
[----:B------:R-:W2:Y:S01]  /*1ed0*/  MUFU.EX2 R53, R53 ;  /* 0x0000003500357308 */ /* 0x000ea20000000800 */
[----:B-1----:R-:W-:Y:S01]  /*1ee0*/  FMUL R24, R24, R55 ;  /* 0x0000003718187220 */ /* 0x002fe20000400000 */
[----:B------:R-:W-:-:S04]  /*1ef0*/  FFMA R4, R17, 1.4426950216293334961, -R4 ;  /* 0x3fb8aa3b11047823 */ /* 0x000fc80000000804 */
[----:B------:R-:W-:Y:S01]  /*1f00*/  FFMA R49, R17, 1.925963033500011079e-08, R4 ;  /* 0x32a5706011317823 */ /* 0x000fe20000000004 */
[----:B------:R-:W-:Y:S01]  /*1f10*/  FFMA.SAT R17, R15, R0, 0.5 ;  /* 0x3f0000000f117423 */ /* 0x000fe20000002000 */
[----:B------:R-:W1:Y:S03]  /*1f20*/  MUFU.EX2 R51, R51 ;  /* 0x0000003300337308 */ /* 0x000e660000000800 */
[----:B------:R-:W-:Y:S01]  /*1f30*/  FFMA.RM R4, R17, R2, 12582913 ;  /* 0x4b40000111047423 */ /* 0x000fe20000004002 */
[----:B------:R-:W-:-:S03]  /*1f40*/  FFMA.SAT R17, R3, R0, 0.5 ;  /* 0x3f00000003117423 */ /* 0x000fc60000002000 */
[C---:B------:R-:W-:Y:S01]  /*1f50*/  FADD R6, R4.reuse, -12583039 ;  /* 0xcb40007f04067421 */ /* 0x040fe20000000000 */
[----:B------:R-:W-:Y:S01]  /*1f60*/  SHF.L.U32 R4, R4, 0x17, RZ ;  /* 0x0000001704047819 */ /* 0x000fe200000006ff */
[----:B--2---:R-:W-:Y:S02]  /*1f70*/  FMUL R16, R16, R53 ;  /* 0x0000003510107220 */ /* 0x004fe40000400000 */
[----:B------:R-:W-:-:S04]  /*1f80*/  FFMA R6, R15, 1.4426950216293334961, -R6 ;  /* 0x3fb8aa3b0f067823 */ /* 0x000fc80000000806 */
[----:B------:R-:W-:Y:S01]  /*1f90*/  FFMA R15, R15, 1.925963033500011079e-08, R6 ;  /* 0x32a570600f0f7823 */ /* 0x000fe20000000006 */
[----:B------:R-:W-:Y:S01]  /*1fa0*/  FFMA.RM R6, R17, R2, 12582913 ;  /* 0x4b40000111067423 */ /* 0x000fe20000004002 */
[----:B------:R-:W-:-:S03]  /*1fb0*/  SHF.L.U32 R17, R14, 0x17, RZ ;  /* 0x000000170e117819 */ /* 0x000fc600000006ff */
[----:B------:R-:W-:Y:S01]  /*1fc0*/  FADD R8, R6, -12583039 ;  /* 0xcb40007f06087421 */ /* 0x000fe20000000000 */
[----:B------:R-:W-:Y:S01]  /*1fd0*/  MUFU.EX2 R15, R15 ;  /* 0x0000000f000f7308 */ /* 0x000fe20000000800 */
[----:B------:R-:W-:Y:S01]  /*1fe0*/  FMUL R17, R17, R10 ;  /* 0x0000000a11117220 */ /* 0x000fe20000400000 */
[----:B------:R-:W-:Y:S01]  /*1ff0*/  SHF.L.U32 R10, R12, 0x17, RZ ;  /* 0x000000170c0a7819 */ /* 0x000fe200000006ff */
[----:B------:R-:W-:Y:S01]  /*2000*/  FFMA R8, R3, 1.4426950216293334961, -R8 ;  /* 0x3fb8aa3b03087823 */ /* 0x000fe20000000808 */
[----:B------:R-:W-:Y:S01]  /*2010*/  FFMA.RM R12, R45, R2, 12582913 ;  /* 0x4b4000012d0c7423 */ /* 0x000fe20000004002 */
[-C--:B------:R-:W-:Y:S01]  /*2020*/  FFMA.SAT R45, R7, R0.reuse, 0.5 ;  /* 0x3f000000072d7423 */ /* 0x080fe20000002000 */
[----:B------:R-:W-:Y:S02]  /*2030*/  IMAD.SHL.U32 R6, R6, 0x800000, RZ ;  /* 0x0080000006067824 */ /* 0x000fe400078e00ff */
[----:B------:R-:W-:Y:S01]  /*2040*/  FFMA R14, R3, 1.925963033500011079e-08, R8 ;  /* 0x32a57060030e7823 */ /* 0x000fe20000000008 */
[----:B------:R-:W-:Y:S01]  /*2050*/  FFMA.SAT R3, R11, R0, 0.5 ;  /* 0x3f0000000b037423 */ /* 0x000fe20000002000 */
[----:B------:R-:W-:Y:S01]  /*2060*/  FADD R58, R12, -12583039 ;  /* 0xcb40007f0c3a7421 */ /* 0x000fe20000000000 */
[----:B-1----:R-:W-:-:S02]  /*2070*/  FMUL R10, R10, R51 ;  /* 0x000000330a0a7220 */ /* 0x002fc40000400000 */
[----:B------:R-:W-:Y:S01]  /*2080*/  FFMA.RM R3, R3, R2, 12582913 ;  /* 0x4b40000103037423 */ /* 0x000fe20000004002 */
[----:B------:R-:W-:-:S03]  /*2090*/  FFMA R58, R9, 1.4426950216293334961, -R58 ;  /* 0x3fb8aa3b093a7823 */ /* 0x000fc6000000083a */
[----:B------:R-:W-:Y:S01]  /*20a0*/  FADD R8, R3, -12583039 ;  /* 0xcb40007f03087421 */ /* 0x000fe20000000000 */
[----:B------:R-:W-:Y:S01]  /*20b0*/  FFMA R47, R9, 1.925963033500011079e-08, R58 ;  /* 0x32a57060092f7823 */ /* 0x000fe2000000003a */
[----:B------:R-:W-:Y:S01]  /*20c0*/  SHF.L.U32 R9, R41, 0x17, RZ ;  /* 0x0000001729097819 */ /* 0x000fe200000006ff */
[----:B------:R-:W-:Y:S01]  /*20d0*/  FFMA.RM R41, R45, R2, 12582913 ;  /* 0x4b4000012d297423 */ /* 0x000fe20000004002 */
[----:B------:R-:W-:Y:S01]  /*20e0*/  FFMA R8, R11, 1.4426950216293334961, -R8 ;  /* 0x3fb8aa3b0b087823 */ /* 0x000fe20000000808 */
[----:B------:R-:W-:Y:S02]  /*20f0*/  SHF.L.U32 R3, R3, 0x17, RZ ;  /* 0x0000001703037819 */ /* 0x000fe400000006ff */
[----:B------:R-:W-:Y:S01]  /*2100*/  MUFU.EX2 R47, R47 ;  /* 0x0000002f002f7308 */ /* 0x000fe20000000800 */
[----:B------:R-:W-:Y:S01]  /*2110*/  FFMA R43, R11, 1.925963033500011079e-08, R8 ;  /* 0x32a570600b2b7823 */ /* 0x000fe20000000008 */
[----:B------:R-:W-:-:S04]  /*2120*/  FFMA.SAT R11, R5, R0, 0.5 ;  /* 0x3f000000050b7423 */ /* 0x000fc80000002000 */
[----:B------:R-:W-:Y:S02]  /*2130*/  FFMA.RM R11, R11, R2, 12582913 ;  /* 0x4b4000010b0b7423 */ /* 0x000fe40000004002 */
[----:B------:R-:W-:Y:S02]  /*2140*/  MUFU.EX2 R58, R43 ;  /* 0x0000002b003a7308 */ /* 0x000fe40000000800 */
[----:B------:R-:W-:-:S04]  /*2150*/  FADD R8, R11, -12583039 ;  /* 0xcb40007f0b087421 */ /* 0x000fc80000000000 */
[----:B------:R-:W-:-:S04]  /*2160*/  FFMA R8, R5, 1.4426950216293334961, -R8 ;  /* 0x3fb8aa3b05087823 */ /* 0x000fc80000000808 */
[----:B------:R-:W-:Y:S02]  /*2170*/  FFMA R5, R5, 1.925963033500011079e-08, R8 ;  /* 0x32a5706005057823 */ /* 0x000fe40000000008 */
[----:B------:R1:W2:Y:S08]  /*2180*/  MUFU.EX2 R8, R49 ;  /* 0x0000003100087308 */ /* 0x0002b00000000800 */
[----:B------:R3:W4:Y:S01]  /*2190*/  MUFU.EX2 R60, R5 ;  /* 0x00000005003c7308 */ /* 0x0007220000000800 */
[----:B-1----:R-:W-:Y:S01]  /*21a0*/  FFMA.SAT R49, R39, R0, 0.5 ;  /* 0x3f00000027317423 */ /* 0x002fe20000002000 */
[----:B--2---:R-:W-:Y:S01]  /*21b0*/  FMUL R9, R9, R8 ;  /* 0x0000000809097220 */ /* 0x004fe20000400000 */
[----:B------:R-:W-:Y:S01]  /*21c0*/  FADD R8, R41, -12583039 ;  /* 0xcb40007f29087421 */ /* 0x000fe20000000000 */
[----:B---3--:R-:W-:-:S03]  /*21d0*/  SHF.L.U32 R5, R11, 0x17, RZ ;  /* 0x000000170b057819 */ /* 0x008fc600000006ff */
[----:B------:R-:W-:Y:S02]  /*21e0*/  FFMA R8, R7, 1.4426950216293334961, -R8 ;  /* 0x3fb8aa3b07087823 */ /* 0x000fe40000000808 */
[----:B----4-:R-:W-:Y:S02]  /*21f0*/  FMUL R5, R5, R60 ;  /* 0x0000003c05057220 */ /* 0x010fe40000400000 */
[----:B------:R-:W-:Y:S01]  /*2200*/  FFMA R45, R7, 1.925963033500011079e-08, R8 ;  /* 0x32a57060072d7823 */ /* 0x000fe20000000008 */
[----:B------:R-:W-:-:S04]  /*2210*/  FFMA.SAT R7, R13, R0, 0.5 ;  /* 0x3f0000000d077423 */ /* 0x000fc80000002000 */
[-C--:B------:R-:W-:Y:S01]  /*2220*/  FFMA.RM R0, R7, R2.reuse, 12582913 ;  /* 0x4b40000107007423 */ /* 0x080fe20000004002 */
[----:B------:R-:W-:Y:S01]  /*2230*/  FFMA.RM R2, R49, R2, 12582913 ;  /* 0x4b40000131027423 */ /* 0x000fe20000004002 */
[----:B------:R-:W-:Y:S01]  /*2240*/  FADD R7, RZ, R29 ;  /* 0x0000001dff077221 */ /* 0x000fe20000000000 */
[----:B------:R-:W1:Y:S01]  /*2250*/  MUFU.EX2 R49, R14 ;  /* 0x0000000e00317308 */ /* 0x000e620000000800 */
[----:B------:R-:W-:-:S04]  /*2260*/  FADD R8, R0, -12583039 ;  /* 0xcb40007f00087421 */ /* 0x000fc80000000000 */
[----:B------:R-:W-:-:S03]  /*2270*/  FFMA R8, R13, 1.4426950216293334961, -R8 ;  /* 0x3fb8aa3b0d087823 */ /* 0x000fc60000000808 */
[----:B------:R-:W2:Y:S01]  /*2280*/  MUFU.EX2 R14, R45 ;  /* 0x0000002d000e7308 */ /* 0x000ea20000000800 */
[----:B------:R-:W-:Y:S01]  /*2290*/  FFMA R13, R13, 1.925963033500011079e-08, R8 ;  /* 0x32a570600d0d7823 */ /* 0x000fe20000000008 */
[----:B------:R-:W-:-:S04]  /*22a0*/  FADD R8, R2, -12583039 ;  /* 0xcb40007f02087421 */ /* 0x000fc80000000000 */
[C---:B------:R-:W-:Y:S02]  /*22b0*/  FFMA R8, R39.reuse, 1.4426950216293334961, -R8 ;  /* 0x3fb8aa3b27087823 */ /* 0x040fe40000000808 */
[----:B------:R-:W3:Y:S02]  /*22c0*/  MUFU.EX2 R13, R13 ;  /* 0x0000000d000d7308 */ /* 0x000ee40000000800 */
[----:B------:R-:W-:Y:S01]  /*22d0*/  FFMA R39, R39, 1.925963033500011079e-08, R8 ;  /* 0x32a5706027277823 */ /* 0x000fe20000000008 */
[----:B------:R-:W-:-:S04]  /*22e0*/  FADD R8, R7, R28 ;  /* 0x0000001c07087221 */ /* 0x000fc80000000000 */
[----:B------:R-:W-:Y:S01]  /*22f0*/  FADD R7, R8, R27 ;  /* 0x0000001b08077221 */ /* 0x000fe20000000000 */
[----:B------:R-:W4:Y:S03]  /*2300*/  MUFU.EX2 R39, R39 ;  /* 0x0000002700277308 */ /* 0x000f260000000800 */
        /* <DEDUP_REMOVED lines=24> */
[----:B--2---:R-:W-:Y:S01]  /*2490*/  FMUL R3, R3, R14 ;  /* 0x0000000e03037220 */ /* 0x004fe20000400000 */
[----:B------:R-:W-:Y:S01]  /*24a0*/  SHF.L.U32 R14, R2, 0x17, RZ ;  /* 0x00000017020e7819 */ /* 0x000fe200000006ff */
[----:B------:R-:W-:Y:S02]  /*24b0*/  FADD R0, R11, R4 ;  /* 0x000000040b007221 */ /* 0x000fe40000000000 */
[----:B---3--:R-:W-:-:S02]  /*24c0*/  FMUL R2, R12, R13 ;  /* 0x0000000d0c027220 */ /* 0x008fc40000400000 */
[----:B------:R-:W-:Y:S01]  /*24d0*/  FADD R11, R0, R3 ;  /* 0x00000003000b7221 */ /* 0x000fe20000000000 */
[----:B----4-:R-:W-:-:S03]  /*24e0*/  FMUL R0, R14, R39 ;  /* 0x000000270e007220 */ /* 0x010fc60000400000 */
        /* <DEDUP_REMOVED lines=11> */
.L_x_23260:
        /* <DEDUP_REMOVED lines=13> */
[----:B0-----:R-:W-:Y:S05]  /*2670*/  CALL.REL.NOINC `($__internal_457_$__cuda_sm3x_div_rn_noftz_f32_slowpath) ;  /* 0x0000003800187944 */ /* 0x001fea0003c00000 */
[----:B------:R-:W-:-:S07]  /*2680*/  MOV R12, R11 ;  /* 0x0000000b000c7202 */ /* 0x000fce0000000f00 */
.L_x_23177:
[----:B------:R-:W-:Y:S05]  /*2690*/  BSYNC.RECONVERGENT B2 ;  /* 0x0000000000027941 */ /* 0x000fea0003800200 */
.L_x_23176:
        /* <DEDUP_REMOVED lines=14> */
.L_x_23179:
[----:B------:R-:W-:Y:S05]  /*2780*/  BSYNC.RECONVERGENT B2 ;  /* 0x0000000000027941 */ /* 0x000fea0003800200 */
.L_x_23178:
        /* <DEDUP_REMOVED lines=12> */
[----:B0-----:R-:W-:Y:S05]  /*2850*/  CALL.REL.NOINC `($__internal_457_$__cuda_sm3x_div_rn_noftz_f32_slowpath) ;  /* 0x0000003400a07944 */ /* 0x001fea0003c00000 */
[----:B------:R-:W-:-:S07]  /*2860*/  MOV R28, R11 ;  /* 0x0000000b001c7202 */ /* 0x000fce0000000f00 */
.L_x_23181:
[----:B------:R-:W-:Y:S05]  /*2870*/  BSYNC.RECONVERGENT B2 ;  /* 0x0000000000027941 */ /* 0x000fea0003800200 */
.L_x_23180:
        /* <DEDUP_REMOVED lines=14> */
.L_x_23183:
[----:B------:R-:W-:Y:S05]  /*2960*/  BSYNC.RECONVERGENT B2 ;  /* 0x0000000000027941 */ /* 0x000fea0003800200 */
.L_x_23182:
        /* <DEDUP_REMOVED lines=14> */
.L_x_23185:
[----:B------:R-:W-:Y:S05]  /*2a50*/  BSYNC.RECONVERGENT B2 ;  /* 0x0000000000027941 */ /* 0x000fea0003800200 */
.L_x_23184:
        /* <DEDUP_REMOVED lines=14> */
.L_x_23187:
[----:B------:R-:W-:Y:S05]  /*2b40*/  BSYNC.RECONVERGENT B2 ;  /* 0x0000000000027941 */ /* 0x000fea0003800200 */
.L_x_23186:
        /* <DEDUP_REMOVED lines=12> */
[----:B0-----:R-:W-:Y:S05]  /*2c10*/  CALL.REL.NOINC `($__internal_457_$__cuda_sm3x_div_rn_noftz_f32_slowpath) ;  /* 0x0000003000b07944 */ /* 0x001fea0003c00000 */
[----:B------:R-:W-:-:S07]  /*2c20*/  MOV R24, R11 ;  /* 0x0000000b00187202 */ /* 0x000fce0000000f00 */
.L_x_23189:
[----:B------:R-:W-:Y:S05]  /*2c30*/  BSYNC.RECONVERGENT B2 ;  /* 0x0000000000027941 */ /* 0x000fea0003800200 */
.L_x_23188:
        /* <DEDUP_REMOVED lines=14> */
.L_x_23191:
[----:B------:R-:W-:Y:S05]  /*2d20*/  BSYNC.RECONVERGENT B2 ;  /* 0x0000000000027941 */ /* 0x000fea0003800200 */
.L_x_23190:
        /* <DEDUP_REMOVED lines=14> */
.L_x_23193:
[----:B------:R-:W-:Y:S05]  /*2e10*/  BSYNC.RECONVERGENT B2 ;  /* 0x0000000000027941 */ /* 0x000fea0003800200 */
.L_x_23192:
        /* <DEDUP_REMOVED lines=14> */
.L_x_23195:
[----:B------:R-:W-:Y:S05]  /*2f00*/  BSYNC.RECONVERGENT B2 ;  /* 0x0000000000027941 */ /* 0x000fea0003800200 */
.L_x_23194:
        /* <DEDUP_REMOVED lines=13> */
[----:B------:R-:W-:-:S07]  /*2fe0*/  IMAD.MOV.U32 R20, RZ, RZ, R11 ;  /* 0x000000ffff147224 */ /* 0x000fce00078e000b */
.L_x_23197:
[----:B------:R-:W-:Y:S05]  /*2ff0*/  BSYNC.RECONVERGENT B2 ;  /* 0x0000000000027941 */ /* 0x000fea0003800200 */
.L_x_23196:
        /* <DEDUP_REMOVED lines=14> */
.L_x_23199:
[----:B------:R-:W-:Y:S05]  /*30e0*/  BSYNC.RECONVERGENT B2 ;  /* 0x0000000000027941 */ /* 0x000fea0003800200 */
.L_x_23198:
        /* <DEDUP_REMOVED lines=14> */
.L_x_23201:
[----:B------:R-:W-:Y:S05]  /*31d0*/  BSYNC.RECONVERGENT B2 ;  /* 0x0000000000027941 */ /* 0x000fea0003800200 */
.L_x_23200:
        /* <DEDUP_REMOVED lines=14> */
.L_x_23203:
[----:B------:R-:W-:Y:S05]  /*32c0*/  BSYNC.RECONVERGENT B2 ;  /* 0x0000000000027941 */ /* 0x000fea0003800200 */
.L_x_23202:
        /* <DEDUP_REMOVED lines=14> */
.L_x_23205:
[----:B------:R-:W-:Y:S05]  /*33b0*/  BSYNC.RECONVERGENT B2 ;  /* 0x0000000000027941 */ /* 0x000fea0003800200 */
.L_x_23204:
        /* <DEDUP_REMOVED lines=14> */
.L_x_23207:
[----:B------:R-:W-:Y:S05]  /*34a0*/  BSYNC.RECONVERGENT B2 ;  /* 0x0000000000027941 */ /* 0x000fea0003800200 */
.L_x_23206:
        /* <DEDUP_REMOVED lines=14> */
.L_x_23209:
[----:B------:R-:W-:Y:S05]  /*3590*/  BSYNC.RECONVERGENT B2 ;  /* 0x0000000000027941 */ /* 0x000fea0003800200 */
.L_x_23208:
        /* <DEDUP_REMOVED lines=14> */
.L_x_23211:
[----:B------:R-:W-:Y:S05]  /*3680*/  BSYNC.RECONVERGENT B2 ;  /* 0x0000000000027941 */ /* 0x000fea0003800200 */
.L_x_23210:
        /* <DEDUP_REMOVED lines=14> */
.L_x_23213:
[----:B------:R-:W-:Y:S05]  /*3770*/  BSYNC.RECONVERGENT B2 ;  /* 0x0000000000027941 */ /* 0x000fea0003800200 */
.L_x_23212:
        /* <DEDUP_REMOVED lines=14> */
.L_x_23215:
[----:B------:R-:W-:Y:S05]  /*3860*/  BSYNC.RECONVERGENT B2 ;  /* 0x0000000000027941 */ /* 0x000fea0003800200 */
.L_x_23214:
        /* <DEDUP_REMOVED lines=14> */
.L_x_23217:
[----:B------:R-:W-:Y:S05]  /*3950*/  BSYNC.RECONVERGENT B2 ;  /* 0x0000000000027941 */ /* 0x000fea0003800200 */
.L_x_23216:
        /* <DEDUP_REMOVED lines=14> */
.L_x_23219:
[----:B------:R-:W-:Y:S05]  /*3a40*/  BSYNC.RECONVERGENT B2 ;  /* 0x0000000000027941 */ /* 0x000fea0003800200 */
.L_x_23218:
        /* <DEDUP_REMOVED lines=14> */
.L_x_23221:
[----:B------:R-:W-:Y:S05]  /*3b30*/  BSYNC.RECONVERGENT B2 ;  /* 0x0000000000027941 */ /* 0x000fea0003800200 */
.L_x_23220:
        /* <DEDUP_REMOVED lines=14> */
.L_x_23223:
[----:B------:R-:W-:Y:S05]  /*3c20*/  BSYNC.RECONVERGENT B2 ;  /* 0x0000000000027941 */ /* 0x000fea0003800200 */
.L_x_23222:
        /* <DEDUP_REMOVED lines=29> */
.L_x_23225:
[----:B------:R-:W-:Y:S05]  /*3e00*/  BSYNC.RECONVERGENT B0 ;  /* 0x0000000000007941 */ /* 0x000fea0003800200 */
.L_x_23224:
        /* <DEDUP_REMOVED lines=17> */
.L_x_23227:
[----:B------:R-:W-:Y:S05]  /*3f20*/  BSYNC.RECONVERGENT B0 ;  /* 0x0000000000007941 */ /* 0x000fea0003800200 */
.L_x_23226:
[----:B------:R-:W-:Y:S04]  /*3f30*/  BSSY.RECONVERGENT B0, `(.L_x_23228) ;  /* 0x0000011000007945 */ /* 0x000fe80003800200 */
[----:B------:R-:W-:Y:S05]  /*3f40*/  @P2 BRA `(.L_x_23229) ;  /* 0x00000000003c2947 */ /* 0x000fea0003800000 */
[----:B------:R-:W-:Y:S02]  /*3f50*/  HFMA2 R51, -RZ, RZ, 0, 0 ;  /* 0x00000000ff337431 */ /* 0x000fe400000001ff */
[----:B------:R-:W-:Y:S01]  /*3f60*/  IMAD R0, R33, UR38, RZ ;  /* 0x0000002621007c24 */ /* 0x000fe2000f8e02ff */
[----:B------:R-:W-:Y:S02]  /*3f70*/  R2UR UR4, R30 ;  /* 0x000000001e0472ca */ /* 0x000fe400000e0000 */
        /* <DEDUP_REMOVED lines=12> */
.L_x_23229:
[----:B------:R-:W-:Y:S05]  /*4040*/  BSYNC.RECONVERGENT B0 ;  /* 0x0000000000007941 */ /* 0x000fea0003800200 */
.L_x_23228:
[----:B------:R-:W-:Y:S04]  /*4050*/  BSSY.RECONVERGENT B0, `(.L_x_23230) ;  /* 0x0000011000007945 */ /* 0x000fe80003800200 */
[----:B------:R-:W-:Y:S05]  /*4060*/  @P5 BRA `(.L_x_23231) ;  /* 0x00000000003c5947 */ /* 0x000fea0003800000 */
[----:B------:R-:W-:Y:S01]  /*4070*/  IMAD R0, R33, UR38, RZ ;  /* 0x0000002621007c24 */ /* 0x000fe2000f8e02ff */
[----:B------:R-:W-:Y:S01]  /*4080*/  R2UR UR4, R30 ;  /* 0x000000001e0472ca */ /* 0x000fe200000e0000 */
[----:B------:R-:W-:Y:S01]  /*4090*/  IMAD.MOV.U32 R49, RZ, RZ, RZ ;  /* 0x000000ffff317224 */ /* 0x000fe200078e00ff */
[----:B------:R-:W-:Y:S01]  /*40a0*/  R2UR UR5, R31 ;  /* 0x000000001f0572ca */ /* 0x000fe200000e0000 */
[C---:B-1----:R-:W-:Y:S02]  /*40b0*/  IMAD R13, R35.reuse, UR39, R0 ;  /* 0x00000027230d7c24 */ /* 0x042fe4000f8e0200 */
        /* <DEDUP_REMOVED lines=10> */
.L_x_23231:
[----:B------:R-:W-:Y:S05]  /*4160*/  BSYNC.RECONVERGENT B0 ;  /* 0x0000000000007941 */ /* 0x000fea0003800200 */
.L_x_23230:
[----:B------:R-:W-:Y:S04]  /*4170*/  BSSY.RECONVERGENT B0, `(.L_x_23232) ;  /* 0x0000011000007945 */ /* 0x000fe80003800200 */
[----:B------:R-:W-:Y:S05]  /*4180*/  @P4 BRA `(.L_x_23233) ;  /* 0x00000000003c4947 */ /* 0x000fea0003800000 */
[----:B------:R-:W-:Y:S01]  /*4190*/  MOV R47, RZ ;  /* 0x000000ff002f7202 */ /* 0x000fe20000000f00 */
[----:B------:R-:W-:Y:S01]  /*41a0*/  IMAD R0, R33, UR38, RZ ;  /* 0x0000002621007c24 */ /* 0x000fe2000f8e02ff */
[----:B------:R-:W-:Y:S02]  /*41b0*/  R2UR UR4, R30 ;  /* 0x000000001e0472ca */ /* 0x000fe400000e0000 */
[----:B------:R-:W-:Y:S01]  /*41c0*/  R2UR UR5, R31 ;  /* 0x000000001f0572ca */ /* 0x000fe200000e0000 */
[----:B-1234-:R-:W-:-:S04]  /*41d0*/  IMAD.WIDE.U32 R10, R35, UR38, R46 ;  /* 0x00000026230a7c25 */ /* 0x01efc8000f8e002e */
        /* <DEDUP_REMOVED lines=10> */
.L_x_23233:
[----:B------:R-:W-:Y:S05]  /*4280*/  BSYNC.RECONVERGENT B0 ;  /* 0x0000000000007941 */ /* 0x000fea0003800200 */
.L_x_23232:
        /* <DEDUP_REMOVED lines=18> */
[C---:B-1234-:R-:W-:Y:S02]  /*43b0*/  IMAD R11, R35.reuse, UR39, R0 ;  /* 0x00000027230b7c24 */ /* 0x05efe4000f8e0200 */
        /* <DEDUP_REMOVED lines=10> */
.L_x_23235:
[----:B------:R-:W-:Y:S05]  /*4460*/  BSYNC.RECONVERGENT B0 ;  /* 0x0000000000007941 */ /* 0x000fea0003800200 */
.L_x_23234:
[----:B------:R-:W-:Y:S04]  /*4470*/  BSSY.RECONVERGENT B0, `(.L_x_23236) ;  /* 0x0000011000007945 */ /* 0x000fe80003800200 */
[----:B------:R-:W-:Y:S05]  /*4480*/  @P0 BRA `(.L_x_23237) ;  /* 0x00000000003c0947 */ /* 0x000fea0003800000 */
[----:B------:R-:W-:Y:S01]  /*4490*/  MOV R43, RZ ;  /* 0x000000ff002b7202 */ /* 0x000fe20000000f00 */
[----:B------:R-:W-:Y:S01]  /*44a0*/  IMAD R0, R33, UR38, RZ ;  /* 0x0000002621007c24 */ /* 0x000fe2000f8e02ff */
[----:B------:R-:W-:Y:S02]  /*44b0*/  R2UR UR4, R30 ;  /* 0x000000001e0472ca */ /* 0x000fe400000e0000 */
[----:B------:R-:W-:Y:S01]  /*44c0*/  R2UR UR5, R31 ;  /* 0x000000001f0572ca */ /* 0x000fe200000e0000 */
[----:B-1----:R-:W-:-:S04]  /*44d0*/  IMAD.WIDE.U32 R2, R35, UR38, R42 ;  /* 0x0000002623027c25 */ /* 0x002fc8000f8e002a */
[----:B--234-:R-:W-:-:S04]  /*44e0*/  IMAD R11, R35, UR39, R0 ;  /* 0x00000027230b7c24 */ /* 0x01cfc8000f8e0200 */
        /* <DEDUP_REMOVED lines=9> */
.L_x_23237:
[----:B------:R-:W-:Y:S05]  /*4580*/  BSYNC.RECONVERGENT B0 ;  /* 0x0000000000007941 */ /* 0x000fea0003800200 */
.L_x_23236:
[----:B------:R-:W-:Y:S04]  /*4590*/  BSSY.RECONVERGENT B0, `(.L_x_23238) ;  /* 0x0000011000007945 */ /* 0x000fe80003800200 */
[----:B------:R-:W-:Y:S05]  /*45a0*/  @P2 BRA `(.L_x_23239) ;  /* 0x00000000003c2947 */ /* 0x000fea0003800000 */
        /* <DEDUP_REMOVED lines=15> */
.L_x_23239:
[----:B------:R-:W-:Y:S05]  /*46a0*/  BSYNC.RECONVERGENT B0 ;  /* 0x0000000000007941 */ /* 0x000fea0003800200 */
.L_x_23238:
[----:B------:R-:W-:Y:S04]  /*46b0*/  BSSY.RECONVERGENT B0, `(.L_x_23240) ;  /* 0x0000011000007945 */ /* 0x000fe80003800200 */
[----:B------:R-:W-:Y:S05]  /*46c0*/  @P3 BRA `(.L_x_23241) ;  /* 0x00000000003c3947 */ /* 0x000fea0003800000 */
[----:B------:R-:W-:Y:S01]  /*46d0*/  MOV R39, RZ ;  /* 0x000000ff00277202 */ /* 0x000fe20000000f00 */
[----:B------:R-:W-:Y:S01]  /*46e0*/  IMAD R0, R33, UR38, RZ ;  /* 0x0000002621007c24 */ /* 0x000fe2000f8e02ff */
[----:B------:R-:W-:Y:S02]  /*46f0*/  R2UR UR4, R30 ;  /* 0x000000001e0472ca */ /* 0x000fe400000e0000 */
[----:B------:R-:W-:Y:S01]  /*4700*/  R2UR UR5, R31 ;  /* 0x000000001f0572ca */ /* 0x000fe200000e0000 */
[----:B-1----:R-:W-:-:S04]  /*4710*/  IMAD.WIDE.U32 R2, R35, UR38, R38 ;  /* 0x0000002623027c25 */ /* 0x002fc8000f8e0026 */
        /* <DEDUP_REMOVED lines=10> */
.L_x_23241:
[----:B------:R-:W-:Y:S05]  /*47c0*/  BSYNC.RECONVERGENT B0 ;  /* 0x0000000000007941 */ /* 0x000fea0003800200 */
.L_x_23240:
        /* <DEDUP_REMOVED lines=17> */
.L_x_23243:
[----:B------:R-:W-:Y:S05]  /*48e0*/  BSYNC.RECONVERGENT B0 ;  /* 0x0000000000007941 */ /* 0x000fea0003800200 */
.L_x_23242:
[----:B------:R-:W-:Y:S04]  /*48f0*/  BSSY.RECONVERGENT B0, `(.L_x_23244) ;  /* 0x0000012000007945 */ /* 0x000fe80003800200 */
[----:B------:R-:W-:Y:S05]  /*4900*/  @P5 BRA `(.L_x_23245) ;  /* 0x0000000000405947 */ /* 0x000fea0003800000 */
[----:B-1----:R-:W-:Y:S01]  /*4910*/  HFMA2 R3, -RZ, RZ, 0, 0 ;  /* 0x00000000ff037431 */ /* 0x002fe200000001ff */
        /* <DEDUP_REMOVED lines=15> */
.L_x_23245:
[----:B------:R-:W-:Y:S05]  /*4a10*/  BSYNC.RECONVERGENT B0 ;  /* 0x0000000000007941 */ /* 0x000fea0003800200 */
.L_x_23244:
        /* <DEDUP_REMOVED lines=18> */
.L_x_23247:
[----:B------:R-:W-:Y:S05]  /*4b40*/  BSYNC.RECONVERGENT B0 ;  /* 0x0000000000007941 */ /* 0x000fea0003800200 */
.L_x_23246:
[----:B------:R-:W-:-:S04]  /*4b50*/  IADD3 R35, P0, PT, R56, R35, RZ ;  /* 0x0000002338237210 */ /* 0x000fc80007f1e0ff */
[----:B------:R-:W-:Y:S02]  /*4b60*/  LEA.HI.X.SX32 R33, R56, R33, 0x1, P0 ;  /* 0x0000002138217211 */ /* 0x000fe400000f0eff */
[----:B------:R-:W-:-:S04]  /*4b70*/  ISETP.GE.U32.AND P0, PT, R35, UR42, PT ;  /* 0x0000002a23007c0c */ /* 0x000fc8000bf06070 */
[----:B------:R-:W-:-:S13]  /*4b80*/  ISETP.GE.AND.EX P0, PT, R33, UR43, PT, P0 ;  /* 0x0000002b21007c0c */ /* 0x000fda000bf06300 */
[----:B------:R-:W-:Y:S05]  /*4b90*/  @!P0 BRA `(.L_x_23248) ;  /* 0xffffffb400dc8947 */ /* 0x000fea000383ffff */
[----:B------:R-:W-:Y:S05]  /*4ba0*/  EXIT ;  /* 0x000000000000794d */ /* 0x000fea0003800000 */
.L_x_23175:
[----:B------:R-:W-:Y:S01]  /*4bb0*/  BSSY B0, `(.L_x_23249) ;  /* 0x0000007000007945 */ /* 0x000fe20003800000 */
[----:B------:R-:W-:Y:S01]  /*4bc0*/  MOV R12, 0x10 ;  /* 0x00000010000c7802 */ /* 0x000fe20000000f00 */
[----:B------:R-:W-:Y:S01]  /*4bd0*/  IMAD.MOV.U32 R11, RZ, RZ, 0x1f ;  /* 0x0000001fff0b7424 */ /* 0x000fe200078e00ff */
[----:B------:R-:W-:-:S07]  /*4be0*/  MOV R15, 0xffffffff ;  /* 0xffffffff000f7802 */ /* 0x000fce0000000f00 */
[----:B0-----:R-:W-:Y:S05]  /*4bf0*/  WARPSYNC.COLLECTIVE R15, `(.L_x_23250) ;  /* 0x000000000f087348 */ /* 0x001fea0003c00000 */
[----:B------:R1:W2:Y:S02]  /*4c00*/  SHFL.BFLY P6, R14, R13, R12, R11 ;  /* 0x0c00000c0d0e7389 */ /* 0x0002a400000c000b */
[----:B012---:R-:W-:Y:S05]  /*4c10*/  ENDCOLLECTIVE ;  /* 0x000000000000791b */ /* 0x007fea0003800000 */
.L_x_23250:
[----:B------:R-:W-:Y:S05]  /*4c20*/  BSYNC B0 ;  /* 0x0000000000007941 */ /* 0x000fea0003800000 */
.L_x_23249:
        /* <DEDUP_REMOVED lines=8> */
.L_x_23251:
[----:B------:R-:W-:Y:S01]  /*4cb0*/  HFMA2 R12, -RZ, RZ, 0, 2.384185791015625e-07 ;  /* 0x00000004ff0c7431 */ /* 0x000fe200000001ff */
[----:B------:R-:W-:-:S04]  /*4cc0*/  FMNMX R0, R13, R14, !PT ;  /* 0x0000000e0d007209 */ /* 0x000fc80007800000 */
[----:B------:R-:W-:-:S07]  /*4cd0*/  MOV R13, R0 ;  /* 0x00000000000d7202 */ /* 0x000fce0000000f00 */
[----:B------:R-:W-:Y:S05]  /*4ce0*/  WARPSYNC.COLLECTIVE R15, `(.L_x_23252) ;  /* 0x000000000f087348 */ /* 0x000fea0003c00000 */
[----:B------:R0:W1:Y:S02]  /*4cf0*/  SHFL.BFLY P6, R14, R13, R12, R11 ;  /* 0x0c00000c0d0e7389 */ /* 0x00006400000c000b */
[----:B01----:R-:W-:Y:S05]  /*4d00*/  ENDCOLLECTIVE ;  /* 0x000000000000791b */ /* 0x003fea0003800000 */
.L_x_23252:
[----:B------:R-:W-:Y:S01]  /*4d10*/  HFMA2 R12, -RZ, RZ, 0, 1.1920928955078125e-07 ;  /* 0x00000002ff0c7431 */ /* 0x000fe200000001ff */
[----:B------:R-:W-:-:S04]  /*4d20*/  FMNMX R10, R0, R14, !PT ;  /* 0x0000000e000a7209 */ /* 0x000fc80007800000 */
[----:B------:R-:W-:-:S07]  /*4d30*/  MOV R13, R10 ;  /* 0x0000000a000d7202 */ /* 0x000fce0000000f00 */
[----:B------:R-:W-:Y:S05]  /*4d40*/  WARPSYNC.COLLECTIVE R15, `(.L_x_23253) ;  /* 0x000000000f087348 */ /* 0x000fea0003c00000 */
[----:B------:R0:W1:Y:S02]  /*4d50*/  SHFL.BFLY P6, R14, R13, R12, R11 ;  /* 0x0c00000c0d0e7389 */ /* 0x00006400000c000b */
[----:B01----:R-:W-:Y:S05]  /*4d60*/  ENDCOLLECTIVE ;  /* 0x000000000000791b */ /* 0x003fea0003800000 */
.L_x_23253:
[----:B------:R-:W-:Y:S01]  /*4d70*/  HFMA2 R12, -RZ, RZ, 0, 5.9604644775390625e-08 ;  /* 0x00000001ff0c7431 */ /* 0x000fe200000001ff */
[----:B------:R-:W-:-:S04]  /*4d80*/  FMNMX R39, R10, R14, !PT ;  /* 0x0000000e0a277209 */ /* 0x000fc80007800000 */
[----:B------:R-:W-:-:S07]  /*4d90*/  MOV R13, R39 ;  /* 0x00000027000d7202 */ /* 0x000fce0000000f00 */
[----:B------:R-:W-:Y:S05]  /*4da0*/  WARPSYNC.COLLECTIVE R15, `(.L_x_23254) ;  /* 0x000000000f087348 */ /* 0x000fea0003c00000 */
[----:B------:R0:W1:Y:S02]  /*4db0*/  SHFL.BFLY P6, R14, R13, R12, R11 ;  /* 0x0c00000c0d0e7389 */ /* 0x00006400000c000b */
[----:B01----:R-:W-:Y:S05]  /*4dc0*/  ENDCOLLECTIVE ;  /* 0x000000000000791b */ /* 0x003fea0003800000 */
.L_x_23254:
[----:B------:R-:W-:-:S05]  /*4dd0*/  FMNMX R14, R39, R14, !PT ;  /* 0x0000000e270e7209 */ /* 0x000fca0007800000 */
[C---:B------:R-:W-:Y:S01]  /*4de0*/  FADD R0, -R14.reuse, R2 ;  /* 0x000000020e007221 */ /* 0x040fe20000000100 */
[C---:B------:R-:W-:Y:S01]  /*4df0*/  FADD R2, -R14.reuse, R3 ;  /* 0x000000030e027221 */ /* 0x040fe20000000100 */
        /* <DEDUP_REMOVED lines=149> */
[----:B------:R-:W-:-:S03]  /*5750*/  IMAD.MOV.U32 R15, RZ, RZ, -0x1 ;  /* 0xffffffffff0f7424 */ /* 0x000fc600078e00ff */
        /* <DEDUP_REMOVED lines=95> */
.L_x_23255:
[----:B------:R-:W-:Y:S02]  /*5d50*/  HFMA2 R12, -RZ, RZ, 0, 4.76837158203125e-07 ;  /* 0x00000008ff0c7431 */ /* 0x000fe400000001ff */
[----:B------:R-:W-:-:S05]  /*5d60*/  FADD R39, R13, R14 ;  /* 0x0000000e0d277221 */ /* 0x000fca0000000000 */
[----:B------:R-:W-:-:S07]  /*5d70*/  MOV R13, R39 ;  /* 0x00000027000d7202 */ /* 0x000fce0000000f00 */
[----:B------:R-:W-:Y:S05]  /*5d80*/  WARPSYNC.COLLECTIVE R15, `(.L_x_23256) ;  /* 0x000000000f087348 */ /* 0x000fea0003c00000 */
[----:B------:R0:W1:Y:S02]  /*5d90*/  SHFL.BFLY P6, R14, R13, R12, R11 ;  /* 0x0c00000c0d0e7389 */ /* 0x00006400000c000b */
[----:B01----:R-:W-:Y:S05]  /*5da0*/  ENDCOLLECTIVE ;  /* 0x000000000000791b */ /* 0x003fea0003800000 */
.L_x_23256:
[----:B------:R-:W-:Y:S02]  /*5db0*/  HFMA2 R12, -RZ, RZ, 0, 2.384185791015625e-07 ;  /* 0x00000004ff0c7431 */ /* 0x000fe400000001ff */
[----:B------:R-:W-:-:S05]  /*5dc0*/  FADD R41, R39, R14 ;  /* 0x0000000e27297221 */ /* 0x000fca0000000000 */
[----:B------:R-:W-:-:S07]  /*5dd0*/  MOV R13, R41 ;  /* 0x00000029000d7202 */ /* 0x000fce0000000f00 */
[----:B------:R-:W-:Y:S05]  /*5de0*/  WARPSYNC.COLLECTIVE R15, `(.L_x_23257) ;  /* 0x000000000f087348 */ /* 0x000fea0003c00000 */
[----:B------:R0:W1:Y:S02]  /*5df0*/  SHFL.BFLY P6, R14, R13, R12, R11 ;  /* 0x0c00000c0d0e7389 */ /* 0x00006400000c000b */
[----:B01----:R-:W-:Y:S05]  /*5e00*/  ENDCOLLECTIVE ;  /* 0x000000000000791b */ /* 0x003fea0003800000 */
.L_x_23257:
[----:B------:R-:W-:Y:S02]  /*5e10*/  HFMA2 R12, -RZ, RZ, 0, 1.1920928955078125e-07 ;  /* 0x00000002ff0c7431 */ /* 0x000fe400000001ff */
[----:B------:R-:W-:-:S05]  /*5e20*/  FADD R43, R41, R14 ;  /* 0x0000000e292b7221 */ /* 0x000fca0000000000 */
[----:B------:R-:W-:-:S07]  /*5e30*/  MOV R13, R43 ;  /* 0x0000002b000d7202 */ /* 0x000fce0000000f00 */
[----:B------:R-:W-:Y:S05]  /*5e40*/  WARPSYNC.COLLECTIVE R15, `(.L_x_23258) ;  /* 0x000000000f087348 */ /* 0x000fea0003c00000 */
[----:B------:R0:W1:Y:S02]  /*5e50*/  SHFL.BFLY P6, R14, R13, R12, R11 ;  /* 0x0c00000c0d0e7389 */ /* 0x00006400000c000b */
[----:B01----:R-:W-:Y:S05]  /*5e60*/  ENDCOLLECTIVE ;  /* 0x000000000000791b */ /* 0x003fea0003800000 */
.L_x_23258:
[----:B------:R-:W-:Y:S02]  /*5e70*/  HFMA2 R12, -RZ, RZ, 0, 5.9604644775390625e-08 ;  /* 0x00000001ff0c7431 */ /* 0x000fe400000001ff */
[----:B------:R-:W-:-:S05]  /*5e80*/  FADD R45, R43, R14 ;  /* 0x0000000e2b2d7221 */ /* 0x000fca0000000000 */
[----:B------:R-:W-:-:S07]  /*5e90*/  MOV R13, R45 ;  /* 0x0000002d000d7202 */ /* 0x000fce0000000f00 */
[----:B------:R-:W-:Y:S05]  /*5ea0*/  WARPSYNC.COLLECTIVE R15, `(.L_x_23259) ;  /* 0x000000000f087348 */ /* 0x000fea0003c00000 */
[----:B------:R0:W1:Y:S02]  /*5eb0*/  SHFL.BFLY P6, R14, R13, R12, R11 ;  /* 0x0c00000c0d0e7389 */ /* 0x00006400000c000b */
[----:B01----:R-:W-:Y:S05]  /*5ec0*/  ENDCOLLECTIVE ;  /* 0x000000000000791b */ /* 0x003fea0003800000 */
.L_x_23259:
[----:B------:R-:W-:Y:S05]  /*5ed0*/  BRA `(.L_x_23260) ;  /* 0xffffffc400b07947 */ /* 0x000fea000383ffff */
        .weak           $__internal_457_$__cuda_sm3x_div_rn_noftz_f32_slowpath
        .type           $__internal_457_$__cuda_sm3x_div_rn_noftz_f32_slowpath,@function
        .size           $__internal_457_$__cuda_sm3x_div_rn_noftz_f32_slowpath,(.L_x_25909 - $__internal_457_$__cuda_sm3x_div_rn_noftz_f32_slowpath)
$__internal_457_$__cuda_sm3x_div_rn_noftz_f32_slowpath:
        /* <DEDUP_REMOVED lines=34> */
.L_x_23262:
        /* <DEDUP_REMOVED lines=51> */
.L_x_23269:
[----:B------:R-:W-:-:S04]  /*6430*/  LOP3.LUT R11, R11, 0x80000000, RZ, 0xc0, !PT ;  /* 0x800000000b0b7812 */ /* 0x000fc800078ec0ff */
[----:B------:R-:W-:Y:S01]  /*6440*/  LOP3.LUT R11, R11, 0x7f800000, RZ, 0xfc, !PT ;  /* 0x7f8000000b0b7812 */ /* 0x000fe200078efcff */
[----:B------:R-:W-:Y:S06]  /*6450*/  BRA `(.L_x_23270) ;  /* 0x0000000000047947 */ /* 0x000fec0003800000 */
.L_x_23268:
[----:B------:R-:W-:-:S07]  /*6460*/  LEA R11, R60, R11, 0x17 ;  /* 0x0000000b3c0b7211 */ /* 0x000fce00078eb8ff */
.L_x_23270:
[----:B------:R-:W-:Y:S05]  /*6470*/  BSYNC.RECONVERGENT B1 ;  /* 0x0000000000017941 */ /* 0x000fea0003800200 */
.L_x_23267:
[----:B------:R-:W-:Y:S05]  /*6480*/  BRA `(.L_x_23271) ;  /* 0x0000000000207947 */ /* 0x000fea0003800000 */
.L_x_23266:
[----:B------:R-:W-:-:S04]  /*6490*/  LOP3.LUT R11, R14, 0x80000000, R11, 0x48, !PT ;  /* 0x800000000e0b7812 */ /* 0x000fc800078e480b */
[----:B------:R-:W-:Y:S01]  /*64a0*/  LOP3.LUT R11, R11, 0x7f800000, RZ, 0xfc, !PT ;  /* 0x7f8000000b0b7812 */ /* 0x000fe200078efcff */
[----:B------:R-:W-:Y:S06]  /*64b0*/  BRA `(.L_x_23271) ;  /* 0x0000000000147947 */ /* 0x000fec0003800000 */
.L_x_23265:
[----:B------:R-:W-:Y:S01]  /*64c0*/  LOP3.LUT R11, R14, 0x80000000, R11, 0x48, !PT ;  /* 0x800000000e0b7812 */ /* 0x000fe200078e480b */
[----:B------:R-:W-:Y:S06]  /*64d0*/  BRA `(.L_x_23271) ;  /* 0x00000000000c7947 */ /* 0x000fec0003800000 */
.L_x_23264:
[----:B------:R-:W0:Y:S01]  /*64e0*/  MUFU.RSQ R11, -QNAN ;  /* 0xffc00000000b7908 */ /* 0x000e220000001400 */
[----:B------:R-:W-:Y:S05]  /*64f0*/  BRA `(.L_x_23271) ;  /* 0x0000000000047947 */ /* 0x000fea0003800000 */
.L_x_23263:
[----:B------:R-:W-:-:S07]  /*6500*/  FADD.FTZ R11, R11, R14 ;  /* 0x0000000e0b0b7221 */ /* 0x000fce0000010000 */
.L_x_23271:
[----:B------:R-:W-:Y:S05]  /*6510*/  BSYNC.RECONVERGENT B0 ;  /* 0x0000000000007941 */ /* 0x000fea0003800200 */
.L_x_23261:
[----:B------:R-:W-:Y:S01]  /*6520*/  HFMA2 R15, -RZ, RZ, 0, 0 ;  /* 0x00000000ff0f7431 */ /* 0x000fe200000001ff */
[----:B------:R-:W-:-:S04]  /*6530*/  MOV R14, R39 ;  /* 0x00000027000e7202 */ /* 0x000fc80000000f00 */
[----:B0-----:R-:W-:Y:S05]  /*6540*/  RET.REL.NODEC R14 `(_Z15SoftmaxWarpImplI10DirectLoadIffE11DirectStoreIffEfLi2ELi24ELi32ELi1ELb1EL9Algorithm0EEvT_T0_ll) ;  /* 0xffffff980eac7950 */ /* 0x001fea0003c3ffff */
.L_x_23272:
        /* <DEDUP_REMOVED lines=11> */
.L_x_25909:


//--------------------- .text._Z15SoftmaxWarpImplI10DirectLoadIffE11DirectStoreIffEfLi2ELi24ELi32ELi1ELb0EL9Algorithm0EEvT_T0_ll --------------------------
	.section	.text._Z15SoftmaxWarpImplI10DirectLoadIffE11DirectStoreIffEfLi2ELi24ELi32ELi1ELb0EL9Algorithm0EEvT_T0_ll,"ax",@progbits
	.align	128
        .global         _Z15SoftmaxWarpImplI10DirectLoadIffE11DirectStoreIffEfLi2ELi24ELi32ELi1ELb0EL9Algorithm0EEvT_T0_ll
        .type           _Z15SoftmaxWarpImplI10DirectLoadIffE11DirectStoreIffEfLi2ELi24ELi32ELi1ELb0EL9Algorithm0EEvT_T0_ll,@function
        .size           _Z15SoftmaxWarpImplI10DirectLoadIffE11DirectStoreIffEfLi2ELi24ELi32ELi1ELb0EL9Algorithm0EEvT_T0_ll,(.L_x_25910 - _Z15SoftmaxWarpImplI10DirectLoadIffE11DirectStoreIffEfLi2ELi24ELi32ELi1ELb0EL9Algorithm0EEvT_T0_ll)
        .other          _Z15SoftmaxWarpImplI10DirectLoadIffE11DirectStoreIffEfLi2ELi24ELi32ELi1ELb0EL9Algorithm0EEvT_T0_ll,@"STO_CUDA_ENTRY STV_DEFAULT"
_Z15SoftmaxWarpImplI10DirectLoadIffE11DirectStoreIffEfLi2ELi24ELi32ELi1ELb0EL9Algorithm0EEvT_T0_ll:
.text._Z15SoftmaxWarpImplI10DirectLoadIffE11DirectStoreIffEfLi2ELi24ELi32ELi1ELb0EL9Algorithm0EEvT_T0_ll:
        /* <DEDUP_REMOVED lines=24> */
.L_x_23273:
        /* <DEDUP_REMOVED lines=14> */
.L_x_23323:
        /* <DEDUP_REMOVED lines=17> */
[-C--:B------:R-:W-:Y:S02]  /*0370*/  IADD3.X R17, PT, PT, RZ, R27.reuse, RZ, P1, !PT ;  /* 0x0000001bff117210 */ /* 0x080fe40000ffe4ff */
[C---:B------:R-:W-:Y:S02]  /*0380*/  IADD3 R14, P5, PT, R2.reuse, 0x80, RZ ;  /* 0x00000080020e7810 */ /* 0x040fe40007fbe0ff */
[----:B------:R-:W-:Y:S02]  /*0390*/  IADD3 R24, P4, PT, R2, 0x200, RZ ;  /* 0x0000020002187810 */ /* 0x000fe40007f9e0ff */
[----:B------:R-:W-:Y:S02]  /*03a0*/  LEA.HI R4, P1, R27, R2, RZ, 0x1 ;  /* 0x000000021b047211 */ /* 0x000fe400078308ff */
[----:B------:R-:W-:-:S02]  /*03b0*/  IADD3.X R21, PT, PT, RZ, R27, RZ, P0, !PT ;  /* 0x0000001bff157210 */ /* 0x000fc400007fe4ff */
[C---:B------:R-:W-:Y:S02]  /*03c0*/  IADD3 R20, P2, PT, R2.reuse, 0x180, RZ ;  /* 0x0000018002147810 */ /* 0x040fe40007f5e0ff */
[C---:B------:R-:W-:Y:S02]  /*03d0*/  IADD3 R3, P0, PT, R2.reuse, 0x2c0, RZ ;  /* 0x000002c002037810 */ /* 0x040fe40007f1e0ff */
[-C--:B------:R-:W-:Y:S02]  /*03e0*/  IADD3.X R23, PT, PT, RZ, R27.reuse, RZ, P6, !PT ;  /* 0x0000001bff177210 */ /* 0x080fe400037fe4ff */
[-C--:B------:R-:W-:Y:S02]  /*03f0*/  IADD3.X R25, PT, PT, RZ, R27.reuse, RZ, P5, !PT ;  /* 0x0000001bff197210 */ /* 0x080fe40002ffe4ff */
[----:B------:R-:W-:Y:S02]  /*0400*/  IADD3 R7, P6, PT, R2, 0x280, RZ ;  /* 0x0000028002077810 */ /* 0x000fe40007fde0ff */
[----:B------:R-:W-:-:S02]  /*0410*/  IADD3.X R11, PT, PT, RZ, R27, RZ, P4, !PT ;  /* 0x0000001bff0b7210 */ /* 0x000fc400027fe4ff */
[-C--:B------:R-:W-:Y:S02]  /*0420*/  IADD3.X R5, PT, PT, RZ, R27.reuse, RZ, P1, !PT ;  /* 0x0000001bff057210 */ /* 0x080fe40000ffe4ff */
[C---:B------:R-:W-:Y:S02]  /*0430*/  IADD3 R26, P5, PT, R2.reuse, 0x240, RZ ;  /* 0x00000240021a7810 */ /* 0x040fe40007fbe0ff */
[----:B------:R-:W-:Y:S02]  /*0440*/  LEA.HI R34, P4, R9, R34, RZ, 0x1 ;  /* 0x0000002209227211 */ /* 0x000fe400078908ff */
[-C--:B------:R-:W-:Y:S02]  /*0450*/  IADD3.X R13, PT, PT, RZ, R27.reuse, RZ, P2, !PT ;  /* 0x0000001bff0d7210 */ /* 0x080fe400017fe4ff */
[----:B------:R-:W-:Y:S02]  /*0460*/  IADD3.X R0, PT, PT, RZ, R27, RZ, P0, !PT ;  /* 0x0000001bff007210 */ /* 0x000fe400007fe4ff */
[----:B------:R-:W-:-:S02]  /*0470*/  IADD3 R40, P3, PT, R2, 0x1c0, RZ ;  /* 0x000001c002287810 */ /* 0x000fc40007f7e0ff */
[----:B------:R-:W-:Y:S02]  /*0480*/  LEA.HI R16, P0, R21, R16, RZ, 0x1 ;  /* 0x0000001015107211 */ /* 0x000fe400078108ff */
[----:B------:R-:W-:Y:S02]  /*0490*/  LEA.HI R18, P1, R17, R18, RZ, 0x1 ;  /* 0x0000001211127211 */ /* 0x000fe400078308ff */
[-C--:B------:R-:W-:Y:S02]  /*04a0*/  IADD3.X R2, PT, PT, RZ, R27.reuse, RZ, P6, !PT ;  /* 0x0000001bff027210 */ /* 0x080fe400037fe4ff */
[C---:B------:R-:W-:Y:S02]  /*04b0*/  SHF.L.U64.HI R5, R4.reuse, 0x2, R5 ;  /* 0x0000000204057819 */ /* 0x040fe40000010205 */
[----:B------:R-:W-:Y:S02]  /*04c0*/  IADD3.X R19, PT, PT, RZ, R27, RZ, P5, !PT ;  /* 0x0000001bff137210 */ /* 0x000fe40002ffe4ff */
[----:B------:R-:W-:-:S02]  /*04d0*/  SHF.L.U32 R4, R4, 0x2, RZ ;  /* 0x0000000204047819 */ /* 0x000fc400000006ff */
        /* <DEDUP_REMOVED lines=8> */
[----:B------:R-:W-:Y:S02]  /*0560*/  LOP3.LUT R4, R4, 0xfffffff8, RZ, 0xc0, !PT ;  /* 0xfffffff804047812 */ /* 0x000fe400078ec0ff */
[----:B------:R-:W-:Y:S02]  /*0570*/  SHF.L.U64.HI R9, R34, 0x2, R9 ;  /* 0x0000000222097819 */ /* 0x000fe40000010209 */
[----:B------:R-:W-:Y:S02]  /*0580*/  LEA.HI R22, P3, R23, R22, RZ, 0x1 ;  /* 0x0000001617167211 */ /* 0x000fe400078708ff */
[----:B------:R-:W-:-:S02]  /*0590*/  IADD3.X R25, PT, PT, RZ, R25, RZ, P5, !PT ;  /* 0x00000019ff197210 */ /* 0x000fc40002ffe4ff */
[----:B------:R-:W-:Y:S02]  /*05a0*/  SHF.L.U32 R34, R34, 0x2, RZ ;  /* 0x0000000222227819 */ /* 0x000fe400000006ff */
[----:B------:R-:W-:Y:S02]  /*05b0*/  IADD3.X R3, PT, PT, RZ, R13, RZ, P2, !PT ;  /* 0x0000000dff037210 */ /* 0x000fe400017fe4ff */
[----:B------:R-:W-:Y:S02]  /*05c0*/  SHF.L.U64.HI R13, R18, 0x2, R17 ;  /* 0x00000002120d7819 */ /* 0x000fe40000010211 */
[----:B------:R-:W-:Y:S02]  /*05d0*/  IADD3.X R17, PT, PT, RZ, R2, RZ, P0, !PT ;  /* 0x00000002ff117210 */ /* 0x000fe400007fe4ff */
[----:B------:R-:W-:Y:S02]  /*05e0*/  LEA.HI R40, P4, R15, R40, RZ, 0x1 ;  /* 0x000000280f287211 */ /* 0x000fe400078908ff */
[----:B------:R-:W-:-:S02]  /*05f0*/  IADD3 R4, P0, PT, R4, UR36, RZ ;  /* 0x0000002404047c10 */ /* 0x000fc4000ff1e0ff */
[----:B------:R-:W-:Y:S02]  /*0600*/  IADD3.X R23, PT, PT, RZ, R23, RZ, P3, !PT ;  /* 0x00000017ff177210 */ /* 0x000fe40001ffe4ff */
[----:B------:R-:W-:Y:S02]  /*0610*/  SHF.L.U64.HI R7, R14, 0x2, R25 ;  /* 0x000000020e077819 */ /* 0x000fe40000010219 */
[----:B------:R-:W-:Y:S02]  /*0620*/  LOP3.LUT R34, R34, 0xfffffff8, RZ, 0xc0, !PT ;  /* 0xfffffff822227812 */ /* 0x000fe400078ec0ff */
[----:B------:R-:W-:Y:S02]  /*0630*/  SHF.L.U32 R14, R14, 0x2, RZ ;  /* 0x000000020e0e7819 */ /* 0x000fe400000006ff */
[----:B------:R-:W-:Y:S02]  /*0640*/  LEA.HI R24, P5, R11, R24, RZ, 0x1 ;  /* 0x000000180b187211 */ /* 0x000fe400078b08ff */
[----:B------:R-:W-:-:S02]  /*0650*/  IADD3.X R15, PT, PT, RZ, R15, RZ, P4, !PT ;  /* 0x0000000fff0f7210 */ /* 0x000fc400027fe4ff */
[----:B------:R-:W-:Y:S02]  /*0660*/  IADD3.X R5, PT, PT, R5, UR37, RZ, P0, !PT ;  /* 0x0000002505057c10 */ /* 0x000fe400087fe4ff */
[----:B------:R-:W-:Y:S02]  /*0670*/  SHF.L.U64.HI R6, R22, 0x2, R23 ;  /* 0x0000000216067819 */ /* 0x000fe40000010217 */
[----:B------:R-:W-:Y:S02]  /*0680*/  IADD3 R34, P0, PT, R34, UR36, RZ ;  /* 0x0000002422227c10 */ /* 0x000fe4000ff1e0ff */
[----:B------:R-:W-:Y:S01]  /*0690*/  SHF.L.U32 R22, R22, 0x2, RZ ;  /* 0x0000000216167819 */ /* 0x000fe200000006ff */
[----:B------:R-:W2:Y:S01]  /*06a0*/  LDG.E.64 R4, desc[UR4][R4.64] ;  /* 0x0000000404047981 */ /* 0x000ea2000c1e1b00 */
[----:B------:R-:W-:Y:S02]  /*06b0*/  SHF.L.U64.HI R12, R20, 0x2, R3 ;  /* 0x00000002140c7819 */ /* 0x000fe40000010203 */
[----:B------:R-:W-:-:S02]  /*06c0*/  LOP3.LUT R14, R14, 0xfffffff8, RZ, 0xc0, !PT ;  /* 0xfffffff80e0e7812 */ /* 0x000fc400078ec0ff */
[----:B------:R-:W-:Y:S02]  /*06d0*/  IADD3.X R3, PT, PT, RZ, R11, RZ, P5, !PT ;  /* 0x0000000bff037210 */ /* 0x000fe40002ffe4ff */
[----:B------:R-:W-:Y:S02]  /*06e0*/  SHF.L.U64.HI R8, R16, 0x2, R21 ;  /* 0x0000000210087819 */ /* 0x000fe40000010215 */
[----:B------:R-:W-:Y:S02]  /*06f0*/  SHF.L.U64.HI R11, R40, 0x2, R15 ;  /* 0x00000002280b7819 */ /* 0x000fe4000001020f */
[----:B------:R-:W-:Y:S02]  /*0700*/  SHF.L.U32 R16, R16, 0x2, RZ ;  /* 0x0000000210107819 */ /* 0x000fe400000006ff */
[----:B------:R-:W-:Y:S02]  /*0710*/  IADD3.X R15, PT, PT, RZ, R0, RZ, P6, !PT ;  /* 0x00000000ff0f7210 */ /* 0x000fe400037fe4ff */
[----:B------:R-:W-:-:S02]  /*0720*/  IADD3.X R35, PT, PT, R9, UR37, RZ, P0, !PT ;  /* 0x0000002509237c10 */ /* 0x000fc400087fe4ff */
[----:B------:R-:W-:Y:S02]  /*0730*/  R2UR UR10, R30 ;  /* 0x000000001e0a72ca */ /* 0x000fe400000e0000 */
[----:B------:R-:W-:Y:S02]  /*0740*/  R2UR UR11, R31 ;  /* 0x000000001f0b72ca */ /* 0x000fe400000e0000 */
[----:B------:R-:W-:Y:S01]  /*0750*/  LOP3.LUT R22, R22, 0xfffffff8, RZ, 0xc0, !PT ;  /* 0xfffffff816167812 */ /* 0x000fe200078ec0ff */
[----:B------:R-:W3:Y:S01]  /*0760*/  LDG.E.64 R34, desc[UR6][R34.64] ;  /* 0x0000000622227981 */ /* 0x000ee2000c1e1b00 */
[----:B------:R-:W-:Y:S02]  /*0770*/  IADD3 R14, P1, PT, R14, UR36, RZ ;  /* 0x000000240e0e7c10 */ /* 0x000fe4000ff3e0ff */
[----:B------:R-:W-:Y:S02]  /*0780*/  SHF.L.U32 R18, R18, 0x2, RZ ;  /* 0x0000000212127819 */ /* 0x000fe400000006ff */
[----:B------:R-:W-:-:S02]  /*0790*/  SHF.L.U64.HI R0, R32, 0x2, R15 ;  /* 0x0000000220007819 */ /* 0x000fc4000001020f */
[----:B------:R-:W-:Y:S02]  /*07a0*/  LOP3.LUT R16, R16, 0xfffffff8, RZ, 0xc0, !PT ;  /* 0xfffffff810107812 */ /* 0x000fe400078ec0ff */
[----:B------:R-:W-:Y:S02]  /*07b0*/  R2UR UR12, R30 ;  /* 0x000000001e0c72ca */ /* 0x000fe400000e0000 */
[----:B------:R-:W-:Y:S02]  /*07c0*/  R2UR UR13, R31 ;  /* 0x000000001f0d72ca */ /* 0x000fe400000e0000 */
[----:B------:R-:W-:Y:S02]  /*07d0*/  IADD3 R22, P0, PT, R22, UR36, RZ ;  /* 0x0000002416167c10 */ /* 0x000fe4000ff1e0ff */
[----:B------:R-:W-:Y:S02]  /*07e0*/  IADD3.X R15, PT, PT, R7, UR37, RZ, P1, !PT ;  /* 0x00000025070f7c10 */ /* 0x000fe40008ffe4ff */
[----:B------:R-:W-:-:S02]  /*07f0*/  LEA.HI R26, P3, R19, R26, RZ, 0x1 ;  /* 0x0000001a131a7211 */ /* 0x000fc400078708ff */
[----:B------:R-:W-:Y:S02]  /*0800*/  SHF.L.U32 R20, R20, 0x2, RZ ;  /* 0x0000000214147819 */ /* 0x000fe400000006ff */
[----:B------:R-:W-:Y:S02]  /*0810*/  LOP3.LUT R18, R18, 0xfffffff8, RZ, 0xc0, !PT ;  /* 0xfffffff812127812 */ /* 0x000fe400078ec0ff */
[----:B------:R-:W-:Y:S02]  /*0820*/  IADD3 R16, P1, PT, R16, UR36, RZ ;  /* 0x0000002410107c10 */ /* 0x000fe4000ff3e0ff */
[----:B------:R-:W-:Y:S02]  /*0830*/  R2UR UR14, R30 ;  /* 0x000000001e0e72ca */ /* 0x000fe400000e0000 */
[----:B------:R-:W-:Y:S02]  /*0840*/  R2UR UR15, R31 ;  /* 0x000000001f0f72ca */ /* 0x000fe400000e0000 */
[----:B------:R-:W-:-:S02]  /*0850*/  IADD3.X R23, PT, PT, R6, UR37, RZ, P0, !PT ;  /* 0x0000002506177c10 */ /* 0x000fc400087fe4ff */
[----:B------:R-:W4:Y:S01]  /*0860*/  LDG.E.64 R6, desc[UR8][R14.64] ;  /* 0x000000080e067981 */ /* 0x000f22000c1e1b00 */
[----:B------:R-:W-:Y:S02]  /*0870*/  IADD3.X R19, PT, PT, RZ, R19, RZ, P3, !PT ;  /* 0x00000013ff137210 */ /* 0x000fe40001ffe4ff */
[----:B------:R-:W-:Y:S02]  /*0880*/  SHF.L.U64.HI R2, R28, 0x2, R17 ;  /* 0x000000021c027819 */ /* 0x000fe40000010211 */
[----:B------:R-:W-:Y:S02]  /*0890*/  LOP3.LUT R20, R20, 0xfffffff8, RZ, 0xc0, !PT ;  /* 0xfffffff814147812 */ /* 0x000fe400078ec0ff */
[----:B------:R-:W-:Y:S02]  /*08a0*/  IADD3 R18, P0, PT, R18, UR36, RZ ;  /* 0x0000002412127c10 */ /* 0x000fe4000ff1e0ff */
[----:B------:R-:W-:Y:S02]  /*08b0*/  IADD3.X R17, PT, PT, R8, UR37, RZ, P1, !PT ;  /* 0x0000002508117c10 */ /* 0x000fe40008ffe4ff */
[----:B------:R-:W-:Y:S01]  /*08c0*/  R2UR UR16, R30 ;  /* 0x000000001e1072ca */ /* 0x000fe200000e0000 */
[----:B------:R-:W5:Y:S01]  /*08d0*/  LDG.E.64 R8, desc[UR10][R22.64] ;  /* 0x0000000a16087981 */ /* 0x000f62000c1e1b00 */
[----:B------:R-:W-:-:S02]  /*08e0*/  R2UR UR17, R31 ;  /* 0x000000001f1172ca */ /* 0x000fc400000e0000 */
[----:B------:R-:W-:Y:S01]  /*08f0*/  SHF.L.U32 R40, R40, 0x2, RZ ;  /* 0x0000000228287819 */ /* 0x000fe200000006ff */
[----:B------:R-:W5:Y:S01]  /*0900*/  LDG.E.64 R16, desc[UR12][R16.64] ;  /* 0x0000000c10107981 */ /* 0x000f62000c1e1b00 */
[----:B------:R-:W-:Y:S02]  /*0910*/  SHF.L.U64.HI R3, R24, 0x2, R3 ;  /* 0x0000000218037819 */ /* 0x000fe40000010203 */
[----:B------:R-:W-:Y:S02]  /*0920*/  SHF.L.U64.HI R10, R26, 0x2, R19 ;  /* 0x000000021a0a7819 */ /* 0x000fe40000010213 */
[----:B------:R-:W-:Y:S02]  /*0930*/  SHF.L.U32 R24, R24, 0x2, RZ ;  /* 0x0000000218187819 */ /* 0x000fe400000006ff */
[----:B------:R-:W-:Y:S02]  /*0940*/  IADD3 R20, P1, PT, R20, UR36, RZ ;  /* 0x0000002414147c10 */ /* 0x000fe4000ff3e0ff */
[----:B------:R-:W-:-:S02]  /*0950*/  IADD3.X R19, PT, PT, R13, UR37, RZ, P0, !PT ;  /* 0x000000250d137c10 */ /* 0x000fc400087fe4ff */
[----:B------:R-:W-:Y:S02]  /*0960*/  R2UR UR18, R30 ;  /* 0x000000001e1272ca */ /* 0x000fe400000e0000 */
[----:B------:R-:W-:Y:S02]  /*0970*/  R2UR UR19, R31 ;  /* 0x000000001f1372ca */ /* 0x000fe400000e0000 */
[----:B------:R-:W-:Y:S01]  /*0980*/  LOP3.LUT R40, R40, 0xfffffff8, RZ, 0xc0, !PT ;  /* 0xfffffff828287812 */ /* 0x000fe200078ec0ff */
[----:B------:R-:W5:Y:S01]  /*0990*/  LDG.E.64 R18, desc[UR14][R18.64] ;  /* 0x0000000e12127981 */ /* 0x000f62000c1e1b00 */
[----:B------:R-:W-:Y:S02]  /*09a0*/  SHF.L.U32 R26, R26, 0x2, RZ ;  /* 0x000000021a1a7819 */ /* 0x000fe400000006ff */
[----:B------:R-:W-:Y:S02]  /*09b0*/  LOP3.LUT R24, R24, 0xfffffff8, RZ, 0xc0, !PT ;  /* 0xfffffff818187812 */ /* 0x000fe400078ec0ff */
[----:B------:R-:W-:-:S02]  /*09c0*/  IADD3.X R21, PT, PT, R12, UR37, RZ, P1, !PT ;  /* 0x000000250c157c10 */ /* 0x000fc40008ffe4ff */
[----:B------:R-:W-:Y:S02]  /*09d0*/  R2UR UR20, R30 ;  /* 0x000000001e1472ca */ /* 0x000fe400000e0000 */
[----:B------:R-:W-:Y:S02]  /*09e0*/  R2UR UR21, R31 ;  /* 0x000000001f1572ca */ /* 0x000fe400000e0000 */
[----:B------:R-:W-:Y:S01]  /*09f0*/  IADD3 R40, P0, PT, R40, UR36, RZ ;  /* 0x0000002428287c10 */ /* 0x000fe2000ff1e0ff */
[----:B------:R-:W5:Y:S01]  /*0a00*/  LDG.E.64 R20, desc[UR16][R20.64] ;  /* 0x0000001014147981 */ /* 0x000f62000c1e1b00 */
[----:B------:R-:W-:Y:S02]  /*0a10*/  SHF.L.U32 R28, R28, 0x2, RZ ;  /* 0x000000021c1c7819 */ /* 0x000fe400000006ff */
[----:B------:R-:W-:Y:S02]  /*0a20*/  LOP3.LUT R26, R26, 0xfffffff8, RZ, 0xc0, !PT ;  /* 0xfffffff81a1a7812 */ /* 0x000fe400078ec0ff */
[----:B------:R-:W-:-:S02]  /*0a30*/  IADD3 R24, P1, PT, R24, UR36, RZ ;  /* 0x0000002418187c10 */ /* 0x000fc4000ff3e0ff */
[----:B------:R-:W-:Y:S02]  /*0a40*/  R2UR UR22, R30 ;  /* 0x000000001e1672ca */ /* 0x000fe400000e0000 */
[----:B------:R-:W-:Y:S02]  /*0a50*/  R2UR UR23, R31 ;  /* 0x000000001f1772ca */ /* 0x000fe400000e0000 */
[----:B------:R-:W-:Y:S02]  /*0a60*/  IADD3.X R41, PT, PT, R11, UR37, RZ, P0, !PT ;  /* 0x000000250b297c10 */ /* 0x000fe400087fe4ff */
[----:B------:R-:W-:Y:S02]  /*0a70*/  SHF.L.U32 R32, R32, 0x2, RZ ;  /* 0x0000000220207819 */ /* 0x000fe400000006ff */
[----:B------:R-:W-:Y:S01]  /*0a80*/  LOP3.LUT R28, R28, 0xfffffff8, RZ, 0xc0, !PT ;  /* 0xfffffff81c1c7812 */ /* 0x000fe200078ec0ff */
[----:B------:R-:W5:Y:S01]  /*0a90*/  LDG.E.64 R22, desc[UR18][R40.64] ;  /* 0x0000001228167981 */ /* 0x000f62000c1e1b00 */
[----:B------:R-:W-:-:S02]  /*0aa0*/  IADD3 R26, P0, PT, R26, UR36, RZ ;  /* 0x000000241a1a7c10 */ /* 0x000fc4000ff1e0ff */
[----:B------:R-:W-:Y:S02]  /*0ab0*/  IADD3.X R25, PT, PT, R3, UR37, RZ, P1, !PT ;  /* 0x0000002503197c10 */ /* 0x000fe40008ffe4ff */
[----:B------:R-:W-:Y:S02]  /*0ac0*/  R2UR UR24, R30 ;  /* 0x000000001e1872ca */ /* 0x000fe400000e0000 */
[----:B------:R-:W-:Y:S02]  /*0ad0*/  R2UR UR25, R31 ;  /* 0x000000001f1972ca */ /* 0x000fe400000e0000 */
[----:B------:R-:W-:Y:S01]  /*0ae0*/  LOP3.LUT R32, R32, 0xfffffff8, RZ, 0xc0, !PT ;  /* 0xfffffff820207812 */ /* 0x000fe200078ec0ff */
[----:B------:R-:W5:Y:S01]  /*0af0*/  LDG.E.64 R24, desc[UR20][R24.64] ;  /* 0x0000001418187981 */ /* 0x000f62000c1e1b00 */
[----:B------:R-:W-:Y:S02]  /*0b00*/  IADD3 R28, P1, PT, R28, UR36, RZ ;  /* 0x000000241c1c7c10 */ /* 0x000fe4000ff3e0ff */
[----:B------:R-:W-:-:S02]  /*0b10*/  IADD3.X R27, PT, PT, R10, UR37, RZ, P0, !PT ;  /* 0x000000250a1b7c10 */ /* 0x000fc400087fe4ff */
[----:B------:R-:W-:Y:S02]  /*0b20*/  R2UR UR26, R30 ;  /* 0x000000001e1a72ca */ /* 0x000fe400000e0000 */
        /* <DEDUP_REMOVED lines=35> */
[----:B------:R-:W-:Y:S01]  /*0d60*/  MOV R8, 0x437c0000 ;  /* 0x437c000000087802 */ /* 0x000fe20000000f00 */
[--C-:B------:R-:W-:Y:S01]  /*0d70*/  FADD R53, R5, -R14.reuse ;  /* 0x8000000e05357221 */ /* 0x100fe20000000000 */
[----:B------:R-:W-:Y:S01]  /*0d80*/  FFMA.SAT R57, R55, R6, 0.5 ;  /* 0x3f00000037397423 */ /* 0x000fe20000002006 */
[--C-:B------:R-:W-:Y:S01]  /*0d90*/  FADD R45, R35, -R14.reuse ;  /* 0x8000000e232d7221 */ /* 0x100fe20000000000 */
[--C-:B------:R-:W-:Y:S01]  /*0da0*/  FADD R35, R16, -R14.reuse ;  /* 0x8000000e10237221 */ /* 0x100fe20000000000 */
[--C-:B------:R-:W-:Y:S01]  /*0db0*/  FADD R51, R34, -R14.reuse ;  /* 0x8000000e22337221 */ /* 0x100fe20000000000 */
[----:B------:R-:W-:Y:S01]  /*0dc0*/  FFMA.RM R16, R57, R8, 12582913 ;  /* 0x4b40000139107423 */ /* 0x000fe20000004008 */
[-C--:B------:R-:W-:Y:S01]  /*0dd0*/  FFMA.SAT R59, R53, R6.reuse, 0.5 ;  /* 0x3f000000353b7423 */ /* 0x080fe20000002006 */
[-C--:B------:R-:W-:Y:S01]  /*0de0*/  FFMA.SAT R57, R45, R6.reuse, 0.5 ;  /* 0x3f0000002d397423 */ /* 0x080fe20000002006 */
[----:B------:R-:W-:Y:S01]  /*0df0*/  FFMA.SAT R61, R51, R6, 0.5 ;  /* 0x3f000000333d7423 */ /* 0x000fe20000002006 */
[----:B------:R-:W-:Y:S01]  /*0e00*/  FADD R2, R16, -12583039 ;  /* 0xcb40007f10027421 */ /* 0x000fe20000000000 */
[-C--:B------:R-:W-:Y:S01]  /*0e10*/  FFMA.RM R4, R59, R8.reuse, 12582913 ;  /* 0x4b4000013b047423 */ /* 0x080fe20000004008 */
[----:B------:R-:W-:Y:S01]  /*0e20*/  FADD R49, R7, -R14 ;  /* 0x8000000e07317221 */ /* 0x000fe20000000000 */
[-C--:B------:R-:W-:Y:S01]  /*0e30*/  FFMA.RM R0, R61, R8.reuse, 12582913 ;  /* 0x4b4000013d007423 */ /* 0x080fe20000004008 */
[----:B------:R-:W-:Y:S01]  /*0e40*/  FFMA R10, R55, 1.4426950216293334961, -R2 ;  /* 0x3fb8aa3b370a7823 */ /* 0x000fe20000000802 */
[----:B------:R-:W-:Y:S01]  /*0e50*/  FADD R12, R4, -12583039 ;  /* 0xcb40007f040c7421 */ /* 0x000fe20000000000 */
        /* <DEDUP_REMOVED lines=17> */
[----:B------:R-:W-:Y:S01]  /*0f70*/  FFMA R55, R55, 1.925963033500011079e-08, R10 ;  /* 0x32a5706037377823 */ /* 0x000fe2000000000a */
[----:B------:R-:W-:Y:S01]  /*0f80*/  FADD R14, R0, -12583039 ;  /* 0xcb40007f000e7421 */ /* 0x000fe20000000000 */
[----:B------:R-:W-:Y:S01]  /*0f90*/  FFMA R12, R53, 1.4426950216293334961, -R12 ;  /* 0x3fb8aa3b350c7823 */ /* 0x000fe2000000080c */
[----:B------:R-:W-:Y:S01]  /*0fa0*/  FADD R10, R2, -12583039 ;  /* 0xcb40007f020a7421 */ /* 0x000fe20000000000 */
[-C--:B------:R-:W-:Y:S01]  /*0fb0*/  FFMA.SAT R57, R47, R6.reuse, 0.5 ;  /* 0x3f0000002f397423 */ /* 0x080fe20000002006 */
[----:B------:R-:W-:Y:S01]  /*0fc0*/  FFMA.SAT R59, R49, R6, 0.5 ;  /* 0x3f000000313b7423 */ /* 0x000fe20000002006 */
[----:B------:R-:W-:Y:S01]  /*0fd0*/  FFMA R14, R51, 1.4426950216293334961, -R14 ;  /* 0x3fb8aa3b330e7823 */ /* 0x000fe2000000080e */
[----:B------:R-:W-:Y:S01]  /*0fe0*/  FFMA R53, R53, 1.925963033500011079e-08, R12 ;  /* 0x32a5706035357823 */ /* 0x000fe2000000000c */
[----:B------:R-:W-:Y:S01]  /*0ff0*/  FFMA R10, R45, 1.4426950216293334961, -R10 ;  /* 0x3fb8aa3b2d0a7823 */ /* 0x000fe2000000080a */
[-C--:B------:R-:W-:Y:S01]  /*1000*/  FFMA.RM R12, R57, R8.reuse, 12582913 ;  /* 0x4b400001390c7423 */ /* 0x080fe20000004008 */
[----:B------:R-:W-:Y:S01]  /*1010*/  FFMA.RM R18, R59, R8, 12582913 ;  /* 0x4b4000013b127423 */ /* 0x000fe20000004008 */
[----:B------:R-:W-:Y:S01]  /*1020*/  FFMA R51, R51, 1.925963033500011079e-08, R14 ;  /* 0x32a5706033337823 */ /* 0x000fe2000000000e */
[----:B------:R-:W-:Y:S01]  /*1030*/  FFMA R24, R45, 1.925963033500011079e-08, R10 ;  /* 0x32a570602d187823 */ /* 0x000fe2000000000a */
[----:B------:R-:W-:Y:S01]  /*1040*/  FADD R10, R12, -12583039 ;  /* 0xcb40007f0c0a7421 */ /* 0x000fe20000000000 */
[----:B------:R-:W-:Y:S01]  /*1050*/  FADD R14, R18, -12583039 ;  /* 0xcb40007f120e7421 */ /* 0x000fe20000000000 */
[-C--:B------:R-:W-:Y:S01]  /*1060*/  FFMA.SAT R45, R43, R6.reuse, 0.5 ;  /* 0x3f0000002b2d7423 */ /* 0x080fe20000002006 */
[----:B------:R-:W-:Y:S01]  /*1070*/  FFMA.SAT R57, R41, R6, 0.5 ;  /* 0x3f00000029397423 */ /* 0x000fe20000002006 */
[----:B------:R-:W-:Y:S01]  /*1080*/  FFMA R10, R47, 1.4426950216293334961, -R10 ;  /* 0x3fb8aa3b2f0a7823 */ /* 0x000fe2000000080a */
[----:B------:R-:W-:Y:S01]  /*1090*/  FFMA R14, R49, 1.4426950216293334961, -R14 ;  /* 0x3fb8aa3b310e7823 */ /* 0x000fe2000000080e */
[----:B------:R-:W-:Y:S01]  /*10a0*/  FFMA.RM R26, R45, R8, 12582913 ;  /* 0x4b4000012d1a7423 */ /* 0x000fe20000004008 */
[----:B------:R-:W-:Y:S01]  /*10b0*/  FFMA.SAT R45, R35, R6, 0.5 ;  /* 0x3f000000232d7423 */ /* 0x000fe20000002006 */
[----:B------:R-:W-:Y:S01]  /*10c0*/  FFMA R47, R47, 1.925963033500011079e-08, R10 ;  /* 0x32a570602f2f7823 */ /* 0x000fe2000000000a */
[----:B------:R-:W-:Y:S01]  /*10d0*/  FFMA R49, R49, 1.925963033500011079e-08, R14 ;  /* 0x32a5706031317823 */ /* 0x000fe2000000000e */
[----:B------:R-:W-:Y:S01]  /*10e0*/  FFMA.RM R14, R57, R8, 12582913 ;  /* 0x4b400001390e7423 */ /* 0x000fe20000004008 */
[----:B------:R-:W-:Y:S01]  /*10f0*/  FADD R10, R26, -12583039 ;  /* 0xcb40007f1a0a7421 */ /* 0x000fe20000000000 */
[----:B------:R-:W1:Y:S01]  /*1100*/  MUFU.EX2 R53, R53 ;  /* 0x0000003500357308 */ /* 0x000e620000000800 */
[----:B------:R-:W-:Y:S01]  /*1110*/  SHF.L.U32 R4, R4, 0x17, RZ ;  /* 0x0000001704047819 */ /* 0x000fe200000006ff */
[----:B------:R-:W-:Y:S01]  /*1120*/  FADD R20, R14, -12583039 ;  /* 0xcb40007f0e147421 */ /* 0x000fe20000000000 */
[----:B------:R-:W-:Y:S01]  /*1130*/  FFMA R10, R43, 1.4426950216293334961, -R10 ;  /* 0x3fb8aa3b2b0a7823 */ /* 0x000fe2000000080a */
[----:B------:R-:W-:-:S02]  /*1140*/  SHF.L.U32 R0, R0, 0x17, RZ ;  /* 0x0000001700007819 */ /* 0x000fc400000006ff */
[----:B------:R-:W-:Y:S01]  /*1150*/  FFMA R20, R41, 1.4426950216293334961, -R20 ;  /* 0x3fb8aa3b29147823 */ /* 0x000fe20000000814 */
[----:B------:R-:W-:Y:S01]  /*1160*/  FFMA R43, R43, 1.925963033500011079e-08, R10 ;  /* 0x32a570602b2b7823 */ /* 0x000fe2000000000a */
[----:B------:R-:W-:Y:S01]  /*1170*/  FFMA.RM R10, R45, R8, 12582913 ;  /* 0x4b4000012d0a7423 */ /* 0x000fe20000004008 */
[----:B------:R-:W-:Y:S01]  /*1180*/  FFMA.SAT R45, R5, R6, 0.5 ;  /* 0x3f000000052d7423 */ /* 0x000fe20000002006 */
[----:B------:R-:W-:Y:S01]  /*1190*/  FFMA R41, R41, 1.925963033500011079e-08, R20 ;  /* 0x32a5706029297823 */ /* 0x000fe20000000014 */
[----:B------:R-:W2:Y:S01]  /*11a0*/  MUFU.EX2 R51, R51 ;  /* 0x0000003300337308 */ /* 0x000ea20000000800 */
[----:B------:R-:W-:Y:S01]  /*11b0*/  FADD R20, R10, -12583039 ;  /* 0xcb40007f0a147421 */ /* 0x000fe20000000000 */
[----:B------:R-:W-:Y:S02]  /*11c0*/  SHF.L.U32 R2, R2, 0x17, RZ ;  /* 0x0000001702027819 */ /* 0x000fe400000006ff */
[----:B------:R-:W-:Y:S01]  /*11d0*/  SHF.L.U32 R14, R14, 0x17, RZ ;  /* 0x000000170e0e7819 */ /* 0x000fe200000006ff */
[----:B------:R-:W-:Y:S01]  /*11e0*/  FFMA R20, R35, 1.4426950216293334961, -R20 ;  /* 0x3fb8aa3b23147823 */ /* 0x000fe20000000814 */
[----:B------:R-:W-:-:S02]  /*11f0*/  SHF.L.U32 R10, R10, 0x17, RZ ;  /* 0x000000170a0a7819 */ /* 0x000fc400000006ff */
[----:B------:R-:W-:Y:S01]  /*1200*/  MUFU.EX2 R41, R41 ;  /* 0x0000002900297308 */ /* 0x000fe20000000800 */
[----:B------:R-:W-:Y:S01]  /*1210*/  FFMA R35, R35, 1.925963033500011079e-08, R20 ;  /* 0x32a5706023237823 */ /* 0x000fe20000000014 */
[----:B------:R-:W-:Y:S01]  /*1220*/  FFMA.RM R20, R45, R8, 12582913 ;  /* 0x4b4000012d147423 */ /* 0x000fe20000004008 */
[----:B------:R-:W-:Y:S01]  /*1230*/  FFMA.SAT R45, R3, R6, 0.5 ;  /* 0x3f000000032d7423 */ /* 0x000fe20000002006 */
[----:B------:R-:W-:Y:S02]  /*1240*/  SHF.L.U32 R16, R16, 0x17, RZ ;  /* 0x0000001710107819 */ /* 0x000fe400000006ff */
[C---:B------:R-:W-:Y:S01]  /*1250*/  FADD R22, R20.reuse, -12583039 ;  /* 0xcb40007f14167421 */ /* 0x040fe20000000000 */
[----:B------:R-:W-:Y:S01]  /*1260*/  SHF.L.U32 R20, R20, 0x17, RZ ;  /* 0x0000001714147819 */ /* 0x000fe200000006ff */
[----:B------:R-:W-:Y:S02]  /*1270*/  MUFU.EX2 R35, R35 ;  /* 0x0000002300237308 */ /* 0x000fe40000000800 */
[----:B------:R-:W-:-:S04]  /*1280*/  FFMA R22, R5, 1.4426950216293334961, -R22 ;  /* 0x3fb8aa3b05167823 */ /* 0x000fc80000000816 */
[----:B------:R-:W-:Y:S01]  /*1290*/  FFMA R40, R5, 1.925963033500011079e-08, R22 ;  /* 0x32a5706005287823 */ /* 0x000fe20000000016 */
[----:B------:R-:W-:Y:S01]  /*12a0*/  FFMA.RM R22, R45, R8, 12582913 ;  /* 0x4b4000012d167423 */ /* 0x000fe20000004008 */
[----:B-1----:R-:W-:Y:S01]  /*12b0*/  FMUL R5, R4, R53 ;  /* 0x0000003504057220 */ /* 0x002fe20000400000 */
[----:B------:R-:W-:Y:S01]  /*12c0*/  FFMA.SAT R45, R19, R6, 0.5 ;  /* 0x3f000000132d7423 */ /* 0x000fe20000002006 */
[----:B------:R-:W1:Y:S01]  /*12d0*/  MUFU.EX2 R55, R55 ;  /* 0x0000003700377308 */ /* 0x000e620000000800 */
[C---:B------:R-:W-:Y:S01]  /*12e0*/  FADD R4, R22.reuse, -12583039 ;  /* 0xcb40007f16047421 */ /* 0x040fe20000000000 */
[----:B------:R-:W-:Y:S01]  /*12f0*/  SHF.L.U32 R22, R22, 0x17, RZ ;  /* 0x0000001716167819 */ /* 0x000fe200000006ff */
[----:B------:R-:W-:Y:S02]  /*1300*/  FFMA.RM R28, R45, R8, 12582913 ;  /* 0x4b4000012d1c7423 */ /* 0x000fe40000004008 */
[----:B------:R-:W-:-:S03]  /*1310*/  FFMA R4, R3, 1.4426950216293334961, -R4 ;  /* 0x3fb8aa3b03047823 */ /* 0x000fc60000000804 */
[----:B------:R-:W-:Y:S01]  /*1320*/  MUFU.EX2 R47, R47 ;  /* 0x0000002f002f7308 */ /* 0x000fe20000000800 */
[----:B------:R-:W-:Y:S01]  /*1330*/  FFMA R32, R3, 1.925963033500011079e-08, R4 ;  /* 0x32a5706003207823 */ /* 0x000fe20000000004 */
[----:B--2---:R-:W-:Y:S01]  /*1340*/  FMUL R4, R0, R51 ;  /* 0x0000003300047220 */ /* 0x004fe20000400000 */
[----:B------:R-:W-:-:S04]  /*1350*/  FADD R0, R28, -12583039 ;  /* 0xcb40007f1c007421 */ /* 0x000fc80000000000 */
[C---:B------:R-:W-:Y:S01]  /*1360*/  FFMA R0, R19.reuse, 1.4426950216293334961, -R0 ;  /* 0x3fb8aa3b13007823 */ /* 0x040fe20000000800 */
[----:B------:R-:W2:Y:S01]  /*1370*/  MUFU.EX2 R3, R24 ;  /* 0x0000001800037308 */ /* 0x000ea20000000800 */
[----:B-1----:R-:W-:Y:S02]  /*1380*/  FMUL R16, R16, R55 ;  /* 0x0000003710107220 */ /* 0x002fe40000400000 */
[----:B------:R-:W-:Y:S01]  /*1390*/  FFMA R45, R19, 1.925963033500011079e-08, R0 ;  /* 0x32a57060132d7823 */ /* 0x000fe20000000000 */
[----:B------:R-:W-:-:S04]  /*13a0*/  FFMA.SAT R19, R17, R6, 0.5 ;  /* 0x3f00000011137423 */ /* 0x000fc80000002006 */
[----:B------:R-:W-:Y:S01]  /*13b0*/  FFMA.RM R34, R19, R8, 12582913 ;  /* 0x4b40000113227423 */ /* 0x000fe20000004008 */
[----:B------:R-:W-:Y:S01]  /*13c0*/  FFMA.SAT R19, R7, R6, 0.5 ;  /* 0x3f00000007137423 */ /* 0x000fe20000002006 */
[----:B------:R-:W1:Y:S02]  /*13d0*/  MUFU.EX2 R49, R49 ;  /* 0x0000003100317308 */ /* 0x000e640000000800 */
[----:B------:R-:W-:-:S04]  /*13e0*/  FADD R0, R34, -12583039 ;  /* 0xcb40007f22007421 */ /* 0x000fc80000000000 */
[C---:B------:R-:W-:Y:S01]  /*13f0*/  FFMA R0, R17.reuse, 1.4426950216293334961, -R0 ;  /* 0x3fb8aa3b11007823 */ /* 0x040fe20000000800 */
[----:B--2---:R-:W-:Y:S01]  /*1400*/  FMUL R3, R2, R3 ;  /* 0x0000000302037220 */ /* 0x004fe20000400000 */
[----:B------:R-:W-:Y:S02]  /*1410*/  SHF.L.U32 R2, R12, 0x17, RZ ;  /* 0x000000170c027819 */ /* 0x000fe400000006ff */
[----:B------:R-:W-:Y:S01]  /*1420*/  FFMA R42, R17, 1.925963033500011079e-08, R0 ;  /* 0x32a57060112a7823 */ /* 0x000fe20000000000 */
[----:B------:R-:W-:Y:S01]  /*1430*/  FFMA.SAT R17, R21, R6, 0.5 ;  /* 0x3f00000015117423 */ /* 0x000fe20000002006 */
[----:B------:R-:W-:Y:S01]  /*1440*/  SHF.L.U32 R0, R18, 0x17, RZ ;  /* 0x0000001712007819 */ /* 0x000fe200000006ff */
[----:B------:R-:W-:Y:S01]  /*1450*/  FMUL R2, R2, R47 ;  /* 0x0000002f02027220 */ /* 0x000fe20000400000 */
[----:B------:R2:W3:Y:S01]  /*1460*/  MUFU.EX2 R18, R43 ;  /* 0x0000002b00127308 */ /* 0x0004e20000000800 */
[----:B------:R-:W-:Y:S01]  /*1470*/  FFMA.RM R12, R17, R8, 12582913 ;  /* 0x4b400001110c7423 */ /* 0x000fe20000004008 */
[----:B------:R-:W-:Y:S01]  /*1480*/  FFMA.SAT R17, R15, R6, 0.5 ;  /* 0x3f0000000f117423 */ /* 0x000fe20000002006 */
[----:B-1----:R-:W-:-:S02]  /*1490*/  FMUL R0, R0, R49 ;  /* 0x0000003100007220 */ /* 0x002fc40000400000 */
[C---:B------:R-:W-:Y:S01]  /*14a0*/  FADD R24, R12.reuse, -12583039 ;  /* 0xcb40007f0c187421 */ /* 0x040fe20000000000 */
[----:B------:R-:W-:-:S03]  /*14b0*/  SHF.L.U32 R12, R12, 0x17, RZ ;  /* 0x000000170c0c7819 */ /* 0x000fc600000006ff */
[----:B------:R-:W-:Y:S01]  /*14c0*/  FFMA R24, R21, 1.4426950216293334961, -R24 ;  /* 0x3fb8aa3b15187823 */ /* 0x000fe20000000818 */
[----:B--2---:R-:W-:-:S03]  /*14d0*/  FFMA.SAT R43, R33, R6, 0.5 ;  /* 0x3f000000212b7423 */ /* 0x004fc60000002006 */
[----:B------:R-:W-:Y:S01]  /*14e0*/  FFMA R44, R21, 1.925963033500011079e-08, R24 ;  /* 0x32a57060152c7823 */ /* 0x000fe20000000018 */
[----:B------:R-:W-:Y:S01]  /*14f0*/  FFMA.RM R24, R17, R8, 12582913 ;  /* 0x4b40000111187423 */ /* 0x000fe20000004008 */
[----:B------:R-:W-:Y:S01]  /*1500*/  SHF.L.U32 R17, R26, 0x17, RZ ;  /* 0x000000171a117819 */ /* 0x000fe200000006ff */
[----:B------:R-:W-:Y:S02]  /*1510*/  FFMA.SAT R21, R11, R6, 0.5 ;  /* 0x3f0000000b157423 */ /* 0x000fe40000002006 */
[C---:B------:R-:W-:Y:S01]  /*1520*/  FADD R46, R24.reuse, -12583039 ;  /* 0xcb40007f182e7421 */ /* 0x040fe20000000000 */
[----:B------:R-:W-:Y:S01]  /*1530*/  SHF.L.U32 R24, R24, 0x17, RZ ;  /* 0x0000001718187819 */ /* 0x000fe200000006ff */
[----:B---3--:R-:W-:Y:S02]  /*1540*/  FMUL R17, R17, R18 ;  /* 0x0000001211117220 */ /* 0x008fe40000400000 */
        /* <DEDUP_REMOVED lines=8> */
[----:B------:R-:W-:Y:S01]  /*15d0*/  FMUL R18, R14, R41 ;  /* 0x000000290e127220 */ /* 0x000fe20000400000 */
[----:B------:R-:W-:Y:S01]  /*15e0*/  FFMA.RM R14, R19, R8, 12582913 ;  /* 0x4b400001130e7423 */ /* 0x000fe20000004008 */
[----:B------:R-:W1:Y:S01]  /*15f0*/  MUFU.EX2 R23, R40 ;  /* 0x0000002800177308 */ /* 0x000e620000000800 */
[----:B------:R-:W-:Y:S02]  /*1600*/  FMUL R19, R10, R35 ;  /* 0x000000230a137220 */ /* 0x000fe40000400000 */
[C---:B------:R-:W-:Y:S01]  /*1610*/  FADD R48, R14.reuse, -12583039 ;  /* 0xcb40007f0e307421 */ /* 0x040fe20000000000 */
[----:B------:R-:W-:-:S03]  /*1620*/  SHF.L.U32 R14, R14, 0x17, RZ ;  /* 0x000000170e0e7819 */ /* 0x000fc600000006ff */
[----:B------:R-:W-:-:S04]  /*1630*/  FFMA R48, R7, 1.4426950216293334961, -R48 ;  /* 0x3fb8aa3b07307823 */ /* 0x000fc80000000830 */
[----:B------:R-:W-:Y:S01]  /*1640*/  FFMA R41, R7, 1.925963033500011079e-08, R48 ;  /* 0x32a5706007297823 */ /* 0x000fe20000000030 */
[----:B------:R-:W-:-:S03]  /*1650*/  FFMA.SAT R7, R25, R6, 0.5 ;  /* 0x3f00000019077423 */ /* 0x000fc60000002006 */
[----:B------:R-:W-:Y:S01]  /*1660*/  MUFU.EX2 R49, R41 ;  /* 0x0000002900317308 */ /* 0x000fe20000000800 */
[----:B------:R-:W-:Y:S01]  /*1670*/  FFMA.RM R7, R7, R8, 12582913 ;  /* 0x4b40000107077423 */ /* 0x000fe20000004008 */
[----:B-1----:R-:W-:-:S03]  /*1680*/  FMUL R23, R20, R23 ;  /* 0x0000001714177220 */ /* 0x002fc60000400000 */
[----:B------:R-:W-:-:S04]  /*1690*/  FADD R10, R7, -12583039 ;  /* 0xcb40007f070a7421 */ /* 0x000fc80000000000 */
[----:B------:R-:W-:-:S04]  /*16a0*/  FFMA R10, R25, 1.4426950216293334961, -R10 ;  /* 0x3fb8aa3b190a7823 */ /* 0x000fc8000000080a */
[----:B------:R-:W-:Y:S01]  /*16b0*/  FFMA R25, R25, 1.925963033500011079e-08, R10 ;  /* 0x32a5706019197823 */ /* 0x000fe2000000000a */
[----:B------:R-:W-:Y:S02]  /*16c0*/  FFMA.RM R10, R21, R8, 12582913 ;  /* 0x4b400001150a7423 */ /* 0x000fe40000004008 */
[----:B------:R-:W1:Y:S02]  /*16d0*/  MUFU.EX2 R21, R32 ;  /* 0x0000002000157308 */ /* 0x000e640000000800 */
[C---:B------:R-:W-:Y:S01]  /*16e0*/  FADD R20, R10.reuse, -12583039 ;  /* 0xcb40007f0a147421 */ /* 0x040fe20000000000 */
[----:B------:R-:W-:-:S03]  /*16f0*/  SHF.L.U32 R10, R10, 0x17, RZ ;  /* 0x000000170a0a7819 */ /* 0x000fc600000006ff */
[C---:B------:R-:W-:Y:S02]  /*1700*/  FFMA R20, R11.reuse, 1.4426950216293334961, -R20 ;  /* 0x3fb8aa3b0b147823 */ /* 0x040fe40000000814 */
[----:B------:R2:W-:Y:S02]  /*1710*/  MUFU.EX2 R51, R25 ;  /* 0x0000001900337308 */ /* 0x0005e40000000800 */
[----:B------:R-:W-:Y:S01]  /*1720*/  FFMA R35, R11, 1.925963033500011079e-08, R20 ;  /* 0x32a570600b237823 */ /* 0x000fe20000000014 */
[----:B------:R-:W-:-:S04]  /*1730*/  FFMA.SAT R11, R27, R6, 0.5 ;  /* 0x3f0000001b0b7423 */ /* 0x000fc80000002006 */
[----:B------:R-:W-:Y:S01]  /*1740*/  FFMA.RM R11, R11, R8, 12582913 ;  /* 0x4b4000010b0b7423 */ /* 0x000fe20000004008 */
[----:B------:R-:W3:Y:S01]  /*1750*/  MUFU.EX2 R20, R45 ;  /* 0x0000002d00147308 */ /* 0x000ee20000000800 */
[----:B-1----:R-:W-:Y:S01]  /*1760*/  FMUL R22, R22, R21 ;  /* 0x0000001516167220 */ /* 0x002fe20000400000 */
[----:B------:R-:W-:Y:S01]  /*1770*/  SHF.L.U32 R21, R28, 0x17, RZ ;  /* 0x000000171c157819 */ /* 0x000fe200000006ff */
[----:B------:R-:W-:Y:S01]  /*1780*/  FADD R40, R11, -12583039 ;  /* 0xcb40007f0b287421 */ /* 0x000fe20000000000 */
[----:B--2---:R-:W-:Y:S02]  /*1790*/  SHF.L.U32 R25, R15, 0x17, RZ ;  /* 0x000000170f197819 */ /* 0x004fe400000006ff */
[----:B------:R-:W-:Y:S01]  /*17a0*/  SHF.L.U32 R11, R11, 0x17, RZ ;  /* 0x000000170b0b7819 */ /* 0x000fe200000006ff */
[C---:B------:R-:W-:Y:S01]  /*17b0*/  FFMA R40, R27.reuse, 1.4426950216293334961, -R40 ;  /* 0x3fb8aa3b1b287823 */ /* 0x040fe20000000828 */
[----:B------:R-:W-:Y:S03]  /*17c0*/  MUFU.EX2 R45, R44 ;  /* 0x0000002c002d7308 */ /* 0x000fe60000000800 */
[----:B------:R-:W-:Y:S01]  /*17d0*/  FFMA R40, R27, 1.925963033500011079e-08, R40 ;  /* 0x32a570601b287823 */ /* 0x000fe20000000028 */
[----:B------:R-:W-:-:S04]  /*17e0*/  FFMA.SAT R27, R9, R6, 0.5 ;  /* 0x3f000000091b7423 */ /* 0x000fc80000002006 */
[----:B------:R-:W-:Y:S01]  /*17f0*/  FFMA.RM R32, R27, R8, 12582913 ;  /* 0x4b4000011b207423 */ /* 0x000fe20000004008 */
[----:B---3--:R-:W-:Y:S01]  /*1800*/  FMUL R21, R21, R20 ;  /* 0x0000001415157220 */ /* 0x008fe20000400000 */
[----:B------:R-:W1:Y:S02]  /*1810*/  MUFU.EX2 R27, R42 ;  /* 0x0000002a001b7308 */ /* 0x000e640000000800 */
[C---:B------:R-:W-:Y:S01]  /*1820*/  FADD R20, R32.reuse, -12583039 ;  /* 0xcb40007f20147421 */ /* 0x040fe20000000000 */
[----:B------:R-:W-:-:S03]  /*1830*/  SHF.L.U32 R32, R32, 0x17, RZ ;  /* 0x0000001720207819 */ /* 0x000fc600000006ff */
[C---:B------:R-:W-:Y:S02]  /*1840*/  FFMA R20, R9.reuse, 1.4426950216293334961, -R20 ;  /* 0x3fb8aa3b09147823 */ /* 0x040fe40000000814 */
[----:B------:R2:W3:Y:S02]  /*1850*/  MUFU.EX2 R42, R26 ;  /* 0x0000001a002a7308 */ /* 0x0004e40000000800 */
[----:B------:R-:W-:Y:S01]  /*1860*/  FFMA R28, R9, 1.925963033500011079e-08, R20 ;  /* 0x32a57060091c7823 */ /* 0x000fe20000000014 */
[----:B------:R-:W-:Y:S01]  /*1870*/  FFMA.SAT R9, R29, R6, 0.5 ;  /* 0x3f0000001d097423 */ /* 0x000fe20000002006 */
[----:B------:R-:W-:-:S03]  /*1880*/  SHF.L.U32 R20, R34, 0x17, RZ ;  /* 0x0000001722147819 */ /* 0x000fc600000006ff */
[----:B------:R-:W-:Y:S01]  /*1890*/  FFMA.RM R9, R9, R8, 12582913 ;  /* 0x4b40000109097423 */ /* 0x000fe20000004008 */
[----:B------:R-:W4:Y:S01]  /*18a0*/  MUFU.EX2 R35, R35 ;  /* 0x0000002300237308 */ /* 0x000f220000000800 */
[----:B-1----:R-:W-:Y:S01]  /*18b0*/  FMUL R20, R20, R27 ;  /* 0x0000001b14147220 */ /* 0x002fe20000400000 */
[----:B------:R-:W-:Y:S01]  /*18c0*/  FFMA.SAT R27, R13, R6, 0.5 ;  /* 0x3f0000000d1b7423 */ /* 0x000fe20000002006 */
[----:B------:R-:W-:Y:S01]  /*18d0*/  FADD R34, R9, -12583039 ;  /* 0xcb40007f09227421 */ /* 0x000fe20000000000 */
[----:B--2---:R-:W-:Y:S01]  /*18e0*/  FMUL R26, R24, R47 ;  /* 0x0000002f181a7220 */ /* 0x004fe20000400000 */
[----:B------:R-:W-:Y:S01]  /*18f0*/  FMUL R24, R14, R49 ;  /* 0x000000310e187220 */ /* 0x000fe20000400000 */
[----:B------:R-:W-:Y:S01]  /*1900*/  FFMA.RM R6, R27, R8, 12582913 ;  /* 0x4b4000011b067423 */ /* 0x000fe20000004008 */
[----:B------:R-:W-:Y:S01]  /*1910*/  FFMA R34, R29, 1.4426950216293334961, -R34 ;  /* 0x3fb8aa3b1d227823 */ /* 0x000fe20000000822 */
[----:B------:R-:W1:Y:S01]  /*1920*/  MUFU.EX2 R40, R40 ;  /* 0x0000002800287308 */ /* 0x000e620000000800 */
[----:B---3--:R-:W-:-:S02]  /*1930*/  FMUL R25, R25, R42 ;  /* 0x0000002a19197220 */ /* 0x008fc40000400000 */
[----:B------:R-:W-:Y:S01]  /*1940*/  FFMA R29, R29, 1.925963033500011079e-08, R34 ;  /* 0x32a570601d1d7823 */ /* 0x000fe20000000022 */
[----:B------:R-:W-:Y:S01]  /*1950*/  FFMA.RM R34, R43, R8, 12582913 ;  /* 0x4b4000012b227423 */ /* 0x000fe20000004008 */
[C---:B------:R-:W-:Y:S01]  /*1960*/  FADD R8, R6.reuse, -12583039 ;  /* 0xcb40007f06087421 */ /* 0x040fe20000000000 */
[----:B------:R-:W-:Y:S02]  /*1970*/  SHF.L.U32 R6, R6, 0x17, RZ ;  /* 0x0000001706067819 */ /* 0x000fe400000006ff */
[C---:B------:R-:W-:Y:S01]  /*1980*/  FADD R14, R34.reuse, -12583039 ;  /* 0xcb40007f220e7421 */ /* 0x040fe20000000000 */
[----:B------:R-:W-:Y:S01]  /*1990*/  FFMA R8, R13, 1.4426950216293334961, -R8 ;  /* 0x3fb8aa3b0d087823 */ /* 0x000fe20000000808 */
[----:B------:R-:W-:Y:S02]  /*19a0*/  SHF.L.U32 R34, R34, 0x17, RZ ;  /* 0x0000001722227819 */ /* 0x000fe400000006ff */
[----:B------:R-:W-:Y:S01]  /*19b0*/  FFMA R14, R33, 1.4426950216293334961, -R14 ;  /* 0x3fb8aa3b210e7823 */ /* 0x000fe2000000080e */
[----:B------:R-:W-:Y:S01]  /*19c0*/  FFMA R13, R13, 1.925963033500011079e-08, R8 ;  /* 0x32a570600d0d7823 */ /* 0x000fe20000000008 */
[----:B------:R-:W-:-:S02]  /*19d0*/  FADD R8, RZ, R16 ;  /* 0x00000010ff087221 */ /* 0x000fc40000000000 */
[----:B------:R-:W-:Y:S02]  /*19e0*/  FFMA R14, R33, 1.925963033500011079e-08, R14 ;  /* 0x32a57060210e7823 */ /* 0x000fe4000000000e */
[----:B------:R-:W-:Y:S01]  /*19f0*/  FADD R27, R8, R5 ;  /* 0x00000005081b7221 */ /* 0x000fe20000000000 */
[----:B------:R-:W-:Y:S03]  /*1a00*/  MUFU.EX2 R13, R13 ;  /* 0x0000000d000d7308 */ /* 0x000fe60000000800 */
[----:B------:R-:W-:-:S04]  /*1a10*/  FADD R8, R27, R4 ;  /* 0x000000041b087221 */ /* 0x000fc80000000000 */
[----:B------:R-:W-:-:S04]  /*1a20*/  FADD R27, R8, R3 ;  /* 0x00000003081b7221 */ /* 0x000fc80000000000 */
[----:B------:R-:W-:-:S04]  /*1a30*/  FADD R27, R27, R2 ;  /* 0x000000021b1b7221 */ /* 0x000fc80000000000 */
[----:B------:R-:W-:Y:S01]  /*1a40*/  FADD R8, R27, R0 ;  /* 0x000000001b087221 */ /* 0x000fe20000000000 */
[----:B------:R-:W-:Y:S01]  /*1a50*/  FMUL R27, R12, R45 ;  /* 0x0000002d0c1b7220 */ /* 0x000fe20000400000 */
[----:B------:R-:W-:Y:S02]  /*1a60*/  SHF.L.U32 R12, R7, 0x17, RZ ;  /* 0x00000017070c7819 */ /* 0x000fe400000006ff */
[----:B------:R-:W-:-:S04]  /*1a70*/  FADD R43, R8, R17 ;  /* 0x00000011082b7221 */ /* 0x000fc80000000000 */
[----:B------:R-:W-:Y:S02]  /*1a80*/  FADD R8, R43, R18 ;  /* 0x000000122b087221 */ /* 0x000fe40000000000 */
[----:B------:R4:W-:Y:S02]  /*1a90*/  MUFU.EX2 R43, R29 ;  /* 0x0000001d002b7308 */ /* 0x0009e40000000800 */
[----:B------:R-:W-:-:S04]  /*1aa0*/  FADD R8, R8, R19 ;  /* 0x0000001308087221 */ /* 0x000fc80000000000 */
[----:B------:R-:W-:Y:S01]  /*1ab0*/  FADD R41, R8, R23 ;  /* 0x0000001708297221 */ /* 0x000fe20000000000 */
[----:B----4-:R-:W-:-:S03]  /*1ac0*/  FMUL R29, R10, R35 ;  /* 0x000000230a1d7220 */ /* 0x010fc60000400000 */
[----:B------:R-:W-:Y:S01]  /*1ad0*/  FADD R8, R41, R22 ;  /* 0x0000001629087221 */ /* 0x000fe20000000000 */
[----:B-1----:R-:W-:Y:S01]  /*1ae0*/  FMUL R10, R11, R40 ;  /* 0x000000280b0a7220 */ /* 0x002fe20000400000 */
[----:B------:R1:W2:Y:S02]  /*1af0*/  MUFU.EX2 R41, R28 ;  /* 0x0000001c00297308 */ /* 0x0002a40000000800 */
[----:B------:R-:W-:-:S04]  /*1b00*/  FADD R15, R8, R21 ;  /* 0x00000015080f7221 */ /* 0x000fc80000000000 */
[----:B------:R-:W-:Y:S01]  /*1b10*/  FADD R8, R15, R20 ;  /* 0x000000140f087221 */ /* 0x000fe20000000000 */
[----:B-1----:R-:W-:-:S03]  /*1b20*/  FMUL R28, R12, R51 ;  /* 0x000000330c1c7220 */ /* 0x002fc60000400000 */
[----:B------:R-:W-:-:S04]  /*1b30*/  FADD R15, R8, R27 ;  /* 0x0000001b080f7221 */ /* 0x000fc80000000000 */
[----:B------:R-:W-:Y:S02]  /*1b40*/  FADD R8, R15, R26 ;  /* 0x0000001a0f087221 */ /* 0x000fe40000000000 */
[----:B------:R-:W1:Y:S02]  /*1b50*/  MUFU.EX2 R15, R14 ;  /* 0x0000000e000f7308 */ /* 0x000e640000000800 */
[----:B------:R-:W-:-:S04]  /*1b60*/  FADD R7, R8, R25 ;  /* 0x0000001908077221 */ /* 0x000fc80000000000 */
[----:B------:R-:W-:-:S04]  /*1b70*/  FADD R7, R7, R24 ;  /* 0x0000001807077221 */ /* 0x000fc80000000000 */
[----:B------:R-:W-:-:S04]  /*1b80*/  FADD R8, R7, R28 ;  /* 0x0000001c07087221 */ /* 0x000fc80000000000 */
[----:B------:R-:W-:Y:S01]  /*1b90*/  FADD R7, R8, R29 ;  /* 0x0000001d08077221 */ /* 0x000fe20000000000 */
[----:B------:R-:W-:Y:S01]  /*1ba0*/  SHF.L.U32 R8, R9, 0x17, RZ ;  /* 0x0000001709087819 */ /* 0x000fe200000006ff */
[----:B--2---:R-:W-:Y:S02]  /*1bb0*/  FMUL R9, R32, R41 ;  /* 0x0000002920097220 */ /* 0x004fe40000400000 */
[----:B------:R-:W-:Y:S01]  /*1bc0*/  FADD R12, R7, R10 ;  /* 0x0000000a070c7221 */ /* 0x000fe20000000000 */
[----:B------:R-:W-:Y:S01]  /*1bd0*/  FMUL R7, R6, R13 ;  /* 0x0000000d06077220 */ /* 0x000fe20000400000 */
[----:B------:R-:W-:Y:S01]  /*1be0*/  FMUL R8, R8, R43 ;  /* 0x0000002b08087220 */ /* 0x000fe20000400000 */
[----:B-1----:R-:W-:Y:S01]  /*1bf0*/  FMUL R6, R34, R15 ;  /* 0x0000000f22067220 */ /* 0x002fe20000400000 */
        /* <DEDUP_REMOVED lines=13> */
.L_x_23335:
        /* <DEDUP_REMOVED lines=12> */
[----:B01----:R-:W-:Y:S05]  /*1d90*/  CALL.REL.NOINC `($__internal_458_$__cuda_sm3x_div_rn_noftz_f32_slowpath) ;  /* 0x0000003000687944 */ /* 0x003fea0003c00000 */
[----:B------:R-:W-:-:S07]  /*1da0*/  MOV R12, R11 ;  /* 0x0000000b000c7202 */ /* 0x000fce0000000f00 */
.L_x_23276:
[----:B------:R-:W-:Y:S05]  /*1db0*/  BSYNC.RECONVERGENT B2 ;  /* 0x0000000000027941 */ /* 0x000fea0003800200 */
.L_x_23275:
        /* <DEDUP_REMOVED lines=12> */
[----:B01----:R-:W-:Y:S05]  /*1e80*/  CALL.REL.NOINC `($__internal_458_$__cuda_sm3x_div_rn_noftz_f32_slowpath) ;  /* 0x00000030002c7944 */ /* 0x003fea0003c00000 */
[----:B------:R-:W-:-:S07]  /*1e90*/  MOV R13, R11 ;  /* 0x0000000b000d7202 */ /* 0x000fce0000000f00 */
.L_x_23278:
[----:B------:R-:W-:Y:S05]  /*1ea0*/  BSYNC.RECONVERGENT B2 ;  /* 0x0000000000027941 */ /* 0x000fea0003800200 */
.L_x_23277:
        /* <DEDUP_REMOVED lines=14> */
.L_x_23280:
[----:B------:R-:W-:Y:S05]  /*1f90*/  BSYNC.RECONVERGENT B2 ;  /* 0x0000000000027941 */ /* 0x000fea0003800200 */
.L_x_23279:
        /* <DEDUP_REMOVED lines=14> */
.L_x_23282:
[----:B------:R-:W-:Y:S05]  /*2080*/  BSYNC.RECONVERGENT B2 ;  /* 0x0000000000027941 */ /* 0x000fea0003800200 */
.L_x_23281:
        /* <DEDUP_REMOVED lines=14> */
.L_x_23284:
[----:B------:R-:W-:Y:S05]  /*2170*/  BSYNC.RECONVERGENT B2 ;  /* 0x0000000000027941 */ /* 0x000fea0003800200 */
.L_x_23283:
        /* <DEDUP_REMOVED lines=14> */
.L_x_23286:
[----:B------:R-:W-:Y:S05]  /*2260*/  BSYNC.RECONVERGENT B2 ;  /* 0x0000000000027941 */ /* 0x000fea0003800200 */
.L_x_23285:
        /* <DEDUP_REMOVED lines=14> */
.L_x_23288:
[----:B------:R-:W-:Y:S05]  /*2350*/  BSYNC.RECONVERGENT B2 ;  /* 0x0000000000027941 */ /* 0x000fea0003800200 */
.L_x_23287:
        /* <DEDUP_REMOVED lines=14> */
.L_x_23290:
[----:B------:R-:W-:Y:S05]  /*2440*/  BSYNC.RECONVERGENT B2 ;  /* 0x0000000000027941 */ /* 0x000fea0003800200 */
.L_x_23289:
        /* <DEDUP_REMOVED lines=14> */
.L_x_23292:
[----:B------:R-:W-:Y:S05]  /*2530*/  BSYNC.RECONVERGENT B2 ;  /* 0x0000000000027941 */ /* 0x000fea0003800200 */
.L_x_23291:
        /* <DEDUP_REMOVED lines=14> */
.L_x_23294:
[----:B------:R-:W-:Y:S05]  /*2620*/  BSYNC.RECONVERGENT B2 ;  /* 0x0000000000027941 */ /* 0x000fea0003800200 */
.L_x_23293:
        /* <DEDUP_REMOVED lines=14> */
.L_x_23296:
[----:B------:R-:W-:Y:S05]  /*2710*/  BSYNC.RECONVERGENT B2 ;  /* 0x0000000000027941 */ /* 0x000fea0003800200 */
.L_x_23295:
        /* <DEDUP_REMOVED lines=12> */
[----:B0-----:R-:W-:Y:S05]  /*27e0*/  CALL.REL.NOINC `($__internal_458_$__cuda_sm3x_div_rn_noftz_f32_slowpath) ;  /* 0x0000002400d47944 */ /* 0x001fea0003c00000 */
[----:B------:R-:W-:-:S07]  /*27f0*/  MOV R35, R11 ;  /* 0x0000000b00237202 */ /* 0x000fce0000000f00 */
.L_x_23298:
[----:B------:R-:W-:Y:S05]  /*2800*/  BSYNC.RECONVERGENT B2 ;  /* 0x0000000000027941 */ /* 0x000fea0003800200 */
.L_x_23297:
        /* <DEDUP_REMOVED lines=12> */
[----:B0-----:R-:W-:Y:S05]  /*28d0*/  CALL.REL.NOINC `($__internal_458_$__cuda_sm3x_div_rn_noftz_f32_slowpath) ;  /* 0x0000002400987944 */ /* 0x001fea0003c00000 */
[----:B------:R-:W-:-:S07]  /*28e0*/  MOV R22, R11 ;  /* 0x0000000b00167202 */ /* 0x000fce0000000f00 */
.L_x_23300:
[----:B------:R-:W-:Y:S05]  /*28f0*/  BSYNC.RECONVERGENT B2 ;  /* 0x0000000000027941 */ /* 0x000fea0003800200 */
.L_x_23299:
        /* <DEDUP_REMOVED lines=14> */
.L_x_23302:
[----:B------:R-:W-:Y:S05]  /*29e0*/  BSYNC.RECONVERGENT B2 ;  /* 0x0000000000027941 */ /* 0x000fea0003800200 */
.L_x_23301:
        /* <DEDUP_REMOVED lines=14> */
.L_x_23304:
[----:B------:R-:W-:Y:S05]  /*2ad0*/  BSYNC.RECONVERGENT B2 ;  /* 0x0000000000027941 */ /* 0x000fea0003800200 */
.L_x_23303:
        /* <DEDUP_REMOVED lines=14> */
.L_x_23306:
[----:B------:R-:W-:Y:S05]  /*2bc0*/  BSYNC.RECONVERGENT B2 ;  /* 0x0000000000027941 */ /* 0x000fea0003800200 */
.L_x_23305:
        /* <DEDUP_REMOVED lines=14> */
.L_x_23308:
[----:B------:R-:W-:Y:S05]  /*2cb0*/  BSYNC.RECONVERGENT B2 ;  /* 0x0000000000027941 */ /* 0x000fea0003800200 */
.L_x_23307:
        /* <DEDUP_REMOVED lines=14> */
.L_x_23310:
[----:B------:R-:W-:Y:S05]  /*2da0*/  BSYNC.RECONVERGENT B2 ;  /* 0x0000000000027941 */ /* 0x000fea0003800200 */
.L_x_23309:
        /* <DEDUP_REMOVED lines=14> */
.L_x_23312:
[----:B------:R-:W-:Y:S05]  /*2e90*/  BSYNC.RECONVERGENT B2 ;  /* 0x0000000000027941 */ /* 0x000fea0003800200 */
.L_x_23311:
        /* <DEDUP_REMOVED lines=14> */
.L_x_23314:
[----:B------:R-:W-:Y:S05]  /*2f80*/  BSYNC.RECONVERGENT B2 ;  /* 0x0000000000027941 */ /* 0x000fea0003800200 */
.L_x_23313:
        /* <DEDUP_REMOVED lines=14> */
.L_x_23316:
[----:B------:R-:W-:Y:S05]  /*3070*/  BSYNC.RECONVERGENT B2 ;  /* 0x0000000000027941 */ /* 0x000fea0003800200 */
.L_x_23315:
        /* <DEDUP_REMOVED lines=14> */
.L_x_23318:
[----:B------:R-:W-:Y:S05]  /*3160*/  BSYNC.RECONVERGENT B2 ;  /* 0x0000000000027941 */ /* 0x000fea0003800200 */
.L_x_23317:
        /* <DEDUP_REMOVED lines=14> */
.L_x_23320:
[----:B------:R-:W-:Y:S05]  /*3250*/  BSYNC.RECONVERGENT B2 ;  /* 0x0000000000027941 */ /* 0x000fea0003800200 */
.L_x_23319:
        /* <DEDUP_REMOVED lines=14> */
.L_x_23322:
[----:B------:R-:W-:Y:S05]  /*3340*/  BSYNC.RECONVERGENT B2 ;  /* 0x0000000000027941 */ /* 0x000fea0003800200 */
.L_x_23321:
        /* <DEDUP_REMOVED lines=14> */
[----:B------:R-:W-:Y:S02]  /*3430*/  IADD3 R42, P2, PT, R32, 0x80, RZ ;  /* 0x00000080202a7810 */ /* 0x000fe40007f5e0ff */
[----:B------:R-:W-:-:S02]  /*3440*/  IADD3.X R11, PT, PT, RZ, R0, RZ, P1, !PT ;  /* 0x00000000ff0b7210 */ /* 0x000fc40000ffe4ff */
[-C--:B------:R-:W-:Y:S02]  /*3450*/  IADD3.X R17, PT, PT, RZ, R0.reuse, RZ, P0, !PT ;  /* 0x00000000ff117210 */ /* 0x080fe400007fe4ff */
[----:B------:R-:W-:Y:S02]  /*3460*/  IADD3.X R7, PT, PT, RZ, R0, RZ, P2, !PT ;  /* 0x00000000ff077210 */ /* 0x000fe400017fe4ff */
[----:B------:R-:W-:Y:S02]  /*3470*/  LEA.HI R40, P0, R11, R40, RZ, 0x1 ;  /* 0x000000280b287211 */ /* 0x000fe400078108ff */
[C---:B------:R-:W-:Y:S02]  /*3480*/  SHF.L.U64.HI R16, R6.reuse, 0x2, R17 ;  /* 0x0000000206107819 */ /* 0x040fe40000010211 */
[----:B------:R-:W-:Y:S02]  /*3490*/  LEA.HI R42, P1, R7, R42, RZ, 0x1 ;  /* 0x0000002a072a7211 */ /* 0x000fe400078308ff */
[----:B------:R-:W-:-:S02]  /*34a0*/  SHF.L.U32 R6, R6, 0x2, RZ ;  /* 0x0000000206067819 */ /* 0x000fc400000006ff */
[----:B------:R-:W-:Y:S02]  /*34b0*/  IADD3.X R11, PT, PT, RZ, R11, RZ, P0, !PT ;  /* 0x0000000bff0b7210 */ /* 0x000fe400007fe4ff */
[----:B------:R-:W-:Y:S02]  /*34c0*/  IADD3.X R7, PT, PT, RZ, R7, RZ, P1, !PT ;  /* 0x00000007ff077210 */ /* 0x000fe40000ffe4ff */
[----:B------:R-:W-:Y:S02]  /*34d0*/  LOP3.LUT R6, R6, 0xfffffff8, RZ, 0xc0, !PT ;  /* 0xfffffff806067812 */ /* 0x000fe400078ec0ff */
[C---:B------:R-:W-:Y:S02]  /*34e0*/  SHF.L.U64.HI R11, R40.reuse, 0x2, R11 ;  /* 0x00000002280b7819 */ /* 0x040fe4000001020b */
[----:B------:R-:W-:Y:S02]  /*34f0*/  SHF.L.U32 R40, R40, 0x2, RZ ;  /* 0x0000000228287819 */ /* 0x000fe400000006ff */
[----:B------:R-:W-:-:S02]  /*3500*/  SHF.L.U64.HI R10, R42, 0x2, R7 ;  /* 0x000000022a0a7819 */ /* 0x000fc40000010207 */
[----:B------:R-:W-:Y:S02]  /*3510*/  IADD3 R6, P0, PT, R6, UR40, RZ ;  /* 0x0000002806067c10 */ /* 0x000fe4000ff1e0ff */
[----:B------:R-:W-:Y:S02]  /*3520*/  SHF.L.U32 R42, R42, 0x2, RZ ;  /* 0x000000022a2a7819 */ /* 0x000fe400000006ff */
[----:B------:R-:W-:Y:S02]  /*3530*/  LOP3.LUT R40, R40, 0xfffffff8, RZ, 0xc0, !PT ;  /* 0xfffffff828287812 */ /* 0x000fe400078ec0ff */
[----:B------:R-:W-:Y:S02]  /*3540*/  IADD3.X R7, PT, PT, R16, UR41, RZ, P0, !PT ;  /* 0x0000002910077c10 */ /* 0x000fe400087fe4ff */
[----:B------:R-:W-:Y:S02]  /*3550*/  LOP3.LUT R42, R42, 0xfffffff8, RZ, 0xc0, !PT ;  /* 0xfffffff82a2a7812 */ /* 0x000fe400078ec0ff */
[----:B------:R-:W-:Y:S01]  /*3560*/  IADD3 R40, P0, PT, R40, UR40, RZ ;  /* 0x0000002828287c10 */ /* 0x000fe2000ff1e0ff */
[----:B------:R1:W-:Y:S01]  /*3570*/  STG.E.64 desc[UR4][R6.64], R12 ;  /* 0x0000000c06007986 */ /* 0x0003e2000c101b04 */
[----:B------:R-:W-:-:S02]  /*3580*/  IADD3 R42, P1, PT, R42, UR40, RZ ;  /* 0x000000282a2a7c10 */ /* 0x000fc4000ff3e0ff */
[----:B------:R-:W-:Y:S02]  /*3590*/  IADD3.X R41, PT, PT, R11, UR41, RZ, P0, !PT ;  /* 0x000000290b297c10 */ /* 0x000fe400087fe4ff */
[C---:B------:R-:W-:Y:S02]  /*35a0*/  IADD3 R45, P0, PT, R32.reuse, 0xc0, RZ ;  /* 0x000000c0202d7810 */ /* 0x040fe40007f1e0ff */
[----:B------:R-:W-:Y:S01]  /*35b0*/  IADD3 R44, P6, PT, R32, 0x100, RZ ;  /* 0x00000100202c7810 */ /* 0x000fe20007fde0ff */
[----:B------:R2:W-:Y:S01]  /*35c0*/  STG.E.64 desc[UR6][R40.64], R14 ;  /* 0x0000000e28007986 */ /* 0x0005e2000c101b06 */
[----:B------:R-:W-:Y:S02]  /*35d0*/  IADD3.X R43, PT, PT, R10, UR41, RZ, P1, !PT ;  /* 0x000000290a2b7c10 */ /* 0x000fe40008ffe4ff */
[-C--:B------:R-:W-:Y:S02]  /*35e0*/  IADD3.X R46, PT, PT, RZ, R0.reuse, RZ, P0, !PT ;  /* 0x00000000ff2e7210 */ /* 0x080fe400007fe4ff */
[----:B------:R-:W-:Y:S01]  /*35f0*/  IADD3 R33, P0, PT, R32, 0x140, RZ ;  /* 0x0000014020217810 */ /* 0x000fe20007f1e0ff */
[----:B------:R3:W-:Y:S01]  /*3600*/  STG.E.64 desc[UR8][R42.64], R4 ;  /* 0x000000042a007986 */ /* 0x0007e2000c101b08 */
[----:B-1----:R-:W-:-:S02]  /*3610*/  IADD3.X R13, PT, PT, RZ, R0, RZ, P6, !PT ;  /* 0x00000000ff0d7210 */ /* 0x002fc400037fe4ff */
[----:B------:R-:W-:Y:S02]  /*3620*/  IADD3 R17, P1, PT, R32, 0x180, RZ ;  /* 0x0000018020117810 */ /* 0x000fe40007f3e0ff */
[----:B------:R-:W-:Y:S02]  /*3630*/  LEA.HI R45, P5, R46, R45, RZ, 0x1 ;  /* 0x0000002d2e2d7211 */ /* 0x000fe400078b08ff */
[----:B------:R-:W-:Y:S02]  /*3640*/  IADD3 R16, P2, PT, R32, 0x1c0, RZ ;  /* 0x000001c020107810 */ /* 0x000fe40007f5e0ff */
[----:B--2---:R-:W-:Y:S02]  /*3650*/  IADD3.X R40, PT, PT, RZ, R0, RZ, P1, !PT ;  /* 0x00000000ff287210 */ /* 0x004fe40000ffe4ff */
[----:B------:R-:W-:Y:S02]  /*3660*/  IADD3.X R46, PT, PT, RZ, R46, RZ, P5, !PT ;  /* 0x0000002eff2e7210 */ /* 0x000fe40002ffe4ff */
[----:B------:R-:W-:-:S02]  /*3670*/  LEA.HI R17, P1, R40, R17, RZ, 0x1 ;  /* 0x0000001128117211 */ /* 0x000fc400078308ff */
[----:B---3--:R-:W-:Y:S02]  /*3680*/  IADD3.X R4, PT, PT, RZ, R0, RZ, P0, !PT ;  /* 0x00000000ff047210 */ /* 0x008fe400007fe4ff */
[----:B------:R-:W-:Y:S02]  /*3690*/  LEA.HI R12, P0, R13, R44, RZ, 0x1 ;  /* 0x0000002c0d0c7211 */ /* 0x000fe400078108ff */
[----:B------:R-:W-:Y:S02]  /*36a0*/  SHF.L.U32 R5, R45, 0x2, RZ ;  /* 0x000000022d057819 */ /* 0x000fe400000006ff */
[----:B------:R-:W-:Y:S02]  /*36b0*/  IADD3.X R13, PT, PT, RZ, R13, RZ, P0, !PT ;  /* 0x0000000dff0d7210 */ /* 0x000fe400007fe4ff */
[----:B------:R-:W-:Y:S02]  /*36c0*/  LEA.HI R14, P0, R4, R33, RZ, 0x1 ;  /* 0x00000021040e7211 */ /* 0x000fe400078108ff */
[----:B------:R-:W-:-:S02]  /*36d0*/  SHF.L.U64.HI R13, R12, 0x2, R13 ;  /* 0x000000020c0d7819 */ /* 0x000fc4000001020d */
[----:B------:R-:W-:Y:S02]  /*36e0*/  SHF.L.U32 R12, R12, 0x2, RZ ;  /* 0x000000020c0c7819 */ /* 0x000fe400000006ff */
[C---:B------:R-:W-:Y:S02]  /*36f0*/  IADD3 R11, P3, PT, R32.reuse, 0x200, RZ ;  /* 0x00000200200b7810 */ /* 0x040fe40007f7e0ff */
[C---:B------:R-:W-:Y:S02]  /*3700*/  IADD3 R10, P4, PT, R32.reuse, 0x240, RZ ;  /* 0x00000240200a7810 */ /* 0x040fe40007f9e0ff */
[C---:B------:R-:W-:Y:S02]  /*3710*/  IADD3 R6, P5, PT, R32.reuse, 0x280, RZ ;  /* 0x0000028020067810 */ /* 0x040fe40007fbe0ff */
[----:B------:R-:W-:Y:S02]  /*3720*/  IADD3 R7, P6, PT, R32, 0x2c0, RZ ;  /* 0x000002c020077810 */ /* 0x000fe40007fde0ff */
[----:B------:R-:W-:-:S02]  /*3730*/  IADD3.X R15, PT, PT, RZ, R4, RZ, P0, !PT ;  /* 0x00000004ff0f7210 */ /* 0x000fc400007fe4ff */
[----:B------:R-:W-:Y:S02]  /*3740*/  LOP3.LUT R12, R12, 0xfffffff8, RZ, 0xc0, !PT ;  /* 0xfffffff80c0c7812 */ /* 0x000fe400078ec0ff */
[----:B------:R-:W-:Y:S02]  /*3750*/  SHF.L.U32 R32, R17, 0x2, RZ ;  /* 0x0000000211207819 */ /* 0x000fe400000006ff */
[----:B------:R-:W-:Y:S02]  /*3760*/  LOP3.LUT R4, R5, 0xfffffff8, RZ, 0xc0, !PT ;  /* 0xfffffff805047812 */ /* 0x000fe400078ec0ff */
[----:B------:R-:W-:Y:S02]  /*3770*/  IADD3.X R40, PT, PT, RZ, R40, RZ, P1, !PT ;  /* 0x00000028ff287210 */ /* 0x000fe40000ffe4ff */
[----:B------:R-:W-:Y:S02]  /*3780*/  SHF.L.U64.HI R15, R14, 0x2, R15 ;  /* 0x000000020e0f7819 */ /* 0x000fe4000001020f */
[----:B------:R-:W-:-:S02]  /*3790*/  IADD3 R12, P1, PT, R12, UR40, RZ ;  /* 0x000000280c0c7c10 */ /* 0x000fc4000ff3e0ff */
[----:B------:R-:W-:Y:S02]  /*37a0*/  SHF.L.U32 R14, R14, 0x2, RZ ;  /* 0x000000020e0e7819 */ /* 0x000fe400000006ff */
[----:B------:R-:W-:Y:S02]  /*37b0*/  LOP3.LUT R32, R32, 0xfffffff8, RZ, 0xc0, !PT ;  /* 0xfffffff820207812 */ /* 0x000fe400078ec0ff */
[----:B------:R-:W-:Y:S02]  /*37c0*/  SHF.L.U64.HI R33, R45, 0x2, R46 ;  /* 0x000000022d217819 */ /* 0x000fe4000001022e */
[----:B------:R-:W-:Y:S02]  /*37d0*/  IADD3 R4, P0, PT, R4, UR40, RZ ;  /* 0x0000002804047c10 */ /* 0x000fe4000ff1e0ff */
[----:B------:R-:W-:Y:S02]  /*37e0*/  IADD3.X R13, PT, PT, R13, UR41, RZ, P1, !PT ;  /* 0x000000290d0d7c10 */ /* 0x000fe40008ffe4ff */
[----:B------:R-:W-:-:S02]  /*37f0*/  LOP3.LUT R14, R14, 0xfffffff8, RZ, 0xc0, !PT ;  /* 0xfffffff80e0e7812 */ /* 0x000fc400078ec0ff */
[----:B------:R-:W-:Y:S02]  /*3800*/  SHF.L.U64.HI R17, R17, 0x2, R40 ;  /* 0x0000000211117819 */ /* 0x000fe40000010228 */
[----:B------:R-:W-:Y:S02]  /*3810*/  IADD3 R32, P1, PT, R32, UR40, RZ ;  /* 0x0000002820207c10 */ /* 0x000fe4000ff3e0ff */
[----:B------:R-:W-:Y:S02]  /*3820*/  IADD3.X R5, PT, PT, R33, UR41, RZ, P0, !PT ;  /* 0x0000002921057c10 */ /* 0x000fe400087fe4ff */
[----:B------:R-:W-:Y:S02]  /*3830*/  IADD3 R14, P0, PT, R14, UR40, RZ ;  /* 0x000000280e0e7c10 */ /* 0x000fe4000ff1e0ff */
[----:B------:R-:W-:Y:S01]  /*3840*/  IADD3.X R33, PT, PT, R17, UR41, RZ, P1, !PT ;  /* 0x0000002911217c10 */ /* 0x000fe20008ffe4ff */
[----:B------:R1:W-:Y:S01]  /*3850*/  STG.E.64 desc[UR4][R4.64], R2 ;  /* 0x0000000204007986 */ /* 0x0003e2000c101b04 */
[----:B------:R-:W-:-:S02]  /*3860*/  IADD3.X R17, PT, PT, RZ, R0, RZ, P2, !PT ;  /* 0x00000000ff117210 */ /* 0x000fc400017fe4ff */
[----:B------:R-:W-:Y:S01]  /*3870*/  IADD3.X R15, PT, PT, R15, UR41, RZ, P0, !PT ;  /* 0x000000290f0f7c10 */ /* 0x000fe200087fe4ff */
[----:B------:R2:W-:Y:S01]  /*3880*/  STG.E.64 desc[UR6][R12.64], R18 ;  /* 0x000000120c007986 */ /* 0x0005e2000c101b06 */
[----:B------:R-:W-:Y:S02]  /*3890*/  LEA.HI R16, P0, R17, R16, RZ, 0x1 ;  /* 0x0000001011107211 */ /* 0x000fe400078108ff */
[C---:B------:R-:W-:Y:S01]  /*38a0*/  R2UR UR10, R30.reuse ;  /* 0x000000001e0a72ca */ /* 0x040fe200000e0000 */
[----:B------:R3:W-:Y:S01]  /*38b0*/  STG.E.64 desc[UR8][R14.64], R34 ;  /* 0x000000220e007986 */ /* 0x0007e2000c101b08 */
[C---:B------:R-:W-:Y:S02]  /*38c0*/  R2UR UR11, R31.reuse ;  /* 0x000000001f0b72ca */ /* 0x040fe400000e0000 */
[----:B------:R-:W-:Y:S02]  /*38d0*/  R2UR UR12, R30 ;  /* 0x000000001e0c72ca */ /* 0x000fe400000e0000 */
[----:B------:R-:W-:-:S02]  /*38e0*/  R2UR UR13, R31 ;  /* 0x000000001f0d72ca */ /* 0x000fc400000e0000 */
[-C--:B-1----:R-:W-:Y:S02]  /*38f0*/  IADD3.X R2, PT, PT, RZ, R0.reuse, RZ, P3, !PT ;  /* 0x00000000ff027210 */ /* 0x082fe40001ffe4ff */
[-C--:B------:R-:W-:Y:S02]  /*3900*/  IADD3.X R5, PT, PT, RZ, R0.reuse, RZ, P4, !PT ;  /* 0x00000000ff057210 */ /* 0x080fe400027fe4ff */
[----:B------:R-:W-:Y:S02]  /*3910*/  LEA.HI R11, P1, R2, R11, RZ, 0x1 ;  /* 0x0000000b020b7211 */ /* 0x000fe400078308ff */
[----:B------:R-:W-:Y:S01]  /*3920*/  IADD3.X R3, PT, PT, RZ, R0, RZ, P5, !PT ;  /* 0x00000000ff037210 */ /* 0x000fe20002ffe4ff */
[----:B------:R1:W-:Y:S01]  /*3930*/  STG.E.64 desc[UR10][R32.64], R22 ;  /* 0x0000001620007986 */ /* 0x0003e2000c101b0a */
[----:B--2---:R-:W-:Y:S02]  /*3940*/  IADD3.X R13, PT, PT, RZ, R17, RZ, P0, !PT ;  /* 0x00000011ff0d7210 */ /* 0x004fe400007fe4ff */
[----:B------:R-:W-:-:S02]  /*3950*/  LEA.HI R10, P2, R5, R10, RZ, 0x1 ;  /* 0x0000000a050a7211 */ /* 0x000fc400078508ff */
[----:B------:R-:W-:Y:S02]  /*3960*/  IADD3.X R2, PT, PT, RZ, R2, RZ, P1, !PT ;  /* 0x00000002ff027210 */ /* 0x000fe40000ffe4ff */
[----:B------:R-:W-:Y:S02]  /*3970*/  LEA.HI R6, P0, R3, R6, RZ, 0x1 ;  /* 0x0000000603067211 */ /* 0x000fe400078108ff */
[C---:B---3--:R-:W-:Y:S02]  /*3980*/  SHF.L.U64.HI R14, R16.reuse, 0x2, R13 ;  /* 0x00000002100e7819 */ /* 0x048fe4000001020d */
[----:B------:R-:W-:Y:S02]  /*3990*/  SHF.L.U32 R12, R16, 0x2, RZ ;  /* 0x00000002100c7819 */ /* 0x000fe400000006ff */
[----:B------:R-:W-:Y:S02]  /*39a0*/  IADD3.X R13, PT, PT, RZ, R5, RZ, P2, !PT ;  /* 0x00000005ff0d7210 */ /* 0x000fe400017fe4ff */
[----:B------:R-:W-:-:S02]  /*39b0*/  SHF.L.U64.HI R5, R11, 0x2, R2 ;  /* 0x000000020b057819 */ /* 0x000fc40000010202 */
[----:B------:R-:W-:Y:S02]  /*39c0*/  SHF.L.U32 R4, R11, 0x2, RZ ;  /* 0x000000020b047819 */ /* 0x000fe400000006ff */
[----:B------:R-:W-:Y:S02]  /*39d0*/  IADD3.X R11, PT, PT, RZ, R3, RZ, P0, !PT ;  /* 0x00000003ff0b7210 */ /* 0x000fe400007fe4ff */
[----:B------:R-:W-:Y:S02]  /*39e0*/  SHF.L.U32 R2, R10, 0x2, RZ ;  /* 0x000000020a027819 */ /* 0x000fe400000006ff */
[----:B------:R-:W-:Y:S02]  /*39f0*/  IADD3.X R0, PT, PT, RZ, R0, RZ, P6, !PT ;  /* 0x00000000ff007210 */ /* 0x000fe400037fe4ff */
[----:B------:R-:W-:Y:S02]  /*3a00*/  LOP3.LUT R3, R12, 0xfffffff8, RZ, 0xc0, !PT ;  /* 0xfffffff80c037812 */ /* 0x000fe400078ec0ff */
[----:B------:R-:W-:-:S02]  /*3a10*/  SHF.L.U64.HI R13, R10, 0x2, R13 ;  /* 0x000000020a0d7819 */ /* 0x000fc4000001020d */
[C---:B------:R-:W-:Y:S02]  /*3a20*/  SHF.L.U64.HI R11, R6.reuse, 0x2, R11 ;  /* 0x00000002060b7819 */ /* 0x040fe4000001020b */
[----:B------:R-:W-:Y:S02]  /*3a30*/  SHF.L.U32 R10, R6, 0x2, RZ ;  /* 0x00000002060a7819 */ /* 0x000fe400000006ff */
[----:B------:R-:W-:Y:S02]  /*3a40*/  LOP3.LUT R6, R2, 0xfffffff8, RZ, 0xc0, !PT ;  /* 0xfffffff802067812 */ /* 0x000fe400078ec0ff */
[----:B------:R-:W-:Y:S02]  /*3a50*/  LEA.HI R7, P3, R0, R7, RZ, 0x1 ;  /* 0x0000000700077211 */ /* 0x000fe400078708ff */
[----:B------:R-:W-:Y:S02]  /*3a60*/  IADD3 R2, P0, PT, R3, UR40, RZ ;  /* 0x0000002803027c10 */ /* 0x000fe4000ff1e0ff */
[----:B------:R-:W-:-:S02]  /*3a70*/  IADD3.X R0, PT, PT, RZ, R0, RZ, P3, !PT ;  /* 0x00000000ff007210 */ /* 0x000fc40001ffe4ff */
[----:B------:R-:W-:Y:S02]  /*3a80*/  IADD3.X R3, PT, PT, R14, UR41, RZ, P0, !PT ;  /* 0x000000290e037c10 */ /* 0x000fe400087fe4ff */
[----:B------:R-:W-:Y:S02]  /*3a90*/  IADD3 R6, P0, PT, R6, UR40, RZ ;  /* 0x0000002806067c10 */ /* 0x000fe4000ff1e0ff */
[C---:B------:R-:W-:Y:S01]  /*3aa0*/  SHF.L.U64.HI R0, R7.reuse, 0x2, R0 ;  /* 0x0000000207007819 */ /* 0x040fe20000010200 */
[----:B------:R1:W-:Y:S01]  /*3ab0*/  STG.E.64 desc[UR4][R2.64], R20 ;  /* 0x0000001402007986 */ /* 0x0003e2000c101b04 */
[----:B------:R-:W-:Y:S02]  /*3ac0*/  SHF.L.U32 R12, R7, 0x2, RZ ;  /* 0x00000002070c7819 */ /* 0x000fe400000006ff */
[----:B------:R-:W-:Y:S02]  /*3ad0*/  IADD3.X R7, PT, PT, R13, UR41, RZ, P0, !PT ;  /* 0x000000290d077c10 */ /* 0x000fe400087fe4ff */
[----:B------:R-:W-:-:S02]  /*3ae0*/  IADD3 R38, P0, PT, R39, R38, RZ ;  /* 0x0000002627267210 */ /* 0x000fc40007f1e0ff */
[----:B------:R-:W-:Y:S02]  /*3af0*/  LOP3.LUT R4, R4, 0xfffffff8, RZ, 0xc0, !PT ;  /* 0xfffffff804047812 */ /* 0x000fe400078ec0ff */
[----:B------:R-:W-:Y:S02]  /*3b00*/  LEA.HI.X.SX32 R37, R39, R37, 0x1, P0 ;  /* 0x0000002527257211 */ /* 0x000fe400000f0eff */
[----:B------:R-:W-:Y:S02]  /*3b10*/  ISETP.GE.U32.AND P0, PT, R38, UR44, PT ;  /* 0x0000002c26007c0c */ /* 0x000fe4000bf06070 */
[----:B------:R-:W-:Y:S02]  /*3b20*/  LOP3.LUT R10, R10, 0xfffffff8, RZ, 0xc0, !PT ;  /* 0xfffffff80a0a7812 */ /* 0x000fe400078ec0ff */
[----:B------:R-:W-:Y:S02]  /*3b30*/  LOP3.LUT R12, R12, 0xfffffff8, RZ, 0xc0, !PT ;  /* 0xfffffff80c0c7812 */ /* 0x000fe400078ec0ff */
[----:B------:R-:W-:-:S02]  /*3b40*/  IADD3 R4, P1, PT, R4, UR40, RZ ;  /* 0x0000002804047c10 */ /* 0x000fc4000ff3e0ff */
[----:B------:R-:W-:Y:S02]  /*3b50*/  ISETP.GE.AND.EX P0, PT, R37, UR45, PT, P0 ;  /* 0x0000002d25007c0c */ /* 0x000fe4000bf06300 */
[----:B------:R-:W-:Y:S02]  /*3b60*/  IADD3 R10, P2, PT, R10, UR40, RZ ;  /* 0x000000280a0a7c10 */ /* 0x000fe4000ff5e0ff */
        /* <DEDUP_REMOVED lines=10> */
.L_x_23274:
[----:B------:R-:W-:Y:S01]  /*3c10*/  BSSY B0, `(.L_x_23324) ;  /* 0x0000007000007945 */ /* 0x000fe20003800000 */
[----:B------:R-:W-:Y:S02]  /*3c20*/  MOV R12, 0x10 ;  /* 0x00000010000c7802 */ /* 0x000fe40000000f00 */
[----:B------:R-:W-:Y:S02]  /*3c30*/  MOV R11, 0x1f ;  /* 0x0000001f000b7802 */ /* 0x000fe40000000f00 */
[----:B------:R-:W-:-:S07]  /*3c40*/  MOV R15, 0xffffffff ;  /* 0xffffffff000f7802 */ /* 0x000fce0000000f00 */
[----:B0-----:R-:W-:Y:S05]  /*3c50*/  WARPSYNC.COLLECTIVE R15, `(.L_x_23325) ;  /* 0x000000000f087348 */ /* 0x001fea0003c00000 */
[----:B------:R1:W2:Y:S02]  /*3c60*/  SHFL.BFLY P6, R14, R13, R12, R11 ;  /* 0x0c00000c0d0e7389 */ /* 0x0002a400000c000b */
[----:B012---:R-:W-:Y:S05]  /*3c70*/  ENDCOLLECTIVE ;  /* 0x000000000000791b */ /* 0x007fea0003800000 */
.L_x_23325:
[----:B------:R-:W-:Y:S05]  /*3c80*/  BSYNC B0 ;  /* 0x0000000000007941 */ /* 0x000fea0003800000 */
.L_x_23324:
        /* <DEDUP_REMOVED lines=8> */
.L_x_23326:
[----:B------:R-:W-:Y:S01]  /*3d10*/  HFMA2 R12, -RZ, RZ, 0, 2.384185791015625e-07 ;  /* 0x00000004ff0c7431 */ /* 0x000fe200000001ff */
[----:B------:R-:W-:-:S04]  /*3d20*/  FMNMX R0, R13, R14, !PT ;  /* 0x0000000e0d007209 */ /* 0x000fc80007800000 */
[----:B------:R-:W-:-:S07]  /*3d30*/  MOV R13, R0 ;  /* 0x00000000000d7202 */ /* 0x000fce0000000f00 */
[----:B------:R-:W-:Y:S05]  /*3d40*/  WARPSYNC.COLLECTIVE R15, `(.L_x_23327) ;  /* 0x000000000f087348 */ /* 0x000fea0003c00000 */
[----:B------:R0:W1:Y:S02]  /*3d50*/  SHFL.BFLY P6, R14, R13, R12, R11 ;  /* 0x0c00000c0d0e7389 */ /* 0x00006400000c000b */
[----:B01----:R-:W-:Y:S05]  /*3d60*/  ENDCOLLECTIVE ;  /* 0x000000000000791b */ /* 0x003fea0003800000 */
.L_x_23327:
[----:B------:R-:W-:Y:S01]  /*3d70*/  HFMA2 R12, -RZ, RZ, 0, 1.1920928955078125e-07 ;  /* 0x00000002ff0c7431 */ /* 0x000fe200000001ff */
[----:B------:R-:W-:-:S04]  /*3d80*/  FMNMX R2, R0, R14, !PT ;  /* 0x0000000e00027209 */ /* 0x000fc80007800000 */
[----:B------:R-:W-:-:S07]  /*3d90*/  MOV R13, R2 ;  /* 0x00000002000d7202 */ /* 0x000fce0000000f00 */
[----:B------:R-:W-:Y:S05]  /*3da0*/  WARPSYNC.COLLECTIVE R15, `(.L_x_23328) ;  /* 0x000000000f087348 */ /* 0x000fea0003c00000 */
[----:B------:R0:W1:Y:S02]  /*3db0*/  SHFL.BFLY P6, R14, R13, R12, R11 ;  /* 0x0c00000c0d0e7389 */ /* 0x00006400000c000b */
[----:B01----:R-:W-:Y:S05]  /*3dc0*/  ENDCOLLECTIVE ;  /* 0x000000000000791b */ /* 0x003fea0003800000 */
.L_x_23328:
[----:B------:R-:W-:Y:S01]  /*3dd0*/  HFMA2 R12, -RZ, RZ, 0, 5.9604644775390625e-08 ;  /* 0x00000001ff0c7431 */ /* 0x000fe200000001ff */
[----:B------:R-:W-:-:S04]  /*3de0*/  FMNMX R3, R2, R14, !PT ;  /* 0x0000000e02037209 */ /* 0x000fc80007800000 */
[----:B------:R-:W-:-:S07]  /*3df0*/  MOV R13, R3 ;  /* 0x00000003000d7202 */ /* 0x000fce0000000f00 */
[----:B------:R-:W-:Y:S05]  /*3e00*/  WARPSYNC.COLLECTIVE R15, `(.L_x_23329) ;  /* 0x000000000f087348 */ /* 0x000fea0003c00000 */
[----:B------:R0:W1:Y:S02]  /*3e10*/  SHFL.BFLY P6, R14, R13, R12, R11 ;  /* 0x0c00000c0d0e7389 */ /* 0x00006400000c000b */
[----:B01----:R-:W-:Y:S05]  /*3e20*/  ENDCOLLECTIVE ;  /* 0x000000000000791b */ /* 0x003fea0003800000 */
.L_x_23329:
        /* <DEDUP_REMOVED lines=62> */
[----:B------:R-:W-:Y:S02]  /*4210*/  FFMA.SAT R18, R8, R33, 0.5 ;  /* 0x3f00000008127423 */ /* 0x000fe40000002021 */
[----:B------:R0:W1:Y:S02]  /*4220*/  MUFU.EX2 R2, R17 ;  /* 0x0000001100027308 */ /* 0x0000640000000800 */
[----:B------:R-:W-:-:S06]  /*4230*/  FFMA.RM R18, R18, R45, 12582913 ;  /* 0x4b40000112127423 */ /* 0x000fcc000000402d */
[----:B------:R-:W2:Y:S01]  /*4240*/  MUFU.EX2 R19, R19 ;  /* 0x0000001300137308 */ /* 0x000ea20000000800 */
[----:B0-----:R-:W-:Y:S01]  /*4250*/  SHF.L.U32 R17, R18, 0x17, RZ ;  /* 0x0000001712117819 */ /* 0x001fe200000006ff */
[----:B-1----:R-:W-:Y:S01]  /*4260*/  FMUL R3, R3, R2 ;  /* 0x0000000203037220 */ /* 0x002fe20000400000 */
        /* <DEDUP_REMOVED lines=139> */
[----:B------:R-:W-:-:S03]  /*4b20*/  FADD R6, RZ, R16 ;  /* 0x00000010ff067221 */ /* 0x000fc60000000000 */
        /* <DEDUP_REMOVED lines=29> */
[----:B------:R-:W-:Y:S01]  /*4d00*/  FADD R11, R6, R9 ;  /* 0x00000009060b7221 */ /* 0x000fe20000000000 */
[----:B------:R-:W-:-:S03]  /*4d10*/  SHF.L.U32 R6, R12, 0x17, RZ ;  /* 0x000000170c067819 */ /* 0x000fc600000006ff */
[----:B------:R-:W-:Y:S01]  /*4d20*/  FADD R12, R11, R8 ;  /* 0x000000080b0c7221 */ /* 0x000fe20000000000 */
[----:B------:R-:W-:Y:S02]  /*4d30*/  HFMA2 R11, -RZ, RZ, 0, 1.847743988037109375e-06 ;  /* 0x0000001fff0b7431 */ /* 0x000fe400000001ff */
[----:B-1----:R-:W-:Y:S01]  /*4d40*/  FMUL R6, R6, R13 ;  /* 0x0000000d06067220 */ /* 0x002fe20000400000 */
[----:B------:R-:W-:Y:S01]  /*4d50*/  FADD R13, R12, R7 ;  /* 0x000000070c0d7221 */ /* 0x000fe20000000000 */
[----:B------:R-:W-:-:S03]  /*4d60*/  MOV R12, 0x10 ;  /* 0x00000010000c7802 */ /* 0x000fc60000000f00 */
[----:B------:R-:W-:-:S07]  /*4d70*/  FADD R13, R13, R6 ;  /* 0x000000060d0d7221 */ /* 0x000fce0000000000 */
[----:B------:R-:W-:Y:S05]  /*4d80*/  WARPSYNC.COLLECTIVE R15, `(.L_x_23330) ;  /* 0x000000000f087348 */ /* 0x000fea0003c00000 */
[----:B------:R0:W1:Y:S02]  /*4d90*/  SHFL.BFLY P6, R14, R13, R12, R11 ;  /* 0x0c00000c0d0e7389 */ /* 0x00006400000c000b */
[----:B01----:R-:W-:Y:S05]  /*4da0*/  ENDCOLLECTIVE ;  /* 0x000000000000791b */ /* 0x003fea0003800000 */
.L_x_23330:
[----:B------:R-:W-:Y:S02]  /*4db0*/  HFMA2 R12, -RZ, RZ, 0, 4.76837158203125e-07 ;  /* 0x00000008ff0c7431 */ /* 0x000fe400000001ff */
[----:B------:R-:W-:-:S05]  /*4dc0*/  FADD R32, R13, R14 ;  /* 0x0000000e0d207221 */ /* 0x000fca0000000000 */
[----:B------:R-:W-:-:S07]  /*4dd0*/  MOV R13, R32 ;  /* 0x00000020000d7202 */ /* 0x000fce0000000f00 */
[----:B------:R-:W-:Y:S05]  /*4de0*/  WARPSYNC.COLLECTIVE R15, `(.L_x_23331) ;  /* 0x000000000f087348 */ /* 0x000fea0003c00000 */
[----:B------:R0:W1:Y:S02]  /*4df0*/  SHFL.BFLY P6, R14, R13, R12, R11 ;  /* 0x0c00000c0d0e7389 */ /* 0x00006400000c000b */
[----:B01----:R-:W-:Y:S05]  /*4e00*/  ENDCOLLECTIVE ;  /* 0x000000000000791b */ /* 0x003fea0003800000 */
.L_x_23331:
[----:B------:R-:W-:Y:S02]  /*4e10*/  HFMA2 R12, -RZ, RZ, 0, 2.384185791015625e-07 ;  /* 0x00000004ff0c7431 */ /* 0x000fe400000001ff */
[----:B------:R-:W-:-:S05]  /*4e20*/  FADD R33, R32, R14 ;  /* 0x0000000e20217221 */ /* 0x000fca0000000000 */
[----:B------:R-:W-:-:S07]  /*4e30*/  MOV R13, R33 ;  /* 0x00000021000d7202 */ /* 0x000fce0000000f00 */
[----:B------:R-:W-:Y:S05]  /*4e40*/  WARPSYNC.COLLECTIVE R15, `(.L_x_23332) ;  /* 0x000000000f087348 */ /* 0x000fea0003c00000 */
[----:B------:R0:W1:Y:S02]  /*4e50*/  SHFL.BFLY P6, R14, R13, R12, R11 ;  /* 0x0c00000c0d0e7389 */ /* 0x00006400000c000b */
[----:B01----:R-:W-:Y:S05]  /*4e60*/  ENDCOLLECTIVE ;  /* 0x000000000000791b */ /* 0x003fea0003800000 */
.L_x_23332:
[----:B------:R-:W-:Y:S02]  /*4e70*/  HFMA2 R12, -RZ, RZ, 0, 1.1920928955078125e-07 ;  /* 0x00000002ff0c7431 */ /* 0x000fe400000001ff */
[----:B------:R-:W-:-:S05]  /*4e80*/  FADD R34, R33, R14 ;  /* 0x0000000e21227221 */ /* 0x000fca0000000000 */
[----:B------:R-:W-:-:S07]  /*4e90*/  MOV R13, R34 ;  /* 0x00000022000d7202 */ /* 0x000fce0000000f00 */
[----:B------:R-:W-:Y:S05]  /*4ea0*/  WARPSYNC.COLLECTIVE R15, `(.L_x_23333) ;  /* 0x000000000f087348 */ /* 0x000fea0003c00000 */
[----:B------:R0:W1:Y:S02]  /*4eb0*/  SHFL.BFLY P6, R14, R13, R12, R11 ;  /* 0x0c00000c0d0e7389 */ /* 0x00006400000c000b */
[----:B01----:R-:W-:Y:S05]  /*4ec0*/  ENDCOLLECTIVE ;  /* 0x000000000000791b */ /* 0x003fea0003800000 */
.L_x_23333:
[----:B------:R-:W-:Y:S02]  /*4ed0*/  HFMA2 R12, -RZ, RZ, 0, 5.9604644775390625e-08 ;  /* 0x00000001ff0c7431 */ /* 0x000fe400000001ff */
[----:B------:R-:W-:-:S05]  /*4ee0*/  FADD R35, R34, R14 ;  /* 0x0000000e22237221 */ /* 0x000fca0000000000 */
[----:B------:R-:W-:-:S07]  /*4ef0*/  MOV R13, R35 ;  /* 0x00000023000d7202 */ /* 0x000fce0000000f00 */
[----:B------:R-:W-:Y:S05]  /*4f00*/  WARPSYNC.COLLECTIVE R15, `(.L_x_23334) ;  /* 0x000000000f087348 */ /* 0x000fea0003c00000 */
[----:B------:R0:W1:Y:S02]  /*4f10*/  SHFL.BFLY P6, R14, R13, R12, R11 ;  /* 0x0c00000c0d0e7389 */ /* 0x00006400000c000b */
[----:B01----:R-:W-:Y:S05]  /*4f20*/  ENDCOLLECTIVE ;  /* 0x000000000000791b */ /* 0x003fea0003800000 */
.L_x_23334:
[----:B------:R-:W-:Y:S05]  /*4f30*/  BRA `(.L_x_23335) ;  /* 0xffffffcc00647947 */ /* 0x000fea000383ffff */
        .weak           $__internal_458_$__cuda_sm3x_div_rn_noftz_f32_slowpath
        .type           $__internal_458_$__cuda_sm3x_div_rn_noftz_f32_slowpath,@function
        .size           $__internal_458_$__cuda_sm3x_div_rn_noftz_f32_slowpath,(.L_x_25910 - $__internal_458_$__cuda_sm3x_div_rn_noftz_f32_slowpath)
$__internal_458_$__cuda_sm3x_div_rn_noftz_f32_slowpath:
        /* <DEDUP_REMOVED lines=34> */
.L_x_23337:
        /* <DEDUP_REMOVED lines=51> */
.L_x_23344:
[----:B------:R-:W-:-:S04]  /*5490*/  LOP3.LUT R11, R11, 0x80000000, RZ, 0xc0, !PT ;  /* 0x800000000b0b7812 */ /* 0x000fc800078ec0ff */
[----:B------:R-:W-:Y:S01]  /*54a0*/  LOP3.LUT R11, R11, 0x7f800000, RZ, 0xfc, !PT ;  /* 0x7f8000000b0b7812 */ /* 0x000fe200078efcff */
[----:B------:R-:W-:Y:S06]  /*54b0*/  BRA `(.L_x_23345) ;  /* 0x0000000000047947 */ /* 0x000fec0003800000 */
.L_x_23343:
[----:B------:R-:W-:-:S07]  /*54c0*/  LEA R11, R40, R11, 0x17 ;  /* 0x0000000b280b7211 */ /* 0x000fce00078eb8ff */
.L_x_23345:
[----:B------:R-:W-:Y:S05]  /*54d0*/  BSYNC.RECONVERGENT B1 ;  /* 0x0000000000017941 */ /* 0x000fea0003800200 */
.L_x_23342:
[----:B------:R-:W-:Y:S05]  /*54e0*/  BRA `(.L_x_23346) ;  /* 0x0000000000207947 */ /* 0x000fea0003800000 */
.L_x_23341:
[----:B------:R-:W-:-:S04]  /*54f0*/  LOP3.LUT R11, R11, 0x80000000, R16, 0x48, !PT ;  /* 0x800000000b0b7812 */ /* 0x000fc800078e4810 */
[----:B------:R-:W-:Y:S01]  /*5500*/  LOP3.LUT R11, R11, 0x7f800000, RZ, 0xfc, !PT ;  /* 0x7f8000000b0b7812 */ /* 0x000fe200078efcff */
[----:B------:R-:W-:Y:S06]  /*5510*/  BRA `(.L_x_23346) ;  /* 0x0000000000147947 */ /* 0x000fec0003800000 */
.L_x_23340:
[----:B------:R-:W-:Y:S01]  /*5520*/  LOP3.LUT R11, R11, 0x80000000, R16, 0x48, !PT ;  /* 0x800000000b0b7812 */ /* 0x000fe200078e4810 */
[----:B------:R-:W-:Y:S06]  /*5530*/  BRA `(.L_x_23346) ;  /* 0x00000000000c7947 */ /* 0x000fec0003800000 */
.L_x_23339:
[----:B------:R-:W0:Y:S01]  /*5540*/  MUFU.RSQ R11, -QNAN ;  /* 0xffc00000000b7908 */ /* 0x000e220000001400 */
[----:B------:R-:W-:Y:S05]  /*5550*/  BRA `(.L_x_23346) ;  /* 0x0000000000047947 */ /* 0x000fea0003800000 */
.L_x_23338:
[----:B------:R-:W-:-:S07]  /*5560*/  FADD.FTZ R11, R16, R11 ;  /* 0x0000000b100b7221 */ /* 0x000fce0000010000 */
.L_x_23346:
[----:B------:R-:W-:Y:S05]  /*5570*/  BSYNC.RECONVERGENT B0 ;  /* 0x0000000000007941 */ /* 0x000fea0003800200 */
.L_x_23336:
[----:B------:R-:W-:-:S04]  /*5580*/  HFMA2 R33, -RZ, RZ, 0, 0 ;  /* 0x00000000ff217431 */ /* 0x000fc800000001ff */
[----:B0-----:R-:W-:Y:S05]  /*5590*/  RET.REL.NODEC R32 `(_Z15SoftmaxWarpImplI10DirectLoadIffE11DirectStoreIffEfLi2ELi24ELi32ELi1ELb0EL9Algorithm0EEvT_T0_ll) ;  /* 0xffffffa820987950 */ /* 0x001fea0003c3ffff */
.L_x_23347:
        /* <DEDUP_REMOVED lines=14> */
.L_x_25910:


//--------------------- .text._Z15SoftmaxWarpImplI10DirectLoadIffE11DirectStoreIffEfLi2ELi22ELi32ELi1ELb1EL9Algorithm0EEvT_T0_ll --------------------------
	.section	.text._Z15SoftmaxWarpImplI10DirectLoadIffE11DirectStoreIffEfLi2ELi22ELi32ELi1ELb1EL9Algorithm0EEvT_T0_ll,"ax",@progbits
	.align	128
        .global         _Z15SoftmaxWarpImplI10DirectLoadIffE11DirectStoreIffEfLi2ELi22ELi32ELi1ELb1EL9Algorithm0EEvT_T0_ll
        .type           _Z15SoftmaxWarpImplI10DirectLoadIffE11DirectStoreIffEfLi2ELi22ELi32ELi1ELb1EL9Algorithm0EEvT_T0_ll,@function
        .size           _Z15SoftmaxWarpImplI10DirectLoadIffE11DirectStoreIffEfLi2ELi22ELi32ELi1ELb1EL9Algorithm0EEvT_T0_ll,(.L_x_25911 - _Z15SoftmaxWarpImplI10DirectLoadIffE11DirectStoreIffEfLi2ELi22ELi32ELi1ELb1EL9Algorithm0EEvT_T0_ll)
        .other          _Z15SoftmaxWarpImplI10DirectLoadIffE11DirectStoreIffEfLi2ELi22ELi32ELi1ELb1EL9Algorithm0EEvT_T0_ll,@"STO_CUDA_ENTRY STV_DEFAULT"
_Z15SoftmaxWarpImplI10DirectLoadIffE11DirectStoreIffEfLi2ELi22ELi32ELi1ELb1EL9Algorithm0EEvT_T0_ll:
.text._Z15SoftmaxWarpImplI10DirectLoadIffE11DirectStoreIffEfLi2ELi22ELi32ELi1ELb1EL9Algorithm0EEvT_T0_ll:
        /* <DEDUP_REMOVED lines=24> */
.L_x_23348:
        /* <DEDUP_REMOVED lines=24> */
.L_x_23416:
[----:B-1----:R-:W1:Y:S01]  /*0300*/  LDC.64 R16, c[0x0][0x388] ;  /* 0x0000e200ff107b82 */ /* 0x002e620000000a00 */
[----:B------:R-:W-:Y:S02]  /*0310*/  ISETP.GE.U32.AND P0, PT, R52, UR40, PT ;  /* 0x0000002834007c0c */ /* 0x000fe4000bf06070 */
[----:B------:R-:W-:Y:S02]  /*0320*/  MOV R31, 0xff800000 ;  /* 0xff800000001f7802 */ /* 0x000fe40000000f00 */
[----:B------:R-:W-:Y:S02]  /*0330*/  ISETP.GE.AND.EX P6, PT, RZ, UR41, PT, P0 ;  /* 0x00000029ff007c0c */ /* 0x000fe4000bfc6300 */
[----:B------:R-:W-:Y:S01]  /*0340*/  ISETP.GE.U32.AND P0, PT, R50, UR40, PT ;  /* 0x0000002832007c0c */ /* 0x000fe2000bf06070 */
[----:B--2---:R-:W2:Y:S01]  /*0350*/  LDC.64 R8, c[0x0][0x388] ;  /* 0x0000e200ff087b82 */ /* 0x004ea20000000a00 */
[----:B------:R-:W-:Y:S02]  /*0360*/  P2R R37, PR, RZ, 0x40 ;  /* 0x00000040ff257803 */ /* 0x000fe40000000000 */
[----:B------:R-:W-:-:S02]  /*0370*/  ISETP.GE.AND.EX P5, PT, RZ, UR41, PT, P0 ;  /* 0x00000029ff007c0c */ /* 0x000fc4000bfa6300 */
[----:B------:R-:W-:Y:S02]  /*0380*/  ISETP.GE.U32.AND P0, PT, R48, UR40, PT ;  /* 0x0000002830007c0c */ /* 0x000fe4000bf06070 */
[----:B------:R-:W-:Y:S01]  /*0390*/  MOV R30, 0xff800000 ;  /* 0xff800000001e7802 */ /* 0x000fe20000000f00 */
        /* <DEDUP_REMOVED lines=12> */
[----:B--2---:R-:W-:Y:S01]  /*0460*/  @!P5 IMAD R10, R33, R8, RZ ;  /* 0x00000008210ad224 */ /* 0x004fe200078e02ff */
[----:B------:R-:W-:Y:S01]  /*0470*/  ISETP.GE.U32.AND P0, PT, R44, UR40, PT ;  /* 0x000000282c007c0c */ /* 0x000fe2000bf06070 */
[----:B------:R-:W-:Y:S01]  /*0480*/  @!P6 IMAD.IADD R17, R5, 0x1, R17 ;  /* 0x000000010511e824 */ /* 0x000fe200078e0211 */
[----:B------:R-:W2:Y:S01]  /*0490*/  LDC.64 R24, c[0x0][0x380] ;  /* 0x0000e000ff187b82 */ /* 0x000ea20000000a00 */
[----:B------:R-:W-:Y:S01]  /*04a0*/  @!P5 IMAD R19, R35, R9, R10 ;  /* 0x000000092313d224 */ /* 0x000fe200078e020a */
[----:B------:R-:W-:Y:S02]  /*04b0*/  ISETP.GE.AND.EX P0, PT, RZ, UR41, PT, P0 ;  /* 0x00000029ff007c0c */ /* 0x000fe4000bf06300 */
[----:B------:R-:W-:Y:S01]  /*04c0*/  @!P6 LEA.HI R12, P1, R17, R4, RZ, 0x1 ;  /* 0x00000004110ce211 */ /* 0x000fe200078308ff */
[----:B------:R-:W-:Y:S01]  /*04d0*/  @!P5 IMAD.WIDE.U32 R4, R35, R8, R50 ;  /* 0x000000082304d225 */ /* 0x000fe200078e0032 */
[----:B------:R-:W-:-:S02]  /*04e0*/  P2R R0, PR, RZ, 0x20 ;  /* 0x00000020ff007803 */ /* 0x000fc40000000000 */
[----:B------:R-:W4:Y:S01]  /*04f0*/  LDC.64 R10, c[0x0][0x388] ;  /* 0x0000e200ff0a7b82 */ /* 0x000f220000000a00 */
[----:B------:R-:W-:Y:S01]  /*0500*/  @!P6 IADD3.X R17, PT, PT, RZ, R17, RZ, P1, !PT ;  /* 0x00000011ff11e210 */ /* 0x000fe20000ffe4ff */
[-C--:B---3--:R-:W-:Y:S01]  /*0510*/  @!P4 IMAD R14, R33, R2.reuse, RZ ;  /* 0x00000002210ec224 */ /* 0x088fe200078e02ff */
[C---:B------:R-:W-:Y:S02]  /*0520*/  @!P6 SHF.L.U32 R15, R12.reuse, 0x2, RZ ;  /* 0x000000020c0fe819 */ /* 0x040fe400000006ff */
[----:B------:R-:W-:Y:S01]  /*0530*/  @!P5 IADD3 R19, PT, PT, R19, R5, RZ ;  /* 0x000000051313d210 */ /* 0x000fe20007ffe0ff */
[----:B------:R-:W-:Y:S01]  /*0540*/  @!P4 IMAD R21, R35, R3, R14 ;  /* 0x000000032315c224 */ /* 0x000fe200078e020e */
[----:B------:R-:W-:Y:S01]  /*0550*/  @!P6 SHF.L.U64.HI R12, R12, 0x2, R17 ;  /* 0x000000020c0ce819 */ /* 0x000fe20000010211 */
[----:B------:R-:W3:Y:S01]  /*0560*/  LDC.64 R8, c[0x0][0x380] ;  /* 0x0000e000ff087b82 */ /* 0x000ee20000000a00 */
[----:B------:R-:W-:Y:S01]  /*0570*/  @!P6 LOP3.LUT R15, R15, 0xfffffff8, RZ, 0xc0, !PT ;  /* 0xfffffff80f0fe812 */ /* 0x000fe200078ec0ff */
[----:B------:R-:W-:Y:S01]  /*0580*/  @!P4 IMAD.WIDE.U32 R2, R35, R2, R48 ;  /* 0x000000022302c225 */ /* 0x000fe200078e0030 */
[----:B------:R-:W-:-:S02]  /*0590*/  @!P5 LEA.HI R20, P2, R19, R4, RZ, 0x1 ;  /* 0x000000041314d211 */ /* 0x000fc400078508ff */
[----:B-1----:R-:W-:Y:S02]  /*05a0*/  @!P6 IADD3 R6, P1, PT, R15, R6, RZ ;  /* 0x000000060f06e210 */ /* 0x002fe40007f3e0ff */
[----:B------:R-:W-:Y:S01]  /*05b0*/  @!P5 SHF.L.U32 R15, R20, 0x2, RZ ;  /* 0x00000002140fd819 */ /* 0x000fe200000006ff */
[----:B------:R-:W1:Y:S01]  /*05c0*/  LDC.64 R16, c[0x0][0x380] ;  /* 0x0000e000ff107b82 */ /* 0x000e620000000a00 */
[----:B------:R-:W-:Y:S02]  /*05d0*/  @!P4 IADD3 R21, PT, PT, R21, R3, RZ ;  /* 0x000000031515c210 */ /* 0x000fe40007ffe0ff */
[----:B------:R-:W-:Y:S02]  /*05e0*/  @!P5 IADD3.X R19, PT, PT, RZ, R19, RZ, P2, !PT ;  /* 0x00000013ff13d210 */ /* 0x000fe400017fe4ff */
[----:B------:R-:W-:Y:S02]  /*05f0*/  @!P6 IADD3.X R7, PT, PT, R12, R7, RZ, P1, !PT ;  /* 0x000000070c07e210 */ /* 0x000fe40000ffe4ff */
[----:B------:R-:W-:Y:S01]  /*0600*/  @!P5 LOP3.LUT R15, R15, 0xfffffff8, RZ, 0xc0, !PT ;  /* 0xfffffff80f0fd812 */ /* 0x000fe200078ec0ff */
[----:B------:R-:W5:Y:S01]  /*0610*/  LDC.64 R4, c[0x0][0x388] ;  /* 0x0000e200ff047b82 */ /* 0x000f620000000a00 */
[----:B------:R-:W-:Y:S01]  /*0620*/  @!P4 LEA.HI R12, P2, R21, R2, RZ, 0x1 ;  /* 0x00000002150cc211 */ /* 0x000fe200078508ff */
[----:B----4-:R-:W-:Y:S01]  /*0630*/  @!P3 IMAD R18, R33, R10, RZ ;  /* 0x0000000a2112b224 */ /* 0x010fe200078e02ff */
[----:B------:R-:W-:-:S02]  /*0640*/  @!P3 MOV R47, RZ ;  /* 0x000000ff002fb202 */ /* 0x000fc40000000f00 */
[----:B------:R-:W-:Y:S01]  /*0650*/  @!P5 SHF.L.U64.HI R20, R20, 0x2, R19 ;  /* 0x000000021414d819 */ /* 0x000fe20000010213 */
[----:B------:R-:W-:Y:S01]  /*0660*/  @!P3 IMAD R23, R35, R11, R18 ;  /* 0x0000000b2317b224 */ /* 0x000fe200078e0212 */
[----:B------:R-:W-:Y:S01]  /*0670*/  @!P4 IADD3.X R21, PT, PT, RZ, R21, RZ, P2, !PT ;  /* 0x00000015ff15c210 */ /* 0x000fe200017fe4ff */
[----:B------:R-:W4:Y:S01]  /*0680*/  LDC.64 R18, c[0x0][0x380] ;  /* 0x0000e000ff127b82 */ /* 0x000f220000000a00 */
[----:B---3--:R-:W-:Y:S01]  /*0690*/  @!P5 IADD3 R8, P1, PT, R15, R8, RZ ;  /* 0x000000080f08d210 */ /* 0x008fe20007f3e0ff */
[C---:B------:R-:W-:Y:S01]  /*06a0*/  @!P4 IMAD.SHL.U32 R15, R12.reuse, 0x4, RZ ;  /* 0x000000040c0fc824 */ /* 0x040fe200078e00ff */
[----:B------:R-:W-:Y:S01]  /*06b0*/  @!P4 SHF.L.U64.HI R12, R12, 0x2, R21 ;  /* 0x000000020c0cc819 */ /* 0x000fe20000010215 */
[----:B------:R-:W-:Y:S01]  /*06c0*/  @!P3 IMAD.WIDE.U32 R10, R35, R10, R46 ;  /* 0x0000000a230ab225 */ /* 0x000fe200078e002e */
[----:B------:R-:W-:Y:S02]  /*06d0*/  @!P5 IADD3.X R9, PT, PT, R20, R9, RZ, P1, !PT ;  /* 0x000000091409d210 */ /* 0x000fe40000ffe4ff */
[----:B------:R-:W-:Y:S01]  /*06e0*/  @!P4 LOP3.LUT R15, R15, 0xfffffff8, RZ, 0xc0, !PT ;  /* 0xfffffff80f0fc812 */ /* 0x000fe200078ec0ff */
[----:B------:R-:W3:Y:S01]  /*06f0*/  LDC.64 R2, c[0x0][0x388] ;  /* 0x0000e200ff027b82 */ /* 0x000ee20000000a00 */
[----:B------:R-:W-:-:S02]  /*0700*/  ISETP.GE.U32.AND P1, PT, R42, UR40, PT ;  /* 0x000000282a007c0c */ /* 0x000fc4000bf26070 */
[----:B-1----:R-:W-:Y:S02]  /*0710*/  @!P4 IADD3 R16, P2, PT, R15, R16, RZ ;  /* 0x000000100f10c210 */ /* 0x002fe40007f5e0ff */
        /* <DEDUP_REMOVED lines=8> */
[----:B------:R-:W-:Y:S01]  /*07a0*/  ISETP.GE.AND.EX P1, PT, RZ, UR41, PT, P1 ;  /* 0x00000029ff007c0c */ /* 0x000fe2000bf26310 */
[----:B------:R-:W-:Y:S01]  /*07b0*/  @!P0 IMAD.WIDE.U32 R4, R35, R4, R44 ;  /* 0x0000000423048225 */ /* 0x000fe200078e002c */
[----:B------:R-:W-:Y:S01]  /*07c0*/  @!P3 IADD3.X R15, PT, PT, RZ, R15, RZ, P2, !PT ;  /* 0x0000000fff0fb210 */ /* 0x000fe200017fe4ff */
[----:B------:R-:W5:Y:S01]  /*07d0*/  LDC.64 R20, c[0x0][0x380] ;  /* 0x0000e000ff147b82 */ /* 0x000f620000000a00 */
[----:B------:R-:W-:Y:S02]  /*07e0*/  @!P3 LOP3.LUT R11, R11, 0xfffffff8, RZ, 0xc0, !PT ;  /* 0xfffffff80b0bb812 */ /* 0x000fe400078ec0ff */
[----:B------:R-:W-:Y:S02]  /*07f0*/  @!P3 SHF.L.U64.HI R10, R10, 0x2, R15 ;  /* 0x000000020a0ab819 */ /* 0x000fe4000001020f */
[----:B----4-:R-:W-:Y:S02]  /*0800*/  @!P3 IADD3 R18, P2, PT, R11, R18, RZ ;  /* 0x000000120b12b210 */ /* 0x010fe40007f5e0ff */
[----:B------:R-:W-:Y:S01]  /*0810*/  @!P0 IADD3 R11, PT, PT, R23, R5, RZ ;  /* 0x00000005170b8210 */ /* 0x000fe20007ffe0ff */
[----:B------:R-:W4:Y:S01]  /*0820*/  LDC.64 R56, c[0x0][0x380] ;  /* 0x0000e000ff387b82 */ /* 0x000f220000000a00 */
[----:B------:R-:W-:Y:S01]  /*0830*/  @!P3 IADD3.X R19, PT, PT, R10, R19, RZ, P2, !PT ;  /* 0x000000130a13b210 */ /* 0x000fe200017fe4ff */
[----:B---3--:R-:W-:Y:S01]  /*0840*/  @!P1 IMAD R12, R33, R2, RZ ;  /* 0x00000002210c9224 */ /* 0x008fe200078e02ff */
[----:B------:R-:W-:Y:S01]  /*0850*/  @!P0 LEA.HI R4, P2, R11, R4, RZ, 0x1 ;  /* 0x000000040b048211 */ /* 0x000fe200078508ff */
[----:B------:R-:W-:Y:S01]  /*0860*/  @!P1 IMAD.MOV.U32 R43, RZ, RZ, RZ ;  /* 0x000000ffff2b9224 */ /* 0x000fe200078e00ff */
[----:B------:R-:W-:Y:S01]  /*0870*/  P2R R14, PR, RZ, 0x8 ;  /* 0x00000008ff0e7803 */ /* 0x000fe20000000000 */
[C---:B------:R-:W-:Y:S01]  /*0880*/  @!P1 IMAD R15, R35.reuse, R3, R12 ;  /* 0x00000003230f9224 */ /* 0x040fe200078e020c */
[----:B------:R-:W-:Y:S01]  /*0890*/  @!P0 SHF.L.U32 R5, R4, 0x2, RZ ;  /* 0x0000000204058819 */ /* 0x000fe200000006ff */
[----:B------:R-:W-:Y:S01]  /*08a0*/  @!P1 IMAD.WIDE.U32 R2, R35, R2, R42 ;  /* 0x0000000223029225 */ /* 0x000fe200078e002a */
[----:B------:R-:W-:-:S02]  /*08b0*/  @!P0 IADD3.X R11, PT, PT, RZ, R11, RZ, P2, !PT ;  /* 0x0000000bff0b8210 */ /* 0x000fc400017fe4ff */
[----:B------:R-:W-:Y:S02]  /*08c0*/  @!P0 LOP3.LUT R5, R5, 0xfffffff8, RZ, 0xc0, !PT ;  /* 0xfffffff805058812 */ /* 0x000fe400078ec0ff */
[----:B------:R-:W-:Y:S02]  /*08d0*/  @!P0 SHF.L.U64.HI R4, R4, 0x2, R11 ;  /* 0x0000000204048819 */ /* 0x000fe4000001020b */
[----:B------:R-:W-:Y:S02]  /*08e0*/  @!P1 IADD3 R11, PT, PT, R15, R3, RZ ;  /* 0x000000030f0b9210 */ /* 0x000fe40007ffe0ff */
[----:B-----5:R-:W-:Y:S02]  /*08f0*/  @!P0 IADD3 R20, P2, PT, R5, R20, RZ ;  /* 0x0000001405148210 */ /* 0x020fe40007f5e0ff */
[----:B------:R-:W-:Y:S02]  /*0900*/  P2R R12, PR, RZ, 0x1 ;  /* 0x00000001ff0c7803 */ /* 0x000fe40000000000 */
[----:B------:R-:W-:-:S02]  /*0910*/  @!P0 IADD3.X R21, PT, PT, R4, R21, RZ, P2, !PT ;  /* 0x0000001504158210 */ /* 0x000fc400017fe4ff */
[----:B------:R-:W-:Y:S02]  /*0920*/  @!P1 LEA.HI R10, P2, R11, R2, RZ, 0x1 ;  /* 0x000000020b0a9211 */ /* 0x000fe400078508ff */
[----:B------:R-:W3:Y:S01]  /*0930*/  LDC.64 R2, c[0x0][0x388] ;  /* 0x0000e200ff027b82 */ /* 0x000ee20000000a00 */
[----:B------:R-:W-:Y:S02]  /*0940*/  ISETP.NE.AND P0, PT, R14, RZ, PT ;  /* 0x000000ff0e00720c */ /* 0x000fe40003f05270 */
[C---:B------:R-:W-:Y:S02]  /*0950*/  @!P1 SHF.L.U32 R5, R10.reuse, 0x2, RZ ;  /* 0x000000020a059819 */ /* 0x040fe400000006ff */
[----:B------:R-:W-:Y:S02]  /*0960*/  @!P1 IADD3.X R11, PT, PT, RZ, R11, RZ, P2, !PT ;  /* 0x0000000bff0b9210 */ /* 0x000fe400017fe4ff */
[----:B------:R-:W-:Y:S01]  /*0970*/  @!P1 LOP3.LUT R5, R5, 0xfffffff8, RZ, 0xc0, !PT ;  /* 0xfffffff805059812 */ /* 0x000fe200078ec0ff */
[----:B------:R-:W5:Y:S01]  /*0980*/  LDC.64 R14, c[0x0][0x380] ;  /* 0x0000e000ff0e7b82 */ /* 0x000f620000000a00 */
[----:B------:R-:W-:-:S02]  /*0990*/  @!P1 SHF.L.U64.HI R10, R10, 0x2, R11 ;  /* 0x000000020a0a9819 */ /* 0x000fc4000001020b */
[----:B--2---:R-:W-:Y:S02]  /*09a0*/  @!P1 IADD3 R24, P2, PT, R5, R24, RZ ;  /* 0x0000001805189210 */ /* 0x004fe40007f5e0ff */
[----:B------:R-:W-:Y:S02]  /*09b0*/  P2R R22, PR, RZ, 0x1 ;  /* 0x00000001ff167803 */ /* 0x000fe40000000000 */
[----:B------:R-:W-:Y:S02]  /*09c0*/  @!P1 IADD3.X R25, PT, PT, R10, R25, RZ, P2, !PT ;  /* 0x000000190a199210 */ /* 0x000fe400017fe4ff */
[----:B------:R-:W-:Y:S02]  /*09d0*/  ISETP.GE.U32.AND P2, PT, R40, UR40, PT ;  /* 0x0000002828007c0c */ /* 0x000fe4000bf46070 */
[----:B------:R-:W-:Y:S02]  /*09e0*/  ISETP.NE.AND P0, PT, R13, RZ, PT ;  /* 0x000000ff0d00720c */ /* 0x000fe40003f05270 */
[----:B------:R-:W-:-:S02]  /*09f0*/  ISETP.GE.AND.EX P2, PT, RZ, UR41, PT, P2 ;  /* 0x00000029ff007c0c */ /* 0x000fc4000bf46320 */
[----:B------:R-:W-:Y:S02]  /*0a00*/  P2R R4, PR, RZ, 0x1 ;  /* 0x00000001ff047803 */ /* 0x000fe40000000000 */
[----:B------:R-:W-:Y:S02]  /*0a10*/  ISETP.NE.AND P0, PT, R0, RZ, PT ;  /* 0x000000ff0000720c */ /* 0x000fe40003f05270 */
[----:B------:R-:W-:Y:S02]  /*0a20*/  P2R R5, PR, RZ, 0x2 ;  /* 0x00000002ff057803 */ /* 0x000fe40000000000 */
[----:B------:R-:W-:Y:S02]  /*0a30*/  P2R R0, PR, RZ, 0x1 ;  /* 0x00000001ff007803 */ /* 0x000fe40000000000 */
[----:B------:R-:W-:-:S03]  /*0a40*/  ISETP.NE.AND P1, PT, R37, RZ, PT ;  /* 0x000000ff2500720c */ /* 0x000fc60003f25270 */
[----:B---3--:R-:W-:Y:S01]  /*0a50*/  @!P2 IMAD R10, R33, R2, RZ ;  /* 0x00000002210aa224 */ /* 0x008fe200078e02ff */
[----:B------:R-:W-:-:S03]  /*0a60*/  @!P2 MOV R41, RZ ;  /* 0x000000ff0029a202 */ /* 0x000fc60000000f00 */
[C---:B------:R-:W-:Y:S02]  /*0a70*/  @!P2 IMAD R11, R35.reuse, R3, R10 ;  /* 0x00000003230ba224 */ /* 0x040fe400078e020a */
[----:B------:R-:W-:-:S04]  /*0a80*/  @!P2 IMAD.WIDE.U32 R2, R35, R2, R40 ;  /* 0x000000022302a225 */ /* 0x000fc800078e0028 */
[----:B------:R-:W-:Y:S02]  /*0a90*/  @!P1 R2UR UR4, R28 ;  /* 0x000000001c0492ca */ /* 0x000fe400000e0000 */
[----:B------:R-:W-:Y:S02]  /*0aa0*/  @!P2 IADD3 R3, PT, PT, R11, R3, RZ ;  /* 0x000000030b03a210 */ /* 0x000fe40007ffe0ff */
[----:B------:R-:W2:Y:S01]  /*0ab0*/  LDC.64 R10, c[0x0][0x380] ;  /* 0x0000e000ff0a7b82 */ /* 0x000ea20000000a00 */
[----:B------:R-:W-:Y:S02]  /*0ac0*/  @!P1 R2UR UR5, R29 ;  /* 0x000000001d0592ca */ /* 0x000fe400000e0000 */
[----:B------:R-:W-:-:S04]  /*0ad0*/  @!P2 LEA.HI R2, P3, R3, R2, RZ, 0x1 ;  /* 0x000000020302a211 */ /* 0x000fc800078708ff */
[C---:B------:R-:W-:Y:S02]  /*0ae0*/  @!P2 SHF.L.U32 R27, R2.reuse, 0x2, RZ ;  /* 0x00000002021ba819 */ /* 0x040fe400000006ff */
[----:B------:R-:W-:Y:S02]  /*0af0*/  @!P2 IADD3.X R3, PT, PT, RZ, R3, RZ, P3, !PT ;  /* 0x00000003ff03a210 */ /* 0x000fe40001ffe4ff */
[----:B------:R-:W-:Y:S02]  /*0b00*/  @!P2 LOP3.LUT R27, R27, 0xfffffff8, RZ, 0xc0, !PT ;  /* 0xfffffff81b1ba812 */ /* 0x000fe400078ec0ff */
[----:B------:R-:W-:Y:S01]  /*0b10*/  @!P2 SHF.L.U64.HI R2, R2, 0x2, R3 ;  /* 0x000000020202a819 */ /* 0x000fe20000010203 */
[----:B------:R-:W3:Y:S01]  /*0b20*/  @!P1 LDG.E.64 R30, desc[UR4][R6.64] ;  /* 0x00000004061e9981 */ /* 0x000ee2000c1e1b00 */
[----:B--2---:R-:W-:-:S05]  /*0b30*/  @!P2 IADD3 R26, P3, PT, R27, R10, RZ ;  /* 0x0000000a1b1aa210 */ /* 0x004fca0007f7e0ff */
[----:B------:R-:W-:Y:S01]  /*0b40*/  @!P2 IMAD.X R27, R2, 0x1, R11, P3 ;  /* 0x00000001021ba824 */ /* 0x000fe200018e060b */
[----:B------:R-:W-:Y:S01]  /*0b50*/  ISETP.GE.U32.AND P3, PT, R38, UR40, PT ;  /* 0x0000002826007c0c */ /* 0x000fe2000bf66070 */
[----:B------:R-:W2:Y:S03]  /*0b60*/  LDC.64 R2, c[0x0][0x388] ;  /* 0x0000e200ff027b82 */ /* 0x000ea60000000a00 */
[----:B------:R-:W-:-:S13]  /*0b70*/  ISETP.GE.AND.EX P3, PT, RZ, UR41, PT, P3 ;  /* 0x00000029ff007c0c */ /* 0x000fda000bf66330 */
[----:B------:R-:W-:Y:S01]  /*0b80*/  @!P3 MOV R39, RZ ;  /* 0x000000ff0027b202 */ /* 0x000fe20000000f00 */
[----:B--2---:R-:W-:-:S04]  /*0b90*/  @!P3 IMAD R10, R33, R2, RZ ;  /* 0x00000002210ab224 */ /* 0x004fc800078e02ff */
        /* <DEDUP_REMOVED lines=25> */
[----:B----4-:R-:W-:-:S05]  /*0d30*/  @!P4 IADD3 R56, P5, PT, R3, R56, RZ ;  /* 0x000000380338c210 */ /* 0x010fca0007fbe0ff */
[----:B------:R-:W-:Y:S01]  /*0d40*/  @!P4 IMAD.X R57, R2, 0x1, R57, P5 ;  /* 0x000000010239c824 */ /* 0x000fe200028e0639 */
[----:B------:R-:W-:-:S04]  /*0d50*/  ISETP.GE.U32.AND P5, PT, R34, UR40, PT ;  /* 0x0000002822007c0c */ /* 0x000fc8000bfa6070 */
[----:B------:R-:W-:-:S13]  /*0d60*/  ISETP.GE.AND.EX P5, PT, RZ, UR41, PT, P5 ;  /* 0x00000029ff007c0c */ /* 0x000fda000bfa6350 */
[----:B-1----:R-:W-:Y:S01]  /*0d70*/  @!P5 IMAD R2, R33, R10, RZ ;  /* 0x0000000a2102d224 */ /* 0x002fe200078e02ff */
        /* <DEDUP_REMOVED lines=13> */
[----:B------:R-:W-:-:S04]  /*0e50*/  ISETP.GE.U32.AND P6, PT, R32, UR40, PT ;  /* 0x0000002820007c0c */ /* 0x000fc8000bfc6070 */
[----:B------:R-:W-:-:S13]  /*0e60*/  ISETP.GE.AND.EX P6, PT, RZ, UR41, PT, P6 ;  /* 0x00000029ff007c0c */ /* 0x000fda000bfc6360 */
[----:B------:R-:W-:Y:S01]  /*0e70*/  @!P6 MOV R11, RZ ;  /* 0x000000ff000be202 */ /* 0x000fe20000000f00 */
[----:B-1----:R-:W-:-:S04]  /*0e80*/  @!P6 IMAD R10, R33, R2, RZ ;  /* 0x00000002210ae224 */ /* 0x002fc800078e02ff */
[----:B------:R-:W-:Y:S01]  /*0e90*/  @!P6 IMAD R13, R35, R3, R10 ;  /* 0x00000003230de224 */ /* 0x000fe200078e020a */
[----:B------:R-:W-:-:S05]  /*0ea0*/  @!P6 MOV R10, R32 ;  /* 0x00000020000ae202 */ /* 0x000fca0000000f00 */
[----:B------:R-:W-:Y:S02]  /*0eb0*/  @!P6 IMAD.WIDE.U32 R2, R35, R2, R10 ;  /* 0x000000022302e225 */ /* 0x000fe400078e000a */
[----:B------:R-:W1:Y:S03]  /*0ec0*/  LDC.64 R10, c[0x0][0x380] ;  /* 0x0000e000ff0a7b82 */ /* 0x000e660000000a00 */
        /* <DEDUP_REMOVED lines=8> */
[----:B------:R-:W-:Y:S02]  /*0f50*/  ISETP.NE.AND P0, PT, R0, RZ, PT ;  /* 0x000000ff0000720c */ /* 0x000fe40003f05270 */
[----:B------:R-:W-:Y:S02]  /*0f60*/  MOV R3, 0xff800000 ;  /* 0xff80000000037802 */ /* 0x000fe40000000f00 */
[----:B------:R-:W-:-:S09]  /*0f70*/  MOV R2, 0xff800000 ;  /* 0xff80000000027802 */ /* 0x000fd20000000f00 */
[----:B------:R-:W-:Y:S02]  /*0f80*/  @!P0 R2UR UR6, R28 ;  /* 0x000000001c0682ca */ /* 0x000fe400000e0000 */
[----:B------:R-:W-:-:S13]  /*0f90*/  @!P0 R2UR UR7, R29 ;  /* 0x000000001d0782ca */ /* 0x000fda00000e0000 */
[----:B------:R-:W2:Y:S01]  /*0fa0*/  @!P0 LDG.E.64 R2, desc[UR6][R8.64] ;  /* 0x0000000608028981 */ /* 0x000ea2000c1e1b00 */
[----:B------:R-:W-:Y:S02]  /*0fb0*/  MOV R13, 0xff800000 ;  /* 0xff800000000d7802 */ /* 0x000fe40000000f00 */
[----:B---3--:R-:W-:Y:S02]  /*0fc0*/  @!P1 FMNMX3 R13, R30, -INF , R31, !PT ;  /* 0xff8000001e0d9876 */ /* 0x008fe4000780001f */
[----:B------:R-:W-:Y:S02]  /*0fd0*/  ISETP.NE.AND P1, PT, R5, RZ, PT ;  /* 0x000000ff0500720c */ /* 0x000fe40003f25270 */
[----:B------:R-:W-:Y:S02]  /*0fe0*/  MOV R5, 0xff800000 ;  /* 0xff80000000057802 */ /* 0x000fe40000000f00 */
[----:B--2---:R-:W-:Y:S02]  /*0ff0*/  @!P0 FMNMX3 R13, R13, R2, R3, !PT ;  /* 0x000000020d0d8276 */ /* 0x004fe40007800003 */
[----:B------:R-:W-:-:S02]  /*1000*/  ISETP.NE.AND P0, PT, R4, RZ, PT ;  /* 0x000000ff0400720c */ /* 0x000fc40003f05270 */
        /* <DEDUP_REMOVED lines=11> */
[----:B------:R-:W-:Y:S01]  /*10c0*/  IMAD.MOV.U32 R9, RZ, RZ, -0x800000 ;  /* 0xff800000ff097424 */ /* 0x000fe200078e00ff */
[----:B------:R-:W-:Y:S02]  /*10d0*/  MOV R8, 0xff800000 ;  /* 0xff80000000087802 */ /* 0x000fe40000000f00 */
[----:B------:R-:W-:Y:S02]  /*10e0*/  MOV R17, 0xff800000 ;  /* 0xff80000000117802 */ /* 0x000fe40000000f00 */
[----:B------:R-:W-:Y:S02]  /*10f0*/  MOV R16, 0xff800000 ;  /* 0xff80000000107802 */ /* 0x000fe40000000f00 */
[----:B-1----:R-:W-:Y:S02]  /*1100*/  MOV R19, 0xff800000 ;  /* 0xff80000000137802 */ /* 0x002fe40000000f00 */
[----:B------:R-:W-:-:S02]  /*1110*/  MOV R18, 0xff800000 ;  /* 0xff80000000127802 */ /* 0x000fc40000000f00 */
[----:B------:R-:W-:Y:S02]  /*1120*/  MOV R23, 0xff800000 ;  /* 0xff80000000177802 */ /* 0x000fe40000000f00 */
        /* <DEDUP_REMOVED lines=15> */
[----:B------:R-:W-:-:S13]  /*1220*/  @!P3 R2UR UR5, R29 ;  /* 0x000000001d05b2ca */ /* 0x000fda00000e0000 */
[----:B------:R-:W5:Y:S01]  /*1230*/  @!P3 LDG.E.64 R20, desc[UR4][R58.64] ;  /* 0x000000043a14b981 */ /* 0x000f62000c1e1b00 */
[----:B------:R-:W-:Y:S02]  /*1240*/  @!P4 R2UR UR4, R28 ;  /* 0x000000001c04c2ca */ /* 0x000fe400000e0000 */
[----:B------:R-:W-:Y:S01]  /*1250*/  @!P4 R2UR UR5, R29 ;  /* 0x000000001d05c2ca */ /* 0x000fe200000e0000 */
[----:B---3--:R-:W-:Y:S01]  /*1260*/  IMAD.MOV.U32 R24, RZ, RZ, -0x800000 ;  /* 0xff800000ff187424 */ /* 0x008fe200078e00ff */
[----:B------:R-:W-:-:S11]  /*1270*/  MOV R25, 0xff800000 ;  /* 0xff80000000197802 */ /* 0x000fd60000000f00 */
[----:B------:R-:W3:Y:S01]  /*1280*/  @!P4 LDG.E.64 R22, desc[UR4][R56.64] ;  /* 0x000000043816c981 */ /* 0x000ee2000c1e1b00 */
[----:B------:R-:W-:Y:S02]  /*1290*/  @!P5 R2UR UR4, R28 ;  /* 0x000000001c04d2ca */ /* 0x000fe400000e0000 */
[----:B------:R-:W-:Y:S02]  /*12a0*/  @!P5 R2UR UR5, R29 ;  /* 0x000000001d05d2ca */ /* 0x000fe400000e0000 */
[----:B-1----:R-:W-:Y:S02]  /*12b0*/  MOV R27, 0xff800000 ;  /* 0xff800000001b7802 */ /* 0x002fe40000000f00 */
[----:B------:R-:W-:-:S09]  /*12c0*/  MOV R26, 0xff800000 ;  /* 0xff800000001a7802 */ /* 0x000fd20000000f00 */
[----:B------:R-:W3:Y:S01]  /*12d0*/  @!P5 LDG.E.64 R24, desc[UR4][R14.64] ;  /* 0x000000040e18d981 */ /* 0x000ee2000c1e1b00 */
[----:B------:R-:W-:Y:S02]  /*12e0*/  @!P6 R2UR UR4, R28 ;  /* 0x000000001c04e2ca */ /* 0x000fe400000e0000 */
[----:B------:R-:W-:-:S13]  /*12f0*/  @!P6 R2UR UR5, R29 ;  /* 0x000000001d05e2ca */ /* 0x000fda00000e0000 */
[----:B------:R-:W3:Y:S01]  /*1300*/  @!P6 LDG.E.64 R26, desc[UR4][R10.64] ;  /* 0x000000040a1ae981 */ /* 0x000ee2000c1e1b00 */
[----:B------:R-:W-:Y:S01]  /*1310*/  UMOV UR4, 0xffffffff ;  /* 0xffffffff00047882 */ /* 0x000fe20000000000 */
[----:B--2---:R-:W-:-:S04]  /*1320*/  @!P0 FMNMX3 R13, R13, R8, R9, !PT ;  /* 0x000000080d0d8276 */ /* 0x004fc80007800009 */
[----:B----4-:R-:W-:-:S04]  /*1330*/  @!P1 FMNMX3 R13, R13, R16, R17, !PT ;  /* 0x000000100d0d9276 */ /* 0x010fc80007800011 */
[----:B-----5:R-:W-:-:S04]  /*1340*/  @!P2 FMNMX3 R13, R13, R18, R19, !PT ;  /* 0x000000120d0da276 */ /* 0x020fc80007800013 */
[----:B------:R-:W-:-:S04]  /*1350*/  @!P3 FMNMX3 R13, R13, R20, R21, !PT ;  /* 0x000000140d0db276 */ /* 0x000fc80007800015 */
[----:B---3--:R-:W-:-:S04]  /*1360*/  @!P4 FMNMX3 R13, R13, R22, R23, !PT ;  /* 0x000000160d0dc276 */ /* 0x008fc80007800017 */
        /* <DEDUP_REMOVED lines=16> */
[C---:B------:R-:W-:Y:S01]  /*1470*/  FADD R13, -R14.reuse, R3 ;  /* 0x000000030e0d7221 */ /* 0x040fe20000000100 */
[----:B------:R-:W-:Y:S01]  /*1480*/  MOV R2, 0x437c0000 ;  /* 0x437c000000027802 */ /* 0x000fe20000000f00 */
        /* <DEDUP_REMOVED lines=9> */
[-C--:B------:R-:W-:Y:S01]  /*1520*/  FFMA.SAT R17, R31, R0.reuse, 0.5 ;  /* 0x3f0000001f117423 */ /* 0x080fe20000002000 */
[----:B------:R-:W-:Y:S01]  /*1530*/  SHF.L.U32 R4, R4, 0x17, RZ ;  /* 0x0000001704047819 */ /* 0x000fe200000006ff */
[----:B------:R-:W-:Y:S01]  /*1540*/  FFMA.SAT R19, R11, R0, 0.5 ;  /* 0x3f0000000b137423 */ /* 0x000fe20000002000 */
[----:B------:R-:W-:Y:S01]  /*1550*/  FFMA R6, R65, 1.4426950216293334961, -R6 ;  /* 0x3fb8aa3b41067823 */ /* 0x000fe20000000806 */
[-C--:B------:R-:W-:Y:S01]  /*1560*/  FFMA.RM R17, R17, R2.reuse, 12582913 ;  /* 0x4b40000111117423 */ /* 0x080fe20000004002 */
[C---:B------:R-:W-:Y:S01]  /*1570*/  FADD R3, -R14.reuse, R26 ;  /* 0x0000001a0e037221 */ /* 0x040fe20000000100 */
[----:B------:R-:W-:Y:S01]  /*1580*/  FFMA.RM R19, R19, R2, 12582913 ;  /* 0x4b40000113137423 */ /* 0x000fe20000004002 */
[----:B------:R-:W-:Y:S01]  /*1590*/  FFMA R6, R65, 1.925963033500011079e-08, R6 ;  /* 0x32a5706041067823 */ /* 0x000fe20000000006 */
[C---:B------:R-:W-:Y:S01]  /*15a0*/  FADD R61, -R14.reuse, R25 ;  /* 0x000000190e3d7221 */ /* 0x040fe20000000100 */
[C---:B------:R-:W-:Y:S01]  /*15b0*/  FADD R5, -R14.reuse, R5 ;  /* 0x000000050e057221 */ /* 0x040fe20000000100 */
[C---:B------:R-:W-:Y:S01]  /*15c0*/  FADD R59, -R14.reuse, R24 ;  /* 0x000000180e3b7221 */ /* 0x040fe20000000100 */
[----:B------:R1:W2:Y:S01]  /*15d0*/  MUFU.EX2 R27, R6 ;  /* 0x00000006001b7308 */ /* 0x0002a20000000800 */
        /* <DEDUP_REMOVED lines=8> */
[C---:B-1----:R-:W-:Y:S01]  /*1660*/  FADD R6, R19.reuse, -12583039 ;  /* 0xcb40007f13067421 */ /* 0x042fe20000000000 */
[----:B------:R-:W-:Y:S01]  /*1670*/  SHF.L.U32 R19, R19, 0x17, RZ ;  /* 0x0000001713137819 */ /* 0x000fe200000006ff */
[----:B------:R-:W-:-:S02]  /*1680*/  FADD R47, -R14, R18 ;  /* 0x000000120e2f7221 */ /* 0x000fc40000000100 */
[----:B------:R-:W-:Y:S01]  /*1690*/  FFMA R6, R11, 1.4426950216293334961, -R6 ;  /* 0x3fb8aa3b0b067823 */ /* 0x000fe20000000806 */
[----:B--2---:R-:W-:Y:S01]  /*16a0*/  FMUL R27, R4, R27 ;  /* 0x0000001b041b7220 */ /* 0x004fe20000400000 */
[----:B------:R-:W-:Y:S02]  /*16b0*/  FADD R4, R17, -12583039 ;  /* 0xcb40007f11047421 */ /* 0x000fe40000000000 */
[----:B------:R-:W-:Y:S01]  /*16c0*/  FFMA R6, R11, 1.925963033500011079e-08, R6 ;  /* 0x32a570600b067823 */ /* 0x000fe20000000006 */
[----:B------:R-:W-:Y:S01]  /*16d0*/  FFMA.SAT R11, R13, R0, 0.5 ;  /* 0x3f0000000d0b7423 */ /* 0x000fe20000002000 */
[----:B------:R-:W-:Y:S01]  /*16e0*/  SHF.L.U32 R17, R17, 0x17, RZ ;  /* 0x0000001711117819 */ /* 0x000fe200000006ff */
[----:B------:R-:W-:Y:S02]  /*16f0*/  FFMA R4, R31, 1.4426950216293334961, -R4 ;  /* 0x3fb8aa3b1f047823 */ /* 0x000fe40000000804 */
[----:B------:R-:W-:Y:S01]  /*1700*/  FFMA.RM R11, R11, R2, 12582913 ;  /* 0x4b4000010b0b7423 */ /* 0x000fe20000004002 */
[----:B------:R-:W1:Y:S01]  /*1710*/  MUFU.EX2 R6, R6 ;  /* 0x0000000600067308 */ /* 0x000e620000000800 */
[----:B------:R-:W-:-:S07]  /*1720*/  FFMA R4, R31, 1.925963033500011079e-08, R4 ;  /* 0x32a570601f047823 */ /* 0x000fce0000000004 */
[----:B------:R-:W2:Y:S01]  /*1730*/  MUFU.EX2 R4, R4 ;  /* 0x0000000400047308 */ /* 0x000ea20000000800 */
[----:B-1----:R-:W-:Y:S01]  /*1740*/  FMUL R25, R19, R6 ;  /* 0x0000000613197220 */ /* 0x002fe20000400000 */
[----:B--2---:R-:W-:Y:S01]  /*1750*/  FMUL R26, R17, R4 ;  /* 0x00000004111a7220 */ /* 0x004fe20000400000 */
        /* <DEDUP_REMOVED lines=12> */
[----:B-1----:R-:W-:Y:S01]  /*1820*/  FMUL R24, R11, R4 ;  /* 0x000000040b187220 */ /* 0x002fe20000400000 */
        /* <DEDUP_REMOVED lines=8> */
[----:B-1----:R-:W-:Y:S01]  /*18b0*/  FMUL R23, R13, R6 ;  /* 0x000000060d177220 */ /* 0x002fe20000400000 */
[----:B------:R-:W-:Y:S02]  /*18c0*/  FFMA.SAT R13, R59, R0, 0.5 ;  /* 0x3f0000003b0d7423 */ /* 0x000fe40000002000 */
[-C--:B------:R-:W-:Y:S01]  /*18d0*/  FFMA.RM R5, R5, R2.reuse, 12582913 ;  /* 0x4b40000105057423 */ /* 0x080fe20000004002 */
[----:B------:R-:W1:Y:S01]  /*18e0*/  MUFU.EX2 R4, R4 ;  /* 0x0000000400047308 */ /* 0x000e620000000800 */
[----:B------:R-:W-:Y:S02]  /*18f0*/  FFMA.RM R13, R13, R2, 12582913 ;  /* 0x4b4000010d0d7423 */ /* 0x000fe40000004002 */
[C---:B------:R-:W-:Y:S01]  /*1900*/  FADD R6, R5.reuse, -12583039 ;  /* 0xcb40007f05067421 */ /* 0x040fe20000000000 */
[----:B------:R-:W-:-:S02]  /*1910*/  IMAD.SHL.U32 R5, R5, 0x800000, RZ ;  /* 0x0080000005057824 */ /* 0x000fc400078e00ff */
[C---:B------:R-:W-:Y:S01]  /*1920*/  FADD R12, R13.reuse, -12583039 ;  /* 0xcb40007f0d0c7421 */ /* 0x040fe20000000000 */
[----:B------:R-:W-:Y:S01]  /*1930*/  SHF.L.U32 R13, R13, 0x17, RZ ;  /* 0x000000170d0d7819 */ /* 0x000fe200000006ff */
[----:B------:R-:W-:Y:S02]  /*1940*/  FFMA R6, R41, 1.4426950216293334961, -R6 ;  /* 0x3fb8aa3b29067823 */ /* 0x000fe40000000806 */
[----:B------:R-:W-:Y:S02]  /*1950*/  FFMA R12, R59, 1.4426950216293334961, -R12 ;  /* 0x3fb8aa3b3b0c7823 */ /* 0x000fe4000000080c */
[----:B------:R-:W-:Y:S02]  /*1960*/  FFMA R6, R41, 1.925963033500011079e-08, R6 ;  /* 0x32a5706029067823 */ /* 0x000fe40000000006 */
[----:B------:R-:W-:Y:S01]  /*1970*/  FFMA R59, R59, 1.925963033500011079e-08, R12 ;  /* 0x32a570603b3b7823 */ /* 0x000fe2000000000c */
[----:B-1----:R-:W-:-:S03]  /*1980*/  FMUL R22, R11, R4 ;  /* 0x000000040b167220 */ /* 0x002fc60000400000 */
[----:B------:R-:W1:Y:S01]  /*1990*/  MUFU.EX2 R6, R6 ;  /* 0x0000000600067308 */ /* 0x000e620000000800 */
[----:B------:R-:W-:-:S04]  /*19a0*/  FFMA.SAT R11, R7, R0, 0.5 ;  /* 0x3f000000070b7423 */ /* 0x000fc80000002000 */
[----:B------:R-:W-:-:S03]  /*19b0*/  FFMA.RM R11, R11, R2, 12582913 ;  /* 0x4b4000010b0b7423 */ /* 0x000fc60000004002 */
[----:B------:R-:W-:Y:S01]  /*19c0*/  MUFU.EX2 R12, R59 ;  /* 0x0000003b000c7308 */ /* 0x000fe20000000800 */
[C---:B------:R-:W-:Y:S01]  /*19d0*/  FADD R4, R11.reuse, -12583039 ;  /* 0xcb40007f0b047421 */ /* 0x040fe20000000000 */
[----:B------:R-:W-:-:S03]  /*19e0*/  SHF.L.U32 R11, R11, 0x17, RZ ;  /* 0x000000170b0b7819 */ /* 0x000fc600000006ff */
[----:B------:R-:W-:-:S04]  /*19f0*/  FFMA R4, R7, 1.4426950216293334961, -R4 ;  /* 0x3fb8aa3b07047823 */ /* 0x000fc80000000804 */
[----:B------:R-:W-:Y:S01]  /*1a00*/  FFMA R4, R7, 1.925963033500011079e-08, R4 ;  /* 0x32a5706007047823 */ /* 0x000fe20000000004 */
[----:B-1----:R-:W-:Y:S01]  /*1a10*/  FMUL R21, R5, R6 ;  /* 0x0000000605157220 */ /* 0x002fe20000400000 */
[-C--:B------:R-:W-:Y:S01]  /*1a20*/  FFMA.SAT R5, R43, R0.reuse, 0.5 ;  /* 0x3f0000002b057423 */ /* 0x080fe20000002000 */
[----:B------:R-:W-:-:S03]  /*1a30*/  FFMA.SAT R7, R9, R0, 0.5 ;  /* 0x3f00000009077423 */ /* 0x000fc60000002000 */
[----:B------:R-:W1:Y:S01]  /*1a40*/  MUFU.EX2 R4, R4 ;  /* 0x0000000400047308 */ /* 0x000e620000000800 */
[-C--:B------:R-:W-:Y:S01]  /*1a50*/  FFMA.RM R5, R5, R2.reuse, 12582913 ;  /* 0x4b40000105057423 */ /* 0x080fe20000004002 */
[----:B------:R-:W-:-:S03]  /*1a60*/  FFMA.RM R7, R7, R2, 12582913 ;  /* 0x4b40000107077423 */ /* 0x000fc60000004002 */
        /* <DEDUP_REMOVED lines=8> */
[----:B------:R-:W-:Y:S01]  /*1af0*/  FFMA.SAT R11, R57, R0, 0.5 ;  /* 0x3f000000390b7423 */ /* 0x000fe20000002000 */
[----:B------:R-:W-:-:S03]  /*1b00*/  FFMA R4, R9, 1.4426950216293334961, -R4 ;  /* 0x3fb8aa3b09047823 */ /* 0x000fc60000000804 */
[----:B------:R-:W-:Y:S01]  /*1b10*/  FFMA.RM R11, R11, R2, 12582913 ;  /* 0x4b4000010b0b7423 */ /* 0x000fe20000004002 */
[----:B------:R-:W-:-:S06]  /*1b20*/  FFMA R4, R9, 1.925963033500011079e-08, R4 ;  /* 0x32a5706009047823 */ /* 0x000fcc0000000004 */
[----:B------:R-:W2:Y:S01]  /*1b30*/  MUFU.EX2 R4, R4 ;  /* 0x0000000400047308 */ /* 0x000ea20000000800 */
[----:B-1----:R-:W-:Y:S01]  /*1b40*/  FMUL R19, R5, R6 ;  /* 0x0000000605137220 */ /* 0x002fe20000400000 */
[----:B------:R-:W-:-:S04]  /*1b50*/  FFMA.SAT R5, R39, R0, 0.5 ;  /* 0x3f00000027057423 */ /* 0x000fc80000002000 */
[----:B------:R-:W-:-:S04]  /*1b60*/  FFMA.RM R5, R5, R2, 12582913 ;  /* 0x4b40000105057423 */ /* 0x000fc80000004002 */
[C---:B------:R-:W-:Y:S01]  /*1b70*/  FADD R6, R5.reuse, -12583039 ;  /* 0xcb40007f05067421 */ /* 0x040fe20000000000 */
[----:B------:R-:W-:-:S03]  /*1b80*/  SHF.L.U32 R5, R5, 0x17, RZ ;  /* 0x0000001705057819 */ /* 0x000fc600000006ff */
[----:B------:R-:W-:Y:S01]  /*1b90*/  FFMA R6, R39, 1.4426950216293334961, -R6 ;  /* 0x3fb8aa3b27067823 */ /* 0x000fe20000000806 */
[----:B--2---:R-:W-:Y:S01]  /*1ba0*/  FMUL R18, R7, R4 ;  /* 0x0000000407127220 */ /* 0x004fe20000400000 */
[----:B------:R-:W-:Y:S02]  /*1bb0*/  FFMA.SAT R7, R45, R0, 0.5 ;  /* 0x3f0000002d077423 */ /* 0x000fe40000002000 */
[----:B------:R-:W-:Y:S02]  /*1bc0*/  FFMA R6, R39, 1.925963033500011079e-08, R6 ;  /* 0x32a5706027067823 */ /* 0x000fe40000000006 */
[----:B------:R-:W-:-:S04]  /*1bd0*/  FFMA.RM R7, R7, R2, 12582913 ;  /* 0x4b40000107077423 */ /* 0x000fc80000004002 */
[----:B------:R-:W1:Y:S01]  /*1be0*/  MUFU.EX2 R6, R6 ;  /* 0x0000000600067308 */ /* 0x000e620000000800 */
[C---:B------:R-:W-:Y:S01]  /*1bf0*/  FADD R4, R7.reuse, -12583039 ;  /* 0xcb40007f07047421 */ /* 0x040fe20000000000 */
[----:B------:R-:W-:-:S03]  /*1c00*/  SHF.L.U32 R7, R7, 0x17, RZ ;  /* 0x0000001707077819 */ /* 0x000fc600000006ff */
[----:B------:R-:W-:-:S04]  /*1c10*/  FFMA R4, R45, 1.4426950216293334961, -R4 ;  /* 0x3fb8aa3b2d047823 */ /* 0x000fc80000000804 */
        /* <DEDUP_REMOVED lines=41> */
[----:B------:R-:W-:Y:S02]  /*1eb0*/  FADD R4, R11, -12583039 ;  /* 0xcb40007f0b047421 */ /* 0x000fe40000000000 */
[----:B------:R-:W-:Y:S02]  /*1ec0*/  FFMA R55, R55, 1.925963033500011079e-08, R6 ;  /* 0x32a5706037377823 */ /* 0x000fe40000000006 */
[C---:B------:R-:W-:Y:S02]  /*1ed0*/  FFMA R4, R57.reuse, 1.4426950216293334961, -R4 ;  /* 0x3fb8aa3b39047823 */ /* 0x040fe40000000804 */
[----:B------:R-:W1:Y:S02]  /*1ee0*/  MUFU.EX2 R6, R55 ;  /* 0x0000003700067308 */ /* 0x000e640000000800 */
[----:B------:R-:W-:-:S06]  /*1ef0*/  FFMA R4, R57, 1.925963033500011079e-08, R4 ;  /* 0x32a5706039047823 */ /* 0x000fcc0000000004 */
[----:B------:R-:W2:Y:S01]  /*1f00*/  MUFU.EX2 R4, R4 ;  /* 0x0000000400047308 */ /* 0x000ea20000000800 */
[----:B-1----:R-:W-:Y:S01]  /*1f10*/  FMUL R6, R5, R6 ;  /* 0x0000000605067220 */ /* 0x002fe20000400000 */
[----:B------:R-:W-:Y:S02]  /*1f20*/  IMAD.SHL.U32 R5, R11, 0x800000, RZ ;  /* 0x008000000b057824 */ /* 0x000fe400078e00ff */
[----:B------:R-:W-:-:S04]  /*1f30*/  FFMA.SAT R11, R61, R0, 0.5 ;  /* 0x3f0000003d0b7423 */ /* 0x000fc80000002000 */
[----:B------:R-:W-:Y:S01]  /*1f40*/  FFMA.RM R11, R11, R2, 12582913 ;  /* 0x4b4000010b0b7423 */ /* 0x000fe20000004002 */
[----:B--2---:R-:W-:Y:S01]  /*1f50*/  FMUL R5, R5, R4 ;  /* 0x0000000405057220 */ /* 0x004fe20000400000 */
        /* <DEDUP_REMOVED lines=53> */
.L_x_23428:
        /* <DEDUP_REMOVED lines=13> */
[----:B0-----:R-:W-:Y:S05]  /*2380*/  CALL.REL.NOINC `($__internal_459_$__cuda_sm3x_div_rn_noftz_f32_slowpath) ;  /* 0x0000003400007944 */ /* 0x001fea0003c00000 */
[----:B------:R-:W-:-:S07]  /*2390*/  MOV R12, R11 ;  /* 0x0000000b000c7202 */ /* 0x000fce0000000f00 */
.L_x_23351:
[----:B------:R-:W-:Y:S05]  /*23a0*/  BSYNC.RECONVERGENT B2 ;  /* 0x0000000000027941 */ /* 0x000fea0003800200 */
.L_x_23350:
        /* <DEDUP_REMOVED lines=14> */
.L_x_23353:
[----:B------:R-:W-:Y:S05]  /*2490*/  BSYNC.RECONVERGENT B2 ;  /* 0x0000000000027941 */ /* 0x000fea0003800200 */
.L_x_23352:
        /* <DEDUP_REMOVED lines=12> */
[----:B0-----:R-:W-:Y:S05]  /*2560*/  CALL.REL.NOINC `($__internal_459_$__cuda_sm3x_div_rn_noftz_f32_slowpath) ;  /* 0x0000003000887944 */ /* 0x001fea0003c00000 */
[----:B------:R-:W-:-:S07]  /*2570*/  MOV R14, R11 ;  /* 0x0000000b000e7202 */ /* 0x000fce0000000f00 */
.L_x_23355:
[----:B------:R-:W-:Y:S05]  /*2580*/  BSYNC.RECONVERGENT B2 ;  /* 0x0000000000027941 */ /* 0x000fea0003800200 */
.L_x_23354:
        /* <DEDUP_REMOVED lines=14> */
.L_x_23357:
[----:B------:R-:W-:Y:S05]  /*2670*/  BSYNC.RECONVERGENT B2 ;  /* 0x0000000000027941 */ /* 0x000fea0003800200 */
.L_x_23356:
        /* <DEDUP_REMOVED lines=14> */
.L_x_23359:
[----:B------:R-:W-:Y:S05]  /*2760*/  BSYNC.RECONVERGENT B2 ;  /* 0x0000000000027941 */ /* 0x000fea0003800200 */
.L_x_23358:
        /* <DEDUP_REMOVED lines=13> */
[----:B------:R-:W-:-:S07]  /*2840*/  IMAD.MOV.U32 R25, RZ, RZ, R11 ;  /* 0x000000ffff197224 */ /* 0x000fce00078e000b */
.L_x_23361:
[----:B------:R-:W-:Y:S05]  /*2850*/  BSYNC.RECONVERGENT B2 ;  /* 0x0000000000027941 */ /* 0x000fea0003800200 */
.L_x_23360:
        /* <DEDUP_REMOVED lines=14> */
.L_x_23363:
[----:B------:R-:W-:Y:S05]  /*2940*/  BSYNC.RECONVERGENT B2 ;  /* 0x0000000000027941 */ /* 0x000fea0003800200 */
.L_x_23362:
        /* <DEDUP_REMOVED lines=14> */
.L_x_23365:
[----:B------:R-:W-:Y:S05]  /*2a30*/  BSYNC.RECONVERGENT B2 ;  /* 0x0000000000027941 */ /* 0x000fea0003800200 */
.L_x_23364:
        /* <DEDUP_REMOVED lines=14> */
.L_x_23367:
[----:B------:R-:W-:Y:S05]  /*2b20*/  BSYNC.RECONVERGENT B2 ;  /* 0x0000000000027941 */ /* 0x000fea0003800200 */
.L_x_23366:
        /* <DEDUP_REMOVED lines=12> */
[----:B0-----:R-:W-:Y:S05]  /*2bf0*/  CALL.REL.NOINC `($__internal_459_$__cuda_sm3x_div_rn_noftz_f32_slowpath) ;  /* 0x0000002800e47944 */ /* 0x001fea0003c00000 */
[----:B------:R-:W-:-:S07]  /*2c00*/  MOV R21, R11 ;  /* 0x0000000b00157202 */ /* 0x000fce0000000f00 */
.L_x_23369:
[----:B------:R-:W-:Y:S05]  /*2c10*/  BSYNC.RECONVERGENT B2 ;  /* 0x0000000000027941 */ /* 0x000fea0003800200 */
.L_x_23368:
        /* <DEDUP_REMOVED lines=14> */
.L_x_23371:
[----:B------:R-:W-:Y:S05]  /*2d00*/  BSYNC.RECONVERGENT B2 ;  /* 0x0000000000027941 */ /* 0x000fea0003800200 */
.L_x_23370:
        /* <DEDUP_REMOVED lines=14> */
.L_x_23373:
[----:B------:R-:W-:Y:S05]  /*2df0*/  BSYNC.RECONVERGENT B2 ;  /* 0x0000000000027941 */ /* 0x000fea0003800200 */
.L_x_23372:
        /* <DEDUP_REMOVED lines=14> */
.L_x_23375:
[----:B------:R-:W-:Y:S05]  /*2ee0*/  BSYNC.RECONVERGENT B2 ;  /* 0x0000000000027941 */ /* 0x000fea0003800200 */
.L_x_23374:
        /* <DEDUP_REMOVED lines=14> */
.L_x_23377:
[----:B------:R-:W-:Y:S05]  /*2fd0*/  BSYNC.RECONVERGENT B2 ;  /* 0x0000000000027941 */ /* 0x000fea0003800200 */
.L_x_23376:
        /* <DEDUP_REMOVED lines=14> */
.L_x_23379:
[----:B------:R-:W-:Y:S05]  /*30c0*/  BSYNC.RECONVERGENT B2 ;  /* 0x0000000000027941 */ /* 0x000fea0003800200 */
.L_x_23378:
        /* <DEDUP_REMOVED lines=14> */
.L_x_23381:
[----:B------:R-:W-:Y:S05]  /*31b0*/  BSYNC.RECONVERGENT B2 ;  /* 0x0000000000027941 */ /* 0x000fea0003800200 */
.L_x_23380:
        /* <DEDUP_REMOVED lines=14> */
.L_x_23383:
[----:B------:R-:W-:Y:S05]  /*32a0*/  BSYNC.RECONVERGENT B2 ;  /* 0x0000000000027941 */ /* 0x000fea0003800200 */
.L_x_23382:
        /* <DEDUP_REMOVED lines=14> */
.L_x_23385:
[----:B------:R-:W-:Y:S05]  /*3390*/  BSYNC.RECONVERGENT B2 ;  /* 0x0000000000027941 */ /* 0x000fea0003800200 */
.L_x_23384:
        /* <DEDUP_REMOVED lines=14> */
.L_x_23387:
[----:B------:R-:W-:Y:S05]  /*3480*/  BSYNC.RECONVERGENT B2 ;  /* 0x0000000000027941 */ /* 0x000fea0003800200 */
.L_x_23386:
        /* <DEDUP_REMOVED lines=14> */
.L_x_23389:
[----:B------:R-:W-:Y:S05]  /*3570*/  BSYNC.RECONVERGENT B2 ;  /* 0x0000000000027941 */ /* 0x000fea0003800200 */
.L_x_23388:
        /* <DEDUP_REMOVED lines=14> */
.L_x_23391:
[----:B------:R-:W-:Y:S05]  /*3660*/  BSYNC.RECONVERGENT B2 ;  /* 0x0000000000027941 */ /* 0x000fea0003800200 */
.L_x_23390:
        /* <DEDUP_REMOVED lines=14> */
.L_x_23393:
[----:B------:R-:W-:Y:S05]  /*3750*/  BSYNC.RECONVERGENT B2 ;  /* 0x0000000000027941 */ /* 0x000fea0003800200 */
.L_x_23392:
[----:B------:R-:W-:Y:S01]  /*3760*/  ISETP.NE.AND P0, PT, R37, RZ, PT ;  /* 0x000000ff2500720c */ /* 0x000fe20003f05270 */
[----:B------:R-:W-:-:S12]  /*3770*/  BSSY.RECONVERGENT B0, `(.L_x_23394) ;  /* 0x0000011000007945 */ /* 0x000fd80003800200 */
        /* <DEDUP_REMOVED lines=16> */
.L_x_23395:
[----:B------:R-:W-:Y:S05]  /*3880*/  BSYNC.RECONVERGENT B0 ;  /* 0x0000000000007941 */ /* 0x000fea0003800200 */
.L_x_23394:
[----:B-1----:R-:W1:Y:S01]  /*3890*/  LDC.64 R2, c[0x0][0x3a8] ;  /* 0x0000ea00ff027b82 */ /* 0x002e620000000a00 */
[----:B------:R-:W-:Y:S01]  /*38a0*/  BSSY.RECONVERGENT B0, `(.L_x_23396) ;  /* 0x0000019000007945 */ /* 0x000fe20003800200 */
[-C--:B-1----:R-:W-:Y:S02]  /*38b0*/  ISETP.GE.U32.AND P1, PT, R50, R2.reuse, PT ;  /* 0x000000023200720c */ /* 0x082fe40003f26070 */
[-C--:B------:R-:W-:Y:S02]  /*38c0*/  ISETP.GE.U32.AND P2, PT, R48, R2.reuse, PT ;  /* 0x000000023000720c */ /* 0x080fe40003f46070 */
[-C--:B------:R-:W-:Y:S02]  /*38d0*/  ISETP.GE.AND.EX P3, PT, RZ, R3.reuse, PT, P1 ;  /* 0x00000003ff00720c */ /* 0x080fe40003f66310 */
[----:B------:R-:W-:Y:S02]  /*38e0*/  ISETP.GE.U32.AND P4, PT, R46, R2, PT ;  /* 0x000000022e00720c */ /* 0x000fe40003f86070 */
[----:B------:R-:W-:-:S02]  /*38f0*/  ISETP.GE.AND.EX P1, PT, RZ, R3, PT, P2 ;  /* 0x00000003ff00720c */ /* 0x000fc40003f26320 */
[-C--:B------:R-:W-:Y:S02]  /*3900*/  ISETP.GE.U32.AND P5, PT, R44, R2.reuse, PT ;  /* 0x000000022c00720c */ /* 0x080fe40003fa6070 */
[----:B------:R-:W-:Y:S02]  /*3910*/  ISETP.GE.U32.AND P0, PT, R42, R2, PT ;  /* 0x000000022a00720c */ /* 0x000fe40003f06070 */
[----:B------:R-:W-:-:S03]  /*3920*/  ISETP.GE.AND.EX P2, PT, RZ, R3, PT, P4 ;  /* 0x00000003ff00720c */ /* 0x000fc60003f46340 */
[----:B------:R-:W-:Y:S10]  /*3930*/  @P3 BRA `(.L_x_23397) ;  /* 0x00000000003c3947 */ /* 0x000ff40003800000 */
[----:B------:R-:W-:Y:S01]  /*3940*/  MOV R51, RZ ;  /* 0x000000ff00337202 */ /* 0x000fe20000000f00 */
[----:B------:R-:W-:Y:S01]  /*3950*/  IMAD R0, R33, UR38, RZ ;  /* 0x0000002621007c24 */ /* 0x000fe2000f8e02ff */
[----:B------:R-:W-:Y:S02]  /*3960*/  R2UR UR4, R28 ;  /* 0x000000001c0472ca */ /* 0x000fe400000e0000 */
[----:B------:R-:W-:Y:S01]  /*3970*/  R2UR UR5, R29 ;  /* 0x000000001d0572ca */ /* 0x000fe200000e0000 */
[----:B------:R-:W-:-:S04]  /*3980*/  IMAD.WIDE.U32 R10, R35, UR38, R50 ;  /* 0x00000026230a7c25 */ /* 0x000fc8000f8e0032 */
        /* <DEDUP_REMOVED lines=10> */
.L_x_23397:
[----:B------:R-:W-:Y:S05]  /*3a30*/  BSYNC.RECONVERGENT B0 ;  /* 0x0000000000007941 */ /* 0x000fea0003800200 */
.L_x_23396:
[----:B------:R-:W-:Y:S04]  /*3a40*/  BSSY.RECONVERGENT B0, `(.L_x_23398) ;  /* 0x0000011000007945 */ /* 0x000fe80003800200 */
[----:B------:R-:W-:Y:S05]  /*3a50*/  @P1 BRA `(.L_x_23399) ;  /* 0x00000000003c1947 */ /* 0x000fea0003800000 */
[----:B------:R-:W-:Y:S02]  /*3a60*/  HFMA2 R49, -RZ, RZ, 0, 0 ;  /* 0x00000000ff317431 */ /* 0x000fe400000001ff */
[----:B------:R-:W-:Y:S01]  /*3a70*/  IMAD R0, R33, UR38, RZ ;  /* 0x0000002621007c24 */ /* 0x000fe2000f8e02ff */
        /* <DEDUP_REMOVED lines=13> */
.L_x_23399:
[----:B------:R-:W-:Y:S05]  /*3b50*/  BSYNC.RECONVERGENT B0 ;  /* 0x0000000000007941 */ /* 0x000fea0003800200 */
.L_x_23398:
[----:B------:R-:W-:Y:S04]  /*3b60*/  BSSY.RECONVERGENT B0, `(.L_x_23400) ;  /* 0x0000011000007945 */ /* 0x000fe80003800200 */
[----:B------:R-:W-:Y:S05]  /*3b70*/  @P2 BRA `(.L_x_23401) ;  /* 0x00000000003c2947 */ /* 0x000fea0003800000 */
[----:B------:R-:W-:Y:S01]  /*3b80*/  MOV R47, RZ ;  /* 0x000000ff002f7202 */ /* 0x000fe20000000f00 */
[----:B------:R-:W-:Y:S01]  /*3b90*/  IMAD R0, R33, UR38, RZ ;  /* 0x0000002621007c24 */ /* 0x000fe2000f8e02ff */
[----:B------:R-:W-:Y:S02]  /*3ba0*/  R2UR UR4, R28 ;  /* 0x000000001c0472ca */ /* 0x000fe400000e0000 */
[----:B------:R-:W-:Y:S01]  /*3bb0*/  R2UR UR5, R29 ;  /* 0x000000001d0572ca */ /* 0x000fe200000e0000 */
[----:B-12---:R-:W-:-:S04]  /*3bc0*/  IMAD.WIDE.U32 R10, R35, UR38, R46 ;  /* 0x00000026230a7c25 */ /* 0x006fc8000f8e002e */
        /* <DEDUP_REMOVED lines=10> */
.L_x_23401:
[----:B------:R-:W-:Y:S05]  /*3c70*/  BSYNC.RECONVERGENT B0 ;  /* 0x0000000000007941 */ /* 0x000fea0003800200 */
.L_x_23400:
        /* <DEDUP_REMOVED lines=18> */
[C---:B-123--:R-:W-:Y:S02]  /*3da0*/  IMAD R11, R35.reuse, UR39, R0 ;  /* 0x00000027230b7c24 */ /* 0x04efe4000f8e0200 */
        /* <DEDUP_REMOVED lines=10> */
.L_x_23403:
[----:B------:R-:W-:Y:S05]  /*3e50*/  BSYNC.RECONVERGENT B0 ;  /* 0x0000000000007941 */ /* 0x000fea0003800200 */
.L_x_23402:
[----:B------:R-:W-:Y:S04]  /*3e60*/  BSSY.RECONVERGENT B0, `(.L_x_23404) ;  /* 0x0000011000007945 */ /* 0x000fe80003800200 */
[----:B------:R-:W-:Y:S05]  /*3e70*/  @P0 BRA `(.L_x_23405) ;  /* 0x00000000003c0947 */ /* 0x000fea0003800000 */
[----:B------:R-:W-:Y:S01]  /*3e80*/  MOV R43, RZ ;  /* 0x000000ff002b7202 */ /* 0x000fe20000000f00 */
[----:B------:R-:W-:Y:S01]  /*3e90*/  IMAD R0, R33, UR38, RZ ;  /* 0x0000002621007c24 */ /* 0x000fe2000f8e02ff */
[----:B------:R-:W-:Y:S02]  /*3ea0*/  R2UR UR4, R28 ;  /* 0x000000001c0472ca */ /* 0x000fe400000e0000 */
[----:B------:R-:W-:Y:S01]  /*3eb0*/  R2UR UR5, R29 ;  /* 0x000000001d0572ca */ /* 0x000fe200000e0000 */
[----:B----4-:R-:W-:-:S04]  /*3ec0*/  IMAD.WIDE.U32 R2, R35, UR38, R42 ;  /* 0x0000002623027c25 */ /* 0x010fc8000f8e002a */
        /* <DEDUP_REMOVED lines=10> */
.L_x_23405:
[----:B------:R-:W-:Y:S05]  /*3f70*/  BSYNC.RECONVERGENT B0 ;  /* 0x0000000000007941 */ /* 0x000fea0003800200 */
.L_x_23404:
[----:B------:R-:W-:Y:S04]  /*3f80*/  BSSY.RECONVERGENT B0, `(.L_x_23406) ;  /* 0x0000011000007945 */ /* 0x000fe80003800200 */
[----:B------:R-:W-:Y:S05]  /*3f90*/  @P6 BRA `(.L_x_23407) ;  /* 0x00000000003c6947 */ /* 0x000fea0003800000 */
[----:B------:R-:W-:Y:S02]  /*3fa0*/  HFMA2 R41, -RZ, RZ, 0, 0 ;  /* 0x00000000ff297431 */ /* 0x000fe400000001ff */
[----:B------:R-:W-:Y:S01]  /*3fb0*/  IMAD R0, R33, UR38, RZ ;  /* 0x0000002621007c24 */ /* 0x000fe2000f8e02ff */
[----:B------:R-:W-:Y:S02]  /*3fc0*/  R2UR UR4, R28 ;  /* 0x000000001c0472ca */ /* 0x000fe400000e0000 */
[----:B------:R-:W-:Y:S01]  /*3fd0*/  R2UR UR5, R29 ;  /* 0x000000001d0572ca */ /* 0x000fe200000e0000 */
[C---:B-123--:R-:W-:Y:S02]  /*3fe0*/  IMAD R11, R35.reuse, UR39, R0 ;  /* 0x00000027230b7c24 */ /* 0x04efe4000f8e0200 */
        /* <DEDUP_REMOVED lines=10> */
.L_x_23407:
[----:B------:R-:W-:Y:S05]  /*4090*/  BSYNC.RECONVERGENT B0 ;  /* 0x0000000000007941 */ /* 0x000fea0003800200 */
.L_x_23406:
[----:B------:R-:W-:Y:S04]  /*40a0*/  BSSY.RECONVERGENT B0, `(.L_x_23408) ;  /* 0x0000011000007945 */ /* 0x000fe80003800200 */
[----:B------:R-:W-:Y:S05]  /*40b0*/  @P1 BRA `(.L_x_23409) ;  /* 0x00000000003c1947 */ /* 0x000fea0003800000 */
[----:B------:R-:W-:Y:S01]  /*40c0*/  IMAD R0, R33, UR38, RZ ;  /* 0x0000002621007c24 */ /* 0x000fe2000f8e02ff */
[----:B------:R-:W-:Y:S01]  /*40d0*/  R2UR UR4, R28 ;  /* 0x000000001c0472ca */ /* 0x000fe200000e0000 */
[----:B------:R-:W-:Y:S01]  /*40e0*/  IMAD.MOV.U32 R39, RZ, RZ, RZ ;  /* 0x000000ffff277224 */ /* 0x000fe200078e00ff */
        /* <DEDUP_REMOVED lines=12> */
.L_x_23409:
[----:B------:R-:W-:Y:S05]  /*41b0*/  BSYNC.RECONVERGENT B0 ;  /* 0x0000000000007941 */ /* 0x000fea0003800200 */
.L_x_23408:
[----:B------:R-:W-:Y:S04]  /*41c0*/  BSSY.RECONVERGENT B0, `(.L_x_23410) ;  /* 0x0000011000007945 */ /* 0x000fe80003800200 */
[----:B------:R-:W-:Y:S05]  /*41d0*/  @P2 BRA `(.L_x_23411) ;  /* 0x00000000003c2947 */ /* 0x000fea0003800000 */
[----:B------:R-:W-:Y:S01]  /*41e0*/  MOV R37, RZ ;  /* 0x000000ff00257202 */ /* 0x000fe20000000f00 */
[----:B------:R-:W-:Y:S01]  /*41f0*/  IMAD R0, R33, UR38, RZ ;  /* 0x0000002621007c24 */ /* 0x000fe2000f8e02ff */
[----:B------:R-:W-:Y:S02]  /*4200*/  R2UR UR4, R28 ;  /* 0x000000001c0472ca */ /* 0x000fe400000e0000 */
[----:B------:R-:W-:Y:S01]  /*4210*/  R2UR UR5, R29 ;  /* 0x000000001d0572ca */ /* 0x000fe200000e0000 */
[----:B-1--4-:R-:W-:-:S04]  /*4220*/  IMAD.WIDE.U32 R2, R35, UR38, R36 ;  /* 0x0000002623027c25 */ /* 0x012fc8000f8e0024 */
[----:B--23--:R-:W-:-:S05]  /*4230*/  IMAD R11, R35, UR39, R0 ;  /* 0x00000027230b7c24 */ /* 0x00cfca000f8e0200 */
        /* <DEDUP_REMOVED lines=9> */
.L_x_23411:
[----:B------:R-:W-:Y:S05]  /*42d0*/  BSYNC.RECONVERGENT B0 ;  /* 0x0000000000007941 */ /* 0x000fea0003800200 */
.L_x_23410:
[----:B------:R-:W-:Y:S04]  /*42e0*/  BSSY.RECONVERGENT B0, `(.L_x_23412) ;  /* 0x0000012000007945 */ /* 0x000fe80003800200 */
[----:B------:R-:W-:Y:S05]  /*42f0*/  @P3 BRA `(.L_x_23413) ;  /* 0x0000000000403947 */ /* 0x000fea0003800000 */
[----:B-1--4-:R-:W-:Y:S01]  /*4300*/  HFMA2 R3, -RZ, RZ, 0, 0 ;  /* 0x00000000ff037431 */ /* 0x012fe200000001ff */
        /* <DEDUP_REMOVED lines=15> */
.L_x_23413:
[----:B------:R-:W-:Y:S05]  /*4400*/  BSYNC.RECONVERGENT B0 ;  /* 0x0000000000007941 */ /* 0x000fea0003800200 */
.L_x_23412:
        /* <DEDUP_REMOVED lines=18> */
.L_x_23415:
[----:B------:R-:W-:Y:S05]  /*4530*/  BSYNC.RECONVERGENT B0 ;  /* 0x0000000000007941 */ /* 0x000fea0003800200 */
.L_x_23414:
[----:B------:R-:W-:-:S04]  /*4540*/  IADD3 R35, P0, PT, R54, R35, RZ ;  /* 0x0000002336237210 */ /* 0x000fc80007f1e0ff */
[----:B------:R-:W-:Y:S02]  /*4550*/  LEA.HI.X.SX32 R33, R54, R33, 0x1, P0 ;  /* 0x0000002136217211 */ /* 0x000fe400000f0eff */
[----:B------:R-:W-:-:S04]  /*4560*/  ISETP.GE.U32.AND P0, PT, R35, UR42, PT ;  /* 0x0000002a23007c0c */ /* 0x000fc8000bf06070 */
[----:B------:R-:W-:-:S13]  /*4570*/  ISETP.GE.AND.EX P0, PT, R33, UR43, PT, P0 ;  /* 0x0000002b21007c0c */ /* 0x000fda000bf06300 */
[----:B------:R-:W-:Y:S05]  /*4580*/  @!P0 BRA `(.L_x_23416) ;  /* 0xffffffbc005c8947 */ /* 0x000fea000383ffff */
[----:B------:R-:W-:Y:S05]  /*4590*/  EXIT ;  /* 0x000000000000794d */ /* 0x000fea0003800000 */
.L_x_23349:
[----:B------:R-:W-:Y:S01]  /*45a0*/  HFMA2 R11, -RZ, RZ, 0, 1.847743988037109375e-06 ;  /* 0x0000001fff0b7431 */ /* 0x000fe200000001ff */
[----:B------:R-:W-:Y:S01]  /*45b0*/  BSSY B0, `(.L_x_23417) ;  /* 0x0000006000007945 */ /* 0x000fe20003800000 */
[----:B------:R-:W-:Y:S02]  /*45c0*/  MOV R12, 0x10 ;  /* 0x00000010000c7802 */ /* 0x000fe40000000f00 */
[----:B------:R-:W-:-:S07]  /*45d0*/  MOV R15, 0xffffffff ;  /* 0xffffffff000f7802 */ /* 0x000fce0000000f00 */
[----:B0-----:R-:W-:Y:S05]  /*45e0*/  WARPSYNC.COLLECTIVE R15, `(.L_x_23418) ;  /* 0x000000000f087348 */ /* 0x001fea0003c00000 */
[----:B------:R1:W2:Y:S02]  /*45f0*/  SHFL.BFLY P6, R14, R13, R12, R11 ;  /* 0x0c00000c0d0e7389 */ /* 0x0002a400000c000b */
[----:B012---:R-:W-:Y:S05]  /*4600*/  ENDCOLLECTIVE ;  /* 0x000000000000791b */ /* 0x007fea0003800000 */
.L_x_23418:
[----:B------:R-:W-:Y:S05]  /*4610*/  BSYNC B0 ;  /* 0x0000000000007941 */ /* 0x000fea0003800000 */
.L_x_23417:
        /* <DEDUP_REMOVED lines=9> */
.L_x_23419:
[----:B------:R-:W-:Y:S01]  /*46b0*/  HFMA2 R12, -RZ, RZ, 0, 2.384185791015625e-07 ;  /* 0x00000004ff0c7431 */ /* 0x000fe200000001ff */
[----:B------:R-:W-:-:S05]  /*46c0*/  FMNMX R0, R13, R14, !PT ;  /* 0x0000000e0d007209 */ /* 0x000fca0007800000 */
[----:B------:R-:W-:-:S07]  /*46d0*/  IMAD.MOV.U32 R13, RZ, RZ, R0 ;  /* 0x000000ffff0d7224 */ /* 0x000fce00078e0000 */
[----:B------:R-:W-:Y:S05]  /*46e0*/  WARPSYNC.COLLECTIVE R15, `(.L_x_23420) ;  /* 0x000000000f087348 */ /* 0x000fea0003c00000 */
[----:B------:R0:W1:Y:S02]  /*46f0*/  SHFL.BFLY P6, R14, R13, R12, R11 ;  /* 0x0c00000c0d0e7389 */ /* 0x00006400000c000b */
[----:B01----:R-:W-:Y:S05]  /*4700*/  ENDCOLLECTIVE ;  /* 0x000000000000791b */ /* 0x003fea0003800000 */
.L_x_23420:
[----:B------:R-:W-:Y:S01]  /*4710*/  HFMA2 R12, -RZ, RZ, 0, 1.1920928955078125e-07 ;  /* 0x00000002ff0c7431 */ /* 0x000fe200000001ff */
[----:B------:R-:W-:-:S04]  /*4720*/  FMNMX R10, R0, R14, !PT ;  /* 0x0000000e000a7209 */ /* 0x000fc80007800000 */
[----:B------:R-:W-:-:S07]  /*4730*/  MOV R13, R10 ;  /* 0x0000000a000d7202 */ /* 0x000fce0000000f00 */
[----:B------:R-:W-:Y:S05]  /*4740*/  WARPSYNC.COLLECTIVE R15, `(.L_x_23421) ;  /* 0x000000000f087348 */ /* 0x000fea0003c00000 */
[----:B------:R0:W1:Y:S02]  /*4750*/  SHFL.BFLY P6, R14, R13, R12, R11 ;  /* 0x0c00000c0d0e7389 */ /* 0x00006400000c000b */
[----:B01----:R-:W-:Y:S05]  /*4760*/  ENDCOLLECTIVE ;  /* 0x000000000000791b */ /* 0x003fea0003800000 */
.L_x_23421:
[----:B------:R-:W-:Y:S01]  /*4770*/  HFMA2 R12, -RZ, RZ, 0, 5.9604644775390625e-08 ;  /* 0x00000001ff0c7431 */ /* 0x000fe200000001ff */
[----:B------:R-:W-:-:S04]  /*4780*/  FMNMX R39, R10, R14, !PT ;  /* 0x0000000e0a277209 */ /* 0x000fc80007800000 */
[----:B------:R-:W-:-:S07]  /*4790*/  MOV R13, R39 ;  /* 0x00000027000d7202 */ /* 0x000fce0000000f00 */
[----:B------:R-:W-:Y:S05]  /*47a0*/  WARPSYNC.COLLECTIVE R15, `(.L_x_23422) ;  /* 0x000000000f087348 */ /* 0x000fea0003c00000 */
[----:B------:R0:W1:Y:S02]  /*47b0*/  SHFL.BFLY P6, R14, R13, R12, R11 ;  /* 0x0c00000c0d0e7389 */ /* 0x00006400000c000b */
[----:B01----:R-:W-:Y:S05]  /*47c0*/  ENDCOLLECTIVE ;  /* 0x000000000000791b */ /* 0x003fea0003800000 */
.L_x_23422:
        /* <DEDUP_REMOVED lines=29> */
[----:B------:R-:W-:Y:S01]  /*49a0*/  FADD R14, -R14, R27 ;  /* 0x0000001b0e0e7221 */ /* 0x000fe20000000100 */
        /* <DEDUP_REMOVED lines=197> */
.L_x_23423:
[----:B------:R-:W-:Y:S02]  /*5600*/  HFMA2 R12, -RZ, RZ, 0, 4.76837158203125e-07 ;  /* 0x00000008ff0c7431 */ /* 0x000fe400000001ff */
[----:B------:R-:W-:-:S05]  /*5610*/  FADD R30, R13, R14 ;  /* 0x0000000e0d1e7221 */ /* 0x000fca0000000000 */
[----:B------:R-:W-:-:S07]  /*5620*/  MOV R13, R30 ;  /* 0x0000001e000d7202 */ /* 0x000fce0000000f00 */
[----:B------:R-:W-:Y:S05]  /*5630*/  WARPSYNC.COLLECTIVE R15, `(.L_x_23424) ;  /* 0x000000000f087348 */ /* 0x000fea0003c00000 */
[----:B------:R0:W1:Y:S02]  /*5640*/  SHFL.BFLY P6, R14, R13, R12, R11 ;  /* 0x0c00000c0d0e7389 */ /* 0x00006400000c000b */
[----:B01----:R-:W-:Y:S05]  /*5650*/  ENDCOLLECTIVE ;  /* 0x000000000000791b */ /* 0x003fea0003800000 */
.L_x_23424:
[----:B------:R-:W-:Y:S02]  /*5660*/  IMAD.MOV.U32 R12, RZ, RZ, 0x4 ;  /* 0x00000004ff0c7424 */ /* 0x000fe400078e00ff */
[----:B------:R-:W-:-:S05]  /*5670*/  FADD R31, R30, R14 ;  /* 0x0000000e1e1f7221 */ /* 0x000fca0000000000 */
[----:B------:R-:W-:-:S07]  /*5680*/  MOV R13, R31 ;  /* 0x0000001f000d7202 */ /* 0x000fce0000000f00 */
[----:B------:R-:W-:Y:S05]  /*5690*/  WARPSYNC.COLLECTIVE R15, `(.L_x_23425) ;  /* 0x000000000f087348 */ /* 0x000fea0003c00000 */
[----:B------:R0:W1:Y:S02]  /*56a0*/  SHFL.BFLY P6, R14, R13, R12, R11 ;  /* 0x0c00000c0d0e7389 */ /* 0x00006400000c000b */
[----:B01----:R-:W-:Y:S05]  /*56b0*/  ENDCOLLECTIVE ;  /* 0x000000000000791b */ /* 0x003fea0003800000 */
.L_x_23425:
[----:B------:R-:W-:Y:S02]  /*56c0*/  HFMA2 R12, -RZ, RZ, 0, 1.1920928955078125e-07 ;  /* 0x00000002ff0c7431 */ /* 0x000fe400000001ff */
[----:B------:R-:W-:-:S05]  /*56d0*/  FADD R39, R31, R14 ;  /* 0x0000000e1f277221 */ /* 0x000fca0000000000 */
[----:B------:R-:W-:-:S07]  /*56e0*/  MOV R13, R39 ;  /* 0x00000027000d7202 */ /* 0x000fce0000000f00 */
[----:B------:R-:W-:Y:S05]  /*56f0*/  WARPSYNC.COLLECTIVE R15, `(.L_x_23426) ;  /* 0x000000000f087348 */ /* 0x000fea0003c00000 */
[----:B------:R0:W1:Y:S02]  /*5700*/  SHFL.BFLY P6, R14, R13, R12, R11 ;  /* 0x0c00000c0d0e7389 */ /* 0x00006400000c000b */
[----:B01----:R-:W-:Y:S05]  /*5710*/  ENDCOLLECTIVE ;  /* 0x000000000000791b */ /* 0x003fea0003800000 */
.L_x_23426:
[----:B------:R-:W-:Y:S02]  /*5720*/  HFMA2 R12, -RZ, RZ, 0, 5.9604644775390625e-08 ;  /* 0x00000001ff0c7431 */ /* 0x000fe400000001ff */
[----:B------:R-:W-:-:S05]  /*5730*/  FADD R41, R39, R14 ;  /* 0x0000000e27297221 */ /* 0x000fca0000000000 */
[----:B------:R-:W-:-:S07]  /*5740*/  MOV R13, R41 ;  /* 0x00000029000d7202 */ /* 0x000fce0000000f00 */
[----:B------:R-:W-:Y:S05]  /*5750*/  WARPSYNC.COLLECTIVE R15, `(.L_x_23427) ;  /* 0x000000000f087348 */ /* 0x000fea0003c00000 */
[----:B------:R0:W1:Y:S02]  /*5760*/  SHFL.BFLY P6, R14, R13, R12, R11 ;  /* 0x0c00000c0d0e7389 */ /* 0x00006400000c000b */
[----:B01----:R-:W-:Y:S05]  /*5770*/  ENDCOLLECTIVE ;  /* 0x000000000000791b */ /* 0x003fea0003800000 */
.L_x_23427:
[----:B------:R-:W-:Y:S05]  /*5780*/  BRA `(.L_x_23428) ;  /* 0xffffffc800c87947 */ /* 0x000fea000383ffff */
        .weak           $__internal_459_$__cuda_sm3x_div_rn_noftz_f32_slowpath
        .type           $__internal_459_$__cuda_sm3x_div_rn_noftz_f32_slowpath,@function
        .size           $__internal_459_$__cuda_sm3x_div_rn_noftz_f32_slowpath,(.L_x_25911 - $__internal_459_$__cuda_sm3x_div_rn_noftz_f32_slowpath)
$__internal_459_$__cuda_sm3x_div_rn_noftz_f32_slowpath:
[----:B------:R-:W-:Y:S01]  /*5790*/  SHF.R.U32.HI R31, RZ, 0x17, R30 ;  /* 0x00000017ff1f7819 */ /* 0x000fe2000001161e */
[----:B------:R-:W-:Y:S01]  /*57a0*/  BSSY.RECONVERGENT B0, `(.L_x_23429) ;  /* 0x0000064000007945 */ /* 0x000fe20003800200 */
[----:B------:R-:W-:Y:S02]  /*57b0*/  SHF.R.U32.HI R45, RZ, 0x17, R11 ;  /* 0x00000017ff2d7819 */ /* 0x000fe4000001160b */
[----:B------:R-:W-:Y:S02]  /*57c0*/  LOP3.LUT R31, R31, 0xff, RZ, 0xc0, !PT ;  /* 0x000000ff1f1f7812 */ /* 0x000fe400078ec0ff */
[----:B------:R-:W-:Y:S02]  /*57d0*/  LOP3.LUT R45, R45, 0xff, RZ, 0xc0, !PT ;  /* 0x000000ff2d2d7812 */ /* 0x000fe400078ec0ff */
[----:B------:R-:W-:-:S04]  /*57e0*/  IADD3 R43, PT, PT, R31, -0x1, RZ ;  /* 0xffffffff1f2b7810 */ /* 0x000fc80007ffe0ff */
        /* <DEDUP_REMOVED lines=29> */
[----:B------:R-:W-:-:S07]  /*59c0*/  @!P1 VIADD R43, R43, 0x40 ;  /* 0x000000402b2b9836 */ /* 0x000fce0000000000 */
.L_x_23430:
[----:B------:R-:W-:Y:S01]  /*59d0*/  IADD3 R56, PT, PT, R45, -0x7f, RZ ;  /* 0xffffff812d387810 */ /* 0x000fe20007ffe0ff */
[----:B------:R-:W-:Y:S01]  /*59e0*/  BSSY.RECONVERGENT B1, `(.L_x_23435) ;  /* 0x0000036000017945 */ /* 0x000fe20003800200 */
[----:B------:R-:W-:-:S03]  /*59f0*/  LEA R45, R31, 0xc0800000, 0x17 ;  /* 0xc08000001f2d7811 */ /* 0x000fc600078eb8ff */
[C---:B------:R-:W-:Y:S01]  /*5a00*/  IMAD R11, R56.reuse, -0x800000, R11 ;  /* 0xff800000380b7824 */ /* 0x040fe200078e020b */
[----:B------:R-:W-:Y:S02]  /*5a10*/  IADD3 R45, PT, PT, -R45, R30, RZ ;  /* 0x0000001e2d2d7210 */ /* 0x000fe40007ffe1ff */
        /* <DEDUP_REMOVED lines=46> */
.L_x_23437:
[----:B------:R-:W-:-:S04]  /*5d00*/  LOP3.LUT R11, R11, 0x80000000, RZ, 0xc0, !PT ;  /* 0x800000000b0b7812 */ /* 0x000fc800078ec0ff */
[----:B------:R-:W-:Y:S01]  /*5d10*/  LOP3.LUT R11, R11, 0x7f800000, RZ, 0xfc, !PT ;  /* 0x7f8000000b0b7812 */ /* 0x000fe200078efcff */
[----:B------:R-:W-:Y:S06]  /*5d20*/  BRA `(.L_x_23438) ;  /* 0x0000000000047947 */ /* 0x000fec0003800000 */
.L_x_23436:
[----:B------:R-:W-:-:S07]  /*5d30*/  LEA R11, R30, R11, 0x17 ;  /* 0x0000000b1e0b7211 */ /* 0x000fce00078eb8ff */
.L_x_23438:
[----:B------:R-:W-:Y:S05]  /*5d40*/  BSYNC.RECONVERGENT B1 ;  /* 0x0000000000017941 */ /* 0x000fea0003800200 */
.L_x_23435:
[----:B------:R-:W-:Y:S05]  /*5d50*/  BRA `(.L_x_23439) ;  /* 0x0000000000207947 */ /* 0x000fea0003800000 */
.L_x_23434:
[----:B------:R-:W-:-:S04]  /*5d60*/  LOP3.LUT R11, R30, 0x80000000, R11, 0x48, !PT ;  /* 0x800000001e0b7812 */ /* 0x000fc800078e480b */
[----:B------:R-:W-:Y:S01]  /*5d70*/  LOP3.LUT R11, R11, 0x7f800000, RZ, 0xfc, !PT ;  /* 0x7f8000000b0b7812 */ /* 0x000fe200078efcff */
[----:B------:R-:W-:Y:S06]  /*5d80*/  BRA `(.L_x_23439) ;  /* 0x0000000000147947 */ /* 0x000fec0003800000 */
.L_x_23433:
[----:B------:R-:W-:Y:S01]  /*5d90*/  LOP3.LUT R11, R30, 0x80000000, R11, 0x48, !PT ;  /* 0x800000001e0b7812 */ /* 0x000fe200078e480b */
[----:B------:R-:W-:Y:S06]  /*5da0*/  BRA `(.L_x_23439) ;  /* 0x00000000000c7947 */ /* 0x000fec0003800000 */
.L_x_23432:
[----:B------:R-:W0:Y:S01]  /*5db0*/  MUFU.RSQ R11, -QNAN ;  /* 0xffc00000000b7908 */ /* 0x000e220000001400 */
[----:B------:R-:W-:Y:S05]  /*5dc0*/  BRA `(.L_x_23439) ;  /* 0x0000000000047947 */ /* 0x000fea0003800000 */
.L_x_23431:
[----:B------:R-:W-:-:S07]  /*5dd0*/  FADD.FTZ R11, R11, R30 ;  /* 0x0000001e0b0b7221 */ /* 0x000fce0000010000 */
.L_x_23439:
[----:B------:R-:W-:Y:S05]  /*5de0*/  BSYNC.RECONVERGENT B0 ;  /* 0x0000000000007941 */ /* 0x000fea0003800200 */
.L_x_23429:
[----:B------:R-:W-:Y:S01]  /*5df0*/  HFMA2 R31, -RZ, RZ, 0, 0 ;  /* 0x00000000ff1f7431 */ /* 0x000fe200000001ff */
[----:B------:R-:W-:-:S04]  /*5e00*/  MOV R30, R39 ;  /* 0x00000027001e7202 */ /* 0x000fc80000000f00 */
[----:B0-----:R-:W-:Y:S05]  /*5e10*/  RET.REL.NODEC R30 `(_Z15SoftmaxWarpImplI10DirectLoadIffE11DirectStoreIffEfLi2ELi22ELi32ELi1ELb1EL9Algorithm0EEvT_T0_ll) ;  /* 0xffffffa01e787950 */ /* 0x001fea0003c3ffff */
.L_x_23440:
        /* <DEDUP_REMOVED lines=14> */
.L_x_25911:


//--------------------- .text._Z15SoftmaxWarpImplI10DirectLoadIffE11DirectStoreIffEfLi2ELi22ELi32ELi1ELb0EL9Algorithm0EEvT_T0_ll --------------------------
	.section	.text._Z15SoftmaxWarpImplI10DirectLoadIffE11DirectStoreIffEfLi2ELi22ELi32ELi1ELb0EL9Algorithm0EEvT_T0_ll,"ax",@progbits
	.align	128
        .global         _Z15SoftmaxWarpImplI10DirectLoadIffE11DirectStoreIffEfLi2ELi22ELi32ELi1ELb0EL9Algorithm0EEvT_T0_ll
        .type           _Z15SoftmaxWarpImplI10DirectLoadIffE11DirectStoreIffEfLi2ELi22ELi32ELi1ELb0EL9Algorithm0EEvT_T0_ll,@function
        .size           _Z15SoftmaxWarpImplI10DirectLoadIffE11DirectStoreIffEfLi2ELi22ELi32ELi1ELb0EL9Algorithm0EEvT_T0_ll,(.L_x_25912 - _Z15SoftmaxWarpImplI10DirectLoadIffE11DirectStoreIffEfLi2ELi22ELi32ELi1ELb0EL9Algorithm0EEvT_T0_ll)
        .other          _Z15SoftmaxWarpImplI10DirectLoadIffE11DirectStoreIffEfLi2ELi22ELi32ELi1ELb0EL9Algorithm0EEvT_T0_ll,@"STO_CUDA_ENTRY STV_DEFAULT"
_Z15SoftmaxWarpImplI10DirectLoadIffE11DirectStoreIffEfLi2ELi22ELi32ELi1ELb0EL9Algorithm0EEvT_T0_ll:
.text._Z15SoftmaxWarpImplI10DirectLoadIffE11DirectStoreIffEfLi2ELi22ELi32ELi1ELb0EL9Algorithm0EEvT_T0_ll:
        /* <DEDUP_REMOVED lines=24> */
.L_x_23441:
        /* <DEDUP_REMOVED lines=14> */
.L_x_23487:
        /* <DEDUP_REMOVED lines=18> */
[----:B------:R-:W-:Y:S02]  /*0380*/  IADD3 R20, P3, PT, R2, 0x1c0, RZ ;  /* 0x000001c002147810 */ /* 0x000fe40007f7e0ff */
[-C--:B------:R-:W-:Y:S02]  /*0390*/  IADD3.X R17, PT, PT, RZ, R25.reuse, RZ, P5, !PT ;  /* 0x00000019ff117210 */ /* 0x080fe40002ffe4ff */
[----:B------:R-:W-:Y:S02]  /*03a0*/  LEA.HI R6, P5, R25, R2, RZ, 0x1 ;  /* 0x0000000219067211 */ /* 0x000fe400078b08ff */
[----:B------:R-:W-:-:S02]  /*03b0*/  IADD3.X R4, PT, PT, RZ, R25, RZ, P0, !PT ;  /* 0x00000019ff047210 */ /* 0x000fc400007fe4ff */
[-C--:B------:R-:W-:Y:S02]  /*03c0*/  IADD3.X R11, PT, PT, RZ, R25.reuse, RZ, P4, !PT ;  /* 0x00000019ff0b7210 */ /* 0x080fe400027fe4ff */
[C---:B------:R-:W-:Y:S02]  /*03d0*/  IADD3 R5, P0, PT, R2.reuse, 0x240, RZ ;  /* 0x0000024002057810 */ /* 0x040fe40007f1e0ff */
[----:B------:R-:W-:Y:S02]  /*03e0*/  LEA.HI R36, P4, R23, R36, RZ, 0x1 ;  /* 0x0000002417247211 */ /* 0x000fe400078908ff */
[----:B------:R-:W-:Y:S02]  /*03f0*/  IADD3 R16, P2, PT, R2, 0x140, RZ ;  /* 0x0000014002107810 */ /* 0x000fe40007f5e0ff */
[-C--:B------:R-:W-:Y:S02]  /*0400*/  IADD3.X R19, PT, PT, RZ, R25.reuse, RZ, P6, !PT ;  /* 0x00000019ff137210 */ /* 0x080fe400037fe4ff */
[----:B------:R-:W-:-:S02]  /*0410*/  IADD3.X R15, PT, PT, RZ, R25, RZ, P3, !PT ;  /* 0x00000019ff0f7210 */ /* 0x000fc40001ffe4ff */
[-C--:B------:R-:W-:Y:S02]  /*0420*/  IADD3.X R7, PT, PT, RZ, R25.reuse, RZ, P5, !PT ;  /* 0x00000019ff077210 */ /* 0x080fe40002ffe4ff */
[C---:B------:R-:W-:Y:S02]  /*0430*/  IADD3 R22, P1, PT, R2.reuse, 0x200, RZ ;  /* 0x0000020002167810 */ /* 0x040fe40007f3e0ff */
[----:B------:R-:W-:Y:S02]  /*0440*/  IADD3 R3, P6, PT, R2, 0x280, RZ ;  /* 0x0000028002037810 */ /* 0x000fe40007fde0ff */
[----:B------:R-:W-:Y:S02]  /*0450*/  IADD3.X R2, PT, PT, RZ, R25, RZ, P0, !PT ;  /* 0x00000019ff027210 */ /* 0x000fe400007fe4ff */
[----:B------:R-:W-:Y:S02]  /*0460*/  IADD3.X R23, PT, PT, RZ, R23, RZ, P4, !PT ;  /* 0x00000017ff177210 */ /* 0x000fe400027fe4ff */
[----:B------:R-:W-:-:S02]  /*0470*/  IADD3.X R9, PT, PT, RZ, R25, RZ, P2, !PT ;  /* 0x00000019ff097210 */ /* 0x000fc400017fe4ff */
[----:B------:R-:W-:Y:S02]  /*0480*/  LEA.HI R34, P0, R19, R34, RZ, 0x1 ;  /* 0x0000002213227211 */ /* 0x000fe400078108ff */
[----:B------:R-:W-:Y:S02]  /*0490*/  LEA.HI R20, P4, R15, R20, RZ, 0x1 ;  /* 0x000000140f147211 */ /* 0x000fe400078908ff */
[C---:B------:R-:W-:Y:S02]  /*04a0*/  SHF.L.U64.HI R7, R6.reuse, 0x2, R7 ;  /* 0x0000000206077819 */ /* 0x040fe40000010207 */
[----:B------:R-:W-:Y:S02]  /*04b0*/  SHF.L.U32 R6, R6, 0x2, RZ ;  /* 0x0000000206067819 */ /* 0x000fe400000006ff */
[----:B------:R-:W-:Y:S02]  /*04c0*/  IADD3.X R0, PT, PT, RZ, R25, RZ, P6, !PT ;  /* 0x00000019ff007210 */ /* 0x000fe400037fe4ff */
[----:B------:R-:W-:-:S02]  /*04d0*/  LEA.HI R21, P5, R4, R21, RZ, 0x1 ;  /* 0x0000001504157211 */ /* 0x000fc400078b08ff */
[----:B------:R-:W-:Y:S02]  /*04e0*/  LEA.HI R16, P2, R9, R16, RZ, 0x1 ;  /* 0x0000001009107211 */ /* 0x000fe400078508ff */
[----:B------:R-:W-:Y:S02]  /*04f0*/  IADD3.X R19, PT, PT, RZ, R19, RZ, P0, !PT ;  /* 0x00000013ff137210 */ /* 0x000fe400007fe4ff */
[----:B------:R-:W-:Y:S02]  /*0500*/  IADD3.X R15, PT, PT, RZ, R15, RZ, P4, !PT ;  /* 0x0000000fff0f7210 */ /* 0x000fe400027fe4ff */
[----:B------:R-:W-:Y:S02]  /*0510*/  IADD3.X R13, PT, PT, RZ, R25, RZ, P1, !PT ;  /* 0x00000019ff0d7210 */ /* 0x000fe40000ffe4ff */
[----:B------:R-:W-:Y:S02]  /*0520*/  LEA.HI R24, P0, R2, R5, RZ, 0x1 ;  /* 0x0000000502187211 */ /* 0x000fe400078108ff */
[----:B------:R-:W-:-:S02]  /*0530*/  LEA.HI R14, P1, R17, R14, RZ, 0x1 ;  /* 0x0000000e110e7211 */ /* 0x000fc400078308ff */
[----:B------:R-:W-:Y:S02]  /*0540*/  LOP3.LUT R6, R6, 0xfffffff8, RZ, 0xc0, !PT ;  /* 0xfffffff806067812 */ /* 0x000fe400078ec0ff */
[----:B------:R-:W-:Y:S02]  /*0550*/  SHF.L.U64.HI R12, R36, 0x2, R23 ;  /* 0x00000002240c7819 */ /* 0x000fe40000010217 */
[----:B------:R-:W-:Y:S02]  /*0560*/  IADD3.X R4, PT, PT, RZ, R4, RZ, P5, !PT ;  /* 0x00000004ff047210 */ /* 0x000fe40002ffe4ff */
[----:B------:R-:W-:Y:S02]  /*0570*/  LEA.HI R26, P6, R0, R3, RZ, 0x1 ;  /* 0x00000003001a7211 */ /* 0x000fe400078d08ff */
[----:B------:R-:W-:Y:S02]  /*0580*/  SHF.L.U32 R36, R36, 0x2, RZ ;  /* 0x0000000224247819 */ /* 0x000fe400000006ff */
[----:B------:R-:W-:-:S02]  /*0590*/  IADD3.X R3, PT, PT, RZ, R9, RZ, P2, !PT ;  /* 0x00000009ff037210 */ /* 0x000fc400017fe4ff */
[----:B------:R-:W-:Y:S02]  /*05a0*/  SHF.L.U64.HI R10, R20, 0x2, R15 ;  /* 0x00000002140a7819 */ /* 0x000fe4000001020f */
[----:B------:R-:W-:Y:S02]  /*05b0*/  LEA.HI R22, P5, R13, R22, RZ, 0x1 ;  /* 0x000000160d167211 */ /* 0x000fe400078b08ff */
[----:B------:R-:W-:Y:S02]  /*05c0*/  IADD3.X R15, PT, PT, RZ, R2, RZ, P0, !PT ;  /* 0x00000002ff0f7210 */ /* 0x000fe400007fe4ff */
[----:B------:R-:W-:Y:S02]  /*05d0*/  IADD3.X R17, PT, PT, RZ, R17, RZ, P1, !PT ;  /* 0x00000011ff117210 */ /* 0x000fe40000ffe4ff */
[----:B------:R-:W-:Y:S02]  /*05e0*/  IADD3 R6, P0, PT, R6, UR36, RZ ;  /* 0x0000002406067c10 */ /* 0x000fe4000ff1e0ff */
[----:B------:R-:W-:-:S02]  /*05f0*/  SHF.L.U64.HI R5, R21, 0x2, R4 ;  /* 0x0000000215057819 */ /* 0x000fc40000010204 */
[----:B------:R-:W-:Y:S02]  /*0600*/  LOP3.LUT R36, R36, 0xfffffff8, RZ, 0xc0, !PT ;  /* 0xfffffff824247812 */ /* 0x000fe400078ec0ff */
[----:B------:R-:W-:Y:S02]  /*0610*/  SHF.L.U32 R21, R21, 0x2, RZ ;  /* 0x0000000215157819 */ /* 0x000fe400000006ff */
[----:B------:R-:W-:Y:S02]  /*0620*/  SHF.L.U64.HI R8, R16, 0x2, R3 ;  /* 0x0000000210087819 */ /* 0x000fe40000010203 */
[----:B------:R-:W-:Y:S02]  /*0630*/  IADD3.X R3, PT, PT, RZ, R13, RZ, P5, !PT ;  /* 0x0000000dff037210 */ /* 0x000fe40002ffe4ff */
[----:B------:R-:W-:Y:S02]  /*0640*/  SHF.L.U64.HI R4, R34, 0x2, R19 ;  /* 0x0000000222047819 */ /* 0x000fe40000010213 */
[----:B------:R-:W-:-:S02]  /*0650*/  SHF.L.U64.HI R9, R14, 0x2, R17 ;  /* 0x000000020e097819 */ /* 0x000fc40000010211 */
[----:B------:R-:W-:Y:S02]  /*0660*/  IADD3.X R13, PT, PT, RZ, R0, RZ, P6, !PT ;  /* 0x00000000ff0d7210 */ /* 0x000fe400037fe4ff */
[----:B------:R-:W-:Y:S02]  /*0670*/  IADD3.X R7, PT, PT, R7, UR37, RZ, P0, !PT ;  /* 0x0000002507077c10 */ /* 0x000fe400087fe4ff */
[----:B------:R-:W-:Y:S02]  /*0680*/  SHF.L.U32 R34, R34, 0x2, RZ ;  /* 0x0000000222227819 */ /* 0x000fe400000006ff */
[----:B------:R-:W-:Y:S02]  /*0690*/  SHF.L.U32 R14, R14, 0x2, RZ ;  /* 0x000000020e0e7819 */ /* 0x000fe400000006ff */
[----:B------:R-:W-:Y:S01]  /*06a0*/  SHF.L.U64.HI R2, R24, 0x2, R15 ;  /* 0x0000000218027819 */ /* 0x000fe2000001020f */
[----:B------:R-:W2:Y:S01]  /*06b0*/  LDG.E.64 R6, desc[UR4][R6.64] ;  /* 0x0000000406067981 */ /* 0x000ea2000c1e1b00 */
[----:B------:R-:W-:-:S02]  /*06c0*/  IADD3 R36, P0, PT, R36, UR36, RZ ;  /* 0x0000002424247c10 */ /* 0x000fc4000ff1e0ff */
[----:B------:R-:W-:Y:S02]  /*06d0*/  LOP3.LUT R15, R21, 0xfffffff8, RZ, 0xc0, !PT ;  /* 0xfffffff8150f7812 */ /* 0x000fe400078ec0ff */
[----:B------:R-:W-:Y:S02]  /*06e0*/  LEA.HI R18, P3, R11, R18, RZ, 0x1 ;  /* 0x000000120b127211 */ /* 0x000fe400078708ff */
[----:B------:R-:W-:Y:S02]  /*06f0*/  SHF.L.U64.HI R0, R26, 0x2, R13 ;  /* 0x000000021a007819 */ /* 0x000fe4000001020d */
[----:B------:R-:W-:Y:S02]  /*0700*/  LOP3.LUT R34, R34, 0xfffffff8, RZ, 0xc0, !PT ;  /* 0xfffffff822227812 */ /* 0x000fe400078ec0ff */
[----:B------:R-:W-:Y:S02]  /*0710*/  LOP3.LUT R13, R14, 0xfffffff8, RZ, 0xc0, !PT ;  /* 0xfffffff80e0d7812 */ /* 0x000fe400078ec0ff */
[----:B------:R-:W-:-:S02]  /*0720*/  IADD3.X R37, PT, PT, R12, UR37, RZ, P0, !PT ;  /* 0x000000250c257c10 */ /* 0x000fc400087fe4ff */
[----:B------:R-:W-:Y:S02]  /*0730*/  R2UR UR10, R28 ;  /* 0x000000001c0a72ca */ /* 0x000fe400000e0000 */
[----:B------:R-:W-:Y:S02]  /*0740*/  R2UR UR11, R29 ;  /* 0x000000001d0b72ca */ /* 0x000fe400000e0000 */
[----:B------:R-:W-:Y:S01]  /*0750*/  IADD3 R14, P1, PT, R15, UR36, RZ ;  /* 0x000000240f0e7c10 */ /* 0x000fe2000ff3e0ff */
[----:B------:R-:W3:Y:S01]  /*0760*/  LDG.E.64 R36, desc[UR6][R36.64] ;  /* 0x0000000624247981 */ /* 0x000ee2000c1e1b00 */
[----:B------:R-:W-:Y:S02]  /*0770*/  IADD3.X R11, PT, PT, RZ, R11, RZ, P3, !PT ;  /* 0x0000000bff0b7210 */ /* 0x000fe40001ffe4ff */
[----:B------:R-:W-:Y:S02]  /*0780*/  SHF.L.U32 R16, R16, 0x2, RZ ;  /* 0x0000000210107819 */ /* 0x000fe400000006ff */
[----:B------:R-:W-:-:S02]  /*0790*/  IADD3 R34, P0, PT, R34, UR36, RZ ;  /* 0x0000002422227c10 */ /* 0x000fc4000ff1e0ff */
[----:B------:R-:W-:Y:S02]  /*07a0*/  R2UR UR12, R28 ;  /* 0x000000001c0c72ca */ /* 0x000fe400000e0000 */
[----:B------:R-:W-:Y:S02]  /*07b0*/  R2UR UR13, R29 ;  /* 0x000000001d0d72ca */ /* 0x000fe400000e0000 */
[----:B------:R-:W-:Y:S02]  /*07c0*/  IADD3.X R15, PT, PT, R5, UR37, RZ, P1, !PT ;  /* 0x00000025050f7c10 */ /* 0x000fe40008ffe4ff */
[C---:B------:R-:W-:Y:S02]  /*07d0*/  SHF.L.U64.HI R11, R18.reuse, 0x2, R11 ;  /* 0x00000002120b7819 */ /* 0x040fe4000001020b */
[----:B------:R-:W-:Y:S02]  /*07e0*/  SHF.L.U32 R18, R18, 0x2, RZ ;  /* 0x0000000212127819 */ /* 0x000fe400000006ff */
[----:B------:R-:W-:-:S02]  /*07f0*/  LOP3.LUT R16, R16, 0xfffffff8, RZ, 0xc0, !PT ;  /* 0xfffffff810107812 */ /* 0x000fc400078ec0ff */
[----:B------:R-:W-:Y:S02]  /*0800*/  IADD3.X R35, PT, PT, R4, UR37, RZ, P0, !PT ;  /* 0x0000002504237c10 */ /* 0x000fe400087fe4ff */
[----:B------:R-:W-:Y:S01]  /*0810*/  R2UR UR14, R28 ;  /* 0x000000001c0e72ca */ /* 0x000fe200000e0000 */
[----:B------:R-:W4:Y:S01]  /*0820*/  LDG.E.64 R4, desc[UR8][R14.64] ;  /* 0x000000080e047981 */ /* 0x000f22000c1e1b00 */
[----:B------:R-:W-:Y:S02]  /*0830*/  R2UR UR15, R29 ;  /* 0x000000001d0f72ca */ /* 0x000fe400000e0000 */
[----:B------:R-:W-:Y:S01]  /*0840*/  IADD3 R12, P1, PT, R13, UR36, RZ ;  /* 0x000000240d0c7c10 */ /* 0x000fe2000ff3e0ff */
[----:B------:R-:W5:Y:S01]  /*0850*/  LDG.E.64 R34, desc[UR10][R34.64] ;  /* 0x0000000a22227981 */ /* 0x000f62000c1e1b00 */
[----:B------:R-:W-:Y:S02]  /*0860*/  SHF.L.U32 R20, R20, 0x2, RZ ;  /* 0x0000000214147819 */ /* 0x000fe400000006ff */
[----:B------:R-:W-:-:S02]  /*0870*/  LOP3.LUT R18, R18, 0xfffffff8, RZ, 0xc0, !PT ;  /* 0xfffffff812127812 */ /* 0x000fc400078ec0ff */
[----:B------:R-:W-:Y:S02]  /*0880*/  IADD3 R16, P0, PT, R16, UR36, RZ ;  /* 0x0000002410107c10 */ /* 0x000fe4000ff1e0ff */
[----:B------:R-:W-:Y:S02]  /*0890*/  R2UR UR16, R28 ;  /* 0x000000001c1072ca */ /* 0x000fe400000e0000 */
[----:B------:R-:W-:Y:S02]  /*08a0*/  R2UR UR17, R29 ;  /* 0x000000001d1172ca */ /* 0x000fe400000e0000 */
[----:B------:R-:W-:Y:S02]  /*08b0*/  IADD3.X R13, PT, PT, R9, UR37, RZ, P1, !PT ;  /* 0x00000025090d7c10 */ /* 0x000fe40008ffe4ff */
[C---:B------:R-:W-:Y:S02]  /*08c0*/  SHF.L.U64.HI R3, R22.reuse, 0x2, R3 ;  /* 0x0000000216037819 */ /* 0x040fe40000010203 */
[----:B------:R-:W-:-:S02]  /*08d0*/  SHF.L.U32 R22, R22, 0x2, RZ ;  /* 0x0000000216167819 */ /* 0x000fc400000006ff */
[----:B------:R-:W-:Y:S02]  /*08e0*/  LOP3.LUT R20, R20, 0xfffffff8, RZ, 0xc0, !PT ;  /* 0xfffffff814147812 */ /* 0x000fe400078ec0ff */
[----:B------:R-:W-:Y:S02]  /*08f0*/  IADD3 R18, P1, PT, R18, UR36, RZ ;  /* 0x0000002412127c10 */ /* 0x000fe4000ff3e0ff */
[----:B------:R-:W-:Y:S02]  /*0900*/  IADD3.X R17, PT, PT, R8, UR37, RZ, P0, !PT ;  /* 0x0000002508117c10 */ /* 0x000fe400087fe4ff */
[----:B------:R-:W-:Y:S01]  /*0910*/  R2UR UR18, R28 ;  /* 0x000000001c1272ca */ /* 0x000fe200000e0000 */
[----:B------:R-:W5:Y:S01]  /*0920*/  LDG.E.64 R8, desc[UR12][R12.64] ;  /* 0x0000000c0c087981 */ /* 0x000f62000c1e1b00 */
        /* <DEDUP_REMOVED lines=15> */
[----:B------:R-:W-:Y:S01]  /*0a20*/  LOP3.LUT R26, R26, 0xfffffff8, RZ, 0xc0, !PT ;  /* 0xfffffff81a1a7812 */ /* 0x000fe200078ec0ff */
[----:B------:R-:W5:Y:S01]  /*0a30*/  LDG.E.64 R20, desc[UR18][R20.64] ;  /* 0x0000001214147981 */ /* 0x000f62000c1e1b00 */
[----:B------:R-:W-:-:S02]  /*0a40*/  IADD3 R24, P0, PT, R24, UR36, RZ ;  /* 0x0000002418187c10 */ /* 0x000fc4000ff1e0ff */
[----:B------:R-:W-:Y:S02]  /*0a50*/  IADD3.X R23, PT, PT, R3, UR37, RZ, P1, !PT ;  /* 0x0000002503177c10 */ /* 0x000fe40008ffe4ff */
        /* <DEDUP_REMOVED lines=44> */
[----:B------:R-:W-:Y:S01]  /*0d20*/  FFMA.SAT R23, R57, R0, 0.5 ;  /* 0x3f00000039177423 */ /* 0x000fe20000002000 */
[----:B------:R-:W-:Y:S01]  /*0d30*/  FADD R4, R19, -12583039 ;  /* 0xcb40007f13047421 */ /* 0x000fe20000000000 */
[--C-:B------:R-:W-:Y:S01]  /*0d40*/  FADD R43, R8, -R11.reuse ;  /* 0x8000000b082b7221 */ /* 0x100fe20000000000 */
[----:B------:R-:W-:Y:S01]  /*0d50*/  FADD R6, R21, -12583039 ;  /* 0xcb40007f15067421 */ /* 0x000fe20000000000 */
[----:B------:R-:W-:Y:S01]  /*0d60*/  FFMA.RM R23, R23, R2, 12582913 ;  /* 0x4b40000117177423 */ /* 0x000fe20000004002 */
[----:B------:R-:W-:Y:S01]  /*0d70*/  FFMA R4, R59, 1.4426950216293334961, -R4 ;  /* 0x3fb8aa3b3b047823 */ /* 0x000fe20000000804 */
[--C-:B------:R-:W-:Y:S01]  /*0d80*/  FADD R37, R37, -R11.reuse ;  /* 0x8000000b25257221 */ /* 0x100fe20000000000 */
[----:B------:R-:W-:Y:S01]  /*0d90*/  FFMA R6, R61, 1.4426950216293334961, -R6 ;  /* 0x3fb8aa3b3d067823 */ /* 0x000fe20000000806 */
[----:B------:R-:W-:Y:S01]  /*0da0*/  FADD R8, R23, -12583039 ;  /* 0xcb40007f17087421 */ /* 0x000fe20000000000 */
[----:B------:R-:W-:Y:S01]  /*0db0*/  FFMA R4, R59, 1.925963033500011079e-08, R4 ;  /* 0x32a570603b047823 */ /* 0x000fe20000000004 */
[--C-:B------:R-:W-:Y:S01]  /*0dc0*/  FADD R15, R5, -R11.reuse ;  /* 0x8000000b050f7221 */ /* 0x100fe20000000000 */
[----:B------:R-:W-:Y:S01]  /*0dd0*/  FFMA R6, R61, 1.925963033500011079e-08, R6 ;  /* 0x32a570603d067823 */ /* 0x000fe20000000006 */
[--C-:B------:R-:W-:Y:S01]  /*0de0*/  FADD R5, R25, -R11.reuse ;  /* 0x8000000b19057221 */ /* 0x100fe20000000000 */
[----:B------:R-:W-:Y:S01]  /*0df0*/  FFMA R8, R57, 1.4426950216293334961, -R8 ;  /* 0x3fb8aa3b39087823 */ /* 0x000fe20000000808 */
[----:B------:R-:W-:Y:S01]  /*0e00*/  FFMA.SAT R25, R37, R0, 0.5 ;  /* 0x3f00000025197423 */ /* 0x000fe20000002000 */
[----:B------:R-:W1:Y:S01]  /*0e10*/  MUFU.EX2 R4, R4 ;  /* 0x0000000400047308 */ /* 0x000e620000000800 */
[----:B------:R-:W-:Y:S01]  /*0e20*/  SHF.L.U32 R19, R19, 0x17, RZ ;  /* 0x0000001713137819 */ /* 0x000fe200000006ff */
[----:B------:R-:W-:Y:S01]  /*0e30*/  FFMA R8, R57, 1.925963033500011079e-08, R8 ;  /* 0x32a5706039087823 */ /* 0x000fe20000000008 */
[----:B------:R-:W-:Y:S01]  /*0e40*/  FFMA.RM R10, R25, R2, 12582913 ;  /* 0x4b400001190a7423 */ /* 0x000fe20000004002 */
[--C-:B------:R-:W-:Y:S01]  /*0e50*/  FADD R41, R34, -R11.reuse ;  /* 0x8000000b22297221 */ /* 0x100fe20000000000 */
[--C-:B------:R-:W-:Y:S01]  /*0e60*/  FADD R35, R35, -R11.reuse ;  /* 0x8000000b23237221 */ /* 0x100fe20000000000 */
[--C-:B------:R-:W-:Y:S01]  /*0e70*/  FADD R9, R9, -R11.reuse ;  /* 0x8000000b09097221 */ /* 0x100fe20000000000 */
[--C-:B------:R-:W-:Y:S01]  /*0e80*/  FADD R45, R16, -R11.reuse ;  /* 0x8000000b102d7221 */ /* 0x100fe20000000000 */
[----:B------:R-:W2:Y:S01]  /*0e90*/  MUFU.EX2 R6, R6 ;  /* 0x0000000600067308 */ /* 0x000ea20000000800 */
        /* <DEDUP_REMOVED lines=8> */
[----:B-1----:R-:W-:Y:S01]  /*0f20*/  FMUL R27, R19, R4 ;  /* 0x00000004131b7220 */ /* 0x002fe20000400000 */
[----:B------:R-:W-:Y:S01]  /*0f30*/  FFMA.SAT R19, R39, R0, 0.5 ;  /* 0x3f00000027137423 */ /* 0x000fe20000002000 */
[----:B------:R-:W-:Y:S01]  /*0f40*/  SHF.L.U32 R21, R21, 0x17, RZ ;  /* 0x0000001715157819 */ /* 0x000fe200000006ff */
[----:B------:R-:W1:Y:S01]  /*0f50*/  MUFU.EX2 R8, R8 ;  /* 0x0000000800087308 */ /* 0x000e620000000800 */
[----:B------:R-:W-:Y:S01]  /*0f60*/  FFMA R12, R37, 1.4426950216293334961, -R12 ;  /* 0x3fb8aa3b250c7823 */ /* 0x000fe2000000080c */
[----:B------:R-:W-:Y:S01]  /*0f70*/  FFMA.RM R4, R19, R2, 12582913 ;  /* 0x4b40000113047423 */ /* 0x000fe20000004002 */
[----:B------:R-:W-:Y:S01]  /*0f80*/  SHF.L.U32 R23, R23, 0x17, RZ ;  /* 0x0000001717177819 */ /* 0x000fe200000006ff */
[----:B--2---:R-:W-:Y:S01]  /*0f90*/  FMUL R26, R21, R6 ;  /* 0x00000006151a7220 */ /* 0x004fe20000400000 */
[----:B------:R-:W-:Y:S01]  /*0fa0*/  FFMA R12, R37, 1.925963033500011079e-08, R12 ;  /* 0x32a57060250c7823 */ /* 0x000fe2000000000c */
[----:B------:R-:W-:Y:S01]  /*0fb0*/  FADD R6, R4, -12583039 ;  /* 0xcb40007f04067421 */ /* 0x000fe20000000000 */
[----:B------:R-:W-:Y:S01]  /*0fc0*/  FFMA.SAT R21, R15, R0, 0.5 ;  /* 0x3f0000000f157423 */ /* 0x000fe20000002000 */
[----:B------:R-:W-:Y:S01]  /*0fd0*/  SHF.L.U32 R10, R10, 0x17, RZ ;  /* 0x000000170a0a7819 */ /* 0x000fe200000006ff */
[----:B------:R-:W2:Y:S01]  /*0fe0*/  MUFU.EX2 R19, R12 ;  /* 0x0000000c00137308 */ /* 0x000ea20000000800 */
[----:B------:R-:W-:Y:S01]  /*0ff0*/  FFMA R6, R39, 1.4426950216293334961, -R6 ;  /* 0x3fb8aa3b27067823 */ /* 0x000fe20000000806 */
[----:B------:R-:W-:Y:S01]  /*1000*/  FFMA.RM R21, R21, R2, 12582913 ;  /* 0x4b40000115157423 */ /* 0x000fe20000004002 */
[----:B------:R-:W-:Y:S01]  /*1010*/  SHF.L.U32 R4, R4, 0x17, RZ ;  /* 0x0000001704047819 */ /* 0x000fe200000006ff */
[----:B------:R-:W-:Y:S01]  /*1020*/  FFMA.SAT R37, R51, R0, 0.5 ;  /* 0x3f00000033257423 */ /* 0x000fe20000002000 */
[----:B------:R-:W-:Y:S01]  /*1030*/  FFMA R6, R39, 1.925963033500011079e-08, R6 ;  /* 0x32a5706027067823 */ /* 0x000fe20000000006 */
[----:B------:R-:W-:Y:S01]  /*1040*/  FADD R14, R21, -12583039 ;  /* 0xcb40007f150e7421 */ /* 0x000fe20000000000 */
[----:B-1----:R-:W-:Y:S01]  /*1050*/  FMUL R25, R23, R8 ;  /* 0x0000000817197220 */ /* 0x002fe20000400000 */
[----:B------:R-:W-:Y:S01]  /*1060*/  SHF.L.U32 R21, R21, 0x17, RZ ;  /* 0x0000001715157819 */ /* 0x000fe200000006ff */
[----:B------:R-:W1:Y:S01]  /*1070*/  MUFU.EX2 R23, R6 ;  /* 0x0000000600177308 */ /* 0x000e620000000800 */
[----:B------:R-:W-:Y:S01]  /*1080*/  FFMA R14, R15, 1.4426950216293334961, -R14 ;  /* 0x3fb8aa3b0f0e7823 */ /* 0x000fe2000000080e */
[----:B------:R-:W-:Y:S01]  /*1090*/  FFMA.RM R37, R37, R2, 12582913 ;  /* 0x4b40000125257423 */ /* 0x000fe20000004002 */
[----:B------:R-:W-:-:S02]  /*10a0*/  FFMA.SAT R39, R7, R0, 0.5 ;  /* 0x3f00000007277423 */ /* 0x000fc40000002000 */
[----:B------:R-:W-:Y:S01]  /*10b0*/  FFMA R14, R15, 1.925963033500011079e-08, R14 ;  /* 0x32a570600f0e7823 */ /* 0x000fe2000000000e */
[-C--:B------:R-:W-:Y:S01]  /*10c0*/  FFMA.SAT R15, R41, R0.reuse, 0.5 ;  /* 0x3f000000290f7423 */ /* 0x080fe20000002000 */
[----:B--2---:R-:W-:Y:S01]  /*10d0*/  FMUL R24, R10, R19 ;  /* 0x000000130a187220 */ /* 0x004fe20000400000 */
[----:B------:R-:W-:Y:S02]  /*10e0*/  FFMA.SAT R19, R35, R0, 0.5 ;  /* 0x3f00000023137423 */ /* 0x000fe40000002000 */
[-C--:B------:R-:W-:Y:S01]  /*10f0*/  FFMA.RM R15, R15, R2.reuse, 12582913 ;  /* 0x4b4000010f0f7423 */ /* 0x080fe20000004002 */
[----:B------:R-:W2:Y:S01]  /*1100*/  MUFU.EX2 R14, R14 ;  /* 0x0000000e000e7308 */ /* 0x000ea20000000800 */
[----:B------:R-:W-:Y:S02]  /*1110*/  FFMA.RM R19, R19, R2, 12582913 ;  /* 0x4b40000113137423 */ /* 0x000fe40000004002 */
[C---:B------:R-:W-:Y:S01]  /*1120*/  FADD R8, R15.reuse, -12583039 ;  /* 0xcb40007f0f087421 */ /* 0x040fe20000000000 */
[----:B------:R-:W-:Y:S01]  /*1130*/  SHF.L.U32 R15, R15, 0x17, RZ ;  /* 0x000000170f0f7819 */ /* 0x000fe200000006ff */
[----:B-1----:R-:W-:Y:S01]  /*1140*/  FMUL R23, R4, R23 ;  /* 0x0000001704177220 */ /* 0x002fe20000400000 */
[----:B------:R-:W-:Y:S01]  /*1150*/  FADD R4, R19, -12583039 ;  /* 0xcb40007f13047421 */ /* 0x000fe20000000000 */
[----:B------:R-:W-:Y:S01]  /*1160*/  FFMA R8, R41, 1.4426950216293334961, -R8 ;  /* 0x3fb8aa3b29087823 */ /* 0x000fe20000000808 */
[----:B------:R-:W-:-:S02]  /*1170*/  SHF.L.U32 R19, R19, 0x17, RZ ;  /* 0x0000001713137819 */ /* 0x000fc400000006ff */
[----:B------:R-:W-:Y:S01]  /*1180*/  FFMA R4, R35, 1.4426950216293334961, -R4 ;  /* 0x3fb8aa3b23047823 */ /* 0x000fe20000000804 */
[----:B------:R-:W-:-:S03]  /*1190*/  FFMA R8, R41, 1.925963033500011079e-08, R8 ;  /* 0x32a5706029087823 */ /* 0x000fc60000000008 */
[----:B------:R-:W-:Y:S01]  /*11a0*/  FFMA R4, R35, 1.925963033500011079e-08, R4 ;  /* 0x32a5706023047823 */ /* 0x000fe20000000004 */
[----:B------:R-:W-:Y:S01]  /*11b0*/  FFMA.SAT R35, R47, R0, 0.5 ;  /* 0x3f0000002f237423 */ /* 0x000fe20000002000 */
[----:B--2---:R-:W-:Y:S01]  /*11c0*/  FMUL R22, R21, R14 ;  /* 0x0000000e15167220 */ /* 0x004fe20000400000 */
[----:B------:R-:W-:Y:S01]  /*11d0*/  FFMA.SAT R21, R43, R0, 0.5 ;  /* 0x3f0000002b157423 */ /* 0x000fe20000002000 */
[----:B------:R-:W1:Y:S01]  /*11e0*/  MUFU.EX2 R8, R8 ;  /* 0x0000000800087308 */ /* 0x000e620000000800 */
[-C--:B------:R-:W-:Y:S02]  /*11f0*/  FFMA.RM R35, R35, R2.reuse, 12582913 ;  /* 0x4b40000123237423 */ /* 0x080fe40000004002 */
[----:B------:R-:W-:Y:S01]  /*1200*/  FFMA.RM R6, R21, R2, 12582913 ;  /* 0x4b40000115067423 */ /* 0x000fe20000004002 */
[----:B------:R-:W-:-:S03]  /*1210*/  FFMA.SAT R21, R9, R0, 0.5 ;  /* 0x3f00000009157423 */ /* 0x000fc60000002000 */
[C---:B------:R-:W-:Y:S01]  /*1220*/  FADD R10, R6.reuse, -12583039 ;  /* 0xcb40007f060a7421 */ /* 0x040fe20000000000 */
[----:B------:R-:W2:Y:S01]  /*1230*/  MUFU.EX2 R4, R4 ;  /* 0x0000000400047308 */ /* 0x000ea20000000800 */
[----:B------:R-:W-:Y:S01]  /*1240*/  FFMA.RM R12, R21, R2, 12582913 ;  /* 0x4b400001150c7423 */ /* 0x000fe20000004002 */
[----:B------:R-:W-:Y:S01]  /*1250*/  SHF.L.U32 R6, R6, 0x17, RZ ;  /* 0x0000001706067819 */ /* 0x000fe200000006ff */
[C---:B------:R-:W-:Y:S02]  /*1260*/  FFMA R10, R43.reuse, 1.4426950216293334961, -R10 ;  /* 0x3fb8aa3b2b0a7823 */ /* 0x040fe4000000080a */
[C---:B------:R-:W-:Y:S01]  /*1270*/  FADD R14, R12.reuse, -12583039 ;  /* 0xcb40007f0c0e7421 */ /* 0x040fe20000000000 */
[----:B------:R-:W-:Y:S01]  /*1280*/  SHF.L.U32 R12, R12, 0x17, RZ ;  /* 0x000000170c0c7819 */ /* 0x000fe200000006ff */
[----:B------:R-:W-:Y:S02]  /*1290*/  FFMA R10, R43, 1.925963033500011079e-08, R10 ;  /* 0x32a570602b0a7823 */ /* 0x000fe4000000000a */
[----:B------:R-:W-:Y:S01]  /*12a0*/  FFMA R14, R9, 1.4426950216293334961, -R14 ;  /* 0x3fb8aa3b090e7823 */ /* 0x000fe2000000080e */
[----:B-1----:R-:W-:Y:S01]  /*12b0*/  FMUL R21, R15, R8 ;  /* 0x000000080f157220 */ /* 0x002fe20000400000 */
[----:B------:R-:W-:-:S02]  /*12c0*/  FFMA.SAT R15, R17, R0, 0.5 ;  /* 0x3f000000110f7423 */ /* 0x000fc40000002000 */
[----:B------:R-:W-:Y:S01]  /*12d0*/  FFMA R14, R9, 1.925963033500011079e-08, R14 ;  /* 0x32a57060090e7823 */ /* 0x000fe2000000000e */
[----:B------:R-:W-:Y:S01]  /*12e0*/  FFMA.SAT R9, R45, R0, 0.5 ;  /* 0x3f0000002d097423 */ /* 0x000fe20000002000 */
[----:B------:R-:W-:Y:S01]  /*12f0*/  FFMA.RM R15, R15, R2, 12582913 ;  /* 0x4b4000010f0f7423 */ /* 0x000fe20000004002 */
[----:B--2---:R-:W-:Y:S02]  /*1300*/  FMUL R20, R19, R4 ;  /* 0x0000000413147220 */ /* 0x004fe40000400000 */
[----:B------:R-:W-:Y:S01]  /*1310*/  FFMA.RM R4, R9, R2, 12582913 ;  /* 0x4b40000109047423 */ /* 0x000fe20000004002 */
[----:B------:R-:W1:Y:S03]  /*1320*/  MUFU.EX2 R19, R10 ;  /* 0x0000000a00137308 */ /* 0x000e660000000800 */
[C---:B------:R-:W-:Y:S01]  /*1330*/  FADD R8, R4.reuse, -12583039 ;  /* 0xcb40007f04087421 */ /* 0x040fe20000000000 */
[----:B------:R-:W-:-:S03]  /*1340*/  SHF.L.U32 R4, R4, 0x17, RZ ;  /* 0x0000001704047819 */ /* 0x000fc600000006ff */
[C---:B------:R-:W-:Y:S01]  /*1350*/  FFMA R8, R45.reuse, 1.4426950216293334961, -R8 ;  /* 0x3fb8aa3b2d087823 */ /* 0x040fe20000000808 */
[----:B------:R-:W2:Y:S03]  /*1360*/  MUFU.EX2 R9, R14 ;  /* 0x0000000e00097308 */ /* 0x000ea60000000800 */
[----:B------:R-:W-:Y:S01]  /*1370*/  FFMA R8, R45, 1.925963033500011079e-08, R8 ;  /* 0x32a570602d087823 */ /* 0x000fe20000000008 */
[----:B-1----:R-:W-:Y:S01]  /*1380*/  FMUL R19, R6, R19 ;  /* 0x0000001306137220 */ /* 0x002fe20000400000 */
[C---:B------:R-:W-:Y:S01]  /*1390*/  FADD R6, R15.reuse, -12583039 ;  /* 0xcb40007f0f067421 */ /* 0x040fe20000000000 */
[----:B------:R-:W-:-:S03]  /*13a0*/  SHF.L.U32 R15, R15, 0x17, RZ ;  /* 0x000000170f0f7819 */ /* 0x000fc600000006ff */
[----:B------:R-:W-:Y:S01]  /*13b0*/  FFMA R6, R17, 1.4426950216293334961, -R6 ;  /* 0x3fb8aa3b11067823 */ /* 0x000fe20000000806 */
[----:B--2---:R-:W-:-:S03]  /*13c0*/  FMUL R18, R12, R9 ;  /* 0x000000090c127220 */ /* 0x004fc60000400000 */
[----:B------:R-:W-:Y:S01]  /*13d0*/  FFMA R6, R17, 1.925963033500011079e-08, R6 ;  /* 0x32a5706011067823 */ /* 0x000fe20000000006 */
[----:B------:R-:W-:Y:S01]  /*13e0*/  FFMA.SAT R9, R49, R0, 0.5 ;  /* 0x3f00000031097423 */ /* 0x000fe20000002000 */
[----:B------:R1:W2:Y:S03]  /*13f0*/  MUFU.EX2 R17, R8 ;  /* 0x0000000800117308 */ /* 0x0002a60000000800 */
[----:B------:R-:W-:-:S04]  /*1400*/  FFMA.RM R9, R9, R2, 12582913 ;  /* 0x4b40000109097423 */ /* 0x000fc80000004002 */
[C---:B------:R-:W-:Y:S01]  /*1410*/  FADD R10, R9.reuse, -12583039 ;  /* 0xcb40007f090a7421 */ /* 0x040fe20000000000 */
[----:B------:R-:W-:Y:S01]  /*1420*/  SHF.L.U32 R9, R9, 0x17, RZ ;  /* 0x0000001709097819 */ /* 0x000fe200000006ff */
[----:B------:R-:W3:Y:S01]  /*1430*/  MUFU.EX2 R6, R6 ;  /* 0x0000000600067308 */ /* 0x000ee20000000800 */
[----:B-1----:R-:W-:Y:S01]  /*1440*/  FADD R8, R37, -12583039 ;  /* 0xcb40007f25087421 */ /* 0x002fe20000000000 */
[----:B------:R-:W-:Y:S01]  /*1450*/  FFMA R10, R49, 1.4426950216293334961, -R10 ;  /* 0x3fb8aa3b310a7823 */ /* 0x000fe2000000080a */
[----:B------:R-:W-:Y:S02]  /*1460*/  SHF.L.U32 R37, R37, 0x17, RZ ;  /* 0x0000001725257819 */ /* 0x000fe400000006ff */
[----:B------:R-:W-:Y:S01]  /*1470*/  FFMA R8, R51, 1.4426950216293334961, -R8 ;  /* 0x3fb8aa3b33087823 */ /* 0x000fe20000000808 */
[----:B------:R-:W-:Y:S01]  /*1480*/  FFMA R49, R49, 1.925963033500011079e-08, R10 ;  /* 0x32a5706031317823 */ /* 0x000fe2000000000a */
[----:B--2---:R-:W-:Y:S01]  /*1490*/  FMUL R17, R4, R17 ;  /* 0x0000001104117220 */ /* 0x004fe20000400000 */
[----:B------:R-:W-:-:S02]  /*14a0*/  FADD R4, R35, -12583039 ;  /* 0xcb40007f23047421 */ /* 0x000fc40000000000 */
[----:B------:R-:W1:Y:S01]  /*14b0*/  MUFU.EX2 R10, R49 ;  /* 0x00000031000a7308 */ /* 0x000e620000000800 */
[----:B------:R-:W-:Y:S01]  /*14c0*/  FFMA R51, R51, 1.925963033500011079e-08, R8 ;  /* 0x32a5706033337823 */ /* 0x000fe20000000008 */
[----:B------:R-:W-:-:S04]  /*14d0*/  FFMA R4, R47, 1.4426950216293334961, -R4 ;  /* 0x3fb8aa3b2f047823 */ /* 0x000fc80000000804 */
[----:B------:R-:W-:Y:S01]  /*14e0*/  FFMA R4, R47, 1.925963033500011079e-08, R4 ;  /* 0x32a570602f047823 */ /* 0x000fe20000000004 */
[----:B---3--:R-:W-:Y:S01]  /*14f0*/  FMUL R16, R15, R6 ;  /* 0x000000060f107220 */ /* 0x008fe20000400000 */
[----:B------:R-:W-:Y:S01]  /*1500*/  MUFU.EX2 R12, R51 ;  /* 0x00000033000c7308 */ /* 0x000fe20000000800 */
[----:B------:R-:W-:-:S04]  /*1510*/  FFMA.SAT R15, R53, R0, 0.5 ;  /* 0x3f000000350f7423 */ /* 0x000fc80000002000 */
[----:B------:R-:W-:-:S03]  /*1520*/  FFMA.RM R15, R15, R2, 12582913 ;  /* 0x4b4000010f0f7423 */ /* 0x000fc60000004002 */
[----:B------:R-:W2:Y:S01]  /*1530*/  MUFU.EX2 R4, R4 ;  /* 0x0000000400047308 */ /* 0x000ea20000000800 */
[----:B-1----:R-:W-:Y:S01]  /*1540*/  FMUL R10, R9, R10 ;  /* 0x0000000a090a7220 */ /* 0x002fe20000400000 */
[----:B------:R-:W-:Y:S01]  /*1550*/  SHF.L.U32 R9, R35, 0x17, RZ ;  /* 0x0000001723097819 */ /* 0x000fe200000006ff */
[-C--:B------:R-:W-:Y:S01]  /*1560*/  FFMA.SAT R35, R55, R0.reuse, 0.5 ;  /* 0x3f00000037237423 */ /* 0x080fe20000002000 */
[C---:B------:R-:W-:Y:S01]  /*1570*/  FADD R6, R15.reuse, -12583039 ;  /* 0xcb40007f0f067421 */ /* 0x040fe20000000000 */
[----:B------:R-:W-:Y:S01]  /*1580*/  SHF.L.U32 R8, R15, 0x17, RZ ;  /* 0x000000170f087819 */ /* 0x000fe200000006ff */
[----:B------:R-:W-:Y:S01]  /*1590*/  FFMA.SAT R15, R13, R0, 0.5 ;  /* 0x3f0000000d0f7423 */ /* 0x000fe20000002000 */
[----:B------:R-:W-:Y:S01]  /*15a0*/  FFMA.RM R34, R35, R2, 12582913 ;  /* 0x4b40000123227423 */ /* 0x000fe20000004002 */
[----:B------:R-:W-:-:S04]  /*15b0*/  FFMA R6, R53, 1.4426950216293334961, -R6 ;  /* 0x3fb8aa3b35067823 */ /* 0x000fc80000000806 */
[----:B------:R-:W-:-:S04]  /*15c0*/  FFMA R6, R53, 1.925963033500011079e-08, R6 ;  /* 0x32a5706035067823 */ /* 0x000fc80000000006 */
[----:B------:R-:W1:Y:S01]  /*15d0*/  MUFU.EX2 R35, R6 ;  /* 0x0000000600237308 */ /* 0x000e620000000800 */
[----:B--2---:R-:W-:Y:S01]  /*15e0*/  FMUL R9, R9, R4 ;  /* 0x0000000409097220 */ /* 0x004fe20000400000 */
[----:B------:R-:W-:-:S04]  /*15f0*/  FADD R4, R34, -12583039 ;  /* 0xcb40007f22047421 */ /* 0x000fc80000000000 */
[----:B------:R-:W-:-:S04]  /*1600*/  FFMA R4, R55, 1.4426950216293334961, -R4 ;  /* 0x3fb8aa3b37047823 */ /* 0x000fc80000000804 */
[----:B------:R-:W-:Y:S01]  /*1610*/  FFMA R55, R55, 1.925963033500011079e-08, R4 ;  /* 0x32a5706037377823 */ /* 0x000fe20000000004 */
[----:B------:R-:W-:-:S04]  /*1620*/  FFMA.RM R4, R39, R2, 12582913 ;  /* 0x4b40000127047423 */ /* 0x000fc80000004002 */
[----:B------:R-:W-:Y:S01]  /*1630*/  FADD R14, R4, -12583039 ;  /* 0xcb40007f040e7421 */ /* 0x000fe20000000000 */
[----:B------:R-:W2:Y:S01]  /*1640*/  MUFU.EX2 R55, R55 ;  /* 0x0000003700377308 */ /* 0x000ea20000000800 */
[----:B-1----:R-:W-:Y:S02]  /*1650*/  FMUL R8, R8, R35 ;  /* 0x0000002308087220 */ /* 0x002fe40000400000 */
[----:B------:R-:W-:-:S04]  /*1660*/  FFMA R14, R7, 1.4426950216293334961, -R14 ;  /* 0x3fb8aa3b070e7823 */ /* 0x000fc8000000080e */
[----:B------:R-:W-:Y:S01]  /*1670*/  FFMA R14, R7, 1.925963033500011079e-08, R14 ;  /* 0x32a57060070e7823 */ /* 0x000fe2000000000e */
[----:B------:R-:W-:Y:S01]  /*1680*/  FMUL R7, R37, R12 ;  /* 0x0000000c25077220 */ /* 0x000fe20000400000 */
[----:B------:R-:W-:Y:S01]  /*1690*/  FFMA.RM R12, R15, R2, 12582913 ;  /* 0x4b4000010f0c7423 */ /* 0x000fe20000004002 */
[----:B------:R-:W-:-:S03]  /*16a0*/  FFMA.SAT R37, R11, R0, 0.5 ;  /* 0x3f0000000b257423 */ /* 0x000fc60000002000 */
[----:B------:R-:W-:Y:S01]  /*16b0*/  FADD R6, R12, -12583039 ;  /* 0xcb40007f0c067421 */ /* 0x000fe20000000000 */
[----:B------:R-:W1:Y:S03]  /*16c0*/  MUFU.EX2 R14, R14 ;  /* 0x0000000e000e7308 */ /* 0x000e660000000800 */
[----:B------:R-:W-:-:S04]  /*16d0*/  FFMA R6, R13, 1.4426950216293334961, -R6 ;  /* 0x3fb8aa3b0d067823 */ /* 0x000fc80000000806 */
[----:B------:R-:W-:Y:S01]  /*16e0*/  FFMA R15, R13, 1.925963033500011079e-08, R6 ;  /* 0x32a570600d0f7823 */ /* 0x000fe20000000006 */
[----:B------:R-:W-:Y:S01]  /*16f0*/  FFMA.SAT R13, R5, R0, 0.5 ;  /* 0x3f000000050d7423 */ /* 0x000fe20000002000 */
[----:B------:R-:W-:-:S03]  /*1700*/  SHF.L.U32 R6, R34, 0x17, RZ ;  /* 0x0000001722067819 */ /* 0x000fc600000006ff */
[----:B------:R-:W-:Y:S01]  /*1710*/  FFMA.RM R13, R13, R2, 12582913 ;  /* 0x4b4000010d0d7423 */ /* 0x000fe20000004002 */
[----:B------:R-:W3:Y:S01]  /*1720*/  MUFU.EX2 R15, R15 ;  /* 0x0000000f000f7308 */ /* 0x000ee20000000800 */
[----:B--2---:R-:W-:Y:S02]  /*1730*/  FMUL R6, R6, R55 ;  /* 0x0000003706067220 */ /* 0x004fe40000400000 */
[C---:B------:R-:W-:Y:S01]  /*1740*/  FADD R34, R13.reuse, -12583039 ;  /* 0xcb40007f0d227421 */ /* 0x040fe20000000000 */
[----:B------:R-:W-:-:S03]  /*1750*/  SHF.L.U32 R13, R13, 0x17, RZ ;  /* 0x000000170d0d7819 */ /* 0x000fc600000006ff */
[----:B------:R-:W-:-:S04]  /*1760*/  FFMA R34, R5, 1.4426950216293334961, -R34 ;  /* 0x3fb8aa3b05227823 */ /* 0x000fc80000000822 */
[----:B------:R-:W-:Y:S01]  /*1770*/  FFMA R35, R5, 1.925963033500011079e-08, R34 ;  /* 0x32a5706005237823 */ /* 0x000fe20000000022 */
[----:B------:R-:W-:-:S04]  /*1780*/  FFMA.SAT R5, R3, R0, 0.5 ;  /* 0x3f00000003057423 */ /* 0x000fc80000002000 */
[-C--:B------:R-:W-:Y:S01]  /*1790*/  FFMA.RM R0, R5, R2.reuse, 12582913 ;  /* 0x4b40000105007423 */ /* 0x080fe20000004002 */
[----:B------:R-:W-:Y:S01]  /*17a0*/  FFMA.RM R2, R37, R2, 12582913 ;  /* 0x4b40000125027423 */ /* 0x000fe20000004002 */
[----:B------:R-:W-:Y:S02]  /*17b0*/  SHF.L.U32 R5, R4, 0x17, RZ ;  /* 0x0000001704057819 */ /* 0x000fe400000006ff */
[----:B------:R-:W-:-:S03]  /*17c0*/  FADD R34, R0, -12583039 ;  /* 0xcb40007f00227421 */ /* 0x000fc60000000000 */
[----:B-1----:R-:W-:Y:S01]  /*17d0*/  FMUL R5, R5, R14 ;  /* 0x0000000e05057220 */ /* 0x002fe20000400000 */
        /* <DEDUP_REMOVED lines=21> */
[----:B------:R-:W-:Y:S01]  /*1930*/  FADD R3, R4, R9 ;  /* 0x0000000904037221 */ /* 0x000fe20000000000 */
[----:B------:R-:W-:-:S03]  /*1940*/  SHF.L.U32 R4, R12, 0x17, RZ ;  /* 0x000000170c047819 */ /* 0x000fc600000006ff */
[----:B------:R-:W-:Y:S02]  /*1950*/  FADD R12, R3, R8 ;  /* 0x00000008030c7221 */ /* 0x000fe40000000000 */
[----:B---3--:R-:W-:Y:S02]  /*1960*/  FMUL R4, R4, R15 ;  /* 0x0000000f04047220 */ /* 0x008fe40000400000 */
[----:B------:R-:W-:-:S04]  /*1970*/  FADD R3, R12, R7 ;  /* 0x000000070c037221 */ /* 0x000fc80000000000 */
[----:B------:R-:W-:Y:S01]  /*1980*/  FADD R12, R3, R6 ;  /* 0x00000006030c7221 */ /* 0x000fe20000000000 */
[----:B-1----:R-:W-:Y:S01]  /*1990*/  FMUL R3, R13, R34 ;  /* 0x000000220d037220 */ /* 0x002fe20000400000 */
        /* <DEDUP_REMOVED lines=18> */
.L_x_23499:
        /* <DEDUP_REMOVED lines=12> */
[----:B01----:R-:W-:Y:S05]  /*1b80*/  CALL.REL.NOINC `($__internal_460_$__cuda_sm3x_div_rn_noftz_f32_slowpath) ;  /* 0x0000002c00787944 */ /* 0x003fea0003c00000 */
[----:B------:R-:W-:-:S07]  /*1b90*/  MOV R12, R11 ;  /* 0x0000000b000c7202 */ /* 0x000fce0000000f00 */
.L_x_23444:
[----:B------:R-:W-:Y:S05]  /*1ba0*/  BSYNC.RECONVERGENT B2 ;  /* 0x0000000000027941 */ /* 0x000fea0003800200 */
.L_x_23443:
        /* <DEDUP_REMOVED lines=12> */
[----:B01----:R-:W-:Y:S05]  /*1c70*/  CALL.REL.NOINC `($__internal_460_$__cuda_sm3x_div_rn_noftz_f32_slowpath) ;  /* 0x0000002c003c7944 */ /* 0x003fea0003c00000 */
[----:B------:R-:W-:-:S07]  /*1c80*/  MOV R13, R11 ;  /* 0x0000000b000d7202 */ /* 0x000fce0000000f00 */
.L_x_23446:
[----:B------:R-:W-:Y:S05]  /*1c90*/  BSYNC.RECONVERGENT B2 ;  /* 0x0000000000027941 */ /* 0x000fea0003800200 */
.L_x_23445:
        /* <DEDUP_REMOVED lines=14> */
.L_x_23448:
[----:B------:R-:W-:Y:S05]  /*1d80*/  BSYNC.RECONVERGENT B2 ;  /* 0x0000000000027941 */ /* 0x000fea0003800200 */
.L_x_23447:
        /* <DEDUP_REMOVED lines=14> */
.L_x_23450:
[----:B------:R-:W-:Y:S05]  /*1e70*/  BSYNC.RECONVERGENT B2 ;  /* 0x0000000000027941 */ /* 0x000fea0003800200 */
.L_x_23449:
        /* <DEDUP_REMOVED lines=14> */
.L_x_23452:
[----:B------:R-:W-:Y:S05]  /*1f60*/  BSYNC.RECONVERGENT B2 ;  /* 0x0000000000027941 */ /* 0x000fea0003800200 */
.L_x_23451:
        /* <DEDUP_REMOVED lines=14> */
.L_x_23454:
[----:B------:R-:W-:Y:S05]  /*2050*/  BSYNC.RECONVERGENT B2 ;  /* 0x0000000000027941 */ /* 0x000fea0003800200 */
.L_x_23453:
        /* <DEDUP_REMOVED lines=14> */
.L_x_23456:
[----:B------:R-:W-:Y:S05]  /*2140*/  BSYNC.RECONVERGENT B2 ;  /* 0x0000000000027941 */ /* 0x000fea0003800200 */
.L_x_23455:
        /* <DEDUP_REMOVED lines=14> */
.L_x_23458:
[----:B------:R-:W-:Y:S05]  /*2230*/  BSYNC.RECONVERGENT B2 ;  /* 0x0000000000027941 */ /* 0x000fea0003800200 */
.L_x_23457:
        /* <DEDUP_REMOVED lines=14> */
.L_x_23460:
[----:B------:R-:W-:Y:S05]  /*2320*/  BSYNC.RECONVERGENT B2 ;  /* 0x0000000000027941 */ /* 0x000fea0003800200 */
.L_x_23459:
        /* <DEDUP_REMOVED lines=14> */
.L_x_23462:
[----:B------:R-:W-:Y:S05]  /*2410*/  BSYNC.RECONVERGENT B2 ;  /* 0x0000000000027941 */ /* 0x000fea0003800200 */
.L_x_23461:
        /* <DEDUP_REMOVED lines=14> */
.L_x_23464:
[----:B------:R-:W-:Y:S05]  /*2500*/  BSYNC.RECONVERGENT B2 ;  /* 0x0000000000027941 */ /* 0x000fea0003800200 */
.L_x_23463:
        /* <DEDUP_REMOVED lines=14> */
.L_x_23466:
[----:B------:R-:W-:Y:S05]  /*25f0*/  BSYNC.RECONVERGENT B2 ;  /* 0x0000000000027941 */ /* 0x000fea0003800200 */
.L_x_23465:
        /* <DEDUP_REMOVED lines=14> */
.L_x_23468:
[----:B------:R-:W-:Y:S05]  /*26e0*/  BSYNC.RECONVERGENT B2 ;  /* 0x0000000000027941 */ /* 0x000fea0003800200 */
.L_x_23467:
        /* <DEDUP_REMOVED lines=14> */
.L_x_23470:
[----:B------:R-:W-:Y:S05]  /*27d0*/  BSYNC.RECONVERGENT B2 ;  /* 0x0000000000027941 */ /* 0x000fea0003800200 */
.L_x_23469:
        /* <DEDUP_REMOVED lines=14> */
.L_x_23472:
[----:B------:R-:W-:Y:S05]  /*28c0*/  BSYNC.RECONVERGENT B2 ;  /* 0x0000000000027941 */ /* 0x000fea0003800200 */
.L_x_23471:
        /* <DEDUP_REMOVED lines=12> */
[----:B0-----:R-:W-:Y:S05]  /*2990*/  CALL.REL.NOINC `($__internal_460_$__cuda_sm3x_div_rn_noftz_f32_slowpath) ;  /* 0x0000001c00f47944 */ /* 0x001fea0003c00000 */
[----:B------:R-:W-:-:S07]  /*29a0*/  MOV R37, R11 ;  /* 0x0000000b00257202 */ /* 0x000fce0000000f00 */
.L_x_23474:
[----:B------:R-:W-:Y:S05]  /*29b0*/  BSYNC.RECONVERGENT B2 ;  /* 0x0000000000027941 */ /* 0x000fea0003800200 */
.L_x_23473:
        /* <DEDUP_REMOVED lines=12> */
[----:B0-----:R-:W-:Y:S05]  /*2a80*/  CALL.REL.NOINC `($__internal_460_$__cuda_sm3x_div_rn_noftz_f32_slowpath) ;  /* 0x0000001c00b87944 */ /* 0x001fea0003c00000 */
[----:B------:R-:W-:-:S07]  /*2a90*/  MOV R8, R11 ;  /* 0x0000000b00087202 */ /* 0x000fce0000000f00 */
.L_x_23476:
[----:B------:R-:W-:Y:S05]  /*2aa0*/  BSYNC.RECONVERGENT B2 ;  /* 0x0000000000027941 */ /* 0x000fea0003800200 */
.L_x_23475:
        /* <DEDUP_REMOVED lines=14> */
.L_x_23478:
[----:B------:R-:W-:Y:S05]  /*2b90*/  BSYNC.RECONVERGENT B2 ;  /* 0x0000000000027941 */ /* 0x000fea0003800200 */
.L_x_23477:
        /* <DEDUP_REMOVED lines=14> */
.L_x_23480:
[----:B------:R-:W-:Y:S05]  /*2c80*/  BSYNC.RECONVERGENT B2 ;  /* 0x0000000000027941 */ /* 0x000fea0003800200 */
.L_x_23479:
        /* <DEDUP_REMOVED lines=14> */
.L_x_23482:
[----:B------:R-:W-:Y:S05]  /*2d70*/  BSYNC.RECONVERGENT B2 ;  /* 0x0000000000027941 */ /* 0x000fea0003800200 */
.L_x_23481:
        /* <DEDUP_REMOVED lines=14> */
.L_x_23484:
[----:B------:R-:W-:Y:S05]  /*2e60*/  BSYNC.RECONVERGENT B2 ;  /* 0x0000000000027941 */ /* 0x000fea0003800200 */
.L_x_23483:
        /* <DEDUP_REMOVED lines=14> */
.L_x_23486:
[----:B------:R-:W-:Y:S05]  /*2f50*/  BSYNC.RECONVERGENT B2 ;  /* 0x0000000000027941 */ /* 0x000fea0003800200 */
.L_x_23485:
        /* <DEDUP_REMOVED lines=27> */
[----:B------:R-:W-:Y:S02]  /*3110*/  SHF.L.U32 R14, R0, 0x2, RZ ;  /* 0x00000002000e7819 */ /* 0x000fe400000006ff */
[----:B------:R-:W-:Y:S02]  /*3120*/  IADD3.X R15, PT, PT, RZ, R15, RZ, P0, !PT ;  /* 0x0000000fff0f7210 */ /* 0x000fe400007fe4ff */
[----:B------:R-:W-:Y:S02]  /*3130*/  LOP3.LUT R14, R14, 0xfffffff8, RZ, 0xc0, !PT ;  /* 0xfffffff80e0e7812 */ /* 0x000fe400078ec0ff */
[----:B------:R-:W-:Y:S02]  /*3140*/  SHF.L.U64.HI R0, R0, 0x2, R15 ;  /* 0x0000000200007819 */ /* 0x000fe4000001020f */
[----:B------:R-:W-:-:S04]  /*3150*/  IADD3 R14, P0, PT, R14, UR40, RZ ;  /* 0x000000280e0e7c10 */ /* 0x000fc8000ff1e0ff */
[----:B------:R-:W-:Y:S02]  /*3160*/  IADD3.X R15, PT, PT, R0, UR41, RZ, P0, !PT ;  /* 0x00000029000f7c10 */ /* 0x000fe400087fe4ff */
[----:B-1----:R-:W-:-:S03]  /*3170*/  IADD3 R11, P0, PT, R2, 0x80, RZ ;  /* 0x00000080020b7810 */ /* 0x002fc60007f1e0ff */
[----:B------:R1:W-:Y:S01]  /*3180*/  STG.E.64 desc[UR4][R14.64], R34 ;  /* 0x000000220e007986 */ /* 0x0003e2000c101b04 */
[----:B------:R-:W-:-:S04]  /*3190*/  IADD3.X R12, PT, PT, RZ, R3, RZ, P0, !PT ;  /* 0x00000003ff0c7210 */ /* 0x000fc800007fe4ff */
[----:B------:R-:W-:-:S04]  /*31a0*/  LEA.HI R11, P0, R12, R11, RZ, 0x1 ;  /* 0x0000000b0c0b7211 */ /* 0x000fc800078108ff */
[C---:B------:R-:W-:Y:S02]  /*31b0*/  SHF.L.U32 R10, R11.reuse, 0x2, RZ ;  /* 0x000000020b0a7819 */ /* 0x040fe400000006ff */
[----:B------:R-:W-:Y:S02]  /*31c0*/  IADD3.X R12, PT, PT, RZ, R12, RZ, P0, !PT ;  /* 0x0000000cff0c7210 */ /* 0x000fe400007fe4ff */
[----:B------:R-:W-:Y:S02]  /*31d0*/  IADD3 R0, P0, PT, R2, 0xc0, RZ ;  /* 0x000000c002007810 */ /* 0x000fe40007f1e0ff */
[----:B------:R-:W-:Y:S02]  /*31e0*/  LOP3.LUT R10, R10, 0xfffffff8, RZ, 0xc0, !PT ;  /* 0xfffffff80a0a7812 */ /* 0x000fe400078ec0ff */
[----:B------:R-:W-:Y:S02]  /*31f0*/  IADD3.X R13, PT, PT, RZ, R3, RZ, P0, !PT ;  /* 0x00000003ff0d7210 */ /* 0x000fe400007fe4ff */
[----:B------:R-:W-:-:S02]  /*3200*/  SHF.L.U64.HI R11, R11, 0x2, R12 ;  /* 0x000000020b0b7819 */ /* 0x000fc4000001020c */
[----:B------:R-:W-:Y:S02]  /*3210*/  IADD3 R10, P0, PT, R10, UR40, RZ ;  /* 0x000000280a0a7c10 */ /* 0x000fe4000ff1e0ff */
[----:B------:R-:W-:Y:S02]  /*3220*/  LEA.HI R0, P1, R13, R0, RZ, 0x1 ;  /* 0x000000000d007211 */ /* 0x000fe400078308ff */
[----:B------:R-:W-:Y:S02]  /*3230*/  IADD3.X R11, PT, PT, R11, UR41, RZ, P0, !PT ;  /* 0x000000290b0b7c10 */ /* 0x000fe400087fe4ff */
[C---:B------:R-:W-:Y:S02]  /*3240*/  IADD3 R12, P0, PT, R2.reuse, 0x100, RZ ;  /* 0x00000100020c7810 */ /* 0x040fe40007f1e0ff */
[----:B------:R-:W-:Y:S01]  /*3250*/  IADD3.X R13, PT, PT, RZ, R13, RZ, P1, !PT ;  /* 0x0000000dff0d7210 */ /* 0x000fe20000ffe4ff */
[----:B------:R2:W-:Y:S01]  /*3260*/  STG.E.64 desc[UR4][R10.64], R24 ;  /* 0x000000180a007986 */ /* 0x0005e2000c101b04 */
[----:B-1----:R-:W-:-:S02]  /*3270*/  IADD3 R14, P1, PT, R2, 0x140, RZ ;  /* 0x00000140020e7810 */ /* 0x002fc40007f3e0ff */
[-C--:B------:R-:W-:Y:S02]  /*3280*/  IADD3.X R15, PT, PT, RZ, R3.reuse, RZ, P0, !PT ;  /* 0x00000003ff0f7210 */ /* 0x080fe400007fe4ff */
[C---:B------:R-:W-:Y:S02]  /*3290*/  SHF.L.U64.HI R26, R0.reuse, 0x2, R13 ;  /* 0x00000002001a7819 */ /* 0x040fe4000001020d */
[----:B------:R-:W-:Y:S02]  /*32a0*/  IADD3.X R13, PT, PT, RZ, R3, RZ, P1, !PT ;  /* 0x00000003ff0d7210 */ /* 0x000fe40000ffe4ff */
[----:B------:R-:W-:Y:S02]  /*32b0*/  LEA.HI R12, P1, R15, R12, RZ, 0x1 ;  /* 0x0000000c0f0c7211 */ /* 0x000fe400078308ff */
[----:B------:R-:W-:Y:S02]  /*32c0*/  SHF.L.U32 R0, R0, 0x2, RZ ;  /* 0x0000000200007819 */ /* 0x000fe400000006ff */
[----:B------:R-:W-:-:S02]  /*32d0*/  LEA.HI R14, P2, R13, R14, RZ, 0x1 ;  /* 0x0000000e0d0e7211 */ /* 0x000fc400078508ff */
[----:B------:R-:W-:Y:S02]  /*32e0*/  IADD3.X R15, PT, PT, RZ, R15, RZ, P1, !PT ;  /* 0x0000000fff0f7210 */ /* 0x000fe40000ffe4ff */
[----:B------:R-:W-:Y:S02]  /*32f0*/  LOP3.LUT R0, R0, 0xfffffff8, RZ, 0xc0, !PT ;  /* 0xfffffff800007812 */ /* 0x000fe400078ec0ff */
[----:B------:R-:W-:Y:S02]  /*3300*/  IADD3.X R13, PT, PT, RZ, R13, RZ, P2, !PT ;  /* 0x0000000dff0d7210 */ /* 0x000fe400017fe4ff */
[C---:B------:R-:W-:Y:S02]  /*3310*/  SHF.L.U64.HI R15, R12.reuse, 0x2, R15 ;  /* 0x000000020c0f7819 */ /* 0x040fe4000001020f */
[----:B------:R-:W-:Y:S02]  /*3320*/  SHF.L.U32 R12, R12, 0x2, RZ ;  /* 0x000000020c0c7819 */ /* 0x000fe400000006ff */
[----:B--2---:R-:W-:-:S02]  /*3330*/  IADD3 R10, P0, PT, R0, UR40, RZ ;  /* 0x00000028000a7c10 */ /* 0x004fc4000ff1e0ff */
[C---:B------:R-:W-:Y:S02]  /*3340*/  SHF.L.U64.HI R0, R14.reuse, 0x2, R13 ;  /* 0x000000020e007819 */ /* 0x040fe4000001020d */
[----:B------:R-:W-:Y:S02]  /*3350*/  SHF.L.U32 R14, R14, 0x2, RZ ;  /* 0x000000020e0e7819 */ /* 0x000fe400000006ff */
[----:B------:R-:W-:Y:S02]  /*3360*/  LOP3.LUT R12, R12, 0xfffffff8, RZ, 0xc0, !PT ;  /* 0xfffffff80c0c7812 */ /* 0x000fe400078ec0ff */
[----:B------:R-:W-:Y:S02]  /*3370*/  IADD3.X R11, PT, PT, R26, UR41, RZ, P0, !PT ;  /* 0x000000291a0b7c10 */ /* 0x000fe400087fe4ff */
[----:B------:R-:W-:Y:S02]  /*3380*/  LOP3.LUT R14, R14, 0xfffffff8, RZ, 0xc0, !PT ;  /* 0xfffffff80e0e7812 */ /* 0x000fe400078ec0ff */
[----:B------:R-:W-:Y:S01]  /*3390*/  IADD3 R12, P0, PT, R12, UR40, RZ ;  /* 0x000000280c0c7c10 */ /* 0x000fe2000ff1e0ff */
[----:B------:R1:W-:Y:S01]  /*33a0*/  STG.E.64 desc[UR4][R10.64], R22 ;  /* 0x000000160a007986 */ /* 0x0003e2000c101b04 */
[----:B------:R-:W-:-:S02]  /*33b0*/  IADD3 R26, P2, PT, R2, 0x180, RZ ;  /* 0x00000180021a7810 */ /* 0x000fc40007f5e0ff */
[----:B------:R-:W-:Y:S02]  /*33c0*/  IADD3 R14, P1, PT, R14, UR40, RZ ;  /* 0x000000280e0e7c10 */ /* 0x000fe4000ff3e0ff */
[----:B------:R-:W-:Y:S02]  /*33d0*/  IADD3.X R13, PT, PT, R15, UR41, RZ, P0, !PT ;  /* 0x000000290f0d7c10 */ /* 0x000fe400087fe4ff */
[----:B------:R-:W-:Y:S02]  /*33e0*/  IADD3 R24, P0, PT, R2, 0x200, RZ ;  /* 0x0000020002187810 */ /* 0x000fe40007f1e0ff */
[----:B------:R-:W-:Y:S01]  /*33f0*/  IADD3.X R27, PT, PT, RZ, R3, RZ, P2, !PT ;  /* 0x00000003ff1b7210 */ /* 0x000fe200017fe4ff */
[----:B------:R2:W-:Y:S01]  /*3400*/  STG.E.64 desc[UR4][R12.64], R20 ;  /* 0x000000140c007986 */ /* 0x0005e2000c101b04 */
[----:B------:R-:W-:Y:S02]  /*3410*/  IADD3.X R15, PT, PT, R0, UR41, RZ, P1, !PT ;  /* 0x00000029000f7c10 */ /* 0x000fe40008ffe4ff */
[----:B------:R-:W-:-:S02]  /*3420*/  IADD3 R25, P3, PT, R2, 0x1c0, RZ ;  /* 0x000001c002197810 */ /* 0x000fc40007f7e0ff */
[C---:B------:R-:W-:Y:S01]  /*3430*/  IADD3 R0, P1, PT, R2.reuse, 0x240, RZ ;  /* 0x0000024002007810 */ /* 0x040fe20007f3e0ff */
[----:B------:R3:W-:Y:S01]  /*3440*/  STG.E.64 desc[UR6][R14.64], R18 ;  /* 0x000000120e007986 */ /* 0x0007e2000c101b06 */
[----:B------:R-:W-:Y:S02]  /*3450*/  IADD3 R2, P4, PT, R2, 0x280, RZ ;  /* 0x0000028002027810 */ /* 0x000fe40007f9e0ff */
[-C--:B-1----:R-:W-:Y:S02]  /*3460*/  IADD3.X R23, PT, PT, RZ, R3.reuse, RZ, P0, !PT ;  /* 0x00000003ff177210 */ /* 0x082fe400007fe4ff */
[-C--:B------:R-:W-:Y:S02]  /*3470*/  IADD3.X R22, PT, PT, RZ, R3.reuse, RZ, P3, !PT ;  /* 0x00000003ff167210 */ /* 0x080fe40001ffe4ff */
[----:B------:R-:W-:Y:S02]  /*3480*/  IADD3.X R11, PT, PT, RZ, R3, RZ, P1, !PT ;  /* 0x00000003ff0b7210 */ /* 0x000fe40000ffe4ff */
[----:B--2---:R-:W-:-:S02]  /*3490*/  LEA.HI R13, P0, R27, R26, RZ, 0x1 ;  /* 0x0000001a1b0d7211 */ /* 0x004fc400078108ff */
[----:B------:R-:W-:Y:S02]  /*34a0*/  IADD3.X R3, PT, PT, RZ, R3, RZ, P4, !PT ;  /* 0x00000003ff037210 */ /* 0x000fe400027fe4ff */
[----:B------:R-:W-:Y:S02]  /*34b0*/  IADD3.X R20, PT, PT, RZ, R27, RZ, P0, !PT ;  /* 0x0000001bff147210 */ /* 0x000fe400007fe4ff */
[----:B------:R-:W-:Y:S02]  /*34c0*/  LEA.HI R12, P2, R23, R24, RZ, 0x1 ;  /* 0x00000018170c7211 */ /* 0x000fe400078508ff */
[----:B---3--:R-:W-:Y:S02]  /*34d0*/  LEA.HI R18, P3, R3, R2, RZ, 0x1 ;  /* 0x0000000203127211 */ /* 0x008fe400078708ff */
[C---:B------:R-:W-:Y:S02]  /*34e0*/  SHF.L.U64.HI R20, R13.reuse, 0x2, R20 ;  /* 0x000000020d147819 */ /* 0x040fe40000010214 */
[----:B------:R-:W-:-:S02]  /*34f0*/  SHF.L.U32 R2, R13, 0x2, RZ ;  /* 0x000000020d027819 */ /* 0x000fc400000006ff */
[----:B------:R-:W-:Y:S02]  /*3500*/  IADD3.X R13, PT, PT, RZ, R23, RZ, P2, !PT ;  /* 0x00000017ff0d7210 */ /* 0x000fe400017fe4ff */
[----:B------:R-:W-:Y:S02]  /*3510*/  LEA.HI R14, P0, R11, R0, RZ, 0x1 ;  /* 0x000000000b0e7211 */ /* 0x000fe400078108ff */
[----:B------:R-:W-:Y:S02]  /*3520*/  SHF.L.U64.HI R13, R12, 0x2, R13 ;  /* 0x000000020c0d7819 */ /* 0x000fe4000001020d */
[----:B------:R-:W-:Y:S02]  /*3530*/  LOP3.LUT R2, R2, 0xfffffff8, RZ, 0xc0, !PT ;  /* 0xfffffff802027812 */ /* 0x000fe400078ec0ff */
[----:B------:R-:W-:Y:S02]  /*3540*/  SHF.L.U32 R12, R12, 0x2, RZ ;  /* 0x000000020c0c7819 */ /* 0x000fe400000006ff */
[----:B------:R-:W-:-:S02]  /*3550*/  IADD3.X R15, PT, PT, RZ, R11, RZ, P0, !PT ;  /* 0x0000000bff0f7210 */ /* 0x000fc400007fe4ff */
[----:B------:R-:W-:Y:S02]  /*3560*/  IADD3.X R3, PT, PT, RZ, R3, RZ, P3, !PT ;  /* 0x00000003ff037210 */ /* 0x000fe40001ffe4ff */
[----:B------:R-:W-:Y:S02]  /*3570*/  IADD3 R2, P0, PT, R2, UR40, RZ ;  /* 0x0000002802027c10 */ /* 0x000fe4000ff1e0ff */
[----:B------:R-:W-:Y:S02]  /*3580*/  LOP3.LUT R12, R12, 0xfffffff8, RZ, 0xc0, !PT ;  /* 0xfffffff80c0c7812 */ /* 0x000fe400078ec0ff */
[----:B------:R-:W-:Y:S02]  /*3590*/  LEA.HI R10, P1, R22, R25, RZ, 0x1 ;  /* 0x00000019160a7211 */ /* 0x000fe400078308ff */
[----:B------:R-:W-:Y:S02]  /*35a0*/  SHF.L.U64.HI R0, R18, 0x2, R3 ;  /* 0x0000000212007819 */ /* 0x000fe40000010203 */
[----:B------:R-:W-:-:S02]  /*35b0*/  IADD3.X R3, PT, PT, R20, UR41, RZ, P0, !PT ;  /* 0x0000002914037c10 */ /* 0x000fc400087fe4ff */
[----:B------:R-:W-:Y:S02]  /*35c0*/  IADD3 R12, P0, PT, R12, UR40, RZ ;  /* 0x000000280c0c7c10 */ /* 0x000fe4000ff1e0ff */
[----:B------:R-:W-:Y:S01]  /*35d0*/  IADD3.X R19, PT, PT, RZ, R22, RZ, P1, !PT ;  /* 0x00000016ff137210 */ /* 0x000fe20000ffe4ff */
[----:B------:R1:W-:Y:S01]  /*35e0*/  STG.E.64 desc[UR4][R2.64], R16 ;  /* 0x0000001002007986 */ /* 0x0003e2000c101b04 */
[----:B------:R-:W-:Y:S02]  /*35f0*/  IADD3.X R13, PT, PT, R13, UR41, RZ, P0, !PT ;  /* 0x000000290d0d7c10 */ /* 0x000fe400087fe4ff */
[C---:B------:R-:W-:Y:S02]  /*3600*/  SHF.L.U64.HI R19, R10.reuse, 0x2, R19 ;  /* 0x000000020a137819 */ /* 0x040fe40000010213 */
[----:B------:R-:W-:Y:S02]  /*3610*/  IADD3 R32, P0, PT, R33, R32, RZ ;  /* 0x0000002021207210 */ /* 0x000fe40007f1e0ff */
[----:B------:R-:W-:-:S02]  /*3620*/  SHF.L.U32 R10, R10, 0x2, RZ ;  /* 0x000000020a0a7819 */ /* 0x000fc400000006ff */
[C---:B------:R-:W-:Y:S02]  /*3630*/  SHF.L.U64.HI R15, R14.reuse, 0x2, R15 ;  /* 0x000000020e0f7819 */ /* 0x040fe4000001020f */
[----:B------:R-:W-:Y:S02]  /*3640*/  SHF.L.U32 R14, R14, 0x2, RZ ;  /* 0x000000020e0e7819 */ /* 0x000fe400000006ff */
[----:B------:R-:W-:Y:S02]  /*3650*/  SHF.L.U32 R18, R18, 0x2, RZ ;  /* 0x0000000212127819 */ /* 0x000fe400000006ff */
[----:B------:R-:W-:Y:S02]  /*3660*/  LEA.HI.X.SX32 R31, R33, R31, 0x1, P0 ;  /* 0x0000001f211f7211 */ /* 0x000fe400000f0eff */
[----:B------:R-:W-:Y:S02]  /*3670*/  LOP3.LUT R10, R10, 0xfffffff8, RZ, 0xc0, !PT ;  /* 0xfffffff80a0a7812 */ /* 0x000fe400078ec0ff */
[----:B------:R-:W-:-:S02]  /*3680*/  ISETP.GE.U32.AND P0, PT, R32, UR44, PT ;  /* 0x0000002c20007c0c */ /* 0x000fc4000bf06070 */
[----:B------:R-:W-:Y:S02]  /*3690*/  LOP3.LUT R14, R14, 0xfffffff8, RZ, 0xc0, !PT ;  /* 0xfffffff80e0e7812 */ /* 0x000fe400078ec0ff */
[----:B------:R-:W-:Y:S02]  /*36a0*/  LOP3.LUT R18, R18, 0xfffffff8, RZ, 0xc0, !PT ;  /* 0xfffffff812127812 */ /* 0x000fe400078ec0ff */
[----:B------:R-:W-:Y:S02]  /*36b0*/  IADD3 R10, P1, PT, R10, UR40, RZ ;  /* 0x000000280a0a7c10 */ /* 0x000fe4000ff3e0ff */
[----:B------:R-:W-:Y:S02]  /*36c0*/  ISETP.GE.AND.EX P0, PT, R31, UR45, PT, P0 ;  /* 0x0000002d1f007c0c */ /* 0x000fe4000bf06300 */
[----:B------:R-:W-:Y:S02]  /*36d0*/  IADD3 R14, P2, PT, R14, UR40, RZ ;  /* 0x000000280e0e7c10 */ /* 0x000fe4000ff5e0ff */
[----:B------:R-:W-:-:S02]  /*36e0*/  IADD3 R18, P3, PT, R18, UR40, RZ ;  /* 0x0000002812127c10 */ /* 0x000fc4000ff7e0ff */
        /* <DEDUP_REMOVED lines=9> */
.L_x_23442:
[----:B------:R-:W-:Y:S01]  /*3780*/  BSSY B0, `(.L_x_23488) ;  /* 0x0000007000007945 */ /* 0x000fe20003800000 */
[----:B------:R-:W-:Y:S02]  /*3790*/  MOV R12, 0x10 ;  /* 0x00000010000c7802 */ /* 0x000fe40000000f00 */
[----:B------:R-:W-:Y:S02]  /*37a0*/  MOV R11, 0x1f ;  /* 0x0000001f000b7802 */ /* 0x000fe40000000f00 */
[----:B------:R-:W-:-:S07]  /*37b0*/  MOV R15, 0xffffffff ;  /* 0xffffffff000f7802 */ /* 0x000fce0000000f00 */
[----:B0-----:R-:W-:Y:S05]  /*37c0*/  WARPSYNC.COLLECTIVE R15, `(.L_x_23489) ;  /* 0x000000000f087348 */ /* 0x001fea0003c00000 */
[----:B------:R1:W2:Y:S02]  /*37d0*/  SHFL.BFLY P6, R14, R13, R12, R11 ;  /* 0x0c00000c0d0e7389 */ /* 0x0002a400000c000b */
[----:B012---:R-:W-:Y:S05]  /*37e0*/  ENDCOLLECTIVE ;  /* 0x000000000000791b */ /* 0x007fea0003800000 */
.L_x_23489:
[----:B------:R-:W-:Y:S05]  /*37f0*/  BSYNC B0 ;  /* 0x0000000000007941 */ /* 0x000fea0003800000 */
.L_x_23488:
        /* <DEDUP_REMOVED lines=9> */
.L_x_23490:
[----:B------:R-:W-:Y:S01]  /*3890*/  HFMA2 R12, -RZ, RZ, 0, 2.384185791015625e-07 ;  /* 0x00000004ff0c7431 */ /* 0x000fe200000001ff */
[----:B------:R-:W-:-:S04]  /*38a0*/  FMNMX R0, R13, R14, !PT ;  /* 0x0000000e0d007209 */ /* 0x000fc80007800000 */
[----:B------:R-:W-:-:S07]  /*38b0*/  MOV R13, R0 ;  /* 0x00000000000d7202 */ /* 0x000fce0000000f00 */
[----:B------:R-:W-:Y:S05]  /*38c0*/  WARPSYNC.COLLECTIVE R15, `(.L_x_23491) ;  /* 0x000000000f087348 */ /* 0x000fea0003c00000 */
[----:B------:R0:W1:Y:S02]  /*38d0*/  SHFL.BFLY P6, R14, R13, R12, R11 ;  /* 0x0c00000c0d0e7389 */ /* 0x00006400000c000b */
[----:B01----:R-:W-:Y:S05]  /*38e0*/  ENDCOLLECTIVE ;  /* 0x000000000000791b */ /* 0x003fea0003800000 */
.L_x_23491:
[----:B------:R-:W-:Y:S01]  /*38f0*/  HFMA2 R12, -RZ, RZ, 0, 1.1920928955078125e-07 ;  /* 0x00000002ff0c7431 */ /* 0x000fe200000001ff */
[----:B------:R-:W-:-:S04]  /*3900*/  FMNMX R2, R0, R14, !PT ;  /* 0x0000000e00027209 */ /* 0x000fc80007800000 */
[----:B------:R-:W-:-:S07]  /*3910*/  MOV R13, R2 ;  /* 0x00000002000d7202 */ /* 0x000fce0000000f00 */
[----:B------:R-:W-:Y:S05]  /*3920*/  WARPSYNC.COLLECTIVE R15, `(.L_x_23492) ;  /* 0x000000000f087348 */ /* 0x000fea0003c00000 */
[----:B------:R0:W1:Y:S02]  /*3930*/  SHFL.BFLY P6, R14, R13, R12, R11 ;  /* 0x0c00000c0d0e7389 */ /* 0x00006400000c000b */
[----:B01----:R-:W-:Y:S05]  /*3940*/  ENDCOLLECTIVE ;  /* 0x000000000000791b */ /* 0x003fea0003800000 */
.L_x_23492:
[----:B------:R-:W-:Y:S01]  /*3950*/  HFMA2 R12, -RZ, RZ, 0, 5.9604644775390625e-08 ;  /* 0x00000001ff0c7431 */ /* 0x000fe200000001ff */
[----:B------:R-:W-:-:S04]  /*3960*/  FMNMX R3, R2, R14, !PT ;  /* 0x0000000e02037209 */ /* 0x000fc80007800000 */
[----:B------:R-:W-:-:S07]  /*3970*/  MOV R13, R3 ;  /* 0x00000003000d7202 */ /* 0x000fce0000000f00 */
[----:B------:R-:W-:Y:S05]  /*3980*/  WARPSYNC.COLLECTIVE R15, `(.L_x_23493) ;  /* 0x000000000f087348 */ /* 0x000fea0003c00000 */
[----:B------:R0:W1:Y:S02]  /*3990*/  SHFL.BFLY P6, R14, R13, R12, R11 ;  /* 0x0c00000c0d0e7389 */ /* 0x00006400000c000b */
[----:B01----:R-:W-:Y:S05]  /*39a0*/  ENDCOLLECTIVE ;  /* 0x000000000000791b */ /* 0x003fea0003800000 */
.L_x_23493:
        /* <DEDUP_REMOVED lines=227> */
.L_x_23494:
[----:B------:R-:W-:Y:S02]  /*47e0*/  HFMA2 R12, -RZ, RZ, 0, 4.76837158203125e-07 ;  /* 0x00000008ff0c7431 */ /* 0x000fe400000001ff */
[----:B------:R-:W-:-:S05]  /*47f0*/  FADD R34, R13, R14 ;  /* 0x0000000e0d227221 */ /* 0x000fca0000000000 */
[----:B------:R-:W-:-:S07]  /*4800*/  MOV R13, R34 ;  /* 0x00000022000d7202 */ /* 0x000fce0000000f00 */
[----:B------:R-:W-:Y:S05]  /*4810*/  WARPSYNC.COLLECTIVE R15, `(.L_x_23495) ;  /* 0x000000000f087348 */ /* 0x000fea0003c00000 */
[----:B------:R0:W1:Y:S02]  /*4820*/  SHFL.BFLY P6, R14, R13, R12, R11 ;  /* 0x0c00000c0d0e7389 */ /* 0x00006400000c000b */
[----:B01----:R-:W-:Y:S05]  /*4830*/  ENDCOLLECTIVE ;  /* 0x000000000000791b */ /* 0x003fea0003800000 */
.L_x_23495:
[----:B------:R-:W-:Y:S02]  /*4840*/  HFMA2 R12, -RZ, RZ, 0, 2.384185791015625e-07 ;  /* 0x00000004ff0c7431 */ /* 0x000fe400000001ff */
[----:B------:R-:W-:-:S05]  /*4850*/  FADD R35, R34, R14 ;  /* 0x0000000e22237221 */ /* 0x000fca0000000000 */
[----:B------:R-:W-:-:S07]  /*4860*/  MOV R13, R35 ;  /* 0x00000023000d7202 */ /* 0x000fce0000000f00 */
[----:B------:R-:W-:Y:S05]  /*4870*/  WARPSYNC.COLLECTIVE R15, `(.L_x_23496) ;  /* 0x000000000f087348 */ /* 0x000fea0003c00000 */
[----:B------:R0:W1:Y:S02]  /*4880*/  SHFL.BFLY P6, R14, R13, R12, R11 ;  /* 0x0c00000c0d0e7389 */ /* 0x00006400000c000b */
[----:B01----:R-:W-:Y:S05]  /*4890*/  ENDCOLLECTIVE ;  /* 0x000000000000791b */ /* 0x003fea0003800000 */
.L_x_23496:
[----:B------:R-:W-:Y:S02]  /*48a0*/  HFMA2 R12, -RZ, RZ, 0, 1.1920928955078125e-07 ;  /* 0x00000002ff0c7431 */ /* 0x000fe400000001ff */
[----:B------:R-:W-:-:S05]  /*48b0*/  FADD R36, R35, R14 ;  /* 0x0000000e23247221 */ /* 0x000fca0000000000 */
[----:B------:R-:W-:-:S07]  /*48c0*/  MOV R13, R36 ;  /* 0x00000024000d7202 */ /* 0x000fce0000000f00 */
[----:B------:R-:W-:Y:S05]  /*48d0*/  WARPSYNC.COLLECTIVE R15, `(.L_x_23497) ;  /* 0x000000000f087348 */ /* 0x000fea0003c00000 */
[----:B------:R0:W1:Y:S02]  /*48e0*/  SHFL.BFLY P6, R14, R13, R12, R11 ;  /* 0x0c00000c0d0e7389 */ /* 0x00006400000c000b */
[----:B01----:R-:W-:Y:S05]  /*48f0*/  ENDCOLLECTIVE ;  /* 0x000000000000791b */ /* 0x003fea0003800000 */
.L_x_23497:
[----:B------:R-:W-:Y:S02]  /*4900*/  HFMA2 R12, -RZ, RZ, 0, 5.9604644775390625e-08 ;  /* 0x00000001ff0c7431 */ /* 0x000fe400000001ff */
[----:B------:R-:W-:-:S05]  /*4910*/  FADD R37, R36, R14 ;  /* 0x0000000e24257221 */ /* 0x000fca0000000000 */
[----:B------:R-:W-:-:S07]  /*4920*/  MOV R13, R37 ;  /* 0x00000025000d7202 */ /* 0x000fce0000000f00 */
[----:B------:R-:W-:Y:S05]  /*4930*/  WARPSYNC.COLLECTIVE R15, `(.L_x_23498) ;  /* 0x000000000f087348 */ /* 0x000fea0003c00000 */
[----:B------:R0:W1:Y:S02]  /*4940*/  SHFL.BFLY P6, R14, R13, R12, R11 ;  /* 0x0c00000c0d0e7389 */ /* 0x00006400000c000b */
[----:B01----:R-:W-:Y:S05]  /*4950*/  ENDCOLLECTIVE ;  /* 0x000000000000791b */ /* 0x003fea0003800000 */
.L_x_23498:
[----:B------:R-:W-:Y:S05]  /*4960*/  BRA `(.L_x_23499) ;  /* 0xffffffd000547947 */ /* 0x000fea000383ffff */
        .weak           $__internal_460_$__cuda_sm3x_div_rn_noftz_f32_slowpath
        .type           $__internal_460_$__cuda_sm3x_div_rn_noftz_f32_slowpath,@function
        .size           $__internal_460_$__cuda_sm3x_div_rn_noftz_f32_slowpath,(.L_x_25912 - $__internal_460_$__cuda_sm3x_div_rn_noftz_f32_slowpath)
$__internal_460_$__cuda_sm3x_div_rn_noftz_f32_slowpath:
        /* <DEDUP_REMOVED lines=34> */
.L_x_23501:
        /* <DEDUP_REMOVED lines=51> */
.L_x_23508:
[----:B------:R-:W-:-:S04]  /*4ec0*/  LOP3.LUT R11, R11, 0x80000000, RZ, 0xc0, !PT ;  /* 0x800000000b0b7812 */ /* 0x000fc800078ec0ff */
[----:B------:R-:W-:Y:S01]  /*4ed0*/  LOP3.LUT R11, R11, 0x7f800000, RZ, 0xfc, !PT ;  /* 0x7f8000000b0b7812 */ /* 0x000fe200078efcff */
[----:B------:R-:W-:Y:S06]  /*4ee0*/  BRA `(.L_x_23509) ;  /* 0x0000000000047947 */ /* 0x000fec0003800000 */
.L_x_23507:
[----:B------:R-:W-:-:S07]  /*4ef0*/  LEA R11, R42, R11, 0x17 ;  /* 0x0000000b2a0b7211 */ /* 0x000fce00078eb8ff */
.L_x_23509:
[----:B------:R-:W-:Y:S05]  /*4f00*/  BSYNC.RECONVERGENT B1 ;  /* 0x0000000000017941 */ /* 0x000fea0003800200 */
.L_x_23506:
[----:B------:R-:W-:Y:S05]  /*4f10*/  BRA `(.L_x_23510) ;  /* 0x0000000000207947 */ /* 0x000fea0003800000 */
.L_x_23505:
[----:B------:R-:W-:-:S04]  /*4f20*/  LOP3.LUT R11, R14, 0x80000000, R27, 0x48, !PT ;  /* 0x800000000e0b7812 */ /* 0x000fc800078e481b */
[----:B------:R-:W-:Y:S01]  /*4f30*/  LOP3.LUT R11, R11, 0x7f800000, RZ, 0xfc, !PT ;  /* 0x7f8000000b0b7812 */ /* 0x000fe200078efcff */
[----:B------:R-:W-:Y:S06]  /*4f40*/  BRA `(.L_x_23510) ;  /* 0x0000000000147947 */ /* 0x000fec0003800000 */
.L_x_23504:
[----:B------:R-:W-:Y:S01]  /*4f50*/  LOP3.LUT R11, R14, 0x80000000, R27, 0x48, !PT ;  /* 0x800000000e0b7812 */ /* 0x000fe200078e481b */
[----:B------:R-:W-:Y:S06]  /*4f60*/  BRA `(.L_x_23510) ;  /* 0x00000000000c7947 */ /* 0x000fec0003800000 */
.L_x_23503:
[----:B------:R-:W0:Y:S01]  /*4f70*/  MUFU.RSQ R11, -QNAN ;  /* 0xffc00000000b7908 */ /* 0x000e220000001400 */
[----:B------:R-:W-:Y:S05]  /*4f80*/  BRA `(.L_x_23510) ;  /* 0x0000000000047947 */ /* 0x000fea0003800000 */
.L_x_23502:
[----:B------:R-:W-:-:S07]  /*4f90*/  FADD.FTZ R11, R27, R14 ;  /* 0x0000000e1b0b7221 */ /* 0x000fce0000010000 */
.L_x_23510:
[----:B------:R-:W-:Y:S05]  /*4fa0*/  BSYNC.RECONVERGENT B0 ;  /* 0x0000000000007941 */ /* 0x000fea0003800200 */
.L_x_23500:
[----:B------:R-:W-:Y:S01]  /*4fb0*/  HFMA2 R15, -RZ, RZ, 0, 0 ;  /* 0x00000000ff0f7431 */ /* 0x000fe200000001ff */
[----:B------:R-:W-:-:S04]  /*4fc0*/  MOV R14, R38 ;  /* 0x00000026000e7202 */ /* 0x000fc80000000f00 */
[----:B0-----:R-:W-:Y:S05]  /*4fd0*/  RET.REL.NODEC R14 `(_Z15SoftmaxWarpImplI10DirectLoadIffE11DirectStoreIffEfLi2ELi22ELi32ELi1ELb0EL9Algorithm0EEvT_T0_ll) ;  /* 0xffffffb00e087950 */ /* 0x001fea0003c3ffff */
.L_x_23511:
        /* <DEDUP_REMOVED lines=10> */
.L_x_25912:


//--------------------- .text._Z15SoftmaxWarpImplI10DirectLoadIffE11DirectStoreIffEfLi2ELi20ELi32ELi1ELb1EL9Algorithm0EEvT_T0_ll --------------------------
	.section	.text._Z15SoftmaxWarpImplI10DirectLoadIffE11DirectStoreIffEfLi2ELi20ELi32ELi1ELb1EL9Algorithm0EEvT_T0_ll,"ax",@progbits
	.align	128
        .global         _Z15SoftmaxWarpImplI10DirectLoadIffE11DirectStoreIffEfLi2ELi20ELi32ELi1ELb1EL9Algorithm0EEvT_T0_ll
        .type           _Z15SoftmaxWarpImplI10DirectLoadIffE11DirectStoreIffEfLi2ELi20ELi32ELi1ELb1EL9Algorithm0EEvT_T0_ll,@function
        .size           _Z15SoftmaxWarpImplI10DirectLoadIffE11DirectStoreIffEfLi2ELi20ELi32ELi1ELb1EL9Algorithm0EEvT_T0_ll,(.L_x_25913 - _Z15SoftmaxWarpImplI10DirectLoadIffE11DirectStoreIffEfLi2ELi20ELi32ELi1ELb1EL9Algorithm0EEvT_T0_ll)
        .other          _Z15SoftmaxWarpImplI10DirectLoadIffE11DirectStoreIffEfLi2ELi20ELi32ELi1ELb1EL9Algorithm0EEvT_T0_ll,@"STO_CUDA_ENTRY STV_DEFAULT"
_Z15SoftmaxWarpImplI10DirectLoadIffE11DirectStoreIffEfLi2ELi20ELi32ELi1ELb1EL9Algorithm0EEvT_T0_ll:
.text._Z15SoftmaxWarpImplI10DirectLoadIffE11DirectStoreIffEfLi2ELi20ELi32ELi1ELb1EL9Algorithm0EEvT_T0_ll:
        /* <DEDUP_REMOVED lines=24> */
.L_x_23512:
        /* <DEDUP_REMOVED lines=12> */
[----:B---3--:R-:W-:Y:S02]  /*0240*/  IMAD R29, R29, UR4, RZ ;  /* 0x000000041d1d7c24 */ /* 0x008fe4000f8e02ff */
[----:B-1----:R-:W-:-:S05]  /*0250*/  IMAD.SHL.U32 R48, R48, 0x2, RZ ;  /* 0x0000000230307824 */ /* 0x002fca00078e00ff */
        /* <DEDUP_REMOVED lines=9> */
.L_x_23574:
[----:B-1----:R-:W1:Y:S01]  /*02f0*/  LDC.64 R14, c[0x0][0x388] ;  /* 0x0000e200ff0e7b82 */ /* 0x002e620000000a00 */
[----:B------:R-:W-:Y:S02]  /*0300*/  ISETP.GE.U32.AND P0, PT, R48, UR40, PT ;  /* 0x0000002830007c0c */ /* 0x000fe4000bf06070 */
[----:B------:R-:W-:Y:S02]  /*0310*/  MOV R51, 0xff800000 ;  /* 0xff80000000337802 */ /* 0x000fe40000000f00 */
[----:B------:R-:W-:Y:S02]  /*0320*/  ISETP.GE.AND.EX P3, PT, RZ, UR41, PT, P0 ;  /* 0x00000029ff007c0c */ /* 0x000fe4000bf66300 */
[----:B------:R-:W-:Y:S01]  /*0330*/  ISETP.GE.U32.AND P0, PT, R44, UR40, PT ;  /* 0x000000282c007c0c */ /* 0x000fe2000bf06070 */
[----:B--23--:R-:W2:Y:S01]  /*0340*/  LDC.64 R10, c[0x0][0x388] ;  /* 0x0000e200ff0a7b82 */ /* 0x00cea20000000a00 */
[----:B------:R-:W-:Y:S02]  /*0350*/  P2R R33, PR, RZ, 0x8 ;  /* 0x00000008ff217803 */ /* 0x000fe40000000000 */
[----:B------:R-:W-:-:S02]  /*0360*/  ISETP.GE.AND.EX P5, PT, RZ, UR41, PT, P0 ;  /* 0x00000029ff007c0c */ /* 0x000fc4000bfa6300 */
[----:B------:R-:W-:Y:S02]  /*0370*/  ISETP.GE.U32.AND P0, PT, R42, UR40, PT ;  /* 0x000000282a007c0c */ /* 0x000fe4000bf06070 */
[----:B------:R-:W-:Y:S01]  /*0380*/  P2R R12, PR, RZ, 0x20 ;  /* 0x00000020ff0c7803 */ /* 0x000fe20000000000 */
[----:B------:R-:W3:Y:S01]  /*0390*/  LDC.64 R4, c[0x0][0x388] ;  /* 0x0000e200ff047b82 */ /* 0x000ee20000000a00 */
[----:B------:R-:W-:Y:S01]  /*03a0*/  ISETP.GE.AND.EX P4, PT, RZ, UR41, PT, P0 ;  /* 0x00000029ff007c0c */ /* 0x000fe2000bf86300 */
[----:B------:R-:W-:Y:S01]  /*03b0*/  @!P3 IMAD.MOV.U32 R49, RZ, RZ, RZ ;  /* 0x000000ffff31b224 */ /* 0x000fe200078e00ff */
[----:B------:R-:W-:Y:S02]  /*03c0*/  ISETP.GE.U32.AND P0, PT, R40, UR40, PT ;  /* 0x0000002828007c0c */ /* 0x000fe4000bf06070 */
[----:B------:R-:W-:Y:S02]  /*03d0*/  MOV R50, 0xff800000 ;  /* 0xff80000000327802 */ /* 0x000fe40000000f00 */
[----:B------:R-:W-:Y:S01]  /*03e0*/  ISETP.GE.AND.EX P0, PT, RZ, UR41, PT, P0 ;  /* 0x00000029ff007c0c */ /* 0x000fe2000bf06300 */
[-C--:B-1----:R-:W-:Y:S01]  /*03f0*/  @!P3 IMAD R0, R31, R14.reuse, RZ ;  /* 0x0000000e1f00b224 */ /* 0x082fe200078e02ff */
[----:B------:R-:W1:Y:S01]  /*0400*/  LDC.64 R6, c[0x0][0x380] ;  /* 0x0000e000ff067b82 */ /* 0x000e620000000a00 */
[----:B----4-:R-:W-:Y:S01]  /*0410*/  @!P3 IMAD.WIDE.U32 R2, R46, R14, R48 ;  /* 0x0000000e2e02b225 */ /* 0x010fe200078e0030 */
[----:B------:R-:W-:-:S02]  /*0420*/  @!P5 MOV R45, RZ ;  /* 0x000000ff002dd202 */ /* 0x000fc40000000f00 */
[----:B------:R-:W-:Y:S01]  /*0430*/  P2R R14, PR, RZ, 0x10 ;  /* 0x00000010ff0e7803 */ /* 0x000fe20000000000 */
[C---:B------:R-:W-:Y:S01]  /*0440*/  @!P3 IMAD R15, R46.reuse, R15, R0 ;  /* 0x0000000f2e0fb224 */ /* 0x040fe200078e0200 */
[----:B------:R-:W-:Y:S02]  /*0450*/  @!P4 MOV R43, RZ ;  /* 0x000000ff002bc202 */ /* 0x000fe40000000f00 */
[----:B------:R-:W4:Y:S02]  /*0460*/  LDC.64 R8, c[0x0][0x380] ;  /* 0x0000e000ff087b82 */ /* 0x000f240000000a00 */
[----:B------:R-:W-:Y:S01]  /*0470*/  @!P3 IADD3 R15, PT, PT, R3, R15, RZ ;  /* 0x0000000f030fb210 */ /* 0x000fe20007ffe0ff */
[----:B--2---:R-:W-:Y:S01]  /*0480*/  @!P5 IMAD R3, R31, R10, RZ ;  /* 0x0000000a1f03d224 */ /* 0x004fe200078e02ff */
[----:B------:R-:W-:Y:S02]  /*0490*/  @!P0 MOV R41, RZ ;  /* 0x000000ff00298202 */ /* 0x000fe40000000f00 */
[----:B------:R-:W-:Y:S01]  /*04a0*/  @!P3 LEA.HI R0, P1, R15, R2, RZ, 0x1 ;  /* 0x000000020f00b211 */ /* 0x000fe200078308ff */
[C---:B------:R-:W-:Y:S01]  /*04b0*/  @!P5 IMAD R17, R46.reuse, R11, R3 ;  /* 0x0000000b2e11d224 */ /* 0x040fe200078e0203 */
[----:B------:R-:W2:Y:S01]  /*04c0*/  LDC.64 R24, c[0x0][0x380] ;  /* 0x0000e000ff187b82 */ /* 0x000ea20000000a00 */
[----:B------:R-:W-:Y:S01]  /*04d0*/  @!P5 IMAD.WIDE.U32 R10, R46, R10, R44 ;  /* 0x0000000a2e0ad225 */ /* 0x000fe200078e002c */
[----:B------:R-:W-:-:S02]  /*04e0*/  @!P3 IADD3.X R15, PT, PT, RZ, R15, RZ, P1, !PT ;  /* 0x0000000fff0fb210 */ /* 0x000fc40000ffe4ff */
[C---:B------:R-:W-:Y:S02]  /*04f0*/  @!P3 SHF.L.U32 R13, R0.reuse, 0x2, RZ ;  /* 0x00000002000db819 */ /* 0x040fe400000006ff */
[----:B------:R-:W-:Y:S02]  /*0500*/  @!P3 SHF.L.U64.HI R0, R0, 0x2, R15 ;  /* 0x000000020000b819 */ /* 0x000fe4000001020f */
[----:B------:R-:W5:Y:S01]  /*0510*/  LDC.64 R2, c[0x0][0x388] ;  /* 0x0000e200ff027b82 */ /* 0x000f620000000a00 */
[----:B------:R-:W-:Y:S01]  /*0520*/  @!P5 IADD3 R15, PT, PT, R17, R11, RZ ;  /* 0x0000000b110fd210 */ /* 0x000fe20007ffe0ff */
[----:B---3--:R-:W-:Y:S01]  /*0530*/  @!P4 IMAD R11, R31, R4, RZ ;  /* 0x000000041f0bc224 */ /* 0x008fe200078e02ff */
[----:B------:R-:W-:Y:S02]  /*0540*/  @!P3 LOP3.LUT R13, R13, 0xfffffff8, RZ, 0xc0, !PT ;  /* 0xfffffff80d0db812 */ /* 0x000fe400078ec0ff */
[----:B------:R-:W-:Y:S01]  /*0550*/  @!P5 LEA.HI R20, P2, R15, R10, RZ, 0x1 ;  /* 0x0000000a0f14d211 */ /* 0x000fe200078508ff */
[C---:B------:R-:W-:Y:S01]  /*0560*/  @!P4 IMAD R19, R46.reuse, R5, R11 ;  /* 0x000000052e13c224 */ /* 0x040fe200078e020b */
[----:B-1----:R-:W-:Y:S01]  /*0570*/  @!P3 IADD3 R6, P1, PT, R13, R6, RZ ;  /* 0x000000060d06b210 */ /* 0x002fe20007f3e0ff */
[----:B------:R-:W1:Y:S01]  /*0580*/  LDC.64 R16, c[0x0][0x380] ;  /* 0x0000e000ff107b82 */ /* 0x000e620000000a00 */
[----:B------:R-:W-:Y:S01]  /*0590*/  @!P5 IADD3.X R15, PT, PT, RZ, R15, RZ, P2, !PT ;  /* 0x0000000fff0fd210 */ /* 0x000fe200017fe4ff */
[----:B------:R-:W-:Y:S01]  /*05a0*/  @!P4 IMAD.WIDE.U32 R10, R46, R4, R42 ;  /* 0x000000042e0ac225 */ /* 0x000fe200078e002a */
[----:B------:R-:W-:-:S02]  /*05b0*/  @!P5 SHF.L.U32 R13, R20, 0x2, RZ ;  /* 0x00000002140dd819 */ /* 0x000fc400000006ff */
[----:B------:R-:W-:Y:S01]  /*05c0*/  @!P5 SHF.L.U64.HI R20, R20, 0x2, R15 ;  /* 0x000000021414d819 */ /* 0x000fe2000001020f */
[----:B------:R-:W-:Y:S01]  /*05d0*/  @!P4 IMAD.IADD R15, R19, 0x1, R11 ;  /* 0x00000001130fc824 */ /* 0x000fe200078e020b */
[----:B------:R-:W-:Y:S01]  /*05e0*/  @!P3 IADD3.X R7, PT, PT, R0, R7, RZ, P1, !PT ;  /* 0x000000070007b210 */ /* 0x000fe20000ffe4ff */
[----:B------:R-:W3:Y:S01]  /*05f0*/  LDC.64 R4, c[0x0][0x388] ;  /* 0x0000e200ff047b82 */ /* 0x000ee20000000a00 */
[----:B------:R-:W-:Y:S02]  /*0600*/  @!P5 LOP3.LUT R13, R13, 0xfffffff8, RZ, 0xc0, !PT ;  /* 0xfffffff80d0dd812 */ /* 0x000fe400078ec0ff */
[----:B------:R-:W-:Y:S02]  /*0610*/  ISETP.GE.U32.AND P1, PT, R38, UR40, PT ;  /* 0x0000002826007c0c */ /* 0x000fe4000bf26070 */
[----:B------:R-:W-:Y:S02]  /*0620*/  @!P4 LEA.HI R0, P3, R15, R10, RZ, 0x1 ;  /* 0x0000000a0f00c211 */ /* 0x000fe400078708ff */
[----:B----4-:R-:W-:Y:S01]  /*0630*/  @!P5 IADD3 R8, P2, PT, R13, R8, RZ ;  /* 0x000000080d08d210 */ /* 0x010fe20007f5e0ff */
[-C--:B-----5:R-:W-:Y:S01]  /*0640*/  @!P0 IMAD R11, R31, R2.reuse, RZ ;  /* 0x000000021f0b8224 */ /* 0x0a0fe200078e02ff */
[----:B------:R-:W-:Y:S01]  /*0650*/  ISETP.GE.AND.EX P1, PT, RZ, UR41, PT, P1 ;  /* 0x00000029ff007c0c */ /* 0x000fe2000bf26310 */
[----:B------:R-:W4:Y:S01]  /*0660*/  LDC.64 R18, c[0x0][0x380] ;  /* 0x0000e000ff127b82 */ /* 0x000f220000000a00 */
[----:B------:R-:W-:Y:S01]  /*0670*/  @!P4 SHF.L.U32 R13, R0, 0x2, RZ ;  /* 0x00000002000dc819 */ /* 0x000fe200000006ff */
[C---:B------:R-:W-:Y:S01]  /*0680*/  @!P0 IMAD R21, R46.reuse, R3, R11 ;  /* 0x000000032e158224 */ /* 0x040fe200078e020b */
[----:B------:R-:W-:Y:S01]  /*0690*/  @!P4 IADD3.X R15, PT, PT, RZ, R15, RZ, P3, !PT ;  /* 0x0000000fff0fc210 */ /* 0x000fe20001ffe4ff */
[----:B------:R-:W-:Y:S01]  /*06a0*/  @!P0 IMAD.WIDE.U32 R10, R46, R2, R40 ;  /* 0x000000022e0a8225 */ /* 0x000fe200078e0028 */
[----:B------:R-:W-:-:S02]  /*06b0*/  @!P4 LOP3.LUT R13, R13, 0xfffffff8, RZ, 0xc0, !PT ;  /* 0xfffffff80d0dc812 */ /* 0x000fc400078ec0ff */
[----:B------:R-:W-:Y:S01]  /*06c0*/  @!P4 SHF.L.U64.HI R0, R0, 0x2, R15 ;  /* 0x000000020000c819 */ /* 0x000fe2000001020f */
[----:B------:R-:W5:Y:S01]  /*06d0*/  LDC.64 R2, c[0x0][0x388] ;  /* 0x0000e200ff027b82 */ /* 0x000f620000000a00 */
[----:B-1----:R-:W-:Y:S02]  /*06e0*/  @!P4 IADD3 R16, P3, PT, R13, R16, RZ ;  /* 0x000000100d10c210 */ /* 0x002fe40007f7e0ff */
[----:B------:R-:W-:Y:S02]  /*06f0*/  @!P0 IADD3 R13, PT, PT, R21, R11, RZ ;  /* 0x0000000b150d8210 */ /* 0x000fe40007ffe0ff */
[----:B------:R-:W-:Y:S01]  /*0700*/  @!P4 IADD3.X R17, PT, PT, R0, R17, RZ, P3, !PT ;  /* 0x000000110011c210 */ /* 0x000fe20001ffe4ff */
[----:B---3--:R-:W-:Y:S01]  /*0710*/  @!P1 IMAD R11, R31, R4, RZ ;  /* 0x000000041f0b9224 */ /* 0x008fe200078e02ff */
[----:B------:R-:W-:Y:S01]  /*0720*/  @!P0 LEA.HI R0, P3, R13, R10, RZ, 0x1 ;  /* 0x0000000a0d008211 */ /* 0x000fe200078708ff */
[----:B------:R-:W1:Y:S01]  /*0730*/  LDC.64 R54, c[0x0][0x380] ;  /* 0x0000e000ff367b82 */ /* 0x000e620000000a00 */
[----:B------:R-:W-:Y:S01]  /*0740*/  @!P5 IADD3.X R9, PT, PT, R20, R9, RZ, P2, !PT ;  /* 0x000000091409d210 */ /* 0x000fe200017fe4ff */
[----:B------:R-:W-:Y:S01]  /*0750*/  @!P1 IMAD R15, R46, R5, R11 ;  /* 0x000000052e0f9224 */ /* 0x000fe200078e020b */
[----:B------:R-:W-:-:S02]  /*0760*/  ISETP.GE.U32.AND P2, PT, R36, UR40, PT ;  /* 0x0000002824007c0c */ /* 0x000fc4000bf46070 */
[----:B------:R-:W-:Y:S02]  /*0770*/  @!P1 MOV R39, RZ ;  /* 0x000000ff00279202 */ /* 0x000fe40000000f00 */
[----:B------:R-:W-:Y:S02]  /*0780*/  @!P0 SHF.L.U32 R11, R0, 0x2, RZ ;  /* 0x00000002000b8819 */ /* 0x000fe400000006ff */
[----:B------:R-:W-:Y:S01]  /*0790*/  ISETP.GE.AND.EX P2, PT, RZ, UR41, PT, P2 ;  /* 0x00000029ff007c0c */ /* 0x000fe2000bf46320 */
[----:B------:R-:W-:Y:S01]  /*07a0*/  @!P1 IMAD.WIDE.U32 R4, R46, R4, R38 ;  /* 0x000000042e049225 */ /* 0x000fe200078e0026 */
[----:B------:R-:W-:Y:S02]  /*07b0*/  @!P0 IADD3.X R13, PT, PT, RZ, R13, RZ, P3, !PT ;  /* 0x0000000dff0d8210 */ /* 0x000fe40001ffe4ff */
[----:B------:R-:W-:Y:S02]  /*07c0*/  @!P0 LOP3.LUT R11, R11, 0xfffffff8, RZ, 0xc0, !PT ;  /* 0xfffffff80b0b8812 */ /* 0x000fe400078ec0ff */
[----:B------:R-:W-:Y:S01]  /*07d0*/  @!P0 SHF.L.U64.HI R0, R0, 0x2, R13 ;  /* 0x0000000200008819 */ /* 0x000fe2000001020d */
[----:B------:R-:W-:Y:S01]  /*07e0*/  @!P1 IMAD.IADD R13, R15, 0x1, R5 ;  /* 0x000000010f0d9824 */ /* 0x000fe200078e0205 */
[----:B----4-:R-:W-:-:S04]  /*07f0*/  @!P0 IADD3 R18, P3, PT, R11, R18, RZ ;  /* 0x000000120b128210 */ /* 0x010fc80007f7e0ff */
[----:B------:R-:W-:Y:S01]  /*0800*/  @!P0 IADD3.X R19, PT, PT, R0, R19, RZ, P3, !PT ;  /* 0x0000001300138210 */ /* 0x000fe20001ffe4ff */
[----:B-----5:R-:W-:Y:S01]  /*0810*/  @!P2 IMAD R10, R31, R2, RZ ;  /* 0x000000021f0aa224 */ /* 0x020fe200078e02ff */
[----:B------:R-:W-:Y:S02]  /*0820*/  @!P1 LEA.HI R4, P3, R13, R4, RZ, 0x1 ;  /* 0x000000040d049211 */ /* 0x000fe400078708ff */
[----:B------:R-:W-:Y:S01]  /*0830*/  @!P2 MOV R37, RZ ;  /* 0x000000ff0025a202 */ /* 0x000fe20000000f00 */
[----:B------:R-:W-:Y:S01]  /*0840*/  @!P2 IMAD R15, R46, R3, R10 ;  /* 0x000000032e0fa224 */ /* 0x000fe200078e020a */
[----:B------:R-:W-:Y:S02]  /*0850*/  @!P1 SHF.L.U32 R11, R4, 0x2, RZ ;  /* 0x00000002040b9819 */ /* 0x000fe400000006ff */
[----:B------:R-:W-:Y:S01]  /*0860*/  @!P1 IADD3.X R13, PT, PT, RZ, R13, RZ, P3, !PT ;  /* 0x0000000dff0d9210 */ /* 0x000fe20001ffe4ff */
[----:B------:R-:W-:Y:S01]  /*0870*/  @!P2 IMAD.WIDE.U32 R2, R46, R2, R36 ;  /* 0x000000022e02a225 */ /* 0x000fe200078e0024 */
[----:B------:R-:W-:-:S02]  /*0880*/  @!P1 LOP3.LUT R11, R11, 0xfffffff8, RZ, 0xc0, !PT ;  /* 0xfffffff80b0b9812 */ /* 0x000fc400078ec0ff */
[----:B------:R-:W-:Y:S02]  /*0890*/  @!P1 SHF.L.U64.HI R4, R4, 0x2, R13 ;  /* 0x0000000204049819 */ /* 0x000fe4000001020d */
[----:B--2---:R-:W-:Y:S02]  /*08a0*/  @!P1 IADD3 R24, P3, PT, R11, R24, RZ ;  /* 0x000000180b189210 */ /* 0x004fe40007f7e0ff */
[----:B------:R-:W-:Y:S02]  /*08b0*/  @!P2 IADD3 R11, PT, PT, R15, R3, RZ ;  /* 0x000000030f0ba210 */ /* 0x000fe40007ffe0ff */
[----:B------:R-:W-:Y:S02]  /*08c0*/  @!P1 IADD3.X R25, PT, PT, R4, R25, RZ, P3, !PT ;  /* 0x0000001904199210 */ /* 0x000fe40001ffe4ff */
[----:B------:R-:W-:Y:S02]  /*08d0*/  @!P2 LEA.HI R2, P3, R11, R2, RZ, 0x1 ;  /* 0x000000020b02a211 */ /* 0x000fe400078708ff */
[----:B------:R-:W-:-:S02]  /*08e0*/  P2R R0, PR, RZ, 0x1 ;  /* 0x00000001ff007803 */ /* 0x000fc40000000000 */
[----:B------:R-:W-:Y:S02]  /*08f0*/  @!P2 SHF.L.U32 R3, R2, 0x2, RZ ;  /* 0x000000020203a819 */ /* 0x000fe400000006ff */
[----:B------:R-:W-:Y:S02]  /*0900*/  @!P2 IADD3.X R11, PT, PT, RZ, R11, RZ, P3, !PT ;  /* 0x0000000bff0ba210 */ /* 0x000fe40001ffe4ff */
[----:B------:R-:W-:Y:S02]  /*0910*/  @!P2 LOP3.LUT R3, R3, 0xfffffff8, RZ, 0xc0, !PT ;  /* 0xfffffff80303a812 */ /* 0x000fe400078ec0ff */
[----:B------:R-:W-:Y:S02]  /*0920*/  ISETP.NE.AND P0, PT, R14, RZ, PT ;  /* 0x000000ff0e00720c */ /* 0x000fe40003f05270 */
[----:B------:R-:W2:Y:S01]  /*0930*/  LDC.64 R14, c[0x0][0x388] ;  /* 0x0000e200ff0e7b82 */ /* 0x000ea20000000a00 */
[----:B------:R-:W-:Y:S02]  /*0940*/  @!P2 SHF.L.U64.HI R2, R2, 0x2, R11 ;  /* 0x000000020202a819 */ /* 0x000fe4000001020b */
[----:B-1----:R-:W-:-:S02]  /*0950*/  @!P2 IADD3 R54, P3, PT, R3, R54, RZ ;  /* 0x000000360336a210 */ /* 0x002fc40007f7e0ff */
[----:B------:R-:W-:Y:S02]  /*0960*/  P2R R5, PR, RZ, 0x1 ;  /* 0x00000001ff057803 */ /* 0x000fe40000000000 */
[----:B------:R-:W-:Y:S01]  /*0970*/  @!P2 IADD3.X R55, PT, PT, R2, R55, RZ, P3, !PT ;  /* 0x000000370237a210 */ /* 0x000fe20001ffe4ff */
[----:B------:R-:W1:Y:S01]  /*0980*/  LDC.64 R10, c[0x0][0x380] ;  /* 0x0000e000ff0a7b82 */ /* 0x000e620000000a00 */
[----:B------:R-:W-:Y:S02]  /*0990*/  ISETP.GE.U32.AND P3, PT, R34, UR40, PT ;  /* 0x0000002822007c0c */ /* 0x000fe4000bf66070 */
[----:B------:R-:W-:Y:S02]  /*09a0*/  ISETP.NE.AND P0, PT, R12, RZ, PT ;  /* 0x000000ff0c00720c */ /* 0x000fe40003f05270 */
[----:B------:R-:W-:Y:S02]  /*09b0*/  ISETP.GE.AND.EX P3, PT, RZ, UR41, PT, P3 ;  /* 0x00000029ff007c0c */ /* 0x000fe4000bf66330 */
[----:B------:R-:W-:-:S02]  /*09c0*/  P2R R12, PR, RZ, 0x1 ;  /* 0x00000001ff0c7803 */ /* 0x000fc40000000000 */
[----:B------:R-:W-:Y:S02]  /*09d0*/  P2R R4, PR, RZ, 0x2 ;  /* 0x00000002ff047803 */ /* 0x000fe40000000000 */
[----:B------:R-:W-:-:S07]  /*09e0*/  ISETP.NE.AND P1, PT, R33, RZ, PT ;  /* 0x000000ff2100720c */ /* 0x000fce0003f25270 */
[-C--:B--2---:R-:W-:Y:S02]  /*09f0*/  @!P3 IMAD R2, R31, R14.reuse, RZ ;  /* 0x0000000e1f02b224 */ /* 0x084fe400078e02ff */
[----:B------:R-:W-:Y:S02]  /*0a00*/  @!P3 IMAD.MOV.U32 R35, RZ, RZ, RZ ;  /* 0x000000ffff23b224 */ /* 0x000fe400078e00ff */
[C---:B------:R-:W-:Y:S02]  /*0a10*/  @!P3 IMAD R15, R46.reuse, R15, R2 ;  /* 0x0000000f2e0fb224 */ /* 0x040fe400078e0202 */
[----:B------:R-:W-:Y:S01]  /*0a20*/  @!P3 IMAD.WIDE.U32 R2, R46, R14, R34 ;  /* 0x0000000e2e02b225 */ /* 0x000fe200078e0022 */
[----:B------:R-:W-:Y:S02]  /*0a30*/  @!P1 R2UR UR4, R26 ;  /* 0x000000001a0492ca */ /* 0x000fe400000e0000 */
[----:B------:R-:W-:Y:S02]  /*0a40*/  @!P1 R2UR UR5, R27 ;  /* 0x000000001b0592ca */ /* 0x000fe400000e0000 */
[----:B------:R-:W-:-:S04]  /*0a50*/  @!P3 IADD3 R3, PT, PT, R15, R3, RZ ;  /* 0x000000030f03b210 */ /* 0x000fc80007ffe0ff */
[----:B------:R-:W-:-:S04]  /*0a60*/  @!P3 LEA.HI R2, P4, R3, R2, RZ, 0x1 ;  /* 0x000000020302b211 */ /* 0x000fc800078908ff */
[C---:B------:R-:W-:Y:S02]  /*0a70*/  @!P3 SHF.L.U32 R57, R2.reuse, 0x2, RZ ;  /* 0x000000020239b819 */ /* 0x040fe400000006ff */
[----:B------:R-:W-:Y:S01]  /*0a80*/  @!P3 IADD3.X R3, PT, PT, RZ, R3, RZ, P4, !PT ;  /* 0x00000003ff03b210 */ /* 0x000fe200027fe4ff */
[----:B------:R-:W2:Y:S01]  /*0a90*/  @!P1 LDG.E.64 R50, desc[UR4][R6.64] ;  /* 0x0000000406329981 */ /* 0x000ea2000c1e1b00 */
        /* <DEDUP_REMOVED lines=53> */
[----:B-1----:R-:W-:Y:S02]  /*0df0*/  @!P6 IADD3 R10, P0, PT, R3, R10, RZ ;  /* 0x0000000a030ae210 */ /* 0x002fe40007f1e0ff */
[----:B------:R-:W-:Y:S02]  /*0e00*/  MOV R3, 0xff800000 ;  /* 0xff80000000037802 */ /* 0x000fe40000000f00 */
[----:B------:R-:W-:Y:S02]  /*0e10*/  @!P6 IADD3.X R11, PT, PT, R2, R11, RZ, P0, !PT ;  /* 0x0000000b020be210 */ /* 0x000fe400007fe4ff */
[----:B------:R-:W-:-:S02]  /*0e20*/  ISETP.NE.AND P0, PT, R12, RZ, PT ;  /* 0x000000ff0c00720c */ /* 0x000fc40003f05270 */
[----:B------:R-:W-:-:S11]  /*0e30*/  MOV R2, 0xff800000 ;  /* 0xff80000000027802 */ /* 0x000fd60000000f00 */
[----:B------:R-:W-:Y:S02]  /*0e40*/  @!P0 R2UR UR6, R26 ;  /* 0x000000001a0682ca */ /* 0x000fe400000e0000 */
[----:B------:R-:W-:-:S13]  /*0e50*/  @!P0 R2UR UR7, R27 ;  /* 0x000000001b0782ca */ /* 0x000fda00000e0000 */
[----:B------:R-:W3:Y:S01]  /*0e60*/  @!P0 LDG.E.64 R2, desc[UR6][R8.64] ;  /* 0x0000000608028981 */ /* 0x000ee2000c1e1b00 */
[----:B------:R-:W-:Y:S02]  /*0e70*/  MOV R13, 0xff800000 ;  /* 0xff800000000d7802 */ /* 0x000fe40000000f00 */
[----:B--2---:R-:W-:Y:S02]  /*0e80*/  @!P1 FMNMX3 R13, R50, -INF , R51, !PT ;  /* 0xff800000320d9876 */ /* 0x004fe40007800033 */
[----:B------:R-:W-:Y:S02]  /*0e90*/  ISETP.NE.AND P1, PT, R4, RZ, PT ;  /* 0x000000ff0400720c */ /* 0x000fe40003f25270 */
[----:B------:R-:W-:Y:S02]  /*0ea0*/  MOV R4, 0xff800000 ;  /* 0xff80000000047802 */ /* 0x000fe40000000f00 */
[----:B---3--:R-:W-:Y:S02]  /*0eb0*/  @!P0 FMNMX3 R13, R13, R2, R3, !PT ;  /* 0x000000020d0d8276 */ /* 0x008fe40007800003 */
[----:B------:R-:W-:-:S02]  /*0ec0*/  ISETP.NE.AND P0, PT, R5, RZ, PT ;  /* 0x000000ff0500720c */ /* 0x000fc40003f05270 */
[----:B------:R-:W-:-:S11]  /*0ed0*/  MOV R5, 0xff800000 ;  /* 0xff80000000057802 */ /* 0x000fd60000000f00 */
[----:B------:R-:W-:Y:S02]  /*0ee0*/  @!P0 R2UR UR4, R26 ;  /* 0x000000001a0482ca */ /* 0x000fe400000e0000 */
[----:B------:R-:W-:-:S13]  /*0ef0*/  @!P0 R2UR UR5, R27 ;  /* 0x000000001b0582ca */ /* 0x000fda00000e0000 */
[----:B------:R1:W2:Y:S01]  /*0f00*/  @!P0 LDG.E.64 R4, desc[UR4][R16.64] ;  /* 0x0000000410048981 */ /* 0x0002a2000c1e1b00 */
[----:B------:R-:W-:Y:S01]  /*0f10*/  IMAD.MOV.U32 R7, RZ, RZ, -0x800000 ;  /* 0xff800000ff077424 */ /* 0x000fe200078e00ff */
[----:B------:R-:W-:Y:S02]  /*0f20*/  MOV R6, 0xff800000 ;  /* 0xff80000000067802 */ /* 0x000fe40000000f00 */
[----:B------:R-:W-:Y:S02]  /*0f30*/  @!P2 R2UR UR6, R26 ;  /* 0x000000001a06a2ca */ /* 0x000fe400000e0000 */
[----:B------:R-:W-:Y:S02]  /*0f40*/  @!P2 R2UR UR7, R27 ;  /* 0x000000001b07a2ca */ /* 0x000fe400000e0000 */
[----:B------:R-:W-:Y:S02]  /*0f50*/  MOV R9, 0xff800000 ;  /* 0xff80000000097802 */ /* 0x000fe40000000f00 */
[----:B------:R-:W-:-:S02]  /*0f60*/  MOV R8, 0xff800000 ;  /* 0xff80000000087802 */ /* 0x000fc40000000f00 */
[----:B------:R-:W-:Y:S02]  /*0f70*/  @!P3 R2UR UR8, R26 ;  /* 0x000000001a08b2ca */ /* 0x000fe400000e0000 */
[----:B------:R-:W-:Y:S02]  /*0f80*/  @!P3 R2UR UR9, R27 ;  /* 0x000000001b09b2ca */ /* 0x000fe400000e0000 */
[----:B-1----:R-:W-:Y:S02]  /*0f90*/  MOV R17, 0xff800000 ;  /* 0xff80000000117802 */ /* 0x002fe40000000f00 */
[----:B------:R-:W-:Y:S02]  /*0fa0*/  MOV R16, 0xff800000 ;  /* 0xff80000000107802 */ /* 0x000fe40000000f00 */
[----:B------:R-:W-:-:S04]  /*0fb0*/  MOV R21, 0xff800000 ;  /* 0xff80000000157802 */ /* 0x000fc80000000f00 */
[----:B------:R-:W3:Y:S01]  /*0fc0*/  @!P2 LDG.E.64 R16, desc[UR6][R54.64] ;  /* 0x000000063610a981 */ /* 0x000ee2000c1e1b00 */
[----:B------:R-:W-:Y:S02]  /*0fd0*/  @!P5 R2UR UR6, R26 ;  /* 0x000000001a06d2ca */ /* 0x000fe400000e0000 */
[----:B------:R-:W-:Y:S02]  /*0fe0*/  @!P5 R2UR UR7, R27 ;  /* 0x000000001b07d2ca */ /* 0x000fe400000e0000 */
[----:B------:R-:W-:Y:S01]  /*0ff0*/  MOV R20, 0xff800000 ;  /* 0xff80000000147802 */ /* 0x000fe20000000f00 */
[----:B------:R-:W-:Y:S01]  /*1000*/  IMAD.MOV.U32 R23, RZ, RZ, -0x800000 ;  /* 0xff800000ff177424 */ /* 0x000fe200078e00ff */
[----:B------:R-:W-:-:S09]  /*1010*/  MOV R22, 0xff800000 ;  /* 0xff80000000167802 */ /* 0x000fd20000000f00 */
[----:B------:R-:W4:Y:S01]  /*1020*/  @!P5 LDG.E.64 R22, desc[UR6][R52.64] ;  /* 0x000000063416d981 */ /* 0x000f22000c1e1b00 */
[----:B--2---:R-:W-:Y:S02]  /*1030*/  @!P0 FMNMX3 R13, R13, R4, R5, !PT ;  /* 0x000000040d0d8276 */ /* 0x004fe40007800005 */
[----:B------:R-:W-:-:S13]  /*1040*/  ISETP.NE.AND P0, PT, R0, RZ, PT ;  /* 0x000000ff0000720c */ /* 0x000fda0003f05270 */
[----:B------:R-:W-:Y:S02]  /*1050*/  @!P0 R2UR UR4, R26 ;  /* 0x000000001a0482ca */ /* 0x000fe400000e0000 */
[----:B------:R-:W-:-:S13]  /*1060*/  @!P0 R2UR UR5, R27 ;  /* 0x000000001b0582ca */ /* 0x000fda00000e0000 */
[----:B------:R1:W2:Y:S01]  /*1070*/  @!P0 LDG.E.64 R6, desc[UR4][R18.64] ;  /* 0x0000000412068981 */ /* 0x0002a2000c1e1b00 */
[----:B------:R-:W-:Y:S02]  /*1080*/  @!P1 R2UR UR4, R26 ;  /* 0x000000001a0492ca */ /* 0x000fe400000e0000 */
[----:B------:R-:W-:Y:S02]  /*1090*/  @!P1 R2UR UR5, R27 ;  /* 0x000000001b0592ca */ /* 0x000fe400000e0000 */
[----:B-1----:R-:W-:Y:S02]  /*10a0*/  MOV R19, 0xff800000 ;  /* 0xff80000000137802 */ /* 0x002fe40000000f00 */
[----:B------:R-:W-:-:S09]  /*10b0*/  MOV R18, 0xff800000 ;  /* 0xff80000000127802 */ /* 0x000fd20000000f00 */
[----:B------:R1:W5:Y:S01]  /*10c0*/  @!P1 LDG.E.64 R8, desc[UR4][R24.64] ;  /* 0x0000000418089981 */ /* 0x000362000c1e1b00 */
[C---:B------:R-:W-:Y:S02]  /*10d0*/  @!P4 R2UR UR4, R26.reuse ;  /* 0x000000001a04c2ca */ /* 0x040fe400000e0000 */
[C---:B------:R-:W-:Y:S01]  /*10e0*/  @!P4 R2UR UR5, R27.reuse ;  /* 0x000000001b05c2ca */ /* 0x040fe200000e0000 */
[----:B------:R-:W4:Y:S01]  /*10f0*/  @!P3 LDG.E.64 R18, desc[UR8][R56.64] ;  /* 0x000000083812b981 */ /* 0x000f22000c1e1b00 */
[----:B------:R-:W-:Y:S02]  /*1100*/  @!P6 R2UR UR8, R26 ;  /* 0x000000001a08e2ca */ /* 0x000fe400000e0000 */
[----:B------:R-:W-:Y:S02]  /*1110*/  @!P6 R2UR UR9, R27 ;  /* 0x000000001b09e2ca */ /* 0x000fe400000e0000 */
[----:B-1----:R-:W-:Y:S02]  /*1120*/  MOV R25, 0xff800000 ;  /* 0xff80000000197802 */ /* 0x002fe40000000f00 */
[----:B------:R-:W-:-:S05]  /*1130*/  MOV R24, 0xff800000 ;  /* 0xff80000000187802 */ /* 0x000fca0000000f00 */
[----:B------:R-:W4:Y:S04]  /*1140*/  @!P4 LDG.E.64 R20, desc[UR4][R14.64] ;  /* 0x000000040e14c981 */ /* 0x000f28000c1e1b00 */
[----:B------:R-:W4:Y:S01]  /*1150*/  @!P6 LDG.E.64 R24, desc[UR8][R10.64] ;  /* 0x000000080a18e981 */ /* 0x000f22000c1e1b00 */
[----:B------:R-:W-:Y:S01]  /*1160*/  UMOV UR4, 0xffffffff ;  /* 0xffffffff00047882 */ /* 0x000fe20000000000 */
[----:B--2---:R-:W-:-:S04]  /*1170*/  @!P0 FMNMX3 R13, R13, R6, R7, !PT ;  /* 0x000000060d0d8276 */ /* 0x004fc80007800007 */
[----:B-----5:R-:W-:-:S04]  /*1180*/  @!P1 FMNMX3 R13, R13, R8, R9, !PT ;  /* 0x000000080d0d9276 */ /* 0x020fc80007800009 */
[----:B---3--:R-:W-:-:S04]  /*1190*/  @!P2 FMNMX3 R13, R13, R16, R17, !PT ;  /* 0x000000100d0da276 */ /* 0x008fc80007800011 */
[----:B----4-:R-:W-:-:S04]  /*11a0*/  @!P3 FMNMX3 R13, R13, R18, R19, !PT ;  /* 0x000000120d0db276 */ /* 0x010fc80007800013 */
[----:B------:R-:W-:-:S04]  /*11b0*/  @!P4 FMNMX3 R13, R13, R20, R21, !PT ;  /* 0x000000140d0dc276 */ /* 0x000fc80007800015 */
        /* <DEDUP_REMOVED lines=27> */
[C---:B------:R-:W-:Y:S01]  /*1370*/  FADD R6, R8.reuse, -12583039 ;  /* 0xcb40007f08067421 */ /* 0x040fe20000000000 */
[----:B------:R-:W-:Y:S01]  /*1380*/  FFMA.RM R4, R19, R2, 12582913 ;  /* 0x4b40000113047423 */ /* 0x000fe20000004002 */
[----:B------:R-:W-:Y:S01]  /*1390*/  FFMA.SAT R19, R51, R0, 0.5 ;  /* 0x3f00000033137423 */ /* 0x000fe20000002000 */
[----:B------:R-:W-:Y:S01]  /*13a0*/  SHF.L.U32 R8, R8, 0x17, RZ ;  /* 0x0000001708087819 */ /* 0x000fe200000006ff */
[----:B------:R-:W-:Y:S01]  /*13b0*/  FFMA R6, R55, 1.4426950216293334961, -R6 ;  /* 0x3fb8aa3b37067823 */ /* 0x000fe20000000806 */
[----:B------:R-:W-:Y:S01]  /*13c0*/  FADD R10, R4, -12583039 ;  /* 0xcb40007f040a7421 */ /* 0x000fe20000000000 */
[----:B------:R-:W-:Y:S01]  /*13d0*/  FFMA.RM R12, R19, R2, 12582913 ;  /* 0x4b400001130c7423 */ /* 0x000fe20000004002 */
[----:B------:R-:W-:Y:S01]  /*13e0*/  FFMA.SAT R19, R53, R0, 0.5 ;  /* 0x3f00000035137423 */ /* 0x000fe20000002000 */
[----:B------:R-:W-:Y:S01]  /*13f0*/  FFMA R55, R55, 1.925963033500011079e-08, R6 ;  /* 0x32a5706037377823 */ /* 0x000fe20000000006 */
[----:B------:R-:W-:Y:S01]  /*1400*/  FFMA R10, R57, 1.4426950216293334961, -R10 ;  /* 0x3fb8aa3b390a7823 */ /* 0x000fe2000000080a */
[----:B------:R-:W-:Y:S01]  /*1410*/  FADD R6, R12, -12583039 ;  /* 0xcb40007f0c067421 */ /* 0x000fe20000000000 */
[C---:B------:R-:W-:Y:S01]  /*1420*/  FADD R41, -R11.reuse, R7 ;  /* 0x000000070b297221 */ /* 0x040fe20000000100 */
[C---:B------:R-:W-:Y:S01]  /*1430*/  FADD R37, -R11.reuse, R9 ;  /* 0x000000090b257221 */ /* 0x040fe20000000100 */
[----:B------:R-:W-:Y:S01]  /*1440*/  FADD R39, -R11, R16 ;  /* 0x000000100b277221 */ /* 0x000fe20000000100 */
[----:B------:R-:W1:Y:S01]  /*1450*/  MUFU.EX2 R55, R55 ;  /* 0x0000003700377308 */ /* 0x000e620000000800 */
[----:B------:R-:W-:Y:S01]  /*1460*/  FFMA R14, R51, 1.4426950216293334961, -R6 ;  /* 0x3fb8aa3b330e7823 */ /* 0x000fe20000000806 */
[----:B------:R-:W-:Y:S01]  /*1470*/  FFMA.RM R6, R19, R2, 12582913 ;  /* 0x4b40000113067423 */ /* 0x000fe20000004002 */
[----:B------:R-:W-:Y:S01]  /*1480*/  FFMA.SAT R19, R49, R0, 0.5 ;  /* 0x3f00000031137423 */ /* 0x000fe20000002000 */
[C---:B------:R-:W-:Y:S01]  /*1490*/  FADD R17, -R11.reuse, R17 ;  /* 0x000000110b117221 */ /* 0x040fe20000000100 */
[C---:B------:R-:W-:Y:S01]  /*14a0*/  FADD R35, -R11.reuse, R18 ;  /* 0x000000120b237221 */ /* 0x040fe20000000100 */
[C---:B------:R-:W-:Y:S01]  /*14b0*/  FADD R9, -R11.reuse, R20 ;  /* 0x000000140b097221 */ /* 0x040fe20000000100 */
[C---:B------:R-:W-:Y:S01]  /*14c0*/  FADD R13, -R11.reuse, R21 ;  /* 0x000000150b0d7221 */ /* 0x040fe20000000100 */
[C---:B------:R-:W-:Y:S01]  /*14d0*/  FADD R7, -R11.reuse, R22 ;  /* 0x000000160b077221 */ /* 0x040fe20000000100 */
[C---:B------:R-:W-:Y:S01]  /*14e0*/  FADD R3, -R11.reuse, R23 ;  /* 0x000000170b037221 */ /* 0x040fe20000000100 */
[----:B------:R-:W-:Y:S01]  /*14f0*/  FADD R5, -R11, R24 ;  /* 0x000000180b057221 */ /* 0x000fe20000000100 */
[----:B------:R-:W-:Y:S01]  /*1500*/  FFMA R10, R57, 1.925963033500011079e-08, R10 ;  /* 0x32a57060390a7823 */ /* 0x000fe2000000000a */
[----:B------:R-:W-:Y:S01]  /*1510*/  FADD R11, -R11, R25 ;  /* 0x000000190b0b7221 */ /* 0x000fe20000000100 */
[----:B------:R-:W-:Y:S01]  /*1520*/  FFMA R14, R51, 1.925963033500011079e-08, R14 ;  /* 0x32a57060330e7823 */ /* 0x000fe2000000000e */
[----:B------:R-:W-:Y:S01]  /*1530*/  SHF.L.U32 R24, R4, 0x17, RZ ;  /* 0x0000001704187819 */ /* 0x000fe200000006ff */
[----:B------:R-:W-:Y:S01]  /*1540*/  FADD R16, R6, -12583039 ;  /* 0xcb40007f06107421 */ /* 0x000fe20000000000 */
[----:B------:R-:W-:Y:S01]  /*1550*/  SHF.L.U32 R12, R12, 0x17, RZ ;  /* 0x000000170c0c7819 */ /* 0x000fe200000006ff */
[----:B-1----:R-:W-:Y:S01]  /*1560*/  FMUL R25, R8, R55 ;  /* 0x0000003708197220 */ /* 0x002fe20000400000 */
[----:B------:R-:W-:Y:S01]  /*1570*/  FFMA.RM R8, R19, R2, 12582913 ;  /* 0x4b40000113087423 */ /* 0x000fe20000004002 */
[----:B------:R-:W1:Y:S01]  /*1580*/  MUFU.EX2 R23, R14 ;  /* 0x0000000e00177308 */ /* 0x000e620000000800 */
[----:B------:R-:W-:Y:S01]  /*1590*/  FFMA R16, R53, 1.4426950216293334961, -R16 ;  /* 0x3fb8aa3b35107823 */ /* 0x000fe20000000810 */
[----:B------:R-:W-:Y:S01]  /*15a0*/  FFMA.SAT R21, R45, R0, 0.5 ;  /* 0x3f0000002d157423 */ /* 0x000fe20000002000 */
[----:B------:R-:W-:Y:S01]  /*15b0*/  FADD R18, R8, -12583039 ;  /* 0xcb40007f08127421 */ /* 0x000fe20000000000 */
[----:B------:R-:W-:Y:S01]  /*15c0*/  SHF.L.U32 R22, R6, 0x17, RZ ;  /* 0x0000001706167819 */ /* 0x000fe200000006ff */
[----:B------:R-:W-:Y:S01]  /*15d0*/  FFMA R16, R53, 1.925963033500011079e-08, R16 ;  /* 0x32a5706035107823 */ /* 0x000fe20000000010 */
[----:B------:R-:W-:Y:S01]  /*15e0*/  FFMA.RM R4, R21, R2, 12582913 ;  /* 0x4b40000115047423 */ /* 0x000fe20000004002 */
[----:B------:R-:W-:Y:S01]  /*15f0*/  FFMA R18, R49, 1.4426950216293334961, -R18 ;  /* 0x3fb8aa3b31127823 */ /* 0x000fe20000000812 */
[----:B------:R-:W2:Y:S01]  /*1600*/  MUFU.EX2 R19, R10 ;  /* 0x0000000a00137308 */ /* 0x000ea20000000800 */
[----:B------:R-:W-:-:S02]  /*1610*/  IMAD.SHL.U32 R8, R8, 0x800000, RZ ;  /* 0x0080000008087824 */ /* 0x000fc400078e00ff */
[----:B------:R-:W-:Y:S01]  /*1620*/  FADD R20, R4, -12583039 ;  /* 0xcb40007f04147421 */ /* 0x000fe20000000000 */
[----:B------:R-:W-:-:S03]  /*1630*/  FFMA R18, R49, 1.925963033500011079e-08, R18 ;  /* 0x32a5706031127823 */ /* 0x000fc60000000012 */
[C---:B------:R-:W-:Y:S01]  /*1640*/  FFMA R20, R45.reuse, 1.4426950216293334961, -R20 ;  /* 0x3fb8aa3b2d147823 */ /* 0x040fe20000000814 */
[----:B------:R-:W3:Y:S01]  /*1650*/  MUFU.EX2 R21, R18 ;  /* 0x0000001200157308 */ /* 0x000ee20000000800 */
[----:B-1----:R-:W-:Y:S02]  /*1660*/  FMUL R23, R12, R23 ;  /* 0x000000170c177220 */ /* 0x002fe40000400000 */
[----:B------:R-:W-:Y:S01]  /*1670*/  FFMA R45, R45, 1.925963033500011079e-08, R20 ;  /* 0x32a570602d2d7823 */ /* 0x000fe20000000014 */
[----:B------:R-:W-:-:S05]  /*1680*/  SHF.L.U32 R20, R4, 0x17, RZ ;  /* 0x0000001704147819 */ /* 0x000fca00000006ff */
[----:B------:R-:W1:Y:S01]  /*1690*/  MUFU.EX2 R45, R45 ;  /* 0x0000002d002d7308 */ /* 0x000e620000000800 */
[----:B--2---:R-:W-:Y:S01]  /*16a0*/  FMUL R24, R24, R19 ;  /* 0x0000001318187220 */ /* 0x004fe20000400000 */
[----:B------:R-:W-:-:S04]  /*16b0*/  FFMA.SAT R19, R47, R0, 0.5 ;  /* 0x3f0000002f137423 */ /* 0x000fc80000002000 */
[----:B------:R-:W-:Y:S02]  /*16c0*/  FFMA.RM R10, R19, R2, 12582913 ;  /* 0x4b400001130a7423 */ /* 0x000fe40000004002 */
[----:B------:R-:W2:Y:S01]  /*16d0*/  MUFU.EX2 R19, R16 ;  /* 0x0000001000137308 */ /* 0x000ea20000000800 */
[----:B---3--:R-:W-:Y:S01]  /*16e0*/  FMUL R21, R8, R21 ;  /* 0x0000001508157220 */ /* 0x008fe20000400000 */
[C---:B------:R-:W-:Y:S01]  /*16f0*/  FADD R12, R10.reuse, -12583039 ;  /* 0xcb40007f0a0c7421 */ /* 0x040fe20000000000 */
[----:B------:R-:W-:-:S03]  /*1700*/  SHF.L.U32 R10, R10, 0x17, RZ ;  /* 0x000000170a0a7819 */ /* 0x000fc600000006ff */
[----:B------:R-:W-:Y:S01]  /*1710*/  FFMA R12, R47, 1.4426950216293334961, -R12 ;  /* 0x3fb8aa3b2f0c7823 */ /* 0x000fe2000000080c */
[----:B-1----:R-:W-:-:S03]  /*1720*/  FMUL R20, R20, R45 ;  /* 0x0000002d14147220 */ /* 0x002fc60000400000 */
[----:B------:R-:W-:Y:S01]  /*1730*/  FFMA R12, R47, 1.925963033500011079e-08, R12 ;  /* 0x32a570602f0c7823 */ /* 0x000fe2000000000c */
[----:B------:R-:W-:-:S04]  /*1740*/  FFMA.SAT R47, R41, R0, 0.5 ;  /* 0x3f000000292f7423 */ /* 0x000fc80000002000 */
[----:B------:R-:W-:Y:S01]  /*1750*/  FFMA.RM R6, R47, R2, 12582913 ;  /* 0x4b4000012f067423 */ /* 0x000fe20000004002 */
[----:B--2---:R-:W-:Y:S01]  /*1760*/  FMUL R22, R22, R19 ;  /* 0x0000001316167220 */ /* 0x004fe20000400000 */
[----:B------:R-:W-:Y:S02]  /*1770*/  FFMA.SAT R19, R43, R0, 0.5 ;  /* 0x3f0000002b137423 */ /* 0x000fe40000002000 */
[----:B------:R-:W-:Y:S02]  /*1780*/  FADD R14, R6, -12583039 ;  /* 0xcb40007f060e7421 */ /* 0x000fe40000000000 */
[----:B------:R-:W-:Y:S02]  /*1790*/  FFMA.RM R8, R19, R2, 12582913 ;  /* 0x4b40000113087423 */ /* 0x000fe40000004002 */
[----:B------:R-:W-:Y:S01]  /*17a0*/  FFMA R14, R41, 1.4426950216293334961, -R14 ;  /* 0x3fb8aa3b290e7823 */ /* 0x000fe2000000080e */
[----:B------:R-:W1:Y:S01]  /*17b0*/  MUFU.EX2 R19, R12 ;  /* 0x0000000c00137308 */ /* 0x000e620000000800 */
[----:B------:R-:W-:-:S02]  /*17c0*/  FADD R16, R8, -12583039 ;  /* 0xcb40007f08107421 */ /* 0x000fc40000000000 */
[----:B------:R-:W-:Y:S01]  /*17d0*/  FFMA R14, R41, 1.925963033500011079e-08, R14 ;  /* 0x32a57060290e7823 */ /* 0x000fe2000000000e */
[----:B------:R-:W-:Y:S01]  /*17e0*/  FFMA.SAT R41, R37, R0, 0.5 ;  /* 0x3f00000025297423 */ /* 0x000fe20000002000 */
[----:B------:R-:W-:Y:S01]  /*17f0*/  SHF.L.U32 R8, R8, 0x17, RZ ;  /* 0x0000001708087819 */ /* 0x000fe200000006ff */
[----:B------:R-:W-:Y:S02]  /*1800*/  FFMA R16, R43, 1.4426950216293334961, -R16 ;  /* 0x3fb8aa3b2b107823 */ /* 0x000fe40000000810 */
[----:B------:R-:W-:Y:S02]  /*1810*/  FFMA.RM R4, R41, R2, 12582913 ;  /* 0x4b40000129047423 */ /* 0x000fe40000004002 */
[----:B------:R-:W-:Y:S01]  /*1820*/  FFMA R16, R43, 1.925963033500011079e-08, R16 ;  /* 0x32a570602b107823 */ /* 0x000fe20000000010 */
[----:B------:R-:W-:Y:S01]  /*1830*/  FFMA.SAT R43, R17, R0, 0.5 ;  /* 0x3f000000112b7423 */ /* 0x000fe20000002000 */
[C---:B------:R-:W-:Y:S01]  /*1840*/  FADD R18, R4.reuse, -12583039 ;  /* 0xcb40007f04127421 */ /* 0x040fe20000000000 */
[----:B------:R-:W-:-:S03]  /*1850*/  SHF.L.U32 R4, R4, 0x17, RZ ;  /* 0x0000001704047819 */ /* 0x000fc600000006ff */
[----:B------:R-:W-:Y:S01]  /*1860*/  FFMA R18, R37, 1.4426950216293334961, -R18 ;  /* 0x3fb8aa3b25127823 */ /* 0x000fe20000000812 */
[----:B-1----:R-:W-:-:S03]  /*1870*/  FMUL R19, R10, R19 ;  /* 0x000000130a137220 */ /* 0x002fc60000400000 */
[----:B------:R-:W-:Y:S01]  /*1880*/  FFMA R41, R37, 1.925963033500011079e-08, R18 ;  /* 0x32a5706025297823 */ /* 0x000fe20000000012 */
[----:B------:R-:W-:Y:S01]  /*1890*/  FFMA.SAT R37, R39, R0, 0.5 ;  /* 0x3f00000027257423 */ /* 0x000fe20000002000 */
[----:B------:R-:W-:Y:S01]  /*18a0*/  SHF.L.U32 R18, R6, 0x17, RZ ;  /* 0x0000001706127819 */ /* 0x000fe200000006ff */
[----:B------:R-:W-:Y:S01]  /*18b0*/  FFMA.RM R6, R43, R2, 12582913 ;  /* 0x4b4000012b067423 */ /* 0x000fe20000004002 */
[----:B------:R-:W-:Y:S01]  /*18c0*/  FFMA.SAT R43, R15, R0, 0.5 ;  /* 0x3f0000000f2b7423 */ /* 0x000fe20000002000 */
[----:B------:R-:W-:Y:S01]  /*18d0*/  FFMA.RM R10, R37, R2, 12582913 ;  /* 0x4b400001250a7423 */ /* 0x000fe20000004002 */
[----:B------:R-:W-:Y:S01]  /*18e0*/  MUFU.EX2 R41, R41 ;  /* 0x0000002900297308 */ /* 0x000fe20000000800 */
[C---:B------:R-:W-:Y:S01]  /*18f0*/  FADD R50, R6.reuse, -12583039 ;  /* 0xcb40007f06327421 */ /* 0x040fe20000000000 */
[----:B------:R-:W-:Y:S01]  /*1900*/  SHF.L.U32 R6, R6, 0x17, RZ ;  /* 0x0000001706067819 */ /* 0x000fe200000006ff */
[C---:B------:R-:W-:Y:S01]  /*1910*/  FADD R12, R10.reuse, -12583039 ;  /* 0xcb40007f0a0c7421 */ /* 0x040fe20000000000 */
[----:B------:R-:W-:Y:S01]  /*1920*/  SHF.L.U32 R10, R10, 0x17, RZ ;  /* 0x000000170a0a7819 */ /* 0x000fe200000006ff */
[----:B------:R-:W-:-:S02]  /*1930*/  FFMA R50, R17, 1.4426950216293334961, -R50 ;  /* 0x3fb8aa3b11327823 */ /* 0x000fc40000000832 */
[----:B------:R-:W-:Y:S01]  /*1940*/  FFMA R12, R39, 1.4426950216293334961, -R12 ;  /* 0x3fb8aa3b270c7823 */ /* 0x000fe2000000080c */
[----:B------:R1:W2:Y:S01]  /*1950*/  MUFU.EX2 R37, R14 ;  /* 0x0000000e00257308 */ /* 0x0002a20000000800 */
[----:B------:R-:W-:Y:S02]  /*1960*/  FFMA R50, R17, 1.925963033500011079e-08, R50 ;  /* 0x32a5706011327823 */ /* 0x000fe40000000032 */
[----:B------:R-:W-:-:S05]  /*1970*/  FFMA R12, R39, 1.925963033500011079e-08, R12 ;  /* 0x32a57060270c7823 */ /* 0x000fca000000000c */
[----:B------:R3:W4:Y:S01]  /*1980*/  MUFU.EX2 R39, R16 ;  /* 0x0000001000277308 */ /* 0x0007220000000800 */
[----:B-1----:R-:W-:Y:S01]  /*1990*/  FFMA.RM R14, R43, R2, 12582913 ;  /* 0x4b4000012b0e7423 */ /* 0x002fe20000004002 */
[----:B--2---:R-:W-:Y:S01]  /*19a0*/  FMUL R18, R18, R37 ;  /* 0x0000002512127220 */ /* 0x004fe20000400000 */
[----:B------:R-:W-:Y:S01]  /*19b0*/  FFMA.SAT R37, R35, R0, 0.5 ;  /* 0x3f00000023257423 */ /* 0x000fe20000002000 */
[----:B---3--:R-:W-:Y:S01]  /*19c0*/  FMUL R16, R4, R41 ;  /* 0x0000002904107220 */ /* 0x008fe20000400000 */
[----:B------:R-:W-:Y:S02]  /*19d0*/  FADD R4, R14, -12583039 ;  /* 0xcb40007f0e047421 */ /* 0x000fe40000000000 */
[----:B------:R-:W-:Y:S02]  /*19e0*/  FFMA.RM R37, R37, R2, 12582913 ;  /* 0x4b40000125257423 */ /* 0x000fe40000004002 */
[----:B------:R-:W-:Y:S01]  /*19f0*/  FFMA R4, R15, 1.4426950216293334961, -R4 ;  /* 0x3fb8aa3b0f047823 */ /* 0x000fe20000000804 */
[----:B----4-:R-:W-:Y:S01]  /*1a00*/  FMUL R17, R8, R39 ;  /* 0x0000002708117220 */ /* 0x010fe20000400000 */
[----:B------:R-:W-:-:S02]  /*1a10*/  FADD R8, R37, -12583039 ;  /* 0xcb40007f25087421 */ /* 0x000fc40000000000 */
[----:B------:R-:W-:Y:S01]  /*1a20*/  FFMA R41, R15, 1.925963033500011079e-08, R4 ;  /* 0x32a570600f297823 */ /* 0x000fe20000000004 */
[----:B------:R-:W-:Y:S01]  /*1a30*/  FFMA.SAT R15, R9, R0, 0.5 ;  /* 0x3f000000090f7423 */ /* 0x000fe20000002000 */
[----:B------:R-:W-:-:S03]  /*1a40*/  FFMA R8, R35, 1.4426950216293334961, -R8 ;  /* 0x3fb8aa3b23087823 */ /* 0x000fc60000000808 */
[----:B------:R-:W-:Y:S01]  /*1a50*/  FFMA.RM R4, R15, R2, 12582913 ;  /* 0x4b4000010f047423 */ /* 0x000fe20000004002 */
[----:B------:R-:W-:Y:S02]  /*1a60*/  FFMA R39, R35, 1.925963033500011079e-08, R8 ;  /* 0x32a5706023277823 */ /* 0x000fe40000000008 */
[----:B------:R1:W2:Y:S01]  /*1a70*/  MUFU.EX2 R35, R12 ;  /* 0x0000000c00237308 */ /* 0x0002a20000000800 */
[C---:B------:R-:W-:Y:S01]  /*1a80*/  FADD R8, R4.reuse, -12583039 ;  /* 0xcb40007f04087421 */ /* 0x040fe20000000000 */
[----:B------:R-:W-:-:S03]  /*1a90*/  IMAD.SHL.U32 R4, R4, 0x800000, RZ ;  /* 0x0080000004047824 */ /* 0x000fc600078e00ff */
[----:B------:R-:W-:-:S03]  /*1aa0*/  FFMA R8, R9, 1.4426950216293334961, -R8 ;  /* 0x3fb8aa3b09087823 */ /* 0x000fc60000000808 */
[----:B------:R-:W3:Y:S01]  /*1ab0*/  MUFU.EX2 R39, R39 ;  /* 0x0000002700277308 */ /* 0x000ee20000000800 */
[----:B------:R-:W-:Y:S01]  /*1ac0*/  FFMA R15, R9, 1.925963033500011079e-08, R8 ;  /* 0x32a57060090f7823 */ /* 0x000fe20000000008 */
[----:B------:R-:W-:Y:S01]  /*1ad0*/  FFMA.SAT R9, R13, R0, 0.5 ;  /* 0x3f0000000d097423 */ /* 0x000fe20000002000 */
[----:B------:R-:W-:-:S03]  /*1ae0*/  SHF.L.U32 R8, R37, 0x17, RZ ;  /* 0x0000001725087819 */ /* 0x000fc600000006ff */
[----:B-1----:R-:W-:Y:S02]  /*1af0*/  FFMA.RM R12, R9, R2, 12582913 ;  /* 0x4b400001090c7423 */ /* 0x002fe40000004002 */
[----:B------:R-:W-:Y:S01]  /*1b00*/  MUFU.EX2 R15, R15 ;  /* 0x0000000f000f7308 */ /* 0x000fe20000000800 */
[----:B--2---:R-:W-:-:S07]  /*1b10*/  FMUL R10, R10, R35 ;  /* 0x000000230a0a7220 */ /* 0x004fce0000400000 */
[----:B------:R-:W1:Y:S01]  /*1b20*/  MUFU.EX2 R35, R50 ;  /* 0x0000003200237308 */ /* 0x000e620000000800 */
[----:B---3--:R-:W-:Y:S01]  /*1b30*/  FMUL R8, R8, R39 ;  /* 0x0000002708087220 */ /* 0x008fe20000400000 */
[----:B------:R-:W-:Y:S01]  /*1b40*/  FFMA.SAT R39, R3, R0, 0.5 ;  /* 0x3f00000003277423 */ /* 0x000fe20000002000 */
[----:B-1----:R-:W-:Y:S01]  /*1b50*/  FMUL R9, R6, R35 ;  /* 0x0000002306097220 */ /* 0x002fe20000400000 */
[----:B------:R-:W-:-:S04]  /*1b60*/  FADD R6, R12, -12583039 ;  /* 0xcb40007f0c067421 */ /* 0x000fc80000000000 */
[----:B------:R-:W-:-:S04]  /*1b70*/  FFMA R6, R13, 1.4426950216293334961, -R6 ;  /* 0x3fb8aa3b0d067823 */ /* 0x000fc80000000806 */
[----:B------:R-:W-:Y:S01]  /*1b80*/  FFMA R35, R13, 1.925963033500011079e-08, R6 ;  /* 0x32a570600d237823 */ /* 0x000fe20000000006 */
[----:B------:R-:W-:Y:S01]  /*1b90*/  FFMA.SAT R13, R7, R0, 0.5 ;  /* 0x3f000000070d7423 */ /* 0x000fe20000002000 */
[----:B------:R1:W2:Y:S03]  /*1ba0*/  MUFU.EX2 R6, R41 ;  /* 0x0000002900067308 */ /* 0x0002a60000000800 */
[----:B------:R-:W-:-:S04]  /*1bb0*/  FFMA.RM R13, R13, R2, 12582913 ;  /* 0x4b4000010d0d7423 */ /* 0x000fc80000004002 */
[----:B------:R-:W-:Y:S01]  /*1bc0*/  FADD R50, R13, -12583039 ;  /* 0xcb40007f0d327421 */ /* 0x000fe20000000000 */
[----:B-1----:R-:W-:-:S03]  /*1bd0*/  FFMA.SAT R41, R11, R0, 0.5 ;  /* 0x3f0000000b297423 */ /* 0x002fc60000002000 */
[----:B------:R-:W-:-:S04]  /*1be0*/  FFMA R50, R7, 1.4426950216293334961, -R50 ;  /* 0x3fb8aa3b07327823 */ /* 0x000fc80000000832 */
[----:B------:R-:W-:Y:S01]  /*1bf0*/  FFMA R37, R7, 1.925963033500011079e-08, R50 ;  /* 0x32a5706007257823 */ /* 0x000fe20000000032 */
[----:B------:R-:W-:Y:S01]  /*1c00*/  SHF.L.U32 R7, R14, 0x17, RZ ;  /* 0x000000170e077819 */ /* 0x000fe200000006ff */
[----:B------:R-:W-:Y:S01]  /*1c10*/  FFMA.RM R14, R39, R2, 12582913 ;  /* 0x4b400001270e7423 */ /* 0x000fe20000004002 */
[----:B------:R-:W1:Y:S03]  /*1c20*/  MUFU.EX2 R50, R35 ;  /* 0x0000002300327308 */ /* 0x000e660000000800 */
[----:B--2---:R-:W-:Y:S01]  /*1c30*/  FMUL R7, R7, R6 ;  /* 0x0000000607077220 */ /* 0x004fe20000400000 */
[----:B------:R-:W-:-:S04]  /*1c40*/  FADD R6, R14, -12583039 ;  /* 0xcb40007f0e067421 */ /* 0x000fc80000000000 */
[C---:B------:R-:W-:Y:S01]  /*1c50*/  FFMA R6, R3.reuse, 1.4426950216293334961, -R6 ;  /* 0x3fb8aa3b03067823 */ /* 0x040fe20000000806 */
[----:B------:R-:W2:Y:S03]  /*1c60*/  MUFU.EX2 R37, R37 ;  /* 0x0000002500257308 */ /* 0x000ea60000000800 */
[----:B------:R-:W-:Y:S01]  /*1c70*/  FFMA R39, R3, 1.925963033500011079e-08, R6 ;  /* 0x32a5706003277823 */ /* 0x000fe20000000006 */
[----:B------:R-:W-:-:S04]  /*1c80*/  FFMA.SAT R3, R5, R0, 0.5 ;  /* 0x3f00000005037423 */ /* 0x000fc80000002000 */
[-C--:B------:R-:W-:Y:S01]  /*1c90*/  FFMA.RM R0, R3, R2.reuse, 12582913 ;  /* 0x4b40000103007423 */ /* 0x080fe20000004002 */
[----:B------:R-:W-:Y:S01]  /*1ca0*/  FFMA.RM R2, R41, R2, 12582913 ;  /* 0x4b40000129027423 */ /* 0x000fe20000004002 */
[----:B------:R-:W-:Y:S01]  /*1cb0*/  FADD R3, RZ, R25 ;  /* 0x00000019ff037221 */ /* 0x000fe20000000000 */
[----:B------:R-:W3:Y:S01]  /*1cc0*/  MUFU.EX2 R52, R39 ;  /* 0x0000002700347308 */ /* 0x000ee20000000800 */
[----:B------:R-:W-:-:S04]  /*1cd0*/  FADD R6, R0, -12583039 ;  /* 0xcb40007f00067421 */ /* 0x000fc80000000000 */
[----:B------:R-:W-:-:S04]  /*1ce0*/  FFMA R6, R5, 1.4426950216293334961, -R6 ;  /* 0x3fb8aa3b05067823 */ /* 0x000fc80000000806 */
[----:B------:R-:W-:Y:S01]  /*1cf0*/  FFMA R41, R5, 1.925963033500011079e-08, R6 ;  /* 0x32a5706005297823 */ /* 0x000fe20000000006 */
[----:B------:R-:W-:Y:S01]  /*1d00*/  FADD R6, R2, -12583039 ;  /* 0xcb40007f02067421 */ /* 0x000fe20000000000 */
[----:B------:R-:W-:-:S03]  /*1d10*/  SHF.L.U32 R5, R12, 0x17, RZ ;  /* 0x000000170c057819 */ /* 0x000fc600000006ff */
[----:B------:R-:W-:Y:S01]  /*1d20*/  FFMA R6, R11, 1.4426950216293334961, -R6 ;  /* 0x3fb8aa3b0b067823 */ /* 0x000fe20000000806 */
[----:B------:R-:W4:Y:S01]  /*1d30*/  MUFU.EX2 R41, R41 ;  /* 0x0000002900297308 */ /* 0x000f220000000800 */
[----:B-1----:R-:W-:Y:S02]  /*1d40*/  FMUL R5, R5, R50 ;  /* 0x0000003205057220 */ /* 0x002fe40000400000 */
        /* <DEDUP_REMOVED lines=14> */
[----:B------:R-:W-:Y:S02]  /*1e30*/  SHF.L.U32 R4, R13, 0x17, RZ ;  /* 0x000000170d047819 */ /* 0x000fe400000006ff */
[----:B------:R-:W-:Y:S01]  /*1e40*/  SHF.L.U32 R13, R2, 0x17, RZ ;  /* 0x00000017020d7819 */ /* 0x000fe200000006ff */
[----:B------:R-:W-:Y:S02]  /*1e50*/  FADD R12, R3, R8 ;  /* 0x00000008030c7221 */ /* 0x000fe40000000000 */
[----:B--2---:R-:W-:Y:S02]  /*1e60*/  FMUL R4, R4, R37 ;  /* 0x0000002504047220 */ /* 0x004fe40000400000 */
[----:B------:R-:W-:-:S04]  /*1e70*/  FADD R3, R12, R7 ;  /* 0x000000070c037221 */ /* 0x000fc80000000000 */
[----:B------:R-:W-:Y:S01]  /*1e80*/  FADD R12, R3, R6 ;  /* 0x00000006030c7221 */ /* 0x000fe20000000000 */
[----:B------:R-:W-:-:S03]  /*1e90*/  SHF.L.U32 R3, R14, 0x17, RZ ;  /* 0x000000170e037819 */ /* 0x000fc600000006ff */
[----:B------:R-:W-:Y:S01]  /*1ea0*/  FADD R11, R12, R5 ;  /* 0x000000050c0b7221 */ /* 0x000fe20000000000 */
[----:B------:R-:W-:Y:S01]  /*1eb0*/  SHF.L.U32 R12, R0, 0x17, RZ ;  /* 0x00000017000c7819 */ /* 0x000fe200000006ff */
[----:B---3--:R-:W-:Y:S02]  /*1ec0*/  FMUL R3, R3, R52 ;  /* 0x0000003403037220 */ /* 0x008fe40000400000 */
[----:B------:R-:W-:Y:S02]  /*1ed0*/  FADD R0, R11, R4 ;  /* 0x000000040b007221 */ /* 0x000fe40000000000 */
[----:B----4-:R-:W-:Y:S02]  /*1ee0*/  FMUL R2, R12, R41 ;  /* 0x000000290c027220 */ /* 0x010fe40000400000 */
        /* <DEDUP_REMOVED lines=13> */
.L_x_23586:
        /* <DEDUP_REMOVED lines=13> */
[----:B0-----:R-:W-:Y:S05]  /*2090*/  CALL.REL.NOINC `($__internal_461_$__cuda_sm3x_div_rn_noftz_f32_slowpath) ;  /* 0x0000002c00e87944 */ /* 0x001fea0003c00000 */
[----:B------:R-:W-:-:S07]  /*20a0*/  MOV R12, R11 ;  /* 0x0000000b000c7202 */ /* 0x000fce0000000f00 */
.L_x_23515:
[----:B------:R-:W-:Y:S05]  /*20b0*/  BSYNC.RECONVERGENT B2 ;  /* 0x0000000000027941 */ /* 0x000fea0003800200 */
.L_x_23514:
        /* <DEDUP_REMOVED lines=12> */
[----:B0-----:R-:W-:Y:S05]  /*2180*/  CALL.REL.NOINC `($__internal_461_$__cuda_sm3x_div_rn_noftz_f32_slowpath) ;  /* 0x0000002c00ac7944 */ /* 0x001fea0003c00000 */
[----:B------:R-:W-:-:S07]  /*2190*/  MOV R13, R11 ;  /* 0x0000000b000d7202 */ /* 0x000fce0000000f00 */
.L_x_23517:
[----:B------:R-:W-:Y:S05]  /*21a0*/  BSYNC.RECONVERGENT B2 ;  /* 0x0000000000027941 */ /* 0x000fea0003800200 */
.L_x_23516:
        /* <DEDUP_REMOVED lines=14> */
.L_x_23519:
[----:B------:R-:W-:Y:S05]  /*2290*/  BSYNC.RECONVERGENT B2 ;  /* 0x0000000000027941 */ /* 0x000fea0003800200 */
.L_x_23518:
        /* <DEDUP_REMOVED lines=14> */
.L_x_23521:
[----:B------:R-:W-:Y:S05]  /*2380*/  BSYNC.RECONVERGENT B2 ;  /* 0x0000000000027941 */ /* 0x000fea0003800200 */
.L_x_23520:
        /* <DEDUP_REMOVED lines=13> */
[----:B------:R-:W-:-:S07]  /*2460*/  IMAD.MOV.U32 R22, RZ, RZ, R11 ;  /* 0x000000ffff167224 */ /* 0x000fce00078e000b */
.L_x_23523:
[----:B------:R-:W-:Y:S05]  /*2470*/  BSYNC.RECONVERGENT B2 ;  /* 0x0000000000027941 */ /* 0x000fea0003800200 */
.L_x_23522:
        /* <DEDUP_REMOVED lines=14> */
.L_x_23525:
[----:B------:R-:W-:Y:S05]  /*2560*/  BSYNC.RECONVERGENT B2 ;  /* 0x0000000000027941 */ /* 0x000fea0003800200 */
.L_x_23524:
        /* <DEDUP_REMOVED lines=14> */
.L_x_23527:
[----:B------:R-:W-:Y:S05]  /*2650*/  BSYNC.RECONVERGENT B2 ;  /* 0x0000000000027941 */ /* 0x000fea0003800200 */
.L_x_23526:
        /* <DEDUP_REMOVED lines=14> */
.L_x_23529:
[----:B------:R-:W-:Y:S05]  /*2740*/  BSYNC.RECONVERGENT B2 ;  /* 0x0000000000027941 */ /* 0x000fea0003800200 */
.L_x_23528:
        /* <DEDUP_REMOVED lines=12> */
[----:B0-----:R-:W-:Y:S05]  /*2810*/  CALL.REL.NOINC `($__internal_461_$__cuda_sm3x_div_rn_noftz_f32_slowpath) ;  /* 0x0000002800087944 */ /* 0x001fea0003c00000 */
[----:B------:R-:W-:-:S07]  /*2820*/  MOV R18, R11 ;  /* 0x0000000b00127202 */ /* 0x000fce0000000f00 */
.L_x_23531:
[----:B------:R-:W-:Y:S05]  /*2830*/  BSYNC.RECONVERGENT B2 ;  /* 0x0000000000027941 */ /* 0x000fea0003800200 */
.L_x_23530:
        /* <DEDUP_REMOVED lines=14> */
.L_x_23533:
[----:B------:R-:W-:Y:S05]  /*2920*/  BSYNC.RECONVERGENT B2 ;  /* 0x0000000000027941 */ /* 0x000fea0003800200 */
.L_x_23532:
        /* <DEDUP_REMOVED lines=14> */
.L_x_23535:
[----:B------:R-:W-:Y:S05]  /*2a10*/  BSYNC.RECONVERGENT B2 ;  /* 0x0000000000027941 */ /* 0x000fea0003800200 */
.L_x_23534:
        /* <DEDUP_REMOVED lines=14> */
.L_x_23537:
[----:B------:R-:W-:Y:S05]  /*2b00*/  BSYNC.RECONVERGENT B2 ;  /* 0x0000000000027941 */ /* 0x000fea0003800200 */
.L_x_23536:
        /* <DEDUP_REMOVED lines=14> */
.L_x_23539:
[----:B------:R-:W-:Y:S05]  /*2bf0*/  BSYNC.RECONVERGENT B2 ;  /* 0x0000000000027941 */ /* 0x000fea0003800200 */
.L_x_23538:
        /* <DEDUP_REMOVED lines=14> */
.L_x_23541:
[----:B------:R-:W-:Y:S05]  /*2ce0*/  BSYNC.RECONVERGENT B2 ;  /* 0x0000000000027941 */ /* 0x000fea0003800200 */
.L_x_23540:
        /* <DEDUP_REMOVED lines=14> */
.L_x_23543:
[----:B------:R-:W-:Y:S05]  /*2dd0*/  BSYNC.RECONVERGENT B2 ;  /* 0x0000000000027941 */ /* 0x000fea0003800200 */
.L_x_23542:
        /* <DEDUP_REMOVED lines=14> */
.L_x_23545:
[----:B------:R-:W-:Y:S05]  /*2ec0*/  BSYNC.RECONVERGENT B2 ;  /* 0x0000000000027941 */ /* 0x000fea0003800200 */
.L_x_23544:
        /* <DEDUP_REMOVED lines=14> */
.L_x_23547:
[----:B------:R-:W-:Y:S05]  /*2fb0*/  BSYNC.RECONVERGENT B2 ;  /* 0x0000000000027941 */ /* 0x000fea0003800200 */
.L_x_23546:
        /* <DEDUP_REMOVED lines=14> */
.L_x_23549:
[----:B------:R-:W-:Y:S05]  /*30a0*/  BSYNC.RECONVERGENT B2 ;  /* 0x0000000000027941 */ /* 0x000fea0003800200 */
.L_x_23548:
        /* <DEDUP_REMOVED lines=14> */
.L_x_23551:
[----:B------:R-:W-:Y:S05]  /*3190*/  BSYNC.RECONVERGENT B2 ;  /* 0x0000000000027941 */ /* 0x000fea0003800200 */
.L_x_23550:
        /* <DEDUP_REMOVED lines=14> */
.L_x_23553:
[----:B------:R-:W-:Y:S05]  /*3280*/  BSYNC.RECONVERGENT B2 ;  /* 0x0000000000027941 */ /* 0x000fea0003800200 */
.L_x_23552:
[----:B------:R-:W1:Y:S01]  /*3290*/  LDC.64 R2, c[0x0][0x3a8] ;  /* 0x0000ea00ff027b82 */ /* 0x000e620000000a00 */
[----:B------:R-:W-:Y:S01]  /*32a0*/  ISETP.NE.AND P4, PT, R33, RZ, PT ;  /* 0x000000ff2100720c */ /* 0x000fe20003f85270 */
[----:B------:R-:W-:Y:S01]  /*32b0*/  BSSY.RECONVERGENT B0, `(.L_x_23554) ;  /* 0x0000017000007945 */ /* 0x000fe20003800200 */
[-C--:B-1----:R-:W-:Y:S02]  /*32c0*/  ISETP.GE.U32.AND P2, PT, R44, R2.reuse, PT ;  /* 0x000000022c00720c */ /* 0x082fe40003f46070 */
        /* <DEDUP_REMOVED lines=21> */
.L_x_23555:
[----:B------:R-:W-:Y:S05]  /*3420*/  BSYNC.RECONVERGENT B0 ;  /* 0x0000000000007941 */ /* 0x000fea0003800200 */
.L_x_23554:
[----:B------:R-:W-:Y:S04]  /*3430*/  BSSY.RECONVERGENT B0, `(.L_x_23556) ;  /* 0x0000011000007945 */ /* 0x000fe80003800200 */
[----:B------:R-:W-:Y:S05]  /*3440*/  @P2 BRA `(.L_x_23557) ;  /* 0x00000000003c2947 */ /* 0x000fea0003800000 */
[----:B------:R-:W-:Y:S01]  /*3450*/  MOV R45, RZ ;  /* 0x000000ff002d7202 */ /* 0x000fe20000000f00 */
[----:B-1----:R-:W-:Y:S01]  /*3460*/  IMAD R13, R31, UR38, RZ ;  /* 0x000000261f0d7c24 */ /* 0x002fe2000f8e02ff */
        /* <DEDUP_REMOVED lines=13> */
.L_x_23557:
[----:B------:R-:W-:Y:S05]  /*3540*/  BSYNC.RECONVERGENT B0 ;  /* 0x0000000000007941 */ /* 0x000fea0003800200 */
.L_x_23556:
[----:B------:R-:W-:Y:S04]  /*3550*/  BSSY.RECONVERGENT B0, `(.L_x_23558) ;  /* 0x0000011000007945 */ /* 0x000fe80003800200 */
[----:B------:R-:W-:Y:S05]  /*3560*/  @P3 BRA `(.L_x_23559) ;  /* 0x00000000003c3947 */ /* 0x000fea0003800000 */
        /* <DEDUP_REMOVED lines=15> */
.L_x_23559:
[----:B------:R-:W-:Y:S05]  /*3660*/  BSYNC.RECONVERGENT B0 ;  /* 0x0000000000007941 */ /* 0x000fea0003800200 */
.L_x_23558:
        /* <DEDUP_REMOVED lines=29> */
.L_x_23561:
[----:B------:R-:W-:Y:S05]  /*3840*/  BSYNC.RECONVERGENT B0 ;  /* 0x0000000000007941 */ /* 0x000fea0003800200 */
.L_x_23560:
[----:B------:R-:W-:Y:S04]  /*3850*/  BSSY.RECONVERGENT B0, `(.L_x_23562) ;  /* 0x0000011000007945 */ /* 0x000fe80003800200 */
[----:B------:R-:W-:Y:S05]  /*3860*/  @P0 BRA `(.L_x_23563) ;  /* 0x00000000003c0947 */ /* 0x000fea0003800000 */
[----:B-123--:R-:W-:Y:S01]  /*3870*/  IMAD R11, R31, UR38, RZ ;  /* 0x000000261f0b7c24 */ /* 0x00efe2000f8e02ff */
[----:B------:R-:W-:Y:S01]  /*3880*/  R2UR UR4, R26 ;  /* 0x000000001a0472ca */ /* 0x000fe200000e0000 */
[----:B------:R-:W-:Y:S01]  /*3890*/  IMAD.MOV.U32 R39, RZ, RZ, RZ ;  /* 0x000000ffff277224 */ /* 0x000fe200078e00ff */
[----:B------:R-:W-:Y:S01]  /*38a0*/  R2UR UR5, R27 ;  /* 0x000000001b0572ca */ /* 0x000fe200000e0000 */
[C---:B------:R-:W-:Y:S02]  /*38b0*/  IMAD R11, R46.reuse, UR39, R11 ;  /* 0x000000272e0b7c24 */ /* 0x040fe4000f8e020b */
        /* <DEDUP_REMOVED lines=10> */
.L_x_23563:
[----:B------:R-:W-:Y:S05]  /*3960*/  BSYNC.RECONVERGENT B0 ;  /* 0x0000000000007941 */ /* 0x000fea0003800200 */
.L_x_23562:
[----:B------:R-:W-:Y:S04]  /*3970*/  BSSY.RECONVERGENT B0, `(.L_x_23564) ;  /* 0x0000011000007945 */ /* 0x000fe80003800200 */
[----:B------:R-:W-:Y:S05]  /*3980*/  @P2 BRA `(.L_x_23565) ;  /* 0x00000000003c2947 */ /* 0x000fea0003800000 */
[----:B------:R-:W-:Y:S02]  /*3990*/  HFMA2 R37, -RZ, RZ, 0, 0 ;  /* 0x00000000ff257431 */ /* 0x000fe400000001ff */
[----:B-123--:R-:W-:Y:S01]  /*39a0*/  IMAD R11, R31, UR38, RZ ;  /* 0x000000261f0b7c24 */ /* 0x00efe2000f8e02ff */
[----:B------:R-:W-:Y:S02]  /*39b0*/  R2UR UR4, R26 ;  /* 0x000000001a0472ca */ /* 0x000fe400000e0000 */
        /* <DEDUP_REMOVED lines=12> */
.L_x_23565:
[----:B------:R-:W-:Y:S05]  /*3a80*/  BSYNC.RECONVERGENT B0 ;  /* 0x0000000000007941 */ /* 0x000fea0003800200 */
.L_x_23564:
[----:B------:R-:W-:Y:S04]  /*3a90*/  BSSY.RECONVERGENT B0, `(.L_x_23566) ;  /* 0x0000011000007945 */ /* 0x000fe80003800200 */
[----:B------:R-:W-:Y:S05]  /*3aa0*/  @P3 BRA `(.L_x_23567) ;  /* 0x00000000003c3947 */ /* 0x000fea0003800000 */
[----:B------:R-:W-:Y:S01]  /*3ab0*/  MOV R35, RZ ;  /* 0x000000ff00237202 */ /* 0x000fe20000000f00 */
[----:B-123--:R-:W-:Y:S01]  /*3ac0*/  IMAD R11, R31, UR38, RZ ;  /* 0x000000261f0b7c24 */ /* 0x00efe2000f8e02ff */
[----:B------:R-:W-:Y:S02]  /*3ad0*/  R2UR UR4, R26 ;  /* 0x000000001a0472ca */ /* 0x000fe400000e0000 */
[----:B------:R-:W-:Y:S01]  /*3ae0*/  R2UR UR5, R27 ;  /* 0x000000001b0572ca */ /* 0x000fe200000e0000 */
[----:B----4-:R-:W-:-:S04]  /*3af0*/  IMAD.WIDE.U32 R2, R46, UR38, R34 ;  /* 0x000000262e027c25 */ /* 0x010fc8000f8e0022 */
        /* <DEDUP_REMOVED lines=10> */
.L_x_23567:
[----:B------:R-:W-:Y:S05]  /*3ba0*/  BSYNC.RECONVERGENT B0 ;  /* 0x0000000000007941 */ /* 0x000fea0003800200 */
.L_x_23566:
        /* <DEDUP_REMOVED lines=17> */
.L_x_23569:
[----:B------:R-:W-:Y:S05]  /*3cc0*/  BSYNC.RECONVERGENT B0 ;  /* 0x0000000000007941 */ /* 0x000fea0003800200 */
.L_x_23568:
        /* <DEDUP_REMOVED lines=18> */
.L_x_23571:
[----:B------:R-:W-:Y:S05]  /*3df0*/  BSYNC.RECONVERGENT B0 ;  /* 0x0000000000007941 */ /* 0x000fea0003800200 */
.L_x_23570:
[----:B------:R-:W-:Y:S04]  /*3e00*/  BSSY.RECONVERGENT B0, `(.L_x_23572) ;  /* 0x0000012000007945 */ /* 0x000fe80003800200 */
[----:B------:R-:W-:Y:S05]  /*3e10*/  @P6 BRA `(.L_x_23573) ;  /* 0x0000000000406947 */ /* 0x000fea0003800000 */
[----:B-1--4-:R-:W-:Y:S01]  /*3e20*/  MOV R2, R28 ;  /* 0x0000001c00027202 */ /* 0x012fe20000000f00 */
[----:B------:R-:W-:Y:S01]  /*3e30*/  IMAD R7, R31, UR38, RZ ;  /* 0x000000261f077c24 */ /* 0x000fe2000f8e02ff */
[----:B------:R-:W-:Y:S01]  /*3e40*/  R2UR UR4, R26 ;  /* 0x000000001a0472ca */ /* 0x000fe200000e0000 */
[----:B------:R-:W-:Y:S01]  /*3e50*/  IMAD.MOV.U32 R3, RZ, RZ, RZ ;  /* 0x000000ffff037224 */ /* 0x000fe200078e00ff */
        /* <DEDUP_REMOVED lines=12> */
.L_x_23573:
[----:B------:R-:W-:Y:S05]  /*3f20*/  BSYNC.RECONVERGENT B0 ;  /* 0x0000000000007941 */ /* 0x000fea0003800200 */
.L_x_23572:
[----:B------:R-:W-:-:S04]  /*3f30*/  IADD3 R46, P0, PT, R29, R46, RZ ;  /* 0x0000002e1d2e7210 */ /* 0x000fc80007f1e0ff */
[----:B------:R-:W-:Y:S02]  /*3f40*/  LEA.HI.X.SX32 R31, R29, R31, 0x1, P0 ;  /* 0x0000001f1d1f7211 */ /* 0x000fe400000f0eff */
[----:B------:R-:W-:-:S04]  /*3f50*/  ISETP.GE.U32.AND P0, PT, R46, UR42, PT ;  /* 0x0000002a2e007c0c */ /* 0x000fc8000bf06070 */
[----:B------:R-:W-:-:S13]  /*3f60*/  ISETP.GE.AND.EX P0, PT, R31, UR43, PT, P0 ;  /* 0x0000002b1f007c0c */ /* 0x000fda000bf06300 */
[----:B------:R-:W-:Y:S05]  /*3f70*/  @!P0 BRA `(.L_x_23574) ;  /* 0xffffffc000dc8947 */ /* 0x000fea000383ffff */
[----:B------:R-:W-:Y:S05]  /*3f80*/  EXIT ;  /* 0x000000000000794d */ /* 0x000fea0003800000 */
.L_x_23513:
[----:B------:R-:W-:Y:S01]  /*3f90*/  HFMA2 R12, -RZ, RZ, 0, 9.5367431640625e-07 ;  /* 0x00000010ff0c7431 */ /* 0x000fe200000001ff */
[----:B------:R-:W-:Y:S01]  /*3fa0*/  BSSY B0, `(.L_x_23575) ;  /* 0x0000006000007945 */ /* 0x000fe20003800000 */
[----:B------:R-:W-:Y:S02]  /*3fb0*/  MOV R11, 0x1f ;  /* 0x0000001f000b7802 */ /* 0x000fe40000000f00 */
[----:B------:R-:W-:-:S07]  /*3fc0*/  MOV R15, 0xffffffff ;  /* 0xffffffff000f7802 */ /* 0x000fce0000000f00 */
[----:B0-----:R-:W-:Y:S05]  /*3fd0*/  WARPSYNC.COLLECTIVE R15, `(.L_x_23576) ;  /* 0x000000000f087348 */ /* 0x001fea0003c00000 */
[----:B------:R1:W2:Y:S02]  /*3fe0*/  SHFL.BFLY P6, R14, R13, R12, R11 ;  /* 0x0c00000c0d0e7389 */ /* 0x0002a400000c000b */
[----:B012---:R-:W-:Y:S05]  /*3ff0*/  ENDCOLLECTIVE ;  /* 0x000000000000791b */ /* 0x007fea0003800000 */
.L_x_23576:
[----:B------:R-:W-:Y:S05]  /*4000*/  BSYNC B0 ;  /* 0x0000000000007941 */ /* 0x000fea0003800000 */
.L_x_23575:
        /* <DEDUP_REMOVED lines=9> */
.L_x_23577:
[----:B------:R-:W-:Y:S01]  /*40a0*/  IMAD.MOV.U32 R12, RZ, RZ, 0x4 ;  /* 0x00000004ff0c7424 */ /* 0x000fe200078e00ff */
[----:B------:R-:W-:-:S04]  /*40b0*/  FMNMX R0, R13, R14, !PT ;  /* 0x0000000e0d007209 */ /* 0x000fc80007800000 */
[----:B------:R-:W-:-:S07]  /*40c0*/  MOV R13, R0 ;  /* 0x00000000000d7202 */ /* 0x000fce0000000f00 */
[----:B------:R-:W-:Y:S05]  /*40d0*/  WARPSYNC.COLLECTIVE R15, `(.L_x_23578) ;  /* 0x000000000f087348 */ /* 0x000fea0003c00000 */
[----:B------:R0:W1:Y:S02]  /*40e0*/  SHFL.BFLY P6, R14, R13, R12, R11 ;  /* 0x0c00000c0d0e7389 */ /* 0x00006400000c000b */
[----:B01----:R-:W-:Y:S05]  /*40f0*/  ENDCOLLECTIVE ;  /* 0x000000000000791b */ /* 0x003fea0003800000 */
.L_x_23578:
[----:B------:R-:W-:Y:S01]  /*4100*/  HFMA2 R12, -RZ, RZ, 0, 1.1920928955078125e-07 ;  /* 0x00000002ff0c7431 */ /* 0x000fe200000001ff */
[----:B------:R-:W-:-:S04]  /*4110*/  FMNMX R10, R0, R14, !PT ;  /* 0x0000000e000a7209 */ /* 0x000fc80007800000 */
[----:B------:R-:W-:-:S07]  /*4120*/  MOV R13, R10 ;  /* 0x0000000a000d7202 */ /* 0x000fce0000000f00 */
[----:B------:R-:W-:Y:S05]  /*4130*/  WARPSYNC.COLLECTIVE R15, `(.L_x_23579) ;  /* 0x000000000f087348 */ /* 0x000fea0003c00000 */
[----:B------:R0:W1:Y:S02]  /*4140*/  SHFL.BFLY P6, R14, R13, R12, R11 ;  /* 0x0c00000c0d0e7389 */ /* 0x00006400000c000b */
[----:B01----:R-:W-:Y:S05]  /*4150*/  ENDCOLLECTIVE ;  /* 0x000000000000791b */ /* 0x003fea0003800000 */
.L_x_23579:
[----:B------:R-:W-:Y:S01]  /*4160*/  HFMA2 R12, -RZ, RZ, 0, 5.9604644775390625e-08 ;  /* 0x00000001ff0c7431 */ /* 0x000fe200000001ff */
[----:B------:R-:W-:-:S04]  /*4170*/  FMNMX R35, R10, R14, !PT ;  /* 0x0000000e0a237209 */ /* 0x000fc80007800000 */
[----:B------:R-:W-:-:S07]  /*4180*/  MOV R13, R35 ;  /* 0x00000023000d7202 */ /* 0x000fce0000000f00 */
[----:B------:R-:W-:Y:S05]  /*4190*/  WARPSYNC.COLLECTIVE R15, `(.L_x_23580) ;  /* 0x000000000f087348 */ /* 0x000fea0003c00000 */
[----:B------:R0:W1:Y:S02]  /*41a0*/  SHFL.BFLY P6, R14, R13, R12, R11 ;  /* 0x0c00000c0d0e7389 */ /* 0x00006400000c000b */
[----:B01----:R-:W-:Y:S05]  /*41b0*/  ENDCOLLECTIVE ;  /* 0x000000000000791b */ /* 0x003fea0003800000 */
.L_x_23580:
        /* <DEDUP_REMOVED lines=26> */
[----:B------:R-:W-:Y:S01]  /*4360*/  FADD R14, -R14, R25 ;  /* 0x000000190e0e7221 */ /* 0x000fe20000000100 */
        /* <DEDUP_REMOVED lines=180> */
.L_x_23581:
[----:B------:R-:W-:Y:S02]  /*4eb0*/  HFMA2 R12, -RZ, RZ, 0, 4.76837158203125e-07 ;  /* 0x00000008ff0c7431 */ /* 0x000fe400000001ff */
[----:B------:R-:W-:-:S05]  /*4ec0*/  FADD R35, R13, R14 ;  /* 0x0000000e0d237221 */ /* 0x000fca0000000000 */
[----:B------:R-:W-:-:S07]  /*4ed0*/  MOV R13, R35 ;  /* 0x00000023000d7202 */ /* 0x000fce0000000f00 */
[----:B------:R-:W-:Y:S05]  /*4ee0*/  WARPSYNC.COLLECTIVE R15, `(.L_x_23582) ;  /* 0x000000000f087348 */ /* 0x000fea0003c00000 */
[----:B------:R0:W1:Y:S02]  /*4ef0*/  SHFL.BFLY P6, R14, R13, R12, R11 ;  /* 0x0c00000c0d0e7389 */ /* 0x00006400000c000b */
[----:B01----:R-:W-:Y:S05]  /*4f00*/  ENDCOLLECTIVE ;  /* 0x000000000000791b */ /* 0x003fea0003800000 */
.L_x_23582:
[----:B------:R-:W-:Y:S02]  /*4f10*/  IMAD.MOV.U32 R12, RZ, RZ, 0x4 ;  /* 0x00000004ff0c7424 */ /* 0x000fe400078e00ff */
[----:B------:R-:W-:-:S05]  /*4f20*/  FADD R37, R35, R14 ;  /* 0x0000000e23257221 */ /* 0x000fca0000000000 */
[----:B------:R-:W-:-:S07]  /*4f30*/  MOV R13, R37 ;  /* 0x00000025000d7202 */ /* 0x000fce0000000f00 */
[----:B------:R-:W-:Y:S05]  /*4f40*/  WARPSYNC.COLLECTIVE R15, `(.L_x_23583) ;  /* 0x000000000f087348 */ /* 0x000fea0003c00000 */
[----:B------:R0:W1:Y:S02]  /*4f50*/  SHFL.BFLY P6, R14, R13, R12, R11 ;  /* 0x0c00000c0d0e7389 */ /* 0x00006400000c000b */
[----:B01----:R-:W-:Y:S05]  /*4f60*/  ENDCOLLECTIVE ;  /* 0x000000000000791b */ /* 0x003fea0003800000 */
.L_x_23583:
[----:B------:R-:W-:Y:S02]  /*4f70*/  HFMA2 R12, -RZ, RZ, 0, 1.1920928955078125e-07 ;  /* 0x00000002ff0c7431 */ /* 0x000fe400000001ff */
[----:B------:R-:W-:-:S05]  /*4f80*/  FADD R39, R37, R14 ;  /* 0x0000000e25277221 */ /* 0x000fca0000000000 */
[----:B------:R-:W-:-:S07]  /*4f90*/  MOV R13, R39 ;  /* 0x00000027000d7202 */ /* 0x000fce0000000f00 */
[----:B------:R-:W-:Y:S05]  /*4fa0*/  WARPSYNC.COLLECTIVE R15, `(.L_x_23584) ;  /* 0x000000000f087348 */ /* 0x000fea0003c00000 */
[----:B------:R0:W1:Y:S02]  /*4fb0*/  SHFL.BFLY P6, R14, R13, R12, R11 ;  /* 0x0c00000c0d0e7389 */ /* 0x00006400000c000b */
[----:B01----:R-:W-:Y:S05]  /*4fc0*/  ENDCOLLECTIVE ;  /* 0x000000000000791b */ /* 0x003fea0003800000 */
.L_x_23584:
[----:B------:R-:W-:Y:S02]  /*4fd0*/  HFMA2 R12, -RZ, RZ, 0, 5.9604644775390625e-08 ;  /* 0x00000001ff0c7431 */ /* 0x000fe400000001ff */
[----:B------:R-:W-:-:S05]  /*4fe0*/  FADD R41, R39, R14 ;  /* 0x0000000e27297221 */ /* 0x000fca0000000000 */
[----:B------:R-:W-:-:S07]  /*4ff0*/  MOV R13, R41 ;  /* 0x00000029000d7202 */ /* 0x000fce0000000f00 */
[----:B------:R-:W-:Y:S05]  /*5000*/  WARPSYNC.COLLECTIVE R15, `(.L_x_23585) ;  /* 0x000000000f087348 */ /* 0x000fea0003c00000 */
[----:B------:R0:W1:Y:S02]  /*5010*/  SHFL.BFLY P6, R14, R13, R12, R11 ;  /* 0x0c00000c0d0e7389 */ /* 0x00006400000c000b */
[----:B01----:R-:W-:Y:S05]  /*5020*/  ENDCOLLECTIVE ;  /* 0x000000000000791b */ /* 0x003fea0003800000 */
.L_x_23585:
[----:B------:R-:W-:Y:S05]  /*5030*/  BRA `(.L_x_23586) ;  /* 0xffffffcc00e07947 */ /* 0x000fea000383ffff */
        .weak           $__internal_461_$__cuda_sm3x_div_rn_noftz_f32_slowpath
        .type           $__internal_461_$__cuda_sm3x_div_rn_noftz_f32_slowpath,@function
        .size           $__internal_461_$__cuda_sm3x_div_rn_noftz_f32_slowpath,(.L_x_25913 - $__internal_461_$__cuda_sm3x_div_rn_noftz_f32_slowpath)
$__internal_461_$__cuda_sm3x_div_rn_noftz_f32_slowpath:
        /* <DEDUP_REMOVED lines=34> */
.L_x_23588:
        /* <DEDUP_REMOVED lines=51> */
.L_x_23595:
[----:B------:R-:W-:-:S04]  /*5590*/  LOP3.LUT R11, R11, 0x80000000, RZ, 0xc0, !PT ;  /* 0x800000000b0b7812 */ /* 0x000fc800078ec0ff */
[----:B------:R-:W-:Y:S01]  /*55a0*/  LOP3.LUT R11, R11, 0x7f800000, RZ, 0xfc, !PT ;  /* 0x7f8000000b0b7812 */ /* 0x000fe200078efcff */
[----:B------:R-:W-:Y:S06]  /*55b0*/  BRA `(.L_x_23596) ;  /* 0x0000000000047947 */ /* 0x000fec0003800000 */
.L_x_23594:
[----:B------:R-:W-:-:S07]  /*55c0*/  LEA R11, R54, R11, 0x17 ;  /* 0x0000000b360b7211 */ /* 0x000fce00078eb8ff */
.L_x_23596:
[----:B------:R-:W-:Y:S05]  /*55d0*/  BSYNC.RECONVERGENT B1 ;  /* 0x0000000000017941 */ /* 0x000fea0003800200 */
.L_x_23593:
[----:B------:R-:W-:Y:S05]  /*55e0*/  BRA `(.L_x_23597) ;  /* 0x0000000000207947 */ /* 0x000fea0003800000 */
.L_x_23592:
[----:B------:R-:W-:-:S04]  /*55f0*/  LOP3.LUT R11, R14, 0x80000000, R11, 0x48, !PT ;  /* 0x800000000e0b7812 */ /* 0x000fc800078e480b */
[----:B------:R-:W-:Y:S01]  /*5600*/  LOP3.LUT R11, R11, 0x7f800000, RZ, 0xfc, !PT ;  /* 0x7f8000000b0b7812 */ /* 0x000fe200078efcff */
[----:B------:R-:W-:Y:S06]  /*5610*/  BRA `(.L_x_23597) ;  /* 0x0000000000147947 */ /* 0x000fec0003800000 */
.L_x_23591:
[----:B------:R-:W-:Y:S01]  /*5620*/  LOP3.LUT R11, R14, 0x80000000, R11, 0x48, !PT ;  /* 0x800000000e0b7812 */ /* 0x000fe200078e480b */
[----:B------:R-:W-:Y:S06]  /*5630*/  BRA `(.L_x_23597) ;  /* 0x00000000000c7947 */ /* 0x000fec0003800000 */
.L_x_23590:
[----:B------:R-:W0:Y:S01]  /*5640*/  MUFU.RSQ R11, -QNAN ;  /* 0xffc00000000b7908 */ /* 0x000e220000001400 */
[----:B------:R-:W-:Y:S05]  /*5650*/  BRA `(.L_x_23597) ;  /* 0x0000000000047947 */ /* 0x000fea0003800000 */
.L_x_23589:
[----:B------:R-:W-:-:S07]  /*5660*/  FADD.FTZ R11, R11, R14 ;  /* 0x0000000e0b0b7221 */ /* 0x000fce0000010000 */
.L_x_23597:
[----:B------:R-:W-:Y:S05]  /*5670*/  BSYNC.RECONVERGENT B0 ;  /* 0x0000000000007941 */ /* 0x000fea0003800200 */
.L_x_23587:
[----:B------:R-:W-:Y:S01]  /*5680*/  HFMA2 R15, -RZ, RZ, 0, 0 ;  /* 0x00000000ff0f7431 */ /* 0x000fe200000001ff */
[----:B------:R-:W-:-:S04]  /*5690*/  MOV R14, R35 ;  /* 0x00000023000e7202 */ /* 0x000fc80000000f00 */
[----:B0-----:R-:W-:Y:S05]  /*56a0*/  RET.REL.NODEC R14 `(_Z15SoftmaxWarpImplI10DirectLoadIffE11DirectStoreIffEfLi2ELi20ELi32ELi1ELb1EL9Algorithm0EEvT_T0_ll) ;  /* 0xffffffa80e547950 */ /* 0x001fea0003c3ffff */
.L_x_23598:
        /* <DEDUP_REMOVED lines=13> */
.L_x_25913:


//--------------------- .text._Z15SoftmaxWarpImplI10DirectLoadIffE11DirectStoreIffEfLi2ELi20ELi32ELi1ELb0EL9Algorithm0EEvT_T0_ll --------------------------
	.section	.text._Z15SoftmaxWarpImplI10DirectLoadIffE11DirectStoreIffEfLi2ELi20ELi32ELi1ELb0EL9Algorithm0EEvT_T0_ll,"ax",@progbits
	.align	128
        .global         _Z15SoftmaxWarpImplI10DirectLoadIffE11DirectStoreIffEfLi2ELi20ELi32ELi1ELb0EL9Algorithm0EEvT_T0_ll
        .type           _Z15SoftmaxWarpImplI10DirectLoadIffE11DirectStoreIffEfLi2ELi20ELi32ELi1ELb0EL9Algorithm0EEvT_T0_ll,@function
        .size           _Z15SoftmaxWarpImplI10DirectLoadIffE11DirectStoreIffEfLi2ELi20ELi32ELi1ELb0EL9Algorithm0EEvT_T0_ll,(.L_x_25914 - _Z15SoftmaxWarpImplI10DirectLoadIffE11DirectStoreIffEfLi2ELi20ELi32ELi1ELb0EL9Algorithm0EEvT_T0_ll)
        .other          _Z15SoftmaxWarpImplI10DirectLoadIffE11DirectStoreIffEfLi2ELi20ELi32ELi1ELb0EL9Algorithm0EEvT_T0_ll,@"STO_CUDA_ENTRY STV_DEFAULT"
_Z15SoftmaxWarpImplI10DirectLoadIffE11DirectStoreIffEfLi2ELi20ELi32ELi1ELb0EL9Algorithm0EEvT_T0_ll:
.text._Z15SoftmaxWarpImplI10DirectLoadIffE11DirectStoreIffEfLi2ELi20ELi32ELi1ELb0EL9Algorithm0EEvT_T0_ll:
        /* <DEDUP_REMOVED lines=24> */
.L_x_23599:
        /* <DEDUP_REMOVED lines=14> */
.L_x_23641:
        /* <DEDUP_REMOVED lines=22> */
[----:B------:R-:W-:Y:S02]  /*03c0*/  IADD3 R24, P6, PT, R2, 0x240, RZ ;  /* 0x0000024002187810 */ /* 0x000fe40007fde0ff */
[-C--:B------:R-:W-:Y:S02]  /*03d0*/  IADD3.X R21, PT, PT, RZ, R11.reuse, RZ, P0, !PT ;  /* 0x0000000bff157210 */ /* 0x080fe400007fe4ff */
[-C--:B------:R-:W-:Y:S02]  /*03e0*/  IADD3.X R15, PT, PT, RZ, R11.reuse, RZ, P4, !PT ;  /* 0x0000000bff0f7210 */ /* 0x080fe400027fe4ff */
[----:B------:R-:W-:Y:S02]  /*03f0*/  LEA.HI R2, P0, R11, R2, RZ, 0x1 ;  /* 0x000000020b027211 */ /* 0x000fe400078108ff */
[----:B------:R-:W-:Y:S02]  /*0400*/  LEA.HI R28, P4, R9, R28, RZ, 0x1 ;  /* 0x0000001c091c7211 */ /* 0x000fe400078908ff */
[----:B------:R-:W-:-:S02]  /*0410*/  IADD3.X R13, PT, PT, RZ, R11, RZ, P5, !PT ;  /* 0x0000000bff0d7210 */ /* 0x000fc40002ffe4ff */
[----:B------:R-:W-:Y:S02]  /*0420*/  SHF.L.U32 R30, R2, 0x2, RZ ;  /* 0x00000002021e7819 */ /* 0x000fe400000006ff */
[----:B------:R-:W-:Y:S02]  /*0430*/  IADD3.X R9, PT, PT, RZ, R9, RZ, P4, !PT ;  /* 0x00000009ff097210 */ /* 0x000fe400027fe4ff */
[----:B------:R-:W-:Y:S02]  /*0440*/  LEA.HI R12, P5, R5, R12, RZ, 0x1 ;  /* 0x0000000c050c7211 */ /* 0x000fe400078b08ff */
[----:B------:R-:W-:Y:S02]  /*0450*/  IADD3.X R7, PT, PT, RZ, R11, RZ, P0, !PT ;  /* 0x0000000bff077210 */ /* 0x000fe400007fe4ff */
[----:B------:R-:W-:Y:S02]  /*0460*/  LEA.HI R14, P0, R21, R14, RZ, 0x1 ;  /* 0x0000000e150e7211 */ /* 0x000fe400078108ff */
[----:B------:R-:W-:-:S02]  /*0470*/  LOP3.LUT R30, R30, 0xfffffff8, RZ, 0xc0, !PT ;  /* 0xfffffff81e1e7812 */ /* 0x000fc400078ec0ff */
[C---:B------:R-:W-:Y:S02]  /*0480*/  SHF.L.U64.HI R9, R28.reuse, 0x2, R9 ;  /* 0x000000021c097819 */ /* 0x040fe40000010209 */
[----:B------:R-:W-:Y:S02]  /*0490*/  IADD3.X R19, PT, PT, RZ, R11, RZ, P1, !PT ;  /* 0x0000000bff137210 */ /* 0x000fe40000ffe4ff */
[----:B------:R-:W-:Y:S02]  /*04a0*/  IADD3.X R5, PT, PT, RZ, R5, RZ, P5, !PT ;  /* 0x00000005ff057210 */ /* 0x000fe40002ffe4ff */
[----:B------:R-:W-:Y:S02]  /*04b0*/  SHF.L.U32 R28, R28, 0x2, RZ ;  /* 0x000000021c1c7819 */ /* 0x000fe400000006ff */
[----:B------:R-:W-:Y:S02]  /*04c0*/  IADD3.X R21, PT, PT, RZ, R21, RZ, P0, !PT ;  /* 0x00000015ff157210 */ /* 0x000fe400007fe4ff */
[----:B------:R-:W-:-:S02]  /*04d0*/  IADD3.X R17, PT, PT, RZ, R11, RZ, P2, !PT ;  /* 0x0000000bff117210 */ /* 0x000fc400017fe4ff */
[----:B------:R-:W-:Y:S02]  /*04e0*/  IADD3.X R3, PT, PT, RZ, R11, RZ, P3, !PT ;  /* 0x0000000bff037210 */ /* 0x000fe40001ffe4ff */
[----:B------:R-:W-:Y:S02]  /*04f0*/  SHF.L.U64.HI R7, R2, 0x2, R7 ;  /* 0x0000000202077819 */ /* 0x000fe40000010207 */
[----:B------:R-:W-:Y:S02]  /*0500*/  IADD3 R30, P0, PT, R30, UR36, RZ ;  /* 0x000000241e1e7c10 */ /* 0x000fe4000ff1e0ff */
[----:B------:R-:W-:Y:S02]  /*0510*/  LEA.HI R22, P3, R19, R22, RZ, 0x1 ;  /* 0x0000001613167211 */ /* 0x000fe400078708ff */
[----:B------:R-:W-:Y:S02]  /*0520*/  SHF.L.U64.HI R5, R12, 0x2, R5 ;  /* 0x000000020c057819 */ /* 0x000fe40000010205 */
[----:B------:R-:W-:-:S02]  /*0530*/  LOP3.LUT R28, R28, 0xfffffff8, RZ, 0xc0, !PT ;  /* 0xfffffff81c1c7812 */ /* 0x000fc400078ec0ff */
[----:B------:R-:W-:Y:S02]  /*0540*/  SHF.L.U32 R12, R12, 0x2, RZ ;  /* 0x000000020c0c7819 */ /* 0x000fe400000006ff */
[----:B------:R-:W-:Y:S02]  /*0550*/  LEA.HI R16, P2, R17, R16, RZ, 0x1 ;  /* 0x0000001011107211 */ /* 0x000fe400078508ff */
[----:B------:R-:W-:Y:S02]  /*0560*/  IADD3.X R31, PT, PT, R7, UR37, RZ, P0, !PT ;  /* 0x00000025071f7c10 */ /* 0x000fe400087fe4ff */
[----:B------:R-:W-:Y:S02]  /*0570*/  LEA.HI R18, P1, R3, R18, RZ, 0x1 ;  /* 0x0000001203127211 */ /* 0x000fe400078308ff */
[----:B------:R-:W-:Y:S02]  /*0580*/  LEA.HI R36, P5, R13, R36, RZ, 0x1 ;  /* 0x000000240d247211 */ /* 0x000fe400078b08ff */
[----:B------:R-:W-:Y:S01]  /*0590*/  IADD3.X R19, PT, PT, RZ, R19, RZ, P3, !PT ;  /* 0x00000013ff137210 */ /* 0x000fe20001ffe4ff */
[----:B------:R-:W2:Y:S01]  /*05a0*/  LDG.E.64 R30, desc[UR4][R30.64] ;  /* 0x000000041e1e7981 */ /* 0x000ea2000c1e1b00 */
[----:B------:R-:W-:-:S02]  /*05b0*/  SHF.L.U64.HI R4, R14, 0x2, R21 ;  /* 0x000000020e047819 */ /* 0x000fc40000010215 */
[----:B------:R-:W-:Y:S02]  /*05c0*/  IADD3 R28, P0, PT, R28, UR36, RZ ;  /* 0x000000241c1c7c10 */ /* 0x000fe4000ff1e0ff */
[----:B------:R-:W-:Y:S02]  /*05d0*/  SHF.L.U32 R14, R14, 0x2, RZ ;  /* 0x000000020e0e7819 */ /* 0x000fe400000006ff */
[----:B------:R-:W-:Y:S02]  /*05e0*/  LOP3.LUT R12, R12, 0xfffffff8, RZ, 0xc0, !PT ;  /* 0xfffffff80c0c7812 */ /* 0x000fe400078ec0ff */
[----:B------:R-:W-:Y:S02]  /*05f0*/  IADD3.X R17, PT, PT, RZ, R17, RZ, P2, !PT ;  /* 0x00000011ff117210 */ /* 0x000fe400017fe4ff */
[----:B------:R-:W-:Y:S02]  /*0600*/  LEA.HI R20, P4, R15, R20, RZ, 0x1 ;  /* 0x000000140f147211 */ /* 0x000fe400078908ff */
[----:B------:R-:W-:-:S02]  /*0610*/  SHF.L.U64.HI R6, R22, 0x2, R19 ;  /* 0x0000000216067819 */ /* 0x000fc40000010213 */
[----:B------:R-:W-:Y:S02]  /*0620*/  IADD3.X R3, PT, PT, RZ, R3, RZ, P1, !PT ;  /* 0x00000003ff037210 */ /* 0x000fe40000ffe4ff */
[----:B------:R-:W-:Y:S02]  /*0630*/  IADD3.X R13, PT, PT, RZ, R13, RZ, P5, !PT ;  /* 0x0000000dff0d7210 */ /* 0x000fe40002ffe4ff */
[----:B------:R-:W-:Y:S02]  /*0640*/  IADD3.X R29, PT, PT, R9, UR37, RZ, P0, !PT ;  /* 0x00000025091d7c10 */ /* 0x000fe400087fe4ff */
[----:B------:R-:W-:Y:S02]  /*0650*/  R2UR UR10, R26 ;  /* 0x000000001a0a72ca */ /* 0x000fe400000e0000 */
[----:B------:R-:W-:Y:S02]  /*0660*/  R2UR UR11, R27 ;  /* 0x000000001b0b72ca */ /* 0x000fe400000e0000 */
[----:B------:R-:W-:Y:S01]  /*0670*/  SHF.L.U32 R22, R22, 0x2, RZ ;  /* 0x0000000216167819 */ /* 0x000fe200000006ff */
[----:B------:R-:W3:Y:S01]  /*0680*/  LDG.E.64 R28, desc[UR6][R28.64] ;  /* 0x000000061c1c7981 */ /* 0x000ee2000c1e1b00 */
[----:B------:R-:W-:-:S02]  /*0690*/  LOP3.LUT R14, R14, 0xfffffff8, RZ, 0xc0, !PT ;  /* 0xfffffff80e0e7812 */ /* 0x000fc400078ec0ff */
[----:B------:R-:W-:Y:S02]  /*06a0*/  IADD3 R12, P1, PT, R12, UR36, RZ ;  /* 0x000000240c0c7c10 */ /* 0x000fe4000ff3e0ff */
[C---:B------:R-:W-:Y:S02]  /*06b0*/  SHF.L.U64.HI R8, R16.reuse, 0x2, R17 ;  /* 0x0000000210087819 */ /* 0x040fe40000010211 */
[----:B------:R-:W-:Y:S02]  /*06c0*/  SHF.L.U32 R16, R16, 0x2, RZ ;  /* 0x0000000210107819 */ /* 0x000fe400000006ff */
[----:B------:R-:W-:Y:S02]  /*06d0*/  IADD3.X R15, PT, PT, RZ, R15, RZ, P4, !PT ;  /* 0x0000000fff0f7210 */ /* 0x000fe400027fe4ff */
[----:B------:R-:W-:Y:S02]  /*06e0*/  SHF.L.U64.HI R2, R36, 0x2, R13 ;  /* 0x0000000224027819 */ /* 0x000fe4000001020d */
[----:B------:R-:W-:-:S02]  /*06f0*/  R2UR UR12, R26 ;  /* 0x000000001a0c72ca */ /* 0x000fc400000e0000 */
[----:B------:R-:W-:Y:S02]  /*0700*/  R2UR UR13, R27 ;  /* 0x000000001b0d72ca */ /* 0x000fe400000e0000 */
[----:B------:R-:W-:Y:S02]  /*0710*/  LOP3.LUT R22, R22, 0xfffffff8, RZ, 0xc0, !PT ;  /* 0xfffffff816167812 */ /* 0x000fe400078ec0ff */
[----:B------:R-:W-:Y:S02]  /*0720*/  IADD3 R14, P0, PT, R14, UR36, RZ ;  /* 0x000000240e0e7c10 */ /* 0x000fe4000ff1e0ff */
[----:B------:R-:W-:Y:S02]  /*0730*/  IADD3.X R13, PT, PT, R5, UR37, RZ, P1, !PT ;  /* 0x00000025050d7c10 */ /* 0x000fe40008ffe4ff */
[----:B------:R-:W-:Y:S02]  /*0740*/  IADD3.X R11, PT, PT, RZ, R11, RZ, P6, !PT ;  /* 0x0000000bff0b7210 */ /* 0x000fe400037fe4ff */
[----:B------:R-:W-:-:S02]  /*0750*/  SHF.L.U64.HI R3, R18, 0x2, R3 ;  /* 0x0000000212037819 */ /* 0x000fc40000010203 */
[----:B------:R-:W-:Y:S02]  /*0760*/  SHF.L.U32 R18, R18, 0x2, RZ ;  /* 0x0000000212127819 */ /* 0x000fe400000006ff */
[----:B------:R-:W-:Y:S02]  /*0770*/  SHF.L.U64.HI R10, R20, 0x2, R15 ;  /* 0x00000002140a7819 */ /* 0x000fe4000001020f */
[----:B------:R-:W-:Y:S02]  /*0780*/  LOP3.LUT R16, R16, 0xfffffff8, RZ, 0xc0, !PT ;  /* 0xfffffff810107812 */ /* 0x000fe400078ec0ff */
[----:B------:R-:W-:Y:S02]  /*0790*/  R2UR UR14, R26 ;  /* 0x000000001a0e72ca */ /* 0x000fe400000e0000 */
[----:B------:R-:W-:Y:S02]  /*07a0*/  R2UR UR15, R27 ;  /* 0x000000001b0f72ca */ /* 0x000fe400000e0000 */
[----:B------:R-:W-:-:S02]  /*07b0*/  IADD3 R22, P1, PT, R22, UR36, RZ ;  /* 0x0000002416167c10 */ /* 0x000fc4000ff3e0ff */
[----:B------:R-:W-:Y:S02]  /*07c0*/  IADD3.X R15, PT, PT, R4, UR37, RZ, P0, !PT ;  /* 0x00000025040f7c10 */ /* 0x000fe400087fe4ff */
[----:B------:R-:W4:Y:S01]  /*07d0*/  LDG.E.64 R4, desc[UR8][R12.64] ;  /* 0x000000080c047981 */ /* 0x000f22000c1e1b00 */
[----:B------:R-:W-:Y:S02]  /*07e0*/  LEA.HI R24, P6, R11, R24, RZ, 0x1 ;  /* 0x000000180b187211 */ /* 0x000fe400078d08ff */
[----:B------:R-:W-:Y:S02]  /*07f0*/  SHF.L.U32 R20, R20, 0x2, RZ ;  /* 0x0000000214147819 */ /* 0x000fe400000006ff */
[----:B------:R-:W-:Y:S02]  /*0800*/  LOP3.LUT R18, R18, 0xfffffff8, RZ, 0xc0, !PT ;  /* 0xfffffff812127812 */ /* 0x000fe400078ec0ff */
[----:B------:R-:W-:Y:S02]  /*0810*/  IADD3 R16, P0, PT, R16, UR36, RZ ;  /* 0x0000002410107c10 */ /* 0x000fe4000ff1e0ff */
[----:B------:R-:W-:-:S02]  /*0820*/  R2UR UR16, R26 ;  /* 0x000000001a1072ca */ /* 0x000fc400000e0000 */
[----:B------:R-:W-:Y:S02]  /*0830*/  R2UR UR17, R27 ;  /* 0x000000001b1172ca */ /* 0x000fe400000e0000 */
[----:B------:R-:W-:Y:S02]  /*0840*/  IADD3.X R23, PT, PT, R6, UR37, RZ, P1, !PT ;  /* 0x0000002506177c10 */ /* 0x000fe40008ffe4ff */
[----:B------:R-:W5:Y:S01]  /*0850*/  LDG.E.64 R6, desc[UR10][R14.64] ;  /* 0x0000000a0e067981 */ /* 0x000f62000c1e1b00 */
[----:B------:R-:W-:Y:S02]  /*0860*/  IADD3.X R11, PT, PT, RZ, R11, RZ, P6, !PT ;  /* 0x0000000bff0b7210 */ /* 0x000fe400037fe4ff */
[----:B------:R-:W-:Y:S02]  /*0870*/  LOP3.LUT R20, R20, 0xfffffff8, RZ, 0xc0, !PT ;  /* 0xfffffff814147812 */ /* 0x000fe400078ec0ff */
[----:B------:R-:W-:Y:S02]  /*0880*/  IADD3 R18, P1, PT, R18, UR36, RZ ;  /* 0x0000002412127c10 */ /* 0x000fe4000ff3e0ff */
[----:B------:R-:W-:-:S02]  /*0890*/  IADD3.X R17, PT, PT, R8, UR37, RZ, P0, !PT ;  /* 0x0000002508117c10 */ /* 0x000fc400087fe4ff */
[----:B------:R-:W-:Y:S01]  /*08a0*/  R2UR UR18, R26 ;  /* 0x000000001a1272ca */ /* 0x000fe200000e0000 */
[----:B------:R-:W5:Y:S01]  /*08b0*/  LDG.E.64 R8, desc[UR12][R22.64] ;  /* 0x0000000c16087981 */ /* 0x000f62000c1e1b00 */
[----:B------:R-:W-:Y:S02]  /*08c0*/  R2UR UR19, R27 ;  /* 0x000000001b1372ca */ /* 0x000fe400000e0000 */
[----:B------:R-:W-:Y:S01]  /*08d0*/  SHF.L.U32 R36, R36, 0x2, RZ ;  /* 0x0000000224247819 */ /* 0x000fe200000006ff */
[----:B------:R-:W5:Y:S01]  /*08e0*/  LDG.E.64 R16, desc[UR14][R16.64] ;  /* 0x0000000e10107981 */ /* 0x000f62000c1e1b00 */
[C---:B------:R-:W-:Y:S02]  /*08f0*/  SHF.L.U64.HI R0, R24.reuse, 0x2, R11 ;  /* 0x0000000218007819 */ /* 0x040fe4000001020b */
[----:B------:R-:W-:Y:S02]  /*0900*/  SHF.L.U32 R24, R24, 0x2, RZ ;  /* 0x0000000218187819 */ /* 0x000fe400000006ff */
[----:B------:R-:W-:-:S02]  /*0910*/  IADD3 R20, P0, PT, R20, UR36, RZ ;  /* 0x0000002414147c10 */ /* 0x000fc4000ff1e0ff */
[----:B------:R-:W-:Y:S02]  /*0920*/  IADD3.X R19, PT, PT, R3, UR37, RZ, P1, !PT ;  /* 0x0000002503137c10 */ /* 0x000fe40008ffe4ff */
[----:B------:R-:W-:Y:S02]  /*0930*/  R2UR UR20, R26 ;  /* 0x000000001a1472ca */ /* 0x000fe400000e0000 */
[----:B------:R-:W-:Y:S02]  /*0940*/  R2UR UR21, R27 ;  /* 0x000000001b1572ca */ /* 0x000fe400000e0000 */
[----:B------:R-:W-:Y:S01]  /*0950*/  LOP3.LUT R36, R36, 0xfffffff8, RZ, 0xc0, !PT ;  /* 0xfffffff824247812 */ /* 0x000fe200078ec0ff */
[----:B------:R-:W5:Y:S01]  /*0960*/  LDG.E.64 R18, desc[UR16][R18.64] ;  /* 0x0000001012127981 */ /* 0x000f62000c1e1b00 */
[----:B------:R-:W-:Y:S02]  /*0970*/  LOP3.LUT R24, R24, 0xfffffff8, RZ, 0xc0, !PT ;  /* 0xfffffff818187812 */ /* 0x000fe400078ec0ff */
[----:B------:R-:W-:-:S02]  /*0980*/  IADD3.X R21, PT, PT, R10, UR37, RZ, P0, !PT ;  /* 0x000000250a157c10 */ /* 0x000fc400087fe4ff */
[----:B------:R-:W-:Y:S02]  /*0990*/  R2UR UR22, R26 ;  /* 0x000000001a1672ca */ /* 0x000fe400000e0000 */
[----:B------:R-:W-:Y:S02]  /*09a0*/  R2UR UR23, R27 ;  /* 0x000000001b1772ca */ /* 0x000fe400000e0000 */
[----:B------:R-:W-:Y:S01]  /*09b0*/  IADD3 R36, P1, PT, R36, UR36, RZ ;  /* 0x0000002424247c10 */ /* 0x000fe2000ff3e0ff */
[----:B------:R-:W5:Y:S01]  /*09c0*/  LDG.E.64 R20, desc[UR18][R20.64] ;  /* 0x0000001214147981 */ /* 0x000f62000c1e1b00 */
[----:B------:R-:W-:Y:S02]  /*09d0*/  IADD3 R24, P0, PT, R24, UR36, RZ ;  /* 0x0000002418187c10 */ /* 0x000fe4000ff1e0ff */
[----:B------:R-:W-:Y:S02]  /*09e0*/  IADD3.X R37, PT, PT, R2, UR37, RZ, P1, !PT ;  /* 0x0000002502257c10 */ /* 0x000fe40008ffe4ff */
        /* <DEDUP_REMOVED lines=22> */
[----:B-1----:R-:W-:Y:S01]  /*0b50*/  FMNMX R3, R2, R14, !PT ;  /* 0x0000000e02037209 */ /* 0x002fe20007800000 */
[----:B------:R-:W-:-:S04]  /*0b60*/  IMAD.MOV.U32 R2, RZ, RZ, 0x3bbb989d ;  /* 0x3bbb989dff027424 */ /* 0x000fc800078e00ff */
[----:B------:R-:W1:Y:S02]  /*0b70*/  SHFL.BFLY PT, R14, R3, 0x1, 0x1f ;  /* 0x0c201f00030e7f89 */ /* 0x000e6400000e0000 */
[----:B-1----:R-:W-:Y:S02]  /*0b80*/  FMNMX R14, R3, R14, !PT ;  /* 0x0000000e030e7209 */ /* 0x002fe40007800000 */
        /* <DEDUP_REMOVED lines=11> */
[----:B------:R-:W-:Y:S01]  /*0c40*/  FADD R45, R6, -R14 ;  /* 0x8000000e062d7221 */ /* 0x000fe20000000000 */
[-C--:B------:R-:W-:Y:S01]  /*0c50*/  FFMA.SAT R6, R53, R2.reuse, 0.5 ;  /* 0x3f00000035067423 */ /* 0x080fe20000002002 */
[----:B------:R-:W-:Y:S01]  /*0c60*/  FADD R0, R8, -12583039 ;  /* 0xcb40007f08007421 */ /* 0x000fe20000000000 */
[C---:B------:R-:W-:Y:S01]  /*0c70*/  FADD R4, R12.reuse, -12583039 ;  /* 0xcb40007f0c047421 */ /* 0x040fe20000000000 */
[----:B------:R-:W-:Y:S01]  /*0c80*/  SHF.L.U32 R12, R12, 0x17, RZ ;  /* 0x000000170c0c7819 */ /* 0x000fe200000006ff */
[-C--:B------:R-:W-:Y:S01]  /*0c90*/  FFMA.RM R6, R6, R3.reuse, 12582913 ;  /* 0x4b40000106067423 */ /* 0x080fe20000004003 */
[----:B------:R-:W-:Y:S01]  /*0ca0*/  FFMA R0, R55, 1.4426950216293334961, -R0 ;  /* 0x3fb8aa3b37007823 */ /* 0x000fe20000000800 */
[----:B------:R-:W-:Y:S01]  /*0cb0*/  FFMA R4, R57, 1.4426950216293334961, -R4 ;  /* 0x3fb8aa3b39047823 */ /* 0x000fe20000000804 */
[--C-:B------:R-:W-:Y:S01]  /*0cc0*/  FADD R13, R22, -R14.reuse ;  /* 0x8000000e160d7221 */ /* 0x100fe20000000000 */
[----:B------:R-:W-:Y:S01]  /*0cd0*/  FADD R47, R5, -R14 ;  /* 0x8000000e052f7221 */ /* 0x000fe20000000000 */
[----:B------:R-:W-:Y:S01]  /*0ce0*/  FFMA R55, R55, 1.925963033500011079e-08, R0 ;  /* 0x32a5706037377823 */ /* 0x000fe20000000000 */
[----:B------:R-:W-:Y:S01]  /*0cf0*/  FFMA R57, R57, 1.925963033500011079e-08, R4 ;  /* 0x32a5706039397823 */ /* 0x000fe20000000004 */
[-C--:B------:R-:W-:Y:S01]  /*0d00*/  FFMA.SAT R0, R51, R2.reuse, 0.5 ;  /* 0x3f00000033007423 */ /* 0x080fe20000002002 */
[----:B------:R-:W-:Y:S01]  /*0d10*/  FADD R4, R6, -12583039 ;  /* 0xcb40007f06047421 */ /* 0x000fe20000000000 */
[----:B------:R-:W-:Y:S01]  /*0d20*/  FADD R37, R16, -R14 ;  /* 0x8000000e10257221 */ /* 0x000fe20000000000 */
[-C--:B------:R-:W-:Y:S01]  /*0d30*/  FFMA.SAT R16, R47, R2.reuse, 0.5 ;  /* 0x3f0000002f107423 */ /* 0x080fe20000002002 */
[-C--:B------:R-:W-:Y:S01]  /*0d40*/  FFMA.RM R0, R0, R3.reuse, 12582913 ;  /* 0x4b40000100007423 */ /* 0x080fe20000004003 */
[----:B------:R-:W1:Y:S01]  /*0d50*/  MUFU.EX2 R57, R57 ;  /* 0x0000003900397308 */ /* 0x000e620000000800 */
[----:B------:R-:W-:Y:S01]  /*0d60*/  FFMA R4, R53, 1.4426950216293334961, -R4 ;  /* 0x3fb8aa3b35047823 */ /* 0x000fe20000000804 */
[--C-:B------:R-:W-:Y:S01]  /*0d70*/  FADD R43, R7, -R14.reuse ;  /* 0x8000000e072b7221 */ /* 0x100fe20000000000 */
[----:B------:R-:W-:Y:S01]  /*0d80*/  FADD R10, R0, -12583039 ;  /* 0xcb40007f000a7421 */ /* 0x000fe20000000000 */
[----:B------:R-:W-:Y:S01]  /*0d90*/  FADD R11, R23, -R14 ;  /* 0x8000000e170b7221 */ /* 0x000fe20000000000 */
[----:B------:R-:W-:Y:S01]  /*0da0*/  FFMA R53, R53, 1.925963033500011079e-08, R4 ;  /* 0x32a5706035357823 */ /* 0x000fe20000000004 */
[----:B------:R-:W-:Y:S01]  /*0db0*/  SHF.L.U32 R23, R8, 0x17, RZ ;  /* 0x0000001708177819 */ /* 0x000fe200000006ff */
[----:B------:R-:W-:Y:S01]  /*0dc0*/  FFMA R10, R51, 1.4426950216293334961, -R10 ;  /* 0x3fb8aa3b330a7823 */ /* 0x000fe2000000080a */
[----:B------:R-:W-:Y:S01]  /*0dd0*/  FADD R29, R18, -R14 ;  /* 0x8000000e121d7221 */ /* 0x000fe20000000000 */
[-C--:B------:R-:W-:Y:S01]  /*0de0*/  FFMA.RM R8, R16, R3.reuse, 12582913 ;  /* 0x4b40000110087423 */ /* 0x080fe20000004003 */
[-C--:B------:R-:W-:Y:S01]  /*0df0*/  FFMA.SAT R18, R43, R2.reuse, 0.5 ;  /* 0x3f0000002b127423 */ /* 0x080fe20000002002 */
[----:B------:R-:W-:Y:S01]  /*0e00*/  FFMA R51, R51, 1.925963033500011079e-08, R10 ;  /* 0x32a5706033337823 */ /* 0x000fe2000000000a */
[--C-:B------:R-:W-:Y:S01]  /*0e10*/  FADD R7, R21, -R14.reuse ;  /* 0x8000000e15077221 */ /* 0x100fe20000000000 */
[----:B------:R-:W2:Y:S01]  /*0e20*/  MUFU.EX2 R10, R55 ;  /* 0x00000037000a7308 */ /* 0x000ea20000000800 */
[----:B------:R-:W-:Y:S01]  /*0e30*/  SHF.L.U32 R21, R6, 0x17, RZ ;  /* 0x0000001706157819 */ /* 0x000fe200000006ff */
[----:B------:R-:W-:Y:S01]  /*0e40*/  FFMA.RM R6, R18, R3, 12582913 ;  /* 0x4b40000112067423 */ /* 0x000fe20000004003 */
[----:B------:R-:W-:Y:S01]  /*0e50*/  SHF.L.U32 R0, R0, 0x17, RZ ;  /* 0x0000001700007819 */ /* 0x000fe200000006ff */
[----:B-1----:R-:W-:Y:S01]  /*0e60*/  FMUL R22, R12, R57 ;  /* 0x000000390c167220 */ /* 0x002fe20000400000 */
[--C-:B------:R-:W-:Y:S01]  /*0e70*/  FADD R15, R20, -R14.reuse ;  /* 0x8000000e140f7221 */ /* 0x100fe20000000000 */
[----:B------:R-:W-:Y:S01]  /*0e80*/  FFMA.SAT R4, R49, R2, 0.5 ;  /* 0x3f00000031047423 */ /* 0x000fe20000002002 */
[--C-:B------:R-:W-:Y:S01]  /*0e90*/  FADD R39, R9, -R14.reuse ;  /* 0x8000000e09277221 */ /* 0x100fe20000000000 */
[----:B------:R-:W1:Y:S01]  /*0ea0*/  MUFU.EX2 R12, R53 ;  /* 0x00000035000c7308 */ /* 0x000e620000000800 */
[--C-:B------:R-:W-:Y:S01]  /*0eb0*/  FADD R31, R17, -R14.reuse ;  /* 0x8000000e111f7221 */ /* 0x100fe20000000000 */
[-C--:B------:R-:W-:Y:S01]  /*0ec0*/  FFMA.RM R4, R4, R3.reuse, 12582913 ;  /* 0x4b40000104047423 */ /* 0x080fe20000004003 */
[--C-:B------:R-:W-:Y:S01]  /*0ed0*/  FADD R9, R19, -R14.reuse ;  /* 0x8000000e13097221 */ /* 0x100fe20000000000 */
[--C-:B------:R-:W-:Y:S01]  /*0ee0*/  FADD R5, R24, -R14.reuse ;  /* 0x8000000e18057221 */ /* 0x100fe20000000000 */
[----:B------:R-:W-:Y:S01]  /*0ef0*/  FADD R25, R25, -R14 ;  /* 0x8000000e19197221 */ /* 0x000fe20000000000 */
[C---:B------:R-:W-:Y:S01]  /*0f00*/  FADD R14, R4.reuse, -12583039 ;  /* 0xcb40007f040e7421 */ /* 0x040fe20000000000 */
[----:B------:R-:W-:Y:S01]  /*0f10*/  SHF.L.U32 R19, R4, 0x17, RZ ;  /* 0x0000001704137819 */ /* 0x000fe200000006ff */
[----:B------:R-:W3:Y:S01]  /*0f20*/  MUFU.EX2 R51, R51 ;  /* 0x0000003300337308 */ /* 0x000ee20000000800 */
[----:B--2---:R-:W-:Y:S01]  /*0f30*/  FMUL R23, R23, R10 ;  /* 0x0000000a17177220 */ /* 0x004fe20000400000 */
[C---:B------:R-:W-:Y:S01]  /*0f40*/  FADD R10, R8.reuse, -12583039 ;  /* 0xcb40007f080a7421 */ /* 0x040fe20000000000 */
[----:B------:R-:W-:Y:S01]  /*0f50*/  SHF.L.U32 R8, R8, 0x17, RZ ;  /* 0x0000001708087819 */ /* 0x000fe200000006ff */
[-C--:B------:R-:W-:Y:S01]  /*0f60*/  FFMA.SAT R24, R29, R2.reuse, 0.5 ;  /* 0x3f0000001d187423 */ /* 0x080fe20000002002 */
[----:B------:R-:W-:Y:S01]  /*0f70*/  FFMA R14, R49, 1.4426950216293334961, -R14 ;  /* 0x3fb8aa3b310e7823 */ /* 0x000fe2000000080e */
[----:B------:R-:W-:Y:S01]  /*0f80*/  FFMA R10, R47, 1.4426950216293334961, -R10 ;  /* 0x3fb8aa3b2f0a7823 */ /* 0x000fe2000000080a */
[----:B------:R-:W-:Y:S01]  /*0f90*/  FFMA.SAT R38, R11, R2, 0.5 ;  /* 0x3f0000000b267423 */ /* 0x000fe20000002002 */
[-C--:B------:R-:W-:Y:S01]  /*0fa0*/  FFMA.RM R24, R24, R3.reuse, 12582913 ;  /* 0x4b40000118187423 */ /* 0x080fe20000004003 */
[----:B-1----:R-:W-:Y:S01]  /*0fb0*/  FMUL R21, R21, R12 ;  /* 0x0000000c15157220 */ /* 0x002fe20000400000 */
[C---:B------:R-:W-:Y:S01]  /*0fc0*/  FADD R12, R6.reuse, -12583039 ;  /* 0xcb40007f060c7421 */ /* 0x040fe20000000000 */
[----:B------:R-:W-:Y:S01]  /*0fd0*/  FFMA R47, R47, 1.925963033500011079e-08, R10 ;  /* 0x32a570602f2f7823 */ /* 0x000fe2000000000a */
[-C--:B------:R-:W-:Y:S01]  /*0fe0*/  FFMA.SAT R10, R45, R2.reuse, 0.5 ;  /* 0x3f0000002d0a7423 */ /* 0x080fe20000002002 */
[----:B------:R-:W-:Y:S01]  /*0ff0*/  SHF.L.U32 R6, R6, 0x17, RZ ;  /* 0x0000001706067819 */ /* 0x000fe200000006ff */
[----:B------:R-:W-:Y:S01]  /*1000*/  FFMA R12, R43, 1.4426950216293334961, -R12 ;  /* 0x3fb8aa3b2b0c7823 */ /* 0x000fe2000000080c */
[----:B------:R-:W-:Y:S01]  /*1010*/  FFMA R14, R49, 1.925963033500011079e-08, R14 ;  /* 0x32a57060310e7823 */ /* 0x000fe2000000000e */
[----:B------:R-:W-:Y:S01]  /*1020*/  FFMA.RM R10, R10, R3, 12582913 ;  /* 0x4b4000010a0a7423 */ /* 0x000fe20000004003 */
[----:B---3--:R-:W-:Y:S01]  /*1030*/  FMUL R20, R0, R51 ;  /* 0x0000003300147220 */ /* 0x008fe20000400000 */
[----:B------:R-:W-:Y:S01]  /*1040*/  FFMA.SAT R0, R41, R2, 0.5 ;  /* 0x3f00000029007423 */ /* 0x000fe20000002002 */
[----:B------:R-:W-:Y:S01]  /*1050*/  FFMA R43, R43, 1.925963033500011079e-08, R12 ;  /* 0x32a570602b2b7823 */ /* 0x000fe2000000000c */
[----:B------:R-:W1:Y:S01]  /*1060*/  MUFU.EX2 R47, R47 ;  /* 0x0000002f002f7308 */ /* 0x000e620000000800 */
[----:B------:R-:W-:Y:S01]  /*1070*/  FADD R16, R10, -12583039 ;  /* 0xcb40007f0a107421 */ /* 0x000fe20000000000 */
[----:B------:R-:W-:Y:S01]  /*1080*/  FFMA.RM R0, R0, R3, 12582913 ;  /* 0x4b40000100007423 */ /* 0x000fe20000004003 */
[----:B------:R-:W-:-:S02]  /*1090*/  SHF.L.U32 R10, R10, 0x17, RZ ;  /* 0x000000170a0a7819 */ /* 0x000fc400000006ff */
[C---:B------:R-:W-:Y:S01]  /*10a0*/  FFMA R16, R45.reuse, 1.4426950216293334961, -R16 ;  /* 0x3fb8aa3b2d107823 */ /* 0x040fe20000000810 */
[C---:B------:R-:W-:Y:S01]  /*10b0*/  FADD R12, R0.reuse, -12583039 ;  /* 0xcb40007f000c7421 */ /* 0x040fe20000000000 */
[----:B------:R-:W-:Y:S01]  /*10c0*/  SHF.L.U32 R0, R0, 0x17, RZ ;  /* 0x0000001700007819 */ /* 0x000fe200000006ff */
[----:B------:R-:W2:Y:S01]  /*10d0*/  MUFU.EX2 R43, R43 ;  /* 0x0000002b002b7308 */ /* 0x000ea20000000800 */
[----:B------:R-:W-:Y:S01]  /*10e0*/  FFMA R16, R45, 1.925963033500011079e-08, R16 ;  /* 0x32a570602d107823 */ /* 0x000fe20000000010 */
[----:B------:R-:W-:-:S04]  /*10f0*/  FFMA R12, R41, 1.4426950216293334961, -R12 ;  /* 0x3fb8aa3b290c7823 */ /* 0x000fc8000000080c */
[----:B------:R-:W-:Y:S01]  /*1100*/  FFMA R41, R41, 1.925963033500011079e-08, R12 ;  /* 0x32a5706029297823 */ /* 0x000fe2000000000c */
[-C--:B------:R-:W-:Y:S01]  /*1110*/  FFMA.SAT R12, R39, R2.reuse, 0.5 ;  /* 0x3f000000270c7423 */ /* 0x080fe20000002002 */
[----:B------:R2:W3:Y:S01]  /*1120*/  MUFU.EX2 R17, R16 ;  /* 0x0000001000117308 */ /* 0x0004e20000000800 */
[----:B-1----:R-:W-:Y:S01]  /*1130*/  FMUL R18, R8, R47 ;  /* 0x0000002f08127220 */ /* 0x002fe20000400000 */
[----:B------:R-:W-:Y:S01]  /*1140*/  FFMA.SAT R8, R37, R2, 0.5 ;  /* 0x3f00000025087423 */ /* 0x000fe20000002002 */
[----:B------:R-:W-:-:S03]  /*1150*/  FFMA.RM R4, R12, R3, 12582913 ;  /* 0x4b4000010c047423 */ /* 0x000fc60000004003 */
[----:B------:R-:W-:Y:S01]  /*1160*/  FFMA.RM R8, R8, R3, 12582913 ;  /* 0x4b40000108087423 */ /* 0x000fe20000004003 */
[----:B------:R-:W-:Y:S01]  /*1170*/  FADD R12, R4, -12583039 ;  /* 0xcb40007f040c7421 */ /* 0x000fe20000000000 */
[----:B------:R-:W1:Y:S01]  /*1180*/  MUFU.EX2 R41, R41 ;  /* 0x0000002900297308 */ /* 0x000e620000000800 */
[----:B--2---:R-:W-:Y:S01]  /*1190*/  FMUL R16, R6, R43 ;  /* 0x0000002b06107220 */ /* 0x004fe20000400000 */
[----:B------:R-:W-:Y:S01]  /*11a0*/  FADD R6, R24, -12583039 ;  /* 0xcb40007f18067421 */ /* 0x000fe20000000000 */
[----:B------:R-:W-:Y:S01]  /*11b0*/  FFMA R12, R39, 1.4426950216293334961, -R12 ;  /* 0x3fb8aa3b270c7823 */ /* 0x000fe2000000080c */
[----:B------:R-:W-:Y:S02]  /*11c0*/  SHF.L.U32 R4, R4, 0x17, RZ ;  /* 0x0000001704047819 */ /* 0x000fe400000006ff */
[----:B------:R-:W-:Y:S01]  /*11d0*/  FFMA R6, R29, 1.4426950216293334961, -R6 ;  /* 0x3fb8aa3b1d067823 */ /* 0x000fe20000000806 */
[----:B------:R-:W-:Y:S01]  /*11e0*/  FFMA R39, R39, 1.925963033500011079e-08, R12 ;  /* 0x32a5706027277823 */ /* 0x000fe2000000000c */
[----:B------:R-:W-:Y:S01]  /*11f0*/  FADD R12, R8, -12583039 ;  /* 0xcb40007f080c7421 */ /* 0x000fe20000000000 */
[----:B---3--:R-:W-:Y:S01]  /*1200*/  FMUL R17, R10, R17 ;  /* 0x000000110a117220 */ /* 0x008fe20000400000 */
[----:B------:R-:W-:Y:S01]  /*1210*/  FFMA R36, R29, 1.925963033500011079e-08, R6 ;  /* 0x32a570601d247823 */ /* 0x000fe20000000006 */
[-C--:B------:R-:W-:Y:S01]  /*1220*/  FFMA.SAT R6, R9, R2.reuse, 0.5 ;  /* 0x3f00000009067423 */ /* 0x080fe20000002002 */
[C---:B------:R-:W-:Y:S01]  /*1230*/  FFMA R12, R37.reuse, 1.4426950216293334961, -R12 ;  /* 0x3fb8aa3b250c7823 */ /* 0x040fe2000000080c */
[----:B------:R-:W-:Y:S01]  /*1240*/  MUFU.EX2 R39, R39 ;  /* 0x0000002700277308 */ /* 0x000fe20000000800 */
[----:B------:R-:W-:Y:S01]  /*1250*/  SHF.L.U32 R8, R8, 0x17, RZ ;  /* 0x0000001708087819 */ /* 0x000fe200000006ff */
[----:B------:R-:W-:Y:S01]  /*1260*/  FFMA.RM R6, R6, R3, 12582913 ;  /* 0x4b40000106067423 */ /* 0x000fe20000004003 */
[----:B------:R-:W-:Y:S01]  /*1270*/  FFMA R37, R37, 1.925963033500011079e-08, R12 ;  /* 0x32a5706025257823 */ /* 0x000fe2000000000c */
[----:B------:R-:W-:-:S04]  /*1280*/  FFMA.SAT R12, R31, R2, 0.5 ;  /* 0x3f0000001f0c7423 */ /* 0x000fc80000002002 */
[----:B------:R-:W-:Y:S01]  /*1290*/  FFMA.RM R12, R12, R3, 12582913 ;  /* 0x4b4000010c0c7423 */ /* 0x000fe20000004003 */
[----:B------:R-:W2:Y:S03]  /*12a0*/  MUFU.EX2 R14, R14 ;  /* 0x0000000e000e7308 */ /* 0x000ea60000000800 */
[C---:B------:R-:W-:Y:S01]  /*12b0*/  FADD R10, R12.reuse, -12583039 ;  /* 0xcb40007f0c0a7421 */ /* 0x040fe20000000000 */
[----:B------:R-:W-:-:S03]  /*12c0*/  SHF.L.U32 R12, R12, 0x17, RZ ;  /* 0x000000170c0c7819 */ /* 0x000fc600000006ff */
[C---:B------:R-:W-:Y:S01]  /*12d0*/  FFMA R10, R31.reuse, 1.4426950216293334961, -R10 ;  /* 0x3fb8aa3b1f0a7823 */ /* 0x040fe2000000080a */
[----:B------:R-:W3:Y:S03]  /*12e0*/  MUFU.EX2 R37, R37 ;  /* 0x0000002500257308 */ /* 0x000ee60000000800 */
[----:B------:R-:W-:Y:S01]  /*12f0*/  FFMA R31, R31, 1.925963033500011079e-08, R10 ;  /* 0x32a570601f1f7823 */ /* 0x000fe2000000000a */
[----:B-1----:R-:W-:Y:S01]  /*1300*/  FMUL R10, R0, R41 ;  /* 0x00000029000a7220 */ /* 0x002fe20000400000 */
[----:B------:R-:W-:-:S04]  /*1310*/  FADD R0, R6, -12583039 ;  /* 0xcb40007f06007421 */ /* 0x000fc80000000000 */
[----:B------:R-:W-:Y:S01]  /*1320*/  FFMA R0, R9, 1.4426950216293334961, -R0 ;  /* 0x3fb8aa3b09007823 */ /* 0x000fe20000000800 */
[----:B--2---:R-:W-:Y:S01]  /*1330*/  FMUL R19, R19, R14 ;  /* 0x0000000e13137220 */ /* 0x004fe20000400000 */
[----:B------:R-:W1:Y:S01]  /*1340*/  MUFU.EX2 R31, R31 ;  /* 0x0000001f001f7308 */ /* 0x000e620000000800 */
[-C--:B------:R-:W-:Y:S01]  /*1350*/  FFMA.SAT R14, R7, R2.reuse, 0.5 ;  /* 0x3f000000070e7423 */ /* 0x080fe20000002002 */
[----:B------:R-:W-:Y:S01]  /*1360*/  FFMA R28, R9, 1.925963033500011079e-08, R0 ;  /* 0x32a57060091c7823 */ /* 0x000fe20000000000 */
[----:B------:R-:W-:Y:S01]  /*1370*/  FMUL R9, R4, R39 ;  /* 0x0000002704097220 */ /* 0x000fe20000400000 */
[----:B------:R-:W-:Y:S01]  /*1380*/  FFMA.SAT R4, R15, R2, 0.5 ;  /* 0x3f0000000f047423 */ /* 0x000fe20000002002 */
[----:B------:R-:W-:Y:S01]  /*1390*/  FFMA.RM R14, R14, R3, 12582913 ;  /* 0x4b4000010e0e7423 */ /* 0x000fe20000004003 */
[----:B---3--:R-:W-:Y:S02]  /*13a0*/  FMUL R8, R8, R37 ;  /* 0x0000002508087220 */ /* 0x008fe40000400000 */
[----:B------:R-:W-:Y:S01]  /*13b0*/  FFMA.RM R4, R4, R3, 12582913 ;  /* 0x4b40000104047423 */ /* 0x000fe20000004003 */
[----:B------:R-:W-:Y:S03]  /*13c0*/  MUFU.EX2 R28, R28 ;  /* 0x0000001c001c7308 */ /* 0x000fe60000000800 */
[----:B------:R-:W-:-:S04]  /*13d0*/  FADD R0, R4, -12583039 ;  /* 0xcb40007f04007421 */ /* 0x000fc80000000000 */
[----:B------:R-:W-:-:S04]  /*13e0*/  FFMA R0, R15, 1.4426950216293334961, -R0 ;  /* 0x3fb8aa3b0f007823 */ /* 0x000fc80000000800 */
[----:B------:R-:W-:Y:S01]  /*13f0*/  FFMA R15, R15, 1.925963033500011079e-08, R0 ;  /* 0x32a570600f0f7823 */ /* 0x000fe20000000000 */
[----:B------:R-:W-:-:S04]  /*1400*/  FADD R0, R14, -12583039 ;  /* 0xcb40007f0e007421 */ /* 0x000fc80000000000 */
[C---:B------:R-:W-:Y:S01]  /*1410*/  FFMA R0, R7.reuse, 1.4426950216293334961, -R0 ;  /* 0x3fb8aa3b07007823 */ /* 0x040fe20000000800 */
[----:B------:R-:W-:Y:S03]  /*1420*/  MUFU.EX2 R15, R15 ;  /* 0x0000000f000f7308 */ /* 0x000fe60000000800 */
[----:B------:R-:W-:Y:S01]  /*1430*/  FFMA R29, R7, 1.925963033500011079e-08, R0 ;  /* 0x32a57060071d7823 */ /* 0x000fe20000000000 */
[----:B-1----:R-:W-:Y:S01]  /*1440*/  FMUL R7, R12, R31 ;  /* 0x0000001f0c077220 */ /* 0x002fe20000400000 */
[----:B------:R-:W-:-:S03]  /*1450*/  FFMA.SAT R12, R13, R2, 0.5 ;  /* 0x3f0000000d0c7423 */ /* 0x000fc60000002002 */
        /* <DEDUP_REMOVED lines=10> */
[----:B------:R-:W-:Y:S02]  /*1500*/  FADD R24, R13, -12583039 ;  /* 0xcb40007f0d187421 */ /* 0x000fe40000000000 */
[----:B--2---:R-:W-:Y:S02]  /*1510*/  FMUL R0, R0, R31 ;  /* 0x0000001f00007220 */ /* 0x004fe40000400000 */
[C---:B------:R-:W-:Y:S01]  /*1520*/  FFMA R24, R11.reuse, 1.4426950216293334961, -R24 ;  /* 0x3fb8aa3b0b187823 */ /* 0x040fe20000000818 */
[----:B------:R-:W1:Y:S03]  /*1530*/  MUFU.EX2 R31, R30 ;  /* 0x0000001e001f7308 */ /* 0x000e660000000800 */
[----:B------:R-:W-:Y:S01]  /*1540*/  FFMA R11, R11, 1.925963033500011079e-08, R24 ;  /* 0x32a570600b0b7823 */ /* 0x000fe20000000018 */
[----:B------:R-:W-:-:S04]  /*1550*/  FFMA.SAT R24, R5, R2, 0.5 ;  /* 0x3f00000005187423 */ /* 0x000fc80000002002 */
[-C--:B------:R-:W-:Y:S01]  /*1560*/  FFMA.RM R2, R24, R3.reuse, 12582913 ;  /* 0x4b40000118027423 */ /* 0x080fe20000004003 */
[----:B------:R-:W-:Y:S01]  /*1570*/  FFMA.RM R3, R36, R3, 12582913 ;  /* 0x4b40000124037423 */ /* 0x000fe20000004003 */
[----:B------:R2:W4:Y:S02]  /*1580*/  MUFU.EX2 R37, R11 ;  /* 0x0000000b00257308 */ /* 0x0005240000000800 */
        /* <DEDUP_REMOVED lines=9> */
[----:B------:R-:W-:-:S03]  /*1620*/  SHF.L.U32 R25, R6, 0x17, RZ ;  /* 0x0000001706197819 */ /* 0x000fc600000006ff */
[----:B------:R-:W-:Y:S01]  /*1630*/  FADD R5, R24, R21 ;  /* 0x0000001518057221 */ /* 0x000fe20000000000 */
[----:B------:R-:W-:Y:S01]  /*1640*/  MUFU.EX2 R38, R38 ;  /* 0x0000002600267308 */ /* 0x000fe20000000800 */
[----:B------:R-:W-:Y:S02]  /*1650*/  FMUL R25, R25, R28 ;  /* 0x0000001c19197220 */ /* 0x000fe40000400000 */
        /* <DEDUP_REMOVED lines=8> */
[----:B------:R-:W5:Y:S03]  /*16e0*/  MUFU.EX2 R15, R36 ;  /* 0x00000024000f7308 */ /* 0x000f660000000800 */
[----:B------:R-:W-:Y:S01]  /*16f0*/  FADD R5, R6, R9 ;  /* 0x0000000906057221 */ /* 0x000fe20000000000 */
[----:B------:R-:W-:-:S03]  /*1700*/  SHF.L.U32 R6, R14, 0x17, RZ ;  /* 0x000000170e067819 */ /* 0x000fc600000006ff */
[----:B------:R-:W-:Y:S02]  /*1710*/  FADD R4, R5, R8 ;  /* 0x0000000805047221 */ /* 0x000fe40000000000 */
[----:B---3--:R-:W-:Y:S02]  /*1720*/  FMUL R6, R6, R29 ;  /* 0x0000001d06067220 */ /* 0x008fe40000400000 */
[----:B------:R-:W-:-:S04]  /*1730*/  FADD R5, R4, R7 ;  /* 0x0000000704057221 */ /* 0x000fc80000000000 */
[----:B------:R-:W-:-:S04]  /*1740*/  FADD R4, R5, R0 ;  /* 0x0000000005047221 */ /* 0x000fc80000000000 */
[----:B------:R-:W-:Y:S01]  /*1750*/  FADD R5, R4, R25 ;  /* 0x0000001904057221 */ /* 0x000fe20000000000 */
[----:B------:R-:W-:Y:S02]  /*1760*/  SHF.L.U32 R4, R13, 0x17, RZ ;  /* 0x000000170d047819 */ /* 0x000fe400000006ff */
[----:B------:R-:W-:Y:S01]  /*1770*/  SHF.L.U32 R13, R3, 0x17, RZ ;  /* 0x00000017030d7819 */ /* 0x000fe200000006ff */
[----:B--2---:R-:W-:Y:S01]  /*1780*/  FADD R11, R5, R24 ;  /* 0x00000018050b7221 */ /* 0x004fe20000000000 */
[----:B-1----:R-:W-:Y:S01]  /*1790*/  FMUL R5, R12, R31 ;  /* 0x0000001f0c057220 */ /* 0x002fe20000400000 */
[----:B----4-:R-:W-:Y:S01]  /*17a0*/  FMUL R4, R4, R37 ;  /* 0x0000002504047220 */ /* 0x010fe20000400000 */
[----:B-----5:R-:W-:Y:S01]  /*17b0*/  FMUL R3, R2, R15 ;  /* 0x0000000f02037220 */ /* 0x020fe20000400000 */
        /* <DEDUP_REMOVED lines=15> */
.L_x_23653:
        /* <DEDUP_REMOVED lines=12> */
[----:B01----:R-:W-:Y:S05]  /*1970*/  CALL.REL.NOINC `($__internal_462_$__cuda_sm3x_div_rn_noftz_f32_slowpath) ;  /* 0x0000002800887944 */ /* 0x003fea0003c00000 */
[----:B------:R-:W-:-:S07]  /*1980*/  MOV R14, R11 ;  /* 0x0000000b000e7202 */ /* 0x000fce0000000f00 */
.L_x_23602:
[----:B------:R-:W-:Y:S05]  /*1990*/  BSYNC.RECONVERGENT B2 ;  /* 0x0000000000027941 */ /* 0x000fea0003800200 */
.L_x_23601:
        /* <DEDUP_REMOVED lines=12> */
[----:B01----:R-:W-:Y:S05]  /*1a60*/  CALL.REL.NOINC `($__internal_462_$__cuda_sm3x_div_rn_noftz_f32_slowpath) ;  /* 0x00000028004c7944 */ /* 0x003fea0003c00000 */
[----:B------:R-:W-:-:S07]  /*1a70*/  MOV R15, R11 ;  /* 0x0000000b000f7202 */ /* 0x000fce0000000f00 */
.L_x_23604:
[----:B------:R-:W-:Y:S05]  /*1a80*/  BSYNC.RECONVERGENT B2 ;  /* 0x0000000000027941 */ /* 0x000fea0003800200 */
.L_x_23603:
        /* <DEDUP_REMOVED lines=14> */
.L_x_23606:
[----:B------:R-:W-:Y:S05]  /*1b70*/  BSYNC.RECONVERGENT B2 ;  /* 0x0000000000027941 */ /* 0x000fea0003800200 */
.L_x_23605:
        /* <DEDUP_REMOVED lines=14> */
.L_x_23608:
[----:B------:R-:W-:Y:S05]  /*1c60*/  BSYNC.RECONVERGENT B2 ;  /* 0x0000000000027941 */ /* 0x000fea0003800200 */
.L_x_23607:
        /* <DEDUP_REMOVED lines=13> */
[----:B------:R-:W-:-:S07]  /*1d40*/  IMAD.MOV.U32 R20, RZ, RZ, R11 ;  /* 0x000000ffff147224 */ /* 0x000fce00078e000b */
.L_x_23610:
[----:B------:R-:W-:Y:S05]  /*1d50*/  BSYNC.RECONVERGENT B2 ;  /* 0x0000000000027941 */ /* 0x000fea0003800200 */
.L_x_23609:
        /* <DEDUP_REMOVED lines=14> */
.L_x_23612:
[----:B------:R-:W-:Y:S05]  /*1e40*/  BSYNC.RECONVERGENT B2 ;  /* 0x0000000000027941 */ /* 0x000fea0003800200 */
.L_x_23611:
        /* <DEDUP_REMOVED lines=14> */
.L_x_23614:
[----:B------:R-:W-:Y:S05]  /*1f30*/  BSYNC.RECONVERGENT B2 ;  /* 0x0000000000027941 */ /* 0x000fea0003800200 */
.L_x_23613:
        /* <DEDUP_REMOVED lines=14> */
.L_x_23616:
[----:B------:R-:W-:Y:S05]  /*2020*/  BSYNC.RECONVERGENT B2 ;  /* 0x0000000000027941 */ /* 0x000fea0003800200 */
.L_x_23615:
        /* <DEDUP_REMOVED lines=14> */
.L_x_23618:
[----:B------:R-:W-:Y:S05]  /*2110*/  BSYNC.RECONVERGENT B2 ;  /* 0x0000000000027941 */ /* 0x000fea0003800200 */
.L_x_23617:
        /* <DEDUP_REMOVED lines=14> */
.L_x_23620:
[----:B------:R-:W-:Y:S05]  /*2200*/  BSYNC.RECONVERGENT B2 ;  /* 0x0000000000027941 */ /* 0x000fea0003800200 */
.L_x_23619:
        /* <DEDUP_REMOVED lines=14> */
.L_x_23622:
[----:B------:R-:W-:Y:S05]  /*22f0*/  BSYNC.RECONVERGENT B2 ;  /* 0x0000000000027941 */ /* 0x000fea0003800200 */
.L_x_23621:
        /* <DEDUP_REMOVED lines=12> */
[----:B0-----:R-:W-:Y:S05]  /*23c0*/  CALL.REL.NOINC `($__internal_462_$__cuda_sm3x_div_rn_noftz_f32_slowpath) ;  /* 0x0000001c00f47944 */ /* 0x001fea0003c00000 */
[----:B------:R-:W-:-:S07]  /*23d0*/  MOV R31, R11 ;  /* 0x0000000b001f7202 */ /* 0x000fce0000000f00 */
.L_x_23624:
[----:B------:R-:W-:Y:S05]  /*23e0*/  BSYNC.RECONVERGENT B2 ;  /* 0x0000000000027941 */ /* 0x000fea0003800200 */
.L_x_23623:
        /* <DEDUP_REMOVED lines=12> */
[----:B0-----:R-:W-:Y:S05]  /*24b0*/  CALL.REL.NOINC `($__internal_462_$__cuda_sm3x_div_rn_noftz_f32_slowpath) ;  /* 0x0000001c00b87944 */ /* 0x001fea0003c00000 */
[----:B------:R-:W-:-:S07]  /*24c0*/  MOV R8, R11 ;  /* 0x0000000b00087202 */ /* 0x000fce0000000f00 */
.L_x_23626:
[----:B------:R-:W-:Y:S05]  /*24d0*/  BSYNC.RECONVERGENT B2 ;  /* 0x0000000000027941 */ /* 0x000fea0003800200 */
.L_x_23625:
        /* <DEDUP_REMOVED lines=14> */
.L_x_23628:
[----:B------:R-:W-:Y:S05]  /*25c0*/  BSYNC.RECONVERGENT B2 ;  /* 0x0000000000027941 */ /* 0x000fea0003800200 */
.L_x_23627:
        /* <DEDUP_REMOVED lines=14> */
.L_x_23630:
[----:B------:R-:W-:Y:S05]  /*26b0*/  BSYNC.RECONVERGENT B2 ;  /* 0x0000000000027941 */ /* 0x000fea0003800200 */
.L_x_23629:
        /* <DEDUP_REMOVED lines=14> */
.L_x_23632:
[----:B------:R-:W-:Y:S05]  /*27a0*/  BSYNC.RECONVERGENT B2 ;  /* 0x0000000000027941 */ /* 0x000fea0003800200 */
.L_x_23631:
        /* <DEDUP_REMOVED lines=12> */
[----:B0-----:R-:W-:Y:S05]  /*2870*/  CALL.REL.NOINC `($__internal_462_$__cuda_sm3x_div_rn_noftz_f32_slowpath) ;  /* 0x0000001800c87944 */ /* 0x001fea0003c00000 */
[----:B------:R-:W-:-:S07]  /*2880*/  MOV R6, R11 ;  /* 0x0000000b00067202 */ /* 0x000fce0000000f00 */
.L_x_23634:
[----:B------:R-:W-:Y:S05]  /*2890*/  BSYNC.RECONVERGENT B2 ;  /* 0x0000000000027941 */ /* 0x000fea0003800200 */
.L_x_23633:
        /* <DEDUP_REMOVED lines=14> */
.L_x_23636:
[----:B------:R-:W-:Y:S05]  /*2980*/  BSYNC.RECONVERGENT B2 ;  /* 0x0000000000027941 */ /* 0x000fea0003800200 */
.L_x_23635:
        /* <DEDUP_REMOVED lines=14> */
.L_x_23638:
[----:B------:R-:W-:Y:S05]  /*2a70*/  BSYNC.RECONVERGENT B2 ;  /* 0x0000000000027941 */ /* 0x000fea0003800200 */
.L_x_23637:
        /* <DEDUP_REMOVED lines=14> */
.L_x_23640:
[----:B------:R-:W-:Y:S05]  /*2b60*/  BSYNC.RECONVERGENT B2 ;  /* 0x0000000000027941 */ /* 0x000fea0003800200 */
.L_x_23639:
        /* <DEDUP_REMOVED lines=34> */
[----:B-1----:R-:W-:Y:S02]  /*2d90*/  LEA.HI R10, P1, R23, R0, RZ, 0x1 ;  /* 0x00000000170a7211 */ /* 0x002fe400078308ff */
[----:B------:R-:W-:Y:S02]  /*2da0*/  IADD3.X R13, PT, PT, R13, UR41, RZ, P0, !PT ;  /* 0x000000290d0d7c10 */ /* 0x000fe400087fe4ff */
[----:B------:R-:W-:Y:S02]  /*2db0*/  IADD3.X R11, PT, PT, RZ, R23, RZ, P1, !PT ;  /* 0x00000017ff0b7210 */ /* 0x000fe40000ffe4ff */
[C---:B------:R-:W-:Y:S01]  /*2dc0*/  IADD3 R0, P0, PT, R2.reuse, 0xc0, RZ ;  /* 0x000000c002007810 */ /* 0x040fe20007f1e0ff */
[----:B------:R1:W-:Y:S01]  /*2dd0*/  STG.E.64 desc[UR4][R12.64], R28 ;  /* 0x0000001c0c007986 */ /* 0x0003e2000c101b04 */
[----:B------:R-:W-:-:S02]  /*2de0*/  IADD3 R14, P1, PT, R2, 0x100, RZ ;  /* 0x00000100020e7810 */ /* 0x000fc40007f3e0ff */
[C---:B------:R-:W-:Y:S02]  /*2df0*/  SHF.L.U64.HI R22, R10.reuse, 0x2, R11 ;  /* 0x000000020a167819 */ /* 0x040fe4000001020b */
[-C--:B------:R-:W-:Y:S02]  /*2e00*/  IADD3.X R15, PT, PT, RZ, R3.reuse, RZ, P0, !PT ;  /* 0x00000003ff0f7210 */ /* 0x080fe400007fe4ff */
[----:B------:R-:W-:Y:S02]  /*2e10*/  IADD3.X R11, PT, PT, RZ, R3, RZ, P1, !PT ;  /* 0x00000003ff0b7210 */ /* 0x000fe40000ffe4ff */
[----:B------:R-:W-:Y:S02]  /*2e20*/  LEA.HI R0, P1, R15, R0, RZ, 0x1 ;  /* 0x000000000f007211 */ /* 0x000fe400078308ff */
[----:B------:R-:W-:Y:S02]  /*2e30*/  LEA.HI R14, P2, R11, R14, RZ, 0x1 ;  /* 0x0000000e0b0e7211 */ /* 0x000fe400078508ff */
[----:B------:R-:W-:-:S02]  /*2e40*/  SHF.L.U32 R10, R10, 0x2, RZ ;  /* 0x000000020a0a7819 */ /* 0x000fc400000006ff */
[----:B------:R-:W-:Y:S02]  /*2e50*/  IADD3.X R15, PT, PT, RZ, R15, RZ, P1, !PT ;  /* 0x0000000fff0f7210 */ /* 0x000fe40000ffe4ff */
[----:B-1----:R-:W-:Y:S02]  /*2e60*/  IADD3.X R13, PT, PT, RZ, R11, RZ, P2, !PT ;  /* 0x0000000bff0d7210 */ /* 0x002fe400017fe4ff */
[----:B------:R-:W-:Y:S02]  /*2e70*/  LOP3.LUT R10, R10, 0xfffffff8, RZ, 0xc0, !PT ;  /* 0xfffffff80a0a7812 */ /* 0x000fe400078ec0ff */
[C---:B------:R-:W-:Y:S02]  /*2e80*/  SHF.L.U32 R12, R0.reuse, 0x2, RZ ;  /* 0x00000002000c7819 */ /* 0x040fe400000006ff */
[----:B------:R-:W-:Y:S02]  /*2e90*/  SHF.L.U64.HI R15, R0, 0x2, R15 ;  /* 0x00000002000f7819 */ /* 0x000fe4000001020f */
        /* <DEDUP_REMOVED lines=26> */
[----:B---3--:R-:W-:Y:S01]  /*3040*/  LEA.HI R16, P3, R3, R2, RZ, 0x1 ;  /* 0x0000000203107211 */ /* 0x008fe200078708ff */
[C---:B------:R-:W-:Y:S01]  /*3050*/  IMAD.SHL.U32 R2, R13.reuse, 0x4, RZ ;  /* 0x000000040d027824 */ /* 0x040fe200078e00ff */
[----:B------:R-:W-:Y:S02]  /*3060*/  SHF.L.U64.HI R18, R13, 0x2, R18 ;  /* 0x000000020d127819 */ /* 0x000fe40000010212 */
[----:B------:R-:W-:-:S02]  /*3070*/  IADD3.X R13, PT, PT, RZ, R21, RZ, P2, !PT ;  /* 0x00000015ff0d7210 */ /* 0x000fc400017fe4ff */
[----:B------:R-:W-:Y:S02]  /*3080*/  LEA.HI R14, P0, R11, R0, RZ, 0x1 ;  /* 0x000000000b0e7211 */ /* 0x000fe400078108ff */
[----:B------:R-:W-:Y:S02]  /*3090*/  SHF.L.U64.HI R13, R12, 0x2, R13 ;  /* 0x000000020c0d7819 */ /* 0x000fe4000001020d */
[----:B------:R-:W-:Y:S02]  /*30a0*/  LOP3.LUT R2, R2, 0xfffffff8, RZ, 0xc0, !PT ;  /* 0xfffffff802027812 */ /* 0x000fe400078ec0ff */
[----:B------:R-:W-:Y:S02]  /*30b0*/  SHF.L.U32 R12, R12, 0x2, RZ ;  /* 0x000000020c0c7819 */ /* 0x000fe400000006ff */
[----:B------:R-:W-:Y:S02]  /*30c0*/  IADD3.X R15, PT, PT, RZ, R11, RZ, P0, !PT ;  /* 0x0000000bff0f7210 */ /* 0x000fe400007fe4ff */
[----:B------:R-:W-:-:S02]  /*30d0*/  IADD3.X R3, PT, PT, RZ, R3, RZ, P3, !PT ;  /* 0x00000003ff037210 */ /* 0x000fc40001ffe4ff */
[----:B------:R-:W-:Y:S02]  /*30e0*/  IADD3 R2, P0, PT, R2, UR40, RZ ;  /* 0x0000002802027c10 */ /* 0x000fe4000ff1e0ff */
[----:B------:R-:W-:Y:S02]  /*30f0*/  LOP3.LUT R12, R12, 0xfffffff8, RZ, 0xc0, !PT ;  /* 0xfffffff80c0c7812 */ /* 0x000fe400078ec0ff */
[----:B------:R-:W-:Y:S02]  /*3100*/  LEA.HI R10, P1, R20, R23, RZ, 0x1 ;  /* 0x00000017140a7211 */ /* 0x000fe400078308ff */
[----:B------:R-:W-:Y:S02]  /*3110*/  SHF.L.U64.HI R0, R16, 0x2, R3 ;  /* 0x0000000210007819 */ /* 0x000fe40000010203 */
[----:B------:R-:W-:Y:S02]  /*3120*/  IADD3.X R3, PT, PT, R18, UR41, RZ, P0, !PT ;  /* 0x0000002912037c10 */ /* 0x000fe400087fe4ff */
[----:B------:R-:W-:-:S02]  /*3130*/  IADD3 R12, P0, PT, R12, UR40, RZ ;  /* 0x000000280c0c7c10 */ /* 0x000fc4000ff1e0ff */
[----:B------:R-:W-:Y:S01]  /*3140*/  IADD3.X R17, PT, PT, RZ, R20, RZ, P1, !PT ;  /* 0x00000014ff117210 */ /* 0x000fe20000ffe4ff */
[----:B------:R1:W-:Y:S01]  /*3150*/  STG.E.64 desc[UR4][R2.64], R30 ;  /* 0x0000001e02007986 */ /* 0x0003e2000c101b04 */
[----:B------:R-:W-:Y:S02]  /*3160*/  IADD3.X R13, PT, PT, R13, UR41, RZ, P0, !PT ;  /* 0x000000290d0d7c10 */ /* 0x000fe400087fe4ff */
[C---:B------:R-:W-:Y:S02]  /*3170*/  SHF.L.U64.HI R17, R10.reuse, 0x2, R17 ;  /* 0x000000020a117819 */ /* 0x040fe40000010211 */
        /* <DEDUP_REMOVED lines=23> */
.L_x_23600:
[----:B------:R-:W-:Y:S01]  /*32f0*/  BSSY B0, `(.L_x_23642) ;  /* 0x0000007000007945 */ /* 0x000fe20003800000 */
[----:B------:R-:W-:Y:S02]  /*3300*/  MOV R12, 0x10 ;  /* 0x00000010000c7802 */ /* 0x000fe40000000f00 */
[----:B------:R-:W-:Y:S02]  /*3310*/  MOV R11, 0x1f ;  /* 0x0000001f000b7802 */ /* 0x000fe40000000f00 */
[----:B------:R-:W-:-:S07]  /*3320*/  MOV R15, 0xffffffff ;  /* 0xffffffff000f7802 */ /* 0x000fce0000000f00 */
[----:B0-----:R-:W-:Y:S05]  /*3330*/  WARPSYNC.COLLECTIVE R15, `(.L_x_23643) ;  /* 0x000000000f087348 */ /* 0x001fea0003c00000 */
[----:B------:R1:W2:Y:S02]  /*3340*/  SHFL.BFLY P6, R14, R13, R12, R11 ;  /* 0x0c00000c0d0e7389 */ /* 0x0002a400000c000b */
[----:B012---:R-:W-:Y:S05]  /*3350*/  ENDCOLLECTIVE ;  /* 0x000000000000791b */ /* 0x007fea0003800000 */
.L_x_23643:
[----:B------:R-:W-:Y:S05]  /*3360*/  BSYNC B0 ;  /* 0x0000000000007941 */ /* 0x000fea0003800000 */
.L_x_23642:
        /* <DEDUP_REMOVED lines=9> */
.L_x_23644:
[----:B------:R-:W-:Y:S01]  /*3400*/  HFMA2 R12, -RZ, RZ, 0, 2.384185791015625e-07 ;  /* 0x00000004ff0c7431 */ /* 0x000fe200000001ff */
[----:B------:R-:W-:-:S04]  /*3410*/  FMNMX R0, R13, R14, !PT ;  /* 0x0000000e0d007209 */ /* 0x000fc80007800000 */
[----:B------:R-:W-:-:S07]  /*3420*/  MOV R13, R0 ;  /* 0x00000000000d7202 */ /* 0x000fce0000000f00 */
[----:B------:R-:W-:Y:S05]  /*3430*/  WARPSYNC.COLLECTIVE R15, `(.L_x_23645) ;  /* 0x000000000f087348 */ /* 0x000fea0003c00000 */
[----:B------:R0:W1:Y:S02]  /*3440*/  SHFL.BFLY P6, R14, R13, R12, R11 ;  /* 0x0c00000c0d0e7389 */ /* 0x00006400000c000b */
[----:B01----:R-:W-:Y:S05]  /*3450*/  ENDCOLLECTIVE ;  /* 0x000000000000791b */ /* 0x003fea0003800000 */
.L_x_23645:
[----:B------:R-:W-:Y:S01]  /*3460*/  HFMA2 R12, -RZ, RZ, 0, 1.1920928955078125e-07 ;  /* 0x00000002ff0c7431 */ /* 0x000fe200000001ff */
[----:B------:R-:W-:-:S04]  /*3470*/  FMNMX R2, R0, R14, !PT ;  /* 0x0000000e00027209 */ /* 0x000fc80007800000 */
[----:B------:R-:W-:-:S07]  /*3480*/  MOV R13, R2 ;  /* 0x00000002000d7202 */ /* 0x000fce0000000f00 */
[----:B------:R-:W-:Y:S05]  /*3490*/  WARPSYNC.COLLECTIVE R15, `(.L_x_23646) ;  /* 0x000000000f087348 */ /* 0x000fea0003c00000 */
[----:B------:R0:W1:Y:S02]  /*34a0*/  SHFL.BFLY P6, R14, R13, R12, R11 ;  /* 0x0c00000c0d0e7389 */ /* 0x00006400000c000b */
[----:B01----:R-:W-:Y:S05]  /*34b0*/  ENDCOLLECTIVE ;  /* 0x000000000000791b */ /* 0x003fea0003800000 */
.L_x_23646:
[----:B------:R-:W-:Y:S01]  /*34c0*/  HFMA2 R12, -RZ, RZ, 0, 5.9604644775390625e-08 ;  /* 0x00000001ff0c7431 */ /* 0x000fe200000001ff */
[----:B------:R-:W-:-:S04]  /*34d0*/  FMNMX R3, R2, R14, !PT ;  /* 0x0000000e02037209 */ /* 0x000fc80007800000 */
[----:B------:R-:W-:-:S07]  /*34e0*/  MOV R13, R3 ;  /* 0x00000003000d7202 */ /* 0x000fce0000000f00 */
[----:B------:R-:W-:Y:S05]  /*34f0*/  WARPSYNC.COLLECTIVE R15, `(.L_x_23647) ;  /* 0x000000000f087348 */ /* 0x000fea0003c00000 */
[----:B------:R0:W1:Y:S02]  /*3500*/  SHFL.BFLY P6, R14, R13, R12, R11 ;  /* 0x0c00000c0d0e7389 */ /* 0x00006400000c000b */
[----:B01----:R-:W-:Y:S05]  /*3510*/  ENDCOLLECTIVE ;  /* 0x000000000000791b */ /* 0x003fea0003800000 */
.L_x_23647:
        /* <DEDUP_REMOVED lines=126> */
[----:B------:R-:W-:-:S03]  /*3d00*/  IMAD.SHL.U32 R3, R3, 0x800000, RZ ;  /* 0x0080000003037824 */ /* 0x000fc600078e00ff */
        /* <DEDUP_REMOVED lines=80> */
.L_x_23648:
[----:B------:R-:W-:Y:S02]  /*4210*/  HFMA2 R12, -RZ, RZ, 0, 4.76837158203125e-07 ;  /* 0x00000008ff0c7431 */ /* 0x000fe400000001ff */
[----:B------:R-:W-:-:S05]  /*4220*/  FADD R28, R13, R14 ;  /* 0x0000000e0d1c7221 */ /* 0x000fca0000000000 */
[----:B------:R-:W-:-:S07]  /*4230*/  MOV R13, R28 ;  /* 0x0000001c000d7202 */ /* 0x000fce0000000f00 */
[----:B------:R-:W-:Y:S05]  /*4240*/  WARPSYNC.COLLECTIVE R15, `(.L_x_23649) ;  /* 0x000000000f087348 */ /* 0x000fea0003c00000 */
[----:B------:R0:W1:Y:S02]  /*4250*/  SHFL.BFLY P6, R14, R13, R12, R11 ;  /* 0x0c00000c0d0e7389 */ /* 0x00006400000c000b */
[----:B01----:R-:W-:Y:S05]  /*4260*/  ENDCOLLECTIVE ;  /* 0x000000000000791b */ /* 0x003fea0003800000 */
.L_x_23649:
[----:B------:R-:W-:Y:S02]  /*4270*/  HFMA2 R12, -RZ, RZ, 0, 2.384185791015625e-07 ;  /* 0x00000004ff0c7431 */ /* 0x000fe400000001ff */
[----:B------:R-:W-:-:S05]  /*4280*/  FADD R29, R28, R14 ;  /* 0x0000000e1c1d7221 */ /* 0x000fca0000000000 */
[----:B------:R-:W-:-:S07]  /*4290*/  MOV R13, R29 ;  /* 0x0000001d000d7202 */ /* 0x000fce0000000f00 */
[----:B------:R-:W-:Y:S05]  /*42a0*/  WARPSYNC.COLLECTIVE R15, `(.L_x_23650) ;  /* 0x000000000f087348 */ /* 0x000fea0003c00000 */
[----:B------:R0:W1:Y:S02]  /*42b0*/  SHFL.BFLY P6, R14, R13, R12, R11 ;  /* 0x0c00000c0d0e7389 */ /* 0x00006400000c000b */
[----:B01----:R-:W-:Y:S05]  /*42c0*/  ENDCOLLECTIVE ;  /* 0x000000000000791b */ /* 0x003fea0003800000 */
.L_x_23650:
[----:B------:R-:W-:Y:S02]  /*42d0*/  HFMA2 R12, -RZ, RZ, 0, 1.1920928955078125e-07 ;  /* 0x00000002ff0c7431 */ /* 0x000fe400000001ff */
[----:B------:R-:W-:-:S05]  /*42e0*/  FADD R30, R29, R14 ;  /* 0x0000000e1d1e7221 */ /* 0x000fca0000000000 */
[----:B------:R-:W-:-:S07]  /*42f0*/  MOV R13, R30 ;  /* 0x0000001e000d7202 */ /* 0x000fce0000000f00 */
[----:B------:R-:W-:Y:S05]  /*4300*/  WARPSYNC.COLLECTIVE R15, `(.L_x_23651) ;  /* 0x000000000f087348 */ /* 0x000fea0003c00000 */
[----:B------:R0:W1:Y:S02]  /*4310*/  SHFL.BFLY P6, R14, R13, R12, R11 ;  /* 0x0c00000c0d0e7389 */ /* 0x00006400000c000b */
[----:B01----:R-:W-:Y:S05]  /*4320*/  ENDCOLLECTIVE ;  /* 0x000000000000791b */ /* 0x003fea0003800000 */
.L_x_23651:
[----:B------:R-:W-:Y:S02]  /*4330*/  HFMA2 R12, -RZ, RZ, 0, 5.9604644775390625e-08 ;  /* 0x00000001ff0c7431 */ /* 0x000fe400000001ff */
[----:B------:R-:W-:-:S05]  /*4340*/  FADD R31, R30, R14 ;  /* 0x0000000e1e1f7221 */ /* 0x000fca0000000000 */
[----:B------:R-:W-:-:S07]  /*4350*/  MOV R13, R31 ;  /* 0x0000001f000d7202 */ /* 0x000fce0000000f00 */
[----:B------:R-:W-:Y:S05]  /*4360*/  WARPSYNC.COLLECTIVE R15, `(.L_x_23652) ;  /* 0x000000000f087348 */ /* 0x000fea0003c00000 */
[----:B------:R0:W1:Y:S02]  /*4370*/  SHFL.BFLY P6, R14, R13, R12, R11 ;  /* 0x0c00000c0d0e7389 */ /* 0x00006400000c000b */
[----:B01----:R-:W-:Y:S05]  /*4380*/  ENDCOLLECTIVE ;  /* 0x000000000000791b */ /* 0x003fea0003800000 */
.L_x_23652:
[----:B------:R-:W-:Y:S05]  /*4390*/  BRA `(.L_x_23653) ;  /* 0xffffffd400447947 */ /* 0x000fea000383ffff */
        .weak           $__internal_462_$__cuda_sm3x_div_rn_noftz_f32_slowpath
        .type           $__internal_462_$__cuda_sm3x_div_rn_noftz_f32_slowpath,@function
        .size           $__internal_462_$__cuda_sm3x_div_rn_noftz_f32_slowpath,(.L_x_25914 - $__internal_462_$__cuda_sm3x_div_rn_noftz_f32_slowpath)
$__internal_462_$__cuda_sm3x_div_rn_noftz_f32_slowpath:
        /* <DEDUP_REMOVED lines=34> */
.L_x_23655:
        /* <DEDUP_REMOVED lines=51> */
.L_x_23662:
[----:B------:R-:W-:-:S04]  /*48f0*/  LOP3.LUT R11, R11, 0x80000000, RZ, 0xc0, !PT ;  /* 0x800000000b0b7812 */ /* 0x000fc800078ec0ff */
[----:B------:R-:W-:Y:S01]  /*4900*/  LOP3.LUT R11, R11, 0x7f800000, RZ, 0xfc, !PT ;  /* 0x7f8000000b0b7812 */ /* 0x000fe200078efcff */
[----:B------:R-:W-:Y:S06]  /*4910*/  BRA `(.L_x_23663) ;  /* 0x0000000000047947 */ /* 0x000fec0003800000 */
.L_x_23661:
[----:B------:R-:W-:-:S07]  /*4920*/  LEA R11, R40, R11, 0x17 ;  /* 0x0000000b280b7211 */ /* 0x000fce00078eb8ff */
.L_x_23663:
[----:B------:R-:W-:Y:S05]  /*4930*/  BSYNC.RECONVERGENT B1 ;  /* 0x0000000000017941 */ /* 0x000fea0003800200 */
.L_x_23660:
[----:B------:R-:W-:Y:S05]  /*4940*/  BRA `(.L_x_23664) ;  /* 0x0000000000207947 */ /* 0x000fea0003800000 */
.L_x_23659:
[----:B------:R-:W-:-:S04]  /*4950*/  LOP3.LUT R11, R12, 0x80000000, R23, 0x48, !PT ;  /* 0x800000000c0b7812 */ /* 0x000fc800078e4817 */
[----:B------:R-:W-:Y:S01]  /*4960*/  LOP3.LUT R11, R11, 0x7f800000, RZ, 0xfc, !PT ;  /* 0x7f8000000b0b7812 */ /* 0x000fe200078efcff */
[----:B------:R-:W-:Y:S06]  /*4970*/  BRA `(.L_x_23664) ;  /* 0x0000000000147947 */ /* 0x000fec0003800000 */
.L_x_23658:
[----:B------:R-:W-:Y:S01]  /*4980*/  LOP3.LUT R11, R12, 0x80000000, R23, 0x48, !PT ;  /* 0x800000000c0b7812 */ /* 0x000fe200078e4817 */
[----:B------:R-:W-:Y:S06]  /*4990*/  BRA `(.L_x_23664) ;  /* 0x00000000000c7947 */ /* 0x000fec0003800000 */
.L_x_23657:
[----:B------:R-:W0:Y:S01]  /*49a0*/  MUFU.RSQ R11, -QNAN ;  /* 0xffc00000000b7908 */ /* 0x000e220000001400 */
[----:B------:R-:W-:Y:S05]  /*49b0*/  BRA `(.L_x_23664) ;  /* 0x0000000000047947 */ /* 0x000fea0003800000 */
.L_x_23656:
[----:B------:R-:W-:-:S07]  /*49c0*/  FADD.FTZ R11, R23, R12 ;  /* 0x0000000c170b7221 */ /* 0x000fce0000010000 */
.L_x_23664:
[----:B------:R-:W-:Y:S05]  /*49d0*/  BSYNC.RECONVERGENT B0 ;  /* 0x0000000000007941 */ /* 0x000fea0003800200 */
.L_x_23654:
[----:B------:R-:W-:Y:S01]  /*49e0*/  HFMA2 R13, -RZ, RZ, 0, 0 ;  /* 0x00000000ff0d7431 */ /* 0x000fe200000001ff */
[----:B------:R-:W-:-:S04]  /*49f0*/  MOV R12, R38 ;  /* 0x00000026000c7202 */ /* 0x000fc80000000f00 */
[----:B0-----:R-:W-:Y:S05]  /*4a00*/  RET.REL.NODEC R12 `(_Z15SoftmaxWarpImplI10DirectLoadIffE11DirectStoreIffEfLi2ELi20ELi32ELi1ELb0EL9Algorithm0EEvT_T0_ll) ;  /* 0xffffffb40c7c7950 */ /* 0x001fea0003c3ffff */
.L_x_23665:
        /* <DEDUP_REMOVED lines=15> */
.L_x_25914:


//--------------------- .text._Z15SoftmaxWarpImplI10DirectLoadIffE11DirectStoreIffEfLi2ELi18ELi32ELi1ELb1EL9Algorithm0EEvT_T0_ll --------------------------
	.section	.text._Z15SoftmaxWarpImplI10DirectLoadIffE11DirectStoreIffEfLi2ELi18ELi32ELi1ELb1EL9Algorithm0EEvT_T0_ll,"ax",@progbits
	.align	128
        .global         _Z15SoftmaxWarpImplI10DirectLoadIffE11DirectStoreIffEfLi2ELi18ELi32ELi1ELb1EL9Algorithm0EEvT_T0_ll
        .type           _Z15SoftmaxWarpImplI10DirectLoadIffE11DirectStoreIffEfLi2ELi18ELi32ELi1ELb1EL9Algorithm0EEvT_T0_ll,@function
        .size           _Z15SoftmaxWarpImplI10DirectLoadIffE11DirectStoreIffEfLi2ELi18ELi32ELi1ELb1EL9Algorithm0EEvT_T0_ll,(.L_x_25915 - _Z15SoftmaxWarpImplI10DirectLoadIffE11DirectStoreIffEfLi2ELi18ELi32ELi1ELb1EL9Algorithm0EEvT_T0_ll)
        .other          _Z15SoftmaxWarpImplI10DirectLoadIffE11DirectStoreIffEfLi2ELi18ELi32ELi1ELb1EL9Algorithm0EEvT_T0_ll,@"STO_CUDA_ENTRY STV_DEFAULT"
_Z15SoftmaxWarpImplI10DirectLoadIffE11DirectStoreIffEfLi2ELi18ELi32ELi1ELb1EL9Algorithm0EEvT_T0_ll:
.text._Z15SoftmaxWarpImplI10DirectLoadIffE11DirectStoreIffEfLi2ELi18ELi32ELi1ELb1EL9Algorithm0EEvT_T0_ll:
        /* <DEDUP_REMOVED lines=24> */
.L_x_23666:
        /* <DEDUP_REMOVED lines=22> */
.L_x_23722:
[----:B01----:R-:W1:Y:S01]  /*02e0*/  LDC.64 R12, c[0x0][0x388] ;  /* 0x0000e200ff0c7b82 */ /* 0x003e620000000a00 */
[----:B------:R-:W-:-:S04]  /*02f0*/  ISETP.GE.U32.AND P0, PT, R46, UR40, PT ;  /* 0x000000282e007c0c */ /* 0x000fc8000bf06070 */
[----:B------:R-:W-:Y:S02]  /*0300*/  ISETP.GE.AND.EX P4, PT, RZ, UR41, PT, P0 ;  /* 0x00000029ff007c0c */ /* 0x000fe4000bf86300 */
[----:B------:R-:W-:Y:S01]  /*0310*/  ISETP.GE.U32.AND P0, PT, R42, UR40, PT ;  /* 0x000000282a007c0c */ /* 0x000fe2000bf06070 */
[----:B---3--:R-:W3:Y:S01]  /*0320*/  LDC.64 R6, c[0x0][0x388] ;  /* 0x0000e200ff067b82 */ /* 0x008ee20000000a00 */
[----:B------:R-:W-:Y:S02]  /*0330*/  P2R R33, PR, RZ, 0x10 ;  /* 0x00000010ff217803 */ /* 0x000fe40000000000 */
[----:B------:R-:W-:Y:S02]  /*0340*/  ISETP.GE.AND.EX P5, PT, RZ, UR41, PT, P0 ;  /* 0x00000029ff007c0c */ /* 0x000fe4000bfa6300 */
[----:B------:R-:W-:Y:S02]  /*0350*/  ISETP.GE.U32.AND P0, PT, R40, UR40, PT ;  /* 0x0000002828007c0c */ /* 0x000fe4000bf06070 */
[----:B------:R-:W-:Y:S01]  /*0360*/  P2R R10, PR, RZ, 0x20 ;  /* 0x00000020ff0a7803 */ /* 0x000fe20000000000 */
[----:B--2-4-:R-:W4:Y:S01]  /*0370*/  LDC.64 R2, c[0x0][0x388] ;  /* 0x0000e200ff027b82 */ /* 0x014f220000000a00 */
[----:B------:R-:W-:-:S02]  /*0380*/  ISETP.GE.AND.EX P0, PT, RZ, UR41, PT, P0 ;  /* 0x00000029ff007c0c */ /* 0x000fc4000bf06300 */
[----:B------:R-:W-:Y:S01]  /*0390*/  @!P4 MOV R47, RZ ;  /* 0x000000ff002fc202 */ /* 0x000fe20000000f00 */
[----:B-1----:R-:W-:-:S04]  /*03a0*/  @!P4 IMAD R0, R31, R12, RZ ;  /* 0x0000000c1f00c224 */ /* 0x002fc800078e02ff */
[----:B------:R-:W1:Y:S01]  /*03b0*/  LDC.64 R18, c[0x0][0x380] ;  /* 0x0000e000ff127b82 */ /* 0x000e620000000a00 */
[----:B------:R-:W-:Y:S01]  /*03c0*/  @!P4 IMAD.WIDE.U32 R4, R44, R12, R46 ;  /* 0x0000000c2c04c225 */ /* 0x000fe200078e002e */
[----:B------:R-:W-:-:S03]  /*03d0*/  @!P5 MOV R43, RZ ;  /* 0x000000ff002bd202 */ /* 0x000fc60000000f00 */
        /* <DEDUP_REMOVED lines=11> */
[----:B------:R-:W-:Y:S02]  /*0490*/  @!P4 SHF.L.U64.HI R0, R0, 0x2, R13 ;  /* 0x000000020000c819 */ /* 0x000fe4000001020d */
[----:B------:R-:W0:Y:S01]  /*04a0*/  LDC.64 R6, c[0x0][0x388] ;  /* 0x0000e200ff067b82 */ /* 0x000e220000000a00 */
[----:B------:R-:W-:Y:S01]  /*04b0*/  @!P5 IADD3 R13, PT, PT, R15, R5, RZ ;  /* 0x000000050f0dd210 */ /* 0x000fe20007ffe0ff */
[----:B----4-:R-:W-:Y:S01]  /*04c0*/  @!P0 IMAD R5, R31, R2, RZ ;  /* 0x000000021f058224 */ /* 0x010fe200078e02ff */
[----:B------:R-:W-:-:S02]  /*04d0*/  ISETP.GE.U32.AND P1, PT, R38, UR40, PT ;  /* 0x0000002826007c0c */ /* 0x000fc4000bf26070 */
[----:B------:R-:W-:Y:S01]  /*04e0*/  @!P5 LEA.HI R12, P3, R13, R4, RZ, 0x1 ;  /* 0x000000040d0cd211 */ /* 0x000fe200078708ff */
[C---:B------:R-:W-:Y:S01]  /*04f0*/  @!P0 IMAD R15, R44.reuse, R3, R5 ;  /* 0x000000032c0f8224 */ /* 0x040fe200078e0205 */
[----:B------:R-:W-:Y:S01]  /*0500*/  @!P4 LOP3.LUT R11, R11, 0xfffffff8, RZ, 0xc0, !PT ;  /* 0xfffffff80b0bc812 */ /* 0x000fe200078ec0ff */
[----:B------:R-:W-:Y:S01]  /*0510*/  @!P0 IMAD.WIDE.U32 R2, R44, R2, R40 ;  /* 0x000000022c028225 */ /* 0x000fe200078e0028 */
[----:B------:R-:W-:Y:S01]  /*0520*/  ISETP.GE.AND.EX P1, PT, RZ, UR41, PT, P1 ;  /* 0x00000029ff007c0c */ /* 0x000fe2000bf26310 */
[----:B------:R-:W4:Y:S01]  /*0530*/  LDC.64 R4, c[0x0][0x388] ;  /* 0x0000e200ff047b82 */ /* 0x000f220000000a00 */
[----:B------:R-:W-:Y:S02]  /*0540*/  @!P5 IADD3.X R13, PT, PT, RZ, R13, RZ, P3, !PT ;  /* 0x0000000dff0dd210 */ /* 0x000fe40001ffe4ff */
[----:B-1----:R-:W-:Y:S01]  /*0550*/  @!P4 IADD3 R18, P2, PT, R11, R18, RZ ;  /* 0x000000120b12c210 */ /* 0x002fe20007f5e0ff */
[C---:B------:R-:W-:Y:S01]  /*0560*/  @!P5 IMAD.SHL.U32 R11, R12.reuse, 0x4, RZ ;  /* 0x000000040c0bd824 */ /* 0x040fe200078e00ff */
[----:B------:R-:W-:-:S02]  /*0570*/  @!P5 SHF.L.U64.HI R12, R12, 0x2, R13 ;  /* 0x000000020c0cd819 */ /* 0x000fc4000001020d */
[----:B------:R-:W-:Y:S01]  /*0580*/  @!P0 IADD3 R13, PT, PT, R15, R3, RZ ;  /* 0x000000030f0d8210 */ /* 0x000fe20007ffe0ff */
[----:B------:R-:W1:Y:S01]  /*0590*/  LDC.64 R22, c[0x0][0x380] ;  /* 0x0000e000ff167b82 */ /* 0x000e620000000a00 */
[----:B------:R-:W-:Y:S02]  /*05a0*/  @!P4 IADD3.X R19, PT, PT, R0, R19, RZ, P2, !PT ;  /* 0x000000130013c210 */ /* 0x000fe400017fe4ff */
[----:B------:R-:W-:Y:S02]  /*05b0*/  @!P5 LOP3.LUT R11, R11, 0xfffffff8, RZ, 0xc0, !PT ;  /* 0xfffffff80b0bd812 */ /* 0x000fe400078ec0ff */
[----:B------:R-:W-:Y:S01]  /*05c0*/  ISETP.GE.U32.AND P2, PT, R36, UR40, PT ;  /* 0x0000002824007c0c */ /* 0x000fe2000bf46070 */
[----:B0-----:R-:W-:Y:S01]  /*05d0*/  @!P1 IMAD R3, R31, R6, RZ ;  /* 0x000000061f039224 */ /* 0x001fe200078e02ff */
[----:B------:R-:W-:Y:S01]  /*05e0*/  @!P0 LEA.HI R0, P4, R13, R2, RZ, 0x1 ;  /* 0x000000020d008211 */ /* 0x000fe200078908ff */
[----:B------:R-:W0:Y:S01]  /*05f0*/  LDC.64 R52, c[0x0][0x380] ;  /* 0x0000e000ff347b82 */ /* 0x000e220000000a00 */
[----:B-----5:R-:W-:Y:S01]  /*0600*/  @!P5 IADD3 R8, P3, PT, R11, R8, RZ ;  /* 0x000000080b08d210 */ /* 0x020fe20007f7e0ff */
[----:B------:R-:W-:Y:S01]  /*0610*/  @!P1 IMAD R15, R44, R7, R3 ;  /* 0x000000072c0f9224 */ /* 0x000fe200078e0203 */
[----:B------:R-:W-:-:S02]  /*0620*/  @!P1 MOV R39, RZ ;  /* 0x000000ff00279202 */ /* 0x000fc40000000f00 */
[----:B------:R-:W-:Y:S02]  /*0630*/  ISETP.GE.AND.EX P2, PT, RZ, UR41, PT, P2 ;  /* 0x00000029ff007c0c */ /* 0x000fe4000bf46320 */
[----:B------:R-:W-:Y:S01]  /*0640*/  @!P0 SHF.L.U32 R11, R0, 0x2, RZ ;  /* 0x00000002000b8819 */ /* 0x000fe200000006ff */
[----:B------:R-:W-:Y:S01]  /*0650*/  @!P1 IMAD.WIDE.U32 R6, R44, R6, R38 ;  /* 0x000000062c069225 */ /* 0x000fe200078e0026 */
[----:B------:R-:W-:Y:S01]  /*0660*/  @!P0 IADD3.X R13, PT, PT, RZ, R13, RZ, P4, !PT ;  /* 0x0000000dff0d8210 */ /* 0x000fe200027fe4ff */
[----:B------:R-:W5:Y:S01]  /*0670*/  LDC.64 R2, c[0x0][0x388] ;  /* 0x0000e200ff027b82 */ /* 0x000f620000000a00 */
[----:B------:R-:W-:Y:S02]  /*0680*/  @!P0 LOP3.LUT R11, R11, 0xfffffff8, RZ, 0xc0, !PT ;  /* 0xfffffff80b0b8812 */ /* 0x000fe400078ec0ff */
[----:B------:R-:W-:Y:S02]  /*0690*/  @!P0 SHF.L.U64.HI R0, R0, 0x2, R13 ;  /* 0x0000000200008819 */ /* 0x000fe4000001020d */
[----:B---3--:R-:W-:-:S02]  /*06a0*/  @!P0 IADD3 R16, P4, PT, R11, R16, RZ ;  /* 0x000000100b108210 */ /* 0x008fc40007f9e0ff */
[----:B------:R-:W-:Y:S01]  /*06b0*/  @!P1 IADD3 R13, PT, PT, R15, R7, RZ ;  /* 0x000000070f0d9210 */ /* 0x000fe20007ffe0ff */
[----:B----4-:R-:W-:Y:S01]  /*06c0*/  @!P2 IMAD R11, R31, R4, RZ ;  /* 0x000000041f0ba224 */ /* 0x010fe200078e02ff */
[----:B------:R-:W-:Y:S01]  /*06d0*/  @!P0 IADD3.X R17, PT, PT, R0, R17, RZ, P4, !PT ;  /* 0x0000001100118210 */ /* 0x000fe200027fe4ff */
[----:B------:R-:W3:Y:S01]  /*06e0*/  LDC.64 R50, c[0x0][0x380] ;  /* 0x0000e000ff327b82 */ /* 0x000ee20000000a00 */
[----:B------:R-:W-:Y:S01]  /*06f0*/  @!P1 LEA.HI R6, P4, R13, R6, RZ, 0x1 ;  /* 0x000000060d069211 */ /* 0x000fe200078908ff */
[----:B------:R-:W-:Y:S01]  /*0700*/  @!P2 IMAD R15, R44, R5, R11 ;  /* 0x000000052c0fa224 */ /* 0x000fe200078e020b */
[----:B------:R-:W-:Y:S02]  /*0710*/  @!P5 IADD3.X R9, PT, PT, R12, R9, RZ, P3, !PT ;  /* 0x000000090c09d210 */ /* 0x000fe40001ffe4ff */
[----:B------:R-:W-:Y:S01]  /*0720*/  @!P2 MOV R37, RZ ;  /* 0x000000ff0025a202 */ /* 0x000fe20000000f00 */
[----:B------:R-:W-:Y:S01]  /*0730*/  @!P1 IMAD.SHL.U32 R11, R6, 0x4, RZ ;  /* 0x00000004060b9824 */ /* 0x000fe200078e00ff */
[----:B------:R-:W-:-:S02]  /*0740*/  ISETP.GE.U32.AND P3, PT, R34, UR40, PT ;  /* 0x0000002822007c0c */ /* 0x000fc4000bf66070 */
[----:B------:R-:W-:Y:S01]  /*0750*/  @!P1 IADD3.X R13, PT, PT, RZ, R13, RZ, P4, !PT ;  /* 0x0000000dff0d9210 */ /* 0x000fe200027fe4ff */
[----:B------:R-:W-:Y:S01]  /*0760*/  @!P2 IMAD.WIDE.U32 R4, R44, R4, R36 ;  /* 0x000000042c04a225 */ /* 0x000fe200078e0024 */
[----:B------:R-:W-:Y:S02]  /*0770*/  ISETP.GE.AND.EX P3, PT, RZ, UR41, PT, P3 ;  /* 0x00000029ff007c0c */ /* 0x000fe4000bf66330 */
[----:B------:R-:W-:Y:S02]  /*0780*/  @!P1 LOP3.LUT R11, R11, 0xfffffff8, RZ, 0xc0, !PT ;  /* 0xfffffff80b0b9812 */ /* 0x000fe400078ec0ff */
[----:B------:R-:W-:Y:S02]  /*0790*/  @!P1 SHF.L.U64.HI R6, R6, 0x2, R13 ;  /* 0x0000000206069819 */ /* 0x000fe4000001020d */
[----:B-1----:R-:W-:Y:S02]  /*07a0*/  @!P1 IADD3 R22, P4, PT, R11, R22, RZ ;  /* 0x000000160b169210 */ /* 0x002fe40007f9e0ff */
[----:B------:R-:W-:-:S02]  /*07b0*/  @!P2 IADD3 R13, PT, PT, R15, R5, RZ ;  /* 0x000000050f0da210 */ /* 0x000fc40007ffe0ff */
[----:B------:R-:W-:Y:S02]  /*07c0*/  @!P1 IADD3.X R23, PT, PT, R6, R23, RZ, P4, !PT ;  /* 0x0000001706179210 */ /* 0x000fe400027fe4ff */
[----:B------:R-:W-:Y:S02]  /*07d0*/  @!P2 LEA.HI R4, P4, R13, R4, RZ, 0x1 ;  /* 0x000000040d04a211 */ /* 0x000fe400078908ff */
[----:B------:R-:W-:Y:S02]  /*07e0*/  P2R R0, PR, RZ, 0x1 ;  /* 0x00000001ff007803 */ /* 0x000fe40000000000 */
[----:B------:R-:W-:Y:S01]  /*07f0*/  ISETP.NE.AND P0, PT, R10, RZ, PT ;  /* 0x000000ff0a00720c */ /* 0x000fe20003f05270 */
[----:B-----5:R-:W-:Y:S01]  /*0800*/  @!P3 IMAD R10, R31, R2, RZ ;  /* 0x000000021f0ab224 */ /* 0x020fe200078e02ff */
[----:B------:R-:W-:Y:S02]  /*0810*/  @!P2 SHF.L.U32 R11, R4, 0x2, RZ ;  /* 0x00000002040ba819 */ /* 0x000fe400000006ff */
[----:B------:R-:W-:Y:S01]  /*0820*/  @!P3 MOV R35, RZ ;  /* 0x000000ff0023b202 */ /* 0x000fe20000000f00 */
[----:B------:R-:W-:Y:S01]  /*0830*/  @!P3 IMAD R15, R44, R3, R10 ;  /* 0x000000032c0fb224 */ /* 0x000fe200078e020a */
[----:B------:R-:W-:-:S02]  /*0840*/  @!P2 IADD3.X R13, PT, PT, RZ, R13, RZ, P4, !PT ;  /* 0x0000000dff0da210 */ /* 0x000fc400027fe4ff */
[----:B------:R-:W-:Y:S01]  /*0850*/  @!P2 LOP3.LUT R11, R11, 0xfffffff8, RZ, 0xc0, !PT ;  /* 0xfffffff80b0ba812 */ /* 0x000fe200078ec0ff */
[----:B------:R-:W-:Y:S01]  /*0860*/  @!P3 IMAD.WIDE.U32 R2, R44, R2, R34 ;  /* 0x000000022c02b225 */ /* 0x000fe200078e0022 */
[----:B------:R-:W-:Y:S02]  /*0870*/  @!P2 SHF.L.U64.HI R4, R4, 0x2, R13 ;  /* 0x000000020404a819 */ /* 0x000fe4000001020d */
[----:B0-----:R-:W-:Y:S02]  /*0880*/  @!P2 IADD3 R52, P4, PT, R11, R52, RZ ;  /* 0x000000340b34a210 */ /* 0x001fe40007f9e0ff */
[----:B------:R-:W-:Y:S02]  /*0890*/  @!P3 IADD3 R13, PT, PT, R15, R3, RZ ;  /* 0x000000030f0db210 */ /* 0x000fe40007ffe0ff */
[----:B------:R-:W0:Y:S01]  /*08a0*/  LDC.64 R14, c[0x0][0x380] ;  /* 0x0000e000ff0e7b82 */ /* 0x000e220000000a00 */
[----:B------:R-:W-:Y:S01]  /*08b0*/  @!P2 IMAD.X R53, R4, 0x1, R53, P4 ;  /* 0x000000010435a824 */ /* 0x000fe200020e0635 */
[----:B------:R-:W-:-:S02]  /*08c0*/  @!P3 LEA.HI R4, P4, R13, R2, RZ, 0x1 ;  /* 0x000000020d04b211 */ /* 0x000fc400078908ff */
[----:B------:R-:W-:Y:S02]  /*08d0*/  P2R R7, PR, RZ, 0x1 ;  /* 0x00000001ff077803 */ /* 0x000fe40000000000 */
[C---:B------:R-:W-:Y:S02]  /*08e0*/  @!P3 SHF.L.U32 R11, R4.reuse, 0x2, RZ ;  /* 0x00000002040bb819 */ /* 0x040fe400000006ff */
[----:B------:R-:W-:Y:S01]  /*08f0*/  @!P3 IADD3.X R13, PT, PT, RZ, R13, RZ, P4, !PT ;  /* 0x0000000dff0db210 */ /* 0x000fe200027fe4ff */
[----:B------:R-:W1:Y:S01]  /*0900*/  LDC.64 R2, c[0x0][0x388] ;  /* 0x0000e200ff027b82 */ /* 0x000e620000000a00 */
[----:B------:R-:W-:Y:S02]  /*0910*/  @!P3 LOP3.LUT R11, R11, 0xfffffff8, RZ, 0xc0, !PT ;  /* 0xfffffff80b0bb812 */ /* 0x000fe400078ec0ff */
[----:B------:R-:W-:Y:S02]  /*0920*/  @!P3 SHF.L.U64.HI R4, R4, 0x2, R13 ;  /* 0x000000020404b819 */ /* 0x000fe4000001020d */
[----:B---3--:R-:W-:-:S02]  /*0930*/  @!P3 IADD3 R50, P4, PT, R11, R50, RZ ;  /* 0x000000320b32b210 */ /* 0x008fc40007f9e0ff */
[----:B------:R-:W-:Y:S02]  /*0940*/  P2R R5, PR, RZ, 0x2 ;  /* 0x00000002ff057803 */ /* 0x000fe40000000000 */
[----:B------:R-:W-:Y:S02]  /*0950*/  @!P3 IADD3.X R51, PT, PT, R4, R51, RZ, P4, !PT ;  /* 0x000000330433b210 */ /* 0x000fe400027fe4ff */
[----:B------:R-:W-:Y:S02]  /*0960*/  ISETP.GE.U32.AND P4, PT, R32, UR40, PT ;  /* 0x0000002820007c0c */ /* 0x000fe4000bf86070 */
[----:B------:R-:W-:Y:S02]  /*0970*/  ISETP.NE.AND P1, PT, R33, RZ, PT ;  /* 0x000000ff2100720c */ /* 0x000fe40003f25270 */
[----:B------:R-:W-:Y:S02]  /*0980*/  ISETP.GE.AND.EX P4, PT, RZ, UR41, PT, P4 ;  /* 0x00000029ff007c0c */ /* 0x000fe4000bf86340 */
[----:B------:R-:W-:-:S09]  /*0990*/  MOV R6, 0xff800000 ;  /* 0xff80000000067802 */ /* 0x000fd20000000f00 */
[----:B--2---:R-:W-:Y:S02]  /*09a0*/  @!P1 R2UR UR4, R24 ;  /* 0x00000000180492ca */ /* 0x004fe400000e0000 */
[----:B-1----:R-:W-:Y:S01]  /*09b0*/  @!P4 IMAD R4, R31, R2, RZ ;  /* 0x000000021f04c224 */ /* 0x002fe200078e02ff */
[----:B------:R-:W-:Y:S02]  /*09c0*/  @!P4 MOV R10, R32 ;  /* 0x00000020000ac202 */ /* 0x000fe40000000f00 */
[----:B------:R-:W-:Y:S01]  /*09d0*/  @!P4 MOV R11, RZ ;  /* 0x000000ff000bc202 */ /* 0x000fe20000000f00 */
[C---:B------:R-:W-:Y:S01]  /*09e0*/  @!P4 IMAD R13, R44.reuse, R3, R4 ;  /* 0x000000032c0dc224 */ /* 0x040fe200078e0204 */
[----:B------:R-:W-:Y:S01]  /*09f0*/  @!P1 R2UR UR5, R25 ;  /* 0x00000000190592ca */ /* 0x000fe200000e0000 */
[----:B------:R-:W-:-:S03]  /*0a00*/  @!P4 IMAD.WIDE.U32 R2, R44, R2, R10 ;  /* 0x000000022c02c225 */ /* 0x000fc600078e000a */
[----:B------:R-:W1:Y:S02]  /*0a10*/  LDC.64 R10, c[0x0][0x380] ;  /* 0x0000e000ff0a7b82 */ /* 0x000e640000000a00 */
        /* <DEDUP_REMOVED lines=32> */
[----:B------:R-:W-:-:S04]  /*0c20*/  @!P6 IMAD.WIDE.U32 R2, R44, R12, R2 ;  /* 0x0000000c2c02e225 */ /* 0x000fc800078e0002 */
[----:B------:R-:W-:-:S05]  /*0c30*/  @!P6 IMAD.IADD R13, R13, 0x1, R3 ;  /* 0x000000010d0de824 */ /* 0x000fca00078e0203 */
[----:B------:R-:W-:-:S04]  /*0c40*/  @!P6 LEA.HI R2, P0, R13, R2, RZ, 0x1 ;  /* 0x000000020d02e211 */ /* 0x000fc800078108ff */
[C---:B------:R-:W-:Y:S02]  /*0c50*/  @!P6 SHF.L.U32 R3, R2.reuse, 0x2, RZ ;  /* 0x000000020203e819 */ /* 0x040fe400000006ff */
[----:B------:R-:W-:Y:S02]  /*0c60*/  @!P6 IADD3.X R13, PT, PT, RZ, R13, RZ, P0, !PT ;  /* 0x0000000dff0de210 */ /* 0x000fe400007fe4ff */
[----:B------:R-:W-:Y:S02]  /*0c70*/  @!P6 LOP3.LUT R3, R3, 0xfffffff8, RZ, 0xc0, !PT ;  /* 0xfffffff80303e812 */ /* 0x000fe400078ec0ff */
[----:B------:R-:W-:Y:S02]  /*0c80*/  @!P6 SHF.L.U64.HI R2, R2, 0x2, R13 ;  /* 0x000000020202e819 */ /* 0x000fe4000001020d */
[----:B0-----:R-:W-:Y:S02]  /*0c90*/  @!P6 IADD3 R14, P0, PT, R3, R14, RZ ;  /* 0x0000000e030ee210 */ /* 0x001fe40007f1e0ff */
[----:B------:R-:W-:-:S02]  /*0ca0*/  MOV R3, 0xff800000 ;  /* 0xff80000000037802 */ /* 0x000fc40000000f00 */
[----:B------:R-:W-:Y:S02]  /*0cb0*/  @!P6 IADD3.X R15, PT, PT, R2, R15, RZ, P0, !PT ;  /* 0x0000000f020fe210 */ /* 0x000fe400007fe4ff */
[----:B------:R-:W-:Y:S02]  /*0cc0*/  ISETP.NE.AND P0, PT, R7, RZ, PT ;  /* 0x000000ff0700720c */ /* 0x000fe40003f05270 */
[----:B------:R-:W-:Y:S02]  /*0cd0*/  MOV R7, 0xff800000 ;  /* 0xff80000000077802 */ /* 0x000fe40000000f00 */
[----:B------:R-:W-:-:S04]  /*0ce0*/  MOV R2, 0xff800000 ;  /* 0xff80000000027802 */ /* 0x000fc80000000f00 */
[----:B------:R-:W2:Y:S05]  /*0cf0*/  @!P1 LDG.E.64 R6, desc[UR4][R18.64] ;  /* 0x0000000412069981 */ /* 0x000eaa000c1e1b00 */
[----:B------:R-:W-:Y:S02]  /*0d00*/  @!P0 R2UR UR6, R24 ;  /* 0x00000000180682ca */ /* 0x000fe400000e0000 */
[----:B------:R-:W-:-:S13]  /*0d10*/  @!P0 R2UR UR7, R25 ;  /* 0x00000000190782ca */ /* 0x000fda00000e0000 */
[----:B------:R0:W3:Y:S01]  /*0d20*/  @!P0 LDG.E.64 R2, desc[UR6][R8.64] ;  /* 0x0000000608028981 */ /* 0x0000e2000c1e1b00 */
[----:B------:R-:W-:Y:S02]  /*0d30*/  MOV R13, 0xff800000 ;  /* 0xff800000000d7802 */ /* 0x000fe40000000f00 */
[----:B------:R-:W-:Y:S02]  /*0d40*/  MOV R4, 0xff800000 ;  /* 0xff80000000047802 */ /* 0x000fe40000000f00 */
[----:B------:R-:W-:Y:S02]  /*0d50*/  @!P2 R2UR UR6, R24 ;  /* 0x000000001806a2ca */ /* 0x000fe400000e0000 */
[----:B------:R-:W-:Y:S02]  /*0d60*/  @!P2 R2UR UR7, R25 ;  /* 0x000000001907a2ca */ /* 0x000fe400000e0000 */
[----:B------:R-:W-:Y:S02]  /*0d70*/  MOV R27, 0xff800000 ;  /* 0xff800000001b7802 */ /* 0x000fe40000000f00 */
[----:B------:R-:W-:-:S02]  /*0d80*/  MOV R26, 0xff800000 ;  /* 0xff800000001a7802 */ /* 0x000fc40000000f00 */
[----:B------:R-:W-:Y:S02]  /*0d90*/  @!P3 R2UR UR8, R24 ;  /* 0x000000001808b2ca */ /* 0x000fe400000e0000 */
[----:B------:R-:W-:Y:S02]  /*0da0*/  @!P3 R2UR UR9, R25 ;  /* 0x000000001909b2ca */ /* 0x000fe400000e0000 */
[----:B0-----:R-:W-:Y:S02]  /*0db0*/  MOV R9, 0xff800000 ;  /* 0xff80000000097802 */ /* 0x001fe40000000f00 */
[----:B------:R-:W-:Y:S01]  /*0dc0*/  MOV R8, 0xff800000 ;  /* 0xff80000000087802 */ /* 0x000fe20000000f00 */
[----:B------:R-:W-:Y:S01]  /*0dd0*/  IMAD.MOV.U32 R18, RZ, RZ, -0x800000 ;  /* 0xff800000ff127424 */ /* 0x000fe200078e00ff */
[----:B------:R-:W-:-:S04]  /*0de0*/  MOV R19, 0xff800000 ;  /* 0xff80000000137802 */ /* 0x000fc80000000f00 */
[----:B------:R-:W4:Y:S01]  /*0df0*/  @!P2 LDG.E.64 R8, desc[UR6][R52.64] ;  /* 0x000000063408a981 */ /* 0x000f22000c1e1b00 */
[C---:B------:R-:W-:Y:S02]  /*0e00*/  @!P5 R2UR UR6, R24.reuse ;  /* 0x000000001806d2ca */ /* 0x040fe400000e0000 */
[C---:B------:R-:W-:Y:S02]  /*0e10*/  @!P5 R2UR UR7, R25.reuse ;  /* 0x000000001907d2ca */ /* 0x040fe400000e0000 */
[----:B------:R-:W-:Y:S02]  /*0e20*/  @!P6 R2UR UR10, R24 ;  /* 0x00000000180ae2ca */ /* 0x000fe400000e0000 */
[----:B------:R-:W-:Y:S02]  /*0e30*/  @!P6 R2UR UR11, R25 ;  /* 0x00000000190be2ca */ /* 0x000fe400000e0000 */
[----:B------:R-:W-:Y:S02]  /*0e40*/  MOV R21, 0xff800000 ;  /* 0xff80000000157802 */ /* 0x000fe40000000f00 */
[----:B------:R-:W-:-:S06]  /*0e50*/  MOV R20, 0xff800000 ;  /* 0xff80000000147802 */ /* 0x000fcc0000000f00 */
[----:B------:R-:W5:Y:S01]  /*0e60*/  @!P5 LDG.E.64 R20, desc[UR6][R10.64] ;  /* 0x000000060a14d981 */ /* 0x000f62000c1e1b00 */
[----:B--2---:R-:W-:Y:S02]  /*0e70*/  @!P1 FMNMX3 R13, R6, -INF , R7, !PT ;  /* 0xff800000060d9876 */ /* 0x004fe40007800007 */
[----:B------:R-:W-:Y:S02]  /*0e80*/  ISETP.NE.AND P1, PT, R5, RZ, PT ;  /* 0x000000ff0500720c */ /* 0x000fe40003f25270 */
[----:B---3--:R-:W-:Y:S02]  /*0e90*/  @!P0 FMNMX3 R13, R13, R2, R3, !PT ;  /* 0x000000020d0d8276 */ /* 0x008fe40007800003 */
[----:B------:R-:W-:Y:S01]  /*0ea0*/  ISETP.NE.AND P0, PT, R0, RZ, PT ;  /* 0x000000ff0000720c */ /* 0x000fe20003f05270 */
[----:B------:R-:W-:-:S12]  /*0eb0*/  IMAD.MOV.U32 R5, RZ, RZ, -0x800000 ;  /* 0xff800000ff057424 */ /* 0x000fd800078e00ff */
[----:B------:R-:W-:Y:S02]  /*0ec0*/  @!P0 R2UR UR4, R24 ;  /* 0x00000000180482ca */ /* 0x000fe400000e0000 */
[----:B------:R-:W-:-:S13]  /*0ed0*/  @!P0 R2UR UR5, R25 ;  /* 0x00000000190582ca */ /* 0x000fda00000e0000 */
[----:B------:R0:W2:Y:S01]  /*0ee0*/  @!P0 LDG.E.64 R4, desc[UR4][R16.64] ;  /* 0x0000000410048981 */ /* 0x0000a2000c1e1b00 */
[----:B------:R-:W-:Y:S02]  /*0ef0*/  @!P1 R2UR UR4, R24 ;  /* 0x00000000180492ca */ /* 0x000fe400000e0000 */
[----:B------:R-:W-:Y:S02]  /*0f00*/  @!P1 R2UR UR5, R25 ;  /* 0x00000000190592ca */ /* 0x000fe400000e0000 */
[----:B0-----:R-:W-:Y:S02]  /*0f10*/  MOV R17, 0xff800000 ;  /* 0xff80000000117802 */ /* 0x001fe40000000f00 */
[----:B------:R-:W-:-:S09]  /*0f20*/  MOV R16, 0xff800000 ;  /* 0xff80000000107802 */ /* 0x000fd20000000f00 */
[----:B------:R0:W3:Y:S01]  /*0f30*/  @!P1 LDG.E.64 R26, desc[UR4][R22.64] ;  /* 0x00000004161a9981 */ /* 0x0000e2000c1e1b00 */
[----:B------:R-:W-:Y:S02]  /*0f40*/  @!P4 R2UR UR4, R24 ;  /* 0x000000001804c2ca */ /* 0x000fe400000e0000 */
[----:B------:R-:W-:Y:S01]  /*0f50*/  @!P4 R2UR UR5, R25 ;  /* 0x000000001905c2ca */ /* 0x000fe200000e0000 */
[----:B------:R-:W5:Y:S01]  /*0f60*/  @!P3 LDG.E.64 R16, desc[UR8][R50.64] ;  /* 0x000000083210b981 */ /* 0x000f62000c1e1b00 */
[----:B0-----:R-:W-:Y:S02]  /*0f70*/  MOV R23, 0xff800000 ;  /* 0xff80000000177802 */ /* 0x001fe40000000f00 */
[----:B------:R-:W-:-:S09]  /*0f80*/  MOV R22, 0xff800000 ;  /* 0xff80000000167802 */ /* 0x000fd20000000f00 */
[----:B------:R-:W5:Y:S04]  /*0f90*/  @!P4 LDG.E.64 R18, desc[UR4][R48.64] ;  /* 0x000000043012c981 */ /* 0x000f68000c1e1b00 */
        /* <DEDUP_REMOVED lines=21> */
[C---:B------:R-:W-:Y:S01]  /*10f0*/  FADD R47, -R14.reuse, R2 ;  /* 0x000000020e2f7221 */ /* 0x040fe20000000100 */
[----:B------:R-:W-:Y:S02]  /*1100*/  HFMA2 R2, -RZ, RZ, 0.96630859375, -0.0022525787353515625 ;  /* 0x3bbb989dff027431 */ /* 0x000fe400000001ff */
        /* <DEDUP_REMOVED lines=9> */
[-C--:B------:R-:W-:Y:S01]  /*11a0*/  FFMA.SAT R3, R51, R2.reuse, 0.5 ;  /* 0x3f00000033037423 */ /* 0x080fe20000002002 */
[-C--:B------:R-:W-:Y:S01]  /*11b0*/  FFMA.SAT R11, R45, R2.reuse, 0.5 ;  /* 0x3f0000002d0b7423 */ /* 0x080fe20000002002 */
[-C--:B------:R-:W-:Y:S01]  /*11c0*/  FFMA.SAT R21, R47, R2.reuse, 0.5 ;  /* 0x3f0000002f157423 */ /* 0x080fe20000002002 */
[----:B------:R-:W-:Y:S01]  /*11d0*/  FFMA.SAT R23, R49, R2, 0.5 ;  /* 0x3f00000031177423 */ /* 0x000fe20000002002 */
[-C--:B------:R-:W-:Y:S01]  /*11e0*/  FFMA.RM R4, R3, R0.reuse, 12582913 ;  /* 0x4b40000103047423 */ /* 0x080fe20000004000 */
[-C--:B------:R-:W-:Y:S01]  /*11f0*/  FFMA.RM R12, R11, R0.reuse, 12582913 ;  /* 0x4b4000010b0c7423 */ /* 0x080fe20000004000 */
[----:B------:R-:W-:Y:S01]  /*1200*/  FADD R3, -R14, R19 ;  /* 0x000000130e037221 */ /* 0x000fe20000000100 */
[----:B------:R-:W-:Y:S01]  /*1210*/  FFMA.RM R18, R21, R0, 12582913 ;  /* 0x4b40000115127423 */ /* 0x000fe20000004000 */
        /* <DEDUP_REMOVED lines=15> */
[-C--:B------:R-:W-:Y:S01]  /*1310*/  FFMA.SAT R23, R41, R2.reuse, 0.5 ;  /* 0x3f00000029177423 */ /* 0x080fe20000002002 */
[----:B------:R-:W-:Y:S01]  /*1320*/  FFMA.SAT R21, R39, R2, 0.5 ;  /* 0x3f00000027157423 */ /* 0x000fe20000002002 */
[----:B------:R-:W-:Y:S01]  /*1330*/  FFMA R45, R45, 1.925963033500011079e-08, R8 ;  /* 0x32a570602d2d7823 */ /* 0x000fe20000000008 */
[----:B------:R-:W-:Y:S01]  /*1340*/  FADD R8, R18, -12583039 ;  /* 0xcb40007f12087421 */ /* 0x000fe20000000000 */
[----:B------:R-:W-:Y:S01]  /*1350*/  FADD R10, R6, -12583039 ;  /* 0xcb40007f060a7421 */ /* 0x000fe20000000000 */
[----:B------:R-:W0:Y:S01]  /*1360*/  MUFU.EX2 R19, R19 ;  /* 0x0000001300137308 */ /* 0x000e220000000800 */
[----:B------:R-:W-:Y:S01]  /*1370*/  SHF.L.U32 R4, R4, 0x17, RZ ;  /* 0x0000001704047819 */ /* 0x000fe200000006ff */
[----:B------:R-:W-:Y:S01]  /*1380*/  FFMA R8, R47, 1.4426950216293334961, -R8 ;  /* 0x3fb8aa3b2f087823 */ /* 0x000fe20000000808 */
[----:B------:R-:W-:Y:S01]  /*1390*/  FFMA R10, R49, 1.4426950216293334961, -R10 ;  /* 0x3fb8aa3b310a7823 */ /* 0x000fe2000000080a */
[----:B------:R-:W-:Y:S01]  /*13a0*/  SHF.L.U32 R12, R12, 0x17, RZ ;  /* 0x000000170c0c7819 */ /* 0x000fe200000006ff */
[----:B------:R-:W-:-:S02]  /*13b0*/  IMAD.SHL.U32 R18, R18, 0x800000, RZ ;  /* 0x0080000012127824 */ /* 0x000fc400078e00ff */
[----:B------:R-:W-:Y:S01]  /*13c0*/  FFMA R47, R47, 1.925963033500011079e-08, R8 ;  /* 0x32a570602f2f7823 */ /* 0x000fe20000000008 */
[----:B------:R-:W-:Y:S01]  /*13d0*/  FFMA R49, R49, 1.925963033500011079e-08, R10 ;  /* 0x32a5706031317823 */ /* 0x000fe2000000000a */
[-C--:B------:R-:W-:Y:S01]  /*13e0*/  FFMA.RM R10, R23, R0.reuse, 12582913 ;  /* 0x4b400001170a7423 */ /* 0x080fe20000004000 */
[----:B------:R-:W-:Y:S01]  /*13f0*/  FADD R8, R14, -12583039 ;  /* 0xcb40007f0e087421 */ /* 0x000fe20000000000 */
[----:B------:R-:W1:Y:S01]  /*1400*/  MUFU.EX2 R45, R45 ;  /* 0x0000002d002d7308 */ /* 0x000e620000000800 */
[----:B------:R-:W-:Y:S01]  /*1410*/  SHF.L.U32 R6, R6, 0x17, RZ ;  /* 0x0000001706067819 */ /* 0x000fe200000006ff */
[----:B------:R-:W-:Y:S01]  /*1420*/  FADD R16, R10, -12583039 ;  /* 0xcb40007f0a107421 */ /* 0x000fe20000000000 */
[----:B------:R-:W-:Y:S01]  /*1430*/  FFMA R8, R43, 1.4426950216293334961, -R8 ;  /* 0x3fb8aa3b2b087823 */ /* 0x000fe20000000808 */
[----:B------:R-:W-:Y:S02]  /*1440*/  SHF.L.U32 R14, R14, 0x17, RZ ;  /* 0x000000170e0e7819 */ /* 0x000fe400000006ff */
[----:B------:R-:W-:Y:S01]  /*1450*/  FFMA R16, R41, 1.4426950216293334961, -R16 ;  /* 0x3fb8aa3b29107823 */ /* 0x000fe20000000810 */
[----:B------:R-:W-:Y:S01]  /*1460*/  FFMA R43, R43, 1.925963033500011079e-08, R8 ;  /* 0x32a570602b2b7823 */ /* 0x000fe20000000008 */
[----:B------:R-:W-:Y:S01]  /*1470*/  FFMA.RM R8, R21, R0, 12582913 ;  /* 0x4b40000115087423 */ /* 0x000fe20000004000 */
[-C--:B------:R-:W-:Y:S01]  /*1480*/  FFMA.SAT R21, R37, R2.reuse, 0.5 ;  /* 0x3f00000025157423 */ /* 0x080fe20000002002 */
[----:B------:R-:W-:Y:S01]  /*1490*/  FFMA R41, R41, 1.925963033500011079e-08, R16 ;  /* 0x32a5706029297823 */ /* 0x000fe20000000010 */
[----:B0-----:R-:W-:Y:S01]  /*14a0*/  FMUL R23, R4, R19 ;  /* 0x0000001304177220 */ /* 0x001fe20000400000 */
[C---:B------:R-:W-:Y:S01]  /*14b0*/  FADD R16, R8.reuse, -12583039 ;  /* 0xcb40007f08107421 */ /* 0x040fe20000000000 */
[----:B------:R-:W-:Y:S01]  /*14c0*/  FFMA.SAT R19, R35, R2, 0.5 ;  /* 0x3f00000023137423 */ /* 0x000fe20000002002 */
[----:B------:R-:W0:Y:S01]  /*14d0*/  MUFU.EX2 R49, R49 ;  /* 0x0000003100317308 */ /* 0x000e220000000800 */
[----:B------:R-:W-:Y:S01]  /*14e0*/  SHF.L.U32 R8, R8, 0x17, RZ ;  /* 0x0000001708087819 */ /* 0x000fe200000006ff */
[----:B------:R-:W-:Y:S01]  /*14f0*/  FFMA R16, R39, 1.4426950216293334961, -R16 ;  /* 0x3fb8aa3b27107823 */ /* 0x000fe20000000810 */
[----:B------:R-:W-:Y:S01]  /*1500*/  FFMA.RM R26, R19, R0, 12582913 ;  /* 0x4b400001131a7423 */ /* 0x000fe20000004000 */
[----:B------:R-:W-:Y:S01]  /*1510*/  FFMA.SAT R19, R27, R2, 0.5 ;  /* 0x3f0000001b137423 */ /* 0x000fe20000002002 */
[----:B-1----:R-:W-:Y:S01]  /*1520*/  FMUL R22, R12, R45 ;  /* 0x0000002d0c167220 */ /* 0x002fe20000400000 */
[----:B------:R-:W-:Y:S01]  /*1530*/  FFMA R39, R39, 1.925963033500011079e-08, R16 ;  /* 0x32a5706027277823 */ /* 0x000fe20000000010 */
[----:B------:R-:W-:Y:S01]  /*1540*/  FFMA.RM R16, R21, R0, 12582913 ;  /* 0x4b40000115107423 */ /* 0x000fe20000004000 */
[----:B------:R-:W1:Y:S01]  /*1550*/  MUFU.EX2 R43, R43 ;  /* 0x0000002b002b7308 */ /* 0x000e620000000800 */
[----:B------:R-:W-:-:S02]  /*1560*/  SHF.L.U32 R10, R10, 0x17, RZ ;  /* 0x000000170a0a7819 */ /* 0x000fc400000006ff */
[C---:B------:R-:W-:Y:S01]  /*1570*/  FADD R4, R16.reuse, -12583039 ;  /* 0xcb40007f10047421 */ /* 0x040fe20000000000 */
[----:B------:R-:W-:-:S03]  /*1580*/  SHF.L.U32 R16, R16, 0x17, RZ ;  /* 0x0000001710107819 */ /* 0x000fc600000006ff */
[C---:B------:R-:W-:Y:S01]  /*1590*/  FFMA R4, R37.reuse, 1.4426950216293334961, -R4 ;  /* 0x3fb8aa3b25047823 */ /* 0x040fe20000000804 */
[----:B------:R-:W-:Y:S01]  /*15a0*/  MUFU.EX2 R39, R39 ;  /* 0x0000002700277308 */ /* 0x000fe20000000800 */
[----:B0-----:R-:W-:Y:S02]  /*15b0*/  FMUL R20, R6, R49 ;  /* 0x0000003106147220 */ /* 0x001fe40000400000 */
[----:B------:R-:W-:Y:S01]  /*15c0*/  FFMA R37, R37, 1.925963033500011079e-08, R4 ;  /* 0x32a5706025257823 */ /* 0x000fe20000000004 */
[----:B------:R-:W-:-:S04]  /*15d0*/  FADD R4, R26, -12583039 ;  /* 0xcb40007f1a047421 */ /* 0x000fc80000000000 */
[C---:B------:R-:W-:Y:S01]  /*15e0*/  FFMA R4, R35.reuse, 1.4426950216293334961, -R4 ;  /* 0x3fb8aa3b23047823 */ /* 0x040fe20000000804 */
[----:B------:R-:W0:Y:S03]  /*15f0*/  MUFU.EX2 R47, R47 ;  /* 0x0000002f002f7308 */ /* 0x000e260000000800 */
[----:B------:R-:W-:Y:S01]  /*1600*/  FFMA R35, R35, 1.925963033500011079e-08, R4 ;  /* 0x32a5706023237823 */ /* 0x000fe20000000004 */
[----:B------:R-:W-:Y:S01]  /*1610*/  FFMA.RM R4, R19, R0, 12582913 ;  /* 0x4b40000113047423 */ /* 0x000fe20000004000 */
[----:B------:R-:W-:-:S03]  /*1620*/  FFMA.SAT R19, R15, R2, 0.5 ;  /* 0x3f0000000f137423 */ /* 0x000fc60000002002 */
[----:B------:R-:W-:Y:S01]  /*1630*/  FADD R12, R4, -12583039 ;  /* 0xcb40007f040c7421 */ /* 0x000fe20000000000 */
[----:B------:R-:W-:Y:S01]  /*1640*/  FFMA.RM R6, R19, R0, 12582913 ;  /* 0x4b40000113067423 */ /* 0x000fe20000004000 */
[----:B-1----:R-:W-:Y:S01]  /*1650*/  FMUL R19, R14, R43 ;  /* 0x0000002b0e137220 */ /* 0x002fe20000400000 */
[----:B------:R-:W1:Y:S01]  /*1660*/  MUFU.EX2 R41, R41 ;  /* 0x0000002900297308 */ /* 0x000e620000000800 */
[----:B------:R-:W-:Y:S01]  /*1670*/  FFMA R12, R27, 1.4426950216293334961, -R12 ;  /* 0x3fb8aa3b1b0c7823 */ /* 0x000fe2000000080c */
[----:B------:R-:W-:-:S03]  /*1680*/  SHF.L.U32 R4, R4, 0x17, RZ ;  /* 0x0000001704047819 */ /* 0x000fc600000006ff */
[----:B------:R-:W-:Y:S01]  /*1690*/  FFMA R27, R27, 1.925963033500011079e-08, R12 ;  /* 0x32a570601b1b7823 */ /* 0x000fe2000000000c */
[----:B------:R-:W-:Y:S01]  /*16a0*/  FADD R12, R6, -12583039 ;  /* 0xcb40007f060c7421 */ /* 0x000fe20000000000 */
[----:B0-----:R-:W-:Y:S01]  /*16b0*/  FMUL R21, R18, R47 ;  /* 0x0000002f12157220 */ /* 0x001fe20000400000 */
[----:B------:R-:W0:Y:S01]  /*16c0*/  MUFU.EX2 R37, R37 ;  /* 0x0000002500257308 */ /* 0x000e220000000800 */
[----:B------:R-:W-:Y:S01]  /*16d0*/  SHF.L.U32 R6, R6, 0x17, RZ ;  /* 0x0000001706067819 */ /* 0x000fe200000006ff */
[----:B------:R-:W-:-:S04]  /*16e0*/  FFMA R12, R15, 1.4426950216293334961, -R12 ;  /* 0x3fb8aa3b0f0c7823 */ /* 0x000fc8000000080c */
[----:B------:R-:W-:Y:S01]  /*16f0*/  FFMA R45, R15, 1.925963033500011079e-08, R12 ;  /* 0x32a570600f2d7823 */ /* 0x000fe2000000000c */
[----:B------:R-:W-:Y:S01]  /*1700*/  FFMA.SAT R15, R17, R2, 0.5 ;  /* 0x3f000000110f7423 */ /* 0x000fe20000002002 */
[----:B------:R-:W2:Y:S01]  /*1710*/  MUFU.EX2 R35, R35 ;  /* 0x0000002300237308 */ /* 0x000ea20000000800 */
[----:B-1----:R-:W-:Y:S02]  /*1720*/  FMUL R18, R10, R41 ;  /* 0x000000290a127220 */ /* 0x002fe40000400000 */
[----:B------:R-:W-:Y:S01]  /*1730*/  FFMA.RM R12, R15, R0, 12582913 ;  /* 0x4b4000010f0c7423 */ /* 0x000fe20000004000 */
[----:B------:R-:W-:-:S03]  /*1740*/  FFMA.SAT R15, R7, R2, 0.5 ;  /* 0x3f000000070f7423 */ /* 0x000fc60000002002 */
[----:B------:R-:W-:Y:S01]  /*1750*/  FADD R14, R12, -12583039 ;  /* 0xcb40007f0c0e7421 */ /* 0x000fe20000000000 */
[----:B------:R-:W-:Y:S01]  /*1760*/  MUFU.EX2 R41, R27 ;  /* 0x0000001b00297308 */ /* 0x000fe20000000800 */
[----:B0-----:R-:W-:Y:S02]  /*1770*/  FMUL R16, R16, R37 ;  /* 0x0000002510107220 */ /* 0x001fe40000400000 */
[----:B------:R-:W-:-:S04]  /*1780*/  FFMA R14, R17, 1.4426950216293334961, -R14 ;  /* 0x3fb8aa3b110e7823 */ /* 0x000fc8000000080e */
[----:B------:R-:W-:Y:S01]  /*1790*/  FFMA R43, R17, 1.925963033500011079e-08, R14 ;  /* 0x32a57060112b7823 */ /* 0x000fe2000000000e */
[----:B------:R-:W-:Y:S01]  /*17a0*/  FFMA.RM R14, R15, R0, 12582913 ;  /* 0x4b4000010f0e7423 */ /* 0x000fe20000004000 */
[----:B------:R-:W-:Y:S01]  /*17b0*/  FFMA.SAT R15, R3, R2, 0.5 ;  /* 0x3f000000030f7423 */ /* 0x000fe20000002002 */
[----:B------:R-:W-:Y:S01]  /*17c0*/  FMUL R17, R8, R39 ;  /* 0x0000002708117220 */ /* 0x000fe20000400000 */
[----:B------:R-:W-:Y:S01]  /*17d0*/  MUFU.EX2 R45, R45 ;  /* 0x0000002d002d7308 */ /* 0x000fe20000000800 */
[----:B------:R-:W-:Y:S01]  /*17e0*/  FADD R10, R14, -12583039 ;  /* 0xcb40007f0e0a7421 */ /* 0x000fe20000000000 */
[----:B------:R-:W-:-:S03]  /*17f0*/  FFMA.RM R15, R15, R0, 12582913 ;  /* 0x4b4000010f0f7423 */ /* 0x000fc60000004000 */
[----:B------:R-:W-:Y:S01]  /*1800*/  FFMA R10, R7, 1.4426950216293334961, -R10 ;  /* 0x3fb8aa3b070a7823 */ /* 0x000fe2000000080a */
[----:B------:R-:W-:Y:S02]  /*1810*/  FADD R8, R15, -12583039 ;  /* 0xcb40007f0f087421 */ /* 0x000fe40000000000 */
[----:B------:R-:W0:Y:S01]  /*1820*/  MUFU.EX2 R48, R43 ;  /* 0x0000002b00307308 */ /* 0x000e220000000800 */
[----:B------:R-:W-:Y:S01]  /*1830*/  FFMA R7, R7, 1.925963033500011079e-08, R10 ;  /* 0x32a5706007077823 */ /* 0x000fe2000000000a */
[----:B------:R-:W-:Y:S01]  /*1840*/  FFMA R8, R3, 1.4426950216293334961, -R8 ;  /* 0x3fb8aa3b03087823 */ /* 0x000fe20000000808 */
[----:B------:R-:W-:-:S03]  /*1850*/  SHF.L.U32 R10, R26, 0x17, RZ ;  /* 0x000000171a0a7819 */ /* 0x000fc600000006ff */
[----:B------:R-:W-:Y:S01]  /*1860*/  FFMA R39, R3, 1.925963033500011079e-08, R8 ;  /* 0x32a5706003277823 */ /* 0x000fe20000000008 */
[-C--:B------:R-:W-:Y:S01]  /*1870*/  FFMA.SAT R3, R9, R2.reuse, 0.5 ;  /* 0x3f00000009037423 */ /* 0x080fe20000002002 */
[----:B--2---:R-:W-:Y:S01]  /*1880*/  FMUL R10, R10, R35 ;  /* 0x000000230a0a7220 */ /* 0x004fe20000400000 */
[----:B------:R-:W-:Y:S01]  /*1890*/  FFMA.SAT R35, R13, R2, 0.5 ;  /* 0x3f0000000d237423 */ /* 0x000fe20000002002 */
[----:B------:R1:W-:Y:S01]  /*18a0*/  MUFU.EX2 R27, R7 ;  /* 0x00000007001b7308 */ /* 0x0003e20000000800 */
[----:B------:R-:W-:-:S04]  /*18b0*/  FFMA.RM R3, R3, R0, 12582913 ;  /* 0x4b40000103037423 */ /* 0x000fc80000004000 */
[C---:B------:R-:W-:Y:S01]  /*18c0*/  FADD R8, R3.reuse, -12583039 ;  /* 0xcb40007f03087421 */ /* 0x040fe20000000000 */
[----:B------:R-:W-:Y:S02]  /*18d0*/  SHF.L.U32 R3, R3, 0x17, RZ ;  /* 0x0000001703037819 */ /* 0x000fe400000006ff */
[----:B------:R-:W-:Y:S01]  /*18e0*/  MUFU.EX2 R39, R39 ;  /* 0x0000002700277308 */ /* 0x000fe20000000800 */
[----:B------:R-:W-:Y:S01]  /*18f0*/  FFMA R8, R9, 1.4426950216293334961, -R8 ;  /* 0x3fb8aa3b09087823 */ /* 0x000fe20000000808 */
[----:B-1----:R-:W-:Y:S01]  /*1900*/  IMAD.SHL.U32 R7, R12, 0x800000, RZ ;  /* 0x008000000c077824 */ /* 0x002fe200078e00ff */
[----:B------:R-:W-:Y:S02]  /*1910*/  SHF.L.U32 R12, R15, 0x17, RZ ;  /* 0x000000170f0c7819 */ /* 0x000fe400000006ff */
[----:B------:R-:W-:Y:S01]  /*1920*/  FFMA R37, R9, 1.925963033500011079e-08, R8 ;  /* 0x32a5706009257823 */ /* 0x000fe20000000008 */
[----:B------:R-:W-:Y:S01]  /*1930*/  FFMA.SAT R9, R5, R2, 0.5 ;  /* 0x3f00000005097423 */ /* 0x000fe20000002002 */
[----:B0-----:R-:W-:-:S02]  /*1940*/  FMUL R7, R7, R48 ;  /* 0x0000003007077220 */ /* 0x001fc40000400000 */
[----:B------:R-:W-:Y:S01]  /*1950*/  MUFU.EX2 R50, R37 ;  /* 0x0000002500327308 */ /* 0x000fe20000000800 */
[----:B------:R-:W-:Y:S01]  /*1960*/  FFMA.RM R26, R9, R0, 12582913 ;  /* 0x4b400001091a7423 */ /* 0x000fe20000004000 */
[----:B------:R-:W-:-:S03]  /*1970*/  FFMA.SAT R9, R11, R2, 0.5 ;  /* 0x3f0000000b097423 */ /* 0x000fc60000002002 */
[C---:B------:R-:W-:Y:S01]  /*1980*/  FADD R8, R26.reuse, -12583039 ;  /* 0xcb40007f1a087421 */ /* 0x040fe20000000000 */
[-C--:B------:R-:W-:Y:S01]  /*1990*/  FFMA.RM R2, R9, R0.reuse, 12582913 ;  /* 0x4b40000109027423 */ /* 0x080fe20000004000 */
[----:B------:R-:W-:Y:S01]  /*19a0*/  FFMA.RM R0, R35, R0, 12582913 ;  /* 0x4b40000123007423 */ /* 0x000fe20000004000 */
[----:B------:R-:W-:Y:S01]  /*19b0*/  FADD R9, RZ, R23 ;  /* 0x00000017ff097221 */ /* 0x000fe20000000000 */
[----:B------:R-:W-:Y:S01]  /*19c0*/  FFMA R8, R5, 1.4426950216293334961, -R8 ;  /* 0x3fb8aa3b05087823 */ /* 0x000fe20000000808 */
[----:B------:R-:W-:-:S03]  /*19d0*/  SHF.L.U32 R26, R26, 0x17, RZ ;  /* 0x000000171a1a7819 */ /* 0x000fc600000006ff */
[----:B------:R-:W-:Y:S01]  /*19e0*/  FFMA R5, R5, 1.925963033500011079e-08, R8 ;  /* 0x32a5706005057823 */ /* 0x000fe20000000008 */
        /* <DEDUP_REMOVED lines=9> */
[----:B------:R-:W-:-:S04]  /*1a80*/  FADD R8, R9, R22 ;  /* 0x0000001609087221 */ /* 0x000fc80000000000 */
[----:B------:R-:W-:Y:S01]  /*1a90*/  FADD R9, R8, R21 ;  /* 0x0000001508097221 */ /* 0x000fe20000000000 */
[----:B------:R-:W1:Y:S03]  /*1aa0*/  MUFU.EX2 R13, R13 ;  /* 0x0000000d000d7308 */ /* 0x000e660000000800 */
[----:B------:R-:W-:Y:S01]  /*1ab0*/  FADD R8, R9, R20 ;  /* 0x0000001409087221 */ /* 0x000fe20000000000 */
[----:B------:R-:W-:Y:S01]  /*1ac0*/  FMUL R9, R4, R41 ;  /* 0x0000002904097220 */ /* 0x000fe20000400000 */
[----:B0-----:R-:W-:Y:S02]  /*1ad0*/  FMUL R2, R2, R43 ;  /* 0x0000002b02027220 */ /* 0x001fe40000400000 */
[----:B------:R-:W-:Y:S01]  /*1ae0*/  FADD R35, R8, R19 ;  /* 0x0000001308237221 */ /* 0x000fe20000000000 */
[----:B------:R-:W-:Y:S01]  /*1af0*/  FMUL R8, R6, R45 ;  /* 0x0000002d06087220 */ /* 0x000fe20000400000 */
[----:B------:R0:W2:Y:S01]  /*1b00*/  MUFU.EX2 R41, R5 ;  /* 0x0000000500297308 */ /* 0x0000a20000000800 */
[----:B------:R-:W-:Y:S01]  /*1b10*/  SHF.L.U32 R6, R14, 0x17, RZ ;  /* 0x000000170e067819 */ /* 0x000fe200000006ff */
[----:B------:R-:W-:-:S04]  /*1b20*/  FADD R4, R35, R18 ;  /* 0x0000001223047221 */ /* 0x000fc80000000000 */
[----:B------:R-:W-:Y:S01]  /*1b30*/  FADD R35, R4, R17 ;  /* 0x0000001104237221 */ /* 0x000fe20000000000 */
[----:B------:R-:W-:Y:S01]  /*1b40*/  FMUL R6, R6, R27 ;  /* 0x0000001b06067220 */ /* 0x000fe20000400000 */
[----:B-1----:R-:W-:Y:S01]  /*1b50*/  FMUL R0, R0, R13 ;  /* 0x0000000d00007220 */ /* 0x002fe20000400000 */
[----:B0-----:R-:W-:Y:S01]  /*1b60*/  FMUL R5, R12, R39 ;  /* 0x000000270c057220 */ /* 0x001fe20000400000 */
        /* <DEDUP_REMOVED lines=22> */
.L_x_23734:
        /* <DEDUP_REMOVED lines=13> */
[----:B------:R-:W-:Y:S05]  /*1da0*/  CALL.REL.NOINC `($__internal_463_$__cuda_sm3x_div_rn_noftz_f32_slowpath) ;  /* 0x0000002800d07944 */ /* 0x000fea0003c00000 */
[----:B------:R-:W-:-:S07]  /*1db0*/  IMAD.MOV.U32 R12, RZ, RZ, R11 ;  /* 0x000000ffff0c7224 */ /* 0x000fce00078e000b */
.L_x_23669:
[----:B------:R-:W-:Y:S05]  /*1dc0*/  BSYNC.RECONVERGENT B2 ;  /* 0x0000000000027941 */ /* 0x000fea0003800200 */
.L_x_23668:
        /* <DEDUP_REMOVED lines=13> */
[----:B------:R-:W-:-:S07]  /*1ea0*/  MOV R13, R11 ;  /* 0x0000000b000d7202 */ /* 0x000fce0000000f00 */
.L_x_23671:
[----:B------:R-:W-:Y:S05]  /*1eb0*/  BSYNC.RECONVERGENT B2 ;  /* 0x0000000000027941 */ /* 0x000fea0003800200 */
.L_x_23670:
        /* <DEDUP_REMOVED lines=14> */
.L_x_23673:
[----:B------:R-:W-:Y:S05]  /*1fa0*/  BSYNC.RECONVERGENT B2 ;  /* 0x0000000000027941 */ /* 0x000fea0003800200 */
.L_x_23672:
        /* <DEDUP_REMOVED lines=14> */
.L_x_23675:
[----:B------:R-:W-:Y:S05]  /*2090*/  BSYNC.RECONVERGENT B2 ;  /* 0x0000000000027941 */ /* 0x000fea0003800200 */
.L_x_23674:
        /* <DEDUP_REMOVED lines=14> */
.L_x_23677:
[----:B------:R-:W-:Y:S05]  /*2180*/  BSYNC.RECONVERGENT B2 ;  /* 0x0000000000027941 */ /* 0x000fea0003800200 */
.L_x_23676:
        /* <DEDUP_REMOVED lines=14> */
.L_x_23679:
[----:B------:R-:W-:Y:S05]  /*2270*/  BSYNC.RECONVERGENT B2 ;  /* 0x0000000000027941 */ /* 0x000fea0003800200 */
.L_x_23678:
        /* <DEDUP_REMOVED lines=14> */
.L_x_23681:
[----:B------:R-:W-:Y:S05]  /*2360*/  BSYNC.RECONVERGENT B2 ;  /* 0x0000000000027941 */ /* 0x000fea0003800200 */
.L_x_23680:
        /* <DEDUP_REMOVED lines=14> */
.L_x_23683:
[----:B------:R-:W-:Y:S05]  /*2450*/  BSYNC.RECONVERGENT B2 ;  /* 0x0000000000027941 */ /* 0x000fea0003800200 */
.L_x_23682:
        /* <DEDUP_REMOVED lines=14> */
.L_x_23685:
[----:B------:R-:W-:Y:S05]  /*2540*/  BSYNC.RECONVERGENT B2 ;  /* 0x0000000000027941 */ /* 0x000fea0003800200 */
.L_x_23684:
        /* <DEDUP_REMOVED lines=14> */
.L_x_23687:
[----:B------:R-:W-:Y:S05]  /*2630*/  BSYNC.RECONVERGENT B2 ;  /* 0x0000000000027941 */ /* 0x000fea0003800200 */
.L_x_23686:
        /* <DEDUP_REMOVED lines=14> */
.L_x_23689:
[----:B------:R-:W-:Y:S05]  /*2720*/  BSYNC.RECONVERGENT B2 ;  /* 0x0000000000027941 */ /* 0x000fea0003800200 */
.L_x_23688:
        /* <DEDUP_REMOVED lines=14> */
.L_x_23691:
[----:B------:R-:W-:Y:S05]  /*2810*/  BSYNC.RECONVERGENT B2 ;  /* 0x0000000000027941 */ /* 0x000fea0003800200 */
.L_x_23690:
        /* <DEDUP_REMOVED lines=14> */
.L_x_23693:
[----:B------:R-:W-:Y:S05]  /*2900*/  BSYNC.RECONVERGENT B2 ;  /* 0x0000000000027941 */ /* 0x000fea0003800200 */
.L_x_23692:
        /* <DEDUP_REMOVED lines=14> */
.L_x_23695:
[----:B------:R-:W-:Y:S05]  /*29f0*/  BSYNC.RECONVERGENT B2 ;  /* 0x0000000000027941 */ /* 0x000fea0003800200 */
.L_x_23694:
        /* <DEDUP_REMOVED lines=14> */
.L_x_23697:
[----:B------:R-:W-:Y:S05]  /*2ae0*/  BSYNC.RECONVERGENT B2 ;  /* 0x0000000000027941 */ /* 0x000fea0003800200 */
.L_x_23696:
        /* <DEDUP_REMOVED lines=14> */
.L_x_23699:
[----:B------:R-:W-:Y:S05]  /*2bd0*/  BSYNC.RECONVERGENT B2 ;  /* 0x0000000000027941 */ /* 0x000fea0003800200 */
.L_x_23698:
        /* <DEDUP_REMOVED lines=14> */
.L_x_23701:
[----:B------:R-:W-:Y:S05]  /*2cc0*/  BSYNC.RECONVERGENT B2 ;  /* 0x0000000000027941 */ /* 0x000fea0003800200 */
.L_x_23700:
        /* <DEDUP_REMOVED lines=14> */
.L_x_23703:
[----:B------:R-:W-:Y:S05]  /*2db0*/  BSYNC.RECONVERGENT B2 ;  /* 0x0000000000027941 */ /* 0x000fea0003800200 */
.L_x_23702:
        /* <DEDUP_REMOVED lines=23> */
.L_x_23705:
[----:B------:R-:W-:Y:S05]  /*2f30*/  BSYNC.RECONVERGENT B0 ;  /* 0x0000000000007941 */ /* 0x000fea0003800200 */
.L_x_23704:
[----:B------:R-:W-:Y:S04]  /*2f40*/  BSSY.RECONVERGENT B0, `(.L_x_23706) ;  /* 0x0000011000007945 */ /* 0x000fe80003800200 */
[----:B------:R-:W-:Y:S05]  /*2f50*/  @P2 BRA `(.L_x_23707) ;  /* 0x00000000003c2947 */ /* 0x000fea0003800000 */
        /* <DEDUP_REMOVED lines=15> */
.L_x_23707:
[----:B------:R-:W-:Y:S05]  /*3050*/  BSYNC.RECONVERGENT B0 ;  /* 0x0000000000007941 */ /* 0x000fea0003800200 */
.L_x_23706:
        /* <DEDUP_REMOVED lines=29> */
.L_x_23709:
[----:B------:R-:W-:Y:S05]  /*3230*/  BSYNC.RECONVERGENT B0 ;  /* 0x0000000000007941 */ /* 0x000fea0003800200 */
.L_x_23708:
[----:B------:R-:W-:Y:S04]  /*3240*/  BSSY.RECONVERGENT B0, `(.L_x_23710) ;  /* 0x0000011000007945 */ /* 0x000fe80003800200 */
[----:B------:R-:W-:Y:S05]  /*3250*/  @P0 BRA `(.L_x_23711) ;  /* 0x00000000003c0947 */ /* 0x000fea0003800000 */
[----:B------:R-:W-:Y:S01]  /*3260*/  MOV R39, RZ ;  /* 0x000000ff00277202 */ /* 0x000fe20000000f00 */
[----:B01----:R-:W-:Y:S01]  /*3270*/  IMAD R11, R31, UR38, RZ ;  /* 0x000000261f0b7c24 */ /* 0x003fe2000f8e02ff */
[----:B------:R-:W-:Y:S02]  /*3280*/  R2UR UR4, R24 ;  /* 0x00000000180472ca */ /* 0x000fe400000e0000 */
[----:B------:R-:W-:Y:S01]  /*3290*/  R2UR UR5, R25 ;  /* 0x00000000190572ca */ /* 0x000fe200000e0000 */
[----:B--2---:R-:W-:-:S04]  /*32a0*/  IMAD.WIDE.U32 R2, R44, UR38, R38 ;  /* 0x000000262c027c25 */ /* 0x004fc8000f8e0026 */
        /* <DEDUP_REMOVED lines=10> */
.L_x_23711:
[----:B------:R-:W-:Y:S05]  /*3350*/  BSYNC.RECONVERGENT B0 ;  /* 0x0000000000007941 */ /* 0x000fea0003800200 */
.L_x_23710:
[----:B------:R-:W-:Y:S04]  /*3360*/  BSSY.RECONVERGENT B0, `(.L_x_23712) ;  /* 0x0000011000007945 */ /* 0x000fe80003800200 */
[----:B------:R-:W-:Y:S05]  /*3370*/  @P2 BRA `(.L_x_23713) ;  /* 0x00000000003c2947 */ /* 0x000fea0003800000 */
[----:B------:R-:W-:Y:S02]  /*3380*/  HFMA2 R37, -RZ, RZ, 0, 0 ;  /* 0x00000000ff257431 */ /* 0x000fe400000001ff */
[----:B01----:R-:W-:Y:S01]  /*3390*/  IMAD R11, R31, UR38, RZ ;  /* 0x000000261f0b7c24 */ /* 0x003fe2000f8e02ff */
[----:B------:R-:W-:Y:S02]  /*33a0*/  R2UR UR4, R24 ;  /* 0x00000000180472ca */ /* 0x000fe400000e0000 */
[----:B------:R-:W-:Y:S01]  /*33b0*/  R2UR UR5, R25 ;  /* 0x00000000190572ca */ /* 0x000fe200000e0000 */
[C---:B------:R-:W-:Y:S02]  /*33c0*/  IMAD R11, R44.reuse, UR39, R11 ;  /* 0x000000272c0b7c24 */ /* 0x040fe4000f8e020b */
        /* <DEDUP_REMOVED lines=10> */
.L_x_23713:
[----:B------:R-:W-:Y:S05]  /*3470*/  BSYNC.RECONVERGENT B0 ;  /* 0x0000000000007941 */ /* 0x000fea0003800200 */
.L_x_23712:
[----:B------:R-:W-:Y:S04]  /*3480*/  BSSY.RECONVERGENT B0, `(.L_x_23714) ;  /* 0x0000011000007945 */ /* 0x000fe80003800200 */
[----:B------:R-:W-:Y:S05]  /*3490*/  @P3 BRA `(.L_x_23715) ;  /* 0x00000000003c3947 */ /* 0x000fea0003800000 */
[----:B01----:R-:W-:Y:S01]  /*34a0*/  IMAD R11, R31, UR38, RZ ;  /* 0x000000261f0b7c24 */ /* 0x003fe2000f8e02ff */
[----:B------:R-:W-:Y:S01]  /*34b0*/  R2UR UR4, R24 ;  /* 0x00000000180472ca */ /* 0x000fe200000e0000 */
[----:B------:R-:W-:Y:S01]  /*34c0*/  IMAD.MOV.U32 R35, RZ, RZ, RZ ;  /* 0x000000ffff237224 */ /* 0x000fe200078e00ff */
[----:B------:R-:W-:Y:S01]  /*34d0*/  R2UR UR5, R25 ;  /* 0x00000000190572ca */ /* 0x000fe200000e0000 */
[C---:B------:R-:W-:Y:S02]  /*34e0*/  IMAD R11, R44.reuse, UR39, R11 ;  /* 0x000000272c0b7c24 */ /* 0x040fe4000f8e020b */
        /* <DEDUP_REMOVED lines=10> */
.L_x_23715:
[----:B------:R-:W-:Y:S05]  /*3590*/  BSYNC.RECONVERGENT B0 ;  /* 0x0000000000007941 */ /* 0x000fea0003800200 */
.L_x_23714:
[----:B------:R-:W-:Y:S04]  /*35a0*/  BSSY.RECONVERGENT B0, `(.L_x_23716) ;  /* 0x0000011000007945 */ /* 0x000fe80003800200 */
[----:B------:R-:W-:Y:S05]  /*35b0*/  @P4 BRA `(.L_x_23717) ;  /* 0x00000000003c4947 */ /* 0x000fea0003800000 */
[----:B------:R-:W-:Y:S01]  /*35c0*/  MOV R33, RZ ;  /* 0x000000ff00217202 */ /* 0x000fe20000000f00 */
[----:B01----:R-:W-:Y:S01]  /*35d0*/  IMAD R11, R31, UR38, RZ ;  /* 0x000000261f0b7c24 */ /* 0x003fe2000f8e02ff */
[----:B------:R-:W-:Y:S02]  /*35e0*/  R2UR UR4, R24 ;  /* 0x00000000180472ca */ /* 0x000fe400000e0000 */
[----:B------:R-:W-:Y:S01]  /*35f0*/  R2UR UR5, R25 ;  /* 0x00000000190572ca */ /* 0x000fe200000e0000 */
[----:B--234-:R-:W-:-:S04]  /*3600*/  IMAD.WIDE.U32 R2, R44, UR38, R32 ;  /* 0x000000262c027c25 */ /* 0x01cfc8000f8e0020 */
        /* <DEDUP_REMOVED lines=10> */
.L_x_23717:
[----:B------:R-:W-:Y:S05]  /*36b0*/  BSYNC.RECONVERGENT B0 ;  /* 0x0000000000007941 */ /* 0x000fea0003800200 */
.L_x_23716:
[----:B------:R-:W-:Y:S04]  /*36c0*/  BSSY.RECONVERGENT B0, `(.L_x_23718) ;  /* 0x0000012000007945 */ /* 0x000fe80003800200 */
[----:B------:R-:W-:Y:S05]  /*36d0*/  @P5 BRA `(.L_x_23719) ;  /* 0x0000000000405947 */ /* 0x000fea0003800000 */
[----:B0-234-:R-:W-:Y:S01]  /*36e0*/  MOV R2, R30 ;  /* 0x0000001e00027202 */ /* 0x01dfe20000000f00 */
        /* <DEDUP_REMOVED lines=15> */
.L_x_23719:
[----:B------:R-:W-:Y:S05]  /*37e0*/  BSYNC.RECONVERGENT B0 ;  /* 0x0000000000007941 */ /* 0x000fea0003800200 */
.L_x_23718:
[----:B------:R-:W-:Y:S04]  /*37f0*/  BSSY.RECONVERGENT B0, `(.L_x_23720) ;  /* 0x0000012000007945 */ /* 0x000fe80003800200 */
[----:B------:R-:W-:Y:S05]  /*3800*/  @P6 BRA `(.L_x_23721) ;  /* 0x0000000000406947 */ /* 0x000fea0003800000 */
[----:B0-234-:R-:W-:Y:S01]  /*3810*/  HFMA2 R3, -RZ, RZ, 0, 0 ;  /* 0x00000000ff037431 */ /* 0x01dfe200000001ff */
        /* <DEDUP_REMOVED lines=15> */
.L_x_23721:
[----:B------:R-:W-:Y:S05]  /*3910*/  BSYNC.RECONVERGENT B0 ;  /* 0x0000000000007941 */ /* 0x000fea0003800200 */
.L_x_23720:
[----:B------:R-:W-:-:S04]  /*3920*/  IADD3 R44, P0, PT, R29, R44, RZ ;  /* 0x0000002c1d2c7210 */ /* 0x000fc80007f1e0ff */
[----:B------:R-:W-:Y:S02]  /*3930*/  LEA.HI.X.SX32 R31, R29, R31, 0x1, P0 ;  /* 0x0000001f1d1f7211 */ /* 0x000fe400000f0eff */
[----:B------:R-:W-:-:S04]  /*3940*/  ISETP.GE.U32.AND P0, PT, R44, UR42, PT ;  /* 0x0000002a2c007c0c */ /* 0x000fc8000bf06070 */
[----:B------:R-:W-:-:S13]  /*3950*/  ISETP.GE.AND.EX P0, PT, R31, UR43, PT, P0 ;  /* 0x0000002b1f007c0c */ /* 0x000fda000bf06300 */
[----:B------:R-:W-:Y:S05]  /*3960*/  @!P0 BRA `(.L_x_23722) ;  /* 0xffffffc8005c8947 */ /* 0x000fea000383ffff */
[----:B------:R-:W-:Y:S05]  /*3970*/  EXIT ;  /* 0x000000000000794d */ /* 0x000fea0003800000 */
.L_x_23667:
[----:B------:R-:W-:Y:S01]  /*3980*/  BSSY B0, `(.L_x_23723) ;  /* 0x0000007000007945 */ /* 0x000fe20003800000 */
[----:B------:R-:W-:Y:S01]  /*3990*/  IMAD.MOV.U32 R12, RZ, RZ, 0x10 ;  /* 0x00000010ff0c7424 */ /* 0x000fe200078e00ff */
[----:B------:R-:W-:Y:S02]  /*39a0*/  MOV R11, 0x1f ;  /* 0x0000001f000b7802 */ /* 0x000fe40000000f00 */
[----:B------:R-:W-:-:S07]  /*39b0*/  MOV R15, 0xffffffff ;  /* 0xffffffff000f7802 */ /* 0x000fce0000000f00 */
[----:B------:R-:W-:Y:S05]  /*39c0*/  WARPSYNC.COLLECTIVE R15, `(.L_x_23724) ;  /* 0x000000000f087348 */ /* 0x000fea0003c00000 */
[----:B------:R0:W1:Y:S02]  /*39d0*/  SHFL.BFLY P6, R14, R13, R12, R11 ;  /* 0x0c00000c0d0e7389 */ /* 0x00006400000c000b */
[----:B01----:R-:W-:Y:S05]  /*39e0*/  ENDCOLLECTIVE ;  /* 0x000000000000791b */ /* 0x003fea0003800000 */
.L_x_23724:
[----:B------:R-:W-:Y:S05]  /*39f0*/  BSYNC B0 ;  /* 0x0000000000007941 */ /* 0x000fea0003800000 */
.L_x_23723:
        /* <DEDUP_REMOVED lines=9> */
.L_x_23725:
[----:B------:R-:W-:Y:S01]  /*3a90*/  HFMA2 R12, -RZ, RZ, 0, 2.384185791015625e-07 ;  /* 0x00000004ff0c7431 */ /* 0x000fe200000001ff */
[----:B------:R-:W-:-:S04]  /*3aa0*/  FMNMX R0, R13, R14, !PT ;  /* 0x0000000e0d007209 */ /* 0x000fc80007800000 */
[----:B------:R-:W-:-:S07]  /*3ab0*/  MOV R13, R0 ;  /* 0x00000000000d7202 */ /* 0x000fce0000000f00 */
[----:B------:R-:W-:Y:S05]  /*3ac0*/  WARPSYNC.COLLECTIVE R15, `(.L_x_23726) ;  /* 0x000000000f087348 */ /* 0x000fea0003c00000 */
[----:B------:R0:W1:Y:S02]  /*3ad0*/  SHFL.BFLY P6, R14, R13, R12, R11 ;  /* 0x0c00000c0d0e7389 */ /* 0x00006400000c000b */
[----:B01----:R-:W-:Y:S05]  /*3ae0*/  ENDCOLLECTIVE ;  /* 0x000000000000791b */ /* 0x003fea0003800000 */
.L_x_23726:
[----:B------:R-:W-:Y:S01]  /*3af0*/  HFMA2 R12, -RZ, RZ, 0, 1.1920928955078125e-07 ;  /* 0x00000002ff0c7431 */ /* 0x000fe200000001ff */
[----:B------:R-:W-:-:S04]  /*3b00*/  FMNMX R10, R0, R14, !PT ;  /* 0x0000000e000a7209 */ /* 0x000fc80007800000 */
[----:B------:R-:W-:-:S07]  /*3b10*/  MOV R13, R10 ;  /* 0x0000000a000d7202 */ /* 0x000fce0000000f00 */
[----:B------:R-:W-:Y:S05]  /*3b20*/  WARPSYNC.COLLECTIVE R15, `(.L_x_23727) ;  /* 0x000000000f087348 */ /* 0x000fea0003c00000 */
[----:B------:R0:W1:Y:S02]  /*3b30*/  SHFL.BFLY P6, R14, R13, R12, R11 ;  /* 0x0c00000c0d0e7389 */ /* 0x00006400000c000b */
[----:B01----:R-:W-:Y:S05]  /*3b40*/  ENDCOLLECTIVE ;  /* 0x000000000000791b */ /* 0x003fea0003800000 */
.L_x_23727:
[----:B------:R-:W-:Y:S02]  /*3b50*/  MOV R12, 0x1 ;  /* 0x00000001000c7802 */ /* 0x000fe40000000f00 */
[----:B------:R-:W-:-:S05]  /*3b60*/  FMNMX R35, R10, R14, !PT ;  /* 0x0000000e0a237209 */ /* 0x000fca0007800000 */
[----:B------:R-:W-:-:S07]  /*3b70*/  IMAD.MOV.U32 R13, RZ, RZ, R35 ;  /* 0x000000ffff0d7224 */ /* 0x000fce00078e0023 */
[----:B------:R-:W-:Y:S05]  /*3b80*/  WARPSYNC.COLLECTIVE R15, `(.L_x_23728) ;  /* 0x000000000f087348 */ /* 0x000fea0003c00000 */
[----:B------:R0:W1:Y:S02]  /*3b90*/  SHFL.BFLY P6, R14, R13, R12, R11 ;  /* 0x0c00000c0d0e7389 */ /* 0x00006400000c000b */
[----:B01----:R-:W-:Y:S05]  /*3ba0*/  ENDCOLLECTIVE ;  /* 0x000000000000791b */ /* 0x003fea0003800000 */
.L_x_23728:
        /* <DEDUP_REMOVED lines=187> */
.L_x_23729:
[----:B------:R-:W-:Y:S02]  /*4760*/  HFMA2 R12, -RZ, RZ, 0, 4.76837158203125e-07 ;  /* 0x00000008ff0c7431 */ /* 0x000fe400000001ff */
[----:B------:R-:W-:-:S05]  /*4770*/  FADD R26, R13, R14 ;  /* 0x0000000e0d1a7221 */ /* 0x000fca0000000000 */
[----:B------:R-:W-:-:S07]  /*4780*/  MOV R13, R26 ;  /* 0x0000001a000d7202 */ /* 0x000fce0000000f00 */
[----:B------:R-:W-:Y:S05]  /*4790*/  WARPSYNC.COLLECTIVE R15, `(.L_x_23730) ;  /* 0x000000000f087348 */ /* 0x000fea0003c00000 */
[----:B------:R0:W1:Y:S02]  /*47a0*/  SHFL.BFLY P6, R14, R13, R12, R11 ;  /* 0x0c00000c0d0e7389 */ /* 0x00006400000c000b */
[----:B01----:R-:W-:Y:S05]  /*47b0*/  ENDCOLLECTIVE ;  /* 0x000000000000791b */ /* 0x003fea0003800000 */
.L_x_23730:
[----:B------:R-:W-:Y:S02]  /*47c0*/  HFMA2 R12, -RZ, RZ, 0, 2.384185791015625e-07 ;  /* 0x00000004ff0c7431 */ /* 0x000fe400000001ff */
[----:B------:R-:W-:-:S05]  /*47d0*/  FADD R27, R26, R14 ;  /* 0x0000000e1a1b7221 */ /* 0x000fca0000000000 */
[----:B------:R-:W-:-:S07]  /*47e0*/  MOV R13, R27 ;  /* 0x0000001b000d7202 */ /* 0x000fce0000000f00 */
[----:B------:R-:W-:Y:S05]  /*47f0*/  WARPSYNC.COLLECTIVE R15, `(.L_x_23731) ;  /* 0x000000000f087348 */ /* 0x000fea0003c00000 */
[----:B------:R0:W1:Y:S02]  /*4800*/  SHFL.BFLY P6, R14, R13, R12, R11 ;  /* 0x0c00000c0d0e7389 */ /* 0x00006400000c000b */
[----:B01----:R-:W-:Y:S05]  /*4810*/  ENDCOLLECTIVE ;  /* 0x000000000000791b */ /* 0x003fea0003800000 */
.L_x_23731:
[----:B------:R-:W-:Y:S02]  /*4820*/  IMAD.MOV.U32 R12, RZ, RZ, 0x2 ;  /* 0x00000002ff0c7424 */ /* 0x000fe400078e00ff */
[----:B------:R-:W-:-:S05]  /*4830*/  FADD R35, R27, R14 ;  /* 0x0000000e1b237221 */ /* 0x000fca0000000000 */
[----:B------:R-:W-:-:S07]  /*4840*/  MOV R13, R35 ;  /* 0x00000023000d7202 */ /* 0x000fce0000000f00 */
[----:B------:R-:W-:Y:S05]  /*4850*/  WARPSYNC.COLLECTIVE R15, `(.L_x_23732) ;  /* 0x000000000f087348 */ /* 0x000fea0003c00000 */
[----:B------:R0:W1:Y:S02]  /*4860*/  SHFL.BFLY P6, R14, R13, R12, R11 ;  /* 0x0c00000c0d0e7389 */ /* 0x00006400000c000b */
[----:B01----:R-:W-:Y:S05]  /*4870*/  ENDCOLLECTIVE ;  /* 0x000000000000791b */ /* 0x003fea0003800000 */
.L_x_23732:
[----:B------:R-:W-:Y:S02]  /*4880*/  HFMA2 R12, -RZ, RZ, 0, 5.9604644775390625e-08 ;  /* 0x00000001ff0c7431 */ /* 0x000fe400000001ff */
[----:B------:R-:W-:-:S05]  /*4890*/  FADD R37, R35, R14 ;  /* 0x0000000e23257221 */ /* 0x000fca0000000000 */
[----:B------:R-:W-:-:S07]  /*48a0*/  MOV R13, R37 ;  /* 0x00000025000d7202 */ /* 0x000fce0000000f00 */
[----:B------:R-:W-:Y:S05]  /*48b0*/  WARPSYNC.COLLECTIVE R15, `(.L_x_23733) ;  /* 0x000000000f087348 */ /* 0x000fea0003c00000 */
[----:B------:R0:W1:Y:S02]  /*48c0*/  SHFL.BFLY P6, R14, R13, R12, R11 ;  /* 0x0c00000c0d0e7389 */ /* 0x00006400000c000b */
[----:B01----:R-:W-:Y:S05]  /*48d0*/  ENDCOLLECTIVE ;  /* 0x000000000000791b */ /* 0x003fea0003800000 */
.L_x_23733:
[----:B------:R-:W-:Y:S05]  /*48e0*/  BRA `(.L_x_23734) ;  /* 0xffffffd000f87947 */ /* 0x000fea000383ffff */
        .weak           $__internal_463_$__cuda_sm3x_div_rn_noftz_f32_slowpath
        .type           $__internal_463_$__cuda_sm3x_div_rn_noftz_f32_slowpath,@function
        .size           $__internal_463_$__cuda_sm3x_div_rn_noftz_f32_slowpath,(.L_x_25915 - $__internal_463_$__cuda_sm3x_div_rn_noftz_f32_slowpath)
$__internal_463_$__cuda_sm3x_div_rn_noftz_f32_slowpath:
        /* <DEDUP_REMOVED lines=34> */
.L_x_23736:
        /* <DEDUP_REMOVED lines=51> */
.L_x_23743:
[----:B------:R-:W-:-:S04]  /*4e40*/  LOP3.LUT R11, R11, 0x80000000, RZ, 0xc0, !PT ;  /* 0x800000000b0b7812 */ /* 0x000fc800078ec0ff */
[----:B------:R-:W-:Y:S01]  /*4e50*/  LOP3.LUT R11, R11, 0x7f800000, RZ, 0xfc, !PT ;  /* 0x7f8000000b0b7812 */ /* 0x000fe200078efcff */
[----:B------:R-:W-:Y:S06]  /*4e60*/  BRA `(.L_x_23744) ;  /* 0x0000000000047947 */ /* 0x000fec0003800000 */
.L_x_23742:
[----:B------:R-:W-:-:S07]  /*4e70*/  LEA R11, R48, R11, 0x17 ;  /* 0x0000000b300b7211 */ /* 0x000fce00078eb8ff */
.L_x_23744:
[----:B------:R-:W-:Y:S05]  /*4e80*/  BSYNC.RECONVERGENT B1 ;  /* 0x0000000000017941 */ /* 0x000fea0003800200 */
.L_x_23741:
[----:B------:R-:W-:Y:S05]  /*4e90*/  BRA `(.L_x_23745) ;  /* 0x0000000000207947 */ /* 0x000fea0003800000 */
.L_x_23740:
[----:B------:R-:W-:-:S04]  /*4ea0*/  LOP3.LUT R11, R26, 0x80000000, R11, 0x48, !PT ;  /* 0x800000001a0b7812 */ /* 0x000fc800078e480b */
[----:B------:R-:W-:Y:S01]  /*4eb0*/  LOP3.LUT R11, R11, 0x7f800000, RZ, 0xfc, !PT ;  /* 0x7f8000000b0b7812 */ /* 0x000fe200078efcff */
[----:B------:R-:W-:Y:S06]  /*4ec0*/  BRA `(.L_x_23745) ;  /* 0x0000000000147947 */ /* 0x000fec0003800000 */
.L_x_23739:
[----:B------:R-:W-:Y:S01]  /*4ed0*/  LOP3.LUT R11, R26, 0x80000000, R11, 0x48, !PT ;  /* 0x800000001a0b7812 */ /* 0x000fe200078e480b */
[----:B------:R-:W-:Y:S06]  /*4ee0*/  BRA `(.L_x_23745) ;  /* 0x00000000000c7947 */ /* 0x000fec0003800000 */
.L_x_23738:
[----:B------:R-:W0:Y:S01]  /*4ef0*/  MUFU.RSQ R11, -QNAN ;  /* 0xffc00000000b7908 */ /* 0x000e220000001400 */
[----:B------:R-:W-:Y:S05]  /*4f00*/  BRA `(.L_x_23745) ;  /* 0x0000000000047947 */ /* 0x000fea0003800000 */
.L_x_23737:
[----:B------:R-:W-:-:S07]  /*4f10*/  FADD.FTZ R11, R11, R26 ;  /* 0x0000001a0b0b7221 */ /* 0x000fce0000010000 */
.L_x_23745:
[----:B------:R-:W-:Y:S05]  /*4f20*/  BSYNC.RECONVERGENT B0 ;  /* 0x0000000000007941 */ /* 0x000fea0003800200 */
.L_x_23735:
[----:B------:R-:W-:Y:S01]  /*4f30*/  HFMA2 R27, -RZ, RZ, 0, 0 ;  /* 0x00000000ff1b7431 */ /* 0x000fe200000001ff */
[----:B------:R-:W-:-:S04]  /*4f40*/  MOV R26, R35 ;  /* 0x00000023001a7202 */ /* 0x000fc80000000f00 */
[----:B0-----:R-:W-:Y:S05]  /*4f50*/  RET.REL.NODEC R26 `(_Z15SoftmaxWarpImplI10DirectLoadIffE11DirectStoreIffEfLi2ELi18ELi32ELi1ELb1EL9Algorithm0EEvT_T0_ll) ;  /* 0xffffffb01a287950 */ /* 0x001fea0003c3ffff */
.L_x_23746:
        /* <DEDUP_REMOVED lines=10> */
.L_x_25915:


//--------------------- .text._Z15SoftmaxWarpImplI10DirectLoadIffE11DirectStoreIffEfLi2ELi18ELi32ELi1ELb0EL9Algorithm0EEvT_T0_ll --------------------------
	.section	.text._Z15SoftmaxWarpImplI10DirectLoadIffE11DirectStoreIffEfLi2ELi18ELi32ELi1ELb0EL9Algorithm0EEvT_T0_ll,"ax",@progbits
	.align	128
        .global         _Z15SoftmaxWarpImplI10DirectLoadIffE11DirectStoreIffEfLi2ELi18ELi32ELi1ELb0EL9Algorithm0EEvT_T0_ll
        .type           _Z15SoftmaxWarpImplI10DirectLoadIffE11DirectStoreIffEfLi2ELi18ELi32ELi1ELb0EL9Algorithm0EEvT_T0_ll,@function
        .size           _Z15SoftmaxWarpImplI10DirectLoadIffE11DirectStoreIffEfLi2ELi18ELi32ELi1ELb0EL9Algorithm0EEvT_T0_ll,(.L_x_25916 - _Z15SoftmaxWarpImplI10DirectLoadIffE11DirectStoreIffEfLi2ELi18ELi32ELi1ELb0EL9Algorithm0EEvT_T0_ll)
        .other          _Z15SoftmaxWarpImplI10DirectLoadIffE11DirectStoreIffEfLi2ELi18ELi32ELi1ELb0EL9Algorithm0EEvT_T0_ll,@"STO_CUDA_ENTRY STV_DEFAULT"
_Z15SoftmaxWarpImplI10DirectLoadIffE11DirectStoreIffEfLi2ELi18ELi32ELi1ELb0EL9Algorithm0EEvT_T0_ll:
.text._Z15SoftmaxWarpImplI10DirectLoadIffE11DirectStoreIffEfLi2ELi18ELi32ELi1ELb0EL9Algorithm0EEvT_T0_ll:
        /* <DEDUP_REMOVED lines=24> */
.L_x_23747:
        /* <DEDUP_REMOVED lines=14> */
.L_x_23785:
        /* <DEDUP_REMOVED lines=18> */
[C---:B------:R-:W-:Y:S01]  /*0380*/  IADD3 R16, P3, PT, R2.reuse, 0x140, RZ ;  /* 0x0000014002107810 */ /* 0x040fe20007f7e0ff */
[----:B------:R-:W-:Y:S01]  /*0390*/  IMAD.X R3, RZ, RZ, R11, P2 ;  /* 0x000000ffff037224 */ /* 0x000fe200010e060b */
[C---:B------:R-:W-:Y:S02]  /*03a0*/  IADD3 R20, P1, PT, R2.reuse, 0x1c0, RZ ;  /* 0x000001c002147810 */ /* 0x040fe40007f3e0ff */
[----:B------:R-:W-:Y:S02]  /*03b0*/  IADD3 R22, P0, PT, R2, 0x200, RZ ;  /* 0x0000020002167810 */ /* 0x000fe40007f1e0ff */
[----:B------:R-:W-:-:S02]  /*03c0*/  IADD3.X R5, PT, PT, RZ, R11, RZ, P6, !PT ;  /* 0x0000000bff057210 */ /* 0x000fc400037fe4ff */
[-C--:B------:R-:W-:Y:S02]  /*03d0*/  IADD3.X R17, PT, PT, RZ, R11.reuse, RZ, P5, !PT ;  /* 0x0000000bff117210 */ /* 0x080fe40002ffe4ff */
[----:B------:R-:W-:Y:S02]  /*03e0*/  LEA.HI R2, P6, R11, R2, RZ, 0x1 ;  /* 0x000000020b027211 */ /* 0x000fe400078d08ff */
[----:B------:R-:W-:Y:S02]  /*03f0*/  LEA.HI R32, P5, R19, R32, RZ, 0x1 ;  /* 0x0000002013207211 */ /* 0x000fe400078b08ff */
[----:B------:R-:W-:Y:S02]  /*0400*/  IADD3.X R9, PT, PT, RZ, R11, RZ, P4, !PT ;  /* 0x0000000bff097210 */ /* 0x000fe400027fe4ff */
[----:B------:R-:W-:Y:S02]  /*0410*/  SHF.L.U32 R6, R2, 0x2, RZ ;  /* 0x0000000202067819 */ /* 0x000fe400000006ff */
[----:B------:R-:W-:-:S02]  /*0420*/  IADD3.X R19, PT, PT, RZ, R19, RZ, P5, !PT ;  /* 0x00000013ff137210 */ /* 0x000fc40002ffe4ff */
[-C--:B------:R-:W-:Y:S02]  /*0430*/  IADD3.X R15, PT, PT, RZ, R11.reuse, RZ, P3, !PT ;  /* 0x0000000bff0f7210 */ /* 0x080fe40001ffe4ff */
[-C--:B------:R-:W-:Y:S02]  /*0440*/  IADD3.X R7, PT, PT, RZ, R11.reuse, RZ, P6, !PT ;  /* 0x0000000bff077210 */ /* 0x080fe400037fe4ff */
[-C--:B------:R-:W-:Y:S02]  /*0450*/  IADD3.X R13, PT, PT, RZ, R11.reuse, RZ, P1, !PT ;  /* 0x0000000bff0d7210 */ /* 0x080fe40000ffe4ff */
[----:B------:R-:W-:Y:S02]  /*0460*/  LEA.HI R14, P4, R5, R14, RZ, 0x1 ;  /* 0x0000000e050e7211 */ /* 0x000fe400078908ff */
[----:B------:R-:W-:Y:S02]  /*0470*/  IADD3.X R11, PT, PT, RZ, R11, RZ, P0, !PT ;  /* 0x0000000bff0b7210 */ /* 0x000fe400007fe4ff */
[----:B------:R-:W-:-:S02]  /*0480*/  LEA.HI R18, P0, R3, R18, RZ, 0x1 ;  /* 0x0000001203127211 */ /* 0x000fc400078108ff */
[----:B------:R-:W-:Y:S02]  /*0490*/  LEA.HI R30, P3, R17, R30, RZ, 0x1 ;  /* 0x0000001e111e7211 */ /* 0x000fe400078708ff */
        /* <DEDUP_REMOVED lines=8> */
[----:B------:R-:W-:Y:S02]  /*0520*/  LEA.HI R22, P6, R11, R22, RZ, 0x1 ;  /* 0x000000160b167211 */ /* 0x000fe400078d08ff */
[----:B------:R-:W-:Y:S02]  /*0530*/  IADD3.X R17, PT, PT, RZ, R17, RZ, P3, !PT ;  /* 0x00000011ff117210 */ /* 0x000fe40001ffe4ff */
[----:B------:R-:W-:-:S02]  /*0540*/  IADD3.X R9, PT, PT, RZ, R9, RZ, P2, !PT ;  /* 0x00000009ff097210 */ /* 0x000fc400017fe4ff */
[----:B------:R-:W-:Y:S02]  /*0550*/  IADD3 R6, P0, PT, R6, UR36, RZ ;  /* 0x0000002406067c10 */ /* 0x000fe4000ff1e0ff */
[----:B------:R-:W-:Y:S02]  /*0560*/  SHF.L.U64.HI R5, R14, 0x2, R5 ;  /* 0x000000020e057819 */ /* 0x000fe40000010205 */
[----:B------:R-:W-:Y:S02]  /*0570*/  IADD3.X R13, PT, PT, RZ, R13, RZ, P5, !PT ;  /* 0x0000000dff0d7210 */ /* 0x000fe40002ffe4ff */
[----:B------:R-:W-:Y:S02]  /*0580*/  LOP3.LUT R32, R32, 0xfffffff8, RZ, 0xc0, !PT ;  /* 0xfffffff820207812 */ /* 0x000fe400078ec0ff */
[----:B------:R-:W-:Y:S02]  /*0590*/  SHF.L.U32 R14, R14, 0x2, RZ ;  /* 0x000000020e0e7819 */ /* 0x000fe400000006ff */
[----:B------:R-:W-:-:S02]  /*05a0*/  LEA.HI R16, P1, R15, R16, RZ, 0x1 ;  /* 0x000000100f107211 */ /* 0x000fc400078308ff */
[----:B------:R-:W-:Y:S02]  /*05b0*/  SHF.L.U64.HI R4, R30, 0x2, R17 ;  /* 0x000000021e047819 */ /* 0x000fe40000010211 */
[----:B------:R-:W-:Y:S02]  /*05c0*/  SHF.L.U64.HI R9, R12, 0x2, R9 ;  /* 0x000000020c097819 */ /* 0x000fe40000010209 */
[----:B------:R-:W-:Y:S02]  /*05d0*/  IADD3.X R11, PT, PT, RZ, R11, RZ, P6, !PT ;  /* 0x0000000bff0b7210 */ /* 0x000fe400037fe4ff */
[----:B------:R-:W-:Y:S02]  /*05e0*/  IADD3.X R7, PT, PT, R7, UR37, RZ, P0, !PT ;  /* 0x0000002507077c10 */ /* 0x000fe400087fe4ff */
[----:B------:R-:W-:Y:S02]  /*05f0*/  SHF.L.U32 R30, R30, 0x2, RZ ;  /* 0x000000021e1e7819 */ /* 0x000fe400000006ff */
[----:B------:R-:W-:-:S02]  /*0600*/  SHF.L.U32 R12, R12, 0x2, RZ ;  /* 0x000000020c0c7819 */ /* 0x000fc400000006ff */
[----:B------:R-:W-:Y:S01]  /*0610*/  SHF.L.U64.HI R0, R20, 0x2, R13 ;  /* 0x0000000214007819 */ /* 0x000fe2000001020d */
[----:B------:R-:W2:Y:S01]  /*0620*/  LDG.E.64 R6, desc[UR4][R6.64] ;  /* 0x0000000406067981 */ /* 0x000ea2000c1e1b00 */
[----:B------:R-:W-:Y:S01]  /*0630*/  IADD3 R32, P0, PT, R32, UR36, RZ ;  /* 0x0000002420207c10 */ /* 0x000fe2000ff1e0ff */
[----:B------:R-:W-:Y:S01]  /*0640*/  IMAD.SHL.U32 R20, R20, 0x4, RZ ;  /* 0x0000000414147824 */ /* 0x000fe200078e00ff */
[----:B------:R-:W-:Y:S02]  /*0650*/  LOP3.LUT R13, R14, 0xfffffff8, RZ, 0xc0, !PT ;  /* 0xfffffff80e0d7812 */ /* 0x000fe400078ec0ff */
[----:B------:R-:W-:Y:S02]  /*0660*/  IADD3.X R15, PT, PT, RZ, R15, RZ, P1, !PT ;  /* 0x0000000fff0f7210 */ /* 0x000fe40000ffe4ff */
[----:B------:R-:W-:Y:S02]  /*0670*/  SHF.L.U64.HI R2, R22, 0x2, R11 ;  /* 0x0000000216027819 */ /* 0x000fe4000001020b */
        /* <DEDUP_REMOVED lines=8> */
[----:B------:R-:W-:Y:S02]  /*0700*/  SHF.L.U32 R16, R16, 0x2, RZ ;  /* 0x0000000210107819 */ /* 0x000fe400000006ff */
[----:B------:R-:W-:Y:S02]  /*0710*/  IADD3 R30, P0, PT, R30, UR36, RZ ;  /* 0x000000241e1e7c10 */ /* 0x000fe4000ff1e0ff */
[----:B------:R-:W-:Y:S02]  /*0720*/  R2UR UR12, R24 ;  /* 0x00000000180c72ca */ /* 0x000fe400000e0000 */
[----:B------:R-:W-:Y:S02]  /*0730*/  R2UR UR13, R25 ;  /* 0x00000000190d72ca */ /* 0x000fe400000e0000 */
[----:B------:R-:W-:Y:S02]  /*0740*/  IADD3.X R13, PT, PT, R5, UR37, RZ, P1, !PT ;  /* 0x00000025050d7c10 */ /* 0x000fe40008ffe4ff */
[----:B------:R-:W-:-:S02]  /*0750*/  SHF.L.U64.HI R3, R18, 0x2, R3 ;  /* 0x0000000212037819 */ /* 0x000fc40000010203 */
[----:B------:R-:W-:Y:S02]  /*0760*/  SHF.L.U32 R18, R18, 0x2, RZ ;  /* 0x0000000212127819 */ /* 0x000fe400000006ff */
[----:B------:R-:W-:Y:S02]  /*0770*/  LOP3.LUT R16, R16, 0xfffffff8, RZ, 0xc0, !PT ;  /* 0xfffffff810107812 */ /* 0x000fe400078ec0ff */
[----:B------:R-:W-:Y:S02]  /*0780*/  IADD3.X R31, PT, PT, R4, UR37, RZ, P0, !PT ;  /* 0x00000025041f7c10 */ /* 0x000fe400087fe4ff */
[----:B------:R-:W-:Y:S01]  /*0790*/  R2UR UR14, R24 ;  /* 0x00000000180e72ca */ /* 0x000fe200000e0000 */
[----:B------:R-:W4:Y:S01]  /*07a0*/  LDG.E.64 R4, desc[UR8][R12.64] ;  /* 0x000000080c047981 */ /* 0x000f22000c1e1b00 */
[----:B------:R-:W-:Y:S02]  /*07b0*/  R2UR UR15, R25 ;  /* 0x00000000190f72ca */ /* 0x000fe400000e0000 */
[----:B------:R-:W-:Y:S01]  /*07c0*/  IADD3 R10, P1, PT, R11, UR36, RZ ;  /* 0x000000240b0a7c10 */ /* 0x000fe2000ff3e0ff */
[----:B------:R-:W5:Y:S01]  /*07d0*/  LDG.E.64 R30, desc[UR10][R30.64] ;  /* 0x0000000a1e1e7981 */ /* 0x000f62000c1e1b00 */
[----:B------:R-:W-:-:S02]  /*07e0*/  LOP3.LUT R18, R18, 0xfffffff8, RZ, 0xc0, !PT ;  /* 0xfffffff812127812 */ /* 0x000fc400078ec0ff */
[----:B------:R-:W-:Y:S02]  /*07f0*/  IADD3 R16, P0, PT, R16, UR36, RZ ;  /* 0x0000002410107c10 */ /* 0x000fe4000ff1e0ff */
[----:B------:R-:W-:Y:S02]  /*0800*/  R2UR UR16, R24 ;  /* 0x00000000181072ca */ /* 0x000fe400000e0000 */
[----:B------:R-:W-:Y:S02]  /*0810*/  R2UR UR17, R25 ;  /* 0x00000000191172ca */ /* 0x000fe400000e0000 */
[----:B------:R-:W-:Y:S02]  /*0820*/  IADD3.X R11, PT, PT, R9, UR37, RZ, P1, !PT ;  /* 0x00000025090b7c10 */ /* 0x000fe40008ffe4ff */
[----:B------:R-:W-:Y:S02]  /*0830*/  SHF.L.U32 R22, R22, 0x2, RZ ;  /* 0x0000000216167819 */ /* 0x000fe400000006ff */
[----:B------:R-:W-:-:S02]  /*0840*/  LOP3.LUT R20, R20, 0xfffffff8, RZ, 0xc0, !PT ;  /* 0xfffffff814147812 */ /* 0x000fc400078ec0ff */
[----:B------:R-:W-:Y:S02]  /*0850*/  IADD3 R18, P1, PT, R18, UR36, RZ ;  /* 0x0000002412127c10 */ /* 0x000fe4000ff3e0ff */
[----:B------:R-:W-:Y:S02]  /*0860*/  IADD3.X R17, PT, PT, R8, UR37, RZ, P0, !PT ;  /* 0x0000002508117c10 */ /* 0x000fe400087fe4ff */
[----:B------:R-:W-:Y:S01]  /*0870*/  R2UR UR18, R24 ;  /* 0x00000000181272ca */ /* 0x000fe200000e0000 */
[----:B------:R-:W5:Y:S01]  /*0880*/  LDG.E.64 R8, desc[UR12][R10.64] ;  /* 0x0000000c0a087981 */ /* 0x000f62000c1e1b00 */
        /* <DEDUP_REMOVED lines=51> */
[--C-:B------:R-:W-:Y:S01]  /*0bc0*/  FADD R33, R8, -R14.reuse ;  /* 0x8000000e08217221 */ /* 0x100fe20000000000 */
[----:B------:R-:W-:Y:S01]  /*0bd0*/  FADD R7, R18, -R14 ;  /* 0x8000000e12077221 */ /* 0x000fe20000000000 */
[----:B------:R-:W-:Y:S01]  /*0be0*/  FFMA R4, R49, 1.4426950216293334961, -R4 ;  /* 0x3fb8aa3b31047823 */ /* 0x000fe20000000804 */
[----:B------:R-:W-:Y:S01]  /*0bf0*/  FFMA.RM R18, R19, R0, 12582913 ;  /* 0x4b40000113127423 */ /* 0x000fe20000004000 */
[----:B------:R-:W-:Y:S01]  /*0c00*/  FFMA.SAT R19, R41, R6, 0.5 ;  /* 0x3f00000029137423 */ /* 0x000fe20000002006 */
[----:B------:R-:W-:Y:S01]  /*0c10*/  FADD R15, R16, -R14 ;  /* 0x8000000e100f7221 */ /* 0x000fe20000000000 */
[----:B------:R-:W-:Y:S01]  /*0c20*/  FFMA R49, R49, 1.925963033500011079e-08, R4 ;  /* 0x32a5706031317823 */ /* 0x000fe20000000004 */
[----:B------:R-:W-:Y:S01]  /*0c30*/  FADD R4, R12, -12583039 ;  /* 0xcb40007f0c047421 */ /* 0x000fe20000000000 */
[-C--:B------:R-:W-:Y:S01]  /*0c40*/  FFMA.RM R16, R19, R0.reuse, 12582913 ;  /* 0x4b40000113107423 */ /* 0x080fe20000004000 */
        /* <DEDUP_REMOVED lines=8> */
[----:B------:R-:W-:Y:S01]  /*0cd0*/  FADD R10, R4, -12583039 ;  /* 0xcb40007f040a7421 */ /* 0x000fe20000000000 */
[--C-:B------:R-:W-:Y:S01]  /*0ce0*/  FADD R17, R17, -R14.reuse ;  /* 0x8000000e11117221 */ /* 0x100fe20000000000 */
[----:B------:R-:W-:Y:S01]  /*0cf0*/  FADD R9, R20, -R14 ;  /* 0x8000000e14097221 */ /* 0x000fe20000000000 */
[----:B------:R-:W-:Y:S01]  /*0d00*/  FFMA R8, R45, 1.4426950216293334961, -R8 ;  /* 0x3fb8aa3b2d087823 */ /* 0x000fe20000000808 */
[----:B------:R-:W-:Y:S01]  /*0d10*/  FFMA R10, R47, 1.4426950216293334961, -R10 ;  /* 0x3fb8aa3b2f0a7823 */ /* 0x000fe2000000080a */
[--C-:B------:R-:W-:Y:S01]  /*0d20*/  FADD R11, R22, -R14.reuse ;  /* 0x8000000e160b7221 */ /* 0x100fe20000000000 */
[----:B------:R-:W-:Y:S01]  /*0d30*/  FADD R13, R23, -R14 ;  /* 0x8000000e170d7221 */ /* 0x000fe20000000000 */
[----:B------:R-:W-:Y:S01]  /*0d40*/  FFMA R45, R45, 1.925963033500011079e-08, R8 ;  /* 0x32a570602d2d7823 */ /* 0x000fe20000000008 */
[----:B------:R-:W-:Y:S01]  /*0d50*/  FFMA R47, R47, 1.925963033500011079e-08, R10 ;  /* 0x32a570602f2f7823 */ /* 0x000fe2000000000a */
[----:B------:R-:W-:Y:S01]  /*0d60*/  FFMA.RM R10, R21, R0, 12582913 ;  /* 0x4b400001150a7423 */ /* 0x000fe20000004000 */
[----:B------:R-:W-:Y:S01]  /*0d70*/  FADD R8, R16, -12583039 ;  /* 0xcb40007f10087421 */ /* 0x000fe20000000000 */
[----:B------:R-:W-:Y:S01]  /*0d80*/  FFMA.SAT R19, R37, R6, 0.5 ;  /* 0x3f00000025137423 */ /* 0x000fe20000002006 */
[----:B------:R-:W1:Y:S01]  /*0d90*/  MUFU.EX2 R49, R49 ;  /* 0x0000003100317308 */ /* 0x000e620000000800 */
        /* <DEDUP_REMOVED lines=12> */
[C---:B------:R-:W-:Y:S01]  /*0e60*/  FFMA R14, R37.reuse, 1.4426950216293334961, -R14 ;  /* 0x3fb8aa3b250e7823 */ /* 0x040fe2000000080e */
[----:B------:R-:W-:Y:S01]  /*0e70*/  SHF.L.U32 R16, R16, 0x17, RZ ;  /* 0x0000001710107819 */ /* 0x000fe200000006ff */
[----:B-1----:R-:W-:Y:S01]  /*0e80*/  FMUL R23, R2, R49 ;  /* 0x0000003102177220 */ /* 0x002fe20000400000 */
[----:B------:R-:W1:Y:S01]  /*0e90*/  MUFU.EX2 R47, R47 ;  /* 0x0000002f002f7308 */ /* 0x000e620000000800 */
[----:B------:R-:W-:Y:S01]  /*0ea0*/  FFMA R37, R37, 1.925963033500011079e-08, R14 ;  /* 0x32a5706025257823 */ /* 0x000fe2000000000e */
[----:B------:R-:W-:Y:S01]  /*0eb0*/  FFMA.RM R14, R19, R0, 12582913 ;  /* 0x4b400001130e7423 */ /* 0x000fe20000004000 */
[----:B------:R-:W-:Y:S01]  /*0ec0*/  FFMA.SAT R19, R33, R6, 0.5 ;  /* 0x3f00000021137423 */ /* 0x000fe20000002006 */
[----:B------:R-:W-:-:S02]  /*0ed0*/  SHF.L.U32 R8, R8, 0x17, RZ ;  /* 0x0000001708087819 */ /* 0x000fc400000006ff */
[----:B------:R-:W-:Y:S01]  /*0ee0*/  FADD R2, R14, -12583039 ;  /* 0xcb40007f0e027421 */ /* 0x000fe20000000000 */
[----:B------:R-:W-:Y:S01]  /*0ef0*/  FFMA.RM R30, R19, R0, 12582913 ;  /* 0x4b400001131e7423 */ /* 0x000fe20000004000 */
[----:B------:R-:W-:Y:S01]  /*0f00*/  FFMA.SAT R19, R31, R6, 0.5 ;  /* 0x3f0000001f137423 */ /* 0x000fe20000002006 */
[----:B--2---:R-:W-:Y:S01]  /*0f10*/  FMUL R22, R12, R43 ;  /* 0x0000002b0c167220 */ /* 0x004fe20000400000 */
[C---:B------:R-:W-:Y:S01]  /*0f20*/  FFMA R2, R35.reuse, 1.4426950216293334961, -R2 ;  /* 0x3fb8aa3b23027823 */ /* 0x040fe20000000802 */
[----:B------:R-:W2:Y:S01]  /*0f30*/  MUFU.EX2 R41, R41 ;  /* 0x0000002900297308 */ /* 0x000ea20000000800 */
[----:B------:R-:W-:Y:S02]  /*0f40*/  SHF.L.U32 R14, R14, 0x17, RZ ;  /* 0x000000170e0e7819 */ /* 0x000fe400000006ff */
[----:B------:R-:W-:Y:S01]  /*0f50*/  FFMA R35, R35, 1.925963033500011079e-08, R2 ;  /* 0x32a5706023237823 */ /* 0x000fe20000000002 */
[----:B------:R-:W-:Y:S01]  /*0f60*/  FADD R2, R30, -12583039 ;  /* 0xcb40007f1e027421 */ /* 0x000fe20000000000 */
[----:B------:R-:W-:Y:S01]  /*0f70*/  SHF.L.U32 R18, R18, 0x17, RZ ;  /* 0x0000001712127819 */ /* 0x000fe200000006ff */
[----:B-1----:R-:W-:Y:S01]  /*0f80*/  FMUL R20, R4, R47 ;  /* 0x0000002f04147220 */ /* 0x002fe20000400000 */
[----:B------:R-:W-:Y:S01]  /*0f90*/  SHF.L.U32 R10, R10, 0x17, RZ ;  /* 0x000000170a0a7819 */ /* 0x000fe200000006ff */
[C---:B------:R-:W-:Y:S01]  /*0fa0*/  FFMA R2, R33.reuse, 1.4426950216293334961, -R2 ;  /* 0x3fb8aa3b21027823 */ /* 0x040fe20000000802 */
[----:B------:R-:W-:Y:S03]  /*0fb0*/  MUFU.EX2 R37, R37 ;  /* 0x0000002500257308 */ /* 0x000fe60000000800 */
[----:B------:R-:W-:Y:S01]  /*0fc0*/  FFMA R33, R33, 1.925963033500011079e-08, R2 ;  /* 0x32a5706021217823 */ /* 0x000fe20000000002 */
[----:B------:R-:W-:Y:S01]  /*0fd0*/  FFMA.RM R2, R19, R0, 12582913 ;  /* 0x4b40000113027423 */ /* 0x000fe20000004000 */
[----:B------:R-:W-:-:S03]  /*0fe0*/  FFMA.SAT R19, R15, R6, 0.5 ;  /* 0x3f0000000f137423 */ /* 0x000fc60000002006 */
[----:B------:R-:W-:Y:S01]  /*0ff0*/  FADD R12, R2, -12583039 ;  /* 0xcb40007f020c7421 */ /* 0x000fe20000000000 */
[----:B------:R-:W-:Y:S01]  /*1000*/  FFMA.RM R4, R19, R0, 12582913 ;  /* 0x4b40000113047423 */ /* 0x000fe20000004000 */
[----:B--2---:R-:W-:Y:S01]  /*1010*/  FMUL R19, R16, R41 ;  /* 0x0000002910137220 */ /* 0x004fe20000400000 */
[----:B------:R-:W-:Y:S01]  /*1020*/  MUFU.EX2 R35, R35 ;  /* 0x0000002300237308 */ /* 0x000fe20000000800 */
[----:B------:R-:W-:Y:S01]  /*1030*/  FFMA R12, R31, 1.4426950216293334961, -R12 ;  /* 0x3fb8aa3b1f0c7823 */ /* 0x000fe2000000080c */
[----:B------:R-:W-:-:S03]  /*1040*/  SHF.L.U32 R2, R2, 0x17, RZ ;  /* 0x0000001702027819 */ /* 0x000fc600000006ff */
[----:B------:R-:W-:Y:S01]  /*1050*/  FFMA R31, R31, 1.925963033500011079e-08, R12 ;  /* 0x32a570601f1f7823 */ /* 0x000fe2000000000c */
[C---:B------:R-:W-:Y:S01]  /*1060*/  FADD R12, R4.reuse, -12583039 ;  /* 0xcb40007f040c7421 */ /* 0x040fe20000000000 */
[----:B------:R-:W-:Y:S01]  /*1070*/  SHF.L.U32 R4, R4, 0x17, RZ ;  /* 0x0000001704047819 */ /* 0x000fe200000006ff */
[----:B------:R-:W1:Y:S02]  /*1080*/  MUFU.EX2 R45, R45 ;  /* 0x0000002d002d7308 */ /* 0x000e640000000800 */
[----:B------:R-:W-:-:S04]  /*1090*/  FFMA R12, R15, 1.4426950216293334961, -R12 ;  /* 0x3fb8aa3b0f0c7823 */ /* 0x000fc8000000080c */
[----:B------:R-:W-:Y:S01]  /*10a0*/  FFMA R32, R15, 1.925963033500011079e-08, R12 ;  /* 0x32a570600f207823 */ /* 0x000fe2000000000c */
[----:B------:R-:W-:Y:S01]  /*10b0*/  FFMA.SAT R15, R17, R6, 0.5 ;  /* 0x3f000000110f7423 */ /* 0x000fe20000002006 */
[----:B------:R-:W2:Y:S03]  /*10c0*/  MUFU.EX2 R39, R39 ;  /* 0x0000002700277308 */ /* 0x000ea60000000800 */
[----:B------:R-:W-:Y:S01]  /*10d0*/  FFMA.RM R12, R15, R0, 12582913 ;  /* 0x4b4000010f0c7423 */ /* 0x000fe20000004000 */
[----:B------:R-:W-:-:S03]  /*10e0*/  FFMA.SAT R15, R7, R6, 0.5 ;  /* 0x3f000000070f7423 */ /* 0x000fc60000002006 */
[----:B------:R-:W-:Y:S01]  /*10f0*/  FADD R16, R12, -12583039 ;  /* 0xcb40007f0c107421 */ /* 0x000fe20000000000 */
[----:B------:R-:W-:Y:S01]  /*1100*/  FFMA.RM R15, R15, R0, 12582913 ;  /* 0x4b4000010f0f7423 */ /* 0x000fe20000004000 */
[----:B-1----:R-:W-:Y:S01]  /*1110*/  FMUL R21, R18, R45 ;  /* 0x0000002d12157220 */ /* 0x002fe20000400000 */
[----:B------:R-:W1:Y:S01]  /*1120*/  MUFU.EX2 R33, R33 ;  /* 0x0000002100217308 */ /* 0x000e620000000800 */
[----:B------:R-:W-:-:S04]  /*1130*/  FFMA R16, R17, 1.4426950216293334961, -R16 ;  /* 0x3fb8aa3b11107823 */ /* 0x000fc80000000810 */
[----:B------:R-:W-:Y:S01]  /*1140*/  FFMA R36, R17, 1.925963033500011079e-08, R16 ;  /* 0x32a5706011247823 */ /* 0x000fe20000000010 */
[----:B------:R-:W-:Y:S01]  /*1150*/  FFMA.SAT R17, R3, R6, 0.5 ;  /* 0x3f00000003117423 */ /* 0x000fe20000002006 */
[----:B------:R-:W-:Y:S01]  /*1160*/  FMUL R16, R14, R35 ;  /* 0x000000230e107220 */ /* 0x000fe20000400000 */
[----:B--2---:R-:W-:Y:S01]  /*1170*/  FMUL R18, R10, R39 ;  /* 0x000000270a127220 */ /* 0x004fe20000400000 */
[----:B------:R-:W-:Y:S01]  /*1180*/  FADD R10, R15, -12583039 ;  /* 0xcb40007f0f0a7421 */ /* 0x000fe20000000000 */
[----:B------:R-:W-:Y:S01]  /*1190*/  FFMA.RM R34, R17, R0, 12582913 ;  /* 0x4b40000111227423 */ /* 0x000fe20000004000 */
[----:B------:R-:W-:Y:S01]  /*11a0*/  FMUL R17, R8, R37 ;  /* 0x0000002508117220 */ /* 0x000fe20000400000 */
[----:B------:R-:W-:Y:S01]  /*11b0*/  MUFU.EX2 R39, R32 ;  /* 0x0000002000277308 */ /* 0x000fe20000000800 */
[----:B------:R-:W-:Y:S01]  /*11c0*/  FFMA R10, R7, 1.4426950216293334961, -R10 ;  /* 0x3fb8aa3b070a7823 */ /* 0x000fe2000000080a */
[C---:B------:R-:W-:Y:S01]  /*11d0*/  FADD R8, R34.reuse, -12583039 ;  /* 0xcb40007f22087421 */ /* 0x040fe20000000000 */
[----:B------:R-:W-:-:S02]  /*11e0*/  SHF.L.U32 R34, R34, 0x17, RZ ;  /* 0x0000001722227819 */ /* 0x000fc400000006ff */
[----:B------:R-:W-:Y:S01]  /*11f0*/  FFMA R7, R7, 1.925963033500011079e-08, R10 ;  /* 0x32a5706007077823 */ /* 0x000fe2000000000a */
[C---:B------:R-:W-:Y:S01]  /*1200*/  FFMA R8, R3.reuse, 1.4426950216293334961, -R8 ;  /* 0x3fb8aa3b03087823 */ /* 0x040fe20000000808 */
[----:B------:R-:W-:Y:S01]  /*1210*/  SHF.L.U32 R10, R30, 0x17, RZ ;  /* 0x000000171e0a7819 */ /* 0x000fe200000006ff */
[----:B------:R-:W-:Y:S02]  /*1220*/  MUFU.EX2 R41, R36 ;  /* 0x0000002400297308 */ /* 0x000fe40000000800 */
[----:B------:R-:W-:Y:S01]  /*1230*/  FFMA R37, R3, 1.925963033500011079e-08, R8 ;  /* 0x32a5706003257823 */ /* 0x000fe20000000008 */
[-C--:B------:R-:W-:Y:S01]  /*1240*/  FFMA.SAT R3, R9, R6.reuse, 0.5 ;  /* 0x3f00000009037423 */ /* 0x080fe20000002006 */
[----:B-1----:R-:W-:Y:S01]  /*1250*/  FMUL R10, R10, R33 ;  /* 0x000000210a0a7220 */ /* 0x002fe20000400000 */
[----:B------:R-:W-:Y:S02]  /*1260*/  FFMA.SAT R33, R13, R6, 0.5 ;  /* 0x3f0000000d217423 */ /* 0x000fe40000002006 */
[----:B------:R-:W-:Y:S01]  /*1270*/  FFMA.RM R3, R3, R0, 12582913 ;  /* 0x4b40000103037423 */ /* 0x000fe20000004000 */
[----:B------:R-:W-:Y:S03]  /*1280*/  MUFU.EX2 R37, R37 ;  /* 0x0000002500257308 */ /* 0x000fe60000000800 */
[C---:B------:R-:W-:Y:S01]  /*1290*/  FADD R8, R3.reuse, -12583039 ;  /* 0xcb40007f03087421 */ /* 0x040fe20000000000 */
[----:B------:R-:W-:-:S03]  /*12a0*/  IMAD.SHL.U32 R3, R3, 0x800000, RZ ;  /* 0x0080000003037824 */ /* 0x000fc600078e00ff */
[----:B------:R-:W-:-:S04]  /*12b0*/  FFMA R8, R9, 1.4426950216293334961, -R8 ;  /* 0x3fb8aa3b09087823 */ /* 0x000fc80000000808 */
[----:B------:R-:W-:Y:S01]  /*12c0*/  FFMA R35, R9, 1.925963033500011079e-08, R8 ;  /* 0x32a5706009237823 */ /* 0x000fe20000000008 */
[----:B------:R-:W-:-:S03]  /*12d0*/  FFMA.SAT R9, R5, R6, 0.5 ;  /* 0x3f00000005097423 */ /* 0x000fc60000002006 */
[----:B------:R-:W1:Y:S01]  /*12e0*/  MUFU.EX2 R32, R35 ;  /* 0x0000002300207308 */ /* 0x000e620000000800 */
[----:B------:R-:W-:-:S04]  /*12f0*/  FFMA.RM R9, R9, R0, 12582913 ;  /* 0x4b40000109097423 */ /* 0x000fc80000004000 */
[----:B------:R-:W-:-:S04]  /*1300*/  FADD R8, R9, -12583039 ;  /* 0xcb40007f09087421 */ /* 0x000fc80000000000 */
[----:B------:R-:W-:-:S04]  /*1310*/  FFMA R8, R5, 1.4426950216293334961, -R8 ;  /* 0x3fb8aa3b05087823 */ /* 0x000fc80000000808 */
[----:B------:R-:W-:Y:S01]  /*1320*/  FFMA R30, R5, 1.925963033500011079e-08, R8 ;  /* 0x32a57060051e7823 */ /* 0x000fe20000000008 */
[----:B------:R-:W-:Y:S01]  /*1330*/  FFMA.SAT R5, R11, R6, 0.5 ;  /* 0x3f0000000b057423 */ /* 0x000fe20000002006 */
[----:B-1----:R-:W-:-:S03]  /*1340*/  FMUL R3, R3, R32 ;  /* 0x0000002003037220 */ /* 0x002fc60000400000 */
[-C--:B------:R-:W-:Y:S01]  /*1350*/  FFMA.RM R14, R5, R0.reuse, 12582913 ;  /* 0x4b400001050e7423 */ /* 0x080fe20000004000 */
[----:B------:R-:W-:Y:S01]  /*1360*/  FFMA.RM R0, R33, R0, 12582913 ;  /* 0x4b40000121007423 */ /* 0x000fe20000004000 */
[----:B------:R-:W-:Y:S01]  /*1370*/  FADD R5, RZ, R23 ;  /* 0x00000017ff057221 */ /* 0x000fe20000000000 */
[----:B------:R-:W1:Y:S01]  /*1380*/  MUFU.EX2 R33, R31 ;  /* 0x0000001f00217308 */ /* 0x000e620000000800 */
[C---:B------:R-:W-:Y:S01]  /*1390*/  FADD R6, R14.reuse, -12583039 ;  /* 0xcb40007f0e067421 */ /* 0x040fe20000000000 */
[----:B------:R-:W-:-:S03]  /*13a0*/  SHF.L.U32 R14, R14, 0x17, RZ ;  /* 0x000000170e0e7819 */ /* 0x000fc600000006ff */
[----:B------:R-:W-:-:S04]  /*13b0*/  FFMA R6, R11, 1.4426950216293334961, -R6 ;  /* 0x3fb8aa3b0b067823 */ /* 0x000fc80000000806 */
[----:B------:R-:W-:Y:S01]  /*13c0*/  FFMA R11, R11, 1.925963033500011079e-08, R6 ;  /* 0x32a570600b0b7823 */ /* 0x000fe20000000006 */
[----:B------:R-:W-:-:S04]  /*13d0*/  FADD R6, R0, -12583039 ;  /* 0xcb40007f00067421 */ /* 0x000fc80000000000 */
[C---:B------:R-:W-:Y:S01]  /*13e0*/  FFMA R6, R13.reuse, 1.4426950216293334961, -R6 ;  /* 0x3fb8aa3b0d067823 */ /* 0x040fe20000000806 */
[----:B------:R-:W-:Y:S01]  /*13f0*/  MUFU.EX2 R11, R11 ;  /* 0x0000000b000b7308 */ /* 0x000fe20000000800 */
[----:B-1----:R-:W-:Y:S02]  /*1400*/  FMUL R8, R2, R33 ;  /* 0x0000002102087220 */ /* 0x002fe40000400000 */
[----:B------:R-:W-:Y:S01]  /*1410*/  FFMA R13, R13, 1.925963033500011079e-08, R6 ;  /* 0x32a570600d0d7823 */ /* 0x000fe20000000006 */
[----:B------:R-:W-:-:S04]  /*1420*/  FADD R6, R5, R22 ;  /* 0x0000001605067221 */ /* 0x000fc80000000000 */
[----:B------:R-:W-:Y:S01]  /*1430*/  FADD R31, R6, R21 ;  /* 0x00000015061f7221 */ /* 0x000fe20000000000 */
[----:B------:R1:W2:Y:S03]  /*1440*/  MUFU.EX2 R5, R7 ;  /* 0x0000000700057308 */ /* 0x0002a60000000800 */
[----:B------:R-:W-:-:S04]  /*1450*/  FADD R6, R31, R20 ;  /* 0x000000141f067221 */ /* 0x000fc80000000000 */
[----:B------:R-:W-:Y:S01]  /*1460*/  FADD R31, R6, R19 ;  /* 0x00000013061f7221 */ /* 0x000fe20000000000 */
[----:B------:R-:W-:Y:S01]  /*1470*/  SHF.L.U32 R6, R12, 0x17, RZ ;  /* 0x000000170c067819 */ /* 0x000fe200000006ff */
[----:B-1----:R-:W-:Y:S01]  /*1480*/  FMUL R7, R4, R39 ;  /* 0x0000002704077220 */ /* 0x002fe20000400000 */
[----:B------:R-:W1:Y:S01]  /*1490*/  MUFU.EX2 R33, R30 ;  /* 0x0000001e00217308 */ /* 0x000e620000000800 */
[----:B------:R-:W-:Y:S01]  /*14a0*/  FADD R2, R31, R18 ;  /* 0x000000121f027221 */ /* 0x000fe20000000000 */
[----:B------:R-:W-:Y:S01]  /*14b0*/  SHF.L.U32 R4, R15, 0x17, RZ ;  /* 0x000000170f047819 */ /* 0x000fe200000006ff */
[----:B------:R-:W-:Y:S02]  /*14c0*/  FMUL R6, R6, R41 ;  /* 0x0000002906067220 */ /* 0x000fe40000400000 */
[----:B------:R-:W-:Y:S02]  /*14d0*/  FADD R31, R2, R17 ;  /* 0x00000011021f7221 */ /* 0x000fe40000000000 */
[----:B--2---:R-:W-:Y:S01]  /*14e0*/  FMUL R5, R4, R5 ;  /* 0x0000000504057220 */ /* 0x004fe20000400000 */
[----:B------:R-:W2:Y:S01]  /*14f0*/  MUFU.EX2 R13, R13 ;  /* 0x0000000d000d7308 */ /* 0x000ea20000000800 */
[----:B------:R-:W-:Y:S01]  /*1500*/  FADD R31, R31, R16 ;  /* 0x000000101f1f7221 */ /* 0x000fe20000000000 */
[----:B------:R-:W-:-:S03]  /*1510*/  FMUL R4, R34, R37 ;  /* 0x0000002522047220 */ /* 0x000fc60000400000 */
        /* <DEDUP_REMOVED lines=9> */
[----:B------:R-:W-:Y:S01]  /*15b0*/  SHF.L.U32 R12, R0, 0x17, RZ ;  /* 0x00000017000c7819 */ /* 0x000fe200000006ff */
[----:B------:R-:W-:Y:S02]  /*15c0*/  FMUL R0, R14, R11 ;  /* 0x0000000b0e007220 */ /* 0x000fe40000400000 */
[----:B------:R-:W-:Y:S02]  /*15d0*/  FADD R11, R9, R2 ;  /* 0x00000002090b7221 */ /* 0x000fe40000000000 */
[----:B--2---:R-:W-:-:S02]  /*15e0*/  FMUL R9, R12, R13 ;  /* 0x0000000d0c097220 */ /* 0x004fc40000400000 */
        /* <DEDUP_REMOVED lines=11> */
.L_x_23797:
        /* <DEDUP_REMOVED lines=12> */
[----:B01----:R-:W-:Y:S05]  /*1760*/  CALL.REL.NOINC `($__internal_464_$__cuda_sm3x_div_rn_noftz_f32_slowpath) ;  /* 0x0000002400987944 */ /* 0x003fea0003c00000 */
[----:B------:R-:W-:-:S07]  /*1770*/  MOV R12, R11 ;  /* 0x0000000b000c7202 */ /* 0x000fce0000000f00 */
.L_x_23750:
[----:B------:R-:W-:Y:S05]  /*1780*/  BSYNC.RECONVERGENT B2 ;  /* 0x0000000000027941 */ /* 0x000fea0003800200 */
.L_x_23749:
        /* <DEDUP_REMOVED lines=12> */
[----:B01----:R-:W-:Y:S05]  /*1850*/  CALL.REL.NOINC `($__internal_464_$__cuda_sm3x_div_rn_noftz_f32_slowpath) ;  /* 0x00000024005c7944 */ /* 0x003fea0003c00000 */
[----:B------:R-:W-:-:S07]  /*1860*/  MOV R13, R11 ;  /* 0x0000000b000d7202 */ /* 0x000fce0000000f00 */
.L_x_23752:
[----:B------:R-:W-:Y:S05]  /*1870*/  BSYNC.RECONVERGENT B2 ;  /* 0x0000000000027941 */ /* 0x000fea0003800200 */
.L_x_23751:
        /* <DEDUP_REMOVED lines=14> */
.L_x_23754:
[----:B------:R-:W-:Y:S05]  /*1960*/  BSYNC.RECONVERGENT B2 ;  /* 0x0000000000027941 */ /* 0x000fea0003800200 */
.L_x_23753:
        /* <DEDUP_REMOVED lines=14> */
.L_x_23756:
[----:B------:R-:W-:Y:S05]  /*1a50*/  BSYNC.RECONVERGENT B2 ;  /* 0x0000000000027941 */ /* 0x000fea0003800200 */
.L_x_23755:
        /* <DEDUP_REMOVED lines=14> */
.L_x_23758:
[----:B------:R-:W-:Y:S05]  /*1b40*/  BSYNC.RECONVERGENT B2 ;  /* 0x0000000000027941 */ /* 0x000fea0003800200 */
.L_x_23757:
        /* <DEDUP_REMOVED lines=12> */
[----:B01----:R-:W-:Y:S05]  /*1c10*/  CALL.REL.NOINC `($__internal_464_$__cuda_sm3x_div_rn_noftz_f32_slowpath) ;  /* 0x00000020006c7944 */ /* 0x003fea0003c00000 */
[----:B------:R-:W-:-:S07]  /*1c20*/  MOV R21, R11 ;  /* 0x0000000b00157202 */ /* 0x000fce0000000f00 */
.L_x_23760:
[----:B------:R-:W-:Y:S05]  /*1c30*/  BSYNC.RECONVERGENT B2 ;  /* 0x0000000000027941 */ /* 0x000fea0003800200 */
.L_x_23759:
        /* <DEDUP_REMOVED lines=14> */
.L_x_23762:
[----:B------:R-:W-:Y:S05]  /*1d20*/  BSYNC.RECONVERGENT B2 ;  /* 0x0000000000027941 */ /* 0x000fea0003800200 */
.L_x_23761:
        /* <DEDUP_REMOVED lines=14> */
.L_x_23764:
[----:B------:R-:W-:Y:S05]  /*1e10*/  BSYNC.RECONVERGENT B2 ;  /* 0x0000000000027941 */ /* 0x000fea0003800200 */
.L_x_23763:
        /* <DEDUP_REMOVED lines=14> */
.L_x_23766:
[----:B------:R-:W-:Y:S05]  /*1f00*/  BSYNC.RECONVERGENT B2 ;  /* 0x0000000000027941 */ /* 0x000fea0003800200 */
.L_x_23765:
        /* <DEDUP_REMOVED lines=14> */
.L_x_23768:
[----:B------:R-:W-:Y:S05]  /*1ff0*/  BSYNC.RECONVERGENT B2 ;  /* 0x0000000000027941 */ /* 0x000fea0003800200 */
.L_x_23767:
        /* <DEDUP_REMOVED lines=14> */
.L_x_23770:
[----:B------:R-:W-:Y:S05]  /*20e0*/  BSYNC.RECONVERGENT B2 ;  /* 0x0000000000027941 */ /* 0x000fea0003800200 */
.L_x_23769:
        /* <DEDUP_REMOVED lines=9> */
[----:B------:R-:W-:Y:S01]  /*2180*/  IMAD.MOV.U32 R23, RZ, RZ, R6 ;  /* 0x000000ffff177224 */ /* 0x000fe200078e0006 */
[----:B------:R-:W-:Y:S02]  /*2190*/  MOV R14, R35 ;  /* 0x00000023000e7202 */ /* 0x000fe40000000f00 */
[----:B------:R-:W-:-:S07]  /*21a0*/  MOV R36, 0x21c0 ;  /* 0x000021c000247802 */ /* 0x000fce0000000f00 */
[----:B0-----:R-:W-:Y:S05]  /*21b0*/  CALL.REL.NOINC `($__internal_464_$__cuda_sm3x_div_rn_noftz_f32_slowpath) ;  /* 0x0000001c00047944 */ /* 0x001fea0003c00000 */
[----:B------:R-:W-:-:S07]  /*21c0*/  MOV R33, R11 ;  /* 0x0000000b00217202 */ /* 0x000fce0000000f00 */
.L_x_23772:
[----:B------:R-:W-:Y:S05]  /*21d0*/  BSYNC.RECONVERGENT B2 ;  /* 0x0000000000027941 */ /* 0x000fea0003800200 */
.L_x_23771:
        /* <DEDUP_REMOVED lines=12> */
[----:B0-----:R-:W-:Y:S05]  /*22a0*/  CALL.REL.NOINC `($__internal_464_$__cuda_sm3x_div_rn_noftz_f32_slowpath) ;  /* 0x0000001800c87944 */ /* 0x001fea0003c00000 */
[----:B------:R-:W-:-:S07]  /*22b0*/  MOV R6, R11 ;  /* 0x0000000b00067202 */ /* 0x000fce0000000f00 */
.L_x_23774:
[----:B------:R-:W-:Y:S05]  /*22c0*/  BSYNC.RECONVERGENT B2 ;  /* 0x0000000000027941 */ /* 0x000fea0003800200 */
.L_x_23773:
        /* <DEDUP_REMOVED lines=14> */
.L_x_23776:
[----:B------:R-:W-:Y:S05]  /*23b0*/  BSYNC.RECONVERGENT B2 ;  /* 0x0000000000027941 */ /* 0x000fea0003800200 */
.L_x_23775:
        /* <DEDUP_REMOVED lines=14> */
.L_x_23778:
[----:B------:R-:W-:Y:S05]  /*24a0*/  BSYNC.RECONVERGENT B2 ;  /* 0x0000000000027941 */ /* 0x000fea0003800200 */
.L_x_23777:
        /* <DEDUP_REMOVED lines=14> */
.L_x_23780:
[----:B------:R-:W-:Y:S05]  /*2590*/  BSYNC.RECONVERGENT B2 ;  /* 0x0000000000027941 */ /* 0x000fea0003800200 */
.L_x_23779:
        /* <DEDUP_REMOVED lines=14> */
.L_x_23782:
[----:B------:R-:W-:Y:S05]  /*2680*/  BSYNC.RECONVERGENT B2 ;  /* 0x0000000000027941 */ /* 0x000fea0003800200 */
.L_x_23781:
        /* <DEDUP_REMOVED lines=12> */
[----:B0-----:R-:W-:Y:S05]  /*2750*/  CALL.REL.NOINC `($__internal_464_$__cuda_sm3x_div_rn_noftz_f32_slowpath) ;  /* 0x00000014009c7944 */ /* 0x001fea0003c00000 */
[----:B------:R-:W-:-:S07]  /*2760*/  MOV R3, R11 ;  /* 0x0000000b00037202 */ /* 0x000fce0000000f00 */
.L_x_23784:
[----:B------:R-:W-:Y:S05]  /*2770*/  BSYNC.RECONVERGENT B2 ;  /* 0x0000000000027941 */ /* 0x000fea0003800200 */
.L_x_23783:
        /* <DEDUP_REMOVED lines=16> */
[-C--:B------:R-:W-:Y:S02]  /*2880*/  IADD3.X R11, PT, PT, RZ, R9.reuse, RZ, P0, !PT ;  /* 0x00000009ff0b7210 */ /* 0x080fe400007fe4ff */
[----:B------:R-:W-:Y:S02]  /*2890*/  IADD3 R22, P0, PT, R8, 0x40, RZ ;  /* 0x0000004008167810 */ /* 0x000fe40007f1e0ff */
[----:B------:R-:W-:Y:S02]  /*28a0*/  LOP3.LUT R10, R10, 0xfffffff8, RZ, 0xc0, !PT ;  /* 0xfffffff80a0a7812 */ /* 0x000fe400078ec0ff */
[----:B------:R-:W-:Y:S02]  /*28b0*/  IADD3.X R15, PT, PT, RZ, R9, RZ, P0, !PT ;  /* 0x00000009ff0f7210 */ /* 0x000fe400007fe4ff */
[----:B------:R-:W-:Y:S02]  /*28c0*/  SHF.L.U64.HI R0, R0, 0x2, R11 ;  /* 0x0000000200007819 */ /* 0x000fe4000001020b */
[----:B------:R-:W-:-:S02]  /*28d0*/  IADD3 R10, P0, PT, R10, UR40, RZ ;  /* 0x000000280a0a7c10 */ /* 0x000fc4000ff1e0ff */
[----:B------:R-:W-:Y:S02]  /*28e0*/  LEA.HI R22, P1, R15, R22, RZ, 0x1 ;  /* 0x000000160f167211 */ /* 0x000fe400078308ff */
[----:B------:R-:W-:Y:S02]  /*28f0*/  IADD3.X R11, PT, PT, R0, UR41, RZ, P0, !PT ;  /* 0x00000029000b7c10 */ /* 0x000fe400087fe4ff */
[----:B------:R-:W-:Y:S02]  /*2900*/  IADD3.X R15, PT, PT, RZ, R15, RZ, P1, !PT ;  /* 0x0000000fff0f7210 */ /* 0x000fe40000ffe4ff */
[C---:B------:R-:W-:Y:S01]  /*2910*/  IADD3 R0, P0, PT, R8.reuse, 0x80, RZ ;  /* 0x0000008008007810 */ /* 0x040fe20007f1e0ff */
[----:B------:R1:W-:Y:S01]  /*2920*/  STG.E.64 desc[UR4][R10.64], R12 ;  /* 0x0000000c0a007986 */ /* 0x0003e2000c101b04 */
[----:B------:R-:W-:Y:S02]  /*2930*/  IADD3 R14, P1, PT, R8, 0xc0, RZ ;  /* 0x000000c0080e7810 */ /* 0x000fe40007f3e0ff */
[----:B------:R-:W-:-:S02]  /*2940*/  SHF.L.U64.HI R34, R22, 0x2, R15 ;  /* 0x0000000216227819 */ /* 0x000fc4000001020f */
[-C--:B------:R-:W-:Y:S02]  /*2950*/  IADD3.X R23, PT, PT, RZ, R9.reuse, RZ, P0, !PT ;  /* 0x00000009ff177210 */ /* 0x080fe400007fe4ff */
[----:B------:R-:W-:Y:S02]  /*2960*/  IADD3.X R15, PT, PT, RZ, R9, RZ, P1, !PT ;  /* 0x00000009ff0f7210 */ /* 0x000fe40000ffe4ff */
[----:B------:R-:W-:Y:S02]  /*2970*/  LEA.HI R0, P1, R23, R0, RZ, 0x1 ;  /* 0x0000000017007211 */ /* 0x000fe400078308ff */
[----:B------:R-:W-:Y:S02]  /*2980*/  LEA.HI R14, P2, R15, R14, RZ, 0x1 ;  /* 0x0000000e0f0e7211 */ /* 0x000fe400078508ff */
[----:B------:R-:W-:Y:S02]  /*2990*/  SHF.L.U32 R22, R22, 0x2, RZ ;  /* 0x0000000216167819 */ /* 0x000fe400000006ff */
[----:B------:R-:W-:-:S02]  /*29a0*/  IADD3.X R23, PT, PT, RZ, R23, RZ, P1, !PT ;  /* 0x00000017ff177210 */ /* 0x000fc40000ffe4ff */
[----:B-1----:R-:W-:Y:S02]  /*29b0*/  IADD3.X R13, PT, PT, RZ, R15, RZ, P2, !PT ;  /* 0x0000000fff0d7210 */ /* 0x002fe400017fe4ff */
[----:B------:R-:W-:Y:S02]  /*29c0*/  LOP3.LUT R22, R22, 0xfffffff8, RZ, 0xc0, !PT ;  /* 0xfffffff816167812 */ /* 0x000fe400078ec0ff */
[C---:B------:R-:W-:Y:S02]  /*29d0*/  SHF.L.U32 R12, R0.reuse, 0x2, RZ ;  /* 0x00000002000c7819 */ /* 0x040fe400000006ff */
[----:B------:R-:W-:Y:S02]  /*29e0*/  SHF.L.U64.HI R15, R0, 0x2, R23 ;  /* 0x00000002000f7819 */ /* 0x000fe40000010217 */
[----:B------:R-:W-:Y:S02]  /*29f0*/  SHF.L.U64.HI R0, R14, 0x2, R13 ;  /* 0x000000020e007819 */ /* 0x000fe4000001020d */
[----:B------:R-:W-:-:S02]  /*2a00*/  IADD3 R10, P0, PT, R22, UR40, RZ ;  /* 0x00000028160a7c10 */ /* 0x000fc4000ff1e0ff */
        /* <DEDUP_REMOVED lines=9> */
[C---:B------:R-:W-:Y:S02]  /*2aa0*/  IADD3 R22, P0, PT, R8.reuse, 0x180, RZ ;  /* 0x0000018008167810 */ /* 0x040fe40007f1e0ff */
[----:B------:R-:W-:Y:S01]  /*2ab0*/  IADD3 R34, P3, PT, R8, 0x140, RZ ;  /* 0x0000014008227810 */ /* 0x000fe20007f7e0ff */
[----:B------:R2:W-:Y:S01]  /*2ac0*/  STG.E.64 desc[UR4][R12.64], R20 ;  /* 0x000000140c007986 */ /* 0x0005e2000c101b04 */
[----:B------:R-:W-:Y:S02]  /*2ad0*/  IADD3.X R15, PT, PT, R0, UR41, RZ, P1, !PT ;  /* 0x00000029000f7c10 */ /* 0x000fe40008ffe4ff */
[C---:B------:R-:W-:Y:S01]  /*2ae0*/  IADD3 R0, P1, PT, R8.reuse, 0x1c0, RZ ;  /* 0x000001c008007810 */ /* 0x040fe20007f3e0ff */
[----:B-1----:R-:W-:Y:S01]  /*2af0*/  IMAD.X R31, RZ, RZ, R9, P3 ;  /* 0x000000ffff1f7224 */ /* 0x002fe200018e0609 */
[----:B------:R-:W-:Y:S01]  /*2b00*/  IADD3.X R30, PT, PT, RZ, R9, RZ, P2, !PT ;  /* 0x00000009ff1e7210 */ /* 0x000fe200017fe4ff */
[----:B------:R1:W-:Y:S01]  /*2b10*/  STG.E.64 desc[UR6][R14.64], R18 ;  /* 0x000000120e007986 */ /* 0x0003e2000c101b06 */
[----:B------:R-:W-:-:S02]  /*2b20*/  IADD3 R8, P4, PT, R8, 0x200, RZ ;  /* 0x0000020008087810 */ /* 0x000fc40007f9e0ff */
[-C--:B------:R-:W-:Y:S02]  /*2b30*/  IADD3.X R23, PT, PT, RZ, R9.reuse, RZ, P0, !PT ;  /* 0x00000009ff177210 */ /* 0x080fe400007fe4ff */
[-C--:B------:R-:W-:Y:S02]  /*2b40*/  IADD3.X R11, PT, PT, RZ, R9.reuse, RZ, P1, !PT ;  /* 0x00000009ff0b7210 */ /* 0x080fe40000ffe4ff */
[----:B------:R-:W-:Y:S02]  /*2b50*/  IADD3.X R9, PT, PT, RZ, R9, RZ, P4, !PT ;  /* 0x00000009ff097210 */ /* 0x000fe400027fe4ff */
[----:B--2---:R-:W-:Y:S02]  /*2b60*/  LEA.HI R13, P0, R30, R35, RZ, 0x1 ;  /* 0x000000231e0d7211 */ /* 0x004fe400078108ff */
[----:B------:R-:W-:Y:S02]  /*2b70*/  LEA.HI R12, P2, R23, R22, RZ, 0x1 ;  /* 0x00000016170c7211 */ /* 0x000fe400078508ff */
[----:B------:R-:W-:-:S02]  /*2b80*/  IADD3.X R20, PT, PT, RZ, R30, RZ, P0, !PT ;  /* 0x0000001eff147210 */ /* 0x000fc400007fe4ff */
[----:B-1----:R-:W-:Y:S02]  /*2b90*/  LEA.HI R18, P3, R9, R8, RZ, 0x1 ;  /* 0x0000000809127211 */ /* 0x002fe400078708ff */
[C---:B------:R-:W-:Y:S02]  /*2ba0*/  SHF.L.U64.HI R20, R13.reuse, 0x2, R20 ;  /* 0x000000020d147819 */ /* 0x040fe40000010214 */
[----:B------:R-:W-:Y:S02]  /*2bb0*/  SHF.L.U32 R8, R13, 0x2, RZ ;  /* 0x000000020d087819 */ /* 0x000fe400000006ff */
[----:B------:R-:W-:Y:S02]  /*2bc0*/  IADD3.X R13, PT, PT, RZ, R23, RZ, P2, !PT ;  /* 0x00000017ff0d7210 */ /* 0x000fe400017fe4ff */
[----:B------:R-:W-:Y:S02]  /*2bd0*/  LEA.HI R14, P0, R11, R0, RZ, 0x1 ;  /* 0x000000000b0e7211 */ /* 0x000fe400078108ff */
[----:B------:R-:W-:-:S02]  /*2be0*/  SHF.L.U64.HI R13, R12, 0x2, R13 ;  /* 0x000000020c0d7819 */ /* 0x000fc4000001020d */
[----:B------:R-:W-:Y:S02]  /*2bf0*/  LOP3.LUT R8, R8, 0xfffffff8, RZ, 0xc0, !PT ;  /* 0xfffffff808087812 */ /* 0x000fe400078ec0ff */
[----:B------:R-:W-:Y:S02]  /*2c00*/  SHF.L.U32 R12, R12, 0x2, RZ ;  /* 0x000000020c0c7819 */ /* 0x000fe400000006ff */
[----:B------:R-:W-:Y:S02]  /*2c10*/  IADD3.X R15, PT, PT, RZ, R11, RZ, P0, !PT ;  /* 0x0000000bff0f7210 */ /* 0x000fe400007fe4ff */
[----:B------:R-:W-:Y:S02]  /*2c20*/  IADD3.X R9, PT, PT, RZ, R9, RZ, P3, !PT ;  /* 0x00000009ff097210 */ /* 0x000fe40001ffe4ff */
[----:B------:R-:W-:Y:S02]  /*2c30*/  IADD3 R8, P0, PT, R8, UR40, RZ ;  /* 0x0000002808087c10 */ /* 0x000fe4000ff1e0ff */
[----:B------:R-:W-:-:S02]  /*2c40*/  LOP3.LUT R12, R12, 0xfffffff8, RZ, 0xc0, !PT ;  /* 0xfffffff80c0c7812 */ /* 0x000fc400078ec0ff */
[----:B------:R-:W-:Y:S02]  /*2c50*/  LEA.HI R10, P1, R31, R34, RZ, 0x1 ;  /* 0x000000221f0a7211 */ /* 0x000fe400078308ff */
[----:B------:R-:W-:Y:S02]  /*2c60*/  SHF.L.U64.HI R0, R18, 0x2, R9 ;  /* 0x0000000212007819 */ /* 0x000fe40000010209 */
[----:B------:R-:W-:Y:S02]  /*2c70*/  IADD3.X R9, PT, PT, R20, UR41, RZ, P0, !PT ;  /* 0x0000002914097c10 */ /* 0x000fe400087fe4ff */
[----:B------:R-:W-:Y:S02]  /*2c80*/  IADD3 R12, P0, PT, R12, UR40, RZ ;  /* 0x000000280c0c7c10 */ /* 0x000fe4000ff1e0ff */
[----:B------:R-:W-:Y:S01]  /*2c90*/  IADD3.X R19, PT, PT, RZ, R31, RZ, P1, !PT ;  /* 0x0000001fff137210 */ /* 0x000fe20000ffe4ff */
[----:B------:R1:W-:Y:S01]  /*2ca0*/  STG.E.64 desc[UR4][R8.64], R16 ;  /* 0x0000001008007986 */ /* 0x0003e2000c101b04 */
[----:B------:R-:W-:-:S02]  /*2cb0*/  IADD3.X R13, PT, PT, R13, UR41, RZ, P0, !PT ;  /* 0x000000290d0d7c10 */ /* 0x000fc400087fe4ff */
[C---:B------:R-:W-:Y:S02]  /*2cc0*/  SHF.L.U64.HI R19, R10.reuse, 0x2, R19 ;  /* 0x000000020a137819 */ /* 0x040fe40000010213 */
[----:B------:R-:W-:Y:S02]  /*2cd0*/  IADD3 R28, P0, PT, R29, R28, RZ ;  /* 0x0000001c1d1c7210 */ /* 0x000fe40007f1e0ff */
[----:B------:R-:W-:Y:S02]  /*2ce0*/  SHF.L.U32 R10, R10, 0x2, RZ ;  /* 0x000000020a0a7819 */ /* 0x000fe400000006ff */
[C---:B------:R-:W-:Y:S02]  /*2cf0*/  SHF.L.U64.HI R15, R14.reuse, 0x2, R15 ;  /* 0x000000020e0f7819 */ /* 0x040fe4000001020f */
[----:B------:R-:W-:Y:S02]  /*2d00*/  SHF.L.U32 R14, R14, 0x2, RZ ;  /* 0x000000020e0e7819 */ /* 0x000fe400000006ff */
[----:B------:R-:W-:-:S02]  /*2d10*/  SHF.L.U32 R18, R18, 0x2, RZ ;  /* 0x0000000212127819 */ /* 0x000fc400000006ff */
[----:B------:R-:W-:Y:S02]  /*2d20*/  LEA.HI.X.SX32 R27, R29, R27, 0x1, P0 ;  /* 0x0000001b1d1b7211 */ /* 0x000fe400000f0eff */
[----:B------:R-:W-:Y:S02]  /*2d30*/  LOP3.LUT R10, R10, 0xfffffff8, RZ, 0xc0, !PT ;  /* 0xfffffff80a0a7812 */ /* 0x000fe400078ec0ff */
[----:B------:R-:W-:Y:S02]  /*2d40*/  ISETP.GE.U32.AND P0, PT, R28, UR44, PT ;  /* 0x0000002c1c007c0c */ /* 0x000fe4000bf06070 */
[----:B------:R-:W-:Y:S02]  /*2d50*/  LOP3.LUT R14, R14, 0xfffffff8, RZ, 0xc0, !PT ;  /* 0xfffffff80e0e7812 */ /* 0x000fe400078ec0ff */
[----:B------:R-:W-:Y:S02]  /*2d60*/  R2UR UR12, R24 ;  /* 0x00000000180c72ca */ /* 0x000fe400000e0000 */
[----:B------:R-:W-:-:S02]  /*2d70*/  R2UR UR13, R25 ;  /* 0x00000000190d72ca */ /* 0x000fc400000e0000 */
        /* <DEDUP_REMOVED lines=14> */
.L_x_23748:
[----:B------:R-:W-:Y:S01]  /*2e60*/  BSSY B0, `(.L_x_23786) ;  /* 0x0000007000007945 */ /* 0x000fe20003800000 */
[----:B------:R-:W-:Y:S02]  /*2e70*/  MOV R12, 0x10 ;  /* 0x00000010000c7802 */ /* 0x000fe40000000f00 */
[----:B------:R-:W-:Y:S02]  /*2e80*/  MOV R11, 0x1f ;  /* 0x0000001f000b7802 */ /* 0x000fe40000000f00 */
[----:B------:R-:W-:-:S07]  /*2e90*/  MOV R15, 0xffffffff ;  /* 0xffffffff000f7802 */ /* 0x000fce0000000f00 */
[----:B0-----:R-:W-:Y:S05]  /*2ea0*/  WARPSYNC.COLLECTIVE R15, `(.L_x_23787) ;  /* 0x000000000f087348 */ /* 0x001fea0003c00000 */
[----:B------:R1:W2:Y:S02]  /*2eb0*/  SHFL.BFLY P6, R14, R13, R12, R11 ;  /* 0x0c00000c0d0e7389 */ /* 0x0002a400000c000b */
[----:B012---:R-:W-:Y:S05]  /*2ec0*/  ENDCOLLECTIVE ;  /* 0x000000000000791b */ /* 0x007fea0003800000 */
.L_x_23787:
[----:B------:R-:W-:Y:S05]  /*2ed0*/  BSYNC B0 ;  /* 0x0000000000007941 */ /* 0x000fea0003800000 */
.L_x_23786:
        /* <DEDUP_REMOVED lines=8> */
.L_x_23788:
[----:B------:R-:W-:Y:S01]  /*2f60*/  HFMA2 R12, -RZ, RZ, 0, 2.384185791015625e-07 ;  /* 0x00000004ff0c7431 */ /* 0x000fe200000001ff */
[----:B------:R-:W-:-:S04]  /*2f70*/  FMNMX R0, R13, R14, !PT ;  /* 0x0000000e0d007209 */ /* 0x000fc80007800000 */
[----:B------:R-:W-:-:S07]  /*2f80*/  MOV R13, R0 ;  /* 0x00000000000d7202 */ /* 0x000fce0000000f00 */
[----:B------:R-:W-:Y:S05]  /*2f90*/  WARPSYNC.COLLECTIVE R15, `(.L_x_23789) ;  /* 0x000000000f087348 */ /* 0x000fea0003c00000 */
[----:B------:R0:W1:Y:S02]  /*2fa0*/  SHFL.BFLY P6, R14, R13, R12, R11 ;  /* 0x0c00000c0d0e7389 */ /* 0x00006400000c000b */
[----:B01----:R-:W-:Y:S05]  /*2fb0*/  ENDCOLLECTIVE ;  /* 0x000000000000791b */ /* 0x003fea0003800000 */
.L_x_23789:
[----:B------:R-:W-:Y:S01]  /*2fc0*/  HFMA2 R12, -RZ, RZ, 0, 1.1920928955078125e-07 ;  /* 0x00000002ff0c7431 */ /* 0x000fe200000001ff */
[----:B------:R-:W-:-:S04]  /*2fd0*/  FMNMX R2, R0, R14, !PT ;  /* 0x0000000e00027209 */ /* 0x000fc80007800000 */
[----:B------:R-:W-:-:S07]  /*2fe0*/  MOV R13, R2 ;  /* 0x00000002000d7202 */ /* 0x000fce0000000f00 */
[----:B------:R-:W-:Y:S05]  /*2ff0*/  WARPSYNC.COLLECTIVE R15, `(.L_x_23790) ;  /* 0x000000000f087348 */ /* 0x000fea0003c00000 */
[----:B------:R0:W1:Y:S02]  /*3000*/  SHFL.BFLY P6, R14, R13, R12, R11 ;  /* 0x0c00000c0d0e7389 */ /* 0x00006400000c000b */
[----:B01----:R-:W-:Y:S05]  /*3010*/  ENDCOLLECTIVE ;  /* 0x000000000000791b */ /* 0x003fea0003800000 */
.L_x_23790:
[----:B------:R-:W-:Y:S01]  /*3020*/  HFMA2 R12, -RZ, RZ, 0, 5.9604644775390625e-08 ;  /* 0x00000001ff0c7431 */ /* 0x000fe200000001ff */
[----:B------:R-:W-:-:S04]  /*3030*/  FMNMX R3, R2, R14, !PT ;  /* 0x0000000e02037209 */ /* 0x000fc80007800000 */
[----:B------:R-:W-:-:S07]  /*3040*/  MOV R13, R3 ;  /* 0x00000003000d7202 */ /* 0x000fce0000000f00 */
[----:B------:R-:W-:Y:S05]  /*3050*/  WARPSYNC.COLLECTIVE R15, `(.L_x_23791) ;  /* 0x000000000f087348 */ /* 0x000fea0003c00000 */
[----:B------:R0:W1:Y:S02]  /*3060*/  SHFL.BFLY P6, R14, R13, R12, R11 ;  /* 0x0c00000c0d0e7389 */ /* 0x00006400000c000b */
[----:B01----:R-:W-:Y:S05]  /*3070*/  ENDCOLLECTIVE ;  /* 0x000000000000791b */ /* 0x003fea0003800000 */
.L_x_23791:
        /* <DEDUP_REMOVED lines=25> */
[----:B------:R-:W-:-:S02]  /*3210*/  FADD R14, R23, -R14 ;  /* 0x8000000e170e7221 */ /* 0x000fc40000000000 */
        /* <DEDUP_REMOVED lines=109> */
[----:B------:R-:W-:Y:S01]  /*38f0*/  FFMA.SAT R3, R30, R33, 0.5 ;  /* 0x3f0000001e037423 */ /* 0x000fe20000002021 */
[----:B------:R-:W-:-:S03]  /*3900*/  SHF.L.U32 R2, R11, 0x17, RZ ;  /* 0x000000170b027819 */ /* 0x000fc600000006ff */
[----:B------:R-:W-:-:S04]  /*3910*/  FFMA.RM R3, R3, R34, 12582913 ;  /* 0x4b40000103037423 */ /* 0x000fc80000004022 */
[C---:B------:R-:W-:Y:S01]  /*3920*/  FADD R9, R3.reuse, -12583039 ;  /* 0xcb40007f03097421 */ /* 0x040fe20000000000 */
[----:B------:R-:W-:-:S03]  /*3930*/  SHF.L.U32 R3, R3, 0x17, RZ ;  /* 0x0000001703037819 */ /* 0x000fc600000006ff */
[----:B------:R-:W-:-:S04]  /*3940*/  FFMA R9, R30, 1.4426950216293334961, -R9 ;  /* 0x3fb8aa3b1e097823 */ /* 0x000fc80000000809 */
[----:B------:R-:W-:-:S04]  /*3950*/  FFMA R9, R30, 1.925963033500011079e-08, R9 ;  /* 0x32a570601e097823 */ /* 0x000fc80000000009 */
[----:B------:R0:W1:Y:S02]  /*3960*/  MUFU.EX2 R0, R9 ;  /* 0x0000000900007308 */ /* 0x0000640000000800 */
[-C--:B0-----:R-:W-:Y:S01]  /*3970*/  FFMA.SAT R9, R32, R33.reuse, 0.5 ;  /* 0x3f00000020097423 */ /* 0x081fe20000002021 */
[----:B------:R-:W-:-:S03]  /*3980*/  FFMA.SAT R33, R14, R33, 0.5 ;  /* 0x3f0000000e217423 */ /* 0x000fc60000002021 */
[-C--:B------:R-:W-:Y:S01]  /*3990*/  FFMA.RM R9, R9, R34.reuse, 12582913 ;  /* 0x4b40000109097423 */ /* 0x080fe20000004022 */
[----:B------:R-:W-:Y:S01]  /*39a0*/  FFMA.RM R33, R33, R34, 12582913 ;  /* 0x4b40000121217423 */ /* 0x000fe20000004022 */
[----:B-1----:R-:W-:Y:S01]  /*39b0*/  FMUL R3, R3, R0 ;  /* 0x0000000003037220 */ /* 0x002fe20000400000 */
[----:B------:R-:W-:Y:S01]  /*39c0*/  FADD R0, R11, -12583039 ;  /* 0xcb40007f0b007421 */ /* 0x000fe20000000000 */
[----:B------:R-:W-:-:S03]  /*39d0*/  FADD R11, R9, -12583039 ;  /* 0xcb40007f090b7421 */ /* 0x000fc60000000000 */
[----:B------:R-:W-:Y:S01]  /*39e0*/  FFMA R0, R31, 1.4426950216293334961, -R0 ;  /* 0x3fb8aa3b1f007823 */ /* 0x000fe20000000800 */
[----:B------:R-:W-:-:S03]  /*39f0*/  FFMA R11, R32, 1.4426950216293334961, -R11 ;  /* 0x3fb8aa3b200b7823 */ /* 0x000fc6000000080b */
[----:B------:R-:W-:Y:S01]  /*3a00*/  FFMA R0, R31, 1.925963033500011079e-08, R0 ;  /* 0x32a570601f007823 */ /* 0x000fe20000000000 */
[----:B------:R-:W-:-:S03]  /*3a10*/  FFMA R32, R32, 1.925963033500011079e-08, R11 ;  /* 0x32a5706020207823 */ /* 0x000fc6000000000b */
[----:B------:R0:W1:Y:S08]  /*3a20*/  MUFU.EX2 R13, R0 ;  /* 0x00000000000d7308 */ /* 0x0000700000000800 */
[----:B------:R-:W2:Y:S01]  /*3a30*/  MUFU.EX2 R11, R32 ;  /* 0x00000020000b7308 */ /* 0x000ea20000000800 */
[----:B0-----:R-:W-:Y:S01]  /*3a40*/  SHF.L.U32 R0, R9, 0x17, RZ ;  /* 0x0000001709007819 */ /* 0x001fe200000006ff */
[C---:B------:R-:W-:Y:S01]  /*3a50*/  FADD R9, R33.reuse, -12583039 ;  /* 0xcb40007f21097421 */ /* 0x040fe20000000000 */
[----:B------:R-:W-:-:S03]  /*3a60*/  SHF.L.U32 R33, R33, 0x17, RZ ;  /* 0x0000001721217819 */ /* 0x000fc600000006ff */
[----:B------:R-:W-:Y:S01]  /*3a70*/  FFMA R9, R14, 1.4426950216293334961, -R9 ;  /* 0x3fb8aa3b0e097823 */ /* 0x000fe20000000809 */
[----:B-1----:R-:W-:Y:S01]  /*3a80*/  FMUL R2, R2, R13 ;  /* 0x0000000d02027220 */ /* 0x002fe20000400000 */
[----:B--2---:R-:W-:Y:S02]  /*3a90*/  FMUL R0, R0, R11 ;  /* 0x0000000b00007220 */ /* 0x004fe40000400000 */
[----:B------:R-:W-:Y:S01]  /*3aa0*/  FFMA R11, R14, 1.925963033500011079e-08, R9 ;  /* 0x32a570600e0b7823 */ /* 0x000fe20000000009 */
[----:B------:R-:W-:-:S03]  /*3ab0*/  FADD R9, RZ, R23 ;  /* 0x00000017ff097221 */ /* 0x000fc60000000000 */
[----:B------:R0:W1:Y:S01]  /*3ac0*/  MUFU.EX2 R14, R11 ;  /* 0x0000000b000e7308 */ /* 0x0000620000000800 */
[----:B------:R-:W-:-:S04]  /*3ad0*/  FADD R12, R9, R22 ;  /* 0x00000016090c7221 */ /* 0x000fc80000000000 */
[----:B------:R-:W-:-:S04]  /*3ae0*/  FADD R9, R12, R21 ;  /* 0x000000150c097221 */ /* 0x000fc80000000000 */
[----:B------:R-:W-:Y:S01]  /*3af0*/  FADD R12, R9, R20 ;  /* 0x00000014090c7221 */ /* 0x000fe20000000000 */
[----:B0-----:R-:W-:-:S03]  /*3b00*/  HFMA2 R11, -RZ, RZ, 0, 1.847743988037109375e-06 ;  /* 0x0000001fff0b7431 */ /* 0x001fc600000001ff */
        /* <DEDUP_REMOVED lines=14> */
[----:B------:R-:W-:Y:S01]  /*3bf0*/  FADD R13, R12, R9 ;  /* 0x000000090c0d7221 */ /* 0x000fe20000000000 */
[----:B------:R-:W-:-:S07]  /*3c00*/  MOV R12, 0x10 ;  /* 0x00000010000c7802 */ /* 0x000fce0000000f00 */
[----:B------:R-:W-:Y:S05]  /*3c10*/  WARPSYNC.COLLECTIVE R15, `(.L_x_23792) ;  /* 0x000000000f087348 */ /* 0x000fea0003c00000 */
[----:B------:R0:W1:Y:S02]  /*3c20*/  SHFL.BFLY P6, R14, R13, R12, R11 ;  /* 0x0c00000c0d0e7389 */ /* 0x00006400000c000b */
[----:B01----:R-:W-:Y:S05]  /*3c30*/  ENDCOLLECTIVE ;  /* 0x000000000000791b */ /* 0x003fea0003800000 */
.L_x_23792:
[----:B------:R-:W-:Y:S02]  /*3c40*/  HFMA2 R12, -RZ, RZ, 0, 4.76837158203125e-07 ;  /* 0x00000008ff0c7431 */ /* 0x000fe400000001ff */
[----:B------:R-:W-:-:S05]  /*3c50*/  FADD R30, R13, R14 ;  /* 0x0000000e0d1e7221 */ /* 0x000fca0000000000 */
[----:B------:R-:W-:-:S07]  /*3c60*/  MOV R13, R30 ;  /* 0x0000001e000d7202 */ /* 0x000fce0000000f00 */
[----:B------:R-:W-:Y:S05]  /*3c70*/  WARPSYNC.COLLECTIVE R15, `(.L_x_23793) ;  /* 0x000000000f087348 */ /* 0x000fea0003c00000 */
[----:B------:R0:W1:Y:S02]  /*3c80*/  SHFL.BFLY P6, R14, R13, R12, R11 ;  /* 0x0c00000c0d0e7389 */ /* 0x00006400000c000b */
[----:B01----:R-:W-:Y:S05]  /*3c90*/  ENDCOLLECTIVE ;  /* 0x000000000000791b */ /* 0x003fea0003800000 */
.L_x_23793:
[----:B------:R-:W-:Y:S02]  /*3ca0*/  HFMA2 R12, -RZ, RZ, 0, 2.384185791015625e-07 ;  /* 0x00000004ff0c7431 */ /* 0x000fe400000001ff */
[----:B------:R-:W-:-:S05]  /*3cb0*/  FADD R31, R30, R14 ;  /* 0x0000000e1e1f7221 */ /* 0x000fca0000000000 */
[----:B------:R-:W-:-:S07]  /*3cc0*/  MOV R13, R31 ;  /* 0x0000001f000d7202 */ /* 0x000fce0000000f00 */
[----:B------:R-:W-:Y:S05]  /*3cd0*/  WARPSYNC.COLLECTIVE R15, `(.L_x_23794) ;  /* 0x000000000f087348 */ /* 0x000fea0003c00000 */
[----:B------:R0:W1:Y:S02]  /*3ce0*/  SHFL.BFLY P6, R14, R13, R12, R11 ;  /* 0x0c00000c0d0e7389 */ /* 0x00006400000c000b */
[----:B01----:R-:W-:Y:S05]  /*3cf0*/  ENDCOLLECTIVE ;  /* 0x000000000000791b */ /* 0x003fea0003800000 */
.L_x_23794:
[----:B------:R-:W-:Y:S02]  /*3d00*/  HFMA2 R12, -RZ, RZ, 0, 1.1920928955078125e-07 ;  /* 0x00000002ff0c7431 */ /* 0x000fe400000001ff */
[----:B------:R-:W-:-:S05]  /*3d10*/  FADD R32, R31, R14 ;  /* 0x0000000e1f207221 */ /* 0x000fca0000000000 */
[----:B------:R-:W-:-:S07]  /*3d20*/  MOV R13, R32 ;  /* 0x00000020000d7202 */ /* 0x000fce0000000f00 */
[----:B------:R-:W-:Y:S05]  /*3d30*/  WARPSYNC.COLLECTIVE R15, `(.L_x_23795) ;  /* 0x000000000f087348 */ /* 0x000fea0003c00000 */
[----:B------:R0:W1:Y:S02]  /*3d40*/  SHFL.BFLY P6, R14, R13, R12, R11 ;  /* 0x0c00000c0d0e7389 */ /* 0x00006400000c000b */
[----:B01----:R-:W-:Y:S05]  /*3d50*/  ENDCOLLECTIVE ;  /* 0x000000000000791b */ /* 0x003fea0003800000 */
.L_x_23795:
[----:B------:R-:W-:Y:S02]  /*3d60*/  IMAD.MOV.U32 R12, RZ, RZ, 0x1 ;  /* 0x00000001ff0c7424 */ /* 0x000fe400078e00ff */
[----:B------:R-:W-:-:S05]  /*3d70*/  FADD R33, R32, R14 ;  /* 0x0000000e20217221 */ /* 0x000fca0000000000 */
[----:B------:R-:W-:-:S07]  /*3d80*/  MOV R13, R33 ;  /* 0x00000021000d7202 */ /* 0x000fce0000000f00 */
[----:B------:R-:W-:Y:S05]  /*3d90*/  WARPSYNC.COLLECTIVE R15, `(.L_x_23796) ;  /* 0x000000000f087348 */ /* 0x000fea0003c00000 */
[----:B------:R0:W1:Y:S02]  /*3da0*/  SHFL.BFLY P6, R14, R13, R12, R11 ;  /* 0x0c00000c0d0e7389 */ /* 0x00006400000c000b */
[----:B01----:R-:W-:Y:S05]  /*3db0*/  ENDCOLLECTIVE ;  /* 0x000000000000791b */ /* 0x003fea0003800000 */
.L_x_23796:
[----:B------:R-:W-:Y:S05]  /*3dc0*/  BRA `(.L_x_23797) ;  /* 0xffffffd800347947 */ /* 0x000fea000383ffff */
        .weak           $__internal_464_$__cuda_sm3x_div_rn_noftz_f32_slowpath
        .type           $__internal_464_$__cuda_sm3x_div_rn_noftz_f32_slowpath,@function
        .size           $__internal_464_$__cuda_sm3x_div_rn_noftz_f32_slowpath,(.L_x_25916 - $__internal_464_$__cuda_sm3x_div_rn_noftz_f32_slowpath)
$__internal_464_$__cuda_sm3x_div_rn_noftz_f32_slowpath:
        /* <DEDUP_REMOVED lines=35> */
.L_x_23799:
        /* <DEDUP_REMOVED lines=51> */
.L_x_23806:
[----:B------:R-:W-:-:S04]  /*4330*/  LOP3.LUT R11, R11, 0x80000000, RZ, 0xc0, !PT ;  /* 0x800000000b0b7812 */ /* 0x000fc800078ec0ff */
[----:B------:R-:W-:Y:S01]  /*4340*/  LOP3.LUT R11, R11, 0x7f800000, RZ, 0xfc, !PT ;  /* 0x7f8000000b0b7812 */ /* 0x000fe200078efcff */
[----:B------:R-:W-:Y:S06]  /*4350*/  BRA `(.L_x_23807) ;  /* 0x0000000000047947 */ /* 0x000fec0003800000 */
.L_x_23805:
[----:B------:R-:W-:-:S07]  /*4360*/  LEA R11, R34, R11, 0x17 ;  /* 0x0000000b220b7211 */ /* 0x000fce00078eb8ff */
.L_x_23807:
[----:B------:R-:W-:Y:S05]  /*4370*/  BSYNC.RECONVERGENT B1 ;  /* 0x0000000000017941 */ /* 0x000fea0003800200 */
.L_x_23804:
[----:B------:R-:W-:Y:S05]  /*4380*/  BRA `(.L_x_23808) ;  /* 0x0000000000207947 */ /* 0x000fea0003800000 */
.L_x_23803:
[----:B------:R-:W-:-:S04]  /*4390*/  LOP3.LUT R11, R14, 0x80000000, R38, 0x48, !PT ;  /* 0x800000000e0b7812 */ /* 0x000fc800078e4826 */
[----:B------:R-:W-:Y:S01]  /*43a0*/  LOP3.LUT R11, R11, 0x7f800000, RZ, 0xfc, !PT ;  /* 0x7f8000000b0b7812 */ /* 0x000fe200078efcff */
[----:B------:R-:W-:Y:S06]  /*43b0*/  BRA `(.L_x_23808) ;  /* 0x0000000000147947 */ /* 0x000fec0003800000 */
.L_x_23802:
[----:B------:R-:W-:Y:S01]  /*43c0*/  LOP3.LUT R11, R14, 0x80000000, R38, 0x48, !PT ;  /* 0x800000000e0b7812 */ /* 0x000fe200078e4826 */
[----:B------:R-:W-:Y:S06]  /*43d0*/  BRA `(.L_x_23808) ;  /* 0x00000000000c7947 */ /* 0x000fec0003800000 */
.L_x_23801:
[----:B------:R-:W0:Y:S01]  /*43e0*/  MUFU.RSQ R11, -QNAN ;  /* 0xffc00000000b7908 */ /* 0x000e220000001400 */
[----:B------:R-:W-:Y:S05]  /*43f0*/  BRA `(.L_x_23808) ;  /* 0x0000000000047947 */ /* 0x000fea0003800000 */
.L_x_23800:
[----:B------:R-:W-:-:S07]  /*4400*/  FADD.FTZ R11, R23, R14 ;  /* 0x0000000e170b7221 */ /* 0x000fce0000010000 */
.L_x_23808:
[----:B------:R-:W-:Y:S05]  /*4410*/  BSYNC.RECONVERGENT B0 ;  /* 0x0000000000007941 */ /* 0x000fea0003800200 */
.L_x_23798:
[----:B------:R-:W-:Y:S01]  /*4420*/  HFMA2 R15, -RZ, RZ, 0, 0 ;  /* 0x00000000ff0f7431 */ /* 0x000fe200000001ff */
[----:B------:R-:W-:-:S04]  /*4430*/  MOV R14, R36 ;  /* 0x00000024000e7202 */ /* 0x000fc80000000f00 */
[----:B0-----:R-:W-:Y:S05]  /*4440*/  RET.REL.NODEC R14 `(_Z15SoftmaxWarpImplI10DirectLoadIffE11DirectStoreIffEfLi2ELi18ELi32ELi1ELb0EL9Algorithm0EEvT_T0_ll) ;  /* 0xffffffb80eec7950 */ /* 0x001fea0003c3ffff */
.L_x_23809:
        /* <DEDUP_REMOVED lines=11> */
.L_x_25916:


//--------------------- .text._Z15SoftmaxWarpImplI10DirectLoadIffE11DirectStoreIffEfLi2ELi16ELi32ELi1ELb1EL9Algorithm0EEvT_T0_ll --------------------------
	.section	.text._Z15SoftmaxWarpImplI10DirectLoadIffE11DirectStoreIffEfLi2ELi16ELi32ELi1ELb1EL9Algorithm0EEvT_T0_ll,"ax",@progbits
	.align	128
        .global         _Z15SoftmaxWarpImplI10DirectLoadIffE11DirectStoreIffEfLi2ELi16ELi32ELi1ELb1EL9Algorithm0EEvT_T0_ll
        .type           _Z15SoftmaxWarpImplI10DirectLoadIffE11DirectStoreIffEfLi2ELi16ELi32ELi1ELb1EL9Algorithm0EEvT_T0_ll,@function
        .size           _Z15SoftmaxWarpImplI10DirectLoadIffE11DirectStoreIffEfLi2ELi16ELi32ELi1ELb1EL9Algorithm0EEvT_T0_ll,(.L_x_25917 - _Z15SoftmaxWarpImplI10DirectLoadIffE11DirectStoreIffEfLi2ELi16ELi32ELi1ELb1EL9Algorithm0EEvT_T0_ll)
        .other          _Z15SoftmaxWarpImplI10DirectLoadIffE11DirectStoreIffEfLi2ELi16ELi32ELi1ELb1EL9Algorithm0EEvT_T0_ll,@"STO_CUDA_ENTRY STV_DEFAULT"
_Z15SoftmaxWarpImplI10DirectLoadIffE11DirectStoreIffEfLi2ELi16ELi32ELi1ELb1EL9Algorithm0EEvT_T0_ll:
.text._Z15SoftmaxWarpImplI10DirectLoadIffE11DirectStoreIffEfLi2ELi16ELi32ELi1ELb1EL9Algorithm0EEvT_T0_ll:
        /* <DEDUP_REMOVED lines=24> */
.L_x_23810:
        /* <DEDUP_REMOVED lines=21> */
.L_x_23860:
[----:B-1----:R-:W1:Y:S01]  /*02d0*/  LDC.64 R14, c[0x0][0x388] ;  /* 0x0000e200ff0e7b82 */ /* 0x002e620000000a00 */
[----:B------:R-:W-:Y:S02]  /*02e0*/  ISETP.GE.U32.AND P0, PT, R38, UR40, PT ;  /* 0x0000002826007c0c */ /* 0x000fe4000bf06070 */
[----:B------:R-:W-:Y:S02]  /*02f0*/  ISETP.GE.U32.AND P1, PT, R34, UR40, PT ;  /* 0x0000002822007c0c */ /* 0x000fe4000bf26070 */
[----:B------:R-:W-:Y:S02]  /*0300*/  ISETP.GE.AND.EX P5, PT, RZ, UR41, PT, P0 ;  /* 0x00000029ff007c0c */ /* 0x000fe4000bfa6300 */
[----:B------:R-:W-:Y:S01]  /*0310*/  ISETP.GE.U32.AND P0, PT, R36, UR40, PT ;  /* 0x0000002824007c0c */ /* 0x000fe2000bf06070 */
[----:B--23--:R-:W3:Y:S01]  /*0320*/  LDC.64 R6, c[0x0][0x388] ;  /* 0x0000e200ff067b82 */ /* 0x00cee20000000a00 */
[----:B------:R-:W-:Y:S02]  /*0330*/  ISETP.GE.AND.EX P1, PT, RZ, UR41, PT, P1 ;  /* 0x00000029ff007c0c */ /* 0x000fe4000bf26310 */
[----:B------:R-:W-:-:S02]  /*0340*/  ISETP.GE.AND.EX P0, PT, RZ, UR41, PT, P0 ;  /* 0x00000029ff007c0c */ /* 0x000fc4000bf06300 */
[----:B------:R-:W-:Y:S02]  /*0350*/  P2R R29, PR, RZ, 0x20 ;  /* 0x00000020ff1d7803 */ /* 0x000fe40000000000 */
[----:B------:R-:W-:Y:S01]  /*0360*/  MOV R43, 0xff800000 ;  /* 0xff800000002b7802 */ /* 0x000fe20000000f00 */
[----:B----4-:R-:W4:Y:S01]  /*0370*/  LDC.64 R2, c[0x0][0x388] ;  /* 0x0000e200ff027b82 */ /* 0x010f220000000a00 */
[----:B------:R-:W-:Y:S02]  /*0380*/  MOV R42, 0xff800000 ;  /* 0xff800000002a7802 */ /* 0x000fe40000000f00 */
[----:B------:R-:W-:-:S03]  /*0390*/  @!P5 MOV R39, RZ ;  /* 0x000000ff0027d202 */ /* 0x000fc60000000f00 */
[----:B------:R-:W-:Y:S02]  /*03a0*/  @!P1 IMAD.MOV.U32 R35, RZ, RZ, RZ ;  /* 0x000000ffff239224 */ /* 0x000fe400078e00ff */
[-C--:B-1----:R-:W-:Y:S01]  /*03b0*/  @!P5 IMAD R0, R25, R14.reuse, RZ ;  /* 0x0000000e1900d224 */ /* 0x082fe200078e02ff */
[----:B------:R-:W1:Y:S01]  /*03c0*/  LDC.64 R8, c[0x0][0x380] ;  /* 0x0000e000ff087b82 */ /* 0x000e620000000a00 */
[----:B------:R-:W-:Y:S01]  /*03d0*/  @!P5 IMAD.WIDE.U32 R4, R27, R14, R38 ;  /* 0x0000000e1b04d225 */ /* 0x000fe200078e0026 */
[----:B------:R-:W-:-:S03]  /*03e0*/  @!P0 MOV R37, RZ ;  /* 0x000000ff00258202 */ /* 0x000fc60000000f00 */
[----:B------:R-:W-:Y:S02]  /*03f0*/  @!P5 IMAD R15, R27, R15, R0 ;  /* 0x0000000f1b0fd224 */ /* 0x000fe400078e0200 */
[----:B0--3--:R-:W-:Y:S01]  /*0400*/  @!P0 IMAD R10, R25, R6, RZ ;  /* 0x00000006190a8224 */ /* 0x009fe200078e02ff */
[----:B------:R-:W3:Y:S02]  /*0410*/  LDC.64 R12, c[0x0][0x388] ;  /* 0x0000e200ff0c7b82 */ /* 0x000ee40000000a00 */
[----:B------:R-:W-:Y:S01]  /*0420*/  @!P5 IADD3 R15, PT, PT, R5, R15, RZ ;  /* 0x0000000f050fd210 */ /* 0x000fe20007ffe0ff */
[----:B------:R-:W-:-:S03]  /*0430*/  @!P0 IMAD R17, R27, R7, R10 ;  /* 0x000000071b118224 */ /* 0x000fc600078e020a */
[----:B------:R-:W-:Y:S01]  /*0440*/  @!P5 LEA.HI R0, P2, R15, R4, RZ, 0x1 ;  /* 0x000000040f00d211 */ /* 0x000fe200078508ff */
[----:B----4-:R-:W-:Y:S01]  /*0450*/  @!P1 IMAD R10, R25, R2, RZ ;  /* 0x00000002190a9224 */ /* 0x010fe200078e02ff */
[----:B------:R-:W4:Y:S01]  /*0460*/  LDC.64 R44, c[0x0][0x380] ;  /* 0x0000e000ff2c7b82 */ /* 0x000f220000000a00 */
[C---:B------:R-:W-:Y:S01]  /*0470*/  @!P0 IMAD.WIDE.U32 R4, R27.reuse, R6, R36 ;  /* 0x000000061b048225 */ /* 0x040fe200078e0024 */
[----:B------:R-:W-:Y:S02]  /*0480*/  @!P5 SHF.L.U32 R11, R0, 0x2, RZ ;  /* 0x00000002000bd819 */ /* 0x000fe400000006ff */
[----:B------:R-:W-:Y:S01]  /*0490*/  @!P5 IADD3.X R15, PT, PT, RZ, R15, RZ, P2, !PT ;  /* 0x0000000fff0fd210 */ /* 0x000fe200017fe4ff */
[----:B------:R-:W-:Y:S01]  /*04a0*/  @!P1 IMAD R19, R27, R3, R10 ;  /* 0x000000031b139224 */ /* 0x000fe200078e020a */
[----:B------:R-:W-:Y:S01]  /*04b0*/  @!P5 LOP3.LUT R11, R11, 0xfffffff8, RZ, 0xc0, !PT ;  /* 0xfffffff80b0bd812 */ /* 0x000fe200078ec0ff */
[----:B------:R-:W-:Y:S01]  /*04c0*/  @!P1 IMAD.WIDE.U32 R2, R27, R2, R34 ;  /* 0x000000021b029225 */ /* 0x000fe200078e0022 */
[----:B------:R-:W-:Y:S01]  /*04d0*/  @!P0 IADD3 R17, PT, PT, R17, R5, RZ ;  /* 0x0000000511118210 */ /* 0x000fe20007ffe0ff */
[----:B------:R-:W5:Y:S01]  /*04e0*/  LDC.64 R6, c[0x0][0x380] ;  /* 0x0000e000ff067b82 */ /* 0x000f620000000a00 */
[----:B-1----:R-:W-:-:S02]  /*04f0*/  @!P5 IADD3 R8, P3, PT, R11, R8, RZ ;  /* 0x000000080b08d210 */ /* 0x002fc40007f7e0ff */
[----:B------:R-:W-:Y:S02]  /*0500*/  @!P5 SHF.L.U64.HI R0, R0, 0x2, R15 ;  /* 0x000000020000d819 */ /* 0x000fe4000001020f */
[----:B------:R-:W-:Y:S02]  /*0510*/  @!P0 LEA.HI R16, P4, R17, R4, RZ, 0x1 ;  /* 0x0000000411108211 */ /* 0x000fe400078908ff */
[----:B------:R-:W-:Y:S01]  /*0520*/  @!P1 IADD3 R19, PT, PT, R19, R3, RZ ;  /* 0x0000000313139210 */ /* 0x000fe20007ffe0ff */
[----:B------:R-:W1:Y:S01]  /*0530*/  LDC.64 R10, c[0x0][0x380] ;  /* 0x0000e000ff0a7b82 */ /* 0x000e620000000a00 */
[----:B------:R-:W-:Y:S02]  /*0540*/  @!P0 IADD3.X R17, PT, PT, RZ, R17, RZ, P4, !PT ;  /* 0x00000011ff118210 */ /* 0x000fe400027fe4ff */
[----:B------:R-:W-:Y:S02]  /*0550*/  @!P5 IADD3.X R9, PT, PT, R0, R9, RZ, P3, !PT ;  /* 0x000000090009d210 */ /* 0x000fe40001ffe4ff */
[----:B------:R-:W-:-:S02]  /*0560*/  @!P1 LEA.HI R0, P5, R19, R2, RZ, 0x1 ;  /* 0x0000000213009211 */ /* 0x000fc400078b08ff */
[C---:B------:R-:W-:Y:S01]  /*0570*/  @!P0 SHF.L.U32 R15, R16.reuse, 0x2, RZ ;  /* 0x00000002100f8819 */ /* 0x040fe200000006ff */
[----:B------:R-:W0:Y:S01]  /*0580*/  LDC.64 R4, c[0x0][0x388] ;  /* 0x0000e200ff047b82 */ /* 0x000e220000000a00 */
[----:B------:R-:W-:Y:S02]  /*0590*/  @!P0 SHF.L.U64.HI R16, R16, 0x2, R17 ;  /* 0x0000000210108819 */ /* 0x000fe40000010211 */
[C---:B------:R-:W-:Y:S02]  /*05a0*/  @!P1 SHF.L.U32 R17, R0.reuse, 0x2, RZ ;  /* 0x0000000200119819 */ /* 0x040fe400000006ff */
[----:B------:R-:W-:Y:S02]  /*05b0*/  @!P1 IADD3.X R19, PT, PT, RZ, R19, RZ, P5, !PT ;  /* 0x00000013ff139210 */ /* 0x000fe40002ffe4ff */
[----:B------:R-:W-:Y:S01]  /*05c0*/  @!P1 LOP3.LUT R17, R17, 0xfffffff8, RZ, 0xc0, !PT ;  /* 0xfffffff811119812 */ /* 0x000fe200078ec0ff */
[----:B------:R-:W4:Y:S01]  /*05d0*/  LDC.64 R2, c[0x0][0x388] ;  /* 0x0000e200ff027b82 */ /* 0x000f220000000a00 */
[----:B------:R-:W-:-:S02]  /*05e0*/  @!P1 SHF.L.U64.HI R0, R0, 0x2, R19 ;  /* 0x0000000200009819 */ /* 0x000fc40000010213 */
[----:B------:R-:W-:Y:S02]  /*05f0*/  ISETP.GE.U32.AND P2, PT, R32, UR40, PT ;  /* 0x0000002820007c0c */ /* 0x000fe4000bf46070 */
[----:B------:R-:W-:Y:S02]  /*0600*/  @!P0 LOP3.LUT R15, R15, 0xfffffff8, RZ, 0xc0, !PT ;  /* 0xfffffff80f0f8812 */ /* 0x000fe400078ec0ff */
[----:B------:R-:W-:Y:S01]  /*0610*/  ISETP.GE.AND.EX P2, PT, RZ, UR41, PT, P2 ;  /* 0x00000029ff007c0c */ /* 0x000fe2000bf46320 */
[----:B------:R-:W4:Y:S01]  /*0620*/  LDC.64 R46, c[0x0][0x380] ;  /* 0x0000e000ff2e7b82 */ /* 0x000f220000000a00 */
[----:B-1----:R-:W-:Y:S02]  /*0630*/  @!P1 IADD3 R10, P5, PT, R17, R10, RZ ;  /* 0x0000000a110a9210 */ /* 0x002fe40007fbe0ff */
[----:B------:R-:W-:Y:S02]  /*0640*/  ISETP.GE.U32.AND P3, PT, R30, UR40, PT ;  /* 0x000000281e007c0c */ /* 0x000fe4000bf66070 */
[----:B------:R-:W-:-:S02]  /*0650*/  @!P1 IADD3.X R11, PT, PT, R0, R11, RZ, P5, !PT ;  /* 0x0000000b000b9210 */ /* 0x000fc40002ffe4ff */
[----:B------:R-:W-:Y:S02]  /*0660*/  P2R R0, PR, RZ, 0x2 ;  /* 0x00000002ff007803 */ /* 0x000fe40000000000 */
[----:B------:R-:W-:Y:S02]  /*0670*/  ISETP.NE.AND P1, PT, R29, RZ, PT ;  /* 0x000000ff1d00720c */ /* 0x000fe40003f25270 */
[----:B-----5:R-:W-:Y:S01]  /*0680*/  @!P0 IADD3 R6, P4, PT, R15, R6, RZ ;  /* 0x000000060f068210 */ /* 0x020fe20007f9e0ff */
[-C--:B---3--:R-:W-:Y:S01]  /*0690*/  @!P2 IMAD R14, R25, R12.reuse, RZ ;  /* 0x0000000c190ea224 */ /* 0x088fe200078e02ff */
[----:B------:R-:W-:Y:S02]  /*06a0*/  @!P2 MOV R33, RZ ;  /* 0x000000ff0021a202 */ /* 0x000fe40000000f00 */
[----:B------:R-:W-:Y:S01]  /*06b0*/  ISETP.GE.AND.EX P3, PT, RZ, UR41, PT, P3 ;  /* 0x00000029ff007c0c */ /* 0x000fe2000bf66330 */
[C---:B------:R-:W-:Y:S02]  /*06c0*/  @!P2 IMAD R21, R27.reuse, R13, R14 ;  /* 0x0000000d1b15a224 */ /* 0x040fe400078e020e */
[----:B------:R-:W1:Y:S01]  /*06d0*/  LDC.64 R14, c[0x0][0x380] ;  /* 0x0000e000ff0e7b82 */ /* 0x000e620000000a00 */
[----:B------:R-:W-:-:S03]  /*06e0*/  @!P2 IMAD.WIDE.U32 R12, R27, R12, R32 ;  /* 0x0000000c1b0ca225 */ /* 0x000fc600078e0020 */
[----:B--2---:R-:W-:Y:S01]  /*06f0*/  @!P1 R2UR UR4, R22 ;  /* 0x00000000160492ca */ /* 0x004fe200000e0000 */
[----:B------:R-:W-:Y:S01]  /*0700*/  @!P0 IMAD.X R7, R16, 0x1, R7, P4 ;  /* 0x0000000110078824 */ /* 0x000fe200020e0607 */
[----:B------:R-:W-:Y:S02]  /*0710*/  @!P1 R2UR UR5, R23 ;  /* 0x00000000170592ca */ /* 0x000fe400000e0000 */
[----:B------:R-:W-:Y:S02]  /*0720*/  @!P2 IADD3 R17, PT, PT, R21, R13, RZ ;  /* 0x0000000d1511a210 */ /* 0x000fe40007ffe0ff */
[----:B0-----:R-:W-:Y:S01]  /*0730*/  @!P3 IMAD R18, R25, R4, RZ ;  /* 0x000000041912b224 */ /* 0x001fe200078e02ff */
[----:B------:R-:W-:Y:S02]  /*0740*/  @!P3 MOV R31, RZ ;  /* 0x000000ff001fb202 */ /* 0x000fe40000000f00 */
[----:B------:R-:W-:Y:S01]  /*0750*/  @!P2 LEA.HI R12, P5, R17, R12, RZ, 0x1 ;  /* 0x0000000c110ca211 */ /* 0x000fe200078b08ff */
[C---:B------:R-:W-:Y:S01]  /*0760*/  @!P3 IMAD R19, R27.reuse, R5, R18 ;  /* 0x000000051b13b224 */ /* 0x040fe200078e0212 */
[----:B------:R-:W-:Y:S01]  /*0770*/  ISETP.GE.U32.AND P4, PT, R28, UR40, PT ;  /* 0x000000281c007c0c */ /* 0x000fe2000bf86070 */
[----:B------:R-:W-:Y:S01]  /*0780*/  @!P3 IMAD.WIDE.U32 R4, R27, R4, R30 ;  /* 0x000000041b04b225 */ /* 0x000fe200078e001e */
[----:B------:R-:W-:-:S02]  /*0790*/  @!P2 SHF.L.U32 R13, R12, 0x2, RZ ;  /* 0x000000020c0da819 */ /* 0x000fc400000006ff */
[----:B------:R-:W2:Y:S01]  /*07a0*/  @!P1 LDG.E.64 R42, desc[UR4][R8.64] ;  /* 0x00000004082a9981 */ /* 0x000ea2000c1e1b00 */
[----:B------:R-:W-:Y:S02]  /*07b0*/  ISETP.GE.AND.EX P4, PT, RZ, UR41, PT, P4 ;  /* 0x00000029ff007c0c */ /* 0x000fe4000bf86340 */
[----:B------:R-:W-:Y:S02]  /*07c0*/  @!P2 IADD3.X R17, PT, PT, RZ, R17, RZ, P5, !PT ;  /* 0x00000011ff11a210 */ /* 0x000fe40002ffe4ff */
[----:B------:R-:W-:Y:S02]  /*07d0*/  @!P2 LOP3.LUT R13, R13, 0xfffffff8, RZ, 0xc0, !PT ;  /* 0xfffffff80d0da812 */ /* 0x000fe400078ec0ff */
[----:B------:R-:W-:Y:S02]  /*07e0*/  @!P2 SHF.L.U64.HI R12, R12, 0x2, R17 ;  /* 0x000000020c0ca819 */ /* 0x000fe40000010211 */
[----:B-1----:R-:W-:Y:S02]  /*07f0*/  @!P2 IADD3 R14, P5, PT, R13, R14, RZ ;  /* 0x0000000e0d0ea210 */ /* 0x002fe40007fbe0ff */
[----:B------:R-:W-:-:S02]  /*0800*/  @!P3 IADD3 R17, PT, PT, R19, R5, RZ ;  /* 0x000000051311b210 */ /* 0x000fc40007ffe0ff */
[----:B------:R-:W-:Y:S01]  /*0810*/  @!P2 IADD3.X R15, PT, PT, R12, R15, RZ, P5, !PT ;  /* 0x0000000f0c0fa210 */ /* 0x000fe20002ffe4ff */
[----:B----4-:R-:W-:Y:S01]  /*0820*/  @!P4 IMAD R18, R25, R2, RZ ;  /* 0x000000021912c224 */ /* 0x010fe200078e02ff */
[----:B------:R-:W-:Y:S02]  /*0830*/  @!P3 LEA.HI R13, P5, R17, R4, RZ, 0x1 ;  /* 0x00000004110db211 */ /* 0x000fe400078b08ff */
[----:B------:R-:W-:Y:S01]  /*0840*/  @!P4 MOV R4, R28 ;  /* 0x0000001c0004c202 */ /* 0x000fe20000000f00 */
[----:B------:R-:W-:Y:S01]  /*0850*/  @!P4 IMAD R19, R27, R3, R18 ;  /* 0x000000031b13c224 */ /* 0x000fe200078e0212 */
[----:B------:R-:W-:Y:S01]  /*0860*/  @!P4 MOV R5, RZ ;  /* 0x000000ff0005c202 */ /* 0x000fe20000000f00 */
[----:B------:R-:W-:Y:S01]  /*0870*/  @!P3 IMAD.SHL.U32 R12, R13, 0x4, RZ ;  /* 0x000000040d0cb824 */ /* 0x000fe200078e00ff */
[----:B------:R-:W-:Y:S01]  /*0880*/  P2R R16, PR, RZ, 0x1 ;  /* 0x00000001ff107803 */ /* 0x000fe20000000000 */
[----:B------:R-:W-:Y:S01]  /*0890*/  @!P4 IMAD.WIDE.U32 R2, R27, R2, R4 ;  /* 0x000000021b02c225 */ /* 0x000fe200078e0004 */
[----:B------:R-:W-:-:S02]  /*08a0*/  @!P3 IADD3.X R4, PT, PT, RZ, R17, RZ, P5, !PT ;  /* 0x00000011ff04b210 */ /* 0x000fc40002ffe4ff */
[----:B------:R-:W-:Y:S02]  /*08b0*/  @!P3 LOP3.LUT R5, R12, 0xfffffff8, RZ, 0xc0, !PT ;  /* 0xfffffff80c05b812 */ /* 0x000fe400078ec0ff */
[----:B------:R-:W-:Y:S02]  /*08c0*/  @!P3 SHF.L.U64.HI R4, R13, 0x2, R4 ;  /* 0x000000020d04b819 */ /* 0x000fe40000010204 */
[----:B------:R-:W-:Y:S01]  /*08d0*/  @!P3 IADD3 R44, P5, PT, R5, R44, RZ ;  /* 0x0000002c052cb210 */ /* 0x000fe20007fbe0ff */
[----:B------:R-:W0:Y:S01]  /*08e0*/  LDC.64 R12, c[0x0][0x388] ;  /* 0x0000e200ff0c7b82 */ /* 0x000e220000000a00 */
[----:B------:R-:W-:Y:S02]  /*08f0*/  @!P4 IADD3 R5, PT, PT, R19, R3, RZ ;  /* 0x000000031305c210 */ /* 0x000fe40007ffe0ff */
[----:B------:R-:W-:Y:S02]  /*0900*/  @!P3 IADD3.X R45, PT, PT, R4, R45, RZ, P5, !PT ;  /* 0x0000002d042db210 */ /* 0x000fe40002ffe4ff */
[----:B------:R-:W-:-:S04]  /*0910*/  @!P4 LEA.HI R2, P5, R5, R2, RZ, 0x1 ;  /* 0x000000020502c211 */ /* 0x000fc800078b08ff */
[C---:B------:R-:W-:Y:S02]  /*0920*/  @!P4 SHF.L.U32 R3, R2.reuse, 0x2, RZ ;  /* 0x000000020203c819 */ /* 0x040fe400000006ff */
[----:B------:R-:W-:Y:S02]  /*0930*/  @!P4 IADD3.X R5, PT, PT, RZ, R5, RZ, P5, !PT ;  /* 0x00000005ff05c210 */ /* 0x000fe40002ffe4ff */
[----:B------:R-:W-:Y:S02]  /*0940*/  @!P4 LOP3.LUT R3, R3, 0xfffffff8, RZ, 0xc0, !PT ;  /* 0xfffffff80303c812 */ /* 0x000fe400078ec0ff */
[----:B------:R-:W-:Y:S02]  /*0950*/  @!P4 SHF.L.U64.HI R2, R2, 0x2, R5 ;  /* 0x000000020202c819 */ /* 0x000fe40000010205 */
[----:B------:R-:W-:Y:S01]  /*0960*/  @!P4 IADD3 R46, P5, PT, R3, R46, RZ ;  /* 0x0000002e032ec210 */ /* 0x000fe20007fbe0ff */
[----:B------:R-:W1:Y:S04]  /*0970*/  LDC.64 R4, c[0x0][0x380] ;  /* 0x0000e000ff047b82 */ /* 0x000e680000000a00 */
        /* <DEDUP_REMOVED lines=19> */
[----:B------:R-:W-:Y:S02]  /*0ab0*/  @!P6 IMAD.MOV.U32 R3, RZ, RZ, RZ ;  /* 0x000000ffff03e224 */ /* 0x000fe400078e00ff */
[----:B0-----:R-:W-:-:S04]  /*0ac0*/  @!P6 IMAD R2, R25, R4, RZ ;  /* 0x000000041902e224 */ /* 0x001fc800078e02ff */
[----:B------:R-:W-:Y:S01]  /*0ad0*/  @!P6 IMAD R5, R27, R5, R2 ;  /* 0x000000051b05e224 */ /* 0x000fe200078e0202 */
[----:B------:R-:W-:-:S05]  /*0ae0*/  @!P6 MOV R2, R24 ;  /* 0x000000180002e202 */ /* 0x000fca0000000f00 */
[----:B------:R-:W-:-:S05]  /*0af0*/  @!P6 IMAD.WIDE.U32 R2, R27, R4, R2 ;  /* 0x000000041b02e225 */ /* 0x000fca00078e0002 */
[----:B------:R-:W-:Y:S02]  /*0b00*/  @!P6 IADD3 R3, PT, PT, R5, R3, RZ ;  /* 0x000000030503e210 */ /* 0x000fe40007ffe0ff */
[----:B------:R-:W0:Y:S02]  /*0b10*/  LDC.64 R4, c[0x0][0x380] ;  /* 0x0000e000ff047b82 */ /* 0x000e240000000a00 */
[----:B------:R-:W-:-:S04]  /*0b20*/  @!P6 LEA.HI R2, P0, R3, R2, RZ, 0x1 ;  /* 0x000000020302e211 */ /* 0x000fc800078108ff */
[C---:B------:R-:W-:Y:S02]  /*0b30*/  @!P6 SHF.L.U32 R51, R2.reuse, 0x2, RZ ;  /* 0x000000020233e819 */ /* 0x040fe400000006ff */
[----:B------:R-:W-:Y:S02]  /*0b40*/  @!P6 IADD3.X R3, PT, PT, RZ, R3, RZ, P0, !PT ;  /* 0x00000003ff03e210 */ /* 0x000fe400007fe4ff */
[----:B------:R-:W-:Y:S02]  /*0b50*/  @!P6 LOP3.LUT R51, R51, 0xfffffff8, RZ, 0xc0, !PT ;  /* 0xfffffff83333e812 */ /* 0x000fe400078ec0ff */
[----:B------:R-:W-:Y:S02]  /*0b60*/  @!P6 SHF.L.U64.HI R2, R2, 0x2, R3 ;  /* 0x000000020202e819 */ /* 0x000fe40000010203 */
[----:B------:R-:W-:Y:S02]  /*0b70*/  MOV R13, 0xff800000 ;  /* 0xff800000000d7802 */ /* 0x000fe40000000f00 */
[----:B------:R-:W-:-:S02]  /*0b80*/  MOV R3, 0xff800000 ;  /* 0xff80000000037802 */ /* 0x000fc40000000f00 */
[----:B0-----:R-:W-:-:S04]  /*0b90*/  @!P6 IADD3 R50, P0, PT, R51, R4, RZ ;  /* 0x000000043332e210 */ /* 0x001fc80007f1e0ff */
[----:B------:R-:W-:Y:S01]  /*0ba0*/  @!P6 IADD3.X R51, PT, PT, R2, R5, RZ, P0, !PT ;  /* 0x000000050233e210 */ /* 0x000fe200007fe4ff */
[----:B------:R-:W-:Y:S01]  /*0bb0*/  IMAD.MOV.U32 R2, RZ, RZ, -0x800000 ;  /* 0xff800000ff027424 */ /* 0x000fe200078e00ff */
[----:B------:R-:W-:-:S13]  /*0bc0*/  ISETP.NE.AND P0, PT, R16, RZ, PT ;  /* 0x000000ff1000720c */ /* 0x000fda0003f05270 */
[C---:B------:R-:W-:Y:S02]  /*0bd0*/  @!P0 R2UR UR6, R22.reuse ;  /* 0x00000000160682ca */ /* 0x040fe400000e0000 */
[----:B------:R-:W-:Y:S02]  /*0be0*/  @!P0 R2UR UR7, R23 ;  /* 0x00000000170782ca */ /* 0x000fe400000e0000 */
[----:B------:R-:W-:Y:S02]  /*0bf0*/  MOV R5, 0xff800000 ;  /* 0xff80000000057802 */ /* 0x000fe40000000f00 */
[----:B------:R-:W-:Y:S02]  /*0c00*/  MOV R4, 0xff800000 ;  /* 0xff80000000047802 */ /* 0x000fe40000000f00 */
[----:B------:R-:W-:-:S07]  /*0c10*/  @!P3 R2UR UR8, R22 ;  /* 0x000000001608b2ca */ /* 0x000fce00000e0000 */
[----:B------:R0:W3:Y:S01]  /*0c20*/  @!P0 LDG.E.64 R2, desc[UR6][R6.64] ;  /* 0x0000000606028981 */ /* 0x0000e2000c1e1b00 */
[----:B------:R-:W-:Y:S02]  /*0c30*/  @!P2 R2UR UR6, R22 ;  /* 0x000000001606a2ca */ /* 0x000fe400000e0000 */
[C---:B------:R-:W-:Y:S02]  /*0c40*/  @!P2 R2UR UR7, R23.reuse ;  /* 0x000000001707a2ca */ /* 0x040fe400000e0000 */
[----:B------:R-:W-:Y:S02]  /*0c50*/  @!P3 R2UR UR9, R23 ;  /* 0x000000001709b2ca */ /* 0x000fe400000e0000 */
[----:B------:R-:W-:Y:S02]  /*0c60*/  MOV R21, 0xff800000 ;  /* 0xff80000000157802 */ /* 0x000fe40000000f00 */
[----:B------:R-:W-:Y:S02]  /*0c70*/  MOV R20, 0xff800000 ;  /* 0xff80000000147802 */ /* 0x000fe40000000f00 */
[----:B0-----:R-:W-:-:S02]  /*0c80*/  MOV R7, 0xff800000 ;  /* 0xff80000000077802 */ /* 0x001fc40000000f00 */
[----:B------:R-:W-:-:S03]  /*0c90*/  MOV R6, 0xff800000 ;  /* 0xff80000000067802 */ /* 0x000fc60000000f00 */
[----:B------:R-:W4:Y:S01]  /*0ca0*/  @!P2 LDG.E.64 R20, desc[UR6][R14.64] ;  /* 0x000000060e14a981 */ /* 0x000f22000c1e1b00 */
[C---:B------:R-:W-:Y:S02]  /*0cb0*/  @!P5 R2UR UR6, R22.reuse ;  /* 0x000000001606d2ca */ /* 0x040fe400000e0000 */
[C---:B------:R-:W-:Y:S01]  /*0cc0*/  @!P5 R2UR UR7, R23.reuse ;  /* 0x000000001707d2ca */ /* 0x040fe200000e0000 */
[----:B------:R-:W-:Y:S01]  /*0cd0*/  IMAD.MOV.U32 R9, RZ, RZ, -0x800000 ;  /* 0xff800000ff097424 */ /* 0x000fe200078e00ff */
[----:B------:R-:W-:Y:S01]  /*0ce0*/  MOV R8, 0xff800000 ;  /* 0xff80000000087802 */ /* 0x000fe20000000f00 */
[----:B------:R-:W5:Y:S01]  /*0cf0*/  @!P3 LDG.E.64 R6, desc[UR8][R44.64] ;  /* 0x000000082c06b981 */ /* 0x000f62000c1e1b00 */
[----:B------:R-:W-:Y:S02]  /*0d00*/  @!P6 R2UR UR10, R22 ;  /* 0x00000000160ae2ca */ /* 0x000fe400000e0000 */
[----:B------:R-:W-:Y:S02]  /*0d10*/  @!P6 R2UR UR11, R23 ;  /* 0x00000000170be2ca */ /* 0x000fe400000e0000 */
[----:B------:R-:W-:-:S02]  /*0d20*/  MOV R17, 0xff800000 ;  /* 0xff80000000117802 */ /* 0x000fc40000000f00 */
[----:B------:R-:W-:Y:S02]  /*0d30*/  MOV R16, 0xff800000 ;  /* 0xff80000000107802 */ /* 0x000fe40000000f00 */
[----:B------:R-:W-:Y:S02]  /*0d40*/  MOV R19, 0xff800000 ;  /* 0xff80000000137802 */ /* 0x000fe40000000f00 */
[----:B------:R-:W-:Y:S02]  /*0d50*/  MOV R18, 0xff800000 ;  /* 0xff80000000127802 */ /* 0x000fe40000000f00 */
[----:B------:R-:W5:Y:S04]  /*0d60*/  @!P5 LDG.E.64 R16, desc[UR6][R48.64] ;  /* 0x000000063010d981 */ /* 0x000f68000c1e1b00 */
[----:B------:R-:W5:Y:S01]  /*0d70*/  @!P6 LDG.E.64 R18, desc[UR10][R50.64] ;  /* 0x0000000a3212e981 */ /* 0x000f62000c1e1b00 */
[----:B--2---:R-:W-:-:S02]  /*0d80*/  @!P1 FMNMX3 R13, R42, -INF , R43, !PT ;  /* 0xff8000002a0d9876 */ /* 0x004fc4000780002b */
[----:B------:R-:W-:-:S13]  /*0d90*/  ISETP.NE.AND P1, PT, R0, RZ, PT ;  /* 0x000000ff0000720c */ /* 0x000fda0003f25270 */
[----:B------:R-:W-:Y:S02]  /*0da0*/  @!P1 R2UR UR4, R22 ;  /* 0x00000000160492ca */ /* 0x000fe400000e0000 */
[----:B------:R-:W-:-:S13]  /*0db0*/  @!P1 R2UR UR5, R23 ;  /* 0x00000000170592ca */ /* 0x000fda00000e0000 */
[----:B------:R-:W2:Y:S01]  /*0dc0*/  @!P1 LDG.E.64 R4, desc[UR4][R10.64] ;  /* 0x000000040a049981 */ /* 0x000ea2000c1e1b00 */
[----:B------:R-:W-:Y:S02]  /*0dd0*/  @!P4 R2UR UR4, R22 ;  /* 0x000000001604c2ca */ /* 0x000fe400000e0000 */
[----:B------:R-:W-:-:S13]  /*0de0*/  @!P4 R2UR UR5, R23 ;  /* 0x000000001705c2ca */ /* 0x000fda00000e0000 */
[----:B------:R-:W5:Y:S01]  /*0df0*/  @!P4 LDG.E.64 R8, desc[UR4][R46.64] ;  /* 0x000000042e08c981 */ /* 0x000f62000c1e1b00 */
[----:B------:R-:W-:Y:S01]  /*0e00*/  UMOV UR4, 0xffffffff ;  /* 0xffffffff00047882 */ /* 0x000fe20000000000 */
[----:B---3--:R-:W-:-:S04]  /*0e10*/  @!P0 FMNMX3 R13, R13, R2, R3, !PT ;  /* 0x000000020d0d8276 */ /* 0x008fc80007800003 */
[----:B--2---:R-:W-:-:S04]  /*0e20*/  @!P1 FMNMX3 R13, R13, R4, R5, !PT ;  /* 0x000000040d0d9276 */ /* 0x004fc80007800005 */
        /* <DEDUP_REMOVED lines=14> */
[----:B0-----:R-:W-:-:S05]  /*0f10*/  FMNMX R31, R10, R14, !PT ;  /* 0x0000000e0a1f7209 */ /* 0x001fca0007800000 */
[----:B------:R-:W0:Y:S02]  /*0f20*/  SHFL.BFLY PT, R14, R31, 0x1, 0x1f ;  /* 0x0c201f001f0e7f89 */ /* 0x000e2400000e0000 */
[----:B0-----:R-:W-:-:S05]  /*0f30*/  FMNMX R14, R31, R14, !PT ;  /* 0x0000000e1f0e7209 */ /* 0x001fca0007800000 */
[C---:B------:R-:W-:Y:S01]  /*0f40*/  FADD R45, -R14.reuse, R42 ;  /* 0x0000002a0e2d7221 */ /* 0x040fe20000000100 */
[C---:B------:R-:W-:Y:S01]  /*0f50*/  FADD R41, -R14.reuse, R2 ;  /* 0x000000020e297221 */ /* 0x040fe20000000100 */
[C---:B------:R-:W-:Y:S01]  /*0f60*/  FADD R11, -R14.reuse, R3 ;  /* 0x000000030e0b7221 */ /* 0x040fe20000000100 */
[----:B------:R-:W-:Y:S01]  /*0f70*/  MOV R2, 0x437c0000 ;  /* 0x437c000000027802 */ /* 0x000fe20000000f00 */
[-C--:B------:R-:W-:Y:S01]  /*0f80*/  FFMA.SAT R3, R45, R0.reuse, 0.5 ;  /* 0x3f0000002d037423 */ /* 0x080fe20000002000 */
[C---:B------:R-:W-:Y:S01]  /*0f90*/  FADD R33, -R14.reuse, R21 ;  /* 0x000000150e217221 */ /* 0x040fe20000000100 */
[C---:B------:R-:W-:Y:S01]  /*0fa0*/  FADD R21, -R14.reuse, R8 ;  /* 0x000000080e157221 */ /* 0x040fe20000000100 */
[----:B------:R-:W-:Y:S01]  /*0fb0*/  FFMA.SAT R47, R11, R0, 0.5 ;  /* 0x3f0000000b2f7423 */ /* 0x000fe20000002000 */
[-C--:B------:R-:W-:Y:S01]  /*0fc0*/  FFMA.RM R8, R3, R2.reuse, 12582913 ;  /* 0x4b40000103087423 */ /* 0x080fe20000004002 */
[C---:B------:R-:W-:Y:S01]  /*0fd0*/  FADD R43, -R14.reuse, R43 ;  /* 0x0000002b0e2b7221 */ /* 0x040fe20000000100 */
[C---:B------:R-:W-:Y:S01]  /*0fe0*/  FADD R35, -R14.reuse, R6 ;  /* 0x000000060e237221 */ /* 0x040fe20000000100 */
[C---:B------:R-:W-:Y:S01]  /*0ff0*/  FADD R39, -R14.reuse, R4 ;  /* 0x000000040e277221 */ /* 0x040fe20000000100 */
[C---:B------:R-:W-:Y:S01]  /*1000*/  FADD R31, -R14.reuse, R7 ;  /* 0x000000070e1f7221 */ /* 0x040fe20000000100 */
[----:B------:R-:W-:Y:S01]  /*1010*/  FFMA.RM R6, R47, R2, 12582913 ;  /* 0x4b4000012f067423 */ /* 0x000fe20000004002 */
[----:B------:R-:W-:Y:S01]  /*1020*/  FADD R7, -R14, R9 ;  /* 0x000000090e077221 */ /* 0x000fe20000000100 */
[----:B------:R-:W-:Y:S01]  /*1030*/  FADD R4, R8, -12583039 ;  /* 0xcb40007f08047421 */ /* 0x000fe20000000000 */
[C---:B------:R-:W-:Y:S01]  /*1040*/  FADD R37, -R14.reuse, R5 ;  /* 0x000000050e257221 */ /* 0x040fe20000000100 */
[C---:B------:R-:W-:Y:S01]  /*1050*/  FADD R3, -R14.reuse, R19 ;  /* 0x000000130e037221 */ /* 0x040fe20000000100 */
[-C--:B------:R-:W-:Y:S01]  /*1060*/  FFMA.SAT R9, R43, R0.reuse, 0.5 ;  /* 0x3f0000002b097423 */ /* 0x080fe20000002000 */
[C---:B------:R-:W-:Y:S01]  /*1070*/  FADD R13, -R14.reuse, R20 ;  /* 0x000000140e0d7221 */ /* 0x040fe20000000100 */
[C---:B------:R-:W-:Y:S01]  /*1080*/  FADD R15, -R14.reuse, R16 ;  /* 0x000000100e0f7221 */ /* 0x040fe20000000100 */
[C---:B------:R-:W-:Y:S01]  /*1090*/  FADD R17, -R14.reuse, R17 ;  /* 0x000000110e117221 */ /* 0x040fe20000000100 */
[----:B------:R-:W-:Y:S01]  /*10a0*/  FADD R5, -R14, R18 ;  /* 0x000000120e057221 */ /* 0x000fe20000000100 */
[----:B------:R-:W-:Y:S01]  /*10b0*/  FFMA.SAT R19, R41, R0, 0.5 ;  /* 0x3f00000029137423 */ /* 0x000fe20000002000 */
[----:B------:R-:W-:Y:S01]  /*10c0*/  FADD R14, R6, -12583039 ;  /* 0xcb40007f060e7421 */ /* 0x000fe20000000000 */
[----:B------:R-:W-:Y:S01]  /*10d0*/  FFMA R4, R45, 1.4426950216293334961, -R4 ;  /* 0x3fb8aa3b2d047823 */ /* 0x000fe20000000804 */
[-C--:B------:R-:W-:Y:S01]  /*10e0*/  FFMA.RM R20, R9, R2.reuse, 12582913 ;  /* 0x4b40000109147423 */ /* 0x080fe20000004002 */
[----:B------:R-:W-:Y:S01]  /*10f0*/  FFMA.RM R10, R19, R2, 12582913 ;  /* 0x4b400001130a7423 */ /* 0x000fe20000004002 */
[----:B------:R-:W-:Y:S01]  /*1100*/  FFMA R14, R11, 1.4426950216293334961, -R14 ;  /* 0x3fb8aa3b0b0e7823 */ /* 0x000fe2000000080e */
[----:B------:R-:W-:Y:S01]  /*1110*/  FFMA R45, R45, 1.925963033500011079e-08, R4 ;  /* 0x32a570602d2d7823 */ /* 0x000fe20000000004 */
[----:B------:R-:W-:Y:S01]  /*1120*/  FADD R4, R20, -12583039 ;  /* 0xcb40007f14047421 */ /* 0x000fe20000000000 */
[----:B------:R-:W-:Y:S01]  /*1130*/  FADD R12, R10, -12583039 ;  /* 0xcb40007f0a0c7421 */ /* 0x000fe20000000000 */
[-C--:B------:R-:W-:Y:S01]  /*1140*/  FFMA.SAT R9, R39, R0.reuse, 0.5 ;  /* 0x3f00000027097423 */ /* 0x080fe20000002000 */
[----:B------:R-:W-:Y:S01]  /*1150*/  FFMA R44, R11, 1.925963033500011079e-08, R14 ;  /* 0x32a570600b2c7823 */ /* 0x000fe2000000000e */
[----:B------:R-:W-:Y:S01]  /*1160*/  FFMA.SAT R11, R13, R0, 0.5 ;  /* 0x3f0000000d0b7423 */ /* 0x000fe20000002000 */
[----:B------:R-:W-:Y:S01]  /*1170*/  FFMA R46, R43, 1.4426950216293334961, -R4 ;  /* 0x3fb8aa3b2b2e7823 */ /* 0x000fe20000000804 */
[----:B------:R-:W-:Y:S01]  /*1180*/  FFMA R12, R41, 1.4426950216293334961, -R12 ;  /* 0x3fb8aa3b290c7823 */ /* 0x000fe2000000080c */
[-C--:B------:R-:W-:Y:S01]  /*1190*/  FFMA.RM R4, R9, R2.reuse, 12582913 ;  /* 0x4b40000109047423 */ /* 0x080fe20000004002 */
[----:B------:R-:W-:Y:S01]  /*11a0*/  FFMA.RM R11, R11, R2, 12582913 ;  /* 0x4b4000010b0b7423 */ /* 0x000fe20000004002 */
        /* <DEDUP_REMOVED lines=9> */
[----:B------:R-:W0:Y:S01]  /*1240*/  MUFU.EX2 R45, R45 ;  /* 0x0000002d002d7308 */ /* 0x000e220000000800 */
[----:B------:R-:W-:Y:S01]  /*1250*/  FFMA R42, R39, 1.925963033500011079e-08, R12 ;  /* 0x32a57060272a7823 */ /* 0x000fe2000000000c */
[----:B------:R-:W-:Y:S01]  /*1260*/  FADD R12, R9, -12583039 ;  /* 0xcb40007f090c7421 */ /* 0x000fe20000000000 */
[----:B------:R-:W-:Y:S01]  /*1270*/  FFMA R39, R13, 1.925963033500011079e-08, R14 ;  /* 0x32a570600d277823 */ /* 0x000fe2000000000e */
[----:B------:R-:W-:Y:S01]  /*1280*/  FFMA.SAT R13, R33, R0, 0.5 ;  /* 0x3f000000210d7423 */ /* 0x000fe20000002000 */
[----:B------:R-:W-:Y:S01]  /*1290*/  FFMA.RM R14, R19, R2, 12582913 ;  /* 0x4b400001130e7423 */ /* 0x000fe20000004002 */
[----:B------:R-:W-:Y:S01]  /*12a0*/  FFMA R12, R37, 1.4426950216293334961, -R12 ;  /* 0x3fb8aa3b250c7823 */ /* 0x000fe2000000080c */
[----:B------:R-:W-:Y:S01]  /*12b0*/  FFMA.SAT R19, R31, R0, 0.5 ;  /* 0x3f0000001f137423 */ /* 0x000fe20000002000 */
[----:B------:R-:W-:Y:S01]  /*12c0*/  FFMA.RM R13, R13, R2, 12582913 ;  /* 0x4b4000010d0d7423 */ /* 0x000fe20000004002 */
[----:B------:R-:W-:Y:S01]  /*12d0*/  FADD R16, R14, -12583039 ;  /* 0xcb40007f0e107421 */ /* 0x000fe20000000000 */
[----:B------:R-:W-:Y:S01]  /*12e0*/  FFMA R37, R37, 1.925963033500011079e-08, R12 ;  /* 0x32a5706025257823 */ /* 0x000fe2000000000c */
[----:B------:R-:W-:-:S02]  /*12f0*/  IMAD.SHL.U32 R8, R8, 0x800000, RZ ;  /* 0x0080000008087824 */ /* 0x000fc400078e00ff */
[----:B------:R-:W-:Y:S01]  /*1300*/  FADD R12, R13, -12583039 ;  /* 0xcb40007f0d0c7421 */ /* 0x000fe20000000000 */
[----:B------:R-:W-:Y:S01]  /*1310*/  FFMA R16, R35, 1.4426950216293334961, -R16 ;  /* 0x3fb8aa3b23107823 */ /* 0x000fe20000000810 */
[----:B------:R-:W-:Y:S01]  /*1320*/  SHF.L.U32 R6, R6, 0x17, RZ ;  /* 0x0000001706067819 */ /* 0x000fe200000006ff */
[----:B------:R-:W-:Y:S01]  /*1330*/  MUFU.EX2 R39, R39 ;  /* 0x0000002700277308 */ /* 0x000fe20000000800 */
[----:B------:R-:W-:Y:S01]  /*1340*/  FFMA R12, R33, 1.4426950216293334961, -R12 ;  /* 0x3fb8aa3b210c7823 */ /* 0x000fe2000000080c */
[----:B------:R-:W-:Y:S01]  /*1350*/  FFMA R35, R35, 1.925963033500011079e-08, R16 ;  /* 0x32a5706023237823 */ /* 0x000fe20000000010 */
[----:B------:R-:W-:Y:S02]  /*1360*/  SHF.L.U32 R9, R9, 0x17, RZ ;  /* 0x0000001709097819 */ /* 0x000fe400000006ff */
[----:B------:R-:W-:Y:S01]  /*1370*/  FFMA R33, R33, 1.925963033500011079e-08, R12 ;  /* 0x32a5706021217823 */ /* 0x000fe2000000000c */
[----:B------:R-:W-:Y:S01]  /*1380*/  FFMA.RM R12, R19, R2, 12582913 ;  /* 0x4b400001130c7423 */ /* 0x000fe20000004002 */
[----:B------:R-:W-:Y:S01]  /*1390*/  FFMA.SAT R19, R21, R0, 0.5 ;  /* 0x3f00000015137423 */ /* 0x000fe20000002000 */
[----:B------:R-:W-:Y:S02]  /*13a0*/  MUFU.EX2 R35, R35 ;  /* 0x0000002300237308 */ /* 0x000fe40000000800 */
[----:B------:R-:W-:Y:S01]  /*13b0*/  FADD R16, R12, -12583039 ;  /* 0xcb40007f0c107421 */ /* 0x000fe20000000000 */
[----:B------:R-:W-:-:S03]  /*13c0*/  FFMA.RM R19, R19, R2, 12582913 ;  /* 0x4b40000113137423 */ /* 0x000fc60000004002 */
[----:B------:R-:W-:Y:S01]  /*13d0*/  FFMA R16, R31, 1.4426950216293334961, -R16 ;  /* 0x3fb8aa3b1f107823 */ /* 0x000fe20000000810 */
[----:B------:R-:W-:Y:S01]  /*13e0*/  FADD R48, R19, -12583039 ;  /* 0xcb40007f13307421 */ /* 0x000fe20000000000 */
[----:B------:R-:W-:Y:S02]  /*13f0*/  MUFU.EX2 R33, R33 ;  /* 0x0000002100217308 */ /* 0x000fe40000000800 */
[----:B------:R-:W-:Y:S01]  /*1400*/  FFMA R18, R31, 1.925963033500011079e-08, R16 ;  /* 0x32a570601f127823 */ /* 0x000fe20000000010 */
[----:B0-----:R-:W-:Y:S01]  /*1410*/  FMUL R16, R8, R45 ;  /* 0x0000002d08107220 */ /* 0x001fe20000400000 */
[----:B------:R-:W-:Y:S01]  /*1420*/  SHF.L.U32 R8, R20, 0x17, RZ ;  /* 0x0000001714087819 */ /* 0x000fe200000006ff */
[----:B------:R-:W-:-:S03]  /*1430*/  FFMA R20, R21, 1.4426950216293334961, -R48 ;  /* 0x3fb8aa3b15147823 */ /* 0x000fc60000000830 */
[----:B------:R-:W0:Y:S01]  /*1440*/  MUFU.EX2 R31, R46 ;  /* 0x0000002e001f7308 */ /* 0x000e220000000800 */
[----:B------:R-:W-:Y:S01]  /*1450*/  FFMA R20, R21, 1.925963033500011079e-08, R20 ;  /* 0x32a5706015147823 */ /* 0x000fe20000000014 */
[----:B------:R-:W-:-:S04]  /*1460*/  FFMA.SAT R21, R7, R0, 0.5 ;  /* 0x3f00000007157423 */ /* 0x000fc80000002000 */
[----:B------:R-:W-:Y:S02]  /*1470*/  FFMA.RM R21, R21, R2, 12582913 ;  /* 0x4b40000115157423 */ /* 0x000fe40000004002 */
[----:B------:R-:W1:Y:S02]  /*1480*/  MUFU.EX2 R46, R43 ;  /* 0x0000002b002e7308 */ /* 0x000e640000000800 */
[----:B------:R-:W-:-:S04]  /*1490*/  FADD R48, R21, -12583039 ;  /* 0xcb40007f15307421 */ /* 0x000fc80000000000 */
[----:B------:R-:W-:Y:S02]  /*14a0*/  FFMA R48, R7, 1.4426950216293334961, -R48 ;  /* 0x3fb8aa3b07307823 */ /* 0x000fe40000000830 */
[----:B------:R-:W2:Y:S01]  /*14b0*/  MUFU.EX2 R45, R44 ;  /* 0x0000002c002d7308 */ /* 0x000ea20000000800 */
[----:B0-----:R-:W-:Y:S01]  /*14c0*/  FMUL R8, R8, R31 ;  /* 0x0000001f08087220 */ /* 0x001fe20000400000 */
[----:B------:R-:W-:Y:S01]  /*14d0*/  FFMA.SAT R31, R15, R0, 0.5 ;  /* 0x3f0000000f1f7423 */ /* 0x000fe20000002000 */
[----:B------:R-:W-:Y:S01]  /*14e0*/  FFMA R41, R7, 1.925963033500011079e-08, R48 ;  /* 0x32a5706007297823 */ /* 0x000fe20000000030 */
[----:B------:R-:W-:Y:S02]  /*14f0*/  SHF.L.U32 R7, R10, 0x17, RZ ;  /* 0x000000170a077819 */ /* 0x000fe400000006ff */
[----:B------:R-:W-:Y:S02]  /*1500*/  FFMA.RM R31, R31, R2, 12582913 ;  /* 0x4b4000011f1f7423 */ /* 0x000fe40000004002 */
[----:B------:R-:W-:Y:S01]  /*1510*/  MUFU.EX2 R10, R42 ;  /* 0x0000002a000a7308 */ /* 0x000fe20000000800 */
[----:B-1----:R-:W-:Y:S01]  /*1520*/  FMUL R7, R7, R46 ;  /* 0x0000002e07077220 */ /* 0x002fe20000400000 */
[----:B------:R-:W-:-:S04]  /*1530*/  FADD R46, R31, -12583039 ;  /* 0xcb40007f1f2e7421 */ /* 0x000fc80000000000 */
[C---:B------:R-:W-:Y:S02]  /*1540*/  FFMA R46, R15.reuse, 1.4426950216293334961, -R46 ;  /* 0x3fb8aa3b0f2e7823 */ /* 0x040fe4000000082e */
[----:B------:R-:W0:Y:S01]  /*1550*/  MUFU.EX2 R44, R37 ;  /* 0x00000025002c7308 */ /* 0x000e220000000800 */
[----:B--2---:R-:W-:Y:S01]  /*1560*/  FMUL R6, R6, R45 ;  /* 0x0000002d06067220 */ /* 0x004fe20000400000 */
[----:B------:R-:W-:Y:S01]  /*1570*/  FFMA R43, R15, 1.925963033500011079e-08, R46 ;  /* 0x32a570600f2b7823 */ /* 0x000fe2000000002e */
[-C--:B------:R-:W-:Y:S01]  /*1580*/  FFMA.SAT R15, R17, R0.reuse, 0.5 ;  /* 0x3f000000110f7423 */ /* 0x080fe20000002000 */
[----:B------:R-:W-:-:S03]  /*1590*/  FFMA.SAT R45, R3, R0, 0.5 ;  /* 0x3f000000032d7423 */ /* 0x000fc60000002000 */
[----:B------:R-:W-:Y:S01]  /*15a0*/  FFMA.RM R15, R15, R2, 12582913 ;  /* 0x4b4000010f0f7423 */ /* 0x000fe20000004002 */
[----:B------:R-:W-:Y:S03]  /*15b0*/  MUFU.EX2 R41, R41 ;  /* 0x0000002900297308 */ /* 0x000fe60000000800 */
[----:B------:R-:W-:-:S04]  /*15c0*/  FADD R46, R15, -12583039 ;  /* 0xcb40007f0f2e7421 */ /* 0x000fc80000000000 */
[----:B------:R-:W-:Y:S01]  /*15d0*/  FFMA R46, R17, 1.4426950216293334961, -R46 ;  /* 0x3fb8aa3b112e7823 */ /* 0x000fe2000000082e */
[----:B------:R-:W-:Y:S01]  /*15e0*/  MUFU.EX2 R43, R43 ;  /* 0x0000002b002b7308 */ /* 0x000fe20000000800 */
[----:B0-----:R-:W-:Y:S02]  /*15f0*/  FMUL R9, R9, R44 ;  /* 0x0000002c09097220 */ /* 0x001fe40000400000 */
[----:B------:R-:W-:Y:S01]  /*1600*/  FFMA R42, R17, 1.925963033500011079e-08, R46 ;  /* 0x32a57060112a7823 */ /* 0x000fe2000000002e */
[----:B------:R-:W-:-:S04]  /*1610*/  FFMA.SAT R17, R5, R0, 0.5 ;  /* 0x3f00000005117423 */ /* 0x000fc80000002000 */
[-C--:B------:R-:W-:Y:S01]  /*1620*/  FFMA.RM R0, R17, R2.reuse, 12582913 ;  /* 0x4b40000111007423 */ /* 0x080fe20000004002 */
[----:B------:R-:W-:Y:S01]  /*1630*/  SHF.L.U32 R17, R4, 0x17, RZ ;  /* 0x0000001704117819 */ /* 0x000fe200000006ff */
[----:B------:R-:W-:Y:S01]  /*1640*/  FFMA.RM R2, R45, R2, 12582913 ;  /* 0x4b4000012d027423 */ /* 0x000fe20000004002 */
[----:B------:R0:W1:Y:S01]  /*1650*/  MUFU.EX2 R4, R18 ;  /* 0x0000001200047308 */ /* 0x0000620000000800 */
[----:B------:R-:W-:Y:S02]  /*1660*/  FADD R46, R0, -12583039 ;  /* 0xcb40007f002e7421 */ /* 0x000fe40000000000 */
[----:B------:R-:W-:Y:S01]  /*1670*/  FMUL R10, R17, R10 ;  /* 0x0000000a110a7220 */ /* 0x000fe20000400000 */
[----:B------:R-:W-:Y:S01]  /*1680*/  FADD R17, RZ, R16 ;  /* 0x00000010ff117221 */ /* 0x000fe20000000000 */
[----:B------:R-:W-:-:S03]  /*1690*/  FFMA R46, R5, 1.4426950216293334961, -R46 ;  /* 0x3fb8aa3b052e7823 */ /* 0x000fc6000000082e */
[----:B------:R-:W-:Y:S01]  /*16a0*/  FADD R44, R17, R8 ;  /* 0x00000008112c7221 */ /* 0x000fe20000000000 */
[----:B------:R-:W-:Y:S01]  /*16b0*/  FFMA R37, R5, 1.925963033500011079e-08, R46 ;  /* 0x32a5706005257823 */ /* 0x000fe2000000002e */
[----:B------:R-:W-:Y:S01]  /*16c0*/  SHF.L.U32 R46, R11, 0x17, RZ ;  /* 0x000000170b2e7819 */ /* 0x000fe200000006ff */
[----:B------:R2:W3:Y:S01]  /*16d0*/  MUFU.EX2 R5, R20 ;  /* 0x0000001400057308 */ /* 0x0004e20000000800 */
[----:B------:R-:W-:Y:S01]  /*16e0*/  FADD R11, R44, R7 ;  /* 0x000000072c0b7221 */ /* 0x000fe20000000000 */
[----:B------:R-:W-:Y:S02]  /*16f0*/  SHF.L.U32 R44, R13, 0x17, RZ ;  /* 0x000000170d2c7819 */ /* 0x000fe400000006ff */
[----:B------:R-:W-:Y:S01]  /*1700*/  FMUL R17, R46, R39 ;  /* 0x000000272e117220 */ /* 0x000fe20000400000 */
[----:B------:R-:W-:Y:S01]  /*1710*/  FADD R11, R11, R6 ;  /* 0x000000060b0b7221 */ /* 0x000fe20000000000 */
[----:B------:R-:W-:Y:S01]  /*1720*/  IMAD.SHL.U32 R46, R14, 0x800000, RZ ;  /* 0x008000000e2e7824 */ /* 0x000fe200078e00ff */
[----:B------:R-:W-:Y:S01]  /*1730*/  SHF.L.U32 R13, R12, 0x17, RZ ;  /* 0x000000170c0d7819 */ /* 0x000fe200000006ff */
[----:B------:R-:W-:Y:S01]  /*1740*/  MUFU.EX2 R37, R37 ;  /* 0x0000002500257308 */ /* 0x000fe20000000800 */
[----:B0-----:R-:W-:Y:S01]  /*1750*/  FADD R18, R11, R10 ;  /* 0x0000000a0b127221 */ /* 0x001fe20000000000 */
[----:B--2---:R-:W-:Y:S01]  /*1760*/  FMUL R20, R44, R33 ;  /* 0x000000212c147220 */ /* 0x004fe20000400000 */
[----:B------:R-:W-:Y:S01]  /*1770*/  SHF.L.U32 R12, R19, 0x17, RZ ;  /* 0x00000017130c7819 */ /* 0x000fe200000006ff */
[----:B-1----:R-:W-:Y:S01]  /*1780*/  FMUL R19, R13, R4 ;  /* 0x000000040d137220 */ /* 0x002fe20000400000 */
[----:B------:R-:W-:Y:S01]  /*1790*/  FADD R14, R18, R9 ;  /* 0x00000009120e7221 */ /* 0x000fe20000000000 */
[----:B------:R-:W-:-:S02]  /*17a0*/  FMUL R18, R46, R35 ;  /* 0x000000232e127220 */ /* 0x000fc40000400000 */
[----:B------:R0:W1:Y:S01]  /*17b0*/  MUFU.EX2 R44, R42 ;  /* 0x0000002a002c7308 */ /* 0x0000620000000800 */
[----:B------:R-:W-:Y:S01]  /*17c0*/  FADD R11, R14, R17 ;  /* 0x000000110e0b7221 */ /* 0x000fe20000000000 */
[----:B------:R-:W-:-:S03]  /*17d0*/  FADD R14, R2, -12583039 ;  /* 0xcb40007f020e7421 */ /* 0x000fc60000000000 */
[----:B------:R-:W-:Y:S01]  /*17e0*/  FADD R11, R11, R20 ;  /* 0x000000140b0b7221 */ /* 0x000fe20000000000 */
[----:B------:R-:W-:-:S03]  /*17f0*/  FFMA R14, R3, 1.4426950216293334961, -R14 ;  /* 0x3fb8aa3b030e7823 */ /* 0x000fc6000000080e */
[----:B------:R-:W-:Y:S01]  /*1800*/  FADD R4, R11, R18 ;  /* 0x000000120b047221 */ /* 0x000fe20000000000 */
[----:B------:R-:W-:Y:S01]  /*1810*/  FFMA R13, R3, 1.925963033500011079e-08, R14 ;  /* 0x32a57060030d7823 */ /* 0x000fe2000000000e */
[----:B------:R-:W-:Y:S01]  /*1820*/  SHF.L.U32 R14, R21, 0x17, RZ ;  /* 0x00000017150e7819 */ /* 0x000fe200000006ff */
[----:B---3--:R-:W-:Y:S01]  /*1830*/  FMUL R21, R12, R5 ;  /* 0x000000050c157220 */ /* 0x008fe20000400000 */
[----:B------:R-:W-:Y:S01]  /*1840*/  FADD R4, R4, R19 ;  /* 0x0000001304047221 */ /* 0x000fe20000000000 */
[----:B0-----:R-:W-:Y:S02]  /*1850*/  SHF.L.U32 R42, R31, 0x17, RZ ;  /* 0x000000171f2a7819 */ /* 0x001fe400000006ff */
[----:B------:R-:W0:Y:S01]  /*1860*/  MUFU.EX2 R13, R13 ;  /* 0x0000000d000d7308 */ /* 0x000e220000000800 */
[----:B------:R-:W-:Y:S01]  /*1870*/  FMUL R5, R14, R41 ;  /* 0x000000290e057220 */ /* 0x000fe20000400000 */
[----:B------:R-:W-:Y:S01]  /*1880*/  FADD R12, R4, R21 ;  /* 0x00000015040c7221 */ /* 0x000fe20000000000 */
[----:B------:R-:W-:Y:S01]  /*1890*/  SHF.L.U32 R3, R15, 0x17, RZ ;  /* 0x000000170f037819 */ /* 0x000fe200000006ff */
[----:B------:R-:W-:Y:S01]  /*18a0*/  FMUL R4, R42, R43 ;  /* 0x0000002b2a047220 */ /* 0x000fe20000400000 */
[----:B------:R-:W-:Y:S01]  /*18b0*/  SHF.L.U32 R14, R2, 0x17, RZ ;  /* 0x00000017020e7819 */ /* 0x000fe200000006ff */
[----:B------:R-:W-:Y:S01]  /*18c0*/  FADD R11, R12, R5 ;  /* 0x000000050c0b7221 */ /* 0x000fe20000000000 */
[----:B------:R-:W-:Y:S01]  /*18d0*/  SHF.L.U32 R12, R0, 0x17, RZ ;  /* 0x00000017000c7819 */ /* 0x000fe200000006ff */
[----:B-1----:R-:W-:-:S02]  /*18e0*/  FMUL R3, R3, R44 ;  /* 0x0000002c03037220 */ /* 0x002fc40000400000 */
[----:B------:R-:W-:Y:S02]  /*18f0*/  FADD R0, R11, R4 ;  /* 0x000000040b007221 */ /* 0x000fe40000000000 */
[----:B------:R-:W-:Y:S02]  /*1900*/  FMUL R2, R12, R37 ;  /* 0x000000250c027220 */ /* 0x000fe40000400000 */
        /* <DEDUP_REMOVED lines=13> */
.L_x_23872:
        /* <DEDUP_REMOVED lines=12> */
[----:B------:R-:W-:Y:S05]  /*1aa0*/  CALL.REL.NOINC `($__internal_465_$__cuda_sm3x_div_rn_noftz_f32_slowpath) ;  /* 0x0000002400b87944 */ /* 0x000fea0003c00000 */
[----:B------:R-:W-:-:S07]  /*1ab0*/  MOV R12, R11 ;  /* 0x0000000b000c7202 */ /* 0x000fce0000000f00 */
.L_x_23813:
[----:B------:R-:W-:Y:S05]  /*1ac0*/  BSYNC.RECONVERGENT B2 ;  /* 0x0000000000027941 */ /* 0x000fea0003800200 */
.L_x_23812:
        /* <DEDUP_REMOVED lines=12> */
[----:B------:R-:W-:Y:S05]  /*1b90*/  CALL.REL.NOINC `($__internal_465_$__cuda_sm3x_div_rn_noftz_f32_slowpath) ;  /* 0x00000024007c7944 */ /* 0x000fea0003c00000 */
[----:B------:R-:W-:-:S07]  /*1ba0*/  MOV R13, R11 ;  /* 0x0000000b000d7202 */ /* 0x000fce0000000f00 */
.L_x_23815:
[----:B------:R-:W-:Y:S05]  /*1bb0*/  BSYNC.RECONVERGENT B2 ;  /* 0x0000000000027941 */ /* 0x000fea0003800200 */
.L_x_23814:
        /* <DEDUP_REMOVED lines=14> */
.L_x_23817:
[----:B------:R-:W-:Y:S05]  /*1ca0*/  BSYNC.RECONVERGENT B2 ;  /* 0x0000000000027941 */ /* 0x000fea0003800200 */
.L_x_23816:
        /* <DEDUP_REMOVED lines=12> */
[----:B------:R-:W-:Y:S05]  /*1d70*/  CALL.REL.NOINC `($__internal_465_$__cuda_sm3x_div_rn_noftz_f32_slowpath) ;  /* 0x0000002400047944 */ /* 0x000fea0003c00000 */
[----:B------:R-:W-:-:S07]  /*1d80*/  MOV R43, R11 ;  /* 0x0000000b002b7202 */ /* 0x000fce0000000f00 */
.L_x_23819:
[----:B------:R-:W-:Y:S05]  /*1d90*/  BSYNC.RECONVERGENT B2 ;  /* 0x0000000000027941 */ /* 0x000fea0003800200 */
.L_x_23818:
        /* <DEDUP_REMOVED lines=14> */
.L_x_23821:
[----:B------:R-:W-:Y:S05]  /*1e80*/  BSYNC.RECONVERGENT B2 ;  /* 0x0000000000027941 */ /* 0x000fea0003800200 */
.L_x_23820:
        /* <DEDUP_REMOVED lines=13> */
[----:B------:R-:W-:-:S07]  /*1f60*/  IMAD.MOV.U32 R7, RZ, RZ, R11 ;  /* 0x000000ffff077224 */ /* 0x000fce00078e000b */
.L_x_23823:
[----:B------:R-:W-:Y:S05]  /*1f70*/  BSYNC.RECONVERGENT B2 ;  /* 0x0000000000027941 */ /* 0x000fea0003800200 */
.L_x_23822:
        /* <DEDUP_REMOVED lines=14> */
.L_x_23825:
[----:B------:R-:W-:Y:S05]  /*2060*/  BSYNC.RECONVERGENT B2 ;  /* 0x0000000000027941 */ /* 0x000fea0003800200 */
.L_x_23824:
        /* <DEDUP_REMOVED lines=14> */
.L_x_23827:
[----:B------:R-:W-:Y:S05]  /*2150*/  BSYNC.RECONVERGENT B2 ;  /* 0x0000000000027941 */ /* 0x000fea0003800200 */
.L_x_23826:
        /* <DEDUP_REMOVED lines=12> */
[----:B------:R-:W-:Y:S05]  /*2220*/  CALL.REL.NOINC `($__internal_465_$__cuda_sm3x_div_rn_noftz_f32_slowpath) ;  /* 0x0000001c00d87944 */ /* 0x000fea0003c00000 */
[----:B------:R-:W-:-:S07]  /*2230*/  MOV R44, R11 ;  /* 0x0000000b002c7202 */ /* 0x000fce0000000f00 */
.L_x_23829:
[----:B------:R-:W-:Y:S05]  /*2240*/  BSYNC.RECONVERGENT B2 ;  /* 0x0000000000027941 */ /* 0x000fea0003800200 */
.L_x_23828:
        /* <DEDUP_REMOVED lines=14> */
.L_x_23831:
[----:B------:R-:W-:Y:S05]  /*2330*/  BSYNC.RECONVERGENT B2 ;  /* 0x0000000000027941 */ /* 0x000fea0003800200 */
.L_x_23830:
        /* <DEDUP_REMOVED lines=14> */
.L_x_23833:
[----:B------:R-:W-:Y:S05]  /*2420*/  BSYNC.RECONVERGENT B2 ;  /* 0x0000000000027941 */ /* 0x000fea0003800200 */
.L_x_23832:
        /* <DEDUP_REMOVED lines=14> */
.L_x_23835:
[----:B------:R-:W-:Y:S05]  /*2510*/  BSYNC.RECONVERGENT B2 ;  /* 0x0000000000027941 */ /* 0x000fea0003800200 */
.L_x_23834:
        /* <DEDUP_REMOVED lines=14> */
.L_x_23837:
[----:B------:R-:W-:Y:S05]  /*2600*/  BSYNC.RECONVERGENT B2 ;  /* 0x0000000000027941 */ /* 0x000fea0003800200 */
.L_x_23836:
        /* <DEDUP_REMOVED lines=14> */
.L_x_23839:
[----:B------:R-:W-:Y:S05]  /*26f0*/  BSYNC.RECONVERGENT B2 ;  /* 0x0000000000027941 */ /* 0x000fea0003800200 */
.L_x_23838:
        /* <DEDUP_REMOVED lines=14> */
.L_x_23841:
[----:B------:R-:W-:Y:S05]  /*27e0*/  BSYNC.RECONVERGENT B2 ;  /* 0x0000000000027941 */ /* 0x000fea0003800200 */
.L_x_23840:
        /* <DEDUP_REMOVED lines=14> */
.L_x_23843:
[----:B------:R-:W-:Y:S05]  /*28d0*/  BSYNC.RECONVERGENT B2 ;  /* 0x0000000000027941 */ /* 0x000fea0003800200 */
.L_x_23842:
        /* <DEDUP_REMOVED lines=21> */
.L_x_23845:
[----:B------:R-:W-:Y:S05]  /*2a30*/  BSYNC.RECONVERGENT B0 ;  /* 0x0000000000007941 */ /* 0x000fea0003800200 */
.L_x_23844:
        /* <DEDUP_REMOVED lines=19> */
[----:B0-----:R-:W-:-:S05]  /*2b70*/  IMAD R11, R27, UR39, R0 ;  /* 0x000000271b0b7c24 */ /* 0x001fca000f8e0200 */
        /* <DEDUP_REMOVED lines=9> */
.L_x_23847:
[----:B------:R-:W-:Y:S05]  /*2c10*/  BSYNC.RECONVERGENT B0 ;  /* 0x0000000000007941 */ /* 0x000fea0003800200 */
.L_x_23846:
[----:B------:R-:W-:Y:S04]  /*2c20*/  BSSY.RECONVERGENT B0, `(.L_x_23848) ;  /* 0x0000011000007945 */ /* 0x000fe80003800200 */
[----:B------:R-:W-:Y:S05]  /*2c30*/  @P0 BRA `(.L_x_23849) ;  /* 0x00000000003c0947 */ /* 0x000fea0003800000 */
[----:B------:R-:W-:Y:S02]  /*2c40*/  HFMA2 R35, -RZ, RZ, 0, 0 ;  /* 0x00000000ff237431 */ /* 0x000fe400000001ff */
[----:B------:R-:W-:Y:S01]  /*2c50*/  IMAD R0, R25, UR38, RZ ;  /* 0x0000002619007c24 */ /* 0x000fe2000f8e02ff */
[----:B------:R-:W-:Y:S02]  /*2c60*/  R2UR UR4, R22 ;  /* 0x00000000160472ca */ /* 0x000fe400000e0000 */
[----:B------:R-:W-:Y:S01]  /*2c70*/  R2UR UR5, R23 ;  /* 0x00000000170572ca */ /* 0x000fe200000e0000 */
[C---:B0-----:R-:W-:Y:S02]  /*2c80*/  IMAD R11, R27.reuse, UR39, R0 ;  /* 0x000000271b0b7c24 */ /* 0x041fe4000f8e0200 */
[----:B-1----:R-:W-:-:S05]  /*2c90*/  IMAD.WIDE.U32 R2, R27, UR38, R34 ;  /* 0x000000261b027c25 */ /* 0x002fca000f8e0022 */
        /* <DEDUP_REMOVED lines=9> */
.L_x_23849:
[----:B------:R-:W-:Y:S05]  /*2d30*/  BSYNC.RECONVERGENT B0 ;  /* 0x0000000000007941 */ /* 0x000fea0003800200 */
.L_x_23848:
        /* <DEDUP_REMOVED lines=17> */
.L_x_23851:
[----:B------:R-:W-:Y:S05]  /*2e50*/  BSYNC.RECONVERGENT B0 ;  /* 0x0000000000007941 */ /* 0x000fea0003800200 */
.L_x_23850:
[----:B------:R-:W-:Y:S04]  /*2e60*/  BSSY.RECONVERGENT B0, `(.L_x_23852) ;  /* 0x0000011000007945 */ /* 0x000fe80003800200 */
[----:B------:R-:W-:Y:S05]  /*2e70*/  @P3 BRA `(.L_x_23853) ;  /* 0x00000000003c3947 */ /* 0x000fea0003800000 */
[----:B------:R-:W-:Y:S02]  /*2e80*/  HFMA2 R31, -RZ, RZ, 0, 0 ;  /* 0x00000000ff1f7431 */ /* 0x000fe400000001ff */
[----:B------:R-:W-:Y:S01]  /*2e90*/  IMAD R0, R25, UR38, RZ ;  /* 0x0000002619007c24 */ /* 0x000fe2000f8e02ff */
[----:B------:R-:W-:Y:S02]  /*2ea0*/  R2UR UR4, R22 ;  /* 0x00000000160472ca */ /* 0x000fe400000e0000 */
[----:B------:R-:W-:Y:S01]  /*2eb0*/  R2UR UR5, R23 ;  /* 0x00000000170572ca */ /* 0x000fe200000e0000 */
[C---:B--2---:R-:W-:Y:S02]  /*2ec0*/  IMAD R7, R27.reuse, UR39, R0 ;  /* 0x000000271b077c24 */ /* 0x044fe4000f8e0200 */
        /* <DEDUP_REMOVED lines=10> */
.L_x_23853:
[----:B------:R-:W-:Y:S05]  /*2f70*/  BSYNC.RECONVERGENT B0 ;  /* 0x0000000000007941 */ /* 0x000fea0003800200 */
.L_x_23852:
        /* <DEDUP_REMOVED lines=17> */
.L_x_23855:
[----:B------:R-:W-:Y:S05]  /*3090*/  BSYNC.RECONVERGENT B0 ;  /* 0x0000000000007941 */ /* 0x000fea0003800200 */
.L_x_23854:
[----:B------:R-:W-:Y:S04]  /*30a0*/  BSSY.RECONVERGENT B0, `(.L_x_23856) ;  /* 0x0000012000007945 */ /* 0x000fe80003800200 */
[----:B------:R-:W-:Y:S05]  /*30b0*/  @P5 BRA `(.L_x_23857) ;  /* 0x0000000000405947 */ /* 0x000fea0003800000 */
[----:B-1234-:R-:W-:Y:S01]  /*30c0*/  HFMA2 R3, -RZ, RZ, 0, 0 ;  /* 0x00000000ff037431 */ /* 0x01efe200000001ff */
        /* <DEDUP_REMOVED lines=15> */
.L_x_23857:
[----:B------:R-:W-:Y:S05]  /*31c0*/  BSYNC.RECONVERGENT B0 ;  /* 0x0000000000007941 */ /* 0x000fea0003800200 */
.L_x_23856:
        /* <DEDUP_REMOVED lines=18> */
.L_x_23859:
[----:B------:R-:W-:Y:S05]  /*32f0*/  BSYNC.RECONVERGENT B0 ;  /* 0x0000000000007941 */ /* 0x000fea0003800200 */
.L_x_23858:
[----:B------:R-:W-:-:S04]  /*3300*/  IADD3 R27, P0, PT, R40, R27, RZ ;  /* 0x0000001b281b7210 */ /* 0x000fc80007f1e0ff */
[----:B------:R-:W-:Y:S02]  /*3310*/  LEA.HI.X.SX32 R25, R40, R25, 0x1, P0 ;  /* 0x0000001928197211 */ /* 0x000fe400000f0eff */
[----:B------:R-:W-:-:S04]  /*3320*/  ISETP.GE.U32.AND P0, PT, R27, UR42, PT ;  /* 0x0000002a1b007c0c */ /* 0x000fc8000bf06070 */
[----:B------:R-:W-:-:S13]  /*3330*/  ISETP.GE.AND.EX P0, PT, R25, UR43, PT, P0 ;  /* 0x0000002b19007c0c */ /* 0x000fda000bf06300 */
[----:B------:R-:W-:Y:S05]  /*3340*/  @!P0 BRA `(.L_x_23860) ;  /* 0xffffffcc00e08947 */ /* 0x000fea000383ffff */
[----:B------:R-:W-:Y:S05]  /*3350*/  EXIT ;  /* 0x000000000000794d */ /* 0x000fea0003800000 */
.L_x_23811:
[----:B------:R-:W-:Y:S01]  /*3360*/  HFMA2 R11, -RZ, RZ, 0, 1.847743988037109375e-06 ;  /* 0x0000001fff0b7431 */ /* 0x000fe200000001ff */
[----:B------:R-:W-:Y:S01]  /*3370*/  BSSY B0, `(.L_x_23861) ;  /* 0x0000006000007945 */ /* 0x000fe20003800000 */
[----:B------:R-:W-:Y:S02]  /*3380*/  MOV R12, 0x10 ;  /* 0x00000010000c7802 */ /* 0x000fe40000000f00 */
[----:B------:R-:W-:-:S07]  /*3390*/  MOV R15, 0xffffffff ;  /* 0xffffffff000f7802 */ /* 0x000fce0000000f00 */
[----:B------:R-:W-:Y:S05]  /*33a0*/  WARPSYNC.COLLECTIVE R15, `(.L_x_23862) ;  /* 0x000000000f087348 */ /* 0x000fea0003c00000 */
[----:B------:R0:W1:Y:S02]  /*33b0*/  SHFL.BFLY P6, R14, R13, R12, R11 ;  /* 0x0c00000c0d0e7389 */ /* 0x00006400000c000b */
[----:B01----:R-:W-:Y:S05]  /*33c0*/  ENDCOLLECTIVE ;  /* 0x000000000000791b */ /* 0x003fea0003800000 */
.L_x_23862:
[----:B------:R-:W-:Y:S05]  /*33d0*/  BSYNC B0 ;  /* 0x0000000000007941 */ /* 0x000fea0003800000 */
.L_x_23861:
[----:B------:R-:W-:Y:S01]  /*33e0*/  HFMA2 R11, -RZ, RZ, 0, 1.847743988037109375e-06 ;  /* 0x0000001fff0b7431 */ /* 0x000fe200000001ff */
[----:B------:R-:W-:Y:S01]  /*33f0*/  FMNMX R13, R14, R13, !PT ;  /* 0x0000000d0e0d7209 */ /* 0x000fe20007800000 */
[----:B------:R-:W-:Y:S01]  /*3400*/  IMAD.MOV.U32 R12, RZ, RZ, 0x8 ;  /* 0x00000008ff0c7424 */ /* 0x000fe200078e00ff */
[----:B------:R-:W-:-:S07]  /*3410*/  MOV R15, 0xffffffff ;  /* 0xffffffff000f7802 */ /* 0x000fce0000000f00 */
[----:B------:R-:W-:Y:S05]  /*3420*/  WARPSYNC.COLLECTIVE R15, `(.L_x_23863) ;  /* 0x000000000f087348 */ /* 0x000fea0003c00000 */
[----:B------:R0:W1:Y:S02]  /*3430*/  SHFL.BFLY P6, R14, R13, R12, R11 ;  /* 0x0c00000c0d0e7389 */ /* 0x00006400000c000b */
[----:B01----:R-:W-:Y:S05]  /*3440*/  ENDCOLLECTIVE ;  /* 0x000000000000791b */ /* 0x003fea0003800000 */
.L_x_23863:
[----:B------:R-:W-:Y:S01]  /*3450*/  HFMA2 R12, -RZ, RZ, 0, 2.384185791015625e-07 ;  /* 0x00000004ff0c7431 */ /* 0x000fe200000001ff */
[----:B------:R-:W-:-:S04]  /*3460*/  FMNMX R0, R13, R14, !PT ;  /* 0x0000000e0d007209 */ /* 0x000fc80007800000 */
[----:B------:R-:W-:-:S07]  /*3470*/  MOV R13, R0 ;  /* 0x00000000000d7202 */ /* 0x000fce0000000f00 */
[----:B------:R-:W-:Y:S05]  /*3480*/  WARPSYNC.COLLECTIVE R15, `(.L_x_23864) ;  /* 0x000000000f087348 */ /* 0x000fea0003c00000 */
[----:B------:R0:W1:Y:S02]  /*3490*/  SHFL.BFLY P6, R14, R13, R12, R11 ;  /* 0x0c00000c0d0e7389 */ /* 0x00006400000c000b */
[----:B01----:R-:W-:Y:S05]  /*34a0*/  ENDCOLLECTIVE ;  /* 0x000000000000791b */ /* 0x003fea0003800000 */
.L_x_23864:
[----:B------:R-:W-:Y:S01]  /*34b0*/  HFMA2 R12, -RZ, RZ, 0, 1.1920928955078125e-07 ;  /* 0x00000002ff0c7431 */ /* 0x000fe200000001ff */
[----:B------:R-:W-:-:S04]  /*34c0*/  FMNMX R10, R0, R14, !PT ;  /* 0x0000000e000a7209 */ /* 0x000fc80007800000 */
[----:B------:R-:W-:-:S07]  /*34d0*/  MOV R13, R10 ;  /* 0x0000000a000d7202 */ /* 0x000fce0000000f00 */
[----:B------:R-:W-:Y:S05]  /*34e0*/  WARPSYNC.COLLECTIVE R15, `(.L_x_23865) ;  /* 0x000000000f087348 */ /* 0x000fea0003c00000 */
[----:B------:R0:W1:Y:S02]  /*34f0*/  SHFL.BFLY P6, R14, R13, R12, R11 ;  /* 0x0c00000c0d0e7389 */ /* 0x00006400000c000b */
[----:B01----:R-:W-:Y:S05]  /*3500*/  ENDCOLLECTIVE ;  /* 0x000000000000791b */ /* 0x003fea0003800000 */
.L_x_23865:
[----:B------:R-:W-:Y:S01]  /*3510*/  HFMA2 R12, -RZ, RZ, 0, 5.9604644775390625e-08 ;  /* 0x00000001ff0c7431 */ /* 0x000fe200000001ff */
[----:B------:R-:W-:-:S04]  /*3520*/  FMNMX R31, R10, R14, !PT ;  /* 0x0000000e0a1f7209 */ /* 0x000fc80007800000 */
[----:B------:R-:W-:-:S07]  /*3530*/  MOV R13, R31 ;  /* 0x0000001f000d7202 */ /* 0x000fce0000000f00 */
[----:B------:R-:W-:Y:S05]  /*3540*/  WARPSYNC.COLLECTIVE R15, `(.L_x_23866) ;  /* 0x000000000f087348 */ /* 0x000fea0003c00000 */
[----:B------:R0:W1:Y:S02]  /*3550*/  SHFL.BFLY P6, R14, R13, R12, R11 ;  /* 0x0c00000c0d0e7389 */ /* 0x00006400000c000b */
[----:B01----:R-:W-:Y:S05]  /*3560*/  ENDCOLLECTIVE ;  /* 0x000000000000791b */ /* 0x003fea0003800000 */
.L_x_23866:
[----:B------:R-:W-:Y:S01]  /*3570*/  IMAD.MOV.U32 R11, RZ, RZ, 0x3bbb989d ;  /* 0x3bbb989dff0b7424 */ /* 0x000fe200078e00ff */
[----:B------:R-:W-:Y:S02]  /*3580*/  MOV R12, 0x437c0000 ;  /* 0x437c0000000c7802 */ /* 0x000fe40000000f00 */
[----:B------:R-:W-:-:S05]  /*3590*/  FMNMX R31, R31, R14, !PT ;  /* 0x0000000e1f1f7209 */ /* 0x000fca0007800000 */
        /* <DEDUP_REMOVED lines=10> */
[----:B------:R-:W-:Y:S01]  /*3640*/  FADD R48, -R31, R8 ;  /* 0x000000081f307221 */ /* 0x000fe20000000100 */
[-C--:B------:R-:W-:Y:S01]  /*3650*/  FFMA.RM R13, R13, R12.reuse, 12582913 ;  /* 0x4b4000010d0d7423 */ /* 0x080fe2000000400c */
[C---:B------:R-:W-:Y:S01]  /*3660*/  FADD R9, R7.reuse, -12583039 ;  /* 0xcb40007f07097421 */ /* 0x040fe20000000000 */
[----:B------:R-:W-:Y:S01]  /*3670*/  SHF.L.U32 R7, R7, 0x17, RZ ;  /* 0x0000001707077819 */ /* 0x000fe200000006ff */
[----:B------:R-:W-:Y:S01]  /*3680*/  FFMA.SAT R15, R0, R11, 0.5 ;  /* 0x3f000000000f7423 */ /* 0x000fe2000000200b */
[C---:B------:R-:W-:Y:S01]  /*3690*/  FADD R6, R13.reuse, -12583039 ;  /* 0xcb40007f0d067421 */ /* 0x040fe20000000000 */
[C---:B------:R-:W-:Y:S01]  /*36a0*/  FFMA R9, R42.reuse, 1.4426950216293334961, -R9 ;  /* 0x3fb8aa3b2a097823 */ /* 0x040fe20000000809 */
[----:B------:R-:W-:Y:S01]  /*36b0*/  SHF.L.U32 R8, R13, 0x17, RZ ;  /* 0x000000170d087819 */ /* 0x000fe200000006ff */
[----:B------:R-:W-:Y:S01]  /*36c0*/  FFMA.RM R15, R15, R12, 12582913 ;  /* 0x4b4000010f0f7423 */ /* 0x000fe2000000400c */
[----:B------:R-:W-:Y:S01]  /*36d0*/  FFMA R6, R43, 1.4426950216293334961, -R6 ;  /* 0x3fb8aa3b2b067823 */ /* 0x000fe20000000806 */
[----:B------:R-:W-:Y:S01]  /*36e0*/  FFMA R9, R42, 1.925963033500011079e-08, R9 ;  /* 0x32a570602a097823 */ /* 0x000fe20000000009 */
[C---:B------:R-:W-:Y:S01]  /*36f0*/  FADD R2, -R31.reuse, R3 ;  /* 0x000000031f027221 */ /* 0x040fe20000000100 */
[----:B------:R-:W-:Y:S01]  /*3700*/  FADD R3, -R31, R4 ;  /* 0x000000041f037221 */ /* 0x000fe20000000100 */
[----:B------:R-:W-:Y:S01]  /*3710*/  FFMA R6, R43, 1.925963033500011079e-08, R6 ;  /* 0x32a570602b067823 */ /* 0x000fe20000000006 */
[----:B------:R0:W1:Y:S01]  /*3720*/  MUFU.EX2 R16, R9 ;  /* 0x0000000900107308 */ /* 0x0000620000000800 */
[C---:B------:R-:W-:Y:S01]  /*3730*/  FADD R4, -R31.reuse, R5 ;  /* 0x000000051f047221 */ /* 0x040fe20000000100 */
[C---:B------:R-:W-:Y:S01]  /*3740*/  FADD R5, -R31.reuse, R20 ;  /* 0x000000141f057221 */ /* 0x040fe20000000100 */
[C---:B------:R-:W-:Y:S01]  /*3750*/  FADD R14, -R31.reuse, R21 ;  /* 0x000000151f0e7221 */ /* 0x040fe20000000100 */
[C---:B------:R-:W-:Y:S01]  /*3760*/  FADD R54, -R31.reuse, R17 ;  /* 0x000000111f367221 */ /* 0x040fe20000000100 */
[C---:B------:R-:W-:Y:S01]  /*3770*/  FADD R56, -R31.reuse, R18 ;  /* 0x000000121f387221 */ /* 0x040fe20000000100 */
[----:B------:R-:W-:-:S02]  /*3780*/  FADD R58, -R31, R19 ;  /* 0x000000131f3a7221 */ /* 0x000fc40000000100 */
[-C--:B------:R-:W-:Y:S01]  /*3790*/  FFMA.SAT R31, R54, R11.reuse, 0.5 ;  /* 0x3f000000361f7423 */ /* 0x080fe2000000200b */
[----:B0-----:R-:W-:-:S03]  /*37a0*/  FFMA.SAT R9, R2, R11, 0.5 ;  /* 0x3f00000002097423 */ /* 0x001fc6000000200b */
[-C--:B------:R-:W-:Y:S01]  /*37b0*/  FFMA.RM R31, R31, R12.reuse, 12582913 ;  /* 0x4b4000011f1f7423 */ /* 0x080fe2000000400c */
[----:B------:R-:W-:Y:S01]  /*37c0*/  FFMA.RM R9, R9, R12, 12582913 ;  /* 0x4b40000109097423 */ /* 0x000fe2000000400c */
[----:B-1----:R-:W-:-:S03]  /*37d0*/  FMUL R16, R7, R16 ;  /* 0x0000001007107220 */ /* 0x002fc60000400000 */
[----:B------:R-:W-:Y:S01]  /*37e0*/  FADD R13, R9, -12583039 ;  /* 0xcb40007f090d7421 */ /* 0x000fe20000000000 */
[----:B------:R0:W1:Y:S03]  /*37f0*/  MUFU.EX2 R7, R6 ;  /* 0x0000000600077308 */ /* 0x0000660000000800 */
[----:B------:R-:W-:-:S04]  /*3800*/  FFMA R13, R2, 1.4426950216293334961, -R13 ;  /* 0x3fb8aa3b020d7823 */ /* 0x000fc8000000080d */
[----:B------:R-:W-:Y:S01]  /*3810*/  FFMA R13, R2, 1.925963033500011079e-08, R13 ;  /* 0x32a57060020d7823 */ /* 0x000fe2000000000d */
[----:B0-----:R-:W-:Y:S01]  /*3820*/  SHF.L.U32 R6, R9, 0x17, RZ ;  /* 0x0000001709067819 */ /* 0x001fe200000006ff */
[----:B------:R-:W-:-:S04]  /*3830*/  FFMA.SAT R9, R4, R11, 0.5 ;  /* 0x3f00000004097423 */ /* 0x000fc8000000200b */
[----:B------:R-:W0:Y:S01]  /*3840*/  MUFU.EX2 R13, R13 ;  /* 0x0000000d000d7308 */ /* 0x000e220000000800 */
[----:B------:R-:W-:Y:S01]  /*3850*/  FFMA.RM R9, R9, R12, 12582913 ;  /* 0x4b40000109097423 */ /* 0x000fe2000000400c */
[----:B-1----:R-:W-:Y:S01]  /*3860*/  FMUL R8, R8, R7 ;  /* 0x0000000708087220 */ /* 0x002fe20000400000 */
[----:B------:R-:W-:-:S04]  /*3870*/  FADD R7, R15, -12583039 ;  /* 0xcb40007f0f077421 */ /* 0x000fc80000000000 */
[----:B------:R-:W-:-:S04]  /*3880*/  FFMA R7, R0, 1.4426950216293334961, -R7 ;  /* 0x3fb8aa3b00077823 */ /* 0x000fc80000000807 */
[----:B------:R-:W-:Y:S01]  /*3890*/  FFMA R0, R0, 1.925963033500011079e-08, R7 ;  /* 0x32a5706000007823 */ /* 0x000fe20000000007 */
[----:B------:R-:W-:Y:S01]  /*38a0*/  SHF.L.U32 R7, R15, 0x17, RZ ;  /* 0x000000170f077819 */ /* 0x000fe200000006ff */
[----:B------:R-:W-:Y:S01]  /*38b0*/  FFMA.SAT R15, R3, R11, 0.5 ;  /* 0x3f000000030f7423 */ /* 0x000fe2000000200b */
[----:B0-----:R-:W-:Y:S01]  /*38c0*/  FMUL R6, R6, R13 ;  /* 0x0000000d06067220 */ /* 0x001fe20000400000 */
[----:B------:R-:W-:Y:S02]  /*38d0*/  FFMA.SAT R13, R5, R11, 0.5 ;  /* 0x3f000000050d7423 */ /* 0x000fe4000000200b */
[----:B------:R-:W0:Y:S01]  /*38e0*/  MUFU.EX2 R0, R0 ;  /* 0x0000000000007308 */ /* 0x000e220000000800 */
[-C--:B------:R-:W-:Y:S01]  /*38f0*/  FFMA.RM R15, R15, R12.reuse, 12582913 ;  /* 0x4b4000010f0f7423 */ /* 0x080fe2000000400c */
[----:B------:R-:W-:-:S04]  /*3900*/  FFMA.RM R13, R13, R12, 12582913 ;  /* 0x4b4000010d0d7423 */ /* 0x000fc8000000400c */
[----:B------:R-:W-:Y:S01]  /*3910*/  SHF.L.U32 R10, R15, 0x17, RZ ;  /* 0x000000170f0a7819 */ /* 0x000fe200000006ff */
[----:B0-----:R-:W-:Y:S01]  /*3920*/  FMUL R7, R7, R0 ;  /* 0x0000000007077220 */ /* 0x001fe20000400000 */
[----:B------:R-:W-:Y:S01]  /*3930*/  FADD R0, R15, -12583039 ;  /* 0xcb40007f0f007421 */ /* 0x000fe20000000000 */
[----:B------:R-:W-:-:S03]  /*3940*/  FFMA.SAT R15, R46, R11, 0.5 ;  /* 0x3f0000002e0f7423 */ /* 0x000fc6000000200b */
[----:B------:R-:W-:Y:S01]  /*3950*/  FFMA R0, R3, 1.4426950216293334961, -R0 ;  /* 0x3fb8aa3b03007823 */ /* 0x000fe20000000800 */
[----:B------:R-:W-:-:S03]  /*3960*/  FFMA.RM R15, R15, R12, 12582913 ;  /* 0x4b4000010f0f7423 */ /* 0x000fc6000000400c */
[----:B------:R-:W-:-:S04]  /*3970*/  FFMA R0, R3, 1.925963033500011079e-08, R0 ;  /* 0x32a5706003007823 */ /* 0x000fc80000000000 */
[----:B------:R0:W1:Y:S02]  /*3980*/  MUFU.EX2 R3, R0 ;  /* 0x0000000000037308 */ /* 0x0000640000000800 */
[C---:B0-----:R-:W-:Y:S01]  /*3990*/  FADD R0, R13.reuse, -12583039 ;  /* 0xcb40007f0d007421 */ /* 0x041fe20000000000 */
[----:B------:R-:W-:-:S03]  /*39a0*/  SHF.L.U32 R13, R13, 0x17, RZ ;  /* 0x000000170d0d7819 */ /* 0x000fc600000006ff */
[----:B------:R-:W-:Y:S01]  /*39b0*/  FFMA R0, R5, 1.4426950216293334961, -R0 ;  /* 0x3fb8aa3b05007823 */ /* 0x000fe20000000800 */
[----:B-1----:R-:W-:Y:S01]  /*39c0*/  FMUL R10, R10, R3 ;  /* 0x000000030a0a7220 */ /* 0x002fe20000400000 */
[----:B------:R-:W-:Y:S02]  /*39d0*/  FADD R3, R9, -12583039 ;  /* 0xcb40007f09037421 */ /* 0x000fe40000000000 */
[----:B------:R-:W-:Y:S01]  /*39e0*/  FFMA R0, R5, 1.925963033500011079e-08, R0 ;  /* 0x32a5706005007823 */ /* 0x000fe20000000000 */
[----:B------:R-:W-:Y:S01]  /*39f0*/  FFMA.SAT R5, R14, R11, 0.5 ;  /* 0x3f0000000e057423 */ /* 0x000fe2000000200b */
[----:B------:R-:W-:Y:S01]  /*3a00*/  SHF.L.U32 R9, R9, 0x17, RZ ;  /* 0x0000001709097819 */ /* 0x000fe200000006ff */
[C---:B------:R-:W-:Y:S02]  /*3a10*/  FFMA R3, R4.reuse, 1.4426950216293334961, -R3 ;  /* 0x3fb8aa3b04037823 */ /* 0x040fe40000000803 */
[----:B------:R-:W-:Y:S01]  /*3a20*/  FFMA.RM R5, R5, R12, 12582913 ;  /* 0x4b40000105057423 */ /* 0x000fe2000000400c */
[----:B------:R-:W0:Y:S01]  /*3a30*/  MUFU.EX2 R0, R0 ;  /* 0x0000000000007308 */ /* 0x000e220000000800 */
[----:B------:R-:W-:-:S07]  /*3a40*/  FFMA R3, R4, 1.925963033500011079e-08, R3 ;  /* 0x32a5706004037823 */ /* 0x000fce0000000003 */
[----:B------:R1:W2:Y:S02]  /*3a50*/  MUFU.EX2 R2, R3 ;  /* 0x0000000300027308 */ /* 0x0002a40000000800 */
[----:B-1----:R-:W-:Y:S01]  /*3a60*/  FADD R3, R5, -12583039 ;  /* 0xcb40007f05037421 */ /* 0x002fe20000000000 */
[----:B0-----:R-:W-:Y:S01]  /*3a70*/  FMUL R17, R13, R0 ;  /* 0x000000000d117220 */ /* 0x001fe20000400000 */
[----:B------:R-:W-:Y:S01]  /*3a80*/  FFMA.SAT R13, R44, R11, 0.5 ;  /* 0x3f0000002c0d7423 */ /* 0x000fe2000000200b */
[----:B------:R-:W-:Y:S02]  /*3a90*/  IMAD.SHL.U32 R5, R5, 0x800000, RZ ;  /* 0x0080000005057824 */ /* 0x000fe400078e00ff */
[----:B------:R-:W-:Y:S01]  /*3aa0*/  FFMA R3, R14, 1.4426950216293334961, -R3 ;  /* 0x3fb8aa3b0e037823 */ /* 0x000fe20000000803 */
[----:B------:R-:W-:-:S03]  /*3ab0*/  FFMA.RM R13, R13, R12, 12582913 ;  /* 0x4b4000010d0d7423 */ /* 0x000fc6000000400c */
[----:B------:R-:W-:Y:S01]  /*3ac0*/  FFMA R3, R14, 1.925963033500011079e-08, R3 ;  /* 0x32a570600e037823 */ /* 0x000fe20000000003 */
[----:B--2---:R-:W-:-:S03]  /*3ad0*/  FMUL R9, R9, R2 ;  /* 0x0000000209097220 */ /* 0x004fc60000400000 */
[----:B------:R0:W1:Y:S02]  /*3ae0*/  MUFU.EX2 R20, R3 ;  /* 0x0000000300147308 */ /* 0x0000640000000800 */
[C---:B0-----:R-:W-:Y:S01]  /*3af0*/  FADD R3, R15.reuse, -12583039 ;  /* 0xcb40007f0f037421 */ /* 0x041fe20000000000 */
[----:B------:R-:W-:-:S03]  /*3b00*/  SHF.L.U32 R15, R15, 0x17, RZ ;  /* 0x000000170f0f7819 */ /* 0x000fc600000006ff */
[C---:B------:R-:W-:Y:S01]  /*3b10*/  FFMA R3, R46.reuse, 1.4426950216293334961, -R3 ;  /* 0x3fb8aa3b2e037823 */ /* 0x040fe20000000803 */
[----:B-1----:R-:W-:Y:S01]  /*3b20*/  FMUL R20, R5, R20 ;  /* 0x0000001405147220 */ /* 0x002fe20000400000 */
[C---:B------:R-:W-:Y:S01]  /*3b30*/  FADD R5, R13.reuse, -12583039 ;  /* 0xcb40007f0d057421 */ /* 0x040fe20000000000 */
[----:B------:R-:W-:Y:S01]  /*3b40*/  SHF.L.U32 R13, R13, 0x17, RZ ;  /* 0x000000170d0d7819 */ /* 0x000fe200000006ff */
[----:B------:R-:W-:Y:S02]  /*3b50*/  FFMA R3, R46, 1.925963033500011079e-08, R3 ;  /* 0x32a570602e037823 */ /* 0x000fe40000000003 */
[C---:B------:R-:W-:Y:S02]  /*3b60*/  FFMA R5, R44.reuse, 1.4426950216293334961, -R5 ;  /* 0x3fb8aa3b2c057823 */ /* 0x040fe40000000805 */
[----:B------:R-:W0:Y:S02]  /*3b70*/  MUFU.EX2 R0, R3 ;  /* 0x0000000300007308 */ /* 0x000e240000000800 */
[----:B------:R-:W-:-:S06]  /*3b80*/  FFMA R5, R44, 1.925963033500011079e-08, R5 ;  /* 0x32a570602c057823 */ /* 0x000fcc0000000005 */
[----:B------:R-:W1:Y:S01]  /*3b90*/  MUFU.EX2 R18, R5 ;  /* 0x0000000500127308 */ /* 0x000e620000000800 */
[----:B0-----:R-:W-:Y:S01]  /*3ba0*/  FMUL R19, R15, R0 ;  /* 0x000000000f137220 */ /* 0x001fe20000400000 */
[----:B------:R-:W-:-:S04]  /*3bb0*/  FFMA.SAT R15, R50, R11, 0.5 ;  /* 0x3f000000320f7423 */ /* 0x000fc8000000200b */
        /* <DEDUP_REMOVED lines=11> */
[----:B------:R-:W-:-:S04]  /*3c70*/  FFMA R5, R48, 1.925963033500011079e-08, R5 ;  /* 0x32a5706030057823 */ /* 0x000fc80000000005 */
[----:B------:R-:W0:Y:S02]  /*3c80*/  MUFU.EX2 R0, R5 ;  /* 0x0000000500007308 */ /* 0x000e240000000800 */
[----:B0-----:R-:W-:Y:S01]  /*3c90*/  FMUL R21, R13, R0 ;  /* 0x000000000d157220 */ /* 0x001fe20000400000 */
[----:B------:R-:W-:-:S05]  /*3ca0*/  FFMA.SAT R13, R52, R11, 0.5 ;  /* 0x3f000000340d7423 */ /* 0x000fca000000200b */
[----:B------:R0:W1:Y:S01]  /*3cb0*/  MUFU.EX2 R0, R3 ;  /* 0x0000000300007308 */ /* 0x0000620000000800 */
[----:B------:R-:W-:-:S05]  /*3cc0*/  FFMA.RM R13, R13, R12, 12582913 ;  /* 0x4b4000010d0d7423 */ /* 0x000fca000000400c */
[----:B------:R-:W-:Y:S01]  /*3cd0*/  SHF.L.U32 R4, R13, 0x17, RZ ;  /* 0x000000170d047819 */ /* 0x000fe200000006ff */
[C---:B0-----:R-:W-:Y:S01]  /*3ce0*/  FADD R3, R31.reuse, -12583039 ;  /* 0xcb40007f1f037421 */ /* 0x041fe20000000000 */
[----:B------:R-:W-:-:S03]  /*3cf0*/  SHF.L.U32 R31, R31, 0x17, RZ ;  /* 0x000000171f1f7819 */ /* 0x000fc600000006ff */
[----:B------:R-:W-:-:S04]  /*3d00*/  FFMA R3, R54, 1.4426950216293334961, -R3 ;  /* 0x3fb8aa3b36037823 */ /* 0x000fc80000000803 */
[----:B------:R-:W-:Y:S01]  /*3d10*/  FFMA R54, R54, 1.925963033500011079e-08, R3 ;  /* 0x32a5706036367823 */ /* 0x000fe20000000003 */
[-C--:B------:R-:W-:Y:S01]  /*3d20*/  FFMA.SAT R3, R56, R11.reuse, 0.5 ;  /* 0x3f00000038037423 */ /* 0x080fe2000000200b */
[----:B------:R-:W-:Y:S01]  /*3d30*/  FFMA.SAT R11, R58, R11, 0.5 ;  /* 0x3f0000003a0b7423 */ /* 0x000fe2000000200b */
[----:B-1----:R-:W-:Y:S01]  /*3d40*/  FMUL R5, R15, R0 ;  /* 0x000000000f057220 */ /* 0x002fe20000400000 */
[----:B------:R-:W-:Y:S01]  /*3d50*/  FADD R15, R13, -12583039 ;  /* 0xcb40007f0d0f7421 */ /* 0x000fe20000000000 */
[-C--:B------:R-:W-:Y:S01]  /*3d60*/  FFMA.RM R2, R3, R12.reuse, 12582913 ;  /* 0x4b40000103027423 */ /* 0x080fe2000000400c */
[----:B------:R-:W-:Y:S01]  /*3d70*/  FFMA.RM R12, R11, R12, 12582913 ;  /* 0x4b4000010b0c7423 */ /* 0x000fe2000000400c */
[----:B------:R-:W-:Y:S01]  /*3d80*/  MUFU.EX2 R54, R54 ;  /* 0x0000003600367308 */ /* 0x000fe20000000800 */
[----:B------:R-:W-:Y:S01]  /*3d90*/  FFMA R15, R52, 1.4426950216293334961, -R15 ;  /* 0x3fb8aa3b340f7823 */ /* 0x000fe2000000080f */
[C---:B------:R-:W-:Y:S01]  /*3da0*/  FADD R3, R2.reuse, -12583039 ;  /* 0xcb40007f02037421 */ /* 0x040fe20000000000 */
[----:B------:R-:W-:-:S02]  /*3db0*/  SHF.L.U32 R2, R2, 0x17, RZ ;  /* 0x0000001702027819 */ /* 0x000fc400000006ff */
[----:B------:R-:W-:Y:S01]  /*3dc0*/  FFMA R15, R52, 1.925963033500011079e-08, R15 ;  /* 0x32a57060340f7823 */ /* 0x000fe2000000000f */
        /* <DEDUP_REMOVED lines=8> */
[----:B------:R-:W1:Y:S03]  /*3e50*/  MUFU.EX2 R13, R56 ;  /* 0x00000038000d7308 */ /* 0x000e660000000800 */
[----:B------:R-:W-:-:S04]  /*3e60*/  FADD R0, R3, R8 ;  /* 0x0000000803007221 */ /* 0x000fc80000000000 */
[----:B------:R-:W-:Y:S01]  /*3e70*/  FADD R3, R0, R7 ;  /* 0x0000000700037221 */ /* 0x000fe20000000000 */
[----:B0-----:R-:W-:Y:S02]  /*3e80*/  FMUL R4, R4, R15 ;  /* 0x0000000f04047220 */ /* 0x001fe40000400000 */
[----:B------:R-:W0:Y:S01]  /*3e90*/  MUFU.EX2 R15, R58 ;  /* 0x0000003a000f7308 */ /* 0x000e220000000800 */
[----:B------:R-:W-:-:S04]  /*3ea0*/  FADD R3, R3, R6 ;  /* 0x0000000603037221 */ /* 0x000fc80000000000 */
[----:B------:R-:W-:Y:S01]  /*3eb0*/  FADD R0, R3, R10 ;  /* 0x0000000a03007221 */ /* 0x000fe20000000000 */
[----:B-1----:R-:W-:-:S03]  /*3ec0*/  FMUL R2, R2, R13 ;  /* 0x0000000d02027220 */ /* 0x002fc60000400000 */
        /* <DEDUP_REMOVED lines=9> */
[----:B------:R-:W-:Y:S01]  /*3f60*/  FADD R11, R0, R3 ;  /* 0x00000003000b7221 */ /* 0x000fe20000000000 */
[----:B0-----:R-:W-:Y:S01]  /*3f70*/  FMUL R0, R12, R15 ;  /* 0x0000000f0c007220 */ /* 0x001fe20000400000 */
[----:B------:R-:W-:Y:S01]  /*3f80*/  IMAD.MOV.U32 R12, RZ, RZ, 0x10 ;  /* 0x00000010ff0c7424 */ /* 0x000fe200078e00ff */
[----:B------:R-:W-:Y:S01]  /*3f90*/  MOV R15, 0xffffffff ;  /* 0xffffffff000f7802 */ /* 0x000fe20000000f00 */
[----:B------:R-:W-:-:S04]  /*3fa0*/  FADD R11, R11, R2 ;  /* 0x000000020b0b7221 */ /* 0x000fc80000000000 */
[----:B------:R-:W-:Y:S01]  /*3fb0*/  FADD R13, R11, R0 ;  /* 0x000000000b0d7221 */ /* 0x000fe20000000000 */
[----:B------:R-:W-:-:S07]  /*3fc0*/  HFMA2 R11, -RZ, RZ, 0, 1.847743988037109375e-06 ;  /* 0x0000001fff0b7431 */ /* 0x000fce00000001ff */
[----:B------:R-:W-:Y:S05]  /*3fd0*/  WARPSYNC.COLLECTIVE R15, `(.L_x_23867) ;  /* 0x000000000f087348 */ /* 0x000fea0003c00000 */
[----:B------:R0:W1:Y:S02]  /*3fe0*/  SHFL.BFLY P6, R14, R13, R12, R11 ;  /* 0x0c00000c0d0e7389 */ /* 0x00006400000c000b */
[----:B01----:R-:W-:Y:S05]  /*3ff0*/  ENDCOLLECTIVE ;  /* 0x000000000000791b */ /* 0x003fea0003800000 */
.L_x_23867:
[----:B------:R-:W-:Y:S02]  /*4000*/  HFMA2 R12, -RZ, RZ, 0, 4.76837158203125e-07 ;  /* 0x00000008ff0c7431 */ /* 0x000fe400000001ff */
[----:B------:R-:W-:-:S05]  /*4010*/  FADD R31, R13, R14 ;  /* 0x0000000e0d1f7221 */ /* 0x000fca0000000000 */
[----:B------:R-:W-:-:S07]  /*4020*/  MOV R13, R31 ;  /* 0x0000001f000d7202 */ /* 0x000fce0000000f00 */
[----:B------:R-:W-:Y:S05]  /*4030*/  WARPSYNC.COLLECTIVE R15, `(.L_x_23868) ;  /* 0x000000000f087348 */ /* 0x000fea0003c00000 */
[----:B------:R0:W1:Y:S02]  /*4040*/  SHFL.BFLY P6, R14, R13, R12, R11 ;  /* 0x0c00000c0d0e7389 */ /* 0x00006400000c000b */
[----:B01----:R-:W-:Y:S05]  /*4050*/  ENDCOLLECTIVE ;  /* 0x000000000000791b */ /* 0x003fea0003800000 */
.L_x_23868:
[----:B------:R-:W-:Y:S02]  /*4060*/  HFMA2 R12, -RZ, RZ, 0, 2.384185791015625e-07 ;  /* 0x00000004ff0c7431 */ /* 0x000fe400000001ff */
[----:B------:R-:W-:-:S05]  /*4070*/  FADD R33, R31, R14 ;  /* 0x0000000e1f217221 */ /* 0x000fca0000000000 */
[----:B------:R-:W-:-:S07]  /*4080*/  MOV R13, R33 ;  /* 0x00000021000d7202 */ /* 0x000fce0000000f00 */
[----:B------:R-:W-:Y:S05]  /*4090*/  WARPSYNC.COLLECTIVE R15, `(.L_x_23869) ;  /* 0x000000000f087348 */ /* 0x000fea0003c00000 */
[----:B------:R0:W1:Y:S02]  /*40a0*/  SHFL.BFLY P6, R14, R13, R12, R11 ;  /* 0x0c00000c0d0e7389 */ /* 0x00006400000c000b */
[----:B01----:R-:W-:Y:S05]  /*40b0*/  ENDCOLLECTIVE ;  /* 0x000000000000791b */ /* 0x003fea0003800000 */
.L_x_23869:
[----:B------:R-:W-:Y:S02]  /*40c0*/  HFMA2 R12, -RZ, RZ, 0, 1.1920928955078125e-07 ;  /* 0x00000002ff0c7431 */ /* 0x000fe400000001ff */
[----:B------:R-:W-:-:S05]  /*40d0*/  FADD R35, R33, R14 ;  /* 0x0000000e21237221 */ /* 0x000fca0000000000 */
[----:B------:R-:W-:-:S07]  /*40e0*/  MOV R13, R35 ;  /* 0x00000023000d7202 */ /* 0x000fce0000000f00 */
[----:B------:R-:W-:Y:S05]  /*40f0*/  WARPSYNC.COLLECTIVE R15, `(.L_x_23870) ;  /* 0x000000000f087348 */ /* 0x000fea0003c00000 */
[----:B------:R0:W1:Y:S02]  /*4100*/  SHFL.BFLY P6, R14, R13, R12, R11 ;  /* 0x0c00000c0d0e7389 */ /* 0x00006400000c000b */
[----:B01----:R-:W-:Y:S05]  /*4110*/  ENDCOLLECTIVE ;  /* 0x000000000000791b */ /* 0x003fea0003800000 */
.L_x_23870:
[----:B------:R-:W-:Y:S01]  /*4120*/  MOV R12, 0x1 ;  /* 0x00000001000c7802 */ /* 0x000fe20000000f00 */
[----:B------:R-:W-:-:S04]  /*4130*/  FADD R37, R35, R14 ;  /* 0x0000000e23257221 */ /* 0x000fc80000000000 */
[----:B------:R-:W-:-:S07]  /*4140*/  IMAD.MOV.U32 R13, RZ, RZ, R37 ;  /* 0x000000ffff0d7224 */ /* 0x000fce00078e0025 */
[----:B------:R-:W-:Y:S05]  /*4150*/  WARPSYNC.COLLECTIVE R15, `(.L_x_23871) ;  /* 0x000000000f087348 */ /* 0x000fea0003c00000 */
[----:B------:R0:W1:Y:S02]  /*4160*/  SHFL.BFLY P6, R14, R13, R12, R11 ;  /* 0x0c00000c0d0e7389 */ /* 0x00006400000c000b */
[----:B01----:R-:W-:Y:S05]  /*4170*/  ENDCOLLECTIVE ;  /* 0x000000000000791b */ /* 0x003fea0003800000 */
.L_x_23871:
[----:B------:R-:W-:Y:S05]  /*4180*/  BRA `(.L_x_23872) ;  /* 0xffffffd800147947 */ /* 0x000fea000383ffff */
        .weak           $__internal_465_$__cuda_sm3x_div_rn_noftz_f32_slowpath
        .type           $__internal_465_$__cuda_sm3x_div_rn_noftz_f32_slowpath,@function
        .size           $__internal_465_$__cuda_sm3x_div_rn_noftz_f32_slowpath,(.L_x_25917 - $__internal_465_$__cuda_sm3x_div_rn_noftz_f32_slowpath)
$__internal_465_$__cuda_sm3x_div_rn_noftz_f32_slowpath:
        /* <DEDUP_REMOVED lines=34> */
.L_x_23874:
        /* <DEDUP_REMOVED lines=51> */
.L_x_23881:
[----:B------:R-:W-:-:S04]  /*46e0*/  LOP3.LUT R11, R11, 0x80000000, RZ, 0xc0, !PT ;  /* 0x800000000b0b7812 */ /* 0x000fc800078ec0ff */
[----:B------:R-:W-:Y:S01]  /*46f0*/  LOP3.LUT R11, R11, 0x7f800000, RZ, 0xfc, !PT ;  /* 0x7f8000000b0b7812 */ /* 0x000fe200078efcff */
[----:B------:R-:W-:Y:S06]  /*4700*/  BRA `(.L_x_23882) ;  /* 0x0000000000047947 */ /* 0x000fec0003800000 */
.L_x_23880:
[----:B------:R-:W-:-:S07]  /*4710*/  LEA R11, R48, R11, 0x17 ;  /* 0x0000000b300b7211 */ /* 0x000fce00078eb8ff */
.L_x_23882:
[----:B------:R-:W-:Y:S05]  /*4720*/  BSYNC.RECONVERGENT B1 ;  /* 0x0000000000017941 */ /* 0x000fea0003800200 */
.L_x_23879:
[----:B------:R-:W-:Y:S05]  /*4730*/  BRA `(.L_x_23883) ;  /* 0x0000000000207947 */ /* 0x000fea0003800000 */
.L_x_23878:
[----:B------:R-:W-:-:S04]  /*4740*/  LOP3.LUT R11, R11, 0x80000000, R16, 0x48, !PT ;  /* 0x800000000b0b7812 */ /* 0x000fc800078e4810 */
[----:B------:R-:W-:Y:S01]  /*4750*/  LOP3.LUT R11, R11, 0x7f800000, RZ, 0xfc, !PT ;  /* 0x7f8000000b0b7812 */ /* 0x000fe200078efcff */
[----:B------:R-:W-:Y:S06]  /*4760*/  BRA `(.L_x_23883) ;  /* 0x0000000000147947 */ /* 0x000fec0003800000 */
.L_x_23877:
[----:B------:R-:W-:Y:S01]  /*4770*/  LOP3.LUT R11, R11, 0x80000000, R16, 0x48, !PT ;  /* 0x800000000b0b7812 */ /* 0x000fe200078e4810 */
[----:B------:R-:W-:Y:S06]  /*4780*/  BRA `(.L_x_23883) ;  /* 0x00000000000c7947 */ /* 0x000fec0003800000 */
.L_x_23876:
[----:B------:R-:W0:Y:S01]  /*4790*/  MUFU.RSQ R11, -QNAN ;  /* 0xffc00000000b7908 */ /* 0x000e220000001400 */
[----:B------:R-:W-:Y:S05]  /*47a0*/  BRA `(.L_x_23883) ;  /* 0x0000000000047947 */ /* 0x000fea0003800000 */
.L_x_23875:
[----:B------:R-:W-:-:S07]  /*47b0*/  FADD.FTZ R11, R16, R11 ;  /* 0x0000000b100b7221 */ /* 0x000fce0000010000 */
.L_x_23883:
[----:B------:R-:W-:Y:S05]  /*47c0*/  BSYNC.RECONVERGENT B0 ;  /* 0x0000000000007941 */ /* 0x000fea0003800200 */
.L_x_23873:
[----:B------:R-:W-:-:S04]  /*47d0*/  HFMA2 R15, -RZ, RZ, 0, 0 ;  /* 0x00000000ff0f7431 */ /* 0x000fc800000001ff */
[----:B0-----:R-:W-:Y:S05]  /*47e0*/  RET.REL.NODEC R14 `(_Z15SoftmaxWarpImplI10DirectLoadIffE11DirectStoreIffEfLi2ELi16ELi32ELi1ELb1EL9Algorithm0EEvT_T0_ll) ;  /* 0xffffffb80e047950 */ /* 0x001fea0003c3ffff */
.L_x_23884:
        /* <DEDUP_REMOVED lines=9> */
.L_x_25917:


//--------------------- .text._Z15SoftmaxWarpImplI10DirectLoadIffE11DirectStoreIffEfLi2ELi16ELi32ELi1ELb0EL9Algorithm0EEvT_T0_ll --------------------------
	.section	.text._Z15SoftmaxWarpImplI10DirectLoadIffE11DirectStoreIffEfLi2ELi16ELi32ELi1ELb0EL9Algorithm0EEvT_T0_ll,"ax",@progbits
	.align	128
        .global         _Z15SoftmaxWarpImplI10DirectLoadIffE11DirectStoreIffEfLi2ELi16ELi32ELi1ELb0EL9Algorithm0EEvT_T0_ll
        .type           _Z15SoftmaxWarpImplI10DirectLoadIffE11DirectStoreIffEfLi2ELi16ELi32ELi1ELb0EL9Algorithm0EEvT_T0_ll,@function
        .size           _Z15SoftmaxWarpImplI10DirectLoadIffE11DirectStoreIffEfLi2ELi16ELi32ELi1ELb0EL9Algorithm0EEvT_T0_ll,(.L_x_25918 - _Z15SoftmaxWarpImplI10DirectLoadIffE11DirectStoreIffEfLi2ELi16ELi32ELi1ELb0EL9Algorithm0EEvT_T0_ll)
        .other          _Z15SoftmaxWarpImplI10DirectLoadIffE11DirectStoreIffEfLi2ELi16ELi32ELi1ELb0EL9Algorithm0EEvT_T0_ll,@"STO_CUDA_ENTRY STV_DEFAULT"
_Z15SoftmaxWarpImplI10DirectLoadIffE11DirectStoreIffEfLi2ELi16ELi32ELi1ELb0EL9Algorithm0EEvT_T0_ll:
.text._Z15SoftmaxWarpImplI10DirectLoadIffE11DirectStoreIffEfLi2ELi16ELi32ELi1ELb0EL9Algorithm0EEvT_T0_ll:
        /* <DEDUP_REMOVED lines=24> */
.L_x_23885:
        /* <DEDUP_REMOVED lines=14> */
.L_x_23919:
        /* <DEDUP_REMOVED lines=14> */
[C---:B------:R-:W-:Y:S01]  /*0340*/  IADD3 R8, P1, PT, R2.reuse, 0xc0, RZ ;  /* 0x000000c002087810 */ /* 0x040fe20007f3e0ff */
[----:B------:R-:W-:Y:S01]  /*0350*/  IMAD.X R15, RZ, RZ, R9, P6 ;  /* 0x000000ffff0f7224 */ /* 0x000fe200030e0609 */
[----:B------:R-:W-:-:S02]  /*0360*/  IADD3 R10, P2, PT, R2, 0x100, RZ ;  /* 0x00000100020a7810 */ /* 0x000fc40007f5e0ff */
[C---:B------:R-:W-:Y:S02]  /*0370*/  IADD3 R16, P3, PT, R2.reuse, 0x140, RZ ;  /* 0x0000014002107810 */ /* 0x040fe40007f7e0ff */
[C---:B------:R-:W-:Y:S02]  /*0380*/  IADD3 R18, P4, PT, R2.reuse, 0x180, RZ ;  /* 0x0000018002127810 */ /* 0x040fe40007f9e0ff */
[----:B------:R-:W-:Y:S02]  /*0390*/  IADD3 R20, P5, PT, R2, 0x1c0, RZ ;  /* 0x000001c002147810 */ /* 0x000fe40007fbe0ff */
[----:B------:R-:W-:Y:S02]  /*03a0*/  LEA.HI R2, P6, R9, R2, RZ, 0x1 ;  /* 0x0000000209027211 */ /* 0x000fe400078d08ff */
[----:B------:R-:W-:Y:S02]  /*03b0*/  IADD3.X R7, PT, PT, RZ, R9, RZ, P0, !PT ;  /* 0x00000009ff077210 */ /* 0x000fe400007fe4ff */
[----:B------:R-:W-:-:S02]  /*03c0*/  LEA.HI R28, P0, R15, R28, RZ, 0x1 ;  /* 0x0000001c0f1c7211 */ /* 0x000fc400078108ff */
[-C--:B------:R-:W-:Y:S02]  /*03d0*/  IADD3.X R5, PT, PT, RZ, R9.reuse, RZ, P1, !PT ;  /* 0x00000009ff057210 */ /* 0x080fe40000ffe4ff */
[-C--:B------:R-:W-:Y:S02]  /*03e0*/  IADD3.X R3, PT, PT, RZ, R9.reuse, RZ, P2, !PT ;  /* 0x00000009ff037210 */ /* 0x080fe400017fe4ff */
[-C--:B------:R-:W-:Y:S02]  /*03f0*/  IADD3.X R17, PT, PT, RZ, R9.reuse, RZ, P6, !PT ;  /* 0x00000009ff117210 */ /* 0x080fe400037fe4ff */
[-C--:B------:R-:W-:Y:S02]  /*0400*/  IADD3.X R13, PT, PT, RZ, R9.reuse, RZ, P3, !PT ;  /* 0x00000009ff0d7210 */ /* 0x080fe40001ffe4ff */
[-C--:B------:R-:W-:Y:S02]  /*0410*/  IADD3.X R11, PT, PT, RZ, R9.reuse, RZ, P4, !PT ;  /* 0x00000009ff0b7210 */ /* 0x080fe400027fe4ff */
[----:B------:R-:W-:-:S02]  /*0420*/  IADD3.X R9, PT, PT, RZ, R9, RZ, P5, !PT ;  /* 0x00000009ff097210 */ /* 0x000fc40002ffe4ff */
[----:B------:R-:W-:Y:S02]  /*0430*/  LEA.HI R12, P1, R7, R12, RZ, 0x1 ;  /* 0x0000000c070c7211 */ /* 0x000fe400078308ff */
[----:B------:R-:W-:Y:S02]  /*0440*/  SHF.L.U32 R30, R2, 0x2, RZ ;  /* 0x00000002021e7819 */ /* 0x000fe400000006ff */
[----:B------:R-:W-:Y:S02]  /*0450*/  IADD3.X R15, PT, PT, RZ, R15, RZ, P0, !PT ;  /* 0x0000000fff0f7210 */ /* 0x000fe400007fe4ff */
[----:B------:R-:W-:Y:S02]  /*0460*/  LEA.HI R20, P0, R9, R20, RZ, 0x1 ;  /* 0x0000001409147211 */ /* 0x000fe400078108ff */
[----:B------:R-:W-:Y:S02]  /*0470*/  IADD3.X R7, PT, PT, RZ, R7, RZ, P1, !PT ;  /* 0x00000007ff077210 */ /* 0x000fe40000ffe4ff */
[----:B------:R-:W-:-:S02]  /*0480*/  LEA.HI R8, P2, R5, R8, RZ, 0x1 ;  /* 0x0000000805087211 */ /* 0x000fc400078508ff */
[----:B------:R-:W-:Y:S02]  /*0490*/  LOP3.LUT R30, R30, 0xfffffff8, RZ, 0xc0, !PT ;  /* 0xfffffff81e1e7812 */ /* 0x000fe400078ec0ff */
[C---:B------:R-:W-:Y:S02]  /*04a0*/  SHF.L.U64.HI R14, R28.reuse, 0x2, R15 ;  /* 0x000000021c0e7819 */ /* 0x040fe4000001020f */
[----:B------:R-:W-:Y:S02]  /*04b0*/  SHF.L.U32 R28, R28, 0x2, RZ ;  /* 0x000000021c1c7819 */ /* 0x000fe400000006ff */
[C---:B------:R-:W-:Y:S01]  /*04c0*/  SHF.L.U64.HI R7, R12.reuse, 0x2, R7 ;  /* 0x000000020c077819 */ /* 0x040fe20000010207 */
[----:B------:R-:W-:Y:S01]  /*04d0*/  IMAD.SHL.U32 R12, R12, 0x4, RZ ;  /* 0x000000040c0c7824 */ /* 0x000fe200078e00ff */
[----:B------:R-:W-:Y:S02]  /*04e0*/  IADD3.X R9, PT, PT, RZ, R9, RZ, P0, !PT ;  /* 0x00000009ff097210 */ /* 0x000fe400007fe4ff */
[----:B------:R-:W-:-:S02]  /*04f0*/  SHF.L.U64.HI R6, R2, 0x2, R17 ;  /* 0x0000000202067819 */ /* 0x000fc40000010211 */
[----:B------:R-:W-:Y:S02]  /*0500*/  IADD3.X R5, PT, PT, RZ, R5, RZ, P2, !PT ;  /* 0x00000005ff057210 */ /* 0x000fe400017fe4ff */
[----:B------:R-:W-:Y:S02]  /*0510*/  IADD3 R30, P0, PT, R30, UR36, RZ ;  /* 0x000000241e1e7c10 */ /* 0x000fe4000ff1e0ff */
[----:B------:R-:W-:Y:S02]  /*0520*/  LEA.HI R10, P3, R3, R10, RZ, 0x1 ;  /* 0x0000000a030a7211 */ /* 0x000fe400078708ff */
[----:B------:R-:W-:Y:S02]  /*0530*/  LOP3.LUT R28, R28, 0xfffffff8, RZ, 0xc0, !PT ;  /* 0xfffffff81c1c7812 */ /* 0x000fe400078ec0ff */
[----:B------:R-:W-:Y:S02]  /*0540*/  LEA.HI R16, P4, R13, R16, RZ, 0x1 ;  /* 0x000000100d107211 */ /* 0x000fe400078908ff */
[----:B------:R-:W-:-:S02]  /*0550*/  SHF.L.U64.HI R5, R8, 0x2, R5 ;  /* 0x0000000208057819 */ /* 0x000fc40000010205 */
[----:B------:R-:W-:Y:S02]  /*0560*/  SHF.L.U64.HI R2, R20, 0x2, R9 ;  /* 0x0000000214027819 */ /* 0x000fe40000010209 */
[----:B------:R-:W-:Y:S02]  /*0570*/  IADD3.X R31, PT, PT, R6, UR37, RZ, P0, !PT ;  /* 0x00000025061f7c10 */ /* 0x000fe400087fe4ff */
[----:B------:R-:W-:Y:S02]  /*0580*/  IADD3.X R3, PT, PT, RZ, R3, RZ, P3, !PT ;  /* 0x00000003ff037210 */ /* 0x000fe40001ffe4ff */
[----:B------:R-:W-:Y:S02]  /*0590*/  SHF.L.U32 R8, R8, 0x2, RZ ;  /* 0x0000000208087819 */ /* 0x000fe400000006ff */
[----:B------:R-:W-:Y:S01]  /*05a0*/  LOP3.LUT R9, R12, 0xfffffff8, RZ, 0xc0, !PT ;  /* 0xfffffff80c097812 */ /* 0x000fe200078ec0ff */
[----:B------:R-:W2:Y:S01]  /*05b0*/  LDG.E.64 R30, desc[UR4][R30.64] ;  /* 0x000000041e1e7981 */ /* 0x000ea2000c1e1b00 */
[----:B------:R-:W-:-:S02]  /*05c0*/  IADD3 R28, P0, PT, R28, UR36, RZ ;  /* 0x000000241c1c7c10 */ /* 0x000fc4000ff1e0ff */
[----:B------:R-:W-:Y:S02]  /*05d0*/  LEA.HI R18, P5, R11, R18, RZ, 0x1 ;  /* 0x000000120b127211 */ /* 0x000fe400078b08ff */
[----:B------:R-:W-:Y:S02]  /*05e0*/  IADD3.X R13, PT, PT, RZ, R13, RZ, P4, !PT ;  /* 0x0000000dff0d7210 */ /* 0x000fe400027fe4ff */
[----:B------:R-:W-:Y:S02]  /*05f0*/  SHF.L.U64.HI R3, R10, 0x2, R3 ;  /* 0x000000020a037819 */ /* 0x000fe40000010203 */
[----:B------:R-:W-:Y:S02]  /*0600*/  LOP3.LUT R8, R8, 0xfffffff8, RZ, 0xc0, !PT ;  /* 0xfffffff808087812 */ /* 0x000fe400078ec0ff */
[----:B------:R-:W-:Y:S02]  /*0610*/  IADD3 R6, P1, PT, R9, UR36, RZ ;  /* 0x0000002409067c10 */ /* 0x000fe4000ff3e0ff */
[----:B------:R-:W-:-:S02]  /*0620*/  IADD3.X R29, PT, PT, R14, UR37, RZ, P0, !PT ;  /* 0x000000250e1d7c10 */ /* 0x000fc400087fe4ff */
[----:B------:R-:W-:Y:S02]  /*0630*/  R2UR UR10, R22 ;  /* 0x00000000160a72ca */ /* 0x000fe400000e0000 */
[----:B------:R-:W-:Y:S02]  /*0640*/  R2UR UR11, R23 ;  /* 0x00000000170b72ca */ /* 0x000fe400000e0000 */
[----:B------:R-:W-:Y:S01]  /*0650*/  SHF.L.U32 R10, R10, 0x2, RZ ;  /* 0x000000020a0a7819 */ /* 0x000fe200000006ff */
[----:B------:R-:W3:Y:S01]  /*0660*/  LDG.E.64 R28, desc[UR6][R28.64] ;  /* 0x000000061c1c7981 */ /* 0x000ee2000c1e1b00 */
[----:B------:R-:W-:Y:S02]  /*0670*/  IADD3.X R11, PT, PT, RZ, R11, RZ, P5, !PT ;  /* 0x0000000bff0b7210 */ /* 0x000fe40002ffe4ff */
[C---:B------:R-:W-:Y:S02]  /*0680*/  SHF.L.U64.HI R4, R16.reuse, 0x2, R13 ;  /* 0x0000000210047819 */ /* 0x040fe4000001020d */
[----:B------:R-:W-:-:S02]  /*0690*/  SHF.L.U32 R16, R16, 0x2, RZ ;  /* 0x0000000210107819 */ /* 0x000fc400000006ff */
[----:B------:R-:W-:Y:S02]  /*06a0*/  IADD3 R8, P0, PT, R8, UR36, RZ ;  /* 0x0000002408087c10 */ /* 0x000fe4000ff1e0ff */
[----:B------:R-:W-:Y:S02]  /*06b0*/  IADD3.X R7, PT, PT, R7, UR37, RZ, P1, !PT ;  /* 0x0000002507077c10 */ /* 0x000fe40008ffe4ff */
[----:B------:R-:W-:Y:S02]  /*06c0*/  R2UR UR12, R22 ;  /* 0x00000000160c72ca */ /* 0x000fe400000e0000 */
[----:B------:R-:W-:Y:S02]  /*06d0*/  R2UR UR13, R23 ;  /* 0x00000000170d72ca */ /* 0x000fe400000e0000 */
[----:B------:R-:W-:Y:S01]  /*06e0*/  LOP3.LUT R10, R10, 0xfffffff8, RZ, 0xc0, !PT ;  /* 0xfffffff80a0a7812 */ /* 0x000fe200078ec0ff */
[----:B------:R-:W4:Y:S01]  /*06f0*/  LDG.E.64 R6, desc[UR8][R6.64] ;  /* 0x0000000806067981 */ /* 0x000f22000c1e1b00 */
[----:B------:R-:W-:-:S02]  /*0700*/  SHF.L.U64.HI R0, R18, 0x2, R11 ;  /* 0x0000000212007819 */ /* 0x000fc4000001020b */
[----:B------:R-:W-:Y:S02]  /*0710*/  SHF.L.U32 R18, R18, 0x2, RZ ;  /* 0x0000000212127819 */ /* 0x000fe400000006ff */
[----:B------:R-:W-:Y:S02]  /*0720*/  LOP3.LUT R16, R16, 0xfffffff8, RZ, 0xc0, !PT ;  /* 0xfffffff810107812 */ /* 0x000fe400078ec0ff */
[----:B------:R-:W-:Y:S02]  /*0730*/  IADD3.X R9, PT, PT, R5, UR37, RZ, P0, !PT ;  /* 0x0000002505097c10 */ /* 0x000fe400087fe4ff */
[----:B------:R-:W-:Y:S02]  /*0740*/  R2UR UR14, R22 ;  /* 0x00000000160e72ca */ /* 0x000fe400000e0000 */
[----:B------:R-:W-:Y:S02]  /*0750*/  R2UR UR15, R23 ;  /* 0x00000000170f72ca */ /* 0x000fe400000e0000 */
[----:B------:R-:W-:Y:S01]  /*0760*/  IADD3 R10, P1, PT, R10, UR36, RZ ;  /* 0x000000240a0a7c10 */ /* 0x000fe2000ff3e0ff */
[----:B------:R-:W5:Y:S01]  /*0770*/  LDG.E.64 R8, desc[UR10][R8.64] ;  /* 0x0000000a08087981 */ /* 0x000f62000c1e1b00 */
[----:B------:R-:W-:-:S02]  /*0780*/  SHF.L.U32 R20, R20, 0x2, RZ ;  /* 0x0000000214147819 */ /* 0x000fc400000006ff */
[----:B------:R-:W-:Y:S02]  /*0790*/  LOP3.LUT R18, R18, 0xfffffff8, RZ, 0xc0, !PT ;  /* 0xfffffff812127812 */ /* 0x000fe400078ec0ff */
[----:B------:R-:W-:Y:S02]  /*07a0*/  IADD3 R16, P0, PT, R16, UR36, RZ ;  /* 0x0000002410107c10 */ /* 0x000fe4000ff1e0ff */
[----:B------:R-:W-:Y:S02]  /*07b0*/  R2UR UR16, R22 ;  /* 0x00000000161072ca */ /* 0x000fe400000e0000 */
[----:B------:R-:W-:Y:S02]  /*07c0*/  R2UR UR17, R23 ;  /* 0x00000000171172ca */ /* 0x000fe400000e0000 */
[----:B------:R-:W-:Y:S02]  /*07d0*/  IADD3.X R11, PT, PT, R3, UR37, RZ, P1, !PT ;  /* 0x00000025030b7c10 */ /* 0x000fe40008ffe4ff */
[----:B------:R-:W-:-:S02]  /*07e0*/  LOP3.LUT R20, R20, 0xfffffff8, RZ, 0xc0, !PT ;  /* 0xfffffff814147812 */ /* 0x000fc400078ec0ff */
[----:B------:R-:W-:Y:S02]  /*07f0*/  IADD3 R18, P1, PT, R18, UR36, RZ ;  /* 0x0000002412127c10 */ /* 0x000fe4000ff3e0ff */
[----:B------:R-:W-:Y:S02]  /*0800*/  IADD3.X R17, PT, PT, R4, UR37, RZ, P0, !PT ;  /* 0x0000002504117c10 */ /* 0x000fe400087fe4ff */
[----:B------:R-:W-:Y:S01]  /*0810*/  R2UR UR18, R22 ;  /* 0x00000000161272ca */ /* 0x000fe200000e0000 */
[----:B------:R-:W5:Y:S01]  /*0820*/  LDG.E.64 R4, desc[UR12][R10.64] ;  /* 0x0000000c0a047981 */ /* 0x000f62000c1e1b00 */
[----:B------:R-:W-:Y:S02]  /*0830*/  R2UR UR19, R23 ;  /* 0x00000000171372ca */ /* 0x000fe400000e0000 */
[----:B------:R-:W-:Y:S01]  /*0840*/  IADD3 R20, P0, PT, R20, UR36, RZ ;  /* 0x0000002414147c10 */ /* 0x000fe2000ff1e0ff */
[----:B------:R-:W5:Y:S01]  /*0850*/  LDG.E.64 R16, desc[UR14][R16.64] ;  /* 0x0000000e10107981 */ /* 0x000f62000c1e1b00 */
[----:B------:R-:W-:-:S02]  /*0860*/  IADD3.X R19, PT, PT, R0, UR37, RZ, P1, !PT ;  /* 0x0000002500137c10 */ /* 0x000fc40008ffe4ff */
        /* <DEDUP_REMOVED lines=29> */
[----:B------:R-:W-:Y:S01]  /*0a40*/  MOV R7, 0x437c0000 ;  /* 0x437c000000077802 */ /* 0x000fe20000000f00 */
        /* <DEDUP_REMOVED lines=9> */
[-C--:B------:R-:W-:Y:S01]  /*0ae0*/  FFMA.SAT R18, R39, R6.reuse, 0.5 ;  /* 0x3f00000027127423 */ /* 0x080fe20000002006 */
[----:B------:R-:W-:Y:S01]  /*0af0*/  FADD R10, R2, -12583039 ;  /* 0xcb40007f020a7421 */ /* 0x000fe20000000000 */
[----:B------:R-:W-:Y:S01]  /*0b00*/  FADD R37, R8, -R14 ;  /* 0x8000000e08257221 */ /* 0x000fe20000000000 */
[-C--:B------:R-:W-:Y:S01]  /*0b10*/  FFMA.SAT R12, R11, R6.reuse, 0.5 ;  /* 0x3f0000000b0c7423 */ /* 0x080fe20000002006 */
[----:B------:R-:W-:Y:S01]  /*0b20*/  FFMA R8, R41, 1.4426950216293334961, -R0 ;  /* 0x3fb8aa3b29087823 */ /* 0x000fe20000000800 */
[-C--:B------:R-:W-:Y:S01]  /*0b30*/  FFMA.RM R18, R18, R7.reuse, 12582913 ;  /* 0x4b40000112127423 */ /* 0x080fe20000004007 */
[----:B------:R-:W-:Y:S01]  /*0b40*/  FFMA R10, R43, 1.4426950216293334961, -R10 ;  /* 0x3fb8aa3b2b0a7823 */ /* 0x000fe2000000080a */
[-C--:B------:R-:W-:Y:S01]  /*0b50*/  FFMA.RM R0, R12, R7.reuse, 12582913 ;  /* 0x4b4000010c007423 */ /* 0x080fe20000004007 */
[----:B------:R-:W-:Y:S01]  /*0b60*/  FFMA R41, R41, 1.925963033500011079e-08, R8 ;  /* 0x32a5706029297823 */ /* 0x000fe20000000008 */
[----:B------:R-:W-:Y:S01]  /*0b70*/  FADD R3, R16, -R14 ;  /* 0x8000000e10037221 */ /* 0x000fe20000000000 */
[----:B------:R-:W-:Y:S01]  /*0b80*/  FADD R8, R18, -12583039 ;  /* 0xcb40007f12087421 */ /* 0x000fe20000000000 */
[----:B------:R-:W-:Y:S01]  /*0b90*/  FFMA R32, R43, 1.925963033500011079e-08, R10 ;  /* 0x32a570602b207823 */ /* 0x000fe2000000000a */
[-C--:B------:R-:W-:Y:S01]  /*0ba0*/  FFMA.SAT R16, R35, R6.reuse, 0.5 ;  /* 0x3f00000023107423 */ /* 0x080fe20000002006 */
[----:B------:R-:W-:Y:S01]  /*0bb0*/  FADD R10, R0, -12583039 ;  /* 0xcb40007f000a7421 */ /* 0x000fe20000000000 */
[----:B------:R-:W-:Y:S01]  /*0bc0*/  FFMA R8, R39, 1.4426950216293334961, -R8 ;  /* 0x3fb8aa3b27087823 */ /* 0x000fe20000000808 */
[--C-:B------:R-:W-:Y:S01]  /*0bd0*/  FADD R31, R9, -R14.reuse ;  /* 0x8000000e091f7221 */ /* 0x100fe20000000000 */
[-C--:B------:R-:W-:Y:S01]  /*0be0*/  FFMA.RM R16, R16, R7.reuse, 12582913 ;  /* 0x4b40000110107423 */ /* 0x080fe20000004007 */
[--C-:B------:R-:W-:Y:S01]  /*0bf0*/  FADD R15, R5, -R14.reuse ;  /* 0x8000000e050f7221 */ /* 0x100fe20000000000 */
[--C-:B------:R-:W-:Y:S01]  /*0c00*/  FADD R19, R19, -R14.reuse ;  /* 0x8000000e13137221 */ /* 0x100fe20000000000 */
[--C-:B------:R-:W-:Y:S01]  /*0c10*/  FADD R9, R20, -R14.reuse ;  /* 0x8000000e14097221 */ /* 0x100fe20000000000 */
[----:B------:R-:W-:Y:S01]  /*0c20*/  FADD R21, R21, -R14 ;  /* 0x8000000e15157221 */ /* 0x000fe20000000000 */
[----:B------:R-:W-:Y:S01]  /*0c30*/  FFMA R10, R11, 1.4426950216293334961, -R10 ;  /* 0x3fb8aa3b0b0a7823 */ /* 0x000fe2000000080a */
[-C--:B------:R-:W-:Y:S01]  /*0c40*/  FFMA.SAT R14, R37, R6.reuse, 0.5 ;  /* 0x3f000000250e7423 */ /* 0x080fe20000002006 */
[----:B------:R-:W-:Y:S01]  /*0c50*/  FFMA R39, R39, 1.925963033500011079e-08, R8 ;  /* 0x32a5706027277823 */ /* 0x000fe20000000008 */
[----:B------:R-:W-:Y:S01]  /*0c60*/  FADD R8, R16, -12583039 ;  /* 0xcb40007f10087421 */ /* 0x000fe20000000000 */
[----:B------:R-:W-:Y:S01]  /*0c70*/  FFMA R30, R11, 1.925963033500011079e-08, R10 ;  /* 0x32a570600b1e7823 */ /* 0x000fe2000000000a */
[-C--:B------:R-:W-:Y:S01]  /*0c80*/  FFMA.SAT R12, R33, R6.reuse, 0.5 ;  /* 0x3f000000210c7423 */ /* 0x080fe20000002006 */
[-C--:B------:R-:W-:Y:S01]  /*0c90*/  FFMA.RM R11, R14, R7.reuse, 12582913 ;  /* 0x4b4000010e0b7423 */ /* 0x080fe20000004007 */
[----:B------:R-:W-:Y:S01]  /*0ca0*/  FFMA R10, R35, 1.4426950216293334961, -R8 ;  /* 0x3fb8aa3b230a7823 */ /* 0x000fe20000000808 */
[----:B------:R-:W1:Y:S01]  /*0cb0*/  MUFU.EX2 R41, R41 ;  /* 0x0000002900297308 */ /* 0x000e620000000800 */
[----:B------:R-:W-:Y:S01]  /*0cc0*/  FFMA.RM R8, R12, R7, 12582913 ;  /* 0x4b4000010c087423 */ /* 0x000fe20000004007 */
[----:B------:R-:W-:Y:S01]  /*0cd0*/  FADD R12, R11, -12583039 ;  /* 0xcb40007f0b0c7421 */ /* 0x000fe20000000000 */
[----:B------:R-:W-:Y:S01]  /*0ce0*/  FFMA R35, R35, 1.925963033500011079e-08, R10 ;  /* 0x32a5706023237823 */ /* 0x000fe2000000000a */
[-C--:B------:R-:W-:Y:S01]  /*0cf0*/  FFMA.SAT R20, R13, R6.reuse, 0.5 ;  /* 0x3f0000000d147423 */ /* 0x080fe20000002006 */
[----:B------:R-:W-:Y:S01]  /*0d00*/  FADD R10, R8, -12583039 ;  /* 0xcb40007f080a7421 */ /* 0x000fe20000000000 */
[----:B------:R-:W-:Y:S01]  /*0d10*/  FFMA R12, R37, 1.4426950216293334961, -R12 ;  /* 0x3fb8aa3b250c7823 */ /* 0x000fe2000000080c */
[----:B------:R-:W-:Y:S01]  /*0d20*/  SHF.L.U32 R4, R4, 0x17, RZ ;  /* 0x0000001704047819 */ /* 0x000fe200000006ff */
[----:B------:R-:W-:Y:S01]  /*0d30*/  MUFU.EX2 R39, R39 ;  /* 0x0000002700277308 */ /* 0x000fe20000000800 */
[----:B------:R-:W-:Y:S01]  /*0d40*/  FFMA R10, R33, 1.4426950216293334961, -R10 ;  /* 0x3fb8aa3b210a7823 */ /* 0x000fe2000000080a */
[----:B------:R-:W-:Y:S01]  /*0d50*/  FFMA R37, R37, 1.925963033500011079e-08, R12 ;  /* 0x32a5706025257823 */ /* 0x000fe2000000000c */
[----:B------:R-:W-:Y:S01]  /*0d60*/  FFMA.SAT R12, R31, R6, 0.5 ;  /* 0x3f0000001f0c7423 */ /* 0x000fe20000002006 */
[----:B------:R-:W-:-:S02]  /*0d70*/  IMAD.SHL.U32 R2, R2, 0x800000, RZ ;  /* 0x0080000002027824 */ /* 0x000fc400078e00ff */
[----:B------:R-:W-:Y:S01]  /*0d80*/  FFMA R33, R33, 1.925963033500011079e-08, R10 ;  /* 0x32a5706021217823 */ /* 0x000fe2000000000a */
[----:B------:R-:W-:Y:S01]  /*0d90*/  SHF.L.U32 R18, R18, 0x17, RZ ;  /* 0x0000001712127819 */ /* 0x000fe200000006ff */
[----:B------:R-:W-:Y:S01]  /*0da0*/  FFMA.RM R12, R12, R7, 12582913 ;  /* 0x4b4000010c0c7423 */ /* 0x000fe20000004007 */
[----:B------:R-:W-:Y:S01]  /*0db0*/  SHF.L.U32 R0, R0, 0x17, RZ ;  /* 0x0000001700007819 */ /* 0x000fe200000006ff */
[----:B-1----:R-:W-:Y:S01]  /*0dc0*/  FMUL R5, R4, R41 ;  /* 0x0000002904057220 */ /* 0x002fe20000400000 */
[----:B------:R-:W-:Y:S01]  /*0dd0*/  FFMA.SAT R4, R15, R6, 0.5 ;  /* 0x3f0000000f047423 */ /* 0x000fe20000002006 */
[----:B------:R-:W-:Y:S01]  /*0de0*/  FADD R10, R12, -12583039 ;  /* 0xcb40007f0c0a7421 */ /* 0x000fe20000000000 */
[----:B------:R-:W1:Y:S03]  /*0df0*/  MUFU.EX2 R41, R32 ;  /* 0x0000002000297308 */ /* 0x000e660000000800 */
[----:B------:R-:W-:Y:S01]  /*0e00*/  FFMA R14, R31, 1.4426950216293334961, -R10 ;  /* 0x3fb8aa3b1f0e7823 */ /* 0x000fe2000000080a */
[----:B------:R-:W-:-:S03]  /*0e10*/  FFMA.RM R10, R20, R7, 12582913 ;  /* 0x4b400001140a7423 */ /* 0x000fc60000004007 */
[----:B------:R-:W-:Y:S01]  /*0e20*/  FFMA R31, R31, 1.925963033500011079e-08, R14 ;  /* 0x32a570601f1f7823 */ /* 0x000fe2000000000e */
[----:B------:R-:W-:Y:S01]  /*0e30*/  FADD R14, R10, -12583039 ;  /* 0xcb40007f0a0e7421 */ /* 0x000fe20000000000 */
[----:B------:R-:W-:Y:S03]  /*0e40*/  MUFU.EX2 R35, R35 ;  /* 0x0000002300237308 */ /* 0x000fe60000000800 */
[----:B------:R-:W-:-:S04]  /*0e50*/  FFMA R14, R13, 1.4426950216293334961, -R14 ;  /* 0x3fb8aa3b0d0e7823 */ /* 0x000fc8000000080e */
[----:B------:R-:W-:Y:S01]  /*0e60*/  FFMA R20, R13, 1.925963033500011079e-08, R14 ;  /* 0x32a570600d147823 */ /* 0x000fe2000000000e */
[-C--:B------:R-:W-:Y:S01]  /*0e70*/  FFMA.RM R13, R4, R7.reuse, 12582913 ;  /* 0x4b400001040d7423 */ /* 0x080fe20000004007 */
[----:B------:R-:W-:Y:S01]  /*0e80*/  FFMA.SAT R14, R3, R6, 0.5 ;  /* 0x3f000000030e7423 */ /* 0x000fe20000002006 */
[----:B------:R-:W-:Y:S02]  /*0e90*/  MUFU.EX2 R31, R31 ;  /* 0x0000001f001f7308 */ /* 0x000fe40000000800 */
[C---:B------:R-:W-:Y:S01]  /*0ea0*/  FADD R4, R13.reuse, -12583039 ;  /* 0xcb40007f0d047421 */ /* 0x040fe20000000000 */
[----:B------:R-:W-:Y:S01]  /*0eb0*/  FFMA.RM R14, R14, R7, 12582913 ;  /* 0x4b4000010e0e7423 */ /* 0x000fe20000004007 */
[----:B------:R-:W-:Y:S02]  /*0ec0*/  SHF.L.U32 R13, R13, 0x17, RZ ;  /* 0x000000170d0d7819 */ /* 0x000fe400000006ff */
[C---:B------:R-:W-:Y:S02]  /*0ed0*/  FFMA R4, R15.reuse, 1.4426950216293334961, -R4 ;  /* 0x3fb8aa3b0f047823 */ /* 0x040fe40000000804 */
[----:B------:R-:W-:Y:S02]  /*0ee0*/  MUFU.EX2 R37, R37 ;  /* 0x0000002500257308 */ /* 0x000fe40000000800 */
[----:B------:R-:W-:Y:S01]  /*0ef0*/  FFMA R28, R15, 1.925963033500011079e-08, R4 ;  /* 0x32a570600f1c7823 */ /* 0x000fe20000000004 */
[----:B-1----:R-:W-:Y:S01]  /*0f00*/  FMUL R4, R2, R41 ;  /* 0x0000002902047220 */ /* 0x002fe20000400000 */
[----:B------:R-:W-:-:S04]  /*0f10*/  FADD R2, R14, -12583039 ;  /* 0xcb40007f0e027421 */ /* 0x000fc80000000000 */
[C---:B------:R-:W-:Y:S01]  /*0f20*/  FFMA R2, R3.reuse, 1.4426950216293334961, -R2 ;  /* 0x3fb8aa3b03027823 */ /* 0x040fe20000000802 */
[----:B------:R-:W-:Y:S03]  /*0f30*/  MUFU.EX2 R20, R20 ;  /* 0x0000001400147308 */ /* 0x000fe60000000800 */
[----:B------:R-:W-:Y:S01]  /*0f40*/  FFMA R32, R3, 1.925963033500011079e-08, R2 ;  /* 0x32a5706003207823 */ /* 0x000fe20000000002 */
[----:B------:R-:W-:Y:S01]  /*0f50*/  FMUL R3, R18, R39 ;  /* 0x0000002712037220 */ /* 0x000fe20000400000 */
[-C--:B------:R-:W-:Y:S01]  /*0f60*/  FFMA.SAT R2, R29, R6.reuse, 0.5 ;  /* 0x3f0000001d027423 */ /* 0x080fe20000002006 */
[----:B------:R-:W-:Y:S02]  /*0f70*/  FFMA.SAT R18, R17, R6, 0.5 ;  /* 0x3f00000011127423 */ /* 0x000fe40000002006 */
[----:B------:R-:W1:Y:S01]  /*0f80*/  MUFU.EX2 R39, R30 ;  /* 0x0000001e00277308 */ /* 0x000e620000000800 */
[-C--:B------:R-:W-:Y:S01]  /*0f90*/  FFMA.RM R15, R2, R7.reuse, 12582913 ;  /* 0x4b400001020f7423 */ /* 0x080fe20000004007 */
[----:B------:R-:W-:-:S03]  /*0fa0*/  FFMA.RM R18, R18, R7, 12582913 ;  /* 0x4b40000112127423 */ /* 0x000fc60000004007 */
[----:B------:R-:W-:Y:S01]  /*0fb0*/  FADD R2, R15, -12583039 ;  /* 0xcb40007f0f027421 */ /* 0x000fe20000000000 */
[C---:B------:R-:W-:Y:S01]  /*0fc0*/  FADD R34, R18.reuse, -12583039 ;  /* 0xcb40007f12227421 */ /* 0x040fe20000000000 */
[----:B------:R-:W-:Y:S01]  /*0fd0*/  SHF.L.U32 R18, R18, 0x17, RZ ;  /* 0x0000001712127819 */ /* 0x000fe200000006ff */
[----:B------:R-:W-:Y:S01]  /*0fe0*/  MUFU.EX2 R28, R28 ;  /* 0x0000001c001c7308 */ /* 0x000fe20000000800 */
[----:B------:R-:W-:Y:S01]  /*0ff0*/  FFMA R2, R29, 1.4426950216293334961, -R2 ;  /* 0x3fb8aa3b1d027823 */ /* 0x000fe20000000802 */
[----:B------:R-:W-:-:S03]  /*1000*/  FFMA R34, R17, 1.4426950216293334961, -R34 ;  /* 0x3fb8aa3b11227823 */ /* 0x000fc60000000822 */
[----:B------:R-:W-:Y:S01]  /*1010*/  FFMA R29, R29, 1.925963033500011079e-08, R2 ;  /* 0x32a570601d1d7823 */ /* 0x000fe20000000002 */
[----:B------:R-:W-:Y:S02]  /*1020*/  FFMA R17, R17, 1.925963033500011079e-08, R34 ;  /* 0x32a5706011117823 */ /* 0x000fe40000000022 */
[----:B------:R2:W3:Y:S01]  /*1030*/  MUFU.EX2 R34, R33 ;  /* 0x0000002100227308 */ /* 0x0004e20000000800 */
[----:B-1----:R-:W-:Y:S01]  /*1040*/  FMUL R2, R0, R39 ;  /* 0x0000002700027220 */ /* 0x002fe20000400000 */
[----:B------:R-:W-:Y:S01]  /*1050*/  SHF.L.U32 R0, R16, 0x17, RZ ;  /* 0x0000001710007819 */ /* 0x000fe200000006ff */
[----:B------:R-:W-:-:S04]  /*1060*/  FFMA.SAT R16, R19, R6, 0.5 ;  /* 0x3f00000013107423 */ /* 0x000fc80000002006 */
[----:B------:R-:W-:Y:S01]  /*1070*/  FFMA.RM R16, R16, R7, 12582913 ;  /* 0x4b40000110107423 */ /* 0x000fe20000004007 */
[----:B------:R-:W-:Y:S01]  /*1080*/  FMUL R0, R0, R35 ;  /* 0x0000002300007220 */ /* 0x000fe20000400000 */
[----:B------:R-:W-:Y:S01]  /*1090*/  MUFU.EX2 R32, R32 ;  /* 0x0000002000207308 */ /* 0x000fe20000000800 */
[----:B------:R-:W-:Y:S01]  /*10a0*/  SHF.L.U32 R35, R14, 0x17, RZ ;  /* 0x000000170e237819 */ /* 0x000fe200000006ff */
[C---:B------:R-:W-:Y:S01]  /*10b0*/  FADD R30, R16.reuse, -12583039 ;  /* 0xcb40007f101e7421 */ /* 0x040fe20000000000 */
[----:B------:R-:W-:-:S03]  /*10c0*/  SHF.L.U32 R16, R16, 0x17, RZ ;  /* 0x0000001710107819 */ /* 0x000fc600000006ff */
[C---:B------:R-:W-:Y:S02]  /*10d0*/  FFMA R30, R19.reuse, 1.4426950216293334961, -R30 ;  /* 0x3fb8aa3b131e7823 */ /* 0x040fe4000000081e */
[----:B------:R-:W-:Y:S02]  /*10e0*/  MUFU.EX2 R29, R29 ;  /* 0x0000001d001d7308 */ /* 0x000fe40000000800 */
[----:B------:R-:W-:Y:S01]  /*10f0*/  FFMA R19, R19, 1.925963033500011079e-08, R30 ;  /* 0x32a5706013137823 */ /* 0x000fe2000000001e */
[-C--:B------:R-:W-:Y:S01]  /*1100*/  FFMA.SAT R30, R9, R6.reuse, 0.5 ;  /* 0x3f000000091e7423 */ /* 0x080fe20000002006 */
[----:B------:R-:W-:-:S03]  /*1110*/  FFMA.SAT R6, R21, R6, 0.5 ;  /* 0x3f00000015067423 */ /* 0x000fc60000002006 */
[-C--:B------:R-:W-:Y:S01]  /*1120*/  FFMA.RM R30, R30, R7.reuse, 12582913 ;  /* 0x4b4000011e1e7423 */ /* 0x080fe20000004007 */
[----:B--2---:R-:W-:Y:S01]  /*1130*/  FFMA.RM R33, R6, R7, 12582913 ;  /* 0x4b40000106217423 */ /* 0x004fe20000004007 */
[----:B------:R-:W-:Y:S01]  /*1140*/  SHF.L.U32 R7, R8, 0x17, RZ ;  /* 0x0000001708077819 */ /* 0x000fe200000006ff */
[----:B------:R-:W1:Y:S01]  /*1150*/  MUFU.EX2 R17, R17 ;  /* 0x0000001100117308 */ /* 0x000e620000000800 */
[----:B------:R-:W-:-:S03]  /*1160*/  FADD R6, R30, -12583039 ;  /* 0xcb40007f1e067421 */ /* 0x000fc60000000000 */
[----:B---3--:R-:W-:Y:S01]  /*1170*/  FMUL R7, R7, R34 ;  /* 0x0000002207077220 */ /* 0x008fe20000400000 */
[----:B------:R-:W-:Y:S01]  /*1180*/  FFMA R8, R9, 1.4426950216293334961, -R6 ;  /* 0x3fb8aa3b09087823 */ /* 0x000fe20000000806 */
[----:B------:R-:W-:-:S03]  /*1190*/  SHF.L.U32 R6, R11, 0x17, RZ ;  /* 0x000000170b067819 */ /* 0x000fc600000006ff */
[----:B------:R-:W-:Y:S01]  /*11a0*/  FFMA R11, R9, 1.925963033500011079e-08, R8 ;  /* 0x32a57060090b7823 */ /* 0x000fe20000000008 */
[----:B------:R-:W-:Y:S01]  /*11b0*/  FADD R9, RZ, R5 ;  /* 0x00000005ff097221 */ /* 0x000fe20000000000 */
[----:B------:R-:W-:Y:S02]  /*11c0*/  FMUL R6, R6, R37 ;  /* 0x0000002506067220 */ /* 0x000fe40000400000 */
[----:B------:R1:W2:Y:S01]  /*11d0*/  MUFU.EX2 R37, R19 ;  /* 0x0000001300257308 */ /* 0x0002a20000000800 */
[----:B------:R-:W-:-:S04]  /*11e0*/  FADD R8, R9, R4 ;  /* 0x0000000409087221 */ /* 0x000fc80000000000 */
[----:B------:R-:W-:Y:S01]  /*11f0*/  FADD R9, R8, R3 ;  /* 0x0000000308097221 */ /* 0x000fe20000000000 */
[----:B------:R-:W-:Y:S02]  /*1200*/  SHF.L.U32 R8, R12, 0x17, RZ ;  /* 0x000000170c087819 */ /* 0x000fe400000006ff */
[----:B------:R-:W3:Y:S01]  /*1210*/  MUFU.EX2 R14, R11 ;  /* 0x0000000b000e7308 */ /* 0x000ee20000000800 */
[----:B------:R-:W-:Y:S01]  /*1220*/  FADD R9, R9, R2 ;  /* 0x0000000209097221 */ /* 0x000fe20000000000 */
[----:B-1----:R-:W-:Y:S01]  /*1230*/  FMUL R19, R18, R17 ;  /* 0x0000001112137220 */ /* 0x002fe20000400000 */
[----:B------:R-:W-:Y:S01]  /*1240*/  FMUL R8, R8, R31 ;  /* 0x0000001f08087220 */ /* 0x000fe20000400000 */
[----:B------:R-:W-:Y:S02]  /*1250*/  IMAD.SHL.U32 R17, R30, 0x800000, RZ ;  /* 0x008000001e117824 */ /* 0x000fe400078e00ff */
[----:B------:R-:W-:Y:S01]  /*1260*/  FADD R12, R9, R0 ;  /* 0x00000000090c7221 */ /* 0x000fe20000000000 */
[----:B------:R-:W-:Y:S01]  /*1270*/  SHF.L.U32 R9, R10, 0x17, RZ ;  /* 0x000000170a097819 */ /* 0x000fe200000006ff */
[----:B------:R-:W-:-:S02]  /*1280*/  FADD R10, R33, -12583039 ;  /* 0xcb40007f210a7421 */ /* 0x000fc40000000000 */
[----:B------:R-:W-:Y:S01]  /*1290*/  FADD R31, R12, R7 ;  /* 0x000000070c1f7221 */ /* 0x000fe20000000000 */
[----:B--2---:R-:W-:Y:S01]  /*12a0*/  FMUL R18, R16, R37 ;  /* 0x0000002510127220 */ /* 0x004fe20000400000 */
[----:B------:R-:W-:Y:S01]  /*12b0*/  FMUL R9, R9, R20 ;  /* 0x0000001409097220 */ /* 0x000fe20000400000 */
[----:B------:R-:W-:Y:S01]  /*12c0*/  FFMA R20, R21, 1.4426950216293334961, -R10 ;  /* 0x3fb8aa3b15147823 */ /* 0x000fe2000000080a */
[----:B------:R-:W-:Y:S01]  /*12d0*/  FADD R31, R31, R6 ;  /* 0x000000061f1f7221 */ /* 0x000fe20000000000 */
[----:B------:R-:W-:Y:S01]  /*12e0*/  FMUL R10, R13, R28 ;  /* 0x0000001c0d0a7220 */ /* 0x000fe20000400000 */
[----:B------:R-:W-:Y:S01]  /*12f0*/  SHF.L.U32 R16, R33, 0x17, RZ ;  /* 0x0000001721107819 */ /* 0x000fe200000006ff */
[----:B------:R-:W-:Y:S01]  /*1300*/  FFMA R28, R21, 1.925963033500011079e-08, R20 ;  /* 0x32a57060151c7823 */ /* 0x000fe20000000014 */
[----:B------:R-:W-:Y:S01]  /*1310*/  FADD R12, R31, R8 ;  /* 0x000000081f0c7221 */ /* 0x000fe20000000000 */
[----:B------:R-:W-:Y:S01]  /*1320*/  SHF.L.U32 R20, R15, 0x17, RZ ;  /* 0x000000170f147819 */ /* 0x000fe200000006ff */
[----:B------:R-:W-:Y:S01]  /*1330*/  FMUL R21, R35, R32 ;  /* 0x0000002023157220 */ /* 0x000fe20000400000 */
[----:B------:R-:W1:Y:S01]  /*1340*/  MUFU.EX2 R15, R28 ;  /* 0x0000001c000f7308 */ /* 0x000e620000000800 */
[----:B------:R-:W-:Y:S01]  /*1350*/  FADD R13, R12, R9 ;  /* 0x000000090c0d7221 */ /* 0x000fe20000000000 */
[----:B---3--:R-:W-:Y:S01]  /*1360*/  FMUL R17, R17, R14 ;  /* 0x0000000e11117220 */ /* 0x008fe20000400000 */
        /* <DEDUP_REMOVED lines=18> */
.L_x_23931:
        /* <DEDUP_REMOVED lines=12> */
[----:B01----:R-:W-:Y:S05]  /*1550*/  CALL.REL.NOINC `($__internal_466_$__cuda_sm3x_div_rn_noftz_f32_slowpath) ;  /* 0x0000002000a47944 */ /* 0x003fea0003c00000 */
[----:B------:R-:W-:-:S07]  /*1560*/  MOV R14, R5 ;  /* 0x00000005000e7202 */ /* 0x000fce0000000f00 */
.L_x_23888:
[----:B------:R-:W-:Y:S05]  /*1570*/  BSYNC.RECONVERGENT B2 ;  /* 0x0000000000027941 */ /* 0x000fea0003800200 */
.L_x_23887:
        /* <DEDUP_REMOVED lines=12> */
[----:B01----:R-:W-:Y:S05]  /*1640*/  CALL.REL.NOINC `($__internal_466_$__cuda_sm3x_div_rn_noftz_f32_slowpath) ;  /* 0x0000002000687944 */ /* 0x003fea0003c00000 */
[----:B------:R-:W-:-:S07]  /*1650*/  MOV R15, R5 ;  /* 0x00000005000f7202 */ /* 0x000fce0000000f00 */
.L_x_23890:
[----:B------:R-:W-:Y:S05]  /*1660*/  BSYNC.RECONVERGENT B2 ;  /* 0x0000000000027941 */ /* 0x000fea0003800200 */
.L_x_23889:
        /* <DEDUP_REMOVED lines=14> */
.L_x_23892:
[----:B------:R-:W-:Y:S05]  /*1750*/  BSYNC.RECONVERGENT B2 ;  /* 0x0000000000027941 */ /* 0x000fea0003800200 */
.L_x_23891:
        /* <DEDUP_REMOVED lines=14> */
.L_x_23894:
[----:B------:R-:W-:Y:S05]  /*1840*/  BSYNC.RECONVERGENT B2 ;  /* 0x0000000000027941 */ /* 0x000fea0003800200 */
.L_x_23893:
        /* <DEDUP_REMOVED lines=12> */
[----:B01----:R-:W-:Y:S05]  /*1910*/  CALL.REL.NOINC `($__internal_466_$__cuda_sm3x_div_rn_noftz_f32_slowpath) ;  /* 0x0000001c00b47944 */ /* 0x003fea0003c00000 */
[----:B------:R-:W-:-:S07]  /*1920*/  MOV R2, R5 ;  /* 0x0000000500027202 */ /* 0x000fce0000000f00 */
.L_x_23896:
[----:B------:R-:W-:Y:S05]  /*1930*/  BSYNC.RECONVERGENT B2 ;  /* 0x0000000000027941 */ /* 0x000fea0003800200 */
.L_x_23895:
        /* <DEDUP_REMOVED lines=14> */
.L_x_23898:
[----:B------:R-:W-:Y:S05]  /*1a20*/  BSYNC.RECONVERGENT B2 ;  /* 0x0000000000027941 */ /* 0x000fea0003800200 */
.L_x_23897:
        /* <DEDUP_REMOVED lines=14> */
.L_x_23900:
[----:B------:R-:W-:Y:S05]  /*1b10*/  BSYNC.RECONVERGENT B2 ;  /* 0x0000000000027941 */ /* 0x000fea0003800200 */
.L_x_23899:
        /* <DEDUP_REMOVED lines=10> */
[----:B------:R-:W-:Y:S02]  /*1bc0*/  MOV R12, R33 ;  /* 0x00000021000c7202 */ /* 0x000fe40000000f00 */
[----:B------:R-:W-:-:S07]  /*1bd0*/  MOV R32, 0x1bf0 ;  /* 0x00001bf000207802 */ /* 0x000fce0000000f00 */
[----:B0-----:R-:W-:Y:S05]  /*1be0*/  CALL.REL.NOINC `($__internal_466_$__cuda_sm3x_div_rn_noftz_f32_slowpath) ;  /* 0x0000001c00007944 */ /* 0x001fea0003c00000 */
[----:B------:R-:W-:-:S07]  /*1bf0*/  MOV R31, R5 ;  /* 0x00000005001f7202 */ /* 0x000fce0000000f00 */
.L_x_23902:
[----:B------:R-:W-:Y:S05]  /*1c00*/  BSYNC.RECONVERGENT B2 ;  /* 0x0000000000027941 */ /* 0x000fea0003800200 */
.L_x_23901:
        /* <DEDUP_REMOVED lines=12> */
[----:B0-----:R-:W-:Y:S05]  /*1cd0*/  CALL.REL.NOINC `($__internal_466_$__cuda_sm3x_div_rn_noftz_f32_slowpath) ;  /* 0x0000001800c47944 */ /* 0x001fea0003c00000 */
[----:B------:R-:W-:-:S07]  /*1ce0*/  MOV R6, R5 ;  /* 0x0000000500067202 */ /* 0x000fce0000000f00 */
.L_x_23904:
[----:B------:R-:W-:Y:S05]  /*1cf0*/  BSYNC.RECONVERGENT B2 ;  /* 0x0000000000027941 */ /* 0x000fea0003800200 */
.L_x_23903:
        /* <DEDUP_REMOVED lines=12> */
[----:B0-----:R-:W-:Y:S05]  /*1dc0*/  CALL.REL.NOINC `($__internal_466_$__cuda_sm3x_div_rn_noftz_f32_slowpath) ;  /* 0x0000001800887944 */ /* 0x001fea0003c00000 */
[----:B------:R-:W-:-:S07]  /*1dd0*/  MOV R7, R5 ;  /* 0x0000000500077202 */ /* 0x000fce0000000f00 */
.L_x_23906:
[----:B------:R-:W-:Y:S05]  /*1de0*/  BSYNC.RECONVERGENT B2 ;  /* 0x0000000000027941 */ /* 0x000fea0003800200 */
.L_x_23905:
        /* <DEDUP_REMOVED lines=14> */
.L_x_23908:
[----:B------:R-:W-:Y:S05]  /*1ed0*/  BSYNC.RECONVERGENT B2 ;  /* 0x0000000000027941 */ /* 0x000fea0003800200 */
.L_x_23907:
        /* <DEDUP_REMOVED lines=14> */
.L_x_23910:
[----:B------:R-:W-:Y:S05]  /*1fc0*/  BSYNC.RECONVERGENT B2 ;  /* 0x0000000000027941 */ /* 0x000fea0003800200 */
.L_x_23909:
        /* <DEDUP_REMOVED lines=13> */
[----:B------:R-:W-:-:S07]  /*20a0*/  IMAD.MOV.U32 R10, RZ, RZ, R5 ;  /* 0x000000ffff0a7224 */ /* 0x000fce00078e0005 */
.L_x_23912:
[----:B------:R-:W-:Y:S05]  /*20b0*/  BSYNC.RECONVERGENT B2 ;  /* 0x0000000000027941 */ /* 0x000fea0003800200 */
.L_x_23911:
        /* <DEDUP_REMOVED lines=14> */
.L_x_23914:
[----:B------:R-:W-:Y:S05]  /*21a0*/  BSYNC.RECONVERGENT B2 ;  /* 0x0000000000027941 */ /* 0x000fea0003800200 */
.L_x_23913:
        /* <DEDUP_REMOVED lines=14> */
.L_x_23916:
[----:B------:R-:W-:Y:S05]  /*2290*/  BSYNC.RECONVERGENT B2 ;  /* 0x0000000000027941 */ /* 0x000fea0003800200 */
.L_x_23915:
        /* <DEDUP_REMOVED lines=13> */
.L_x_23918:
[----:B------:R-:W-:Y:S05]  /*2370*/  BSYNC.RECONVERGENT B2 ;  /* 0x0000000000027941 */ /* 0x000fea0003800200 */
.L_x_23917:
        /* <DEDUP_REMOVED lines=13> */
[----:B------:R-:W-:Y:S02]  /*2450*/  LEA.HI R0, P0, R13, R12, RZ, 0x1 ;  /* 0x0000000c0d007211 */ /* 0x000fe400078108ff */
[----:B------:R-:W-:Y:S01]  /*2460*/  IADD3 R20, P2, PT, R12, 0x80, RZ ;  /* 0x000000800c147810 */ /* 0x000fe20007f5e0ff */
[----:B------:R-:W-:Y:S01]  /*2470*/  IMAD.X R19, RZ, RZ, R13, P1 ;  /* 0x000000ffff137224 */ /* 0x000fe200008e060d */
[----:B------:R-:W-:-:S02]  /*2480*/  SHF.L.U32 R16, R0, 0x2, RZ ;  /* 0x0000000200107819 */ /* 0x000fc400000006ff */
[-C--:B------:R-:W-:Y:S02]  /*2490*/  IADD3.X R21, PT, PT, RZ, R13.reuse, RZ, P2, !PT ;  /* 0x0000000dff157210 */ /* 0x080fe400017fe4ff */
[----:B------:R-:W-:Y:S02]  /*24a0*/  IADD3.X R17, PT, PT, RZ, R13, RZ, P0, !PT ;  /* 0x0000000dff117210 */ /* 0x000fe400007fe4ff */
[----:B------:R-:W-:Y:S02]  /*24b0*/  LOP3.LUT R16, R16, 0xfffffff8, RZ, 0xc0, !PT ;  /* 0xfffffff810107812 */ /* 0x000fe400078ec0ff */
[----:B------:R-:W-:Y:S02]  /*24c0*/  LEA.HI R18, P1, R19, R18, RZ, 0x1 ;  /* 0x0000001213127211 */ /* 0x000fe400078308ff */
[----:B------:R-:W-:Y:S02]  /*24d0*/  LEA.HI R20, P2, R21, R20, RZ, 0x1 ;  /* 0x0000001415147211 */ /* 0x000fe400078508ff */
[----:B------:R-:W-:-:S02]  /*24e0*/  SHF.L.U64.HI R0, R0, 0x2, R17 ;  /* 0x0000000200007819 */ /* 0x000fc40000010211 */
[----:B------:R-:W-:Y:S02]  /*24f0*/  IADD3 R16, P0, PT, R16, UR40, RZ ;  /* 0x0000002810107c10 */ /* 0x000fe4000ff1e0ff */
[----:B------:R-:W-:Y:S02]  /*2500*/  IADD3.X R19, PT, PT, RZ, R19, RZ, P1, !PT ;  /* 0x00000013ff137210 */ /* 0x000fe40000ffe4ff */
[----:B------:R-:W-:Y:S02]  /*2510*/  IADD3.X R21, PT, PT, RZ, R21, RZ, P2, !PT ;  /* 0x00000015ff157210 */ /* 0x000fe400017fe4ff */
[----:B------:R-:W-:Y:S02]  /*2520*/  IADD3.X R17, PT, PT, R0, UR41, RZ, P0, !PT ;  /* 0x0000002900117c10 */ /* 0x000fe400087fe4ff */
[C---:B------:R-:W-:Y:S02]  /*2530*/  SHF.L.U64.HI R0, R18.reuse, 0x2, R19 ;  /* 0x0000000212007819 */ /* 0x040fe40000010213 */
[----:B------:R-:W-:Y:S01]  /*2540*/  SHF.L.U32 R18, R18, 0x2, RZ ;  /* 0x0000000212127819 */ /* 0x000fe200000006ff */
[----:B------:R1:W-:Y:S01]  /*2550*/  STG.E.64 desc[UR4][R16.64], R14 ;  /* 0x0000000e10007986 */ /* 0x0003e2000c101b04 */
[----:B------:R-:W-:-:S02]  /*2560*/  SHF.L.U64.HI R21, R20, 0x2, R21 ;  /* 0x0000000214157819 */ /* 0x000fc40000010215 */
[----:B------:R-:W-:Y:S02]  /*2570*/  SHF.L.U32 R20, R20, 0x2, RZ ;  /* 0x0000000214147819 */ /* 0x000fe400000006ff */
[----:B------:R-:W-:Y:S02]  /*2580*/  LOP3.LUT R18, R18, 0xfffffff8, RZ, 0xc0, !PT ;  /* 0xfffffff812127812 */ /* 0x000fe400078ec0ff */
[----:B------:R-:W-:Y:S02]  /*2590*/  LOP3.LUT R20, R20, 0xfffffff8, RZ, 0xc0, !PT ;  /* 0xfffffff814147812 */ /* 0x000fe400078ec0ff */
[----:B------:R-:W-:Y:S02]  /*25a0*/  IADD3 R18, P0, PT, R18, UR40, RZ ;  /* 0x0000002812127c10 */ /* 0x000fe4000ff1e0ff */
[----:B------:R-:W-:Y:S02]  /*25b0*/  IADD3 R20, P1, PT, R20, UR40, RZ ;  /* 0x0000002814147c10 */ /* 0x000fe4000ff3e0ff */
[----:B------:R-:W-:-:S02]  /*25c0*/  IADD3 R32, P3, PT, R12, 0x100, RZ ;  /* 0x000001000c207810 */ /* 0x000fc40007f7e0ff */
[----:B------:R-:W-:Y:S02]  /*25d0*/  IADD3.X R19, PT, PT, R0, UR41, RZ, P0, !PT ;  /* 0x0000002900137c10 */ /* 0x000fe400087fe4ff */
[----:B------:R-:W-:Y:S02]  /*25e0*/  IADD3.X R21, PT, PT, R21, UR41, RZ, P1, !PT ;  /* 0x0000002915157c10 */ /* 0x000fe40008ffe4ff */
[C---:B------:R-:W-:Y:S01]  /*25f0*/  IADD3 R34, P2, PT, R12.reuse, 0xc0, RZ ;  /* 0x000000c00c227810 */ /* 0x040fe20007f5e0ff */
[----:B------:R2:W-:Y:S01]  /*2600*/  STG.E.64 desc[UR4][R18.64], R28 ;  /* 0x0000001c12007986 */ /* 0x0005e2000c101b04 */
[C---:B------:R-:W-:Y:S02]  /*2610*/  IADD3 R0, P0, PT, R12.reuse, 0x140, RZ ;  /* 0x000001400c007810 */ /* 0x040fe40007f1e0ff */
[----:B-1----:R-:W-:Y:S01]  /*2620*/  IADD3 R16, P1, PT, R12, 0x180, RZ ;  /* 0x000001800c107810 */ /* 0x002fe20007f3e0ff */
[----:B------:R1:W-:Y:S01]  /*2630*/  STG.E.64 desc[UR6][R20.64], R2 ;  /* 0x0000000214007986 */ /* 0x0003e2000c101b06 */
[----:B------:R-:W-:-:S02]  /*2640*/  IADD3.X R33, PT, PT, RZ, R13, RZ, P3, !PT ;  /* 0x0000000dff217210 */ /* 0x000fc40001ffe4ff */
[-C--:B------:R-:W-:Y:S02]  /*2650*/  IADD3.X R35, PT, PT, RZ, R13.reuse, RZ, P2, !PT ;  /* 0x0000000dff237210 */ /* 0x080fe400017fe4ff */
[-C--:B------:R-:W-:Y:S02]  /*2660*/  IADD3.X R15, PT, PT, RZ, R13.reuse, RZ, P0, !PT ;  /* 0x0000000dff0f7210 */ /* 0x080fe400007fe4ff */
[----:B------:R-:W-:Y:S02]  /*2670*/  IADD3.X R17, PT, PT, RZ, R13, RZ, P1, !PT ;  /* 0x0000000dff117210 */ /* 0x000fe40000ffe4ff */
[----:B------:R-:W-:Y:S02]  /*2680*/  IADD3 R12, P4, PT, R12, 0x1c0, RZ ;  /* 0x000001c00c0c7810 */ /* 0x000fe40007f9e0ff */
[----:B--2---:R-:W-:Y:S02]  /*2690*/  LEA.HI R28, P0, R35, R34, RZ, 0x1 ;  /* 0x00000022231c7211 */ /* 0x004fe400078108ff */
[----:B------:R-:W-:-:S02]  /*26a0*/  LEA.HI R14, P2, R15, R0, RZ, 0x1 ;  /* 0x000000000f0e7211 */ /* 0x000fc400078508ff */
[----:B-1----:R-:W-:Y:S02]  /*26b0*/  LEA.HI R2, P1, R33, R32, RZ, 0x1 ;  /* 0x0000002021027211 */ /* 0x002fe400078308ff */
[----:B------:R-:W-:Y:S02]  /*26c0*/  IADD3.X R3, PT, PT, RZ, R13, RZ, P4, !PT ;  /* 0x0000000dff037210 */ /* 0x000fe400027fe4ff */
[----:B------:R-:W-:Y:S01]  /*26d0*/  SHF.L.U32 R0, R28, 0x2, RZ ;  /* 0x000000021c007819 */ /* 0x000fe200000006ff */
[----:B------:R-:W-:Y:S01]  /*26e0*/  IMAD.X R13, RZ, RZ, R33, P1 ;  /* 0x000000ffff0d7224 */ /* 0x000fe200008e0621 */
[----:B------:R-:W-:Y:S02]  /*26f0*/  IADD3.X R15, PT, PT, RZ, R15, RZ, P2, !PT ;  /* 0x0000000fff0f7210 */ /* 0x000fe400017fe4ff */
[----:B------:R-:W-:Y:S02]  /*2700*/  IADD3.X R19, PT, PT, RZ, R35, RZ, P0, !PT ;  /* 0x00000023ff137210 */ /* 0x000fe400007fe4ff */
[----:B------:R-:W-:-:S02]  /*2710*/  LEA.HI R18, P3, R3, R12, RZ, 0x1 ;  /* 0x0000000c03127211 */ /* 0x000fc400078708ff */
[----:B------:R-:W-:Y:S02]  /*2720*/  LEA.HI R16, P0, R17, R16, RZ, 0x1 ;  /* 0x0000001011107211 */ /* 0x000fe400078108ff */
[C---:B------:R-:W-:Y:S02]  /*2730*/  SHF.L.U64.HI R13, R2.reuse, 0x2, R13 ;  /* 0x00000002020d7819 */ /* 0x040fe4000001020d */
[----:B------:R-:W-:Y:S02]  /*2740*/  SHF.L.U32 R12, R2, 0x2, RZ ;  /* 0x00000002020c7819 */ /* 0x000fe400000006ff */
[----:B------:R-:W-:Y:S02]  /*2750*/  SHF.L.U64.HI R15, R14, 0x2, R15 ;  /* 0x000000020e0f7819 */ /* 0x000fe4000001020f */
[----:B------:R-:W-:Y:S02]  /*2760*/  LOP3.LUT R2, R0, 0xfffffff8, RZ, 0xc0, !PT ;  /* 0xfffffff800027812 */ /* 0x000fe400078ec0ff */
[----:B------:R-:W-:-:S02]  /*2770*/  SHF.L.U32 R14, R14, 0x2, RZ ;  /* 0x000000020e0e7819 */ /* 0x000fc400000006ff */
[----:B------:R-:W-:Y:S02]  /*2780*/  IADD3.X R17, PT, PT, RZ, R17, RZ, P0, !PT ;  /* 0x00000011ff117210 */ /* 0x000fe400007fe4ff */
[----:B------:R-:W-:Y:S02]  /*2790*/  IADD3.X R3, PT, PT, RZ, R3, RZ, P3, !PT ;  /* 0x00000003ff037210 */ /* 0x000fe40001ffe4ff */
[----:B------:R-:W-:Y:S02]  /*27a0*/  SHF.L.U64.HI R19, R28, 0x2, R19 ;  /* 0x000000021c137819 */ /* 0x000fe40000010213 */
[----:B------:R-:W-:Y:S02]  /*27b0*/  IADD3 R2, P0, PT, R2, UR40, RZ ;  /* 0x0000002802027c10 */ /* 0x000fe4000ff1e0ff */
[----:B------:R-:W-:Y:S02]  /*27c0*/  LOP3.LUT R14, R14, 0xfffffff8, RZ, 0xc0, !PT ;  /* 0xfffffff80e0e7812 */ /* 0x000fe400078ec0ff */
[----:B------:R-:W-:-:S02]  /*27d0*/  SHF.L.U64.HI R0, R18, 0x2, R3 ;  /* 0x0000000212007819 */ /* 0x000fc40000010203 */
[----:B------:R-:W-:Y:S02]  /*27e0*/  IADD3.X R3, PT, PT, R19, UR41, RZ, P0, !PT ;  /* 0x0000002913037c10 */ /* 0x000fe400087fe4ff */
[----:B------:R-:W-:Y:S02]  /*27f0*/  IADD3 R14, P0, PT, R14, UR40, RZ ;  /* 0x000000280e0e7c10 */ /* 0x000fe4000ff1e0ff */
[C---:B------:R-:W-:Y:S01]  /*2800*/  SHF.L.U64.HI R17, R16.reuse, 0x2, R17 ;  /* 0x0000000210117819 */ /* 0x040fe20000010211 */
[----:B------:R1:W-:Y:S01]  /*2810*/  STG.E.64 desc[UR4][R2.64], R30 ;  /* 0x0000001e02007986 */ /* 0x0003e2000c101b04 */
[----:B------:R-:W-:Y:S02]  /*2820*/  IADD3.X R15, PT, PT, R15, UR41, RZ, P0, !PT ;  /* 0x000000290f0f7c10 */ /* 0x000fe400087fe4ff */
[----:B------:R-:W-:Y:S02]  /*2830*/  IADD3 R26, P0, PT, R27, R26, RZ ;  /* 0x0000001a1b1a7210 */ /* 0x000fe40007f1e0ff */
[----:B------:R-:W-:-:S02]  /*2840*/  SHF.L.U32 R16, R16, 0x2, RZ ;  /* 0x0000000210107819 */ /* 0x000fc400000006ff */
[----:B------:R-:W-:Y:S02]  /*2850*/  SHF.L.U32 R18, R18, 0x2, RZ ;  /* 0x0000000212127819 */ /* 0x000fe400000006ff */
[----:B------:R-:W-:Y:S02]  /*2860*/  LEA.HI.X.SX32 R25, R27, R25, 0x1, P0 ;  /* 0x000000191b197211 */ /* 0x000fe400000f0eff */
[----:B------:R-:W-:Y:S02]  /*2870*/  LOP3.LUT R12, R12, 0xfffffff8, RZ, 0xc0, !PT ;  /* 0xfffffff80c0c7812 */ /* 0x000fe400078ec0ff */
[----:B------:R-:W-:Y:S02]  /*2880*/  ISETP.GE.U32.AND P0, PT, R26, UR44, PT ;  /* 0x0000002c1a007c0c */ /* 0x000fe4000bf06070 */
[----:B------:R-:W-:Y:S02]  /*2890*/  R2UR UR10, R22 ;  /* 0x00000000160a72ca */ /* 0x000fe400000e0000 */
[----:B------:R-:W-:-:S02]  /*28a0*/  R2UR UR11, R23 ;  /* 0x00000000170b72ca */ /* 0x000fc400000e0000 */
[----:B------:R-:W-:Y:S02]  /*28b0*/  LOP3.LUT R16, R16, 0xfffffff8, RZ, 0xc0, !PT ;  /* 0xfffffff810107812 */ /* 0x000fe400078ec0ff */
[----:B------:R-:W-:Y:S02]  /*28c0*/  R2UR UR12, R22 ;  /* 0x00000000160c72ca */ /* 0x000fe400000e0000 */
[----:B------:R-:W-:Y:S02]  /*28d0*/  R2UR UR13, R23 ;  /* 0x00000000170d72ca */ /* 0x000fe400000e0000 */
[----:B------:R-:W-:Y:S02]  /*28e0*/  LOP3.LUT R18, R18, 0xfffffff8, RZ, 0xc0, !PT ;  /* 0xfffffff812127812 */ /* 0x000fe400078ec0ff */
[----:B------:R-:W-:Y:S02]  /*28f0*/  IADD3 R12, P1, PT, R12, UR40, RZ ;  /* 0x000000280c0c7c10 */ /* 0x000fe4000ff3e0ff */
[----:B------:R-:W-:-:S02]  /*2900*/  ISETP.GE.AND.EX P0, PT, R25, UR45, PT, P0 ;  /* 0x0000002d19007c0c */ /* 0x000fc4000bf06300 */
        /* <DEDUP_REMOVED lines=11> */
.L_x_23886:
[----:B------:R-:W-:Y:S01]  /*29c0*/  BSSY B0, `(.L_x_23920) ;  /* 0x0000007000007945 */ /* 0x000fe20003800000 */
[----:B------:R-:W-:Y:S02]  /*29d0*/  MOV R12, 0x10 ;  /* 0x00000010000c7802 */ /* 0x000fe40000000f00 */
[----:B------:R-:W-:Y:S02]  /*29e0*/  MOV R11, 0x1f ;  /* 0x0000001f000b7802 */ /* 0x000fe40000000f00 */
[----:B------:R-:W-:-:S07]  /*29f0*/  MOV R15, 0xffffffff ;  /* 0xffffffff000f7802 */ /* 0x000fce0000000f00 */
[----:B0-----:R-:W-:Y:S05]  /*2a00*/  WARPSYNC.COLLECTIVE R15, `(.L_x_23921) ;  /* 0x000000000f087348 */ /* 0x001fea0003c00000 */
[----:B------:R1:W2:Y:S02]  /*2a10*/  SHFL.BFLY P6, R14, R13, R12, R11 ;  /* 0x0c00000c0d0e7389 */ /* 0x0002a400000c000b */
[----:B012---:R-:W-:Y:S05]  /*2a20*/  ENDCOLLECTIVE ;  /* 0x000000000000791b */ /* 0x007fea0003800000 */
.L_x_23921:
[----:B------:R-:W-:Y:S05]  /*2a30*/  BSYNC B0 ;  /* 0x0000000000007941 */ /* 0x000fea0003800000 */
.L_x_23920:
[----:B------:R-:W-:Y:S01]  /*2a40*/  FMNMX R13, R13, R14, !PT ;  /* 0x0000000e0d0d7209 */ /* 0x000fe20007800000 */
[----:B------:R-:W-:Y:S01]  /*2a50*/  IMAD.MOV.U32 R11, RZ, RZ, 0x1f ;  /* 0x0000001fff0b7424 */ /* 0x000fe200078e00ff */
[----:B------:R-:W-:Y:S02]  /*2a60*/  MOV R12, 0x8 ;  /* 0x00000008000c7802 */ /* 0x000fe40000000f00 */
[----:B------:R-:W-:-:S07]  /*2a70*/  MOV R15, 0xffffffff ;  /* 0xffffffff000f7802 */ /* 0x000fce0000000f00 */
[----:B------:R-:W-:Y:S05]  /*2a80*/  WARPSYNC.COLLECTIVE R15, `(.L_x_23922) ;  /* 0x000000000f087348 */ /* 0x000fea0003c00000 */
[----:B------:R0:W1:Y:S02]  /*2a90*/  SHFL.BFLY P6, R14, R13, R12, R11 ;  /* 0x0c00000c0d0e7389 */ /* 0x00006400000c000b */
[----:B01----:R-:W-:Y:S05]  /*2aa0*/  ENDCOLLECTIVE ;  /* 0x000000000000791b */ /* 0x003fea0003800000 */
.L_x_23922:
[----:B------:R-:W-:Y:S01]  /*2ab0*/  HFMA2 R12, -RZ, RZ, 0, 2.384185791015625e-07 ;  /* 0x00000004ff0c7431 */ /* 0x000fe200000001ff */
[----:B------:R-:W-:-:S04]  /*2ac0*/  FMNMX R0, R13, R14, !PT ;  /* 0x0000000e0d007209 */ /* 0x000fc80007800000 */
[----:B------:R-:W-:-:S07]  /*2ad0*/  MOV R13, R0 ;  /* 0x00000000000d7202 */ /* 0x000fce0000000f00 */
[----:B------:R-:W-:Y:S05]  /*2ae0*/  WARPSYNC.COLLECTIVE R15, `(.L_x_23923) ;  /* 0x000000000f087348 */ /* 0x000fea0003c00000 */
[----:B------:R0:W1:Y:S02]  /*2af0*/  SHFL.BFLY P6, R14, R13, R12, R11 ;  /* 0x0c00000c0d0e7389 */ /* 0x00006400000c000b */
[----:B01----:R-:W-:Y:S05]  /*2b00*/  ENDCOLLECTIVE ;  /* 0x000000000000791b */ /* 0x003fea0003800000 */
.L_x_23923:
[----:B------:R-:W-:Y:S01]  /*2b10*/  HFMA2 R12, -RZ, RZ, 0, 1.1920928955078125e-07 ;  /* 0x00000002ff0c7431 */ /* 0x000fe200000001ff */
[----:B------:R-:W-:-:S04]  /*2b20*/  FMNMX R2, R0, R14, !PT ;  /* 0x0000000e00027209 */ /* 0x000fc80007800000 */
[----:B------:R-:W-:-:S07]  /*2b30*/  MOV R13, R2 ;  /* 0x00000002000d7202 */ /* 0x000fce0000000f00 */
[----:B------:R-:W-:Y:S05]  /*2b40*/  WARPSYNC.COLLECTIVE R15, `(.L_x_23924) ;  /* 0x000000000f087348 */ /* 0x000fea0003c00000 */
[----:B------:R0:W1:Y:S02]  /*2b50*/  SHFL.BFLY P6, R14, R13, R12, R11 ;  /* 0x0c00000c0d0e7389 */ /* 0x00006400000c000b */
[----:B01----:R-:W-:Y:S05]  /*2b60*/  ENDCOLLECTIVE ;  /* 0x000000000000791b */ /* 0x003fea0003800000 */
.L_x_23924:
[----:B------:R-:W-:Y:S01]  /*2b70*/  HFMA2 R12, -RZ, RZ, 0, 5.9604644775390625e-08 ;  /* 0x00000001ff0c7431 */ /* 0x000fe200000001ff */
[----:B------:R-:W-:-:S04]  /*2b80*/  FMNMX R3, R2, R14, !PT ;  /* 0x0000000e02037209 */ /* 0x000fc80007800000 */
[----:B------:R-:W-:-:S07]  /*2b90*/  MOV R13, R3 ;  /* 0x00000003000d7202 */ /* 0x000fce0000000f00 */
[----:B------:R-:W-:Y:S05]  /*2ba0*/  WARPSYNC.COLLECTIVE R15, `(.L_x_23925) ;  /* 0x000000000f087348 */ /* 0x000fea0003c00000 */
[----:B------:R0:W1:Y:S02]  /*2bb0*/  SHFL.BFLY P6, R14, R13, R12, R11 ;  /* 0x0c00000c0d0e7389 */ /* 0x00006400000c000b */
[----:B01----:R-:W-:Y:S05]  /*2bc0*/  ENDCOLLECTIVE ;  /* 0x000000000000791b */ /* 0x003fea0003800000 */
.L_x_23925:
        /* <DEDUP_REMOVED lines=30> */
[-C--:B------:R-:W-:Y:S01]  /*2db0*/  FFMA.SAT R19, R7, R11.reuse, 0.5 ;  /* 0x3f00000007137423 */ /* 0x080fe2000000200b */
[-C--:B------:R-:W-:Y:S01]  /*2dc0*/  FFMA.RM R17, R17, R12.reuse, 12582913 ;  /* 0x4b40000111117423 */ /* 0x080fe2000000400c */
[----:B------:R-:W-:Y:S01]  /*2dd0*/  FFMA.SAT R29, R34, R11, 0.5 ;  /* 0x3f000000221d7423 */ /* 0x000fe2000000200b */
[----:B------:R0:W1:Y:S01]  /*2de0*/  MUFU.EX2 R4, R3 ;  /* 0x0000000300047308 */ /* 0x0000620000000800 */
        /* <DEDUP_REMOVED lines=16> */
[C---:B------:R-:W-:Y:S01]  /*2ef0*/  FFMA R15, R2.reuse, 1.4426950216293334961, -R15 ;  /* 0x3fb8aa3b020f7823 */ /* 0x040fe2000000080f */
[----:B0-----:R-:W-:Y:S01]  /*2f00*/  FMUL R3, R3, R0 ;  /* 0x0000000003037220 */ /* 0x001fe20000400000 */
[----:B------:R-:W-:Y:S02]  /*2f10*/  SHF.L.U32 R0, R17, 0x17, RZ ;  /* 0x0000001711007819 */ /* 0x000fe400000006ff */
[----:B------:R-:W-:Y:S01]  /*2f20*/  FFMA R15, R2, 1.925963033500011079e-08, R15 ;  /* 0x32a57060020f7823 */ /* 0x000fe2000000000f */
[----:B------:R-:W-:Y:S02]  /*2f30*/  IMAD.SHL.U32 R2, R13, 0x800000, RZ ;  /* 0x008000000d027824 */ /* 0x000fe400078e00ff */
[----:B------:R-:W-:Y:S01]  /*2f40*/  FADD R13, R17, -12583039 ;  /* 0xcb40007f110d7421 */ /* 0x000fe20000000000 */
[----:B------:R-:W-:-:S03]  /*2f50*/  FFMA.SAT R17, R9, R11, 0.5 ;  /* 0x3f00000009117423 */ /* 0x000fc6000000200b */
[----:B------:R-:W-:Y:S01]  /*2f60*/  FFMA R13, R6, 1.4426950216293334961, -R13 ;  /* 0x3fb8aa3b060d7823 */ /* 0x000fe2000000080d */
[----:B------:R-:W0:Y:S01]  /*2f70*/  MUFU.EX2 R15, R15 ;  /* 0x0000000f000f7308 */ /* 0x000e220000000800 */
[----:B------:R-:W-:Y:S01]  /*2f80*/  FFMA.RM R17, R17, R12, 12582913 ;  /* 0x4b40000111117423 */ /* 0x000fe2000000400c */
[----:B-1----:R-:W-:Y:S01]  /*2f90*/  FMUL R4, R4, R31 ;  /* 0x0000001f04047220 */ /* 0x002fe20000400000 */
[----:B------:R-:W-:Y:S01]  /*2fa0*/  FFMA R13, R6, 1.925963033500011079e-08, R13 ;  /* 0x32a57060060d7823 */ /* 0x000fe2000000000d */
[----:B------:R-:W-:-:S04]  /*2fb0*/  FADD R6, R19, -12583039 ;  /* 0xcb40007f13067421 */ /* 0x000fc80000000000 */
[C---:B------:R-:W-:Y:S01]  /*2fc0*/  FFMA R6, R7.reuse, 1.4426950216293334961, -R6 ;  /* 0x3fb8aa3b07067823 */ /* 0x040fe20000000806 */
[----:B------:R-:W1:Y:S03]  /*2fd0*/  MUFU.EX2 R13, R13 ;  /* 0x0000000d000d7308 */ /* 0x000e660000000800 */
[----:B------:R-:W-:Y:S01]  /*2fe0*/  FFMA R6, R7, 1.925963033500011079e-08, R6 ;  /* 0x32a5706007067823 */ /* 0x000fe20000000006 */
[----:B------:R-:W-:Y:S01]  /*2ff0*/  SHF.L.U32 R7, R19, 0x17, RZ ;  /* 0x0000001713077819 */ /* 0x000fe200000006ff */
[----:B------:R-:W-:Y:S01]  /*3000*/  FFMA.SAT R19, R16, R11, 0.5 ;  /* 0x3f00000010137423 */ /* 0x000fe2000000200b */
[----:B0-----:R-:W-:Y:S01]  /*3010*/  FMUL R2, R2, R15 ;  /* 0x0000000f02027220 */ /* 0x001fe20000400000 */
[----:B------:R-:W-:Y:S02]  /*3020*/  FFMA.SAT R15, R8, R11, 0.5 ;  /* 0x3f000000080f7423 */ /* 0x000fe4000000200b */
[----:B------:R-:W0:Y:S01]  /*3030*/  MUFU.EX2 R6, R6 ;  /* 0x0000000600067308 */ /* 0x000e220000000800 */
[-C--:B------:R-:W-:Y:S01]  /*3040*/  FFMA.RM R19, R19, R12.reuse, 12582913 ;  /* 0x4b40000113137423 */ /* 0x080fe2000000400c */
[----:B------:R-:W-:Y:S01]  /*3050*/  FFMA.RM R15, R15, R12, 12582913 ;  /* 0x4b4000010f0f7423 */ /* 0x000fe2000000400c */
[----:B-1----:R-:W-:-:S03]  /*3060*/  FMUL R0, R0, R13 ;  /* 0x0000000d00007220 */ /* 0x002fc60000400000 */
[C---:B------:R-:W-:Y:S01]  /*3070*/  FADD R13, R15.reuse, -12583039 ;  /* 0xcb40007f0f0d7421 */ /* 0x040fe20000000000 */
[----:B------:R-:W-:-:S03]  /*3080*/  SHF.L.U32 R15, R15, 0x17, RZ ;  /* 0x000000170f0f7819 */ /* 0x000fc600000006ff */
[----:B------:R-:W-:-:S04]  /*3090*/  FFMA R13, R8, 1.4426950216293334961, -R13 ;  /* 0x3fb8aa3b080d7823 */ /* 0x000fc8000000080d */
[----:B------:R-:W-:Y:S01]  /*30a0*/  FFMA R13, R8, 1.925963033500011079e-08, R13 ;  /* 0x32a57060080d7823 */ /* 0x000fe2000000000d */
[----:B0-----:R-:W-:-:S03]  /*30b0*/  FMUL R7, R7, R6 ;  /* 0x0000000607077220 */ /* 0x001fc60000400000 */
        /* <DEDUP_REMOVED lines=10> */
[C---:B------:R-:W-:Y:S01]  /*3160*/  FFMA R13, R10.reuse, 1.4426950216293334961, -R13 ;  /* 0x3fb8aa3b0a0d7823 */ /* 0x040fe2000000080d */
[----:B------:R-:W-:Y:S02]  /*3170*/  SHF.L.U32 R15, R15, 0x17, RZ ;  /* 0x000000170f0f7819 */ /* 0x000fe400000006ff */
[----:B------:R-:W0:Y:S01]  /*3180*/  MUFU.EX2 R9, R9 ;  /* 0x0000000900097308 */ /* 0x000e220000000800 */
[----:B------:R-:W-:Y:S01]  /*3190*/  FFMA R13, R10, 1.925963033500011079e-08, R13 ;  /* 0x32a570600a0d7823 */ /* 0x000fe2000000000d */
[----:B------:R-:W-:-:S06]  /*31a0*/  FFMA.RM R17, R17, R12, 12582913 ;  /* 0x4b40000111117423 */ /* 0x000fcc000000400c */
[----:B------:R1:W2:Y:S01]  /*31b0*/  MUFU.EX2 R10, R13 ;  /* 0x0000000d000a7308 */ /* 0x0002a20000000800 */
[----:B0-----:R-:W-:Y:S01]  /*31c0*/  FMUL R8, R8, R9 ;  /* 0x0000000908087220 */ /* 0x001fe20000400000 */
[C---:B-1----:R-:W-:Y:S01]  /*31d0*/  FADD R13, R19.reuse, -12583039 ;  /* 0xcb40007f130d7421 */ /* 0x042fe20000000000 */
[----:B------:R-:W-:-:S03]  /*31e0*/  SHF.L.U32 R19, R19, 0x17, RZ ;  /* 0x0000001713137819 */ /* 0x000fc600000006ff */
[C---:B------:R-:W-:Y:S01]  /*31f0*/  FFMA R13, R16.reuse, 1.4426950216293334961, -R13 ;  /* 0x3fb8aa3b100d7823 */ /* 0x040fe2000000080d */
[----:B--2---:R-:W-:Y:S01]  /*3200*/  FMUL R9, R15, R10 ;  /* 0x0000000a0f097220 */ /* 0x004fe20000400000 */
[C---:B------:R-:W-:Y:S01]  /*3210*/  FADD R15, R17.reuse, -12583039 ;  /* 0xcb40007f110f7421 */ /* 0x040fe20000000000 */
[----:B------:R-:W-:Y:S01]  /*3220*/  SHF.L.U32 R10, R17, 0x17, RZ ;  /* 0x00000017110a7819 */ /* 0x000fe200000006ff */
[----:B------:R-:W-:Y:S01]  /*3230*/  FFMA R13, R16, 1.925963033500011079e-08, R13 ;  /* 0x32a57060100d7823 */ /* 0x000fe2000000000d */
[----:B------:R-:W-:Y:S01]  /*3240*/  FFMA.SAT R17, R28, R11, 0.5 ;  /* 0x3f0000001c117423 */ /* 0x000fe2000000200b */
[----:B------:R-:W-:-:S03]  /*3250*/  FFMA R15, R14, 1.4426950216293334961, -R15 ;  /* 0x3fb8aa3b0e0f7823 */ /* 0x000fc6000000080f */
[----:B------:R-:W-:Y:S01]  /*3260*/  FFMA.RM R17, R17, R12, 12582913 ;  /* 0x4b40000111117423 */ /* 0x000fe2000000400c */
[----:B------:R-:W-:Y:S02]  /*3270*/  FFMA R15, R14, 1.925963033500011079e-08, R15 ;  /* 0x32a570600e0f7823 */ /* 0x000fe4000000000f */
[----:B------:R-:W0:Y:S08]  /*3280*/  MUFU.EX2 R14, R13 ;  /* 0x0000000d000e7308 */ /* 0x000e300000000800 */
[----:B------:R-:W1:Y:S01]  /*3290*/  MUFU.EX2 R15, R15 ;  /* 0x0000000f000f7308 */ /* 0x000e620000000800 */
[----:B0-----:R-:W-:Y:S01]  /*32a0*/  FMUL R21, R19, R14 ;  /* 0x0000000e13157220 */ /* 0x001fe20000400000 */
[----:B------:R-:W-:-:S04]  /*32b0*/  FFMA.SAT R19, R18, R11, 0.5 ;  /* 0x3f00000012137423 */ /* 0x000fc8000000200b */
[----:B------:R-:W-:Y:S01]  /*32c0*/  FFMA.RM R19, R19, R12, 12582913 ;  /* 0x4b40000113137423 */ /* 0x000fe2000000400c */
[----:B-1----:R-:W-:Y:S01]  /*32d0*/  FMUL R10, R10, R15 ;  /* 0x0000000f0a0a7220 */ /* 0x002fe20000400000 */
[----:B------:R-:W-:Y:S02]  /*32e0*/  FADD R15, R17, -12583039 ;  /* 0xcb40007f110f7421 */ /* 0x000fe40000000000 */
[----:B------:R-:W-:Y:S01]  /*32f0*/  FADD R13, R19, -12583039 ;  /* 0xcb40007f130d7421 */ /* 0x000fe20000000000 */
[----:B------:R-:W-:Y:S01]  /*3300*/  SHF.L.U32 R17, R17, 0x17, RZ ;  /* 0x0000001711117819 */ /* 0x000fe200000006ff */
[----:B------:R-:W-:Y:S02]  /*3310*/  FFMA R15, R28, 1.4426950216293334961, -R15 ;  /* 0x3fb8aa3b1c0f7823 */ /* 0x000fe4000000080f */
[----:B------:R-:W-:Y:S01]  /*3320*/  FFMA R13, R18, 1.4426950216293334961, -R13 ;  /* 0x3fb8aa3b120d7823 */ /* 0x000fe2000000080d */
[----:B------:R-:W-:Y:S01]  /*3330*/  SHF.L.U32 R19, R19, 0x17, RZ ;  /* 0x0000001713137819 */ /* 0x000fe200000006ff */
[----:B------:R-:W-:-:S02]  /*3340*/  FFMA R15, R28, 1.925963033500011079e-08, R15 ;  /* 0x32a570601c0f7823 */ /* 0x000fc4000000000f */
[----:B------:R-:W-:Y:S02]  /*3350*/  FFMA R13, R18, 1.925963033500011079e-08, R13 ;  /* 0x32a57060120d7823 */ /* 0x000fe4000000000d */
[----:B------:R-:W0:Y:S08]  /*3360*/  MUFU.EX2 R20, R15 ;  /* 0x0000000f00147308 */ /* 0x000e300000000800 */
[----:B------:R1:W2:Y:S01]  /*3370*/  MUFU.EX2 R14, R13 ;  /* 0x0000000d000e7308 */ /* 0x0002a20000000800 */
[----:B0-----:R-:W-:Y:S01]  /*3380*/  FMUL R20, R17, R20 ;  /* 0x0000001411147220 */ /* 0x001fe20000400000 */
[-C--:B------:R-:W-:Y:S01]  /*3390*/  FFMA.SAT R17, R32, R11.reuse, 0.5 ;  /* 0x3f00000020117423 */ /* 0x080fe2000000200b */
[----:B------:R-:W-:-:S03]  /*33a0*/  FFMA.SAT R11, R36, R11, 0.5 ;  /* 0x3f000000240b7423 */ /* 0x000fc6000000200b */
[-C--:B------:R-:W-:Y:S01]  /*33b0*/  FFMA.RM R17, R17, R12.reuse, 12582913 ;  /* 0x4b40000111117423 */ /* 0x080fe2000000400c */
[----:B-1----:R-:W-:Y:S01]  /*33c0*/  FFMA.RM R13, R11, R12, 12582913 ;  /* 0x4b4000010b0d7423 */ /* 0x002fe2000000400c */
[----:B------:R-:W-:Y:S01]  /*33d0*/  FADD R11, R29, -12583039 ;  /* 0xcb40007f1d0b7421 */ /* 0x000fe20000000000 */
[----:B--2---:R-:W-:Y:S01]  /*33e0*/  FMUL R19, R19, R14 ;  /* 0x0000000e13137220 */ /* 0x004fe20000400000 */
[C---:B------:R-:W-:Y:S01]  /*33f0*/  FADD R15, R17.reuse, -12583039 ;  /* 0xcb40007f110f7421 */ /* 0x040fe20000000000 */
[----:B------:R-:W-:Y:S01]  /*3400*/  SHF.L.U32 R17, R17, 0x17, RZ ;  /* 0x0000001711117819 */ /* 0x000fe200000006ff */
[----:B------:R-:W-:Y:S02]  /*3410*/  FFMA R11, R34, 1.4426950216293334961, -R11 ;  /* 0x3fb8aa3b220b7823 */ /* 0x000fe4000000080b */
[----:B------:R-:W-:Y:S02]  /*3420*/  FFMA R15, R32, 1.4426950216293334961, -R15 ;  /* 0x3fb8aa3b200f7823 */ /* 0x000fe4000000080f */
[----:B------:R-:W-:Y:S01]  /*3430*/  FFMA R34, R34, 1.925963033500011079e-08, R11 ;  /* 0x32a5706022227823 */ /* 0x000fe2000000000b */
[C---:B------:R-:W-:Y:S01]  /*3440*/  FADD R11, R13.reuse, -12583039 ;  /* 0xcb40007f0d0b7421 */ /* 0x040fe20000000000 */
[----:B------:R-:W-:Y:S01]  /*3450*/  FFMA R15, R32, 1.925963033500011079e-08, R15 ;  /* 0x32a57060200f7823 */ /* 0x000fe2000000000f */
[----:B------:R-:W-:-:S02]  /*3460*/  SHF.L.U32 R13, R13, 0x17, RZ ;  /* 0x000000170d0d7819 */ /* 0x000fc400000006ff */
[C---:B------:R-:W-:Y:S01]  /*3470*/  FFMA R11, R36.reuse, 1.4426950216293334961, -R11 ;  /* 0x3fb8aa3b240b7823 */ /* 0x040fe2000000080b */
[----:B------:R0:W1:Y:S03]  /*3480*/  MUFU.EX2 R18, R15 ;  /* 0x0000000f00127308 */ /* 0x0000660000000800 */
[----:B------:R-:W-:Y:S01]  /*3490*/  FFMA R36, R36, 1.925963033500011079e-08, R11 ;  /* 0x32a5706024247823 */ /* 0x000fe2000000000b */
[----:B------:R-:W-:-:S04]  /*34a0*/  FADD R11, RZ, R5 ;  /* 0x00000005ff0b7221 */ /* 0x000fc80000000000 */
[----:B------:R-:W-:Y:S01]  /*34b0*/  FADD R12, R11, R4 ;  /* 0x000000040b0c7221 */ /* 0x000fe20000000000 */
[----:B------:R-:W2:Y:S01]  /*34c0*/  MUFU.EX2 R34, R34 ;  /* 0x0000002200227308 */ /* 0x000ea20000000800 */
[----:B0-----:R-:W-:Y:S02]  /*34d0*/  MOV R15, 0xffffffff ;  /* 0xffffffff000f7802 */ /* 0x001fe40000000f00 */
[----:B------:R-:W-:-:S04]  /*34e0*/  FADD R11, R12, R3 ;  /* 0x000000030c0b7221 */ /* 0x000fc80000000000 */
[----:B------:R-:W-:Y:S01]  /*34f0*/  FADD R11, R11, R2 ;  /* 0x000000020b0b7221 */ /* 0x000fe20000000000 */
[----:B------:R-:W0:Y:S01]  /*3500*/  MUFU.EX2 R36, R36 ;  /* 0x0000002400247308 */ /* 0x000e220000000800 */
[----:B-1----:R-:W-:Y:S01]  /*3510*/  FMUL R18, R17, R18 ;  /* 0x0000001211127220 */ /* 0x002fe20000400000 */
[----:B------:R-:W-:Y:S01]  /*3520*/  SHF.L.U32 R17, R29, 0x17, RZ ;  /* 0x000000171d117819 */ /* 0x000fe200000006ff */
        /* <DEDUP_REMOVED lines=19> */
.L_x_23926:
[----:B------:R-:W-:Y:S02]  /*3660*/  HFMA2 R12, -RZ, RZ, 0, 4.76837158203125e-07 ;  /* 0x00000008ff0c7431 */ /* 0x000fe400000001ff */
[----:B------:R-:W-:-:S05]  /*3670*/  FADD R28, R13, R14 ;  /* 0x0000000e0d1c7221 */ /* 0x000fca0000000000 */
[----:B------:R-:W-:-:S07]  /*3680*/  MOV R13, R28 ;  /* 0x0000001c000d7202 */ /* 0x000fce0000000f00 */
[----:B------:R-:W-:Y:S05]  /*3690*/  WARPSYNC.COLLECTIVE R15, `(.L_x_23927) ;  /* 0x000000000f087348 */ /* 0x000fea0003c00000 */
[----:B------:R0:W1:Y:S02]  /*36a0*/  SHFL.BFLY P6, R14, R13, R12, R11 ;  /* 0x0c00000c0d0e7389 */ /* 0x00006400000c000b */
[----:B01----:R-:W-:Y:S05]  /*36b0*/  ENDCOLLECTIVE ;  /* 0x000000000000791b */ /* 0x003fea0003800000 */
.L_x_23927:
[----:B------:R-:W-:Y:S02]  /*36c0*/  HFMA2 R12, -RZ, RZ, 0, 2.384185791015625e-07 ;  /* 0x00000004ff0c7431 */ /* 0x000fe400000001ff */
[----:B------:R-:W-:-:S05]  /*36d0*/  FADD R29, R28, R14 ;  /* 0x0000000e1c1d7221 */ /* 0x000fca0000000000 */
[----:B------:R-:W-:-:S07]  /*36e0*/  MOV R13, R29 ;  /* 0x0000001d000d7202 */ /* 0x000fce0000000f00 */
[----:B------:R-:W-:Y:S05]  /*36f0*/  WARPSYNC.COLLECTIVE R15, `(.L_x_23928) ;  /* 0x000000000f087348 */ /* 0x000fea0003c00000 */
[----:B------:R0:W1:Y:S02]  /*3700*/  SHFL.BFLY P6, R14, R13, R12, R11 ;  /* 0x0c00000c0d0e7389 */ /* 0x00006400000c000b */
[----:B01----:R-:W-:Y:S05]  /*3710*/  ENDCOLLECTIVE ;  /* 0x000000000000791b */ /* 0x003fea0003800000 */
.L_x_23928:
[----:B------:R-:W-:Y:S02]  /*3720*/  HFMA2 R12, -RZ, RZ, 0, 1.1920928955078125e-07 ;  /* 0x00000002ff0c7431 */ /* 0x000fe400000001ff */
[----:B------:R-:W-:-:S05]  /*3730*/  FADD R30, R29, R14 ;  /* 0x0000000e1d1e7221 */ /* 0x000fca0000000000 */
[----:B------:R-:W-:-:S07]  /*3740*/  MOV R13, R30 ;  /* 0x0000001e000d7202 */ /* 0x000fce0000000f00 */
[----:B------:R-:W-:Y:S05]  /*3750*/  WARPSYNC.COLLECTIVE R15, `(.L_x_23929) ;  /* 0x000000000f087348 */ /* 0x000fea0003c00000 */
[----:B------:R0:W1:Y:S02]  /*3760*/  SHFL.BFLY P6, R14, R13, R12, R11 ;  /* 0x0c00000c0d0e7389 */ /* 0x00006400000c000b */
[----:B01----:R-:W-:Y:S05]  /*3770*/  ENDCOLLECTIVE ;  /* 0x000000000000791b */ /* 0x003fea0003800000 */
.L_x_23929:
[----:B------:R-:W-:Y:S02]  /*3780*/  HFMA2 R12, -RZ, RZ, 0, 5.9604644775390625e-08 ;  /* 0x00000001ff0c7431 */ /* 0x000fe400000001ff */
[----:B------:R-:W-:-:S05]  /*3790*/  FADD R31, R30, R14 ;  /* 0x0000000e1e1f7221 */ /* 0x000fca0000000000 */
[----:B------:R-:W-:-:S07]  /*37a0*/  MOV R13, R31 ;  /* 0x0000001f000d7202 */ /* 0x000fce0000000f00 */
[----:B------:R-:W-:Y:S05]  /*37b0*/  WARPSYNC.COLLECTIVE R15, `(.L_x_23930) ;  /* 0x000000000f087348 */ /* 0x000fea0003c00000 */
[----:B------:R0:W1:Y:S02]  /*37c0*/  SHFL.BFLY P6, R14, R13, R12, R11 ;  /* 0x0c00000c0d0e7389 */ /* 0x00006400000c000b */
[----:B01----:R-:W-:Y:S05]  /*37d0*/  ENDCOLLECTIVE ;  /* 0x000000000000791b */ /* 0x003fea0003800000 */
.L_x_23930:
[----:B------:R-:W-:Y:S05]  /*37e0*/  BRA `(.L_x_23931) ;  /* 0xffffffdc00287947 */ /* 0x000fea000383ffff */
        .weak           $__internal_466_$__cuda_sm3x_div_rn_noftz_f32_slowpath
        .type           $__internal_466_$__cuda_sm3x_div_rn_noftz_f32_slowpath,@function
        .size           $__internal_466_$__cuda_sm3x_div_rn_noftz_f32_slowpath,(.L_x_25918 - $__internal_466_$__cuda_sm3x_div_rn_noftz_f32_slowpath)
$__internal_466_$__cuda_sm3x_div_rn_noftz_f32_slowpath:
        /* <DEDUP_REMOVED lines=34> */
.L_x_23933:
        /* <DEDUP_REMOVED lines=51> */
.L_x_23940:
[----:B------:R-:W-:-:S04]  /*3d40*/  LOP3.LUT R5, R5, 0x80000000, RZ, 0xc0, !PT ;  /* 0x8000000005057812 */ /* 0x000fc800078ec0ff */
[----:B------:R-:W-:Y:S01]  /*3d50*/  LOP3.LUT R5, R5, 0x7f800000, RZ, 0xfc, !PT ;  /* 0x7f80000005057812 */ /* 0x000fe200078efcff */
[----:B------:R-:W-:Y:S06]  /*3d60*/  BRA `(.L_x_23941) ;  /* 0x0000000000047947 */ /* 0x000fec0003800000 */
.L_x_23939:
[----:B------:R-:W-:-:S07]  /*3d70*/  LEA R5, R34, R5, 0x17 ;  /* 0x0000000522057211 */ /* 0x000fce00078eb8ff */
.L_x_23941:
[----:B------:R-:W-:Y:S05]  /*3d80*/  BSYNC.RECONVERGENT B1 ;  /* 0x0000000000017941 */ /* 0x000fea0003800200 */
.L_x_23938:
[----:B------:R-:W-:Y:S05]  /*3d90*/  BRA `(.L_x_23942) ;  /* 0x0000000000207947 */ /* 0x000fea0003800000 */
.L_x_23937:
[----:B------:R-:W-:-:S04]  /*3da0*/  LOP3.LUT R5, R12, 0x80000000, R5, 0x48, !PT ;  /* 0x800000000c057812 */ /* 0x000fc800078e4805 */
[----:B------:R-:W-:Y:S01]  /*3db0*/  LOP3.LUT R5, R5, 0x7f800000, RZ, 0xfc, !PT ;  /* 0x7f80000005057812 */ /* 0x000fe200078efcff */
[----:B------:R-:W-:Y:S06]  /*3dc0*/  BRA `(.L_x_23942) ;  /* 0x0000000000147947 */ /* 0x000fec0003800000 */
.L_x_23936:
[----:B------:R-:W-:Y:S01]  /*3dd0*/  LOP3.LUT R5, R12, 0x80000000, R5, 0x48, !PT ;  /* 0x800000000c057812 */ /* 0x000fe200078e4805 */
[----:B------:R-:W-:Y:S06]  /*3de0*/  BRA `(.L_x_23942) ;  /* 0x00000000000c7947 */ /* 0x000fec0003800000 */
.L_x_23935:
[----:B------:R-:W0:Y:S01]  /*3df0*/  MUFU.RSQ R5, -QNAN ;  /* 0xffc0000000057908 */ /* 0x000e220000001400 */
[----:B------:R-:W-:Y:S05]  /*3e00*/  BRA `(.L_x_23942) ;  /* 0x0000000000047947 */ /* 0x000fea0003800000 */
.L_x_23934:
[----:B------:R-:W-:-:S07]  /*3e10*/  FADD.FTZ R5, R5, R12 ;  /* 0x0000000c05057221 */ /* 0x000fce0000010000 */
.L_x_23942:
[----:B------:R-:W-:Y:S05]  /*3e20*/  BSYNC.RECONVERGENT B0 ;  /* 0x0000000000007941 */ /* 0x000fea0003800200 */
.L_x_23932:
[----:B------:R-:W-:Y:S01]  /*3e30*/  HFMA2 R13, -RZ, RZ, 0, 0 ;  /* 0x00000000ff0d7431 */ /* 0x000fe200000001ff */
[----:B------:R-:W-:-:S04]  /*3e40*/  MOV R12, R32 ;  /* 0x00000020000c7202 */ /* 0x000fc80000000f00 */
[----:B0-----:R-:W-:Y:S05]  /*3e50*/  RET.REL.NODEC R12 `(_Z15SoftmaxWarpImplI10DirectLoadIffE11DirectStoreIffEfLi2ELi16ELi32ELi1ELb0EL9Algorithm0EEvT_T0_ll) ;  /* 0xffffffc00c687950 */ /* 0x001fea0003c3ffff */
.L_x_23943:
        /* <DEDUP_REMOVED lines=10> */
.L_x_25918:


//--------------------- .text._Z15SoftmaxWarpImplI10DirectLoadIffE11DirectStoreIffEfLi2ELi14ELi32ELi1ELb1EL9Algorithm0EEvT_T0_ll --------------------------
	.section	.text._Z15SoftmaxWarpImplI10DirectLoadIffE11DirectStoreIffEfLi2ELi14ELi32ELi1ELb1EL9Algorithm0EEvT_T0_ll,"ax",@progbits
	.align	128
        .global         _Z15SoftmaxWarpImplI10DirectLoadIffE11DirectStoreIffEfLi2ELi14ELi32ELi1ELb1EL9Algorithm0EEvT_T0_ll
        .type           _Z15SoftmaxWarpImplI10DirectLoadIffE11DirectStoreIffEfLi2ELi14ELi32ELi1ELb1EL9Algorithm0EEvT_T0_ll,@function
        .size           _Z15SoftmaxWarpImplI10DirectLoadIffE11DirectStoreIffEfLi2ELi14ELi32ELi1ELb1EL9Algorithm0EEvT_T0_ll,(.L_x_25919 - _Z15SoftmaxWarpImplI10DirectLoadIffE11DirectStoreIffEfLi2ELi14ELi32ELi1ELb1EL9Algorithm0EEvT_T0_ll)
        .other          _Z15SoftmaxWarpImplI10DirectLoadIffE11DirectStoreIffEfLi2ELi14ELi32ELi1ELb1EL9Algorithm0EEvT_T0_ll,@"STO_CUDA_ENTRY STV_DEFAULT"
_Z15SoftmaxWarpImplI10DirectLoadIffE11DirectStoreIffEfLi2ELi14ELi32ELi1ELb1EL9Algorithm0EEvT_T0_ll:
.text._Z15SoftmaxWarpImplI10DirectLoadIffE11DirectStoreIffEfLi2ELi14ELi32ELi1ELb1EL9Algorithm0EEvT_T0_ll:
        /* <DEDUP_REMOVED lines=24> */
.L_x_23944:
        /* <DEDUP_REMOVED lines=20> */
.L_x_23988:
[----:B-1----:R-:W1:Y:S01]  /*02c0*/  LDC.64 R14, c[0x0][0x388] ;  /* 0x0000e200ff0e7b82 */ /* 0x002e620000000a00 */
        /* <DEDUP_REMOVED lines=9> */
[----:B----4-:R-:W4:Y:S01]  /*0360*/  LDC.64 R4, c[0x0][0x388] ;  /* 0x0000e200ff047b82 */ /* 0x010f220000000a00 */
[----:B------:R-:W-:Y:S02]  /*0370*/  ISETP.GE.U32.AND P3, PT, R26, UR40, PT ;  /* 0x000000281a007c0c */ /* 0x000fe4000bf66070 */
[----:B------:R-:W-:Y:S02]  /*0380*/  @!P0 MOV R35, RZ ;  /* 0x000000ff00238202 */ /* 0x000fe40000000f00 */
[----:B------:R-:W-:Y:S02]  /*0390*/  @!P6 MOV R33, RZ ;  /* 0x000000ff0021e202 */ /* 0x000fe40000000f00 */
[----:B------:R-:W-:Y:S01]  /*03a0*/  ISETP.GE.AND.EX P3, PT, RZ, UR41, PT, P3 ;  /* 0x00000029ff007c0c */ /* 0x000fe2000bf66330 */
[-C--:B-1----:R-:W-:Y:S01]  /*03b0*/  @!P0 IMAD R0, R23, R14.reuse, RZ ;  /* 0x0000000e17008224 */ /* 0x082fe200078e02ff */
[----:B------:R-:W1:Y:S01]  /*03c0*/  LDC.64 R8, c[0x0][0x380] ;  /* 0x0000e000ff087b82 */ /* 0x000e620000000a00 */
[----:B--2---:R-:W-:Y:S01]  /*03d0*/  @!P0 IMAD.WIDE.U32 R2, R25, R14, R34 ;  /* 0x0000000e19028225 */ /* 0x004fe200078e0022 */
[----:B------:R-:W-:-:S02]  /*03e0*/  @!P5 MOV R31, RZ ;  /* 0x000000ff001fd202 */ /* 0x000fc40000000f00 */
[----:B--2---:R-:W-:Y:S01]  /*03f0*/  @!P6 R2UR UR6, R20 ;  /* 0x000000001406e2ca */ /* 0x004fe200000e0000 */
[----:B------:R-:W-:Y:S01]  /*0400*/  @!P0 IMAD R15, R25, R15, R0 ;  /* 0x0000000f190f8224 */ /* 0x000fe200078e0200 */
[----:B------:R-:W-:Y:S01]  /*0410*/  @!P6 R2UR UR7, R21 ;  /* 0x000000001507e2ca */ /* 0x000fe200000e0000 */
[----:B---3--:R-:W-:Y:S01]  /*0420*/  @!P6 IMAD R10, R23, R6, RZ ;  /* 0x00000006170ae224 */ /* 0x008fe200078e02ff */
[----:B------:R-:W2:Y:S01]  /*0430*/  LDC.64 R12, c[0x0][0x380] ;  /* 0x0000e000ff0c7b82 */ /* 0x000ea20000000a00 */
[----:B------:R-:W-:Y:S01]  /*0440*/  @!P4 IMAD.MOV.U32 R29, RZ, RZ, RZ ;  /* 0x000000ffff1dc224 */ /* 0x000fe200078e00ff */
[----:B------:R-:W-:Y:S01]  /*0450*/  @!P0 IADD3 R15, PT, PT, R3, R15, RZ ;  /* 0x0000000f030f8210 */ /* 0x000fe20007ffe0ff */
[----:B------:R-:W-:Y:S01]  /*0460*/  @!P6 IMAD R17, R25, R7, R10 ;  /* 0x000000071911e224 */ /* 0x000fe200078e020a */
[----:B------:R-:W-:Y:S02]  /*0470*/  MOV R39, 0xff800000 ;  /* 0xff80000000277802 */ /* 0x000fe40000000f00 */
[----:B------:R-:W-:Y:S01]  /*0480*/  @!P0 LEA.HI R0, P1, R15, R2, RZ, 0x1 ;  /* 0x000000020f008211 */ /* 0x000fe200078308ff */
[----:B------:R-:W-:Y:S01]  /*0490*/  @!P6 IMAD.WIDE.U32 R2, R25, R6, R32 ;  /* 0x000000061902e225 */ /* 0x000fe200078e0020 */
[----:B------:R-:W3:Y:S01]  /*04a0*/  LDC.64 R18, c[0x0][0x380] ;  /* 0x0000e000ff127b82 */ /* 0x000ee20000000a00 */
[----:B------:R-:W-:-:S02]  /*04b0*/  MOV R38, 0xff800000 ;  /* 0xff80000000267802 */ /* 0x000fc40000000f00 */
[----:B------:R-:W-:Y:S01]  /*04c0*/  @!P0 IADD3.X R15, PT, PT, RZ, R15, RZ, P1, !PT ;  /* 0x0000000fff0f8210 */ /* 0x000fe20000ffe4ff */
[----:B------:R-:W-:Y:S01]  /*04d0*/  @!P0 IMAD.SHL.U32 R11, R0, 0x4, RZ ;  /* 0x00000004000b8824 */ /* 0x000fe200078e00ff */
[----:B------:R-:W-:Y:S01]  /*04e0*/  @!P5 R2UR UR8, R20 ;  /* 0x000000001408d2ca */ /* 0x000fe200000e0000 */
[-C--:B----4-:R-:W-:Y:S01]  /*04f0*/  @!P5 IMAD R10, R23, R4.reuse, RZ ;  /* 0x00000004170ad224 */ /* 0x090fe200078e02ff */
[----:B------:R-:W-:Y:S01]  /*0500*/  @!P0 SHF.L.U64.HI R0, R0, 0x2, R15 ;  /* 0x0000000200008819 */ /* 0x000fe2000001020f */
[----:B------:R-:W4:Y:S01]  /*0510*/  LDC.64 R6, c[0x0][0x388] ;  /* 0x0000e200ff067b82 */ /* 0x000f220000000a00 */
[----:B------:R-:W-:Y:S01]  /*0520*/  @!P6 IADD3 R15, PT, PT, R17, R3, RZ ;  /* 0x00000003110fe210 */ /* 0x000fe20007ffe0ff */
[----:B------:R-:W-:Y:S01]  /*0530*/  @!P5 IMAD R17, R25, R5, R10 ;  /* 0x000000051911d224 */ /* 0x000fe200078e020a */
[----:B------:R-:W-:Y:S01]  /*0540*/  @!P0 LOP3.LUT R11, R11, 0xfffffff8, RZ, 0xc0, !PT ;  /* 0xfffffff80b0b8812 */ /* 0x000fe200078ec0ff */
[----:B------:R-:W-:Y:S01]  /*0550*/  @!P5 IMAD.WIDE.U32 R4, R25, R4, R30 ;  /* 0x000000041904d225 */ /* 0x000fe200078e001e */
[----:B------:R-:W-:-:S02]  /*0560*/  @!P6 LEA.HI R16, P2, R15, R2, RZ, 0x1 ;  /* 0x000000020f10e211 */ /* 0x000fc400078508ff */
[----:B-1----:R-:W-:Y:S01]  /*0570*/  @!P0 IADD3 R8, P1, PT, R11, R8, RZ ;  /* 0x000000080b088210 */ /* 0x002fe20007f3e0ff */
[----:B------:R-:W1:Y:S01]  /*0580*/  LDC.64 R2, c[0x0][0x388] ;  /* 0x0000e200ff027b82 */ /* 0x000e620000000a00 */
[----:B------:R-:W-:Y:S02]  /*0590*/  @!P6 SHF.L.U32 R11, R16, 0x2, RZ ;  /* 0x00000002100be819 */ /* 0x000fe400000006ff */
[----:B------:R-:W-:Y:S02]  /*05a0*/  @!P5 IADD3 R17, PT, PT, R17, R5, RZ ;  /* 0x000000051111d210 */ /* 0x000fe40007ffe0ff */
[----:B------:R-:W-:Y:S02]  /*05b0*/  @!P6 IADD3.X R15, PT, PT, RZ, R15, RZ, P2, !PT ;  /* 0x0000000fff0fe210 */ /* 0x000fe400017fe4ff */
[----:B------:R-:W-:Y:S01]  /*05c0*/  @!P6 LOP3.LUT R11, R11, 0xfffffff8, RZ, 0xc0, !PT ;  /* 0xfffffff80b0be812 */ /* 0x000fe200078ec0ff */
[----:B------:R-:W5:Y:S01]  /*05d0*/  LDC.64 R40, c[0x0][0x380] ;  /* 0x0000e000ff287b82 */ /* 0x000f620000000a00 */
[----:B------:R-:W-:-:S02]  /*05e0*/  @!P5 LEA.HI R14, P2, R17, R4, RZ, 0x1 ;  /* 0x00000004110ed211 */ /* 0x000fc400078508ff */
[----:B------:R-:W-:Y:S02]  /*05f0*/  @!P0 IADD3.X R9, PT, PT, R0, R9, RZ, P1, !PT ;  /* 0x0000000900098210 */ /* 0x000fe40000ffe4ff */
[----:B------:R-:W-:Y:S02]  /*0600*/  @!P6 SHF.L.U64.HI R16, R16, 0x2, R15 ;  /* 0x000000021010e819 */ /* 0x000fe4000001020f */
[----:B--2---:R-:W-:Y:S01]  /*0610*/  @!P6 IADD3 R12, P1, PT, R11, R12, RZ ;  /* 0x0000000c0b0ce210 */ /* 0x004fe20007f3e0ff */
[-C--:B----4-:R-:W-:Y:S01]  /*0620*/  @!P4 IMAD R10, R23, R6.reuse, RZ ;  /* 0x00000006170ac224 */ /* 0x090fe200078e02ff */
[----:B------:R-:W-:Y:S01]  /*0630*/  @!P5 SHF.L.U32 R15, R14, 0x2, RZ ;  /* 0x000000020e0fd819 */ /* 0x000fe200000006ff */
[----:B------:R-:W2:Y:S01]  /*0640*/  LDC.64 R4, c[0x0][0x388] ;  /* 0x0000e200ff047b82 */ /* 0x000ea20000000a00 */
[----:B------:R-:W-:Y:S01]  /*0650*/  @!P5 IADD3.X R17, PT, PT, RZ, R17, RZ, P2, !PT ;  /* 0x00000011ff11d210 */ /* 0x000fe200017fe4ff */
[----:B------:R-:W-:Y:S01]  /*0660*/  @!P4 IMAD R27, R25, R7, R10 ;  /* 0x00000007191bc224 */ /* 0x000fe200078e020a */
[----:B------:R-:W-:Y:S01]  /*0670*/  @!P5 LOP3.LUT R15, R15, 0xfffffff8, RZ, 0xc0, !PT ;  /* 0xfffffff80f0fd812 */ /* 0x000fe200078ec0ff */
[----:B------:R-:W-:Y:S01]  /*0680*/  @!P4 IMAD.WIDE.U32 R6, R25, R6, R28 ;  /* 0x000000061906c225 */ /* 0x000fe200078e001c */
[----:B------:R-:W-:-:S02]  /*0690*/  @!P6 IADD3.X R13, PT, PT, R16, R13, RZ, P1, !PT ;  /* 0x0000000d100de210 */ /* 0x000fc40000ffe4ff */
[----:B------:R-:W-:Y:S01]  /*06a0*/  @!P5 SHF.L.U64.HI R14, R14, 0x2, R17 ;  /* 0x000000020e0ed819 */ /* 0x000fe20000010211 */
[----:B------:R-:W4:Y:S01]  /*06b0*/  LDC.64 R10, c[0x0][0x380] ;  /* 0x0000e000ff0a7b82 */ /* 0x000f220000000a00 */
[----:B---3--:R-:W-:Y:S01]  /*06c0*/  @!P5 IADD3 R18, P1, PT, R15, R18, RZ ;  /* 0x000000120f12d210 */ /* 0x008fe20007f3e0ff */
[----:B-1----:R-:W-:Y:S01]  /*06d0*/  @!P3 IMAD R16, R23, R2, RZ ;  /* 0x000000021710b224 */ /* 0x002fe200078e02ff */
[----:B------:R-:W-:Y:S01]  /*06e0*/  @!P4 IADD3 R17, PT, PT, R27, R7, RZ ;  /* 0x000000071b11c210 */ /* 0x000fe20007ffe0ff */
[----:B------:R-:W-:Y:S01]  /*06f0*/  @!P3 IMAD.MOV.U32 R27, RZ, RZ, RZ ;  /* 0x000000ffff1bb224 */ /* 0x000fe200078e00ff */
[----:B------:R-:W-:Y:S01]  /*0700*/  @!P5 IADD3.X R19, PT, PT, R14, R19, RZ, P1, !PT ;  /* 0x000000130e13d210 */ /* 0x000fe20000ffe4ff */
[----:B------:R-:W-:Y:S01]  /*0710*/  @!P3 IMAD R29, R25, R3, R16 ;  /* 0x00000003191db224 */ /* 0x000fe200078e0210 */
[----:B------:R-:W-:Y:S01]  /*0720*/  @!P4 LEA.HI R6, P1, R17, R6, RZ, 0x1 ;  /* 0x000000061106c211 */ /* 0x000fe200078308ff */
[----:B------:R-:W1:Y:S01]  /*0730*/  LDC.64 R14, c[0x0][0x380] ;  /* 0x0000e000ff0e7b82 */ /* 0x000e620000000a00 */
[----:B------:R-:W-:Y:S01]  /*0740*/  ISETP.GE.U32.AND P2, PT, R24, UR40, PT ;  /* 0x0000002818007c0c */ /* 0x000fe2000bf46070 */
[----:B------:R-:W-:Y:S01]  /*0750*/  @!P3 IMAD.WIDE.U32 R2, R25, R2, R26 ;  /* 0x000000021902b225 */ /* 0x000fe200078e001a */
[----:B------:R-:W-:-:S02]  /*0760*/  @!P4 SHF.L.U32 R7, R6, 0x2, RZ ;  /* 0x000000020607c819 */ /* 0x000fc400000006ff */
[----:B------:R-:W-:Y:S02]  /*0770*/  ISETP.GE.AND.EX P2, PT, RZ, UR41, PT, P2 ;  /* 0x00000029ff007c0c */ /* 0x000fe4000bf46320 */
[----:B------:R-:W-:Y:S02]  /*0780*/  @!P4 IADD3.X R17, PT, PT, RZ, R17, RZ, P1, !PT ;  /* 0x00000011ff11c210 */ /* 0x000fe40000ffe4ff */
[----:B------:R-:W-:Y:S02]  /*0790*/  @!P4 LOP3.LUT R7, R7, 0xfffffff8, RZ, 0xc0, !PT ;  /* 0xfffffff80707c812 */ /* 0x000fe400078ec0ff */
[----:B------:R-:W-:Y:S02]  /*07a0*/  @!P4 SHF.L.U64.HI R6, R6, 0x2, R17 ;  /* 0x000000020606c819 */ /* 0x000fe40000010211 */
[----:B------:R-:W-:Y:S02]  /*07b0*/  @!P3 IADD3 R17, PT, PT, R29, R3, RZ ;  /* 0x000000031d11b210 */ /* 0x000fe40007ffe0ff */
[----:B------:R-:W-:-:S02]  /*07c0*/  P2R R0, PR, RZ, 0x1 ;  /* 0x00000001ff007803 */ /* 0x000fc40000000000 */
[----:B----4-:R-:W-:Y:S01]  /*07d0*/  @!P4 IADD3 R10, P1, PT, R7, R10, RZ ;  /* 0x0000000a070ac210 */ /* 0x010fe20007f3e0ff */
[----:B--2---:R-:W-:Y:S01]  /*07e0*/  @!P2 IMAD R16, R23, R4, RZ ;  /* 0x000000041710a224 */ /* 0x004fe200078e02ff */
[----:B------:R-:W-:Y:S02]  /*07f0*/  @!P2 MOV R3, RZ ;  /* 0x000000ff0003a202 */ /* 0x000fe40000000f00 */
[----:B------:R-:W-:Y:S01]  /*0800*/  @!P4 IADD3.X R11, PT, PT, R6, R11, RZ, P1, !PT ;  /* 0x0000000b060bc210 */ /* 0x000fe20000ffe4ff */
[----:B------:R-:W-:Y:S01]  /*0810*/  @!P2 IMAD R27, R25, R5, R16 ;  /* 0x00000005191ba224 */ /* 0x000fe200078e0210 */
[----:B------:R-:W-:Y:S02]  /*0820*/  @!P3 LEA.HI R7, P1, R17, R2, RZ, 0x1 ;  /* 0x000000021107b211 */ /* 0x000fe400078308ff */
[----:B------:R-:W-:Y:S02]  /*0830*/  @!P2 MOV R2, R24 ;  /* 0x000000180002a202 */ /* 0x000fe40000000f00 */
[----:B------:R-:W-:-:S02]  /*0840*/  @!P3 SHF.L.U32 R6, R7, 0x2, RZ ;  /* 0x000000020706b819 */ /* 0x000fc400000006ff */
[----:B------:R-:W-:Y:S01]  /*0850*/  @!P5 R2UR UR9, R21 ;  /* 0x000000001509d2ca */ /* 0x000fe200000e0000 */
[----:B------:R-:W-:Y:S01]  /*0860*/  @!P2 IMAD.WIDE.U32 R4, R25, R4, R2 ;  /* 0x000000041904a225 */ /* 0x000fe200078e0002 */
[----:B------:R-:W-:-:S03]  /*0870*/  @!P3 LOP3.LUT R3, R6, 0xfffffff8, RZ, 0xc0, !PT ;  /* 0xfffffff80603b812 */ /* 0x000fc600078ec0ff */
[----:B------:R-:W-:Y:S01]  /*0880*/  @!P3 IMAD.X R2, RZ, RZ, R17, P1 ;  /* 0x000000ffff02b224 */ /* 0x000fe200008e0611 */
[----:B-1----:R-:W-:-:S04]  /*0890*/  @!P3 IADD3 R14, P1, PT, R3, R14, RZ ;  /* 0x0000000e030eb210 */ /* 0x002fc80007f3e0ff */
[----:B------:R-:W-:Y:S02]  /*08a0*/  @!P3 SHF.L.U64.HI R2, R7, 0x2, R2 ;  /* 0x000000020702b819 */ /* 0x000fe40000010202 */
[----:B------:R-:W-:Y:S02]  /*08b0*/  @!P2 IADD3 R7, PT, PT, R27, R5, RZ ;  /* 0x000000051b07a210 */ /* 0x000fe40007ffe0ff */
[----:B------:R-:W-:Y:S02]  /*08c0*/  @!P3 IADD3.X R15, PT, PT, R2, R15, RZ, P1, !PT ;  /* 0x0000000f020fb210 */ /* 0x000fe40000ffe4ff */
[----:B------:R-:W-:Y:S01]  /*08d0*/  @!P2 LEA.HI R4, P1, R7, R4, RZ, 0x1 ;  /* 0x000000040704a211 */ /* 0x000fe200078308ff */
[----:B------:R-:W1:Y:S03]  /*08e0*/  LDC.64 R2, c[0x0][0x388] ;  /* 0x0000e200ff027b82 */ /* 0x000e660000000a00 */
[----:B------:R-:W-:-:S02]  /*08f0*/  @!P2 SHF.L.U32 R5, R4, 0x2, RZ ;  /* 0x000000020405a819 */ /* 0x000fc400000006ff */
[----:B------:R-:W-:Y:S02]  /*0900*/  @!P2 IADD3.X R7, PT, PT, RZ, R7, RZ, P1, !PT ;  /* 0x00000007ff07a210 */ /* 0x000fe40000ffe4ff */
[----:B------:R-:W-:Y:S02]  /*0910*/  @!P2 LOP3.LUT R5, R5, 0xfffffff8, RZ, 0xc0, !PT ;  /* 0xfffffff80505a812 */ /* 0x000fe400078ec0ff */
[----:B------:R-:W-:Y:S02]  /*0920*/  @!P2 SHF.L.U64.HI R4, R4, 0x2, R7 ;  /* 0x000000020404a819 */ /* 0x000fe40000010207 */
[----:B-----5:R-:W-:-:S04]  /*0930*/  @!P2 IADD3 R40, P1, PT, R5, R40, RZ ;  /* 0x000000280528a210 */ /* 0x020fc80007f3e0ff */
[----:B------:R-:W-:Y:S02]  /*0940*/  @!P2 IADD3.X R41, PT, PT, R4, R41, RZ, P1, !PT ;  /* 0x000000290429a210 */ /* 0x000fe40000ffe4ff */
[----:B------:R-:W-:-:S04]  /*0950*/  ISETP.GE.U32.AND P1, PT, R22, UR40, PT ;  /* 0x0000002816007c0c */ /* 0x000fc8000bf26070 */
[----:B------:R-:W-:-:S13]  /*0960*/  ISETP.GE.AND.EX P1, PT, RZ, UR41, PT, P1 ;  /* 0x00000029ff007c0c */ /* 0x000fda000bf26310 */
[----:B-1----:R-:W-:Y:S02]  /*0970*/  @!P1 IMAD R4, R23, R2, RZ ;  /* 0x0000000217049224 */ /* 0x002fe400078e02ff */
[----:B------:R-:W-:Y:S02]  /*0980*/  @!P1 IMAD.MOV.U32 R5, RZ, RZ, RZ ;  /* 0x000000ffff059224 */ /* 0x000fe400078e00ff */
[----:B------:R-:W-:Y:S01]  /*0990*/  @!P1 IMAD R7, R25, R3, R4 ;  /* 0x0000000319079224 */ /* 0x000fe200078e0204 */
[----:B------:R-:W-:-:S05]  /*09a0*/  @!P1 MOV R4, R22 ;  /* 0x0000001600049202 */ /* 0x000fca0000000f00 */
        /* <DEDUP_REMOVED lines=11> */
[----:B------:R-:W-:Y:S01]  /*0a60*/  IMAD.MOV.U32 R3, RZ, RZ, -0x800000 ;  /* 0xff800000ff037424 */ /* 0x000fe200078e00ff */
[----:B------:R-:W-:Y:S02]  /*0a70*/  MOV R2, 0xff800000 ;  /* 0xff80000000027802 */ /* 0x000fe40000000f00 */
[----:B------:R-:W-:Y:S02]  /*0a80*/  MOV R5, 0xff800000 ;  /* 0xff80000000057802 */ /* 0x000fe40000000f00 */
[----:B------:R-:W-:Y:S02]  /*0a90*/  MOV R4, 0xff800000 ;  /* 0xff80000000047802 */ /* 0x000fe40000000f00 */
[----:B------:R-:W2:Y:S05]  /*0aa0*/  @!P6 LDG.E.64 R2, desc[UR6][R12.64] ;  /* 0x000000060c02e981 */ /* 0x000eaa000c1e1b00 */
[----:B------:R-:W-:Y:S01]  /*0ab0*/  @!P0 R2UR UR4, R20 ;  /* 0x00000000140482ca */ /* 0x000fe200000e0000 */
[----:B------:R-:W3:Y:S01]  /*0ac0*/  @!P5 LDG.E.64 R4, desc[UR8][R18.64] ;  /* 0x000000081204d981 */ /* 0x000ee2000c1e1b00 */
[----:B------:R-:W-:-:S02]  /*0ad0*/  @!P0 R2UR UR5, R21 ;  /* 0x00000000150582ca */ /* 0x000fc400000e0000 */
[----:B------:R-:W-:Y:S02]  /*0ae0*/  @!P3 R2UR UR6, R20 ;  /* 0x000000001406b2ca */ /* 0x000fe400000e0000 */
[----:B------:R-:W-:-:S09]  /*0af0*/  @!P3 R2UR UR7, R21 ;  /* 0x000000001507b2ca */ /* 0x000fd200000e0000 */
[----:B------:R1:W4:Y:S01]  /*0b00*/  @!P0 LDG.E.64 R38, desc[UR4][R8.64] ;  /* 0x0000000408268981 */ /* 0x000322000c1e1b00 */
[C---:B------:R-:W-:Y:S02]  /*0b10*/  @!P4 R2UR UR4, R20.reuse ;  /* 0x000000001404c2ca */ /* 0x040fe400000e0000 */
[C---:B------:R-:W-:Y:S02]  /*0b20*/  @!P4 R2UR UR5, R21.reuse ;  /* 0x000000001505c2ca */ /* 0x040fe400000e0000 */
[----:B------:R-:W-:Y:S02]  /*0b30*/  MOV R7, 0xff800000 ;  /* 0xff80000000077802 */ /* 0x000fe40000000f00 */
[----:B------:R-:W-:Y:S02]  /*0b40*/  MOV R6, 0xff800000 ;  /* 0xff80000000067802 */ /* 0x000fe40000000f00 */
[----:B------:R-:W-:Y:S02]  /*0b50*/  @!P2 R2UR UR8, R20 ;  /* 0x000000001408a2ca */ /* 0x000fe400000e0000 */
[----:B------:R-:W-:Y:S01]  /*0b60*/  @!P2 R2UR UR9, R21 ;  /* 0x000000001509a2ca */ /* 0x000fe200000e0000 */
[----:B-1----:R-:W-:Y:S01]  /*0b70*/  IMAD.MOV.U32 R8, RZ, RZ, -0x800000 ;  /* 0xff800000ff087424 */ /* 0x002fe200078e00ff */
[----:B------:R-:W-:-:S02]  /*0b80*/  MOV R9, 0xff800000 ;  /* 0xff80000000097802 */ /* 0x000fc40000000f00 */
[----:B------:R-:W-:Y:S01]  /*0b90*/  @!P1 R2UR UR10, R20 ;  /* 0x00000000140a92ca */ /* 0x000fe200000e0000 */
[----:B------:R-:W5:Y:S01]  /*0ba0*/  @!P4 LDG.E.64 R6, desc[UR4][R10.64] ;  /* 0x000000040a06c981 */ /* 0x000f62000c1e1b00 */
[----:B------:R-:W-:Y:S02]  /*0bb0*/  @!P1 R2UR UR11, R21 ;  /* 0x00000000150b92ca */ /* 0x000fe400000e0000 */
[----:B------:R-:W-:Y:S01]  /*0bc0*/  MOV R17, 0xff800000 ;  /* 0xff80000000117802 */ /* 0x000fe20000000f00 */
[----:B------:R-:W5:Y:S01]  /*0bd0*/  @!P3 LDG.E.64 R8, desc[UR6][R14.64] ;  /* 0x000000060e08b981 */ /* 0x000f62000c1e1b00 */
[----:B------:R-:W-:Y:S02]  /*0be0*/  MOV R16, 0xff800000 ;  /* 0xff80000000107802 */ /* 0x000fe40000000f00 */
[----:B------:R-:W-:Y:S02]  /*0bf0*/  MOV R19, 0xff800000 ;  /* 0xff80000000137802 */ /* 0x000fe40000000f00 */
[----:B------:R-:W-:-:S02]  /*0c00*/  MOV R18, 0xff800000 ;  /* 0xff80000000127802 */ /* 0x000fc40000000f00 */
[----:B------:R-:W5:Y:S04]  /*0c10*/  @!P2 LDG.E.64 R16, desc[UR8][R40.64] ;  /* 0x000000082810a981 */ /* 0x000f68000c1e1b00 */
[----:B------:R-:W5:Y:S01]  /*0c20*/  @!P1 LDG.E.64 R18, desc[UR10][R42.64] ;  /* 0x0000000a2a129981 */ /* 0x000f62000c1e1b00 */
[----:B------:R-:W-:Y:S01]  /*0c30*/  MOV R13, 0xff800000 ;  /* 0xff800000000d7802 */ /* 0x000fe20000000f00 */
[----:B------:R-:W-:Y:S01]  /*0c40*/  UMOV UR4, 0xffffffff ;  /* 0xffffffff00047882 */ /* 0x000fe20000000000 */
[----:B----4-:R-:W-:-:S04]  /*0c50*/  @!P0 FMNMX3 R13, R38, -INF , R39, !PT ;  /* 0xff800000260d8876 */ /* 0x010fc80007800027 */
[----:B--2---:R-:W-:-:S04]  /*0c60*/  @!P6 FMNMX3 R13, R13, R2, R3, !PT ;  /* 0x000000020d0de276 */ /* 0x004fc80007800003 */
[----:B---3--:R-:W-:-:S04]  /*0c70*/  @!P5 FMNMX3 R13, R13, R4, R5, !PT ;  /* 0x000000040d0dd276 */ /* 0x008fc80007800005 */
[----:B-----5:R-:W-:-:S04]  /*0c80*/  @!P4 FMNMX3 R13, R13, R6, R7, !PT ;  /* 0x000000060d0dc276 */ /* 0x020fc80007800007 */
        /* <DEDUP_REMOVED lines=18> */
[----:B------:R-:W-:Y:S02]  /*0db0*/  IMAD.MOV.U32 R2, RZ, RZ, 0x437c0000 ;  /* 0x437c0000ff027424 */ /* 0x000fe400078e00ff */
[----:B------:R-:W-:Y:S01]  /*0dc0*/  FFMA.SAT R3, R41, R0, 0.5 ;  /* 0x3f00000029037423 */ /* 0x000fe20000002000 */
[C---:B------:R-:W-:Y:S01]  /*0dd0*/  FADD R39, -R14.reuse, R39 ;  /* 0x000000270e277221 */ /* 0x040fe20000000100 */
[C---:B------:R-:W-:Y:S01]  /*0de0*/  FADD R13, -R14.reuse, R8 ;  /* 0x000000080e0d7221 */ /* 0x040fe20000000100 */
[C---:B------:R-:W-:Y:S01]  /*0df0*/  FADD R15, -R14.reuse, R7 ;  /* 0x000000070e0f7221 */ /* 0x040fe20000000100 */
[----:B------:R-:W-:Y:S01]  /*0e00*/  FFMA.RM R8, R3, R2, 12582913 ;  /* 0x4b40000103087423 */ /* 0x000fe20000004002 */
[C---:B------:R-:W-:Y:S01]  /*0e10*/  FADD R29, -R14.reuse, R6 ;  /* 0x000000060e1d7221 */ /* 0x040fe20000000100 */
[----:B------:R-:W-:Y:S01]  /*0e20*/  FFMA.SAT R7, R39, R0, 0.5 ;  /* 0x3f00000027077423 */ /* 0x000fe20000002000 */
[----:B------:R-:W-:Y:S01]  /*0e30*/  FADD R33, -R14, R4 ;  /* 0x000000040e217221 */ /* 0x000fe20000000100 */
[----:B------:R-:W-:Y:S01]  /*0e40*/  FADD R6, R8, -12583039 ;  /* 0xcb40007f08067421 */ /* 0x000fe20000000000 */
[C---:B------:R-:W-:Y:S01]  /*0e50*/  FADD R31, -R14.reuse, R5 ;  /* 0x000000050e1f7221 */ /* 0x040fe20000000100 */
[----:B------:R-:W-:Y:S01]  /*0e60*/  FFMA.RM R4, R7, R2, 12582913 ;  /* 0x4b40000107047423 */ /* 0x000fe20000004002 */
[C---:B------:R-:W-:Y:S01]  /*0e70*/  FADD R7, -R14.reuse, R19 ;  /* 0x000000130e077221 */ /* 0x040fe20000000100 */
[----:B------:R-:W-:Y:S01]  /*0e80*/  FFMA R6, R41, 1.4426950216293334961, -R6 ;  /* 0x3fb8aa3b29067823 */ /* 0x000fe20000000806 */
[----:B------:R-:W-:Y:S01]  /*0e90*/  FFMA.SAT R19, R37, R0, 0.5 ;  /* 0x3f00000025137423 */ /* 0x000fe20000002000 */
[C---:B------:R-:W-:Y:S01]  /*0ea0*/  FADD R9, -R14.reuse, R9 ;  /* 0x000000090e097221 */ /* 0x040fe20000000100 */
[C---:B------:R-:W-:Y:S01]  /*0eb0*/  FADD R11, -R14.reuse, R16 ;  /* 0x000000100e0b7221 */ /* 0x040fe20000000100 */
[----:B------:R-:W-:Y:S01]  /*0ec0*/  FFMA R41, R41, 1.925963033500011079e-08, R6 ;  /* 0x32a5706029297823 */ /* 0x000fe20000000006 */
[----:B------:R-:W-:Y:S01]  /*0ed0*/  FFMA.RM R6, R19, R2, 12582913 ;  /* 0x4b40000113067423 */ /* 0x000fe20000004002 */
[C---:B------:R-:W-:Y:S01]  /*0ee0*/  FADD R5, -R14.reuse, R17 ;  /* 0x000000110e057221 */ /* 0x040fe20000000100 */
[----:B------:R-:W-:Y:S01]  /*0ef0*/  FADD R3, -R14, R18 ;  /* 0x000000120e037221 */ /* 0x000fe20000000100 */
[----:B------:R-:W-:Y:S01]  /*0f00*/  FADD R10, R4, -12583039 ;  /* 0xcb40007f040a7421 */ /* 0x000fe20000000000 */
[----:B------:R-:W-:Y:S01]  /*0f10*/  FADD R14, R6, -12583039 ;  /* 0xcb40007f060e7421 */ /* 0x000fe20000000000 */
[----:B------:R-:W-:Y:S01]  /*0f20*/  FFMA.SAT R17, R35, R0, 0.5 ;  /* 0x3f00000023117423 */ /* 0x000fe20000002000 */
[----:B------:R-:W-:Y:S01]  /*0f30*/  SHF.L.U32 R19, R8, 0x17, RZ ;  /* 0x0000001708137819 */ /* 0x000fe200000006ff */
[----:B------:R-:W-:Y:S01]  /*0f40*/  FFMA R10, R39, 1.4426950216293334961, -R10 ;  /* 0x3fb8aa3b270a7823 */ /* 0x000fe2000000080a */
[----:B------:R-:W-:Y:S01]  /*0f50*/  FFMA R14, R37, 1.4426950216293334961, -R14 ;  /* 0x3fb8aa3b250e7823 */ /* 0x000fe2000000080e */
[----:B------:R-:W-:Y:S01]  /*0f60*/  FFMA.RM R12, R17, R2, 12582913 ;  /* 0x4b400001110c7423 */ /* 0x000fe20000004002 */
[-C--:B------:R-:W-:Y:S01]  /*0f70*/  FFMA.SAT R17, R33, R0.reuse, 0.5 ;  /* 0x3f00000021117423 */ /* 0x080fe20000002000 */
[----:B------:R-:W-:Y:S01]  /*0f80*/  FFMA R39, R39, 1.925963033500011079e-08, R10 ;  /* 0x32a5706027277823 */ /* 0x000fe2000000000a */
[----:B------:R-:W-:Y:S01]  /*0f90*/  FFMA R37, R37, 1.925963033500011079e-08, R14 ;  /* 0x32a5706025257823 */ /* 0x000fe2000000000e */
[----:B------:R-:W-:Y:S01]  /*0fa0*/  FADD R10, R12, -12583039 ;  /* 0xcb40007f0c0a7421 */ /* 0x000fe20000000000 */
[----:B------:R-:W1:Y:S01]  /*0fb0*/  MUFU.EX2 R14, R41 ;  /* 0x00000029000e7308 */ /* 0x000e620000000800 */
[----:B------:R-:W-:Y:S01]  /*0fc0*/  SHF.L.U32 R4, R4, 0x17, RZ ;  /* 0x0000001704047819 */ /* 0x000fe200000006ff */
[----:B------:R-:W-:Y:S01]  /*0fd0*/  FFMA.SAT R27, R13, R0, 0.5 ;  /* 0x3f0000000d1b7423 */ /* 0x000fe20000002000 */
[----:B------:R-:W-:Y:S01]  /*0fe0*/  FFMA R10, R35, 1.4426950216293334961, -R10 ;  /* 0x3fb8aa3b230a7823 */ /* 0x000fe2000000080a */
[----:B------:R-:W-:-:S02]  /*0ff0*/  SHF.L.U32 R12, R12, 0x17, RZ ;  /* 0x000000170c0c7819 */ /* 0x000fc400000006ff */
[----:B------:R-:W-:Y:S01]  /*1000*/  SHF.L.U32 R6, R6, 0x17, RZ ;  /* 0x0000001706067819 */ /* 0x000fe200000006ff */
[----:B------:R-:W-:Y:S01]  /*1010*/  FFMA R35, R35, 1.925963033500011079e-08, R10 ;  /* 0x32a5706023237823 */ /* 0x000fe2000000000a */
[----:B------:R-:W-:Y:S01]  /*1020*/  FFMA.RM R10, R17, R2, 12582913 ;  /* 0x4b400001110a7423 */ /* 0x000fe20000004002 */
[----:B------:R-:W-:Y:S01]  /*1030*/  FFMA.SAT R17, R31, R0, 0.5 ;  /* 0x3f0000001f117423 */ /* 0x000fe20000002000 */
[----:B------:R-:W2:Y:S02]  /*1040*/  MUFU.EX2 R39, R39 ;  /* 0x0000002700277308 */ /* 0x000ea40000000800 */
[C---:B------:R-:W-:Y:S01]  /*1050*/  FADD R16, R10.reuse, -12583039 ;  /* 0xcb40007f0a107421 */ /* 0x040fe20000000000 */
[----:B------:R-:W-:Y:S01]  /*1060*/  FFMA.RM R8, R17, R2, 12582913 ;  /* 0x4b40000111087423 */ /* 0x000fe20000004002 */
[----:B------:R-:W-:Y:S01]  /*1070*/  FFMA.SAT R17, R29, R0, 0.5 ;  /* 0x3f0000001d117423 */ /* 0x000fe20000002000 */
[----:B------:R-:W-:Y:S01]  /*1080*/  SHF.L.U32 R10, R10, 0x17, RZ ;  /* 0x000000170a0a7819 */ /* 0x000fe200000006ff */
[----:B------:R-:W-:Y:S01]  /*1090*/  FFMA R16, R33, 1.4426950216293334961, -R16 ;  /* 0x3fb8aa3b21107823 */ /* 0x000fe20000000810 */
[----:B-1----:R-:W-:Y:S01]  /*10a0*/  FMUL R19, R19, R14 ;  /* 0x0000000e13137220 */ /* 0x002fe20000400000 */
[C---:B------:R-:W-:Y:S01]  /*10b0*/  FADD R14, R8.reuse, -12583039 ;  /* 0xcb40007f080e7421 */ /* 0x040fe20000000000 */
[----:B------:R-:W1:Y:S01]  /*10c0*/  MUFU.EX2 R35, R35 ;  /* 0x0000002300237308 */ /* 0x000e620000000800 */
[----:B------:R-:W-:Y:S01]  /*10d0*/  FFMA R33, R33, 1.925963033500011079e-08, R16 ;  /* 0x32a5706021217823 */ /* 0x000fe20000000010 */
[----:B------:R-:W-:Y:S01]  /*10e0*/  SHF.L.U32 R8, R8, 0x17, RZ ;  /* 0x0000001708087819 */ /* 0x000fe200000006ff */
[----:B------:R-:W-:-:S04]  /*10f0*/  FFMA R14, R31, 1.4426950216293334961, -R14 ;  /* 0x3fb8aa3b1f0e7823 */ /* 0x000fc8000000080e */
[----:B------:R-:W-:Y:S01]  /*1100*/  FFMA R31, R31, 1.925963033500011079e-08, R14 ;  /* 0x32a570601f1f7823 */ /* 0x000fe2000000000e */
[----:B------:R-:W-:Y:S01]  /*1110*/  FFMA.RM R14, R17, R2, 12582913 ;  /* 0x4b400001110e7423 */ /* 0x000fe20000004002 */
[----:B--2---:R-:W-:Y:S01]  /*1120*/  FMUL R18, R4, R39 ;  /* 0x0000002704127220 */ /* 0x004fe20000400000 */
[----:B------:R-:W2:Y:S01]  /*1130*/  MUFU.EX2 R37, R37 ;  /* 0x0000002500257308 */ /* 0x000ea20000000800 */
[----:B------:R-:W-:Y:S01]  /*1140*/  FFMA.SAT R17, R15, R0, 0.5 ;  /* 0x3f0000000f117423 */ /* 0x000fe20000002000 */
[----:B------:R-:W-:-:S04]  /*1150*/  FADD R4, R14, -12583039 ;  /* 0xcb40007f0e047421 */ /* 0x000fc80000000000 */
[C---:B------:R-:W-:Y:S02]  /*1160*/  FFMA R4, R29.reuse, 1.4426950216293334961, -R4 ;  /* 0x3fb8aa3b1d047823 */ /* 0x040fe40000000804 */
[----:B------:R-:W3:Y:S02]  /*1170*/  MUFU.EX2 R33, R33 ;  /* 0x0000002100217308 */ /* 0x000ee40000000800 */
[----:B------:R-:W-:Y:S01]  /*1180*/  FFMA R29, R29, 1.925963033500011079e-08, R4 ;  /* 0x32a570601d1d7823 */ /* 0x000fe20000000004 */
[----:B------:R-:W-:Y:S01]  /*1190*/  FFMA.RM R4, R17, R2, 12582913 ;  /* 0x4b40000111047423 */ /* 0x000fe20000004002 */
[----:B-1----:R-:W-:-:S03]  /*11a0*/  FMUL R17, R12, R35 ;  /* 0x000000230c117220 */ /* 0x002fc60000400000 */
[----:B------:R-:W-:Y:S01]  /*11b0*/  FADD R12, R4, -12583039 ;  /* 0xcb40007f040c7421 */ /* 0x000fe20000000000 */
[----:B------:R-:W1:Y:S01]  /*11c0*/  MUFU.EX2 R31, R31 ;  /* 0x0000001f001f7308 */ /* 0x000e620000000800 */
[----:B--2---:R-:W-:Y:S01]  /*11d0*/  FMUL R16, R6, R37 ;  /* 0x0000002506107220 */ /* 0x004fe20000400000 */
[----:B------:R-:W-:Y:S01]  /*11e0*/  FFMA.RM R6, R27, R2, 12582913 ;  /* 0x4b4000011b067423 */ /* 0x000fe20000004002 */
[----:B------:R-:W-:Y:S01]  /*11f0*/  FFMA R12, R15, 1.4426950216293334961, -R12 ;  /* 0x3fb8aa3b0f0c7823 */ /* 0x000fe2000000080c */
[----:B------:R-:W-:-:S03]  /*1200*/  SHF.L.U32 R4, R4, 0x17, RZ ;  /* 0x0000001704047819 */ /* 0x000fc600000006ff */
[----:B------:R-:W-:Y:S01]  /*1210*/  FFMA R15, R15, 1.925963033500011079e-08, R12 ;  /* 0x32a570600f0f7823 */ /* 0x000fe2000000000c */
[----:B------:R-:W-:Y:S01]  /*1220*/  FADD R12, R6, -12583039 ;  /* 0xcb40007f060c7421 */ /* 0x000fe20000000000 */
[----:B---3--:R-:W-:Y:S01]  /*1230*/  FMUL R10, R10, R33 ;  /* 0x000000210a0a7220 */ /* 0x008fe20000400000 */
[----:B------:R-:W-:Y:S01]  /*1240*/  MUFU.EX2 R29, R29 ;  /* 0x0000001d001d7308 */ /* 0x000fe20000000800 */
[----:B------:R-:W-:Y:S01]  /*1250*/  SHF.L.U32 R6, R6, 0x17, RZ ;  /* 0x0000001706067819 */ /* 0x000fe200000006ff */
[----:B------:R-:W-:-:S04]  /*1260*/  FFMA R12, R13, 1.4426950216293334961, -R12 ;  /* 0x3fb8aa3b0d0c7823 */ /* 0x000fc8000000080c */
[----:B------:R-:W-:Y:S01]  /*1270*/  FFMA R27, R13, 1.925963033500011079e-08, R12 ;  /* 0x32a570600d1b7823 */ /* 0x000fe2000000000c */
[----:B------:R-:W-:Y:S01]  /*1280*/  FFMA.SAT R13, R9, R0, 0.5 ;  /* 0x3f000000090d7423 */ /* 0x000fe20000002000 */
[----:B------:R-:W-:Y:S03]  /*1290*/  MUFU.EX2 R15, R15 ;  /* 0x0000000f000f7308 */ /* 0x000fe60000000800 */
[----:B------:R-:W-:Y:S01]  /*12a0*/  FFMA.RM R12, R13, R2, 12582913 ;  /* 0x4b4000010d0c7423 */ /* 0x000fe20000004002 */
[----:B------:R-:W-:-:S03]  /*12b0*/  FFMA.SAT R13, R11, R0, 0.5 ;  /* 0x3f0000000b0d7423 */ /* 0x000fc60000002000 */
[----:B------:R-:W-:Y:S01]  /*12c0*/  FADD R38, R12, -12583039 ;  /* 0xcb40007f0c267421 */ /* 0x000fe20000000000 */
[----:B------:R-:W-:Y:S01]  /*12d0*/  FFMA.RM R13, R13, R2, 12582913 ;  /* 0x4b4000010d0d7423 */ /* 0x000fe20000004002 */
[----:B------:R-:W2:Y:S02]  /*12e0*/  MUFU.EX2 R27, R27 ;  /* 0x0000001b001b7308 */ /* 0x000ea40000000800 */
[----:B------:R-:W-:-:S04]  /*12f0*/  FFMA R38, R9, 1.4426950216293334961, -R38 ;  /* 0x3fb8aa3b09267823 */ /* 0x000fc80000000826 */
[----:B------:R-:W-:Y:S01]  /*1300*/  FFMA R33, R9, 1.925963033500011079e-08, R38 ;  /* 0x32a5706009217823 */ /* 0x000fe20000000026 */
[----:B-1----:R-:W-:Y:S01]  /*1310*/  FMUL R9, R8, R31 ;  /* 0x0000001f08097220 */ /* 0x002fe20000400000 */
[----:B------:R-:W-:Y:S02]  /*1320*/  FADD R8, R13, -12583039 ;  /* 0xcb40007f0d087421 */ /* 0x000fe40000000000 */
[----:B------:R-:W1:Y:S02]  /*1330*/  MUFU.EX2 R40, R33 ;  /* 0x0000002100287308 */ /* 0x000e640000000800 */
[----:B------:R-:W-:-:S04]  /*1340*/  FFMA R8, R11, 1.4426950216293334961, -R8 ;  /* 0x3fb8aa3b0b087823 */ /* 0x000fc80000000808 */
[----:B------:R-:W-:Y:S01]  /*1350*/  FFMA R31, R11, 1.925963033500011079e-08, R8 ;  /* 0x32a570600b1f7823 */ /* 0x000fe20000000008 */
[----:B------:R-:W-:Y:S01]  /*1360*/  FFMA.SAT R11, R5, R0, 0.5 ;  /* 0x3f000000050b7423 */ /* 0x000fe20000002000 */
[----:B------:R-:W-:Y:S02]  /*1370*/  IMAD.SHL.U32 R8, R14, 0x800000, RZ ;  /* 0x008000000e087824 */ /* 0x000fe400078e00ff */
[----:B--2---:R-:W-:Y:S01]  /*1380*/  FMUL R6, R6, R27 ;  /* 0x0000001b06067220 */ /* 0x004fe20000400000 */
[----:B------:R-:W-:Y:S01]  /*1390*/  FFMA.RM R11, R11, R2, 12582913 ;  /* 0x4b4000010b0b7423 */ /* 0x000fe20000004002 */
[----:B------:R-:W-:Y:S01]  /*13a0*/  FMUL R8, R8, R29 ;  /* 0x0000001d08087220 */ /* 0x000fe20000400000 */
[----:B------:R-:W-:Y:S01]  /*13b0*/  FFMA.SAT R29, R7, R0, 0.5 ;  /* 0x3f000000071d7423 */ /* 0x000fe20000002000 */
[----:B------:R-:W2:Y:S01]  /*13c0*/  MUFU.EX2 R31, R31 ;  /* 0x0000001f001f7308 */ /* 0x000ea20000000800 */
[----:B------:R-:W-:-:S04]  /*13d0*/  FADD R14, R11, -12583039 ;  /* 0xcb40007f0b0e7421 */ /* 0x000fc80000000000 */
[----:B------:R-:W-:-:S04]  /*13e0*/  FFMA R14, R5, 1.4426950216293334961, -R14 ;  /* 0x3fb8aa3b050e7823 */ /* 0x000fc8000000080e */
[----:B------:R-:W-:Y:S01]  /*13f0*/  FFMA R14, R5, 1.925963033500011079e-08, R14 ;  /* 0x32a57060050e7823 */ /* 0x000fe2000000000e */
[----:B------:R-:W-:-:S04]  /*1400*/  FFMA.SAT R5, R3, R0, 0.5 ;  /* 0x3f00000003057423 */ /* 0x000fc80000002000 */
[-C--:B------:R-:W-:Y:S01]  /*1410*/  FFMA.RM R0, R5, R2.reuse, 12582913 ;  /* 0x4b40000105007423 */ /* 0x080fe20000004002 */
[----:B------:R-:W-:Y:S01]  /*1420*/  FFMA.RM R2, R29, R2, 12582913 ;  /* 0x4b4000011d027423 */ /* 0x000fe20000004002 */
[----:B------:R-:W3:Y:S01]  /*1430*/  MUFU.EX2 R14, R14 ;  /* 0x0000000e000e7308 */ /* 0x000ee20000000800 */
[----:B------:R-:W-:Y:S01]  /*1440*/  SHF.L.U32 R5, R12, 0x17, RZ ;  /* 0x000000170c057819 */ /* 0x000fe200000006ff */
[----:B------:R-:W-:-:S04]  /*1450*/  FADD R38, R0, -12583039 ;  /* 0xcb40007f00267421 */ /* 0x000fc80000000000 */
[----:B------:R-:W-:Y:S01]  /*1460*/  FFMA R38, R3, 1.4426950216293334961, -R38 ;  /* 0x3fb8aa3b03267823 */ /* 0x000fe20000000826 */
[----:B-1----:R-:W-:-:S03]  /*1470*/  FMUL R5, R5, R40 ;  /* 0x0000002805057220 */ /* 0x002fc60000400000 */
[----:B------:R-:W-:Y:S01]  /*1480*/  FFMA R29, R3, 1.925963033500011079e-08, R38 ;  /* 0x32a57060031d7823 */ /* 0x000fe20000000026 */
[----:B------:R-:W-:Y:S01]  /*1490*/  FADD R38, R2, -12583039 ;  /* 0xcb40007f02267421 */ /* 0x000fe20000000000 */
[----:B------:R-:W-:-:S03]  /*14a0*/  FADD R3, RZ, R19 ;  /* 0x00000013ff037221 */ /* 0x000fc60000000000 */
[C---:B------:R-:W-:Y:S01]  /*14b0*/  FFMA R38, R7.reuse, 1.4426950216293334961, -R38 ;  /* 0x3fb8aa3b07267823 */ /* 0x040fe20000000826 */
[----:B------:R-:W1:Y:S03]  /*14c0*/  MUFU.EX2 R29, R29 ;  /* 0x0000001d001d7308 */ /* 0x000e660000000800 */
[----:B------:R-:W-:Y:S01]  /*14d0*/  FFMA R35, R7, 1.925963033500011079e-08, R38 ;  /* 0x32a5706007237823 */ /* 0x000fe20000000026 */
[----:B------:R-:W-:Y:S01]  /*14e0*/  FADD R38, R3, R18 ;  /* 0x0000001203267221 */ /* 0x000fe20000000000 */
[----:B------:R-:W-:-:S03]  /*14f0*/  FMUL R7, R4, R15 ;  /* 0x0000000f04077220 */ /* 0x000fc60000400000 */
[----:B------:R-:W-:Y:S02]  /*1500*/  FADD R3, R38, R17 ;  /* 0x0000001126037221 */ /* 0x000fe40000000000 */
[----:B------:R-:W4:Y:S02]  /*1510*/  MUFU.EX2 R38, R35 ;  /* 0x0000002300267308 */ /* 0x000f240000000800 */
[----:B------:R-:W-:-:S04]  /*1520*/  FADD R3, R3, R16 ;  /* 0x0000001003037221 */ /* 0x000fc80000000000 */
[----:B------:R-:W-:-:S04]  /*1530*/  FADD R4, R3, R10 ;  /* 0x0000000a03047221 */ /* 0x000fc80000000000 */
[----:B------:R-:W-:-:S04]  /*1540*/  FADD R3, R4, R9 ;  /* 0x0000000904037221 */ /* 0x000fc80000000000 */
[----:B------:R-:W-:-:S04]  /*1550*/  FADD R4, R3, R8 ;  /* 0x0000000803047221 */ /* 0x000fc80000000000 */
[----:B------:R-:W-:Y:S01]  /*1560*/  FADD R3, R4, R7 ;  /* 0x0000000704037221 */ /* 0x000fe20000000000 */
[----:B------:R-:W-:Y:S01]  /*1570*/  SHF.L.U32 R4, R13, 0x17, RZ ;  /* 0x000000170d047819 */ /* 0x000fe200000006ff */
[----:B------:R-:W-:Y:S02]  /*1580*/  IMAD.SHL.U32 R13, R2, 0x800000, RZ ;  /* 0x00800000020d7824 */ /* 0x000fe400078e00ff */
[----:B------:R-:W-:Y:S01]  /*1590*/  FADD R12, R3, R6 ;  /* 0x00000006030c7221 */ /* 0x000fe20000000000 */
[----:B------:R-:W-:Y:S01]  /*15a0*/  SHF.L.U32 R3, R11, 0x17, RZ ;  /* 0x000000170b037819 */ /* 0x000fe200000006ff */
[----:B--2---:R-:W-:Y:S02]  /*15b0*/  FMUL R4, R4, R31 ;  /* 0x0000001f04047220 */ /* 0x004fe40000400000 */
[----:B------:R-:W-:Y:S01]  /*15c0*/  FADD R11, R12, R5 ;  /* 0x000000050c0b7221 */ /* 0x000fe20000000000 */
[----:B------:R-:W-:Y:S01]  /*15d0*/  SHF.L.U32 R12, R0, 0x17, RZ ;  /* 0x00000017000c7819 */ /* 0x000fe200000006ff */
[----:B---3--:R-:W-:-:S02]  /*15e0*/  FMUL R3, R3, R14 ;  /* 0x0000000e03037220 */ /* 0x008fc40000400000 */
[----:B------:R-:W-:Y:S02]  /*15f0*/  FADD R0, R11, R4 ;  /* 0x000000040b007221 */ /* 0x000fe40000000000 */
[----:B-1----:R-:W-:Y:S02]  /*1600*/  FMUL R2, R12, R29 ;  /* 0x0000001d0c027220 */ /* 0x002fe40000400000 */
        /* <DEDUP_REMOVED lines=13> */
.L_x_24000:
        /* <DEDUP_REMOVED lines=13> */
[----:B0-----:R-:W-:Y:S05]  /*17b0*/  CALL.REL.NOINC `($__internal_467_$__cuda_sm3x_div_rn_noftz_f32_slowpath) ;  /* 0x00000020009c7944 */ /* 0x001fea0003c00000 */
[----:B------:R-:W-:-:S07]  /*17c0*/  MOV R12, R11 ;  /* 0x0000000b000c7202 */ /* 0x000fce0000000f00 */
.L_x_23947:
[----:B------:R-:W-:Y:S05]  /*17d0*/  BSYNC.RECONVERGENT B2 ;  /* 0x0000000000027941 */ /* 0x000fea0003800200 */
.L_x_23946:
        /* <DEDUP_REMOVED lines=14> */
.L_x_23949:
[----:B------:R-:W-:Y:S05]  /*18c0*/  BSYNC.RECONVERGENT B2 ;  /* 0x0000000000027941 */ /* 0x000fea0003800200 */
.L_x_23948:
        /* <DEDUP_REMOVED lines=12> */
[----:B0-----:R-:W-:Y:S05]  /*1990*/  CALL.REL.NOINC `($__internal_467_$__cuda_sm3x_div_rn_noftz_f32_slowpath) ;  /* 0x0000002000247944 */ /* 0x001fea0003c00000 */
[----:B------:R-:W-:-:S07]  /*19a0*/  MOV R18, R11 ;  /* 0x0000000b00127202 */ /* 0x000fce0000000f00 */
.L_x_23951:
[----:B------:R-:W-:Y:S05]  /*19b0*/  BSYNC.RECONVERGENT B2 ;  /* 0x0000000000027941 */ /* 0x000fea0003800200 */
.L_x_23950:
        /* <DEDUP_REMOVED lines=14> */
.L_x_23953:
[----:B------:R-:W-:Y:S05]  /*1aa0*/  BSYNC.RECONVERGENT B2 ;  /* 0x0000000000027941 */ /* 0x000fea0003800200 */
.L_x_23952:
        /* <DEDUP_REMOVED lines=12> */
[----:B0-----:R-:W-:Y:S05]  /*1b70*/  CALL.REL.NOINC `($__internal_467_$__cuda_sm3x_div_rn_noftz_f32_slowpath) ;  /* 0x0000001c00ac7944 */ /* 0x001fea0003c00000 */
[----:B------:R-:W-:-:S07]  /*1b80*/  MOV R16, R11 ;  /* 0x0000000b00107202 */ /* 0x000fce0000000f00 */
.L_x_23955:
[----:B------:R-:W-:Y:S05]  /*1b90*/  BSYNC.RECONVERGENT B2 ;  /* 0x0000000000027941 */ /* 0x000fea0003800200 */
.L_x_23954:
        /* <DEDUP_REMOVED lines=14> */
.L_x_23957:
[----:B------:R-:W-:Y:S05]  /*1c80*/  BSYNC.RECONVERGENT B2 ;  /* 0x0000000000027941 */ /* 0x000fea0003800200 */
.L_x_23956:
        /* <DEDUP_REMOVED lines=13> */
[----:B------:R-:W-:-:S07]  /*1d60*/  IMAD.MOV.U32 R38, RZ, RZ, R11 ;  /* 0x000000ffff267224 */ /* 0x000fce00078e000b */
.L_x_23959:
[----:B------:R-:W-:Y:S05]  /*1d70*/  BSYNC.RECONVERGENT B2 ;  /* 0x0000000000027941 */ /* 0x000fea0003800200 */
.L_x_23958:
        /* <DEDUP_REMOVED lines=14> */
.L_x_23961:
[----:B------:R-:W-:Y:S05]  /*1e60*/  BSYNC.RECONVERGENT B2 ;  /* 0x0000000000027941 */ /* 0x000fea0003800200 */
.L_x_23960:
        /* <DEDUP_REMOVED lines=14> */
.L_x_23963:
[----:B------:R-:W-:Y:S05]  /*1f50*/  BSYNC.RECONVERGENT B2 ;  /* 0x0000000000027941 */ /* 0x000fea0003800200 */
.L_x_23962:
        /* <DEDUP_REMOVED lines=14> */
.L_x_23965:
[----:B------:R-:W-:Y:S05]  /*2040*/  BSYNC.RECONVERGENT B2 ;  /* 0x0000000000027941 */ /* 0x000fea0003800200 */
.L_x_23964:
        /* <DEDUP_REMOVED lines=14> */
.L_x_23967:
[----:B------:R-:W-:Y:S05]  /*2130*/  BSYNC.RECONVERGENT B2 ;  /* 0x0000000000027941 */ /* 0x000fea0003800200 */
.L_x_23966:
        /* <DEDUP_REMOVED lines=14> */
.L_x_23969:
[----:B------:R-:W-:Y:S05]  /*2220*/  BSYNC.RECONVERGENT B2 ;  /* 0x0000000000027941 */ /* 0x000fea0003800200 */
.L_x_23968:
        /* <DEDUP_REMOVED lines=14> */
.L_x_23971:
[----:B------:R-:W-:Y:S05]  /*2310*/  BSYNC.RECONVERGENT B2 ;  /* 0x0000000000027941 */ /* 0x000fea0003800200 */
.L_x_23970:
        /* <DEDUP_REMOVED lines=14> */
.L_x_23973:
[----:B------:R-:W-:Y:S05]  /*2400*/  BSYNC.RECONVERGENT B2 ;  /* 0x0000000000027941 */ /* 0x000fea0003800200 */
.L_x_23972:
[----:B------:R-:W1:Y:S01]  /*2410*/  LDC.64 R2, c[0x0][0x3a8] ;  /* 0x0000ea00ff027b82 */ /* 0x000e620000000a00 */
        /* <DEDUP_REMOVED lines=29> */
.L_x_23975:
[----:B------:R-:W-:Y:S05]  /*25f0*/  BSYNC.RECONVERGENT B0 ;  /* 0x0000000000007941 */ /* 0x000fea0003800200 */
.L_x_23974:
        /* <DEDUP_REMOVED lines=17> */
.L_x_23977:
[----:B------:R-:W-:Y:S05]  /*2710*/  BSYNC.RECONVERGENT B0 ;  /* 0x0000000000007941 */ /* 0x000fea0003800200 */
.L_x_23976:
[----:B------:R-:W-:Y:S04]  /*2720*/  BSSY.RECONVERGENT B0, `(.L_x_23978) ;  /* 0x0000011000007945 */ /* 0x000fe80003800200 */
[----:B------:R-:W-:Y:S05]  /*2730*/  @P2 BRA `(.L_x_23979) ;  /* 0x00000000003c2947 */ /* 0x000fea0003800000 */
[----:B------:R-:W-:Y:S02]  /*2740*/  HFMA2 R31, -RZ, RZ, 0, 0 ;  /* 0x00000000ff1f7431 */ /* 0x000fe400000001ff */
[----:B------:R-:W-:Y:S01]  /*2750*/  IMAD R0, R23, UR38, RZ ;  /* 0x0000002617007c24 */ /* 0x000fe2000f8e02ff */
[----:B------:R-:W-:Y:S02]  /*2760*/  R2UR UR4, R20 ;  /* 0x00000000140472ca */ /* 0x000fe400000e0000 */
[----:B------:R-:W-:Y:S01]  /*2770*/  R2UR UR5, R21 ;  /* 0x00000000150572ca */ /* 0x000fe200000e0000 */
[C---:B------:R-:W-:Y:S02]  /*2780*/  IMAD R11, R25.reuse, UR39, R0 ;  /* 0x00000027190b7c24 */ /* 0x040fe4000f8e0200 */
        /* <DEDUP_REMOVED lines=10> */
.L_x_23979:
[----:B------:R-:W-:Y:S05]  /*2830*/  BSYNC.RECONVERGENT B0 ;  /* 0x0000000000007941 */ /* 0x000fea0003800200 */
.L_x_23978:
[----:B------:R-:W-:Y:S04]  /*2840*/  BSSY.RECONVERGENT B0, `(.L_x_23980) ;  /* 0x0000011000007945 */ /* 0x000fe80003800200 */
[----:B------:R-:W-:Y:S05]  /*2850*/  @P1 BRA `(.L_x_23981) ;  /* 0x00000000003c1947 */ /* 0x000fea0003800000 */
[----:B------:R-:W-:Y:S01]  /*2860*/  MOV R29, RZ ;  /* 0x000000ff001d7202 */ /* 0x000fe20000000f00 */
[----:B------:R-:W-:Y:S01]  /*2870*/  IMAD R0, R23, UR38, RZ ;  /* 0x0000002617007c24 */ /* 0x000fe2000f8e02ff */
[----:B------:R-:W-:Y:S02]  /*2880*/  R2UR UR4, R20 ;  /* 0x00000000140472ca */ /* 0x000fe400000e0000 */
[----:B------:R-:W-:Y:S01]  /*2890*/  R2UR UR5, R21 ;  /* 0x00000000150572ca */ /* 0x000fe200000e0000 */
[----:B-123--:R-:W-:-:S04]  /*28a0*/  IMAD.WIDE.U32 R2, R25, UR38, R28 ;  /* 0x0000002619027c25 */ /* 0x00efc8000f8e001c */
        /* <DEDUP_REMOVED lines=10> */
.L_x_23981:
[----:B------:R-:W-:Y:S05]  /*2950*/  BSYNC.RECONVERGENT B0 ;  /* 0x0000000000007941 */ /* 0x000fea0003800200 */
.L_x_23980:
[----:B------:R-:W-:Y:S04]  /*2960*/  BSSY.RECONVERGENT B0, `(.L_x_23982) ;  /* 0x0000011000007945 */ /* 0x000fe80003800200 */
[----:B------:R-:W-:Y:S05]  /*2970*/  @P6 BRA `(.L_x_23983) ;  /* 0x00000000003c6947 */ /* 0x000fea0003800000 */
[----:B------:R-:W-:Y:S02]  /*2980*/  HFMA2 R27, -RZ, RZ, 0, 0 ;  /* 0x00000000ff1b7431 */ /* 0x000fe400000001ff */
[----:B------:R-:W-:Y:S01]  /*2990*/  IMAD R0, R23, UR38, RZ ;  /* 0x0000002617007c24 */ /* 0x000fe2000f8e02ff */
[----:B------:R-:W-:Y:S02]  /*29a0*/  R2UR UR4, R20 ;  /* 0x00000000140472ca */ /* 0x000fe400000e0000 */
[----:B------:R-:W-:Y:S01]  /*29b0*/  R2UR UR5, R21 ;  /* 0x00000000150572ca */ /* 0x000fe200000e0000 */
[C---:B------:R-:W-:Y:S02]  /*29c0*/  IMAD R11, R25.reuse, UR39, R0 ;  /* 0x00000027190b7c24 */ /* 0x040fe4000f8e0200 */
        /* <DEDUP_REMOVED lines=10> */
.L_x_23983:
[----:B------:R-:W-:Y:S05]  /*2a70*/  BSYNC.RECONVERGENT B0 ;  /* 0x0000000000007941 */ /* 0x000fea0003800200 */
.L_x_23982:
        /* <DEDUP_REMOVED lines=18> */
.L_x_23985:
[----:B------:R-:W-:Y:S05]  /*2ba0*/  BSYNC.RECONVERGENT B0 ;  /* 0x0000000000007941 */ /* 0x000fea0003800200 */
.L_x_23984:
        /* <DEDUP_REMOVED lines=18> */
.L_x_23987:
[----:B------:R-:W-:Y:S05]  /*2cd0*/  BSYNC.RECONVERGENT B0 ;  /* 0x0000000000007941 */ /* 0x000fea0003800200 */
.L_x_23986:
[----:B------:R-:W-:-:S04]  /*2ce0*/  IADD3 R25, P0, PT, R36, R25, RZ ;  /* 0x0000001924197210 */ /* 0x000fc80007f1e0ff */
[----:B------:R-:W-:Y:S02]  /*2cf0*/  LEA.HI.X.SX32 R23, R36, R23, 0x1, P0 ;  /* 0x0000001724177211 */ /* 0x000fe400000f0eff */
[----:B------:R-:W-:-:S04]  /*2d00*/  ISETP.GE.U32.AND P0, PT, R25, UR42, PT ;  /* 0x0000002a19007c0c */ /* 0x000fc8000bf06070 */
[----:B------:R-:W-:-:S13]  /*2d10*/  ISETP.GE.AND.EX P0, PT, R23, UR43, PT, P0 ;  /* 0x0000002b17007c0c */ /* 0x000fda000bf06300 */
[----:B------:R-:W-:Y:S05]  /*2d20*/  @!P0 BRA `(.L_x_23988) ;  /* 0xffffffd400648947 */ /* 0x000fea000383ffff */
[----:B------:R-:W-:Y:S05]  /*2d30*/  EXIT ;  /* 0x000000000000794d */ /* 0x000fea0003800000 */
.L_x_23945:
[----:B------:R-:W-:Y:S01]  /*2d40*/  BSSY B0, `(.L_x_23989) ;  /* 0x0000007000007945 */ /* 0x000fe20003800000 */
[----:B------:R-:W-:Y:S01]  /*2d50*/  IMAD.MOV.U32 R12, RZ, RZ, 0x10 ;  /* 0x00000010ff0c7424 */ /* 0x000fe200078e00ff */
[----:B------:R-:W-:Y:S02]  /*2d60*/  MOV R11, 0x1f ;  /* 0x0000001f000b7802 */ /* 0x000fe40000000f00 */
[----:B------:R-:W-:-:S07]  /*2d70*/  MOV R15, 0xffffffff ;  /* 0xffffffff000f7802 */ /* 0x000fce0000000f00 */
[----:B0-----:R-:W-:Y:S05]  /*2d80*/  WARPSYNC.COLLECTIVE R15, `(.L_x_23990) ;  /* 0x000000000f087348 */ /* 0x001fea0003c00000 */
[----:B------:R1:W2:Y:S02]  /*2d90*/  SHFL.BFLY P6, R14, R13, R12, R11 ;  /* 0x0c00000c0d0e7389 */ /* 0x0002a400000c000b */
[----:B012---:R-:W-:Y:S05]  /*2da0*/  ENDCOLLECTIVE ;  /* 0x000000000000791b */ /* 0x007fea0003800000 */
.L_x_23990:
[----:B------:R-:W-:Y:S05]  /*2db0*/  BSYNC B0 ;  /* 0x0000000000007941 */ /* 0x000fea0003800000 */
.L_x_23989:
        /* <DEDUP_REMOVED lines=9> */
.L_x_23991:
[----:B------:R-:W-:Y:S01]  /*2e50*/  HFMA2 R12, -RZ, RZ, 0, 2.384185791015625e-07 ;  /* 0x00000004ff0c7431 */ /* 0x000fe200000001ff */
[----:B------:R-:W-:-:S04]  /*2e60*/  FMNMX R0, R13, R14, !PT ;  /* 0x0000000e0d007209 */ /* 0x000fc80007800000 */
[----:B------:R-:W-:-:S07]  /*2e70*/  MOV R13, R0 ;  /* 0x00000000000d7202 */ /* 0x000fce0000000f00 */
[----:B------:R-:W-:Y:S05]  /*2e80*/  WARPSYNC.COLLECTIVE R15, `(.L_x_23992) ;  /* 0x000000000f087348 */ /* 0x000fea0003c00000 */
[----:B------:R0:W1:Y:S02]  /*2e90*/  SHFL.BFLY P6, R14, R13, R12, R11 ;  /* 0x0c00000c0d0e7389 */ /* 0x00006400000c000b */
[----:B01----:R-:W-:Y:S05]  /*2ea0*/  ENDCOLLECTIVE ;  /* 0x000000000000791b */ /* 0x003fea0003800000 */
.L_x_23992:
[----:B------:R-:W-:Y:S02]  /*2eb0*/  MOV R12, 0x2 ;  /* 0x00000002000c7802 */ /* 0x000fe40000000f00 */
[----:B------:R-:W-:-:S05]  /*2ec0*/  FMNMX R10, R0, R14, !PT ;  /* 0x0000000e000a7209 */ /* 0x000fca0007800000 */
[----:B------:R-:W-:-:S07]  /*2ed0*/  IMAD.MOV.U32 R13, RZ, RZ, R10 ;  /* 0x000000ffff0d7224 */ /* 0x000fce00078e000a */
[----:B------:R-:W-:Y:S05]  /*2ee0*/  WARPSYNC.COLLECTIVE R15, `(.L_x_23993) ;  /* 0x000000000f087348 */ /* 0x000fea0003c00000 */
[----:B------:R0:W1:Y:S02]  /*2ef0*/  SHFL.BFLY P6, R14, R13, R12, R11 ;  /* 0x0c00000c0d0e7389 */ /* 0x00006400000c000b */
[----:B01----:R-:W-:Y:S05]  /*2f00*/  ENDCOLLECTIVE ;  /* 0x000000000000791b */ /* 0x003fea0003800000 */
.L_x_23993:
[----:B------:R-:W-:Y:S01]  /*2f10*/  HFMA2 R12, -RZ, RZ, 0, 5.9604644775390625e-08 ;  /* 0x00000001ff0c7431 */ /* 0x000fe200000001ff */
[----:B------:R-:W-:-:S04]  /*2f20*/  FMNMX R27, R10, R14, !PT ;  /* 0x0000000e0a1b7209 */ /* 0x000fc80007800000 */
[----:B------:R-:W-:-:S07]  /*2f30*/  MOV R13, R27 ;  /* 0x0000001b000d7202 */ /* 0x000fce0000000f00 */
[----:B------:R-:W-:Y:S05]  /*2f40*/  WARPSYNC.COLLECTIVE R15, `(.L_x_23994) ;  /* 0x000000000f087348 */ /* 0x000fea0003c00000 */
[----:B------:R0:W1:Y:S02]  /*2f50*/  SHFL.BFLY P6, R14, R13, R12, R11 ;  /* 0x0c00000c0d0e7389 */ /* 0x00006400000c000b */
[----:B01----:R-:W-:Y:S05]  /*2f60*/  ENDCOLLECTIVE ;  /* 0x000000000000791b */ /* 0x003fea0003800000 */
.L_x_23994:
        /* <DEDUP_REMOVED lines=19> */
[----:B------:R-:W-:-:S02]  /*30a0*/  FADD R14, -R14, R19 ;  /* 0x000000130e0e7221 */ /* 0x000fc40000000100 */
        /* <DEDUP_REMOVED lines=127> */
.L_x_23995:
[----:B------:R-:W-:Y:S02]  /*38a0*/  IMAD.MOV.U32 R12, RZ, RZ, 0x8 ;  /* 0x00000008ff0c7424 */ /* 0x000fe400078e00ff */
[----:B------:R-:W-:-:S05]  /*38b0*/  FADD R27, R13, R14 ;  /* 0x0000000e0d1b7221 */ /* 0x000fca0000000000 */
[----:B------:R-:W-:-:S07]  /*38c0*/  MOV R13, R27 ;  /* 0x0000001b000d7202 */ /* 0x000fce0000000f00 */
[----:B------:R-:W-:Y:S05]  /*38d0*/  WARPSYNC.COLLECTIVE R15, `(.L_x_23996) ;  /* 0x000000000f087348 */ /* 0x000fea0003c00000 */
[----:B------:R0:W1:Y:S02]  /*38e0*/  SHFL.BFLY P6, R14, R13, R12, R11 ;  /* 0x0c00000c0d0e7389 */ /* 0x00006400000c000b */
[----:B01----:R-:W-:Y:S05]  /*38f0*/  ENDCOLLECTIVE ;  /* 0x000000000000791b */ /* 0x003fea0003800000 */
.L_x_23996:
[----:B------:R-:W-:Y:S02]  /*3900*/  HFMA2 R12, -RZ, RZ, 0, 2.384185791015625e-07 ;  /* 0x00000004ff0c7431 */ /* 0x000fe400000001ff */
[----:B------:R-:W-:-:S05]  /*3910*/  FADD R29, R27, R14 ;  /* 0x0000000e1b1d7221 */ /* 0x000fca0000000000 */
[----:B------:R-:W-:-:S07]  /*3920*/  MOV R13, R29 ;  /* 0x0000001d000d7202 */ /* 0x000fce0000000f00 */
[----:B------:R-:W-:Y:S05]  /*3930*/  WARPSYNC.COLLECTIVE R15, `(.L_x_23997) ;  /* 0x000000000f087348 */ /* 0x000fea0003c00000 */
[----:B------:R0:W1:Y:S02]  /*3940*/  SHFL.BFLY P6, R14, R13, R12, R11 ;  /* 0x0c00000c0d0e7389 */ /* 0x00006400000c000b */
[----:B01----:R-:W-:Y:S05]  /*3950*/  ENDCOLLECTIVE ;  /* 0x000000000000791b */ /* 0x003fea0003800000 */
.L_x_23997:
[----:B------:R-:W-:Y:S02]  /*3960*/  HFMA2 R12, -RZ, RZ, 0, 1.1920928955078125e-07 ;  /* 0x00000002ff0c7431 */ /* 0x000fe400000001ff */
[----:B------:R-:W-:-:S05]  /*3970*/  FADD R31, R29, R14 ;  /* 0x0000000e1d1f7221 */ /* 0x000fca0000000000 */
[----:B------:R-:W-:-:S07]  /*3980*/  MOV R13, R31 ;  /* 0x0000001f000d7202 */ /* 0x000fce0000000f00 */
[----:B------:R-:W-:Y:S05]  /*3990*/  WARPSYNC.COLLECTIVE R15, `(.L_x_23998) ;  /* 0x000000000f087348 */ /* 0x000fea0003c00000 */
[----:B------:R0:W1:Y:S02]  /*39a0*/  SHFL.BFLY P6, R14, R13, R12, R11 ;  /* 0x0c00000c0d0e7389 */ /* 0x00006400000c000b */
[----:B01----:R-:W-:Y:S05]  /*39b0*/  ENDCOLLECTIVE ;  /* 0x000000000000791b */ /* 0x003fea0003800000 */
.L_x_23998:
[----:B------:R-:W-:Y:S02]  /*39c0*/  HFMA2 R12, -RZ, RZ, 0, 5.9604644775390625e-08 ;  /* 0x00000001ff0c7431 */ /* 0x000fe400000001ff */
[----:B------:R-:W-:-:S05]  /*39d0*/  FADD R33, R31, R14 ;  /* 0x0000000e1f217221 */ /* 0x000fca0000000000 */
[----:B------:R-:W-:-:S07]  /*39e0*/  MOV R13, R33 ;  /* 0x00000021000d7202 */ /* 0x000fce0000000f00 */
[----:B------:R-:W-:Y:S05]  /*39f0*/  WARPSYNC.COLLECTIVE R15, `(.L_x_23999) ;  /* 0x000000000f087348 */ /* 0x000fea0003c00000 */
[----:B------:R0:W1:Y:S02]  /*3a00*/  SHFL.BFLY P6, R14, R13, R12, R11 ;  /* 0x0c00000c0d0e7389 */ /* 0x00006400000c000b */
[----:B01----:R-:W-:Y:S05]  /*3a10*/  ENDCOLLECTIVE ;  /* 0x000000000000791b */ /* 0x003fea0003800000 */
.L_x_23999:
[----:B------:R-:W-:Y:S05]  /*3a20*/  BRA `(.L_x_24000) ;  /* 0xffffffdc002c7947 */ /* 0x000fea000383ffff */
        .weak           $__internal_467_$__cuda_sm3x_div_rn_noftz_f32_slowpath
        .type           $__internal_467_$__cuda_sm3x_div_rn_noftz_f32_slowpath,@function
        .size           $__internal_467_$__cuda_sm3x_div_rn_noftz_f32_slowpath,(.L_x_25919 - $__internal_467_$__cuda_sm3x_div_rn_noftz_f32_slowpath)
$__internal_467_$__cuda_sm3x_div_rn_noftz_f32_slowpath:
        /* <DEDUP_REMOVED lines=34> */
.L_x_24002:
        /* <DEDUP_REMOVED lines=51> */
.L_x_24009:
[----:B------:R-:W-:-:S04]  /*3f80*/  LOP3.LUT R11, R11, 0x80000000, RZ, 0xc0, !PT ;  /* 0x800000000b0b7812 */ /* 0x000fc800078ec0ff */
[----:B------:R-:W-:Y:S01]  /*3f90*/  LOP3.LUT R11, R11, 0x7f800000, RZ, 0xfc, !PT ;  /* 0x7f8000000b0b7812 */ /* 0x000fe200078efcff */
[----:B------:R-:W-:Y:S06]  /*3fa0*/  BRA `(.L_x_24010) ;  /* 0x0000000000047947 */ /* 0x000fec0003800000 */
.L_x_24008:
[----:B------:R-:W-:-:S07]  /*3fb0*/  LEA R11, R42, R11, 0x17 ;  /* 0x0000000b2a0b7211 */ /* 0x000fce00078eb8ff */
.L_x_24010:
[----:B------:R-:W-:Y:S05]  /*3fc0*/  BSYNC.RECONVERGENT B1 ;  /* 0x0000000000017941 */ /* 0x000fea0003800200 */
.L_x_24007:
[----:B------:R-:W-:Y:S05]  /*3fd0*/  BRA `(.L_x_24011) ;  /* 0x0000000000207947 */ /* 0x000fea0003800000 */
.L_x_24006:
[----:B------:R-:W-:-:S04]  /*3fe0*/  LOP3.LUT R11, R14, 0x80000000, R11, 0x48, !PT ;  /* 0x800000000e0b7812 */ /* 0x000fc800078e480b */
[----:B------:R-:W-:Y:S01]  /*3ff0*/  LOP3.LUT R11, R11, 0x7f800000, RZ, 0xfc, !PT ;  /* 0x7f8000000b0b7812 */ /* 0x000fe200078efcff */
[----:B------:R-:W-:Y:S06]  /*4000*/  BRA `(.L_x_24011) ;  /* 0x0000000000147947 */ /* 0x000fec0003800000 */
.L_x_24005:
[----:B------:R-:W-:Y:S01]  /*4010*/  LOP3.LUT R11, R14, 0x80000000, R11, 0x48, !PT ;  /* 0x800000000e0b7812 */ /* 0x000fe200078e480b */
[----:B------:R-:W-:Y:S06]  /*4020*/  BRA `(.L_x_24011) ;  /* 0x00000000000c7947 */ /* 0x000fec0003800000 */
.L_x_24004:
[----:B------:R-:W0:Y:S01]  /*4030*/  MUFU.RSQ R11, -QNAN ;  /* 0xffc00000000b7908 */ /* 0x000e220000001400 */
[----:B------:R-:W-:Y:S05]  /*4040*/  BRA `(.L_x_24011) ;  /* 0x0000000000047947 */ /* 0x000fea0003800000 */
.L_x_24003:
[----:B------:R-:W-:-:S07]  /*4050*/  FADD.FTZ R11, R11, R14 ;  /* 0x0000000e0b0b7221 */ /* 0x000fce0000010000 */
.L_x_24011:
[----:B------:R-:W-:Y:S05]  /*4060*/  BSYNC.RECONVERGENT B0 ;  /* 0x0000000000007941 */ /* 0x000fea0003800200 */
.L_x_24001:
[----:B------:R-:W-:Y:S01]  /*4070*/  HFMA2 R15, -RZ, RZ, 0, 0 ;  /* 0x00000000ff0f7431 */ /* 0x000fe200000001ff */
[----:B------:R-:W-:-:S04]  /*4080*/  MOV R14, R27 ;  /* 0x0000001b000e7202 */ /* 0x000fc80000000f00 */
[----:B0-----:R-:W-:Y:S05]  /*4090*/  RET.REL.NODEC R14 `(_Z15SoftmaxWarpImplI10DirectLoadIffE11DirectStoreIffEfLi2ELi14ELi32ELi1ELb1EL9Algorithm0EEvT_T0_ll) ;  /* 0xffffffbc0ed87950 */ /* 0x001fea0003c3ffff */
.L_x_24012:
        /* <DEDUP_REMOVED lines=14> */
.L_x_25919:


//--------------------- .text._Z15SoftmaxWarpImplI10DirectLoadIffE11DirectStoreIffEfLi2ELi14ELi32ELi1ELb0EL9Algorithm0EEvT_T0_ll --------------------------
	.section	.text._Z15SoftmaxWarpImplI10DirectLoadIffE11DirectStoreIffEfLi2ELi14ELi32ELi1ELb0EL9Algorithm0EEvT_T0_ll,"ax",@progbits
	.align	128
        .global         _Z15SoftmaxWarpImplI10DirectLoadIffE11DirectStoreIffEfLi2ELi14ELi32ELi1ELb0EL9Algorithm0EEvT_T0_ll
        .type           _Z15SoftmaxWarpImplI10DirectLoadIffE11DirectStoreIffEfLi2ELi14ELi32ELi1ELb0EL9Algorithm0EEvT_T0_ll,@function
        .size           _Z15SoftmaxWarpImplI10DirectLoadIffE11DirectStoreIffEfLi2ELi14ELi32ELi1ELb0EL9Algorithm0EEvT_T0_ll,(.L_x_25920 - _Z15SoftmaxWarpImplI10DirectLoadIffE11DirectStoreIffEfLi2ELi14ELi32ELi1ELb0EL9Algorithm0EEvT_T0_ll)
        .other          _Z15SoftmaxWarpImplI10DirectLoadIffE11DirectStoreIffEfLi2ELi14ELi32ELi1ELb0EL9Algorithm0EEvT_T0_ll,@"STO_CUDA_ENTRY STV_DEFAULT"
_Z15SoftmaxWarpImplI10DirectLoadIffE11DirectStoreIffEfLi2ELi14ELi32ELi1ELb0EL9Algorithm0EEvT_T0_ll:
.text._Z15SoftmaxWarpImplI10DirectLoadIffE11DirectStoreIffEfLi2ELi14ELi32ELi1ELb0EL9Algorithm0EEvT_T0_ll:
        /* <DEDUP_REMOVED lines=24> */
.L_x_24013:
        /* <DEDUP_REMOVED lines=14> */
.L_x_24043:
        /* <DEDUP_REMOVED lines=14> */
[----:B------:R-:W-:Y:S02]  /*0340*/  LEA.HI R28, P0, R7, R2, RZ, 0x1 ;  /* 0x00000002071c7211 */ /* 0x000fe400078108ff */
[C---:B------:R-:W-:Y:S01]  /*0350*/  IADD3 R10, P2, PT, R2.reuse, 0x80, RZ ;  /* 0x00000080020a7810 */ /* 0x040fe20007f5e0ff */
[----:B------:R-:W-:Y:S01]  /*0360*/  IMAD.X R11, RZ, RZ, R7, P4 ;  /* 0x000000ffff0b7224 */ /* 0x000fe200020e0607 */
[----:B------:R-:W-:-:S02]  /*0370*/  IADD3 R12, P3, PT, R2, 0xc0, RZ ;  /* 0x000000c0020c7810 */ /* 0x000fc40007f7e0ff */
[C---:B------:R-:W-:Y:S02]  /*0380*/  IADD3 R18, P5, PT, R2.reuse, 0x140, RZ ;  /* 0x0000014002127810 */ /* 0x040fe40007fbe0ff */
[-C--:B------:R-:W-:Y:S02]  /*0390*/  IADD3.X R3, PT, PT, RZ, R7.reuse, RZ, P1, !PT ;  /* 0x00000007ff037210 */ /* 0x080fe40000ffe4ff */
[----:B------:R-:W-:Y:S02]  /*03a0*/  IADD3 R22, P6, PT, R2, 0x180, RZ ;  /* 0x0000018002167810 */ /* 0x000fe40007fde0ff */
[-C--:B------:R-:W-:Y:S02]  /*03b0*/  IADD3.X R15, PT, PT, RZ, R7.reuse, RZ, P0, !PT ;  /* 0x00000007ff0f7210 */ /* 0x080fe400007fe4ff */
[-C--:B------:R-:W-:Y:S02]  /*03c0*/  IADD3.X R13, PT, PT, RZ, R7.reuse, RZ, P2, !PT ;  /* 0x00000007ff0d7210 */ /* 0x080fe400017fe4ff */
[----:B------:R-:W-:-:S02]  /*03d0*/  IADD3.X R5, PT, PT, RZ, R7, RZ, P3, !PT ;  /* 0x00000007ff057210 */ /* 0x000fc40001ffe4ff */
[-C--:B------:R-:W-:Y:S02]  /*03e0*/  IADD3.X R9, PT, PT, RZ, R7.reuse, RZ, P5, !PT ;  /* 0x00000007ff097210 */ /* 0x080fe40002ffe4ff */
[----:B------:R-:W-:Y:S02]  /*03f0*/  LEA.HI R14, P0, R3, R14, RZ, 0x1 ;  /* 0x0000000e030e7211 */ /* 0x000fe400078108ff */
[----:B------:R-:W-:Y:S02]  /*0400*/  IADD3.X R7, PT, PT, RZ, R7, RZ, P6, !PT ;  /* 0x00000007ff077210 */ /* 0x000fe400037fe4ff */
[C---:B------:R-:W-:Y:S02]  /*0410*/  SHF.L.U64.HI R2, R28.reuse, 0x2, R15 ;  /* 0x000000021c027819 */ /* 0x040fe4000001020f */
[----:B------:R-:W-:Y:S02]  /*0420*/  IADD3.X R3, PT, PT, RZ, R3, RZ, P0, !PT ;  /* 0x00000003ff037210 */ /* 0x000fe400007fe4ff */
[----:B------:R-:W-:-:S02]  /*0430*/  SHF.L.U32 R28, R28, 0x2, RZ ;  /* 0x000000021c1c7819 */ /* 0x000fc400000006ff */
[----:B------:R-:W-:Y:S02]  /*0440*/  LEA.HI R22, P0, R7, R22, RZ, 0x1 ;  /* 0x0000001607167211 */ /* 0x000fe400078108ff */
[----:B------:R-:W-:Y:S02]  /*0450*/  LEA.HI R10, P1, R13, R10, RZ, 0x1 ;  /* 0x0000000a0d0a7211 */ /* 0x000fe400078308ff */
[----:B------:R-:W-:Y:S02]  /*0460*/  LOP3.LUT R28, R28, 0xfffffff8, RZ, 0xc0, !PT ;  /* 0xfffffff81c1c7812 */ /* 0x000fe400078ec0ff */
[----:B------:R-:W-:Y:S02]  /*0470*/  SHF.L.U64.HI R3, R14, 0x2, R3 ;  /* 0x000000020e037819 */ /* 0x000fe40000010203 */
[----:B------:R-:W-:Y:S02]  /*0480*/  IADD3.X R7, PT, PT, RZ, R7, RZ, P0, !PT ;  /* 0x00000007ff077210 */ /* 0x000fe400007fe4ff */
[----:B------:R-:W-:-:S02]  /*0490*/  LEA.HI R12, P2, R5, R12, RZ, 0x1 ;  /* 0x0000000c050c7211 */ /* 0x000fc400078508ff */
[----:B------:R-:W-:Y:S02]  /*04a0*/  IADD3.X R13, PT, PT, RZ, R13, RZ, P1, !PT ;  /* 0x0000000dff0d7210 */ /* 0x000fe40000ffe4ff */
[----:B------:R-:W-:Y:S02]  /*04b0*/  SHF.L.U32 R14, R14, 0x2, RZ ;  /* 0x000000020e0e7819 */ /* 0x000fe400000006ff */
[----:B------:R-:W-:Y:S02]  /*04c0*/  LEA.HI R16, P3, R11, R16, RZ, 0x1 ;  /* 0x000000100b107211 */ /* 0x000fe400078708ff */
[----:B------:R-:W-:Y:S02]  /*04d0*/  SHF.L.U64.HI R4, R22, 0x2, R7 ;  /* 0x0000000216047819 */ /* 0x000fe40000010207 */
[----:B------:R-:W-:Y:S01]  /*04e0*/  IADD3 R28, P0, PT, R28, UR36, RZ ;  /* 0x000000241c1c7c10 */ /* 0x000fe2000ff1e0ff */
[----:B------:R-:W-:Y:S01]  /*04f0*/  IMAD.X R11, RZ, RZ, R11, P3 ;  /* 0x000000ffff0b7224 */ /* 0x000fe200018e060b */
[----:B------:R-:W-:-:S02]  /*0500*/  IADD3.X R5, PT, PT, RZ, R5, RZ, P2, !PT ;  /* 0x00000005ff057210 */ /* 0x000fc400017fe4ff */
[----:B------:R-:W-:Y:S02]  /*0510*/  SHF.L.U64.HI R6, R10, 0x2, R13 ;  /* 0x000000020a067819 */ /* 0x000fe4000001020d */
[----:B------:R-:W-:Y:S02]  /*0520*/  LOP3.LUT R7, R14, 0xfffffff8, RZ, 0xc0, !PT ;  /* 0xfffffff80e077812 */ /* 0x000fe400078ec0ff */
[----:B------:R-:W-:Y:S02]  /*0530*/  SHF.L.U32 R10, R10, 0x2, RZ ;  /* 0x000000020a0a7819 */ /* 0x000fe400000006ff */
[----:B------:R-:W-:Y:S02]  /*0540*/  LEA.HI R18, P4, R9, R18, RZ, 0x1 ;  /* 0x0000001209127211 */ /* 0x000fe400078908ff */
[----:B------:R-:W-:Y:S02]  /*0550*/  IADD3.X R29, PT, PT, R2, UR37, RZ, P0, !PT ;  /* 0x00000025021d7c10 */ /* 0x000fe400087fe4ff */
[----:B------:R-:W-:-:S02]  /*0560*/  SHF.L.U64.HI R5, R12, 0x2, R5 ;  /* 0x000000020c057819 */ /* 0x000fc40000010205 */
[----:B------:R-:W-:Y:S02]  /*0570*/  IADD3 R2, P0, PT, R7, UR36, RZ ;  /* 0x0000002407027c10 */ /* 0x000fe4000ff1e0ff */
[----:B------:R-:W-:Y:S01]  /*0580*/  SHF.L.U32 R12, R12, 0x2, RZ ;  /* 0x000000020c0c7819 */ /* 0x000fe200000006ff */
[----:B------:R-:W2:Y:S01]  /*0590*/  LDG.E.64 R28, desc[UR4][R28.64] ;  /* 0x000000041c1c7981 */ /* 0x000ea2000c1e1b00 */
[----:B------:R-:W-:Y:S02]  /*05a0*/  LOP3.LUT R10, R10, 0xfffffff8, RZ, 0xc0, !PT ;  /* 0xfffffff80a0a7812 */ /* 0x000fe400078ec0ff */
[----:B------:R-:W-:Y:S02]  /*05b0*/  IADD3.X R9, PT, PT, RZ, R9, RZ, P4, !PT ;  /* 0x00000009ff097210 */ /* 0x000fe400027fe4ff */
[C---:B------:R-:W-:Y:S02]  /*05c0*/  SHF.L.U64.HI R8, R16.reuse, 0x2, R11 ;  /* 0x0000000210087819 */ /* 0x040fe4000001020b */
[----:B------:R-:W-:-:S02]  /*05d0*/  SHF.L.U32 R16, R16, 0x2, RZ ;  /* 0x0000000210107819 */ /* 0x000fc400000006ff */
[----:B------:R-:W-:Y:S02]  /*05e0*/  IADD3.X R3, PT, PT, R3, UR37, RZ, P0, !PT ;  /* 0x0000002503037c10 */ /* 0x000fe400087fe4ff */
[----:B------:R-:W-:Y:S02]  /*05f0*/  R2UR UR10, R20 ;  /* 0x00000000140a72ca */ /* 0x000fe400000e0000 */
[----:B------:R-:W-:Y:S02]  /*0600*/  R2UR UR11, R21 ;  /* 0x00000000150b72ca */ /* 0x000fe400000e0000 */
[----:B------:R-:W-:Y:S01]  /*0610*/  LOP3.LUT R12, R12, 0xfffffff8, RZ, 0xc0, !PT ;  /* 0xfffffff80c0c7812 */ /* 0x000fe200078ec0ff */
[----:B------:R-:W3:Y:S01]  /*0620*/  LDG.E.64 R2, desc[UR6][R2.64] ;  /* 0x0000000602027981 */ /* 0x000ee2000c1e1b00 */
[----:B------:R-:W-:Y:S02]  /*0630*/  IADD3 R10, P1, PT, R10, UR36, RZ ;  /* 0x000000240a0a7c10 */ /* 0x000fe4000ff3e0ff */
[----:B------:R-:W-:-:S02]  /*0640*/  SHF.L.U64.HI R0, R18, 0x2, R9 ;  /* 0x0000000212007819 */ /* 0x000fc40000010209 */
[----:B------:R-:W-:Y:S02]  /*0650*/  SHF.L.U32 R18, R18, 0x2, RZ ;  /* 0x0000000212127819 */ /* 0x000fe400000006ff */
[----:B------:R-:W-:Y:S02]  /*0660*/  LOP3.LUT R16, R16, 0xfffffff8, RZ, 0xc0, !PT ;  /* 0xfffffff810107812 */ /* 0x000fe400078ec0ff */
[----:B------:R-:W-:Y:S02]  /*0670*/  R2UR UR12, R20 ;  /* 0x00000000140c72ca */ /* 0x000fe400000e0000 */
[----:B------:R-:W-:Y:S02]  /*0680*/  R2UR UR13, R21 ;  /* 0x00000000150d72ca */ /* 0x000fe400000e0000 */
[----:B------:R-:W-:Y:S02]  /*0690*/  IADD3 R12, P0, PT, R12, UR36, RZ ;  /* 0x000000240c0c7c10 */ /* 0x000fe4000ff1e0ff */
[----:B------:R-:W-:-:S02]  /*06a0*/  IADD3.X R11, PT, PT, R6, UR37, RZ, P1, !PT ;  /* 0x00000025060b7c10 */ /* 0x000fc40008ffe4ff */
[----:B------:R-:W-:Y:S02]  /*06b0*/  SHF.L.U32 R22, R22, 0x2, RZ ;  /* 0x0000000216167819 */ /* 0x000fe400000006ff */
[----:B------:R-:W-:Y:S01]  /*06c0*/  LOP3.LUT R18, R18, 0xfffffff8, RZ, 0xc0, !PT ;  /* 0xfffffff812127812 */ /* 0x000fe200078ec0ff */
[----:B------:R-:W4:Y:S01]  /*06d0*/  LDG.E.64 R6, desc[UR8][R10.64] ;  /* 0x000000080a067981 */ /* 0x000f22000c1e1b00 */
[----:B------:R-:W-:Y:S02]  /*06e0*/  IADD3 R16, P1, PT, R16, UR36, RZ ;  /* 0x0000002410107c10 */ /* 0x000fe4000ff3e0ff */
[----:B------:R-:W-:Y:S02]  /*06f0*/  R2UR UR14, R20 ;  /* 0x00000000140e72ca */ /* 0x000fe400000e0000 */
[----:B------:R-:W-:Y:S02]  /*0700*/  R2UR UR15, R21 ;  /* 0x00000000150f72ca */ /* 0x000fe400000e0000 */
[----:B------:R-:W-:-:S02]  /*0710*/  IADD3.X R13, PT, PT, R5, UR37, RZ, P0, !PT ;  /* 0x00000025050d7c10 */ /* 0x000fc400087fe4ff */
[----:B------:R-:W-:Y:S02]  /*0720*/  LOP3.LUT R22, R22, 0xfffffff8, RZ, 0xc0, !PT ;  /* 0xfffffff816167812 */ /* 0x000fe400078ec0ff */
        /* <DEDUP_REMOVED lines=42> */
[----:B------:R-:W-:Y:S01]  /*09d0*/  FADD R11, R19, -R14 ;  /* 0x8000000e130b7221 */ /* 0x000fe20000000000 */
[C---:B------:R-:W-:Y:S01]  /*09e0*/  FADD R2, R0.reuse, -12583039 ;  /* 0xcb40007f00027421 */ /* 0x040fe20000000000 */
[----:B------:R-:W-:-:S02]  /*09f0*/  IMAD.SHL.U32 R0, R0, 0x800000, RZ ;  /* 0x0080000000007824 */ /* 0x000fc400078e00ff */
        /* <DEDUP_REMOVED lines=9> */
[--C-:B------:R-:W-:Y:S01]  /*0a90*/  FADD R31, R8, -R14.reuse ;  /* 0x8000000e081f7221 */ /* 0x100fe20000000000 */
[----:B------:R-:W-:Y:S01]  /*0aa0*/  FFMA.SAT R12, R35, R10, 0.5 ;  /* 0x3f000000230c7423 */ /* 0x000fe2000000200a */
[-C--:B------:R-:W-:Y:S01]  /*0ab0*/  FFMA.RM R2, R2, R9.reuse, 12582913 ;  /* 0x4b40000102027423 */ /* 0x080fe20000004009 */
[----:B------:R-:W1:Y:S01]  /*0ac0*/  MUFU.EX2 R39, R39 ;  /* 0x0000002700277308 */ /* 0x000e620000000800 */
[--C-:B------:R-:W-:Y:S01]  /*0ad0*/  FADD R17, R17, -R14.reuse ;  /* 0x8000000e11117221 */ /* 0x100fe20000000000 */
[----:B------:R-:W-:Y:S01]  /*0ae0*/  FFMA.RM R12, R12, R9, 12582913 ;  /* 0x4b4000010c0c7423 */ /* 0x000fe20000004009 */
[----:B------:R-:W-:Y:S01]  /*0af0*/  FADD R8, R2, -12583039 ;  /* 0xcb40007f02087421 */ /* 0x000fe20000000000 */
[--C-:B------:R-:W-:Y:S01]  /*0b00*/  FADD R13, R22, -R14.reuse ;  /* 0x8000000e160d7221 */ /* 0x100fe20000000000 */
[----:B------:R-:W-:Y:S01]  /*0b10*/  FADD R23, R23, -R14 ;  /* 0x8000000e17177221 */ /* 0x000fe20000000000 */
[----:B------:R-:W-:Y:S01]  /*0b20*/  FADD R14, R12, -12583039 ;  /* 0xcb40007f0c0e7421 */ /* 0x000fe20000000000 */
[----:B------:R-:W-:Y:S01]  /*0b30*/  FFMA R8, R37, 1.4426950216293334961, -R8 ;  /* 0x3fb8aa3b25087823 */ /* 0x000fe20000000808 */
[----:B------:R-:W2:Y:S01]  /*0b40*/  MUFU.EX2 R5, R6 ;  /* 0x0000000600057308 */ /* 0x000ea20000000800 */
[----:B------:R-:W-:Y:S01]  /*0b50*/  SHF.L.U32 R2, R2, 0x17, RZ ;  /* 0x0000001702027819 */ /* 0x000fe200000006ff */
[----:B------:R-:W-:Y:S01]  /*0b60*/  FFMA R14, R35, 1.4426950216293334961, -R14 ;  /* 0x3fb8aa3b230e7823 */ /* 0x000fe2000000080e */
[----:B------:R-:W-:-:S03]  /*0b70*/  FFMA R8, R37, 1.925963033500011079e-08, R8 ;  /* 0x32a5706025087823 */ /* 0x000fc60000000008 */
[----:B------:R-:W-:Y:S01]  /*0b80*/  FFMA R14, R35, 1.925963033500011079e-08, R14 ;  /* 0x32a57060230e7823 */ /* 0x000fe2000000000e */
[----:B-1----:R-:W-:Y:S01]  /*0b90*/  FMUL R19, R0, R39 ;  /* 0x0000002700137220 */ /* 0x002fe20000400000 */
[----:B------:R-:W-:Y:S01]  /*0ba0*/  SHF.L.U32 R0, R4, 0x17, RZ ;  /* 0x0000001704007819 */ /* 0x000fe200000006ff */
[----:B------:R-:W-:Y:S01]  /*0bb0*/  FFMA.SAT R4, R3, R10, 0.5 ;  /* 0x3f00000003047423 */ /* 0x000fe2000000200a */
[----:B------:R-:W-:Y:S03]  /*0bc0*/  MUFU.EX2 R35, R14 ;  /* 0x0000000e00237308 */ /* 0x000fe60000000800 */
        /* <DEDUP_REMOVED lines=8> */
[----:B------:R-:W-:-:S04]  /*0c50*/  FFMA.RM R18, R6, R9, 12582913 ;  /* 0x4b40000106127423 */ /* 0x000fc80000004009 */
[----:B------:R-:W-:Y:S01]  /*0c60*/  FADD R6, R18, -12583039 ;  /* 0xcb40007f12067421 */ /* 0x000fe20000000000 */
[----:B-1----:R-:W-:Y:S01]  /*0c70*/  FMUL R3, R2, R5 ;  /* 0x0000000502037220 */ /* 0x002fe20000400000 */
[----:B------:R-:W-:Y:S01]  /*0c80*/  SHF.L.U32 R2, R12, 0x17, RZ ;  /* 0x000000170c027819 */ /* 0x000fe200000006ff */
[----:B------:R-:W1:Y:S01]  /*0c90*/  MUFU.EX2 R5, R16 ;  /* 0x0000001000057308 */ /* 0x000e620000000800 */
[----:B------:R-:W-:-:S03]  /*0ca0*/  FFMA R6, R33, 1.4426950216293334961, -R6 ;  /* 0x3fb8aa3b21067823 */ /* 0x000fc60000000806 */
[----:B------:R-:W-:Y:S01]  /*0cb0*/  FMUL R2, R2, R35 ;  /* 0x0000002302027220 */ /* 0x000fe20000400000 */
[----:B------:R-:W-:Y:S01]  /*0cc0*/  FFMA R33, R33, 1.925963033500011079e-08, R6 ;  /* 0x32a5706021217823 */ /* 0x000fe20000000006 */
[----:B------:R-:W-:-:S04]  /*0cd0*/  FFMA.SAT R6, R31, R10, 0.5 ;  /* 0x3f0000001f067423 */ /* 0x000fc8000000200a */
[----:B------:R-:W-:Y:S01]  /*0ce0*/  FFMA.RM R6, R6, R9, 12582913 ;  /* 0x4b40000106067423 */ /* 0x000fe20000004009 */
[----:B------:R-:W2:Y:S03]  /*0cf0*/  MUFU.EX2 R33, R33 ;  /* 0x0000002100217308 */ /* 0x000ea60000000800 */
[C---:B------:R-:W-:Y:S01]  /*0d00*/  FADD R8, R6.reuse, -12583039 ;  /* 0xcb40007f06087421 */ /* 0x040fe20000000000 */
[----:B------:R-:W-:Y:S01]  /*0d10*/  SHF.L.U32 R6, R6, 0x17, RZ ;  /* 0x0000001706067819 */ /* 0x000fe200000006ff */
[----:B-1----:R-:W-:Y:S02]  /*0d20*/  FMUL R5, R4, R5 ;  /* 0x0000000504057220 */ /* 0x002fe40000400000 */
[----:B------:R-:W-:Y:S01]  /*0d30*/  FFMA R8, R31, 1.4426950216293334961, -R8 ;  /* 0x3fb8aa3b1f087823 */ /* 0x000fe20000000808 */
[----:B------:R-:W-:-:S03]  /*0d40*/  SHF.L.U32 R4, R18, 0x17, RZ ;  /* 0x0000001712047819 */ /* 0x000fc600000006ff */
[----:B------:R-:W-:Y:S01]  /*0d50*/  FFMA R31, R31, 1.925963033500011079e-08, R8 ;  /* 0x32a570601f1f7823 */ /* 0x000fe20000000008 */
[----:B------:R-:W-:-:S04]  /*0d60*/  FFMA.SAT R8, R29, R10, 0.5 ;  /* 0x3f0000001d087423 */ /* 0x000fc8000000200a */
[----:B------:R-:W-:Y:S01]  /*0d70*/  FFMA.RM R14, R8, R9, 12582913 ;  /* 0x4b400001080e7423 */ /* 0x000fe20000004009 */
[----:B------:R-:W1:Y:S01]  /*0d80*/  MUFU.EX2 R31, R31 ;  /* 0x0000001f001f7308 */ /* 0x000e620000000800 */
[----:B--2---:R-:W-:Y:S02]  /*0d90*/  FMUL R4, R4, R33 ;  /* 0x0000002104047220 */ /* 0x004fe40000400000 */
[----:B------:R-:W-:-:S04]  /*0da0*/  FADD R8, R14, -12583039 ;  /* 0xcb40007f0e087421 */ /* 0x000fc80000000000 */
        /* <DEDUP_REMOVED lines=10> */
[-C--:B------:R-:W-:Y:S01]  /*0e50*/  FFMA.SAT R12, R17, R10.reuse, 0.5 ;  /* 0x3f000000110c7423 */ /* 0x080fe2000000200a */
[----:B------:R-:W-:Y:S01]  /*0e60*/  SHF.L.U32 R7, R14, 0x17, RZ ;  /* 0x000000170e077819 */ /* 0x000fe200000006ff */
[----:B------:R-:W-:Y:S01]  /*0e70*/  FFMA.SAT R14, R15, R10, 0.5 ;  /* 0x3f0000000f0e7423 */ /* 0x000fe2000000200a */
[----:B------:R-:W1:Y:S01]  /*0e80*/  MUFU.EX2 R29, R18 ;  /* 0x00000012001d7308 */ /* 0x000e620000000800 */
[-C--:B------:R-:W-:Y:S02]  /*0e90*/  FFMA.RM R12, R12, R9.reuse, 12582913 ;  /* 0x4b4000010c0c7423 */ /* 0x080fe40000004009 */
[----:B------:R-:W-:Y:S01]  /*0ea0*/  FFMA.RM R14, R14, R9, 12582913 ;  /* 0x4b4000010e0e7423 */ /* 0x000fe20000004009 */
[----:B--2---:R-:W-:Y:S01]  /*0eb0*/  FMUL R7, R7, R16 ;  /* 0x0000001007077220 */ /* 0x004fe20000400000 */
[----:B------:R-:W-:Y:S02]  /*0ec0*/  FADD R22, R12, -12583039 ;  /* 0xcb40007f0c167421 */ /* 0x000fe40000000000 */
[----:B------:R-:W-:-:S02]  /*0ed0*/  FADD R16, R14, -12583039 ;  /* 0xcb40007f0e107421 */ /* 0x000fc40000000000 */
[----:B------:R-:W-:Y:S02]  /*0ee0*/  FFMA R22, R17, 1.4426950216293334961, -R22 ;  /* 0x3fb8aa3b11167823 */ /* 0x000fe40000000816 */
[----:B------:R-:W-:Y:S02]  /*0ef0*/  FFMA R16, R15, 1.4426950216293334961, -R16 ;  /* 0x3fb8aa3b0f107823 */ /* 0x000fe40000000810 */
[----:B------:R-:W-:Y:S02]  /*0f00*/  FFMA R17, R17, 1.925963033500011079e-08, R22 ;  /* 0x32a5706011117823 */ /* 0x000fe40000000016 */
[----:B------:R-:W-:Y:S01]  /*0f10*/  FFMA R22, R15, 1.925963033500011079e-08, R16 ;  /* 0x32a570600f167823 */ /* 0x000fe20000000010 */
[----:B------:R-:W-:Y:S01]  /*0f20*/  FFMA.SAT R16, R11, R10, 0.5 ;  /* 0x3f0000000b107423 */ /* 0x000fe2000000200a */
[----:B-1----:R-:W-:Y:S01]  /*0f30*/  FMUL R8, R8, R29 ;  /* 0x0000001d08087220 */ /* 0x002fe20000400000 */
[----:B------:R1:W-:Y:S02]  /*0f40*/  MUFU.EX2 R18, R17 ;  /* 0x0000001100127308 */ /* 0x0003e40000000800 */
[----:B------:R-:W-:-:S04]  /*0f50*/  FFMA.RM R15, R16, R9, 12582913 ;  /* 0x4b400001100f7423 */ /* 0x000fc80000004009 */
        /* <DEDUP_REMOVED lines=8> */
[----:B------:R-:W-:Y:S01]  /*0fe0*/  FADD R9, RZ, R19 ;  /* 0x00000013ff097221 */ /* 0x000fe20000000000 */
[----:B------:R-:W2:Y:S01]  /*0ff0*/  MUFU.EX2 R28, R28 ;  /* 0x0000001c001c7308 */ /* 0x000ea20000000800 */
[C---:B------:R-:W-:Y:S01]  /*1000*/  FADD R10, R16.reuse, -12583039 ;  /* 0xcb40007f100a7421 */ /* 0x040fe20000000000 */
[----:B-1----:R-:W-:-:S03]  /*1010*/  SHF.L.U32 R17, R16, 0x17, RZ ;  /* 0x0000001710117819 */ /* 0x002fc600000006ff */
[----:B------:R-:W-:-:S04]  /*1020*/  FFMA R10, R13, 1.4426950216293334961, -R10 ;  /* 0x3fb8aa3b0d0a7823 */ /* 0x000fc8000000080a */
[----:B------:R-:W-:Y:S01]  /*1030*/  FFMA R29, R13, 1.925963033500011079e-08, R10 ;  /* 0x32a570600d1d7823 */ /* 0x000fe2000000000a */
[C---:B------:R-:W-:Y:S01]  /*1040*/  FADD R10, R11.reuse, -12583039 ;  /* 0xcb40007f0b0a7421 */ /* 0x040fe20000000000 */
[----:B------:R-:W-:-:S03]  /*1050*/  SHF.L.U32 R11, R11, 0x17, RZ ;  /* 0x000000170b0b7819 */ /* 0x000fc600000006ff */
[----:B------:R-:W-:Y:S01]  /*1060*/  FFMA R10, R23, 1.4426950216293334961, -R10 ;  /* 0x3fb8aa3b170a7823 */ /* 0x000fe2000000080a */
[----:B--2---:R-:W-:-:S03]  /*1070*/  FMUL R16, R15, R28 ;  /* 0x0000001c0f107220 */ /* 0x004fc60000400000 */
[----:B------:R-:W-:Y:S01]  /*1080*/  FFMA R30, R23, 1.925963033500011079e-08, R10 ;  /* 0x32a57060171e7823 */ /* 0x000fe2000000000a */
[----:B------:R-:W-:Y:S01]  /*1090*/  FADD R10, R9, R0 ;  /* 0x00000000090a7221 */ /* 0x000fe20000000000 */
[----:B------:R-:W1:Y:S03]  /*10a0*/  MUFU.EX2 R23, R22 ;  /* 0x0000001600177308 */ /* 0x000e660000000800 */
[----:B------:R-:W-:-:S04]  /*10b0*/  FADD R9, R10, R3 ;  /* 0x000000030a097221 */ /* 0x000fc80000000000 */
[----:B------:R-:W-:Y:S01]  /*10c0*/  FADD R10, R9, R2 ;  /* 0x00000002090a7221 */ /* 0x000fe20000000000 */
[----:B------:R-:W-:Y:S01]  /*10d0*/  IMAD.SHL.U32 R9, R12, 0x800000, RZ ;  /* 0x008000000c097824 */ /* 0x000fe200078e00ff */
[----:B------:R-:W2:Y:S02]  /*10e0*/  MUFU.EX2 R30, R30 ;  /* 0x0000001e001e7308 */ /* 0x000ea40000000800 */
[----:B------:R-:W-:Y:S01]  /*10f0*/  FADD R13, R10, R5 ;  /* 0x000000050a0d7221 */ /* 0x000fe20000000000 */
[----:B------:R-:W-:Y:S01]  /*1100*/  SHF.L.U32 R10, R14, 0x17, RZ ;  /* 0x000000170e0a7819 */ /* 0x000fe200000006ff */
[----:B------:R-:W-:Y:S02]  /*1110*/  FMUL R9, R9, R18 ;  /* 0x0000001209097220 */ /* 0x000fe40000400000 */
[----:B------:R-:W-:Y:S02]  /*1120*/  FADD R13, R13, R4 ;  /* 0x000000040d0d7221 */ /* 0x000fe40000000000 */
[----:B------:R-:W3:Y:S01]  /*1130*/  MUFU.EX2 R14, R29 ;  /* 0x0000001d000e7308 */ /* 0x000ee20000000800 */
[----:B-1----:R-:W-:Y:S01]  /*1140*/  FMUL R10, R10, R23 ;  /* 0x000000170a0a7220 */ /* 0x002fe20000400000 */
[----:B------:R-:W-:-:S04]  /*1150*/  FADD R12, R13, R6 ;  /* 0x000000060d0c7221 */ /* 0x000fc80000000000 */
        /* <DEDUP_REMOVED lines=18> */
.L_x_24055:
        /* <DEDUP_REMOVED lines=12> */
[----:B0-----:R-:W-:Y:S05]  /*1340*/  CALL.REL.NOINC `($__internal_468_$__cuda_sm3x_div_rn_noftz_f32_slowpath) ;  /* 0x0000001c00ac7944 */ /* 0x001fea0003c00000 */
[----:B------:R-:W-:-:S07]  /*1350*/  MOV R12, R11 ;  /* 0x0000000b000c7202 */ /* 0x000fce0000000f00 */
.L_x_24016:
[----:B------:R-:W-:Y:S05]  /*1360*/  BSYNC.RECONVERGENT B2 ;  /* 0x0000000000027941 */ /* 0x000fea0003800200 */
.L_x_24015:
        /* <DEDUP_REMOVED lines=12> */
[----:B0-----:R-:W-:Y:S05]  /*1430*/  CALL.REL.NOINC `($__internal_468_$__cuda_sm3x_div_rn_noftz_f32_slowpath) ;  /* 0x0000001c00707944 */ /* 0x001fea0003c00000 */
[----:B------:R-:W-:-:S07]  /*1440*/  IMAD.MOV.U32 R13, RZ, RZ, R11 ;  /* 0x000000ffff0d7224 */ /* 0x000fce00078e000b */
.L_x_24018:
[----:B------:R-:W-:Y:S05]  /*1450*/  BSYNC.RECONVERGENT B2 ;  /* 0x0000000000027941 */ /* 0x000fea0003800200 */
.L_x_24017:
        /* <DEDUP_REMOVED lines=13> */
[----:B------:R-:W-:-:S07]  /*1530*/  MOV R22, R11 ;  /* 0x0000000b00167202 */ /* 0x000fce0000000f00 */
.L_x_24020:
[----:B------:R-:W-:Y:S05]  /*1540*/  BSYNC.RECONVERGENT B2 ;  /* 0x0000000000027941 */ /* 0x000fea0003800200 */
.L_x_24019:
        /* <DEDUP_REMOVED lines=14> */
.L_x_24022:
[----:B------:R-:W-:Y:S05]  /*1630*/  BSYNC.RECONVERGENT B2 ;  /* 0x0000000000027941 */ /* 0x000fea0003800200 */
.L_x_24021:
        /* <DEDUP_REMOVED lines=14> */
.L_x_24024:
[----:B------:R-:W-:Y:S05]  /*1720*/  BSYNC.RECONVERGENT B2 ;  /* 0x0000000000027941 */ /* 0x000fea0003800200 */
.L_x_24023:
        /* <DEDUP_REMOVED lines=14> */
.L_x_24026:
[----:B------:R-:W-:Y:S05]  /*1810*/  BSYNC.RECONVERGENT B2 ;  /* 0x0000000000027941 */ /* 0x000fea0003800200 */
.L_x_24025:
        /* <DEDUP_REMOVED lines=14> */
.L_x_24028:
[----:B------:R-:W-:Y:S05]  /*1900*/  BSYNC.RECONVERGENT B2 ;  /* 0x0000000000027941 */ /* 0x000fea0003800200 */
.L_x_24027:
        /* <DEDUP_REMOVED lines=14> */
.L_x_24030:
[----:B------:R-:W-:Y:S05]  /*19f0*/  BSYNC.RECONVERGENT B2 ;  /* 0x0000000000027941 */ /* 0x000fea0003800200 */
.L_x_24029:
        /* <DEDUP_REMOVED lines=14> */
.L_x_24032:
[----:B------:R-:W-:Y:S05]  /*1ae0*/  BSYNC.RECONVERGENT B2 ;  /* 0x0000000000027941 */ /* 0x000fea0003800200 */
.L_x_24031:
        /* <DEDUP_REMOVED lines=14> */
.L_x_24034:
[----:B------:R-:W-:Y:S05]  /*1bd0*/  BSYNC.RECONVERGENT B2 ;  /* 0x0000000000027941 */ /* 0x000fea0003800200 */
.L_x_24033:
        /* <DEDUP_REMOVED lines=14> */
.L_x_24036:
[----:B------:R-:W-:Y:S05]  /*1cc0*/  BSYNC.RECONVERGENT B2 ;  /* 0x0000000000027941 */ /* 0x000fea0003800200 */
.L_x_24035:
        /* <DEDUP_REMOVED lines=14> */
.L_x_24038:
[----:B------:R-:W-:Y:S05]  /*1db0*/  BSYNC.RECONVERGENT B2 ;  /* 0x0000000000027941 */ /* 0x000fea0003800200 */
.L_x_24037:
        /* <DEDUP_REMOVED lines=14> */
.L_x_24040:
[----:B------:R-:W-:Y:S05]  /*1ea0*/  BSYNC.RECONVERGENT B2 ;  /* 0x0000000000027941 */ /* 0x000fea0003800200 */
.L_x_24039:
        /* <DEDUP_REMOVED lines=13> */
.L_x_24042:
[----:B------:R-:W-:Y:S05]  /*1f80*/  BSYNC.RECONVERGENT B2 ;  /* 0x0000000000027941 */ /* 0x000fea0003800200 */
.L_x_24041:
        /* <DEDUP_REMOVED lines=27> */
[----:B------:R-:W-:Y:S02]  /*2140*/  IADD3.X R29, PT, PT, RZ, R29, RZ, P0, !PT ;  /* 0x0000001dff1d7210 */ /* 0x000fe400007fe4ff */
[----:B------:R-:W-:Y:S02]  /*2150*/  LEA.HI R18, P0, R19, R18, RZ, 0x1 ;  /* 0x0000001213127211 */ /* 0x000fe400078108ff */
[C---:B------:R-:W-:Y:S02]  /*2160*/  SHF.L.U64.HI R28, R0.reuse, 0x2, R29 ;  /* 0x00000002001c7819 */ /* 0x040fe4000001021d */
[----:B------:R-:W-:Y:S01]  /*2170*/  SHF.L.U32 R0, R0, 0x2, RZ ;  /* 0x0000000200007819 */ /* 0x000fe200000006ff */
[----:B------:R-:W-:Y:S01]  /*2180*/  IMAD.X R19, RZ, RZ, R19, P0 ;  /* 0x000000ffff137224 */ /* 0x000fe200000e0613 */
[----:B-1----:R-:W-:Y:S02]  /*2190*/  SHF.L.U32 R16, R18, 0x2, RZ ;  /* 0x0000000212107819 */ /* 0x002fe400000006ff */
[----:B------:R-:W-:-:S02]  /*21a0*/  LOP3.LUT R12, R0, 0xfffffff8, RZ, 0xc0, !PT ;  /* 0xfffffff8000c7812 */ /* 0x000fc400078ec0ff */
[----:B------:R-:W-:Y:S02]  /*21b0*/  LOP3.LUT R16, R16, 0xfffffff8, RZ, 0xc0, !PT ;  /* 0xfffffff810107812 */ /* 0x000fe400078ec0ff */
[----:B------:R-:W-:Y:S02]  /*21c0*/  IADD3 R12, P0, PT, R12, UR40, RZ ;  /* 0x000000280c0c7c10 */ /* 0x000fe4000ff1e0ff */
[----:B------:R-:W-:Y:S02]  /*21d0*/  SHF.L.U64.HI R0, R18, 0x2, R19 ;  /* 0x0000000212007819 */ /* 0x000fe40000010213 */
[----:B------:R-:W-:Y:S02]  /*21e0*/  IADD3.X R13, PT, PT, R28, UR41, RZ, P0, !PT ;  /* 0x000000291c0d7c10 */ /* 0x000fe400087fe4ff */
[----:B------:R-:W-:Y:S02]  /*21f0*/  IADD3 R16, P0, PT, R16, UR40, RZ ;  /* 0x0000002810107c10 */ /* 0x000fe4000ff1e0ff */
[----:B------:R-:W-:Y:S01]  /*2200*/  IADD3 R18, P1, PT, R14, 0x100, RZ ;  /* 0x000001000e127810 */ /* 0x000fe20007f3e0ff */
[----:B------:R1:W-:Y:S01]  /*2210*/  STG.E.64 desc[UR4][R12.64], R22 ;  /* 0x000000160c007986 */ /* 0x0003e2000c101b04 */
[----:B------:R-:W-:-:S02]  /*2220*/  IADD3.X R17, PT, PT, R0, UR41, RZ, P0, !PT ;  /* 0x0000002900117c10 */ /* 0x000fc400087fe4ff */
[C---:B------:R-:W-:Y:S02]  /*2230*/  IADD3 R28, P0, PT, R14.reuse, 0xc0, RZ ;  /* 0x000000c00e1c7810 */ /* 0x040fe40007f1e0ff */
[C---:B------:R-:W-:Y:S01]  /*2240*/  IADD3 R0, P2, PT, R14.reuse, 0x140, RZ ;  /* 0x000001400e007810 */ /* 0x040fe20007f5e0ff */
[----:B------:R2:W-:Y:S01]  /*2250*/  STG.E.64 desc[UR6][R16.64], R2 ;  /* 0x0000000210007986 */ /* 0x0005e2000c101b06 */
[-C--:B------:R-:W-:Y:S02]  /*2260*/  IADD3.X R29, PT, PT, RZ, R15.reuse, RZ, P0, !PT ;  /* 0x0000000fff1d7210 */ /* 0x080fe400007fe4ff */
[----:B------:R-:W-:Y:S02]  /*2270*/  IADD3 R14, P3, PT, R14, 0x180, RZ ;  /* 0x000001800e0e7810 */ /* 0x000fe40007f7e0ff */
[----:B------:R-:W-:Y:S02]  /*2280*/  IADD3.X R19, PT, PT, RZ, R15, RZ, P1, !PT ;  /* 0x0000000fff137210 */ /* 0x000fe40000ffe4ff */
[----:B-1----:R-:W-:-:S02]  /*2290*/  LEA.HI R22, P0, R29, R28, RZ, 0x1 ;  /* 0x0000001c1d167211 */ /* 0x002fc400078108ff */
[-C--:B------:R-:W-:Y:S02]  /*22a0*/  IADD3.X R13, PT, PT, RZ, R15.reuse, RZ, P2, !PT ;  /* 0x0000000fff0d7210 */ /* 0x080fe400017fe4ff */
[----:B------:R-:W-:Y:S02]  /*22b0*/  IADD3.X R15, PT, PT, RZ, R15, RZ, P3, !PT ;  /* 0x0000000fff0f7210 */ /* 0x000fe40001ffe4ff */
[----:B--2---:R-:W-:Y:S02]  /*22c0*/  SHF.L.U32 R2, R22, 0x2, RZ ;  /* 0x0000000216027819 */ /* 0x004fe400000006ff */
[----:B------:R-:W-:Y:S02]  /*22d0*/  IADD3.X R3, PT, PT, RZ, R29, RZ, P0, !PT ;  /* 0x0000001dff037210 */ /* 0x000fe400007fe4ff */
[----:B------:R-:W-:Y:S02]  /*22e0*/  LEA.HI R16, P2, R15, R14, RZ, 0x1 ;  /* 0x0000000e0f107211 */ /* 0x000fe400078508ff */
[----:B------:R-:W-:-:S02]  /*22f0*/  LEA.HI R0, P0, R13, R0, RZ, 0x1 ;  /* 0x000000000d007211 */ /* 0x000fc400078108ff */
[----:B------:R-:W-:Y:S02]  /*2300*/  LEA.HI R12, P1, R19, R18, RZ, 0x1 ;  /* 0x00000012130c7211 */ /* 0x000fe400078308ff */
[----:B------:R-:W-:Y:S02]  /*2310*/  LOP3.LUT R2, R2, 0xfffffff8, RZ, 0xc0, !PT ;  /* 0xfffffff802027812 */ /* 0x000fe400078ec0ff */
[----:B------:R-:W-:Y:S01]  /*2320*/  SHF.L.U64.HI R18, R22, 0x2, R3 ;  /* 0x0000000216127819 */ /* 0x000fe20000010203 */
[----:B------:R-:W-:Y:S01]  /*2330*/  IMAD.X R3, RZ, RZ, R15, P2 ;  /* 0x000000ffff037224 */ /* 0x000fe200010e060f */
[----:B------:R-:W-:Y:S02]  /*2340*/  IADD3.X R13, PT, PT, RZ, R13, RZ, P0, !PT ;  /* 0x0000000dff0d7210 */ /* 0x000fe400007fe4ff */
[----:B------:R-:W-:Y:S02]  /*2350*/  IADD3 R2, P0, PT, R2, UR40, RZ ;  /* 0x0000002802027c10 */ /* 0x000fe4000ff1e0ff */
[----:B------:R-:W-:-:S02]  /*2360*/  IADD3.X R17, PT, PT, RZ, R19, RZ, P1, !PT ;  /* 0x00000013ff117210 */ /* 0x000fc40000ffe4ff */
[C---:B------:R-:W-:Y:S02]  /*2370*/  SHF.L.U64.HI R15, R0.reuse, 0x2, R13 ;  /* 0x00000002000f7819 */ /* 0x040fe4000001020d */
[----:B------:R-:W-:Y:S02]  /*2380*/  SHF.L.U32 R14, R0, 0x2, RZ ;  /* 0x00000002000e7819 */ /* 0x000fe400000006ff */
[----:B------:R-:W-:Y:S02]  /*2390*/  SHF.L.U64.HI R0, R16, 0x2, R3 ;  /* 0x0000000210007819 */ /* 0x000fe40000010203 */
[----:B------:R-:W-:Y:S02]  /*23a0*/  IADD3.X R3, PT, PT, R18, UR41, RZ, P0, !PT ;  /* 0x0000002912037c10 */ /* 0x000fe400087fe4ff */
[----:B------:R-:W-:Y:S02]  /*23b0*/  IADD3 R26, P0, PT, R27, R26, RZ ;  /* 0x0000001a1b1a7210 */ /* 0x000fe40007f1e0ff */
[C---:B------:R-:W-:Y:S01]  /*23c0*/  SHF.L.U64.HI R17, R12.reuse, 0x2, R17 ;  /* 0x000000020c117819 */ /* 0x040fe20000010211 */
[----:B------:R1:W-:Y:S01]  /*23d0*/  STG.E.64 desc[UR4][R2.64], R4 ;  /* 0x0000000402007986 */ /* 0x0003e2000c101b04 */
[----:B------:R-:W-:-:S02]  /*23e0*/  SHF.L.U32 R12, R12, 0x2, RZ ;  /* 0x000000020c0c7819 */ /* 0x000fc400000006ff */
[----:B------:R-:W-:Y:S02]  /*23f0*/  SHF.L.U32 R16, R16, 0x2, RZ ;  /* 0x0000000210107819 */ /* 0x000fe400000006ff */
[----:B------:R-:W-:Y:S02]  /*2400*/  LEA.HI.X.SX32 R25, R27, R25, 0x1, P0 ;  /* 0x000000191b197211 */ /* 0x000fe400000f0eff */
[----:B------:R-:W-:Y:S02]  /*2410*/  ISETP.GE.U32.AND P0, PT, R26, UR44, PT ;  /* 0x0000002c1a007c0c */ /* 0x000fe4000bf06070 */
[----:B------:R-:W-:Y:S02]  /*2420*/  LOP3.LUT R12, R12, 0xfffffff8, RZ, 0xc0, !PT ;  /* 0xfffffff80c0c7812 */ /* 0x000fe400078ec0ff */
[----:B------:R-:W-:Y:S02]  /*2430*/  LOP3.LUT R14, R14, 0xfffffff8, RZ, 0xc0, !PT ;  /* 0xfffffff80e0e7812 */ /* 0x000fe400078ec0ff */
[----:B------:R-:W-:-:S02]  /*2440*/  LOP3.LUT R16, R16, 0xfffffff8, RZ, 0xc0, !PT ;  /* 0xfffffff810107812 */ /* 0x000fc400078ec0ff */
[----:B------:R-:W-:Y:S02]  /*2450*/  ISETP.GE.AND.EX P0, PT, R25, UR45, PT, P0 ;  /* 0x0000002d19007c0c */ /* 0x000fe4000bf06300 */
[----:B------:R-:W-:Y:S02]  /*2460*/  IADD3 R12, P1, PT, R12, UR40, RZ ;  /* 0x000000280c0c7c10 */ /* 0x000fe4000ff3e0ff */
[----:B------:R-:W-:Y:S02]  /*2470*/  IADD3 R14, P2, PT, R14, UR40, RZ ;  /* 0x000000280e0e7c10 */ /* 0x000fe4000ff5e0ff */
[----:B------:R-:W-:Y:S02]  /*2480*/  IADD3 R16, P3, PT, R16, UR40, RZ ;  /* 0x0000002810107c10 */ /* 0x000fe4000ff7e0ff */
[----:B------:R-:W-:Y:S02]  /*2490*/  IADD3.X R13, PT, PT, R17, UR41, RZ, P1, !PT ;  /* 0x00000029110d7c10 */ /* 0x000fe40008ffe4ff */
[----:B------:R-:W-:-:S02]  /*24a0*/  IADD3.X R15, PT, PT, R15, UR41, RZ, P2, !PT ;  /* 0x000000290f0f7c10 */ /* 0x000fc400097fe4ff */
[----:B------:R-:W-:Y:S01]  /*24b0*/  IADD3.X R17, PT, PT, R0, UR41, RZ, P3, !PT ;  /* 0x0000002900117c10 */ /* 0x000fe20009ffe4ff */
[----:B------:R1:W-:Y:S04]  /*24c0*/  STG.E.64 desc[UR6][R12.64], R6 ;  /* 0x000000060c007986 */ /* 0x0003e8000c101b06 */
[----:B------:R1:W-:Y:S04]  /*24d0*/  STG.E.64 desc[UR8][R14.64], R8 ;  /* 0x000000080e007986 */ /* 0x0003e8000c101b08 */
[----:B------:R1:W-:Y:S01]  /*24e0*/  STG.E.64 desc[UR10][R16.64], R10 ;  /* 0x0000000a10007986 */ /* 0x0003e2000c101b0a */
[----:B------:R-:W-:Y:S05]  /*24f0*/  @!P0 BRA `(.L_x_24043) ;  /* 0xffffffdc00588947 */ /* 0x000fea000383ffff */
[----:B------:R-:W-:Y:S05]  /*2500*/  EXIT ;  /* 0x000000000000794d */ /* 0x000fea0003800000 */
.L_x_24014:
[----:B------:R-:W-:Y:S01]  /*2510*/  BSSY B0, `(.L_x_24044) ;  /* 0x0000007000007945 */ /* 0x000fe20003800000 */
[----:B------:R-:W-:Y:S02]  /*2520*/  MOV R12, 0x10 ;  /* 0x00000010000c7802 */ /* 0x000fe40000000f00 */
[----:B------:R-:W-:Y:S02]  /*2530*/  MOV R11, 0x1f ;  /* 0x0000001f000b7802 */ /* 0x000fe40000000f00 */
[----:B------:R-:W-:-:S07]  /*2540*/  MOV R15, 0xffffffff ;  /* 0xffffffff000f7802 */ /* 0x000fce0000000f00 */
[----:B0-----:R-:W-:Y:S05]  /*2550*/  WARPSYNC.COLLECTIVE R15, `(.L_x_24045) ;  /* 0x000000000f087348 */ /* 0x001fea0003c00000 */
[----:B------:R1:W2:Y:S02]  /*2560*/  SHFL.BFLY P6, R14, R13, R12, R11 ;  /* 0x0c00000c0d0e7389 */ /* 0x0002a400000c000b */
[----:B012---:R-:W-:Y:S05]  /*2570*/  ENDCOLLECTIVE ;  /* 0x000000000000791b */ /* 0x007fea0003800000 */
.L_x_24045:
[----:B------:R-:W-:Y:S05]  /*2580*/  BSYNC B0 ;  /* 0x0000000000007941 */ /* 0x000fea0003800000 */
.L_x_24044:
[----:B------:R-:W-:Y:S01]  /*2590*/  HFMA2 R11, -RZ, RZ, 0, 1.847743988037109375e-06 ;  /* 0x0000001fff0b7431 */ /* 0x000fe200000001ff */
[----:B------:R-:W-:Y:S02]  /*25a0*/  FMNMX R13, R13, R14, !PT ;  /* 0x0000000e0d0d7209 */ /* 0x000fe40007800000 */
[----:B------:R-:W-:Y:S02]  /*25b0*/  MOV R12, 0x8 ;  /* 0x00000008000c7802 */ /* 0x000fe40000000f00 */
[----:B------:R-:W-:-:S07]  /*25c0*/  MOV R15, 0xffffffff ;  /* 0xffffffff000f7802 */ /* 0x000fce0000000f00 */
[----:B------:R-:W-:Y:S05]  /*25d0*/  WARPSYNC.COLLECTIVE R15, `(.L_x_24046) ;  /* 0x000000000f087348 */ /* 0x000fea0003c00000 */
[----:B------:R0:W1:Y:S02]  /*25e0*/  SHFL.BFLY P6, R14, R13, R12, R11 ;  /* 0x0c00000c0d0e7389 */ /* 0x00006400000c000b */
[----:B01----:R-:W-:Y:S05]  /*25f0*/  ENDCOLLECTIVE ;  /* 0x000000000000791b */ /* 0x003fea0003800000 */
.L_x_24046:
[----:B------:R-:W-:Y:S01]  /*2600*/  HFMA2 R12, -RZ, RZ, 0, 2.384185791015625e-07 ;  /* 0x00000004ff0c7431 */ /* 0x000fe200000001ff */
[----:B------:R-:W-:-:S05]  /*2610*/  FMNMX R0, R13, R14, !PT ;  /* 0x0000000e0d007209 */ /* 0x000fca0007800000 */
[----:B------:R-:W-:-:S07]  /*2620*/  IMAD.MOV.U32 R13, RZ, RZ, R0 ;  /* 0x000000ffff0d7224 */ /* 0x000fce00078e0000 */
[----:B------:R-:W-:Y:S05]  /*2630*/  WARPSYNC.COLLECTIVE R15, `(.L_x_24047) ;  /* 0x000000000f087348 */ /* 0x000fea0003c00000 */
[----:B------:R0:W1:Y:S02]  /*2640*/  SHFL.BFLY P6, R14, R13, R12, R11 ;  /* 0x0c00000c0d0e7389 */ /* 0x00006400000c000b */
[----:B01----:R-:W-:Y:S05]  /*2650*/  ENDCOLLECTIVE ;  /* 0x000000000000791b */ /* 0x003fea0003800000 */
.L_x_24047:
[----:B------:R-:W-:Y:S01]  /*2660*/  HFMA2 R12, -RZ, RZ, 0, 1.1920928955078125e-07 ;  /* 0x00000002ff0c7431 */ /* 0x000fe200000001ff */
[----:B------:R-:W-:-:S04]  /*2670*/  FMNMX R4, R0, R14, !PT ;  /* 0x0000000e00047209 */ /* 0x000fc80007800000 */
[----:B------:R-:W-:-:S07]  /*2680*/  MOV R13, R4 ;  /* 0x00000004000d7202 */ /* 0x000fce0000000f00 */
[----:B------:R-:W-:Y:S05]  /*2690*/  WARPSYNC.COLLECTIVE R15, `(.L_x_24048) ;  /* 0x000000000f087348 */ /* 0x000fea0003c00000 */
[----:B------:R0:W1:Y:S02]  /*26a0*/  SHFL.BFLY P6, R14, R13, R12, R11 ;  /* 0x0c00000c0d0e7389 */ /* 0x00006400000c000b */
[----:B01----:R-:W-:Y:S05]  /*26b0*/  ENDCOLLECTIVE ;  /* 0x000000000000791b */ /* 0x003fea0003800000 */
.L_x_24048:
[----:B------:R-:W-:Y:S01]  /*26c0*/  HFMA2 R12, -RZ, RZ, 0, 5.9604644775390625e-08 ;  /* 0x00000001ff0c7431 */ /* 0x000fe200000001ff */
[----:B------:R-:W-:-:S04]  /*26d0*/  FMNMX R5, R4, R14, !PT ;  /* 0x0000000e04057209 */ /* 0x000fc80007800000 */
[----:B------:R-:W-:-:S07]  /*26e0*/  MOV R13, R5 ;  /* 0x00000005000d7202 */ /* 0x000fce0000000f00 */
[----:B------:R-:W-:Y:S05]  /*26f0*/  WARPSYNC.COLLECTIVE R15, `(.L_x_24049) ;  /* 0x000000000f087348 */ /* 0x000fea0003c00000 */
[----:B------:R0:W1:Y:S02]  /*2700*/  SHFL.BFLY P6, R14, R13, R12, R11 ;  /* 0x0c00000c0d0e7389 */ /* 0x00006400000c000b */
[----:B01----:R-:W-:Y:S05]  /*2710*/  ENDCOLLECTIVE ;  /* 0x000000000000791b */ /* 0x003fea0003800000 */
.L_x_24049:
        /* <DEDUP_REMOVED lines=64> */
[----:B------:R-:W-:-:S04]  /*2b20*/  FADD R6, R9, -12583039 ;  /* 0xcb40007f09067421 */ /* 0x000fc80000000000 */
[----:B------:R-:W-:Y:S01]  /*2b30*/  FFMA R6, R7, 1.4426950216293334961, -R6 ;  /* 0x3fb8aa3b07067823 */ /* 0x000fe20000000806 */
[----:B-1----:R-:W-:Y:S01]  /*2b40*/  FMUL R5, R5, R10 ;  /* 0x0000000a05057220 */ /* 0x002fe20000400000 */
[----:B------:R-:W0:Y:S02]  /*2b50*/  MUFU.EX2 R15, R15 ;  /* 0x0000000f000f7308 */ /* 0x000e240000000800 */
[----:B------:R-:W-:Y:S01]  /*2b60*/  FFMA R10, R7, 1.925963033500011079e-08, R6 ;  /* 0x32a57060070a7823 */ /* 0x000fe20000000006 */
[----:B------:R-:W-:-:S05]  /*2b70*/  SHF.L.U32 R6, R9, 0x17, RZ ;  /* 0x0000001709067819 */ /* 0x000fca00000006ff */
        /* <DEDUP_REMOVED lines=22> */
[----:B------:R-:W-:Y:S01]  /*2ce0*/  FFMA R10, R17, 1.4426950216293334961, -R10 ;  /* 0x3fb8aa3b110a7823 */ /* 0x000fe2000000080a */
[----:B------:R-:W-:Y:S02]  /*2cf0*/  SHF.L.U32 R9, R9, 0x17, RZ ;  /* 0x0000001709097819 */ /* 0x000fe400000006ff */
[----:B------:R-:W-:Y:S01]  /*2d00*/  FFMA.RM R15, R15, R12, 12582913 ;  /* 0x4b4000010f0f7423 */ /* 0x000fe2000000400c */
[----:B------:R-:W-:Y:S01]  /*2d10*/  FFMA R17, R17, 1.925963033500011079e-08, R10 ;  /* 0x32a5706011117823 */ /* 0x000fe2000000000a */
[----:B------:R-:W-:Y:S02]  /*2d20*/  FMUL R8, R8, R23 ;  /* 0x0000001708087220 */ /* 0x000fe40000400000 */
[----:B------:R-:W-:Y:S01]  /*2d30*/  FADD R23, R15, -12583039 ;  /* 0xcb40007f0f177421 */ /* 0x000fe20000000000 */
[----:B------:R-:W0:Y:S03]  /*2d40*/  MUFU.EX2 R10, R17 ;  /* 0x00000011000a7308 */ /* 0x000e260000000800 */
        /* <DEDUP_REMOVED lines=26> */
[----:B------:R-:W0:Y:S08]  /*2ef0*/  MUFU.EX2 R12, R13 ;  /* 0x0000000d000c7308 */ /* 0x000e300000000800 */
[----:B------:R-:W1:Y:S01]  /*2f00*/  MUFU.EX2 R11, R14 ;  /* 0x0000000e000b7308 */ /* 0x000e620000000800 */
[----:B0-----:R-:W-:Y:S01]  /*2f10*/  FMUL R17, R15, R12 ;  /* 0x0000000c0f117220 */ /* 0x001fe20000400000 */
[----:B------:R-:W-:Y:S01]  /*2f20*/  MOV R15, 0xffffffff ;  /* 0xffffffff000f7802 */ /* 0x000fe20000000f00 */
        /* <DEDUP_REMOVED lines=20> */
.L_x_24050:
[----:B------:R-:W-:Y:S02]  /*3070*/  HFMA2 R12, -RZ, RZ, 0, 4.76837158203125e-07 ;  /* 0x00000008ff0c7431 */ /* 0x000fe400000001ff */
[----:B------:R-:W-:-:S05]  /*3080*/  FADD R22, R13, R14 ;  /* 0x0000000e0d167221 */ /* 0x000fca0000000000 */
[----:B------:R-:W-:-:S07]  /*3090*/  MOV R13, R22 ;  /* 0x00000016000d7202 */ /* 0x000fce0000000f00 */
[----:B------:R-:W-:Y:S05]  /*30a0*/  WARPSYNC.COLLECTIVE R15, `(.L_x_24051) ;  /* 0x000000000f087348 */ /* 0x000fea0003c00000 */
[----:B------:R0:W1:Y:S02]  /*30b0*/  SHFL.BFLY P6, R14, R13, R12, R11 ;  /* 0x0c00000c0d0e7389 */ /* 0x00006400000c000b */
[----:B01----:R-:W-:Y:S05]  /*30c0*/  ENDCOLLECTIVE ;  /* 0x000000000000791b */ /* 0x003fea0003800000 */
.L_x_24051:
[----:B------:R-:W-:Y:S02]  /*30d0*/  HFMA2 R12, -RZ, RZ, 0, 2.384185791015625e-07 ;  /* 0x00000004ff0c7431 */ /* 0x000fe400000001ff */
[----:B------:R-:W-:-:S05]  /*30e0*/  FADD R23, R22, R14 ;  /* 0x0000000e16177221 */ /* 0x000fca0000000000 */
[----:B------:R-:W-:-:S07]  /*30f0*/  MOV R13, R23 ;  /* 0x00000017000d7202 */ /* 0x000fce0000000f00 */
[----:B------:R-:W-:Y:S05]  /*3100*/  WARPSYNC.COLLECTIVE R15, `(.L_x_24052) ;  /* 0x000000000f087348 */ /* 0x000fea0003c00000 */
[----:B------:R0:W1:Y:S02]  /*3110*/  SHFL.BFLY P6, R14, R13, R12, R11 ;  /* 0x0c00000c0d0e7389 */ /* 0x00006400000c000b */
[----:B01----:R-:W-:Y:S05]  /*3120*/  ENDCOLLECTIVE ;  /* 0x000000000000791b */ /* 0x003fea0003800000 */
.L_x_24052:
[----:B------:R-:W-:Y:S02]  /*3130*/  IMAD.MOV.U32 R12, RZ, RZ, 0x2 ;  /* 0x00000002ff0c7424 */ /* 0x000fe400078e00ff */
[----:B------:R-:W-:-:S05]  /*3140*/  FADD R28, R23, R14 ;  /* 0x0000000e171c7221 */ /* 0x000fca0000000000 */
[----:B------:R-:W-:-:S07]  /*3150*/  MOV R13, R28 ;  /* 0x0000001c000d7202 */ /* 0x000fce0000000f00 */
[----:B------:R-:W-:Y:S05]  /*3160*/  WARPSYNC.COLLECTIVE R15, `(.L_x_24053) ;  /* 0x000000000f087348 */ /* 0x000fea0003c00000 */
[----:B------:R0:W1:Y:S02]  /*3170*/  SHFL.BFLY P6, R14, R13, R12, R11 ;  /* 0x0c00000c0d0e7389 */ /* 0x00006400000c000b */
[----:B01----:R-:W-:Y:S05]  /*3180*/  ENDCOLLECTIVE ;  /* 0x000000000000791b */ /* 0x003fea0003800000 */
.L_x_24053:
[----:B------:R-:W-:Y:S02]  /*3190*/  HFMA2 R12, -RZ, RZ, 0, 5.9604644775390625e-08 ;  /* 0x00000001ff0c7431 */ /* 0x000fe400000001ff */
[----:B------:R-:W-:-:S05]  /*31a0*/  FADD R29, R28, R14 ;  /* 0x0000000e1c1d7221 */ /* 0x000fca0000000000 */
[----:B------:R-:W-:-:S07]  /*31b0*/  MOV R13, R29 ;  /* 0x0000001d000d7202 */ /* 0x000fce0000000f00 */
[----:B------:R-:W-:Y:S05]  /*31c0*/  WARPSYNC.COLLECTIVE R15, `(.L_x_24054) ;  /* 0x000000000f087348 */ /* 0x000fea0003c00000 */
[----:B------:R0:W1:Y:S02]  /*31d0*/  SHFL.BFLY P6, R14, R13, R12, R11 ;  /* 0x0c00000c0d0e7389 */ /* 0x00006400000c000b */
[----:B01----:R-:W-:Y:S05]  /*31e0*/  ENDCOLLECTIVE ;  /* 0x000000000000791b */ /* 0x003fea0003800000 */
.L_x_24054:
[----:B------:R-:W-:Y:S05]  /*31f0*/  BRA `(.L_x_24055) ;  /* 0xffffffe000207947 */ /* 0x000fea000383ffff */
        .weak           $__internal_468_$__cuda_sm3x_div_rn_noftz_f32_slowpath
        .type           $__internal_468_$__cuda_sm3x_div_rn_noftz_f32_slowpath,@function
        .size           $__internal_468_$__cuda_sm3x_div_rn_noftz_f32_slowpath,(.L_x_25920 - $__internal_468_$__cuda_sm3x_div_rn_noftz_f32_slowpath)
$__internal_468_$__cuda_sm3x_div_rn_noftz_f32_slowpath:
        /* <DEDUP_REMOVED lines=34> */
.L_x_24057:
[----:B------:R-:W-:Y:S01]  /*3420*/  LEA R31, R30, 0xc0800000, 0x17 ;  /* 0xc08000001e1f7811 */ /* 0x000fe200078eb8ff */
[----:B------:R-:W-:Y:S03]  /*3430*/  BSSY.RECONVERGENT B1, `(.L_x_24062) ;  /* 0x0000036000017945 */ /* 0x000fe60003800200 */
[----:B------:R-:W-:Y:S01]  /*3440*/  IADD3 R33, PT, PT, -R31, R14, RZ ;  /* 0x0000000e1f217210 */ /* 0x000fe20007ffe1ff */
[----:B------:R-:W-:-:S03]  /*3450*/  VIADD R31, R11, 0xffffff81 ;  /* 0xffffff810b1f7836 */ /* 0x000fc60000000000 */
        /* <DEDUP_REMOVED lines=47> */
.L_x_24064:
[----:B------:R-:W-:-:S04]  /*3750*/  LOP3.LUT R11, R11, 0x80000000, RZ, 0xc0, !PT ;  /* 0x800000000b0b7812 */ /* 0x000fc800078ec0ff */
[----:B------:R-:W-:Y:S01]  /*3760*/  LOP3.LUT R11, R11, 0x7f800000, RZ, 0xfc, !PT ;  /* 0x7f8000000b0b7812 */ /* 0x000fe200078efcff */
[----:B------:R-:W-:Y:S06]  /*3770*/  BRA `(.L_x_24065) ;  /* 0x0000000000047947 */ /* 0x000fec0003800000 */
.L_x_24063:
[----:B------:R-:W-:-:S07]  /*3780*/  LEA R11, R32, R11, 0x17 ;  /* 0x0000000b200b7211 */ /* 0x000fce00078eb8ff */
.L_x_24065:
[----:B------:R-:W-:Y:S05]  /*3790*/  BSYNC.RECONVERGENT B1 ;  /* 0x0000000000017941 */ /* 0x000fea0003800200 */
.L_x_24062:
[----:B------:R-:W-:Y:S05]  /*37a0*/  BRA `(.L_x_24066) ;  /* 0x0000000000207947 */ /* 0x000fea0003800000 */
.L_x_24061:
[----:B------:R-:W-:-:S04]  /*37b0*/  LOP3.LUT R11, R14, 0x80000000, R19, 0x48, !PT ;  /* 0x800000000e0b7812 */ /* 0x000fc800078e4813 */
[----:B------:R-:W-:Y:S01]  /*37c0*/  LOP3.LUT R11, R11, 0x7f800000, RZ, 0xfc, !PT ;  /* 0x7f8000000b0b7812 */ /* 0x000fe200078efcff */
[----:B------:R-:W-:Y:S06]  /*37d0*/  BRA `(.L_x_24066) ;  /* 0x0000000000147947 */ /* 0x000fec0003800000 */
.L_x_24060:
[----:B------:R-:W-:Y:S01]  /*37e0*/  LOP3.LUT R11, R14, 0x80000000, R19, 0x48, !PT ;  /* 0x800000000e0b7812 */ /* 0x000fe200078e4813 */
[----:B------:R-:W-:Y:S06]  /*37f0*/  BRA `(.L_x_24066) ;  /* 0x00000000000c7947 */ /* 0x000fec0003800000 */
.L_x_24059:
[----:B------:R-:W0:Y:S01]  /*3800*/  MUFU.RSQ R11, -QNAN ;  /* 0xffc00000000b7908 */ /* 0x000e220000001400 */
[----:B------:R-:W-:Y:S05]  /*3810*/  BRA `(.L_x_24066) ;  /* 0x0000000000047947 */ /* 0x000fea0003800000 */
.L_x_24058:
[----:B------:R-:W-:-:S07]  /*3820*/  FADD.FTZ R11, R19, R14 ;  /* 0x0000000e130b7221 */ /* 0x000fce0000010000 */
.L_x_24066:
[----:B------:R-:W-:Y:S05]  /*3830*/  BSYNC.RECONVERGENT B0 ;  /* 0x0000000000007941 */ /* 0x000fea0003800200 */
.L_x_24056:
[----:B------:R-:W-:Y:S01]  /*3840*/  HFMA2 R15, -RZ, RZ, 0, 0 ;  /* 0x00000000ff0f7431 */ /* 0x000fe200000001ff */
[----:B------:R-:W-:-:S04]  /*3850*/  MOV R14, R28 ;  /* 0x0000001c000e7202 */ /* 0x000fc80000000f00 */
[----:B0-----:R-:W-:Y:S05]  /*3860*/  RET.REL.NODEC R14 `(_Z15SoftmaxWarpImplI10DirectLoadIffE11DirectStoreIffEfLi2ELi14ELi32ELi1ELb0EL9Algorithm0EEvT_T0_ll) ;  /* 0xffffffc40ee47950 */ /* 0x001fea0003c3ffff */
.L_x_24067:
        /* <DEDUP_REMOVED lines=9> */
.L_x_25920:


//--------------------- .text._Z15SoftmaxWarpImplI10DirectLoadIffE11DirectStoreIffEfLi2ELi12ELi32ELi1ELb1EL9Algorithm0EEvT_T0_ll --------------------------
	.section	.text._Z15SoftmaxWarpImplI10DirectLoadIffE11DirectStoreIffEfLi2ELi12ELi32ELi1ELb1EL9Algorithm0EEvT_T0_ll,"ax",@progbits
	.align	128
        .global         _Z15SoftmaxWarpImplI10DirectLoadIffE11DirectStoreIffEfLi2ELi12ELi32ELi1ELb1EL9Algorithm0EEvT_T0_ll
        .type           _Z15SoftmaxWarpImplI10DirectLoadIffE11DirectStoreIffEfLi2ELi12ELi32ELi1ELb1EL9Algorithm0EEvT_T0_ll,@function
        .size           _Z15SoftmaxWarpImplI10DirectLoadIffE11DirectStoreIffEfLi2ELi12ELi32ELi1ELb1EL9Algorithm0EEvT_T0_ll,(.L_x_25921 - _Z15SoftmaxWarpImplI10DirectLoadIffE11DirectStoreIffEfLi2ELi12ELi32ELi1ELb1EL9Algorithm0EEvT_T0_ll)
        .other          _Z15SoftmaxWarpImplI10DirectLoadIffE11DirectStoreIffEfLi2ELi12ELi32ELi1ELb1EL9Algorithm0EEvT_T0_ll,@"STO_CUDA_ENTRY STV_DEFAULT"
_Z15SoftmaxWarpImplI10DirectLoadIffE11DirectStoreIffEfLi2ELi12ELi32ELi1ELb1EL9Algorithm0EEvT_T0_ll:
.text._Z15SoftmaxWarpImplI10DirectLoadIffE11DirectStoreIffEfLi2ELi12ELi32ELi1ELb1EL9Algorithm0EEvT_T0_ll:
        /* <DEDUP_REMOVED lines=24> */
.L_x_24068:
        /* <DEDUP_REMOVED lines=18> */
[----:B------:R-:W-:-:S07]  /*02a0*/  IADD3 R22, PT, PT, R32, 0x140, RZ ;  /* 0x0000014020167810 */ /* 0x000fce0007ffe0ff */
.L_x_24106:
        /* <DEDUP_REMOVED lines=10> */
[----:B--2-4-:R-:W4:Y:S02]  /*0350*/  LDC.64 R2, c[0x0][0x388] ;  /* 0x0000e200ff027b82 */ /* 0x014f240000000a00 */
[----:B------:R-:W-:Y:S02]  /*0360*/  @!P0 MOV R33, RZ ;  /* 0x000000ff00218202 */ /* 0x000fe40000000f00 */
[----:B------:R-:W-:Y:S01]  /*0370*/  @!P4 IMAD.MOV.U32 R31, RZ, RZ, RZ ;  /* 0x000000ffff1fc224 */ /* 0x000fe200078e00ff */
[----:B--2---:R-:W-:Y:S02]  /*0380*/  @!P0 R2UR UR4, R18 ;  /* 0x00000000120482ca */ /* 0x004fe400000e0000 */
[----:B------:R-:W-:Y:S01]  /*0390*/  @!P0 R2UR UR5, R19 ;  /* 0x00000000130582ca */ /* 0x000fe200000e0000 */
[-C--:B-1----:R-:W-:Y:S01]  /*03a0*/  @!P0 IMAD R0, R23, R10.reuse, RZ ;  /* 0x0000000a17008224 */ /* 0x082fe200078e02ff */
[----:B------:R-:W1:Y:S01]  /*03b0*/  LDC.64 R12, c[0x0][0x380] ;  /* 0x0000e000ff0c7b82 */ /* 0x000e620000000a00 */
[----:B------:R-:W-:Y:S01]  /*03c0*/  @!P0 IMAD.WIDE.U32 R6, R25, R10, R32 ;  /* 0x0000000a19068225 */ /* 0x000fe200078e0020 */
[----:B------:R-:W-:-:S02]  /*03d0*/  @!P3 MOV R29, RZ ;  /* 0x000000ff001db202 */ /* 0x000fc40000000f00 */
[----:B------:R-:W-:Y:S01]  /*03e0*/  @!P2 MOV R27, RZ ;  /* 0x000000ff001ba202 */ /* 0x000fe20000000f00 */
[----:B------:R-:W-:Y:S01]  /*03f0*/  @!P0 IMAD R11, R25, R11, R0 ;  /* 0x0000000b190b8224 */ /* 0x000fe200078e0200 */
[C---:B------:R-:W-:Y:S01]  /*0400*/  @!P4 R2UR UR6, R18.reuse ;  /* 0x000000001206c2ca */ /* 0x040fe200000e0000 */
[-C--:B---3--:R-:W-:Y:S01]  /*0410*/  @!P4 IMAD R8, R23, R4.reuse, RZ ;  /* 0x000000041708c224 */ /* 0x088fe200078e02ff */
[----:B------:R-:W2:Y:S01]  /*0420*/  LDC.64 R16, c[0x0][0x380] ;  /* 0x0000e000ff107b82 */ /* 0x000ea20000000a00 */
[----:B------:R-:W-:Y:S02]  /*0430*/  @!P4 R2UR UR7, R19 ;  /* 0x000000001307c2ca */ /* 0x000fe400000e0000 */
[----:B------:R-:W-:Y:S01]  /*0440*/  @!P0 IADD3 R11, PT, PT, R7, R11, RZ ;  /* 0x0000000b070b8210 */ /* 0x000fe20007ffe0ff */
[C---:B------:R-:W-:Y:S01]  /*0450*/  @!P4 IMAD R15, R25.reuse, R5, R8 ;  /* 0x00000005190fc224 */ /* 0x040fe200078e0208 */
[----:B------:R-:W-:Y:S01]  /*0460*/  @!P3 R2UR UR8, R18 ;  /* 0x000000001208b2ca */ /* 0x000fe200000e0000 */
[----:B------:R-:W-:Y:S01]  /*0470*/  @!P4 IMAD.WIDE.U32 R4, R25, R4, R30 ;  /* 0x000000041904c225 */ /* 0x000fe200078e001e */
[----:B------:R-:W-:Y:S01]  /*0480*/  @!P0 LEA.HI R0, P1, R11, R6, RZ, 0x1 ;  /* 0x000000060b008211 */ /* 0x000fe200078308ff */
[----:B------:R-:W3:Y:S01]  /*0490*/  LDC.64 R36, c[0x0][0x380] ;  /* 0x0000e000ff247b82 */ /* 0x000ee20000000a00 */
[----:B------:R-:W-:Y:S01]  /*04a0*/  @!P3 R2UR UR9, R19 ;  /* 0x000000001309b2ca */ /* 0x000fe200000e0000 */
[----:B----4-:R-:W-:Y:S01]  /*04b0*/  @!P3 IMAD R10, R23, R2, RZ ;  /* 0x00000002170ab224 */ /* 0x010fe200078e02ff */
[----:B------:R-:W-:-:S02]  /*04c0*/  @!P0 IADD3.X R11, PT, PT, RZ, R11, RZ, P1, !PT ;  /* 0x0000000bff0b8210 */ /* 0x000fc40000ffe4ff */
[----:B------:R-:W-:Y:S01]  /*04d0*/  @!P4 IADD3 R15, PT, PT, R15, R5, RZ ;  /* 0x000000050f0fc210 */ /* 0x000fe20007ffe0ff */
[C---:B------:R-:W-:Y:S01]  /*04e0*/  @!P3 IMAD R21, R25.reuse, R3, R10 ;  /* 0x000000031915b224 */ /* 0x040fe200078e020a */
[C---:B------:R-:W-:Y:S01]  /*04f0*/  @!P0 SHF.L.U32 R9, R0.reuse, 0x2, RZ ;  /* 0x0000000200098819 */ /* 0x040fe200000006ff */
[----:B------:R-:W4:Y:S01]  /*0500*/  LDC.64 R6, c[0x0][0x388] ;  /* 0x0000e200ff067b82 */ /* 0x000f220000000a00 */
[----:B------:R-:W-:Y:S01]  /*0510*/  @!P0 SHF.L.U64.HI R0, R0, 0x2, R11 ;  /* 0x0000000200008819 */ /* 0x000fe2000001020b */
[----:B------:R-:W-:Y:S01]  /*0520*/  @!P3 IMAD.WIDE.U32 R2, R25, R2, R28 ;  /* 0x000000021902b225 */ /* 0x000fe200078e001c */
[----:B------:R-:W-:Y:S02]  /*0530*/  @!P4 LEA.HI R8, P5, R15, R4, RZ, 0x1 ;  /* 0x000000040f08c211 */ /* 0x000fe400078b08ff */
[----:B------:R-:W-:Y:S02]  /*0540*/  @!P0 LOP3.LUT R9, R9, 0xfffffff8, RZ, 0xc0, !PT ;  /* 0xfffffff809098812 */ /* 0x000fe400078ec0ff */
[----:B------:R-:W-:Y:S01]  /*0550*/  @!P4 IADD3.X R15, PT, PT, RZ, R15, RZ, P5, !PT ;  /* 0x0000000fff0fc210 */ /* 0x000fe20002ffe4ff */
[----:B------:R-:W5:Y:S01]  /*0560*/  LDC.64 R10, c[0x0][0x380] ;  /* 0x0000e000ff0a7b82 */ /* 0x000f620000000a00 */
[----:B-1----:R-:W-:Y:S01]  /*0570*/  @!P0 IADD3 R12, P1, PT, R9, R12, RZ ;  /* 0x0000000c090c8210 */ /* 0x002fe20007f3e0ff */
[C---:B------:R-:W-:Y:S01]  /*0580*/  @!P4 IMAD.SHL.U32 R9, R8.reuse, 0x4, RZ ;  /* 0x000000040809c824 */ /* 0x040fe200078e00ff */
[----:B------:R-:W-:-:S02]  /*0590*/  @!P4 SHF.L.U64.HI R8, R8, 0x2, R15 ;  /* 0x000000020808c819 */ /* 0x000fc4000001020f */
[----:B------:R-:W-:Y:S02]  /*05a0*/  @!P3 IADD3 R15, PT, PT, R21, R3, RZ ;  /* 0x00000003150fb210 */ /* 0x000fe40007ffe0ff */
[----:B------:R-:W-:Y:S01]  /*05b0*/  @!P0 IADD3.X R13, PT, PT, R0, R13, RZ, P1, !PT ;  /* 0x0000000d000d8210 */ /* 0x000fe20000ffe4ff */
[----:B------:R-:W1:Y:S01]  /*05c0*/  LDC.64 R4, c[0x0][0x388] ;  /* 0x0000e200ff047b82 */ /* 0x000e620000000a00 */
[----:B------:R-:W-:Y:S02]  /*05d0*/  @!P4 LOP3.LUT R9, R9, 0xfffffff8, RZ, 0xc0, !PT ;  /* 0xfffffff80909c812 */ /* 0x000fe400078ec0ff */
[----:B------:R-:W-:Y:S02]  /*05e0*/  ISETP.GE.U32.AND P1, PT, R24, UR40, PT ;  /* 0x0000002818007c0c */ /* 0x000fe4000bf26070 */
[----:B------:R-:W-:Y:S02]  /*05f0*/  @!P3 LEA.HI R0, P6, R15, R2, RZ, 0x1 ;  /* 0x000000020f00b211 */ /* 0x000fe400078d08ff */
[----:B--2---:R-:W-:Y:S01]  /*0600*/  @!P4 IADD3 R16, P5, PT, R9, R16, RZ ;  /* 0x000000100910c210 */ /* 0x004fe20007fbe0ff */
[-C--:B----4-:R-:W-:Y:S01]  /*0610*/  @!P2 IMAD R14, R23, R6.reuse, RZ ;  /* 0x00000006170ea224 */ /* 0x090fe200078e02ff */
        /* <DEDUP_REMOVED lines=8> */
[----:B------:R-:W-:Y:S01]  /*06a0*/  @!P4 IMAD.X R17, R8, 0x1, R17, P5 ;  /* 0x000000010811c824 */ /* 0x000fe200028e0611 */
[----:B-----5:R-:W-:Y:S01]  /*06b0*/  @!P3 IADD3 R10, P6, PT, R9, R10, RZ ;  /* 0x0000000a090ab210 */ /* 0x020fe20007fde0ff */
[----:B------:R-:W4:Y:S01]  /*06c0*/  LDC.64 R38, c[0x0][0x380] ;  /* 0x0000e000ff267b82 */ /* 0x000f220000000a00 */
[----:B------:R-:W-:Y:S02]  /*06d0*/  @!P2 IADD3 R9, PT, PT, R21, R7, RZ ;  /* 0x000000071509a210 */ /* 0x000fe40007ffe0ff */
[----:B------:R-:W-:Y:S01]  /*06e0*/  @!P3 IADD3.X R11, PT, PT, R0, R11, RZ, P6, !PT ;  /* 0x0000000b000bb210 */ /* 0x000fe200037fe4ff */
[----:B-1----:R-:W-:Y:S01]  /*06f0*/  @!P1 IMAD R14, R23, R4, RZ ;  /* 0x00000004170e9224 */ /* 0x002fe200078e02ff */
[----:B------:R-:W-:Y:S02]  /*0700*/  @!P2 LEA.HI R8, P6, R9, R6, RZ, 0x1 ;  /* 0x000000060908a211 */ /* 0x000fe400078d08ff */
[----:B------:R-:W-:Y:S01]  /*0710*/  ISETP.GE.U32.AND P5, PT, R22, UR40, PT ;  /* 0x0000002816007c0c */ /* 0x000fe2000bfa6070 */
[----:B------:R-:W-:Y:S01]  /*0720*/  @!P1 IMAD R21, R25, R5, R14 ;  /* 0x0000000519159224 */ /* 0x000fe200078e020e */
[----:B------:R-:W-:Y:S01]  /*0730*/  @!P1 MOV R6, R24 ;  /* 0x0000001800069202 */ /* 0x000fe20000000f00 */
[----:B------:R-:W1:Y:S01]  /*0740*/  LDC.64 R14, c[0x0][0x380] ;  /* 0x0000e000ff0e7b82 */ /* 0x000e620000000a00 */
[----:B------:R-:W-:Y:S01]  /*0750*/  @!P1 MOV R7, RZ ;  /* 0x000000ff00079202 */ /* 0x000fe20000000f00 */
[----:B------:R-:W-:Y:S01]  /*0760*/  @!P2 IMAD.X R9, RZ, RZ, R9, P6 ;  /* 0x000000ffff09a224 */ /* 0x000fe200030e0609 */
[----:B------:R-:W-:-:S02]  /*0770*/  @!P2 SHF.L.U32 R0, R8, 0x2, RZ ;  /* 0x000000020800a819 */ /* 0x000fc400000006ff */
[----:B------:R-:W-:Y:S01]  /*0780*/  ISETP.GE.AND.EX P5, PT, RZ, UR41, PT, P5 ;  /* 0x00000029ff007c0c */ /* 0x000fe2000bfa6350 */
[----:B------:R-:W-:Y:S01]  /*0790*/  @!P1 IMAD.WIDE.U32 R4, R25, R4, R6 ;  /* 0x0000000419049225 */ /* 0x000fe200078e0006 */
[----:B------:R-:W-:Y:S02]  /*07a0*/  @!P2 LOP3.LUT R7, R0, 0xfffffff8, RZ, 0xc0, !PT ;  /* 0xfffffff80007a812 */ /* 0x000fe400078ec0ff */
[----:B------:R-:W-:Y:S02]  /*07b0*/  @!P2 SHF.L.U64.HI R0, R8, 0x2, R9 ;  /* 0x000000020800a819 */ /* 0x000fe40000010209 */
[----:B---3--:R-:W-:Y:S02]  /*07c0*/  @!P2 IADD3 R36, P6, PT, R7, R36, RZ ;  /* 0x000000240724a210 */ /* 0x008fe40007fde0ff */
[----:B------:R-:W-:Y:S02]  /*07d0*/  @!P1 IADD3 R7, PT, PT, R21, R5, RZ ;  /* 0x0000000515079210 */ /* 0x000fe40007ffe0ff */
[----:B------:R-:W-:-:S02]  /*07e0*/  @!P2 IADD3.X R37, PT, PT, R0, R37, RZ, P6, !PT ;  /* 0x000000250025a210 */ /* 0x000fc400037fe4ff */
[----:B------:R-:W-:Y:S01]  /*07f0*/  @!P1 LEA.HI R6, P6, R7, R4, RZ, 0x1 ;  /* 0x0000000407069211 */ /* 0x000fe200078d08ff */
[----:B--2---:R-:W-:Y:S01]  /*0800*/  @!P5 IMAD R8, R23, R2, RZ ;  /* 0x000000021708d224 */ /* 0x004fe200078e02ff */
[----:B------:R-:W-:Y:S02]  /*0810*/  @!P5 MOV R4, R22 ;  /* 0x000000160004d202 */ /* 0x000fe40000000f00 */
[----:B------:R-:W-:Y:S01]  /*0820*/  @!P5 MOV R5, RZ ;  /* 0x000000ff0005d202 */ /* 0x000fe20000000f00 */
[C---:B------:R-:W-:Y:S01]  /*0830*/  @!P5 IMAD R9, R25.reuse, R3, R8 ;  /* 0x000000031909d224 */ /* 0x040fe200078e0208 */
[----:B------:R-:W-:Y:S01]  /*0840*/  @!P1 SHF.L.U32 R0, R6, 0x2, RZ ;  /* 0x0000000206009819 */ /* 0x000fe200000006ff */
[----:B------:R-:W-:Y:S02]  /*0850*/  @!P1 IMAD.X R7, RZ, RZ, R7, P6 ;  /* 0x000000ffff079224 */ /* 0x000fe400030e0607 */
[----:B------:R-:W-:Y:S01]  /*0860*/  @!P5 IMAD.WIDE.U32 R2, R25, R2, R4 ;  /* 0x000000021902d225 */ /* 0x000fe200078e0004 */
[----:B------:R-:W-:-:S02]  /*0870*/  @!P1 LOP3.LUT R5, R0, 0xfffffff8, RZ, 0xc0, !PT ;  /* 0xfffffff800059812 */ /* 0x000fc400078ec0ff */
[----:B------:R-:W-:Y:S01]  /*0880*/  @!P1 SHF.L.U64.HI R0, R6, 0x2, R7 ;  /* 0x0000000206009819 */ /* 0x000fe20000010207 */
[----:B------:R-:W-:Y:S01]  /*0890*/  IMAD.MOV.U32 R7, RZ, RZ, -0x800000 ;  /* 0xff800000ff077424 */ /* 0x000fe200078e00ff */
[----:B-1----:R-:W-:Y:S02]  /*08a0*/  @!P1 IADD3 R14, P6, PT, R5, R14, RZ ;  /* 0x0000000e050e9210 */ /* 0x002fe40007fde0ff */
[----:B------:R-:W-:Y:S02]  /*08b0*/  @!P5 IADD3 R5, PT, PT, R9, R3, RZ ;  /* 0x000000030905d210 */ /* 0x000fe40007ffe0ff */
[----:B------:R-:W-:Y:S02]  /*08c0*/  @!P1 IADD3.X R15, PT, PT, R0, R15, RZ, P6, !PT ;  /* 0x0000000f000f9210 */ /* 0x000fe400037fe4ff */
[----:B------:R-:W-:Y:S02]  /*08d0*/  @!P5 LEA.HI R0, P6, R5, R2, RZ, 0x1 ;  /* 0x000000020500d211 */ /* 0x000fe400078d08ff */
[----:B------:R-:W-:-:S02]  /*08e0*/  MOV R6, 0xff800000 ;  /* 0xff80000000067802 */ /* 0x000fc40000000f00 */
[----:B------:R-:W-:Y:S02]  /*08f0*/  @!P5 SHF.L.U32 R3, R0, 0x2, RZ ;  /* 0x000000020003d819 */ /* 0x000fe400000006ff */
[----:B------:R-:W-:Y:S02]  /*0900*/  @!P5 IADD3.X R5, PT, PT, RZ, R5, RZ, P6, !PT ;  /* 0x00000005ff05d210 */ /* 0x000fe400037fe4ff */
[----:B------:R-:W-:Y:S01]  /*0910*/  @!P5 LOP3.LUT R3, R3, 0xfffffff8, RZ, 0xc0, !PT ;  /* 0xfffffff80303d812 */ /* 0x000fe200078ec0ff */
[----:B------:R-:W2:Y:S01]  /*0920*/  @!P0 LDG.E.64 R6, desc[UR4][R12.64] ;  /* 0x000000040c068981 */ /* 0x000ea2000c1e1b00 */
[----:B------:R-:W-:Y:S02]  /*0930*/  MOV R2, 0xff800000 ;  /* 0xff80000000027802 */ /* 0x000fe40000000f00 */
[----:B----4-:R-:W-:Y:S02]  /*0940*/  @!P5 IADD3 R38, P6, PT, R3, R38, RZ ;  /* 0x000000260326d210 */ /* 0x010fe40007fde0ff */
[----:B------:R-:W-:-:S02]  /*0950*/  MOV R3, 0xff800000 ;  /* 0xff80000000037802 */ /* 0x000fc40000000f00 */
[----:B------:R-:W-:Y:S02]  /*0960*/  @!P2 R2UR UR4, R18 ;  /* 0x000000001204a2ca */ /* 0x000fe400000e0000 */
[----:B------:R-:W-:Y:S02]  /*0970*/  @!P2 R2UR UR5, R19 ;  /* 0x000000001305a2ca */ /* 0x000fe400000e0000 */
[----:B------:R-:W-:Y:S01]  /*0980*/  @!P5 SHF.L.U64.HI R0, R0, 0x2, R5 ;  /* 0x000000020000d819 */ /* 0x000fe20000010205 */
[----:B------:R1:W3:Y:S01]  /*0990*/  @!P4 LDG.E.64 R2, desc[UR6][R16.64] ;  /* 0x000000061002c981 */ /* 0x0002e2000c1e1b00 */
[----:B------:R-:W-:Y:S02]  /*09a0*/  MOV R5, 0xff800000 ;  /* 0xff80000000057802 */ /* 0x000fe40000000f00 */
[----:B------:R-:W-:Y:S02]  /*09b0*/  MOV R4, 0xff800000 ;  /* 0xff80000000047802 */ /* 0x000fe40000000f00 */
[----:B------:R-:W-:-:S02]  /*09c0*/  @!P1 R2UR UR6, R18 ;  /* 0x00000000120692ca */ /* 0x000fc400000e0000 */
[C---:B------:R-:W-:Y:S01]  /*09d0*/  @!P1 R2UR UR7, R19.reuse ;  /* 0x00000000130792ca */ /* 0x040fe200000e0000 */
[----:B------:R-:W-:Y:S01]  /*09e0*/  IMAD.MOV.U32 R21, RZ, RZ, -0x800000 ;  /* 0xff800000ff157424 */ /* 0x000fe200078e00ff */
[----:B------:R-:W-:Y:S01]  /*09f0*/  MOV R20, 0xff800000 ;  /* 0xff80000000147802 */ /* 0x000fe20000000f00 */
[----:B------:R-:W4:Y:S01]  /*0a00*/  @!P3 LDG.E.64 R4, desc[UR8][R10.64] ;  /* 0x000000080a04b981 */ /* 0x000f22000c1e1b00 */
[----:B------:R-:W-:Y:S02]  /*0a10*/  @!P5 R2UR UR10, R18 ;  /* 0x00000000120ad2ca */ /* 0x000fe400000e0000 */
[----:B------:R-:W-:Y:S02]  /*0a20*/  @!P5 R2UR UR11, R19 ;  /* 0x00000000130bd2ca */ /* 0x000fe400000e0000 */
[----:B------:R-:W-:Y:S01]  /*0a30*/  MOV R9, 0xff800000 ;  /* 0xff80000000097802 */ /* 0x000fe20000000f00 */
[----:B------:R-:W5:Y:S01]  /*0a40*/  @!P2 LDG.E.64 R20, desc[UR4][R36.64] ;  /* 0x000000042414a981 */ /* 0x000f62000c1e1b00 */
[----:B------:R-:W-:-:S02]  /*0a50*/  MOV R8, 0xff800000 ;  /* 0xff80000000087802 */ /* 0x000fc40000000f00 */
[----:B-1----:R-:W-:Y:S02]  /*0a60*/  MOV R17, 0xff800000 ;  /* 0xff80000000117802 */ /* 0x002fe40000000f00 */
[----:B------:R-:W-:Y:S02]  /*0a70*/  MOV R16, 0xff800000 ;  /* 0xff80000000107802 */ /* 0x000fe40000000f00 */
[----:B------:R-:W-:Y:S01]  /*0a80*/  @!P5 IADD3.X R39, PT, PT, R0, R39, RZ, P6, !PT ;  /* 0x000000270027d210 */ /* 0x000fe200037fe4ff */
[----:B------:R-:W5:Y:S04]  /*0a90*/  @!P1 LDG.E.64 R8, desc[UR6][R14.64] ;  /* 0x000000060e089981 */ /* 0x000f68000c1e1b00 */
[----:B------:R-:W5:Y:S01]  /*0aa0*/  @!P5 LDG.E.64 R16, desc[UR10][R38.64] ;  /* 0x0000000a2610d981 */ /* 0x000f62000c1e1b00 */
[----:B------:R-:W-:Y:S01]  /*0ab0*/  IMAD.MOV.U32 R13, RZ, RZ, -0x800000 ;  /* 0xff800000ff0d7424 */ /* 0x000fe200078e00ff */
[----:B------:R-:W-:Y:S01]  /*0ac0*/  UMOV UR4, 0xffffffff ;  /* 0xffffffff00047882 */ /* 0x000fe20000000000 */
[----:B--2---:R-:W-:-:S04]  /*0ad0*/  @!P0 FMNMX3 R13, R6, -INF , R7, !PT ;  /* 0xff800000060d8876 */ /* 0x004fc80007800007 */
[----:B---3--:R-:W-:-:S04]  /*0ae0*/  @!P4 FMNMX3 R13, R13, R2, R3, !PT ;  /* 0x000000020d0dc276 */ /* 0x008fc80007800003 */
[----:B----4-:R-:W-:-:S04]  /*0af0*/  @!P3 FMNMX3 R13, R13, R4, R5, !PT ;  /* 0x000000040d0db276 */ /* 0x010fc80007800005 */
[----:B-----5:R-:W-:-:S04]  /*0b00*/  @!P2 FMNMX3 R13, R13, R20, R21, !PT ;  /* 0x000000140d0da276 */ /* 0x020fc80007800015 */
[----:B------:R-:W-:-:S04]  /*0b10*/  @!P1 FMNMX3 R13, R13, R8, R9, !PT ;  /* 0x000000080d0d9276 */ /* 0x000fc80007800009 */
[----:B------:R-:W-:Y:S01]  /*0b20*/  @!P5 FMNMX3 R13, R13, R16, R17, !PT ;  /* 0x000000100d0dd276 */ /* 0x000fe20007800011 */
[----:B------:R-:W-:Y:S06]  /*0b30*/  BRA.DIV UR4, `(.L_x_24069) ;  /* 0x0000001e04047947 */ /* 0x000fec000b800000 */
[----:B------:R-:W1:Y:S01]  /*0b40*/  SHFL.BFLY PT, R14, R13, 0x10, 0x1f ;  /* 0x0e001f000d0e7f89 */ /* 0x000e6200000e0000 */
[----:B------:R-:W-:Y:S01]  /*0b50*/  HFMA2 R11, -RZ, RZ, 0.96630859375, -0.0022525787353515625 ;  /* 0x3bbb989dff0b7431 */ /* 0x000fe200000001ff */
        /* <DEDUP_REMOVED lines=30> */
[----:B------:R-:W-:Y:S01]  /*0d40*/  FFMA R42, R42, 1.925963033500011079e-08, R9 ;  /* 0x32a570602a2a7823 */ /* 0x000fe20000000009 */
[-C--:B------:R-:W-:Y:S01]  /*0d50*/  FFMA.SAT R9, R12, R11.reuse, 0.5 ;  /* 0x3f0000000c097423 */ /* 0x080fe2000000200b */
[----:B------:R-:W-:Y:S01]  /*0d60*/  FFMA R44, R44, 1.925963033500011079e-08, R7 ;  /* 0x32a570602c2c7823 */ /* 0x000fe20000000007 */
[----:B------:R-:W-:Y:S01]  /*0d70*/  FADD R7, R3, -12583039 ;  /* 0xcb40007f03077421 */ /* 0x000fe20000000000 */
[----:B------:R-:W-:Y:S01]  /*0d80*/  FADD R20, -R29, R21 ;  /* 0x000000151d147221 */ /* 0x000fe20000000100 */
[-C--:B------:R-:W-:Y:S01]  /*0d90*/  FFMA.RM R8, R9, R0.reuse, 12582913 ;  /* 0x4b40000109087423 */ /* 0x080fe20000004000 */
[----:B------:R-:W-:Y:S01]  /*0da0*/  FADD R4, -R29, R16 ;  /* 0x000000101d047221 */ /* 0x000fe20000000100 */
[----:B------:R-:W-:Y:S01]  /*0db0*/  FFMA R31, R38, 1.4426950216293334961, -R7 ;  /* 0x3fb8aa3b261f7823 */ /* 0x000fe20000000807 */
[-C--:B------:R-:W-:Y:S01]  /*0dc0*/  FFMA.RM R7, R13, R0.reuse, 12582913 ;  /* 0x4b4000010d077423 */ /* 0x080fe20000004000 */
[----:B------:R-:W-:Y:S01]  /*0dd0*/  FADD R9, R8, -12583039 ;  /* 0xcb40007f08097421 */ /* 0x000fe20000000000 */
[----:B------:R-:W-:Y:S01]  /*0de0*/  FADD R2, -R29, R17 ;  /* 0x000000111d027221 */ /* 0x000fe20000000100 */
[----:B------:R-:W1:Y:S01]  /*0df0*/  MUFU.EX2 R33, R42 ;  /* 0x0000002a00217308 */ /* 0x000e620000000800 */
[----:B------:R-:W-:Y:S01]  /*0e00*/  FADD R13, R7, -12583039 ;  /* 0xcb40007f070d7421 */ /* 0x000fe20000000000 */
[----:B------:R-:W-:Y:S01]  /*0e10*/  FFMA R9, R12, 1.4426950216293334961, -R9 ;  /* 0x3fb8aa3b0c097823 */ /* 0x000fe20000000809 */
[----:B------:R-:W-:Y:S01]  /*0e20*/  SHF.L.U32 R16, R5, 0x17, RZ ;  /* 0x0000001705107819 */ /* 0x000fe200000006ff */
[----:B------:R-:W-:Y:S01]  /*0e30*/  FFMA R31, R38, 1.925963033500011079e-08, R31 ;  /* 0x32a57060261f7823 */ /* 0x000fe2000000001f */
[----:B------:R-:W-:Y:S01]  /*0e40*/  FFMA R13, R40, 1.4426950216293334961, -R13 ;  /* 0x3fb8aa3b280d7823 */ /* 0x000fe2000000080d */
[----:B------:R-:W-:Y:S01]  /*0e50*/  FFMA R29, R12, 1.925963033500011079e-08, R9 ;  /* 0x32a570600c1d7823 */ /* 0x000fe20000000009 */
[-C--:B------:R-:W-:Y:S01]  /*0e60*/  FFMA.SAT R9, R36, R11.reuse, 0.5 ;  /* 0x3f00000024097423 */ /* 0x080fe2000000200b */
[----:B------:R-:W2:Y:S01]  /*0e70*/  MUFU.EX2 R44, R44 ;  /* 0x0000002c002c7308 */ /* 0x000ea20000000800 */
[----:B------:R-:W-:Y:S01]  /*0e80*/  FFMA R40, R40, 1.925963033500011079e-08, R13 ;  /* 0x32a5706028287823 */ /* 0x000fe2000000000d */
[-C--:B------:R-:W-:Y:S01]  /*0e90*/  FFMA.SAT R13, R14, R11.reuse, 0.5 ;  /* 0x3f0000000e0d7423 */ /* 0x080fe2000000200b */
[----:B------:R-:W-:Y:S01]  /*0ea0*/  FFMA.RM R12, R9, R0, 12582913 ;  /* 0x4b400001090c7423 */ /* 0x000fe20000004000 */
[----:B------:R-:W-:Y:S01]  /*0eb0*/  FFMA.SAT R35, R10, R11, 0.5 ;  /* 0x3f0000000a237423 */ /* 0x000fe2000000200b */
[----:B------:R-:W-:-:S02]  /*0ec0*/  IMAD.SHL.U32 R8, R8, 0x800000, RZ ;  /* 0x0080000008087824 */ /* 0x000fc400078e00ff */
[-C--:B------:R-:W-:Y:S01]  /*0ed0*/  FFMA.RM R13, R13, R0.reuse, 12582913 ;  /* 0x4b4000010d0d7423 */ /* 0x080fe20000004000 */
[----:B------:R-:W-:Y:S01]  /*0ee0*/  FADD R17, R12, -12583039 ;  /* 0xcb40007f0c117421 */ /* 0x000fe20000000000 */
[----:B------:R-:W-:Y:S01]  /*0ef0*/  MUFU.EX2 R29, R29 ;  /* 0x0000001d001d7308 */ /* 0x000fe20000000800 */
[----:B-1----:R-:W-:Y:S01]  /*0f00*/  FMUL R16, R16, R33 ;  /* 0x0000002110107220 */ /* 0x002fe20000400000 */
[C---:B------:R-:W-:Y:S01]  /*0f10*/  FADD R9, R13.reuse, -12583039 ;  /* 0xcb40007f0d097421 */ /* 0x040fe20000000000 */
[----:B------:R-:W-:Y:S01]  /*0f20*/  FFMA R17, R36, 1.4426950216293334961, -R17 ;  /* 0x3fb8aa3b24117823 */ /* 0x000fe20000000811 */
[-C--:B------:R-:W-:Y:S01]  /*0f30*/  FFMA.SAT R33, R6, R11.reuse, 0.5 ;  /* 0x3f00000006217423 */ /* 0x080fe2000000200b */
[-C--:B------:R-:W-:Y:S01]  /*0f40*/  FFMA.SAT R37, R2, R11.reuse, 0.5 ;  /* 0x3f00000002257423 */ /* 0x080fe2000000200b */
[----:B------:R-:W-:Y:S01]  /*0f50*/  FFMA R9, R14, 1.4426950216293334961, -R9 ;  /* 0x3fb8aa3b0e097823 */ /* 0x000fe20000000809 */
[----:B------:R-:W-:Y:S01]  /*0f60*/  FFMA R21, R36, 1.925963033500011079e-08, R17 ;  /* 0x32a5706024157823 */ /* 0x000fe20000000011 */
[----:B------:R-:W-:Y:S01]  /*0f70*/  FFMA.SAT R17, R20, R11, 0.5 ;  /* 0x3f00000014117423 */ /* 0x000fe2000000200b */
[----:B------:R-:W1:Y:S01]  /*0f80*/  MUFU.EX2 R31, R31 ;  /* 0x0000001f001f7308 */ /* 0x000e620000000800 */
[----:B------:R-:W-:Y:S01]  /*0f90*/  FFMA R9, R14, 1.925963033500011079e-08, R9 ;  /* 0x32a570600e097823 */ /* 0x000fe20000000009 */
[----:B------:R-:W-:Y:S01]  /*0fa0*/  SHF.L.U32 R38, R13, 0x17, RZ ;  /* 0x000000170d267819 */ /* 0x000fe200000006ff */
[----:B------:R-:W-:-:S04]  /*0fb0*/  FFMA.RM R14, R17, R0, 12582913 ;  /* 0x4b400001110e7423 */ /* 0x000fc80000004000 */
[C---:B------:R-:W-:Y:S01]  /*0fc0*/  FADD R17, R14.reuse, -12583039 ;  /* 0xcb40007f0e117421 */ /* 0x040fe20000000000 */
[----:B------:R-:W3:Y:S01]  /*0fd0*/  MUFU.EX2 R40, R40 ;  /* 0x0000002800287308 */ /* 0x000ee20000000800 */
[----:B------:R-:W-:Y:S02]  /*0fe0*/  SHF.L.U32 R14, R14, 0x17, RZ ;  /* 0x000000170e0e7819 */ /* 0x000fe400000006ff */
[----:B------:R-:W-:-:S04]  /*0ff0*/  FFMA R17, R20, 1.4426950216293334961, -R17 ;  /* 0x3fb8aa3b14117823 */ /* 0x000fc80000000811 */
[----:B------:R-:W-:Y:S01]  /*1000*/  FFMA R27, R20, 1.925963033500011079e-08, R17 ;  /* 0x32a57060141b7823 */ /* 0x000fe20000000011 */
[-C--:B------:R-:W-:Y:S01]  /*1010*/  FFMA.RM R20, R33, R0.reuse, 12582913 ;  /* 0x4b40000121147423 */ /* 0x080fe20000004000 */
[----:B------:R-:W-:Y:S01]  /*1020*/  SHF.L.U32 R17, R15, 0x17, RZ ;  /* 0x000000170f117819 */ /* 0x000fe200000006ff */
[----:B------:R-:W-:Y:S01]  /*1030*/  FFMA.RM R15, R35, R0, 12582913 ;  /* 0x4b400001230f7423 */ /* 0x000fe20000004000 */
[----:B------:R-:W-:Y:S01]  /*1040*/  MUFU.EX2 R21, R21 ;  /* 0x0000001500157308 */ /* 0x000fe20000000800 */
[C---:B------:R-:W-:Y:S01]  /*1050*/  FADD R33, R20.reuse, -12583039 ;  /* 0xcb40007f14217421 */ /* 0x040fe20000000000 */
[----:B------:R-:W-:Y:S02]  /*1060*/  IMAD.SHL.U32 R20, R20, 0x800000, RZ ;  /* 0x0080000014147824 */ /* 0x000fe400078e00ff */
[----:B------:R-:W-:Y:S01]  /*1070*/  FADD R35, R15, -12583039 ;  /* 0xcb40007f0f237421 */ /* 0x000fe20000000000 */
[----:B--2---:R-:W-:Y:S01]  /*1080*/  FMUL R17, R17, R44 ;  /* 0x0000002c11117220 */ /* 0x004fe20000400000 */
[----:B------:R-:W-:-:S02]  /*1090*/  FFMA R33, R6, 1.4426950216293334961, -R33 ;  /* 0x3fb8aa3b06217823 */ /* 0x000fc40000000821 */
[----:B------:R-:W-:Y:S01]  /*10a0*/  FFMA R5, R10, 1.4426950216293334961, -R35 ;  /* 0x3fb8aa3b0a057823 */ /* 0x000fe20000000823 */
[----:B------:R-:W-:Y:S01]  /*10b0*/  FFMA.SAT R35, R4, R11, 0.5 ;  /* 0x3f00000004237423 */ /* 0x000fe2000000200b */
[----:B------:R-:W-:Y:S01]  /*10c0*/  FFMA R6, R6, 1.925963033500011079e-08, R33 ;  /* 0x32a5706006067823 */ /* 0x000fe20000000021 */
[----:B------:R-:W2:Y:S01]  /*10d0*/  MUFU.EX2 R27, R27 ;  /* 0x0000001b001b7308 */ /* 0x000ea20000000800 */
[----:B------:R-:W-:Y:S01]  /*10e0*/  FFMA R5, R10, 1.925963033500011079e-08, R5 ;  /* 0x32a570600a057823 */ /* 0x000fe20000000005 */
[----:B------:R-:W-:Y:S01]  /*10f0*/  SHF.L.U32 R10, R3, 0x17, RZ ;  /* 0x00000017030a7819 */ /* 0x000fe200000006ff */
[-C--:B------:R-:W-:Y:S01]  /*1100*/  FFMA.RM R11, R35, R0.reuse, 12582913 ;  /* 0x4b400001230b7423 */ /* 0x080fe20000004000 */
[----:B------:R-:W-:-:S03]  /*1110*/  FFMA.RM R0, R37, R0, 12582913 ;  /* 0x4b40000125007423 */ /* 0x000fc60000004000 */
[----:B-1----:R-:W-:Y:S01]  /*1120*/  FMUL R10, R10, R31 ;  /* 0x0000001f0a0a7220 */ /* 0x002fe20000400000 */
[----:B------:R1:W4:Y:S01]  /*1130*/  MUFU.EX2 R33, R9 ;  /* 0x0000000900217308 */ /* 0x0003220000000800 */
[C---:B------:R-:W-:Y:S01]  /*1140*/  FADD R35, R11.reuse, -12583039 ;  /* 0xcb40007f0b237421 */ /* 0x040fe20000000000 */
[----:B------:R-:W-:Y:S01]  /*1150*/  FADD R31, R0, -12583039 ;  /* 0xcb40007f001f7421 */ /* 0x000fe20000000000 */
[----:B------:R-:W-:Y:S02]  /*1160*/  SHF.L.U32 R11, R11, 0x17, RZ ;  /* 0x000000170b0b7819 */ /* 0x000fe400000006ff */
[----:B------:R-:W-:Y:S01]  /*1170*/  FFMA R35, R4, 1.4426950216293334961, -R35 ;  /* 0x3fb8aa3b04237823 */ /* 0x000fe20000000823 */
[----:B------:R-:W-:Y:S01]  /*1180*/  FFMA R31, R2, 1.4426950216293334961, -R31 ;  /* 0x3fb8aa3b021f7823 */ /* 0x000fe2000000081f */
[----:B------:R-:W-:Y:S01]  /*1190*/  SHF.L.U32 R0, R0, 0x17, RZ ;  /* 0x0000001700007819 */ /* 0x000fe200000006ff */
[----:B------:R2:W5:Y:S01]  /*11a0*/  MUFU.EX2 R3, R5 ;  /* 0x0000000500037308 */ /* 0x0005620000000800 */
[----:B-1----:R-:W-:Y:S01]  /*11b0*/  FMUL R9, R8, R29 ;  /* 0x0000001d08097220 */ /* 0x002fe20000400000 */
[----:B------:R-:W-:Y:S01]  /*11c0*/  SHF.L.U32 R29, R7, 0x17, RZ ;  /* 0x00000017071d7819 */ /* 0x000fe200000006ff */
[----:B------:R-:W-:Y:S01]  /*11d0*/  FADD R7, RZ, R17 ;  /* 0x00000011ff077221 */ /* 0x000fe20000000000 */
[----:B------:R-:W-:Y:S01]  /*11e0*/  FFMA R4, R4, 1.925963033500011079e-08, R35 ;  /* 0x32a5706004047823 */ /* 0x000fe20000000023 */
[----:B------:R-:W-:-:S02]  /*11f0*/  FFMA R31, R2, 1.925963033500011079e-08, R31 ;  /* 0x32a57060021f7823 */ /* 0x000fc4000000001f */
[----:B------:R-:W-:Y:S01]  /*1200*/  FADD R7, R7, R16 ;  /* 0x0000001007077221 */ /* 0x000fe20000000000 */
[----:B---3--:R-:W-:Y:S01]  /*1210*/  FMUL R8, R29, R40 ;  /* 0x000000281d087220 */ /* 0x008fe20000400000 */
[----:B------:R1:W3:Y:S01]  /*1220*/  MUFU.EX2 R13, R6 ;  /* 0x00000006000d7308 */ /* 0x0002e20000000800 */
[----:B--2---:R-:W-:Y:S01]  /*1230*/  FMUL R5, R14, R27 ;  /* 0x0000001b0e057220 */ /* 0x004fe20000400000 */
[----:B------:R-:W-:Y:S01]  /*1240*/  FADD R36, R7, R10 ;  /* 0x0000000a07247221 */ /* 0x000fe20000000000 */
[----:B----4-:R-:W-:Y:S01]  /*1250*/  FMUL R7, R38, R33 ;  /* 0x0000002126077220 */ /* 0x010fe20000400000 */
[----:B------:R-:W-:Y:S02]  /*1260*/  SHF.L.U32 R38, R12, 0x17, RZ ;  /* 0x000000170c267819 */ /* 0x000fe400000006ff */
[----:B------:R-:W-:Y:S02]  /*1270*/  FADD R29, R36, R9 ;  /* 0x00000009241d7221 */ /* 0x000fe40000000000 */
[----:B------:R5:W2:Y:S01]  /*1280*/  MUFU.EX2 R12, R4 ;  /* 0x00000004000c7308 */ /* 0x000aa20000000800 */
[----:B-1----:R-:W-:Y:S01]  /*1290*/  FMUL R6, R38, R21 ;  /* 0x0000001526067220 */ /* 0x002fe20000400000 */
[----:B------:R-:W-:-:S04]  /*12a0*/  FADD R36, R29, R8 ;  /* 0x000000081d247221 */ /* 0x000fc80000000000 */
[----:B------:R-:W-:Y:S01]  /*12b0*/  FADD R21, R36, R7 ;  /* 0x0000000724157221 */ /* 0x000fe20000000000 */
[----:B------:R-:W-:Y:S01]  /*12c0*/  SHF.L.U32 R36, R15, 0x17, RZ ;  /* 0x000000170f247819 */ /* 0x000fe200000006ff */
[----:B------:R-:W1:Y:S02]  /*12d0*/  MUFU.EX2 R31, R31 ;  /* 0x0000001f001f7308 */ /* 0x000e640000000800 */
[----:B------:R-:W-:Y:S02]  /*12e0*/  FADD R2, R21, R6 ;  /* 0x0000000615027221 */ /* 0x000fe40000000000 */
[----:B-----5:R-:W-:Y:S01]  /*12f0*/  FMUL R4, R36, R3 ;  /* 0x0000000324047220 */ /* 0x020fe20000400000 */
[----:B---3--:R-:W-:Y:S01]  /*1300*/  FMUL R3, R20, R13 ;  /* 0x0000000d14037220 */ /* 0x008fe20000400000 */
[----:B------:R-:W-:Y:S01]  /*1310*/  FADD R15, R2, R5 ;  /* 0x00000005020f7221 */ /* 0x000fe20000000000 */
[----:B--2---:R-:W-:-:S03]  /*1320*/  FMUL R2, R11, R12 ;  /* 0x0000000c0b027220 */ /* 0x004fc60000400000 */
        /* <DEDUP_REMOVED lines=14> */
.L_x_24118:
        /* <DEDUP_REMOVED lines=13> */
[----:B0-----:R-:W-:Y:S05]  /*14e0*/  CALL.REL.NOINC `($__internal_469_$__cuda_sm3x_div_rn_noftz_f32_slowpath) ;  /* 0x0000001c00847944 */ /* 0x001fea0003c00000 */
[----:B------:R-:W-:-:S07]  /*14f0*/  MOV R12, R11 ;  /* 0x0000000b000c7202 */ /* 0x000fce0000000f00 */
.L_x_24071:
[----:B------:R-:W-:Y:S05]  /*1500*/  BSYNC.RECONVERGENT B2 ;  /* 0x0000000000027941 */ /* 0x000fea0003800200 */
.L_x_24070:
        /* <DEDUP_REMOVED lines=12> */
[----:B0-----:R-:W-:Y:S05]  /*15d0*/  CALL.REL.NOINC `($__internal_469_$__cuda_sm3x_div_rn_noftz_f32_slowpath) ;  /* 0x0000001c00487944 */ /* 0x001fea0003c00000 */
[----:B------:R-:W-:-:S07]  /*15e0*/  MOV R13, R11 ;  /* 0x0000000b000d7202 */ /* 0x000fce0000000f00 */
.L_x_24073:
[----:B------:R-:W-:Y:S05]  /*15f0*/  BSYNC.RECONVERGENT B2 ;  /* 0x0000000000027941 */ /* 0x000fea0003800200 */
.L_x_24072:
        /* <DEDUP_REMOVED lines=14> */
.L_x_24075:
[----:B------:R-:W-:Y:S05]  /*16e0*/  BSYNC.RECONVERGENT B2 ;  /* 0x0000000000027941 */ /* 0x000fea0003800200 */
.L_x_24074:
        /* <DEDUP_REMOVED lines=14> */
.L_x_24077:
[----:B------:R-:W-:Y:S05]  /*17d0*/  BSYNC.RECONVERGENT B2 ;  /* 0x0000000000027941 */ /* 0x000fea0003800200 */
.L_x_24076:
        /* <DEDUP_REMOVED lines=14> */
.L_x_24079:
[----:B------:R-:W-:Y:S05]  /*18c0*/  BSYNC.RECONVERGENT B2 ;  /* 0x0000000000027941 */ /* 0x000fea0003800200 */
.L_x_24078:
        /* <DEDUP_REMOVED lines=14> */
.L_x_24081:
[----:B------:R-:W-:Y:S05]  /*19b0*/  BSYNC.RECONVERGENT B2 ;  /* 0x0000000000027941 */ /* 0x000fea0003800200 */
.L_x_24080:
        /* <DEDUP_REMOVED lines=14> */
.L_x_24083:
[----:B------:R-:W-:Y:S05]  /*1aa0*/  BSYNC.RECONVERGENT B2 ;  /* 0x0000000000027941 */ /* 0x000fea0003800200 */
.L_x_24082:
        /* <DEDUP_REMOVED lines=14> */
.L_x_24085:
[----:B------:R-:W-:Y:S05]  /*1b90*/  BSYNC.RECONVERGENT B2 ;  /* 0x0000000000027941 */ /* 0x000fea0003800200 */
.L_x_24084:
        /* <DEDUP_REMOVED lines=14> */
.L_x_24087:
[----:B------:R-:W-:Y:S05]  /*1c80*/  BSYNC.RECONVERGENT B2 ;  /* 0x0000000000027941 */ /* 0x000fea0003800200 */
.L_x_24086:
        /* <DEDUP_REMOVED lines=14> */
.L_x_24089:
[----:B------:R-:W-:Y:S05]  /*1d70*/  BSYNC.RECONVERGENT B2 ;  /* 0x0000000000027941 */ /* 0x000fea0003800200 */
.L_x_24088:
        /* <DEDUP_REMOVED lines=14> */
.L_x_24091:
[----:B------:R-:W-:Y:S05]  /*1e60*/  BSYNC.RECONVERGENT B2 ;  /* 0x0000000000027941 */ /* 0x000fea0003800200 */
.L_x_24090:
        /* <DEDUP_REMOVED lines=14> */
.L_x_24093:
[----:B------:R-:W-:Y:S05]  /*1f50*/  BSYNC.RECONVERGENT B2 ;  /* 0x0000000000027941 */ /* 0x000fea0003800200 */
.L_x_24092:
        /* <DEDUP_REMOVED lines=28> */
.L_x_24095:
[----:B------:R-:W-:Y:S05]  /*2120*/  BSYNC.RECONVERGENT B0 ;  /* 0x0000000000007941 */ /* 0x000fea0003800200 */
.L_x_24094:
        /* <DEDUP_REMOVED lines=17> */
.L_x_24097:
[----:B------:R-:W-:Y:S05]  /*2240*/  BSYNC.RECONVERGENT B0 ;  /* 0x0000000000007941 */ /* 0x000fea0003800200 */
.L_x_24096:
[----:B------:R-:W-:Y:S04]  /*2250*/  BSSY.RECONVERGENT B0, `(.L_x_24098) ;  /* 0x0000011000007945 */ /* 0x000fe80003800200 */
[----:B------:R-:W-:Y:S05]  /*2260*/  @P1 BRA `(.L_x_24099) ;  /* 0x00000000003c1947 */ /* 0x000fea0003800000 */
[----:B------:R-:W-:Y:S02]  /*2270*/  HFMA2 R29, -RZ, RZ, 0, 0 ;  /* 0x00000000ff1d7431 */ /* 0x000fe400000001ff */
[----:B------:R-:W-:Y:S01]  /*2280*/  IMAD R0, R23, UR38, RZ ;  /* 0x0000002617007c24 */ /* 0x000fe2000f8e02ff */
[----:B------:R-:W-:Y:S02]  /*2290*/  R2UR UR4, R18 ;  /* 0x00000000120472ca */ /* 0x000fe400000e0000 */
[----:B------:R-:W-:Y:S01]  /*22a0*/  R2UR UR5, R19 ;  /* 0x00000000130572ca */ /* 0x000fe200000e0000 */
[C---:B------:R-:W-:Y:S02]  /*22b0*/  IMAD R11, R25.reuse, UR39, R0 ;  /* 0x00000027190b7c24 */ /* 0x040fe4000f8e0200 */
[----:B-12---:R-:W-:-:S04]  /*22c0*/  IMAD.WIDE.U32 R2, R25, UR38, R28 ;  /* 0x0000002619027c25 */ /* 0x006fc8000f8e001c */
        /* <DEDUP_REMOVED lines=9> */
.L_x_24099:
[----:B------:R-:W-:Y:S05]  /*2360*/  BSYNC.RECONVERGENT B0 ;  /* 0x0000000000007941 */ /* 0x000fea0003800200 */
.L_x_24098:
        /* <DEDUP_REMOVED lines=17> */
.L_x_24101:
[----:B------:R-:W-:Y:S05]  /*2480*/  BSYNC.RECONVERGENT B0 ;  /* 0x0000000000007941 */ /* 0x000fea0003800200 */
.L_x_24100:
        /* <DEDUP_REMOVED lines=18> */
.L_x_24103:
[----:B------:R-:W-:Y:S05]  /*25b0*/  BSYNC.RECONVERGENT B0 ;  /* 0x0000000000007941 */ /* 0x000fea0003800200 */
.L_x_24102:
[----:B------:R-:W-:Y:S04]  /*25c0*/  BSSY.RECONVERGENT B0, `(.L_x_24104) ;  /* 0x0000012000007945 */ /* 0x000fe80003800200 */
[----:B------:R-:W-:Y:S05]  /*25d0*/  @P3 BRA `(.L_x_24105) ;  /* 0x0000000000403947 */ /* 0x000fea0003800000 */
[----:B-1234-:R-:W-:Y:S01]  /*25e0*/  MOV R3, RZ ;  /* 0x000000ff00037202 */ /* 0x01efe20000000f00 */
[----:B------:R-:W-:Y:S01]  /*25f0*/  IMAD R0, R23, UR38, RZ ;  /* 0x0000002617007c24 */ /* 0x000fe2000f8e02ff */
[----:B------:R-:W-:Y:S01]  /*2600*/  R2UR UR4, R18 ;  /* 0x00000000120472ca */ /* 0x000fe200000e0000 */
[----:B------:R-:W-:Y:S01]  /*2610*/  IMAD.MOV.U32 R2, RZ, RZ, R22 ;  /* 0x000000ffff027224 */ /* 0x000fe200078e0016 */
        /* <DEDUP_REMOVED lines=12> */
.L_x_24105:
[----:B------:R-:W-:Y:S05]  /*26e0*/  BSYNC.RECONVERGENT B0 ;  /* 0x0000000000007941 */ /* 0x000fea0003800200 */
.L_x_24104:
[----:B------:R-:W-:-:S04]  /*26f0*/  IADD3 R25, P0, PT, R34, R25, RZ ;  /* 0x0000001922197210 */ /* 0x000fc80007f1e0ff */
[----:B------:R-:W-:Y:S02]  /*2700*/  LEA.HI.X.SX32 R23, R34, R23, 0x1, P0 ;  /* 0x0000001722177211 */ /* 0x000fe400000f0eff */
[----:B------:R-:W-:-:S04]  /*2710*/  ISETP.GE.U32.AND P0, PT, R25, UR42, PT ;  /* 0x0000002a19007c0c */ /* 0x000fc8000bf06070 */
[----:B------:R-:W-:-:S13]  /*2720*/  ISETP.GE.AND.EX P0, PT, R23, UR43, PT, P0 ;  /* 0x0000002b17007c0c */ /* 0x000fda000bf06300 */
[----:B------:R-:W-:Y:S05]  /*2730*/  @!P0 BRA `(.L_x_24106) ;  /* 0xffffffd800dc8947 */ /* 0x000fea000383ffff */
[----:B------:R-:W-:Y:S05]  /*2740*/  EXIT ;  /* 0x000000000000794d */ /* 0x000fea0003800000 */
.L_x_24069:
[----:B------:R-:W-:Y:S01]  /*2750*/  HFMA2 R12, -RZ, RZ, 0, 9.5367431640625e-07 ;  /* 0x00000010ff0c7431 */ /* 0x000fe200000001ff */
[----:B------:R-:W-:Y:S01]  /*2760*/  BSSY B0, `(.L_x_24107) ;  /* 0x0000006000007945 */ /* 0x000fe20003800000 */
[----:B------:R-:W-:Y:S01]  /*2770*/  IMAD.MOV.U32 R11, RZ, RZ, 0x1f ;  /* 0x0000001fff0b7424 */ /* 0x000fe200078e00ff */
[----:B------:R-:W-:-:S07]  /*2780*/  MOV R15, 0xffffffff ;  /* 0xffffffff000f7802 */ /* 0x000fce0000000f00 */
[----:B0-----:R-:W-:Y:S05]  /*2790*/  WARPSYNC.COLLECTIVE R15, `(.L_x_24108) ;  /* 0x000000000f087348 */ /* 0x001fea0003c00000 */
[----:B------:R1:W2:Y:S02]  /*27a0*/  SHFL.BFLY P6, R14, R13, R12, R11 ;  /* 0x0c00000c0d0e7389 */ /* 0x0002a400000c000b */
[----:B012---:R-:W-:Y:S05]  /*27b0*/  ENDCOLLECTIVE ;  /* 0x000000000000791b */ /* 0x007fea0003800000 */
.L_x_24108:
[----:B------:R-:W-:Y:S05]  /*27c0*/  BSYNC B0 ;  /* 0x0000000000007941 */ /* 0x000fea0003800000 */
.L_x_24107:
[----:B------:R-:W-:Y:S01]  /*27d0*/  HFMA2 R12, -RZ, RZ, 0, 4.76837158203125e-07 ;  /* 0x00000008ff0c7431 */ /* 0x000fe200000001ff */
[----:B------:R-:W-:Y:S02]  /*27e0*/  FMNMX R13, R14, R13, !PT ;  /* 0x0000000d0e0d7209 */ /* 0x000fe40007800000 */
[----:B------:R-:W-:Y:S02]  /*27f0*/  MOV R11, 0x1f ;  /* 0x0000001f000b7802 */ /* 0x000fe40000000f00 */
[----:B------:R-:W-:-:S07]  /*2800*/  MOV R15, 0xffffffff ;  /* 0xffffffff000f7802 */ /* 0x000fce0000000f00 */
[----:B------:R-:W-:Y:S05]  /*2810*/  WARPSYNC.COLLECTIVE R15, `(.L_x_24109) ;  /* 0x000000000f087348 */ /* 0x000fea0003c00000 */
[----:B------:R0:W1:Y:S02]  /*2820*/  SHFL.BFLY P6, R14, R13, R12, R11 ;  /* 0x0c00000c0d0e7389 */ /* 0x00006400000c000b */
[----:B01----:R-:W-:Y:S05]  /*2830*/  ENDCOLLECTIVE ;  /* 0x000000000000791b */ /* 0x003fea0003800000 */
.L_x_24109:
[----:B------:R-:W-:Y:S01]  /*2840*/  IMAD.MOV.U32 R12, RZ, RZ, 0x4 ;  /* 0x00000004ff0c7424 */ /* 0x000fe200078e00ff */
[----:B------:R-:W-:-:S04]  /*2850*/  FMNMX R0, R13, R14, !PT ;  /* 0x0000000e0d007209 */ /* 0x000fc80007800000 */
[----:B------:R-:W-:-:S07]  /*2860*/  MOV R13, R0 ;  /* 0x00000000000d7202 */ /* 0x000fce0000000f00 */
[----:B------:R-:W-:Y:S05]  /*2870*/  WARPSYNC.COLLECTIVE R15, `(.L_x_24110) ;  /* 0x000000000f087348 */ /* 0x000fea0003c00000 */
[----:B------:R0:W1:Y:S02]  /*2880*/  SHFL.BFLY P6, R14, R13, R12, R11 ;  /* 0x0c00000c0d0e7389 */ /* 0x00006400000c000b */
[----:B01----:R-:W-:Y:S05]  /*2890*/  ENDCOLLECTIVE ;  /* 0x000000000000791b */ /* 0x003fea0003800000 */
.L_x_24110:
[----:B------:R-:W-:Y:S01]  /*28a0*/  HFMA2 R12, -RZ, RZ, 0, 1.1920928955078125e-07 ;  /* 0x00000002ff0c7431 */ /* 0x000fe200000001ff */
[----:B------:R-:W-:-:S04]  /*28b0*/  FMNMX R10, R0, R14, !PT ;  /* 0x0000000e000a7209 */ /* 0x000fc80007800000 */
[----:B------:R-:W-:-:S07]  /*28c0*/  MOV R13, R10 ;  /* 0x0000000a000d7202 */ /* 0x000fce0000000f00 */
[----:B------:R-:W-:Y:S05]  /*28d0*/  WARPSYNC.COLLECTIVE R15, `(.L_x_24111) ;  /* 0x000000000f087348 */ /* 0x000fea0003c00000 */
[----:B------:R0:W1:Y:S02]  /*28e0*/  SHFL.BFLY P6, R14, R13, R12, R11 ;  /* 0x0c00000c0d0e7389 */ /* 0x00006400000c000b */
[----:B01----:R-:W-:Y:S05]  /*28f0*/  ENDCOLLECTIVE ;  /* 0x000000000000791b */ /* 0x003fea0003800000 */
.L_x_24111:
[----:B------:R-:W-:Y:S01]  /*2900*/  HFMA2 R12, -RZ, RZ, 0, 5.9604644775390625e-08 ;  /* 0x00000001ff0c7431 */ /* 0x000fe200000001ff */
[----:B------:R-:W-:-:S04]  /*2910*/  FMNMX R27, R10, R14, !PT ;  /* 0x0000000e0a1b7209 */ /* 0x000fc80007800000 */
[----:B------:R-:W-:-:S07]  /*2920*/  MOV R13, R27 ;  /* 0x0000001b000d7202 */ /* 0x000fce0000000f00 */
[----:B------:R-:W-:Y:S05]  /*2930*/  WARPSYNC.COLLECTIVE R15, `(.L_x_24112) ;  /* 0x000000000f087348 */ /* 0x000fea0003c00000 */
[----:B------:R0:W1:Y:S02]  /*2940*/  SHFL.BFLY P6, R14, R13, R12, R11 ;  /* 0x0c00000c0d0e7389 */ /* 0x00006400000c000b */
[----:B01----:R-:W-:Y:S05]  /*2950*/  ENDCOLLECTIVE ;  /* 0x000000000000791b */ /* 0x003fea0003800000 */
.L_x_24112:
[----:B------:R-:W-:Y:S02]  /*2960*/  MOV R15, 0x3bbb989d ;  /* 0x3bbb989d000f7802 */ /* 0x000fe40000000f00 */
[----:B------:R-:W-:-:S05]  /*2970*/  FMNMX R27, R27, R14, !PT ;  /* 0x0000000e1b1b7209 */ /* 0x000fca0007800000 */
        /* <DEDUP_REMOVED lines=16> */
[----:B------:R-:W-:Y:S01]  /*2a80*/  FFMA R7, R10, 1.4426950216293334961, -R7 ;  /* 0x3fb8aa3b0a077823 */ /* 0x000fe20000000807 */
[----:B------:R-:W-:-:S03]  /*2a90*/  FADD R13, -R27, R16 ;  /* 0x000000101b0d7221 */ /* 0x000fc60000000100 */
        /* <DEDUP_REMOVED lines=70> */
[C---:B------:R-:W-:Y:S01]  /*2f00*/  FADD R11, R14.reuse, -12583039 ;  /* 0xcb40007f0e0b7421 */ /* 0x040fe20000000000 */
[----:B------:R-:W-:Y:S02]  /*2f10*/  IMAD.SHL.U32 R14, R14, 0x800000, RZ ;  /* 0x008000000e0e7824 */ /* 0x000fe400078e00ff */
[----:B------:R-:W-:Y:S01]  /*2f20*/  FFMA.RM R0, R0, R21, 12582913 ;  /* 0x4b40000100007423 */ /* 0x000fe20000004015 */
[----:B------:R-:W-:-:S03]  /*2f30*/  FFMA R11, R20, 1.4426950216293334961, -R11 ;  /* 0x3fb8aa3b140b7823 */ /* 0x000fc6000000080b */
[C---:B------:R-:W-:Y:S01]  /*2f40*/  FADD R3, R0.reuse, -12583039 ;  /* 0xcb40007f00037421 */ /* 0x040fe20000000000 */
[----:B------:R-:W-:Y:S01]  /*2f50*/  SHF.L.U32 R0, R0, 0x17, RZ ;  /* 0x0000001700007819 */ /* 0x000fe200000006ff */
[----:B------:R-:W-:Y:S01]  /*2f60*/  FFMA R20, R20, 1.925963033500011079e-08, R11 ;  /* 0x32a5706014147823 */ /* 0x000fe2000000000b */
[----:B------:R-:W-:Y:S01]  /*2f70*/  FADD R11, RZ, R17 ;  /* 0x00000011ff0b7221 */ /* 0x000fe20000000000 */
[----:B------:R-:W-:-:S03]  /*2f80*/  FFMA R3, R12, 1.4426950216293334961, -R3 ;  /* 0x3fb8aa3b0c037823 */ /* 0x000fc60000000803 */
[----:B------:R-:W-:Y:S01]  /*2f90*/  FADD R11, R11, R16 ;  /* 0x000000100b0b7221 */ /* 0x000fe20000000000 */
[----:B------:R-:W-:-:S04]  /*2fa0*/  FFMA R12, R12, 1.925963033500011079e-08, R3 ;  /* 0x32a570600c0c7823 */ /* 0x000fc80000000003 */
[----:B------:R0:W1:Y:S02]  /*2fb0*/  MUFU.EX2 R3, R12 ;  /* 0x0000000c00037308 */ /* 0x0000640000000800 */
[----:B0-----:R-:W-:Y:S02]  /*2fc0*/  HFMA2 R12, -RZ, RZ, 0, 9.5367431640625e-07 ;  /* 0x00000010ff0c7431 */ /* 0x001fe400000001ff */
[----:B-1----:R-:W-:Y:S01]  /*2fd0*/  FMUL R3, R0, R3 ;  /* 0x0000000300037220 */ /* 0x002fe20000400000 */
[----:B------:R-:W-:-:S03]  /*2fe0*/  FFMA.SAT R0, R13, R15, 0.5 ;  /* 0x3f0000000d007423 */ /* 0x000fc6000000200f */
[----:B------:R-:W-:Y:S01]  /*2ff0*/  MUFU.EX2 R15, R20 ;  /* 0x00000014000f7308 */ /* 0x000fe20000000800 */
[----:B------:R-:W-:-:S04]  /*3000*/  FFMA.RM R2, R0, R21, 12582913 ;  /* 0x4b40000100027423 */ /* 0x000fc80000004015 */
[C---:B------:R-:W-:Y:S01]  /*3010*/  FADD R0, R2.reuse, -12583039 ;  /* 0xcb40007f02007421 */ /* 0x040fe20000000000 */
[----:B------:R-:W-:-:S03]  /*3020*/  SHF.L.U32 R2, R2, 0x17, RZ ;  /* 0x0000001702027819 */ /* 0x000fc600000006ff */
        /* <DEDUP_REMOVED lines=11> */
[----:B------:R-:W-:Y:S01]  /*30e0*/  FADD R11, R0, R3 ;  /* 0x00000003000b7221 */ /* 0x000fe20000000000 */
[----:B------:R-:W-:Y:S01]  /*30f0*/  FMUL R0, R14, R15 ;  /* 0x0000000f0e007220 */ /* 0x000fe20000400000 */
[----:B------:R-:W-:Y:S02]  /*3100*/  MOV R15, 0xffffffff ;  /* 0xffffffff000f7802 */ /* 0x000fe40000000f00 */
[----:B------:R-:W-:-:S04]  /*3110*/  FADD R11, R11, R2 ;  /* 0x000000020b0b7221 */ /* 0x000fc80000000000 */
[----:B------:R-:W-:Y:S01]  /*3120*/  FADD R13, R11, R0 ;  /* 0x000000000b0d7221 */ /* 0x000fe20000000000 */
[----:B------:R-:W-:-:S07]  /*3130*/  MOV R11, 0x1f ;  /* 0x0000001f000b7802 */ /* 0x000fce0000000f00 */
[----:B------:R-:W-:Y:S05]  /*3140*/  WARPSYNC.COLLECTIVE R15, `(.L_x_24113) ;  /* 0x000000000f087348 */ /* 0x000fea0003c00000 */
[----:B------:R0:W1:Y:S02]  /*3150*/  SHFL.BFLY P6, R14, R13, R12, R11 ;  /* 0x0c00000c0d0e7389 */ /* 0x00006400000c000b */
[----:B01----:R-:W-:Y:S05]  /*3160*/  ENDCOLLECTIVE ;  /* 0x000000000000791b */ /* 0x003fea0003800000 */
.L_x_24113:
[----:B------:R-:W-:Y:S02]  /*3170*/  HFMA2 R12, -RZ, RZ, 0, 4.76837158203125e-07 ;  /* 0x00000008ff0c7431 */ /* 0x000fe400000001ff */
[----:B------:R-:W-:-:S05]  /*3180*/  FADD R20, R13, R14 ;  /* 0x0000000e0d147221 */ /* 0x000fca0000000000 */
[----:B------:R-:W-:-:S07]  /*3190*/  MOV R13, R20 ;  /* 0x00000014000d7202 */ /* 0x000fce0000000f00 */
[----:B------:R-:W-:Y:S05]  /*31a0*/  WARPSYNC.COLLECTIVE R15, `(.L_x_24114) ;  /* 0x000000000f087348 */ /* 0x000fea0003c00000 */
[----:B------:R0:W1:Y:S02]  /*31b0*/  SHFL.BFLY P6, R14, R13, R12, R11 ;  /* 0x0c00000c0d0e7389 */ /* 0x00006400000c000b */
[----:B01----:R-:W-:Y:S05]  /*31c0*/  ENDCOLLECTIVE ;  /* 0x000000000000791b */ /* 0x003fea0003800000 */
.L_x_24114:
[----:B------:R-:W-:Y:S01]  /*31d0*/  MOV R12, 0x4 ;  /* 0x00000004000c7802 */ /* 0x000fe20000000f00 */
[----:B------:R-:W-:-:S04]  /*31e0*/  FADD R21, R20, R14 ;  /* 0x0000000e14157221 */ /* 0x000fc80000000000 */
[----:B------:R-:W-:-:S07]  /*31f0*/  IMAD.MOV.U32 R13, RZ, RZ, R21 ;  /* 0x000000ffff0d7224 */ /* 0x000fce00078e0015 */
[----:B------:R-:W-:Y:S05]  /*3200*/  WARPSYNC.COLLECTIVE R15, `(.L_x_24115) ;  /* 0x000000000f087348 */ /* 0x000fea0003c00000 */
[----:B------:R0:W1:Y:S02]  /*3210*/  SHFL.BFLY P6, R14, R13, R12, R11 ;  /* 0x0c00000c0d0e7389 */ /* 0x00006400000c000b */
[----:B01----:R-:W-:Y:S05]  /*3220*/  ENDCOLLECTIVE ;  /* 0x000000000000791b */ /* 0x003fea0003800000 */
.L_x_24115:
[----:B------:R-:W-:Y:S02]  /*3230*/  HFMA2 R12, -RZ, RZ, 0, 1.1920928955078125e-07 ;  /* 0x00000002ff0c7431 */ /* 0x000fe400000001ff */
[----:B------:R-:W-:-:S05]  /*3240*/  FADD R27, R21, R14 ;  /* 0x0000000e151b7221 */ /* 0x000fca0000000000 */
[----:B------:R-:W-:-:S07]  /*3250*/  MOV R13, R27 ;  /* 0x0000001b000d7202 */ /* 0x000fce0000000f00 */
[----:B------:R-:W-:Y:S05]  /*3260*/  WARPSYNC.COLLECTIVE R15, `(.L_x_24116) ;  /* 0x000000000f087348 */ /* 0x000fea0003c00000 */
[----:B------:R0:W1:Y:S02]  /*3270*/  SHFL.BFLY P6, R14, R13, R12, R11 ;  /* 0x0c00000c0d0e7389 */ /* 0x00006400000c000b */
[----:B01----:R-:W-:Y:S05]  /*3280*/  ENDCOLLECTIVE ;  /* 0x000000000000791b */ /* 0x003fea0003800000 */
.L_x_24116:
[----:B------:R-:W-:Y:S02]  /*3290*/  HFMA2 R12, -RZ, RZ, 0, 5.9604644775390625e-08 ;  /* 0x00000001ff0c7431 */ /* 0x000fe400000001ff */
[----:B------:R-:W-:-:S05]  /*32a0*/  FADD R29, R27, R14 ;  /* 0x0000000e1b1d7221 */ /* 0x000fca0000000000 */
[----:B------:R-:W-:-:S07]  /*32b0*/  MOV R13, R29 ;  /* 0x0000001d000d7202 */ /* 0x000fce0000000f00 */
[----:B------:R-:W-:Y:S05]  /*32c0*/  WARPSYNC.COLLECTIVE R15, `(.L_x_24117) ;  /* 0x000000000f087348 */ /* 0x000fea0003c00000 */
[----:B------:R0:W1:Y:S02]  /*32d0*/  SHFL.BFLY P6, R14, R13, R12, R11 ;  /* 0x0c00000c0d0e7389 */ /* 0x00006400000c000b */
[----:B01----:R-:W-:Y:S05]  /*32e0*/  ENDCOLLECTIVE ;  /* 0x000000000000791b */ /* 0x003fea0003800000 */
.L_x_24117:
[----:B------:R-:W-:Y:S05]  /*32f0*/  BRA `(.L_x_24118) ;  /* 0xffffffe000447947 */ /* 0x000fea000383ffff */
        .weak           $__internal_469_$__cuda_sm3x_div_rn_noftz_f32_slowpath
        .type           $__internal_469_$__cuda_sm3x_div_rn_noftz_f32_slowpath,@function
        .size           $__internal_469_$__cuda_sm3x_div_rn_noftz_f32_slowpath,(.L_x_25921 - $__internal_469_$__cuda_sm3x_div_rn_noftz_f32_slowpath)
$__internal_469_$__cuda_sm3x_div_rn_noftz_f32_slowpath:
        /* <DEDUP_REMOVED lines=33> */
[----:B------:R-:W-:-:S05]  /*3510*/  @!P1 MOV R31, 0xffffffc0 ;  /* 0xffffffc0001f9802 */ /* 0x000fca0000000f00 */
[----:B------:R-:W-:-:S07]  /*3520*/  @!P2 VIADD R31, R31, 0x40 ;  /* 0x000000401f1fa836 */ /* 0x000fce0000000000 */
.L_x_24120:
        /* <DEDUP_REMOVED lines=51> */
.L_x_24127:
[----:B------:R-:W-:-:S04]  /*3860*/  LOP3.LUT R11, R11, 0x80000000, RZ, 0xc0, !PT ;  /* 0x800000000b0b7812 */ /* 0x000fc800078ec0ff */
[----:B------:R-:W-:Y:S01]  /*3870*/  LOP3.LUT R11, R11, 0x7f800000, RZ, 0xfc, !PT ;  /* 0x7f8000000b0b7812 */ /* 0x000fe200078efcff */
[----:B------:R-:W-:Y:S06]  /*3880*/  BRA `(.L_x_24128) ;  /* 0x0000000000047947 */ /* 0x000fec0003800000 */
.L_x_24126:
[----:B------:R-:W-:-:S07]  /*3890*/  LEA R11, R36, R11, 0x17 ;  /* 0x0000000b240b7211 */ /* 0x000fce00078eb8ff */
.L_x_24128:
[----:B------:R-:W-:Y:S05]  /*38a0*/  BSYNC.RECONVERGENT B1 ;  /* 0x0000000000017941 */ /* 0x000fea0003800200 */
.L_x_24125:
[----:B------:R-:W-:Y:S05]  /*38b0*/  BRA `(.L_x_24129) ;  /* 0x0000000000207947 */ /* 0x000fea0003800000 */
.L_x_24124:
[----:B------:R-:W-:-:S04]  /*38c0*/  LOP3.LUT R11, R20, 0x80000000, R11, 0x48, !PT ;  /* 0x80000000140b7812 */ /* 0x000fc800078e480b */
[----:B------:R-:W-:Y:S01]  /*38d0*/  LOP3.LUT R11, R11, 0x7f800000, RZ, 0xfc, !PT ;  /* 0x7f8000000b0b7812 */ /* 0x000fe200078efcff */
[----:B------:R-:W-:Y:S06]  /*38e0*/  BRA `(.L_x_24129) ;  /* 0x0000000000147947 */ /* 0x000fec0003800000 */
.L_x_24123:
[----:B------:R-:W-:Y:S01]  /*38f0*/  LOP3.LUT R11, R20, 0x80000000, R11, 0x48, !PT ;  /* 0x80000000140b7812 */ /* 0x000fe200078e480b */
[----:B------:R-:W-:Y:S06]  /*3900*/  BRA `(.L_x_24129) ;  /* 0x00000000000c7947 */ /* 0x000fec0003800000 */
.L_x_24122:
[----:B------:R-:W0:Y:S01]  /*3910*/  MUFU.RSQ R11, -QNAN ;  /* 0xffc00000000b7908 */ /* 0x000e220000001400 */
[----:B------:R-:W-:Y:S05]  /*3920*/  BRA `(.L_x_24129) ;  /* 0x0000000000047947 */ /* 0x000fea0003800000 */
.L_x_24121:
[----:B------:R-:W-:-:S07]  /*3930*/  FADD.FTZ R11, R11, R20 ;  /* 0x000000140b0b7221 */ /* 0x000fce0000010000 */
.L_x_24129:
[----:B------:R-:W-:Y:S05]  /*3940*/  BSYNC.RECONVERGENT B0 ;  /* 0x0000000000007941 */ /* 0x000fea0003800200 */
.L_x_24119:
[----:B------:R-:W-:Y:S01]  /*3950*/  HFMA2 R21, -RZ, RZ, 0, 0 ;  /* 0x00000000ff157431 */ /* 0x000fe200000001ff */
[----:B------:R-:W-:-:S04]  /*3960*/  MOV R20, R27 ;  /* 0x0000001b00147202 */ /* 0x000fc80000000f00 */
[----:B0-----:R-:W-:Y:S05]  /*3970*/  RET.REL.NODEC R20 `(_Z15SoftmaxWarpImplI10DirectLoadIffE11DirectStoreIffEfLi2ELi12ELi32ELi1ELb1EL9Algorithm0EEvT_T0_ll) ;  /* 0xffffffc414a07950 */ /* 0x001fea0003c3ffff */
.L_x_24130:
        /* <DEDUP_REMOVED lines=16> */
.L_x_25921:


//--------------------- .text._Z15SoftmaxWarpImplI10DirectLoadIffE11DirectStoreIffEfLi2ELi12ELi32ELi1ELb0EL9Algorithm0EEvT_T0_ll --------------------------
	.section	.text._Z15SoftmaxWarpImplI10DirectLoadIffE11DirectStoreIffEfLi2ELi12ELi32ELi1ELb0EL9Algorithm0EEvT_T0_ll,"ax",@progbits
	.align	128
        .global         _Z15SoftmaxWarpImplI10DirectLoadIffE11DirectStoreIffEfLi2ELi12ELi32ELi1ELb0EL9Algorithm0EEvT_T0_ll
        .type           _Z15SoftmaxWarpImplI10DirectLoadIffE11DirectStoreIffEfLi2ELi12ELi32ELi1ELb0EL9Algorithm0EEvT_T0_ll,@function
        .size           _Z15SoftmaxWarpImplI10DirectLoadIffE11DirectStoreIffEfLi2ELi12ELi32ELi1ELb0EL9Algorithm0EEvT_T0_ll,(.L_x_25922 - _Z15SoftmaxWarpImplI10DirectLoadIffE11DirectStoreIffEfLi2ELi12ELi32ELi1ELb0EL9Algorithm0EEvT_T0_ll)
        .other          _Z15SoftmaxWarpImplI10DirectLoadIffE11DirectStoreIffEfLi2ELi12ELi32ELi1ELb0EL9Algorithm0EEvT_T0_ll,@"STO_CUDA_ENTRY STV_DEFAULT"
_Z15SoftmaxWarpImplI10DirectLoadIffE11DirectStoreIffEfLi2ELi12ELi32ELi1ELb0EL9Algorithm0EEvT_T0_ll:
.text._Z15SoftmaxWarpImplI10DirectLoadIffE11DirectStoreIffEfLi2ELi12ELi32ELi1ELb0EL9Algorithm0EEvT_T0_ll:
        /* <DEDUP_REMOVED lines=24> */
.L_x_24131:
        /* <DEDUP_REMOVED lines=14> */
.L_x_24157:
        /* <DEDUP_REMOVED lines=13> */
[C---:B------:R-:W-:Y:S02]  /*0330*/  IADD3 R6, P3, PT, R2.reuse, 0xc0, RZ ;  /* 0x000000c002067810 */ /* 0x040fe40007f7e0ff */
[C---:B------:R-:W-:Y:S02]  /*0340*/  IADD3 R8, P4, PT, R2.reuse, 0x100, RZ ;  /* 0x0000010002087810 */ /* 0x040fe40007f9e0ff */
[----:B------:R-:W-:-:S02]  /*0350*/  IADD3 R16, P5, PT, R2, 0x140, RZ ;  /* 0x0000014002107810 */ /* 0x000fc40007fbe0ff */
[----:B------:R-:W-:Y:S01]  /*0360*/  LEA.HI R2, P0, R3, R2, RZ, 0x1 ;  /* 0x0000000203027211 */ /* 0x000fe200078108ff */
[----:B------:R-:W-:Y:S01]  /*0370*/  IMAD.X R5, RZ, RZ, R3, P4 ;  /* 0x000000ffff057224 */ /* 0x000fe200020e0603 */
[-C--:B------:R-:W-:Y:S02]  /*0380*/  IADD3.X R11, PT, PT, RZ, R3.reuse, RZ, P1, !PT ;  /* 0x00000003ff0b7210 */ /* 0x080fe40000ffe4ff */
[-C--:B------:R-:W-:Y:S02]  /*0390*/  IADD3.X R13, PT, PT, RZ, R3.reuse, RZ, P0, !PT ;  /* 0x00000003ff0d7210 */ /* 0x080fe400007fe4ff */
[-C--:B------:R-:W-:Y:S02]  /*03a0*/  IADD3.X R9, PT, PT, RZ, R3.reuse, RZ, P2, !PT ;  /* 0x00000003ff097210 */ /* 0x080fe400017fe4ff */
[----:B------:R-:W-:Y:S02]  /*03b0*/  LEA.HI R24, P0, R11, R24, RZ, 0x1 ;  /* 0x000000180b187211 */ /* 0x000fe400078108ff */
[----:B------:R-:W-:-:S02]  /*03c0*/  IADD3.X R7, PT, PT, RZ, R3, RZ, P3, !PT ;  /* 0x00000003ff077210 */ /* 0x000fc40001ffe4ff */
[----:B------:R-:W-:Y:S02]  /*03d0*/  IADD3.X R3, PT, PT, RZ, R3, RZ, P5, !PT ;  /* 0x00000003ff037210 */ /* 0x000fe40002ffe4ff */
[----:B------:R-:W-:Y:S02]  /*03e0*/  SHF.L.U32 R26, R2, 0x2, RZ ;  /* 0x00000002021a7819 */ /* 0x000fe400000006ff */
[----:B------:R-:W-:Y:S02]  /*03f0*/  LEA.HI R4, P1, R9, R4, RZ, 0x1 ;  /* 0x0000000409047211 */ /* 0x000fe400078308ff */
[----:B------:R-:W-:Y:S02]  /*0400*/  IADD3.X R11, PT, PT, RZ, R11, RZ, P0, !PT ;  /* 0x0000000bff0b7210 */ /* 0x000fe400007fe4ff */
[----:B------:R-:W-:Y:S02]  /*0410*/  LEA.HI R6, P2, R7, R6, RZ, 0x1 ;  /* 0x0000000607067211 */ /* 0x000fe400078508ff */
[----:B------:R-:W-:-:S02]  /*0420*/  LEA.HI R16, P0, R3, R16, RZ, 0x1 ;  /* 0x0000001003107211 */ /* 0x000fc400078108ff */
[----:B------:R-:W-:Y:S01]  /*0430*/  LOP3.LUT R26, R26, 0xfffffff8, RZ, 0xc0, !PT ;  /* 0xfffffff81a1a7812 */ /* 0x000fe200078ec0ff */
[----:B------:R-:W-:Y:S01]  /*0440*/  IMAD.X R7, RZ, RZ, R7, P2 ;  /* 0x000000ffff077224 */ /* 0x000fe200010e0607 */
[----:B------:R-:W-:Y:S02]  /*0450*/  IADD3.X R9, PT, PT, RZ, R9, RZ, P1, !PT ;  /* 0x00000009ff097210 */ /* 0x000fe40000ffe4ff */
[C---:B------:R-:W-:Y:S02]  /*0460*/  SHF.L.U64.HI R10, R24.reuse, 0x2, R11 ;  /* 0x00000002180a7819 */ /* 0x040fe4000001020b */
[----:B------:R-:W-:Y:S02]  /*0470*/  SHF.L.U32 R24, R24, 0x2, RZ ;  /* 0x0000000218187819 */ /* 0x000fe400000006ff */
[----:B------:R-:W-:Y:S02]  /*0480*/  IADD3.X R3, PT, PT, RZ, R3, RZ, P0, !PT ;  /* 0x00000003ff037210 */ /* 0x000fe400007fe4ff */
[----:B------:R-:W-:-:S02]  /*0490*/  SHF.L.U64.HI R12, R2, 0x2, R13 ;  /* 0x00000002020c7819 */ /* 0x000fc4000001020d */
[----:B------:R-:W-:Y:S02]  /*04a0*/  LEA.HI R8, P3, R5, R8, RZ, 0x1 ;  /* 0x0000000805087211 */ /* 0x000fe400078708ff */
[----:B------:R-:W-:Y:S02]  /*04b0*/  SHF.L.U64.HI R9, R4, 0x2, R9 ;  /* 0x0000000204097819 */ /* 0x000fe40000010209 */
[----:B------:R-:W-:Y:S02]  /*04c0*/  IADD3 R26, P0, PT, R26, UR36, RZ ;  /* 0x000000241a1a7c10 */ /* 0x000fe4000ff1e0ff */
[----:B------:R-:W-:Y:S02]  /*04d0*/  SHF.L.U32 R4, R4, 0x2, RZ ;  /* 0x0000000204047819 */ /* 0x000fe400000006ff */
[----:B------:R-:W-:Y:S02]  /*04e0*/  LOP3.LUT R24, R24, 0xfffffff8, RZ, 0xc0, !PT ;  /* 0xfffffff818187812 */ /* 0x000fe400078ec0ff */
[----:B------:R-:W-:-:S02]  /*04f0*/  IADD3.X R5, PT, PT, RZ, R5, RZ, P3, !PT ;  /* 0x00000005ff057210 */ /* 0x000fc40001ffe4ff */
[----:B------:R-:W-:Y:S02]  /*0500*/  SHF.L.U64.HI R7, R6, 0x2, R7 ;  /* 0x0000000206077819 */ /* 0x000fe40000010207 */
[----:B------:R-:W-:Y:S02]  /*0510*/  IADD3.X R27, PT, PT, R12, UR37, RZ, P0, !PT ;  /* 0x000000250c1b7c10 */ /* 0x000fe400087fe4ff */
[----:B------:R-:W-:Y:S02]  /*0520*/  SHF.L.U32 R6, R6, 0x2, RZ ;  /* 0x0000000206067819 */ /* 0x000fe400000006ff */
[----:B------:R-:W-:Y:S02]  /*0530*/  LOP3.LUT R4, R4, 0xfffffff8, RZ, 0xc0, !PT ;  /* 0xfffffff804047812 */ /* 0x000fe400078ec0ff */
[----:B------:R-:W-:Y:S01]  /*0540*/  IADD3 R24, P0, PT, R24, UR36, RZ ;  /* 0x0000002418187c10 */ /* 0x000fe2000ff1e0ff */
[----:B------:R-:W2:Y:S01]  /*0550*/  LDG.E.64 R26, desc[UR4][R26.64] ;  /* 0x000000041a1a7981 */ /* 0x000ea2000c1e1b00 */
[----:B------:R-:W-:-:S02]  /*0560*/  R2UR UR9, R19 ;  /* 0x00000000130972ca */ /* 0x000fc400000e0000 */
[C---:B------:R-:W-:Y:S02]  /*0570*/  SHF.L.U64.HI R2, R8.reuse, 0x2, R5 ;  /* 0x0000000208027819 */ /* 0x040fe40000010205 */
[----:B------:R-:W-:Y:S02]  /*0580*/  SHF.L.U32 R8, R8, 0x2, RZ ;  /* 0x0000000208087819 */ /* 0x000fe400000006ff */
[----:B------:R-:W-:Y:S02]  /*0590*/  LOP3.LUT R6, R6, 0xfffffff8, RZ, 0xc0, !PT ;  /* 0xfffffff806067812 */ /* 0x000fe400078ec0ff */
[----:B------:R-:W-:Y:S02]  /*05a0*/  IADD3 R4, P1, PT, R4, UR36, RZ ;  /* 0x0000002404047c10 */ /* 0x000fe4000ff3e0ff */
[----:B------:R-:W-:Y:S02]  /*05b0*/  IADD3.X R25, PT, PT, R10, UR37, RZ, P0, !PT ;  /* 0x000000250a197c10 */ /* 0x000fe400087fe4ff */
[----:B------:R-:W-:-:S02]  /*05c0*/  R2UR UR10, R18 ;  /* 0x00000000120a72ca */ /* 0x000fc400000e0000 */
[----:B------:R-:W-:Y:S02]  /*05d0*/  R2UR UR11, R19 ;  /* 0x00000000130b72ca */ /* 0x000fe400000e0000 */
[C---:B------:R-:W-:Y:S01]  /*05e0*/  SHF.L.U64.HI R0, R16.reuse, 0x2, R3 ;  /* 0x0000000210007819 */ /* 0x040fe20000010203 */
[----:B------:R-:W-:Y:S01]  /*05f0*/  IMAD.SHL.U32 R16, R16, 0x4, RZ ;  /* 0x0000000410107824 */ /* 0x000fe200078e00ff */
[----:B------:R-:W-:Y:S01]  /*0600*/  LOP3.LUT R8, R8, 0xfffffff8, RZ, 0xc0, !PT ;  /* 0xfffffff808087812 */ /* 0x000fe200078ec0ff */
[----:B------:R-:W3:Y:S01]  /*0610*/  LDG.E.64 R24, desc[UR6][R24.64] ;  /* 0x0000000618187981 */ /* 0x000ee2000c1e1b00 */
[----:B------:R-:W-:Y:S02]  /*0620*/  IADD3 R6, P0, PT, R6, UR36, RZ ;  /* 0x0000002406067c10 */ /* 0x000fe4000ff1e0ff */
[----:B------:R-:W-:Y:S02]  /*0630*/  IADD3.X R5, PT, PT, R9, UR37, RZ, P1, !PT ;  /* 0x0000002509057c10 */ /* 0x000fe40008ffe4ff */
[----:B------:R-:W-:-:S02]  /*0640*/  R2UR UR12, R18 ;  /* 0x00000000120c72ca */ /* 0x000fc400000e0000 */
[----:B------:R-:W-:Y:S02]  /*0650*/  R2UR UR13, R19 ;  /* 0x00000000130d72ca */ /* 0x000fe400000e0000 */
[----:B------:R-:W-:Y:S01]  /*0660*/  LOP3.LUT R16, R16, 0xfffffff8, RZ, 0xc0, !PT ;  /* 0xfffffff810107812 */ /* 0x000fe200078ec0ff */
[----:B------:R-:W4:Y:S01]  /*0670*/  LDG.E.64 R4, desc[UR8][R4.64] ;  /* 0x0000000804047981 */ /* 0x000f22000c1e1b00 */
[----:B------:R-:W-:Y:S02]  /*0680*/  IADD3 R8, P1, PT, R8, UR36, RZ ;  /* 0x0000002408087c10 */ /* 0x000fe4000ff3e0ff */
[----:B------:R-:W-:Y:S02]  /*0690*/  IADD3.X R7, PT, PT, R7, UR37, RZ, P0, !PT ;  /* 0x0000002507077c10 */ /* 0x000fe400087fe4ff */
[----:B------:R-:W-:Y:S02]  /*06a0*/  R2UR UR14, R18 ;  /* 0x00000000120e72ca */ /* 0x000fe400000e0000 */
[----:B------:R-:W-:-:S02]  /*06b0*/  R2UR UR15, R19 ;  /* 0x00000000130f72ca */ /* 0x000fc400000e0000 */
        /* <DEDUP_REMOVED lines=38> */
[----:B------:R-:W-:Y:S01]  /*0920*/  FADD R2, R0, -12583039 ;  /* 0xcb40007f00027421 */ /* 0x000fe20000000000 */
[-C--:B------:R-:W-:Y:S01]  /*0930*/  FFMA.SAT R12, R29, R10.reuse, 0.5 ;  /* 0x3f0000001d0c7423 */ /* 0x080fe2000000200a */
        /* <DEDUP_REMOVED lines=8> */
[-C--:B------:R-:W-:Y:S01]  /*09c0*/  FFMA.RM R6, R6, R11.reuse, 12582913 ;  /* 0x4b40000106067423 */ /* 0x080fe2000000400b */
[----:B------:R-:W-:Y:S01]  /*09d0*/  SHF.L.U32 R0, R0, 0x17, RZ ;  /* 0x0000001700007819 */ /* 0x000fe200000006ff */
[-C--:B------:R-:W-:Y:S01]  /*09e0*/  FFMA.SAT R24, R3, R10.reuse, 0.5 ;  /* 0x3f00000003187423 */ /* 0x080fe2000000200a */
[----:B------:R-:W-:Y:S01]  /*09f0*/  FFMA R8, R35, 1.4426950216293334961, -R4 ;  /* 0x3fb8aa3b23087823 */ /* 0x000fe20000000804 */
[----:B------:R-:W-:Y:S01]  /*0a00*/  FFMA.RM R4, R12, R11, 12582913 ;  /* 0x4b4000010c047423 */ /* 0x000fe2000000400b */
[----:B------:R-:W1:Y:S01]  /*0a10*/  MUFU.EX2 R33, R33 ;  /* 0x0000002100217308 */ /* 0x000e620000000800 */
[----:B------:R-:W-:Y:S01]  /*0a20*/  FFMA.SAT R28, R9, R10, 0.5 ;  /* 0x3f000000091c7423 */ /* 0x000fe2000000200a */
[----:B------:R-:W-:Y:S01]  /*0a30*/  FFMA R35, R35, 1.925963033500011079e-08, R8 ;  /* 0x32a5706023237823 */ /* 0x000fe20000000008 */
[----:B------:R-:W-:Y:S01]  /*0a40*/  FADD R8, R6, -12583039 ;  /* 0xcb40007f06087421 */ /* 0x000fe20000000000 */
[C---:B------:R-:W-:Y:S01]  /*0a50*/  FADD R12, R4.reuse, -12583039 ;  /* 0xcb40007f040c7421 */ /* 0x040fe20000000000 */
[----:B------:R-:W-:-:S02]  /*0a60*/  IMAD.SHL.U32 R4, R4, 0x800000, RZ ;  /* 0x0080000004047824 */ /* 0x000fc400078e00ff */
[-C--:B------:R-:W-:Y:S01]  /*0a70*/  FFMA.SAT R30, R5, R10.reuse, 0.5 ;  /* 0x3f000000051e7423 */ /* 0x080fe2000000200a */
[----:B------:R-:W-:Y:S01]  /*0a80*/  FFMA R8, R31, 1.4426950216293334961, -R8 ;  /* 0x3fb8aa3b1f087823 */ /* 0x000fe20000000808 */
[----:B------:R-:W-:Y:S01]  /*0a90*/  FFMA R12, R29, 1.4426950216293334961, -R12 ;  /* 0x3fb8aa3b1d0c7823 */ /* 0x000fe2000000080c */
[----:B------:R-:W2:Y:S01]  /*0aa0*/  MUFU.EX2 R35, R35 ;  /* 0x0000002300237308 */ /* 0x000ea20000000800 */
[-C--:B------:R-:W-:Y:S01]  /*0ab0*/  FFMA.SAT R32, R7, R10.reuse, 0.5 ;  /* 0x3f00000007207423 */ /* 0x080fe2000000200a */
[----:B------:R-:W-:Y:S01]  /*0ac0*/  FFMA R31, R31, 1.925963033500011079e-08, R8 ;  /* 0x32a570601f1f7823 */ /* 0x000fe20000000008 */
[----:B------:R-:W-:Y:S01]  /*0ad0*/  FFMA.SAT R8, R27, R10, 0.5 ;  /* 0x3f0000001b087423 */ /* 0x000fe2000000200a */
[----:B------:R-:W-:-:S03]  /*0ae0*/  FFMA R29, R29, 1.925963033500011079e-08, R12 ;  /* 0x32a570601d1d7823 */ /* 0x000fc6000000000c */
[----:B------:R-:W-:Y:S01]  /*0af0*/  FFMA.RM R8, R8, R11, 12582913 ;  /* 0x4b40000108087423 */ /* 0x000fe2000000400b */
[----:B-1----:R-:W-:Y:S01]  /*0b00*/  FMUL R17, R0, R33 ;  /* 0x0000002100117220 */ /* 0x002fe20000400000 */
[----:B------:R-:W-:Y:S01]  /*0b10*/  SHF.L.U32 R0, R2, 0x17, RZ ;  /* 0x0000001702007819 */ /* 0x000fe200000006ff */
[----:B------:R-:W-:Y:S01]  /*0b20*/  MUFU.EX2 R29, R29 ;  /* 0x0000001d001d7308 */ /* 0x000fe20000000800 */
[----:B------:R-:W-:-:S04]  /*0b30*/  FADD R12, R8, -12583039 ;  /* 0xcb40007f080c7421 */ /* 0x000fc80000000000 */
[C---:B------:R-:W-:Y:S01]  /*0b40*/  FFMA R12, R27.reuse, 1.4426950216293334961, -R12 ;  /* 0x3fb8aa3b1b0c7823 */ /* 0x040fe2000000080c */
[----:B--2---:R-:W-:Y:S02]  /*0b50*/  FMUL R0, R0, R35 ;  /* 0x0000002300007220 */ /* 0x004fe40000400000 */
[----:B------:R-:W1:Y:S01]  /*0b60*/  MUFU.EX2 R31, R31 ;  /* 0x0000001f001f7308 */ /* 0x000e620000000800 */
[----:B------:R-:W-:Y:S01]  /*0b70*/  FFMA R27, R27, 1.925963033500011079e-08, R12 ;  /* 0x32a570601b1b7823 */ /* 0x000fe2000000000c */
[----:B------:R-:W-:-:S04]  /*0b80*/  FFMA.SAT R12, R25, R10, 0.5 ;  /* 0x3f000000190c7423 */ /* 0x000fc8000000200a */
[----:B------:R-:W-:Y:S02]  /*0b90*/  FFMA.RM R12, R12, R11, 12582913 ;  /* 0x4b4000010c0c7423 */ /* 0x000fe4000000400b */
[----:B------:R-:W2:Y:S02]  /*0ba0*/  MUFU.EX2 R27, R27 ;  /* 0x0000001b001b7308 */ /* 0x000ea40000000800 */
        /* <DEDUP_REMOVED lines=9> */
[----:B------:R-:W-:Y:S01]  /*0c40*/  SHF.L.U32 R2, R6, 0x17, RZ ;  /* 0x0000001706027819 */ /* 0x000fe200000006ff */
[----:B------:R-:W-:-:S04]  /*0c50*/  FFMA.RM R6, R24, R11, 12582913 ;  /* 0x4b40000118067423 */ /* 0x000fc8000000400b */
[----:B------:R-:W-:Y:S01]  /*0c60*/  FADD R24, R6, -12583039 ;  /* 0xcb40007f06187421 */ /* 0x000fe20000000000 */
[----:B-1----:R-:W-:Y:S01]  /*0c70*/  FMUL R2, R2, R31 ;  /* 0x0000001f02027220 */ /* 0x002fe20000400000 */
[----:B------:R-:W-:Y:S02]  /*0c80*/  SHF.L.U32 R6, R6, 0x17, RZ ;  /* 0x0000001706067819 */ /* 0x000fe400000006ff */
[----:B------:R-:W-:-:S04]  /*0c90*/  FFMA R24, R3, 1.4426950216293334961, -R24 ;  /* 0x3fb8aa3b03187823 */ /* 0x000fc80000000818 */
[----:B------:R-:W-:Y:S01]  /*0ca0*/  FFMA R24, R3, 1.925963033500011079e-08, R24 ;  /* 0x32a5706003187823 */ /* 0x000fe20000000018 */
[----:B------:R-:W-:Y:S01]  /*0cb0*/  FMUL R3, R4, R29 ;  /* 0x0000001d04037220 */ /* 0x000fe20000400000 */
[----:B------:R-:W-:Y:S02]  /*0cc0*/  FFMA.SAT R4, R13, R10, 0.5 ;  /* 0x3f0000000d047423 */ /* 0x000fe4000000200a */
[----:B------:R-:W1:Y:S02]  /*0cd0*/  MUFU.EX2 R10, R25 ;  /* 0x00000019000a7308 */ /* 0x000e640000000800 */
[----:B------:R-:W-:-:S04]  /*0ce0*/  FFMA.RM R15, R4, R11, 12582913 ;  /* 0x4b400001040f7423 */ /* 0x000fc8000000400b */
[----:B------:R-:W-:-:S04]  /*0cf0*/  FADD R4, R15, -12583039 ;  /* 0xcb40007f0f047421 */ /* 0x000fc80000000000 */
[----:B------:R-:W-:-:S04]  /*0d00*/  FFMA R4, R13, 1.4426950216293334961, -R4 ;  /* 0x3fb8aa3b0d047823 */ /* 0x000fc80000000804 */
[----:B------:R-:W-:Y:S01]  /*0d10*/  FFMA R26, R13, 1.925963033500011079e-08, R4 ;  /* 0x32a570600d1a7823 */ /* 0x000fe20000000004 */
[----:B------:R-:W-:Y:S01]  /*0d20*/  SHF.L.U32 R4, R8, 0x17, RZ ;  /* 0x0000001708047819 */ /* 0x000fe200000006ff */
[-C--:B------:R-:W-:Y:S01]  /*0d30*/  FFMA.RM R8, R28, R11.reuse, 12582913 ;  /* 0x4b4000011c087423 */ /* 0x080fe2000000400b */
[-C--:B------:R-:W-:Y:S01]  /*0d40*/  FFMA.RM R13, R30, R11.reuse, 12582913 ;  /* 0x4b4000011e0d7423 */ /* 0x080fe2000000400b */
[----:B------:R-:W-:Y:S02]  /*0d50*/  FFMA.RM R11, R32, R11, 12582913 ;  /* 0x4b400001200b7423 */ /* 0x000fe4000000400b */
[----:B------:R-:W-:Y:S01]  /*0d60*/  FADD R28, R8, -12583039 ;  /* 0xcb40007f081c7421 */ /* 0x000fe20000000000 */
[----:B------:R-:W-:Y:S01]  /*0d70*/  FADD R30, R13, -12583039 ;  /* 0xcb40007f0d1e7421 */ /* 0x000fe20000000000 */
[----:B------:R-:W-:Y:S01]  /*0d80*/  FADD R32, R11, -12583039 ;  /* 0xcb40007f0b207421 */ /* 0x000fe20000000000 */
[----:B--2---:R-:W-:Y:S01]  /*0d90*/  FMUL R4, R4, R27 ;  /* 0x0000001b04047220 */ /* 0x004fe20000400000 */
[----:B------:R-:W-:Y:S01]  /*0da0*/  FFMA R28, R9, 1.4426950216293334961, -R28 ;  /* 0x3fb8aa3b091c7823 */ /* 0x000fe2000000081c */
[----:B------:R-:W-:Y:S01]  /*0db0*/  FFMA R30, R5, 1.4426950216293334961, -R30 ;  /* 0x3fb8aa3b051e7823 */ /* 0x000fe2000000081e */
[----:B------:R-:W-:Y:S01]  /*0dc0*/  FFMA R32, R7, 1.4426950216293334961, -R32 ;  /* 0x3fb8aa3b07207823 */ /* 0x000fe20000000820 */
[----:B------:R-:W-:Y:S01]  /*0dd0*/  MUFU.EX2 R27, R24 ;  /* 0x00000018001b7308 */ /* 0x000fe20000000800 */
[----:B------:R-:W-:Y:S01]  /*0de0*/  FFMA R28, R9, 1.925963033500011079e-08, R28 ;  /* 0x32a57060091c7823 */ /* 0x000fe2000000001c */
[----:B------:R-:W-:Y:S01]  /*0df0*/  FFMA R30, R5, 1.925963033500011079e-08, R30 ;  /* 0x32a57060051e7823 */ /* 0x000fe2000000001e */
[----:B------:R-:W-:Y:S01]  /*0e00*/  FFMA R32, R7, 1.925963033500011079e-08, R32 ;  /* 0x32a5706007207823 */ /* 0x000fe20000000020 */
[----:B------:R-:W-:Y:S01]  /*0e10*/  FADD R7, RZ, R17 ;  /* 0x00000011ff077221 */ /* 0x000fe20000000000 */
[----:B------:R-:W-:Y:S01]  /*0e20*/  SHF.L.U32 R5, R12, 0x17, RZ ;  /* 0x000000170c057819 */ /* 0x000fe200000006ff */
[----:B------:R-:W-:-:S02]  /*0e30*/  IMAD.SHL.U32 R8, R8, 0x800000, RZ ;  /* 0x0080000008087824 */ /* 0x000fc400078e00ff */
[----:B------:R-:W2:Y:S01]  /*0e40*/  MUFU.EX2 R9, R16 ;  /* 0x0000001000097308 */ /* 0x000ea20000000800 */
[----:B------:R-:W-:Y:S01]  /*0e50*/  FADD R7, R7, R0 ;  /* 0x0000000007077221 */ /* 0x000fe20000000000 */
[----:B-1----:R-:W-:-:S03]  /*0e60*/  FMUL R5, R5, R10 ;  /* 0x0000000a05057220 */ /* 0x002fc60000400000 */
[----:B------:R-:W-:-:S03]  /*0e70*/  FADD R10, R7, R2 ;  /* 0x00000002070a7221 */ /* 0x000fc60000000000 */
[----:B------:R-:W1:Y:S01]  /*0e80*/  MUFU.EX2 R26, R26 ;  /* 0x0000001a001a7308 */ /* 0x000e620000000800 */
[----:B------:R-:W-:-:S04]  /*0e90*/  FADD R7, R10, R3 ;  /* 0x000000030a077221 */ /* 0x000fc80000000000 */
[----:B------:R-:W-:-:S03]  /*0ea0*/  FADD R10, R7, R4 ;  /* 0x00000004070a7221 */ /* 0x000fc60000000000 */
[----:B------:R-:W3:Y:S01]  /*0eb0*/  MUFU.EX2 R25, R28 ;  /* 0x0000001c00197308 */ /* 0x000ee20000000800 */
[----:B--2---:R-:W-:Y:S01]  /*0ec0*/  FMUL R16, R14, R9 ;  /* 0x000000090e107220 */ /* 0x004fe20000400000 */
[----:B------:R-:W-:Y:S01]  /*0ed0*/  FADD R7, R10, R5 ;  /* 0x000000050a077221 */ /* 0x000fe20000000000 */
[----:B------:R-:W-:Y:S01]  /*0ee0*/  SHF.L.U32 R9, R15, 0x17, RZ ;  /* 0x000000170f097819 */ /* 0x000fe200000006ff */
[----:B------:R-:W-:Y:S02]  /*0ef0*/  FMUL R10, R6, R27 ;  /* 0x0000001b060a7220 */ /* 0x000fe40000400000 */
[----:B------:R-:W-:Y:S02]  /*0f00*/  FADD R7, R7, R16 ;  /* 0x0000001007077221 */ /* 0x000fe40000000000 */
[----:B------:R-:W2:Y:S01]  /*0f10*/  MUFU.EX2 R30, R30 ;  /* 0x0000001e001e7308 */ /* 0x000ea20000000800 */
[----:B-1----:R-:W-:Y:S01]  /*0f20*/  FMUL R9, R9, R26 ;  /* 0x0000001a09097220 */ /* 0x002fe20000400000 */
[----:B------:R-:W-:Y:S01]  /*0f30*/  FADD R6, R7, R10 ;  /* 0x0000000a07067221 */ /* 0x000fe20000000000 */
[----:B------:R-:W-:-:S03]  /*0f40*/  SHF.L.U32 R7, R13, 0x17, RZ ;  /* 0x000000170d077819 */ /* 0x000fc600000006ff */
[----:B------:R-:W-:Y:S01]  /*0f50*/  FADD R13, R6, R9 ;  /* 0x00000009060d7221 */ /* 0x000fe20000000000 */
[----:B------:R-:W-:Y:S01]  /*0f60*/  SHF.L.U32 R6, R11, 0x17, RZ ;  /* 0x000000170b067819 */ /* 0x000fe200000006ff */
        /* <DEDUP_REMOVED lines=16> */
.L_x_24169:
        /* <DEDUP_REMOVED lines=12> */
[----:B01----:R-:W-:Y:S05]  /*1130*/  CALL.REL.NOINC `($__internal_470_$__cuda_sm3x_div_rn_noftz_f32_slowpath) ;  /* 0x0000001800c07944 */ /* 0x003fea0003c00000 */
[----:B------:R-:W-:-:S07]  /*1140*/  MOV R14, R11 ;  /* 0x0000000b000e7202 */ /* 0x000fce0000000f00 */
.L_x_24134:
[----:B------:R-:W-:Y:S05]  /*1150*/  BSYNC.RECONVERGENT B2 ;  /* 0x0000000000027941 */ /* 0x000fea0003800200 */
.L_x_24133:
        /* <DEDUP_REMOVED lines=12> */
[----:B01----:R-:W-:Y:S05]  /*1220*/  CALL.REL.NOINC `($__internal_470_$__cuda_sm3x_div_rn_noftz_f32_slowpath) ;  /* 0x0000001800847944 */ /* 0x003fea0003c00000 */
[----:B------:R-:W-:-:S07]  /*1230*/  IMAD.MOV.U32 R15, RZ, RZ, R11 ;  /* 0x000000ffff0f7224 */ /* 0x000fce00078e000b */
.L_x_24136:
[----:B------:R-:W-:Y:S05]  /*1240*/  BSYNC.RECONVERGENT B2 ;  /* 0x0000000000027941 */ /* 0x000fea0003800200 */
.L_x_24135:
        /* <DEDUP_REMOVED lines=13> */
[----:B------:R-:W-:-:S07]  /*1320*/  MOV R24, R11 ;  /* 0x0000000b00187202 */ /* 0x000fce0000000f00 */
.L_x_24138:
[----:B------:R-:W-:Y:S05]  /*1330*/  BSYNC.RECONVERGENT B2 ;  /* 0x0000000000027941 */ /* 0x000fea0003800200 */
.L_x_24137:
        /* <DEDUP_REMOVED lines=14> */
.L_x_24140:
[----:B------:R-:W-:Y:S05]  /*1420*/  BSYNC.RECONVERGENT B2 ;  /* 0x0000000000027941 */ /* 0x000fea0003800200 */
.L_x_24139:
        /* <DEDUP_REMOVED lines=12> */
[----:B01----:R-:W-:Y:S05]  /*14f0*/  CALL.REL.NOINC `($__internal_470_$__cuda_sm3x_div_rn_noftz_f32_slowpath) ;  /* 0x0000001400d07944 */ /* 0x003fea0003c00000 */
[----:B------:R-:W-:-:S07]  /*1500*/  MOV R2, R11 ;  /* 0x0000000b00027202 */ /* 0x000fce0000000f00 */
.L_x_24142:
[----:B------:R-:W-:Y:S05]  /*1510*/  BSYNC.RECONVERGENT B2 ;  /* 0x0000000000027941 */ /* 0x000fea0003800200 */
.L_x_24141:
        /* <DEDUP_REMOVED lines=14> */
.L_x_24144:
[----:B------:R-:W-:Y:S05]  /*1600*/  BSYNC.RECONVERGENT B2 ;  /* 0x0000000000027941 */ /* 0x000fea0003800200 */
.L_x_24143:
        /* <DEDUP_REMOVED lines=12> */
[----:B01----:R-:W-:Y:S05]  /*16d0*/  CALL.REL.NOINC `($__internal_470_$__cuda_sm3x_div_rn_noftz_f32_slowpath) ;  /* 0x0000001400587944 */ /* 0x003fea0003c00000 */
[----:B------:R-:W-:-:S07]  /*16e0*/  MOV R4, R11 ;  /* 0x0000000b00047202 */ /* 0x000fce0000000f00 */
.L_x_24146:
[----:B------:R-:W-:Y:S05]  /*16f0*/  BSYNC.RECONVERGENT B2 ;  /* 0x0000000000027941 */ /* 0x000fea0003800200 */
.L_x_24145:
        /* <DEDUP_REMOVED lines=14> */
.L_x_24148:
[----:B------:R-:W-:Y:S05]  /*17e0*/  BSYNC.RECONVERGENT B2 ;  /* 0x0000000000027941 */ /* 0x000fea0003800200 */
.L_x_24147:
        /* <DEDUP_REMOVED lines=14> */
.L_x_24150:
[----:B------:R-:W-:Y:S05]  /*18d0*/  BSYNC.RECONVERGENT B2 ;  /* 0x0000000000027941 */ /* 0x000fea0003800200 */
.L_x_24149:
        /* <DEDUP_REMOVED lines=12> */
[----:B0-----:R-:W-:Y:S05]  /*19a0*/  CALL.REL.NOINC `($__internal_470_$__cuda_sm3x_div_rn_noftz_f32_slowpath) ;  /* 0x0000001000a47944 */ /* 0x001fea0003c00000 */
[----:B------:R-:W-:-:S07]  /*19b0*/  MOV R27, R11 ;  /* 0x0000000b001b7202 */ /* 0x000fce0000000f00 */
.L_x_24152:
[----:B------:R-:W-:Y:S05]  /*19c0*/  BSYNC.RECONVERGENT B2 ;  /* 0x0000000000027941 */ /* 0x000fea0003800200 */
.L_x_24151:
        /* <DEDUP_REMOVED lines=12> */
[----:B0-----:R-:W-:Y:S05]  /*1a90*/  CALL.REL.NOINC `($__internal_470_$__cuda_sm3x_div_rn_noftz_f32_slowpath) ;  /* 0x0000001000687944 */ /* 0x001fea0003c00000 */
[----:B------:R-:W-:-:S07]  /*1aa0*/  MOV R8, R11 ;  /* 0x0000000b00087202 */ /* 0x000fce0000000f00 */
.L_x_24154:
[----:B------:R-:W-:Y:S05]  /*1ab0*/  BSYNC.RECONVERGENT B2 ;  /* 0x0000000000027941 */ /* 0x000fea0003800200 */
.L_x_24153:
        /* <DEDUP_REMOVED lines=12> */
[----:B0-----:R-:W-:Y:S05]  /*1b80*/  CALL.REL.NOINC `($__internal_470_$__cuda_sm3x_div_rn_noftz_f32_slowpath) ;  /* 0x00000010002c7944 */ /* 0x001fea0003c00000 */
[----:B------:R-:W-:-:S07]  /*1b90*/  MOV R9, R11 ;  /* 0x0000000b00097202 */ /* 0x000fce0000000f00 */
.L_x_24156:
[----:B------:R-:W-:Y:S05]  /*1ba0*/  BSYNC.RECONVERGENT B2 ;  /* 0x0000000000027941 */ /* 0x000fea0003800200 */
.L_x_24155:
        /* <DEDUP_REMOVED lines=14> */
[----:B------:R-:W-:Y:S02]  /*1c90*/  IADD3.X R7, PT, PT, RZ, R29, RZ, P1, !PT ;  /* 0x0000001dff077210 */ /* 0x000fe40000ffe4ff */
[----:B------:R-:W-:Y:S01]  /*1ca0*/  IADD3 R16, P1, PT, R6, 0xc0, RZ ;  /* 0x000000c006107810 */ /* 0x000fe20007f3e0ff */
[----:B------:R-:W-:Y:S01]  /*1cb0*/  IMAD.X R11, RZ, RZ, R29, P0 ;  /* 0x000000ffff0b7224 */ /* 0x000fe200000e061d */
[----:B------:R-:W-:-:S02]  /*1cc0*/  LEA.HI R12, P0, R7, R12, RZ, 0x1 ;  /* 0x0000000c070c7211 */ /* 0x000fc400078108ff */
[----:B------:R-:W-:Y:S02]  /*1cd0*/  R2UR UR10, R18 ;  /* 0x00000000120a72ca */ /* 0x000fe400000e0000 */
[C---:B------:R-:W-:Y:S02]  /*1ce0*/  SHF.L.U64.HI R11, R10.reuse, 0x2, R11 ;  /* 0x000000020a0b7819 */ /* 0x040fe4000001020b */
[----:B------:R-:W-:Y:S02]  /*1cf0*/  SHF.L.U32 R10, R10, 0x2, RZ ;  /* 0x000000020a0a7819 */ /* 0x000fe400000006ff */
[----:B------:R-:W-:Y:S02]  /*1d00*/  IADD3.X R7, PT, PT, RZ, R7, RZ, P0, !PT ;  /* 0x00000007ff077210 */ /* 0x000fe400007fe4ff */
[----:B------:R-:W-:Y:S02]  /*1d10*/  LOP3.LUT R10, R10, 0xfffffff8, RZ, 0xc0, !PT ;  /* 0xfffffff80a0a7812 */ /* 0x000fe400078ec0ff */
[----:B------:R-:W-:-:S02]  /*1d20*/  SHF.L.U64.HI R0, R12, 0x2, R7 ;  /* 0x000000020c007819 */ /* 0x000fc40000010207 */
[----:B------:R-:W-:Y:S02]  /*1d30*/  SHF.L.U32 R12, R12, 0x2, RZ ;  /* 0x000000020c0c7819 */ /* 0x000fe400000006ff */
[----:B------:R-:W-:Y:S02]  /*1d40*/  IADD3 R10, P0, PT, R10, UR40, RZ ;  /* 0x000000280a0a7c10 */ /* 0x000fe4000ff1e0ff */
[----:B------:R-:W-:Y:S02]  /*1d50*/  LOP3.LUT R12, R12, 0xfffffff8, RZ, 0xc0, !PT ;  /* 0xfffffff80c0c7812 */ /* 0x000fe400078ec0ff */
[----:B------:R-:W-:Y:S02]  /*1d60*/  IADD3.X R11, PT, PT, R11, UR41, RZ, P0, !PT ;  /* 0x000000290b0b7c10 */ /* 0x000fe400087fe4ff */
[----:B------:R-:W-:Y:S02]  /*1d70*/  IADD3 R12, P0, PT, R12, UR40, RZ ;  /* 0x000000280c0c7c10 */ /* 0x000fe4000ff1e0ff */
[----:B------:R-:W-:Y:S01]  /*1d80*/  R2UR UR11, R19 ;  /* 0x00000000130b72ca */ /* 0x000fe200000e0000 */
[----:B------:R1:W-:Y:S01]  /*1d90*/  STG.E.64 desc[UR4][R10.64], R14 ;  /* 0x0000000e0a007986 */ /* 0x0003e2000c101b04 */
[----:B------:R-:W-:-:S02]  /*1da0*/  IADD3.X R13, PT, PT, R0, UR41, RZ, P0, !PT ;  /* 0x00000029000d7c10 */ /* 0x000fc400087fe4ff */
[C---:B------:R-:W-:Y:S02]  /*1db0*/  IADD3 R17, P0, PT, R6.reuse, 0x80, RZ ;  /* 0x0000008006117810 */ /* 0x040fe40007f1e0ff */
[C---:B------:R-:W-:Y:S01]  /*1dc0*/  IADD3 R0, P2, PT, R6.reuse, 0x100, RZ ;  /* 0x0000010006007810 */ /* 0x040fe20007f5e0ff */
[----:B------:R2:W-:Y:S01]  /*1dd0*/  STG.E.64 desc[UR6][R12.64], R24 ;  /* 0x000000180c007986 */ /* 0x0005e2000c101b06 */
[----:B------:R-:W-:Y:S02]  /*1de0*/  IADD3 R6, P3, PT, R6, 0x140, RZ ;  /* 0x0000014006067810 */ /* 0x000fe40007f7e0ff */
[----:B------:R-:W-:-:S03]  /*1df0*/  IADD3.X R28, PT, PT, RZ, R29, RZ, P0, !PT ;  /* 0x0000001dff1c7210 */ /* 0x000fc600007fe4ff */
[----:B------:R-:W-:Y:S01]  /*1e00*/  IMAD.X R7, RZ, RZ, R29, P3 ;  /* 0x000000ffff077224 */ /* 0x000fe200018e061d */
[----:B------:R-:W-:Y:S02]  /*1e10*/  LEA.HI R17, P0, R28, R17, RZ, 0x1 ;  /* 0x000000111c117211 */ /* 0x000fe400078108ff */
[-C--:B-1----:R-:W-:Y:S02]  /*1e20*/  IADD3.X R15, PT, PT, RZ, R29.reuse, RZ, P1, !PT ;  /* 0x0000001dff0f7210 */ /* 0x082fe40000ffe4ff */
[----:B------:R-:W-:Y:S02]  /*1e30*/  IADD3.X R11, PT, PT, RZ, R29, RZ, P2, !PT ;  /* 0x0000001dff0b7210 */ /* 0x000fe400017fe4ff */
[----:B------:R-:W-:Y:S02]  /*1e40*/  LEA.HI R14, P2, R7, R6, RZ, 0x1 ;  /* 0x00000006070e7211 */ /* 0x000fe400078508ff */
[----:B------:R-:W-:Y:S02]  /*1e50*/  SHF.L.U32 R6, R17, 0x2, RZ ;  /* 0x0000000211067819 */ /* 0x000fe400000006ff */
[----:B------:R-:W-:-:S02]  /*1e60*/  LEA.HI R10, P1, R15, R16, RZ, 0x1 ;  /* 0x000000100f0a7211 */ /* 0x000fc400078308ff */
[----:B------:R-:W-:Y:S02]  /*1e70*/  IADD3.X R16, PT, PT, RZ, R28, RZ, P0, !PT ;  /* 0x0000001cff107210 */ /* 0x000fe400007fe4ff */
[----:B--2---:R-:W-:Y:S02]  /*1e80*/  LEA.HI R12, P0, R11, R0, RZ, 0x1 ;  /* 0x000000000b0c7211 */ /* 0x004fe400078108ff */
[----:B------:R-:W-:Y:S02]  /*1e90*/  LOP3.LUT R6, R6, 0xfffffff8, RZ, 0xc0, !PT ;  /* 0xfffffff806067812 */ /* 0x000fe400078ec0ff */
[----:B------:R-:W-:Y:S02]  /*1ea0*/  IADD3.X R13, PT, PT, RZ, R11, RZ, P0, !PT ;  /* 0x0000000bff0d7210 */ /* 0x000fe400007fe4ff */
[----:B------:R-:W-:Y:S02]  /*1eb0*/  IADD3.X R7, PT, PT, RZ, R7, RZ, P2, !PT ;  /* 0x00000007ff077210 */ /* 0x000fe400017fe4ff */
[----:B------:R-:W-:-:S02]  /*1ec0*/  SHF.L.U64.HI R16, R17, 0x2, R16 ;  /* 0x0000000211107819 */ /* 0x000fc40000010210 */
[----:B------:R-:W-:Y:S02]  /*1ed0*/  IADD3 R6, P0, PT, R6, UR40, RZ ;  /* 0x0000002806067c10 */ /* 0x000fe4000ff1e0ff */
[----:B------:R-:W-:Y:S02]  /*1ee0*/  IADD3.X R15, PT, PT, RZ, R15, RZ, P1, !PT ;  /* 0x0000000fff0f7210 */ /* 0x000fe40000ffe4ff */
[----:B------:R-:W-:Y:S02]  /*1ef0*/  SHF.L.U64.HI R0, R14, 0x2, R7 ;  /* 0x000000020e007819 */ /* 0x000fe40000010207 */
[----:B------:R-:W-:Y:S02]  /*1f00*/  IADD3.X R7, PT, PT, R16, UR41, RZ, P0, !PT ;  /* 0x0000002910077c10 */ /* 0x000fe400087fe4ff */
[----:B------:R-:W-:Y:S02]  /*1f10*/  IADD3 R22, P0, PT, R23, R22, RZ ;  /* 0x0000001617167210 */ /* 0x000fe40007f1e0ff */
[----:B------:R-:W-:Y:S01]  /*1f20*/  SHF.L.U64.HI R11, R10, 0x2, R15 ;  /* 0x000000020a0b7819 */ /* 0x000fe2000001020f */
[----:B------:R1:W-:Y:S01]  /*1f30*/  STG.E.64 desc[UR4][R6.64], R2 ;  /* 0x0000000206007986 */ /* 0x0003e2000c101b04 */
[C---:B------:R-:W-:Y:S01]  /*1f40*/  SHF.L.U64.HI R13, R12.reuse, 0x2, R13 ;  /* 0x000000020c0d7819 */ /* 0x040fe2000001020d */
[----:B------:R-:W-:Y:S01]  /*1f50*/  IMAD.SHL.U32 R12, R12, 0x4, RZ ;  /* 0x000000040c0c7824 */ /* 0x000fe200078e00ff */
        /* <DEDUP_REMOVED lines=19> */
.L_x_24132:
[----:B------:R-:W-:Y:S01]  /*2090*/  HFMA2 R11, -RZ, RZ, 0, 1.847743988037109375e-06 ;  /* 0x0000001fff0b7431 */ /* 0x000fe200000001ff */
[----:B------:R-:W-:Y:S01]  /*20a0*/  BSSY B0, `(.L_x_24158) ;  /* 0x0000006000007945 */ /* 0x000fe20003800000 */
[----:B------:R-:W-:Y:S02]  /*20b0*/  MOV R12, 0x10 ;  /* 0x00000010000c7802 */ /* 0x000fe40000000f00 */
[----:B------:R-:W-:-:S07]  /*20c0*/  MOV R15, 0xffffffff ;  /* 0xffffffff000f7802 */ /* 0x000fce0000000f00 */
[----:B0-----:R-:W-:Y:S05]  /*20d0*/  WARPSYNC.COLLECTIVE R15, `(.L_x_24159) ;  /* 0x000000000f087348 */ /* 0x001fea0003c00000 */
[----:B------:R1:W2:Y:S02]  /*20e0*/  SHFL.BFLY P6, R14, R13, R12, R11 ;  /* 0x0c00000c0d0e7389 */ /* 0x0002a400000c000b */
[----:B012---:R-:W-:Y:S05]  /*20f0*/  ENDCOLLECTIVE ;  /* 0x000000000000791b */ /* 0x007fea0003800000 */
.L_x_24159:
[----:B------:R-:W-:Y:S05]  /*2100*/  BSYNC B0 ;  /* 0x0000000000007941 */ /* 0x000fea0003800000 */
.L_x_24158:
[----:B------:R-:W-:Y:S01]  /*2110*/  HFMA2 R12, -RZ, RZ, 0, 4.76837158203125e-07 ;  /* 0x00000008ff0c7431 */ /* 0x000fe200000001ff */
[----:B------:R-:W-:Y:S01]  /*2120*/  FMNMX R13, R13, R14, !PT ;  /* 0x0000000e0d0d7209 */ /* 0x000fe20007800000 */
[----:B------:R-:W-:Y:S01]  /*2130*/  IMAD.MOV.U32 R15, RZ, RZ, -0x1 ;  /* 0xffffffffff0f7424 */ /* 0x000fe200078e00ff */
[----:B------:R-:W-:-:S07]  /*2140*/  MOV R11, 0x1f ;  /* 0x0000001f000b7802 */ /* 0x000fce0000000f00 */
[----:B------:R-:W-:Y:S05]  /*2150*/  WARPSYNC.COLLECTIVE R15, `(.L_x_24160) ;  /* 0x000000000f087348 */ /* 0x000fea0003c00000 */
[----:B------:R0:W1:Y:S02]  /*2160*/  SHFL.BFLY P6, R14, R13, R12, R11 ;  /* 0x0c00000c0d0e7389 */ /* 0x00006400000c000b */
[----:B01----:R-:W-:Y:S05]  /*2170*/  ENDCOLLECTIVE ;  /* 0x000000000000791b */ /* 0x003fea0003800000 */
.L_x_24160:
[----:B------:R-:W-:Y:S01]  /*2180*/  HFMA2 R12, -RZ, RZ, 0, 2.384185791015625e-07 ;  /* 0x00000004ff0c7431 */ /* 0x000fe200000001ff */
[----:B------:R-:W-:-:S04]  /*2190*/  FMNMX R0, R13, R14, !PT ;  /* 0x0000000e0d007209 */ /* 0x000fc80007800000 */
[----:B------:R-:W-:-:S07]  /*21a0*/  MOV R13, R0 ;  /* 0x00000000000d7202 */ /* 0x000fce0000000f00 */
[----:B------:R-:W-:Y:S05]  /*21b0*/  WARPSYNC.COLLECTIVE R15, `(.L_x_24161) ;  /* 0x000000000f087348 */ /* 0x000fea0003c00000 */
[----:B------:R0:W1:Y:S02]  /*21c0*/  SHFL.BFLY P6, R14, R13, R12, R11 ;  /* 0x0c00000c0d0e7389 */ /* 0x00006400000c000b */
[----:B01----:R-:W-:Y:S05]  /*21d0*/  ENDCOLLECTIVE ;  /* 0x000000000000791b */ /* 0x003fea0003800000 */
.L_x_24161:
[----:B------:R-:W-:Y:S01]  /*21e0*/  HFMA2 R12, -RZ, RZ, 0, 1.1920928955078125e-07 ;  /* 0x00000002ff0c7431 */ /* 0x000fe200000001ff */
[----:B------:R-:W-:-:S04]  /*21f0*/  FMNMX R2, R0, R14, !PT ;  /* 0x0000000e00027209 */ /* 0x000fc80007800000 */
[----:B------:R-:W-:-:S07]  /*2200*/  MOV R13, R2 ;  /* 0x00000002000d7202 */ /* 0x000fce0000000f00 */
[----:B------:R-:W-:Y:S05]  /*2210*/  WARPSYNC.COLLECTIVE R15, `(.L_x_24162) ;  /* 0x000000000f087348 */ /* 0x000fea0003c00000 */
[----:B------:R0:W1:Y:S02]  /*2220*/  SHFL.BFLY P6, R14, R13, R12, R11 ;  /* 0x0c00000c0d0e7389 */ /* 0x00006400000c000b */
[----:B01----:R-:W-:Y:S05]  /*2230*/  ENDCOLLECTIVE ;  /* 0x000000000000791b */ /* 0x003fea0003800000 */
.L_x_24162:
[----:B------:R-:W-:Y:S01]  /*2240*/  HFMA2 R12, -RZ, RZ, 0, 5.9604644775390625e-08 ;  /* 0x00000001ff0c7431 */ /* 0x000fe200000001ff */
[----:B------:R-:W-:-:S04]  /*2250*/  FMNMX R3, R2, R14, !PT ;  /* 0x0000000e02037209 */ /* 0x000fc80007800000 */
[----:B------:R-:W-:-:S07]  /*2260*/  MOV R13, R3 ;  /* 0x00000003000d7202 */ /* 0x000fce0000000f00 */
[----:B------:R-:W-:Y:S05]  /*2270*/  WARPSYNC.COLLECTIVE R15, `(.L_x_24163) ;  /* 0x000000000f087348 */ /* 0x000fea0003c00000 */
[----:B------:R0:W1:Y:S02]  /*2280*/  SHFL.BFLY P6, R14, R13, R12, R11 ;  /* 0x0c00000c0d0e7389 */ /* 0x00006400000c000b */
[----:B01----:R-:W-:Y:S05]  /*2290*/  ENDCOLLECTIVE ;  /* 0x000000000000791b */ /* 0x003fea0003800000 */
.L_x_24163:
[----:B------:R-:W-:Y:S01]  /*22a0*/  IMAD.MOV.U32 R13, RZ, RZ, 0x3bbb989d ;  /* 0x3bbb989dff0d7424 */ /* 0x000fe200078e00ff */
        /* <DEDUP_REMOVED lines=17> */
[----:B------:R-:W-:Y:S01]  /*23c0*/  FADD R14, R17, -R14 ;  /* 0x8000000e110e7221 */ /* 0x000fe20000000000 */
[----:B------:R-:W-:Y:S01]  /*23d0*/  FFMA R9, R26, 1.4426950216293334961, -R9 ;  /* 0x3fb8aa3b1a097823 */ /* 0x000fe20000000809 */
[----:B------:R-:W-:-:S03]  /*23e0*/  FFMA.SAT R16, R2, R13, 0.5 ;  /* 0x3f00000002107423 */ /* 0x000fc6000000200d */
[----:B------:R-:W-:Y:S01]  /*23f0*/  FFMA R9, R26, 1.925963033500011079e-08, R9 ;  /* 0x32a570601a097823 */ /* 0x000fe20000000009 */
[----:B------:R-:W-:-:S05]  /*2400*/  FFMA.RM R16, R16, R15, 12582913 ;  /* 0x4b40000110107423 */ /* 0x000fca000000400f */
        /* <DEDUP_REMOVED lines=10> */
[----:B------:R-:W-:Y:S02]  /*24b0*/  SHF.L.U32 R0, R0, 0x17, RZ ;  /* 0x0000001700007819 */ /* 0x000fe400000006ff */
[----:B------:R-:W0:Y:S01]  /*24c0*/  MUFU.EX2 R9, R9 ;  /* 0x0000000900097308 */ /* 0x000e220000000800 */
[----:B------:R-:W-:-:S07]  /*24d0*/  FFMA R10, R27, 1.925963033500011079e-08, R10 ;  /* 0x32a570601b0a7823 */ /* 0x000fce000000000a */
[----:B------:R1:W2:Y:S02]  /*24e0*/  MUFU.EX2 R25, R10 ;  /* 0x0000000a00197308 */ /* 0x0002a40000000800 */
[----:B-1----:R-:W-:Y:S01]  /*24f0*/  FFMA.SAT R10, R3, R13, 0.5 ;  /* 0x3f000000030a7423 */ /* 0x002fe2000000200d */
[----:B0-----:R-:W-:-:S03]  /*2500*/  FMUL R2, R2, R9 ;  /* 0x0000000902027220 */ /* 0x001fc60000400000 */
[----:B------:R-:W-:-:S04]  /*2510*/  FFMA.RM R10, R10, R15, 12582913 ;  /* 0x4b4000010a0a7423 */ /* 0x000fc8000000400f */
[----:B------:R-:W-:Y:S01]  /*2520*/  FADD R16, R10, -12583039 ;  /* 0xcb40007f0a107421 */ /* 0x000fe20000000000 */
[----:B--2---:R-:W-:-:S03]  /*2530*/  FMUL R0, R0, R25 ;  /* 0x0000001900007220 */ /* 0x004fc60000400000 */
        /* <DEDUP_REMOVED lines=58> */
[----:B------:R-:W-:Y:S01]  /*28e0*/  FFMA R11, R14, 1.4426950216293334961, -R11 ;  /* 0x3fb8aa3b0e0b7823 */ /* 0x000fe2000000080b */
[----:B------:R-:W-:Y:S02]  /*28f0*/  MOV R15, 0xffffffff ;  /* 0xffffffff000f7802 */ /* 0x000fe40000000f00 */
[----:B------:R-:W-:Y:S01]  /*2900*/  FADD R7, R6, -12583039 ;  /* 0xcb40007f06077421 */ /* 0x000fe20000000000 */
[----:B------:R-:W-:Y:S01]  /*2910*/  FFMA R14, R14, 1.925963033500011079e-08, R11 ;  /* 0x32a570600e0e7823 */ /* 0x000fe2000000000b */
[----:B------:R-:W-:Y:S02]  /*2920*/  SHF.L.U32 R6, R6, 0x17, RZ ;  /* 0x0000001706067819 */ /* 0x000fe400000006ff */
[C---:B------:R-:W-:Y:S01]  /*2930*/  FFMA R7, R12.reuse, 1.4426950216293334961, -R7 ;  /* 0x3fb8aa3b0c077823 */ /* 0x040fe20000000807 */
[----:B------:R-:W-:Y:S03]  /*2940*/  MUFU.EX2 R11, R14 ;  /* 0x0000000e000b7308 */ /* 0x000fe60000000800 */
[----:B------:R-:W-:-:S05]  /*2950*/  FFMA R12, R12, 1.925963033500011079e-08, R7 ;  /* 0x32a570600c0c7823 */ /* 0x000fca0000000007 */
        /* <DEDUP_REMOVED lines=21> */
.L_x_24164:
[----:B------:R-:W-:Y:S02]  /*2ab0*/  HFMA2 R12, -RZ, RZ, 0, 4.76837158203125e-07 ;  /* 0x00000008ff0c7431 */ /* 0x000fe400000001ff */
[----:B------:R-:W-:-:S05]  /*2ac0*/  FADD R24, R13, R14 ;  /* 0x0000000e0d187221 */ /* 0x000fca0000000000 */
[----:B------:R-:W-:-:S07]  /*2ad0*/  MOV R13, R24 ;  /* 0x00000018000d7202 */ /* 0x000fce0000000f00 */
[----:B------:R-:W-:Y:S05]  /*2ae0*/  WARPSYNC.COLLECTIVE R15, `(.L_x_24165) ;  /* 0x000000000f087348 */ /* 0x000fea0003c00000 */
[----:B------:R0:W1:Y:S02]  /*2af0*/  SHFL.BFLY P6, R14, R13, R12, R11 ;  /* 0x0c00000c0d0e7389 */ /* 0x00006400000c000b */
[----:B01----:R-:W-:Y:S05]  /*2b00*/  ENDCOLLECTIVE ;  /* 0x000000000000791b */ /* 0x003fea0003800000 */
.L_x_24165:
[----:B------:R-:W-:Y:S02]  /*2b10*/  HFMA2 R12, -RZ, RZ, 0, 2.384185791015625e-07 ;  /* 0x00000004ff0c7431 */ /* 0x000fe400000001ff */
[----:B------:R-:W-:-:S05]  /*2b20*/  FADD R25, R24, R14 ;  /* 0x0000000e18197221 */ /* 0x000fca0000000000 */
[----:B------:R-:W-:-:S07]  /*2b30*/  MOV R13, R25 ;  /* 0x00000019000d7202 */ /* 0x000fce0000000f00 */
[----:B------:R-:W-:Y:S05]  /*2b40*/  WARPSYNC.COLLECTIVE R15, `(.L_x_24166) ;  /* 0x000000000f087348 */ /* 0x000fea0003c00000 */
[----:B------:R0:W1:Y:S02]  /*2b50*/  SHFL.BFLY P6, R14, R13, R12, R11 ;  /* 0x0c00000c0d0e7389 */ /* 0x00006400000c000b */
[----:B01----:R-:W-:Y:S05]  /*2b60*/  ENDCOLLECTIVE ;  /* 0x000000000000791b */ /* 0x003fea0003800000 */
.L_x_24166:
[----:B------:R-:W-:Y:S01]  /*2b70*/  MOV R12, 0x2 ;  /* 0x00000002000c7802 */ /* 0x000fe20000000f00 */
[----:B------:R-:W-:-:S04]  /*2b80*/  FADD R26, R25, R14 ;  /* 0x0000000e191a7221 */ /* 0x000fc80000000000 */
[----:B------:R-:W-:-:S07]  /*2b90*/  IMAD.MOV.U32 R13, RZ, RZ, R26 ;  /* 0x000000ffff0d7224 */ /* 0x000fce00078e001a */
[----:B------:R-:W-:Y:S05]  /*2ba0*/  WARPSYNC.COLLECTIVE R15, `(.L_x_24167) ;  /* 0x000000000f087348 */ /* 0x000fea0003c00000 */
[----:B------:R0:W1:Y:S02]  /*2bb0*/  SHFL.BFLY P6, R14, R13, R12, R11 ;  /* 0x0c00000c0d0e7389 */ /* 0x00006400000c000b */
[----:B01----:R-:W-:Y:S05]  /*2bc0*/  ENDCOLLECTIVE ;  /* 0x000000000000791b */ /* 0x003fea0003800000 */
.L_x_24167:
[----:B------:R-:W-:Y:S02]  /*2bd0*/  HFMA2 R12, -RZ, RZ, 0, 5.9604644775390625e-08 ;  /* 0x00000001ff0c7431 */ /* 0x000fe400000001ff */
[----:B------:R-:W-:-:S05]  /*2be0*/  FADD R27, R26, R14 ;  /* 0x0000000e1a1b7221 */ /* 0x000fca0000000000 */
[----:B------:R-:W-:-:S07]  /*2bf0*/  MOV R13, R27 ;  /* 0x0000001b000d7202 */ /* 0x000fce0000000f00 */
[----:B------:R-:W-:Y:S05]  /*2c00*/  WARPSYNC.COLLECTIVE R15, `(.L_x_24168) ;  /* 0x000000000f087348 */ /* 0x000fea0003c00000 */
[----:B------:R0:W1:Y:S02]  /*2c10*/  SHFL.BFLY P6, R14, R13, R12, R11 ;  /* 0x0c00000c0d0e7389 */ /* 0x00006400000c000b */
[----:B01----:R-:W-:Y:S05]  /*2c20*/  ENDCOLLECTIVE ;  /* 0x000000000000791b */ /* 0x003fea0003800000 */
.L_x_24168:
[----:B------:R-:W-:Y:S05]  /*2c30*/  BRA `(.L_x_24169) ;  /* 0xffffffe4000c7947 */ /* 0x000fea000383ffff */
        .weak           $__internal_470_$__cuda_sm3x_div_rn_noftz_f32_slowpath
        .type           $__internal_470_$__cuda_sm3x_div_rn_noftz_f32_slowpath,@function
        .size           $__internal_470_$__cuda_sm3x_div_rn_noftz_f32_slowpath,(.L_x_25922 - $__internal_470_$__cuda_sm3x_div_rn_noftz_f32_slowpath)
$__internal_470_$__cuda_sm3x_div_rn_noftz_f32_slowpath:
        /* <DEDUP_REMOVED lines=34> */
.L_x_24171:
[----:B------:R-:W-:Y:S01]  /*2e60*/  LEA R11, R13, 0xc0800000, 0x17 ;  /* 0xc08000000d0b7811 */ /* 0x000fe200078eb8ff */
[----:B------:R-:W-:Y:S01]  /*2e70*/  BSSY.RECONVERGENT B1, `(.L_x_24176) ;  /* 0x0000036000017945 */ /* 0x000fe20003800200 */
[----:B------:R-:W-:Y:S02]  /*2e80*/  IADD3 R34, PT, PT, R34, -0x7f, RZ ;  /* 0xffffff8122227810 */ /* 0x000fe40007ffe0ff */
[----:B------:R-:W-:-:S04]  /*2e90*/  IADD3 R31, PT, PT, -R11, R12, RZ ;  /* 0x0000000c0b1f7210 */ /* 0x000fc80007ffe1ff */
[----:B------:R0:W1:Y:S01]  /*2ea0*/  MUFU.RCP R12, R31 ;  /* 0x0000001f000c7308 */ /* 0x0000620000001000 */
[----:B------:R-:W-:Y:S01]  /*2eb0*/  FADD.FTZ R32, -R31, -RZ ;  /* 0x800000ff1f207221 */ /* 0x000fe20000010100 */
[----:B0-----:R-:W-:-:S04]  /*2ec0*/  IADD3 R31, PT, PT, R34, 0x7f, -R13 ;  /* 0x0000007f221f7810 */ /* 0x001fc80007ffe80d */
[----:B------:R-:W-:Y:S01]  /*2ed0*/  IADD3 R30, PT, PT, R31, R30, RZ ;  /* 0x0000001e1f1e7210 */ /* 0x000fe20007ffe0ff */
[----:B-1----:R-:W-:-:S04]  /*2ee0*/  FFMA R11, R12, R32, 1 ;  /* 0x3f8000000c0b7423 */ /* 0x002fc80000000020 */
        /* <DEDUP_REMOVED lines=42> */
.L_x_24178:
[----:B------:R-:W-:-:S04]  /*3190*/  LOP3.LUT R11, R11, 0x80000000, RZ, 0xc0, !PT ;  /* 0x800000000b0b7812 */ /* 0x000fc800078ec0ff */
[----:B------:R-:W-:Y:S01]  /*31a0*/  LOP3.LUT R11, R11, 0x7f800000, RZ, 0xfc, !PT ;  /* 0x7f8000000b0b7812 */ /* 0x000fe200078efcff */
[----:B------:R-:W-:Y:S06]  /*31b0*/  BRA `(.L_x_24179) ;  /* 0x0000000000047947 */ /* 0x000fec0003800000 */
.L_x_24177:
[----:B------:R-:W-:-:S07]  /*31c0*/  LEA R11, R30, R11, 0x17 ;  /* 0x0000000b1e0b7211 */ /* 0x000fce00078eb8ff */
.L_x_24179:
[----:B------:R-:W-:Y:S05]  /*31d0*/  BSYNC.RECONVERGENT B1 ;  /* 0x0000000000017941 */ /* 0x000fea0003800200 */
.L_x_24176:
[----:B------:R-:W-:Y:S05]  /*31e0*/  BRA `(.L_x_24180) ;  /* 0x0000000000207947 */ /* 0x000fea0003800000 */
.L_x_24175:
[----:B------:R-:W-:-:S04]  /*31f0*/  LOP3.LUT R11, R12, 0x80000000, R17, 0x48, !PT ;  /* 0x800000000c0b7812 */ /* 0x000fc800078e4811 */
[----:B------:R-:W-:Y:S01]  /*3200*/  LOP3.LUT R11, R11, 0x7f800000, RZ, 0xfc, !PT ;  /* 0x7f8000000b0b7812 */ /* 0x000fe200078efcff */
[----:B------:R-:W-:Y:S06]  /*3210*/  BRA `(.L_x_24180) ;  /* 0x0000000000147947 */ /* 0x000fec0003800000 */
.L_x_24174:
[----:B------:R-:W-:Y:S01]  /*3220*/  LOP3.LUT R11, R12, 0x80000000, R17, 0x48, !PT ;  /* 0x800000000c0b7812 */ /* 0x000fe200078e4811 */
[----:B------:R-:W-:Y:S06]  /*3230*/  BRA `(.L_x_24180) ;  /* 0x00000000000c7947 */ /* 0x000fec0003800000 */
.L_x_24173:
[----:B------:R-:W0:Y:S01]  /*3240*/  MUFU.RSQ R11, -QNAN ;  /* 0xffc00000000b7908 */ /* 0x000e220000001400 */
[----:B------:R-:W-:Y:S05]  /*3250*/  BRA `(.L_x_24180) ;  /* 0x0000000000047947 */ /* 0x000fea0003800000 */
.L_x_24172:
[----:B------:R-:W-:-:S07]  /*3260*/  FADD.FTZ R11, R17, R12 ;  /* 0x0000000c110b7221 */ /* 0x000fce0000010000 */
.L_x_24180:
[----:B------:R-:W-:Y:S05]  /*3270*/  BSYNC.RECONVERGENT B0 ;  /* 0x0000000000007941 */ /* 0x000fea0003800200 */
.L_x_24170:
[----:B------:R-:W-:Y:S01]  /*3280*/  HFMA2 R13, -RZ, RZ, 0, 0 ;  /* 0x00000000ff0d7431 */ /* 0x000fe200000001ff */
[----:B------:R-:W-:-:S04]  /*3290*/  MOV R12, R28 ;  /* 0x0000001c000c7202 */ /* 0x000fc80000000f00 */
[----:B0-----:R-:W-:Y:S05]  /*32a0*/  RET.REL.NODEC R12 `(_Z15SoftmaxWarpImplI10DirectLoadIffE11DirectStoreIffEfLi2ELi12ELi32ELi1ELb0EL9Algorithm0EEvT_T0_ll) ;  /* 0xffffffcc0c547950 */ /* 0x001fea0003c3ffff */
.L_x_24181:
        /* <DEDUP_REMOVED lines=13> */
.L_x_25922:


//--------------------- .text._Z15SoftmaxWarpImplI10DirectLoadIffE11DirectStoreIffEfLi2ELi10ELi32ELi1ELb1EL9Algorithm0EEvT_T0_ll --------------------------
	.section	.text._Z15SoftmaxWarpImplI10DirectLoadIffE11DirectStoreIffEfLi2ELi10ELi32ELi1ELb1EL9Algorithm0EEvT_T0_ll,"ax",@progbits
	.align	128
        .global         _Z15SoftmaxWarpImplI10DirectLoadIffE11DirectStoreIffEfLi2ELi10ELi32ELi1ELb1EL9Algorithm0EEvT_T0_ll
        .type           _Z15SoftmaxWarpImplI10DirectLoadIffE11DirectStoreIffEfLi2ELi10ELi32ELi1ELb1EL9Algorithm0EEvT_T0_ll,@function
        .size           _Z15SoftmaxWarpImplI10DirectLoadIffE11DirectStoreIffEfLi2ELi10ELi32ELi1ELb1EL9Algorithm0EEvT_T0_ll,(.L_x_25923 - _Z15SoftmaxWarpImplI10DirectLoadIffE11DirectStoreIffEfLi2ELi10ELi32ELi1ELb1EL9Algorithm0EEvT_T0_ll)
        .other          _Z15SoftmaxWarpImplI10DirectLoadIffE11DirectStoreIffEfLi2ELi10ELi32ELi1ELb1EL9Algorithm0EEvT_T0_ll,@"STO_CUDA_ENTRY STV_DEFAULT"
_Z15SoftmaxWarpImplI10DirectLoadIffE11DirectStoreIffEfLi2ELi10ELi32ELi1ELb1EL9Algorithm0EEvT_T0_ll:
.text._Z15SoftmaxWarpImplI10DirectLoadIffE11DirectStoreIffEfLi2ELi10ELi32ELi1ELb1EL9Algorithm0EEvT_T0_ll:
        /* <DEDUP_REMOVED lines=24> */
.L_x_24182:
        /* <DEDUP_REMOVED lines=18> */
.L_x_24214:
[----:B-123--:R-:W1:Y:S01]  /*02a0*/  LDC.64 R8, c[0x0][0x388] ;  /* 0x0000e200ff087b82 */ /* 0x00ee620000000a00 */
[----:B------:R-:W-:Y:S02]  /*02b0*/  ISETP.GE.U32.AND P0, PT, R28, UR40, PT ;  /* 0x000000281c007c0c */ /* 0x000fe4000bf06070 */
[----:B------:R-:W-:Y:S02]  /*02c0*/  ISETP.GE.U32.AND P1, PT, R26, UR40, PT ;  /* 0x000000281a007c0c */ /* 0x000fe4000bf26070 */
[----:B------:R-:W-:Y:S02]  /*02d0*/  ISETP.GE.AND.EX P0, PT, RZ, UR41, PT, P0 ;  /* 0x00000029ff007c0c */ /* 0x000fe4000bf06300 */
[----:B------:R-:W-:Y:S01]  /*02e0*/  ISETP.GE.U32.AND P2, PT, R24, UR40, PT ;  /* 0x0000002818007c0c */ /* 0x000fe2000bf46070 */
[----:B----4-:R-:W3:Y:S01]  /*02f0*/  LDC.64 R4, c[0x0][0x388] ;  /* 0x0000e200ff047b82 */ /* 0x010ee20000000a00 */
[----:B------:R-:W-:Y:S02]  /*0300*/  ISETP.GE.AND.EX P1, PT, RZ, UR41, PT, P1 ;  /* 0x00000029ff007c0c */ /* 0x000fe4000bf26310 */
[----:B------:R-:W-:-:S05]  /*0310*/  ISETP.GE.AND.EX P2, PT, RZ, UR41, PT, P2 ;  /* 0x00000029ff007c0c */ /* 0x000fca000bf46320 */
[----:B------:R-:W4:Y:S02]  /*0320*/  LDC.64 R6, c[0x0][0x388] ;  /* 0x0000e200ff067b82 */ /* 0x000f240000000a00 */
[----:B------:R-:W-:Y:S02]  /*0330*/  @!P0 MOV R29, RZ ;  /* 0x000000ff001d8202 */ /* 0x000fe40000000f00 */
[----:B--2---:R-:W-:Y:S02]  /*0340*/  @!P0 R2UR UR4, R16 ;  /* 0x00000000100482ca */ /* 0x004fe400000e0000 */
[----:B------:R-:W-:Y:S01]  /*0350*/  @!P1 MOV R27, RZ ;  /* 0x000000ff001b9202 */ /* 0x000fe20000000f00 */
[-C--:B-1----:R-:W-:Y:S01]  /*0360*/  @!P0 IMAD R0, R21, R8.reuse, RZ ;  /* 0x0000000815008224 */ /* 0x082fe200078e02ff */
[----:B------:R-:W1:Y:S01]  /*0370*/  LDC.64 R12, c[0x0][0x380] ;  /* 0x0000e000ff0c7b82 */ /* 0x000e620000000a00 */
[----:B------:R-:W-:Y:S01]  /*0380*/  @!P0 IMAD.WIDE.U32 R2, R23, R8, R28 ;  /* 0x0000000817028225 */ /* 0x000fe200078e001c */
[----:B------:R-:W-:-:S02]  /*0390*/  @!P2 MOV R25, RZ ;  /* 0x000000ff0019a202 */ /* 0x000fc40000000f00 */
[----:B------:R-:W-:Y:S01]  /*03a0*/  @!P0 R2UR UR5, R17 ;  /* 0x00000000110582ca */ /* 0x000fe200000e0000 */
        /* <DEDUP_REMOVED lines=9> */
[----:B------:R-:W-:-:S02]  /*0440*/  @!P0 LEA.HI R9, P3, R3, R2, RZ, 0x1 ;  /* 0x0000000203098211 */ /* 0x000fc400078708ff */
[----:B------:R-:W-:Y:S01]  /*0450*/  @!P2 R2UR UR9, R17 ;  /* 0x000000001109a2ca */ /* 0x000fe200000e0000 */
[-C--:B----4-:R-:W-:Y:S01]  /*0460*/  @!P2 IMAD R2, R21, R6.reuse, RZ ;  /* 0x000000061502a224 */ /* 0x090fe200078e02ff */
[----:B------:R-:W-:Y:S02]  /*0470*/  @!P0 IADD3.X R0, PT, PT, RZ, R3, RZ, P3, !PT ;  /* 0x00000003ff008210 */ /* 0x000fe40001ffe4ff */
[----:B------:R-:W-:Y:S01]  /*0480*/  @!P1 IADD3 R15, PT, PT, R15, R5, RZ ;  /* 0x000000050f0f9210 */ /* 0x000fe20007ffe0ff */
[----:B------:R-:W-:Y:S01]  /*0490*/  @!P2 IMAD R19, R23, R7, R2 ;  /* 0x000000071713a224 */ /* 0x000fe200078e0202 */
[C---:B------:R-:W-:Y:S01]  /*04a0*/  @!P0 SHF.L.U64.HI R0, R9.reuse, 0x2, R0 ;  /* 0x0000000209008819 */ /* 0x040fe20000010200 */
[----:B------:R-:W3:Y:S01]  /*04b0*/  LDC.64 R2, c[0x0][0x388] ;  /* 0x0000e200ff027b82 */ /* 0x000ee20000000a00 */
[----:B------:R-:W-:Y:S01]  /*04c0*/  @!P0 IMAD.SHL.U32 R9, R9, 0x4, RZ ;  /* 0x0000000409098824 */ /* 0x000fe200078e00ff */
[----:B------:R-:W-:Y:S01]  /*04d0*/  ISETP.GE.U32.AND P3, PT, R22, UR40, PT ;  /* 0x0000002816007c0c */ /* 0x000fe2000bf66070 */
[----:B------:R-:W-:Y:S01]  /*04e0*/  @!P2 IMAD.WIDE.U32 R6, R23, R6, R24 ;  /* 0x000000061706a225 */ /* 0x000fe200078e0018 */
[----:B------:R-:W-:-:S02]  /*04f0*/  @!P1 LEA.HI R18, P5, R15, R4, RZ, 0x1 ;  /* 0x000000040f129211 */ /* 0x000fc400078b08ff */
[----:B------:R-:W-:Y:S02]  /*0500*/  @!P0 LOP3.LUT R9, R9, 0xfffffff8, RZ, 0xc0, !PT ;  /* 0xfffffff809098812 */ /* 0x000fe400078ec0ff */
[----:B------:R-:W-:Y:S01]  /*0510*/  ISETP.GE.AND.EX P3, PT, RZ, UR41, PT, P3 ;  /* 0x00000029ff007c0c */ /* 0x000fe2000bf66330 */
[----:B------:R-:W4:Y:S01]  /*0520*/  LDC.64 R4, c[0x0][0x388] ;  /* 0x0000e200ff047b82 */ /* 0x000f220000000a00 */
[----:B-1----:R-:W-:Y:S02]  /*0530*/  @!P0 IADD3 R12, P4, PT, R9, R12, RZ ;  /* 0x0000000c090c8210 */ /* 0x002fe40007f9e0ff */
[----:B------:R-:W-:Y:S01]  /*0540*/  @!P2 IADD3 R9, PT, PT, R19, R7, RZ ;  /* 0x000000071309a210 */ /* 0x000fe20007ffe0ff */
[----:B------:R-:W-:Y:S01]  /*0550*/  @!P1 IMAD.X R7, RZ, RZ, R15, P5 ;  /* 0x000000ffff079224 */ /* 0x000fe200028e060f */
[----:B------:R-:W-:Y:S02]  /*0560*/  @!P0 IADD3.X R13, PT, PT, R0, R13, RZ, P4, !PT ;  /* 0x0000000d000d8210 */ /* 0x000fe400027fe4ff */
[----:B------:R-:W-:Y:S01]  /*0570*/  @!P2 LEA.HI R0, P5, R9, R6, RZ, 0x1 ;  /* 0x000000060900a211 */ /* 0x000fe200078b08ff */
[----:B------:R-:W1:Y:S01]  /*0580*/  LDC.64 R14, c[0x0][0x380] ;  /* 0x0000e000ff0e7b82 */ /* 0x000e620000000a00 */
[----:B------:R-:W-:-:S02]  /*0590*/  @!P1 SHF.L.U64.HI R8, R18, 0x2, R7 ;  /* 0x0000000212089819 */ /* 0x000fc40000010207 */
[----:B------:R-:W-:Y:S02]  /*05a0*/  @!P1 SHF.L.U32 R7, R18, 0x2, RZ ;  /* 0x0000000212079819 */ /* 0x000fe400000006ff */
[----:B------:R-:W-:Y:S02]  /*05b0*/  ISETP.GE.U32.AND P4, PT, R20, UR40, PT ;  /* 0x0000002814007c0c */ /* 0x000fe4000bf86070 */
[----:B------:R-:W-:Y:S01]  /*05c0*/  @!P1 LOP3.LUT R7, R7, 0xfffffff8, RZ, 0xc0, !PT ;  /* 0xfffffff807079812 */ /* 0x000fe200078ec0ff */
[----:B---3--:R-:W-:Y:S01]  /*05d0*/  @!P3 IMAD R6, R21, R2, RZ ;  /* 0x000000021506b224 */ /* 0x008fe200078e02ff */
[----:B------:R-:W-:Y:S02]  /*05e0*/  ISETP.GE.AND.EX P4, PT, RZ, UR41, PT, P4 ;  /* 0x00000029ff007c0c */ /* 0x000fe4000bf86340 */
[----:B--2---:R-:W-:Y:S01]  /*05f0*/  @!P1 IADD3 R10, P6, PT, R7, R10, RZ ;  /* 0x0000000a070a9210 */ /* 0x004fe20007fde0ff */
[----:B------:R-:W-:Y:S01]  /*0600*/  @!P3 IMAD R19, R23, R3, R6 ;  /* 0x000000031713b224 */ /* 0x000fe200078e0206 */
[----:B------:R-:W-:-:S02]  /*0610*/  @!P3 MOV R6, R22 ;  /* 0x000000160006b202 */ /* 0x000fc40000000f00 */
[----:B------:R-:W-:Y:S02]  /*0620*/  @!P3 MOV R7, RZ ;  /* 0x000000ff0007b202 */ /* 0x000fe40000000f00 */
[----:B------:R-:W-:Y:S02]  /*0630*/  @!P2 IADD3.X R9, PT, PT, RZ, R9, RZ, P5, !PT ;  /* 0x00000009ff09a210 */ /* 0x000fe40002ffe4ff */
[----:B------:R-:W-:Y:S01]  /*0640*/  @!P1 IADD3.X R11, PT, PT, R8, R11, RZ, P6, !PT ;  /* 0x0000000b080b9210 */ /* 0x000fe200037fe4ff */
[----:B------:R-:W-:-:S04]  /*0650*/  @!P3 IMAD.WIDE.U32 R2, R23, R2, R6 ;  /* 0x000000021702b225 */ /* 0x000fc800078e0006 */
[C---:B------:R-:W-:Y:S01]  /*0660*/  @!P2 IMAD.SHL.U32 R7, R0.reuse, 0x4, RZ ;  /* 0x000000040007a824 */ /* 0x040fe200078e00ff */
[----:B------:R-:W-:Y:S01]  /*0670*/  @!P2 SHF.L.U64.HI R0, R0, 0x2, R9 ;  /* 0x000000020000a819 */ /* 0x000fe20000010209 */
[----:B----4-:R-:W-:Y:S01]  /*0680*/  @!P4 IMAD R6, R21, R4, RZ ;  /* 0x000000041506c224 */ /* 0x010fe200078e02ff */
[----:B------:R-:W-:Y:S02]  /*0690*/  @!P3 IADD3 R9, PT, PT, R19, R3, RZ ;  /* 0x000000031309b210 */ /* 0x000fe40007ffe0ff */
[----:B------:R-:W-:Y:S01]  /*06a0*/  @!P2 LOP3.LUT R7, R7, 0xfffffff8, RZ, 0xc0, !PT ;  /* 0xfffffff80707a812 */ /* 0x000fe200078ec0ff */
[----:B------:R-:W-:Y:S01]  /*06b0*/  @!P4 IMAD R19, R23, R5, R6 ;  /* 0x000000051713c224 */ /* 0x000fe200078e0206 */
[----:B------:R-:W-:Y:S02]  /*06c0*/  @!P4 MOV R6, R20 ;  /* 0x000000140006c202 */ /* 0x000fe40000000f00 */
[----:B-1----:R-:W-:Y:S02]  /*06d0*/  @!P2 IADD3 R14, P5, PT, R7, R14, RZ ;  /* 0x0000000e070ea210 */ /* 0x002fe40007fbe0ff */
[----:B------:R-:W-:-:S02]  /*06e0*/  @!P4 MOV R7, RZ ;  /* 0x000000ff0007c202 */ /* 0x000fc40000000f00 */
[----:B------:R-:W-:Y:S01]  /*06f0*/  @!P3 LEA.HI R33, P6, R9, R2, RZ, 0x1 ;  /* 0x000000020921b211 */ /* 0x000fe200078d08ff */
[----:B------:R-:W-:Y:S01]  /*0700*/  @!P2 IMAD.X R15, R0, 0x1, R15, P5 ;  /* 0x00000001000fa824 */ /* 0x000fe200028e060f */
[----:B------:R-:W1:Y:S01]  /*0710*/  LDC.64 R2, c[0x0][0x380] ;  /* 0x0000e000ff027b82 */ /* 0x000e620000000a00 */
[----:B------:R-:W-:Y:S01]  /*0720*/  @!P4 IMAD.WIDE.U32 R4, R23, R4, R6 ;  /* 0x000000041704c225 */ /* 0x000fe200078e0006 */
[----:B------:R-:W-:-:S04]  /*0730*/  @!P3 IADD3.X R8, PT, PT, RZ, R9, RZ, P6, !PT ;  /* 0x00000009ff08b210 */ /* 0x000fc800037fe4ff */
[----:B------:R-:W-:Y:S02]  /*0740*/  @!P4 IADD3 R5, PT, PT, R19, R5, RZ ;  /* 0x000000051305c210 */ /* 0x000fe40007ffe0ff */
[----:B------:R-:W2:Y:S01]  /*0750*/  LDC.64 R6, c[0x0][0x380] ;  /* 0x0000e000ff067b82 */ /* 0x000ea20000000a00 */
[----:B------:R-:W-:Y:S02]  /*0760*/  @!P3 SHF.L.U64.HI R8, R33, 0x2, R8 ;  /* 0x000000022108b819 */ /* 0x000fe40000010208 */
[----:B------:R-:W-:Y:S02]  /*0770*/  @!P4 LEA.HI R0, P5, R5, R4, RZ, 0x1 ;  /* 0x000000040500c211 */ /* 0x000fe400078b08ff */
[----:B------:R-:W-:Y:S02]  /*0780*/  @!P3 SHF.L.U32 R33, R33, 0x2, RZ ;  /* 0x000000022121b819 */ /* 0x000fe400000006ff */
[----:B------:R-:W-:Y:S01]  /*0790*/  @!P4 SHF.L.U32 R35, R0, 0x2, RZ ;  /* 0x000000020023c819 */ /* 0x000fe200000006ff */
[----:B------:R-:W-:Y:S01]  /*07a0*/  @!P4 IMAD.X R5, RZ, RZ, R5, P5 ;  /* 0x000000ffff05c224 */ /* 0x000fe200028e0605 */
[----:B------:R-:W-:-:S02]  /*07b0*/  @!P3 LOP3.LUT R33, R33, 0xfffffff8, RZ, 0xc0, !PT ;  /* 0xfffffff82121b812 */ /* 0x000fc400078ec0ff */
[----:B------:R-:W-:Y:S02]  /*07c0*/  MOV R4, 0xff800000 ;  /* 0xff80000000047802 */ /* 0x000fe40000000f00 */
[----:B------:R-:W-:Y:S02]  /*07d0*/  @!P4 SHF.L.U64.HI R0, R0, 0x2, R5 ;  /* 0x000000020000c819 */ /* 0x000fe40000010205 */
[----:B------:R-:W-:Y:S02]  /*07e0*/  MOV R5, 0xff800000 ;  /* 0xff80000000057802 */ /* 0x000fe40000000f00 */
[----:B------:R-:W-:Y:S02]  /*07f0*/  @!P4 LOP3.LUT R35, R35, 0xfffffff8, RZ, 0xc0, !PT ;  /* 0xfffffff82323c812 */ /* 0x000fe400078ec0ff */
[----:B-1----:R-:W-:Y:S02]  /*0800*/  @!P3 IADD3 R32, P5, PT, R33, R2, RZ ;  /* 0x000000022120b210 */ /* 0x002fe40007fbe0ff */
[----:B------:R1:W3:Y:S01]  /*0810*/  @!P0 LDG.E.64 R4, desc[UR4][R12.64] ;  /* 0x000000040c048981 */ /* 0x0002e2000c1e1b00 */
[----:B------:R-:W-:-:S02]  /*0820*/  MOV R2, 0xff800000 ;  /* 0xff80000000027802 */ /* 0x000fc40000000f00 */
[----:B--2---:R-:W-:Y:S02]  /*0830*/  @!P4 IADD3 R34, P6, PT, R35, R6, RZ ;  /* 0x000000062322c210 */ /* 0x004fe40007fde0ff */
[----:B------:R-:W-:Y:S01]  /*0840*/  @!P3 IADD3.X R33, PT, PT, R8, R3, RZ, P5, !PT ;  /* 0x000000030821b210 */ /* 0x000fe20002ffe4ff */
[----:B------:R-:W-:Y:S01]  /*0850*/  IMAD.MOV.U32 R3, RZ, RZ, -0x800000 ;  /* 0xff800000ff037424 */ /* 0x000fe200078e00ff */
[----:B------:R-:W-:Y:S02]  /*0860*/  @!P3 R2UR UR4, R16 ;  /* 0x000000001004b2ca */ /* 0x000fe400000e0000 */
[----:B------:R-:W-:Y:S02]  /*0870*/  @!P3 R2UR UR5, R17 ;  /* 0x000000001105b2ca */ /* 0x000fe400000e0000 */
[----:B------:R-:W-:Y:S01]  /*0880*/  @!P4 IADD3.X R35, PT, PT, R0, R7, RZ, P6, !PT ;  /* 0x000000070023c210 */ /* 0x000fe200037fe4ff */
[----:B------:R-:W2:Y:S01]  /*0890*/  @!P1 LDG.E.64 R2, desc[UR6][R10.64] ;  /* 0x000000060a029981 */ /* 0x000ea2000c1e1b00 */
[----:B------:R-:W-:-:S02]  /*08a0*/  MOV R7, 0xff800000 ;  /* 0xff80000000077802 */ /* 0x000fc40000000f00 */
[----:B------:R-:W-:Y:S02]  /*08b0*/  MOV R6, 0xff800000 ;  /* 0xff80000000067802 */ /* 0x000fe40000000f00 */
[----:B------:R-:W-:Y:S02]  /*08c0*/  @!P4 R2UR UR10, R16 ;  /* 0x00000000100ac2ca */ /* 0x000fe400000e0000 */
[----:B------:R-:W-:Y:S01]  /*08d0*/  @!P4 R2UR UR11, R17 ;  /* 0x00000000110bc2ca */ /* 0x000fe200000e0000 */
[----:B------:R-:W-:Y:S01]  /*08e0*/  IMAD.MOV.U32 R8, RZ, RZ, -0x800000 ;  /* 0xff800000ff087424 */ /* 0x000fe200078e00ff */
[----:B------:R-:W-:Y:S01]  /*08f0*/  MOV R9, 0xff800000 ;  /* 0xff80000000097802 */ /* 0x000fe20000000f00 */
[----:B------:R-:W4:Y:S01]  /*0900*/  @!P2 LDG.E.64 R6, desc[UR8][R14.64] ;  /* 0x000000080e06a981 */ /* 0x000f22000c1e1b00 */
[----:B------:R-:W-:Y:S02]  /*0910*/  MOV R19, 0xff800000 ;  /* 0xff80000000137802 */ /* 0x000fe40000000f00 */
[----:B------:R-:W-:-:S02]  /*0920*/  MOV R18, 0xff800000 ;  /* 0xff80000000127802 */ /* 0x000fc40000000f00 */
[----:B------:R-:W5:Y:S05]  /*0930*/  @!P3 LDG.E.64 R8, desc[UR4][R32.64] ;  /* 0x000000042008b981 */ /* 0x000f6a000c1e1b00 */
[----:B------:R-:W5:Y:S01]  /*0940*/  @!P4 LDG.E.64 R18, desc[UR10][R34.64] ;  /* 0x0000000a2212c981 */ /* 0x000f62000c1e1b00 */
[----:B-1----:R-:W-:Y:S01]  /*0950*/  MOV R13, 0xff800000 ;  /* 0xff800000000d7802 */ /* 0x002fe20000000f00 */
[----:B------:R-:W-:Y:S01]  /*0960*/  UMOV UR4, 0xffffffff ;  /* 0xffffffff00047882 */ /* 0x000fe20000000000 */
[----:B---3--:R-:W-:-:S04]  /*0970*/  @!P0 FMNMX3 R13, R4, -INF , R5, !PT ;  /* 0xff800000040d8876 */ /* 0x008fc80007800005 */
[----:B--2---:R-:W-:-:S04]  /*0980*/  @!P1 FMNMX3 R13, R13, R2, R3, !PT ;  /* 0x000000020d0d9276 */ /* 0x004fc80007800003 */
[----:B----4-:R-:W-:-:S04]  /*0990*/  @!P2 FMNMX3 R13, R13, R6, R7, !PT ;  /* 0x000000060d0da276 */ /* 0x010fc80007800007 */
[----:B-----5:R-:W-:-:S04]  /*09a0*/  @!P3 FMNMX3 R13, R13, R8, R9, !PT ;  /* 0x000000080d0db276 */ /* 0x020fc80007800009 */
        /* <DEDUP_REMOVED lines=15> */
[----:B------:R-:W-:Y:S01]  /*0aa0*/  FADD R32, -R14, R3 ;  /* 0x000000030e207221 */ /* 0x000fe20000000100 */
[----:B------:R-:W-:Y:S02]  /*0ab0*/  IMAD.MOV.U32 R4, RZ, RZ, 0x437c0000 ;  /* 0x437c0000ff047424 */ /* 0x000fe400078e00ff */
        /* <DEDUP_REMOVED lines=9> */
[----:B------:R-:W-:Y:S01]  /*0b50*/  FADD R5, R7, -12583039 ;  /* 0xcb40007f07057421 */ /* 0x000fe20000000000 */
[----:B------:R-:W-:Y:S01]  /*0b60*/  SHF.L.U32 R0, R0, 0x17, RZ ;  /* 0x0000001700007819 */ /* 0x000fe200000006ff */
[-C--:B------:R-:W-:Y:S01]  /*0b70*/  FFMA.RM R13, R13, R4.reuse, 12582913 ;  /* 0x4b4000010d0d7423 */ /* 0x080fe20000004004 */
        /* <DEDUP_REMOVED lines=8> */
[----:B------:R-:W1:Y:S01]  /*0c00*/  MUFU.EX2 R5, R34 ;  /* 0x0000002200057308 */ /* 0x000e620000000800 */
[----:B------:R-:W-:Y:S01]  /*0c10*/  FADD R14, -R14, R19 ;  /* 0x000000130e0e7221 */ /* 0x000fe20000000100 */
[----:B------:R-:W-:Y:S01]  /*0c20*/  FFMA.RM R3, R3, R4, 12582913 ;  /* 0x4b40000103037423 */ /* 0x000fe20000004004 */
[-C--:B------:R-:W-:Y:S01]  /*0c30*/  FFMA.SAT R25, R18, R11.reuse, 0.5 ;  /* 0x3f00000012197423 */ /* 0x080fe2000000200b */
[----:B------:R-:W-:-:S02]  /*0c40*/  FFMA.SAT R19, R6, R11, 0.5 ;  /* 0x3f00000006137423 */ /* 0x000fc4000000200b */
[C---:B------:R-:W-:Y:S01]  /*0c50*/  FADD R9, R3.reuse, -12583039 ;  /* 0xcb40007f03097421 */ /* 0x040fe20000000000 */
[----:B------:R-:W-:-:S03]  /*0c60*/  SHF.L.U32 R3, R3, 0x17, RZ ;  /* 0x0000001703037819 */ /* 0x000fc600000006ff */
[----:B------:R-:W-:-:S04]  /*0c70*/  FFMA R9, R38, 1.4426950216293334961, -R9 ;  /* 0x3fb8aa3b26097823 */ /* 0x000fc80000000809 */
[----:B------:R-:W-:Y:S02]  /*0c80*/  FFMA R38, R38, 1.925963033500011079e-08, R9 ;  /* 0x32a5706026267823 */ /* 0x000fe40000000009 */
[----:B------:R-:W2:Y:S01]  /*0c90*/  MUFU.EX2 R9, R36 ;  /* 0x0000002400097308 */ /* 0x000ea20000000800 */
[----:B-1----:R-:W-:Y:S01]  /*0ca0*/  FMUL R10, R0, R5 ;  /* 0x00000005000a7220 */ /* 0x002fe20000400000 */
[----:B------:R-:W-:Y:S01]  /*0cb0*/  FADD R5, R13, -12583039 ;  /* 0xcb40007f0d057421 */ /* 0x000fe20000000000 */
[----:B------:R-:W-:Y:S02]  /*0cc0*/  SHF.L.U32 R0, R7, 0x17, RZ ;  /* 0x0000001707007819 */ /* 0x000fe400000006ff */
[----:B------:R-:W-:Y:S01]  /*0cd0*/  SHF.L.U32 R13, R13, 0x17, RZ ;  /* 0x000000170d0d7819 */ /* 0x000fe200000006ff */
[C---:B------:R-:W-:Y:S02]  /*0ce0*/  FFMA R5, R32.reuse, 1.4426950216293334961, -R5 ;  /* 0x3fb8aa3b20057823 */ /* 0x040fe40000000805 */
[----:B------:R-:W1:Y:S02]  /*0cf0*/  MUFU.EX2 R38, R38 ;  /* 0x0000002600267308 */ /* 0x000e640000000800 */
[----:B------:R-:W-:Y:S01]  /*0d00*/  FFMA R32, R32, 1.925963033500011079e-08, R5 ;  /* 0x32a5706020207823 */ /* 0x000fe20000000005 */
[----:B------:R-:W-:-:S04]  /*0d10*/  FFMA.SAT R5, R12, R11, 0.5 ;  /* 0x3f0000000c057423 */ /* 0x000fc8000000200b */
[----:B------:R-:W-:Y:S01]  /*0d20*/  FFMA.RM R5, R5, R4, 12582913 ;  /* 0x4b40000105057423 */ /* 0x000fe20000004004 */
[----:B------:R-:W3:Y:S01]  /*0d30*/  MUFU.EX2 R32, R32 ;  /* 0x0000002000207308 */ /* 0x000ee20000000800 */
[----:B--2---:R-:W-:Y:S02]  /*0d40*/  FMUL R0, R0, R9 ;  /* 0x0000000900007220 */ /* 0x004fe40000400000 */
[C---:B------:R-:W-:Y:S01]  /*0d50*/  FADD R7, R5.reuse, -12583039 ;  /* 0xcb40007f05077421 */ /* 0x040fe20000000000 */
[----:B------:R-:W-:-:S03]  /*0d60*/  IMAD.SHL.U32 R5, R5, 0x800000, RZ ;  /* 0x0080000005057824 */ /* 0x000fc600078e00ff */
[----:B------:R-:W-:Y:S01]  /*0d70*/  FFMA R7, R12, 1.4426950216293334961, -R7 ;  /* 0x3fb8aa3b0c077823 */ /* 0x000fe20000000807 */
[----:B-1----:R-:W-:-:S03]  /*0d80*/  FMUL R3, R3, R38 ;  /* 0x0000002603037220 */ /* 0x002fc60000400000 */
[----:B------:R-:W-:Y:S01]  /*0d90*/  FFMA R12, R12, 1.925963033500011079e-08, R7 ;  /* 0x32a570600c0c7823 */ /* 0x000fe20000000007 */
[----:B------:R-:W-:-:S04]  /*0da0*/  FFMA.SAT R7, R2, R11, 0.5 ;  /* 0x3f00000002077423 */ /* 0x000fc8000000200b */
[----:B------:R-:W-:Y:S01]  /*0db0*/  FFMA.RM R7, R7, R4, 12582913 ;  /* 0x4b40000107077423 */ /* 0x000fe20000004004 */
[----:B------:R-:W1:Y:S03]  /*0dc0*/  MUFU.EX2 R12, R12 ;  /* 0x0000000c000c7308 */ /* 0x000e660000000800 */
[----:B------:R-:W-:-:S04]  /*0dd0*/  FADD R9, R7, -12583039 ;  /* 0xcb40007f07097421 */ /* 0x000fc80000000000 */
[----:B------:R-:W-:-:S04]  /*0de0*/  FFMA R9, R2, 1.4426950216293334961, -R9 ;  /* 0x3fb8aa3b02097823 */ /* 0x000fc80000000809 */
[----:B------:R-:W-:Y:S01]  /*0df0*/  FFMA R15, R2, 1.925963033500011079e-08, R9 ;  /* 0x32a57060020f7823 */ /* 0x000fe20000000009 */
[-C--:B------:R-:W-:Y:S01]  /*0e00*/  FFMA.SAT R9, R8, R11.reuse, 0.5 ;  /* 0x3f00000008097423 */ /* 0x080fe2000000200b */
[----:B---3--:R-:W-:Y:S01]  /*0e10*/  FMUL R2, R13, R32 ;  /* 0x000000200d027220 */ /* 0x008fe20000400000 */
[----:B------:R-:W-:Y:S02]  /*0e20*/  FFMA.SAT R11, R14, R11, 0.5 ;  /* 0x3f0000000e0b7423 */ /* 0x000fe4000000200b */
[----:B------:R-:W-:Y:S01]  /*0e30*/  FFMA.RM R9, R9, R4, 12582913 ;  /* 0x4b40000109097423 */ /* 0x000fe20000004004 */
[----:B-1----:R-:W-:Y:S01]  /*0e40*/  FMUL R5, R5, R12 ;  /* 0x0000000c05057220 */ /* 0x002fe20000400000 */
[-C--:B------:R-:W-:Y:S01]  /*0e50*/  FFMA.RM R12, R25, R4.reuse, 12582913 ;  /* 0x4b400001190c7423 */ /* 0x080fe20000004004 */
[-C--:B------:R-:W-:Y:S01]  /*0e60*/  FFMA.RM R11, R11, R4.reuse, 12582913 ;  /* 0x4b4000010b0b7423 */ /* 0x080fe20000004004 */
[----:B------:R-:W-:Y:S01]  /*0e70*/  FADD R13, R9, -12583039 ;  /* 0xcb40007f090d7421 */ /* 0x000fe20000000000 */
[----:B------:R-:W1:Y:S01]  /*0e80*/  MUFU.EX2 R15, R15 ;  /* 0x0000000f000f7308 */ /* 0x000e620000000800 */
[----:B------:R-:W-:Y:S01]  /*0e90*/  FADD R25, R12, -12583039 ;  /* 0xcb40007f0c197421 */ /* 0x000fe20000000000 */
[----:B------:R-:W-:Y:S01]  /*0ea0*/  FADD R27, R11, -12583039 ;  /* 0xcb40007f0b1b7421 */ /* 0x000fe20000000000 */
[----:B------:R-:W-:Y:S01]  /*0eb0*/  FFMA R13, R8, 1.4426950216293334961, -R13 ;  /* 0x3fb8aa3b080d7823 */ /* 0x000fe2000000080d */
[----:B------:R-:W-:Y:S01]  /*0ec0*/  SHF.L.U32 R9, R9, 0x17, RZ ;  /* 0x0000001709097819 */ /* 0x000fe200000006ff */
[----:B------:R-:W-:Y:S01]  /*0ed0*/  FFMA R25, R18, 1.4426950216293334961, -R25 ;  /* 0x3fb8aa3b12197823 */ /* 0x000fe20000000819 */
[----:B------:R-:W-:Y:S01]  /*0ee0*/  FFMA R27, R14, 1.4426950216293334961, -R27 ;  /* 0x3fb8aa3b0e1b7823 */ /* 0x000fe2000000081b */
[----:B------:R-:W-:Y:S01]  /*0ef0*/  FFMA R13, R8, 1.925963033500011079e-08, R13 ;  /* 0x32a57060080d7823 */ /* 0x000fe2000000000d */
[----:B------:R-:W-:Y:S01]  /*0f00*/  FFMA.RM R8, R19, R4, 12582913 ;  /* 0x4b40000113087423 */ /* 0x000fe20000004004 */
[----:B------:R-:W-:Y:S01]  /*0f10*/  FFMA R25, R18, 1.925963033500011079e-08, R25 ;  /* 0x32a5706012197823 */ /* 0x000fe20000000019 */
[----:B------:R-:W-:Y:S01]  /*0f20*/  SHF.L.U32 R4, R7, 0x17, RZ ;  /* 0x0000001707047819 */ /* 0x000fe200000006ff */
[----:B------:R2:W3:Y:S01]  /*0f30*/  MUFU.EX2 R18, R13 ;  /* 0x0000000d00127308 */ /* 0x0004e20000000800 */
[----:B------:R-:W-:Y:S01]  /*0f40*/  FADD R19, R8, -12583039 ;  /* 0xcb40007f08137421 */ /* 0x000fe20000000000 */
[----:B------:R-:W-:Y:S01]  /*0f50*/  FADD R7, RZ, R10 ;  /* 0x0000000aff077221 */ /* 0x000fe20000000000 */
[----:B------:R-:W-:Y:S01]  /*0f60*/  FFMA R27, R14, 1.925963033500011079e-08, R27 ;  /* 0x32a570600e1b7823 */ /* 0x000fe2000000001b */
[----:B------:R-:W-:Y:S01]  /*0f70*/  SHF.L.U32 R8, R8, 0x17, RZ ;  /* 0x0000001708087819 */ /* 0x000fe200000006ff */
[----:B------:R-:W-:Y:S01]  /*0f80*/  FFMA R19, R6, 1.4426950216293334961, -R19 ;  /* 0x3fb8aa3b06137823 */ /* 0x000fe20000000813 */
[----:B-1----:R-:W-:-:S02]  /*0f90*/  FMUL R4, R4, R15 ;  /* 0x0000000f04047220 */ /* 0x002fc40000400000 */
[----:B------:R-:W-:Y:S01]  /*0fa0*/  MUFU.EX2 R32, R25 ;  /* 0x0000001900207308 */ /* 0x000fe20000000800 */
[----:B------:R-:W-:Y:S01]  /*0fb0*/  FFMA R19, R6, 1.925963033500011079e-08, R19 ;  /* 0x32a5706006137823 */ /* 0x000fe20000000013 */
[----:B------:R-:W-:Y:S01]  /*0fc0*/  FADD R6, R7, R0 ;  /* 0x0000000007067221 */ /* 0x000fe20000000000 */
[----:B--2---:R-:W-:-:S03]  /*0fd0*/  SHF.L.U32 R13, R12, 0x17, RZ ;  /* 0x000000170c0d7819 */ /* 0x004fc600000006ff */
[----:B------:R-:W-:Y:S02]  /*0fe0*/  FADD R7, R6, R3 ;  /* 0x0000000306077221 */ /* 0x000fe40000000000 */
[----:B------:R-:W1:Y:S01]  /*0ff0*/  MUFU.EX2 R19, R19 ;  /* 0x0000001300137308 */ /* 0x000e620000000800 */
[----:B---3--:R-:W-:Y:S01]  /*1000*/  FMUL R6, R9, R18 ;  /* 0x0000001209067220 */ /* 0x008fe20000400000 */
[----:B------:R-:W-:-:S04]  /*1010*/  FADD R14, R7, R2 ;  /* 0x00000002070e7221 */ /* 0x000fc80000000000 */
[----:B------:R-:W-:Y:S02]  /*1020*/  FADD R7, R14, R5 ;  /* 0x000000050e077221 */ /* 0x000fe40000000000 */
[----:B------:R-:W2:Y:S02]  /*1030*/  MUFU.EX2 R18, R27 ;  /* 0x0000001b00127308 */ /* 0x000ea40000000800 */
[----:B------:R-:W-:-:S04]  /*1040*/  FADD R9, R7, R4 ;  /* 0x0000000407097221 */ /* 0x000fc80000000000 */
[----:B------:R-:W-:Y:S01]  /*1050*/  FADD R12, R9, R6 ;  /* 0x00000006090c7221 */ /* 0x000fe20000000000 */
[----:B------:R-:W-:Y:S02]  /*1060*/  IMAD.SHL.U32 R9, R11, 0x800000, RZ ;  /* 0x008000000b097824 */ /* 0x000fe400078e00ff */
[----:B-1----:R-:W-:Y:S01]  /*1070*/  FMUL R7, R8, R19 ;  /* 0x0000001308077220 */ /* 0x002fe20000400000 */
[----:B------:R-:W-:-:S03]  /*1080*/  FMUL R8, R13, R32 ;  /* 0x000000200d087220 */ /* 0x000fc60000400000 */
        /* <DEDUP_REMOVED lines=13> */
.L_x_24226:
        /* <DEDUP_REMOVED lines=12> */
[----:B0-----:R-:W-:Y:S05]  /*1220*/  CALL.REL.NOINC `($__internal_471_$__cuda_sm3x_div_rn_noftz_f32_slowpath) ;  /* 0x00000018006c7944 */ /* 0x001fea0003c00000 */
[----:B------:R-:W-:-:S07]  /*1230*/  MOV R12, R19 ;  /* 0x00000013000c7202 */ /* 0x000fce0000000f00 */
.L_x_24185:
[----:B------:R-:W-:Y:S05]  /*1240*/  BSYNC.RECONVERGENT B0 ;  /* 0x0000000000007941 */ /* 0x000fea0003800200 */
.L_x_24184:
        /* <DEDUP_REMOVED lines=12> */
[----:B0-----:R-:W-:Y:S05]  /*1310*/  CALL.REL.NOINC `($__internal_471_$__cuda_sm3x_div_rn_noftz_f32_slowpath) ;  /* 0x0000001800307944 */ /* 0x001fea0003c00000 */
[----:B------:R-:W-:-:S07]  /*1320*/  IMAD.MOV.U32 R13, RZ, RZ, R19 ;  /* 0x000000ffff0d7224 */ /* 0x000fce00078e0013 */
.L_x_24187:
[----:B------:R-:W-:Y:S05]  /*1330*/  BSYNC.RECONVERGENT B0 ;  /* 0x0000000000007941 */ /* 0x000fea0003800200 */
.L_x_24186:
        /* <DEDUP_REMOVED lines=13> */
[----:B------:R-:W-:-:S07]  /*1410*/  MOV R14, R19 ;  /* 0x00000013000e7202 */ /* 0x000fce0000000f00 */
.L_x_24189:
[----:B------:R-:W-:Y:S05]  /*1420*/  BSYNC.RECONVERGENT B0 ;  /* 0x0000000000007941 */ /* 0x000fea0003800200 */
.L_x_24188:
        /* <DEDUP_REMOVED lines=12> */
[----:B0-----:R-:W-:Y:S05]  /*14f0*/  CALL.REL.NOINC `($__internal_471_$__cuda_sm3x_div_rn_noftz_f32_slowpath) ;  /* 0x0000001400b87944 */ /* 0x001fea0003c00000 */
[----:B------:R-:W-:-:S07]  /*1500*/  MOV R15, R19 ;  /* 0x00000013000f7202 */ /* 0x000fce0000000f00 */
.L_x_24191:
[----:B------:R-:W-:Y:S05]  /*1510*/  BSYNC.RECONVERGENT B0 ;  /* 0x0000000000007941 */ /* 0x000fea0003800200 */
.L_x_24190:
        /* <DEDUP_REMOVED lines=14> */
.L_x_24193:
[----:B------:R-:W-:Y:S05]  /*1600*/  BSYNC.RECONVERGENT B0 ;  /* 0x0000000000007941 */ /* 0x000fea0003800200 */
.L_x_24192:
        /* <DEDUP_REMOVED lines=12> */
[----:B0-----:R-:W-:Y:S05]  /*16d0*/  CALL.REL.NOINC `($__internal_471_$__cuda_sm3x_div_rn_noftz_f32_slowpath) ;  /* 0x0000001400407944 */ /* 0x001fea0003c00000 */
[----:B------:R-:W-:-:S07]  /*16e0*/  MOV R3, R19 ;  /* 0x0000001300037202 */ /* 0x000fce0000000f00 */
.L_x_24195:
[----:B------:R-:W-:Y:S05]  /*16f0*/  BSYNC.RECONVERGENT B0 ;  /* 0x0000000000007941 */ /* 0x000fea0003800200 */
.L_x_24194:
        /* <DEDUP_REMOVED lines=14> */
.L_x_24197:
[----:B------:R-:W-:Y:S05]  /*17e0*/  BSYNC.RECONVERGENT B0 ;  /* 0x0000000000007941 */ /* 0x000fea0003800200 */
.L_x_24196:
        /* <DEDUP_REMOVED lines=14> */
.L_x_24199:
[----:B------:R-:W-:Y:S05]  /*18d0*/  BSYNC.RECONVERGENT B0 ;  /* 0x0000000000007941 */ /* 0x000fea0003800200 */
.L_x_24198:
        /* <DEDUP_REMOVED lines=14> */
.L_x_24201:
[----:B------:R-:W-:Y:S05]  /*19c0*/  BSYNC.RECONVERGENT B0 ;  /* 0x0000000000007941 */ /* 0x000fea0003800200 */
.L_x_24200:
        /* <DEDUP_REMOVED lines=14> */
.L_x_24203:
[----:B------:R-:W-:Y:S05]  /*1ab0*/  BSYNC.RECONVERGENT B0 ;  /* 0x0000000000007941 */ /* 0x000fea0003800200 */
.L_x_24202:
[----:B------:R-:W1:Y:S01]  /*1ac0*/  LDC.64 R8, c[0x0][0x3a8] ;  /* 0x0000ea00ff087b82 */ /* 0x000e620000000a00 */
[----:B------:R-:W-:Y:S01]  /*1ad0*/  BSSY.RECONVERGENT B0, `(.L_x_24204) ;  /* 0x0000019000007945 */ /* 0x000fe20003800200 */
[-C--:B-1----:R-:W-:Y:S02]  /*1ae0*/  ISETP.GE.U32.AND P1, PT, R26, R8.reuse, PT ;  /* 0x000000081a00720c */ /* 0x082fe40003f26070 */
        /* <DEDUP_REMOVED lines=23> */
.L_x_24205:
[----:B------:R-:W-:Y:S05]  /*1c60*/  BSYNC.RECONVERGENT B0 ;  /* 0x0000000000007941 */ /* 0x000fea0003800200 */
.L_x_24204:
[----:B------:R-:W-:Y:S04]  /*1c70*/  BSSY.RECONVERGENT B0, `(.L_x_24206) ;  /* 0x0000011000007945 */ /* 0x000fe80003800200 */
[----:B------:R-:W-:Y:S05]  /*1c80*/  @P1 BRA `(.L_x_24207) ;  /* 0x00000000003c1947 */ /* 0x000fea0003800000 */
[----:B------:R-:W-:Y:S02]  /*1c90*/  HFMA2 R27, -RZ, RZ, 0, 0 ;  /* 0x00000000ff1b7431 */ /* 0x000fe400000001ff */
[----:B------:R-:W-:Y:S01]  /*1ca0*/  IMAD R0, R21, UR38, RZ ;  /* 0x0000002615007c24 */ /* 0x000fe2000f8e02ff */
[----:B------:R-:W-:Y:S02]  /*1cb0*/  R2UR UR4, R16 ;  /* 0x00000000100472ca */ /* 0x000fe400000e0000 */
[----:B------:R-:W-:Y:S01]  /*1cc0*/  R2UR UR5, R17 ;  /* 0x00000000110572ca */ /* 0x000fe200000e0000 */
[C---:B------:R-:W-:Y:S02]  /*1cd0*/  IMAD R11, R23.reuse, UR39, R0 ;  /* 0x00000027170b7c24 */ /* 0x040fe4000f8e0200 */
[----:B-1----:R-:W-:-:S04]  /*1ce0*/  IMAD.WIDE.U32 R8, R23, UR38, R26 ;  /* 0x0000002617087c25 */ /* 0x002fc8000f8e001a */
        /* <DEDUP_REMOVED lines=9> */
.L_x_24207:
[----:B------:R-:W-:Y:S05]  /*1d80*/  BSYNC.RECONVERGENT B0 ;  /* 0x0000000000007941 */ /* 0x000fea0003800200 */
.L_x_24206:
        /* <DEDUP_REMOVED lines=17> */
.L_x_24209:
[----:B------:R-:W-:Y:S05]  /*1ea0*/  BSYNC.RECONVERGENT B0 ;  /* 0x0000000000007941 */ /* 0x000fea0003800200 */
.L_x_24208:
[----:B------:R-:W-:Y:S04]  /*1eb0*/  BSSY.RECONVERGENT B0, `(.L_x_24210) ;  /* 0x0000012000007945 */ /* 0x000fe80003800200 */
[----:B------:R-:W-:Y:S05]  /*1ec0*/  @P4 BRA `(.L_x_24211) ;  /* 0x0000000000404947 */ /* 0x000fea0003800000 */
[----:B---3--:R-:W-:Y:S01]  /*1ed0*/  HFMA2 R3, -RZ, RZ, 0, 0 ;  /* 0x00000000ff037431 */ /* 0x008fe200000001ff */
[----:B------:R-:W-:Y:S01]  /*1ee0*/  MOV R2, R22 ;  /* 0x0000001600027202 */ /* 0x000fe20000000f00 */
[----:B------:R-:W-:Y:S01]  /*1ef0*/  IMAD R0, R21, UR38, RZ ;  /* 0x0000002615007c24 */ /* 0x000fe2000f8e02ff */
[----:B------:R-:W-:Y:S02]  /*1f00*/  R2UR UR4, R16 ;  /* 0x00000000100472ca */ /* 0x000fe400000e0000 */
[----:B------:R-:W-:Y:S01]  /*1f10*/  R2UR UR5, R17 ;  /* 0x00000000110572ca */ /* 0x000fe200000e0000 */
[C---:B-12---:R-:W-:Y:S02]  /*1f20*/  IMAD R9, R23.reuse, UR39, R0 ;  /* 0x0000002717097c24 */ /* 0x046fe4000f8e0200 */
        /* <DEDUP_REMOVED lines=10> */
.L_x_24211:
[----:B------:R-:W-:Y:S05]  /*1fd0*/  BSYNC.RECONVERGENT B0 ;  /* 0x0000000000007941 */ /* 0x000fea0003800200 */
.L_x_24210:
        /* <DEDUP_REMOVED lines=18> */
.L_x_24213:
[----:B------:R-:W-:Y:S05]  /*2100*/  BSYNC.RECONVERGENT B0 ;  /* 0x0000000000007941 */ /* 0x000fea0003800200 */
.L_x_24212:
[----:B------:R-:W-:-:S04]  /*2110*/  IADD3 R23, P0, PT, R30, R23, RZ ;  /* 0x000000171e177210 */ /* 0x000fc80007f1e0ff */
[----:B------:R-:W-:Y:S02]  /*2120*/  LEA.HI.X.SX32 R21, R30, R21, 0x1, P0 ;  /* 0x000000151e157211 */ /* 0x000fe400000f0eff */
[----:B------:R-:W-:-:S04]  /*2130*/  ISETP.GE.U32.AND P0, PT, R23, UR42, PT ;  /* 0x0000002a17007c0c */ /* 0x000fc8000bf06070 */
[----:B------:R-:W-:-:S13]  /*2140*/  ISETP.GE.AND.EX P0, PT, R21, UR43, PT, P0 ;  /* 0x0000002b15007c0c */ /* 0x000fda000bf06300 */
[----:B------:R-:W-:Y:S05]  /*2150*/  @!P0 BRA `(.L_x_24214) ;  /* 0xffffffe000508947 */ /* 0x000fea000383ffff */
[----:B------:R-:W-:Y:S05]  /*2160*/  EXIT ;  /* 0x000000000000794d */ /* 0x000fea0003800000 */
.L_x_24183:
[----:B------:R-:W-:Y:S01]  /*2170*/  HFMA2 R11, -RZ, RZ, 0, 1.847743988037109375e-06 ;  /* 0x0000001fff0b7431 */ /* 0x000fe200000001ff */
[----:B------:R-:W-:Y:S01]  /*2180*/  BSSY B0, `(.L_x_24215) ;  /* 0x0000006000007945 */ /* 0x000fe20003800000 */
[----:B------:R-:W-:Y:S02]  /*2190*/  MOV R12, 0x10 ;  /* 0x00000010000c7802 */ /* 0x000fe40000000f00 */
[----:B------:R-:W-:-:S07]  /*21a0*/  MOV R15, 0xffffffff ;  /* 0xffffffff000f7802 */ /* 0x000fce0000000f00 */
[----:B0-----:R-:W-:Y:S05]  /*21b0*/  WARPSYNC.COLLECTIVE R15, `(.L_x_24216) ;  /* 0x000000000f087348 */ /* 0x001fea0003c00000 */
[----:B------:R1:W2:Y:S02]  /*21c0*/  SHFL.BFLY P6, R14, R13, R12, R11 ;  /* 0x0c00000c0d0e7389 */ /* 0x0002a400000c000b */
[----:B012---:R-:W-:Y:S05]  /*21d0*/  ENDCOLLECTIVE ;  /* 0x000000000000791b */ /* 0x007fea0003800000 */
.L_x_24216:
[----:B------:R-:W-:Y:S05]  /*21e0*/  BSYNC B0 ;  /* 0x0000000000007941 */ /* 0x000fea0003800000 */
.L_x_24215:
[----:B------:R-:W-:Y:S01]  /*21f0*/  HFMA2 R11, -RZ, RZ, 0, 1.847743988037109375e-06 ;  /* 0x0000001fff0b7431 */ /* 0x000fe200000001ff */
[----:B------:R-:W-:Y:S01]  /*2200*/  FMNMX R13, R14, R13, !PT ;  /* 0x0000000d0e0d7209 */ /* 0x000fe20007800000 */
[----:B------:R-:W-:Y:S01]  /*2210*/  IMAD.MOV.U32 R12, RZ, RZ, 0x8 ;  /* 0x00000008ff0c7424 */ /* 0x000fe200078e00ff */
[----:B------:R-:W-:-:S07]  /*2220*/  MOV R15, 0xffffffff ;  /* 0xffffffff000f7802 */ /* 0x000fce0000000f00 */
[----:B------:R-:W-:Y:S05]  /*2230*/  WARPSYNC.COLLECTIVE R15, `(.L_x_24217) ;  /* 0x000000000f087348 */ /* 0x000fea0003c00000 */
[----:B------:R0:W1:Y:S02]  /*2240*/  SHFL.BFLY P6, R14, R13, R12, R11 ;  /* 0x0c00000c0d0e7389 */ /* 0x00006400000c000b */
[----:B01----:R-:W-:Y:S05]  /*2250*/  ENDCOLLECTIVE ;  /* 0x000000000000791b */ /* 0x003fea0003800000 */
.L_x_24217:
[----:B------:R-:W-:Y:S01]  /*2260*/  HFMA2 R12, -RZ, RZ, 0, 2.384185791015625e-07 ;  /* 0x00000004ff0c7431 */ /* 0x000fe200000001ff */
[----:B------:R-:W-:-:S04]  /*2270*/  FMNMX R0, R13, R14, !PT ;  /* 0x0000000e0d007209 */ /* 0x000fc80007800000 */
[----:B------:R-:W-:-:S07]  /*2280*/  MOV R13, R0 ;  /* 0x00000000000d7202 */ /* 0x000fce0000000f00 */
[----:B------:R-:W-:Y:S05]  /*2290*/  WARPSYNC.COLLECTIVE R15, `(.L_x_24218) ;  /* 0x000000000f087348 */ /* 0x000fea0003c00000 */
[----:B------:R0:W1:Y:S02]  /*22a0*/  SHFL.BFLY P6, R14, R13, R12, R11 ;  /* 0x0c00000c0d0e7389 */ /* 0x00006400000c000b */
[----:B01----:R-:W-:Y:S05]  /*22b0*/  ENDCOLLECTIVE ;  /* 0x000000000000791b */ /* 0x003fea0003800000 */
.L_x_24218:
[----:B------:R-:W-:Y:S02]  /*22c0*/  MOV R12, 0x2 ;  /* 0x00000002000c7802 */ /* 0x000fe40000000f00 */
[----:B------:R-:W-:-:S05]  /*22d0*/  FMNMX R10, R0, R14, !PT ;  /* 0x0000000e000a7209 */ /* 0x000fca0007800000 */
[----:B------:R-:W-:-:S07]  /*22e0*/  IMAD.MOV.U32 R13, RZ, RZ, R10 ;  /* 0x000000ffff0d7224 */ /* 0x000fce00078e000a */
[----:B------:R-:W-:Y:S05]  /*22f0*/  WARPSYNC.COLLECTIVE R15, `(.L_x_24219) ;  /* 0x000000000f087348 */ /* 0x000fea0003c00000 */
[----:B------:R0:W1:Y:S02]  /*2300*/  SHFL.BFLY P6, R14, R13, R12, R11 ;  /* 0x0c00000c0d0e7389 */ /* 0x00006400000c000b */
[----:B01----:R-:W-:Y:S05]  /*2310*/  ENDCOLLECTIVE ;  /* 0x000000000000791b */ /* 0x003fea0003800000 */
.L_x_24219:
[----:B------:R-:W-:Y:S01]  /*2320*/  HFMA2 R12, -RZ, RZ, 0, 5.9604644775390625e-08 ;  /* 0x00000001ff0c7431 */ /* 0x000fe200000001ff */
[----:B------:R-:W-:-:S04]  /*2330*/  FMNMX R25, R10, R14, !PT ;  /* 0x0000000e0a197209 */ /* 0x000fc80007800000 */
[----:B------:R-:W-:-:S07]  /*2340*/  MOV R13, R25 ;  /* 0x00000019000d7202 */ /* 0x000fce0000000f00 */
[----:B------:R-:W-:Y:S05]  /*2350*/  WARPSYNC.COLLECTIVE R15, `(.L_x_24220) ;  /* 0x000000000f087348 */ /* 0x000fea0003c00000 */
[----:B------:R0:W1:Y:S02]  /*2360*/  SHFL.BFLY P6, R14, R13, R12, R11 ;  /* 0x0c00000c0d0e7389 */ /* 0x00006400000c000b */
[----:B01----:R-:W-:Y:S05]  /*2370*/  ENDCOLLECTIVE ;  /* 0x000000000000791b */ /* 0x003fea0003800000 */
.L_x_24220:
[----:B------:R-:W-:Y:S01]  /*2380*/  IMAD.MOV.U32 R11, RZ, RZ, 0x437c0000 ;  /* 0x437c0000ff0b7424 */ /* 0x000fe200078e00ff */
        /* <DEDUP_REMOVED lines=12> */
[----:B------:R-:W-:Y:S01]  /*2450*/  FADD R14, -R14, R19 ;  /* 0x000000130e0e7221 */ /* 0x000fe20000000100 */
[----:B------:R-:W-:-:S02]  /*2460*/  FFMA.SAT R32, R2, R9, 0.5 ;  /* 0x3f00000002207423 */ /* 0x000fc40000002009 */
[-C--:B------:R-:W-:Y:S02]  /*2470*/  FFMA.RM R10, R10, R11.reuse, 12582913 ;  /* 0x4b4000010a0a7423 */ /* 0x080fe4000000400b */
[----:B------:R-:W-:Y:S02]  /*2480*/  FFMA.RM R32, R32, R11, 12582913 ;  /* 0x4b40000120207423 */ /* 0x000fe4000000400b */
        /* <DEDUP_REMOVED lines=13> */
[----:B------:R-:W-:-:S04]  /*2560*/  FADD R3, R32, -12583039 ;  /* 0xcb40007f20037421 */ /* 0x000fc80000000000 */
[----:B------:R-:W-:Y:S01]  /*2570*/  FFMA R3, R2, 1.4426950216293334961, -R3 ;  /* 0x3fb8aa3b02037823 */ /* 0x000fe20000000803 */
[----:B-1----:R-:W-:-:S03]  /*2580*/  FMUL R0, R0, R13 ;  /* 0x0000000d00007220 */ /* 0x002fc60000400000 */
[----:B------:R-:W-:Y:S01]  /*2590*/  FFMA R13, R2, 1.925963033500011079e-08, R3 ;  /* 0x32a57060020d7823 */ /* 0x000fe20000000003 */
[----:B------:R-:W-:Y:S01]  /*25a0*/  SHF.L.U32 R3, R32, 0x17, RZ ;  /* 0x0000001720037819 */ /* 0x000fe200000006ff */
[----:B------:R-:W-:Y:S02]  /*25b0*/  FFMA.SAT R32, R8, R9, 0.5 ;  /* 0x3f00000008207423 */ /* 0x000fe40000002009 */
[----:B------:R-:W0:Y:S02]  /*25c0*/  MUFU.EX2 R2, R13 ;  /* 0x0000000d00027308 */ /* 0x000e240000000800 */
[----:B------:R-:W-:Y:S01]  /*25d0*/  FFMA.RM R32, R32, R11, 12582913 ;  /* 0x4b40000120207423 */ /* 0x000fe2000000400b */
        /* <DEDUP_REMOVED lines=16> */
[----:B------:R-:W-:Y:S01]  /*26e0*/  MOV R15, 0xffffffff ;  /* 0xffffffff000f7802 */ /* 0x000fe20000000f00 */
        /* <DEDUP_REMOVED lines=23> */
[----:B------:R-:W-:Y:S01]  /*2860*/  FFMA.SAT R32, R14, R9, 0.5 ;  /* 0x3f0000000e207423 */ /* 0x000fe20000002009 */
[----:B------:R-:W-:-:S03]  /*2870*/  FADD R9, R12, -12583039 ;  /* 0xcb40007f0c097421 */ /* 0x000fc60000000000 */
[----:B------:R-:W0:Y:S01]  /*2880*/  MUFU.EX2 R8, R8 ;  /* 0x0000000800087308 */ /* 0x000e220000000800 */
[----:B------:R-:W-:Y:S01]  /*2890*/  FFMA R9, R18, 1.4426950216293334961, -R9 ;  /* 0x3fb8aa3b12097823 */ /* 0x000fe20000000809 */
[----:B------:R-:W-:Y:S01]  /*28a0*/  FFMA.RM R32, R32, R11, 12582913 ;  /* 0x4b40000120207423 */ /* 0x000fe2000000400b */
[----:B------:R-:W-:Y:S02]  /*28b0*/  FADD R11, RZ, R10 ;  /* 0x0000000aff0b7221 */ /* 0x000fe40000000000 */
[----:B------:R-:W-:-:S04]  /*28c0*/  FFMA R18, R18, 1.925963033500011079e-08, R9 ;  /* 0x32a5706012127823 */ /* 0x000fc80000000009 */
[----:B------:R-:W1:Y:S01]  /*28d0*/  MUFU.EX2 R9, R18 ;  /* 0x0000001200097308 */ /* 0x000e620000000800 */
[----:B0-----:R-:W-:Y:S01]  /*28e0*/  FMUL R7, R7, R8 ;  /* 0x0000000807077220 */ /* 0x001fe20000400000 */
[----:B------:R-:W-:Y:S01]  /*28f0*/  SHF.L.U32 R8, R12, 0x17, RZ ;  /* 0x000000170c087819 */ /* 0x000fe200000006ff */
[----:B------:R-:W-:-:S04]  /*2900*/  FADD R12, R11, R0 ;  /* 0x000000000b0c7221 */ /* 0x000fc80000000000 */
[----:B------:R-:W-:Y:S01]  /*2910*/  FADD R11, R12, R3 ;  /* 0x000000030c0b7221 */ /* 0x000fe20000000000 */
[----:B-1----:R-:W-:Y:S01]  /*2920*/  FMUL R8, R8, R9 ;  /* 0x0000000908087220 */ /* 0x002fe20000400000 */
[----:B------:R-:W-:Y:S02]  /*2930*/  FADD R9, R32, -12583039 ;  /* 0xcb40007f20097421 */ /* 0x000fe40000000000 */
[----:B------:R-:W-:Y:S02]  /*2940*/  FADD R12, R11, R2 ;  /* 0x000000020b0c7221 */ /* 0x000fe40000000000 */
[----:B------:R-:W-:Y:S02]  /*2950*/  FFMA R9, R14, 1.4426950216293334961, -R9 ;  /* 0x3fb8aa3b0e097823 */ /* 0x000fe40000000809 */
[----:B------:R-:W-:Y:S02]  /*2960*/  FADD R11, R12, R5 ;  /* 0x000000050c0b7221 */ /* 0x000fe40000000000 */
[----:B------:R-:W-:-:S02]  /*2970*/  FFMA R14, R14, 1.925963033500011079e-08, R9 ;  /* 0x32a570600e0e7823 */ /* 0x000fc40000000009 */
[----:B------:R-:W-:Y:S01]  /*2980*/  FADD R11, R11, R4 ;  /* 0x000000040b0b7221 */ /* 0x000fe20000000000 */
[----:B------:R-:W-:-:S03]  /*2990*/  IMAD.SHL.U32 R9, R32, 0x800000, RZ ;  /* 0x0080000020097824 */ /* 0x000fc600078e00ff */
[----:B------:R-:W-:Y:S01]  /*29a0*/  FADD R12, R11, R6 ;  /* 0x000000060b0c7221 */ /* 0x000fe20000000000 */
[----:B------:R-:W0:Y:S03]  /*29b0*/  MUFU.EX2 R14, R14 ;  /* 0x0000000e000e7308 */ /* 0x000e260000000800 */
        /* <DEDUP_REMOVED lines=9> */
.L_x_24221:
[----:B------:R-:W-:Y:S02]  /*2a50*/  IMAD.MOV.U32 R12, RZ, RZ, 0x8 ;  /* 0x00000008ff0c7424 */ /* 0x000fe400078e00ff */
[----:B------:R-:W-:-:S05]  /*2a60*/  FADD R18, R13, R14 ;  /* 0x0000000e0d127221 */ /* 0x000fca0000000000 */
[----:B------:R-:W-:-:S07]  /*2a70*/  MOV R13, R18 ;  /* 0x00000012000d7202 */ /* 0x000fce0000000f00 */
[----:B------:R-:W-:Y:S05]  /*2a80*/  WARPSYNC.COLLECTIVE R15, `(.L_x_24222) ;  /* 0x000000000f087348 */ /* 0x000fea0003c00000 */
[----:B------:R0:W1:Y:S02]  /*2a90*/  SHFL.BFLY P6, R14, R13, R12, R11 ;  /* 0x0c00000c0d0e7389 */ /* 0x00006400000c000b */
[----:B01----:R-:W-:Y:S05]  /*2aa0*/  ENDCOLLECTIVE ;  /* 0x000000000000791b */ /* 0x003fea0003800000 */
.L_x_24222:
[----:B------:R-:W-:Y:S02]  /*2ab0*/  HFMA2 R12, -RZ, RZ, 0, 2.384185791015625e-07 ;  /* 0x00000004ff0c7431 */ /* 0x000fe400000001ff */
[----:B------:R-:W-:-:S05]  /*2ac0*/  FADD R19, R18, R14 ;  /* 0x0000000e12137221 */ /* 0x000fca0000000000 */
[----:B------:R-:W-:-:S07]  /*2ad0*/  MOV R13, R19 ;  /* 0x00000013000d7202 */ /* 0x000fce0000000f00 */
[----:B------:R-:W-:Y:S05]  /*2ae0*/  WARPSYNC.COLLECTIVE R15, `(.L_x_24223) ;  /* 0x000000000f087348 */ /* 0x000fea0003c00000 */
[----:B------:R0:W1:Y:S02]  /*2af0*/  SHFL.BFLY P6, R14, R13, R12, R11 ;  /* 0x0c00000c0d0e7389 */ /* 0x00006400000c000b */
[----:B01----:R-:W-:Y:S05]  /*2b00*/  ENDCOLLECTIVE ;  /* 0x000000000000791b */ /* 0x003fea0003800000 */
.L_x_24223:
[----:B------:R-:W-:Y:S02]  /*2b10*/  HFMA2 R12, -RZ, RZ, 0, 1.1920928955078125e-07 ;  /* 0x00000002ff0c7431 */ /* 0x000fe400000001ff */
[----:B------:R-:W-:-:S05]  /*2b20*/  FADD R25, R19, R14 ;  /* 0x0000000e13197221 */ /* 0x000fca0000000000 */
[----:B------:R-:W-:-:S07]  /*2b30*/  MOV R13, R25 ;  /* 0x00000019000d7202 */ /* 0x000fce0000000f00 */
[----:B------:R-:W-:Y:S05]  /*2b40*/  WARPSYNC.COLLECTIVE R15, `(.L_x_24224) ;  /* 0x000000000f087348 */ /* 0x000fea0003c00000 */
[----:B------:R0:W1:Y:S02]  /*2b50*/  SHFL.BFLY P6, R14, R13, R12, R11 ;  /* 0x0c00000c0d0e7389 */ /* 0x00006400000c000b */
[----:B01----:R-:W-:Y:S05]  /*2b60*/  ENDCOLLECTIVE ;  /* 0x000000000000791b */ /* 0x003fea0003800000 */
.L_x_24224:
[----:B------:R-:W-:Y:S01]  /*2b70*/  MOV R12, 0x1 ;  /* 0x00000001000c7802 */ /* 0x000fe20000000f00 */
[----:B------:R-:W-:-:S04]  /*2b80*/  FADD R27, R25, R14 ;  /* 0x0000000e191b7221 */ /* 0x000fc80000000000 */
[----:B------:R-:W-:-:S07]  /*2b90*/  IMAD.MOV.U32 R13, RZ, RZ, R27 ;  /* 0x000000ffff0d7224 */ /* 0x000fce00078e001b */
[----:B------:R-:W-:Y:S05]  /*2ba0*/  WARPSYNC.COLLECTIVE R15, `(.L_x_24225) ;  /* 0x000000000f087348 */ /* 0x000fea0003c00000 */
[----:B------:R0:W1:Y:S02]  /*2bb0*/  SHFL.BFLY P6, R14, R13, R12, R11 ;  /* 0x0c00000c0d0e7389 */ /* 0x00006400000c000b */
[----:B01----:R-:W-:Y:S05]  /*2bc0*/  ENDCOLLECTIVE ;  /* 0x000000000000791b */ /* 0x003fea0003800000 */
.L_x_24225:
[----:B------:R-:W-:Y:S05]  /*2bd0*/  BRA `(.L_x_24226) ;  /* 0xffffffe400607947 */ /* 0x000fea000383ffff */
        .weak           $__internal_471_$__cuda_sm3x_div_rn_noftz_f32_slowpath
        .type           $__internal_471_$__cuda_sm3x_div_rn_noftz_f32_slowpath,@function
        .size           $__internal_471_$__cuda_sm3x_div_rn_noftz_f32_slowpath,(.L_x_25923 - $__internal_471_$__cuda_sm3x_div_rn_noftz_f32_slowpath)
$__internal_471_$__cuda_sm3x_div_rn_noftz_f32_slowpath:
        /* <DEDUP_REMOVED lines=34> */
.L_x_24228:
        /* <DEDUP_REMOVED lines=51> */
.L_x_24235:
[----:B------:R-:W-:-:S04]  /*3130*/  LOP3.LUT R10, R10, 0x80000000, RZ, 0xc0, !PT ;  /* 0x800000000a0a7812 */ /* 0x000fc800078ec0ff */
[----:B------:R-:W-:Y:S01]  /*3140*/  LOP3.LUT R10, R10, 0x7f800000, RZ, 0xfc, !PT ;  /* 0x7f8000000a0a7812 */ /* 0x000fe200078efcff */
[----:B------:R-:W-:Y:S06]  /*3150*/  BRA `(.L_x_24236) ;  /* 0x0000000000047947 */ /* 0x000fec0003800000 */
.L_x_24234:
[----:B------:R-:W-:-:S07]  /*3160*/  LEA R10, R36, R10, 0x17 ;  /* 0x0000000a240a7211 */ /* 0x000fce00078eb8ff */
.L_x_24236:
[----:B------:R-:W-:Y:S05]  /*3170*/  BSYNC.RECONVERGENT B2 ;  /* 0x0000000000027941 */ /* 0x000fea0003800200 */
.L_x_24233:
[----:B------:R-:W-:Y:S05]  /*3180*/  BRA `(.L_x_24237) ;  /* 0x0000000000207947 */ /* 0x000fea0003800000 */
.L_x_24232:
[----:B------:R-:W-:-:S04]  /*3190*/  LOP3.LUT R10, R11, 0x80000000, R10, 0x48, !PT ;  /* 0x800000000b0a7812 */ /* 0x000fc800078e480a */
[----:B------:R-:W-:Y:S01]  /*31a0*/  LOP3.LUT R10, R10, 0x7f800000, RZ, 0xfc, !PT ;  /* 0x7f8000000a0a7812 */ /* 0x000fe200078efcff */
[----:B------:R-:W-:Y:S06]  /*31b0*/  BRA `(.L_x_24237) ;  /* 0x0000000000147947 */ /* 0x000fec0003800000 */
.L_x_24231:
[----:B------:R-:W-:Y:S01]  /*31c0*/  LOP3.LUT R10, R11, 0x80000000, R10, 0x48, !PT ;  /* 0x800000000b0a7812 */ /* 0x000fe200078e480a */
[----:B------:R-:W-:Y:S06]  /*31d0*/  BRA `(.L_x_24237) ;  /* 0x00000000000c7947 */ /* 0x000fec0003800000 */
.L_x_24230:
[----:B------:R-:W0:Y:S01]  /*31e0*/  MUFU.RSQ R10, -QNAN ;  /* 0xffc00000000a7908 */ /* 0x000e220000001400 */
[----:B------:R-:W-:Y:S05]  /*31f0*/  BRA `(.L_x_24237) ;  /* 0x0000000000047947 */ /* 0x000fea0003800000 */
.L_x_24229:
[----:B------:R-:W-:-:S07]  /*3200*/  FADD.FTZ R10, R10, R11 ;  /* 0x0000000b0a0a7221 */ /* 0x000fce0000010000 */
.L_x_24237:
[----:B------:R-:W-:Y:S05]  /*3210*/  BSYNC.RECONVERGENT B1 ;  /* 0x0000000000017941 */ /* 0x000fea0003800200 */
.L_x_24227:
[----:B------:R-:W-:Y:S01]  /*3220*/  HFMA2 R11, -RZ, RZ, 0, 0 ;  /* 0x00000000ff0b7431 */ /* 0x000fe200000001ff */
[----:B0-----:R-:W-:Y:S02]  /*3230*/  MOV R19, R10 ;  /* 0x0000000a00137202 */ /* 0x001fe40000000f00 */
[----:B------:R-:W-:-:S04]  /*3240*/  MOV R10, R18 ;  /* 0x00000012000a7202 */ /* 0x000fc80000000f00 */
[----:B------:R-:W-:Y:S05]  /*3250*/  RET.REL.NODEC R10 `(_Z15SoftmaxWarpImplI10DirectLoadIffE11DirectStoreIffEfLi2ELi10ELi32ELi1ELb1EL9Algorithm0EEvT_T0_ll) ;  /* 0xffffffcc0a687950 */ /* 0x000fea0003c3ffff */
.L_x_24238:
        /* <DEDUP_REMOVED lines=10> */
.L_x_25923:


//--------------------- .text._Z15SoftmaxWarpImplI10DirectLoadIffE11DirectStoreIffEfLi2ELi10ELi32ELi1ELb0EL9Algorithm0EEvT_T0_ll --------------------------
	.section	.text._Z15SoftmaxWarpImplI10DirectLoadIffE11DirectStoreIffEfLi2ELi10ELi32ELi1ELb0EL9Algorithm0EEvT_T0_ll,"ax",@progbits
	.align	128
        .global         _Z15SoftmaxWarpImplI10DirectLoadIffE11DirectStoreIffEfLi2ELi10ELi32ELi1ELb0EL9Algorithm0EEvT_T0_ll
        .type           _Z15SoftmaxWarpImplI10DirectLoadIffE11DirectStoreIffEfLi2ELi10ELi32ELi1ELb0EL9Algorithm0EEvT_T0_ll,@function
        .size           _Z15SoftmaxWarpImplI10DirectLoadIffE11DirectStoreIffEfLi2ELi10ELi32ELi1ELb0EL9Algorithm0EEvT_T0_ll,(.L_x_25924 - _Z15SoftmaxWarpImplI10DirectLoadIffE11DirectStoreIffEfLi2ELi10ELi32ELi1ELb0EL9Algorithm0EEvT_T0_ll)
        .other          _Z15SoftmaxWarpImplI10DirectLoadIffE11DirectStoreIffEfLi2ELi10ELi32ELi1ELb0EL9Algorithm0EEvT_T0_ll,@"STO_CUDA_ENTRY STV_DEFAULT"
_Z15SoftmaxWarpImplI10DirectLoadIffE11DirectStoreIffEfLi2ELi10ELi32ELi1ELb0EL9Algorithm0EEvT_T0_ll:
.text._Z15SoftmaxWarpImplI10DirectLoadIffE11DirectStoreIffEfLi2ELi10ELi32ELi1ELb0EL9Algorithm0EEvT_T0_ll:
        /* <DEDUP_REMOVED lines=24> */
.L_x_24239:
        /* <DEDUP_REMOVED lines=14> */
.L_x_24261:
[----:B-1----:R-:W-:Y:S01]  /*0260*/  MOV R3, RZ ;  /* 0x000000ff00037202 */ /* 0x002fe20000000f00 */
[----:B------:R-:W-:Y:S01]  /*0270*/  IMAD R5, R23, UR38, RZ ;  /* 0x0000002617057c24 */ /* 0x000fe2000f8e02ff */
[----:B--2---:R-:W-:Y:S01]  /*0280*/  R2UR UR4, R16 ;  /* 0x00000000100472ca */ /* 0x004fe200000e0000 */
[----:B------:R-:W-:Y:S01]  /*0290*/  IMAD.MOV.U32 R2, RZ, RZ, R22 ;  /* 0x000000ffff027224 */ /* 0x000fe200078e0016 */
        /* <DEDUP_REMOVED lines=10> */
[----:B------:R-:W-:Y:S02]  /*0340*/  IADD3 R20, P4, PT, R2, 0x100, RZ ;  /* 0x0000010002147810 */ /* 0x000fe40007f9e0ff */
[----:B------:R-:W-:-:S02]  /*0350*/  LEA.HI R2, P0, R3, R2, RZ, 0x1 ;  /* 0x0000000203027211 */ /* 0x000fc400078108ff */
[-C--:B------:R-:W-:Y:S02]  /*0360*/  IADD3.X R9, PT, PT, RZ, R3.reuse, RZ, P1, !PT ;  /* 0x00000003ff097210 */ /* 0x080fe40000ffe4ff */
[-C--:B------:R-:W-:Y:S01]  /*0370*/  IADD3.X R7, PT, PT, RZ, R3.reuse, RZ, P2, !PT ;  /* 0x00000003ff077210 */ /* 0x080fe200017fe4ff */
[----:B------:R-:W-:Y:S01]  /*0380*/  IMAD.X R11, RZ, RZ, R3, P0 ;  /* 0x000000ffff0b7224 */ /* 0x000fe200000e0603 */
[----:B------:R-:W-:Y:S02]  /*0390*/  LEA.HI R4, P0, R9, R4, RZ, 0x1 ;  /* 0x0000000409047211 */ /* 0x000fe400078108ff */
[-C--:B------:R-:W-:Y:S02]  /*03a0*/  IADD3.X R5, PT, PT, RZ, R3.reuse, RZ, P3, !PT ;  /* 0x00000003ff057210 */ /* 0x080fe40001ffe4ff */
[----:B------:R-:W-:Y:S02]  /*03b0*/  LEA.HI R8, P1, R7, R8, RZ, 0x1 ;  /* 0x0000000807087211 */ /* 0x000fe400078308ff */
[----:B------:R-:W-:-:S02]  /*03c0*/  IADD3.X R3, PT, PT, RZ, R3, RZ, P4, !PT ;  /* 0x00000003ff037210 */ /* 0x000fc400027fe4ff */
[C---:B------:R-:W-:Y:S01]  /*03d0*/  SHF.L.U64.HI R10, R2.reuse, 0x2, R11 ;  /* 0x00000002020a7819 */ /* 0x040fe2000001020b */
[----:B------:R-:W-:Y:S01]  /*03e0*/  IMAD.X R7, RZ, RZ, R7, P1 ;  /* 0x000000ffff077224 */ /* 0x000fe200008e0607 */
[----:B------:R-:W-:Y:S02]  /*03f0*/  SHF.L.U32 R2, R2, 0x2, RZ ;  /* 0x0000000202027819 */ /* 0x000fe400000006ff */
[----:B------:R-:W-:Y:S02]  /*0400*/  IADD3.X R9, PT, PT, RZ, R9, RZ, P0, !PT ;  /* 0x00000009ff097210 */ /* 0x000fe400007fe4ff */
[----:B------:R-:W-:Y:S02]  /*0410*/  LEA.HI R18, P2, R5, R18, RZ, 0x1 ;  /* 0x0000001205127211 */ /* 0x000fe400078508ff */
[----:B------:R-:W-:Y:S02]  /*0420*/  LEA.HI R20, P0, R3, R20, RZ, 0x1 ;  /* 0x0000001403147211 */ /* 0x000fe400078108ff */
[----:B------:R-:W-:-:S02]  /*0430*/  LOP3.LUT R2, R2, 0xfffffff8, RZ, 0xc0, !PT ;  /* 0xfffffff802027812 */ /* 0x000fc400078ec0ff */
[C---:B------:R-:W-:Y:S02]  /*0440*/  SHF.L.U64.HI R9, R4.reuse, 0x2, R9 ;  /* 0x0000000204097819 */ /* 0x040fe40000010209 */
[----:B------:R-:W-:Y:S02]  /*0450*/  SHF.L.U32 R4, R4, 0x2, RZ ;  /* 0x0000000204047819 */ /* 0x000fe400000006ff */
[----:B------:R-:W-:Y:S02]  /*0460*/  IADD3.X R5, PT, PT, RZ, R5, RZ, P2, !PT ;  /* 0x00000005ff057210 */ /* 0x000fe400017fe4ff */
[----:B------:R-:W-:Y:S02]  /*0470*/  IADD3.X R3, PT, PT, RZ, R3, RZ, P0, !PT ;  /* 0x00000003ff037210 */ /* 0x000fe400007fe4ff */
[----:B------:R-:W-:Y:S02]  /*0480*/  SHF.L.U64.HI R7, R8, 0x2, R7 ;  /* 0x0000000208077819 */ /* 0x000fe40000010207 */
[----:B------:R-:W-:-:S02]  /*0490*/  IADD3 R2, P0, PT, R2, UR36, RZ ;  /* 0x0000002402027c10 */ /* 0x000fc4000ff1e0ff */
[----:B------:R-:W-:Y:S02]  /*04a0*/  SHF.L.U32 R8, R8, 0x2, RZ ;  /* 0x0000000208087819 */ /* 0x000fe400000006ff */
[----:B------:R-:W-:Y:S02]  /*04b0*/  LOP3.LUT R4, R4, 0xfffffff8, RZ, 0xc0, !PT ;  /* 0xfffffff804047812 */ /* 0x000fe400078ec0ff */
[C---:B------:R-:W-:Y:S01]  /*04c0*/  SHF.L.U64.HI R6, R18.reuse, 0x2, R5 ;  /* 0x0000000212067819 */ /* 0x040fe20000010205 */
[----:B------:R-:W-:Y:S01]  /*04d0*/  IMAD.SHL.U32 R18, R18, 0x4, RZ ;  /* 0x0000000412127824 */ /* 0x000fe200078e00ff */
[----:B------:R-:W-:Y:S02]  /*04e0*/  SHF.L.U64.HI R0, R20, 0x2, R3 ;  /* 0x0000000214007819 */ /* 0x000fe40000010203 */
[----:B------:R-:W-:Y:S02]  /*04f0*/  IADD3.X R3, PT, PT, R10, UR37, RZ, P0, !PT ;  /* 0x000000250a037c10 */ /* 0x000fe400087fe4ff */
[----:B------:R-:W-:-:S02]  /*0500*/  LOP3.LUT R8, R8, 0xfffffff8, RZ, 0xc0, !PT ;  /* 0xfffffff808087812 */ /* 0x000fc400078ec0ff */
[----:B------:R-:W-:Y:S02]  /*0510*/  IADD3 R4, P0, PT, R4, UR36, RZ ;  /* 0x0000002404047c10 */ /* 0x000fe4000ff1e0ff */
[----:B------:R-:W-:Y:S01]  /*0520*/  R2UR UR9, R17 ;  /* 0x00000000110972ca */ /* 0x000fe200000e0000 */
[----:B------:R-:W2:Y:S01]  /*0530*/  LDG.E.64 R2, desc[UR4][R2.64] ;  /* 0x0000000402027981 */ /* 0x000ea2000c1e1b00 */
[----:B------:R-:W-:Y:S02]  /*0540*/  SHF.L.U32 R20, R20, 0x2, RZ ;  /* 0x0000000214147819 */ /* 0x000fe400000006ff */
[----:B------:R-:W-:Y:S02]  /*0550*/  LOP3.LUT R18, R18, 0xfffffff8, RZ, 0xc0, !PT ;  /* 0xfffffff812127812 */ /* 0x000fe400078ec0ff */
[----:B------:R-:W-:Y:S02]  /*0560*/  IADD3 R8, P1, PT, R8, UR36, RZ ;  /* 0x0000002408087c10 */ /* 0x000fe4000ff3e0ff */
[----:B------:R-:W-:-:S02]  /*0570*/  IADD3.X R5, PT, PT, R9, UR37, RZ, P0, !PT ;  /* 0x0000002509057c10 */ /* 0x000fc400087fe4ff */
[----:B------:R-:W-:Y:S02]  /*0580*/  R2UR UR10, R16 ;  /* 0x00000000100a72ca */ /* 0x000fe400000e0000 */
[----:B------:R-:W-:Y:S02]  /*0590*/  R2UR UR11, R17 ;  /* 0x00000000110b72ca */ /* 0x000fe400000e0000 */
[----:B------:R-:W-:Y:S01]  /*05a0*/  LOP3.LUT R20, R20, 0xfffffff8, RZ, 0xc0, !PT ;  /* 0xfffffff814147812 */ /* 0x000fe200078ec0ff */
[----:B------:R-:W3:Y:S01]  /*05b0*/  LDG.E.64 R4, desc[UR6][R4.64] ;  /* 0x0000000604047981 */ /* 0x000ee2000c1e1b00 */
[----:B------:R-:W-:Y:S02]  /*05c0*/  IADD3 R18, P0, PT, R18, UR36, RZ ;  /* 0x0000002412127c10 */ /* 0x000fe4000ff1e0ff */
[----:B------:R-:W-:Y:S02]  /*05d0*/  IADD3.X R9, PT, PT, R7, UR37, RZ, P1, !PT ;  /* 0x0000002507097c10 */ /* 0x000fe40008ffe4ff */
[----:B------:R-:W-:-:S02]  /*05e0*/  R2UR UR12, R16 ;  /* 0x00000000100c72ca */ /* 0x000fc400000e0000 */
[----:B------:R-:W-:Y:S02]  /*05f0*/  R2UR UR13, R17 ;  /* 0x00000000110d72ca */ /* 0x000fe400000e0000 */
[----:B------:R-:W-:Y:S01]  /*0600*/  IADD3 R20, P1, PT, R20, UR36, RZ ;  /* 0x0000002414147c10 */ /* 0x000fe2000ff3e0ff */
[----:B------:R-:W4:Y:S01]  /*0610*/  LDG.E.64 R8, desc[UR8][R8.64] ;  /* 0x0000000808087981 */ /* 0x000f22000c1e1b00 */
        /* <DEDUP_REMOVED lines=34> */
[--C-:B------:R-:W-:Y:S01]  /*0840*/  FADD R19, R19, -R14.reuse ;  /* 0x8000000e13137221 */ /* 0x100fe20000000000 */
[--C-:B------:R-:W-:Y:S01]  /*0850*/  FADD R7, R20, -R14.reuse ;  /* 0x8000000e14077221 */ /* 0x100fe20000000000 */
[----:B------:R-:W-:Y:S01]  /*0860*/  FADD R21, R21, -R14 ;  /* 0x8000000e15157221 */ /* 0x000fe20000000000 */
[----:B------:R-:W-:Y:S01]  /*0870*/  FADD R4, R0, -12583039 ;  /* 0xcb40007f00047421 */ /* 0x000fe20000000000 */
        /* <DEDUP_REMOVED lines=11> */
[-C--:B------:R-:W-:Y:S01]  /*0930*/  FFMA.SAT R14, R15, R10.reuse, 0.5 ;  /* 0x3f0000000f0e7423 */ /* 0x080fe2000000200a */
[-C--:B------:R-:W-:Y:S01]  /*0940*/  FFMA.SAT R20, R11, R10.reuse, 0.5 ;  /* 0x3f0000000b147423 */ /* 0x080fe2000000200a */
[----:B------:R-:W-:Y:S01]  /*0950*/  FFMA R8, R29, 1.4426950216293334961, -R8 ;  /* 0x3fb8aa3b1d087823 */ /* 0x000fe20000000808 */
[----:B------:R-:W-:Y:S01]  /*0960*/  FFMA R12, R27, 1.4426950216293334961, -R12 ;  /* 0x3fb8aa3b1b0c7823 */ /* 0x000fe2000000080c */
[-C--:B------:R-:W-:Y:S01]  /*0970*/  FFMA.RM R5, R14, R3.reuse, 12582913 ;  /* 0x4b4000010e057423 */ /* 0x080fe20000004003 */
[----:B------:R-:W1:Y:S01]  /*0980*/  MUFU.EX2 R33, R33 ;  /* 0x0000002100217308 */ /* 0x000e620000000800 */
[----:B------:R-:W-:Y:S01]  /*0990*/  FFMA R29, R29, 1.925963033500011079e-08, R8 ;  /* 0x32a570601d1d7823 */ /* 0x000fe20000000008 */
[----:B------:R-:W-:Y:S01]  /*09a0*/  FFMA R18, R27, 1.925963033500011079e-08, R12 ;  /* 0x32a570601b127823 */ /* 0x000fe2000000000c */
[----:B------:R-:W-:Y:S01]  /*09b0*/  FADD R8, R5, -12583039 ;  /* 0xcb40007f05087421 */ /* 0x000fe20000000000 */
[-C--:B------:R-:W-:Y:S01]  /*09c0*/  FFMA.SAT R12, R13, R10.reuse, 0.5 ;  /* 0x3f0000000d0c7423 */ /* 0x080fe2000000200a */
[----:B------:R-:W-:Y:S01]  /*09d0*/  FFMA.SAT R28, R21, R10, 0.5 ;  /* 0x3f000000151c7423 */ /* 0x000fe2000000200a */
[----:B------:R-:W-:Y:S01]  /*09e0*/  SHF.L.U32 R0, R0, 0x17, RZ ;  /* 0x0000001700007819 */ /* 0x000fe200000006ff */
[C---:B------:R-:W-:Y:S01]  /*09f0*/  FFMA R8, R15.reuse, 1.4426950216293334961, -R8 ;  /* 0x3fb8aa3b0f087823 */ /* 0x040fe20000000808 */
[----:B------:R-:W-:Y:S01]  /*0a00*/  FFMA.RM R9, R12, R3, 12582913 ;  /* 0x4b4000010c097423 */ /* 0x000fe20000004003 */
[----:B------:R-:W-:Y:S01]  /*0a10*/  MUFU.EX2 R29, R29 ;  /* 0x0000001d001d7308 */ /* 0x000fe20000000800 */
[----:B------:R-:W-:Y:S01]  /*0a20*/  SHF.L.U32 R2, R2, 0x17, RZ ;  /* 0x0000001702027819 */ /* 0x000fe200000006ff */
[----:B------:R-:W-:Y:S01]  /*0a30*/  FFMA R14, R15, 1.925963033500011079e-08, R8 ;  /* 0x32a570600f0e7823 */ /* 0x000fe20000000008 */
[----:B------:R-:W-:Y:S01]  /*0a40*/  FADD R8, R9, -12583039 ;  /* 0xcb40007f09087421 */ /* 0x000fe20000000000 */
[----:B------:R-:W-:Y:S01]  /*0a50*/  IMAD.SHL.U32 R6, R6, 0x800000, RZ ;  /* 0x0080000006067824 */ /* 0x000fe200078e00ff */
[----:B------:R-:W-:-:S02]  /*0a60*/  SHF.L.U32 R5, R5, 0x17, RZ ;  /* 0x0000001705057819 */ /* 0x000fc400000006ff */
[C---:B------:R-:W-:Y:S01]  /*0a70*/  FFMA R12, R13.reuse, 1.4426950216293334961, -R8 ;  /* 0x3fb8aa3b0d0c7823 */ /* 0x040fe20000000808 */
[----:B------:R-:W-:Y:S01]  /*0a80*/  FFMA.RM R8, R20, R3, 12582913 ;  /* 0x4b40000114087423 */ /* 0x000fe20000004003 */
[----:B------:R-:W-:Y:S01]  /*0a90*/  MUFU.EX2 R18, R18 ;  /* 0x0000001200127308 */ /* 0x000fe20000000800 */
[----:B-1----:R-:W-:Y:S01]  /*0aa0*/  FMUL R0, R0, R33 ;  /* 0x0000002100007220 */ /* 0x002fe20000400000 */
        /* <DEDUP_REMOVED lines=11> */
[C---:B------:R-:W-:Y:S01]  /*0b60*/  FFMA R12, R19.reuse, 1.4426950216293334961, -R12 ;  /* 0x3fb8aa3b130c7823 */ /* 0x040fe2000000080c */
[----:B------:R-:W-:Y:S01]  /*0b70*/  MUFU.EX2 R15, R15 ;  /* 0x0000000f000f7308 */ /* 0x000fe20000000800 */
[----:B-1----:R-:W-:Y:S01]  /*0b80*/  FMUL R2, R2, R13 ;  /* 0x0000000d02027220 */ /* 0x002fe20000400000 */
[----:B------:R-:W-:Y:S01]  /*0b90*/  SHF.L.U32 R13, R4, 0x17, RZ ;  /* 0x00000017040d7819 */ /* 0x000fe200000006ff */
[----:B------:R-:W-:Y:S01]  /*0ba0*/  FFMA R26, R19, 1.925963033500011079e-08, R12 ;  /* 0x32a57060131a7823 */ /* 0x000fe2000000000c */
[----:B------:R-:W-:-:S03]  /*0bb0*/  FFMA.SAT R12, R7, R10, 0.5 ;  /* 0x3f000000070c7423 */ /* 0x000fc6000000200a */
[----:B------:R-:W-:Y:S01]  /*0bc0*/  FMUL R4, R13, R18 ;  /* 0x000000120d047220 */ /* 0x000fe20000400000 */
[-C--:B------:R-:W-:Y:S01]  /*0bd0*/  FFMA.RM R10, R12, R3.reuse, 12582913 ;  /* 0x4b4000010c0a7423 */ /* 0x080fe20000004003 */
[----:B------:R-:W-:Y:S01]  /*0be0*/  FFMA.RM R12, R28, R3, 12582913 ;  /* 0x4b4000011c0c7423 */ /* 0x000fe20000004003 */
[----:B------:R-:W1:Y:S01]  /*0bf0*/  MUFU.EX2 R19, R20 ;  /* 0x0000001400137308 */ /* 0x000e620000000800 */
[----:B------:R-:W-:Y:S01]  /*0c00*/  FMUL R3, R6, R29 ;  /* 0x0000001d06037220 */ /* 0x000fe20000400000 */
[----:B------:R-:W-:Y:S01]  /*0c10*/  FADD R28, R10, -12583039 ;  /* 0xcb40007f0a1c7421 */ /* 0x000fe20000000000 */
[----:B------:R-:W-:Y:S01]  /*0c20*/  FADD R30, R12, -12583039 ;  /* 0xcb40007f0c1e7421 */ /* 0x000fe20000000000 */
[----:B--2---:R-:W-:Y:S01]  /*0c30*/  FMUL R5, R5, R14 ;  /* 0x0000000e05057220 */ /* 0x004fe20000400000 */
[----:B------:R-:W-:Y:S02]  /*0c40*/  IMAD.SHL.U32 R10, R10, 0x800000, RZ ;  /* 0x008000000a0a7824 */ /* 0x000fe400078e00ff */
[----:B------:R-:W-:Y:S01]  /*0c50*/  FFMA R28, R7, 1.4426950216293334961, -R28 ;  /* 0x3fb8aa3b071c7823 */ /* 0x000fe2000000081c */
[----:B------:R-:W-:Y:S01]  /*0c60*/  FFMA R30, R21, 1.4426950216293334961, -R30 ;  /* 0x3fb8aa3b151e7823 */ /* 0x000fe2000000081e */
[----:B------:R-:W2:Y:S02]  /*0c70*/  MUFU.EX2 R26, R26 ;  /* 0x0000001a001a7308 */ /* 0x000ea40000000800 */
[----:B------:R-:W-:Y:S01]  /*0c80*/  FFMA R28, R7, 1.925963033500011079e-08, R28 ;  /* 0x32a57060071c7823 */ /* 0x000fe2000000001c */
[----:B------:R-:W-:Y:S01]  /*0c90*/  FADD R7, RZ, R0 ;  /* 0x00000000ff077221 */ /* 0x000fe20000000000 */
[----:B------:R-:W-:-:S03]  /*0ca0*/  FFMA R30, R21, 1.925963033500011079e-08, R30 ;  /* 0x32a57060151e7823 */ /* 0x000fc6000000001e */
[----:B------:R-:W-:Y:S01]  /*0cb0*/  FADD R6, R7, R2 ;  /* 0x0000000207067221 */ /* 0x000fe20000000000 */
[----:B------:R-:W3:Y:S01]  /*0cc0*/  MUFU.EX2 R13, R28 ;  /* 0x0000001c000d7308 */ /* 0x000ee20000000800 */
[----:B-1----:R-:W-:Y:S02]  /*0cd0*/  FMUL R8, R8, R19 ;  /* 0x0000001308087220 */ /* 0x002fe40000400000 */
[----:B------:R-:W-:Y:S01]  /*0ce0*/  FADD R7, R6, R3 ;  /* 0x0000000306077221 */ /* 0x000fe20000000000 */
[----:B------:R-:W-:-:S03]  /*0cf0*/  SHF.L.U32 R6, R9, 0x17, RZ ;  /* 0x0000001709067819 */ /* 0x000fc600000006ff */
[----:B------:R-:W-:Y:S01]  /*0d00*/  FADD R14, R7, R4 ;  /* 0x00000004070e7221 */ /* 0x000fe20000000000 */
[----:B------:R-:W1:Y:S01]  /*0d10*/  MUFU.EX2 R30, R30 ;  /* 0x0000001e001e7308 */ /* 0x000e620000000800 */
[----:B------:R-:W-:Y:S02]  /*0d20*/  FMUL R6, R6, R15 ;  /* 0x0000000f06067220 */ /* 0x000fe40000400000 */
[----:B------:R-:W-:-:S04]  /*0d30*/  FADD R7, R14, R5 ;  /* 0x000000050e077221 */ /* 0x000fc80000000000 */
[----:B------:R-:W-:Y:S01]  /*0d40*/  FADD R9, R7, R6 ;  /* 0x0000000607097221 */ /* 0x000fe20000000000 */
[----:B--2---:R-:W-:Y:S01]  /*0d50*/  FMUL R7, R11, R26 ;  /* 0x0000001a0b077220 */ /* 0x004fe20000400000 */
[----:B---3--:R-:W-:Y:S02]  /*0d60*/  FMUL R10, R10, R13 ;  /* 0x0000000d0a0a7220 */ /* 0x008fe40000400000 */
[----:B------:R-:W-:Y:S01]  /*0d70*/  FADD R14, R9, R8 ;  /* 0x00000008090e7221 */ /* 0x000fe20000000000 */
[----:B------:R-:W-:-:S03]  /*0d80*/  SHF.L.U32 R9, R12, 0x17, RZ ;  /* 0x000000170c097819 */ /* 0x000fc600000006ff */
        /* <DEDUP_REMOVED lines=13> */
.L_x_24273:
        /* <DEDUP_REMOVED lines=11> */
[----:B01----:R-:W-:Y:S05]  /*0f10*/  CALL.REL.NOINC `($__internal_472_$__cuda_sm3x_div_rn_noftz_f32_slowpath) ;  /* 0x0000001400a87944 */ /* 0x003fea0003c00000 */
[----:B------:R-:W-:-:S07]  /*0f20*/  MOV R12, R0 ;  /* 0x00000000000c7202 */ /* 0x000fce0000000f00 */
.L_x_24242:
[----:B------:R-:W-:Y:S05]  /*0f30*/  BSYNC.RECONVERGENT B0 ;  /* 0x0000000000007941 */ /* 0x000fea0003800200 */
.L_x_24241:
        /* <DEDUP_REMOVED lines=11> */
[----:B01----:R-:W-:Y:S05]  /*0ff0*/  CALL.REL.NOINC `($__internal_472_$__cuda_sm3x_div_rn_noftz_f32_slowpath) ;  /* 0x0000001400707944 */ /* 0x003fea0003c00000 */
[----:B------:R-:W-:-:S07]  /*1000*/  MOV R13, R0 ;  /* 0x00000000000d7202 */ /* 0x000fce0000000f00 */
.L_x_24244:
[----:B------:R-:W-:Y:S05]  /*1010*/  BSYNC.RECONVERGENT B0 ;  /* 0x0000000000007941 */ /* 0x000fea0003800200 */
.L_x_24243:
        /* <DEDUP_REMOVED lines=12> */
[----:B------:R-:W-:-:S07]  /*10e0*/  IMAD.MOV.U32 R2, RZ, RZ, R0 ;  /* 0x000000ffff027224 */ /* 0x000fce00078e0000 */
.L_x_24246:
[----:B------:R-:W-:Y:S05]  /*10f0*/  BSYNC.RECONVERGENT B0 ;  /* 0x0000000000007941 */ /* 0x000fea0003800200 */
.L_x_24245:
        /* <DEDUP_REMOVED lines=13> */
.L_x_24248:
[----:B------:R-:W-:Y:S05]  /*11d0*/  BSYNC.RECONVERGENT B0 ;  /* 0x0000000000007941 */ /* 0x000fea0003800200 */
.L_x_24247:
        /* <DEDUP_REMOVED lines=13> */
.L_x_24250:
[----:B------:R-:W-:Y:S05]  /*12b0*/  BSYNC.RECONVERGENT B0 ;  /* 0x0000000000007941 */ /* 0x000fea0003800200 */
.L_x_24249:
        /* <DEDUP_REMOVED lines=13> */
.L_x_24252:
[----:B------:R-:W-:Y:S05]  /*1390*/  BSYNC.RECONVERGENT B0 ;  /* 0x0000000000007941 */ /* 0x000fea0003800200 */
.L_x_24251:
        /* <DEDUP_REMOVED lines=13> */
.L_x_24254:
[----:B------:R-:W-:Y:S05]  /*1470*/  BSYNC.RECONVERGENT B0 ;  /* 0x0000000000007941 */ /* 0x000fea0003800200 */
.L_x_24253:
        /* <DEDUP_REMOVED lines=13> */
.L_x_24256:
[----:B------:R-:W-:Y:S05]  /*1550*/  BSYNC.RECONVERGENT B0 ;  /* 0x0000000000007941 */ /* 0x000fea0003800200 */
.L_x_24255:
        /* <DEDUP_REMOVED lines=13> */
.L_x_24258:
[----:B------:R-:W-:Y:S05]  /*1630*/  BSYNC.RECONVERGENT B0 ;  /* 0x0000000000007941 */ /* 0x000fea0003800200 */
.L_x_24257:
        /* <DEDUP_REMOVED lines=13> */
.L_x_24260:
[----:B------:R-:W-:Y:S05]  /*1710*/  BSYNC.RECONVERGENT B0 ;  /* 0x0000000000007941 */ /* 0x000fea0003800200 */
.L_x_24259:
        /* <DEDUP_REMOVED lines=14> */
[-C--:B-1----:R-:W-:Y:S02]  /*1800*/  IADD3.X R21, PT, PT, RZ, R15.reuse, RZ, P1, !PT ;  /* 0x0000000fff157210 */ /* 0x082fe40000ffe4ff */
[----:B------:R-:W-:Y:S01]  /*1810*/  IADD3.X R9, PT, PT, RZ, R15, RZ, P0, !PT ;  /* 0x0000000fff097210 */ /* 0x000fe200007fe4ff */
[----:B------:R-:W-:Y:S01]  /*1820*/  IMAD.SHL.U32 R10, R0, 0x4, RZ ;  /* 0x00000004000a7824 */ /* 0x000fe200078e00ff */
[----:B------:R-:W-:-:S02]  /*1830*/  IADD3 R14, P3, PT, R8, 0x100, RZ ;  /* 0x00000100080e7810 */ /* 0x000fc40007f7e0ff */
[----:B------:R-:W-:Y:S02]  /*1840*/  SHF.L.U64.HI R0, R0, 0x2, R9 ;  /* 0x0000000200007819 */ /* 0x000fe40000010209 */
[----:B------:R-:W-:Y:S02]  /*1850*/  LOP3.LUT R10, R10, 0xfffffff8, RZ, 0xc0, !PT ;  /* 0xfffffff80a0a7812 */ /* 0x000fe400078ec0ff */
[----:B------:R-:W-:Y:S02]  /*1860*/  R2UR UR10, R16 ;  /* 0x00000000100a72ca */ /* 0x000fe400000e0000 */
[----:B------:R-:W-:Y:S02]  /*1870*/  IADD3 R10, P0, PT, R10, UR40, RZ ;  /* 0x000000280a0a7c10 */ /* 0x000fe4000ff1e0ff */
[----:B------:R-:W-:Y:S02]  /*1880*/  R2UR UR11, R17 ;  /* 0x00000000110b72ca */ /* 0x000fe400000e0000 */
[----:B------:R-:W-:-:S02]  /*1890*/  IADD3.X R11, PT, PT, R0, UR41, RZ, P0, !PT ;  /* 0x00000029000b7c10 */ /* 0x000fc400087fe4ff */
[C---:B------:R-:W-:Y:S02]  /*18a0*/  IADD3 R26, P0, PT, R8.reuse, 0x40, RZ ;  /* 0x00000040081a7810 */ /* 0x040fe40007f1e0ff */
[----:B------:R-:W-:Y:S01]  /*18b0*/  IADD3 R0, P2, PT, R8, 0xc0, RZ ;  /* 0x000000c008007810 */ /* 0x000fe20007f5e0ff */
[----:B------:R1:W-:Y:S01]  /*18c0*/  STG.E.64 desc[UR4][R10.64], R12 ;  /* 0x0000000c0a007986 */ /* 0x0003e2000c101b04 */
[-C--:B------:R-:W-:Y:S02]  /*18d0*/  IADD3.X R27, PT, PT, RZ, R15.reuse, RZ, P0, !PT ;  /* 0x0000000fff1b7210 */ /* 0x080fe400007fe4ff */
[----:B------:R-:W-:Y:S02]  /*18e0*/  LEA.HI R8, P1, R21, R20, RZ, 0x1 ;  /* 0x0000001415087211 */ /* 0x000fe400078308ff */
[----:B------:R-:W-:Y:S02]  /*18f0*/  LEA.HI R26, P0, R27, R26, RZ, 0x1 ;  /* 0x0000001a1b1a7211 */ /* 0x000fe400078108ff */
[----:B------:R-:W-:-:S02]  /*1900*/  IADD3.X R9, PT, PT, RZ, R15, RZ, P2, !PT ;  /* 0x0000000fff097210 */ /* 0x000fc400017fe4ff */
[----:B------:R-:W-:Y:S02]  /*1910*/  SHF.L.U32 R20, R26, 0x2, RZ ;  /* 0x000000021a147819 */ /* 0x000fe400000006ff */
[----:B------:R-:W-:Y:S02]  /*1920*/  IADD3.X R15, PT, PT, RZ, R15, RZ, P3, !PT ;  /* 0x0000000fff0f7210 */ /* 0x000fe40001ffe4ff */
[----:B-1----:R-:W-:Y:S01]  /*1930*/  IADD3.X R11, PT, PT, RZ, R21, RZ, P1, !PT ;  /* 0x00000015ff0b7210 */ /* 0x002fe20000ffe4ff */
[----:B------:R-:W-:Y:S01]  /*1940*/  IMAD.X R13, RZ, RZ, R27, P0 ;  /* 0x000000ffff0d7224 */ /* 0x000fe200000e061b */
[----:B------:R-:W-:Y:S02]  /*1950*/  LEA.HI R12, P0, R9, R0, RZ, 0x1 ;  /* 0x00000000090c7211 */ /* 0x000fe400078108ff */
[C---:B------:R-:W-:Y:S02]  /*1960*/  SHF.L.U64.HI R11, R8.reuse, 0x2, R11 ;  /* 0x00000002080b7819 */ /* 0x040fe4000001020b */
[----:B------:R-:W-:-:S02]  /*1970*/  SHF.L.U32 R10, R8, 0x2, RZ ;  /* 0x00000002080a7819 */ /* 0x000fc400000006ff */
[----:B------:R-:W-:Y:S02]  /*1980*/  LOP3.LUT R8, R20, 0xfffffff8, RZ, 0xc0, !PT ;  /* 0xfffffff814087812 */ /* 0x000fe400078ec0ff */
[----:B------:R-:W-:Y:S02]  /*1990*/  SHF.L.U64.HI R0, R26, 0x2, R13 ;  /* 0x000000021a007819 */ /* 0x000fe4000001020d */
[----:B------:R-:W-:Y:S02]  /*19a0*/  IADD3.X R13, PT, PT, RZ, R9, RZ, P0, !PT ;  /* 0x00000009ff0d7210 */ /* 0x000fe400007fe4ff */
[----:B------:R-:W-:Y:S02]  /*19b0*/  LEA.HI R14, P2, R15, R14, RZ, 0x1 ;  /* 0x0000000e0f0e7211 */ /* 0x000fe400078508ff */
[----:B------:R-:W-:Y:S02]  /*19c0*/  IADD3 R8, P0, PT, R8, UR40, RZ ;  /* 0x0000002808087c10 */ /* 0x000fe4000ff1e0ff */
[----:B------:R-:W-:-:S02]  /*19d0*/  IADD3.X R15, PT, PT, RZ, R15, RZ, P2, !PT ;  /* 0x0000000fff0f7210 */ /* 0x000fc400017fe4ff */
[----:B------:R-:W-:Y:S02]  /*19e0*/  IADD3.X R9, PT, PT, R0, UR41, RZ, P0, !PT ;  /* 0x0000002900097c10 */ /* 0x000fe400087fe4ff */
[C---:B------:R-:W-:Y:S02]  /*19f0*/  IADD3 R24, P0, PT, R25.reuse, R24, RZ ;  /* 0x0000001819187210 */ /* 0x040fe40007f1e0ff */
[C---:B------:R-:W-:Y:S01]  /*1a00*/  SHF.L.U64.HI R13, R12.reuse, 0x2, R13 ;  /* 0x000000020c0d7819 */ /* 0x040fe2000001020d */
[----:B------:R-:W-:Y:S01]  /*1a10*/  IMAD.SHL.U32 R12, R12, 0x4, RZ ;  /* 0x000000040c0c7824 */ /* 0x000fe200078e00ff */
[C---:B------:R-:W-:Y:S01]  /*1a20*/  SHF.L.U64.HI R15, R14.reuse, 0x2, R15 ;  /* 0x000000020e0f7819 */ /* 0x040fe2000001020f */
[----:B------:R1:W-:Y:S01]  /*1a30*/  STG.E.64 desc[UR4][R8.64], R2 ;  /* 0x0000000208007986 */ /* 0x0003e2000c101b04 */
[----:B------:R-:W-:Y:S02]  /*1a40*/  SHF.L.U32 R14, R14, 0x2, RZ ;  /* 0x000000020e0e7819 */ /* 0x000fe400000006ff */
[----:B------:R-:W-:-:S02]  /*1a50*/  LEA.HI.X.SX32 R23, R25, R23, 0x1, P0 ;  /* 0x0000001719177211 */ /* 0x000fc400000f0eff */
[----:B------:R-:W-:Y:S02]  /*1a60*/  ISETP.GE.U32.AND P0, PT, R24, UR44, PT ;  /* 0x0000002c18007c0c */ /* 0x000fe4000bf06070 */
[----:B------:R-:W-:Y:S02]  /*1a70*/  LOP3.LUT R10, R10, 0xfffffff8, RZ, 0xc0, !PT ;  /* 0xfffffff80a0a7812 */ /* 0x000fe400078ec0ff */
[----:B------:R-:W-:Y:S02]  /*1a80*/  LOP3.LUT R12, R12, 0xfffffff8, RZ, 0xc0, !PT ;  /* 0xfffffff80c0c7812 */ /* 0x000fe400078ec0ff */
[----:B------:R-:W-:Y:S02]  /*1a90*/  LOP3.LUT R14, R14, 0xfffffff8, RZ, 0xc0, !PT ;  /* 0xfffffff80e0e7812 */ /* 0x000fe400078ec0ff */
[----:B------:R-:W-:Y:S02]  /*1aa0*/  ISETP.GE.AND.EX P0, PT, R23, UR45, PT, P0 ;  /* 0x0000002d17007c0c */ /* 0x000fe4000bf06300 */
[----:B------:R-:W-:-:S02]  /*1ab0*/  IADD3 R10, P1, PT, R10, UR40, RZ ;  /* 0x000000280a0a7c10 */ /* 0x000fc4000ff3e0ff */
[----:B------:R-:W-:Y:S02]  /*1ac0*/  IADD3 R12, P2, PT, R12, UR40, RZ ;  /* 0x000000280c0c7c10 */ /* 0x000fe4000ff5e0ff */
[----:B------:R-:W-:Y:S02]  /*1ad0*/  IADD3 R14, P3, PT, R14, UR40, RZ ;  /* 0x000000280e0e7c10 */ /* 0x000fe4000ff7e0ff */
[----:B------:R-:W-:Y:S02]  /*1ae0*/  IADD3.X R11, PT, PT, R11, UR41, RZ, P1, !PT ;  /* 0x000000290b0b7c10 */ /* 0x000fe40008ffe4ff */
[----:B------:R-:W-:Y:S02]  /*1af0*/  IADD3.X R13, PT, PT, R13, UR41, RZ, P2, !PT ;  /* 0x000000290d0d7c10 */ /* 0x000fe400097fe4ff */
[----:B------:R-:W-:Y:S01]  /*1b00*/  IADD3.X R15, PT, PT, R15, UR41, RZ, P3, !PT ;  /* 0x000000290f0f7c10 */ /* 0x000fe20009ffe4ff */
[----:B------:R1:W-:Y:S04]  /*1b10*/  STG.E.64 desc[UR6][R10.64], R4 ;  /* 0x000000040a007986 */ /* 0x0003e8000c101b06 */
[----:B------:R1:W-:Y:S04]  /*1b20*/  STG.E.64 desc[UR8][R12.64], R18 ;  /* 0x000000120c007986 */ /* 0x0003e8000c101b08 */
[----:B------:R1:W-:Y:S01]  /*1b30*/  STG.E.64 desc[UR10][R14.64], R6 ;  /* 0x000000060e007986 */ /* 0x0003e2000c101b0a */
[----:B------:R-:W-:Y:S05]  /*1b40*/  @!P0 BRA `(.L_x_24261) ;  /* 0xffffffe400c48947 */ /* 0x000fea000383ffff */
[----:B------:R-:W-:Y:S05]  /*1b50*/  EXIT ;  /* 0x000000000000794d */ /* 0x000fea0003800000 */
.L_x_24240:
[----:B------:R-:W-:Y:S01]  /*1b60*/  HFMA2 R11, -RZ, RZ, 0, 1.847743988037109375e-06 ;  /* 0x0000001fff0b7431 */ /* 0x000fe200000001ff */
[----:B------:R-:W-:Y:S01]  /*1b70*/  BSSY B0, `(.L_x_24262) ;  /* 0x0000006000007945 */ /* 0x000fe20003800000 */
[----:B------:R-:W-:Y:S02]  /*1b80*/  MOV R12, 0x10 ;  /* 0x00000010000c7802 */ /* 0x000fe40000000f00 */
[----:B------:R-:W-:-:S07]  /*1b90*/  MOV R15, 0xffffffff ;  /* 0xffffffff000f7802 */ /* 0x000fce0000000f00 */
[----:B0-----:R-:W-:Y:S05]  /*1ba0*/  WARPSYNC.COLLECTIVE R15, `(.L_x_24263) ;  /* 0x000000000f087348 */ /* 0x001fea0003c00000 */
[----:B------:R1:W2:Y:S02]  /*1bb0*/  SHFL.BFLY P6, R14, R13, R12, R11 ;  /* 0x0c00000c0d0e7389 */ /* 0x0002a400000c000b */
[----:B012---:R-:W-:Y:S05]  /*1bc0*/  ENDCOLLECTIVE ;  /* 0x000000000000791b */ /* 0x007fea0003800000 */
.L_x_24263:
[----:B------:R-:W-:Y:S05]  /*1bd0*/  BSYNC B0 ;  /* 0x0000000000007941 */ /* 0x000fea0003800000 */
.L_x_24262:
[----:B------:R-:W-:Y:S01]  /*1be0*/  HFMA2 R12, -RZ, RZ, 0, 4.76837158203125e-07 ;  /* 0x00000008ff0c7431 */ /* 0x000fe200000001ff */
[----:B------:R-:W-:Y:S01]  /*1bf0*/  FMNMX R13, R13, R14, !PT ;  /* 0x0000000e0d0d7209 */ /* 0x000fe20007800000 */
[----:B------:R-:W-:Y:S01]  /*1c00*/  IMAD.MOV.U32 R11, RZ, RZ, 0x1f ;  /* 0x0000001fff0b7424 */ /* 0x000fe200078e00ff */
[----:B------:R-:W-:-:S07]  /*1c10*/  MOV R15, 0xffffffff ;  /* 0xffffffff000f7802 */ /* 0x000fce0000000f00 */
[----:B------:R-:W-:Y:S05]  /*1c20*/  WARPSYNC.COLLECTIVE R15, `(.L_x_24264) ;  /* 0x000000000f087348 */ /* 0x000fea0003c00000 */
[----:B------:R0:W1:Y:S02]  /*1c30*/  SHFL.BFLY P6, R14, R13, R12, R11 ;  /* 0x0c00000c0d0e7389 */ /* 0x00006400000c000b */
[----:B01----:R-:W-:Y:S05]  /*1c40*/  ENDCOLLECTIVE ;  /* 0x000000000000791b */ /* 0x003fea0003800000 */
.L_x_24264:
[----:B------:R-:W-:Y:S01]  /*1c50*/  HFMA2 R12, -RZ, RZ, 0, 2.384185791015625e-07 ;  /* 0x00000004ff0c7431 */ /* 0x000fe200000001ff */
[----:B------:R-:W-:-:S04]  /*1c60*/  FMNMX R0, R13, R14, !PT ;  /* 0x0000000e0d007209 */ /* 0x000fc80007800000 */
[----:B------:R-:W-:-:S07]  /*1c70*/  MOV R13, R0 ;  /* 0x00000000000d7202 */ /* 0x000fce0000000f00 */
[----:B------:R-:W-:Y:S05]  /*1c80*/  WARPSYNC.COLLECTIVE R15, `(.L_x_24265) ;  /* 0x000000000f087348 */ /* 0x000fea0003c00000 */
[----:B------:R0:W1:Y:S02]  /*1c90*/  SHFL.BFLY P6, R14, R13, R12, R11 ;  /* 0x0c00000c0d0e7389 */ /* 0x00006400000c000b */
[----:B01----:R-:W-:Y:S05]  /*1ca0*/  ENDCOLLECTIVE ;  /* 0x000000000000791b */ /* 0x003fea0003800000 */
.L_x_24265:
[----:B------:R-:W-:Y:S01]  /*1cb0*/  HFMA2 R12, -RZ, RZ, 0, 1.1920928955078125e-07 ;  /* 0x00000002ff0c7431 */ /* 0x000fe200000001ff */
[----:B------:R-:W-:-:S04]  /*1cc0*/  FMNMX R6, R0, R14, !PT ;  /* 0x0000000e00067209 */ /* 0x000fc80007800000 */
[----:B------:R-:W-:-:S07]  /*1cd0*/  MOV R13, R6 ;  /* 0x00000006000d7202 */ /* 0x000fce0000000f00 */
[----:B------:R-:W-:Y:S05]  /*1ce0*/  WARPSYNC.COLLECTIVE R15, `(.L_x_24266) ;  /* 0x000000000f087348 */ /* 0x000fea0003c00000 */
[----:B------:R0:W1:Y:S02]  /*1cf0*/  SHFL.BFLY P6, R14, R13, R12, R11 ;  /* 0x0c00000c0d0e7389 */ /* 0x00006400000c000b */
[----:B01----:R-:W-:Y:S05]  /*1d00*/  ENDCOLLECTIVE ;  /* 0x000000000000791b */ /* 0x003fea0003800000 */
.L_x_24266:
[----:B------:R-:W-:Y:S02]  /*1d10*/  MOV R12, 0x1 ;  /* 0x00000001000c7802 */ /* 0x000fe40000000f00 */
[----:B------:R-:W-:-:S05]  /*1d20*/  FMNMX R7, R6, R14, !PT ;  /* 0x0000000e06077209 */ /* 0x000fca0007800000 */
[----:B------:R-:W-:-:S07]  /*1d30*/  IMAD.MOV.U32 R13, RZ, RZ, R7 ;  /* 0x000000ffff0d7224 */ /* 0x000fce00078e0007 */
[----:B------:R-:W-:Y:S05]  /*1d40*/  WARPSYNC.COLLECTIVE R15, `(.L_x_24267) ;  /* 0x000000000f087348 */ /* 0x000fea0003c00000 */
[----:B------:R0:W1:Y:S02]  /*1d50*/  SHFL.BFLY P6, R14, R13, R12, R11 ;  /* 0x0c00000c0d0e7389 */ /* 0x00006400000c000b */
[----:B01----:R-:W-:Y:S05]  /*1d60*/  ENDCOLLECTIVE ;  /* 0x000000000000791b */ /* 0x003fea0003800000 */
.L_x_24267:
[----:B------:R-:W-:Y:S02]  /*1d70*/  MOV R11, 0x437c0000 ;  /* 0x437c0000000b7802 */ /* 0x000fe40000000f00 */
        /* <DEDUP_REMOVED lines=33> */
[----:B------:R-:W-:Y:S01]  /*1f90*/  FFMA.SAT R26, R8, R9, 0.5 ;  /* 0x3f000000081a7423 */ /* 0x000fe20000002009 */
[----:B------:R-:W1:Y:S03]  /*1fa0*/  MUFU.EX2 R4, R7 ;  /* 0x0000000700047308 */ /* 0x000e660000000800 */
        /* <DEDUP_REMOVED lines=52> */
[----:B------:R-:W-:-:S04]  /*22f0*/  FADD R9, RZ, R0 ;  /* 0x00000000ff097221 */ /* 0x000fc80000000000 */
[----:B------:R-:W-:Y:S01]  /*2300*/  FADD R10, R9, R2 ;  /* 0x00000002090a7221 */ /* 0x000fe20000000000 */
[----:B------:R-:W1:Y:S03]  /*2310*/  MUFU.EX2 R18, R18 ;  /* 0x0000001200127308 */ /* 0x000e660000000800 */
[----:B------:R-:W-:-:S04]  /*2320*/  FADD R9, R10, R3 ;  /* 0x000000030a097221 */ /* 0x000fc80000000000 */
        /* <DEDUP_REMOVED lines=8> */
[----:B-1----:R-:W-:Y:S02]  /*23b0*/  FMUL R9, R9, R18 ;  /* 0x0000001209097220 */ /* 0x002fe40000400000 */
[----:B------:R-:W-:Y:S01]  /*23c0*/  FADD R12, R11, R10 ;  /* 0x0000000a0b0c7221 */ /* 0x000fe20000000000 */
[----:B------:R-:W-:-:S03]  /*23d0*/  MOV R11, 0x1f ;  /* 0x0000001f000b7802 */ /* 0x000fc60000000f00 */
[----:B------:R-:W-:Y:S01]  /*23e0*/  FADD R13, R12, R9 ;  /* 0x000000090c0d7221 */ /* 0x000fe20000000000 */
[----:B------:R-:W-:-:S07]  /*23f0*/  HFMA2 R12, -RZ, RZ, 0, 9.5367431640625e-07 ;  /* 0x00000010ff0c7431 */ /* 0x000fce00000001ff */
[----:B------:R-:W-:Y:S05]  /*2400*/  WARPSYNC.COLLECTIVE R15, `(.L_x_24268) ;  /* 0x000000000f087348 */ /* 0x000fea0003c00000 */
[----:B------:R0:W1:Y:S02]  /*2410*/  SHFL.BFLY P6, R14, R13, R12, R11 ;  /* 0x0c00000c0d0e7389 */ /* 0x00006400000c000b */
[----:B01----:R-:W-:Y:S05]  /*2420*/  ENDCOLLECTIVE ;  /* 0x000000000000791b */ /* 0x003fea0003800000 */
.L_x_24268:
[----:B------:R-:W-:Y:S02]  /*2430*/  HFMA2 R12, -RZ, RZ, 0, 4.76837158203125e-07 ;  /* 0x00000008ff0c7431 */ /* 0x000fe400000001ff */
[----:B------:R-:W-:-:S05]  /*2440*/  FADD R18, R13, R14 ;  /* 0x0000000e0d127221 */ /* 0x000fca0000000000 */
[----:B------:R-:W-:-:S07]  /*2450*/  MOV R13, R18 ;  /* 0x00000012000d7202 */ /* 0x000fce0000000f00 */
[----:B------:R-:W-:Y:S05]  /*2460*/  WARPSYNC.COLLECTIVE R15, `(.L_x_24269) ;  /* 0x000000000f087348 */ /* 0x000fea0003c00000 */
[----:B------:R0:W1:Y:S02]  /*2470*/  SHFL.BFLY P6, R14, R13, R12, R11 ;  /* 0x0c00000c0d0e7389 */ /* 0x00006400000c000b */
[----:B01----:R-:W-:Y:S05]  /*2480*/  ENDCOLLECTIVE ;  /* 0x000000000000791b */ /* 0x003fea0003800000 */
.L_x_24269:
[----:B------:R-:W-:Y:S01]  /*2490*/  MOV R12, 0x4 ;  /* 0x00000004000c7802 */ /* 0x000fe20000000f00 */
[----:B------:R-:W-:-:S04]  /*24a0*/  FADD R19, R18, R14 ;  /* 0x0000000e12137221 */ /* 0x000fc80000000000 */
[----:B------:R-:W-:-:S07]  /*24b0*/  IMAD.MOV.U32 R13, RZ, RZ, R19 ;  /* 0x000000ffff0d7224 */ /* 0x000fce00078e0013 */
[----:B------:R-:W-:Y:S05]  /*24c0*/  WARPSYNC.COLLECTIVE R15, `(.L_x_24270) ;  /* 0x000000000f087348 */ /* 0x000fea0003c00000 */
[----:B------:R0:W1:Y:S02]  /*24d0*/  SHFL.BFLY P6, R14, R13, R12, R11 ;  /* 0x0c00000c0d0e7389 */ /* 0x00006400000c000b */
[----:B01----:R-:W-:Y:S05]  /*24e0*/  ENDCOLLECTIVE ;  /* 0x000000000000791b */ /* 0x003fea0003800000 */
.L_x_24270:
[----:B------:R-:W-:Y:S02]  /*24f0*/  HFMA2 R12, -RZ, RZ, 0, 1.1920928955078125e-07 ;  /* 0x00000002ff0c7431 */ /* 0x000fe400000001ff */
[----:B------:R-:W-:-:S05]  /*2500*/  FADD R20, R19, R14 ;  /* 0x0000000e13147221 */ /* 0x000fca0000000000 */
[----:B------:R-:W-:-:S07]  /*2510*/  MOV R13, R20 ;  /* 0x00000014000d7202 */ /* 0x000fce0000000f00 */
[----:B------:R-:W-:Y:S05]  /*2520*/  WARPSYNC.COLLECTIVE R15, `(.L_x_24271) ;  /* 0x000000000f087348 */ /* 0x000fea0003c00000 */
[----:B------:R0:W1:Y:S02]  /*2530*/  SHFL.BFLY P6, R14, R13, R12, R11 ;  /* 0x0c00000c0d0e7389 */ /* 0x00006400000c000b */
[----:B01----:R-:W-:Y:S05]  /*2540*/  ENDCOLLECTIVE ;  /* 0x000000000000791b */ /* 0x003fea0003800000 */
.L_x_24271:
[----:B------:R-:W-:Y:S02]  /*2550*/  HFMA2 R12, -RZ, RZ, 0, 5.9604644775390625e-08 ;  /* 0x00000001ff0c7431 */ /* 0x000fe400000001ff */
[----:B------:R-:W-:-:S05]  /*2560*/  FADD R21, R20, R14 ;  /* 0x0000000e14157221 */ /* 0x000fca0000000000 */
[----:B------:R-:W-:-:S07]  /*2570*/  MOV R13, R21 ;  /* 0x00000015000d7202 */ /* 0x000fce0000000f00 */
[----:B------:R-:W-:Y:S05]  /*2580*/  WARPSYNC.COLLECTIVE R15, `(.L_x_24272) ;  /* 0x000000000f087348 */ /* 0x000fea0003c00000 */
[----:B------:R0:W1:Y:S02]  /*2590*/  SHFL.BFLY P6, R14, R13, R12, R11 ;  /* 0x0c00000c0d0e7389 */ /* 0x00006400000c000b */
[----:B01----:R-:W-:Y:S05]  /*25a0*/  ENDCOLLECTIVE ;  /* 0x000000000000791b */ /* 0x003fea0003800000 */
.L_x_24272:
[----:B------:R-:W-:Y:S05]  /*25b0*/  BRA `(.L_x_24273) ;  /* 0xffffffe800287947 */ /* 0x000fea000383ffff */
        .weak           $__internal_472_$__cuda_sm3x_div_rn_noftz_f32_slowpath
        .type           $__internal_472_$__cuda_sm3x_div_rn_noftz_f32_slowpath,@function
        .size           $__internal_472_$__cuda_sm3x_div_rn_noftz_f32_slowpath,(.L_x_25924 - $__internal_472_$__cuda_sm3x_div_rn_noftz_f32_slowpath)
$__internal_472_$__cuda_sm3x_div_rn_noftz_f32_slowpath:
        /* <DEDUP_REMOVED lines=35> */
.L_x_24275:
        /* <DEDUP_REMOVED lines=51> */
.L_x_24282:
[----:B------:R-:W-:-:S04]  /*2b20*/  LOP3.LUT R0, R0, 0x80000000, RZ, 0xc0, !PT ;  /* 0x8000000000007812 */ /* 0x000fc800078ec0ff */
[----:B------:R-:W-:Y:S01]  /*2b30*/  LOP3.LUT R0, R0, 0x7f800000, RZ, 0xfc, !PT ;  /* 0x7f80000000007812 */ /* 0x000fe200078efcff */
[----:B------:R-:W-:Y:S06]  /*2b40*/  BRA `(.L_x_24283) ;  /* 0x0000000000047947 */ /* 0x000fec0003800000 */
.L_x_24281:
[----:B------:R-:W-:-:S07]  /*2b50*/  LEA R0, R29, R0, 0x17 ;  /* 0x000000001d007211 */ /* 0x000fce00078eb8ff */
.L_x_24283:
[----:B------:R-:W-:Y:S05]  /*2b60*/  BSYNC.RECONVERGENT B2 ;  /* 0x0000000000027941 */ /* 0x000fea0003800200 */
.L_x_24280:
[----:B------:R-:W-:Y:S05]  /*2b70*/  BRA `(.L_x_24284) ;  /* 0x0000000000207947 */ /* 0x000fea0003800000 */
.L_x_24279:
[----:B------:R-:W-:-:S04]  /*2b80*/  LOP3.LUT R0, R21, 0x80000000, R0, 0x48, !PT ;  /* 0x8000000015007812 */ /* 0x000fc800078e4800 */
[----:B------:R-:W-:Y:S01]  /*2b90*/  LOP3.LUT R0, R0, 0x7f800000, RZ, 0xfc, !PT ;  /* 0x7f80000000007812 */ /* 0x000fe200078efcff */
[----:B------:R-:W-:Y:S06]  /*2ba0*/  BRA `(.L_x_24284) ;  /* 0x0000000000147947 */ /* 0x000fec0003800000 */
.L_x_24278:
[----:B------:R-:W-:Y:S01]  /*2bb0*/  LOP3.LUT R0, R21, 0x80000000, R0, 0x48, !PT ;  /* 0x8000000015007812 */ /* 0x000fe200078e4800 */
[----:B------:R-:W-:Y:S06]  /*2bc0*/  BRA `(.L_x_24284) ;  /* 0x00000000000c7947 */ /* 0x000fec0003800000 */
.L_x_24277:
[----:B------:R-:W0:Y:S01]  /*2bd0*/  MUFU.RSQ R0, -QNAN ;  /* 0xffc0000000007908 */ /* 0x000e220000001400 */
[----:B------:R-:W-:Y:S05]  /*2be0*/  BRA `(.L_x_24284) ;  /* 0x0000000000047947 */ /* 0x000fea0003800000 */
.L_x_24276:
[----:B------:R-:W-:-:S07]  /*2bf0*/  FADD.FTZ R0, R0, R11 ;  /* 0x0000000b00007221 */ /* 0x000fce0000010000 */
.L_x_24284:
[----:B------:R-:W-:Y:S05]  /*2c00*/  BSYNC.RECONVERGENT B1 ;  /* 0x0000000000017941 */ /* 0x000fea0003800200 */
.L_x_24274:
[----:B------:R-:W-:Y:S01]  /*2c10*/  HFMA2 R15, -RZ, RZ, 0, 0 ;  /* 0x00000000ff0f7431 */ /* 0x000fe200000001ff */
[----:B------:R-:W-:-:S04]  /*2c20*/  MOV R14, R20 ;  /* 0x00000014000e7202 */ /* 0x000fc80000000f00 */
[----:B0-----:R-:W-:Y:S05]  /*2c30*/  RET.REL.NODEC R14 `(_Z15SoftmaxWarpImplI10DirectLoadIffE11DirectStoreIffEfLi2ELi10ELi32ELi1ELb0EL9Algorithm0EEvT_T0_ll) ;  /* 0xffffffd00ef07950 */ /* 0x001fea0003c3ffff */
.L_x_24285:
        /* <DEDUP_REMOVED lines=12> */
.L_x_25924:


//--------------------- .text._Z15SoftmaxWarpImplI10DirectLoadIffE11DirectStoreIffEfLi2ELi8ELi32ELi1ELb1EL9Algorithm0EEvT_T0_ll --------------------------
	.section	.text._Z15SoftmaxWarpImplI10DirectLoadIffE11DirectStoreIffEfLi2ELi8ELi32ELi1ELb1EL9Algorithm0EEvT_T0_ll,"ax",@progbits
	.align	128
        .global         _Z15SoftmaxWarpImplI10DirectLoadIffE11DirectStoreIffEfLi2ELi8ELi32ELi1ELb1EL9Algorithm0EEvT_T0_ll
        .type           _Z15SoftmaxWarpImplI10DirectLoadIffE11DirectStoreIffEfLi2ELi8ELi32ELi1ELb1EL9Algorithm0EEvT_T0_ll,@function
        .size           _Z15SoftmaxWarpImplI10DirectLoadIffE11DirectStoreIffEfLi2ELi8ELi32ELi1ELb1EL9Algorithm0EEvT_T0_ll,(.L_x_25925 - _Z15SoftmaxWarpImplI10DirectLoadIffE11DirectStoreIffEfLi2ELi8ELi32ELi1ELb1EL9Algorithm0EEvT_T0_ll)
        .other          _Z15SoftmaxWarpImplI10DirectLoadIffE11DirectStoreIffEfLi2ELi8ELi32ELi1ELb1EL9Algorithm0EEvT_T0_ll,@"STO_CUDA_ENTRY STV_DEFAULT"
_Z15SoftmaxWarpImplI10DirectLoadIffE11DirectStoreIffEfLi2ELi8ELi32ELi1ELb1EL9Algorithm0EEvT_T0_ll:
.text._Z15SoftmaxWarpImplI10DirectLoadIffE11DirectStoreIffEfLi2ELi8ELi32ELi1ELb1EL9Algorithm0EEvT_T0_ll:
        /* <DEDUP_REMOVED lines=24> */
.L_x_24286:
        /* <DEDUP_REMOVED lines=17> */
.L_x_24312:
[----:B-123--:R-:W1:Y:S01]  /*0290*/  LDC.64 R8, c[0x0][0x388] ;  /* 0x0000e200ff087b82 */ /* 0x00ee620000000a00 */
        /* <DEDUP_REMOVED lines=9> */
[----:B----4-:R-:W4:Y:S02]  /*0330*/  LDC.64 R28, c[0x0][0x380] ;  /* 0x0000e000ff1c7b82 */ /* 0x010f240000000a00 */
[----:B------:R-:W-:Y:S02]  /*0340*/  @!P0 MOV R23, RZ ;  /* 0x000000ff00178202 */ /* 0x000fe40000000f00 */
[C---:B--2---:R-:W-:Y:S02]  /*0350*/  @!P0 R2UR UR4, R16.reuse ;  /* 0x00000000100482ca */ /* 0x044fe400000e0000 */
[----:B------:R-:W-:Y:S01]  /*0360*/  @!P0 R2UR UR5, R17 ;  /* 0x00000000110582ca */ /* 0x000fe200000e0000 */
[----:B-1----:R-:W-:Y:S01]  /*0370*/  @!P0 IMAD R0, R19, R8, RZ ;  /* 0x0000000813008224 */ /* 0x002fe200078e02ff */
[----:B------:R-:W1:Y:S01]  /*0380*/  LDC.64 R4, c[0x0][0x388] ;  /* 0x0000e200ff047b82 */ /* 0x000e620000000a00 */
[----:B------:R-:W-:-:S02]  /*0390*/  @!P1 R2UR UR6, R16 ;  /* 0x00000000100692ca */ /* 0x000fc400000e0000 */
[----:B------:R-:W-:Y:S01]  /*03a0*/  @!P0 IMAD R11, R21, R9, R0 ;  /* 0x00000009150b8224 */ /* 0x000fe200078e0200 */
[----:B------:R-:W-:Y:S01]  /*03b0*/  @!P1 R2UR UR7, R17 ;  /* 0x00000000110792ca */ /* 0x000fe200000e0000 */
[----:B------:R-:W-:Y:S01]  /*03c0*/  @!P0 IMAD.WIDE.U32 R8, R21, R8, R22 ;  /* 0x0000000815088225 */ /* 0x000fe200078e0016 */
[C---:B------:R-:W-:Y:S02]  /*03d0*/  @!P2 R2UR UR8, R16.reuse ;  /* 0x000000001008a2ca */ /* 0x040fe400000e0000 */
[----:B------:R-:W2:Y:S01]  /*03e0*/  LDC.64 R2, c[0x0][0x388] ;  /* 0x0000e200ff027b82 */ /* 0x000ea20000000a00 */
[----:B------:R-:W-:Y:S02]  /*03f0*/  @!P2 R2UR UR9, R17 ;  /* 0x000000001109a2ca */ /* 0x000fe400000e0000 */
[----:B------:R-:W-:Y:S02]  /*0400*/  @!P0 IADD3 R11, PT, PT, R9, R11, RZ ;  /* 0x0000000b090b8210 */ /* 0x000fe40007ffe0ff */
[----:B------:R-:W-:-:S02]  /*0410*/  @!P3 R2UR UR10, R16 ;  /* 0x00000000100ab2ca */ /* 0x000fc400000e0000 */
[----:B------:R-:W-:Y:S01]  /*0420*/  @!P0 LEA.HI R0, P4, R11, R8, RZ, 0x1 ;  /* 0x000000080b008211 */ /* 0x000fe200078908ff */
[----:B---3--:R-:W-:Y:S01]  /*0430*/  @!P1 IMAD R8, R19, R6, RZ ;  /* 0x0000000613089224 */ /* 0x008fe200078e02ff */
[----:B------:R-:W3:Y:S01]  /*0440*/  LDC.64 R30, c[0x0][0x380] ;  /* 0x0000e000ff1e7b82 */ /* 0x000ee20000000a00 */
[----:B------:R-:W-:Y:S02]  /*0450*/  @!P3 R2UR UR11, R17 ;  /* 0x00000000110bb2ca */ /* 0x000fe400000e0000 */
[----:B------:R-:W-:Y:S01]  /*0460*/  @!P0 IMAD.SHL.U32 R9, R0, 0x4, RZ ;  /* 0x0000000400098824 */ /* 0x000fe200078e00ff */
[----:B------:R-:W-:-:S04]  /*0470*/  @!P0 IADD3.X R11, PT, PT, RZ, R11, RZ, P4, !PT ;  /* 0x0000000bff0b8210 */ /* 0x000fc800027fe4ff */
[----:B------:R-:W-:Y:S01]  /*0480*/  @!P0 LOP3.LUT R9, R9, 0xfffffff8, RZ, 0xc0, !PT ;  /* 0xfffffff809098812 */ /* 0x000fe200078ec0ff */
[----:B------:R-:W5:Y:S01]  /*0490*/  LDC.64 R14, c[0x0][0x380] ;  /* 0x0000e000ff0e7b82 */ /* 0x000f620000000a00 */
[----:B------:R-:W-:Y:S01]  /*04a0*/  @!P0 SHF.L.U64.HI R0, R0, 0x2, R11 ;  /* 0x0000000200008819 */ /* 0x000fe2000001020b */
[----:B------:R-:W-:Y:S01]  /*04b0*/  @!P1 IMAD R11, R21, R7, R8 ;  /* 0x00000007150b9224 */ /* 0x000fe200078e0208 */
[----:B----4-:R-:W-:Y:S02]  /*04c0*/  @!P0 IADD3 R28, P4, PT, R9, R28, RZ ;  /* 0x0000001c091c8210 */ /* 0x010fe40007f9e0ff */
[----:B------:R-:W-:Y:S02]  /*04d0*/  @!P1 MOV R8, R20 ;  /* 0x0000001400089202 */ /* 0x000fe40000000f00 */
[----:B------:R-:W-:Y:S01]  /*04e0*/  @!P1 MOV R9, RZ ;  /* 0x000000ff00099202 */ /* 0x000fe20000000f00 */
[----:B------:R-:W-:Y:S01]  /*04f0*/  @!P0 IMAD.X R29, R0, 0x1, R29, P4 ;  /* 0x00000001001d8824 */ /* 0x000fe200020e061d */
[----:B------:R-:W4:Y:S01]  /*0500*/  LDC.64 R26, c[0x0][0x380] ;  /* 0x0000e000ff1a7b82 */ /* 0x000f220000000a00 */
[----:B--2---:R-:W-:-:S02]  /*0510*/  @!P3 IMAD R0, R19, R2, RZ ;  /* 0x000000021300b224 */ /* 0x004fc400078e02ff */
[----:B------:R-:W-:Y:S01]  /*0520*/  @!P1 IMAD.WIDE.U32 R6, R21, R6, R8 ;  /* 0x0000000615069225 */ /* 0x000fe200078e0008 */
[----:B------:R-:W-:-:S03]  /*0530*/  @!P2 MOV R9, RZ ;  /* 0x000000ff0009a202 */ /* 0x000fc60000000f00 */
[----:B-1----:R-:W-:Y:S01]  /*0540*/  @!P2 IMAD R8, R19, R4, RZ ;  /* 0x000000041308a224 */ /* 0x002fe200078e02ff */
[----:B------:R-:W-:Y:S02]  /*0550*/  @!P1 IADD3 R7, PT, PT, R11, R7, RZ ;  /* 0x000000070b079210 */ /* 0x000fe40007ffe0ff */
[----:B------:R-:W-:Y:S01]  /*0560*/  @!P3 MOV R11, RZ ;  /* 0x000000ff000bb202 */ /* 0x000fe20000000f00 */
[----:B------:R-:W-:Y:S01]  /*0570*/  @!P2 IMAD R13, R21, R5, R8 ;  /* 0x00000005150da224 */ /* 0x000fe200078e0208 */
[----:B------:R-:W-:Y:S02]  /*0580*/  @!P2 MOV R8, R18 ;  /* 0x000000120008a202 */ /* 0x000fe40000000f00 */
[----:B------:R-:W-:-:S03]  /*0590*/  @!P1 LEA.HI R6, P4, R7, R6, RZ, 0x1 ;  /* 0x0000000607069211 */ /* 0x000fc600078908ff */
[----:B------:R-:W-:Y:S01]  /*05a0*/  @!P2 IMAD.WIDE.U32 R4, R21, R4, R8 ;  /* 0x000000041504a225 */ /* 0x000fe200078e0008 */
[----:B------:R-:W-:-:S03]  /*05b0*/  @!P1 IADD3.X R7, PT, PT, RZ, R7, RZ, P4, !PT ;  /* 0x00000007ff079210 */ /* 0x000fc600027fe4ff */
[C---:B------:R-:W-:Y:S01]  /*05c0*/  @!P3 IMAD R9, R21.reuse, R3, R0 ;  /* 0x000000031509b224 */ /* 0x040fe200078e0200 */
[C---:B------:R-:W-:Y:S01]  /*05d0*/  @!P1 SHF.L.U64.HI R0, R6.reuse, 0x2, R7 ;  /* 0x0000000206009819 */ /* 0x040fe20000010207 */
[----:B------:R-:W-:Y:S01]  /*05e0*/  @!P3 IMAD.WIDE.U32 R2, R21, R2, R10 ;  /* 0x000000021502b225 */ /* 0x000fe200078e000a */
[----:B------:R-:W-:-:S03]  /*05f0*/  @!P1 SHF.L.U32 R6, R6, 0x2, RZ ;  /* 0x0000000206069819 */ /* 0x000fc600000006ff */
[----:B------:R-:W-:Y:S01]  /*0600*/  @!P3 IMAD.IADD R7, R9, 0x1, R3 ;  /* 0x000000010907b824 */ /* 0x000fe200078e0203 */
[----:B------:R-:W-:Y:S01]  /*0610*/  @!P1 LOP3.LUT R3, R6, 0xfffffff8, RZ, 0xc0, !PT ;  /* 0xfffffff806039812 */ /* 0x000fe200078ec0ff */
[----:B------:R-:W-:-:S03]  /*0620*/  @!P2 IMAD.IADD R5, R13, 0x1, R5 ;  /* 0x000000010d05a824 */ /* 0x000fc600078e0205 */
[----:B------:R-:W-:Y:S02]  /*0630*/  @!P3 LEA.HI R2, P6, R7, R2, RZ, 0x1 ;  /* 0x000000020702b211 */ /* 0x000fe400078d08ff */
[----:B------:R-:W-:Y:S02]  /*0640*/  @!P2 LEA.HI R4, P5, R5, R4, RZ, 0x1 ;  /* 0x000000040504a211 */ /* 0x000fe400078b08ff */
[----:B---3--:R-:W-:Y:S02]  /*0650*/  @!P1 IADD3 R30, P4, PT, R3, R30, RZ ;  /* 0x0000001e031e9210 */ /* 0x008fe40007f9e0ff */
[----:B------:R-:W-:Y:S02]  /*0660*/  @!P3 SHF.L.U32 R3, R2, 0x2, RZ ;  /* 0x000000020203b819 */ /* 0x000fe400000006ff */
[----:B------:R-:W-:Y:S01]  /*0670*/  @!P2 IADD3.X R11, PT, PT, RZ, R5, RZ, P5, !PT ;  /* 0x00000005ff0ba210 */ /* 0x000fe20002ffe4ff */
[----:B------:R-:W-:Y:S01]  /*0680*/  @!P3 IMAD.X R5, RZ, RZ, R7, P6 ;  /* 0x000000ffff05b224 */ /* 0x000fe200030e0607 */
[----:B------:R-:W-:-:S02]  /*0690*/  @!P2 SHF.L.U32 R9, R4, 0x2, RZ ;  /* 0x000000020409a819 */ /* 0x000fc400000006ff */
[----:B------:R-:W-:Y:S02]  /*06a0*/  @!P3 LOP3.LUT R3, R3, 0xfffffff8, RZ, 0xc0, !PT ;  /* 0xfffffff80303b812 */ /* 0x000fe400078ec0ff */
[----:B------:R-:W-:Y:S02]  /*06b0*/  @!P2 LOP3.LUT R9, R9, 0xfffffff8, RZ, 0xc0, !PT ;  /* 0xfffffff80909a812 */ /* 0x000fe400078ec0ff */
[----:B------:R-:W-:Y:S02]  /*06c0*/  @!P3 SHF.L.U64.HI R2, R2, 0x2, R5 ;  /* 0x000000020202b819 */ /* 0x000fe40000010205 */
[----:B-----5:R-:W-:Y:S01]  /*06d0*/  @!P3 IADD3 R14, P6, PT, R3, R14, RZ ;  /* 0x0000000e030eb210 */ /* 0x020fe20007fde0ff */
[----:B------:R-:W-:Y:S01]  /*06e0*/  IMAD.MOV.U32 R3, RZ, RZ, -0x800000 ;  /* 0xff800000ff037424 */ /* 0x000fe200078e00ff */
[----:B------:R-:W-:Y:S02]  /*06f0*/  @!P2 SHF.L.U64.HI R4, R4, 0x2, R11 ;  /* 0x000000020404a819 */ /* 0x000fe4000001020b */
[----:B----4-:R-:W-:-:S02]  /*0700*/  @!P2 IADD3 R26, P5, PT, R9, R26, RZ ;  /* 0x0000001a091aa210 */ /* 0x010fc40007fbe0ff */
[----:B------:R-:W-:Y:S02]  /*0710*/  @!P3 IADD3.X R15, PT, PT, R2, R15, RZ, P6, !PT ;  /* 0x0000000f020fb210 */ /* 0x000fe400037fe4ff */
[----:B------:R-:W-:Y:S02]  /*0720*/  MOV R2, 0xff800000 ;  /* 0xff80000000027802 */ /* 0x000fe40000000f00 */
[----:B------:R-:W-:Y:S02]  /*0730*/  @!P2 IADD3.X R27, PT, PT, R4, R27, RZ, P5, !PT ;  /* 0x0000001b041ba210 */ /* 0x000fe40002ffe4ff */
[----:B------:R-:W-:Y:S02]  /*0740*/  MOV R5, 0xff800000 ;  /* 0xff80000000057802 */ /* 0x000fe40000000f00 */
[----:B------:R-:W-:Y:S01]  /*0750*/  MOV R4, 0xff800000 ;  /* 0xff80000000047802 */ /* 0x000fe20000000f00 */
[----:B------:R-:W2:Y:S01]  /*0760*/  @!P0 LDG.E.64 R2, desc[UR4][R28.64] ;  /* 0x000000041c028981 */ /* 0x000ea2000c1e1b00 */
[----:B------:R-:W-:Y:S01]  /*0770*/  @!P1 IADD3.X R31, PT, PT, R0, R31, RZ, P4, !PT ;  /* 0x0000001f001f9210 */ /* 0x000fe200027fe4ff */
[----:B------:R-:W-:Y:S01]  /*0780*/  IMAD.MOV.U32 R7, RZ, RZ, -0x800000 ;  /* 0xff800000ff077424 */ /* 0x000fe200078e00ff */
[----:B------:R-:W-:-:S03]  /*0790*/  MOV R6, 0xff800000 ;  /* 0xff80000000067802 */ /* 0x000fc60000000f00 */
[----:B------:R-:W3:Y:S01]  /*07a0*/  @!P1 LDG.E.64 R4, desc[UR6][R30.64] ;  /* 0x000000061e049981 */ /* 0x000ee2000c1e1b00 */
[----:B------:R-:W-:Y:S02]  /*07b0*/  MOV R9, 0xff800000 ;  /* 0xff80000000097802 */ /* 0x000fe40000000f00 */
[----:B------:R-:W-:Y:S01]  /*07c0*/  MOV R8, 0xff800000 ;  /* 0xff80000000087802 */ /* 0x000fe20000000f00 */
[----:B------:R-:W4:Y:S05]  /*07d0*/  @!P2 LDG.E.64 R6, desc[UR8][R26.64] ;  /* 0x000000081a06a981 */ /* 0x000f2a000c1e1b00 */
[----:B------:R-:W5:Y:S01]  /*07e0*/  @!P3 LDG.E.64 R8, desc[UR10][R14.64] ;  /* 0x0000000a0e08b981 */ /* 0x000f62000c1e1b00 */
[----:B------:R-:W-:Y:S01]  /*07f0*/  IMAD.MOV.U32 R13, RZ, RZ, -0x800000 ;  /* 0xff800000ff0d7424 */ /* 0x000fe200078e00ff */
[----:B------:R-:W-:Y:S01]  /*0800*/  UMOV UR4, 0xffffffff ;  /* 0xffffffff00047882 */ /* 0x000fe20000000000 */
[----:B--2---:R-:W-:-:S04]  /*0810*/  @!P0 FMNMX3 R13, R2, -INF , R3, !PT ;  /* 0xff800000020d8876 */ /* 0x004fc80007800003 */
[----:B---3--:R-:W-:-:S04]  /*0820*/  @!P1 FMNMX3 R13, R13, R4, R5, !PT ;  /* 0x000000040d0d9276 */ /* 0x008fc80007800005 */
[----:B----4-:R-:W-:-:S04]  /*0830*/  @!P2 FMNMX3 R13, R13, R6, R7, !PT ;  /* 0x000000060d0da276 */ /* 0x010fc80007800007 */
[----:B-----5:R-:W-:Y:S01]  /*0840*/  @!P3 FMNMX3 R13, R13, R8, R9, !PT ;  /* 0x000000080d0db276 */ /* 0x020fe20007800009 */
        /* <DEDUP_REMOVED lines=14> */
[----:B------:R-:W-:Y:S01]  /*0930*/  MOV R5, 0x437c0000 ;  /* 0x437c000000057802 */ /* 0x000fe20000000f00 */
[----:B------:R-:W-:Y:S01]  /*0940*/  FADD R34, -R12, R3 ;  /* 0x000000030c227221 */ /* 0x000fe20000000100 */
[-C--:B------:R-:W-:Y:S01]  /*0950*/  FFMA.SAT R0, R32, R11.reuse, 0.5 ;  /* 0x3f00000020007423 */ /* 0x080fe2000000200b */
[C---:B------:R-:W-:Y:S01]  /*0960*/  FADD R26, -R12.reuse, R4 ;  /* 0x000000040c1a7221 */ /* 0x040fe20000000100 */
[----:B------:R-:W-:Y:S01]  /*0970*/  FADD R30, -R12, R6 ;  /* 0x000000060c1e7221 */ /* 0x000fe20000000100 */
[----:B------:R-:W-:Y:S01]  /*0980*/  FFMA.SAT R2, R34, R11, 0.5 ;  /* 0x3f00000022027423 */ /* 0x000fe2000000200b */
[----:B------:R-:W-:Y:S01]  /*0990*/  FFMA.RM R0, R0, R5, 12582913 ;  /* 0x4b40000100007423 */ /* 0x000fe20000004005 */
[----:B------:R-:W-:Y:S01]  /*09a0*/  FFMA.SAT R6, R26, R11, 0.5 ;  /* 0x3f0000001a067423 */ /* 0x000fe2000000200b */
[----:B------:R-:W-:Y:S01]  /*09b0*/  FADD R14, -R12, R7 ;  /* 0x000000070c0e7221 */ /* 0x000fe20000000100 */
[-C--:B------:R-:W-:Y:S01]  /*09c0*/  FFMA.RM R2, R2, R5.reuse, 12582913 ;  /* 0x4b40000102027423 */ /* 0x080fe20000004005 */
[----:B------:R-:W-:Y:S01]  /*09d0*/  FADD R3, R0, -12583039 ;  /* 0xcb40007f00037421 */ /* 0x000fe20000000000 */
[----:B------:R-:W-:Y:S01]  /*09e0*/  FFMA.RM R6, R6, R5, 12582913 ;  /* 0x4b40000106067423 */ /* 0x000fe20000004005 */
[-C--:B------:R-:W-:Y:S01]  /*09f0*/  FFMA.SAT R4, R28, R11.reuse, 0.5 ;  /* 0x3f0000001c047423 */ /* 0x080fe2000000200b */
[----:B------:R-:W-:Y:S01]  /*0a00*/  FADD R7, R2, -12583039 ;  /* 0xcb40007f02077421 */ /* 0x000fe20000000000 */
[----:B------:R-:W-:Y:S01]  /*0a10*/  FFMA R3, R32, 1.4426950216293334961, -R3 ;  /* 0x3fb8aa3b20037823 */ /* 0x000fe20000000803 */
[C---:B------:R-:W-:Y:S01]  /*0a20*/  FADD R8, -R12.reuse, R8 ;  /* 0x000000080c087221 */ /* 0x040fe20000000100 */
[----:B------:R-:W-:Y:S01]  /*0a30*/  FADD R12, -R12, R9 ;  /* 0x000000090c0c7221 */ /* 0x000fe20000000100 */
[----:B------:R-:W-:Y:S01]  /*0a40*/  FFMA R7, R34, 1.4426950216293334961, -R7 ;  /* 0x3fb8aa3b22077823 */ /* 0x000fe20000000807 */
[----:B------:R-:W-:Y:S01]  /*0a50*/  FFMA R23, R32, 1.925963033500011079e-08, R3 ;  /* 0x32a5706020177823 */ /* 0x000fe20000000003 */
[----:B------:R-:W-:Y:S01]  /*0a60*/  FADD R3, R6, -12583039 ;  /* 0xcb40007f06037421 */ /* 0x000fe20000000000 */
[----:B------:R-:W-:Y:S01]  /*0a70*/  FFMA.SAT R32, R30, R11, 0.5 ;  /* 0x3f0000001e207423 */ /* 0x000fe2000000200b */
[----:B------:R-:W-:Y:S01]  /*0a80*/  FFMA R15, R34, 1.925963033500011079e-08, R7 ;  /* 0x32a57060220f7823 */ /* 0x000fe20000000007 */
[----:B------:R-:W-:Y:S01]  /*0a90*/  SHF.L.U32 R0, R0, 0x17, RZ ;  /* 0x0000001700007819 */ /* 0x000fe200000006ff */
[----:B------:R-:W-:Y:S01]  /*0aa0*/  FFMA R7, R26, 1.4426950216293334961, -R3 ;  /* 0x3fb8aa3b1a077823 */ /* 0x000fe20000000803 */
[-C--:B------:R-:W-:Y:S01]  /*0ab0*/  FFMA.RM R3, R4, R5.reuse, 12582913 ;  /* 0x4b40000104037423 */ /* 0x080fe20000004005 */
[----:B------:R-:W-:Y:S01]  /*0ac0*/  FFMA.RM R4, R32, R5, 12582913 ;  /* 0x4b40000120047423 */ /* 0x000fe20000004005 */
[----:B------:R-:W1:Y:S01]  /*0ad0*/  MUFU.EX2 R23, R23 ;  /* 0x0000001700177308 */ /* 0x000e620000000800 */
[----:B------:R-:W-:Y:S01]  /*0ae0*/  FFMA R13, R26, 1.925963033500011079e-08, R7 ;  /* 0x32a570601a0d7823 */ /* 0x000fe20000000007 */
[----:B------:R-:W-:Y:S01]  /*0af0*/  FADD R7, R3, -12583039 ;  /* 0xcb40007f03077421 */ /* 0x000fe20000000000 */
[----:B------:R-:W-:Y:S01]  /*0b00*/  FADD R9, R4, -12583039 ;  /* 0xcb40007f04097421 */ /* 0x000fe20000000000 */
[----:B------:R-:W-:Y:S01]  /*0b10*/  FFMA.SAT R26, R14, R11, 0.5 ;  /* 0x3f0000000e1a7423 */ /* 0x000fe2000000200b */
[----:B------:R-:W-:-:S02]  /*0b20*/  IMAD.SHL.U32 R2, R2, 0x800000, RZ ;  /* 0x0080000002027824 */ /* 0x000fc400078e00ff */
[----:B------:R-:W-:Y:S01]  /*0b30*/  FFMA R7, R28, 1.4426950216293334961, -R7 ;  /* 0x3fb8aa3b1c077823 */ /* 0x000fe20000000807 */
[----:B------:R-:W-:Y:S01]  /*0b40*/  FFMA R9, R30, 1.4426950216293334961, -R9 ;  /* 0x3fb8aa3b1e097823 */ /* 0x000fe20000000809 */
[----:B------:R-:W2:Y:S01]  /*0b50*/  MUFU.EX2 R15, R15 ;  /* 0x0000000f000f7308 */ /* 0x000ea20000000800 */
[----:B------:R-:W-:Y:S01]  /*0b60*/  SHF.L.U32 R6, R6, 0x17, RZ ;  /* 0x0000001706067819 */ /* 0x000fe200000006ff */
[----:B------:R-:W-:Y:S01]  /*0b70*/  FFMA R28, R28, 1.925963033500011079e-08, R7 ;  /* 0x32a570601c1c7823 */ /* 0x000fe20000000007 */
[----:B------:R-:W-:Y:S01]  /*0b80*/  FFMA.RM R7, R26, R5, 12582913 ;  /* 0x4b4000011a077423 */ /* 0x000fe20000004005 */
[----:B------:R-:W-:Y:S01]  /*0b90*/  FFMA R30, R30, 1.925963033500011079e-08, R9 ;  /* 0x32a570601e1e7823 */ /* 0x000fe20000000009 */
[----:B------:R-:W-:Y:S02]  /*0ba0*/  FFMA.SAT R26, R12, R11, 0.5 ;  /* 0x3f0000000c1a7423 */ /* 0x000fe4000000200b */
[C---:B------:R-:W-:Y:S01]  /*0bb0*/  FADD R9, R7.reuse, -12583039 ;  /* 0xcb40007f07097421 */ /* 0x040fe20000000000 */
[----:B------:R-:W3:Y:S01]  /*0bc0*/  MUFU.EX2 R13, R13 ;  /* 0x0000000d000d7308 */ /* 0x000ee20000000800 */
[----:B-1----:R-:W-:Y:S01]  /*0bd0*/  FMUL R0, R0, R23 ;  /* 0x0000001700007220 */ /* 0x002fe20000400000 */
[----:B------:R-:W-:-:S02]  /*0be0*/  IMAD.SHL.U32 R7, R7, 0x800000, RZ ;  /* 0x0080000007077824 */ /* 0x000fc400078e00ff */
[----:B------:R-:W-:-:S04]  /*0bf0*/  FFMA R9, R14, 1.4426950216293334961, -R9 ;  /* 0x3fb8aa3b0e097823 */ /* 0x000fc80000000809 */
[----:B------:R-:W-:Y:S01]  /*0c00*/  FFMA R25, R14, 1.925963033500011079e-08, R9 ;  /* 0x32a570600e197823 */ /* 0x000fe20000000009 */
[----:B------:R-:W-:Y:S01]  /*0c10*/  FFMA.SAT R14, R8, R11, 0.5 ;  /* 0x3f000000080e7423 */ /* 0x000fe2000000200b */
[----:B------:R-:W-:Y:S01]  /*0c20*/  FFMA.RM R11, R26, R5, 12582913 ;  /* 0x4b4000011a0b7423 */ /* 0x000fe20000004005 */
[----:B--2---:R-:W-:Y:S01]  /*0c30*/  FMUL R2, R2, R15 ;  /* 0x0000000f02027220 */ /* 0x004fe20000400000 */
[----:B------:R-:W-:Y:S01]  /*0c40*/  FADD R15, RZ, R0 ;  /* 0x00000000ff0f7221 */ /* 0x000fe20000000000 */
[----:B------:R-:W-:Y:S01]  /*0c50*/  FFMA.RM R9, R14, R5, 12582913 ;  /* 0x4b4000010e097423 */ /* 0x000fe20000004005 */
[----:B------:R-:W-:Y:S01]  /*0c60*/  FADD R29, R11, -12583039 ;  /* 0xcb40007f0b1d7421 */ /* 0x000fe20000000000 */
[----:B------:R-:W1:Y:S01]  /*0c70*/  MUFU.EX2 R5, R28 ;  /* 0x0000001c00057308 */ /* 0x000e620000000800 */
[----:B------:R-:W-:Y:S01]  /*0c80*/  SHF.L.U32 R26, R3, 0x17, RZ ;  /* 0x00000017031a7819 */ /* 0x000fe200000006ff */
[----:B------:R-:W-:Y:S01]  /*0c90*/  FADD R27, R9, -12583039 ;  /* 0xcb40007f091b7421 */ /* 0x000fe20000000000 */
[----:B------:R-:W-:Y:S01]  /*0ca0*/  FFMA R29, R12, 1.4426950216293334961, -R29 ;  /* 0x3fb8aa3b0c1d7823 */ /* 0x000fe2000000081d */
[----:B---3--:R-:W-:Y:S01]  /*0cb0*/  FMUL R3, R6, R13 ;  /* 0x0000000d06037220 */ /* 0x008fe20000400000 */
[----:B------:R-:W-:Y:S01]  /*0cc0*/  FADD R6, R15, R2 ;  /* 0x000000020f067221 */ /* 0x000fe20000000000 */
[----:B------:R-:W-:Y:S01]  /*0cd0*/  FFMA R27, R8, 1.4426950216293334961, -R27 ;  /* 0x3fb8aa3b081b7823 */ /* 0x000fe2000000081b */
[----:B------:R-:W-:Y:S01]  /*0ce0*/  FFMA R29, R12, 1.925963033500011079e-08, R29 ;  /* 0x32a570600c1d7823 */ /* 0x000fe2000000001d */
[----:B------:R-:W2:Y:S01]  /*0cf0*/  MUFU.EX2 R14, R30 ;  /* 0x0000001e000e7308 */ /* 0x000ea20000000800 */
[----:B------:R-:W-:Y:S01]  /*0d00*/  SHF.L.U32 R15, R4, 0x17, RZ ;  /* 0x00000017040f7819 */ /* 0x000fe200000006ff */
[----:B------:R-:W-:Y:S01]  /*0d10*/  FFMA R27, R8, 1.925963033500011079e-08, R27 ;  /* 0x32a57060081b7823 */ /* 0x000fe2000000001b */
[----:B------:R-:W-:-:S05]  /*0d20*/  FADD R13, R6, R3 ;  /* 0x00000003060d7221 */ /* 0x000fca0000000000 */
[----:B------:R-:W3:Y:S01]  /*0d30*/  MUFU.EX2 R8, R25 ;  /* 0x0000001900087308 */ /* 0x000ee20000000800 */
[----:B-1----:R-:W-:-:S07]  /*0d40*/  FMUL R4, R26, R5 ;  /* 0x000000051a047220 */ /* 0x002fce0000400000 */
[----:B------:R-:W1:Y:S01]  /*0d50*/  MUFU.EX2 R12, R27 ;  /* 0x0000001b000c7308 */ /* 0x000e620000000800 */
[----:B--2---:R-:W-:Y:S01]  /*0d60*/  FMUL R5, R15, R14 ;  /* 0x0000000e0f057220 */ /* 0x004fe20000400000 */
[----:B------:R-:W-:Y:S01]  /*0d70*/  FADD R14, R13, R4 ;  /* 0x000000040d0e7221 */ /* 0x000fe20000000000 */
[----:B------:R-:W-:-:S03]  /*0d80*/  SHF.L.U32 R13, R9, 0x17, RZ ;  /* 0x00000017090d7819 */ /* 0x000fc600000006ff */
[----:B------:R-:W-:Y:S02]  /*0d90*/  FADD R9, R14, R5 ;  /* 0x000000050e097221 */ /* 0x000fe40000000000 */
[----:B------:R-:W2:Y:S01]  /*0da0*/  MUFU.EX2 R29, R29 ;  /* 0x0000001d001d7308 */ /* 0x000ea20000000800 */
[----:B---3--:R-:W-:Y:S01]  /*0db0*/  FMUL R6, R7, R8 ;  /* 0x0000000807067220 */ /* 0x008fe20000400000 */
[----:B------:R-:W-:Y:S01]  /*0dc0*/  SHF.L.U32 R8, R11, 0x17, RZ ;  /* 0x000000170b087819 */ /* 0x000fe200000006ff */
[----:B-1----:R-:W-:Y:S02]  /*0dd0*/  FMUL R7, R13, R12 ;  /* 0x0000000c0d077220 */ /* 0x002fe40000400000 */
        /* <DEDUP_REMOVED lines=13> */
.L_x_24324:
        /* <DEDUP_REMOVED lines=11> */
[----:B01----:R-:W-:Y:S05]  /*0f60*/  CALL.REL.NOINC `($__internal_473_$__cuda_sm3x_div_rn_noftz_f32_slowpath) ;  /* 0x0000001400387944 */ /* 0x003fea0003c00000 */
[----:B------:R-:W-:-:S07]  /*0f70*/  MOV R12, R0 ;  /* 0x00000000000c7202 */ /* 0x000fce0000000f00 */
.L_x_24289:
[----:B------:R-:W-:Y:S05]  /*0f80*/  BSYNC.RECONVERGENT B0 ;  /* 0x0000000000007941 */ /* 0x000fea0003800200 */
.L_x_24288:
        /* <DEDUP_REMOVED lines=11> */
[----:B01----:R-:W-:Y:S05]  /*1040*/  CALL.REL.NOINC `($__internal_473_$__cuda_sm3x_div_rn_noftz_f32_slowpath) ;  /* 0x0000001400007944 */ /* 0x003fea0003c00000 */
[----:B------:R-:W-:-:S07]  /*1050*/  MOV R13, R0 ;  /* 0x00000000000d7202 */ /* 0x000fce0000000f00 */
.L_x_24291:
[----:B------:R-:W-:Y:S05]  /*1060*/  BSYNC.RECONVERGENT B0 ;  /* 0x0000000000007941 */ /* 0x000fea0003800200 */
.L_x_24290:
        /* <DEDUP_REMOVED lines=11> */
[----:B01----:R-:W-:Y:S05]  /*1120*/  CALL.REL.NOINC `($__internal_473_$__cuda_sm3x_div_rn_noftz_f32_slowpath) ;  /* 0x0000001000c87944 */ /* 0x003fea0003c00000 */
[----:B------:R-:W-:-:S07]  /*1130*/  MOV R2, R0 ;  /* 0x0000000000027202 */ /* 0x000fce0000000f00 */
.L_x_24293:
[----:B------:R-:W-:Y:S05]  /*1140*/  BSYNC.RECONVERGENT B0 ;  /* 0x0000000000007941 */ /* 0x000fea0003800200 */
.L_x_24292:
        /* <DEDUP_REMOVED lines=13> */
.L_x_24295:
[----:B------:R-:W-:Y:S05]  /*1220*/  BSYNC.RECONVERGENT B0 ;  /* 0x0000000000007941 */ /* 0x000fea0003800200 */
.L_x_24294:
        /* <DEDUP_REMOVED lines=13> */
.L_x_24297:
[----:B------:R-:W-:Y:S05]  /*1300*/  BSYNC.RECONVERGENT B0 ;  /* 0x0000000000007941 */ /* 0x000fea0003800200 */
.L_x_24296:
        /* <DEDUP_REMOVED lines=13> */
.L_x_24299:
[----:B------:R-:W-:Y:S05]  /*13e0*/  BSYNC.RECONVERGENT B0 ;  /* 0x0000000000007941 */ /* 0x000fea0003800200 */
.L_x_24298:
        /* <DEDUP_REMOVED lines=13> */
.L_x_24301:
[----:B------:R-:W-:Y:S05]  /*14c0*/  BSYNC.RECONVERGENT B0 ;  /* 0x0000000000007941 */ /* 0x000fea0003800200 */
.L_x_24300:
        /* <DEDUP_REMOVED lines=13> */
.L_x_24303:
[----:B------:R-:W-:Y:S05]  /*15a0*/  BSYNC.RECONVERGENT B0 ;  /* 0x0000000000007941 */ /* 0x000fea0003800200 */
.L_x_24302:
        /* <DEDUP_REMOVED lines=24> */
.L_x_24305:
[----:B------:R-:W-:Y:S05]  /*1730*/  BSYNC.RECONVERGENT B0 ;  /* 0x0000000000007941 */ /* 0x000fea0003800200 */
.L_x_24304:
[----:B------:R-:W-:Y:S04]  /*1740*/  BSSY.RECONVERGENT B0, `(.L_x_24306) ;  /* 0x0000012000007945 */ /* 0x000fe80003800200 */
[----:B------:R-:W-:Y:S05]  /*1750*/  @P1 BRA `(.L_x_24307) ;  /* 0x0000000000401947 */ /* 0x000fea0003800000 */
[----:B--2---:R-:W-:Y:S01]  /*1760*/  HFMA2 R9, -RZ, RZ, 0, 0 ;  /* 0x00000000ff097431 */ /* 0x004fe200000001ff */
        /* <DEDUP_REMOVED lines=15> */
.L_x_24307:
[----:B------:R-:W-:Y:S05]  /*1860*/  BSYNC.RECONVERGENT B0 ;  /* 0x0000000000007941 */ /* 0x000fea0003800200 */
.L_x_24306:
[----:B------:R-:W-:Y:S04]  /*1870*/  BSSY.RECONVERGENT B0, `(.L_x_24308) ;  /* 0x0000012000007945 */ /* 0x000fe80003800200 */
[----:B------:R-:W-:Y:S05]  /*1880*/  @P2 BRA `(.L_x_24309) ;  /* 0x0000000000402947 */ /* 0x000fea0003800000 */
[----:B---3--:R-:W-:Y:S01]  /*1890*/  MOV R2, R18 ;  /* 0x0000001200027202 */ /* 0x008fe20000000f00 */
[----:B------:R-:W-:Y:S01]  /*18a0*/  IMAD R0, R19, UR38, RZ ;  /* 0x0000002613007c24 */ /* 0x000fe2000f8e02ff */
[----:B------:R-:W-:Y:S01]  /*18b0*/  R2UR UR4, R16 ;  /* 0x00000000100472ca */ /* 0x000fe200000e0000 */
[----:B------:R-:W-:Y:S01]  /*18c0*/  IMAD.MOV.U32 R3, RZ, RZ, RZ ;  /* 0x000000ffff037224 */ /* 0x000fe200078e00ff */
[----:B------:R-:W-:Y:S01]  /*18d0*/  R2UR UR5, R17 ;  /* 0x00000000110572ca */ /* 0x000fe200000e0000 */
[C---:B--2---:R-:W-:Y:S02]  /*18e0*/  IMAD R9, R21.reuse, UR39, R0 ;  /* 0x0000002715097c24 */ /* 0x044fe4000f8e0200 */
        /* <DEDUP_REMOVED lines=10> */
.L_x_24309:
[----:B------:R-:W-:Y:S05]  /*1990*/  BSYNC.RECONVERGENT B0 ;  /* 0x0000000000007941 */ /* 0x000fea0003800200 */
.L_x_24308:
        /* <DEDUP_REMOVED lines=17> */
.L_x_24311:
[----:B------:R-:W-:Y:S05]  /*1ab0*/  BSYNC.RECONVERGENT B0 ;  /* 0x0000000000007941 */ /* 0x000fea0003800200 */
.L_x_24310:
[----:B------:R-:W-:-:S04]  /*1ac0*/  IADD3 R21, P0, PT, R24, R21, RZ ;  /* 0x0000001518157210 */ /* 0x000fc80007f1e0ff */
[----:B------:R-:W-:Y:S02]  /*1ad0*/  LEA.HI.X.SX32 R19, R24, R19, 0x1, P0 ;  /* 0x0000001318137211 */ /* 0x000fe400000f0eff */
[----:B------:R-:W-:-:S04]  /*1ae0*/  ISETP.GE.U32.AND P0, PT, R21, UR42, PT ;  /* 0x0000002a15007c0c */ /* 0x000fc8000bf06070 */
[----:B------:R-:W-:-:S13]  /*1af0*/  ISETP.GE.AND.EX P0, PT, R19, UR43, PT, P0 ;  /* 0x0000002b13007c0c */ /* 0x000fda000bf06300 */
[----:B------:R-:W-:Y:S05]  /*1b00*/  @!P0 BRA `(.L_x_24312) ;  /* 0xffffffe400e08947 */ /* 0x000fea000383ffff */
[----:B------:R-:W-:Y:S05]  /*1b10*/  EXIT ;  /* 0x000000000000794d */ /* 0x000fea0003800000 */
.L_x_24287:
[----:B------:R-:W-:Y:S01]  /*1b20*/  HFMA2 R11, -RZ, RZ, 0, 1.847743988037109375e-06 ;  /* 0x0000001fff0b7431 */ /* 0x000fe200000001ff */
[----:B------:R-:W-:Y:S01]  /*1b30*/  BSSY B0, `(.L_x_24313) ;  /* 0x0000006000007945 */ /* 0x000fe20003800000 */
[----:B------:R-:W-:Y:S01]  /*1b40*/  IMAD.MOV.U32 R12, RZ, RZ, 0x10 ;  /* 0x00000010ff0c7424 */ /* 0x000fe200078e00ff */
[----:B------:R-:W-:-:S07]  /*1b50*/  MOV R15, 0xffffffff ;  /* 0xffffffff000f7802 */ /* 0x000fce0000000f00 */
[----:B0-----:R-:W-:Y:S05]  /*1b60*/  WARPSYNC.COLLECTIVE R15, `(.L_x_24314) ;  /* 0x000000000f087348 */ /* 0x001fea0003c00000 */
[----:B------:R1:W2:Y:S02]  /*1b70*/  SHFL.BFLY P6, R14, R13, R12, R11 ;  /* 0x0c00000c0d0e7389 */ /* 0x0002a400000c000b */
[----:B012---:R-:W-:Y:S05]  /*1b80*/  ENDCOLLECTIVE ;  /* 0x000000000000791b */ /* 0x007fea0003800000 */
.L_x_24314:
[----:B------:R-:W-:Y:S05]  /*1b90*/  BSYNC B0 ;  /* 0x0000000000007941 */ /* 0x000fea0003800000 */
.L_x_24313:
[----:B------:R-:W-:Y:S01]  /*1ba0*/  HFMA2 R12, -RZ, RZ, 0, 4.76837158203125e-07 ;  /* 0x00000008ff0c7431 */ /* 0x000fe200000001ff */
[----:B------:R-:W-:Y:S01]  /*1bb0*/  FMNMX R13, R14, R13, !PT ;  /* 0x0000000d0e0d7209 */ /* 0x000fe20007800000 */
[----:B------:R-:W-:Y:S01]  /*1bc0*/  IMAD.MOV.U32 R11, RZ, RZ, 0x1f ;  /* 0x0000001fff0b7424 */ /* 0x000fe200078e00ff */
[----:B------:R-:W-:-:S07]  /*1bd0*/  MOV R15, 0xffffffff ;  /* 0xffffffff000f7802 */ /* 0x000fce0000000f00 */
[----:B------:R-:W-:Y:S05]  /*1be0*/  WARPSYNC.COLLECTIVE R15, `(.L_x_24315) ;  /* 0x000000000f087348 */ /* 0x000fea0003c00000 */
[----:B------:R0:W1:Y:S02]  /*1bf0*/  SHFL.BFLY P6, R14, R13, R12, R11 ;  /* 0x0c00000c0d0e7389 */ /* 0x00006400000c000b */
[----:B01----:R-:W-:Y:S05]  /*1c00*/  ENDCOLLECTIVE ;  /* 0x000000000000791b */ /* 0x003fea0003800000 */
.L_x_24315:
[----:B------:R-:W-:Y:S01]  /*1c10*/  HFMA2 R12, -RZ, RZ, 0, 2.384185791015625e-07 ;  /* 0x00000004ff0c7431 */ /* 0x000fe200000001ff */
[----:B------:R-:W-:-:S04]  /*1c20*/  FMNMX R0, R13, R14, !PT ;  /* 0x0000000e0d007209 */ /* 0x000fc80007800000 */
[----:B------:R-:W-:-:S07]  /*1c30*/  MOV R13, R0 ;  /* 0x00000000000d7202 */ /* 0x000fce0000000f00 */
[----:B------:R-:W-:Y:S05]  /*1c40*/  WARPSYNC.COLLECTIVE R15, `(.L_x_24316) ;  /* 0x000000000f087348 */ /* 0x000fea0003c00000 */
[----:B------:R0:W1:Y:S02]  /*1c50*/  SHFL.BFLY P6, R14, R13, R12, R11 ;  /* 0x0c00000c0d0e7389 */ /* 0x00006400000c000b */
[----:B01----:R-:W-:Y:S05]  /*1c60*/  ENDCOLLECTIVE ;  /* 0x000000000000791b */ /* 0x003fea0003800000 */
.L_x_24316:
[----:B------:R-:W-:Y:S02]  /*1c70*/  MOV R12, 0x2 ;  /* 0x00000002000c7802 */ /* 0x000fe40000000f00 */
[----:B------:R-:W-:-:S05]  /*1c80*/  FMNMX R23, R0, R14, !PT ;  /* 0x0000000e00177209 */ /* 0x000fca0007800000 */
[----:B------:R-:W-:-:S07]  /*1c90*/  IMAD.MOV.U32 R13, RZ, RZ, R23 ;  /* 0x000000ffff0d7224 */ /* 0x000fce00078e0017 */
[----:B------:R-:W-:Y:S05]  /*1ca0*/  WARPSYNC.COLLECTIVE R15, `(.L_x_24317) ;  /* 0x000000000f087348 */ /* 0x000fea0003c00000 */
[----:B------:R0:W1:Y:S02]  /*1cb0*/  SHFL.BFLY P6, R14, R13, R12, R11 ;  /* 0x0c00000c0d0e7389 */ /* 0x00006400000c000b */
[----:B01----:R-:W-:Y:S05]  /*1cc0*/  ENDCOLLECTIVE ;  /* 0x000000000000791b */ /* 0x003fea0003800000 */
.L_x_24317:
[----:B------:R-:W-:Y:S01]  /*1cd0*/  HFMA2 R12, -RZ, RZ, 0, 5.9604644775390625e-08 ;  /* 0x00000001ff0c7431 */ /* 0x000fe200000001ff */
[----:B------:R-:W-:-:S04]  /*1ce0*/  FMNMX R25, R23, R14, !PT ;  /* 0x0000000e17197209 */ /* 0x000fc80007800000 */
[----:B------:R-:W-:-:S07]  /*1cf0*/  MOV R13, R25 ;  /* 0x00000019000d7202 */ /* 0x000fce0000000f00 */
[----:B------:R-:W-:Y:S05]  /*1d00*/  WARPSYNC.COLLECTIVE R15, `(.L_x_24318) ;  /* 0x000000000f087348 */ /* 0x000fea0003c00000 */
[----:B------:R0:W1:Y:S02]  /*1d10*/  SHFL.BFLY P6, R14, R13, R12, R11 ;  /* 0x0c00000c0d0e7389 */ /* 0x00006400000c000b */
[----:B01----:R-:W-:Y:S05]  /*1d20*/  ENDCOLLECTIVE ;  /* 0x000000000000791b */ /* 0x003fea0003800000 */
.L_x_24318:
        /* <DEDUP_REMOVED lines=56> */
[-C--:B------:R-:W-:Y:S01]  /*20b0*/  FFMA.SAT R12, R7, R9.reuse, 0.5 ;  /* 0x3f000000070c7423 */ /* 0x080fe20000002009 */
[----:B-1----:R-:W-:Y:S01]  /*20c0*/  FMUL R5, R5, R14 ;  /* 0x0000000e05057220 */ /* 0x002fe20000400000 */
[----:B------:R-:W-:Y:S02]  /*20d0*/  FFMA.SAT R14, R8, R9, 0.5 ;  /* 0x3f000000080e7423 */ /* 0x000fe40000002009 */
[-C--:B------:R-:W-:Y:S01]  /*20e0*/  FFMA.RM R12, R12, R11.reuse, 12582913 ;  /* 0x4b4000010c0c7423 */ /* 0x080fe2000000400b */
[----:B------:R-:W0:Y:S01]  /*20f0*/  MUFU.EX2 R13, R13 ;  /* 0x0000000d000d7308 */ /* 0x000e220000000800 */
[----:B------:R-:W-:Y:S02]  /*2100*/  FFMA.RM R15, R14, R11, 12582913 ;  /* 0x4b4000010e0f7423 */ /* 0x000fe4000000400b */
[----:B------:R-:W-:Y:S01]  /*2110*/  FADD R14, R12, -12583039 ;  /* 0xcb40007f0c0e7421 */ /* 0x000fe20000000000 */
[----:B------:R-:W-:Y:S01]  /*2120*/  FADD R11, RZ, R0 ;  /* 0x00000000ff0b7221 */ /* 0x000fe20000000000 */
[----:B------:R-:W-:-:S02]  /*2130*/  FADD R9, R15, -12583039 ;  /* 0xcb40007f0f097421 */ /* 0x000fc40000000000 */
[C---:B------:R-:W-:Y:S02]  /*2140*/  FFMA R14, R7.reuse, 1.4426950216293334961, -R14 ;  /* 0x3fb8aa3b070e7823 */ /* 0x040fe4000000080e */
[----:B------:R-:W-:Y:S02]  /*2150*/  FFMA R9, R8, 1.4426950216293334961, -R9 ;  /* 0x3fb8aa3b08097823 */ /* 0x000fe40000000809 */
[----:B------:R-:W-:Y:S01]  /*2160*/  FFMA R14, R7, 1.925963033500011079e-08, R14 ;  /* 0x32a57060070e7823 */ /* 0x000fe2000000000e */
[----:B------:R-:W-:Y:S02]  /*2170*/  IMAD.SHL.U32 R7, R12, 0x800000, RZ ;  /* 0x008000000c077824 */ /* 0x000fe400078e00ff */
[----:B------:R-:W-:Y:S01]  /*2180*/  FFMA R9, R8, 1.925963033500011079e-08, R9 ;  /* 0x32a5706008097823 */ /* 0x000fe20000000009 */
[----:B------:R-:W-:Y:S02]  /*2190*/  FADD R8, R11, R2 ;  /* 0x000000020b087221 */ /* 0x000fe40000000000 */
[----:B------:R-:W1:Y:S01]  /*21a0*/  MUFU.EX2 R14, R14 ;  /* 0x0000000e000e7308 */ /* 0x000e620000000800 */
[----:B0-----:R-:W-:Y:S01]  /*21b0*/  FMUL R6, R6, R13 ;  /* 0x0000000d06067220 */ /* 0x001fe20000400000 */
[----:B------:R-:W-:-:S04]  /*21c0*/  FADD R11, R8, R3 ;  /* 0x00000003080b7221 */ /* 0x000fc80000000000 */
[----:B------:R-:W-:Y:S02]  /*21d0*/  FADD R8, R11, R4 ;  /* 0x000000040b087221 */ /* 0x000fe40000000000 */
[----:B------:R-:W0:Y:S02]  /*21e0*/  MUFU.EX2 R9, R9 ;  /* 0x0000000900097308 */ /* 0x000e240000000800 */
[----:B------:R-:W-:Y:S01]  /*21f0*/  FADD R11, R8, R5 ;  /* 0x00000005080b7221 */ /* 0x000fe20000000000 */
[----:B------:R-:W-:Y:S02]  /*2200*/  SHF.L.U32 R8, R15, 0x17, RZ ;  /* 0x000000170f087819 */ /* 0x000fe400000006ff */
[----:B------:R-:W-:Y:S01]  /*2210*/  MOV R15, 0xffffffff ;  /* 0xffffffff000f7802 */ /* 0x000fe20000000f00 */
[----:B------:R-:W-:Y:S01]  /*2220*/  FADD R12, R11, R6 ;  /* 0x000000060b0c7221 */ /* 0x000fe20000000000 */
[----:B------:R-:W-:Y:S01]  /*2230*/  MOV R11, 0x1f ;  /* 0x0000001f000b7802 */ /* 0x000fe20000000f00 */
[----:B-1----:R-:W-:-:S04]  /*2240*/  FMUL R7, R7, R14 ;  /* 0x0000000e07077220 */ /* 0x002fc80000400000 */
[----:B------:R-:W-:Y:S01]  /*2250*/  FADD R13, R12, R7 ;  /* 0x000000070c0d7221 */ /* 0x000fe20000000000 */
[----:B------:R-:W-:Y:S02]  /*2260*/  HFMA2 R12, -RZ, RZ, 0, 9.5367431640625e-07 ;  /* 0x00000010ff0c7431 */ /* 0x000fe400000001ff */
[----:B0-----:R-:W-:-:S04]  /*2270*/  FMUL R8, R8, R9 ;  /* 0x0000000908087220 */ /* 0x001fc80000400000 */
[----:B------:R-:W-:-:S07]  /*2280*/  FADD R13, R13, R8 ;  /* 0x000000080d0d7221 */ /* 0x000fce0000000000 */
[----:B------:R-:W-:Y:S05]  /*2290*/  WARPSYNC.COLLECTIVE R15, `(.L_x_24319) ;  /* 0x000000000f087348 */ /* 0x000fea0003c00000 */
[----:B------:R0:W1:Y:S02]  /*22a0*/  SHFL.BFLY P6, R14, R13, R12, R11 ;  /* 0x0c00000c0d0e7389 */ /* 0x00006400000c000b */
[----:B01----:R-:W-:Y:S05]  /*22b0*/  ENDCOLLECTIVE ;  /* 0x000000000000791b */ /* 0x003fea0003800000 */
.L_x_24319:
[----:B------:R-:W-:Y:S02]  /*22c0*/  HFMA2 R12, -RZ, RZ, 0, 4.76837158203125e-07 ;  /* 0x00000008ff0c7431 */ /* 0x000fe400000001ff */
[----:B------:R-:W-:-:S04]  /*22d0*/  FADD R9, R13, R14 ;  /* 0x0000000e0d097221 */ /* 0x000fc80000000000 */
[----:B------:R-:W-:-:S07]  /*22e0*/  IMAD.MOV.U32 R13, RZ, RZ, R9 ;  /* 0x000000ffff0d7224 */ /* 0x000fce00078e0009 */
[----:B------:R-:W-:Y:S05]  /*22f0*/  WARPSYNC.COLLECTIVE R15, `(.L_x_24320) ;  /* 0x000000000f087348 */ /* 0x000fea0003c00000 */
[----:B------:R0:W1:Y:S02]  /*2300*/  SHFL.BFLY P6, R14, R13, R12, R11 ;  /* 0x0c00000c0d0e7389 */ /* 0x00006400000c000b */
[----:B01----:R-:W-:Y:S05]  /*2310*/  ENDCOLLECTIVE ;  /* 0x000000000000791b */ /* 0x003fea0003800000 */
.L_x_24320:
[----:B------:R-:W-:Y:S02]  /*2320*/  HFMA2 R12, -RZ, RZ, 0, 2.384185791015625e-07 ;  /* 0x00000004ff0c7431 */ /* 0x000fe400000001ff */
[----:B------:R-:W-:-:S05]  /*2330*/  FADD R23, R9, R14 ;  /* 0x0000000e09177221 */ /* 0x000fca0000000000 */
[----:B------:R-:W-:-:S07]  /*2340*/  MOV R13, R23 ;  /* 0x00000017000d7202 */ /* 0x000fce0000000f00 */
[----:B------:R-:W-:Y:S05]  /*2350*/  WARPSYNC.COLLECTIVE R15, `(.L_x_24321) ;  /* 0x000000000f087348 */ /* 0x000fea0003c00000 */
[----:B------:R0:W1:Y:S02]  /*2360*/  SHFL.BFLY P6, R14, R13, R12, R11 ;  /* 0x0c00000c0d0e7389 */ /* 0x00006400000c000b */
[----:B01----:R-:W-:Y:S05]  /*2370*/  ENDCOLLECTIVE ;  /* 0x000000000000791b */ /* 0x003fea0003800000 */
.L_x_24321:
[----:B------:R-:W-:Y:S02]  /*2380*/  IMAD.MOV.U32 R12, RZ, RZ, 0x2 ;  /* 0x00000002ff0c7424 */ /* 0x000fe400078e00ff */
[----:B------:R-:W-:-:S05]  /*2390*/  FADD R25, R23, R14 ;  /* 0x0000000e17197221 */ /* 0x000fca0000000000 */
[----:B------:R-:W-:-:S07]  /*23a0*/  MOV R13, R25 ;  /* 0x00000019000d7202 */ /* 0x000fce0000000f00 */
[----:B------:R-:W-:Y:S05]  /*23b0*/  WARPSYNC.COLLECTIVE R15, `(.L_x_24322) ;  /* 0x000000000f087348 */ /* 0x000fea0003c00000 */
[----:B------:R0:W1:Y:S02]  /*23c0*/  SHFL.BFLY P6, R14, R13, R12, R11 ;  /* 0x0c00000c0d0e7389 */ /* 0x00006400000c000b */
[----:B01----:R-:W-:Y:S05]  /*23d0*/  ENDCOLLECTIVE ;  /* 0x000000000000791b */ /* 0x003fea0003800000 */
.L_x_24322:
[----:B------:R-:W-:Y:S02]  /*23e0*/  HFMA2 R12, -RZ, RZ, 0, 5.9604644775390625e-08 ;  /* 0x00000001ff0c7431 */ /* 0x000fe400000001ff */
[----:B------:R-:W-:-:S05]  /*23f0*/  FADD R26, R25, R14 ;  /* 0x0000000e191a7221 */ /* 0x000fca0000000000 */
[----:B------:R-:W-:-:S07]  /*2400*/  MOV R13, R26 ;  /* 0x0000001a000d7202 */ /* 0x000fce0000000f00 */
[----:B------:R-:W-:Y:S05]  /*2410*/  WARPSYNC.COLLECTIVE R15, `(.L_x_24323) ;  /* 0x000000000f087348 */ /* 0x000fea0003c00000 */
[----:B------:R0:W1:Y:S02]  /*2420*/  SHFL.BFLY P6, R14, R13, R12, R11 ;  /* 0x0c00000c0d0e7389 */ /* 0x00006400000c000b */
[----:B01----:R-:W-:Y:S05]  /*2430*/  ENDCOLLECTIVE ;  /* 0x000000000000791b */ /* 0x003fea0003800000 */
.L_x_24323:
[----:B------:R-:W-:Y:S05]  /*2440*/  BRA `(.L_x_24324) ;  /* 0xffffffe800987947 */ /* 0x000fea000383ffff */
        .weak           $__internal_473_$__cuda_sm3x_div_rn_noftz_f32_slowpath
        .type           $__internal_473_$__cuda_sm3x_div_rn_noftz_f32_slowpath,@function
        .size           $__internal_473_$__cuda_sm3x_div_rn_noftz_f32_slowpath,(.L_x_25925 - $__internal_473_$__cuda_sm3x_div_rn_noftz_f32_slowpath)
$__internal_473_$__cuda_sm3x_div_rn_noftz_f32_slowpath:
        /* <DEDUP_REMOVED lines=35> */
.L_x_24326:
        /* <DEDUP_REMOVED lines=51> */
.L_x_24333:
[----:B------:R-:W-:-:S04]  /*29b0*/  LOP3.LUT R0, R0, 0x80000000, RZ, 0xc0, !PT ;  /* 0x8000000000007812 */ /* 0x000fc800078ec0ff */
[----:B------:R-:W-:Y:S01]  /*29c0*/  LOP3.LUT R0, R0, 0x7f800000, RZ, 0xfc, !PT ;  /* 0x7f80000000007812 */ /* 0x000fe200078efcff */
[----:B------:R-:W-:Y:S06]  /*29d0*/  BRA `(.L_x_24334) ;  /* 0x0000000000047947 */ /* 0x000fec0003800000 */
.L_x_24332:
[----:B------:R-:W-:-:S07]  /*29e0*/  LEA R0, R26, R0, 0x17 ;  /* 0x000000001a007211 */ /* 0x000fce00078eb8ff */
.L_x_24334:
[----:B------:R-:W-:Y:S05]  /*29f0*/  BSYNC.RECONVERGENT B2 ;  /* 0x0000000000027941 */ /* 0x000fea0003800200 */
.L_x_24331:
[----:B------:R-:W-:Y:S05]  /*2a00*/  BRA `(.L_x_24335) ;  /* 0x0000000000207947 */ /* 0x000fea0003800000 */
.L_x_24330:
[----:B------:R-:W-:-:S04]  /*2a10*/  LOP3.LUT R0, R23, 0x80000000, R0, 0x48, !PT ;  /* 0x8000000017007812 */ /* 0x000fc800078e4800 */
[----:B------:R-:W-:Y:S01]  /*2a20*/  LOP3.LUT R0, R0, 0x7f800000, RZ, 0xfc, !PT ;  /* 0x7f80000000007812 */ /* 0x000fe200078efcff */
[----:B------:R-:W-:Y:S06]  /*2a30*/  BRA `(.L_x_24335) ;  /* 0x0000000000147947 */ /* 0x000fec0003800000 */
.L_x_24329:
[----:B------:R-:W-:Y:S01]  /*2a40*/  LOP3.LUT R0, R23, 0x80000000, R0, 0x48, !PT ;  /* 0x8000000017007812 */ /* 0x000fe200078e4800 */
[----:B------:R-:W-:Y:S06]  /*2a50*/  BRA `(.L_x_24335) ;  /* 0x00000000000c7947 */ /* 0x000fec0003800000 */
.L_x_24328:
[----:B------:R-:W0:Y:S01]  /*2a60*/  MUFU.RSQ R0, -QNAN ;  /* 0xffc0000000007908 */ /* 0x000e220000001400 */
[----:B------:R-:W-:Y:S05]  /*2a70*/  BRA `(.L_x_24335) ;  /* 0x0000000000047947 */ /* 0x000fea0003800000 */
.L_x_24327:
[----:B------:R-:W-:-:S07]  /*2a80*/  FADD.FTZ R0, R0, R9 ;  /* 0x0000000900007221 */ /* 0x000fce0000010000 */
.L_x_24335:
[----:B------:R-:W-:Y:S05]  /*2a90*/  BSYNC.RECONVERGENT B1 ;  /* 0x0000000000017941 */ /* 0x000fea0003800200 */
.L_x_24325:
[----:B------:R-:W-:-:S04]  /*2aa0*/  HFMA2 R15, -RZ, RZ, 0, 0 ;  /* 0x00000000ff0f7431 */ /* 0x000fc800000001ff */
[----:B0-----:R-:W-:Y:S05]  /*2ab0*/  RET.REL.NODEC R14 `(_Z15SoftmaxWarpImplI10DirectLoadIffE11DirectStoreIffEfLi2ELi8ELi32ELi1ELb1EL9Algorithm0EEvT_T0_ll) ;  /* 0xffffffd40e507950 */ /* 0x001fea0003c3ffff */
.L_x_24336:
        /* <DEDUP_REMOVED lines=12> */
.L_x_25925:


//--------------------- .text._Z15SoftmaxWarpImplI10DirectLoadIffE11DirectStoreIffEfLi2ELi8ELi32ELi1ELb0EL9Algorithm0EEvT_T0_ll --------------------------
	.section	.text._Z15SoftmaxWarpImplI10DirectLoadIffE11DirectStoreIffEfLi2ELi8ELi32ELi1ELb0EL9Algorithm0EEvT_T0_ll,"ax",@progbits
	.align	128
        .global         _Z15SoftmaxWarpImplI10DirectLoadIffE11DirectStoreIffEfLi2ELi8ELi32ELi1ELb0EL9Algorithm0EEvT_T0_ll
        .type           _Z15SoftmaxWarpImplI10DirectLoadIffE11DirectStoreIffEfLi2ELi8ELi32ELi1ELb0EL9Algorithm0EEvT_T0_ll,@function
        .size           _Z15SoftmaxWarpImplI10DirectLoadIffE11DirectStoreIffEfLi2ELi8ELi32ELi1ELb0EL9Algorithm0EEvT_T0_ll,(.L_x_25926 - _Z15SoftmaxWarpImplI10DirectLoadIffE11DirectStoreIffEfLi2ELi8ELi32ELi1ELb0EL9Algorithm0EEvT_T0_ll)
        .other          _Z15SoftmaxWarpImplI10DirectLoadIffE11DirectStoreIffEfLi2ELi8ELi32ELi1ELb0EL9Algorithm0EEvT_T0_ll,@"STO_CUDA_ENTRY STV_DEFAULT"
_Z15SoftmaxWarpImplI10DirectLoadIffE11DirectStoreIffEfLi2ELi8ELi32ELi1ELb0EL9Algorithm0EEvT_T0_ll:
.text._Z15SoftmaxWarpImplI10DirectLoadIffE11DirectStoreIffEfLi2ELi8ELi32ELi1ELb0EL9Algorithm0EEvT_T0_ll:
        /* <DEDUP_REMOVED lines=24> */
.L_x_24337:
        /* <DEDUP_REMOVED lines=14> */
.L_x_24355:
[----:B------:R-:W-:Y:S02]  /*0260*/  HFMA2 R11, -RZ, RZ, 0, 0 ;  /* 0x00000000ff0b7431 */ /* 0x000fe400000001ff */
[----:B------:R-:W-:Y:S01]  /*0270*/  IMAD R0, R20, UR38, RZ ;  /* 0x0000002614007c24 */ /* 0x000fe2000f8e02ff */
[C---:B--2---:R-:W-:Y:S02]  /*0280*/  R2UR UR4, R16.reuse ;  /* 0x00000000100472ca */ /* 0x044fe400000e0000 */
[----:B------:R-:W-:Y:S01]  /*0290*/  R2UR UR5, R17 ;  /* 0x00000000110572ca */ /* 0x000fe200000e0000 */
[----:B---3--:R-:W-:Y:S01]  /*02a0*/  IMAD R5, R21, UR39, R0 ;  /* 0x0000002715057c24 */ /* 0x008fe2000f8e0200 */
[C---:B------:R-:W-:Y:S02]  /*02b0*/  R2UR UR6, R16.reuse ;  /* 0x00000000100672ca */ /* 0x040fe400000e0000 */
[----:B------:R-:W-:Y:S01]  /*02c0*/  R2UR UR7, R17 ;  /* 0x00000000110772ca */ /* 0x000fe200000e0000 */
[----:B------:R-:W-:Y:S01]  /*02d0*/  IMAD.WIDE.U32 R2, R21, UR38, R10 ;  /* 0x0000002615027c25 */ /* 0x000fe2000f8e000a */
[----:B------:R-:W-:-:S02]  /*02e0*/  R2UR UR8, R16 ;  /* 0x00000000100872ca */ /* 0x000fc400000e0000 */
[----:B------:R-:W-:Y:S01]  /*02f0*/  R2UR UR9, R17 ;  /* 0x00000000110972ca */ /* 0x000fe200000e0000 */
[----:B------:R-:W-:Y:S01]  /*0300*/  IMAD.IADD R3, R3, 0x1, R5 ;  /* 0x0000000103037824 */ /* 0x000fe200078e0205 */
[C---:B------:R-:W-:Y:S02]  /*0310*/  IADD3 R6, P1, PT, R2.reuse, 0x40, RZ ;  /* 0x0000004002067810 */ /* 0x040fe40007f3e0ff */
[C---:B------:R-:W-:Y:S02]  /*0320*/  IADD3 R8, P2, PT, R2.reuse, 0x80, RZ ;  /* 0x0000008002087810 */ /* 0x040fe40007f5e0ff */
[----:B------:R-:W-:Y:S02]  /*0330*/  IADD3 R18, P3, PT, R2, 0xc0, RZ ;  /* 0x000000c002127810 */ /* 0x000fe40007f7e0ff */
[----:B------:R-:W-:Y:S02]  /*0340*/  LEA.HI R2, P0, R3, R2, RZ, 0x1 ;  /* 0x0000000203027211 */ /* 0x000fe400078108ff */
[----:B------:R-:W-:-:S02]  /*0350*/  IADD3.X R7, PT, PT, RZ, R3, RZ, P1, !PT ;  /* 0x00000003ff077210 */ /* 0x000fc40000ffe4ff */
[-C--:B------:R-:W-:Y:S02]  /*0360*/  IADD3.X R9, PT, PT, RZ, R3.reuse, RZ, P0, !PT ;  /* 0x00000003ff097210 */ /* 0x080fe400007fe4ff */
[----:B------:R-:W-:Y:S02]  /*0370*/  LEA.HI R6, P0, R7, R6, RZ, 0x1 ;  /* 0x0000000607067211 */ /* 0x000fe400078108ff */
[----:B------:R-:W-:Y:S01]  /*0380*/  IADD3.X R5, PT, PT, RZ, R3, RZ, P2, !PT ;  /* 0x00000003ff057210 */ /* 0x000fe200017fe4ff */
[----:B------:R-:W-:Y:S01]  /*0390*/  IMAD.X R3, RZ, RZ, R3, P3 ;  /* 0x000000ffff037224 */ /* 0x000fe200018e0603 */
[----:B------:R-:W-:Y:S02]  /*03a0*/  IADD3.X R7, PT, PT, RZ, R7, RZ, P0, !PT ;  /* 0x00000007ff077210 */ /* 0x000fe400007fe4ff */
[----:B------:R-:W-:Y:S02]  /*03b0*/  SHF.L.U32 R4, R2, 0x2, RZ ;  /* 0x0000000202047819 */ /* 0x000fe400000006ff */
[----:B------:R-:W-:-:S02]  /*03c0*/  LEA.HI R8, P1, R5, R8, RZ, 0x1 ;  /* 0x0000000805087211 */ /* 0x000fc400078308ff */
[----:B------:R-:W-:Y:S02]  /*03d0*/  LEA.HI R18, P0, R3, R18, RZ, 0x1 ;  /* 0x0000001203127211 */ /* 0x000fe400078108ff */
[C---:B------:R-:W-:Y:S01]  /*03e0*/  SHF.L.U64.HI R7, R6.reuse, 0x2, R7 ;  /* 0x0000000206077819 */ /* 0x040fe20000010207 */
[----:B------:R-:W-:Y:S01]  /*03f0*/  IMAD.SHL.U32 R6, R6, 0x4, RZ ;  /* 0x0000000406067824 */ /* 0x000fe200078e00ff */
[----:B------:R-:W-:Y:S02]  /*0400*/  LOP3.LUT R4, R4, 0xfffffff8, RZ, 0xc0, !PT ;  /* 0xfffffff804047812 */ /* 0x000fe400078ec0ff */
[----:B------:R-:W-:Y:S02]  /*0410*/  IADD3.X R5, PT, PT, RZ, R5, RZ, P1, !PT ;  /* 0x00000005ff057210 */ /* 0x000fe40000ffe4ff */
[----:B------:R-:W-:Y:S02]  /*0420*/  SHF.L.U64.HI R9, R2, 0x2, R9 ;  /* 0x0000000202097819 */ /* 0x000fe40000010209 */
[----:B------:R-:W-:-:S02]  /*0430*/  IADD3.X R3, PT, PT, RZ, R3, RZ, P0, !PT ;  /* 0x00000003ff037210 */ /* 0x000fc400007fe4ff */
[----:B------:R-:W-:Y:S02]  /*0440*/  SHF.L.U64.HI R2, R8, 0x2, R5 ;  /* 0x0000000208027819 */ /* 0x000fe40000010205 */
[----:B------:R-:W-:Y:S02]  /*0450*/  IADD3 R4, P0, PT, R4, UR36, RZ ;  /* 0x0000002404047c10 */ /* 0x000fe4000ff1e0ff */
[----:B------:R-:W-:Y:S02]  /*0460*/  SHF.L.U32 R8, R8, 0x2, RZ ;  /* 0x0000000208087819 */ /* 0x000fe400000006ff */
[----:B------:R-:W-:Y:S02]  /*0470*/  LOP3.LUT R6, R6, 0xfffffff8, RZ, 0xc0, !PT ;  /* 0xfffffff806067812 */ /* 0x000fe400078ec0ff */
[----:B------:R-:W-:Y:S02]  /*0480*/  SHF.L.U64.HI R0, R18, 0x2, R3 ;  /* 0x0000000212007819 */ /* 0x000fe40000010203 */
[----:B------:R-:W-:-:S02]  /*0490*/  IADD3.X R5, PT, PT, R9, UR37, RZ, P0, !PT ;  /* 0x0000002509057c10 */ /* 0x000fc400087fe4ff */
[----:B------:R-:W-:Y:S02]  /*04a0*/  SHF.L.U32 R18, R18, 0x2, RZ ;  /* 0x0000000212127819 */ /* 0x000fe400000006ff */
[----:B------:R-:W-:Y:S02]  /*04b0*/  LOP3.LUT R8, R8, 0xfffffff8, RZ, 0xc0, !PT ;  /* 0xfffffff808087812 */ /* 0x000fe400078ec0ff */
[----:B------:R-:W-:Y:S01]  /*04c0*/  IADD3 R6, P0, PT, R6, UR36, RZ ;  /* 0x0000002406067c10 */ /* 0x000fe2000ff1e0ff */
[----:B------:R-:W2:Y:S01]  /*04d0*/  LDG.E.64 R4, desc[UR4][R4.64] ;  /* 0x0000000404047981 */ /* 0x000ea2000c1e1b00 */
[----:B------:R-:W-:Y:S02]  /*04e0*/  LOP3.LUT R18, R18, 0xfffffff8, RZ, 0xc0, !PT ;  /* 0xfffffff812127812 */ /* 0x000fe400078ec0ff */
[----:B------:R-:W-:Y:S02]  /*04f0*/  IADD3 R8, P1, PT, R8, UR36, RZ ;  /* 0x0000002408087c10 */ /* 0x000fe4000ff3e0ff */
[----:B------:R-:W-:-:S02]  /*0500*/  IADD3.X R7, PT, PT, R7, UR37, RZ, P0, !PT ;  /* 0x0000002507077c10 */ /* 0x000fc400087fe4ff */
[----:B------:R-:W-:Y:S02]  /*0510*/  R2UR UR10, R16 ;  /* 0x00000000100a72ca */ /* 0x000fe400000e0000 */
[----:B------:R-:W-:Y:S02]  /*0520*/  R2UR UR11, R17 ;  /* 0x00000000110b72ca */ /* 0x000fe400000e0000 */
[----:B------:R-:W-:Y:S01]  /*0530*/  IADD3 R18, P0, PT, R18, UR36, RZ ;  /* 0x0000002412127c10 */ /* 0x000fe2000ff1e0ff */
[----:B------:R-:W3:Y:S01]  /*0540*/  LDG.E.64 R6, desc[UR6][R6.64] ;  /* 0x0000000606067981 */ /* 0x000ee2000c1e1b00 */
[----:B------:R-:W-:Y:S02]  /*0550*/  IADD3.X R9, PT, PT, R2, UR37, RZ, P1, !PT ;  /* 0x0000002502097c10 */ /* 0x000fe40008ffe4ff */
[----:B------:R-:W-:-:S04]  /*0560*/  IADD3.X R19, PT, PT, R0, UR37, RZ, P0, !PT ;  /* 0x0000002500137c10 */ /* 0x000fc800087fe4ff */
[----:B------:R-:W4:Y:S04]  /*0570*/  LDG.E.64 R8, desc[UR8][R8.64] ;  /* 0x0000000808087981 */ /* 0x000f28000c1e1b00 */
[----:B------:R-:W5:Y:S01]  /*0580*/  LDG.E.64 R18, desc[UR10][R18.64] ;  /* 0x0000000a12127981 */ /* 0x000f62000c1e1b00 */
[----:B------:R-:W-:Y:S01]  /*0590*/  UMOV UR4, 0xffffffff ;  /* 0xffffffff00047882 */ /* 0x000fe20000000000 */
[----:B--2---:R-:W-:-:S04]  /*05a0*/  FMNMX3 R0, R4, -INF , R5, !PT ;  /* 0xff80000004007876 */ /* 0x004fc80007800005 */
[----:B---3--:R-:W-:-:S04]  /*05b0*/  FMNMX3 R0, R0, R6, R7, !PT ;  /* 0x0000000600007276 */ /* 0x008fc80007800007 */
[----:B----4-:R-:W-:-:S04]  /*05c0*/  FMNMX3 R0, R0, R8, R9, !PT ;  /* 0x0000000800007276 */ /* 0x010fc80007800009 */
[----:B-----5:R-:W-:Y:S01]  /*05d0*/  FMNMX3 R13, R0, R18, R19, !PT ;  /* 0x00000012000d7276 */ /* 0x020fe20007800013 */
[----:B-1----:R-:W-:Y:S06]  /*05e0*/  BRA.DIV UR4, `(.L_x_24338) ;  /* 0x0000001204387947 */ /* 0x002fec000b800000 */
        /* <DEDUP_REMOVED lines=17> */
[----:B------:R-:W-:Y:S01]  /*0700*/  FADD R18, R19, -R14 ;  /* 0x8000000e13127221 */ /* 0x000fe20000000000 */
[-C--:B------:R-:W-:Y:S01]  /*0710*/  FFMA.SAT R15, R24, R11.reuse, 0.5 ;  /* 0x3f000000180f7423 */ /* 0x080fe2000000200b */
[----:B------:R-:W-:Y:S01]  /*0720*/  FFMA.RM R0, R13, R4, 12582913 ;  /* 0x4b4000010d007423 */ /* 0x000fe20000004004 */
[-C--:B------:R-:W-:Y:S01]  /*0730*/  FFMA.SAT R13, R26, R11.reuse, 0.5 ;  /* 0x3f0000001a0d7423 */ /* 0x080fe2000000200b */
[----:B------:R-:W-:-:S02]  /*0740*/  FFMA.SAT R19, R28, R11, 0.5 ;  /* 0x3f0000001c137423 */ /* 0x000fc4000000200b */
[C---:B------:R-:W-:Y:S01]  /*0750*/  FADD R5, R0.reuse, -12583039 ;  /* 0xcb40007f00057421 */ /* 0x040fe20000000000 */
[----:B------:R-:W-:Y:S01]  /*0760*/  FFMA.RM R2, R13, R4, 12582913 ;  /* 0x4b4000010d027423 */ /* 0x000fe20000004004 */
[----:B------:R-:W-:Y:S02]  /*0770*/  SHF.L.U32 R0, R0, 0x17, RZ ;  /* 0x0000001700007819 */ /* 0x000fe400000006ff */
[----:B------:R-:W-:Y:S01]  /*0780*/  FFMA R5, R12, 1.4426950216293334961, -R5 ;  /* 0x3fb8aa3b0c057823 */ /* 0x000fe20000000805 */
[----:B------:R-:W-:-:S03]  /*0790*/  FADD R3, R2, -12583039 ;  /* 0xcb40007f02037421 */ /* 0x000fc60000000000 */
[----:B------:R-:W-:Y:S01]  /*07a0*/  FFMA R13, R12, 1.925963033500011079e-08, R5 ;  /* 0x32a570600c0d7823 */ /* 0x000fe20000000005 */
[--C-:B------:R-:W-:Y:S01]  /*07b0*/  FADD R12, R7, -R14.reuse ;  /* 0x8000000e070c7221 */ /* 0x100fe20000000000 */
[-C--:B------:R-:W-:Y:S01]  /*07c0*/  FFMA.RM R5, R15, R4.reuse, 12582913 ;  /* 0x4b4000010f057423 */ /* 0x080fe20000004004 */
[----:B------:R-:W-:Y:S01]  /*07d0*/  FFMA R3, R26, 1.4426950216293334961, -R3 ;  /* 0x3fb8aa3b1a037823 */ /* 0x000fe20000000803 */
[----:B------:R1:W2:Y:S01]  /*07e0*/  MUFU.EX2 R7, R13 ;  /* 0x0000000d00077308 */ /* 0x0002a20000000800 */
[----:B------:R-:W-:Y:S01]  /*07f0*/  FFMA.SAT R23, R12, R11, 0.5 ;  /* 0x3f0000000c177423 */ /* 0x000fe2000000200b */
[----:B------:R-:W-:Y:S01]  /*0800*/  FADD R15, R5, -12583039 ;  /* 0xcb40007f050f7421 */ /* 0x000fe20000000000 */
[----:B------:R-:W-:Y:S01]  /*0810*/  FFMA R6, R26, 1.925963033500011079e-08, R3 ;  /* 0x32a570601a067823 */ /* 0x000fe20000000003 */
[----:B------:R-:W-:Y:S01]  /*0820*/  FADD R26, R8, -R14 ;  /* 0x8000000e081a7221 */ /* 0x000fe20000000000 */
[----:B------:R-:W-:Y:S01]  /*0830*/  FFMA.RM R3, R23, R4, 12582913 ;  /* 0x4b40000117037423 */ /* 0x000fe20000004004 */
[----:B------:R-:W-:-:S02]  /*0840*/  FFMA R15, R24, 1.4426950216293334961, -R15 ;  /* 0x3fb8aa3b180f7823 */ /* 0x000fc4000000080f */
[-C--:B------:R-:W-:Y:S01]  /*0850*/  FFMA.SAT R25, R26, R11.reuse, 0.5 ;  /* 0x3f0000001a197423 */ /* 0x080fe2000000200b */
[----:B------:R-:W-:Y:S01]  /*0860*/  FADD R23, R3, -12583039 ;  /* 0xcb40007f03177421 */ /* 0x000fe20000000000 */
[----:B------:R-:W-:Y:S01]  /*0870*/  FFMA R15, R24, 1.925963033500011079e-08, R15 ;  /* 0x32a57060180f7823 */ /* 0x000fe2000000000f */
[----:B------:R-:W-:Y:S01]  /*0880*/  FADD R24, R9, -R14 ;  /* 0x8000000e09187221 */ /* 0x000fe20000000000 */
[-C--:B------:R-:W-:Y:S01]  /*0890*/  FFMA.RM R8, R25, R4.reuse, 12582913 ;  /* 0x4b40000119087423 */ /* 0x080fe20000004004 */
[----:B------:R-:W-:Y:S01]  /*08a0*/  FFMA R23, R12, 1.4426950216293334961, -R23 ;  /* 0x3fb8aa3b0c177823 */ /* 0x000fe20000000817 */
[----:B------:R-:W-:Y:S01]  /*08b0*/  MUFU.EX2 R6, R6 ;  /* 0x0000000600067308 */ /* 0x000fe20000000800 */
[-C--:B------:R-:W-:Y:S01]  /*08c0*/  FFMA.SAT R25, R24, R11.reuse, 0.5 ;  /* 0x3f00000018197423 */ /* 0x080fe2000000200b */
[----:B-1----:R-:W-:Y:S01]  /*08d0*/  FADD R13, R8, -12583039 ;  /* 0xcb40007f080d7421 */ /* 0x002fe20000000000 */
[----:B------:R-:W-:Y:S01]  /*08e0*/  FFMA R23, R12, 1.925963033500011079e-08, R23 ;  /* 0x32a570600c177823 */ /* 0x000fe20000000017 */
[----:B------:R-:W-:Y:S01]  /*08f0*/  FFMA.SAT R11, R18, R11, 0.5 ;  /* 0x3f000000120b7423 */ /* 0x000fe2000000200b */
[-C--:B------:R-:W-:Y:S01]  /*0900*/  FFMA.RM R12, R25, R4.reuse, 12582913 ;  /* 0x4b400001190c7423 */ /* 0x080fe20000004004 */
[----:B------:R-:W-:Y:S01]  /*0910*/  FFMA R13, R26, 1.4426950216293334961, -R13 ;  /* 0x3fb8aa3b1a0d7823 */ /* 0x000fe2000000080d */
[----:B--2---:R-:W-:Y:S01]  /*0920*/  FMUL R7, R0, R7 ;  /* 0x0000000700077220 */ /* 0x004fe20000400000 */
[----:B------:R1:W2:Y:S01]  /*0930*/  MUFU.EX2 R9, R15 ;  /* 0x0000000f00097308 */ /* 0x0002a20000000800 */
[-C--:B------:R-:W-:Y:S01]  /*0940*/  FFMA.RM R11, R11, R4.reuse, 12582913 ;  /* 0x4b4000010b0b7423 */ /* 0x080fe20000004004 */
[----:B------:R-:W-:Y:S01]  /*0950*/  FFMA R26, R26, 1.925963033500011079e-08, R13 ;  /* 0x32a570601a1a7823 */ /* 0x000fe2000000000d */
[----:B------:R-:W-:Y:S01]  /*0960*/  FFMA.RM R13, R19, R4, 12582913 ;  /* 0x4b400001130d7423 */ /* 0x000fe20000004004 */
[----:B------:R-:W-:Y:S01]  /*0970*/  IMAD.SHL.U32 R0, R5, 0x800000, RZ ;  /* 0x0080000005007824 */ /* 0x000fe200078e00ff */
[----:B------:R-:W-:-:S02]  /*0980*/  SHF.L.U32 R3, R3, 0x17, RZ ;  /* 0x0000001703037819 */ /* 0x000fc400000006ff */
[C---:B------:R-:W-:Y:S01]  /*0990*/  FADD R25, R13.reuse, -12583039 ;  /* 0xcb40007f0d197421 */ /* 0x040fe20000000000 */
[----:B------:R3:W4:Y:S01]  /*09a0*/  MUFU.EX2 R14, R23 ;  /* 0x00000017000e7308 */ /* 0x0007220000000800 */
[----:B-1----:R-:W-:Y:S01]  /*09b0*/  FADD R15, R12, -12583039 ;  /* 0xcb40007f0c0f7421 */ /* 0x002fe20000000000 */
[----:B------:R-:W-:Y:S01]  /*09c0*/  SHF.L.U32 R8, R8, 0x17, RZ ;  /* 0x0000001708087819 */ /* 0x000fe200000006ff */
[----:B------:R-:W-:Y:S01]  /*09d0*/  FFMA R25, R28, 1.4426950216293334961, -R25 ;  /* 0x3fb8aa3b1c197823 */ /* 0x000fe20000000819 */
[----:B------:R-:W-:Y:S02]  /*09e0*/  IMAD.SHL.U32 R13, R13, 0x800000, RZ ;  /* 0x008000000d0d7824 */ /* 0x000fe400078e00ff */
[----:B------:R-:W-:Y:S01]  /*09f0*/  FFMA R19, R24, 1.4426950216293334961, -R15 ;  /* 0x3fb8aa3b18137823 */ /* 0x000fe2000000080f */
[----:B------:R-:W-:Y:S01]  /*0a00*/  FFMA R25, R28, 1.925963033500011079e-08, R25 ;  /* 0x32a570601c197823 */ /* 0x000fe20000000019 */
[----:B------:R-:W1:Y:S02]  /*0a10*/  MUFU.EX2 R15, R26 ;  /* 0x0000001a000f7308 */ /* 0x000e640000000800 */
[----:B------:R-:W-:Y:S01]  /*0a20*/  FFMA R24, R24, 1.925963033500011079e-08, R19 ;  /* 0x32a5706018187823 */ /* 0x000fe20000000013 */
[----:B------:R-:W-:Y:S01]  /*0a30*/  SHF.L.U32 R19, R2, 0x17, RZ ;  /* 0x0000001702137819 */ /* 0x000fe200000006ff */
[----:B---3--:R-:W-:Y:S01]  /*0a40*/  FADD R23, R11, -12583039 ;  /* 0xcb40007f0b177421 */ /* 0x008fe20000000000 */
[----:B--2---:R-:W-:Y:S01]  /*0a50*/  FMUL R5, R0, R9 ;  /* 0x0000000900057220 */ /* 0x004fe20000400000 */
[----:B------:R-:W-:-:S02]  /*0a60*/  SHF.L.U32 R9, R12, 0x17, RZ ;  /* 0x000000170c097819 */ /* 0x000fc400000006ff */
[C---:B------:R-:W-:Y:S01]  /*0a70*/  FFMA R23, R18.reuse, 1.4426950216293334961, -R23 ;  /* 0x3fb8aa3b12177823 */ /* 0x040fe20000000817 */
[----:B------:R-:W2:Y:S01]  /*0a80*/  MUFU.EX2 R4, R24 ;  /* 0x0000001800047308 */ /* 0x000ea20000000800 */
[----:B------:R-:W-:Y:S01]  /*0a90*/  FMUL R6, R19, R6 ;  /* 0x0000000613067220 */ /* 0x000fe20000400000 */
[----:B------:R-:W-:Y:S01]  /*0aa0*/  FADD R19, RZ, R7 ;  /* 0x00000007ff137221 */ /* 0x000fe20000000000 */
[----:B------:R-:W-:Y:S01]  /*0ab0*/  FFMA R23, R18, 1.925963033500011079e-08, R23 ;  /* 0x32a5706012177823 */ /* 0x000fe20000000017 */
[----:B----4-:R-:W-:Y:S01]  /*0ac0*/  FMUL R0, R3, R14 ;  /* 0x0000000e03007220 */ /* 0x010fe20000400000 */
[----:B------:R-:W-:Y:S01]  /*0ad0*/  SHF.L.U32 R11, R11, 0x17, RZ ;  /* 0x000000170b0b7819 */ /* 0x000fe200000006ff */
[----:B------:R-:W-:Y:S02]  /*0ae0*/  FADD R18, R19, R6 ;  /* 0x0000000613127221 */ /* 0x000fe40000000000 */
[----:B------:R-:W3:Y:S01]  /*0af0*/  MUFU.EX2 R2, R25 ;  /* 0x0000001900027308 */ /* 0x000ee20000000800 */
[----:B-1----:R-:W-:Y:S01]  /*0b00*/  FMUL R8, R8, R15 ;  /* 0x0000000f08087220 */ /* 0x002fe20000400000 */
[----:B------:R-:W-:-:S04]  /*0b10*/  FADD R3, R18, R5 ;  /* 0x0000000512037221 */ /* 0x000fc80000000000 */
[----:B------:R-:W-:Y:S02]  /*0b20*/  FADD R3, R3, R0 ;  /* 0x0000000003037221 */ /* 0x000fe40000000000 */
[----:B------:R-:W1:Y:S01]  /*0b30*/  MUFU.EX2 R24, R23 ;  /* 0x0000001700187308 */ /* 0x000e620000000800 */
[----:B--2---:R-:W-:Y:S01]  /*0b40*/  FMUL R4, R9, R4 ;  /* 0x0000000409047220 */ /* 0x004fe20000400000 */
[----:B------:R-:W-:-:S04]  /*0b50*/  FADD R9, R3, R8 ;  /* 0x0000000803097221 */ /* 0x000fc80000000000 */
        /* <DEDUP_REMOVED lines=14> */
.L_x_24367:
        /* <DEDUP_REMOVED lines=11> */
[----:B01----:R-:W-:Y:S05]  /*0cf0*/  CALL.REL.NOINC `($__internal_474_$__cuda_sm3x_div_rn_noftz_f32_slowpath) ;  /* 0x0000001000c07944 */ /* 0x003fea0003c00000 */
[----:B------:R-:W-:-:S07]  /*0d00*/  MOV R14, R7 ;  /* 0x00000007000e7202 */ /* 0x000fce0000000f00 */
.L_x_24340:
[----:B------:R-:W-:Y:S05]  /*0d10*/  BSYNC.RECONVERGENT B0 ;  /* 0x0000000000007941 */ /* 0x000fea0003800200 */
.L_x_24339:
        /* <DEDUP_REMOVED lines=11> */
[----:B01----:R-:W-:Y:S05]  /*0dd0*/  CALL.REL.NOINC `($__internal_474_$__cuda_sm3x_div_rn_noftz_f32_slowpath) ;  /* 0x0000001000887944 */ /* 0x003fea0003c00000 */
[----:B------:R-:W-:-:S07]  /*0de0*/  IMAD.MOV.U32 R15, RZ, RZ, R7 ;  /* 0x000000ffff0f7224 */ /* 0x000fce00078e0007 */
.L_x_24342:
[----:B------:R-:W-:Y:S05]  /*0df0*/  BSYNC.RECONVERGENT B0 ;  /* 0x0000000000007941 */ /* 0x000fea0003800200 */
.L_x_24341:
        /* <DEDUP_REMOVED lines=12> */
[----:B------:R-:W-:-:S07]  /*0ec0*/  MOV R18, R7 ;  /* 0x0000000700127202 */ /* 0x000fce0000000f00 */
.L_x_24344:
[----:B------:R-:W-:Y:S05]  /*0ed0*/  BSYNC.RECONVERGENT B0 ;  /* 0x0000000000007941 */ /* 0x000fea0003800200 */
.L_x_24343:
        /* <DEDUP_REMOVED lines=13> */
.L_x_24346:
[----:B------:R-:W-:Y:S05]  /*0fb0*/  BSYNC.RECONVERGENT B0 ;  /* 0x0000000000007941 */ /* 0x000fea0003800200 */
.L_x_24345:
        /* <DEDUP_REMOVED lines=13> */
.L_x_24348:
[----:B------:R-:W-:Y:S05]  /*1090*/  BSYNC.RECONVERGENT B0 ;  /* 0x0000000000007941 */ /* 0x000fea0003800200 */
.L_x_24347:
        /* <DEDUP_REMOVED lines=13> */
.L_x_24350:
[----:B------:R-:W-:Y:S05]  /*1170*/  BSYNC.RECONVERGENT B0 ;  /* 0x0000000000007941 */ /* 0x000fea0003800200 */
.L_x_24349:
        /* <DEDUP_REMOVED lines=13> */
.L_x_24352:
[----:B------:R-:W-:Y:S05]  /*1250*/  BSYNC.RECONVERGENT B0 ;  /* 0x0000000000007941 */ /* 0x000fea0003800200 */
.L_x_24351:
        /* <DEDUP_REMOVED lines=13> */
.L_x_24354:
[----:B------:R-:W-:Y:S05]  /*1330*/  BSYNC.RECONVERGENT B0 ;  /* 0x0000000000007941 */ /* 0x000fea0003800200 */
.L_x_24353:
[----:B------:R-:W-:Y:S02]  /*1340*/  HFMA2 R11, -RZ, RZ, 0, 0 ;  /* 0x00000000ff0b7431 */ /* 0x000fe400000001ff */
        /* <DEDUP_REMOVED lines=18> */
[----:B------:R-:W-:Y:S02]  /*1470*/  IADD3.X R7, PT, PT, RZ, R7, RZ, P3, !PT ;  /* 0x00000007ff077210 */ /* 0x000fe40001ffe4ff */
[C---:B------:R-:W-:Y:S01]  /*1480*/  SHF.L.U64.HI R0, R2.reuse, 0x2, R9 ;  /* 0x0000000202007819 */ /* 0x040fe20000010209 */
[----:B------:R-:W-:Y:S01]  /*1490*/  IMAD.X R3, RZ, RZ, R3, P0 ;  /* 0x000000ffff037224 */ /* 0x000fe200000e0603 */
[----:B------:R-:W-:-:S02]  /*14a0*/  SHF.L.U32 R2, R2, 0x2, RZ ;  /* 0x0000000202027819 */ /* 0x000fc400000006ff */
[----:B------:R-:W-:Y:S02]  /*14b0*/  LEA.HI R12, P1, R11, R12, RZ, 0x1 ;  /* 0x0000000c0b0c7211 */ /* 0x000fe400078308ff */
[----:B------:R-:W-:Y:S02]  /*14c0*/  LOP3.LUT R2, R2, 0xfffffff8, RZ, 0xc0, !PT ;  /* 0xfffffff802027812 */ /* 0x000fe400078ec0ff */
[C---:B------:R-:W-:Y:S02]  /*14d0*/  SHF.L.U64.HI R6, R8.reuse, 0x2, R3 ;  /* 0x0000000208067819 */ /* 0x040fe40000010203 */
[----:B------:R-:W-:Y:S02]  /*14e0*/  SHF.L.U32 R8, R8, 0x2, RZ ;  /* 0x0000000208087819 */ /* 0x000fe400000006ff */
[----:B------:R-:W-:Y:S02]  /*14f0*/  IADD3 R2, P0, PT, R2, UR40, RZ ;  /* 0x0000002802027c10 */ /* 0x000fe4000ff1e0ff */
[----:B------:R-:W-:-:S02]  /*1500*/  LOP3.LUT R8, R8, 0xfffffff8, RZ, 0xc0, !PT ;  /* 0xfffffff808087812 */ /* 0x000fc400078ec0ff */
[----:B------:R-:W-:Y:S02]  /*1510*/  IADD3.X R3, PT, PT, R0, UR41, RZ, P0, !PT ;  /* 0x0000002900037c10 */ /* 0x000fe400087fe4ff */
[----:B------:R-:W-:Y:S02]  /*1520*/  LEA.HI R26, P2, R7, R26, RZ, 0x1 ;  /* 0x0000001a071a7211 */ /* 0x000fe400078508ff */
[----:B------:R-:W-:Y:S01]  /*1530*/  IADD3 R8, P0, PT, R8, UR40, RZ ;  /* 0x0000002808087c10 */ /* 0x000fe2000ff1e0ff */
[----:B------:R3:W-:Y:S01]  /*1540*/  STG.E.64 desc[UR4][R2.64], R14 ;  /* 0x0000000e02007986 */ /* 0x0007e2000c101b04 */
[----:B------:R-:W-:Y:S02]  /*1550*/  IADD3.X R11, PT, PT, RZ, R11, RZ, P1, !PT ;  /* 0x0000000bff0b7210 */ /* 0x000fe40000ffe4ff */
[----:B------:R-:W-:Y:S02]  /*1560*/  IADD3.X R7, PT, PT, RZ, R7, RZ, P2, !PT ;  /* 0x00000007ff077210 */ /* 0x000fe400017fe4ff */
[----:B------:R-:W-:-:S02]  /*1570*/  IADD3.X R9, PT, PT, R6, UR41, RZ, P0, !PT ;  /* 0x0000002906097c10 */ /* 0x000fc400087fe4ff */
[----:B------:R-:W-:Y:S02]  /*1580*/  IADD3 R21, P0, PT, R22, R21, RZ ;  /* 0x0000001516157210 */ /* 0x000fe40007f1e0ff */
[C---:B------:R-:W-:Y:S01]  /*1590*/  SHF.L.U64.HI R11, R12.reuse, 0x2, R11 ;  /* 0x000000020c0b7819 */ /* 0x040fe2000001020b */
[----:B------:R-:W-:Y:S01]  /*15a0*/  IMAD.SHL.U32 R12, R12, 0x4, RZ ;  /* 0x000000040c0c7824 */ /* 0x000fe200078e00ff */
[C---:B------:R-:W-:Y:S01]  /*15b0*/  SHF.L.U64.HI R7, R26.reuse, 0x2, R7 ;  /* 0x000000021a077819 */ /* 0x040fe20000010207 */
[----:B------:R3:W-:Y:S01]  /*15c0*/  STG.E.64 desc[UR6][R8.64], R18 ;  /* 0x0000001208007986 */ /* 0x0007e2000c101b06 */
[----:B------:R-:W-:Y:S02]  /*15d0*/  SHF.L.U32 R26, R26, 0x2, RZ ;  /* 0x000000021a1a7819 */ /* 0x000fe400000006ff */
[----:B------:R-:W-:Y:S02]  /*15e0*/  LEA.HI.X.SX32 R20, R22, R20, 0x1, P0 ;  /* 0x0000001416147211 */ /* 0x000fe400000f0eff */
[----:B------:R-:W-:-:S02]  /*15f0*/  ISETP.GE.U32.AND P0, PT, R21, UR44, PT ;  /* 0x0000002c15007c0c */ /* 0x000fc4000bf06070 */
[----:B------:R-:W-:Y:S02]  /*1600*/  LOP3.LUT R12, R12, 0xfffffff8, RZ, 0xc0, !PT ;  /* 0xfffffff80c0c7812 */ /* 0x000fe400078ec0ff */
[----:B------:R-:W-:Y:S02]  /*1610*/  LOP3.LUT R26, R26, 0xfffffff8, RZ, 0xc0, !PT ;  /* 0xfffffff81a1a7812 */ /* 0x000fe400078ec0ff */
[----:B------:R-:W-:Y:S02]  /*1620*/  R2UR UR10, R16 ;  /* 0x00000000100a72ca */ /* 0x000fe400000e0000 */
[----:B------:R-:W-:Y:S02]  /*1630*/  R2UR UR11, R17 ;  /* 0x00000000110b72ca */ /* 0x000fe400000e0000 */
[----:B------:R-:W-:Y:S02]  /*1640*/  ISETP.GE.AND.EX P0, PT, R20, UR45, PT, P0 ;  /* 0x0000002d14007c0c */ /* 0x000fe4000bf06300 */
[----:B------:R-:W-:-:S02]  /*1650*/  IADD3 R12, P1, PT, R12, UR40, RZ ;  /* 0x000000280c0c7c10 */ /* 0x000fc4000ff3e0ff */
[----:B------:R-:W-:Y:S02]  /*1660*/  IADD3 R26, P2, PT, R26, UR40, RZ ;  /* 0x000000281a1a7c10 */ /* 0x000fe4000ff5e0ff */
[----:B------:R-:W-:Y:S02]  /*1670*/  IADD3.X R13, PT, PT, R11, UR41, RZ, P1, !PT ;  /* 0x000000290b0d7c10 */ /* 0x000fe40008ffe4ff */
[----:B------:R-:W-:-:S03]  /*1680*/  IADD3.X R27, PT, PT, R7, UR41, RZ, P2, !PT ;  /* 0x00000029071b7c10 */ /* 0x000fc600097fe4ff */
[----:B------:R3:W-:Y:S04]  /*1690*/  STG.E.64 desc[UR8][R12.64], R24 ;  /* 0x000000180c007986 */ /* 0x0007e8000c101b08 */
[----:B------:R3:W-:Y:S01]  /*16a0*/  STG.E.64 desc[UR10][R26.64], R4 ;  /* 0x000000041a007986 */ /* 0x0007e2000c101b0a */
[----:B------:R-:W-:Y:S05]  /*16b0*/  @!P0 BRA `(.L_x_24355) ;  /* 0xffffffe800e88947 */ /* 0x000fea000383ffff */
[----:B------:R-:W-:Y:S05]  /*16c0*/  EXIT ;  /* 0x000000000000794d */ /* 0x000fea0003800000 */
.L_x_24338:
[----:B------:R-:W-:Y:S01]  /*16d0*/  BSSY B0, `(.L_x_24356) ;  /* 0x0000007000007945 */ /* 0x000fe20003800000 */
[----:B------:R-:W-:Y:S01]  /*16e0*/  MOV R12, 0x10 ;  /* 0x00000010000c7802 */ /* 0x000fe20000000f00 */
[----:B------:R-:W-:Y:S01]  /*16f0*/  IMAD.MOV.U32 R15, RZ, RZ, -0x1 ;  /* 0xffffffffff0f7424 */ /* 0x000fe200078e00ff */
[----:B------:R-:W-:-:S07]  /*1700*/  MOV R11, 0x1f ;  /* 0x0000001f000b7802 */ /* 0x000fce0000000f00 */
[----:B0-----:R-:W-:Y:S05]  /*1710*/  WARPSYNC.COLLECTIVE R15, `(.L_x_24357) ;  /* 0x000000000f087348 */ /* 0x001fea0003c00000 */
[----:B------:R1:W2:Y:S02]  /*1720*/  SHFL.BFLY P6, R14, R13, R12, R11 ;  /* 0x0c00000c0d0e7389 */ /* 0x0002a400000c000b */
[----:B012---:R-:W-:Y:S05]  /*1730*/  ENDCOLLECTIVE ;  /* 0x000000000000791b */ /* 0x007fea0003800000 */
.L_x_24357:
[----:B------:R-:W-:Y:S05]  /*1740*/  BSYNC B0 ;  /* 0x0000000000007941 */ /* 0x000fea0003800000 */
.L_x_24356:
[----:B------:R-:W-:Y:S01]  /*1750*/  HFMA2 R11, -RZ, RZ, 0, 1.847743988037109375e-06 ;  /* 0x0000001fff0b7431 */ /* 0x000fe200000001ff */
[----:B------:R-:W-:Y:S02]  /*1760*/  FMNMX R13, R13, R14, !PT ;  /* 0x0000000e0d0d7209 */ /* 0x000fe40007800000 */
[----:B------:R-:W-:Y:S02]  /*1770*/  MOV R12, 0x8 ;  /* 0x00000008000c7802 */ /* 0x000fe40000000f00 */
[----:B------:R-:W-:-:S07]  /*1780*/  MOV R15, 0xffffffff ;  /* 0xffffffff000f7802 */ /* 0x000fce0000000f00 */
[----:B------:R-:W-:Y:S05]  /*1790*/  WARPSYNC.COLLECTIVE R15, `(.L_x_24358) ;  /* 0x000000000f087348 */ /* 0x000fea0003c00000 */
[----:B------:R0:W1:Y:S02]  /*17a0*/  SHFL.BFLY P6, R14, R13, R12, R11 ;  /* 0x0c00000c0d0e7389 */ /* 0x00006400000c000b */
[----:B01----:R-:W-:Y:S05]  /*17b0*/  ENDCOLLECTIVE ;  /* 0x000000000000791b */ /* 0x003fea0003800000 */
.L_x_24358:
[----:B------:R-:W-:Y:S01]  /*17c0*/  HFMA2 R12, -RZ, RZ, 0, 2.384185791015625e-07 ;  /* 0x00000004ff0c7431 */ /* 0x000fe200000001ff */
[----:B------:R-:W-:-:S05]  /*17d0*/  FMNMX R0, R13, R14, !PT ;  /* 0x0000000e0d007209 */ /* 0x000fca0007800000 */
[----:B------:R-:W-:-:S07]  /*17e0*/  IMAD.MOV.U32 R13, RZ, RZ, R0 ;  /* 0x000000ffff0d7224 */ /* 0x000fce00078e0000 */
[----:B------:R-:W-:Y:S05]  /*17f0*/  WARPSYNC.COLLECTIVE R15, `(.L_x_24359) ;  /* 0x000000000f087348 */ /* 0x000fea0003c00000 */
[----:B------:R0:W1:Y:S02]  /*1800*/  SHFL.BFLY P6, R14, R13, R12, R11 ;  /* 0x0c00000c0d0e7389 */ /* 0x00006400000c000b */
[----:B01----:R-:W-:Y:S05]  /*1810*/  ENDCOLLECTIVE ;  /* 0x000000000000791b */ /* 0x003fea0003800000 */
.L_x_24359:
[----:B------:R-:W-:Y:S01]  /*1820*/  HFMA2 R12, -RZ, RZ, 0, 1.1920928955078125e-07 ;  /* 0x00000002ff0c7431 */ /* 0x000fe200000001ff */
[----:B------:R-:W-:-:S04]  /*1830*/  FMNMX R2, R0, R14, !PT ;  /* 0x0000000e00027209 */ /* 0x000fc80007800000 */
[----:B------:R-:W-:-:S07]  /*1840*/  MOV R13, R2 ;  /* 0x00000002000d7202 */ /* 0x000fce0000000f00 */
[----:B------:R-:W-:Y:S05]  /*1850*/  WARPSYNC.COLLECTIVE R15, `(.L_x_24360) ;  /* 0x000000000f087348 */ /* 0x000fea0003c00000 */
[----:B------:R0:W1:Y:S02]  /*1860*/  SHFL.BFLY P6, R14, R13, R12, R11 ;  /* 0x0c00000c0d0e7389 */ /* 0x00006400000c000b */
[----:B01----:R-:W-:Y:S05]  /*1870*/  ENDCOLLECTIVE ;  /* 0x000000000000791b */ /* 0x003fea0003800000 */
.L_x_24360:
[----:B------:R-:W-:Y:S02]  /*1880*/  MOV R12, 0x1 ;  /* 0x00000001000c7802 */ /* 0x000fe40000000f00 */
[----:B------:R-:W-:Y:S01]  /*1890*/  FMNMX R3, R2, R14, !PT ;  /* 0x0000000e02037209 */ /* 0x000fe20007800000 */
[----:B------:R-:W-:-:S04]  /*18a0*/  HFMA2 R2, -RZ, RZ, 0.96630859375, -0.0022525787353515625 ;  /* 0x3bbb989dff027431 */ /* 0x000fc800000001ff */
[----:B------:R-:W-:-:S07]  /*18b0*/  IMAD.MOV.U32 R13, RZ, RZ, R3 ;  /* 0x000000ffff0d7224 */ /* 0x000fce00078e0003 */
[----:B------:R-:W-:Y:S05]  /*18c0*/  WARPSYNC.COLLECTIVE R15, `(.L_x_24361) ;  /* 0x000000000f087348 */ /* 0x000fea0003c00000 */
[----:B------:R0:W1:Y:S02]  /*18d0*/  SHFL.BFLY P6, R14, R13, R12, R11 ;  /* 0x0c00000c0d0e7389 */ /* 0x00006400000c000b */
[----:B01----:R-:W-:Y:S05]  /*18e0*/  ENDCOLLECTIVE ;  /* 0x000000000000791b */ /* 0x003fea0003800000 */
.L_x_24361:
[----:B------:R-:W-:Y:S02]  /*18f0*/  FMNMX R14, R3, R14, !PT ;  /* 0x0000000e030e7209 */ /* 0x000fe40007800000 */
[----:B------:R-:W-:-:S03]  /*1900*/  MOV R3, 0x437c0000 ;  /* 0x437c000000037802 */ /* 0x000fc60000000f00 */
[--C-:B------:R-:W-:Y:S01]  /*1910*/  FADD R23, R4, -R14.reuse ;  /* 0x8000000e04177221 */ /* 0x100fe20000000000 */
[--C-:B------:R-:W-:Y:S01]  /*1920*/  FADD R15, R7, -R14.reuse ;  /* 0x8000000e070f7221 */ /* 0x100fe20000000000 */
[--C-:B------:R-:W-:Y:S01]  /*1930*/  FADD R25, R5, -R14.reuse ;  /* 0x8000000e05197221 */ /* 0x100fe20000000000 */
[--C-:B------:R-:W-:Y:S01]  /*1940*/  FADD R5, R6, -R14.reuse ;  /* 0x8000000e06057221 */ /* 0x100fe20000000000 */
[-C--:B------:R-:W-:Y:S01]  /*1950*/  FFMA.SAT R0, R23, R2.reuse, 0.5 ;  /* 0x3f00000017007423 */ /* 0x080fe20000002002 */
[--C-:B------:R-:W-:Y:S01]  /*1960*/  FADD R11, R9, -R14.reuse ;  /* 0x8000000e090b7221 */ /* 0x100fe20000000000 */
[-C--:B------:R-:W-:Y:S01]  /*1970*/  FFMA.SAT R6, R25, R2.reuse, 0.5 ;  /* 0x3f00000019067423 */ /* 0x080fe20000002002 */
[----:B------:R-:W-:Y:S01]  /*1980*/  FFMA.SAT R12, R5, R2, 0.5 ;  /* 0x3f000000050c7423 */ /* 0x000fe20000002002 */
[-C--:B------:R-:W-:Y:S01]  /*1990*/  FFMA.RM R0, R0, R3.reuse, 12582913 ;  /* 0x4b40000100007423 */ /* 0x080fe20000004003 */
[--C-:B------:R-:W-:Y:S01]  /*19a0*/  FADD R13, R8, -R14.reuse ;  /* 0x8000000e080d7221 */ /* 0x100fe20000000000 */
[----:B------:R-:W-:Y:S01]  /*19b0*/  FADD R9, R18, -R14 ;  /* 0x8000000e12097221 */ /* 0x000fe20000000000 */
[----:B------:R-:W-:Y:S01]  /*19c0*/  FFMA.RM R12, R12, R3, 12582913 ;  /* 0x4b4000010c0c7423 */ /* 0x000fe20000004003 */
[C---:B------:R-:W-:Y:S01]  /*19d0*/  FADD R4, R0.reuse, -12583039 ;  /* 0xcb40007f00047421 */ /* 0x040fe20000000000 */
[----:B------:R-:W-:-:S02]  /*19e0*/  IMAD.SHL.U32 R0, R0, 0x800000, RZ ;  /* 0x0080000000007824 */ /* 0x000fc400078e00ff */
[----:B------:R-:W-:Y:S01]  /*19f0*/  FADD R19, R19, -R14 ;  /* 0x8000000e13137221 */ /* 0x000fe20000000000 */
[----:B------:R-:W-:Y:S01]  /*1a00*/  FFMA.RM R6, R6, R3, 12582913 ;  /* 0x4b40000106067423 */ /* 0x000fe20000004003 */
[----:B------:R-:W-:-:S03]  /*1a10*/  FFMA R4, R23, 1.4426950216293334961, -R4 ;  /* 0x3fb8aa3b17047823 */ /* 0x000fc60000000804 */
[C---:B------:R-:W-:Y:S01]  /*1a20*/  FADD R8, R6.reuse, -12583039 ;  /* 0xcb40007f06087421 */ /* 0x040fe20000000000 */
[----:B------:R-:W-:Y:S01]  /*1a30*/  FFMA R4, R23, 1.925963033500011079e-08, R4 ;  /* 0x32a5706017047823 */ /* 0x000fe20000000004 */
[----:B------:R-:W-:Y:S02]  /*1a40*/  SHF.L.U32 R6, R6, 0x17, RZ ;  /* 0x0000001706067819 */ /* 0x000fe400000006ff */
[C---:B------:R-:W-:Y:S01]  /*1a50*/  FFMA R8, R25.reuse, 1.4426950216293334961, -R8 ;  /* 0x3fb8aa3b19087823 */ /* 0x040fe20000000808 */
[----:B------:R0:W1:Y:S03]  /*1a60*/  MUFU.EX2 R7, R4 ;  /* 0x0000000400077308 */ /* 0x0000660000000800 */
[----:B------:R-:W-:-:S05]  /*1a70*/  FFMA R8, R25, 1.925963033500011079e-08, R8 ;  /* 0x32a5706019087823 */ /* 0x000fca0000000008 */
[----:B------:R-:W2:Y:S01]  /*1a80*/  MUFU.EX2 R23, R8 ;  /* 0x0000000800177308 */ /* 0x000ea20000000800 */
[----:B0-----:R-:W-:-:S04]  /*1a90*/  FFMA.SAT R4, R15, R2, 0.5 ;  /* 0x3f0000000f047423 */ /* 0x001fc80000002002 */
[----:B------:R-:W-:Y:S01]  /*1aa0*/  FFMA.RM R14, R4, R3, 12582913 ;  /* 0x4b400001040e7423 */ /* 0x000fe20000004003 */
[----:B-1----:R-:W-:Y:S01]  /*1ab0*/  FMUL R7, R0, R7 ;  /* 0x0000000700077220 */ /* 0x002fe20000400000 */
[----:B------:R-:W-:Y:S02]  /*1ac0*/  FADD R0, R12, -12583039 ;  /* 0xcb40007f0c007421 */ /* 0x000fe40000000000 */
[----:B------:R-:W-:Y:S02]  /*1ad0*/  FADD R4, R14, -12583039 ;  /* 0xcb40007f0e047421 */ /* 0x000fe40000000000 */
[----:B------:R-:W-:Y:S02]  /*1ae0*/  FFMA R0, R5, 1.4426950216293334961, -R0 ;  /* 0x3fb8aa3b05007823 */ /* 0x000fe40000000800 */
[----:B------:R-:W-:Y:S01]  /*1af0*/  FFMA R4, R15, 1.4426950216293334961, -R4 ;  /* 0x3fb8aa3b0f047823 */ /* 0x000fe20000000804 */
[----:B--2---:R-:W-:Y:S01]  /*1b00*/  FMUL R6, R6, R23 ;  /* 0x0000001706067220 */ /* 0x004fe20000400000 */
[----:B------:R-:W-:Y:S01]  /*1b10*/  FFMA R0, R5, 1.925963033500011079e-08, R0 ;  /* 0x32a5706005007823 */ /* 0x000fe20000000000 */
[----:B------:R-:W-:Y:S01]  /*1b20*/  SHF.L.U32 R5, R12, 0x17, RZ ;  /* 0x000000170c057819 */ /* 0x000fe200000006ff */
[-C--:B------:R-:W-:Y:S01]  /*1b30*/  FFMA.SAT R12, R11, R2.reuse, 0.5 ;  /* 0x3f0000000b0c7423 */ /* 0x080fe20000002002 */
[----:B------:R-:W-:Y:S01]  /*1b40*/  FFMA R15, R15, 1.925963033500011079e-08, R4 ;  /* 0x32a570600f0f7823 */ /* 0x000fe20000000004 */
[----:B------:R-:W-:-:S02]  /*1b50*/  FFMA.SAT R4, R13, R2, 0.5 ;  /* 0x3f0000000d047423 */ /* 0x000fc40000002002 */
[----:B------:R-:W0:Y:S01]  /*1b60*/  MUFU.EX2 R0, R0 ;  /* 0x0000000000007308 */ /* 0x000e220000000800 */
[-C--:B------:R-:W-:Y:S01]  /*1b70*/  FFMA.RM R12, R12, R3.reuse, 12582913 ;  /* 0x4b4000010c0c7423 */ /* 0x080fe20000004003 */
[----:B------:R-:W-:-:S03]  /*1b80*/  FFMA.RM R4, R4, R3, 12582913 ;  /* 0x4b40000104047423 */ /* 0x000fc60000004003 */
[C---:B------:R-:W-:Y:S01]  /*1b90*/  FADD R8, R12.reuse, -12583039 ;  /* 0xcb40007f0c087421 */ /* 0x040fe20000000000 */
[----:B------:R-:W-:Y:S02]  /*1ba0*/  SHF.L.U32 R12, R12, 0x17, RZ ;  /* 0x000000170c0c7819 */ /* 0x000fe400000006ff */
[----:B------:R-:W1:Y:S01]  /*1bb0*/  MUFU.EX2 R15, R15 ;  /* 0x0000000f000f7308 */ /* 0x000e620000000800 */
[----:B------:R-:W-:-:S04]  /*1bc0*/  FFMA R8, R11, 1.4426950216293334961, -R8 ;  /* 0x3fb8aa3b0b087823 */ /* 0x000fc80000000808 */
[----:B------:R-:W-:Y:S01]  /*1bd0*/  FFMA R11, R11, 1.925963033500011079e-08, R8 ;  /* 0x32a570600b0b7823 */ /* 0x000fe20000000008 */
[----:B------:R-:W-:Y:S01]  /*1be0*/  FFMA.SAT R8, R9, R2, 0.5 ;  /* 0x3f00000009087423 */ /* 0x000fe20000002002 */
[----:B0-----:R-:W-:Y:S01]  /*1bf0*/  FMUL R5, R5, R0 ;  /* 0x0000000005057220 */ /* 0x001fe20000400000 */
[----:B------:R-:W-:-:S03]  /*1c00*/  FADD R0, R4, -12583039 ;  /* 0xcb40007f04007421 */ /* 0x000fc60000000000 */
[----:B------:R-:W-:Y:S01]  /*1c10*/  MUFU.EX2 R11, R11 ;  /* 0x0000000b000b7308 */ /* 0x000fe20000000800 */
[----:B------:R-:W-:Y:S02]  /*1c20*/  IMAD.SHL.U32 R4, R4, 0x800000, RZ ;  /* 0x0080000004047824 */ /* 0x000fe400078e00ff */
[----:B------:R-:W-:-:S04]  /*1c30*/  FFMA R0, R13, 1.4426950216293334961, -R0 ;  /* 0x3fb8aa3b0d007823 */ /* 0x000fc80000000800 */
[----:B------:R-:W-:Y:S01]  /*1c40*/  FFMA R13, R13, 1.925963033500011079e-08, R0 ;  /* 0x32a570600d0d7823 */ /* 0x000fe20000000000 */
[----:B------:R-:W-:Y:S01]  /*1c50*/  SHF.L.U32 R0, R14, 0x17, RZ ;  /* 0x000000170e007819 */ /* 0x000fe200000006ff */
[----:B------:R-:W-:Y:S01]  /*1c60*/  FFMA.SAT R14, R19, R2, 0.5 ;  /* 0x3f000000130e7423 */ /* 0x000fe20000002002 */
[----:B------:R-:W-:-:S03]  /*1c70*/  FFMA.RM R2, R8, R3, 12582913 ;  /* 0x4b40000108027423 */ /* 0x000fc60000004003 */
[----:B------:R-:W0:Y:S01]  /*1c80*/  MUFU.EX2 R13, R13 ;  /* 0x0000000d000d7308 */ /* 0x000e220000000800 */
[----:B------:R-:W-:Y:S01]  /*1c90*/  FADD R8, R2, -12583039 ;  /* 0xcb40007f02087421 */ /* 0x000fe20000000000 */
[----:B------:R-:W-:Y:S01]  /*1ca0*/  FFMA.RM R3, R14, R3, 12582913 ;  /* 0x4b4000010e037423 */ /* 0x000fe20000004003 */
[----:B-1----:R-:W-:Y:S01]  /*1cb0*/  FMUL R0, R0, R15 ;  /* 0x0000000f00007220 */ /* 0x002fe20000400000 */
[----:B------:R-:W-:Y:S01]  /*1cc0*/  SHF.L.U32 R2, R2, 0x17, RZ ;  /* 0x0000001702027819 */ /* 0x000fe200000006ff */
[----:B------:R-:W-:-:S04]  /*1cd0*/  FFMA R8, R9, 1.4426950216293334961, -R8 ;  /* 0x3fb8aa3b09087823 */ /* 0x000fc80000000808 */
[----:B------:R-:W-:Y:S01]  /*1ce0*/  FFMA R14, R9, 1.925963033500011079e-08, R8 ;  /* 0x32a57060090e7823 */ /* 0x000fe20000000008 */
[----:B------:R-:W-:Y:S01]  /*1cf0*/  FADD R8, R3, -12583039 ;  /* 0xcb40007f03087421 */ /* 0x000fe20000000000 */
[----:B------:R-:W-:Y:S02]  /*1d00*/  FADD R9, RZ, R7 ;  /* 0x00000007ff097221 */ /* 0x000fe40000000000 */
[----:B------:R-:W1:Y:S01]  /*1d10*/  MUFU.EX2 R15, R14 ;  /* 0x0000000e000f7308 */ /* 0x000e620000000800 */
[----:B------:R-:W-:-:S04]  /*1d20*/  FFMA R8, R19, 1.4426950216293334961, -R8 ;  /* 0x3fb8aa3b13087823 */ /* 0x000fc80000000808 */
[----:B------:R-:W-:Y:S01]  /*1d30*/  FFMA R19, R19, 1.925963033500011079e-08, R8 ;  /* 0x32a5706013137823 */ /* 0x000fe20000000008 */
[----:B0-----:R-:W-:Y:S01]  /*1d40*/  FMUL R8, R4, R13 ;  /* 0x0000000d04087220 */ /* 0x001fe20000400000 */
[----:B------:R-:W-:Y:S02]  /*1d50*/  FADD R4, R9, R6 ;  /* 0x0000000609047221 */ /* 0x000fe40000000000 */
[----:B------:R-:W0:Y:S02]  /*1d60*/  MUFU.EX2 R18, R19 ;  /* 0x0000001300127308 */ /* 0x000e240000000800 */
[----:B------:R-:W-:Y:S01]  /*1d70*/  FADD R9, R4, R5 ;  /* 0x0000000504097221 */ /* 0x000fe20000000000 */
[----:B------:R-:W-:Y:S01]  /*1d80*/  FMUL R4, R12, R11 ;  /* 0x0000000b0c047220 */ /* 0x000fe20000400000 */
[----:B------:R-:W-:Y:S02]  /*1d90*/  SHF.L.U32 R11, R3, 0x17, RZ ;  /* 0x00000017030b7819 */ /* 0x000fe400000006ff */
[----:B------:R-:W-:Y:S01]  /*1da0*/  FADD R9, R9, R0 ;  /* 0x0000000009097221 */ /* 0x000fe20000000000 */
[----:B-1----:R-:W-:Y:S01]  /*1db0*/  FMUL R3, R2, R15 ;  /* 0x0000000f02037220 */ /* 0x002fe20000400000 */
[----:B------:R-:W-:-:S02]  /*1dc0*/  MOV R15, 0xffffffff ;  /* 0xffffffff000f7802 */ /* 0x000fc40000000f00 */
[----:B------:R-:W-:-:S04]  /*1dd0*/  FADD R9, R9, R8 ;  /* 0x0000000809097221 */ /* 0x000fc80000000000 */
[----:B------:R-:W-:Y:S01]  /*1de0*/  FADD R12, R9, R4 ;  /* 0x00000004090c7221 */ /* 0x000fe20000000000 */
[----:B0-----:R-:W-:-:S03]  /*1df0*/  FMUL R2, R11, R18 ;  /* 0x000000120b027220 */ /* 0x001fc60000400000 */
[----:B------:R-:W-:Y:S01]  /*1e00*/  FADD R13, R12, R3 ;  /* 0x000000030c0d7221 */ /* 0x000fe20000000000 */
[----:B------:R-:W-:Y:S02]  /*1e10*/  HFMA2 R11, -RZ, RZ, 0, 1.847743988037109375e-06 ;  /* 0x0000001fff0b7431 */ /* 0x000fe400000001ff */
[----:B------:R-:W-:Y:S02]  /*1e20*/  IMAD.MOV.U32 R12, RZ, RZ, 0x10 ;  /* 0x00000010ff0c7424 */ /* 0x000fe400078e00ff */
[----:B------:R-:W-:-:S07]  /*1e30*/  FADD R13, R13, R2 ;  /* 0x000000020d0d7221 */ /* 0x000fce0000000000 */
[----:B------:R-:W-:Y:S05]  /*1e40*/  WARPSYNC.COLLECTIVE R15, `(.L_x_24362) ;  /* 0x000000000f087348 */ /* 0x000fea0003c00000 */
[----:B------:R0:W1:Y:S02]  /*1e50*/  SHFL.BFLY P6, R14, R13, R12, R11 ;  /* 0x0c00000c0d0e7389 */ /* 0x00006400000c000b */
[----:B01----:R-:W-:Y:S05]  /*1e60*/  ENDCOLLECTIVE ;  /* 0x000000000000791b */ /* 0x003fea0003800000 */
.L_x_24362:
[----:B------:R-:W-:Y:S02]  /*1e70*/  IMAD.MOV.U32 R12, RZ, RZ, 0x8 ;  /* 0x00000008ff0c7424 */ /* 0x000fe400078e00ff */
[----:B------:R-:W-:-:S05]  /*1e80*/  FADD R9, R13, R14 ;  /* 0x0000000e0d097221 */ /* 0x000fca0000000000 */
[----:B------:R-:W-:-:S07]  /*1e90*/  MOV R13, R9 ;  /* 0x00000009000d7202 */ /* 0x000fce0000000f00 */
[----:B------:R-:W-:Y:S05]  /*1ea0*/  WARPSYNC.COLLECTIVE R15, `(.L_x_24363) ;  /* 0x000000000f087348 */ /* 0x000fea0003c00000 */
[----:B------:R0:W1:Y:S02]  /*1eb0*/  SHFL.BFLY P6, R14, R13, R12, R11 ;  /* 0x0c00000c0d0e7389 */ /* 0x00006400000c000b */
[----:B01----:R-:W-:Y:S05]  /*1ec0*/  ENDCOLLECTIVE ;  /* 0x000000000000791b */ /* 0x003fea0003800000 */
.L_x_24363:
[----:B------:R-:W-:Y:S02]  /*1ed0*/  HFMA2 R12, -RZ, RZ, 0, 2.384185791015625e-07 ;  /* 0x00000004ff0c7431 */ /* 0x000fe400000001ff */
[----:B------:R-:W-:-:S05]  /*1ee0*/  FADD R18, R9, R14 ;  /* 0x0000000e09127221 */ /* 0x000fca0000000000 */
[----:B------:R-:W-:-:S07]  /*1ef0*/  MOV R13, R18 ;  /* 0x00000012000d7202 */ /* 0x000fce0000000f00 */
[----:B------:R-:W-:Y:S05]  /*1f00*/  WARPSYNC.COLLECTIVE R15, `(.L_x_24364) ;  /* 0x000000000f087348 */ /* 0x000fea0003c00000 */
[----:B------:R0:W1:Y:S02]  /*1f10*/  SHFL.BFLY P6, R14, R13, R12, R11 ;  /* 0x0c00000c0d0e7389 */ /* 0x00006400000c000b */
[----:B01----:R-:W-:Y:S05]  /*1f20*/  ENDCOLLECTIVE ;  /* 0x000000000000791b */ /* 0x003fea0003800000 */
.L_x_24364:
[----:B------:R-:W-:Y:S02]  /*1f30*/  IMAD.MOV.U32 R12, RZ, RZ, 0x2 ;  /* 0x00000002ff0c7424 */ /* 0x000fe400078e00ff */
[----:B------:R-:W-:-:S05]  /*1f40*/  FADD R19, R18, R14 ;  /* 0x0000000e12137221 */ /* 0x000fca0000000000 */
[----:B------:R-:W-:-:S07]  /*1f50*/  MOV R13, R19 ;  /* 0x00000013000d7202 */ /* 0x000fce0000000f00 */
[----:B------:R-:W-:Y:S05]  /*1f60*/  WARPSYNC.COLLECTIVE R15, `(.L_x_24365) ;  /* 0x000000000f087348 */ /* 0x000fea0003c00000 */
[----:B------:R0:W1:Y:S02]  /*1f70*/  SHFL.BFLY P6, R14, R13, R12, R11 ;  /* 0x0c00000c0d0e7389 */ /* 0x00006400000c000b */
[----:B01----:R-:W-:Y:S05]  /*1f80*/  ENDCOLLECTIVE ;  /* 0x000000000000791b */ /* 0x003fea0003800000 */
.L_x_24365:
[----:B------:R-:W-:Y:S02]  /*1f90*/  HFMA2 R12, -RZ, RZ, 0, 5.9604644775390625e-08 ;  /* 0x00000001ff0c7431 */ /* 0x000fe400000001ff */
[----:B------:R-:W-:-:S05]  /*1fa0*/  FADD R23, R19, R14 ;  /* 0x0000000e13177221 */ /* 0x000fca0000000000 */
[----:B------:R-:W-:-:S07]  /*1fb0*/  MOV R13, R23 ;  /* 0x00000017000d7202 */ /* 0x000fce0000000f00 */
[----:B------:R-:W-:Y:S05]  /*1fc0*/  WARPSYNC.COLLECTIVE R15, `(.L_x_24366) ;  /* 0x000000000f087348 */ /* 0x000fea0003c00000 */
[----:B------:R0:W1:Y:S02]  /*1fd0*/  SHFL.BFLY P6, R14, R13, R12, R11 ;  /* 0x0c00000c0d0e7389 */ /* 0x00006400000c000b */
[----:B01----:R-:W-:Y:S05]  /*1fe0*/  ENDCOLLECTIVE ;  /* 0x000000000000791b */ /* 0x003fea0003800000 */
.L_x_24366:
[----:B------:R-:W-:Y:S05]  /*1ff0*/  BRA `(.L_x_24367) ;  /* 0xffffffec00107947 */ /* 0x000fea000383ffff */
        .weak           $__internal_474_$__cuda_sm3x_div_rn_noftz_f32_slowpath
        .type           $__internal_474_$__cuda_sm3x_div_rn_noftz_f32_slowpath,@function
        .size           $__internal_474_$__cuda_sm3x_div_rn_noftz_f32_slowpath,(.L_x_25926 - $__internal_474_$__cuda_sm3x_div_rn_noftz_f32_slowpath)
$__internal_474_$__cuda_sm3x_div_rn_noftz_f32_slowpath:
        /* <DEDUP_REMOVED lines=35> */
.L_x_24369:
        /* <DEDUP_REMOVED lines=51> */
.L_x_24376:
[----:B------:R-:W-:-:S04]  /*2560*/  LOP3.LUT R7, R7, 0x80000000, RZ, 0xc0, !PT ;  /* 0x8000000007077812 */ /* 0x000fc800078ec0ff */
[----:B------:R-:W-:Y:S01]  /*2570*/  LOP3.LUT R7, R7, 0x7f800000, RZ, 0xfc, !PT ;  /* 0x7f80000007077812 */ /* 0x000fe200078efcff */
[----:B------:R-:W-:Y:S06]  /*2580*/  BRA `(.L_x_24377) ;  /* 0x0000000000047947 */ /* 0x000fec0003800000 */
.L_x_24375:
[----:B------:R-:W-:-:S07]  /*2590*/  LEA R7, R32, R7, 0x17 ;  /* 0x0000000720077211 */ /* 0x000fce00078eb8ff */
.L_x_24377:
[----:B------:R-:W-:Y:S05]  /*25a0*/  BSYNC.RECONVERGENT B2 ;  /* 0x0000000000027941 */ /* 0x000fea0003800200 */
.L_x_24374:
[----:B------:R-:W-:Y:S05]  /*25b0*/  BRA `(.L_x_24378) ;  /* 0x0000000000207947 */ /* 0x000fea0003800000 */
.L_x_24373:
[----:B------:R-:W-:-:S04]  /*25c0*/  LOP3.LUT R7, R28, 0x80000000, R7, 0x48, !PT ;  /* 0x800000001c077812 */ /* 0x000fc800078e4807 */
[----:B------:R-:W-:Y:S01]  /*25d0*/  LOP3.LUT R7, R7, 0x7f800000, RZ, 0xfc, !PT ;  /* 0x7f80000007077812 */ /* 0x000fe200078efcff */
[----:B------:R-:W-:Y:S06]  /*25e0*/  BRA `(.L_x_24378) ;  /* 0x0000000000147947 */ /* 0x000fec0003800000 */
.L_x_24372:
[----:B------:R-:W-:Y:S01]  /*25f0*/  LOP3.LUT R7, R28, 0x80000000, R7, 0x48, !PT ;  /* 0x800000001c077812 */ /* 0x000fe200078e4807 */
[----:B------:R-:W-:Y:S06]  /*2600*/  BRA `(.L_x_24378) ;  /* 0x00000000000c7947 */ /* 0x000fec0003800000 */
.L_x_24371:
[----:B------:R-:W0:Y:S01]  /*2610*/  MUFU.RSQ R7, -QNAN ;  /* 0xffc0000000077908 */ /* 0x000e220000001400 */
[----:B------:R-:W-:Y:S05]  /*2620*/  BRA `(.L_x_24378) ;  /* 0x0000000000047947 */ /* 0x000fea0003800000 */
.L_x_24370:
[----:B------:R-:W-:-:S07]  /*2630*/  FADD.FTZ R7, R7, R12 ;  /* 0x0000000c07077221 */ /* 0x000fce0000010000 */
.L_x_24378:
[----:B------:R-:W-:Y:S05]  /*2640*/  BSYNC.RECONVERGENT B1 ;  /* 0x0000000000017941 */ /* 0x000fea0003800200 */
.L_x_24368:
[----:B------:R-:W-:-:S04]  /*2650*/  HFMA2 R27, -RZ, RZ, 0, 0 ;  /* 0x00000000ff1b7431 */ /* 0x000fc800000001ff */
[----:B0-----:R-:W-:Y:S05]  /*2660*/  RET.REL.NODEC R26 `(_Z15SoftmaxWarpImplI10DirectLoadIffE11DirectStoreIffEfLi2ELi8ELi32ELi1ELb0EL9Algorithm0EEvT_T0_ll) ;  /* 0xffffffd81a647950 */ /* 0x001fea0003c3ffff */
.L_x_24379:
        /* <DEDUP_REMOVED lines=9> */
.L_x_25926:


//--------------------- .text._Z15SoftmaxWarpImplI10DirectLoadIffE11DirectStoreIffEfLi2ELi6ELi32ELi1ELb1EL9Algorithm0EEvT_T0_ll --------------------------
	.section	.text._Z15SoftmaxWarpImplI10DirectLoadIffE11DirectStoreIffEfLi2ELi6ELi32ELi1ELb1EL9Algorithm0EEvT_T0_ll,"ax",@progbits
	.align	128
        .global         _Z15SoftmaxWarpImplI10DirectLoadIffE11DirectStoreIffEfLi2ELi6ELi32ELi1ELb1EL9Algorithm0EEvT_T0_ll
        .type           _Z15SoftmaxWarpImplI10DirectLoadIffE11DirectStoreIffEfLi2ELi6ELi32ELi1ELb1EL9Algorithm0EEvT_T0_ll,@function
        .size           _Z15SoftmaxWarpImplI10DirectLoadIffE11DirectStoreIffEfLi2ELi6ELi32ELi1ELb1EL9Algorithm0EEvT_T0_ll,(.L_x_25927 - _Z15SoftmaxWarpImplI10DirectLoadIffE11DirectStoreIffEfLi2ELi6ELi32ELi1ELb1EL9Algorithm0EEvT_T0_ll)
        .other          _Z15SoftmaxWarpImplI10DirectLoadIffE11DirectStoreIffEfLi2ELi6ELi32ELi1ELb1EL9Algorithm0EEvT_T0_ll,@"STO_CUDA_ENTRY STV_DEFAULT"
_Z15SoftmaxWarpImplI10DirectLoadIffE11DirectStoreIffEfLi2ELi6ELi32ELi1ELb1EL9Algorithm0EEvT_T0_ll:
.text._Z15SoftmaxWarpImplI10DirectLoadIffE11DirectStoreIffEfLi2ELi6ELi32ELi1ELb1EL9Algorithm0EEvT_T0_ll:
        /* <DEDUP_REMOVED lines=24> */
.L_x_24380:
        /* <DEDUP_REMOVED lines=16> */
.L_x_24400:
[----:B-12---:R-:W1:Y:S01]  /*0280*/  LDC.64 R4, c[0x0][0x388] ;  /* 0x0000e200ff047b82 */ /* 0x006e620000000a00 */
        /* <DEDUP_REMOVED lines=8> */
[----:B------:R-:W-:Y:S02]  /*0310*/  @!P0 MOV R2, R16 ;  /* 0x0000001000028202 */ /* 0x000fe40000000f00 */
[----:B------:R-:W-:Y:S02]  /*0320*/  @!P0 MOV R3, RZ ;  /* 0x000000ff00038202 */ /* 0x000fe40000000f00 */
[----:B--2---:R-:W-:Y:S01]  /*0330*/  @!P0 R2UR UR4, R8 ;  /* 0x00000000080482ca */ /* 0x004fe200000e0000 */
[-C--:B-1----:R-:W-:Y:S01]  /*0340*/  @!P0 IMAD R0, R19, R4.reuse, RZ ;  /* 0x0000000413008224 */ /* 0x082fe200078e02ff */
[----:B------:R-:W1:Y:S01]  /*0350*/  LDC.64 R14, c[0x0][0x380] ;  /* 0x0000e000ff0e7b82 */ /* 0x000e620000000a00 */
[----:B------:R-:W-:Y:S01]  /*0360*/  @!P0 IMAD.WIDE.U32 R2, R17, R4, R2 ;  /* 0x0000000411028225 */ /* 0x000fe200078e0002 */
[----:B------:R-:W-:-:S02]  /*0370*/  @!P0 R2UR UR5, R9 ;  /* 0x00000000090582ca */ /* 0x000fc400000e0000 */
[C---:B------:R-:W-:Y:S01]  /*0380*/  @!P1 R2UR UR6, R8.reuse ;  /* 0x00000000080692ca */ /* 0x040fe200000e0000 */
[----:B------:R-:W-:Y:S01]  /*0390*/  @!P0 IMAD R11, R17, R5, R0 ;  /* 0x00000005110b8224 */ /* 0x000fe200078e0200 */
[----:B------:R-:W-:Y:S01]  /*03a0*/  @!P1 MOV R5, RZ ;  /* 0x000000ff00059202 */ /* 0x000fe20000000f00 */
[----:B---3--:R-:W-:Y:S01]  /*03b0*/  @!P1 IMAD R4, R19, R6, RZ ;  /* 0x0000000613049224 */ /* 0x008fe200078e02ff */
[----:B------:R-:W-:Y:S01]  /*03c0*/  @!P1 R2UR UR7, R9 ;  /* 0x00000000090792ca */ /* 0x000fe200000e0000 */
[----:B------:R-:W-:Y:S01]  /*03d0*/  @!P0 IMAD.IADD R11, R3, 0x1, R11 ;  /* 0x00000001030b8824 */ /* 0x000fe200078e020b */
[----:B------:R-:W-:Y:S01]  /*03e0*/  @!P2 R2UR UR8, R8 ;  /* 0x000000000808a2ca */ /* 0x000fe200000e0000 */
[----:B------:R-:W-:Y:S01]  /*03f0*/  @!P1 IMAD R25, R17, R7, R4 ;  /* 0x0000000711199224 */ /* 0x000fe200078e0204 */
[----:B------:R-:W-:Y:S01]  /*0400*/  @!P1 MOV R4, R18 ;  /* 0x0000001200049202 */ /* 0x000fe20000000f00 */
[----:B------:R-:W-:Y:S01]  /*0410*/  @!P2 IMAD.MOV.U32 R21, RZ, RZ, RZ ;  /* 0x000000ffff15a224 */ /* 0x000fe200078e00ff */
[----:B------:R-:W-:Y:S01]  /*0420*/  @!P0 LEA.HI R0, P3, R11, R2, RZ, 0x1 ;  /* 0x000000020b008211 */ /* 0x000fe200078708ff */
[----:B----4-:R-:W-:Y:S01]  /*0430*/  @!P2 IMAD R22, R19, R12, RZ ;  /* 0x0000000c1316a224 */ /* 0x010fe200078e02ff */
[----:B------:R-:W2:Y:S01]  /*0440*/  LDC.64 R2, c[0x0][0x380] ;  /* 0x0000e000ff027b82 */ /* 0x000ea20000000a00 */
[----:B------:R-:W-:Y:S01]  /*0450*/  @!P1 IMAD.WIDE.U32 R6, R17, R6, R4 ;  /* 0x0000000611069225 */ /* 0x000fe200078e0004 */
[----:B------:R-:W-:-:S03]  /*0460*/  @!P2 R2UR UR9, R9 ;  /* 0x000000000909a2ca */ /* 0x000fc600000e0000 */
[C---:B------:R-:W-:Y:S02]  /*0470*/  @!P2 IMAD R23, R17.reuse, R13, R22 ;  /* 0x0000000d1117a224 */ /* 0x040fe400078e0216 */
[----:B------:R-:W-:Y:S01]  /*0480*/  @!P2 IMAD.WIDE.U32 R12, R17, R12, R20 ;  /* 0x0000000c110ca225 */ /* 0x000fe200078e0014 */
[----:B------:R-:W3:Y:S01]  /*0490*/  LDC.64 R4, c[0x0][0x380] ;  /* 0x0000e000ff047b82 */ /* 0x000ee20000000a00 */
[----:B------:R-:W-:Y:S02]  /*04a0*/  @!P1 IADD3 R21, PT, PT, R25, R7, RZ ;  /* 0x0000000719159210 */ /* 0x000fe40007ffe0ff */
[----:B------:R-:W-:Y:S01]  /*04b0*/  @!P0 SHF.L.U32 R7, R0, 0x2, RZ ;  /* 0x0000000200078819 */ /* 0x000fe200000006ff */
[----:B------:R-:W-:Y:S01]  /*04c0*/  @!P0 IMAD.X R25, RZ, RZ, R11, P3 ;  /* 0x000000ffff198224 */ /* 0x000fe200018e060b */
[----:B------:R-:W-:Y:S02]  /*04d0*/  @!P1 LEA.HI R6, P4, R21, R6, RZ, 0x1 ;  /* 0x0000000615069211 */ /* 0x000fe400078908ff */
[----:B------:R-:W-:-:S02]  /*04e0*/  @!P0 LOP3.LUT R11, R7, 0xfffffff8, RZ, 0xc0, !PT ;  /* 0xfffffff8070b8812 */ /* 0x000fc400078ec0ff */
[----:B------:R-:W-:Y:S01]  /*04f0*/  @!P2 IADD3 R7, PT, PT, R23, R13, RZ ;  /* 0x0000000d1707a210 */ /* 0x000fe20007ffe0ff */
[----:B------:R-:W-:Y:S01]  /*0500*/  @!P1 IMAD.X R21, RZ, RZ, R21, P4 ;  /* 0x000000ffff159224 */ /* 0x000fe200020e0615 */
[----:B------:R-:W-:Y:S02]  /*0510*/  @!P0 SHF.L.U64.HI R22, R0, 0x2, R25 ;  /* 0x0000000200168819 */ /* 0x000fe40000010219 */
[----:B------:R-:W-:Y:S02]  /*0520*/  @!P1 SHF.L.U32 R23, R6, 0x2, RZ ;  /* 0x0000000206179819 */ /* 0x000fe400000006ff */
[----:B------:R-:W-:Y:S02]  /*0530*/  @!P2 LEA.HI R0, P4, R7, R12, RZ, 0x1 ;  /* 0x0000000c0700a211 */ /* 0x000fe400078908ff */
[----:B-1----:R-:W-:Y:S02]  /*0540*/  @!P0 IADD3 R14, P3, PT, R11, R14, RZ ;  /* 0x0000000e0b0e8210 */ /* 0x002fe40007f7e0ff */
[----:B------:R-:W-:Y:S01]  /*0550*/  @!P1 LOP3.LUT R23, R23, 0xfffffff8, RZ, 0xc0, !PT ;  /* 0xfffffff817179812 */ /* 0x000fe200078ec0ff */
[----:B------:R-:W-:Y:S01]  /*0560*/  @!P2 IMAD.X R7, RZ, RZ, R7, P4 ;  /* 0x000000ffff07a224 */ /* 0x000fe200020e0607 */
[----:B------:R-:W-:-:S02]  /*0570*/  @!P2 SHF.L.U32 R25, R0, 0x2, RZ ;  /* 0x000000020019a819 */ /* 0x000fc400000006ff */
[----:B------:R-:W-:Y:S02]  /*0580*/  @!P0 IADD3.X R15, PT, PT, R22, R15, RZ, P3, !PT ;  /* 0x0000000f160f8210 */ /* 0x000fe40001ffe4ff */
[----:B------:R-:W-:Y:S02]  /*0590*/  @!P1 SHF.L.U64.HI R6, R6, 0x2, R21 ;  /* 0x0000000206069819 */ /* 0x000fe40000010215 */
[----:B--2---:R-:W-:Y:S01]  /*05a0*/  @!P1 IADD3 R22, P3, PT, R23, R2, RZ ;  /* 0x0000000217169210 */ /* 0x004fe20007f7e0ff */
[----:B------:R-:W-:Y:S01]  /*05b0*/  IMAD.MOV.U32 R2, RZ, RZ, -0x800000 ;  /* 0xff800000ff027424 */ /* 0x000fe200078e00ff */
[----:B------:R-:W-:Y:S02]  /*05c0*/  @!P2 LOP3.LUT R25, R25, 0xfffffff8, RZ, 0xc0, !PT ;  /* 0xfffffff81919a812 */ /* 0x000fe400078ec0ff */
[----:B------:R-:W-:Y:S02]  /*05d0*/  @!P1 IADD3.X R23, PT, PT, R6, R3, RZ, P3, !PT ;  /* 0x0000000306179210 */ /* 0x000fe40001ffe4ff */
[----:B------:R-:W-:-:S02]  /*05e0*/  @!P2 SHF.L.U64.HI R0, R0, 0x2, R7 ;  /* 0x000000020000a819 */ /* 0x000fc40000010207 */
[----:B---3--:R-:W-:Y:S01]  /*05f0*/  @!P2 IADD3 R24, P3, PT, R25, R4, RZ ;  /* 0x000000041918a210 */ /* 0x008fe20007f7e0ff */
[----:B------:R-:W-:Y:S01]  /*0600*/  IMAD.MOV.U32 R4, RZ, RZ, -0x800000 ;  /* 0xff800000ff047424 */ /* 0x000fe200078e00ff */
[----:B------:R-:W-:Y:S02]  /*0610*/  MOV R3, 0xff800000 ;  /* 0xff80000000037802 */ /* 0x000fe40000000f00 */
[----:B------:R-:W-:Y:S02]  /*0620*/  @!P2 IADD3.X R25, PT, PT, R0, R5, RZ, P3, !PT ;  /* 0x000000050019a210 */ /* 0x000fe40001ffe4ff */
[----:B------:R-:W-:Y:S02]  /*0630*/  MOV R5, 0xff800000 ;  /* 0xff80000000057802 */ /* 0x000fe40000000f00 */
[----:B------:R-:W2:Y:S01]  /*0640*/  @!P0 LDG.E.64 R2, desc[UR4][R14.64] ;  /* 0x000000040e028981 */ /* 0x000ea2000c1e1b00 */
[----:B------:R-:W-:Y:S02]  /*0650*/  MOV R7, 0xff800000 ;  /* 0xff80000000077802 */ /* 0x000fe40000000f00 */
[----:B------:R-:W-:Y:S01]  /*0660*/  MOV R6, 0xff800000 ;  /* 0xff80000000067802 */ /* 0x000fe20000000f00 */
[----:B------:R-:W3:Y:S05]  /*0670*/  @!P1 LDG.E.64 R4, desc[UR6][R22.64] ;  /* 0x0000000616049981 */ /* 0x000eea000c1e1b00 */
[----:B------:R-:W4:Y:S01]  /*0680*/  @!P2 LDG.E.64 R6, desc[UR8][R24.64] ;  /* 0x000000081806a981 */ /* 0x000f22000c1e1b00 */
[----:B------:R-:W-:Y:S01]  /*0690*/  IMAD.MOV.U32 R13, RZ, RZ, -0x800000 ;  /* 0xff800000ff0d7424 */ /* 0x000fe200078e00ff */
[----:B------:R-:W-:Y:S01]  /*06a0*/  UMOV UR4, 0xffffffff ;  /* 0xffffffff00047882 */ /* 0x000fe20000000000 */
[----:B--2---:R-:W-:-:S04]  /*06b0*/  @!P0 FMNMX3 R13, R2, -INF , R3, !PT ;  /* 0xff800000020d8876 */ /* 0x004fc80007800003 */
[----:B---3--:R-:W-:-:S04]  /*06c0*/  @!P1 FMNMX3 R13, R13, R4, R5, !PT ;  /* 0x000000040d0d9276 */ /* 0x008fc80007800005 */
[----:B----4-:R-:W-:Y:S01]  /*06d0*/  @!P2 FMNMX3 R13, R13, R6, R7, !PT ;  /* 0x000000060d0da276 */ /* 0x010fe20007800007 */
        /* <DEDUP_REMOVED lines=28> */
[----:B------:R-:W-:-:S02]  /*08a0*/  IMAD.SHL.U32 R0, R0, 0x800000, RZ ;  /* 0x0080000000007824 */ /* 0x000fc400078e00ff */
[----:B------:R-:W-:Y:S01]  /*08b0*/  FFMA R13, R2, 1.4426950216293334961, -R13 ;  /* 0x3fb8aa3b020d7823 */ /* 0x000fe2000000080d */
[----:B------:R-:W-:Y:S01]  /*08c0*/  SHF.L.U32 R3, R3, 0x17, RZ ;  /* 0x0000001703037819 */ /* 0x000fe200000006ff */
[----:B------:R-:W-:Y:S02]  /*08d0*/  FFMA R15, R26, 1.4426950216293334961, -R15 ;  /* 0x3fb8aa3b1a0f7823 */ /* 0x000fe4000000080f */
[----:B------:R-:W-:Y:S01]  /*08e0*/  FFMA R13, R2, 1.925963033500011079e-08, R13 ;  /* 0x32a57060020d7823 */ /* 0x000fe2000000000d */
[----:B------:R-:W-:Y:S01]  /*08f0*/  FFMA.RM R2, R21, R12, 12582913 ;  /* 0x4b40000115027423 */ /* 0x000fe2000000400c */
[----:B------:R-:W-:Y:S01]  /*0900*/  FFMA R4, R26, 1.925963033500011079e-08, R15 ;  /* 0x32a570601a047823 */ /* 0x000fe2000000000f */
[----:B------:R-:W-:Y:S02]  /*0910*/  FADD R15, R5, -12583039 ;  /* 0xcb40007f050f7421 */ /* 0x000fe40000000000 */
[----:B------:R-:W-:Y:S01]  /*0920*/  FADD R21, R2, -12583039 ;  /* 0xcb40007f02157421 */ /* 0x000fe20000000000 */
[----:B------:R-:W1:Y:S01]  /*0930*/  MUFU.EX2 R13, R13 ;  /* 0x0000000d000d7308 */ /* 0x000e620000000800 */
[----:B------:R-:W-:-:S02]  /*0940*/  FFMA R15, R22, 1.4426950216293334961, -R15 ;  /* 0x3fb8aa3b160f7823 */ /* 0x000fc4000000080f */
[----:B------:R-:W-:Y:S02]  /*0950*/  FFMA R21, R24, 1.4426950216293334961, -R21 ;  /* 0x3fb8aa3b18157823 */ /* 0x000fe40000000815 */
[----:B------:R-:W-:Y:S01]  /*0960*/  FFMA R15, R22, 1.925963033500011079e-08, R15 ;  /* 0x32a57060160f7823 */ /* 0x000fe2000000000f */
[----:B------:R-:W-:Y:S02]  /*0970*/  IMAD.SHL.U32 R22, R5, 0x800000, RZ ;  /* 0x0080000005167824 */ /* 0x000fe400078e00ff */
[----:B------:R-:W-:Y:S01]  /*0980*/  FFMA R21, R24, 1.925963033500011079e-08, R21 ;  /* 0x32a5706018157823 */ /* 0x000fe20000000015 */
[----:B------:R-:W-:Y:S01]  /*0990*/  FADD R24, -R14, R7 ;  /* 0x000000070e187221 */ /* 0x000fe20000000100 */
[----:B------:R-:W-:Y:S01]  /*09a0*/  FFMA.RM R7, R23, R12, 12582913 ;  /* 0x4b40000117077423 */ /* 0x000fe2000000400c */
[----:B------:R-:W2:Y:S02]  /*09b0*/  MUFU.EX2 R4, R4 ;  /* 0x0000000400047308 */ /* 0x000ea40000000800 */
[----:B------:R-:W-:Y:S01]  /*09c0*/  FFMA.SAT R23, R24, R11, 0.5 ;  /* 0x3f00000018177423 */ /* 0x000fe2000000200b */
[----:B------:R-:W-:-:S03]  /*09d0*/  FADD R11, R7, -12583039 ;  /* 0xcb40007f070b7421 */ /* 0x000fc60000000000 */
[----:B------:R-:W-:Y:S01]  /*09e0*/  FFMA.RM R12, R23, R12, 12582913 ;  /* 0x4b400001170c7423 */ /* 0x000fe2000000400c */
[----:B------:R-:W-:Y:S01]  /*09f0*/  FFMA R11, R6, 1.4426950216293334961, -R11 ;  /* 0x3fb8aa3b060b7823 */ /* 0x000fe2000000080b */
[----:B------:R-:W3:Y:S02]  /*0a00*/  MUFU.EX2 R14, R21 ;  /* 0x00000015000e7308 */ /* 0x000ee40000000800 */
[----:B------:R-:W-:Y:S01]  /*0a10*/  FADD R23, R12, -12583039 ;  /* 0xcb40007f0c177421 */ /* 0x000fe20000000000 */
[----:B------:R-:W-:Y:S01]  /*0a20*/  FFMA R11, R6, 1.925963033500011079e-08, R11 ;  /* 0x32a57060060b7823 */ /* 0x000fe2000000000b */
[----:B-1----:R-:W-:Y:S01]  /*0a30*/  FMUL R6, R0, R13 ;  /* 0x0000000d00067220 */ /* 0x002fe20000400000 */
[----:B------:R-:W-:Y:S01]  /*0a40*/  SHF.L.U32 R13, R2, 0x17, RZ ;  /* 0x00000017020d7819 */ /* 0x000fe200000006ff */
[C---:B------:R-:W-:Y:S02]  /*0a50*/  FFMA R23, R24.reuse, 1.4426950216293334961, -R23 ;  /* 0x3fb8aa3b18177823 */ /* 0x040fe40000000817 */
[----:B------:R-:W1:Y:S01]  /*0a60*/  MUFU.EX2 R15, R15 ;  /* 0x0000000f000f7308 */ /* 0x000e620000000800 */
[----:B--2---:R-:W-:Y:S01]  /*0a70*/  FMUL R4, R3, R4 ;  /* 0x0000000403047220 */ /* 0x004fe20000400000 */
[----:B------:R-:W-:Y:S01]  /*0a80*/  FFMA R23, R24, 1.925963033500011079e-08, R23 ;  /* 0x32a5706018177823 */ /* 0x000fe20000000017 */
[----:B------:R-:W-:Y:S01]  /*0a90*/  FADD R3, RZ, R6 ;  /* 0x00000006ff037221 */ /* 0x000fe20000000000 */
[----:B------:R-:W-:-:S03]  /*0aa0*/  SHF.L.U32 R24, R7, 0x17, RZ ;  /* 0x0000001707187819 */ /* 0x000fc600000006ff */
[----:B------:R-:W-:Y:S01]  /*0ab0*/  FADD R2, R3, R4 ;  /* 0x0000000403027221 */ /* 0x000fe20000000000 */
        /* <DEDUP_REMOVED lines=20> */
.L_x_24412:
        /* <DEDUP_REMOVED lines=12> */
[----:B0-----:R-:W-:Y:S05]  /*0cc0*/  CALL.REL.NOINC `($__internal_475_$__cuda_sm3x_div_rn_noftz_f32_slowpath) ;  /* 0x00000010003c7944 */ /* 0x001fea0003c00000 */
[----:B------:R-:W-:-:S07]  /*0cd0*/  MOV R12, R11 ;  /* 0x0000000b000c7202 */ /* 0x000fce0000000f00 */
.L_x_24383:
[----:B------:R-:W-:Y:S05]  /*0ce0*/  BSYNC.RECONVERGENT B0 ;  /* 0x0000000000007941 */ /* 0x000fea0003800200 */
.L_x_24382:
        /* <DEDUP_REMOVED lines=12> */
[----:B0-----:R-:W-:Y:S05]  /*0db0*/  CALL.REL.NOINC `($__internal_475_$__cuda_sm3x_div_rn_noftz_f32_slowpath) ;  /* 0x0000001000007944 */ /* 0x001fea0003c00000 */
[----:B------:R-:W-:-:S07]  /*0dc0*/  MOV R13, R11 ;  /* 0x0000000b000d7202 */ /* 0x000fce0000000f00 */
.L_x_24385:
[----:B------:R-:W-:Y:S05]  /*0dd0*/  BSYNC.RECONVERGENT B0 ;  /* 0x0000000000007941 */ /* 0x000fea0003800200 */
.L_x_24384:
        /* <DEDUP_REMOVED lines=14> */
.L_x_24387:
[----:B------:R-:W-:Y:S05]  /*0ec0*/  BSYNC.RECONVERGENT B0 ;  /* 0x0000000000007941 */ /* 0x000fea0003800200 */
.L_x_24386:
        /* <DEDUP_REMOVED lines=14> */
.L_x_24389:
[----:B------:R-:W-:Y:S05]  /*0fb0*/  BSYNC.RECONVERGENT B0 ;  /* 0x0000000000007941 */ /* 0x000fea0003800200 */
.L_x_24388:
        /* <DEDUP_REMOVED lines=14> */
.L_x_24391:
[----:B------:R-:W-:Y:S05]  /*10a0*/  BSYNC.RECONVERGENT B0 ;  /* 0x0000000000007941 */ /* 0x000fea0003800200 */
.L_x_24390:
        /* <DEDUP_REMOVED lines=14> */
.L_x_24393:
[----:B------:R-:W-:Y:S05]  /*1190*/  BSYNC.RECONVERGENT B0 ;  /* 0x0000000000007941 */ /* 0x000fea0003800200 */
.L_x_24392:
[----:B------:R-:W1:Y:S01]  /*11a0*/  LDC.64 R2, c[0x0][0x3a8] ;  /* 0x0000ea00ff027b82 */ /* 0x000e620000000a00 */
[----:B------:R-:W-:Y:S01]  /*11b0*/  BSSY.RECONVERGENT B0, `(.L_x_24394) ;  /* 0x0000016000007945 */ /* 0x000fe20003800200 */
[-C--:B-1----:R-:W-:Y:S02]  /*11c0*/  ISETP.GE.U32.AND P1, PT, R18, R2.reuse, PT ;  /* 0x000000021200720c */ /* 0x082fe40003f26070 */
[----:B------:R-:W-:Y:S02]  /*11d0*/  ISETP.GE.U32.AND P2, PT, R20, R2, PT ;  /* 0x000000021400720c */ /* 0x000fe40003f46070 */
[-C--:B------:R-:W-:Y:S02]  /*11e0*/  ISETP.GE.AND.EX P1, PT, RZ, R3.reuse, PT, P1 ;  /* 0x00000003ff00720c */ /* 0x080fe40003f26310 */
[----:B------:R-:W-:Y:S01]  /*11f0*/  ISETP.GE.AND.EX P2, PT, RZ, R3, PT, P2 ;  /* 0x00000003ff00720c */ /* 0x000fe20003f46320 */
[----:B------:R-:W-:-:S12]  /*1200*/  @P0 BRA `(.L_x_24395) ;  /* 0x0000000000400947 */ /* 0x000fd80003800000 */
[----:B------:R-:W-:Y:S01]  /*1210*/  MOV R2, R16 ;  /* 0x0000001000027202 */ /* 0x000fe20000000f00 */
        /* <DEDUP_REMOVED lines=15> */
.L_x_24395:
[----:B------:R-:W-:Y:S05]  /*1310*/  BSYNC.RECONVERGENT B0 ;  /* 0x0000000000007941 */ /* 0x000fea0003800200 */
.L_x_24394:
        /* <DEDUP_REMOVED lines=18> */
.L_x_24397:
[----:B------:R-:W-:Y:S05]  /*1440*/  BSYNC.RECONVERGENT B0 ;  /* 0x0000000000007941 */ /* 0x000fea0003800200 */
.L_x_24396:
[----:B------:R-:W-:Y:S04]  /*1450*/  BSSY.RECONVERGENT B0, `(.L_x_24398) ;  /* 0x0000011000007945 */ /* 0x000fe80003800200 */
[----:B------:R-:W-:Y:S05]  /*1460*/  @P2 BRA `(.L_x_24399) ;  /* 0x00000000003c2947 */ /* 0x000fea0003800000 */
[----:B------:R-:W-:Y:S01]  /*1470*/  IMAD R0, R19, UR38, RZ ;  /* 0x0000002613007c24 */ /* 0x000fe2000f8e02ff */
[----:B------:R-:W-:Y:S01]  /*1480*/  R2UR UR4, R8 ;  /* 0x00000000080472ca */ /* 0x000fe200000e0000 */
[----:B------:R-:W-:Y:S01]  /*1490*/  IMAD.MOV.U32 R21, RZ, RZ, RZ ;  /* 0x000000ffff157224 */ /* 0x000fe200078e00ff */
[----:B------:R-:W-:Y:S01]  /*14a0*/  R2UR UR5, R9 ;  /* 0x00000000090572ca */ /* 0x000fe200000e0000 */
[C---:B--2---:R-:W-:Y:S02]  /*14b0*/  IMAD R5, R17.reuse, UR39, R0 ;  /* 0x0000002711057c24 */ /* 0x044fe4000f8e0200 */
[----:B-1----:R-:W-:-:S05]  /*14c0*/  IMAD.WIDE.U32 R2, R17, UR38, R20 ;  /* 0x0000002611027c25 */ /* 0x002fca000f8e0014 */
        /* <DEDUP_REMOVED lines=9> */
.L_x_24399:
[----:B------:R-:W-:Y:S05]  /*1560*/  BSYNC.RECONVERGENT B0 ;  /* 0x0000000000007941 */ /* 0x000fea0003800200 */
.L_x_24398:
[----:B------:R-:W-:-:S04]  /*1570*/  IADD3 R17, P0, PT, R10, R17, RZ ;  /* 0x000000110a117210 */ /* 0x000fc80007f1e0ff */
[----:B------:R-:W-:Y:S02]  /*1580*/  LEA.HI.X.SX32 R19, R10, R19, 0x1, P0 ;  /* 0x000000130a137211 */ /* 0x000fe400000f0eff */
[----:B------:R-:W-:-:S04]  /*1590*/  ISETP.GE.U32.AND P0, PT, R17, UR42, PT ;  /* 0x0000002a11007c0c */ /* 0x000fc8000bf06070 */
[----:B------:R-:W-:-:S13]  /*15a0*/  ISETP.GE.AND.EX P0, PT, R19, UR43, PT, P0 ;  /* 0x0000002b13007c0c */ /* 0x000fda000bf06300 */
[----:B------:R-:W-:Y:S05]  /*15b0*/  @!P0 BRA `(.L_x_24400) ;  /* 0xffffffec00308947 */ /* 0x000fea000383ffff */
[----:B------:R-:W-:Y:S05]  /*15c0*/  EXIT ;  /* 0x000000000000794d */ /* 0x000fea0003800000 */
.L_x_24381:
[----:B------:R-:W-:Y:S01]  /*15d0*/  HFMA2 R11, -RZ, RZ, 0, 1.847743988037109375e-06 ;  /* 0x0000001fff0b7431 */ /* 0x000fe200000001ff */
[----:B------:R-:W-:Y:S01]  /*15e0*/  BSSY B0, `(.L_x_24401) ;  /* 0x0000006000007945 */ /* 0x000fe20003800000 */
[----:B------:R-:W-:Y:S01]  /*15f0*/  MOV R12, 0x10 ;  /* 0x00000010000c7802 */ /* 0x000fe20000000f00 */
[----:B------:R-:W-:-:S07]  /*1600*/  IMAD.MOV.U32 R15, RZ, RZ, -0x1 ;  /* 0xffffffffff0f7424 */ /* 0x000fce00078e00ff */
[----:B0-----:R-:W-:Y:S05]  /*1610*/  WARPSYNC.COLLECTIVE R15, `(.L_x_24402) ;  /* 0x000000000f087348 */ /* 0x001fea0003c00000 */
[----:B------:R1:W2:Y:S02]  /*1620*/  SHFL.BFLY P6, R14, R13, R12, R11 ;  /* 0x0c00000c0d0e7389 */ /* 0x0002a400000c000b */
[----:B012---:R-:W-:Y:S05]  /*1630*/  ENDCOLLECTIVE ;  /* 0x000000000000791b */ /* 0x007fea0003800000 */
.L_x_24402:
[----:B------:R-:W-:Y:S05]  /*1640*/  BSYNC B0 ;  /* 0x0000000000007941 */ /* 0x000fea0003800000 */
.L_x_24401:
[----:B------:R-:W-:Y:S01]  /*1650*/  HFMA2 R11, -RZ, RZ, 0, 1.847743988037109375e-06 ;  /* 0x0000001fff0b7431 */ /* 0x000fe200000001ff */
[----:B------:R-:W-:Y:S01]  /*1660*/  FMNMX R13, R14, R13, !PT ;  /* 0x0000000d0e0d7209 */ /* 0x000fe20007800000 */
[----:B------:R-:W-:Y:S01]  /*1670*/  IMAD.MOV.U32 R15, RZ, RZ, -0x1 ;  /* 0xffffffffff0f7424 */ /* 0x000fe200078e00ff */
[----:B------:R-:W-:-:S07]  /*1680*/  MOV R12, 0x8 ;  /* 0x00000008000c7802 */ /* 0x000fce0000000f00 */
[----:B------:R-:W-:Y:S05]  /*1690*/  WARPSYNC.COLLECTIVE R15, `(.L_x_24403) ;  /* 0x000000000f087348 */ /* 0x000fea0003c00000 */
[----:B------:R0:W1:Y:S02]  /*16a0*/  SHFL.BFLY P6, R14, R13, R12, R11 ;  /* 0x0c00000c0d0e7389 */ /* 0x00006400000c000b */
[----:B01----:R-:W-:Y:S05]  /*16b0*/  ENDCOLLECTIVE ;  /* 0x000000000000791b */ /* 0x003fea0003800000 */
.L_x_24403:
[----:B------:R-:W-:Y:S01]  /*16c0*/  HFMA2 R12, -RZ, RZ, 0, 2.384185791015625e-07 ;  /* 0x00000004ff0c7431 */ /* 0x000fe200000001ff */
[----:B------:R-:W-:-:S04]  /*16d0*/  FMNMX R0, R13, R14, !PT ;  /* 0x0000000e0d007209 */ /* 0x000fc80007800000 */
[----:B------:R-:W-:-:S07]  /*16e0*/  MOV R13, R0 ;  /* 0x00000000000d7202 */ /* 0x000fce0000000f00 */
[----:B------:R-:W-:Y:S05]  /*16f0*/  WARPSYNC.COLLECTIVE R15, `(.L_x_24404) ;  /* 0x000000000f087348 */ /* 0x000fea0003c00000 */
[----:B------:R0:W1:Y:S02]  /*1700*/  SHFL.BFLY P6, R14, R13, R12, R11 ;  /* 0x0c00000c0d0e7389 */ /* 0x00006400000c000b */
[----:B01----:R-:W-:Y:S05]  /*1710*/  ENDCOLLECTIVE ;  /* 0x000000000000791b */ /* 0x003fea0003800000 */
.L_x_24404:
[----:B------:R-:W-:Y:S02]  /*1720*/  MOV R12, 0x2 ;  /* 0x00000002000c7802 */ /* 0x000fe40000000f00 */
[----:B------:R-:W-:Y:S01]  /*1730*/  FMNMX R21, R0, R14, !PT ;  /* 0x0000000e00157209 */ /* 0x000fe20007800000 */
[----:B------:R-:W-:-:S04]  /*1740*/  HFMA2 R0, -RZ, RZ, 0.96630859375, -0.0022525787353515625 ;  /* 0x3bbb989dff007431 */ /* 0x000fc800000001ff */
[----:B------:R-:W-:-:S07]  /*1750*/  IMAD.MOV.U32 R13, RZ, RZ, R21 ;  /* 0x000000ffff0d7224 */ /* 0x000fce00078e0015 */
[----:B------:R-:W-:Y:S05]  /*1760*/  WARPSYNC.COLLECTIVE R15, `(.L_x_24405) ;  /* 0x000000000f087348 */ /* 0x000fea0003c00000 */
[----:B------:R0:W1:Y:S02]  /*1770*/  SHFL.BFLY P6, R14, R13, R12, R11 ;  /* 0x0c00000c0d0e7389 */ /* 0x00006400000c000b */
[----:B01----:R-:W-:Y:S05]  /*1780*/  ENDCOLLECTIVE ;  /* 0x000000000000791b */ /* 0x003fea0003800000 */
.L_x_24405:
[----:B------:R-:W-:Y:S01]  /*1790*/  IMAD.MOV.U32 R12, RZ, RZ, 0x1 ;  /* 0x00000001ff0c7424 */ /* 0x000fe200078e00ff */
[----:B------:R-:W-:-:S04]  /*17a0*/  FMNMX R22, R21, R14, !PT ;  /* 0x0000000e15167209 */ /* 0x000fc80007800000 */
[----:B------:R-:W-:-:S07]  /*17b0*/  MOV R13, R22 ;  /* 0x00000016000d7202 */ /* 0x000fce0000000f00 */
[----:B------:R-:W-:Y:S05]  /*17c0*/  WARPSYNC.COLLECTIVE R15, `(.L_x_24406) ;  /* 0x000000000f087348 */ /* 0x000fea0003c00000 */
[----:B------:R0:W1:Y:S02]  /*17d0*/  SHFL.BFLY P6, R14, R13, R12, R11 ;  /* 0x0c00000c0d0e7389 */ /* 0x00006400000c000b */
[----:B01----:R-:W-:Y:S05]  /*17e0*/  ENDCOLLECTIVE ;  /* 0x000000000000791b */ /* 0x003fea0003800000 */
.L_x_24406:
[----:B------:R-:W-:-:S05]  /*17f0*/  FMNMX R14, R22, R14, !PT ;  /* 0x0000000e160e7209 */ /* 0x000fca0007800000 */
[C---:B------:R-:W-:Y:S01]  /*1800*/  FADD R23, -R14.reuse, R2 ;  /* 0x000000020e177221 */ /* 0x040fe20000000100 */
[----:B------:R-:W-:Y:S01]  /*1810*/  MOV R2, 0x437c0000 ;  /* 0x437c000000027802 */ /* 0x000fe20000000f00 */
[C---:B------:R-:W-:Y:S01]  /*1820*/  FADD R15, -R14.reuse, R3 ;  /* 0x000000030e0f7221 */ /* 0x040fe20000000100 */
[C---:B------:R-:W-:Y:S01]  /*1830*/  FADD R11, -R14.reuse, R4 ;  /* 0x000000040e0b7221 */ /* 0x040fe20000000100 */
[-C--:B------:R-:W-:Y:S01]  /*1840*/  FFMA.SAT R21, R23, R0.reuse, 0.5 ;  /* 0x3f00000017157423 */ /* 0x080fe20000002000 */
[C---:B------:R-:W-:Y:S01]  /*1850*/  FADD R5, -R14.reuse, R5 ;  /* 0x000000050e057221 */ /* 0x040fe20000000100 */
[----:B------:R-:W-:Y:S01]  /*1860*/  FFMA.SAT R3, R15, R0, 0.5 ;  /* 0x3f0000000f037423 */ /* 0x000fe20000002000 */
[C---:B------:R-:W-:Y:S01]  /*1870*/  FADD R7, -R14.reuse, R7 ;  /* 0x000000070e077221 */ /* 0x040fe20000000100 */
[-C--:B------:R-:W-:Y:S02]  /*1880*/  FFMA.RM R21, R21, R2.reuse, 12582913 ;  /* 0x4b40000115157423 */ /* 0x080fe40000004002 */
[----:B------:R-:W-:Y:S01]  /*1890*/  FFMA.RM R4, R3, R2, 12582913 ;  /* 0x4b40000103047423 */ /* 0x000fe20000004002 */
[----:B------:R-:W-:Y:S01]  /*18a0*/  FADD R3, -R14, R6 ;  /* 0x000000060e037221 */ /* 0x000fe20000000100 */
[C---:B------:R-:W-:Y:S01]  /*18b0*/  FADD R22, R21.reuse, -12583039 ;  /* 0xcb40007f15167421 */ /* 0x040fe20000000000 */
[----:B------:R-:W-:-:S02]  /*18c0*/  IMAD.SHL.U32 R6, R21, 0x800000, RZ ;  /* 0x0080000015067824 */ /* 0x000fc400078e00ff */
[C---:B------:R-:W-:Y:S01]  /*18d0*/  FADD R12, R4.reuse, -12583039 ;  /* 0xcb40007f040c7421 */ /* 0x040fe20000000000 */
[----:B------:R-:W-:Y:S01]  /*18e0*/  SHF.L.U32 R4, R4, 0x17, RZ ;  /* 0x0000001704047819 */ /* 0x000fe200000006ff */
[----:B------:R-:W-:Y:S02]  /*18f0*/  FFMA R22, R23, 1.4426950216293334961, -R22 ;  /* 0x3fb8aa3b17167823 */ /* 0x000fe40000000816 */
[----:B------:R-:W-:Y:S02]  /*1900*/  FFMA R12, R15, 1.4426950216293334961, -R12 ;  /* 0x3fb8aa3b0f0c7823 */ /* 0x000fe4000000080c */
[----:B------:R-:W-:Y:S02]  /*1910*/  FFMA R22, R23, 1.925963033500011079e-08, R22 ;  /* 0x32a5706017167823 */ /* 0x000fe40000000016 */
[----:B------:R-:W-:Y:S02]  /*1920*/  FFMA R15, R15, 1.925963033500011079e-08, R12 ;  /* 0x32a570600f0f7823 */ /* 0x000fe4000000000c */
[----:B------:R-:W0:Y:S08]  /*1930*/  MUFU.EX2 R13, R22 ;  /* 0x00000016000d7308 */ /* 0x000e300000000800 */
[----:B------:R-:W1:Y:S01]  /*1940*/  MUFU.EX2 R15, R15 ;  /* 0x0000000f000f7308 */ /* 0x000e620000000800 */
[----:B0-----:R-:W-:Y:S01]  /*1950*/  FMUL R6, R6, R13 ;  /* 0x0000000d06067220 */ /* 0x001fe20000400000 */
[----:B------:R-:W-:-:S04]  /*1960*/  FFMA.SAT R13, R11, R0, 0.5 ;  /* 0x3f0000000b0d7423 */ /* 0x000fc80000002000 */
[----:B------:R-:W-:Y:S01]  /*1970*/  FFMA.RM R12, R13, R2, 12582913 ;  /* 0x4b4000010d0c7423 */ /* 0x000fe20000004002 */
[----:B------:R-:W-:Y:S01]  /*1980*/  FFMA.SAT R13, R7, R0, 0.5 ;  /* 0x3f000000070d7423 */ /* 0x000fe20000002000 */
[----:B-1----:R-:W-:Y:S02]  /*1990*/  FMUL R4, R4, R15 ;  /* 0x0000000f04047220 */ /* 0x002fe40000400000 */
[----:B------:R-:W-:Y:S01]  /*19a0*/  FADD R14, R12, -12583039 ;  /* 0xcb40007f0c0e7421 */ /* 0x000fe20000000000 */
[----:B------:R-:W-:-:S03]  /*19b0*/  MOV R15, 0xffffffff ;  /* 0xffffffff000f7802 */ /* 0x000fc60000000f00 */
        /* <DEDUP_REMOVED lines=8> */
[----:B------:R-:W-:-:S04]  /*1a40*/  FFMA.SAT R5, R3, R0, 0.5 ;  /* 0x3f00000003057423 */ /* 0x000fc80000002000 */
[-C--:B------:R-:W-:Y:S01]  /*1a50*/  FFMA.RM R0, R5, R2.reuse, 12582913 ;  /* 0x4b40000105007423 */ /* 0x080fe20000004002 */
[----:B------:R-:W-:Y:S01]  /*1a60*/  FFMA.RM R2, R13, R2, 12582913 ;  /* 0x4b4000010d027423 */ /* 0x000fe20000004002 */
[----:B------:R-:W1:Y:S01]  /*1a70*/  MUFU.EX2 R22, R22 ;  /* 0x0000001600167308 */ /* 0x000e620000000800 */
[----:B------:R-:W-:Y:S01]  /*1a80*/  SHF.L.U32 R5, R12, 0x17, RZ ;  /* 0x000000170c057819 */ /* 0x000fe200000006ff */
[C---:B------:R-:W-:Y:S01]  /*1a90*/  FADD R24, R0.reuse, -12583039 ;  /* 0xcb40007f00187421 */ /* 0x040fe20000000000 */
[----:B------:R-:W-:-:S03]  /*1aa0*/  SHF.L.U32 R0, R0, 0x17, RZ ;  /* 0x0000001700007819 */ /* 0x000fc600000006ff */
[----:B------:R-:W-:Y:S01]  /*1ab0*/  FFMA R24, R3, 1.4426950216293334961, -R24 ;  /* 0x3fb8aa3b03187823 */ /* 0x000fe20000000818 */
[----:B0-----:R-:W-:-:S03]  /*1ac0*/  FMUL R5, R5, R14 ;  /* 0x0000000e05057220 */ /* 0x001fc60000400000 */
[----:B------:R-:W-:Y:S01]  /*1ad0*/  FFMA R13, R3, 1.925963033500011079e-08, R24 ;  /* 0x32a57060030d7823 */ /* 0x000fe20000000018 */
[C---:B------:R-:W-:Y:S01]  /*1ae0*/  FADD R24, R2.reuse, -12583039 ;  /* 0xcb40007f02187421 */ /* 0x040fe20000000000 */
[----:B------:R-:W-:Y:S01]  /*1af0*/  IMAD.SHL.U32 R3, R11, 0x800000, RZ ;  /* 0x008000000b037824 */ /* 0x000fe200078e00ff */
[----:B------:R-:W-:Y:S02]  /*1b00*/  SHF.L.U32 R11, R2, 0x17, RZ ;  /* 0x00000017020b7819 */ /* 0x000fe400000006ff */
[----:B------:R-:W-:Y:S01]  /*1b10*/  FFMA R24, R7, 1.4426950216293334961, -R24 ;  /* 0x3fb8aa3b07187823 */ /* 0x000fe20000000818 */
        /* <DEDUP_REMOVED lines=8> */
[----:B0-----:R-:W-:Y:S01]  /*1ba0*/  FMUL R2, R0, R13 ;  /* 0x0000000d00027220 */ /* 0x001fe20000400000 */
[----:B------:R-:W-:-:S03]  /*1bb0*/  IMAD.MOV.U32 R12, RZ, RZ, 0x10 ;  /* 0x00000010ff0c7424 */ /* 0x000fc600078e00ff */
[----:B------:R-:W-:Y:S01]  /*1bc0*/  FADD R7, R7, R2 ;  /* 0x0000000207077221 */ /* 0x000fe20000000000 */
[----:B-1----:R-:W-:Y:S01]  /*1bd0*/  FMUL R0, R11, R24 ;  /* 0x000000180b007220 */ /* 0x002fe20000400000 */
[----:B------:R-:W-:-:S03]  /*1be0*/  HFMA2 R11, -RZ, RZ, 0, 1.847743988037109375e-06 ;  /* 0x0000001fff0b7431 */ /* 0x000fc600000001ff */
[----:B------:R-:W-:-:S07]  /*1bf0*/  FADD R13, R7, R0 ;  /* 0x00000000070d7221 */ /* 0x000fce0000000000 */
[----:B------:R-:W-:Y:S05]  /*1c00*/  WARPSYNC.COLLECTIVE R15, `(.L_x_24407) ;  /* 0x000000000f087348 */ /* 0x000fea0003c00000 */
[----:B------:R0:W1:Y:S02]  /*1c10*/  SHFL.BFLY P6, R14, R13, R12, R11 ;  /* 0x0c00000c0d0e7389 */ /* 0x00006400000c000b */
[----:B01----:R-:W-:Y:S05]  /*1c20*/  ENDCOLLECTIVE ;  /* 0x000000000000791b */ /* 0x003fea0003800000 */
.L_x_24407:
[----:B------:R-:W-:Y:S02]  /*1c30*/  HFMA2 R12, -RZ, RZ, 0, 4.76837158203125e-07 ;  /* 0x00000008ff0c7431 */ /* 0x000fe400000001ff */
[----:B------:R-:W-:-:S04]  /*1c40*/  FADD R7, R13, R14 ;  /* 0x0000000e0d077221 */ /* 0x000fc80000000000 */
[----:B------:R-:W-:-:S07]  /*1c50*/  IMAD.MOV.U32 R13, RZ, RZ, R7 ;  /* 0x000000ffff0d7224 */ /* 0x000fce00078e0007 */
[----:B------:R-:W-:Y:S05]  /*1c60*/  WARPSYNC.COLLECTIVE R15, `(.L_x_24408) ;  /* 0x000000000f087348 */ /* 0x000fea0003c00000 */
[----:B------:R0:W1:Y:S02]  /*1c70*/  SHFL.BFLY P6, R14, R13, R12, R11 ;  /* 0x0c00000c0d0e7389 */ /* 0x00006400000c000b */
[----:B01----:R-:W-:Y:S05]  /*1c80*/  ENDCOLLECTIVE ;  /* 0x000000000000791b */ /* 0x003fea0003800000 */
.L_x_24408:
[----:B------:R-:W-:Y:S02]  /*1c90*/  IMAD.MOV.U32 R12, RZ, RZ, 0x4 ;  /* 0x00000004ff0c7424 */ /* 0x000fe400078e00ff */
[----:B------:R-:W-:-:S05]  /*1ca0*/  FADD R21, R7, R14 ;  /* 0x0000000e07157221 */ /* 0x000fca0000000000 */
[----:B------:R-:W-:-:S07]  /*1cb0*/  MOV R13, R21 ;  /* 0x00000015000d7202 */ /* 0x000fce0000000f00 */
[----:B------:R-:W-:Y:S05]  /*1cc0*/  WARPSYNC.COLLECTIVE R15, `(.L_x_24409) ;  /* 0x000000000f087348 */ /* 0x000fea0003c00000 */
[----:B------:R0:W1:Y:S02]  /*1cd0*/  SHFL.BFLY P6, R14, R13, R12, R11 ;  /* 0x0c00000c0d0e7389 */ /* 0x00006400000c000b */
[----:B01----:R-:W-:Y:S05]  /*1ce0*/  ENDCOLLECTIVE ;  /* 0x000000000000791b */ /* 0x003fea0003800000 */
.L_x_24409:
[----:B------:R-:W-:Y:S02]  /*1cf0*/  HFMA2 R12, -RZ, RZ, 0, 1.1920928955078125e-07 ;  /* 0x00000002ff0c7431 */ /* 0x000fe400000001ff */
[----:B------:R-:W-:-:S05]  /*1d00*/  FADD R22, R21, R14 ;  /* 0x0000000e15167221 */ /* 0x000fca0000000000 */
[----:B------:R-:W-:-:S07]  /*1d10*/  MOV R13, R22 ;  /* 0x00000016000d7202 */ /* 0x000fce0000000f00 */
[----:B------:R-:W-:Y:S05]  /*1d20*/  WARPSYNC.COLLECTIVE R15, `(.L_x_24410) ;  /* 0x000000000f087348 */ /* 0x000fea0003c00000 */
[----:B------:R0:W1:Y:S02]  /*1d30*/  SHFL.BFLY P6, R14, R13, R12, R11 ;  /* 0x0c00000c0d0e7389 */ /* 0x00006400000c000b */
[----:B01----:R-:W-:Y:S05]  /*1d40*/  ENDCOLLECTIVE ;  /* 0x000000000000791b */ /* 0x003fea0003800000 */
.L_x_24410:
[----:B------:R-:W-:Y:S01]  /*1d50*/  MOV R12, 0x1 ;  /* 0x00000001000c7802 */ /* 0x000fe20000000f00 */
[----:B------:R-:W-:-:S04]  /*1d60*/  FADD R23, R22, R14 ;  /* 0x0000000e16177221 */ /* 0x000fc80000000000 */
[----:B------:R-:W-:-:S07]  /*1d70*/  IMAD.MOV.U32 R13, RZ, RZ, R23 ;  /* 0x000000ffff0d7224 */ /* 0x000fce00078e0017 */
[----:B------:R-:W-:Y:S05]  /*1d80*/  WARPSYNC.COLLECTIVE R15, `(.L_x_24411) ;  /* 0x000000000f087348 */ /* 0x000fea0003c00000 */
[----:B------:R0:W1:Y:S02]  /*1d90*/  SHFL.BFLY P6, R14, R13, R12, R11 ;  /* 0x0c00000c0d0e7389 */ /* 0x00006400000c000b */
[----:B01----:R-:W-:Y:S05]  /*1da0*/  ENDCOLLECTIVE ;  /* 0x000000000000791b */ /* 0x003fea0003800000 */
.L_x_24411:
[----:B------:R-:W-:Y:S05]  /*1db0*/  BRA `(.L_x_24412) ;  /* 0xffffffec00907947 */ /* 0x000fea000383ffff */
        .weak           $__internal_475_$__cuda_sm3x_div_rn_noftz_f32_slowpath
        .type           $__internal_475_$__cuda_sm3x_div_rn_noftz_f32_slowpath,@function
        .size           $__internal_475_$__cuda_sm3x_div_rn_noftz_f32_slowpath,(.L_x_25927 - $__internal_475_$__cuda_sm3x_div_rn_noftz_f32_slowpath)
$__internal_475_$__cuda_sm3x_div_rn_noftz_f32_slowpath:
        /* <DEDUP_REMOVED lines=34> */
.L_x_24414:
        /* <DEDUP_REMOVED lines=51> */
.L_x_24421:
[----:B------:R-:W-:-:S04]  /*2310*/  LOP3.LUT R7, R7, 0x80000000, RZ, 0xc0, !PT ;  /* 0x8000000007077812 */ /* 0x000fc800078ec0ff */
[----:B------:R-:W-:Y:S01]  /*2320*/  LOP3.LUT R7, R7, 0x7f800000, RZ, 0xfc, !PT ;  /* 0x7f80000007077812 */ /* 0x000fe200078efcff */
[----:B------:R-:W-:Y:S06]  /*2330*/  BRA `(.L_x_24422) ;  /* 0x0000000000047947 */ /* 0x000fec0003800000 */
.L_x_24420:
[----:B------:R-:W-:-:S07]  /*2340*/  IMAD R7, R22, 0x800000, R7 ;  /* 0x0080000016077824 */ /* 0x000fce00078e0207 */
.L_x_24422:
[----:B------:R-:W-:Y:S05]  /*2350*/  BSYNC.RECONVERGENT B2 ;  /* 0x0000000000027941 */ /* 0x000fea0003800200 */
.L_x_24419:
[----:B------:R-:W-:Y:S05]  /*2360*/  BRA `(.L_x_24423) ;  /* 0x0000000000207947 */ /* 0x000fea0003800000 */
.L_x_24418:
[----:B------:R-:W-:-:S04]  /*2370*/  LOP3.LUT R7, R7, 0x80000000, R6, 0x48, !PT ;  /* 0x8000000007077812 */ /* 0x000fc800078e4806 */
[----:B------:R-:W-:Y:S01]  /*2380*/  LOP3.LUT R7, R7, 0x7f800000, RZ, 0xfc, !PT ;  /* 0x7f80000007077812 */ /* 0x000fe200078efcff */
[----:B------:R-:W-:Y:S06]  /*2390*/  BRA `(.L_x_24423) ;  /* 0x0000000000147947 */ /* 0x000fec0003800000 */
.L_x_24417:
[----:B------:R-:W-:Y:S01]  /*23a0*/  LOP3.LUT R7, R7, 0x80000000, R6, 0x48, !PT ;  /* 0x8000000007077812 */ /* 0x000fe200078e4806 */
[----:B------:R-:W-:Y:S06]  /*23b0*/  BRA `(.L_x_24423) ;  /* 0x00000000000c7947 */ /* 0x000fec0003800000 */
.L_x_24416:
[----:B------:R-:W0:Y:S01]  /*23c0*/  MUFU.RSQ R7, -QNAN ;  /* 0xffc0000000077908 */ /* 0x000e220000001400 */
[----:B------:R-:W-:Y:S05]  /*23d0*/  BRA `(.L_x_24423) ;  /* 0x0000000000047947 */ /* 0x000fea0003800000 */
.L_x_24415:
[----:B------:R-:W-:-:S07]  /*23e0*/  FADD.FTZ R7, R6, R7 ;  /* 0x0000000706077221 */ /* 0x000fce0000010000 */
.L_x_24423:
[----:B------:R-:W-:Y:S05]  /*23f0*/  BSYNC.RECONVERGENT B1 ;  /* 0x0000000000017941 */ /* 0x000fea0003800200 */
.L_x_24413:
[----:B0-----:R-:W-:Y:S01]  /*2400*/  MOV R11, R7 ;  /* 0x00000007000b7202 */ /* 0x001fe20000000f00 */
[----:B------:R-:W-:Y:S01]  /*2410*/  HFMA2 R7, -RZ, RZ, 0, 0 ;  /* 0x00000000ff077431 */ /* 0x000fe200000001ff */
[----:B------:R-:W-:-:S04]  /*2420*/  MOV R6, R15 ;  /* 0x0000000f00067202 */ /* 0x000fc80000000f00 */
[----:B------:R-:W-:Y:S05]  /*2430*/  RET.REL.NODEC R6 `(_Z15SoftmaxWarpImplI10DirectLoadIffE11DirectStoreIffEfLi2ELi6ELi32ELi1ELb1EL9Algorithm0EEvT_T0_ll) ;  /* 0xffffffd806f07950 */ /* 0x000fea0003c3ffff */
.L_x_24424:
        /* <DEDUP_REMOVED lines=12> */
.L_x_25927:


//--------------------- .text._Z15SoftmaxWarpImplI10DirectLoadIffE11DirectStoreIffEfLi2ELi6ELi32ELi1ELb0EL9Algorithm0EEvT_T0_ll --------------------------
	.section	.text._Z15SoftmaxWarpImplI10DirectLoadIffE11DirectStoreIffEfLi2ELi6ELi32ELi1ELb0EL9Algorithm0EEvT_T0_ll,"ax",@progbits
	.align	128
        .global         _Z15SoftmaxWarpImplI10DirectLoadIffE11DirectStoreIffEfLi2ELi6ELi32ELi1ELb0EL9Algorithm0EEvT_T0_ll
        .type           _Z15SoftmaxWarpImplI10DirectLoadIffE11DirectStoreIffEfLi2ELi6ELi32ELi1ELb0EL9Algorithm0EEvT_T0_ll,@function
        .size           _Z15SoftmaxWarpImplI10DirectLoadIffE11DirectStoreIffEfLi2ELi6ELi32ELi1ELb0EL9Algorithm0EEvT_T0_ll,(.L_x_25928 - _Z15SoftmaxWarpImplI10DirectLoadIffE11DirectStoreIffEfLi2ELi6ELi32ELi1ELb0EL9Algorithm0EEvT_T0_ll)
        .other          _Z15SoftmaxWarpImplI10DirectLoadIffE11DirectStoreIffEfLi2ELi6ELi32ELi1ELb0EL9Algorithm0EEvT_T0_ll,@"STO_CUDA_ENTRY STV_DEFAULT"
_Z15SoftmaxWarpImplI10DirectLoadIffE11DirectStoreIffEfLi2ELi6ELi32ELi1ELb0EL9Algorithm0EEvT_T0_ll:
.text._Z15SoftmaxWarpImplI10DirectLoadIffE11DirectStoreIffEfLi2ELi6ELi32ELi1ELb0EL9Algorithm0EEvT_T0_ll:
        /* <DEDUP_REMOVED lines=24> */
.L_x_24425:
        /* <DEDUP_REMOVED lines=14> */
.L_x_24439:
[----:B-1----:R-:W-:Y:S02]  /*0260*/  HFMA2 R3, -RZ, RZ, 0, 0 ;  /* 0x00000000ff037431 */ /* 0x002fe400000001ff */
[----:B------:R-:W-:Y:S01]  /*0270*/  IMAD R5, R19, UR38, RZ ;  /* 0x0000002613057c24 */ /* 0x000fe2000f8e02ff */
[----:B--2---:R-:W-:Y:S01]  /*0280*/  R2UR UR4, R8 ;  /* 0x00000000080472ca */ /* 0x004fe200000e0000 */
        /* <DEDUP_REMOVED lines=10> */
[----:B------:R-:W-:-:S03]  /*0330*/  LEA.HI R4, P0, R3, R2, RZ, 0x1 ;  /* 0x0000000203047211 */ /* 0x000fc600078108ff */
[----:B------:R-:W-:Y:S01]  /*0340*/  IMAD.X R5, RZ, RZ, R3, P1 ;  /* 0x000000ffff057224 */ /* 0x000fe200008e0603 */
[-C--:B------:R-:W-:Y:S02]  /*0350*/  IADD3.X R7, PT, PT, RZ, R3.reuse, RZ, P0, !PT ;  /* 0x00000003ff077210 */ /* 0x080fe400007fe4ff */
[----:B------:R-:W-:Y:S02]  /*0360*/  IADD3 R0, P1, PT, R2, 0x80, RZ ;  /* 0x0000008002007810 */ /* 0x000fe40007f3e0ff */
[----:B------:R-:W-:Y:S02]  /*0370*/  LEA.HI R6, P0, R5, R6, RZ, 0x1 ;  /* 0x0000000605067211 */ /* 0x000fe400078108ff */
[C---:B------:R-:W-:Y:S01]  /*0380*/  SHF.L.U64.HI R7, R4.reuse, 0x2, R7 ;  /* 0x0000000204077819 */ /* 0x040fe20000010207 */
[----:B------:R-:W-:Y:S01]  /*0390*/  IMAD.SHL.U32 R4, R4, 0x4, RZ ;  /* 0x0000000404047824 */ /* 0x000fe200078e00ff */
[----:B------:R-:W-:Y:S02]  /*03a0*/  IADD3.X R3, PT, PT, RZ, R3, RZ, P1, !PT ;  /* 0x00000003ff037210 */ /* 0x000fe40000ffe4ff */
[----:B------:R-:W-:-:S02]  /*03b0*/  IADD3.X R5, PT, PT, RZ, R5, RZ, P0, !PT ;  /* 0x00000005ff057210 */ /* 0x000fc400007fe4ff */
[----:B------:R-:W-:Y:S02]  /*03c0*/  LEA.HI R0, P1, R3, R0, RZ, 0x1 ;  /* 0x0000000003007211 */ /* 0x000fe400078308ff */
[----:B------:R-:W-:Y:S02]  /*03d0*/  LOP3.LUT R4, R4, 0xfffffff8, RZ, 0xc0, !PT ;  /* 0xfffffff804047812 */ /* 0x000fe400078ec0ff */
[----:B------:R-:W-:Y:S01]  /*03e0*/  SHF.L.U64.HI R2, R6, 0x2, R5 ;  /* 0x0000000206027819 */ /* 0x000fe20000010205 */
[----:B------:R-:W-:Y:S01]  /*03f0*/  IMAD.SHL.U32 R16, R0, 0x4, RZ ;  /* 0x0000000400107824 */ /* 0x000fe200078e00ff */
[----:B------:R-:W-:Y:S02]  /*0400*/  SHF.L.U32 R6, R6, 0x2, RZ ;  /* 0x0000000206067819 */ /* 0x000fe400000006ff */
[----:B------:R-:W-:Y:S02]  /*0410*/  IADD3 R4, P0, PT, R4, UR36, RZ ;  /* 0x0000002404047c10 */ /* 0x000fe4000ff1e0ff */
[----:B------:R-:W-:-:S02]  /*0420*/  LOP3.LUT R6, R6, 0xfffffff8, RZ, 0xc0, !PT ;  /* 0xfffffff806067812 */ /* 0x000fc400078ec0ff */
[----:B------:R-:W-:Y:S02]  /*0430*/  IADD3.X R5, PT, PT, R7, UR37, RZ, P0, !PT ;  /* 0x0000002507057c10 */ /* 0x000fe400087fe4ff */
[----:B------:R-:W-:Y:S02]  /*0440*/  IADD3.X R3, PT, PT, RZ, R3, RZ, P1, !PT ;  /* 0x00000003ff037210 */ /* 0x000fe40000ffe4ff */
[----:B------:R-:W-:Y:S02]  /*0450*/  LOP3.LUT R16, R16, 0xfffffff8, RZ, 0xc0, !PT ;  /* 0xfffffff810107812 */ /* 0x000fe400078ec0ff */
[----:B------:R-:W-:Y:S01]  /*0460*/  IADD3 R6, P0, PT, R6, UR36, RZ ;  /* 0x0000002406067c10 */ /* 0x000fe2000ff1e0ff */
[----:B------:R-:W2:Y:S01]  /*0470*/  LDG.E.64 R4, desc[UR4][R4.64] ;  /* 0x0000000404047981 */ /* 0x000ea2000c1e1b00 */
[----:B------:R-:W-:Y:S02]  /*0480*/  SHF.L.U64.HI R0, R0, 0x2, R3 ;  /* 0x0000000200007819 */ /* 0x000fe40000010203 */
[----:B------:R-:W-:-:S02]  /*0490*/  IADD3 R16, P1, PT, R16, UR36, RZ ;  /* 0x0000002410107c10 */ /* 0x000fc4000ff3e0ff */
[----:B------:R-:W-:Y:S02]  /*04a0*/  IADD3.X R7, PT, PT, R2, UR37, RZ, P0, !PT ;  /* 0x0000002502077c10 */ /* 0x000fe400087fe4ff */
[----:B------:R-:W-:-:S04]  /*04b0*/  IADD3.X R17, PT, PT, R0, UR37, RZ, P1, !PT ;  /* 0x0000002500117c10 */ /* 0x000fc80008ffe4ff */
[----:B------:R-:W3:Y:S04]  /*04c0*/  LDG.E.64 R6, desc[UR6][R6.64] ;  /* 0x0000000606067981 */ /* 0x000ee8000c1e1b00 */
[----:B------:R-:W4:Y:S01]  /*04d0*/  LDG.E.64 R16, desc[UR8][R16.64] ;  /* 0x0000000810107981 */ /* 0x000f22000c1e1b00 */
[----:B------:R-:W-:Y:S01]  /*04e0*/  UMOV UR4, 0xffffffff ;  /* 0xffffffff00047882 */ /* 0x000fe20000000000 */
[----:B--2---:R-:W-:-:S04]  /*04f0*/  FMNMX3 R0, R4, -INF , R5, !PT ;  /* 0xff80000004007876 */ /* 0x004fc80007800005 */
[----:B---3--:R-:W-:-:S04]  /*0500*/  FMNMX3 R0, R0, R6, R7, !PT ;  /* 0x0000000600007276 */ /* 0x008fc80007800007 */
[----:B----4-:R-:W-:Y:S01]  /*0510*/  FMNMX3 R13, R0, R16, R17, !PT ;  /* 0x00000010000d7276 */ /* 0x010fe20007800011 */
        /* <DEDUP_REMOVED lines=13> */
[----:B------:R-:W-:Y:S02]  /*05f0*/  IMAD.MOV.U32 R4, RZ, RZ, 0x437c0000 ;  /* 0x437c0000ff047424 */ /* 0x000fe400078e00ff */
[--C-:B------:R-:W-:Y:S01]  /*0600*/  FADD R13, R5, -R14.reuse ;  /* 0x8000000e050d7221 */ /* 0x100fe20000000000 */
[--C-:B------:R-:W-:Y:S01]  /*0610*/  FADD R5, R6, -R14.reuse ;  /* 0x8000000e06057221 */ /* 0x100fe20000000000 */
[-C--:B------:R-:W-:Y:S01]  /*0620*/  FFMA.SAT R15, R11, R10.reuse, 0.5 ;  /* 0x3f0000000b0f7423 */ /* 0x080fe2000000200a */
[----:B------:R-:W-:Y:S02]  /*0630*/  FADD R17, R17, -R14 ;  /* 0x8000000e11117221 */ /* 0x000fe40000000000 */
[----:B------:R-:W-:Y:S01]  /*0640*/  FFMA.SAT R3, R5, R10, 0.5 ;  /* 0x3f00000005037423 */ /* 0x000fe2000000200a */
[----:B------:R-:W-:Y:S01]  /*0650*/  FFMA.RM R0, R15, R4, 12582913 ;  /* 0x4b4000010f007423 */ /* 0x000fe20000004004 */
[----:B------:R-:W-:-:S02]  /*0660*/  FFMA.SAT R15, R13, R10, 0.5 ;  /* 0x3f0000000d0f7423 */ /* 0x000fc4000000200a */
[-C--:B------:R-:W-:Y:S01]  /*0670*/  FFMA.RM R3, R3, R4.reuse, 12582913 ;  /* 0x4b40000103037423 */ /* 0x080fe20000004004 */
[----:B------:R-:W-:Y:S01]  /*0680*/  FADD R12, R0, -12583039 ;  /* 0xcb40007f000c7421 */ /* 0x000fe20000000000 */
[----:B------:R-:W-:Y:S01]  /*0690*/  FFMA.RM R2, R15, R4, 12582913 ;  /* 0x4b4000010f027423 */ /* 0x000fe20000004004 */
[----:B------:R-:W-:Y:S01]  /*06a0*/  FADD R15, R16, -R14 ;  /* 0x8000000e100f7221 */ /* 0x000fe20000000000 */
[----:B------:R-:W-:Y:S01]  /*06b0*/  FADD R24, R3, -12583039 ;  /* 0xcb40007f03187421 */ /* 0x000fe20000000000 */
[----:B------:R-:W-:Y:S01]  /*06c0*/  FFMA R12, R11, 1.4426950216293334961, -R12 ;  /* 0x3fb8aa3b0b0c7823 */ /* 0x000fe2000000080c */
[----:B------:R-:W-:Y:S01]  /*06d0*/  FADD R22, R2, -12583039 ;  /* 0xcb40007f02167421 */ /* 0x000fe20000000000 */
[----:B------:R-:W-:Y:S02]  /*06e0*/  IMAD.SHL.U32 R3, R3, 0x800000, RZ ;  /* 0x0080000003037824 */ /* 0x000fe400078e00ff */
[----:B------:R-:W-:Y:S01]  /*06f0*/  FFMA R24, R5, 1.4426950216293334961, -R24 ;  /* 0x3fb8aa3b05187823 */ /* 0x000fe20000000818 */
[----:B------:R-:W-:Y:S01]  /*0700*/  FFMA R6, R11, 1.925963033500011079e-08, R12 ;  /* 0x32a570600b067823 */ /* 0x000fe2000000000c */
[----:B------:R-:W-:Y:S01]  /*0710*/  FADD R11, R7, -R14 ;  /* 0x8000000e070b7221 */ /* 0x000fe20000000000 */
[----:B------:R-:W-:Y:S01]  /*0720*/  FFMA R22, R13, 1.4426950216293334961, -R22 ;  /* 0x3fb8aa3b0d167823 */ /* 0x000fe20000000816 */
[----:B------:R-:W-:Y:S01]  /*0730*/  FFMA R24, R5, 1.925963033500011079e-08, R24 ;  /* 0x32a5706005187823 */ /* 0x000fe20000000018 */
[-C--:B------:R-:W-:Y:S01]  /*0740*/  FFMA.SAT R5, R17, R10.reuse, 0.5 ;  /* 0x3f00000011057423 */ /* 0x080fe2000000200a */
[-C--:B------:R-:W-:Y:S01]  /*0750*/  FFMA.SAT R7, R11, R10.reuse, 0.5 ;  /* 0x3f0000000b077423 */ /* 0x080fe2000000200a */
[----:B------:R-:W-:Y:S01]  /*0760*/  FFMA R12, R13, 1.925963033500011079e-08, R22 ;  /* 0x32a570600d0c7823 */ /* 0x000fe20000000016 */
[----:B------:R-:W-:Y:S01]  /*0770*/  FFMA.SAT R13, R15, R10, 0.5 ;  /* 0x3f0000000f0d7423 */ /* 0x000fe2000000200a */
[----:B------:R-:W1:Y:S01]  /*0780*/  MUFU.EX2 R6, R6 ;  /* 0x0000000600067308 */ /* 0x000e620000000800 */
[-C--:B------:R-:W-:Y:S01]  /*0790*/  FFMA.RM R7, R7, R4.reuse, 12582913 ;  /* 0x4b40000107077423 */ /* 0x080fe20000004004 */
[-C--:B------:R-:W-:Y:S01]  /*07a0*/  FFMA.RM R10, R5, R4.reuse, 12582913 ;  /* 0x4b400001050a7423 */ /* 0x080fe20000004004 */
[----:B------:R-:W-:Y:S01]  /*07b0*/  FFMA.RM R13, R13, R4, 12582913 ;  /* 0x4b4000010d0d7423 */ /* 0x000fe20000004004 */
[----:B------:R-:W-:Y:S01]  /*07c0*/  SHF.L.U32 R5, R0, 0x17, RZ ;  /* 0x0000001700057819 */ /* 0x000fe200000006ff */
[----:B------:R-:W-:Y:S01]  /*07d0*/  FADD R16, R7, -12583039 ;  /* 0xcb40007f07107421 */ /* 0x000fe20000000000 */
[C---:B------:R-:W-:Y:S01]  /*07e0*/  FADD R4, R10.reuse, -12583039 ;  /* 0xcb40007f0a047421 */ /* 0x040fe20000000000 */
[----:B------:R-:W-:Y:S01]  /*07f0*/  FADD R22, R13, -12583039 ;  /* 0xcb40007f0d167421 */ /* 0x000fe20000000000 */
[----:B------:R-:W2:Y:S01]  /*0800*/  MUFU.EX2 R12, R12 ;  /* 0x0000000c000c7308 */ /* 0x000ea20000000800 */
[----:B------:R-:W-:Y:S01]  /*0810*/  FFMA R16, R11, 1.4426950216293334961, -R16 ;  /* 0x3fb8aa3b0b107823 */ /* 0x000fe20000000810 */
[----:B------:R-:W-:Y:S01]  /*0820*/  FFMA R4, R17, 1.4426950216293334961, -R4 ;  /* 0x3fb8aa3b11047823 */ /* 0x000fe20000000804 */
[----:B------:R-:W-:Y:S01]  /*0830*/  FFMA R22, R15, 1.4426950216293334961, -R22 ;  /* 0x3fb8aa3b0f167823 */ /* 0x000fe20000000816 */
[----:B------:R-:W-:-:S02]  /*0840*/  IMAD.SHL.U32 R10, R10, 0x800000, RZ ;  /* 0x008000000a0a7824 */ /* 0x000fc400078e00ff */
[----:B------:R-:W-:Y:S01]  /*0850*/  FFMA R11, R11, 1.925963033500011079e-08, R16 ;  /* 0x32a570600b0b7823 */ /* 0x000fe20000000010 */
[----:B------:R-:W-:Y:S01]  /*0860*/  FFMA R16, R17, 1.925963033500011079e-08, R4 ;  /* 0x32a5706011107823 */ /* 0x000fe20000000004 */
[----:B------:R-:W-:Y:S01]  /*0870*/  FFMA R15, R15, 1.925963033500011079e-08, R22 ;  /* 0x32a570600f0f7823 */ /* 0x000fe20000000016 */
[----:B------:R-:W3:Y:S01]  /*0880*/  MUFU.EX2 R14, R24 ;  /* 0x00000018000e7308 */ /* 0x000ee20000000800 */
[----:B------:R-:W-:Y:S01]  /*0890*/  SHF.L.U32 R17, R2, 0x17, RZ ;  /* 0x0000001702117819 */ /* 0x000fe200000006ff */
[----:B-1----:R-:W-:Y:S01]  /*08a0*/  FMUL R6, R5, R6 ;  /* 0x0000000605067220 */ /* 0x002fe20000400000 */
[----:B------:R-:W-:-:S03]  /*08b0*/  SHF.L.U32 R2, R7, 0x17, RZ ;  /* 0x0000001707027819 */ /* 0x000fc600000006ff */
[----:B------:R-:W-:Y:S02]  /*08c0*/  FADD R0, RZ, R6 ;  /* 0x00000006ff007221 */ /* 0x000fe40000000000 */
[----:B------:R-:W1:Y:S01]  /*08d0*/  MUFU.EX2 R11, R11 ;  /* 0x0000000b000b7308 */ /* 0x000e620000000800 */
[----:B--2---:R-:W-:Y:S01]  /*08e0*/  FMUL R5, R17, R12 ;  /* 0x0000000c11057220 */ /* 0x004fe20000400000 */
[----:B------:R-:W-:-:S03]  /*08f0*/  SHF.L.U32 R12, R13, 0x17, RZ ;  /* 0x000000170d0c7819 */ /* 0x000fc600000006ff */
[----:B------:R-:W-:-:S03]  /*0900*/  FADD R7, R0, R5 ;  /* 0x0000000500077221 */ /* 0x000fc60000000000 */
[----:B------:R-:W2:Y:S01]  /*0910*/  MUFU.EX2 R15, R15 ;  /* 0x0000000f000f7308 */ /* 0x000ea20000000800 */
[----:B---3--:R-:W-:-:S04]  /*0920*/  FMUL R4, R3, R14 ;  /* 0x0000000e03047220 */ /* 0x008fc80000400000 */
        /* <DEDUP_REMOVED lines=17> */
.L_x_24451:
        /* <DEDUP_REMOVED lines=12> */
[----:B0-----:R-:W-:Y:S05]  /*0b00*/  CALL.REL.NOINC `($__internal_476_$__cuda_sm3x_div_rn_noftz_f32_slowpath) ;  /* 0x0000000c00e87944 */ /* 0x001fea0003c00000 */
[----:B------:R-:W-:-:S07]  /*0b10*/  MOV R10, R14 ;  /* 0x0000000e000a7202 */ /* 0x000fce0000000f00 */
.L_x_24428:
[----:B------:R-:W-:Y:S05]  /*0b20*/  BSYNC.RECONVERGENT B0 ;  /* 0x0000000000007941 */ /* 0x000fea0003800200 */
.L_x_24427:
        /* <DEDUP_REMOVED lines=12> */
[----:B0-----:R-:W-:Y:S05]  /*0bf0*/  CALL.REL.NOINC `($__internal_476_$__cuda_sm3x_div_rn_noftz_f32_slowpath) ;  /* 0x0000000c00ac7944 */ /* 0x001fea0003c00000 */
[----:B------:R-:W-:-:S07]  /*0c00*/  MOV R11, R14 ;  /* 0x0000000e000b7202 */ /* 0x000fce0000000f00 */
.L_x_24430:
[----:B------:R-:W-:Y:S05]  /*0c10*/  BSYNC.RECONVERGENT B0 ;  /* 0x0000000000007941 */ /* 0x000fea0003800200 */
.L_x_24429:
        /* <DEDUP_REMOVED lines=14> */
.L_x_24432:
[----:B------:R-:W-:Y:S05]  /*0d00*/  BSYNC.RECONVERGENT B0 ;  /* 0x0000000000007941 */ /* 0x000fea0003800200 */
.L_x_24431:
        /* <DEDUP_REMOVED lines=14> */
.L_x_24434:
[----:B------:R-:W-:Y:S05]  /*0df0*/  BSYNC.RECONVERGENT B0 ;  /* 0x0000000000007941 */ /* 0x000fea0003800200 */
.L_x_24433:
        /* <DEDUP_REMOVED lines=14> */
.L_x_24436:
[----:B------:R-:W-:Y:S05]  /*0ee0*/  BSYNC.RECONVERGENT B0 ;  /* 0x0000000000007941 */ /* 0x000fea0003800200 */
.L_x_24435:
        /* <DEDUP_REMOVED lines=14> */
.L_x_24438:
[----:B------:R-:W-:Y:S05]  /*0fd0*/  BSYNC.RECONVERGENT B0 ;  /* 0x0000000000007941 */ /* 0x000fea0003800200 */
.L_x_24437:
        /* <DEDUP_REMOVED lines=15> */
[----:B------:R-:W-:Y:S02]  /*10d0*/  LEA.HI R2, P0, R3, R2, RZ, 0x1 ;  /* 0x0000000203027211 */ /* 0x000fe400078108ff */
[-C--:B------:R-:W-:Y:S02]  /*10e0*/  IADD3.X R15, PT, PT, RZ, R3.reuse, RZ, P1, !PT ;  /* 0x00000003ff0f7210 */ /* 0x080fe40000ffe4ff */
[----:B------:R-:W-:Y:S02]  /*10f0*/  IADD3.X R3, PT, PT, RZ, R3, RZ, P0, !PT ;  /* 0x00000003ff037210 */ /* 0x000fe400007fe4ff */
[----:B------:R-:W-:Y:S02]  /*1100*/  LEA.HI R14, P0, R15, R14, RZ, 0x1 ;  /* 0x0000000e0f0e7211 */ /* 0x000fe400078108ff */
[C---:B------:R-:W-:Y:S02]  /*1110*/  SHF.L.U64.HI R0, R2.reuse, 0x2, R3 ;  /* 0x0000000202007819 */ /* 0x040fe40000010203 */
[----:B------:R-:W-:-:S02]  /*1120*/  SHF.L.U32 R2, R2, 0x2, RZ ;  /* 0x0000000202027819 */ /* 0x000fc400000006ff */
[----:B------:R-:W-:Y:S02]  /*1130*/  LEA.HI R6, P1, R7, R6, RZ, 0x1 ;  /* 0x0000000607067211 */ /* 0x000fe400078308ff */
[----:B------:R-:W-:Y:S02]  /*1140*/  LOP3.LUT R2, R2, 0xfffffff8, RZ, 0xc0, !PT ;  /* 0xfffffff802027812 */ /* 0x000fe400078ec0ff */
[----:B------:R-:W-:Y:S01]  /*1150*/  IADD3.X R15, PT, PT, RZ, R15, RZ, P0, !PT ;  /* 0x0000000fff0f7210 */ /* 0x000fe200007fe4ff */
[----:B------:R-:W-:Y:S01]  /*1160*/  IMAD.X R7, RZ, RZ, R7, P1 ;  /* 0x000000ffff077224 */ /* 0x000fe200008e0607 */
[----:B------:R-:W-:Y:S02]  /*1170*/  IADD3 R2, P0, PT, R2, UR40, RZ ;  /* 0x0000002802027c10 */ /* 0x000fe4000ff1e0ff */
[----:B------:R-:W-:Y:S02]  /*1180*/  SHF.L.U64.HI R15, R14, 0x2, R15 ;  /* 0x000000020e0f7819 */ /* 0x000fe4000001020f */
[----:B------:R-:W-:-:S02]  /*1190*/  IADD3.X R3, PT, PT, R0, UR41, RZ, P0, !PT ;  /* 0x0000002900037c10 */ /* 0x000fc400087fe4ff */
[C---:B------:R-:W-:Y:S02]  /*11a0*/  IADD3 R20, P0, PT, R21.reuse, R20, RZ ;  /* 0x0000001415147210 */ /* 0x040fe40007f1e0ff */
[C---:B------:R-:W-:Y:S01]  /*11b0*/  SHF.L.U64.HI R7, R6.reuse, 0x2, R7 ;  /* 0x0000000206077819 */ /* 0x040fe20000010207 */
[----:B------:R-:W-:Y:S01]  /*11c0*/  IMAD.SHL.U32 R6, R6, 0x4, RZ ;  /* 0x0000000406067824 */ /* 0x000fe200078e00ff */
[----:B------:R-:W-:Y:S01]  /*11d0*/  SHF.L.U32 R14, R14, 0x2, RZ ;  /* 0x000000020e0e7819 */ /* 0x000fe200000006ff */
[----:B------:R1:W-:Y:S01]  /*11e0*/  STG.E.64 desc[UR4][R2.64], R10 ;  /* 0x0000000a02007986 */ /* 0x0003e2000c101b04 */
[----:B------:R-:W-:Y:S02]  /*11f0*/  LEA.HI.X.SX32 R19, R21, R19, 0x1, P0 ;  /* 0x0000001315137211 */ /* 0x000fe400000f0eff */
[----:B------:R-:W-:Y:S02]  /*1200*/  ISETP.GE.U32.AND P0, PT, R20, UR44, PT ;  /* 0x0000002c14007c0c */ /* 0x000fe4000bf06070 */
[----:B------:R-:W-:-:S02]  /*1210*/  LOP3.LUT R6, R6, 0xfffffff8, RZ, 0xc0, !PT ;  /* 0xfffffff806067812 */ /* 0x000fc400078ec0ff */
[----:B------:R-:W-:Y:S02]  /*1220*/  LOP3.LUT R14, R14, 0xfffffff8, RZ, 0xc0, !PT ;  /* 0xfffffff80e0e7812 */ /* 0x000fe400078ec0ff */
[----:B------:R-:W-:Y:S02]  /*1230*/  ISETP.GE.AND.EX P0, PT, R19, UR45, PT, P0 ;  /* 0x0000002d13007c0c */ /* 0x000fe4000bf06300 */
[----:B------:R-:W-:Y:S02]  /*1240*/  IADD3 R6, P1, PT, R6, UR40, RZ ;  /* 0x0000002806067c10 */ /* 0x000fe4000ff3e0ff */
[----:B------:R-:W-:Y:S02]  /*1250*/  IADD3 R14, P2, PT, R14, UR40, RZ ;  /* 0x000000280e0e7c10 */ /* 0x000fe4000ff5e0ff */
[----:B------:R-:W-:Y:S02]  /*1260*/  IADD3.X R7, PT, PT, R7, UR41, RZ, P1, !PT ;  /* 0x0000002907077c10 */ /* 0x000fe40008ffe4ff */
[----:B------:R-:W-:-:S03]  /*1270*/  IADD3.X R15, PT, PT, R15, UR41, RZ, P2, !PT ;  /* 0x000000290f0f7c10 */ /* 0x000fc600097fe4ff */
[----:B------:R1:W-:Y:S04]  /*1280*/  STG.E.64 desc[UR6][R6.64], R12 ;  /* 0x0000000c06007986 */ /* 0x0003e8000c101b06 */
[----:B------:R1:W-:Y:S01]  /*1290*/  STG.E.64 desc[UR8][R14.64], R4 ;  /* 0x000000040e007986 */ /* 0x0003e2000c101b08 */
[----:B------:R-:W-:Y:S05]  /*12a0*/  @!P0 BRA `(.L_x_24439) ;  /* 0xffffffec00ec8947 */ /* 0x000fea000383ffff */
[----:B------:R-:W-:Y:S05]  /*12b0*/  EXIT ;  /* 0x000000000000794d */ /* 0x000fea0003800000 */
.L_x_24426:
[----:B------:R-:W-:Y:S01]  /*12c0*/  BSSY B0, `(.L_x_24440) ;  /* 0x0000007000007945 */ /* 0x000fe20003800000 */
[----:B------:R-:W-:Y:S01]  /*12d0*/  MOV R12, 0x10 ;  /* 0x00000010000c7802 */ /* 0x000fe20000000f00 */
[----:B------:R-:W-:Y:S01]  /*12e0*/  IMAD.MOV.U32 R11, RZ, RZ, 0x1f ;  /* 0x0000001fff0b7424 */ /* 0x000fe200078e00ff */
[----:B------:R-:W-:-:S07]  /*12f0*/  MOV R15, 0xffffffff ;  /* 0xffffffff000f7802 */ /* 0x000fce0000000f00 */
[----:B0-----:R-:W-:Y:S05]  /*1300*/  WARPSYNC.COLLECTIVE R15, `(.L_x_24441) ;  /* 0x000000000f087348 */ /* 0x001fea0003c00000 */
[----:B------:R1:W2:Y:S02]  /*1310*/  SHFL.BFLY P6, R14, R13, R12, R11 ;  /* 0x0c00000c0d0e7389 */ /* 0x0002a400000c000b */
[----:B012---:R-:W-:Y:S05]  /*1320*/  ENDCOLLECTIVE ;  /* 0x000000000000791b */ /* 0x007fea0003800000 */
.L_x_24441:
[----:B------:R-:W-:Y:S05]  /*1330*/  BSYNC B0 ;  /* 0x0000000000007941 */ /* 0x000fea0003800000 */
.L_x_24440:
[----:B------:R-:W-:Y:S01]  /*1340*/  FMNMX R13, R13, R14, !PT ;  /* 0x0000000e0d0d7209 */ /* 0x000fe20007800000 */
[----:B------:R-:W-:Y:S01]  /*1350*/  IMAD.MOV.U32 R11, RZ, RZ, 0x1f ;  /* 0x0000001fff0b7424 */ /* 0x000fe200078e00ff */
[----:B------:R-:W-:Y:S02]  /*1360*/  MOV R12, 0x8 ;  /* 0x00000008000c7802 */ /* 0x000fe40000000f00 */
[----:B------:R-:W-:-:S07]  /*1370*/  MOV R15, 0xffffffff ;  /* 0xffffffff000f7802 */ /* 0x000fce0000000f00 */
[----:B------:R-:W-:Y:S05]  /*1380*/  WARPSYNC.COLLECTIVE R15, `(.L_x_24442) ;  /* 0x000000000f087348 */ /* 0x000fea0003c00000 */
[----:B------:R0:W1:Y:S02]  /*1390*/  SHFL.BFLY P6, R14, R13, R12, R11 ;  /* 0x0c00000c0d0e7389 */ /* 0x00006400000c000b */
[----:B01----:R-:W-:Y:S05]  /*13a0*/  ENDCOLLECTIVE ;  /* 0x000000000000791b */ /* 0x003fea0003800000 */
.L_x_24442:
[----:B------:R-:W-:Y:S01]  /*13b0*/  IMAD.MOV.U32 R12, RZ, RZ, 0x4 ;  /* 0x00000004ff0c7424 */ /* 0x000fe200078e00ff */
[----:B------:R-:W-:-:S04]  /*13c0*/  FMNMX R0, R13, R14, !PT ;  /* 0x0000000e0d007209 */ /* 0x000fc80007800000 */
[----:B------:R-:W-:-:S07]  /*13d0*/  MOV R13, R0 ;  /* 0x00000000000d7202 */ /* 0x000fce0000000f00 */
[----:B------:R-:W-:Y:S05]  /*13e0*/  WARPSYNC.COLLECTIVE R15, `(.L_x_24443) ;  /* 0x000000000f087348 */ /* 0x000fea0003c00000 */
[----:B------:R0:W1:Y:S02]  /*13f0*/  SHFL.BFLY P6, R14, R13, R12, R11 ;  /* 0x0c00000c0d0e7389 */ /* 0x00006400000c000b */
[----:B01----:R-:W-:Y:S05]  /*1400*/  ENDCOLLECTIVE ;  /* 0x000000000000791b */ /* 0x003fea0003800000 */
.L_x_24443:
[----:B------:R-:W-:Y:S01]  /*1410*/  HFMA2 R12, -RZ, RZ, 0, 1.1920928955078125e-07 ;  /* 0x00000002ff0c7431 */ /* 0x000fe200000001ff */
[----:B------:R-:W-:-:S04]  /*1420*/  FMNMX R2, R0, R14, !PT ;  /* 0x0000000e00027209 */ /* 0x000fc80007800000 */
[----:B------:R-:W-:-:S07]  /*1430*/  MOV R13, R2 ;  /* 0x00000002000d7202 */ /* 0x000fce0000000f00 */
[----:B------:R-:W-:Y:S05]  /*1440*/  WARPSYNC.COLLECTIVE R15, `(.L_x_24444) ;  /* 0x000000000f087348 */ /* 0x000fea0003c00000 */
[----:B------:R0:W1:Y:S02]  /*1450*/  SHFL.BFLY P6, R14, R13, R12, R11 ;  /* 0x0c00000c0d0e7389 */ /* 0x00006400000c000b */
[----:B01----:R-:W-:Y:S05]  /*1460*/  ENDCOLLECTIVE ;  /* 0x000000000000791b */ /* 0x003fea0003800000 */
.L_x_24444:
[----:B------:R-:W-:Y:S02]  /*1470*/  MOV R12, 0x1 ;  /* 0x00000001000c7802 */ /* 0x000fe40000000f00 */
[----:B------:R-:W-:Y:S01]  /*1480*/  FMNMX R3, R2, R14, !PT ;  /* 0x0000000e02037209 */ /* 0x000fe20007800000 */
[----:B------:R-:W-:-:S04]  /*1490*/  IMAD.MOV.U32 R2, RZ, RZ, 0x437c0000 ;  /* 0x437c0000ff027424 */ /* 0x000fc800078e00ff */
[----:B------:R-:W-:-:S07]  /*14a0*/  IMAD.MOV.U32 R13, RZ, RZ, R3 ;  /* 0x000000ffff0d7224 */ /* 0x000fce00078e0003 */
[----:B------:R-:W-:Y:S05]  /*14b0*/  WARPSYNC.COLLECTIVE R15, `(.L_x_24445) ;  /* 0x000000000f087348 */ /* 0x000fea0003c00000 */
[----:B------:R0:W1:Y:S02]  /*14c0*/  SHFL.BFLY P6, R14, R13, R12, R11 ;  /* 0x0c00000c0d0e7389 */ /* 0x00006400000c000b */
[----:B01----:R-:W-:Y:S05]  /*14d0*/  ENDCOLLECTIVE ;  /* 0x000000000000791b */ /* 0x003fea0003800000 */
.L_x_24445:
        /* <DEDUP_REMOVED lines=13> */
[----:B------:R-:W-:-:S03]  /*15b0*/  FFMA.RM R7, R7, R2, 12582913 ;  /* 0x4b40000107077423 */ /* 0x000fc60000004002 */
        /* <DEDUP_REMOVED lines=19> */
[----:B------:R-:W0:Y:S03]  /*16f0*/  MUFU.EX2 R10, R13 ;  /* 0x0000000d000a7308 */ /* 0x000e260000000800 */
[-C--:B------:R-:W-:Y:S01]  /*1700*/  FFMA.RM R3, R15, R2.reuse, 12582913 ;  /* 0x4b4000010f037423 */ /* 0x080fe20000004002 */
[----:B------:R-:W-:-:S03]  /*1710*/  FFMA.RM R2, R17, R2, 12582913 ;  /* 0x4b40000111027423 */ /* 0x000fc60000004002 */
[----:B------:R-:W-:Y:S01]  /*1720*/  FADD R15, R3, -12583039 ;  /* 0xcb40007f030f7421 */ /* 0x000fe20000000000 */
[----:B------:R-:W1:Y:S03]  /*1730*/  MUFU.EX2 R12, R12 ;  /* 0x0000000c000c7308 */ /* 0x000e660000000800 */
[----:B------:R-:W-:-:S04]  /*1740*/  FFMA R15, R16, 1.4426950216293334961, -R15 ;  /* 0x3fb8aa3b100f7823 */ /* 0x000fc8000000080f */
[----:B------:R-:W-:Y:S01]  /*1750*/  FFMA R16, R16, 1.925963033500011079e-08, R15 ;  /* 0x32a5706010107823 */ /* 0x000fe2000000000f */
[----:B------:R-:W-:-:S03]  /*1760*/  FADD R15, R2, -12583039 ;  /* 0xcb40007f020f7421 */ /* 0x000fc60000000000 */
[----:B------:R-:W2:Y:S01]  /*1770*/  MUFU.EX2 R13, R16 ;  /* 0x00000010000d7308 */ /* 0x000ea20000000800 */
[----:B------:R-:W-:-:S04]  /*1780*/  FFMA R15, R14, 1.4426950216293334961, -R15 ;  /* 0x3fb8aa3b0e0f7823 */ /* 0x000fc8000000080f */
[----:B------:R-:W-:Y:S01]  /*1790*/  FFMA R17, R14, 1.925963033500011079e-08, R15 ;  /* 0x32a570600e117823 */ /* 0x000fe2000000000f */
[----:B------:R-:W-:Y:S01]  /*17a0*/  SHF.L.U32 R15, R0, 0x17, RZ ;  /* 0x00000017000f7819 */ /* 0x000fe200000006ff */
[----:B------:R-:W-:Y:S02]  /*17b0*/  IMAD.SHL.U32 R14, R5, 0x800000, RZ ;  /* 0x00800000050e7824 */ /* 0x000fe400078e00ff */
[----:B0-----:R-:W-:Y:S01]  /*17c0*/  FMUL R5, R7, R10 ;  /* 0x0000000a07057220 */ /* 0x001fe20000400000 */
[----:B------:R-:W0:Y:S01]  /*17d0*/  MUFU.EX2 R22, R17 ;  /* 0x0000001100167308 */ /* 0x000e220000000800 */
[----:B------:R-:W-:Y:S01]  /*17e0*/  SHF.L.U32 R10, R3, 0x17, RZ ;  /* 0x00000017030a7819 */ /* 0x000fe200000006ff */
[----:B------:R-:W-:Y:S01]  /*17f0*/  FMUL R6, R15, R6 ;  /* 0x000000060f067220 */ /* 0x000fe20000400000 */
[----:B------:R-:W-:Y:S01]  /*1800*/  SHF.L.U32 R15, R4, 0x17, RZ ;  /* 0x00000017040f7819 */ /* 0x000fe200000006ff */
[----:B------:R-:W-:Y:S01]  /*1810*/  FMUL R4, R14, R11 ;  /* 0x0000000b0e047220 */ /* 0x000fe20000400000 */
[----:B------:R-:W-:-:S02]  /*1820*/  IMAD.SHL.U32 R11, R2, 0x800000, RZ ;  /* 0x00800000020b7824 */ /* 0x000fc400078e00ff */
[----:B------:R-:W-:Y:S01]  /*1830*/  FADD R0, RZ, R6 ;  /* 0x00000006ff007221 */ /* 0x000fe20000000000 */
[----:B-1----:R-:W-:Y:S01]  /*1840*/  FMUL R3, R15, R12 ;  /* 0x0000000c0f037220 */ /* 0x002fe20000400000 */
[----:B--2---:R-:W-:Y:S02]  /*1850*/  FMUL R2, R10, R13 ;  /* 0x0000000d0a027220 */ /* 0x004fe40000400000 */
[----:B------:R-:W-:Y:S01]  /*1860*/  FADD R7, R0, R5 ;  /* 0x0000000500077221 */ /* 0x000fe20000000000 */
[----:B------:R-:W-:Y:S01]  /*1870*/  MOV R12, 0x10 ;  /* 0x00000010000c7802 */ /* 0x000fe20000000f00 */
[----:B------:R-:W-:Y:S02]  /*1880*/  IMAD.MOV.U32 R15, RZ, RZ, -0x1 ;  /* 0xffffffffff0f7424 */ /* 0x000fe400078e00ff */
[----:B------:R-:W-:-:S04]  /*1890*/  FADD R0, R7, R4 ;  /* 0x0000000407007221 */ /* 0x000fc80000000000 */
[----:B------:R-:W-:Y:S01]  /*18a0*/  FADD R7, R0, R3 ;  /* 0x0000000300077221 */ /* 0x000fe20000000000 */
[----:B0-----:R-:W-:Y:S01]  /*18b0*/  FMUL R0, R11, R22 ;  /* 0x000000160b007220 */ /* 0x001fe20000400000 */
[----:B------:R-:W-:Y:S02]  /*18c0*/  HFMA2 R11, -RZ, RZ, 0, 1.847743988037109375e-06 ;  /* 0x0000001fff0b7431 */ /* 0x000fe400000001ff */
[----:B------:R-:W-:-:S04]  /*18d0*/  FADD R7, R7, R2 ;  /* 0x0000000207077221 */ /* 0x000fc80000000000 */
[----:B------:R-:W-:-:S07]  /*18e0*/  FADD R13, R7, R0 ;  /* 0x00000000070d7221 */ /* 0x000fce0000000000 */
[----:B------:R-:W-:Y:S05]  /*18f0*/  WARPSYNC.COLLECTIVE R15, `(.L_x_24446) ;  /* 0x000000000f087348 */ /* 0x000fea0003c00000 */
[----:B------:R0:W1:Y:S02]  /*1900*/  SHFL.BFLY P6, R14, R13, R12, R11 ;  /* 0x0c00000c0d0e7389 */ /* 0x00006400000c000b */
[----:B01----:R-:W-:Y:S05]  /*1910*/  ENDCOLLECTIVE ;  /* 0x000000000000791b */ /* 0x003fea0003800000 */
.L_x_24446:
[----:B------:R-:W-:Y:S02]  /*1920*/  HFMA2 R12, -RZ, RZ, 0, 4.76837158203125e-07 ;  /* 0x00000008ff0c7431 */ /* 0x000fe400000001ff */
[----:B------:R-:W-:-:S05]  /*1930*/  FADD R7, R13, R14 ;  /* 0x0000000e0d077221 */ /* 0x000fca0000000000 */
[----:B------:R-:W-:-:S07]  /*1940*/  MOV R13, R7 ;  /* 0x00000007000d7202 */ /* 0x000fce0000000f00 */
[----:B------:R-:W-:Y:S05]  /*1950*/  WARPSYNC.COLLECTIVE R15, `(.L_x_24447) ;  /* 0x000000000f087348 */ /* 0x000fea0003c00000 */
[----:B------:R0:W1:Y:S02]  /*1960*/  SHFL.BFLY P6, R14, R13, R12, R11 ;  /* 0x0c00000c0d0e7389 */ /* 0x00006400000c000b */
[----:B01----:R-:W-:Y:S05]  /*1970*/  ENDCOLLECTIVE ;  /* 0x000000000000791b */ /* 0x003fea0003800000 */
.L_x_24447:
[----:B------:R-:W-:Y:S01]  /*1980*/  MOV R12, 0x4 ;  /* 0x00000004000c7802 */ /* 0x000fe20000000f00 */
[----:B------:R-:W-:-:S04]  /*1990*/  FADD R10, R7, R14 ;  /* 0x0000000e070a7221 */ /* 0x000fc80000000000 */
[----:B------:R-:W-:-:S07]  /*19a0*/  IMAD.MOV.U32 R13, RZ, RZ, R10 ;  /* 0x000000ffff0d7224 */ /* 0x000fce00078e000a */
[----:B------:R-:W-:Y:S05]  /*19b0*/  WARPSYNC.COLLECTIVE R15, `(.L_x_24448) ;  /* 0x000000000f087348 */ /* 0x000fea0003c00000 */
[----:B------:R0:W1:Y:S02]  /*19c0*/  SHFL.BFLY P6, R14, R13, R12, R11 ;  /* 0x0c00000c0d0e7389 */ /* 0x00006400000c000b */
[----:B01----:R-:W-:Y:S05]  /*19d0*/  ENDCOLLECTIVE ;  /* 0x000000000000791b */ /* 0x003fea0003800000 */
.L_x_24448:
[----:B------:R-:W-:Y:S02]  /*19e0*/  IMAD.MOV.U32 R12, RZ, RZ, 0x2 ;  /* 0x00000002ff0c7424 */ /* 0x000fe400078e00ff */
[----:B------:R-:W-:-:S05]  /*19f0*/  FADD R16, R10, R14 ;  /* 0x0000000e0a107221 */ /* 0x000fca0000000000 */
[----:B------:R-:W-:-:S07]  /*1a00*/  MOV R13, R16 ;  /* 0x00000010000d7202 */ /* 0x000fce0000000f00 */
[----:B------:R-:W-:Y:S05]  /*1a10*/  WARPSYNC.COLLECTIVE R15, `(.L_x_24449) ;  /* 0x000000000f087348 */ /* 0x000fea0003c00000 */
[----:B------:R0:W1:Y:S02]  /*1a20*/  SHFL.BFLY P6, R14, R13, R12, R11 ;  /* 0x0c00000c0d0e7389 */ /* 0x00006400000c000b */
[----:B01----:R-:W-:Y:S05]  /*1a30*/  ENDCOLLECTIVE ;  /* 0x000000000000791b */ /* 0x003fea0003800000 */
.L_x_24449:
[----:B------:R-:W-:Y:S02]  /*1a40*/  HFMA2 R12, -RZ, RZ, 0, 5.9604644775390625e-08 ;  /* 0x00000001ff0c7431 */ /* 0x000fe400000001ff */
[----:B------:R-:W-:-:S05]  /*1a50*/  FADD R17, R16, R14 ;  /* 0x0000000e10117221 */ /* 0x000fca0000000000 */
[----:B------:R-:W-:-:S07]  /*1a60*/  MOV R13, R17 ;  /* 0x00000011000d7202 */ /* 0x000fce0000000f00 */
[----:B------:R-:W-:Y:S05]  /*1a70*/  WARPSYNC.COLLECTIVE R15, `(.L_x_24450) ;  /* 0x000000000f087348 */ /* 0x000fea0003c00000 */
[----:B------:R0:W1:Y:S02]  /*1a80*/  SHFL.BFLY P6, R14, R13, R12, R11 ;  /* 0x0c00000c0d0e7389 */ /* 0x00006400000c000b */
[----:B01----:R-:W-:Y:S05]  /*1a90*/  ENDCOLLECTIVE ;  /* 0x000000000000791b */ /* 0x003fea0003800000 */
.L_x_24450:
[----:B------:R-:W-:Y:S05]  /*1aa0*/  BRA `(.L_x_24451) ;  /* 0xffffffec00e47947 */ /* 0x000fea000383ffff */
        .weak           $__internal_476_$__cuda_sm3x_div_rn_noftz_f32_slowpath
        .type           $__internal_476_$__cuda_sm3x_div_rn_noftz_f32_slowpath,@function
        .size           $__internal_476_$__cuda_sm3x_div_rn_noftz_f32_slowpath,(.L_x_25928 - $__internal_476_$__cuda_sm3x_div_rn_noftz_f32_slowpath)
$__internal_476_$__cuda_sm3x_div_rn_noftz_f32_slowpath:
        /* <DEDUP_REMOVED lines=34> */
.L_x_24453:
        /* <DEDUP_REMOVED lines=51> */
.L_x_24460:
[----:B------:R-:W-:-:S04]  /*2000*/  LOP3.LUT R6, R6, 0x80000000, RZ, 0xc0, !PT ;  /* 0x8000000006067812 */ /* 0x000fc800078ec0ff */
[----:B------:R-:W-:Y:S01]  /*2010*/  LOP3.LUT R6, R6, 0x7f800000, RZ, 0xfc, !PT ;  /* 0x7f80000006067812 */ /* 0x000fe200078efcff */
[----:B------:R-:W-:Y:S06]  /*2020*/  BRA `(.L_x_24461) ;  /* 0x0000000000047947 */ /* 0x000fec0003800000 */
.L_x_24459:
[----:B------:R-:W-:-:S07]  /*2030*/  LEA R6, R25, R6, 0x17 ;  /* 0x0000000619067211 */ /* 0x000fce00078eb8ff */
.L_x_24461:
[----:B------:R-:W-:Y:S05]  /*2040*/  BSYNC.RECONVERGENT B2 ;  /* 0x0000000000027941 */ /* 0x000fea0003800200 */
.L_x_24458:
[----:B------:R-:W-:Y:S05]  /*2050*/  BRA `(.L_x_24462) ;  /* 0x0000000000207947 */ /* 0x000fea0003800000 */
.L_x_24457:
[----:B------:R-:W-:-:S04]  /*2060*/  LOP3.LUT R6, R7, 0x80000000, R6, 0x48, !PT ;  /* 0x8000000007067812 */ /* 0x000fc800078e4806 */
[----:B------:R-:W-:Y:S01]  /*2070*/  LOP3.LUT R6, R6, 0x7f800000, RZ, 0xfc, !PT ;  /* 0x7f80000006067812 */ /* 0x000fe200078efcff */
[----:B------:R-:W-:Y:S06]  /*2080*/  BRA `(.L_x_24462) ;  /* 0x0000000000147947 */ /* 0x000fec0003800000 */
.L_x_24456:
[----:B------:R-:W-:Y:S01]  /*2090*/  LOP3.LUT R6, R7, 0x80000000, R6, 0x48, !PT ;  /* 0x8000000007067812 */ /* 0x000fe200078e4806 */
[----:B------:R-:W-:Y:S06]  /*20a0*/  BRA `(.L_x_24462) ;  /* 0x00000000000c7947 */ /* 0x000fec0003800000 */
.L_x_24455:
[----:B------:R-:W0:Y:S01]  /*20b0*/  MUFU.RSQ R6, -QNAN ;  /* 0xffc0000000067908 */ /* 0x000e220000001400 */
[----:B------:R-:W-:Y:S05]  /*20c0*/  BRA `(.L_x_24462) ;  /* 0x0000000000047947 */ /* 0x000fea0003800000 */
.L_x_24454:
[----:B------:R-:W-:-:S07]  /*20d0*/  FADD.FTZ R6, R6, R7 ;  /* 0x0000000706067221 */ /* 0x000fce0000010000 */
.L_x_24462:
[----:B------:R-:W-:Y:S05]  /*20e0*/  BSYNC.RECONVERGENT B1 ;  /* 0x0000000000017941 */ /* 0x000fea0003800200 */
.L_x_24452:
[----:B------:R-:W-:Y:S02]  /*20f0*/  HFMA2 R7, -RZ, RZ, 0, 0 ;  /* 0x00000000ff077431 */ /* 0x000fe400000001ff */
[----:B0-----:R-:W-:Y:S01]  /*2100*/  IMAD.MOV.U32 R14, RZ, RZ, R6 ;  /* 0x000000ffff0e7224 */ /* 0x001fe200078e0006 */
[----:B------:R-:W-:-:S04]  /*2110*/  MOV R6, R16 ;  /* 0x0000001000067202 */ /* 0x000fc80000000f00 */
[----:B------:R-:W-:Y:S05]  /*2120*/  RET.REL.NODEC R6 `(_Z15SoftmaxWarpImplI10DirectLoadIffE11DirectStoreIffEfLi2ELi6ELi32ELi1ELb0EL9Algorithm0EEvT_T0_ll) ;  /* 0xffffffdc06b47950 */ /* 0x000fea0003c3ffff */
.L_x_24463:
        /* <DEDUP_REMOVED lines=13> */
.L_x_25928:


//--------------------- .text._Z15SoftmaxWarpImplI10DirectLoadIffE11DirectStoreIffEfLi2ELi4ELi32ELi1ELb1EL9Algorithm0EEvT_T0_ll --------------------------
	.section	.text._Z15SoftmaxWarpImplI10DirectLoadIffE11DirectStoreIffEfLi2ELi4ELi32ELi1ELb1EL9Algorithm0EEvT_T0_ll,"ax",@progbits
	.align	128
        .global         _Z15SoftmaxWarpImplI10DirectLoadIffE11DirectStoreIffEfLi2ELi4ELi32ELi1ELb1EL9Algorithm0EEvT_T0_ll
        .type           _Z15SoftmaxWarpImplI10DirectLoadIffE11DirectStoreIffEfLi2ELi4ELi32ELi1ELb1EL9Algorithm0EEvT_T0_ll,@function
        .size           _Z15SoftmaxWarpImplI10DirectLoadIffE11DirectStoreIffEfLi2ELi4ELi32ELi1ELb1EL9Algorithm0EEvT_T0_ll,(.L_x_25929 - _Z15SoftmaxWarpImplI10DirectLoadIffE11DirectStoreIffEfLi2ELi4ELi32ELi1ELb1EL9Algorithm0EEvT_T0_ll)
        .other          _Z15SoftmaxWarpImplI10DirectLoadIffE11DirectStoreIffEfLi2ELi4ELi32ELi1ELb1EL9Algorithm0EEvT_T0_ll,@"STO_CUDA_ENTRY STV_DEFAULT"
_Z15SoftmaxWarpImplI10DirectLoadIffE11DirectStoreIffEfLi2ELi4ELi32ELi1ELb1EL9Algorithm0EEvT_T0_ll:
.text._Z15SoftmaxWarpImplI10DirectLoadIffE11DirectStoreIffEfLi2ELi4ELi32ELi1ELb1EL9Algorithm0EEvT_T0_ll:
        /* <DEDUP_REMOVED lines=24> */
.L_x_24464:
        /* <DEDUP_REMOVED lines=15> */
.L_x_24478:
[----:B-1----:R-:W1:Y:S01]  /*0270*/  LDC.64 R14, c[0x0][0x388] ;  /* 0x0000e200ff0e7b82 */ /* 0x002e620000000a00 */
[----:B------:R-:W-:Y:S02]  /*0280*/  ISETP.GE.U32.AND P0, PT, R18, UR40, PT ;  /* 0x0000002812007c0c */ /* 0x000fe4000bf06070 */
[----:B------:R-:W-:Y:S02]  /*0290*/  ISETP.GE.U32.AND P1, PT, R10, UR40, PT ;  /* 0x000000280a007c0c */ /* 0x000fe4000bf26070 */
[----:B------:R-:W-:Y:S02]  /*02a0*/  ISETP.GE.AND.EX P0, PT, RZ, UR41, PT, P0 ;  /* 0x00000029ff007c0c */ /* 0x000fe4000bf06300 */
[----:B------:R-:W-:Y:S01]  /*02b0*/  ISETP.GE.AND.EX P1, PT, RZ, UR41, PT, P1 ;  /* 0x00000029ff007c0c */ /* 0x000fe2000bf26310 */
[----:B--23--:R-:W3:Y:S08]  /*02c0*/  LDC.64 R8, c[0x0][0x388] ;  /* 0x0000e200ff087b82 */ /* 0x00cef00000000a00 */
[----:B------:R-:W4:Y:S02]  /*02d0*/  LDC.64 R4, c[0x0][0x380] ;  /* 0x0000e000ff047b82 */ /* 0x000f240000000a00 */
[----:B------:R-:W-:Y:S01]  /*02e0*/  @!P0 MOV R3, RZ ;  /* 0x000000ff00038202 */ /* 0x000fe20000000f00 */
[----:B------:R-:W-:Y:S01]  /*02f0*/  @!P0 IMAD.MOV.U32 R2, RZ, RZ, R18 ;  /* 0x000000ffff028224 */ /* 0x000fe200078e0012 */
[----:B--2---:R-:W-:-:S02]  /*0300*/  @!P0 R2UR UR4, R6 ;  /* 0x00000000060482ca */ /* 0x004fc400000e0000 */
[----:B------:R-:W-:Y:S01]  /*0310*/  @!P0 R2UR UR5, R7 ;  /* 0x00000000070582ca */ /* 0x000fe200000e0000 */
[-C--:B-1----:R-:W-:Y:S01]  /*0320*/  @!P0 IMAD R0, R17, R14.reuse, RZ ;  /* 0x0000000e11008224 */ /* 0x082fe200078e02ff */
[----:B------:R-:W-:Y:S01]  /*0330*/  @!P1 R2UR UR6, R6 ;  /* 0x00000000060692ca */ /* 0x000fe200000e0000 */
[C---:B------:R-:W-:Y:S01]  /*0340*/  @!P0 IMAD.WIDE.U32 R12, R16.reuse, R14, R2 ;  /* 0x0000000e100c8225 */ /* 0x040fe200078e0002 */
[----:B------:R-:W-:Y:S01]  /*0350*/  @!P1 R2UR UR7, R7 ;  /* 0x00000000070792ca */ /* 0x000fe200000e0000 */
[----:B------:R-:W1:Y:S02]  /*0360*/  LDC.64 R2, c[0x0][0x380] ;  /* 0x0000e000ff027b82 */ /* 0x000e640000000a00 */
[----:B------:R-:W-:Y:S02]  /*0370*/  @!P0 IMAD R15, R16, R15, R0 ;  /* 0x0000000f100f8224 */ /* 0x000fe400078e0200 */
[----:B---3--:R-:W-:-:S03]  /*0380*/  @!P1 IMAD R11, R17, R8, RZ ;  /* 0x00000008110b9224 */ /* 0x008fc600078e02ff */
[----:B------:R-:W-:Y:S01]  /*0390*/  @!P0 IADD3 R13, PT, PT, R13, R15, RZ ;  /* 0x0000000f0d0d8210 */ /* 0x000fe20007ffe0ff */
[C---:B------:R-:W-:Y:S02]  /*03a0*/  @!P1 IMAD R21, R16.reuse, R9, R11 ;  /* 0x0000000910159224 */ /* 0x040fe400078e020b */
[----:B------:R-:W-:Y:S01]  /*03b0*/  @!P1 IMAD.MOV.U32 R11, RZ, RZ, RZ ;  /* 0x000000ffff0b9224 */ /* 0x000fe200078e00ff */
[----:B------:R-:W-:Y:S01]  /*03c0*/  @!P0 LEA.HI R12, P2, R13, R12, RZ, 0x1 ;  /* 0x0000000c0d0c8211 */ /* 0x000fe200078508ff */
[----:B------:R-:W-:-:S04]  /*03d0*/  @!P1 IMAD.WIDE.U32 R8, R16, R8, R10 ;  /* 0x0000000810089225 */ /* 0x000fc800078e000a */
[----:B------:R-:W-:Y:S01]  /*03e0*/  @!P1 IMAD.IADD R11, R21, 0x1, R9 ;  /* 0x00000001150b9824 */ /* 0x000fe200078e0209 */
[----:B------:R-:W-:Y:S01]  /*03f0*/  @!P0 IADD3.X R9, PT, PT, RZ, R13, RZ, P2, !PT ;  /* 0x0000000dff098210 */ /* 0x000fe200017fe4ff */
[----:B------:R-:W-:-:S03]  /*0400*/  @!P0 IMAD.SHL.U32 R15, R12, 0x4, RZ ;  /* 0x000000040c0f8824 */ /* 0x000fc600078e00ff */
[----:B------:R-:W-:Y:S02]  /*0410*/  @!P1 LEA.HI R0, P2, R11, R8, RZ, 0x1 ;  /* 0x000000080b009211 */ /* 0x000fe400078508ff */
[----:B------:R-:W-:Y:S02]  /*0420*/  @!P0 SHF.L.U64.HI R8, R12, 0x2, R9 ;  /* 0x000000020c088819 */ /* 0x000fe40000010209 */
[----:B------:R-:W-:Y:S01]  /*0430*/  @!P1 SHF.L.U32 R9, R0, 0x2, RZ ;  /* 0x0000000200099819 */ /* 0x000fe200000006ff */
[----:B------:R-:W-:Y:S01]  /*0440*/  @!P1 IMAD.X R11, RZ, RZ, R11, P2 ;  /* 0x000000ffff0b9224 */ /* 0x000fe200010e060b */
[----:B------:R-:W-:Y:S02]  /*0450*/  @!P0 LOP3.LUT R15, R15, 0xfffffff8, RZ, 0xc0, !PT ;  /* 0xfffffff80f0f8812 */ /* 0x000fe400078ec0ff */
[----:B------:R-:W-:Y:S02]  /*0460*/  @!P1 LOP3.LUT R9, R9, 0xfffffff8, RZ, 0xc0, !PT ;  /* 0xfffffff809099812 */ /* 0x000fe400078ec0ff */
[----:B----4-:R-:W-:Y:S01]  /*0470*/  @!P0 IADD3 R14, P2, PT, R15, R4, RZ ;  /* 0x000000040f0e8210 */ /* 0x010fe20007f5e0ff */
[----:B------:R-:W-:Y:S01]  /*0480*/  IMAD.MOV.U32 R4, RZ, RZ, -0x800000 ;  /* 0xff800000ff047424 */ /* 0x000fe200078e00ff */
[----:B-1----:R-:W-:Y:S01]  /*0490*/  @!P1 IADD3 R2, P3, PT, R9, R2, RZ ;  /* 0x0000000209029210 */ /* 0x002fe20007f7e0ff */
[----:B------:R-:W-:Y:S01]  /*04a0*/  IMAD.MOV.U32 R9, RZ, RZ, -0x800000 ;  /* 0xff800000ff097424 */ /* 0x000fe200078e00ff */
[----:B------:R-:W-:-:S02]  /*04b0*/  @!P0 IADD3.X R15, PT, PT, R8, R5, RZ, P2, !PT ;  /* 0x00000005080f8210 */ /* 0x000fc400017fe4ff */
[----:B------:R-:W-:Y:S02]  /*04c0*/  @!P1 SHF.L.U64.HI R0, R0, 0x2, R11 ;  /* 0x0000000200009819 */ /* 0x000fe4000001020b */
[----:B------:R-:W-:Y:S02]  /*04d0*/  MOV R8, 0xff800000 ;  /* 0xff80000000087802 */ /* 0x000fe40000000f00 */
[----:B------:R-:W-:Y:S01]  /*04e0*/  MOV R5, 0xff800000 ;  /* 0xff80000000057802 */ /* 0x000fe20000000f00 */
[----:B------:R-:W-:-:S03]  /*04f0*/  @!P1 IMAD.X R3, R0, 0x1, R3, P3 ;  /* 0x0000000100039824 */ /* 0x000fc600018e0603 */
[----:B------:R-:W2:Y:S04]  /*0500*/  @!P0 LDG.E.64 R8, desc[UR4][R14.64] ;  /* 0x000000040e088981 */ /* 0x000ea8000c1e1b00 */
[----:B------:R-:W3:Y:S01]  /*0510*/  @!P1 LDG.E.64 R4, desc[UR6][R2.64] ;  /* 0x0000000602049981 */ /* 0x000ee2000c1e1b00 */
[----:B------:R-:W-:Y:S01]  /*0520*/  MOV R13, 0xff800000 ;  /* 0xff800000000d7802 */ /* 0x000fe20000000f00 */
[----:B------:R-:W-:Y:S01]  /*0530*/  UMOV UR4, 0xffffffff ;  /* 0xffffffff00047882 */ /* 0x000fe20000000000 */
[----:B--2---:R-:W-:-:S04]  /*0540*/  @!P0 FMNMX3 R13, R8, -INF , R9, !PT ;  /* 0xff800000080d8876 */ /* 0x004fc80007800009 */
[----:B---3--:R-:W-:Y:S01]  /*0550*/  @!P1 FMNMX3 R13, R13, R4, R5, !PT ;  /* 0x000000040d0d9276 */ /* 0x008fe20007800005 */
        /* <DEDUP_REMOVED lines=13> */
[----:B------:R-:W-:Y:S02]  /*0630*/  HFMA2 R8, -RZ, RZ, 3.7421875, 0 ;  /* 0x437c0000ff087431 */ /* 0x000fe400000001ff */
[C---:B------:R-:W-:Y:S01]  /*0640*/  FADD R12, -R14.reuse, R9 ;  /* 0x000000090e0c7221 */ /* 0x040fe20000000100 */
[----:B------:R-:W-:Y:S01]  /*0650*/  FADD R4, -R14, R4 ;  /* 0x000000040e047221 */ /* 0x000fe20000000100 */
[-C--:B------:R-:W-:Y:S01]  /*0660*/  FFMA.SAT R13, R20, R11.reuse, 0.5 ;  /* 0x3f000000140d7423 */ /* 0x080fe2000000200b */
[----:B------:R-:W-:Y:S02]  /*0670*/  FADD R14, -R14, R5 ;  /* 0x000000050e0e7221 */ /* 0x000fe40000000100 */
[-C--:B------:R-:W-:Y:S02]  /*0680*/  FFMA.SAT R3, R4, R11.reuse, 0.5 ;  /* 0x3f00000004037423 */ /* 0x080fe4000000200b */
[-C--:B------:R-:W-:Y:S01]  /*0690*/  FFMA.SAT R15, R14, R11.reuse, 0.5 ;  /* 0x3f0000000e0f7423 */ /* 0x080fe2000000200b */
[-C--:B------:R-:W-:Y:S01]  /*06a0*/  FFMA.RM R0, R13, R8.reuse, 12582913 ;  /* 0x4b4000010d007423 */ /* 0x080fe20000004008 */
[----:B------:R-:W-:Y:S01]  /*06b0*/  FFMA.SAT R13, R12, R11, 0.5 ;  /* 0x3f0000000c0d7423 */ /* 0x000fe2000000200b */
[----:B------:R-:W-:-:S02]  /*06c0*/  FFMA.RM R3, R3, R8, 12582913 ;  /* 0x4b40000103037423 */ /* 0x000fc40000004008 */
[----:B------:R-:W-:Y:S01]  /*06d0*/  FADD R9, R0, -12583039 ;  /* 0xcb40007f00097421 */ /* 0x000fe20000000000 */
[-C--:B------:R-:W-:Y:S01]  /*06e0*/  FFMA.RM R2, R13, R8.reuse, 12582913 ;  /* 0x4b4000010d027423 */ /* 0x080fe20000004008 */
[----:B------:R-:W-:Y:S01]  /*06f0*/  FFMA.RM R8, R15, R8, 12582913 ;  /* 0x4b4000010f087423 */ /* 0x000fe20000004008 */
[----:B------:R-:W-:Y:S01]  /*0700*/  FADD R11, R3, -12583039 ;  /* 0xcb40007f030b7421 */ /* 0x000fe20000000000 */
[----:B------:R-:W-:Y:S01]  /*0710*/  FFMA R9, R20, 1.4426950216293334961, -R9 ;  /* 0x3fb8aa3b14097823 */ /* 0x000fe20000000809 */
[----:B------:R-:W-:Y:S01]  /*0720*/  FADD R13, R2, -12583039 ;  /* 0xcb40007f020d7421 */ /* 0x000fe20000000000 */
[----:B------:R-:W-:Y:S01]  /*0730*/  FADD R15, R8, -12583039 ;  /* 0xcb40007f080f7421 */ /* 0x000fe20000000000 */
[----:B------:R-:W-:Y:S01]  /*0740*/  FFMA R11, R4, 1.4426950216293334961, -R11 ;  /* 0x3fb8aa3b040b7823 */ /* 0x000fe2000000080b */
[----:B------:R-:W-:Y:S01]  /*0750*/  FFMA R9, R20, 1.925963033500011079e-08, R9 ;  /* 0x32a5706014097823 */ /* 0x000fe20000000009 */
[----:B------:R-:W-:Y:S01]  /*0760*/  FFMA R13, R12, 1.4426950216293334961, -R13 ;  /* 0x3fb8aa3b0c0d7823 */ /* 0x000fe2000000080d */
[----:B------:R-:W-:Y:S01]  /*0770*/  FFMA R15, R14, 1.4426950216293334961, -R15 ;  /* 0x3fb8aa3b0e0f7823 */ /* 0x000fe2000000080f */
[----:B------:R-:W-:Y:S01]  /*0780*/  FFMA R11, R4, 1.925963033500011079e-08, R11 ;  /* 0x32a57060040b7823 */ /* 0x000fe2000000000b */
[----:B------:R-:W1:Y:S01]  /*0790*/  MUFU.EX2 R5, R9 ;  /* 0x0000000900057308 */ /* 0x000e620000000800 */
[----:B------:R-:W-:Y:S01]  /*07a0*/  FFMA R13, R12, 1.925963033500011079e-08, R13 ;  /* 0x32a570600c0d7823 */ /* 0x000fe2000000000d */
[----:B------:R-:W-:Y:S01]  /*07b0*/  FFMA R15, R14, 1.925963033500011079e-08, R15 ;  /* 0x32a570600e0f7823 */ /* 0x000fe2000000000f */
[----:B------:R-:W-:Y:S01]  /*07c0*/  IMAD.SHL.U32 R0, R0, 0x800000, RZ ;  /* 0x0080000000007824 */ /* 0x000fe200078e00ff */
[----:B------:R-:W-:-:S02]  /*07d0*/  SHF.L.U32 R2, R2, 0x17, RZ ;  /* 0x0000001702027819 */ /* 0x000fc400000006ff */
[----:B------:R-:W-:Y:S02]  /*07e0*/  SHF.L.U32 R8, R8, 0x17, RZ ;  /* 0x0000001708087819 */ /* 0x000fe400000006ff */
[----:B------:R-:W2:Y:S08]  /*07f0*/  MUFU.EX2 R13, R13 ;  /* 0x0000000d000d7308 */ /* 0x000eb00000000800 */
[----:B------:R-:W3:Y:S01]  /*0800*/  MUFU.EX2 R12, R11 ;  /* 0x0000000b000c7308 */ /* 0x000ee20000000800 */
[----:B-1----:R-:W-:Y:S01]  /*0810*/  FMUL R4, R0, R5 ;  /* 0x0000000500047220 */ /* 0x002fe20000400000 */
[----:B------:R-:W-:-:S03]  /*0820*/  IMAD.SHL.U32 R5, R3, 0x800000, RZ ;  /* 0x0080000003057824 */ /* 0x000fc600078e00ff */
        /* <DEDUP_REMOVED lines=17> */
.L_x_24490:
        /* <DEDUP_REMOVED lines=11> */
[----:B01----:R-:W-:Y:S05]  /*09f0*/  CALL.REL.NOINC `($__internal_477_$__cuda_sm3x_div_rn_noftz_f32_slowpath) ;  /* 0x0000000c000c7944 */ /* 0x003fea0003c00000 */
[----:B------:R-:W-:-:S07]  /*0a00*/  IMAD.MOV.U32 R8, RZ, RZ, R4 ;  /* 0x000000ffff087224 */ /* 0x000fce00078e0004 */
.L_x_24467:
[----:B------:R-:W-:Y:S05]  /*0a10*/  BSYNC.RECONVERGENT B0 ;  /* 0x0000000000007941 */ /* 0x000fea0003800200 */
.L_x_24466:
        /* <DEDUP_REMOVED lines=11> */
[----:B01----:R-:W-:Y:S05]  /*0ad0*/  CALL.REL.NOINC `($__internal_477_$__cuda_sm3x_div_rn_noftz_f32_slowpath) ;  /* 0x0000000800d47944 */ /* 0x003fea0003c00000 */
[----:B------:R-:W-:-:S07]  /*0ae0*/  IMAD.MOV.U32 R9, RZ, RZ, R4 ;  /* 0x000000ffff097224 */ /* 0x000fce00078e0004 */
.L_x_24469:
[----:B------:R-:W-:Y:S05]  /*0af0*/  BSYNC.RECONVERGENT B0 ;  /* 0x0000000000007941 */ /* 0x000fea0003800200 */
.L_x_24468:
        /* <DEDUP_REMOVED lines=13> */
.L_x_24471:
[----:B------:R-:W-:Y:S05]  /*0bd0*/  BSYNC.RECONVERGENT B0 ;  /* 0x0000000000007941 */ /* 0x000fea0003800200 */
.L_x_24470:
        /* <DEDUP_REMOVED lines=13> */
.L_x_24473:
[----:B------:R-:W-:Y:S05]  /*0cb0*/  BSYNC.RECONVERGENT B0 ;  /* 0x0000000000007941 */ /* 0x000fea0003800200 */
.L_x_24472:
[----:B------:R-:W-:Y:S01]  /*0cc0*/  ISETP.GE.U32.AND P1, PT, R10, UR40, PT ;  /* 0x000000280a007c0c */ /* 0x000fe2000bf26070 */
[----:B------:R-:W-:Y:S03]  /*0cd0*/  BSSY.RECONVERGENT B0, `(.L_x_24474) ;  /* 0x0000013000007945 */ /* 0x000fe60003800200 */
[----:B------:R-:W-:Y:S01]  /*0ce0*/  ISETP.GE.AND.EX P1, PT, RZ, UR41, PT, P1 ;  /* 0x00000029ff007c0c */ /* 0x000fe2000bf26310 */
        /* <DEDUP_REMOVED lines=17> */
.L_x_24475:
[----:B------:R-:W-:Y:S05]  /*0e00*/  BSYNC.RECONVERGENT B0 ;  /* 0x0000000000007941 */ /* 0x000fea0003800200 */
.L_x_24474:
[----:B------:R-:W-:Y:S04]  /*0e10*/  BSSY.RECONVERGENT B0, `(.L_x_24476) ;  /* 0x0000011000007945 */ /* 0x000fe80003800200 */
[----:B------:R-:W-:Y:S05]  /*0e20*/  @P1 BRA `(.L_x_24477) ;  /* 0x00000000003c1947 */ /* 0x000fea0003800000 */
[----:B------:R-:W-:Y:S02]  /*0e30*/  HFMA2 R11, -RZ, RZ, 0, 0 ;  /* 0x00000000ff0b7431 */ /* 0x000fe400000001ff */
[----:B------:R-:W-:Y:S01]  /*0e40*/  IMAD R5, R17, UR38, RZ ;  /* 0x0000002611057c24 */ /* 0x000fe2000f8e02ff */
        /* <DEDUP_REMOVED lines=13> */
.L_x_24477:
[----:B------:R-:W-:Y:S05]  /*0f20*/  BSYNC.RECONVERGENT B0 ;  /* 0x0000000000007941 */ /* 0x000fea0003800200 */
.L_x_24476:
[----:B------:R-:W-:-:S04]  /*0f30*/  IADD3 R16, P0, PT, R19, R16, RZ ;  /* 0x0000001013107210 */ /* 0x000fc80007f1e0ff */
[----:B------:R-:W-:Y:S02]  /*0f40*/  LEA.HI.X.SX32 R17, R19, R17, 0x1, P0 ;  /* 0x0000001113117211 */ /* 0x000fe400000f0eff */
[----:B------:R-:W-:-:S04]  /*0f50*/  ISETP.GE.U32.AND P0, PT, R16, UR42, PT ;  /* 0x0000002a10007c0c */ /* 0x000fc8000bf06070 */
[----:B------:R-:W-:-:S13]  /*0f60*/  ISETP.GE.AND.EX P0, PT, R17, UR43, PT, P0 ;  /* 0x0000002b11007c0c */ /* 0x000fda000bf06300 */
[----:B------:R-:W-:Y:S05]  /*0f70*/  @!P0 BRA `(.L_x_24478) ;  /* 0xfffffff000bc8947 */ /* 0x000fea000383ffff */
[----:B------:R-:W-:Y:S05]  /*0f80*/  EXIT ;  /* 0x000000000000794d */ /* 0x000fea0003800000 */
.L_x_24465:
[----:B------:R-:W-:Y:S01]  /*0f90*/  BSSY B0, `(.L_x_24479) ;  /* 0x0000007000007945 */ /* 0x000fe20003800000 */
[----:B------:R-:W-:Y:S01]  /*0fa0*/  IMAD.MOV.U32 R12, RZ, RZ, 0x10 ;  /* 0x00000010ff0c7424 */ /* 0x000fe200078e00ff */
[----:B------:R-:W-:Y:S02]  /*0fb0*/  MOV R11, 0x1f ;  /* 0x0000001f000b7802 */ /* 0x000fe40000000f00 */
[----:B------:R-:W-:-:S07]  /*0fc0*/  MOV R15, 0xffffffff ;  /* 0xffffffff000f7802 */ /* 0x000fce0000000f00 */
[----:B0-----:R-:W-:Y:S05]  /*0fd0*/  WARPSYNC.COLLECTIVE R15, `(.L_x_24480) ;  /* 0x000000000f087348 */ /* 0x001fea0003c00000 */
[----:B------:R1:W2:Y:S02]  /*0fe0*/  SHFL.BFLY P6, R14, R13, R12, R11 ;  /* 0x0c00000c0d0e7389 */ /* 0x0002a400000c000b */
[----:B012---:R-:W-:Y:S05]  /*0ff0*/  ENDCOLLECTIVE ;  /* 0x000000000000791b */ /* 0x007fea0003800000 */
.L_x_24480:
[----:B------:R-:W-:Y:S05]  /*1000*/  BSYNC B0 ;  /* 0x0000000000007941 */ /* 0x000fea0003800000 */
.L_x_24479:
[----:B------:R-:W-:Y:S01]  /*1010*/  HFMA2 R11, -RZ, RZ, 0, 1.847743988037109375e-06 ;  /* 0x0000001fff0b7431 */ /* 0x000fe200000001ff */
[----:B------:R-:W-:Y:S01]  /*1020*/  FMNMX R13, R14, R13, !PT ;  /* 0x0000000d0e0d7209 */ /* 0x000fe20007800000 */
[----:B------:R-:W-:Y:S01]  /*1030*/  IMAD.MOV.U32 R12, RZ, RZ, 0x8 ;  /* 0x00000008ff0c7424 */ /* 0x000fe200078e00ff */
[----:B------:R-:W-:-:S07]  /*1040*/  MOV R15, 0xffffffff ;  /* 0xffffffff000f7802 */ /* 0x000fce0000000f00 */
[----:B------:R-:W-:Y:S05]  /*1050*/  WARPSYNC.COLLECTIVE R15, `(.L_x_24481) ;  /* 0x000000000f087348 */ /* 0x000fea0003c00000 */
[----:B------:R0:W1:Y:S02]  /*1060*/  SHFL.BFLY P6, R14, R13, R12, R11 ;  /* 0x0c00000c0d0e7389 */ /* 0x00006400000c000b */
[----:B01----:R-:W-:Y:S05]  /*1070*/  ENDCOLLECTIVE ;  /* 0x000000000000791b */ /* 0x003fea0003800000 */
.L_x_24481:
[----:B------:R-:W-:Y:S01]  /*1080*/  HFMA2 R12, -RZ, RZ, 0, 2.384185791015625e-07 ;  /* 0x00000004ff0c7431 */ /* 0x000fe200000001ff */
[----:B------:R-:W-:-:S05]  /*1090*/  FMNMX R0, R13, R14, !PT ;  /* 0x0000000e0d007209 */ /* 0x000fca0007800000 */
[----:B------:R-:W-:-:S07]  /*10a0*/  IMAD.MOV.U32 R13, RZ, RZ, R0 ;  /* 0x000000ffff0d7224 */ /* 0x000fce00078e0000 */
[----:B------:R-:W-:Y:S05]  /*10b0*/  WARPSYNC.COLLECTIVE R15, `(.L_x_24482) ;  /* 0x000000000f087348 */ /* 0x000fea0003c00000 */
[----:B------:R0:W1:Y:S02]  /*10c0*/  SHFL.BFLY P6, R14, R13, R12, R11 ;  /* 0x0c00000c0d0e7389 */ /* 0x00006400000c000b */
[----:B01----:R-:W-:Y:S05]  /*10d0*/  ENDCOLLECTIVE ;  /* 0x000000000000791b */ /* 0x003fea0003800000 */
.L_x_24482:
[----:B------:R-:W-:Y:S01]  /*10e0*/  IMAD.MOV.U32 R12, RZ, RZ, 0x2 ;  /* 0x00000002ff0c7424 */ /* 0x000fe200078e00ff */
[----:B------:R-:W-:-:S04]  /*10f0*/  FMNMX R2, R0, R14, !PT ;  /* 0x0000000e00027209 */ /* 0x000fc80007800000 */
[----:B------:R-:W-:-:S07]  /*1100*/  MOV R13, R2 ;  /* 0x00000002000d7202 */ /* 0x000fce0000000f00 */
[----:B------:R-:W-:Y:S05]  /*1110*/  WARPSYNC.COLLECTIVE R15, `(.L_x_24483) ;  /* 0x000000000f087348 */ /* 0x000fea0003c00000 */
[----:B------:R0:W1:Y:S02]  /*1120*/  SHFL.BFLY P6, R14, R13, R12, R11 ;  /* 0x0c00000c0d0e7389 */ /* 0x00006400000c000b */
[----:B01----:R-:W-:Y:S05]  /*1130*/  ENDCOLLECTIVE ;  /* 0x000000000000791b */ /* 0x003fea0003800000 */
.L_x_24483:
[----:B------:R-:W-:Y:S01]  /*1140*/  HFMA2 R12, -RZ, RZ, 0, 5.9604644775390625e-08 ;  /* 0x00000001ff0c7431 */ /* 0x000fe200000001ff */
[----:B------:R-:W-:Y:S02]  /*1150*/  FMNMX R3, R2, R14, !PT ;  /* 0x0000000e02037209 */ /* 0x000fe40007800000 */
[----:B------:R-:W-:Y:S02]  /*1160*/  MOV R2, 0x437c0000 ;  /* 0x437c000000027802 */ /* 0x000fe40000000f00 */
[----:B------:R-:W-:-:S07]  /*1170*/  MOV R13, R3 ;  /* 0x00000003000d7202 */ /* 0x000fce0000000f00 */
[----:B------:R-:W-:Y:S05]  /*1180*/  WARPSYNC.COLLECTIVE R15, `(.L_x_24484) ;  /* 0x000000000f087348 */ /* 0x000fea0003c00000 */
[----:B------:R0:W1:Y:S02]  /*1190*/  SHFL.BFLY P6, R14, R13, R12, R11 ;  /* 0x0c00000c0d0e7389 */ /* 0x00006400000c000b */
[----:B01----:R-:W-:Y:S05]  /*11a0*/  ENDCOLLECTIVE ;  /* 0x000000000000791b */ /* 0x003fea0003800000 */
.L_x_24484:
[----:B------:R-:W-:Y:S01]  /*11b0*/  FMNMX R14, R3, R14, !PT ;  /* 0x0000000e030e7209 */ /* 0x000fe20007800000 */
[----:B------:R-:W-:-:S04]  /*11c0*/  IMAD.MOV.U32 R3, RZ, RZ, 0x3bbb989d ;  /* 0x3bbb989dff037424 */ /* 0x000fc800078e00ff */
[C---:B------:R-:W-:Y:S01]  /*11d0*/  FADD R8, -R14.reuse, R8 ;  /* 0x000000080e087221 */ /* 0x040fe20000000100 */
[C---:B------:R-:W-:Y:S01]  /*11e0*/  FADD R20, -R14.reuse, R9 ;  /* 0x000000090e147221 */ /* 0x040fe20000000100 */
[C---:B------:R-:W-:Y:S01]  /*11f0*/  FADD R4, -R14.reuse, R4 ;  /* 0x000000040e047221 */ /* 0x040fe20000000100 */
[----:B------:R-:W-:Y:S01]  /*1200*/  FADD R14, -R14, R5 ;  /* 0x000000050e0e7221 */ /* 0x000fe20000000100 */
[-C--:B------:R-:W-:Y:S02]  /*1210*/  FFMA.SAT R21, R8, R3.reuse, 0.5 ;  /* 0x3f00000008157423 */ /* 0x080fe40000002003 */
[-C--:B------:R-:W-:Y:S02]  /*1220*/  FFMA.SAT R11, R4, R3.reuse, 0.5 ;  /* 0x3f000000040b7423 */ /* 0x080fe40000002003 */
[-C--:B------:R-:W-:Y:S01]  /*1230*/  FFMA.RM R0, R21, R2.reuse, 12582913 ;  /* 0x4b40000115007423 */ /* 0x080fe20000004002 */
[-C--:B------:R-:W-:Y:S01]  /*1240*/  FFMA.SAT R21, R20, R3.reuse, 0.5 ;  /* 0x3f00000014157423 */ /* 0x080fe20000002003 */
[-C--:B------:R-:W-:Y:S01]  /*1250*/  FFMA.RM R5, R11, R2.reuse, 12582913 ;  /* 0x4b4000010b057423 */ /* 0x080fe20000004002 */
[----:B------:R-:W-:Y:S01]  /*1260*/  FFMA.SAT R11, R14, R3, 0.5 ;  /* 0x3f0000000e0b7423 */ /* 0x000fe20000002003 */
[----:B------:R-:W-:Y:S01]  /*1270*/  FADD R9, R0, -12583039 ;  /* 0xcb40007f00097421 */ /* 0x000fe20000000000 */
[-C--:B------:R-:W-:Y:S01]  /*1280*/  FFMA.RM R21, R21, R2.reuse, 12582913 ;  /* 0x4b40000115157423 */ /* 0x080fe20000004002 */
[----:B------:R-:W-:Y:S01]  /*1290*/  FADD R3, R5, -12583039 ;  /* 0xcb40007f05037421 */ /* 0x000fe20000000000 */
[----:B------:R-:W-:Y:S01]  /*12a0*/  FFMA.RM R2, R11, R2, 12582913 ;  /* 0x4b4000010b027423 */ /* 0x000fe20000004002 */
[----:B------:R-:W-:Y:S01]  /*12b0*/  FFMA R9, R8, 1.4426950216293334961, -R9 ;  /* 0x3fb8aa3b08097823 */ /* 0x000fe20000000809 */
[----:B------:R-:W-:Y:S01]  /*12c0*/  SHF.L.U32 R5, R5, 0x17, RZ ;  /* 0x0000001705057819 */ /* 0x000fe200000006ff */
[----:B------:R-:W-:Y:S01]  /*12d0*/  FFMA R3, R4, 1.4426950216293334961, -R3 ;  /* 0x3fb8aa3b04037823 */ /* 0x000fe20000000803 */
[----:B------:R-:W-:Y:S01]  /*12e0*/  FADD R13, R2, -12583039 ;  /* 0xcb40007f020d7421 */ /* 0x000fe20000000000 */
[----:B------:R-:W-:Y:S01]  /*12f0*/  FFMA R8, R8, 1.925963033500011079e-08, R9 ;  /* 0x32a5706008087823 */ /* 0x000fe20000000009 */
[C---:B------:R-:W-:Y:S01]  /*1300*/  FADD R9, R21.reuse, -12583039 ;  /* 0xcb40007f15097421 */ /* 0x040fe20000000000 */
[----:B------:R-:W-:Y:S01]  /*1310*/  FFMA R11, R4, 1.925963033500011079e-08, R3 ;  /* 0x32a57060040b7823 */ /* 0x000fe20000000003 */
[----:B------:R-:W-:Y:S01]  /*1320*/  FFMA R13, R14, 1.4426950216293334961, -R13 ;  /* 0x3fb8aa3b0e0d7823 */ /* 0x000fe2000000080d */
[----:B------:R-:W-:Y:S01]  /*1330*/  SHF.L.U32 R3, R0, 0x17, RZ ;  /* 0x0000001700037819 */ /* 0x000fe200000006ff */
[----:B------:R-:W-:Y:S01]  /*1340*/  FFMA R9, R20, 1.4426950216293334961, -R9 ;  /* 0x3fb8aa3b14097823 */ /* 0x000fe20000000809 */
[----:B------:R-:W0:Y:S01]  /*1350*/  MUFU.EX2 R8, R8 ;  /* 0x0000000800087308 */ /* 0x000e220000000800 */
[----:B------:R-:W-:Y:S01]  /*1360*/  FFMA R13, R14, 1.925963033500011079e-08, R13 ;  /* 0x32a570600e0d7823 */ /* 0x000fe2000000000d */
[----:B------:R-:W-:-:S02]  /*1370*/  IMAD.SHL.U32 R21, R21, 0x800000, RZ ;  /* 0x0080000015157824 */ /* 0x000fc400078e00ff */
[----:B------:R-:W-:-:S04]  /*1380*/  FFMA R9, R20, 1.925963033500011079e-08, R9 ;  /* 0x32a5706014097823 */ /* 0x000fc80000000009 */
[----:B------:R-:W1:Y:S08]  /*1390*/  MUFU.EX2 R12, R9 ;  /* 0x00000009000c7308 */ /* 0x000e700000000800 */
[----:B------:R2:W3:Y:S01]  /*13a0*/  MUFU.EX2 R20, R11 ;  /* 0x0000000b00147308 */ /* 0x0004e20000000800 */
[----:B0-----:R-:W-:Y:S01]  /*13b0*/  FMUL R4, R3, R8 ;  /* 0x0000000803047220 */ /* 0x001fe20000400000 */
[----:B------:R-:W-:-:S03]  /*13c0*/  SHF.L.U32 R8, R2, 0x17, RZ ;  /* 0x0000001702087819 */ /* 0x000fc600000006ff */
[----:B------:R-:W-:-:S03]  /*13d0*/  FADD R0, RZ, R4 ;  /* 0x00000004ff007221 */ /* 0x000fc60000000000 */
[----:B------:R-:W0:Y:S01]  /*13e0*/  MUFU.EX2 R13, R13 ;  /* 0x0000000d000d7308 */ /* 0x000e220000000800 */
[----:B-1----:R-:W-:Y:S01]  /*13f0*/  FMUL R3, R21, R12 ;  /* 0x0000000c15037220 */ /* 0x002fe20000400000 */
[----:B--2---:R-:W-:Y:S02]  /*1400*/  HFMA2 R11, -RZ, RZ, 0, 1.847743988037109375e-06 ;  /* 0x0000001fff0b7431 */ /* 0x004fe400000001ff */
[----:B------:R-:W-:Y:S02]  /*1410*/  IMAD.MOV.U32 R12, RZ, RZ, 0x10 ;  /* 0x00000010ff0c7424 */ /* 0x000fe400078e00ff */
[----:B---3--:R-:W-:Y:S01]  /*1420*/  FMUL R2, R5, R20 ;  /* 0x0000001405027220 */ /* 0x008fe20000400000 */
[----:B------:R-:W-:-:S04]  /*1430*/  FADD R5, R0, R3 ;  /* 0x0000000300057221 */ /* 0x000fc80000000000 */
[----:B------:R-:W-:Y:S01]  /*1440*/  FADD R5, R5, R2 ;  /* 0x0000000205057221 */ /* 0x000fe20000000000 */
[----:B0-----:R-:W-:-:S04]  /*1450*/  FMUL R0, R8, R13 ;  /* 0x0000000d08007220 */ /* 0x001fc80000400000 */
[----:B------:R-:W-:-:S07]  /*1460*/  FADD R13, R5, R0 ;  /* 0x00000000050d7221 */ /* 0x000fce0000000000 */
[----:B------:R-:W-:Y:S05]  /*1470*/  WARPSYNC.COLLECTIVE R15, `(.L_x_24485) ;  /* 0x000000000f087348 */ /* 0x000fea0003c00000 */
[----:B------:R0:W1:Y:S02]  /*1480*/  SHFL.BFLY P6, R14, R13, R12, R11 ;  /* 0x0c00000c0d0e7389 */ /* 0x00006400000c000b */
[----:B01----:R-:W-:Y:S05]  /*1490*/  ENDCOLLECTIVE ;  /* 0x000000000000791b */ /* 0x003fea0003800000 */
.L_x_24485:
[----:B------:R-:W-:Y:S02]  /*14a0*/  IMAD.MOV.U32 R12, RZ, RZ, 0x8 ;  /* 0x00000008ff0c7424 */ /* 0x000fe400078e00ff */
[----:B------:R-:W-:-:S05]  /*14b0*/  FADD R5, R13, R14 ;  /* 0x0000000e0d057221 */ /* 0x000fca0000000000 */
[----:B------:R-:W-:-:S07]  /*14c0*/  MOV R13, R5 ;  /* 0x00000005000d7202 */ /* 0x000fce0000000f00 */
[----:B------:R-:W-:Y:S05]  /*14d0*/  WARPSYNC.COLLECTIVE R15, `(.L_x_24486) ;  /* 0x000000000f087348 */ /* 0x000fea0003c00000 */
[----:B------:R0:W1:Y:S02]  /*14e0*/  SHFL.BFLY P6, R14, R13, R12, R11 ;  /* 0x0c00000c0d0e7389 */ /* 0x00006400000c000b */
[----:B01----:R-:W-:Y:S05]  /*14f0*/  ENDCOLLECTIVE ;  /* 0x000000000000791b */ /* 0x003fea0003800000 */
.L_x_24486:
[----:B------:R-:W-:Y:S02]  /*1500*/  HFMA2 R12, -RZ, RZ, 0, 2.384185791015625e-07 ;  /* 0x00000004ff0c7431 */ /* 0x000fe400000001ff */
[----:B------:R-:W-:-:S05]  /*1510*/  FADD R8, R5, R14 ;  /* 0x0000000e05087221 */ /* 0x000fca0000000000 */
[----:B------:R-:W-:-:S07]  /*1520*/  MOV R13, R8 ;  /* 0x00000008000d7202 */ /* 0x000fce0000000f00 */
[----:B------:R-:W-:Y:S05]  /*1530*/  WARPSYNC.COLLECTIVE R15, `(.L_x_24487) ;  /* 0x000000000f087348 */ /* 0x000fea0003c00000 */
[----:B------:R0:W1:Y:S02]  /*1540*/  SHFL.BFLY P6, R14, R13, R12, R11 ;  /* 0x0c00000c0d0e7389 */ /* 0x00006400000c000b */
[----:B01----:R-:W-:Y:S05]  /*1550*/  ENDCOLLECTIVE ;  /* 0x000000000000791b */ /* 0x003fea0003800000 */
.L_x_24487:
[----:B------:R-:W-:Y:S01]  /*1560*/  MOV R12, 0x2 ;  /* 0x00000002000c7802 */ /* 0x000fe20000000f00 */
[----:B------:R-:W-:-:S04]  /*1570*/  FADD R9, R8, R14 ;  /* 0x0000000e08097221 */ /* 0x000fc80000000000 */
[----:B------:R-:W-:-:S07]  /*1580*/  IMAD.MOV.U32 R13, RZ, RZ, R9 ;  /* 0x000000ffff0d7224 */ /* 0x000fce00078e0009 */
[----:B------:R-:W-:Y:S05]  /*1590*/  WARPSYNC.COLLECTIVE R15, `(.L_x_24488) ;  /* 0x000000000f087348 */ /* 0x000fea0003c00000 */
[----:B------:R0:W1:Y:S02]  /*15a0*/  SHFL.BFLY P6, R14, R13, R12, R11 ;  /* 0x0c00000c0d0e7389 */ /* 0x00006400000c000b */
[----:B01----:R-:W-:Y:S05]  /*15b0*/  ENDCOLLECTIVE ;  /* 0x000000000000791b */ /* 0x003fea0003800000 */
.L_x_24488:
[----:B------:R-:W-:Y:S02]  /*15c0*/  IMAD.MOV.U32 R12, RZ, RZ, 0x1 ;  /* 0x00000001ff0c7424 */ /* 0x000fe400078e00ff */
[----:B------:R-:W-:-:S05]  /*15d0*/  FADD R20, R9, R14 ;  /* 0x0000000e09147221 */ /* 0x000fca0000000000 */
[----:B------:R-:W-:-:S07]  /*15e0*/  MOV R13, R20 ;  /* 0x00000014000d7202 */ /* 0x000fce0000000f00 */
[----:B------:R-:W-:Y:S05]  /*15f0*/  WARPSYNC.COLLECTIVE R15, `(.L_x_24489) ;  /* 0x000000000f087348 */ /* 0x000fea0003c00000 */
[----:B------:R0:W1:Y:S02]  /*1600*/  SHFL.BFLY P6, R14, R13, R12, R11 ;  /* 0x0c00000c0d0e7389 */ /* 0x00006400000c000b */
[----:B01----:R-:W-:Y:S05]  /*1610*/  ENDCOLLECTIVE ;  /* 0x000000000000791b */ /* 0x003fea0003800000 */
.L_x_24489:
[----:B------:R-:W-:Y:S05]  /*1620*/  BRA `(.L_x_24490) ;  /* 0xfffffff000c47947 */ /* 0x000fea000383ffff */
        .weak           $__internal_477_$__cuda_sm3x_div_rn_noftz_f32_slowpath
        .type           $__internal_477_$__cuda_sm3x_div_rn_noftz_f32_slowpath,@function
        .size           $__internal_477_$__cuda_sm3x_div_rn_noftz_f32_slowpath,(.L_x_25929 - $__internal_477_$__cuda_sm3x_div_rn_noftz_f32_slowpath)
$__internal_477_$__cuda_sm3x_div_rn_noftz_f32_slowpath:
        /* <DEDUP_REMOVED lines=35> */
.L_x_24492:
        /* <DEDUP_REMOVED lines=51> */
.L_x_24499:
[----:B------:R-:W-:-:S04]  /*1b90*/  LOP3.LUT R4, R4, 0x80000000, RZ, 0xc0, !PT ;  /* 0x8000000004047812 */ /* 0x000fc800078ec0ff */
[----:B------:R-:W-:Y:S01]  /*1ba0*/  LOP3.LUT R4, R4, 0x7f800000, RZ, 0xfc, !PT ;  /* 0x7f80000004047812 */ /* 0x000fe200078efcff */
[----:B------:R-:W-:Y:S06]  /*1bb0*/  BRA `(.L_x_24500) ;  /* 0x0000000000047947 */ /* 0x000fec0003800000 */
.L_x_24498:
[----:B------:R-:W-:-:S07]  /*1bc0*/  LEA R4, R22, R4, 0x17 ;  /* 0x0000000416047211 */ /* 0x000fce00078eb8ff */
.L_x_24500:
[----:B------:R-:W-:Y:S05]  /*1bd0*/  BSYNC.RECONVERGENT B2 ;  /* 0x0000000000027941 */ /* 0x000fea0003800200 */
.L_x_24497:
[----:B------:R-:W-:Y:S05]  /*1be0*/  BRA `(.L_x_24501) ;  /* 0x0000000000207947 */ /* 0x000fea0003800000 */
.L_x_24496:
[----:B------:R-:W-:-:S04]  /*1bf0*/  LOP3.LUT R4, R15, 0x80000000, R4, 0x48, !PT ;  /* 0x800000000f047812 */ /* 0x000fc800078e4804 */
[----:B------:R-:W-:Y:S01]  /*1c00*/  LOP3.LUT R4, R4, 0x7f800000, RZ, 0xfc, !PT ;  /* 0x7f80000004047812 */ /* 0x000fe200078efcff */
[----:B------:R-:W-:Y:S06]  /*1c10*/  BRA `(.L_x_24501) ;  /* 0x0000000000147947 */ /* 0x000fec0003800000 */
.L_x_24495:
[----:B------:R-:W-:Y:S01]  /*1c20*/  LOP3.LUT R4, R15, 0x80000000, R4, 0x48, !PT ;  /* 0x800000000f047812 */ /* 0x000fe200078e4804 */
[----:B------:R-:W-:Y:S06]  /*1c30*/  BRA `(.L_x_24501) ;  /* 0x00000000000c7947 */ /* 0x000fec0003800000 */
.L_x_24494:
[----:B------:R-:W0:Y:S01]  /*1c40*/  MUFU.RSQ R4, -QNAN ;  /* 0xffc0000000047908 */ /* 0x000e220000001400 */
[----:B------:R-:W-:Y:S05]  /*1c50*/  BRA `(.L_x_24501) ;  /* 0x0000000000047947 */ /* 0x000fea0003800000 */
.L_x_24493:
[----:B------:R-:W-:-:S07]  /*1c60*/  FADD.FTZ R4, R4, R5 ;  /* 0x0000000504047221 */ /* 0x000fce0000010000 */
.L_x_24501:
[----:B------:R-:W-:Y:S05]  /*1c70*/  BSYNC.RECONVERGENT B1 ;  /* 0x0000000000017941 */ /* 0x000fea0003800200 */
.L_x_24491:
[----:B------:R-:W-:-:S04]  /*1c80*/  HFMA2 R15, -RZ, RZ, 0, 0 ;  /* 0x00000000ff0f7431 */ /* 0x000fc800000001ff */
[----:B0-----:R-:W-:Y:S05]  /*1c90*/  RET.REL.NODEC R14 `(_Z15SoftmaxWarpImplI10DirectLoadIffE11DirectStoreIffEfLi2ELi4ELi32ELi1ELb1EL9Algorithm0EEvT_T0_ll) ;  /* 0xffffffe00ed87950 */ /* 0x001fea0003c3ffff */
.L_x_24502:
        /* <DEDUP_REMOVED lines=14> */
.L_x_25929:


//--------------------- .text._Z15SoftmaxWarpImplI10DirectLoadIffE11DirectStoreIffEfLi2ELi4ELi32ELi1ELb0EL9Algorithm0EEvT_T0_ll --------------------------
	.section	.text._Z15SoftmaxWarpImplI10DirectLoadIffE11DirectStoreIffEfLi2ELi4ELi32ELi1ELb0EL9Algorithm0EEvT_T0_ll,"ax",@progbits
	.align	128
        .global         _Z15SoftmaxWarpImplI10DirectLoadIffE11DirectStoreIffEfLi2ELi4ELi32ELi1ELb0EL9Algorithm0EEvT_T0_ll
        .type           _Z15SoftmaxWarpImplI10DirectLoadIffE11DirectStoreIffEfLi2ELi4ELi32ELi1ELb0EL9Algorithm0EEvT_T0_ll,@function
        .size           _Z15SoftmaxWarpImplI10DirectLoadIffE11DirectStoreIffEfLi2ELi4ELi32ELi1ELb0EL9Algorithm0EEvT_T0_ll,(.L_x_25930 - _Z15SoftmaxWarpImplI10DirectLoadIffE11DirectStoreIffEfLi2ELi4ELi32ELi1ELb0EL9Algorithm0EEvT_T0_ll)
        .other          _Z15SoftmaxWarpImplI10DirectLoadIffE11DirectStoreIffEfLi2ELi4ELi32ELi1ELb0EL9Algorithm0EEvT_T0_ll,@"STO_CUDA_ENTRY STV_DEFAULT"
_Z15SoftmaxWarpImplI10DirectLoadIffE11DirectStoreIffEfLi2ELi4ELi32ELi1ELb0EL9Algorithm0EEvT_T0_ll:
.text._Z15SoftmaxWarpImplI10DirectLoadIffE11DirectStoreIffEfLi2ELi4ELi32ELi1ELb0EL9Algorithm0EEvT_T0_ll:
        /* <DEDUP_REMOVED lines=24> */
.L_x_24503:
        /* <DEDUP_REMOVED lines=14> */
.L_x_24513:
[----:B------:R-:W-:Y:S02]  /*0260*/  HFMA2 R11, -RZ, RZ, 0, 0 ;  /* 0x00000000ff0b7431 */ /* 0x000fe400000001ff */
[----:B---3--:R-:W-:Y:S01]  /*0270*/  IMAD R5, R9, UR38, RZ ;  /* 0x0000002609057c24 */ /* 0x008fe2000f8e02ff */
[----:B--2---:R-:W-:Y:S02]  /*0280*/  R2UR UR4, R6 ;  /* 0x00000000060472ca */ /* 0x004fe400000e0000 */
[C---:B------:R-:W-:Y:S01]  /*0290*/  R2UR UR5, R7.reuse ;  /* 0x00000000070572ca */ /* 0x040fe200000e0000 */
[----:B------:R-:W-:Y:S01]  /*02a0*/  IMAD R5, R16, UR39, R5 ;  /* 0x0000002710057c24 */ /* 0x000fe2000f8e0205 */
[----:B------:R-:W-:Y:S02]  /*02b0*/  R2UR UR6, R6 ;  /* 0x00000000060672ca */ /* 0x000fe400000e0000 */
[----:B------:R-:W-:Y:S01]  /*02c0*/  R2UR UR7, R7 ;  /* 0x00000000070772ca */ /* 0x000fe200000e0000 */
[----:B------:R-:W-:-:S04]  /*02d0*/  IMAD.WIDE.U32 R2, R16, UR38, R10 ;  /* 0x0000002610027c25 */ /* 0x000fc8000f8e000a */
        /* <DEDUP_REMOVED lines=8> */
[----:B------:R-:W-:Y:S01]  /*0360*/  SHF.L.U64.HI R5, R5, 0x2, R4 ;  /* 0x0000000205057819 */ /* 0x000fe20000010204 */
[----:B------:R-:W-:Y:S01]  /*0370*/  IMAD.SHL.U32 R4, R0, 0x4, RZ ;  /* 0x0000000400047824 */ /* 0x000fe200078e00ff */
[----:B------:R-:W-:-:S02]  /*0380*/  IADD3.X R3, PT, PT, RZ, R3, RZ, P0, !PT ;  /* 0x00000003ff037210 */ /* 0x000fc400007fe4ff */
[----:B------:R-:W-:Y:S02]  /*0390*/  IADD3 R2, P0, PT, R2, UR36, RZ ;  /* 0x0000002402027c10 */ /* 0x000fe4000ff1e0ff */
[----:B------:R-:W-:Y:S02]  /*03a0*/  LOP3.LUT R4, R4, 0xfffffff8, RZ, 0xc0, !PT ;  /* 0xfffffff804047812 */ /* 0x000fe400078ec0ff */
[----:B------:R-:W-:Y:S02]  /*03b0*/  SHF.L.U64.HI R0, R0, 0x2, R3 ;  /* 0x0000000200007819 */ /* 0x000fe40000010203 */
[----:B------:R-:W-:Y:S02]  /*03c0*/  IADD3.X R3, PT, PT, R5, UR37, RZ, P0, !PT ;  /* 0x0000002505037c10 */ /* 0x000fe400087fe4ff */
[----:B------:R-:W-:-:S04]  /*03d0*/  IADD3 R4, P0, PT, R4, UR36, RZ ;  /* 0x0000002404047c10 */ /* 0x000fc8000ff1e0ff */
[----:B------:R-:W-:Y:S01]  /*03e0*/  IADD3.X R5, PT, PT, R0, UR37, RZ, P0, !PT ;  /* 0x0000002500057c10 */ /* 0x000fe200087fe4ff */
[----:B------:R-:W2:Y:S05]  /*03f0*/  LDG.E.64 R2, desc[UR4][R2.64] ;  /* 0x0000000402027981 */ /* 0x000eaa000c1e1b00 */
[----:B------:R-:W3:Y:S01]  /*0400*/  LDG.E.64 R4, desc[UR6][R4.64] ;  /* 0x0000000604047981 */ /* 0x000ee2000c1e1b00 */
[----:B------:R-:W-:Y:S01]  /*0410*/  UMOV UR4, 0xffffffff ;  /* 0xffffffff00047882 */ /* 0x000fe20000000000 */
[----:B--2---:R-:W-:-:S04]  /*0420*/  FMNMX3 R13, R2, -INF , R3, !PT ;  /* 0xff800000020d7876 */ /* 0x004fc80007800003 */
[----:B---3--:R-:W-:Y:S01]  /*0430*/  FMNMX3 R13, R13, R4, R5, !PT ;  /* 0x000000040d0d7276 */ /* 0x008fe20007800005 */
        /* <DEDUP_REMOVED lines=18> */
[-C--:B------:R-:W-:Y:S01]  /*0560*/  FFMA.SAT R18, R4, R15.reuse, 0.5 ;  /* 0x3f00000004127423 */ /* 0x080fe2000000200f */
[----:B------:R-:W-:Y:S01]  /*0570*/  FFMA.SAT R14, R19, R15, 0.5 ;  /* 0x3f000000130e7423 */ /* 0x000fe2000000200f */
[----:B------:R-:W-:Y:S01]  /*0580*/  FFMA.RM R0, R2, R11, 12582913 ;  /* 0x4b40000102007423 */ /* 0x000fe2000000400b */
[----:B------:R-:W-:-:S03]  /*0590*/  FFMA.SAT R2, R13, R15, 0.5 ;  /* 0x3f0000000d027423 */ /* 0x000fc6000000200f */
[----:B------:R-:W-:Y:S01]  /*05a0*/  FADD R3, R0, -12583039 ;  /* 0xcb40007f00037421 */ /* 0x000fe20000000000 */
[-C--:B------:R-:W-:Y:S01]  /*05b0*/  FFMA.RM R2, R2, R11.reuse, 12582913 ;  /* 0x4b40000102027423 */ /* 0x080fe2000000400b */
[----:B------:R-:W-:Y:S02]  /*05c0*/  IMAD.SHL.U32 R0, R0, 0x800000, RZ ;  /* 0x0080000000007824 */ /* 0x000fe400078e00ff */
[----:B------:R-:W-:Y:S01]  /*05d0*/  FFMA R3, R12, 1.4426950216293334961, -R3 ;  /* 0x3fb8aa3b0c037823 */ /* 0x000fe20000000803 */
[C---:B------:R-:W-:Y:S01]  /*05e0*/  FADD R8, R2.reuse, -12583039 ;  /* 0xcb40007f02087421 */ /* 0x040fe20000000000 */
[----:B------:R-:W-:Y:S02]  /*05f0*/  SHF.L.U32 R2, R2, 0x17, RZ ;  /* 0x0000001702027819 */ /* 0x000fe400000006ff */
[----:B------:R-:W-:Y:S01]  /*0600*/  FFMA R12, R12, 1.925963033500011079e-08, R3 ;  /* 0x32a570600c0c7823 */ /* 0x000fe20000000003 */
[----:B------:R-:W-:Y:S01]  /*0610*/  FFMA.RM R3, R18, R11, 12582913 ;  /* 0x4b40000112037423 */ /* 0x000fe2000000400b */
[----:B------:R-:W-:-:S02]  /*0620*/  FFMA R8, R13, 1.4426950216293334961, -R8 ;  /* 0x3fb8aa3b0d087823 */ /* 0x000fc40000000808 */
[----:B------:R-:W1:Y:S01]  /*0630*/  MUFU.EX2 R5, R12 ;  /* 0x0000000c00057308 */ /* 0x000e620000000800 */
[----:B------:R-:W-:Y:S01]  /*0640*/  FADD R15, R3, -12583039 ;  /* 0xcb40007f030f7421 */ /* 0x000fe20000000000 */
[----:B------:R-:W-:Y:S01]  /*0650*/  FFMA R8, R13, 1.925963033500011079e-08, R8 ;  /* 0x32a570600d087823 */ /* 0x000fe20000000008 */
[----:B------:R-:W-:Y:S02]  /*0660*/  FFMA.RM R13, R14, R11, 12582913 ;  /* 0x4b4000010e0d7423 */ /* 0x000fe4000000400b */
[C---:B------:R-:W-:Y:S02]  /*0670*/  FFMA R15, R4.reuse, 1.4426950216293334961, -R15 ;  /* 0x3fb8aa3b040f7823 */ /* 0x040fe4000000080f */
[C---:B------:R-:W-:Y:S01]  /*0680*/  FADD R14, R13.reuse, -12583039 ;  /* 0xcb40007f0d0e7421 */ /* 0x040fe20000000000 */
[----:B------:R-:W2:Y:S01]  /*0690*/  MUFU.EX2 R11, R8 ;  /* 0x00000008000b7308 */ /* 0x000ea20000000800 */
[----:B------:R-:W-:Y:S01]  /*06a0*/  FFMA R15, R4, 1.925963033500011079e-08, R15 ;  /* 0x32a57060040f7823 */ /* 0x000fe2000000000f */
[----:B------:R-:W-:Y:S01]  /*06b0*/  SHF.L.U32 R13, R13, 0x17, RZ ;  /* 0x000000170d0d7819 */ /* 0x000fe200000006ff */
[----:B------:R-:W-:-:S04]  /*06c0*/  FFMA R4, R19, 1.4426950216293334961, -R14 ;  /* 0x3fb8aa3b13047823 */ /* 0x000fc8000000080e */
[----:B------:R-:W-:Y:S01]  /*06d0*/  FFMA R19, R19, 1.925963033500011079e-08, R4 ;  /* 0x32a5706013137823 */ /* 0x000fe20000000004 */
        /* <DEDUP_REMOVED lines=20> */
.L_x_24525:
        /* <DEDUP_REMOVED lines=11> */
[----:B01----:R-:W-:Y:S05]  /*08d0*/  CALL.REL.NOINC `($__internal_478_$__cuda_sm3x_div_rn_noftz_f32_slowpath) ;  /* 0x0000000800e07944 */ /* 0x003fea0003c00000 */
[----:B------:R-:W-:-:S07]  /*08e0*/  IMAD.MOV.U32 R12, RZ, RZ, R4 ;  /* 0x000000ffff0c7224 */ /* 0x000fce00078e0004 */
.L_x_24506:
[----:B------:R-:W-:Y:S05]  /*08f0*/  BSYNC.RECONVERGENT B0 ;  /* 0x0000000000007941 */ /* 0x000fea0003800200 */
.L_x_24505:
        /* <DEDUP_REMOVED lines=11> */
[----:B01----:R-:W-:Y:S05]  /*09b0*/  CALL.REL.NOINC `($__internal_478_$__cuda_sm3x_div_rn_noftz_f32_slowpath) ;  /* 0x0000000800a87944 */ /* 0x003fea0003c00000 */
[----:B------:R-:W-:-:S07]  /*09c0*/  IMAD.MOV.U32 R13, RZ, RZ, R4 ;  /* 0x000000ffff0d7224 */ /* 0x000fce00078e0004 */
.L_x_24508:
[----:B------:R-:W-:Y:S05]  /*09d0*/  BSYNC.RECONVERGENT B0 ;  /* 0x0000000000007941 */ /* 0x000fea0003800200 */
.L_x_24507:
        /* <DEDUP_REMOVED lines=13> */
.L_x_24510:
[----:B------:R-:W-:Y:S05]  /*0ab0*/  BSYNC.RECONVERGENT B0 ;  /* 0x0000000000007941 */ /* 0x000fea0003800200 */
.L_x_24509:
        /* <DEDUP_REMOVED lines=13> */
.L_x_24512:
[----:B------:R-:W-:Y:S05]  /*0b90*/  BSYNC.RECONVERGENT B0 ;  /* 0x0000000000007941 */ /* 0x000fea0003800200 */
.L_x_24511:
        /* <DEDUP_REMOVED lines=16> */
[----:B------:R-:W-:-:S02]  /*0ca0*/  IADD3.X R3, PT, PT, RZ, R3, RZ, P0, !PT ;  /* 0x00000003ff037210 */ /* 0x000fc400007fe4ff */
[----:B------:R-:W-:Y:S01]  /*0cb0*/  SHF.L.U64.HI R5, R5, 0x2, R4 ;  /* 0x0000000205057819 */ /* 0x000fe20000010204 */
[----:B------:R-:W-:Y:S01]  /*0cc0*/  IMAD.SHL.U32 R4, R0, 0x4, RZ ;  /* 0x0000000400047824 */ /* 0x000fe200078e00ff */
[----:B------:R-:W-:Y:S02]  /*0cd0*/  IADD3 R2, P0, PT, R2, UR40, RZ ;  /* 0x0000002802027c10 */ /* 0x000fe4000ff1e0ff */
[----:B------:R-:W-:Y:S02]  /*0ce0*/  SHF.L.U64.HI R0, R0, 0x2, R3 ;  /* 0x0000000200007819 */ /* 0x000fe40000010203 */
[----:B------:R-:W-:Y:S02]  /*0cf0*/  IADD3.X R3, PT, PT, R5, UR41, RZ, P0, !PT ;  /* 0x0000002905037c10 */ /* 0x000fe400087fe4ff */
[C---:B------:R-:W-:Y:S02]  /*0d00*/  IADD3 R16, P0, PT, R17.reuse, R16, RZ ;  /* 0x0000001011107210 */ /* 0x040fe40007f1e0ff */
[----:B------:R-:W-:Y:S01]  /*0d10*/  LOP3.LUT R4, R4, 0xfffffff8, RZ, 0xc0, !PT ;  /* 0xfffffff804047812 */ /* 0x000fe200078ec0ff */
[----:B------:R3:W-:Y:S01]  /*0d20*/  STG.E.64 desc[UR4][R2.64], R12 ;  /* 0x0000000c02007986 */ /* 0x0007e2000c101b04 */
[----:B------:R-:W-:-:S02]  /*0d30*/  LEA.HI.X.SX32 R9, R17, R9, 0x1, P0 ;  /* 0x0000000911097211 */ /* 0x000fc400000f0eff */
[----:B------:R-:W-:Y:S02]  /*0d40*/  ISETP.GE.U32.AND P0, PT, R16, UR44, PT ;  /* 0x0000002c10007c0c */ /* 0x000fe4000bf06070 */
[----:B------:R-:W-:Y:S02]  /*0d50*/  IADD3 R4, P1, PT, R4, UR40, RZ ;  /* 0x0000002804047c10 */ /* 0x000fe4000ff3e0ff */
[----:B------:R-:W-:Y:S02]  /*0d60*/  ISETP.GE.AND.EX P0, PT, R9, UR45, PT, P0 ;  /* 0x0000002d09007c0c */ /* 0x000fe4000bf06300 */
[----:B------:R-:W-:-:S05]  /*0d70*/  IADD3.X R5, PT, PT, R0, UR41, RZ, P1, !PT ;  /* 0x0000002900057c10 */ /* 0x000fca0008ffe4ff */
[----:B------:R3:W-:Y:S06]  /*0d80*/  STG.E.64 desc[UR6][R4.64], R14 ;  /* 0x0000000e04007986 */ /* 0x0007ec000c101b06 */
[----:B------:R-:W-:Y:S05]  /*0d90*/  @!P0 BRA `(.L_x_24513) ;  /* 0xfffffff400308947 */ /* 0x000fea000383ffff */
[----:B------:R-:W-:Y:S05]  /*0da0*/  EXIT ;  /* 0x000000000000794d */ /* 0x000fea0003800000 */
.L_x_24504:
[----:B------:R-:W-:Y:S01]  /*0db0*/  BSSY B0, `(.L_x_24514) ;  /* 0x0000007000007945 */ /* 0x000fe20003800000 */
[----:B------:R-:W-:Y:S01]  /*0dc0*/  IMAD.MOV.U32 R12, RZ, RZ, 0x10 ;  /* 0x00000010ff0c7424 */ /* 0x000fe200078e00ff */
[----:B------:R-:W-:Y:S01]  /*0dd0*/  MOV R11, 0x1f ;  /* 0x0000001f000b7802 */ /* 0x000fe20000000f00 */
[----:B------:R-:W-:-:S07]  /*0de0*/  IMAD.MOV.U32 R15, RZ, RZ, -0x1 ;  /* 0xffffffffff0f7424 */ /* 0x000fce00078e00ff */
[----:B0-----:R-:W-:Y:S05]  /*0df0*/  WARPSYNC.COLLECTIVE R15, `(.L_x_24515) ;  /* 0x000000000f087348 */ /* 0x001fea0003c00000 */
[----:B------:R1:W2:Y:S02]  /*0e00*/  SHFL.BFLY P6, R14, R13, R12, R11 ;  /* 0x0c00000c0d0e7389 */ /* 0x0002a400000c000b */
[----:B012---:R-:W-:Y:S05]  /*0e10*/  ENDCOLLECTIVE ;  /* 0x000000000000791b */ /* 0x007fea0003800000 */
.L_x_24515:
[----:B------:R-:W-:Y:S05]  /*0e20*/  BSYNC B0 ;  /* 0x0000000000007941 */ /* 0x000fea0003800000 */
.L_x_24514:
        /* <DEDUP_REMOVED lines=8> */
.L_x_24516:
[----:B------:R-:W-:Y:S01]  /*0eb0*/  HFMA2 R12, -RZ, RZ, 0, 2.384185791015625e-07 ;  /* 0x00000004ff0c7431 */ /* 0x000fe200000001ff */
[----:B------:R-:W-:-:S05]  /*0ec0*/  FMNMX R0, R13, R14, !PT ;  /* 0x0000000e0d007209 */ /* 0x000fca0007800000 */
[----:B------:R-:W-:-:S07]  /*0ed0*/  IMAD.MOV.U32 R13, RZ, RZ, R0 ;  /* 0x000000ffff0d7224 */ /* 0x000fce00078e0000 */
[----:B------:R-:W-:Y:S05]  /*0ee0*/  WARPSYNC.COLLECTIVE R15, `(.L_x_24517) ;  /* 0x000000000f087348 */ /* 0x000fea0003c00000 */
[----:B------:R0:W1:Y:S02]  /*0ef0*/  SHFL.BFLY P6, R14, R13, R12, R11 ;  /* 0x0c00000c0d0e7389 */ /* 0x00006400000c000b */
[----:B01----:R-:W-:Y:S05]  /*0f00*/  ENDCOLLECTIVE ;  /* 0x000000000000791b */ /* 0x003fea0003800000 */
.L_x_24517:
[----:B------:R-:W-:Y:S02]  /*0f10*/  MOV R12, 0x2 ;  /* 0x00000002000c7802 */ /* 0x000fe40000000f00 */
[----:B------:R-:W-:-:S05]  /*0f20*/  FMNMX R8, R0, R14, !PT ;  /* 0x0000000e00087209 */ /* 0x000fca0007800000 */
[----:B------:R-:W-:-:S07]  /*0f30*/  IMAD.MOV.U32 R13, RZ, RZ, R8 ;  /* 0x000000ffff0d7224 */ /* 0x000fce00078e0008 */
[----:B------:R-:W-:Y:S05]  /*0f40*/  WARPSYNC.COLLECTIVE R15, `(.L_x_24518) ;  /* 0x000000000f087348 */ /* 0x000fea0003c00000 */
[----:B------:R0:W1:Y:S02]  /*0f50*/  SHFL.BFLY P6, R14, R13, R12, R11 ;  /* 0x0c00000c0d0e7389 */ /* 0x00006400000c000b */
[----:B01----:R-:W-:Y:S05]  /*0f60*/  ENDCOLLECTIVE ;  /* 0x000000000000791b */ /* 0x003fea0003800000 */
.L_x_24518:
[----:B------:R-:W-:Y:S01]  /*0f70*/  IMAD.MOV.U32 R12, RZ, RZ, 0x1 ;  /* 0x00000001ff0c7424 */ /* 0x000fe200078e00ff */
[----:B------:R-:W-:-:S04]  /*0f80*/  FMNMX R18, R8, R14, !PT ;  /* 0x0000000e08127209 */ /* 0x000fc80007800000 */
[----:B------:R-:W-:-:S07]  /*0f90*/  MOV R13, R18 ;  /* 0x00000012000d7202 */ /* 0x000fce0000000f00 */
[----:B------:R-:W-:Y:S05]  /*0fa0*/  WARPSYNC.COLLECTIVE R15, `(.L_x_24519) ;  /* 0x000000000f087348 */ /* 0x000fea0003c00000 */
[----:B------:R0:W1:Y:S02]  /*0fb0*/  SHFL.BFLY P6, R14, R13, R12, R11 ;  /* 0x0c00000c0d0e7389 */ /* 0x00006400000c000b */
[----:B01----:R-:W-:Y:S05]  /*0fc0*/  ENDCOLLECTIVE ;  /* 0x000000000000791b */ /* 0x003fea0003800000 */
.L_x_24519:
[----:B------:R-:W-:-:S05]  /*0fd0*/  FMNMX R14, R18, R14, !PT ;  /* 0x0000000e120e7209 */ /* 0x000fca0007800000 */
[--C-:B------:R-:W-:Y:S01]  /*0fe0*/  FADD R8, R2, -R14.reuse ;  /* 0x8000000e02087221 */ /* 0x100fe20000000000 */
[----:B------:R-:W-:Y:S01]  /*0ff0*/  MOV R2, 0x437c0000 ;  /* 0x437c000000027802 */ /* 0x000fe20000000f00 */
[--C-:B------:R-:W-:Y:S01]  /*1000*/  FADD R18, R3, -R14.reuse ;  /* 0x8000000e03127221 */ /* 0x100fe20000000000 */
[--C-:B------:R-:W-:Y:S01]  /*1010*/  FADD R4, R4, -R14.reuse ;  /* 0x8000000e04047221 */ /* 0x100fe20000000000 */
[-C--:B------:R-:W-:Y:S01]  /*1020*/  FFMA.SAT R21, R8, R19.reuse, 0.5 ;  /* 0x3f00000008157423 */ /* 0x080fe20000002013 */
[----:B------:R-:W-:Y:S02]  /*1030*/  FADD R14, R5, -R14 ;  /* 0x8000000e050e7221 */ /* 0x000fe40000000000 */
[-C--:B------:R-:W-:Y:S01]  /*1040*/  FFMA.SAT R13, R4, R19.reuse, 0.5 ;  /* 0x3f000000040d7423 */ /* 0x080fe20000002013 */
[----:B------:R-:W-:Y:S01]  /*1050*/  FFMA.RM R0, R21, R2, 12582913 ;  /* 0x4b40000115007423 */ /* 0x000fe20000004002 */
[-C--:B------:R-:W-:Y:S01]  /*1060*/  FFMA.SAT R21, R18, R19.reuse, 0.5 ;  /* 0x3f00000012157423 */ /* 0x080fe20000002013 */
[----:B------:R-:W-:-:S02]  /*1070*/  FFMA.SAT R19, R14, R19, 0.5 ;  /* 0x3f0000000e137423 */ /* 0x000fc40000002013 */
[C---:B------:R-:W-:Y:S01]  /*1080*/  FADD R3, R0.reuse, -12583039 ;  /* 0xcb40007f00037421 */ /* 0x040fe20000000000 */
[-C--:B------:R-:W-:Y:S01]  /*1090*/  FFMA.RM R21, R21, R2.reuse, 12582913 ;  /* 0x4b40000115157423 */ /* 0x080fe20000004002 */
[-C--:B------:R-:W-:Y:S01]  /*10a0*/  FFMA.RM R19, R19, R2.reuse, 12582913 ;  /* 0x4b40000113137423 */ /* 0x080fe20000004002 */
[----:B------:R-:W-:Y:S02]  /*10b0*/  IMAD.SHL.U32 R0, R0, 0x800000, RZ ;  /* 0x0080000000007824 */ /* 0x000fe400078e00ff */
[C---:B------:R-:W-:Y:S01]  /*10c0*/  FFMA R3, R8.reuse, 1.4426950216293334961, -R3 ;  /* 0x3fb8aa3b08037823 */ /* 0x040fe20000000803 */
[----:B------:R-:W-:Y:S01]  /*10d0*/  FADD R11, R21, -12583039 ;  /* 0xcb40007f150b7421 */ /* 0x000fe20000000000 */
[----:B------:R-:W-:Y:S01]  /*10e0*/  FADD R15, R19, -12583039 ;  /* 0xcb40007f130f7421 */ /* 0x000fe20000000000 */
[----:B------:R-:W-:Y:S01]  /*10f0*/  SHF.L.U32 R21, R21, 0x17, RZ ;  /* 0x0000001715157819 */ /* 0x000fe200000006ff */
[----:B------:R-:W-:Y:S01]  /*1100*/  FFMA R8, R8, 1.925963033500011079e-08, R3 ;  /* 0x32a5706008087823 */ /* 0x000fe20000000003 */
[----:B------:R-:W-:Y:S01]  /*1110*/  FFMA.RM R3, R13, R2, 12582913 ;  /* 0x4b4000010d037423 */ /* 0x000fe20000004002 */
[----:B------:R-:W-:Y:S01]  /*1120*/  FFMA R11, R18, 1.4426950216293334961, -R11 ;  /* 0x3fb8aa3b120b7823 */ /* 0x000fe2000000080b */
[----:B------:R-:W-:Y:S01]  /*1130*/  FFMA R15, R14, 1.4426950216293334961, -R15 ;  /* 0x3fb8aa3b0e0f7823 */ /* 0x000fe2000000080f */
[----:B------:R-:W0:Y:S01]  /*1140*/  MUFU.EX2 R5, R8 ;  /* 0x0000000800057308 */ /* 0x000e220000000800 */
[----:B------:R-:W-:Y:S01]  /*1150*/  FADD R13, R3, -12583039 ;  /* 0xcb40007f030d7421 */ /* 0x000fe20000000000 */
[----:B------:R-:W-:Y:S01]  /*1160*/  FFMA R11, R18, 1.925963033500011079e-08, R11 ;  /* 0x32a57060120b7823 */ /* 0x000fe2000000000b */
[----:B------:R-:W-:Y:S01]  /*1170*/  FFMA R15, R14, 1.925963033500011079e-08, R15 ;  /* 0x32a570600e0f7823 */ /* 0x000fe2000000000f */
[----:B------:R-:W-:-:S02]  /*1180*/  IMAD.SHL.U32 R19, R19, 0x800000, RZ ;  /* 0x0080000013137824 */ /* 0x000fc400078e00ff */
[C---:B------:R-:W-:Y:S02]  /*1190*/  FFMA R13, R4.reuse, 1.4426950216293334961, -R13 ;  /* 0x3fb8aa3b040d7823 */ /* 0x040fe4000000080d */
[----:B------:R1:W2:Y:S02]  /*11a0*/  MUFU.EX2 R2, R11 ;  /* 0x0000000b00027308 */ /* 0x0002a40000000800 */
[----:B------:R-:W-:-:S06]  /*11b0*/  FFMA R13, R4, 1.925963033500011079e-08, R13 ;  /* 0x32a57060040d7823 */ /* 0x000fcc000000000d */
[----:B------:R-:W3:Y:S01]  /*11c0*/  MUFU.EX2 R12, R13 ;  /* 0x0000000d000c7308 */ /* 0x000ee20000000800 */
[----:B0-----:R-:W-:Y:S01]  /*11d0*/  FMUL R4, R0, R5 ;  /* 0x0000000500047220 */ /* 0x001fe20000400000 */
[----:B------:R-:W-:Y:S02]  /*11e0*/  SHF.L.U32 R5, R3, 0x17, RZ ;  /* 0x0000001703057819 */ /* 0x000fe400000006ff */
[----:B-1----:R-:W-:Y:S01]  /*11f0*/  MOV R11, 0x1f ;  /* 0x0000001f000b7802 */ /* 0x002fe20000000f00 */
[----:B------:R-:W-:-:S03]  /*1200*/  FADD R0, RZ, R4 ;  /* 0x00000004ff007221 */ /* 0x000fc60000000000 */
[----:B------:R0:W1:Y:S01]  /*1210*/  MUFU.EX2 R8, R15 ;  /* 0x0000000f00087308 */ /* 0x0000620000000800 */
[----:B--2---:R-:W-:Y:S01]  /*1220*/  FMUL R3, R21, R2 ;  /* 0x0000000215037220 */ /* 0x004fe20000400000 */
[----:B---3--:R-:W-:-:S03]  /*1230*/  FMUL R2, R5, R12 ;  /* 0x0000000c05027220 */ /* 0x008fc60000400000 */
[----:B------:R-:W-:Y:S01]  /*1240*/  FADD R5, R0, R3 ;  /* 0x0000000300057221 */ /* 0x000fe20000000000 */
[----:B------:R-:W-:Y:S02]  /*1250*/  HFMA2 R12, -RZ, RZ, 0, 9.5367431640625e-07 ;  /* 0x00000010ff0c7431 */ /* 0x000fe400000001ff */
[----:B0-----:R-:W-:Y:S02]  /*1260*/  IMAD.MOV.U32 R15, RZ, RZ, -0x1 ;  /* 0xffffffffff0f7424 */ /* 0x001fe400078e00ff */
[----:B------:R-:W-:Y:S01]  /*1270*/  FADD R5, R5, R2 ;  /* 0x0000000205057221 */ /* 0x000fe20000000000 */
[----:B-1----:R-:W-:-:S04]  /*1280*/  FMUL R0, R19, R8 ;  /* 0x0000000813007220 */ /* 0x002fc80000400000 */
[----:B------:R-:W-:-:S07]  /*1290*/  FADD R13, R5, R0 ;  /* 0x00000000050d7221 */ /* 0x000fce0000000000 */
[----:B------:R-:W-:Y:S05]  /*12a0*/  WARPSYNC.COLLECTIVE R15, `(.L_x_24520) ;  /* 0x000000000f087348 */ /* 0x000fea0003c00000 */
[----:B------:R0:W1:Y:S02]  /*12b0*/  SHFL.BFLY P6, R14, R13, R12, R11 ;  /* 0x0c00000c0d0e7389 */ /* 0x00006400000c000b */
[----:B01----:R-:W-:Y:S05]  /*12c0*/  ENDCOLLECTIVE ;  /* 0x000000000000791b */ /* 0x003fea0003800000 */
.L_x_24520:
[----:B------:R-:W-:Y:S02]  /*12d0*/  HFMA2 R12, -RZ, RZ, 0, 4.76837158203125e-07 ;  /* 0x00000008ff0c7431 */ /* 0x000fe400000001ff */
[----:B------:R-:W-:-:S05]  /*12e0*/  FADD R5, R13, R14 ;  /* 0x0000000e0d057221 */ /* 0x000fca0000000000 */
[----:B------:R-:W-:-:S07]  /*12f0*/  MOV R13, R5 ;  /* 0x00000005000d7202 */ /* 0x000fce0000000f00 */
[----:B------:R-:W-:Y:S05]  /*1300*/  WARPSYNC.COLLECTIVE R15, `(.L_x_24521) ;  /* 0x000000000f087348 */ /* 0x000fea0003c00000 */
[----:B------:R0:W1:Y:S02]  /*1310*/  SHFL.BFLY P6, R14, R13, R12, R11 ;  /* 0x0c00000c0d0e7389 */ /* 0x00006400000c000b */
[----:B01----:R-:W-:Y:S05]  /*1320*/  ENDCOLLECTIVE ;  /* 0x000000000000791b */ /* 0x003fea0003800000 */
.L_x_24521:
[----:B------:R-:W-:Y:S01]  /*1330*/  MOV R12, 0x4 ;  /* 0x00000004000c7802 */ /* 0x000fe20000000f00 */
[----:B------:R-:W-:-:S04]  /*1340*/  FADD R8, R5, R14 ;  /* 0x0000000e05087221 */ /* 0x000fc80000000000 */
[----:B------:R-:W-:-:S07]  /*1350*/  IMAD.MOV.U32 R13, RZ, RZ, R8 ;  /* 0x000000ffff0d7224 */ /* 0x000fce00078e0008 */
[----:B------:R-:W-:Y:S05]  /*1360*/  WARPSYNC.COLLECTIVE R15, `(.L_x_24522) ;  /* 0x000000000f087348 */ /* 0x000fea0003c00000 */
[----:B------:R0:W1:Y:S02]  /*1370*/  SHFL.BFLY P6, R14, R13, R12, R11 ;  /* 0x0c00000c0d0e7389 */ /* 0x00006400000c000b */
[----:B01----:R-:W-:Y:S05]  /*1380*/  ENDCOLLECTIVE ;  /* 0x000000000000791b */ /* 0x003fea0003800000 */
.L_x_24522:
[----:B------:R-:W-:Y:S02]  /*1390*/  IMAD.MOV.U32 R12, RZ, RZ, 0x2 ;  /* 0x00000002ff0c7424 */ /* 0x000fe400078e00ff */
[----:B------:R-:W-:-:S05]  /*13a0*/  FADD R18, R8, R14 ;  /* 0x0000000e08127221 */ /* 0x000fca0000000000 */
[----:B------:R-:W-:-:S07]  /*13b0*/  MOV R13, R18 ;  /* 0x00000012000d7202 */ /* 0x000fce0000000f00 */
[----:B------:R-:W-:Y:S05]  /*13c0*/  WARPSYNC.COLLECTIVE R15, `(.L_x_24523) ;  /* 0x000000000f087348 */ /* 0x000fea0003c00000 */
[----:B------:R0:W1:Y:S02]  /*13d0*/  SHFL.BFLY P6, R14, R13, R12, R11 ;  /* 0x0c00000c0d0e7389 */ /* 0x00006400000c000b */
[----:B01----:R-:W-:Y:S05]  /*13e0*/  ENDCOLLECTIVE ;  /* 0x000000000000791b */ /* 0x003fea0003800000 */
.L_x_24523:
[----:B------:R-:W-:Y:S02]  /*13f0*/  HFMA2 R12, -RZ, RZ, 0, 5.9604644775390625e-08 ;  /* 0x00000001ff0c7431 */ /* 0x000fe400000001ff */
[----:B------:R-:W-:-:S05]  /*1400*/  FADD R19, R18, R14 ;  /* 0x0000000e12137221 */ /* 0x000fca0000000000 */
[----:B------:R-:W-:-:S07]  /*1410*/  MOV R13, R19 ;  /* 0x00000013000d7202 */ /* 0x000fce0000000f00 */
[----:B------:R-:W-:Y:S05]  /*1420*/  WARPSYNC.COLLECTIVE R15, `(.L_x_24524) ;  /* 0x000000000f087348 */ /* 0x000fea0003c00000 */
[----:B------:R0:W1:Y:S02]  /*1430*/  SHFL.BFLY P6, R14, R13, R12, R11 ;  /* 0x0c00000c0d0e7389 */ /* 0x00006400000c000b */
[----:B01----:R-:W-:Y:S05]  /*1440*/  ENDCOLLECTIVE ;  /* 0x000000000000791b */ /* 0x003fea0003800000 */
.L_x_24524:
[----:B------:R-:W-:Y:S05]  /*1450*/  BRA `(.L_x_24525) ;  /* 0xfffffff000f07947 */ /* 0x000fea000383ffff */
        .weak           $__internal_478_$__cuda_sm3x_div_rn_noftz_f32_slowpath
        .type           $__internal_478_$__cuda_sm3x_div_rn_noftz_f32_slowpath,@function
        .size           $__internal_478_$__cuda_sm3x_div_rn_noftz_f32_slowpath,(.L_x_25930 - $__internal_478_$__cuda_sm3x_div_rn_noftz_f32_slowpath)
$__internal_478_$__cuda_sm3x_div_rn_noftz_f32_slowpath:
        /* <DEDUP_REMOVED lines=35> */
.L_x_24527:
        /* <DEDUP_REMOVED lines=51> */
.L_x_24534:
[----:B------:R-:W-:-:S04]  /*19c0*/  LOP3.LUT R4, R4, 0x80000000, RZ, 0xc0, !PT ;  /* 0x8000000004047812 */ /* 0x000fc800078ec0ff */
[----:B------:R-:W-:Y:S01]  /*19d0*/  LOP3.LUT R4, R4, 0x7f800000, RZ, 0xfc, !PT ;  /* 0x7f80000004047812 */ /* 0x000fe200078efcff */
[----:B------:R-:W-:Y:S06]  /*19e0*/  BRA `(.L_x_24535) ;  /* 0x0000000000047947 */ /* 0x000fec0003800000 */
.L_x_24533:
[----:B------:R-:W-:-:S07]  /*19f0*/  IMAD R4, R20, 0x800000, R4 ;  /* 0x0080000014047824 */ /* 0x000fce00078e0204 */
.L_x_24535:
[----:B------:R-:W-:Y:S05]  /*1a00*/  BSYNC.RECONVERGENT B2 ;  /* 0x0000000000027941 */ /* 0x000fea0003800200 */
.L_x_24532:
[----:B------:R-:W-:Y:S05]  /*1a10*/  BRA `(.L_x_24536) ;  /* 0x0000000000207947 */ /* 0x000fea0003800000 */
.L_x_24531:
[----:B------:R-:W-:-:S04]  /*1a20*/  LOP3.LUT R4, R19, 0x80000000, R4, 0x48, !PT ;  /* 0x8000000013047812 */ /* 0x000fc800078e4804 */
[----:B------:R-:W-:Y:S01]  /*1a30*/  LOP3.LUT R4, R4, 0x7f800000, RZ, 0xfc, !PT ;  /* 0x7f80000004047812 */ /* 0x000fe200078efcff */
[----:B------:R-:W-:Y:S06]  /*1a40*/  BRA `(.L_x_24536) ;  /* 0x0000000000147947 */ /* 0x000fec0003800000 */
.L_x_24530:
[----:B------:R-:W-:Y:S01]  /*1a50*/  LOP3.LUT R4, R19, 0x80000000, R4, 0x48, !PT ;  /* 0x8000000013047812 */ /* 0x000fe200078e4804 */
[----:B------:R-:W-:Y:S06]  /*1a60*/  BRA `(.L_x_24536) ;  /* 0x00000000000c7947 */ /* 0x000fec0003800000 */
.L_x_24529:
[----:B------:R-:W0:Y:S01]  /*1a70*/  MUFU.RSQ R4, -QNAN ;  /* 0xffc0000000047908 */ /* 0x000e220000001400 */
[----:B------:R-:W-:Y:S05]  /*1a80*/  BRA `(.L_x_24536) ;  /* 0x0000000000047947 */ /* 0x000fea0003800000 */
.L_x_24528:
[----:B------:R-:W-:-:S07]  /*1a90*/  FADD.FTZ R4, R4, R5 ;  /* 0x0000000504047221 */ /* 0x000fce0000010000 */
.L_x_24536:
[----:B------:R-:W-:Y:S05]  /*1aa0*/  BSYNC.RECONVERGENT B1 ;  /* 0x0000000000017941 */ /* 0x000fea0003800200 */
.L_x_24526:
[----:B------:R-:W-:Y:S01]  /*1ab0*/  HFMA2 R19, -RZ, RZ, 0, 0 ;  /* 0x00000000ff137431 */ /* 0x000fe200000001ff */
[----:B------:R-:W-:-:S04]  /*1ac0*/  MOV R18, R8 ;  /* 0x0000000800127202 */ /* 0x000fc80000000f00 */
[----:B0-----:R-:W-:Y:S05]  /*1ad0*/  RET.REL.NODEC R18 `(_Z15SoftmaxWarpImplI10DirectLoadIffE11DirectStoreIffEfLi2ELi4ELi32ELi1ELb0EL9Algorithm0EEvT_T0_ll) ;  /* 0xffffffe412487950 */ /* 0x001fea0003c3ffff */
.L_x_24537:
        /* <DEDUP_REMOVED lines=10> */
.L_x_25930:


//--------------------- .text._Z15SoftmaxWarpImplI10DirectLoadIffE11DirectStoreIffEfLi2ELi2ELi32ELi1ELb1EL9Algorithm0EEvT_T0_ll --------------------------
	.section	.text._Z15SoftmaxWarpImplI10DirectLoadIffE11DirectStoreIffEfLi2ELi2ELi32ELi1ELb1EL9Algorithm0EEvT_T0_ll,"ax",@progbits
	.align	128
        .global         _Z15SoftmaxWarpImplI10DirectLoadIffE11DirectStoreIffEfLi2ELi2ELi32ELi1ELb1EL9Algorithm0EEvT_T0_ll
        .type           _Z15SoftmaxWarpImplI10DirectLoadIffE11DirectStoreIffEfLi2ELi2ELi32ELi1ELb1EL9Algorithm0EEvT_T0_ll,@function
        .size           _Z15SoftmaxWarpImplI10DirectLoadIffE11DirectStoreIffEfLi2ELi2ELi32ELi1ELb1EL9Algorithm0EEvT_T0_ll,(.L_x_25931 - _Z15SoftmaxWarpImplI10DirectLoadIffE11DirectStoreIffEfLi2ELi2ELi32ELi1ELb1EL9Algorithm0EEvT_T0_ll)
        .other          _Z15SoftmaxWarpImplI10DirectLoadIffE11DirectStoreIffEfLi2ELi2ELi32ELi1ELb1EL9Algorithm0EEvT_T0_ll,@"STO_CUDA_ENTRY STV_DEFAULT"
_Z15SoftmaxWarpImplI10DirectLoadIffE11DirectStoreIffEfLi2ELi2ELi32ELi1ELb1EL9Algorithm0EEvT_T0_ll:
.text._Z15SoftmaxWarpImplI10DirectLoadIffE11DirectStoreIffEfLi2ELi2ELi32ELi1ELb1EL9Algorithm0EEvT_T0_ll:
        /* <DEDUP_REMOVED lines=24> */
.L_x_24538:
        /* <DEDUP_REMOVED lines=14> */
.L_x_24546:
        /* <DEDUP_REMOVED lines=12> */
[----:B------:R-:W-:Y:S02]  /*0320*/  @!P0 LEA.HI R0, P1, R11, R6, RZ, 0x1 ;  /* 0x000000060b008211 */ /* 0x000fe400078308ff */
[----:B------:R-:W-:Y:S02]  /*0330*/  MOV R6, 0xff800000 ;  /* 0xff80000000067802 */ /* 0x000fe40000000f00 */
[----:B------:R-:W-:Y:S01]  /*0340*/  @!P0 IADD3.X R11, PT, PT, RZ, R11, RZ, P1, !PT ;  /* 0x0000000bff0b8210 */ /* 0x000fe20000ffe4ff */
[----:B------:R-:W-:-:S03]  /*0350*/  @!P0 IMAD.SHL.U32 R7, R0, 0x4, RZ ;  /* 0x0000000400078824 */ /* 0x000fc600078e00ff */
[----:B------:R-:W-:Y:S02]  /*0360*/  @!P0 SHF.L.U64.HI R0, R0, 0x2, R11 ;  /* 0x0000000200008819 */ /* 0x000fe4000001020b */
[----:B------:R-:W-:-:S04]  /*0370*/  @!P0 LOP3.LUT R7, R7, 0xfffffff8, RZ, 0xc0, !PT ;  /* 0xfffffff807078812 */ /* 0x000fc800078ec0ff */
[----:B---3--:R-:W-:Y:S01]  /*0380*/  @!P0 IADD3 R2, P1, PT, R7, R2, RZ ;  /* 0x0000000207028210 */ /* 0x008fe20007f3e0ff */
[----:B------:R-:W-:-:S04]  /*0390*/  IMAD.MOV.U32 R7, RZ, RZ, -0x800000 ;  /* 0xff800000ff077424 */ /* 0x000fc800078e00ff */
[----:B------:R-:W-:-:S05]  /*03a0*/  @!P0 IMAD.X R3, R0, 0x1, R3, P1 ;  /* 0x0000000100038824 */ /* 0x000fca00008e0603 */
[----:B------:R-:W2:Y:S01]  /*03b0*/  @!P0 LDG.E.64 R6, desc[UR4][R2.64] ;  /* 0x0000000402068981 */ /* 0x000ea2000c1e1b00 */
[----:B------:R-:W-:Y:S01]  /*03c0*/  UMOV UR4, 0xffffffff ;  /* 0xffffffff00047882 */ /* 0x000fe20000000000 */
[----:B------:R-:W-:Y:S01]  /*03d0*/  IMAD.MOV.U32 R13, RZ, RZ, -0x800000 ;  /* 0xff800000ff0d7424 */ /* 0x000fe200078e00ff */
[----:B--2---:R-:W-:Y:S01]  /*03e0*/  @!P0 FMNMX3 R13, R6, -INF , R7, !PT ;  /* 0xff800000060d8876 */ /* 0x004fe20007800007 */
        /* <DEDUP_REMOVED lines=42> */
.L_x_24558:
        /* <DEDUP_REMOVED lines=11> */
[----:B01----:R-:W-:Y:S05]  /*0740*/  CALL.REL.NOINC `($__internal_479_$__cuda_sm3x_div_rn_noftz_f32_slowpath) ;  /* 0x0000000400f87944 */ /* 0x003fea0003c00000 */
[----:B------:R-:W-:-:S07]  /*0750*/  MOV R6, R2 ;  /* 0x0000000200067202 */ /* 0x000fce0000000f00 */
.L_x_24541:
[----:B------:R-:W-:Y:S05]  /*0760*/  BSYNC.RECONVERGENT B0 ;  /* 0x0000000000007941 */ /* 0x000fea0003800200 */
.L_x_24540:
        /* <DEDUP_REMOVED lines=11> */
[----:B01----:R-:W-:Y:S05]  /*0820*/  CALL.REL.NOINC `($__internal_479_$__cuda_sm3x_div_rn_noftz_f32_slowpath) ;  /* 0x0000000400c07944 */ /* 0x003fea0003c00000 */
[----:B------:R-:W-:-:S07]  /*0830*/  IMAD.MOV.U32 R7, RZ, RZ, R2 ;  /* 0x000000ffff077224 */ /* 0x000fce00078e0002 */
.L_x_24543:
[----:B------:R-:W-:Y:S05]  /*0840*/  BSYNC.RECONVERGENT B0 ;  /* 0x0000000000007941 */ /* 0x000fea0003800200 */
.L_x_24542:
        /* <DEDUP_REMOVED lines=18> */
.L_x_24545:
[----:B------:R-:W-:Y:S05]  /*0970*/  BSYNC.RECONVERGENT B0 ;  /* 0x0000000000007941 */ /* 0x000fea0003800200 */
.L_x_24544:
[----:B------:R-:W-:-:S04]  /*0980*/  IADD3 R10, P0, PT, R16, R10, RZ ;  /* 0x0000000a100a7210 */ /* 0x000fc80007f1e0ff */
[----:B------:R-:W-:Y:S02]  /*0990*/  LEA.HI.X.SX32 R9, R16, R9, 0x1, P0 ;  /* 0x0000000910097211 */ /* 0x000fe400000f0eff */
[----:B------:R-:W-:-:S04]  /*09a0*/  ISETP.GE.U32.AND P0, PT, R10, UR42, PT ;  /* 0x0000002a0a007c0c */ /* 0x000fc8000bf06070 */
[----:B------:R-:W-:-:S13]  /*09b0*/  ISETP.GE.AND.EX P0, PT, R9, UR43, PT, P0 ;  /* 0x0000002b09007c0c */ /* 0x000fda000bf06300 */
[----:B------:R-:W-:Y:S05]  /*09c0*/  @!P0 BRA `(.L_x_24546) ;  /* 0xfffffff800248947 */ /* 0x000fea000383ffff */
[----:B------:R-:W-:Y:S05]  /*09d0*/  EXIT ;  /* 0x000000000000794d */ /* 0x000fea0003800000 */
.L_x_24539:
[----:B------:R-:W-:Y:S01]  /*09e0*/  HFMA2 R11, -RZ, RZ, 0, 1.847743988037109375e-06 ;  /* 0x0000001fff0b7431 */ /* 0x000fe200000001ff */
[----:B------:R-:W-:Y:S01]  /*09f0*/  BSSY B0, `(.L_x_24547) ;  /* 0x0000006000007945 */ /* 0x000fe20003800000 */
[----:B------:R-:W-:Y:S02]  /*0a00*/  IMAD.MOV.U32 R12, RZ, RZ, 0x10 ;  /* 0x00000010ff0c7424 */ /* 0x000fe400078e00ff */
[----:B------:R-:W-:-:S07]  /*0a10*/  IMAD.MOV.U32 R15, RZ, RZ, -0x1 ;  /* 0xffffffffff0f7424 */ /* 0x000fce00078e00ff */
[----:B0-----:R-:W-:Y:S05]  /*0a20*/  WARPSYNC.COLLECTIVE R15, `(.L_x_24548) ;  /* 0x000000000f087348 */ /* 0x001fea0003c00000 */
[----:B------:R1:W2:Y:S02]  /*0a30*/  SHFL.BFLY P6, R14, R13, R12, R11 ;  /* 0x0c00000c0d0e7389 */ /* 0x0002a400000c000b */
[----:B012---:R-:W-:Y:S05]  /*0a40*/  ENDCOLLECTIVE ;  /* 0x000000000000791b */ /* 0x007fea0003800000 */
.L_x_24548:
[----:B------:R-:W-:Y:S05]  /*0a50*/  BSYNC B0 ;  /* 0x0000000000007941 */ /* 0x000fea0003800000 */
.L_x_24547:
        /* <DEDUP_REMOVED lines=9> */
.L_x_24549:
[----:B------:R-:W-:Y:S01]  /*0af0*/  HFMA2 R12, -RZ, RZ, 0, 2.384185791015625e-07 ;  /* 0x00000004ff0c7431 */ /* 0x000fe200000001ff */
[----:B------:R-:W-:-:S05]  /*0b00*/  FMNMX R0, R13, R14, !PT ;  /* 0x0000000e0d007209 */ /* 0x000fca0007800000 */
[----:B------:R-:W-:-:S07]  /*0b10*/  IMAD.MOV.U32 R13, RZ, RZ, R0 ;  /* 0x000000ffff0d7224 */ /* 0x000fce00078e0000 */
[----:B------:R-:W-:Y:S05]  /*0b20*/  WARPSYNC.COLLECTIVE R15, `(.L_x_24550) ;  /* 0x000000000f087348 */ /* 0x000fea0003c00000 */
[----:B------:R0:W1:Y:S02]  /*0b30*/  SHFL.BFLY P6, R14, R13, R12, R11 ;  /* 0x0c00000c0d0e7389 */ /* 0x00006400000c000b */
[----:B01----:R-:W-:Y:S05]  /*0b40*/  ENDCOLLECTIVE ;  /* 0x000000000000791b */ /* 0x003fea0003800000 */
.L_x_24550:
[----:B------:R-:W-:Y:S02]  /*0b50*/  MOV R12, 0x2 ;  /* 0x00000002000c7802 */ /* 0x000fe40000000f00 */
[----:B------:R-:W-:-:S05]  /*0b60*/  FMNMX R2, R0, R14, !PT ;  /* 0x0000000e00027209 */ /* 0x000fca0007800000 */
[----:B------:R-:W-:-:S07]  /*0b70*/  IMAD.MOV.U32 R13, RZ, RZ, R2 ;  /* 0x000000ffff0d7224 */ /* 0x000fce00078e0002 */
[----:B------:R-:W-:Y:S05]  /*0b80*/  WARPSYNC.COLLECTIVE R15, `(.L_x_24551) ;  /* 0x000000000f087348 */ /* 0x000fea0003c00000 */
[----:B------:R0:W1:Y:S02]  /*0b90*/  SHFL.BFLY P6, R14, R13, R12, R11 ;  /* 0x0c00000c0d0e7389 */ /* 0x00006400000c000b */
[----:B01----:R-:W-:Y:S05]  /*0ba0*/  ENDCOLLECTIVE ;  /* 0x000000000000791b */ /* 0x003fea0003800000 */
.L_x_24551:
[----:B------:R-:W-:Y:S01]  /*0bb0*/  HFMA2 R12, -RZ, RZ, 0, 5.9604644775390625e-08 ;  /* 0x00000001ff0c7431 */ /* 0x000fe200000001ff */
[----:B------:R-:W-:-:S05]  /*0bc0*/  FMNMX R3, R2, R14, !PT ;  /* 0x0000000e02037209 */ /* 0x000fca0007800000 */
[----:B------:R-:W-:-:S07]  /*0bd0*/  IMAD.MOV.U32 R13, RZ, RZ, R3 ;  /* 0x000000ffff0d7224 */ /* 0x000fce00078e0003 */
[----:B------:R-:W-:Y:S05]  /*0be0*/  WARPSYNC.COLLECTIVE R15, `(.L_x_24552) ;  /* 0x000000000f087348 */ /* 0x000fea0003c00000 */
[----:B------:R0:W1:Y:S02]  /*0bf0*/  SHFL.BFLY P6, R14, R13, R12, R11 ;  /* 0x0c00000c0d0e7389 */ /* 0x00006400000c000b */
[----:B01----:R-:W-:Y:S05]  /*0c00*/  ENDCOLLECTIVE ;  /* 0x000000000000791b */ /* 0x003fea0003800000 */
.L_x_24552:
        /* <DEDUP_REMOVED lines=12> */
[----:B------:R-:W-:-:S04]  /*0cd0*/  FFMA R3, R6, 1.4426950216293334961, -R3 ;  /* 0x3fb8aa3b06037823 */ /* 0x000fc80000000803 */
[----:B------:R-:W-:Y:S01]  /*0ce0*/  FFMA R6, R6, 1.925963033500011079e-08, R3 ;  /* 0x32a5706006067823 */ /* 0x000fe20000000003 */
[----:B------:R-:W-:-:S03]  /*0cf0*/  FFMA R3, R2, 1.4426950216293334961, -R7 ;  /* 0x3fb8aa3b02037823 */ /* 0x000fc60000000807 */
[----:B------:R-:W0:Y:S01]  /*0d00*/  MUFU.EX2 R7, R6 ;  /* 0x0000000600077308 */ /* 0x000e220000000800 */
[----:B------:R-:W-:-:S07]  /*0d10*/  FFMA R3, R2, 1.925963033500011079e-08, R3 ;  /* 0x32a5706002037823 */ /* 0x000fce0000000003 */
        /* <DEDUP_REMOVED lines=8> */
.L_x_24553:
[----:B------:R-:W-:Y:S02]  /*0da0*/  IMAD.MOV.U32 R12, RZ, RZ, 0x8 ;  /* 0x00000008ff0c7424 */ /* 0x000fe400078e00ff */
[----:B------:R-:W-:-:S05]  /*0db0*/  FADD R3, R13, R14 ;  /* 0x0000000e0d037221 */ /* 0x000fca0000000000 */
[----:B------:R-:W-:-:S07]  /*0dc0*/  MOV R13, R3 ;  /* 0x00000003000d7202 */ /* 0x000fce0000000f00 */
[----:B------:R-:W-:Y:S05]  /*0dd0*/  WARPSYNC.COLLECTIVE R15, `(.L_x_24554) ;  /* 0x000000000f087348 */ /* 0x000fea0003c00000 */
[----:B------:R0:W1:Y:S02]  /*0de0*/  SHFL.BFLY P6, R14, R13, R12, R11 ;  /* 0x0c00000c0d0e7389 */ /* 0x00006400000c000b */
[----:B01----:R-:W-:Y:S05]  /*0df0*/  ENDCOLLECTIVE ;  /* 0x000000000000791b */ /* 0x003fea0003800000 */
.L_x_24554:
[----:B------:R-:W-:Y:S02]  /*0e00*/  IMAD.MOV.U32 R12, RZ, RZ, 0x4 ;  /* 0x00000004ff0c7424 */ /* 0x000fe400078e00ff */
[----:B------:R-:W-:-:S05]  /*0e10*/  FADD R6, R3, R14 ;  /* 0x0000000e03067221 */ /* 0x000fca0000000000 */
[----:B------:R-:W-:-:S07]  /*0e20*/  MOV R13, R6 ;  /* 0x00000006000d7202 */ /* 0x000fce0000000f00 */
[----:B------:R-:W-:Y:S05]  /*0e30*/  WARPSYNC.COLLECTIVE R15, `(.L_x_24555) ;  /* 0x000000000f087348 */ /* 0x000fea0003c00000 */
[----:B------:R0:W1:Y:S02]  /*0e40*/  SHFL.BFLY P6, R14, R13, R12, R11 ;  /* 0x0c00000c0d0e7389 */ /* 0x00006400000c000b */
[----:B01----:R-:W-:Y:S05]  /*0e50*/  ENDCOLLECTIVE ;  /* 0x000000000000791b */ /* 0x003fea0003800000 */
.L_x_24555:
[----:B------:R-:W-:Y:S02]  /*0e60*/  IMAD.MOV.U32 R12, RZ, RZ, 0x2 ;  /* 0x00000002ff0c7424 */ /* 0x000fe400078e00ff */
[----:B------:R-:W-:-:S05]  /*0e70*/  FADD R7, R6, R14 ;  /* 0x0000000e06077221 */ /* 0x000fca0000000000 */
[----:B------:R-:W-:-:S07]  /*0e80*/  MOV R13, R7 ;  /* 0x00000007000d7202 */ /* 0x000fce0000000f00 */
[----:B------:R-:W-:Y:S05]  /*0e90*/  WARPSYNC.COLLECTIVE R15, `(.L_x_24556) ;  /* 0x000000000f087348 */ /* 0x000fea0003c00000 */
[----:B------:R0:W1:Y:S02]  /*0ea0*/  SHFL.BFLY P6, R14, R13, R12, R11 ;  /* 0x0c00000c0d0e7389 */ /* 0x00006400000c000b */
[----:B01----:R-:W-:Y:S05]  /*0eb0*/  ENDCOLLECTIVE ;  /* 0x000000000000791b */ /* 0x003fea0003800000 */
.L_x_24556:
[----:B------:R-:W-:Y:S02]  /*0ec0*/  IMAD.MOV.U32 R12, RZ, RZ, 0x1 ;  /* 0x00000001ff0c7424 */ /* 0x000fe400078e00ff */
[----:B------:R-:W-:-:S05]  /*0ed0*/  FADD R17, R7, R14 ;  /* 0x0000000e07117221 */ /* 0x000fca0000000000 */
[----:B------:R-:W-:-:S07]  /*0ee0*/  MOV R13, R17 ;  /* 0x00000011000d7202 */ /* 0x000fce0000000f00 */
[----:B------:R-:W-:Y:S05]  /*0ef0*/  WARPSYNC.COLLECTIVE R15, `(.L_x_24557) ;  /* 0x000000000f087348 */ /* 0x000fea0003c00000 */
[----:B------:R0:W1:Y:S02]  /*0f00*/  SHFL.BFLY P6, R14, R13, R12, R11 ;  /* 0x0c00000c0d0e7389 */ /* 0x00006400000c000b */
[----:B01----:R-:W-:Y:S05]  /*0f10*/  ENDCOLLECTIVE ;  /* 0x000000000000791b */ /* 0x003fea0003800000 */
.L_x_24557:
[----:B------:R-:W-:Y:S05]  /*0f20*/  BRA `(.L_x_24558) ;  /* 0xfffffff400d87947 */ /* 0x000fea000383ffff */
        .weak           $__internal_479_$__cuda_sm3x_div_rn_noftz_f32_slowpath
        .type           $__internal_479_$__cuda_sm3x_div_rn_noftz_f32_slowpath,@function
        .size           $__internal_479_$__cuda_sm3x_div_rn_noftz_f32_slowpath,(.L_x_25931 - $__internal_479_$__cuda_sm3x_div_rn_noftz_f32_slowpath)
$__internal_479_$__cuda_sm3x_div_rn_noftz_f32_slowpath:
        /* <DEDUP_REMOVED lines=35> */
.L_x_24560:
        /* <DEDUP_REMOVED lines=51> */
.L_x_24567:
[----:B------:R-:W-:-:S04]  /*1490*/  LOP3.LUT R2, R2, 0x80000000, RZ, 0xc0, !PT ;  /* 0x8000000002027812 */ /* 0x000fc800078ec0ff */
[----:B------:R-:W-:Y:S01]  /*14a0*/  LOP3.LUT R2, R2, 0x7f800000, RZ, 0xfc, !PT ;  /* 0x7f80000002027812 */ /* 0x000fe200078efcff */
[----:B------:R-:W-:Y:S06]  /*14b0*/  BRA `(.L_x_24568) ;  /* 0x0000000000047947 */ /* 0x000fec0003800000 */
.L_x_24566:
[----:B------:R-:W-:-:S07]  /*14c0*/  IMAD R2, R14, 0x800000, R2 ;  /* 0x008000000e027824 */ /* 0x000fce00078e0202 */
.L_x_24568:
[----:B------:R-:W-:Y:S05]  /*14d0*/  BSYNC.RECONVERGENT B2 ;  /* 0x0000000000027941 */ /* 0x000fea0003800200 */
.L_x_24565:
[----:B------:R-:W-:Y:S05]  /*14e0*/  BRA `(.L_x_24569) ;  /* 0x0000000000207947 */ /* 0x000fea0003800000 */
.L_x_24564:
[----:B------:R-:W-:-:S04]  /*14f0*/  LOP3.LUT R2, R13, 0x80000000, R2, 0x48, !PT ;  /* 0x800000000d027812 */ /* 0x000fc800078e4802 */
[----:B------:R-:W-:Y:S01]  /*1500*/  LOP3.LUT R2, R2, 0x7f800000, RZ, 0xfc, !PT ;  /* 0x7f80000002027812 */ /* 0x000fe200078efcff */
[----:B------:R-:W-:Y:S06]  /*1510*/  BRA `(.L_x_24569) ;  /* 0x0000000000147947 */ /* 0x000fec0003800000 */
.L_x_24563:
[----:B------:R-:W-:Y:S01]  /*1520*/  LOP3.LUT R2, R13, 0x80000000, R2, 0x48, !PT ;  /* 0x800000000d027812 */ /* 0x000fe200078e4802 */
[----:B------:R-:W-:Y:S06]  /*1530*/  BRA `(.L_x_24569) ;  /* 0x00000000000c7947 */ /* 0x000fec0003800000 */
.L_x_24562:
[----:B------:R-:W0:Y:S01]  /*1540*/  MUFU.RSQ R2, -QNAN ;  /* 0xffc0000000027908 */ /* 0x000e220000001400 */
[----:B------:R-:W-:Y:S05]  /*1550*/  BRA `(.L_x_24569) ;  /* 0x0000000000047947 */ /* 0x000fea0003800000 */
.L_x_24561:
[----:B------:R-:W-:-:S07]  /*1560*/  FADD.FTZ R2, R2, R3 ;  /* 0x0000000302027221 */ /* 0x000fce0000010000 */
.L_x_24569:
[----:B------:R-:W-:Y:S05]  /*1570*/  BSYNC.RECONVERGENT B1 ;  /* 0x0000000000017941 */ /* 0x000fea0003800200 */
.L_x_24559:
[----:B------:R-:W-:-:S04]  /*1580*/  HFMA2 R13, -RZ, RZ, 0, 0 ;  /* 0x00000000ff0d7431 */ /* 0x000fc800000001ff */
[----:B0-----:R-:W-:Y:S05]  /*1590*/  RET.REL.NODEC R12 `(_Z15SoftmaxWarpImplI10DirectLoadIffE11DirectStoreIffEfLi2ELi2ELi32ELi1ELb1EL9Algorithm0EEvT_T0_ll) ;  /* 0xffffffe80c987950 */ /* 0x001fea0003c3ffff */
.L_x_24570:
        /* <DEDUP_REMOVED lines=14> */
.L_x_25931:


//--------------------- .text._Z15SoftmaxWarpImplI10DirectLoadIffE11DirectStoreIffEfLi2ELi2ELi32ELi1ELb0EL9Algorithm0EEvT_T0_ll --------------------------
	.section	.text._Z15SoftmaxWarpImplI10DirectLoadIffE11DirectStoreIffEfLi2ELi2ELi32ELi1ELb0EL9Algorithm0EEvT_T0_ll,"ax",@progbits
	.align	128
        .global         _Z15SoftmaxWarpImplI10DirectLoadIffE11DirectStoreIffEfLi2ELi2ELi32ELi1ELb0EL9Algorithm0EEvT_T0_ll
        .type           _Z15SoftmaxWarpImplI10DirectLoadIffE11DirectStoreIffEfLi2ELi2ELi32ELi1ELb0EL9Algorithm0EEvT_T0_ll,@function
        .size           _Z15SoftmaxWarpImplI10DirectLoadIffE11DirectStoreIffEfLi2ELi2ELi32ELi1ELb0EL9Algorithm0EEvT_T0_ll,(.L_x_25932 - _Z15SoftmaxWarpImplI10DirectLoadIffE11DirectStoreIffEfLi2ELi2ELi32ELi1ELb0EL9Algorithm0EEvT_T0_ll)
        .other          _Z15SoftmaxWarpImplI10DirectLoadIffE11DirectStoreIffEfLi2ELi2ELi32ELi1ELb0EL9Algorithm0EEvT_T0_ll,@"STO_CUDA_ENTRY STV_DEFAULT"
_Z15SoftmaxWarpImplI10DirectLoadIffE11DirectStoreIffEfLi2ELi2ELi32ELi1ELb0EL9Algorithm0EEvT_T0_ll:
.text._Z15SoftmaxWarpImplI10DirectLoadIffE11DirectStoreIffEfLi2ELi2ELi32ELi1ELb0EL9Algorithm0EEvT_T0_ll:
        /* <DEDUP_REMOVED lines=24> */
.L_x_24571:
        /* <DEDUP_REMOVED lines=14> */
.L_x_24577:
        /* <DEDUP_REMOVED lines=15> */
[----:B------:R-:W2:Y:S01]  /*0350*/  LDG.E.64 R6, desc[UR4][R6.64] ;  /* 0x0000000406067981 */ /* 0x000ea2000c1e1b00 */
[----:B------:R-:W-:Y:S01]  /*0360*/  UMOV UR4, 0xffffffff ;  /* 0xffffffff00047882 */ /* 0x000fe20000000000 */
[----:B--2---:R-:W-:Y:S02]  /*0370*/  FMNMX3 R13, R6, -INF , R7, !PT ;  /* 0xff800000060d7876 */ /* 0x004fe40007800007 */
[----:B-1----:R-:W-:Y:S05]  /*0380*/  BRA.DIV UR4, `(.L_x_24572) ;  /* 0x00000006046c7947 */ /* 0x002fea000b800000 */
        /* <DEDUP_REMOVED lines=41> */
.L_x_24589:
        /* <DEDUP_REMOVED lines=11> */
[----:B01----:R-:W-:Y:S05]  /*06d0*/  CALL.REL.NOINC `($__internal_480_$__cuda_sm3x_div_rn_noftz_f32_slowpath) ;  /* 0x0000000400ec7944 */ /* 0x003fea0003c00000 */
[----:B------:R-:W-:-:S07]  /*06e0*/  IMAD.MOV.U32 R6, RZ, RZ, R2 ;  /* 0x000000ffff067224 */ /* 0x000fce00078e0002 */
.L_x_24574:
[----:B------:R-:W-:Y:S05]  /*06f0*/  BSYNC.RECONVERGENT B0 ;  /* 0x0000000000007941 */ /* 0x000fea0003800200 */
.L_x_24573:
        /* <DEDUP_REMOVED lines=11> */
[----:B01----:R-:W-:Y:S05]  /*07b0*/  CALL.REL.NOINC `($__internal_480_$__cuda_sm3x_div_rn_noftz_f32_slowpath) ;  /* 0x0000000400b47944 */ /* 0x003fea0003c00000 */
[----:B------:R-:W-:-:S07]  /*07c0*/  IMAD.MOV.U32 R7, RZ, RZ, R2 ;  /* 0x000000ffff077224 */ /* 0x000fce00078e0002 */
.L_x_24576:
[----:B------:R-:W-:Y:S05]  /*07d0*/  BSYNC.RECONVERGENT B0 ;  /* 0x0000000000007941 */ /* 0x000fea0003800200 */
.L_x_24575:
        /* <DEDUP_REMOVED lines=16> */
[----:B------:R3:W-:Y:S01]  /*08e0*/  STG.E.64 desc[UR4][R2.64], R6 ;  /* 0x0000000602007986 */ /* 0x0007e2000c101b04 */
[----:B------:R-:W-:Y:S02]  /*08f0*/  LEA.HI.X.SX32 R9, R16, R9, 0x1, P0 ;  /* 0x0000000910097211 */ /* 0x000fe400000f0eff */
[----:B------:R-:W-:-:S04]  /*0900*/  ISETP.GE.U32.AND P0, PT, R10, UR44, PT ;  /* 0x0000002c0a007c0c */ /* 0x000fc8000bf06070 */
[----:B------:R-:W-:-:S13]  /*0910*/  ISETP.GE.AND.EX P0, PT, R9, UR45, PT, P0 ;  /* 0x0000002d09007c0c */ /* 0x000fda000bf06300 */
[----:B---3--:R-:W-:Y:S05]  /*0920*/  @!P0 BRA `(.L_x_24577) ;  /* 0xfffffff8004c8947 */ /* 0x008fea000383ffff */
[----:B------:R-:W-:Y:S05]  /*0930*/  EXIT ;  /* 0x000000000000794d */ /* 0x000fea0003800000 */
.L_x_24572:
[----:B------:R-:W-:Y:S01]  /*0940*/  HFMA2 R11, -RZ, RZ, 0, 1.847743988037109375e-06 ;  /* 0x0000001fff0b7431 */ /* 0x000fe200000001ff */
[----:B------:R-:W-:Y:S01]  /*0950*/  BSSY B0, `(.L_x_24578) ;  /* 0x0000006000007945 */ /* 0x000fe20003800000 */
[----:B------:R-:W-:Y:S02]  /*0960*/  IMAD.MOV.U32 R12, RZ, RZ, 0x10 ;  /* 0x00000010ff0c7424 */ /* 0x000fe400078e00ff */
[----:B------:R-:W-:-:S07]  /*0970*/  IMAD.MOV.U32 R15, RZ, RZ, -0x1 ;  /* 0xffffffffff0f7424 */ /* 0x000fce00078e00ff */
[----:B0-----:R-:W-:Y:S05]  /*0980*/  WARPSYNC.COLLECTIVE R15, `(.L_x_24579) ;  /* 0x000000000f087348 */ /* 0x001fea0003c00000 */
[----:B------:R1:W2:Y:S02]  /*0990*/  SHFL.BFLY P6, R14, R13, R12, R11 ;  /* 0x0c00000c0d0e7389 */ /* 0x0002a400000c000b */
[----:B012---:R-:W-:Y:S05]  /*09a0*/  ENDCOLLECTIVE ;  /* 0x000000000000791b */ /* 0x007fea0003800000 */
.L_x_24579:
[----:B------:R-:W-:Y:S05]  /*09b0*/  BSYNC B0 ;  /* 0x0000000000007941 */ /* 0x000fea0003800000 */
.L_x_24578:
        /* <DEDUP_REMOVED lines=9> */
.L_x_24580:
[----:B------:R-:W-:Y:S01]  /*0a50*/  HFMA2 R12, -RZ, RZ, 0, 2.384185791015625e-07 ;  /* 0x00000004ff0c7431 */ /* 0x000fe200000001ff */
[----:B------:R-:W-:-:S05]  /*0a60*/  FMNMX R0, R13, R14, !PT ;  /* 0x0000000e0d007209 */ /* 0x000fca0007800000 */
[----:B------:R-:W-:-:S07]  /*0a70*/  IMAD.MOV.U32 R13, RZ, RZ, R0 ;  /* 0x000000ffff0d7224 */ /* 0x000fce00078e0000 */
[----:B------:R-:W-:Y:S05]  /*0a80*/  WARPSYNC.COLLECTIVE R15, `(.L_x_24581) ;  /* 0x000000000f087348 */ /* 0x000fea0003c00000 */
[----:B------:R0:W1:Y:S02]  /*0a90*/  SHFL.BFLY P6, R14, R13, R12, R11 ;  /* 0x0c00000c0d0e7389 */ /* 0x00006400000c000b */
[----:B01----:R-:W-:Y:S05]  /*0aa0*/  ENDCOLLECTIVE ;  /* 0x000000000000791b */ /* 0x003fea0003800000 */
.L_x_24581:
[----:B------:R-:W-:Y:S02]  /*0ab0*/  MOV R12, 0x2 ;  /* 0x00000002000c7802 */ /* 0x000fe40000000f00 */
[----:B------:R-:W-:-:S05]  /*0ac0*/  FMNMX R2, R0, R14, !PT ;  /* 0x0000000e00027209 */ /* 0x000fca0007800000 */
[----:B------:R-:W-:-:S07]  /*0ad0*/  IMAD.MOV.U32 R13, RZ, RZ, R2 ;  /* 0x000000ffff0d7224 */ /* 0x000fce00078e0002 */
[----:B------:R-:W-:Y:S05]  /*0ae0*/  WARPSYNC.COLLECTIVE R15, `(.L_x_24582) ;  /* 0x000000000f087348 */ /* 0x000fea0003c00000 */
[----:B------:R0:W1:Y:S02]  /*0af0*/  SHFL.BFLY P6, R14, R13, R12, R11 ;  /* 0x0c00000c0d0e7389 */ /* 0x00006400000c000b */
[----:B01----:R-:W-:Y:S05]  /*0b00*/  ENDCOLLECTIVE ;  /* 0x000000000000791b */ /* 0x003fea0003800000 */
.L_x_24582:
[----:B------:R-:W-:Y:S01]  /*0b10*/  HFMA2 R12, -RZ, RZ, 0, 5.9604644775390625e-08 ;  /* 0x00000001ff0c7431 */ /* 0x000fe200000001ff */
[----:B------:R-:W-:-:S05]  /*0b20*/  FMNMX R3, R2, R14, !PT ;  /* 0x0000000e02037209 */ /* 0x000fca0007800000 */
[----:B------:R-:W-:-:S07]  /*0b30*/  IMAD.MOV.U32 R13, RZ, RZ, R3 ;  /* 0x000000ffff0d7224 */ /* 0x000fce00078e0003 */
[----:B------:R-:W-:Y:S05]  /*0b40*/  WARPSYNC.COLLECTIVE R15, `(.L_x_24583) ;  /* 0x000000000f087348 */ /* 0x000fea0003c00000 */
[----:B------:R0:W1:Y:S02]  /*0b50*/  SHFL.BFLY P6, R14, R13, R12, R11 ;  /* 0x0c00000c0d0e7389 */ /* 0x00006400000c000b */
[----:B01----:R-:W-:Y:S05]  /*0b60*/  ENDCOLLECTIVE ;  /* 0x000000000000791b */ /* 0x003fea0003800000 */
.L_x_24583:
        /* <DEDUP_REMOVED lines=25> */
.L_x_24584:
[----:B------:R-:W-:Y:S02]  /*0d00*/  IMAD.MOV.U32 R12, RZ, RZ, 0x8 ;  /* 0x00000008ff0c7424 */ /* 0x000fe400078e00ff */
[----:B------:R-:W-:-:S05]  /*0d10*/  FADD R3, R13, R14 ;  /* 0x0000000e0d037221 */ /* 0x000fca0000000000 */
[----:B------:R-:W-:-:S07]  /*0d20*/  MOV R13, R3 ;  /* 0x00000003000d7202 */ /* 0x000fce0000000f00 */
[----:B------:R-:W-:Y:S05]  /*0d30*/  WARPSYNC.COLLECTIVE R15, `(.L_x_24585) ;  /* 0x000000000f087348 */ /* 0x000fea0003c00000 */
[----:B------:R0:W1:Y:S02]  /*0d40*/  SHFL.BFLY P6, R14, R13, R12, R11 ;  /* 0x0c00000c0d0e7389 */ /* 0x00006400000c000b */
[----:B01----:R-:W-:Y:S05]  /*0d50*/  ENDCOLLECTIVE ;  /* 0x000000000000791b */ /* 0x003fea0003800000 */
.L_x_24585:
[----:B------:R-:W-:Y:S02]  /*0d60*/  IMAD.MOV.U32 R12, RZ, RZ, 0x4 ;  /* 0x00000004ff0c7424 */ /* 0x000fe400078e00ff */
[----:B------:R-:W-:-:S05]  /*0d70*/  FADD R6, R3, R14 ;  /* 0x0000000e03067221 */ /* 0x000fca0000000000 */
[----:B------:R-:W-:-:S07]  /*0d80*/  MOV R13, R6 ;  /* 0x00000006000d7202 */ /* 0x000fce0000000f00 */
[----:B------:R-:W-:Y:S05]  /*0d90*/  WARPSYNC.COLLECTIVE R15, `(.L_x_24586) ;  /* 0x000000000f087348 */ /* 0x000fea0003c00000 */
[----:B------:R0:W1:Y:S02]  /*0da0*/  SHFL.BFLY P6, R14, R13, R12, R11 ;  /* 0x0c00000c0d0e7389 */ /* 0x00006400000c000b */
[----:B01----:R-:W-:Y:S05]  /*0db0*/  ENDCOLLECTIVE ;  /* 0x000000000000791b */ /* 0x003fea0003800000 */
.L_x_24586:
[----:B------:R-:W-:Y:S02]  /*0dc0*/  IMAD.MOV.U32 R12, RZ, RZ, 0x2 ;  /* 0x00000002ff0c7424 */ /* 0x000fe400078e00ff */
[----:B------:R-:W-:-:S05]  /*0dd0*/  FADD R7, R6, R14 ;  /* 0x0000000e06077221 */ /* 0x000fca0000000000 */
[----:B------:R-:W-:-:S07]  /*0de0*/  MOV R13, R7 ;  /* 0x00000007000d7202 */ /* 0x000fce0000000f00 */
[----:B------:R-:W-:Y:S05]  /*0df0*/  WARPSYNC.COLLECTIVE R15, `(.L_x_24587) ;  /* 0x000000000f087348 */ /* 0x000fea0003c00000 */
[----:B------:R0:W1:Y:S02]  /*0e00*/  SHFL.BFLY P6, R14, R13, R12, R11 ;  /* 0x0c00000c0d0e7389 */ /* 0x00006400000c000b */
[----:B01----:R-:W-:Y:S05]  /*0e10*/  ENDCOLLECTIVE ;  /* 0x000000000000791b */ /* 0x003fea0003800000 */
.L_x_24587:
[----:B------:R-:W-:Y:S02]  /*0e20*/  IMAD.MOV.U32 R12, RZ, RZ, 0x1 ;  /* 0x00000001ff0c7424 */ /* 0x000fe400078e00ff */
[----:B------:R-:W-:-:S05]  /*0e30*/  FADD R17, R7, R14 ;  /* 0x0000000e07117221 */ /* 0x000fca0000000000 */
[----:B------:R-:W-:-:S07]  /*0e40*/  MOV R13, R17 ;  /* 0x00000011000d7202 */ /* 0x000fce0000000f00 */
[----:B------:R-:W-:Y:S05]  /*0e50*/  WARPSYNC.COLLECTIVE R15, `(.L_x_24588) ;  /* 0x000000000f087348 */ /* 0x000fea0003c00000 */
[----:B------:R0:W1:Y:S02]  /*0e60*/  SHFL.BFLY P6, R14, R13, R12, R11 ;  /* 0x0c00000c0d0e7389 */ /* 0x00006400000c000b */
[----:B01----:R-:W-:Y:S05]  /*0e70*/  ENDCOLLECTIVE ;  /* 0x000000000000791b */ /* 0x003fea0003800000 */
.L_x_24588:
[----:B------:R-:W-:Y:S05]  /*0e80*/  BRA `(.L_x_24589) ;  /* 0xfffffff400e47947 */ /* 0x000fea000383ffff */
        .weak           $__internal_480_$__cuda_sm3x_div_rn_noftz_f32_slowpath
        .type           $__internal_480_$__cuda_sm3x_div_rn_noftz_f32_slowpath,@function
        .size           $__internal_480_$__cuda_sm3x_div_rn_noftz_f32_slowpath,(.L_x_25932 - $__internal_480_$__cuda_sm3x_div_rn_noftz_f32_slowpath)
$__internal_480_$__cuda_sm3x_div_rn_noftz_f32_slowpath:
        /* <DEDUP_REMOVED lines=35> */
.L_x_24591:
        /* <DEDUP_REMOVED lines=51> */
.L_x_24598:
[----:B------:R-:W-:-:S04]  /*13f0*/  LOP3.LUT R2, R2, 0x80000000, RZ, 0xc0, !PT ;  /* 0x8000000002027812 */ /* 0x000fc800078ec0ff */
[----:B------:R-:W-:Y:S01]  /*1400*/  LOP3.LUT R2, R2, 0x7f800000, RZ, 0xfc, !PT ;  /* 0x7f80000002027812 */ /* 0x000fe200078efcff */
[----:B------:R-:W-:Y:S06]  /*1410*/  BRA `(.L_x_24599) ;  /* 0x0000000000047947 */ /* 0x000fec0003800000 */
.L_x_24597:
[----:B------:R-:W-:-:S07]  /*1420*/  IMAD R2, R14, 0x800000, R2 ;  /* 0x008000000e027824 */ /* 0x000fce00078e0202 */
.L_x_24599:
[----:B------:R-:W-:Y:S05]  /*1430*/  BSYNC.RECONVERGENT B2 ;  /* 0x0000000000027941 */ /* 0x000fea0003800200 */
.L_x_24596:
[----:B------:R-:W-:Y:S05]  /*1440*/  BRA `(.L_x_24600) ;  /* 0x0000000000207947 */ /* 0x000fea0003800000 */
.L_x_24595:
[----:B------:R-:W-:-:S04]  /*1450*/  LOP3.LUT R2, R13, 0x80000000, R2, 0x48, !PT ;  /* 0x800000000d027812 */ /* 0x000fc800078e4802 */
[----:B------:R-:W-:Y:S01]  /*1460*/  LOP3.LUT R2, R2, 0x7f800000, RZ, 0xfc, !PT ;  /* 0x7f80000002027812 */ /* 0x000fe200078efcff */
[----:B------:R-:W-:Y:S06]  /*1470*/  BRA `(.L_x_24600) ;  /* 0x0000000000147947 */ /* 0x000fec0003800000 */
.L_x_24594:
[----:B------:R-:W-:Y:S01]  /*1480*/  LOP3.LUT R2, R13, 0x80000000, R2, 0x48, !PT ;  /* 0x800000000d027812 */ /* 0x000fe200078e4802 */
[----:B------:R-:W-:Y:S06]  /*1490*/  BRA `(.L_x_24600) ;  /* 0x00000000000c7947 */ /* 0x000fec0003800000 */
.L_x_24593:
[----:B------:R-:W0:Y:S01]  /*14a0*/  MUFU.RSQ R2, -QNAN ;  /* 0xffc0000000027908 */ /* 0x000e220000001400 */
[----:B------:R-:W-:Y:S05]  /*14b0*/  BRA `(.L_x_24600) ;  /* 0x0000000000047947 */ /* 0x000fea0003800000 */
.L_x_24592:
[----:B------:R-:W-:-:S07]  /*14c0*/  FADD.FTZ R2, R2, R3 ;  /* 0x0000000302027221 */ /* 0x000fce0000010000 */
.L_x_24600:
[----:B------:R-:W-:Y:S05]  /*14d0*/  BSYNC.RECONVERGENT B1 ;  /* 0x0000000000017941 */ /* 0x000fea0003800200 */
.L_x_24590:
[----:B------:R-:W-:-:S04]  /*14e0*/  HFMA2 R13, -RZ, RZ, 0, 0 ;  /* 0x00000000ff0d7431 */ /* 0x000fc800000001ff */
[----:B0-----:R-:W-:Y:S05]  /*14f0*/  RET.REL.NODEC R12 `(_Z15SoftmaxWarpImplI10DirectLoadIffE11DirectStoreIffEfLi2ELi2ELi32ELi1ELb0EL9Algorithm0EEvT_T0_ll) ;  /* 0xffffffe80cc07950 */ /* 0x001fea0003c3ffff */
.L_x_24601:
        /* <DEDUP_REMOVED lines=16> */
.L_x_25932:


//--------------------- .text._Z15SoftmaxWarpImplI10DirectLoadIffE11DirectStoreIffEfLi2ELi2ELi32ELi2ELb1EL9Algorithm0EEvT_T0_ll --------------------------
	.section	.text._Z15SoftmaxWarpImplI10DirectLoadIffE11DirectStoreIffEfLi2ELi2ELi32ELi2ELb1EL9Algorithm0EEvT_T0_ll,"ax",@progbits
	.align	128
        .global         _Z15SoftmaxWarpImplI10DirectLoadIffE11DirectStoreIffEfLi2ELi2ELi32ELi2ELb1EL9Algorithm0EEvT_T0_ll
        .type           _Z15SoftmaxWarpImplI10DirectLoadIffE11DirectStoreIffEfLi2ELi2ELi32ELi2ELb1EL9Algorithm0EEvT_T0_ll,@function
        .size           _Z15SoftmaxWarpImplI10DirectLoadIffE11DirectStoreIffEfLi2ELi2ELi32ELi2ELb1EL9Algorithm0EEvT_T0_ll,(.L_x_25933 - _Z15SoftmaxWarpImplI10DirectLoadIffE11DirectStoreIffEfLi2ELi2ELi32ELi2ELb1EL9Algorithm0EEvT_T0_ll)
        .other          _Z15SoftmaxWarpImplI10DirectLoadIffE11DirectStoreIffEfLi2ELi2ELi32ELi2ELb1EL9Algorithm0EEvT_T0_ll,@"STO_CUDA_ENTRY STV_DEFAULT"
_Z15SoftmaxWarpImplI10DirectLoadIffE11DirectStoreIffEfLi2ELi2ELi32ELi2ELb1EL9Algorithm0EEvT_T0_ll:
.text._Z15SoftmaxWarpImplI10DirectLoadIffE11DirectStoreIffEfLi2ELi2ELi32ELi2ELb1EL9Algorithm0EEvT_T0_ll:
        /* <DEDUP_REMOVED lines=24> */
.L_x_24602:
        /* <DEDUP_REMOVED lines=17> */
.L_x_24616:
[----:B------:R-:W-:Y:S01]  /*0290*/  ISETP.GE.U32.AND P0, PT, R22, UR40, PT ;  /* 0x0000002816007c0c */ /* 0x000fe2000bf06070 */
[----:B-1----:R-:W1:Y:S01]  /*02a0*/  LDC.64 R4, c[0x0][0x388] ;  /* 0x0000e200ff047b82 */ /* 0x002e620000000a00 */
[----:B------:R-:W-:Y:S01]  /*02b0*/  IMAD.MOV.U32 R21, RZ, RZ, -0x800000 ;  /* 0xff800000ff157424 */ /* 0x000fe200078e00ff */
[----:B------:R-:W-:Y:S01]  /*02c0*/  MOV R20, 0xff800000 ;  /* 0xff80000000147802 */ /* 0x000fe20000000f00 */
[----:B------:R-:W-:Y:S01]  /*02d0*/  IMAD.MOV.U32 R18, RZ, RZ, -0x800000 ;  /* 0xff800000ff127424 */ /* 0x000fe200078e00ff */
[----:B------:R-:W-:-:S04]  /*02e0*/  ISETP.GE.AND.EX P0, PT, RZ, UR41, PT, P0 ;  /* 0x00000029ff007c0c */ /* 0x000fc8000bf06300 */
[----:B------:R-:W4:Y:S08]  /*02f0*/  LDC.64 R6, c[0x0][0x388] ;  /* 0x0000e200ff067b82 */ /* 0x000f300000000a00 */
[----:B------:R-:W5:Y:S01]  /*0300*/  LDC.64 R2, c[0x0][0x380] ;  /* 0x0000e000ff027b82 */ /* 0x000f620000000a00 */
[----:B--2---:R-:W-:Y:S02]  /*0310*/  @!P0 R2UR UR4, R16 ;  /* 0x00000000100482ca */ /* 0x004fe400000e0000 */
[----:B------:R-:W-:-:S02]  /*0320*/  @!P0 R2UR UR5, R17 ;  /* 0x00000000110582ca */ /* 0x000fc400000e0000 */
[----:B------:R-:W-:Y:S02]  /*0330*/  @!P0 R2UR UR6, R16 ;  /* 0x00000000100682ca */ /* 0x000fe400000e0000 */
[----:B------:R-:W-:Y:S01]  /*0340*/  @!P0 R2UR UR7, R17 ;  /* 0x00000000110782ca */ /* 0x000fe200000e0000 */
[----:B------:R-:W2:Y:S01]  /*0350*/  @!P0 LDC.64 R12, c[0x0][0x388] ;  /* 0x0000e200ff0c8b82 */ /* 0x000ea20000000a00 */
[----:B-1----:R-:W-:-:S04]  /*0360*/  @!P0 IMAD R0, R25, R4, RZ ;  /* 0x0000000419008224 */ /* 0x002fc800078e02ff */
[C---:B------:R-:W-:Y:S02]  /*0370*/  @!P0 IMAD R15, R23.reuse, R5, R0 ;  /* 0x00000005170f8224 */ /* 0x040fe400078e0200 */
[----:B--2---:R-:W-:Y:S02]  /*0380*/  @!P0 IMAD.WIDE.U32 R12, R23, R4, R12 ;  /* 0x00000004170c8225 */ /* 0x004fe400078e000c */
[----:B------:R-:W1:Y:S01]  /*0390*/  LDC.64 R4, c[0x0][0x380] ;  /* 0x0000e000ff047b82 */ /* 0x000e620000000a00 */
[----:B------:R-:W-:Y:S01]  /*03a0*/  @!P0 IADD3 R0, P1, PT, R22, R12, RZ ;  /* 0x0000000c16008210 */ /* 0x000fe20007f3e0ff */
[----:B----4-:R-:W-:-:S03]  /*03b0*/  @!P0 IMAD R12, R25, R6, RZ ;  /* 0x00000006190c8224 */ /* 0x010fc600078e02ff */
[----:B------:R-:W-:Y:S01]  /*03c0*/  @!P0 IADD3.X R15, PT, PT, R15, R13, RZ, P1, !PT ;  /* 0x0000000d0f0f8210 */ /* 0x000fe20000ffe4ff */
[----:B------:R-:W-:Y:S01]  /*03d0*/  @!P0 IMAD R19, R23, R7, R12 ;  /* 0x0000000717138224 */ /* 0x000fe200078e020c */
[----:B------:R-:W-:Y:S01]  /*03e0*/  @!P0 MOV R12, R22 ;  /* 0x00000016000c8202 */ /* 0x000fe20000000f00 */
[----:B------:R-:W-:Y:S01]  /*03f0*/  @!P0 IMAD.MOV.U32 R13, RZ, RZ, RZ ;  /* 0x000000ffff0d8224 */ /* 0x000fe200078e00ff */
[----:B------:R-:W-:-:S03]  /*0400*/  @!P0 LEA.HI R0, P1, R15, R0, RZ, 0x1 ;  /* 0x000000000f008211 */ /* 0x000fc600078308ff */
[----:B------:R-:W-:Y:S01]  /*0410*/  @!P0 IMAD.WIDE.U32 R6, R23, R6, R12 ;  /* 0x0000000617068225 */ /* 0x000fe200078e000c */
[----:B------:R-:W-:-:S03]  /*0420*/  @!P0 IADD3.X R15, PT, PT, RZ, R15, RZ, P1, !PT ;  /* 0x0000000fff0f8210 */ /* 0x000fc60000ffe4ff */
[C---:B------:R-:W-:Y:S01]  /*0430*/  @!P0 IMAD.SHL.U32 R11, R0.reuse, 0x4, RZ ;  /* 0x00000004000b8824 */ /* 0x040fe200078e00ff */
[----:B------:R-:W-:Y:S01]  /*0440*/  @!P0 SHF.L.U64.HI R0, R0, 0x2, R15 ;  /* 0x0000000200008819 */ /* 0x000fe2000001020f */
[----:B------:R-:W-:Y:S01]  /*0450*/  @!P0 IMAD.IADD R7, R7, 0x1, R19 ;  /* 0x0000000107078824 */ /* 0x000fe200078e0213 */
[----:B------:R-:W-:Y:S02]  /*0460*/  MOV R19, 0xff800000 ;  /* 0xff80000000137802 */ /* 0x000fe40000000f00 */
[----:B------:R-:W-:Y:S02]  /*0470*/  @!P0 LOP3.LUT R11, R11, 0xfffffff8, RZ, 0xc0, !PT ;  /* 0xfffffff80b0b8812 */ /* 0x000fe400078ec0ff */
[C---:B-1----:R-:W-:Y:S02]  /*0480*/  @!P0 LEA R4, P1, R6.reuse, R4, 0x2 ;  /* 0x0000000406048211 */ /* 0x042fe400078210ff */
[----:B-----5:R-:W-:Y:S02]  /*0490*/  @!P0 IADD3 R2, P2, PT, R11, R2, RZ ;  /* 0x000000020b028210 */ /* 0x020fe40007f5e0ff */
[----:B------:R-:W-:-:S02]  /*04a0*/  @!P0 LEA.HI.X R5, R6, R5, R7, 0x2, P1 ;  /* 0x0000000506058211 */ /* 0x000fc400008f1407 */
[----:B------:R-:W-:-:S03]  /*04b0*/  @!P0 IADD3.X R3, PT, PT, R0, R3, RZ, P2, !PT ;  /* 0x0000000300038210 */ /* 0x000fc600017fe4ff */
[----:B------:R-:W2:Y:S04]  /*04c0*/  @!P0 LDG.E.64 R20, desc[UR4][R4.64] ;  /* 0x0000000404148981 */ /* 0x000ea8000c1e1b00 */
[----:B------:R-:W4:Y:S01]  /*04d0*/  @!P0 LDG.E.64 R18, desc[UR6][R2.64] ;  /* 0x0000000602128981 */ /* 0x000f22000c1e1b00 */
[----:B------:R-:W-:Y:S01]  /*04e0*/  UMOV UR4, 0xffffffff ;  /* 0xffffffff00047882 */ /* 0x000fe20000000000 */
[----:B------:R-:W-:Y:S01]  /*04f0*/  IMAD.MOV.U32 R13, RZ, RZ, -0x800000 ;  /* 0xff800000ff0d7424 */ /* 0x000fe200078e00ff */
[----:B------:R-:W-:Y:S02]  /*0500*/  MOV R0, 0xff800000 ;  /* 0xff80000000007802 */ /* 0x000fe40000000f00 */
[----:B--2---:R-:W-:Y:S02]  /*0510*/  @!P0 FMNMX3 R13, R20, -INF , R21, !PT ;  /* 0xff800000140d8876 */ /* 0x004fe40007800015 */
[----:B----4-:R-:W-:Y:S01]  /*0520*/  @!P0 FMNMX3 R0, R18, -INF , R19, !PT ;  /* 0xff80000012008876 */ /* 0x010fe20007800013 */
        /* <DEDUP_REMOVED lines=26> */
[C---:B------:R-:W-:Y:S01]  /*06d0*/  FADD R5, -R7.reuse, R18 ;  /* 0x0000001207057221 */ /* 0x040fe20000000100 */
[----:B------:R-:W-:Y:S01]  /*06e0*/  FADD R19, -R7, R19 ;  /* 0x0000001307137221 */ /* 0x000fe20000000100 */
[-C--:B------:R-:W-:Y:S01]  /*06f0*/  FFMA.SAT R2, R21, R0.reuse, 0.5 ;  /* 0x3f00000015027423 */ /* 0x080fe20000002000 */
[-C--:B------:R-:W-:Y:S01]  /*0700*/  FFMA.RM R4, R12, R3.reuse, 12582913 ;  /* 0x4b4000010c047423 */ /* 0x080fe20000004003 */
[-C--:B------:R-:W-:Y:S01]  /*0710*/  FFMA.SAT R6, R5, R0.reuse, 0.5 ;  /* 0x3f00000005067423 */ /* 0x080fe20000002000 */
[----:B------:R-:W-:Y:S01]  /*0720*/  FFMA.SAT R0, R19, R0, 0.5 ;  /* 0x3f00000013007423 */ /* 0x000fe20000002000 */
[-C--:B------:R-:W-:Y:S01]  /*0730*/  FFMA.RM R2, R2, R3.reuse, 12582913 ;  /* 0x4b40000102027423 */ /* 0x080fe20000004003 */
        /* <DEDUP_REMOVED lines=16> */
[----:B------:R-:W-:Y:S01]  /*0840*/  SHF.L.U32 R2, R2, 0x17, RZ ;  /* 0x0000001702027819 */ /* 0x000fe200000006ff */
[----:B------:R-:W-:Y:S01]  /*0850*/  IMAD.SHL.U32 R6, R6, 0x800000, RZ ;  /* 0x0080000006067824 */ /* 0x000fe200078e00ff */
[----:B------:R-:W-:-:S02]  /*0860*/  SHF.L.U32 R0, R0, 0x17, RZ ;  /* 0x0000001700007819 */ /* 0x000fc400000006ff */
[----:B------:R-:W2:Y:S08]  /*0870*/  MUFU.EX2 R11, R14 ;  /* 0x0000000e000b7308 */ /* 0x000eb00000000800 */
        /* <DEDUP_REMOVED lines=29> */
.L_x_24638:
        /* <DEDUP_REMOVED lines=11> */
[----:B0--3--:R-:W-:Y:S05]  /*0b00*/  CALL.REL.NOINC `($__internal_481_$__cuda_sm3x_div_rn_noftz_f32_slowpath) ;  /* 0x0000001000187944 */ /* 0x009fea0003c00000 */
[----:B------:R-:W-:-:S07]  /*0b10*/  IMAD.MOV.U32 R12, RZ, RZ, R3 ;  /* 0x000000ffff0c7224 */ /* 0x000fce00078e0003 */
.L_x_24605:
[----:B------:R-:W-:Y:S05]  /*0b20*/  BSYNC.RECONVERGENT B0 ;  /* 0x0000000000007941 */ /* 0x000fea0003800200 */
.L_x_24604:
        /* <DEDUP_REMOVED lines=11> */
[----:B0--3--:R-:W-:Y:S05]  /*0be0*/  CALL.REL.NOINC `($__internal_481_$__cuda_sm3x_div_rn_noftz_f32_slowpath) ;  /* 0x0000000c00e07944 */ /* 0x009fea0003c00000 */
[----:B------:R-:W-:-:S07]  /*0bf0*/  IMAD.MOV.U32 R13, RZ, RZ, R3 ;  /* 0x000000ffff0d7224 */ /* 0x000fce00078e0003 */
.L_x_24607:
[----:B------:R-:W-:Y:S05]  /*0c00*/  BSYNC.RECONVERGENT B0 ;  /* 0x0000000000007941 */ /* 0x000fea0003800200 */
.L_x_24606:
        /* <DEDUP_REMOVED lines=20> */
[----:B------:R1:W-:Y:S04]  /*0d50*/  STG.E.64 desc[UR4][R6.64], R12 ;  /* 0x0000000c06007986 */ /* 0x0003e8000c101b04 */
.L_x_24609:
[----:B------:R-:W-:Y:S05]  /*0d60*/  BSYNC.RECONVERGENT B0 ;  /* 0x0000000000007941 */ /* 0x000fea0003800200 */
.L_x_24608:
[----:B------:R-:W-:Y:S01]  /*0d70*/  BSSY.RECONVERGENT B0, `(.L_x_24610) ;  /* 0x0000008000007945 */ /* 0x000fe20003800200 */
[----:B------:R-:W-:-:S03]  /*0d80*/  FFMA R4, R3, R11, R14 ;  /* 0x0000000b03047223 */ /* 0x000fc6000000000e */
[----:B------:R-:W-:Y:S05]  /*0d90*/  @!P2 BRA `(.L_x_24611) ;  /* 0x000000000014a947 */ /* 0x000fea0003800000 */
[----:B------:R-:W-:Y:S01]  /*0da0*/  IMAD.MOV.U32 R3, RZ, RZ, R2 ;  /* 0x000000ffff037224 */ /* 0x000fe200078e0002 */
[----:B-1----:R-:W-:Y:S02]  /*0db0*/  MOV R6, R19 ;  /* 0x0000001300067202 */ /* 0x002fe40000000f00 */
[----:B------:R-:W-:-:S07]  /*0dc0*/  MOV R14, 0xde0 ;  /* 0x00000de0000e7802 */ /* 0x000fce0000000f00 */
[----:B0--3--:R-:W-:Y:S05]  /*0dd0*/  CALL.REL.NOINC `($__internal_481_$__cuda_sm3x_div_rn_noftz_f32_slowpath) ;  /* 0x0000000c00647944 */ /* 0x009fea0003c00000 */
[----:B------:R-:W-:-:S07]  /*0de0*/  IMAD.MOV.U32 R4, RZ, RZ, R3 ;  /* 0x000000ffff047224 */ /* 0x000fce00078e0003 */
.L_x_24611:
[----:B------:R-:W-:Y:S05]  /*0df0*/  BSYNC.RECONVERGENT B0 ;  /* 0x0000000000007941 */ /* 0x000fea0003800200 */
.L_x_24610:
        /* <DEDUP_REMOVED lines=9> */
[----:B------:R-:W-:Y:S01]  /*0e90*/  MOV R3, R0 ;  /* 0x0000000000037202 */ /* 0x000fe20000000f00 */
[----:B------:R-:W-:Y:S01]  /*0ea0*/  IMAD.MOV.U32 R6, RZ, RZ, R19 ;  /* 0x000000ffff067224 */ /* 0x000fe200078e0013 */
[----:B------:R-:W-:-:S07]  /*0eb0*/  MOV R14, 0xed0 ;  /* 0x00000ed0000e7802 */ /* 0x000fce0000000f00 */
[----:B0--3--:R-:W-:Y:S05]  /*0ec0*/  CALL.REL.NOINC `($__internal_481_$__cuda_sm3x_div_rn_noftz_f32_slowpath) ;  /* 0x0000000c00287944 */ /* 0x009fea0003c00000 */
[----:B------:R-:W-:-:S07]  /*0ed0*/  MOV R5, R3 ;  /* 0x0000000300057202 */ /* 0x000fce0000000f00 */
.L_x_24613:
[----:B------:R-:W-:Y:S05]  /*0ee0*/  BSYNC.RECONVERGENT B0 ;  /* 0x0000000000007941 */ /* 0x000fea0003800200 */
.L_x_24612:
        /* <DEDUP_REMOVED lines=17> */
.L_x_24615:
[----:B------:R-:W-:Y:S05]  /*1000*/  BSYNC.RECONVERGENT B0 ;  /* 0x0000000000007941 */ /* 0x000fea0003800200 */
.L_x_24614:
[----:B------:R-:W-:-:S04]  /*1010*/  IADD3 R23, P0, PT, R10, R23, RZ ;  /* 0x000000170a177210 */ /* 0x000fc80007f1e0ff */
[----:B------:R-:W-:Y:S02]  /*1020*/  LEA.HI.X.SX32 R25, R10, R25, 0x1, P0 ;  /* 0x000000190a197211 */ /* 0x000fe400000f0eff */
[----:B------:R-:W-:-:S04]  /*1030*/  ISETP.GE.U32.AND P0, PT, R23, UR42, PT ;  /* 0x0000002a17007c0c */ /* 0x000fc8000bf06070 */
[----:B------:R-:W-:-:S13]  /*1040*/  ISETP.GE.AND.EX P0, PT, R25, UR43, PT, P0 ;  /* 0x0000002b19007c0c */ /* 0x000fda000bf06300 */
[----:B------:R-:W-:Y:S05]  /*1050*/  @!P0 BRA `(.L_x_24616) ;  /* 0xfffffff0008c8947 */ /* 0x000fea000383ffff */
[----:B------:R-:W-:Y:S05]  /*1060*/  EXIT ;  /* 0x000000000000794d */ /* 0x000fea0003800000 */
.L_x_24603:
[----:B------:R-:W-:Y:S01]  /*1070*/  HFMA2 R12, -RZ, RZ, 0, 9.5367431640625e-07 ;  /* 0x00000010ff0c7431 */ /* 0x000fe200000001ff */
[----:B------:R-:W-:Y:S01]  /*1080*/  BSSY B0, `(.L_x_24617) ;  /* 0x0000006000007945 */ /* 0x000fe20003800000 */
[----:B------:R-:W-:Y:S01]  /*1090*/  IMAD.MOV.U32 R11, RZ, RZ, 0x1f ;  /* 0x0000001fff0b7424 */ /* 0x000fe200078e00ff */
[----:B------:R-:W-:-:S07]  /*10a0*/  MOV R15, 0xffffffff ;  /* 0xffffffff000f7802 */ /* 0x000fce0000000f00 */
[----:B0--3--:R-:W-:Y:S05]  /*10b0*/  WARPSYNC.COLLECTIVE R15, `(.L_x_24618) ;  /* 0x000000000f087348 */ /* 0x009fea0003c00000 */
[----:B------:R1:W2:Y:S02]  /*10c0*/  SHFL.BFLY P6, R14, R13, R12, R11 ;  /* 0x0c00000c0d0e7389 */ /* 0x0002a400000c000b */
[----:B0123--:R-:W-:Y:S05]  /*10d0*/  ENDCOLLECTIVE ;  /* 0x000000000000791b */ /* 0x00ffea0003800000 */
.L_x_24618:
[----:B------:R-:W-:Y:S05]  /*10e0*/  BSYNC B0 ;  /* 0x0000000000007941 */ /* 0x000fea0003800000 */
.L_x_24617:
[----:B------:R-:W-:Y:S01]  /*10f0*/  FMNMX R2, R14, R13, !PT ;  /* 0x0000000d0e027209 */ /* 0x000fe20007800000 */
[----:B------:R-:W-:Y:S02]  /*1100*/  HFMA2 R12, -RZ, RZ, 0, 4.76837158203125e-07 ;  /* 0x00000008ff0c7431 */ /* 0x000fe400000001ff */
[----:B------:R-:W-:Y:S01]  /*1110*/  IMAD.MOV.U32 R11, RZ, RZ, 0x1f ;  /* 0x0000001fff0b7424 */ /* 0x000fe200078e00ff */
[----:B------:R-:W-:Y:S01]  /*1120*/  MOV R15, 0xffffffff ;  /* 0xffffffff000f7802 */ /* 0x000fe20000000f00 */
[----:B------:R-:W-:-:S07]  /*1130*/  IMAD.MOV.U32 R13, RZ, RZ, R2 ;  /* 0x000000ffff0d7224 */ /* 0x000fce00078e0002 */
[----:B------:R-:W-:Y:S05]  /*1140*/  WARPSYNC.COLLECTIVE R15, `(.L_x_24619) ;  /* 0x000000000f087348 */ /* 0x000fea0003c00000 */
[----:B------:R0:W1:Y:S02]  /*1150*/  SHFL.BFLY P6, R14, R13, R12, R11 ;  /* 0x0c00000c0d0e7389 */ /* 0x00006400000c000b */
[----:B01----:R-:W-:Y:S05]  /*1160*/  ENDCOLLECTIVE ;  /* 0x000000000000791b */ /* 0x003fea0003800000 */
.L_x_24619:
[----:B------:R-:W-:Y:S01]  /*1170*/  HFMA2 R12, -RZ, RZ, 0, 2.384185791015625e-07 ;  /* 0x00000004ff0c7431 */ /* 0x000fe200000001ff */
[----:B------:R-:W-:-:S05]  /*1180*/  FMNMX R4, R2, R14, !PT ;  /* 0x0000000e02047209 */ /* 0x000fca0007800000 */
[----:B------:R-:W-:-:S07]  /*1190*/  IMAD.MOV.U32 R13, RZ, RZ, R4 ;  /* 0x000000ffff0d7224 */ /* 0x000fce00078e0004 */
[----:B------:R-:W-:Y:S05]  /*11a0*/  WARPSYNC.COLLECTIVE R15, `(.L_x_24620) ;  /* 0x000000000f087348 */ /* 0x000fea0003c00000 */
[----:B------:R0:W1:Y:S02]  /*11b0*/  SHFL.BFLY P6, R14, R13, R12, R11 ;  /* 0x0c00000c0d0e7389 */ /* 0x00006400000c000b */
[----:B01----:R-:W-:Y:S05]  /*11c0*/  ENDCOLLECTIVE ;  /* 0x000000000000791b */ /* 0x003fea0003800000 */
.L_x_24620:
[----:B------:R-:W-:Y:S02]  /*11d0*/  HFMA2 R12, -RZ, RZ, 0, 1.1920928955078125e-07 ;  /* 0x00000002ff0c7431 */ /* 0x000fe400000001ff */
[----:B------:R-:W-:-:S05]  /*11e0*/  IMAD.MOV.U32 R5, RZ, RZ, R14 ;  /* 0x000000ffff057224 */ /* 0x000fca00078e000e */
[----:B------:R-:W-:-:S04]  /*11f0*/  FMNMX R7, R4, R5, !PT ;  /* 0x0000000504077209 */ /* 0x000fc80007800000 */
[----:B------:R-:W-:-:S07]  /*1200*/  MOV R13, R7 ;  /* 0x00000007000d7202 */ /* 0x000fce0000000f00 */
[----:B------:R-:W-:Y:S05]  /*1210*/  WARPSYNC.COLLECTIVE R15, `(.L_x_24621) ;  /* 0x000000000f087348 */ /* 0x000fea0003c00000 */
[----:B------:R0:W1:Y:S02]  /*1220*/  SHFL.BFLY P6, R14, R13, R12, R11 ;  /* 0x0c00000c0d0e7389 */ /* 0x00006400000c000b */
[----:B01----:R-:W-:Y:S05]  /*1230*/  ENDCOLLECTIVE ;  /* 0x000000000000791b */ /* 0x003fea0003800000 */
.L_x_24621:
[----:B------:R-:W-:Y:S02]  /*1240*/  HFMA2 R12, -RZ, RZ, 0, 5.9604644775390625e-08 ;  /* 0x00000001ff0c7431 */ /* 0x000fe400000001ff */
[----:B------:R-:W-:-:S05]  /*1250*/  IMAD.MOV.U32 R6, RZ, RZ, R14 ;  /* 0x000000ffff067224 */ /* 0x000fca00078e000e */
[----:B------:R-:W-:-:S04]  /*1260*/  FMNMX R2, R7, R6, !PT ;  /* 0x0000000607027209 */ /* 0x000fc80007800000 */
[----:B------:R-:W-:-:S07]  /*1270*/  MOV R13, R2 ;  /* 0x00000002000d7202 */ /* 0x000fce0000000f00 */
[----:B------:R-:W-:Y:S05]  /*1280*/  WARPSYNC.COLLECTIVE R15, `(.L_x_24622) ;  /* 0x000000000f087348 */ /* 0x000fea0003c00000 */
[----:B------:R0:W1:Y:S02]  /*1290*/  SHFL.BFLY P6, R14, R13, R12, R11 ;  /* 0x0c00000c0d0e7389 */ /* 0x00006400000c000b */
[----:B01----:R-:W-:Y:S05]  /*12a0*/  ENDCOLLECTIVE ;  /* 0x000000000000791b */ /* 0x003fea0003800000 */
.L_x_24622:
[----:B------:R-:W-:Y:S01]  /*12b0*/  HFMA2 R12, -RZ, RZ, 0, 9.5367431640625e-07 ;  /* 0x00000010ff0c7431 */ /* 0x000fe200000001ff */
[----:B------:R-:W-:Y:S01]  /*12c0*/  MOV R13, R0 ;  /* 0x00000000000d7202 */ /* 0x000fe20000000f00 */
[----:B------:R-:W-:-:S07]  /*12d0*/  IMAD.MOV.U32 R27, RZ, RZ, R14 ;  /* 0x000000ffff1b7224 */ /* 0x000fce00078e000e */
[----:B------:R-:W-:Y:S05]  /*12e0*/  WARPSYNC.COLLECTIVE R15, `(.L_x_24623) ;  /* 0x000000000f087348 */ /* 0x000fea0003c00000 */
[----:B------:R0:W1:Y:S02]  /*12f0*/  SHFL.BFLY P6, R14, R13, R12, R11 ;  /* 0x0c00000c0d0e7389 */ /* 0x00006400000c000b */
[----:B01----:R-:W-:Y:S05]  /*1300*/  ENDCOLLECTIVE ;  /* 0x000000000000791b */ /* 0x003fea0003800000 */
.L_x_24623:
[----:B------:R-:W-:Y:S01]  /*1310*/  FMNMX R4, R2, R27, !PT ;  /* 0x0000001b02047209 */ /* 0x000fe20007800000 */
[----:B------:R-:W-:-:S04]  /*1320*/  HFMA2 R2, -RZ, RZ, 3.7421875, 0 ;  /* 0x437c0000ff027431 */ /* 0x000fc800000001ff */
[C---:B------:R-:W-:Y:S01]  /*1330*/  FADD R7, -R4.reuse, R20 ;  /* 0x0000001404077221 */ /* 0x040fe20000000100 */
[----:B------:R-:W-:Y:S01]  /*1340*/  FADD R21, -R4, R21 ;  /* 0x0000001504157221 */ /* 0x000fe20000000100 */
[----:B------:R-:W-:Y:S02]  /*1350*/  HFMA2 R12, -RZ, RZ, 0, 4.76837158203125e-07 ;  /* 0x00000008ff0c7431 */ /* 0x000fe400000001ff */
[----:B------:R-:W-:-:S05]  /*1360*/  IMAD.MOV.U32 R3, RZ, RZ, R14 ;  /* 0x000000ffff037224 */ /* 0x000fca00078e000e */
[----:B------:R-:W-:Y:S02]  /*1370*/  FMNMX R24, R3, R0, !PT ;  /* 0x0000000003187209 */ /* 0x000fe40007800000 */
[----:B------:R-:W-:Y:S02]  /*1380*/  MOV R0, 0x3bbb989d ;  /* 0x3bbb989d00007802 */ /* 0x000fe40000000f00 */
[----:B------:R-:W-:-:S03]  /*1390*/  MOV R13, R24 ;  /* 0x00000018000d7202 */ /* 0x000fc60000000f00 */
[----:B------:R-:W-:-:S07]  /*13a0*/  FFMA.SAT R5, R7, R0, 0.5 ;  /* 0x3f00000007057423 */ /* 0x000fce0000002000 */
[----:B------:R-:W-:Y:S05]  /*13b0*/  WARPSYNC.COLLECTIVE R15, `(.L_x_24624) ;  /* 0x000000000f087348 */ /* 0x000fea0003c00000 */
[----:B------:R0:W1:Y:S02]  /*13c0*/  SHFL.BFLY P6, R14, R13, R12, R11 ;  /* 0x0c00000c0d0e7389 */ /* 0x00006400000c000b */
[----:B01----:R-:W-:Y:S05]  /*13d0*/  ENDCOLLECTIVE ;  /* 0x000000000000791b */ /* 0x003fea0003800000 */
.L_x_24624:
[----:B------:R-:W-:Y:S01]  /*13e0*/  FFMA.RM R4, R5, R2, 12582913 ;  /* 0x4b40000105047423 */ /* 0x000fe20000004002 */
[----:B------:R-:W-:-:S03]  /*13f0*/  FFMA.SAT R5, R21, R0, 0.5 ;  /* 0x3f00000015057423 */ /* 0x000fc60000002000 */
[----:B------:R-:W-:Y:S01]  /*1400*/  FADD R6, R4, -12583039 ;  /* 0xcb40007f04067421 */ /* 0x000fe20000000000 */
[----:B------:R-:W-:-:S03]  /*1410*/  FFMA.RM R5, R5, R2, 12582913 ;  /* 0x4b40000105057423 */ /* 0x000fc60000004002 */
[----:B------:R-:W-:Y:S01]  /*1420*/  FFMA R6, R7, 1.4426950216293334961, -R6 ;  /* 0x3fb8aa3b07067823 */ /* 0x000fe20000000806 */
[----:B------:R-:W-:-:S03]  /*1430*/  IMAD.MOV.U32 R12, RZ, RZ, 0x4 ;  /* 0x00000004ff0c7424 */ /* 0x000fc600078e00ff */
[----:B------:R-:W-:-:S06]  /*1440*/  FFMA R6, R7, 1.925963033500011079e-08, R6 ;  /* 0x32a5706007067823 */ /* 0x000fcc0000000006 */
[----:B------:R-:W0:Y:S01]  /*1450*/  MUFU.EX2 R6, R6 ;  /* 0x0000000600067308 */ /* 0x000e220000000800 */
[----:B------:R-:W-:-:S05]  /*1460*/  IMAD.MOV.U32 R3, RZ, RZ, R14 ;  /* 0x000000ffff037224 */ /* 0x000fca00078e000e */
[----:B------:R-:W-:-:S04]  /*1470*/  FMNMX R3, R24, R3, !PT ;  /* 0x0000000318037209 */ /* 0x000fc80007800000 */
[----:B------:R-:W-:-:S07]  /*1480*/  MOV R13, R3 ;  /* 0x00000003000d7202 */ /* 0x000fce0000000f00 */
[----:B0-----:R-:W-:Y:S05]  /*1490*/  WARPSYNC.COLLECTIVE R15, `(.L_x_24625) ;  /* 0x000000000f087348 */ /* 0x001fea0003c00000 */
[----:B------:R1:W2:Y:S02]  /*14a0*/  SHFL.BFLY P6, R14, R13, R12, R11 ;  /* 0x0c00000c0d0e7389 */ /* 0x0002a400000c000b */
[----:B012---:R-:W-:Y:S05]  /*14b0*/  ENDCOLLECTIVE ;  /* 0x000000000000791b */ /* 0x007fea0003800000 */
.L_x_24625:
[----:B------:R-:W-:-:S04]  /*14c0*/  FADD R12, R5, -12583039 ;  /* 0xcb40007f050c7421 */ /* 0x000fc80000000000 */
[----:B------:R-:W-:-:S04]  /*14d0*/  FFMA R12, R21, 1.4426950216293334961, -R12 ;  /* 0x3fb8aa3b150c7823 */ /* 0x000fc8000000080c */
[----:B------:R-:W-:Y:S01]  /*14e0*/  FFMA R21, R21, 1.925963033500011079e-08, R12 ;  /* 0x32a5706015157823 */ /* 0x000fe2000000000c */
[----:B------:R-:W-:Y:S02]  /*14f0*/  MOV R12, 0x2 ;  /* 0x00000002000c7802 */ /* 0x000fe40000000f00 */
[----:B------:R-:W-:Y:S01]  /*1500*/  FMNMX R13, R3, R14, !PT ;  /* 0x0000000e030d7209 */ /* 0x000fe20007800000 */
[----:B------:R-:W-:Y:S01]  /*1510*/  IMAD.SHL.U32 R3, R4, 0x800000, RZ ;  /* 0x0080000004037824 */ /* 0x000fe200078e00ff */
[----:B------:R-:W-:Y:S01]  /*1520*/  SHF.L.U32 R4, R5, 0x17, RZ ;  /* 0x0000001705047819 */ /* 0x000fe200000006ff */
[----:B------:R-:W0:Y:S06]  /*1530*/  MUFU.EX2 R21, R21 ;  /* 0x0000001500157308 */ /* 0x000e2c0000000800 */
[----:B0-----:R-:W-:Y:S05]  /*1540*/  WARPSYNC.COLLECTIVE R15, `(.L_x_24626) ;  /* 0x000000000f087348 */ /* 0x001fea0003c00000 */
[----:B------:R1:W2:Y:S02]  /*1550*/  SHFL.BFLY P6, R14, R13, R12, R11 ;  /* 0x0c00000c0d0e7389 */ /* 0x0002a400000c000b */
[----:B012---:R-:W-:Y:S05]  /*1560*/  ENDCOLLECTIVE ;  /* 0x000000000000791b */ /* 0x007fea0003800000 */
.L_x_24626:
[----:B------:R-:W-:-:S04]  /*1570*/  FMUL R3, R3, R6 ;  /* 0x0000000603037220 */ /* 0x000fc80000400000 */
[----:B------:R-:W-:Y:S01]  /*1580*/  FADD R5, RZ, R3 ;  /* 0x00000003ff057221 */ /* 0x000fe20000000000 */
[----:B------:R-:W-:Y:S02]  /*1590*/  IMAD.MOV.U32 R12, RZ, RZ, 0x1 ;  /* 0x00000001ff0c7424 */ /* 0x000fe400078e00ff */
[----:B------:R-:W-:-:S04]  /*15a0*/  FMUL R4, R4, R21 ;  /* 0x0000001504047220 */ /* 0x000fc80000400000 */
[----:B------:R-:W-:Y:S01]  /*15b0*/  FADD R20, R5, R4 ;  /* 0x0000000405147221 */ /* 0x000fe20000000000 */
[----:B------:R-:W-:-:S04]  /*15c0*/  FMNMX R6, R13, R14, !PT ;  /* 0x0000000e0d067209 */ /* 0x000fc80007800000 */
[----:B------:R-:W-:-:S07]  /*15d0*/  MOV R13, R6 ;  /* 0x00000006000d7202 */ /* 0x000fce0000000f00 */
[----:B------:R-:W-:Y:S05]  /*15e0*/  WARPSYNC.COLLECTIVE R15, `(.L_x_24627) ;  /* 0x000000000f087348 */ /* 0x000fea0003c00000 */
[----:B------:R0:W1:Y:S02]  /*15f0*/  SHFL.BFLY P6, R14, R13, R12, R11 ;  /* 0x0c00000c0d0e7389 */ /* 0x00006400000c000b */
[----:B01----:R-:W-:Y:S05]  /*1600*/  ENDCOLLECTIVE ;  /* 0x000000000000791b */ /* 0x003fea0003800000 */
.L_x_24627:
[----:B------:R-:W-:Y:S01]  /*1610*/  MOV R13, R20 ;  /* 0x00000014000d7202 */ /* 0x000fe20000000f00 */
[----:B------:R-:W-:Y:S01]  /*1620*/  IMAD.MOV.U32 R12, RZ, RZ, 0x10 ;  /* 0x00000010ff0c7424 */ /* 0x000fe200078e00ff */
[----:B------:R-:W-:-:S07]  /*1630*/  MOV R5, R14 ;  /* 0x0000000e00057202 */ /* 0x000fce0000000f00 */
[----:B------:R-:W-:Y:S05]  /*1640*/  WARPSYNC.COLLECTIVE R15, `(.L_x_24628) ;  /* 0x000000000f087348 */ /* 0x000fea0003c00000 */
[----:B------:R0:W1:Y:S02]  /*1650*/  SHFL.BFLY P6, R14, R13, R12, R11 ;  /* 0x0c00000c0d0e7389 */ /* 0x00006400000c000b */
[----:B01----:R-:W-:Y:S05]  /*1660*/  ENDCOLLECTIVE ;  /* 0x000000000000791b */ /* 0x003fea0003800000 */
.L_x_24628:
[----:B------:R-:W-:-:S05]  /*1670*/  FMNMX R5, R6, R5, !PT ;  /* 0x0000000506057209 */ /* 0x000fca0007800000 */
[----:B------:R-:W-:-:S04]  /*1680*/  FADD R19, -R5, R19 ;  /* 0x0000001305137221 */ /* 0x000fc80000000100 */
[----:B------:R-:W-:Y:S01]  /*1690*/  FFMA.SAT R27, R19, R0, 0.5 ;  /* 0x3f000000131b7423 */ /* 0x000fe20000002000 */
[----:B------:R-:W-:Y:S02]  /*16a0*/  HFMA2 R12, -RZ, RZ, 0, 4.76837158203125e-07 ;  /* 0x00000008ff0c7431 */ /* 0x000fe400000001ff */
[----:B------:R-:W-:-:S05]  /*16b0*/  FADD R21, R20, R14 ;  /* 0x0000000e14157221 */ /* 0x000fca0000000000 */
[----:B------:R-:W-:-:S07]  /*16c0*/  MOV R13, R21 ;  /* 0x00000015000d7202 */ /* 0x000fce0000000f00 */
[----:B------:R-:W-:Y:S05]  /*16d0*/  WARPSYNC.COLLECTIVE R15, `(.L_x_24629) ;  /* 0x000000000f087348 */ /* 0x000fea0003c00000 */
[----:B------:R0:W1:Y:S02]  /*16e0*/  SHFL.BFLY P6, R14, R13, R12, R11 ;  /* 0x0c00000c0d0e7389 */ /* 0x00006400000c000b */
[----:B01----:R-:W-:Y:S05]  /*16f0*/  ENDCOLLECTIVE ;  /* 0x000000000000791b */ /* 0x003fea0003800000 */
.L_x_24629:
[----:B------:R-:W-:Y:S01]  /*1700*/  MOV R12, 0x4 ;  /* 0x00000004000c7802 */ /* 0x000fe20000000f00 */
[----:B------:R-:W-:Y:S01]  /*1710*/  FADD R7, R21, R14 ;  /* 0x0000000e15077221 */ /* 0x000fe20000000000 */
[----:B------:R-:W-:-:S03]  /*1720*/  FADD R21, -R5, R18 ;  /* 0x0000001205157221 */ /* 0x000fc60000000100 */
[----:B------:R-:W-:Y:S02]  /*1730*/  IMAD.MOV.U32 R13, RZ, RZ, R7 ;  /* 0x000000ffff0d7224 */ /* 0x000fe400078e0007 */
[----:B------:R-:W-:-:S07]  /*1740*/  FFMA.SAT R5, R21, R0, 0.5 ;  /* 0x3f00000015057423 */ /* 0x000fce0000002000 */
[----:B------:R-:W-:Y:S05]  /*1750*/  WARPSYNC.COLLECTIVE R15, `(.L_x_24630) ;  /* 0x000000000f087348 */ /* 0x000fea0003c00000 */
[----:B------:R0:W1:Y:S02]  /*1760*/  SHFL.BFLY P6, R14, R13, R12, R11 ;  /* 0x0c00000c0d0e7389 */ /* 0x00006400000c000b */
[----:B01----:R-:W-:Y:S05]  /*1770*/  ENDCOLLECTIVE ;  /* 0x000000000000791b */ /* 0x003fea0003800000 */
.L_x_24630:
        /* <DEDUP_REMOVED lines=9> */
[----:B------:R-:W-:Y:S02]  /*1810*/  HFMA2 R12, -RZ, RZ, 0, 1.1920928955078125e-07 ;  /* 0x00000002ff0c7431 */ /* 0x000fe400000001ff */
[----:B------:R-:W-:-:S04]  /*1820*/  FFMA R19, R19, 1.925963033500011079e-08, R18 ;  /* 0x32a5706013137823 */ /* 0x000fc80000000012 */
[----:B------:R0:W1:Y:S01]  /*1830*/  MUFU.EX2 R18, R19 ;  /* 0x0000001300127308 */ /* 0x0000620000000800 */
[----:B------:R-:W-:-:S07]  /*1840*/  FADD R13, R7, R14 ;  /* 0x0000000e070d7221 */ /* 0x000fce0000000000 */
[----:B------:R0:W2:Y:S02]  /*1850*/  MUFU.EX2 R7, R6 ;  /* 0x0000000600077308 */ /* 0x0000a40000000800 */
[----:B012---:R-:W-:Y:S05]  /*1860*/  WARPSYNC.COLLECTIVE R15, `(.L_x_24631) ;  /* 0x000000000f087348 */ /* 0x007fea0003c00000 */
[----:B------:R3:W4:Y:S02]  /*1870*/  SHFL.BFLY P6, R14, R13, R12, R11 ;  /* 0x0c00000c0d0e7389 */ /* 0x00072400000c000b */
[----:B01234-:R-:W-:Y:S05]  /*1880*/  ENDCOLLECTIVE ;  /* 0x000000000000791b */ /* 0x01ffea0003800000 */
.L_x_24631:
[----:B------:R-:W-:Y:S02]  /*1890*/  IMAD.MOV.U32 R12, RZ, RZ, 0x1 ;  /* 0x00000001ff0c7424 */ /* 0x000fe400078e00ff */
[----:B------:R-:W-:Y:S01]  /*18a0*/  FMUL R2, R0, R7 ;  /* 0x0000000700027220 */ /* 0x000fe20000400000 */
[----:B------:R-:W-:-:S03]  /*18b0*/  FMUL R0, R5, R18 ;  /* 0x0000001205007220 */ /* 0x000fc60000400000 */
[----:B------:R-:W-:-:S04]  /*18c0*/  FADD R7, RZ, R2 ;  /* 0x00000002ff077221 */ /* 0x000fc80000000000 */
[----:B------:R-:W-:Y:S01]  /*18d0*/  FADD R6, R7, R0 ;  /* 0x0000000007067221 */ /* 0x000fe20000000000 */
[----:B------:R-:W-:-:S05]  /*18e0*/  FADD R5, R13, R14 ;  /* 0x0000000e0d057221 */ /* 0x000fca0000000000 */
[----:B------:R-:W-:-:S07]  /*18f0*/  MOV R13, R5 ;  /* 0x00000005000d7202 */ /* 0x000fce0000000f00 */
[----:B------:R-:W-:Y:S05]  /*1900*/  WARPSYNC.COLLECTIVE R15, `(.L_x_24632) ;  /* 0x000000000f087348 */ /* 0x000fea0003c00000 */
[----:B------:R0:W1:Y:S02]  /*1910*/  SHFL.BFLY P6, R14, R13, R12, R11 ;  /* 0x0c00000c0d0e7389 */ /* 0x00006400000c000b */
[----:B01----:R-:W-:Y:S05]  /*1920*/  ENDCOLLECTIVE ;  /* 0x000000000000791b */ /* 0x003fea0003800000 */
.L_x_24632:
[----:B------:R-:W-:Y:S01]  /*1930*/  MOV R13, R6 ;  /* 0x00000006000d7202 */ /* 0x000fe20000000f00 */
[----:B------:R-:W-:Y:S01]  /*1940*/  IMAD.MOV.U32 R12, RZ, RZ, 0x10 ;  /* 0x00000010ff0c7424 */ /* 0x000fe200078e00ff */
[----:B------:R-:W-:-:S07]  /*1950*/  MOV R18, R14 ;  /* 0x0000000e00127202 */ /* 0x000fce0000000f00 */
[----:B------:R-:W-:Y:S05]  /*1960*/  WARPSYNC.COLLECTIVE R15, `(.L_x_24633) ;  /* 0x000000000f087348 */ /* 0x000fea0003c00000 */
[----:B------:R0:W1:Y:S02]  /*1970*/  SHFL.BFLY P6, R14, R13, R12, R11 ;  /* 0x0c00000c0d0e7389 */ /* 0x00006400000c000b */
[----:B01----:R-:W-:Y:S05]  /*1980*/  ENDCOLLECTIVE ;  /* 0x000000000000791b */ /* 0x003fea0003800000 */
.L_x_24633:
[----:B------:R-:W-:Y:S01]  /*1990*/  IMAD.MOV.U32 R12, RZ, RZ, 0x8 ;  /* 0x00000008ff0c7424 */ /* 0x000fe200078e00ff */
[----:B------:R-:W-:-:S05]  /*19a0*/  MOV R7, R14 ;  /* 0x0000000e00077202 */ /* 0x000fca0000000f00 */
[----:B------:R-:W-:-:S05]  /*19b0*/  FADD R19, R6, R7 ;  /* 0x0000000706137221 */ /* 0x000fca0000000000 */
[----:B------:R-:W-:-:S07]  /*19c0*/  MOV R13, R19 ;  /* 0x00000013000d7202 */ /* 0x000fce0000000f00 */
[----:B------:R-:W-:Y:S05]  /*19d0*/  WARPSYNC.COLLECTIVE R15, `(.L_x_24634) ;  /* 0x000000000f087348 */ /* 0x000fea0003c00000 */
[----:B------:R0:W1:Y:S02]  /*19e0*/  SHFL.BFLY P6, R14, R13, R12, R11 ;  /* 0x0c00000c0d0e7389 */ /* 0x00006400000c000b */
[----:B01----:R-:W-:Y:S05]  /*19f0*/  ENDCOLLECTIVE ;  /* 0x000000000000791b */ /* 0x003fea0003800000 */
.L_x_24634:
[----:B------:R-:W-:Y:S01]  /*1a00*/  IMAD.MOV.U32 R12, RZ, RZ, 0x4 ;  /* 0x00000004ff0c7424 */ /* 0x000fe200078e00ff */
[----:B------:R-:W-:-:S05]  /*1a10*/  MOV R24, R14 ;  /* 0x0000000e00187202 */ /* 0x000fca0000000f00 */
[----:B------:R-:W-:-:S05]  /*1a20*/  FADD R24, R19, R24 ;  /* 0x0000001813187221 */ /* 0x000fca0000000000 */
[----:B------:R-:W-:-:S07]  /*1a30*/  MOV R13, R24 ;  /* 0x00000018000d7202 */ /* 0x000fce0000000f00 */
[----:B------:R-:W-:Y:S05]  /*1a40*/  WARPSYNC.COLLECTIVE R15, `(.L_x_24635) ;  /* 0x000000000f087348 */ /* 0x000fea0003c00000 */
[----:B------:R0:W1:Y:S02]  /*1a50*/  SHFL.BFLY P6, R14, R13, R12, R11 ;  /* 0x0c00000c0d0e7389 */ /* 0x00006400000c000b */
[----:B01----:R-:W-:Y:S05]  /*1a60*/  ENDCOLLECTIVE ;  /* 0x000000000000791b */ /* 0x003fea0003800000 */
.L_x_24635:
[----:B------:R-:W-:Y:S01]  /*1a70*/  IMAD.MOV.U32 R12, RZ, RZ, 0x2 ;  /* 0x00000002ff0c7424 */ /* 0x000fe200078e00ff */
[----:B------:R-:W-:-:S05]  /*1a80*/  MOV R27, R14 ;  /* 0x0000000e001b7202 */ /* 0x000fca0000000f00 */
[----:B------:R-:W-:-:S05]  /*1a90*/  FADD R27, R24, R27 ;  /* 0x0000001b181b7221 */ /* 0x000fca0000000000 */
[----:B------:R-:W-:-:S07]  /*1aa0*/  MOV R13, R27 ;  /* 0x0000001b000d7202 */ /* 0x000fce0000000f00 */
[----:B------:R-:W-:Y:S05]  /*1ab0*/  WARPSYNC.COLLECTIVE R15, `(.L_x_24636) ;  /* 0x000000000f087348 */ /* 0x000fea0003c00000 */
[----:B------:R0:W1:Y:S02]  /*1ac0*/  SHFL.BFLY P6, R14, R13, R12, R11 ;  /* 0x0c00000c0d0e7389 */ /* 0x00006400000c000b */
[----:B01----:R-:W-:Y:S05]  /*1ad0*/  ENDCOLLECTIVE ;  /* 0x000000000000791b */ /* 0x003fea0003800000 */
.L_x_24636:
        /* <DEDUP_REMOVED lines=8> */
.L_x_24637:
[----:B------:R-:W-:Y:S05]  /*1b60*/  BRA `(.L_x_24638) ;  /* 0xffffffec00b87947 */ /* 0x000fea000383ffff */
        .weak           $__internal_481_$__cuda_sm3x_div_rn_noftz_f32_slowpath
        .type           $__internal_481_$__cuda_sm3x_div_rn_noftz_f32_slowpath,@function
        .size           $__internal_481_$__cuda_sm3x_div_rn_noftz_f32_slowpath,(.L_x_25933 - $__internal_481_$__cuda_sm3x_div_rn_noftz_f32_slowpath)
$__internal_481_$__cuda_sm3x_div_rn_noftz_f32_slowpath:
        /* <DEDUP_REMOVED lines=35> */
.L_x_24640:
        /* <DEDUP_REMOVED lines=51> */
.L_x_24647:
[----:B------:R-:W-:-:S04]  /*20d0*/  LOP3.LUT R3, R3, 0x80000000, RZ, 0xc0, !PT ;  /* 0x8000000003037812 */ /* 0x000fc800078ec0ff */
[----:B------:R-:W-:Y:S01]  /*20e0*/  LOP3.LUT R3, R3, 0x7f800000, RZ, 0xfc, !PT ;  /* 0x7f80000003037812 */ /* 0x000fe200078efcff */
[----:B------:R-:W-:Y:S06]  /*20f0*/  BRA `(.L_x_24648) ;  /* 0x0000000000047947 */ /* 0x000fec0003800000 */
.L_x_24646:
[----:B------:R-:W-:-:S07]  /*2100*/  LEA R3, R18, R3, 0x17 ;  /* 0x0000000312037211 */ /* 0x000fce00078eb8ff */
.L_x_24648:
[----:B------:R-:W-:Y:S05]  /*2110*/  BSYNC.RECONVERGENT B2 ;  /* 0x0000000000027941 */ /* 0x000fea0003800200 */
.L_x_24645:
[----:B------:R-:W-:Y:S05]  /*2120*/  BRA `(.L_x_24649) ;  /* 0x0000000000207947 */ /* 0x000fea0003800000 */
.L_x_24644:
[----:B------:R-:W-:-:S04]  /*2130*/  LOP3.LUT R3, R18, 0x80000000, R3, 0x48, !PT ;  /* 0x8000000012037812 */ /* 0x000fc800078e4803 */
[----:B------:R-:W-:Y:S01]  /*2140*/  LOP3.LUT R3, R3, 0x7f800000, RZ, 0xfc, !PT ;  /* 0x7f80000003037812 */ /* 0x000fe200078efcff */
[----:B------:R-:W-:Y:S06]  /*2150*/  BRA `(.L_x_24649) ;  /* 0x0000000000147947 */ /* 0x000fec0003800000 */
.L_x_24643:
[----:B------:R-:W-:Y:S01]  /*2160*/  LOP3.LUT R3, R18, 0x80000000, R3, 0x48, !PT ;  /* 0x8000000012037812 */ /* 0x000fe200078e4803 */
[----:B------:R-:W-:Y:S06]  /*2170*/  BRA `(.L_x_24649) ;  /* 0x00000000000c7947 */ /* 0x000fec0003800000 */
.L_x_24642:
[----:B------:R-:W0:Y:S01]  /*2180*/  MUFU.RSQ R3, -QNAN ;  /* 0xffc0000000037908 */ /* 0x000e220000001400 */
[----:B------:R-:W-:Y:S05]  /*2190*/  BRA `(.L_x_24649) ;  /* 0x0000000000047947 */ /* 0x000fea0003800000 */
.L_x_24641:
[----:B------:R-:W-:-:S07]  /*21a0*/  FADD.FTZ R3, R3, R6 ;  /* 0x0000000603037221 */ /* 0x000fce0000010000 */
.L_x_24649:
[----:B------:R-:W-:Y:S05]  /*21b0*/  BSYNC.RECONVERGENT B1 ;  /* 0x0000000000017941 */ /* 0x000fea0003800200 */
.L_x_24639:
[----:B------:R-:W-:-:S04]  /*21c0*/  HFMA2 R15, -RZ, RZ, 0, 0 ;  /* 0x00000000ff0f7431 */ /* 0x000fc800000001ff */
[----:B0-----:R-:W-:Y:S05]  /*21d0*/  RET.REL.NODEC R14 `(_Z15SoftmaxWarpImplI10DirectLoadIffE11DirectStoreIffEfLi2ELi2ELi32ELi2ELb1EL9Algorithm0EEvT_T0_ll) ;  /* 0xffffffdc0e887950 */ /* 0x001fea0003c3ffff */
.L_x_24650:
        /* <DEDUP_REMOVED lines=10> */
.L_x_25933:


//--------------------- .text._Z15SoftmaxWarpImplI10DirectLoadIffE11DirectStoreIffEfLi2ELi2ELi32ELi2ELb0EL9Algorithm0EEvT_T0_ll --------------------------
	.section	.text._Z15SoftmaxWarpImplI10DirectLoadIffE11DirectStoreIffEfLi2ELi2ELi32ELi2ELb0EL9Algorithm0EEvT_T0_ll,"ax",@progbits
	.align	128
        .global         _Z15SoftmaxWarpImplI10DirectLoadIffE11DirectStoreIffEfLi2ELi2ELi32ELi2ELb0EL9Algorithm0EEvT_T0_ll
        .type           _Z15SoftmaxWarpImplI10DirectLoadIffE11DirectStoreIffEfLi2ELi2ELi32ELi2ELb0EL9Algorithm0EEvT_T0_ll,@function
        .size           _Z15SoftmaxWarpImplI10DirectLoadIffE11DirectStoreIffEfLi2ELi2ELi32ELi2ELb0EL9Algorithm0EEvT_T0_ll,(.L_x_25934 - _Z15SoftmaxWarpImplI10DirectLoadIffE11DirectStoreIffEfLi2ELi2ELi32ELi2ELb0EL9Algorithm0EEvT_T0_ll)
        .other          _Z15SoftmaxWarpImplI10DirectLoadIffE11DirectStoreIffEfLi2ELi2ELi32ELi2ELb0EL9Algorithm0EEvT_T0_ll,@"STO_CUDA_ENTRY STV_DEFAULT"
_Z15SoftmaxWarpImplI10DirectLoadIffE11DirectStoreIffEfLi2ELi2ELi32ELi2ELb0EL9Algorithm0EEvT_T0_ll:
.text._Z15SoftmaxWarpImplI10DirectLoadIffE11DirectStoreIffEfLi2ELi2ELi32ELi2ELb0EL9Algorithm0EEvT_T0_ll:
        /* <DEDUP_REMOVED lines=24> */
.L_x_24651:
        /* <DEDUP_REMOVED lines=16> */
.L_x_24661:
        /* <DEDUP_REMOVED lines=19> */
[----:B------:R-:W-:-:S04]  /*03b0*/  IADD3 R16, P1, PT, R16, UR40, RZ ;  /* 0x0000002810107c10 */ /* 0x000fc8000ff3e0ff */
[----:B------:R-:W-:Y:S01]  /*03c0*/  IADD3.X R17, PT, PT, R0, UR41, RZ, P1, !PT ;  /* 0x0000002900117c10 */ /* 0x000fe20008ffe4ff */
[----:B------:R-:W2:Y:S05]  /*03d0*/  LDG.E.64 R8, desc[UR4][R8.64] ;  /* 0x0000000408087981 */ /* 0x000eaa000c1e1b00 */
[----:B------:R-:W3:Y:S01]  /*03e0*/  LDG.E.64 R16, desc[UR6][R16.64] ;  /* 0x0000000610107981 */ /* 0x000ee2000c1e1b00 */
[----:B------:R-:W-:Y:S01]  /*03f0*/  UMOV UR4, 0xffffffff ;  /* 0xffffffff00047882 */ /* 0x000fe20000000000 */
[----:B--2---:R-:W-:Y:S02]  /*0400*/  FMNMX3 R13, R8, -INF , R9, !PT ;  /* 0xff800000080d7876 */ /* 0x004fe40007800009 */
[----:B---3--:R-:W-:Y:S01]  /*0410*/  FMNMX3 R0, R16, -INF , R17, !PT ;  /* 0xff80000010007876 */ /* 0x008fe20007800011 */
        /* <DEDUP_REMOVED lines=82> */
.L_x_24683:
        /* <DEDUP_REMOVED lines=11> */
[----:B0-----:R-:W-:Y:S05]  /*09f0*/  CALL.REL.NOINC `($__internal_482_$__cuda_sm3x_div_rn_noftz_f32_slowpath) ;  /* 0x0000000c00ec7944 */ /* 0x001fea0003c00000 */
[----:B------:R-:W-:-:S07]  /*0a00*/  IMAD.MOV.U32 R8, RZ, RZ, R4 ;  /* 0x000000ffff087224 */ /* 0x000fce00078e0004 */
.L_x_24654:
[----:B------:R-:W-:Y:S05]  /*0a10*/  BSYNC.RECONVERGENT B0 ;  /* 0x0000000000007941 */ /* 0x000fea0003800200 */
.L_x_24653:
        /* <DEDUP_REMOVED lines=11> */
[----:B0-----:R-:W-:Y:S05]  /*0ad0*/  CALL.REL.NOINC `($__internal_482_$__cuda_sm3x_div_rn_noftz_f32_slowpath) ;  /* 0x0000000c00b47944 */ /* 0x001fea0003c00000 */
[----:B------:R-:W-:-:S07]  /*0ae0*/  IMAD.MOV.U32 R9, RZ, RZ, R4 ;  /* 0x000000ffff097224 */ /* 0x000fce00078e0004 */
.L_x_24656:
[----:B------:R-:W-:Y:S05]  /*0af0*/  BSYNC.RECONVERGENT B0 ;  /* 0x0000000000007941 */ /* 0x000fea0003800200 */
.L_x_24655:
[----:B------:R-:W-:Y:S01]  /*0b00*/  MOV R4, R20 ;  /* 0x0000001400047202 */ /* 0x000fe20000000f00 */
[----:B------:R-:W-:Y:S01]  /*0b10*/  IMAD.MOV.U32 R5, RZ, RZ, RZ ;  /* 0x000000ffff057224 */ /* 0x000fe200078e00ff */
[----:B------:R-:W1:Y:S01]  /*0b20*/  MUFU.RCP R12, R17 ;  /* 0x00000011000c7308 */ /* 0x000e620000001000 */
[----:B------:R-:W-:Y:S01]  /*0b30*/  IMAD R14, R21, UR38, RZ ;  /* 0x00000026150e7c24 */ /* 0x000fe2000f8e02ff */
[----:B------:R-:W-:Y:S01]  /*0b40*/  R2UR UR4, R6 ;  /* 0x00000000060472ca */ /* 0x000fe200000e0000 */
[----:B------:R-:W-:Y:S01]  /*0b50*/  IMAD.WIDE.U32 R10, R19, UR38, R4 ;  /* 0x00000026130a7c25 */ /* 0x000fe2000f8e0004 */
[----:B------:R-:W-:Y:S01]  /*0b60*/  R2UR UR5, R7 ;  /* 0x00000000070572ca */ /* 0x000fe200000e0000 */
[----:B------:R-:W-:Y:S02]  /*0b70*/  BSSY.RECONVERGENT B0, `(.L_x_24657) ;  /* 0x0000012000007945 */ /* 0x000fe40003800200 */
[----:B------:R-:W-:Y:S01]  /*0b80*/  IMAD R3, R19, UR39, R14 ;  /* 0x0000002713037c24 */ /* 0x000fe2000f8e020e */
[----:B------:R-:W-:-:S04]  /*0b90*/  LEA R4, P0, R10, UR36, 0x2 ;  /* 0x000000240a047c11 */ /* 0x000fc8000f8010ff */
[----:B------:R-:W-:-:S04]  /*0ba0*/  IADD3 R3, PT, PT, R11, R3, RZ ;  /* 0x000000030b037210 */ /* 0x000fc80007ffe0ff */
[----:B------:R-:W-:Y:S01]  /*0bb0*/  LEA.HI.X R5, R10, UR37, R3, 0x2, P0 ;  /* 0x000000250a057c11 */ /* 0x000fe200080f1403 */
[----:B-1----:R-:W-:-:S03]  /*0bc0*/  FFMA R13, -R17, R12, 1 ;  /* 0x3f800000110d7423 */ /* 0x002fc6000000010c */
[----:B------:R-:W1:Y:S01]  /*0bd0*/  FCHK P0, R2, R17 ;  /* 0x0000001102007302 */ /* 0x000e620000000000 */
[----:B------:R-:W-:Y:S01]  /*0be0*/  FFMA R13, R12, R13, R12 ;  /* 0x0000000d0c0d7223 */ /* 0x000fe2000000000c */
[----:B------:R2:W-:Y:S03]  /*0bf0*/  STG.E.64 desc[UR4][R4.64], R8 ;  /* 0x0000000804007986 */ /* 0x0005e6000c101b04 */
[----:B------:R-:W-:-:S04]  /*0c00*/  FFMA R12, R2, R13, RZ ;  /* 0x0000000d020c7223 */ /* 0x000fc800000000ff */
[----:B------:R-:W-:-:S04]  /*0c10*/  FFMA R14, -R17, R12, R2 ;  /* 0x0000000c110e7223 */ /* 0x000fc80000000102 */
[----:B------:R-:W-:Y:S01]  /*0c20*/  FFMA R12, R13, R14, R12 ;  /* 0x0000000e0d0c7223 */ /* 0x000fe2000000000c */
[----:B-1----:R-:W-:Y:S06]  /*0c30*/  @!P0 BRA `(.L_x_24658) ;  /* 0x0000000000148947 */ /* 0x002fec0003800000 */
[----:B--2---:R-:W-:Y:S01]  /*0c40*/  IMAD.MOV.U32 R4, RZ, RZ, R2 ;  /* 0x000000ffff047224 */ /* 0x004fe200078e0002 */
[----:B------:R-:W-:Y:S02]  /*0c50*/  MOV R5, R17 ;  /* 0x0000001100057202 */ /* 0x000fe40000000f00 */
[----:B------:R-:W-:-:S07]  /*0c60*/  MOV R14, 0xc80 ;  /* 0x00000c80000e7802 */ /* 0x000fce0000000f00 */
[----:B0-----:R-:W-:Y:S05]  /*0c70*/  CALL.REL.NOINC `($__internal_482_$__cuda_sm3x_div_rn_noftz_f32_slowpath) ;  /* 0x0000000c004c7944 */ /* 0x001fea0003c00000 */
[----:B------:R-:W-:-:S07]  /*0c80*/  IMAD.MOV.U32 R12, RZ, RZ, R4 ;  /* 0x000000ffff0c7224 */ /* 0x000fce00078e0004 */
.L_x_24658:
[----:B------:R-:W-:Y:S05]  /*0c90*/  BSYNC.RECONVERGENT B0 ;  /* 0x0000000000007941 */ /* 0x000fea0003800200 */
.L_x_24657:
[----:B------:R-:W2:Y:S01]  /*0ca0*/  MUFU.RCP R2, R17 ;  /* 0x0000001100027308 */ /* 0x000ea20000001000 */
[----:B------:R-:W-:Y:S07]  /*0cb0*/  BSSY.RECONVERGENT B0, `(.L_x_24659) ;  /* 0x000000d000007945 */ /* 0x000fee0003800200 */
[----:B------:R-:W1:Y:S01]  /*0cc0*/  FCHK P0, R0, R17 ;  /* 0x0000001100007302 */ /* 0x000e620000000000 */
[----:B--2---:R-:W-:-:S04]  /*0cd0*/  FFMA R5, -R17, R2, 1 ;  /* 0x3f80000011057423 */ /* 0x004fc80000000102 */
        /* <DEDUP_REMOVED lines=8> */
[----:B0-----:R-:W-:Y:S05]  /*0d60*/  CALL.REL.NOINC `($__internal_482_$__cuda_sm3x_div_rn_noftz_f32_slowpath) ;  /* 0x0000000c00107944 */ /* 0x001fea0003c00000 */
[----:B------:R-:W-:-:S07]  /*0d70*/  MOV R13, R4 ;  /* 0x00000004000d7202 */ /* 0x000fce0000000f00 */
.L_x_24660:
[----:B------:R-:W-:Y:S05]  /*0d80*/  BSYNC.RECONVERGENT B0 ;  /* 0x0000000000007941 */ /* 0x000fea0003800200 */
.L_x_24659:
[----:B------:R-:W-:Y:S02]  /*0d90*/  IADD3 R0, P0, PT, R10, UR38, RZ ;  /* 0x000000260a007c10 */ /* 0x000fe4000ff1e0ff */
[----:B------:R-:W-:Y:S02]  /*0da0*/  R2UR UR4, R6 ;  /* 0x00000000060472ca */ /* 0x000fe400000e0000 */
[----:B------:R-:W-:Y:S02]  /*0db0*/  IADD3.X R3, PT, PT, R3, UR39, RZ, P0, !PT ;  /* 0x0000002703037c10 */ /* 0x000fe400087fe4ff */
[----:B------:R-:W-:Y:S02]  /*0dc0*/  R2UR UR5, R7 ;  /* 0x00000000070572ca */ /* 0x000fe400000e0000 */
        /* <DEDUP_REMOVED lines=12> */
[----:B-1----:R-:W-:Y:S05]  /*0e90*/  @!P0 BRA `(.L_x_24661) ;  /* 0xfffffff000f88947 */ /* 0x002fea000383ffff */
[----:B------:R-:W-:Y:S05]  /*0ea0*/  EXIT ;  /* 0x000000000000794d */ /* 0x000fea0003800000 */
.L_x_24652:
[----:B------:R-:W-:Y:S01]  /*0eb0*/  HFMA2 R11, -RZ, RZ, 0, 1.847743988037109375e-06 ;  /* 0x0000001fff0b7431 */ /* 0x000fe200000001ff */
[----:B------:R-:W-:Y:S01]  /*0ec0*/  BSSY B0, `(.L_x_24662) ;  /* 0x0000006000007945 */ /* 0x000fe20003800000 */
[----:B------:R-:W-:Y:S02]  /*0ed0*/  IMAD.MOV.U32 R12, RZ, RZ, 0x10 ;  /* 0x00000010ff0c7424 */ /* 0x000fe400078e00ff */
[----:B------:R-:W-:-:S07]  /*0ee0*/  IMAD.MOV.U32 R15, RZ, RZ, -0x1 ;  /* 0xffffffffff0f7424 */ /* 0x000fce00078e00ff */
[----:B0-----:R-:W-:Y:S05]  /*0ef0*/  WARPSYNC.COLLECTIVE R15, `(.L_x_24663) ;  /* 0x000000000f087348 */ /* 0x001fea0003c00000 */
[----:B------:R1:W2:Y:S02]  /*0f00*/  SHFL.BFLY P6, R14, R13, R12, R11 ;  /* 0x0c00000c0d0e7389 */ /* 0x0002a400000c000b */
[----:B012---:R-:W-:Y:S05]  /*0f10*/  ENDCOLLECTIVE ;  /* 0x000000000000791b */ /* 0x007fea0003800000 */
.L_x_24663:
[----:B------:R-:W-:Y:S05]  /*0f20*/  BSYNC B0 ;  /* 0x0000000000007941 */ /* 0x000fea0003800000 */
.L_x_24662:
        /* <DEDUP_REMOVED lines=8> */
.L_x_24664:
[----:B------:R-:W-:Y:S01]  /*0fb0*/  IMAD.MOV.U32 R12, RZ, RZ, 0x4 ;  /* 0x00000004ff0c7424 */ /* 0x000fe200078e00ff */
[----:B------:R-:W-:-:S04]  /*0fc0*/  FMNMX R4, R2, R14, !PT ;  /* 0x0000000e02047209 */ /* 0x000fc80007800000 */
[----:B------:R-:W-:-:S07]  /*0fd0*/  MOV R13, R4 ;  /* 0x00000004000d7202 */ /* 0x000fce0000000f00 */
[----:B------:R-:W-:Y:S05]  /*0fe0*/  WARPSYNC.COLLECTIVE R15, `(.L_x_24665) ;  /* 0x000000000f087348 */ /* 0x000fea0003c00000 */
[----:B------:R0:W1:Y:S02]  /*0ff0*/  SHFL.BFLY P6, R14, R13, R12, R11 ;  /* 0x0c00000c0d0e7389 */ /* 0x00006400000c000b */
[----:B01----:R-:W-:Y:S05]  /*1000*/  ENDCOLLECTIVE ;  /* 0x000000000000791b */ /* 0x003fea0003800000 */
.L_x_24665:
[----:B------:R-:W-:Y:S01]  /*1010*/  IMAD.MOV.U32 R12, RZ, RZ, 0x2 ;  /* 0x00000002ff0c7424 */ /* 0x000fe200078e00ff */
[----:B------:R-:W-:-:S04]  /*1020*/  FMNMX R22, R4, R14, !PT ;  /* 0x0000000e04167209 */ /* 0x000fc80007800000 */
[----:B------:R-:W-:-:S07]  /*1030*/  MOV R13, R22 ;  /* 0x00000016000d7202 */ /* 0x000fce0000000f00 */
[----:B------:R-:W-:Y:S05]  /*1040*/  WARPSYNC.COLLECTIVE R15, `(.L_x_24666) ;  /* 0x000000000f087348 */ /* 0x000fea0003c00000 */
[----:B------:R0:W1:Y:S02]  /*1050*/  SHFL.BFLY P6, R14, R13, R12, R11 ;  /* 0x0c00000c0d0e7389 */ /* 0x00006400000c000b */
[----:B01----:R-:W-:Y:S05]  /*1060*/  ENDCOLLECTIVE ;  /* 0x000000000000791b */ /* 0x003fea0003800000 */
.L_x_24666:
[----:B------:R-:W-:Y:S01]  /*1070*/  IMAD.MOV.U32 R12, RZ, RZ, 0x1 ;  /* 0x00000001ff0c7424 */ /* 0x000fe200078e00ff */
[----:B------:R-:W-:-:S04]  /*1080*/  FMNMX R2, R22, R14, !PT ;  /* 0x0000000e16027209 */ /* 0x000fc80007800000 */
[----:B------:R-:W-:-:S07]  /*1090*/  MOV R13, R2 ;  /* 0x00000002000d7202 */ /* 0x000fce0000000f00 */
[----:B------:R-:W-:Y:S05]  /*10a0*/  WARPSYNC.COLLECTIVE R15, `(.L_x_24667) ;  /* 0x000000000f087348 */ /* 0x000fea0003c00000 */
[----:B------:R0:W1:Y:S02]  /*10b0*/  SHFL.BFLY P6, R14, R13, R12, R11 ;  /* 0x0c00000c0d0e7389 */ /* 0x00006400000c000b */
[----:B01----:R-:W-:Y:S05]  /*10c0*/  ENDCOLLECTIVE ;  /* 0x000000000000791b */ /* 0x003fea0003800000 */
.L_x_24667:
[----:B------:R-:W-:Y:S02]  /*10d0*/  HFMA2 R12, -RZ, RZ, 0, 9.5367431640625e-07 ;  /* 0x00000010ff0c7431 */ /* 0x000fe400000001ff */
[----:B------:R-:W-:Y:S01]  /*10e0*/  IMAD.MOV.U32 R13, RZ, RZ, R0 ;  /* 0x000000ffff0d7224 */ /* 0x000fe200078e0000 */
[----:B------:R-:W-:-:S07]  /*10f0*/  MOV R23, R14 ;  /* 0x0000000e00177202 */ /* 0x000fce0000000f00 */
[----:B------:R-:W-:Y:S05]  /*1100*/  WARPSYNC.COLLECTIVE R15, `(.L_x_24668) ;  /* 0x000000000f087348 */ /* 0x000fea0003c00000 */
[----:B------:R0:W1:Y:S02]  /*1110*/  SHFL.BFLY P6, R14, R13, R12, R11 ;  /* 0x0c00000c0d0e7389 */ /* 0x00006400000c000b */
[----:B01----:R-:W-:Y:S05]  /*1120*/  ENDCOLLECTIVE ;  /* 0x000000000000791b */ /* 0x003fea0003800000 */
.L_x_24668:
        /* <DEDUP_REMOVED lines=12> */
.L_x_24669:
        /* <DEDUP_REMOVED lines=10> */
.L_x_24670:
        /* <DEDUP_REMOVED lines=12> */
[----:B------:R-:W-:Y:S02]  /*1350*/  FMNMX R13, R3, R10, !PT ;  /* 0x0000000a030d7209 */ /* 0x000fe40007800000 */
[----:B------:R-:W-:Y:S01]  /*1360*/  SHF.L.U32 R3, R5, 0x17, RZ ;  /* 0x0000001705037819 */ /* 0x000fe200000006ff */
[----:B0-----:R-:W-:-:S07]  /*1370*/  FMUL R4, R4, R25 ;  /* 0x0000001904047220 */ /* 0x001fce0000400000 */
[----:B-1----:R-:W-:Y:S05]  /*1380*/  WARPSYNC.COLLECTIVE R15, `(.L_x_24671) ;  /* 0x000000000f087348 */ /* 0x002fea0003c00000 */
[----:B------:R0:W2:Y:S02]  /*1390*/  SHFL.BFLY P6, R14, R13, R12, R11 ;  /* 0x0c00000c0d0e7389 */ /* 0x0000a400000c000b */
[----:B012---:R-:W-:Y:S05]  /*13a0*/  ENDCOLLECTIVE ;  /* 0x000000000000791b */ /* 0x007fea0003800000 */
.L_x_24671:
        /* <DEDUP_REMOVED lines=10> */
.L_x_24672:
[----:B------:R-:W-:Y:S01]  /*1450*/  MOV R13, R9 ;  /* 0x00000009000d7202 */ /* 0x000fe20000000f00 */
[----:B------:R-:W-:Y:S01]  /*1460*/  IMAD.MOV.U32 R12, RZ, RZ, 0x10 ;  /* 0x00000010ff0c7424 */ /* 0x000fe200078e00ff */
[----:B------:R-:W-:-:S07]  /*1470*/  MOV R10, R14 ;  /* 0x0000000e000a7202 */ /* 0x000fce0000000f00 */
[----:B------:R-:W-:Y:S05]  /*1480*/  WARPSYNC.COLLECTIVE R15, `(.L_x_24673) ;  /* 0x000000000f087348 */ /* 0x000fea0003c00000 */
[----:B------:R0:W1:Y:S02]  /*1490*/  SHFL.BFLY P6, R14, R13, R12, R11 ;  /* 0x0c00000c0d0e7389 */ /* 0x00006400000c000b */
[----:B01----:R-:W-:Y:S05]  /*14a0*/  ENDCOLLECTIVE ;  /* 0x000000000000791b */ /* 0x003fea0003800000 */
.L_x_24673:
        /* <DEDUP_REMOVED lines=11> */
.L_x_24674:
        /* <DEDUP_REMOVED lines=17> */
.L_x_24675:
[----:B------:R-:W-:Y:S01]  /*1670*/  FMUL R2, R0, R9 ;  /* 0x0000000900027220 */ /* 0x000fe20000400000 */
[----:B------:R-:W-:Y:S02]  /*1680*/  HFMA2 R12, -RZ, RZ, 0, 1.1920928955078125e-07 ;  /* 0x00000002ff0c7431 */ /* 0x000fe400000001ff */
[----:B------:R-:W-:Y:S02]  /*1690*/  FADD R13, R8, R14 ;  /* 0x0000000e080d7221 */ /* 0x000fe40000000000 */
[----:B------:R0:W1:Y:S05]  /*16a0*/  MUFU.EX2 R8, R17 ;  /* 0x0000001100087308 */ /* 0x00006a0000000800 */
[----:B01----:R-:W-:Y:S05]  /*16b0*/  WARPSYNC.COLLECTIVE R15, `(.L_x_24676) ;  /* 0x000000000f087348 */ /* 0x003fea0003c00000 */
[----:B------:R2:W3:Y:S02]  /*16c0*/  SHFL.BFLY P6, R14, R13, R12, R11 ;  /* 0x0c00000c0d0e7389 */ /* 0x0004e400000c000b */
[----:B0123--:R-:W-:Y:S05]  /*16d0*/  ENDCOLLECTIVE ;  /* 0x000000000000791b */ /* 0x00ffea0003800000 */
.L_x_24676:
        /* <DEDUP_REMOVED lines=9> */
.L_x_24677:
[----:B------:R-:W-:Y:S01]  /*1770*/  MOV R13, R5 ;  /* 0x00000005000d7202 */ /* 0x000fe20000000f00 */
[----:B------:R-:W-:Y:S01]  /*1780*/  IMAD.MOV.U32 R12, RZ, RZ, 0x10 ;  /* 0x00000010ff0c7424 */ /* 0x000fe200078e00ff */
[----:B------:R-:W-:-:S07]  /*1790*/  MOV R10, R14 ;  /* 0x0000000e000a7202 */ /* 0x000fce0000000f00 */
[----:B------:R-:W-:Y:S05]  /*17a0*/  WARPSYNC.COLLECTIVE R15, `(.L_x_24678) ;  /* 0x000000000f087348 */ /* 0x000fea0003c00000 */
[----:B------:R0:W1:Y:S02]  /*17b0*/  SHFL.BFLY P6, R14, R13, R12, R11 ;  /* 0x0c00000c0d0e7389 */ /* 0x00006400000c000b */
[----:B01----:R-:W-:Y:S05]  /*17c0*/  ENDCOLLECTIVE ;  /* 0x000000000000791b */ /* 0x003fea0003800000 */
.L_x_24678:
[----:B------:R-:W-:Y:S01]  /*17d0*/  IMAD.MOV.U32 R12, RZ, RZ, 0x8 ;  /* 0x00000008ff0c7424 */ /* 0x000fe200078e00ff */
[----:B------:R-:W-:-:S05]  /*17e0*/  MOV R8, R14 ;  /* 0x0000000e00087202 */ /* 0x000fca0000000f00 */
[----:B------:R-:W-:-:S05]  /*17f0*/  FADD R16, R5, R8 ;  /* 0x0000000805107221 */ /* 0x000fca0000000000 */
[----:B------:R-:W-:-:S07]  /*1800*/  MOV R13, R16 ;  /* 0x00000010000d7202 */ /* 0x000fce0000000f00 */
[----:B------:R-:W-:Y:S05]  /*1810*/  WARPSYNC.COLLECTIVE R15, `(.L_x_24679) ;  /* 0x000000000f087348 */ /* 0x000fea0003c00000 */
[----:B------:R0:W1:Y:S02]  /*1820*/  SHFL.BFLY P6, R14, R13, R12, R11 ;  /* 0x0c00000c0d0e7389 */ /* 0x00006400000c000b */
[----:B01----:R-:W-:Y:S05]  /*1830*/  ENDCOLLECTIVE ;  /* 0x000000000000791b */ /* 0x003fea0003800000 */
.L_x_24679:
[----:B------:R-:W-:Y:S01]  /*1840*/  IMAD.MOV.U32 R12, RZ, RZ, 0x4 ;  /* 0x00000004ff0c7424 */ /* 0x000fe200078e00ff */
[----:B------:R-:W-:-:S05]  /*1850*/  MOV R17, R14 ;  /* 0x0000000e00117202 */ /* 0x000fca0000000f00 */
[----:B------:R-:W-:-:S05]  /*1860*/  FADD R17, R16, R17 ;  /* 0x0000001110117221 */ /* 0x000fca0000000000 */
[----:B------:R-:W-:-:S07]  /*1870*/  MOV R13, R17 ;  /* 0x00000011000d7202 */ /* 0x000fce0000000f00 */
[----:B------:R-:W-:Y:S05]  /*1880*/  WARPSYNC.COLLECTIVE R15, `(.L_x_24680) ;  /* 0x000000000f087348 */ /* 0x000fea0003c00000 */
[----:B------:R0:W1:Y:S02]  /*1890*/  SHFL.BFLY P6, R14, R13, R12, R11 ;  /* 0x0c00000c0d0e7389 */ /* 0x00006400000c000b */
[----:B01----:R-:W-:Y:S05]  /*18a0*/  ENDCOLLECTIVE ;  /* 0x000000000000791b */ /* 0x003fea0003800000 */
.L_x_24680:
[----:B------:R-:W-:Y:S01]  /*18b0*/  IMAD.MOV.U32 R12, RZ, RZ, 0x2 ;  /* 0x00000002ff0c7424 */ /* 0x000fe200078e00ff */
[----:B------:R-:W-:-:S05]  /*18c0*/  MOV R24, R14 ;  /* 0x0000000e00187202 */ /* 0x000fca0000000f00 */
[----:B------:R-:W-:-:S05]  /*18d0*/  FADD R24, R17, R24 ;  /* 0x0000001811187221 */ /* 0x000fca0000000000 */
[----:B------:R-:W-:-:S07]  /*18e0*/  MOV R13, R24 ;  /* 0x00000018000d7202 */ /* 0x000fce0000000f00 */
[----:B------:R-:W-:Y:S05]  /*18f0*/  WARPSYNC.COLLECTIVE R15, `(.L_x_24681) ;  /* 0x000000000f087348 */ /* 0x000fea0003c00000 */
[----:B------:R0:W1:Y:S02]  /*1900*/  SHFL.BFLY P6, R14, R13, R12, R11 ;  /* 0x0c00000c0d0e7389 */ /* 0x00006400000c000b */
[----:B01----:R-:W-:Y:S05]  /*1910*/  ENDCOLLECTIVE ;  /* 0x000000000000791b */ /* 0x003fea0003800000 */
.L_x_24681:
        /* <DEDUP_REMOVED lines=8> */
.L_x_24682:
[----:B------:R-:W-:Y:S05]  /*19a0*/  BRA `(.L_x_24683) ;  /* 0xffffffec00e47947 */ /* 0x000fea000383ffff */
        .weak           $__internal_482_$__cuda_sm3x_div_rn_noftz_f32_slowpath
        .type           $__internal_482_$__cuda_sm3x_div_rn_noftz_f32_slowpath,@function
        .size           $__internal_482_$__cuda_sm3x_div_rn_noftz_f32_slowpath,(.L_x_25934 - $__internal_482_$__cuda_sm3x_div_rn_noftz_f32_slowpath)
$__internal_482_$__cuda_sm3x_div_rn_noftz_f32_slowpath:
        /* <DEDUP_REMOVED lines=35> */
.L_x_24685:
        /* <DEDUP_REMOVED lines=51> */
.L_x_24692:
[----:B------:R-:W-:-:S04]  /*1f10*/  LOP3.LUT R4, R4, 0x80000000, RZ, 0xc0, !PT ;  /* 0x8000000004047812 */ /* 0x000fc800078ec0ff */
[----:B------:R-:W-:Y:S01]  /*1f20*/  LOP3.LUT R4, R4, 0x7f800000, RZ, 0xfc, !PT ;  /* 0x7f80000004047812 */ /* 0x000fe200078efcff */
[----:B------:R-:W-:Y:S06]  /*1f30*/  BRA `(.L_x_24693) ;  /* 0x0000000000047947 */ /* 0x000fec0003800000 */
.L_x_24691:
[----:B------:R-:W-:-:S07]  /*1f40*/  LEA R4, R16, R4, 0x17 ;  /* 0x0000000410047211 */ /* 0x000fce00078eb8ff */
.L_x_24693:
[----:B------:R-:W-:Y:S05]  /*1f50*/  BSYNC.RECONVERGENT B2 ;  /* 0x0000000000027941 */ /* 0x000fea0003800200 */
.L_x_24690:
[----:B------:R-:W-:Y:S05]  /*1f60*/  BRA `(.L_x_24694) ;  /* 0x0000000000207947 */ /* 0x000fea0003800000 */
.L_x_24689:
[----:B------:R-:W-:-:S04]  /*1f70*/  LOP3.LUT R4, R15, 0x80000000, R4, 0x48, !PT ;  /* 0x800000000f047812 */ /* 0x000fc800078e4804 */
[----:B------:R-:W-:Y:S01]  /*1f80*/  LOP3.LUT R4, R4, 0x7f800000, RZ, 0xfc, !PT ;  /* 0x7f80000004047812 */ /* 0x000fe200078efcff */
[----:B------:R-:W-:Y:S06]  /*1f90*/  BRA `(.L_x_24694) ;  /* 0x0000000000147947 */ /* 0x000fec0003800000 */
.L_x_24688:
[----:B------:R-:W-:Y:S01]  /*1fa0*/  LOP3.LUT R4, R15, 0x80000000, R4, 0x48, !PT ;  /* 0x800000000f047812 */ /* 0x000fe200078e4804 */
[----:B------:R-:W-:Y:S06]  /*1fb0*/  BRA `(.L_x_24694) ;  /* 0x00000000000c7947 */ /* 0x000fec0003800000 */
.L_x_24687:
[----:B------:R-:W0:Y:S01]  /*1fc0*/  MUFU.RSQ R4, -QNAN ;  /* 0xffc0000000047908 */ /* 0x000e220000001400 */
[----:B------:R-:W-:Y:S05]  /*1fd0*/  BRA `(.L_x_24694) ;  /* 0x0000000000047947 */ /* 0x000fea0003800000 */
.L_x_24686:
[----:B------:R-:W-:-:S07]  /*1fe0*/  FADD.FTZ R4, R4, R5 ;  /* 0x0000000504047221 */ /* 0x000fce0000010000 */
.L_x_24694:
[----:B------:R-:W-:Y:S05]  /*1ff0*/  BSYNC.RECONVERGENT B1 ;  /* 0x0000000000017941 */ /* 0x000fea0003800200 */
.L_x_24684:
[----:B------:R-:W-:-:S04]  /*2000*/  HFMA2 R15, -RZ, RZ, 0, 0 ;  /* 0x00000000ff0f7431 */ /* 0x000fc800000001ff */
[----:B0-----:R-:W-:Y:S05]  /*2010*/  RET.REL.NODEC R14 `(_Z15SoftmaxWarpImplI10DirectLoadIffE11DirectStoreIffEfLi2ELi2ELi32ELi2ELb0EL9Algorithm0EEvT_T0_ll) ;  /* 0xffffffdc0ef87950 */ /* 0x001fea0003c3ffff */
.L_x_24695:
        /* <DEDUP_REMOVED lines=14> */
.L_x_25934:


//--------------------- .text._Z15SoftmaxWarpImplI10DirectLoadIffE11DirectStoreIffEfLi2ELi2ELi16ELi1ELb1EL9Algorithm0EEvT_T0_ll --------------------------
	.section	.text._Z15SoftmaxWarpImplI10DirectLoadIffE11DirectStoreIffEfLi2ELi2ELi16ELi1ELb1EL9Algorithm0EEvT_T0_ll,"ax",@progbits
	.align	128
        .global         _Z15SoftmaxWarpImplI10DirectLoadIffE11DirectStoreIffEfLi2ELi2ELi16ELi1ELb1EL9Algorithm0EEvT_T0_ll
        .type           _Z15SoftmaxWarpImplI10DirectLoadIffE11DirectStoreIffEfLi2ELi2ELi16ELi1ELb1EL9Algorithm0EEvT_T0_ll,@function
        .size           _Z15SoftmaxWarpImplI10DirectLoadIffE11DirectStoreIffEfLi2ELi2ELi16ELi1ELb1EL9Algorithm0EEvT_T0_ll,(.L_x_25935 - _Z15SoftmaxWarpImplI10DirectLoadIffE11DirectStoreIffEfLi2ELi2ELi16ELi1ELb1EL9Algorithm0EEvT_T0_ll)
        .other          _Z15SoftmaxWarpImplI10DirectLoadIffE11DirectStoreIffEfLi2ELi2ELi16ELi1ELb1EL9Algorithm0EEvT_T0_ll,@"STO_CUDA_ENTRY STV_DEFAULT"
_Z15SoftmaxWarpImplI10DirectLoadIffE11DirectStoreIffEfLi2ELi2ELi16ELi1ELb1EL9Algorithm0EEvT_T0_ll:
.text._Z15SoftmaxWarpImplI10DirectLoadIffE11DirectStoreIffEfLi2ELi2ELi16ELi1ELb1EL9Algorithm0EEvT_T0_ll:
        /* <DEDUP_REMOVED lines=24> */
.L_x_24696:
        /* <DEDUP_REMOVED lines=14> */
.L_x_24704:
[----:B-1----:R-:W1:Y:S01]  /*0260*/  LDC.64 R12, c[0x0][0x388] ;  /* 0x0000e200ff0c7b82 */ /* 0x002e620000000a00 */
[----:B------:R-:W-:-:S04]  /*0270*/  ISETP.GE.U32.AND P0, PT, R8, UR40, PT ;  /* 0x0000002808007c0c */ /* 0x000fc8000bf06070 */
[----:B------:R-:W-:-:S03]  /*0280*/  ISETP.GE.AND.EX P0, PT, RZ, UR41, PT, P0 ;  /* 0x00000029ff007c0c */ /* 0x000fc6000bf06300 */
[----:B------:R-:W3:Y:S10]  /*0290*/  LDC.64 R2, c[0x0][0x380] ;  /* 0x0000e000ff027b82 */ /* 0x000ef40000000a00 */
        /* <DEDUP_REMOVED lines=59> */
.L_x_24714:
        /* <DEDUP_REMOVED lines=11> */
[----:B0-----:R-:W-:Y:S05]  /*0700*/  CALL.REL.NOINC `($__internal_483_$__cuda_sm3x_div_rn_noftz_f32_slowpath) ;  /* 0x0000000400c87944 */ /* 0x001fea0003c00000 */
[----:B------:R-:W-:-:S07]  /*0710*/  MOV R6, R2 ;  /* 0x0000000200067202 */ /* 0x000fce0000000f00 */
.L_x_24699:
[----:B------:R-:W-:Y:S05]  /*0720*/  BSYNC.RECONVERGENT B0 ;  /* 0x0000000000007941 */ /* 0x000fea0003800200 */
.L_x_24698:
        /* <DEDUP_REMOVED lines=11> */
[----:B0-----:R-:W-:Y:S05]  /*07e0*/  CALL.REL.NOINC `($__internal_483_$__cuda_sm3x_div_rn_noftz_f32_slowpath) ;  /* 0x0000000400907944 */ /* 0x001fea0003c00000 */
[----:B------:R-:W-:-:S07]  /*07f0*/  IMAD.MOV.U32 R7, RZ, RZ, R2 ;  /* 0x000000ffff077224 */ /* 0x000fce00078e0002 */
.L_x_24701:
[----:B------:R-:W-:Y:S05]  /*0800*/  BSYNC.RECONVERGENT B0 ;  /* 0x0000000000007941 */ /* 0x000fea0003800200 */
.L_x_24700:
        /* <DEDUP_REMOVED lines=18> */
.L_x_24703:
[----:B------:R-:W-:Y:S05]  /*0930*/  BSYNC.RECONVERGENT B0 ;  /* 0x0000000000007941 */ /* 0x000fea0003800200 */
.L_x_24702:
[----:B------:R-:W-:-:S04]  /*0940*/  IADD3 R10, P0, PT, R16, R10, RZ ;  /* 0x0000000a100a7210 */ /* 0x000fc80007f1e0ff */
[----:B------:R-:W-:Y:S02]  /*0950*/  LEA.HI.X.SX32 R9, R16, R9, 0x1, P0 ;  /* 0x0000000910097211 */ /* 0x000fe400000f0eff */
[----:B------:R-:W-:-:S04]  /*0960*/  ISETP.GE.U32.AND P0, PT, R10, UR42, PT ;  /* 0x0000002a0a007c0c */ /* 0x000fc8000bf06070 */
[----:B------:R-:W-:-:S13]  /*0970*/  ISETP.GE.AND.EX P0, PT, R9, UR43, PT, P0 ;  /* 0x0000002b09007c0c */ /* 0x000fda000bf06300 */
[----:B------:R-:W-:Y:S05]  /*0980*/  @!P0 BRA `(.L_x_24704) ;  /* 0xfffffff800348947 */ /* 0x000fea000383ffff */
[----:B------:R-:W-:Y:S05]  /*0990*/  EXIT ;  /* 0x000000000000794d */ /* 0x000fea0003800000 */
.L_x_24697:
[----:B------:R-:W-:Y:S01]  /*09a0*/  HFMA2 R11, -RZ, RZ, 0, 1.847743988037109375e-06 ;  /* 0x0000001fff0b7431 */ /* 0x000fe200000001ff */
[----:B------:R-:W-:Y:S01]  /*09b0*/  BSSY B0, `(.L_x_24705) ;  /* 0x0000006000007945 */ /* 0x000fe20003800000 */
[----:B------:R-:W-:Y:S02]  /*09c0*/  IMAD.MOV.U32 R12, RZ, RZ, 0x8 ;  /* 0x00000008ff0c7424 */ /* 0x000fe400078e00ff */
[----:B------:R-:W-:-:S07]  /*09d0*/  IMAD.MOV.U32 R15, RZ, RZ, -0x1 ;  /* 0xffffffffff0f7424 */ /* 0x000fce00078e00ff */
[----:B0-----:R-:W-:Y:S05]  /*09e0*/  WARPSYNC.COLLECTIVE R15, `(.L_x_24706) ;  /* 0x000000000f087348 */ /* 0x001fea0003c00000 */
[----:B------:R1:W2:Y:S02]  /*09f0*/  SHFL.BFLY P6, R14, R13, R12, R11 ;  /* 0x0c00000c0d0e7389 */ /* 0x0002a400000c000b */
[----:B012---:R-:W-:Y:S05]  /*0a00*/  ENDCOLLECTIVE ;  /* 0x000000000000791b */ /* 0x007fea0003800000 */
.L_x_24706:
[----:B------:R-:W-:Y:S05]  /*0a10*/  BSYNC B0 ;  /* 0x0000000000007941 */ /* 0x000fea0003800000 */
.L_x_24705:
        /* <DEDUP_REMOVED lines=9> */
.L_x_24707:
[----:B------:R-:W-:Y:S01]  /*0ab0*/  HFMA2 R12, -RZ, RZ, 0, 1.1920928955078125e-07 ;  /* 0x00000002ff0c7431 */ /* 0x000fe200000001ff */
[----:B------:R-:W-:-:S05]  /*0ac0*/  FMNMX R0, R13, R14, !PT ;  /* 0x0000000e0d007209 */ /* 0x000fca0007800000 */
[----:B------:R-:W-:-:S07]  /*0ad0*/  IMAD.MOV.U32 R13, RZ, RZ, R0 ;  /* 0x000000ffff0d7224 */ /* 0x000fce00078e0000 */
[----:B------:R-:W-:Y:S05]  /*0ae0*/  WARPSYNC.COLLECTIVE R15, `(.L_x_24708) ;  /* 0x000000000f087348 */ /* 0x000fea0003c00000 */
[----:B------:R0:W1:Y:S02]  /*0af0*/  SHFL.BFLY P6, R14, R13, R12, R11 ;  /* 0x0c00000c0d0e7389 */ /* 0x00006400000c000b */
[----:B01----:R-:W-:Y:S05]  /*0b00*/  ENDCOLLECTIVE ;  /* 0x000000000000791b */ /* 0x003fea0003800000 */
.L_x_24708:
[----:B------:R-:W-:Y:S02]  /*0b10*/  MOV R12, 0x1 ;  /* 0x00000001000c7802 */ /* 0x000fe40000000f00 */
[----:B------:R-:W-:-:S05]  /*0b20*/  FMNMX R2, R0, R14, !PT ;  /* 0x0000000e00027209 */ /* 0x000fca0007800000 */
[----:B------:R-:W-:-:S07]  /*0b30*/  IMAD.MOV.U32 R13, RZ, RZ, R2 ;  /* 0x000000ffff0d7224 */ /* 0x000fce00078e0002 */
[----:B------:R-:W-:Y:S05]  /*0b40*/  WARPSYNC.COLLECTIVE R15, `(.L_x_24709) ;  /* 0x000000000f087348 */ /* 0x000fea0003c00000 */
[----:B------:R0:W1:Y:S02]  /*0b50*/  SHFL.BFLY P6, R14, R13, R12, R11 ;  /* 0x0c00000c0d0e7389 */ /* 0x00006400000c000b */
[----:B01----:R-:W-:Y:S05]  /*0b60*/  ENDCOLLECTIVE ;  /* 0x000000000000791b */ /* 0x003fea0003800000 */
.L_x_24709:
        /* <DEDUP_REMOVED lines=25> */
.L_x_24710:
[----:B------:R-:W-:Y:S02]  /*0d00*/  IMAD.MOV.U32 R12, RZ, RZ, 0x4 ;  /* 0x00000004ff0c7424 */ /* 0x000fe400078e00ff */
[----:B------:R-:W-:-:S05]  /*0d10*/  FADD R3, R13, R14 ;  /* 0x0000000e0d037221 */ /* 0x000fca0000000000 */
[----:B------:R-:W-:-:S07]  /*0d20*/  MOV R13, R3 ;  /* 0x00000003000d7202 */ /* 0x000fce0000000f00 */
[----:B------:R-:W-:Y:S05]  /*0d30*/  WARPSYNC.COLLECTIVE R15, `(.L_x_24711) ;  /* 0x000000000f087348 */ /* 0x000fea0003c00000 */
[----:B------:R0:W1:Y:S02]  /*0d40*/  SHFL.BFLY P6, R14, R13, R12, R11 ;  /* 0x0c00000c0d0e7389 */ /* 0x00006400000c000b */
[----:B01----:R-:W-:Y:S05]  /*0d50*/  ENDCOLLECTIVE ;  /* 0x000000000000791b */ /* 0x003fea0003800000 */
.L_x_24711:
[----:B------:R-:W-:Y:S02]  /*0d60*/  IMAD.MOV.U32 R12, RZ, RZ, 0x2 ;  /* 0x00000002ff0c7424 */ /* 0x000fe400078e00ff */
[----:B------:R-:W-:-:S05]  /*0d70*/  FADD R6, R3, R14 ;  /* 0x0000000e03067221 */ /* 0x000fca0000000000 */
[----:B------:R-:W-:-:S07]  /*0d80*/  MOV R13, R6 ;  /* 0x00000006000d7202 */ /* 0x000fce0000000f00 */
[----:B------:R-:W-:Y:S05]  /*0d90*/  WARPSYNC.COLLECTIVE R15, `(.L_x_24712) ;  /* 0x000000000f087348 */ /* 0x000fea0003c00000 */
[----:B------:R0:W1:Y:S02]  /*0da0*/  SHFL.BFLY P6, R14, R13, R12, R11 ;  /* 0x0c00000c0d0e7389 */ /* 0x00006400000c000b */
[----:B01----:R-:W-:Y:S05]  /*0db0*/  ENDCOLLECTIVE ;  /* 0x000000000000791b */ /* 0x003fea0003800000 */
.L_x_24712:
[----:B------:R-:W-:Y:S02]  /*0dc0*/  IMAD.MOV.U32 R12, RZ, RZ, 0x1 ;  /* 0x00000001ff0c7424 */ /* 0x000fe400078e00ff */
[----:B------:R-:W-:-:S05]  /*0dd0*/  FADD R7, R6, R14 ;  /* 0x0000000e06077221 */ /* 0x000fca0000000000 */
[----:B------:R-:W-:-:S07]  /*0de0*/  MOV R13, R7 ;  /* 0x00000007000d7202 */ /* 0x000fce0000000f00 */
[----:B------:R-:W-:Y:S05]  /*0df0*/  WARPSYNC.COLLECTIVE R15, `(.L_x_24713) ;  /* 0x000000000f087348 */ /* 0x000fea0003c00000 */
[----:B------:R0:W1:Y:S02]  /*0e00*/  SHFL.BFLY P6, R14, R13, R12, R11 ;  /* 0x0c00000c0d0e7389 */ /* 0x00006400000c000b */
[----:B01----:R-:W-:Y:S05]  /*0e10*/  ENDCOLLECTIVE ;  /* 0x000000000000791b */ /* 0x003fea0003800000 */
.L_x_24713:
[----:B------:R-:W-:Y:S05]  /*0e20*/  BRA `(.L_x_24714) ;  /* 0xfffffff800087947 */ /* 0x000fea000383ffff */
        .weak           $__internal_483_$__cuda_sm3x_div_rn_noftz_f32_slowpath
        .type           $__internal_483_$__cuda_sm3x_div_rn_noftz_f32_slowpath,@function
        .size           $__internal_483_$__cuda_sm3x_div_rn_noftz_f32_slowpath,(.L_x_25935 - $__internal_483_$__cuda_sm3x_div_rn_noftz_f32_slowpath)
$__internal_483_$__cuda_sm3x_div_rn_noftz_f32_slowpath:
        /* <DEDUP_REMOVED lines=35> */
.L_x_24716:
        /* <DEDUP_REMOVED lines=51> */
.L_x_24723:
[----:B------:R-:W-:-:S04]  /*1390*/  LOP3.LUT R2, R2, 0x80000000, RZ, 0xc0, !PT ;  /* 0x8000000002027812 */ /* 0x000fc800078ec0ff */
[----:B------:R-:W-:Y:S01]  /*13a0*/  LOP3.LUT R2, R2, 0x7f800000, RZ, 0xfc, !PT ;  /* 0x7f80000002027812 */ /* 0x000fe200078efcff */
[----:B------:R-:W-:Y:S06]  /*13b0*/  BRA `(.L_x_24724) ;  /* 0x0000000000047947 */ /* 0x000fec0003800000 */
.L_x_24722:
[----:B------:R-:W-:-:S07]  /*13c0*/  IMAD R2, R14, 0x800000, R2 ;  /* 0x008000000e027824 */ /* 0x000fce00078e0202 */
.L_x_24724:
[----:B------:R-:W-:Y:S05]  /*13d0*/  BSYNC.RECONVERGENT B2 ;  /* 0x0000000000027941 */ /* 0x000fea0003800200 */
.L_x_24721:
[----:B------:R-:W-:Y:S05]  /*13e0*/  BRA `(.L_x_24725) ;  /* 0x0000000000207947 */ /* 0x000fea0003800000 */
.L_x_24720:
[----:B------:R-:W-:-:S04]  /*13f0*/  LOP3.LUT R2, R13, 0x80000000, R2, 0x48, !PT ;  /* 0x800000000d027812 */ /* 0x000fc800078e4802 */
[----:B------:R-:W-:Y:S01]  /*1400*/  LOP3.LUT R2, R2, 0x7f800000, RZ, 0xfc, !PT ;  /* 0x7f80000002027812 */ /* 0x000fe200078efcff */
[----:B------:R-:W-:Y:S06]  /*1410*/  BRA `(.L_x_24725) ;  /* 0x0000000000147947 */ /* 0x000fec0003800000 */
.L_x_24719:
[----:B------:R-:W-:Y:S01]  /*1420*/  LOP3.LUT R2, R13, 0x80000000, R2, 0x48, !PT ;  /* 0x800000000d027812 */ /* 0x000fe200078e4802 */
[----:B------:R-:W-:Y:S06]  /*1430*/  BRA `(.L_x_24725) ;  /* 0x00000000000c7947 */ /* 0x000fec0003800000 */
.L_x_24718:
[----:B------:R-:W0:Y:S01]  /*1440*/  MUFU.RSQ R2, -QNAN ;  /* 0xffc0000000027908 */ /* 0x000e220000001400 */
[----:B------:R-:W-:Y:S05]  /*1450*/  BRA `(.L_x_24725) ;  /* 0x0000000000047947 */ /* 0x000fea0003800000 */
.L_x_24717:
[----:B------:R-:W-:-:S07]  /*1460*/  FADD.FTZ R2, R2, R3 ;  /* 0x0000000302027221 */ /* 0x000fce0000010000 */
.L_x_24725:
[----:B------:R-:W-:Y:S05]  /*1470*/  BSYNC.RECONVERGENT B1 ;  /* 0x0000000000017941 */ /* 0x000fea0003800200 */
.L_x_24715:
[----:B------:R-:W-:-:S04]  /*1480*/  HFMA2 R13, -RZ, RZ, 0, 0 ;  /* 0x00000000ff0d7431 */ /* 0x000fc800000001ff */
[----:B0-----:R-:W-:Y:S05]  /*1490*/  RET.REL.NODEC R12 `(_Z15SoftmaxWarpImplI10DirectLoadIffE11DirectStoreIffEfLi2ELi2ELi16ELi1ELb1EL9Algorithm0EEvT_T0_ll) ;  /* 0xffffffe80cd87950 */ /* 0x001fea0003c3ffff */
.L_x_24726:
        /* <DEDUP_REMOVED lines=14> */
.L_x_25935:


//--------------------- .text._Z15SoftmaxWarpImplI10DirectLoadIffE11DirectStoreIffEfLi2ELi2ELi16ELi1ELb0EL9Algorithm0EEvT_T0_ll --------------------------
	.section	.text._Z15SoftmaxWarpImplI10DirectLoadIffE11DirectStoreIffEfLi2ELi2ELi16ELi1ELb0EL9Algorithm0EEvT_T0_ll,"ax",@progbits
	.align	128
        .global         _Z15SoftmaxWarpImplI10DirectLoadIffE11DirectStoreIffEfLi2ELi2ELi16ELi1ELb0EL9Algorithm0EEvT_T0_ll
        .type           _Z15SoftmaxWarpImplI10DirectLoadIffE11DirectStoreIffEfLi2ELi2ELi16ELi1ELb0EL9Algorithm0EEvT_T0_ll,@function
        .size           _Z15SoftmaxWarpImplI10DirectLoadIffE11DirectStoreIffEfLi2ELi2ELi16ELi1ELb0EL9Algorithm0EEvT_T0_ll,(.L_x_25936 - _Z15SoftmaxWarpImplI10DirectLoadIffE11DirectStoreIffEfLi2ELi2ELi16ELi1ELb0EL9Algorithm0EEvT_T0_ll)
        .other          _Z15SoftmaxWarpImplI10DirectLoadIffE11DirectStoreIffEfLi2ELi2ELi16ELi1ELb0EL9Algorithm0EEvT_T0_ll,@"STO_CUDA_ENTRY STV_DEFAULT"
_Z15SoftmaxWarpImplI10DirectLoadIffE11DirectStoreIffEfLi2ELi2ELi16ELi1ELb0EL9Algorithm0EEvT_T0_ll:
.text._Z15SoftmaxWarpImplI10DirectLoadIffE11DirectStoreIffEfLi2ELi2ELi16ELi1ELb0EL9Algorithm0EEvT_T0_ll:
        /* <DEDUP_REMOVED lines=24> */
.L_x_24727:
        /* <DEDUP_REMOVED lines=14> */
.L_x_24733:
        /* <DEDUP_REMOVED lines=56> */
.L_x_24743:
        /* <DEDUP_REMOVED lines=11> */
[----:B0-----:R-:W-:Y:S05]  /*0690*/  CALL.REL.NOINC `($__internal_484_$__cuda_sm3x_div_rn_noftz_f32_slowpath) ;  /* 0x0000000400bc7944 */ /* 0x001fea0003c00000 */
[----:B------:R-:W-:-:S07]  /*06a0*/  IMAD.MOV.U32 R6, RZ, RZ, R2 ;  /* 0x000000ffff067224 */ /* 0x000fce00078e0002 */
.L_x_24730:
[----:B------:R-:W-:Y:S05]  /*06b0*/  BSYNC.RECONVERGENT B0 ;  /* 0x0000000000007941 */ /* 0x000fea0003800200 */
.L_x_24729:
        /* <DEDUP_REMOVED lines=11> */
[----:B0-----:R-:W-:Y:S05]  /*0770*/  CALL.REL.NOINC `($__internal_484_$__cuda_sm3x_div_rn_noftz_f32_slowpath) ;  /* 0x0000000400847944 */ /* 0x001fea0003c00000 */
[----:B------:R-:W-:-:S07]  /*0780*/  IMAD.MOV.U32 R7, RZ, RZ, R2 ;  /* 0x000000ffff077224 */ /* 0x000fce00078e0002 */
.L_x_24732:
[----:B------:R-:W-:Y:S05]  /*0790*/  BSYNC.RECONVERGENT B0 ;  /* 0x0000000000007941 */ /* 0x000fea0003800200 */
.L_x_24731:
        /* <DEDUP_REMOVED lines=22> */
.L_x_24728:
[----:B------:R-:W-:Y:S01]  /*0900*/  HFMA2 R11, -RZ, RZ, 0, 1.847743988037109375e-06 ;  /* 0x0000001fff0b7431 */ /* 0x000fe200000001ff */
[----:B------:R-:W-:Y:S01]  /*0910*/  BSSY B0, `(.L_x_24734) ;  /* 0x0000006000007945 */ /* 0x000fe20003800000 */
[----:B------:R-:W-:Y:S02]  /*0920*/  IMAD.MOV.U32 R12, RZ, RZ, 0x8 ;  /* 0x00000008ff0c7424 */ /* 0x000fe400078e00ff */
[----:B------:R-:W-:-:S07]  /*0930*/  IMAD.MOV.U32 R15, RZ, RZ, -0x1 ;  /* 0xffffffffff0f7424 */ /* 0x000fce00078e00ff */
[----:B0-----:R-:W-:Y:S05]  /*0940*/  WARPSYNC.COLLECTIVE R15, `(.L_x_24735) ;  /* 0x000000000f087348 */ /* 0x001fea0003c00000 */
[----:B------:R1:W2:Y:S02]  /*0950*/  SHFL.BFLY P6, R14, R13, R12, R11 ;  /* 0x0c00000c0d0e7389 */ /* 0x0002a400000c000b */
[----:B012---:R-:W-:Y:S05]  /*0960*/  ENDCOLLECTIVE ;  /* 0x000000000000791b */ /* 0x007fea0003800000 */
.L_x_24735:
[----:B------:R-:W-:Y:S05]  /*0970*/  BSYNC B0 ;  /* 0x0000000000007941 */ /* 0x000fea0003800000 */
.L_x_24734:
        /* <DEDUP_REMOVED lines=9> */
.L_x_24736:
[----:B------:R-:W-:Y:S01]  /*0a10*/  HFMA2 R12, -RZ, RZ, 0, 1.1920928955078125e-07 ;  /* 0x00000002ff0c7431 */ /* 0x000fe200000001ff */
[----:B------:R-:W-:-:S05]  /*0a20*/  FMNMX R0, R13, R14, !PT ;  /* 0x0000000e0d007209 */ /* 0x000fca0007800000 */
[----:B------:R-:W-:-:S07]  /*0a30*/  IMAD.MOV.U32 R13, RZ, RZ, R0 ;  /* 0x000000ffff0d7224 */ /* 0x000fce00078e0000 */
[----:B------:R-:W-:Y:S05]  /*0a40*/  WARPSYNC.COLLECTIVE R15, `(.L_x_24737) ;  /* 0x000000000f087348 */ /* 0x000fea0003c00000 */
[----:B------:R0:W1:Y:S02]  /*0a50*/  SHFL.BFLY P6, R14, R13, R12, R11 ;  /* 0x0c00000c0d0e7389 */ /* 0x00006400000c000b */
[----:B01----:R-:W-:Y:S05]  /*0a60*/  ENDCOLLECTIVE ;  /* 0x000000000000791b */ /* 0x003fea0003800000 */
.L_x_24737:
[----:B------:R-:W-:Y:S02]  /*0a70*/  MOV R12, 0x1 ;  /* 0x00000001000c7802 */ /* 0x000fe40000000f00 */
[----:B------:R-:W-:-:S05]  /*0a80*/  FMNMX R2, R0, R14, !PT ;  /* 0x0000000e00027209 */ /* 0x000fca0007800000 */
[----:B------:R-:W-:-:S07]  /*0a90*/  IMAD.MOV.U32 R13, RZ, RZ, R2 ;  /* 0x000000ffff0d7224 */ /* 0x000fce00078e0002 */
[----:B------:R-:W-:Y:S05]  /*0aa0*/  WARPSYNC.COLLECTIVE R15, `(.L_x_24738) ;  /* 0x000000000f087348 */ /* 0x000fea0003c00000 */
[----:B------:R0:W1:Y:S02]  /*0ab0*/  SHFL.BFLY P6, R14, R13, R12, R11 ;  /* 0x0c00000c0d0e7389 */ /* 0x00006400000c000b */
[----:B01----:R-:W-:Y:S05]  /*0ac0*/  ENDCOLLECTIVE ;  /* 0x000000000000791b */ /* 0x003fea0003800000 */
.L_x_24738:
        /* <DEDUP_REMOVED lines=25> */
.L_x_24739:
[----:B------:R-:W-:Y:S02]  /*0c60*/  IMAD.MOV.U32 R12, RZ, RZ, 0x4 ;  /* 0x00000004ff0c7424 */ /* 0x000fe400078e00ff */
[----:B------:R-:W-:-:S05]  /*0c70*/  FADD R3, R13, R14 ;  /* 0x0000000e0d037221 */ /* 0x000fca0000000000 */
[----:B------:R-:W-:-:S07]  /*0c80*/  MOV R13, R3 ;  /* 0x00000003000d7202 */ /* 0x000fce0000000f00 */
[----:B------:R-:W-:Y:S05]  /*0c90*/  WARPSYNC.COLLECTIVE R15, `(.L_x_24740) ;  /* 0x000000000f087348 */ /* 0x000fea0003c00000 */
[----:B------:R0:W1:Y:S02]  /*0ca0*/  SHFL.BFLY P6, R14, R13, R12, R11 ;  /* 0x0c00000c0d0e7389 */ /* 0x00006400000c000b */
[----:B01----:R-:W-:Y:S05]  /*0cb0*/  ENDCOLLECTIVE ;  /* 0x000000000000791b */ /* 0x003fea0003800000 */
.L_x_24740:
[----:B------:R-:W-:Y:S02]  /*0cc0*/  IMAD.MOV.U32 R12, RZ, RZ, 0x2 ;  /* 0x00000002ff0c7424 */ /* 0x000fe400078e00ff */
[----:B------:R-:W-:-:S05]  /*0cd0*/  FADD R6, R3, R14 ;  /* 0x0000000e03067221 */ /* 0x000fca0000000000 */
[----:B------:R-:W-:-:S07]  /*0ce0*/  MOV R13, R6 ;  /* 0x00000006000d7202 */ /* 0x000fce0000000f00 */
[----:B------:R-:W-:Y:S05]  /*0cf0*/  WARPSYNC.COLLECTIVE R15, `(.L_x_24741) ;  /* 0x000000000f087348 */ /* 0x000fea0003c00000 */
[----:B------:R0:W1:Y:S02]  /*0d00*/  SHFL.BFLY P6, R14, R13, R12, R11 ;  /* 0x0c00000c0d0e7389 */ /* 0x00006400000c000b */
[----:B01----:R-:W-:Y:S05]  /*0d10*/  ENDCOLLECTIVE ;  /* 0x000000000000791b */ /* 0x003fea0003800000 */
.L_x_24741:
[----:B------:R-:W-:Y:S02]  /*0d20*/  IMAD.MOV.U32 R12, RZ, RZ, 0x1 ;  /* 0x00000001ff0c7424 */ /* 0x000fe400078e00ff */
[----:B------:R-:W-:-:S05]  /*0d30*/  FADD R7, R6, R14 ;  /* 0x0000000e06077221 */ /* 0x000fca0000000000 */
[----:B------:R-:W-:-:S07]  /*0d40*/  MOV R13, R7 ;  /* 0x00000007000d7202 */ /* 0x000fce0000000f00 */
[----:B------:R-:W-:Y:S05]  /*0d50*/  WARPSYNC.COLLECTIVE R15, `(.L_x_24742) ;  /* 0x000000000f087348 */ /* 0x000fea0003c00000 */
[----:B------:R0:W1:Y:S02]  /*0d60*/  SHFL.BFLY P6, R14, R13, R12, R11 ;  /* 0x0c00000c0d0e7389 */ /* 0x00006400000c000b */
[----:B01----:R-:W-:Y:S05]  /*0d70*/  ENDCOLLECTIVE ;  /* 0x000000000000791b */ /* 0x003fea0003800000 */
.L_x_24742:
[----:B------:R-:W-:Y:S05]  /*0d80*/  BRA `(.L_x_24743) ;  /* 0xfffffff800147947 */ /* 0x000fea000383ffff */
        .weak           $__internal_484_$__cuda_sm3x_div_rn_noftz_f32_slowpath
        .type           $__internal_484_$__cuda_sm3x_div_rn_noftz_f32_slowpath,@function
        .size           $__internal_484_$__cuda_sm3x_div_rn_noftz_f32_slowpath,(.L_x_25936 - $__internal_484_$__cuda_sm3x_div_rn_noftz_f32_slowpath)
$__internal_484_$__cuda_sm3x_div_rn_noftz_f32_slowpath:
        /* <DEDUP_REMOVED lines=35> */
.L_x_24745:
        /* <DEDUP_REMOVED lines=51> */
.L_x_24752:
[----:B------:R-:W-:-:S04]  /*12f0*/  LOP3.LUT R2, R2, 0x80000000, RZ, 0xc0, !PT ;  /* 0x8000000002027812 */ /* 0x000fc800078ec0ff */
[----:B------:R-:W-:Y:S01]  /*1300*/  LOP3.LUT R2, R2, 0x7f800000, RZ, 0xfc, !PT ;  /* 0x7f80000002027812 */ /* 0x000fe200078efcff */
[----:B------:R-:W-:Y:S06]  /*1310*/  BRA `(.L_x_24753) ;  /* 0x0000000000047947 */ /* 0x000fec0003800000 */
.L_x_24751:
[----:B------:R-:W-:-:S07]  /*1320*/  IMAD R2, R14, 0x800000, R2 ;  /* 0x008000000e027824 */ /* 0x000fce00078e0202 */
.L_x_24753:
[----:B------:R-:W-:Y:S05]  /*1330*/  BSYNC.RECONVERGENT B2 ;  /* 0x0000000000027941 */ /* 0x000fea0003800200 */
.L_x_24750:
[----:B------:R-:W-:Y:S05]  /*1340*/  BRA `(.L_x_24754) ;  /* 0x0000000000207947 */ /* 0x000fea0003800000 */
.L_x_24749:
[----:B------:R-:W-:-:S04]  /*1350*/  LOP3.LUT R2, R13, 0x80000000, R2, 0x48, !PT ;  /* 0x800000000d027812 */ /* 0x000fc800078e4802 */
[----:B------:R-:W-:Y:S01]  /*1360*/  LOP3.LUT R2, R2, 0x7f800000, RZ, 0xfc, !PT ;  /* 0x7f80000002027812 */ /* 0x000fe200078efcff */
[----:B------:R-:W-:Y:S06]  /*1370*/  BRA `(.L_x_24754) ;  /* 0x0000000000147947 */ /* 0x000fec0003800000 */
.L_x_24748:
[----:B------:R-:W-:Y:S01]  /*1380*/  LOP3.LUT R2, R13, 0x80000000, R2, 0x48, !PT ;  /* 0x800000000d027812 */ /* 0x000fe200078e4802 */
[----:B------:R-:W-:Y:S06]  /*1390*/  BRA `(.L_x_24754) ;  /* 0x00000000000c7947 */ /* 0x000fec0003800000 */
.L_x_24747:
[----:B------:R-:W0:Y:S01]  /*13a0*/  MUFU.RSQ R2, -QNAN ;  /* 0xffc0000000027908 */ /* 0x000e220000001400 */
[----:B------:R-:W-:Y:S05]  /*13b0*/  BRA `(.L_x_24754) ;  /* 0x0000000000047947 */ /* 0x000fea0003800000 */
.L_x_24746:
[----:B------:R-:W-:-:S07]  /*13c0*/  FADD.FTZ R2, R2, R3 ;  /* 0x0000000302027221 */ /* 0x000fce0000010000 */
.L_x_24754:
[----:B------:R-:W-:Y:S05]  /*13d0*/  BSYNC.RECONVERGENT B1 ;  /* 0x0000000000017941 */ /* 0x000fea0003800200 */
.L_x_24744:
[----:B------:R-:W-:-:S04]  /*13e0*/  HFMA2 R13, -RZ, RZ, 0, 0 ;  /* 0x00000000ff0d7431 */ /* 0x000fc800000001ff */
[----:B0-----:R-:W-:Y:S05]  /*13f0*/  RET.REL.NODEC R12 `(_Z15SoftmaxWarpImplI10DirectLoadIffE11DirectStoreIffEfLi2ELi2ELi16ELi1ELb0EL9Algorithm0EEvT_T0_ll) ;  /* 0xffffffec0c007950 */ /* 0x001fea0003c3ffff */
.L_x_24755:
        /* <DEDUP_REMOVED lines=16> */
.L_x_25936:


//--------------------- .text._Z15SoftmaxWarpImplI10DirectLoadIffE11DirectStoreIffEfLi2ELi2ELi16ELi2ELb1EL9Algorithm0EEvT_T0_ll --------------------------
	.section	.text._Z15SoftmaxWarpImplI10DirectLoadIffE11DirectStoreIffEfLi2ELi2ELi16ELi2ELb1EL9Algorithm0EEvT_T0_ll,"ax",@progbits
	.align	128
        .global         _Z15SoftmaxWarpImplI10DirectLoadIffE11DirectStoreIffEfLi2ELi2ELi16ELi2ELb1EL9Algorithm0EEvT_T0_ll
        .type           _Z15SoftmaxWarpImplI10DirectLoadIffE11DirectStoreIffEfLi2ELi2ELi16ELi2ELb1EL9Algorithm0EEvT_T0_ll,@function
        .size           _Z15SoftmaxWarpImplI10DirectLoadIffE11DirectStoreIffEfLi2ELi2ELi16ELi2ELb1EL9Algorithm0EEvT_T0_ll,(.L_x_25937 - _Z15SoftmaxWarpImplI10DirectLoadIffE11DirectStoreIffEfLi2ELi2ELi16ELi2ELb1EL9Algorithm0EEvT_T0_ll)
        .other          _Z15SoftmaxWarpImplI10DirectLoadIffE11DirectStoreIffEfLi2ELi2ELi16ELi2ELb1EL9Algorithm0EEvT_T0_ll,@"STO_CUDA_ENTRY STV_DEFAULT"
_Z15SoftmaxWarpImplI10DirectLoadIffE11DirectStoreIffEfLi2ELi2ELi16ELi2ELb1EL9Algorithm0EEvT_T0_ll:
.text._Z15SoftmaxWarpImplI10DirectLoadIffE11DirectStoreIffEfLi2ELi2ELi16ELi2ELb1EL9Algorithm0EEvT_T0_ll:
        /* <DEDUP_REMOVED lines=24> */
.L_x_24756:
        /* <DEDUP_REMOVED lines=17> */
.L_x_24770:
[----:B------:R-:W-:Y:S01]  /*0290*/  ISETP.GE.U32.AND P0, PT, R20, UR40, PT ;  /* 0x0000002814007c0c */ /* 0x000fe2000bf06070 */
[----:B-1----:R-:W1:Y:S01]  /*02a0*/  LDC.64 R4, c[0x0][0x388] ;  /* 0x0000e200ff047b82 */ /* 0x002e620000000a00 */
[----:B------:R-:W-:Y:S02]  /*02b0*/  IMAD.MOV.U32 R16, RZ, RZ, -0x800000 ;  /* 0xff800000ff107424 */ /* 0x000fe400078e00ff */
[----:B------:R-:W-:-:S05]  /*02c0*/  ISETP.GE.AND.EX P0, PT, RZ, UR41, PT, P0 ;  /* 0x00000029ff007c0c */ /* 0x000fca000bf06300 */
[----:B------:R-:W4:Y:S08]  /*02d0*/  LDC.64 R10, c[0x0][0x388] ;  /* 0x0000e200ff0a7b82 */ /* 0x000f300000000a00 */
[----:B------:R-:W5:Y:S01]  /*02e0*/  @!P0 LDC.64 R12, c[0x0][0x388] ;  /* 0x0000e200ff0c8b82 */ /* 0x000f620000000a00 */
[----:B--2---:R-:W-:Y:S02]  /*02f0*/  @!P0 R2UR UR4, R8 ;  /* 0x00000000080482ca */ /* 0x004fe400000e0000 */
[----:B------:R-:W-:-:S02]  /*0300*/  @!P0 R2UR UR5, R9 ;  /* 0x00000000090582ca */ /* 0x000fc400000e0000 */
[----:B------:R-:W-:Y:S02]  /*0310*/  @!P0 R2UR UR6, R8 ;  /* 0x00000000080682ca */ /* 0x000fe400000e0000 */
[----:B------:R-:W-:Y:S01]  /*0320*/  @!P0 R2UR UR7, R9 ;  /* 0x00000000090782ca */ /* 0x000fe200000e0000 */
[-C--:B-1----:R-:W-:Y:S01]  /*0330*/  @!P0 IMAD R0, R21, R4.reuse, RZ ;  /* 0x0000000415008224 */ /* 0x082fe200078e02ff */
[----:B------:R-:W1:Y:S03]  /*0340*/  LDC.64 R2, c[0x0][0x380] ;  /* 0x0000e000ff027b82 */ /* 0x000e660000000a00 */
[C---:B------:R-:W-:Y:S02]  /*0350*/  @!P0 IMAD R17, R19.reuse, R5, R0 ;  /* 0x0000000513118224 */ /* 0x040fe400078e0200 */
[----:B-----5:R-:W-:-:S03]  /*0360*/  @!P0 IMAD.WIDE.U32 R12, R19, R4, R12 ;  /* 0x00000004130c8225 */ /* 0x020fc600078e000c */
[----:B------:R-:W2:Y:S01]  /*0370*/  LDC.64 R4, c[0x0][0x380] ;  /* 0x0000e000ff047b82 */ /* 0x000ea20000000a00 */
        /* <DEDUP_REMOVED lines=10> */
[----:B------:R-:W-:Y:S02]  /*0420*/  @!P0 SHF.L.U64.HI R0, R0, 0x2, R17 ;  /* 0x0000000200008819 */ /* 0x000fe40000010211 */
[----:B------:R-:W-:Y:S02]  /*0430*/  MOV R17, 0xff800000 ;  /* 0xff80000000117802 */ /* 0x000fe40000000f00 */
[----:B------:R-:W-:Y:S02]  /*0440*/  @!P0 LOP3.LUT R15, R15, 0xfffffff8, RZ, 0xc0, !PT ;  /* 0xfffffff80f0f8812 */ /* 0x000fe400078ec0ff */
[----:B--2---:R-:W-:Y:S02]  /*0450*/  @!P0 LEA R14, P1, R10, R4, 0x2 ;  /* 0x000000040a0e8211 */ /* 0x004fe400078210ff */
[----:B-1----:R-:W-:Y:S01]  /*0460*/  @!P0 IADD3 R12, P2, PT, R15, R2, RZ ;  /* 0x000000020f0c8210 */ /* 0x002fe20007f5e0ff */
[----:B------:R-:W-:Y:S01]  /*0470*/  @!P0 IMAD.IADD R2, R11, 0x1, R23 ;  /* 0x000000010b028824 */ /* 0x000fe200078e0217 */
[----:B------:R-:W-:-:S02]  /*0480*/  MOV R4, 0xff800000 ;  /* 0xff80000000047802 */ /* 0x000fc40000000f00 */
[----:B------:R-:W-:Y:S02]  /*0490*/  @!P0 IADD3.X R13, PT, PT, R0, R3, RZ, P2, !PT ;  /* 0x00000003000d8210 */ /* 0x000fe400017fe4ff */
[----:B------:R-:W-:Y:S01]  /*04a0*/  @!P0 LEA.HI.X R15, R10, R5, R2, 0x2, P1 ;  /* 0x000000050a0f8211 */ /* 0x000fe200008f1402 */
[----:B------:R-:W-:Y:S02]  /*04b0*/  IMAD.MOV.U32 R5, RZ, RZ, -0x800000 ;  /* 0xff800000ff057424 */ /* 0x000fe400078e00ff */
[----:B------:R-:W2:Y:S04]  /*04c0*/  @!P0 LDG.E.64 R16, desc[UR6][R12.64] ;  /* 0x000000060c108981 */ /* 0x000ea8000c1e1b00 */
[----:B------:R-:W4:Y:S01]  /*04d0*/  @!P0 LDG.E.64 R4, desc[UR4][R14.64] ;  /* 0x000000040e048981 */ /* 0x000f22000c1e1b00 */
[----:B------:R-:W-:Y:S01]  /*04e0*/  UMOV UR4, 0xffffffff ;  /* 0xffffffff00047882 */ /* 0x000fe20000000000 */
[----:B------:R-:W-:Y:S01]  /*04f0*/  IMAD.MOV.U32 R0, RZ, RZ, -0x800000 ;  /* 0xff800000ff007424 */ /* 0x000fe200078e00ff */
[----:B------:R-:W-:-:S02]  /*0500*/  MOV R2, 0xff800000 ;  /* 0xff80000000027802 */ /* 0x000fc40000000f00 */
[----:B--2---:R-:W-:Y:S02]  /*0510*/  @!P0 FMNMX3 R2, R16, -INF , R17, !PT ;  /* 0xff80000010028876 */ /* 0x004fe40007800011 */
[----:B----4-:R-:W-:Y:S01]  /*0520*/  @!P0 FMNMX3 R0, R4, -INF , R5, !PT ;  /* 0xff80000004008876 */ /* 0x010fe20007800005 */
[----:B------:R-:W-:Y:S06]  /*0530*/  BRA.DIV UR4, `(.L_x_24757) ;  /* 0x0000000a04a47947 */ /* 0x000fec000b800000 */
        /* <DEDUP_REMOVED lines=21> */
[----:B------:R-:W-:Y:S01]  /*0690*/  FFMA.SAT R3, R15, R0, 0.5 ;  /* 0x3f0000000f037423 */ /* 0x000fe20000002000 */
[C---:B------:R-:W-:Y:S01]  /*06a0*/  FADD R11, -R23.reuse, R16 ;  /* 0x00000010170b7221 */ /* 0x040fe20000000100 */
[----:B------:R-:W-:Y:S01]  /*06b0*/  FADD R17, -R23, R17 ;  /* 0x0000001117117221 */ /* 0x000fe20000000100 */
[-C--:B------:R-:W-:Y:S01]  /*06c0*/  FFMA.RM R4, R13, R2.reuse, 12582913 ;  /* 0x4b4000010d047423 */ /* 0x080fe20000004002 */
[----:B------:R-:W-:Y:S01]  /*06d0*/  FFMA.RM R3, R3, R2, 12582913 ;  /* 0x4b40000103037423 */ /* 0x000fe20000004002 */
[----:B------:R-:W-:Y:S02]  /*06e0*/  FFMA.SAT R13, R11, R0, 0.5 ;  /* 0x3f0000000b0d7423 */ /* 0x000fe40000002000 */
[----:B------:R-:W-:Y:S01]  /*06f0*/  FADD R14, R4, -12583039 ;  /* 0xcb40007f040e7421 */ /* 0x000fe20000000000 */
[----:B------:R-:W-:Y:S01]  /*0700*/  FADD R12, R3, -12583039 ;  /* 0xcb40007f030c7421 */ /* 0x000fe20000000000 */
[----:B------:R-:W-:Y:S01]  /*0710*/  FFMA.RM R10, R13, R2, 12582913 ;  /* 0x4b4000010d0a7423 */ /* 0x000fe20000004002 */
[----:B------:R-:W-:Y:S01]  /*0720*/  FFMA.SAT R13, R17, R0, 0.5 ;  /* 0x3f000000110d7423 */ /* 0x000fe20000002000 */
[----:B------:R-:W-:Y:S01]  /*0730*/  FFMA R14, R5, 1.4426950216293334961, -R14 ;  /* 0x3fb8aa3b050e7823 */ /* 0x000fe2000000080e */
[----:B------:R-:W-:Y:S01]  /*0740*/  FFMA R12, R15, 1.4426950216293334961, -R12 ;  /* 0x3fb8aa3b0f0c7823 */ /* 0x000fe2000000080c */
[----:B------:R-:W-:Y:S01]  /*0750*/  FADD R0, R10, -12583039 ;  /* 0xcb40007f0a007421 */ /* 0x000fe20000000000 */
[----:B------:R-:W-:Y:S01]  /*0760*/  FFMA.RM R2, R13, R2, 12582913 ;  /* 0x4b4000010d027423 */ /* 0x000fe20000004002 */
[----:B------:R-:W-:Y:S01]  /*0770*/  FFMA R14, R5, 1.925963033500011079e-08, R14 ;  /* 0x32a57060050e7823 */ /* 0x000fe2000000000e */
[----:B------:R-:W-:Y:S01]  /*0780*/  FFMA R12, R15, 1.925963033500011079e-08, R12 ;  /* 0x32a570600f0c7823 */ /* 0x000fe2000000000c */
[----:B------:R-:W-:Y:S01]  /*0790*/  FFMA R0, R11, 1.4426950216293334961, -R0 ;  /* 0x3fb8aa3b0b007823 */ /* 0x000fe20000000800 */
[----:B------:R-:W-:Y:S01]  /*07a0*/  FADD R16, R2, -12583039 ;  /* 0xcb40007f02107421 */ /* 0x000fe20000000000 */
[----:B------:R-:W-:Y:S01]  /*07b0*/  MUFU.EX2 R5, R14 ;  /* 0x0000000e00057308 */ /* 0x000fe20000000800 */
[----:B------:R-:W-:-:S02]  /*07c0*/  IMAD.SHL.U32 R3, R3, 0x800000, RZ ;  /* 0x0080000003037824 */ /* 0x000fc400078e00ff */
[----:B------:R-:W-:Y:S01]  /*07d0*/  FFMA R11, R11, 1.925963033500011079e-08, R0 ;  /* 0x32a570600b0b7823 */ /* 0x000fe20000000000 */
[C---:B------:R-:W-:Y:S01]  /*07e0*/  FFMA R16, R17.reuse, 1.4426950216293334961, -R16 ;  /* 0x3fb8aa3b11107823 */ /* 0x040fe20000000810 */
[----:B------:R-:W-:Y:S01]  /*07f0*/  SHF.L.U32 R0, R4, 0x17, RZ ;  /* 0x0000001704007819 */ /* 0x000fe200000006ff */
[----:B------:R-:W-:Y:S02]  /*0800*/  IMAD.SHL.U32 R10, R10, 0x800000, RZ ;  /* 0x008000000a0a7824 */ /* 0x000fe400078e00ff */
[----:B------:R-:W-:Y:S01]  /*0810*/  FFMA R16, R17, 1.925963033500011079e-08, R16 ;  /* 0x32a5706011107823 */ /* 0x000fe20000000010 */
[----:B------:R-:W1:Y:S08]  /*0820*/  MUFU.EX2 R12, R12 ;  /* 0x0000000c000c7308 */ /* 0x000e700000000800 */
[----:B------:R-:W2:Y:S08]  /*0830*/  MUFU.EX2 R11, R11 ;  /* 0x0000000b000b7308 */ /* 0x000eb00000000800 */
[----:B------:R-:W4:Y:S01]  /*0840*/  MUFU.EX2 R13, R16 ;  /* 0x00000010000d7308 */ /* 0x000f220000000800 */
[----:B-1----:R-:W-:Y:S01]  /*0850*/  FMUL R4, R3, R12 ;  /* 0x0000000c03047220 */ /* 0x002fe20000400000 */
[----:B------:R-:W-:Y:S01]  /*0860*/  FMUL R3, R0, R5 ;  /* 0x0000000500037220 */ /* 0x000fe20000400000 */
[----:B------:R-:W-:-:S02]  /*0870*/  SHF.L.U32 R0, R2, 0x17, RZ ;  /* 0x0000001702007819 */ /* 0x000fc400000006ff */
[----:B------:R-:W-:Y:S01]  /*0880*/  FADD R22, RZ, R4 ;  /* 0x00000004ff167221 */ /* 0x000fe20000000000 */
[----:B--2---:R-:W-:-:S03]  /*0890*/  FMUL R2, R10, R11 ;  /* 0x0000000b0a027220 */ /* 0x004fc60000400000 */
[----:B------:R-:W-:Y:S01]  /*08a0*/  FADD R22, R22, R3 ;  /* 0x0000000316167221 */ /* 0x000fe20000000000 */
[----:B------:R-:W-:-:S04]  /*08b0*/  FADD R5, RZ, R2 ;  /* 0x00000002ff057221 */ /* 0x000fc80000000000 */
[----:B------:R-:W1:Y:S01]  /*08c0*/  SHFL.BFLY PT, R14, R22, 0x8, 0x1f ;  /* 0x0d001f00160e7f89 */ /* 0x000e6200000e0000 */
[----:B----4-:R-:W-:-:S04]  /*08d0*/  FMUL R0, R0, R13 ;  /* 0x0000000d00007220 */ /* 0x010fc80000400000 */
        /* <DEDUP_REMOVED lines=15> */
.L_x_24788:
        /* <DEDUP_REMOVED lines=11> */
[----:B0--3--:R-:W-:Y:S05]  /*0a80*/  CALL.REL.NOINC `($__internal_485_$__cuda_sm3x_div_rn_noftz_f32_slowpath) ;  /* 0x0000000c00a87944 */ /* 0x009fea0003c00000 */
[----:B------:R-:W-:-:S07]  /*0a90*/  IMAD.MOV.U32 R10, RZ, RZ, R11 ;  /* 0x000000ffff0a7224 */ /* 0x000fce00078e000b */
.L_x_24759:
[----:B------:R-:W-:Y:S05]  /*0aa0*/  BSYNC.RECONVERGENT B0 ;  /* 0x0000000000007941 */ /* 0x000fea0003800200 */
.L_x_24758:
        /* <DEDUP_REMOVED lines=11> */
[----:B0--3--:R-:W-:Y:S05]  /*0b60*/  CALL.REL.NOINC `($__internal_485_$__cuda_sm3x_div_rn_noftz_f32_slowpath) ;  /* 0x0000000c00707944 */ /* 0x009fea0003c00000 */
.L_x_24761:
[----:B------:R-:W-:Y:S05]  /*0b70*/  BSYNC.RECONVERGENT B0 ;  /* 0x0000000000007941 */ /* 0x000fea0003800200 */
.L_x_24760:
        /* <DEDUP_REMOVED lines=20> */
[----:B------:R1:W-:Y:S04]  /*0cc0*/  STG.E.64 desc[UR4][R12.64], R10 ;  /* 0x0000000a0c007986 */ /* 0x0003e8000c101b04 */
.L_x_24763:
[----:B------:R-:W-:Y:S05]  /*0cd0*/  BSYNC.RECONVERGENT B0 ;  /* 0x0000000000007941 */ /* 0x000fea0003800200 */
.L_x_24762:
[----:B------:R-:W-:Y:S01]  /*0ce0*/  BSSY.RECONVERGENT B0, `(.L_x_24764) ;  /* 0x0000008000007945 */ /* 0x000fe20003800200 */
[----:B-1----:R-:W-:-:S03]  /*0cf0*/  FFMA R10, R3, R15, R14 ;  /* 0x0000000f030a7223 */ /* 0x002fc6000000000e */
[----:B------:R-:W-:Y:S05]  /*0d00*/  @!P2 BRA `(.L_x_24765) ;  /* 0x000000000014a947 */ /* 0x000fea0003800000 */
[----:B------:R-:W-:Y:S01]  /*0d10*/  MOV R4, R2 ;  /* 0x0000000200047202 */ /* 0x000fe20000000f00 */
[----:B------:R-:W-:Y:S01]  /*0d20*/  IMAD.MOV.U32 R5, RZ, RZ, R25 ;  /* 0x000000ffff057224 */ /* 0x000fe200078e0019 */
[----:B------:R-:W-:-:S07]  /*0d30*/  MOV R12, 0xd50 ;  /* 0x00000d50000c7802 */ /* 0x000fce0000000f00 */
[----:B0--3--:R-:W-:Y:S05]  /*0d40*/  CALL.REL.NOINC `($__internal_485_$__cuda_sm3x_div_rn_noftz_f32_slowpath) ;  /* 0x0000000800f87944 */ /* 0x009fea0003c00000 */
[----:B------:R-:W-:-:S07]  /*0d50*/  MOV R10, R11 ;  /* 0x0000000b000a7202 */ /* 0x000fce0000000f00 */
.L_x_24765:
[----:B------:R-:W-:Y:S05]  /*0d60*/  BSYNC.RECONVERGENT B0 ;  /* 0x0000000000007941 */ /* 0x000fea0003800200 */
.L_x_24764:
        /* <DEDUP_REMOVED lines=12> */
[----:B0--3--:R-:W-:Y:S05]  /*0e30*/  CALL.REL.NOINC `($__internal_485_$__cuda_sm3x_div_rn_noftz_f32_slowpath) ;  /* 0x0000000800bc7944 */ /* 0x009fea0003c00000 */
.L_x_24767:
[----:B------:R-:W-:Y:S05]  /*0e40*/  BSYNC.RECONVERGENT B0 ;  /* 0x0000000000007941 */ /* 0x000fea0003800200 */
.L_x_24766:
        /* <DEDUP_REMOVED lines=17> */
.L_x_24769:
[----:B------:R-:W-:Y:S05]  /*0f60*/  BSYNC.RECONVERGENT B0 ;  /* 0x0000000000007941 */ /* 0x000fea0003800200 */
.L_x_24768:
[----:B------:R-:W-:-:S04]  /*0f70*/  IADD3 R19, P0, PT, R18, R19, RZ ;  /* 0x0000001312137210 */ /* 0x000fc80007f1e0ff */
[----:B------:R-:W-:Y:S02]  /*0f80*/  LEA.HI.X.SX32 R21, R18, R21, 0x1, P0 ;  /* 0x0000001512157211 */ /* 0x000fe400000f0eff */
[----:B------:R-:W-:-:S04]  /*0f90*/  ISETP.GE.U32.AND P0, PT, R19, UR42, PT ;  /* 0x0000002a13007c0c */ /* 0x000fc8000bf06070 */
[----:B------:R-:W-:-:S13]  /*0fa0*/  ISETP.GE.AND.EX P0, PT, R21, UR43, PT, P0 ;  /* 0x0000002b15007c0c */ /* 0x000fda000bf06300 */
[----:B------:R-:W-:Y:S05]  /*0fb0*/  @!P0 BRA `(.L_x_24770) ;  /* 0xfffffff000b48947 */ /* 0x000fea000383ffff */
[----:B------:R-:W-:Y:S05]  /*0fc0*/  EXIT ;  /* 0x000000000000794d */ /* 0x000fea0003800000 */
.L_x_24757:
        /* <DEDUP_REMOVED lines=8> */
.L_x_24772:
[----:B------:R-:W-:Y:S05]  /*1050*/  BSYNC B0 ;  /* 0x0000000000007941 */ /* 0x000fea0003800000 */
.L_x_24771:
[----:B------:R-:W-:Y:S01]  /*1060*/  HFMA2 R11, -RZ, RZ, 0, 1.847743988037109375e-06 ;  /* 0x0000001fff0b7431 */ /* 0x000fe200000001ff */
[----:B------:R-:W-:Y:S01]  /*1070*/  FMNMX R13, R14, R0, !PT ;  /* 0x000000000e0d7209 */ /* 0x000fe20007800000 */
[----:B------:R-:W-:Y:S01]  /*1080*/  IMAD.MOV.U32 R15, RZ, RZ, -0x1 ;  /* 0xffffffffff0f7424 */ /* 0x000fe200078e00ff */
[----:B------:R-:W-:Y:S01]  /*1090*/  MOV R12, 0x4 ;  /* 0x00000004000c7802 */ /* 0x000fe20000000f00 */
[----:B------:R-:W-:-:S07]  /*10a0*/  HFMA2 R0, -RZ, RZ, 0.96630859375, -0.0022525787353515625 ;  /* 0x3bbb989dff007431 */ /* 0x000fce00000001ff */
[----:B------:R-:W-:Y:S05]  /*10b0*/  WARPSYNC.COLLECTIVE R15, `(.L_x_24773) ;  /* 0x000000000f087348 */ /* 0x000fea0003c00000 */
[----:B------:R0:W1:Y:S02]  /*10c0*/  SHFL.BFLY P6, R14, R13, R12, R11 ;  /* 0x0c00000c0d0e7389 */ /* 0x00006400000c000b */
[----:B01----:R-:W-:Y:S05]  /*10d0*/  ENDCOLLECTIVE ;  /* 0x000000000000791b */ /* 0x003fea0003800000 */
.L_x_24773:
[----:B------:R-:W-:Y:S01]  /*10e0*/  IMAD.MOV.U32 R12, RZ, RZ, 0x2 ;  /* 0x00000002ff0c7424 */ /* 0x000fe200078e00ff */
[----:B------:R-:W-:-:S04]  /*10f0*/  MOV R10, R14 ;  /* 0x0000000e000a7202 */ /* 0x000fc80000000f00 */
[----:B------:R-:W-:-:S04]  /*1100*/  FMNMX R24, R13, R10, !PT ;  /* 0x0000000a0d187209 */ /* 0x000fc80007800000 */
[----:B------:R-:W-:-:S07]  /*1110*/  MOV R13, R24 ;  /* 0x00000018000d7202 */ /* 0x000fce0000000f00 */
[----:B------:R-:W-:Y:S05]  /*1120*/  WARPSYNC.COLLECTIVE R15, `(.L_x_24774) ;  /* 0x000000000f087348 */ /* 0x000fea0003c00000 */
[----:B------:R0:W1:Y:S02]  /*1130*/  SHFL.BFLY P6, R14, R13, R12, R11 ;  /* 0x0c00000c0d0e7389 */ /* 0x00006400000c000b */
[----:B01----:R-:W-:Y:S05]  /*1140*/  ENDCOLLECTIVE ;  /* 0x000000000000791b */ /* 0x003fea0003800000 */
.L_x_24774:
[----:B------:R-:W-:Y:S01]  /*1150*/  IMAD.MOV.U32 R12, RZ, RZ, 0x1 ;  /* 0x00000001ff0c7424 */ /* 0x000fe200078e00ff */
[----:B------:R-:W-:-:S04]  /*1160*/  MOV R23, R14 ;  /* 0x0000000e00177202 */ /* 0x000fc80000000f00 */
[----:B------:R-:W-:-:S04]  /*1170*/  FMNMX R25, R24, R23, !PT ;  /* 0x0000001718197209 */ /* 0x000fc80007800000 */
[----:B------:R-:W-:-:S07]  /*1180*/  MOV R13, R25 ;  /* 0x00000019000d7202 */ /* 0x000fce0000000f00 */
[----:B------:R-:W-:Y:S05]  /*1190*/  WARPSYNC.COLLECTIVE R15, `(.L_x_24775) ;  /* 0x000000000f087348 */ /* 0x000fea0003c00000 */
[----:B------:R0:W1:Y:S02]  /*11a0*/  SHFL.BFLY P6, R14, R13, R12, R11 ;  /* 0x0c00000c0d0e7389 */ /* 0x00006400000c000b */
[----:B01----:R-:W-:Y:S05]  /*11b0*/  ENDCOLLECTIVE ;  /* 0x000000000000791b */ /* 0x003fea0003800000 */
.L_x_24775:
[----:B------:R-:W-:Y:S01]  /*11c0*/  MOV R13, R2 ;  /* 0x00000002000d7202 */ /* 0x000fe20000000f00 */
[----:B------:R-:W-:Y:S01]  /*11d0*/  IMAD.MOV.U32 R12, RZ, RZ, 0x8 ;  /* 0x00000008ff0c7424 */ /* 0x000fe200078e00ff */
[----:B------:R-:W-:-:S07]  /*11e0*/  MOV R22, R14 ;  /* 0x0000000e00167202 */ /* 0x000fce0000000f00 */
[----:B------:R-:W-:Y:S05]  /*11f0*/  WARPSYNC.COLLECTIVE R15, `(.L_x_24776) ;  /* 0x000000000f087348 */ /* 0x000fea0003c00000 */
[----:B------:R0:W1:Y:S02]  /*1200*/  SHFL.BFLY P6, R14, R13, R12, R11 ;  /* 0x0c00000c0d0e7389 */ /* 0x00006400000c000b */
[----:B01----:R-:W-:Y:S05]  /*1210*/  ENDCOLLECTIVE ;  /* 0x000000000000791b */ /* 0x003fea0003800000 */
.L_x_24776:
        /* <DEDUP_REMOVED lines=13> */
.L_x_24777:
[-C--:B------:R-:W-:Y:S01]  /*12f0*/  FFMA.RM R5, R5, R2.reuse, 12582913 ;  /* 0x4b40000105057423 */ /* 0x080fe20000004002 */
[----:B------:R-:W-:-:S04]  /*1300*/  FFMA.RM R4, R25, R2, 12582913 ;  /* 0x4b40000119047423 */ /* 0x000fc80000004002 */
[C---:B------:R-:W-:Y:S01]  /*1310*/  FADD R10, R4.reuse, -12583039 ;  /* 0xcb40007f040a7421 */ /* 0x040fe20000000000 */
[----:B------:R-:W-:-:S03]  /*1320*/  SHF.L.U32 R4, R4, 0x17, RZ ;  /* 0x0000001704047819 */ /* 0x000fc600000006ff */
        /* <DEDUP_REMOVED lines=9> */
[----:B------:R0:W2:Y:S04]  /*13c0*/  MUFU.EX2 R22, R27 ;  /* 0x0000001b00167308 */ /* 0x0000a80000000800 */
[----:B012---:R-:W-:Y:S05]  /*13d0*/  WARPSYNC.COLLECTIVE R15, `(.L_x_24778) ;  /* 0x000000000f087348 */ /* 0x007fea0003c00000 */
[----:B------:R3:W4:Y:S02]  /*13e0*/  SHFL.BFLY P6, R14, R13, R12, R11 ;  /* 0x0c00000c0d0e7389 */ /* 0x00072400000c000b */
[----:B01234-:R-:W-:Y:S05]  /*13f0*/  ENDCOLLECTIVE ;  /* 0x000000000000791b */ /* 0x01ffea0003800000 */
.L_x_24778:
[----:B------:R-:W-:Y:S01]  /*1400*/  FMUL R4, R4, R23 ;  /* 0x0000001704047220 */ /* 0x000fe20000400000 */
[----:B------:R-:W-:Y:S01]  /*1410*/  MOV R12, 0x1 ;  /* 0x00000001000c7802 */ /* 0x000fe20000000f00 */
[----:B------:R-:W-:Y:S02]  /*1420*/  FMUL R3, R3, R22 ;  /* 0x0000001603037220 */ /* 0x000fe40000400000 */
[----:B------:R-:W-:-:S04]  /*1430*/  FADD R22, RZ, R4 ;  /* 0x00000004ff167221 */ /* 0x000fc80000000000 */
[----:B------:R-:W-:Y:S01]  /*1440*/  FADD R22, R22, R3 ;  /* 0x0000000316167221 */ /* 0x000fe20000000000 */
[----:B------:R-:W-:-:S05]  /*1450*/  FMNMX R10, R13, R14, !PT ;  /* 0x0000000e0d0a7209 */ /* 0x000fca0007800000 */
[----:B------:R-:W-:-:S07]  /*1460*/  IMAD.MOV.U32 R13, RZ, RZ, R10 ;  /* 0x000000ffff0d7224 */ /* 0x000fce00078e000a */
[----:B------:R-:W-:Y:S05]  /*1470*/  WARPSYNC.COLLECTIVE R15, `(.L_x_24779) ;  /* 0x000000000f087348 */ /* 0x000fea0003c00000 */
[----:B------:R0:W1:Y:S02]  /*1480*/  SHFL.BFLY P6, R14, R13, R12, R11 ;  /* 0x0c00000c0d0e7389 */ /* 0x00006400000c000b */
[----:B01----:R-:W-:Y:S05]  /*1490*/  ENDCOLLECTIVE ;  /* 0x000000000000791b */ /* 0x003fea0003800000 */
.L_x_24779:
[----:B------:R-:W-:Y:S02]  /*14a0*/  HFMA2 R12, -RZ, RZ, 0, 4.76837158203125e-07 ;  /* 0x00000008ff0c7431 */ /* 0x000fe400000001ff */
[----:B------:R-:W-:Y:S01]  /*14b0*/  IMAD.MOV.U32 R13, RZ, RZ, R22 ;  /* 0x000000ffff0d7224 */ /* 0x000fe200078e0016 */
[----:B------:R-:W-:-:S07]  /*14c0*/  MOV R23, R14 ;  /* 0x0000000e00177202 */ /* 0x000fce0000000f00 */
[----:B------:R-:W-:Y:S05]  /*14d0*/  WARPSYNC.COLLECTIVE R15, `(.L_x_24780) ;  /* 0x000000000f087348 */ /* 0x000fea0003c00000 */
[----:B------:R0:W1:Y:S02]  /*14e0*/  SHFL.BFLY P6, R14, R13, R12, R11 ;  /* 0x0c00000c0d0e7389 */ /* 0x00006400000c000b */
[----:B01----:R-:W-:Y:S05]  /*14f0*/  ENDCOLLECTIVE ;  /* 0x000000000000791b */ /* 0x003fea0003800000 */
.L_x_24780:
        /* <DEDUP_REMOVED lines=8> */
[----:B------:R-:W-:Y:S01]  /*1580*/  FADD R10, R0, -12583039 ;  /* 0xcb40007f000a7421 */ /* 0x000fe20000000000 */
[----:B------:R-:W-:Y:S01]  /*1590*/  FADD R16, R2, -12583039 ;  /* 0xcb40007f02107421 */ /* 0x000fe20000000000 */
[----:B------:R-:W-:Y:S02]  /*15a0*/  SHF.L.U32 R0, R0, 0x17, RZ ;  /* 0x0000001700007819 */ /* 0x000fe400000006ff */
[----:B------:R-:W-:Y:S01]  /*15b0*/  FFMA R10, R23, 1.4426950216293334961, -R10 ;  /* 0x3fb8aa3b170a7823 */ /* 0x000fe2000000080a */
[----:B------:R-:W-:Y:S01]  /*15c0*/  FADD R5, R22, R14 ;  /* 0x0000000e16057221 */ /* 0x000fe20000000000 */
[----:B------:R-:W-:Y:S02]  /*15d0*/  FFMA R16, R25, 1.4426950216293334961, -R16 ;  /* 0x3fb8aa3b19107823 */ /* 0x000fe40000000810 */
[----:B------:R-:W-:Y:S02]  /*15e0*/  FFMA R10, R23, 1.925963033500011079e-08, R10 ;  /* 0x32a57060170a7823 */ /* 0x000fe4000000000a */
[----:B------:R-:W-:Y:S01]  /*15f0*/  MOV R13, R5 ;  /* 0x00000005000d7202 */ /* 0x000fe20000000f00 */
[----:B------:R-:W-:Y:S01]  /*1600*/  FFMA R25, R25, 1.925963033500011079e-08, R16 ;  /* 0x32a5706019197823 */ /* 0x000fe20000000010 */
[----:B------:R0:W1:Y:S06]  /*1610*/  MUFU.EX2 R17, R10 ;  /* 0x0000000a00117308 */ /* 0x00006c0000000800 */
[----:B01----:R-:W-:Y:S05]  /*1620*/  WARPSYNC.COLLECTIVE R15, `(.L_x_24781) ;  /* 0x000000000f087348 */ /* 0x003fea0003c00000 */
[----:B------:R2:W3:Y:S02]  /*1630*/  SHFL.BFLY P6, R14, R13, R12, R11 ;  /* 0x0c00000c0d0e7389 */ /* 0x0004e400000c000b */
[----:B0123--:R-:W-:Y:S05]  /*1640*/  ENDCOLLECTIVE ;  /* 0x000000000000791b */ /* 0x00ffea0003800000 */
.L_x_24781:
[----:B------:R0:W1:Y:S01]  /*1650*/  MUFU.EX2 R16, R25 ;  /* 0x0000001900107308 */ /* 0x0000620000000800 */
[----:B------:R-:W-:Y:S02]  /*1660*/  HFMA2 R12, -RZ, RZ, 0, 1.1920928955078125e-07 ;  /* 0x00000002ff0c7431 */ /* 0x000fe400000001ff */
[----:B------:R-:W-:Y:S01]  /*1670*/  FADD R13, R5, R14 ;  /* 0x0000000e050d7221 */ /* 0x000fe20000000000 */
[----:B------:R-:W-:Y:S02]  /*1680*/  IMAD.SHL.U32 R5, R2, 0x800000, RZ ;  /* 0x0080000002057824 */ /* 0x000fe400078e00ff */
[----:B------:R-:W-:-:S07]  /*1690*/  FMUL R2, R0, R17 ;  /* 0x0000001100027220 */ /* 0x000fce0000400000 */
[----:B01----:R-:W-:Y:S05]  /*16a0*/  WARPSYNC.COLLECTIVE R15, `(.L_x_24782) ;  /* 0x000000000f087348 */ /* 0x003fea0003c00000 */
[----:B------:R2:W3:Y:S02]  /*16b0*/  SHFL.BFLY P6, R14, R13, R12, R11 ;  /* 0x0c00000c0d0e7389 */ /* 0x0004e400000c000b */
[----:B0123--:R-:W-:Y:S05]  /*16c0*/  ENDCOLLECTIVE ;  /* 0x000000000000791b */ /* 0x00ffea0003800000 */
.L_x_24782:
[----:B------:R-:W-:Y:S01]  /*16d0*/  FMUL R0, R5, R16 ;  /* 0x0000001005007220 */ /* 0x000fe20000400000 */
[----:B------:R-:W-:-:S04]  /*16e0*/  FADD R5, RZ, R2 ;  /* 0x00000002ff057221 */ /* 0x000fc80000000000 */
[----:B------:R-:W-:Y:S01]  /*16f0*/  FADD R10, R5, R0 ;  /* 0x00000000050a7221 */ /* 0x000fe20000000000 */
[----:B------:R-:W-:Y:S02]  /*1700*/  HFMA2 R12, -RZ, RZ, 0, 5.9604644775390625e-08 ;  /* 0x00000001ff0c7431 */ /* 0x000fe400000001ff */
[----:B------:R-:W-:-:S05]  /*1710*/  FADD R16, R13, R14 ;  /* 0x0000000e0d107221 */ /* 0x000fca0000000000 */
[----:B------:R-:W-:-:S07]  /*1720*/  MOV R13, R16 ;  /* 0x00000010000d7202 */ /* 0x000fce0000000f00 */
[----:B------:R-:W-:Y:S05]  /*1730*/  WARPSYNC.COLLECTIVE R15, `(.L_x_24783) ;  /* 0x000000000f087348 */ /* 0x000fea0003c00000 */
[----:B------:R0:W1:Y:S02]  /*1740*/  SHFL.BFLY P6, R14, R13, R12, R11 ;  /* 0x0c00000c0d0e7389 */ /* 0x00006400000c000b */
[----:B01----:R-:W-:Y:S05]  /*1750*/  ENDCOLLECTIVE ;  /* 0x000000000000791b */ /* 0x003fea0003800000 */
.L_x_24783:
[----:B------:R-:W-:Y:S01]  /*1760*/  HFMA2 R12, -RZ, RZ, 0, 4.76837158203125e-07 ;  /* 0x00000008ff0c7431 */ /* 0x000fe200000001ff */
[----:B------:R-:W-:Y:S01]  /*1770*/  MOV R13, R10 ;  /* 0x0000000a000d7202 */ /* 0x000fe20000000f00 */
[----:B------:R-:W-:-:S07]  /*1780*/  IMAD.MOV.U32 R17, RZ, RZ, R14 ;  /* 0x000000ffff117224 */ /* 0x000fce00078e000e */
[----:B------:R-:W-:Y:S05]  /*1790*/  WARPSYNC.COLLECTIVE R15, `(.L_x_24784) ;  /* 0x000000000f087348 */ /* 0x000fea0003c00000 */
[----:B------:R0:W1:Y:S02]  /*17a0*/  SHFL.BFLY P6, R14, R13, R12, R11 ;  /* 0x0c00000c0d0e7389 */ /* 0x00006400000c000b */
[----:B01----:R-:W-:Y:S05]  /*17b0*/  ENDCOLLECTIVE ;  /* 0x000000000000791b */ /* 0x003fea0003800000 */
.L_x_24784:
        /* <DEDUP_REMOVED lines=8> */
.L_x_24785:
[----:B------:R-:W-:Y:S02]  /*1840*/  HFMA2 R12, -RZ, RZ, 0, 1.1920928955078125e-07 ;  /* 0x00000002ff0c7431 */ /* 0x000fe400000001ff */
[----:B------:R-:W-:-:S04]  /*1850*/  IMAD.MOV.U32 R24, RZ, RZ, R14 ;  /* 0x000000ffff187224 */ /* 0x000fc800078e000e */
[----:B------:R-:W-:-:S05]  /*1860*/  FADD R24, R23, R24 ;  /* 0x0000001817187221 */ /* 0x000fca0000000000 */
[----:B------:R-:W-:-:S07]  /*1870*/  MOV R13, R24 ;  /* 0x00000018000d7202 */ /* 0x000fce0000000f00 */
[----:B------:R-:W-:Y:S05]  /*1880*/  WARPSYNC.COLLECTIVE R15, `(.L_x_24786) ;  /* 0x000000000f087348 */ /* 0x000fea0003c00000 */
[----:B------:R0:W1:Y:S02]  /*1890*/  SHFL.BFLY P6, R14, R13, R12, R11 ;  /* 0x0c00000c0d0e7389 */ /* 0x00006400000c000b */
[----:B01----:R-:W-:Y:S05]  /*18a0*/  ENDCOLLECTIVE ;  /* 0x000000000000791b */ /* 0x003fea0003800000 */
.L_x_24786:
[----:B------:R-:W-:Y:S02]  /*18b0*/  HFMA2 R12, -RZ, RZ, 0, 5.9604644775390625e-08 ;  /* 0x00000001ff0c7431 */ /* 0x000fe400000001ff */
[----:B------:R-:W-:-:S04]  /*18c0*/  IMAD.MOV.U32 R25, RZ, RZ, R14 ;  /* 0x000000ffff197224 */ /* 0x000fc800078e000e */
[----:B------:R-:W-:-:S05]  /*18d0*/  FADD R25, R24, R25 ;  /* 0x0000001918197221 */ /* 0x000fca0000000000 */
[----:B------:R-:W-:-:S07]  /*18e0*/  MOV R13, R25 ;  /* 0x00000019000d7202 */ /* 0x000fce0000000f00 */
[----:B------:R-:W-:Y:S05]  /*18f0*/  WARPSYNC.COLLECTIVE R15, `(.L_x_24787) ;  /* 0x000000000f087348 */ /* 0x000fea0003c00000 */
[----:B------:R0:W1:Y:S02]  /*1900*/  SHFL.BFLY P6, R14, R13, R12, R11 ;  /* 0x0c00000c0d0e7389 */ /* 0x00006400000c000b */
[----:B01----:R-:W-:Y:S05]  /*1910*/  ENDCOLLECTIVE ;  /* 0x000000000000791b */ /* 0x003fea0003800000 */
.L_x_24787:
[----:B------:R-:W-:Y:S05]  /*1920*/  BRA `(.L_x_24788) ;  /* 0xfffffff000287947 */ /* 0x000fea000383ffff */
        .weak           $__internal_485_$__cuda_sm3x_div_rn_noftz_f32_slowpath
        .type           $__internal_485_$__cuda_sm3x_div_rn_noftz_f32_slowpath,@function
        .size           $__internal_485_$__cuda_sm3x_div_rn_noftz_f32_slowpath,(.L_x_25937 - $__internal_485_$__cuda_sm3x_div_rn_noftz_f32_slowpath)
$__internal_485_$__cuda_sm3x_div_rn_noftz_f32_slowpath:
        /* <DEDUP_REMOVED lines=35> */
.L_x_24790:
        /* <DEDUP_REMOVED lines=51> */
.L_x_24797:
[----:B------:R-:W-:-:S04]  /*1e90*/  LOP3.LUT R4, R4, 0x80000000, RZ, 0xc0, !PT ;  /* 0x8000000004047812 */ /* 0x000fc800078ec0ff */
[----:B------:R-:W-:Y:S01]  /*1ea0*/  LOP3.LUT R4, R4, 0x7f800000, RZ, 0xfc, !PT ;  /* 0x7f80000004047812 */ /* 0x000fe200078efcff */
[----:B------:R-:W-:Y:S06]  /*1eb0*/  BRA `(.L_x_24798) ;  /* 0x0000000000047947 */ /* 0x000fec0003800000 */
.L_x_24796:
[----:B------:R-:W-:-:S07]  /*1ec0*/  IMAD R4, R14, 0x800000, R4 ;  /* 0x008000000e047824 */ /* 0x000fce00078e0204 */
.L_x_24798:
[----:B------:R-:W-:Y:S05]  /*1ed0*/  BSYNC.RECONVERGENT B2 ;  /* 0x0000000000027941 */ /* 0x000fea0003800200 */
.L_x_24795:
[----:B------:R-:W-:Y:S05]  /*1ee0*/  BRA `(.L_x_24799) ;  /* 0x0000000000207947 */ /* 0x000fea0003800000 */
.L_x_24794:
[----:B------:R-:W-:-:S04]  /*1ef0*/  LOP3.LUT R4, R15, 0x80000000, R4, 0x48, !PT ;  /* 0x800000000f047812 */ /* 0x000fc800078e4804 */
[----:B------:R-:W-:Y:S01]  /*1f00*/  LOP3.LUT R4, R4, 0x7f800000, RZ, 0xfc, !PT ;  /* 0x7f80000004047812 */ /* 0x000fe200078efcff */
[----:B------:R-:W-:Y:S06]  /*1f10*/  BRA `(.L_x_24799) ;  /* 0x0000000000147947 */ /* 0x000fec0003800000 */
.L_x_24793:
[----:B------:R-:W-:Y:S01]  /*1f20*/  LOP3.LUT R4, R15, 0x80000000, R4, 0x48, !PT ;  /* 0x800000000f047812 */ /* 0x000fe200078e4804 */
[----:B------:R-:W-:Y:S06]  /*1f30*/  BRA `(.L_x_24799) ;  /* 0x00000000000c7947 */ /* 0x000fec0003800000 */
.L_x_24792:
[----:B------:R-:W0:Y:S01]  /*1f40*/  MUFU.RSQ R4, -QNAN ;  /* 0xffc0000000047908 */ /* 0x000e220000001400 */
[----:B------:R-:W-:Y:S05]  /*1f50*/  BRA `(.L_x_24799) ;  /* 0x0000000000047947 */ /* 0x000fea0003800000 */
.L_x_24791:
[----:B------:R-:W-:-:S07]  /*1f60*/  FADD.FTZ R4, R4, R5 ;  /* 0x0000000504047221 */ /* 0x000fce0000010000 */
.L_x_24799:
[----:B------:R-:W-:Y:S05]  /*1f70*/  BSYNC.RECONVERGENT B1 ;  /* 0x0000000000017941 */ /* 0x000fea0003800200 */
.L_x_24789:
[----:B------:R-:W-:Y:S01]  /*1f80*/  HFMA2 R13, -RZ, RZ, 0, 0 ;  /* 0x00000000ff0d7431 */ /* 0x000fe200000001ff */
[----:B0-----:R-:W-:-:S03]  /*1f90*/  MOV R11, R4 ;  /* 0x00000004000b7202 */ /* 0x001fc60000000f00 */
[----:B------:R-:W-:Y:S05]  /*1fa0*/  RET.REL.NODEC R12 `(_Z15SoftmaxWarpImplI10DirectLoadIffE11DirectStoreIffEfLi2ELi2ELi16ELi2ELb1EL9Algorithm0EEvT_T0_ll) ;  /* 0xffffffe00c147950 */ /* 0x000fea0003c3ffff */
.L_x_24800:
        /* <DEDUP_REMOVED lines=13> */
.L_x_25937:


//--------------------- .text._Z15SoftmaxWarpImplI10DirectLoadIffE11DirectStoreIffEfLi2ELi2ELi16ELi2ELb0EL9Algorithm0EEvT_T0_ll --------------------------
	.section	.text._Z15SoftmaxWarpImplI10DirectLoadIffE11DirectStoreIffEfLi2ELi2ELi16ELi2ELb0EL9Algorithm0EEvT_T0_ll,"ax",@progbits
	.align	128
        .global         _Z15SoftmaxWarpImplI10DirectLoadIffE11DirectStoreIffEfLi2ELi2ELi16ELi2ELb0EL9Algorithm0EEvT_T0_ll
        .type           _Z15SoftmaxWarpImplI10DirectLoadIffE11DirectStoreIffEfLi2ELi2ELi16ELi2ELb0EL9Algorithm0EEvT_T0_ll,@function
        .size           _Z15SoftmaxWarpImplI10DirectLoadIffE11DirectStoreIffEfLi2ELi2ELi16ELi2ELb0EL9Algorithm0EEvT_T0_ll,(.L_x_25938 - _Z15SoftmaxWarpImplI10DirectLoadIffE11DirectStoreIffEfLi2ELi2ELi16ELi2ELb0EL9Algorithm0EEvT_T0_ll)
        .other          _Z15SoftmaxWarpImplI10DirectLoadIffE11DirectStoreIffEfLi2ELi2ELi16ELi2ELb0EL9Algorithm0EEvT_T0_ll,@"STO_CUDA_ENTRY STV_DEFAULT"
_Z15SoftmaxWarpImplI10DirectLoadIffE11DirectStoreIffEfLi2ELi2ELi16ELi2ELb0EL9Algorithm0EEvT_T0_ll:
.text._Z15SoftmaxWarpImplI10DirectLoadIffE11DirectStoreIffEfLi2ELi2ELi16ELi2ELb0EL9Algorithm0EEvT_T0_ll:
        /* <DEDUP_REMOVED lines=24> */
.L_x_24801:
        /* <DEDUP_REMOVED lines=16> */
.L_x_24811:
        /* <DEDUP_REMOVED lines=65> */
[----:B------:R-:W-:-:S02]  /*0690*/  FFMA R12, R15, 1.925963033500011079e-08, R12 ;  /* 0x32a570600f0c7823 */ /* 0x000fc4000000000c */
[----:B------:R-:W-:Y:S01]  /*06a0*/  FFMA R9, R9, 1.925963033500011079e-08, R0 ;  /* 0x32a5706009097823 */ /* 0x000fe20000000000 */
[----:B------:R-:W-:Y:S01]  /*06b0*/  FFMA R2, R17, 1.4426950216293334961, -R2 ;  /* 0x3fb8aa3b11027823 */ /* 0x000fe20000000802 */
[----:B------:R-:W1:Y:S01]  /*06c0*/  MUFU.EX2 R11, R12 ;  /* 0x0000000c000b7308 */ /* 0x000e620000000800 */
[----:B------:R-:W-:Y:S01]  /*06d0*/  IMAD.SHL.U32 R0, R3, 0x800000, RZ ;  /* 0x0080000003007824 */ /* 0x000fe200078e00ff */
[----:B------:R-:W-:Y:S01]  /*06e0*/  SHF.L.U32 R3, R4, 0x17, RZ ;  /* 0x0000001704037819 */ /* 0x000fe200000006ff */
[----:B------:R-:W-:Y:S01]  /*06f0*/  FFMA R17, R17, 1.925963033500011079e-08, R2 ;  /* 0x32a5706011117823 */ /* 0x000fe20000000002 */
[----:B------:R-:W-:-:S04]  /*0700*/  IMAD.SHL.U32 R2, R8, 0x800000, RZ ;  /* 0x0080000008027824 */ /* 0x000fc800078e00ff */
[----:B------:R-:W2:Y:S08]  /*0710*/  MUFU.EX2 R14, R14 ;  /* 0x0000000e000e7308 */ /* 0x000eb00000000800 */
[----:B------:R-:W3:Y:S01]  /*0720*/  MUFU.EX2 R9, R9 ;  /* 0x0000000900097308 */ /* 0x000ee20000000800 */
[----:B-1----:R-:W-:Y:S01]  /*0730*/  FMUL R4, R0, R11 ;  /* 0x0000000b00047220 */ /* 0x002fe20000400000 */
[----:B------:R-:W-:-:S03]  /*0740*/  SHF.L.U32 R0, R13, 0x17, RZ ;  /* 0x000000170d007819 */ /* 0x000fc600000006ff */
        /* <DEDUP_REMOVED lines=23> */
.L_x_24829:
        /* <DEDUP_REMOVED lines=11> */
[----:B0-----:R-:W-:Y:S05]  /*0970*/  CALL.REL.NOINC `($__internal_486_$__cuda_sm3x_div_rn_noftz_f32_slowpath) ;  /* 0x0000000c00847944 */ /* 0x001fea0003c00000 */
[----:B------:R-:W-:-:S07]  /*0980*/  IMAD.MOV.U32 R8, RZ, RZ, R4 ;  /* 0x000000ffff087224 */ /* 0x000fce00078e0004 */
.L_x_24804:
[----:B------:R-:W-:Y:S05]  /*0990*/  BSYNC.RECONVERGENT B0 ;  /* 0x0000000000007941 */ /* 0x000fea0003800200 */
.L_x_24803:
        /* <DEDUP_REMOVED lines=11> */
[----:B0-----:R-:W-:Y:S05]  /*0a50*/  CALL.REL.NOINC `($__internal_486_$__cuda_sm3x_div_rn_noftz_f32_slowpath) ;  /* 0x0000000c004c7944 */ /* 0x001fea0003c00000 */
[----:B------:R-:W-:-:S07]  /*0a60*/  IMAD.MOV.U32 R9, RZ, RZ, R4 ;  /* 0x000000ffff097224 */ /* 0x000fce00078e0004 */
.L_x_24806:
[----:B------:R-:W-:Y:S05]  /*0a70*/  BSYNC.RECONVERGENT B0 ;  /* 0x0000000000007941 */ /* 0x000fea0003800200 */
.L_x_24805:
        /* <DEDUP_REMOVED lines=23> */
[----:B0-----:R-:W-:Y:S05]  /*0bf0*/  CALL.REL.NOINC `($__internal_486_$__cuda_sm3x_div_rn_noftz_f32_slowpath) ;  /* 0x0000000800e47944 */ /* 0x001fea0003c00000 */
[----:B------:R-:W-:-:S07]  /*0c00*/  IMAD.MOV.U32 R14, RZ, RZ, R4 ;  /* 0x000000ffff0e7224 */ /* 0x000fce00078e0004 */
.L_x_24808:
[----:B------:R-:W-:Y:S05]  /*0c10*/  BSYNC.RECONVERGENT B0 ;  /* 0x0000000000007941 */ /* 0x000fea0003800200 */
.L_x_24807:
        /* <DEDUP_REMOVED lines=12> */
[----:B0-----:R-:W-:Y:S05]  /*0ce0*/  CALL.REL.NOINC `($__internal_486_$__cuda_sm3x_div_rn_noftz_f32_slowpath) ;  /* 0x0000000800a87944 */ /* 0x001fea0003c00000 */
[----:B------:R-:W-:-:S07]  /*0cf0*/  MOV R15, R4 ;  /* 0x00000004000f7202 */ /* 0x000fce0000000f00 */
.L_x_24810:
[----:B------:R-:W-:Y:S05]  /*0d00*/  BSYNC.RECONVERGENT B0 ;  /* 0x0000000000007941 */ /* 0x000fea0003800200 */
.L_x_24809:
        /* <DEDUP_REMOVED lines=18> */
.L_x_24802:
[----:B------:R-:W-:Y:S01]  /*0e30*/  HFMA2 R12, -RZ, RZ, 0, 4.76837158203125e-07 ;  /* 0x00000008ff0c7431 */ /* 0x000fe200000001ff */
[----:B------:R-:W-:Y:S01]  /*0e40*/  BSSY B0, `(.L_x_24812) ;  /* 0x0000007000007945 */ /* 0x000fe20003800000 */
[----:B------:R-:W-:Y:S01]  /*0e50*/  IMAD.MOV.U32 R13, RZ, RZ, R0 ;  /* 0x000000ffff0d7224 */ /* 0x000fe200078e0000 */
[----:B------:R-:W-:Y:S01]  /*0e60*/  MOV R15, 0xffffffff ;  /* 0xffffffff000f7802 */ /* 0x000fe20000000f00 */
[----:B------:R-:W-:-:S07]  /*0e70*/  IMAD.MOV.U32 R11, RZ, RZ, 0x1f ;  /* 0x0000001fff0b7424 */ /* 0x000fce00078e00ff */
[----:B0-----:R-:W-:Y:S05]  /*0e80*/  WARPSYNC.COLLECTIVE R15, `(.L_x_24813) ;  /* 0x000000000f087348 */ /* 0x001fea0003c00000 */
[----:B------:R1:W2:Y:S02]  /*0e90*/  SHFL.BFLY P6, R14, R13, R12, R11 ;  /* 0x0c00000c0d0e7389 */ /* 0x0002a400000c000b */
[----:B012---:R-:W-:Y:S05]  /*0ea0*/  ENDCOLLECTIVE ;  /* 0x000000000000791b */ /* 0x007fea0003800000 */
.L_x_24813:
[----:B------:R-:W-:Y:S05]  /*0eb0*/  BSYNC B0 ;  /* 0x0000000000007941 */ /* 0x000fea0003800000 */
.L_x_24812:
[----:B------:R-:W-:Y:S01]  /*0ec0*/  HFMA2 R11, -RZ, RZ, 0, 1.847743988037109375e-06 ;  /* 0x0000001fff0b7431 */ /* 0x000fe200000001ff */
[----:B------:R-:W-:Y:S01]  /*0ed0*/  FMNMX R13, R0, R14, !PT ;  /* 0x0000000e000d7209 */ /* 0x000fe20007800000 */
[----:B------:R-:W-:Y:S01]  /*0ee0*/  IMAD.MOV.U32 R12, RZ, RZ, 0x4 ;  /* 0x00000004ff0c7424 */ /* 0x000fe200078e00ff */
[----:B------:R-:W-:Y:S01]  /*0ef0*/  MOV R0, 0x3bbb989d ;  /* 0x3bbb989d00007802 */ /* 0x000fe20000000f00 */
[----:B------:R-:W-:-:S07]  /*0f00*/  IMAD.MOV.U32 R15, RZ, RZ, -0x1 ;  /* 0xffffffffff0f7424 */ /* 0x000fce00078e00ff */
[----:B------:R-:W-:Y:S05]  /*0f10*/  WARPSYNC.COLLECTIVE R15, `(.L_x_24814) ;  /* 0x000000000f087348 */ /* 0x000fea0003c00000 */
[----:B------:R0:W1:Y:S02]  /*0f20*/  SHFL.BFLY P6, R14, R13, R12, R11 ;  /* 0x0c00000c0d0e7389 */ /* 0x00006400000c000b */
[----:B01----:R-:W-:Y:S05]  /*0f30*/  ENDCOLLECTIVE ;  /* 0x000000000000791b */ /* 0x003fea0003800000 */
.L_x_24814:
[----:B------:R-:W-:Y:S01]  /*0f40*/  IMAD.MOV.U32 R12, RZ, RZ, 0x2 ;  /* 0x00000002ff0c7424 */ /* 0x000fe200078e00ff */
[----:B------:R-:W-:-:S04]  /*0f50*/  FMNMX R20, R13, R14, !PT ;  /* 0x0000000e0d147209 */ /* 0x000fc80007800000 */
[----:B------:R-:W-:-:S07]  /*0f60*/  MOV R13, R20 ;  /* 0x00000014000d7202 */ /* 0x000fce0000000f00 */
[----:B------:R-:W-:Y:S05]  /*0f70*/  WARPSYNC.COLLECTIVE R15, `(.L_x_24815) ;  /* 0x000000000f087348 */ /* 0x000fea0003c00000 */
[----:B------:R0:W1:Y:S02]  /*0f80*/  SHFL.BFLY P6, R14, R13, R12, R11 ;  /* 0x0c00000c0d0e7389 */ /* 0x00006400000c000b */
[----:B01----:R-:W-:Y:S05]  /*0f90*/  ENDCOLLECTIVE ;  /* 0x000000000000791b */ /* 0x003fea0003800000 */
.L_x_24815:
[----:B------:R-:W-:Y:S01]  /*0fa0*/  IMAD.MOV.U32 R12, RZ, RZ, 0x1 ;  /* 0x00000001ff0c7424 */ /* 0x000fe200078e00ff */
[----:B------:R-:W-:-:S04]  /*0fb0*/  FMNMX R22, R20, R14, !PT ;  /* 0x0000000e14167209 */ /* 0x000fc80007800000 */
[----:B------:R-:W-:-:S07]  /*0fc0*/  MOV R13, R22 ;  /* 0x00000016000d7202 */ /* 0x000fce0000000f00 */
[----:B------:R-:W-:Y:S05]  /*0fd0*/  WARPSYNC.COLLECTIVE R15, `(.L_x_24816) ;  /* 0x000000000f087348 */ /* 0x000fea0003c00000 */
[----:B------:R0:W1:Y:S02]  /*0fe0*/  SHFL.BFLY P6, R14, R13, R12, R11 ;  /* 0x0c00000c0d0e7389 */ /* 0x00006400000c000b */
[----:B01----:R-:W-:Y:S05]  /*0ff0*/  ENDCOLLECTIVE ;  /* 0x000000000000791b */ /* 0x003fea0003800000 */
.L_x_24816:
[----:B------:R-:W-:Y:S02]  /*1000*/  HFMA2 R12, -RZ, RZ, 0, 4.76837158203125e-07 ;  /* 0x00000008ff0c7431 */ /* 0x000fe400000001ff */
[----:B------:R-:W-:Y:S01]  /*1010*/  IMAD.MOV.U32 R13, RZ, RZ, R2 ;  /* 0x000000ffff0d7224 */ /* 0x000fe200078e0002 */
[----:B------:R-:W-:-:S07]  /*1020*/  MOV R23, R14 ;  /* 0x0000000e00177202 */ /* 0x000fce0000000f00 */
[----:B------:R-:W-:Y:S05]  /*1030*/  WARPSYNC.COLLECTIVE R15, `(.L_x_24817) ;  /* 0x000000000f087348 */ /* 0x000fea0003c00000 */
[----:B------:R0:W1:Y:S02]  /*1040*/  SHFL.BFLY P6, R14, R13, R12, R11 ;  /* 0x0c00000c0d0e7389 */ /* 0x00006400000c000b */
[----:B01----:R-:W-:Y:S05]  /*1050*/  ENDCOLLECTIVE ;  /* 0x000000000000791b */ /* 0x003fea0003800000 */
.L_x_24817:
[----:B------:R-:W-:-:S05]  /*1060*/  FMNMX R23, R22, R23, !PT ;  /* 0x0000001716177209 */ /* 0x000fca0007800000 */
[--C-:B------:R-:W-:Y:S01]  /*1070*/  FADD R9, R4, -R23.reuse ;  /* 0x8000001704097221 */ /* 0x100fe20000000000 */
[----:B------:R-:W-:-:S03]  /*1080*/  FADD R23, R5, -R23 ;  /* 0x8000001705177221 */ /* 0x000fc60000000000 */
[-C--:B------:R-:W-:Y:S01]  /*1090*/  FFMA.SAT R25, R9, R0.reuse, 0.5 ;  /* 0x3f00000009197423 */ /* 0x080fe20000002000 */
        /* <DEDUP_REMOVED lines=9> */
.L_x_24818:
[-C--:B------:R-:W-:Y:S01]  /*1130*/  FFMA.RM R5, R5, R2.reuse, 12582913 ;  /* 0x4b40000105057423 */ /* 0x080fe20000004002 */
[----:B------:R-:W-:-:S03]  /*1140*/  FFMA.RM R4, R25, R2, 12582913 ;  /* 0x4b40000119047423 */ /* 0x000fc60000004002 */
        /* <DEDUP_REMOVED lines=14> */
.L_x_24819:
[----:B------:R-:W0:Y:S01]  /*1230*/  MUFU.EX2 R9, R9 ;  /* 0x0000000900097308 */ /* 0x000e220000000800 */
[----:B------:R-:W-:Y:S02]  /*1240*/  HFMA2 R12, -RZ, RZ, 0, 5.9604644775390625e-08 ;  /* 0x00000001ff0c7431 */ /* 0x000fe400000001ff */
[----:B0-----:R-:W-:Y:S01]  /*1250*/  FMUL R4, R4, R9 ;  /* 0x0000000904047220 */ /* 0x001fe20000400000 */
[----:B------:R-:W-:-:S03]  /*1260*/  MOV R8, R14 ;  /* 0x0000000e00087202 */ /* 0x000fc60000000f00 */
[----:B------:R-:W-:Y:S01]  /*1270*/  FADD R20, RZ, R4 ;  /* 0x00000004ff147221 */ /* 0x000fe20000000000 */
[----:B------:R-:W0:Y:S01]  /*1280*/  MUFU.EX2 R14, R23 ;  /* 0x00000017000e7308 */ /* 0x000e220000000800 */
[----:B------:R-:W-:-:S04]  /*1290*/  FMNMX R8, R13, R8, !PT ;  /* 0x000000080d087209 */ /* 0x000fc80007800000 */
[----:B------:R-:W-:Y:S01]  /*12a0*/  MOV R13, R8 ;  /* 0x00000008000d7202 */ /* 0x000fe20000000f00 */
[----:B0-----:R-:W-:-:S07]  /*12b0*/  FMUL R3, R3, R14 ;  /* 0x0000000e03037220 */ /* 0x001fce0000400000 */
[----:B------:R-:W-:Y:S05]  /*12c0*/  WARPSYNC.COLLECTIVE R15, `(.L_x_24820) ;  /* 0x000000000f087348 */ /* 0x000fea0003c00000 */
[----:B------:R0:W1:Y:S02]  /*12d0*/  SHFL.BFLY P6, R14, R13, R12, R11 ;  /* 0x0c00000c0d0e7389 */ /* 0x00006400000c000b */
[----:B01----:R-:W-:Y:S05]  /*12e0*/  ENDCOLLECTIVE ;  /* 0x000000000000791b */ /* 0x003fea0003800000 */
.L_x_24820:
[----:B------:R-:W-:Y:S01]  /*12f0*/  FADD R20, R20, R3 ;  /* 0x0000000314147221 */ /* 0x000fe20000000000 */
[----:B------:R-:W-:-:S04]  /*1300*/  HFMA2 R12, -RZ, RZ, 0, 4.76837158203125e-07 ;  /* 0x00000008ff0c7431 */ /* 0x000fc800000001ff */
[----:B------:R-:W-:Y:S01]  /*1310*/  MOV R13, R20 ;  /* 0x00000014000d7202 */ /* 0x000fe20000000f00 */
[----:B------:R-:W-:-:S07]  /*1320*/  IMAD.MOV.U32 R9, RZ, RZ, R14 ;  /* 0x000000ffff097224 */ /* 0x000fce00078e000e */
[----:B------:R-:W-:Y:S05]  /*1330*/  WARPSYNC.COLLECTIVE R15, `(.L_x_24821) ;  /* 0x000000000f087348 */ /* 0x000fea0003c00000 */
[----:B------:R0:W1:Y:S02]  /*1340*/  SHFL.BFLY P6, R14, R13, R12, R11 ;  /* 0x0c00000c0d0e7389 */ /* 0x00006400000c000b */
[----:B01----:R-:W-:Y:S05]  /*1350*/  ENDCOLLECTIVE ;  /* 0x000000000000791b */ /* 0x003fea0003800000 */
.L_x_24821:
[----:B------:R-:W-:-:S05]  /*1360*/  FMNMX R8, R8, R9, !PT ;  /* 0x0000000908087209 */ /* 0x000fca0007800000 */
[--C-:B------:R-:W-:Y:S01]  /*1370*/  FADD R9, R16, -R8.reuse ;  /* 0x8000000810097221 */ /* 0x100fe20000000000 */
[----:B------:R-:W-:-:S03]  /*1380*/  FADD R23, R17, -R8 ;  /* 0x8000000811177221 */ /* 0x000fc60000000000 */
[-C--:B------:R-:W-:Y:S01]  /*1390*/  FFMA.SAT R17, R9, R0.reuse, 0.5 ;  /* 0x3f00000009117423 */ /* 0x080fe20000002000 */
[----:B------:R-:W-:Y:S01]  /*13a0*/  FFMA.SAT R25, R23, R0, 0.5 ;  /* 0x3f00000017197423 */ /* 0x000fe20000002000 */
[----:B------:R-:W-:Y:S02]  /*13b0*/  MOV R12, 0x4 ;  /* 0x00000004000c7802 */ /* 0x000fe40000000f00 */
[-C--:B------:R-:W-:Y:S01]  /*13c0*/  FFMA.RM R0, R17, R2.reuse, 12582913 ;  /* 0x4b40000111007423 */ /* 0x080fe20000004002 */
[----:B------:R-:W-:-:S03]  /*13d0*/  FFMA.RM R2, R25, R2, 12582913 ;  /* 0x4b40000119027423 */ /* 0x000fc60000004002 */
[----:B------:R-:W-:Y:S01]  /*13e0*/  FADD R8, R0, -12583039 ;  /* 0xcb40007f00087421 */ /* 0x000fe20000000000 */
[----:B------:R-:W-:Y:S01]  /*13f0*/  FADD R16, R2, -12583039 ;  /* 0xcb40007f02107421 */ /* 0x000fe20000000000 */
[----:B------:R-:W-:Y:S02]  /*1400*/  IMAD.SHL.U32 R0, R0, 0x800000, RZ ;  /* 0x0080000000007824 */ /* 0x000fe400078e00ff */
[----:B------:R-:W-:Y:S01]  /*1410*/  FADD R5, R20, R14 ;  /* 0x0000000e14057221 */ /* 0x000fe20000000000 */
[----:B------:R-:W-:Y:S01]  /*1420*/  FFMA R8, R9, 1.4426950216293334961, -R8 ;  /* 0x3fb8aa3b09087823 */ /* 0x000fe20000000808 */
[----:B------:R-:W-:Y:S02]  /*1430*/  FFMA R16, R23, 1.4426950216293334961, -R16 ;  /* 0x3fb8aa3b17107823 */ /* 0x000fe40000000810 */
[----:B------:R-:W-:Y:S02]  /*1440*/  IMAD.MOV.U32 R13, RZ, RZ, R5 ;  /* 0x000000ffff0d7224 */ /* 0x000fe400078e0005 */
[----:B------:R-:W-:Y:S01]  /*1450*/  FFMA R8, R9, 1.925963033500011079e-08, R8 ;  /* 0x32a5706009087823 */ /* 0x000fe20000000008 */
[----:B------:R-:W-:-:S07]  /*1460*/  FFMA R23, R23, 1.925963033500011079e-08, R16 ;  /* 0x32a5706017177823 */ /* 0x000fce0000000010 */
[----:B------:R-:W-:Y:S05]  /*1470*/  WARPSYNC.COLLECTIVE R15, `(.L_x_24822) ;  /* 0x000000000f087348 */ /* 0x000fea0003c00000 */
[----:B------:R0:W1:Y:S02]  /*1480*/  SHFL.BFLY P6, R14, R13, R12, R11 ;  /* 0x0c00000c0d0e7389 */ /* 0x00006400000c000b */
[----:B01----:R-:W-:Y:S05]  /*1490*/  ENDCOLLECTIVE ;  /* 0x000000000000791b */ /* 0x003fea0003800000 */
.L_x_24822:
[----:B------:R-:W0:Y:S08]  /*14a0*/  MUFU.EX2 R9, R8 ;  /* 0x0000000800097308 */ /* 0x000e300000000800 */
[----:B------:R1:W2:Y:S01]  /*14b0*/  MUFU.EX2 R16, R23 ;  /* 0x0000001700107308 */ /* 0x0002a20000000800 */
[----:B------:R-:W-:Y:S02]  /*14c0*/  HFMA2 R12, -RZ, RZ, 0, 1.1920928955078125e-07 ;  /* 0x00000002ff0c7431 */ /* 0x000fe400000001ff */
[----:B------:R-:W-:Y:S01]  /*14d0*/  FADD R13, R5, R14 ;  /* 0x0000000e050d7221 */ /* 0x000fe20000000000 */
[----:B------:R-:W-:Y:S01]  /*14e0*/  SHF.L.U32 R5, R2, 0x17, RZ ;  /* 0x0000001702057819 */ /* 0x000fe200000006ff */
[----:B01----:R-:W-:-:S07]  /*14f0*/  FMUL R2, R0, R9 ;  /* 0x0000000900027220 */ /* 0x003fce0000400000 */
[----:B--2---:R-:W-:Y:S05]  /*1500*/  WARPSYNC.COLLECTIVE R15, `(.L_x_24823) ;  /* 0x000000000f087348 */ /* 0x004fea0003c00000 */
[----:B------:R0:W1:Y:S02]  /*1510*/  SHFL.BFLY P6, R14, R13, R12, R11 ;  /* 0x0c00000c0d0e7389 */ /* 0x00006400000c000b */
[----:B012---:R-:W-:Y:S05]  /*1520*/  ENDCOLLECTIVE ;  /* 0x000000000000791b */ /* 0x007fea0003800000 */
.L_x_24823:
[----:B------:R-:W-:Y:S01]  /*1530*/  FMUL R0, R5, R16 ;  /* 0x0000001005007220 */ /* 0x000fe20000400000 */
[----:B------:R-:W-:-:S04]  /*1540*/  FADD R5, RZ, R2 ;  /* 0x00000002ff057221 */ /* 0x000fc80000000000 */
[----:B------:R-:W-:Y:S01]  /*1550*/  FADD R8, R5, R0 ;  /* 0x0000000005087221 */ /* 0x000fe20000000000 */
[----:B------:R-:W-:Y:S02]  /*1560*/  IMAD.MOV.U32 R12, RZ, RZ, 0x1 ;  /* 0x00000001ff0c7424 */ /* 0x000fe400078e00ff */
[----:B------:R-:W-:-:S05]  /*1570*/  FADD R9, R13, R14 ;  /* 0x0000000e0d097221 */ /* 0x000fca0000000000 */
[----:B------:R-:W-:-:S07]  /*1580*/  MOV R13, R9 ;  /* 0x00000009000d7202 */ /* 0x000fce0000000f00 */
[----:B------:R-:W-:Y:S05]  /*1590*/  WARPSYNC.COLLECTIVE R15, `(.L_x_24824) ;  /* 0x000000000f087348 */ /* 0x000fea0003c00000 */
[----:B------:R0:W1:Y:S02]  /*15a0*/  SHFL.BFLY P6, R14, R13, R12, R11 ;  /* 0x0c00000c0d0e7389 */ /* 0x00006400000c000b */
[----:B01----:R-:W-:Y:S05]  /*15b0*/  ENDCOLLECTIVE ;  /* 0x000000000000791b */ /* 0x003fea0003800000 */
.L_x_24824:
[----:B------:R-:W-:Y:S01]  /*15c0*/  MOV R13, R8 ;  /* 0x00000008000d7202 */ /* 0x000fe20000000f00 */
[----:B------:R-:W-:Y:S01]  /*15d0*/  IMAD.MOV.U32 R12, RZ, RZ, 0x8 ;  /* 0x00000008ff0c7424 */ /* 0x000fe200078e00ff */
[----:B------:R-:W-:-:S07]  /*15e0*/  MOV R16, R14 ;  /* 0x0000000e00107202 */ /* 0x000fce0000000f00 */
[----:B------:R-:W-:Y:S05]  /*15f0*/  WARPSYNC.COLLECTIVE R15, `(.L_x_24825) ;  /* 0x000000000f087348 */ /* 0x000fea0003c00000 */
[----:B------:R0:W1:Y:S02]  /*1600*/  SHFL.BFLY P6, R14, R13, R12, R11 ;  /* 0x0c00000c0d0e7389 */ /* 0x00006400000c000b */
[----:B01----:R-:W-:Y:S05]  /*1610*/  ENDCOLLECTIVE ;  /* 0x000000000000791b */ /* 0x003fea0003800000 */
.L_x_24825:
        /* <DEDUP_REMOVED lines=8> */
.L_x_24826:
[----:B------:R-:W-:Y:S01]  /*16a0*/  IMAD.MOV.U32 R12, RZ, RZ, 0x2 ;  /* 0x00000002ff0c7424 */ /* 0x000fe200078e00ff */
[----:B------:R-:W-:-:S05]  /*16b0*/  MOV R22, R14 ;  /* 0x0000000e00167202 */ /* 0x000fca0000000f00 */
[----:B------:R-:W-:-:S05]  /*16c0*/  FADD R22, R17, R22 ;  /* 0x0000001611167221 */ /* 0x000fca0000000000 */
[----:B------:R-:W-:-:S07]  /*16d0*/  MOV R13, R22 ;  /* 0x00000016000d7202 */ /* 0x000fce0000000f00 */
[----:B------:R-:W-:Y:S05]  /*16e0*/  WARPSYNC.COLLECTIVE R15, `(.L_x_24827) ;  /* 0x000000000f087348 */ /* 0x000fea0003c00000 */
[----:B------:R0:W1:Y:S02]  /*16f0*/  SHFL.BFLY P6, R14, R13, R12, R11 ;  /* 0x0c00000c0d0e7389 */ /* 0x00006400000c000b */
[----:B01----:R-:W-:Y:S05]  /*1700*/  ENDCOLLECTIVE ;  /* 0x000000000000791b */ /* 0x003fea0003800000 */
.L_x_24827:
[----:B------:R-:W-:Y:S01]  /*1710*/  IMAD.MOV.U32 R12, RZ, RZ, 0x1 ;  /* 0x00000001ff0c7424 */ /* 0x000fe200078e00ff */
[----:B------:R-:W-:-:S05]  /*1720*/  MOV R23, R14 ;  /* 0x0000000e00177202 */ /* 0x000fca0000000f00 */
[----:B------:R-:W-:-:S05]  /*1730*/  FADD R23, R22, R23 ;  /* 0x0000001716177221 */ /* 0x000fca0000000000 */
[----:B------:R-:W-:-:S07]  /*1740*/  MOV R13, R23 ;  /* 0x00000017000d7202 */ /* 0x000fce0000000f00 */
[----:B------:R-:W-:Y:S05]  /*1750*/  WARPSYNC.COLLECTIVE R15, `(.L_x_24828) ;  /* 0x000000000f087348 */ /* 0x000fea0003c00000 */
[----:B------:R0:W1:Y:S02]  /*1760*/  SHFL.BFLY P6, R14, R13, R12, R11 ;  /* 0x0c00000c0d0e7389 */ /* 0x00006400000c000b */
[----:B01----:R-:W-:Y:S05]  /*1770*/  ENDCOLLECTIVE ;  /* 0x000000000000791b */ /* 0x003fea0003800000 */
.L_x_24828:
[----:B------:R-:W-:Y:S05]  /*1780*/  BRA `(.L_x_24829) ;  /* 0xfffffff0004c7947 */ /* 0x000fea000383ffff */
        .weak           $__internal_486_$__cuda_sm3x_div_rn_noftz_f32_slowpath
        .type           $__internal_486_$__cuda_sm3x_div_rn_noftz_f32_slowpath,@function
        .size           $__internal_486_$__cuda_sm3x_div_rn_noftz_f32_slowpath,(.L_x_25938 - $__internal_486_$__cuda_sm3x_div_rn_noftz_f32_slowpath)
$__internal_486_$__cuda_sm3x_div_rn_noftz_f32_slowpath:
        /* <DEDUP_REMOVED lines=35> */
.L_x_24831:
        /* <DEDUP_REMOVED lines=51> */
.L_x_24838:
[----:B------:R-:W-:-:S04]  /*1cf0*/  LOP3.LUT R4, R4, 0x80000000, RZ, 0xc0, !PT ;  /* 0x8000000004047812 */ /* 0x000fc800078ec0ff */
[----:B------:R-:W-:Y:S01]  /*1d00*/  LOP3.LUT R4, R4, 0x7f800000, RZ, 0xfc, !PT ;  /* 0x7f80000004047812 */ /* 0x000fe200078efcff */
[----:B------:R-:W-:Y:S06]  /*1d10*/  BRA `(.L_x_24839) ;  /* 0x0000000000047947 */ /* 0x000fec0003800000 */
.L_x_24837:
[----:B------:R-:W-:-:S07]  /*1d20*/  LEA R4, R20, R4, 0x17 ;  /* 0x0000000414047211 */ /* 0x000fce00078eb8ff */
.L_x_24839:
[----:B------:R-:W-:Y:S05]  /*1d30*/  BSYNC.RECONVERGENT B2 ;  /* 0x0000000000027941 */ /* 0x000fea0003800200 */
.L_x_24836:
[----:B------:R-:W-:Y:S05]  /*1d40*/  BRA `(.L_x_24840) ;  /* 0x0000000000207947 */ /* 0x000fea0003800000 */
.L_x_24835:
[----:B------:R-:W-:-:S04]  /*1d50*/  LOP3.LUT R4, R15, 0x80000000, R4, 0x48, !PT ;  /* 0x800000000f047812 */ /* 0x000fc800078e4804 */
[----:B------:R-:W-:Y:S01]  /*1d60*/  LOP3.LUT R4, R4, 0x7f800000, RZ, 0xfc, !PT ;  /* 0x7f80000004047812 */ /* 0x000fe200078efcff */
[----:B------:R-:W-:Y:S06]  /*1d70*/  BRA `(.L_x_24840) ;  /* 0x0000000000147947 */ /* 0x000fec0003800000 */
.L_x_24834:
[----:B------:R-:W-:Y:S01]  /*1d80*/  LOP3.LUT R4, R15, 0x80000000, R4, 0x48, !PT ;  /* 0x800000000f047812 */ /* 0x000fe200078e4804 */
[----:B------:R-:W-:Y:S06]  /*1d90*/  BRA `(.L_x_24840) ;  /* 0x00000000000c7947 */ /* 0x000fec0003800000 */
.L_x_24833:
[----:B------:R-:W0:Y:S01]  /*1da0*/  MUFU.RSQ R4, -QNAN ;  /* 0xffc0000000047908 */ /* 0x000e220000001400 */
[----:B------:R-:W-:Y:S05]  /*1db0*/  BRA `(.L_x_24840) ;  /* 0x0000000000047947 */ /* 0x000fea0003800000 */
.L_x_24832:
[----:B------:R-:W-:-:S07]  /*1dc0*/  FADD.FTZ R4, R4, R5 ;  /* 0x0000000504047221 */ /* 0x000fce0000010000 */
.L_x_24840:
[----:B------:R-:W-:Y:S05]  /*1dd0*/  BSYNC.RECONVERGENT B1 ;  /* 0x0000000000017941 */ /* 0x000fea0003800200 */
.L_x_24830:
[----:B------:R-:W-:-:S04]  /*1de0*/  HFMA2 R17, -RZ, RZ, 0, 0 ;  /* 0x00000000ff117431 */ /* 0x000fc800000001ff */
[----:B0-----:R-:W-:Y:S05]  /*1df0*/  RET.REL.NODEC R16 `(_Z15SoftmaxWarpImplI10DirectLoadIffE11DirectStoreIffEfLi2ELi2ELi16ELi2ELb0EL9Algorithm0EEvT_T0_ll) ;  /* 0xffffffe010807950 */ /* 0x001fea0003c3ffff */
.L_x_24841:
        /* <DEDUP_REMOVED lines=16> */
.L_x_25938:


//--------------------- .text._Z15SoftmaxWarpImplI10DirectLoadIffE11DirectStoreIffEfLi2ELi2ELi8ELi1ELb1EL9Algorithm0EEvT_T0_ll --------------------------
	.section	.text._Z15SoftmaxWarpImplI10DirectLoadIffE11DirectStoreIffEfLi2ELi2ELi8ELi1ELb1EL9Algorithm0EEvT_T0_ll,"ax",@progbits
	.align	128
        .global         _Z15SoftmaxWarpImplI10DirectLoadIffE11DirectStoreIffEfLi2ELi2ELi8ELi1ELb1EL9Algorithm0EEvT_T0_ll
        .type           _Z15SoftmaxWarpImplI10DirectLoadIffE11DirectStoreIffEfLi2ELi2ELi8ELi1ELb1EL9Algorithm0EEvT_T0_ll,@function
        .size           _Z15SoftmaxWarpImplI10DirectLoadIffE11DirectStoreIffEfLi2ELi2ELi8ELi1ELb1EL9Algorithm0EEvT_T0_ll,(.L_x_25939 - _Z15SoftmaxWarpImplI10DirectLoadIffE11DirectStoreIffEfLi2ELi2ELi8ELi1ELb1EL9Algorithm0EEvT_T0_ll)
        .other          _Z15SoftmaxWarpImplI10DirectLoadIffE11DirectStoreIffEfLi2ELi2ELi8ELi1ELb1EL9Algorithm0EEvT_T0_ll,@"STO_CUDA_ENTRY STV_DEFAULT"
_Z15SoftmaxWarpImplI10DirectLoadIffE11DirectStoreIffEfLi2ELi2ELi8ELi1ELb1EL9Algorithm0EEvT_T0_ll:
.text._Z15SoftmaxWarpImplI10DirectLoadIffE11DirectStoreIffEfLi2ELi2ELi8ELi1ELb1EL9Algorithm0EEvT_T0_ll:
        /* <DEDUP_REMOVED lines=24> */
.L_x_24842:
        /* <DEDUP_REMOVED lines=14> */
.L_x_24850:
        /* <DEDUP_REMOVED lines=16> */
[----:B------:R-:W-:Y:S01]  /*0360*/  @!P0 SHF.L.U64.HI R0, R0, 0x2, R3 ;  /* 0x0000000200008819 */ /* 0x000fe20000010203 */
[----:B------:R-:W-:Y:S01]  /*0370*/  IMAD.MOV.U32 R3, RZ, RZ, -0x800000 ;  /* 0xff800000ff037424 */ /* 0x000fe200078e00ff */
[----:B------:R-:W-:-:S04]  /*0380*/  @!P0 LOP3.LUT R15, R15, 0xfffffff8, RZ, 0xc0, !PT ;  /* 0xfffffff80f0f8812 */ /* 0x000fc800078ec0ff */
[----:B---3--:R-:W-:-:S05]  /*0390*/  @!P0 IADD3 R14, P1, PT, R15, R12, RZ ;  /* 0x0000000c0f0e8210 */ /* 0x008fca0007f3e0ff */
        /* <DEDUP_REMOVED lines=21> */
[C---:B------:R-:W-:Y:S01]  /*04f0*/  FADD R13, R12.reuse, -12583039 ;  /* 0xcb40007f0c0d7421 */ /* 0x040fe20000000000 */
        /* <DEDUP_REMOVED lines=17> */
.L_x_24858:
        /* <DEDUP_REMOVED lines=11> */
[----:B0-----:R-:W-:Y:S05]  /*06c0*/  CALL.REL.NOINC `($__internal_487_$__cuda_sm3x_div_rn_noftz_f32_slowpath) ;  /* 0x00000004009c7944 */ /* 0x001fea0003c00000 */
[----:B------:R-:W-:-:S07]  /*06d0*/  MOV R12, R2 ;  /* 0x00000002000c7202 */ /* 0x000fce0000000f00 */
.L_x_24845:
[----:B------:R-:W-:Y:S05]  /*06e0*/  BSYNC.RECONVERGENT B0 ;  /* 0x0000000000007941 */ /* 0x000fea0003800200 */
.L_x_24844:
        /* <DEDUP_REMOVED lines=11> */
[----:B0-----:R-:W-:Y:S05]  /*07a0*/  CALL.REL.NOINC `($__internal_487_$__cuda_sm3x_div_rn_noftz_f32_slowpath) ;  /* 0x0000000400647944 */ /* 0x001fea0003c00000 */
[----:B------:R-:W-:-:S07]  /*07b0*/  IMAD.MOV.U32 R13, RZ, RZ, R2 ;  /* 0x000000ffff0d7224 */ /* 0x000fce00078e0002 */
.L_x_24847:
[----:B------:R-:W-:Y:S05]  /*07c0*/  BSYNC.RECONVERGENT B0 ;  /* 0x0000000000007941 */ /* 0x000fea0003800200 */
.L_x_24846:
        /* <DEDUP_REMOVED lines=18> */
.L_x_24849:
[----:B------:R-:W-:Y:S05]  /*08f0*/  BSYNC.RECONVERGENT B0 ;  /* 0x0000000000007941 */ /* 0x000fea0003800200 */
.L_x_24848:
[----:B------:R-:W-:-:S04]  /*0900*/  IADD3 R9, P0, PT, R10, R9, RZ ;  /* 0x000000090a097210 */ /* 0x000fc80007f1e0ff */
[----:B------:R-:W-:Y:S02]  /*0910*/  LEA.HI.X.SX32 R7, R10, R7, 0x1, P0 ;  /* 0x000000070a077211 */ /* 0x000fe400000f0eff */
[----:B------:R-:W-:-:S04]  /*0920*/  ISETP.GE.U32.AND P0, PT, R9, UR42, PT ;  /* 0x0000002a09007c0c */ /* 0x000fc8000bf06070 */
[----:B------:R-:W-:-:S13]  /*0930*/  ISETP.GE.AND.EX P0, PT, R7, UR43, PT, P0 ;  /* 0x0000002b07007c0c */ /* 0x000fda000bf06300 */
[----:B------:R-:W-:Y:S05]  /*0940*/  @!P0 BRA `(.L_x_24850) ;  /* 0xfffffff800448947 */ /* 0x000fea000383ffff */
[----:B------:R-:W-:Y:S05]  /*0950*/  EXIT ;  /* 0x000000000000794d */ /* 0x000fea0003800000 */
.L_x_24843:
[----:B------:R-:W-:Y:S01]  /*0960*/  HFMA2 R11, -RZ, RZ, 0, 1.847743988037109375e-06 ;  /* 0x0000001fff0b7431 */ /* 0x000fe200000001ff */
[----:B------:R-:W-:Y:S01]  /*0970*/  BSSY B0, `(.L_x_24851) ;  /* 0x0000006000007945 */ /* 0x000fe20003800000 */
[----:B------:R-:W-:Y:S02]  /*0980*/  IMAD.MOV.U32 R12, RZ, RZ, 0x4 ;  /* 0x00000004ff0c7424 */ /* 0x000fe400078e00ff */
[----:B------:R-:W-:-:S07]  /*0990*/  IMAD.MOV.U32 R15, RZ, RZ, -0x1 ;  /* 0xffffffffff0f7424 */ /* 0x000fce00078e00ff */
[----:B0-----:R-:W-:Y:S05]  /*09a0*/  WARPSYNC.COLLECTIVE R15, `(.L_x_24852) ;  /* 0x000000000f087348 */ /* 0x001fea0003c00000 */
[----:B------:R1:W2:Y:S02]  /*09b0*/  SHFL.BFLY P6, R14, R13, R12, R11 ;  /* 0x0c00000c0d0e7389 */ /* 0x0002a400000c000b */
[----:B012---:R-:W-:Y:S05]  /*09c0*/  ENDCOLLECTIVE ;  /* 0x000000000000791b */ /* 0x007fea0003800000 */
.L_x_24852:
[----:B------:R-:W-:Y:S05]  /*09d0*/  BSYNC B0 ;  /* 0x0000000000007941 */ /* 0x000fea0003800000 */
.L_x_24851:
        /* <DEDUP_REMOVED lines=9> */
.L_x_24853:
[----:B------:R-:W-:Y:S01]  /*0a70*/  HFMA2 R12, -RZ, RZ, 0, 5.9604644775390625e-08 ;  /* 0x00000001ff0c7431 */ /* 0x000fe200000001ff */
[----:B------:R-:W-:-:S05]  /*0a80*/  FMNMX R0, R13, R14, !PT ;  /* 0x0000000e0d007209 */ /* 0x000fca0007800000 */
[----:B------:R-:W-:-:S07]  /*0a90*/  IMAD.MOV.U32 R13, RZ, RZ, R0 ;  /* 0x000000ffff0d7224 */ /* 0x000fce00078e0000 */
[----:B------:R-:W-:Y:S05]  /*0aa0*/  WARPSYNC.COLLECTIVE R15, `(.L_x_24854) ;  /* 0x000000000f087348 */ /* 0x000fea0003c00000 */
[----:B------:R0:W1:Y:S02]  /*0ab0*/  SHFL.BFLY P6, R14, R13, R12, R11 ;  /* 0x0c00000c0d0e7389 */ /* 0x00006400000c000b */
[----:B01----:R-:W-:Y:S05]  /*0ac0*/  ENDCOLLECTIVE ;  /* 0x000000000000791b */ /* 0x003fea0003800000 */
.L_x_24854:
        /* <DEDUP_REMOVED lines=15> */
[----:B------:R-:W-:Y:S02]  /*0bc0*/  SHF.L.U32 R0, R19, 0x17, RZ ;  /* 0x0000001713007819 */ /* 0x000fe400000006ff */
[----:B------:R-:W0:Y:S08]  /*0bd0*/  MUFU.EX2 R11, R14 ;  /* 0x0000000e000b7308 */ /* 0x000e300000000800 */
[----:B------:R-:W1:Y:S01]  /*0be0*/  MUFU.EX2 R3, R3 ;  /* 0x0000000300037308 */ /* 0x000e620000000800 */
[----:B0-----:R-:W-:Y:S01]  /*0bf0*/  FMUL R0, R0, R11 ;  /* 0x0000000b00007220 */ /* 0x001fe20000400000 */
[----:B------:R-:W-:-:S02]  /*0c00*/  HFMA2 R11, -RZ, RZ, 0, 1.847743988037109375e-06 ;  /* 0x0000001fff0b7431 */ /* 0x000fc400000001ff */
[----:B-1----:R-:W-:-:S04]  /*0c10*/  FMUL R2, R2, R3 ;  /* 0x0000000302027220 */ /* 0x002fc80000400000 */
[----:B------:R-:W-:-:S04]  /*0c20*/  FADD R13, RZ, R2 ;  /* 0x00000002ff0d7221 */ /* 0x000fc80000000000 */
[----:B------:R-:W-:-:S07]  /*0c30*/  FADD R13, R13, R0 ;  /* 0x000000000d0d7221 */ /* 0x000fce0000000000 */
[----:B------:R-:W-:Y:S05]  /*0c40*/  WARPSYNC.COLLECTIVE R15, `(.L_x_24855) ;  /* 0x000000000f087348 */ /* 0x000fea0003c00000 */
[----:B------:R0:W1:Y:S02]  /*0c50*/  SHFL.BFLY P6, R14, R13, R12, R11 ;  /* 0x0c00000c0d0e7389 */ /* 0x00006400000c000b */
[----:B01----:R-:W-:Y:S05]  /*0c60*/  ENDCOLLECTIVE ;  /* 0x000000000000791b */ /* 0x003fea0003800000 */
.L_x_24855:
[----:B------:R-:W-:Y:S01]  /*0c70*/  MOV R12, 0x2 ;  /* 0x00000002000c7802 */ /* 0x000fe20000000f00 */
[----:B------:R-:W-:-:S04]  /*0c80*/  FADD R3, R13, R14 ;  /* 0x0000000e0d037221 */ /* 0x000fc80000000000 */
[----:B------:R-:W-:-:S07]  /*0c90*/  IMAD.MOV.U32 R13, RZ, RZ, R3 ;  /* 0x000000ffff0d7224 */ /* 0x000fce00078e0003 */
[----:B------:R-:W-:Y:S05]  /*0ca0*/  WARPSYNC.COLLECTIVE R15, `(.L_x_24856) ;  /* 0x000000000f087348 */ /* 0x000fea0003c00000 */
[----:B------:R0:W1:Y:S02]  /*0cb0*/  SHFL.BFLY P6, R14, R13, R12, R11 ;  /* 0x0c00000c0d0e7389 */ /* 0x00006400000c000b */
[----:B01----:R-:W-:Y:S05]  /*0cc0*/  ENDCOLLECTIVE ;  /* 0x000000000000791b */ /* 0x003fea0003800000 */
.L_x_24856:
[----:B------:R-:W-:Y:S02]  /*0cd0*/  HFMA2 R12, -RZ, RZ, 0, 5.9604644775390625e-08 ;  /* 0x00000001ff0c7431 */ /* 0x000fe400000001ff */
[----:B------:R-:W-:-:S04]  /*0ce0*/  FADD R6, R3, R14 ;  /* 0x0000000e03067221 */ /* 0x000fc80000000000 */
[----:B------:R-:W-:-:S07]  /*0cf0*/  IMAD.MOV.U32 R13, RZ, RZ, R6 ;  /* 0x000000ffff0d7224 */ /* 0x000fce00078e0006 */
[----:B------:R-:W-:Y:S05]  /*0d00*/  WARPSYNC.COLLECTIVE R15, `(.L_x_24857) ;  /* 0x000000000f087348 */ /* 0x000fea0003c00000 */
[----:B------:R0:W1:Y:S02]  /*0d10*/  SHFL.BFLY P6, R14, R13, R12, R11 ;  /* 0x0c00000c0d0e7389 */ /* 0x00006400000c000b */
[----:B01----:R-:W-:Y:S05]  /*0d20*/  ENDCOLLECTIVE ;  /* 0x000000000000791b */ /* 0x003fea0003800000 */
.L_x_24857:
[----:B------:R-:W-:Y:S05]  /*0d30*/  BRA `(.L_x_24858) ;  /* 0xfffffff800347947 */ /* 0x000fea000383ffff */
        .weak           $__internal_487_$__cuda_sm3x_div_rn_noftz_f32_slowpath
        .type           $__internal_487_$__cuda_sm3x_div_rn_noftz_f32_slowpath,@function
        .size           $__internal_487_$__cuda_sm3x_div_rn_noftz_f32_slowpath,(.L_x_25939 - $__internal_487_$__cuda_sm3x_div_rn_noftz_f32_slowpath)
$__internal_487_$__cuda_sm3x_div_rn_noftz_f32_slowpath:
        /* <DEDUP_REMOVED lines=35> */
.L_x_24860:
        /* <DEDUP_REMOVED lines=30> */
[----:B------:R-:W-:Y:S02]  /*1150*/  VIADD R16, R19, 0x20 ;  /* 0x0000002013107836 */ /* 0x000fe40000000000 */
[-CC-:B------:R-:W-:Y:S01]  /*1160*/  FFMA.RM R14, R15, R17.reuse, R18.reuse ;  /* 0x000000110f0e7223 */ /* 0x180fe20000004012 */
[----:B------:R-:W-:Y:S02]  /*1170*/  ISETP.NE.AND P3, PT, R19, RZ, PT ;  /* 0x000000ff1300720c */ /* 0x000fe40003f65270 */
[----:B------:R-:W-:Y:S01]  /*1180*/  LOP3.LUT R13, R11, 0x7fffff, RZ, 0xc0, !PT ;  /* 0x007fffff0b0d7812 */ /* 0x000fe200078ec0ff */
[----:B------:R-:W-:Y:S01]  /*1190*/  FFMA.RP R11, R15, R17, R18 ;  /* 0x000000110f0b7223 */ /* 0x000fe20000008012 */
        /* <DEDUP_REMOVED lines=16> */
.L_x_24867:
[----:B------:R-:W-:-:S04]  /*12a0*/  LOP3.LUT R2, R2, 0x80000000, RZ, 0xc0, !PT ;  /* 0x8000000002027812 */ /* 0x000fc800078ec0ff */
[----:B------:R-:W-:Y:S01]  /*12b0*/  LOP3.LUT R2, R2, 0x7f800000, RZ, 0xfc, !PT ;  /* 0x7f80000002027812 */ /* 0x000fe200078efcff */
[----:B------:R-:W-:Y:S06]  /*12c0*/  BRA `(.L_x_24868) ;  /* 0x0000000000047947 */ /* 0x000fec0003800000 */
.L_x_24866:
[----:B------:R-:W-:-:S07]  /*12d0*/  LEA R2, R14, R2, 0x17 ;  /* 0x000000020e027211 */ /* 0x000fce00078eb8ff */
.L_x_24868:
[----:B------:R-:W-:Y:S05]  /*12e0*/  BSYNC.RECONVERGENT B2 ;  /* 0x0000000000027941 */ /* 0x000fea0003800200 */
.L_x_24865:
[----:B------:R-:W-:Y:S05]  /*12f0*/  BRA `(.L_x_24869) ;  /* 0x0000000000207947 */ /* 0x000fea0003800000 */
.L_x_24864:
[----:B------:R-:W-:-:S04]  /*1300*/  LOP3.LUT R2, R15, 0x80000000, R2, 0x48, !PT ;  /* 0x800000000f027812 */ /* 0x000fc800078e4802 */
[----:B------:R-:W-:Y:S01]  /*1310*/  LOP3.LUT R2, R2, 0x7f800000, RZ, 0xfc, !PT ;  /* 0x7f80000002027812 */ /* 0x000fe200078efcff */
[----:B------:R-:W-:Y:S06]  /*1320*/  BRA `(.L_x_24869) ;  /* 0x0000000000147947 */ /* 0x000fec0003800000 */
.L_x_24863:
[----:B------:R-:W-:Y:S01]  /*1330*/  LOP3.LUT R2, R15, 0x80000000, R2, 0x48, !PT ;  /* 0x800000000f027812 */ /* 0x000fe200078e4802 */
[----:B------:R-:W-:Y:S06]  /*1340*/  BRA `(.L_x_24869) ;  /* 0x00000000000c7947 */ /* 0x000fec0003800000 */
.L_x_24862:
[----:B------:R-:W0:Y:S01]  /*1350*/  MUFU.RSQ R2, -QNAN ;  /* 0xffc0000000027908 */ /* 0x000e220000001400 */
[----:B------:R-:W-:Y:S05]  /*1360*/  BRA `(.L_x_24869) ;  /* 0x0000000000047947 */ /* 0x000fea0003800000 */
.L_x_24861:
[----:B------:R-:W-:-:S07]  /*1370*/  FADD.FTZ R2, R2, R3 ;  /* 0x0000000302027221 */ /* 0x000fce0000010000 */
.L_x_24869:
[----:B------:R-:W-:Y:S05]  /*1380*/  BSYNC.RECONVERGENT B1 ;  /* 0x0000000000017941 */ /* 0x000fea0003800200 */
.L_x_24859:
[----:B------:R-:W-:Y:S02]  /*1390*/  HFMA2 R15, -RZ, RZ, 0, 0 ;  /* 0x00000000ff0f7431 */ /* 0x000fe400000001ff */
[----:B------:R-:W-:-:S04]  /*13a0*/  IMAD.MOV.U32 R14, RZ, RZ, R6 ;  /* 0x000000ffff0e7224 */ /* 0x000fc800078e0006 */
[----:B0-----:R-:W-:Y:S05]  /*13b0*/  RET.REL.NODEC R14 `(_Z15SoftmaxWarpImplI10DirectLoadIffE11DirectStoreIffEfLi2ELi2ELi8ELi1ELb1EL9Algorithm0EEvT_T0_ll) ;  /* 0xffffffec0e107950 */ /* 0x001fea0003c3ffff */
.L_x_24870:
        /* <DEDUP_REMOVED lines=12> */
.L_x_25939:


//--------------------- .text._Z15SoftmaxWarpImplI10DirectLoadIffE11DirectStoreIffEfLi2ELi2ELi8ELi1ELb0EL9Algorithm0EEvT_T0_ll --------------------------
	.section	.text._Z15SoftmaxWarpImplI10DirectLoadIffE11DirectStoreIffEfLi2ELi2ELi8ELi1ELb0EL9Algorithm0EEvT_T0_ll,"ax",@progbits
	.align	128
        .global         _Z15SoftmaxWarpImplI10DirectLoadIffE11DirectStoreIffEfLi2ELi2ELi8ELi1ELb0EL9Algorithm0EEvT_T0_ll
        .type           _Z15SoftmaxWarpImplI10DirectLoadIffE11DirectStoreIffEfLi2ELi2ELi8ELi1ELb0EL9Algorithm0EEvT_T0_ll,@function
        .size           _Z15SoftmaxWarpImplI10DirectLoadIffE11DirectStoreIffEfLi2ELi2ELi8ELi1ELb0EL9Algorithm0EEvT_T0_ll,(.L_x_25941 - _Z15SoftmaxWarpImplI10DirectLoadIffE11DirectStoreIffEfLi2ELi2ELi8ELi1ELb0EL9Algorithm0EEvT_T0_ll)
        .other          _Z15SoftmaxWarpImplI10DirectLoadIffE11DirectStoreIffEfLi2ELi2ELi8ELi1ELb0EL9Algorithm0EEvT_T0_ll,@"STO_CUDA_ENTRY STV_DEFAULT"
_Z15SoftmaxWarpImplI10DirectLoadIffE11DirectStoreIffEfLi2ELi2ELi8ELi1ELb0EL9Algorithm0EEvT_T0_ll:
.text._Z15SoftmaxWarpImplI10DirectLoadIffE11DirectStoreIffEfLi2ELi2ELi8ELi1ELb0EL9Algorithm0EEvT_T0_ll:
        /* <DEDUP_REMOVED lines=24> */
.L_x_24871:
        /* <DEDUP_REMOVED lines=47> */
.L_x_24873:
[----:B------:R-:W-:-:S07]  /*0470*/  MOV R0, 0x490 ;  /* 0x0000049000007802 */ /* 0x000fce0000000f00 */
[----:B0-----:R-:W-:Y:S05]  /*0480*/  CALL.REL.NOINC `($__internal_488_$__cuda_sm20_div_u64) ;  /* 0x0000001c00dc7944 */ /* 0x001fea0003c00000 */
[----:B------:R-:W-:Y:S01]  /*0490*/  MOV R2, R4 ;  /* 0x0000000400027202 */ /* 0x000fe20000000f00 */
[----:B------:R-:W-:-:S07]  /*04a0*/  IMAD.MOV.U32 R3, RZ, RZ, R5 ;  /* 0x000000ffff037224 */ /* 0x000fce00078e0005 */
.L_x_24874:
[----:B------:R-:W-:Y:S05]  /*04b0*/  BSYNC.RECONVERGENT B0 ;  /* 0x0000000000007941 */ /* 0x000fea0003800200 */
.L_x_24872:
        /* <DEDUP_REMOVED lines=25> */
[----:B------:R-:W2:Y:S01]  /*0650*/  LDG.E.64 R18, desc[UR6][R18.64] ;  /* 0x0000000612127981 */ /* 0x000ea2000c1e1b00 */
[----:B------:R-:W-:Y:S01]  /*0660*/  UMOV UR4, 0xffffffff ;  /* 0xffffffff00047882 */ /* 0x000fe20000000000 */
[----:B--2---:R-:W-:Y:S02]  /*0670*/  FMNMX3 R13, R18, -INF , R19, !PT ;  /* 0xff800000120d7876 */ /* 0x004fe40007800013 */
[----:B------:R-:W-:Y:S05]  /*0680*/  BRA.DIV UR4, `(.L_x_24877) ;  /* 0x0000001204807947 */ /* 0x000fea000b800000 */
        /* <DEDUP_REMOVED lines=32> */
[----:B------:R1:W2:Y:S02]  /*0890*/  SHFL.BFLY PT, R14, R8, 0x1, 0x1f ;  /* 0x0c201f00080e7f89 */ /* 0x0002a400000e0000 */
.L_x_24899:
        /* <DEDUP_REMOVED lines=12> */
[----:B0-----:R-:W-:Y:S05]  /*0960*/  CALL.REL.NOINC `($__internal_489_$__cuda_sm3x_div_rn_noftz_f32_slowpath) ;  /* 0x0000001c00b87944 */ /* 0x001fea0003c00000 */
[----:B------:R-:W-:-:S07]  /*0970*/  IMAD.MOV.U32 R12, RZ, RZ, R13 ;  /* 0x000000ffff0c7224 */ /* 0x000fce00078e000d */
.L_x_24879:
[----:B------:R-:W-:Y:S05]  /*0980*/  BSYNC.RECONVERGENT B1 ;  /* 0x0000000000017941 */ /* 0x000fea0003800200 */
.L_x_24878:
        /* <DEDUP_REMOVED lines=12> */
[----:B0-----:R-:W-:Y:S05]  /*0a50*/  CALL.REL.NOINC `($__internal_489_$__cuda_sm3x_div_rn_noftz_f32_slowpath) ;  /* 0x0000001c007c7944 */ /* 0x001fea0003c00000 */
.L_x_24881:
[----:B------:R-:W-:Y:S05]  /*0a60*/  BSYNC.RECONVERGENT B1 ;  /* 0x0000000000017941 */ /* 0x000fea0003800200 */
.L_x_24880:
[----:B------:R-:W1:Y:S01]  /*0a70*/  LDCU.128 UR4, c[0x0][0x390] ;  /* 0x00007200ff0477ac */ /* 0x000e620008000c00 */
[----:B------:R-:W-:Y:S01]  /*0a80*/  MOV R2, R4 ;  /* 0x0000000400027202 */ /* 0x000fe20000000f00 */
[----:B------:R-:W-:Y:S02]  /*0a90*/  IMAD.MOV.U32 R3, RZ, RZ, RZ ;  /* 0x000000ffff037224 */ /* 0x000fe400078e00ff */
        /* <DEDUP_REMOVED lines=16> */
.L_x_24876:
[----:B------:R-:W-:Y:S05]  /*0ba0*/  BSYNC B0 ;  /* 0x0000000000007941 */ /* 0x000fea0003800000 */
.L_x_24875:
[----:B------:R-:W-:-:S04]  /*0bb0*/  ISETP.NE.U32.AND P0, PT, R22, RZ, PT ;  /* 0x000000ff1600720c */ /* 0x000fc80003f05070 */
[----:B------:R-:W-:-:S13]  /*0bc0*/  ISETP.NE.AND.EX P0, PT, R23, RZ, PT, P0 ;  /* 0x000000ff1700720c */ /* 0x000fda0003f05300 */
[----:B------:R-:W-:Y:S05]  /*0bd0*/  @!P0 EXIT ;  /* 0x000000000000894d */ /* 0x000fea0003800000 */
.L_x_24892:
        /* <DEDUP_REMOVED lines=52> */
.L_x_24907:
        /* <DEDUP_REMOVED lines=14> */
[----:B------:R-:W-:-:S07]  /*1000*/  MOV R14, R13 ;  /* 0x0000000d000e7202 */ /* 0x000fce0000000f00 */
.L_x_24884:
[----:B------:R-:W-:Y:S05]  /*1010*/  BSYNC.RECONVERGENT B0 ;  /* 0x0000000000007941 */ /* 0x000fea0003800200 */
.L_x_24883:
        /* <DEDUP_REMOVED lines=12> */
[----:B0-----:R-:W-:Y:S05]  /*10e0*/  CALL.REL.NOINC `($__internal_489_$__cuda_sm3x_div_rn_noftz_f32_slowpath) ;  /* 0x0000001400d87944 */ /* 0x001fea0003c00000 */
[----:B------:R-:W-:-:S07]  /*10f0*/  IMAD.MOV.U32 R15, RZ, RZ, R13 ;  /* 0x000000ffff0f7224 */ /* 0x000fce00078e000d */
.L_x_24886:
[----:B------:R-:W-:Y:S05]  /*1100*/  BSYNC.RECONVERGENT B0 ;  /* 0x0000000000007941 */ /* 0x000fea0003800200 */
.L_x_24885:
        /* <DEDUP_REMOVED lines=28> */
[----:B------:R-:W-:-:S03]  /*12d0*/  IADD3 R16, P1, PT, R16, UR36, RZ ;  /* 0x0000002410107c10 */ /* 0x000fc6000ff3e0ff */
[----:B------:R1:W-:Y:S01]  /*12e0*/  STG.E.64 desc[UR4][R2.64], R14 ;  /* 0x0000000e02007986 */ /* 0x0003e2000c101b04 */
[----:B------:R-:W-:-:S06]  /*12f0*/  IADD3.X R17, PT, PT, R0, UR37, RZ, P1, !PT ;  /* 0x0000002500117c10 */ /* 0x000fcc0008ffe4ff */
[----:B------:R-:W2:Y:S01]  /*1300*/  LDG.E.64 R16, desc[UR6][R16.64] ;  /* 0x0000000610107981 */ /* 0x000ea2000c1e1b00 */
[----:B------:R-:W-:Y:S01]  /*1310*/  UMOV UR4, 0xffffffff ;  /* 0xffffffff00047882 */ /* 0x000fe20000000000 */
[----:B--2---:R-:W-:Y:S02]  /*1320*/  FMNMX3 R13, R16, -INF , R17, !PT ;  /* 0xff800000100d7876 */ /* 0x004fe40007800011 */
[----:B-1----:R-:W-:Y:S05]  /*1330*/  BRA.DIV UR4, `(.L_x_24887) ;  /* 0x0000000e04387947 */ /* 0x002fea000b800000 */
        /* <DEDUP_REMOVED lines=33> */
.L_x_24915:
        /* <DEDUP_REMOVED lines=15> */
.L_x_24889:
[----:B------:R-:W-:Y:S05]  /*1640*/  BSYNC.RECONVERGENT B0 ;  /* 0x0000000000007941 */ /* 0x000fea0003800200 */
.L_x_24888:
        /* <DEDUP_REMOVED lines=13> */
.L_x_24891:
[----:B------:R-:W-:Y:S05]  /*1720*/  BSYNC.RECONVERGENT B0 ;  /* 0x0000000000007941 */ /* 0x000fea0003800200 */
.L_x_24890:
        /* <DEDUP_REMOVED lines=16> */
[----:B------:R3:W-:Y:S02]  /*1830*/  STG.E.64 desc[UR4][R2.64], R12 ;  /* 0x0000000c02007986 */ /* 0x0007e4000c101b04 */
[----:B------:R-:W-:Y:S01]  /*1840*/  IMAD.X R16, R9, 0x1, R18, P0 ;  /* 0x0000000109107824 */ /* 0x000fe200000e0612 */
[----:B------:R-:W-:-:S04]  /*1850*/  ISETP.GE.U32.AND P0, PT, R17, UR44, PT ;  /* 0x0000002c11007c0c */ /* 0x000fc8000bf06070 */
[----:B------:R-:W-:-:S13]  /*1860*/  ISETP.GE.AND.EX P0, PT, R16, UR45, PT, P0 ;  /* 0x0000002d10007c0c */ /* 0x000fda000bf06300 */
[----:B---3--:R-:W-:Y:S05]  /*1870*/  @!P0 BRA `(.L_x_24892) ;  /* 0xfffffff000d88947 */ /* 0x008fea000383ffff */
[----:B------:R-:W-:Y:S05]  /*1880*/  EXIT ;  /* 0x000000000000794d */ /* 0x000fea0003800000 */
.L_x_24877:
[----:B------:R-:W-:Y:S01]  /*1890*/  MOV R12, 0x4 ;  /* 0x00000004000c7802 */ /* 0x000fe20000000f00 */
[----:B------:R-:W-:Y:S01]  /*18a0*/  IMAD.MOV.U32 R11, RZ, RZ, 0x1f ;  /* 0x0000001fff0b7424 */ /* 0x000fe200078e00ff */
[----:B------:R-:W-:Y:S02]  /*18b0*/  MOV R15, 0xffffffff ;  /* 0xffffffff000f7802 */ /* 0x000fe40000000f00 */
[----:B------:R-:W-:Y:S02]  /*18c0*/  MOV R3, 0x3bbb989d ;  /* 0x3bbb989d00037802 */ /* 0x000fe40000000f00 */
[----:B------:R-:W-:-:S07]  /*18d0*/  MOV R25, 0x437c0000 ;  /* 0x437c000000197802 */ /* 0x000fce0000000f00 */
[----:B0-----:R-:W-:Y:S05]  /*18e0*/  WARPSYNC.COLLECTIVE R15, `(.L_x_24893) ;  /* 0x000000000f087348 */ /* 0x001fea0003c00000 */
[----:B------:R1:W2:Y:S02]  /*18f0*/  SHFL.BFLY P6, R14, R13, R12, R11 ;  /* 0x0c00000c0d0e7389 */ /* 0x0002a400000c000b */
[----:B012---:R-:W-:Y:S05]  /*1900*/  ENDCOLLECTIVE ;  /* 0x000000000000791b */ /* 0x007fea0003800000 */
.L_x_24893:
[----:B------:R-:W-:Y:S02]  /*1910*/  MOV R12, 0x2 ;  /* 0x00000002000c7802 */ /* 0x000fe40000000f00 */
[----:B------:R-:W-:-:S05]  /*1920*/  FMNMX R0, R13, R14, !PT ;  /* 0x0000000e0d007209 */ /* 0x000fca0007800000 */
[----:B------:R-:W-:-:S07]  /*1930*/  IMAD.MOV.U32 R13, RZ, RZ, R0 ;  /* 0x000000ffff0d7224 */ /* 0x000fce00078e0000 */
[----:B------:R-:W-:Y:S05]  /*1940*/  WARPSYNC.COLLECTIVE R15, `(.L_x_24894) ;  /* 0x000000000f087348 */ /* 0x000fea0003c00000 */
[----:B------:R0:W1:Y:S02]  /*1950*/  SHFL.BFLY P6, R14, R13, R12, R11 ;  /* 0x0c00000c0d0e7389 */ /* 0x00006400000c000b */
[----:B01----:R-:W-:Y:S05]  /*1960*/  ENDCOLLECTIVE ;  /* 0x000000000000791b */ /* 0x003fea0003800000 */
.L_x_24894:
[----:B------:R-:W-:Y:S01]  /*1970*/  IMAD.MOV.U32 R12, RZ, RZ, 0x1 ;  /* 0x00000001ff0c7424 */ /* 0x000fe200078e00ff */
[----:B------:R-:W-:-:S04]  /*1980*/  FMNMX R2, R0, R14, !PT ;  /* 0x0000000e00027209 */ /* 0x000fc80007800000 */
[----:B------:R-:W-:-:S07]  /*1990*/  MOV R13, R2 ;  /* 0x00000002000d7202 */ /* 0x000fce0000000f00 */
[----:B------:R-:W-:Y:S05]  /*19a0*/  WARPSYNC.COLLECTIVE R15, `(.L_x_24895) ;  /* 0x000000000f087348 */ /* 0x000fea0003c00000 */
[----:B------:R0:W1:Y:S02]  /*19b0*/  SHFL.BFLY P6, R14, R13, R12, R11 ;  /* 0x0c00000c0d0e7389 */ /* 0x00006400000c000b */
[----:B01----:R-:W-:Y:S05]  /*19c0*/  ENDCOLLECTIVE ;  /* 0x000000000000791b */ /* 0x003fea0003800000 */
.L_x_24895:
        /* <DEDUP_REMOVED lines=26> */
.L_x_24896:
[----:B------:R-:W-:Y:S01]  /*1b70*/  MOV R12, 0x2 ;  /* 0x00000002000c7802 */ /* 0x000fe20000000f00 */
[----:B------:R-:W-:-:S05]  /*1b80*/  FADD R3, R13, R14 ;  /* 0x0000000e0d037221 */ /* 0x000fca0000000000 */
[----:B------:R-:W-:-:S07]  /*1b90*/  MOV R13, R3 ;  /* 0x00000003000d7202 */ /* 0x000fce0000000f00 */
[----:B------:R-:W-:Y:S05]  /*1ba0*/  WARPSYNC.COLLECTIVE R15, `(.L_x_24897) ;  /* 0x000000000f087348 */ /* 0x000fea0003c00000 */
[----:B------:R0:W1:Y:S02]  /*1bb0*/  SHFL.BFLY P6, R14, R13, R12, R11 ;  /* 0x0c00000c0d0e7389 */ /* 0x00006400000c000b */
[----:B01----:R-:W-:Y:S05]  /*1bc0*/  ENDCOLLECTIVE ;  /* 0x000000000000791b */ /* 0x003fea0003800000 */
.L_x_24897:
[----:B------:R-:W-:Y:S01]  /*1bd0*/  MOV R12, 0x1 ;  /* 0x00000001000c7802 */ /* 0x000fe20000000f00 */
[----:B------:R-:W-:-:S04]  /*1be0*/  FADD R8, R3, R14 ;  /* 0x0000000e03087221 */ /* 0x000fc80000000000 */
[----:B------:R-:W-:-:S07]  /*1bf0*/  IMAD.MOV.U32 R13, RZ, RZ, R8 ;  /* 0x000000ffff0d7224 */ /* 0x000fce00078e0008 */
[----:B------:R-:W-:Y:S05]  /*1c00*/  WARPSYNC.COLLECTIVE R15, `(.L_x_24898) ;  /* 0x000000000f087348 */ /* 0x000fea0003c00000 */
[----:B------:R0:W1:Y:S02]  /*1c10*/  SHFL.BFLY P6, R14, R13, R12, R11 ;  /* 0x0c00000c0d0e7389 */ /* 0x00006400000c000b */
[----:B01----:R-:W-:Y:S05]  /*1c20*/  ENDCOLLECTIVE ;  /* 0x000000000000791b */ /* 0x003fea0003800000 */
.L_x_24898:
[----:B------:R-:W-:Y:S05]  /*1c30*/  BRA `(.L_x_24899) ;  /* 0xffffffec00187947 */ /* 0x000fea000383ffff */
.L_x_24882:
[----:B------:R-:W-:Y:S01]  /*1c40*/  BSSY B0, `(.L_x_24900) ;  /* 0x0000007000007945 */ /* 0x000fe20003800000 */
[----:B------:R-:W-:Y:S01]  /*1c50*/  MOV R12, 0x4 ;  /* 0x00000004000c7802 */ /* 0x000fe20000000f00 */
[----:B------:R-:W-:Y:S01]  /*1c60*/  IMAD.MOV.U32 R11, RZ, RZ, 0x1f ;  /* 0x0000001fff0b7424 */ /* 0x000fe200078e00ff */
[----:B------:R-:W-:-:S07]  /*1c70*/  MOV R15, 0xffffffff ;  /* 0xffffffff000f7802 */ /* 0x000fce0000000f00 */
[----:B0-----:R-:W-:Y:S05]  /*1c80*/  WARPSYNC.COLLECTIVE R15, `(.L_x_24901) ;  /* 0x000000000f087348 */ /* 0x001fea0003c00000 */
[----:B------:R1:W2:Y:S02]  /*1c90*/  SHFL.BFLY P6, R14, R13, R12, R11 ;  /* 0x0c00000c0d0e7389 */ /* 0x0002a400000c000b */
[----:B012---:R-:W-:Y:S05]  /*1ca0*/  ENDCOLLECTIVE ;  /* 0x000000000000791b */ /* 0x007fea0003800000 */
.L_x_24901:
[----:B------:R-:W-:Y:S05]  /*1cb0*/  BSYNC B0 ;  /* 0x0000000000007941 */ /* 0x000fea0003800000 */
.L_x_24900:
[----:B------:R-:W-:Y:S01]  /*1cc0*/  HFMA2 R12, -RZ, RZ, 0, 1.1920928955078125e-07 ;  /* 0x00000002ff0c7431 */ /* 0x000fe200000001ff */
        /* <DEDUP_REMOVED lines=8> */
.L_x_24902:
[----:B------:R-:W-:Y:S01]  /*1d50*/  IMAD.MOV.U32 R12, RZ, RZ, 0x1 ;  /* 0x00000001ff0c7424 */ /* 0x000fe200078e00ff */
[----:B------:R-:W-:-:S04]  /*1d60*/  FMNMX R0, R13, R14, !PT ;  /* 0x0000000e0d007209 */ /* 0x000fc80007800000 */
[----:B------:R-:W-:-:S07]  /*1d70*/  MOV R13, R0 ;  /* 0x00000000000d7202 */ /* 0x000fce0000000f00 */
[----:B------:R-:W-:Y:S05]  /*1d80*/  WARPSYNC.COLLECTIVE R15, `(.L_x_24903) ;  /* 0x000000000f087348 */ /* 0x000fea0003c00000 */
[----:B------:R0:W1:Y:S02]  /*1d90*/  SHFL.BFLY P6, R14, R13, R12, R11 ;  /* 0x0c00000c0d0e7389 */ /* 0x00006400000c000b */
[----:B01----:R-:W-:Y:S05]  /*1da0*/  ENDCOLLECTIVE ;  /* 0x000000000000791b */ /* 0x003fea0003800000 */
.L_x_24903:
[----:B------:R-:W-:Y:S01]  /*1db0*/  HFMA2 R12, -RZ, RZ, 0, 2.384185791015625e-07 ;  /* 0x00000004ff0c7431 */ /* 0x000fe200000001ff */
        /* <DEDUP_REMOVED lines=25> */
.L_x_24904:
[----:B------:R-:W-:Y:S02]  /*1f50*/  HFMA2 R12, -RZ, RZ, 0, 1.1920928955078125e-07 ;  /* 0x00000002ff0c7431 */ /* 0x000fe400000001ff */
[----:B------:R-:W-:-:S05]  /*1f60*/  FADD R2, R13, R14 ;  /* 0x0000000e0d027221 */ /* 0x000fca0000000000 */
[----:B------:R-:W-:-:S07]  /*1f70*/  MOV R13, R2 ;  /* 0x00000002000d7202 */ /* 0x000fce0000000f00 */
[----:B------:R-:W-:Y:S05]  /*1f80*/  WARPSYNC.COLLECTIVE R15, `(.L_x_24905) ;  /* 0x000000000f087348 */ /* 0x000fea0003c00000 */
[----:B------:R0:W1:Y:S02]  /*1f90*/  SHFL.BFLY P6, R14, R13, R12, R11 ;  /* 0x0c00000c0d0e7389 */ /* 0x00006400000c000b */
[----:B01----:R-:W-:Y:S05]  /*1fa0*/  ENDCOLLECTIVE ;  /* 0x000000000000791b */ /* 0x003fea0003800000 */
.L_x_24905:
[----:B------:R-:W-:Y:S01]  /*1fb0*/  MOV R12, 0x1 ;  /* 0x00000001000c7802 */ /* 0x000fe20000000f00 */
[----:B------:R-:W-:-:S04]  /*1fc0*/  FADD R3, R2, R14 ;  /* 0x0000000e02037221 */ /* 0x000fc80000000000 */
[----:B------:R-:W-:-:S07]  /*1fd0*/  IMAD.MOV.U32 R13, RZ, RZ, R3 ;  /* 0x000000ffff0d7224 */ /* 0x000fce00078e0003 */
[----:B------:R-:W-:Y:S05]  /*1fe0*/  WARPSYNC.COLLECTIVE R15, `(.L_x_24906) ;  /* 0x000000000f087348 */ /* 0x000fea0003c00000 */
[----:B------:R0:W1:Y:S02]  /*1ff0*/  SHFL.BFLY P6, R14, R13, R12, R11 ;  /* 0x0c00000c0d0e7389 */ /* 0x00006400000c000b */
[----:B01----:R-:W-:Y:S05]  /*2000*/  ENDCOLLECTIVE ;  /* 0x000000000000791b */ /* 0x003fea0003800000 */
.L_x_24906:
[----:B------:R-:W-:Y:S05]  /*2010*/  BRA `(.L_x_24907) ;  /* 0xffffffec00c07947 */ /* 0x000fea000383ffff */
.L_x_24887:
[----:B------:R-:W-:Y:S01]  /*2020*/  BSSY B0, `(.L_x_24908) ;  /* 0x0000007000007945 */ /* 0x000fe20003800000 */
[----:B------:R-:W-:Y:S01]  /*2030*/  MOV R12, 0x4 ;  /* 0x00000004000c7802 */ /* 0x000fe20000000f00 */
[----:B------:R-:W-:Y:S01]  /*2040*/  IMAD.MOV.U32 R11, RZ, RZ, 0x1f ;  /* 0x0000001fff0b7424 */ /* 0x000fe200078e00ff */
[----:B------:R-:W-:-:S07]  /*2050*/  MOV R15, 0xffffffff ;  /* 0xffffffff000f7802 */ /* 0x000fce0000000f00 */
[----:B0-----:R-:W-:Y:S05]  /*2060*/  WARPSYNC.COLLECTIVE R15, `(.L_x_24909) ;  /* 0x000000000f087348 */ /* 0x001fea0003c00000 */
[----:B------:R1:W2:Y:S02]  /*2070*/  SHFL.BFLY P6, R14, R13, R12, R11 ;  /* 0x0c00000c0d0e7389 */ /* 0x0002a400000c000b */
[----:B012---:R-:W-:Y:S05]  /*2080*/  ENDCOLLECTIVE ;  /* 0x000000000000791b */ /* 0x007fea0003800000 */
.L_x_24909:
[----:B------:R-:W-:Y:S05]  /*2090*/  BSYNC B0 ;  /* 0x0000000000007941 */ /* 0x000fea0003800000 */
.L_x_24908:
        /* <DEDUP_REMOVED lines=9> */
.L_x_24910:
[----:B------:R-:W-:Y:S01]  /*2130*/  IMAD.MOV.U32 R12, RZ, RZ, 0x1 ;  /* 0x00000001ff0c7424 */ /* 0x000fe200078e00ff */
[----:B------:R-:W-:-:S04]  /*2140*/  FMNMX R0, R13, R14, !PT ;  /* 0x0000000e0d007209 */ /* 0x000fc80007800000 */
[----:B------:R-:W-:-:S07]  /*2150*/  MOV R13, R0 ;  /* 0x00000000000d7202 */ /* 0x000fce0000000f00 */
[----:B------:R-:W-:Y:S05]  /*2160*/  WARPSYNC.COLLECTIVE R15, `(.L_x_24911) ;  /* 0x000000000f087348 */ /* 0x000fea0003c00000 */
[----:B------:R0:W1:Y:S02]  /*2170*/  SHFL.BFLY P6, R14, R13, R12, R11 ;  /* 0x0c00000c0d0e7389 */ /* 0x00006400000c000b */
[----:B01----:R-:W-:Y:S05]  /*2180*/  ENDCOLLECTIVE ;  /* 0x000000000000791b */ /* 0x003fea0003800000 */
.L_x_24911:
        /* <DEDUP_REMOVED lines=26> */
.L_x_24912:
[----:B------:R-:W-:Y:S02]  /*2330*/  HFMA2 R12, -RZ, RZ, 0, 1.1920928955078125e-07 ;  /* 0x00000002ff0c7431 */ /* 0x000fe400000001ff */
[----:B------:R-:W-:-:S05]  /*2340*/  FADD R2, R13, R14 ;  /* 0x0000000e0d027221 */ /* 0x000fca0000000000 */
[----:B------:R-:W-:-:S07]  /*2350*/  MOV R13, R2 ;  /* 0x00000002000d7202 */ /* 0x000fce0000000f00 */
[----:B------:R-:W-:Y:S05]  /*2360*/  WARPSYNC.COLLECTIVE R15, `(.L_x_24913) ;  /* 0x000000000f087348 */ /* 0x000fea0003c00000 */
[----:B------:R0:W1:Y:S02]  /*2370*/  SHFL.BFLY P6, R14, R13, R12, R11 ;  /* 0x0c00000c0d0e7389 */ /* 0x00006400000c000b */
[----:B01----:R-:W-:Y:S05]  /*2380*/  ENDCOLLECTIVE ;  /* 0x000000000000791b */ /* 0x003fea0003800000 */
.L_x_24913:
[----:B------:R-:W-:Y:S01]  /*2390*/  MOV R12, 0x1 ;  /* 0x00000001000c7802 */ /* 0x000fe20000000f00 */
[----:B------:R-:W-:-:S04]  /*23a0*/  FADD R3, R2, R14 ;  /* 0x0000000e02037221 */ /* 0x000fc80000000000 */
[----:B------:R-:W-:-:S07]  /*23b0*/  IMAD.MOV.U32 R13, RZ, RZ, R3 ;  /* 0x000000ffff0d7224 */ /* 0x000fce00078e0003 */
[----:B------:R-:W-:Y:S05]  /*23c0*/  WARPSYNC.COLLECTIVE R15, `(.L_x_24914) ;  /* 0x000000000f087348 */ /* 0x000fea0003c00000 */
[----:B------:R0:W1:Y:S02]  /*23d0*/  SHFL.BFLY P6, R14, R13, R12, R11 ;  /* 0x0c00000c0d0e7389 */ /* 0x00006400000c000b */
[----:B01----:R-:W-:Y:S05]  /*23e0*/  ENDCOLLECTIVE ;  /* 0x000000000000791b */ /* 0x003fea0003800000 */
.L_x_24914:
[----:B------:R-:W-:Y:S05]  /*23f0*/  BRA `(.L_x_24915) ;  /* 0xfffffff000547947 */ /* 0x000fea000383ffff */
        .weak           $__internal_488_$__cuda_sm20_div_u64
        .type           $__internal_488_$__cuda_sm20_div_u64,@function
        .size           $__internal_488_$__cuda_sm20_div_u64,($__internal_489_$__cuda_sm3x_div_rn_noftz_f32_slowpath - $__internal_488_$__cuda_sm20_div_u64)
$__internal_488_$__cuda_sm20_div_u64:
        /* <DEDUP_REMOVED lines=68> */
[----:B------:R-:W-:Y:S06]  /*2840*/  RET.REL.NODEC R2 `(_Z15SoftmaxWarpImplI10DirectLoadIffE11DirectStoreIffEfLi2ELi2ELi8ELi1ELb0EL9Algorithm0EEvT_T0_ll) ;  /* 0xffffffd402ec7950 */ /* 0x000fec0003c3ffff */
        .weak           $__internal_489_$__cuda_sm3x_div_rn_noftz_f32_slowpath
        .type           $__internal_489_$__cuda_sm3x_div_rn_noftz_f32_slowpath,@function
        .size           $__internal_489_$__cuda_sm3x_div_rn_noftz_f32_slowpath,(.L_x_25941 - $__internal_489_$__cuda_sm3x_div_rn_noftz_f32_slowpath)
$__internal_489_$__cuda_sm3x_div_rn_noftz_f32_slowpath:
        /* <DEDUP_REMOVED lines=34> */
.L_x_24917:
        /* <DEDUP_REMOVED lines=51> */
.L_x_24924:
[----:B------:R-:W-:-:S04]  /*2da0*/  LOP3.LUT R2, R2, 0x80000000, RZ, 0xc0, !PT ;  /* 0x8000000002027812 */ /* 0x000fc800078ec0ff */
[----:B------:R-:W-:Y:S01]  /*2db0*/  LOP3.LUT R2, R2, 0x7f800000, RZ, 0xfc, !PT ;  /* 0x7f80000002027812 */ /* 0x000fe200078efcff */
[----:B------:R-:W-:Y:S06]  /*2dc0*/  BRA `(.L_x_24925) ;  /* 0x0000000000047947 */ /* 0x000fec0003800000 */
.L_x_24923:
[----:B------:R-:W-:-:S07]  /*2dd0*/  LEA R2, R24, R2, 0x17 ;  /* 0x0000000218027211 */ /* 0x000fce00078eb8ff */
.L_x_24925:
[----:B------:R-:W-:Y:S05]  /*2de0*/  BSYNC.RECONVERGENT B3 ;  /* 0x0000000000037941 */ /* 0x000fea0003800200 */
.L_x_24922:
[----:B------:R-:W-:Y:S05]  /*2df0*/  BRA `(.L_x_24926) ;  /* 0x0000000000207947 */ /* 0x000fea0003800000 */
.L_x_24921:
[----:B------:R-:W-:-:S04]  /*2e00*/  LOP3.LUT R2, R3, 0x80000000, R2, 0x48, !PT ;  /* 0x8000000003027812 */ /* 0x000fc800078e4802 */
[----:B------:R-:W-:Y:S01]  /*2e10*/  LOP3.LUT R2, R2, 0x7f800000, RZ, 0xfc, !PT ;  /* 0x7f80000002027812 */ /* 0x000fe200078efcff */
[----:B------:R-:W-:Y:S06]  /*2e20*/  BRA `(.L_x_24926) ;  /* 0x0000000000147947 */ /* 0x000fec0003800000 */
.L_x_24920:
[----:B------:R-:W-:Y:S01]  /*2e30*/  LOP3.LUT R2, R3, 0x80000000, R2, 0x48, !PT ;  /* 0x8000000003027812 */ /* 0x000fe200078e4802 */
[----:B------:R-:W-:Y:S06]  /*2e40*/  BRA `(.L_x_24926) ;  /* 0x00000000000c7947 */ /* 0x000fec0003800000 */
.L_x_24919:
[----:B------:R-:W0:Y:S01]  /*2e50*/  MUFU.RSQ R2, -QNAN ;  /* 0xffc0000000027908 */ /* 0x000e220000001400 */
[----:B------:R-:W-:Y:S05]  /*2e60*/  BRA `(.L_x_24926) ;  /* 0x0000000000047947 */ /* 0x000fea0003800000 */
.L_x_24918:
[----:B------:R-:W-:-:S07]  /*2e70*/  FADD.FTZ R2, R2, R3 ;  /* 0x0000000302027221 */ /* 0x000fce0000010000 */
.L_x_24926:
[----:B------:R-:W-:Y:S05]  /*2e80*/  BSYNC.RECONVERGENT B2 ;  /* 0x0000000000027941 */ /* 0x000fea0003800200 */
.L_x_24916:
[----:B------:R-:W-:Y:S02]  /*2e90*/  HFMA2 R3, -RZ, RZ, 0, 0 ;  /* 0x00000000ff037431 */ /* 0x000fe400000001ff */
[----:B0-----:R-:W-:Y:S01]  /*2ea0*/  IMAD.MOV.U32 R13, RZ, RZ, R2 ;  /* 0x000000ffff0d7224 */ /* 0x001fe200078e0002 */
[----:B------:R-:W-:-:S04]  /*2eb0*/  MOV R2, R8 ;  /* 0x0000000800027202 */ /* 0x000fc80000000f00 */
[----:B------:R-:W-:Y:S05]  /*2ec0*/  RET.REL.NODEC R2 `(_Z15SoftmaxWarpImplI10DirectLoadIffE11DirectStoreIffEfLi2ELi2ELi8ELi1ELb0EL9Algorithm0EEvT_T0_ll) ;  /* 0xffffffd0024c7950 */ /* 0x000fea0003c3ffff */
.L_x_24927:
        /* <DEDUP_REMOVED lines=11> */
.L_x_25941:


//--------------------- .text._Z15SoftmaxWarpImplI10DirectLoadIffE11DirectStoreIffEfLi2ELi2ELi8ELi2ELb1EL9Algorithm0EEvT_T0_ll --------------------------
	.section	.text._Z15SoftmaxWarpImplI10DirectLoadIffE11DirectStoreIffEfLi2ELi2ELi8ELi2ELb1EL9Algorithm0EEvT_T0_ll,"ax",@progbits
	.align	128
        .global         _Z15SoftmaxWarpImplI10DirectLoadIffE11DirectStoreIffEfLi2ELi2ELi8ELi2ELb1EL9Algorithm0EEvT_T0_ll
        .type           _Z15SoftmaxWarpImplI10DirectLoadIffE11DirectStoreIffEfLi2ELi2ELi8ELi2ELb1EL9Algorithm0EEvT_T0_ll,@function
        .size           _Z15SoftmaxWarpImplI10DirectLoadIffE11DirectStoreIffEfLi2ELi2ELi8ELi2ELb1EL9Algorithm0EEvT_T0_ll,(.L_x_25942 - _Z15SoftmaxWarpImplI10DirectLoadIffE11DirectStoreIffEfLi2ELi2ELi8ELi2ELb1EL9Algorithm0EEvT_T0_ll)
        .other          _Z15SoftmaxWarpImplI10DirectLoadIffE11DirectStoreIffEfLi2ELi2ELi8ELi2ELb1EL9Algorithm0EEvT_T0_ll,@"STO_CUDA_ENTRY STV_DEFAULT"
_Z15SoftmaxWarpImplI10DirectLoadIffE11DirectStoreIffEfLi2ELi2ELi8ELi2ELb1EL9Algorithm0EEvT_T0_ll:
.text._Z15SoftmaxWarpImplI10DirectLoadIffE11DirectStoreIffEfLi2ELi2ELi8ELi2ELb1EL9Algorithm0EEvT_T0_ll:
        /* <DEDUP_REMOVED lines=24> */
.L_x_24928:
        /* <DEDUP_REMOVED lines=17> */
.L_x_24942:
[----:B------:R-:W-:Y:S01]  /*0290*/  ISETP.GE.U32.AND P0, PT, R22, UR40, PT ;  /* 0x0000002816007c0c */ /* 0x000fe2000bf06070 */
[----:B-1----:R-:W1:Y:S01]  /*02a0*/  LDC.64 R4, c[0x0][0x388] ;  /* 0x0000e200ff047b82 */ /* 0x002e620000000a00 */
[----:B------:R-:W-:Y:S01]  /*02b0*/  MOV R18, 0xff800000 ;  /* 0xff80000000127802 */ /* 0x000fe20000000f00 */
[----:B------:R-:W-:Y:S01]  /*02c0*/  IMAD.MOV.U32 R16, RZ, RZ, -0x800000 ;  /* 0xff800000ff107424 */ /* 0x000fe200078e00ff */
        /* <DEDUP_REMOVED lines=27> */
[----:B------:R-:W-:-:S02]  /*0480*/  @!P0 IMAD.IADD R2, R11, 0x1, R19 ;  /* 0x000000010b028824 */ /* 0x000fc400078e0213 */
[----:B------:R-:W-:Y:S01]  /*0490*/  IMAD.MOV.U32 R19, RZ, RZ, -0x800000 ;  /* 0xff800000ff137424 */ /* 0x000fe200078e00ff */
[----:B------:R-:W-:Y:S02]  /*04a0*/  @!P0 IADD3.X R13, PT, PT, R0, R3, RZ, P2, !PT ;  /* 0x00000003000d8210 */ /* 0x000fe400017fe4ff */
[----:B------:R-:W-:-:S03]  /*04b0*/  @!P0 LEA.HI.X R5, R10, R5, R2, 0x2, P1 ;  /* 0x000000050a058211 */ /* 0x000fc600008f1402 */
        /* <DEDUP_REMOVED lines=24> */
[----:B------:R-:W-:Y:S01]  /*0640*/  FFMA.SAT R15, R11, R0, 0.5 ;  /* 0x3f0000000b0f7423 */ /* 0x000fe20000002000 */
[C---:B------:R-:W-:Y:S01]  /*0650*/  FADD R5, -R14.reuse, R16 ;  /* 0x000000100e057221 */ /* 0x040fe20000000100 */
[----:B------:R-:W-:Y:S02]  /*0660*/  FADD R17, -R14, R17 ;  /* 0x000000110e117221 */ /* 0x000fe40000000100 */
[----:B------:R-:W-:Y:S01]  /*0670*/  FFMA.RM R3, R15, R2, 12582913 ;  /* 0x4b4000010f037423 */ /* 0x000fe20000004002 */
[-C--:B------:R-:W-:Y:S01]  /*0680*/  FFMA.SAT R15, R19, R0.reuse, 0.5 ;  /* 0x3f000000130f7423 */ /* 0x080fe20000002000 */
[----:B------:R-:W-:Y:S02]  /*0690*/  FFMA.SAT R13, R5, R0, 0.5 ;  /* 0x3f000000050d7423 */ /* 0x000fe40000002000 */
[----:B------:R-:W-:Y:S01]  /*06a0*/  FADD R10, R3, -12583039 ;  /* 0xcb40007f030a7421 */ /* 0x000fe20000000000 */
[----:B------:R-:W-:-:S03]  /*06b0*/  FFMA.RM R4, R15, R2, 12582913 ;  /* 0x4b4000010f047423 */ /* 0x000fc60000004002 */
[----:B------:R-:W-:Y:S01]  /*06c0*/  FFMA R10, R11, 1.4426950216293334961, -R10 ;  /* 0x3fb8aa3b0b0a7823 */ /* 0x000fe2000000080a */
[----:B------:R-:W-:-:S03]  /*06d0*/  FADD R12, R4, -12583039 ;  /* 0xcb40007f040c7421 */ /* 0x000fc60000000000 */
[----:B------:R-:W-:Y:S01]  /*06e0*/  FFMA R11, R11, 1.925963033500011079e-08, R10 ;  /* 0x32a570600b0b7823 */ /* 0x000fe2000000000a */
[----:B------:R-:W-:Y:S01]  /*06f0*/  FFMA.RM R10, R13, R2, 12582913 ;  /* 0x4b4000010d0a7423 */ /* 0x000fe20000004002 */
[----:B------:R-:W-:Y:S01]  /*0700*/  FFMA.SAT R13, R17, R0, 0.5 ;  /* 0x3f000000110d7423 */ /* 0x000fe20000002000 */
[----:B------:R-:W-:Y:S02]  /*0710*/  FFMA R12, R19, 1.4426950216293334961, -R12 ;  /* 0x3fb8aa3b130c7823 */ /* 0x000fe4000000080c */
[----:B------:R-:W-:Y:S01]  /*0720*/  FADD R0, R10, -12583039 ;  /* 0xcb40007f0a007421 */ /* 0x000fe20000000000 */
[----:B------:R-:W-:Y:S01]  /*0730*/  FFMA.RM R2, R13, R2, 12582913 ;  /* 0x4b4000010d027423 */ /* 0x000fe20000004002 */
[----:B------:R-:W-:Y:S01]  /*0740*/  FFMA R12, R19, 1.925963033500011079e-08, R12 ;  /* 0x32a57060130c7823 */ /* 0x000fe2000000000c */
[----:B------:R-:W1:Y:S01]  /*0750*/  MUFU.EX2 R11, R11 ;  /* 0x0000000b000b7308 */ /* 0x000e620000000800 */
[----:B------:R-:W-:Y:S01]  /*0760*/  FFMA R0, R5, 1.4426950216293334961, -R0 ;  /* 0x3fb8aa3b05007823 */ /* 0x000fe20000000800 */
[----:B------:R-:W-:Y:S01]  /*0770*/  FADD R14, R2, -12583039 ;  /* 0xcb40007f020e7421 */ /* 0x000fe20000000000 */
[----:B------:R-:W-:-:S02]  /*0780*/  IMAD.SHL.U32 R10, R10, 0x800000, RZ ;  /* 0x008000000a0a7824 */ /* 0x000fc400078e00ff */
[----:B------:R-:W-:Y:S01]  /*0790*/  FFMA R5, R5, 1.925963033500011079e-08, R0 ;  /* 0x32a5706005057823 */ /* 0x000fe20000000000 */
[----:B------:R-:W-:Y:S01]  /*07a0*/  FFMA R14, R17, 1.4426950216293334961, -R14 ;  /* 0x3fb8aa3b110e7823 */ /* 0x000fe2000000080e */
[----:B------:R-:W-:Y:S01]  /*07b0*/  IMAD.SHL.U32 R0, R3, 0x800000, RZ ;  /* 0x0080000003007824 */ /* 0x000fe200078e00ff */
[----:B------:R-:W2:Y:S01]  /*07c0*/  MUFU.EX2 R12, R12 ;  /* 0x0000000c000c7308 */ /* 0x000ea20000000800 */
[----:B------:R-:W-:Y:S01]  /*07d0*/  SHF.L.U32 R3, R4, 0x17, RZ ;  /* 0x0000001704037819 */ /* 0x000fe200000006ff */
[----:B------:R-:W-:-:S06]  /*07e0*/  FFMA R14, R17, 1.925963033500011079e-08, R14 ;  /* 0x32a57060110e7823 */ /* 0x000fcc000000000e */
[----:B------:R-:W4:Y:S01]  /*07f0*/  MUFU.EX2 R5, R5 ;  /* 0x0000000500057308 */ /* 0x000f220000000800 */
[----:B-1----:R-:W-:Y:S01]  /*0800*/  FMUL R4, R0, R11 ;  /* 0x0000000b00047220 */ /* 0x002fe20000400000 */
[----:B------:R-:W-:-:S03]  /*0810*/  SHF.L.U32 R11, R2, 0x17, RZ ;  /* 0x00000017020b7819 */ /* 0x000fc600000006ff */
[----:B------:R-:W-:-:S03]  /*0820*/  FADD R0, RZ, R4 ;  /* 0x00000004ff007221 */ /* 0x000fc60000000000 */
[----:B------:R-:W1:Y:S01]  /*0830*/  MUFU.EX2 R14, R14 ;  /* 0x0000000e000e7308 */ /* 0x000e620000000800 */
[----:B--2---:R-:W-:Y:S01]  /*0840*/  FMUL R3, R3, R12 ;  /* 0x0000000c03037220 */ /* 0x004fe20000400000 */
[----:B----4-:R-:W-:-:S03]  /*0850*/  FMUL R2, R10, R5 ;  /* 0x000000050a027220 */ /* 0x010fc60000400000 */
[----:B------:R-:W-:Y:S01]  /*0860*/  FADD R5, R0, R3 ;  /* 0x0000000300057221 */ /* 0x000fe20000000000 */
[----:B-1----:R-:W-:Y:S01]  /*0870*/  FMUL R0, R11, R14 ;  /* 0x0000000e0b007220 */ /* 0x002fe20000400000 */
[----:B------:R-:W-:-:S03]  /*0880*/  FADD R11, RZ, R2 ;  /* 0x00000002ff0b7221 */ /* 0x000fc60000000000 */
[----:B------:R-:W1:Y:S01]  /*0890*/  SHFL.BFLY PT, R14, R5, 0x4, 0x1f ;  /* 0x0c801f00050e7f89 */ /* 0x000e6200000e0000 */
        /* <DEDUP_REMOVED lines=11> */
.L_x_24956:
        /* <DEDUP_REMOVED lines=11> */
[----:B0--3--:R-:W-:Y:S05]  /*0a00*/  CALL.REL.NOINC `($__internal_490_$__cuda_sm3x_div_rn_noftz_f32_slowpath) ;  /* 0x0000000c00407944 */ /* 0x009fea0003c00000 */
[----:B------:R-:W-:-:S07]  /*0a10*/  IMAD.MOV.U32 R10, RZ, RZ, R11 ;  /* 0x000000ffff0a7224 */ /* 0x000fce00078e000b */
.L_x_24931:
[----:B------:R-:W-:Y:S05]  /*0a20*/  BSYNC.RECONVERGENT B0 ;  /* 0x0000000000007941 */ /* 0x000fea0003800200 */
.L_x_24930:
        /* <DEDUP_REMOVED lines=11> */
[----:B0--3--:R-:W-:Y:S05]  /*0ae0*/  CALL.REL.NOINC `($__internal_490_$__cuda_sm3x_div_rn_noftz_f32_slowpath) ;  /* 0x0000000c00087944 */ /* 0x009fea0003c00000 */
.L_x_24933:
[----:B------:R-:W-:Y:S05]  /*0af0*/  BSYNC.RECONVERGENT B0 ;  /* 0x0000000000007941 */ /* 0x000fea0003800200 */
.L_x_24932:
        /* <DEDUP_REMOVED lines=21> */
.L_x_24935:
[----:B------:R-:W-:Y:S05]  /*0c50*/  BSYNC.RECONVERGENT B0 ;  /* 0x0000000000007941 */ /* 0x000fea0003800200 */
.L_x_24934:
[----:B------:R-:W-:Y:S01]  /*0c60*/  BSSY.RECONVERGENT B0, `(.L_x_24936) ;  /* 0x0000008000007945 */ /* 0x000fe20003800200 */
[----:B-1----:R-:W-:-:S03]  /*0c70*/  FFMA R10, R3, R16, R12 ;  /* 0x00000010030a7223 */ /* 0x002fc6000000000c */
[----:B------:R-:W-:Y:S05]  /*0c80*/  @!P2 BRA `(.L_x_24937) ;  /* 0x000000000014a947 */ /* 0x000fea0003800000 */
[----:B------:R-:W-:Y:S02]  /*0c90*/  MOV R4, R2 ;  /* 0x0000000200047202 */ /* 0x000fe40000000f00 */
[----:B------:R-:W-:Y:S02]  /*0ca0*/  MOV R5, R13 ;  /* 0x0000000d00057202 */ /* 0x000fe40000000f00 */
[----:B------:R-:W-:-:S07]  /*0cb0*/  MOV R12, 0xcd0 ;  /* 0x00000cd0000c7802 */ /* 0x000fce0000000f00 */
[----:B0--3--:R-:W-:Y:S05]  /*0cc0*/  CALL.REL.NOINC `($__internal_490_$__cuda_sm3x_div_rn_noftz_f32_slowpath) ;  /* 0x0000000800907944 */ /* 0x009fea0003c00000 */
[----:B------:R-:W-:-:S07]  /*0cd0*/  IMAD.MOV.U32 R10, RZ, RZ, R11 ;  /* 0x000000ffff0a7224 */ /* 0x000fce00078e000b */
.L_x_24937:
[----:B------:R-:W-:Y:S05]  /*0ce0*/  BSYNC.RECONVERGENT B0 ;  /* 0x0000000000007941 */ /* 0x000fea0003800200 */
.L_x_24936:
        /* <DEDUP_REMOVED lines=12> */
[----:B0--3--:R-:W-:Y:S05]  /*0db0*/  CALL.REL.NOINC `($__internal_490_$__cuda_sm3x_div_rn_noftz_f32_slowpath) ;  /* 0x0000000800547944 */ /* 0x009fea0003c00000 */
.L_x_24939:
[----:B------:R-:W-:Y:S05]  /*0dc0*/  BSYNC.RECONVERGENT B0 ;  /* 0x0000000000007941 */ /* 0x000fea0003800200 */
.L_x_24938:
        /* <DEDUP_REMOVED lines=17> */
.L_x_24941:
[----:B------:R-:W-:Y:S05]  /*0ee0*/  BSYNC.RECONVERGENT B0 ;  /* 0x0000000000007941 */ /* 0x000fea0003800200 */
.L_x_24940:
[----:B------:R-:W-:-:S04]  /*0ef0*/  IADD3 R21, P0, PT, R20, R21, RZ ;  /* 0x0000001514157210 */ /* 0x000fc80007f1e0ff */
[----:B------:R-:W-:Y:S02]  /*0f00*/  LEA.HI.X.SX32 R23, R20, R23, 0x1, P0 ;  /* 0x0000001714177211 */ /* 0x000fe400000f0eff */
[----:B------:R-:W-:-:S04]  /*0f10*/  ISETP.GE.U32.AND P0, PT, R21, UR42, PT ;  /* 0x0000002a15007c0c */ /* 0x000fc8000bf06070 */
[----:B------:R-:W-:-:S13]  /*0f20*/  ISETP.GE.AND.EX P0, PT, R23, UR43, PT, P0 ;  /* 0x0000002b17007c0c */ /* 0x000fda000bf06300 */
[----:B------:R-:W-:Y:S05]  /*0f30*/  @!P0 BRA `(.L_x_24942) ;  /* 0xfffffff000d48947 */ /* 0x000fea000383ffff */
[----:B------:R-:W-:Y:S05]  /*0f40*/  EXIT ;  /* 0x000000000000794d */ /* 0x000fea0003800000 */
.L_x_24929:
[----:B------:R-:W-:Y:S01]  /*0f50*/  HFMA2 R12, -RZ, RZ, 0, 2.384185791015625e-07 ;  /* 0x00000004ff0c7431 */ /* 0x000fe200000001ff */
[----:B------:R-:W-:Y:S01]  /*0f60*/  BSSY B0, `(.L_x_24943) ;  /* 0x0000007000007945 */ /* 0x000fe20003800000 */
[----:B------:R-:W-:Y:S01]  /*0f70*/  IMAD.MOV.U32 R13, RZ, RZ, R0 ;  /* 0x000000ffff0d7224 */ /* 0x000fe200078e0000 */
[----:B------:R-:W-:Y:S01]  /*0f80*/  MOV R11, 0x1f ;  /* 0x0000001f000b7802 */ /* 0x000fe20000000f00 */
[----:B------:R-:W-:-:S07]  /*0f90*/  IMAD.MOV.U32 R15, RZ, RZ, -0x1 ;  /* 0xffffffffff0f7424 */ /* 0x000fce00078e00ff */
[----:B0--3--:R-:W-:Y:S05]  /*0fa0*/  WARPSYNC.COLLECTIVE R15, `(.L_x_24944) ;  /* 0x000000000f087348 */ /* 0x009fea0003c00000 */
[----:B------:R1:W2:Y:S02]  /*0fb0*/  SHFL.BFLY P6, R14, R13, R12, R11 ;  /* 0x0c00000c0d0e7389 */ /* 0x0002a400000c000b */
[----:B0123--:R-:W-:Y:S05]  /*0fc0*/  ENDCOLLECTIVE ;  /* 0x000000000000791b */ /* 0x00ffea0003800000 */
.L_x_24944:
[----:B------:R-:W-:Y:S05]  /*0fd0*/  BSYNC B0 ;  /* 0x0000000000007941 */ /* 0x000fea0003800000 */
.L_x_24943:
[----:B------:R-:W-:Y:S01]  /*0fe0*/  FMNMX R4, R14, R0, !PT ;  /* 0x000000000e047209 */ /* 0x000fe20007800000 */
[----:B------:R-:W-:Y:S02]  /*0ff0*/  HFMA2 R12, -RZ, RZ, 0, 1.1920928955078125e-07 ;  /* 0x00000002ff0c7431 */ /* 0x000fe400000001ff */
[----:B------:R-:W-:Y:S01]  /*1000*/  IMAD.MOV.U32 R11, RZ, RZ, 0x1f ;  /* 0x0000001fff0b7424 */ /* 0x000fe200078e00ff */
[----:B------:R-:W-:Y:S01]  /*1010*/  MOV R15, 0xffffffff ;  /* 0xffffffff000f7802 */ /* 0x000fe20000000f00 */
[----:B------:R-:W-:Y:S01]  /*1020*/  IMAD.MOV.U32 R0, RZ, RZ, 0x3bbb989d ;  /* 0x3bbb989dff007424 */ /* 0x000fe200078e00ff */
[----:B------:R-:W-:-:S07]  /*1030*/  MOV R13, R4 ;  /* 0x00000004000d7202 */ /* 0x000fce0000000f00 */
[----:B------:R-:W-:Y:S05]  /*1040*/  WARPSYNC.COLLECTIVE R15, `(.L_x_24945) ;  /* 0x000000000f087348 */ /* 0x000fea0003c00000 */
[----:B------:R0:W1:Y:S02]  /*1050*/  SHFL.BFLY P6, R14, R13, R12, R11 ;  /* 0x0c00000c0d0e7389 */ /* 0x00006400000c000b */
[----:B01----:R-:W-:Y:S05]  /*1060*/  ENDCOLLECTIVE ;  /* 0x000000000000791b */ /* 0x003fea0003800000 */
.L_x_24945:
[----:B------:R-:W-:Y:S01]  /*1070*/  HFMA2 R12, -RZ, RZ, 0, 5.9604644775390625e-08 ;  /* 0x00000001ff0c7431 */ /* 0x000fe200000001ff */
[----:B------:R-:W-:-:S04]  /*1080*/  MOV R5, R14 ;  /* 0x0000000e00057202 */ /* 0x000fc80000000f00 */
[----:B------:R-:W-:-:S05]  /*1090*/  FMNMX R5, R4, R5, !PT ;  /* 0x0000000504057209 */ /* 0x000fca0007800000 */
[----:B------:R-:W-:-:S07]  /*10a0*/  IMAD.MOV.U32 R13, RZ, RZ, R5 ;  /* 0x000000ffff0d7224 */ /* 0x000fce00078e0005 */
[----:B------:R-:W-:Y:S05]  /*10b0*/  WARPSYNC.COLLECTIVE R15, `(.L_x_24946) ;  /* 0x000000000f087348 */ /* 0x000fea0003c00000 */
[----:B------:R0:W1:Y:S02]  /*10c0*/  SHFL.BFLY P6, R14, R13, R12, R11 ;  /* 0x0c00000c0d0e7389 */ /* 0x00006400000c000b */
[----:B01----:R-:W-:Y:S05]  /*10d0*/  ENDCOLLECTIVE ;  /* 0x000000000000791b */ /* 0x003fea0003800000 */
.L_x_24946:
[----:B------:R-:W-:Y:S02]  /*10e0*/  HFMA2 R12, -RZ, RZ, 0, 2.384185791015625e-07 ;  /* 0x00000004ff0c7431 */ /* 0x000fe400000001ff */
[----:B------:R-:W-:Y:S01]  /*10f0*/  IMAD.MOV.U32 R13, RZ, RZ, R2 ;  /* 0x000000ffff0d7224 */ /* 0x000fe200078e0002 */
[----:B------:R-:W-:-:S07]  /*1100*/  MOV R10, R14 ;  /* 0x0000000e000a7202 */ /* 0x000fce0000000f00 */
[----:B------:R-:W-:Y:S05]  /*1110*/  WARPSYNC.COLLECTIVE R15, `(.L_x_24947) ;  /* 0x000000000f087348 */ /* 0x000fea0003c00000 */
[----:B------:R0:W1:Y:S02]  /*1120*/  SHFL.BFLY P6, R14, R13, R12, R11 ;  /* 0x0c00000c0d0e7389 */ /* 0x00006400000c000b */
[----:B01----:R-:W-:Y:S05]  /*1130*/  ENDCOLLECTIVE ;  /* 0x000000000000791b */ /* 0x003fea0003800000 */
.L_x_24947:
[----:B------:R-:W-:-:S05]  /*1140*/  FMNMX R10, R5, R10, !PT ;  /* 0x0000000a050a7209 */ /* 0x000fca0007800000 */
[C---:B------:R-:W-:Y:S01]  /*1150*/  FADD R5, -R10.reuse, R18 ;  /* 0x000000120a057221 */ /* 0x040fe20000000100 */
[----:B------:R-:W-:-:S03]  /*1160*/  FADD R19, -R10, R19 ;  /* 0x000000130a137221 */ /* 0x000fc60000000100 */
[----:B------:R-:W-:Y:S01]  /*1170*/  FFMA.SAT R25, R5, R0, 0.5 ;  /* 0x3f00000005197423 */ /* 0x000fe20000002000 */
[----:B------:R-:W-:Y:S01]  /*1180*/  IMAD.MOV.U32 R12, RZ, RZ, 0x2 ;  /* 0x00000002ff0c7424 */ /* 0x000fe200078e00ff */
[----:B------:R-:W-:-:S04]  /*1190*/  MOV R3, R14 ;  /* 0x0000000e00037202 */ /* 0x000fc80000000f00 */
[----:B------:R-:W-:Y:S01]  /*11a0*/  FMNMX R3, R3, R2, !PT ;  /* 0x0000000203037209 */ /* 0x000fe20007800000 */
[----:B------:R-:W-:-:S03]  /*11b0*/  HFMA2 R2, -RZ, RZ, 3.7421875, 0 ;  /* 0x437c0000ff027431 */ /* 0x000fc600000001ff */
[----:B------:R-:W-:-:S07]  /*11c0*/  MOV R13, R3 ;  /* 0x00000003000d7202 */ /* 0x000fce0000000f00 */
[----:B------:R-:W-:Y:S05]  /*11d0*/  WARPSYNC.COLLECTIVE R15, `(.L_x_24948) ;  /* 0x000000000f087348 */ /* 0x000fea0003c00000 */
[----:B------:R0:W1:Y:S02]  /*11e0*/  SHFL.BFLY P6, R14, R13, R12, R11 ;  /* 0x0c00000c0d0e7389 */ /* 0x00006400000c000b */
[----:B01----:R-:W-:Y:S05]  /*11f0*/  ENDCOLLECTIVE ;  /* 0x000000000000791b */ /* 0x003fea0003800000 */
.L_x_24948:
[----:B------:R-:W-:Y:S01]  /*1200*/  FFMA.RM R4, R25, R2, 12582913 ;  /* 0x4b40000119047423 */ /* 0x000fe20000004002 */
[----:B------:R-:W-:-:S03]  /*1210*/  FFMA.SAT R25, R19, R0, 0.5 ;  /* 0x3f00000013197423 */ /* 0x000fc60000002000 */
[C---:B------:R-:W-:Y:S01]  /*1220*/  FADD R10, R4.reuse, -12583039 ;  /* 0xcb40007f040a7421 */ /* 0x040fe20000000000 */
[----:B------:R-:W-:-:S03]  /*1230*/  SHF.L.U32 R4, R4, 0x17, RZ ;  /* 0x0000001704047819 */ /* 0x000fc600000006ff */
[----:B------:R-:W-:Y:S01]  /*1240*/  FFMA R18, R5, 1.4426950216293334961, -R10 ;  /* 0x3fb8aa3b05127823 */ /* 0x000fe2000000080a */
[----:B------:R-:W-:-:S03]  /*1250*/  FFMA.RM R10, R25, R2, 12582913 ;  /* 0x4b400001190a7423 */ /* 0x000fc60000004002 */
[----:B------:R-:W-:Y:S01]  /*1260*/  FFMA R5, R5, 1.925963033500011079e-08, R18 ;  /* 0x32a5706005057823 */ /* 0x000fe20000000012 */
[----:B------:R-:W-:Y:S01]  /*1270*/  FADD R18, R10, -12583039 ;  /* 0xcb40007f0a127421 */ /* 0x000fe20000000000 */
[----:B------:R-:W-:-:S03]  /*1280*/  HFMA2 R12, -RZ, RZ, 0, 5.9604644775390625e-08 ;  /* 0x00000001ff0c7431 */ /* 0x000fc600000001ff */
[C---:B------:R-:W-:Y:S01]  /*1290*/  FFMA R18, R19.reuse, 1.4426950216293334961, -R18 ;  /* 0x3fb8aa3b13127823 */ /* 0x040fe20000000812 */
[----:B------:R-:W0:Y:S03]  /*12a0*/  MUFU.EX2 R5, R5 ;  /* 0x0000000500057308 */ /* 0x000e260000000800 */
[----:B------:R-:W-:Y:S01]  /*12b0*/  FFMA R18, R19, 1.925963033500011079e-08, R18 ;  /* 0x32a5706013127823 */ /* 0x000fe20000000012 */
[----:B------:R-:W-:Y:S01]  /*12c0*/  FMNMX R13, R3, R14, !PT ;  /* 0x0000000e030d7209 */ /* 0x000fe20007800000 */
[----:B------:R-:W-:-:S04]  /*12d0*/  IMAD.SHL.U32 R3, R10, 0x800000, RZ ;  /* 0x008000000a037824 */ /* 0x000fc800078e00ff */
[----:B------:R-:W1:Y:S03]  /*12e0*/  MUFU.EX2 R18, R18 ;  /* 0x0000001200127308 */ /* 0x000e660000000800 */
[----:B01----:R-:W-:Y:S05]  /*12f0*/  WARPSYNC.COLLECTIVE R15, `(.L_x_24949) ;  /* 0x000000000f087348 */ /* 0x003fea0003c00000 */
[----:B------:R2:W3:Y:S02]  /*1300*/  SHFL.BFLY P6, R14, R13, R12, R11 ;  /* 0x0c00000c0d0e7389 */ /* 0x0004e400000c000b */
[----:B0123--:R-:W-:Y:S05]  /*1310*/  ENDCOLLECTIVE ;  /* 0x000000000000791b */ /* 0x00ffea0003800000 */
.L_x_24949:
[----:B------:R-:W-:-:S04]  /*1320*/  FMUL R4, R4, R5 ;  /* 0x0000000504047220 */ /* 0x000fc80000400000 */
[----:B------:R-:W-:Y:S01]  /*1330*/  FADD R10, RZ, R4 ;  /* 0x00000004ff0a7221 */ /* 0x000fe20000000000 */
[----:B------:R-:W-:Y:S02]  /*1340*/  HFMA2 R12, -RZ, RZ, 0, 2.384185791015625e-07 ;  /* 0x00000004ff0c7431 */ /* 0x000fe400000001ff */
[----:B------:R-:W-:-:S04]  /*1350*/  FMUL R3, R3, R18 ;  /* 0x0000001203037220 */ /* 0x000fc80000400000 */
[----:B------:R-:W-:Y:S01]  /*1360*/  FADD R5, R10, R3 ;  /* 0x000000030a057221 */ /* 0x000fe20000000000 */
[----:B------:R-:W-:-:S04]  /*1370*/  FMNMX R10, R13, R14, !PT ;  /* 0x0000000e0d0a7209 */ /* 0x000fc80007800000 */
[----:B------:R-:W-:Y:S01]  /*1380*/  MOV R13, R5 ;  /* 0x00000005000d7202 */ /* 0x000fe20000000f00 */
[C---:B------:R-:W-:Y:S01]  /*1390*/  FADD R19, -R10.reuse, R16 ;  /* 0x000000100a137221 */ /* 0x040fe20000000100 */
[----:B------:R-:W-:-:S07]  /*13a0*/  FADD R25, -R10, R17 ;  /* 0x000000110a197221 */ /* 0x000fce0000000100 */
[----:B------:R-:W-:Y:S05]  /*13b0*/  WARPSYNC.COLLECTIVE R15, `(.L_x_24950) ;  /* 0x000000000f087348 */ /* 0x000fea0003c00000 */
[----:B------:R0:W1:Y:S02]  /*13c0*/  SHFL.BFLY P6, R14, R13, R12, R11 ;  /* 0x0c00000c0d0e7389 */ /* 0x00006400000c000b */
[----:B01----:R-:W-:Y:S05]  /*13d0*/  ENDCOLLECTIVE ;  /* 0x000000000000791b */ /* 0x003fea0003800000 */
.L_x_24950:
[-C--:B------:R-:W-:Y:S01]  /*13e0*/  FFMA.SAT R17, R19, R0.reuse, 0.5 ;  /* 0x3f00000013117423 */ /* 0x080fe20000002000 */
[----:B------:R-:W-:-:S03]  /*13f0*/  FFMA.SAT R27, R25, R0, 0.5 ;  /* 0x3f000000191b7423 */ /* 0x000fc60000002000 */
[-C--:B------:R-:W-:Y:S01]  /*1400*/  FFMA.RM R0, R17, R2.reuse, 12582913 ;  /* 0x4b40000111007423 */ /* 0x080fe20000004002 */
[----:B------:R-:W-:-:S03]  /*1410*/  FFMA.RM R2, R27, R2, 12582913 ;  /* 0x4b4000011b027423 */ /* 0x000fc60000004002 */
[----:B------:R-:W-:Y:S01]  /*1420*/  FADD R10, R0, -12583039 ;  /* 0xcb40007f000a7421 */ /* 0x000fe20000000000 */
[----:B------:R-:W-:Y:S01]  /*1430*/  FADD R16, R2, -12583039 ;  /* 0xcb40007f02107421 */ /* 0x000fe20000000000 */
[----:B------:R-:W-:Y:S01]  /*1440*/  SHF.L.U32 R0, R0, 0x17, RZ ;  /* 0x0000001700007819 */ /* 0x000fe200000006ff */
[----:B------:R-:W-:Y:S02]  /*1450*/  IMAD.MOV.U32 R12, RZ, RZ, 0x2 ;  /* 0x00000002ff0c7424 */ /* 0x000fe400078e00ff */
[----:B------:R-:W-:Y:S01]  /*1460*/  FFMA R10, R19, 1.4426950216293334961, -R10 ;  /* 0x3fb8aa3b130a7823 */ /* 0x000fe2000000080a */
[----:B------:R-:W-:-:S03]  /*1470*/  FFMA R16, R25, 1.4426950216293334961, -R16 ;  /* 0x3fb8aa3b19107823 */ /* 0x000fc60000000810 */
[----:B------:R-:W-:Y:S01]  /*1480*/  FFMA R10, R19, 1.925963033500011079e-08, R10 ;  /* 0x32a57060130a7823 */ /* 0x000fe2000000000a */
[----:B------:R-:W-:-:S03]  /*1490*/  FFMA R25, R25, 1.925963033500011079e-08, R16 ;  /* 0x32a5706019197823 */ /* 0x000fc60000000010 */
[----:B------:R0:W1:Y:S01]  /*14a0*/  MUFU.EX2 R17, R10 ;  /* 0x0000000a00117308 */ /* 0x0000620000000800 */
[----:B------:R-:W-:Y:S01]  /*14b0*/  FADD R13, R5, R14 ;  /* 0x0000000e050d7221 */ /* 0x000fe20000000000 */
[----:B------:R-:W-:-:S07]  /*14c0*/  SHF.L.U32 R5, R2, 0x17, RZ ;  /* 0x0000001702057819 */ /* 0x000fce00000006ff */
[----:B01----:R-:W-:Y:S05]  /*14d0*/  WARPSYNC.COLLECTIVE R15, `(.L_x_24951) ;  /* 0x000000000f087348 */ /* 0x003fea0003c00000 */
[----:B------:R2:W3:Y:S02]  /*14e0*/  SHFL.BFLY P6, R14, R13, R12, R11 ;  /* 0x0c00000c0d0e7389 */ /* 0x0004e400000c000b */
[----:B0123--:R-:W-:Y:S05]  /*14f0*/  ENDCOLLECTIVE ;  /* 0x000000000000791b */ /* 0x00ffea0003800000 */
.L_x_24951:
[----:B------:R-:W0:Y:S01]  /*1500*/  MUFU.EX2 R16, R25 ;  /* 0x0000001900107308 */ /* 0x000e220000000800 */
[----:B------:R-:W-:Y:S01]  /*1510*/  FMUL R2, R0, R17 ;  /* 0x0000001100027220 */ /* 0x000fe20000400000 */
[----:B------:R-:W-:Y:S01]  /*1520*/  MOV R12, 0x1 ;  /* 0x00000001000c7802 */ /* 0x000fe20000000f00 */
[----:B0-----:R-:W-:Y:S02]  /*1530*/  FMUL R0, R5, R16 ;  /* 0x0000001005007220 */ /* 0x001fe40000400000 */
[----:B------:R-:W-:Y:S01]  /*1540*/  FADD R5, RZ, R2 ;  /* 0x00000002ff057221 */ /* 0x000fe20000000000 */
[----:B------:R-:W-:-:S03]  /*1550*/  FADD R16, R13, R14 ;  /* 0x0000000e0d107221 */ /* 0x000fc60000000000 */
[----:B------:R-:W-:Y:S01]  /*1560*/  FADD R10, R5, R0 ;  /* 0x00000000050a7221 */ /* 0x000fe20000000000 */
[----:B------:R-:W-:-:S07]  /*1570*/  IMAD.MOV.U32 R13, RZ, RZ, R16 ;  /* 0x000000ffff0d7224 */ /* 0x000fce00078e0010 */
[----:B------:R-:W-:Y:S05]  /*1580*/  WARPSYNC.COLLECTIVE R15, `(.L_x_24952) ;  /* 0x000000000f087348 */ /* 0x000fea0003c00000 */
[----:B------:R0:W1:Y:S02]  /*1590*/  SHFL.BFLY P6, R14, R13, R12, R11 ;  /* 0x0c00000c0d0e7389 */ /* 0x00006400000c000b */
[----:B01----:R-:W-:Y:S05]  /*15a0*/  ENDCOLLECTIVE ;  /* 0x000000000000791b */ /* 0x003fea0003800000 */
.L_x_24952:
[----:B------:R-:W-:Y:S02]  /*15b0*/  HFMA2 R12, -RZ, RZ, 0, 2.384185791015625e-07 ;  /* 0x00000004ff0c7431 */ /* 0x000fe400000001ff */
[----:B------:R-:W-:Y:S01]  /*15c0*/  IMAD.MOV.U32 R13, RZ, RZ, R10 ;  /* 0x000000ffff0d7224 */ /* 0x000fe200078e000a */
[----:B------:R-:W-:-:S07]  /*15d0*/  MOV R17, R14 ;  /* 0x0000000e00117202 */ /* 0x000fce0000000f00 */
[----:B------:R-:W-:Y:S05]  /*15e0*/  WARPSYNC.COLLECTIVE R15, `(.L_x_24953) ;  /* 0x000000000f087348 */ /* 0x000fea0003c00000 */
[----:B------:R0:W1:Y:S02]  /*15f0*/  SHFL.BFLY P6, R14, R13, R12, R11 ;  /* 0x0c00000c0d0e7389 */ /* 0x00006400000c000b */
[----:B01----:R-:W-:Y:S05]  /*1600*/  ENDCOLLECTIVE ;  /* 0x000000000000791b */ /* 0x003fea0003800000 */
.L_x_24953:
        /* <DEDUP_REMOVED lines=8> */
.L_x_24954:
[----:B------:R-:W-:Y:S01]  /*1690*/  HFMA2 R12, -RZ, RZ, 0, 5.9604644775390625e-08 ;  /* 0x00000001ff0c7431 */ /* 0x000fe200000001ff */
[----:B------:R-:W-:-:S05]  /*16a0*/  MOV R18, R14 ;  /* 0x0000000e00127202 */ /* 0x000fca0000000f00 */
[----:B------:R-:W-:-:S04]  /*16b0*/  FADD R18, R19, R18 ;  /* 0x0000001213127221 */ /* 0x000fc80000000000 */
[----:B------:R-:W-:-:S07]  /*16c0*/  IMAD.MOV.U32 R13, RZ, RZ, R18 ;  /* 0x000000ffff0d7224 */ /* 0x000fce00078e0012 */
[----:B------:R-:W-:Y:S05]  /*16d0*/  WARPSYNC.COLLECTIVE R15, `(.L_x_24955) ;  /* 0x000000000f087348 */ /* 0x000fea0003c00000 */
[----:B------:R0:W1:Y:S02]  /*16e0*/  SHFL.BFLY P6, R14, R13, R12, R11 ;  /* 0x0c00000c0d0e7389 */ /* 0x00006400000c000b */
[----:B01----:R-:W-:Y:S05]  /*16f0*/  ENDCOLLECTIVE ;  /* 0x000000000000791b */ /* 0x003fea0003800000 */
.L_x_24955:
[----:B------:R-:W-:Y:S05]  /*1700*/  BRA `(.L_x_24956) ;  /* 0xfffffff000907947 */ /* 0x000fea000383ffff */
        .weak           $__internal_490_$__cuda_sm3x_div_rn_noftz_f32_slowpath
        .type           $__internal_490_$__cuda_sm3x_div_rn_noftz_f32_slowpath,@function
        .size           $__internal_490_$__cuda_sm3x_div_rn_noftz_f32_slowpath,(.L_x_25942 - $__internal_490_$__cuda_sm3x_div_rn_noftz_f32_slowpath)
$__internal_490_$__cuda_sm3x_div_rn_noftz_f32_slowpath:
        /* <DEDUP_REMOVED lines=35> */
.L_x_24958:
        /* <DEDUP_REMOVED lines=51> */
.L_x_24965:
[----:B------:R-:W-:-:S04]  /*1c70*/  LOP3.LUT R4, R4, 0x80000000, RZ, 0xc0, !PT ;  /* 0x8000000004047812 */ /* 0x000fc800078ec0ff */
[----:B------:R-:W-:Y:S01]  /*1c80*/  LOP3.LUT R4, R4, 0x7f800000, RZ, 0xfc, !PT ;  /* 0x7f80000004047812 */ /* 0x000fe200078efcff */
[----:B------:R-:W-:Y:S06]  /*1c90*/  BRA `(.L_x_24966) ;  /* 0x0000000000047947 */ /* 0x000fec0003800000 */
.L_x_24964:
[----:B------:R-:W-:-:S07]  /*1ca0*/  LEA R4, R19, R4, 0x17 ;  /* 0x0000000413047211 */ /* 0x000fce00078eb8ff */
.L_x_24966:
[----:B------:R-:W-:Y:S05]  /*1cb0*/  BSYNC.RECONVERGENT B2 ;  /* 0x0000000000027941 */ /* 0x000fea0003800200 */
.L_x_24963:
[----:B------:R-:W-:Y:S05]  /*1cc0*/  BRA `(.L_x_24967) ;  /* 0x0000000000207947 */ /* 0x000fea0003800000 */
.L_x_24962:
[----:B------:R-:W-:-:S04]  /*1cd0*/  LOP3.LUT R4, R15, 0x80000000, R4, 0x48, !PT ;  /* 0x800000000f047812 */ /* 0x000fc800078e4804 */
[----:B------:R-:W-:Y:S01]  /*1ce0*/  LOP3.LUT R4, R4, 0x7f800000, RZ, 0xfc, !PT ;  /* 0x7f80000004047812 */ /* 0x000fe200078efcff */
[----:B------:R-:W-:Y:S06]  /*1cf0*/  BRA `(.L_x_24967) ;  /* 0x0000000000147947 */ /* 0x000fec0003800000 */
.L_x_24961:
[----:B------:R-:W-:Y:S01]  /*1d00*/  LOP3.LUT R4, R15, 0x80000000, R4, 0x48, !PT ;  /* 0x800000000f047812 */ /* 0x000fe200078e4804 */
[----:B------:R-:W-:Y:S06]  /*1d10*/  BRA `(.L_x_24967) ;  /* 0x00000000000c7947 */ /* 0x000fec0003800000 */
.L_x_24960:
[----:B------:R-:W0:Y:S01]  /*1d20*/  MUFU.RSQ R4, -QNAN ;  /* 0xffc0000000047908 */ /* 0x000e220000001400 */
[----:B------:R-:W-:Y:S05]  /*1d30*/  BRA `(.L_x_24967) ;  /* 0x0000000000047947 */ /* 0x000fea0003800000 */
.L_x_24959:
[----:B------:R-:W-:-:S07]  /*1d40*/  FADD.FTZ R4, R4, R5 ;  /* 0x0000000504047221 */ /* 0x000fce0000010000 */
.L_x_24967:
[----:B------:R-:W-:Y:S05]  /*1d50*/  BSYNC.RECONVERGENT B1 ;  /* 0x0000000000017941 */ /* 0x000fea0003800200 */
.L_x_24957:
[----:B------:R-:W-:Y:S01]  /*1d60*/  HFMA2 R15, -RZ, RZ, 0, 0 ;  /* 0x00000000ff0f7431 */ /* 0x000fe200000001ff */
[----:B------:R-:W-:Y:S01]  /*1d70*/  MOV R14, R12 ;  /* 0x0000000c000e7202 */ /* 0x000fe20000000f00 */
[----:B0-----:R-:W-:-:S03]  /*1d80*/  IMAD.MOV.U32 R11, RZ, RZ, R4 ;  /* 0x000000ffff0b7224 */ /* 0x001fc600078e0004 */
[----:B------:R-:W-:Y:S05]  /*1d90*/  RET.REL.NODEC R14 `(_Z15SoftmaxWarpImplI10DirectLoadIffE11DirectStoreIffEfLi2ELi2ELi8ELi2ELb1EL9Algorithm0EEvT_T0_ll) ;  /* 0xffffffe00e987950 */ /* 0x000fea0003c3ffff */
.L_x_24968:
        /* <DEDUP_REMOVED lines=14> */
.L_x_25942:


//--------------------- .text._Z15SoftmaxWarpImplI10DirectLoadIffE11DirectStoreIffEfLi2ELi2ELi8ELi2ELb0EL9Algorithm0EEvT_T0_ll --------------------------
	.section	.text._Z15SoftmaxWarpImplI10DirectLoadIffE11DirectStoreIffEfLi2ELi2ELi8ELi2ELb0EL9Algorithm0EEvT_T0_ll,"ax",@progbits
	.align	128
        .global         _Z15SoftmaxWarpImplI10DirectLoadIffE11DirectStoreIffEfLi2ELi2ELi8ELi2ELb0EL9Algorithm0EEvT_T0_ll
        .type           _Z15SoftmaxWarpImplI10DirectLoadIffE11DirectStoreIffEfLi2ELi2ELi8ELi2ELb0EL9Algorithm0EEvT_T0_ll,@function
        .size           _Z15SoftmaxWarpImplI10DirectLoadIffE11DirectStoreIffEfLi2ELi2ELi8ELi2ELb0EL9Algorithm0EEvT_T0_ll,(.L_x_25943 - _Z15SoftmaxWarpImplI10DirectLoadIffE11DirectStoreIffEfLi2ELi2ELi8ELi2ELb0EL9Algorithm0EEvT_T0_ll)
        .other          _Z15SoftmaxWarpImplI10DirectLoadIffE11DirectStoreIffEfLi2ELi2ELi8ELi2ELb0EL9Algorithm0EEvT_T0_ll,@"STO_CUDA_ENTRY STV_DEFAULT"
_Z15SoftmaxWarpImplI10DirectLoadIffE11DirectStoreIffEfLi2ELi2ELi8ELi2ELb0EL9Algorithm0EEvT_T0_ll:
.text._Z15SoftmaxWarpImplI10DirectLoadIffE11DirectStoreIffEfLi2ELi2ELi8ELi2ELb0EL9Algorithm0EEvT_T0_ll:
        /* <DEDUP_REMOVED lines=24> */
.L_x_24969:
        /* <DEDUP_REMOVED lines=16> */
.L_x_24979:
        /* <DEDUP_REMOVED lines=41> */
[----:B------:R-:W-:Y:S02]  /*0510*/  HFMA2 R4, -RZ, RZ, 3.7421875, 0 ;  /* 0x437c0000ff047431 */ /* 0x000fe400000001ff */
[----:B------:R-:W-:Y:S01]  /*0520*/  FADD R12, R5, -R2 ;  /* 0x80000002050c7221 */ /* 0x000fe20000000000 */
[----:B------:R-:W-:Y:S01]  /*0530*/  FFMA.SAT R11, R18, R3, 0.5 ;  /* 0x3f000000120b7423 */ /* 0x000fe20000002003 */
[--C-:B------:R-:W-:Y:S01]  /*0540*/  FADD R8, R8, -R14.reuse ;  /* 0x8000000e08087221 */ /* 0x100fe20000000000 */
[----:B------:R-:W-:-:S03]  /*0550*/  FADD R14, R9, -R14 ;  /* 0x8000000e090e7221 */ /* 0x000fc60000000000 */
[-C--:B------:R-:W-:Y:S01]  /*0560*/  FFMA.SAT R13, R8, R3.reuse, 0.5 ;  /* 0x3f000000080d7423 */ /* 0x080fe20000002003 */
        /* <DEDUP_REMOVED lines=8> */
[-C--:B------:R-:W-:Y:S01]  /*05f0*/  FFMA.RM R5, R13, R4.reuse, 12582913 ;  /* 0x4b4000010d057423 */ /* 0x080fe20000004004 */
[----:B------:R-:W-:Y:S01]  /*0600*/  FFMA.SAT R13, R14, R3, 0.5 ;  /* 0x3f0000000e0d7423 */ /* 0x000fe20000002003 */
[C---:B------:R-:W-:Y:S01]  /*0610*/  FFMA R11, R12.reuse, 1.4426950216293334961, -R11 ;  /* 0x3fb8aa3b0c0b7823 */ /* 0x040fe2000000080b */
[----:B------:R-:W1:Y:S01]  /*0620*/  MUFU.EX2 R9, R18 ;  /* 0x0000001200097308 */ /* 0x000e620000000800 */
[----:B------:R-:W-:Y:S01]  /*0630*/  FADD R3, R5, -12583039 ;  /* 0xcb40007f05037421 */ /* 0x000fe20000000000 */
[----:B------:R-:W-:Y:S01]  /*0640*/  FFMA.RM R13, R13, R4, 12582913 ;  /* 0x4b4000010d0d7423 */ /* 0x000fe20000004004 */
[----:B------:R-:W-:Y:S02]  /*0650*/  FFMA R11, R12, 1.925963033500011079e-08, R11 ;  /* 0x32a570600c0b7823 */ /* 0x000fe4000000000b */
[----:B------:R-:W-:Y:S01]  /*0660*/  FFMA R3, R8, 1.4426950216293334961, -R3 ;  /* 0x3fb8aa3b08037823 */ /* 0x000fe20000000803 */
[----:B------:R-:W-:-:S02]  /*0670*/  FADD R15, R13, -12583039 ;  /* 0xcb40007f0d0f7421 */ /* 0x000fc40000000000 */
[----:B------:R-:W2:Y:S01]  /*0680*/  MUFU.EX2 R4, R11 ;  /* 0x0000000b00047308 */ /* 0x000ea20000000800 */
[----:B------:R-:W-:Y:S01]  /*0690*/  FFMA R8, R8, 1.925963033500011079e-08, R3 ;  /* 0x32a5706008087823 */ /* 0x000fe20000000003 */
[----:B------:R-:W-:Y:S01]  /*06a0*/  FFMA R15, R14, 1.4426950216293334961, -R15 ;  /* 0x3fb8aa3b0e0f7823 */ /* 0x000fe2000000080f */
[----:B------:R-:W-:-:S03]  /*06b0*/  SHF.L.U32 R3, R2, 0x17, RZ ;  /* 0x0000001702037819 */ /* 0x000fc600000006ff */
[----:B------:R-:W-:Y:S02]  /*06c0*/  FFMA R15, R14, 1.925963033500011079e-08, R15 ;  /* 0x32a570600e0f7823 */ /* 0x000fe4000000000f */
[----:B------:R-:W3:Y:S01]  /*06d0*/  MUFU.EX2 R8, R8 ;  /* 0x0000000800087308 */ /* 0x000ee20000000800 */
[----:B-1----:R-:W-:Y:S01]  /*06e0*/  FMUL R2, R0, R9 ;  /* 0x0000000900027220 */ /* 0x002fe20000400000 */
[----:B------:R-:W-:-:S03]  /*06f0*/  IMAD.SHL.U32 R9, R5, 0x800000, RZ ;  /* 0x0080000005097824 */ /* 0x000fc600078e00ff */
        /* <DEDUP_REMOVED lines=20> */
.L_x_24993:
        /* <DEDUP_REMOVED lines=11> */
[----:B0-----:R-:W-:Y:S05]  /*08f0*/  CALL.REL.NOINC `($__internal_491_$__cuda_sm3x_div_rn_noftz_f32_slowpath) ;  /* 0x0000000c00187944 */ /* 0x001fea0003c00000 */
[----:B------:R-:W-:-:S07]  /*0900*/  IMAD.MOV.U32 R8, RZ, RZ, R2 ;  /* 0x000000ffff087224 */ /* 0x000fce00078e0002 */
.L_x_24972:
[----:B------:R-:W-:Y:S05]  /*0910*/  BSYNC.RECONVERGENT B0 ;  /* 0x0000000000007941 */ /* 0x000fea0003800200 */
.L_x_24971:
        /* <DEDUP_REMOVED lines=11> */
[----:B0-----:R-:W-:Y:S05]  /*09d0*/  CALL.REL.NOINC `($__internal_491_$__cuda_sm3x_div_rn_noftz_f32_slowpath) ;  /* 0x0000000800e07944 */ /* 0x001fea0003c00000 */
[----:B------:R-:W-:-:S07]  /*09e0*/  IMAD.MOV.U32 R9, RZ, RZ, R2 ;  /* 0x000000ffff097224 */ /* 0x000fce00078e0002 */
.L_x_24974:
[----:B------:R-:W-:Y:S05]  /*09f0*/  BSYNC.RECONVERGENT B0 ;  /* 0x0000000000007941 */ /* 0x000fea0003800200 */
.L_x_24973:
        /* <DEDUP_REMOVED lines=20> */
[----:B------:R-:W-:Y:S01]  /*0b40*/  IMAD.MOV.U32 R2, RZ, RZ, R4 ;  /* 0x000000ffff027224 */ /* 0x000fe200078e0004 */
[----:B------:R-:W-:Y:S02]  /*0b50*/  MOV R5, R11 ;  /* 0x0000000b00057202 */ /* 0x000fe40000000f00 */
[----:B--2---:R-:W-:-:S07]  /*0b60*/  MOV R20, 0xb80 ;  /* 0x00000b8000147802 */ /* 0x004fce0000000f00 */
[----:B0-----:R-:W-:Y:S05]  /*0b70*/  CALL.REL.NOINC `($__internal_491_$__cuda_sm3x_div_rn_noftz_f32_slowpath) ;  /* 0x0000000800787944 */ /* 0x001fea0003c00000 */
[----:B------:R-:W-:-:S07]  /*0b80*/  IMAD.MOV.U32 R14, RZ, RZ, R2 ;  /* 0x000000ffff0e7224 */ /* 0x000fce00078e0002 */
.L_x_24976:
[----:B------:R-:W-:Y:S05]  /*0b90*/  BSYNC.RECONVERGENT B0 ;  /* 0x0000000000007941 */ /* 0x000fea0003800200 */
.L_x_24975:
[----:B------:R-:W1:Y:S01]  /*0ba0*/  MUFU.RCP R0, R11 ;  /* 0x0000000b00007308 */ /* 0x000e620000001000 */
[----:B------:R-:W-:Y:S07]  /*0bb0*/  BSSY.RECONVERGENT B0, `(.L_x_24977) ;  /* 0x000000d000007945 */ /* 0x000fee0003800200 */
[----:B------:R-:W3:Y:S01]  /*0bc0*/  FCHK P0, R3, R11 ;  /* 0x0000000b03007302 */ /* 0x000ee20000000000 */
[----:B-1----:R-:W-:-:S04]  /*0bd0*/  FFMA R5, -R11, R0, 1 ;  /* 0x3f8000000b057423 */ /* 0x002fc80000000100 */
[----:B------:R-:W-:-:S04]  /*0be0*/  FFMA R5, R0, R5, R0 ;  /* 0x0000000500057223 */ /* 0x000fc80000000000 */
[----:B------:R-:W-:-:S04]  /*0bf0*/  FFMA R0, R3, R5, RZ ;  /* 0x0000000503007223 */ /* 0x000fc800000000ff */
[----:B------:R-:W-:-:S04]  /*0c00*/  FFMA R15, -R11, R0, R3 ;  /* 0x000000000b0f7223 */ /* 0x000fc80000000103 */
[----:B------:R-:W-:Y:S01]  /*0c10*/  FFMA R15, R5, R15, R0 ;  /* 0x0000000f050f7223 */ /* 0x000fe20000000000 */
[----:B---3--:R-:W-:Y:S06]  /*0c20*/  @!P0 BRA `(.L_x_24978) ;  /* 0x0000000000148947 */ /* 0x008fec0003800000 */
[----:B------:R-:W-:Y:S01]  /*0c30*/  MOV R2, R3 ;  /* 0x0000000300027202 */ /* 0x000fe20000000f00 */
[----:B------:R-:W-:Y:S01]  /*0c40*/  IMAD.MOV.U32 R5, RZ, RZ, R11 ;  /* 0x000000ffff057224 */ /* 0x000fe200078e000b */
[----:B--2---:R-:W-:-:S07]  /*0c50*/  MOV R20, 0xc70 ;  /* 0x00000c7000147802 */ /* 0x004fce0000000f00 */
[----:B0-----:R-:W-:Y:S05]  /*0c60*/  CALL.REL.NOINC `($__internal_491_$__cuda_sm3x_div_rn_noftz_f32_slowpath) ;  /* 0x00000008003c7944 */ /* 0x001fea0003c00000 */
[----:B------:R-:W-:-:S07]  /*0c70*/  MOV R15, R2 ;  /* 0x00000002000f7202 */ /* 0x000fce0000000f00 */
.L_x_24978:
[----:B------:R-:W-:Y:S05]  /*0c80*/  BSYNC.RECONVERGENT B0 ;  /* 0x0000000000007941 */ /* 0x000fea0003800200 */
.L_x_24977:
        /* <DEDUP_REMOVED lines=18> */
.L_x_24970:
[----:B------:R-:W-:Y:S01]  /*0db0*/  HFMA2 R12, -RZ, RZ, 0, 2.384185791015625e-07 ;  /* 0x00000004ff0c7431 */ /* 0x000fe200000001ff */
[----:B------:R-:W-:Y:S01]  /*0dc0*/  BSSY B0, `(.L_x_24980) ;  /* 0x0000007000007945 */ /* 0x000fe20003800000 */
[----:B------:R-:W-:Y:S01]  /*0dd0*/  IMAD.MOV.U32 R13, RZ, RZ, R3 ;  /* 0x000000ffff0d7224 */ /* 0x000fe200078e0003 */
[----:B------:R-:W-:Y:S01]  /*0de0*/  MOV R15, 0xffffffff ;  /* 0xffffffff000f7802 */ /* 0x000fe20000000f00 */
[----:B------:R-:W-:-:S07]  /*0df0*/  IMAD.MOV.U32 R11, RZ, RZ, 0x1f ;  /* 0x0000001fff0b7424 */ /* 0x000fce00078e00ff */
[----:B0-----:R-:W-:Y:S05]  /*0e00*/  WARPSYNC.COLLECTIVE R15, `(.L_x_24981) ;  /* 0x000000000f087348 */ /* 0x001fea0003c00000 */
[----:B------:R1:W2:Y:S02]  /*0e10*/  SHFL.BFLY P6, R14, R13, R12, R11 ;  /* 0x0c00000c0d0e7389 */ /* 0x0002a400000c000b */
[----:B012---:R-:W-:Y:S05]  /*0e20*/  ENDCOLLECTIVE ;  /* 0x000000000000791b */ /* 0x007fea0003800000 */
.L_x_24981:
[----:B------:R-:W-:Y:S05]  /*0e30*/  BSYNC B0 ;  /* 0x0000000000007941 */ /* 0x000fea0003800000 */
.L_x_24980:
[----:B------:R-:W-:Y:S01]  /*0e40*/  HFMA2 R11, -RZ, RZ, 0, 1.847743988037109375e-06 ;  /* 0x0000001fff0b7431 */ /* 0x000fe200000001ff */
[----:B------:R-:W-:Y:S01]  /*0e50*/  FMNMX R13, R3, R14, !PT ;  /* 0x0000000e030d7209 */ /* 0x000fe20007800000 */
[----:B------:R-:W-:Y:S02]  /*0e60*/  IMAD.MOV.U32 R12, RZ, RZ, 0x2 ;  /* 0x00000002ff0c7424 */ /* 0x000fe400078e00ff */
[----:B------:R-:W-:Y:S02]  /*0e70*/  HFMA2 R3, -RZ, RZ, 0.96630859375, -0.0022525787353515625 ;  /* 0x3bbb989dff037431 */ /* 0x000fe400000001ff */
[----:B------:R-:W-:-:S07]  /*0e80*/  IMAD.MOV.U32 R15, RZ, RZ, -0x1 ;  /* 0xffffffffff0f7424 */ /* 0x000fce00078e00ff */
[----:B------:R-:W-:Y:S05]  /*0e90*/  WARPSYNC.COLLECTIVE R15, `(.L_x_24982) ;  /* 0x000000000f087348 */ /* 0x000fea0003c00000 */
[----:B------:R0:W1:Y:S02]  /*0ea0*/  SHFL.BFLY P6, R14, R13, R12, R11 ;  /* 0x0c00000c0d0e7389 */ /* 0x00006400000c000b */
[----:B01----:R-:W-:Y:S05]  /*0eb0*/  ENDCOLLECTIVE ;  /* 0x000000000000791b */ /* 0x003fea0003800000 */
.L_x_24982:
[----:B------:R-:W-:Y:S01]  /*0ec0*/  IMAD.MOV.U32 R12, RZ, RZ, 0x1 ;  /* 0x00000001ff0c7424 */ /* 0x000fe200078e00ff */
[----:B------:R-:W-:-:S04]  /*0ed0*/  MOV R2, R14 ;  /* 0x0000000e00027202 */ /* 0x000fc80000000f00 */
[----:B------:R-:W-:-:S04]  /*0ee0*/  FMNMX R20, R13, R2, !PT ;  /* 0x000000020d147209 */ /* 0x000fc80007800000 */
[----:B------:R-:W-:-:S07]  /*0ef0*/  MOV R13, R20 ;  /* 0x00000014000d7202 */ /* 0x000fce0000000f00 */
[----:B------:R-:W-:Y:S05]  /*0f00*/  WARPSYNC.COLLECTIVE R15, `(.L_x_24983) ;  /* 0x000000000f087348 */ /* 0x000fea0003c00000 */
[----:B------:R0:W1:Y:S02]  /*0f10*/  SHFL.BFLY P6, R14, R13, R12, R11 ;  /* 0x0c00000c0d0e7389 */ /* 0x00006400000c000b */
[----:B01----:R-:W-:Y:S05]  /*0f20*/  ENDCOLLECTIVE ;  /* 0x000000000000791b */ /* 0x003fea0003800000 */
.L_x_24983:
[----:B------:R-:W-:Y:S01]  /*0f30*/  MOV R13, R18 ;  /* 0x00000012000d7202 */ /* 0x000fe20000000f00 */
[----:B------:R-:W-:Y:S01]  /*0f40*/  IMAD.MOV.U32 R12, RZ, RZ, 0x4 ;  /* 0x00000004ff0c7424 */ /* 0x000fe200078e00ff */
[----:B------:R-:W-:-:S07]  /*0f50*/  MOV R21, R14 ;  /* 0x0000000e00157202 */ /* 0x000fce0000000f00 */
[----:B------:R-:W-:Y:S05]  /*0f60*/  WARPSYNC.COLLECTIVE R15, `(.L_x_24984) ;  /* 0x000000000f087348 */ /* 0x000fea0003c00000 */
[----:B------:R0:W1:Y:S02]  /*0f70*/  SHFL.BFLY P6, R14, R13, R12, R11 ;  /* 0x0c00000c0d0e7389 */ /* 0x00006400000c000b */
[----:B01----:R-:W-:Y:S05]  /*0f80*/  ENDCOLLECTIVE ;  /* 0x000000000000791b */ /* 0x003fea0003800000 */
.L_x_24984:
[----:B------:R-:W-:-:S05]  /*0f90*/  FMNMX R2, R20, R21, !PT ;  /* 0x0000001514027209 */ /* 0x000fca0007800000 */
[----:B------:R-:W-:Y:S01]  /*0fa0*/  FADD R20, R5, -R2 ;  /* 0x8000000205147221 */ /* 0x000fe20000000000 */
[----:B------:R-:W-:Y:S02]  /*0fb0*/  MOV R12, 0x2 ;  /* 0x00000002000c7802 */ /* 0x000fe40000000f00 */
[----:B------:R-:W-:-:S04]  /*0fc0*/  MOV R23, R14 ;  /* 0x0000000e00177202 */ /* 0x000fc80000000f00 */
[----:B------:R-:W-:Y:S01]  /*0fd0*/  FMNMX R0, R18, R23, !PT ;  /* 0x0000001712007209 */ /* 0x000fe20007800000 */
[----:B------:R-:W-:Y:S01]  /*0fe0*/  FADD R18, R4, -R2 ;  /* 0x8000000204127221 */ /* 0x000fe20000000000 */
[----:B------:R-:W-:Y:S02]  /*0ff0*/  HFMA2 R4, -RZ, RZ, 3.7421875, 0 ;  /* 0x437c0000ff047431 */ /* 0x000fe400000001ff */
[-C--:B------:R-:W-:Y:S01]  /*1000*/  FFMA.SAT R23, R20, R3.reuse, 0.5 ;  /* 0x3f00000014177423 */ /* 0x080fe20000002003 */
[----:B------:R-:W-:Y:S02]  /*1010*/  IMAD.MOV.U32 R13, RZ, RZ, R0 ;  /* 0x000000ffff0d7224 */ /* 0x000fe400078e0000 */
[----:B------:R-:W-:-:S07]  /*1020*/  FFMA.SAT R21, R18, R3, 0.5 ;  /* 0x3f00000012157423 */ /* 0x000fce0000002003 */
[----:B------:R-:W-:Y:S05]  /*1030*/  WARPSYNC.COLLECTIVE R15, `(.L_x_24985) ;  /* 0x000000000f087348 */ /* 0x000fea0003c00000 */
[----:B------:R0:W1:Y:S02]  /*1040*/  SHFL.BFLY P6, R14, R13, R12, R11 ;  /* 0x0c00000c0d0e7389 */ /* 0x00006400000c000b */
[----:B01----:R-:W-:Y:S05]  /*1050*/  ENDCOLLECTIVE ;  /* 0x000000000000791b */ /* 0x003fea0003800000 */
.L_x_24985:
        /* <DEDUP_REMOVED lines=8> */
[----:B------:R-:W-:Y:S02]  /*10e0*/  IMAD.MOV.U32 R12, RZ, RZ, 0x1 ;  /* 0x00000001ff0c7424 */ /* 0x000fe400078e00ff */
[----:B------:R-:W-:Y:S01]  /*10f0*/  FFMA R20, R20, 1.925963033500011079e-08, R23 ;  /* 0x32a5706014147823 */ /* 0x000fe20000000017 */
[----:B------:R0:W1:Y:S01]  /*1100*/  MUFU.EX2 R18, R21 ;  /* 0x0000001500127308 */ /* 0x0000620000000800 */
[----:B------:R-:W-:-:S07]  /*1110*/  FMNMX R13, R0, R14, !PT ;  /* 0x0000000e000d7209 */ /* 0x000fce0007800000 */
[----:B------:R0:W2:Y:S01]  /*1120*/  MUFU.EX2 R23, R20 ;  /* 0x0000001400177308 */ /* 0x0000a20000000800 */
[----:B------:R-:W-:-:S07]  /*1130*/  SHF.L.U32 R0, R2, 0x17, RZ ;  /* 0x0000001702007819 */ /* 0x000fce00000006ff */
[----:B012---:R-:W-:Y:S05]  /*1140*/  WARPSYNC.COLLECTIVE R15, `(.L_x_24986) ;  /* 0x000000000f087348 */ /* 0x007fea0003c00000 */
[----:B------:R3:W4:Y:S02]  /*1150*/  SHFL.BFLY P6, R14, R13, R12, R11 ;  /* 0x0c00000c0d0e7389 */ /* 0x00072400000c000b */
[----:B01234-:R-:W-:Y:S05]  /*1160*/  ENDCOLLECTIVE ;  /* 0x000000000000791b */ /* 0x01ffea0003800000 */
.L_x_24986:
[----:B------:R-:W-:-:S04]  /*1170*/  FMUL R2, R5, R18 ;  /* 0x0000001205027220 */ /* 0x000fc80000400000 */
[----:B------:R-:W-:Y:S01]  /*1180*/  FADD R5, RZ, R2 ;  /* 0x00000002ff057221 */ /* 0x000fe20000000000 */
[----:B------:R-:W-:Y:S01]  /*1190*/  FMUL R0, R0, R23 ;  /* 0x0000001700007220 */ /* 0x000fe20000400000 */
[----:B------:R-:W-:-:S03]  /*11a0*/  MOV R12, 0x4 ;  /* 0x00000004000c7802 */ /* 0x000fc60000000f00 */
[----:B------:R-:W-:Y:S01]  /*11b0*/  FADD R5, R5, R0 ;  /* 0x0000000005057221 */ /* 0x000fe20000000000 */
[----:B------:R-:W-:-:S03]  /*11c0*/  FMNMX R18, R13, R14, !PT ;  /* 0x0000000e0d127209 */ /* 0x000fc60007800000 */
[----:B------:R-:W-:Y:S02]  /*11d0*/  IMAD.MOV.U32 R13, RZ, RZ, R5 ;  /* 0x000000ffff0d7224 */ /* 0x000fe400078e0005 */
[----:B------:R-:W-:-:S07]  /*11e0*/  FADD R8, R8, -R18 ;  /* 0x8000001208087221 */ /* 0x000fce0000000000 */
[----:B------:R-:W-:Y:S05]  /*11f0*/  WARPSYNC.COLLECTIVE R15, `(.L_x_24987) ;  /* 0x000000000f087348 */ /* 0x000fea0003c00000 */
[----:B------:R0:W1:Y:S02]  /*1200*/  SHFL.BFLY P6, R14, R13, R12, R11 ;  /* 0x0c00000c0d0e7389 */ /* 0x00006400000c000b */
[----:B01----:R-:W-:Y:S05]  /*1210*/  ENDCOLLECTIVE ;  /* 0x000000000000791b */ /* 0x003fea0003800000 */
.L_x_24987:
        /* <DEDUP_REMOVED lines=8> */
[----:B------:R-:W-:Y:S02]  /*12a0*/  HFMA2 R12, -RZ, RZ, 0, 1.1920928955078125e-07 ;  /* 0x00000002ff0c7431 */ /* 0x000fe400000001ff */
        /* <DEDUP_REMOVED lines=10> */
.L_x_24988:
[----:B------:R-:W0:Y:S01]  /*1350*/  MUFU.EX2 R18, R18 ;  /* 0x0000001200127308 */ /* 0x000e220000000800 */
[----:B------:R-:W-:Y:S01]  /*1360*/  FMUL R4, R3, R8 ;  /* 0x0000000803047220 */ /* 0x000fe20000400000 */
[----:B------:R-:W-:-:S03]  /*1370*/  IMAD.MOV.U32 R12, RZ, RZ, 0x1 ;  /* 0x00000001ff0c7424 */ /* 0x000fc600078e00ff */
[----:B------:R-:W-:Y:S01]  /*1380*/  FADD R8, RZ, R4 ;  /* 0x00000004ff087221 */ /* 0x000fe20000000000 */
[----:B0-----:R-:W-:-:S04]  /*1390*/  FMUL R3, R5, R18 ;  /* 0x0000001205037220 */ /* 0x001fc80000400000 */
[----:B------:R-:W-:Y:S01]  /*13a0*/  FADD R8, R8, R3 ;  /* 0x0000000308087221 */ /* 0x000fe20000000000 */
[----:B------:R-:W-:-:S05]  /*13b0*/  FADD R9, R13, R14 ;  /* 0x0000000e0d097221 */ /* 0x000fca0000000000 */
[----:B------:R-:W-:-:S07]  /*13c0*/  MOV R13, R9 ;  /* 0x00000009000d7202 */ /* 0x000fce0000000f00 */
[----:B------:R-:W-:Y:S05]  /*13d0*/  WARPSYNC.COLLECTIVE R15, `(.L_x_24989) ;  /* 0x000000000f087348 */ /* 0x000fea0003c00000 */
[----:B------:R0:W1:Y:S02]  /*13e0*/  SHFL.BFLY P6, R14, R13, R12, R11 ;  /* 0x0c00000c0d0e7389 */ /* 0x00006400000c000b */
[----:B01----:R-:W-:Y:S05]  /*13f0*/  ENDCOLLECTIVE ;  /* 0x000000000000791b */ /* 0x003fea0003800000 */
.L_x_24989:
[----:B------:R-:W-:Y:S01]  /*1400*/  MOV R13, R8 ;  /* 0x00000008000d7202 */ /* 0x000fe20000000f00 */
[----:B------:R-:W-:Y:S01]  /*1410*/  IMAD.MOV.U32 R12, RZ, RZ, 0x4 ;  /* 0x00000004ff0c7424 */ /* 0x000fe200078e00ff */
[----:B------:R-:W-:-:S07]  /*1420*/  MOV R18, R14 ;  /* 0x0000000e00127202 */ /* 0x000fce0000000f00 */
[----:B------:R-:W-:Y:S05]  /*1430*/  WARPSYNC.COLLECTIVE R15, `(.L_x_24990) ;  /* 0x000000000f087348 */ /* 0x000fea0003c00000 */
[----:B------:R0:W1:Y:S02]  /*1440*/  SHFL.BFLY P6, R14, R13, R12, R11 ;  /* 0x0c00000c0d0e7389 */ /* 0x00006400000c000b */
[----:B01----:R-:W-:Y:S05]  /*1450*/  ENDCOLLECTIVE ;  /* 0x000000000000791b */ /* 0x003fea0003800000 */
.L_x_24990:
        /* <DEDUP_REMOVED lines=8> */
.L_x_24991:
[----:B------:R-:W-:Y:S01]  /*14e0*/  IMAD.MOV.U32 R12, RZ, RZ, 0x1 ;  /* 0x00000001ff0c7424 */ /* 0x000fe200078e00ff */
[----:B------:R-:W-:-:S05]  /*14f0*/  MOV R20, R14 ;  /* 0x0000000e00147202 */ /* 0x000fca0000000f00 */
[----:B------:R-:W-:-:S05]  /*1500*/  FADD R20, R21, R20 ;  /* 0x0000001415147221 */ /* 0x000fca0000000000 */
[----:B------:R-:W-:-:S07]  /*1510*/  MOV R13, R20 ;  /* 0x00000014000d7202 */ /* 0x000fce0000000f00 */
[----:B------:R-:W-:Y:S05]  /*1520*/  WARPSYNC.COLLECTIVE R15, `(.L_x_24992) ;  /* 0x000000000f087348 */ /* 0x000fea0003c00000 */
[----:B------:R0:W1:Y:S02]  /*1530*/  SHFL.BFLY P6, R14, R13, R12, R11 ;  /* 0x0c00000c0d0e7389 */ /* 0x00006400000c000b */
[----:B01----:R-:W-:Y:S05]  /*1540*/  ENDCOLLECTIVE ;  /* 0x000000000000791b */ /* 0x003fea0003800000 */
.L_x_24992:
[----:B------:R-:W-:Y:S05]  /*1550*/  BRA `(.L_x_24993) ;  /* 0xfffffff000b87947 */ /* 0x000fea000383ffff */
        .weak           $__internal_491_$__cuda_sm3x_div_rn_noftz_f32_slowpath
        .type           $__internal_491_$__cuda_sm3x_div_rn_noftz_f32_slowpath,@function
        .size           $__internal_491_$__cuda_sm3x_div_rn_noftz_f32_slowpath,(.L_x_25943 - $__internal_491_$__cuda_sm3x_div_rn_noftz_f32_slowpath)
$__internal_491_$__cuda_sm3x_div_rn_noftz_f32_slowpath:
        /* <DEDUP_REMOVED lines=35> */
.L_x_24995:
        /* <DEDUP_REMOVED lines=51> */
.L_x_25002:
[----:B------:R-:W-:-:S04]  /*1ac0*/  LOP3.LUT R2, R2, 0x80000000, RZ, 0xc0, !PT ;  /* 0x8000000002027812 */ /* 0x000fc800078ec0ff */
[----:B------:R-:W-:Y:S01]  /*1ad0*/  LOP3.LUT R2, R2, 0x7f800000, RZ, 0xfc, !PT ;  /* 0x7f80000002027812 */ /* 0x000fe200078efcff */
[----:B------:R-:W-:Y:S06]  /*1ae0*/  BRA `(.L_x_25003) ;  /* 0x0000000000047947 */ /* 0x000fec0003800000 */
.L_x_25001:
[----:B------:R-:W-:-:S07]  /*1af0*/  LEA R2, R18, R2, 0x17 ;  /* 0x0000000212027211 */ /* 0x000fce00078eb8ff */
.L_x_25003:
[----:B------:R-:W-:Y:S05]  /*1b00*/  BSYNC.RECONVERGENT B2 ;  /* 0x0000000000027941 */ /* 0x000fea0003800200 */
.L_x_25000:
[----:B------:R-:W-:Y:S05]  /*1b10*/  BRA `(.L_x_25004) ;  /* 0x0000000000207947 */ /* 0x000fea0003800000 */
.L_x_24999:
[----:B------:R-:W-:-:S04]  /*1b20*/  LOP3.LUT R2, R21, 0x80000000, R2, 0x48, !PT ;  /* 0x8000000015027812 */ /* 0x000fc800078e4802 */
[----:B------:R-:W-:Y:S01]  /*1b30*/  LOP3.LUT R2, R2, 0x7f800000, RZ, 0xfc, !PT ;  /* 0x7f80000002027812 */ /* 0x000fe200078efcff */
[----:B------:R-:W-:Y:S06]  /*1b40*/  BRA `(.L_x_25004) ;  /* 0x0000000000147947 */ /* 0x000fec0003800000 */
.L_x_24998:
[----:B------:R-:W-:Y:S01]  /*1b50*/  LOP3.LUT R2, R21, 0x80000000, R2, 0x48, !PT ;  /* 0x8000000015027812 */ /* 0x000fe200078e4802 */
[----:B------:R-:W-:Y:S06]  /*1b60*/  BRA `(.L_x_25004) ;  /* 0x00000000000c7947 */ /* 0x000fec0003800000 */
.L_x_24997:
[----:B------:R-:W0:Y:S01]  /*1b70*/  MUFU.RSQ R2, -QNAN ;  /* 0xffc0000000027908 */ /* 0x000e220000001400 */
[----:B------:R-:W-:Y:S05]  /*1b80*/  BRA `(.L_x_25004) ;  /* 0x0000000000047947 */ /* 0x000fea0003800000 */
.L_x_24996:
[----:B------:R-:W-:-:S07]  /*1b90*/  FADD.FTZ R2, R2, R5 ;  /* 0x0000000502027221 */ /* 0x000fce0000010000 */
.L_x_25004:
[----:B------:R-:W-:Y:S05]  /*1ba0*/  BSYNC.RECONVERGENT B1 ;  /* 0x0000000000017941 */ /* 0x000fea0003800200 */
.L_x_24994:
[----:B------:R-:W-:-:S04]  /*1bb0*/  HFMA2 R21, -RZ, RZ, 0, 0 ;  /* 0x00000000ff157431 */ /* 0x000fc800000001ff */
[----:B0-----:R-:W-:Y:S05]  /*1bc0*/  RET.REL.NODEC R20 `(_Z15SoftmaxWarpImplI10DirectLoadIffE11DirectStoreIffEfLi2ELi2ELi8ELi2ELb0EL9Algorithm0EEvT_T0_ll) ;  /* 0xffffffe4140c7950 */ /* 0x001fea0003c3ffff */
.L_x_25005:
        /* <DEDUP_REMOVED lines=11> */
.L_x_25943:


//--------------------- .text._Z15SoftmaxWarpImplI10DirectLoadIffE11DirectStoreIffEfLi2ELi2ELi4ELi1ELb1EL9Algorithm0EEvT_T0_ll --------------------------
	.section	.text._Z15SoftmaxWarpImplI10DirectLoadIffE11DirectStoreIffEfLi2ELi2ELi4ELi1ELb1EL9Algorithm0EEvT_T0_ll,"ax",@progbits
	.align	128
        .global         _Z15SoftmaxWarpImplI10DirectLoadIffE11DirectStoreIffEfLi2ELi2ELi4ELi1ELb1EL9Algorithm0EEvT_T0_ll
        .type           _Z15SoftmaxWarpImplI10DirectLoadIffE11DirectStoreIffEfLi2ELi2ELi4ELi1ELb1EL9Algorithm0EEvT_T0_ll,@function
        .size           _Z15SoftmaxWarpImplI10DirectLoadIffE11DirectStoreIffEfLi2ELi2ELi4ELi1ELb1EL9Algorithm0EEvT_T0_ll,(.L_x_25945 - _Z15SoftmaxWarpImplI10DirectLoadIffE11DirectStoreIffEfLi2ELi2ELi4ELi1ELb1EL9Algorithm0EEvT_T0_ll)
        .other          _Z15SoftmaxWarpImplI10DirectLoadIffE11DirectStoreIffEfLi2ELi2ELi4ELi1ELb1EL9Algorithm0EEvT_T0_ll,@"STO_CUDA_ENTRY STV_DEFAULT"
_Z15SoftmaxWarpImplI10DirectLoadIffE11DirectStoreIffEfLi2ELi2ELi4ELi1ELb1EL9Algorithm0EEvT_T0_ll:
.text._Z15SoftmaxWarpImplI10DirectLoadIffE11DirectStoreIffEfLi2ELi2ELi4ELi1ELb1EL9Algorithm0EEvT_T0_ll:
        /* <DEDUP_REMOVED lines=24> */
.L_x_25006:
        /* <DEDUP_REMOVED lines=47> */
.L_x_25008:
[----:B------:R-:W-:-:S07]  /*0470*/  MOV R0, 0x490 ;  /* 0x0000049000007802 */ /* 0x000fce0000000f00 */
[----:B0-----:R-:W-:Y:S05]  /*0480*/  CALL.REL.NOINC `($__internal_492_$__cuda_sm20_div_u64) ;  /* 0x0000001c00987944 */ /* 0x001fea0003c00000 */
.L_x_25009:
[----:B------:R-:W-:Y:S05]  /*0490*/  BSYNC.RECONVERGENT B0 ;  /* 0x0000000000007941 */ /* 0x000fea0003800200 */
.L_x_25007:
        /* <DEDUP_REMOVED lines=13> */
[----:B------:R-:W3:Y:S01]  /*0570*/  LDC.64 R12, c[0x0][0x388] ;  /* 0x0000e200ff0c7b82 */ /* 0x000ee20000000a00 */
[----:B------:R-:W-:Y:S02]  /*0580*/  MOV R19, 0xff800000 ;  /* 0xff80000000137802 */ /* 0x000fe40000000f00 */
[----:B------:R-:W-:-:S05]  /*0590*/  MOV R18, 0xff800000 ;  /* 0xff80000000127802 */ /* 0x000fca0000000f00 */
        /* <DEDUP_REMOVED lines=17> */
[----:B------:R-:W2:Y:S01]  /*06b0*/  @!P0 LDG.E.64 R18, desc[UR4][R10.64] ;  /* 0x000000040a128981 */ /* 0x000ea2000c1e1b00 */
[----:B------:R-:W-:Y:S01]  /*06c0*/  UMOV UR4, 0xffffffff ;  /* 0xffffffff00047882 */ /* 0x000fe20000000000 */
[----:B------:R-:W-:Y:S01]  /*06d0*/  IMAD.MOV.U32 R13, RZ, RZ, -0x800000 ;  /* 0xff800000ff0d7424 */ /* 0x000fe200078e00ff */
[----:B--2---:R-:W-:Y:S01]  /*06e0*/  @!P0 FMNMX3 R13, R18, -INF , R19, !PT ;  /* 0xff800000120d8876 */ /* 0x004fe20007800013 */
        /* <DEDUP_REMOVED lines=30> */
.L_x_25036:
        /* <DEDUP_REMOVED lines=13> */
[----:B0-----:R-:W-:Y:S05]  /*09a0*/  CALL.REL.NOINC `($__internal_493_$__cuda_sm3x_div_rn_noftz_f32_slowpath) ;  /* 0x0000001c00647944 */ /* 0x001fea0003c00000 */
[----:B------:R-:W-:-:S07]  /*09b0*/  MOV R12, R13 ;  /* 0x0000000d000c7202 */ /* 0x000fce0000000f00 */
.L_x_25014:
[----:B------:R-:W-:Y:S05]  /*09c0*/  BSYNC.RECONVERGENT B1 ;  /* 0x0000000000017941 */ /* 0x000fea0003800200 */
.L_x_25013:
        /* <DEDUP_REMOVED lines=12> */
[----:B0-----:R-:W-:Y:S05]  /*0a90*/  CALL.REL.NOINC `($__internal_493_$__cuda_sm3x_div_rn_noftz_f32_slowpath) ;  /* 0x0000001c00287944 */ /* 0x001fea0003c00000 */
.L_x_25016:
[----:B------:R-:W-:Y:S05]  /*0aa0*/  BSYNC.RECONVERGENT B1 ;  /* 0x0000000000017941 */ /* 0x000fea0003800200 */
.L_x_25015:
[----:B------:R-:W-:Y:S01]  /*0ab0*/  IMAD.MOV.U32 R17, RZ, RZ, R23 ;  /* 0x000000ffff117224 */ /* 0x000fe200078e0017 */
[----:B------:R-:W-:Y:S01]  /*0ac0*/  MOV R10, R20 ;  /* 0x00000014000a7202 */ /* 0x000fe20000000f00 */
[----:B------:R-:W-:Y:S06]  /*0ad0*/  @P0 BRA `(.L_x_25011) ;  /* 0x0000000000440947 */ /* 0x000fec0003800000 */
[----:B------:R-:W1:Y:S01]  /*0ae0*/  LDCU.128 UR4, c[0x0][0x390] ;  /* 0x00007200ff0477ac */ /* 0x000e620008000c00 */
[----:B------:R-:W-:Y:S02]  /*0af0*/  HFMA2 R15, -RZ, RZ, 0, 0 ;  /* 0x00000000ff0f7431 */ /* 0x000fe400000001ff */
[----:B------:R-:W-:Y:S02]  /*0b00*/  IMAD.MOV.U32 R14, RZ, RZ, R4 ;  /* 0x000000ffff0e7224 */ /* 0x000fe400078e0004 */
        /* <DEDUP_REMOVED lines=14> */
.L_x_25011:
[----:B------:R-:W-:Y:S05]  /*0bf0*/  BSYNC B0 ;  /* 0x0000000000007941 */ /* 0x000fea0003800000 */
.L_x_25010:
[----:B------:R-:W-:-:S04]  /*0c00*/  ISETP.NE.U32.AND P0, PT, R22, RZ, PT ;  /* 0x000000ff1600720c */ /* 0x000fc80003f05070 */
[----:B------:R-:W-:-:S13]  /*0c10*/  ISETP.NE.AND.EX P0, PT, R24, RZ, PT, P0 ;  /* 0x000000ff1800720c */ /* 0x000fda0003f05300 */
[----:B------:R-:W-:Y:S05]  /*0c20*/  @!P0 EXIT ;  /* 0x000000000000894d */ /* 0x000fea0003800000 */
.L_x_25031:
        /* <DEDUP_REMOVED lines=10> */
[----:B------:R-:W-:Y:S02]  /*0cd0*/  @!P0 IMAD R9, R17, R19, R0 ;  /* 0x0000001311098224 */ /* 0x000fe400078e0200 */
[----:B------:R-:W-:Y:S02]  /*0ce0*/  IMAD.MOV.U32 R19, RZ, RZ, -0x800000 ;  /* 0xff800000ff137424 */ /* 0x000fe400078e00ff */
[----:B------:R-:W-:Y:S01]  /*0cf0*/  IMAD.MOV.U32 R18, RZ, RZ, -0x800000 ;  /* 0xff800000ff127424 */ /* 0x000fe200078e00ff */
[----:B------:R-:W-:-:S04]  /*0d00*/  @!P0 IADD3 R9, PT, PT, R15, R9, RZ ;  /* 0x000000090f098210 */ /* 0x000fc80007ffe0ff */
[----:B------:R-:W-:-:S04]  /*0d10*/  @!P0 LEA.HI R0, P1, R9, R14, RZ, 0x1 ;  /* 0x0000000e09008211 */ /* 0x000fc800078308ff */
[----:B------:R-:W-:Y:S01]  /*0d20*/  @!P0 IADD3.X R9, PT, PT, RZ, R9, RZ, P1, !PT ;  /* 0x00000009ff098210 */ /* 0x000fe20000ffe4ff */
[----:B------:R-:W-:-:S03]  /*0d30*/  @!P0 IMAD.SHL.U32 R15, R0, 0x4, RZ ;  /* 0x00000004000f8824 */ /* 0x000fc600078e00ff */
[----:B------:R-:W-:Y:S02]  /*0d40*/  @!P0 SHF.L.U64.HI R0, R0, 0x2, R9 ;  /* 0x0000000200008819 */ /* 0x000fe40000010209 */
[----:B------:R-:W-:-:S04]  /*0d50*/  @!P0 LOP3.LUT R15, R15, 0xfffffff8, RZ, 0xc0, !PT ;  /* 0xfffffff80f0f8812 */ /* 0x000fc800078ec0ff */
[----:B-1----:R-:W-:-:S04]  /*0d60*/  @!P0 IADD3 R14, P1, PT, R15, R12, RZ ;  /* 0x0000000c0f0e8210 */ /* 0x002fc80007f3e0ff */
[----:B------:R-:W-:-:S05]  /*0d70*/  @!P0 IADD3.X R15, PT, PT, R0, R13, RZ, P1, !PT ;  /* 0x0000000d000f8210 */ /* 0x000fca0000ffe4ff */
[----:B------:R-:W2:Y:S01]  /*0d80*/  @!P0 LDG.E.64 R18, desc[UR4][R14.64] ;  /* 0x000000040e128981 */ /* 0x000ea2000c1e1b00 */
[----:B------:R-:W-:Y:S01]  /*0d90*/  UMOV UR4, 0xffffffff ;  /* 0xffffffff00047882 */ /* 0x000fe20000000000 */
[----:B------:R-:W-:Y:S02]  /*0da0*/  MOV R13, 0xff800000 ;  /* 0xff800000000d7802 */ /* 0x000fe40000000f00 */
        /* <DEDUP_REMOVED lines=31> */
.L_x_25042:
        /* <DEDUP_REMOVED lines=14> */
[----:B------:R-:W-:-:S07]  /*1080*/  IMAD.MOV.U32 R12, RZ, RZ, R13 ;  /* 0x000000ffff0c7224 */ /* 0x000fce00078e000d */
.L_x_25019:
[----:B------:R-:W-:Y:S05]  /*1090*/  BSYNC.RECONVERGENT B0 ;  /* 0x0000000000007941 */ /* 0x000fea0003800200 */
.L_x_25018:
        /* <DEDUP_REMOVED lines=13> */
.L_x_25021:
[----:B------:R-:W-:Y:S05]  /*1170*/  BSYNC.RECONVERGENT B0 ;  /* 0x0000000000007941 */ /* 0x000fea0003800200 */
.L_x_25020:
        /* <DEDUP_REMOVED lines=20> */
[----:B------:R-:W-:-:S03]  /*12c0*/  R2UR UR5, R7 ;  /* 0x00000000070572ca */ /* 0x000fc600000e0000 */
        /* <DEDUP_REMOVED lines=11> */
.L_x_25023:
[----:B------:R-:W-:Y:S05]  /*1380*/  BSYNC.RECONVERGENT B0 ;  /* 0x0000000000007941 */ /* 0x000fea0003800200 */
.L_x_25022:
[----:B-1----:R-:W-:Y:S01]  /*1390*/  @!P1 IADD3.X R11, PT, PT, RZ, R19, RZ, P2, !PT ;  /* 0x00000013ff0b9210 */ /* 0x002fe200017fe4ff */
[----:B------:R-:W-:Y:S01]  /*13a0*/  IMAD.MOV.U32 R19, RZ, RZ, -0x800000 ;  /* 0xff800000ff137424 */ /* 0x000fe200078e00ff */
[----:B------:R-:W-:Y:S01]  /*13b0*/  @!P1 LOP3.LUT R9, R9, 0xfffffff8, RZ, 0xc0, !PT ;  /* 0xfffffff809099812 */ /* 0x000fe200078ec0ff */
[----:B------:R-:W-:Y:S01]  /*13c0*/  IMAD.MOV.U32 R18, RZ, RZ, -0x800000 ;  /* 0xff800000ff127424 */ /* 0x000fe200078e00ff */
[----:B------:R-:W-:Y:S02]  /*13d0*/  @!P1 R2UR UR4, R6 ;  /* 0x00000000060492ca */ /* 0x000fe400000e0000 */
[----:B------:R-:W-:Y:S02]  /*13e0*/  @!P1 R2UR UR5, R7 ;  /* 0x00000000070592ca */ /* 0x000fe400000e0000 */
[----:B------:R-:W-:Y:S02]  /*13f0*/  @!P1 SHF.L.U64.HI R0, R0, 0x2, R11 ;  /* 0x0000000200009819 */ /* 0x000fe4000001020b */
[----:B------:R-:W-:-:S04]  /*1400*/  @!P1 IADD3 R14, P0, PT, R9, R14, RZ ;  /* 0x0000000e090e9210 */ /* 0x000fc80007f1e0ff */
        /* <DEDUP_REMOVED lines=35> */
.L_x_25048:
        /* <DEDUP_REMOVED lines=15> */
.L_x_25026:
[----:B------:R-:W-:Y:S05]  /*1730*/  BSYNC.RECONVERGENT B0 ;  /* 0x0000000000007941 */ /* 0x000fea0003800200 */
.L_x_25025:
        /* <DEDUP_REMOVED lines=14> */
.L_x_25028:
[----:B------:R-:W-:Y:S05]  /*1820*/  BSYNC.RECONVERGENT B0 ;  /* 0x0000000000007941 */ /* 0x000fea0003800200 */
.L_x_25027:
        /* <DEDUP_REMOVED lines=18> */
.L_x_25030:
[----:B------:R-:W-:Y:S05]  /*1950*/  BSYNC.RECONVERGENT B0 ;  /* 0x0000000000007941 */ /* 0x000fea0003800200 */
.L_x_25029:
[----:B------:R-:W-:-:S05]  /*1960*/  IADD3 R17, P0, PT, R8, R21, RZ ;  /* 0x0000001508117210 */ /* 0x000fca0007f1e0ff */
[----:B-1----:R-:W-:Y:S01]  /*1970*/  IMAD.X R10, R3, 0x1, R16, P0 ;  /* 0x00000001030a7824 */ /* 0x002fe200000e0610 */
[----:B------:R-:W-:-:S04]  /*1980*/  ISETP.GE.U32.AND P0, PT, R17, UR42, PT ;  /* 0x0000002a11007c0c */ /* 0x000fc8000bf06070 */
[----:B------:R-:W-:-:S13]  /*1990*/  ISETP.GE.AND.EX P0, PT, R10, UR43, PT, P0 ;  /* 0x0000002b0a007c0c */ /* 0x000fda000bf06300 */
[----:B------:R-:W-:Y:S05]  /*19a0*/  @!P0 BRA `(.L_x_25031) ;  /* 0xfffffff000a08947 */ /* 0x000fea000383ffff */
[----:B------:R-:W-:Y:S05]  /*19b0*/  EXIT ;  /* 0x000000000000794d */ /* 0x000fea0003800000 */
.L_x_25012:
        /* <DEDUP_REMOVED lines=8> */
.L_x_25032:
[----:B------:R-:W-:Y:S01]  /*1a40*/  HFMA2 R12, -RZ, RZ, 0, 5.9604644775390625e-08 ;  /* 0x00000001ff0c7431 */ /* 0x000fe200000001ff */
[----:B------:R-:W-:-:S04]  /*1a50*/  FMNMX R0, R14, R13, !PT ;  /* 0x0000000d0e007209 */ /* 0x000fc80007800000 */
[----:B------:R-:W-:-:S07]  /*1a60*/  MOV R13, R0 ;  /* 0x00000000000d7202 */ /* 0x000fce0000000f00 */
[----:B------:R-:W-:Y:S05]  /*1a70*/  WARPSYNC.COLLECTIVE R15, `(.L_x_25033) ;  /* 0x000000000f087348 */ /* 0x000fea0003c00000 */
[----:B------:R0:W1:Y:S02]  /*1a80*/  SHFL.BFLY P6, R14, R13, R12, R11 ;  /* 0x0c00000c0d0e7389 */ /* 0x00006400000c000b */
[----:B01----:R-:W-:Y:S05]  /*1a90*/  ENDCOLLECTIVE ;  /* 0x000000000000791b */ /* 0x003fea0003800000 */
.L_x_25033:
        /* <DEDUP_REMOVED lines=26> */
.L_x_25034:
[----:B------:R-:W-:Y:S02]  /*1c40*/  HFMA2 R12, -RZ, RZ, 0, 5.9604644775390625e-08 ;  /* 0x00000001ff0c7431 */ /* 0x000fe400000001ff */
[----:B------:R-:W-:-:S04]  /*1c50*/  FADD R2, R13, R14 ;  /* 0x0000000e0d027221 */ /* 0x000fc80000000000 */
[----:B------:R-:W-:-:S07]  /*1c60*/  IMAD.MOV.U32 R13, RZ, RZ, R2 ;  /* 0x000000ffff0d7224 */ /* 0x000fce00078e0002 */
[----:B------:R-:W-:Y:S05]  /*1c70*/  WARPSYNC.COLLECTIVE R15, `(.L_x_25035) ;  /* 0x000000000f087348 */ /* 0x000fea0003c00000 */
[----:B------:R0:W1:Y:S02]  /*1c80*/  SHFL.BFLY P6, R14, R13, R12, R11 ;  /* 0x0c00000c0d0e7389 */ /* 0x00006400000c000b */
[----:B01----:R-:W-:Y:S05]  /*1c90*/  ENDCOLLECTIVE ;  /* 0x000000000000791b */ /* 0x003fea0003800000 */
.L_x_25035:
[----:B------:R-:W-:Y:S05]  /*1ca0*/  BRA `(.L_x_25036) ;  /* 0xffffffec00087947 */ /* 0x000fea000383ffff */
.L_x_25017:
[----:B------:R-:W-:Y:S01]  /*1cb0*/  BSSY B0, `(.L_x_25037) ;  /* 0x0000007000007945 */ /* 0x000fe20003800000 */
[----:B------:R-:W-:Y:S01]  /*1cc0*/  MOV R12, 0x2 ;  /* 0x00000002000c7802 */ /* 0x000fe20000000f00 */
[----:B------:R-:W-:Y:S01]  /*1cd0*/  IMAD.MOV.U32 R11, RZ, RZ, 0x1f ;  /* 0x0000001fff0b7424 */ /* 0x000fe200078e00ff */
[----:B------:R-:W-:-:S07]  /*1ce0*/  MOV R15, 0xffffffff ;  /* 0xffffffff000f7802 */ /* 0x000fce0000000f00 */
[----:B0-----:R-:W-:Y:S05]  /*1cf0*/  WARPSYNC.COLLECTIVE R15, `(.L_x_25038) ;  /* 0x000000000f087348 */ /* 0x001fea0003c00000 */
[----:B------:R1:W2:Y:S02]  /*1d00*/  SHFL.BFLY P6, R14, R13, R12, R11 ;  /* 0x0c00000c0d0e7389 */ /* 0x0002a400000c000b */
[----:B012---:R-:W-:Y:S05]  /*1d10*/  ENDCOLLECTIVE ;  /* 0x000000000000791b */ /* 0x007fea0003800000 */
.L_x_25038:
[----:B------:R-:W-:Y:S05]  /*1d20*/  BSYNC B0 ;  /* 0x0000000000007941 */ /* 0x000fea0003800000 */
.L_x_25037:
        /* <DEDUP_REMOVED lines=9> */
.L_x_25039:
        /* <DEDUP_REMOVED lines=26> */
.L_x_25040:
[----:B------:R-:W-:Y:S02]  /*1f60*/  IMAD.MOV.U32 R12, RZ, RZ, 0x1 ;  /* 0x00000001ff0c7424 */ /* 0x000fe400078e00ff */
[----:B------:R-:W-:-:S05]  /*1f70*/  FADD R2, R13, R14 ;  /* 0x0000000e0d027221 */ /* 0x000fca0000000000 */
[----:B------:R-:W-:-:S07]  /*1f80*/  MOV R13, R2 ;  /* 0x00000002000d7202 */ /* 0x000fce0000000f00 */
[----:B------:R-:W-:Y:S05]  /*1f90*/  WARPSYNC.COLLECTIVE R15, `(.L_x_25041) ;  /* 0x000000000f087348 */ /* 0x000fea0003c00000 */
[----:B------:R0:W1:Y:S02]  /*1fa0*/  SHFL.BFLY P6, R14, R13, R12, R11 ;  /* 0x0c00000c0d0e7389 */ /* 0x00006400000c000b */
[----:B01----:R-:W-:Y:S05]  /*1fb0*/  ENDCOLLECTIVE ;  /* 0x000000000000791b */ /* 0x003fea0003800000 */
.L_x_25041:
[----:B------:R-:W-:Y:S05]  /*1fc0*/  BRA `(.L_x_25042) ;  /* 0xffffffec00f47947 */ /* 0x000fea000383ffff */
.L_x_25024:
[----:B------:R-:W-:Y:S01]  /*1fd0*/  HFMA2 R12, -RZ, RZ, 0, 1.1920928955078125e-07 ;  /* 0x00000002ff0c7431 */ /* 0x000fe200000001ff */
[----:B------:R-:W-:Y:S01]  /*1fe0*/  BSSY B0, `(.L_x_25043) ;  /* 0x0000006000007945 */ /* 0x000fe20003800000 */
[----:B------:R-:W-:Y:S01]  /*1ff0*/  MOV R11, 0x1f ;  /* 0x0000001f000b7802 */ /* 0x000fe20000000f00 */
[----:B------:R-:W-:-:S07]  /*2000*/  IMAD.MOV.U32 R15, RZ, RZ, -0x1 ;  /* 0xffffffffff0f7424 */ /* 0x000fce00078e00ff */
[----:B0-----:R-:W-:Y:S05]  /*2010*/  WARPSYNC.COLLECTIVE R15, `(.L_x_25044) ;  /* 0x000000000f087348 */ /* 0x001fea0003c00000 */
[----:B------:R1:W2:Y:S02]  /*2020*/  SHFL.BFLY P6, R14, R13, R12, R11 ;  /* 0x0c00000c0d0e7389 */ /* 0x0002a400000c000b */
[----:B012---:R-:W-:Y:S05]  /*2030*/  ENDCOLLECTIVE ;  /* 0x000000000000791b */ /* 0x007fea0003800000 */
.L_x_25044:
[----:B------:R-:W-:Y:S05]  /*2040*/  BSYNC B0 ;  /* 0x0000000000007941 */ /* 0x000fea0003800000 */
.L_x_25043:
        /* <DEDUP_REMOVED lines=9> */
.L_x_25045:
        /* <DEDUP_REMOVED lines=26> */
.L_x_25046:
[----:B------:R-:W-:Y:S02]  /*2280*/  HFMA2 R12, -RZ, RZ, 0, 5.9604644775390625e-08 ;  /* 0x00000001ff0c7431 */ /* 0x000fe400000001ff */
[----:B------:R-:W-:-:S05]  /*2290*/  FADD R2, R13, R14 ;  /* 0x0000000e0d027221 */ /* 0x000fca0000000000 */
[----:B------:R-:W-:-:S07]  /*22a0*/  MOV R13, R2 ;  /* 0x00000002000d7202 */ /* 0x000fce0000000f00 */
[----:B------:R-:W-:Y:S05]  /*22b0*/  WARPSYNC.COLLECTIVE R15, `(.L_x_25047) ;  /* 0x000000000f087348 */ /* 0x000fea0003c00000 */
[----:B------:R0:W1:Y:S02]  /*22c0*/  SHFL.BFLY P6, R14, R13, R12, R11 ;  /* 0x0c00000c0d0e7389 */ /* 0x00006400000c000b */
[----:B01----:R-:W-:Y:S05]  /*22d0*/  ENDCOLLECTIVE ;  /* 0x000000000000791b */ /* 0x003fea0003800000 */
.L_x_25047:
[----:B------:R-:W-:Y:S05]  /*22e0*/  BRA `(.L_x_25048) ;  /* 0xfffffff000d47947 */ /* 0x000fea000383ffff */
        .weak           $__internal_492_$__cuda_sm20_div_u64
        .type           $__internal_492_$__cuda_sm20_div_u64,@function
        .size           $__internal_492_$__cuda_sm20_div_u64,($__internal_493_$__cuda_sm3x_div_rn_noftz_f32_slowpath - $__internal_492_$__cuda_sm20_div_u64)
$__internal_492_$__cuda_sm20_div_u64:
        /* <DEDUP_REMOVED lines=68> */
[----:B------:R-:W-:Y:S06]  /*2730*/  RET.REL.NODEC R4 `(_Z15SoftmaxWarpImplI10DirectLoadIffE11DirectStoreIffEfLi2ELi2ELi4ELi1ELb1EL9Algorithm0EEvT_T0_ll) ;  /* 0xffffffd804307950 */ /* 0x000fec0003c3ffff */
        .weak           $__internal_493_$__cuda_sm3x_div_rn_noftz_f32_slowpath
        .type           $__internal_493_$__cuda_sm3x_div_rn_noftz_f32_slowpath,@function
        .size           $__internal_493_$__cuda_sm3x_div_rn_noftz_f32_slowpath,(.L_x_25945 - $__internal_493_$__cuda_sm3x_div_rn_noftz_f32_slowpath)
$__internal_493_$__cuda_sm3x_div_rn_noftz_f32_slowpath:
        /* <DEDUP_REMOVED lines=34> */
.L_x_25050:
        /* <DEDUP_REMOVED lines=51> */
.L_x_25057:
[----:B------:R-:W-:-:S04]  /*2c90*/  LOP3.LUT R2, R2, 0x80000000, RZ, 0xc0, !PT ;  /* 0x8000000002027812 */ /* 0x000fc800078ec0ff */
[----:B------:R-:W-:Y:S01]  /*2ca0*/  LOP3.LUT R2, R2, 0x7f800000, RZ, 0xfc, !PT ;  /* 0x7f80000002027812 */ /* 0x000fe200078efcff */
[----:B------:R-:W-:Y:S06]  /*2cb0*/  BRA `(.L_x_25058) ;  /* 0x0000000000047947 */ /* 0x000fec0003800000 */
.L_x_25056:
[----:B------:R-:W-:-:S07]  /*2cc0*/  IMAD R2, R18, 0x800000, R2 ;  /* 0x0080000012027824 */ /* 0x000fce00078e0202 */
.L_x_25058:
[----:B------:R-:W-:Y:S05]  /*2cd0*/  BSYNC.RECONVERGENT B3 ;  /* 0x0000000000037941 */ /* 0x000fea0003800200 */
.L_x_25055:
[----:B------:R-:W-:Y:S05]  /*2ce0*/  BRA `(.L_x_25059) ;  /* 0x0000000000207947 */ /* 0x000fea0003800000 */
.L_x_25054:
[----:B------:R-:W-:-:S04]  /*2cf0*/  LOP3.LUT R2, R9, 0x80000000, R2, 0x48, !PT ;  /* 0x8000000009027812 */ /* 0x000fc800078e4802 */
[----:B------:R-:W-:Y:S01]  /*2d00*/  LOP3.LUT R2, R2, 0x7f800000, RZ, 0xfc, !PT ;  /* 0x7f80000002027812 */ /* 0x000fe200078efcff */
[----:B------:R-:W-:Y:S06]  /*2d10*/  BRA `(.L_x_25059) ;  /* 0x0000000000147947 */ /* 0x000fec0003800000 */
.L_x_25053:
[----:B------:R-:W-:Y:S01]  /*2d20*/  LOP3.LUT R2, R9, 0x80000000, R2, 0x48, !PT ;  /* 0x8000000009027812 */ /* 0x000fe200078e4802 */
[----:B------:R-:W-:Y:S06]  /*2d30*/  BRA `(.L_x_25059) ;  /* 0x00000000000c7947 */ /* 0x000fec0003800000 */
.L_x_25052:
[----:B------:R-:W0:Y:S01]  /*2d40*/  MUFU.RSQ R2, -QNAN ;  /* 0xffc0000000027908 */ /* 0x000e220000001400 */
[----:B------:R-:W-:Y:S05]  /*2d50*/  BRA `(.L_x_25059) ;  /* 0x0000000000047947 */ /* 0x000fea0003800000 */
.L_x_25051:
[----:B------:R-:W-:-:S07]  /*2d60*/  FADD.FTZ R2, R2, R9 ;  /* 0x0000000902027221 */ /* 0x000fce0000010000 */
.L_x_25059:
[----:B------:R-:W-:Y:S05]  /*2d70*/  BSYNC.RECONVERGENT B2 ;  /* 0x0000000000027941 */ /* 0x000fea0003800200 */
.L_x_25049:
[----:B------:R-:W-:Y:S01]  /*2d80*/  HFMA2 R15, -RZ, RZ, 0, 0 ;  /* 0x00000000ff0f7431 */ /* 0x000fe200000001ff */
[----:B0-----:R-:W-:-:S03]  /*2d90*/  MOV R13, R2 ;  /* 0x00000002000d7202 */ /* 0x001fc60000000f00 */
[----:B------:R-:W-:Y:S05]  /*2da0*/  RET.REL.NODEC R14 `(_Z15SoftmaxWarpImplI10DirectLoadIffE11DirectStoreIffEfLi2ELi2ELi4ELi1ELb1EL9Algorithm0EEvT_T0_ll) ;  /* 0xffffffd00e947950 */ /* 0x000fea0003c3ffff */
.L_x_25060:
        /* <DEDUP_REMOVED lines=13> */
.L_x_25945:


//--------------------- .text._Z15SoftmaxWarpImplI10DirectLoadIffE11DirectStoreIffEfLi2ELi2ELi4ELi1ELb0EL9Algorithm0EEvT_T0_ll --------------------------
	.section	.text._Z15SoftmaxWarpImplI10DirectLoadIffE11DirectStoreIffEfLi2ELi2ELi4ELi1ELb0EL9Algorithm0EEvT_T0_ll,"ax",@progbits
	.align	128
        .global         _Z15SoftmaxWarpImplI10DirectLoadIffE11DirectStoreIffEfLi2ELi2ELi4ELi1ELb0EL9Algorithm0EEvT_T0_ll
        .type           _Z15SoftmaxWarpImplI10DirectLoadIffE11DirectStoreIffEfLi2ELi2ELi4ELi1ELb0EL9Algorithm0EEvT_T0_ll,@function
        .size           _Z15SoftmaxWarpImplI10DirectLoadIffE11DirectStoreIffEfLi2ELi2ELi4ELi1ELb0EL9Algorithm0EEvT_T0_ll,(.L_x_25947 - _Z15SoftmaxWarpImplI10DirectLoadIffE11DirectStoreIffEfLi2ELi2ELi4ELi1ELb0EL9Algorithm0EEvT_T0_ll)
        .other          _Z15SoftmaxWarpImplI10DirectLoadIffE11DirectStoreIffEfLi2ELi2ELi4ELi1ELb0EL9Algorithm0EEvT_T0_ll,@"STO_CUDA_ENTRY STV_DEFAULT"
_Z15SoftmaxWarpImplI10DirectLoadIffE11DirectStoreIffEfLi2ELi2ELi4ELi1ELb0EL9Algorithm0EEvT_T0_ll:
.text._Z15SoftmaxWarpImplI10DirectLoadIffE11DirectStoreIffEfLi2ELi2ELi4ELi1ELb0EL9Algorithm0EEvT_T0_ll:
        /* <DEDUP_REMOVED lines=24> */
.L_x_25061:
        /* <DEDUP_REMOVED lines=47> */
.L_x_25063:
[----:B------:R-:W-:-:S07]  /*0470*/  MOV R0, 0x490 ;  /* 0x0000049000007802 */ /* 0x000fce0000000f00 */
[----:B0-----:R-:W-:Y:S05]  /*0480*/  CALL.REL.NOINC `($__internal_494_$__cuda_sm20_div_u64) ;  /* 0x0000001c001c7944 */ /* 0x001fea0003c00000 */
[----:B------:R-:W-:Y:S01]  /*0490*/  MOV R4, R2 ;  /* 0x0000000200047202 */ /* 0x000fe20000000f00 */
[----:B------:R-:W-:-:S07]  /*04a0*/  IMAD.MOV.U32 R5, RZ, RZ, R7 ;  /* 0x000000ffff057224 */ /* 0x000fce00078e0007 */
.L_x_25064:
[----:B------:R-:W-:Y:S05]  /*04b0*/  BSYNC.RECONVERGENT B0 ;  /* 0x0000000000007941 */ /* 0x000fea0003800200 */
.L_x_25062:
        /* <DEDUP_REMOVED lines=58> */
.L_x_25087:
        /* <DEDUP_REMOVED lines=13> */
[----:B0-----:R-:W-:Y:S05]  /*0930*/  CALL.REL.NOINC `($__internal_495_$__cuda_sm3x_div_rn_noftz_f32_slowpath) ;  /* 0x0000001c00047944 */ /* 0x001fea0003c00000 */
[----:B------:R-:W-:-:S07]  /*0940*/  MOV R14, R15 ;  /* 0x0000000f000e7202 */ /* 0x000fce0000000f00 */
.L_x_25069:
[----:B------:R-:W-:Y:S05]  /*0950*/  BSYNC.RECONVERGENT B1 ;  /* 0x0000000000017941 */ /* 0x000fea0003800200 */
.L_x_25068:
        /* <DEDUP_REMOVED lines=12> */
[----:B0-----:R-:W-:Y:S05]  /*0a20*/  CALL.REL.NOINC `($__internal_495_$__cuda_sm3x_div_rn_noftz_f32_slowpath) ;  /* 0x0000001800c87944 */ /* 0x001fea0003c00000 */
.L_x_25071:
[----:B------:R-:W-:Y:S05]  /*0a30*/  BSYNC.RECONVERGENT B1 ;  /* 0x0000000000017941 */ /* 0x000fea0003800200 */
.L_x_25070:
[----:B------:R-:W1:Y:S01]  /*0a40*/  LDCU.128 UR4, c[0x0][0x390] ;  /* 0x00007200ff0477ac */ /* 0x000e620008000c00 */
[----:B------:R-:W-:Y:S02]  /*0a50*/  HFMA2 R11, -RZ, RZ, 0, 0 ;  /* 0x00000000ff0b7431 */ /* 0x000fe400000001ff */
[----:B-1----:R-:W-:Y:S02]  /*0a60*/  IMAD R0, R10, UR6, RZ ;  /* 0x000000060a007c24 */ /* 0x002fe4000f8e02ff */
[----:B------:R-:W-:Y:S02]  /*0a70*/  IMAD.MOV.U32 R10, RZ, RZ, R4 ;  /* 0x000000ffff0a7224 */ /* 0x000fe400078e0004 */
[----:B------:R-:W-:Y:S01]  /*0a80*/  IMAD R9, R17, UR7, R0 ;  /* 0x0000000711097c24 */ /* 0x000fe2000f8e0200 */
[----:B------:R-:W-:Y:S01]  /*0a90*/  R2UR UR7, R7 ;  /* 0x00000000070772ca */ /* 0x000fe200000e0000 */
[----:B------:R-:W-:Y:S01]  /*0aa0*/  IMAD.WIDE.U32 R10, R17, UR6, R10 ;  /* 0x00000006110a7c25 */ /* 0x000fe2000f8e000a */
[----:B------:R-:W-:-:S03]  /*0ab0*/  R2UR UR6, R6 ;  /* 0x00000000060672ca */ /* 0x000fc600000e0000 */
[----:B------:R-:W-:Y:S02]  /*0ac0*/  IMAD.IADD R9, R11, 0x1, R9 ;  /* 0x000000010b097824 */ /* 0x000fe400078e0209 */
[----:B------:R-:W-:-:S03]  /*0ad0*/  IMAD.MOV.U32 R17, RZ, RZ, R23 ;  /* 0x000000ffff117224 */ /* 0x000fc600078e0017 */
[----:B------:R-:W-:Y:S02]  /*0ae0*/  LEA.HI R0, P0, R9, R10, RZ, 0x1 ;  /* 0x0000000a09007211 */ /* 0x000fe400078108ff */
[----:B------:R-:W-:Y:S02]  /*0af0*/  MOV R10, R16 ;  /* 0x00000010000a7202 */ /* 0x000fe40000000f00 */
[----:B------:R-:W-:Y:S01]  /*0b00*/  SHF.L.U32 R12, R0, 0x2, RZ ;  /* 0x00000002000c7819 */ /* 0x000fe200000006ff */
[----:B------:R-:W-:-:S03]  /*0b10*/  IMAD.X R9, RZ, RZ, R9, P0 ;  /* 0x000000ffff097224 */ /* 0x000fc600000e0609 */
[----:B------:R-:W-:Y:S02]  /*0b20*/  LOP3.LUT R12, R12, 0xfffffff8, RZ, 0xc0, !PT ;  /* 0xfffffff80c0c7812 */ /* 0x000fe400078ec0ff */
[----:B------:R-:W-:Y:S02]  /*0b30*/  SHF.L.U64.HI R0, R0, 0x2, R9 ;  /* 0x0000000200007819 */ /* 0x000fe40000010209 */
[----:B------:R-:W-:-:S04]  /*0b40*/  IADD3 R12, P0, PT, R12, UR4, RZ ;  /* 0x000000040c0c7c10 */ /* 0x000fc8000ff1e0ff */
[----:B------:R-:W-:-:S05]  /*0b50*/  IADD3.X R13, PT, PT, R0, UR5, RZ, P0, !PT ;  /* 0x00000005000d7c10 */ /* 0x000fca00087fe4ff */
[----:B------:R1:W-:Y:S04]  /*0b60*/  STG.E.64 desc[UR6][R12.64], R14 ;  /* 0x0000000e0c007986 */ /* 0x0003e8000c101b06 */
.L_x_25066:
[----:B------:R-:W-:Y:S05]  /*0b70*/  BSYNC B0 ;  /* 0x0000000000007941 */ /* 0x000fea0003800000 */
.L_x_25065:
[----:B------:R-:W-:-:S04]  /*0b80*/  ISETP.NE.U32.AND P0, PT, R20, RZ, PT ;  /* 0x000000ff1400720c */ /* 0x000fc80003f05070 */
[----:B------:R-:W-:-:S13]  /*0b90*/  ISETP.NE.AND.EX P0, PT, R22, RZ, PT, P0 ;  /* 0x000000ff1600720c */ /* 0x000fda0003f05300 */
[----:B------:R-:W-:Y:S05]  /*0ba0*/  @!P0 EXIT ;  /* 0x000000000000894d */ /* 0x000fea0003800000 */
.L_x_25082:
        /* <DEDUP_REMOVED lines=48> */
.L_x_25093:
        /* <DEDUP_REMOVED lines=14> */
[----:B------:R-:W-:-:S07]  /*0f90*/  IMAD.MOV.U32 R14, RZ, RZ, R15 ;  /* 0x000000ffff0e7224 */ /* 0x000fce00078e000f */
.L_x_25074:
[----:B------:R-:W-:Y:S05]  /*0fa0*/  BSYNC.RECONVERGENT B0 ;  /* 0x0000000000007941 */ /* 0x000fea0003800200 */
.L_x_25073:
        /* <DEDUP_REMOVED lines=13> */
.L_x_25076:
[----:B------:R-:W-:Y:S05]  /*1080*/  BSYNC.RECONVERGENT B0 ;  /* 0x0000000000007941 */ /* 0x000fea0003800200 */
.L_x_25075:
        /* <DEDUP_REMOVED lines=64> */
.L_x_25099:
        /* <DEDUP_REMOVED lines=15> */
.L_x_25079:
[----:B------:R-:W-:Y:S05]  /*1580*/  BSYNC.RECONVERGENT B0 ;  /* 0x0000000000007941 */ /* 0x000fea0003800200 */
.L_x_25078:
        /* <DEDUP_REMOVED lines=13> */
.L_x_25081:
[----:B------:R-:W-:Y:S05]  /*1660*/  BSYNC.RECONVERGENT B0 ;  /* 0x0000000000007941 */ /* 0x000fea0003800200 */
.L_x_25080:
[----:B------:R-:W-:Y:S01]  /*1670*/  HFMA2 R11, -RZ, RZ, 0, 0 ;  /* 0x00000000ff0b7431 */ /* 0x000fe200000001ff */
        /* <DEDUP_REMOVED lines=21> */
.L_x_25067:
[----:B------:R-:W-:Y:S01]  /*17d0*/  MOV R12, 0x2 ;  /* 0x00000002000c7802 */ /* 0x000fe20000000f00 */
[----:B------:R-:W-:Y:S01]  /*17e0*/  IMAD.MOV.U32 R15, RZ, RZ, -0x1 ;  /* 0xffffffffff0f7424 */ /* 0x000fe200078e00ff */
[----:B------:R-:W-:Y:S01]  /*17f0*/  MOV R11, 0x1f ;  /* 0x0000001f000b7802 */ /* 0x000fe20000000f00 */
[----:B------:R-:W-:Y:S01]  /*1800*/  IMAD.MOV.U32 R9, RZ, RZ, 0x3bbb989d ;  /* 0x3bbb989dff097424 */ /* 0x000fe200078e00ff */
[----:B------:R-:W-:-:S07]  /*1810*/  MOV R21, 0x437c0000 ;  /* 0x437c000000157802 */ /* 0x000fce0000000f00 */
[----:B0-----:R-:W-:Y:S05]  /*1820*/  WARPSYNC.COLLECTIVE R15, `(.L_x_25083) ;  /* 0x000000000f087348 */ /* 0x001fea0003c00000 */
[----:B------:R1:W2:Y:S02]  /*1830*/  SHFL.BFLY P6, R14, R13, R12, R11 ;  /* 0x0c00000c0d0e7389 */ /* 0x0002a400000c000b */
[----:B012---:R-:W-:Y:S05]  /*1840*/  ENDCOLLECTIVE ;  /* 0x000000000000791b */ /* 0x007fea0003800000 */
.L_x_25083:
[----:B------:R-:W-:Y:S02]  /*1850*/  MOV R12, 0x1 ;  /* 0x00000001000c7802 */ /* 0x000fe40000000f00 */
[----:B------:R-:W-:-:S04]  /*1860*/  FMNMX R0, R13, R14, !PT ;  /* 0x0000000e0d007209 */ /* 0x000fc80007800000 */
[----:B------:R-:W-:-:S07]  /*1870*/  MOV R13, R0 ;  /* 0x00000000000d7202 */ /* 0x000fce0000000f00 */
[----:B------:R-:W-:Y:S05]  /*1880*/  WARPSYNC.COLLECTIVE R15, `(.L_x_25084) ;  /* 0x000000000f087348 */ /* 0x000fea0003c00000 */
[----:B------:R0:W1:Y:S02]  /*1890*/  SHFL.BFLY P6, R14, R13, R12, R11 ;  /* 0x0c00000c0d0e7389 */ /* 0x00006400000c000b */
[----:B01----:R-:W-:Y:S05]  /*18a0*/  ENDCOLLECTIVE ;  /* 0x000000000000791b */ /* 0x003fea0003800000 */
.L_x_25084:
        /* <DEDUP_REMOVED lines=26> */
.L_x_25085:
[----:B------:R-:W-:Y:S01]  /*1a50*/  MOV R12, 0x1 ;  /* 0x00000001000c7802 */ /* 0x000fe20000000f00 */
[----:B------:R-:W-:-:S04]  /*1a60*/  FADD R2, R13, R14 ;  /* 0x0000000e0d027221 */ /* 0x000fc80000000000 */
[----:B------:R-:W-:-:S07]  /*1a70*/  IMAD.MOV.U32 R13, RZ, RZ, R2 ;  /* 0x000000ffff0d7224 */ /* 0x000fce00078e0002 */
[----:B------:R-:W-:Y:S05]  /*1a80*/  WARPSYNC.COLLECTIVE R15, `(.L_x_25086) ;  /* 0x000000000f087348 */ /* 0x000fea0003c00000 */
[----:B------:R0:W1:Y:S02]  /*1a90*/  SHFL.BFLY P6, R14, R13, R12, R11 ;  /* 0x0c00000c0d0e7389 */ /* 0x00006400000c000b */
[----:B01----:R-:W-:Y:S05]  /*1aa0*/  ENDCOLLECTIVE ;  /* 0x000000000000791b */ /* 0x003fea0003800000 */
.L_x_25086:
[----:B------:R-:W-:Y:S05]  /*1ab0*/  BRA `(.L_x_25087) ;  /* 0xffffffec00687947 */ /* 0x000fea000383ffff */
.L_x_25072:
[----:B------:R-:W-:Y:S01]  /*1ac0*/  BSSY B0, `(.L_x_25088) ;  /* 0x0000007000007945 */ /* 0x000fe20003800000 */
[----:B------:R-:W-:Y:S01]  /*1ad0*/  MOV R12, 0x2 ;  /* 0x00000002000c7802 */ /* 0x000fe20000000f00 */
[----:B------:R-:W-:Y:S01]  /*1ae0*/  IMAD.MOV.U32 R11, RZ, RZ, 0x1f ;  /* 0x0000001fff0b7424 */ /* 0x000fe200078e00ff */
[----:B------:R-:W-:-:S07]  /*1af0*/  MOV R15, 0xffffffff ;  /* 0xffffffff000f7802 */ /* 0x000fce0000000f00 */
[----:B0-----:R-:W-:Y:S05]  /*1b00*/  WARPSYNC.COLLECTIVE R15, `(.L_x_25089) ;  /* 0x000000000f087348 */ /* 0x001fea0003c00000 */
[----:B------:R1:W2:Y:S02]  /*1b10*/  SHFL.BFLY P6, R14, R13, R12, R11 ;  /* 0x0c00000c0d0e7389 */ /* 0x0002a400000c000b */
[----:B012---:R-:W-:Y:S05]  /*1b20*/  ENDCOLLECTIVE ;  /* 0x000000000000791b */ /* 0x007fea0003800000 */
.L_x_25089:
[----:B------:R-:W-:Y:S05]  /*1b30*/  BSYNC B0 ;  /* 0x0000000000007941 */ /* 0x000fea0003800000 */
.L_x_25088:
        /* <DEDUP_REMOVED lines=9> */
.L_x_25090:
        /* <DEDUP_REMOVED lines=26> */
.L_x_25091:
[----:B------:R-:W-:Y:S02]  /*1d70*/  IMAD.MOV.U32 R12, RZ, RZ, 0x1 ;  /* 0x00000001ff0c7424 */ /* 0x000fe400078e00ff */
[----:B------:R-:W-:-:S05]  /*1d80*/  FADD R2, R13, R14 ;  /* 0x0000000e0d027221 */ /* 0x000fca0000000000 */
[----:B------:R-:W-:-:S07]  /*1d90*/  MOV R13, R2 ;  /* 0x00000002000d7202 */ /* 0x000fce0000000f00 */
[----:B------:R-:W-:Y:S05]  /*1da0*/  WARPSYNC.COLLECTIVE R15, `(.L_x_25092) ;  /* 0x000000000f087348 */ /* 0x000fea0003c00000 */
[----:B------:R0:W1:Y:S02]  /*1db0*/  SHFL.BFLY P6, R14, R13, R12, R11 ;  /* 0x0c00000c0d0e7389 */ /* 0x00006400000c000b */
[----:B01----:R-:W-:Y:S05]  /*1dc0*/  ENDCOLLECTIVE ;  /* 0x000000000000791b */ /* 0x003fea0003800000 */
.L_x_25092:
[----:B------:R-:W-:Y:S05]  /*1dd0*/  BRA `(.L_x_25093) ;  /* 0xfffffff000347947 */ /* 0x000fea000383ffff */
.L_x_25077:
[----:B------:R-:W-:Y:S01]  /*1de0*/  BSSY B0, `(.L_x_25094) ;  /* 0x0000007000007945 */ /* 0x000fe20003800000 */
[----:B------:R-:W-:Y:S01]  /*1df0*/  MOV R12, 0x2 ;  /* 0x00000002000c7802 */ /* 0x000fe20000000f00 */
[----:B------:R-:W-:Y:S01]  /*1e00*/  IMAD.MOV.U32 R15, RZ, RZ, -0x1 ;  /* 0xffffffffff0f7424 */ /* 0x000fe200078e00ff */
[----:B------:R-:W-:-:S07]  /*1e10*/  MOV R11, 0x1f ;  /* 0x0000001f000b7802 */ /* 0x000fce0000000f00 */
[----:B0-----:R-:W-:Y:S05]  /*1e20*/  WARPSYNC.COLLECTIVE R15, `(.L_x_25095) ;  /* 0x000000000f087348 */ /* 0x001fea0003c00000 */
[----:B------:R1:W2:Y:S02]  /*1e30*/  SHFL.BFLY P6, R14, R13, R12, R11 ;  /* 0x0c00000c0d0e7389 */ /* 0x0002a400000c000b */
[----:B012---:R-:W-:Y:S05]  /*1e40*/  ENDCOLLECTIVE ;  /* 0x000000000000791b */ /* 0x007fea0003800000 */
.L_x_25095:
[----:B------:R-:W-:Y:S05]  /*1e50*/  BSYNC B0 ;  /* 0x0000000000007941 */ /* 0x000fea0003800000 */
.L_x_25094:
        /* <DEDUP_REMOVED lines=9> */
.L_x_25096:
[----:B------:R-:W-:Y:S01]  /*1ef0*/  HFMA2 R12, -RZ, RZ, 0, 1.1920928955078125e-07 ;  /* 0x00000002ff0c7431 */ /* 0x000fe200000001ff */
[----:B------:R-:W-:-:S05]  /*1f00*/  FMNMX R14, R13, R14, !PT ;  /* 0x0000000e0d0e7209 */ /* 0x000fca0007800000 */
        /* <DEDUP_REMOVED lines=24> */
.L_x_25097:
[----:B------:R-:W-:Y:S02]  /*2090*/  HFMA2 R12, -RZ, RZ, 0, 5.9604644775390625e-08 ;  /* 0x00000001ff0c7431 */ /* 0x000fe400000001ff */
[----:B------:R-:W-:-:S05]  /*20a0*/  FADD R2, R13, R14 ;  /* 0x0000000e0d027221 */ /* 0x000fca0000000000 */
[----:B------:R-:W-:-:S07]  /*20b0*/  MOV R13, R2 ;  /* 0x00000002000d7202 */ /* 0x000fce0000000f00 */
[----:B------:R-:W-:Y:S05]  /*20c0*/  WARPSYNC.COLLECTIVE R15, `(.L_x_25098) ;  /* 0x000000000f087348 */ /* 0x000fea0003c00000 */
[----:B------:R0:W1:Y:S02]  /*20d0*/  SHFL.BFLY P6, R14, R13, R12, R11 ;  /* 0x0c00000c0d0e7389 */ /* 0x00006400000c000b */
[----:B01----:R-:W-:Y:S05]  /*20e0*/  ENDCOLLECTIVE ;  /* 0x000000000000791b */ /* 0x003fea0003800000 */
.L_x_25098:
[----:B------:R-:W-:Y:S05]  /*20f0*/  BRA `(.L_x_25099) ;  /* 0xfffffff000e47947 */ /* 0x000fea000383ffff */
        .weak           $__internal_494_$__cuda_sm20_div_u64
        .type           $__internal_494_$__cuda_sm20_div_u64,@function
        .size           $__internal_494_$__cuda_sm20_div_u64,($__internal_495_$__cuda_sm3x_div_rn_noftz_f32_slowpath - $__internal_494_$__cuda_sm20_div_u64)
$__internal_494_$__cuda_sm20_div_u64:
[----:B------:R-:W-:-:S04]  /*2100*/  IMAD.MOV.U32 R9, RZ, RZ, R3 ;  /* 0x000000ffff097224 */ /* 0x000fc800078e0003 */
[----:B------:R-:W0:Y:S08]  /*2110*/  I2F.U64.RP R4, R8 ;  /* 0x0000000800047312 */ /* 0x000e300000309000 */
[----:B0-----:R-:W0:Y:S02]  /*2120*/  MUFU.RCP R4, R4 ;  /* 0x0000000400047308 */ /* 0x001e240000001000 */
[----:B0-----:R-:W-:-:S06]  /*2130*/  IADD3 R6, PT, PT, R4, 0x1ffffffe, RZ ;  /* 0x1ffffffe04067810 */ /* 0x001fcc0007ffe0ff */
        /* <DEDUP_REMOVED lines=55> */
[----:B------:R-:W-:-:S02]  /*24b0*/  ISETP.GE.U32.AND.EX P0, PT, R6, R3, PT, P0 ;  /* 0x000000030600720c */ /* 0x000fc40003f06100 */
[-C--:B------:R-:W-:Y:S02]  /*24c0*/  IADD3.X R7, PT, PT, RZ, R4.reuse, RZ, P2, !PT ;  /* 0x00000004ff077210 */ /* 0x080fe400017fe4ff */
[----:B------:R-:W-:Y:S02]  /*24d0*/  ISETP.NE.U32.AND P1, PT, R8, RZ, PT ;  /* 0x000000ff0800720c */ /* 0x000fe40003f25070 */
[----:B------:R-:W-:Y:S02]  /*24e0*/  SEL R7, R7, R4, P0 ;  /* 0x0000000407077207 */ /* 0x000fe40000000000 */
[----:B------:R-:W-:Y:S02]  /*24f0*/  MOV R4, R0 ;  /* 0x0000000000047202 */ /* 0x000fe40000000f00 */
[----:B------:R-:W-:Y:S02]  /*2500*/  ISETP.NE.AND.EX P1, PT, R3, RZ, PT, P1 ;  /* 0x000000ff0300720c */ /* 0x000fe40003f25310 */
[----:B------:R-:W-:-:S02]  /*2510*/  SEL R2, R2, R9, P0 ;  /* 0x0000000902027207 */ /* 0x000fc40000000000 */
[----:B------:R-:W-:Y:S02]  /*2520*/  SEL R7, R7, 0xffffffff, P1 ;  /* 0xffffffff07077807 */ /* 0x000fe40000800000 */
[----:B------:R-:W-:Y:S01]  /*2530*/  SEL R2, R2, 0xffffffff, P1 ;  /* 0xffffffff02027807 */ /* 0x000fe20000800000 */
[----:B------:R-:W-:Y:S06]  /*2540*/  RET.REL.NODEC R4 `(_Z15SoftmaxWarpImplI10DirectLoadIffE11DirectStoreIffEfLi2ELi2ELi4ELi1ELb0EL9Algorithm0EEvT_T0_ll) ;  /* 0xffffffd804ac7950 */ /* 0x000fec0003c3ffff */
        .weak           $__internal_495_$__cuda_sm3x_div_rn_noftz_f32_slowpath
        .type           $__internal_495_$__cuda_sm3x_div_rn_noftz_f32_slowpath,@function
        .size           $__internal_495_$__cuda_sm3x_div_rn_noftz_f32_slowpath,(.L_x_25947 - $__internal_495_$__cuda_sm3x_div_rn_noftz_f32_slowpath)
$__internal_495_$__cuda_sm3x_div_rn_noftz_f32_slowpath:
        /* <DEDUP_REMOVED lines=34> */
.L_x_25101:
        /* <DEDUP_REMOVED lines=51> */
.L_x_25108:
[----:B------:R-:W-:-:S04]  /*2aa0*/  LOP3.LUT R2, R2, 0x80000000, RZ, 0xc0, !PT ;  /* 0x8000000002027812 */ /* 0x000fc800078ec0ff */
[----:B------:R-:W-:Y:S01]  /*2ab0*/  LOP3.LUT R2, R2, 0x7f800000, RZ, 0xfc, !PT ;  /* 0x7f80000002027812 */ /* 0x000fe200078efcff */
[----:B------:R-:W-:Y:S06]  /*2ac0*/  BRA `(.L_x_25109) ;  /* 0x0000000000047947 */ /* 0x000fec0003800000 */
.L_x_25107:
[----:B------:R-:W-:-:S07]  /*2ad0*/  IMAD R2, R18, 0x800000, R2 ;  /* 0x0080000012027824 */ /* 0x000fce00078e0202 */
.L_x_25109:
[----:B------:R-:W-:Y:S05]  /*2ae0*/  BSYNC.RECONVERGENT B3 ;  /* 0x0000000000037941 */ /* 0x000fea0003800200 */
.L_x_25106:
[----:B------:R-:W-:Y:S05]  /*2af0*/  BRA `(.L_x_25110) ;  /* 0x0000000000207947 */ /* 0x000fea0003800000 */
.L_x_25105:
[----:B------:R-:W-:-:S04]  /*2b00*/  LOP3.LUT R2, R9, 0x80000000, R2, 0x48, !PT ;  /* 0x8000000009027812 */ /* 0x000fc800078e4802 */
[----:B------:R-:W-:Y:S01]  /*2b10*/  LOP3.LUT R2, R2, 0x7f800000, RZ, 0xfc, !PT ;  /* 0x7f80000002027812 */ /* 0x000fe200078efcff */
[----:B------:R-:W-:Y:S06]  /*2b20*/  BRA `(.L_x_25110) ;  /* 0x0000000000147947 */ /* 0x000fec0003800000 */
.L_x_25104:
[----:B------:R-:W-:Y:S01]  /*2b30*/  LOP3.LUT R2, R9, 0x80000000, R2, 0x48, !PT ;  /* 0x8000000009027812 */ /* 0x000fe200078e4802 */
[----:B------:R-:W-:Y:S06]  /*2b40*/  BRA `(.L_x_25110) ;  /* 0x00000000000c7947 */ /* 0x000fec0003800000 */
.L_x_25103:
[----:B------:R-:W0:Y:S01]  /*2b50*/  MUFU.RSQ R2, -QNAN ;  /* 0xffc0000000027908 */ /* 0x000e220000001400 */
[----:B------:R-:W-:Y:S05]  /*2b60*/  BRA `(.L_x_25110) ;  /* 0x0000000000047947 */ /* 0x000fea0003800000 */
.L_x_25102:
[----:B------:R-:W-:-:S07]  /*2b70*/  FADD.FTZ R2, R2, R9 ;  /* 0x0000000902027221 */ /* 0x000fce0000010000 */
.L_x_25110:
[----:B------:R-:W-:Y:S05]  /*2b80*/  BSYNC.RECONVERGENT B2 ;  /* 0x0000000000027941 */ /* 0x000fea0003800200 */
.L_x_25100:
[----:B------:R-:W-:Y:S01]  /*2b90*/  HFMA2 R13, -RZ, RZ, 0, 0 ;  /* 0x00000000ff0d7431 */ /* 0x000fe200000001ff */
[----:B0-----:R-:W-:-:S03]  /*2ba0*/  MOV R15, R2 ;  /* 0x00000002000f7202 */ /* 0x001fc60000000f00 */
[----:B------:R-:W-:Y:S05]  /*2bb0*/  RET.REL.NODEC R12 `(_Z15SoftmaxWarpImplI10DirectLoadIffE11DirectStoreIffEfLi2ELi2ELi4ELi1ELb0EL9Algorithm0EEvT_T0_ll) ;  /* 0xffffffd40c107950 */ /* 0x000fea0003c3ffff */
.L_x_25111:
        /* <DEDUP_REMOVED lines=12> */
.L_x_25947:


//--------------------- .text._Z15SoftmaxWarpImplI10DirectLoadIffE11DirectStoreIffEfLi2ELi2ELi4ELi2ELb1EL9Algorithm0EEvT_T0_ll --------------------------
	.section	.text._Z15SoftmaxWarpImplI10DirectLoadIffE11DirectStoreIffEfLi2ELi2ELi4ELi2ELb1EL9Algorithm0EEvT_T0_ll,"ax",@progbits
	.align	128
        .global         _Z15SoftmaxWarpImplI10DirectLoadIffE11DirectStoreIffEfLi2ELi2ELi4ELi2ELb1EL9Algorithm0EEvT_T0_ll
        .type           _Z15SoftmaxWarpImplI10DirectLoadIffE11DirectStoreIffEfLi2ELi2ELi4ELi2ELb1EL9Algorithm0EEvT_T0_ll,@function
        .size           _Z15SoftmaxWarpImplI10DirectLoadIffE11DirectStoreIffEfLi2ELi2ELi4ELi2ELb1EL9Algorithm0EEvT_T0_ll,(.L_x_25948 - _Z15SoftmaxWarpImplI10DirectLoadIffE11DirectStoreIffEfLi2ELi2ELi4ELi2ELb1EL9Algorithm0EEvT_T0_ll)
        .other          _Z15SoftmaxWarpImplI10DirectLoadIffE11DirectStoreIffEfLi2ELi2ELi4ELi2ELb1EL9Algorithm0EEvT_T0_ll,@"STO_CUDA_ENTRY STV_DEFAULT"
_Z15SoftmaxWarpImplI10DirectLoadIffE11DirectStoreIffEfLi2ELi2ELi4ELi2ELb1EL9Algorithm0EEvT_T0_ll:
.text._Z15SoftmaxWarpImplI10DirectLoadIffE11DirectStoreIffEfLi2ELi2ELi4ELi2ELb1EL9Algorithm0EEvT_T0_ll:
        /* <DEDUP_REMOVED lines=24> */
.L_x_25112:
        /* <DEDUP_REMOVED lines=17> */
.L_x_25126:
        /* <DEDUP_REMOVED lines=43> */
[----:B------:R-:W1:Y:S01]  /*0540*/  SHFL.BFLY PT, R14, R13, 0x2, 0x1f ;  /* 0x0c401f000d0e7f89 */ /* 0x000e6200000e0000 */
[----:B------:R-:W-:-:S03]  /*0550*/  HFMA2 R11, -RZ, RZ, 3.7421875, 0 ;  /* 0x437c0000ff0b7431 */ /* 0x000fc600000001ff */
[----:B------:R-:W2:Y:S01]  /*0560*/  SHFL.BFLY PT, R5, R2, 0x2, 0x1f ;  /* 0x0c401f0002057f89 */ /* 0x000ea200000e0000 */
[----:B-1----:R-:W-:Y:S02]  /*0570*/  FMNMX R3, R14, R13, !PT ;  /* 0x0000000d0e037209 */ /* 0x002fe40007800000 */
[----:B--2---:R-:W-:-:S03]  /*0580*/  FMNMX R0, R5, R2, !PT ;  /* 0x0000000205007209 */ /* 0x004fc60007800000 */
[----:B------:R-:W1:Y:S01]  /*0590*/  SHFL.BFLY PT, R4, R3, 0x1, 0x1f ;  /* 0x0c201f0003047f89 */ /* 0x000e6200000e0000 */
[----:B------:R-:W-:-:S03]  /*05a0*/  IMAD.MOV.U32 R5, RZ, RZ, 0x3bbb989d ;  /* 0x3bbb989dff057424 */ /* 0x000fc600078e00ff */
        /* <DEDUP_REMOVED lines=9> */
[----:B------:R-:W-:Y:S02]  /*0640*/  IMAD.SHL.U32 R2, R2, 0x800000, RZ ;  /* 0x0080000002027824 */ /* 0x000fe400078e00ff */
        /* <DEDUP_REMOVED lines=15> */
[C---:B------:R-:W-:Y:S01]  /*0740*/  FFMA R5, R16.reuse, 1.4426950216293334961, -R5 ;  /* 0x3fb8aa3b10057823 */ /* 0x040fe20000000805 */
[C---:B------:R-:W-:Y:S01]  /*0750*/  FADD R17, R11.reuse, -12583039 ;  /* 0xcb40007f0b117421 */ /* 0x040fe20000000000 */
[----:B------:R-:W-:Y:S02]  /*0760*/  SHF.L.U32 R11, R11, 0x17, RZ ;  /* 0x000000170b0b7819 */ /* 0x000fe400000006ff */
[----:B------:R-:W-:Y:S01]  /*0770*/  FFMA R5, R16, 1.925963033500011079e-08, R5 ;  /* 0x32a5706010057823 */ /* 0x000fe20000000005 */
[C---:B------:R-:W-:Y:S02]  /*0780*/  FFMA R17, R12.reuse, 1.4426950216293334961, -R17 ;  /* 0x3fb8aa3b0c117823 */ /* 0x040fe40000000811 */
[----:B------:R-:W2:Y:S02]  /*0790*/  MUFU.EX2 R15, R15 ;  /* 0x0000000f000f7308 */ /* 0x000ea40000000800 */
[----:B------:R-:W-:-:S06]  /*07a0*/  FFMA R17, R12, 1.925963033500011079e-08, R17 ;  /* 0x32a570600c117823 */ /* 0x000fcc0000000011 */
[----:B------:R-:W4:Y:S01]  /*07b0*/  MUFU.EX2 R5, R5 ;  /* 0x0000000500057308 */ /* 0x000f220000000800 */
[----:B-1----:R-:W-:Y:S01]  /*07c0*/  FMUL R4, R2, R13 ;  /* 0x0000000d02047220 */ /* 0x002fe20000400000 */
[----:B------:R-:W-:-:S06]  /*07d0*/  IMAD.SHL.U32 R2, R3, 0x800000, RZ ;  /* 0x0080000003027824 */ /* 0x000fcc00078e00ff */
[----:B------:R-:W1:Y:S01]  /*07e0*/  MUFU.EX2 R12, R17 ;  /* 0x00000011000c7308 */ /* 0x000e620000000800 */
[----:B--2---:R-:W-:Y:S01]  /*07f0*/  FMUL R3, R0, R15 ;  /* 0x0000000f00037220 */ /* 0x004fe20000400000 */
[----:B------:R-:W-:-:S04]  /*0800*/  FADD R0, RZ, R4 ;  /* 0x00000004ff007221 */ /* 0x000fc80000000000 */
        /* <DEDUP_REMOVED lines=12> */
.L_x_25136:
        /* <DEDUP_REMOVED lines=11> */
[----:B0--3--:R-:W-:Y:S05]  /*0980*/  CALL.REL.NOINC `($__internal_496_$__cuda_sm3x_div_rn_noftz_f32_slowpath) ;  /* 0x0000000800e07944 */ /* 0x009fea0003c00000 */
[----:B------:R-:W-:-:S07]  /*0990*/  MOV R12, R13 ;  /* 0x0000000d000c7202 */ /* 0x000fce0000000f00 */
.L_x_25115:
[----:B------:R-:W-:Y:S05]  /*09a0*/  BSYNC.RECONVERGENT B0 ;  /* 0x0000000000007941 */ /* 0x000fea0003800200 */
.L_x_25114:
        /* <DEDUP_REMOVED lines=11> */
[----:B0--3--:R-:W-:Y:S05]  /*0a60*/  CALL.REL.NOINC `($__internal_496_$__cuda_sm3x_div_rn_noftz_f32_slowpath) ;  /* 0x0000000800a87944 */ /* 0x009fea0003c00000 */
.L_x_25117:
[----:B------:R-:W-:Y:S05]  /*0a70*/  BSYNC.RECONVERGENT B0 ;  /* 0x0000000000007941 */ /* 0x000fea0003800200 */
.L_x_25116:
        /* <DEDUP_REMOVED lines=10> */
[----:B------:R-:W-:Y:S01]  /*0b20*/  HFMA2 R5, -RZ, RZ, 0, 0 ;  /* 0x00000000ff057431 */ /* 0x000fe200000001ff */
[----:B------:R-:W-:Y:S01]  /*0b30*/  MOV R4, R20 ;  /* 0x0000001400047202 */ /* 0x000fe20000000f00 */
        /* <DEDUP_REMOVED lines=8> */
[----:B------:R1:W-:Y:S04]  /*0bc0*/  STG.E.64 desc[UR4][R14.64], R12 ;  /* 0x0000000c0e007986 */ /* 0x0003e8000c101b04 */
.L_x_25119:
[----:B------:R-:W-:Y:S05]  /*0bd0*/  BSYNC.RECONVERGENT B0 ;  /* 0x0000000000007941 */ /* 0x000fea0003800200 */
.L_x_25118:
[----:B------:R-:W-:Y:S01]  /*0be0*/  BSSY.RECONVERGENT B0, `(.L_x_25120) ;  /* 0x0000008000007945 */ /* 0x000fe20003800200 */
[----:B-1----:R-:W-:-:S03]  /*0bf0*/  FFMA R12, R3, R11, R16 ;  /* 0x0000000b030c7223 */ /* 0x002fc60000000010 */
[----:B------:R-:W-:Y:S05]  /*0c00*/  @!P2 BRA `(.L_x_25121) ;  /* 0x000000000014a947 */ /* 0x000fea0003800000 */
[----:B------:R-:W-:Y:S02]  /*0c10*/  MOV R4, R2 ;  /* 0x0000000200047202 */ /* 0x000fe40000000f00 */
[----:B------:R-:W-:Y:S02]  /*0c20*/  MOV R5, R19 ;  /* 0x0000001300057202 */ /* 0x000fe40000000f00 */
[----:B------:R-:W-:-:S07]  /*0c30*/  MOV R14, 0xc50 ;  /* 0x00000c50000e7802 */ /* 0x000fce0000000f00 */
[----:B0--3--:R-:W-:Y:S05]  /*0c40*/  CALL.REL.NOINC `($__internal_496_$__cuda_sm3x_div_rn_noftz_f32_slowpath) ;  /* 0x0000000800307944 */ /* 0x009fea0003c00000 */
[----:B------:R-:W-:-:S07]  /*0c50*/  IMAD.MOV.U32 R12, RZ, RZ, R13 ;  /* 0x000000ffff0c7224 */ /* 0x000fce00078e000d */
.L_x_25121:
[----:B------:R-:W-:Y:S05]  /*0c60*/  BSYNC.RECONVERGENT B0 ;  /* 0x0000000000007941 */ /* 0x000fea0003800200 */
.L_x_25120:
        /* <DEDUP_REMOVED lines=12> */
[----:B0--3--:R-:W-:Y:S05]  /*0d30*/  CALL.REL.NOINC `($__internal_496_$__cuda_sm3x_div_rn_noftz_f32_slowpath) ;  /* 0x0000000400f47944 */ /* 0x009fea0003c00000 */
.L_x_25123:
[----:B------:R-:W-:Y:S05]  /*0d40*/  BSYNC.RECONVERGENT B0 ;  /* 0x0000000000007941 */ /* 0x000fea0003800200 */
.L_x_25122:
        /* <DEDUP_REMOVED lines=17> */
.L_x_25125:
[----:B------:R-:W-:Y:S05]  /*0e60*/  BSYNC.RECONVERGENT B0 ;  /* 0x0000000000007941 */ /* 0x000fea0003800200 */
.L_x_25124:
[----:B------:R-:W-:-:S04]  /*0e70*/  IADD3 R21, P0, PT, R10, R21, RZ ;  /* 0x000000150a157210 */ /* 0x000fc80007f1e0ff */
[----:B------:R-:W-:Y:S02]  /*0e80*/  LEA.HI.X.SX32 R23, R10, R23, 0x1, P0 ;  /* 0x000000170a177211 */ /* 0x000fe400000f0eff */
[----:B------:R-:W-:-:S04]  /*0e90*/  ISETP.GE.U32.AND P0, PT, R21, UR42, PT ;  /* 0x0000002a15007c0c */ /* 0x000fc8000bf06070 */
[----:B------:R-:W-:-:S13]  /*0ea0*/  ISETP.GE.AND.EX P0, PT, R23, UR43, PT, P0 ;  /* 0x0000002b17007c0c */ /* 0x000fda000bf06300 */
[----:B------:R-:W-:Y:S05]  /*0eb0*/  @!P0 BRA `(.L_x_25126) ;  /* 0xfffffff000f48947 */ /* 0x000fea000383ffff */
[----:B------:R-:W-:Y:S05]  /*0ec0*/  EXIT ;  /* 0x000000000000794d */ /* 0x000fea0003800000 */
.L_x_25113:
[----:B------:R-:W-:Y:S01]  /*0ed0*/  HFMA2 R11, -RZ, RZ, 0, 1.847743988037109375e-06 ;  /* 0x0000001fff0b7431 */ /* 0x000fe200000001ff */
[----:B------:R-:W-:Y:S01]  /*0ee0*/  BSSY B0, `(.L_x_25127) ;  /* 0x0000006000007945 */ /* 0x000fe20003800000 */
[----:B------:R-:W-:Y:S01]  /*0ef0*/  IMAD.MOV.U32 R12, RZ, RZ, 0x2 ;  /* 0x00000002ff0c7424 */ /* 0x000fe200078e00ff */
[----:B------:R-:W-:-:S07]  /*0f00*/  MOV R15, 0xffffffff ;  /* 0xffffffff000f7802 */ /* 0x000fce0000000f00 */
[----:B0--3--:R-:W-:Y:S05]  /*0f10*/  WARPSYNC.COLLECTIVE R15, `(.L_x_25128) ;  /* 0x000000000f087348 */ /* 0x009fea0003c00000 */
[----:B------:R1:W2:Y:S02]  /*0f20*/  SHFL.BFLY P6, R14, R13, R12, R11 ;  /* 0x0c00000c0d0e7389 */ /* 0x0002a400000c000b */
[----:B0123--:R-:W-:Y:S05]  /*0f30*/  ENDCOLLECTIVE ;  /* 0x000000000000791b */ /* 0x00ffea0003800000 */
.L_x_25128:
[----:B------:R-:W-:Y:S05]  /*0f40*/  BSYNC B0 ;  /* 0x0000000000007941 */ /* 0x000fea0003800000 */
.L_x_25127:
[----:B------:R-:W-:Y:S01]  /*0f50*/  FMNMX R3, R14, R13, !PT ;  /* 0x0000000d0e037209 */ /* 0x000fe20007800000 */
[----:B------:R-:W-:Y:S01]  /*0f60*/  HFMA2 R12, -RZ, RZ, 0, 5.9604644775390625e-08 ;  /* 0x00000001ff0c7431 */ /* 0x000fe200000001ff */
[----:B------:R-:W-:Y:S01]  /*0f70*/  MOV R11, 0x1f ;  /* 0x0000001f000b7802 */ /* 0x000fe20000000f00 */
[----:B------:R-:W-:Y:S02]  /*0f80*/  IMAD.MOV.U32 R15, RZ, RZ, -0x1 ;  /* 0xffffffffff0f7424 */ /* 0x000fe400078e00ff */
[----:B------:R-:W-:-:S07]  /*0f90*/  IMAD.MOV.U32 R13, RZ, RZ, R3 ;  /* 0x000000ffff0d7224 */ /* 0x000fce00078e0003 */
[----:B------:R-:W-:Y:S05]  /*0fa0*/  WARPSYNC.COLLECTIVE R15, `(.L_x_25129) ;  /* 0x000000000f087348 */ /* 0x000fea0003c00000 */
[----:B------:R0:W1:Y:S02]  /*0fb0*/  SHFL.BFLY P6, R14, R13, R12, R11 ;  /* 0x0c00000c0d0e7389 */ /* 0x00006400000c000b */
[----:B01----:R-:W-:Y:S05]  /*0fc0*/  ENDCOLLECTIVE ;  /* 0x000000000000791b */ /* 0x003fea0003800000 */
.L_x_25129:
[----:B------:R-:W-:Y:S01]  /*0fd0*/  MOV R13, R2 ;  /* 0x00000002000d7202 */ /* 0x000fe20000000f00 */
[----:B------:R-:W-:Y:S01]  /*0fe0*/  IMAD.MOV.U32 R12, RZ, RZ, 0x2 ;  /* 0x00000002ff0c7424 */ /* 0x000fe200078e00ff */
[----:B------:R-:W-:-:S07]  /*0ff0*/  MOV R4, R14 ;  /* 0x0000000e00047202 */ /* 0x000fce0000000f00 */
[----:B------:R-:W-:Y:S05]  /*1000*/  WARPSYNC.COLLECTIVE R15, `(.L_x_25130) ;  /* 0x000000000f087348 */ /* 0x000fea0003c00000 */
[----:B------:R0:W1:Y:S02]  /*1010*/  SHFL.BFLY P6, R14, R13, R12, R11 ;  /* 0x0c00000c0d0e7389 */ /* 0x00006400000c000b */
[----:B01----:R-:W-:Y:S05]  /*1020*/  ENDCOLLECTIVE ;  /* 0x000000000000791b */ /* 0x003fea0003800000 */
.L_x_25130:
[----:B------:R-:W-:Y:S01]  /*1030*/  FMNMX R4, R3, R4, !PT ;  /* 0x0000000403047209 */ /* 0x000fe20007800000 */
[----:B------:R-:W-:-:S04]  /*1040*/  IMAD.MOV.U32 R3, RZ, RZ, 0x437c0000 ;  /* 0x437c0000ff037424 */ /* 0x000fc800078e00ff */
[C---:B------:R-:W-:Y:S01]  /*1050*/  FADD R25, -R4.reuse, R18 ;  /* 0x0000001204197221 */ /* 0x040fe20000000100 */
[----:B------:R-:W-:Y:S01]  /*1060*/  FADD R19, -R4, R19 ;  /* 0x0000001304137221 */ /* 0x000fe20000000100 */
[----:B------:R-:W-:Y:S01]  /*1070*/  HFMA2 R12, -RZ, RZ, 0, 5.9604644775390625e-08 ;  /* 0x00000001ff0c7431 */ /* 0x000fe200000001ff */
[----:B------:R-:W-:-:S04]  /*1080*/  MOV R5, R14 ;  /* 0x0000000e00057202 */ /* 0x000fc80000000f00 */
[----:B------:R-:W-:Y:S01]  /*1090*/  FMNMX R0, R5, R2, !PT ;  /* 0x0000000205007209 */ /* 0x000fe20007800000 */
[----:B------:R-:W-:-:S03]  /*10a0*/  HFMA2 R2, -RZ, RZ, 0.96630859375, -0.0022525787353515625 ;  /* 0x3bbb989dff027431 */ /* 0x000fc600000001ff */
[----:B------:R-:W-:-:S07]  /*10b0*/  MOV R13, R0 ;  /* 0x00000000000d7202 */ /* 0x000fce0000000f00 */
[----:B------:R-:W-:Y:S05]  /*10c0*/  WARPSYNC.COLLECTIVE R15, `(.L_x_25131) ;  /* 0x000000000f087348 */ /* 0x000fea0003c00000 */
[----:B------:R0:W1:Y:S02]  /*10d0*/  SHFL.BFLY P6, R14, R13, R12, R11 ;  /* 0x0c00000c0d0e7389 */ /* 0x00006400000c000b */
[----:B01----:R-:W-:Y:S05]  /*10e0*/  ENDCOLLECTIVE ;  /* 0x000000000000791b */ /* 0x003fea0003800000 */
.L_x_25131:
[-C--:B------:R-:W-:Y:S01]  /*10f0*/  FFMA.SAT R18, R25, R2.reuse, 0.5 ;  /* 0x3f00000019127423 */ /* 0x080fe20000002002 */
[----:B------:R-:W-:-:S03]  /*1100*/  FFMA.SAT R22, R19, R2, 0.5 ;  /* 0x3f00000013167423 */ /* 0x000fc60000002002 */
[-C--:B------:R-:W-:Y:S01]  /*1110*/  FFMA.RM R4, R18, R3.reuse, 12582913 ;  /* 0x4b40000112047423 */ /* 0x080fe20000004003 */
[----:B------:R-:W-:-:S03]  /*1120*/  FFMA.RM R5, R22, R3, 12582913 ;  /* 0x4b40000116057423 */ /* 0x000fc60000004003 */
[C---:B------:R-:W-:Y:S01]  /*1130*/  FADD R18, R4.reuse, -12583039 ;  /* 0xcb40007f04127421 */ /* 0x040fe20000000000 */
[C---:B------:R-:W-:Y:S01]  /*1140*/  FADD R22, R5.reuse, -12583039 ;  /* 0xcb40007f05167421 */ /* 0x040fe20000000000 */
[----:B------:R-:W-:Y:S02]  /*1150*/  SHF.L.U32 R5, R5, 0x17, RZ ;  /* 0x0000001705057819 */ /* 0x000fe400000006ff */
[----:B------:R-:W-:Y:S01]  /*1160*/  FFMA R18, R25, 1.4426950216293334961, -R18 ;  /* 0x3fb8aa3b19127823 */ /* 0x000fe20000000812 */
[----:B------:R-:W-:Y:S01]  /*1170*/  FFMA R22, R19, 1.4426950216293334961, -R22 ;  /* 0x3fb8aa3b13167823 */ /* 0x000fe20000000816 */
[----:B------:R-:W-:Y:S02]  /*1180*/  IMAD.SHL.U32 R15, R4, 0x800000, RZ ;  /* 0x00800000040f7824 */ /* 0x000fe400078e00ff */
[----:B------:R-:W-:Y:S01]  /*1190*/  FFMA R18, R25, 1.925963033500011079e-08, R18 ;  /* 0x32a5706019127823 */ /* 0x000fe20000000012 */
[----:B------:R-:W-:Y:S01]  /*11a0*/  FFMA R22, R19, 1.925963033500011079e-08, R22 ;  /* 0x32a5706013167823 */ /* 0x000fe20000000016 */
[----:B------:R-:W-:-:S04]  /*11b0*/  FMNMX R0, R0, R14, !PT ;  /* 0x0000000e00007209 */ /* 0x000fc80007800000 */
[----:B------:R-:W0:Y:S01]  /*11c0*/  MUFU.EX2 R18, R18 ;  /* 0x0000001200127308 */ /* 0x000e220000000800 */
[C---:B------:R-:W-:Y:S01]  /*11d0*/  FADD R13, -R0.reuse, R16 ;  /* 0x00000010000d7221 */ /* 0x040fe20000000100 */
[----:B------:R-:W-:-:S06]  /*11e0*/  FADD R11, -R0, R17 ;  /* 0x00000011000b7221 */ /* 0x000fcc0000000100 */
[----:B------:R-:W1:Y:S01]  /*11f0*/  MUFU.EX2 R22, R22 ;  /* 0x0000001600167308 */ /* 0x000e620000000800 */
[-C--:B------:R-:W-:Y:S01]  /*1200*/  FFMA.SAT R16, R13, R2.reuse, 0.5 ;  /* 0x3f0000000d107423 */ /* 0x080fe20000002002 */
[----:B------:R-:W-:-:S03]  /*1210*/  FFMA.SAT R2, R11, R2, 0.5 ;  /* 0x3f0000000b027423 */ /* 0x000fc60000002002 */
[-C--:B------:R-:W-:Y:S01]  /*1220*/  FFMA.RM R16, R16, R3.reuse, 12582913 ;  /* 0x4b40000110107423 */ /* 0x080fe20000004003 */
[----:B------:R-:W-:-:S03]  /*1230*/  FFMA.RM R17, R2, R3, 12582913 ;  /* 0x4b40000102117423 */ /* 0x000fc60000004003 */
[----:B------:R-:W-:Y:S01]  /*1240*/  FADD R0, R16, -12583039 ;  /* 0xcb40007f10007421 */ /* 0x000fe20000000000 */
[----:B------:R-:W-:Y:S01]  /*1250*/  FADD R12, R17, -12583039 ;  /* 0xcb40007f110c7421 */ /* 0x000fe20000000000 */
[----:B0-----:R-:W-:Y:S01]  /*1260*/  FMUL R4, R15, R18 ;  /* 0x000000120f047220 */ /* 0x001fe20000400000 */
[----:B------:R-:W-:Y:S01]  /*1270*/  MOV R15, 0xffffffff ;  /* 0xffffffff000f7802 */ /* 0x000fe20000000f00 */
[----:B------:R-:W-:Y:S01]  /*1280*/  FFMA R0, R13, 1.4426950216293334961, -R0 ;  /* 0x3fb8aa3b0d007823 */ /* 0x000fe20000000800 */
[----:B------:R-:W-:Y:S01]  /*1290*/  FFMA R12, R11, 1.4426950216293334961, -R12 ;  /* 0x3fb8aa3b0b0c7823 */ /* 0x000fe2000000080c */
[----:B------:R-:W-:Y:S01]  /*12a0*/  FADD R2, RZ, R4 ;  /* 0x00000004ff027221 */ /* 0x000fe20000000000 */
[----:B-1----:R-:W-:Y:S01]  /*12b0*/  FMUL R3, R5, R22 ;  /* 0x0000001605037220 */ /* 0x002fe20000400000 */
[----:B------:R-:W-:Y:S01]  /*12c0*/  FFMA R0, R13, 1.925963033500011079e-08, R0 ;  /* 0x32a570600d007823 */ /* 0x000fe20000000000 */
[----:B------:R-:W-:Y:S01]  /*12d0*/  FFMA R18, R11, 1.925963033500011079e-08, R12 ;  /* 0x32a570600b127823 */ /* 0x000fe2000000000c */
[----:B------:R-:W-:Y:S01]  /*12e0*/  MOV R12, 0x2 ;  /* 0x00000002000c7802 */ /* 0x000fe20000000f00 */
[----:B------:R-:W-:Y:S01]  /*12f0*/  FADD R13, R2, R3 ;  /* 0x00000003020d7221 */ /* 0x000fe20000000000 */
[----:B------:R-:W-:Y:S01]  /*1300*/  IMAD.MOV.U32 R11, RZ, RZ, 0x1f ;  /* 0x0000001fff0b7424 */ /* 0x000fe200078e00ff */
[----:B------:R0:W1:Y:S01]  /*1310*/  MUFU.EX2 R19, R0 ;  /* 0x0000000000137308 */ /* 0x0000620000000800 */
[----:B------:R-:W-:-:S07]  /*1320*/  SHF.L.U32 R2, R16, 0x17, RZ ;  /* 0x0000001710027819 */ /* 0x000fce00000006ff */
[----:B01----:R-:W-:Y:S05]  /*1330*/  WARPSYNC.COLLECTIVE R15, `(.L_x_25132) ;  /* 0x000000000f087348 */ /* 0x003fea0003c00000 */
[----:B------:R2:W3:Y:S02]  /*1340*/  SHFL.BFLY P6, R14, R13, R12, R11 ;  /* 0x0c00000c0d0e7389 */ /* 0x0004e400000c000b */
[----:B0123--:R-:W-:Y:S05]  /*1350*/  ENDCOLLECTIVE ;  /* 0x000000000000791b */ /* 0x00ffea0003800000 */
.L_x_25132:
[----:B------:R-:W0:Y:S01]  /*1360*/  MUFU.EX2 R5, R18 ;  /* 0x0000001200057308 */ /* 0x000e220000000800 */
[----:B------:R-:W-:Y:S02]  /*1370*/  IMAD.SHL.U32 R0, R17, 0x800000, RZ ;  /* 0x0080000011007824 */ /* 0x000fe400078e00ff */
[----:B------:R-:W-:Y:S01]  /*1380*/  FMUL R2, R2, R19 ;  /* 0x0000001302027220 */ /* 0x000fe20000400000 */
[----:B------:R-:W-:Y:S02]  /*1390*/  HFMA2 R12, -RZ, RZ, 0, 5.9604644775390625e-08 ;  /* 0x00000001ff0c7431 */ /* 0x000fe400000001ff */
        /* <DEDUP_REMOVED lines=8> */
.L_x_25133:
[----:B------:R-:W-:Y:S01]  /*1420*/  HFMA2 R12, -RZ, RZ, 0, 1.1920928955078125e-07 ;  /* 0x00000002ff0c7431 */ /* 0x000fe200000001ff */
[----:B------:R-:W-:Y:S01]  /*1430*/  MOV R13, R16 ;  /* 0x00000010000d7202 */ /* 0x000fe20000000f00 */
[----:B------:R-:W-:-:S07]  /*1440*/  IMAD.MOV.U32 R18, RZ, RZ, R14 ;  /* 0x000000ffff127224 */ /* 0x000fce00078e000e */
[----:B------:R-:W-:Y:S05]  /*1450*/  WARPSYNC.COLLECTIVE R15, `(.L_x_25134) ;  /* 0x000000000f087348 */ /* 0x000fea0003c00000 */
[----:B------:R0:W1:Y:S02]  /*1460*/  SHFL.BFLY P6, R14, R13, R12, R11 ;  /* 0x0c00000c0d0e7389 */ /* 0x00006400000c000b */
[----:B01----:R-:W-:Y:S05]  /*1470*/  ENDCOLLECTIVE ;  /* 0x000000000000791b */ /* 0x003fea0003800000 */
.L_x_25134:
[----:B------:R-:W-:Y:S02]  /*1480*/  HFMA2 R12, -RZ, RZ, 0, 5.9604644775390625e-08 ;  /* 0x00000001ff0c7431 */ /* 0x000fe400000001ff */
[----:B------:R-:W-:-:S04]  /*1490*/  IMAD.MOV.U32 R5, RZ, RZ, R14 ;  /* 0x000000ffff057224 */ /* 0x000fc800078e000e */
[----:B------:R-:W-:Y:S01]  /*14a0*/  FADD R19, R16, R5 ;  /* 0x0000000510137221 */ /* 0x000fe20000000000 */
[----:B------:R-:W-:-:S04]  /*14b0*/  FADD R5, R17, R18 ;  /* 0x0000001211057221 */ /* 0x000fc80000000000 */
[----:B------:R-:W-:-:S07]  /*14c0*/  MOV R13, R19 ;  /* 0x00000013000d7202 */ /* 0x000fce0000000f00 */
[----:B------:R-:W-:Y:S05]  /*14d0*/  WARPSYNC.COLLECTIVE R15, `(.L_x_25135) ;  /* 0x000000000f087348 */ /* 0x000fea0003c00000 */
[----:B------:R0:W1:Y:S02]  /*14e0*/  SHFL.BFLY P6, R14, R13, R12, R11 ;  /* 0x0c00000c0d0e7389 */ /* 0x00006400000c000b */
[----:B01----:R-:W-:Y:S05]  /*14f0*/  ENDCOLLECTIVE ;  /* 0x000000000000791b */ /* 0x003fea0003800000 */
.L_x_25135:
[----:B------:R-:W-:Y:S05]  /*1500*/  BRA `(.L_x_25136) ;  /* 0xfffffff000f07947 */ /* 0x000fea000383ffff */
        .weak           $__internal_496_$__cuda_sm3x_div_rn_noftz_f32_slowpath
        .type           $__internal_496_$__cuda_sm3x_div_rn_noftz_f32_slowpath,@function
        .size           $__internal_496_$__cuda_sm3x_div_rn_noftz_f32_slowpath,(.L_x_25948 - $__internal_496_$__cuda_sm3x_div_rn_noftz_f32_slowpath)
$__internal_496_$__cuda_sm3x_div_rn_noftz_f32_slowpath:
        /* <DEDUP_REMOVED lines=35> */
.L_x_25138:
        /* <DEDUP_REMOVED lines=51> */
.L_x_25145:
[----:B------:R-:W-:-:S04]  /*1a70*/  LOP3.LUT R4, R4, 0x80000000, RZ, 0xc0, !PT ;  /* 0x8000000004047812 */ /* 0x000fc800078ec0ff */
[----:B------:R-:W-:Y:S01]  /*1a80*/  LOP3.LUT R4, R4, 0x7f800000, RZ, 0xfc, !PT ;  /* 0x7f80000004047812 */ /* 0x000fe200078efcff */
[----:B------:R-:W-:Y:S06]  /*1a90*/  BRA `(.L_x_25146) ;  /* 0x0000000000047947 */ /* 0x000fec0003800000 */
.L_x_25144:
[----:B------:R-:W-:-:S07]  /*1aa0*/  IMAD R4, R16, 0x800000, R4 ;  /* 0x0080000010047824 */ /* 0x000fce00078e0204 */
.L_x_25146:
[----:B------:R-:W-:Y:S05]  /*1ab0*/  BSYNC.RECONVERGENT B2 ;  /* 0x0000000000027941 */ /* 0x000fea0003800200 */
.L_x_25143:
[----:B------:R-:W-:Y:S05]  /*1ac0*/  BRA `(.L_x_25147) ;  /* 0x0000000000207947 */ /* 0x000fea0003800000 */
.L_x_25142:
[----:B------:R-:W-:-:S04]  /*1ad0*/  LOP3.LUT R4, R15, 0x80000000, R4, 0x48, !PT ;  /* 0x800000000f047812 */ /* 0x000fc800078e4804 */
[----:B------:R-:W-:Y:S01]  /*1ae0*/  LOP3.LUT R4, R4, 0x7f800000, RZ, 0xfc, !PT ;  /* 0x7f80000004047812 */ /* 0x000fe200078efcff */
[----:B------:R-:W-:Y:S06]  /*1af0*/  BRA `(.L_x_25147) ;  /* 0x0000000000147947 */ /* 0x000fec0003800000 */
.L_x_25141:
[----:B------:R-:W-:Y:S01]  /*1b00*/  LOP3.LUT R4, R15, 0x80000000, R4, 0x48, !PT ;  /* 0x800000000f047812 */ /* 0x000fe200078e4804 */
[----:B------:R-:W-:Y:S06]  /*1b10*/  BRA `(.L_x_25147) ;  /* 0x00000000000c7947 */ /* 0x000fec0003800000 */
.L_x_25140:
[----:B------:R-:W0:Y:S01]  /*1b20*/  MUFU.RSQ R4, -QNAN ;  /* 0xffc0000000047908 */ /* 0x000e220000001400 */
[----:B------:R-:W-:Y:S05]  /*1b30*/  BRA `(.L_x_25147) ;  /* 0x0000000000047947 */ /* 0x000fea0003800000 */
.L_x_25139:
[----:B------:R-:W-:-:S07]  /*1b40*/  FADD.FTZ R4, R4, R5 ;  /* 0x0000000504047221 */ /* 0x000fce0000010000 */
.L_x_25147:
[----:B------:R-:W-:Y:S05]  /*1b50*/  BSYNC.RECONVERGENT B1 ;  /* 0x0000000000017941 */ /* 0x000fea0003800200 */
.L_x_25137:
[----:B------:R-:W-:Y:S01]  /*1b60*/  HFMA2 R15, -RZ, RZ, 0, 0 ;  /* 0x00000000ff0f7431 */ /* 0x000fe200000001ff */
[----:B0-----:R-:W-:-:S03]  /*1b70*/  MOV R13, R4 ;  /* 0x00000004000d7202 */ /* 0x001fc60000000f00 */
[----:B------:R-:W-:Y:S05]  /*1b80*/  RET.REL.NODEC R14 `(_Z15SoftmaxWarpImplI10DirectLoadIffE11DirectStoreIffEfLi2ELi2ELi4ELi2ELb1EL9Algorithm0EEvT_T0_ll) ;  /* 0xffffffe40e1c7950 */ /* 0x000fea0003c3ffff */
.L_x_25148:
        /* <DEDUP_REMOVED lines=15> */
.L_x_25948:


//--------------------- .text._Z15SoftmaxWarpImplI10DirectLoadIffE11DirectStoreIffEfLi2ELi2ELi4ELi2ELb0EL9Algorithm0EEvT_T0_ll --------------------------
	.section	.text._Z15SoftmaxWarpImplI10DirectLoadIffE11DirectStoreIffEfLi2ELi2ELi4ELi2ELb0EL9Algorithm0EEvT_T0_ll,"ax",@progbits
	.align	128
        .global         _Z15SoftmaxWarpImplI10DirectLoadIffE11DirectStoreIffEfLi2ELi2ELi4ELi2ELb0EL9Algorithm0EEvT_T0_ll
        .type           _Z15SoftmaxWarpImplI10DirectLoadIffE11DirectStoreIffEfLi2ELi2ELi4ELi2ELb0EL9Algorithm0EEvT_T0_ll,@function
        .size           _Z15SoftmaxWarpImplI10DirectLoadIffE11DirectStoreIffEfLi2ELi2ELi4ELi2ELb0EL9Algorithm0EEvT_T0_ll,(.L_x_25949 - _Z15SoftmaxWarpImplI10DirectLoadIffE11DirectStoreIffEfLi2ELi2ELi4ELi2ELb0EL9Algorithm0EEvT_T0_ll)
        .other          _Z15SoftmaxWarpImplI10DirectLoadIffE11DirectStoreIffEfLi2ELi2ELi4ELi2ELb0EL9Algorithm0EEvT_T0_ll,@"STO_CUDA_ENTRY STV_DEFAULT"
_Z15SoftmaxWarpImplI10DirectLoadIffE11DirectStoreIffEfLi2ELi2ELi4ELi2ELb0EL9Algorithm0EEvT_T0_ll:
.text._Z15SoftmaxWarpImplI10DirectLoadIffE11DirectStoreIffEfLi2ELi2ELi4ELi2ELb0EL9Algorithm0EEvT_T0_ll:
        /* <DEDUP_REMOVED lines=24> */
.L_x_25149:
        /* <DEDUP_REMOVED lines=16> */
.L_x_25159:
        /* <DEDUP_REMOVED lines=19> */
[----:B------:R-:W-:-:S04]  /*03b0*/  IADD3.X R9, PT, PT, R0, UR41, RZ, P1, !PT ;  /* 0x0000002900097c10 */ /* 0x000fc80008ffe4ff */
[----:B------:R-:W2:Y:S04]  /*03c0*/  LDG.E.64 R4, desc[UR4][R4.64] ;  /* 0x0000000404047981 */ /* 0x000ea8000c1e1b00 */
[----:B------:R-:W3:Y:S01]  /*03d0*/  LDG.E.64 R8, desc[UR6][R8.64] ;  /* 0x0000000608087981 */ /* 0x000ee2000c1e1b00 */
[----:B------:R-:W-:Y:S01]  /*03e0*/  UMOV UR4, 0xffffffff ;  /* 0xffffffff00047882 */ /* 0x000fe20000000000 */
[----:B--2---:R-:W-:Y:S02]  /*03f0*/  FMNMX3 R13, R4, -INF , R5, !PT ;  /* 0xff800000040d7876 */ /* 0x004fe40007800005 */
[----:B---3--:R-:W-:Y:S01]  /*0400*/  FMNMX3 R2, R8, -INF , R9, !PT ;  /* 0xff80000008027876 */ /* 0x008fe20007800009 */
[----:B------:R-:W-:Y:S06]  /*0410*/  BRA.DIV UR4, `(.L_x_25150) ;  /* 0x0000000a043c7947 */ /* 0x000fec000b800000 */
[----:B------:R-:W1:Y:S01]  /*0420*/  SHFL.BFLY PT, R14, R13, 0x2, 0x1f ;  /* 0x0c401f000d0e7f89 */ /* 0x000e6200000e0000 */
[----:B------:R-:W-:-:S03]  /*0430*/  MOV R11, 0x3bbb989d ;  /* 0x3bbb989d000b7802 */ /* 0x000fc60000000f00 */
        /* <DEDUP_REMOVED lines=8> */
[----:B------:R-:W-:Y:S01]  /*04c0*/  FADD R20, R5, -R20 ;  /* 0x8000001405147221 */ /* 0x000fe20000000000 */
[----:B------:R-:W-:Y:S02]  /*04d0*/  IMAD.MOV.U32 R4, RZ, RZ, 0x437c0000 ;  /* 0x437c0000ff047424 */ /* 0x000fe400078e00ff */
[-C--:B------:R-:W-:Y:S01]  /*04e0*/  FFMA.SAT R15, R12, R11.reuse, 0.5 ;  /* 0x3f0000000c0f7423 */ /* 0x080fe2000000200b */
[-C--:B------:R-:W-:Y:S01]  /*04f0*/  FFMA.SAT R5, R20, R11.reuse, 0.5 ;  /* 0x3f00000014057423 */ /* 0x080fe2000000200b */
[--C-:B------:R-:W-:Y:S01]  /*0500*/  FADD R8, R8, -R14.reuse ;  /* 0x8000000e08087221 */ /* 0x100fe20000000000 */
[----:B------:R-:W-:Y:S01]  /*0510*/  FADD R14, R9, -R14 ;  /* 0x8000000e090e7221 */ /* 0x000fe20000000000 */
[-C--:B------:R-:W-:Y:S01]  /*0520*/  FFMA.RM R2, R15, R4.reuse, 12582913 ;  /* 0x4b4000010f027423 */ /* 0x080fe20000004004 */
[-C--:B------:R-:W-:Y:S01]  /*0530*/  FFMA.RM R0, R5, R4.reuse, 12582913 ;  /* 0x4b40000105007423 */ /* 0x080fe20000004004 */
[-C--:B------:R-:W-:Y:S01]  /*0540*/  FFMA.SAT R5, R8, R11.reuse, 0.5 ;  /* 0x3f00000008057423 */ /* 0x080fe2000000200b */
[----:B------:R-:W-:Y:S01]  /*0550*/  FFMA.SAT R11, R14, R11, 0.5 ;  /* 0x3f0000000e0b7423 */ /* 0x000fe2000000200b */
[----:B------:R-:W-:Y:S01]  /*0560*/  FADD R3, R2, -12583039 ;  /* 0xcb40007f02037421 */ /* 0x000fe20000000000 */
[----:B------:R-:W-:Y:S01]  /*0570*/  FADD R13, R0, -12583039 ;  /* 0xcb40007f000d7421 */ /* 0x000fe20000000000 */
[-C--:B------:R-:W-:Y:S01]  /*0580*/  FFMA.RM R5, R5, R4.reuse, 12582913 ;  /* 0x4b40000105057423 */ /* 0x080fe20000004004 */
[----:B------:R-:W-:Y:S01]  /*0590*/  FFMA.RM R11, R11, R4, 12582913 ;  /* 0x4b4000010b0b7423 */ /* 0x000fe20000004004 */
[----:B------:R-:W-:Y:S01]  /*05a0*/  FFMA R3, R12, 1.4426950216293334961, -R3 ;  /* 0x3fb8aa3b0c037823 */ /* 0x000fe20000000803 */
[----:B------:R-:W-:Y:S01]  /*05b0*/  FFMA R13, R20, 1.4426950216293334961, -R13 ;  /* 0x3fb8aa3b140d7823 */ /* 0x000fe2000000080d */
[----:B------:R-:W-:Y:S01]  /*05c0*/  FADD R9, R5, -12583039 ;  /* 0xcb40007f05097421 */ /* 0x000fe20000000000 */
[C---:B------:R-:W-:Y:S01]  /*05d0*/  FADD R15, R11.reuse, -12583039 ;  /* 0xcb40007f0b0f7421 */ /* 0x040fe20000000000 */
[----:B------:R-:W-:Y:S01]  /*05e0*/  FFMA R3, R12, 1.925963033500011079e-08, R3 ;  /* 0x32a570600c037823 */ /* 0x000fe20000000003 */
[----:B------:R-:W-:Y:S01]  /*05f0*/  FFMA R13, R20, 1.925963033500011079e-08, R13 ;  /* 0x32a57060140d7823 */ /* 0x000fe2000000000d */
[----:B------:R-:W-:Y:S01]  /*0600*/  FFMA R9, R8, 1.4426950216293334961, -R9 ;  /* 0x3fb8aa3b08097823 */ /* 0x000fe20000000809 */
[----:B------:R-:W-:Y:S01]  /*0610*/  FFMA R15, R14, 1.4426950216293334961, -R15 ;  /* 0x3fb8aa3b0e0f7823 */ /* 0x000fe2000000080f */
[----:B------:R-:W-:Y:S01]  /*0620*/  SHF.L.U32 R2, R2, 0x17, RZ ;  /* 0x0000001702027819 */ /* 0x000fe200000006ff */
[----:B------:R-:W-:Y:S01]  /*0630*/  IMAD.SHL.U32 R0, R0, 0x800000, RZ ;  /* 0x0080000000007824 */ /* 0x000fe200078e00ff */
[----:B------:R-:W1:Y:S01]  /*0640*/  MUFU.EX2 R3, R3 ;  /* 0x0000000300037308 */ /* 0x000e620000000800 */
[----:B------:R-:W-:Y:S01]  /*0650*/  FFMA R9, R8, 1.925963033500011079e-08, R9 ;  /* 0x32a5706008097823 */ /* 0x000fe20000000009 */
[----:B------:R-:W-:Y:S01]  /*0660*/  FFMA R15, R14, 1.925963033500011079e-08, R15 ;  /* 0x32a570600e0f7823 */ /* 0x000fe2000000000f */
[----:B------:R-:W-:-:S05]  /*0670*/  IMAD.SHL.U32 R4, R11, 0x800000, RZ ;  /* 0x008000000b047824 */ /* 0x000fca00078e00ff */
[----:B------:R-:W2:Y:S08]  /*0680*/  MUFU.EX2 R13, R13 ;  /* 0x0000000d000d7308 */ /* 0x000eb00000000800 */
[----:B------:R-:W3:Y:S01]  /*0690*/  MUFU.EX2 R9, R9 ;  /* 0x0000000900097308 */ /* 0x000ee20000000800 */
[----:B-1----:R-:W-:Y:S01]  /*06a0*/  FMUL R3, R2, R3 ;  /* 0x0000000302037220 */ /* 0x002fe20000400000 */
[----:B------:R-:W-:-:S06]  /*06b0*/  SHF.L.U32 R2, R5, 0x17, RZ ;  /* 0x0000001705027819 */ /* 0x000fcc00000006ff */
[----:B------:R-:W1:Y:S01]  /*06c0*/  MUFU.EX2 R15, R15 ;  /* 0x0000000f000f7308 */ /* 0x000e620000000800 */
[----:B--2---:R-:W-:Y:S01]  /*06d0*/  FMUL R0, R0, R13 ;  /* 0x0000000d00007220 */ /* 0x004fe20000400000 */
[----:B------:R-:W-:-:S04]  /*06e0*/  FADD R13, RZ, R3 ;  /* 0x00000003ff0d7221 */ /* 0x000fc80000000000 */
        /* <DEDUP_REMOVED lines=10> */
[----:B------:R1:W3:Y:S02]  /*0790*/  SHFL.BFLY PT, R14, R19, 0x1, 0x1f ;  /* 0x0c201f00130e7f89 */ /* 0x0002e400000e0000 */
[----:B-12---:R-:W-:-:S07]  /*07a0*/  FADD R5, R9, R20 ;  /* 0x0000001409057221 */ /* 0x006fce0000000000 */
.L_x_25169:
        /* <DEDUP_REMOVED lines=11> */
[----:B0-----:R-:W-:Y:S05]  /*0860*/  CALL.REL.NOINC `($__internal_497_$__cuda_sm3x_div_rn_noftz_f32_slowpath) ;  /* 0x0000000800b87944 */ /* 0x001fea0003c00000 */
[----:B------:R-:W-:-:S07]  /*0870*/  MOV R8, R3 ;  /* 0x0000000300087202 */ /* 0x000fce0000000f00 */
.L_x_25152:
[----:B------:R-:W-:Y:S05]  /*0880*/  BSYNC.RECONVERGENT B0 ;  /* 0x0000000000007941 */ /* 0x000fea0003800200 */
.L_x_25151:
        /* <DEDUP_REMOVED lines=11> */
[----:B0-----:R-:W-:Y:S05]  /*0940*/  CALL.REL.NOINC `($__internal_497_$__cuda_sm3x_div_rn_noftz_f32_slowpath) ;  /* 0x0000000800807944 */ /* 0x001fea0003c00000 */
[----:B------:R-:W-:-:S07]  /*0950*/  MOV R9, R3 ;  /* 0x0000000300097202 */ /* 0x000fce0000000f00 */
.L_x_25154:
[----:B------:R-:W-:Y:S05]  /*0960*/  BSYNC.RECONVERGENT B0 ;  /* 0x0000000000007941 */ /* 0x000fea0003800200 */
.L_x_25153:
        /* <DEDUP_REMOVED lines=22> */
[----:B0-----:R-:W-:Y:S05]  /*0ad0*/  CALL.REL.NOINC `($__internal_497_$__cuda_sm3x_div_rn_noftz_f32_slowpath) ;  /* 0x00000008001c7944 */ /* 0x001fea0003c00000 */
[----:B------:R-:W-:-:S07]  /*0ae0*/  IMAD.MOV.U32 R14, RZ, RZ, R3 ;  /* 0x000000ffff0e7224 */ /* 0x000fce00078e0003 */
.L_x_25156:
[----:B------:R-:W-:Y:S05]  /*0af0*/  BSYNC.RECONVERGENT B0 ;  /* 0x0000000000007941 */ /* 0x000fea0003800200 */
.L_x_25155:
        /* <DEDUP_REMOVED lines=12> */
[----:B0-----:R-:W-:Y:S05]  /*0bc0*/  CALL.REL.NOINC `($__internal_497_$__cuda_sm3x_div_rn_noftz_f32_slowpath) ;  /* 0x0000000400e07944 */ /* 0x001fea0003c00000 */
[----:B------:R-:W-:-:S07]  /*0bd0*/  MOV R15, R3 ;  /* 0x00000003000f7202 */ /* 0x000fce0000000f00 */
.L_x_25158:
[----:B------:R-:W-:Y:S05]  /*0be0*/  BSYNC.RECONVERGENT B0 ;  /* 0x0000000000007941 */ /* 0x000fea0003800200 */
.L_x_25157:
[----:B------:R-:W-:Y:S02]  /*0bf0*/  IADD3 R0, P0, PT, R12, UR38, RZ ;  /* 0x000000260c007c10 */ /* 0x000fe4000ff1e0ff */
[----:B------:R-:W-:Y:S02]  /*0c00*/  R2UR UR4, R6 ;  /* 0x00000000060472ca */ /* 0x000fe400000e0000 */
[----:B------:R-:W-:Y:S02]  /*0c10*/  IADD3.X R3, PT, PT, R11, UR39, RZ, P0, !PT ;  /* 0x000000270b037c10 */ /* 0x000fe400087fe4ff */
[----:B------:R-:W-:Y:S02]  /*0c20*/  R2UR UR5, R7 ;  /* 0x00000000070572ca */ /* 0x000fe400000e0000 */
        /* <DEDUP_REMOVED lines=14> */
.L_x_25150:
[----:B------:R-:W-:Y:S01]  /*0d10*/  BSSY B0, `(.L_x_25160) ;  /* 0x0000007000007945 */ /* 0x000fe20003800000 */
[----:B------:R-:W-:Y:S01]  /*0d20*/  MOV R12, 0x2 ;  /* 0x00000002000c7802 */ /* 0x000fe20000000f00 */
[----:B------:R-:W-:Y:S01]  /*0d30*/  IMAD.MOV.U32 R15, RZ, RZ, -0x1 ;  /* 0xffffffffff0f7424 */ /* 0x000fe200078e00ff */
[----:B------:R-:W-:-:S07]  /*0d40*/  MOV R11, 0x1f ;  /* 0x0000001f000b7802 */ /* 0x000fce0000000f00 */
[----:B0-----:R-:W-:Y:S05]  /*0d50*/  WARPSYNC.COLLECTIVE R15, `(.L_x_25161) ;  /* 0x000000000f087348 */ /* 0x001fea0003c00000 */
[----:B------:R1:W2:Y:S02]  /*0d60*/  SHFL.BFLY P6, R14, R13, R12, R11 ;  /* 0x0c00000c0d0e7389 */ /* 0x0002a400000c000b */
[----:B012---:R-:W-:Y:S05]  /*0d70*/  ENDCOLLECTIVE ;  /* 0x000000000000791b */ /* 0x007fea0003800000 */
.L_x_25161:
[----:B------:R-:W-:Y:S05]  /*0d80*/  BSYNC B0 ;  /* 0x0000000000007941 */ /* 0x000fea0003800000 */
.L_x_25160:
[----:B------:R-:W-:Y:S01]  /*0d90*/  FMNMX R3, R13, R14, !PT ;  /* 0x0000000e0d037209 */ /* 0x000fe20007800000 */
[----:B------:R-:W-:Y:S02]  /*0da0*/  HFMA2 R12, -RZ, RZ, 0, 5.9604644775390625e-08 ;  /* 0x00000001ff0c7431 */ /* 0x000fe400000001ff */
[----:B------:R-:W-:Y:S01]  /*0db0*/  IMAD.MOV.U32 R11, RZ, RZ, 0x1f ;  /* 0x0000001fff0b7424 */ /* 0x000fe200078e00ff */
[----:B------:R-:W-:Y:S02]  /*0dc0*/  MOV R15, 0xffffffff ;  /* 0xffffffff000f7802 */ /* 0x000fe40000000f00 */
[----:B------:R-:W-:-:S07]  /*0dd0*/  MOV R13, R3 ;  /* 0x00000003000d7202 */ /* 0x000fce0000000f00 */
[----:B------:R-:W-:Y:S05]  /*0de0*/  WARPSYNC.COLLECTIVE R15, `(.L_x_25162) ;  /* 0x000000000f087348 */ /* 0x000fea0003c00000 */
[----:B------:R0:W1:Y:S02]  /*0df0*/  SHFL.BFLY P6, R14, R13, R12, R11 ;  /* 0x0c00000c0d0e7389 */ /* 0x00006400000c000b */
[----:B01----:R-:W-:Y:S05]  /*0e00*/  ENDCOLLECTIVE ;  /* 0x000000000000791b */ /* 0x003fea0003800000 */
.L_x_25162:
[----:B------:R-:W-:Y:S02]  /*0e10*/  HFMA2 R12, -RZ, RZ, 0, 1.1920928955078125e-07 ;  /* 0x00000002ff0c7431 */ /* 0x000fe400000001ff */
[----:B------:R-:W-:Y:S01]  /*0e20*/  IMAD.MOV.U32 R13, RZ, RZ, R2 ;  /* 0x000000ffff0d7224 */ /* 0x000fe200078e0002 */
[----:B------:R-:W-:-:S07]  /*0e30*/  MOV R20, R14 ;  /* 0x0000000e00147202 */ /* 0x000fce0000000f00 */
[----:B------:R-:W-:Y:S05]  /*0e40*/  WARPSYNC.COLLECTIVE R15, `(.L_x_25163) ;  /* 0x000000000f087348 */ /* 0x000fea0003c00000 */
[----:B------:R0:W1:Y:S02]  /*0e50*/  SHFL.BFLY P6, R14, R13, R12, R11 ;  /* 0x0c00000c0d0e7389 */ /* 0x00006400000c000b */
[----:B01----:R-:W-:Y:S05]  /*0e60*/  ENDCOLLECTIVE ;  /* 0x000000000000791b */ /* 0x003fea0003800000 */
.L_x_25163:
[----:B------:R-:W-:Y:S01]  /*0e70*/  FMNMX R20, R3, R20, !PT ;  /* 0x0000001403147209 */ /* 0x000fe20007800000 */
[----:B------:R-:W-:-:S04]  /*0e80*/  HFMA2 R3, -RZ, RZ, 3.7421875, 0 ;  /* 0x437c0000ff037431 */ /* 0x000fc800000001ff */
[----:B------:R-:W-:Y:S01]  /*0e90*/  FADD R21, R5, -R20 ;  /* 0x8000001405157221 */ /* 0x000fe20000000000 */
[----:B------:R-:W-:Y:S01]  /*0ea0*/  IMAD.MOV.U32 R12, RZ, RZ, 0x1 ;  /* 0x00000001ff0c7424 */ /* 0x000fe200078e00ff */
[----:B------:R-:W-:-:S04]  /*0eb0*/  MOV R19, R14 ;  /* 0x0000000e00137202 */ /* 0x000fc80000000f00 */
[----:B------:R-:W-:Y:S01]  /*0ec0*/  FMNMX R0, R2, R19, !PT ;  /* 0x0000001302007209 */ /* 0x000fe20007800000 */
[----:B------:R-:W-:Y:S02]  /*0ed0*/  IMAD.MOV.U32 R2, RZ, RZ, 0x3bbb989d ;  /* 0x3bbb989dff027424 */ /* 0x000fe400078e00ff */
[----:B------:R-:W-:Y:S01]  /*0ee0*/  FADD R19, R4, -R20 ;  /* 0x8000001404137221 */ /* 0x000fe20000000000 */
[----:B------:R-:W-:Y:S01]  /*0ef0*/  MOV R13, R0 ;  /* 0x00000000000d7202 */ /* 0x000fe20000000f00 */
[-C--:B------:R-:W-:Y:S02]  /*0f00*/  FFMA.SAT R22, R21, R2.reuse, 0.5 ;  /* 0x3f00000015167423 */ /* 0x080fe40000002002 */
[----:B------:R-:W-:-:S07]  /*0f10*/  FFMA.SAT R4, R19, R2, 0.5 ;  /* 0x3f00000013047423 */ /* 0x000fce0000002002 */
[----:B------:R-:W-:Y:S05]  /*0f20*/  WARPSYNC.COLLECTIVE R15, `(.L_x_25164) ;  /* 0x000000000f087348 */ /* 0x000fea0003c00000 */
[----:B------:R0:W1:Y:S02]  /*0f30*/  SHFL.BFLY P6, R14, R13, R12, R11 ;  /* 0x0c00000c0d0e7389 */ /* 0x00006400000c000b */
[----:B01----:R-:W-:Y:S05]  /*0f40*/  ENDCOLLECTIVE ;  /* 0x000000000000791b */ /* 0x003fea0003800000 */
.L_x_25164:
        /* <DEDUP_REMOVED lines=9> */
[----:B------:R-:W-:Y:S02]  /*0fe0*/  IMAD.MOV.U32 R12, RZ, RZ, 0x2 ;  /* 0x00000002ff0c7424 */ /* 0x000fe400078e00ff */
[----:B------:R-:W0:Y:S01]  /*0ff0*/  MUFU.EX2 R13, R22 ;  /* 0x00000016000d7308 */ /* 0x000e220000000800 */
[----:B------:R-:W-:-:S07]  /*1000*/  FMNMX R0, R0, R14, !PT ;  /* 0x0000000e00007209 */ /* 0x000fce0007800000 */
[----:B------:R-:W1:Y:S01]  /*1010*/  MUFU.EX2 R20, R20 ;  /* 0x0000001400147308 */ /* 0x000e620000000800 */
[--C-:B------:R-:W-:Y:S01]  /*1020*/  FADD R15, R8, -R0.reuse ;  /* 0x80000000080f7221 */ /* 0x100fe20000000000 */
[----:B------:R-:W-:Y:S01]  /*1030*/  FADD R19, R9, -R0 ;  /* 0x8000000009137221 */ /* 0x000fe20000000000 */
[----:B------:R-:W-:Y:S02]  /*1040*/  SHF.L.U32 R0, R5, 0x17, RZ ;  /* 0x0000001705007819 */ /* 0x000fe400000006ff */
[-C--:B------:R-:W-:Y:S01]  /*1050*/  FFMA.SAT R8, R15, R2.reuse, 0.5 ;  /* 0x3f0000000f087423 */ /* 0x080fe20000002002 */
[----:B------:R-:W-:Y:S02]  /*1060*/  FFMA.SAT R4, R19, R2, 0.5 ;  /* 0x3f00000013047423 */ /* 0x000fe40000002002 */
[----:B0-----:R-:W-:Y:S01]  /*1070*/  FMUL R0, R0, R13 ;  /* 0x0000000d00007220 */ /* 0x001fe20000400000 */
[-C--:B------:R-:W-:Y:S01]  /*1080*/  FFMA.RM R9, R8, R3.reuse, 12582913 ;  /* 0x4b40000108097423 */ /* 0x080fe20000004003 */
[----:B------:R-:W-:-:S03]  /*1090*/  FFMA.RM R5, R4, R3, 12582913 ;  /* 0x4b40000104057423 */ /* 0x000fc60000004003 */
[----:B------:R-:W-:Y:S01]  /*10a0*/  FADD R2, R9, -12583039 ;  /* 0xcb40007f09027421 */ /* 0x000fe20000000000 */
[----:B------:R-:W-:Y:S01]  /*10b0*/  FADD R4, R5, -12583039 ;  /* 0xcb40007f05047421 */ /* 0x000fe20000000000 */
[----:B-1----:R-:W-:Y:S01]  /*10c0*/  FMUL R3, R11, R20 ;  /* 0x000000140b037220 */ /* 0x002fe20000400000 */
[----:B------:R-:W-:Y:S02]  /*10d0*/  HFMA2 R11, -RZ, RZ, 0, 1.847743988037109375e-06 ;  /* 0x0000001fff0b7431 */ /* 0x000fe400000001ff */
[----:B------:R-:W-:Y:S01]  /*10e0*/  FFMA R2, R15, 1.4426950216293334961, -R2 ;  /* 0x3fb8aa3b0f027823 */ /* 0x000fe20000000802 */
[----:B------:R-:W-:Y:S01]  /*10f0*/  FFMA R4, R19, 1.4426950216293334961, -R4 ;  /* 0x3fb8aa3b13047823 */ /* 0x000fe20000000804 */
[----:B------:R-:W-:Y:S01]  /*1100*/  FADD R13, RZ, R3 ;  /* 0x00000003ff0d7221 */ /* 0x000fe20000000000 */
[----:B------:R-:W-:Y:S01]  /*1110*/  SHF.L.U32 R5, R5, 0x17, RZ ;  /* 0x0000001705057819 */ /* 0x000fe200000006ff */
[----:B------:R-:W-:Y:S01]  /*1120*/  FFMA R2, R15, 1.925963033500011079e-08, R2 ;  /* 0x32a570600f027823 */ /* 0x000fe20000000002 */
[----:B------:R-:W-:Y:S01]  /*1130*/  MOV R15, 0xffffffff ;  /* 0xffffffff000f7802 */ /* 0x000fe20000000f00 */
[----:B------:R-:W-:Y:S01]  /*1140*/  FADD R13, R13, R0 ;  /* 0x000000000d0d7221 */ /* 0x000fe20000000000 */
[----:B------:R-:W-:Y:S01]  /*1150*/  FFMA R19, R19, 1.925963033500011079e-08, R4 ;  /* 0x32a5706013137823 */ /* 0x000fe20000000004 */
[----:B------:R-:W-:Y:S01]  /*1160*/  IMAD.SHL.U32 R4, R9, 0x800000, RZ ;  /* 0x0080000009047824 */ /* 0x000fe200078e00ff */
[----:B------:R0:W1:Y:S06]  /*1170*/  MUFU.EX2 R21, R2 ;  /* 0x0000000200157308 */ /* 0x00006c0000000800 */
[----:B01----:R-:W-:Y:S05]  /*1180*/  WARPSYNC.COLLECTIVE R15, `(.L_x_25165) ;  /* 0x000000000f087348 */ /* 0x003fea0003c00000 */
[----:B------:R2:W3:Y:S02]  /*1190*/  SHFL.BFLY P6, R14, R13, R12, R11 ;  /* 0x0c00000c0d0e7389 */ /* 0x0004e400000c000b */
[----:B0123--:R-:W-:Y:S05]  /*11a0*/  ENDCOLLECTIVE ;  /* 0x000000000000791b */ /* 0x00ffea0003800000 */
.L_x_25165:
[----:B------:R-:W0:Y:S01]  /*11b0*/  MUFU.EX2 R8, R19 ;  /* 0x0000001300087308 */ /* 0x000e220000000800 */
[----:B------:R-:W-:Y:S02]  /*11c0*/  IMAD.MOV.U32 R12, RZ, RZ, 0x1 ;  /* 0x00000001ff0c7424 */ /* 0x000fe400078e00ff */
[----:B------:R-:W-:Y:S01]  /*11d0*/  FMUL R2, R4, R21 ;  /* 0x0000001504027220 */ /* 0x000fe20000400000 */
[----:B0-----:R-:W-:Y:S01]  /*11e0*/  FMUL R4, R5, R8 ;  /* 0x0000000805047220 */ /* 0x001fe20000400000 */
[----:B------:R-:W-:Y:S02]  /*11f0*/  FADD R9, R13, R14 ;  /* 0x0000000e0d097221 */ /* 0x000fe40000000000 */
[----:B------:R-:W-:-:S03]  /*1200*/  FADD R5, RZ, R2 ;  /* 0x00000002ff057221 */ /* 0x000fc60000000000 */
[----:B------:R-:W-:Y:S01]  /*1210*/  MOV R13, R9 ;  /* 0x00000009000d7202 */ /* 0x000fe20000000f00 */
[----:B------:R-:W-:-:S07]  /*1220*/  FADD R8, R5, R4 ;  /* 0x0000000405087221 */ /* 0x000fce0000000000 */
[----:B------:R-:W-:Y:S05]  /*1230*/  WARPSYNC.COLLECTIVE R15, `(.L_x_25166) ;  /* 0x000000000f087348 */ /* 0x000fea0003c00000 */
[----:B------:R0:W1:Y:S02]  /*1240*/  SHFL.BFLY P6, R14, R13, R12, R11 ;  /* 0x0c00000c0d0e7389 */ /* 0x00006400000c000b */
[----:B01----:R-:W-:Y:S05]  /*1250*/  ENDCOLLECTIVE ;  /* 0x000000000000791b */ /* 0x003fea0003800000 */
.L_x_25166:
[----:B------:R-:W-:Y:S01]  /*1260*/  MOV R13, R8 ;  /* 0x00000008000d7202 */ /* 0x000fe20000000f00 */
[----:B------:R-:W-:Y:S01]  /*1270*/  IMAD.MOV.U32 R12, RZ, RZ, 0x2 ;  /* 0x00000002ff0c7424 */ /* 0x000fe200078e00ff */
[----:B------:R-:W-:-:S07]  /*1280*/  MOV R20, R14 ;  /* 0x0000000e00147202 */ /* 0x000fce0000000f00 */
[----:B------:R-:W-:Y:S05]  /*1290*/  WARPSYNC.COLLECTIVE R15, `(.L_x_25167) ;  /* 0x000000000f087348 */ /* 0x000fea0003c00000 */
[----:B------:R0:W1:Y:S02]  /*12a0*/  SHFL.BFLY P6, R14, R13, R12, R11 ;  /* 0x0c00000c0d0e7389 */ /* 0x00006400000c000b */
[----:B01----:R-:W-:Y:S05]  /*12b0*/  ENDCOLLECTIVE ;  /* 0x000000000000791b */ /* 0x003fea0003800000 */
.L_x_25167:
        /* <DEDUP_REMOVED lines=8> */
.L_x_25168:
[----:B------:R-:W-:Y:S05]  /*1340*/  BRA `(.L_x_25169) ;  /* 0xfffffff400187947 */ /* 0x000fea000383ffff */
        .weak           $__internal_497_$__cuda_sm3x_div_rn_noftz_f32_slowpath
        .type           $__internal_497_$__cuda_sm3x_div_rn_noftz_f32_slowpath,@function
        .size           $__internal_497_$__cuda_sm3x_div_rn_noftz_f32_slowpath,(.L_x_25949 - $__internal_497_$__cuda_sm3x_div_rn_noftz_f32_slowpath)
$__internal_497_$__cuda_sm3x_div_rn_noftz_f32_slowpath:
        /* <DEDUP_REMOVED lines=35> */
.L_x_25171:
        /* <DEDUP_REMOVED lines=51> */
.L_x_25178:
[----:B------:R-:W-:-:S04]  /*18b0*/  LOP3.LUT R3, R3, 0x80000000, RZ, 0xc0, !PT ;  /* 0x8000000003037812 */ /* 0x000fc800078ec0ff */
[----:B------:R-:W-:Y:S01]  /*18c0*/  LOP3.LUT R3, R3, 0x7f800000, RZ, 0xfc, !PT ;  /* 0x7f80000003037812 */ /* 0x000fe200078efcff */
[----:B------:R-:W-:Y:S06]  /*18d0*/  BRA `(.L_x_25179) ;  /* 0x0000000000047947 */ /* 0x000fec0003800000 */
.L_x_25177:
[----:B------:R-:W-:-:S07]  /*18e0*/  LEA R3, R22, R3, 0x17 ;  /* 0x0000000316037211 */ /* 0x000fce00078eb8ff */
.L_x_25179:
[----:B------:R-:W-:Y:S05]  /*18f0*/  BSYNC.RECONVERGENT B2 ;  /* 0x0000000000027941 */ /* 0x000fea0003800200 */
.L_x_25176:
[----:B------:R-:W-:Y:S05]  /*1900*/  BRA `(.L_x_25180) ;  /* 0x0000000000207947 */ /* 0x000fea0003800000 */
.L_x_25175:
[----:B------:R-:W-:-:S04]  /*1910*/  LOP3.LUT R3, R24, 0x80000000, R3, 0x48, !PT ;  /* 0x8000000018037812 */ /* 0x000fc800078e4803 */
[----:B------:R-:W-:Y:S01]  /*1920*/  LOP3.LUT R3, R3, 0x7f800000, RZ, 0xfc, !PT ;  /* 0x7f80000003037812 */ /* 0x000fe200078efcff */
[----:B------:R-:W-:Y:S06]  /*1930*/  BRA `(.L_x_25180) ;  /* 0x0000000000147947 */ /* 0x000fec0003800000 */
.L_x_25174:
[----:B------:R-:W-:Y:S01]  /*1940*/  LOP3.LUT R3, R24, 0x80000000, R3, 0x48, !PT ;  /* 0x8000000018037812 */ /* 0x000fe200078e4803 */
[----:B------:R-:W-:Y:S06]  /*1950*/  BRA `(.L_x_25180) ;  /* 0x00000000000c7947 */ /* 0x000fec0003800000 */
.L_x_25173:
[----:B------:R-:W0:Y:S01]  /*1960*/  MUFU.RSQ R3, -QNAN ;  /* 0xffc0000000037908 */ /* 0x000e220000001400 */
[----:B------:R-:W-:Y:S05]  /*1970*/  BRA `(.L_x_25180) ;  /* 0x0000000000047947 */ /* 0x000fea0003800000 */
.L_x_25172:
[----:B------:R-:W-:-:S07]  /*1980*/  FADD.FTZ R3, R3, R5 ;  /* 0x0000000503037221 */ /* 0x000fce0000010000 */
.L_x_25180:
[----:B------:R-:W-:Y:S05]  /*1990*/  BSYNC.RECONVERGENT B1 ;  /* 0x0000000000017941 */ /* 0x000fea0003800200 */
.L_x_25170:
[----:B------:R-:W-:-:S04]  /*19a0*/  HFMA2 R21, -RZ, RZ, 0, 0 ;  /* 0x00000000ff157431 */ /* 0x000fc800000001ff */
[----:B0-----:R-:W-:Y:S05]  /*19b0*/  RET.REL.NODEC R20 `(_Z15SoftmaxWarpImplI10DirectLoadIffE11DirectStoreIffEfLi2ELi2ELi4ELi2ELb0EL9Algorithm0EEvT_T0_ll) ;  /* 0xffffffe414907950 */ /* 0x001fea0003c3ffff */
.L_x_25181:
        /* <DEDUP_REMOVED lines=12> */
.L_x_25949:


//--------------------- .text._Z15SoftmaxWarpImplI10DirectLoadIffE11DirectStoreIffEfLi2ELi2ELi2ELi1ELb1EL9Algorithm0EEvT_T0_ll --------------------------
	.section	.text._Z15SoftmaxWarpImplI10DirectLoadIffE11DirectStoreIffEfLi2ELi2ELi2ELi1ELb1EL9Algorithm0EEvT_T0_ll,"ax",@progbits
	.align	128
        .global         _Z15SoftmaxWarpImplI10DirectLoadIffE11DirectStoreIffEfLi2ELi2ELi2ELi1ELb1EL9Algorithm0EEvT_T0_ll
        .type           _Z15SoftmaxWarpImplI10DirectLoadIffE11DirectStoreIffEfLi2ELi2ELi2ELi1ELb1EL9Algorithm0EEvT_T0_ll,@function
        .size           _Z15SoftmaxWarpImplI10DirectLoadIffE11DirectStoreIffEfLi2ELi2ELi2ELi1ELb1EL9Algorithm0EEvT_T0_ll,(.L_x_25951 - _Z15SoftmaxWarpImplI10DirectLoadIffE11DirectStoreIffEfLi2ELi2ELi2ELi1ELb1EL9Algorithm0EEvT_T0_ll)
        .other          _Z15SoftmaxWarpImplI10DirectLoadIffE11DirectStoreIffEfLi2ELi2ELi2ELi1ELb1EL9Algorithm0EEvT_T0_ll,@"STO_CUDA_ENTRY STV_DEFAULT"
_Z15SoftmaxWarpImplI10DirectLoadIffE11DirectStoreIffEfLi2ELi2ELi2ELi1ELb1EL9Algorithm0EEvT_T0_ll:
.text._Z15SoftmaxWarpImplI10DirectLoadIffE11DirectStoreIffEfLi2ELi2ELi2ELi1ELb1EL9Algorithm0EEvT_T0_ll:
        /* <DEDUP_REMOVED lines=24> */
.L_x_25182:
        /* <DEDUP_REMOVED lines=47> */
.L_x_25184:
[----:B------:R-:W-:-:S07]  /*0470*/  MOV R0, 0x490 ;  /* 0x0000049000007802 */ /* 0x000fce0000000f00 */
[----:B0-----:R-:W-:Y:S05]  /*0480*/  CALL.REL.NOINC `($__internal_498_$__cuda_sm20_div_u64) ;  /* 0x0000001800cc7944 */ /* 0x001fea0003c00000 */
[----:B------:R-:W-:Y:S01]  /*0490*/  MOV R2, R4 ;  /* 0x0000000400027202 */ /* 0x000fe20000000f00 */
[----:B------:R-:W-:-:S07]  /*04a0*/  IMAD.MOV.U32 R3, RZ, RZ, R5 ;  /* 0x000000ffff037224 */ /* 0x000fce00078e0005 */
.L_x_25185:
[----:B------:R-:W-:Y:S05]  /*04b0*/  BSYNC.RECONVERGENT B0 ;  /* 0x0000000000007941 */ /* 0x000fea0003800200 */
.L_x_25183:
        /* <DEDUP_REMOVED lines=63> */
.L_x_25210:
        /* <DEDUP_REMOVED lines=11> */
[----:B-1----:R-:W-:-:S07]  /*0960*/  MOV R13, 0x980 ;  /* 0x00000980000d7802 */ /* 0x002fce0000000f00 */
[----:B0-----:R-:W-:Y:S05]  /*0970*/  CALL.REL.NOINC `($__internal_499_$__cuda_sm3x_div_rn_noftz_f32_slowpath) ;  /* 0x0000001800a47944 */ /* 0x001fea0003c00000 */
[----:B------:R-:W-:-:S07]  /*0980*/  IMAD.MOV.U32 R12, RZ, RZ, R11 ;  /* 0x000000ffff0c7224 */ /* 0x000fce00078e000b */
.L_x_25190:
[----:B------:R-:W-:Y:S05]  /*0990*/  BSYNC.RECONVERGENT B1 ;  /* 0x0000000000017941 */ /* 0x000fea0003800200 */
.L_x_25189:
        /* <DEDUP_REMOVED lines=9> */
[----:B------:R-:W-:Y:S01]  /*0a30*/  MOV R6, R0 ;  /* 0x0000000000067202 */ /* 0x000fe20000000f00 */
[----:B------:R-:W-:Y:S01]  /*0a40*/  IMAD.MOV.U32 R7, RZ, RZ, R15 ;  /* 0x000000ffff077224 */ /* 0x000fe200078e000f */
[----:B------:R-:W-:-:S07]  /*0a50*/  MOV R13, 0xa70 ;  /* 0x00000a70000d7802 */ /* 0x000fce0000000f00 */
[----:B0-----:R-:W-:Y:S05]  /*0a60*/  CALL.REL.NOINC `($__internal_499_$__cuda_sm3x_div_rn_noftz_f32_slowpath) ;  /* 0x0000001800687944 */ /* 0x001fea0003c00000 */
[----:B------:R-:W-:-:S07]  /*0a70*/  MOV R13, R11 ;  /* 0x0000000b000d7202 */ /* 0x000fce0000000f00 */
.L_x_25192:
[----:B------:R-:W-:Y:S05]  /*0a80*/  BSYNC.RECONVERGENT B1 ;  /* 0x0000000000017941 */ /* 0x000fea0003800200 */
.L_x_25191:
        /* <DEDUP_REMOVED lines=20> */
.L_x_25187:
[----:B------:R-:W-:Y:S05]  /*0bd0*/  BSYNC B0 ;  /* 0x0000000000007941 */ /* 0x000fea0003800000 */
.L_x_25186:
[----:B------:R-:W-:-:S04]  /*0be0*/  ISETP.NE.U32.AND P0, PT, R20, RZ, PT ;  /* 0x000000ff1400720c */ /* 0x000fc80003f05070 */
[----:B------:R-:W-:-:S13]  /*0bf0*/  ISETP.NE.AND.EX P0, PT, R22, RZ, PT, P0 ;  /* 0x000000ff1600720c */ /* 0x000fda0003f05300 */
[----:B------:R-:W-:Y:S05]  /*0c00*/  @!P0 EXIT ;  /* 0x000000000000894d */ /* 0x000fea0003800000 */
.L_x_25207:
[----:B-1----:R-:W1:Y:S01]  /*0c10*/  LDC.64 R12, c[0x0][0x388] ;  /* 0x0000e200ff0c7b82 */ /* 0x002e620000000a00 */
[----:B------:R-:W-:Y:S01]  /*0c20*/  ISETP.GE.U32.AND P0, PT, R2, UR40, PT ;  /* 0x0000002802007c0c */ /* 0x000fe2000bf06070 */
[----:B------:R-:W-:Y:S02]  /*0c30*/  IMAD.MOV.U32 R21, RZ, RZ, -0x800000 ;  /* 0xff800000ff157424 */ /* 0x000fe400078e00ff */
[----:B------:R-:W-:Y:S01]  /*0c40*/  IMAD.MOV.U32 R20, RZ, RZ, -0x800000 ;  /* 0xff800000ff147424 */ /* 0x000fe200078e00ff */
[----:B------:R-:W-:-:S03]  /*0c50*/  ISETP.GE.AND.EX P0, PT, RZ, UR41, PT, P0 ;  /* 0x00000029ff007c0c */ /* 0x000fc6000bf06300 */
[----:B--2---:R-:W3:Y:S10]  /*0c60*/  LDC.64 R6, c[0x0][0x380] ;  /* 0x0000e000ff067b82 */ /* 0x004ef40000000a00 */
[----:B------:R-:W-:Y:S01]  /*0c70*/  @!P0 MOV R10, R2 ;  /* 0x00000002000a8202 */ /* 0x000fe20000000f00 */
[----:B------:R-:W-:Y:S01]  /*0c80*/  @!P0 IMAD.MOV.U32 R11, RZ, RZ, RZ ;  /* 0x000000ffff0b8224 */ /* 0x000fe200078e00ff */
[----:B--2---:R-:W-:-:S02]  /*0c90*/  @!P0 R2UR UR4, R4 ;  /* 0x00000000040482ca */ /* 0x004fc400000e0000 */
[----:B------:R-:W-:Y:S01]  /*0ca0*/  @!P0 R2UR UR5, R5 ;  /* 0x00000000050582ca */ /* 0x000fe200000e0000 */
[-C--:B-1----:R-:W-:Y:S02]  /*0cb0*/  @!P0 IMAD R0, R18, R12.reuse, RZ ;  /* 0x0000000c12008224 */ /* 0x082fe400078e02ff */
        /* <DEDUP_REMOVED lines=8> */
[----:B---3--:R-:W-:-:S04]  /*0d40*/  @!P0 IADD3 R6, P1, PT, R9, R6, RZ ;  /* 0x0000000609068210 */ /* 0x008fc80007f3e0ff */
        /* <DEDUP_REMOVED lines=30> */
[----:B------:R1:W2:Y:S02]  /*0f30*/  SHFL.BFLY PT, R14, R13, 0x1, 0x1f ;  /* 0x0c201f000d0e7f89 */ /* 0x0002a400000e0000 */
.L_x_25214:
        /* <DEDUP_REMOVED lines=11> */
[----:B-1----:R-:W-:-:S07]  /*0ff0*/  MOV R13, 0x1010 ;  /* 0x00001010000d7802 */ /* 0x002fce0000000f00 */
[----:B0-----:R-:W-:Y:S05]  /*1000*/  CALL.REL.NOINC `($__internal_499_$__cuda_sm3x_div_rn_noftz_f32_slowpath) ;  /* 0x0000001400007944 */ /* 0x001fea0003c00000 */
[----:B------:R-:W-:-:S07]  /*1010*/  MOV R10, R11 ;  /* 0x0000000b000a7202 */ /* 0x000fce0000000f00 */
.L_x_25195:
[----:B------:R-:W-:Y:S05]  /*1020*/  BSYNC.RECONVERGENT B0 ;  /* 0x0000000000007941 */ /* 0x000fea0003800200 */
.L_x_25194:
        /* <DEDUP_REMOVED lines=11> */
[----:B-1----:R-:W-:-:S07]  /*10e0*/  MOV R13, 0x1100 ;  /* 0x00001100000d7802 */ /* 0x002fce0000000f00 */
[----:B0-----:R-:W-:Y:S05]  /*10f0*/  CALL.REL.NOINC `($__internal_499_$__cuda_sm3x_div_rn_noftz_f32_slowpath) ;  /* 0x0000001000c47944 */ /* 0x001fea0003c00000 */
.L_x_25197:
[----:B------:R-:W-:Y:S05]  /*1100*/  BSYNC.RECONVERGENT B0 ;  /* 0x0000000000007941 */ /* 0x000fea0003800200 */
.L_x_25196:
[----:B------:R-:W2:Y:S01]  /*1110*/  LDC.64 R14, c[0x0][0x388] ;  /* 0x0000e200ff0e7b82 */ /* 0x000ea20000000a00 */
[----:B------:R-:W-:Y:S01]  /*1120*/  ISETP.GE.U32.AND P1, PT, R2, UR40, PT ;  /* 0x0000002802007c0c */ /* 0x000fe2000bf26070 */
[----:B------:R-:W-:Y:S01]  /*1130*/  BSSY.RECONVERGENT B0, `(.L_x_25198) ;  /* 0x000001e000007945 */ /* 0x000fe20003800200 */
[----:B------:R-:W-:Y:S02]  /*1140*/  IADD3 R21, P2, PT, R8, R19, RZ ;  /* 0x0000001308157210 */ /* 0x000fe40007f5e0ff */
[----:B------:R-:W-:-:S03]  /*1150*/  ISETP.GE.AND.EX P1, PT, RZ, UR41, PT, P1 ;  /* 0x00000029ff007c0c */ /* 0x000fc6000bf26310 */
[----:B------:R-:W-:Y:S01]  /*1160*/  IMAD.X R16, R17, 0x1, R18, P2 ;  /* 0x0000000111107824 */ /* 0x000fe200010e0612 */
[----:B------:R-:W3:Y:S09]  /*1170*/  LDC.64 R6, c[0x0][0x380] ;  /* 0x0000e000ff067b82 */ /* 0x000ef20000000a00 */
[----:B------:R-:W-:Y:S01]  /*1180*/  @!P1 MOV R12, R2 ;  /* 0x00000002000c9202 */ /* 0x000fe20000000f00 */
[----:B-1----:R-:W-:-:S02]  /*1190*/  @!P1 IMAD.MOV.U32 R13, RZ, RZ, RZ ;  /* 0x000000ffff0d9224 */ /* 0x002fc400078e00ff */
[-C--:B--2---:R-:W-:Y:S02]  /*11a0*/  @!P1 IMAD R0, R16, R14.reuse, RZ ;  /* 0x0000000e10009224 */ /* 0x084fe400078e02ff */
[----:B------:R-:W-:-:S04]  /*11b0*/  @!P1 IMAD.WIDE.U32 R12, R21, R14, R12 ;  /* 0x0000000e150c9225 */ /* 0x000fc800078e000c */
[----:B------:R-:W-:-:S05]  /*11c0*/  @!P1 IMAD R15, R21, R15, R0 ;  /* 0x0000000f150f9224 */ /* 0x000fca00078e0200 */
[----:B------:R-:W-:-:S04]  /*11d0*/  @!P1 IADD3 R15, PT, PT, R13, R15, RZ ;  /* 0x0000000f0d0f9210 */ /* 0x000fc80007ffe0ff */
[----:B------:R-:W-:-:S05]  /*11e0*/  @!P1 LEA.HI R0, P2, R15, R12, RZ, 0x1 ;  /* 0x0000000c0f009211 */ /* 0x000fca00078508ff */
[----:B------:R-:W-:Y:S01]  /*11f0*/  @!P1 IMAD.SHL.U32 R9, R0, 0x4, RZ ;  /* 0x0000000400099824 */ /* 0x000fe200078e00ff */
[----:B---3--:R-:W-:Y:S07]  /*1200*/  @P0 BRA `(.L_x_25199) ;  /* 0x0000000000400947 */ /* 0x008fee0003800000 */
[----:B------:R-:W-:Y:S01]  /*1210*/  MOV R12, R2 ;  /* 0x00000002000c7202 */ /* 0x000fe20000000f00 */
[----:B------:R-:W-:Y:S01]  /*1220*/  IMAD.MOV.U32 R13, RZ, RZ, RZ ;  /* 0x000000ffff0d7224 */ /* 0x000fe200078e00ff */
[----:B------:R-:W-:Y:S01]  /*1230*/  R2UR UR4, R4 ;  /* 0x00000000040472ca */ /* 0x000fe200000e0000 */
[----:B------:R-:W-:Y:S01]  /*1240*/  IMAD R18, R18, UR38, RZ ;  /* 0x0000002612127c24 */ /* 0x000fe2000f8e02ff */
[----:B------:R-:W-:Y:S01]  /*1250*/  R2UR UR5, R5 ;  /* 0x00000000050572ca */ /* 0x000fe200000e0000 */
[----:B------:R-:W-:-:S04]  /*1260*/  IMAD.WIDE.U32 R12, R19, UR38, R12 ;  /* 0x00000026130c7c25 */ /* 0x000fc8000f8e000c */
        /* <DEDUP_REMOVED lines=10> */
.L_x_25199:
[----:B------:R-:W-:Y:S05]  /*1310*/  BSYNC.RECONVERGENT B0 ;  /* 0x0000000000007941 */ /* 0x000fea0003800200 */
.L_x_25198:
[----:B-1----:R-:W-:Y:S01]  /*1320*/  @!P1 IMAD.X R11, RZ, RZ, R15, P2 ;  /* 0x000000ffff0b9224 */ /* 0x002fe200010e060f */
[----:B------:R-:W-:Y:S02]  /*1330*/  @!P1 LOP3.LUT R9, R9, 0xfffffff8, RZ, 0xc0, !PT ;  /* 0xfffffff809099812 */ /* 0x000fe400078ec0ff */
[----:B------:R-:W-:Y:S02]  /*1340*/  @!P1 R2UR UR4, R4 ;  /* 0x00000000040492ca */ /* 0x000fe400000e0000 */
[----:B------:R-:W-:Y:S02]  /*1350*/  @!P1 R2UR UR5, R5 ;  /* 0x00000000050592ca */ /* 0x000fe400000e0000 */
[----:B------:R-:W-:Y:S02]  /*1360*/  @!P1 SHF.L.U64.HI R0, R0, 0x2, R11 ;  /* 0x0000000200009819 */ /* 0x000fe4000001020b */
[----:B------:R-:W-:Y:S02]  /*1370*/  @!P1 IADD3 R6, P0, PT, R9, R6, RZ ;  /* 0x0000000609069210 */ /* 0x000fe40007f1e0ff */
[----:B------:R-:W-:-:S02]  /*1380*/  MOV R19, 0xff800000 ;  /* 0xff80000000137802 */ /* 0x000fc40000000f00 */
[----:B------:R-:W-:Y:S01]  /*1390*/  MOV R18, 0xff800000 ;  /* 0xff80000000127802 */ /* 0x000fe20000000f00 */
[----:B------:R-:W-:-:S05]  /*13a0*/  @!P1 IMAD.X R7, R0, 0x1, R7, P0 ;  /* 0x0000000100079824 */ /* 0x000fca00000e0607 */
        /* <DEDUP_REMOVED lines=30> */
.L_x_25218:
        /* <DEDUP_REMOVED lines=13> */
[----:B------:R-:W-:-:S07]  /*1660*/  MOV R10, R11 ;  /* 0x0000000b000a7202 */ /* 0x000fce0000000f00 */
.L_x_25202:
[----:B------:R-:W-:Y:S05]  /*1670*/  BSYNC.RECONVERGENT B0 ;  /* 0x0000000000007941 */ /* 0x000fea0003800200 */
.L_x_25201:
        /* <DEDUP_REMOVED lines=13> */
.L_x_25204:
[----:B------:R-:W-:Y:S05]  /*1750*/  BSYNC.RECONVERGENT B0 ;  /* 0x0000000000007941 */ /* 0x000fea0003800200 */
.L_x_25203:
        /* <DEDUP_REMOVED lines=18> */
.L_x_25206:
[----:B------:R-:W-:Y:S05]  /*1880*/  BSYNC.RECONVERGENT B0 ;  /* 0x0000000000007941 */ /* 0x000fea0003800200 */
.L_x_25205:
[----:B------:R-:W-:-:S04]  /*1890*/  IADD3 R19, P0, PT, R8, R21, RZ ;  /* 0x0000001508137210 */ /* 0x000fc80007f1e0ff */
[----:B------:R-:W-:Y:S02]  /*18a0*/  IADD3.X R18, PT, PT, R17, R16, RZ, P0, !PT ;  /* 0x0000001011127210 */ /* 0x000fe400007fe4ff */
[----:B------:R-:W-:-:S04]  /*18b0*/  ISETP.GE.U32.AND P0, PT, R19, UR42, PT ;  /* 0x0000002a13007c0c */ /* 0x000fc8000bf06070 */
[----:B------:R-:W-:-:S13]  /*18c0*/  ISETP.GE.AND.EX P0, PT, R18, UR43, PT, P0 ;  /* 0x0000002b12007c0c */ /* 0x000fda000bf06300 */
[----:B------:R-:W-:Y:S05]  /*18d0*/  @!P0 BRA `(.L_x_25207) ;  /* 0xfffffff000cc8947 */ /* 0x000fea000383ffff */
[----:B------:R-:W-:Y:S05]  /*18e0*/  EXIT ;  /* 0x000000000000794d */ /* 0x000fea0003800000 */
.L_x_25188:
        /* <DEDUP_REMOVED lines=8> */
.L_x_25208:
        /* <DEDUP_REMOVED lines=24> */
.L_x_25209:
[----:B------:R-:W-:Y:S05]  /*1af0*/  BRA `(.L_x_25210) ;  /* 0xffffffec006c7947 */ /* 0x000fea000383ffff */
.L_x_25193:
[----:B------:R-:W-:Y:S01]  /*1b00*/  BSSY B0, `(.L_x_25211) ;  /* 0x0000007000007945 */ /* 0x000fe20003800000 */
[----:B------:R-:W-:Y:S01]  /*1b10*/  IMAD.MOV.U32 R12, RZ, RZ, 0x1 ;  /* 0x00000001ff0c7424 */ /* 0x000fe200078e00ff */
[----:B------:R-:W-:Y:S02]  /*1b20*/  MOV R11, 0x1f ;  /* 0x0000001f000b7802 */ /* 0x000fe40000000f00 */
[----:B------:R-:W-:-:S07]  /*1b30*/  MOV R15, 0xffffffff ;  /* 0xffffffff000f7802 */ /* 0x000fce0000000f00 */
[----:B0-----:R-:W-:Y:S05]  /*1b40*/  WARPSYNC.COLLECTIVE R15, `(.L_x_25212) ;  /* 0x000000000f087348 */ /* 0x001fea0003c00000 */
[----:B------:R1:W2:Y:S02]  /*1b50*/  SHFL.BFLY P6, R14, R13, R12, R11 ;  /* 0x0c00000c0d0e7389 */ /* 0x0002a400000c000b */
[----:B012---:R-:W-:Y:S05]  /*1b60*/  ENDCOLLECTIVE ;  /* 0x000000000000791b */ /* 0x007fea0003800000 */
.L_x_25212:
[----:B------:R-:W-:Y:S05]  /*1b70*/  BSYNC B0 ;  /* 0x0000000000007941 */ /* 0x000fea0003800000 */
.L_x_25211:
[----:B------:R-:W-:Y:S01]  /*1b80*/  FMNMX R13, R14, R13, !PT ;  /* 0x0000000d0e0d7209 */ /* 0x000fe20007800000 */
[----:B------:R-:W-:Y:S02]  /*1b90*/  HFMA2 R9, -RZ, RZ, 3.7421875, 0 ;  /* 0x437c0000ff097431 */ /* 0x000fe400000001ff */
[----:B------:R-:W-:Y:S02]  /*1ba0*/  IMAD.MOV.U32 R0, RZ, RZ, 0x3bbb989d ;  /* 0x3bbb989dff007424 */ /* 0x000fe400078e00ff */
[----:B------:R-:W-:Y:S02]  /*1bb0*/  HFMA2 R11, -RZ, RZ, 0, 1.847743988037109375e-06 ;  /* 0x0000001fff0b7431 */ /* 0x000fe400000001ff */
[----:B------:R-:W-:Y:S02]  /*1bc0*/  IMAD.MOV.U32 R15, RZ, RZ, -0x1 ;  /* 0xffffffffff0f7424 */ /* 0x000fe400078e00ff */
        /* <DEDUP_REMOVED lines=13> */
[----:B------:R-:W-:Y:S01]  /*1ca0*/  IMAD.SHL.U32 R0, R10, 0x800000, RZ ;  /* 0x008000000a007824 */ /* 0x000fe200078e00ff */
[----:B------:R-:W-:-:S03]  /*1cb0*/  MOV R12, 0x1 ;  /* 0x00000001000c7802 */ /* 0x000fc60000000f00 */
        /* <DEDUP_REMOVED lines=9> */
.L_x_25213:
[----:B------:R-:W-:Y:S05]  /*1d50*/  BRA `(.L_x_25214) ;  /* 0xfffffff000787947 */ /* 0x000fea000383ffff */
.L_x_25200:
[----:B------:R-:W-:Y:S01]  /*1d60*/  HFMA2 R11, -RZ, RZ, 0, 1.847743988037109375e-06 ;  /* 0x0000001fff0b7431 */ /* 0x000fe200000001ff */
[----:B------:R-:W-:Y:S01]  /*1d70*/  BSSY B0, `(.L_x_25215) ;  /* 0x0000006000007945 */ /* 0x000fe20003800000 */
[----:B------:R-:W-:Y:S01]  /*1d80*/  MOV R12, 0x1 ;  /* 0x00000001000c7802 */ /* 0x000fe20000000f00 */
[----:B------:R-:W-:-:S07]  /*1d90*/  IMAD.MOV.U32 R15, RZ, RZ, -0x1 ;  /* 0xffffffffff0f7424 */ /* 0x000fce00078e00ff */
[----:B0-----:R-:W-:Y:S05]  /*1da0*/  WARPSYNC.COLLECTIVE R15, `(.L_x_25216) ;  /* 0x000000000f087348 */ /* 0x001fea0003c00000 */
[----:B------:R1:W2:Y:S02]  /*1db0*/  SHFL.BFLY P6, R14, R13, R12, R11 ;  /* 0x0c00000c0d0e7389 */ /* 0x0002a400000c000b */
[----:B012---:R-:W-:Y:S05]  /*1dc0*/  ENDCOLLECTIVE ;  /* 0x000000000000791b */ /* 0x007fea0003800000 */
.L_x_25216:
[----:B------:R-:W-:Y:S05]  /*1dd0*/  BSYNC B0 ;  /* 0x0000000000007941 */ /* 0x000fea0003800000 */
.L_x_25215:
[----:B------:R-:W-:Y:S01]  /*1de0*/  FMNMX R13, R14, R13, !PT ;  /* 0x0000000d0e0d7209 */ /* 0x000fe20007800000 */
[----:B------:R-:W-:Y:S01]  /*1df0*/  HFMA2 R9, -RZ, RZ, 3.7421875, 0 ;  /* 0x437c0000ff097431 */ /* 0x000fe200000001ff */
[----:B------:R-:W-:Y:S01]  /*1e00*/  MOV R0, 0x3bbb989d ;  /* 0x3bbb989d00007802 */ /* 0x000fe20000000f00 */
[----:B------:R-:W-:Y:S01]  /*1e10*/  IMAD.MOV.U32 R11, RZ, RZ, 0x1f ;  /* 0x0000001fff0b7424 */ /* 0x000fe200078e00ff */
[----:B------:R-:W-:Y:S01]  /*1e20*/  MOV R15, 0xffffffff ;  /* 0xffffffff000f7802 */ /* 0x000fe20000000f00 */
        /* <DEDUP_REMOVED lines=13> */
[----:B------:R-:W-:Y:S02]  /*1f00*/  SHF.L.U32 R0, R10, 0x17, RZ ;  /* 0x000000170a007819 */ /* 0x000fe400000006ff */
[----:B------:R-:W-:Y:S02]  /*1f10*/  MOV R12, 0x1 ;  /* 0x00000001000c7802 */ /* 0x000fe40000000f00 */
        /* <DEDUP_REMOVED lines=9> */
.L_x_25217:
[----:B------:R-:W-:Y:S05]  /*1fb0*/  BRA `(.L_x_25218) ;  /* 0xfffffff400747947 */ /* 0x000fea000383ffff */
        .weak           $__internal_498_$__cuda_sm20_div_u64
        .type           $__internal_498_$__cuda_sm20_div_u64,@function
        .size           $__internal_498_$__cuda_sm20_div_u64,($__internal_499_$__cuda_sm3x_div_rn_noftz_f32_slowpath - $__internal_498_$__cuda_sm20_div_u64)
$__internal_498_$__cuda_sm20_div_u64:
        /* <DEDUP_REMOVED lines=68> */
[----:B------:R-:W-:Y:S06]  /*2400*/  RET.REL.NODEC R2 `(_Z15SoftmaxWarpImplI10DirectLoadIffE11DirectStoreIffEfLi2ELi2ELi2ELi1ELb1EL9Algorithm0EEvT_T0_ll) ;  /* 0xffffffd802fc7950 */ /* 0x000fec0003c3ffff */
        .weak           $__internal_499_$__cuda_sm3x_div_rn_noftz_f32_slowpath
        .type           $__internal_499_$__cuda_sm3x_div_rn_noftz_f32_slowpath,@function
        .size           $__internal_499_$__cuda_sm3x_div_rn_noftz_f32_slowpath,(.L_x_25951 - $__internal_499_$__cuda_sm3x_div_rn_noftz_f32_slowpath)
$__internal_499_$__cuda_sm3x_div_rn_noftz_f32_slowpath:
        /* <DEDUP_REMOVED lines=34> */
.L_x_25220:
        /* <DEDUP_REMOVED lines=51> */
.L_x_25227:
[----:B------:R-:W-:-:S04]  /*2960*/  LOP3.LUT R6, R6, 0x80000000, RZ, 0xc0, !PT ;  /* 0x8000000006067812 */ /* 0x000fc800078ec0ff */
[----:B------:R-:W-:Y:S01]  /*2970*/  LOP3.LUT R6, R6, 0x7f800000, RZ, 0xfc, !PT ;  /* 0x7f80000006067812 */ /* 0x000fe200078efcff */
[----:B------:R-:W-:Y:S06]  /*2980*/  BRA `(.L_x_25228) ;  /* 0x0000000000047947 */ /* 0x000fec0003800000 */
.L_x_25226:
[----:B------:R-:W-:-:S07]  /*2990*/  LEA R6, R14, R6, 0x17 ;  /* 0x000000060e067211 */ /* 0x000fce00078eb8ff */
.L_x_25228:
[----:B------:R-:W-:Y:S05]  /*29a0*/  BSYNC.RECONVERGENT B3 ;  /* 0x0000000000037941 */ /* 0x000fea0003800200 */
.L_x_25225:
[----:B------:R-:W-:Y:S05]  /*29b0*/  BRA `(.L_x_25229) ;  /* 0x0000000000207947 */ /* 0x000fea0003800000 */
.L_x_25224:
[----:B------:R-:W-:-:S04]  /*29c0*/  LOP3.LUT R6, R7, 0x80000000, R6, 0x48, !PT ;  /* 0x8000000007067812 */ /* 0x000fc800078e4806 */
[----:B------:R-:W-:Y:S01]  /*29d0*/  LOP3.LUT R6, R6, 0x7f800000, RZ, 0xfc, !PT ;  /* 0x7f80000006067812 */ /* 0x000fe200078efcff */
[----:B------:R-:W-:Y:S06]  /*29e0*/  BRA `(.L_x_25229) ;  /* 0x0000000000147947 */ /* 0x000fec0003800000 */
.L_x_25223:
[----:B------:R-:W-:Y:S01]  /*29f0*/  LOP3.LUT R6, R7, 0x80000000, R6, 0x48, !PT ;  /* 0x8000000007067812 */ /* 0x000fe200078e4806 */
[----:B------:R-:W-:Y:S06]  /*2a00*/  BRA `(.L_x_25229) ;  /* 0x00000000000c7947 */ /* 0x000fec0003800000 */
.L_x_25222:
[----:B------:R-:W0:Y:S01]  /*2a10*/  MUFU.RSQ R6, -QNAN ;  /* 0xffc0000000067908 */ /* 0x000e220000001400 */
[----:B------:R-:W-:Y:S05]  /*2a20*/  BRA `(.L_x_25229) ;  /* 0x0000000000047947 */ /* 0x000fea0003800000 */
.L_x_25221:
[----:B------:R-:W-:-:S07]  /*2a30*/  FADD.FTZ R6, R6, R7 ;  /* 0x0000000706067221 */ /* 0x000fce0000010000 */
.L_x_25229:
[----:B------:R-:W-:Y:S05]  /*2a40*/  BSYNC.RECONVERGENT B2 ;  /* 0x0000000000027941 */ /* 0x000fea0003800200 */
.L_x_25219:
[----:B------:R-:W-:Y:S02]  /*2a50*/  HFMA2 R7, -RZ, RZ, 0, 0 ;  /* 0x00000000ff077431 */ /* 0x000fe400000001ff */
[----:B0-----:R-:W-:Y:S01]  /*2a60*/  IMAD.MOV.U32 R11, RZ, RZ, R6 ;  /* 0x000000ffff0b7224 */ /* 0x001fe200078e0006 */
[----:B------:R-:W-:-:S04]  /*2a70*/  MOV R6, R13 ;  /* 0x0000000d00067202 */ /* 0x000fc80000000f00 */
[----:B------:R-:W-:Y:S05]  /*2a80*/  RET.REL.NODEC R6 `(_Z15SoftmaxWarpImplI10DirectLoadIffE11DirectStoreIffEfLi2ELi2ELi2ELi1ELb1EL9Algorithm0EEvT_T0_ll) ;  /* 0xffffffd4065c7950 */ /* 0x000fea0003c3ffff */
.L_x_25230:
        /* <DEDUP_REMOVED lines=15> */
.L_x_25951:


//--------------------- .text._Z15SoftmaxWarpImplI10DirectLoadIffE11DirectStoreIffEfLi2ELi2ELi2ELi1ELb0EL9Algorithm0EEvT_T0_ll --------------------------
	.section	.text._Z15SoftmaxWarpImplI10DirectLoadIffE11DirectStoreIffEfLi2ELi2ELi2ELi1ELb0EL9Algorithm0EEvT_T0_ll,"ax",@progbits
	.align	128
        .global         _Z15SoftmaxWarpImplI10DirectLoadIffE11DirectStoreIffEfLi2ELi2ELi2ELi1ELb0EL9Algorithm0EEvT_T0_ll
        .type           _Z15SoftmaxWarpImplI10DirectLoadIffE11DirectStoreIffEfLi2ELi2ELi2ELi1ELb0EL9Algorithm0EEvT_T0_ll,@function
        .size           _Z15SoftmaxWarpImplI10DirectLoadIffE11DirectStoreIffEfLi2ELi2ELi2ELi1ELb0EL9Algorithm0EEvT_T0_ll,(.L_x_25953 - _Z15SoftmaxWarpImplI10DirectLoadIffE11DirectStoreIffEfLi2ELi2ELi2ELi1ELb0EL9Algorithm0EEvT_T0_ll)
        .other          _Z15SoftmaxWarpImplI10DirectLoadIffE11DirectStoreIffEfLi2ELi2ELi2ELi1ELb0EL9Algorithm0EEvT_T0_ll,@"STO_CUDA_ENTRY STV_DEFAULT"
_Z15SoftmaxWarpImplI10DirectLoadIffE11DirectStoreIffEfLi2ELi2ELi2ELi1ELb0EL9Algorithm0EEvT_T0_ll:
.text._Z15SoftmaxWarpImplI10DirectLoadIffE11DirectStoreIffEfLi2ELi2ELi2ELi1ELb0EL9Algorithm0EEvT_T0_ll:
        /* <DEDUP_REMOVED lines=24> */
.L_x_25231:
        /* <DEDUP_REMOVED lines=47> */
.L_x_25233:
[----:B------:R-:W-:-:S07]  /*0470*/  MOV R0, 0x490 ;  /* 0x0000049000007802 */ /* 0x000fce0000000f00 */
[----:B0-----:R-:W-:Y:S05]  /*0480*/  CALL.REL.NOINC `($__internal_500_$__cuda_sm20_div_u64) ;  /* 0x00000018004c7944 */ /* 0x001fea0003c00000 */
[----:B------:R-:W-:Y:S01]  /*0490*/  MOV R2, R4 ;  /* 0x0000000400027202 */ /* 0x000fe20000000f00 */
[----:B------:R-:W-:-:S07]  /*04a0*/  IMAD.MOV.U32 R3, RZ, RZ, R5 ;  /* 0x000000ffff037224 */ /* 0x000fce00078e0005 */
.L_x_25234:
[----:B------:R-:W-:Y:S05]  /*04b0*/  BSYNC.RECONVERGENT B0 ;  /* 0x0000000000007941 */ /* 0x000fea0003800200 */
.L_x_25232:
        /* <DEDUP_REMOVED lines=54> */
.L_x_25255:
        /* <DEDUP_REMOVED lines=12> */
[----:B01----:R-:W-:Y:S05]  /*08e0*/  CALL.REL.NOINC `($__internal_501_$__cuda_sm3x_div_rn_noftz_f32_slowpath) ;  /* 0x0000001800487944 */ /* 0x003fea0003c00000 */
[----:B------:R-:W-:-:S07]  /*08f0*/  IMAD.MOV.U32 R12, RZ, RZ, R13 ;  /* 0x000000ffff0c7224 */ /* 0x000fce00078e000d */
.L_x_25239:
[----:B------:R-:W-:Y:S05]  /*0900*/  BSYNC.RECONVERGENT B1 ;  /* 0x0000000000017941 */ /* 0x000fea0003800200 */
.L_x_25238:
        /* <DEDUP_REMOVED lines=12> */
[----:B0-----:R-:W-:Y:S05]  /*09d0*/  CALL.REL.NOINC `($__internal_501_$__cuda_sm3x_div_rn_noftz_f32_slowpath) ;  /* 0x00000018000c7944 */ /* 0x001fea0003c00000 */
.L_x_25241:
[----:B------:R-:W-:Y:S05]  /*09e0*/  BSYNC.RECONVERGENT B1 ;  /* 0x0000000000017941 */ /* 0x000fea0003800200 */
.L_x_25240:
        /* <DEDUP_REMOVED lines=19> */
.L_x_25236:
[----:B------:R-:W-:Y:S05]  /*0b20*/  BSYNC B0 ;  /* 0x0000000000007941 */ /* 0x000fea0003800000 */
.L_x_25235:
[----:B------:R-:W-:-:S04]  /*0b30*/  ISETP.NE.U32.AND P0, PT, R18, RZ, PT ;  /* 0x000000ff1200720c */ /* 0x000fc80003f05070 */
[----:B------:R-:W-:-:S13]  /*0b40*/  ISETP.NE.AND.EX P0, PT, R22, RZ, PT, P0 ;  /* 0x000000ff1600720c */ /* 0x000fda0003f05300 */
[----:B------:R-:W-:Y:S05]  /*0b50*/  @!P0 EXIT ;  /* 0x000000000000894d */ /* 0x000fea0003800000 */
.L_x_25252:
        /* <DEDUP_REMOVED lines=44> */
.L_x_25259:
        /* <DEDUP_REMOVED lines=14> */
.L_x_25244:
[----:B------:R-:W-:Y:S05]  /*0f00*/  BSYNC.RECONVERGENT B0 ;  /* 0x0000000000007941 */ /* 0x000fea0003800200 */
.L_x_25243:
        /* <DEDUP_REMOVED lines=12> */
[----:B01----:R-:W-:Y:S05]  /*0fd0*/  CALL.REL.NOINC `($__internal_501_$__cuda_sm3x_div_rn_noftz_f32_slowpath) ;  /* 0x00000010008c7944 */ /* 0x003fea0003c00000 */
[----:B------:R-:W-:-:S07]  /*0fe0*/  MOV R15, R13 ;  /* 0x0000000d000f7202 */ /* 0x000fce0000000f00 */
.L_x_25246:
[----:B------:R-:W-:Y:S05]  /*0ff0*/  BSYNC.RECONVERGENT B0 ;  /* 0x0000000000007941 */ /* 0x000fea0003800200 */
.L_x_25245:
[----:B-1----:R-:W-:Y:S01]  /*1000*/  HFMA2 R13, -RZ, RZ, 0, 0 ;  /* 0x00000000ff0d7431 */ /* 0x002fe200000001ff */
        /* <DEDUP_REMOVED lines=15> */
[----:B------:R-:W-:Y:S01]  /*1100*/  IADD3.X R9, PT, PT, RZ, R9, RZ, P0, !PT ;  /* 0x00000009ff097210 */ /* 0x000fe200007fe4ff */
[C---:B------:R-:W-:Y:S01]  /*1110*/  IMAD.SHL.U32 R18, R6.reuse, 0x4, RZ ;  /* 0x0000000406127824 */ /* 0x040fe200078e00ff */
[----:B------:R-:W-:Y:S02]  /*1120*/  IADD3 R7, PT, PT, R13, R7, RZ ;  /* 0x000000070d077210 */ /* 0x000fe40007ffe0ff */
[----:B------:R-:W-:Y:S02]  /*1130*/  SHF.L.U64.HI R9, R6, 0x2, R9 ;  /* 0x0000000206097819 */ /* 0x000fe40000010209 */
[----:B------:R-:W-:Y:S02]  /*1140*/  LEA.HI R0, P0, R7, R12, RZ, 0x1 ;  /* 0x0000000c07007211 */ /* 0x000fe400078108ff */
[----:B------:R-:W-:Y:S02]  /*1150*/  LOP3.LUT R18, R18, 0xfffffff8, RZ, 0xc0, !PT ;  /* 0xfffffff812127812 */ /* 0x000fe400078ec0ff */
[----:B------:R-:W-:-:S02]  /*1160*/  SHF.L.U32 R6, R0, 0x2, RZ ;  /* 0x0000000200067819 */ /* 0x000fc400000006ff */
[----:B------:R-:W-:Y:S02]  /*1170*/  IADD3.X R7, PT, PT, RZ, R7, RZ, P0, !PT ;  /* 0x00000007ff077210 */ /* 0x000fe400007fe4ff */
[----:B------:R-:W-:Y:S02]  /*1180*/  LOP3.LUT R6, R6, 0xfffffff8, RZ, 0xc0, !PT ;  /* 0xfffffff806067812 */ /* 0x000fe400078ec0ff */
[----:B------:R-:W-:Y:S02]  /*1190*/  IADD3 R18, P0, PT, R18, UR40, RZ ;  /* 0x0000002812127c10 */ /* 0x000fe4000ff1e0ff */
[----:B------:R-:W-:Y:S02]  /*11a0*/  SHF.L.U64.HI R0, R0, 0x2, R7 ;  /* 0x0000000200007819 */ /* 0x000fe40000010207 */
[----:B------:R-:W-:Y:S02]  /*11b0*/  IADD3 R6, P1, PT, R6, UR36, RZ ;  /* 0x0000002406067c10 */ /* 0x000fe4000ff3e0ff */
[----:B------:R-:W-:-:S02]  /*11c0*/  IADD3.X R19, PT, PT, R9, UR41, RZ, P0, !PT ;  /* 0x0000002909137c10 */ /* 0x000fc400087fe4ff */
[----:B------:R-:W-:-:S03]  /*11d0*/  IADD3.X R7, PT, PT, R0, UR37, RZ, P1, !PT ;  /* 0x0000002500077c10 */ /* 0x000fc60008ffe4ff */
[----:B------:R1:W-:Y:S04]  /*11e0*/  STG.E.64 desc[UR4][R18.64], R14 ;  /* 0x0000000e12007986 */ /* 0x0003e8000c101b04 */
        /* <DEDUP_REMOVED lines=29> */
.L_x_25263:
        /* <DEDUP_REMOVED lines=13> */
[----:B------:R-:W-:-:S07]  /*1490*/  MOV R12, R13 ;  /* 0x0000000d000c7202 */ /* 0x000fce0000000f00 */
.L_x_25249:
[----:B------:R-:W-:Y:S05]  /*14a0*/  BSYNC.RECONVERGENT B0 ;  /* 0x0000000000007941 */ /* 0x000fea0003800200 */
.L_x_25248:
        /* <DEDUP_REMOVED lines=12> */
[----:B0-----:R-:W-:Y:S05]  /*1570*/  CALL.REL.NOINC `($__internal_501_$__cuda_sm3x_div_rn_noftz_f32_slowpath) ;  /* 0x0000000c00247944 */ /* 0x001fea0003c00000 */
.L_x_25251:
[----:B------:R-:W-:Y:S05]  /*1580*/  BSYNC.RECONVERGENT B0 ;  /* 0x0000000000007941 */ /* 0x000fea0003800200 */
.L_x_25250:
        /* <DEDUP_REMOVED lines=17> */
[----:B------:R-:W-:Y:S02]  /*16a0*/  IADD3.X R10, PT, PT, R17, R10, RZ, P0, !PT ;  /* 0x0000000a110a7210 */ /* 0x000fe400007fe4ff */
[----:B------:R-:W-:-:S04]  /*16b0*/  ISETP.GE.U32.AND P0, PT, R19, UR44, PT ;  /* 0x0000002c13007c0c */ /* 0x000fc8000bf06070 */
[----:B------:R-:W-:-:S13]  /*16c0*/  ISETP.GE.AND.EX P0, PT, R10, UR45, PT, P0 ;  /* 0x0000002d0a007c0c */ /* 0x000fda000bf06300 */
[----:B---3--:R-:W-:Y:S05]  /*16d0*/  @!P0 BRA `(.L_x_25252) ;  /* 0xfffffff400208947 */ /* 0x008fea000383ffff */
[----:B------:R-:W-:Y:S05]  /*16e0*/  EXIT ;  /* 0x000000000000794d */ /* 0x000fea0003800000 */
.L_x_25237:
[----:B------:R-:W-:Y:S01]  /*16f0*/  MOV R12, 0x1 ;  /* 0x00000001000c7802 */ /* 0x000fe20000000f00 */
[----:B------:R-:W-:Y:S01]  /*1700*/  IMAD.MOV.U32 R11, RZ, RZ, 0x1f ;  /* 0x0000001fff0b7424 */ /* 0x000fe200078e00ff */
[----:B------:R-:W-:Y:S01]  /*1710*/  MOV R15, 0xffffffff ;  /* 0xffffffff000f7802 */ /* 0x000fe20000000f00 */
[----:B------:R-:W-:Y:S01]  /*1720*/  IMAD.MOV.U32 R9, RZ, RZ, 0x437c0000 ;  /* 0x437c0000ff097424 */ /* 0x000fe200078e00ff */
[----:B------:R-:W-:-:S07]  /*1730*/  MOV R7, 0x3bbb989d ;  /* 0x3bbb989d00077802 */ /* 0x000fce0000000f00 */
[----:B0-----:R-:W-:Y:S05]  /*1740*/  WARPSYNC.COLLECTIVE R15, `(.L_x_25253) ;  /* 0x000000000f087348 */ /* 0x001fea0003c00000 */
[----:B------:R1:W2:Y:S02]  /*1750*/  SHFL.BFLY P6, R14, R13, R12, R11 ;  /* 0x0c00000c0d0e7389 */ /* 0x0002a400000c000b */
[----:B012---:R-:W-:Y:S05]  /*1760*/  ENDCOLLECTIVE ;  /* 0x000000000000791b */ /* 0x007fea0003800000 */
.L_x_25253:
        /* <DEDUP_REMOVED lines=24> */
.L_x_25254:
[----:B------:R-:W-:Y:S05]  /*18f0*/  BRA `(.L_x_25255) ;  /* 0xffffffec00c87947 */ /* 0x000fea000383ffff */
.L_x_25242:
[----:B------:R-:W-:Y:S01]  /*1900*/  BSSY B0, `(.L_x_25256) ;  /* 0x0000007000007945 */ /* 0x000fe20003800000 */
[----:B------:R-:W-:Y:S01]  /*1910*/  IMAD.MOV.U32 R12, RZ, RZ, 0x1 ;  /* 0x00000001ff0c7424 */ /* 0x000fe200078e00ff */
[----:B------:R-:W-:Y:S02]  /*1920*/  MOV R11, 0x1f ;  /* 0x0000001f000b7802 */ /* 0x000fe40000000f00 */
[----:B------:R-:W-:-:S07]  /*1930*/  MOV R15, 0xffffffff ;  /* 0xffffffff000f7802 */ /* 0x000fce0000000f00 */
[----:B0-----:R-:W-:Y:S05]  /*1940*/  WARPSYNC.COLLECTIVE R15, `(.L_x_25257) ;  /* 0x000000000f087348 */ /* 0x001fea0003c00000 */
[----:B------:R1:W2:Y:S02]  /*1950*/  SHFL.BFLY P6, R14, R13, R12, R11 ;  /* 0x0c00000c0d0e7389 */ /* 0x0002a400000c000b */
[----:B012---:R-:W-:Y:S05]  /*1960*/  ENDCOLLECTIVE ;  /* 0x000000000000791b */ /* 0x007fea0003800000 */
.L_x_25257:
[----:B------:R-:W-:Y:S05]  /*1970*/  BSYNC B0 ;  /* 0x0000000000007941 */ /* 0x000fea0003800000 */
.L_x_25256:
[----:B------:R-:W-:Y:S01]  /*1980*/  FMNMX R13, R13, R14, !PT ;  /* 0x0000000e0d0d7209 */ /* 0x000fe20007800000 */
[----:B------:R-:W-:Y:S02]  /*1990*/  HFMA2 R11, -RZ, RZ, 3.7421875, 0 ;  /* 0x437c0000ff0b7431 */ /* 0x000fe400000001ff */
[----:B------:R-:W-:Y:S02]  /*19a0*/  IMAD.MOV.U32 R9, RZ, RZ, 0x3bbb989d ;  /* 0x3bbb989dff097424 */ /* 0x000fe400078e00ff */
[----:B------:R-:W-:Y:S02]  /*19b0*/  IMAD.MOV.U32 R15, RZ, RZ, -0x1 ;  /* 0xffffffffff0f7424 */ /* 0x000fe400078e00ff */
[--C-:B------:R-:W-:Y:S01]  /*19c0*/  FADD R6, R6, -R13.reuse ;  /* 0x8000000d06067221 */ /* 0x100fe20000000000 */
[----:B------:R-:W-:-:S03]  /*19d0*/  FADD R12, R7, -R13 ;  /* 0x8000000d070c7221 */ /* 0x000fc60000000000 */
[-C--:B------:R-:W-:Y:S01]  /*19e0*/  FFMA.SAT R0, R6, R9.reuse, 0.5 ;  /* 0x3f00000006007423 */ /* 0x080fe20000002009 */
[----:B------:R-:W-:-:S03]  /*19f0*/  FFMA.SAT R14, R12, R9, 0.5 ;  /* 0x3f0000000c0e7423 */ /* 0x000fc60000002009 */
[-C--:B------:R-:W-:Y:S01]  /*1a00*/  FFMA.RM R0, R0, R11.reuse, 12582913 ;  /* 0x4b40000100007423 */ /* 0x080fe2000000400b */
[----:B------:R-:W-:Y:S01]  /*1a10*/  FFMA.RM R14, R14, R11, 12582913 ;  /* 0x4b4000010e0e7423 */ /* 0x000fe2000000400b */
[----:B------:R-:W-:Y:S02]  /*1a20*/  HFMA2 R11, -RZ, RZ, 0, 1.847743988037109375e-06 ;  /* 0x0000001fff0b7431 */ /* 0x000fe400000001ff */
        /* <DEDUP_REMOVED lines=8> */
[----:B------:R-:W-:-:S04]  /*1ab0*/  MOV R12, 0x1 ;  /* 0x00000001000c7802 */ /* 0x000fc80000000f00 */
        /* <DEDUP_REMOVED lines=9> */
.L_x_25258:
[----:B------:R-:W-:Y:S05]  /*1b50*/  BRA `(.L_x_25259) ;  /* 0xfffffff000b07947 */ /* 0x000fea000383ffff */
.L_x_25247:
[----:B------:R-:W-:Y:S01]  /*1b60*/  BSSY B0, `(.L_x_25260) ;  /* 0x0000007000007945 */ /* 0x000fe20003800000 */
[----:B------:R-:W-:Y:S01]  /*1b70*/  MOV R12, 0x1 ;  /* 0x00000001000c7802 */ /* 0x000fe20000000f00 */
[----:B------:R-:W-:Y:S01]  /*1b80*/  IMAD.MOV.U32 R15, RZ, RZ, -0x1 ;  /* 0xffffffffff0f7424 */ /* 0x000fe200078e00ff */
[----:B------:R-:W-:-:S07]  /*1b90*/  MOV R11, 0x1f ;  /* 0x0000001f000b7802 */ /* 0x000fce0000000f00 */
[----:B0-----:R-:W-:Y:S05]  /*1ba0*/  WARPSYNC.COLLECTIVE R15, `(.L_x_25261) ;  /* 0x000000000f087348 */ /* 0x001fea0003c00000 */
[----:B------:R1:W2:Y:S02]  /*1bb0*/  SHFL.BFLY P6, R14, R13, R12, R11 ;  /* 0x0c00000c0d0e7389 */ /* 0x0002a400000c000b */
[----:B012---:R-:W-:Y:S05]  /*1bc0*/  ENDCOLLECTIVE ;  /* 0x000000000000791b */ /* 0x007fea0003800000 */
.L_x_25261:
[----:B------:R-:W-:Y:S05]  /*1bd0*/  BSYNC B0 ;  /* 0x0000000000007941 */ /* 0x000fea0003800000 */
.L_x_25260:
[----:B------:R-:W-:Y:S01]  /*1be0*/  FMNMX R13, R13, R14, !PT ;  /* 0x0000000e0d0d7209 */ /* 0x000fe20007800000 */
[----:B------:R-:W-:Y:S01]  /*1bf0*/  HFMA2 R11, -RZ, RZ, 3.7421875, 0 ;  /* 0x437c0000ff0b7431 */ /* 0x000fe200000001ff */
        /* <DEDUP_REMOVED lines=27> */
.L_x_25262:
[----:B------:R-:W-:Y:S05]  /*1db0*/  BRA `(.L_x_25263) ;  /* 0xfffffff400807947 */ /* 0x000fea000383ffff */
        .weak           $__internal_500_$__cuda_sm20_div_u64
        .type           $__internal_500_$__cuda_sm20_div_u64,@function
        .size           $__internal_500_$__cuda_sm20_div_u64,($__internal_501_$__cuda_sm3x_div_rn_noftz_f32_slowpath - $__internal_500_$__cuda_sm20_div_u64)
$__internal_500_$__cuda_sm20_div_u64:
        /* <DEDUP_REMOVED lines=68> */
[----:B------:R-:W-:Y:S06]  /*2200*/  RET.REL.NODEC R2 `(_Z15SoftmaxWarpImplI10DirectLoadIffE11DirectStoreIffEfLi2ELi2ELi2ELi1ELb0EL9Algorithm0EEvT_T0_ll) ;  /* 0xffffffdc027c7950 */ /* 0x000fec0003c3ffff */
        .weak           $__internal_501_$__cuda_sm3x_div_rn_noftz_f32_slowpath
        .type           $__internal_501_$__cuda_sm3x_div_rn_noftz_f32_slowpath,@function
        .size           $__internal_501_$__cuda_sm3x_div_rn_noftz_f32_slowpath,(.L_x_25953 - $__internal_501_$__cuda_sm3x_div_rn_noftz_f32_slowpath)
$__internal_501_$__cuda_sm3x_div_rn_noftz_f32_slowpath:
        /* <DEDUP_REMOVED lines=34> */
.L_x_25265:
        /* <DEDUP_REMOVED lines=51> */
.L_x_25272:
[----:B------:R-:W-:-:S04]  /*2760*/  LOP3.LUT R6, R6, 0x80000000, RZ, 0xc0, !PT ;  /* 0x8000000006067812 */ /* 0x000fc800078ec0ff */
[----:B------:R-:W-:Y:S01]  /*2770*/  LOP3.LUT R6, R6, 0x7f800000, RZ, 0xfc, !PT ;  /* 0x7f80000006067812 */ /* 0x000fe200078efcff */
[----:B------:R-:W-:Y:S06]  /*2780*/  BRA `(.L_x_25273) ;  /* 0x0000000000047947 */ /* 0x000fec0003800000 */
.L_x_25271:
[----:B------:R-:W-:-:S07]  /*2790*/  LEA R6, R20, R6, 0x17 ;  /* 0x0000000614067211 */ /* 0x000fce00078eb8ff */
.L_x_25273:
[----:B------:R-:W-:Y:S05]  /*27a0*/  BSYNC.RECONVERGENT B3 ;  /* 0x0000000000037941 */ /* 0x000fea0003800200 */
.L_x_25270:
[----:B------:R-:W-:Y:S05]  /*27b0*/  BRA `(.L_x_25274) ;  /* 0x0000000000207947 */ /* 0x000fea0003800000 */
.L_x_25269:
[----:B------:R-:W-:-:S04]  /*27c0*/  LOP3.LUT R6, R7, 0x80000000, R6, 0x48, !PT ;  /* 0x8000000007067812 */ /* 0x000fc800078e4806 */
[----:B------:R-:W-:Y:S01]  /*27d0*/  LOP3.LUT R6, R6, 0x7f800000, RZ, 0xfc, !PT ;  /* 0x7f80000006067812 */ /* 0x000fe200078efcff */
[----:B------:R-:W-:Y:S06]  /*27e0*/  BRA `(.L_x_25274) ;  /* 0x0000000000147947 */ /* 0x000fec0003800000 */
.L_x_25268:
[----:B------:R-:W-:Y:S01]  /*27f0*/  LOP3.LUT R6, R7, 0x80000000, R6, 0x48, !PT ;  /* 0x8000000007067812 */ /* 0x000fe200078e4806 */
[----:B------:R-:W-:Y:S06]  /*2800*/  BRA `(.L_x_25274) ;  /* 0x00000000000c7947 */ /* 0x000fec0003800000 */
.L_x_25267:
[----:B------:R-:W0:Y:S01]  /*2810*/  MUFU.RSQ R6, -QNAN ;  /* 0xffc0000000067908 */ /* 0x000e220000001400 */
[----:B------:R-:W-:Y:S05]  /*2820*/  BRA `(.L_x_25274) ;  /* 0x0000000000047947 */ /* 0x000fea0003800000 */
.L_x_25266:
[----:B------:R-:W-:-:S07]  /*2830*/  FADD.FTZ R6, R6, R7 ;  /* 0x0000000706067221 */ /* 0x000fce0000010000 */
.L_x_25274:
[----:B------:R-:W-:Y:S05]  /*2840*/  BSYNC.RECONVERGENT B2 ;  /* 0x0000000000027941 */ /* 0x000fea0003800200 */
.L_x_25264:
[----:B------:R-:W-:Y:S02]  /*2850*/  HFMA2 R7, -RZ, RZ, 0, 0 ;  /* 0x00000000ff077431 */ /* 0x000fe400000001ff */
[----:B0-----:R-:W-:Y:S01]  /*2860*/  IMAD.MOV.U32 R13, RZ, RZ, R6 ;  /* 0x000000ffff0d7224 */ /* 0x001fe200078e0006 */
[----:B------:R-:W-:-:S04]  /*2870*/  MOV R6, R11 ;  /* 0x0000000b00067202 */ /* 0x000fc80000000f00 */
[----:B------:R-:W-:Y:S05]  /*2880*/  RET.REL.NODEC R6 `(_Z15SoftmaxWarpImplI10DirectLoadIffE11DirectStoreIffEfLi2ELi2ELi2ELi1ELb0EL9Algorithm0EEvT_T0_ll) ;  /* 0xffffffd406dc7950 */ /* 0x000fea0003c3ffff */
.L_x_25275:
        /* <DEDUP_REMOVED lines=15> */
.L_x_25953:


//--------------------- .text._Z15SoftmaxWarpImplI10DirectLoadIffE11DirectStoreIffEfLi2ELi2ELi2ELi2ELb1EL9Algorithm0EEvT_T0_ll --------------------------
	.section	.text._Z15SoftmaxWarpImplI10DirectLoadIffE11DirectStoreIffEfLi2ELi2ELi2ELi2ELb1EL9Algorithm0EEvT_T0_ll,"ax",@progbits
	.align	128
        .global         _Z15SoftmaxWarpImplI10DirectLoadIffE11DirectStoreIffEfLi2ELi2ELi2ELi2ELb1EL9Algorithm0EEvT_T0_ll
        .type           _Z15SoftmaxWarpImplI10DirectLoadIffE11DirectStoreIffEfLi2ELi2ELi2ELi2ELb1EL9Algorithm0EEvT_T0_ll,@function
        .size           _Z15SoftmaxWarpImplI10DirectLoadIffE11DirectStoreIffEfLi2ELi2ELi2ELi2ELb1EL9Algorithm0EEvT_T0_ll,(.L_x_25954 - _Z15SoftmaxWarpImplI10DirectLoadIffE11DirectStoreIffEfLi2ELi2ELi2ELi2ELb1EL9Algorithm0EEvT_T0_ll)
        .other          _Z15SoftmaxWarpImplI10DirectLoadIffE11DirectStoreIffEfLi2ELi2ELi2ELi2ELb1EL9Algorithm0EEvT_T0_ll,@"STO_CUDA_ENTRY STV_DEFAULT"
_Z15SoftmaxWarpImplI10DirectLoadIffE11DirectStoreIffEfLi2ELi2ELi2ELi2ELb1EL9Algorithm0EEvT_T0_ll:
.text._Z15SoftmaxWarpImplI10DirectLoadIffE11DirectStoreIffEfLi2ELi2ELi2ELi2ELb1EL9Algorithm0EEvT_T0_ll:
        /* <DEDUP_REMOVED lines=24> */
.L_x_25276:
        /* <DEDUP_REMOVED lines=17> */
.L_x_25290:
[----:B------:R-:W-:Y:S01]  /*0290*/  ISETP.GE.U32.AND P0, PT, R10, UR40, PT ;  /* 0x000000280a007c0c */ /* 0x000fe2000bf06070 */
[----:B-1----:R-:W1:Y:S01]  /*02a0*/  LDC.64 R4, c[0x0][0x388] ;  /* 0x0000e200ff047b82 */ /* 0x002e620000000a00 */
[----:B------:R-:W-:Y:S02]  /*02b0*/  MOV R16, 0xff800000 ;  /* 0xff80000000107802 */ /* 0x000fe40000000f00 */
[----:B------:R-:W-:-:S05]  /*02c0*/  ISETP.GE.AND.EX P0, PT, RZ, UR41, PT, P0 ;  /* 0x00000029ff007c0c */ /* 0x000fca000bf06300 */
[----:B------:R-:W4:Y:S08]  /*02d0*/  LDC.64 R12, c[0x0][0x388] ;  /* 0x0000e200ff0c7b82 */ /* 0x000f300000000a00 */
[----:B------:R-:W5:Y:S01]  /*02e0*/  @!P0 LDC.64 R14, c[0x0][0x388] ;  /* 0x0000e200ff0e8b82 */ /* 0x000f620000000a00 */
[----:B------:R-:W-:Y:S02]  /*02f0*/  @!P0 MOV R11, RZ ;  /* 0x000000ff000b8202 */ /* 0x000fe40000000f00 */
[----:B--2---:R-:W-:-:S02]  /*0300*/  @!P0 R2UR UR4, R8 ;  /* 0x00000000080482ca */ /* 0x004fc400000e0000 */
[----:B------:R-:W-:Y:S02]  /*0310*/  @!P0 R2UR UR5, R9 ;  /* 0x00000000090582ca */ /* 0x000fe400000e0000 */
[----:B------:R-:W-:Y:S01]  /*0320*/  @!P0 R2UR UR6, R8 ;  /* 0x00000000080682ca */ /* 0x000fe200000e0000 */
[-C--:B-1----:R-:W-:Y:S01]  /*0330*/  @!P0 IMAD R0, R19, R4.reuse, RZ ;  /* 0x0000000413008224 */ /* 0x082fe200078e02ff */
[----:B------:R-:W1:Y:S01]  /*0340*/  LDC.64 R2, c[0x0][0x380] ;  /* 0x0000e000ff027b82 */ /* 0x000e620000000a00 */
[----:B------:R-:W-:Y:S02]  /*0350*/  @!P0 R2UR UR7, R9 ;  /* 0x00000000090782ca */ /* 0x000fe400000e0000 */
[C---:B------:R-:W-:Y:S02]  /*0360*/  @!P0 IMAD R17, R21.reuse, R5, R0 ;  /* 0x0000000515118224 */ /* 0x040fe400078e0200 */
[----:B-----5:R-:W-:-:S03]  /*0370*/  @!P0 IMAD.WIDE.U32 R14, R21, R4, R14 ;  /* 0x00000004150e8225 */ /* 0x020fc600078e000e */
[----:B------:R-:W2:Y:S01]  /*0380*/  LDC.64 R4, c[0x0][0x380] ;  /* 0x0000e000ff047b82 */ /* 0x000ea20000000a00 */
[----:B------:R-:W-:Y:S01]  /*0390*/  @!P0 IADD3 R0, P1, PT, R10, R14, RZ ;  /* 0x0000000e0a008210 */ /* 0x000fe20007f3e0ff */
[----:B----4-:R-:W-:-:S03]  /*03a0*/  @!P0 IMAD R14, R19, R12, RZ ;  /* 0x0000000c130e8224 */ /* 0x010fc600078e02ff */
[----:B------:R-:W-:Y:S01]  /*03b0*/  @!P0 IADD3.X R17, PT, PT, R17, R15, RZ, P1, !PT ;  /* 0x0000000f11118210 */ /* 0x000fe20000ffe4ff */
[C---:B------:R-:W-:Y:S02]  /*03c0*/  @!P0 IMAD R23, R21.reuse, R13, R14 ;  /* 0x0000000d15178224 */ /* 0x040fe400078e020e */
[----:B------:R-:W-:Y:S01]  /*03d0*/  @!P0 IMAD.WIDE.U32 R12, R21, R12, R10 ;  /* 0x0000000c150c8225 */ /* 0x000fe200078e000a */
[----:B------:R-:W-:-:S05]  /*03e0*/  @!P0 LEA.HI R0, P1, R17, R0, RZ, 0x1 ;  /* 0x0000000011008211 */ /* 0x000fca00078308ff */
[----:B------:R-:W-:Y:S02]  /*03f0*/  @!P0 IMAD.SHL.U32 R15, R0, 0x4, RZ ;  /* 0x00000004000f8824 */ /* 0x000fe400078e00ff */
[----:B------:R-:W-:-:S03]  /*0400*/  @!P0 IMAD.X R17, RZ, RZ, R17, P1 ;  /* 0x000000ffff118224 */ /* 0x000fc600008e0611 */
[----:B------:R-:W-:Y:S02]  /*0410*/  @!P0 LOP3.LUT R15, R15, 0xfffffff8, RZ, 0xc0, !PT ;  /* 0xfffffff80f0f8812 */ /* 0x000fe400078ec0ff */
[----:B------:R-:W-:Y:S02]  /*0420*/  @!P0 SHF.L.U64.HI R0, R0, 0x2, R17 ;  /* 0x0000000200008819 */ /* 0x000fe40000010211 */
[----:B-1----:R-:W-:Y:S02]  /*0430*/  @!P0 IADD3 R14, P2, PT, R15, R2, RZ ;  /* 0x000000020f0e8210 */ /* 0x002fe40007f5e0ff */
[----:B------:R-:W-:Y:S02]  /*0440*/  @!P0 IADD3 R2, PT, PT, R13, R23, RZ ;  /* 0x000000170d028210 */ /* 0x000fe40007ffe0ff */
[----:B--2---:R-:W-:Y:S01]  /*0450*/  @!P0 LEA R22, P1, R12, R4, 0x2 ;  /* 0x000000040c168211 */ /* 0x004fe200078210ff */
[----:B------:R-:W-:Y:S01]  /*0460*/  IMAD.MOV.U32 R4, RZ, RZ, -0x800000 ;  /* 0xff800000ff047424 */ /* 0x000fe200078e00ff */
[----:B------:R-:W-:Y:S01]  /*0470*/  MOV R17, 0xff800000 ;  /* 0xff80000000117802 */ /* 0x000fe20000000f00 */
[----:B------:R-:W-:Y:S01]  /*0480*/  @!P0 IMAD.X R15, R0, 0x1, R3, P2 ;  /* 0x00000001000f8824 */ /* 0x000fe200010e0603 */
[----:B------:R-:W-:-:S02]  /*0490*/  @!P0 LEA.HI.X R23, R12, R5, R2, 0x2, P1 ;  /* 0x000000050c178211 */ /* 0x000fc400008f1402 */
[----:B------:R-:W-:-:S03]  /*04a0*/  MOV R5, 0xff800000 ;  /* 0xff80000000057802 */ /* 0x000fc60000000f00 */
[----:B------:R-:W2:Y:S04]  /*04b0*/  @!P0 LDG.E.64 R16, desc[UR4][R22.64] ;  /* 0x0000000416108981 */ /* 0x000ea8000c1e1b00 */
[----:B------:R-:W4:Y:S01]  /*04c0*/  @!P0 LDG.E.64 R4, desc[UR6][R14.64] ;  /* 0x000000060e048981 */ /* 0x000f22000c1e1b00 */
[----:B------:R-:W-:Y:S01]  /*04d0*/  UMOV UR4, 0xffffffff ;  /* 0xffffffff00047882 */ /* 0x000fe20000000000 */
[----:B------:R-:W-:Y:S01]  /*04e0*/  MOV R2, 0xff800000 ;  /* 0xff80000000027802 */ /* 0x000fe20000000f00 */
[----:B------:R-:W-:Y:S01]  /*04f0*/  IMAD.MOV.U32 R0, RZ, RZ, -0x800000 ;  /* 0xff800000ff007424 */ /* 0x000fe200078e00ff */
[----:B--2---:R-:W-:Y:S02]  /*0500*/  @!P0 FMNMX3 R2, R16, -INF , R17, !PT ;  /* 0xff80000010028876 */ /* 0x004fe40007800011 */
[----:B----4-:R-:W-:Y:S01]  /*0510*/  @!P0 FMNMX3 R0, R4, -INF , R5, !PT ;  /* 0xff80000004008876 */ /* 0x010fe20007800005 */
[----:B------:R-:W-:Y:S06]  /*0520*/  BRA.DIV UR4, `(.L_x_25277) ;  /* 0x0000000a04407947 */ /* 0x000fec000b800000 */
[----:B------:R-:W1:Y:S01]  /*0530*/  SHFL.BFLY PT, R3, R2, 0x1, 0x1f ;  /* 0x0c201f0002037f89 */ /* 0x000e6200000e0000 */
[----:B------:R-:W-:Y:S01]  /*0540*/  HFMA2 R11, -RZ, RZ, 0.96630859375, -0.0022525787353515625 ;  /* 0x3bbb989dff0b7431 */ /* 0x000fe200000001ff */
[----:B------:R-:W-:Y:S02]  /*0550*/  MOV R12, 0x437c0000 ;  /* 0x437c0000000c7802 */ /* 0x000fe40000000f00 */
[----:B------:R-:W2:Y:S01]  /*0560*/  SHFL.BFLY PT, R14, R0, 0x1, 0x1f ;  /* 0x0c201f00000e7f89 */ /* 0x000ea200000e0000 */
[----:B-1----:R-:W-:Y:S02]  /*0570*/  FMNMX R3, R3, R2, !PT ;  /* 0x0000000203037209 */ /* 0x002fe40007800000 */
[----:B--2---:R-:W-:-:S03]  /*0580*/  FMNMX R14, R14, R0, !PT ;  /* 0x000000000e0e7209 */ /* 0x004fc60007800000 */
[C---:B------:R-:W-:Y:S01]  /*0590*/  FADD R20, -R3.reuse, R16 ;  /* 0x0000001003147221 */ /* 0x040fe20000000100 */
[----:B------:R-:W-:Y:S01]  /*05a0*/  FADD R16, -R3, R17 ;  /* 0x0000001103107221 */ /* 0x000fe20000000100 */
[----:B------:R-:W-:Y:S02]  /*05b0*/  FADD R4, -R14, R4 ;  /* 0x000000040e047221 */ /* 0x000fe40000000100 */
[-C--:B------:R-:W-:Y:S01]  /*05c0*/  FFMA.SAT R13, R20, R11.reuse, 0.5 ;  /* 0x3f000000140d7423 */ /* 0x080fe2000000200b */
[-C--:B------:R-:W-:Y:S01]  /*05d0*/  FFMA.SAT R15, R16, R11.reuse, 0.5 ;  /* 0x3f000000100f7423 */ /* 0x080fe2000000200b */
[----:B------:R-:W-:Y:S01]  /*05e0*/  FADD R14, -R14, R5 ;  /* 0x000000050e0e7221 */ /* 0x000fe20000000100 */
[-C--:B------:R-:W-:Y:S01]  /*05f0*/  FFMA.SAT R17, R4, R11.reuse, 0.5 ;  /* 0x3f00000004117423 */ /* 0x080fe2000000200b */
[-C--:B------:R-:W-:Y:S01]  /*0600*/  FFMA.RM R3, R13, R12.reuse, 12582913 ;  /* 0x4b4000010d037423 */ /* 0x080fe2000000400c */
[-C--:B------:R-:W-:Y:S02]  /*0610*/  FFMA.RM R0, R15, R12.reuse, 12582913 ;  /* 0x4b4000010f007423 */ /* 0x080fe4000000400c */
[-C--:B------:R-:W-:Y:S01]  /*0620*/  FFMA.RM R2, R17, R12.reuse, 12582913 ;  /* 0x4b40000111027423 */ /* 0x080fe2000000400c */
[----:B------:R-:W-:Y:S01]  /*0630*/  FFMA.SAT R17, R14, R11, 0.5 ;  /* 0x3f0000000e117423 */ /* 0x000fe2000000200b */
[----:B------:R-:W-:Y:S01]  /*0640*/  FADD R13, R3, -12583039 ;  /* 0xcb40007f030d7421 */ /* 0x000fe20000000000 */
[----:B------:R-:W-:Y:S01]  /*0650*/  FADD R15, R0, -12583039 ;  /* 0xcb40007f000f7421 */ /* 0x000fe20000000000 */
[----:B------:R-:W-:Y:S01]  /*0660*/  FADD R11, R2, -12583039 ;  /* 0xcb40007f020b7421 */ /* 0x000fe20000000000 */
[----:B------:R-:W-:Y:S01]  /*0670*/  FFMA.RM R12, R17, R12, 12582913 ;  /* 0x4b400001110c7423 */ /* 0x000fe2000000400c */
[----:B------:R-:W-:Y:S01]  /*0680*/  FFMA R13, R20, 1.4426950216293334961, -R13 ;  /* 0x3fb8aa3b140d7823 */ /* 0x000fe2000000080d */
[----:B------:R-:W-:Y:S01]  /*0690*/  FFMA R15, R16, 1.4426950216293334961, -R15 ;  /* 0x3fb8aa3b100f7823 */ /* 0x000fe2000000080f */
[----:B------:R-:W-:Y:S01]  /*06a0*/  FFMA R11, R4, 1.4426950216293334961, -R11 ;  /* 0x3fb8aa3b040b7823 */ /* 0x000fe2000000080b */
[----:B------:R-:W-:Y:S01]  /*06b0*/  FADD R17, R12, -12583039 ;  /* 0xcb40007f0c117421 */ /* 0x000fe20000000000 */
[----:B------:R-:W-:Y:S01]  /*06c0*/  FFMA R13, R20, 1.925963033500011079e-08, R13 ;  /* 0x32a57060140d7823 */ /* 0x000fe2000000000d */
[----:B------:R-:W-:Y:S01]  /*06d0*/  FFMA R15, R16, 1.925963033500011079e-08, R15 ;  /* 0x32a57060100f7823 */ /* 0x000fe2000000000f */
[----:B------:R-:W-:Y:S01]  /*06e0*/  FFMA R11, R4, 1.925963033500011079e-08, R11 ;  /* 0x32a57060040b7823 */ /* 0x000fe2000000000b */
[----:B------:R-:W-:Y:S01]  /*06f0*/  FFMA R17, R14, 1.4426950216293334961, -R17 ;  /* 0x3fb8aa3b0e117823 */ /* 0x000fe20000000811 */
[----:B------:R-:W1:Y:S01]  /*0700*/  MUFU.EX2 R5, R13 ;  /* 0x0000000d00057308 */ /* 0x000e620000000800 */
[----:B------:R-:W-:Y:S01]  /*0710*/  IMAD.SHL.U32 R4, R3, 0x800000, RZ ;  /* 0x0080000003047824 */ /* 0x000fe200078e00ff */
[----:B------:R-:W-:Y:S01]  /*0720*/  SHF.L.U32 R0, R0, 0x17, RZ ;  /* 0x0000001700007819 */ /* 0x000fe200000006ff */
[----:B------:R-:W-:Y:S01]  /*0730*/  FFMA R17, R14, 1.925963033500011079e-08, R17 ;  /* 0x32a570600e117823 */ /* 0x000fe20000000011 */
[----:B------:R-:W-:-:S04]  /*0740*/  SHF.L.U32 R2, R2, 0x17, RZ ;  /* 0x0000001702027819 */ /* 0x000fc800000006ff */
[----:B------:R-:W2:Y:S08]  /*0750*/  MUFU.EX2 R15, R15 ;  /* 0x0000000f000f7308 */ /* 0x000eb00000000800 */
[----:B------:R-:W4:Y:S01]  /*0760*/  MUFU.EX2 R11, R11 ;  /* 0x0000000b000b7308 */ /* 0x000f220000000800 */
[----:B-1----:R-:W-:-:S04]  /*0770*/  FMUL R5, R4, R5 ;  /* 0x0000000504057220 */ /* 0x002fc80000400000 */
[----:B------:R-:W-:-:S03]  /*0780*/  FADD R16, RZ, R5 ;  /* 0x00000005ff107221 */ /* 0x000fc60000000000 */
[----:B------:R-:W1:Y:S01]  /*0790*/  MUFU.EX2 R17, R17 ;  /* 0x0000001100117308 */ /* 0x000e620000000800 */
[----:B--2---:R-:W-:Y:S01]  /*07a0*/  FMUL R3, R0, R15 ;  /* 0x0000000f00037220 */ /* 0x004fe20000400000 */
[----:B------:R-:W-:-:S03]  /*07b0*/  IMAD.SHL.U32 R0, R12, 0x800000, RZ ;  /* 0x008000000c007824 */ /* 0x000fc600078e00ff */
[----:B------:R-:W-:Y:S01]  /*07c0*/  FADD R16, R16, R3 ;  /* 0x0000000310107221 */ /* 0x000fe20000000000 */
[----:B----4-:R-:W-:-:S04]  /*07d0*/  FMUL R2, R2, R11 ;  /* 0x0000000b02027220 */ /* 0x010fc80000400000 */
[----:B------:R-:W2:Y:S01]  /*07e0*/  SHFL.BFLY PT, R23, R16, 0x1, 0x1f ;  /* 0x0c201f0010177f89 */ /* 0x000ea200000e0000 */
[----:B-1----:R-:W-:Y:S01]  /*07f0*/  FMUL R0, R0, R17 ;  /* 0x0000001100007220 */ /* 0x002fe20000400000 */
[----:B------:R-:W-:-:S04]  /*0800*/  FADD R17, RZ, R2 ;  /* 0x00000002ff117221 */ /* 0x000fc80000000000 */
[----:B------:R-:W-:-:S05]  /*0810*/  FADD R17, R17, R0 ;  /* 0x0000000011117221 */ /* 0x000fca0000000000 */
[----:B------:R1:W4:Y:S01]  /*0820*/  SHFL.BFLY PT, R14, R17, 0x1, 0x1f ;  /* 0x0c201f00110e7f89 */ /* 0x00032200000e0000 */
[----:B--2---:R-:W-:-:S07]  /*0830*/  FADD R4, R16, R23 ;  /* 0x0000001710047221 */ /* 0x004fce0000000000 */
.L_x_25296:
[----:B------:R-:W2:Y:S01]  /*0840*/  MUFU.RCP R11, R4 ;  /* 0x00000004000b7308 */ /* 0x000ea20000001000 */
[----:B------:R-:W-:Y:S01]  /*0850*/  BSSY.RECONVERGENT B0, `(.L_x_25278) ;  /* 0x000000c000007945 */ /* 0x000fe20003800200 */
[----:B-1--4-:R-:W-:-:S06]  /*0860*/  FADD R17, R17, R14 ;  /* 0x0000000e11117221 */ /* 0x012fcc0000000000 */
[----:B------:R-:W1:Y:S01]  /*0870*/  FCHK P1, R5, R4 ;  /* 0x0000000405007302 */ /* 0x000e620000020000 */
[----:B--2---:R-:W-:-:S04]  /*0880*/  FFMA R12, -R4, R11, 1 ;  /* 0x3f800000040c7423 */ /* 0x004fc8000000010b */
[----:B------:R-:W-:-:S04]  /*0890*/  FFMA R12, R11, R12, R11 ;  /* 0x0000000c0b0c7223 */ /* 0x000fc8000000000b */
[----:B------:R-:W-:-:S04]  /*08a0*/  FFMA R11, R5, R12, RZ ;  /* 0x0000000c050b7223 */ /* 0x000fc800000000ff */
[----:B------:R-:W-:-:S04]  /*08b0*/  FFMA R13, -R4, R11, R5 ;  /* 0x0000000b040d7223 */ /* 0x000fc80000000105 */
[----:B------:R-:W-:Y:S01]  /*08c0*/  FFMA R12, R12, R13, R11 ;  /* 0x0000000d0c0c7223 */ /* 0x000fe2000000000b */
[----:B-1----:R-:W-:Y:S06]  /*08d0*/  @!P1 BRA `(.L_x_25279) ;  /* 0x00000000000c9947 */ /* 0x002fec0003800000 */
[----:B------:R-:W-:-:S07]  /*08e0*/  MOV R14, 0x900 ;  /* 0x00000900000e7802 */ /* 0x000fce0000000f00 */
[----:B0--3--:R-:W-:Y:S05]  /*08f0*/  CALL.REL.NOINC `($__internal_502_$__cuda_sm3x_div_rn_noftz_f32_slowpath) ;  /* 0x0000000800747944 */ /* 0x009fea0003c00000 */
[----:B------:R-:W-:-:S07]  /*0900*/  MOV R12, R13 ;  /* 0x0000000d000c7202 */ /* 0x000fce0000000f00 */
.L_x_25279:
[----:B------:R-:W-:Y:S05]  /*0910*/  BSYNC.RECONVERGENT B0 ;  /* 0x0000000000007941 */ /* 0x000fea0003800200 */
.L_x_25278:
        /* <DEDUP_REMOVED lines=11> */
[----:B0--3--:R-:W-:Y:S05]  /*09d0*/  CALL.REL.NOINC `($__internal_502_$__cuda_sm3x_div_rn_noftz_f32_slowpath) ;  /* 0x00000008003c7944 */ /* 0x009fea0003c00000 */
.L_x_25281:
[----:B------:R-:W-:Y:S05]  /*09e0*/  BSYNC.RECONVERGENT B0 ;  /* 0x0000000000007941 */ /* 0x000fea0003800200 */
.L_x_25280:
        /* <DEDUP_REMOVED lines=14> */
[----:B------:R-:W-:-:S04]  /*0ad0*/  IMAD.WIDE.U32 R4, R21, UR38, R10 ;  /* 0x0000002615047c25 */ /* 0x000fc8000f8e000a */
[----:B------:R-:W-:Y:S01]  /*0ae0*/  IMAD R11, R21, UR39, R14 ;  /* 0x00000027150b7c24 */ /* 0x000fe2000f8e020e */
[----:B------:R-:W-:-:S04]  /*0af0*/  LEA R14, P0, R4, UR36, 0x2 ;  /* 0x00000024040e7c11 */ /* 0x000fc8000f8010ff */
[----:B------:R-:W-:-:S04]  /*0b00*/  IADD3 R5, PT, PT, R5, R11, RZ ;  /* 0x0000000b05057210 */ /* 0x000fc80007ffe0ff */
[----:B------:R-:W-:-:S05]  /*0b10*/  LEA.HI.X R15, R4, UR37, R5, 0x2, P0 ;  /* 0x00000025040f7c11 */ /* 0x000fca00080f1405 */
[----:B------:R1:W-:Y:S02]  /*0b20*/  STG.E.64 desc[UR4][R14.64], R12 ;  /* 0x0000000c0e007986 */ /* 0x0003e4000c101b04 */
.L_x_25283:
[----:B------:R-:W-:Y:S05]  /*0b30*/  BSYNC.RECONVERGENT B0 ;  /* 0x0000000000007941 */ /* 0x000fea0003800200 */
.L_x_25282:
[----:B------:R-:W-:Y:S01]  /*0b40*/  BSSY.RECONVERGENT B0, `(.L_x_25284) ;  /* 0x0000008000007945 */ /* 0x000fe20003800200 */
[----:B-1----:R-:W-:-:S03]  /*0b50*/  FFMA R12, R3, R20, R16 ;  /* 0x00000014030c7223 */ /* 0x002fc60000000010 */
[----:B------:R-:W-:Y:S05]  /*0b60*/  @!P2 BRA `(.L_x_25285) ;  /* 0x000000000014a947 */ /* 0x000fea0003800000 */
[----:B------:R-:W-:Y:S01]  /*0b70*/  MOV R5, R2 ;  /* 0x0000000200057202 */ /* 0x000fe20000000f00 */
[----:B------:R-:W-:Y:S01]  /*0b80*/  IMAD.MOV.U32 R4, RZ, RZ, R17 ;  /* 0x000000ffff047224 */ /* 0x000fe200078e0011 */
[----:B------:R-:W-:-:S07]  /*0b90*/  MOV R14, 0xbb0 ;  /* 0x00000bb0000e7802 */ /* 0x000fce0000000f00 */
[----:B0--3--:R-:W-:Y:S05]  /*0ba0*/  CALL.REL.NOINC `($__internal_502_$__cuda_sm3x_div_rn_noftz_f32_slowpath) ;  /* 0x0000000400c87944 */ /* 0x009fea0003c00000 */
[----:B------:R-:W-:-:S07]  /*0bb0*/  MOV R12, R13 ;  /* 0x0000000d000c7202 */ /* 0x000fce0000000f00 */
.L_x_25285:
[----:B------:R-:W-:Y:S05]  /*0bc0*/  BSYNC.RECONVERGENT B0 ;  /* 0x0000000000007941 */ /* 0x000fea0003800200 */
.L_x_25284:
        /* <DEDUP_REMOVED lines=12> */
[----:B0--3--:R-:W-:Y:S05]  /*0c90*/  CALL.REL.NOINC `($__internal_502_$__cuda_sm3x_div_rn_noftz_f32_slowpath) ;  /* 0x00000004008c7944 */ /* 0x009fea0003c00000 */
.L_x_25287:
[----:B------:R-:W-:Y:S05]  /*0ca0*/  BSYNC.RECONVERGENT B0 ;  /* 0x0000000000007941 */ /* 0x000fea0003800200 */
.L_x_25286:
        /* <DEDUP_REMOVED lines=8> */
[----:B------:R-:W-:-:S04]  /*0d30*/  IADD3.X R3, PT, PT, R5, R3, RZ, P0, !PT ;  /* 0x0000000305037210 */ /* 0x000fc800007fe4ff */
        /* <DEDUP_REMOVED lines=8> */
.L_x_25289:
[----:B------:R-:W-:Y:S05]  /*0dc0*/  BSYNC.RECONVERGENT B0 ;  /* 0x0000000000007941 */ /* 0x000fea0003800200 */
.L_x_25288:
[----:B------:R-:W-:-:S04]  /*0dd0*/  IADD3 R21, P0, PT, R18, R21, RZ ;  /* 0x0000001512157210 */ /* 0x000fc80007f1e0ff */
[----:B------:R-:W-:Y:S02]  /*0de0*/  LEA.HI.X.SX32 R19, R18, R19, 0x1, P0 ;  /* 0x0000001312137211 */ /* 0x000fe400000f0eff */
[----:B------:R-:W-:-:S04]  /*0df0*/  ISETP.GE.U32.AND P0, PT, R21, UR42, PT ;  /* 0x0000002a15007c0c */ /* 0x000fc8000bf06070 */
[----:B------:R-:W-:-:S13]  /*0e00*/  ISETP.GE.AND.EX P0, PT, R19, UR43, PT, P0 ;  /* 0x0000002b13007c0c */ /* 0x000fda000bf06300 */
[----:B------:R-:W-:Y:S05]  /*0e10*/  @!P0 BRA `(.L_x_25290) ;  /* 0xfffffff4001c8947 */ /* 0x000fea000383ffff */
[----:B------:R-:W-:Y:S05]  /*0e20*/  EXIT ;  /* 0x000000000000794d */ /* 0x000fea0003800000 */
.L_x_25277:
[----:B------:R-:W-:Y:S01]  /*0e30*/  HFMA2 R12, -RZ, RZ, 0, 5.9604644775390625e-08 ;  /* 0x00000001ff0c7431 */ /* 0x000fe200000001ff */
[----:B------:R-:W-:Y:S01]  /*0e40*/  BSSY B0, `(.L_x_25291) ;  /* 0x0000007000007945 */ /* 0x000fe20003800000 */
[----:B------:R-:W-:Y:S01]  /*0e50*/  MOV R13, R2 ;  /* 0x00000002000d7202 */ /* 0x000fe20000000f00 */
[----:B------:R-:W-:Y:S01]  /*0e60*/  IMAD.MOV.U32 R11, RZ, RZ, 0x1f ;  /* 0x0000001fff0b7424 */ /* 0x000fe200078e00ff */
[----:B------:R-:W-:-:S07]  /*0e70*/  MOV R15, 0xffffffff ;  /* 0xffffffff000f7802 */ /* 0x000fce0000000f00 */
[----:B0--3--:R-:W-:Y:S05]  /*0e80*/  WARPSYNC.COLLECTIVE R15, `(.L_x_25292) ;  /* 0x000000000f087348 */ /* 0x009fea0003c00000 */
[----:B------:R1:W2:Y:S02]  /*0e90*/  SHFL.BFLY P6, R14, R13, R12, R11 ;  /* 0x0c00000c0d0e7389 */ /* 0x0002a400000c000b */
[----:B0123--:R-:W-:Y:S05]  /*0ea0*/  ENDCOLLECTIVE ;  /* 0x000000000000791b */ /* 0x00ffea0003800000 */
.L_x_25292:
[----:B------:R-:W-:Y:S05]  /*0eb0*/  BSYNC B0 ;  /* 0x0000000000007941 */ /* 0x000fea0003800000 */
.L_x_25291:
[----:B------:R-:W-:Y:S02]  /*0ec0*/  HFMA2 R12, -RZ, RZ, 0, 5.9604644775390625e-08 ;  /* 0x00000001ff0c7431 */ /* 0x000fe400000001ff */
[----:B------:R-:W-:Y:S01]  /*0ed0*/  IMAD.MOV.U32 R13, RZ, RZ, R0 ;  /* 0x000000ffff0d7224 */ /* 0x000fe200078e0000 */
[----:B------:R-:W-:Y:S01]  /*0ee0*/  MOV R11, 0x1f ;  /* 0x0000001f000b7802 */ /* 0x000fe20000000f00 */
[----:B------:R-:W-:Y:S01]  /*0ef0*/  IMAD.MOV.U32 R15, RZ, RZ, -0x1 ;  /* 0xffffffffff0f7424 */ /* 0x000fe200078e00ff */
[----:B------:R-:W-:-:S07]  /*0f00*/  MOV R3, R14 ;  /* 0x0000000e00037202 */ /* 0x000fce0000000f00 */
[----:B------:R-:W-:Y:S05]  /*0f10*/  WARPSYNC.COLLECTIVE R15, `(.L_x_25293) ;  /* 0x000000000f087348 */ /* 0x000fea0003c00000 */
[----:B------:R0:W1:Y:S02]  /*0f20*/  SHFL.BFLY P6, R14, R13, R12, R11 ;  /* 0x0c00000c0d0e7389 */ /* 0x00006400000c000b */
[----:B01----:R-:W-:Y:S05]  /*0f30*/  ENDCOLLECTIVE ;  /* 0x000000000000791b */ /* 0x003fea0003800000 */
.L_x_25293:
[----:B------:R-:W-:Y:S01]  /*0f40*/  FMNMX R3, R3, R2, !PT ;  /* 0x0000000203037209 */ /* 0x000fe20007800000 */
[----:B------:R-:W-:-:S04]  /*0f50*/  HFMA2 R2, -RZ, RZ, 0.96630859375, -0.0022525787353515625 ;  /* 0x3bbb989dff027431 */ /* 0x000fc800000001ff */
[C---:B------:R-:W-:Y:S01]  /*0f60*/  FADD R23, -R3.reuse, R16 ;  /* 0x0000001003177221 */ /* 0x040fe20000000100 */
[----:B------:R-:W-:Y:S01]  /*0f70*/  FADD R17, -R3, R17 ;  /* 0x0000001103117221 */ /* 0x000fe20000000100 */
[----:B------:R-:W-:Y:S02]  /*0f80*/  MOV R3, 0x437c0000 ;  /* 0x437c000000037802 */ /* 0x000fe40000000f00 */
[----:B------:R-:W-:Y:S01]  /*0f90*/  FFMA.SAT R16, R23, R2, 0.5 ;  /* 0x3f00000017107423 */ /* 0x000fe20000002002 */
[----:B------:R-:W-:-:S03]  /*0fa0*/  FMNMX R14, R14, R0, !PT ;  /* 0x000000000e0e7209 */ /* 0x000fc60007800000 */
[----:B------:R-:W-:Y:S01]  /*0fb0*/  FFMA.RM R0, R16, R3, 12582913 ;  /* 0x4b40000110007423 */ /* 0x000fe20000004003 */
[----:B------:R-:W-:Y:S01]  /*0fc0*/  FFMA.SAT R16, R17, R2, 0.5 ;  /* 0x3f00000011107423 */ /* 0x000fe20000002002 */
[----:B------:R-:W-:-:S03]  /*0fd0*/  FADD R11, -R14, R4 ;  /* 0x000000040e0b7221 */ /* 0x000fc60000000100 */
[-C--:B------:R-:W-:Y:S01]  /*0fe0*/  FFMA.RM R16, R16, R3.reuse, 12582913 ;  /* 0x4b40000110107423 */ /* 0x080fe20000004003 */
[----:B------:R-:W-:Y:S01]  /*0ff0*/  FADD R12, R0, -12583039 ;  /* 0xcb40007f000c7421 */ /* 0x000fe20000000000 */
[----:B------:R-:W-:Y:S01]  /*1000*/  FADD R5, -R14, R5 ;  /* 0x000000050e057221 */ /* 0x000fe20000000100 */
[-C--:B------:R-:W-:Y:S01]  /*1010*/  FFMA.SAT R14, R11, R2.reuse, 0.5 ;  /* 0x3f0000000b0e7423 */ /* 0x080fe20000002002 */
[----:B------:R-:W-:Y:S01]  /*1020*/  FADD R4, R16, -12583039 ;  /* 0xcb40007f10047421 */ /* 0x000fe20000000000 */
[----:B------:R-:W-:Y:S01]  /*1030*/  FFMA R12, R23, 1.4426950216293334961, -R12 ;  /* 0x3fb8aa3b170c7823 */ /* 0x000fe2000000080c */
[----:B------:R-:W-:Y:S02]  /*1040*/  FFMA.SAT R2, R5, R2, 0.5 ;  /* 0x3f00000005027423 */ /* 0x000fe40000002002 */
[----:B------:R-:W-:Y:S01]  /*1050*/  FFMA R4, R17, 1.4426950216293334961, -R4 ;  /* 0x3fb8aa3b11047823 */ /* 0x000fe20000000804 */
[----:B------:R-:W-:Y:S01]  /*1060*/  FFMA R12, R23, 1.925963033500011079e-08, R12 ;  /* 0x32a57060170c7823 */ /* 0x000fe2000000000c */
[----:B------:R-:W-:-:S02]  /*1070*/  FFMA.RM R2, R2, R3, 12582913 ;  /* 0x4b40000102027423 */ /* 0x000fc40000004003 */
[----:B------:R-:W-:Y:S01]  /*1080*/  FFMA R17, R17, 1.925963033500011079e-08, R4 ;  /* 0x32a5706011117823 */ /* 0x000fe20000000004 */
[----:B------:R-:W-:Y:S01]  /*1090*/  FFMA.RM R4, R14, R3, 12582913 ;  /* 0x4b4000010e047423 */ /* 0x000fe20000004003 */
[----:B------:R-:W-:Y:S01]  /*10a0*/  FADD R22, R2, -12583039 ;  /* 0xcb40007f02167421 */ /* 0x000fe20000000000 */
[----:B------:R-:W0:Y:S01]  /*10b0*/  MUFU.EX2 R12, R12 ;  /* 0x0000000c000c7308 */ /* 0x000e220000000800 */
[----:B------:R-:W-:Y:S01]  /*10c0*/  SHF.L.U32 R3, R16, 0x17, RZ ;  /* 0x0000001710037819 */ /* 0x000fe200000006ff */
[C---:B------:R-:W-:Y:S01]  /*10d0*/  FADD R14, R4.reuse, -12583039 ;  /* 0xcb40007f040e7421 */ /* 0x040fe20000000000 */
[----:B------:R-:W-:Y:S01]  /*10e0*/  FFMA R22, R5, 1.4426950216293334961, -R22 ;  /* 0x3fb8aa3b05167823 */ /* 0x000fe20000000816 */
[----:B------:R-:W-:Y:S02]  /*10f0*/  SHF.L.U32 R4, R4, 0x17, RZ ;  /* 0x0000001704047819 */ /* 0x000fe400000006ff */
[----:B------:R-:W-:Y:S01]  /*1100*/  FFMA R20, R11, 1.4426950216293334961, -R14 ;  /* 0x3fb8aa3b0b147823 */ /* 0x000fe2000000080e */
[----:B------:R-:W-:Y:S01]  /*1110*/  FFMA R22, R5, 1.925963033500011079e-08, R22 ;  /* 0x32a5706005167823 */ /* 0x000fe20000000016 */
[----:B------:R-:W1:Y:S01]  /*1120*/  MUFU.EX2 R14, R17 ;  /* 0x00000011000e7308 */ /* 0x000e620000000800 */
[----:B------:R-:W-:-:S02]  /*1130*/  IMAD.SHL.U32 R5, R0, 0x800000, RZ ;  /* 0x0080000000057824 */ /* 0x000fc400078e00ff */
[----:B------:R-:W-:Y:S01]  /*1140*/  FFMA R20, R11, 1.925963033500011079e-08, R20 ;  /* 0x32a570600b147823 */ /* 0x000fe20000000014 */
[----:B------:R-:W-:-:S04]  /*1150*/  IMAD.SHL.U32 R0, R2, 0x800000, RZ ;  /* 0x0080000002007824 */ /* 0x000fc800078e00ff */
[----:B------:R-:W2:Y:S01]  /*1160*/  MUFU.EX2 R11, R20 ;  /* 0x00000014000b7308 */ /* 0x000ea20000000800 */
[----:B0-----:R-:W-:Y:S01]  /*1170*/  FMUL R5, R5, R12 ;  /* 0x0000000c05057220 */ /* 0x001fe20000400000 */
[----:B------:R-:W-:-:S03]  /*1180*/  HFMA2 R12, -RZ, RZ, 0, 5.9604644775390625e-08 ;  /* 0x00000001ff0c7431 */ /* 0x000fc600000001ff */
[----:B------:R-:W-:-:S03]  /*1190*/  FADD R16, RZ, R5 ;  /* 0x00000005ff107221 */ /* 0x000fc60000000000 */
[----:B------:R-:W0:Y:S01]  /*11a0*/  MUFU.EX2 R13, R22 ;  /* 0x00000016000d7308 */ /* 0x000e220000000800 */
[----:B-1----:R-:W-:-:S04]  /*11b0*/  FMUL R3, R3, R14 ;  /* 0x0000000e03037220 */ /* 0x002fc80000400000 */
[----:B------:R-:W-:Y:S01]  /*11c0*/  FADD R16, R16, R3 ;  /* 0x0000000310107221 */ /* 0x000fe20000000000 */
[----:B--2---:R-:W-:Y:S01]  /*11d0*/  FMUL R2, R4, R11 ;  /* 0x0000000b04027220 */ /* 0x004fe20000400000 */
[----:B------:R-:W-:-:S03]  /*11e0*/  IMAD.MOV.U32 R11, RZ, RZ, 0x1f ;  /* 0x0000001fff0b7424 */ /* 0x000fc600078e00ff */
[----:B------:R-:W-:Y:S01]  /*11f0*/  FADD R17, RZ, R2 ;  /* 0x00000002ff117221 */ /* 0x000fe20000000000 */
[----:B0-----:R-:W-:Y:S01]  /*1200*/  FMUL R0, R0, R13 ;  /* 0x0000000d00007220 */ /* 0x001fe20000400000 */
[----:B------:R-:W-:-:S03]  /*1210*/  MOV R13, R16 ;  /* 0x00000010000d7202 */ /* 0x000fc60000000f00 */
[----:B------:R-:W-:-:S07]  /*1220*/  FADD R17, R17, R0 ;  /* 0x0000000011117221 */ /* 0x000fce0000000000 */
[----:B------:R-:W-:Y:S05]  /*1230*/  WARPSYNC.COLLECTIVE R15, `(.L_x_25294) ;  /* 0x000000000f087348 */ /* 0x000fea0003c00000 */
[----:B------:R0:W1:Y:S02]  /*1240*/  SHFL.BFLY P6, R14, R13, R12, R11 ;  /* 0x0c00000c0d0e7389 */ /* 0x00006400000c000b */
[----:B01----:R-:W-:Y:S05]  /*1250*/  ENDCOLLECTIVE ;  /* 0x000000000000791b */ /* 0x003fea0003800000 */
.L_x_25294:
[----:B------:R-:W-:Y:S02]  /*1260*/  MOV R13, R17 ;  /* 0x00000011000d7202 */ /* 0x000fe40000000f00 */
[----:B------:R-:W-:-:S07]  /*1270*/  MOV R23, R14 ;  /* 0x0000000e00177202 */ /* 0x000fce0000000f00 */
[----:B------:R-:W-:Y:S05]  /*1280*/  WARPSYNC.COLLECTIVE R15, `(.L_x_25295) ;  /* 0x000000000f087348 */ /* 0x000fea0003c00000 */
[----:B------:R0:W1:Y:S02]  /*1290*/  SHFL.BFLY P6, R14, R13, R12, R11 ;  /* 0x0c00000c0d0e7389 */ /* 0x00006400000c000b */
[----:B01----:R-:W-:Y:S05]  /*12a0*/  ENDCOLLECTIVE ;  /* 0x000000000000791b */ /* 0x003fea0003800000 */
.L_x_25295:
[----:B------:R-:W-:Y:S01]  /*12b0*/  FADD R4, R16, R23 ;  /* 0x0000001710047221 */ /* 0x000fe20000000000 */
[----:B------:R-:W-:Y:S06]  /*12c0*/  BRA `(.L_x_25296) ;  /* 0xfffffff4005c7947 */ /* 0x000fec000383ffff */
        .weak           $__internal_502_$__cuda_sm3x_div_rn_noftz_f32_slowpath
        .type           $__internal_502_$__cuda_sm3x_div_rn_noftz_f32_slowpath,@function
        .size           $__internal_502_$__cuda_sm3x_div_rn_noftz_f32_slowpath,(.L_x_25954 - $__internal_502_$__cuda_sm3x_div_rn_noftz_f32_slowpath)
$__internal_502_$__cuda_sm3x_div_rn_noftz_f32_slowpath:
        /* <DEDUP_REMOVED lines=35> */
.L_x_25298:
        /* <DEDUP_REMOVED lines=51> */
.L_x_25305:
[----:B------:R-:W-:-:S04]  /*1830*/  LOP3.LUT R5, R5, 0x80000000, RZ, 0xc0, !PT ;  /* 0x8000000005057812 */ /* 0x000fc800078ec0ff */
[----:B------:R-:W-:Y:S01]  /*1840*/  LOP3.LUT R5, R5, 0x7f800000, RZ, 0xfc, !PT ;  /* 0x7f80000005057812 */ /* 0x000fe200078efcff */
[----:B------:R-:W-:Y:S06]  /*1850*/  BRA `(.L_x_25306) ;  /* 0x0000000000047947 */ /* 0x000fec0003800000 */
.L_x_25304:
[----:B------:R-:W-:-:S07]  /*1860*/  IMAD R5, R16, 0x800000, R5 ;  /* 0x0080000010057824 */ /* 0x000fce00078e0205 */
.L_x_25306:
[----:B------:R-:W-:Y:S05]  /*1870*/  BSYNC.RECONVERGENT B2 ;  /* 0x0000000000027941 */ /* 0x000fea0003800200 */
.L_x_25303:
[----:B------:R-:W-:Y:S05]  /*1880*/  BRA `(.L_x_25307) ;  /* 0x0000000000207947 */ /* 0x000fea0003800000 */
.L_x_25302:
[----:B------:R-:W-:-:S04]  /*1890*/  LOP3.LUT R5, R16, 0x80000000, R5, 0x48, !PT ;  /* 0x8000000010057812 */ /* 0x000fc800078e4805 */
[----:B------:R-:W-:Y:S01]  /*18a0*/  LOP3.LUT R5, R5, 0x7f800000, RZ, 0xfc, !PT ;  /* 0x7f80000005057812 */ /* 0x000fe200078efcff */
[----:B------:R-:W-:Y:S06]  /*18b0*/  BRA `(.L_x_25307) ;  /* 0x0000000000147947 */ /* 0x000fec0003800000 */
.L_x_25301:
[----:B------:R-:W-:Y:S01]  /*18c0*/  LOP3.LUT R5, R16, 0x80000000, R5, 0x48, !PT ;  /* 0x8000000010057812 */ /* 0x000fe200078e4805 */
[----:B------:R-:W-:Y:S06]  /*18d0*/  BRA `(.L_x_25307) ;  /* 0x00000000000c7947 */ /* 0x000fec0003800000 */
.L_x_25300:
[----:B------:R-:W0:Y:S01]  /*18e0*/  MUFU.RSQ R5, -QNAN ;  /* 0xffc0000000057908 */ /* 0x000e220000001400 */
[----:B------:R-:W-:Y:S05]  /*18f0*/  BRA `(.L_x_25307) ;  /* 0x0000000000047947 */ /* 0x000fea0003800000 */
.L_x_25299:
[----:B------:R-:W-:-:S07]  /*1900*/  FADD.FTZ R5, R5, R4 ;  /* 0x0000000405057221 */ /* 0x000fce0000010000 */
.L_x_25307:
[----:B------:R-:W-:Y:S05]  /*1910*/  BSYNC.RECONVERGENT B1 ;  /* 0x0000000000017941 */ /* 0x000fea0003800200 */
.L_x_25297:
[----:B------:R-:W-:Y:S01]  /*1920*/  HFMA2 R15, -RZ, RZ, 0, 0 ;  /* 0x00000000ff0f7431 */ /* 0x000fe200000001ff */
[----:B0-----:R-:W-:-:S03]  /*1930*/  MOV R13, R5 ;  /* 0x00000005000d7202 */ /* 0x001fc60000000f00 */
[----:B------:R-:W-:Y:S05]  /*1940*/  RET.REL.NODEC R14 `(_Z15SoftmaxWarpImplI10DirectLoadIffE11DirectStoreIffEfLi2ELi2ELi2ELi2ELb1EL9Algorithm0EEvT_T0_ll) ;  /* 0xffffffe40eac7950 */ /* 0x000fea0003c3ffff */
.L_x_25308:
        /* <DEDUP_REMOVED lines=11> */
.L_x_25954:


//--------------------- .text._Z15SoftmaxWarpImplI10DirectLoadIffE11DirectStoreIffEfLi2ELi2ELi2ELi2ELb0EL9Algorithm0EEvT_T0_ll --------------------------
	.section	.text._Z15SoftmaxWarpImplI10DirectLoadIffE11DirectStoreIffEfLi2ELi2ELi2ELi2ELb0EL9Algorithm0EEvT_T0_ll,"ax",@progbits
	.align	128
        .global         _Z15SoftmaxWarpImplI10DirectLoadIffE11DirectStoreIffEfLi2ELi2ELi2ELi2ELb0EL9Algorithm0EEvT_T0_ll
        .type           _Z15SoftmaxWarpImplI10DirectLoadIffE11DirectStoreIffEfLi2ELi2ELi2ELi2ELb0EL9Algorithm0EEvT_T0_ll,@function
        .size           _Z15SoftmaxWarpImplI10DirectLoadIffE11DirectStoreIffEfLi2ELi2ELi2ELi2ELb0EL9Algorithm0EEvT_T0_ll,(.L_x_25955 - _Z15SoftmaxWarpImplI10DirectLoadIffE11DirectStoreIffEfLi2ELi2ELi2ELi2ELb0EL9Algorithm0EEvT_T0_ll)
        .other          _Z15SoftmaxWarpImplI10DirectLoadIffE11DirectStoreIffEfLi2ELi2ELi2ELi2ELb0EL9Algorithm0EEvT_T0_ll,@"STO_CUDA_ENTRY STV_DEFAULT"
_Z15SoftmaxWarpImplI10DirectLoadIffE11DirectStoreIffEfLi2ELi2ELi2ELi2ELb0EL9Algorithm0EEvT_T0_ll:
.text._Z15SoftmaxWarpImplI10DirectLoadIffE11DirectStoreIffEfLi2ELi2ELi2ELi2ELb0EL9Algorithm0EEvT_T0_ll:
        /* <DEDUP_REMOVED lines=24> */
.L_x_25309:
        /* <DEDUP_REMOVED lines=16> */
.L_x_25319:
        /* <DEDUP_REMOVED lines=42> */
[----:B------:R-:W-:Y:S01]  /*0520*/  FFMA.RM R2, R15, R4, 12582913 ;  /* 0x4b4000010f027423 */ /* 0x000fe20000004004 */
[----:B------:R-:W-:Y:S01]  /*0530*/  FFMA.SAT R15, R14, R3, 0.5 ;  /* 0x3f0000000e0f7423 */ /* 0x000fe20000002003 */
[----:B------:R-:W-:Y:S01]  /*0540*/  FADD R13, R0, -12583039 ;  /* 0xcb40007f000d7421 */ /* 0x000fe20000000000 */
[----:B------:R-:W-:Y:S01]  /*0550*/  FFMA R11, R16, 1.4426950216293334961, -R11 ;  /* 0x3fb8aa3b100b7823 */ /* 0x000fe2000000080b */
[----:B------:R-:W-:Y:S01]  /*0560*/  FADD R3, R2, -12583039 ;  /* 0xcb40007f02037421 */ /* 0x000fe20000000000 */
[----:B------:R-:W-:-:S02]  /*0570*/  IMAD.SHL.U32 R0, R0, 0x800000, RZ ;  /* 0x0080000000007824 */ /* 0x000fc400078e00ff */
[----:B------:R-:W-:Y:S01]  /*0580*/  FFMA R13, R12, 1.4426950216293334961, -R13 ;  /* 0x3fb8aa3b0c0d7823 */ /* 0x000fe2000000080d */
[----:B------:R-:W-:Y:S01]  /*0590*/  FFMA R11, R16, 1.925963033500011079e-08, R11 ;  /* 0x32a57060100b7823 */ /* 0x000fe2000000000b */
[----:B------:R-:W-:Y:S01]  /*05a0*/  FFMA.RM R16, R15, R4, 12582913 ;  /* 0x4b4000010f107423 */ /* 0x000fe20000004004 */
[----:B------:R-:W-:Y:S01]  /*05b0*/  FFMA R3, R8, 1.4426950216293334961, -R3 ;  /* 0x3fb8aa3b08037823 */ /* 0x000fe20000000803 */
[----:B------:R-:W-:Y:S01]  /*05c0*/  FFMA R13, R12, 1.925963033500011079e-08, R13 ;  /* 0x32a570600c0d7823 */ /* 0x000fe2000000000d */
[----:B------:R-:W1:Y:S01]  /*05d0*/  MUFU.EX2 R9, R11 ;  /* 0x0000000b00097308 */ /* 0x000e620000000800 */
[----:B------:R-:W-:Y:S01]  /*05e0*/  FADD R15, R16, -12583039 ;  /* 0xcb40007f100f7421 */ /* 0x000fe20000000000 */
[----:B------:R-:W-:Y:S01]  /*05f0*/  FFMA R12, R8, 1.925963033500011079e-08, R3 ;  /* 0x32a57060080c7823 */ /* 0x000fe20000000003 */
[----:B------:R-:W-:Y:S01]  /*0600*/  SHF.L.U32 R4, R5, 0x17, RZ ;  /* 0x0000001705047819 */ /* 0x000fe200000006ff */
[----:B------:R-:W-:Y:S02]  /*0610*/  IMAD.SHL.U32 R16, R16, 0x800000, RZ ;  /* 0x0080000010107824 */ /* 0x000fe400078e00ff */
[----:B------:R-:W-:Y:S01]  /*0620*/  FFMA R3, R14, 1.4426950216293334961, -R15 ;  /* 0x3fb8aa3b0e037823 */ /* 0x000fe2000000080f */
[----:B------:R-:W-:Y:S01]  /*0630*/  SHF.L.U32 R2, R2, 0x17, RZ ;  /* 0x0000001702027819 */ /* 0x000fe200000006ff */
[----:B------:R-:W2:Y:S02]  /*0640*/  MUFU.EX2 R13, R13 ;  /* 0x0000000d000d7308 */ /* 0x000ea40000000800 */
[----:B------:R-:W-:-:S06]  /*0650*/  FFMA R14, R14, 1.925963033500011079e-08, R3 ;  /* 0x32a570600e0e7823 */ /* 0x000fcc0000000003 */
        /* <DEDUP_REMOVED lines=13> */
.L_x_25325:
        /* <DEDUP_REMOVED lines=11> */
[----:B0-----:R-:W-:Y:S05]  /*07e0*/  CALL.REL.NOINC `($__internal_503_$__cuda_sm3x_div_rn_noftz_f32_slowpath) ;  /* 0x0000000800547944 */ /* 0x001fea0003c00000 */
[----:B------:R-:W-:-:S07]  /*07f0*/  MOV R8, R5 ;  /* 0x0000000500087202 */ /* 0x000fce0000000f00 */
.L_x_25312:
[----:B------:R-:W-:Y:S05]  /*0800*/  BSYNC.RECONVERGENT B0 ;  /* 0x0000000000007941 */ /* 0x000fea0003800200 */
.L_x_25311:
        /* <DEDUP_REMOVED lines=11> */
[----:B0-----:R-:W-:Y:S05]  /*08c0*/  CALL.REL.NOINC `($__internal_503_$__cuda_sm3x_div_rn_noftz_f32_slowpath) ;  /* 0x00000008001c7944 */ /* 0x001fea0003c00000 */
[----:B------:R-:W-:-:S07]  /*08d0*/  MOV R9, R5 ;  /* 0x0000000500097202 */ /* 0x000fce0000000f00 */
.L_x_25314:
[----:B------:R-:W-:Y:S05]  /*08e0*/  BSYNC.RECONVERGENT B0 ;  /* 0x0000000000007941 */ /* 0x000fea0003800200 */
.L_x_25313:
[----:B------:R-:W-:Y:S02]  /*08f0*/  HFMA2 R5, -RZ, RZ, 0, 0 ;  /* 0x00000000ff057431 */ /* 0x000fe400000001ff */
[----:B------:R-:W-:Y:S01]  /*0900*/  IMAD.MOV.U32 R4, RZ, RZ, R10 ;  /* 0x000000ffff047224 */ /* 0x000fe200078e000a */
[----:B------:R-:W1:Y:S01]  /*0910*/  MUFU.RCP R14, R11 ;  /* 0x0000000b000e7308 */ /* 0x000e620000001000 */
[----:B------:R-:W-:Y:S01]  /*0920*/  IMAD R16, R18, UR38, RZ ;  /* 0x0000002612107c24 */ /* 0x000fe2000f8e02ff */
[----:B------:R-:W-:Y:S01]  /*0930*/  R2UR UR4, R6 ;  /* 0x00000000060472ca */ /* 0x000fe200000e0000 */
[----:B------:R-:W-:Y:S01]  /*0940*/  BSSY.RECONVERGENT B0, `(.L_x_25315) ;  /* 0x0000014000007945 */ /* 0x000fe20003800200 */
[----:B------:R-:W-:Y:S01]  /*0950*/  R2UR UR5, R7 ;  /* 0x00000000070572ca */ /* 0x000fe200000e0000 */
[C---:B------:R-:W-:Y:S02]  /*0960*/  IMAD R3, R19.reuse, UR39, R16 ;  /* 0x0000002713037c24 */ /* 0x040fe4000f8e0210 */
[----:B------:R-:W-:-:S03]  /*0970*/  IMAD.WIDE.U32 R12, R19, UR38, R4 ;  /* 0x00000026130c7c25 */ /* 0x000fc6000f8e0004 */
[----:B------:R-:W-:Y:S02]  /*0980*/  LEA R4, P0, R12, UR36, 0x2 ;  /* 0x000000240c047c11 */ /* 0x000fe4000f8010ff */
[----:B------:R-:W-:Y:S01]  /*0990*/  IADD3 R3, PT, PT, R13, R3, RZ ;  /* 0x000000030d037210 */ /* 0x000fe20007ffe0ff */
[----:B-1----:R-:W-:-:S03]  /*09a0*/  FFMA R15, -R11, R14, 1 ;  /* 0x3f8000000b0f7423 */ /* 0x002fc6000000010e */
[----:B------:R-:W-:Y:S01]  /*09b0*/  LEA.HI.X R5, R12, UR37, R3, 0x2, P0 ;  /* 0x000000250c057c11 */ /* 0x000fe200080f1403 */
[----:B------:R-:W-:-:S04]  /*09c0*/  FFMA R15, R14, R15, R14 ;  /* 0x0000000f0e0f7223 */ /* 0x000fc8000000000e */
[----:B------:R1:W-:Y:S01]  /*09d0*/  STG.E.64 desc[UR4][R4.64], R8 ;  /* 0x0000000804007986 */ /* 0x0003e2000c101b04 */
        /* <DEDUP_REMOVED lines=8> */
[----:B0-----:R-:W-:Y:S05]  /*0a60*/  CALL.REL.NOINC `($__internal_503_$__cuda_sm3x_div_rn_noftz_f32_slowpath) ;  /* 0x0000000400b47944 */ /* 0x001fea0003c00000 */
[----:B------:R-:W-:-:S07]  /*0a70*/  MOV R14, R5 ;  /* 0x00000005000e7202 */ /* 0x000fce0000000f00 */
.L_x_25316:
[----:B------:R-:W-:Y:S05]  /*0a80*/  BSYNC.RECONVERGENT B0 ;  /* 0x0000000000007941 */ /* 0x000fea0003800200 */
.L_x_25315:
        /* <DEDUP_REMOVED lines=12> */
[----:B0-----:R-:W-:Y:S05]  /*0b50*/  CALL.REL.NOINC `($__internal_503_$__cuda_sm3x_div_rn_noftz_f32_slowpath) ;  /* 0x0000000400787944 */ /* 0x001fea0003c00000 */
[----:B------:R-:W-:-:S07]  /*0b60*/  MOV R15, R5 ;  /* 0x00000005000f7202 */ /* 0x000fce0000000f00 */
.L_x_25318:
[----:B------:R-:W-:Y:S05]  /*0b70*/  BSYNC.RECONVERGENT B0 ;  /* 0x0000000000007941 */ /* 0x000fea0003800200 */
.L_x_25317:
        /* <DEDUP_REMOVED lines=18> */
.L_x_25310:
        /* <DEDUP_REMOVED lines=8> */
.L_x_25321:
[----:B------:R-:W-:Y:S05]  /*0d20*/  BSYNC B0 ;  /* 0x0000000000007941 */ /* 0x000fea0003800000 */
.L_x_25320:
        /* <DEDUP_REMOVED lines=8> */
.L_x_25322:
[----:B------:R-:W-:Y:S01]  /*0db0*/  FMNMX R5, R2, R3, !PT ;  /* 0x0000000302057209 */ /* 0x000fe20007800000 */
[----:B------:R-:W-:Y:S02]  /*0dc0*/  HFMA2 R2, -RZ, RZ, 0.96630859375, -0.0022525787353515625 ;  /* 0x3bbb989dff027431 */ /* 0x000fe400000001ff */
[----:B------:R-:W-:Y:S02]  /*0dd0*/  IMAD.MOV.U32 R3, RZ, RZ, 0x437c0000 ;  /* 0x437c0000ff037424 */ /* 0x000fe400078e00ff */
[--C-:B------:R-:W-:Y:S01]  /*0de0*/  FADD R21, R16, -R5.reuse ;  /* 0x8000000510157221 */ /* 0x100fe20000000000 */
[----:B------:R-:W-:-:S03]  /*0df0*/  FADD R5, R17, -R5 ;  /* 0x8000000511057221 */ /* 0x000fc60000000000 */
[-C--:B------:R-:W-:Y:S01]  /*0e00*/  FFMA.SAT R4, R21, R2.reuse, 0.5 ;  /* 0x3f00000015047423 */ /* 0x080fe20000002002 */
[----:B------:R-:W-:-:S03]  /*0e10*/  FFMA.SAT R12, R5, R2, 0.5 ;  /* 0x3f000000050c7423 */ /* 0x000fc60000002002 */
[----:B------:R-:W-:Y:S01]  /*0e20*/  FFMA.RM R4, R4, R3, 12582913 ;  /* 0x4b40000104047423 */ /* 0x000fe20000004003 */
[----:B------:R-:W-:-:S03]  /*0e30*/  FMNMX R0, R0, R14, !PT ;  /* 0x0000000e00007209 */ /* 0x000fc60007800000 */
[C---:B------:R-:W-:Y:S01]  /*0e40*/  FADD R14, R4.reuse, -12583039 ;  /* 0xcb40007f040e7421 */ /* 0x040fe20000000000 */
[----:B------:R-:W-:Y:S01]  /*0e50*/  SHF.L.U32 R4, R4, 0x17, RZ ;  /* 0x0000001704047819 */ /* 0x000fe200000006ff */
[--C-:B------:R-:W-:Y:S01]  /*0e60*/  FADD R11, R8, -R0.reuse ;  /* 0x80000000080b7221 */ /* 0x100fe20000000000 */
[-C--:B------:R-:W-:Y:S01]  /*0e70*/  FFMA.RM R8, R12, R3.reuse, 12582913 ;  /* 0x4b4000010c087423 */ /* 0x080fe20000004003 */
[----:B------:R-:W-:Y:S01]  /*0e80*/  FADD R13, R9, -R0 ;  /* 0x80000000090d7221 */ /* 0x000fe20000000000 */
[----:B------:R-:W-:Y:S01]  /*0e90*/  FFMA R14, R21, 1.4426950216293334961, -R14 ;  /* 0x3fb8aa3b150e7823 */ /* 0x000fe2000000080e */
[-C--:B------:R-:W-:Y:S01]  /*0ea0*/  FFMA.SAT R16, R11, R2.reuse, 0.5 ;  /* 0x3f0000000b107423 */ /* 0x080fe20000002002 */
[----:B------:R-:W-:Y:S02]  /*0eb0*/  FADD R12, R8, -12583039 ;  /* 0xcb40007f080c7421 */ /* 0x000fe40000000000 */
[----:B------:R-:W-:Y:S01]  /*0ec0*/  FFMA R14, R21, 1.925963033500011079e-08, R14 ;  /* 0x32a57060150e7823 */ /* 0x000fe2000000000e */
        /* <DEDUP_REMOVED lines=8> */
[----:B------:R-:W-:Y:S01]  /*0f50*/  FFMA R2, R11, 1.4426950216293334961, -R2 ;  /* 0x3fb8aa3b0b027823 */ /* 0x000fe20000000802 */
[----:B------:R-:W-:Y:S01]  /*0f60*/  FADD R22, R16, -12583039 ;  /* 0xcb40007f10167421 */ /* 0x000fe20000000000 */
[----:B------:R-:W-:Y:S01]  /*0f70*/  IMAD.SHL.U32 R0, R0, 0x800000, RZ ;  /* 0x0080000000007824 */ /* 0x000fe200078e00ff */
[----:B------:R-:W-:Y:S01]  /*0f80*/  SHF.L.U32 R16, R16, 0x17, RZ ;  /* 0x0000001710107819 */ /* 0x000fe200000006ff */
[----:B------:R-:W1:Y:S01]  /*0f90*/  MUFU.EX2 R12, R12 ;  /* 0x0000000c000c7308 */ /* 0x000e620000000800 */
[----:B------:R-:W-:Y:S01]  /*0fa0*/  FFMA R22, R13, 1.4426950216293334961, -R22 ;  /* 0x3fb8aa3b0d167823 */ /* 0x000fe20000000816 */
[----:B------:R-:W-:-:S03]  /*0fb0*/  FFMA R2, R11, 1.925963033500011079e-08, R2 ;  /* 0x32a570600b027823 */ /* 0x000fc60000000002 */
[----:B------:R-:W-:-:S03]  /*0fc0*/  FFMA R22, R13, 1.925963033500011079e-08, R22 ;  /* 0x32a570600d167823 */ /* 0x000fc60000000016 */
        /* <DEDUP_REMOVED lines=16> */
.L_x_25323:
[----:B------:R-:W-:Y:S01]  /*10d0*/  IMAD.MOV.U32 R13, RZ, RZ, R9 ;  /* 0x000000ffff0d7224 */ /* 0x000fe200078e0009 */
[----:B------:R-:W-:-:S07]  /*10e0*/  MOV R17, R14 ;  /* 0x0000000e00117202 */ /* 0x000fce0000000f00 */
[----:B------:R-:W-:Y:S05]  /*10f0*/  WARPSYNC.COLLECTIVE R15, `(.L_x_25324) ;  /* 0x000000000f087348 */ /* 0x000fea0003c00000 */
[----:B------:R0:W1:Y:S02]  /*1100*/  SHFL.BFLY P6, R14, R13, R12, R11 ;  /* 0x0c00000c0d0e7389 */ /* 0x00006400000c000b */
[----:B01----:R-:W-:Y:S05]  /*1110*/  ENDCOLLECTIVE ;  /* 0x000000000000791b */ /* 0x003fea0003800000 */
.L_x_25324:
[----:B------:R-:W-:Y:S01]  /*1120*/  FADD R4, R8, R17 ;  /* 0x0000001108047221 */ /* 0x000fe20000000000 */
[----:B------:R-:W-:Y:S06]  /*1130*/  BRA `(.L_x_25325) ;  /* 0xfffffff4007c7947 */ /* 0x000fec000383ffff */
        .weak           $__internal_503_$__cuda_sm3x_div_rn_noftz_f32_slowpath
        .type           $__internal_503_$__cuda_sm3x_div_rn_noftz_f32_slowpath,@function
        .size           $__internal_503_$__cuda_sm3x_div_rn_noftz_f32_slowpath,(.L_x_25955 - $__internal_503_$__cuda_sm3x_div_rn_noftz_f32_slowpath)
$__internal_503_$__cuda_sm3x_div_rn_noftz_f32_slowpath:
        /* <DEDUP_REMOVED lines=35> */
.L_x_25327:
        /* <DEDUP_REMOVED lines=51> */
.L_x_25334:
[----:B------:R-:W-:-:S04]  /*16a0*/  LOP3.LUT R5, R5, 0x80000000, RZ, 0xc0, !PT ;  /* 0x8000000005057812 */ /* 0x000fc800078ec0ff */
[----:B------:R-:W-:Y:S01]  /*16b0*/  LOP3.LUT R5, R5, 0x7f800000, RZ, 0xfc, !PT ;  /* 0x7f80000005057812 */ /* 0x000fe200078efcff */
[----:B------:R-:W-:Y:S06]  /*16c0*/  BRA `(.L_x_25335) ;  /* 0x0000000000047947 */ /* 0x000fec0003800000 */
.L_x_25333:
[----:B------:R-:W-:-:S07]  /*16d0*/  LEA R5, R22, R5, 0x17 ;  /* 0x0000000516057211 */ /* 0x000fce00078eb8ff */
.L_x_25335:
[----:B------:R-:W-:Y:S05]  /*16e0*/  BSYNC.RECONVERGENT B2 ;  /* 0x0000000000027941 */ /* 0x000fea0003800200 */
.L_x_25332:
[----:B------:R-:W-:Y:S05]  /*16f0*/  BRA `(.L_x_25336) ;  /* 0x0000000000207947 */ /* 0x000fea0003800000 */
.L_x_25331:
[----:B------:R-:W-:-:S04]  /*1700*/  LOP3.LUT R5, R24, 0x80000000, R5, 0x48, !PT ;  /* 0x8000000018057812 */ /* 0x000fc800078e4805 */
[----:B------:R-:W-:Y:S01]  /*1710*/  LOP3.LUT R5, R5, 0x7f800000, RZ, 0xfc, !PT ;  /* 0x7f80000005057812 */ /* 0x000fe200078efcff */
[----:B------:R-:W-:Y:S06]  /*1720*/  BRA `(.L_x_25336) ;  /* 0x0000000000147947 */ /* 0x000fec0003800000 */
.L_x_25330:
[----:B------:R-:W-:Y:S01]  /*1730*/  LOP3.LUT R5, R24, 0x80000000, R5, 0x48, !PT ;  /* 0x8000000018057812 */ /* 0x000fe200078e4805 */
[----:B------:R-:W-:Y:S06]  /*1740*/  BRA `(.L_x_25336) ;  /* 0x00000000000c7947 */ /* 0x000fec0003800000 */
.L_x_25329:
[----:B------:R-:W0:Y:S01]  /*1750*/  MUFU.RSQ R5, -QNAN ;  /* 0xffc0000000057908 */ /* 0x000e220000001400 */
[----:B------:R-:W-:Y:S05]  /*1760*/  BRA `(.L_x_25336) ;  /* 0x0000000000047947 */ /* 0x000fea0003800000 */
.L_x_25328:
[----:B------:R-:W-:-:S07]  /*1770*/  FADD.FTZ R5, R5, R4 ;  /* 0x0000000405057221 */ /* 0x000fce0000010000 */
.L_x_25336:
[----:B------:R-:W-:Y:S05]  /*1780*/  BSYNC.RECONVERGENT B1 ;  /* 0x0000000000017941 */ /* 0x000fea0003800200 */
.L_x_25326:
[----:B------:R-:W-:-:S04]  /*1790*/  HFMA2 R17, -RZ, RZ, 0, 0 ;  /* 0x00000000ff117431 */ /* 0x000fc800000001ff */
[----:B0-----:R-:W-:Y:S05]  /*17a0*/  RET.REL.NODEC R16 `(_Z15SoftmaxWarpImplI10DirectLoadIffE11DirectStoreIffEfLi2ELi2ELi2ELi2ELb0EL9Algorithm0EEvT_T0_ll) ;  /* 0xffffffe810147950 */ /* 0x001fea0003c3ffff */
.L_x_25337:
        /* <DEDUP_REMOVED lines=13> */
.L_x_25955:


//--------------------- .text._Z15SoftmaxWarpImplI10DirectLoadIffE11DirectStoreIffEfLi2ELi2ELi1ELi1ELb1EL9Algorithm0EEvT_T0_ll --------------------------
	.section	.text._Z15SoftmaxWarpImplI10DirectLoadIffE11DirectStoreIffEfLi2ELi2ELi1ELi1ELb1EL9Algorithm0EEvT_T0_ll,"ax",@progbits
	.align	128
        .global         _Z15SoftmaxWarpImplI10DirectLoadIffE11DirectStoreIffEfLi2ELi2ELi1ELi1ELb1EL9Algorithm0EEvT_T0_ll
        .type           _Z15SoftmaxWarpImplI10DirectLoadIffE11DirectStoreIffEfLi2ELi2ELi1ELi1ELb1EL9Algorithm0EEvT_T0_ll,@function
        .size           _Z15SoftmaxWarpImplI10DirectLoadIffE11DirectStoreIffEfLi2ELi2ELi1ELi1ELb1EL9Algorithm0EEvT_T0_ll,(.L_x_25957 - _Z15SoftmaxWarpImplI10DirectLoadIffE11DirectStoreIffEfLi2ELi2ELi1ELi1ELb1EL9Algorithm0EEvT_T0_ll)
        .other          _Z15SoftmaxWarpImplI10DirectLoadIffE11DirectStoreIffEfLi2ELi2ELi1ELi1ELb1EL9Algorithm0EEvT_T0_ll,@"STO_CUDA_ENTRY STV_DEFAULT"
_Z15SoftmaxWarpImplI10DirectLoadIffE11DirectStoreIffEfLi2ELi2ELi1ELi1ELb1EL9Algorithm0EEvT_T0_ll:
.text._Z15SoftmaxWarpImplI10DirectLoadIffE11DirectStoreIffEfLi2ELi2ELi1ELi1ELb1EL9Algorithm0EEvT_T0_ll:
        /* <DEDUP_REMOVED lines=24> */
.L_x_25338:
        /* <DEDUP_REMOVED lines=47> */
.L_x_25340:
[----:B------:R-:W-:-:S07]  /*0470*/  MOV R0, 0x490 ;  /* 0x0000049000007802 */ /* 0x000fce0000000f00 */
[----:B0-----:R-:W-:Y:S05]  /*0480*/  CALL.REL.NOINC `($__internal_504_$__cuda_sm20_div_u64) ;  /* 0x0000001000cc7944 */ /* 0x001fea0003c00000 */
[----:B------:R-:W-:Y:S02]  /*0490*/  IMAD.MOV.U32 R2, RZ, RZ, R4 ;  /* 0x000000ffff027224 */ /* 0x000fe400078e0004 */
[----:B------:R-:W-:-:S07]  /*04a0*/  IMAD.MOV.U32 R3, RZ, RZ, R5 ;  /* 0x000000ffff037224 */ /* 0x000fce00078e0005 */
.L_x_25341:
[----:B------:R-:W-:Y:S05]  /*04b0*/  BSYNC.RECONVERGENT B0 ;  /* 0x0000000000007941 */ /* 0x000fea0003800200 */
.L_x_25339:
        /* <DEDUP_REMOVED lines=24> */
[----:B------:R-:W-:Y:S01]  /*0640*/  @!P0 LEA.HI R0, P1, R13, R6, RZ, 0x1 ;  /* 0x000000060d008211 */ /* 0x000fe200078308ff */
[----:B------:R-:W-:-:S03]  /*0650*/  IMAD.MOV.U32 R6, RZ, RZ, -0x800000 ;  /* 0xff800000ff067424 */ /* 0x000fc600078e00ff */
[----:B------:R-:W-:Y:S01]  /*0660*/  @!P0 SHF.L.U32 R7, R0, 0x2, RZ ;  /* 0x0000000200078819 */ /* 0x000fe200000006ff */
[----:B------:R-:W-:-:S03]  /*0670*/  @!P0 IMAD.X R13, RZ, RZ, R13, P1 ;  /* 0x000000ffff0d8224 */ /* 0x000fc600008e060d */
[----:B------:R-:W-:Y:S02]  /*0680*/  @!P0 LOP3.LUT R7, R7, 0xfffffff8, RZ, 0xc0, !PT ;  /* 0xfffffff807078812 */ /* 0x000fe400078ec0ff */
[----:B------:R-:W-:Y:S02]  /*0690*/  @!P0 SHF.L.U64.HI R0, R0, 0x2, R13 ;  /* 0x0000000200008819 */ /* 0x000fe4000001020d */
[----:B----4-:R-:W-:Y:S01]  /*06a0*/  @!P0 IADD3 R2, P1, PT, R7, R2, RZ ;  /* 0x0000000207028210 */ /* 0x010fe20007f3e0ff */
[----:B------:R-:W-:-:S03]  /*06b0*/  IMAD.MOV.U32 R7, RZ, RZ, -0x800000 ;  /* 0xff800000ff077424 */ /* 0x000fc600078e00ff */
[----:B------:R-:W-:-:S05]  /*06c0*/  @!P0 IADD3.X R3, PT, PT, R0, R3, RZ, P1, !PT ;  /* 0x0000000300038210 */ /* 0x000fca0000ffe4ff */
[----:B------:R-:W2:Y:S01]  /*06d0*/  @!P0 LDG.E.64 R6, desc[UR4][R2.64] ;  /* 0x0000000402068981 */ /* 0x000ea2000c1e1b00 */
[----:B------:R-:W-:Y:S02]  /*06e0*/  IMAD.MOV.U32 R0, RZ, RZ, -0x800000 ;  /* 0xff800000ff007424 */ /* 0x000fe400078e00ff */
[----:B------:R-:W-:Y:S02]  /*06f0*/  HFMA2 R13, -RZ, RZ, 0.96630859375, -0.0022525787353515625 ;  /* 0x3bbb989dff0d7431 */ /* 0x000fe400000001ff */
[----:B------:R-:W-:Y:S01]  /*0700*/  IMAD.MOV.U32 R15, RZ, RZ, 0x437c0000 ;  /* 0x437c0000ff0f7424 */ /* 0x000fe200078e00ff */
[----:B------:R-:W-:Y:S01]  /*0710*/  BSSY.RECONVERGENT B1, `(.L_x_25344) ;  /* 0x0000022000017945 */ /* 0x000fe20003800200 */
[----:B--2---:R-:W-:-:S05]  /*0720*/  @!P0 FMNMX3 R0, R6, -INF , R7, !PT ;  /* 0xff80000006008876 */ /* 0x004fca0007800007 */
        /* <DEDUP_REMOVED lines=30> */
[----:B0-----:R-:W-:Y:S05]  /*0910*/  CALL.REL.NOINC `($__internal_505_$__cuda_sm3x_div_rn_noftz_f32_slowpath) ;  /* 0x0000001000b87944 */ /* 0x001fea0003c00000 */
[----:B------:R-:W-:-:S07]  /*0920*/  IMAD.MOV.U32 R6, RZ, RZ, R7 ;  /* 0x000000ffff067224 */ /* 0x000fce00078e0007 */
.L_x_25345:
[----:B------:R-:W-:Y:S05]  /*0930*/  BSYNC.RECONVERGENT B1 ;  /* 0x0000000000017941 */ /* 0x000fea0003800200 */
.L_x_25344:
        /* <DEDUP_REMOVED lines=12> */
[----:B0-----:R-:W-:Y:S05]  /*0a00*/  CALL.REL.NOINC `($__internal_505_$__cuda_sm3x_div_rn_noftz_f32_slowpath) ;  /* 0x00000010007c7944 */ /* 0x001fea0003c00000 */
.L_x_25347:
[----:B------:R-:W-:Y:S05]  /*0a10*/  BSYNC.RECONVERGENT B1 ;  /* 0x0000000000017941 */ /* 0x000fea0003800200 */
.L_x_25346:
        /* <DEDUP_REMOVED lines=20> */
.L_x_25343:
[----:B------:R-:W-:Y:S05]  /*0b60*/  BSYNC.RECONVERGENT B0 ;  /* 0x0000000000007941 */ /* 0x000fea0003800200 */
.L_x_25342:
[----:B------:R-:W-:-:S04]  /*0b70*/  ISETP.NE.U32.AND P0, PT, R20, RZ, PT ;  /* 0x000000ff1400720c */ /* 0x000fc80003f05070 */
[----:B------:R-:W-:-:S13]  /*0b80*/  ISETP.NE.AND.EX P0, PT, R21, RZ, PT, P0 ;  /* 0x000000ff1500720c */ /* 0x000fda0003f05300 */
[----:B------:R-:W-:Y:S05]  /*0b90*/  @!P0 EXIT ;  /* 0x000000000000894d */ /* 0x000fea0003800000 */
.L_x_25360:
        /* <DEDUP_REMOVED lines=12> */
[----:B------:R-:W-:Y:S01]  /*0c60*/  @!P0 LEA.HI R0, P1, R17, R6, RZ, 0x1 ;  /* 0x0000000611008211 */ /* 0x000fe200078308ff */
[----:B------:R-:W-:-:S03]  /*0c70*/  IMAD.MOV.U32 R6, RZ, RZ, -0x800000 ;  /* 0xff800000ff067424 */ /* 0x000fc600078e00ff */
[----:B------:R-:W-:Y:S01]  /*0c80*/  @!P0 IADD3.X R17, PT, PT, RZ, R17, RZ, P1, !PT ;  /* 0x00000011ff118210 */ /* 0x000fe20000ffe4ff */
[----:B------:R-:W-:-:S03]  /*0c90*/  @!P0 IMAD.SHL.U32 R7, R0, 0x4, RZ ;  /* 0x0000000400078824 */ /* 0x000fc600078e00ff */
[----:B------:R-:W-:Y:S02]  /*0ca0*/  @!P0 SHF.L.U64.HI R0, R0, 0x2, R17 ;  /* 0x0000000200008819 */ /* 0x000fe40000010211 */
[----:B------:R-:W-:-:S04]  /*0cb0*/  @!P0 LOP3.LUT R7, R7, 0xfffffff8, RZ, 0xc0, !PT ;  /* 0xfffffff807078812 */ /* 0x000fc800078ec0ff */
[----:B-1----:R-:W-:Y:S01]  /*0cc0*/  @!P0 IADD3 R2, P1, PT, R7, R2, RZ ;  /* 0x0000000207028210 */ /* 0x002fe20007f3e0ff */
[----:B------:R-:W-:-:S03]  /*0cd0*/  IMAD.MOV.U32 R7, RZ, RZ, -0x800000 ;  /* 0xff800000ff077424 */ /* 0x000fc600078e00ff */
[----:B------:R-:W-:-:S05]  /*0ce0*/  @!P0 IADD3.X R3, PT, PT, R0, R3, RZ, P1, !PT ;  /* 0x0000000300038210 */ /* 0x000fca0000ffe4ff */
[----:B------:R-:W2:Y:S01]  /*0cf0*/  @!P0 LDG.E.64 R6, desc[UR4][R2.64] ;  /* 0x0000000402068981 */ /* 0x000ea2000c1e1b00 */
[----:B------:R-:W-:Y:S01]  /*0d00*/  MOV R0, 0xff800000 ;  /* 0xff80000000007802 */ /* 0x000fe20000000f00 */
[----:B------:R-:W-:Y:S02]  /*0d10*/  HFMA2 R19, -RZ, RZ, 3.7421875, 0 ;  /* 0x437c0000ff137431 */ /* 0x000fe400000001ff */
        /* <DEDUP_REMOVED lines=34> */
[----:B------:R-:W-:-:S07]  /*0f40*/  MOV R6, R7 ;  /* 0x0000000700067202 */ /* 0x000fce0000000f00 */
.L_x_25349:
[----:B------:R-:W-:Y:S05]  /*0f50*/  BSYNC.RECONVERGENT B0 ;  /* 0x0000000000007941 */ /* 0x000fea0003800200 */
.L_x_25348:
        /* <DEDUP_REMOVED lines=12> */
[----:B0-----:R-:W-:Y:S05]  /*1020*/  CALL.REL.NOINC `($__internal_505_$__cuda_sm3x_div_rn_noftz_f32_slowpath) ;  /* 0x0000000800f47944 */ /* 0x001fea0003c00000 */
.L_x_25351:
[----:B------:R-:W-:Y:S05]  /*1030*/  BSYNC.RECONVERGENT B0 ;  /* 0x0000000000007941 */ /* 0x000fea0003800200 */
.L_x_25350:
        /* <DEDUP_REMOVED lines=32> */
.L_x_25353:
[----:B------:R-:W-:Y:S05]  /*1240*/  BSYNC.RECONVERGENT B0 ;  /* 0x0000000000007941 */ /* 0x000fea0003800200 */
.L_x_25352:
        /* <DEDUP_REMOVED lines=45> */
[----:B0-----:R-:W-:Y:S05]  /*1520*/  CALL.REL.NOINC `($__internal_505_$__cuda_sm3x_div_rn_noftz_f32_slowpath) ;  /* 0x0000000400b47944 */ /* 0x001fea0003c00000 */
[----:B------:R-:W-:-:S07]  /*1530*/  IMAD.MOV.U32 R6, RZ, RZ, R7 ;  /* 0x000000ffff067224 */ /* 0x000fce00078e0007 */
.L_x_25355:
[----:B------:R-:W-:Y:S05]  /*1540*/  BSYNC.RECONVERGENT B0 ;  /* 0x0000000000007941 */ /* 0x000fea0003800200 */
.L_x_25354:
        /* <DEDUP_REMOVED lines=13> */
.L_x_25357:
[----:B------:R-:W-:Y:S05]  /*1620*/  BSYNC.RECONVERGENT B0 ;  /* 0x0000000000007941 */ /* 0x000fea0003800200 */
.L_x_25356:
        /* <DEDUP_REMOVED lines=18> */
.L_x_25359:
[----:B------:R-:W-:Y:S05]  /*1750*/  BSYNC.RECONVERGENT B0 ;  /* 0x0000000000007941 */ /* 0x000fea0003800200 */
.L_x_25358:
[----:B------:R-:W-:-:S05]  /*1760*/  IADD3 R15, P0, PT, R8, R17, RZ ;  /* 0x00000011080f7210 */ /* 0x000fca0007f1e0ff */
[----:B------:R-:W-:Y:S01]  /*1770*/  IMAD.X R13, R9, 0x1, R14, P0 ;  /* 0x00000001090d7824 */ /* 0x000fe200000e060e */
[----:B------:R-:W-:-:S04]  /*1780*/  ISETP.GE.U32.AND P0, PT, R15, UR42, PT ;  /* 0x0000002a0f007c0c */ /* 0x000fc8000bf06070 */
[----:B------:R-:W-:-:S13]  /*1790*/  ISETP.GE.AND.EX P0, PT, R13, UR43, PT, P0 ;  /* 0x0000002b0d007c0c */ /* 0x000fda000bf06300 */
[----:B------:R-:W-:Y:S05]  /*17a0*/  @!P0 BRA `(.L_x_25360) ;  /* 0xfffffff000fc8947 */ /* 0x000fea000383ffff */
[----:B------:R-:W-:Y:S05]  /*17b0*/  EXIT ;  /* 0x000000000000794d */ /* 0x000fea0003800000 */
        .weak           $__internal_504_$__cuda_sm20_div_u64
        .type           $__internal_504_$__cuda_sm20_div_u64,@function
        .size           $__internal_504_$__cuda_sm20_div_u64,($__internal_505_$__cuda_sm3x_div_rn_noftz_f32_slowpath - $__internal_504_$__cuda_sm20_div_u64)
$__internal_504_$__cuda_sm20_div_u64:
        /* <DEDUP_REMOVED lines=67> */
[----:B------:R-:W-:Y:S06]  /*1bf0*/  RET.REL.NODEC R2 `(_Z15SoftmaxWarpImplI10DirectLoadIffE11DirectStoreIffEfLi2ELi2ELi1ELi1ELb1EL9Algorithm0EEvT_T0_ll) ;  /* 0xffffffe402007950 */ /* 0x000fec0003c3ffff */
        .weak           $__internal_505_$__cuda_sm3x_div_rn_noftz_f32_slowpath
        .type           $__internal_505_$__cuda_sm3x_div_rn_noftz_f32_slowpath,@function
        .size           $__internal_505_$__cuda_sm3x_div_rn_noftz_f32_slowpath,(.L_x_25957 - $__internal_505_$__cuda_sm3x_div_rn_noftz_f32_slowpath)
$__internal_505_$__cuda_sm3x_div_rn_noftz_f32_slowpath:
        /* <DEDUP_REMOVED lines=34> */
.L_x_25362:
        /* <DEDUP_REMOVED lines=51> */
.L_x_25369:
[----:B------:R-:W-:-:S04]  /*2150*/  LOP3.LUT R2, R2, 0x80000000, RZ, 0xc0, !PT ;  /* 0x8000000002027812 */ /* 0x000fc800078ec0ff */
[----:B------:R-:W-:Y:S01]  /*2160*/  LOP3.LUT R2, R2, 0x7f800000, RZ, 0xfc, !PT ;  /* 0x7f80000002027812 */ /* 0x000fe200078efcff */
[----:B------:R-:W-:Y:S06]  /*2170*/  BRA `(.L_x_25370) ;  /* 0x0000000000047947 */ /* 0x000fec0003800000 */
.L_x_25368:
[----:B------:R-:W-:-:S07]  /*2180*/  IMAD R2, R12, 0x800000, R2 ;  /* 0x008000000c027824 */ /* 0x000fce00078e0202 */
.L_x_25370:
[----:B------:R-:W-:Y:S05]  /*2190*/  BSYNC.RECONVERGENT B3 ;  /* 0x0000000000037941 */ /* 0x000fea0003800200 */
.L_x_25367:
[----:B------:R-:W-:Y:S05]  /*21a0*/  BRA `(.L_x_25371) ;  /* 0x0000000000207947 */ /* 0x000fea0003800000 */
.L_x_25366:
[----:B------:R-:W-:-:S04]  /*21b0*/  LOP3.LUT R2, R3, 0x80000000, R2, 0x48, !PT ;  /* 0x8000000003027812 */ /* 0x000fc800078e4802 */
[----:B------:R-:W-:Y:S01]  /*21c0*/  LOP3.LUT R2, R2, 0x7f800000, RZ, 0xfc, !PT ;  /* 0x7f80000002027812 */ /* 0x000fe200078efcff */
[----:B------:R-:W-:Y:S06]  /*21d0*/  BRA `(.L_x_25371) ;  /* 0x0000000000147947 */ /* 0x000fec0003800000 */
.L_x_25365:
[----:B------:R-:W-:Y:S01]  /*21e0*/  LOP3.LUT R2, R3, 0x80000000, R2, 0x48, !PT ;  /* 0x8000000003027812 */ /* 0x000fe200078e4802 */
[----:B------:R-:W-:Y:S06]  /*21f0*/  BRA `(.L_x_25371) ;  /* 0x00000000000c7947 */ /* 0x000fec0003800000 */
.L_x_25364:
[----:B------:R-:W0:Y:S01]  /*2200*/  MUFU.RSQ R2, -QNAN ;  /* 0xffc0000000027908 */ /* 0x000e220000001400 */
[----:B------:R-:W-:Y:S05]  /*2210*/  BRA `(.L_x_25371) ;  /* 0x0000000000047947 */ /* 0x000fea0003800000 */
.L_x_25363:
[----:B------:R-:W-:-:S07]  /*2220*/  FADD.FTZ R2, R2, R3 ;  /* 0x0000000302027221 */ /* 0x000fce0000010000 */
.L_x_25371:
[----:B------:R-:W-:Y:S05]  /*2230*/  BSYNC.RECONVERGENT B2 ;  /* 0x0000000000027941 */ /* 0x000fea0003800200 */
.L_x_25361:
[----:B------:R-:W-:Y:S01]  /*2240*/  HFMA2 R3, -RZ, RZ, 0, 0 ;  /* 0x00000000ff037431 */ /* 0x000fe200000001ff */
[----:B0-----:R-:W-:Y:S01]  /*2250*/  MOV R7, R2 ;  /* 0x0000000200077202 */ /* 0x001fe20000000f00 */
[----:B------:R-:W-:-:S04]  /*2260*/  IMAD.MOV.U32 R2, RZ, RZ, R18 ;  /* 0x000000ffff027224 */ /* 0x000fc800078e0012 */
[----:B------:R-:W-:Y:S05]  /*2270*/  RET.REL.NODEC R2 `(_Z15SoftmaxWarpImplI10DirectLoadIffE11DirectStoreIffEfLi2ELi2ELi1ELi1ELb1EL9Algorithm0EEvT_T0_ll) ;  /* 0xffffffdc02607950 */ /* 0x000fea0003c3ffff */
.L_x_25372:
        /* <DEDUP_REMOVED lines=16> */
.L_x_25957:


//--------------------- .text._Z15SoftmaxWarpImplI10DirectLoadIffE11DirectStoreIffEfLi2ELi2ELi1ELi1ELb0EL9Algorithm0EEvT_T0_ll --------------------------
	.section	.text._Z15SoftmaxWarpImplI10DirectLoadIffE11DirectStoreIffEfLi2ELi2ELi1ELi1ELb0EL9Algorithm0EEvT_T0_ll,"ax",@progbits
	.align	128
        .global         _Z15SoftmaxWarpImplI10DirectLoadIffE11DirectStoreIffEfLi2ELi2ELi1ELi1ELb0EL9Algorithm0EEvT_T0_ll
        .type           _Z15SoftmaxWarpImplI10DirectLoadIffE11DirectStoreIffEfLi2ELi2ELi1ELi1ELb0EL9Algorithm0EEvT_T0_ll,@function
        .size           _Z15SoftmaxWarpImplI10DirectLoadIffE11DirectStoreIffEfLi2ELi2ELi1ELi1ELb0EL9Algorithm0EEvT_T0_ll,(.L_x_25959 - _Z15SoftmaxWarpImplI10DirectLoadIffE11DirectStoreIffEfLi2ELi2ELi1ELi1ELb0EL9Algorithm0EEvT_T0_ll)
        .other          _Z15SoftmaxWarpImplI10DirectLoadIffE11DirectStoreIffEfLi2ELi2ELi1ELi1ELb0EL9Algorithm0EEvT_T0_ll,@"STO_CUDA_ENTRY STV_DEFAULT"
_Z15SoftmaxWarpImplI10DirectLoadIffE11DirectStoreIffEfLi2ELi2ELi1ELi1ELb0EL9Algorithm0EEvT_T0_ll:
.text._Z15SoftmaxWarpImplI10DirectLoadIffE11DirectStoreIffEfLi2ELi2ELi1ELi1ELb0EL9Algorithm0EEvT_T0_ll:
        /* <DEDUP_REMOVED lines=24> */
.L_x_25373:
        /* <DEDUP_REMOVED lines=47> */
.L_x_25375:
[----:B------:R-:W-:-:S07]  /*0470*/  MOV R0, 0x490 ;  /* 0x0000049000007802 */ /* 0x000fce0000000f00 */
[----:B0-----:R-:W-:Y:S05]  /*0480*/  CALL.REL.NOINC `($__internal_506_$__cuda_sm20_div_u64) ;  /* 0x0000001000587944 */ /* 0x001fea0003c00000 */
[----:B------:R-:W-:Y:S02]  /*0490*/  IMAD.MOV.U32 R2, RZ, RZ, R4 ;  /* 0x000000ffff027224 */ /* 0x000fe400078e0004 */
[----:B------:R-:W-:-:S07]  /*04a0*/  IMAD.MOV.U32 R3, RZ, RZ, R5 ;  /* 0x000000ffff037224 */ /* 0x000fce00078e0005 */
.L_x_25376:
[----:B------:R-:W-:Y:S05]  /*04b0*/  BSYNC.RECONVERGENT B0 ;  /* 0x0000000000007941 */ /* 0x000fea0003800200 */
.L_x_25374:
        /* <DEDUP_REMOVED lines=24> */
[----:B------:R-:W-:-:S06]  /*0640*/  IADD3.X R3, PT, PT, R0, UR5, RZ, P0, !PT ;  /* 0x0000000500037c10 */ /* 0x000fcc00087fe4ff */
[----:B------:R-:W2:Y:S01]  /*0650*/  LDG.E.64 R2, desc[UR6][R2.64] ;  /* 0x0000000602027981 */ /* 0x000ea2000c1e1b00 */
[----:B------:R-:W-:Y:S02]  /*0660*/  HFMA2 R19, -RZ, RZ, 0.96630859375, -0.0022525787353515625 ;  /* 0x3bbb989dff137431 */ /* 0x000fe400000001ff */
[----:B------:R-:W-:Y:S01]  /*0670*/  IMAD.MOV.U32 R20, RZ, RZ, 0x437c0000 ;  /* 0x437c0000ff147424 */ /* 0x000fe200078e00ff */
[----:B------:R-:W-:Y:S01]  /*0680*/  BSSY.RECONVERGENT B1, `(.L_x_25379) ;  /* 0x0000022000017945 */ /* 0x000fe20003800200 */
[----:B--2---:R-:W-:-:S05]  /*0690*/  FMNMX3 R0, R2, -INF , R3, !PT ;  /* 0xff80000002007876 */ /* 0x004fca0007800003 */
        /* <DEDUP_REMOVED lines=9> */
[----:B------:R-:W-:-:S04]  /*0730*/  FFMA R19, R6, 1.4426950216293334961, -R19 ;  /* 0x3fb8aa3b06137823 */ /* 0x000fc80000000813 */
[----:B------:R-:W-:Y:S01]  /*0740*/  FFMA R6, R6, 1.925963033500011079e-08, R19 ;  /* 0x32a5706006067823 */ /* 0x000fe20000000013 */
[----:B------:R-:W-:-:S03]  /*0750*/  FFMA R19, R0, 1.4426950216293334961, -R3 ;  /* 0x3fb8aa3b00137823 */ /* 0x000fc60000000803 */
[----:B------:R-:W1:Y:S01]  /*0760*/  MUFU.EX2 R3, R6 ;  /* 0x0000000600037308 */ /* 0x000e620000000800 */
[----:B------:R-:W-:Y:S01]  /*0770*/  FFMA R20, R0, 1.925963033500011079e-08, R19 ;  /* 0x32a5706000147823 */ /* 0x000fe20000000013 */
[----:B------:R-:W-:-:S06]  /*0780*/  SHF.L.U32 R0, R18, 0x17, RZ ;  /* 0x0000001712007819 */ /* 0x000fcc00000006ff */
[----:B------:R-:W2:Y:S01]  /*0790*/  MUFU.EX2 R19, R20 ;  /* 0x0000001400137308 */ /* 0x000ea20000000800 */
[----:B-1----:R-:W-:Y:S01]  /*07a0*/  FMUL R2, R2, R3 ;  /* 0x0000000302027220 */ /* 0x002fe20000400000 */
[----:B--2---:R-:W-:-:S03]  /*07b0*/  FMUL R0, R0, R19 ;  /* 0x0000001300007220 */ /* 0x004fc60000400000 */
        /* <DEDUP_REMOVED lines=12> */
[----:B0-----:R-:W-:Y:S05]  /*0880*/  CALL.REL.NOINC `($__internal_507_$__cuda_sm3x_div_rn_noftz_f32_slowpath) ;  /* 0x0000001000687944 */ /* 0x001fea0003c00000 */
[----:B------:R-:W-:-:S07]  /*0890*/  IMAD.MOV.U32 R6, RZ, RZ, R18 ;  /* 0x000000ffff067224 */ /* 0x000fce00078e0012 */
.L_x_25380:
[----:B------:R-:W-:Y:S05]  /*08a0*/  BSYNC.RECONVERGENT B1 ;  /* 0x0000000000017941 */ /* 0x000fea0003800200 */
.L_x_25379:
        /* <DEDUP_REMOVED lines=12> */
[----:B0-----:R-:W-:Y:S05]  /*0970*/  CALL.REL.NOINC `($__internal_507_$__cuda_sm3x_div_rn_noftz_f32_slowpath) ;  /* 0x00000010002c7944 */ /* 0x001fea0003c00000 */
[----:B------:R-:W-:-:S07]  /*0980*/  IMAD.MOV.U32 R7, RZ, RZ, R18 ;  /* 0x000000ffff077224 */ /* 0x000fce00078e0012 */
.L_x_25382:
[----:B------:R-:W-:Y:S05]  /*0990*/  BSYNC.RECONVERGENT B1 ;  /* 0x0000000000017941 */ /* 0x000fea0003800200 */
.L_x_25381:
        /* <DEDUP_REMOVED lines=19> */
.L_x_25378:
[----:B------:R-:W-:Y:S05]  /*0ad0*/  BSYNC.RECONVERGENT B0 ;  /* 0x0000000000007941 */ /* 0x000fea0003800200 */
.L_x_25377:
[----:B------:R-:W-:-:S04]  /*0ae0*/  ISETP.NE.U32.AND P0, PT, R16, RZ, PT ;  /* 0x000000ff1000720c */ /* 0x000fc80003f05070 */
[----:B------:R-:W-:-:S13]  /*0af0*/  ISETP.NE.AND.EX P0, PT, R17, RZ, PT, P0 ;  /* 0x000000ff1100720c */ /* 0x000fda0003f05300 */
[----:B------:R-:W-:Y:S05]  /*0b00*/  @!P0 EXIT ;  /* 0x000000000000894d */ /* 0x000fea0003800000 */
.L_x_25391:
        /* <DEDUP_REMOVED lines=16> */
[----:B------:R-:W-:Y:S02]  /*0c10*/  HFMA2 R16, -RZ, RZ, 3.7421875, 0 ;  /* 0x437c0000ff107431 */ /* 0x000fe400000001ff */
        /* <DEDUP_REMOVED lines=34> */
[----:B------:R-:W-:-:S07]  /*0e40*/  MOV R6, R18 ;  /* 0x0000001200067202 */ /* 0x000fce0000000f00 */
.L_x_25384:
[----:B------:R-:W-:Y:S05]  /*0e50*/  BSYNC.RECONVERGENT B0 ;  /* 0x0000000000007941 */ /* 0x000fea0003800200 */
.L_x_25383:
        /* <DEDUP_REMOVED lines=12> */
[----:B0-----:R-:W-:Y:S05]  /*0f20*/  CALL.REL.NOINC `($__internal_507_$__cuda_sm3x_div_rn_noftz_f32_slowpath) ;  /* 0x0000000800c07944 */ /* 0x001fea0003c00000 */
[----:B------:R-:W-:-:S07]  /*0f30*/  IMAD.MOV.U32 R7, RZ, RZ, R18 ;  /* 0x000000ffff077224 */ /* 0x000fce00078e0012 */
.L_x_25386:
[----:B------:R-:W-:Y:S05]  /*0f40*/  BSYNC.RECONVERGENT B0 ;  /* 0x0000000000007941 */ /* 0x000fea0003800200 */
.L_x_25385:
        /* <DEDUP_REMOVED lines=32> */
[----:B------:R-:W-:Y:S01]  /*1150*/  IMAD.MOV.U32 R19, RZ, RZ, 0x3bbb989d ;  /* 0x3bbb989dff137424 */ /* 0x000fe200078e00ff */
[----:B------:R-:W-:Y:S01]  /*1160*/  MOV R20, 0x437c0000 ;  /* 0x437c000000147802 */ /* 0x000fe20000000f00 */
        /* <DEDUP_REMOVED lines=9> */
[----:B-1----:R-:W-:Y:S01]  /*1200*/  FADD R7, R19, -12583039 ;  /* 0xcb40007f13077421 */ /* 0x002fe20000000000 */
        /* <DEDUP_REMOVED lines=24> */
.L_x_25388:
[----:B------:R-:W-:Y:S05]  /*1390*/  BSYNC.RECONVERGENT B0 ;  /* 0x0000000000007941 */ /* 0x000fea0003800200 */
.L_x_25387:
        /* <DEDUP_REMOVED lines=14> */
.L_x_25390:
[----:B------:R-:W-:Y:S05]  /*1480*/  BSYNC.RECONVERGENT B0 ;  /* 0x0000000000007941 */ /* 0x000fea0003800200 */
.L_x_25389:
        /* <DEDUP_REMOVED lines=22> */
        .weak           $__internal_506_$__cuda_sm20_div_u64
        .type           $__internal_506_$__cuda_sm20_div_u64,@function
        .size           $__internal_506_$__cuda_sm20_div_u64,($__internal_507_$__cuda_sm3x_div_rn_noftz_f32_slowpath - $__internal_506_$__cuda_sm20_div_u64)
$__internal_506_$__cuda_sm20_div_u64:
        /* <DEDUP_REMOVED lines=67> */
[----:B------:R-:W-:Y:S06]  /*1a20*/  RET.REL.NODEC R2 `(_Z15SoftmaxWarpImplI10DirectLoadIffE11DirectStoreIffEfLi2ELi2ELi1ELi1ELb0EL9Algorithm0EEvT_T0_ll) ;  /* 0xffffffe402747950 */ /* 0x000fec0003c3ffff */
        .weak           $__internal_507_$__cuda_sm3x_div_rn_noftz_f32_slowpath
        .type           $__internal_507_$__cuda_sm3x_div_rn_noftz_f32_slowpath,@function
        .size           $__internal_507_$__cuda_sm3x_div_rn_noftz_f32_slowpath,(.L_x_25959 - $__internal_507_$__cuda_sm3x_div_rn_noftz_f32_slowpath)
$__internal_507_$__cuda_sm3x_div_rn_noftz_f32_slowpath:
        /* <DEDUP_REMOVED lines=34> */
.L_x_25393:
        /* <DEDUP_REMOVED lines=51> */
.L_x_25400:
[----:B------:R-:W-:-:S04]  /*1f80*/  LOP3.LUT R2, R2, 0x80000000, RZ, 0xc0, !PT ;  /* 0x8000000002027812 */ /* 0x000fc800078ec0ff */
[----:B------:R-:W-:Y:S01]  /*1f90*/  LOP3.LUT R2, R2, 0x7f800000, RZ, 0xfc, !PT ;  /* 0x7f80000002027812 */ /* 0x000fe200078efcff */
[----:B------:R-:W-:Y:S06]  /*1fa0*/  BRA `(.L_x_25401) ;  /* 0x0000000000047947 */ /* 0x000fec0003800000 */
.L_x_25399:
[----:B------:R-:W-:-:S07]  /*1fb0*/  IMAD R2, R25, 0x800000, R2 ;  /* 0x0080000019027824 */ /* 0x000fce00078e0202 */
.L_x_25401:
[----:B------:R-:W-:Y:S05]  /*1fc0*/  BSYNC.RECONVERGENT B3 ;  /* 0x0000000000037941 */ /* 0x000fea0003800200 */
.L_x_25398:
[----:B------:R-:W-:Y:S05]  /*1fd0*/  BRA `(.L_x_25402) ;  /* 0x0000000000207947 */ /* 0x000fea0003800000 */
.L_x_25397:
[----:B------:R-:W-:-:S04]  /*1fe0*/  LOP3.LUT R2, R3, 0x80000000, R2, 0x48, !PT ;  /* 0x8000000003027812 */ /* 0x000fc800078e4802 */
[----:B------:R-:W-:Y:S01]  /*1ff0*/  LOP3.LUT R2, R2, 0x7f800000, RZ, 0xfc, !PT ;  /* 0x7f80000002027812 */ /* 0x000fe200078efcff */
[----:B------:R-:W-:Y:S06]  /*2000*/  BRA `(.L_x_25402) ;  /* 0x0000000000147947 */ /* 0x000fec0003800000 */
.L_x_25396:
[----:B------:R-:W-:Y:S01]  /*2010*/  LOP3.LUT R2, R3, 0x80000000, R2, 0x48, !PT ;  /* 0x8000000003027812 */ /* 0x000fe200078e4802 */
[----:B------:R-:W-:Y:S06]  /*2020*/  BRA `(.L_x_25402) ;  /* 0x00000000000c7947 */ /* 0x000fec0003800000 */
.L_x_25395:
[----:B------:R-:W0:Y:S01]  /*2030*/  MUFU.RSQ R2, -QNAN ;  /* 0xffc0000000027908 */ /* 0x000e220000001400 */
[----:B------:R-:W-:Y:S05]  /*2040*/  BRA `(.L_x_25402) ;  /* 0x0000000000047947 */ /* 0x000fea0003800000 */
.L_x_25394:
[----:B------:R-:W-:-:S07]  /*2050*/  FADD.FTZ R2, R2, R3 ;  /* 0x0000000302027221 */ /* 0x000fce0000010000 */
.L_x_25402:
[----:B------:R-:W-:Y:S05]  /*2060*/  BSYNC.RECONVERGENT B2 ;  /* 0x0000000000027941 */ /* 0x000fea0003800200 */
.L_x_25392:
[----:B------:R-:W-:Y:S01]  /*2070*/  HFMA2 R3, -RZ, RZ, 0, 0 ;  /* 0x00000000ff037431 */ /* 0x000fe200000001ff */
[----:B0-----:R-:W-:Y:S01]  /*2080*/  MOV R18, R2 ;  /* 0x0000000200127202 */ /* 0x001fe20000000f00 */
[----:B------:R-:W-:-:S04]  /*2090*/  IMAD.MOV.U32 R2, RZ, RZ, R7 ;  /* 0x000000ffff027224 */ /* 0x000fc800078e0007 */
[----:B------:R-:W-:Y:S05]  /*20a0*/  RET.REL.NODEC R2 `(_Z15SoftmaxWarpImplI10DirectLoadIffE11DirectStoreIffEfLi2ELi2ELi1ELi1ELb0EL9Algorithm0EEvT_T0_ll) ;  /* 0xffffffdc02d47950 */ /* 0x000fea0003c3ffff */
.L_x_25403:
        /* <DEDUP_REMOVED lines=13> */
.L_x_25959:


//--------------------- .text._Z15SoftmaxWarpImplI10DirectLoadIffE11DirectStoreIffEfLi2ELi2ELi1ELi2ELb1EL9Algorithm0EEvT_T0_ll --------------------------
	.section	.text._Z15SoftmaxWarpImplI10DirectLoadIffE11DirectStoreIffEfLi2ELi2ELi1ELi2ELb1EL9Algorithm0EEvT_T0_ll,"ax",@progbits
	.align	128
        .global         _Z15SoftmaxWarpImplI10DirectLoadIffE11DirectStoreIffEfLi2ELi2ELi1ELi2ELb1EL9Algorithm0EEvT_T0_ll
        .type           _Z15SoftmaxWarpImplI10DirectLoadIffE11DirectStoreIffEfLi2ELi2ELi1ELi2ELb1EL9Algorithm0EEvT_T0_ll,@function
        .size           _Z15SoftmaxWarpImplI10DirectLoadIffE11DirectStoreIffEfLi2ELi2ELi1ELi2ELb1EL9Algorithm0EEvT_T0_ll,(.L_x_25960 - _Z15SoftmaxWarpImplI10DirectLoadIffE11DirectStoreIffEfLi2ELi2ELi1ELi2ELb1EL9Algorithm0EEvT_T0_ll)
        .other          _Z15SoftmaxWarpImplI10DirectLoadIffE11DirectStoreIffEfLi2ELi2ELi1ELi2ELb1EL9Algorithm0EEvT_T0_ll,@"STO_CUDA_ENTRY STV_DEFAULT"
_Z15SoftmaxWarpImplI10DirectLoadIffE11DirectStoreIffEfLi2ELi2ELi1ELi2ELb1EL9Algorithm0EEvT_T0_ll:
.text._Z15SoftmaxWarpImplI10DirectLoadIffE11DirectStoreIffEfLi2ELi2ELi1ELi2ELb1EL9Algorithm0EEvT_T0_ll:
        /* <DEDUP_REMOVED lines=24> */
.L_x_25404:
        /* <DEDUP_REMOVED lines=17> */
.L_x_25417:
        /* <DEDUP_REMOVED lines=13> */
[----:B----4-:R-:W-:Y:S02]  /*0360*/  @!P0 LEA R18, P1, R16, R4, 0x2 ;  /* 0x0000000410128211 */ /* 0x010fe400078210ff */
[----:B------:R-:W-:Y:S02]  /*0370*/  MOV R4, 0xff800000 ;  /* 0xff80000000047802 */ /* 0x000fe40000000f00 */
[----:B------:R-:W-:-:S04]  /*0380*/  @!P0 IADD3 R0, PT, PT, R17, R19, RZ ;  /* 0x0000001311008210 */ /* 0x000fc80007ffe0ff */
[----:B------:R-:W-:Y:S01]  /*0390*/  @!P0 LEA.HI.X R19, R16, R5, R0, 0x2, P1 ;  /* 0x0000000510138211 */ /* 0x000fe200008f1400 */
[----:B------:R-:W-:Y:S02]  /*03a0*/  IMAD.MOV.U32 R5, RZ, RZ, -0x800000 ;  /* 0xff800000ff057424 */ /* 0x000fe400078e00ff */
[----:B-----5:R-:W-:-:S04]  /*03b0*/  @!P0 IMAD R0, R13, R2, RZ ;  /* 0x000000020d008224 */ /* 0x020fc800078e02ff */
[----:B------:R-:W4:Y:S01]  /*03c0*/  @!P0 LDG.E.64 R4, desc[UR4][R18.64] ;  /* 0x0000000412048981 */ /* 0x000f22000c1e1b00 */
[C---:B--2---:R-:W-:Y:S02]  /*03d0*/  @!P0 IMAD.WIDE.U32 R16, R11.reuse, R2, R8 ;  /* 0x000000020b108225 */ /* 0x044fe400078e0008 */
[----:B------:R-:W1:Y:S02]  /*03e0*/  LDC.64 R8, c[0x0][0x380] ;  /* 0x0000e000ff087b82 */ /* 0x000e640000000a00 */
[----:B------:R-:W-:Y:S01]  /*03f0*/  @!P0 IMAD R3, R11, R3, R0 ;  /* 0x000000030b038224 */ /* 0x000fe200078e0200 */
[----:B------:R-:W-:Y:S01]  /*0400*/  @!P0 IADD3 R0, P1, PT, R12, R16, RZ ;  /* 0x000000100c008210 */ /* 0x000fe20007f3e0ff */
[----:B------:R-:W-:-:S04]  /*0410*/  IMAD.MOV.U32 R2, RZ, RZ, -0x800000 ;  /* 0xff800000ff027424 */ /* 0x000fc800078e00ff */
[----:B------:R-:W-:-:S05]  /*0420*/  @!P0 IMAD.X R3, R3, 0x1, R17, P1 ;  /* 0x0000000103038824 */ /* 0x000fca00008e0611 */
[----:B------:R-:W-:-:S04]  /*0430*/  @!P0 LEA.HI R0, P1, R3, R0, RZ, 0x1 ;  /* 0x0000000003008211 */ /* 0x000fc800078308ff */
[----:B------:R-:W-:Y:S01]  /*0440*/  @!P0 SHF.L.U32 R17, R0, 0x2, RZ ;  /* 0x0000000200118819 */ /* 0x000fe200000006ff */
[----:B------:R-:W-:-:S03]  /*0450*/  @!P0 IMAD.X R3, RZ, RZ, R3, P1 ;  /* 0x000000ffff038224 */ /* 0x000fc600008e0603 */
[----:B------:R-:W-:Y:S02]  /*0460*/  @!P0 LOP3.LUT R17, R17, 0xfffffff8, RZ, 0xc0, !PT ;  /* 0xfffffff811118812 */ /* 0x000fe400078ec0ff */
[----:B------:R-:W-:Y:S02]  /*0470*/  @!P0 SHF.L.U64.HI R0, R0, 0x2, R3 ;  /* 0x0000000200008819 */ /* 0x000fe40000010203 */
[----:B-1----:R-:W-:Y:S02]  /*0480*/  @!P0 IADD3 R16, P1, PT, R17, R8, RZ ;  /* 0x0000000811108210 */ /* 0x002fe40007f3e0ff */
[----:B------:R-:W-:Y:S02]  /*0490*/  MOV R3, 0xff800000 ;  /* 0xff80000000037802 */ /* 0x000fe40000000f00 */
[----:B------:R-:W-:-:S05]  /*04a0*/  @!P0 IADD3.X R17, PT, PT, R0, R9, RZ, P1, !PT ;  /* 0x0000000900118210 */ /* 0x000fca0000ffe4ff */
[----:B------:R1:W2:Y:S01]  /*04b0*/  @!P0 LDG.E.64 R2, desc[UR4][R16.64] ;  /* 0x0000000410028981 */ /* 0x0002a2000c1e1b00 */
[----:B------:R-:W-:Y:S02]  /*04c0*/  IMAD.MOV.U32 R9, RZ, RZ, -0x800000 ;  /* 0xff800000ff097424 */ /* 0x000fe400078e00ff */
[----:B------:R-:W-:Y:S02]  /*04d0*/  HFMA2 R8, -RZ, RZ, 0.96630859375, -0.0022525787353515625 ;  /* 0x3bbb989dff087431 */ /* 0x000fe400000001ff */
[----:B------:R-:W-:Y:S01]  /*04e0*/  IMAD.MOV.U32 R0, RZ, RZ, 0x437c0000 ;  /* 0x437c0000ff007424 */ /* 0x000fe200078e00ff */
[----:B------:R-:W-:Y:S01]  /*04f0*/  BSSY.RECONVERGENT B0, `(.L_x_25405) ;  /* 0x0000037000007945 */ /* 0x000fe20003800200 */
[----:B----4-:R-:W-:-:S05]  /*0500*/  @!P0 FMNMX3 R9, R4, -INF , R5, !PT ;  /* 0xff80000004098876 */ /* 0x010fca0007800005 */
[C---:B------:R-:W-:Y:S01]  /*0510*/  FADD R19, -R9.reuse, R4 ;  /* 0x0000000409137221 */ /* 0x040fe20000000100 */
[----:B------:R-:W-:-:S03]  /*0520*/  FADD R5, -R9, R5 ;  /* 0x0000000509057221 */ /* 0x000fc60000000100 */
[-C--:B------:R-:W-:Y:S01]  /*0530*/  FFMA.SAT R21, R19, R8.reuse, 0.5 ;  /* 0x3f00000013157423 */ /* 0x080fe20000002008 */
[----:B------:R-:W-:-:S03]  /*0540*/  FFMA.SAT R9, R5, R8, 0.5 ;  /* 0x3f00000005097423 */ /* 0x000fc60000002008 */
[-C--:B------:R-:W-:Y:S01]  /*0550*/  FFMA.RM R21, R21, R0.reuse, 12582913 ;  /* 0x4b40000115157423 */ /* 0x080fe20000004000 */
[----:B-1----:R-:W-:-:S03]  /*0560*/  FFMA.RM R16, R9, R0, 12582913 ;  /* 0x4b40000109107423 */ /* 0x002fc60000004000 */
[----:B------:R-:W-:Y:S01]  /*0570*/  FADD R4, R21, -12583039 ;  /* 0xcb40007f15047421 */ /* 0x000fe20000000000 */
[C---:B------:R-:W-:Y:S01]  /*0580*/  FADD R18, R16.reuse, -12583039 ;  /* 0xcb40007f10127421 */ /* 0x040fe20000000000 */
[----:B------:R-:W-:Y:S02]  /*0590*/  SHF.L.U32 R16, R16, 0x17, RZ ;  /* 0x0000001710107819 */ /* 0x000fe400000006ff */
[----:B------:R-:W-:Y:S01]  /*05a0*/  FFMA R4, R19, 1.4426950216293334961, -R4 ;  /* 0x3fb8aa3b13047823 */ /* 0x000fe20000000804 */
[----:B------:R-:W-:-:S03]  /*05b0*/  FFMA R18, R5, 1.4426950216293334961, -R18 ;  /* 0x3fb8aa3b05127823 */ /* 0x000fc60000000812 */
[----:B------:R-:W-:Y:S01]  /*05c0*/  FFMA R19, R19, 1.925963033500011079e-08, R4 ;  /* 0x32a5706013137823 */ /* 0x000fe20000000004 */
[----:B------:R-:W-:Y:S01]  /*05d0*/  FFMA R18, R5, 1.925963033500011079e-08, R18 ;  /* 0x32a5706005127823 */ /* 0x000fe20000000012 */
[----:B------:R-:W-:Y:S01]  /*05e0*/  MOV R5, 0xff800000 ;  /* 0xff80000000057802 */ /* 0x000fe20000000f00 */
[----:B------:R-:W-:Y:S02]  /*05f0*/  IMAD.SHL.U32 R4, R21, 0x800000, RZ ;  /* 0x0080000015047824 */ /* 0x000fe400078e00ff */
[----:B------:R-:W1:Y:S01]  /*0600*/  MUFU.EX2 R17, R18 ;  /* 0x0000001200117308 */ /* 0x000e620000000800 */
[----:B--2---:R-:W-:-:S07]  /*0610*/  @!P0 FMNMX3 R5, R2, -INF , R3, !PT ;  /* 0xff80000002058876 */ /* 0x004fce0007800003 */
[----:B------:R-:W2:Y:S01]  /*0620*/  MUFU.EX2 R19, R19 ;  /* 0x0000001300137308 */ /* 0x000ea20000000800 */
[--C-:B------:R-:W-:Y:S01]  /*0630*/  FADD R9, R2, -R5.reuse ;  /* 0x8000000502097221 */ /* 0x100fe20000000000 */
[----:B------:R-:W-:-:S03]  /*0640*/  FADD R23, R3, -R5 ;  /* 0x8000000503177221 */ /* 0x000fc60000000000 */
[-C--:B------:R-:W-:Y:S01]  /*0650*/  FFMA.SAT R21, R9, R8.reuse, 0.5 ;  /* 0x3f00000009157423 */ /* 0x080fe20000002008 */
[----:B-1----:R-:W-:Y:S01]  /*0660*/  FMUL R3, R16, R17 ;  /* 0x0000001110037220 */ /* 0x002fe20000400000 */
[----:B------:R-:W-:Y:S02]  /*0670*/  FFMA.SAT R17, R23, R8, 0.5 ;  /* 0x3f00000017117423 */ /* 0x000fe40000002008 */
[-C--:B------:R-:W-:Y:S02]  /*0680*/  FFMA.RM R21, R21, R0.reuse, 12582913 ;  /* 0x4b40000115157423 */ /* 0x080fe40000004000 */
[----:B------:R-:W-:Y:S02]  /*0690*/  FFMA.RM R17, R17, R0, 12582913 ;  /* 0x4b40000111117423 */ /* 0x000fe40000004000 */
[----:B------:R-:W-:Y:S01]  /*06a0*/  FADD R8, R21, -12583039 ;  /* 0xcb40007f15087421 */ /* 0x000fe20000000000 */
[----:B--2---:R-:W-:Y:S01]  /*06b0*/  FMUL R4, R4, R19 ;  /* 0x0000001304047220 */ /* 0x004fe20000400000 */
[----:B------:R-:W-:-:S02]  /*06c0*/  FADD R0, R17, -12583039 ;  /* 0xcb40007f11007421 */ /* 0x000fc40000000000 */
[----:B------:R-:W-:Y:S01]  /*06d0*/  FFMA R8, R9, 1.4426950216293334961, -R8 ;  /* 0x3fb8aa3b09087823 */ /* 0x000fe20000000808 */
[----:B------:R-:W-:Y:S01]  /*06e0*/  FADD R2, RZ, R4 ;  /* 0x00000004ff027221 */ /* 0x000fe20000000000 */
[----:B------:R-:W-:Y:S02]  /*06f0*/  FFMA R0, R23, 1.4426950216293334961, -R0 ;  /* 0x3fb8aa3b17007823 */ /* 0x000fe40000000800 */
[----:B------:R-:W-:Y:S01]  /*0700*/  FFMA R8, R9, 1.925963033500011079e-08, R8 ;  /* 0x32a5706009087823 */ /* 0x000fe20000000008 */
[----:B------:R-:W-:Y:S01]  /*0710*/  FADD R5, R2, R3 ;  /* 0x0000000302057221 */ /* 0x000fe20000000000 */
[----:B------:R-:W-:Y:S01]  /*0720*/  FFMA R23, R23, 1.925963033500011079e-08, R0 ;  /* 0x32a5706017177823 */ /* 0x000fe20000000000 */
[----:B------:R-:W-:Y:S01]  /*0730*/  IMAD.SHL.U32 R2, R21, 0x800000, RZ ;  /* 0x0080000015027824 */ /* 0x000fe200078e00ff */
[----:B------:R-:W1:Y:S01]  /*0740*/  MUFU.EX2 R9, R8 ;  /* 0x0000000800097308 */ /* 0x000e620000000800 */
[----:B------:R-:W-:-:S07]  /*0750*/  SHF.L.U32 R0, R17, 0x17, RZ ;  /* 0x0000001711007819 */ /* 0x000fce00000006ff */
[----:B------:R-:W2:Y:S08]  /*0760*/  MUFU.RCP R16, R5 ;  /* 0x0000000500107308 */ /* 0x000eb00000001000 */
[----:B------:R-:W4:Y:S01]  /*0770*/  MUFU.EX2 R23, R23 ;  /* 0x0000001700177308 */ /* 0x000f220000000800 */
[----:B-1----:R-:W-:-:S04]  /*0780*/  FMUL R2, R2, R9 ;  /* 0x0000000902027220 */ /* 0x002fc80000400000 */
[----:B------:R-:W-:-:S03]  /*0790*/  FADD R17, RZ, R2 ;  /* 0x00000002ff117221 */ /* 0x000fc60000000000 */
[----:B------:R-:W1:Y:S01]  /*07a0*/  FCHK P1, R4, R5 ;  /* 0x0000000504007302 */ /* 0x000e620000020000 */
[----:B--2---:R-:W-:-:S04]  /*07b0*/  FFMA R19, -R5, R16, 1 ;  /* 0x3f80000005137423 */ /* 0x004fc80000000110 */
[----:B------:R-:W-:-:S04]  /*07c0*/  FFMA R19, R16, R19, R16 ;  /* 0x0000001310137223 */ /* 0x000fc80000000010 */
[----:B------:R-:W-:Y:S01]  /*07d0*/  FFMA R16, R4, R19, RZ ;  /* 0x0000001304107223 */ /* 0x000fe200000000ff */
[----:B----4-:R-:W-:-:S03]  /*07e0*/  FMUL R0, R0, R23 ;  /* 0x0000001700007220 */ /* 0x010fc60000400000 */
[----:B------:R-:W-:Y:S01]  /*07f0*/  FFMA R8, -R5, R16, R4 ;  /* 0x0000001005087223 */ /* 0x000fe20000000104 */
[----:B------:R-:W-:-:S03]  /*0800*/  FADD R17, R17, R0 ;  /* 0x0000000011117221 */ /* 0x000fc60000000000 */
[----:B------:R-:W-:Y:S01]  /*0810*/  FFMA R8, R19, R8, R16 ;  /* 0x0000000813087223 */ /* 0x000fe20000000010 */
[----:B-1----:R-:W-:Y:S06]  /*0820*/  @!P1 BRA `(.L_x_25406) ;  /* 0x00000000000c9947 */ /* 0x002fec0003800000 */
[----:B------:R-:W-:-:S07]  /*0830*/  MOV R16, 0x850 ;  /* 0x0000085000107802 */ /* 0x000fce0000000f00 */
[----:B0--3--:R-:W-:Y:S05]  /*0840*/  CALL.REL.NOINC `($__internal_508_$__cuda_sm3x_div_rn_noftz_f32_slowpath) ;  /* 0x0000000400507944 */ /* 0x009fea0003c00000 */
[----:B------:R-:W-:-:S07]  /*0850*/  IMAD.MOV.U32 R8, RZ, RZ, R9 ;  /* 0x000000ffff087224 */ /* 0x000fce00078e0009 */
.L_x_25406:
[----:B------:R-:W-:Y:S05]  /*0860*/  BSYNC.RECONVERGENT B0 ;  /* 0x0000000000007941 */ /* 0x000fea0003800200 */
.L_x_25405:
        /* <DEDUP_REMOVED lines=11> */
[----:B0--3--:R-:W-:Y:S05]  /*0920*/  CALL.REL.NOINC `($__internal_508_$__cuda_sm3x_div_rn_noftz_f32_slowpath) ;  /* 0x0000000400187944 */ /* 0x009fea0003c00000 */
.L_x_25408:
[----:B------:R-:W-:Y:S05]  /*0930*/  BSYNC.RECONVERGENT B0 ;  /* 0x0000000000007941 */ /* 0x000fea0003800200 */
.L_x_25407:
        /* <DEDUP_REMOVED lines=21> */
.L_x_25410:
[----:B------:R-:W-:Y:S05]  /*0a90*/  BSYNC.RECONVERGENT B0 ;  /* 0x0000000000007941 */ /* 0x000fea0003800200 */
.L_x_25409:
[----:B------:R-:W-:Y:S01]  /*0aa0*/  BSSY.RECONVERGENT B0, `(.L_x_25411) ;  /* 0x0000008000007945 */ /* 0x000fe20003800200 */
[----:B-1----:R-:W-:-:S03]  /*0ab0*/  FFMA R8, R3, R20, R16 ;  /* 0x0000001403087223 */ /* 0x002fc60000000010 */
[----:B------:R-:W-:Y:S05]  /*0ac0*/  @!P2 BRA `(.L_x_25412) ;  /* 0x000000000014a947 */ /* 0x000fea0003800000 */
[----:B------:R-:W-:Y:S01]  /*0ad0*/  MOV R4, R2 ;  /* 0x0000000200047202 */ /* 0x000fe20000000f00 */
[----:B------:R-:W-:Y:S01]  /*0ae0*/  IMAD.MOV.U32 R5, RZ, RZ, R17 ;  /* 0x000000ffff057224 */ /* 0x000fe200078e0011 */
[----:B------:R-:W-:-:S07]  /*0af0*/  MOV R16, 0xb10 ;  /* 0x00000b1000107802 */ /* 0x000fce0000000f00 */
[----:B0--3--:R-:W-:Y:S05]  /*0b00*/  CALL.REL.NOINC `($__internal_508_$__cuda_sm3x_div_rn_noftz_f32_slowpath) ;  /* 0x0000000000a07944 */ /* 0x009fea0003c00000 */
[----:B------:R-:W-:-:S07]  /*0b10*/  MOV R8, R9 ;  /* 0x0000000900087202 */ /* 0x000fce0000000f00 */
.L_x_25412:
[----:B------:R-:W-:Y:S05]  /*0b20*/  BSYNC.RECONVERGENT B0 ;  /* 0x0000000000007941 */ /* 0x000fea0003800200 */
.L_x_25411:
        /* <DEDUP_REMOVED lines=12> */
[----:B0--3--:R-:W-:Y:S05]  /*0bf0*/  CALL.REL.NOINC `($__internal_508_$__cuda_sm3x_div_rn_noftz_f32_slowpath) ;  /* 0x0000000000647944 */ /* 0x009fea0003c00000 */
.L_x_25414:
[----:B------:R-:W-:Y:S05]  /*0c00*/  BSYNC.RECONVERGENT B0 ;  /* 0x0000000000007941 */ /* 0x000fea0003800200 */
.L_x_25413:
        /* <DEDUP_REMOVED lines=17> */
.L_x_25416:
[----:B------:R-:W-:Y:S05]  /*0d20*/  BSYNC.RECONVERGENT B0 ;  /* 0x0000000000007941 */ /* 0x000fea0003800200 */
.L_x_25415:
[----:B------:R-:W-:-:S04]  /*0d30*/  IADD3 R11, P0, PT, R10, R11, RZ ;  /* 0x0000000b0a0b7210 */ /* 0x000fc80007f1e0ff */
[----:B------:R-:W-:Y:S02]  /*0d40*/  LEA.HI.X.SX32 R13, R10, R13, 0x1, P0 ;  /* 0x0000000d0a0d7211 */ /* 0x000fe400000f0eff */
[----:B------:R-:W-:-:S04]  /*0d50*/  ISETP.GE.U32.AND P0, PT, R11, UR42, PT ;  /* 0x0000002a0b007c0c */ /* 0x000fc8000bf06070 */
[----:B------:R-:W-:-:S13]  /*0d60*/  ISETP.GE.AND.EX P0, PT, R13, UR43, PT, P0 ;  /* 0x0000002b0d007c0c */ /* 0x000fda000bf06300 */
[----:B------:R-:W-:Y:S05]  /*0d70*/  @!P0 BRA `(.L_x_25417) ;  /* 0xfffffff400448947 */ /* 0x000fea000383ffff */
[----:B------:R-:W-:Y:S05]  /*0d80*/  EXIT ;  /* 0x000000000000794d */ /* 0x000fea0003800000 */
        .weak           $__internal_508_$__cuda_sm3x_div_rn_noftz_f32_slowpath
        .type           $__internal_508_$__cuda_sm3x_div_rn_noftz_f32_slowpath,@function
        .size           $__internal_508_$__cuda_sm3x_div_rn_noftz_f32_slowpath,(.L_x_25960 - $__internal_508_$__cuda_sm3x_div_rn_noftz_f32_slowpath)
$__internal_508_$__cuda_sm3x_div_rn_noftz_f32_slowpath:
        /* <DEDUP_REMOVED lines=35> */
.L_x_25419:
        /* <DEDUP_REMOVED lines=51> */
.L_x_25426:
[----:B------:R-:W-:-:S04]  /*12f0*/  LOP3.LUT R4, R4, 0x80000000, RZ, 0xc0, !PT ;  /* 0x8000000004047812 */ /* 0x000fc800078ec0ff */
[----:B------:R-:W-:Y:S01]  /*1300*/  LOP3.LUT R4, R4, 0x7f800000, RZ, 0xfc, !PT ;  /* 0x7f80000004047812 */ /* 0x000fe200078efcff */
[----:B------:R-:W-:Y:S06]  /*1310*/  BRA `(.L_x_25427) ;  /* 0x0000000000047947 */ /* 0x000fec0003800000 */
.L_x_25425:
[----:B------:R-:W-:-:S07]  /*1320*/  IMAD R4, R23, 0x800000, R4 ;  /* 0x0080000017047824 */ /* 0x000fce00078e0204 */
.L_x_25427:
[----:B------:R-:W-:Y:S05]  /*1330*/  BSYNC.RECONVERGENT B2 ;  /* 0x0000000000027941 */ /* 0x000fea0003800200 */
.L_x_25424:
[----:B------:R-:W-:Y:S05]  /*1340*/  BRA `(.L_x_25428) ;  /* 0x0000000000207947 */ /* 0x000fea0003800000 */
.L_x_25423:
[----:B------:R-:W-:-:S04]  /*1350*/  LOP3.LUT R4, R19, 0x80000000, R4, 0x48, !PT ;  /* 0x8000000013047812 */ /* 0x000fc800078e4804 */
[----:B------:R-:W-:Y:S01]  /*1360*/  LOP3.LUT R4, R4, 0x7f800000, RZ, 0xfc, !PT ;  /* 0x7f80000004047812 */ /* 0x000fe200078efcff */
[----:B------:R-:W-:Y:S06]  /*1370*/  BRA `(.L_x_25428) ;  /* 0x0000000000147947 */ /* 0x000fec0003800000 */
.L_x_25422:
[----:B------:R-:W-:Y:S01]  /*1380*/  LOP3.LUT R4, R19, 0x80000000, R4, 0x48, !PT ;  /* 0x8000000013047812 */ /* 0x000fe200078e4804 */
[----:B------:R-:W-:Y:S06]  /*1390*/  BRA `(.L_x_25428) ;  /* 0x00000000000c7947 */ /* 0x000fec0003800000 */
.L_x_25421:
[----:B------:R-:W0:Y:S01]  /*13a0*/  MUFU.RSQ R4, -QNAN ;  /* 0xffc0000000047908 */ /* 0x000e220000001400 */
[----:B------:R-:W-:Y:S05]  /*13b0*/  BRA `(.L_x_25428) ;  /* 0x0000000000047947 */ /* 0x000fea0003800000 */
.L_x_25420:
[----:B------:R-:W-:-:S07]  /*13c0*/  FADD.FTZ R4, R4, R5 ;  /* 0x0000000504047221 */ /* 0x000fce0000010000 */
.L_x_25428:
[----:B------:R-:W-:Y:S05]  /*13d0*/  BSYNC.RECONVERGENT B1 ;  /* 0x0000000000017941 */ /* 0x000fea0003800200 */
.L_x_25418:
[----:B------:R-:W-:Y:S02]  /*13e0*/  HFMA2 R19, -RZ, RZ, 0, 0 ;  /* 0x00000000ff137431 */ /* 0x000fe400000001ff */
[----:B------:R-:W-:Y:S01]  /*13f0*/  IMAD.MOV.U32 R18, RZ, RZ, R16 ;  /* 0x000000ffff127224 */ /* 0x000fe200078e0010 */
[----:B0-----:R-:W-:-:S03]  /*1400*/  MOV R9, R4 ;  /* 0x0000000400097202 */ /* 0x001fc60000000f00 */
[----:B------:R-:W-:Y:S05]  /*1410*/  RET.REL.NODEC R18 `(_Z15SoftmaxWarpImplI10DirectLoadIffE11DirectStoreIffEfLi2ELi2ELi1ELi2ELb1EL9Algorithm0EEvT_T0_ll) ;  /* 0xffffffe812f87950 */ /* 0x000fea0003c3ffff */
.L_x_25429:
        /* <DEDUP_REMOVED lines=14> */
.L_x_25960:


//--------------------- .text._Z15SoftmaxWarpImplI10DirectLoadIffE11DirectStoreIffEfLi2ELi2ELi1ELi2ELb0EL9Algorithm0EEvT_T0_ll --------------------------
	.section	.text._Z15SoftmaxWarpImplI10DirectLoadIffE11DirectStoreIffEfLi2ELi2ELi1ELi2ELb0EL9Algorithm0EEvT_T0_ll,"ax",@progbits
	.align	128
        .global         _Z15SoftmaxWarpImplI10DirectLoadIffE11DirectStoreIffEfLi2ELi2ELi1ELi2ELb0EL9Algorithm0EEvT_T0_ll
        .type           _Z15SoftmaxWarpImplI10DirectLoadIffE11DirectStoreIffEfLi2ELi2ELi1ELi2ELb0EL9Algorithm0EEvT_T0_ll,@function
        .size           _Z15SoftmaxWarpImplI10DirectLoadIffE11DirectStoreIffEfLi2ELi2ELi1ELi2ELb0EL9Algorithm0EEvT_T0_ll,(.L_x_25961 - _Z15SoftmaxWarpImplI10DirectLoadIffE11DirectStoreIffEfLi2ELi2ELi1ELi2ELb0EL9Algorithm0EEvT_T0_ll)
        .other          _Z15SoftmaxWarpImplI10DirectLoadIffE11DirectStoreIffEfLi2ELi2ELi1ELi2ELb0EL9Algorithm0EEvT_T0_ll,@"STO_CUDA_ENTRY STV_DEFAULT"
_Z15SoftmaxWarpImplI10DirectLoadIffE11DirectStoreIffEfLi2ELi2ELi1ELi2ELb0EL9Algorithm0EEvT_T0_ll:
.text._Z15SoftmaxWarpImplI10DirectLoadIffE11DirectStoreIffEfLi2ELi2ELi1ELi2ELb0EL9Algorithm0EEvT_T0_ll:
        /* <DEDUP_REMOVED lines=24> */
.L_x_25430:
        /* <DEDUP_REMOVED lines=16> */
.L_x_25439:
        /* <DEDUP_REMOVED lines=9> */
[----:B------:R-:W-:-:S06]  /*0310*/  LEA.HI.X R7, R2, UR41, R3, 0x2, P0 ;  /* 0x0000002902077c11 */ /* 0x000fcc00080f1403 */
[----:B------:R-:W2:Y:S01]  /*0320*/  LDG.E.64 R6, desc[UR4][R6.64] ;  /* 0x0000000406067981 */ /* 0x000ea2000c1e1b00 */
        /* <DEDUP_REMOVED lines=10> */
[----:B------:R-:W-:Y:S01]  /*03d0*/  MOV R5, 0x3bbb989d ;  /* 0x3bbb989d00057802 */ /* 0x000fe20000000f00 */
        /* <DEDUP_REMOVED lines=9> */
[----:B------:R-:W-:Y:S01]  /*0470*/  FADD R7, R9, -12583039 ;  /* 0xcb40007f09077421 */ /* 0x000fe20000000000 */
[C---:B------:R-:W-:Y:S01]  /*0480*/  FADD R19, R11.reuse, -12583039 ;  /* 0xcb40007f0b137421 */ /* 0x040fe20000000000 */
[----:B------:R-:W-:Y:S02]  /*0490*/  SHF.L.U32 R11, R11, 0x17, RZ ;  /* 0x000000170b0b7819 */ /* 0x000fe400000006ff */
[----:B------:R-:W-:Y:S01]  /*04a0*/  FFMA R7, R6, 1.4426950216293334961, -R7 ;  /* 0x3fb8aa3b06077823 */ /* 0x000fe20000000807 */
[----:B------:R-:W-:-:S03]  /*04b0*/  FFMA R19, R4, 1.4426950216293334961, -R19 ;  /* 0x3fb8aa3b04137823 */ /* 0x000fc60000000813 */
[----:B------:R-:W-:Y:S01]  /*04c0*/  FFMA R7, R6, 1.925963033500011079e-08, R7 ;  /* 0x32a5706006077823 */ /* 0x000fe20000000007 */
[----:B------:R-:W-:Y:S01]  /*04d0*/  FFMA R19, R4, 1.925963033500011079e-08, R19 ;  /* 0x32a5706004137823 */ /* 0x000fe20000000013 */
[----:B------:R-:W-:-:S03]  /*04e0*/  IMAD.SHL.U32 R4, R9, 0x800000, RZ ;  /* 0x0080000009047824 */ /* 0x000fc600078e00ff */
[----:B------:R-:W1:Y:S01]  /*04f0*/  MUFU.EX2 R8, R19 ;  /* 0x0000001300087308 */ /* 0x000e620000000800 */
[----:B---3--:R-:W-:-:S07]  /*0500*/  FMNMX3 R6, R2, -INF , R3, !PT ;  /* 0xff80000002067876 */ /* 0x008fce0007800003 */
[----:B------:R-:W2:Y:S01]  /*0510*/  MUFU.EX2 R7, R7 ;  /* 0x0000000700077308 */ /* 0x000ea20000000800 */
[--C-:B------:R-:W-:Y:S01]  /*0520*/  FADD R2, R2, -R6.reuse ;  /* 0x8000000602027221 */ /* 0x100fe20000000000 */
[----:B------:R-:W-:-:S03]  /*0530*/  FADD R6, R3, -R6 ;  /* 0x8000000603067221 */ /* 0x000fc60000000000 */
[----:B------:R-:W-:-:S04]  /*0540*/  FFMA.SAT R9, R2, R5, 0.5 ;  /* 0x3f00000002097423 */ /* 0x000fc80000002005 */
[----:B------:R-:W-:Y:S01]  /*0550*/  FFMA.RM R9, R9, R0, 12582913 ;  /* 0x4b40000109097423 */ /* 0x000fe20000004000 */
[----:B-1----:R-:W-:Y:S01]  /*0560*/  FMUL R3, R11, R8 ;  /* 0x000000080b037220 */ /* 0x002fe20000400000 */
[----:B--2---:R-:W-:Y:S01]  /*0570*/  FMUL R4, R4, R7 ;  /* 0x0000000704047220 */ /* 0x004fe20000400000 */
[----:B------:R-:W-:Y:S01]  /*0580*/  FFMA.SAT R7, R6, R5, 0.5 ;  /* 0x3f00000006077423 */ /* 0x000fe20000002005 */
[----:B------:R-:W-:Y:S02]  /*0590*/  FADD R5, R9, -12583039 ;  /* 0xcb40007f09057421 */ /* 0x000fe40000000000 */
[----:B------:R-:W-:Y:S01]  /*05a0*/  FADD R8, RZ, R4 ;  /* 0x00000004ff087221 */ /* 0x000fe20000000000 */
[----:B------:R-:W-:Y:S01]  /*05b0*/  FFMA.RM R7, R7, R0, 12582913 ;  /* 0x4b40000107077423 */ /* 0x000fe20000004000 */
[----:B------:R-:W-:Y:S02]  /*05c0*/  FFMA R5, R2, 1.4426950216293334961, -R5 ;  /* 0x3fb8aa3b02057823 */ /* 0x000fe40000000805 */
[----:B------:R-:W-:Y:S01]  /*05d0*/  FADD R8, R8, R3 ;  /* 0x0000000308087221 */ /* 0x000fe20000000000 */
[----:B------:R-:W-:Y:S01]  /*05e0*/  FADD R11, R7, -12583039 ;  /* 0xcb40007f070b7421 */ /* 0x000fe20000000000 */
[----:B------:R-:W-:Y:S01]  /*05f0*/  FFMA R5, R2, 1.925963033500011079e-08, R5 ;  /* 0x32a5706002057823 */ /* 0x000fe20000000005 */
[----:B------:R-:W-:Y:S01]  /*0600*/  IMAD.SHL.U32 R2, R9, 0x800000, RZ ;  /* 0x0080000009027824 */ /* 0x000fe200078e00ff */
[----:B------:R-:W1:Y:S01]  /*0610*/  MUFU.RCP R19, R8 ;  /* 0x0000000800137308 */ /* 0x000e620000001000 */
[----:B------:R-:W-:-:S04]  /*0620*/  FFMA R11, R6, 1.4426950216293334961, -R11 ;  /* 0x3fb8aa3b060b7823 */ /* 0x000fc8000000080b */
[----:B------:R-:W-:-:S03]  /*0630*/  FFMA R11, R6, 1.925963033500011079e-08, R11 ;  /* 0x32a57060060b7823 */ /* 0x000fc6000000000b */
        /* <DEDUP_REMOVED lines=16> */
[----:B0-----:R-:W-:Y:S05]  /*0740*/  CALL.REL.NOINC `($__internal_509_$__cuda_sm3x_div_rn_noftz_f32_slowpath) ;  /* 0x00000004002c7944 */ /* 0x001fea0003c00000 */
[----:B------:R-:W-:-:S07]  /*0750*/  IMAD.MOV.U32 R6, RZ, RZ, R11 ;  /* 0x000000ffff067224 */ /* 0x000fce00078e000b */
.L_x_25432:
[----:B------:R-:W-:Y:S05]  /*0760*/  BSYNC.RECONVERGENT B0 ;  /* 0x0000000000007941 */ /* 0x000fea0003800200 */
.L_x_25431:
        /* <DEDUP_REMOVED lines=12> */
[----:B0-----:R-:W-:Y:S05]  /*0830*/  CALL.REL.NOINC `($__internal_509_$__cuda_sm3x_div_rn_noftz_f32_slowpath) ;  /* 0x0000000000f07944 */ /* 0x001fea0003c00000 */
[----:B------:R-:W-:-:S07]  /*0840*/  IMAD.MOV.U32 R7, RZ, RZ, R11 ;  /* 0x000000ffff077224 */ /* 0x000fce00078e000b */
.L_x_25434:
[----:B------:R-:W-:Y:S05]  /*0850*/  BSYNC.RECONVERGENT B0 ;  /* 0x0000000000007941 */ /* 0x000fea0003800200 */
.L_x_25433:
        /* <DEDUP_REMOVED lines=8> */
[----:B------:R-:W-:-:S04]  /*08e0*/  IMAD.WIDE.U32 R8, R13, UR38, R4 ;  /* 0x000000260d087c25 */ /* 0x000fc8000f8e0004 */
[----:B------:R-:W-:Y:S01]  /*08f0*/  IMAD.IADD R3, R9, 0x1, R3 ;  /* 0x0000000109037824 */ /* 0x000fe200078e0203 */
[----:B------:R-:W-:-:S04]  /*0900*/  LEA R4, P0, R8, UR36, 0x2 ;  /* 0x0000002408047c11 */ /* 0x000fc8000f8010ff */
[----:B------:R-:W-:Y:S01]  /*0910*/  LEA.HI.X R5, R8, UR37, R3, 0x2, P0 ;  /* 0x0000002508057c11 */ /* 0x000fe200080f1403 */
[----:B-1----:R-:W-:-:S04]  /*0920*/  FFMA R11, -R19, R10, 1 ;  /* 0x3f800000130b7423 */ /* 0x002fc8000000010a */
[----:B------:R-:W-:Y:S01]  /*0930*/  FFMA R11, R10, R11, R10 ;  /* 0x0000000b0a0b7223 */ /* 0x000fe2000000000a */
[----:B------:R1:W-:Y:S02]  /*0940*/  STG.E.64 desc[UR4][R4.64], R6 ;  /* 0x0000000604007986 */ /* 0x0003e4000c101b04 */
        /* <DEDUP_REMOVED lines=8> */
[----:B0-----:R-:W-:Y:S05]  /*09d0*/  CALL.REL.NOINC `($__internal_509_$__cuda_sm3x_div_rn_noftz_f32_slowpath) ;  /* 0x0000000000887944 */ /* 0x001fea0003c00000 */
[----:B------:R-:W-:-:S07]  /*09e0*/  MOV R10, R11 ;  /* 0x0000000b000a7202 */ /* 0x000fce0000000f00 */
.L_x_25436:
[----:B------:R-:W-:Y:S05]  /*09f0*/  BSYNC.RECONVERGENT B0 ;  /* 0x0000000000007941 */ /* 0x000fea0003800200 */
.L_x_25435:
        /* <DEDUP_REMOVED lines=13> */
.L_x_25438:
[----:B------:R-:W-:Y:S05]  /*0ad0*/  BSYNC.RECONVERGENT B0 ;  /* 0x0000000000007941 */ /* 0x000fea0003800200 */
.L_x_25437:
        /* <DEDUP_REMOVED lines=18> */
        .weak           $__internal_509_$__cuda_sm3x_div_rn_noftz_f32_slowpath
        .type           $__internal_509_$__cuda_sm3x_div_rn_noftz_f32_slowpath,@function
        .size           $__internal_509_$__cuda_sm3x_div_rn_noftz_f32_slowpath,(.L_x_25961 - $__internal_509_$__cuda_sm3x_div_rn_noftz_f32_slowpath)
$__internal_509_$__cuda_sm3x_div_rn_noftz_f32_slowpath:
        /* <DEDUP_REMOVED lines=34> */
.L_x_25441:
        /* <DEDUP_REMOVED lines=51> */
.L_x_25448:
[----:B------:R-:W-:-:S04]  /*1150*/  LOP3.LUT R4, R4, 0x80000000, RZ, 0xc0, !PT ;  /* 0x8000000004047812 */ /* 0x000fc800078ec0ff */
[----:B------:R-:W-:Y:S01]  /*1160*/  LOP3.LUT R4, R4, 0x7f800000, RZ, 0xfc, !PT ;  /* 0x7f80000004047812 */ /* 0x000fe200078efcff */
[----:B------:R-:W-:Y:S06]  /*1170*/  BRA `(.L_x_25449) ;  /* 0x0000000000047947 */ /* 0x000fec0003800000 */
.L_x_25447:
[----:B------:R-:W-:-:S07]  /*1180*/  IMAD R4, R23, 0x800000, R4 ;  /* 0x0080000017047824 */ /* 0x000fce00078e0204 */
.L_x_25449:
[----:B------:R-:W-:Y:S05]  /*1190*/  BSYNC.RECONVERGENT B2 ;  /* 0x0000000000027941 */ /* 0x000fea0003800200 */
.L_x_25446:
[----:B------:R-:W-:Y:S05]  /*11a0*/  BRA `(.L_x_25450) ;  /* 0x0000000000207947 */ /* 0x000fea0003800000 */
.L_x_25445:
[----:B------:R-:W-:-:S04]  /*11b0*/  LOP3.LUT R4, R5, 0x80000000, R4, 0x48, !PT ;  /* 0x8000000005047812 */ /* 0x000fc800078e4804 */
[----:B------:R-:W-:Y:S01]  /*11c0*/  LOP3.LUT R4, R4, 0x7f800000, RZ, 0xfc, !PT ;  /* 0x7f80000004047812 */ /* 0x000fe200078efcff */
[----:B------:R-:W-:Y:S06]  /*11d0*/  BRA `(.L_x_25450) ;  /* 0x0000000000147947 */ /* 0x000fec0003800000 */
.L_x_25444:
[----:B------:R-:W-:Y:S01]  /*11e0*/  LOP3.LUT R4, R5, 0x80000000, R4, 0x48, !PT ;  /* 0x8000000005047812 */ /* 0x000fe200078e4804 */
[----:B------:R-:W-:Y:S06]  /*11f0*/  BRA `(.L_x_25450) ;  /* 0x00000000000c7947 */ /* 0x000fec0003800000 */
.L_x_25443:
[----:B------:R-:W0:Y:S01]  /*1200*/  MUFU.RSQ R4, -QNAN ;  /* 0xffc0000000047908 */ /* 0x000e220000001400 */
[----:B------:R-:W-:Y:S05]  /*1210*/  BRA `(.L_x_25450) ;  /* 0x0000000000047947 */ /* 0x000fea0003800000 */
.L_x_25442:
[----:B------:R-:W-:-:S07]  /*1220*/  FADD.FTZ R4, R4, R5 ;  /* 0x0000000504047221 */ /* 0x000fce0000010000 */
.L_x_25450:
[----:B------:R-:W-:Y:S05]  /*1230*/  BSYNC.RECONVERGENT B1 ;  /* 0x0000000000017941 */ /* 0x000fea0003800200 */
.L_x_25440:
[----:B------:R-:W-:Y:S01]  /*1240*/  HFMA2 R5, -RZ, RZ, 0, 0 ;  /* 0x00000000ff057431 */ /* 0x000fe200000001ff */
[----:B0-----:R-:W-:Y:S01]  /*1250*/  MOV R11, R4 ;  /* 0x00000004000b7202 */ /* 0x001fe20000000f00 */
[----:B------:R-:W-:-:S04]  /*1260*/  IMAD.MOV.U32 R4, RZ, RZ, R7 ;  /* 0x000000ffff047224 */ /* 0x000fc800078e0007 */
[----:B------:R-:W-:Y:S05]  /*1270*/  RET.REL.NODEC R4 `(_Z15SoftmaxWarpImplI10DirectLoadIffE11DirectStoreIffEfLi2ELi2ELi1ELi2ELb0EL9Algorithm0EEvT_T0_ll) ;  /* 0xffffffec04607950 */ /* 0x000fea0003c3ffff */
.L_x_25451:
        /* <DEDUP_REMOVED lines=16> */
.L_x_25961:


//--------------------- .nv.global.init           --------------------------
	.section	.nv.global.init,"aw",@progbits
.nv.global.init:
	.type		$str$2,@object
	.size		$str$2,($str$1 - $str$2)
$str$2:
        /*0000*/ 	.byte	0x63, 0x6f, 0x6c, 0x73, 0x20, 0x25, 0x20, 0x70, 0x61, 0x63, 0x6b, 0x5f, 0x73, 0x69, 0x7a, 0x65
        /*0010*/ 	.byte	0x20, 0x3d, 0x3d, 0x20, 0x30, 0x00
	.type		$str$1,@object
	.size		$str$1,($str - $str$1)
$str$1:
        /*0016*/ 	.byte	0x2f, 0x74, 0x6d, 0x70, 0x2f, 0x73, 0x61, 0x73, 0x73, 0x5f, 0x63, 0x75, 0x5f, 0x30, 0x78, 0x31
        /*0026*/ 	.byte	0x66, 0x75, 0x35, 0x68, 0x30, 0x2f, 0x6b, 0x2e, 0x63, 0x75, 0x00
	.type		$str,@object
	.size		$str,(__unnamed_141 - $str)
$str:
        /*0031*/ 	.byte	0x63, 0x6f, 0x6c, 0x73, 0x20, 0x3c, 0x3d, 0x20, 0x63, 0x6f, 0x6c, 0x73, 0x5f, 0x70, 0x65, 0x72
        /*0041*/ 	.byte	0x5f, 0x74, 0x68, 0x72, 0x65, 0x61, 0x64, 0x20, 0x2a, 0x20, 0x74, 0x68, 0x72, 0x65, 0x61, 0x64
        /*0051*/ 	.byte	0x5f, 0x67, 0x72, 0x6f, 0x75, 0x70, 0x5f, 0x77, 0x69, 0x64, 0x74, 0x68, 0x00
	.type		__unnamed_141,@object
	.size		__unnamed_141,(__unnamed_143 - __unnamed_141)
__unnamed_141:
        /*005e*/ 	.byte	0x76, 0x6f, 0x69, 0x64, 0x20, 0x53, 0x6f, 0x66, 0x74, 0x6d, 0x61, 0x78, 0x42, 0x6c, 0x6f, 0x63
        /* <DEDUP_REMOVED lines=14> */
        /*014e*/ 	.byte	0x61, 0x78, 0x5d, 0x00
	.type		__unnamed_143,@object
	.size		__unnamed_143,(__unnamed_144 - __unnamed_143)
__unnamed_143:
        /* <DEDUP_REMOVED lines=16> */
	.type		__unnamed_144,@object
	.size		__unnamed_144,(__unnamed_142 - __unnamed_144)
__unnamed_144:
        /* <DEDUP_REMOVED lines=16> */
	.type		__unnamed_142,@object
	.size		__unnamed_142,(__unnamed_289 - __unnamed_142)
__unnamed_142:
        /* <DEDUP_REMOVED lines=15> */
        /*042a*/ 	.byte	0x6d, 0x61, 0x78, 0x5d, 0x00
	.type		__unnamed_289,@object
	.size		__unnamed_289,(__unnamed_286 - __unnamed_289)
__unnamed_289:
        /* <DEDUP_REMOVED lines=15> */
        /*051f*/ 	.byte	0x74, 0x6d, 0x61, 0x78, 0x5d, 0x00
	.type		__unnamed_286,@object
	.size		__unnamed_286,(__unnamed_288 - __unnamed_286)
__unnamed_286:
        /* <DEDUP_REMOVED lines=16> */
	.type		__unnamed_288,@object
	.size		__unnamed_288,(__unnamed_287 - __unnamed_288)
__unnamed_288:
        /* <DEDUP_REMOVED lines=16> */
	.type		__unnamed_287,@object
	.size		__unnamed_287,(__unnamed_145 - __unnamed_287)
__unnamed_287:
        /* <DEDUP_REMOVED lines=15> */
        /*0801*/ 	.byte	0x66, 0x74, 0x6d, 0x61, 0x78, 0x5d, 0x00
	.type		__unnamed_145,@object
	.size		__unnamed_145,(__unnamed_290 - __unnamed_145)
__unnamed_145:
        /* <DEDUP_REMOVED lines=15> */
        /*08f8*/ 	.byte	0x53, 0x6f, 0x66, 0x74, 0x6d, 0x61, 0x78, 0x5d, 0x00
	.type		__unnamed_290,@object
	.size		__unnamed_290,(__unnamed_433 - __unnamed_290)
__unnamed_290:
        /* <DEDUP_REMOVED lines=15> */
        /*09f1*/ 	.byte	0x3a, 0x6b, 0x53, 0x6f, 0x66, 0x74, 0x6d, 0x61, 0x78, 0x5d, 0x00
	.type		__unnamed_433,@object
	.size		__unnamed_433,(__unnamed_431 - __unnamed_433)
__unnamed_433:
        /* <DEDUP_REMOVED lines=17> */
	.type		__unnamed_431,@object
	.size		__unnamed_431,(__unnamed_434 - __unnamed_431)
__unnamed_431:
        /* <DEDUP_REMOVED lines=17> */
	.type		__unnamed_434,@object
	.size		__unnamed_434,(__unnamed_432 - __unnamed_434)
__unnamed_434:
        /* <DEDUP_REMOVED lines=17> */
	.type		__unnamed_432,@object
	.size		__unnamed_432,(__unnamed_435 - __unnamed_432)
__unnamed_432:
        /* <DEDUP_REMOVED lines=17> */
	.type		__unnamed_435,@object
	.size		__unnamed_435,(__unnamed_2 - __unnamed_435)
__unnamed_435:
        /* <DEDUP_REMOVED lines=17> */
	.type		__unnamed_2,@object
	.size		__unnamed_2,(__unnamed_66 - __unnamed_2)
__unnamed_2:
        /* <DEDUP_REMOVED lines=20> */
        /*1056*/ 	.byte	0x00
	.type		__unnamed_66,@object
	.size		__unnamed_66,(__unnamed_10 - __unnamed_66)
__unnamed_66:
        /* <DEDUP_REMOVED lines=21> */
	.type		__unnamed_10,@object
	.size		__unnamed_10,(__unnamed_58 - __unnamed_10)
__unnamed_10:
        /* <DEDUP_REMOVED lines=21> */
	.type		__unnamed_58,@object
	.size		__unnamed_58,(__unnamed_6 - __unnamed_58)
__unnamed_58:
        /* <DEDUP_REMOVED lines=21> */
	.type		__unnamed_6,@object
	.size		__unnamed_6,(__unnamed_70 - __unnamed_6)
__unnamed_6:
        /* <DEDUP_REMOVED lines=21> */
	.type		__unnamed_70,@object
	.size		__unnamed_70,(__unnamed_14 - __unnamed_70)
__unnamed_70:
        /* <DEDUP_REMOVED lines=21> */
	.type		__unnamed_14,@object
	.size		__unnamed_14,(__unnamed_62 - __unnamed_14)
__unnamed_14:
        /* <DEDUP_REMOVED lines=21> */
	.type		__unnamed_62,@object
	.size		__unnamed_62,(__unnamed_4 - __unnamed_62)
__unnamed_62:
        /* <DEDUP_REMOVED lines=21> */
	.type		__unnamed_4,@object
	.size		__unnamed_4,(__unnamed_68 - __unnamed_4)
__unnamed_4:
        /* <DEDUP_REMOVED lines=21> */
	.type		__unnamed_68,@object
	.size		__unnamed_68,(__unnamed_12 - __unnamed_68)
__unnamed_68:
        /* <DEDUP_REMOVED lines=21> */
	.type		__unnamed_12,@object
	.size		__unnamed_12,(__unnamed_60 - __unnamed_12)
__unnamed_12:
        /* <DEDUP_REMOVED lines=21> */
	.type		__unnamed_60,@object
	.size		__unnamed_60,(__unnamed_16 - __unnamed_60)
__unnamed_60:
        /* <DEDUP_REMOVED lines=21> */
	.type		__unnamed_16,@object
	.size		__unnamed_16,(__unnamed_64 - __unnamed_16)
__unnamed_16:
        /* <DEDUP_REMOVED lines=21> */
	.type		__unnamed_64,@object
	.size		__unnamed_64,(__unnamed_8 - __unnamed_64)
__unnamed_64:
        /* <DEDUP_REMOVED lines=21> */
	.type		__unnamed_8,@object
	.size		__unnamed_8,(__unnamed_56 - __unnamed_8)
__unnamed_8:
        /* <DEDUP_REMOVED lines=21> */
	.type		__unnamed_56,@object
	.size		__unnamed_56,(__unnamed_1 - __unnamed_56)
__unnamed_56:
        /* <DEDUP_REMOVED lines=21> */
	.type		__unnamed_1,@object
	.size		__unnamed_1,(__unnamed_65 - __unnamed_1)
__unnamed_1:
        /* <DEDUP_REMOVED lines=20> */
        /*2466*/ 	.byte	0x5d, 0x00
	.type		__unnamed_65,@object
	.size		__unnamed_65,(__unnamed_9 - __unnamed_65)
__unnamed_65:
        /* <DEDUP_REMOVED lines=21> */
	.type		__unnamed_9,@object
	.size		__unnamed_9,(__unnamed_57 - __unnamed_9)
__unnamed_9:
        /* <DEDUP_REMOVED lines=21> */
	.type		__unnamed_57,@object
	.size		__unnamed_57,(__unnamed_5 - __unnamed_57)
__unnamed_57:
        /* <DEDUP_REMOVED lines=21> */
	.type		__unnamed_5,@object
	.size		__unnamed_5,(__unnamed_69 - __unnamed_5)
__unnamed_5:
        /* <DEDUP_REMOVED lines=21> */
	.type		__unnamed_69,@object
	.size		__unnamed_69,(__unnamed_13 - __unnamed_69)
__unnamed_69:
        /* <DEDUP_REMOVED lines=21> */
	.type		__unnamed_13,@object
	.size		__unnamed_13,(__unnamed_61 - __unnamed_13)
__unnamed_13:
        /* <DEDUP_REMOVED lines=21> */
	.type		__unnamed_61,@object
	.size		__unnamed_61,(__unnamed_3 - __unnamed_61)
__unnamed_61:
        /* <DEDUP_REMOVED lines=21> */
	.type		__unnamed_3,@object
	.size		__unnamed_3,(__unnamed_67 - __unnamed_3)
__unnamed_3:
        /* <DEDUP_REMOVED lines=21> */
	.type		__unnamed_67,@object
	.size		__unnamed_67,(__unnamed_11 - __unnamed_67)
__unnamed_67:
        /* <DEDUP_REMOVED lines=21> */
	.type		__unnamed_11,@object
	.size		__unnamed_11,(__unnamed_59 - __unnamed_11)
__unnamed_11:
        /* <DEDUP_REMOVED lines=21> */
	.type		__unnamed_59,@object
	.size		__unnamed_59,(__unnamed_15 - __unnamed_59)
__unnamed_59:
        /* <DEDUP_REMOVED lines=21> */
	.type		__unnamed_15,@object
	.size		__unnamed_15,(__unnamed_63 - __unnamed_15)
__unnamed_15:
        /* <DEDUP_REMOVED lines=21> */
	.type		__unnamed_63,@object
	.size		__unnamed_63,(__unnamed_7 - __unnamed_63)
__unnamed_63:
        /* <DEDUP_REMOVED lines=21> */
	.type		__unnamed_7,@object
	.size		__unnamed_7,(__unnamed_55 - __unnamed_7)
__unnamed_7:
        /* <DEDUP_REMOVED lines=21> */
	.type		__unnamed_55,@object
	.size		__unnamed_55,(__unnamed_18 - __unnamed_55)
__unnamed_55:
        /* <DEDUP_REMOVED lines=21> */
	.type		__unnamed_18,@object
	.size		__unnamed_18,(__unnamed_82 - __unnamed_18)
__unnamed_18:
        /* <DEDUP_REMOVED lines=21> */
	.type		__unnamed_82,@object
	.size		__unnamed_82,(__unnamed_74 - __unnamed_82)
__unnamed_82:
        /* <DEDUP_REMOVED lines=21> */
	.type		__unnamed_74,@object
	.size		__unnamed_74,(__unnamed_26 - __unnamed_74)
__unnamed_74:
        /* <DEDUP_REMOVED lines=21> */
	.type		__unnamed_26,@object
	.size		__unnamed_26,(__unnamed_90 - __unnamed_26)
__unnamed_26:
        /* <DEDUP_REMOVED lines=21> */
	.type		__unnamed_90,@object
	.size		__unnamed_90,(__unnamed_22 - __unnamed_90)
__unnamed_90:
        /* <DEDUP_REMOVED lines=21> */
	.type		__unnamed_22,@object
	.size		__unnamed_22,(__unnamed_86 - __unnamed_22)
__unnamed_22:
        /* <DEDUP_REMOVED lines=21> */
	.type		__unnamed_86,@object
	.size		__unnamed_86,(__unnamed_78 - __unnamed_86)
__unnamed_86:
        /* <DEDUP_REMOVED lines=21> */
	.type		__unnamed_78,@object
	.size		__unnamed_78,(__unnamed_30 - __unnamed_78)
__unnamed_78:
        /* <DEDUP_REMOVED lines=21> */
	.type		__unnamed_30,@object
	.size		__unnamed_30,(__unnamed_94 - __unnamed_30)
__unnamed_30:
        /* <DEDUP_REMOVED lines=21> */
	.type		__unnamed_94,@object
	.size		__unnamed_94,(__unnamed_20 - __unnamed_94)
__unnamed_94:
        /* <DEDUP_REMOVED lines=21> */
	.type		__unnamed_20,@object
	.size		__unnamed_20,(__unnamed_84 - __unnamed_20)
__unnamed_20:
        /* <DEDUP_REMOVED lines=21> */
	.type		__unnamed_84,@object
	.size		__unnamed_84,(__unnamed_76 - __unnamed_84)
__unnamed_84:
        /* <DEDUP_REMOVED lines=21> */
	.type		__unnamed_76,@object
	.size		__unnamed_76,(__unnamed_28 - __unnamed_76)
__unnamed_76:
        /* <DEDUP_REMOVED lines=21> */
	.type		__unnamed_28,@object
	.size		__unnamed_28,(__unnamed_92 - __unnamed_28)
__unnamed_28:
        /* <DEDUP_REMOVED lines=21> */
	.type		__unnamed_92,@object
	.size		__unnamed_92,(__unnamed_80 - __unnamed_92)
__unnamed_92:
        /* <DEDUP_REMOVED lines=21> */
	.type		__unnamed_80,@object
	.size		__unnamed_80,(__unnamed_72 - __unnamed_80)
__unnamed_80:
        /* <DEDUP_REMOVED lines=21> */
	.type		__unnamed_72,@object
	.size		__unnamed_72,(__unnamed_24 - __unnamed_72)
__unnamed_72:
        /* <DEDUP_REMOVED lines=21> */
	.type		__unnamed_24,@object
	.size		__unnamed_24,(__unnamed_88 - __unnamed_24)
__unnamed_24:
        /* <DEDUP_REMOVED lines=21> */
	.type		__unnamed_88,@object
	.size		__unnamed_88,(__unnamed_161 - __unnamed_88)
__unnamed_88:
        /* <DEDUP_REMOVED lines=21> */
	.type		__unnamed_161,@object
	.size		__unnamed_161,(__unnamed_17 - __unnamed_161)
__unnamed_161:
        /* <DEDUP_REMOVED lines=20> */
        /*506c*/ 	.byte	0x78, 0x5d, 0x00
	.type		__unnamed_17,@object
	.size		__unnamed_17,(__unnamed_81 - __unnamed_17)
__unnamed_17:
        /* <DEDUP_REMOVED lines=21> */
	.type		__unnamed_81,@object
	.size		__unnamed_81,(__unnamed_209 - __unnamed_81)
__unnamed_81:
        /* <DEDUP_REMOVED lines=21> */
	.type		__unnamed_209,@object
	.size		__unnamed_209,(__unnamed_73 - __unnamed_209)
__unnamed_209:
        /* <DEDUP_REMOVED lines=21> */
	.type		__unnamed_73,@object
	.size		__unnamed_73,(__unnamed_201 - __unnamed_73)
__unnamed_73:
        /* <DEDUP_REMOVED lines=21> */
	.type		__unnamed_201,@object
	.size		__unnamed_201,(__unnamed_153 - __unnamed_201)
__unnamed_201:
        /* <DEDUP_REMOVED lines=21> */
	.type		__unnamed_153,@object
	.size		__unnamed_153,(__unnamed_25 - __unnamed_153)
__unnamed_153:
        /* <DEDUP_REMOVED lines=21> */
	.type		__unnamed_25,@object
	.size		__unnamed_25,(__unnamed_89 - __unnamed_25)
__unnamed_25:
        /* <DEDUP_REMOVED lines=21> */
	.type		__unnamed_89,@object
	.size		__unnamed_89,(__unnamed_149 - __unnamed_89)
__unnamed_89:
        /* <DEDUP_REMOVED lines=21> */
	.type		__unnamed_149,@object
	.size		__unnamed_149,(__unnamed_21 - __unnamed_149)
__unnamed_149:
        /* <DEDUP_REMOVED lines=21> */
	.type		__unnamed_21,@object
	.size		__unnamed_21,(__unnamed_85 - __unnamed_21)
__unnamed_21:
        /* <DEDUP_REMOVED lines=21> */
	.type		__unnamed_85,@object
	.size		__unnamed_85,(__unnamed_213 - __unnamed_85)
__unnamed_85:
        /* <DEDUP_REMOVED lines=21> */
	.type		__unnamed_213,@object
	.size		__unnamed_213,(__unnamed_77 - __unnamed_213)
__unnamed_213:
        /* <DEDUP_REMOVED lines=21> */
	.type		__unnamed_77,@object
	.size		__unnamed_77,(__unnamed_205 - __unnamed_77)
__unnamed_77:
        /* <DEDUP_REMOVED lines=21> */
	.type		__unnamed_205,@object
	.size		__unnamed_205,(__unnamed_157 - __unnamed_205)
__unnamed_205:
        /* <DEDUP_REMOVED lines=21> */
	.type		__unnamed_157,@object
	.size		__unnamed_157,(__unnamed_29 - __unnamed_157)
__unnamed_157:
        /* <DEDUP_REMOVED lines=21> */
	.type		__unnamed_29,@object
	.size		__unnamed_29,(__unnamed_93 - __unnamed_29)
__unnamed_29:
        /* <DEDUP_REMOVED lines=21> */
	.type		__unnamed_93,@object
	.size		__unnamed_93,(__unnamed_147 - __unnamed_93)
__unnamed_93:
        /* <DEDUP_REMOVED lines=21> */
	.type		__unnamed_147,@object
	.size		__unnamed_147,(__unnamed_19 - __unnamed_147)
__unnamed_147:
        /* <DEDUP_REMOVED lines=21> */
	.type		__unnamed_19,@object
	.size		__unnamed_19,(__unnamed_83 - __unnamed_19)
__unnamed_19:
        /* <DEDUP_REMOVED lines=21> */
	.type		__unnamed_83,@object
	.size		__unnamed_83,(__unnamed_211 - __unnamed_83)
__unnamed_83:
        /* <DEDUP_REMOVED lines=21> */
	.type		__unnamed_211,@object
	.size		__unnamed_211,(__unnamed_75 - __unnamed_211)
__unnamed_211:
        /* <DEDUP_REMOVED lines=21> */
	.type		__unnamed_75,@object
	.size		__unnamed_75,(__unnamed_203 - __unnamed_75)
__unnamed_75:
        /* <DEDUP_REMOVED lines=21> */
	.type		__unnamed_203,@object
	.size		__unnamed_203,(__unnamed_155 - __unnamed_203)
__unnamed_203:
        /* <DEDUP_REMOVED lines=21> */
	.type		__unnamed_155,@object
	.size		__unnamed_155,(__unnamed_27 - __unnamed_155)
__unnamed_155:
        /* <DEDUP_REMOVED lines=21> */
	.type		__unnamed_27,@object
	.size		__unnamed_27,(__unnamed_91 - __unnamed_27)
__unnamed_27:
        /* <DEDUP_REMOVED lines=21> */
	.type		__unnamed_91,@object
	.size		__unnamed_91,(__unnamed_79 - __unnamed_91)
__unnamed_91:
        /* <DEDUP_REMOVED lines=21> */
	.type		__unnamed_79,@object
	.size		__unnamed_79,(__unnamed_207 - __unnamed_79)
__unnamed_79:
        /* <DEDUP_REMOVED lines=21> */
	.type		__unnamed_207,@object
	.size		__unnamed_207,(__unnamed_159 - __unnamed_207)
__unnamed_207:
        /* <DEDUP_REMOVED lines=21> */
	.type		__unnamed_159,@object
	.size		__unnamed_159,(__unnamed_71 - __unnamed_159)
__unnamed_159:
        /* <DEDUP_REMOVED lines=21> */
	.type		__unnamed_71,@object
	.size		__unnamed_71,(__unnamed_151 - __unnamed_71)
__unnamed_71:
        /* <DEDUP_REMOVED lines=21> */
	.type		__unnamed_151,@object
	.size		__unnamed_151,(__unnamed_23 - __unnamed_151)
__unnamed_151:
        /* <DEDUP_REMOVED lines=21> */
	.type		__unnamed_23,@object
	.size		__unnamed_23,(__unnamed_87 - __unnamed_23)
__unnamed_23:
        /* <DEDUP_REMOVED lines=21> */
	.type		__unnamed_87,@object
	.size		__unnamed_87,(__unnamed_215 - __unnamed_87)
__unnamed_87:
        /* <DEDUP_REMOVED lines=21> */
	.type		__unnamed_215,@object
	.size		__unnamed_215,(__unnamed_34 - __unnamed_215)
__unnamed_215:
        /* <DEDUP_REMOVED lines=21> */
	.type		__unnamed_34,@object
	.size		__unnamed_34,(__unnamed_98 - __unnamed_34)
__unnamed_34:
        /* <DEDUP_REMOVED lines=21> */
	.type		__unnamed_98,@object
	.size		__unnamed_98,(__unnamed_130 - __unnamed_98)
__unnamed_98:
        /* <DEDUP_REMOVED lines=21> */
	.type		__unnamed_130,@object
	.size		__unnamed_130,(__unnamed_50 - __unnamed_130)
__unnamed_130:
        /* <DEDUP_REMOVED lines=21> */
	.type		__unnamed_50,@object
	.size		__unnamed_50,(__unnamed_114 - __unnamed_50)
__unnamed_50:
        /* <DEDUP_REMOVED lines=21> */
	.type		__unnamed_114,@object
	.size		__unnamed_114,(__unnamed_42 - __unnamed_114)
__unnamed_114:
        /* <DEDUP_REMOVED lines=21> */
	.type		__unnamed_42,@object
	.size		__unnamed_42,(__unnamed_106 - __unnamed_42)
__unnamed_42:
        /* <DEDUP_REMOVED lines=21> */
	.type		__unnamed_106,@object
	.size		__unnamed_106,(__unnamed_138 - __unnamed_106)
__unnamed_106:
        /* <DEDUP_REMOVED lines=21> */
	.type		__unnamed_138,@object
	.size		__unnamed_138,(__unnamed_122 - __unnamed_138)
__unnamed_138:
        /* <DEDUP_REMOVED lines=21> */
	.type		__unnamed_122,@object
	.size		__unnamed_122,(__unnamed_38 - __unnamed_122)
__unnamed_122:
        /* <DEDUP_REMOVED lines=21> */
	.type		__unnamed_38,@object
	.size		__unnamed_38,(__unnamed_102 - __unnamed_38)
__unnamed_38:
        /* <DEDUP_REMOVED lines=21> */
	.type		__unnamed_102,@object
	.size		__unnamed_102,(__unnamed_134 - __unnamed_102)
__unnamed_102:
        /* <DEDUP_REMOVED lines=21> */
	.type		__unnamed_134,@object
	.size		__unnamed_134,(__unnamed_54 - __unnamed_134)
__unnamed_134:
        /* <DEDUP_REMOVED lines=21> */
	.type		__unnamed_54,@object
	.size		__unnamed_54,(__unnamed_118 - __unnamed_54)
__unnamed_54:
        /* <DEDUP_REMOVED lines=21> */
	.type		__unnamed_118,@object
	.size		__unnamed_118,(__unnamed_46 - __unnamed_118)
__unnamed_118:
        /* <DEDUP_REMOVED lines=21> */
	.type		__unnamed_46,@object
	.size		__unnamed_46,(__unnamed_110 - __unnamed_46)
__unnamed_46:
        /* <DEDUP_REMOVED lines=21> */
	.type		__unnamed_110,@object
	.size		__unnamed_110,(__unnamed_126 - __unnamed_110)
__unnamed_110:
        /* <DEDUP_REMOVED lines=21> */
	.type		__unnamed_126,@object
	.size		__unnamed_126,(__unnamed_36 - __unnamed_126)
__unnamed_126:
        /* <DEDUP_REMOVED lines=21> */
	.type		__unnamed_36,@object
	.size		__unnamed_36,(__unnamed_100 - __unnamed_36)
__unnamed_36:
        /* <DEDUP_REMOVED lines=21> */
	.type		__unnamed_100,@object
	.size		__unnamed_100,(__unnamed_132 - __unnamed_100)
__unnamed_100:
        /* <DEDUP_REMOVED lines=21> */
	.type		__unnamed_132,@object
	.size		__unnamed_132,(__unnamed_52 - __unnamed_132)
__unnamed_132:
        /* <DEDUP_REMOVED lines=21> */
	.type		__unnamed_52,@object
	.size		__unnamed_52,(__unnamed_116 - __unnamed_52)
__unnamed_52:
        /* <DEDUP_REMOVED lines=21> */
	.type		__unnamed_116,@object
	.size		__unnamed_116,(__unnamed_44 - __unnamed_116)
__unnamed_116:
        /* <DEDUP_REMOVED lines=21> */
	.type		__unnamed_44,@object
	.size		__unnamed_44,(__unnamed_108 - __unnamed_44)
__unnamed_44:
        /* <DEDUP_REMOVED lines=21> */
	.type		__unnamed_108,@object
	.size		__unnamed_108,(__unnamed_140 - __unnamed_108)
__unnamed_108:
        /* <DEDUP_REMOVED lines=21> */
	.type		__unnamed_140,@object
	.size		__unnamed_140,(__unnamed_124 - __unnamed_140)
__unnamed_140:
        /* <DEDUP_REMOVED lines=21> */
	.type		__unnamed_124,@object
	.size		__unnamed_124,(__unnamed_48 - __unnamed_124)
__unnamed_124:
        /* <DEDUP_REMOVED lines=21> */
	.type		__unnamed_48,@object
	.size		__unnamed_48,(__unnamed_112 - __unnamed_48)
__unnamed_48:
        /* <DEDUP_REMOVED lines=21> */
	.type		__unnamed_112,@object
	.size		__unnamed_112,(__unnamed_32 - __unnamed_112)
__unnamed_112:
        /* <DEDUP_REMOVED lines=21> */
	.type		__unnamed_32,@object
	.size		__unnamed_32,(__unnamed_96 - __unnamed_32)
__unnamed_32:
        /* <DEDUP_REMOVED lines=21> */
	.type		__unnamed_96,@object
	.size		__unnamed_96,(__unnamed_128 - __unnamed_96)
__unnamed_96:
        /* <DEDUP_REMOVED lines=21> */
	.type		__unnamed_128,@object
	.size		__unnamed_128,(__unnamed_40 - __unnamed_128)
__unnamed_128:
        /* <DEDUP_REMOVED lines=21> */
	.type		__unnamed_40,@object
	.size		__unnamed_40,(__unnamed_104 - __unnamed_40)
__unnamed_40:
        /* <DEDUP_REMOVED lines=21> */
	.type		__unnamed_104,@object
	.size		__unnamed_104,(__unnamed_136 - __unnamed_104)
__unnamed_104:
        /* <DEDUP_REMOVED lines=21> */
	.type		__unnamed_136,@object
	.size		__unnamed_136,(__unnamed_120 - __unnamed_136)
__unnamed_136:
        /* <DEDUP_REMOVED lines=21> */
	.type		__unnamed_120,@object
	.size		__unnamed_120,(__unnamed_33 - __unnamed_120)
__unnamed_120:
        /* <DEDUP_REMOVED lines=21> */
	.type		__unnamed_33,@object
	.size		__unnamed_33,(__unnamed_97 - __unnamed_33)
__unnamed_33:
        /* <DEDUP_REMOVED lines=21> */
	.type		__unnamed_97,@object
	.size		__unnamed_97,(__unnamed_225 - __unnamed_97)
__unnamed_97:
        /* <DEDUP_REMOVED lines=21> */
	.type		__unnamed_225,@object
	.size		__unnamed_225,(__unnamed_129 - __unnamed_225)
__unnamed_225:
        /* <DEDUP_REMOVED lines=21> */
	.type		__unnamed_129,@object
	.size		__unnamed_129,(__unnamed_49 - __unnamed_129)
__unnamed_129:
        /* <DEDUP_REMOVED lines=21> */
	.type		__unnamed_49,@object
	.size		__unnamed_49,(__unnamed_113 - __unnamed_49)
__unnamed_49:
        /* <DEDUP_REMOVED lines=21> */
	.type		__unnamed_113,@object
	.size		__unnamed_113,(__unnamed_169 - __unnamed_113)
__unnamed_113:
        /* <DEDUP_REMOVED lines=21> */
	.type		__unnamed_169,@object
	.size		__unnamed_169,(__unnamed_41 - __unnamed_169)
__unnamed_169:
        /* <DEDUP_REMOVED lines=21> */
	.type		__unnamed_41,@object
	.size		__unnamed_41,(__unnamed_105 - __unnamed_41)
__unnamed_41:
        /* <DEDUP_REMOVED lines=21> */
	.type		__unnamed_105,@object
	.size		__unnamed_105,(__unnamed_233 - __unnamed_105)
__unnamed_105:
        /* <DEDUP_REMOVED lines=21> */
	.type		__unnamed_233,@object
	.size		__unnamed_233,(__unnamed_137 - __unnamed_233)
__unnamed_233:
        /* <DEDUP_REMOVED lines=21> */
	.type		__unnamed_137,@object
	.size		__unnamed_137,(__unnamed_217 - __unnamed_137)
__unnamed_137:
        /* <DEDUP_REMOVED lines=21> */
	.type		__unnamed_217,@object
	.size		__unnamed_217,(__unnamed_121 - __unnamed_217)
__unnamed_217:
        /* <DEDUP_REMOVED lines=21> */
	.type		__unnamed_121,@object
	.size		__unnamed_121,(__unnamed_165 - __unnamed_121)
__unnamed_121:
        /* <DEDUP_REMOVED lines=21> */
	.type		__unnamed_165,@object
	.size		__unnamed_165,(__unnamed_37 - __unnamed_165)
__unnamed_165:
        /* <DEDUP_REMOVED lines=21> */
	.type		__unnamed_37,@object
	.size		__unnamed_37,(__unnamed_101 - __unnamed_37)
__unnamed_37:
        /* <DEDUP_REMOVED lines=21> */
	.type		__unnamed_101,@object
	.size		__unnamed_101,(__unnamed_229 - __unnamed_101)
__unnamed_101:
        /* <DEDUP_REMOVED lines=21> */
	.type		__unnamed_229,@object
	.size		__unnamed_229,(__unnamed_133 - __unnamed_229)
__unnamed_229:
        /* <DEDUP_REMOVED lines=21> */
	.type		__unnamed_133,@object
	.size		__unnamed_133,(__unnamed_53 - __unnamed_133)
__unnamed_133:
        /* <DEDUP_REMOVED lines=21> */
	.type		__unnamed_53,@object
	.size		__unnamed_53,(__unnamed_117 - __unnamed_53)
__unnamed_53:
        /* <DEDUP_REMOVED lines=21> */
	.type		__unnamed_117,@object
	.size		__unnamed_117,(__unnamed_173 - __unnamed_117)
__unnamed_117:
        /* <DEDUP_REMOVED lines=21> */
	.type		__unnamed_173,@object
	.size		__unnamed_173,(__unnamed_45 - __unnamed_173)
__unnamed_173:
        /* <DEDUP_REMOVED lines=21> */
	.type		__unnamed_45,@object
	.size		__unnamed_45,(__unnamed_109 - __unnamed_45)
__unnamed_45:
        /* <DEDUP_REMOVED lines=21> */
	.type		__unnamed_109,@object
	.size		__unnamed_109,(__unnamed_237 - __unnamed_109)
__unnamed_109:
        /* <DEDUP_REMOVED lines=21> */
	.type		__unnamed_237,@object
	.size		__unnamed_237,(__unnamed_221 - __unnamed_237)
__unnamed_237:
        /* <DEDUP_REMOVED lines=21> */
	.type		__unnamed_221,@object
	.size		__unnamed_221,(__unnamed_125 - __unnamed_221)
__unnamed_221:
        /* <DEDUP_REMOVED lines=21> */
	.type		__unnamed_125,@object
	.size		__unnamed_125,(__unnamed_163 - __unnamed_125)
__unnamed_125:
        /* <DEDUP_REMOVED lines=21> */
	.type		__unnamed_163,@object
	.size		__unnamed_163,(__unnamed_35 - __unnamed_163)
__unnamed_163:
        /* <DEDUP_REMOVED lines=21> */
	.type		__unnamed_35,@object
	.size		__unnamed_35,(__unnamed_99 - __unnamed_35)
__unnamed_35:
        /* <DEDUP_REMOVED lines=21> */
	.type		__unnamed_99,@object
	.size		__unnamed_99,(__unnamed_227 - __unnamed_99)
__unnamed_99:
        /* <DEDUP_REMOVED lines=21> */
	.type		__unnamed_227,@object
	.size		__unnamed_227,(__unnamed_131 - __unnamed_227)
__unnamed_227:
        /* <DEDUP_REMOVED lines=21> */
	.type		__unnamed_131,@object
	.size		__unnamed_131,(__unnamed_51 - __unnamed_131)
__unnamed_131:
        /* <DEDUP_REMOVED lines=21> */
	.type		__unnamed_51,@object
	.size		__unnamed_51,(__unnamed_115 - __unnamed_51)
__unnamed_51:
        /* <DEDUP_REMOVED lines=21> */
	.type		__unnamed_115,@object
	.size		__unnamed_115,(__unnamed_171 - __unnamed_115)
__unnamed_115:
        /* <DEDUP_REMOVED lines=21> */
	.type		__unnamed_171,@object
	.size		__unnamed_171,(__unnamed_43 - __unnamed_171)
__unnamed_171:
        /* <DEDUP_REMOVED lines=21> */
	.type		__unnamed_43,@object
	.size		__unnamed_43,(__unnamed_107 - __unnamed_43)
__unnamed_43:
        /* <DEDUP_REMOVED lines=21> */
	.type		__unnamed_107,@object
	.size		__unnamed_107,(__unnamed_235 - __unnamed_107)
__unnamed_107:
        /* <DEDUP_REMOVED lines=21> */
	.type		__unnamed_235,@object
	.size		__unnamed_235,(__unnamed_139 - __unnamed_235)
__unnamed_235:
        /* <DEDUP_REMOVED lines=21> */
	.type		__unnamed_139,@object
	.size		__unnamed_139,(__unnamed_219 - __unnamed_139)
__unnamed_139:
        /* <DEDUP_REMOVED lines=21> */
	.type		__unnamed_219,@object
	.size		__unnamed_219,(__unnamed_123 - __unnamed_219)
__unnamed_219:
        /* <DEDUP_REMOVED lines=21> */
	.type		__unnamed_123,@object
	.size		__unnamed_123,(__unnamed_175 - __unnamed_123)
__unnamed_123:
        /* <DEDUP_REMOVED lines=21> */
	.type		__unnamed_175,@object
	.size		__unnamed_175,(__unnamed_47 - __unnamed_175)
__unnamed_175:
        /* <DEDUP_REMOVED lines=21> */
	.type		__unnamed_47,@object
	.size		__unnamed_47,(__unnamed_111 - __unnamed_47)
__unnamed_47:
        /* <DEDUP_REMOVED lines=21> */
	.type		__unnamed_111,@object
	.size		__unnamed_111,(__unnamed_239 - __unnamed_111)
__unnamed_111:
        /* <DEDUP_REMOVED lines=21> */
	.type		__unnamed_239,@object
	.size		__unnamed_239,(__unnamed_31 - __unnamed_239)
__unnamed_239:
        /* <DEDUP_REMOVED lines=21> */
	.type		__unnamed_31,@object
	.size		__unnamed_31,(__unnamed_95 - __unnamed_31)
__unnamed_31:
        /* <DEDUP_REMOVED lines=21> */
	.type		__unnamed_95,@object
	.size		__unnamed_95,(__unnamed_223 - __unnamed_95)
__unnamed_95:
        /* <DEDUP_REMOVED lines=21> */
	.type		__unnamed_223,@object
	.size		__unnamed_223,(__unnamed_127 - __unnamed_223)
__unnamed_223:
        /* <DEDUP_REMOVED lines=21> */
	.type		__unnamed_127,@object
	.size		__unnamed_127,(__unnamed_167 - __unnamed_127)
__unnamed_127:
        /* <DEDUP_REMOVED lines=21> */
	.type		__unnamed_167,@object
	.size		__unnamed_167,(__unnamed_39 - __unnamed_167)
__unnamed_167:
        /* <DEDUP_REMOVED lines=21> */
	.type		__unnamed_39,@object
	.size		__unnamed_39,(__unnamed_103 - __unnamed_39)
__unnamed_39:
        /* <DEDUP_REMOVED lines=21> */
	.type		__unnamed_103,@object
	.size		__unnamed_103,(__unnamed_231 - __unnamed_103)
__unnamed_103:
        /* <DEDUP_REMOVED lines=21> */
	.type		__unnamed_231,@object
	.size		__unnamed_231,(__unnamed_135 - __unnamed_231)
__unnamed_231:
        /* <DEDUP_REMOVED lines=21> */
	.type		__unnamed_135,@object
	.size		__unnamed_135,(__unnamed_119 - __unnamed_135)
__unnamed_135:
        /* <DEDUP_REMOVED lines=21> */
	.type		__unnamed_119,@object
	.size		__unnamed_119,(__unnamed_146 - __unnamed_119)
__unnamed_119:
        /* <DEDUP_REMOVED lines=21> */
	.type		__unnamed_146,@object
	.size		__unnamed_146,(__unnamed_210 - __unnamed_146)
__unnamed_146:
        /* <DEDUP_REMOVED lines=21> */
	.type		__unnamed_210,@object
	.size		__unnamed_210,(__unnamed_202 - __unnamed_210)
__unnamed_210:
        /* <DEDUP_REMOVED lines=21> */
	.type		__unnamed_202,@object
	.size		__unnamed_202,(__unnamed_154 - __unnamed_202)
__unnamed_202:
        /* <DEDUP_REMOVED lines=21> */
	.type		__unnamed_154,@object
	.size		__unnamed_154,(__unnamed_150 - __unnamed_154)
__unnamed_154:
        /* <DEDUP_REMOVED lines=21> */
	.type		__unnamed_150,@object
	.size		__unnamed_150,(__unnamed_214 - __unnamed_150)
__unnamed_150:
        /* <DEDUP_REMOVED lines=21> */
	.type		__unnamed_214,@object
	.size		__unnamed_214,(__unnamed_206 - __unnamed_214)
__unnamed_214:
        /* <DEDUP_REMOVED lines=21> */
	.type		__unnamed_206,@object
	.size		__unnamed_206,(__unnamed_158 - __unnamed_206)
__unnamed_206:
        /* <DEDUP_REMOVED lines=21> */
	.type		__unnamed_158,@object
	.size		__unnamed_158,(__unnamed_148 - __unnamed_158)
__unnamed_158:
        /* <DEDUP_REMOVED lines=21> */
	.type		__unnamed_148,@object
	.size		__unnamed_148,(__unnamed_212 - __unnamed_148)
__unnamed_148:
        /* <DEDUP_REMOVED lines=21> */
	.type		__unnamed_212,@object
	.size		__unnamed_212,(__unnamed_204 - __unnamed_212)
__unnamed_212:
        /* <DEDUP_REMOVED lines=21> */
	.type		__unnamed_204,@object
	.size		__unnamed_204,(__unnamed_156 - __unnamed_204)
__unnamed_204:
        /* <DEDUP_REMOVED lines=21> */
	.type		__unnamed_156,@object
	.size		__unnamed_156,(__unnamed_208 - __unnamed_156)
__unnamed_156:
        /* <DEDUP_REMOVED lines=21> */
	.type		__unnamed_208,@object
	.size		__unnamed_208,(__unnamed_160 - __unnamed_208)
__unnamed_208:
        /* <DEDUP_REMOVED lines=21> */
	.type		__unnamed_160,@object
	.size		__unnamed_160,(__unnamed_200 - __unnamed_160)
__unnamed_160:
        /* <DEDUP_REMOVED lines=21> */
	.type		__unnamed_200,@object
	.size		__unnamed_200,(__unnamed_152 - __unnamed_200)
__unnamed_200:
        /* <DEDUP_REMOVED lines=21> */
	.type		__unnamed_152,@object
	.size		__unnamed_152,(__unnamed_257 - __unnamed_152)
__unnamed_152:
        /* <DEDUP_REMOVED lines=21> */
	.type		__unnamed_257,@object
	.size		__unnamed_257,(__unnamed_193 - __unnamed_257)
__unnamed_257:
        /* <DEDUP_REMOVED lines=21> */
	.type		__unnamed_193,@object
	.size		__unnamed_193,(__unnamed_177 - __unnamed_193)
__unnamed_193:
        /* <DEDUP_REMOVED lines=21> */
	.type		__unnamed_177,@object
	.size		__unnamed_177,(__unnamed_241 - __unnamed_177)
__unnamed_177:
        /* <DEDUP_REMOVED lines=21> */
	.type		__unnamed_241,@object
	.size		__unnamed_241,(__unnamed_273 - __unnamed_241)
__unnamed_241:
        /* <DEDUP_REMOVED lines=21> */
	.type		__unnamed_273,@object
	.size		__unnamed_273,(__unnamed_265 - __unnamed_273)
__unnamed_273:
        /* <DEDUP_REMOVED lines=21> */
	.type		__unnamed_265,@object
	.size		__unnamed_265,(__unnamed_281 - __unnamed_265)
__unnamed_265:
        /* <DEDUP_REMOVED lines=21> */
	.type		__unnamed_281,@object
	.size		__unnamed_281,(__unnamed_185 - __unnamed_281)
__unnamed_281:
        /* <DEDUP_REMOVED lines=21> */
	.type		__unnamed_185,@object
	.size		__unnamed_185,(__unnamed_249 - __unnamed_185)
__unnamed_185:
        /* <DEDUP_REMOVED lines=21> */
	.type		__unnamed_249,@object
	.size		__unnamed_249,(__unnamed_261 - __unnamed_249)
__unnamed_249:
        /* <DEDUP_REMOVED lines=21> */
	.type		__unnamed_261,@object
	.size		__unnamed_261,(__unnamed_197 - __unnamed_261)
__unnamed_261:
        /* <DEDUP_REMOVED lines=21> */
	.type		__unnamed_197,@object
	.size		__unnamed_197,(__unnamed_181 - __unnamed_197)
__unnamed_197:
        /* <DEDUP_REMOVED lines=21> */
	.type		__unnamed_181,@object
	.size		__unnamed_181,(__unnamed_245 - __unnamed_181)
__unnamed_181:
        /* <DEDUP_REMOVED lines=21> */
	.type		__unnamed_245,@object
	.size		__unnamed_245,(__unnamed_277 - __unnamed_245)
__unnamed_245:
        /* <DEDUP_REMOVED lines=21> */
	.type		__unnamed_277,@object
	.size		__unnamed_277,(__unnamed_269 - __unnamed_277)
__unnamed_277:
        /* <DEDUP_REMOVED lines=21> */
	.type		__unnamed_269,@object
	.size		__unnamed_269,(__unnamed_285 - __unnamed_269)
__unnamed_269:
        /* <DEDUP_REMOVED lines=21> */
	.type		__unnamed_285,@object
	.size		__unnamed_285,(__unnamed_189 - __unnamed_285)
__unnamed_285:
        /* <DEDUP_REMOVED lines=21> */
	.type		__unnamed_189,@object
	.size		__unnamed_189,(__unnamed_253 - __unnamed_189)
__unnamed_189:
        /* <DEDUP_REMOVED lines=21> */
	.type		__unnamed_253,@object
	.size		__unnamed_253,(__unnamed_259 - __unnamed_253)
__unnamed_253:
        /* <DEDUP_REMOVED lines=21> */
	.type		__unnamed_259,@object
	.size		__unnamed_259,(__unnamed_195 - __unnamed_259)
__unnamed_259:
        /* <DEDUP_REMOVED lines=21> */
	.type		__unnamed_195,@object
	.size		__unnamed_195,(__unnamed_179 - __unnamed_195)
__unnamed_195:
        /* <DEDUP_REMOVED lines=21> */
	.type		__unnamed_179,@object
	.size		__unnamed_179,(__unnamed_243 - __unnamed_179)
__unnamed_179:
        /* <DEDUP_REMOVED lines=21> */
	.type		__unnamed_243,@object
	.size		__unnamed_243,(__unnamed_275 - __unnamed_243)
__unnamed_243:
        /* <DEDUP_REMOVED lines=21> */
	.type		__unnamed_275,@object
	.size		__unnamed_275,(__unnamed_267 - __unnamed_275)
__unnamed_275:
        /* <DEDUP_REMOVED lines=21> */
	.type		__unnamed_267,@object
	.size		__unnamed_267,(__unnamed_283 - __unnamed_267)
__unnamed_267:
        /* <DEDUP_REMOVED lines=21> */
	.type		__unnamed_283,@object
	.size		__unnamed_283,(__unnamed_187 - __unnamed_283)
__unnamed_283:
        /* <DEDUP_REMOVED lines=21> */
	.type		__unnamed_187,@object
	.size		__unnamed_187,(__unnamed_251 - __unnamed_187)
__unnamed_187:
        /* <DEDUP_REMOVED lines=21> */
	.type		__unnamed_251,@object
	.size		__unnamed_251,(__unnamed_271 - __unnamed_251)
__unnamed_251:
        /* <DEDUP_REMOVED lines=21> */
	.type		__unnamed_271,@object
	.size		__unnamed_271,(__unnamed_191 - __unnamed_271)
__unnamed_271:
        /* <DEDUP_REMOVED lines=21> */
	.type		__unnamed_191,@object
	.size		__unnamed_191,(__unnamed_255 - __unnamed_191)
__unnamed_191:
        /* <DEDUP_REMOVED lines=21> */
	.type		__unnamed_255,@object
	.size		__unnamed_255,(__unnamed_263 - __unnamed_255)
__unnamed_255:
        /* <DEDUP_REMOVED lines=21> */
	.type		__unnamed_263,@object
	.size		__unnamed_263,(__unnamed_199 - __unnamed_263)
__unnamed_263:
        /* <DEDUP_REMOVED lines=21> */
	.type		__unnamed_199,@object
	.size		__unnamed_199,(__unnamed_279 - __unnamed_199)
__unnamed_199:
        /* <DEDUP_REMOVED lines=21> */
	.type		__unnamed_279,@object
	.size		__unnamed_279,(__unnamed_183 - __unnamed_279)
__unnamed_279:
        /* <DEDUP_REMOVED lines=21> */
	.type		__unnamed_183,@object
	.size		__unnamed_183,(__unnamed_247 - __unnamed_183)
__unnamed_183:
        /* <DEDUP_REMOVED lines=21> */
	.type		__unnamed_247,@object
	.size		__unnamed_247,(__unnamed_162 - __unnamed_247)
__unnamed_247:
        /* <DEDUP_REMOVED lines=21> */
	.type		__unnamed_162,@object
	.size		__unnamed_162,(__unnamed_226 - __unnamed_162)
__unnamed_162:
        /* <DEDUP_REMOVED lines=21> */
	.type		__unnamed_226,@object
	.size		__unnamed_226,(__unnamed_170 - __unnamed_226)
__unnamed_226:
        /* <DEDUP_REMOVED lines=21> */
	.type		__unnamed_170,@object
	.size		__unnamed_170,(__unnamed_234 - __unnamed_170)
__unnamed_170:
        /* <DEDUP_REMOVED lines=21> */
	.type		__unnamed_234,@object
	.size		__unnamed_234,(__unnamed_218 - __unnamed_234)
__unnamed_234:
        /* <DEDUP_REMOVED lines=21> */
	.type		__unnamed_218,@object
	.size		__unnamed_218,(__unnamed_166 - __unnamed_218)
__unnamed_218:
        /* <DEDUP_REMOVED lines=21> */
	.type		__unnamed_166,@object
	.size		__unnamed_166,(__unnamed_230 - __unnamed_166)
__unnamed_166:
        /* <DEDUP_REMOVED lines=21> */
	.type		__unnamed_230,@object
	.size		__unnamed_230,(__unnamed_174 - __unnamed_230)
__unnamed_230:
        /* <DEDUP_REMOVED lines=21> */
	.type		__unnamed_174,@object
	.size		__unnamed_174,(__unnamed_238 - __unnamed_174)
__unnamed_174:
        /* <DEDUP_REMOVED lines=21> */
	.type		__unnamed_238,@object
	.size		__unnamed_238,(__unnamed_222 - __unnamed_238)
__unnamed_238:
        /* <DEDUP_REMOVED lines=21> */
	.type		__unnamed_222,@object
	.size		__unnamed_222,(__unnamed_164 - __unnamed_222)
__unnamed_222:
        /* <DEDUP_REMOVED lines=21> */
	.type		__unnamed_164,@object
	.size		__unnamed_164,(__unnamed_228 - __unnamed_164)
__unnamed_164:
        /* <DEDUP_REMOVED lines=21> */
	.type		__unnamed_228,@object
	.size		__unnamed_228,(__unnamed_172 - __unnamed_228)
__unnamed_228:
        /* <DEDUP_REMOVED lines=21> */
	.type		__unnamed_172,@object
	.size		__unnamed_172,(__unnamed_236 - __unnamed_172)
__unnamed_172:
        /* <DEDUP_REMOVED lines=21> */
	.type		__unnamed_236,@object
	.size		__unnamed_236,(__unnamed_220 - __unnamed_236)
__unnamed_236:
        /* <DEDUP_REMOVED lines=21> */
	.type		__unnamed_220,@object
	.size		__unnamed_220,(__unnamed_224 - __unnamed_220)
__unnamed_220:
        /* <DEDUP_REMOVED lines=21> */
	.type		__unnamed_224,@object
	.size		__unnamed_224,(__unnamed_168 - __unnamed_224)
__unnamed_224:
        /* <DEDUP_REMOVED lines=21> */
	.type		__unnamed_168,@object
	.size		__unnamed_168,(__unnamed_232 - __unnamed_168)
__unnamed_168:
        /* <DEDUP_REMOVED lines=21> */
	.type		__unnamed_232,@object
	.size		__unnamed_232,(__unnamed_216 - __unnamed_232)
__unnamed_232:
        /* <DEDUP_REMOVED lines=21> */
	.type		__unnamed_216,@object
	.size		__unnamed_216,(__unnamed_258 - __unnamed_216)
__unnamed_216:
        /* <DEDUP_REMOVED lines=21> */
	.type		__unnamed_258,@object
	.size		__unnamed_258,(__unnamed_194 - __unnamed_258)
__unnamed_258:
        /* <DEDUP_REMOVED lines=21> */
	.type		__unnamed_194,@object
	.size		__unnamed_194,(__unnamed_178 - __unnamed_194)
__unnamed_194:
        /* <DEDUP_REMOVED lines=21> */
	.type		__unnamed_178,@object
	.size		__unnamed_178,(__unnamed_242 - __unnamed_178)
__unnamed_178:
        /* <DEDUP_REMOVED lines=21> */
	.type		__unnamed_242,@object
	.size		__unnamed_242,(__unnamed_274 - __unnamed_242)
__unnamed_242:
        /* <DEDUP_REMOVED lines=21> */
	.type		__unnamed_274,@object
	.size		__unnamed_274,(__unnamed_266 - __unnamed_274)
__unnamed_274:
        /* <DEDUP_REMOVED lines=21> */
	.type		__unnamed_266,@object
	.size		__unnamed_266,(__unnamed_282 - __unnamed_266)
__unnamed_266:
        /* <DEDUP_REMOVED lines=21> */
	.type		__unnamed_282,@object
	.size		__unnamed_282,(__unnamed_186 - __unnamed_282)
__unnamed_282:
        /* <DEDUP_REMOVED lines=21> */
	.type		__unnamed_186,@object
	.size		__unnamed_186,(__unnamed_250 - __unnamed_186)
__unnamed_186:
        /* <DEDUP_REMOVED lines=21> */
	.type		__unnamed_250,@object
	.size		__unnamed_250,(__unnamed_262 - __unnamed_250)
__unnamed_250:
        /* <DEDUP_REMOVED lines=21> */
	.type		__unnamed_262,@object
	.size		__unnamed_262,(__unnamed_198 - __unnamed_262)
__unnamed_262:
        /* <DEDUP_REMOVED lines=21> */
	.type		__unnamed_198,@object
	.size		__unnamed_198,(__unnamed_182 - __unnamed_198)
__unnamed_198:
        /* <DEDUP_REMOVED lines=21> */
	.type		__unnamed_182,@object
	.size		__unnamed_182,(__unnamed_246 - __unnamed_182)
__unnamed_182:
        /* <DEDUP_REMOVED lines=21> */
	.type		__unnamed_246,@object
	.size		__unnamed_246,(__unnamed_278 - __unnamed_246)
__unnamed_246:
        /* <DEDUP_REMOVED lines=21> */
	.type		__unnamed_278,@object
	.size		__unnamed_278,(__unnamed_270 - __unnamed_278)
__unnamed_278:
        /* <DEDUP_REMOVED lines=21> */
	.type		__unnamed_270,@object
	.size		__unnamed_270,(__unnamed_190 - __unnamed_270)
__unnamed_270:
        /* <DEDUP_REMOVED lines=21> */
	.type		__unnamed_190,@object
	.size		__unnamed_190,(__unnamed_254 - __unnamed_190)
__unnamed_190:
        /* <DEDUP_REMOVED lines=21> */
	.type		__unnamed_254,@object
	.size		__unnamed_254,(__unnamed_260 - __unnamed_254)
__unnamed_254:
        /* <DEDUP_REMOVED lines=21> */
	.type		__unnamed_260,@object
	.size		__unnamed_260,(__unnamed_196 - __unnamed_260)
__unnamed_260:
        /* <DEDUP_REMOVED lines=21> */
	.type		__unnamed_196,@object
	.size		__unnamed_196,(__unnamed_180 - __unnamed_196)
__unnamed_196:
        /* <DEDUP_REMOVED lines=21> */
	.type		__unnamed_180,@object
	.size		__unnamed_180,(__unnamed_244 - __unnamed_180)
__unnamed_180:
        /* <DEDUP_REMOVED lines=21> */
	.type		__unnamed_244,@object
	.size		__unnamed_244,(__unnamed_276 - __unnamed_244)
__unnamed_244:
        /* <DEDUP_REMOVED lines=21> */
	.type		__unnamed_276,@object
	.size		__unnamed_276,(__unnamed_268 - __unnamed_276)
__unnamed_276:
        /* <DEDUP_REMOVED lines=21> */
	.type		__unnamed_268,@object
	.size		__unnamed_268,(__unnamed_284 - __unnamed_268)
__unnamed_268:
        /* <DEDUP_REMOVED lines=21> */
	.type		__unnamed_284,@object
	.size		__unnamed_284,(__unnamed_188 - __unnamed_284)
__unnamed_284:
        /* <DEDUP_REMOVED lines=21> */
	.type		__unnamed_188,@object
	.size		__unnamed_188,(__unnamed_252 - __unnamed_188)
__unnamed_188:
        /* <DEDUP_REMOVED lines=21> */
	.type		__unnamed_252,@object
	.size		__unnamed_252,(__unnamed_176 - __unnamed_252)
__unnamed_252:
        /* <DEDUP_REMOVED lines=21> */
	.type		__unnamed_176,@object
	.size		__unnamed_176,(__unnamed_240 - __unnamed_176)
__unnamed_176:
        /* <DEDUP_REMOVED lines=21> */
	.type		__unnamed_240,@object
	.size		__unnamed_240,(__unnamed_272 - __unnamed_240)
__unnamed_240:
        /* <DEDUP_REMOVED lines=21> */
	.type		__unnamed_272,@object
	.size		__unnamed_272,(__unnamed_192 - __unnamed_272)
__unnamed_272:
        /* <DEDUP_REMOVED lines=21> */
	.type		__unnamed_192,@object
	.size		__unnamed_192,(__unnamed_256 - __unnamed_192)
__unnamed_192:
        /* <DEDUP_REMOVED lines=21> */
	.type		__unnamed_256,@object
	.size		__unnamed_256,(__unnamed_264 - __unnamed_256)
__unnamed_256:
        /* <DEDUP_REMOVED lines=21> */
	.type		__unnamed_264,@object
	.size		__unnamed_264,(__unnamed_280 - __unnamed_264)
__unnamed_264:
        /* <DEDUP_REMOVED lines=21> */
	.type		__unnamed_280,@object
	.size		__unnamed_280,(__unnamed_184 - __unnamed_280)
__unnamed_280:
        /* <DEDUP_REMOVED lines=21> */
	.type		__unnamed_184,@object
	.size		__unnamed_184,(__unnamed_248 - __unnamed_184)
__unnamed_184:
        /* <DEDUP_REMOVED lines=21> */
	.type		__unnamed_248,@object
	.size		__unnamed_248,(__unnamed_354 - __unnamed_248)
__unnamed_248:
        /* <DEDUP_REMOVED lines=21> */
	.type		__unnamed_354,@object
	.size		__unnamed_354,(__unnamed_306 - __unnamed_354)
__unnamed_354:
        /* <DEDUP_REMOVED lines=22> */
	.type		__unnamed_306,@object
	.size		__unnamed_306,(__unnamed_298 - __unnamed_306)
__unnamed_306:
        /* <DEDUP_REMOVED lines=22> */
	.type		__unnamed_298,@object
	.size		__unnamed_298,(__unnamed_346 - __unnamed_298)
__unnamed_298:
        /* <DEDUP_REMOVED lines=22> */
	.type		__unnamed_346,@object
	.size		__unnamed_346,(__unnamed_294 - __unnamed_346)
__unnamed_346:
        /* <DEDUP_REMOVED lines=22> */
	.type		__unnamed_294,@object
	.size		__unnamed_294,(__unnamed_358 - __unnamed_294)
__unnamed_294:
        /* <DEDUP_REMOVED lines=22> */
	.type		__unnamed_358,@object
	.size		__unnamed_358,(__unnamed_302 - __unnamed_358)
__unnamed_358:
        /* <DEDUP_REMOVED lines=22> */
	.type		__unnamed_302,@object
	.size		__unnamed_302,(__unnamed_350 - __unnamed_302)
__unnamed_302:
        /* <DEDUP_REMOVED lines=22> */
	.type		__unnamed_350,@object
	.size		__unnamed_350,(__unnamed_292 - __unnamed_350)
__unnamed_350:
        /* <DEDUP_REMOVED lines=22> */
	.type		__unnamed_292,@object
	.size		__unnamed_292,(__unnamed_356 - __unnamed_292)
__unnamed_292:
        /* <DEDUP_REMOVED lines=22> */
	.type		__unnamed_356,@object
	.size		__unnamed_356,(__unnamed_300 - __unnamed_356)
__unnamed_356:
        /* <DEDUP_REMOVED lines=22> */
	.type		__unnamed_300,@object
	.size		__unnamed_300,(__unnamed_348 - __unnamed_300)
__unnamed_300:
        /* <DEDUP_REMOVED lines=22> */
	.type		__unnamed_348,@object
	.size		__unnamed_348,(__unnamed_304 - __unnamed_348)
__unnamed_348:
        /* <DEDUP_REMOVED lines=22> */
	.type		__unnamed_304,@object
	.size		__unnamed_304,(__unnamed_352 - __unnamed_304)
__unnamed_304:
        /* <DEDUP_REMOVED lines=22> */
	.type		__unnamed_352,@object
	.size		__unnamed_352,(__unnamed_296 - __unnamed_352)
__unnamed_352:
        /* <DEDUP_REMOVED lines=22> */
	.type		__unnamed_296,@object
	.size		__unnamed_296,(__unnamed_360 - __unnamed_296)
__unnamed_296:
        /* <DEDUP_REMOVED lines=22> */
	.type		__unnamed_360,@object
	.size		__unnamed_360,(__unnamed_353 - __unnamed_360)
__unnamed_360:
        /* <DEDUP_REMOVED lines=22> */
	.type		__unnamed_353,@object
	.size		__unnamed_353,(__unnamed_305 - __unnamed_353)
__unnamed_353:
        /* <DEDUP_REMOVED lines=22> */
	.type		__unnamed_305,@object
	.size		__unnamed_305,(__unnamed_297 - __unnamed_305)
__unnamed_305:
        /* <DEDUP_REMOVED lines=22> */
	.type		__unnamed_297,@object
	.size		__unnamed_297,(__unnamed_345 - __unnamed_297)
__unnamed_297:
        /* <DEDUP_REMOVED lines=22> */
	.type		__unnamed_345,@object
	.size		__unnamed_345,(__unnamed_293 - __unnamed_345)
__unnamed_345:
        /* <DEDUP_REMOVED lines=22> */
	.type		__unnamed_293,@object
	.size		__unnamed_293,(__unnamed_357 - __unnamed_293)
__unnamed_293:
        /* <DEDUP_REMOVED lines=22> */
	.type		__unnamed_357,@object
	.size		__unnamed_357,(__unnamed_301 - __unnamed_357)
__unnamed_357:
        /* <DEDUP_REMOVED lines=22> */
	.type		__unnamed_301,@object
	.size		__unnamed_301,(__unnamed_349 - __unnamed_301)
__unnamed_301:
        /* <DEDUP_REMOVED lines=22> */
	.type		__unnamed_349,@object
	.size		__unnamed_349,(__unnamed_291 - __unnamed_349)
__unnamed_349:
        /* <DEDUP_REMOVED lines=22> */
	.type		__unnamed_291,@object
	.size		__unnamed_291,(__unnamed_355 - __unnamed_291)
__unnamed_291:
        /* <DEDUP_REMOVED lines=22> */
	.type		__unnamed_355,@object
	.size		__unnamed_355,(__unnamed_299 - __unnamed_355)
__unnamed_355:
        /* <DEDUP_REMOVED lines=22> */
	.type		__unnamed_299,@object
	.size		__unnamed_299,(__unnamed_347 - __unnamed_299)
__unnamed_299:
        /* <DEDUP_REMOVED lines=22> */
	.type		__unnamed_347,@object
	.size		__unnamed_347,(__unnamed_303 - __unnamed_347)
__unnamed_347:
        /* <DEDUP_REMOVED lines=22> */
	.type		__unnamed_303,@object
	.size		__unnamed_303,(__unnamed_351 - __unnamed_303)
__unnamed_303:
        /* <DEDUP_REMOVED lines=22> */
	.type		__unnamed_351,@object
	.size		__unnamed_351,(__unnamed_295 - __unnamed_351)
__unnamed_351:
        /* <DEDUP_REMOVED lines=22> */
	.type		__unnamed_295,@object
	.size		__unnamed_295,(__unnamed_359 - __unnamed_295)
__unnamed_295:
        /* <DEDUP_REMOVED lines=22> */
	.type		__unnamed_359,@object
	.size		__unnamed_359,(__unnamed_370 - __unnamed_359)
__unnamed_359:
        /* <DEDUP_REMOVED lines=22> */
	.type		__unnamed_370,@object
	.size		__unnamed_370,(__unnamed_362 - __unnamed_370)
__unnamed_370:
        /* <DEDUP_REMOVED lines=22> */
	.type		__unnamed_362,@object
	.size		__unnamed_362,(__unnamed_314 - __unnamed_362)
__unnamed_362:
        /* <DEDUP_REMOVED lines=22> */
	.type		__unnamed_314,@object
	.size		__unnamed_314,(__unnamed_378 - __unnamed_314)
__unnamed_314:
        /* <DEDUP_REMOVED lines=22> */
	.type		__unnamed_378,@object
	.size		__unnamed_378,(__unnamed_310 - __unnamed_378)
__unnamed_378:
        /* <DEDUP_REMOVED lines=22> */
	.type		__unnamed_310,@object
	.size		__unnamed_310,(__unnamed_374 - __unnamed_310)
__unnamed_310:
        /* <DEDUP_REMOVED lines=22> */
	.type		__unnamed_374,@object
	.size		__unnamed_374,(__unnamed_366 - __unnamed_374)
__unnamed_374:
        /* <DEDUP_REMOVED lines=22> */
	.type		__unnamed_366,@object
	.size		__unnamed_366,(__unnamed_318 - __unnamed_366)
__unnamed_366:
        /* <DEDUP_REMOVED lines=22> */
	.type		__unnamed_318,@object
	.size		__unnamed_318,(__unnamed_382 - __unnamed_318)
__unnamed_318:
        /* <DEDUP_REMOVED lines=22> */
	.type		__unnamed_382,@object
	.size		__unnamed_382,(__unnamed_308 - __unnamed_382)
__unnamed_382:
        /* <DEDUP_REMOVED lines=22> */
	.type		__unnamed_308,@object
	.size		__unnamed_308,(__unnamed_372 - __unnamed_308)
__unnamed_308:
        /* <DEDUP_REMOVED lines=22> */
	.type		__unnamed_372,@object
	.size		__unnamed_372,(__unnamed_364 - __unnamed_372)
__unnamed_372:
        /* <DEDUP_REMOVED lines=22> */
	.type		__unnamed_364,@object
	.size		__unnamed_364,(__unnamed_316 - __unnamed_364)
__unnamed_364:
        /* <DEDUP_REMOVED lines=22> */
	.type		__unnamed_316,@object
	.size		__unnamed_316,(__unnamed_380 - __unnamed_316)
__unnamed_316:
        /* <DEDUP_REMOVED lines=22> */
	.type		__unnamed_380,@object
	.size		__unnamed_380,(__unnamed_368 - __unnamed_380)
__unnamed_380:
        /* <DEDUP_REMOVED lines=22> */
	.type		__unnamed_368,@object
	.size		__unnamed_368,(__unnamed_320 - __unnamed_368)
__unnamed_368:
        /* <DEDUP_REMOVED lines=22> */
	.type		__unnamed_320,@object
	.size		__unnamed_320,(__unnamed_384 - __unnamed_320)
__unnamed_320:
        /* <DEDUP_REMOVED lines=22> */
	.type		__unnamed_384,@object
	.size		__unnamed_384,(__unnamed_312 - __unnamed_384)
__unnamed_384:
        /* <DEDUP_REMOVED lines=22> */
	.type		__unnamed_312,@object
	.size		__unnamed_312,(__unnamed_376 - __unnamed_312)
__unnamed_312:
        /* <DEDUP_REMOVED lines=22> */
	.type		__unnamed_376,@object
	.size		__unnamed_376,(__unnamed_369 - __unnamed_376)
__unnamed_376:
        /* <DEDUP_REMOVED lines=22> */
	.type		__unnamed_369,@object
	.size		__unnamed_369,(__unnamed_361 - __unnamed_369)
__unnamed_369:
        /* <DEDUP_REMOVED lines=22> */
	.type		__unnamed_361,@object
	.size		__unnamed_361,(__unnamed_313 - __unnamed_361)
__unnamed_361:
        /* <DEDUP_REMOVED lines=22> */
	.type		__unnamed_313,@object
	.size		__unnamed_313,(__unnamed_377 - __unnamed_313)
__unnamed_313:
        /* <DEDUP_REMOVED lines=22> */
	.type		__unnamed_377,@object
	.size		__unnamed_377,(__unnamed_309 - __unnamed_377)
__unnamed_377:
        /* <DEDUP_REMOVED lines=22> */
	.type		__unnamed_309,@object
	.size		__unnamed_309,(__unnamed_373 - __unnamed_309)
__unnamed_309:
        /* <DEDUP_REMOVED lines=22> */
	.type		__unnamed_373,@object
	.size		__unnamed_373,(__unnamed_365 - __unnamed_373)
__unnamed_373:
        /* <DEDUP_REMOVED lines=22> */
	.type		__unnamed_365,@object
	.size		__unnamed_365,(__unnamed_317 - __unnamed_365)
__unnamed_365:
        /* <DEDUP_REMOVED lines=22> */
	.type		__unnamed_317,@object
	.size		__unnamed_317,(__unnamed_381 - __unnamed_317)
__unnamed_317:
        /* <DEDUP_REMOVED lines=22> */
	.type		__unnamed_381,@object
	.size		__unnamed_381,(__unnamed_307 - __unnamed_381)
__unnamed_381:
        /* <DEDUP_REMOVED lines=22> */
	.type		__unnamed_307,@object
	.size		__unnamed_307,(__unnamed_371 - __unnamed_307)
__unnamed_307:
        /* <DEDUP_REMOVED lines=22> */
	.type		__unnamed_371,@object
	.size		__unnamed_371,(__unnamed_363 - __unnamed_371)
__unnamed_371:
        /* <DEDUP_REMOVED lines=22> */
	.type		__unnamed_363,@object
	.size		__unnamed_363,(__unnamed_315 - __unnamed_363)
__unnamed_363:
        /* <DEDUP_REMOVED lines=22> */
	.type		__unnamed_315,@object
	.size		__unnamed_315,(__unnamed_379 - __unnamed_315)
__unnamed_315:
        /* <DEDUP_REMOVED lines=22> */
	.type		__unnamed_379,@object
	.size		__unnamed_379,(__unnamed_367 - __unnamed_379)
__unnamed_379:
        /* <DEDUP_REMOVED lines=22> */
	.type		__unnamed_367,@object
	.size		__unnamed_367,(__unnamed_319 - __unnamed_367)
__unnamed_367:
        /* <DEDUP_REMOVED lines=22> */
	.type		__unnamed_319,@object
	.size		__unnamed_319,(__unnamed_383 - __unnamed_319)
__unnamed_319:
        /* <DEDUP_REMOVED lines=22> */
	.type		__unnamed_383,@object
	.size		__unnamed_383,(__unnamed_311 - __unnamed_383)
__unnamed_383:
        /* <DEDUP_REMOVED lines=22> */
	.type		__unnamed_311,@object
	.size		__unnamed_311,(__unnamed_375 - __unnamed_311)
__unnamed_311:
        /* <DEDUP_REMOVED lines=22> */
	.type		__unnamed_375,@object
	.size		__unnamed_375,(__unnamed_418 - __unnamed_375)
__unnamed_375:
        /* <DEDUP_REMOVED lines=22> */
	.type		__unnamed_418,@object
	.size		__unnamed_418,(__unnamed_386 - __unnamed_418)
__unnamed_418:
        /* <DEDUP_REMOVED lines=22> */
	.type		__unnamed_386,@object
	.size		__unnamed_386,(__unnamed_322 - __unnamed_386)
__unnamed_386:
        /* <DEDUP_REMOVED lines=22> */
	.type		__unnamed_322,@object
	.size		__unnamed_322,(__unnamed_402 - __unnamed_322)
__unnamed_322:
        /* <DEDUP_REMOVED lines=22> */
	.type		__unnamed_402,@object
	.size		__unnamed_402,(__unnamed_338 - __unnamed_402)
__unnamed_402:
        /* <DEDUP_REMOVED lines=22> */
	.type		__unnamed_338,@object
	.size		__unnamed_338,(__unnamed_426 - __unnamed_338)
__unnamed_338:
        /* <DEDUP_REMOVED lines=22> */
	.type		__unnamed_426,@object
	.size		__unnamed_426,(__unnamed_394 - __unnamed_426)
__unnamed_426:
        /* <DEDUP_REMOVED lines=22> */
	.type		__unnamed_394,@object
	.size		__unnamed_394,(__unnamed_330 - __unnamed_394)
__unnamed_394:
        /* <DEDUP_REMOVED lines=22> */
	.type		__unnamed_330,@object
	.size		__unnamed_330,(__unnamed_410 - __unnamed_330)
__unnamed_330:
        /* <DEDUP_REMOVED lines=22> */
	.type		__unnamed_410,@object
	.size		__unnamed_410,(__unnamed_422 - __unnamed_410)
__unnamed_410:
        /* <DEDUP_REMOVED lines=22> */
	.type		__unnamed_422,@object
	.size		__unnamed_422,(__unnamed_390 - __unnamed_422)
__unnamed_422:
        /* <DEDUP_REMOVED lines=22> */
	.type		__unnamed_390,@object
	.size		__unnamed_390,(__unnamed_326 - __unnamed_390)
__unnamed_390:
        /* <DEDUP_REMOVED lines=22> */
	.type		__unnamed_326,@object
	.size		__unnamed_326,(__unnamed_406 - __unnamed_326)
__unnamed_326:
        /* <DEDUP_REMOVED lines=22> */
	.type		__unnamed_406,@object
	.size		__unnamed_406,(__unnamed_342 - __unnamed_406)
__unnamed_406:
        /* <DEDUP_REMOVED lines=22> */
	.type		__unnamed_342,@object
	.size		__unnamed_342,(__unnamed_430 - __unnamed_342)
__unnamed_342:
        /* <DEDUP_REMOVED lines=22> */
	.type		__unnamed_430,@object
	.size		__unnamed_430,(__unnamed_398 - __unnamed_430)
__unnamed_430:
        /* <DEDUP_REMOVED lines=22> */
	.type		__unnamed_398,@object
	.size		__unnamed_398,(__unnamed_334 - __unnamed_398)
__unnamed_398:
        /* <DEDUP_REMOVED lines=22> */
	.type		__unnamed_334,@object
	.size		__unnamed_334,(__unnamed_414 - __unnamed_334)
__unnamed_334:
        /* <DEDUP_REMOVED lines=22> */
	.type		__unnamed_414,@object
	.size		__unnamed_414,(__unnamed_420 - __unnamed_414)
__unnamed_414:
        /* <DEDUP_REMOVED lines=22> */
	.type		__unnamed_420,@object
	.size		__unnamed_420,(__unnamed_388 - __unnamed_420)
__unnamed_420:
        /* <DEDUP_REMOVED lines=22> */
	.type		__unnamed_388,@object
	.size		__unnamed_388,(__unnamed_324 - __unnamed_388)
__unnamed_388:
        /* <DEDUP_REMOVED lines=22> */
	.type		__unnamed_324,@object
	.size		__unnamed_324,(__unnamed_404 - __unnamed_324)
__unnamed_324:
        /* <DEDUP_REMOVED lines=22> */
	.type		__unnamed_404,@object
	.size		__unnamed_404,(__unnamed_340 - __unnamed_404)
__unnamed_404:
        /* <DEDUP_REMOVED lines=22> */
	.type		__unnamed_340,@object
	.size		__unnamed_340,(__unnamed_428 - __unnamed_340)
__unnamed_340:
        /* <DEDUP_REMOVED lines=22> */
	.type		__unnamed_428,@object
	.size		__unnamed_428,(__unnamed_396 - __unnamed_428)
__unnamed_428:
        /* <DEDUP_REMOVED lines=22> */
	.type		__unnamed_396,@object
	.size		__unnamed_396,(__unnamed_332 - __unnamed_396)
__unnamed_396:
        /* <DEDUP_REMOVED lines=22> */
	.type		__unnamed_332,@object
	.size		__unnamed_332,(__unnamed_412 - __unnamed_332)
__unnamed_332:
        /* <DEDUP_REMOVED lines=22> */
	.type		__unnamed_412,@object
	.size		__unnamed_412,(__unnamed_400 - __unnamed_412)
__unnamed_412:
        /* <DEDUP_REMOVED lines=22> */
	.type		__unnamed_400,@object
	.size		__unnamed_400,(__unnamed_336 - __unnamed_400)
__unnamed_400:
        /* <DEDUP_REMOVED lines=22> */
	.type		__unnamed_336,@object
	.size		__unnamed_336,(__unnamed_416 - __unnamed_336)
__unnamed_336:
        /* <DEDUP_REMOVED lines=22> */
	.type		__unnamed_416,@object
	.size		__unnamed_416,(__unnamed_424 - __unnamed_416)
__unnamed_416:
        /* <DEDUP_REMOVED lines=22> */
	.type		__unnamed_424,@object
	.size		__unnamed_424,(__unnamed_392 - __unnamed_424)
__unnamed_424:
        /* <DEDUP_REMOVED lines=22> */
	.type		__unnamed_392,@object
	.size		__unnamed_392,(__unnamed_328 - __unnamed_392)
__unnamed_392:
        /* <DEDUP_REMOVED lines=22> */
	.type		__unnamed_328,@object
	.size		__unnamed_328,(__unnamed_408 - __unnamed_328)
__unnamed_328:
        /* <DEDUP_REMOVED lines=22> */
	.type		__unnamed_408,@object
	.size		__unnamed_408,(__unnamed_344 - __unnamed_408)
__unnamed_408:
        /* <DEDUP_REMOVED lines=22> */
	.type		__unnamed_344,@object
	.size		__unnamed_344,(__unnamed_417 - __unnamed_344)
__unnamed_344:
        /* <DEDUP_REMOVED lines=22> */
	.type		__unnamed_417,@object
	.size		__unnamed_417,(__unnamed_385 - __unnamed_417)
__unnamed_417:
        /* <DEDUP_REMOVED lines=22> */
	.type		__unnamed_385,@object
	.size		__unnamed_385,(__unnamed_321 - __unnamed_385)
__unnamed_385:
        /* <DEDUP_REMOVED lines=22> */
	.type		__unnamed_321,@object
	.size		__unnamed_321,(__unnamed_401 - __unnamed_321)
__unnamed_321:
        /* <DEDUP_REMOVED lines=22> */
	.type		__unnamed_401,@object
	.size		__unnamed_401,(__unnamed_337 - __unnamed_401)
__unnamed_401:
        /* <DEDUP_REMOVED lines=22> */
	.type		__unnamed_337,@object
	.size		__unnamed_337,(__unnamed_425 - __unnamed_337)
__unnamed_337:
        /* <DEDUP_REMOVED lines=22> */
	.type		__unnamed_425,@object
	.size		__unnamed_425,(__unnamed_393 - __unnamed_425)
__unnamed_425:
        /* <DEDUP_REMOVED lines=22> */
	.type		__unnamed_393,@object
	.size		__unnamed_393,(__unnamed_329 - __unnamed_393)
__unnamed_393:
        /* <DEDUP_REMOVED lines=22> */
	.type		__unnamed_329,@object
	.size		__unnamed_329,(__unnamed_409 - __unnamed_329)
__unnamed_329:
        /* <DEDUP_REMOVED lines=22> */
	.type		__unnamed_409,@object
	.size		__unnamed_409,(__unnamed_421 - __unnamed_409)
__unnamed_409:
        /* <DEDUP_REMOVED lines=22> */
	.type		__unnamed_421,@object
	.size		__unnamed_421,(__unnamed_389 - __unnamed_421)
__unnamed_421:
        /* <DEDUP_REMOVED lines=22> */
	.type		__unnamed_389,@object
	.size		__unnamed_389,(__unnamed_325 - __unnamed_389)
__unnamed_389:
        /* <DEDUP_REMOVED lines=22> */
	.type		__unnamed_325,@object
	.size		__unnamed_325,(__unnamed_405 - __unnamed_325)
__unnamed_325:
        /* <DEDUP_REMOVED lines=22> */
	.type		__unnamed_405,@object
	.size		__unnamed_405,(__unnamed_341 - __unnamed_405)
__unnamed_405:
        /* <DEDUP_REMOVED lines=22> */
	.type		__unnamed_341,@object
	.size		__unnamed_341,(__unnamed_429 - __unnamed_341)
__unnamed_341:
        /* <DEDUP_REMOVED lines=22> */
	.type		__unnamed_429,@object
	.size		__unnamed_429,(__unnamed_397 - __unnamed_429)
__unnamed_429:
        /* <DEDUP_REMOVED lines=22> */
	.type		__unnamed_397,@object
	.size		__unnamed_397,(__unnamed_333 - __unnamed_397)
__unnamed_397:
        /* <DEDUP_REMOVED lines=22> */
	.type		__unnamed_333,@object
	.size		__unnamed_333,(__unnamed_413 - __unnamed_333)
__unnamed_333:
        /* <DEDUP_REMOVED lines=22> */
	.type		__unnamed_413,@object
	.size		__unnamed_413,(__unnamed_419 - __unnamed_413)
__unnamed_413:
        /* <DEDUP_REMOVED lines=22> */
	.type		__unnamed_419,@object
	.size		__unnamed_419,(__unnamed_387 - __unnamed_419)
__unnamed_419:
        /* <DEDUP_REMOVED lines=22> */
	.type		__unnamed_387,@object
	.size		__unnamed_387,(__unnamed_323 - __unnamed_387)
__unnamed_387:
        /* <DEDUP_REMOVED lines=22> */
	.type		__unnamed_323,@object
	.size		__unnamed_323,(__unnamed_403 - __unnamed_323)
__unnamed_323:
        /* <DEDUP_REMOVED lines=22> */
	.type		__unnamed_403,@object
	.size		__unnamed_403,(__unnamed_339 - __unnamed_403)
__unnamed_403:
        /* <DEDUP_REMOVED lines=22> */
	.type		__unnamed_339,@object
	.size		__unnamed_339,(__unnamed_427 - __unnamed_339)
__unnamed_339:
        /* <DEDUP_REMOVED lines=22> */
	.type		__unnamed_427,@object
	.size		__unnamed_427,(__unnamed_395 - __unnamed_427)
__unnamed_427:
        /* <DEDUP_REMOVED lines=22> */
	.type		__unnamed_395,@object
	.size		__unnamed_395,(__unnamed_331 - __unnamed_395)
__unnamed_395:
        /* <DEDUP_REMOVED lines=22> */
	.type		__unnamed_331,@object
	.size		__unnamed_331,(__unnamed_411 - __unnamed_331)
__unnamed_331:
        /* <DEDUP_REMOVED lines=22> */
	.type		__unnamed_411,@object
	.size		__unnamed_411,(__unnamed_399 - __unnamed_411)
__unnamed_411:
        /* <DEDUP_REMOVED lines=22> */
	.type		__unnamed_399,@object
	.size		__unnamed_399,(__unnamed_335 - __unnamed_399)
__unnamed_399:
        /* <DEDUP_REMOVED lines=22> */
	.type		__unnamed_335,@object
	.size		__unnamed_335,(__unnamed_415 - __unnamed_335)
__unnamed_335:
        /* <DEDUP_REMOVED lines=22> */
	.type		__unnamed_415,@object
	.size		__unnamed_415,(__unnamed_423 - __unnamed_415)
__unnamed_415:
        /* <DEDUP_REMOVED lines=22> */
	.type		__unnamed_423,@object
	.size		__unnamed_423,(__unnamed_391 - __unnamed_423)
__unnamed_423:
        /* <DEDUP_REMOVED lines=22> */
	.type		__unnamed_391,@object
	.size		__unnamed_391,(__unnamed_327 - __unnamed_391)
__unnamed_391:
        /* <DEDUP_REMOVED lines=22> */
	.type		__unnamed_327,@object
	.size		__unnamed_327,(__unnamed_407 - __unnamed_327)
__unnamed_327:
        /* <DEDUP_REMOVED lines=22> */
	.type		__unnamed_407,@object
	.size		__unnamed_407,(__unnamed_343 - __unnamed_407)
__unnamed_407:
        /* <DEDUP_REMOVED lines=22> */
	.type		__unnamed_343,@object
	.size		__unnamed_343,(.L_342 - __unnamed_343)
__unnamed_343:
        /* <DEDUP_REMOVED lines=22> */
.L_342:


//--------------------- .nv.shared._ZN3cub18CUB_300001_SM_10006detail11EmptyKernelIvEEvv --------------------------
	.section	.nv.shared._ZN3cub18CUB_300001_SM_10006detail11EmptyKernelIvEEvv,"aw",@nobits
	.sectionflags	@""
	.align	16
	.zero		1024


//--------------------- .nv.shared.reserved.0     --------------------------
	.section	.nv.shared.reserved.0,"aw",@nobits
	.weak		__nv_reservedSMEM_offset_0_alias
	.size		__nv_reservedSMEM_offset_0_alias, 0, 64
	.other		__nv_reservedSMEM_offset_0_alias,@"STO_CUDA_RESERVED_SHARED STV_DEFAULT"
__nv_reservedSMEM_offset_0_alias:
	.zero		0
	.zero		64


//--------------------- .nv.global                --------------------------
	.section	.nv.global,"aw",@nobits
.nv.global:
	.type		_ZN34_INTERNAL_a45ab0e2_4_k_cu_97a678ef6thrust24THRUST_300001_SM_1000_NS12placeholders2_5E,@object
	.size		_ZN34_INTERNAL_a45ab0e2_4_k_cu_97a678ef6thrust24THRUST_300001_SM_1000_NS12placeholders2_5E,(_ZN34_INTERNAL_a45ab0e2_4_k_cu_97a678ef4cuda3std3__45__cpo6cbeginE - _ZN34_INTERNAL_a45ab0e2_4_k_cu_97a678ef6thrust24THRUST_300001_SM_1000_NS12placeholders2_5E)
_ZN34_INTERNAL_a45ab0e2_4_k_cu_97a678ef6thrust24THRUST_300001_SM_1000_NS12placeholders2_5E:
	.zero		1
	.type		_ZN34_INTERNAL_a45ab0e2_4_k_cu_97a678ef4cuda3std3__45__cpo6cbeginE,@object
	.size		_ZN34_INTERNAL_a45ab0e2_4_k_cu_97a678ef4cuda3std3__45__cpo6cbeginE,(_ZN34_INTERNAL_a45ab0e2_4_k_cu_97a678ef4cuda3std6ranges3__45__cpo6cbeginE - _ZN34_INTERNAL_a45ab0e2_4_k_cu_97a678ef4cuda3std3__45__cpo6cbeginE)
_ZN34_INTERNAL_a45ab0e2_4_k_cu_97a678ef4cuda3std3__45__cpo6cbeginE:
	.zero		1
	.type		_ZN34_INTERNAL_a45ab0e2_4_k_cu_97a678ef4cuda3std6ranges3__45__cpo6cbeginE,@object
	.size		_ZN34_INTERNAL_a45ab0e2_4_k_cu_97a678ef4cuda3std6ranges3__45__cpo6cbeginE,(_ZN34_INTERNAL_a45ab0e2_4_k_cu_97a678ef4cuda3std3__48in_placeE - _ZN34_INTERNAL_a45ab0e2_4_k_cu_97a678ef4cuda3std6ranges3__45__cpo6cbeginE)
_ZN34_INTERNAL_a45ab0e2_4_k_cu_97a678ef4cuda3std6ranges3__45__cpo6cbeginE:
	.zero		1
	.type		_ZN34_INTERNAL_a45ab0e2_4_k_cu_97a678ef4cuda3std3__48in_placeE,@object
	.size		_ZN34_INTERNAL_a45ab0e2_4_k_cu_97a678ef4cuda3std3__48in_placeE,(_ZN34_INTERNAL_a45ab0e2_4_k_cu_97a678ef4cuda3std6ranges3__45__cpo4sizeE - _ZN34_INTERNAL_a45ab0e2_4_k_cu_97a678ef4cuda3std3__48in_placeE)
_ZN34_INTERNAL_a45ab0e2_4_k_cu_97a678ef4cuda3std3__48in_placeE:
	.zero		1
	.type		_ZN34_INTERNAL_a45ab0e2_4_k_cu_97a678ef4cuda3std6ranges3__45__cpo4sizeE,@object
	.size		_ZN34_INTERNAL_a45ab0e2_4_k_cu_97a678ef4cuda3std6ranges3__45__cpo4sizeE,(_ZN34_INTERNAL_a45ab0e2_4_k_cu_97a678ef6thrust24THRUST_300001_SM_1000_NS12placeholders2_9E - _ZN34_INTERNAL_a45ab0e2_4_k_cu_97a678ef4cuda3std6ranges3__45__cpo4sizeE)
_ZN34_INTERNAL_a45ab0e2_4_k_cu_97a678ef4cuda3std6ranges3__45__cpo4sizeE:
	.zero		1
	.type		_ZN34_INTERNAL_a45ab0e2_4_k_cu_97a678ef6thrust24THRUST_300001_SM_1000_NS12placeholders2_9E,@object
	.size		_ZN34_INTERNAL_a45ab0e2_4_k_cu_97a678ef6thrust24THRUST_300001_SM_1000_NS12placeholders2_9E,(_ZN34_INTERNAL_a45ab0e2_4_k_cu_97a678ef4cuda3std3__45__cpo7crbeginE - _ZN34_INTERNAL_a45ab0e2_4_k_cu_97a678ef6thrust24THRUST_300001_SM_1000_NS12placeholders2_9E)
_ZN34_INTERNAL_a45ab0e2_4_k_cu_97a678ef6thrust24THRUST_300001_SM_1000_NS12placeholders2_9E:
	.zero		1
	.type		_ZN34_INTERNAL_a45ab0e2_4_k_cu_97a678ef4cuda3std3__45__cpo7crbeginE,@object
	.size		_ZN34_INTERNAL_a45ab0e2_4_k_cu_97a678ef4cuda3std3__45__cpo7crbeginE,(_ZN34_INTERNAL_a45ab0e2_4_k_cu_97a678ef4cuda3std6ranges3__45__cpo4nextE - _ZN34_INTERNAL_a45ab0e2_4_k_cu_97a678ef4cuda3std3__45__cpo7crbeginE)
_ZN34_INTERNAL_a45ab0e2_4_k_cu_97a678ef4cuda3std3__45__cpo7crbeginE:
	.zero		1
	.type		_ZN34_INTERNAL_a45ab0e2_4_k_cu_97a678ef4cuda3std6ranges3__45__cpo4nextE,@object
	.size		_ZN34_INTERNAL_a45ab0e2_4_k_cu_97a678ef4cuda3std6ranges3__45__cpo4nextE,(_ZN34_INTERNAL_a45ab0e2_4_k_cu_97a678ef4cuda3std6ranges3__45__cpo4swapE - _ZN34_INTERNAL_a45ab0e2_4_k_cu_97a678ef4cuda3std6ranges3__45__cpo4nextE)
_ZN34_INTERNAL_a45ab0e2_4_k_cu_97a678ef4cuda3std6ranges3__45__cpo4nextE:
	.zero		1
	.type		_ZN34_INTERNAL_a45ab0e2_4_k_cu_97a678ef4cuda3std6ranges3__45__cpo4swapE,@object
	.size		_ZN34_INTERNAL_a45ab0e2_4_k_cu_97a678ef4cuda3std6ranges3__45__cpo4swapE,(_ZN34_INTERNAL_a45ab0e2_4_k_cu_97a678ef6thrust24THRUST_300001_SM_1000_NS12placeholders2_1E - _ZN34_INTERNAL_a45ab0e2_4_k_cu_97a678ef4cuda3std6ranges3__45__cpo4swapE)
_ZN34_INTERNAL_a45ab0e2_4_k_cu_97a678ef4cuda3std6ranges3__45__cpo4swapE:
	.zero		1
	.type		_ZN34_INTERNAL_a45ab0e2_4_k_cu_97a678ef6thrust24THRUST_300001_SM_1000_NS12placeholders2_1E,@object
	.size		_ZN34_INTERNAL_a45ab0e2_4_k_cu_97a678ef6thrust24THRUST_300001_SM_1000_NS12placeholders2_1E,(_ZN34_INTERNAL_a45ab0e2_4_k_cu_97a678ef6thrust24THRUST_300001_SM_1000_NS12placeholders2_3E - _ZN34_INTERNAL_a45ab0e2_4_k_cu_97a678ef6thrust24THRUST_300001_SM_1000_NS12placeholders2_1E)
_ZN34_INTERNAL_a45ab0e2_4_k_cu_97a678ef6thrust24THRUST_300001_SM_1000_NS12placeholders2_1E:
	.zero		1
	.type		_ZN34_INTERNAL_a45ab0e2_4_k_cu_97a678ef6thrust24THRUST_300001_SM_1000_NS12placeholders2_3E,@object
	.size		_ZN34_INTERNAL_a45ab0e2_4_k_cu_97a678ef6thrust24THRUST_300001_SM_1000_NS12placeholders2_3E,(_ZN34_INTERNAL_a45ab0e2_4_k_cu_97a678ef4cuda3std3__45__cpo5beginE - _ZN34_INTERNAL_a45ab0e2_4_k_cu_97a678ef6thrust24THRUST_300001_SM_1000_NS12placeholders2_3E)
_ZN34_INTERNAL_a45ab0e2_4_k_cu_97a678ef6thrust24THRUST_300001_SM_1000_NS12placeholders2_3E:
	.zero		1
	.type		_ZN34_INTERNAL_a45ab0e2_4_k_cu_97a678ef4cuda3std3__45__cpo5beginE,@object
	.size		_ZN34_INTERNAL_a45ab0e2_4_k_cu_97a678ef4cuda3std3__45__cpo5beginE,(_ZN34_INTERNAL_a45ab0e2_4_k_cu_97a678ef4cuda3std6ranges3__45__cpo5beginE - _ZN34_INTERNAL_a45ab0e2_4_k_cu_97a678ef4cuda3std3__45__cpo5beginE)
_ZN34_INTERNAL_a45ab0e2_4_k_cu_97a678ef4cuda3std3__45__cpo5beginE:
	.zero		1
	.type		_ZN34_INTERNAL_a45ab0e2_4_k_cu_97a678ef4cuda3std6ranges3__45__cpo5beginE,@object
	.size		_ZN34_INTERNAL_a45ab0e2_4_k_cu_97a678ef4cuda3std6ranges3__45__cpo5beginE,(_ZN34_INTERNAL_a45ab0e2_4_k_cu_97a678ef4cuda3std3__436_GLOBAL__N__a45ab0e2_4_k_cu_97a678ef6ignoreE - _ZN34_INTERNAL_a45ab0e2_4_k_cu_97a678ef4cuda3std6ranges3__45__cpo5beginE)
_ZN34_INTERNAL_a45ab0e2_4_k_cu_97a678ef4cuda3std6ranges3__45__cpo5beginE:
	.zero		1
	.type		_ZN34_INTERNAL_a45ab0e2_4_k_cu_97a678ef4cuda3std3__436_GLOBAL__N__a45ab0e2_4_k_cu_97a678ef6ignoreE,@object
	.size		_ZN34_INTERNAL_a45ab0e2_4_k_cu_97a678ef4cuda3std3__436_GLOBAL__N__a45ab0e2_4_k_cu_97a678ef6ignoreE,(_ZN34_INTERNAL_a45ab0e2_4_k_cu_97a678ef4cuda3std6ranges3__45__cpo4dataE - _ZN34_INTERNAL_a45ab0e2_4_k_cu_97a678ef4cuda3std3__436_GLOBAL__N__a45ab0e2_4_k_cu_97a678ef6ignoreE)
_ZN34_INTERNAL_a45ab0e2_4_k_cu_97a678ef4cuda3std3__436_GLOBAL__N__a45ab0e2_4_k_cu_97a678ef6ignoreE:
	.zero		1
	.type		_ZN34_INTERNAL_a45ab0e2_4_k_cu_97a678ef4cuda3std6ranges3__45__cpo4dataE,@object
	.size		_ZN34_INTERNAL_a45ab0e2_4_k_cu_97a678ef4cuda3std6ranges3__45__cpo4dataE,(_ZN34_INTERNAL_a45ab0e2_4_k_cu_97a678ef6thrust24THRUST_300001_SM_1000_NS12placeholders2_7E - _ZN34_INTERNAL_a45ab0e2_4_k_cu_97a678ef4cuda3std6ranges3__45__cpo4dataE)
_ZN34_INTERNAL_a45ab0e2_4_k_cu_97a678ef4cuda3std6ranges3__45__cpo4dataE:
	.zero		1
	.type		_ZN34_INTERNAL_a45ab0e2_4_k_cu_97a678ef6thrust24THRUST_300001_SM_1000_NS12placeholders2_7E,@object
	.size		_ZN34_INTERNAL_a45ab0e2_4_k_cu_97a678ef6thrust24THRUST_300001_SM_1000_NS12placeholders2_7E,(_ZN34_INTERNAL_a45ab0e2_4_k_cu_97a678ef4cuda3std3__45__cpo6rbeginE - _ZN34_INTERNAL_a45ab0e2_4_k_cu_97a678ef6thrust24THRUST_300001_SM_1000_NS12placeholders2_7E)
_ZN34_INTERNAL_a45ab0e2_4_k_cu_97a678ef6thrust24THRUST_300001_SM_1000_NS12placeholders2_7E:
	.zero		1
	.type		_ZN34_INTERNAL_a45ab0e2_4_k_cu_97a678ef4cuda3std3__45__cpo6rbeginE,@object
	.size		_ZN34_INTERNAL_a45ab0e2_4_k_cu_97a678ef4cuda3std3__45__cpo6rbeginE,(_ZN34_INTERNAL_a45ab0e2_4_k_cu_97a678ef4cuda3std6ranges3__45__cpo7advanceE - _ZN34_INTERNAL_a45ab0e2_4_k_cu_97a678ef4cuda3std3__45__cpo6rbeginE)
_ZN34_INTERNAL_a45ab0e2_4_k_cu_97a678ef4cuda3std3__45__cpo6rbeginE:
	.zero		1
	.type		_ZN34_INTERNAL_a45ab0e2_4_k_cu_97a678ef4cuda3std6ranges3__45__cpo7advanceE,@object
	.size		_ZN34_INTERNAL_a45ab0e2_4_k_cu_97a678ef4cuda3std6ranges3__45__cpo7advanceE,(_ZN34_INTERNAL_a45ab0e2_4_k_cu_97a678ef4cuda3std3__47nulloptE - _ZN34_INTERNAL_a45ab0e2_4_k_cu_97a678ef4cuda3std6ranges3__45__cpo7advanceE)
_ZN34_INTERNAL_a45ab0e2_4_k_cu_97a678ef4cuda3std6ranges3__45__cpo7advanceE:
	.zero		1
	.type		_ZN34_INTERNAL_a45ab0e2_4_k_cu_97a678ef4cuda3std3__47nulloptE,@object
	.size		_ZN34_INTERNAL_a45ab0e2_4_k_cu_97a678ef4cuda3std3__47nulloptE,(_ZN34_INTERNAL_a45ab0e2_4_k_cu_97a678ef4cuda3std6ranges3__45__cpo8distanceE - _ZN34_INTERNAL_a45ab0e2_4_k_cu_97a678ef4cuda3std3__47nulloptE)
_ZN34_INTERNAL_a45ab0e2_4_k_cu_97a678ef4cuda3std3__47nulloptE:
	.zero		1
	.type		_ZN34_INTERNAL_a45ab0e2_4_k_cu_97a678ef4cuda3std6ranges3__45__cpo8distanceE,@object
	.size		_ZN34_INTERNAL_a45ab0e2_4_k_cu_97a678ef4cuda3std6ranges3__45__cpo8distanceE,(_ZN34_INTERNAL_a45ab0e2_4_k_cu_97a678ef6thrust24THRUST_300001_SM_1000_NS12placeholders2_6E - _ZN34_INTERNAL_a45ab0e2_4_k_cu_97a678ef4cuda3std6ranges3__45__cpo8distanceE)
_ZN34_INTERNAL_a45ab0e2_4_k_cu_97a678ef4cuda3std6ranges3__45__cpo8distanceE:
	.zero		1
	.type		_ZN34_INTERNAL_a45ab0e2_4_k_cu_97a678ef6thrust24THRUST_300001_SM_1000_NS12placeholders2_6E,@object
	.size		_ZN34_INTERNAL_a45ab0e2_4_k_cu_97a678ef6thrust24THRUST_300001_SM_1000_NS12placeholders2_6E,(_ZN34_INTERNAL_a45ab0e2_4_k_cu_97a678ef4cuda3std3__45__cpo4cendE - _ZN34_INTERNAL_a45ab0e2_4_k_cu_97a678ef6thrust24THRUST_300001_SM_1000_NS12placeholders2_6E)
_ZN34_INTERNAL_a45ab0e2_4_k_cu_97a678ef6thrust24THRUST_300001_SM_1000_NS12placeholders2_6E:
	.zero		1
	.type		_ZN34_INTERNAL_a45ab0e2_4_k_cu_97a678ef4cuda3std3__45__cpo4cendE,@object
	.size		_ZN34_INTERNAL_a45ab0e2_4_k_cu_97a678ef4cuda3std3__45__cpo4cendE,(_ZN34_INTERNAL_a45ab0e2_4_k_cu_97a678ef4cuda3std6ranges3__45__cpo4cendE - _ZN34_INTERNAL_a45ab0e2_4_k_cu_97a678ef4cuda3std3__45__cpo4cendE)
_ZN34_INTERNAL_a45ab0e2_4_k_cu_97a678ef4cuda3std3__45__cpo4cendE:
	.zero		1
	.type		_ZN34_INTERNAL_a45ab0e2_4_k_cu_97a678ef4cuda3std6ranges3__45__cpo4cendE,@object
	.size		_ZN34_INTERNAL_a45ab0e2_4_k_cu_97a678ef4cuda3std6ranges3__45__cpo4cendE,(_ZN34_INTERNAL_a45ab0e2_4_k_cu_97a678ef4cuda3std3__420unreachable_sentinelE - _ZN34_INTERNAL_a45ab0e2_4_k_cu_97a678ef4cuda3std6ranges3__45__cpo4cendE)
_ZN34_INTERNAL_a45ab0e2_4_k_cu_97a678ef4cuda3std6ranges3__45__cpo4cendE:
	.zero		1
	.type		_ZN34_INTERNAL_a45ab0e2_4_k_cu_97a678ef4cuda3std3__420unreachable_sentinelE,@object
	.size		_ZN34_INTERNAL_a45ab0e2_4_k_cu_97a678ef4cuda3std3__420unreachable_sentinelE,(_ZN34_INTERNAL_a45ab0e2_4_k_cu_97a678ef4cuda3std6ranges3__45__cpo5ssizeE - _ZN34_INTERNAL_a45ab0e2_4_k_cu_97a678ef4cuda3std3__420unreachable_sentinelE)
_ZN34_INTERNAL_a45ab0e2_4_k_cu_97a678ef4cuda3std3__420unreachable_sentinelE:
	.zero		1
	.type		_ZN34_INTERNAL_a45ab0e2_4_k_cu_97a678ef4cuda3std6ranges3__45__cpo5ssizeE,@object
	.size		_ZN34_INTERNAL_a45ab0e2_4_k_cu_97a678ef4cuda3std6ranges3__45__cpo5ssizeE,(_ZN34_INTERNAL_a45ab0e2_4_k_cu_97a678ef6thrust24THRUST_300001_SM_1000_NS12placeholders3_10E - _ZN34_INTERNAL_a45ab0e2_4_k_cu_97a678ef4cuda3std6ranges3__45__cpo5ssizeE)
_ZN34_INTERNAL_a45ab0e2_4_k_cu_97a678ef4cuda3std6ranges3__45__cpo5ssizeE:
	.zero		1
	.type		_ZN34_INTERNAL_a45ab0e2_4_k_cu_97a678ef6thrust24THRUST_300001_SM_1000_NS12placeholders3_10E,@object
	.size		_ZN34_INTERNAL_a45ab0e2_4_k_cu_97a678ef6thrust24THRUST_300001_SM_1000_NS12placeholders3_10E,(_ZN34_INTERNAL_a45ab0e2_4_k_cu_97a678ef4cuda3std3__45__cpo5crendE - _ZN34_INTERNAL_a45ab0e2_4_k_cu_97a678ef6thrust24THRUST_300001_SM_1000_NS12placeholders3_10E)
_ZN34_INTERNAL_a45ab0e2_4_k_cu_97a678ef6thrust24THRUST_300001_SM_1000_NS12placeholders3_10E:
	.zero		1
	.type		_ZN34_INTERNAL_a45ab0e2_4_k_cu_97a678ef4cuda3std3__45__cpo5crendE,@object
	.size		_ZN34_INTERNAL_a45ab0e2_4_k_cu_97a678ef4cuda3std3__45__cpo5crendE,(_ZN34_INTERNAL_a45ab0e2_4_k_cu_97a678ef4cuda3std6ranges3__45__cpo4prevE - _ZN34_INTERNAL_a45ab0e2_4_k_cu_97a678ef4cuda3std3__45__cpo5crendE)
_ZN34_INTERNAL_a45ab0e2_4_k_cu_97a678ef4cuda3std3__45__cpo5crendE:
	.zero		1
	.type		_ZN34_INTERNAL_a45ab0e2_4_k_cu_97a678ef4cuda3std6ranges3__45__cpo4prevE,@object
	.size		_ZN34_INTERNAL_a45ab0e2_4_k_cu_97a678ef4cuda3std6ranges3__45__cpo4prevE,(_ZN34_INTERNAL_a45ab0e2_4_k_cu_97a678ef4cuda3std6ranges3__45__cpo9iter_moveE - _ZN34_INTERNAL_a45ab0e2_4_k_cu_97a678ef4cuda3std6ranges3__45__cpo4prevE)
_ZN34_INTERNAL_a45ab0e2_4_k_cu_97a678ef4cuda3std6ranges3__45__cpo4prevE:
	.zero		1
	.type		_ZN34_INTERNAL_a45ab0e2_4_k_cu_97a678ef4cuda3std6ranges3__45__cpo9iter_moveE,@object
	.size		_ZN34_INTERNAL_a45ab0e2_4_k_cu_97a678ef4cuda3std6ranges3__45__cpo9iter_moveE,(_ZN34_INTERNAL_a45ab0e2_4_k_cu_97a678ef6thrust24THRUST_300001_SM_1000_NS12placeholders2_2E - _ZN34_INTERNAL_a45ab0e2_4_k_cu_97a678ef4cuda3std6ranges3__45__cpo9iter_moveE)
_ZN34_INTERNAL_a45ab0e2_4_k_cu_97a678ef4cuda3std6ranges3__45__cpo9iter_moveE:
	.zero		1
	.type		_ZN34_INTERNAL_a45ab0e2_4_k_cu_97a678ef6thrust24THRUST_300001_SM_1000_NS12placeholders2_2E,@object
	.size		_ZN34_INTERNAL_a45ab0e2_4_k_cu_97a678ef6thrust24THRUST_300001_SM_1000_NS12placeholders2_2E,(_ZN34_INTERNAL_a45ab0e2_4_k_cu_97a678ef6thrust24THRUST_300001_SM_1000_NS12placeholders2_4E - _ZN34_INTERNAL_a45ab0e2_4_k_cu_97a678ef6thrust24THRUST_300001_SM_1000_NS12placeholders2_2E)
_ZN34_INTERNAL_a45ab0e2_4_k_cu_97a678ef6thrust24THRUST_300001_SM_1000_NS12placeholders2_2E:
	.zero		1
	.type		_ZN34_INTERNAL_a45ab0e2_4_k_cu_97a678ef6thrust24THRUST_300001_SM_1000_NS12placeholders2_4E,@object
	.size		_ZN34_INTERNAL_a45ab0e2_4_k_cu_97a678ef6thrust24THRUST_300001_SM_1000_NS12placeholders2_4E,(_ZN34_INTERNAL_a45ab0e2_4_k_cu_97a678ef4cuda3std3__45__cpo3endE - _ZN34_INTERNAL_a45ab0e2_4_k_cu_97a678ef6thrust24THRUST_300001_SM_1000_NS12placeholders2_4E)
_ZN34_INTERNAL_a45ab0e2_4_k_cu_97a678ef6thrust24THRUST_300001_SM_1000_NS12placeholders2_4E:
	.zero		1
	.type		_ZN34_INTERNAL_a45ab0e2_4_k_cu_97a678ef4cuda3std3__45__cpo3endE,@object
	.size		_ZN34_INTERNAL_a45ab0e2_4_k_cu_97a678ef4cuda3std3__45__cpo3endE,(_ZN34_INTERNAL_a45ab0e2_4_k_cu_97a678ef4cuda3std6ranges3__45__cpo3endE - _ZN34_INTERNAL_a45ab0e2_4_k_cu_97a678ef4cuda3std3__45__cpo3endE)
_ZN34_INTERNAL_a45ab0e2_4_k_cu_97a678ef4cuda3std3__45__cpo3endE:
	.zero		1
	.type		_ZN34_INTERNAL_a45ab0e2_4_k_cu_97a678ef4cuda3std6ranges3__45__cpo3endE,@object
	.size		_ZN34_INTERNAL_a45ab0e2_4_k_cu_97a678ef4cuda3std6ranges3__45__cpo3endE,(_ZN34_INTERNAL_a45ab0e2_4_k_cu_97a678ef4cuda3std3__419piecewise_constructE - _ZN34_INTERNAL_a45ab0e2_4_k_cu_97a678ef4cuda3std6ranges3__45__cpo3endE)
_ZN34_INTERNAL_a45ab0e2_4_k_cu_97a678ef4cuda3std6ranges3__45__cpo3endE:
	.zero		1
	.type		_ZN34_INTERNAL_a45ab0e2_4_k_cu_97a678ef4cuda3std3__419piecewise_constructE,@object
	.size		_ZN34_INTERNAL_a45ab0e2_4_k_cu_97a678ef4cuda3std3__419piecewise_constructE,(_ZN34_INTERNAL_a45ab0e2_4_k_cu_97a678ef4cuda3std6ranges3__45__cpo5cdataE - _ZN34_INTERNAL_a45ab0e2_4_k_cu_97a678ef4cuda3std3__419piecewise_constructE)
_ZN34_INTERNAL_a45ab0e2_4_k_cu_97a678ef4cuda3std3__419piecewise_constructE:
	.zero		1
	.type		_ZN34_INTERNAL_a45ab0e2_4_k_cu_97a678ef4cuda3std6ranges3__45__cpo5cdataE,@object
	.size		_ZN34_INTERNAL_a45ab0e2_4_k_cu_97a678ef4cuda3std6ranges3__45__cpo5cdataE,(_ZN34_INTERNAL_a45ab0e2_4_k_cu_97a678ef6thrust24THRUST_300001_SM_1000_NS12placeholders2_8E - _ZN34_INTERNAL_a45ab0e2_4_k_cu_97a678ef4cuda3std6ranges3__45__cpo5cdataE)
_ZN34_INTERNAL_a45ab0e2_4_k_cu_97a678ef4cuda3std6ranges3__45__cpo5cdataE:
	.zero		1
	.type		_ZN34_INTERNAL_a45ab0e2_4_k_cu_97a678ef6thrust24THRUST_300001_SM_1000_NS12placeholders2_8E,@object
	.size		_ZN34_INTERNAL_a45ab0e2_4_k_cu_97a678ef6thrust24THRUST_300001_SM_1000_NS12placeholders2_8E,(_ZN34_INTERNAL_a45ab0e2_4_k_cu_97a678ef4cuda3std3__45__cpo4rendE - _ZN34_INTERNAL_a45ab0e2_4_k_cu_97a678ef6thrust24THRUST_300001_SM_1000_NS12placeholders2_8E)
_ZN34_INTERNAL_a45ab0e2_4_k_cu_97a678ef6thrust24THRUST_300001_SM_1000_NS12placeholders2_8E:
	.zero		1
	.type		_ZN34_INTERNAL_a45ab0e2_4_k_cu_97a678ef4cuda3std3__45__cpo4rendE,@object
	.size		_ZN34_INTERNAL_a45ab0e2_4_k_cu_97a678ef4cuda3std3__45__cpo4rendE,(_ZN34_INTERNAL_a45ab0e2_4_k_cu_97a678ef4cuda3std6ranges3__45__cpo9iter_swapE - _ZN34_INTERNAL_a45ab0e2_4_k_cu_97a678ef4cuda3std3__45__cpo4rendE)
_ZN34_INTERNAL_a45ab0e2_4_k_cu_97a678ef4cuda3std3__45__cpo4rendE:
	.zero		1
	.type		_ZN34_INTERNAL_a45ab0e2_4_k_cu_97a678ef4cuda3std6ranges3__45__cpo9iter_swapE,@object
	.size		_ZN34_INTERNAL_a45ab0e2_4_k_cu_97a678ef4cuda3std6ranges3__45__cpo9iter_swapE,(_ZN34_INTERNAL_a45ab0e2_4_k_cu_97a678ef4cuda3std3__48unexpectE - _ZN34_INTERNAL_a45ab0e2_4_k_cu_97a678ef4cuda3std6ranges3__45__cpo9iter_swapE)
_ZN34_INTERNAL_a45ab0e2_4_k_cu_97a678ef4cuda3std6ranges3__45__cpo9iter_swapE:
	.zero		1
	.type		_ZN34_INTERNAL_a45ab0e2_4_k_cu_97a678ef4cuda3std3__48unexpectE,@object
	.size		_ZN34_INTERNAL_a45ab0e2_4_k_cu_97a678ef4cuda3std3__48unexpectE,(_ZN34_INTERNAL_a45ab0e2_4_k_cu_97a678ef6thrust24THRUST_300001_SM_1000_NS6system6detail10sequential3seqE - _ZN34_INTERNAL_a45ab0e2_4_k_cu_97a678ef4cuda3std3__48unexpectE)
_ZN34_INTERNAL_a45ab0e2_4_k_cu_97a678ef4cuda3std3__48unexpectE:
	.zero		1
	.type		_ZN34_INTERNAL_a45ab0e2_4_k_cu_97a678ef6thrust24THRUST_300001_SM_1000_NS6system6detail10sequential3seqE,@object
	.size		_ZN34_INTERNAL_a45ab0e2_4_k_cu_97a678ef6thrust24THRUST_300001_SM_1000_NS6system6detail10sequential3seqE,(.L_464 - _ZN34_INTERNAL_a45ab0e2_4_k_cu_97a678ef6thrust24THRUST_300001_SM_1000_NS6system6detail10sequential3seqE)
_ZN34_INTERNAL_a45ab0e2_4_k_cu_97a678ef6thrust24THRUST_300001_SM_1000_NS6system6detail10sequential3seqE:
	.zero		1
.L_464:


//--------------------- .nv.shared._Z24SoftmaxBlockUncachedImplI10DirectLoadI13__nv_bfloat16fE11DirectStoreIfS1_EfLi1ELi1024EL9Algorithm0EEvT_T0_ll --------------------------
	.section	.nv.shared._Z24SoftmaxBlockUncachedImplI10DirectLoadI13__nv_bfloat16fE11DirectStoreIfS1_EfLi1ELi1024EL9Algorithm0EEvT_T0_ll,"aw",@nobits
	.sectionflags	@""
	.align	16
.nv.shared._Z24SoftmaxBlockUncachedImplI10DirectLoadI13__nv_bfloat16fE11DirectStoreIfS1_EfLi1ELi1024EL9Algorithm0EEvT_T0_ll:
	.zero		1360


//--------------------- .nv.shared._Z24SoftmaxBlockUncachedImplI10DirectLoadI13__nv_bfloat16fE11DirectStoreIfS1_EfLi2ELi1024EL9Algorithm0EEvT_T0_ll --------------------------
	.section	.nv.shared._Z24SoftmaxBlockUncachedImplI10DirectLoadI13__nv_bfloat16fE11DirectStoreIfS1_EfLi2ELi1024EL9Algorithm0EEvT_T0_ll,"aw",@nobits
	.sectionflags	@""
	.align	16
.nv.shared._Z24SoftmaxBlockUncachedImplI10DirectLoadI13__nv_bfloat16fE11DirectStoreIfS1_EfLi2ELi1024EL9Algorithm0EEvT_T0_ll:
	.zero		1360


//--------------------- .nv.shared._Z20SoftmaxBlockSMemImplI10DirectLoadI13__nv_bfloat16fE11DirectStoreIfS1_EfLi1ELi256EL9Algorithm0EEvT_T0_ll --------------------------
	.section	.nv.shared._Z20SoftmaxBlockSMemImplI10DirectLoadI13__nv_bfloat16fE11DirectStoreIfS1_EfLi1ELi256EL9Algorithm0EEvT_T0_ll,"aw",@nobits
	.sectionflags	@""
	.align	16
.nv.shared._Z20SoftmaxBlockSMemImplI10DirectLoadI13__nv_bfloat16fE11DirectStoreIfS1_EfLi1ELi256EL9Algorithm0EEvT_T0_ll:
	.zero		1120


//--------------------- .nv.shared._Z20SoftmaxBlockSMemImplI10DirectLoadI13__nv_bfloat16fE11DirectStoreIfS1_EfLi1ELi512EL9Algorithm0EEvT_T0_ll --------------------------
	.section	.nv.shared._Z20SoftmaxBlockSMemImplI10DirectLoadI13__nv_bfloat16fE11DirectStoreIfS1_EfLi1ELi512EL9Algorithm0EEvT_T0_ll,"aw",@nobits
	.sectionflags	@""
	.align	16
.nv.shared._Z20SoftmaxBlockSMemImplI10DirectLoadI13__nv_bfloat16fE11DirectStoreIfS1_EfLi1ELi512EL9Algorithm0EEvT_T0_ll:
	.zero		1200


//--------------------- .nv.shared._Z20SoftmaxBlockSMemImplI10DirectLoadI13__nv_bfloat16fE11DirectStoreIfS1_EfLi1ELi1024EL9Algorithm0EEvT_T0_ll --------------------------
	.section	.nv.shared._Z20SoftmaxBlockSMemImplI10DirectLoadI13__nv_bfloat16fE11DirectStoreIfS1_EfLi1ELi1024EL9Algorithm0EEvT_T0_ll,"aw",@nobits
	.sectionflags	@""
	.align	16
.nv.shared._Z20SoftmaxBlockSMemImplI10DirectLoadI13__nv_bfloat16fE11DirectStoreIfS1_EfLi1ELi1024EL9Algorithm0EEvT_T0_ll:
	.zero		1360


//--------------------- .nv.shared._Z20SoftmaxBlockSMemImplI10DirectLoadI13__nv_bfloat16fE11DirectStoreIfS1_EfLi1ELi128EL9Algorithm0EEvT_T0_ll --------------------------
	.section	.nv.shared._Z20SoftmaxBlockSMemImplI10DirectLoadI13__nv_bfloat16fE11DirectStoreIfS1_EfLi1ELi128EL9Algorithm0EEvT_T0_ll,"aw",@nobits
	.sectionflags	@""
	.align	16
.nv.shared._Z20SoftmaxBlockSMemImplI10DirectLoadI13__nv_bfloat16fE11DirectStoreIfS1_EfLi1ELi128EL9Algorithm0EEvT_T0_ll:
	.zero		1088


//--------------------- .nv.shared._Z20SoftmaxBlockSMemImplI10DirectLoadI13__nv_bfloat16fE11DirectStoreIfS1_EfLi2ELi256EL9Algorithm0EEvT_T0_ll --------------------------
	.section	.nv.shared._Z20SoftmaxBlockSMemImplI10DirectLoadI13__nv_bfloat16fE11DirectStoreIfS1_EfLi2ELi256EL9Algorithm0EEvT_T0_ll,"aw",@nobits
	.sectionflags	@""
	.align	16
.nv.shared._Z20SoftmaxBlockSMemImplI10DirectLoadI13__nv_bfloat16fE11DirectStoreIfS1_EfLi2ELi256EL9Algorithm0EEvT_T0_ll:
	.zero		1120


//--------------------- .nv.shared._Z20SoftmaxBlockSMemImplI10DirectLoadI13__nv_bfloat16fE11DirectStoreIfS1_EfLi2ELi512EL9Algorithm0EEvT_T0_ll --------------------------
	.section	.nv.shared._Z20SoftmaxBlockSMemImplI10DirectLoadI13__nv_bfloat16fE11DirectStoreIfS1_EfLi2ELi512EL9Algorithm0EEvT_T0_ll,"aw",@nobits
	.sectionflags	@""
	.align	16
.nv.shared._Z20SoftmaxBlockSMemImplI10DirectLoadI13__nv_bfloat16fE11DirectStoreIfS1_EfLi2ELi512EL9Algorithm0EEvT_T0_ll:
	.zero		1200


//--------------------- .nv.shared._Z20SoftmaxBlockSMemImplI10DirectLoadI13__nv_bfloat16fE11DirectStoreIfS1_EfLi2ELi1024EL9Algorithm0EEvT_T0_ll --------------------------
	.section	.nv.shared._Z20SoftmaxBlockSMemImplI10DirectLoadI13__nv_bfloat16fE11DirectStoreIfS1_EfLi2ELi1024EL9Algorithm0EEvT_T0_ll,"aw",@nobits
	.sectionflags	@""
	.align	16
.nv.shared._Z20SoftmaxBlockSMemImplI10DirectLoadI13__nv_bfloat16fE11DirectStoreIfS1_EfLi2ELi1024EL9Algorithm0EEvT_T0_ll:
	.zero		1360


//--------------------- .nv.shared._Z20SoftmaxBlockSMemImplI10DirectLoadI13__nv_bfloat16fE11DirectStoreIfS1_EfLi2ELi128EL9Algorithm0EEvT_T0_ll --------------------------
	.section	.nv.shared._Z20SoftmaxBlockSMemImplI10DirectLoadI13__nv_bfloat16fE11DirectStoreIfS1_EfLi2ELi128EL9Algorithm0EEvT_T0_ll,"aw",@nobits
	.sectionflags	@""
	.align	16
.nv.shared._Z20SoftmaxBlockSMemImplI10DirectLoadI13__nv_bfloat16fE11DirectStoreIfS1_EfLi2ELi128EL9Algorithm0EEvT_T0_ll:
	.zero		1088


//--------------------- .nv.shared._Z15SoftmaxWarpImplI10DirectLoadI13__nv_bfloat16fE11DirectStoreIfS1_EfLi1ELi32ELi32ELi1ELb1EL9Algorithm0EEvT_T0_ll --------------------------
	.section	.nv.shared._Z15SoftmaxWarpImplI10DirectLoadI13__nv_bfloat16fE11DirectStoreIfS1_EfLi1ELi32ELi32ELi1ELb1EL9Algorithm0EEvT_T0_ll,"aw",@nobits
	.sectionflags	@""
	.align	16
	.zero		1024


//--------------------- .nv.shared._Z15SoftmaxWarpImplI10DirectLoadI13__nv_bfloat16fE11DirectStoreIfS1_EfLi1ELi32ELi32ELi1ELb0EL9Algorithm0EEvT_T0_ll --------------------------
	.section	.nv.shared._Z15SoftmaxWarpImplI10DirectLoadI13__nv_bfloat16fE11DirectStoreIfS1_EfLi1ELi32ELi32ELi1ELb0EL9Algorithm0EEvT_T0_ll,"aw",@nobits
	.sectionflags	@""
	.align	16
	.zero		1024


//--------------------- .nv.shared._Z15SoftmaxWarpImplI10DirectLoadI13__nv_bfloat16fE11DirectStoreIfS1_EfLi1ELi31ELi32ELi1ELb1EL9Algorithm0EEvT_T0_ll --------------------------
	.section	.nv.shared._Z15SoftmaxWarpImplI10DirectLoadI13__nv_bfloat16fE11DirectStoreIfS1_EfLi1ELi31ELi32ELi1ELb1EL9Algorithm0EEvT_T0_ll,"aw",@nobits
	.sectionflags	@""
	.align	16
	.zero		1024


//--------------------- .nv.shared._Z15SoftmaxWarpImplI10DirectLoadI13__nv_bfloat16fE11DirectStoreIfS1_EfLi1ELi31ELi32ELi1ELb0EL9Algorithm0EEvT_T0_ll --------------------------
	.section	.nv.shared._Z15SoftmaxWarpImplI10DirectLoadI13__nv_bfloat16fE11DirectStoreIfS1_EfLi1ELi31ELi32ELi1ELb0EL9Algorithm0EEvT_T0_ll,"aw",@nobits
	.sectionflags	@""
	.align	16
	.zero		1024


//--------------------- .nv.shared._Z15SoftmaxWarpImplI10DirectLoadI13__nv_bfloat16fE11DirectStoreIfS1_EfLi1ELi30ELi32ELi1ELb1EL9Algorithm0EEvT_T0_ll --------------------------
	.section	.nv.shared._Z15SoftmaxWarpImplI10DirectLoadI13__nv_bfloat16fE11DirectStoreIfS1_EfLi1ELi30ELi32ELi1ELb1EL9Algorithm0EEvT_T0_ll,"aw",@nobits
	.sectionflags	@""
	.align	16
	.zero		1024


//--------------------- .nv.shared._Z15SoftmaxWarpImplI10DirectLoadI13__nv_bfloat16fE11DirectStoreIfS1_EfLi1ELi30ELi32ELi1ELb0EL9Algorithm0EEvT_T0_ll --------------------------
	.section	.nv.shared._Z15SoftmaxWarpImplI10DirectLoadI13__nv_bfloat16fE11DirectStoreIfS1_EfLi1ELi30ELi32ELi1ELb0EL9Algorithm0EEvT_T0_ll,"aw",@nobits
	.sectionflags	@""
	.align	16
	.zero		1024


//--------------------- .nv.shared._Z15SoftmaxWarpImplI10DirectLoadI13__nv_bfloat16fE11DirectStoreIfS1_EfLi1ELi29ELi32ELi1ELb1EL9Algorithm0EEvT_T0_ll --------------------------
	.section	.nv.shared._Z15SoftmaxWarpImplI10DirectLoadI13__nv_bfloat16fE11DirectStoreIfS1_EfLi1ELi29ELi32ELi1ELb1EL9Algorithm0EEvT_T0_ll,"aw",@nobits
	.sectionflags	@""
	.align	16
	.zero		1024


//--------------------- .nv.shared._Z15SoftmaxWarpImplI10DirectLoadI13__nv_bfloat16fE11DirectStoreIfS1_EfLi1ELi29ELi32ELi1ELb0EL9Algorithm0EEvT_T0_ll --------------------------
	.section	.nv.shared._Z15SoftmaxWarpImplI10DirectLoadI13__nv_bfloat16fE11DirectStoreIfS1_EfLi1ELi29ELi32ELi1ELb0EL9Algorithm0EEvT_T0_ll,"aw",@nobits
	.sectionflags	@""
	.align	16
	.zero		1024


//--------------------- .nv.shared._Z15SoftmaxWarpImplI10DirectLoadI13__nv_bfloat16fE11DirectStoreIfS1_EfLi1ELi28ELi32ELi1ELb1EL9Algorithm0EEvT_T0_ll --------------------------
	.section	.nv.shared._Z15SoftmaxWarpImplI10DirectLoadI13__nv_bfloat16fE11DirectStoreIfS1_EfLi1ELi28ELi32ELi1ELb1EL9Algorithm0EEvT_T0_ll,"aw",@nobits
	.sectionflags	@""
	.align	16
	.zero		1024


//--------------------- .nv.shared._Z15SoftmaxWarpImplI10DirectLoadI13__nv_bfloat16fE11DirectStoreIfS1_EfLi1ELi28ELi32ELi1ELb0EL9Algorithm0EEvT_T0_ll --------------------------
	.section	.nv.shared._Z15SoftmaxWarpImplI10DirectLoadI13__nv_bfloat16fE11DirectStoreIfS1_EfLi1ELi28ELi32ELi1ELb0EL9Algorithm0EEvT_T0_ll,"aw",@nobits
	.sectionflags	@""
	.align	16
	.zero		1024


//--------------------- .nv.shared._Z15SoftmaxWarpImplI10DirectLoadI13__nv_bfloat16fE11DirectStoreIfS1_EfLi1ELi27ELi32ELi1ELb1EL9Algorithm0EEvT_T0_ll --------------------------
	.section	.nv.shared._Z15SoftmaxWarpImplI10DirectLoadI13__nv_bfloat16fE11DirectStoreIfS1_EfLi1ELi27ELi32ELi1ELb1EL9Algorithm0EEvT_T0_ll,"aw",@nobits
	.sectionflags	@""
	.align	16
	.zero		1024


//--------------------- .nv.shared._Z15SoftmaxWarpImplI10DirectLoadI13__nv_bfloat16fE11DirectStoreIfS1_EfLi1ELi27ELi32ELi1ELb0EL9Algorithm0EEvT_T0_ll --------------------------
	.section	.nv.shared._Z15SoftmaxWarpImplI10DirectLoadI13__nv_bfloat16fE11DirectStoreIfS1_EfLi1ELi27ELi32ELi1ELb0EL9Algorithm0EEvT_T0_ll,"aw",@nobits
	.sectionflags	@""
	.align	16
	.zero		1024


//--------------------- .nv.shared._Z15SoftmaxWarpImplI10DirectLoadI13__nv_bfloat16fE11DirectStoreIfS1_EfLi1ELi26ELi32ELi1ELb1EL9Algorithm0EEvT_T0_ll --------------------------
	.section	.nv.shared._Z15SoftmaxWarpImplI10DirectLoadI13__nv_bfloat16fE11DirectStoreIfS1_EfLi1ELi26ELi32ELi1ELb1EL9Algorithm0EEvT_T0_ll,"aw",@nobits
	.sectionflags	@""
	.align	16
	.zero		1024


//--------------------- .nv.shared._Z15SoftmaxWarpImplI10DirectLoadI13__nv_bfloat16fE11DirectStoreIfS1_EfLi1ELi26ELi32ELi1ELb0EL9Algorithm0EEvT_T0_ll --------------------------
	.section	.nv.shared._Z15SoftmaxWarpImplI10DirectLoadI13__nv_bfloat16fE11DirectStoreIfS1_EfLi1ELi26ELi32ELi1ELb0EL9Algorithm0EEvT_T0_ll,"aw",@nobits
	.sectionflags	@""
	.align	16
	.zero		1024


//--------------------- .nv.shared._Z15SoftmaxWarpImplI10DirectLoadI13__nv_bfloat16fE11DirectStoreIfS1_EfLi1ELi25ELi32ELi1ELb1EL9Algorithm0EEvT_T0_ll --------------------------
	.section	.nv.shared._Z15SoftmaxWarpImplI10DirectLoadI13__nv_bfloat16fE11DirectStoreIfS1_EfLi1ELi25ELi32ELi1ELb1EL9Algorithm0EEvT_T0_ll,"aw",@nobits
	.sectionflags	@""
	.align	16
	.zero		1024


//--------------------- .nv.shared._Z15SoftmaxWarpImplI10DirectLoadI13__nv_bfloat16fE11DirectStoreIfS1_EfLi1ELi25ELi32ELi1ELb0EL9Algorithm0EEvT_T0_ll --------------------------
	.section	.nv.shared._Z15SoftmaxWarpImplI10DirectLoadI13__nv_bfloat16fE11DirectStoreIfS1_EfLi1ELi25ELi32ELi1ELb0EL9Algorithm0EEvT_T0_ll,"aw",@nobits
	.sectionflags	@""
	.align	16
	.zero		1024


//--------------------- .nv.shared._Z15SoftmaxWarpImplI10DirectLoadI13__nv_bfloat16fE11DirectStoreIfS1_EfLi1ELi24ELi32ELi1ELb1EL9Algorithm0EEvT_T0_ll --------------------------
	.section	.nv.shared._Z15SoftmaxWarpImplI10DirectLoadI13__nv_bfloat16fE11DirectStoreIfS1_EfLi1ELi24ELi32ELi1ELb1EL9Algorithm0EEvT_T0_ll,"aw",@nobits
	.sectionflags	@""
	.align	16
	.zero		1024


//--------------------- .nv.shared._Z15SoftmaxWarpImplI10DirectLoadI13__nv_bfloat16fE11DirectStoreIfS1_EfLi1ELi24ELi32ELi1ELb0EL9Algorithm0EEvT_T0_ll --------------------------
	.section	.nv.shared._Z15SoftmaxWarpImplI10DirectLoadI13__nv_bfloat16fE11DirectStoreIfS1_EfLi1ELi24ELi32ELi1ELb0EL9Algorithm0EEvT_T0_ll,"aw",@nobits
	.sectionflags	@""
	.align	16
	.zero		1024


//--------------------- .nv.shared._Z15SoftmaxWarpImplI10DirectLoadI13__nv_bfloat16fE11DirectStoreIfS1_EfLi1ELi23ELi32ELi1ELb1EL9Algorithm0EEvT_T0_ll --------------------------
	.section	.nv.shared._Z15SoftmaxWarpImplI10DirectLoadI13__nv_bfloat16fE11DirectStoreIfS1_EfLi1ELi23ELi32ELi1ELb1EL9Algorithm0EEvT_T0_ll,"aw",@nobits
	.sectionflags	@""
	.align	16
	.zero		1024


//--------------------- .nv.shared._Z15SoftmaxWarpImplI10DirectLoadI13__nv_bfloat16fE11DirectStoreIfS1_EfLi1ELi23ELi32ELi1ELb0EL9Algorithm0EEvT_T0_ll --------------------------
	.section	.nv.shared._Z15SoftmaxWarpImplI10DirectLoadI13__nv_bfloat16fE11DirectStoreIfS1_EfLi1ELi23ELi32ELi1ELb0EL9Algorithm0EEvT_T0_ll,"aw",@nobits
	.sectionflags	@""
	.align	16
	.zero		1024


//--------------------- .nv.shared._Z15SoftmaxWarpImplI10DirectLoadI13__nv_bfloat16fE11DirectStoreIfS1_EfLi1ELi22ELi32ELi1ELb1EL9Algorithm0EEvT_T0_ll --------------------------
	.section	.nv.shared._Z15SoftmaxWarpImplI10DirectLoadI13__nv_bfloat16fE11DirectStoreIfS1_EfLi1ELi22ELi32ELi1ELb1EL9Algorithm0EEvT_T0_ll,"aw",@nobits
	.sectionflags	@""
	.align	16
	.zero		1024


//--------------------- .nv.shared._Z15SoftmaxWarpImplI10DirectLoadI13__nv_bfloat16fE11DirectStoreIfS1_EfLi1ELi22ELi32ELi1ELb0EL9Algorithm0EEvT_T0_ll --------------------------
	.section	.nv.shared._Z15SoftmaxWarpImplI10DirectLoadI13__nv_bfloat16fE11DirectStoreIfS1_EfLi1ELi22ELi32ELi1ELb0EL9Algorithm0EEvT_T0_ll,"aw",@nobits
	.sectionflags	@""
	.align	16
	.zero		1024


//--------------------- .nv.shared._Z15SoftmaxWarpImplI10DirectLoadI13__nv_bfloat16fE11DirectStoreIfS1_EfLi1ELi21ELi32ELi1ELb1EL9Algorithm0EEvT_T0_ll --------------------------
	.section	.nv.shared._Z15SoftmaxWarpImplI10DirectLoadI13__nv_bfloat16fE11DirectStoreIfS1_EfLi1ELi21ELi32ELi1ELb1EL9Algorithm0EEvT_T0_ll,"aw",@nobits
	.sectionflags	@""
	.align	16
	.zero		1024


//--------------------- .nv.shared._Z15SoftmaxWarpImplI10DirectLoadI13__nv_bfloat16fE11DirectStoreIfS1_EfLi1ELi21ELi32ELi1ELb0EL9Algorithm0EEvT_T0_ll --------------------------
	.section	.nv.shared._Z15SoftmaxWarpImplI10DirectLoadI13__nv_bfloat16fE11DirectStoreIfS1_EfLi1ELi21ELi32ELi1ELb0EL9Algorithm0EEvT_T0_ll,"aw",@nobits
	.sectionflags	@""
	.align	16
	.zero		1024


//--------------------- .nv.shared._Z15SoftmaxWarpImplI10DirectLoadI13__nv_bfloat16fE11DirectStoreIfS1_EfLi1ELi20ELi32ELi1ELb1EL9Algorithm0EEvT_T0_ll --------------------------
	.section	.nv.shared._Z15SoftmaxWarpImplI10DirectLoadI13__nv_bfloat16fE11DirectStoreIfS1_EfLi1ELi20ELi32ELi1ELb1EL9Algorithm0EEvT_T0_ll,"aw",@nobits
	.sectionflags	@""
	.align	16
	.zero		1024


//--------------------- .nv.shared._Z15SoftmaxWarpImplI10DirectLoadI13__nv_bfloat16fE11DirectStoreIfS1_EfLi1ELi20ELi32ELi1ELb0EL9Algorithm0EEvT_T0_ll --------------------------
	.section	.nv.shared._Z15SoftmaxWarpImplI10DirectLoadI13__nv_bfloat16fE11DirectStoreIfS1_EfLi1ELi20ELi32ELi1ELb0EL9Algorithm0EEvT_T0_ll,"aw",@nobits
	.sectionflags	@""
	.align	16
	.zero		1024


//--------------------- .nv.shared._Z15SoftmaxWarpImplI10DirectLoadI13__nv_bfloat16fE11DirectStoreIfS1_EfLi1ELi19ELi32ELi1ELb1EL9Algorithm0EEvT_T0_ll --------------------------
	.section	.nv.shared._Z15SoftmaxWarpImplI10DirectLoadI13__nv_bfloat16fE11DirectStoreIfS1_EfLi1ELi19ELi32ELi1ELb1EL9Algorithm0EEvT_T0_ll,"aw",@nobits
	.sectionflags	@""
	.align	16
	.zero		1024


//--------------------- .nv.shared._Z15SoftmaxWarpImplI10DirectLoadI13__nv_bfloat16fE11DirectStoreIfS1_EfLi1ELi19ELi32ELi1ELb0EL9Algorithm0EEvT_T0_ll --------------------------
	.section	.nv.shared._Z15SoftmaxWarpImplI10DirectLoadI13__nv_bfloat16fE11DirectStoreIfS1_EfLi1ELi19ELi32ELi1ELb0EL9Algorithm0EEvT_T0_ll,"aw",@nobits
	.sectionflags	@""
	.align	16
	.zero		1024


//--------------------- .nv.shared._Z15SoftmaxWarpImplI10DirectLoadI13__nv_bfloat16fE11DirectStoreIfS1_EfLi1ELi18ELi32ELi1ELb1EL9Algorithm0EEvT_T0_ll --------------------------
	.section	.nv.shared._Z15SoftmaxWarpImplI10DirectLoadI13__nv_bfloat16fE11DirectStoreIfS1_EfLi1ELi18ELi32ELi1ELb1EL9Algorithm0EEvT_T0_ll,"aw",@nobits
	.sectionflags	@""
	.align	16
	.zero		1024


//--------------------- .nv.shared._Z15SoftmaxWarpImplI10DirectLoadI13__nv_bfloat16fE11DirectStoreIfS1_EfLi1ELi18ELi32ELi1ELb0EL9Algorithm0EEvT_T0_ll --------------------------
	.section	.nv.shared._Z15SoftmaxWarpImplI10DirectLoadI13__nv_bfloat16fE11DirectStoreIfS1_EfLi1ELi18ELi32ELi1ELb0EL9Algorithm0EEvT_T0_ll,"aw",@nobits
	.sectionflags	@""
	.align	16
	.zero		1024


//--------------------- .nv.shared._Z15SoftmaxWarpImplI10DirectLoadI13__nv_bfloat16fE11DirectStoreIfS1_EfLi1ELi17ELi32ELi1ELb1EL9Algorithm0EEvT_T0_ll --------------------------
	.section	.nv.shared._Z15SoftmaxWarpImplI10DirectLoadI13__nv_bfloat16fE11DirectStoreIfS1_EfLi1ELi17ELi32ELi1ELb1EL9Algorithm0EEvT_T0_ll,"aw",@nobits
	.sectionflags	@""
	.align	16
	.zero		1024


//--------------------- .nv.shared._Z15SoftmaxWarpImplI10DirectLoadI13__nv_bfloat16fE11DirectStoreIfS1_EfLi1ELi17ELi32ELi1ELb0EL9Algorithm0EEvT_T0_ll --------------------------
	.section	.nv.shared._Z15SoftmaxWarpImplI10DirectLoadI13__nv_bfloat16fE11DirectStoreIfS1_EfLi1ELi17ELi32ELi1ELb0EL9Algorithm0EEvT_T0_ll,"aw",@nobits
	.sectionflags	@""
	.align	16
	.zero		1024


//--------------------- .nv.shared._Z15SoftmaxWarpImplI10DirectLoadI13__nv_bfloat16fE11DirectStoreIfS1_EfLi1ELi16ELi32ELi1ELb1EL9Algorithm0EEvT_T0_ll --------------------------
	.section	.nv.shared._Z15SoftmaxWarpImplI10DirectLoadI13__nv_bfloat16fE11DirectStoreIfS1_EfLi1ELi16ELi32ELi1ELb1EL9Algorithm0EEvT_T0_ll,"aw",@nobits
	.sectionflags	@""
	.align	16
	.zero		1024


//--------------------- .nv.shared._Z15SoftmaxWarpImplI10DirectLoadI13__nv_bfloat16fE11DirectStoreIfS1_EfLi1ELi16ELi32ELi1ELb0EL9Algorithm0EEvT_T0_ll --------------------------
	.section	.nv.shared._Z15SoftmaxWarpImplI10DirectLoadI13__nv_bfloat16fE11DirectStoreIfS1_EfLi1ELi16ELi32ELi1ELb0EL9Algorithm0EEvT_T0_ll,"aw",@nobits
	.sectionflags	@""
	.align	16
	.zero		1024


//--------------------- .nv.shared._Z15SoftmaxWarpImplI10DirectLoadI13__nv_bfloat16fE11DirectStoreIfS1_EfLi1ELi15ELi32ELi1ELb1EL9Algorithm0EEvT_T0_ll --------------------------
	.section	.nv.shared._Z15SoftmaxWarpImplI10DirectLoadI13__nv_bfloat16fE11DirectStoreIfS1_EfLi1ELi15ELi32ELi1ELb1EL9Algorithm0EEvT_T0_ll,"aw",@nobits
	.sectionflags	@""
	.align	16
	.zero		1024


//--------------------- .nv.shared._Z15SoftmaxWarpImplI10DirectLoadI13__nv_bfloat16fE11DirectStoreIfS1_EfLi1ELi15ELi32ELi1ELb0EL9Algorithm0EEvT_T0_ll --------------------------
	.section	.nv.shared._Z15SoftmaxWarpImplI10DirectLoadI13__nv_bfloat16fE11DirectStoreIfS1_EfLi1ELi15ELi32ELi1ELb0EL9Algorithm0EEvT_T0_ll,"aw",@nobits
	.sectionflags	@""
	.align	16
	.zero		1024


//--------------------- .nv.shared._Z15SoftmaxWarpImplI10DirectLoadI13__nv_bfloat16fE11DirectStoreIfS1_EfLi1ELi14ELi32ELi1ELb1EL9Algorithm0EEvT_T0_ll --------------------------
	.section	.nv.shared._Z15SoftmaxWarpImplI10DirectLoadI13__nv_bfloat16fE11DirectStoreIfS1_EfLi1ELi14ELi32ELi1ELb1EL9Algorithm0EEvT_T0_ll,"aw",@nobits
	.sectionflags	@""
	.align	16
	.zero		1024


//--------------------- .nv.shared._Z15SoftmaxWarpImplI10DirectLoadI13__nv_bfloat16fE11DirectStoreIfS1_EfLi1ELi14ELi32ELi1ELb0EL9Algorithm0EEvT_T0_ll --------------------------
	.section	.nv.shared._Z15SoftmaxWarpImplI10DirectLoadI13__nv_bfloat16fE11DirectStoreIfS1_EfLi1ELi14ELi32ELi1ELb0EL9Algorithm0EEvT_T0_ll,"aw",@nobits
	.sectionflags	@""
	.align	16
	.zero		1024


//--------------------- .nv.shared._Z15SoftmaxWarpImplI10DirectLoadI13__nv_bfloat16fE11DirectStoreIfS1_EfLi1ELi13ELi32ELi1ELb1EL9Algorithm0EEvT_T0_ll --------------------------
	.section	.nv.shared._Z15SoftmaxWarpImplI10DirectLoadI13__nv_bfloat16fE11DirectStoreIfS1_EfLi1ELi13ELi32ELi1ELb1EL9Algorithm0EEvT_T0_ll,"aw",@nobits
	.sectionflags	@""
	.align	16
	.zero		1024


//--------------------- .nv.shared._Z15SoftmaxWarpImplI10DirectLoadI13__nv_bfloat16fE11DirectStoreIfS1_EfLi1ELi13ELi32ELi1ELb0EL9Algorithm0EEvT_T0_ll --------------------------
	.section	.nv.shared._Z15SoftmaxWarpImplI10DirectLoadI13__nv_bfloat16fE11DirectStoreIfS1_EfLi1ELi13ELi32ELi1ELb0EL9Algorithm0EEvT_T0_ll,"aw",@nobits
	.sectionflags	@""
	.align	16
	.zero		1024


//--------------------- .nv.shared._Z15SoftmaxWarpImplI10DirectLoadI13__nv_bfloat16fE11DirectStoreIfS1_EfLi1ELi12ELi32ELi1ELb1EL9Algorithm0EEvT_T0_ll --------------------------
	.section	.nv.shared._Z15SoftmaxWarpImplI10DirectLoadI13__nv_bfloat16fE11DirectStoreIfS1_EfLi1ELi12ELi32ELi1ELb1EL9Algorithm0EEvT_T0_ll,"aw",@nobits
	.sectionflags	@""
	.align	16
	.zero		1024


//--------------------- .nv.shared._Z15SoftmaxWarpImplI10DirectLoadI13__nv_bfloat16fE11DirectStoreIfS1_EfLi1ELi12ELi32ELi1ELb0EL9Algorithm0EEvT_T0_ll --------------------------
	.section	.nv.shared._Z15SoftmaxWarpImplI10DirectLoadI13__nv_bfloat16fE11DirectStoreIfS1_EfLi1ELi12ELi32ELi1ELb0EL9Algorithm0EEvT_T0_ll,"aw",@nobits
	.sectionflags	@""
	.align	16
	.zero		1024


//--------------------- .nv.shared._Z15SoftmaxWarpImplI10DirectLoadI13__nv_bfloat16fE11DirectStoreIfS1_EfLi1ELi11ELi32ELi1ELb1EL9Algorithm0EEvT_T0_ll --------------------------
	.section	.nv.shared._Z15SoftmaxWarpImplI10DirectLoadI13__nv_bfloat16fE11DirectStoreIfS1_EfLi1ELi11ELi32ELi1ELb1EL9Algorithm0EEvT_T0_ll,"aw",@nobits
	.sectionflags	@""
	.align	16
	.zero		1024


//--------------------- .nv.shared._Z15SoftmaxWarpImplI10DirectLoadI13__nv_bfloat16fE11DirectStoreIfS1_EfLi1ELi11ELi32ELi1ELb0EL9Algorithm0EEvT_T0_ll --------------------------
	.section	.nv.shared._Z15SoftmaxWarpImplI10DirectLoadI13__nv_bfloat16fE11DirectStoreIfS1_EfLi1ELi11ELi32ELi1ELb0EL9Algorithm0EEvT_T0_ll,"aw",@nobits
	.sectionflags	@""
	.align	16
	.zero		1024


//--------------------- .nv.shared._Z15SoftmaxWarpImplI10DirectLoadI13__nv_bfloat16fE11DirectStoreIfS1_EfLi1ELi10ELi32ELi1ELb1EL9Algorithm0EEvT_T0_ll --------------------------
	.section	.nv.shared._Z15SoftmaxWarpImplI10DirectLoadI13__nv_bfloat16fE11DirectStoreIfS1_EfLi1ELi10ELi32ELi1ELb1EL9Algorithm0EEvT_T0_ll,"aw",@nobits
	.sectionflags	@""
	.align	16
	.zero		1024


//--------------------- .nv.shared._Z15SoftmaxWarpImplI10DirectLoadI13__nv_bfloat16fE11DirectStoreIfS1_EfLi1ELi10ELi32ELi1ELb0EL9Algorithm0EEvT_T0_ll --------------------------
	.section	.nv.shared._Z15SoftmaxWarpImplI10DirectLoadI13__nv_bfloat16fE11DirectStoreIfS1_EfLi1ELi10ELi32ELi1ELb0EL9Algorithm0EEvT_T0_ll,"aw",@nobits
	.sectionflags	@""
	.align	16
	.zero		1024


//--------------------- .nv.shared._Z15SoftmaxWarpImplI10DirectLoadI13__nv_bfloat16fE11DirectStoreIfS1_EfLi1ELi9ELi32ELi1ELb1EL9Algorithm0EEvT_T0_ll --------------------------
	.section	.nv.shared._Z15SoftmaxWarpImplI10DirectLoadI13__nv_bfloat16fE11DirectStoreIfS1_EfLi1ELi9ELi32ELi1ELb1EL9Algorithm0EEvT_T0_ll,"aw",@nobits
	.sectionflags	@""
	.align	16
	.zero		1024


//--------------------- .nv.shared._Z15SoftmaxWarpImplI10DirectLoadI13__nv_bfloat16fE11DirectStoreIfS1_EfLi1ELi9ELi32ELi1ELb0EL9Algorithm0EEvT_T0_ll --------------------------
	.section	.nv.shared._Z15SoftmaxWarpImplI10DirectLoadI13__nv_bfloat16fE11DirectStoreIfS1_EfLi1ELi9ELi32ELi1ELb0EL9Algorithm0EEvT_T0_ll,"aw",@nobits
	.sectionflags	@""
	.align	16
	.zero		1024


//--------------------- .nv.shared._Z15SoftmaxWarpImplI10DirectLoadI13__nv_bfloat16fE11DirectStoreIfS1_EfLi1ELi8ELi32ELi1ELb1EL9Algorithm0EEvT_T0_ll --------------------------
	.section	.nv.shared._Z15SoftmaxWarpImplI10DirectLoadI13__nv_bfloat16fE11DirectStoreIfS1_EfLi1ELi8ELi32ELi1ELb1EL9Algorithm0EEvT_T0_ll,"aw",@nobits
	.sectionflags	@""
	.align	16
	.zero		1024


//--------------------- .nv.shared._Z15SoftmaxWarpImplI10DirectLoadI13__nv_bfloat16fE11DirectStoreIfS1_EfLi1ELi8ELi32ELi1ELb0EL9Algorithm0EEvT_T0_ll --------------------------
	.section	.nv.shared._Z15SoftmaxWarpImplI10DirectLoadI13__nv_bfloat16fE11DirectStoreIfS1_EfLi1ELi8ELi32ELi1ELb0EL9Algorithm0EEvT_T0_ll,"aw",@nobits
	.sectionflags	@""
	.align	16
	.zero		1024


//--------------------- .nv.shared._Z15SoftmaxWarpImplI10DirectLoadI13__nv_bfloat16fE11DirectStoreIfS1_EfLi1ELi7ELi32ELi1ELb1EL9Algorithm0EEvT_T0_ll --------------------------
	.section	.nv.shared._Z15SoftmaxWarpImplI10DirectLoadI13__nv_bfloat16fE11DirectStoreIfS1_EfLi1ELi7ELi32ELi1ELb1EL9Algorithm0EEvT_T0_ll,"aw",@nobits
	.sectionflags	@""
	.align	16
	.zero		1024


//--------------------- .nv.shared._Z15SoftmaxWarpImplI10DirectLoadI13__nv_bfloat16fE11DirectStoreIfS1_EfLi1ELi7ELi32ELi1ELb0EL9Algorithm0EEvT_T0_ll --------------------------
	.section	.nv.shared._Z15SoftmaxWarpImplI10DirectLoadI13__nv_bfloat16fE11DirectStoreIfS1_EfLi1ELi7ELi32ELi1ELb0EL9Algorithm0EEvT_T0_ll,"aw",@nobits
	.sectionflags	@""
	.align	16
	.zero		1024


//--------------------- .nv.shared._Z15SoftmaxWarpImplI10DirectLoadI13__nv_bfloat16fE11DirectStoreIfS1_EfLi1ELi6ELi32ELi1ELb1EL9Algorithm0EEvT_T0_ll --------------------------
	.section	.nv.shared._Z15SoftmaxWarpImplI10DirectLoadI13__nv_bfloat16fE11DirectStoreIfS1_EfLi1ELi6ELi32ELi1ELb1EL9Algorithm0EEvT_T0_ll,"aw",@nobits
	.sectionflags	@""
	.align	16
	.zero		1024


//--------------------- .nv.shared._Z15SoftmaxWarpImplI10DirectLoadI13__nv_bfloat16fE11DirectStoreIfS1_EfLi1ELi6ELi32ELi1ELb0EL9Algorithm0EEvT_T0_ll --------------------------
	.section	.nv.shared._Z15SoftmaxWarpImplI10DirectLoadI13__nv_bfloat16fE11DirectStoreIfS1_EfLi1ELi6ELi32ELi1ELb0EL9Algorithm0EEvT_T0_ll,"aw",@nobits
	.sectionflags	@""
	.align	16
	.zero		1024


//--------------------- .nv.shared._Z15SoftmaxWarpImplI10DirectLoadI13__nv_bfloat16fE11DirectStoreIfS1_EfLi1ELi5ELi32ELi1ELb1EL9Algorithm0EEvT_T0_ll --------------------------
	.section	.nv.shared._Z15SoftmaxWarpImplI10DirectLoadI13__nv_bfloat16fE11DirectStoreIfS1_EfLi1ELi5ELi32ELi1ELb1EL9Algorithm0EEvT_T0_ll,"aw",@nobits
	.sectionflags	@""
	.align	16
	.zero		1024


//--------------------- .nv.shared._Z15SoftmaxWarpImplI10DirectLoadI13__nv_bfloat16fE11DirectStoreIfS1_EfLi1ELi5ELi32ELi1ELb0EL9Algorithm0EEvT_T0_ll --------------------------
	.section	.nv.shared._Z15SoftmaxWarpImplI10DirectLoadI13__nv_bfloat16fE11DirectStoreIfS1_EfLi1ELi5ELi32ELi1ELb0EL9Algorithm0EEvT_T0_ll,"aw",@nobits
	.sectionflags	@""
	.align	16
	.zero		1024


//--------------------- .nv.shared._Z15SoftmaxWarpImplI10DirectLoadI13__nv_bfloat16fE11DirectStoreIfS1_EfLi1ELi4ELi32ELi1ELb1EL9Algorithm0EEvT_T0_ll --------------------------
	.section	.nv.shared._Z15SoftmaxWarpImplI10DirectLoadI13__nv_bfloat16fE11DirectStoreIfS1_EfLi1ELi4ELi32ELi1ELb1EL9Algorithm0EEvT_T0_ll,"aw",@nobits
	.sectionflags	@""
	.align	16
	.zero		1024


//--------------------- .nv.shared._Z15SoftmaxWarpImplI10DirectLoadI13__nv_bfloat16fE11DirectStoreIfS1_EfLi1ELi4ELi32ELi1ELb0EL9Algorithm0EEvT_T0_ll --------------------------
	.section	.nv.shared._Z15SoftmaxWarpImplI10DirectLoadI13__nv_bfloat16fE11DirectStoreIfS1_EfLi1ELi4ELi32ELi1ELb0EL9Algorithm0EEvT_T0_ll,"aw",@nobits
	.sectionflags	@""
	.align	16
	.zero		1024


//--------------------- .nv.shared._Z15SoftmaxWarpImplI10DirectLoadI13__nv_bfloat16fE11DirectStoreIfS1_EfLi1ELi3ELi32ELi1ELb1EL9Algorithm0EEvT_T0_ll --------------------------
	.section	.nv.shared._Z15SoftmaxWarpImplI10DirectLoadI13__nv_bfloat16fE11DirectStoreIfS1_EfLi1ELi3ELi32ELi1ELb1EL9Algorithm0EEvT_T0_ll,"aw",@nobits
	.sectionflags	@""
	.align	16
	.zero		1024


//--------------------- .nv.shared._Z15SoftmaxWarpImplI10DirectLoadI13__nv_bfloat16fE11DirectStoreIfS1_EfLi1ELi3ELi32ELi1ELb0EL9Algorithm0EEvT_T0_ll --------------------------
	.section	.nv.shared._Z15SoftmaxWarpImplI10DirectLoadI13__nv_bfloat16fE11DirectStoreIfS1_EfLi1ELi3ELi32ELi1ELb0EL9Algorithm0EEvT_T0_ll,"aw",@nobits
	.sectionflags	@""
	.align	16
	.zero		1024


//--------------------- .nv.shared._Z15SoftmaxWarpImplI10DirectLoadI13__nv_bfloat16fE11DirectStoreIfS1_EfLi1ELi2ELi32ELi1ELb1EL9Algorithm0EEvT_T0_ll --------------------------
	.section	.nv.shared._Z15SoftmaxWarpImplI10DirectLoadI13__nv_bfloat16fE11DirectStoreIfS1_EfLi1ELi2ELi32ELi1ELb1EL9Algorithm0EEvT_T0_ll,"aw",@nobits
	.sectionflags	@""
	.align	16
	.zero		1024


//--------------------- .nv.shared._Z15SoftmaxWarpImplI10DirectLoadI13__nv_bfloat16fE11DirectStoreIfS1_EfLi1ELi2ELi32ELi1ELb0EL9Algorithm0EEvT_T0_ll --------------------------
	.section	.nv.shared._Z15SoftmaxWarpImplI10DirectLoadI13__nv_bfloat16fE11DirectStoreIfS1_EfLi1ELi2ELi32ELi1ELb0EL9Algorithm0EEvT_T0_ll,"aw",@nobits
	.sectionflags	@""
	.align	16
	.zero		1024


//--------------------- .nv.shared._Z15SoftmaxWarpImplI10DirectLoadI13__nv_bfloat16fE11DirectStoreIfS1_EfLi1ELi1ELi32ELi1ELb1EL9Algorithm0EEvT_T0_ll --------------------------
	.section	.nv.shared._Z15SoftmaxWarpImplI10DirectLoadI13__nv_bfloat16fE11DirectStoreIfS1_EfLi1ELi1ELi32ELi1ELb1EL9Algorithm0EEvT_T0_ll,"aw",@nobits
	.sectionflags	@""
	.align	16
	.zero		1024


//--------------------- .nv.shared._Z15SoftmaxWarpImplI10DirectLoadI13__nv_bfloat16fE11DirectStoreIfS1_EfLi1ELi1ELi32ELi1ELb0EL9Algorithm0EEvT_T0_ll --------------------------
	.section	.nv.shared._Z15SoftmaxWarpImplI10DirectLoadI13__nv_bfloat16fE11DirectStoreIfS1_EfLi1ELi1ELi32ELi1ELb0EL9Algorithm0EEvT_T0_ll,"aw",@nobits
	.sectionflags	@""
	.align	16
	.zero		1024


//--------------------- .nv.shared._Z15SoftmaxWarpImplI10DirectLoadI13__nv_bfloat16fE11DirectStoreIfS1_EfLi1ELi1ELi32ELi2ELb1EL9Algorithm0EEvT_T0_ll --------------------------
	.section	.nv.shared._Z15SoftmaxWarpImplI10DirectLoadI13__nv_bfloat16fE11DirectStoreIfS1_EfLi1ELi1ELi32ELi2ELb1EL9Algorithm0EEvT_T0_ll,"aw",@nobits
	.sectionflags	@""
	.align	16
	.zero		1024


//--------------------- .nv.shared._Z15SoftmaxWarpImplI10DirectLoadI13__nv_bfloat16fE11DirectStoreIfS1_EfLi1ELi1ELi32ELi2ELb0EL9Algorithm0EEvT_T0_ll --------------------------
	.section	.nv.shared._Z15SoftmaxWarpImplI10DirectLoadI13__nv_bfloat16fE11DirectStoreIfS1_EfLi1ELi1ELi32ELi2ELb0EL9Algorithm0EEvT_T0_ll,"aw",@nobits
	.sectionflags	@""
	.align	16
	.zero		1024


//--------------------- .nv.shared._Z15SoftmaxWarpImplI10DirectLoadI13__nv_bfloat16fE11DirectStoreIfS1_EfLi1ELi1ELi16ELi1ELb1EL9Algorithm0EEvT_T0_ll --------------------------
	.section	.nv.shared._Z15SoftmaxWarpImplI10DirectLoadI13__nv_bfloat16fE11DirectStoreIfS1_EfLi1ELi1ELi16ELi1ELb1EL9Algorithm0EEvT_T0_ll,"aw",@nobits
	.sectionflags	@""
	.align	16
	.zero		1024


//--------------------- .nv.shared._Z15SoftmaxWarpImplI10DirectLoadI13__nv_bfloat16fE11DirectStoreIfS1_EfLi1ELi1ELi16ELi1ELb0EL9Algorithm0EEvT_T0_ll --------------------------
	.section	.nv.shared._Z15SoftmaxWarpImplI10DirectLoadI13__nv_bfloat16fE11DirectStoreIfS1_EfLi1ELi1ELi16ELi1ELb0EL9Algorithm0EEvT_T0_ll,"aw",@nobits
	.sectionflags	@""
	.align	16
	.zero		1024


//--------------------- .nv.shared._Z15SoftmaxWarpImplI10DirectLoadI13__nv_bfloat16fE11DirectStoreIfS1_EfLi1ELi1ELi16ELi2ELb1EL9Algorithm0EEvT_T0_ll --------------------------
	.section	.nv.shared._Z15SoftmaxWarpImplI10DirectLoadI13__nv_bfloat16fE11DirectStoreIfS1_EfLi1ELi1ELi16ELi2ELb1EL9Algorithm0EEvT_T0_ll,"aw",@nobits
	.sectionflags	@""
	.align	16
	.zero		1024


//--------------------- .nv.shared._Z15SoftmaxWarpImplI10DirectLoadI13__nv_bfloat16fE11DirectStoreIfS1_EfLi1ELi1ELi16ELi2ELb0EL9Algorithm0EEvT_T0_ll --------------------------
	.section	.nv.shared._Z15SoftmaxWarpImplI10DirectLoadI13__nv_bfloat16fE11DirectStoreIfS1_EfLi1ELi1ELi16ELi2ELb0EL9Algorithm0EEvT_T0_ll,"aw",@nobits
	.sectionflags	@""
	.align	16
	.zero		1024


//--------------------- .nv.shared._Z15SoftmaxWarpImplI10DirectLoadI13__nv_bfloat16fE11DirectStoreIfS1_EfLi1ELi1ELi8ELi1ELb1EL9Algorithm0EEvT_T0_ll --------------------------
	.section	.nv.shared._Z15SoftmaxWarpImplI10DirectLoadI13__nv_bfloat16fE11DirectStoreIfS1_EfLi1ELi1ELi8ELi1ELb1EL9Algorithm0EEvT_T0_ll,"aw",@nobits
	.sectionflags	@""
	.align	16
	.zero		1024


//--------------------- .nv.shared._Z15SoftmaxWarpImplI10DirectLoadI13__nv_bfloat16fE11DirectStoreIfS1_EfLi1ELi1ELi8ELi1ELb0EL9Algorithm0EEvT_T0_ll --------------------------
	.section	.nv.shared._Z15SoftmaxWarpImplI10DirectLoadI13__nv_bfloat16fE11DirectStoreIfS1_EfLi1ELi1ELi8ELi1ELb0EL9Algorithm0EEvT_T0_ll,"aw",@nobits
	.sectionflags	@""
	.align	16
	.zero		1024


//--------------------- .nv.shared._Z15SoftmaxWarpImplI10DirectLoadI13__nv_bfloat16fE11DirectStoreIfS1_EfLi1ELi1ELi8ELi2ELb1EL9Algorithm0EEvT_T0_ll --------------------------
	.section	.nv.shared._Z15SoftmaxWarpImplI10DirectLoadI13__nv_bfloat16fE11DirectStoreIfS1_EfLi1ELi1ELi8ELi2ELb1EL9Algorithm0EEvT_T0_ll,"aw",@nobits
	.sectionflags	@""
	.align	16
	.zero		1024


//--------------------- .nv.shared._Z15SoftmaxWarpImplI10DirectLoadI13__nv_bfloat16fE11DirectStoreIfS1_EfLi1ELi1ELi8ELi2ELb0EL9Algorithm0EEvT_T0_ll --------------------------
	.section	.nv.shared._Z15SoftmaxWarpImplI10DirectLoadI13__nv_bfloat16fE11DirectStoreIfS1_EfLi1ELi1ELi8ELi2ELb0EL9Algorithm0EEvT_T0_ll,"aw",@nobits
	.sectionflags	@""
	.align	16
	.zero		1024


//--------------------- .nv.shared._Z15SoftmaxWarpImplI10DirectLoadI13__nv_bfloat16fE11DirectStoreIfS1_EfLi1ELi1ELi4ELi1ELb1EL9Algorithm0EEvT_T0_ll --------------------------
	.section	.nv.shared._Z15SoftmaxWarpImplI10DirectLoadI13__nv_bfloat16fE11DirectStoreIfS1_EfLi1ELi1ELi4ELi1ELb1EL9Algorithm0EEvT_T0_ll,"aw",@nobits
	.sectionflags	@""
	.align	16
	.zero		1024


//--------------------- .nv.shared._Z15SoftmaxWarpImplI10DirectLoadI13__nv_bfloat16fE11DirectStoreIfS1_EfLi1ELi1ELi4ELi1ELb0EL9Algorithm0EEvT_T0_ll --------------------------
	.section	.nv.shared._Z15SoftmaxWarpImplI10DirectLoadI13__nv_bfloat16fE11DirectStoreIfS1_EfLi1ELi1ELi4ELi1ELb0EL9Algorithm0EEvT_T0_ll,"aw",@nobits
	.sectionflags	@""
	.align	16
	.zero		1024


//--------------------- .nv.shared._Z15SoftmaxWarpImplI10DirectLoadI13__nv_bfloat16fE11DirectStoreIfS1_EfLi1ELi1ELi4ELi2ELb1EL9Algorithm0EEvT_T0_ll --------------------------
	.section	.nv.shared._Z15SoftmaxWarpImplI10DirectLoadI13__nv_bfloat16fE11DirectStoreIfS1_EfLi1ELi1ELi4ELi2ELb1EL9Algorithm0EEvT_T0_ll,"aw",@nobits
	.sectionflags	@""
	.align	16
	.zero		1024


//--------------------- .nv.shared._Z15SoftmaxWarpImplI10DirectLoadI13__nv_bfloat16fE11DirectStoreIfS1_EfLi1ELi1ELi4ELi2ELb0EL9Algorithm0EEvT_T0_ll --------------------------
	.section	.nv.shared._Z15SoftmaxWarpImplI10DirectLoadI13__nv_bfloat16fE11DirectStoreIfS1_EfLi1ELi1ELi4ELi2ELb0EL9Algorithm0EEvT_T0_ll,"aw",@nobits
	.sectionflags	@""
	.align	16
	.zero		1024


//--------------------- .nv.shared._Z15SoftmaxWarpImplI10DirectLoadI13__nv_bfloat16fE11DirectStoreIfS1_EfLi1ELi1ELi2ELi1ELb1EL9Algorithm0EEvT_T0_ll --------------------------
	.section	.nv.shared._Z15SoftmaxWarpImplI10DirectLoadI13__nv_bfloat16fE11DirectStoreIfS1_EfLi1ELi1ELi2ELi1ELb1EL9Algorithm0EEvT_T0_ll,"aw",@nobits
	.sectionflags	@""
	.align	16
	.zero		1024


//--------------------- .nv.shared._Z15SoftmaxWarpImplI10DirectLoadI13__nv_bfloat16fE11DirectStoreIfS1_EfLi1ELi1ELi2ELi1ELb0EL9Algorithm0EEvT_T0_ll --------------------------
	.section	.nv.shared._Z15SoftmaxWarpImplI10DirectLoadI13__nv_bfloat16fE11DirectStoreIfS1_EfLi1ELi1ELi2ELi1ELb0EL9Algorithm0EEvT_T0_ll,"aw",@nobits
	.sectionflags	@""
	.align	16
	.zero		1024


//--------------------- .nv.shared._Z15SoftmaxWarpImplI10DirectLoadI13__nv_bfloat16fE11DirectStoreIfS1_EfLi1ELi1ELi2ELi2ELb1EL9Algorithm0EEvT_T0_ll --------------------------
	.section	.nv.shared._Z15SoftmaxWarpImplI10DirectLoadI13__nv_bfloat16fE11DirectStoreIfS1_EfLi1ELi1ELi2ELi2ELb1EL9Algorithm0EEvT_T0_ll,"aw",@nobits
	.sectionflags	@""
	.align	16
	.zero		1024


//--------------------- .nv.shared._Z15SoftmaxWarpImplI10DirectLoadI13__nv_bfloat16fE11DirectStoreIfS1_EfLi1ELi1ELi2ELi2ELb0EL9Algorithm0EEvT_T0_ll --------------------------
	.section	.nv.shared._Z15SoftmaxWarpImplI10DirectLoadI13__nv_bfloat16fE11DirectStoreIfS1_EfLi1ELi1ELi2ELi2ELb0EL9Algorithm0EEvT_T0_ll,"aw",@nobits
	.sectionflags	@""
	.align	16
	.zero		1024


//--------------------- .nv.shared._Z15SoftmaxWarpImplI10DirectLoadI13__nv_bfloat16fE11DirectStoreIfS1_EfLi1ELi1ELi1ELi1ELb1EL9Algorithm0EEvT_T0_ll --------------------------
	.section	.nv.shared._Z15SoftmaxWarpImplI10DirectLoadI13__nv_bfloat16fE11DirectStoreIfS1_EfLi1ELi1ELi1ELi1ELb1EL9Algorithm0EEvT_T0_ll,"aw",@nobits
	.sectionflags	@""
	.align	16
	.zero		1024


//--------------------- .nv.shared._Z15SoftmaxWarpImplI10DirectLoadI13__nv_bfloat16fE11DirectStoreIfS1_EfLi1ELi1ELi1ELi1ELb0EL9Algorithm0EEvT_T0_ll --------------------------
	.section	.nv.shared._Z15SoftmaxWarpImplI10DirectLoadI13__nv_bfloat16fE11DirectStoreIfS1_EfLi1ELi1ELi1ELi1ELb0EL9Algorithm0EEvT_T0_ll,"aw",@nobits
	.sectionflags	@""
	.align	16
	.zero		1024


//--------------------- .nv.shared._Z15SoftmaxWarpImplI10DirectLoadI13__nv_bfloat16fE11DirectStoreIfS1_EfLi1ELi1ELi1ELi2ELb1EL9Algorithm0EEvT_T0_ll --------------------------
	.section	.nv.shared._Z15SoftmaxWarpImplI10DirectLoadI13__nv_bfloat16fE11DirectStoreIfS1_EfLi1ELi1ELi1ELi2ELb1EL9Algorithm0EEvT_T0_ll,"aw",@nobits
	.sectionflags	@""
	.align	16
	.zero		1024


//--------------------- .nv.shared._Z15SoftmaxWarpImplI10DirectLoadI13__nv_bfloat16fE11DirectStoreIfS1_EfLi1ELi1ELi1ELi2ELb0EL9Algorithm0EEvT_T0_ll --------------------------
	.section	.nv.shared._Z15SoftmaxWarpImplI10DirectLoadI13__nv_bfloat16fE11DirectStoreIfS1_EfLi1ELi1ELi1ELi2ELb0EL9Algorithm0EEvT_T0_ll,"aw",@nobits
	.sectionflags	@""
	.align	16
	.zero		1024


//--------------------- .nv.shared._Z15SoftmaxWarpImplI10DirectLoadI13__nv_bfloat16fE11DirectStoreIfS1_EfLi2ELi32ELi32ELi1ELb1EL9Algorithm0EEvT_T0_ll --------------------------
	.section	.nv.shared._Z15SoftmaxWarpImplI10DirectLoadI13__nv_bfloat16fE11DirectStoreIfS1_EfLi2ELi32ELi32ELi1ELb1EL9Algorithm0EEvT_T0_ll,"aw",@nobits
	.sectionflags	@""
	.align	16
	.zero		1024


//--------------------- .nv.shared._Z15SoftmaxWarpImplI10DirectLoadI13__nv_bfloat16fE11DirectStoreIfS1_EfLi2ELi32ELi32ELi1ELb0EL9Algorithm0EEvT_T0_ll --------------------------
	.section	.nv.shared._Z15SoftmaxWarpImplI10DirectLoadI13__nv_bfloat16fE11DirectStoreIfS1_EfLi2ELi32ELi32ELi1ELb0EL9Algorithm0EEvT_T0_ll,"aw",@nobits
	.sectionflags	@""
	.align	16
	.zero		1024


//--------------------- .nv.shared._Z15SoftmaxWarpImplI10DirectLoadI13__nv_bfloat16fE11DirectStoreIfS1_EfLi2ELi30ELi32ELi1ELb1EL9Algorithm0EEvT_T0_ll --------------------------
	.section	.nv.shared._Z15SoftmaxWarpImplI10DirectLoadI13__nv_bfloat16fE11DirectStoreIfS1_EfLi2ELi30ELi32ELi1ELb1EL9Algorithm0EEvT_T0_ll,"aw",@nobits
	.sectionflags	@""
	.align	16
	.zero		1024


//--------------------- .nv.shared._Z15SoftmaxWarpImplI10DirectLoadI13__nv_bfloat16fE11DirectStoreIfS1_EfLi2ELi30ELi32ELi1ELb0EL9Algorithm0EEvT_T0_ll --------------------------
	.section	.nv.shared._Z15SoftmaxWarpImplI10DirectLoadI13__nv_bfloat16fE11DirectStoreIfS1_EfLi2ELi30ELi32ELi1ELb0EL9Algorithm0EEvT_T0_ll,"aw",@nobits
	.sectionflags	@""
	.align	16
	.zero		1024


//--------------------- .nv.shared._Z15SoftmaxWarpImplI10DirectLoadI13__nv_bfloat16fE11DirectStoreIfS1_EfLi2ELi28ELi32ELi1ELb1EL9Algorithm0EEvT_T0_ll --------------------------
	.section	.nv.shared._Z15SoftmaxWarpImplI10DirectLoadI13__nv_bfloat16fE11DirectStoreIfS1_EfLi2ELi28ELi32ELi1ELb1EL9Algorithm0EEvT_T0_ll,"aw",@nobits
	.sectionflags	@""
	.align	16
	.zero		1024


//--------------------- .nv.shared._Z15SoftmaxWarpImplI10DirectLoadI13__nv_bfloat16fE11DirectStoreIfS1_EfLi2ELi28ELi32ELi1ELb0EL9Algorithm0EEvT_T0_ll --------------------------
	.section	.nv.shared._Z15SoftmaxWarpImplI10DirectLoadI13__nv_bfloat16fE11DirectStoreIfS1_EfLi2ELi28ELi32ELi1ELb0EL9Algorithm0EEvT_T0_ll,"aw",@nobits
	.sectionflags	@""
	.align	16
	.zero		1024


//--------------------- .nv.shared._Z15SoftmaxWarpImplI10DirectLoadI13__nv_bfloat16fE11DirectStoreIfS1_EfLi2ELi26ELi32ELi1ELb1EL9Algorithm0EEvT_T0_ll --------------------------
	.section	.nv.shared._Z15SoftmaxWarpImplI10DirectLoadI13__nv_bfloat16fE11DirectStoreIfS1_EfLi2ELi26ELi32ELi1ELb1EL9Algorithm0EEvT_T0_ll,"aw",@nobits
	.sectionflags	@""
	.align	16
	.zero		1024


//--------------------- .nv.shared._Z15SoftmaxWarpImplI10DirectLoadI13__nv_bfloat16fE11DirectStoreIfS1_EfLi2ELi26ELi32ELi1ELb0EL9Algorithm0EEvT_T0_ll --------------------------
	.section	.nv.shared._Z15SoftmaxWarpImplI10DirectLoadI13__nv_bfloat16fE11DirectStoreIfS1_EfLi2ELi26ELi32ELi1ELb0EL9Algorithm0EEvT_T0_ll,"aw",@nobits
	.sectionflags	@""
	.align	16
	.zero		1024


//--------------------- .nv.shared._Z15SoftmaxWarpImplI10DirectLoadI13__nv_bfloat16fE11DirectStoreIfS1_EfLi2ELi24ELi32ELi1ELb1EL9Algorithm0EEvT_T0_ll --------------------------
	.section	.nv.shared._Z15SoftmaxWarpImplI10DirectLoadI13__nv_bfloat16fE11DirectStoreIfS1_EfLi2ELi24ELi32ELi1ELb1EL9Algorithm0EEvT_T0_ll,"aw",@nobits
	.sectionflags	@""
	.align	16
	.zero		1024


//--------------------- .nv.shared._Z15SoftmaxWarpImplI10DirectLoadI13__nv_bfloat16fE11DirectStoreIfS1_EfLi2ELi24ELi32ELi1ELb0EL9Algorithm0EEvT_T0_ll --------------------------
	.section	.nv.shared._Z15SoftmaxWarpImplI10DirectLoadI13__nv_bfloat16fE11DirectStoreIfS1_EfLi2ELi24ELi32ELi1ELb0EL9Algorithm0EEvT_T0_ll,"aw",@nobits
	.sectionflags	@""
	.align	16
	.zero		1024


//--------------------- .nv.shared._Z15SoftmaxWarpImplI10DirectLoadI13__nv_bfloat16fE11DirectStoreIfS1_EfLi2ELi22ELi32ELi1ELb1EL9Algorithm0EEvT_T0_ll --------------------------
	.section	.nv.shared._Z15SoftmaxWarpImplI10DirectLoadI13__nv_bfloat16fE11DirectStoreIfS1_EfLi2ELi22ELi32ELi1ELb1EL9Algorithm0EEvT_T0_ll,"aw",@nobits
	.sectionflags	@""
	.align	16
	.zero		1024


//--------------------- .nv.shared._Z15SoftmaxWarpImplI10DirectLoadI13__nv_bfloat16fE11DirectStoreIfS1_EfLi2ELi22ELi32ELi1ELb0EL9Algorithm0EEvT_T0_ll --------------------------
	.section	.nv.shared._Z15SoftmaxWarpImplI10DirectLoadI13__nv_bfloat16fE11DirectStoreIfS1_EfLi2ELi22ELi32ELi1ELb0EL9Algorithm0EEvT_T0_ll,"aw",@nobits
	.sectionflags	@""
	.align	16
	.zero		1024


//--------------------- .nv.shared._Z15SoftmaxWarpImplI10DirectLoadI13__nv_bfloat16fE11DirectStoreIfS1_EfLi2ELi20ELi32ELi1ELb1EL9Algorithm0EEvT_T0_ll --------------------------
	.section	.nv.shared._Z15SoftmaxWarpImplI10DirectLoadI13__nv_bfloat16fE11DirectStoreIfS1_EfLi2ELi20ELi32ELi1ELb1EL9Algorithm0EEvT_T0_ll,"aw",@nobits
	.sectionflags	@""
	.align	16
	.zero		1024


//--------------------- .nv.shared._Z15SoftmaxWarpImplI10DirectLoadI13__nv_bfloat16fE11DirectStoreIfS1_EfLi2ELi20ELi32ELi1ELb0EL9Algorithm0EEvT_T0_ll --------------------------
	.section	.nv.shared._Z15SoftmaxWarpImplI10DirectLoadI13__nv_bfloat16fE11DirectStoreIfS1_EfLi2ELi20ELi32ELi1ELb0EL9Algorithm0EEvT_T0_ll,"aw",@nobits
	.sectionflags	@""
	.align	16
	.zero		1024


//--------------------- .nv.shared._Z15SoftmaxWarpImplI10DirectLoadI13__nv_bfloat16fE11DirectStoreIfS1_EfLi2ELi18ELi32ELi1ELb1EL9Algorithm0EEvT_T0_ll --------------------------
	.section	.nv.shared._Z15SoftmaxWarpImplI10DirectLoadI13__nv_bfloat16fE11DirectStoreIfS1_EfLi2ELi18ELi32ELi1ELb1EL9Algorithm0EEvT_T0_ll,"aw",@nobits
	.sectionflags	@""
	.align	16
	.zero		1024


//--------------------- .nv.shared._Z15SoftmaxWarpImplI10DirectLoadI13__nv_bfloat16fE11DirectStoreIfS1_EfLi2ELi18ELi32ELi1ELb0EL9Algorithm0EEvT_T0_ll --------------------------
	.section	.nv.shared._Z15SoftmaxWarpImplI10DirectLoadI13__nv_bfloat16fE11DirectStoreIfS1_EfLi2ELi18ELi32ELi1ELb0EL9Algorithm0EEvT_T0_ll,"aw",@nobits
	.sectionflags	@""
	.align	16
	.zero		1024


//--------------------- .nv.shared._Z15SoftmaxWarpImplI10DirectLoadI13__nv_bfloat16fE11DirectStoreIfS1_EfLi2ELi16ELi32ELi1ELb1EL9Algorithm0EEvT_T0_ll --------------------------
	.section	.nv.shared._Z15SoftmaxWarpImplI10DirectLoadI13__nv_bfloat16fE11DirectStoreIfS1_EfLi2ELi16ELi32ELi1ELb1EL9Algorithm0EEvT_T0_ll,"aw",@nobits
	.sectionflags	@""
	.align	16
	.zero		1024


//--------------------- .nv.shared._Z15SoftmaxWarpImplI10DirectLoadI13__nv_bfloat16fE11DirectStoreIfS1_EfLi2ELi16ELi32ELi1ELb0EL9Algorithm0EEvT_T0_ll --------------------------
	.section	.nv.shared._Z15SoftmaxWarpImplI10DirectLoadI13__nv_bfloat16fE11DirectStoreIfS1_EfLi2ELi16ELi32ELi1ELb0EL9Algorithm0EEvT_T0_ll,"aw",@nobits
	.sectionflags	@""
	.align	16
	.zero		1024


//--------------------- .nv.shared._Z15SoftmaxWarpImplI10DirectLoadI13__nv_bfloat16fE11DirectStoreIfS1_EfLi2ELi14ELi32ELi1ELb1EL9Algorithm0EEvT_T0_ll --------------------------
	.section	.nv.shared._Z15SoftmaxWarpImplI10DirectLoadI13__nv_bfloat16fE11DirectStoreIfS1_EfLi2ELi14ELi32ELi1ELb1EL9Algorithm0EEvT_T0_ll,"aw",@nobits
	.sectionflags	@""
	.align	16
	.zero		1024


//--------------------- .nv.shared._Z15SoftmaxWarpImplI10DirectLoadI13__nv_bfloat16fE11DirectStoreIfS1_EfLi2ELi14ELi32ELi1ELb0EL9Algorithm0EEvT_T0_ll --------------------------
	.section	.nv.shared._Z15SoftmaxWarpImplI10DirectLoadI13__nv_bfloat16fE11DirectStoreIfS1_EfLi2ELi14ELi32ELi1ELb0EL9Algorithm0EEvT_T0_ll,"aw",@nobits
	.sectionflags	@""
	.align	16
	.zero		1024


//--------------------- .nv.shared._Z15SoftmaxWarpImplI10DirectLoadI13__nv_bfloat16fE11DirectStoreIfS1_EfLi2ELi12ELi32ELi1ELb1EL9Algorithm0EEvT_T0_ll --------------------------
	.section	.nv.shared._Z15SoftmaxWarpImplI10DirectLoadI13__nv_bfloat16fE11DirectStoreIfS1_EfLi2ELi12ELi32ELi1ELb1EL9Algorithm0EEvT_T0_ll,"aw",@nobits
	.sectionflags	@""
	.align	16
	.zero		1024


//--------------------- .nv.shared._Z15SoftmaxWarpImplI10DirectLoadI13__nv_bfloat16fE11DirectStoreIfS1_EfLi2ELi12ELi32ELi1ELb0EL9Algorithm0EEvT_T0_ll --------------------------
	.section	.nv.shared._Z15SoftmaxWarpImplI10DirectLoadI13__nv_bfloat16fE11DirectStoreIfS1_EfLi2ELi12ELi32ELi1ELb0EL9Algorithm0EEvT_T0_ll,"aw",@nobits
	.sectionflags	@""
	.align	16
	.zero		1024


//--------------------- .nv.shared._Z15SoftmaxWarpImplI10DirectLoadI13__nv_bfloat16fE11DirectStoreIfS1_EfLi2ELi10ELi32ELi1ELb1EL9Algorithm0EEvT_T0_ll --------------------------
	.section	.nv.shared._Z15SoftmaxWarpImplI10DirectLoadI13__nv_bfloat16fE11DirectStoreIfS1_EfLi2ELi10ELi32ELi1ELb1EL9Algorithm0EEvT_T0_ll,"aw",@nobits
	.sectionflags	@""
	.align	16
	.zero		1024


//--------------------- .nv.shared._Z15SoftmaxWarpImplI10DirectLoadI13__nv_bfloat16fE11DirectStoreIfS1_EfLi2ELi10ELi32ELi1ELb0EL9Algorithm0EEvT_T0_ll --------------------------
	.section	.nv.shared._Z15SoftmaxWarpImplI10DirectLoadI13__nv_bfloat16fE11DirectStoreIfS1_EfLi2ELi10ELi32ELi1ELb0EL9Algorithm0EEvT_T0_ll,"aw",@nobits
	.sectionflags	@""
	.align	16
	.zero		1024


//--------------------- .nv.shared._Z15SoftmaxWarpImplI10DirectLoadI13__nv_bfloat16fE11DirectStoreIfS1_EfLi2ELi8ELi32ELi1ELb1EL9Algorithm0EEvT_T0_ll --------------------------
	.section	.nv.shared._Z15SoftmaxWarpImplI10DirectLoadI13__nv_bfloat16fE11DirectStoreIfS1_EfLi2ELi8ELi32ELi1ELb1EL9Algorithm0EEvT_T0_ll,"aw",@nobits
	.sectionflags	@""
	.align	16
	.zero		1024


//--------------------- .nv.shared._Z15SoftmaxWarpImplI10DirectLoadI13__nv_bfloat16fE11DirectStoreIfS1_EfLi2ELi8ELi32ELi1ELb0EL9Algorithm0EEvT_T0_ll --------------------------
	.section	.nv.shared._Z15SoftmaxWarpImplI10DirectLoadI13__nv_bfloat16fE11DirectStoreIfS1_EfLi2ELi8ELi32ELi1ELb0EL9Algorithm0EEvT_T0_ll,"aw",@nobits
	.sectionflags	@""
	.align	16
	.zero		1024


//--------------------- .nv.shared._Z15SoftmaxWarpImplI10DirectLoadI13__nv_bfloat16fE11DirectStoreIfS1_EfLi2ELi6ELi32ELi1ELb1EL9Algorithm0EEvT_T0_ll --------------------------
	.section	.nv.shared._Z15SoftmaxWarpImplI10DirectLoadI13__nv_bfloat16fE11DirectStoreIfS1_EfLi2ELi6ELi32ELi1ELb1EL9Algorithm0EEvT_T0_ll,"aw",@nobits
	.sectionflags	@""
	.align	16
	.zero		1024


//--------------------- .nv.shared._Z15SoftmaxWarpImplI10DirectLoadI13__nv_bfloat16fE11DirectStoreIfS1_EfLi2ELi6ELi32ELi1ELb0EL9Algorithm0EEvT_T0_ll --------------------------
	.section	.nv.shared._Z15SoftmaxWarpImplI10DirectLoadI13__nv_bfloat16fE11DirectStoreIfS1_EfLi2ELi6ELi32ELi1ELb0EL9Algorithm0EEvT_T0_ll,"aw",@nobits
	.sectionflags	@""
	.align	16
	.zero		1024


//--------------------- .nv.shared._Z15SoftmaxWarpImplI10DirectLoadI13__nv_bfloat16fE11DirectStoreIfS1_EfLi2ELi4ELi32ELi1ELb1EL9Algorithm0EEvT_T0_ll --------------------------
	.section	.nv.shared._Z15SoftmaxWarpImplI10DirectLoadI13__nv_bfloat16fE11DirectStoreIfS1_EfLi2ELi4ELi32ELi1ELb1EL9Algorithm0EEvT_T0_ll,"aw",@nobits
	.sectionflags	@""
	.align	16
	.zero		1024


//--------------------- .nv.shared._Z15SoftmaxWarpImplI10DirectLoadI13__nv_bfloat16fE11DirectStoreIfS1_EfLi2ELi4ELi32ELi1ELb0EL9Algorithm0EEvT_T0_ll --------------------------
	.section	.nv.shared._Z15SoftmaxWarpImplI10DirectLoadI13__nv_bfloat16fE11DirectStoreIfS1_EfLi2ELi4ELi32ELi1ELb0EL9Algorithm0EEvT_T0_ll,"aw",@nobits
	.sectionflags	@""
	.align	16
	.zero		1024


//--------------------- .nv.shared._Z15SoftmaxWarpImplI10DirectLoadI13__nv_bfloat16fE11DirectStoreIfS1_EfLi2ELi2ELi32ELi1ELb1EL9Algorithm0EEvT_T0_ll --------------------------
	.section	.nv.shared._Z15SoftmaxWarpImplI10DirectLoadI13__nv_bfloat16fE11DirectStoreIfS1_EfLi2ELi2ELi32ELi1ELb1EL9Algorithm0EEvT_T0_ll,"aw",@nobits
	.sectionflags	@""
	.align	16
	.zero		1024


//--------------------- .nv.shared._Z15SoftmaxWarpImplI10DirectLoadI13__nv_bfloat16fE11DirectStoreIfS1_EfLi2ELi2ELi32ELi1ELb0EL9Algorithm0EEvT_T0_ll --------------------------
	.section	.nv.shared._Z15SoftmaxWarpImplI10DirectLoadI13__nv_bfloat16fE11DirectStoreIfS1_EfLi2ELi2ELi32ELi1ELb0EL9Algorithm0EEvT_T0_ll,"aw",@nobits
	.sectionflags	@""
	.align	16
	.zero		1024


//--------------------- .nv.shared._Z15SoftmaxWarpImplI10DirectLoadI13__nv_bfloat16fE11DirectStoreIfS1_EfLi2ELi2ELi32ELi2ELb1EL9Algorithm0EEvT_T0_ll --------------------------
	.section	.nv.shared._Z15SoftmaxWarpImplI10DirectLoadI13__nv_bfloat16fE11DirectStoreIfS1_EfLi2ELi2ELi32ELi2ELb1EL9Algorithm0EEvT_T0_ll,"aw",@nobits
	.sectionflags	@""
	.align	16
	.zero		1024


//--------------------- .nv.shared._Z15SoftmaxWarpImplI10DirectLoadI13__nv_bfloat16fE11DirectStoreIfS1_EfLi2ELi2ELi32ELi2ELb0EL9Algorithm0EEvT_T0_ll --------------------------
	.section	.nv.shared._Z15SoftmaxWarpImplI10DirectLoadI13__nv_bfloat16fE11DirectStoreIfS1_EfLi2ELi2ELi32ELi2ELb0EL9Algorithm0EEvT_T0_ll,"aw",@nobits
	.sectionflags	@""
	.align	16
	.zero		1024


//--------------------- .nv.shared._Z15SoftmaxWarpImplI10DirectLoadI13__nv_bfloat16fE11DirectStoreIfS1_EfLi2ELi2ELi16ELi1ELb1EL9Algorithm0EEvT_T0_ll --------------------------
	.section	.nv.shared._Z15SoftmaxWarpImplI10DirectLoadI13__nv_bfloat16fE11DirectStoreIfS1_EfLi2ELi2ELi16ELi1ELb1EL9Algorithm0EEvT_T0_ll,"aw",@nobits
	.sectionflags	@""
	.align	16
	.zero		1024


//--------------------- .nv.shared._Z15SoftmaxWarpImplI10DirectLoadI13__nv_bfloat16fE11DirectStoreIfS1_EfLi2ELi2ELi16ELi1ELb0EL9Algorithm0EEvT_T0_ll --------------------------
	.section	.nv.shared._Z15SoftmaxWarpImplI10DirectLoadI13__nv_bfloat16fE11DirectStoreIfS1_EfLi2ELi2ELi16ELi1ELb0EL9Algorithm0EEvT_T0_ll,"aw",@nobits
	.sectionflags	@""
	.align	16
	.zero		1024


//--------------------- .nv.shared._Z15SoftmaxWarpImplI10DirectLoadI13__nv_bfloat16fE11DirectStoreIfS1_EfLi2ELi2ELi16ELi2ELb1EL9Algorithm0EEvT_T0_ll --------------------------
	.section	.nv.shared._Z15SoftmaxWarpImplI10DirectLoadI13__nv_bfloat16fE11DirectStoreIfS1_EfLi2ELi2ELi16ELi2ELb1EL9Algorithm0EEvT_T0_ll,"aw",@nobits
	.sectionflags	@""
	.align	16
	.zero		1024


//--------------------- .nv.shared._Z15SoftmaxWarpImplI10DirectLoadI13__nv_bfloat16fE11DirectStoreIfS1_EfLi2ELi2ELi16ELi2ELb0EL9Algorithm0EEvT_T0_ll --------------------------
	.section	.nv.shared._Z15SoftmaxWarpImplI10DirectLoadI13__nv_bfloat16fE11DirectStoreIfS1_EfLi2ELi2ELi16ELi2ELb0EL9Algorithm0EEvT_T0_ll,"aw",@nobits
	.sectionflags	@""
	.align	16
	.zero		1024


//--------------------- .nv.shared._Z15SoftmaxWarpImplI10DirectLoadI13__nv_bfloat16fE11DirectStoreIfS1_EfLi2ELi2ELi8ELi1ELb1EL9Algorithm0EEvT_T0_ll --------------------------
	.section	.nv.shared._Z15SoftmaxWarpImplI10DirectLoadI13__nv_bfloat16fE11DirectStoreIfS1_EfLi2ELi2ELi8ELi1ELb1EL9Algorithm0EEvT_T0_ll,"aw",@nobits
	.sectionflags	@""
	.align	16
	.zero		1024


//--------------------- .nv.shared._Z15SoftmaxWarpImplI10DirectLoadI13__nv_bfloat16fE11DirectStoreIfS1_EfLi2ELi2ELi8ELi1ELb0EL9Algorithm0EEvT_T0_ll --------------------------
	.section	.nv.shared._Z15SoftmaxWarpImplI10DirectLoadI13__nv_bfloat16fE11DirectStoreIfS1_EfLi2ELi2ELi8ELi1ELb0EL9Algorithm0EEvT_T0_ll,"aw",@nobits
	.sectionflags	@""
	.align	16
	.zero		1024


//--------------------- .nv.shared._Z15SoftmaxWarpImplI10DirectLoadI13__nv_bfloat16fE11DirectStoreIfS1_EfLi2ELi2ELi8ELi2ELb1EL9Algorithm0EEvT_T0_ll --------------------------
	.section	.nv.shared._Z15SoftmaxWarpImplI10DirectLoadI13__nv_bfloat16fE11DirectStoreIfS1_EfLi2ELi2ELi8ELi2ELb1EL9Algorithm0EEvT_T0_ll,"aw",@nobits
	.sectionflags	@""
	.align	16
	.zero		1024


//--------------------- .nv.shared._Z15SoftmaxWarpImplI10DirectLoadI13__nv_bfloat16fE11DirectStoreIfS1_EfLi2ELi2ELi8ELi2ELb0EL9Algorithm0EEvT_T0_ll --------------------------
	.section	.nv.shared._Z15SoftmaxWarpImplI10DirectLoadI13__nv_bfloat16fE11DirectStoreIfS1_EfLi2ELi2ELi8ELi2ELb0EL9Algorithm0EEvT_T0_ll,"aw",@nobits
	.sectionflags	@""
	.align	16
	.zero		1024


//--------------------- .nv.shared._Z15SoftmaxWarpImplI10DirectLoadI13__nv_bfloat16fE11DirectStoreIfS1_EfLi2ELi2ELi4ELi1ELb1EL9Algorithm0EEvT_T0_ll --------------------------
	.section	.nv.shared._Z15SoftmaxWarpImplI10DirectLoadI13__nv_bfloat16fE11DirectStoreIfS1_EfLi2ELi2ELi4ELi1ELb1EL9Algorithm0EEvT_T0_ll,"aw",@nobits
	.sectionflags	@""
	.align	16
	.zero		1024


//--------------------- .nv.shared._Z15SoftmaxWarpImplI10DirectLoadI13__nv_bfloat16fE11DirectStoreIfS1_EfLi2ELi2ELi4ELi1ELb0EL9Algorithm0EEvT_T0_ll --------------------------
	.section	.nv.shared._Z15SoftmaxWarpImplI10DirectLoadI13__nv_bfloat16fE11DirectStoreIfS1_EfLi2ELi2ELi4ELi1ELb0EL9Algorithm0EEvT_T0_ll,"aw",@nobits
	.sectionflags	@""
	.align	16
	.zero		1024


//--------------------- .nv.shared._Z15SoftmaxWarpImplI10DirectLoadI13__nv_bfloat16fE11DirectStoreIfS1_EfLi2ELi2ELi4ELi2ELb1EL9Algorithm0EEvT_T0_ll --------------------------
	.section	.nv.shared._Z15SoftmaxWarpImplI10DirectLoadI13__nv_bfloat16fE11DirectStoreIfS1_EfLi2ELi2ELi4ELi2ELb1EL9Algorithm0EEvT_T0_ll,"aw",@nobits
	.sectionflags	@""
	.align	16
	.zero		1024


//--------------------- .nv.shared._Z15SoftmaxWarpImplI10DirectLoadI13__nv_bfloat16fE11DirectStoreIfS1_EfLi2ELi2ELi4ELi2ELb0EL9Algorithm0EEvT_T0_ll --------------------------
	.section	.nv.shared._Z15SoftmaxWarpImplI10DirectLoadI13__nv_bfloat16fE11DirectStoreIfS1_EfLi2ELi2ELi4ELi2ELb0EL9Algorithm0EEvT_T0_ll,"aw",@nobits
	.sectionflags	@""
	.align	16
	.zero		1024


//--------------------- .nv.shared._Z15SoftmaxWarpImplI10DirectLoadI13__nv_bfloat16fE11DirectStoreIfS1_EfLi2ELi2ELi2ELi1ELb1EL9Algorithm0EEvT_T0_ll --------------------------
	.section	.nv.shared._Z15SoftmaxWarpImplI10DirectLoadI13__nv_bfloat16fE11DirectStoreIfS1_EfLi2ELi2ELi2ELi1ELb1EL9Algorithm0EEvT_T0_ll,"aw",@nobits
	.sectionflags	@""
	.align	16
	.zero		1024


//--------------------- .nv.shared._Z15SoftmaxWarpImplI10DirectLoadI13__nv_bfloat16fE11DirectStoreIfS1_EfLi2ELi2ELi2ELi1ELb0EL9Algorithm0EEvT_T0_ll --------------------------
	.section	.nv.shared._Z15SoftmaxWarpImplI10DirectLoadI13__nv_bfloat16fE11DirectStoreIfS1_EfLi2ELi2ELi2ELi1ELb0EL9Algorithm0EEvT_T0_ll,"aw",@nobits
	.sectionflags	@""
	.align	16
	.zero		1024


//--------------------- .nv.shared._Z15SoftmaxWarpImplI10DirectLoadI13__nv_bfloat16fE11DirectStoreIfS1_EfLi2ELi2ELi2ELi2ELb1EL9Algorithm0EEvT_T0_ll --------------------------
	.section	.nv.shared._Z15SoftmaxWarpImplI10DirectLoadI13__nv_bfloat16fE11DirectStoreIfS1_EfLi2ELi2ELi2ELi2ELb1EL9Algorithm0EEvT_T0_ll,"aw",@nobits
	.sectionflags	@""
	.align	16
	.zero		1024


//--------------------- .nv.shared._Z15SoftmaxWarpImplI10DirectLoadI13__nv_bfloat16fE11DirectStoreIfS1_EfLi2ELi2ELi2ELi2ELb0EL9Algorithm0EEvT_T0_ll --------------------------
	.section	.nv.shared._Z15SoftmaxWarpImplI10DirectLoadI13__nv_bfloat16fE11DirectStoreIfS1_EfLi2ELi2ELi2ELi2ELb0EL9Algorithm0EEvT_T0_ll,"aw",@nobits
	.sectionflags	@""
	.align	16
	.zero		1024


//--------------------- .nv.shared._Z15SoftmaxWarpImplI10DirectLoadI13__nv_bfloat16fE11DirectStoreIfS1_EfLi2ELi2ELi1ELi1ELb1EL9Algorithm0EEvT_T0_ll --------------------------
	.section	.nv.shared._Z15SoftmaxWarpImplI10DirectLoadI13__nv_bfloat16fE11DirectStoreIfS1_EfLi2ELi2ELi1ELi1ELb1EL9Algorithm0EEvT_T0_ll,"aw",@nobits
	.sectionflags	@""
	.align	16
	.zero		1024


//--------------------- .nv.shared._Z15SoftmaxWarpImplI10DirectLoadI13__nv_bfloat16fE11DirectStoreIfS1_EfLi2ELi2ELi1ELi1ELb0EL9Algorithm0EEvT_T0_ll --------------------------
	.section	.nv.shared._Z15SoftmaxWarpImplI10DirectLoadI13__nv_bfloat16fE11DirectStoreIfS1_EfLi2ELi2ELi1ELi1ELb0EL9Algorithm0EEvT_T0_ll,"aw",@nobits
	.sectionflags	@""
	.align	16
	.zero		1024


//--------------------- .nv.shared._Z15SoftmaxWarpImplI10DirectLoadI13__nv_bfloat16fE11DirectStoreIfS1_EfLi2ELi2ELi1ELi2ELb1EL9Algorithm0EEvT_T0_ll --------------------------
	.section	.nv.shared._Z15SoftmaxWarpImplI10DirectLoadI13__nv_bfloat16fE11DirectStoreIfS1_EfLi2ELi2ELi1ELi2ELb1EL9Algorithm0EEvT_T0_ll,"aw",@nobits
	.sectionflags	@""
	.align	16
	.zero		1024


//--------------------- .nv.shared._Z15SoftmaxWarpImplI10DirectLoadI13__nv_bfloat16fE11DirectStoreIfS1_EfLi2ELi2ELi1ELi2ELb0EL9Algorithm0EEvT_T0_ll --------------------------
	.section	.nv.shared._Z15SoftmaxWarpImplI10DirectLoadI13__nv_bfloat16fE11DirectStoreIfS1_EfLi2ELi2ELi1ELi2ELb0EL9Algorithm0EEvT_T0_ll,"aw",@nobits
	.sectionflags	@""
	.align	16
	.zero		1024


//--------------------- .nv.shared._Z24SoftmaxBlockUncachedImplI10DirectLoadI6__halffE11DirectStoreIfS1_EfLi1ELi1024EL9Algorithm0EEvT_T0_ll --------------------------
	.section	.nv.shared._Z24SoftmaxBlockUncachedImplI10DirectLoadI6__halffE11DirectStoreIfS1_EfLi1ELi1024EL9Algorithm0EEvT_T0_ll,"aw",@nobits
	.sectionflags	@""
	.align	16
.nv.shared._Z24SoftmaxBlockUncachedImplI10DirectLoadI6__halffE11DirectStoreIfS1_EfLi1ELi1024EL9Algorithm0EEvT_T0_ll:
	.zero		1360


//--------------------- .nv.shared._Z24SoftmaxBlockUncachedImplI10DirectLoadI6__halffE11DirectStoreIfS1_EfLi2ELi1024EL9Algorithm0EEvT_T0_ll --------------------------
	.section	.nv.shared._Z24SoftmaxBlockUncachedImplI10DirectLoadI6__halffE11DirectStoreIfS1_EfLi2ELi1024EL9Algorithm0EEvT_T0_ll,"aw",@nobits
	.sectionflags	@""
	.align	16
.nv.shared._Z24SoftmaxBlockUncachedImplI10DirectLoadI6__halffE11DirectStoreIfS1_EfLi2ELi1024EL9Algorithm0EEvT_T0_ll:
	.zero		1360


//--------------------- .nv.shared._Z20SoftmaxBlockSMemImplI10DirectLoadI6__halffE11DirectStoreIfS1_EfLi1ELi256EL9Algorithm0EEvT_T0_ll --------------------------
	.section	.nv.shared._Z20SoftmaxBlockSMemImplI10DirectLoadI6__halffE11DirectStoreIfS1_EfLi1ELi256EL9Algorithm0EEvT_T0_ll,"aw",@nobits
	.sectionflags	@""
	.align	16
.nv.shared._Z20SoftmaxBlockSMemImplI10DirectLoadI6__halffE11DirectStoreIfS1_EfLi1ELi256EL9Algorithm0EEvT_T0_ll:
	.zero		1120


//--------------------- .nv.shared._Z20SoftmaxBlockSMemImplI10DirectLoadI6__halffE11DirectStoreIfS1_EfLi1ELi512EL9Algorithm0EEvT_T0_ll --------------------------
	.section	.nv.shared._Z20SoftmaxBlockSMemImplI10DirectLoadI6__halffE11DirectStoreIfS1_EfLi1ELi512EL9Algorithm0EEvT_T0_ll,"aw",@nobits
	.sectionflags	@""
	.align	16
.nv.shared._Z20SoftmaxBlockSMemImplI10DirectLoadI6__halffE11DirectStoreIfS1_EfLi1ELi512EL9Algorithm0EEvT_T0_ll:
	.zero		1200


//--------------------- .nv.shared._Z20SoftmaxBlockSMemImplI10DirectLoadI6__halffE11DirectStoreIfS1_EfLi1ELi1024EL9Algorithm0EEvT_T0_ll --------------------------
	.section	.nv.shared._Z20SoftmaxBlockSMemImplI10DirectLoadI6__halffE11DirectStoreIfS1_EfLi1ELi1024EL9Algorithm0EEvT_T0_ll,"aw",@nobits
	.sectionflags	@""
	.align	16
.nv.shared._Z20SoftmaxBlockSMemImplI10DirectLoadI6__halffE11DirectStoreIfS1_EfLi1ELi1024EL9Algorithm0EEvT_T0_ll:
	.zero		1360


//--------------------- .nv.shared._Z20SoftmaxBlockSMemImplI10DirectLoadI6__halffE11DirectStoreIfS1_EfLi1ELi128EL9Algorithm0EEvT_T0_ll --------------------------
	.section	.nv.shared._Z20SoftmaxBlockSMemImplI10DirectLoadI6__halffE11DirectStoreIfS1_EfLi1ELi128EL9Algorithm0EEvT_T0_ll,"aw",@nobits
	.sectionflags	@""
	.align	16
.nv.shared._Z20SoftmaxBlockSMemImplI10DirectLoadI6__halffE11DirectStoreIfS1_EfLi1ELi128EL9Algorithm0EEvT_T0_ll:
	.zero		1088


//--------------------- .nv.shared._Z20SoftmaxBlockSMemImplI10DirectLoadI6__halffE11DirectStoreIfS1_EfLi2ELi256EL9Algorithm0EEvT_T0_ll --------------------------
	.section	.nv.shared._Z20SoftmaxBlockSMemImplI10DirectLoadI6__halffE11DirectStoreIfS1_EfLi2ELi256EL9Algorithm0EEvT_T0_ll,"aw",@nobits
	.sectionflags	@""
	.align	16
.nv.shared._Z20SoftmaxBlockSMemImplI10DirectLoadI6__halffE11DirectStoreIfS1_EfLi2ELi256EL9Algorithm0EEvT_T0_ll:
	.zero		1120


//--------------------- .nv.shared._Z20SoftmaxBlockSMemImplI10DirectLoadI6__halffE11DirectStoreIfS1_EfLi2ELi512EL9Algorithm0EEvT_T0_ll --------------------------
	.section	.nv.shared._Z20SoftmaxBlockSMemImplI10DirectLoadI6__halffE11DirectStoreIfS1_EfLi2ELi512EL9Algorithm0EEvT_T0_ll,"aw",@nobits
	.sectionflags	@""
	.align	16
.nv.shared._Z20SoftmaxBlockSMemImplI10DirectLoadI6__halffE11DirectStoreIfS1_EfLi2ELi512EL9Algorithm0EEvT_T0_ll:
	.zero		1200


//--------------------- .nv.shared._Z20SoftmaxBlockSMemImplI10DirectLoadI6__halffE11DirectStoreIfS1_EfLi2ELi1024EL9Algorithm0EEvT_T0_ll --------------------------
	.section	.nv.shared._Z20SoftmaxBlockSMemImplI10DirectLoadI6__halffE11DirectStoreIfS1_EfLi2ELi1024EL9Algorithm0EEvT_T0_ll,"aw",@nobits
	.sectionflags	@""
	.align	16
.nv.shared._Z20SoftmaxBlockSMemImplI10DirectLoadI6__halffE11DirectStoreIfS1_EfLi2ELi1024EL9Algorithm0EEvT_T0_ll:
	.zero		1360


//--------------------- .nv.shared._Z20SoftmaxBlockSMemImplI10DirectLoadI6__halffE11DirectStoreIfS1_EfLi2ELi128EL9Algorithm0EEvT_T0_ll --------------------------
	.section	.nv.shared._Z20SoftmaxBlockSMemImplI10DirectLoadI6__halffE11DirectStoreIfS1_EfLi2ELi128EL9Algorithm0EEvT_T0_ll,"aw",@nobits
	.sectionflags	@""
	.align	16
.nv.shared._Z20SoftmaxBlockSMemImplI10DirectLoadI6__halffE11DirectStoreIfS1_EfLi2ELi128EL9Algorithm0EEvT_T0_ll:
	.zero		1088


//--------------------- .nv.shared._Z15SoftmaxWarpImplI10DirectLoadI6__halffE11DirectStoreIfS1_EfLi1ELi32ELi32ELi1ELb1EL9Algorithm0EEvT_T0_ll --------------------------
	.section	.nv.shared._Z15SoftmaxWarpImplI10DirectLoadI6__halffE11DirectStoreIfS1_EfLi1ELi32ELi32ELi1ELb1EL9Algorithm0EEvT_T0_ll,"aw",@nobits
	.sectionflags	@""
	.align	16
	.zero		1024


//--------------------- .nv.shared._Z15SoftmaxWarpImplI10DirectLoadI6__halffE11DirectStoreIfS1_EfLi1ELi32ELi32ELi1ELb0EL9Algorithm0EEvT_T0_ll --------------------------
	.section	.nv.shared._Z15SoftmaxWarpImplI10DirectLoadI6__halffE11DirectStoreIfS1_EfLi1ELi32ELi32ELi1ELb0EL9Algorithm0EEvT_T0_ll,"aw",@nobits
	.sectionflags	@""
	.align	16
	.zero		1024


//--------------------- .nv.shared._Z15SoftmaxWarpImplI10DirectLoadI6__halffE11DirectStoreIfS1_EfLi1ELi31ELi32ELi1ELb1EL9Algorithm0EEvT_T0_ll --------------------------
	.section	.nv.shared._Z15SoftmaxWarpImplI10DirectLoadI6__halffE11DirectStoreIfS1_EfLi1ELi31ELi32ELi1ELb1EL9Algorithm0EEvT_T0_ll,"aw",@nobits
	.sectionflags	@""
	.align	16
	.zero		1024


//--------------------- .nv.shared._Z15SoftmaxWarpImplI10DirectLoadI6__halffE11DirectStoreIfS1_EfLi1ELi31ELi32ELi1ELb0EL9Algorithm0EEvT_T0_ll --------------------------
	.section	.nv.shared._Z15SoftmaxWarpImplI10DirectLoadI6__halffE11DirectStoreIfS1_EfLi1ELi31ELi32ELi1ELb0EL9Algorithm0EEvT_T0_ll,"aw",@nobits
	.sectionflags	@""
	.align	16
	.zero		1024


//--------------------- .nv.shared._Z15SoftmaxWarpImplI10DirectLoadI6__halffE11DirectStoreIfS1_EfLi1ELi30ELi32ELi1ELb1EL9Algorithm0EEvT_T0_ll --------------------------
	.section	.nv.shared._Z15SoftmaxWarpImplI10DirectLoadI6__halffE11DirectStoreIfS1_EfLi1ELi30ELi32ELi1ELb1EL9Algorithm0EEvT_T0_ll,"aw",@nobits
	.sectionflags	@""
	.align	16
	.zero		1024


//--------------------- .nv.shared._Z15SoftmaxWarpImplI10DirectLoadI6__halffE11DirectStoreIfS1_EfLi1ELi30ELi32ELi1ELb0EL9Algorithm0EEvT_T0_ll --------------------------
	.section	.nv.shared._Z15SoftmaxWarpImplI10DirectLoadI6__halffE11DirectStoreIfS1_EfLi1ELi30ELi32ELi1ELb0EL9Algorithm0EEvT_T0_ll,"aw",@nobits
	.sectionflags	@""
	.align	16
	.zero		1024


//--------------------- .nv.shared._Z15SoftmaxWarpImplI10DirectLoadI6__halffE11DirectStoreIfS1_EfLi1ELi29ELi32ELi1ELb1EL9Algorithm0EEvT_T0_ll --------------------------
	.section	.nv.shared._Z15SoftmaxWarpImplI10DirectLoadI6__halffE11DirectStoreIfS1_EfLi1ELi29ELi32ELi1ELb1EL9Algorithm0EEvT_T0_ll,"aw",@nobits
	.sectionflags	@""
	.align	16
	.zero		1024


//--------------------- .nv.shared._Z15SoftmaxWarpImplI10DirectLoadI6__halffE11DirectStoreIfS1_EfLi1ELi29ELi32ELi1ELb0EL9Algorithm0EEvT_T0_ll --------------------------
	.section	.nv.shared._Z15SoftmaxWarpImplI10DirectLoadI6__halffE11DirectStoreIfS1_EfLi1ELi29ELi32ELi1ELb0EL9Algorithm0EEvT_T0_ll,"aw",@nobits
	.sectionflags	@""
	.align	16
	.zero		1024


//--------------------- .nv.shared._Z15SoftmaxWarpImplI10DirectLoadI6__halffE11DirectStoreIfS1_EfLi1ELi28ELi32ELi1ELb1EL9Algorithm0EEvT_T0_ll --------------------------
	.section	.nv.shared._Z15SoftmaxWarpImplI10DirectLoadI6__halffE11DirectStoreIfS1_EfLi1ELi28ELi32ELi1ELb1EL9Algorithm0EEvT_T0_ll,"aw",@nobits
	.sectionflags	@""
	.align	16
	.zero		1024


//--------------------- .nv.shared._Z15SoftmaxWarpImplI10DirectLoadI6__halffE11DirectStoreIfS1_EfLi1ELi28ELi32ELi1ELb0EL9Algorithm0EEvT_T0_ll --------------------------
	.section	.nv.shared._Z15SoftmaxWarpImplI10DirectLoadI6__halffE11DirectStoreIfS1_EfLi1ELi28ELi32ELi1ELb0EL9Algorithm0EEvT_T0_ll,"aw",@nobits
	.sectionflags	@""
	.align	16
	.zero		1024


//--------------------- .nv.shared._Z15SoftmaxWarpImplI10DirectLoadI6__halffE11DirectStoreIfS1_EfLi1ELi27ELi32ELi1ELb1EL9Algorithm0EEvT_T0_ll --------------------------
	.section	.nv.shared._Z15SoftmaxWarpImplI10DirectLoadI6__halffE11DirectStoreIfS1_EfLi1ELi27ELi32ELi1ELb1EL9Algorithm0EEvT_T0_ll,"aw",@nobits
	.sectionflags	@""
	.align	16
	.zero		1024


//--------------------- .nv.shared._Z15SoftmaxWarpImplI10DirectLoadI6__halffE11DirectStoreIfS1_EfLi1ELi27ELi32ELi1ELb0EL9Algorithm0EEvT_T0_ll --------------------------
	.section	.nv.shared._Z15SoftmaxWarpImplI10DirectLoadI6__halffE11DirectStoreIfS1_EfLi1ELi27ELi32ELi1ELb0EL9Algorithm0EEvT_T0_ll,"aw",@nobits
	.sectionflags	@""
	.align	16
	.zero		1024


//--------------------- .nv.shared._Z15SoftmaxWarpImplI10DirectLoadI6__halffE11DirectStoreIfS1_EfLi1ELi26ELi32ELi1ELb1EL9Algorithm0EEvT_T0_ll --------------------------
	.section	.nv.shared._Z15SoftmaxWarpImplI10DirectLoadI6__halffE11DirectStoreIfS1_EfLi1ELi26ELi32ELi1ELb1EL9Algorithm0EEvT_T0_ll,"aw",@nobits
	.sectionflags	@""
	.align	16
	.zero		1024


//--------------------- .nv.shared._Z15SoftmaxWarpImplI10DirectLoadI6__halffE11DirectStoreIfS1_EfLi1ELi26ELi32ELi1ELb0EL9Algorithm0EEvT_T0_ll --------------------------
	.section	.nv.shared._Z15SoftmaxWarpImplI10DirectLoadI6__halffE11DirectStoreIfS1_EfLi1ELi26ELi32ELi1ELb0EL9Algorithm0EEvT_T0_ll,"aw",@nobits
	.sectionflags	@""
	.align	16
	.zero		1024


//--------------------- .nv.shared._Z15SoftmaxWarpImplI10DirectLoadI6__halffE11DirectStoreIfS1_EfLi1ELi25ELi32ELi1ELb1EL9Algorithm0EEvT_T0_ll --------------------------
	.section	.nv.shared._Z15SoftmaxWarpImplI10DirectLoadI6__halffE11DirectStoreIfS1_EfLi1ELi25ELi32ELi1ELb1EL9Algorithm0EEvT_T0_ll,"aw",@nobits
	.sectionflags	@""
	.align	16
	.zero		1024


//--------------------- .nv.shared._Z15SoftmaxWarpImplI10DirectLoadI6__halffE11DirectStoreIfS1_EfLi1ELi25ELi32ELi1ELb0EL9Algorithm0EEvT_T0_ll --------------------------
	.section	.nv.shared._Z15SoftmaxWarpImplI10DirectLoadI6__halffE11DirectStoreIfS1_EfLi1ELi25ELi32ELi1ELb0EL9Algorithm0EEvT_T0_ll,"aw",@nobits
	.sectionflags	@""
	.align	16
	.zero		1024


//--------------------- .nv.shared._Z15SoftmaxWarpImplI10DirectLoadI6__halffE11DirectStoreIfS1_EfLi1ELi24ELi32ELi1ELb1EL9Algorithm0EEvT_T0_ll --------------------------
	.section	.nv.shared._Z15SoftmaxWarpImplI10DirectLoadI6__halffE11DirectStoreIfS1_EfLi1ELi24ELi32ELi1ELb1EL9Algorithm0EEvT_T0_ll,"aw",@nobits
	.sectionflags	@""
	.align	16
	.zero		1024


//--------------------- .nv.shared._Z15SoftmaxWarpImplI10DirectLoadI6__halffE11DirectStoreIfS1_EfLi1ELi24ELi32ELi1ELb0EL9Algorithm0EEvT_T0_ll --------------------------
	.section	.nv.shared._Z15SoftmaxWarpImplI10DirectLoadI6__halffE11DirectStoreIfS1_EfLi1ELi24ELi32ELi1ELb0EL9Algorithm0EEvT_T0_ll,"aw",@nobits
	.sectionflags	@""
	.align	16
	.zero		1024


//--------------------- .nv.shared._Z15SoftmaxWarpImplI10DirectLoadI6__halffE11DirectStoreIfS1_EfLi1ELi23ELi32ELi1ELb1EL9Algorithm0EEvT_T0_ll --------------------------
	.section	.nv.shared._Z15SoftmaxWarpImplI10DirectLoadI6__halffE11DirectStoreIfS1_EfLi1ELi23ELi32ELi1ELb1EL9Algorithm0EEvT_T0_ll,"aw",@nobits
	.sectionflags	@""
	.align	16
	.zero		1024


//--------------------- .nv.shared._Z15SoftmaxWarpImplI10DirectLoadI6__halffE11DirectStoreIfS1_EfLi1ELi23ELi32ELi1ELb0EL9Algorithm0EEvT_T0_ll --------------------------
	.section	.nv.shared._Z15SoftmaxWarpImplI10DirectLoadI6__halffE11DirectStoreIfS1_EfLi1ELi23ELi32ELi1ELb0EL9Algorithm0EEvT_T0_ll,"aw",@nobits
	.sectionflags	@""
	.align	16
	.zero		1024


//--------------------- .nv.shared._Z15SoftmaxWarpImplI10DirectLoadI6__halffE11DirectStoreIfS1_EfLi1ELi22ELi32ELi1ELb1EL9Algorithm0EEvT_T0_ll --------------------------
	.section	.nv.shared._Z15SoftmaxWarpImplI10DirectLoadI6__halffE11DirectStoreIfS1_EfLi1ELi22ELi32ELi1ELb1EL9Algorithm0EEvT_T0_ll,"aw",@nobits
	.sectionflags	@""
	.align	16
	.zero		1024


//--------------------- .nv.shared._Z15SoftmaxWarpImplI10DirectLoadI6__halffE11DirectStoreIfS1_EfLi1ELi22ELi32ELi1ELb0EL9Algorithm0EEvT_T0_ll --------------------------
	.section	.nv.shared._Z15SoftmaxWarpImplI10DirectLoadI6__halffE11DirectStoreIfS1_EfLi1ELi22ELi32ELi1ELb0EL9Algorithm0EEvT_T0_ll,"aw",@nobits
	.sectionflags	@""
	.align	16
	.zero		1024


//--------------------- .nv.shared._Z15SoftmaxWarpImplI10DirectLoadI6__halffE11DirectStoreIfS1_EfLi1ELi21ELi32ELi1ELb1EL9Algorithm0EEvT_T0_ll --------------------------
	.section	.nv.shared._Z15SoftmaxWarpImplI10DirectLoadI6__halffE11DirectStoreIfS1_EfLi1ELi21ELi32ELi1ELb1EL9Algorithm0EEvT_T0_ll,"aw",@nobits
	.sectionflags	@""
	.align	16
	.zero		1024


//--------------------- .nv.shared._Z15SoftmaxWarpImplI10DirectLoadI6__halffE11DirectStoreIfS1_EfLi1ELi21ELi32ELi1ELb0EL9Algorithm0EEvT_T0_ll --------------------------
	.section	.nv.shared._Z15SoftmaxWarpImplI10DirectLoadI6__halffE11DirectStoreIfS1_EfLi1ELi21ELi32ELi1ELb0EL9Algorithm0EEvT_T0_ll,"aw",@nobits
	.sectionflags	@""
	.align	16
	.zero		1024


//--------------------- .nv.shared._Z15SoftmaxWarpImplI10DirectLoadI6__halffE11DirectStoreIfS1_EfLi1ELi20ELi32ELi1ELb1EL9Algorithm0EEvT_T0_ll --------------------------
	.section	.nv.shared._Z15SoftmaxWarpImplI10DirectLoadI6__halffE11DirectStoreIfS1_EfLi1ELi20ELi32ELi1ELb1EL9Algorithm0EEvT_T0_ll,"aw",@nobits
	.sectionflags	@""
	.align	16
	.zero		1024


//--------------------- .nv.shared._Z15SoftmaxWarpImplI10DirectLoadI6__halffE11DirectStoreIfS1_EfLi1ELi20ELi32ELi1ELb0EL9Algorithm0EEvT_T0_ll --------------------------
	.section	.nv.shared._Z15SoftmaxWarpImplI10DirectLoadI6__halffE11DirectStoreIfS1_EfLi1ELi20ELi32ELi1ELb0EL9Algorithm0EEvT_T0_ll,"aw",@nobits
	.sectionflags	@""
	.align	16
	.zero		1024


//--------------------- .nv.shared._Z15SoftmaxWarpImplI10DirectLoadI6__halffE11DirectStoreIfS1_EfLi1ELi19ELi32ELi1ELb1EL9Algorithm0EEvT_T0_ll --------------------------
	.section	.nv.shared._Z15SoftmaxWarpImplI10DirectLoadI6__halffE11DirectStoreIfS1_EfLi1ELi19ELi32ELi1ELb1EL9Algorithm0EEvT_T0_ll,"aw",@nobits
	.sectionflags	@""
	.align	16
	.zero		1024


//--------------------- .nv.shared._Z15SoftmaxWarpImplI10DirectLoadI6__halffE11DirectStoreIfS1_EfLi1ELi19ELi32ELi1ELb0EL9Algorithm0EEvT_T0_ll --------------------------
	.section	.nv.shared._Z15SoftmaxWarpImplI10DirectLoadI6__halffE11DirectStoreIfS1_EfLi1ELi19ELi32ELi1ELb0EL9Algorithm0EEvT_T0_ll,"aw",@nobits
	.sectionflags	@""
	.align	16
	.zero		1024


//--------------------- .nv.shared._Z15SoftmaxWarpImplI10DirectLoadI6__halffE11DirectStoreIfS1_EfLi1ELi18ELi32ELi1ELb1EL9Algorithm0EEvT_T0_ll --------------------------
	.section	.nv.shared._Z15SoftmaxWarpImplI10DirectLoadI6__halffE11DirectStoreIfS1_EfLi1ELi18ELi32ELi1ELb1EL9Algorithm0EEvT_T0_ll,"aw",@nobits
	.sectionflags	@""
	.align	16
	.zero		1024


//--------------------- .nv.shared._Z15SoftmaxWarpImplI10DirectLoadI6__halffE11DirectStoreIfS1_EfLi1ELi18ELi32ELi1ELb0EL9Algorithm0EEvT_T0_ll --------------------------
	.section	.nv.shared._Z15SoftmaxWarpImplI10DirectLoadI6__halffE11DirectStoreIfS1_EfLi1ELi18ELi32ELi1ELb0EL9Algorithm0EEvT_T0_ll,"aw",@nobits
	.sectionflags	@""
	.align	16
	.zero		1024


//--------------------- .nv.shared._Z15SoftmaxWarpImplI10DirectLoadI6__halffE11DirectStoreIfS1_EfLi1ELi17ELi32ELi1ELb1EL9Algorithm0EEvT_T0_ll --------------------------
	.section	.nv.shared._Z15SoftmaxWarpImplI10DirectLoadI6__halffE11DirectStoreIfS1_EfLi1ELi17ELi32ELi1ELb1EL9Algorithm0EEvT_T0_ll,"aw",@nobits
	.sectionflags	@""
	.align	16
	.zero		1024


//--------------------- .nv.shared._Z15SoftmaxWarpImplI10DirectLoadI6__halffE11DirectStoreIfS1_EfLi1ELi17ELi32ELi1ELb0EL9Algorithm0EEvT_T0_ll --------------------------
	.section	.nv.shared._Z15SoftmaxWarpImplI10DirectLoadI6__halffE11DirectStoreIfS1_EfLi1ELi17ELi32ELi1ELb0EL9Algorithm0EEvT_T0_ll,"aw",@nobits
	.sectionflags	@""
	.align	16
	.zero		1024


//--------------------- .nv.shared._Z15SoftmaxWarpImplI10DirectLoadI6__halffE11DirectStoreIfS1_EfLi1ELi16ELi32ELi1ELb1EL9Algorithm0EEvT_T0_ll --------------------------
	.section	.nv.shared._Z15SoftmaxWarpImplI10DirectLoadI6__halffE11DirectStoreIfS1_EfLi1ELi16ELi32ELi1ELb1EL9Algorithm0EEvT_T0_ll,"aw",@nobits
	.sectionflags	@""
	.align	16
	.zero		1024


//--------------------- .nv.shared._Z15SoftmaxWarpImplI10DirectLoadI6__halffE11DirectStoreIfS1_EfLi1ELi16ELi32ELi1ELb0EL9Algorithm0EEvT_T0_ll --------------------------
	.section	.nv.shared._Z15SoftmaxWarpImplI10DirectLoadI6__halffE11DirectStoreIfS1_EfLi1ELi16ELi32ELi1ELb0EL9Algorithm0EEvT_T0_ll,"aw",@nobits
	.sectionflags	@""
	.align	16
	.zero		1024


//--------------------- .nv.shared._Z15SoftmaxWarpImplI10DirectLoadI6__halffE11DirectStoreIfS1_EfLi1ELi15ELi32ELi1ELb1EL9Algorithm0EEvT_T0_ll --------------------------
	.section	.nv.shared._Z15SoftmaxWarpImplI10DirectLoadI6__halffE11DirectStoreIfS1_EfLi1ELi15ELi32ELi1ELb1EL9Algorithm0EEvT_T0_ll,"aw",@nobits
	.sectionflags	@""
	.align	16
	.zero		1024


//--------------------- .nv.shared._Z15SoftmaxWarpImplI10DirectLoadI6__halffE11DirectStoreIfS1_EfLi1ELi15ELi32ELi1ELb0EL9Algorithm0EEvT_T0_ll --------------------------
	.section	.nv.shared._Z15SoftmaxWarpImplI10DirectLoadI6__halffE11DirectStoreIfS1_EfLi1ELi15ELi32ELi1ELb0EL9Algorithm0EEvT_T0_ll,"aw",@nobits
	.sectionflags	@""
	.align	16
	.zero		1024


//--------------------- .nv.shared._Z15SoftmaxWarpImplI10DirectLoadI6__halffE11DirectStoreIfS1_EfLi1ELi14ELi32ELi1ELb1EL9Algorithm0EEvT_T0_ll --------------------------
	.section	.nv.shared._Z15SoftmaxWarpImplI10DirectLoadI6__halffE11DirectStoreIfS1_EfLi1ELi14ELi32ELi1ELb1EL9Algorithm0EEvT_T0_ll,"aw",@nobits
	.sectionflags	@""
	.align	16
	.zero		1024


//--------------------- .nv.shared._Z15SoftmaxWarpImplI10DirectLoadI6__halffE11DirectStoreIfS1_EfLi1ELi14ELi32ELi1ELb0EL9Algorithm0EEvT_T0_ll --------------------------
	.section	.nv.shared._Z15SoftmaxWarpImplI10DirectLoadI6__halffE11DirectStoreIfS1_EfLi1ELi14ELi32ELi1ELb0EL9Algorithm0EEvT_T0_ll,"aw",@nobits
	.sectionflags	@""
	.align	16
	.zero		1024


//--------------------- .nv.shared._Z15SoftmaxWarpImplI10DirectLoadI6__halffE11DirectStoreIfS1_EfLi1ELi13ELi32ELi1ELb1EL9Algorithm0EEvT_T0_ll --------------------------
	.section	.nv.shared._Z15SoftmaxWarpImplI10DirectLoadI6__halffE11DirectStoreIfS1_EfLi1ELi13ELi32ELi1ELb1EL9Algorithm0EEvT_T0_ll,"aw",@nobits
	.sectionflags	@""
	.align	16
	.zero		1024


//--------------------- .nv.shared._Z15SoftmaxWarpImplI10DirectLoadI6__halffE11DirectStoreIfS1_EfLi1ELi13ELi32ELi1ELb0EL9Algorithm0EEvT_T0_ll --------------------------
	.section	.nv.shared._Z15SoftmaxWarpImplI10DirectLoadI6__halffE11DirectStoreIfS1_EfLi1ELi13ELi32ELi1ELb0EL9Algorithm0EEvT_T0_ll,"aw",@nobits
	.sectionflags	@""
	.align	16
	.zero		1024


//--------------------- .nv.shared._Z15SoftmaxWarpImplI10DirectLoadI6__halffE11DirectStoreIfS1_EfLi1ELi12ELi32ELi1ELb1EL9Algorithm0EEvT_T0_ll --------------------------
	.section	.nv.shared._Z15SoftmaxWarpImplI10DirectLoadI6__halffE11DirectStoreIfS1_EfLi1ELi12ELi32ELi1ELb1EL9Algorithm0EEvT_T0_ll,"aw",@nobits
	.sectionflags	@""
	.align	16
	.zero		1024


//--------------------- .nv.shared._Z15SoftmaxWarpImplI10DirectLoadI6__halffE11DirectStoreIfS1_EfLi1ELi12ELi32ELi1ELb0EL9Algorithm0EEvT_T0_ll --------------------------
	.section	.nv.shared._Z15SoftmaxWarpImplI10DirectLoadI6__halffE11DirectStoreIfS1_EfLi1ELi12ELi32ELi1ELb0EL9Algorithm0EEvT_T0_ll,"aw",@nobits
	.sectionflags	@""
	.align	16
	.zero		1024


//--------------------- .nv.shared._Z15SoftmaxWarpImplI10DirectLoadI6__halffE11DirectStoreIfS1_EfLi1ELi11ELi32ELi1ELb1EL9Algorithm0EEvT_T0_ll --------------------------
	.section	.nv.shared._Z15SoftmaxWarpImplI10DirectLoadI6__halffE11DirectStoreIfS1_EfLi1ELi11ELi32ELi1ELb1EL9Algorithm0EEvT_T0_ll,"aw",@nobits
	.sectionflags	@""
	.align	16
	.zero		1024


//--------------------- .nv.shared._Z15SoftmaxWarpImplI10DirectLoadI6__halffE11DirectStoreIfS1_EfLi1ELi11ELi32ELi1ELb0EL9Algorithm0EEvT_T0_ll --------------------------
	.section	.nv.shared._Z15SoftmaxWarpImplI10DirectLoadI6__halffE11DirectStoreIfS1_EfLi1ELi11ELi32ELi1ELb0EL9Algorithm0EEvT_T0_ll,"aw",@nobits
	.sectionflags	@""
	.align	16
	.zero		1024


//--------------------- .nv.shared._Z15SoftmaxWarpImplI10DirectLoadI6__halffE11DirectStoreIfS1_EfLi1ELi10ELi32ELi1ELb1EL9Algorithm0EEvT_T0_ll --------------------------
	.section	.nv.shared._Z15SoftmaxWarpImplI10DirectLoadI6__halffE11DirectStoreIfS1_EfLi1ELi10ELi32ELi1ELb1EL9Algorithm0EEvT_T0_ll,"aw",@nobits
	.sectionflags	@""
	.align	16
	.zero		1024


//--------------------- .nv.shared._Z15SoftmaxWarpImplI10DirectLoadI6__halffE11DirectStoreIfS1_EfLi1ELi10ELi32ELi1ELb0EL9Algorithm0EEvT_T0_ll --------------------------
	.section	.nv.shared._Z15SoftmaxWarpImplI10DirectLoadI6__halffE11DirectStoreIfS1_EfLi1ELi10ELi32ELi1ELb0EL9Algorithm0EEvT_T0_ll,"aw",@nobits
	.sectionflags	@""
	.align	16
	.zero		1024


//--------------------- .nv.shared._Z15SoftmaxWarpImplI10DirectLoadI6__halffE11DirectStoreIfS1_EfLi1ELi9ELi32ELi1ELb1EL9Algorithm0EEvT_T0_ll --------------------------
	.section	.nv.shared._Z15SoftmaxWarpImplI10DirectLoadI6__halffE11DirectStoreIfS1_EfLi1ELi9ELi32ELi1ELb1EL9Algorithm0EEvT_T0_ll,"aw",@nobits
	.sectionflags	@""
	.align	16
	.zero		1024


//--------------------- .nv.shared._Z15SoftmaxWarpImplI10DirectLoadI6__halffE11DirectStoreIfS1_EfLi1ELi9ELi32ELi1ELb0EL9Algorithm0EEvT_T0_ll --------------------------
	.section	.nv.shared._Z15SoftmaxWarpImplI10DirectLoadI6__halffE11DirectStoreIfS1_EfLi1ELi9ELi32ELi1ELb0EL9Algorithm0EEvT_T0_ll,"aw",@nobits
	.sectionflags	@""
	.align	16
	.zero		1024


//--------------------- .nv.shared._Z15SoftmaxWarpImplI10DirectLoadI6__halffE11DirectStoreIfS1_EfLi1ELi8ELi32ELi1ELb1EL9Algorithm0EEvT_T0_ll --------------------------
	.section	.nv.shared._Z15SoftmaxWarpImplI10DirectLoadI6__halffE11DirectStoreIfS1_EfLi1ELi8ELi32ELi1ELb1EL9Algorithm0EEvT_T0_ll,"aw",@nobits
	.sectionflags	@""
	.align	16
	.zero		1024


//--------------------- .nv.shared._Z15SoftmaxWarpImplI10DirectLoadI6__halffE11DirectStoreIfS1_EfLi1ELi8ELi32ELi1ELb0EL9Algorithm0EEvT_T0_ll --------------------------
	.section	.nv.shared._Z15SoftmaxWarpImplI10DirectLoadI6__halffE11DirectStoreIfS1_EfLi1ELi8ELi32ELi1ELb0EL9Algorithm0EEvT_T0_ll,"aw",@nobits
	.sectionflags	@""
	.align	16
	.zero		1024


//--------------------- .nv.shared._Z15SoftmaxWarpImplI10DirectLoadI6__halffE11DirectStoreIfS1_EfLi1ELi7ELi32ELi1ELb1EL9Algorithm0EEvT_T0_ll --------------------------
	.section	.nv.shared._Z15SoftmaxWarpImplI10DirectLoadI6__halffE11DirectStoreIfS1_EfLi1ELi7ELi32ELi1ELb1EL9Algorithm0EEvT_T0_ll,"aw",@nobits
	.sectionflags	@""
	.align	16
	.zero		1024


//--------------------- .nv.shared._Z15SoftmaxWarpImplI10DirectLoadI6__halffE11DirectStoreIfS1_EfLi1ELi7ELi32ELi1ELb0EL9Algorithm0EEvT_T0_ll --------------------------
	.section	.nv.shared._Z15SoftmaxWarpImplI10DirectLoadI6__halffE11DirectStoreIfS1_EfLi1ELi7ELi32ELi1ELb0EL9Algorithm0EEvT_T0_ll,"aw",@nobits
	.sectionflags	@""
	.align	16
	.zero		1024


//--------------------- .nv.shared._Z15SoftmaxWarpImplI10DirectLoadI6__halffE11DirectStoreIfS1_EfLi1ELi6ELi32ELi1ELb1EL9Algorithm0EEvT_T0_ll --------------------------
	.section	.nv.shared._Z15SoftmaxWarpImplI10DirectLoadI6__halffE11DirectStoreIfS1_EfLi1ELi6ELi32ELi1ELb1EL9Algorithm0EEvT_T0_ll,"aw",@nobits
	.sectionflags	@""
	.align	16
	.zero		1024


//--------------------- .nv.shared._Z15SoftmaxWarpImplI10DirectLoadI6__halffE11DirectStoreIfS1_EfLi1ELi6ELi32ELi1ELb0EL9Algorithm0EEvT_T0_ll --------------------------
	.section	.nv.shared._Z15SoftmaxWarpImplI10DirectLoadI6__halffE11DirectStoreIfS1_EfLi1ELi6ELi32ELi1ELb0EL9Algorithm0EEvT_T0_ll,"aw",@nobits
	.sectionflags	@""
	.align	16
	.zero		1024


//--------------------- .nv.shared._Z15SoftmaxWarpImplI10DirectLoadI6__halffE11DirectStoreIfS1_EfLi1ELi5ELi32ELi1ELb1EL9Algorithm0EEvT_T0_ll --------------------------
	.section	.nv.shared._Z15SoftmaxWarpImplI10DirectLoadI6__halffE11DirectStoreIfS1_EfLi1ELi5ELi32ELi1ELb1EL9Algorithm0EEvT_T0_ll,"aw",@nobits
	.sectionflags	@""
	.align	16
	.zero		1024


//--------------------- .nv.shared._Z15SoftmaxWarpImplI10DirectLoadI6__halffE11DirectStoreIfS1_EfLi1ELi5ELi32ELi1ELb0EL9Algorithm0EEvT_T0_ll --------------------------
	.section	.nv.shared._Z15SoftmaxWarpImplI10DirectLoadI6__halffE11DirectStoreIfS1_EfLi1ELi5ELi32ELi1ELb0EL9Algorithm0EEvT_T0_ll,"aw",@nobits
	.sectionflags	@""
	.align	16
	.zero		1024


//--------------------- .nv.shared._Z15SoftmaxWarpImplI10DirectLoadI6__halffE11DirectStoreIfS1_EfLi1ELi4ELi32ELi1ELb1EL9Algorithm0EEvT_T0_ll --------------------------
	.section	.nv.shared._Z15SoftmaxWarpImplI10DirectLoadI6__halffE11DirectStoreIfS1_EfLi1ELi4ELi32ELi1ELb1EL9Algorithm0EEvT_T0_ll,"aw",@nobits
	.sectionflags	@""
	.align	16
	.zero		1024


//--------------------- .nv.shared._Z15SoftmaxWarpImplI10DirectLoadI6__halffE11DirectStoreIfS1_EfLi1ELi4ELi32ELi1ELb0EL9Algorithm0EEvT_T0_ll --------------------------
	.section	.nv.shared._Z15SoftmaxWarpImplI10DirectLoadI6__halffE11DirectStoreIfS1_EfLi1ELi4ELi32ELi1ELb0EL9Algorithm0EEvT_T0_ll,"aw",@nobits
	.sectionflags	@""
	.align	16
	.zero		1024


//--------------------- .nv.shared._Z15SoftmaxWarpImplI10DirectLoadI6__halffE11DirectStoreIfS1_EfLi1ELi3ELi32ELi1ELb1EL9Algorithm0EEvT_T0_ll --------------------------
	.section	.nv.shared._Z15SoftmaxWarpImplI10DirectLoadI6__halffE11DirectStoreIfS1_EfLi1ELi3ELi32ELi1ELb1EL9Algorithm0EEvT_T0_ll,"aw",@nobits
	.sectionflags	@""
	.align	16
	.zero		1024


//--------------------- .nv.shared._Z15SoftmaxWarpImplI10DirectLoadI6__halffE11DirectStoreIfS1_EfLi1ELi3ELi32ELi1ELb0EL9Algorithm0EEvT_T0_ll --------------------------
	.section	.nv.shared._Z15SoftmaxWarpImplI10DirectLoadI6__halffE11DirectStoreIfS1_EfLi1ELi3ELi32ELi1ELb0EL9Algorithm0EEvT_T0_ll,"aw",@nobits
	.sectionflags	@""
	.align	16
	.zero		1024


//--------------------- .nv.shared._Z15SoftmaxWarpImplI10DirectLoadI6__halffE11DirectStoreIfS1_EfLi1ELi2ELi32ELi1ELb1EL9Algorithm0EEvT_T0_ll --------------------------
	.section	.nv.shared._Z15SoftmaxWarpImplI10DirectLoadI6__halffE11DirectStoreIfS1_EfLi1ELi2ELi32ELi1ELb1EL9Algorithm0EEvT_T0_ll,"aw",@nobits
	.sectionflags	@""
	.align	16
	.zero		1024


//--------------------- .nv.shared._Z15SoftmaxWarpImplI10DirectLoadI6__halffE11DirectStoreIfS1_EfLi1ELi2ELi32ELi1ELb0EL9Algorithm0EEvT_T0_ll --------------------------
	.section	.nv.shared._Z15SoftmaxWarpImplI10DirectLoadI6__halffE11DirectStoreIfS1_EfLi1ELi2ELi32ELi1ELb0EL9Algorithm0EEvT_T0_ll,"aw",@nobits
	.sectionflags	@""
	.align	16
	.zero		1024


//--------------------- .nv.shared._Z15SoftmaxWarpImplI10DirectLoadI6__halffE11DirectStoreIfS1_EfLi1ELi1ELi32ELi1ELb1EL9Algorithm0EEvT_T0_ll --------------------------
	.section	.nv.shared._Z15SoftmaxWarpImplI10DirectLoadI6__halffE11DirectStoreIfS1_EfLi1ELi1ELi32ELi1ELb1EL9Algorithm0EEvT_T0_ll,"aw",@nobits
	.sectionflags	@""
	.align	16
	.zero		1024


//--------------------- .nv.shared._Z15SoftmaxWarpImplI10DirectLoadI6__halffE11DirectStoreIfS1_EfLi1ELi1ELi32ELi1ELb0EL9Algorithm0EEvT_T0_ll --------------------------
	.section	.nv.shared._Z15SoftmaxWarpImplI10DirectLoadI6__halffE11DirectStoreIfS1_EfLi1ELi1ELi32ELi1ELb0EL9Algorithm0EEvT_T0_ll,"aw",@nobits
	.sectionflags	@""
	.align	16
	.zero		1024


//--------------------- .nv.shared._Z15SoftmaxWarpImplI10DirectLoadI6__halffE11DirectStoreIfS1_EfLi1ELi1ELi32ELi2ELb1EL9Algorithm0EEvT_T0_ll --------------------------
	.section	.nv.shared._Z15SoftmaxWarpImplI10DirectLoadI6__halffE11DirectStoreIfS1_EfLi1ELi1ELi32ELi2ELb1EL9Algorithm0EEvT_T0_ll,"aw",@nobits
	.sectionflags	@""
	.align	16
	.zero		1024


//--------------------- .nv.shared._Z15SoftmaxWarpImplI10DirectLoadI6__halffE11DirectStoreIfS1_EfLi1ELi1ELi32ELi2ELb0EL9Algorithm0EEvT_T0_ll --------------------------
	.section	.nv.shared._Z15SoftmaxWarpImplI10DirectLoadI6__halffE11DirectStoreIfS1_EfLi1ELi1ELi32ELi2ELb0EL9Algorithm0EEvT_T0_ll,"aw",@nobits
	.sectionflags	@""
	.align	16
	.zero		1024


//--------------------- .nv.shared._Z15SoftmaxWarpImplI10DirectLoadI6__halffE11DirectStoreIfS1_EfLi1ELi1ELi16ELi1ELb1EL9Algorithm0EEvT_T0_ll --------------------------
	.section	.nv.shared._Z15SoftmaxWarpImplI10DirectLoadI6__halffE11DirectStoreIfS1_EfLi1ELi1ELi16ELi1ELb1EL9Algorithm0EEvT_T0_ll,"aw",@nobits
	.sectionflags	@""
	.align	16
	.zero		1024


//--------------------- .nv.shared._Z15SoftmaxWarpImplI10DirectLoadI6__halffE11DirectStoreIfS1_EfLi1ELi1ELi16ELi1ELb0EL9Algorithm0EEvT_T0_ll --------------------------
	.section	.nv.shared._Z15SoftmaxWarpImplI10DirectLoadI6__halffE11DirectStoreIfS1_EfLi1ELi1ELi16ELi1ELb0EL9Algorithm0EEvT_T0_ll,"aw",@nobits
	.sectionflags	@""
	.align	16
	.zero		1024


//--------------------- .nv.shared._Z15SoftmaxWarpImplI10DirectLoadI6__halffE11DirectStoreIfS1_EfLi1ELi1ELi16ELi2ELb1EL9Algorithm0EEvT_T0_ll --------------------------
	.section	.nv.shared._Z15SoftmaxWarpImplI10DirectLoadI6__halffE11DirectStoreIfS1_EfLi1ELi1ELi16ELi2ELb1EL9Algorithm0EEvT_T0_ll,"aw",@nobits
	.sectionflags	@""
	.align	16
	.zero		1024


//--------------------- .nv.shared._Z15SoftmaxWarpImplI10DirectLoadI6__halffE11DirectStoreIfS1_EfLi1ELi1ELi16ELi2ELb0EL9Algorithm0EEvT_T0_ll --------------------------
	.section	.nv.shared._Z15SoftmaxWarpImplI10DirectLoadI6__halffE11DirectStoreIfS1_EfLi1ELi1ELi16ELi2ELb0EL9Algorithm0EEvT_T0_ll,"aw",@nobits
	.sectionflags	@""
	.align	16
	.zero		1024


//--------------------- .nv.shared._Z15SoftmaxWarpImplI10DirectLoadI6__halffE11DirectStoreIfS1_EfLi1ELi1ELi8ELi1ELb1EL9Algorithm0EEvT_T0_ll --------------------------
	.section	.nv.shared._Z15SoftmaxWarpImplI10DirectLoadI6__halffE11DirectStoreIfS1_EfLi1ELi1ELi8ELi1ELb1EL9Algorithm0EEvT_T0_ll,"aw",@nobits
	.sectionflags	@""
	.align	16
	.zero		1024


//--------------------- .nv.shared._Z15SoftmaxWarpImplI10DirectLoadI6__halffE11DirectStoreIfS1_EfLi1ELi1ELi8ELi1ELb0EL9Algorithm0EEvT_T0_ll --------------------------
	.section	.nv.shared._Z15SoftmaxWarpImplI10DirectLoadI6__halffE11DirectStoreIfS1_EfLi1ELi1ELi8ELi1ELb0EL9Algorithm0EEvT_T0_ll,"aw",@nobits
	.sectionflags	@""
	.align	16
	.zero		1024


//--------------------- .nv.shared._Z15SoftmaxWarpImplI10DirectLoadI6__halffE11DirectStoreIfS1_EfLi1ELi1ELi8ELi2ELb1EL9Algorithm0EEvT_T0_ll --------------------------
	.section	.nv.shared._Z15SoftmaxWarpImplI10DirectLoadI6__halffE11DirectStoreIfS1_EfLi1ELi1ELi8ELi2ELb1EL9Algorithm0EEvT_T0_ll,"aw",@nobits
	.sectionflags	@""
	.align	16
	.zero		1024


//--------------------- .nv.shared._Z15SoftmaxWarpImplI10DirectLoadI6__halffE11DirectStoreIfS1_EfLi1ELi1ELi8ELi2ELb0EL9Algorithm0EEvT_T0_ll --------------------------
	.section	.nv.shared._Z15SoftmaxWarpImplI10DirectLoadI6__halffE11DirectStoreIfS1_EfLi1ELi1ELi8ELi2ELb0EL9Algorithm0EEvT_T0_ll,"aw",@nobits
	.sectionflags	@""
	.align	16
	.zero		1024


//--------------------- .nv.shared._Z15SoftmaxWarpImplI10DirectLoadI6__halffE11DirectStoreIfS1_EfLi1ELi1ELi4ELi1ELb1EL9Algorithm0EEvT_T0_ll --------------------------
	.section	.nv.shared._Z15SoftmaxWarpImplI10DirectLoadI6__halffE11DirectStoreIfS1_EfLi1ELi1ELi4ELi1ELb1EL9Algorithm0EEvT_T0_ll,"aw",@nobits
	.sectionflags	@""
	.align	16
	.zero		1024


//--------------------- .nv.shared._Z15SoftmaxWarpImplI10DirectLoadI6__halffE11DirectStoreIfS1_EfLi1ELi1ELi4ELi1ELb0EL9Algorithm0EEvT_T0_ll --------------------------
	.section	.nv.shared._Z15SoftmaxWarpImplI10DirectLoadI6__halffE11DirectStoreIfS1_EfLi1ELi1ELi4ELi1ELb0EL9Algorithm0EEvT_T0_ll,"aw",@nobits
	.sectionflags	@""
	.align	16
	.zero		1024


//--------------------- .nv.shared._Z15SoftmaxWarpImplI10DirectLoadI6__halffE11DirectStoreIfS1_EfLi1ELi1ELi4ELi2ELb1EL9Algorithm0EEvT_T0_ll --------------------------
	.section	.nv.shared._Z15SoftmaxWarpImplI10DirectLoadI6__halffE11DirectStoreIfS1_EfLi1ELi1ELi4ELi2ELb1EL9Algorithm0EEvT_T0_ll,"aw",@nobits
	.sectionflags	@""
	.align	16
	.zero		1024


//--------------------- .nv.shared._Z15SoftmaxWarpImplI10DirectLoadI6__halffE11DirectStoreIfS1_EfLi1ELi1ELi4ELi2ELb0EL9Algorithm0EEvT_T0_ll --------------------------
	.section	.nv.shared._Z15SoftmaxWarpImplI10DirectLoadI6__halffE11DirectStoreIfS1_EfLi1ELi1ELi4ELi2ELb0EL9Algorithm0EEvT_T0_ll,"aw",@nobits
	.sectionflags	@""
	.align	16
	.zero		1024


//--------------------- .nv.shared._Z15SoftmaxWarpImplI10DirectLoadI6__halffE11DirectStoreIfS1_EfLi1ELi1ELi2ELi1ELb1EL9Algorithm0EEvT_T0_ll --------------------------
	.section	.nv.shared._Z15SoftmaxWarpImplI10DirectLoadI6__halffE11DirectStoreIfS1_EfLi1ELi1ELi2ELi1ELb1EL9Algorithm0EEvT_T0_ll,"aw",@nobits
	.sectionflags	@""
	.align	16
	.zero		1024


//--------------------- .nv.shared._Z15SoftmaxWarpImplI10DirectLoadI6__halffE11DirectStoreIfS1_EfLi1ELi1ELi2ELi1ELb0EL9Algorithm0EEvT_T0_ll --------------------------
	.section	.nv.shared._Z15SoftmaxWarpImplI10DirectLoadI6__halffE11DirectStoreIfS1_EfLi1ELi1ELi2ELi1ELb0EL9Algorithm0EEvT_T0_ll,"aw",@nobits
	.sectionflags	@""
	.align	16
	.zero		1024


//--------------------- .nv.shared._Z15SoftmaxWarpImplI10DirectLoadI6__halffE11DirectStoreIfS1_EfLi1ELi1ELi2ELi2ELb1EL9Algorithm0EEvT_T0_ll --------------------------
	.section	.nv.shared._Z15SoftmaxWarpImplI10DirectLoadI6__halffE11DirectStoreIfS1_EfLi1ELi1ELi2ELi2ELb1EL9Algorithm0EEvT_T0_ll,"aw",@nobits
	.sectionflags	@""
	.align	16
	.zero		1024


//--------------------- .nv.shared._Z15SoftmaxWarpImplI10DirectLoadI6__halffE11DirectStoreIfS1_EfLi1ELi1ELi2ELi2ELb0EL9Algorithm0EEvT_T0_ll --------------------------
	.section	.nv.shared._Z15SoftmaxWarpImplI10DirectLoadI6__halffE11DirectStoreIfS1_EfLi1ELi1ELi2ELi2ELb0EL9Algorithm0EEvT_T0_ll,"aw",@nobits
	.sectionflags	@""
	.align	16
	.zero		1024


//--------------------- .nv.shared._Z15SoftmaxWarpImplI10DirectLoadI6__halffE11DirectStoreIfS1_EfLi1ELi1ELi1ELi1ELb1EL9Algorithm0EEvT_T0_ll --------------------------
	.section	.nv.shared._Z15SoftmaxWarpImplI10DirectLoadI6__halffE11DirectStoreIfS1_EfLi1ELi1ELi1ELi1ELb1EL9Algorithm0EEvT_T0_ll,"aw",@nobits
	.sectionflags	@""
	.align	16
	.zero		1024


//--------------------- .nv.shared._Z15SoftmaxWarpImplI10DirectLoadI6__halffE11DirectStoreIfS1_EfLi1ELi1ELi1ELi1ELb0EL9Algorithm0EEvT_T0_ll --------------------------
	.section	.nv.shared._Z15SoftmaxWarpImplI10DirectLoadI6__halffE11DirectStoreIfS1_EfLi1ELi1ELi1ELi1ELb0EL9Algorithm0EEvT_T0_ll,"aw",@nobits
	.sectionflags	@""
	.align	16
	.zero		1024


//--------------------- .nv.shared._Z15SoftmaxWarpImplI10DirectLoadI6__halffE11DirectStoreIfS1_EfLi1ELi1ELi1ELi2ELb1EL9Algorithm0EEvT_T0_ll --------------------------
	.section	.nv.shared._Z15SoftmaxWarpImplI10DirectLoadI6__halffE11DirectStoreIfS1_EfLi1ELi1ELi1ELi2ELb1EL9Algorithm0EEvT_T0_ll,"aw",@nobits
	.sectionflags	@""
	.align	16
	.zero		1024


//--------------------- .nv.shared._Z15SoftmaxWarpImplI10DirectLoadI6__halffE11DirectStoreIfS1_EfLi1ELi1ELi1ELi2ELb0EL9Algorithm0EEvT_T0_ll --------------------------
	.section	.nv.shared._Z15SoftmaxWarpImplI10DirectLoadI6__halffE11DirectStoreIfS1_EfLi1ELi1ELi1ELi2ELb0EL9Algorithm0EEvT_T0_ll,"aw",@nobits
	.sectionflags	@""
	.align	16
	.zero		1024


//--------------------- .nv.shared._Z15SoftmaxWarpImplI10DirectLoadI6__halffE11DirectStoreIfS1_EfLi2ELi32ELi32ELi1ELb1EL9Algorithm0EEvT_T0_ll --------------------------
	.section	.nv.shared._Z15SoftmaxWarpImplI10DirectLoadI6__halffE11DirectStoreIfS1_EfLi2ELi32ELi32ELi1ELb1EL9Algorithm0EEvT_T0_ll,"aw",@nobits
	.sectionflags	@""
	.align	16
	.zero		1024


//--------------------- .nv.shared._Z15SoftmaxWarpImplI10DirectLoadI6__halffE11DirectStoreIfS1_EfLi2ELi32ELi32ELi1ELb0EL9Algorithm0EEvT_T0_ll --------------------------
	.section	.nv.shared._Z15SoftmaxWarpImplI10DirectLoadI6__halffE11DirectStoreIfS1_EfLi2ELi32ELi32ELi1ELb0EL9Algorithm0EEvT_T0_ll,"aw",@nobits
	.sectionflags	@""
	.align	16
	.zero		1024


//--------------------- .nv.shared._Z15SoftmaxWarpImplI10DirectLoadI6__halffE11DirectStoreIfS1_EfLi2ELi30ELi32ELi1ELb1EL9Algorithm0EEvT_T0_ll --------------------------
	.section	.nv.shared._Z15SoftmaxWarpImplI10DirectLoadI6__halffE11DirectStoreIfS1_EfLi2ELi30ELi32ELi1ELb1EL9Algorithm0EEvT_T0_ll,"aw",@nobits
	.sectionflags	@""
	.align	16
	.zero		1024


//--------------------- .nv.shared._Z15SoftmaxWarpImplI10DirectLoadI6__halffE11DirectStoreIfS1_EfLi2ELi30ELi32ELi1ELb0EL9Algorithm0EEvT_T0_ll --------------------------
	.section	.nv.shared._Z15SoftmaxWarpImplI10DirectLoadI6__halffE11DirectStoreIfS1_EfLi2ELi30ELi32ELi1ELb0EL9Algorithm0EEvT_T0_ll,"aw",@nobits
	.sectionflags	@""
	.align	16
	.zero		1024


//--------------------- .nv.shared._Z15SoftmaxWarpImplI10DirectLoadI6__halffE11DirectStoreIfS1_EfLi2ELi28ELi32ELi1ELb1EL9Algorithm0EEvT_T0_ll --------------------------
	.section	.nv.shared._Z15SoftmaxWarpImplI10DirectLoadI6__halffE11DirectStoreIfS1_EfLi2ELi28ELi32ELi1ELb1EL9Algorithm0EEvT_T0_ll,"aw",@nobits
	.sectionflags	@""
	.align	16
	.zero		1024


//--------------------- .nv.shared._Z15SoftmaxWarpImplI10DirectLoadI6__halffE11DirectStoreIfS1_EfLi2ELi28ELi32ELi1ELb0EL9Algorithm0EEvT_T0_ll --------------------------
	.section	.nv.shared._Z15SoftmaxWarpImplI10DirectLoadI6__halffE11DirectStoreIfS1_EfLi2ELi28ELi32ELi1ELb0EL9Algorithm0EEvT_T0_ll,"aw",@nobits
	.sectionflags	@""
	.align	16
	.zero		1024


//--------------------- .nv.shared._Z15SoftmaxWarpImplI10DirectLoadI6__halffE11DirectStoreIfS1_EfLi2ELi26ELi32ELi1ELb1EL9Algorithm0EEvT_T0_ll --------------------------
	.section	.nv.shared._Z15SoftmaxWarpImplI10DirectLoadI6__halffE11DirectStoreIfS1_EfLi2ELi26ELi32ELi1ELb1EL9Algorithm0EEvT_T0_ll,"aw",@nobits
	.sectionflags	@""
	.align	16
	.zero		1024


//--------------------- .nv.shared._Z15SoftmaxWarpImplI10DirectLoadI6__halffE11DirectStoreIfS1_EfLi2ELi26ELi32ELi1ELb0EL9Algorithm0EEvT_T0_ll --------------------------
	.section	.nv.shared._Z15SoftmaxWarpImplI10DirectLoadI6__halffE11DirectStoreIfS1_EfLi2ELi26ELi32ELi1ELb0EL9Algorithm0EEvT_T0_ll,"aw",@nobits
	.sectionflags	@""
	.align	16
	.zero		1024


//--------------------- .nv.shared._Z15SoftmaxWarpImplI10DirectLoadI6__halffE11DirectStoreIfS1_EfLi2ELi24ELi32ELi1ELb1EL9Algorithm0EEvT_T0_ll --------------------------
	.section	.nv.shared._Z15SoftmaxWarpImplI10DirectLoadI6__halffE11DirectStoreIfS1_EfLi2ELi24ELi32ELi1ELb1EL9Algorithm0EEvT_T0_ll,"aw",@nobits
	.sectionflags	@""
	.align	16
	.zero		1024


//--------------------- .nv.shared._Z15SoftmaxWarpImplI10DirectLoadI6__halffE11DirectStoreIfS1_EfLi2ELi24ELi32ELi1ELb0EL9Algorithm0EEvT_T0_ll --------------------------
	.section	.nv.shared._Z15SoftmaxWarpImplI10DirectLoadI6__halffE11DirectStoreIfS1_EfLi2ELi24ELi32ELi1ELb0EL9Algorithm0EEvT_T0_ll,"aw",@nobits
	.sectionflags	@""
	.align	16
	.zero		1024


//--------------------- .nv.shared._Z15SoftmaxWarpImplI10DirectLoadI6__halffE11DirectStoreIfS1_EfLi2ELi22ELi32ELi1ELb1EL9Algorithm0EEvT_T0_ll --------------------------
	.section	.nv.shared._Z15SoftmaxWarpImplI10DirectLoadI6__halffE11DirectStoreIfS1_EfLi2ELi22ELi32ELi1ELb1EL9Algorithm0EEvT_T0_ll,"aw",@nobits
	.sectionflags	@""
	.align	16
	.zero		1024


//--------------------- .nv.shared._Z15SoftmaxWarpImplI10DirectLoadI6__halffE11DirectStoreIfS1_EfLi2ELi22ELi32ELi1ELb0EL9Algorithm0EEvT_T0_ll --------------------------
	.section	.nv.shared._Z15SoftmaxWarpImplI10DirectLoadI6__halffE11DirectStoreIfS1_EfLi2ELi22ELi32ELi1ELb0EL9Algorithm0EEvT_T0_ll,"aw",@nobits
	.sectionflags	@""
	.align	16
	.zero		1024


//--------------------- .nv.shared._Z15SoftmaxWarpImplI10DirectLoadI6__halffE11DirectStoreIfS1_EfLi2ELi20ELi32ELi1ELb1EL9Algorithm0EEvT_T0_ll --------------------------
	.section	.nv.shared._Z15SoftmaxWarpImplI10DirectLoadI6__halffE11DirectStoreIfS1_EfLi2ELi20ELi32ELi1ELb1EL9Algorithm0EEvT_T0_ll,"aw",@nobits
	.sectionflags	@""
	.align	16
	.zero		1024


//--------------------- .nv.shared._Z15SoftmaxWarpImplI10DirectLoadI6__halffE11DirectStoreIfS1_EfLi2ELi20ELi32ELi1ELb0EL9Algorithm0EEvT_T0_ll --------------------------
	.section	.nv.shared._Z15SoftmaxWarpImplI10DirectLoadI6__halffE11DirectStoreIfS1_EfLi2ELi20ELi32ELi1ELb0EL9Algorithm0EEvT_T0_ll,"aw",@nobits
	.sectionflags	@""
	.align	16
	.zero		1024


//--------------------- .nv.shared._Z15SoftmaxWarpImplI10DirectLoadI6__halffE11DirectStoreIfS1_EfLi2ELi18ELi32ELi1ELb1EL9Algorithm0EEvT_T0_ll --------------------------
	.section	.nv.shared._Z15SoftmaxWarpImplI10DirectLoadI6__halffE11DirectStoreIfS1_EfLi2ELi18ELi32ELi1ELb1EL9Algorithm0EEvT_T0_ll,"aw",@nobits
	.sectionflags	@""
	.align	16
	.zero		1024


//--------------------- .nv.shared._Z15SoftmaxWarpImplI10DirectLoadI6__halffE11DirectStoreIfS1_EfLi2ELi18ELi32ELi1ELb0EL9Algorithm0EEvT_T0_ll --------------------------
	.section	.nv.shared._Z15SoftmaxWarpImplI10DirectLoadI6__halffE11DirectStoreIfS1_EfLi2ELi18ELi32ELi1ELb0EL9Algorithm0EEvT_T0_ll,"aw",@nobits
	.sectionflags	@""
	.align	16
	.zero		1024


//--------------------- .nv.shared._Z15SoftmaxWarpImplI10DirectLoadI6__halffE11DirectStoreIfS1_EfLi2ELi16ELi32ELi1ELb1EL9Algorithm0EEvT_T0_ll --------------------------
	.section	.nv.shared._Z15SoftmaxWarpImplI10DirectLoadI6__halffE11DirectStoreIfS1_EfLi2ELi16ELi32ELi1ELb1EL9Algorithm0EEvT_T0_ll,"aw",@nobits
	.sectionflags	@""
	.align	16
	.zero		1024


//--------------------- .nv.shared._Z15SoftmaxWarpImplI10DirectLoadI6__halffE11DirectStoreIfS1_EfLi2ELi16ELi32ELi1ELb0EL9Algorithm0EEvT_T0_ll --------------------------
	.section	.nv.shared._Z15SoftmaxWarpImplI10DirectLoadI6__halffE11DirectStoreIfS1_EfLi2ELi16ELi32ELi1ELb0EL9Algorithm0EEvT_T0_ll,"aw",@nobits
	.sectionflags	@""
	.align	16
	.zero		1024


//--------------------- .nv.shared._Z15SoftmaxWarpImplI10DirectLoadI6__halffE11DirectStoreIfS1_EfLi2ELi14ELi32ELi1ELb1EL9Algorithm0EEvT_T0_ll --------------------------
	.section	.nv.shared._Z15SoftmaxWarpImplI10DirectLoadI6__halffE11DirectStoreIfS1_EfLi2ELi14ELi32ELi1ELb1EL9Algorithm0EEvT_T0_ll,"aw",@nobits
	.sectionflags	@""
	.align	16
	.zero		1024


//--------------------- .nv.shared._Z15SoftmaxWarpImplI10DirectLoadI6__halffE11DirectStoreIfS1_EfLi2ELi14ELi32ELi1ELb0EL9Algorithm0EEvT_T0_ll --------------------------
	.section	.nv.shared._Z15SoftmaxWarpImplI10DirectLoadI6__halffE11DirectStoreIfS1_EfLi2ELi14ELi32ELi1ELb0EL9Algorithm0EEvT_T0_ll,"aw",@nobits
	.sectionflags	@""
	.align	16
	.zero		1024


//--------------------- .nv.shared._Z15SoftmaxWarpImplI10DirectLoadI6__halffE11DirectStoreIfS1_EfLi2ELi12ELi32ELi1ELb1EL9Algorithm0EEvT_T0_ll --------------------------
	.section	.nv.shared._Z15SoftmaxWarpImplI10DirectLoadI6__halffE11DirectStoreIfS1_EfLi2ELi12ELi32ELi1ELb1EL9Algorithm0EEvT_T0_ll,"aw",@nobits
	.sectionflags	@""
	.align	16
	.zero		1024


//--------------------- .nv.shared._Z15SoftmaxWarpImplI10DirectLoadI6__halffE11DirectStoreIfS1_EfLi2ELi12ELi32ELi1ELb0EL9Algorithm0EEvT_T0_ll --------------------------
	.section	.nv.shared._Z15SoftmaxWarpImplI10DirectLoadI6__halffE11DirectStoreIfS1_EfLi2ELi12ELi32ELi1ELb0EL9Algorithm0EEvT_T0_ll,"aw",@nobits
	.sectionflags	@""
	.align	16
	.zero		1024


//--------------------- .nv.shared._Z15SoftmaxWarpImplI10DirectLoadI6__halffE11DirectStoreIfS1_EfLi2ELi10ELi32ELi1ELb1EL9Algorithm0EEvT_T0_ll --------------------------
	.section	.nv.shared._Z15SoftmaxWarpImplI10DirectLoadI6__halffE11DirectStoreIfS1_EfLi2ELi10ELi32ELi1ELb1EL9Algorithm0EEvT_T0_ll,"aw",@nobits
	.sectionflags	@""
	.align	16
	.zero		1024


//--------------------- .nv.shared._Z15SoftmaxWarpImplI10DirectLoadI6__halffE11DirectStoreIfS1_EfLi2ELi10ELi32ELi1ELb0EL9Algorithm0EEvT_T0_ll --------------------------
	.section	.nv.shared._Z15SoftmaxWarpImplI10DirectLoadI6__halffE11DirectStoreIfS1_EfLi2ELi10ELi32ELi1ELb0EL9Algorithm0EEvT_T0_ll,"aw",@nobits
	.sectionflags	@""
	.align	16
	.zero		1024


//--------------------- .nv.shared._Z15SoftmaxWarpImplI10DirectLoadI6__halffE11DirectStoreIfS1_EfLi2ELi8ELi32ELi1ELb1EL9Algorithm0EEvT_T0_ll --------------------------
	.section	.nv.shared._Z15SoftmaxWarpImplI10DirectLoadI6__halffE11DirectStoreIfS1_EfLi2ELi8ELi32ELi1ELb1EL9Algorithm0EEvT_T0_ll,"aw",@nobits
	.sectionflags	@""
	.align	16
	.zero		1024


//--------------------- .nv.shared._Z15SoftmaxWarpImplI10DirectLoadI6__halffE11DirectStoreIfS1_EfLi2ELi8ELi32ELi1ELb0EL9Algorithm0EEvT_T0_ll --------------------------
	.section	.nv.shared._Z15SoftmaxWarpImplI10DirectLoadI6__halffE11DirectStoreIfS1_EfLi2ELi8ELi32ELi1ELb0EL9Algorithm0EEvT_T0_ll,"aw",@nobits
	.sectionflags	@""
	.align	16
	.zero		1024


//--------------------- .nv.shared._Z15SoftmaxWarpImplI10DirectLoadI6__halffE11DirectStoreIfS1_EfLi2ELi6ELi32ELi1ELb1EL9Algorithm0EEvT_T0_ll --------------------------
	.section	.nv.shared._Z15SoftmaxWarpImplI10DirectLoadI6__halffE11DirectStoreIfS1_EfLi2ELi6ELi32ELi1ELb1EL9Algorithm0EEvT_T0_ll,"aw",@nobits
	.sectionflags	@""
	.align	16
	.zero		1024


//--------------------- .nv.shared._Z15SoftmaxWarpImplI10DirectLoadI6__halffE11DirectStoreIfS1_EfLi2ELi6ELi32ELi1ELb0EL9Algorithm0EEvT_T0_ll --------------------------
	.section	.nv.shared._Z15SoftmaxWarpImplI10DirectLoadI6__halffE11DirectStoreIfS1_EfLi2ELi6ELi32ELi1ELb0EL9Algorithm0EEvT_T0_ll,"aw",@nobits
	.sectionflags	@""
	.align	16
	.zero		1024


//--------------------- .nv.shared._Z15SoftmaxWarpImplI10DirectLoadI6__halffE11DirectStoreIfS1_EfLi2ELi4ELi32ELi1ELb1EL9Algorithm0EEvT_T0_ll --------------------------
	.section	.nv.shared._Z15SoftmaxWarpImplI10DirectLoadI6__halffE11DirectStoreIfS1_EfLi2ELi4ELi32ELi1ELb1EL9Algorithm0EEvT_T0_ll,"aw",@nobits
	.sectionflags	@""
	.align	16
	.zero		1024


//--------------------- .nv.shared._Z15SoftmaxWarpImplI10DirectLoadI6__halffE11DirectStoreIfS1_EfLi2ELi4ELi32ELi1ELb0EL9Algorithm0EEvT_T0_ll --------------------------
	.section	.nv.shared._Z15SoftmaxWarpImplI10DirectLoadI6__halffE11DirectStoreIfS1_EfLi2ELi4ELi32ELi1ELb0EL9Algorithm0EEvT_T0_ll,"aw",@nobits
	.sectionflags	@""
	.align	16
	.zero		1024


//--------------------- .nv.shared._Z15SoftmaxWarpImplI10DirectLoadI6__halffE11DirectStoreIfS1_EfLi2ELi2ELi32ELi1ELb1EL9Algorithm0EEvT_T0_ll --------------------------
	.section	.nv.shared._Z15SoftmaxWarpImplI10DirectLoadI6__halffE11DirectStoreIfS1_EfLi2ELi2ELi32ELi1ELb1EL9Algorithm0EEvT_T0_ll,"aw",@nobits
	.sectionflags	@""
	.align	16
	.zero		1024


//--------------------- .nv.shared._Z15SoftmaxWarpImplI10DirectLoadI6__halffE11DirectStoreIfS1_EfLi2ELi2ELi32ELi1ELb0EL9Algorithm0EEvT_T0_ll --------------------------
	.section	.nv.shared._Z15SoftmaxWarpImplI10DirectLoadI6__halffE11DirectStoreIfS1_EfLi2ELi2ELi32ELi1ELb0EL9Algorithm0EEvT_T0_ll,"aw",@nobits
	.sectionflags	@""
	.align	16
	.zero		1024


//--------------------- .nv.shared._Z15SoftmaxWarpImplI10DirectLoadI6__halffE11DirectStoreIfS1_EfLi2ELi2ELi32ELi2ELb1EL9Algorithm0EEvT_T0_ll --------------------------
	.section	.nv.shared._Z15SoftmaxWarpImplI10DirectLoadI6__halffE11DirectStoreIfS1_EfLi2ELi2ELi32ELi2ELb1EL9Algorithm0EEvT_T0_ll,"aw",@nobits
	.sectionflags	@""
	.align	16
	.zero		1024


//--------------------- .nv.shared._Z15SoftmaxWarpImplI10DirectLoadI6__halffE11DirectStoreIfS1_EfLi2ELi2ELi32ELi2ELb0EL9Algorithm0EEvT_T0_ll --------------------------
	.section	.nv.shared._Z15SoftmaxWarpImplI10DirectLoadI6__halffE11DirectStoreIfS1_EfLi2ELi2ELi32ELi2ELb0EL9Algorithm0EEvT_T0_ll,"aw",@nobits
	.sectionflags	@""
	.align	16
	.zero		1024


//--------------------- .nv.shared._Z15SoftmaxWarpImplI10DirectLoadI6__halffE11DirectStoreIfS1_EfLi2ELi2ELi16ELi1ELb1EL9Algorithm0EEvT_T0_ll --------------------------
	.section	.nv.shared._Z15SoftmaxWarpImplI10DirectLoadI6__halffE11DirectStoreIfS1_EfLi2ELi2ELi16ELi1ELb1EL9Algorithm0EEvT_T0_ll,"aw",@nobits
	.sectionflags	@""
	.align	16
	.zero		1024


//--------------------- .nv.shared._Z15SoftmaxWarpImplI10DirectLoadI6__halffE11DirectStoreIfS1_EfLi2ELi2ELi16ELi1ELb0EL9Algorithm0EEvT_T0_ll --------------------------
	.section	.nv.shared._Z15SoftmaxWarpImplI10DirectLoadI6__halffE11DirectStoreIfS1_EfLi2ELi2ELi16ELi1ELb0EL9Algorithm0EEvT_T0_ll,"aw",@nobits
	.sectionflags	@""
	.align	16
	.zero		1024


//--------------------- .nv.shared._Z15SoftmaxWarpImplI10DirectLoadI6__halffE11DirectStoreIfS1_EfLi2ELi2ELi16ELi2ELb1EL9Algorithm0EEvT_T0_ll --------------------------
	.section	.nv.shared._Z15SoftmaxWarpImplI10DirectLoadI6__halffE11DirectStoreIfS1_EfLi2ELi2ELi16ELi2ELb1EL9Algorithm0EEvT_T0_ll,"aw",@nobits
	.sectionflags	@""
	.align	16
	.zero		1024


//--------------------- .nv.shared._Z15SoftmaxWarpImplI10DirectLoadI6__halffE11DirectStoreIfS1_EfLi2ELi2ELi16ELi2ELb0EL9Algorithm0EEvT_T0_ll --------------------------
	.section	.nv.shared._Z15SoftmaxWarpImplI10DirectLoadI6__halffE11DirectStoreIfS1_EfLi2ELi2ELi16ELi2ELb0EL9Algorithm0EEvT_T0_ll,"aw",@nobits
	.sectionflags	@""
	.align	16
	.zero		1024


//--------------------- .nv.shared._Z15SoftmaxWarpImplI10DirectLoadI6__halffE11DirectStoreIfS1_EfLi2ELi2ELi8ELi1ELb1EL9Algorithm0EEvT_T0_ll --------------------------
	.section	.nv.shared._Z15SoftmaxWarpImplI10DirectLoadI6__halffE11DirectStoreIfS1_EfLi2ELi2ELi8ELi1ELb1EL9Algorithm0EEvT_T0_ll,"aw",@nobits
	.sectionflags	@""
	.align	16
	.zero		1024


//--------------------- .nv.shared._Z15SoftmaxWarpImplI10DirectLoadI6__halffE11DirectStoreIfS1_EfLi2ELi2ELi8ELi1ELb0EL9Algorithm0EEvT_T0_ll --------------------------
	.section	.nv.shared._Z15SoftmaxWarpImplI10DirectLoadI6__halffE11DirectStoreIfS1_EfLi2ELi2ELi8ELi1ELb0EL9Algorithm0EEvT_T0_ll,"aw",@nobits
	.sectionflags	@""
	.align	16
	.zero		1024


//--------------------- .nv.shared._Z15SoftmaxWarpImplI10DirectLoadI6__halffE11DirectStoreIfS1_EfLi2ELi2ELi8ELi2ELb1EL9Algorithm0EEvT_T0_ll --------------------------
	.section	.nv.shared._Z15SoftmaxWarpImplI10DirectLoadI6__halffE11DirectStoreIfS1_EfLi2ELi2ELi8ELi2ELb1EL9Algorithm0EEvT_T0_ll,"aw",@nobits
	.sectionflags	@""
	.align	16
	.zero		1024


//--------------------- .nv.shared._Z15SoftmaxWarpImplI10DirectLoadI6__halffE11DirectStoreIfS1_EfLi2ELi2ELi8ELi2ELb0EL9Algorithm0EEvT_T0_ll --------------------------
	.section	.nv.shared._Z15SoftmaxWarpImplI10DirectLoadI6__halffE11DirectStoreIfS1_EfLi2ELi2ELi8ELi2ELb0EL9Algorithm0EEvT_T0_ll,"aw",@nobits
	.sectionflags	@""
	.align	16
	.zero		1024


//--------------------- .nv.shared._Z15SoftmaxWarpImplI10DirectLoadI6__halffE11DirectStoreIfS1_EfLi2ELi2ELi4ELi1ELb1EL9Algorithm0EEvT_T0_ll --------------------------
	.section	.nv.shared._Z15SoftmaxWarpImplI10DirectLoadI6__halffE11DirectStoreIfS1_EfLi2ELi2ELi4ELi1ELb1EL9Algorithm0EEvT_T0_ll,"aw",@nobits
	.sectionflags	@""
	.align	16
	.zero		1024


//--------------------- .nv.shared._Z15SoftmaxWarpImplI10DirectLoadI6__halffE11DirectStoreIfS1_EfLi2ELi2ELi4ELi1ELb0EL9Algorithm0EEvT_T0_ll --------------------------
	.section	.nv.shared._Z15SoftmaxWarpImplI10DirectLoadI6__halffE11DirectStoreIfS1_EfLi2ELi2ELi4ELi1ELb0EL9Algorithm0EEvT_T0_ll,"aw",@nobits
	.sectionflags	@""
	.align	16
	.zero		1024


//--------------------- .nv.shared._Z15SoftmaxWarpImplI10DirectLoadI6__halffE11DirectStoreIfS1_EfLi2ELi2ELi4ELi2ELb1EL9Algorithm0EEvT_T0_ll --------------------------
	.section	.nv.shared._Z15SoftmaxWarpImplI10DirectLoadI6__halffE11DirectStoreIfS1_EfLi2ELi2ELi4ELi2ELb1EL9Algorithm0EEvT_T0_ll,"aw",@nobits
	.sectionflags	@""
	.align	16
	.zero		1024


//--------------------- .nv.shared._Z15SoftmaxWarpImplI10DirectLoadI6__halffE11DirectStoreIfS1_EfLi2ELi2ELi4ELi2ELb0EL9Algorithm0EEvT_T0_ll --------------------------
	.section	.nv.shared._Z15SoftmaxWarpImplI10DirectLoadI6__halffE11DirectStoreIfS1_EfLi2ELi2ELi4ELi2ELb0EL9Algorithm0EEvT_T0_ll,"aw",@nobits
	.sectionflags	@""
	.align	16
	.zero		1024


//--------------------- .nv.shared._Z15SoftmaxWarpImplI10DirectLoadI6__halffE11DirectStoreIfS1_EfLi2ELi2ELi2ELi1ELb1EL9Algorithm0EEvT_T0_ll --------------------------
	.section	.nv.shared._Z15SoftmaxWarpImplI10DirectLoadI6__halffE11DirectStoreIfS1_EfLi2ELi2ELi2ELi1ELb1EL9Algorithm0EEvT_T0_ll,"aw",@nobits
	.sectionflags	@""
	.align	16
	.zero		1024


//--------------------- .nv.shared._Z15SoftmaxWarpImplI10DirectLoadI6__halffE11DirectStoreIfS1_EfLi2ELi2ELi2ELi1ELb0EL9Algorithm0EEvT_T0_ll --------------------------
	.section	.nv.shared._Z15SoftmaxWarpImplI10DirectLoadI6__halffE11DirectStoreIfS1_EfLi2ELi2ELi2ELi1ELb0EL9Algorithm0EEvT_T0_ll,"aw",@nobits
	.sectionflags	@""
	.align	16
	.zero		1024


//--------------------- .nv.shared._Z15SoftmaxWarpImplI10DirectLoadI6__halffE11DirectStoreIfS1_EfLi2ELi2ELi2ELi2ELb1EL9Algorithm0EEvT_T0_ll --------------------------
	.section	.nv.shared._Z15SoftmaxWarpImplI10DirectLoadI6__halffE11DirectStoreIfS1_EfLi2ELi2ELi2ELi2ELb1EL9Algorithm0EEvT_T0_ll,"aw",@nobits
	.sectionflags	@""
	.align	16
	.zero		1024


//--------------------- .nv.shared._Z15SoftmaxWarpImplI10DirectLoadI6__halffE11DirectStoreIfS1_EfLi2ELi2ELi2ELi2ELb0EL9Algorithm0EEvT_T0_ll --------------------------
	.section	.nv.shared._Z15SoftmaxWarpImplI10DirectLoadI6__halffE11DirectStoreIfS1_EfLi2ELi2ELi2ELi2ELb0EL9Algorithm0EEvT_T0_ll,"aw",@nobits
	.sectionflags	@""
	.align	16
	.zero		1024


//--------------------- .nv.shared._Z15SoftmaxWarpImplI10DirectLoadI6__halffE11DirectStoreIfS1_EfLi2ELi2ELi1ELi1ELb1EL9Algorithm0EEvT_T0_ll --------------------------
	.section	.nv.shared._Z15SoftmaxWarpImplI10DirectLoadI6__halffE11DirectStoreIfS1_EfLi2ELi2ELi1ELi1ELb1EL9Algorithm0EEvT_T0_ll,"aw",@nobits
	.sectionflags	@""
	.align	16
	.zero		1024


//--------------------- .nv.shared._Z15SoftmaxWarpImplI10DirectLoadI6__halffE11DirectStoreIfS1_EfLi2ELi2ELi1ELi1ELb0EL9Algorithm0EEvT_T0_ll --------------------------
	.section	.nv.shared._Z15SoftmaxWarpImplI10DirectLoadI6__halffE11DirectStoreIfS1_EfLi2ELi2ELi1ELi1ELb0EL9Algorithm0EEvT_T0_ll,"aw",@nobits
	.sectionflags	@""
	.align	16
	.zero		1024


//--------------------- .nv.shared._Z15SoftmaxWarpImplI10DirectLoadI6__halffE11DirectStoreIfS1_EfLi2ELi2ELi1ELi2ELb1EL9Algorithm0EEvT_T0_ll --------------------------
	.section	.nv.shared._Z15SoftmaxWarpImplI10DirectLoadI6__halffE11DirectStoreIfS1_EfLi2ELi2ELi1ELi2ELb1EL9Algorithm0EEvT_T0_ll,"aw",@nobits
	.sectionflags	@""
	.align	16
	.zero		1024


//--------------------- .nv.shared._Z15SoftmaxWarpImplI10DirectLoadI6__halffE11DirectStoreIfS1_EfLi2ELi2ELi1ELi2ELb0EL9Algorithm0EEvT_T0_ll --------------------------
	.section	.nv.shared._Z15SoftmaxWarpImplI10DirectLoadI6__halffE11DirectStoreIfS1_EfLi2ELi2ELi1ELi2ELb0EL9Algorithm0EEvT_T0_ll,"aw",@nobits
	.sectionflags	@""
	.align	16
	.zero		1024


//--------------------- .nv.shared._Z24SoftmaxBlockUncachedImplI10DirectLoadIffE11DirectStoreIffEfLi1ELi1024EL9Algorithm0EEvT_T0_ll --------------------------
	.section	.nv.shared._Z24SoftmaxBlockUncachedImplI10DirectLoadIffE11DirectStoreIffEfLi1ELi1024EL9Algorithm0EEvT_T0_ll,"aw",@nobits
	.sectionflags	@""
	.align	16
.nv.shared._Z24SoftmaxBlockUncachedImplI10DirectLoadIffE11DirectStoreIffEfLi1ELi1024EL9Algorithm0EEvT_T0_ll:
	.zero		1360


//--------------------- .nv.shared._Z24SoftmaxBlockUncachedImplI10DirectLoadIffE11DirectStoreIffEfLi2ELi1024EL9Algorithm0EEvT_T0_ll --------------------------
	.section	.nv.shared._Z24SoftmaxBlockUncachedImplI10DirectLoadIffE11DirectStoreIffEfLi2ELi1024EL9Algorithm0EEvT_T0_ll,"aw",@nobits
	.sectionflags	@""
	.align	16
.nv.shared._Z24SoftmaxBlockUncachedImplI10DirectLoadIffE11DirectStoreIffEfLi2ELi1024EL9Algorithm0EEvT_T0_ll:
	.zero		1360


//--------------------- .nv.shared._Z20SoftmaxBlockSMemImplI10DirectLoadIffE11DirectStoreIffEfLi1ELi256EL9Algorithm0EEvT_T0_ll --------------------------
	.section	.nv.shared._Z20SoftmaxBlockSMemImplI10DirectLoadIffE11DirectStoreIffEfLi1ELi256EL9Algorithm0EEvT_T0_ll,"aw",@nobits
	.sectionflags	@""
	.align	16
.nv.shared._Z20SoftmaxBlockSMemImplI10DirectLoadIffE11DirectStoreIffEfLi1ELi256EL9Algorithm0EEvT_T0_ll:
	.zero		1120


//--------------------- .nv.shared._Z20SoftmaxBlockSMemImplI10DirectLoadIffE11DirectStoreIffEfLi1ELi512EL9Algorithm0EEvT_T0_ll --------------------------
	.section	.nv.shared._Z20SoftmaxBlockSMemImplI10DirectLoadIffE11DirectStoreIffEfLi1ELi512EL9Algorithm0EEvT_T0_ll,"aw",@nobits
	.sectionflags	@""
	.align	16
.nv.shared._Z20SoftmaxBlockSMemImplI10DirectLoadIffE11DirectStoreIffEfLi1ELi512EL9Algorithm0EEvT_T0_ll:
	.zero		1200


//--------------------- .nv.shared._Z20SoftmaxBlockSMemImplI10DirectLoadIffE11DirectStoreIffEfLi1ELi1024EL9Algorithm0EEvT_T0_ll --------------------------
	.section	.nv.shared._Z20SoftmaxBlockSMemImplI10DirectLoadIffE11DirectStoreIffEfLi1ELi1024EL9Algorithm0EEvT_T0_ll,"aw",@nobits
	.sectionflags	@""
	.align	16
.nv.shared._Z20SoftmaxBlockSMemImplI10DirectLoadIffE11DirectStoreIffEfLi1ELi1024EL9Algorithm0EEvT_T0_ll:
	.zero		1360


//--------------------- .nv.shared._Z20SoftmaxBlockSMemImplI10DirectLoadIffE11DirectStoreIffEfLi1ELi128EL9Algorithm0EEvT_T0_ll --------------------------
	.section	.nv.shared._Z20SoftmaxBlockSMemImplI10DirectLoadIffE11DirectStoreIffEfLi1ELi128EL9Algorithm0EEvT_T0_ll,"aw",@nobits
	.sectionflags	@""
	.align	16
.nv.shared._Z20SoftmaxBlockSMemImplI10DirectLoadIffE11DirectStoreIffEfLi1ELi128EL9Algorithm0EEvT_T0_ll:
	.zero		1088


//--------------------- .nv.shared._Z20SoftmaxBlockSMemImplI10DirectLoadIffE11DirectStoreIffEfLi2ELi256EL9Algorithm0EEvT_T0_ll --------------------------
	.section	.nv.shared._Z20SoftmaxBlockSMemImplI10DirectLoadIffE11DirectStoreIffEfLi2ELi256EL9Algorithm0EEvT_T0_ll,"aw",@nobits
	.sectionflags	@""
	.align	16
.nv.shared._Z20SoftmaxBlockSMemImplI10DirectLoadIffE11DirectStoreIffEfLi2ELi256EL9Algorithm0EEvT_T0_ll:
	.zero		1120


//--------------------- .nv.shared._Z20SoftmaxBlockSMemImplI10DirectLoadIffE11DirectStoreIffEfLi2ELi512EL9Algorithm0EEvT_T0_ll --------------------------
	.section	.nv.shared._Z20SoftmaxBlockSMemImplI10DirectLoadIffE11DirectStoreIffEfLi2ELi512EL9Algorithm0EEvT_T0_ll,"aw",@nobits
	.sectionflags	@""
	.align	16
.nv.shared._Z20SoftmaxBlockSMemImplI10DirectLoadIffE11DirectStoreIffEfLi2ELi512EL9Algorithm0EEvT_T0_ll:
	.zero		1200


//--------------------- .nv.shared._Z20SoftmaxBlockSMemImplI10DirectLoadIffE11DirectStoreIffEfLi2ELi1024EL9Algorithm0EEvT_T0_ll --------------------------
	.section	.nv.shared._Z20SoftmaxBlockSMemImplI10DirectLoadIffE11DirectStoreIffEfLi2ELi1024EL9Algorithm0EEvT_T0_ll,"aw",@nobits
	.sectionflags	@""
	.align	16
.nv.shared._Z20SoftmaxBlockSMemImplI10DirectLoadIffE11DirectStoreIffEfLi2ELi1024EL9Algorithm0EEvT_T0_ll:
	.zero		1360


//--------------------- .nv.shared._Z20SoftmaxBlockSMemImplI10DirectLoadIffE11DirectStoreIffEfLi2ELi128EL9Algorithm0EEvT_T0_ll --------------------------
	.section	.nv.shared._Z20SoftmaxBlockSMemImplI10DirectLoadIffE11DirectStoreIffEfLi2ELi128EL9Algorithm0EEvT_T0_ll,"aw",@nobits
	.sectionflags	@""
	.align	16
.nv.shared._Z20SoftmaxBlockSMemImplI10DirectLoadIffE11DirectStoreIffEfLi2ELi128EL9Algorithm0EEvT_T0_ll:
	.zero		1088


//--------------------- .nv.shared._Z15SoftmaxWarpImplI10DirectLoadIffE11DirectStoreIffEfLi1ELi32ELi32ELi1ELb1EL9Algorithm0EEvT_T0_ll --------------------------
	.section	.nv.shared._Z15SoftmaxWarpImplI10DirectLoadIffE11DirectStoreIffEfLi1ELi32ELi32ELi1ELb1EL9Algorithm0EEvT_T0_ll,"aw",@nobits
	.sectionflags	@""
	.align	16
	.zero		1024


//--------------------- .nv.shared._Z15SoftmaxWarpImplI10DirectLoadIffE11DirectStoreIffEfLi1ELi32ELi32ELi1ELb0EL9Algorithm0EEvT_T0_ll --------------------------
	.section	.nv.shared._Z15SoftmaxWarpImplI10DirectLoadIffE11DirectStoreIffEfLi1ELi32ELi32ELi1ELb0EL9Algorithm0EEvT_T0_ll,"aw",@nobits
	.sectionflags	@""
	.align	16
	.zero		1024


//--------------------- .nv.shared._Z15SoftmaxWarpImplI10DirectLoadIffE11DirectStoreIffEfLi1ELi31ELi32ELi1ELb1EL9Algorithm0EEvT_T0_ll --------------------------
	.section	.nv.shared._Z15SoftmaxWarpImplI10DirectLoadIffE11DirectStoreIffEfLi1ELi31ELi32ELi1ELb1EL9Algorithm0EEvT_T0_ll,"aw",@nobits
	.sectionflags	@""
	.align	16
	.zero		1024


//--------------------- .nv.shared._Z15SoftmaxWarpImplI10DirectLoadIffE11DirectStoreIffEfLi1ELi31ELi32ELi1ELb0EL9Algorithm0EEvT_T0_ll --------------------------
	.section	.nv.shared._Z15SoftmaxWarpImplI10DirectLoadIffE11DirectStoreIffEfLi1ELi31ELi32ELi1ELb0EL9Algorithm0EEvT_T0_ll,"aw",@nobits
	.sectionflags	@""
	.align	16
	.zero		1024


//--------------------- .nv.shared._Z15SoftmaxWarpImplI10DirectLoadIffE11DirectStoreIffEfLi1ELi30ELi32ELi1ELb1EL9Algorithm0EEvT_T0_ll --------------------------
	.section	.nv.shared._Z15SoftmaxWarpImplI10DirectLoadIffE11DirectStoreIffEfLi1ELi30ELi32ELi1ELb1EL9Algorithm0EEvT_T0_ll,"aw",@nobits
	.sectionflags	@""
	.align	16
	.zero		1024


//--------------------- .nv.shared._Z15SoftmaxWarpImplI10DirectLoadIffE11DirectStoreIffEfLi1ELi30ELi32ELi1ELb0EL9Algorithm0EEvT_T0_ll --------------------------
	.section	.nv.shared._Z15SoftmaxWarpImplI10DirectLoadIffE11DirectStoreIffEfLi1ELi30ELi32ELi1ELb0EL9Algorithm0EEvT_T0_ll,"aw",@nobits
	.sectionflags	@""
	.align	16
	.zero		1024


//--------------------- .nv.shared._Z15SoftmaxWarpImplI10DirectLoadIffE11DirectStoreIffEfLi1ELi29ELi32ELi1ELb1EL9Algorithm0EEvT_T0_ll --------------------------
	.section	.nv.shared._Z15SoftmaxWarpImplI10DirectLoadIffE11DirectStoreIffEfLi1ELi29ELi32ELi1ELb1EL9Algorithm0EEvT_T0_ll,"aw",@nobits
	.sectionflags	@""
	.align	16
	.zero		1024


//--------------------- .nv.shared._Z15SoftmaxWarpImplI10DirectLoadIffE11DirectStoreIffEfLi1ELi29ELi32ELi1ELb0EL9Algorithm0EEvT_T0_ll --------------------------
	.section	.nv.shared._Z15SoftmaxWarpImplI10DirectLoadIffE11DirectStoreIffEfLi1ELi29ELi32ELi1ELb0EL9Algorithm0EEvT_T0_ll,"aw",@nobits
	.sectionflags	@""
	.align	16
	.zero		1024


//--------------------- .nv.shared._Z15SoftmaxWarpImplI10DirectLoadIffE11DirectStoreIffEfLi1ELi28ELi32ELi1ELb1EL9Algorithm0EEvT_T0_ll --------------------------
	.section	.nv.shared._Z15SoftmaxWarpImplI10DirectLoadIffE11DirectStoreIffEfLi1ELi28ELi32ELi1ELb1EL9Algorithm0EEvT_T0_ll,"aw",@nobits
	.sectionflags	@""
	.align	16
	.zero		1024


//--------------------- .nv.shared._Z15SoftmaxWarpImplI10DirectLoadIffE11DirectStoreIffEfLi1ELi28ELi32ELi1ELb0EL9Algorithm0EEvT_T0_ll --------------------------
	.section	.nv.shared._Z15SoftmaxWarpImplI10DirectLoadIffE11DirectStoreIffEfLi1ELi28ELi32ELi1ELb0EL9Algorithm0EEvT_T0_ll,"aw",@nobits
	.sectionflags	@""
	.align	16
	.zero		1024


//--------------------- .nv.shared._Z15SoftmaxWarpImplI10DirectLoadIffE11DirectStoreIffEfLi1ELi27ELi32ELi1ELb1EL9Algorithm0EEvT_T0_ll --------------------------
	.section	.nv.shared._Z15SoftmaxWarpImplI10DirectLoadIffE11DirectStoreIffEfLi1ELi27ELi32ELi1ELb1EL9Algorithm0EEvT_T0_ll,"aw",@nobits
	.sectionflags	@""
	.align	16
	.zero		1024


//--------------------- .nv.shared._Z15SoftmaxWarpImplI10DirectLoadIffE11DirectStoreIffEfLi1ELi27ELi32ELi1ELb0EL9Algorithm0EEvT_T0_ll --------------------------
	.section	.nv.shared._Z15SoftmaxWarpImplI10DirectLoadIffE11DirectStoreIffEfLi1ELi27ELi32ELi1ELb0EL9Algorithm0EEvT_T0_ll,"aw",@nobits
	.sectionflags	@""
	.align	16
	.zero		1024


//--------------------- .nv.shared._Z15SoftmaxWarpImplI10DirectLoadIffE11DirectStoreIffEfLi1ELi26ELi32ELi1ELb1EL9Algorithm0EEvT_T0_ll --------------------------
	.section	.nv.shared._Z15SoftmaxWarpImplI10DirectLoadIffE11DirectStoreIffEfLi1ELi26ELi32ELi1ELb1EL9Algorithm0EEvT_T0_ll,"aw",@nobits
	.sectionflags	@""
	.align	16
	.zero		1024


//--------------------- .nv.shared._Z15SoftmaxWarpImplI10DirectLoadIffE11DirectStoreIffEfLi1ELi26ELi32ELi1ELb0EL9Algorithm0EEvT_T0_ll --------------------------
	.section	.nv.shared._Z15SoftmaxWarpImplI10DirectLoadIffE11DirectStoreIffEfLi1ELi26ELi32ELi1ELb0EL9Algorithm0EEvT_T0_ll,"aw",@nobits
	.sectionflags	@""
	.align	16
	.zero		1024


//--------------------- .nv.shared._Z15SoftmaxWarpImplI10DirectLoadIffE11DirectStoreIffEfLi1ELi25ELi32ELi1ELb1EL9Algorithm0EEvT_T0_ll --------------------------
	.section	.nv.shared._Z15SoftmaxWarpImplI10DirectLoadIffE11DirectStoreIffEfLi1ELi25ELi32ELi1ELb1EL9Algorithm0EEvT_T0_ll,"aw",@nobits
	.sectionflags	@""
	.align	16
	.zero		1024


//--------------------- .nv.shared._Z15SoftmaxWarpImplI10DirectLoadIffE11DirectStoreIffEfLi1ELi25ELi32ELi1ELb0EL9Algorithm0EEvT_T0_ll --------------------------
	.section	.nv.shared._Z15SoftmaxWarpImplI10DirectLoadIffE11DirectStoreIffEfLi1ELi25ELi32ELi1ELb0EL9Algorithm0EEvT_T0_ll,"aw",@nobits
	.sectionflags	@""
	.align	16
	.zero		1024


//--------------------- .nv.shared._Z15SoftmaxWarpImplI10DirectLoadIffE11DirectStoreIffEfLi1ELi24ELi32ELi1ELb1EL9Algorithm0EEvT_T0_ll --------------------------
	.section	.nv.shared._Z15SoftmaxWarpImplI10DirectLoadIffE11DirectStoreIffEfLi1ELi24ELi32ELi1ELb1EL9Algorithm0EEvT_T0_ll,"aw",@nobits
	.sectionflags	@""
	.align	16
	.zero		1024


//--------------------- .nv.shared._Z15SoftmaxWarpImplI10DirectLoadIffE11DirectStoreIffEfLi1ELi24ELi32ELi1ELb0EL9Algorithm0EEvT_T0_ll --------------------------
	.section	.nv.shared._Z15SoftmaxWarpImplI10DirectLoadIffE11DirectStoreIffEfLi1ELi24ELi32ELi1ELb0EL9Algorithm0EEvT_T0_ll,"aw",@nobits
	.sectionflags	@""
	.align	16
	.zero		1024


//--------------------- .nv.shared._Z15SoftmaxWarpImplI10DirectLoadIffE11DirectStoreIffEfLi1ELi23ELi32ELi1ELb1EL9Algorithm0EEvT_T0_ll --------------------------
	.section	.nv.shared._Z15SoftmaxWarpImplI10DirectLoadIffE11DirectStoreIffEfLi1ELi23ELi32ELi1ELb1EL9Algorithm0EEvT_T0_ll,"aw",@nobits
	.sectionflags	@""
	.align	16
	.zero		1024


//--------------------- .nv.shared._Z15SoftmaxWarpImplI10DirectLoadIffE11DirectStoreIffEfLi1ELi23ELi32ELi1ELb0EL9Algorithm0EEvT_T0_ll --------------------------
	.section	.nv.shared._Z15SoftmaxWarpImplI10DirectLoadIffE11DirectStoreIffEfLi1ELi23ELi32ELi1ELb0EL9Algorithm0EEvT_T0_ll,"aw",@nobits
	.sectionflags	@""
	.align	16
	.zero		1024


//--------------------- .nv.shared._Z15SoftmaxWarpImplI10DirectLoadIffE11DirectStoreIffEfLi1ELi22ELi32ELi1ELb1EL9Algorithm0EEvT_T0_ll --------------------------
	.section	.nv.shared._Z15SoftmaxWarpImplI10DirectLoadIffE11DirectStoreIffEfLi1ELi22ELi32ELi1ELb1EL9Algorithm0EEvT_T0_ll,"aw",@nobits
	.sectionflags	@""
	.align	16
	.zero		1024


//--------------------- .nv.shared._Z15SoftmaxWarpImplI10DirectLoadIffE11DirectStoreIffEfLi1ELi22ELi32ELi1ELb0EL9Algorithm0EEvT_T0_ll --------------------------
	.section	.nv.shared._Z15SoftmaxWarpImplI10DirectLoadIffE11DirectStoreIffEfLi1ELi22ELi32ELi1ELb0EL9Algorithm0EEvT_T0_ll,"aw",@nobits
	.sectionflags	@""
	.align	16
	.zero		1024


//--------------------- .nv.shared._Z15SoftmaxWarpImplI10DirectLoadIffE11DirectStoreIffEfLi1ELi21ELi32ELi1ELb1EL9Algorithm0EEvT_T0_ll --------------------------
	.section	.nv.shared._Z15SoftmaxWarpImplI10DirectLoadIffE11DirectStoreIffEfLi1ELi21ELi32ELi1ELb1EL9Algorithm0EEvT_T0_ll,"aw",@nobits
	.sectionflags	@""
	.align	16
	.zero		1024


//--------------------- .nv.shared._Z15SoftmaxWarpImplI10DirectLoadIffE11DirectStoreIffEfLi1ELi21ELi32ELi1ELb0EL9Algorithm0EEvT_T0_ll --------------------------
	.section	.nv.shared._Z15SoftmaxWarpImplI10DirectLoadIffE11DirectStoreIffEfLi1ELi21ELi32ELi1ELb0EL9Algorithm0EEvT_T0_ll,"aw",@nobits
	.sectionflags	@""
	.align	16
	.zero		1024


//--------------------- .nv.shared._Z15SoftmaxWarpImplI10DirectLoadIffE11DirectStoreIffEfLi1ELi20ELi32ELi1ELb1EL9Algorithm0EEvT_T0_ll --------------------------
	.section	.nv.shared._Z15SoftmaxWarpImplI10DirectLoadIffE11DirectStoreIffEfLi1ELi20ELi32ELi1ELb1EL9Algorithm0EEvT_T0_ll,"aw",@nobits
	.sectionflags	@""
	.align	16
	.zero		1024


//--------------------- .nv.shared._Z15SoftmaxWarpImplI10DirectLoadIffE11DirectStoreIffEfLi1ELi20ELi32ELi1ELb0EL9Algorithm0EEvT_T0_ll --------------------------
	.section	.nv.shared._Z15SoftmaxWarpImplI10DirectLoadIffE11DirectStoreIffEfLi1ELi20ELi32ELi1ELb0EL9Algorithm0EEvT_T0_ll,"aw",@nobits
	.sectionflags	@""
	.align	16
	.zero		1024


//--------------------- .nv.shared._Z15SoftmaxWarpImplI10DirectLoadIffE11DirectStoreIffEfLi1ELi19ELi32ELi1ELb1EL9Algorithm0EEvT_T0_ll --------------------------
	.section	.nv.shared._Z15SoftmaxWarpImplI10DirectLoadIffE11DirectStoreIffEfLi1ELi19ELi32ELi1ELb1EL9Algorithm0EEvT_T0_ll,"aw",@nobits
	.sectionflags	@""
	.align	16
	.zero		1024


//--------------------- .nv.shared._Z15SoftmaxWarpImplI10DirectLoadIffE11DirectStoreIffEfLi1ELi19ELi32ELi1ELb0EL9Algorithm0EEvT_T0_ll --------------------------
	.section	.nv.shared._Z15SoftmaxWarpImplI10DirectLoadIffE11DirectStoreIffEfLi1ELi19ELi32ELi1ELb0EL9Algorithm0EEvT_T0_ll,"aw",@nobits
	.sectionflags	@""
	.align	16
	.zero		1024


//--------------------- .nv.shared._Z15SoftmaxWarpImplI10DirectLoadIffE11DirectStoreIffEfLi1ELi18ELi32ELi1ELb1EL9Algorithm0EEvT_T0_ll --------------------------
	.section	.nv.shared._Z15SoftmaxWarpImplI10DirectLoadIffE11DirectStoreIffEfLi1ELi18ELi32ELi1ELb1EL9Algorithm0EEvT_T0_ll,"aw",@nobits
	.sectionflags	@""
	.align	16
	.zero		1024


//--------------------- .nv.shared._Z15SoftmaxWarpImplI10DirectLoadIffE11DirectStoreIffEfLi1ELi18ELi32ELi1ELb0EL9Algorithm0EEvT_T0_ll --------------------------
	.section	.nv.shared._Z15SoftmaxWarpImplI10DirectLoadIffE11DirectStoreIffEfLi1ELi18ELi32ELi1ELb0EL9Algorithm0EEvT_T0_ll,"aw",@nobits
	.sectionflags	@""
	.align	16
	.zero		1024


//--------------------- .nv.shared._Z15SoftmaxWarpImplI10DirectLoadIffE11DirectStoreIffEfLi1ELi17ELi32ELi1ELb1EL9Algorithm0EEvT_T0_ll --------------------------
	.section	.nv.shared._Z15SoftmaxWarpImplI10DirectLoadIffE11DirectStoreIffEfLi1ELi17ELi32ELi1ELb1EL9Algorithm0EEvT_T0_ll,"aw",@nobits
	.sectionflags	@""
	.align	16
	.zero		1024


//--------------------- .nv.shared._Z15SoftmaxWarpImplI10DirectLoadIffE11DirectStoreIffEfLi1ELi17ELi32ELi1ELb0EL9Algorithm0EEvT_T0_ll --------------------------
	.section	.nv.shared._Z15SoftmaxWarpImplI10DirectLoadIffE11DirectStoreIffEfLi1ELi17ELi32ELi1ELb0EL9Algorithm0EEvT_T0_ll,"aw",@nobits
	.sectionflags	@""
	.align	16
	.zero		1024


//--------------------- .nv.shared._Z15SoftmaxWarpImplI10DirectLoadIffE11DirectStoreIffEfLi1ELi16ELi32ELi1ELb1EL9Algorithm0EEvT_T0_ll --------------------------
	.section	.nv.shared._Z15SoftmaxWarpImplI10DirectLoadIffE11DirectStoreIffEfLi1ELi16ELi32ELi1ELb1EL9Algorithm0EEvT_T0_ll,"aw",@nobits
	.sectionflags	@""
	.align	16
	.zero		1024


//--------------------- .nv.shared._Z15SoftmaxWarpImplI10DirectLoadIffE11DirectStoreIffEfLi1ELi16ELi32ELi1ELb0EL9Algorithm0EEvT_T0_ll --------------------------
	.section	.nv.shared._Z15SoftmaxWarpImplI10DirectLoadIffE11DirectStoreIffEfLi1ELi16ELi32ELi1ELb0EL9Algorithm0EEvT_T0_ll,"aw",@nobits
	.sectionflags	@""
	.align	16
	.zero		1024


//--------------------- .nv.shared._Z15SoftmaxWarpImplI10DirectLoadIffE11DirectStoreIffEfLi1ELi15ELi32ELi1ELb1EL9Algorithm0EEvT_T0_ll --------------------------
	.section	.nv.shared._Z15SoftmaxWarpImplI10DirectLoadIffE11DirectStoreIffEfLi1ELi15ELi32ELi1ELb1EL9Algorithm0EEvT_T0_ll,"aw",@nobits
	.sectionflags	@""
	.align	16
	.zero		1024


//--------------------- .nv.shared._Z15SoftmaxWarpImplI10DirectLoadIffE11DirectStoreIffEfLi1ELi15ELi32ELi1ELb0EL9Algorithm0EEvT_T0_ll --------------------------
	.section	.nv.shared._Z15SoftmaxWarpImplI10DirectLoadIffE11DirectStoreIffEfLi1ELi15ELi32ELi1ELb0EL9Algorithm0EEvT_T0_ll,"aw",@nobits
	.sectionflags	@""
	.align	16
	.zero		1024


//--------------------- .nv.shared._Z15SoftmaxWarpImplI10DirectLoadIffE11DirectStoreIffEfLi1ELi14ELi32ELi1ELb1EL9Algorithm0EEvT_T0_ll --------------------------
	.section	.nv.shared._Z15SoftmaxWarpImplI10DirectLoadIffE11DirectStoreIffEfLi1ELi14ELi32ELi1ELb1EL9Algorithm0EEvT_T0_ll,"aw",@nobits
	.sectionflags	@""
	.align	16
	.zero		1024


//--------------------- .nv.shared._Z15SoftmaxWarpImplI10DirectLoadIffE11DirectStoreIffEfLi1ELi14ELi32ELi1ELb0EL9Algorithm0EEvT_T0_ll --------------------------
	.section	.nv.shared._Z15SoftmaxWarpImplI10DirectLoadIffE11DirectStoreIffEfLi1ELi14ELi32ELi1ELb0EL9Algorithm0EEvT_T0_ll,"aw",@nobits
	.sectionflags	@""
	.align	16
	.zero		1024


//--------------------- .nv.shared._Z15SoftmaxWarpImplI10DirectLoadIffE11DirectStoreIffEfLi1ELi13ELi32ELi1ELb1EL9Algorithm0EEvT_T0_ll --------------------------
	.section	.nv.shared._Z15SoftmaxWarpImplI10DirectLoadIffE11DirectStoreIffEfLi1ELi13ELi32ELi1ELb1EL9Algorithm0EEvT_T0_ll,"aw",@nobits
	.sectionflags	@""
	.align	16
	.zero		1024


//--------------------- .nv.shared._Z15SoftmaxWarpImplI10DirectLoadIffE11DirectStoreIffEfLi1ELi13ELi32ELi1ELb0EL9Algorithm0EEvT_T0_ll --------------------------
	.section	.nv.shared._Z15SoftmaxWarpImplI10DirectLoadIffE11DirectStoreIffEfLi1ELi13ELi32ELi1ELb0EL9Algorithm0EEvT_T0_ll,"aw",@nobits
	.sectionflags	@""
	.align	16
	.zero		1024


//--------------------- .nv.shared._Z15SoftmaxWarpImplI10DirectLoadIffE11DirectStoreIffEfLi1ELi12ELi32ELi1ELb1EL9Algorithm0EEvT_T0_ll --------------------------
	.section	.nv.shared._Z15SoftmaxWarpImplI10DirectLoadIffE11DirectStoreIffEfLi1ELi12ELi32ELi1ELb1EL9Algorithm0EEvT_T0_ll,"aw",@nobits
	.sectionflags	@""
	.align	16
	.zero		1024


//--------------------- .nv.shared._Z15SoftmaxWarpImplI10DirectLoadIffE11DirectStoreIffEfLi1ELi12ELi32ELi1ELb0EL9Algorithm0EEvT_T0_ll --------------------------
	.section	.nv.shared._Z15SoftmaxWarpImplI10DirectLoadIffE11DirectStoreIffEfLi1ELi12ELi32ELi1ELb0EL9Algorithm0EEvT_T0_ll,"aw",@nobits
	.sectionflags	@""
	.align	16
	.zero		1024


//--------------------- .nv.shared._Z15SoftmaxWarpImplI10DirectLoadIffE11DirectStoreIffEfLi1ELi11ELi32ELi1ELb1EL9Algorithm0EEvT_T0_ll --------------------------
	.section	.nv.shared._Z15SoftmaxWarpImplI10DirectLoadIffE11DirectStoreIffEfLi1ELi11ELi32ELi1ELb1EL9Algorithm0EEvT_T0_ll,"aw",@nobits
	.sectionflags	@""
	.align	16
	.zero		1024


//--------------------- .nv.shared._Z15SoftmaxWarpImplI10DirectLoadIffE11DirectStoreIffEfLi1ELi11ELi32ELi1ELb0EL9Algorithm0EEvT_T0_ll --------------------------
	.section	.nv.shared._Z15SoftmaxWarpImplI10DirectLoadIffE11DirectStoreIffEfLi1ELi11ELi32ELi1ELb0EL9Algorithm0EEvT_T0_ll,"aw",@nobits
	.sectionflags	@""
	.align	16
	.zero		1024


//--------------------- .nv.shared._Z15SoftmaxWarpImplI10DirectLoadIffE11DirectStoreIffEfLi1ELi10ELi32ELi1ELb1EL9Algorithm0EEvT_T0_ll --------------------------
	.section	.nv.shared._Z15SoftmaxWarpImplI10DirectLoadIffE11DirectStoreIffEfLi1ELi10ELi32ELi1ELb1EL9Algorithm0EEvT_T0_ll,"aw",@nobits
	.sectionflags	@""
	.align	16
	.zero		1024


//--------------------- .nv.shared._Z15SoftmaxWarpImplI10DirectLoadIffE11DirectStoreIffEfLi1ELi10ELi32ELi1ELb0EL9Algorithm0EEvT_T0_ll --------------------------
	.section	.nv.shared._Z15SoftmaxWarpImplI10DirectLoadIffE11DirectStoreIffEfLi1ELi10ELi32ELi1ELb0EL9Algorithm0EEvT_T0_ll,"aw",@nobits
	.sectionflags	@""
	.align	16
	.zero		1024


//--------------------- .nv.shared._Z15SoftmaxWarpImplI10DirectLoadIffE11DirectStoreIffEfLi1ELi9ELi32ELi1ELb1EL9Algorithm0EEvT_T0_ll --------------------------
	.section	.nv.shared._Z15SoftmaxWarpImplI10DirectLoadIffE11DirectStoreIffEfLi1ELi9ELi32ELi1ELb1EL9Algorithm0EEvT_T0_ll,"aw",@nobits
	.sectionflags	@""
	.align	16
	.zero		1024


//--------------------- .nv.shared._Z15SoftmaxWarpImplI10DirectLoadIffE11DirectStoreIffEfLi1ELi9ELi32ELi1ELb0EL9Algorithm0EEvT_T0_ll --------------------------
	.section	.nv.shared._Z15SoftmaxWarpImplI10DirectLoadIffE11DirectStoreIffEfLi1ELi9ELi32ELi1ELb0EL9Algorithm0EEvT_T0_ll,"aw",@nobits
	.sectionflags	@""
	.align	16
	.zero		1024


//--------------------- .nv.shared._Z15SoftmaxWarpImplI10DirectLoadIffE11DirectStoreIffEfLi1ELi8ELi32ELi1ELb1EL9Algorithm0EEvT_T0_ll --------------------------
	.section	.nv.shared._Z15SoftmaxWarpImplI10DirectLoadIffE11DirectStoreIffEfLi1ELi8ELi32ELi1ELb1EL9Algorithm0EEvT_T0_ll,"aw",@nobits
	.sectionflags	@""
	.align	16
	.zero		1024


//--------------------- .nv.shared._Z15SoftmaxWarpImplI10DirectLoadIffE11DirectStoreIffEfLi1ELi8ELi32ELi1ELb0EL9Algorithm0EEvT_T0_ll --------------------------
	.section	.nv.shared._Z15SoftmaxWarpImplI10DirectLoadIffE11DirectStoreIffEfLi1ELi8ELi32ELi1ELb0EL9Algorithm0EEvT_T0_ll,"aw",@nobits
	.sectionflags	@""
	.align	16
	.zero		1024


//--------------------- .nv.shared._Z15SoftmaxWarpImplI10DirectLoadIffE11DirectStoreIffEfLi1ELi7ELi32ELi1ELb1EL9Algorithm0EEvT_T0_ll --------------------------
	.section	.nv.shared._Z15SoftmaxWarpImplI10DirectLoadIffE11DirectStoreIffEfLi1ELi7ELi32ELi1ELb1EL9Algorithm0EEvT_T0_ll,"aw",@nobits
	.sectionflags	@""
	.align	16
	.zero		1024


//--------------------- .nv.shared._Z15SoftmaxWarpImplI10DirectLoadIffE11DirectStoreIffEfLi1ELi7ELi32ELi1ELb0EL9Algorithm0EEvT_T0_ll --------------------------
	.section	.nv.shared._Z15SoftmaxWarpImplI10DirectLoadIffE11DirectStoreIffEfLi1ELi7ELi32ELi1ELb0EL9Algorithm0EEvT_T0_ll,"aw",@nobits
	.sectionflags	@""
	.align	16
	.zero		1024


//--------------------- .nv.shared._Z15SoftmaxWarpImplI10DirectLoadIffE11DirectStoreIffEfLi1ELi6ELi32ELi1ELb1EL9Algorithm0EEvT_T0_ll --------------------------
	.section	.nv.shared._Z15SoftmaxWarpImplI10DirectLoadIffE11DirectStoreIffEfLi1ELi6ELi32ELi1ELb1EL9Algorithm0EEvT_T0_ll,"aw",@nobits
	.sectionflags	@""
	.align	16
	.zero		1024


//--------------------- .nv.shared._Z15SoftmaxWarpImplI10DirectLoadIffE11DirectStoreIffEfLi1ELi6ELi32ELi1ELb0EL9Algorithm0EEvT_T0_ll --------------------------
	.section	.nv.shared._Z15SoftmaxWarpImplI10DirectLoadIffE11DirectStoreIffEfLi1ELi6ELi32ELi1ELb0EL9Algorithm0EEvT_T0_ll,"aw",@nobits
	.sectionflags	@""
	.align	16
	.zero		1024


//--------------------- .nv.shared._Z15SoftmaxWarpImplI10DirectLoadIffE11DirectStoreIffEfLi1ELi5ELi32ELi1ELb1EL9Algorithm0EEvT_T0_ll --------------------------
	.section	.nv.shared._Z15SoftmaxWarpImplI10DirectLoadIffE11DirectStoreIffEfLi1ELi5ELi32ELi1ELb1EL9Algorithm0EEvT_T0_ll,"aw",@nobits
	.sectionflags	@""
	.align	16
	.zero		1024


//--------------------- .nv.shared._Z15SoftmaxWarpImplI10DirectLoadIffE11DirectStoreIffEfLi1ELi5ELi32ELi1ELb0EL9Algorithm0EEvT_T0_ll --------------------------
	.section	.nv.shared._Z15SoftmaxWarpImplI10DirectLoadIffE11DirectStoreIffEfLi1ELi5ELi32ELi1ELb0EL9Algorithm0EEvT_T0_ll,"aw",@nobits
	.sectionflags	@""
	.align	16
	.zero		1024


//--------------------- .nv.shared._Z15SoftmaxWarpImplI10DirectLoadIffE11DirectStoreIffEfLi1ELi4ELi32ELi1ELb1EL9Algorithm0EEvT_T0_ll --------------------------
	.section	.nv.shared._Z15SoftmaxWarpImplI10DirectLoadIffE11DirectStoreIffEfLi1ELi4ELi32ELi1ELb1EL9Algorithm0EEvT_T0_ll,"aw",@nobits
	.sectionflags	@""
	.align	16
	.zero		1024


//--------------------- .nv.shared._Z15SoftmaxWarpImplI10DirectLoadIffE11DirectStoreIffEfLi1ELi4ELi32ELi1ELb0EL9Algorithm0EEvT_T0_ll --------------------------
	.section	.nv.shared._Z15SoftmaxWarpImplI10DirectLoadIffE11DirectStoreIffEfLi1ELi4ELi32ELi1ELb0EL9Algorithm0EEvT_T0_ll,"aw",@nobits
	.sectionflags	@""
	.align	16
	.zero		1024


//--------------------- .nv.shared._Z15SoftmaxWarpImplI10DirectLoadIffE11DirectStoreIffEfLi1ELi3ELi32ELi1ELb1EL9Algorithm0EEvT_T0_ll --------------------------
	.section	.nv.shared._Z15SoftmaxWarpImplI10DirectLoadIffE11DirectStoreIffEfLi1ELi3ELi32ELi1ELb1EL9Algorithm0EEvT_T0_ll,"aw",@nobits
	.sectionflags	@""
	.align	16
	.zero		1024


//--------------------- .nv.shared._Z15SoftmaxWarpImplI10DirectLoadIffE11DirectStoreIffEfLi1ELi3ELi32ELi1ELb0EL9Algorithm0EEvT_T0_ll --------------------------
	.section	.nv.shared._Z15SoftmaxWarpImplI10DirectLoadIffE11DirectStoreIffEfLi1ELi3ELi32ELi1ELb0EL9Algorithm0EEvT_T0_ll,"aw",@nobits
	.sectionflags	@""
	.align	16
	.zero		1024


//--------------------- .nv.shared._Z15SoftmaxWarpImplI10DirectLoadIffE11DirectStoreIffEfLi1ELi2ELi32ELi1ELb1EL9Algorithm0EEvT_T0_ll --------------------------
	.section	.nv.shared._Z15SoftmaxWarpImplI10DirectLoadIffE11DirectStoreIffEfLi1ELi2ELi32ELi1ELb1EL9Algorithm0EEvT_T0_ll,"aw",@nobits
	.sectionflags	@""
	.align	16
	.zero		1024


//--------------------- .nv.shared._Z15SoftmaxWarpImplI10DirectLoadIffE11DirectStoreIffEfLi1ELi2ELi32ELi1ELb0EL9Algorithm0EEvT_T0_ll --------------------------
	.section	.nv.shared._Z15SoftmaxWarpImplI10DirectLoadIffE11DirectStoreIffEfLi1ELi2ELi32ELi1ELb0EL9Algorithm0EEvT_T0_ll,"aw",@nobits
	.sectionflags	@""
	.align	16
	.zero		1024


//--------------------- .nv.shared._Z15SoftmaxWarpImplI10DirectLoadIffE11DirectStoreIffEfLi1ELi1ELi32ELi1ELb1EL9Algorithm0EEvT_T0_ll --------------------------
	.section	.nv.shared._Z15SoftmaxWarpImplI10DirectLoadIffE11DirectStoreIffEfLi1ELi1ELi32ELi1ELb1EL9Algorithm0EEvT_T0_ll,"aw",@nobits
	.sectionflags	@""
	.align	16
	.zero		1024


//--------------------- .nv.shared._Z15SoftmaxWarpImplI10DirectLoadIffE11DirectStoreIffEfLi1ELi1ELi32ELi1ELb0EL9Algorithm0EEvT_T0_ll --------------------------
	.section	.nv.shared._Z15SoftmaxWarpImplI10DirectLoadIffE11DirectStoreIffEfLi1ELi1ELi32ELi1ELb0EL9Algorithm0EEvT_T0_ll,"aw",@nobits
	.sectionflags	@""
	.align	16
	.zero		1024


//--------------------- .nv.shared._Z15SoftmaxWarpImplI10DirectLoadIffE11DirectStoreIffEfLi1ELi1ELi32ELi2ELb1EL9Algorithm0EEvT_T0_ll --------------------------
	.section	.nv.shared._Z15SoftmaxWarpImplI10DirectLoadIffE11DirectStoreIffEfLi1ELi1ELi32ELi2ELb1EL9Algorithm0EEvT_T0_ll,"aw",@nobits
	.sectionflags	@""
	.align	16
	.zero		1024


//--------------------- .nv.shared._Z15SoftmaxWarpImplI10DirectLoadIffE11DirectStoreIffEfLi1ELi1ELi32ELi2ELb0EL9Algorithm0EEvT_T0_ll --------------------------
	.section	.nv.shared._Z15SoftmaxWarpImplI10DirectLoadIffE11DirectStoreIffEfLi1ELi1ELi32ELi2ELb0EL9Algorithm0EEvT_T0_ll,"aw",@nobits
	.sectionflags	@""
	.align	16
	.zero		1024


//--------------------- .nv.shared._Z15SoftmaxWarpImplI10DirectLoadIffE11DirectStoreIffEfLi1ELi1ELi16ELi1ELb1EL9Algorithm0EEvT_T0_ll --------------------------
	.section	.nv.shared._Z15SoftmaxWarpImplI10DirectLoadIffE11DirectStoreIffEfLi1ELi1ELi16ELi1ELb1EL9Algorithm0EEvT_T0_ll,"aw",@nobits
	.sectionflags	@""
	.align	16
	.zero		1024


//--------------------- .nv.shared._Z15SoftmaxWarpImplI10DirectLoadIffE11DirectStoreIffEfLi1ELi1ELi16ELi1ELb0EL9Algorithm0EEvT_T0_ll --------------------------
	.section	.nv.shared._Z15SoftmaxWarpImplI10DirectLoadIffE11DirectStoreIffEfLi1ELi1ELi16ELi1ELb0EL9Algorithm0EEvT_T0_ll,"aw",@nobits
	.sectionflags	@""
	.align	16
	.zero		1024


//--------------------- .nv.shared._Z15SoftmaxWarpImplI10DirectLoadIffE11DirectStoreIffEfLi1ELi1ELi16ELi2ELb1EL9Algorithm0EEvT_T0_ll --------------------------
	.section	.nv.shared._Z15SoftmaxWarpImplI10DirectLoadIffE11DirectStoreIffEfLi1ELi1ELi16ELi2ELb1EL9Algorithm0EEvT_T0_ll,"aw",@nobits
	.sectionflags	@""
	.align	16
	.zero		1024


//--------------------- .nv.shared._Z15SoftmaxWarpImplI10DirectLoadIffE11DirectStoreIffEfLi1ELi1ELi16ELi2ELb0EL9Algorithm0EEvT_T0_ll --------------------------
	.section	.nv.shared._Z15SoftmaxWarpImplI10DirectLoadIffE11DirectStoreIffEfLi1ELi1ELi16ELi2ELb0EL9Algorithm0EEvT_T0_ll,"aw",@nobits
	.sectionflags	@""
	.align	16
	.zero		1024


//--------------------- .nv.shared._Z15SoftmaxWarpImplI10DirectLoadIffE11DirectStoreIffEfLi1ELi1ELi8ELi1ELb1EL9Algorithm0EEvT_T0_ll --------------------------
	.section	.nv.shared._Z15SoftmaxWarpImplI10DirectLoadIffE11DirectStoreIffEfLi1ELi1ELi8ELi1ELb1EL9Algorithm0EEvT_T0_ll,"aw",@nobits
	.sectionflags	@""
	.align	16
	.zero		1024


//--------------------- .nv.shared._Z15SoftmaxWarpImplI10DirectLoadIffE11DirectStoreIffEfLi1ELi1ELi8ELi1ELb0EL9Algorithm0EEvT_T0_ll --------------------------
	.section	.nv.shared._Z15SoftmaxWarpImplI10DirectLoadIffE11DirectStoreIffEfLi1ELi1ELi8ELi1ELb0EL9Algorithm0EEvT_T0_ll,"aw",@nobits
	.sectionflags	@""
	.align	16
	.zero		1024


//--------------------- .nv.shared._Z15SoftmaxWarpImplI10DirectLoadIffE11DirectStoreIffEfLi1ELi1ELi8ELi2ELb1EL9Algorithm0EEvT_T0_ll --------------------------
	.section	.nv.shared._Z15SoftmaxWarpImplI10DirectLoadIffE11DirectStoreIffEfLi1ELi1ELi8ELi2ELb1EL9Algorithm0EEvT_T0_ll,"aw",@nobits
	.sectionflags	@""
	.align	16
	.zero		1024


//--------------------- .nv.shared._Z15SoftmaxWarpImplI10DirectLoadIffE11DirectStoreIffEfLi1ELi1ELi8ELi2ELb0EL9Algorithm0EEvT_T0_ll --------------------------
	.section	.nv.shared._Z15SoftmaxWarpImplI10DirectLoadIffE11DirectStoreIffEfLi1ELi1ELi8ELi2ELb0EL9Algorithm0EEvT_T0_ll,"aw",@nobits
	.sectionflags	@""
	.align	16
	.zero		1024


//--------------------- .nv.shared._Z15SoftmaxWarpImplI10DirectLoadIffE11DirectStoreIffEfLi1ELi1ELi4ELi1ELb1EL9Algorithm0EEvT_T0_ll --------------------------
	.section	.nv.shared._Z15SoftmaxWarpImplI10DirectLoadIffE11DirectStoreIffEfLi1ELi1ELi4ELi1ELb1EL9Algorithm0EEvT_T0_ll,"aw",@nobits
	.sectionflags	@""
	.align	16
	.zero		1024


//--------------------- .nv.shared._Z15SoftmaxWarpImplI10DirectLoadIffE11DirectStoreIffEfLi1ELi1ELi4ELi1ELb0EL9Algorithm0EEvT_T0_ll --------------------------
	.section	.nv.shared._Z15SoftmaxWarpImplI10DirectLoadIffE11DirectStoreIffEfLi1ELi1ELi4ELi1ELb0EL9Algorithm0EEvT_T0_ll,"aw",@nobits
	.sectionflags	@""
	.align	16
	.zero		1024


//--------------------- .nv.shared._Z15SoftmaxWarpImplI10DirectLoadIffE11DirectStoreIffEfLi1ELi1ELi4ELi2ELb1EL9Algorithm0EEvT_T0_ll --------------------------
	.section	.nv.shared._Z15SoftmaxWarpImplI10DirectLoadIffE11DirectStoreIffEfLi1ELi1ELi4ELi2ELb1EL9Algorithm0EEvT_T0_ll,"aw",@nobits
	.sectionflags	@""
	.align	16
	.zero		1024


//--------------------- .nv.shared._Z15SoftmaxWarpImplI10DirectLoadIffE11DirectStoreIffEfLi1ELi1ELi4ELi2ELb0EL9Algorithm0EEvT_T0_ll --------------------------
	.section	.nv.shared._Z15SoftmaxWarpImplI10DirectLoadIffE11DirectStoreIffEfLi1ELi1ELi4ELi2ELb0EL9Algorithm0EEvT_T0_ll,"aw",@nobits
	.sectionflags	@""
	.align	16
	.zero		1024


//--------------------- .nv.shared._Z15SoftmaxWarpImplI10DirectLoadIffE11DirectStoreIffEfLi1ELi1ELi2ELi1ELb1EL9Algorithm0EEvT_T0_ll --------------------------
	.section	.nv.shared._Z15SoftmaxWarpImplI10DirectLoadIffE11DirectStoreIffEfLi1ELi1ELi2ELi1ELb1EL9Algorithm0EEvT_T0_ll,"aw",@nobits
	.sectionflags	@""
	.align	16
	.zero		1024


//--------------------- .nv.shared._Z15SoftmaxWarpImplI10DirectLoadIffE11DirectStoreIffEfLi1ELi1ELi2ELi1ELb0EL9Algorithm0EEvT_T0_ll --------------------------
	.section	.nv.shared._Z15SoftmaxWarpImplI10DirectLoadIffE11DirectStoreIffEfLi1ELi1ELi2ELi1ELb0EL9Algorithm0EEvT_T0_ll,"aw",@nobits
	.sectionflags	@""
	.align	16
	.zero		1024


//--------------------- .nv.shared._Z15SoftmaxWarpImplI10DirectLoadIffE11DirectStoreIffEfLi1ELi1ELi2ELi2ELb1EL9Algorithm0EEvT_T0_ll --------------------------
	.section	.nv.shared._Z15SoftmaxWarpImplI10DirectLoadIffE11DirectStoreIffEfLi1ELi1ELi2ELi2ELb1EL9Algorithm0EEvT_T0_ll,"aw",@nobits
	.sectionflags	@""
	.align	16
	.zero		1024


//--------------------- .nv.shared._Z15SoftmaxWarpImplI10DirectLoadIffE11DirectStoreIffEfLi1ELi1ELi2ELi2ELb0EL9Algorithm0EEvT_T0_ll --------------------------
	.section	.nv.shared._Z15SoftmaxWarpImplI10DirectLoadIffE11DirectStoreIffEfLi1ELi1ELi2ELi2ELb0EL9Algorithm0EEvT_T0_ll,"aw",@nobits
	.sectionflags	@""
	.align	16
	.zero		1024


//--------------------- .nv.shared._Z15SoftmaxWarpImplI10DirectLoadIffE11DirectStoreIffEfLi1ELi1ELi1ELi1ELb1EL9Algorithm0EEvT_T0_ll --------------------------
	.section	.nv.shared._Z15SoftmaxWarpImplI10DirectLoadIffE11DirectStoreIffEfLi1ELi1ELi1ELi1ELb1EL9Algorithm0EEvT_T0_ll,"aw",@nobits
	.sectionflags	@""
	.align	16
	.zero		1024


//--------------------- .nv.shared._Z15SoftmaxWarpImplI10DirectLoadIffE11DirectStoreIffEfLi1ELi1ELi1ELi1ELb0EL9Algorithm0EEvT_T0_ll --------------------------
	.section	.nv.shared._Z15SoftmaxWarpImplI10DirectLoadIffE11DirectStoreIffEfLi1ELi1ELi1ELi1ELb0EL9Algorithm0EEvT_T0_ll,"aw",@nobits
	.sectionflags	@""
	.align	16
	.zero		1024


//--------------------- .nv.shared._Z15SoftmaxWarpImplI10DirectLoadIffE11DirectStoreIffEfLi1ELi1ELi1ELi2ELb1EL9Algorithm0EEvT_T0_ll --------------------------
	.section	.nv.shared._Z15SoftmaxWarpImplI10DirectLoadIffE11DirectStoreIffEfLi1ELi1ELi1ELi2ELb1EL9Algorithm0EEvT_T0_ll,"aw",@nobits
	.sectionflags	@""
	.align	16
	.zero		1024


//--------------------- .nv.shared._Z15SoftmaxWarpImplI10DirectLoadIffE11DirectStoreIffEfLi1ELi1ELi1ELi2ELb0EL9Algorithm0EEvT_T0_ll --------------------------
	.section	.nv.shared._Z15SoftmaxWarpImplI10DirectLoadIffE11DirectStoreIffEfLi1ELi1ELi1ELi2ELb0EL9Algorithm0EEvT_T0_ll,"aw",@nobits
	.sectionflags	@""
	.align	16
	.zero		1024


//--------------------- .nv.shared._Z15SoftmaxWarpImplI10DirectLoadIffE11DirectStoreIffEfLi2ELi32ELi32ELi1ELb1EL9Algorithm0EEvT_T0_ll --------------------------
	.section	.nv.shared._Z15SoftmaxWarpImplI10DirectLoadIffE11DirectStoreIffEfLi2ELi32ELi32ELi1ELb1EL9Algorithm0EEvT_T0_ll,"aw",@nobits
	.sectionflags	@""
	.align	16
	.zero		1024


//--------------------- .nv.shared._Z15SoftmaxWarpImplI10DirectLoadIffE11DirectStoreIffEfLi2ELi32ELi32ELi1ELb0EL9Algorithm0EEvT_T0_ll --------------------------
	.section	.nv.shared._Z15SoftmaxWarpImplI10DirectLoadIffE11DirectStoreIffEfLi2ELi32ELi32ELi1ELb0EL9Algorithm0EEvT_T0_ll,"aw",@nobits
	.sectionflags	@""
	.align	16
	.zero		1024


//--------------------- .nv.shared._Z15SoftmaxWarpImplI10DirectLoadIffE11DirectStoreIffEfLi2ELi30ELi32ELi1ELb1EL9Algorithm0EEvT_T0_ll --------------------------
	.section	.nv.shared._Z15SoftmaxWarpImplI10DirectLoadIffE11DirectStoreIffEfLi2ELi30ELi32ELi1ELb1EL9Algorithm0EEvT_T0_ll,"aw",@nobits
	.sectionflags	@""
	.align	16
	.zero		1024


//--------------------- .nv.shared._Z15SoftmaxWarpImplI10DirectLoadIffE11DirectStoreIffEfLi2ELi30ELi32ELi1ELb0EL9Algorithm0EEvT_T0_ll --------------------------
	.section	.nv.shared._Z15SoftmaxWarpImplI10DirectLoadIffE11DirectStoreIffEfLi2ELi30ELi32ELi1ELb0EL9Algorithm0EEvT_T0_ll,"aw",@nobits
	.sectionflags	@""
	.align	16
	.zero		1024


//--------------------- .nv.shared._Z15SoftmaxWarpImplI10DirectLoadIffE11DirectStoreIffEfLi2ELi28ELi32ELi1ELb1EL9Algorithm0EEvT_T0_ll --------------------------
	.section	.nv.shared._Z15SoftmaxWarpImplI10DirectLoadIffE11DirectStoreIffEfLi2ELi28ELi32ELi1ELb1EL9Algorithm0EEvT_T0_ll,"aw",@nobits
	.sectionflags	@""
	.align	16
	.zero		1024


//--------------------- .nv.shared._Z15SoftmaxWarpImplI10DirectLoadIffE11DirectStoreIffEfLi2ELi28ELi32ELi1ELb0EL9Algorithm0EEvT_T0_ll --------------------------
	.section	.nv.shared._Z15SoftmaxWarpImplI10DirectLoadIffE11DirectStoreIffEfLi2ELi28ELi32ELi1ELb0EL9Algorithm0EEvT_T0_ll,"aw",@nobits
	.sectionflags	@""
	.align	16
	.zero		1024


//--------------------- .nv.shared._Z15SoftmaxWarpImplI10DirectLoadIffE11DirectStoreIffEfLi2ELi26ELi32ELi1ELb1EL9Algorithm0EEvT_T0_ll --------------------------
	.section	.nv.shared._Z15SoftmaxWarpImplI10DirectLoadIffE11DirectStoreIffEfLi2ELi26ELi32ELi1ELb1EL9Algorithm0EEvT_T0_ll,"aw",@nobits
	.sectionflags	@""
	.align	16
	.zero		1024


//--------------------- .nv.shared._Z15SoftmaxWarpImplI10DirectLoadIffE11DirectStoreIffEfLi2ELi26ELi32ELi1ELb0EL9Algorithm0EEvT_T0_ll --------------------------
	.section	.nv.shared._Z15SoftmaxWarpImplI10DirectLoadIffE11DirectStoreIffEfLi2ELi26ELi32ELi1ELb0EL9Algorithm0EEvT_T0_ll,"aw",@nobits
	.sectionflags	@""
	.align	16
	.zero		1024


//--------------------- .nv.shared._Z15SoftmaxWarpImplI10DirectLoadIffE11DirectStoreIffEfLi2ELi24ELi32ELi1ELb1EL9Algorithm0EEvT_T0_ll --------------------------
	.section	.nv.shared._Z15SoftmaxWarpImplI10DirectLoadIffE11DirectStoreIffEfLi2ELi24ELi32ELi1ELb1EL9Algorithm0EEvT_T0_ll,"aw",@nobits
	.sectionflags	@""
	.align	16
	.zero		1024


//--------------------- .nv.shared._Z15SoftmaxWarpImplI10DirectLoadIffE11DirectStoreIffEfLi2ELi24ELi32ELi1ELb0EL9Algorithm0EEvT_T0_ll --------------------------
	.section	.nv.shared._Z15SoftmaxWarpImplI10DirectLoadIffE11DirectStoreIffEfLi2ELi24ELi32ELi1ELb0EL9Algorithm0EEvT_T0_ll,"aw",@nobits
	.sectionflags	@""
	.align	16
	.zero		1024


//--------------------- .nv.shared._Z15SoftmaxWarpImplI10DirectLoadIffE11DirectStoreIffEfLi2ELi22ELi32ELi1ELb1EL9Algorithm0EEvT_T0_ll --------------------------
	.section	.nv.shared._Z15SoftmaxWarpImplI10DirectLoadIffE11DirectStoreIffEfLi2ELi22ELi32ELi1ELb1EL9Algorithm0EEvT_T0_ll,"aw",@nobits
	.sectionflags	@""
	.align	16
	.zero		1024


//--------------------- .nv.shared._Z15SoftmaxWarpImplI10DirectLoadIffE11DirectStoreIffEfLi2ELi22ELi32ELi1ELb0EL9Algorithm0EEvT_T0_ll --------------------------
	.section	.nv.shared._Z15SoftmaxWarpImplI10DirectLoadIffE11DirectStoreIffEfLi2ELi22ELi32ELi1ELb0EL9Algorithm0EEvT_T0_ll,"aw",@nobits
	.sectionflags	@""
	.align	16
	.zero		1024


//--------------------- .nv.shared._Z15SoftmaxWarpImplI10DirectLoadIffE11DirectStoreIffEfLi2ELi20ELi32ELi1ELb1EL9Algorithm0EEvT_T0_ll --------------------------
	.section	.nv.shared._Z15SoftmaxWarpImplI10DirectLoadIffE11DirectStoreIffEfLi2ELi20ELi32ELi1ELb1EL9Algorithm0EEvT_T0_ll,"aw",@nobits
	.sectionflags	@""
	.align	16
	.zero		1024


//--------------------- .nv.shared._Z15SoftmaxWarpImplI10DirectLoadIffE11DirectStoreIffEfLi2ELi20ELi32ELi1ELb0EL9Algorithm0EEvT_T0_ll --------------------------
	.section	.nv.shared._Z15SoftmaxWarpImplI10DirectLoadIffE11DirectStoreIffEfLi2ELi20ELi32ELi1ELb0EL9Algorithm0EEvT_T0_ll,"aw",@nobits
	.sectionflags	@""
	.align	16
	.zero		1024


//--------------------- .nv.shared._Z15SoftmaxWarpImplI10DirectLoadIffE11DirectStoreIffEfLi2ELi18ELi32ELi1ELb1EL9Algorithm0EEvT_T0_ll --------------------------
	.section	.nv.shared._Z15SoftmaxWarpImplI10DirectLoadIffE11DirectStoreIffEfLi2ELi18ELi32ELi1ELb1EL9Algorithm0EEvT_T0_ll,"aw",@nobits
	.sectionflags	@""
	.align	16
	.zero		1024


//--------------------- .nv.shared._Z15SoftmaxWarpImplI10DirectLoadIffE11DirectStoreIffEfLi2ELi18ELi32ELi1ELb0EL9Algorithm0EEvT_T0_ll --------------------------
	.section	.nv.shared._Z15SoftmaxWarpImplI10DirectLoadIffE11DirectStoreIffEfLi2ELi18ELi32ELi1ELb0EL9Algorithm0EEvT_T0_ll,"aw",@nobits
	.sectionflags	@""
	.align	16
	.zero		1024


//--------------------- .nv.shared._Z15SoftmaxWarpImplI10DirectLoadIffE11DirectStoreIffEfLi2ELi16ELi32ELi1ELb1EL9Algorithm0EEvT_T0_ll --------------------------
	.section	.nv.shared._Z15SoftmaxWarpImplI10DirectLoadIffE11DirectStoreIffEfLi2ELi16ELi32ELi1ELb1EL9Algorithm0EEvT_T0_ll,"aw",@nobits
	.sectionflags	@""
	.align	16
	.zero		1024


//--------------------- .nv.shared._Z15SoftmaxWarpImplI10DirectLoadIffE11DirectStoreIffEfLi2ELi16ELi32ELi1ELb0EL9Algorithm0EEvT_T0_ll --------------------------
	.section	.nv.shared._Z15SoftmaxWarpImplI10DirectLoadIffE11DirectStoreIffEfLi2ELi16ELi32ELi1ELb0EL9Algorithm0EEvT_T0_ll,"aw",@nobits
	.sectionflags	@""
	.align	16
	.zero		1024


//--------------------- .nv.shared._Z15SoftmaxWarpImplI10DirectLoadIffE11DirectStoreIffEfLi2ELi14ELi32ELi1ELb1EL9Algorithm0EEvT_T0_ll --------------------------
	.section	.nv.shared._Z15SoftmaxWarpImplI10DirectLoadIffE11DirectStoreIffEfLi2ELi14ELi32ELi1ELb1EL9Algorithm0EEvT_T0_ll,"aw",@nobits
	.sectionflags	@""
	.align	16
	.zero		1024


//--------------------- .nv.shared._Z15SoftmaxWarpImplI10DirectLoadIffE11DirectStoreIffEfLi2ELi14ELi32ELi1ELb0EL9Algorithm0EEvT_T0_ll --------------------------
	.section	.nv.shared._Z15SoftmaxWarpImplI10DirectLoadIffE11DirectStoreIffEfLi2ELi14ELi32ELi1ELb0EL9Algorithm0EEvT_T0_ll,"aw",@nobits
	.sectionflags	@""
	.align	16
	.zero		1024


//--------------------- .nv.shared._Z15SoftmaxWarpImplI10DirectLoadIffE11DirectStoreIffEfLi2ELi12ELi32ELi1ELb1EL9Algorithm0EEvT_T0_ll --------------------------
	.section	.nv.shared._Z15SoftmaxWarpImplI10DirectLoadIffE11DirectStoreIffEfLi2ELi12ELi32ELi1ELb1EL9Algorithm0EEvT_T0_ll,"aw",@nobits
	.sectionflags	@""
	.align	16
	.zero		1024


//--------------------- .nv.shared._Z15SoftmaxWarpImplI10DirectLoadIffE11DirectStoreIffEfLi2ELi12ELi32ELi1ELb0EL9Algorithm0EEvT_T0_ll --------------------------
	.section	.nv.shared._Z15SoftmaxWarpImplI10DirectLoadIffE11DirectStoreIffEfLi2ELi12ELi32ELi1ELb0EL9Algorithm0EEvT_T0_ll,"aw",@nobits
	.sectionflags	@""
	.align	16
	.zero		1024


//--------------------- .nv.shared._Z15SoftmaxWarpImplI10DirectLoadIffE11DirectStoreIffEfLi2ELi10ELi32ELi1ELb1EL9Algorithm0EEvT_T0_ll --------------------------
	.section	.nv.shared._Z15SoftmaxWarpImplI10DirectLoadIffE11DirectStoreIffEfLi2ELi10ELi32ELi1ELb1EL9Algorithm0EEvT_T0_ll,"aw",@nobits
	.sectionflags	@""
	.align	16
	.zero		1024


//--------------------- .nv.shared._Z15SoftmaxWarpImplI10DirectLoadIffE11DirectStoreIffEfLi2ELi10ELi32ELi1ELb0EL9Algorithm0EEvT_T0_ll --------------------------
	.section	.nv.shared._Z15SoftmaxWarpImplI10DirectLoadIffE11DirectStoreIffEfLi2ELi10ELi32ELi1ELb0EL9Algorithm0EEvT_T0_ll,"aw",@nobits
	.sectionflags	@""
	.align	16
	.zero		1024


//--------------------- .nv.shared._Z15SoftmaxWarpImplI10DirectLoadIffE11DirectStoreIffEfLi2ELi8ELi32ELi1ELb1EL9Algorithm0EEvT_T0_ll --------------------------
	.section	.nv.shared._Z15SoftmaxWarpImplI10DirectLoadIffE11DirectStoreIffEfLi2ELi8ELi32ELi1ELb1EL9Algorithm0EEvT_T0_ll,"aw",@nobits
	.sectionflags	@""
	.align	16
	.zero		1024


//--------------------- .nv.shared._Z15SoftmaxWarpImplI10DirectLoadIffE11DirectStoreIffEfLi2ELi8ELi32ELi1ELb0EL9Algorithm0EEvT_T0_ll --------------------------
	.section	.nv.shared._Z15SoftmaxWarpImplI10DirectLoadIffE11DirectStoreIffEfLi2ELi8ELi32ELi1ELb0EL9Algorithm0EEvT_T0_ll,"aw",@nobits
	.sectionflags	@""
	.align	16
	.zero		1024


//--------------------- .nv.shared._Z15SoftmaxWarpImplI10DirectLoadIffE11DirectStoreIffEfLi2ELi6ELi32ELi1ELb1EL9Algorithm0EEvT_T0_ll --------------------------
	.section	.nv.shared._Z15SoftmaxWarpImplI10DirectLoadIffE11DirectStoreIffEfLi2ELi6ELi32ELi1ELb1EL9Algorithm0EEvT_T0_ll,"aw",@nobits
	.sectionflags	@""
	.align	16
	.zero		1024


//--------------------- .nv.shared._Z15SoftmaxWarpImplI10DirectLoadIffE11DirectStoreIffEfLi2ELi6ELi32ELi1ELb0EL9Algorithm0EEvT_T0_ll --------------------------
	.section	.nv.shared._Z15SoftmaxWarpImplI10DirectLoadIffE11DirectStoreIffEfLi2ELi6ELi32ELi1ELb0EL9Algorithm0EEvT_T0_ll,"aw",@nobits
	.sectionflags	@""
	.align	16
	.zero		1024


//--------------------- .nv.shared._Z15SoftmaxWarpImplI10DirectLoadIffE11DirectStoreIffEfLi2ELi4ELi32ELi1ELb1EL9Algorithm0EEvT_T0_ll --------------------------
	.section	.nv.shared._Z15SoftmaxWarpImplI10DirectLoadIffE11DirectStoreIffEfLi2ELi4ELi32ELi1ELb1EL9Algorithm0EEvT_T0_ll,"aw",@nobits
	.sectionflags	@""
	.align	16
	.zero		1024


//--------------------- .nv.shared._Z15SoftmaxWarpImplI10DirectLoadIffE11DirectStoreIffEfLi2ELi4ELi32ELi1ELb0EL9Algorithm0EEvT_T0_ll --------------------------
	.section	.nv.shared._Z15SoftmaxWarpImplI10DirectLoadIffE11DirectStoreIffEfLi2ELi4ELi32ELi1ELb0EL9Algorithm0EEvT_T0_ll,"aw",@nobits
	.sectionflags	@""
	.align	16
	.zero		1024


//--------------------- .nv.shared._Z15SoftmaxWarpImplI10DirectLoadIffE11DirectStoreIffEfLi2ELi2ELi32ELi1ELb1EL9Algorithm0EEvT_T0_ll --------------------------
	.section	.nv.shared._Z15SoftmaxWarpImplI10DirectLoadIffE11DirectStoreIffEfLi2ELi2ELi32ELi1ELb1EL9Algorithm0EEvT_T0_ll,"aw",@nobits
	.sectionflags	@""
	.align	16
	.zero		1024


//--------------------- .nv.shared._Z15SoftmaxWarpImplI10DirectLoadIffE11DirectStoreIffEfLi2ELi2ELi32ELi1ELb0EL9Algorithm0EEvT_T0_ll --------------------------
	.section	.nv.shared._Z15SoftmaxWarpImplI10DirectLoadIffE11DirectStoreIffEfLi2ELi2ELi32ELi1ELb0EL9Algorithm0EEvT_T0_ll,"aw",@nobits
	.sectionflags	@""
	.align	16
	.zero		1024


//--------------------- .nv.shared._Z15SoftmaxWarpImplI10DirectLoadIffE11DirectStoreIffEfLi2ELi2ELi32ELi2ELb1EL9Algorithm0EEvT_T0_ll --------------------------
	.section	.nv.shared._Z15SoftmaxWarpImplI10DirectLoadIffE11DirectStoreIffEfLi2ELi2ELi32ELi2ELb1EL9Algorithm0EEvT_T0_ll,"aw",@nobits
	.sectionflags	@""
	.align	16
	.zero		1024


//--------------------- .nv.shared._Z15SoftmaxWarpImplI10DirectLoadIffE11DirectStoreIffEfLi2ELi2ELi32ELi2ELb0EL9Algorithm0EEvT_T0_ll --------------------------
	.section	.nv.shared._Z15SoftmaxWarpImplI10DirectLoadIffE11DirectStoreIffEfLi2ELi2ELi32ELi2ELb0EL9Algorithm0EEvT_T0_ll,"aw",@nobits
	.sectionflags	@""
	.align	16
	.zero		1024


//--------------------- .nv.shared._Z15SoftmaxWarpImplI10DirectLoadIffE11DirectStoreIffEfLi2ELi2ELi16ELi1ELb1EL9Algorithm0EEvT_T0_ll --------------------------
	.section	.nv.shared._Z15SoftmaxWarpImplI10DirectLoadIffE11DirectStoreIffEfLi2ELi2ELi16ELi1ELb1EL9Algorithm0EEvT_T0_ll,"aw",@nobits
	.sectionflags	@""
	.align	16
	.zero		1024


//--------------------- .nv.shared._Z15SoftmaxWarpImplI10DirectLoadIffE11DirectStoreIffEfLi2ELi2ELi16ELi1ELb0EL9Algorithm0EEvT_T0_ll --------------------------
	.section	.nv.shared._Z15SoftmaxWarpImplI10DirectLoadIffE11DirectStoreIffEfLi2ELi2ELi16ELi1ELb0EL9Algorithm0EEvT_T0_ll,"aw",@nobits
	.sectionflags	@""
	.align	16
	.zero		1024


//--------------------- .nv.shared._Z15SoftmaxWarpImplI10DirectLoadIffE11DirectStoreIffEfLi2ELi2ELi16ELi2ELb1EL9Algorithm0EEvT_T0_ll --------------------------
	.section	.nv.shared._Z15SoftmaxWarpImplI10DirectLoadIffE11DirectStoreIffEfLi2ELi2ELi16ELi2ELb1EL9Algorithm0EEvT_T0_ll,"aw",@nobits
	.sectionflags	@""
	.align	16
	.zero		1024


//--------------------- .nv.shared._Z15SoftmaxWarpImplI10DirectLoadIffE11DirectStoreIffEfLi2ELi2ELi16ELi2ELb0EL9Algorithm0EEvT_T0_ll --------------------------
	.section	.nv.shared._Z15SoftmaxWarpImplI10DirectLoadIffE11DirectStoreIffEfLi2ELi2ELi16ELi2ELb0EL9Algorithm0EEvT_T0_ll,"aw",@nobits
	.sectionflags	@""
	.align	16
	.zero		1024


//--------------------- .nv.shared._Z15SoftmaxWarpImplI10DirectLoadIffE11DirectStoreIffEfLi2ELi2ELi8ELi1ELb1EL9Algorithm0EEvT_T0_ll --------------------------
	.section	.nv.shared._Z15SoftmaxWarpImplI10DirectLoadIffE11DirectStoreIffEfLi2ELi2ELi8ELi1ELb1EL9Algorithm0EEvT_T0_ll,"aw",@nobits
	.sectionflags	@""
	.align	16
	.zero		1024


//--------------------- .nv.shared._Z15SoftmaxWarpImplI10DirectLoadIffE11DirectStoreIffEfLi2ELi2ELi8ELi1ELb0EL9Algorithm0EEvT_T0_ll --------------------------
	.section	.nv.shared._Z15SoftmaxWarpImplI10DirectLoadIffE11DirectStoreIffEfLi2ELi2ELi8ELi1ELb0EL9Algorithm0EEvT_T0_ll,"aw",@nobits
	.sectionflags	@""
	.align	16
	.zero		1024


//--------------------- .nv.shared._Z15SoftmaxWarpImplI10DirectLoadIffE11DirectStoreIffEfLi2ELi2ELi8ELi2ELb1EL9Algorithm0EEvT_T0_ll --------------------------
	.section	.nv.shared._Z15SoftmaxWarpImplI10DirectLoadIffE11DirectStoreIffEfLi2ELi2ELi8ELi2ELb1EL9Algorithm0EEvT_T0_ll,"aw",@nobits
	.sectionflags	@""
	.align	16
	.zero		1024


//--------------------- .nv.shared._Z15SoftmaxWarpImplI10DirectLoadIffE11DirectStoreIffEfLi2ELi2ELi8ELi2ELb0EL9Algorithm0EEvT_T0_ll --------------------------
	.section	.nv.shared._Z15SoftmaxWarpImplI10DirectLoadIffE11DirectStoreIffEfLi2ELi2ELi8ELi2ELb0EL9Algorithm0EEvT_T0_ll,"aw",@nobits
	.sectionflags	@""
	.align	16
	.zero		1024


//--------------------- .nv.shared._Z15SoftmaxWarpImplI10DirectLoadIffE11DirectStoreIffEfLi2ELi2ELi4ELi1ELb1EL9Algorithm0EEvT_T0_ll --------------------------
	.section	.nv.shared._Z15SoftmaxWarpImplI10DirectLoadIffE11DirectStoreIffEfLi2ELi2ELi4ELi1ELb1EL9Algorithm0EEvT_T0_ll,"aw",@nobits
	.sectionflags	@""
	.align	16
	.zero		1024


//--------------------- .nv.shared._Z15SoftmaxWarpImplI10DirectLoadIffE11DirectStoreIffEfLi2ELi2ELi4ELi1ELb0EL9Algorithm0EEvT_T0_ll --------------------------
	.section	.nv.shared._Z15SoftmaxWarpImplI10DirectLoadIffE11DirectStoreIffEfLi2ELi2ELi4ELi1ELb0EL9Algorithm0EEvT_T0_ll,"aw",@nobits
	.sectionflags	@""
	.align	16
	.zero		1024


//--------------------- .nv.shared._Z15SoftmaxWarpImplI10DirectLoadIffE11DirectStoreIffEfLi2ELi2ELi4ELi2ELb1EL9Algorithm0EEvT_T0_ll --------------------------
	.section	.nv.shared._Z15SoftmaxWarpImplI10DirectLoadIffE11DirectStoreIffEfLi2ELi2ELi4ELi2ELb1EL9Algorithm0EEvT_T0_ll,"aw",@nobits
	.sectionflags	@""
	.align	16
	.zero		1024


//--------------------- .nv.shared._Z15SoftmaxWarpImplI10DirectLoadIffE11DirectStoreIffEfLi2ELi2ELi4ELi2ELb0EL9Algorithm0EEvT_T0_ll --------------------------
	.section	.nv.shared._Z15SoftmaxWarpImplI10DirectLoadIffE11DirectStoreIffEfLi2ELi2ELi4ELi2ELb0EL9Algorithm0EEvT_T0_ll,"aw",@nobits
	.sectionflags	@""
	.align	16
	.zero		1024


//--------------------- .nv.shared._Z15SoftmaxWarpImplI10DirectLoadIffE11DirectStoreIffEfLi2ELi2ELi2ELi1ELb1EL9Algorithm0EEvT_T0_ll --------------------------
	.section	.nv.shared._Z15SoftmaxWarpImplI10DirectLoadIffE11DirectStoreIffEfLi2ELi2ELi2ELi1ELb1EL9Algorithm0EEvT_T0_ll,"aw",@nobits
	.sectionflags	@""
	.align	16
	.zero		1024


//--------------------- .nv.shared._Z15SoftmaxWarpImplI10DirectLoadIffE11DirectStoreIffEfLi2ELi2ELi2ELi1ELb0EL9Algorithm0EEvT_T0_ll --------------------------
	.section	.nv.shared._Z15SoftmaxWarpImplI10DirectLoadIffE11DirectStoreIffEfLi2ELi2ELi2ELi1ELb0EL9Algorithm0EEvT_T0_ll,"aw",@nobits
	.sectionflags	@""
	.align	16
	.zero		1024


//--------------------- .nv.shared._Z15SoftmaxWarpImplI10DirectLoadIffE11DirectStoreIffEfLi2ELi2ELi2ELi2ELb1EL9Algorithm0EEvT_T0_ll --------------------------
	.section	.nv.shared._Z15SoftmaxWarpImplI10DirectLoadIffE11DirectStoreIffEfLi2ELi2ELi2ELi2ELb1EL9Algorithm0EEvT_T0_ll,"aw",@nobits
	.sectionflags	@""
	.align	16
	.zero		1024


//--------------------- .nv.shared._Z15SoftmaxWarpImplI10DirectLoadIffE11DirectStoreIffEfLi2ELi2ELi2ELi2ELb0EL9Algorithm0EEvT_T0_ll --------------------------
	.section	.nv.shared._Z15SoftmaxWarpImplI10DirectLoadIffE11DirectStoreIffEfLi2ELi2ELi2ELi2ELb0EL9Algorithm0EEvT_T0_ll,"aw",@nobits
	.sectionflags	@""
	.align	16
	.zero		1024


//--------------------- .nv.shared._Z15SoftmaxWarpImplI10DirectLoadIffE11DirectStoreIffEfLi2ELi2ELi1ELi1ELb1EL9Algorithm0EEvT_T0_ll --------------------------
	.section	.nv.shared._Z15SoftmaxWarpImplI10DirectLoadIffE11DirectStoreIffEfLi2ELi2ELi1ELi1ELb1EL9Algorithm0EEvT_T0_ll,"aw",@nobits
	.sectionflags	@""
	.align	16
	.zero		1024


//--------------------- .nv.shared._Z15SoftmaxWarpImplI10DirectLoadIffE11DirectStoreIffEfLi2ELi2ELi1ELi1ELb0EL9Algorithm0EEvT_T0_ll --------------------------
	.section	.nv.shared._Z15SoftmaxWarpImplI10DirectLoadIffE11DirectStoreIffEfLi2ELi2ELi1ELi1ELb0EL9Algorithm0EEvT_T0_ll,"aw",@nobits
	.sectionflags	@""
	.align	16
	.zero		1024


//--------------------- .nv.shared._Z15SoftmaxWarpImplI10DirectLoadIffE11DirectStoreIffEfLi2ELi2ELi1ELi2ELb1EL9Algorithm0EEvT_T0_ll --------------------------
	.section	.nv.shared._Z15SoftmaxWarpImplI10DirectLoadIffE11DirectStoreIffEfLi2ELi2ELi1ELi2ELb1EL9Algorithm0EEvT_T0_ll,"aw",@nobits
	.sectionflags	@""
	.align	16
	.zero		1024


//--------------------- .nv.shared._Z15SoftmaxWarpImplI10DirectLoadIffE11DirectStoreIffEfLi2ELi2ELi1ELi2ELb0EL9Algorithm0EEvT_T0_ll --------------------------
	.section	.nv.shared._Z15SoftmaxWarpImplI10DirectLoadIffE11DirectStoreIffEfLi2ELi2ELi1ELi2ELb0EL9Algorithm0EEvT_T0_ll,"aw",@nobits
	.sectionflags	@""
	.align	16
	.zero		1024


//--------------------- .nv.constant0._ZN3cub18CUB_300001_SM_10006detail11EmptyKernelIvEEvv --------------------------
	.section	.nv.constant0._ZN3cub18CUB_300001_SM_10006detail11EmptyKernelIvEEvv,"a",@progbits
	.sectionflags	@""
	.align	4
.nv.constant0._ZN3cub18CUB_300001_SM_10006detail11EmptyKernelIvEEvv:
	.zero		896


//--------------------- .nv.constant0._Z24SoftmaxBlockUncachedImplI10DirectLoadI13__nv_bfloat16fE11DirectStoreIfS1_EfLi1ELi1024EL9Algorithm0EEvT_T0_ll --------------------------
	.section	.nv.constant0._Z24SoftmaxBlockUncachedImplI10DirectLoadI13__nv_bfloat16fE11DirectStoreIfS1_EfLi1ELi1024EL9Algorithm0EEvT_T0_ll,"a",@progbits
	.sectionflags	@""
	.align	4
.nv.constant0._Z24SoftmaxBlockUncachedImplI10DirectLoadI13__nv_bfloat16fE11DirectStoreIfS1_EfLi1ELi1024EL9Algorithm0EEvT_T0_ll:
	.zero		944


//--------------------- .nv.constant0._Z24SoftmaxBlockUncachedImplI10DirectLoadI13__nv_bfloat16fE11DirectStoreIfS1_EfLi2ELi1024EL9Algorithm0EEvT_T0_ll --------------------------
	.section	.nv.constant0._Z24SoftmaxBlockUncachedImplI10DirectLoadI13__nv_bfloat16fE11DirectStoreIfS1_EfLi2ELi1024EL9Algorithm0EEvT_T0_ll,"a",@progbits
	.sectionflags	@""
	.align	4
.nv.constant0._Z24SoftmaxBlockUncachedImplI10DirectLoadI13__nv_bfloat16fE11DirectStoreIfS1_EfLi2ELi1024EL9Algorithm0EEvT_T0_ll:
	.zero		944


//--------------------- .nv.constant0._Z20SoftmaxBlockSMemImplI10DirectLoadI13__nv_bfloat16fE11DirectStoreIfS1_EfLi1ELi256EL9Algorithm0EEvT_T0_ll --------------------------
	.section	.nv.constant0._Z20SoftmaxBlockSMemImplI10DirectLoadI13__nv_bfloat16fE11DirectStoreIfS1_EfLi1ELi256EL9Algorithm0EEvT_T0_ll,"a",@progbits
	.sectionflags	@""
	.align	4
.nv.constant0._Z20SoftmaxBlockSMemImplI10DirectLoadI13__nv_bfloat16fE11DirectStoreIfS1_EfLi1ELi256EL9Algorithm0EEvT_T0_ll:
	.zero		944


//--------------------- .nv.constant0._Z20SoftmaxBlockSMemImplI10DirectLoadI13__nv_bfloat16fE11DirectStoreIfS1_EfLi1ELi512EL9Algorithm0EEvT_T0_ll --------------------------
	.section	.nv.constant0._Z20SoftmaxBlockSMemImplI10DirectLoadI13__nv_bfloat16fE11DirectStoreIfS1_EfLi1ELi512EL9Algorithm0EEvT_T0_ll,"a",@progbits
	.sectionflags	@""
	.align	4
.nv.constant0._Z20SoftmaxBlockSMemImplI10DirectLoadI13__nv_bfloat16fE11DirectStoreIfS1_EfLi1ELi512EL9Algorithm0EEvT_T0_ll:
	.zero		944


//--------------------- .nv.constant0._Z20SoftmaxBlockSMemImplI10DirectLoadI13__nv_bfloat16fE11DirectStoreIfS1_EfLi1ELi1024EL9Algorithm0EEvT_T0_ll --------------------------
	.section	.nv.constant0._Z20SoftmaxBlockSMemImplI10DirectLoadI13__nv_bfloat16fE11DirectStoreIfS1_EfLi1ELi1024EL9Algorithm0EEvT_T0_ll,"a",@progbits
	.sectionflags	@""
	.align	4
.nv.constant0._Z20SoftmaxBlockSMemImplI10DirectLoadI13__nv_bfloat16fE11DirectStoreIfS1_EfLi1ELi1024EL9Algorithm0EEvT_T0_ll:
	.zero		944


//--------------------- .nv.constant0._Z20SoftmaxBlockSMemImplI10DirectLoadI13__nv_bfloat16fE11DirectStoreIfS1_EfLi1ELi128EL9Algorithm0EEvT_T0_ll --------------------------
	.section	.nv.constant0._Z20SoftmaxBlockSMemImplI10DirectLoadI13__nv_bfloat16fE11DirectStoreIfS1_EfLi1ELi128EL9Algorithm0EEvT_T0_ll,"a",@progbits
	.sectionflags	@""
	.align	4
.nv.constant0._Z20SoftmaxBlockSMemImplI10DirectLoadI13__nv_bfloat16fE11DirectStoreIfS1_EfLi1ELi128EL9Algorithm0EEvT_T0_ll:
	.zero		944


//--------------------- .nv.constant0._Z20SoftmaxBlockSMemImplI10DirectLoadI13__nv_bfloat16fE11DirectStoreIfS1_EfLi2ELi256EL9Algorithm0EEvT_T0_ll --------------------------
	.section	.nv.constant0._Z20SoftmaxBlockSMemImplI10DirectLoadI13__nv_bfloat16fE11DirectStoreIfS1_EfLi2ELi256EL9Algorithm0EEvT_T0_ll,"a",@progbits
	.sectionflags	@""
	.align	4
.nv.constant0._Z20SoftmaxBlockSMemImplI10DirectLoadI13__nv_bfloat16fE11DirectStoreIfS1_EfLi2ELi256EL9Algorithm0EEvT_T0_ll:
	.zero		944


//--------------------- .nv.constant0._Z20SoftmaxBlockSMemImplI10DirectLoadI13__nv_bfloat16fE11DirectStoreIfS1_EfLi2ELi512EL9Algorithm0EEvT_T0_ll --------------------------
	.section	.nv.constant0._Z20SoftmaxBlockSMemImplI10DirectLoadI13__nv_bfloat16fE11DirectStoreIfS1_EfLi2ELi512EL9Algorithm0EEvT_T0_ll,"a",@progbits
	.sectionflags	@""
	.align	4
.nv.constant0._Z20SoftmaxBlockSMemImplI10DirectLoadI13__nv_bfloat16fE11DirectStoreIfS1_EfLi2ELi512EL9Algorithm0EEvT_T0_ll:
	.zero		944


//--------------------- .nv.constant0._Z20SoftmaxBlockSMemImplI10DirectLoadI13__nv_bfloat16fE11DirectStoreIfS1_EfLi2ELi1024EL9Algorithm0EEvT_T0_ll --------------------------
	.section	.nv.constant0._Z20SoftmaxBlockSMemImplI10DirectLoadI13__nv_bfloat16fE11DirectStoreIfS1_EfLi2ELi1024EL9Algorithm0EEvT_T0_ll,"a",@progbits
	.sectionflags	@""
	.align	4
.nv.constant0._Z20SoftmaxBlockSMemImplI10DirectLoadI13__nv_bfloat16fE11DirectStoreIfS1_EfLi2ELi1024EL9Algorithm0EEvT_T0_ll:
	.zero		944


//--------------------- .nv.constant0._Z20SoftmaxBlockSMemImplI10DirectLoadI13__nv_bfloat16fE11DirectStoreIfS1_EfLi2ELi128EL9Algorithm0EEvT_T0_ll --------------------------
	.section	.nv.constant0._Z20SoftmaxBlockSMemImplI10DirectLoadI13__nv_bfloat16fE11DirectStoreIfS1_EfLi2ELi128EL9Algorithm0EEvT_T0_ll,"a",@progbits
	.sectionflags	@""
	.align	4
.nv.constant0._Z20SoftmaxBlockSMemImplI10DirectLoadI13__nv_bfloat16fE11DirectStoreIfS1_EfLi2ELi128EL9Algorithm0EEvT_T0_ll:
	.zero		944


//--------------------- .nv.constant0._Z15SoftmaxWarpImplI10DirectLoadI13__nv_bfloat16fE11DirectStoreIfS1_EfLi1ELi32ELi32ELi1ELb1EL9Algorithm0EEvT_T0_ll --------------------------
	.section	.nv.constant0._Z15SoftmaxWarpImplI10DirectLoadI13__nv_bfloat16fE11DirectStoreIfS1_EfLi1ELi32ELi32ELi1ELb1EL9Algorithm0EEvT_T0_ll,"a",@progbits
	.sectionflags	@""
	.align	4
.nv.constant0._Z15SoftmaxWarpImplI10DirectLoadI13__nv_bfloat16fE11DirectStoreIfS1_EfLi1ELi32ELi32ELi1ELb1EL9Algorithm0EEvT_T0_ll:
	.zero		944


//--------------------- .nv.constant0._Z15SoftmaxWarpImplI10DirectLoadI13__nv_bfloat16fE11DirectStoreIfS1_EfLi1ELi32ELi32ELi1ELb0EL9Algorithm0EEvT_T0_ll --------------------------
	.section	.nv.constant0._Z15SoftmaxWarpImplI10DirectLoadI13__nv_bfloat16fE11DirectStoreIfS1_EfLi1ELi32ELi32ELi1ELb0EL9Algorithm0EEvT_T0_ll,"a",@progbits
	.sectionflags	@""
	.align	4
.nv.constant0._Z15SoftmaxWarpImplI10DirectLoadI13__nv_bfloat16fE11DirectStoreIfS1_EfLi1ELi32ELi32ELi1ELb0EL9Algorithm0EEvT_T0_ll:
	.zero		944


//--------------------- .nv.constant0._Z15SoftmaxWarpImplI10DirectLoadI13__nv_bfloat16fE11DirectStoreIfS1_EfLi1ELi31ELi32ELi1ELb1EL9Algorithm0EEvT_T0_ll --------------------------
	.section	.nv.constant0._Z15SoftmaxWarpImplI10DirectLoadI13__nv_bfloat16fE11DirectStoreIfS1_EfLi1ELi31ELi32ELi1ELb1EL9Algorithm0EEvT_T0_ll,"a",@progbits
	.sectionflags	@""
	.align	4
.nv.constant0._Z15SoftmaxWarpImplI10DirectLoadI13__nv_bfloat16fE11DirectStoreIfS1_EfLi1ELi31ELi32ELi1ELb1EL9Algorithm0EEvT_T0_ll:
	.zero		944


//--------------------- .nv.constant0._Z15SoftmaxWarpImplI10DirectLoadI13__nv_bfloat16fE11DirectStoreIfS1_EfLi1ELi31ELi32ELi1ELb0EL9Algorithm0EEvT_T0_ll --------------------------
	.section	.nv.constant0._Z15SoftmaxWarpImplI10DirectLoadI13__nv_bfloat16fE11DirectStoreIfS1_EfLi1ELi31ELi32ELi1ELb0EL9Algorithm0EEvT_T0_ll,"a",@progbits
	.sectionflags	@""
	.align	4
.nv.constant0._Z15SoftmaxWarpImplI10DirectLoadI13__nv_bfloat16fE11DirectStoreIfS1_EfLi1ELi31ELi32ELi1ELb0EL9Algorithm0EEvT_T0_ll:
	.zero		944


//--------------------- .nv.constant0._Z15SoftmaxWarpImplI10DirectLoadI13__nv_bfloat16fE11DirectStoreIfS1_EfLi1ELi30ELi32ELi1ELb1EL9Algorithm0EEvT_T0_ll --------------------------
	.section	.nv.constant0._Z15SoftmaxWarpImplI10DirectLoadI13__nv_bfloat16fE11DirectStoreIfS1_EfLi1ELi30ELi32ELi1ELb1EL9Algorithm0EEvT_T0_ll,"a",@progbits
	.sectionflags	@""
	.align	4
.nv.constant0._Z15SoftmaxWarpImplI10DirectLoadI13__nv_bfloat16fE11DirectStoreIfS1_EfLi1ELi30ELi32ELi1ELb1EL9Algorithm0EEvT_T0_ll:
	.zero		944


//--------------------- .nv.constant0._Z15SoftmaxWarpImplI10DirectLoadI13__nv_bfloat16fE11DirectStoreIfS1_EfLi1ELi30ELi32ELi1ELb0EL9Algorithm0EEvT_T0_ll --------------------------
	.section	.nv.constant0._Z15SoftmaxWarpImplI10DirectLoadI13__nv_bfloat16fE11DirectStoreIfS1_EfLi1ELi30ELi32ELi1ELb0EL9Algorithm0EEvT_T0_ll,"a",@progbits
	.sectionflags	@""
	.align	4
.nv.constant0._Z15SoftmaxWarpImplI10DirectLoadI13__nv_bfloat16fE11DirectStoreIfS1_EfLi1ELi30ELi32ELi1ELb0EL9Algorithm0EEvT_T0_ll:
	.zero		944


//--------------------- .nv.constant0._Z15SoftmaxWarpImplI10DirectLoadI13__nv_bfloat16fE11DirectStoreIfS1_EfLi1ELi29ELi32ELi1ELb1EL9Algorithm0EEvT_T0_ll --------------------------
	.section	.nv.constant0._Z15SoftmaxWarpImplI10DirectLoadI13__nv_bfloat16fE11DirectStoreIfS1_EfLi1ELi29ELi32ELi1ELb1EL9Algorithm0EEvT_T0_ll,"a",@progbits
	.sectionflags	@""
	.align	4
.nv.constant0._Z15SoftmaxWarpImplI10DirectLoadI13__nv_bfloat16fE11DirectStoreIfS1_EfLi1ELi29ELi32ELi1ELb1EL9Algorithm0EEvT_T0_ll:
	.zero		944


//--------------------- .nv.constant0._Z15SoftmaxWarpImplI10DirectLoadI13__nv_bfloat16fE11DirectStoreIfS1_EfLi1ELi29ELi32ELi1ELb0EL9Algorithm0EEvT_T0_ll --------------------------
	.section	.nv.constant0._Z15SoftmaxWarpImplI10DirectLoadI13__nv_bfloat16fE11DirectStoreIfS1_EfLi1ELi29ELi32ELi1ELb0EL9Algorithm0EEvT_T0_ll,"a",@progbits
	.sectionflags	@""
	.align	4
.nv.constant0._Z15SoftmaxWarpImplI10DirectLoadI13__nv_bfloat16fE11DirectStoreIfS1_EfLi1ELi29ELi32ELi1ELb0EL9Algorithm0EEvT_T0_ll:
	.zero		944


//--------------------- .nv.constant0._Z15SoftmaxWarpImplI10DirectLoadI13__nv_bfloat16fE11DirectStoreIfS1_EfLi1ELi28ELi32ELi1ELb1EL9Algorithm0EEvT_T0_ll --------------------------
	.section	.nv.constant0._Z15SoftmaxWarpImplI10DirectLoadI13__nv_bfloat16fE11DirectStoreIfS1_EfLi1ELi28ELi32ELi1ELb1EL9Algorithm0EEvT_T0_ll,"a",@progbits
	.sectionflags	@""
	.align	4
.nv.constant0._Z15SoftmaxWarpImplI10DirectLoadI13__nv_bfloat16fE11DirectStoreIfS1_EfLi1ELi28ELi32ELi1ELb1EL9Algorithm0EEvT_T0_ll:
	.zero		944


//--------------------- .nv.constant0._Z15SoftmaxWarpImplI10DirectLoadI13__nv_bfloat16fE11DirectStoreIfS1_EfLi1ELi28ELi32ELi1ELb0EL9Algorithm0EEvT_T0_ll --------------------------
	.section	.nv.constant0._Z15SoftmaxWarpImplI10DirectLoadI13__nv_bfloat16fE11DirectStoreIfS1_EfLi1ELi28ELi32ELi1ELb0EL9Algorithm0EEvT_T0_ll,"a",@progbits
	.sectionflags	@""
	.align	4
.nv.constant0._Z15SoftmaxWarpImplI10DirectLoadI13__nv_bfloat16fE11DirectStoreIfS1_EfLi1ELi28ELi32ELi1ELb0EL9Algorithm0EEvT_T0_ll:
	.zero		944


//--------------------- .nv.constant0._Z15SoftmaxWarpImplI10DirectLoadI13__nv_bfloat16fE11DirectStoreIfS1_EfLi1ELi27ELi32ELi1ELb1EL9Algorithm0EEvT_T0_ll --------------------------
	.section	.nv.constant0._Z15SoftmaxWarpImplI10DirectLoadI13__nv_bfloat16fE11DirectStoreIfS1_EfLi1ELi27ELi32ELi1ELb1EL9Algorithm0EEvT_T0_ll,"a",@progbits
	.sectionflags	@""
	.align	4
.nv.constant0._Z15SoftmaxWarpImplI10DirectLoadI13__nv_bfloat16fE11DirectStoreIfS1_EfLi1ELi27ELi32ELi1ELb1EL9Algorithm0EEvT_T0_ll:
	.zero		944


//--------------------- .nv.constant0._Z15SoftmaxWarpImplI10DirectLoadI13__nv_bfloat16fE11DirectStoreIfS1_EfLi1ELi27ELi32ELi1ELb0EL9Algorithm0EEvT_T0_ll --------------------------
	.section	.nv.constant0._Z15SoftmaxWarpImplI10DirectLoadI13__nv_bfloat16fE11DirectStoreIfS1_EfLi1ELi27ELi32ELi1ELb0EL9Algorithm0EEvT_T0_ll,"a",@progbits
	.sectionflags	@""
	.align	4
.nv.constant0._Z15SoftmaxWarpImplI10DirectLoadI13__nv_bfloat16fE11DirectStoreIfS1_EfLi1ELi27ELi32ELi1ELb0EL9Algorithm0EEvT_T0_ll:
	.zero		944


//--------------------- .nv.constant0._Z15SoftmaxWarpImplI10DirectLoadI13__nv_bfloat16fE11DirectStoreIfS1_EfLi1ELi26ELi32ELi1ELb1EL9Algorithm0EEvT_T0_ll --------------------------
	.section	.nv.constant0._Z15SoftmaxWarpImplI10DirectLoadI13__nv_bfloat16fE11DirectStoreIfS1_EfLi1ELi26ELi32ELi1ELb1EL9Algorithm0EEvT_T0_ll,"a",@progbits
	.sectionflags	@""
	.align	4
.nv.constant0._Z15SoftmaxWarpImplI10DirectLoadI13__nv_bfloat16fE11DirectStoreIfS1_EfLi1ELi26ELi32ELi1ELb1EL9Algorithm0EEvT_T0_ll:
	.zero		944


//--------------------- .nv.constant0._Z15SoftmaxWarpImplI10DirectLoadI13__nv_bfloat16fE11DirectStoreIfS1_EfLi1ELi26ELi32ELi1ELb0EL9Algorithm0EEvT_T0_ll --------------------------
	.section	.nv.constant0._Z15SoftmaxWarpImplI10DirectLoadI13__nv_bfloat16fE11DirectStoreIfS1_EfLi1ELi26ELi32ELi1ELb0EL9Algorithm0EEvT_T0_ll,"a",@progbits
	.sectionflags	@""
	.align	4
.nv.constant0._Z15SoftmaxWarpImplI10DirectLoadI13__nv_bfloat16fE11DirectStoreIfS1_EfLi1ELi26ELi32ELi1ELb0EL9Algorithm0EEvT_T0_ll:
	.zero		944


//--------------------- .nv.constant0._Z15SoftmaxWarpImplI10DirectLoadI13__nv_bfloat16fE11DirectStoreIfS1_EfLi1ELi25ELi32ELi1ELb1EL9Algorithm0EEvT_T0_ll --------------------------
	.section	.nv.constant0._Z15SoftmaxWarpImplI10DirectLoadI13__nv_bfloat16fE11DirectStoreIfS1_EfLi1ELi25ELi32ELi1ELb1EL9Algorithm0EEvT_T0_ll,"a",@progbits
	.sectionflags	@""
	.align	4
.nv.constant0._Z15SoftmaxWarpImplI10DirectLoadI13__nv_bfloat16fE11DirectStoreIfS1_EfLi1ELi25ELi32ELi1ELb1EL9Algorithm0EEvT_T0_ll:
	.zero		944


//--------------------- .nv.constant0._Z15SoftmaxWarpImplI10DirectLoadI13__nv_bfloat16fE11DirectStoreIfS1_EfLi1ELi25ELi32ELi1ELb0EL9Algorithm0EEvT_T0_ll --------------------------
	.section	.nv.constant0._Z15SoftmaxWarpImplI10DirectLoadI13__nv_bfloat16fE11DirectStoreIfS1_EfLi1ELi25ELi32ELi1ELb0EL9Algorithm0EEvT_T0_ll,"a",@progbits
	.sectionflags	@""
	.align	4
.nv.constant0._Z15SoftmaxWarpImplI10DirectLoadI13__nv_bfloat16fE11DirectStoreIfS1_EfLi1ELi25ELi32ELi1ELb0EL9Algorithm0EEvT_T0_ll:
	.zero		944


//--------------------- .nv.constant0._Z15SoftmaxWarpImplI10DirectLoadI13__nv_bfloat16fE11DirectStoreIfS1_EfLi1ELi24ELi32ELi1ELb1EL9Algorithm0EEvT_T0_ll --------------------------
	.section	.nv.constant0._Z15SoftmaxWarpImplI10DirectLoadI13__nv_bfloat16fE11DirectStoreIfS1_EfLi1ELi24ELi32ELi1ELb1EL9Algorithm0EEvT_T0_ll,"a",@progbits
	.sectionflags	@""
	.align	4
.nv.constant0._Z15SoftmaxWarpImplI10DirectLoadI13__nv_bfloat16fE11DirectStoreIfS1_EfLi1ELi24ELi32ELi1ELb1EL9Algorithm0EEvT_T0_ll:
	.zero		944


//--------------------- .nv.constant0._Z15SoftmaxWarpImplI10DirectLoadI13__nv_bfloat16fE11DirectStoreIfS1_EfLi1ELi24ELi32ELi1ELb0EL9Algorithm0EEvT_T0_ll --------------------------
	.section	.nv.constant0._Z15SoftmaxWarpImplI10DirectLoadI13__nv_bfloat16fE11DirectStoreIfS1_EfLi1ELi24ELi32ELi1ELb0EL9Algorithm0EEvT_T0_ll,"a",@progbits
	.sectionflags	@""
	.align	4
.nv.constant0._Z15SoftmaxWarpImplI10DirectLoadI13__nv_bfloat16fE11DirectStoreIfS1_EfLi1ELi24ELi32ELi1ELb0EL9Algorithm0EEvT_T0_ll:
	.zero		944


//--------------------- .nv.constant0._Z15SoftmaxWarpImplI10DirectLoadI13__nv_bfloat16fE11DirectStoreIfS1_EfLi1ELi23ELi32ELi1ELb1EL9Algorithm0EEvT_T0_ll --------------------------
	.section	.nv.constant0._Z15SoftmaxWarpImplI10DirectLoadI13__nv_bfloat16fE11DirectStoreIfS1_EfLi1ELi23ELi32ELi1ELb1EL9Algorithm0EEvT_T0_ll,"a",@progbits
	.sectionflags	@""
	.align	4
.nv.constant0._Z15SoftmaxWarpImplI10DirectLoadI13__nv_bfloat16fE11DirectStoreIfS1_EfLi1ELi23ELi32ELi1ELb1EL9Algorithm0EEvT_T0_ll:
	.zero		944


//--------------------- .nv.constant0._Z15SoftmaxWarpImplI10DirectLoadI13__nv_bfloat16fE11DirectStoreIfS1_EfLi1ELi23ELi32ELi1ELb0EL9Algorithm0EEvT_T0_ll --------------------------
	.section	.nv.constant0._Z15SoftmaxWarpImplI10DirectLoadI13__nv_bfloat16fE11DirectStoreIfS1_EfLi1ELi23ELi32ELi1ELb0EL9Algorithm0EEvT_T0_ll,"a",@progbits
	.sectionflags	@""
	.align	4
.nv.constant0._Z15SoftmaxWarpImplI10DirectLoadI13__nv_bfloat16fE11DirectStoreIfS1_EfLi1ELi23ELi32ELi1ELb0EL9Algorithm0EEvT_T0_ll:
	.zero		944


//--------------------- .nv.constant0._Z15SoftmaxWarpImplI10DirectLoadI13__nv_bfloat16fE11DirectStoreIfS1_EfLi1ELi22ELi32ELi1ELb1EL9Algorithm0EEvT_T0_ll --------------------------
	.section	.nv.constant0._Z15SoftmaxWarpImplI10DirectLoadI13__nv_bfloat16fE11DirectStoreIfS1_EfLi1ELi22ELi32ELi1ELb1EL9Algorithm0EEvT_T0_ll,"a",@progbits
	.sectionflags	@""
	.align	4
.nv.constant0._Z15SoftmaxWarpImplI10DirectLoadI13__nv_bfloat16fE11DirectStoreIfS1_EfLi1ELi22ELi32ELi1ELb1EL9Algorithm0EEvT_T0_ll:
	.zero		944


//--------------------- .nv.constant0._Z15SoftmaxWarpImplI10DirectLoadI13__nv_bfloat16fE11DirectStoreIfS1_EfLi1ELi22ELi32ELi1ELb0EL9Algorithm0EEvT_T0_ll --------------------------
	.section	.nv.constant0._Z15SoftmaxWarpImplI10DirectLoadI13__nv_bfloat16fE11DirectStoreIfS1_EfLi1ELi22ELi32ELi1ELb0EL9Algorithm0EEvT_T0_ll,"a",@progbits
	.sectionflags	@""
	.align	4
.nv.constant0._Z15SoftmaxWarpImplI10DirectLoadI13__nv_bfloat16fE11DirectStoreIfS1_EfLi1ELi22ELi32ELi1ELb0EL9Algorithm0EEvT_T0_ll:
	.zero		944


//--------------------- .nv.constant0._Z15SoftmaxWarpImplI10DirectLoadI13__nv_bfloat16fE11DirectStoreIfS1_EfLi1ELi21ELi32ELi1ELb1EL9Algorithm0EEvT_T0_ll --------------------------
	.section	.nv.constant0._Z15SoftmaxWarpImplI10DirectLoadI13__nv_bfloat16fE11DirectStoreIfS1_EfLi1ELi21ELi32ELi1ELb1EL9Algorithm0EEvT_T0_ll,"a",@progbits
	.sectionflags	@""
	.align	4
.nv.constant0._Z15SoftmaxWarpImplI10DirectLoadI13__nv_bfloat16fE11DirectStoreIfS1_EfLi1ELi21ELi32ELi1ELb1EL9Algorithm0EEvT_T0_ll:
	.zero		944


//--------------------- .nv.constant0._Z15SoftmaxWarpImplI10DirectLoadI13__nv_bfloat16fE11DirectStoreIfS1_EfLi1ELi21ELi32ELi1ELb0EL9Algorithm0EEvT_T0_ll --------------------------
	.section	.nv.constant0._Z15SoftmaxWarpImplI10DirectLoadI13__nv_bfloat16fE11DirectStoreIfS1_EfLi1ELi21ELi32ELi1ELb0EL9Algorithm0EEvT_T0_ll,"a",@progbits
	.sectionflags	@""
	.align	4
.nv.constant0._Z15SoftmaxWarpImplI10DirectLoadI13__nv_bfloat16fE11DirectStoreIfS1_EfLi1ELi21ELi32ELi1ELb0EL9Algorithm0EEvT_T0_ll:
	.zero		944


//--------------------- .nv.constant0._Z15SoftmaxWarpImplI10DirectLoadI13__nv_bfloat16fE11DirectStoreIfS1_EfLi1ELi20ELi32ELi1ELb1EL9Algorithm0EEvT_T0_ll --------------------------
	.section	.nv.constant0._Z15SoftmaxWarpImplI10DirectLoadI13__nv_bfloat16fE11DirectStoreIfS1_EfLi1ELi20ELi32ELi1ELb1EL9Algorithm0EEvT_T0_ll,"a",@progbits
	.sectionflags	@""
	.align	4
.nv.constant0._Z15SoftmaxWarpImplI10DirectLoadI13__nv_bfloat16fE11DirectStoreIfS1_EfLi1ELi20ELi32ELi1ELb1EL9Algorithm0EEvT_T0_ll:
	.zero		944


//--------------------- .nv.constant0._Z15SoftmaxWarpImplI10DirectLoadI13__nv_bfloat16fE11DirectStoreIfS1_EfLi1ELi20ELi32ELi1ELb0EL9Algorithm0EEvT_T0_ll --------------------------
	.section	.nv.constant0._Z15SoftmaxWarpImplI10DirectLoadI13__nv_bfloat16fE11DirectStoreIfS1_EfLi1ELi20ELi32ELi1ELb0EL9Algorithm0EEvT_T0_ll,"a",@progbits
	.sectionflags	@""
	.align	4
.nv.constant0._Z15SoftmaxWarpImplI10DirectLoadI13__nv_bfloat16fE11DirectStoreIfS1_EfLi1ELi20ELi32ELi1ELb0EL9Algorithm0EEvT_T0_ll:
	.zero		944


//--------------------- .nv.constant0._Z15SoftmaxWarpImplI10DirectLoadI13__nv_bfloat16fE11DirectStoreIfS1_EfLi1ELi19ELi32ELi1ELb1EL9Algorithm0EEvT_T0_ll --------------------------
	.section	.nv.constant0._Z15SoftmaxWarpImplI10DirectLoadI13__nv_bfloat16fE11DirectStoreIfS1_EfLi1ELi19ELi32ELi1ELb1EL9Algorithm0EEvT_T0_ll,"a",@progbits
	.sectionflags	@""
	.align	4
.nv.constant0._Z15SoftmaxWarpImplI10DirectLoadI13__nv_bfloat16fE11DirectStoreIfS1_EfLi1ELi19ELi32ELi1ELb1EL9Algorithm0EEvT_T0_ll:
	.zero		944


//--------------------- .nv.constant0._Z15SoftmaxWarpImplI10DirectLoadI13__nv_bfloat16fE11DirectStoreIfS1_EfLi1ELi19ELi32ELi1ELb0EL9Algorithm0EEvT_T0_ll --------------------------
	.section	.nv.constant0._Z15SoftmaxWarpImplI10DirectLoadI13__nv_bfloat16fE11DirectStoreIfS1_EfLi1ELi19ELi32ELi1ELb0EL9Algorithm0EEvT_T0_ll,"a",@progbits
	.sectionflags	@""
	.align	4
.nv.constant0._Z15SoftmaxWarpImplI10DirectLoadI13__nv_bfloat16fE11DirectStoreIfS1_EfLi1ELi19ELi32ELi1ELb0EL9Algorithm0EEvT_T0_ll:
	.zero		944


//--------------------- .nv.constant0._Z15SoftmaxWarpImplI10DirectLoadI13__nv_bfloat16fE11DirectStoreIfS1_EfLi1ELi18ELi32ELi1ELb1EL9Algorithm0EEvT_T0_ll --------------------------
	.section	.nv.constant0._Z15SoftmaxWarpImplI10DirectLoadI13__nv_bfloat16fE11DirectStoreIfS1_EfLi1ELi18ELi32ELi1ELb1EL9Algorithm0EEvT_T0_ll,"a",@progbits
	.sectionflags	@""
	.align	4
.nv.constant0._Z15SoftmaxWarpImplI10DirectLoadI13__nv_bfloat16fE11DirectStoreIfS1_EfLi1ELi18ELi32ELi1ELb1EL9Algorithm0EEvT_T0_ll:
	.zero		944


//--------------------- .nv.constant0._Z15SoftmaxWarpImplI10DirectLoadI13__nv_bfloat16fE11DirectStoreIfS1_EfLi1ELi18ELi32ELi1ELb0EL9Algorithm0EEvT_T0_ll --------------------------
	.section	.nv.constant0._Z15SoftmaxWarpImplI10DirectLoadI13__nv_bfloat16fE11DirectStoreIfS1_EfLi1ELi18ELi32ELi1ELb0EL9Algorithm0EEvT_T0_ll,"a",@progbits
	.sectionflags	@""
	.align	4
.nv.constant0._Z15SoftmaxWarpImplI10DirectLoadI13__nv_bfloat16fE11DirectStoreIfS1_EfLi1ELi18ELi32ELi1ELb0EL9Algorithm0EEvT_T0_ll:
	.zero		944


//--------------------- .nv.constant0._Z15SoftmaxWarpImplI10DirectLoadI13__nv_bfloat16fE11DirectStoreIfS1_EfLi1ELi17ELi32ELi1ELb1EL9Algorithm0EEvT_T0_ll --------------------------
	.section	.nv.constant0._Z15SoftmaxWarpImplI10DirectLoadI13__nv_bfloat16fE11DirectStoreIfS1_EfLi1ELi17ELi32ELi1ELb1EL9Algorithm0EEvT_T0_ll,"a",@progbits
	.sectionflags	@""
	.align	4
.nv.constant0._Z15SoftmaxWarpImplI10DirectLoadI13__nv_bfloat16fE11DirectStoreIfS1_EfLi1ELi17ELi32ELi1ELb1EL9Algorithm0EEvT_T0_ll:
	.zero		944


//--------------------- .nv.constant0._Z15SoftmaxWarpImplI10DirectLoadI13__nv_bfloat16fE11DirectStoreIfS1_EfLi1ELi17ELi32ELi1ELb0EL9Algorithm0EEvT_T0_ll --------------------------
	.section	.nv.constant0._Z15SoftmaxWarpImplI10DirectLoadI13__nv_bfloat16fE11DirectStoreIfS1_EfLi1ELi17ELi32ELi1ELb0EL9Algorithm0EEvT_T0_ll,"a",@progbits
	.sectionflags	@""
	.align	4
.nv.constant0._Z15SoftmaxWarpImplI10DirectLoadI13__nv_bfloat16fE11DirectStoreIfS1_EfLi1ELi17ELi32ELi1ELb0EL9Algorithm0EEvT_T0_ll:
	.zero		944


//--------------------- .nv.constant0._Z15SoftmaxWarpImplI10DirectLoadI13__nv_bfloat16fE11DirectStoreIfS1_EfLi1ELi16ELi32ELi1ELb1EL9Algorithm0EEvT_T0_ll --------------------------
	.section	.nv.constant0._Z15SoftmaxWarpImplI10DirectLoadI13__nv_bfloat16fE11DirectStoreIfS1_EfLi1ELi16ELi32ELi1ELb1EL9Algorithm0EEvT_T0_ll,"a",@progbits
	.sectionflags	@""
	.align	4
.nv.constant0._Z15SoftmaxWarpImplI10DirectLoadI13__nv_bfloat16fE11DirectStoreIfS1_EfLi1ELi16ELi32ELi1ELb1EL9Algorithm0EEvT_T0_ll:
	.zero		944


//--------------------- .nv.constant0._Z15SoftmaxWarpImplI10DirectLoadI13__nv_bfloat16fE11DirectStoreIfS1_EfLi1ELi16ELi32ELi1ELb0EL9Algorithm0EEvT_T0_ll --------------------------
	.section	.nv.constant0._Z15SoftmaxWarpImplI10DirectLoadI13__nv_bfloat16fE11DirectStoreIfS1_EfLi1ELi16ELi32ELi1ELb0EL9Algorithm0EEvT_T0_ll,"a",@progbits
	.sectionflags	@""
	.align	4
.nv.constant0._Z15SoftmaxWarpImplI10DirectLoadI13__nv_bfloat16fE11DirectStoreIfS1_EfLi1ELi16ELi32ELi1ELb0EL9Algorithm0EEvT_T0_ll:
	.zero		944


//--------------------- .nv.constant0._Z15SoftmaxWarpImplI10DirectLoadI13__nv_bfloat16fE11DirectStoreIfS1_EfLi1ELi15ELi32ELi1ELb1EL9Algorithm0EEvT_T0_ll --------------------------
	.section	.nv.constant0._Z15SoftmaxWarpImplI10DirectLoadI13__nv_bfloat16fE11DirectStoreIfS1_EfLi1ELi15ELi32ELi1ELb1EL9Algorithm0EEvT_T0_ll,"a",@progbits
	.sectionflags	@""
	.align	4
.nv.constant0._Z15SoftmaxWarpImplI10DirectLoadI13__nv_bfloat16fE11DirectStoreIfS1_EfLi1ELi15ELi32ELi1ELb1EL9Algorithm0EEvT_T0_ll:
	.zero		944


//--------------------- .nv.constant0._Z15SoftmaxWarpImplI10DirectLoadI13__nv_bfloat16fE11DirectStoreIfS1_EfLi1ELi15ELi32ELi1ELb0EL9Algorithm0EEvT_T0_ll --------------------------
	.section	.nv.constant0._Z15SoftmaxWarpImplI10DirectLoadI13__nv_bfloat16fE11DirectStoreIfS1_EfLi1ELi15ELi32ELi1ELb0EL9Algorithm0EEvT_T0_ll,"a",@progbits
	.sectionflags	@""
	.align	4
.nv.constant0._Z15SoftmaxWarpImplI10DirectLoadI13__nv_bfloat16fE11DirectStoreIfS1_EfLi1ELi15ELi32ELi1ELb0EL9Algorithm0EEvT_T0_ll:
	.zero		944


//--------------------- .nv.constant0._Z15SoftmaxWarpImplI10DirectLoadI13__nv_bfloat16fE11DirectStoreIfS1_EfLi1ELi14ELi32ELi1ELb1EL9Algorithm0EEvT_T0_ll --------------------------
	.section	.nv.constant0._Z15SoftmaxWarpImplI10DirectLoadI13__nv_bfloat16fE11DirectStoreIfS1_EfLi1ELi14ELi32ELi1ELb1EL9Algorithm0EEvT_T0_ll,"a",@progbits
	.sectionflags	@""
	.align	4
.nv.constant0._Z15SoftmaxWarpImplI10DirectLoadI13__nv_bfloat16fE11DirectStoreIfS1_EfLi1ELi14ELi32ELi1ELb1EL9Algorithm0EEvT_T0_ll:
	.zero		944


//--------------------- .nv.constant0._Z15SoftmaxWarpImplI10DirectLoadI13__nv_bfloat16fE11DirectStoreIfS1_EfLi1ELi14ELi32ELi1ELb0EL9Algorithm0EEvT_T0_ll --------------------------
	.section	.nv.constant0._Z15SoftmaxWarpImplI10DirectLoadI13__nv_bfloat16fE11DirectStoreIfS1_EfLi1ELi14ELi32ELi1ELb0EL9Algorithm0EEvT_T0_ll,"a",@progbits
	.sectionflags	@""
	.align	4
.nv.constant0._Z15SoftmaxWarpImplI10DirectLoadI13__nv_bfloat16fE11DirectStoreIfS1_EfLi1ELi14ELi32ELi1ELb0EL9Algorithm0EEvT_T0_ll:
	.zero		944


//--------------------- .nv.constant0._Z15SoftmaxWarpImplI10DirectLoadI13__nv_bfloat16fE11DirectStoreIfS1_EfLi1ELi13ELi32ELi1ELb1EL9Algorithm0EEvT_T0_ll --------------------------
	.section	.nv.constant0._Z15SoftmaxWarpImplI10DirectLoadI13__nv_bfloat16fE11DirectStoreIfS1_EfLi1ELi13ELi32ELi1ELb1EL9Algorithm0EEvT_T0_ll,"a",@progbits
	.sectionflags	@""
	.align	4
.nv.constant0._Z15SoftmaxWarpImplI10DirectLoadI13__nv_bfloat16fE11DirectStoreIfS1_EfLi1ELi13ELi32ELi1ELb1EL9Algorithm0EEvT_T0_ll:
	.zero		944


//--------------------- .nv.constant0._Z15SoftmaxWarpImplI10DirectLoadI13__nv_bfloat16fE11DirectStoreIfS1_EfLi1ELi13ELi32ELi1ELb0EL9Algorithm0EEvT_T0_ll --------------------------
	.section	.nv.constant0._Z15SoftmaxWarpImplI10DirectLoadI13__nv_bfloat16fE11DirectStoreIfS1_EfLi1ELi13ELi32ELi1ELb0EL9Algorithm0EEvT_T0_ll,"a",@progbits
	.sectionflags	@""
	.align	4
.nv.constant0._Z15SoftmaxWarpImplI10DirectLoadI13__nv_bfloat16fE11DirectStoreIfS1_EfLi1ELi13ELi32ELi1ELb0EL9Algorithm0EEvT_T0_ll:
	.zero		944


//--------------------- .nv.constant0._Z15SoftmaxWarpImplI10DirectLoadI13__nv_bfloat16fE11DirectStoreIfS1_EfLi1ELi12ELi32ELi1ELb1EL9Algorithm0EEvT_T0_ll --------------------------
	.section	.nv.constant0._Z15SoftmaxWarpImplI10DirectLoadI13__nv_bfloat16fE11DirectStoreIfS1_EfLi1ELi12ELi32ELi1ELb1EL9Algorithm0EEvT_T0_ll,"a",@progbits
	.sectionflags	@""
	.align	4
.nv.constant0._Z15SoftmaxWarpImplI10DirectLoadI13__nv_bfloat16fE11DirectStoreIfS1_EfLi1ELi12ELi32ELi1ELb1EL9Algorithm0EEvT_T0_ll:
	.zero		944


//--------------------- .nv.constant0._Z15SoftmaxWarpImplI10DirectLoadI13__nv_bfloat16fE11DirectStoreIfS1_EfLi1ELi12ELi32ELi1ELb0EL9Algorithm0EEvT_T0_ll --------------------------
	.section	.nv.constant0._Z15SoftmaxWarpImplI10DirectLoadI13__nv_bfloat16fE11DirectStoreIfS1_EfLi1ELi12ELi32ELi1ELb0EL9Algorithm0EEvT_T0_ll,"a",@progbits
	.sectionflags	@""
	.align	4
.nv.constant0._Z15SoftmaxWarpImplI10DirectLoadI13__nv_bfloat16fE11DirectStoreIfS1_EfLi1ELi12ELi32ELi1ELb0EL9Algorithm0EEvT_T0_ll:
	.zero		944


//--------------------- .nv.constant0._Z15SoftmaxWarpImplI10DirectLoadI13__nv_bfloat16fE11DirectStoreIfS1_EfLi1ELi11ELi32ELi1ELb1EL9Algorithm0EEvT_T0_ll --------------------------
	.section	.nv.constant0._Z15SoftmaxWarpImplI10DirectLoadI13__nv_bfloat16fE11DirectStoreIfS1_EfLi1ELi11ELi32ELi1ELb1EL9Algorithm0EEvT_T0_ll,"a",@progbits
	.sectionflags	@""
	.align	4
.nv.constant0._Z15SoftmaxWarpImplI10DirectLoadI13__nv_bfloat16fE11DirectStoreIfS1_EfLi1ELi11ELi32ELi1ELb1EL9Algorithm0EEvT_T0_ll:
	.zero		944


//--------------------- .nv.constant0._Z15SoftmaxWarpImplI10DirectLoadI13__nv_bfloat16fE11DirectStoreIfS1_EfLi1ELi11ELi32ELi1ELb0EL9Algorithm0EEvT_T0_ll --------------------------
	.section	.nv.constant0._Z15SoftmaxWarpImplI10DirectLoadI13__nv_bfloat16fE11DirectStoreIfS1_EfLi1ELi11ELi32ELi1ELb0EL9Algorithm0EEvT_T0_ll,"a",@progbits
	.sectionflags	@""
	.align	4
.nv.constant0._Z15SoftmaxWarpImplI10DirectLoadI13__nv_bfloat16fE11DirectStoreIfS1_EfLi1ELi11ELi32ELi1ELb0EL9Algorithm0EEvT_T0_ll:
	.zero		944


//--------------------- .nv.constant0._Z15SoftmaxWarpImplI10DirectLoadI13__nv_bfloat16fE11DirectStoreIfS1_EfLi1ELi10ELi32ELi1ELb1EL9Algorithm0EEvT_T0_ll --------------------------
	.section	.nv.constant0._Z15SoftmaxWarpImplI10DirectLoadI13__nv_bfloat16fE11DirectStoreIfS1_EfLi1ELi10ELi32ELi1ELb1EL9Algorithm0EEvT_T0_ll,"a",@progbits
	.sectionflags	@""
	.align	4
.nv.constant0._Z15SoftmaxWarpImplI10DirectLoadI13__nv_bfloat16fE11DirectStoreIfS1_EfLi1ELi10ELi32ELi1ELb1EL9Algorithm0EEvT_T0_ll:
	.zero		944


//--------------------- .nv.constant0._Z15SoftmaxWarpImplI10DirectLoadI13__nv_bfloat16fE11DirectStoreIfS1_EfLi1ELi10ELi32ELi1ELb0EL9Algorithm0EEvT_T0_ll --------------------------
	.section	.nv.constant0._Z15SoftmaxWarpImplI10DirectLoadI13__nv_bfloat16fE11DirectStoreIfS1_EfLi1ELi10ELi32ELi1ELb0EL9Algorithm0EEvT_T0_ll,"a",@progbits
	.sectionflags	@""
	.align	4
.nv.constant0._Z15SoftmaxWarpImplI10DirectLoadI13__nv_bfloat16fE11DirectStoreIfS1_EfLi1ELi10ELi32ELi1ELb0EL9Algorithm0EEvT_T0_ll:
	.zero		944


//--------------------- .nv.constant0._Z15SoftmaxWarpImplI10DirectLoadI13__nv_bfloat16fE11DirectStoreIfS1_EfLi1ELi9ELi32ELi1ELb1EL9Algorithm0EEvT_T0_ll --------------------------
	.section	.nv.constant0._Z15SoftmaxWarpImplI10DirectLoadI13__nv_bfloat16fE11DirectStoreIfS1_EfLi1ELi9ELi32ELi1ELb1EL9Algorithm0EEvT_T0_ll,"a",@progbits
	.sectionflags	@""
	.align	4
.nv.constant0._Z15SoftmaxWarpImplI10DirectLoadI13__nv_bfloat16fE11DirectStoreIfS1_EfLi1ELi9ELi32ELi1ELb1EL9Algorithm0EEvT_T0_ll:
	.zero		944


//--------------------- .nv.constant0._Z15SoftmaxWarpImplI10DirectLoadI13__nv_bfloat16fE11DirectStoreIfS1_EfLi1ELi9ELi32ELi1ELb0EL9Algorithm0EEvT_T0_ll --------------------------
	.section	.nv.constant0._Z15SoftmaxWarpImplI10DirectLoadI13__nv_bfloat16fE11DirectStoreIfS1_EfLi1ELi9ELi32ELi1ELb0EL9Algorithm0EEvT_T0_ll,"a",@progbits
	.sectionflags	@""
	.align	4
.nv.constant0._Z15SoftmaxWarpImplI10DirectLoadI13__nv_bfloat16fE11DirectStoreIfS1_EfLi1ELi9ELi32ELi1ELb0EL9Algorithm0EEvT_T0_ll:
	.zero		944


//--------------------- .nv.constant0._Z15SoftmaxWarpImplI10DirectLoadI13__nv_bfloat16fE11DirectStoreIfS1_EfLi1ELi8ELi32ELi1ELb1EL9Algorithm0EEvT_T0_ll --------------------------
	.section	.nv.constant0._Z15SoftmaxWarpImplI10DirectLoadI13__nv_bfloat16fE11DirectStoreIfS1_EfLi1ELi8ELi32ELi1ELb1EL9Algorithm0EEvT_T0_ll,"a",@progbits
	.sectionflags	@""
	.align	4
.nv.constant0._Z15SoftmaxWarpImplI10DirectLoadI13__nv_bfloat16fE11DirectStoreIfS1_EfLi1ELi8ELi32ELi1ELb1EL9Algorithm0EEvT_T0_ll:
	.zero		944


//--------------------- .nv.constant0._Z15SoftmaxWarpImplI10DirectLoadI13__nv_bfloat16fE11DirectStoreIfS1_EfLi1ELi8ELi32ELi1ELb0EL9Algorithm0EEvT_T0_ll --------------------------
	.section	.nv.constant0._Z15SoftmaxWarpImplI10DirectLoadI13__nv_bfloat16fE11DirectStoreIfS1_EfLi1ELi8ELi32ELi1ELb0EL9Algorithm0EEvT_T0_ll,"a",@progbits
	.sectionflags	@""
	.align	4
.nv.constant0._Z15SoftmaxWarpImplI10DirectLoadI13__nv_bfloat16fE11DirectStoreIfS1_EfLi1ELi8ELi32ELi1ELb0EL9Algorithm0EEvT_T0_ll:
	.zero		944


//--------------------- .nv.constant0._Z15SoftmaxWarpImplI10DirectLoadI13__nv_bfloat16fE11DirectStoreIfS1_EfLi1ELi7ELi32ELi1ELb1EL9Algorithm0EEvT_T0_ll --------------------------
	.section	.nv.constant0._Z15SoftmaxWarpImplI10DirectLoadI13__nv_bfloat16fE11DirectStoreIfS1_EfLi1ELi7ELi32ELi1ELb1EL9Algorithm0EEvT_T0_ll,"a",@progbits
	.sectionflags	@""
	.align	4
.nv.constant0._Z15SoftmaxWarpImplI10DirectLoadI13__nv_bfloat16fE11DirectStoreIfS1_EfLi1ELi7ELi32ELi1ELb1EL9Algorithm0EEvT_T0_ll:
	.zero		944


//--------------------- .nv.constant0._Z15SoftmaxWarpImplI10DirectLoadI13__nv_bfloat16fE11DirectStoreIfS1_EfLi1ELi7ELi32ELi1ELb0EL9Algorithm0EEvT_T0_ll --------------------------
	.section	.nv.constant0._Z15SoftmaxWarpImplI10DirectLoadI13__nv_bfloat16fE11DirectStoreIfS1_EfLi1ELi7ELi32ELi1ELb0EL9Algorithm0EEvT_T0_ll,"a",@progbits
	.sectionflags	@""
	.align	4
.nv.constant0._Z15SoftmaxWarpImplI10DirectLoadI13__nv_bfloat16fE11DirectStoreIfS1_EfLi1ELi7ELi32ELi1ELb0EL9Algorithm0EEvT_T0_ll:
	.zero		944


//--------------------- .nv.constant0._Z15SoftmaxWarpImplI10DirectLoadI13__nv_bfloat16fE11DirectStoreIfS1_EfLi1ELi6ELi32ELi1ELb1EL9Algorithm0EEvT_T0_ll --------------------------
	.section	.nv.constant0._Z15SoftmaxWarpImplI10DirectLoadI13__nv_bfloat16fE11DirectStoreIfS1_EfLi1ELi6ELi32ELi1ELb1EL9Algorithm0EEvT_T0_ll,"a",@progbits
	.sectionflags	@""
	.align	4
.nv.constant0._Z15SoftmaxWarpImplI10DirectLoadI13__nv_bfloat16fE11DirectStoreIfS1_EfLi1ELi6ELi32ELi1ELb1EL9Algorithm0EEvT_T0_ll:
	.zero		944


//--------------------- .nv.constant0._Z15SoftmaxWarpImplI10DirectLoadI13__nv_bfloat16fE11DirectStoreIfS1_EfLi1ELi6ELi32ELi1ELb0EL9Algorithm0EEvT_T0_ll --------------------------
	.section	.nv.constant0._Z15SoftmaxWarpImplI10DirectLoadI13__nv_bfloat16fE11DirectStoreIfS1_EfLi1ELi6ELi32ELi1ELb0EL9Algorithm0EEvT_T0_ll,"a",@progbits
	.sectionflags	@""
	.align	4
.nv.constant0._Z15SoftmaxWarpImplI10DirectLoadI13__nv_bfloat16fE11DirectStoreIfS1_EfLi1ELi6ELi32ELi1ELb0EL9Algorithm0EEvT_T0_ll:
	.zero		944


//--------------------- .nv.constant0._Z15SoftmaxWarpImplI10DirectLoadI13__nv_bfloat16fE11DirectStoreIfS1_EfLi1ELi5ELi32ELi1ELb1EL9Algorithm0EEvT_T0_ll --------------------------
	.section	.nv.constant0._Z15SoftmaxWarpImplI10DirectLoadI13__nv_bfloat16fE11DirectStoreIfS1_EfLi1ELi5ELi32ELi1ELb1EL9Algorithm0EEvT_T0_ll,"a",@progbits
	.sectionflags	@""
	.align	4
.nv.constant0._Z15SoftmaxWarpImplI10DirectLoadI13__nv_bfloat16fE11DirectStoreIfS1_EfLi1ELi5ELi32ELi1ELb1EL9Algorithm0EEvT_T0_ll:
	.zero		944


//--------------------- .nv.constant0._Z15SoftmaxWarpImplI10DirectLoadI13__nv_bfloat16fE11DirectStoreIfS1_EfLi1ELi5ELi32ELi1ELb0EL9Algorithm0EEvT_T0_ll --------------------------
	.section	.nv.constant0._Z15SoftmaxWarpImplI10DirectLoadI13__nv_bfloat16fE11DirectStoreIfS1_EfLi1ELi5ELi32ELi1ELb0EL9Algorithm0EEvT_T0_ll,"a",@progbits
	.sectionflags	@""
	.align	4
.nv.constant0._Z15SoftmaxWarpImplI10DirectLoadI13__nv_bfloat16fE11DirectStoreIfS1_EfLi1ELi5ELi32ELi1ELb0EL9Algorithm0EEvT_T0_ll:
	.zero		944


//--------------------- .nv.constant0._Z15SoftmaxWarpImplI10DirectLoadI13__nv_bfloat16fE11DirectStoreIfS1_EfLi1ELi4ELi32ELi1ELb1EL9Algorithm0EEvT_T0_ll --------------------------
	.section	.nv.constant0._Z15SoftmaxWarpImplI10DirectLoadI13__nv_bfloat16fE11DirectStoreIfS1_EfLi1ELi4ELi32ELi1ELb1EL9Algorithm0EEvT_T0_ll,"a",@progbits
	.sectionflags	@""
	.align	4
.nv.constant0._Z15SoftmaxWarpImplI10DirectLoadI13__nv_bfloat16fE11DirectStoreIfS1_EfLi1ELi4ELi32ELi1ELb1EL9Algorithm0EEvT_T0_ll:
	.zero		944


//--------------------- .nv.constant0._Z15SoftmaxWarpImplI10DirectLoadI13__nv_bfloat16fE11DirectStoreIfS1_EfLi1ELi4ELi32ELi1ELb0EL9Algorithm0EEvT_T0_ll --------------------------
	.section	.nv.constant0._Z15SoftmaxWarpImplI10DirectLoadI13__nv_bfloat16fE11DirectStoreIfS1_EfLi1ELi4ELi32ELi1ELb0EL9Algorithm0EEvT_T0_ll,"a",@progbits
	.sectionflags	@""
	.align	4
.nv.constant0._Z15SoftmaxWarpImplI10DirectLoadI13__nv_bfloat16fE11DirectStoreIfS1_EfLi1ELi4ELi32ELi1ELb0EL9Algorithm0EEvT_T0_ll:
	.zero		944


//--------------------- .nv.constant0._Z15SoftmaxWarpImplI10DirectLoadI13__nv_bfloat16fE11DirectStoreIfS1_EfLi1ELi3ELi32ELi1ELb1EL9Algorithm0EEvT_T0_ll --------------------------
	.section	.nv.constant0._Z15SoftmaxWarpImplI10DirectLoadI13__nv_bfloat16fE11DirectStoreIfS1_EfLi1ELi3ELi32ELi1ELb1EL9Algorithm0EEvT_T0_ll,"a",@progbits
	.sectionflags	@""
	.align	4
.nv.constant0._Z15SoftmaxWarpImplI10DirectLoadI13__nv_bfloat16fE11DirectStoreIfS1_EfLi1ELi3ELi32ELi1ELb1EL9Algorithm0EEvT_T0_ll:
	.zero		944


//--------------------- .nv.constant0._Z15SoftmaxWarpImplI10DirectLoadI13__nv_bfloat16fE11DirectStoreIfS1_EfLi1ELi3ELi32ELi1ELb0EL9Algorithm0EEvT_T0_ll --------------------------
	.section	.nv.constant0._Z15SoftmaxWarpImplI10DirectLoadI13__nv_bfloat16fE11DirectStoreIfS1_EfLi1ELi3ELi32ELi1ELb0EL9Algorithm0EEvT_T0_ll,"a",@progbits
	.sectionflags	@""
	.align	4
.nv.constant0._Z15SoftmaxWarpImplI10DirectLoadI13__nv_bfloat16fE11DirectStoreIfS1_EfLi1ELi3ELi32ELi1ELb0EL9Algorithm0EEvT_T0_ll:
	.zero		944


//--------------------- .nv.constant0._Z15SoftmaxWarpImplI10DirectLoadI13__nv_bfloat16fE11DirectStoreIfS1_EfLi1ELi2ELi32ELi1ELb1EL9Algorithm0EEvT_T0_ll --------------------------
	.section	.nv.constant0._Z15SoftmaxWarpImplI10DirectLoadI13__nv_bfloat16fE11DirectStoreIfS1_EfLi1ELi2ELi32ELi1ELb1EL9Algorithm0EEvT_T0_ll,"a",@progbits
	.sectionflags	@""
	.align	4
.nv.constant0._Z15SoftmaxWarpImplI10DirectLoadI13__nv_bfloat16fE11DirectStoreIfS1_EfLi1ELi2ELi32ELi1ELb1EL9Algorithm0EEvT_T0_ll:
	.zero		944


//--------------------- .nv.constant0._Z15SoftmaxWarpImplI10DirectLoadI13__nv_bfloat16fE11DirectStoreIfS1_EfLi1ELi2ELi32ELi1ELb0EL9Algorithm0EEvT_T0_ll --------------------------
	.section	.nv.constant0._Z15SoftmaxWarpImplI10DirectLoadI13__nv_bfloat16fE11DirectStoreIfS1_EfLi1ELi2ELi32ELi1ELb0EL9Algorithm0EEvT_T0_ll,"a",@progbits
	.sectionflags	@""
	.align	4
.nv.constant0._Z15SoftmaxWarpImplI10DirectLoadI13__nv_bfloat16fE11DirectStoreIfS1_EfLi1ELi2ELi32ELi1ELb0EL9Algorithm0EEvT_T0_ll:
	.zero		944


//--------------------- .nv.constant0._Z15SoftmaxWarpImplI10DirectLoadI13__nv_bfloat16fE11DirectStoreIfS1_EfLi1ELi1ELi32ELi1ELb1EL9Algorithm0EEvT_T0_ll --------------------------
	.section	.nv.constant0._Z15SoftmaxWarpImplI10DirectLoadI13__nv_bfloat16fE11DirectStoreIfS1_EfLi1ELi1ELi32ELi1ELb1EL9Algorithm0EEvT_T0_ll,"a",@progbits
	.sectionflags	@""
	.align	4
.nv.constant0._Z15SoftmaxWarpImplI10DirectLoadI13__nv_bfloat16fE11DirectStoreIfS1_EfLi1ELi1ELi32ELi1ELb1EL9Algorithm0EEvT_T0_ll:
	.zero		944


//--------------------- .nv.constant0._Z15SoftmaxWarpImplI10DirectLoadI13__nv_bfloat16fE11DirectStoreIfS1_EfLi1ELi1ELi32ELi1ELb0EL9Algorithm0EEvT_T0_ll --------------------------
	.section	.nv.constant0._Z15SoftmaxWarpImplI10DirectLoadI13__nv_bfloat16fE11DirectStoreIfS1_EfLi1ELi1ELi32ELi1ELb0EL9Algorithm0EEvT_T0_ll,"a",@progbits
	.sectionflags	@""
	.align	4
.nv.constant0._Z15SoftmaxWarpImplI10DirectLoadI13__nv_bfloat16fE11DirectStoreIfS1_EfLi1ELi1ELi32ELi1ELb0EL9Algorithm0EEvT_T0_ll:
	.zero		944


//--------------------- .nv.constant0._Z15SoftmaxWarpImplI10DirectLoadI13__nv_bfloat16fE11DirectStoreIfS1_EfLi1ELi1ELi32ELi2ELb1EL9Algorithm0EEvT_T0_ll --------------------------
	.section	.nv.constant0._Z15SoftmaxWarpImplI10DirectLoadI13__nv_bfloat16fE11DirectStoreIfS1_EfLi1ELi1ELi32ELi2ELb1EL9Algorithm0EEvT_T0_ll,"a",@progbits
	.sectionflags	@""
	.align	4
.nv.constant0._Z15SoftmaxWarpImplI10DirectLoadI13__nv_bfloat16fE11DirectStoreIfS1_EfLi1ELi1ELi32ELi2ELb1EL9Algorithm0EEvT_T0_ll:
	.zero		944


//--------------------- .nv.constant0._Z15SoftmaxWarpImplI10DirectLoadI13__nv_bfloat16fE11DirectStoreIfS1_EfLi1ELi1ELi32ELi2ELb0EL9Algorithm0EEvT_T0_ll --------------------------
	.section	.nv.constant0._Z15SoftmaxWarpImplI10DirectLoadI13__nv_bfloat16fE11DirectStoreIfS1_EfLi1ELi1ELi32ELi2ELb0EL9Algorithm0EEvT_T0_ll,"a",@progbits
	.sectionflags	@""
	.align	4
.nv.constant0._Z15SoftmaxWarpImplI10DirectLoadI13__nv_bfloat16fE11DirectStoreIfS1_EfLi1ELi1ELi32ELi2ELb0EL9Algorithm0EEvT_T0_ll:
	.zero		944


//--------------------- .nv.constant0._Z15SoftmaxWarpImplI10DirectLoadI13__nv_bfloat16fE11DirectStoreIfS1_EfLi1ELi1ELi16ELi1ELb1EL9Algorithm0EEvT_T0_ll --------------------------
	.section	.nv.constant0._Z15SoftmaxWarpImplI10DirectLoadI13__nv_bfloat16fE11DirectStoreIfS1_EfLi1ELi1ELi16ELi1ELb1EL9Algorithm0EEvT_T0_ll,"a",@progbits
	.sectionflags	@""
	.align	4
.nv.constant0._Z15SoftmaxWarpImplI10DirectLoadI13__nv_bfloat16fE11DirectStoreIfS1_EfLi1ELi1ELi16ELi1ELb1EL9Algorithm0EEvT_T0_ll:
	.zero		944


//--------------------- .nv.constant0._Z15SoftmaxWarpImplI10DirectLoadI13__nv_bfloat16fE11DirectStoreIfS1_EfLi1ELi1ELi16ELi1ELb0EL9Algorithm0EEvT_T0_ll --------------------------
	.section	.nv.constant0._Z15SoftmaxWarpImplI10DirectLoadI13__nv_bfloat16fE11DirectStoreIfS1_EfLi1ELi1ELi16ELi1ELb0EL9Algorithm0EEvT_T0_ll,"a",@progbits
	.sectionflags	@""
	.align	4
.nv.constant0._Z15SoftmaxWarpImplI10DirectLoadI13__nv_bfloat16fE11DirectStoreIfS1_EfLi1ELi1ELi16ELi1ELb0EL9Algorithm0EEvT_T0_ll:
	.zero		944


//--------------------- .nv.constant0._Z15SoftmaxWarpImplI10DirectLoadI13__nv_bfloat16fE11DirectStoreIfS1_EfLi1ELi1ELi16ELi2ELb1EL9Algorithm0EEvT_T0_ll --------------------------
	.section	.nv.constant0._Z15SoftmaxWarpImplI10DirectLoadI13__nv_bfloat16fE11DirectStoreIfS1_EfLi1ELi1ELi16ELi2ELb1EL9Algorithm0EEvT_T0_ll,"a",@progbits
	.sectionflags	@""
	.align	4
.nv.constant0._Z15SoftmaxWarpImplI10DirectLoadI13__nv_bfloat16fE11DirectStoreIfS1_EfLi1ELi1ELi16ELi2ELb1EL9Algorithm0EEvT_T0_ll:
	.zero		944


//--------------------- .nv.constant0._Z15SoftmaxWarpImplI10DirectLoadI13__nv_bfloat16fE11DirectStoreIfS1_EfLi1ELi1ELi16ELi2ELb0EL9Algorithm0EEvT_T0_ll --------------------------
	.section	.nv.constant0._Z15SoftmaxWarpImplI10DirectLoadI13__nv_bfloat16fE11DirectStoreIfS1_EfLi1ELi1ELi16ELi2ELb0EL9Algorithm0EEvT_T0_ll,"a",@progbits
	.sectionflags	@""
	.align	4
.nv.constant0._Z15SoftmaxWarpImplI10DirectLoadI13__nv_bfloat16fE11DirectStoreIfS1_EfLi1ELi1ELi16ELi2ELb0EL9Algorithm0EEvT_T0_ll:
	.zero		944


//--------------------- .nv.constant0._Z15SoftmaxWarpImplI10DirectLoadI13__nv_bfloat16fE11DirectStoreIfS1_EfLi1ELi1ELi8ELi1ELb1EL9Algorithm0EEvT_T0_ll --------------------------
	.section	.nv.constant0._Z15SoftmaxWarpImplI10DirectLoadI13__nv_bfloat16fE11DirectStoreIfS1_EfLi1ELi1ELi8ELi1ELb1EL9Algorithm0EEvT_T0_ll,"a",@progbits
	.sectionflags	@""
	.align	4
.nv.constant0._Z15SoftmaxWarpImplI10DirectLoadI13__nv_bfloat16fE11DirectStoreIfS1_EfLi1ELi1ELi8ELi1ELb1EL9Algorithm0EEvT_T0_ll:
	.zero		944


//--------------------- .nv.constant0._Z15SoftmaxWarpImplI10DirectLoadI13__nv_bfloat16fE11DirectStoreIfS1_EfLi1ELi1ELi8ELi1ELb0EL9Algorithm0EEvT_T0_ll --------------------------
	.section	.nv.constant0._Z15SoftmaxWarpImplI10DirectLoadI13__nv_bfloat16fE11DirectStoreIfS1_EfLi1ELi1ELi8ELi1ELb0EL9Algorithm0EEvT_T0_ll,"a",@progbits
	.sectionflags	@""
	.align	4
.nv.constant0._Z15SoftmaxWarpImplI10DirectLoadI13__nv_bfloat16fE11DirectStoreIfS1_EfLi1ELi1ELi8ELi1ELb0EL9Algorithm0EEvT_T0_ll:
	.zero		944


//--------------------- .nv.constant0._Z15SoftmaxWarpImplI10DirectLoadI13__nv_bfloat16fE11DirectStoreIfS1_EfLi1ELi1ELi8ELi2ELb1EL9Algorithm0EEvT_T0_ll --------------------------
	.section	.nv.constant0._Z15SoftmaxWarpImplI10DirectLoadI13__nv_bfloat16fE11DirectStoreIfS1_EfLi1ELi1ELi8ELi2ELb1EL9Algorithm0EEvT_T0_ll,"a",@progbits
	.sectionflags	@""
	.align	4
.nv.constant0._Z15SoftmaxWarpImplI10DirectLoadI13__nv_bfloat16fE11DirectStoreIfS1_EfLi1ELi1ELi8ELi2ELb1EL9Algorithm0EEvT_T0_ll:
	.zero		944


//--------------------- .nv.constant0._Z15SoftmaxWarpImplI10DirectLoadI13__nv_bfloat16fE11DirectStoreIfS1_EfLi1ELi1ELi8ELi2ELb0EL9Algorithm0EEvT_T0_ll --------------------------
	.section	.nv.constant0._Z15SoftmaxWarpImplI10DirectLoadI13__nv_bfloat16fE11DirectStoreIfS1_EfLi1ELi1ELi8ELi2ELb0EL9Algorithm0EEvT_T0_ll,"a",@progbits
	.sectionflags	@""
	.align	4
.nv.constant0._Z15SoftmaxWarpImplI10DirectLoadI13__nv_bfloat16fE11DirectStoreIfS1_EfLi1ELi1ELi8ELi2ELb0EL9Algorithm0EEvT_T0_ll:
	.zero		944


//--------------------- .nv.constant0._Z15SoftmaxWarpImplI10DirectLoadI13__nv_bfloat16fE11DirectStoreIfS1_EfLi1ELi1ELi4ELi1ELb1EL9Algorithm0EEvT_T0_ll --------------------------
	.section	.nv.constant0._Z15SoftmaxWarpImplI10DirectLoadI13__nv_bfloat16fE11DirectStoreIfS1_EfLi1ELi1ELi4ELi1ELb1EL9Algorithm0EEvT_T0_ll,"a",@progbits
	.sectionflags	@""
	.align	4
.nv.constant0._Z15SoftmaxWarpImplI10DirectLoadI13__nv_bfloat16fE11DirectStoreIfS1_EfLi1ELi1ELi4ELi1ELb1EL9Algorithm0EEvT_T0_ll:
	.zero		944


//--------------------- .nv.constant0._Z15SoftmaxWarpImplI10DirectLoadI13__nv_bfloat16fE11DirectStoreIfS1_EfLi1ELi1ELi4ELi1ELb0EL9Algorithm0EEvT_T0_ll --------------------------
	.section	.nv.constant0._Z15SoftmaxWarpImplI10DirectLoadI13__nv_bfloat16fE11DirectStoreIfS1_EfLi1ELi1ELi4ELi1ELb0EL9Algorithm0EEvT_T0_ll,"a",@progbits
	.sectionflags	@""
	.align	4
.nv.constant0._Z15SoftmaxWarpImplI10DirectLoadI13__nv_bfloat16fE11DirectStoreIfS1_EfLi1ELi1ELi4ELi1ELb0EL9Algorithm0EEvT_T0_ll:
	.zero		944


//--------------------- .nv.constant0._Z15SoftmaxWarpImplI10DirectLoadI13__nv_bfloat16fE11DirectStoreIfS1_EfLi1ELi1ELi4ELi2ELb1EL9Algorithm0EEvT_T0_ll --------------------------
	.section	.nv.constant0._Z15SoftmaxWarpImplI10DirectLoadI13__nv_bfloat16fE11DirectStoreIfS1_EfLi1ELi1ELi4ELi2ELb1EL9Algorithm0EEvT_T0_ll,"a",@progbits
	.sectionflags	@""
	.align	4
.nv.constant0._Z15SoftmaxWarpImplI10DirectLoadI13__nv_bfloat16fE11DirectStoreIfS1_EfLi1ELi1ELi4ELi2ELb1EL9Algorithm0EEvT_T0_ll:
	.zero		944


//--------------------- .nv.constant0._Z15SoftmaxWarpImplI10DirectLoadI13__nv_bfloat16fE11DirectStoreIfS1_EfLi1ELi1ELi4ELi2ELb0EL9Algorithm0EEvT_T0_ll --------------------------
	.section	.nv.constant0._Z15SoftmaxWarpImplI10DirectLoadI13__nv_bfloat16fE11DirectStoreIfS1_EfLi1ELi1ELi4ELi2ELb0EL9Algorithm0EEvT_T0_ll,"a",@progbits
	.sectionflags	@""
	.align	4
.nv.constant0._Z15SoftmaxWarpImplI10DirectLoadI13__nv_bfloat16fE11DirectStoreIfS1_EfLi1ELi1ELi4ELi2ELb0EL9Algorithm0EEvT_T0_ll:
	.zero		944


//--------------------- .nv.constant0._Z15SoftmaxWarpImplI10DirectLoadI13__nv_bfloat16fE11DirectStoreIfS1_EfLi1ELi1ELi2ELi1ELb1EL9Algorithm0EEvT_T0_ll --------------------------
	.section	.nv.constant0._Z15SoftmaxWarpImplI10DirectLoadI13__nv_bfloat16fE11DirectStoreIfS1_EfLi1ELi1ELi2ELi1ELb1EL9Algorithm0EEvT_T0_ll,"a",@progbits
	.sectionflags	@""
	.align	4
.nv.constant0._Z15SoftmaxWarpImplI10DirectLoadI13__nv_bfloat16fE11DirectStoreIfS1_EfLi1ELi1ELi2ELi1ELb1EL9Algorithm0EEvT_T0_ll:
	.zero		944


//--------------------- .nv.constant0._Z15SoftmaxWarpImplI10DirectLoadI13__nv_bfloat16fE11DirectStoreIfS1_EfLi1ELi1ELi2ELi1ELb0EL9Algorithm0EEvT_T0_ll --------------------------
	.section	.nv.constant0._Z15SoftmaxWarpImplI10DirectLoadI13__nv_bfloat16fE11DirectStoreIfS1_EfLi1ELi1ELi2ELi1ELb0EL9Algorithm0EEvT_T0_ll,"a",@progbits
	.sectionflags	@""
	.align	4
.nv.constant0._Z15SoftmaxWarpImplI10DirectLoadI13__nv_bfloat16fE11DirectStoreIfS1_EfLi1ELi1ELi2ELi1ELb0EL9Algorithm0EEvT_T0_ll:
	.zero		944


//--------------------- .nv.constant0._Z15SoftmaxWarpImplI10DirectLoadI13__nv_bfloat16fE11DirectStoreIfS1_EfLi1ELi1ELi2ELi2ELb1EL9Algorithm0EEvT_T0_ll --------------------------
	.section	.nv.constant0._Z15SoftmaxWarpImplI10DirectLoadI13__nv_bfloat16fE11DirectStoreIfS1_EfLi1ELi1ELi2ELi2ELb1EL9Algorithm0EEvT_T0_ll,"a",@progbits
	.sectionflags	@""
	.align	4
.nv.constant0._Z15SoftmaxWarpImplI10DirectLoadI13__nv_bfloat16fE11DirectStoreIfS1_EfLi1ELi1ELi2ELi2ELb1EL9Algorithm0EEvT_T0_ll:
	.zero		944


//--------------------- .nv.constant0._Z15SoftmaxWarpImplI10DirectLoadI13__nv_bfloat16fE11DirectStoreIfS1_EfLi1ELi1ELi2ELi2ELb0EL9Algorithm0EEvT_T0_ll --------------------------
	.section	.nv.constant0._Z15SoftmaxWarpImplI10DirectLoadI13__nv_bfloat16fE11DirectStoreIfS1_EfLi1ELi1ELi2ELi2ELb0EL9Algorithm0EEvT_T0_ll,"a",@progbits
	.sectionflags	@""
	.align	4
.nv.constant0._Z15SoftmaxWarpImplI10DirectLoadI13__nv_bfloat16fE11DirectStoreIfS1_EfLi1ELi1ELi2ELi2ELb0EL9Algorithm0EEvT_T0_ll:
	.zero		944


//--------------------- .nv.constant0._Z15SoftmaxWarpImplI10DirectLoadI13__nv_bfloat16fE11DirectStoreIfS1_EfLi1ELi1ELi1ELi1ELb1EL9Algorithm0EEvT_T0_ll --------------------------
	.section	.nv.constant0._Z15SoftmaxWarpImplI10DirectLoadI13__nv_bfloat16fE11DirectStoreIfS1_EfLi1ELi1ELi1ELi1ELb1EL9Algorithm0EEvT_T0_ll,"a",@progbits
	.sectionflags	@""
	.align	4
.nv.constant0._Z15SoftmaxWarpImplI10DirectLoadI13__nv_bfloat16fE11DirectStoreIfS1_EfLi1ELi1ELi1ELi1ELb1EL9Algorithm0EEvT_T0_ll:
	.zero		944


//--------------------- .nv.constant0._Z15SoftmaxWarpImplI10DirectLoadI13__nv_bfloat16fE11DirectStoreIfS1_EfLi1ELi1ELi1ELi1ELb0EL9Algorithm0EEvT_T0_ll --------------------------
	.section	.nv.constant0._Z15SoftmaxWarpImplI10DirectLoadI13__nv_bfloat16fE11DirectStoreIfS1_EfLi1ELi1ELi1ELi1ELb0EL9Algorithm0EEvT_T0_ll,"a",@progbits
	.sectionflags	@""
	.align	4
.nv.constant0._Z15SoftmaxWarpImplI10DirectLoadI13__nv_bfloat16fE11DirectStoreIfS1_EfLi1ELi1ELi1ELi1ELb0EL9Algorithm0EEvT_T0_ll:
	.zero		944


//--------------------- .nv.constant0._Z15SoftmaxWarpImplI10DirectLoadI13__nv_bfloat16fE11DirectStoreIfS1_EfLi1ELi1ELi1ELi2ELb1EL9Algorithm0EEvT_T0_ll --------------------------
	.section	.nv.constant0._Z15SoftmaxWarpImplI10DirectLoadI13__nv_bfloat16fE11DirectStoreIfS1_EfLi1ELi1ELi1ELi2ELb1EL9Algorithm0EEvT_T0_ll,"a",@progbits
	.sectionflags	@""
	.align	4
.nv.constant0._Z15SoftmaxWarpImplI10DirectLoadI13__nv_bfloat16fE11DirectStoreIfS1_EfLi1ELi1ELi1ELi2ELb1EL9Algorithm0EEvT_T0_ll:
	.zero		944


//--------------------- .nv.constant0._Z15SoftmaxWarpImplI10DirectLoadI13__nv_bfloat16fE11DirectStoreIfS1_EfLi1ELi1ELi1ELi2ELb0EL9Algorithm0EEvT_T0_ll --------------------------
	.section	.nv.constant0._Z15SoftmaxWarpImplI10DirectLoadI13__nv_bfloat16fE11DirectStoreIfS1_EfLi1ELi1ELi1ELi2ELb0EL9Algorithm0EEvT_T0_ll,"a",@progbits
	.sectionflags	@""
	.align	4
.nv.constant0._Z15SoftmaxWarpImplI10DirectLoadI13__nv_bfloat16fE11DirectStoreIfS1_EfLi1ELi1ELi1ELi2ELb0EL9Algorithm0EEvT_T0_ll:
	.zero		944


//--------------------- .nv.constant0._Z15SoftmaxWarpImplI10DirectLoadI13__nv_bfloat16fE11DirectStoreIfS1_EfLi2ELi32ELi32ELi1ELb1EL9Algorithm0EEvT_T0_ll --------------------------
	.section	.nv.constant0._Z15SoftmaxWarpImplI10DirectLoadI13__nv_bfloat16fE11DirectStoreIfS1_EfLi2ELi32ELi32ELi1ELb1EL9Algorithm0EEvT_T0_ll,"a",@progbits
	.sectionflags	@""
	.align	4
.nv.constant0._Z15SoftmaxWarpImplI10DirectLoadI13__nv_bfloat16fE11DirectStoreIfS1_EfLi2ELi32ELi32ELi1ELb1EL9Algorithm0EEvT_T0_ll:
	.zero		944


//--------------------- .nv.constant0._Z15SoftmaxWarpImplI10DirectLoadI13__nv_bfloat16fE11DirectStoreIfS1_EfLi2ELi32ELi32ELi1ELb0EL9Algorithm0EEvT_T0_ll --------------------------
	.section	.nv.constant0._Z15SoftmaxWarpImplI10DirectLoadI13__nv_bfloat16fE11DirectStoreIfS1_EfLi2ELi32ELi32ELi1ELb0EL9Algorithm0EEvT_T0_ll,"a",@progbits
	.sectionflags	@""
	.align	4
.nv.constant0._Z15SoftmaxWarpImplI10DirectLoadI13__nv_bfloat16fE11DirectStoreIfS1_EfLi2ELi32ELi32ELi1ELb0EL9Algorithm0EEvT_T0_ll:
	.zero		944


//--------------------- .nv.constant0._Z15SoftmaxWarpImplI10DirectLoadI13__nv_bfloat16fE11DirectStoreIfS1_EfLi2ELi30ELi32ELi1ELb1EL9Algorithm0EEvT_T0_ll --------------------------
	.section	.nv.constant0._Z15SoftmaxWarpImplI10DirectLoadI13__nv_bfloat16fE11DirectStoreIfS1_EfLi2ELi30ELi32ELi1ELb1EL9Algorithm0EEvT_T0_ll,"a",@progbits
	.sectionflags	@""
	.align	4
.nv.constant0._Z15SoftmaxWarpImplI10DirectLoadI13__nv_bfloat16fE11DirectStoreIfS1_EfLi2ELi30ELi32ELi1ELb1EL9Algorithm0EEvT_T0_ll:
	.zero		944


//--------------------- .nv.constant0._Z15SoftmaxWarpImplI10DirectLoadI13__nv_bfloat16fE11DirectStoreIfS1_EfLi2ELi30ELi32ELi1ELb0EL9Algorithm0EEvT_T0_ll --------------------------
	.section	.nv.constant0._Z15SoftmaxWarpImplI10DirectLoadI13__nv_bfloat16fE11DirectStoreIfS1_EfLi2ELi30ELi32ELi1ELb0EL9Algorithm0EEvT_T0_ll,"a",@progbits
	.sectionflags	@""
	.align	4
.nv.constant0._Z15SoftmaxWarpImplI10DirectLoadI13__nv_bfloat16fE11DirectStoreIfS1_EfLi2ELi30ELi32ELi1ELb0EL9Algorithm0EEvT_T0_ll:
	.zero		944


//--------------------- .nv.constant0._Z15SoftmaxWarpImplI10DirectLoadI13__nv_bfloat16fE11DirectStoreIfS1_EfLi2ELi28ELi32ELi1ELb1EL9Algorithm0EEvT_T0_ll --------------------------
	.section	.nv.constant0._Z15SoftmaxWarpImplI10DirectLoadI13__nv_bfloat16fE11DirectStoreIfS1_EfLi2ELi28ELi32ELi1ELb1EL9Algorithm0EEvT_T0_ll,"a",@progbits
	.sectionflags	@""
	.align	4
.nv.constant0._Z15SoftmaxWarpImplI10DirectLoadI13__nv_bfloat16fE11DirectStoreIfS1_EfLi2ELi28ELi32ELi1ELb1EL9Algorithm0EEvT_T0_ll:
	.zero		944


//--------------------- .nv.constant0._Z15SoftmaxWarpImplI10DirectLoadI13__nv_bfloat16fE11DirectStoreIfS1_EfLi2ELi28ELi32ELi1ELb0EL9Algorithm0EEvT_T0_ll --------------------------
	.section	.nv.constant0._Z15SoftmaxWarpImplI10DirectLoadI13__nv_bfloat16fE11DirectStoreIfS1_EfLi2ELi28ELi32ELi1ELb0EL9Algorithm0EEvT_T0_ll,"a",@progbits
	.sectionflags	@""
	.align	4
.nv.constant0._Z15SoftmaxWarpImplI10DirectLoadI13__nv_bfloat16fE11DirectStoreIfS1_EfLi2ELi28ELi32ELi1ELb0EL9Algorithm0EEvT_T0_ll:
	.zero		944


//--------------------- .nv.constant0._Z15SoftmaxWarpImplI10DirectLoadI13__nv_bfloat16fE11DirectStoreIfS1_EfLi2ELi26ELi32ELi1ELb1EL9Algorithm0EEvT_T0_ll --------------------------
	.section	.nv.constant0._Z15SoftmaxWarpImplI10DirectLoadI13__nv_bfloat16fE11DirectStoreIfS1_EfLi2ELi26ELi32ELi1ELb1EL9Algorithm0EEvT_T0_ll,"a",@progbits
	.sectionflags	@""
	.align	4
.nv.constant0._Z15SoftmaxWarpImplI10DirectLoadI13__nv_bfloat16fE11DirectStoreIfS1_EfLi2ELi26ELi32ELi1ELb1EL9Algorithm0EEvT_T0_ll:
	.zero		944


//--------------------- .nv.constant0._Z15SoftmaxWarpImplI10DirectLoadI13__nv_bfloat16fE11DirectStoreIfS1_EfLi2ELi26ELi32ELi1ELb0EL9Algorithm0EEvT_T0_ll --------------------------
	.section	.nv.constant0._Z15SoftmaxWarpImplI10DirectLoadI13__nv_bfloat16fE11DirectStoreIfS1_EfLi2ELi26ELi32ELi1ELb0EL9Algorithm0EEvT_T0_ll,"a",@progbits
	.sectionflags	@""
	.align	4
.nv.constant0._Z15SoftmaxWarpImplI10DirectLoadI13__nv_bfloat16fE11DirectStoreIfS1_EfLi2ELi26ELi32ELi1ELb0EL9Algorithm0EEvT_T0_ll:
	.zero		944


//--------------------- .nv.constant0._Z15SoftmaxWarpImplI10DirectLoadI13__nv_bfloat16fE11DirectStoreIfS1_EfLi2ELi24ELi32ELi1ELb1EL9Algorithm0EEvT_T0_ll --------------------------
	.section	.nv.constant0._Z15SoftmaxWarpImplI10DirectLoadI13__nv_bfloat16fE11DirectStoreIfS1_EfLi2ELi24ELi32ELi1ELb1EL9Algorithm0EEvT_T0_ll,"a",@progbits
	.sectionflags	@""
	.align	4
.nv.constant0._Z15SoftmaxWarpImplI10DirectLoadI13__nv_bfloat16fE11DirectStoreIfS1_EfLi2ELi24ELi32ELi1ELb1EL9Algorithm0EEvT_T0_ll:
	.zero		944


//--------------------- .nv.constant0._Z15SoftmaxWarpImplI10DirectLoadI13__nv_bfloat16fE11DirectStoreIfS1_EfLi2ELi24ELi32ELi1ELb0EL9Algorithm0EEvT_T0_ll --------------------------
	.section	.nv.constant0._Z15SoftmaxWarpImplI10DirectLoadI13__nv_bfloat16fE11DirectStoreIfS1_EfLi2ELi24ELi32ELi1ELb0EL9Algorithm0EEvT_T0_ll,"a",@progbits
	.sectionflags	@""
	.align	4
.nv.constant0._Z15SoftmaxWarpImplI10DirectLoadI13__nv_bfloat16fE11DirectStoreIfS1_EfLi2ELi24ELi32ELi1ELb0EL9Algorithm0EEvT_T0_ll:
	.zero		944


//--------------------- .nv.constant0._Z15SoftmaxWarpImplI10DirectLoadI13__nv_bfloat16fE11DirectStoreIfS1_EfLi2ELi22ELi32ELi1ELb1EL9Algorithm0EEvT_T0_ll --------------------------
	.section	.nv.constant0._Z15SoftmaxWarpImplI10DirectLoadI13__nv_bfloat16fE11DirectStoreIfS1_EfLi2ELi22ELi32ELi1ELb1EL9Algorithm0EEvT_T0_ll,"a",@progbits
	.sectionflags	@""
	.align	4
.nv.constant0._Z15SoftmaxWarpImplI10DirectLoadI13__nv_bfloat16fE11DirectStoreIfS1_EfLi2ELi22ELi32ELi1ELb1EL9Algorithm0EEvT_T0_ll:
	.zero		944


//--------------------- .nv.constant0._Z15SoftmaxWarpImplI10DirectLoadI13__nv_bfloat16fE11DirectStoreIfS1_EfLi2ELi22ELi32ELi1ELb0EL9Algorithm0EEvT_T0_ll --------------------------
	.section	.nv.constant0._Z15SoftmaxWarpImplI10DirectLoadI13__nv_bfloat16fE11DirectStoreIfS1_EfLi2ELi22ELi32ELi1ELb0EL9Algorithm0EEvT_T0_ll,"a",@progbits
	.sectionflags	@""
	.align	4
.nv.constant0._Z15SoftmaxWarpImplI10DirectLoadI13__nv_bfloat16fE11DirectStoreIfS1_EfLi2ELi22ELi32ELi1ELb0EL9Algorithm0EEvT_T0_ll:
	.zero		944


//--------------------- .nv.constant0._Z15SoftmaxWarpImplI10DirectLoadI13__nv_bfloat16fE11DirectStoreIfS1_EfLi2ELi20ELi32ELi1ELb1EL9Algorithm0EEvT_T0_ll --------------------------
	.section	.nv.constant0._Z15SoftmaxWarpImplI10DirectLoadI13__nv_bfloat16fE11DirectStoreIfS1_EfLi2ELi20ELi32ELi1ELb1EL9Algorithm0EEvT_T0_ll,"a",@progbits
	.sectionflags	@""
	.align	4
.nv.constant0._Z15SoftmaxWarpImplI10DirectLoadI13__nv_bfloat16fE11DirectStoreIfS1_EfLi2ELi20ELi32ELi1ELb1EL9Algorithm0EEvT_T0_ll:
	.zero		944


//--------------------- .nv.constant0._Z15SoftmaxWarpImplI10DirectLoadI13__nv_bfloat16fE11DirectStoreIfS1_EfLi2ELi20ELi32ELi1ELb0EL9Algorithm0EEvT_T0_ll --------------------------
	.section	.nv.constant0._Z15SoftmaxWarpImplI10DirectLoadI13__nv_bfloat16fE11DirectStoreIfS1_EfLi2ELi20ELi32ELi1ELb0EL9Algorithm0EEvT_T0_ll,"a",@progbits
	.sectionflags	@""
	.align	4
.nv.constant0._Z15SoftmaxWarpImplI10DirectLoadI13__nv_bfloat16fE11DirectStoreIfS1_EfLi2ELi20ELi32ELi1ELb0EL9Algorithm0EEvT_T0_ll:
	.zero		944


//--------------------- .nv.constant0._Z15SoftmaxWarpImplI10DirectLoadI13__nv_bfloat16fE11DirectStoreIfS1_EfLi2ELi18ELi32ELi1ELb1EL9Algorithm0EEvT_T0_ll --------------------------
	.section	.nv.constant0._Z15SoftmaxWarpImplI10DirectLoadI13__nv_bfloat16fE11DirectStoreIfS1_EfLi2ELi18ELi32ELi1ELb1EL9Algorithm0EEvT_T0_ll,"a",@progbits
	.sectionflags	@""
	.align	4
.nv.constant0._Z15SoftmaxWarpImplI10DirectLoadI13__nv_bfloat16fE11DirectStoreIfS1_EfLi2ELi18ELi32ELi1ELb1EL9Algorithm0EEvT_T0_ll:
	.zero		944


//--------------------- .nv.constant0._Z15SoftmaxWarpImplI10DirectLoadI13__nv_bfloat16fE11DirectStoreIfS1_EfLi2ELi18ELi32ELi1ELb0EL9Algorithm0EEvT_T0_ll --------------------------
	.section	.nv.constant0._Z15SoftmaxWarpImplI10DirectLoadI13__nv_bfloat16fE11DirectStoreIfS1_EfLi2ELi18ELi32ELi1ELb0EL9Algorithm0EEvT_T0_ll,"a",@progbits
	.sectionflags	@""
	.align	4
.nv.constant0._Z15SoftmaxWarpImplI10DirectLoadI13__nv_bfloat16fE11DirectStoreIfS1_EfLi2ELi18ELi32ELi1ELb0EL9Algorithm0EEvT_T0_ll:
	.zero		944


//--------------------- .nv.constant0._Z15SoftmaxWarpImplI10DirectLoadI13__nv_bfloat16fE11DirectStoreIfS1_EfLi2ELi16ELi32ELi1ELb1EL9Algorithm0EEvT_T0_ll --------------------------
	.section	.nv.constant0._Z15SoftmaxWarpImplI10DirectLoadI13__nv_bfloat16fE11DirectStoreIfS1_EfLi2ELi16ELi32ELi1ELb1EL9Algorithm0EEvT_T0_ll,"a",@progbits
	.sectionflags	@""
	.align	4
.nv.constant0._Z15SoftmaxWarpImplI10DirectLoadI13__nv_bfloat16fE11DirectStoreIfS1_EfLi2ELi16ELi32ELi1ELb1EL9Algorithm0EEvT_T0_ll:
	.zero		944


//--------------------- .nv.constant0._Z15SoftmaxWarpImplI10DirectLoadI13__nv_bfloat16fE11DirectStoreIfS1_EfLi2ELi16ELi32ELi1ELb0EL9Algorithm0EEvT_T0_ll --------------------------
	.section	.nv.constant0._Z15SoftmaxWarpImplI10DirectLoadI13__nv_bfloat16fE11DirectStoreIfS1_EfLi2ELi16ELi32ELi1ELb0EL9Algorithm0EEvT_T0_ll,"a",@progbits
	.sectionflags	@""
	.align	4
.nv.constant0._Z15SoftmaxWarpImplI10DirectLoadI13__nv_bfloat16fE11DirectStoreIfS1_EfLi2ELi16ELi32ELi1ELb0EL9Algorithm0EEvT_T0_ll:
	.zero		944


//--------------------- .nv.constant0._Z15SoftmaxWarpImplI10DirectLoadI13__nv_bfloat16fE11DirectStoreIfS1_EfLi2ELi14ELi32ELi1ELb1EL9Algorithm0EEvT_T0_ll --------------------------
	.section	.nv.constant0._Z15SoftmaxWarpImplI10DirectLoadI13__nv_bfloat16fE11DirectStoreIfS1_EfLi2ELi14ELi32ELi1ELb1EL9Algorithm0EEvT_T0_ll,"a",@progbits
	.sectionflags	@""
	.align	4
.nv.constant0._Z15SoftmaxWarpImplI10DirectLoadI13__nv_bfloat16fE11DirectStoreIfS1_EfLi2ELi14ELi32ELi1ELb1EL9Algorithm0EEvT_T0_ll:
	.zero		944


//--------------------- .nv.constant0._Z15SoftmaxWarpImplI10DirectLoadI13__nv_bfloat16fE11DirectStoreIfS1_EfLi2ELi14ELi32ELi1ELb0EL9Algorithm0EEvT_T0_ll --------------------------
	.section	.nv.constant0._Z15SoftmaxWarpImplI10DirectLoadI13__nv_bfloat16fE11DirectStoreIfS1_EfLi2ELi14ELi32ELi1ELb0EL9Algorithm0EEvT_T0_ll,"a",@progbits
	.sectionflags	@""
	.align	4
.nv.constant0._Z15SoftmaxWarpImplI10DirectLoadI13__nv_bfloat16fE11DirectStoreIfS1_EfLi2ELi14ELi32ELi1ELb0EL9Algorithm0EEvT_T0_ll:
	.zero		944


//--------------------- .nv.constant0._Z15SoftmaxWarpImplI10DirectLoadI13__nv_bfloat16fE11DirectStoreIfS1_EfLi2ELi12ELi32ELi1ELb1EL9Algorithm0EEvT_T0_ll --------------------------
	.section	.nv.constant0._Z15SoftmaxWarpImplI10DirectLoadI13__nv_bfloat16fE11DirectStoreIfS1_EfLi2ELi12ELi32ELi1ELb1EL9Algorithm0EEvT_T0_ll,"a",@progbits
	.sectionflags	@""
	.align	4
.nv.constant0._Z15SoftmaxWarpImplI10DirectLoadI13__nv_bfloat16fE11DirectStoreIfS1_EfLi2ELi12ELi32ELi1ELb1EL9Algorithm0EEvT_T0_ll:
	.zero		944


//--------------------- .nv.constant0._Z15SoftmaxWarpImplI10DirectLoadI13__nv_bfloat16fE11DirectStoreIfS1_EfLi2ELi12ELi32ELi1ELb0EL9Algorithm0EEvT_T0_ll --------------------------
	.section	.nv.constant0._Z15SoftmaxWarpImplI10DirectLoadI13__nv_bfloat16fE11DirectStoreIfS1_EfLi2ELi12ELi32ELi1ELb0EL9Algorithm0EEvT_T0_ll,"a",@progbits
	.sectionflags	@""
	.align	4
.nv.constant0._Z15SoftmaxWarpImplI10DirectLoadI13__nv_bfloat16fE11DirectStoreIfS1_EfLi2ELi12ELi32ELi1ELb0EL9Algorithm0EEvT_T0_ll:
	.zero		944


//--------------------- .nv.constant0._Z15SoftmaxWarpImplI10DirectLoadI13__nv_bfloat16fE11DirectStoreIfS1_EfLi2ELi10ELi32ELi1ELb1EL9Algorithm0EEvT_T0_ll --------------------------
	.section	.nv.constant0._Z15SoftmaxWarpImplI10DirectLoadI13__nv_bfloat16fE11DirectStoreIfS1_EfLi2ELi10ELi32ELi1ELb1EL9Algorithm0EEvT_T0_ll,"a",@progbits
	.sectionflags	@""
	.align	4
.nv.constant0._Z15SoftmaxWarpImplI10DirectLoadI13__nv_bfloat16fE11DirectStoreIfS1_EfLi2ELi10ELi32ELi1ELb1EL9Algorithm0EEvT_T0_ll:
	.zero		944


//--------------------- .nv.constant0._Z15SoftmaxWarpImplI10DirectLoadI13__nv_bfloat16fE11DirectStoreIfS1_EfLi2ELi10ELi32ELi1ELb0EL9Algorithm0EEvT_T0_ll --------------------------
	.section	.nv.constant0._Z15SoftmaxWarpImplI10DirectLoadI13__nv_bfloat16fE11DirectStoreIfS1_EfLi2ELi10ELi32ELi1ELb0EL9Algorithm0EEvT_T0_ll,"a",@progbits
	.sectionflags	@""
	.align	4
.nv.constant0._Z15SoftmaxWarpImplI10DirectLoadI13__nv_bfloat16fE11DirectStoreIfS1_EfLi2ELi10ELi32ELi1ELb0EL9Algorithm0EEvT_T0_ll:
	.zero		944


//--------------------- .nv.constant0._Z15SoftmaxWarpImplI10DirectLoadI13__nv_bfloat16fE11DirectStoreIfS1_EfLi2ELi8ELi32ELi1ELb1EL9Algorithm0EEvT_T0_ll --------------------------
	.section	.nv.constant0._Z15SoftmaxWarpImplI10DirectLoadI13__nv_bfloat16fE11DirectStoreIfS1_EfLi2ELi8ELi32ELi1ELb1EL9Algorithm0EEvT_T0_ll,"a",@progbits
	.sectionflags	@""
	.align	4
.nv.constant0._Z15SoftmaxWarpImplI10DirectLoadI13__nv_bfloat16fE11DirectStoreIfS1_EfLi2ELi8ELi32ELi1ELb1EL9Algorithm0EEvT_T0_ll:
	.zero		944


//--------------------- .nv.constant0._Z15SoftmaxWarpImplI10DirectLoadI13__nv_bfloat16fE11DirectStoreIfS1_EfLi2ELi8ELi32ELi1ELb0EL9Algorithm0EEvT_T0_ll --------------------------
	.section	.nv.constant0._Z15SoftmaxWarpImplI10DirectLoadI13__nv_bfloat16fE11DirectStoreIfS1_EfLi2ELi8ELi32ELi1ELb0EL9Algorithm0EEvT_T0_ll,"a",@progbits
	.sectionflags	@""
	.align	4
.nv.constant0._Z15SoftmaxWarpImplI10DirectLoadI13__nv_bfloat16fE11DirectStoreIfS1_EfLi2ELi8ELi32ELi1ELb0EL9Algorithm0EEvT_T0_ll:
	.zero		944


//--------------------- .nv.constant0._Z15SoftmaxWarpImplI10DirectLoadI13__nv_bfloat16fE11DirectStoreIfS1_EfLi2ELi6ELi32ELi1ELb1EL9Algorithm0EEvT_T0_ll --------------------------
	.section	.nv.constant0._Z15SoftmaxWarpImplI10DirectLoadI13__nv_bfloat16fE11DirectStoreIfS1_EfLi2ELi6ELi32ELi1ELb1EL9Algorithm0EEvT_T0_ll,"a",@progbits
	.sectionflags	@""
	.align	4
.nv.constant0._Z15SoftmaxWarpImplI10DirectLoadI13__nv_bfloat16fE11DirectStoreIfS1_EfLi2ELi6ELi32ELi1ELb1EL9Algorithm0EEvT_T0_ll:
	.zero		944


//--------------------- .nv.constant0._Z15SoftmaxWarpImplI10DirectLoadI13__nv_bfloat16fE11DirectStoreIfS1_EfLi2ELi6ELi32ELi1ELb0EL9Algorithm0EEvT_T0_ll --------------------------
	.section	.nv.constant0._Z15SoftmaxWarpImplI10DirectLoadI13__nv_bfloat16fE11DirectStoreIfS1_EfLi2ELi6ELi32ELi1ELb0EL9Algorithm0EEvT_T0_ll,"a",@progbits
	.sectionflags	@""
	.align	4
.nv.constant0._Z15SoftmaxWarpImplI10DirectLoadI13__nv_bfloat16fE11DirectStoreIfS1_EfLi2ELi6ELi32ELi1ELb0EL9Algorithm0EEvT_T0_ll:
	.zero		944


//--------------------- .nv.constant0._Z15SoftmaxWarpImplI10DirectLoadI13__nv_bfloat16fE11DirectStoreIfS1_EfLi2ELi4ELi32ELi1ELb1EL9Algorithm0EEvT_T0_ll --------------------------
	.section	.nv.constant0._Z15SoftmaxWarpImplI10DirectLoadI13__nv_bfloat16fE11DirectStoreIfS1_EfLi2ELi4ELi32ELi1ELb1EL9Algorithm0EEvT_T0_ll,"a",@progbits
	.sectionflags	@""
	.align	4
.nv.constant0._Z15SoftmaxWarpImplI10DirectLoadI13__nv_bfloat16fE11DirectStoreIfS1_EfLi2ELi4ELi32ELi1ELb1EL9Algorithm0EEvT_T0_ll:
	.zero		944


//--------------------- .nv.constant0._Z15SoftmaxWarpImplI10DirectLoadI13__nv_bfloat16fE11DirectStoreIfS1_EfLi2ELi4ELi32ELi1ELb0EL9Algorithm0EEvT_T0_ll --------------------------
	.section	.nv.constant0._Z15SoftmaxWarpImplI10DirectLoadI13__nv_bfloat16fE11DirectStoreIfS1_EfLi2ELi4ELi32ELi1ELb0EL9Algorithm0EEvT_T0_ll,"a",@progbits
	.sectionflags	@""
	.align	4
.nv.constant0._Z15SoftmaxWarpImplI10DirectLoadI13__nv_bfloat16fE11DirectStoreIfS1_EfLi2ELi4ELi32ELi1ELb0EL9Algorithm0EEvT_T0_ll:
	.zero		944


//--------------------- .nv.constant0._Z15SoftmaxWarpImplI10DirectLoadI13__nv_bfloat16fE11DirectStoreIfS1_EfLi2ELi2ELi32ELi1ELb1EL9Algorithm0EEvT_T0_ll --------------------------
	.section	.nv.constant0._Z15SoftmaxWarpImplI10DirectLoadI13__nv_bfloat16fE11DirectStoreIfS1_EfLi2ELi2ELi32ELi1ELb1EL9Algorithm0EEvT_T0_ll,"a",@progbits
	.sectionflags	@""
	.align	4
.nv.constant0._Z15SoftmaxWarpImplI10DirectLoadI13__nv_bfloat16fE11DirectStoreIfS1_EfLi2ELi2ELi32ELi1ELb1EL9Algorithm0EEvT_T0_ll:
	.zero		944


//--------------------- .nv.constant0._Z15SoftmaxWarpImplI10DirectLoadI13__nv_bfloat16fE11DirectStoreIfS1_EfLi2ELi2ELi32ELi1ELb0EL9Algorithm0EEvT_T0_ll --------------------------
	.section	.nv.constant0._Z15SoftmaxWarpImplI10DirectLoadI13__nv_bfloat16fE11DirectStoreIfS1_EfLi2ELi2ELi32ELi1ELb0EL9Algorithm0EEvT_T0_ll,"a",@progbits
	.sectionflags	@""
	.align	4
.nv.constant0._Z15SoftmaxWarpImplI10DirectLoadI13__nv_bfloat16fE11DirectStoreIfS1_EfLi2ELi2ELi32ELi1ELb0EL9Algorithm0EEvT_T0_ll:
	.zero		944


//--------------------- .nv.constant0._Z15SoftmaxWarpImplI10DirectLoadI13__nv_bfloat16fE11DirectStoreIfS1_EfLi2ELi2ELi32ELi2ELb1EL9Algorithm0EEvT_T0_ll --------------------------
	.section	.nv.constant0._Z15SoftmaxWarpImplI10DirectLoadI13__nv_bfloat16fE11DirectStoreIfS1_EfLi2ELi2ELi32ELi2ELb1EL9Algorithm0EEvT_T0_ll,"a",@progbits
	.sectionflags	@""
	.align	4
.nv.constant0._Z15SoftmaxWarpImplI10DirectLoadI13__nv_bfloat16fE11DirectStoreIfS1_EfLi2ELi2ELi32ELi2ELb1EL9Algorithm0EEvT_T0_ll:
	.zero		944


//--------------------- .nv.constant0._Z15SoftmaxWarpImplI10DirectLoadI13__nv_bfloat16fE11DirectStoreIfS1_EfLi2ELi2ELi32ELi2ELb0EL9Algorithm0EEvT_T0_ll --------------------------
	.section	.nv.constant0._Z15SoftmaxWarpImplI10DirectLoadI13__nv_bfloat16fE11DirectStoreIfS1_EfLi2ELi2ELi32ELi2ELb0EL9Algorithm0EEvT_T0_ll,"a",@progbits
	.sectionflags	@""
	.align	4
.nv.constant0._Z15SoftmaxWarpImplI10DirectLoadI13__nv_bfloat16fE11DirectStoreIfS1_EfLi2ELi2ELi32ELi2ELb0EL9Algorithm0EEvT_T0_ll:
	.zero		944


//--------------------- .nv.constant0._Z15SoftmaxWarpImplI10DirectLoadI13__nv_bfloat16fE11DirectStoreIfS1_EfLi2ELi2ELi16ELi1ELb1EL9Algorithm0EEvT_T0_ll --------------------------
	.section	.nv.constant0._Z15SoftmaxWarpImplI10DirectLoadI13__nv_bfloat16fE11DirectStoreIfS1_EfLi2ELi2ELi16ELi1ELb1EL9Algorithm0EEvT_T0_ll,"a",@progbits
	.sectionflags	@""
	.align	4
.nv.constant0._Z15SoftmaxWarpImplI10DirectLoadI13__nv_bfloat16fE11DirectStoreIfS1_EfLi2ELi2ELi16ELi1ELb1EL9Algorithm0EEvT_T0_ll:
	.zero		944


//--------------------- .nv.constant0._Z15SoftmaxWarpImplI10DirectLoadI13__nv_bfloat16fE11DirectStoreIfS1_EfLi2ELi2ELi16ELi1ELb0EL9Algorithm0EEvT_T0_ll --------------------------
	.section	.nv.constant0._Z15SoftmaxWarpImplI10DirectLoadI13__nv_bfloat16fE11DirectStoreIfS1_EfLi2ELi2ELi16ELi1ELb0EL9Algorithm0EEvT_T0_ll,"a",@progbits
	.sectionflags	@""
	.align	4
.nv.constant0._Z15SoftmaxWarpImplI10DirectLoadI13__nv_bfloat16fE11DirectStoreIfS1_EfLi2ELi2ELi16ELi1ELb0EL9Algorithm0EEvT_T0_ll:
	.zero		944


//--------------------- .nv.constant0._Z15SoftmaxWarpImplI10DirectLoadI13__nv_bfloat16fE11DirectStoreIfS1_EfLi2ELi2ELi16ELi2ELb1EL9Algorithm0EEvT_T0_ll --------------------------
	.section	.nv.constant0._Z15SoftmaxWarpImplI10DirectLoadI13__nv_bfloat16fE11DirectStoreIfS1_EfLi2ELi2ELi16ELi2ELb1EL9Algorithm0EEvT_T0_ll,"a",@progbits
	.sectionflags	@""
	.align	4
.nv.constant0._Z15SoftmaxWarpImplI10DirectLoadI13__nv_bfloat16fE11DirectStoreIfS1_EfLi2ELi2ELi16ELi2ELb1EL9Algorithm0EEvT_T0_ll:
	.zero		944


//--------------------- .nv.constant0._Z15SoftmaxWarpImplI10DirectLoadI13__nv_bfloat16fE11DirectStoreIfS1_EfLi2ELi2ELi16ELi2ELb0EL9Algorithm0EEvT_T0_ll --------------------------
	.section	.nv.constant0._Z15SoftmaxWarpImplI10DirectLoadI13__nv_bfloat16fE11DirectStoreIfS1_EfLi2ELi2ELi16ELi2ELb0EL9Algorithm0EEvT_T0_ll,"a",@progbits
	.sectionflags	@""
	.align	4
.nv.constant0._Z15SoftmaxWarpImplI10DirectLoadI13__nv_bfloat16fE11DirectStoreIfS1_EfLi2ELi2ELi16ELi2ELb0EL9Algorithm0EEvT_T0_ll:
	.zero		944


//--------------------- .nv.constant0._Z15SoftmaxWarpImplI10DirectLoadI13__nv_bfloat16fE11DirectStoreIfS1_EfLi2ELi2ELi8ELi1ELb1EL9Algorithm0EEvT_T0_ll --------------------------
	.section	.nv.constant0._Z15SoftmaxWarpImplI10DirectLoadI13__nv_bfloat16fE11DirectStoreIfS1_EfLi2ELi2ELi8ELi1ELb1EL9Algorithm0EEvT_T0_ll,"a",@progbits
	.sectionflags	@""
	.align	4
.nv.constant0._Z15SoftmaxWarpImplI10DirectLoadI13__nv_bfloat16fE11DirectStoreIfS1_EfLi2ELi2ELi8ELi1ELb1EL9Algorithm0EEvT_T0_ll:
	.zero		944


//--------------------- .nv.constant0._Z15SoftmaxWarpImplI10DirectLoadI13__nv_bfloat16fE11DirectStoreIfS1_EfLi2ELi2ELi8ELi1ELb0EL9Algorithm0EEvT_T0_ll --------------------------
	.section	.nv.constant0._Z15SoftmaxWarpImplI10DirectLoadI13__nv_bfloat16fE11DirectStoreIfS1_EfLi2ELi2ELi8ELi1ELb0EL9Algorithm0EEvT_T0_ll,"a",@progbits
	.sectionflags	@""
	.align	4
.nv.constant0._Z15SoftmaxWarpImplI10DirectLoadI13__nv_bfloat16fE11DirectStoreIfS1_EfLi2ELi2ELi8ELi1ELb0EL9Algorithm0EEvT_T0_ll:
	.zero		944


//--------------------- .nv.constant0._Z15SoftmaxWarpImplI10DirectLoadI13__nv_bfloat16fE11DirectStoreIfS1_EfLi2ELi2ELi8ELi2ELb1EL9Algorithm0EEvT_T0_ll --------------------------
	.section	.nv.constant0._Z15SoftmaxWarpImplI10DirectLoadI13__nv_bfloat16fE11DirectStoreIfS1_EfLi2ELi2ELi8ELi2ELb1EL9Algorithm0EEvT_T0_ll,"a",@progbits
	.sectionflags	@""
	.align	4
.nv.constant0._Z15SoftmaxWarpImplI10DirectLoadI13__nv_bfloat16fE11DirectStoreIfS1_EfLi2ELi2ELi8ELi2ELb1EL9Algorithm0EEvT_T0_ll:
	.zero		944


//--------------------- .nv.constant0._Z15SoftmaxWarpImplI10DirectLoadI13__nv_bfloat16fE11DirectStoreIfS1_EfLi2ELi2ELi8ELi2ELb0EL9Algorithm0EEvT_T0_ll --------------------------
	.section	.nv.constant0._Z15SoftmaxWarpImplI10DirectLoadI13__nv_bfloat16fE11DirectStoreIfS1_EfLi2ELi2ELi8ELi2ELb0EL9Algorithm0EEvT_T0_ll,"a",@progbits
	.sectionflags	@""
	.align	4
.nv.constant0._Z15SoftmaxWarpImplI10DirectLoadI13__nv_bfloat16fE11DirectStoreIfS1_EfLi2ELi2ELi8ELi2ELb0EL9Algorithm0EEvT_T0_ll:
	.zero		944


//--------------------- .nv.constant0._Z15SoftmaxWarpImplI10DirectLoadI13__nv_bfloat16fE11DirectStoreIfS1_EfLi2ELi2ELi4ELi1ELb1EL9Algorithm0EEvT_T0_ll --------------------------
	.section	.nv.constant0._Z15SoftmaxWarpImplI10DirectLoadI13__nv_bfloat16fE11DirectStoreIfS1_EfLi2ELi2ELi4ELi1ELb1EL9Algorithm0EEvT_T0_ll,"a",@progbits
	.sectionflags	@""
	.align	4
.nv.constant0._Z15SoftmaxWarpImplI10DirectLoadI13__nv_bfloat16fE11DirectStoreIfS1_EfLi2ELi2ELi4ELi1ELb1EL9Algorithm0EEvT_T0_ll:
	.zero		944


//--------------------- .nv.constant0._Z15SoftmaxWarpImplI10DirectLoadI13__nv_bfloat16fE11DirectStoreIfS1_EfLi2ELi2ELi4ELi1ELb0EL9Algorithm0EEvT_T0_ll --------------------------
	.section	.nv.constant0._Z15SoftmaxWarpImplI10DirectLoadI13__nv_bfloat16fE11DirectStoreIfS1_EfLi2ELi2ELi4ELi1ELb0EL9Algorithm0EEvT_T0_ll,"a",@progbits
	.sectionflags	@""
	.align	4
.nv.constant0._Z15SoftmaxWarpImplI10DirectLoadI13__nv_bfloat16fE11DirectStoreIfS1_EfLi2ELi2ELi4ELi1ELb0EL9Algorithm0EEvT_T0_ll:
	.zero		944


//--------------------- .nv.constant0._Z15SoftmaxWarpImplI10DirectLoadI13__nv_bfloat16fE11DirectStoreIfS1_EfLi2ELi2ELi4ELi2ELb1EL9Algorithm0EEvT_T0_ll --------------------------
	.section	.nv.constant0._Z15SoftmaxWarpImplI10DirectLoadI13__nv_bfloat16fE11DirectStoreIfS1_EfLi2ELi2ELi4ELi2ELb1EL9Algorithm0EEvT_T0_ll,"a",@progbits
	.sectionflags	@""
	.align	4
.nv.constant0._Z15SoftmaxWarpImplI10DirectLoadI13__nv_bfloat16fE11DirectStoreIfS1_EfLi2ELi2ELi4ELi2ELb1EL9Algorithm0EEvT_T0_ll:
	.zero		944


//--------------------- .nv.constant0._Z15SoftmaxWarpImplI10DirectLoadI13__nv_bfloat16fE11DirectStoreIfS1_EfLi2ELi2ELi4ELi2ELb0EL9Algorithm0EEvT_T0_ll --------------------------
	.section	.nv.constant0._Z15SoftmaxWarpImplI10DirectLoadI13__nv_bfloat16fE11DirectStoreIfS1_EfLi2ELi2ELi4ELi2ELb0EL9Algorithm0EEvT_T0_ll,"a",@progbits
	.sectionflags	@""
	.align	4
.nv.constant0._Z15SoftmaxWarpImplI10DirectLoadI13__nv_bfloat16fE11DirectStoreIfS1_EfLi2ELi2ELi4ELi2ELb0EL9Algorithm0EEvT_T0_ll:
	.zero		944


//--------------------- .nv.constant0._Z15SoftmaxWarpImplI10DirectLoadI13__nv_bfloat16fE11DirectStoreIfS1_EfLi2ELi2ELi2ELi1ELb1EL9Algorithm0EEvT_T0_ll --------------------------
	.section	.nv.constant0._Z15SoftmaxWarpImplI10DirectLoadI13__nv_bfloat16fE11DirectStoreIfS1_EfLi2ELi2ELi2ELi1ELb1EL9Algorithm0EEvT_T0_ll,"a",@progbits
	.sectionflags	@""
	.align	4
.nv.constant0._Z15SoftmaxWarpImplI10DirectLoadI13__nv_bfloat16fE11DirectStoreIfS1_EfLi2ELi2ELi2ELi1ELb1EL9Algorithm0EEvT_T0_ll:
	.zero		944


//--------------------- .nv.constant0._Z15SoftmaxWarpImplI10DirectLoadI13__nv_bfloat16fE11DirectStoreIfS1_EfLi2ELi2ELi2ELi1ELb0EL9Algorithm0EEvT_T0_ll --------------------------
	.section	.nv.constant0._Z15SoftmaxWarpImplI10DirectLoadI13__nv_bfloat16fE11DirectStoreIfS1_EfLi2ELi2ELi2ELi1ELb0EL9Algorithm0EEvT_T0_ll,"a",@progbits
	.sectionflags	@""
	.align	4
.nv.constant0._Z15SoftmaxWarpImplI10DirectLoadI13__nv_bfloat16fE11DirectStoreIfS1_EfLi2ELi2ELi2ELi1ELb0EL9Algorithm0EEvT_T0_ll:
	.zero		944


//--------------------- .nv.constant0._Z15SoftmaxWarpImplI10DirectLoadI13__nv_bfloat16fE11DirectStoreIfS1_EfLi2ELi2ELi2ELi2ELb1EL9Algorithm0EEvT_T0_ll --------------------------
	.section	.nv.constant0._Z15SoftmaxWarpImplI10DirectLoadI13__nv_bfloat16fE11DirectStoreIfS1_EfLi2ELi2ELi2ELi2ELb1EL9Algorithm0EEvT_T0_ll,"a",@progbits
	.sectionflags	@""
	.align	4
.nv.constant0._Z15SoftmaxWarpImplI10DirectLoadI13__nv_bfloat16fE11DirectStoreIfS1_EfLi2ELi2ELi2ELi2ELb1EL9Algorithm0EEvT_T0_ll:
	.zero		944


//--------------------- .nv.constant0._Z15SoftmaxWarpImplI10DirectLoadI13__nv_bfloat16fE11DirectStoreIfS1_EfLi2ELi2ELi2ELi2ELb0EL9Algorithm0EEvT_T0_ll --------------------------
	.section	.nv.constant0._Z15SoftmaxWarpImplI10DirectLoadI13__nv_bfloat16fE11DirectStoreIfS1_EfLi2ELi2ELi2ELi2ELb0EL9Algorithm0EEvT_T0_ll,"a",@progbits
	.sectionflags	@""
	.align	4
.nv.constant0._Z15SoftmaxWarpImplI10DirectLoadI13__nv_bfloat16fE11DirectStoreIfS1_EfLi2ELi2ELi2ELi2ELb0EL9Algorithm0EEvT_T0_ll:
	.zero		944


//--------------------- .nv.constant0._Z15SoftmaxWarpImplI10DirectLoadI13__nv_bfloat16fE11DirectStoreIfS1_EfLi2ELi2ELi1ELi1ELb1EL9Algorithm0EEvT_T0_ll --------------------------
	.section	.nv.constant0._Z15SoftmaxWarpImplI10DirectLoadI13__nv_bfloat16fE11DirectStoreIfS1_EfLi2ELi2ELi1ELi1ELb1EL9Algorithm0EEvT_T0_ll,"a",@progbits
	.sectionflags	@""
	.align	4
.nv.constant0._Z15SoftmaxWarpImplI10DirectLoadI13__nv_bfloat16fE11DirectStoreIfS1_EfLi2ELi2ELi1ELi1ELb1EL9Algorithm0EEvT_T0_ll:
	.zero		944


//--------------------- .nv.constant0._Z15SoftmaxWarpImplI10DirectLoadI13__nv_bfloat16fE11DirectStoreIfS1_EfLi2ELi2ELi1ELi1ELb0EL9Algorithm0EEvT_T0_ll --------------------------
	.section	.nv.constant0._Z15SoftmaxWarpImplI10DirectLoadI13__nv_bfloat16fE11DirectStoreIfS1_EfLi2ELi2ELi1ELi1ELb0EL9Algorithm0EEvT_T0_ll,"a",@progbits
	.sectionflags	@""
	.align	4
.nv.constant0._Z15SoftmaxWarpImplI10DirectLoadI13__nv_bfloat16fE11DirectStoreIfS1_EfLi2ELi2ELi1ELi1ELb0EL9Algorithm0EEvT_T0_ll:
	.zero		944


//--------------------- .nv.constant0._Z15SoftmaxWarpImplI10DirectLoadI13__nv_bfloat16fE11DirectStoreIfS1_EfLi2ELi2ELi1ELi2ELb1EL9Algorithm0EEvT_T0_ll --------------------------
	.section	.nv.constant0._Z15SoftmaxWarpImplI10DirectLoadI13__nv_bfloat16fE11DirectStoreIfS1_EfLi2ELi2ELi1ELi2ELb1EL9Algorithm0EEvT_T0_ll,"a",@progbits
	.sectionflags	@""
	.align	4
.nv.constant0._Z15SoftmaxWarpImplI10DirectLoadI13__nv_bfloat16fE11DirectStoreIfS1_EfLi2ELi2ELi1ELi2ELb1EL9Algorithm0EEvT_T0_ll:
	.zero		944


//--------------------- .nv.constant0._Z15SoftmaxWarpImplI10DirectLoadI13__nv_bfloat16fE11DirectStoreIfS1_EfLi2ELi2ELi1ELi2ELb0EL9Algorithm0EEvT_T0_ll --------------------------
	.section	.nv.constant0._Z15SoftmaxWarpImplI10DirectLoadI13__nv_bfloat16fE11DirectStoreIfS1_EfLi2ELi2ELi1ELi2ELb0EL9Algorithm0EEvT_T0_ll,"a",@progbits
	.sectionflags	@""
	.align	4
.nv.constant0._Z15SoftmaxWarpImplI10DirectLoadI13__nv_bfloat16fE11DirectStoreIfS1_EfLi2ELi2ELi1ELi2ELb0EL9Algorithm0EEvT_T0_ll:
	.zero		944


//--------------------- .nv.constant0._Z24SoftmaxBlockUncachedImplI10DirectLoadI6__halffE11DirectStoreIfS1_EfLi1ELi1024EL9Algorithm0EEvT_T0_ll --------------------------
	.section	.nv.constant0._Z24SoftmaxBlockUncachedImplI10DirectLoadI6__halffE11DirectStoreIfS1_EfLi1ELi1024EL9Algorithm0EEvT_T0_ll,"a",@progbits
	.sectionflags	@""
	.align	4
.nv.constant0._Z24SoftmaxBlockUncachedImplI10DirectLoadI6__halffE11DirectStoreIfS1_EfLi1ELi1024EL9Algorithm0EEvT_T0_ll:
	.zero		944


//--------------------- .nv.constant0._Z24SoftmaxBlockUncachedImplI10DirectLoadI6__halffE11DirectStoreIfS1_EfLi2ELi1024EL9Algorithm0EEvT_T0_ll --------------------------
	.section	.nv.constant0._Z24SoftmaxBlockUncachedImplI10DirectLoadI6__halffE11DirectStoreIfS1_EfLi2ELi1024EL9Algorithm0EEvT_T0_ll,"a",@progbits
	.sectionflags	@""
	.align	4
.nv.constant0._Z24SoftmaxBlockUncachedImplI10DirectLoadI6__halffE11DirectStoreIfS1_EfLi2ELi1024EL9Algorithm0EEvT_T0_ll:
	.zero		944


//--------------------- .nv.constant0._Z20SoftmaxBlockSMemImplI10DirectLoadI6__halffE11DirectStoreIfS1_EfLi1ELi256EL9Algorithm0EEvT_T0_ll --------------------------
	.section	.nv.constant0._Z20SoftmaxBlockSMemImplI10DirectLoadI6__halffE11DirectStoreIfS1_EfLi1ELi256EL9Algorithm0EEvT_T0_ll,"a",@progbits
	.sectionflags	@""
	.align	4
.nv.constant0._Z20SoftmaxBlockSMemImplI10DirectLoadI6__halffE11DirectStoreIfS1_EfLi1ELi256EL9Algorithm0EEvT_T0_ll:
	.zero		944


//--------------------- .nv.constant0._Z20SoftmaxBlockSMemImplI10DirectLoadI6__halffE11DirectStoreIfS1_EfLi1ELi512EL9Algorithm0EEvT_T0_ll --------------------------
	.section	.nv.constant0._Z20SoftmaxBlockSMemImplI10DirectLoadI6__halffE11DirectStoreIfS1_EfLi1ELi512EL9Algorithm0EEvT_T0_ll,"a",@progbits
	.sectionflags	@""
	.align	4
.nv.constant0._Z20SoftmaxBlockSMemImplI10DirectLoadI6__halffE11DirectStoreIfS1_EfLi1ELi512EL9Algorithm0EEvT_T0_ll:
	.zero		944


//--------------------- .nv.constant0._Z20SoftmaxBlockSMemImplI10DirectLoadI6__halffE11DirectStoreIfS1_EfLi1ELi1024EL9Algorithm0EEvT_T0_ll --------------------------
	.section	.nv.constant0._Z20SoftmaxBlockSMemImplI10DirectLoadI6__halffE11DirectStoreIfS1_EfLi1ELi1024EL9Algorithm0EEvT_T0_ll,"a",@progbits
	.sectionflags	@""
	.align	4
.nv.constant0._Z20SoftmaxBlockSMemImplI10DirectLoadI6__halffE11DirectStoreIfS1_EfLi1ELi1024EL9Algorithm0EEvT_T0_ll:
	.zero		944


//--------------------- .nv.constant0._Z20SoftmaxBlockSMemImplI10DirectLoadI6__halffE11DirectStoreIfS1_EfLi1ELi128EL9Algorithm0EEvT_T0_ll --------------------------
	.section	.nv.constant0._Z20SoftmaxBlockSMemImplI10DirectLoadI6__halffE11DirectStoreIfS1_EfLi1ELi128EL9Algorithm0EEvT_T0_ll,"a",@progbits
	.sectionflags	@""
	.align	4
.nv.constant0._Z20SoftmaxBlockSMemImplI10DirectLoadI6__halffE11DirectStoreIfS1_EfLi1ELi128EL9Algorithm0EEvT_T0_ll:
	.zero		944


//--------------------- .nv.constant0._Z20SoftmaxBlockSMemImplI10DirectLoadI6__halffE11DirectStoreIfS1_EfLi2ELi256EL9Algorithm0EEvT_T0_ll --------------------------
	.section	.nv.constant0._Z20SoftmaxBlockSMemImplI10DirectLoadI6__halffE11DirectStoreIfS1_EfLi2ELi256EL9Algorithm0EEvT_T0_ll,"a",@progbits
	.sectionflags	@""
	.align	4
.nv.constant0._Z20SoftmaxBlockSMemImplI10DirectLoadI6__halffE11DirectStoreIfS1_EfLi2ELi256EL9Algorithm0EEvT_T0_ll:
	.zero		944


//--------------------- .nv.constant0._Z20SoftmaxBlockSMemImplI10DirectLoadI6__halffE11DirectStoreIfS1_EfLi2ELi512EL9Algorithm0EEvT_T0_ll --------------------------
	.section	.nv.constant0._Z20SoftmaxBlockSMemImplI10DirectLoadI6__halffE11DirectStoreIfS1_EfLi2ELi512EL9Algorithm0EEvT_T0_ll,"a",@progbits
	.sectionflags	@""
	.align	4
.nv.constant0._Z20SoftmaxBlockSMemImplI10DirectLoadI6__halffE11DirectStoreIfS1_EfLi2ELi512EL9Algorithm0EEvT_T0_ll:
	.zero		944


//--------------------- .nv.constant0._Z20SoftmaxBlockSMemImplI10DirectLoadI6__halffE11DirectStoreIfS1_EfLi2ELi1024EL9Algorithm0EEvT_T0_ll --------------------------
	.section	.nv.constant0._Z20SoftmaxBlockSMemImplI10DirectLoadI6__halffE11DirectStoreIfS1_EfLi2ELi1024EL9Algorithm0EEvT_T0_ll,"a",@progbits
	.sectionflags	@""
	.align	4
.nv.constant0._Z20SoftmaxBlockSMemImplI10DirectLoadI6__halffE11DirectStoreIfS1_EfLi2ELi1024EL9Algorithm0EEvT_T0_ll:
	.zero		944


//--------------------- .nv.constant0._Z20SoftmaxBlockSMemImplI10DirectLoadI6__halffE11DirectStoreIfS1_EfLi2ELi128EL9Algorithm0EEvT_T0_ll --------------------------
	.section	.nv.constant0._Z20SoftmaxBlockSMemImplI10DirectLoadI6__halffE11DirectStoreIfS1_EfLi2ELi128EL9Algorithm0EEvT_T0_ll,"a",@progbits
	.sectionflags	@""
	.align	4
.nv.constant0._Z20SoftmaxBlockSMemImplI10DirectLoadI6__halffE11DirectStoreIfS1_EfLi2ELi128EL9Algorithm0EEvT_T0_ll:
	.zero		944


//--------------------- .nv.constant0._Z15SoftmaxWarpImplI10DirectLoadI6__halffE11DirectStoreIfS1_EfLi1ELi32ELi32ELi1ELb1EL9Algorithm0EEvT_T0_ll --------------------------
	.section	.nv.constant0._Z15SoftmaxWarpImplI10DirectLoadI6__halffE11DirectStoreIfS1_EfLi1ELi32ELi32ELi1ELb1EL9Algorithm0EEvT_T0_ll,"a",@progbits
	.sectionflags	@""
	.align	4
.nv.constant0._Z15SoftmaxWarpImplI10DirectLoadI6__halffE11DirectStoreIfS1_EfLi1ELi32ELi32ELi1ELb1EL9Algorithm0EEvT_T0_ll:
	.zero		944


//--------------------- .nv.constant0._Z15SoftmaxWarpImplI10DirectLoadI6__halffE11DirectStoreIfS1_EfLi1ELi32ELi32ELi1ELb0EL9Algorithm0EEvT_T0_ll --------------------------
	.section	.nv.constant0._Z15SoftmaxWarpImplI10DirectLoadI6__halffE11DirectStoreIfS1_EfLi1ELi32ELi32ELi1ELb0EL9Algorithm0EEvT_T0_ll,"a",@progbits
	.sectionflags	@""
	.align	4
.nv.constant0._Z15SoftmaxWarpImplI10DirectLoadI6__halffE11DirectStoreIfS1_EfLi1ELi32ELi32ELi1ELb0EL9Algorithm0EEvT_T0_ll:
	.zero		944


//--------------------- .nv.constant0._Z15SoftmaxWarpImplI10DirectLoadI6__halffE11DirectStoreIfS1_EfLi1ELi31ELi32ELi1ELb1EL9Algorithm0EEvT_T0_ll --------------------------
	.section	.nv.constant0._Z15SoftmaxWarpImplI10DirectLoadI6__halffE11DirectStoreIfS1_EfLi1ELi31ELi32ELi1ELb1EL9Algorithm0EEvT_T0_ll,"a",@progbits
	.sectionflags	@""
	.align	4
.nv.constant0._Z15SoftmaxWarpImplI10DirectLoadI6__halffE11DirectStoreIfS1_EfLi1ELi31ELi32ELi1ELb1EL9Algorithm0EEvT_T0_ll:
	.zero		944


//--------------------- .nv.constant0._Z15SoftmaxWarpImplI10DirectLoadI6__halffE11DirectStoreIfS1_EfLi1ELi31ELi32ELi1ELb0EL9Algorithm0EEvT_T0_ll --------------------------
	.section	.nv.constant0._Z15SoftmaxWarpImplI10DirectLoadI6__halffE11DirectStoreIfS1_EfLi1ELi31ELi32ELi1ELb0EL9Algorithm0EEvT_T0_ll,"a",@progbits
	.sectionflags	@""
	.align	4
.nv.constant0._Z15SoftmaxWarpImplI10DirectLoadI6__halffE11DirectStoreIfS1_EfLi1ELi31ELi32ELi1ELb0EL9Algorithm0EEvT_T0_ll:
	.zero		944


//--------------------- .nv.constant0._Z15SoftmaxWarpImplI10DirectLoadI6__halffE11DirectStoreIfS1_EfLi1ELi30ELi32ELi1ELb1EL9Algorithm0EEvT_T0_ll --------------------------
	.section	.nv.constant0._Z15SoftmaxWarpImplI10DirectLoadI6__halffE11DirectStoreIfS1_EfLi1ELi30ELi32ELi1ELb1EL9Algorithm0EEvT_T0_ll,"a",@progbits
	.sectionflags	@""
	.align	4
.nv.constant0._Z15SoftmaxWarpImplI10DirectLoadI6__halffE11DirectStoreIfS1_EfLi1ELi30ELi32ELi1ELb1EL9Algorithm0EEvT_T0_ll:
	.zero		944


//--------------------- .nv.constant0._Z15SoftmaxWarpImplI10DirectLoadI6__halffE11DirectStoreIfS1_EfLi1ELi30ELi32ELi1ELb0EL9Algorithm0EEvT_T0_ll --------------------------
	.section	.nv.constant0._Z15SoftmaxWarpImplI10DirectLoadI6__halffE11DirectStoreIfS1_EfLi1ELi30ELi32ELi1ELb0EL9Algorithm0EEvT_T0_ll,"a",@progbits
	.sectionflags	@""
	.align	4
.nv.constant0._Z15SoftmaxWarpImplI10DirectLoadI6__halffE11DirectStoreIfS1_EfLi1ELi30ELi32ELi1ELb0EL9Algorithm0EEvT_T0_ll:
	.zero		944


//--------------------- .nv.constant0._Z15SoftmaxWarpImplI10DirectLoadI6__halffE11DirectStoreIfS1_EfLi1ELi29ELi32ELi1ELb1EL9Algorithm0EEvT_T0_ll --------------------------
	.section	.nv.constant0._Z15SoftmaxWarpImplI10DirectLoadI6__halffE11DirectStoreIfS1_EfLi1ELi29ELi32ELi1ELb1EL9Algorithm0EEvT_T0_ll,"a",@progbits
	.sectionflags	@""
	.align	4
.nv.constant0._Z15SoftmaxWarpImplI10DirectLoadI6__halffE11DirectStoreIfS1_EfLi1ELi29ELi32ELi1ELb1EL9Algorithm0EEvT_T0_ll:
	.zero		944


//--------------------- .nv.constant0._Z15SoftmaxWarpImplI10DirectLoadI6__halffE11DirectStoreIfS1_EfLi1ELi29ELi32ELi1ELb0EL9Algorithm0EEvT_T0_ll --------------------------
	.section	.nv.constant0._Z15SoftmaxWarpImplI10DirectLoadI6__halffE11DirectStoreIfS1_EfLi1ELi29ELi32ELi1ELb0EL9Algorithm0EEvT_T0_ll,"a",@progbits
	.sectionflags	@""
	.align	4
.nv.constant0._Z15SoftmaxWarpImplI10DirectLoadI6__halffE11DirectStoreIfS1_EfLi1ELi29ELi32ELi1ELb0EL9Algorithm0EEvT_T0_ll:
	.zero		944


//--------------------- .nv.constant0._Z15SoftmaxWarpImplI10DirectLoadI6__halffE11DirectStoreIfS1_EfLi1ELi28ELi32ELi1ELb1EL9Algorithm0EEvT_T0_ll --------------------------
	.section	.nv.constant0._Z15SoftmaxWarpImplI10DirectLoadI6__halffE11DirectStoreIfS1_EfLi1ELi28ELi32ELi1ELb1EL9Algorithm0EEvT_T0_ll,"a",@progbits
	.sectionflags	@""
	.align	4
.nv.constant0._Z15SoftmaxWarpImplI10DirectLoadI6__halffE11DirectStoreIfS1_EfLi1ELi28ELi32ELi1ELb1EL9Algorithm0EEvT_T0_ll:
	.zero		944


//--------------------- .nv.constant0._Z15SoftmaxWarpImplI10DirectLoadI6__halffE11DirectStoreIfS1_EfLi1ELi28ELi32ELi1ELb0EL9Algorithm0EEvT_T0_ll --------------------------
	.section	.nv.constant0._Z15SoftmaxWarpImplI10DirectLoadI6__halffE11DirectStoreIfS1_EfLi1ELi28ELi32ELi1ELb0EL9Algorithm0EEvT_T0_ll,"a",@progbits
	.sectionflags	@""
	.align	4
.nv.constant0._Z15SoftmaxWarpImplI10DirectLoadI6__halffE11DirectStoreIfS1_EfLi1ELi28ELi32ELi1ELb0EL9Algorithm0EEvT_T0_ll:
	.zero		944


//--------------------- .nv.constant0._Z15SoftmaxWarpImplI10DirectLoadI6__halffE11DirectStoreIfS1_EfLi1ELi27ELi32ELi1ELb1EL9Algorithm0EEvT_T0_ll --------------------------
	.section	.nv.constant0._Z15SoftmaxWarpImplI10DirectLoadI6__halffE11DirectStoreIfS1_EfLi1ELi27ELi32ELi1ELb1EL9Algorithm0EEvT_T0_ll,"a",@progbits
	.sectionflags	@""
	.align	4
.nv.constant0._Z15SoftmaxWarpImplI10DirectLoadI6__halffE11DirectStoreIfS1_EfLi1ELi27ELi32ELi1ELb1EL9Algorithm0EEvT_T0_ll:
	.zero		944


//--------------------- .nv.constant0._Z15SoftmaxWarpImplI10DirectLoadI6__halffE11DirectStoreIfS1_EfLi1ELi27ELi32ELi1ELb0EL9Algorithm0EEvT_T0_ll --------------------------
	.section	.nv.constant0._Z15SoftmaxWarpImplI10DirectLoadI6__halffE11DirectStoreIfS1_EfLi1ELi27ELi32ELi1ELb0EL9Algorithm0EEvT_T0_ll,"a",@progbits
	.sectionflags	@""
	.align	4
.nv.constant0._Z15SoftmaxWarpImplI10DirectLoadI6__halffE11DirectStoreIfS1_EfLi1ELi27ELi32ELi1ELb0EL9Algorithm0EEvT_T0_ll:
	.zero		944


//--------------------- .nv.constant0._Z15SoftmaxWarpImplI10DirectLoadI6__halffE11DirectStoreIfS1_EfLi1ELi26ELi32ELi1ELb1EL9Algorithm0EEvT_T0_ll --------------------------
	.section	.nv.constant0._Z15SoftmaxWarpImplI10DirectLoadI6__halffE11DirectStoreIfS1_EfLi1ELi26ELi32ELi1ELb1EL9Algorithm0EEvT_T0_ll,"a",@progbits
	.sectionflags	@""
	.align	4
.nv.constant0._Z15SoftmaxWarpImplI10DirectLoadI6__halffE11DirectStoreIfS1_EfLi1ELi26ELi32ELi1ELb1EL9Algorithm0EEvT_T0_ll:
	.zero		944


//--------------------- .nv.constant0._Z15SoftmaxWarpImplI10DirectLoadI6__halffE11DirectStoreIfS1_EfLi1ELi26ELi32ELi1ELb0EL9Algorithm0EEvT_T0_ll --------------------------
	.section	.nv.constant0._Z15SoftmaxWarpImplI10DirectLoadI6__halffE11DirectStoreIfS1_EfLi1ELi26ELi32ELi1ELb0EL9Algorithm0EEvT_T0_ll,"a",@progbits
	.sectionflags	@""
	.align	4
.nv.constant0._Z15SoftmaxWarpImplI10DirectLoadI6__halffE11DirectStoreIfS1_EfLi1ELi26ELi32ELi1ELb0EL9Algorithm0EEvT_T0_ll:
	.zero		944


//--------------------- .nv.constant0._Z15SoftmaxWarpImplI10DirectLoadI6__halffE11DirectStoreIfS1_EfLi1ELi25ELi32ELi1ELb1EL9Algorithm0EEvT_T0_ll --------------------------
	.section	.nv.constant0._Z15SoftmaxWarpImplI10DirectLoadI6__halffE11DirectStoreIfS1_EfLi1ELi25ELi32ELi1ELb1EL9Algorithm0EEvT_T0_ll,"a",@progbits
	.sectionflags	@""
	.align	4
.nv.constant0._Z15SoftmaxWarpImplI10DirectLoadI6__halffE11DirectStoreIfS1_EfLi1ELi25ELi32ELi1ELb1EL9Algorithm0EEvT_T0_ll:
	.zero		944


//--------------------- .nv.constant0._Z15SoftmaxWarpImplI10DirectLoadI6__halffE11DirectStoreIfS1_EfLi1ELi25ELi32ELi1ELb0EL9Algorithm0EEvT_T0_ll --------------------------
	.section	.nv.constant0._Z15SoftmaxWarpImplI10DirectLoadI6__halffE11DirectStoreIfS1_EfLi1ELi25ELi32ELi1ELb0EL9Algorithm0EEvT_T0_ll,"a",@progbits
	.sectionflags	@""
	.align	4
.nv.constant0._Z15SoftmaxWarpImplI10DirectLoadI6__halffE11DirectStoreIfS1_EfLi1ELi25ELi32ELi1ELb0EL9Algorithm0EEvT_T0_ll:
	.zero		944


//--------------------- .nv.constant0._Z15SoftmaxWarpImplI10DirectLoadI6__halffE11DirectStoreIfS1_EfLi1ELi24ELi32ELi1ELb1EL9Algorithm0EEvT_T0_ll --------------------------
	.section	.nv.constant0._Z15SoftmaxWarpImplI10DirectLoadI6__halffE11DirectStoreIfS1_EfLi1ELi24ELi32ELi1ELb1EL9Algorithm0EEvT_T0_ll,"a",@progbits
	.sectionflags	@""
	.align	4
.nv.constant0._Z15SoftmaxWarpImplI10DirectLoadI6__halffE11DirectStoreIfS1_EfLi1ELi24ELi32ELi1ELb1EL9Algorithm0EEvT_T0_ll:
	.zero		944


//--------------------- .nv.constant0._Z15SoftmaxWarpImplI10DirectLoadI6__halffE11DirectStoreIfS1_EfLi1ELi24ELi32ELi1ELb0EL9Algorithm0EEvT_T0_ll --------------------------
	.section	.nv.constant0._Z15SoftmaxWarpImplI10DirectLoadI6__halffE11DirectStoreIfS1_EfLi1ELi24ELi32ELi1ELb0EL9Algorithm0EEvT_T0_ll,"a",@progbits
	.sectionflags	@""
	.align	4
.nv.constant0._Z15SoftmaxWarpImplI10DirectLoadI6__halffE11DirectStoreIfS1_EfLi1ELi24ELi32ELi1ELb0EL9Algorithm0EEvT_T0_ll:
	.zero		944


//--------------------- .nv.constant0._Z15SoftmaxWarpImplI10DirectLoadI6__halffE11DirectStoreIfS1_EfLi1ELi23ELi32ELi1ELb1EL9Algorithm0EEvT_T0_ll --------------------------
	.section	.nv.constant0._Z15SoftmaxWarpImplI10DirectLoadI6__halffE11DirectStoreIfS1_EfLi1ELi23ELi32ELi1ELb1EL9Algorithm0EEvT_T0_ll,"a",@progbits
	.sectionflags	@""
	.align	4
.nv.constant0._Z15SoftmaxWarpImplI10DirectLoadI6__halffE11DirectStoreIfS1_EfLi1ELi23ELi32ELi1ELb1EL9Algorithm0EEvT_T0_ll:
	.zero		944


//--------------------- .nv.constant0._Z15SoftmaxWarpImplI10DirectLoadI6__halffE11DirectStoreIfS1_EfLi1ELi23ELi32ELi1ELb0EL9Algorithm0EEvT_T0_ll --------------------------
	.section	.nv.constant0._Z15SoftmaxWarpImplI10DirectLoadI6__halffE11DirectStoreIfS1_EfLi1ELi23ELi32ELi1ELb0EL9Algorithm0EEvT_T0_ll,"a",@progbits
	.sectionflags	@""
	.align	4
.nv.constant0._Z15SoftmaxWarpImplI10DirectLoadI6__halffE11DirectStoreIfS1_EfLi1ELi23ELi32ELi1ELb0EL9Algorithm0EEvT_T0_ll:
	.zero		944


//--------------------- .nv.constant0._Z15SoftmaxWarpImplI10DirectLoadI6__halffE11DirectStoreIfS1_EfLi1ELi22ELi32ELi1ELb1EL9Algorithm0EEvT_T0_ll --------------------------
	.section	.nv.constant0._Z15SoftmaxWarpImplI10DirectLoadI6__halffE11DirectStoreIfS1_EfLi1ELi22ELi32ELi1ELb1EL9Algorithm0EEvT_T0_ll,"a",@progbits
	.sectionflags	@""
	.align	4
.nv.constant0._Z15SoftmaxWarpImplI10DirectLoadI6__halffE11DirectStoreIfS1_EfLi1ELi22ELi32ELi1ELb1EL9Algorithm0EEvT_T0_ll:
	.zero		944


//--------------------- .nv.constant0._Z15SoftmaxWarpImplI10DirectLoadI6__halffE11DirectStoreIfS1_EfLi1ELi22ELi32ELi1ELb0EL9Algorithm0EEvT_T0_ll --------------------------
	.section	.nv.constant0._Z15SoftmaxWarpImplI10DirectLoadI6__halffE11DirectStoreIfS1_EfLi1ELi22ELi32ELi1ELb0EL9Algorithm0EEvT_T0_ll,"a",@progbits
	.sectionflags	@""
	.align	4
.nv.constant0._Z15SoftmaxWarpImplI10DirectLoadI6__halffE11DirectStoreIfS1_EfLi1ELi22ELi32ELi1ELb0EL9Algorithm0EEvT_T0_ll:
	.zero		944


//--------------------- .nv.constant0._Z15SoftmaxWarpImplI10DirectLoadI6__halffE11DirectStoreIfS1_EfLi1ELi21ELi32ELi1ELb1EL9Algorithm0EEvT_T0_ll --------------------------
	.section	.nv.constant0._Z15SoftmaxWarpImplI10DirectLoadI6__halffE11DirectStoreIfS1_EfLi1ELi21ELi32ELi1ELb1EL9Algorithm0EEvT_T0_ll,"a",@progbits
	.sectionflags	@""
	.align	4
.nv.constant0._Z15SoftmaxWarpImplI10DirectLoadI6__halffE11DirectStoreIfS1_EfLi1ELi21ELi32ELi1ELb1EL9Algorithm0EEvT_T0_ll:
	.zero		944


//--------------------- .nv.constant0._Z15SoftmaxWarpImplI10DirectLoadI6__halffE11DirectStoreIfS1_EfLi1ELi21ELi32ELi1ELb0EL9Algorithm0EEvT_T0_ll --------------------------
	.section	.nv.constant0._Z15SoftmaxWarpImplI10DirectLoadI6__halffE11DirectStoreIfS1_EfLi1ELi21ELi32ELi1ELb0EL9Algorithm0EEvT_T0_ll,"a",@progbits
	.sectionflags	@""
	.align	4
.nv.constant0._Z15SoftmaxWarpImplI10DirectLoadI6__halffE11DirectStoreIfS1_EfLi1ELi21ELi32ELi1ELb0EL9Algorithm0EEvT_T0_ll:
	.zero		944


//--------------------- .nv.constant0._Z15SoftmaxWarpImplI10DirectLoadI6__halffE11DirectStoreIfS1_EfLi1ELi20ELi32ELi1ELb1EL9Algorithm0EEvT_T0_ll --------------------------
	.section	.nv.constant0._Z15SoftmaxWarpImplI10DirectLoadI6__halffE11DirectStoreIfS1_EfLi1ELi20ELi32ELi1ELb1EL9Algorithm0EEvT_T0_ll,"a",@progbits
	.sectionflags	@""
	.align	4
.nv.constant0._Z15SoftmaxWarpImplI10DirectLoadI6__halffE11DirectStoreIfS1_EfLi1ELi20ELi32ELi1ELb1EL9Algorithm0EEvT_T0_ll:
	.zero		944


//--------------------- .nv.constant0._Z15SoftmaxWarpImplI10DirectLoadI6__halffE11DirectStoreIfS1_EfLi1ELi20ELi32ELi1ELb0EL9Algorithm0EEvT_T0_ll --------------------------
	.section	.nv.constant0._Z15SoftmaxWarpImplI10DirectLoadI6__halffE11DirectStoreIfS1_EfLi1ELi20ELi32ELi1ELb0EL9Algorithm0EEvT_T0_ll,"a",@progbits
	.sectionflags	@""
	.align	4
.nv.constant0._Z15SoftmaxWarpImplI10DirectLoadI6__halffE11DirectStoreIfS1_EfLi1ELi20ELi32ELi1ELb0EL9Algorithm0EEvT_T0_ll:
	.zero		944


//--------------------- .nv.constant0._Z15SoftmaxWarpImplI10DirectLoadI6__halffE11DirectStoreIfS1_EfLi1ELi19ELi32ELi1ELb1EL9Algorithm0EEvT_T0_ll --------------------------
	.section	.nv.constant0._Z15SoftmaxWarpImplI10DirectLoadI6__halffE11DirectStoreIfS1_EfLi1ELi19ELi32ELi1ELb1EL9Algorithm0EEvT_T0_ll,"a",@progbits
	.sectionflags	@""
	.align	4
.nv.constant0._Z15SoftmaxWarpImplI10DirectLoadI6__halffE11DirectStoreIfS1_EfLi1ELi19ELi32ELi1ELb1EL9Algorithm0EEvT_T0_ll:
	.zero		944


//--------------------- .nv.constant0._Z15SoftmaxWarpImplI10DirectLoadI6__halffE11DirectStoreIfS1_EfLi1ELi19ELi32ELi1ELb0EL9Algorithm0EEvT_T0_ll --------------------------
	.section	.nv.constant0._Z15SoftmaxWarpImplI10DirectLoadI6__halffE11DirectStoreIfS1_EfLi1ELi19ELi32ELi1ELb0EL9Algorithm0EEvT_T0_ll,"a",@progbits
	.sectionflags	@""
	.align	4
.nv.constant0._Z15SoftmaxWarpImplI10DirectLoadI6__halffE11DirectStoreIfS1_EfLi1ELi19ELi32ELi1ELb0EL9Algorithm0EEvT_T0_ll:
	.zero		944


//--------------------- .nv.constant0._Z15SoftmaxWarpImplI10DirectLoadI6__halffE11DirectStoreIfS1_EfLi1ELi18ELi32ELi1ELb1EL9Algorithm0EEvT_T0_ll --------------------------
	.section	.nv.constant0._Z15SoftmaxWarpImplI10DirectLoadI6__halffE11DirectStoreIfS1_EfLi1ELi18ELi32ELi1ELb1EL9Algorithm0EEvT_T0_ll,"a",@progbits
	.sectionflags	@""
	.align	4
.nv.constant0._Z15SoftmaxWarpImplI10DirectLoadI6__halffE11DirectStoreIfS1_EfLi1ELi18ELi32ELi1ELb1EL9Algorithm0EEvT_T0_ll:
	.zero		944


//--------------------- .nv.constant0._Z15SoftmaxWarpImplI10DirectLoadI6__halffE11DirectStoreIfS1_EfLi1ELi18ELi32ELi1ELb0EL9Algorithm0EEvT_T0_ll --------------------------
	.section	.nv.constant0._Z15SoftmaxWarpImplI10DirectLoadI6__halffE11DirectStoreIfS1_EfLi1ELi18ELi32ELi1ELb0EL9Algorithm0EEvT_T0_ll,"a",@progbits
	.sectionflags	@""
	.align	4
.nv.constant0._Z15SoftmaxWarpImplI10DirectLoadI6__halffE11DirectStoreIfS1_EfLi1ELi18ELi32ELi1ELb0EL9Algorithm0EEvT_T0_ll:
	.zero		944


//--------------------- .nv.constant0._Z15SoftmaxWarpImplI10DirectLoadI6__halffE11DirectStoreIfS1_EfLi1ELi17ELi32ELi1ELb1EL9Algorithm0EEvT_T0_ll --------------------------
	.section	.nv.constant0._Z15SoftmaxWarpImplI10DirectLoadI6__halffE11DirectStoreIfS1_EfLi1ELi17ELi32ELi1ELb1EL9Algorithm0EEvT_T0_ll,"a",@progbits
	.sectionflags	@""
	.align	4
.nv.constant0._Z15SoftmaxWarpImplI10DirectLoadI6__halffE11DirectStoreIfS1_EfLi1ELi17ELi32ELi1ELb1EL9Algorithm0EEvT_T0_ll:
	.zero		944


//--------------------- .nv.constant0._Z15SoftmaxWarpImplI10DirectLoadI6__halffE11DirectStoreIfS1_EfLi1ELi17ELi32ELi1ELb0EL9Algorithm0EEvT_T0_ll --------------------------
	.section	.nv.constant0._Z15SoftmaxWarpImplI10DirectLoadI6__halffE11DirectStoreIfS1_EfLi1ELi17ELi32ELi1ELb0EL9Algorithm0EEvT_T0_ll,"a",@progbits
	.sectionflags	@""
	.align	4
.nv.constant0._Z15SoftmaxWarpImplI10DirectLoadI6__halffE11DirectStoreIfS1_EfLi1ELi17ELi32ELi1ELb0EL9Algorithm0EEvT_T0_ll:
	.zero		944


//--------------------- .nv.constant0._Z15SoftmaxWarpImplI10DirectLoadI6__halffE11DirectStoreIfS1_EfLi1ELi16ELi32ELi1ELb1EL9Algorithm0EEvT_T0_ll --------------------------
	.section	.nv.constant0._Z15SoftmaxWarpImplI10DirectLoadI6__halffE11DirectStoreIfS1_EfLi1ELi16ELi32ELi1ELb1EL9Algorithm0EEvT_T0_ll,"a",@progbits
	.sectionflags	@""
	.align	4
.nv.constant0._Z15SoftmaxWarpImplI10DirectLoadI6__halffE11DirectStoreIfS1_EfLi1ELi16ELi32ELi1ELb1EL9Algorithm0EEvT_T0_ll:
	.zero		944


//--------------------- .nv.constant0._Z15SoftmaxWarpImplI10DirectLoadI6__halffE11DirectStoreIfS1_EfLi1ELi16ELi32ELi1ELb0EL9Algorithm0EEvT_T0_ll --------------------------
	.section	.nv.constant0._Z15SoftmaxWarpImplI10DirectLoadI6__halffE11DirectStoreIfS1_EfLi1ELi16ELi32ELi1ELb0EL9Algorithm0EEvT_T0_ll,"a",@progbits
	.sectionflags	@""
	.align	4
.nv.constant0._Z15SoftmaxWarpImplI10DirectLoadI6__halffE11DirectStoreIfS1_EfLi1ELi16ELi32ELi1ELb0EL9Algorithm0EEvT_T0_ll:
	.zero		944


//--------------------- .nv.constant0._Z15SoftmaxWarpImplI10DirectLoadI6__halffE11DirectStoreIfS1_EfLi1ELi15ELi32ELi1ELb1EL9Algorithm0EEvT_T0_ll --------------------------
	.section	.nv.constant0._Z15SoftmaxWarpImplI10DirectLoadI6__halffE11DirectStoreIfS1_EfLi1ELi15ELi32ELi1ELb1EL9Algorithm0EEvT_T0_ll,"a",@progbits
	.sectionflags	@""
	.align	4
.nv.constant0._Z15SoftmaxWarpImplI10DirectLoadI6__halffE11DirectStoreIfS1_EfLi1ELi15ELi32ELi1ELb1EL9Algorithm0EEvT_T0_ll:
	.zero		944


//--------------------- .nv.constant0._Z15SoftmaxWarpImplI10DirectLoadI6__halffE11DirectStoreIfS1_EfLi1ELi15ELi32ELi1ELb0EL9Algorithm0EEvT_T0_ll --------------------------
	.section	.nv.constant0._Z15SoftmaxWarpImplI10DirectLoadI6__halffE11DirectStoreIfS1_EfLi1ELi15ELi32ELi1ELb0EL9Algorithm0EEvT_T0_ll,"a",@progbits
	.sectionflags	@""
	.align	4
.nv.constant0._Z15SoftmaxWarpImplI10DirectLoadI6__halffE11DirectStoreIfS1_EfLi1ELi15ELi32ELi1ELb0EL9Algorithm0EEvT_T0_ll:
	.zero		944


//--------------------- .nv.constant0._Z15SoftmaxWarpImplI10DirectLoadI6__halffE11DirectStoreIfS1_EfLi1ELi14ELi32ELi1ELb1EL9Algorithm0EEvT_T0_ll --------------------------
	.section	.nv.constant0._Z15SoftmaxWarpImplI10DirectLoadI6__halffE11DirectStoreIfS1_EfLi1ELi14ELi32ELi1ELb1EL9Algorithm0EEvT_T0_ll,"a",@progbits
	.sectionflags	@""
	.align	4
.nv.constant0._Z15SoftmaxWarpImplI10DirectLoadI6__halffE11DirectStoreIfS1_EfLi1ELi14ELi32ELi1ELb1EL9Algorithm0EEvT_T0_ll:
	.zero		944


//--------------------- .nv.constant0._Z15SoftmaxWarpImplI10DirectLoadI6__halffE11DirectStoreIfS1_EfLi1ELi14ELi32ELi1ELb0EL9Algorithm0EEvT_T0_ll --------------------------
	.section	.nv.constant0._Z15SoftmaxWarpImplI10DirectLoadI6__halffE11DirectStoreIfS1_EfLi1ELi14ELi32ELi1ELb0EL9Algorithm0EEvT_T0_ll,"a",@progbits
	.sectionflags	@""
	.align	4
.nv.constant0._Z15SoftmaxWarpImplI10DirectLoadI6__halffE11DirectStoreIfS1_EfLi1ELi14ELi32ELi1ELb0EL9Algorithm0EEvT_T0_ll:
	.zero		944


//--------------------- .nv.constant0._Z15SoftmaxWarpImplI10DirectLoadI6__halffE11DirectStoreIfS1_EfLi1ELi13ELi32ELi1ELb1EL9Algorithm0EEvT_T0_ll --------------------------
	.section	.nv.constant0._Z15SoftmaxWarpImplI10DirectLoadI6__halffE11DirectStoreIfS1_EfLi1ELi13ELi32ELi1ELb1EL9Algorithm0EEvT_T0_ll,"a",@progbits
	.sectionflags	@""
	.align	4
.nv.constant0._Z15SoftmaxWarpImplI10DirectLoadI6__halffE11DirectStoreIfS1_EfLi1ELi13ELi32ELi1ELb1EL9Algorithm0EEvT_T0_ll:
	.zero		944


//--------------------- .nv.constant0._Z15SoftmaxWarpImplI10DirectLoadI6__halffE11DirectStoreIfS1_EfLi1ELi13ELi32ELi1ELb0EL9Algorithm0EEvT_T0_ll --------------------------
	.section	.nv.constant0._Z15SoftmaxWarpImplI10DirectLoadI6__halffE11DirectStoreIfS1_EfLi1ELi13ELi32ELi1ELb0EL9Algorithm0EEvT_T0_ll,"a",@progbits
	.sectionflags	@""
	.align	4
.nv.constant0._Z15SoftmaxWarpImplI10DirectLoadI6__halffE11DirectStoreIfS1_EfLi1ELi13ELi32ELi1ELb0EL9Algorithm0EEvT_T0_ll:
	.zero		944


//--------------------- .nv.constant0._Z15SoftmaxWarpImplI10DirectLoadI6__halffE11DirectStoreIfS1_EfLi1ELi12ELi32ELi1ELb1EL9Algorithm0EEvT_T0_ll --------------------------
	.section	.nv.constant0._Z15SoftmaxWarpImplI10DirectLoadI6__halffE11DirectStoreIfS1_EfLi1ELi12ELi32ELi1ELb1EL9Algorithm0EEvT_T0_ll,"a",@progbits
	.sectionflags	@""
	.align	4
.nv.constant0._Z15SoftmaxWarpImplI10DirectLoadI6__halffE11DirectStoreIfS1_EfLi1ELi12ELi32ELi1ELb1EL9Algorithm0EEvT_T0_ll:
	.zero		944


//--------------------- .nv.constant0._Z15SoftmaxWarpImplI10DirectLoadI6__halffE11DirectStoreIfS1_EfLi1ELi12ELi32ELi1ELb0EL9Algorithm0EEvT_T0_ll --------------------------
	.section	.nv.constant0._Z15SoftmaxWarpImplI10DirectLoadI6__halffE11DirectStoreIfS1_EfLi1ELi12ELi32ELi1ELb0EL9Algorithm0EEvT_T0_ll,"a",@progbits
	.sectionflags	@""
	.align	4
.nv.constant0._Z15SoftmaxWarpImplI10DirectLoadI6__halffE11DirectStoreIfS1_EfLi1ELi12ELi32ELi1ELb0EL9Algorithm0EEvT_T0_ll:
	.zero		944


//--------------------- .nv.constant0._Z15SoftmaxWarpImplI10DirectLoadI6__halffE11DirectStoreIfS1_EfLi1ELi11ELi32ELi1ELb1EL9Algorithm0EEvT_T0_ll --------------------------
	.section	.nv.constant0._Z15SoftmaxWarpImplI10DirectLoadI6__halffE11DirectStoreIfS1_EfLi1ELi11ELi32ELi1ELb1EL9Algorithm0EEvT_T0_ll,"a",@progbits
	.sectionflags	@""
	.align	4
.nv.constant0._Z15SoftmaxWarpImplI10DirectLoadI6__halffE11DirectStoreIfS1_EfLi1ELi11ELi32ELi1ELb1EL9Algorithm0EEvT_T0_ll:
	.zero		944


//--------------------- .nv.constant0._Z15SoftmaxWarpImplI10DirectLoadI6__halffE11DirectStoreIfS1_EfLi1ELi11ELi32ELi1ELb0EL9Algorithm0EEvT_T0_ll --------------------------
	.section	.nv.constant0._Z15SoftmaxWarpImplI10DirectLoadI6__halffE11DirectStoreIfS1_EfLi1ELi11ELi32ELi1ELb0EL9Algorithm0EEvT_T0_ll,"a",@progbits
	.sectionflags	@""
	.align	4
.nv.constant0._Z15SoftmaxWarpImplI10DirectLoadI6__halffE11DirectStoreIfS1_EfLi1ELi11ELi32ELi1ELb0EL9Algorithm0EEvT_T0_ll:
	.zero		944


//--------------------- .nv.constant0._Z15SoftmaxWarpImplI10DirectLoadI6__halffE11DirectStoreIfS1_EfLi1ELi10ELi32ELi1ELb1EL9Algorithm0EEvT_T0_ll --------------------------
	.section	.nv.constant0._Z15SoftmaxWarpImplI10DirectLoadI6__halffE11DirectStoreIfS1_EfLi1ELi10ELi32ELi1ELb1EL9Algorithm0EEvT_T0_ll,"a",@progbits
	.sectionflags	@""
	.align	4
.nv.constant0._Z15SoftmaxWarpImplI10DirectLoadI6__halffE11DirectStoreIfS1_EfLi1ELi10ELi32ELi1ELb1EL9Algorithm0EEvT_T0_ll:
	.zero		944


//--------------------- .nv.constant0._Z15SoftmaxWarpImplI10DirectLoadI6__halffE11DirectStoreIfS1_EfLi1ELi10ELi32ELi1ELb0EL9Algorithm0EEvT_T0_ll --------------------------
	.section	.nv.constant0._Z15SoftmaxWarpImplI10DirectLoadI6__halffE11DirectStoreIfS1_EfLi1ELi10ELi32ELi1ELb0EL9Algorithm0EEvT_T0_ll,"a",@progbits
	.sectionflags	@""
	.align	4
.nv.constant0._Z15SoftmaxWarpImplI10DirectLoadI6__halffE11DirectStoreIfS1_EfLi1ELi10ELi32ELi1ELb0EL9Algorithm0EEvT_T0_ll:
	.zero		944


//--------------------- .nv.constant0._Z15SoftmaxWarpImplI10DirectLoadI6__halffE11DirectStoreIfS1_EfLi1ELi9ELi32ELi1ELb1EL9Algorithm0EEvT_T0_ll --------------------------
	.section	.nv.constant0._Z15SoftmaxWarpImplI10DirectLoadI6__halffE11DirectStoreIfS1_EfLi1ELi9ELi32ELi1ELb1EL9Algorithm0EEvT_T0_ll,"a",@progbits
	.sectionflags	@""
	.align	4
.nv.constant0._Z15SoftmaxWarpImplI10DirectLoadI6__halffE11DirectStoreIfS1_EfLi1ELi9ELi32ELi1ELb1EL9Algorithm0EEvT_T0_ll:
	.zero		944


//--------------------- .nv.constant0._Z15SoftmaxWarpImplI10DirectLoadI6__halffE11DirectStoreIfS1_EfLi1ELi9ELi32ELi1ELb0EL9Algorithm0EEvT_T0_ll --------------------------
	.section	.nv.constant0._Z15SoftmaxWarpImplI10DirectLoadI6__halffE11DirectStoreIfS1_EfLi1ELi9ELi32ELi1ELb0EL9Algorithm0EEvT_T0_ll,"a",@progbits
	.sectionflags	@""
	.align	4
.nv.constant0._Z15SoftmaxWarpImplI10DirectLoadI6__halffE11DirectStoreIfS1_EfLi1ELi9ELi32ELi1ELb0EL9Algorithm0EEvT_T0_ll:
	.zero		944


//--------------------- .nv.constant0._Z15SoftmaxWarpImplI10DirectLoadI6__halffE11DirectStoreIfS1_EfLi1ELi8ELi32ELi1ELb1EL9Algorithm0EEvT_T0_ll --------------------------
	.section	.nv.constant0._Z15SoftmaxWarpImplI10DirectLoadI6__halffE11DirectStoreIfS1_EfLi1ELi8ELi32ELi1ELb1EL9Algorithm0EEvT_T0_ll,"a",@progbits
	.sectionflags	@""
	.align	4
.nv.constant0._Z15SoftmaxWarpImplI10DirectLoadI6__halffE11DirectStoreIfS1_EfLi1ELi8ELi32ELi1ELb1EL9Algorithm0EEvT_T0_ll:
	.zero		944


//--------------------- .nv.constant0._Z15SoftmaxWarpImplI10DirectLoadI6__halffE11DirectStoreIfS1_EfLi1ELi8ELi32ELi1ELb0EL9Algorithm0EEvT_T0_ll --------------------------
	.section	.nv.constant0._Z15SoftmaxWarpImplI10DirectLoadI6__halffE11DirectStoreIfS1_EfLi1ELi8ELi32ELi1ELb0EL9Algorithm0EEvT_T0_ll,"a",@progbits
	.sectionflags	@""
	.align	4
.nv.constant0._Z15SoftmaxWarpImplI10DirectLoadI6__halffE11DirectStoreIfS1_EfLi1ELi8ELi32ELi1ELb0EL9Algorithm0EEvT_T0_ll:
	.zero		944


//--------------------- .nv.constant0._Z15SoftmaxWarpImplI10DirectLoadI6__halffE11DirectStoreIfS1_EfLi1ELi7ELi32ELi1ELb1EL9Algorithm0EEvT_T0_ll --------------------------
	.section	.nv.constant0._Z15SoftmaxWarpImplI10DirectLoadI6__halffE11DirectStoreIfS1_EfLi1ELi7ELi32ELi1ELb1EL9Algorithm0EEvT_T0_ll,"a",@progbits
	.sectionflags	@""
	.align	4
.nv.constant0._Z15SoftmaxWarpImplI10DirectLoadI6__halffE11DirectStoreIfS1_EfLi1ELi7ELi32ELi1ELb1EL9Algorithm0EEvT_T0_ll:
	.zero		944


//--------------------- .nv.constant0._Z15SoftmaxWarpImplI10DirectLoadI6__halffE11DirectStoreIfS1_EfLi1ELi7ELi32ELi1ELb0EL9Algorithm0EEvT_T0_ll --------------------------
	.section	.nv.constant0._Z15SoftmaxWarpImplI10DirectLoadI6__halffE11DirectStoreIfS1_EfLi1ELi7ELi32ELi1ELb0EL9Algorithm0EEvT_T0_ll,"a",@progbits
	.sectionflags	@""
	.align	4
.nv.constant0._Z15SoftmaxWarpImplI10DirectLoadI6__halffE11DirectStoreIfS1_EfLi1ELi7ELi32ELi1ELb0EL9Algorithm0EEvT_T0_ll:
	.zero		944


//--------------------- .nv.constant0._Z15SoftmaxWarpImplI10DirectLoadI6__halffE11DirectStoreIfS1_EfLi1ELi6ELi32ELi1ELb1EL9Algorithm0EEvT_T0_ll --------------------------
	.section	.nv.constant0._Z15SoftmaxWarpImplI10DirectLoadI6__halffE11DirectStoreIfS1_EfLi1ELi6ELi32ELi1ELb1EL9Algorithm0EEvT_T0_ll,"a",@progbits
	.sectionflags	@""
	.align	4
.nv.constant0._Z15SoftmaxWarpImplI10DirectLoadI6__halffE11DirectStoreIfS1_EfLi1ELi6ELi32ELi1ELb1EL9Algorithm0EEvT_T0_ll:
	.zero		944


//--------------------- .nv.constant0._Z15SoftmaxWarpImplI10DirectLoadI6__halffE11DirectStoreIfS1_EfLi1ELi6ELi32ELi1ELb0EL9Algorithm0EEvT_T0_ll --------------------------
	.section	.nv.constant0._Z15SoftmaxWarpImplI10DirectLoadI6__halffE11DirectStoreIfS1_EfLi1ELi6ELi32ELi1ELb0EL9Algorithm0EEvT_T0_ll,"a",@progbits
	.sectionflags	@""
	.align	4
.nv.constant0._Z15SoftmaxWarpImplI10DirectLoadI6__halffE11DirectStoreIfS1_EfLi1ELi6ELi32ELi1ELb0EL9Algorithm0EEvT_T0_ll:
	.zero		944


//--------------------- .nv.constant0._Z15SoftmaxWarpImplI10DirectLoadI6__halffE11DirectStoreIfS1_EfLi1ELi5ELi32ELi1ELb1EL9Algorithm0EEvT_T0_ll --------------------------
	.section	.nv.constant0._Z15SoftmaxWarpImplI10DirectLoadI6__halffE11DirectStoreIfS1_EfLi1ELi5ELi32ELi1ELb1EL9Algorithm0EEvT_T0_ll,"a",@progbits
	.sectionflags	@""
	.align	4
.nv.constant0._Z15SoftmaxWarpImplI10DirectLoadI6__halffE11DirectStoreIfS1_EfLi1ELi5ELi32ELi1ELb1EL9Algorithm0EEvT_T0_ll:
	.zero		944


//--------------------- .nv.constant0._Z15SoftmaxWarpImplI10DirectLoadI6__halffE11DirectStoreIfS1_EfLi1ELi5ELi32ELi1ELb0EL9Algorithm0EEvT_T0_ll --------------------------
	.section	.nv.constant0._Z15SoftmaxWarpImplI10DirectLoadI6__halffE11DirectStoreIfS1_EfLi1ELi5ELi32ELi1ELb0EL9Algorithm0EEvT_T0_ll,"a",@progbits
	.sectionflags	@""
	.align	4
.nv.constant0._Z15SoftmaxWarpImplI10DirectLoadI6__halffE11DirectStoreIfS1_EfLi1ELi5ELi32ELi1ELb0EL9Algorithm0EEvT_T0_ll:
	.zero		944


//--------------------- .nv.constant0._Z15SoftmaxWarpImplI10DirectLoadI6__halffE11DirectStoreIfS1_EfLi1ELi4ELi32ELi1ELb1EL9Algorithm0EEvT_T0_ll --------------------------
	.section	.nv.constant0._Z15SoftmaxWarpImplI10DirectLoadI6__halffE11DirectStoreIfS1_EfLi1ELi4ELi32ELi1ELb1EL9Algorithm0EEvT_T0_ll,"a",@progbits
	.sectionflags	@""
	.align	4
.nv.constant0._Z15SoftmaxWarpImplI10DirectLoadI6__halffE11DirectStoreIfS1_EfLi1ELi4ELi32ELi1ELb1EL9Algorithm0EEvT_T0_ll:
	.zero		944


//--------------------- .nv.constant0._Z15SoftmaxWarpImplI10DirectLoadI6__halffE11DirectStoreIfS1_EfLi1ELi4ELi32ELi1ELb0EL9Algorithm0EEvT_T0_ll --------------------------
	.section	.nv.constant0._Z15SoftmaxWarpImplI10DirectLoadI6__halffE11DirectStoreIfS1_EfLi1ELi4ELi32ELi1ELb0EL9Algorithm0EEvT_T0_ll,"a",@progbits
	.sectionflags	@""
	.align	4
.nv.constant0._Z15SoftmaxWarpImplI10DirectLoadI6__halffE11DirectStoreIfS1_EfLi1ELi4ELi32ELi1ELb0EL9Algorithm0EEvT_T0_ll:
	.zero		944


//--------------------- .nv.constant0._Z15SoftmaxWarpImplI10DirectLoadI6__halffE11DirectStoreIfS1_EfLi1ELi3ELi32ELi1ELb1EL9Algorithm0EEvT_T0_ll --------------------------
	.section	.nv.constant0._Z15SoftmaxWarpImplI10DirectLoadI6__halffE11DirectStoreIfS1_EfLi1ELi3ELi32ELi1ELb1EL9Algorithm0EEvT_T0_ll,"a",@progbits
	.sectionflags	@""
	.align	4
.nv.constant0._Z15SoftmaxWarpImplI10DirectLoadI6__halffE11DirectStoreIfS1_EfLi1ELi3ELi32ELi1ELb1EL9Algorithm0EEvT_T0_ll:
	.zero		944


//--------------------- .nv.constant0._Z15SoftmaxWarpImplI10DirectLoadI6__halffE11DirectStoreIfS1_EfLi1ELi3ELi32ELi1ELb0EL9Algorithm0EEvT_T0_ll --------------------------
	.section	.nv.constant0._Z15SoftmaxWarpImplI10DirectLoadI6__halffE11DirectStoreIfS1_EfLi1ELi3ELi32ELi1ELb0EL9Algorithm0EEvT_T0_ll,"a",@progbits
	.sectionflags	@""
	.align	4
.nv.constant0._Z15SoftmaxWarpImplI10DirectLoadI6__halffE11DirectStoreIfS1_EfLi1ELi3ELi32ELi1ELb0EL9Algorithm0EEvT_T0_ll:
	.zero		944


//--------------------- .nv.constant0._Z15SoftmaxWarpImplI10DirectLoadI6__halffE11DirectStoreIfS1_EfLi1ELi2ELi32ELi1ELb1EL9Algorithm0EEvT_T0_ll --------------------------
	.section	.nv.constant0._Z15SoftmaxWarpImplI10DirectLoadI6__halffE11DirectStoreIfS1_EfLi1ELi2ELi32ELi1ELb1EL9Algorithm0EEvT_T0_ll,"a",@progbits
	.sectionflags	@""
	.align	4
.nv.constant0._Z15SoftmaxWarpImplI10DirectLoadI6__halffE11DirectStoreIfS1_EfLi1ELi2ELi32ELi1ELb1EL9Algorithm0EEvT_T0_ll:
	.zero		944


//--------------------- .nv.constant0._Z15SoftmaxWarpImplI10DirectLoadI6__halffE11DirectStoreIfS1_EfLi1ELi2ELi32ELi1ELb0EL9Algorithm0EEvT_T0_ll --------------------------
	.section	.nv.constant0._Z15SoftmaxWarpImplI10DirectLoadI6__halffE11DirectStoreIfS1_EfLi1ELi2ELi32ELi1ELb0EL9Algorithm0EEvT_T0_ll,"a",@progbits
	.sectionflags	@""
	.align	4
.nv.constant0._Z15SoftmaxWarpImplI10DirectLoadI6__halffE11DirectStoreIfS1_EfLi1ELi2ELi32ELi1ELb0EL9Algorithm0EEvT_T0_ll:
	.zero		944


//--------------------- .nv.constant0._Z15SoftmaxWarpImplI10DirectLoadI6__halffE11DirectStoreIfS1_EfLi1ELi1ELi32ELi1ELb1EL9Algorithm0EEvT_T0_ll --------------------------
	.section	.nv.constant0._Z15SoftmaxWarpImplI10DirectLoadI6__halffE11DirectStoreIfS1_EfLi1ELi1ELi32ELi1ELb1EL9Algorithm0EEvT_T0_ll,"a",@progbits
	.sectionflags	@""
	.align	4
.nv.constant0._Z15SoftmaxWarpImplI10DirectLoadI6__halffE11DirectStoreIfS1_EfLi1ELi1ELi32ELi1ELb1EL9Algorithm0EEvT_T0_ll:
	.zero		944


//--------------------- .nv.constant0._Z15SoftmaxWarpImplI10DirectLoadI6__halffE11DirectStoreIfS1_EfLi1ELi1ELi32ELi1ELb0EL9Algorithm0EEvT_T0_ll --------------------------
	.section	.nv.constant0._Z15SoftmaxWarpImplI10DirectLoadI6__halffE11DirectStoreIfS1_EfLi1ELi1ELi32ELi1ELb0EL9Algorithm0EEvT_T0_ll,"a",@progbits
	.sectionflags	@""
	.align	4
.nv.constant0._Z15SoftmaxWarpImplI10DirectLoadI6__halffE11DirectStoreIfS1_EfLi1ELi1ELi32ELi1ELb0EL9Algorithm0EEvT_T0_ll:
	.zero		944


//--------------------- .nv.constant0._Z15SoftmaxWarpImplI10DirectLoadI6__halffE11DirectStoreIfS1_EfLi1ELi1ELi32ELi2ELb1EL9Algorithm0EEvT_T0_ll --------------------------
	.section	.nv.constant0._Z15SoftmaxWarpImplI10DirectLoadI6__halffE11DirectStoreIfS1_EfLi1ELi1ELi32ELi2ELb1EL9Algorithm0EEvT_T0_ll,"a",@progbits
	.sectionflags	@""
	.align	4
.nv.constant0._Z15SoftmaxWarpImplI10DirectLoadI6__halffE11DirectStoreIfS1_EfLi1ELi1ELi32ELi2ELb1EL9Algorithm0EEvT_T0_ll:
	.zero		944


//--------------------- .nv.constant0._Z15SoftmaxWarpImplI10DirectLoadI6__halffE11DirectStoreIfS1_EfLi1ELi1ELi32ELi2ELb0EL9Algorithm0EEvT_T0_ll --------------------------
	.section	.nv.constant0._Z15SoftmaxWarpImplI10DirectLoadI6__halffE11DirectStoreIfS1_EfLi1ELi1ELi32ELi2ELb0EL9Algorithm0EEvT_T0_ll,"a",@progbits
	.sectionflags	@""
	.align	4
.nv.constant0._Z15SoftmaxWarpImplI10DirectLoadI6__halffE11DirectStoreIfS1_EfLi1ELi1ELi32ELi2ELb0EL9Algorithm0EEvT_T0_ll:
	.zero		944


//--------------------- .nv.constant0._Z15SoftmaxWarpImplI10DirectLoadI6__halffE11DirectStoreIfS1_EfLi1ELi1ELi16ELi1ELb1EL9Algorithm0EEvT_T0_ll --------------------------
	.section	.nv.constant0._Z15SoftmaxWarpImplI10DirectLoadI6__halffE11DirectStoreIfS1_EfLi1ELi1ELi16ELi1ELb1EL9Algorithm0EEvT_T0_ll,"a",@progbits
	.sectionflags	@""
	.align	4
.nv.constant0._Z15SoftmaxWarpImplI10DirectLoadI6__halffE11DirectStoreIfS1_EfLi1ELi1ELi16ELi1ELb1EL9Algorithm0EEvT_T0_ll:
	.zero		944


//--------------------- .nv.constant0._Z15SoftmaxWarpImplI10DirectLoadI6__halffE11DirectStoreIfS1_EfLi1ELi1ELi16ELi1ELb0EL9Algorithm0EEvT_T0_ll --------------------------
	.section	.nv.constant0._Z15SoftmaxWarpImplI10DirectLoadI6__halffE11DirectStoreIfS1_EfLi1ELi1ELi16ELi1ELb0EL9Algorithm0EEvT_T0_ll,"a",@progbits
	.sectionflags	@""
	.align	4
.nv.constant0._Z15SoftmaxWarpImplI10DirectLoadI6__halffE11DirectStoreIfS1_EfLi1ELi1ELi16ELi1ELb0EL9Algorithm0EEvT_T0_ll:
	.zero		944


//--------------------- .nv.constant0._Z15SoftmaxWarpImplI10DirectLoadI6__halffE11DirectStoreIfS1_EfLi1ELi1ELi16ELi2ELb1EL9Algorithm0EEvT_T0_ll --------------------------
	.section	.nv.constant0._Z15SoftmaxWarpImplI10DirectLoadI6__halffE11DirectStoreIfS1_EfLi1ELi1ELi16ELi2ELb1EL9Algorithm0EEvT_T0_ll,"a",@progbits
	.sectionflags	@""
	.align	4
.nv.constant0._Z15SoftmaxWarpImplI10DirectLoadI6__halffE11DirectStoreIfS1_EfLi1ELi1ELi16ELi2ELb1EL9Algorithm0EEvT_T0_ll:
	.zero		944


//--------------------- .nv.constant0._Z15SoftmaxWarpImplI10DirectLoadI6__halffE11DirectStoreIfS1_EfLi1ELi1ELi16ELi2ELb0EL9Algorithm0EEvT_T0_ll --------------------------
	.section	.nv.constant0._Z15SoftmaxWarpImplI10DirectLoadI6__halffE11DirectStoreIfS1_EfLi1ELi1ELi16ELi2ELb0EL9Algorithm0EEvT_T0_ll,"a",@progbits
	.sectionflags	@""
	.align	4
.nv.constant0._Z15SoftmaxWarpImplI10DirectLoadI6__halffE11DirectStoreIfS1_EfLi1ELi1ELi16ELi2ELb0EL9Algorithm0EEvT_T0_ll:
	.zero		944


//--------------------- .nv.constant0._Z15SoftmaxWarpImplI10DirectLoadI6__halffE11DirectStoreIfS1_EfLi1ELi1ELi8ELi1ELb1EL9Algorithm0EEvT_T0_ll --------------------------
	.section	.nv.constant0._Z15SoftmaxWarpImplI10DirectLoadI6__halffE11DirectStoreIfS1_EfLi1ELi1ELi8ELi1ELb1EL9Algorithm0EEvT_T0_ll,"a",@progbits
	.sectionflags	@""
	.align	4
.nv.constant0._Z15SoftmaxWarpImplI10DirectLoadI6__halffE11DirectStoreIfS1_EfLi1ELi1ELi8ELi1ELb1EL9Algorithm0EEvT_T0_ll:
	.zero		944


//--------------------- .nv.constant0._Z15SoftmaxWarpImplI10DirectLoadI6__halffE11DirectStoreIfS1_EfLi1ELi1ELi8ELi1ELb0EL9Algorithm0EEvT_T0_ll --------------------------
	.section	.nv.constant0._Z15SoftmaxWarpImplI10DirectLoadI6__halffE11DirectStoreIfS1_EfLi1ELi1ELi8ELi1ELb0EL9Algorithm0EEvT_T0_ll,"a",@progbits
	.sectionflags	@""
	.align	4
.nv.constant0._Z15SoftmaxWarpImplI10DirectLoadI6__halffE11DirectStoreIfS1_EfLi1ELi1ELi8ELi1ELb0EL9Algorithm0EEvT_T0_ll:
	.zero		944


//--------------------- .nv.constant0._Z15SoftmaxWarpImplI10DirectLoadI6__halffE11DirectStoreIfS1_EfLi1ELi1ELi8ELi2ELb1EL9Algorithm0EEvT_T0_ll --------------------------
	.section	.nv.constant0._Z15SoftmaxWarpImplI10DirectLoadI6__halffE11DirectStoreIfS1_EfLi1ELi1ELi8ELi2ELb1EL9Algorithm0EEvT_T0_ll,"a",@progbits
	.sectionflags	@""
	.align	4
.nv.constant0._Z15SoftmaxWarpImplI10DirectLoadI6__halffE11DirectStoreIfS1_EfLi1ELi1ELi8ELi2ELb1EL9Algorithm0EEvT_T0_ll:
	.zero		944


//--------------------- .nv.constant0._Z15SoftmaxWarpImplI10DirectLoadI6__halffE11DirectStoreIfS1_EfLi1ELi1ELi8ELi2ELb0EL9Algorithm0EEvT_T0_ll --------------------------
	.section	.nv.constant0._Z15SoftmaxWarpImplI10DirectLoadI6__halffE11DirectStoreIfS1_EfLi1ELi1ELi8ELi2ELb0EL9Algorithm0EEvT_T0_ll,"a",@progbits
	.sectionflags	@""
	.align	4
.nv.constant0._Z15SoftmaxWarpImplI10DirectLoadI6__halffE11DirectStoreIfS1_EfLi1ELi1ELi8ELi2ELb0EL9Algorithm0EEvT_T0_ll:
	.zero		944


//--------------------- .nv.constant0._Z15SoftmaxWarpImplI10DirectLoadI6__halffE11DirectStoreIfS1_EfLi1ELi1ELi4ELi1ELb1EL9Algorithm0EEvT_T0_ll --------------------------
	.section	.nv.constant0._Z15SoftmaxWarpImplI10DirectLoadI6__halffE11DirectStoreIfS1_EfLi1ELi1ELi4ELi1ELb1EL9Algorithm0EEvT_T0_ll,"a",@progbits
	.sectionflags	@""
	.align	4
.nv.constant0._Z15SoftmaxWarpImplI10DirectLoadI6__halffE11DirectStoreIfS1_EfLi1ELi1ELi4ELi1ELb1EL9Algorithm0EEvT_T0_ll:
	.zero		944


//--------------------- .nv.constant0._Z15SoftmaxWarpImplI10DirectLoadI6__halffE11DirectStoreIfS1_EfLi1ELi1ELi4ELi1ELb0EL9Algorithm0EEvT_T0_ll --------------------------
	.section	.nv.constant0._Z15SoftmaxWarpImplI10DirectLoadI6__halffE11DirectStoreIfS1_EfLi1ELi1ELi4ELi1ELb0EL9Algorithm0EEvT_T0_ll,"a",@progbits
	.sectionflags	@""
	.align	4
.nv.constant0._Z15SoftmaxWarpImplI10DirectLoadI6__halffE11DirectStoreIfS1_EfLi1ELi1ELi4ELi1ELb0EL9Algorithm0EEvT_T0_ll:
	.zero		944


//--------------------- .nv.constant0._Z15SoftmaxWarpImplI10DirectLoadI6__halffE11DirectStoreIfS1_EfLi1ELi1ELi4ELi2ELb1EL9Algorithm0EEvT_T0_ll --------------------------
	.section	.nv.constant0._Z15SoftmaxWarpImplI10DirectLoadI6__halffE11DirectStoreIfS1_EfLi1ELi1ELi4ELi2ELb1EL9Algorithm0EEvT_T0_ll,"a",@progbits
	.sectionflags	@""
	.align	4
.nv.constant0._Z15SoftmaxWarpImplI10DirectLoadI6__halffE11DirectStoreIfS1_EfLi1ELi1ELi4ELi2ELb1EL9Algorithm0EEvT_T0_ll:
	.zero		944


//--------------------- .nv.constant0._Z15SoftmaxWarpImplI10DirectLoadI6__halffE11DirectStoreIfS1_EfLi1ELi1ELi4ELi2ELb0EL9Algorithm0EEvT_T0_ll --------------------------
	.section	.nv.constant0._Z15SoftmaxWarpImplI10DirectLoadI6__halffE11DirectStoreIfS1_EfLi1ELi1ELi4ELi2ELb0EL9Algorithm0EEvT_T0_ll,"a",@progbits
	.sectionflags	@""
	.align	4
.nv.constant0._Z15SoftmaxWarpImplI10DirectLoadI6__halffE11DirectStoreIfS1_EfLi1ELi1ELi4ELi2ELb0EL9Algorithm0EEvT_T0_ll:
	.zero		944


//--------------------- .nv.constant0._Z15SoftmaxWarpImplI10DirectLoadI6__halffE11DirectStoreIfS1_EfLi1ELi1ELi2ELi1ELb1EL9Algorithm0EEvT_T0_ll --------------------------
	.section	.nv.constant0._Z15SoftmaxWarpImplI10DirectLoadI6__halffE11DirectStoreIfS1_EfLi1ELi1ELi2ELi1ELb1EL9Algorithm0EEvT_T0_ll,"a",@progbits
	.sectionflags	@""
	.align	4
.nv.constant0._Z15SoftmaxWarpImplI10DirectLoadI6__halffE11DirectStoreIfS1_EfLi1ELi1ELi2ELi1ELb1EL9Algorithm0EEvT_T0_ll:
	.zero		944


//--------------------- .nv.constant0._Z15SoftmaxWarpImplI10DirectLoadI6__halffE11DirectStoreIfS1_EfLi1ELi1ELi2ELi1ELb0EL9Algorithm0EEvT_T0_ll --------------------------
	.section	.nv.constant0._Z15SoftmaxWarpImplI10DirectLoadI6__halffE11DirectStoreIfS1_EfLi1ELi1ELi2ELi1ELb0EL9Algorithm0EEvT_T0_ll,"a",@progbits
	.sectionflags	@""
	.align	4
.nv.constant0._Z15SoftmaxWarpImplI10DirectLoadI6__halffE11DirectStoreIfS1_EfLi1ELi1ELi2ELi1ELb0EL9Algorithm0EEvT_T0_ll:
	.zero		944


//--------------------- .nv.constant0._Z15SoftmaxWarpImplI10DirectLoadI6__halffE11DirectStoreIfS1_EfLi1ELi1ELi2ELi2ELb1EL9Algorithm0EEvT_T0_ll --------------------------
	.section	.nv.constant0._Z15SoftmaxWarpImplI10DirectLoadI6__halffE11DirectStoreIfS1_EfLi1ELi1ELi2ELi2ELb1EL9Algorithm0EEvT_T0_ll,"a",@progbits
	.sectionflags	@""
	.align	4
.nv.constant0._Z15SoftmaxWarpImplI10DirectLoadI6__halffE11DirectStoreIfS1_EfLi1ELi1ELi2ELi2ELb1EL9Algorithm0EEvT_T0_ll:
	.zero		944


//--------------------- .nv.constant0._Z15SoftmaxWarpImplI10DirectLoadI6__halffE11DirectStoreIfS1_EfLi1ELi1ELi2ELi2ELb0EL9Algorithm0EEvT_T0_ll --------------------------
	.section	.nv.constant0._Z15SoftmaxWarpImplI10DirectLoadI6__halffE11DirectStoreIfS1_EfLi1ELi1ELi2ELi2ELb0EL9Algorithm0EEvT_T0_ll,"a",@progbits
	.sectionflags	@""
	.align	4
.nv.constant0._Z15SoftmaxWarpImplI10DirectLoadI6__halffE11DirectStoreIfS1_EfLi1ELi1ELi2ELi2ELb0EL9Algorithm0EEvT_T0_ll:
	.zero		944


//--------------------- .nv.constant0._Z15SoftmaxWarpImplI10DirectLoadI6__halffE11DirectStoreIfS1_EfLi1ELi1ELi1ELi1ELb1EL9Algorithm0EEvT_T0_ll --------------------------
	.section	.nv.constant0._Z15SoftmaxWarpImplI10DirectLoadI6__halffE11DirectStoreIfS1_EfLi1ELi1ELi1ELi1ELb1EL9Algorithm0EEvT_T0_ll,"a",@progbits
	.sectionflags	@""
	.align	4
.nv.constant0._Z15SoftmaxWarpImplI10DirectLoadI6__halffE11DirectStoreIfS1_EfLi1ELi1ELi1ELi1ELb1EL9Algorithm0EEvT_T0_ll:
	.zero		944


//--------------------- .nv.constant0._Z15SoftmaxWarpImplI10DirectLoadI6__halffE11DirectStoreIfS1_EfLi1ELi1ELi1ELi1ELb0EL9Algorithm0EEvT_T0_ll --------------------------
	.section	.nv.constant0._Z15SoftmaxWarpImplI10DirectLoadI6__halffE11DirectStoreIfS1_EfLi1ELi1ELi1ELi1ELb0EL9Algorithm0EEvT_T0_ll,"a",@progbits
	.sectionflags	@""
	.align	4
.nv.constant0._Z15SoftmaxWarpImplI10DirectLoadI6__halffE11DirectStoreIfS1_EfLi1ELi1ELi1ELi1ELb0EL9Algorithm0EEvT_T0_ll:
	.zero		944


//--------------------- .nv.constant0._Z15SoftmaxWarpImplI10DirectLoadI6__halffE11DirectStoreIfS1_EfLi1ELi1ELi1ELi2ELb1EL9Algorithm0EEvT_T0_ll --------------------------
	.section	.nv.constant0._Z15SoftmaxWarpImplI10DirectLoadI6__halffE11DirectStoreIfS1_EfLi1ELi1ELi1ELi2ELb1EL9Algorithm0EEvT_T0_ll,"a",@progbits
	.sectionflags	@""
	.align	4
.nv.constant0._Z15SoftmaxWarpImplI10DirectLoadI6__halffE11DirectStoreIfS1_EfLi1ELi1ELi1ELi2ELb1EL9Algorithm0EEvT_T0_ll:
	.zero		944


//--------------------- .nv.constant0._Z15SoftmaxWarpImplI10DirectLoadI6__halffE11DirectStoreIfS1_EfLi1ELi1ELi1ELi2ELb0EL9Algorithm0EEvT_T0_ll --------------------------
	.section	.nv.constant0._Z15SoftmaxWarpImplI10DirectLoadI6__halffE11DirectStoreIfS1_EfLi1ELi1ELi1ELi2ELb0EL9Algorithm0EEvT_T0_ll,"a",@progbits
	.sectionflags	@""
	.align	4
.nv.constant0._Z15SoftmaxWarpImplI10DirectLoadI6__halffE11DirectStoreIfS1_EfLi1ELi1ELi1ELi2ELb0EL9Algorithm0EEvT_T0_ll:
	.zero		944


//--------------------- .nv.constant0._Z15SoftmaxWarpImplI10DirectLoadI6__halffE11DirectStoreIfS1_EfLi2ELi32ELi32ELi1ELb1EL9Algorithm0EEvT_T0_ll --------------------------
	.section	.nv.constant0._Z15SoftmaxWarpImplI10DirectLoadI6__halffE11DirectStoreIfS1_EfLi2ELi32ELi32ELi1ELb1EL9Algorithm0EEvT_T0_ll,"a",@progbits
	.sectionflags	@""
	.align	4
.nv.constant0._Z15SoftmaxWarpImplI10DirectLoadI6__halffE11DirectStoreIfS1_EfLi2ELi32ELi32ELi1ELb1EL9Algorithm0EEvT_T0_ll:
	.zero		944


//--------------------- .nv.constant0._Z15SoftmaxWarpImplI10DirectLoadI6__halffE11DirectStoreIfS1_EfLi2ELi32ELi32ELi1ELb0EL9Algorithm0EEvT_T0_ll --------------------------
	.section	.nv.constant0._Z15SoftmaxWarpImplI10DirectLoadI6__halffE11DirectStoreIfS1_EfLi2ELi32ELi32ELi1ELb0EL9Algorithm0EEvT_T0_ll,"a",@progbits
	.sectionflags	@""
	.align	4
.nv.constant0._Z15SoftmaxWarpImplI10DirectLoadI6__halffE11DirectStoreIfS1_EfLi2ELi32ELi32ELi1ELb0EL9Algorithm0EEvT_T0_ll:
	.zero		944


//--------------------- .nv.constant0._Z15SoftmaxWarpImplI10DirectLoadI6__halffE11DirectStoreIfS1_EfLi2ELi30ELi32ELi1ELb1EL9Algorithm0EEvT_T0_ll --------------------------
	.section	.nv.constant0._Z15SoftmaxWarpImplI10DirectLoadI6__halffE11DirectStoreIfS1_EfLi2ELi30ELi32ELi1ELb1EL9Algorithm0EEvT_T0_ll,"a",@progbits
	.sectionflags	@""
	.align	4
.nv.constant0._Z15SoftmaxWarpImplI10DirectLoadI6__halffE11DirectStoreIfS1_EfLi2ELi30ELi32ELi1ELb1EL9Algorithm0EEvT_T0_ll:
	.zero		944


//--------------------- .nv.constant0._Z15SoftmaxWarpImplI10DirectLoadI6__halffE11DirectStoreIfS1_EfLi2ELi30ELi32ELi1ELb0EL9Algorithm0EEvT_T0_ll --------------------------
	.section	.nv.constant0._Z15SoftmaxWarpImplI10DirectLoadI6__halffE11DirectStoreIfS1_EfLi2ELi30ELi32ELi1ELb0EL9Algorithm0EEvT_T0_ll,"a",@progbits
	.sectionflags	@""
	.align	4
.nv.constant0._Z15SoftmaxWarpImplI10DirectLoadI6__halffE11DirectStoreIfS1_EfLi2ELi30ELi32ELi1ELb0EL9Algorithm0EEvT_T0_ll:
	.zero		944


//--------------------- .nv.constant0._Z15SoftmaxWarpImplI10DirectLoadI6__halffE11DirectStoreIfS1_EfLi2ELi28ELi32ELi1ELb1EL9Algorithm0EEvT_T0_ll --------------------------
	.section	.nv.constant0._Z15SoftmaxWarpImplI10DirectLoadI6__halffE11DirectStoreIfS1_EfLi2ELi28ELi32ELi1ELb1EL9Algorithm0EEvT_T0_ll,"a",@progbits
	.sectionflags	@""
	.align	4
.nv.constant0._Z15SoftmaxWarpImplI10DirectLoadI6__halffE11DirectStoreIfS1_EfLi2ELi28ELi32ELi1ELb1EL9Algorithm0EEvT_T0_ll:
	.zero		944


//--------------------- .nv.constant0._Z15SoftmaxWarpImplI10DirectLoadI6__halffE11DirectStoreIfS1_EfLi2ELi28ELi32ELi1ELb0EL9Algorithm0EEvT_T0_ll --------------------------
	.section	.nv.constant0._Z15SoftmaxWarpImplI10DirectLoadI6__halffE11DirectStoreIfS1_EfLi2ELi28ELi32ELi1ELb0EL9Algorithm0EEvT_T0_ll,"a",@progbits
	.sectionflags	@""
	.align	4
.nv.constant0._Z15SoftmaxWarpImplI10DirectLoadI6__halffE11DirectStoreIfS1_EfLi2ELi28ELi32ELi1ELb0EL9Algorithm0EEvT_T0_ll:
	.zero		944


//--------------------- .nv.constant0._Z15SoftmaxWarpImplI10DirectLoadI6__halffE11DirectStoreIfS1_EfLi2ELi26ELi32ELi1ELb1EL9Algorithm0EEvT_T0_ll --------------------------
	.section	.nv.constant0._Z15SoftmaxWarpImplI10DirectLoadI6__halffE11DirectStoreIfS1_EfLi2ELi26ELi32ELi1ELb1EL9Algorithm0EEvT_T0_ll,"a",@progbits
	.sectionflags	@""
	.align	4
.nv.constant0._Z15SoftmaxWarpImplI10DirectLoadI6__halffE11DirectStoreIfS1_EfLi2ELi26ELi32ELi1ELb1EL9Algorithm0EEvT_T0_ll:
	.zero		944


//--------------------- .nv.constant0._Z15SoftmaxWarpImplI10DirectLoadI6__halffE11DirectStoreIfS1_EfLi2ELi26ELi32ELi1ELb0EL9Algorithm0EEvT_T0_ll --------------------------
	.section	.nv.constant0._Z15SoftmaxWarpImplI10DirectLoadI6__halffE11DirectStoreIfS1_EfLi2ELi26ELi32ELi1ELb0EL9Algorithm0EEvT_T0_ll,"a",@progbits
	.sectionflags	@""
	.align	4
.nv.constant0._Z15SoftmaxWarpImplI10DirectLoadI6__halffE11DirectStoreIfS1_EfLi2ELi26ELi32ELi1ELb0EL9Algorithm0EEvT_T0_ll:
	.zero		944


//--------------------- .nv.constant0._Z15SoftmaxWarpImplI10DirectLoadI6__halffE11DirectStoreIfS1_EfLi2ELi24ELi32ELi1ELb1EL9Algorithm0EEvT_T0_ll --------------------------
	.section	.nv.constant0._Z15SoftmaxWarpImplI10DirectLoadI6__halffE11DirectStoreIfS1_EfLi2ELi24ELi32ELi1ELb1EL9Algorithm0EEvT_T0_ll,"a",@progbits
	.sectionflags	@""
	.align	4
.nv.constant0._Z15SoftmaxWarpImplI10DirectLoadI6__halffE11DirectStoreIfS1_EfLi2ELi24ELi32ELi1ELb1EL9Algorithm0EEvT_T0_ll:
	.zero		944


//--------------------- .nv.constant0._Z15SoftmaxWarpImplI10DirectLoadI6__halffE11DirectStoreIfS1_EfLi2ELi24ELi32ELi1ELb0EL9Algorithm0EEvT_T0_ll --------------------------
	.section	.nv.constant0._Z15SoftmaxWarpImplI10DirectLoadI6__halffE11DirectStoreIfS1_EfLi2ELi24ELi32ELi1ELb0EL9Algorithm0EEvT_T0_ll,"a",@progbits
	.sectionflags	@""
	.align	4
.nv.constant0._Z15SoftmaxWarpImplI10DirectLoadI6__halffE11DirectStoreIfS1_EfLi2ELi24ELi32ELi1ELb0EL9Algorithm0EEvT_T0_ll:
	.zero		944


//--------------------- .nv.constant0._Z15SoftmaxWarpImplI10DirectLoadI6__halffE11DirectStoreIfS1_EfLi2ELi22ELi32ELi1ELb1EL9Algorithm0EEvT_T0_ll --------------------------
	.section	.nv.constant0._Z15SoftmaxWarpImplI10DirectLoadI6__halffE11DirectStoreIfS1_EfLi2ELi22ELi32ELi1ELb1EL9Algorithm0EEvT_T0_ll,"a",@progbits
	.sectionflags	@""
	.align	4
.nv.constant0._Z15SoftmaxWarpImplI10DirectLoadI6__halffE11DirectStoreIfS1_EfLi2ELi22ELi32ELi1ELb1EL9Algorithm0EEvT_T0_ll:
	.zero		944


//--------------------- .nv.constant0._Z15SoftmaxWarpImplI10DirectLoadI6__halffE11DirectStoreIfS1_EfLi2ELi22ELi32ELi1ELb0EL9Algorithm0EEvT_T0_ll --------------------------
	.section	.nv.constant0._Z15SoftmaxWarpImplI10DirectLoadI6__halffE11DirectStoreIfS1_EfLi2ELi22ELi32ELi1ELb0EL9Algorithm0EEvT_T0_ll,"a",@progbits
	.sectionflags	@""
	.align	4
.nv.constant0._Z15SoftmaxWarpImplI10DirectLoadI6__halffE11DirectStoreIfS1_EfLi2ELi22ELi32ELi1ELb0EL9Algorithm0EEvT_T0_ll:
	.zero		944


//--------------------- .nv.constant0._Z15SoftmaxWarpImplI10DirectLoadI6__halffE11DirectStoreIfS1_EfLi2ELi20ELi32ELi1ELb1EL9Algorithm0EEvT_T0_ll --------------------------
	.section	.nv.constant0._Z15SoftmaxWarpImplI10DirectLoadI6__halffE11DirectStoreIfS1_EfLi2ELi20ELi32ELi1ELb1EL9Algorithm0EEvT_T0_ll,"a",@progbits
	.sectionflags	@""
	.align	4
.nv.constant0._Z15SoftmaxWarpImplI10DirectLoadI6__halffE11DirectStoreIfS1_EfLi2ELi20ELi32ELi1ELb1EL9Algorithm0EEvT_T0_ll:
	.zero		944


//--------------------- .nv.constant0._Z15SoftmaxWarpImplI10DirectLoadI6__halffE11DirectStoreIfS1_EfLi2ELi20ELi32ELi1ELb0EL9Algorithm0EEvT_T0_ll --------------------------
	.section	.nv.constant0._Z15SoftmaxWarpImplI10DirectLoadI6__halffE11DirectStoreIfS1_EfLi2ELi20ELi32ELi1ELb0EL9Algorithm0EEvT_T0_ll,"a",@progbits
	.sectionflags	@""
	.align	4
.nv.constant0._Z15SoftmaxWarpImplI10DirectLoadI6__halffE11DirectStoreIfS1_EfLi2ELi20ELi32ELi1ELb0EL9Algorithm0EEvT_T0_ll:
	.zero		944


//--------------------- .nv.constant0._Z15SoftmaxWarpImplI10DirectLoadI6__halffE11DirectStoreIfS1_EfLi2ELi18ELi32ELi1ELb1EL9Algorithm0EEvT_T0_ll --------------------------
	.section	.nv.constant0._Z15SoftmaxWarpImplI10DirectLoadI6__halffE11DirectStoreIfS1_EfLi2ELi18ELi32ELi1ELb1EL9Algorithm0EEvT_T0_ll,"a",@progbits
	.sectionflags	@""
	.align	4
.nv.constant0._Z15SoftmaxWarpImplI10DirectLoadI6__halffE11DirectStoreIfS1_EfLi2ELi18ELi32ELi1ELb1EL9Algorithm0EEvT_T0_ll:
	.zero		944


//--------------------- .nv.constant0._Z15SoftmaxWarpImplI10DirectLoadI6__halffE11DirectStoreIfS1_EfLi2ELi18ELi32ELi1ELb0EL9Algorithm0EEvT_T0_ll --------------------------
	.section	.nv.constant0._Z15SoftmaxWarpImplI10DirectLoadI6__halffE11DirectStoreIfS1_EfLi2ELi18ELi32ELi1ELb0EL9Algorithm0EEvT_T0_ll,"a",@progbits
	.sectionflags	@""
	.align	4
.nv.constant0._Z15SoftmaxWarpImplI10DirectLoadI6__halffE11DirectStoreIfS1_EfLi2ELi18ELi32ELi1ELb0EL9Algorithm0EEvT_T0_ll:
	.zero		944


//--------------------- .nv.constant0._Z15SoftmaxWarpImplI10DirectLoadI6__halffE11DirectStoreIfS1_EfLi2ELi16ELi32ELi1ELb1EL9Algorithm0EEvT_T0_ll --------------------------
	.section	.nv.constant0._Z15SoftmaxWarpImplI10DirectLoadI6__halffE11DirectStoreIfS1_EfLi2ELi16ELi32ELi1ELb1EL9Algorithm0EEvT_T0_ll,"a",@progbits
	.sectionflags	@""
	.align	4
.nv.constant0._Z15SoftmaxWarpImplI10DirectLoadI6__halffE11DirectStoreIfS1_EfLi2ELi16ELi32ELi1ELb1EL9Algorithm0EEvT_T0_ll:
	.zero		944


//--------------------- .nv.constant0._Z15SoftmaxWarpImplI10DirectLoadI6__halffE11DirectStoreIfS1_EfLi2ELi16ELi32ELi1ELb0EL9Algorithm0EEvT_T0_ll --------------------------
	.section	.nv.constant0._Z15SoftmaxWarpImplI10DirectLoadI6__halffE11DirectStoreIfS1_EfLi2ELi16ELi32ELi1ELb0EL9Algorithm0EEvT_T0_ll,"a",@progbits
	.sectionflags	@""
	.align	4
.nv.constant0._Z15SoftmaxWarpImplI10DirectLoadI6__halffE11DirectStoreIfS1_EfLi2ELi16ELi32ELi1ELb0EL9Algorithm0EEvT_T0_ll:
	.zero		944


//--------------------- .nv.constant0._Z15SoftmaxWarpImplI10DirectLoadI6__halffE11DirectStoreIfS1_EfLi2ELi14ELi32ELi1ELb1EL9Algorithm0EEvT_T0_ll --------------------------
	.section	.nv.constant0._Z15SoftmaxWarpImplI10DirectLoadI6__halffE11DirectStoreIfS1_EfLi2ELi14ELi32ELi1ELb1EL9Algorithm0EEvT_T0_ll,"a",@progbits
	.sectionflags	@""
	.align	4
.nv.constant0._Z15SoftmaxWarpImplI10DirectLoadI6__halffE11DirectStoreIfS1_EfLi2ELi14ELi32ELi1ELb1EL9Algorithm0EEvT_T0_ll:
	.zero		944


//--------------------- .nv.constant0._Z15SoftmaxWarpImplI10DirectLoadI6__halffE11DirectStoreIfS1_EfLi2ELi14ELi32ELi1ELb0EL9Algorithm0EEvT_T0_ll --------------------------
	.section	.nv.constant0._Z15SoftmaxWarpImplI10DirectLoadI6__halffE11DirectStoreIfS1_EfLi2ELi14ELi32ELi1ELb0EL9Algorithm0EEvT_T0_ll,"a",@progbits
	.sectionflags	@""
	.align	4
.nv.constant0._Z15SoftmaxWarpImplI10DirectLoadI6__halffE11DirectStoreIfS1_EfLi2ELi14ELi32ELi1ELb0EL9Algorithm0EEvT_T0_ll:
	.zero		944


//--------------------- .nv.constant0._Z15SoftmaxWarpImplI10DirectLoadI6__halffE11DirectStoreIfS1_EfLi2ELi12ELi32ELi1ELb1EL9Algorithm0EEvT_T0_ll --------------------------
	.section	.nv.constant0._Z15SoftmaxWarpImplI10DirectLoadI6__halffE11DirectStoreIfS1_EfLi2ELi12ELi32ELi1ELb1EL9Algorithm0EEvT_T0_ll,"a",@progbits
	.sectionflags	@""
	.align	4
.nv.constant0._Z15SoftmaxWarpImplI10DirectLoadI6__halffE11DirectStoreIfS1_EfLi2ELi12ELi32ELi1ELb1EL9Algorithm0EEvT_T0_ll:
	.zero		944


//--------------------- .nv.constant0._Z15SoftmaxWarpImplI10DirectLoadI6__halffE11DirectStoreIfS1_EfLi2ELi12ELi32ELi1ELb0EL9Algorithm0EEvT_T0_ll --------------------------
	.section	.nv.constant0._Z15SoftmaxWarpImplI10DirectLoadI6__halffE11DirectStoreIfS1_EfLi2ELi12ELi32ELi1ELb0EL9Algorithm0EEvT_T0_ll,"a",@progbits
	.sectionflags	@""
	.align	4
.nv.constant0._Z15SoftmaxWarpImplI10DirectLoadI6__halffE11DirectStoreIfS1_EfLi2ELi12ELi32ELi1ELb0EL9Algorithm0EEvT_T0_ll:
	.zero		944


//--------------------- .nv.constant0._Z15SoftmaxWarpImplI10DirectLoadI6__halffE11DirectStoreIfS1_EfLi2ELi10ELi32ELi1ELb1EL9Algorithm0EEvT_T0_ll --------------------------
	.section	.nv.constant0._Z15SoftmaxWarpImplI10DirectLoadI6__halffE11DirectStoreIfS1_EfLi2ELi10ELi32ELi1ELb1EL9Algorithm0EEvT_T0_ll,"a",@progbits
	.sectionflags	@""
	.align	4
.nv.constant0._Z15SoftmaxWarpImplI10DirectLoadI6__halffE11DirectStoreIfS1_EfLi2ELi10ELi32ELi1ELb1EL9Algorithm0EEvT_T0_ll:
	.zero		944


//--------------------- .nv.constant0._Z15SoftmaxWarpImplI10DirectLoadI6__halffE11DirectStoreIfS1_EfLi2ELi10ELi32ELi1ELb0EL9Algorithm0EEvT_T0_ll --------------------------
	.section	.nv.constant0._Z15SoftmaxWarpImplI10DirectLoadI6__halffE11DirectStoreIfS1_EfLi2ELi10ELi32ELi1ELb0EL9Algorithm0EEvT_T0_ll,"a",@progbits
	.sectionflags	@""
	.align	4
.nv.constant0._Z15SoftmaxWarpImplI10DirectLoadI6__halffE11DirectStoreIfS1_EfLi2ELi10ELi32ELi1ELb0EL9Algorithm0EEvT_T0_ll:
	.zero		944


//--------------------- .nv.constant0._Z15SoftmaxWarpImplI10DirectLoadI6__halffE11DirectStoreIfS1_EfLi2ELi8ELi32ELi1ELb1EL9Algorithm0EEvT_T0_ll --------------------------
	.section	.nv.constant0._Z15SoftmaxWarpImplI10DirectLoadI6__halffE11DirectStoreIfS1_EfLi2ELi8ELi32ELi1ELb1EL9Algorithm0EEvT_T0_ll,"a",@progbits
	.sectionflags	@""
	.align	4
.nv.constant0._Z15SoftmaxWarpImplI10DirectLoadI6__halffE11DirectStoreIfS1_EfLi2ELi8ELi32ELi1ELb1EL9Algorithm0EEvT_T0_ll:
	.zero		944


//--------------------- .nv.constant0._Z15SoftmaxWarpImplI10DirectLoadI6__halffE11DirectStoreIfS1_EfLi2ELi8ELi32ELi1ELb0EL9Algorithm0EEvT_T0_ll --------------------------
	.section	.nv.constant0._Z15SoftmaxWarpImplI10DirectLoadI6__halffE11DirectStoreIfS1_EfLi2ELi8ELi32ELi1ELb0EL9Algorithm0EEvT_T0_ll,"a",@progbits
	.sectionflags	@""
	.align	4
.nv.constant0._Z15SoftmaxWarpImplI10DirectLoadI6__halffE11DirectStoreIfS1_EfLi2ELi8ELi32ELi1ELb0EL9Algorithm0EEvT_T0_ll:
	.zero		944


//--------------------- .nv.constant0._Z15SoftmaxWarpImplI10DirectLoadI6__halffE11DirectStoreIfS1_EfLi2ELi6ELi32ELi1ELb1EL9Algorithm0EEvT_T0_ll --------------------------
	.section	.nv.constant0._Z15SoftmaxWarpImplI10DirectLoadI6__halffE11DirectStoreIfS1_EfLi2ELi6ELi32ELi1ELb1EL9Algorithm0EEvT_T0_ll,"a",@progbits
	.sectionflags	@""
	.align	4
.nv.constant0._Z15SoftmaxWarpImplI10DirectLoadI6__halffE11DirectStoreIfS1_EfLi2ELi6ELi32ELi1ELb1EL9Algorithm0EEvT_T0_ll:
	.zero		944


//--------------------- .nv.constant0._Z15SoftmaxWarpImplI10DirectLoadI6__halffE11DirectStoreIfS1_EfLi2ELi6ELi32ELi1ELb0EL9Algorithm0EEvT_T0_ll --------------------------
	.section	.nv.constant0._Z15SoftmaxWarpImplI10DirectLoadI6__halffE11DirectStoreIfS1_EfLi2ELi6ELi32ELi1ELb0EL9Algorithm0EEvT_T0_ll,"a",@progbits
	.sectionflags	@""
	.align	4
.nv.constant0._Z15SoftmaxWarpImplI10DirectLoadI6__halffE11DirectStoreIfS1_EfLi2ELi6ELi32ELi1ELb0EL9Algorithm0EEvT_T0_ll:
	.zero		944


//--------------------- .nv.constant0._Z15SoftmaxWarpImplI10DirectLoadI6__halffE11DirectStoreIfS1_EfLi2ELi4ELi32ELi1ELb1EL9Algorithm0EEvT_T0_ll --------------------------
	.section	.nv.constant0._Z15SoftmaxWarpImplI10DirectLoadI6__halffE11DirectStoreIfS1_EfLi2ELi4ELi32ELi1ELb1EL9Algorithm0EEvT_T0_ll,"a",@progbits
	.sectionflags	@""
	.align	4
.nv.constant0._Z15SoftmaxWarpImplI10DirectLoadI6__halffE11DirectStoreIfS1_EfLi2ELi4ELi32ELi1ELb1EL9Algorithm0EEvT_T0_ll:
	.zero		944


//--------------------- .nv.constant0._Z15SoftmaxWarpImplI10DirectLoadI6__halffE11DirectStoreIfS1_EfLi2ELi4ELi32ELi1ELb0EL9Algorithm0EEvT_T0_ll --------------------------
	.section	.nv.constant0._Z15SoftmaxWarpImplI10DirectLoadI6__halffE11DirectStoreIfS1_EfLi2ELi4ELi32ELi1ELb0EL9Algorithm0EEvT_T0_ll,"a",@progbits
	.sectionflags	@""
	.align	4
.nv.constant0._Z15SoftmaxWarpImplI10DirectLoadI6__halffE11DirectStoreIfS1_EfLi2ELi4ELi32ELi1ELb0EL9Algorithm0EEvT_T0_ll:
	.zero		944


//--------------------- .nv.constant0._Z15SoftmaxWarpImplI10DirectLoadI6__halffE11DirectStoreIfS1_EfLi2ELi2ELi32ELi1ELb1EL9Algorithm0EEvT_T0_ll --------------------------
	.section	.nv.constant0._Z15SoftmaxWarpImplI10DirectLoadI6__halffE11DirectStoreIfS1_EfLi2ELi2ELi32ELi1ELb1EL9Algorithm0EEvT_T0_ll,"a",@progbits
	.sectionflags	@""
	.align	4
.nv.constant0._Z15SoftmaxWarpImplI10DirectLoadI6__halffE11DirectStoreIfS1_EfLi2ELi2ELi32ELi1ELb1EL9Algorithm0EEvT_T0_ll:
	.zero		944


//--------------------- .nv.constant0._Z15SoftmaxWarpImplI10DirectLoadI6__halffE11DirectStoreIfS1_EfLi2ELi2ELi32ELi1ELb0EL9Algorithm0EEvT_T0_ll --------------------------
	.section	.nv.constant0._Z15SoftmaxWarpImplI10DirectLoadI6__halffE11DirectStoreIfS1_EfLi2ELi2ELi32ELi1ELb0EL9Algorithm0EEvT_T0_ll,"a",@progbits
	.sectionflags	@""
	.align	4
.nv.constant0._Z15SoftmaxWarpImplI10DirectLoadI6__halffE11DirectStoreIfS1_EfLi2ELi2ELi32ELi1ELb0EL9Algorithm0EEvT_T0_ll:
	.zero		944


//--------------------- .nv.constant0._Z15SoftmaxWarpImplI10DirectLoadI6__halffE11DirectStoreIfS1_EfLi2ELi2ELi32ELi2ELb1EL9Algorithm0EEvT_T0_ll --------------------------
	.section	.nv.constant0._Z15SoftmaxWarpImplI10DirectLoadI6__halffE11DirectStoreIfS1_EfLi2ELi2ELi32ELi2ELb1EL9Algorithm0EEvT_T0_ll,"a",@progbits
	.sectionflags	@""
	.align	4
.nv.constant0._Z15SoftmaxWarpImplI10DirectLoadI6__halffE11DirectStoreIfS1_EfLi2ELi2ELi32ELi2ELb1EL9Algorithm0EEvT_T0_ll:
	.zero		944


//--------------------- .nv.constant0._Z15SoftmaxWarpImplI10DirectLoadI6__halffE11DirectStoreIfS1_EfLi2ELi2ELi32ELi2ELb0EL9Algorithm0EEvT_T0_ll --------------------------
	.section	.nv.constant0._Z15SoftmaxWarpImplI10DirectLoadI6__halffE11DirectStoreIfS1_EfLi2ELi2ELi32ELi2ELb0EL9Algorithm0EEvT_T0_ll,"a",@progbits
	.sectionflags	@""
	.align	4
.nv.constant0._Z15SoftmaxWarpImplI10DirectLoadI6__halffE11DirectStoreIfS1_EfLi2ELi2ELi32ELi2ELb0EL9Algorithm0EEvT_T0_ll:
	.zero		944


//--------------------- .nv.constant0._Z15SoftmaxWarpImplI10DirectLoadI6__halffE11DirectStoreIfS1_EfLi2ELi2ELi16ELi1ELb1EL9Algorithm0EEvT_T0_ll --------------------------
	.section	.nv.constant0._Z15SoftmaxWarpImplI10DirectLoadI6__halffE11DirectStoreIfS1_EfLi2ELi2ELi16ELi1ELb1EL9Algorithm0EEvT_T0_ll,"a",@progbits
	.sectionflags	@""
	.align	4
.nv.constant0._Z15SoftmaxWarpImplI10DirectLoadI6__halffE11DirectStoreIfS1_EfLi2ELi2ELi16ELi1ELb1EL9Algorithm0EEvT_T0_ll:
	.zero		944


//--------------------- .nv.constant0._Z15SoftmaxWarpImplI10DirectLoadI6__halffE11DirectStoreIfS1_EfLi2ELi2ELi16ELi1ELb0EL9Algorithm0EEvT_T0_ll --------------------------
	.section	.nv.constant0._Z15SoftmaxWarpImplI10DirectLoadI6__halffE11DirectStoreIfS1_EfLi2ELi2ELi16ELi1ELb0EL9Algorithm0EEvT_T0_ll,"a",@progbits
	.sectionflags	@""
	.align	4
.nv.constant0._Z15SoftmaxWarpImplI10DirectLoadI6__halffE11DirectStoreIfS1_EfLi2ELi2ELi16ELi1ELb0EL9Algorithm0EEvT_T0_ll:
	.zero		944


//--------------------- .nv.constant0._Z15SoftmaxWarpImplI10DirectLoadI6__halffE11DirectStoreIfS1_EfLi2ELi2ELi16ELi2ELb1EL9Algorithm0EEvT_T0_ll --------------------------
	.section	.nv.constant0._Z15SoftmaxWarpImplI10DirectLoadI6__halffE11DirectStoreIfS1_EfLi2ELi2ELi16ELi2ELb1EL9Algorithm0EEvT_T0_ll,"a",@progbits
	.sectionflags	@""
	.align	4
.nv.constant0._Z15SoftmaxWarpImplI10DirectLoadI6__halffE11DirectStoreIfS1_EfLi2ELi2ELi16ELi2ELb1EL9Algorithm0EEvT_T0_ll:
	.zero		944


//--------------------- .nv.constant0._Z15SoftmaxWarpImplI10DirectLoadI6__halffE11DirectStoreIfS1_EfLi2ELi2ELi16ELi2ELb0EL9Algorithm0EEvT_T0_ll --------------------------
	.section	.nv.constant0._Z15SoftmaxWarpImplI10DirectLoadI6__halffE11DirectStoreIfS1_EfLi2ELi2ELi16ELi2ELb0EL9Algorithm0EEvT_T0_ll,"a",@progbits
	.sectionflags	@""
	.align	4
.nv.constant0._Z15SoftmaxWarpImplI10DirectLoadI6__halffE11DirectStoreIfS1_EfLi2ELi2ELi16ELi2ELb0EL9Algorithm0EEvT_T0_ll:
	.zero		944


//--------------------- .nv.constant0._Z15SoftmaxWarpImplI10DirectLoadI6__halffE11DirectStoreIfS1_EfLi2ELi2ELi8ELi1ELb1EL9Algorithm0EEvT_T0_ll --------------------------
	.section	.nv.constant0._Z15SoftmaxWarpImplI10DirectLoadI6__halffE11DirectStoreIfS1_EfLi2ELi2ELi8ELi1ELb1EL9Algorithm0EEvT_T0_ll,"a",@progbits
	.sectionflags	@""
	.align	4
.nv.constant0._Z15SoftmaxWarpImplI10DirectLoadI6__halffE11DirectStoreIfS1_EfLi2ELi2ELi8ELi1ELb1EL9Algorithm0EEvT_T0_ll:
	.zero		944


//--------------------- .nv.constant0._Z15SoftmaxWarpImplI10DirectLoadI6__halffE11DirectStoreIfS1_EfLi2ELi2ELi8ELi1ELb0EL9Algorithm0EEvT_T0_ll --------------------------
	.section	.nv.constant0._Z15SoftmaxWarpImplI10DirectLoadI6__halffE11DirectStoreIfS1_EfLi2ELi2ELi8ELi1ELb0EL9Algorithm0EEvT_T0_ll,"a",@progbits
	.sectionflags	@""
	.align	4
.nv.constant0._Z15SoftmaxWarpImplI10DirectLoadI6__halffE11DirectStoreIfS1_EfLi2ELi2ELi8ELi1ELb0EL9Algorithm0EEvT_T0_ll:
	.zero		944


//--------------------- .nv.constant0._Z15SoftmaxWarpImplI10DirectLoadI6__halffE11DirectStoreIfS1_EfLi2ELi2ELi8ELi2ELb1EL9Algorithm0EEvT_T0_ll --------------------------
	.section	.nv.constant0._Z15SoftmaxWarpImplI10DirectLoadI6__halffE11DirectStoreIfS1_EfLi2ELi2ELi8ELi2ELb1EL9Algorithm0EEvT_T0_ll,"a",@progbits
	.sectionflags	@""
	.align	4
.nv.constant0._Z15SoftmaxWarpImplI10DirectLoadI6__halffE11DirectStoreIfS1_EfLi2ELi2ELi8ELi2ELb1EL9Algorithm0EEvT_T0_ll:
	.zero		944


//--------------------- .nv.constant0._Z15SoftmaxWarpImplI10DirectLoadI6__halffE11DirectStoreIfS1_EfLi2ELi2ELi8ELi2ELb0EL9Algorithm0EEvT_T0_ll --------------------------
	.section	.nv.constant0._Z15SoftmaxWarpImplI10DirectLoadI6__halffE11DirectStoreIfS1_EfLi2ELi2ELi8ELi2ELb0EL9Algorithm0EEvT_T0_ll,"a",@progbits
	.sectionflags	@""
	.align	4
.nv.constant0._Z15SoftmaxWarpImplI10DirectLoadI6__halffE11DirectStoreIfS1_EfLi2ELi2ELi8ELi2ELb0EL9Algorithm0EEvT_T0_ll:
	.zero		944


//--------------------- .nv.constant0._Z15SoftmaxWarpImplI10DirectLoadI6__halffE11DirectStoreIfS1_EfLi2ELi2ELi4ELi1ELb1EL9Algorithm0EEvT_T0_ll --------------------------
	.section	.nv.constant0._Z15SoftmaxWarpImplI10DirectLoadI6__halffE11DirectStoreIfS1_EfLi2ELi2ELi4ELi1ELb1EL9Algorithm0EEvT_T0_ll,"a",@progbits
	.sectionflags	@""
	.align	4
.nv.constant0._Z15SoftmaxWarpImplI10DirectLoadI6__halffE11DirectStoreIfS1_EfLi2ELi2ELi4ELi1ELb1EL9Algorithm0EEvT_T0_ll:
	.zero		944


//--------------------- .nv.constant0._Z15SoftmaxWarpImplI10DirectLoadI6__halffE11DirectStoreIfS1_EfLi2ELi2ELi4ELi1ELb0EL9Algorithm0EEvT_T0_ll --------------------------
	.section	.nv.constant0._Z15SoftmaxWarpImplI10DirectLoadI6__halffE11DirectStoreIfS1_EfLi2ELi2ELi4ELi1ELb0EL9Algorithm0EEvT_T0_ll,"a",@progbits
	.sectionflags	@""
	.align	4
.nv.constant0._Z15SoftmaxWarpImplI10DirectLoadI6__halffE11DirectStoreIfS1_EfLi2ELi2ELi4ELi1ELb0EL9Algorithm0EEvT_T0_ll:
	.zero		944


//--------------------- .nv.constant0._Z15SoftmaxWarpImplI10DirectLoadI6__halffE11DirectStoreIfS1_EfLi2ELi2ELi4ELi2ELb1EL9Algorithm0EEvT_T0_ll --------------------------
	.section	.nv.constant0._Z15SoftmaxWarpImplI10DirectLoadI6__halffE11DirectStoreIfS1_EfLi2ELi2ELi4ELi2ELb1EL9Algorithm0EEvT_T0_ll,"a",@progbits
	.sectionflags	@""
	.align	4
.nv.constant0._Z15SoftmaxWarpImplI10DirectLoadI6__halffE11DirectStoreIfS1_EfLi2ELi2ELi4ELi2ELb1EL9Algorithm0EEvT_T0_ll:
	.zero		944


//--------------------- .nv.constant0._Z15SoftmaxWarpImplI10DirectLoadI6__halffE11DirectStoreIfS1_EfLi2ELi2ELi4ELi2ELb0EL9Algorithm0EEvT_T0_ll --------------------------
	.section	.nv.constant0._Z15SoftmaxWarpImplI10DirectLoadI6__halffE11DirectStoreIfS1_EfLi2ELi2ELi4ELi2ELb0EL9Algorithm0EEvT_T0_ll,"a",@progbits
	.sectionflags	@""
	.align	4
.nv.constant0._Z15SoftmaxWarpImplI10DirectLoadI6__halffE11DirectStoreIfS1_EfLi2ELi2ELi4ELi2ELb0EL9Algorithm0EEvT_T0_ll:
	.zero		944


//--------------------- .nv.constant0._Z15SoftmaxWarpImplI10DirectLoadI6__halffE11DirectStoreIfS1_EfLi2ELi2ELi2ELi1ELb1EL9Algorithm0EEvT_T0_ll --------------------------
	.section	.nv.constant0._Z15SoftmaxWarpImplI10DirectLoadI6__halffE11DirectStoreIfS1_EfLi2ELi2ELi2ELi1ELb1EL9Algorithm0EEvT_T0_ll,"a",@progbits
	.sectionflags	@""
	.align	4
.nv.constant0._Z15SoftmaxWarpImplI10DirectLoadI6__halffE11DirectStoreIfS1_EfLi2ELi2ELi2ELi1ELb1EL9Algorithm0EEvT_T0_ll:
	.zero		944


//--------------------- .nv.constant0._Z15SoftmaxWarpImplI10DirectLoadI6__halffE11DirectStoreIfS1_EfLi2ELi2ELi2ELi1ELb0EL9Algorithm0EEvT_T0_ll --------------------------
	.section	.nv.constant0._Z15SoftmaxWarpImplI10DirectLoadI6__halffE11DirectStoreIfS1_EfLi2ELi2ELi2ELi1ELb0EL9Algorithm0EEvT_T0_ll,"a",@progbits
	.sectionflags	@""
	.align	4
.nv.constant0._Z15SoftmaxWarpImplI10DirectLoadI6__halffE11DirectStoreIfS1_EfLi2ELi2ELi2ELi1ELb0EL9Algorithm0EEvT_T0_ll:
	.zero		944


//--------------------- .nv.constant0._Z15SoftmaxWarpImplI10DirectLoadI6__halffE11DirectStoreIfS1_EfLi2ELi2ELi2ELi2ELb1EL9Algorithm0EEvT_T0_ll --------------------------
	.section	.nv.constant0._Z15SoftmaxWarpImplI10DirectLoadI6__halffE11DirectStoreIfS1_EfLi2ELi2ELi2ELi2ELb1EL9Algorithm0EEvT_T0_ll,"a",@progbits
	.sectionflags	@""
	.align	4
.nv.constant0._Z15SoftmaxWarpImplI10DirectLoadI6__halffE11DirectStoreIfS1_EfLi2ELi2ELi2ELi2ELb1EL9Algorithm0EEvT_T0_ll:
	.zero		944


//--------------------- .nv.constant0._Z15SoftmaxWarpImplI10DirectLoadI6__halffE11DirectStoreIfS1_EfLi2ELi2ELi2ELi2ELb0EL9Algorithm0EEvT_T0_ll --------------------------
	.section	.nv.constant0._Z15SoftmaxWarpImplI10DirectLoadI6__halffE11DirectStoreIfS1_EfLi2ELi2ELi2ELi2ELb0EL9Algorithm0EEvT_T0_ll,"a",@progbits
	.sectionflags	@""
	.align	4
.nv.constant0._Z15SoftmaxWarpImplI10DirectLoadI6__halffE11DirectStoreIfS1_EfLi2ELi2ELi2ELi2ELb0EL9Algorithm0EEvT_T0_ll:
	.zero		944


//--------------------- .nv.constant0._Z15SoftmaxWarpImplI10DirectLoadI6__halffE11DirectStoreIfS1_EfLi2ELi2ELi1ELi1ELb1EL9Algorithm0EEvT_T0_ll --------------------------
	.section	.nv.constant0._Z15SoftmaxWarpImplI10DirectLoadI6__halffE11DirectStoreIfS1_EfLi2ELi2ELi1ELi1ELb1EL9Algorithm0EEvT_T0_ll,"a",@progbits
	.sectionflags	@""
	.align	4
.nv.constant0._Z15SoftmaxWarpImplI10DirectLoadI6__halffE11DirectStoreIfS1_EfLi2ELi2ELi1ELi1ELb1EL9Algorithm0EEvT_T0_ll:
	.zero		944


//--------------------- .nv.constant0._Z15SoftmaxWarpImplI10DirectLoadI6__halffE11DirectStoreIfS1_EfLi2ELi2ELi1ELi1ELb0EL9Algorithm0EEvT_T0_ll --------------------------
	.section	.nv.constant0._Z15SoftmaxWarpImplI10DirectLoadI6__halffE11DirectStoreIfS1_EfLi2ELi2ELi1ELi1ELb0EL9Algorithm0EEvT_T0_ll,"a",@progbits
	.sectionflags	@""
	.align	4
.nv.constant0._Z15SoftmaxWarpImplI10DirectLoadI6__halffE11DirectStoreIfS1_EfLi2ELi2ELi1ELi1ELb0EL9Algorithm0EEvT_T0_ll:
	.zero		944


//--------------------- .nv.constant0._Z15SoftmaxWarpImplI10DirectLoadI6__halffE11DirectStoreIfS1_EfLi2ELi2ELi1ELi2ELb1EL9Algorithm0EEvT_T0_ll --------------------------
	.section	.nv.constant0._Z15SoftmaxWarpImplI10DirectLoadI6__halffE11DirectStoreIfS1_EfLi2ELi2ELi1ELi2ELb1EL9Algorithm0EEvT_T0_ll,"a",@progbits
	.sectionflags	@""
	.align	4
.nv.constant0._Z15SoftmaxWarpImplI10DirectLoadI6__halffE11DirectStoreIfS1_EfLi2ELi2ELi1ELi2ELb1EL9Algorithm0EEvT_T0_ll:
	.zero		944


//--------------------- .nv.constant0._Z15SoftmaxWarpImplI10DirectLoadI6__halffE11DirectStoreIfS1_EfLi2ELi2ELi1ELi2ELb0EL9Algorithm0EEvT_T0_ll --------------------------
	.section	.nv.constant0._Z15SoftmaxWarpImplI10DirectLoadI6__halffE11DirectStoreIfS1_EfLi2ELi2ELi1ELi2ELb0EL9Algorithm0EEvT_T0_ll,"a",@progbits
	.sectionflags	@""
	.align	4
.nv.constant0._Z15SoftmaxWarpImplI10DirectLoadI6__halffE11DirectStoreIfS1_EfLi2ELi2ELi1ELi2ELb0EL9Algorithm0EEvT_T0_ll:
	.zero		944


//--------------------- .nv.constant0._Z24SoftmaxBlockUncachedImplI10DirectLoadIffE11DirectStoreIffEfLi1ELi1024EL9Algorithm0EEvT_T0_ll --------------------------
	.section	.nv.constant0._Z24SoftmaxBlockUncachedImplI10DirectLoadIffE11DirectStoreIffEfLi1ELi1024EL9Algorithm0EEvT_T0_ll,"a",@progbits
	.sectionflags	@""
	.align	4
.nv.constant0._Z24SoftmaxBlockUncachedImplI10DirectLoadIffE11DirectStoreIffEfLi1ELi1024EL9Algorithm0EEvT_T0_ll:
	.zero		944


//--------------------- .nv.constant0._Z24SoftmaxBlockUncachedImplI10DirectLoadIffE11DirectStoreIffEfLi2ELi1024EL9Algorithm0EEvT_T0_ll --------------------------
	.section	.nv.constant0._Z24SoftmaxBlockUncachedImplI10DirectLoadIffE11DirectStoreIffEfLi2ELi1024EL9Algorithm0EEvT_T0_ll,"a",@progbits
	.sectionflags	@""
	.align	4
.nv.constant0._Z24SoftmaxBlockUncachedImplI10DirectLoadIffE11DirectStoreIffEfLi2ELi1024EL9Algorithm0EEvT_T0_ll:
	.zero		944


//--------------------- .nv.constant0._Z20SoftmaxBlockSMemImplI10DirectLoadIffE11DirectStoreIffEfLi1ELi256EL9Algorithm0EEvT_T0_ll --------------------------
	.section	.nv.constant0._Z20SoftmaxBlockSMemImplI10DirectLoadIffE11DirectStoreIffEfLi1ELi256EL9Algorithm0EEvT_T0_ll,"a",@progbits
	.sectionflags	@""
	.align	4
.nv.constant0._Z20SoftmaxBlockSMemImplI10DirectLoadIffE11DirectStoreIffEfLi1ELi256EL9Algorithm0EEvT_T0_ll:
	.zero		944


//--------------------- .nv.constant0._Z20SoftmaxBlockSMemImplI10DirectLoadIffE11DirectStoreIffEfLi1ELi512EL9Algorithm0EEvT_T0_ll --------------------------
	.section	.nv.constant0._Z20SoftmaxBlockSMemImplI10DirectLoadIffE11DirectStoreIffEfLi1ELi512EL9Algorithm0EEvT_T0_ll,"a",@progbits
	.sectionflags	@""
	.align	4
.nv.constant0._Z20SoftmaxBlockSMemImplI10DirectLoadIffE11DirectStoreIffEfLi1ELi512EL9Algorithm0EEvT_T0_ll:
	.zero		944


//--------------------- .nv.constant0._Z20SoftmaxBlockSMemImplI10DirectLoadIffE11DirectStoreIffEfLi1ELi1024EL9Algorithm0EEvT_T0_ll --------------------------
	.section	.nv.constant0._Z20SoftmaxBlockSMemImplI10DirectLoadIffE11DirectStoreIffEfLi1ELi1024EL9Algorithm0EEvT_T0_ll,"a",@progbits
	.sectionflags	@""
	.align	4
.nv.constant0._Z20SoftmaxBlockSMemImplI10DirectLoadIffE11DirectStoreIffEfLi1ELi1024EL9Algorithm0EEvT_T0_ll:
	.zero		944


//--------------------- .nv.constant0._Z20SoftmaxBlockSMemImplI10DirectLoadIffE11DirectStoreIffEfLi1ELi128EL9Algorithm0EEvT_T0_ll --------------------------
	.section	.nv.constant0._Z20SoftmaxBlockSMemImplI10DirectLoadIffE11DirectStoreIffEfLi1ELi128EL9Algorithm0EEvT_T0_ll,"a",@progbits
	.sectionflags	@""
	.align	4
.nv.constant0._Z20SoftmaxBlockSMemImplI10DirectLoadIffE11DirectStoreIffEfLi1ELi128EL9Algorithm0EEvT_T0_ll:
	.zero		944


//--------------------- .nv.constant0._Z20SoftmaxBlockSMemImplI10DirectLoadIffE11DirectStoreIffEfLi2ELi256EL9Algorithm0EEvT_T0_ll --------------------------
	.section	.nv.constant0._Z20SoftmaxBlockSMemImplI10DirectLoadIffE11DirectStoreIffEfLi2ELi256EL9Algorithm0EEvT_T0_ll,"a",@progbits
	.sectionflags	@""
	.align	4
.nv.constant0._Z20SoftmaxBlockSMemImplI10DirectLoadIffE11DirectStoreIffEfLi2ELi256EL9Algorithm0EEvT_T0_ll:
	.zero		944


//--------------------- .nv.constant0._Z20SoftmaxBlockSMemImplI10DirectLoadIffE11DirectStoreIffEfLi2ELi512EL9Algorithm0EEvT_T0_ll --------------------------
	.section	.nv.constant0._Z20SoftmaxBlockSMemImplI10DirectLoadIffE11DirectStoreIffEfLi2ELi512EL9Algorithm0EEvT_T0_ll,"a",@progbits
	.sectionflags	@""
	.align	4
.nv.constant0._Z20SoftmaxBlockSMemImplI10DirectLoadIffE11DirectStoreIffEfLi2ELi512EL9Algorithm0EEvT_T0_ll:
	.zero		944


//--------------------- .nv.constant0._Z20SoftmaxBlockSMemImplI10DirectLoadIffE11DirectStoreIffEfLi2ELi1024EL9Algorithm0EEvT_T0_ll --------------------------
	.section	.nv.constant0._Z20SoftmaxBlockSMemImplI10DirectLoadIffE11DirectStoreIffEfLi2ELi1024EL9Algorithm0EEvT_T0_ll,"a",@progbits
	.sectionflags	@""
	.align	4
.nv.constant0._Z20SoftmaxBlockSMemImplI10DirectLoadIffE11DirectStoreIffEfLi2ELi1024EL9Algorithm0EEvT_T0_ll:
	.zero		944


//--------------------- .nv.constant0._Z20SoftmaxBlockSMemImplI10DirectLoadIffE11DirectStoreIffEfLi2ELi128EL9Algorithm0EEvT_T0_ll --------------------------
	.section	.nv.constant0._Z20SoftmaxBlockSMemImplI10DirectLoadIffE11DirectStoreIffEfLi2ELi128EL9Algorithm0EEvT_T0_ll,"a",@progbits
	.sectionflags	@""
	.align	4
.nv.constant0._Z20SoftmaxBlockSMemImplI10DirectLoadIffE11DirectStoreIffEfLi2ELi128EL9Algorithm0EEvT_T0_ll:
	.zero		944


//--------------------- .nv.constant0._Z15SoftmaxWarpImplI10DirectLoadIffE11DirectStoreIffEfLi1ELi32ELi32ELi1ELb1EL9Algorithm0EEvT_T0_ll --------------------------
	.section	.nv.constant0._Z15SoftmaxWarpImplI10DirectLoadIffE11DirectStoreIffEfLi1ELi32ELi32ELi1ELb1EL9Algorithm0EEvT_T0_ll,"a",@progbits
	.sectionflags	@""
	.align	4
.nv.constant0._Z15SoftmaxWarpImplI10DirectLoadIffE11DirectStoreIffEfLi1ELi32ELi32ELi1ELb1EL9Algorithm0EEvT_T0_ll:
	.zero		944


//--------------------- .nv.constant0._Z15SoftmaxWarpImplI10DirectLoadIffE11DirectStoreIffEfLi1ELi32ELi32ELi1ELb0EL9Algorithm0EEvT_T0_ll --------------------------
	.section	.nv.constant0._Z15SoftmaxWarpImplI10DirectLoadIffE11DirectStoreIffEfLi1ELi32ELi32ELi1ELb0EL9Algorithm0EEvT_T0_ll,"a",@progbits
	.sectionflags	@""
	.align	4
.nv.constant0._Z15SoftmaxWarpImplI10DirectLoadIffE11DirectStoreIffEfLi1ELi32ELi32ELi1ELb0EL9Algorithm0EEvT_T0_ll:
	.zero		944


//--------------------- .nv.constant0._Z15SoftmaxWarpImplI10DirectLoadIffE11DirectStoreIffEfLi1ELi31ELi32ELi1ELb1EL9Algorithm0EEvT_T0_ll --------------------------
	.section	.nv.constant0._Z15SoftmaxWarpImplI10DirectLoadIffE11DirectStoreIffEfLi1ELi31ELi32ELi1ELb1EL9Algorithm0EEvT_T0_ll,"a",@progbits
	.sectionflags	@""
	.align	4
.nv.constant0._Z15SoftmaxWarpImplI10DirectLoadIffE11DirectStoreIffEfLi1ELi31ELi32ELi1ELb1EL9Algorithm0EEvT_T0_ll:
	.zero		944


//--------------------- .nv.constant0._Z15SoftmaxWarpImplI10DirectLoadIffE11DirectStoreIffEfLi1ELi31ELi32ELi1ELb0EL9Algorithm0EEvT_T0_ll --------------------------
	.section	.nv.constant0._Z15SoftmaxWarpImplI10DirectLoadIffE11DirectStoreIffEfLi1ELi31ELi32ELi1ELb0EL9Algorithm0EEvT_T0_ll,"a",@progbits
	.sectionflags	@""
	.align	4
.nv.constant0._Z15SoftmaxWarpImplI10DirectLoadIffE11DirectStoreIffEfLi1ELi31ELi32ELi1ELb0EL9Algorithm0EEvT_T0_ll:
	.zero		944


//--------------------- .nv.constant0._Z15SoftmaxWarpImplI10DirectLoadIffE11DirectStoreIffEfLi1ELi30ELi32ELi1ELb1EL9Algorithm0EEvT_T0_ll --------------------------
	.section	.nv.constant0._Z15SoftmaxWarpImplI10DirectLoadIffE11DirectStoreIffEfLi1ELi30ELi32ELi1ELb1EL9Algorithm0EEvT_T0_ll,"a",@progbits
	.sectionflags	@""
	.align	4
.nv.constant0._Z15SoftmaxWarpImplI10DirectLoadIffE11DirectStoreIffEfLi1ELi30ELi32ELi1ELb1EL9Algorithm0EEvT_T0_ll:
	.zero		944


//--------------------- .nv.constant0._Z15SoftmaxWarpImplI10DirectLoadIffE11DirectStoreIffEfLi1ELi30ELi32ELi1ELb0EL9Algorithm0EEvT_T0_ll --------------------------
	.section	.nv.constant0._Z15SoftmaxWarpImplI10DirectLoadIffE11DirectStoreIffEfLi1ELi30ELi32ELi1ELb0EL9Algorithm0EEvT_T0_ll,"a",@progbits
	.sectionflags	@""
	.align	4
.nv.constant0._Z15SoftmaxWarpImplI10DirectLoadIffE11DirectStoreIffEfLi1ELi30ELi32ELi1ELb0EL9Algorithm0EEvT_T0_ll:
	.zero		944


//--------------------- .nv.constant0._Z15SoftmaxWarpImplI10DirectLoadIffE11DirectStoreIffEfLi1ELi29ELi32ELi1ELb1EL9Algorithm0EEvT_T0_ll --------------------------
	.section	.nv.constant0._Z15SoftmaxWarpImplI10DirectLoadIffE11DirectStoreIffEfLi1ELi29ELi32ELi1ELb1EL9Algorithm0EEvT_T0_ll,"a",@progbits
	.sectionflags	@""
	.align	4
.nv.constant0._Z15SoftmaxWarpImplI10DirectLoadIffE11DirectStoreIffEfLi1ELi29ELi32ELi1ELb1EL9Algorithm0EEvT_T0_ll:
	.zero		944


//--------------------- .nv.constant0._Z15SoftmaxWarpImplI10DirectLoadIffE11DirectStoreIffEfLi1ELi29ELi32ELi1ELb0EL9Algorithm0EEvT_T0_ll --------------------------
	.section	.nv.constant0._Z15SoftmaxWarpImplI10DirectLoadIffE11DirectStoreIffEfLi1ELi29ELi32ELi1ELb0EL9Algorithm0EEvT_T0_ll,"a",@progbits
	.sectionflags	@""
	.align	4
.nv.constant0._Z15SoftmaxWarpImplI10DirectLoadIffE11DirectStoreIffEfLi1ELi29ELi32ELi1ELb0EL9Algorithm0EEvT_T0_ll:
	.zero		944


//--------------------- .nv.constant0._Z15SoftmaxWarpImplI10DirectLoadIffE11DirectStoreIffEfLi1ELi28ELi32ELi1ELb1EL9Algorithm0EEvT_T0_ll --------------------------
	.section	.nv.constant0._Z15SoftmaxWarpImplI10DirectLoadIffE11DirectStoreIffEfLi1ELi28ELi32ELi1ELb1EL9Algorithm0EEvT_T0_ll,"a",@progbits
	.sectionflags	@""
	.align	4
.nv.constant0._Z15SoftmaxWarpImplI10DirectLoadIffE11DirectStoreIffEfLi1ELi28ELi32ELi1ELb1EL9Algorithm0EEvT_T0_ll:
	.zero		944


//--------------------- .nv.constant0._Z15SoftmaxWarpImplI10DirectLoadIffE11DirectStoreIffEfLi1ELi28ELi32ELi1ELb0EL9Algorithm0EEvT_T0_ll --------------------------
	.section	.nv.constant0._Z15SoftmaxWarpImplI10DirectLoadIffE11DirectStoreIffEfLi1ELi28ELi32ELi1ELb0EL9Algorithm0EEvT_T0_ll,"a",@progbits
	.sectionflags	@""
	.align	4
.nv.constant0._Z15SoftmaxWarpImplI10DirectLoadIffE11DirectStoreIffEfLi1ELi28ELi32ELi1ELb0EL9Algorithm0EEvT_T0_ll:
	.zero		944


//--------------------- .nv.constant0._Z15SoftmaxWarpImplI10DirectLoadIffE11DirectStoreIffEfLi1ELi27ELi32ELi1ELb1EL9Algorithm0EEvT_T0_ll --------------------------
	.section	.nv.constant0._Z15SoftmaxWarpImplI10DirectLoadIffE11DirectStoreIffEfLi1ELi27ELi32ELi1ELb1EL9Algorithm0EEvT_T0_ll,"a",@progbits
	.sectionflags	@""
	.align	4
.nv.constant0._Z15SoftmaxWarpImplI10DirectLoadIffE11DirectStoreIffEfLi1ELi27ELi32ELi1ELb1EL9Algorithm0EEvT_T0_ll:
	.zero		944


//--------------------- .nv.constant0._Z15SoftmaxWarpImplI10DirectLoadIffE11DirectStoreIffEfLi1ELi27ELi32ELi1ELb0EL9Algorithm0EEvT_T0_ll --------------------------
	.section	.nv.constant0._Z15SoftmaxWarpImplI10DirectLoadIffE11DirectStoreIffEfLi1ELi27ELi32ELi1ELb0EL9Algorithm0EEvT_T0_ll,"a",@progbits
	.sectionflags	@""
	.align	4
.nv.constant0._Z15SoftmaxWarpImplI10DirectLoadIffE11DirectStoreIffEfLi1ELi27ELi32ELi1ELb0EL9Algorithm0EEvT_T0_ll:
	.zero		944


//--------------------- .nv.constant0._Z15SoftmaxWarpImplI10DirectLoadIffE11DirectStoreIffEfLi1ELi26ELi32ELi1ELb1EL9Algorithm0EEvT_T0_ll --------------------------
	.section	.nv.constant0._Z15SoftmaxWarpImplI10DirectLoadIffE11DirectStoreIffEfLi1ELi26ELi32ELi1ELb1EL9Algorithm0EEvT_T0_ll,"a",@progbits
	.sectionflags	@""
	.align	4
.nv.constant0._Z15SoftmaxWarpImplI10DirectLoadIffE11DirectStoreIffEfLi1ELi26ELi32ELi1ELb1EL9Algorithm0EEvT_T0_ll:
	.zero		944


//--------------------- .nv.constant0._Z15SoftmaxWarpImplI10DirectLoadIffE11DirectStoreIffEfLi1ELi26ELi32ELi1ELb0EL9Algorithm0EEvT_T0_ll --------------------------
	.section	.nv.constant0._Z15SoftmaxWarpImplI10DirectLoadIffE11DirectStoreIffEfLi1ELi26ELi32ELi1ELb0EL9Algorithm0EEvT_T0_ll,"a",@progbits
	.sectionflags	@""
	.align	4
.nv.constant0._Z15SoftmaxWarpImplI10DirectLoadIffE11DirectStoreIffEfLi1ELi26ELi32ELi1ELb0EL9Algorithm0EEvT_T0_ll:
	.zero		944


//--------------------- .nv.constant0._Z15SoftmaxWarpImplI10DirectLoadIffE11DirectStoreIffEfLi1ELi25ELi32ELi1ELb1EL9Algorithm0EEvT_T0_ll --------------------------
	.section	.nv.constant0._Z15SoftmaxWarpImplI10DirectLoadIffE11DirectStoreIffEfLi1ELi25ELi32ELi1ELb1EL9Algorithm0EEvT_T0_ll,"a",@progbits
	.sectionflags	@""
	.align	4
.nv.constant0._Z15SoftmaxWarpImplI10DirectLoadIffE11DirectStoreIffEfLi1ELi25ELi32ELi1ELb1EL9Algorithm0EEvT_T0_ll:
	.zero		944


//--------------------- .nv.constant0._Z15SoftmaxWarpImplI10DirectLoadIffE11DirectStoreIffEfLi1ELi25ELi32ELi1ELb0EL9Algorithm0EEvT_T0_ll --------------------------
	.section	.nv.constant0._Z15SoftmaxWarpImplI10DirectLoadIffE11DirectStoreIffEfLi1ELi25ELi32ELi1ELb0EL9Algorithm0EEvT_T0_ll,"a",@progbits
	.sectionflags	@""
	.align	4
.nv.constant0._Z15SoftmaxWarpImplI10DirectLoadIffE11DirectStoreIffEfLi1ELi25ELi32ELi1ELb0EL9Algorithm0EEvT_T0_ll:
	.zero		944


//--------------------- .nv.constant0._Z15SoftmaxWarpImplI10DirectLoadIffE11DirectStoreIffEfLi1ELi24ELi32ELi1ELb1EL9Algorithm0EEvT_T0_ll --------------------------
	.section	.nv.constant0._Z15SoftmaxWarpImplI10DirectLoadIffE11DirectStoreIffEfLi1ELi24ELi32ELi1ELb1EL9Algorithm0EEvT_T0_ll,"a",@progbits
	.sectionflags	@""
	.align	4
.nv.constant0._Z15SoftmaxWarpImplI10DirectLoadIffE11DirectStoreIffEfLi1ELi24ELi32ELi1ELb1EL9Algorithm0EEvT_T0_ll:
	.zero		944


//--------------------- .nv.constant0._Z15SoftmaxWarpImplI10DirectLoadIffE11DirectStoreIffEfLi1ELi24ELi32ELi1ELb0EL9Algorithm0EEvT_T0_ll --------------------------
	.section	.nv.constant0._Z15SoftmaxWarpImplI10DirectLoadIffE11DirectStoreIffEfLi1ELi24ELi32ELi1ELb0EL9Algorithm0EEvT_T0_ll,"a",@progbits
	.sectionflags	@""
	.align	4
.nv.constant0._Z15SoftmaxWarpImplI10DirectLoadIffE11DirectStoreIffEfLi1ELi24ELi32ELi1ELb0EL9Algorithm0EEvT_T0_ll:
	.zero		944


//--------------------- .nv.constant0._Z15SoftmaxWarpImplI10DirectLoadIffE11DirectStoreIffEfLi1ELi23ELi32ELi1ELb1EL9Algorithm0EEvT_T0_ll --------------------------
	.section	.nv.constant0._Z15SoftmaxWarpImplI10DirectLoadIffE11DirectStoreIffEfLi1ELi23ELi32ELi1ELb1EL9Algorithm0EEvT_T0_ll,"a",@progbits
	.sectionflags	@""
	.align	4
.nv.constant0._Z15SoftmaxWarpImplI10DirectLoadIffE11DirectStoreIffEfLi1ELi23ELi32ELi1ELb1EL9Algorithm0EEvT_T0_ll:
	.zero		944


//--------------------- .nv.constant0._Z15SoftmaxWarpImplI10DirectLoadIffE11DirectStoreIffEfLi1ELi23ELi32ELi1ELb0EL9Algorithm0EEvT_T0_ll --------------------------
	.section	.nv.constant0._Z15SoftmaxWarpImplI10DirectLoadIffE11DirectStoreIffEfLi1ELi23ELi32ELi1ELb0EL9Algorithm0EEvT_T0_ll,"a",@progbits
	.sectionflags	@""
	.align	4
.nv.constant0._Z15SoftmaxWarpImplI10DirectLoadIffE11DirectStoreIffEfLi1ELi23ELi32ELi1ELb0EL9Algorithm0EEvT_T0_ll:
	.zero		944


//--------------------- .nv.constant0._Z15SoftmaxWarpImplI10DirectLoadIffE11DirectStoreIffEfLi1ELi22ELi32ELi1ELb1EL9Algorithm0EEvT_T0_ll --------------------------
	.section	.nv.constant0._Z15SoftmaxWarpImplI10DirectLoadIffE11DirectStoreIffEfLi1ELi22ELi32ELi1ELb1EL9Algorithm0EEvT_T0_ll,"a",@progbits
	.sectionflags	@""
	.align	4
.nv.constant0._Z15SoftmaxWarpImplI10DirectLoadIffE11DirectStoreIffEfLi1ELi22ELi32ELi1ELb1EL9Algorithm0EEvT_T0_ll:
	.zero		944


//--------------------- .nv.constant0._Z15SoftmaxWarpImplI10DirectLoadIffE11DirectStoreIffEfLi1ELi22ELi32ELi1ELb0EL9Algorithm0EEvT_T0_ll --------------------------
	.section	.nv.constant0._Z15SoftmaxWarpImplI10DirectLoadIffE11DirectStoreIffEfLi1ELi22ELi32ELi1ELb0EL9Algorithm0EEvT_T0_ll,"a",@progbits
	.sectionflags	@""
	.align	4
.nv.constant0._Z15SoftmaxWarpImplI10DirectLoadIffE11DirectStoreIffEfLi1ELi22ELi32ELi1ELb0EL9Algorithm0EEvT_T0_ll:
	.zero		944


//--------------------- .nv.constant0._Z15SoftmaxWarpImplI10DirectLoadIffE11DirectStoreIffEfLi1ELi21ELi32ELi1ELb1EL9Algorithm0EEvT_T0_ll --------------------------
	.section	.nv.constant0._Z15SoftmaxWarpImplI10DirectLoadIffE11DirectStoreIffEfLi1ELi21ELi32ELi1ELb1EL9Algorithm0EEvT_T0_ll,"a",@progbits
	.sectionflags	@""
	.align	4
.nv.constant0._Z15SoftmaxWarpImplI10DirectLoadIffE11DirectStoreIffEfLi1ELi21ELi32ELi1ELb1EL9Algorithm0EEvT_T0_ll:
	.zero		944


//--------------------- .nv.constant0._Z15SoftmaxWarpImplI10DirectLoadIffE11DirectStoreIffEfLi1ELi21ELi32ELi1ELb0EL9Algorithm0EEvT_T0_ll --------------------------
	.section	.nv.constant0._Z15SoftmaxWarpImplI10DirectLoadIffE11DirectStoreIffEfLi1ELi21ELi32ELi1ELb0EL9Algorithm0EEvT_T0_ll,"a",@progbits
	.sectionflags	@""
	.align	4
.nv.constant0._Z15SoftmaxWarpImplI10DirectLoadIffE11DirectStoreIffEfLi1ELi21ELi32ELi1ELb0EL9Algorithm0EEvT_T0_ll:
	.zero		944


//--------------------- .nv.constant0._Z15SoftmaxWarpImplI10DirectLoadIffE11DirectStoreIffEfLi1ELi20ELi32ELi1ELb1EL9Algorithm0EEvT_T0_ll --------------------------
	.section	.nv.constant0._Z15SoftmaxWarpImplI10DirectLoadIffE11DirectStoreIffEfLi1ELi20ELi32ELi1ELb1EL9Algorithm0EEvT_T0_ll,"a",@progbits
	.sectionflags	@""
	.align	4
.nv.constant0._Z15SoftmaxWarpImplI10DirectLoadIffE11DirectStoreIffEfLi1ELi20ELi32ELi1ELb1EL9Algorithm0EEvT_T0_ll:
	.zero		944


//--------------------- .nv.constant0._Z15SoftmaxWarpImplI10DirectLoadIffE11DirectStoreIffEfLi1ELi20ELi32ELi1ELb0EL9Algorithm0EEvT_T0_ll --------------------------
	.section	.nv.constant0._Z15SoftmaxWarpImplI10DirectLoadIffE11DirectStoreIffEfLi1ELi20ELi32ELi1ELb0EL9Algorithm0EEvT_T0_ll,"a",@progbits
	.sectionflags	@""
	.align	4
.nv.constant0._Z15SoftmaxWarpImplI10DirectLoadIffE11DirectStoreIffEfLi1ELi20ELi32ELi1ELb0EL9Algorithm0EEvT_T0_ll:
	.zero		944


//--------------------- .nv.constant0._Z15SoftmaxWarpImplI10DirectLoadIffE11DirectStoreIffEfLi1ELi19ELi32ELi1ELb1EL9Algorithm0EEvT_T0_ll --------------------------
	.section	.nv.constant0._Z15SoftmaxWarpImplI10DirectLoadIffE11DirectStoreIffEfLi1ELi19ELi32ELi1ELb1EL9Algorithm0EEvT_T0_ll,"a",@progbits
	.sectionflags	@""
	.align	4
.nv.constant0._Z15SoftmaxWarpImplI10DirectLoadIffE11DirectStoreIffEfLi1ELi19ELi32ELi1ELb1EL9Algorithm0EEvT_T0_ll:
	.zero		944


//--------------------- .nv.constant0._Z15SoftmaxWarpImplI10DirectLoadIffE11DirectStoreIffEfLi1ELi19ELi32ELi1ELb0EL9Algorithm0EEvT_T0_ll --------------------------
	.section	.nv.constant0._Z15SoftmaxWarpImplI10DirectLoadIffE11DirectStoreIffEfLi1ELi19ELi32ELi1ELb0EL9Algorithm0EEvT_T0_ll,"a",@progbits
	.sectionflags	@""
	.align	4
.nv.constant0._Z15SoftmaxWarpImplI10DirectLoadIffE11DirectStoreIffEfLi1ELi19ELi32ELi1ELb0EL9Algorithm0EEvT_T0_ll:
	.zero		944


//--------------------- .nv.constant0._Z15SoftmaxWarpImplI10DirectLoadIffE11DirectStoreIffEfLi1ELi18ELi32ELi1ELb1EL9Algorithm0EEvT_T0_ll --------------------------
	.section	.nv.constant0._Z15SoftmaxWarpImplI10DirectLoadIffE11DirectStoreIffEfLi1ELi18ELi32ELi1ELb1EL9Algorithm0EEvT_T0_ll,"a",@progbits
	.sectionflags	@""
	.align	4
.nv.constant0._Z15SoftmaxWarpImplI10DirectLoadIffE11DirectStoreIffEfLi1ELi18ELi32ELi1ELb1EL9Algorithm0EEvT_T0_ll:
	.zero		944


//--------------------- .nv.constant0._Z15SoftmaxWarpImplI10DirectLoadIffE11DirectStoreIffEfLi1ELi18ELi32ELi1ELb0EL9Algorithm0EEvT_T0_ll --------------------------
	.section	.nv.constant0._Z15SoftmaxWarpImplI10DirectLoadIffE11DirectStoreIffEfLi1ELi18ELi32ELi1ELb0EL9Algorithm0EEvT_T0_ll,"a",@progbits
	.sectionflags	@""
	.align	4
.nv.constant0._Z15SoftmaxWarpImplI10DirectLoadIffE11DirectStoreIffEfLi1ELi18ELi32ELi1ELb0EL9Algorithm0EEvT_T0_ll:
	.zero		944


//--------------------- .nv.constant0._Z15SoftmaxWarpImplI10DirectLoadIffE11DirectStoreIffEfLi1ELi17ELi32ELi1ELb1EL9Algorithm0EEvT_T0_ll --------------------------
	.section	.nv.constant0._Z15SoftmaxWarpImplI10DirectLoadIffE11DirectStoreIffEfLi1ELi17ELi32ELi1ELb1EL9Algorithm0EEvT_T0_ll,"a",@progbits
	.sectionflags	@""
	.align	4
.nv.constant0._Z15SoftmaxWarpImplI10DirectLoadIffE11DirectStoreIffEfLi1ELi17ELi32ELi1ELb1EL9Algorithm0EEvT_T0_ll:
	.zero		944


//--------------------- .nv.constant0._Z15SoftmaxWarpImplI10DirectLoadIffE11DirectStoreIffEfLi1ELi17ELi32ELi1ELb0EL9Algorithm0EEvT_T0_ll --------------------------
	.section	.nv.constant0._Z15SoftmaxWarpImplI10DirectLoadIffE11DirectStoreIffEfLi1ELi17ELi32ELi1ELb0EL9Algorithm0EEvT_T0_ll,"a",@progbits
	.sectionflags	@""
	.align	4
.nv.constant0._Z15SoftmaxWarpImplI10DirectLoadIffE11DirectStoreIffEfLi1ELi17ELi32ELi1ELb0EL9Algorithm0EEvT_T0_ll:
	.zero		944


//--------------------- .nv.constant0._Z15SoftmaxWarpImplI10DirectLoadIffE11DirectStoreIffEfLi1ELi16ELi32ELi1ELb1EL9Algorithm0EEvT_T0_ll --------------------------
	.section	.nv.constant0._Z15SoftmaxWarpImplI10DirectLoadIffE11DirectStoreIffEfLi1ELi16ELi32ELi1ELb1EL9Algorithm0EEvT_T0_ll,"a",@progbits
	.sectionflags	@""
	.align	4
.nv.constant0._Z15SoftmaxWarpImplI10DirectLoadIffE11DirectStoreIffEfLi1ELi16ELi32ELi1ELb1EL9Algorithm0EEvT_T0_ll:
	.zero		944


//--------------------- .nv.constant0._Z15SoftmaxWarpImplI10DirectLoadIffE11DirectStoreIffEfLi1ELi16ELi32ELi1ELb0EL9Algorithm0EEvT_T0_ll --------------------------
	.section	.nv.constant0._Z15SoftmaxWarpImplI10DirectLoadIffE11DirectStoreIffEfLi1ELi16ELi32ELi1ELb0EL9Algorithm0EEvT_T0_ll,"a",@progbits
	.sectionflags	@""
	.align	4
.nv.constant0._Z15SoftmaxWarpImplI10DirectLoadIffE11DirectStoreIffEfLi1ELi16ELi32ELi1ELb0EL9Algorithm0EEvT_T0_ll:
	.zero		944


//--------------------- .nv.constant0._Z15SoftmaxWarpImplI10DirectLoadIffE11DirectStoreIffEfLi1ELi15ELi32ELi1ELb1EL9Algorithm0EEvT_T0_ll --------------------------
	.section	.nv.constant0._Z15SoftmaxWarpImplI10DirectLoadIffE11DirectStoreIffEfLi1ELi15ELi32ELi1ELb1EL9Algorithm0EEvT_T0_ll,"a",@progbits
	.sectionflags	@""
	.align	4
.nv.constant0._Z15SoftmaxWarpImplI10DirectLoadIffE11DirectStoreIffEfLi1ELi15ELi32ELi1ELb1EL9Algorithm0EEvT_T0_ll:
	.zero		944


//--------------------- .nv.constant0._Z15SoftmaxWarpImplI10DirectLoadIffE11DirectStoreIffEfLi1ELi15ELi32ELi1ELb0EL9Algorithm0EEvT_T0_ll --------------------------
	.section	.nv.constant0._Z15SoftmaxWarpImplI10DirectLoadIffE11DirectStoreIffEfLi1ELi15ELi32ELi1ELb0EL9Algorithm0EEvT_T0_ll,"a",@progbits
	.sectionflags	@""
	.align	4
.nv.constant0._Z15SoftmaxWarpImplI10DirectLoadIffE11DirectStoreIffEfLi1ELi15ELi32ELi1ELb0EL9Algorithm0EEvT_T0_ll:
	.zero		944


//--------------------- .nv.constant0._Z15SoftmaxWarpImplI10DirectLoadIffE11DirectStoreIffEfLi1ELi14ELi32ELi1ELb1EL9Algorithm0EEvT_T0_ll --------------------------
	.section	.nv.constant0._Z15SoftmaxWarpImplI10DirectLoadIffE11DirectStoreIffEfLi1ELi14ELi32ELi1ELb1EL9Algorithm0EEvT_T0_ll,"a",@progbits
	.sectionflags	@""
	.align	4
.nv.constant0._Z15SoftmaxWarpImplI10DirectLoadIffE11DirectStoreIffEfLi1ELi14ELi32ELi1ELb1EL9Algorithm0EEvT_T0_ll:
	.zero		944


//--------------------- .nv.constant0._Z15SoftmaxWarpImplI10DirectLoadIffE11DirectStoreIffEfLi1ELi14ELi32ELi1ELb0EL9Algorithm0EEvT_T0_ll --------------------------
	.section	.nv.constant0._Z15SoftmaxWarpImplI10DirectLoadIffE11DirectStoreIffEfLi1ELi14ELi32ELi1ELb0EL9Algorithm0EEvT_T0_ll,"a",@progbits
	.sectionflags	@""
	.align	4
.nv.constant0._Z15SoftmaxWarpImplI10DirectLoadIffE11DirectStoreIffEfLi1ELi14ELi32ELi1ELb0EL9Algorithm0EEvT_T0_ll:
	.zero		944


//--------------------- .nv.constant0._Z15SoftmaxWarpImplI10DirectLoadIffE11DirectStoreIffEfLi1ELi13ELi32ELi1ELb1EL9Algorithm0EEvT_T0_ll --------------------------
	.section	.nv.constant0._Z15SoftmaxWarpImplI10DirectLoadIffE11DirectStoreIffEfLi1ELi13ELi32ELi1ELb1EL9Algorithm0EEvT_T0_ll,"a",@progbits
	.sectionflags	@""
	.align	4
.nv.constant0._Z15SoftmaxWarpImplI10DirectLoadIffE11DirectStoreIffEfLi1ELi13ELi32ELi1ELb1EL9Algorithm0EEvT_T0_ll:
	.zero		944


//--------------------- .nv.constant0._Z15SoftmaxWarpImplI10DirectLoadIffE11DirectStoreIffEfLi1ELi13ELi32ELi1ELb0EL9Algorithm0EEvT_T0_ll --------------------------
	.section	.nv.constant0._Z15SoftmaxWarpImplI10DirectLoadIffE11DirectStoreIffEfLi1ELi13ELi32ELi1ELb0EL9Algorithm0EEvT_T0_ll,"a",@progbits
	.sectionflags	@""
	.align	4
.nv.constant0._Z15SoftmaxWarpImplI10DirectLoadIffE11DirectStoreIffEfLi1ELi13ELi32ELi1ELb0EL9Algorithm0EEvT_T0_ll:
	.zero		944


//--------------------- .nv.constant0._Z15SoftmaxWarpImplI10DirectLoadIffE11DirectStoreIffEfLi1ELi12ELi32ELi1ELb1EL9Algorithm0EEvT_T0_ll --------------------------
	.section	.nv.constant0._Z15SoftmaxWarpImplI10DirectLoadIffE11DirectStoreIffEfLi1ELi12ELi32ELi1ELb1EL9Algorithm0EEvT_T0_ll,"a",@progbits
	.sectionflags	@""
	.align	4
.nv.constant0._Z15SoftmaxWarpImplI10DirectLoadIffE11DirectStoreIffEfLi1ELi12ELi32ELi1ELb1EL9Algorithm0EEvT_T0_ll:
	.zero		944


//--------------------- .nv.constant0._Z15SoftmaxWarpImplI10DirectLoadIffE11DirectStoreIffEfLi1ELi12ELi32ELi1ELb0EL9Algorithm0EEvT_T0_ll --------------------------
	.section	.nv.constant0._Z15SoftmaxWarpImplI10DirectLoadIffE11DirectStoreIffEfLi1ELi12ELi32ELi1ELb0EL9Algorithm0EEvT_T0_ll,"a",@progbits
	.sectionflags	@""
	.align	4
.nv.constant0._Z15SoftmaxWarpImplI10DirectLoadIffE11DirectStoreIffEfLi1ELi12ELi32ELi1ELb0EL9Algorithm0EEvT_T0_ll:
	.zero		944


//--------------------- .nv.constant0._Z15SoftmaxWarpImplI10DirectLoadIffE11DirectStoreIffEfLi1ELi11ELi32ELi1ELb1EL9Algorithm0EEvT_T0_ll --------------------------
	.section	.nv.constant0._Z15SoftmaxWarpImplI10DirectLoadIffE11DirectStoreIffEfLi1ELi11ELi32ELi1ELb1EL9Algorithm0EEvT_T0_ll,"a",@progbits
	.sectionflags	@""
	.align	4
.nv.constant0._Z15SoftmaxWarpImplI10DirectLoadIffE11DirectStoreIffEfLi1ELi11ELi32ELi1ELb1EL9Algorithm0EEvT_T0_ll:
	.zero		944


//--------------------- .nv.constant0._Z15SoftmaxWarpImplI10DirectLoadIffE11DirectStoreIffEfLi1ELi11ELi32ELi1ELb0EL9Algorithm0EEvT_T0_ll --------------------------
	.section	.nv.constant0._Z15SoftmaxWarpImplI10DirectLoadIffE11DirectStoreIffEfLi1ELi11ELi32ELi1ELb0EL9Algorithm0EEvT_T0_ll,"a",@progbits
	.sectionflags	@""
	.align	4
.nv.constant0._Z15SoftmaxWarpImplI10DirectLoadIffE11DirectStoreIffEfLi1ELi11ELi32ELi1ELb0EL9Algorithm0EEvT_T0_ll:
	.zero		944


//--------------------- .nv.constant0._Z15SoftmaxWarpImplI10DirectLoadIffE11DirectStoreIffEfLi1ELi10ELi32ELi1ELb1EL9Algorithm0EEvT_T0_ll --------------------------
	.section	.nv.constant0._Z15SoftmaxWarpImplI10DirectLoadIffE11DirectStoreIffEfLi1ELi10ELi32ELi1ELb1EL9Algorithm0EEvT_T0_ll,"a",@progbits
	.sectionflags	@""
	.align	4
.nv.constant0._Z15SoftmaxWarpImplI10DirectLoadIffE11DirectStoreIffEfLi1ELi10ELi32ELi1ELb1EL9Algorithm0EEvT_T0_ll:
	.zero		944


//--------------------- .nv.constant0._Z15SoftmaxWarpImplI10DirectLoadIffE11DirectStoreIffEfLi1ELi10ELi32ELi1ELb0EL9Algorithm0EEvT_T0_ll --------------------------
	.section	.nv.constant0._Z15SoftmaxWarpImplI10DirectLoadIffE11DirectStoreIffEfLi1ELi10ELi32ELi1ELb0EL9Algorithm0EEvT_T0_ll,"a",@progbits
	.sectionflags	@""
	.align	4
.nv.constant0._Z15SoftmaxWarpImplI10DirectLoadIffE11DirectStoreIffEfLi1ELi10ELi32ELi1ELb0EL9Algorithm0EEvT_T0_ll:
	.zero		944


//--------------------- .nv.constant0._Z15SoftmaxWarpImplI10DirectLoadIffE11DirectStoreIffEfLi1ELi9ELi32ELi1ELb1EL9Algorithm0EEvT_T0_ll --------------------------
	.section	.nv.constant0._Z15SoftmaxWarpImplI10DirectLoadIffE11DirectStoreIffEfLi1ELi9ELi32ELi1ELb1EL9Algorithm0EEvT_T0_ll,"a",@progbits
	.sectionflags	@""
	.align	4
.nv.constant0._Z15SoftmaxWarpImplI10DirectLoadIffE11DirectStoreIffEfLi1ELi9ELi32ELi1ELb1EL9Algorithm0EEvT_T0_ll:
	.zero		944


//--------------------- .nv.constant0._Z15SoftmaxWarpImplI10DirectLoadIffE11DirectStoreIffEfLi1ELi9ELi32ELi1ELb0EL9Algorithm0EEvT_T0_ll --------------------------
	.section	.nv.constant0._Z15SoftmaxWarpImplI10DirectLoadIffE11DirectStoreIffEfLi1ELi9ELi32ELi1ELb0EL9Algorithm0EEvT_T0_ll,"a",@progbits
	.sectionflags	@""
	.align	4
.nv.constant0._Z15SoftmaxWarpImplI10DirectLoadIffE11DirectStoreIffEfLi1ELi9ELi32ELi1ELb0EL9Algorithm0EEvT_T0_ll:
	.zero		944


//--------------------- .nv.constant0._Z15SoftmaxWarpImplI10DirectLoadIffE11DirectStoreIffEfLi1ELi8ELi32ELi1ELb1EL9Algorithm0EEvT_T0_ll --------------------------
	.section	.nv.constant0._Z15SoftmaxWarpImplI10DirectLoadIffE11DirectStoreIffEfLi1ELi8ELi32ELi1ELb1EL9Algorithm0EEvT_T0_ll,"a",@progbits
	.sectionflags	@""
	.align	4
.nv.constant0._Z15SoftmaxWarpImplI10DirectLoadIffE11DirectStoreIffEfLi1ELi8ELi32ELi1ELb1EL9Algorithm0EEvT_T0_ll:
	.zero		944


//--------------------- .nv.constant0._Z15SoftmaxWarpImplI10DirectLoadIffE11DirectStoreIffEfLi1ELi8ELi32ELi1ELb0EL9Algorithm0EEvT_T0_ll --------------------------
	.section	.nv.constant0._Z15SoftmaxWarpImplI10DirectLoadIffE11DirectStoreIffEfLi1ELi8ELi32ELi1ELb0EL9Algorithm0EEvT_T0_ll,"a",@progbits
	.sectionflags	@""
	.align	4
.nv.constant0._Z15SoftmaxWarpImplI10DirectLoadIffE11DirectStoreIffEfLi1ELi8ELi32ELi1ELb0EL9Algorithm0EEvT_T0_ll:
	.zero		944


//--------------------- .nv.constant0._Z15SoftmaxWarpImplI10DirectLoadIffE11DirectStoreIffEfLi1ELi7ELi32ELi1ELb1EL9Algorithm0EEvT_T0_ll --------------------------
	.section	.nv.constant0._Z15SoftmaxWarpImplI10DirectLoadIffE11DirectStoreIffEfLi1ELi7ELi32ELi1ELb1EL9Algorithm0EEvT_T0_ll,"a",@progbits
	.sectionflags	@""
	.align	4
.nv.constant0._Z15SoftmaxWarpImplI10DirectLoadIffE11DirectStoreIffEfLi1ELi7ELi32ELi1ELb1EL9Algorithm0EEvT_T0_ll:
	.zero		944


//--------------------- .nv.constant0._Z15SoftmaxWarpImplI10DirectLoadIffE11DirectStoreIffEfLi1ELi7ELi32ELi1ELb0EL9Algorithm0EEvT_T0_ll --------------------------
	.section	.nv.constant0._Z15SoftmaxWarpImplI10DirectLoadIffE11DirectStoreIffEfLi1ELi7ELi32ELi1ELb0EL9Algorithm0EEvT_T0_ll,"a",@progbits
	.sectionflags	@""
	.align	4
.nv.constant0._Z15SoftmaxWarpImplI10DirectLoadIffE11DirectStoreIffEfLi1ELi7ELi32ELi1ELb0EL9Algorithm0EEvT_T0_ll:
	.zero		944


//--------------------- .nv.constant0._Z15SoftmaxWarpImplI10DirectLoadIffE11DirectStoreIffEfLi1ELi6ELi32ELi1ELb1EL9Algorithm0EEvT_T0_ll --------------------------
	.section	.nv.constant0._Z15SoftmaxWarpImplI10DirectLoadIffE11DirectStoreIffEfLi1ELi6ELi32ELi1ELb1EL9Algorithm0EEvT_T0_ll,"a",@progbits
	.sectionflags	@""
	.align	4
.nv.constant0._Z15SoftmaxWarpImplI10DirectLoadIffE11DirectStoreIffEfLi1ELi6ELi32ELi1ELb1EL9Algorithm0EEvT_T0_ll:
	.zero		944


//--------------------- .nv.constant0._Z15SoftmaxWarpImplI10DirectLoadIffE11DirectStoreIffEfLi1ELi6ELi32ELi1ELb0EL9Algorithm0EEvT_T0_ll --------------------------
	.section	.nv.constant0._Z15SoftmaxWarpImplI10DirectLoadIffE11DirectStoreIffEfLi1ELi6ELi32ELi1ELb0EL9Algorithm0EEvT_T0_ll,"a",@progbits
	.sectionflags	@""
	.align	4
.nv.constant0._Z15SoftmaxWarpImplI10DirectLoadIffE11DirectStoreIffEfLi1ELi6ELi32ELi1ELb0EL9Algorithm0EEvT_T0_ll:
	.zero		944


//--------------------- .nv.constant0._Z15SoftmaxWarpImplI10DirectLoadIffE11DirectStoreIffEfLi1ELi5ELi32ELi1ELb1EL9Algorithm0EEvT_T0_ll --------------------------
	.section	.nv.constant0._Z15SoftmaxWarpImplI10DirectLoadIffE11DirectStoreIffEfLi1ELi5ELi32ELi1ELb1EL9Algorithm0EEvT_T0_ll,"a",@progbits
	.sectionflags	@""
	.align	4
.nv.constant0._Z15SoftmaxWarpImplI10DirectLoadIffE11DirectStoreIffEfLi1ELi5ELi32ELi1ELb1EL9Algorithm0EEvT_T0_ll:
	.zero		944


//--------------------- .nv.constant0._Z15SoftmaxWarpImplI10DirectLoadIffE11DirectStoreIffEfLi1ELi5ELi32ELi1ELb0EL9Algorithm0EEvT_T0_ll --------------------------
	.section	.nv.constant0._Z15SoftmaxWarpImplI10DirectLoadIffE11DirectStoreIffEfLi1ELi5ELi32ELi1ELb0EL9Algorithm0EEvT_T0_ll,"a",@progbits
	.sectionflags	@""
	.align	4
.nv.constant0._Z15SoftmaxWarpImplI10DirectLoadIffE11DirectStoreIffEfLi1ELi5ELi32ELi1ELb0EL9Algorithm0EEvT_T0_ll:
	.zero		944


//--------------------- .nv.constant0._Z15SoftmaxWarpImplI10DirectLoadIffE11DirectStoreIffEfLi1ELi4ELi32ELi1ELb1EL9Algorithm0EEvT_T0_ll --------------------------
	.section	.nv.constant0._Z15SoftmaxWarpImplI10DirectLoadIffE11DirectStoreIffEfLi1ELi4ELi32ELi1ELb1EL9Algorithm0EEvT_T0_ll,"a",@progbits
	.sectionflags	@""
	.align	4
.nv.constant0._Z15SoftmaxWarpImplI10DirectLoadIffE11DirectStoreIffEfLi1ELi4ELi32ELi1ELb1EL9Algorithm0EEvT_T0_ll:
	.zero		944


//--------------------- .nv.constant0._Z15SoftmaxWarpImplI10DirectLoadIffE11DirectStoreIffEfLi1ELi4ELi32ELi1ELb0EL9Algorithm0EEvT_T0_ll --------------------------
	.section	.nv.constant0._Z15SoftmaxWarpImplI10DirectLoadIffE11DirectStoreIffEfLi1ELi4ELi32ELi1ELb0EL9Algorithm0EEvT_T0_ll,"a",@progbits
	.sectionflags	@""
	.align	4
.nv.constant0._Z15SoftmaxWarpImplI10DirectLoadIffE11DirectStoreIffEfLi1ELi4ELi32ELi1ELb0EL9Algorithm0EEvT_T0_ll:
	.zero		944


//--------------------- .nv.constant0._Z15SoftmaxWarpImplI10DirectLoadIffE11DirectStoreIffEfLi1ELi3ELi32ELi1ELb1EL9Algorithm0EEvT_T0_ll --------------------------
	.section	.nv.constant0._Z15SoftmaxWarpImplI10DirectLoadIffE11DirectStoreIffEfLi1ELi3ELi32ELi1ELb1EL9Algorithm0EEvT_T0_ll,"a",@progbits
	.sectionflags	@""
	.align	4
.nv.constant0._Z15SoftmaxWarpImplI10DirectLoadIffE11DirectStoreIffEfLi1ELi3ELi32ELi1ELb1EL9Algorithm0EEvT_T0_ll:
	.zero		944


//--------------------- .nv.constant0._Z15SoftmaxWarpImplI10DirectLoadIffE11DirectStoreIffEfLi1ELi3ELi32ELi1ELb0EL9Algorithm0EEvT_T0_ll --------------------------
	.section	.nv.constant0._Z15SoftmaxWarpImplI10DirectLoadIffE11DirectStoreIffEfLi1ELi3ELi32ELi1ELb0EL9Algorithm0EEvT_T0_ll,"a",@progbits
	.sectionflags	@""
	.align	4
.nv.constant0._Z15SoftmaxWarpImplI10DirectLoadIffE11DirectStoreIffEfLi1ELi3ELi32ELi1ELb0EL9Algorithm0EEvT_T0_ll:
	.zero		944


//--------------------- .nv.constant0._Z15SoftmaxWarpImplI10DirectLoadIffE11DirectStoreIffEfLi1ELi2ELi32ELi1ELb1EL9Algorithm0EEvT_T0_ll --------------------------
	.section	.nv.constant0._Z15SoftmaxWarpImplI10DirectLoadIffE11DirectStoreIffEfLi1ELi2ELi32ELi1ELb1EL9Algorithm0EEvT_T0_ll,"a",@progbits
	.sectionflags	@""
	.align	4
.nv.constant0._Z15SoftmaxWarpImplI10DirectLoadIffE11DirectStoreIffEfLi1ELi2ELi32ELi1ELb1EL9Algorithm0EEvT_T0_ll:
	.zero		944


//--------------------- .nv.constant0._Z15SoftmaxWarpImplI10DirectLoadIffE11DirectStoreIffEfLi1ELi2ELi32ELi1ELb0EL9Algorithm0EEvT_T0_ll --------------------------
	.section	.nv.constant0._Z15SoftmaxWarpImplI10DirectLoadIffE11DirectStoreIffEfLi1ELi2ELi32ELi1ELb0EL9Algorithm0EEvT_T0_ll,"a",@progbits
	.sectionflags	@""
	.align	4
.nv.constant0._Z15SoftmaxWarpImplI10DirectLoadIffE11DirectStoreIffEfLi1ELi2ELi32ELi1ELb0EL9Algorithm0EEvT_T0_ll:
	.zero		944


//--------------------- .nv.constant0._Z15SoftmaxWarpImplI10DirectLoadIffE11DirectStoreIffEfLi1ELi1ELi32ELi1ELb1EL9Algorithm0EEvT_T0_ll --------------------------
	.section	.nv.constant0._Z15SoftmaxWarpImplI10DirectLoadIffE11DirectStoreIffEfLi1ELi1ELi32ELi1ELb1EL9Algorithm0EEvT_T0_ll,"a",@progbits
	.sectionflags	@""
	.align	4
.nv.constant0._Z15SoftmaxWarpImplI10DirectLoadIffE11DirectStoreIffEfLi1ELi1ELi32ELi1ELb1EL9Algorithm0EEvT_T0_ll:
	.zero		944


//--------------------- .nv.constant0._Z15SoftmaxWarpImplI10DirectLoadIffE11DirectStoreIffEfLi1ELi1ELi32ELi1ELb0EL9Algorithm0EEvT_T0_ll --------------------------
	.section	.nv.constant0._Z15SoftmaxWarpImplI10DirectLoadIffE11DirectStoreIffEfLi1ELi1ELi32ELi1ELb0EL9Algorithm0EEvT_T0_ll,"a",@progbits
	.sectionflags	@""
	.align	4
.nv.constant0._Z15SoftmaxWarpImplI10DirectLoadIffE11DirectStoreIffEfLi1ELi1ELi32ELi1ELb0EL9Algorithm0EEvT_T0_ll:
	.zero		944


//--------------------- .nv.constant0._Z15SoftmaxWarpImplI10DirectLoadIffE11DirectStoreIffEfLi1ELi1ELi32ELi2ELb1EL9Algorithm0EEvT_T0_ll --------------------------
	.section	.nv.constant0._Z15SoftmaxWarpImplI10DirectLoadIffE11DirectStoreIffEfLi1ELi1ELi32ELi2ELb1EL9Algorithm0EEvT_T0_ll,"a",@progbits
	.sectionflags	@""
	.align	4
.nv.constant0._Z15SoftmaxWarpImplI10DirectLoadIffE11DirectStoreIffEfLi1ELi1ELi32ELi2ELb1EL9Algorithm0EEvT_T0_ll:
	.zero		944


//--------------------- .nv.constant0._Z15SoftmaxWarpImplI10DirectLoadIffE11DirectStoreIffEfLi1ELi1ELi32ELi2ELb0EL9Algorithm0EEvT_T0_ll --------------------------
	.section	.nv.constant0._Z15SoftmaxWarpImplI10DirectLoadIffE11DirectStoreIffEfLi1ELi1ELi32ELi2ELb0EL9Algorithm0EEvT_T0_ll,"a",@progbits
	.sectionflags	@""
	.align	4
.nv.constant0._Z15SoftmaxWarpImplI10DirectLoadIffE11DirectStoreIffEfLi1ELi1ELi32ELi2ELb0EL9Algorithm0EEvT_T0_ll:
	.zero		944


//--------------------- .nv.constant0._Z15SoftmaxWarpImplI10DirectLoadIffE11DirectStoreIffEfLi1ELi1ELi16ELi1ELb1EL9Algorithm0EEvT_T0_ll --------------------------
	.section	.nv.constant0._Z15SoftmaxWarpImplI10DirectLoadIffE11DirectStoreIffEfLi1ELi1ELi16ELi1ELb1EL9Algorithm0EEvT_T0_ll,"a",@progbits
	.sectionflags	@""
	.align	4
.nv.constant0._Z15SoftmaxWarpImplI10DirectLoadIffE11DirectStoreIffEfLi1ELi1ELi16ELi1ELb1EL9Algorithm0EEvT_T0_ll:
	.zero		944


//--------------------- .nv.constant0._Z15SoftmaxWarpImplI10DirectLoadIffE11DirectStoreIffEfLi1ELi1ELi16ELi1ELb0EL9Algorithm0EEvT_T0_ll --------------------------
	.section	.nv.constant0._Z15SoftmaxWarpImplI10DirectLoadIffE11DirectStoreIffEfLi1ELi1ELi16ELi1ELb0EL9Algorithm0EEvT_T0_ll,"a",@progbits
	.sectionflags	@""
	.align	4
.nv.constant0._Z15SoftmaxWarpImplI10DirectLoadIffE11DirectStoreIffEfLi1ELi1ELi16ELi1ELb0EL9Algorithm0EEvT_T0_ll:
	.zero		944


//--------------------- .nv.constant0._Z15SoftmaxWarpImplI10DirectLoadIffE11DirectStoreIffEfLi1ELi1ELi16ELi2ELb1EL9Algorithm0EEvT_T0_ll --------------------------
	.section	.nv.constant0._Z15SoftmaxWarpImplI10DirectLoadIffE11DirectStoreIffEfLi1ELi1ELi16ELi2ELb1EL9Algorithm0EEvT_T0_ll,"a",@progbits
	.sectionflags	@""
	.align	4
.nv.constant0._Z15SoftmaxWarpImplI10DirectLoadIffE11DirectStoreIffEfLi1ELi1ELi16ELi2ELb1EL9Algorithm0EEvT_T0_ll:
	.zero		944


//--------------------- .nv.constant0._Z15SoftmaxWarpImplI10DirectLoadIffE11DirectStoreIffEfLi1ELi1ELi16ELi2ELb0EL9Algorithm0EEvT_T0_ll --------------------------
	.section	.nv.constant0._Z15SoftmaxWarpImplI10DirectLoadIffE11DirectStoreIffEfLi1ELi1ELi16ELi2ELb0EL9Algorithm0EEvT_T0_ll,"a",@progbits
	.sectionflags	@""
	.align	4
.nv.constant0._Z15SoftmaxWarpImplI10DirectLoadIffE11DirectStoreIffEfLi1ELi1ELi16ELi2ELb0EL9Algorithm0EEvT_T0_ll:
	.zero		944


//--------------------- .nv.constant0._Z15SoftmaxWarpImplI10DirectLoadIffE11DirectStoreIffEfLi1ELi1ELi8ELi1ELb1EL9Algorithm0EEvT_T0_ll --------------------------
	.section	.nv.constant0._Z15SoftmaxWarpImplI10DirectLoadIffE11DirectStoreIffEfLi1ELi1ELi8ELi1ELb1EL9Algorithm0EEvT_T0_ll,"a",@progbits
	.sectionflags	@""
	.align	4
.nv.constant0._Z15SoftmaxWarpImplI10DirectLoadIffE11DirectStoreIffEfLi1ELi1ELi8ELi1ELb1EL9Algorithm0EEvT_T0_ll:
	.zero		944


//--------------------- .nv.constant0._Z15SoftmaxWarpImplI10DirectLoadIffE11DirectStoreIffEfLi1ELi1ELi8ELi1ELb0EL9Algorithm0EEvT_T0_ll --------------------------
	.section	.nv.constant0._Z15SoftmaxWarpImplI10DirectLoadIffE11DirectStoreIffEfLi1ELi1ELi8ELi1ELb0EL9Algorithm0EEvT_T0_ll,"a",@progbits
	.sectionflags	@""
	.align	4
.nv.constant0._Z15SoftmaxWarpImplI10DirectLoadIffE11DirectStoreIffEfLi1ELi1ELi8ELi1ELb0EL9Algorithm0EEvT_T0_ll:
	.zero		944


//--------------------- .nv.constant0._Z15SoftmaxWarpImplI10DirectLoadIffE11DirectStoreIffEfLi1ELi1ELi8ELi2ELb1EL9Algorithm0EEvT_T0_ll --------------------------
	.section	.nv.constant0._Z15SoftmaxWarpImplI10DirectLoadIffE11DirectStoreIffEfLi1ELi1ELi8ELi2ELb1EL9Algorithm0EEvT_T0_ll,"a",@progbits
	.sectionflags	@""
	.align	4
.nv.constant0._Z15SoftmaxWarpImplI10DirectLoadIffE11DirectStoreIffEfLi1ELi1ELi8ELi2ELb1EL9Algorithm0EEvT_T0_ll:
	.zero		944


//--------------------- .nv.constant0._Z15SoftmaxWarpImplI10DirectLoadIffE11DirectStoreIffEfLi1ELi1ELi8ELi2ELb0EL9Algorithm0EEvT_T0_ll --------------------------
	.section	.nv.constant0._Z15SoftmaxWarpImplI10DirectLoadIffE11DirectStoreIffEfLi1ELi1ELi8ELi2ELb0EL9Algorithm0EEvT_T0_ll,"a",@progbits
	.sectionflags	@""
	.align	4
.nv.constant0._Z15SoftmaxWarpImplI10DirectLoadIffE11DirectStoreIffEfLi1ELi1ELi8ELi2ELb0EL9Algorithm0EEvT_T0_ll:
	.zero		944


//--------------------- .nv.constant0._Z15SoftmaxWarpImplI10DirectLoadIffE11DirectStoreIffEfLi1ELi1ELi4ELi1ELb1EL9Algorithm0EEvT_T0_ll --------------------------
	.section	.nv.constant0._Z15SoftmaxWarpImplI10DirectLoadIffE11DirectStoreIffEfLi1ELi1ELi4ELi1ELb1EL9Algorithm0EEvT_T0_ll,"a",@progbits
	.sectionflags	@""
	.align	4
.nv.constant0._Z15SoftmaxWarpImplI10DirectLoadIffE11DirectStoreIffEfLi1ELi1ELi4ELi1ELb1EL9Algorithm0EEvT_T0_ll:
	.zero		944


//--------------------- .nv.constant0._Z15SoftmaxWarpImplI10DirectLoadIffE11DirectStoreIffEfLi1ELi1ELi4ELi1ELb0EL9Algorithm0EEvT_T0_ll --------------------------
	.section	.nv.constant0._Z15SoftmaxWarpImplI10DirectLoadIffE11DirectStoreIffEfLi1ELi1ELi4ELi1ELb0EL9Algorithm0EEvT_T0_ll,"a",@progbits
	.sectionflags	@""
	.align	4
.nv.constant0._Z15SoftmaxWarpImplI10DirectLoadIffE11DirectStoreIffEfLi1ELi1ELi4ELi1ELb0EL9Algorithm0EEvT_T0_ll:
	.zero		944


//--------------------- .nv.constant0._Z15SoftmaxWarpImplI10DirectLoadIffE11DirectStoreIffEfLi1ELi1ELi4ELi2ELb1EL9Algorithm0EEvT_T0_ll --------------------------
	.section	.nv.constant0._Z15SoftmaxWarpImplI10DirectLoadIffE11DirectStoreIffEfLi1ELi1ELi4ELi2ELb1EL9Algorithm0EEvT_T0_ll,"a",@progbits
	.sectionflags	@""
	.align	4
.nv.constant0._Z15SoftmaxWarpImplI10DirectLoadIffE11DirectStoreIffEfLi1ELi1ELi4ELi2ELb1EL9Algorithm0EEvT_T0_ll:
	.zero		944


//--------------------- .nv.constant0._Z15SoftmaxWarpImplI10DirectLoadIffE11DirectStoreIffEfLi1ELi1ELi4ELi2ELb0EL9Algorithm0EEvT_T0_ll --------------------------
	.section	.nv.constant0._Z15SoftmaxWarpImplI10DirectLoadIffE11DirectStoreIffEfLi1ELi1ELi4ELi2ELb0EL9Algorithm0EEvT_T0_ll,"a",@progbits
	.sectionflags	@""
	.align	4
.nv.constant0._Z15SoftmaxWarpImplI10DirectLoadIffE11DirectStoreIffEfLi1ELi1ELi4ELi2ELb0EL9Algorithm0EEvT_T0_ll:
	.zero		944


//--------------------- .nv.constant0._Z15SoftmaxWarpImplI10DirectLoadIffE11DirectStoreIffEfLi1ELi1ELi2ELi1ELb1EL9Algorithm0EEvT_T0_ll --------------------------
	.section	.nv.constant0._Z15SoftmaxWarpImplI10DirectLoadIffE11DirectStoreIffEfLi1ELi1ELi2ELi1ELb1EL9Algorithm0EEvT_T0_ll,"a",@progbits
	.sectionflags	@""
	.align	4
.nv.constant0._Z15SoftmaxWarpImplI10DirectLoadIffE11DirectStoreIffEfLi1ELi1ELi2ELi1ELb1EL9Algorithm0EEvT_T0_ll:
	.zero		944


//--------------------- .nv.constant0._Z15SoftmaxWarpImplI10DirectLoadIffE11DirectStoreIffEfLi1ELi1ELi2ELi1ELb0EL9Algorithm0EEvT_T0_ll --------------------------
	.section	.nv.constant0._Z15SoftmaxWarpImplI10DirectLoadIffE11DirectStoreIffEfLi1ELi1ELi2ELi1ELb0EL9Algorithm0EEvT_T0_ll,"a",@progbits
	.sectionflags	@""
	.align	4
.nv.constant0._Z15SoftmaxWarpImplI10DirectLoadIffE11DirectStoreIffEfLi1ELi1ELi2ELi1ELb0EL9Algorithm0EEvT_T0_ll:
	.zero		944


//--------------------- .nv.constant0._Z15SoftmaxWarpImplI10DirectLoadIffE11DirectStoreIffEfLi1ELi1ELi2ELi2ELb1EL9Algorithm0EEvT_T0_ll --------------------------
	.section	.nv.constant0._Z15SoftmaxWarpImplI10DirectLoadIffE11DirectStoreIffEfLi1ELi1ELi2ELi2ELb1EL9Algorithm0EEvT_T0_ll,"a",@progbits
	.sectionflags	@""
	.align	4
.nv.constant0._Z15SoftmaxWarpImplI10DirectLoadIffE11DirectStoreIffEfLi1ELi1ELi2ELi2ELb1EL9Algorithm0EEvT_T0_ll:
	.zero		944


//--------------------- .nv.constant0._Z15SoftmaxWarpImplI10DirectLoadIffE11DirectStoreIffEfLi1ELi1ELi2ELi2ELb0EL9Algorithm0EEvT_T0_ll --------------------------
	.section	.nv.constant0._Z15SoftmaxWarpImplI10DirectLoadIffE11DirectStoreIffEfLi1ELi1ELi2ELi2ELb0EL9Algorithm0EEvT_T0_ll,"a",@progbits
	.sectionflags	@""
	.align	4
.nv.constant0._Z15SoftmaxWarpImplI10DirectLoadIffE11DirectStoreIffEfLi1ELi1ELi2ELi2ELb0EL9Algorithm0EEvT_T0_ll:
	.zero		944


//--------------------- .nv.constant0._Z15SoftmaxWarpImplI10DirectLoadIffE11DirectStoreIffEfLi1ELi1ELi1ELi1ELb1EL9Algorithm0EEvT_T0_ll --------------------------
	.section	.nv.constant0._Z15SoftmaxWarpImplI10DirectLoadIffE11DirectStoreIffEfLi1ELi1ELi1ELi1ELb1EL9Algorithm0EEvT_T0_ll,"a",@progbits
	.sectionflags	@""
	.align	4
.nv.constant0._Z15SoftmaxWarpImplI10DirectLoadIffE11DirectStoreIffEfLi1ELi1ELi1ELi1ELb1EL9Algorithm0EEvT_T0_ll:
	.zero		944


//--------------------- .nv.constant0._Z15SoftmaxWarpImplI10DirectLoadIffE11DirectStoreIffEfLi1ELi1ELi1ELi1ELb0EL9Algorithm0EEvT_T0_ll --------------------------
	.section	.nv.constant0._Z15SoftmaxWarpImplI10DirectLoadIffE11DirectStoreIffEfLi1ELi1ELi1ELi1ELb0EL9Algorithm0EEvT_T0_ll,"a",@progbits
	.sectionflags	@""
	.align	4
.nv.constant0._Z15SoftmaxWarpImplI10DirectLoadIffE11DirectStoreIffEfLi1ELi1ELi1ELi1ELb0EL9Algorithm0EEvT_T0_ll:
	.zero		944


//--------------------- .nv.constant0._Z15SoftmaxWarpImplI10DirectLoadIffE11DirectStoreIffEfLi1ELi1ELi1ELi2ELb1EL9Algorithm0EEvT_T0_ll --------------------------
	.section	.nv.constant0._Z15SoftmaxWarpImplI10DirectLoadIffE11DirectStoreIffEfLi1ELi1ELi1ELi2ELb1EL9Algorithm0EEvT_T0_ll,"a",@progbits
	.sectionflags	@""
	.align	4
.nv.constant0._Z15SoftmaxWarpImplI10DirectLoadIffE11DirectStoreIffEfLi1ELi1ELi1ELi2ELb1EL9Algorithm0EEvT_T0_ll:
	.zero		944


//--------------------- .nv.constant0._Z15SoftmaxWarpImplI10DirectLoadIffE11DirectStoreIffEfLi1ELi1ELi1ELi2ELb0EL9Algorithm0EEvT_T0_ll --------------------------
	.section	.nv.constant0._Z15SoftmaxWarpImplI10DirectLoadIffE11DirectStoreIffEfLi1ELi1ELi1ELi2ELb0EL9Algorithm0EEvT_T0_ll,"a",@progbits
	.sectionflags	@""
	.align	4
.nv.constant0._Z15SoftmaxWarpImplI10DirectLoadIffE11DirectStoreIffEfLi1ELi1ELi1ELi2ELb0EL9Algorithm0EEvT_T0_ll:
	.zero		944


//--------------------- .nv.constant0._Z15SoftmaxWarpImplI10DirectLoadIffE11DirectStoreIffEfLi2ELi32ELi32ELi1ELb1EL9Algorithm0EEvT_T0_ll --------------------------
	.section	.nv.constant0._Z15SoftmaxWarpImplI10DirectLoadIffE11DirectStoreIffEfLi2ELi32ELi32ELi1ELb1EL9Algorithm0EEvT_T0_ll,"a",@progbits
	.sectionflags	@""
	.align	4
.nv.constant0._Z15SoftmaxWarpImplI10DirectLoadIffE11DirectStoreIffEfLi2ELi32ELi32ELi1ELb1EL9Algorithm0EEvT_T0_ll:
	.zero		944


//--------------------- .nv.constant0._Z15SoftmaxWarpImplI10DirectLoadIffE11DirectStoreIffEfLi2ELi32ELi32ELi1ELb0EL9Algorithm0EEvT_T0_ll --------------------------
	.section	.nv.constant0._Z15SoftmaxWarpImplI10DirectLoadIffE11DirectStoreIffEfLi2ELi32ELi32ELi1ELb0EL9Algorithm0EEvT_T0_ll,"a",@progbits
	.sectionflags	@""
	.align	4
.nv.constant0._Z15SoftmaxWarpImplI10DirectLoadIffE11DirectStoreIffEfLi2ELi32ELi32ELi1ELb0EL9Algorithm0EEvT_T0_ll:
	.zero		944


//--------------------- .nv.constant0._Z15SoftmaxWarpImplI10DirectLoadIffE11DirectStoreIffEfLi2ELi30ELi32ELi1ELb1EL9Algorithm0EEvT_T0_ll --------------------------
	.section	.nv.constant0._Z15SoftmaxWarpImplI10DirectLoadIffE11DirectStoreIffEfLi2ELi30ELi32ELi1ELb1EL9Algorithm0EEvT_T0_ll,"a",@progbits
	.sectionflags	@""
	.align	4
.nv.constant0._Z15SoftmaxWarpImplI10DirectLoadIffE11DirectStoreIffEfLi2ELi30ELi32ELi1ELb1EL9Algorithm0EEvT_T0_ll:
	.zero		944


//--------------------- .nv.constant0._Z15SoftmaxWarpImplI10DirectLoadIffE11DirectStoreIffEfLi2ELi30ELi32ELi1ELb0EL9Algorithm0EEvT_T0_ll --------------------------
	.section	.nv.constant0._Z15SoftmaxWarpImplI10DirectLoadIffE11DirectStoreIffEfLi2ELi30ELi32ELi1ELb0EL9Algorithm0EEvT_T0_ll,"a",@progbits
	.sectionflags	@""
	.align	4
.nv.constant0._Z15SoftmaxWarpImplI10DirectLoadIffE11DirectStoreIffEfLi2ELi30ELi32ELi1ELb0EL9Algorithm0EEvT_T0_ll:
	.zero		944


//--------------------- .nv.constant0._Z15SoftmaxWarpImplI10DirectLoadIffE11DirectStoreIffEfLi2ELi28ELi32ELi1ELb1EL9Algorithm0EEvT_T0_ll --------------------------
	.section	.nv.constant0._Z15SoftmaxWarpImplI10DirectLoadIffE11DirectStoreIffEfLi2ELi28ELi32ELi1ELb1EL9Algorithm0EEvT_T0_ll,"a",@progbits
	.sectionflags	@""
	.align	4
.nv.constant0._Z15SoftmaxWarpImplI10DirectLoadIffE11DirectStoreIffEfLi2ELi28ELi32ELi1ELb1EL9Algorithm0EEvT_T0_ll:
	.zero		944


//--------------------- .nv.constant0._Z15SoftmaxWarpImplI10DirectLoadIffE11DirectStoreIffEfLi2ELi28ELi32ELi1ELb0EL9Algorithm0EEvT_T0_ll --------------------------
	.section	.nv.constant0._Z15SoftmaxWarpImplI10DirectLoadIffE11DirectStoreIffEfLi2ELi28ELi32ELi1ELb0EL9Algorithm0EEvT_T0_ll,"a",@progbits
	.sectionflags	@""
	.align	4
.nv.constant0._Z15SoftmaxWarpImplI10DirectLoadIffE11DirectStoreIffEfLi2ELi28ELi32ELi1ELb0EL9Algorithm0EEvT_T0_ll:
	.zero		944


//--------------------- .nv.constant0._Z15SoftmaxWarpImplI10DirectLoadIffE11DirectStoreIffEfLi2ELi26ELi32ELi1ELb1EL9Algorithm0EEvT_T0_ll --------------------------
	.section	.nv.constant0._Z15SoftmaxWarpImplI10DirectLoadIffE11DirectStoreIffEfLi2ELi26ELi32ELi1ELb1EL9Algorithm0EEvT_T0_ll,"a",@progbits
	.sectionflags	@""
	.align	4
.nv.constant0._Z15SoftmaxWarpImplI10DirectLoadIffE11DirectStoreIffEfLi2ELi26ELi32ELi1ELb1EL9Algorithm0EEvT_T0_ll:
	.zero		944


//--------------------- .nv.constant0._Z15SoftmaxWarpImplI10DirectLoadIffE11DirectStoreIffEfLi2ELi26ELi32ELi1ELb0EL9Algorithm0EEvT_T0_ll --------------------------
	.section	.nv.constant0._Z15SoftmaxWarpImplI10DirectLoadIffE11DirectStoreIffEfLi2ELi26ELi32ELi1ELb0EL9Algorithm0EEvT_T0_ll,"a",@progbits
	.sectionflags	@""
	.align	4
.nv.constant0._Z15SoftmaxWarpImplI10DirectLoadIffE11DirectStoreIffEfLi2ELi26ELi32ELi1ELb0EL9Algorithm0EEvT_T0_ll:
	.zero		944


//--------------------- .nv.constant0._Z15SoftmaxWarpImplI10DirectLoadIffE11DirectStoreIffEfLi2ELi24ELi32ELi1ELb1EL9Algorithm0EEvT_T0_ll --------------------------
	.section	.nv.constant0._Z15SoftmaxWarpImplI10DirectLoadIffE11DirectStoreIffEfLi2ELi24ELi32ELi1ELb1EL9Algorithm0EEvT_T0_ll,"a",@progbits
	.sectionflags	@""
	.align	4
.nv.constant0._Z15SoftmaxWarpImplI10DirectLoadIffE11DirectStoreIffEfLi2ELi24ELi32ELi1ELb1EL9Algorithm0EEvT_T0_ll:
	.zero		944


//--------------------- .nv.constant0._Z15SoftmaxWarpImplI10DirectLoadIffE11DirectStoreIffEfLi2ELi24ELi32ELi1ELb0EL9Algorithm0EEvT_T0_ll --------------------------
	.section	.nv.constant0._Z15SoftmaxWarpImplI10DirectLoadIffE11DirectStoreIffEfLi2ELi24ELi32ELi1ELb0EL9Algorithm0EEvT_T0_ll,"a",@progbits
	.sectionflags	@""
	.align	4
.nv.constant0._Z15SoftmaxWarpImplI10DirectLoadIffE11DirectStoreIffEfLi2ELi24ELi32ELi1ELb0EL9Algorithm0EEvT_T0_ll:
	.zero		944


//--------------------- .nv.constant0._Z15SoftmaxWarpImplI10DirectLoadIffE11DirectStoreIffEfLi2ELi22ELi32ELi1ELb1EL9Algorithm0EEvT_T0_ll --------------------------
	.section	.nv.constant0._Z15SoftmaxWarpImplI10DirectLoadIffE11DirectStoreIffEfLi2ELi22ELi32ELi1ELb1EL9Algorithm0EEvT_T0_ll,"a",@progbits
	.sectionflags	@""
	.align	4
.nv.constant0._Z15SoftmaxWarpImplI10DirectLoadIffE11DirectStoreIffEfLi2ELi22ELi32ELi1ELb1EL9Algorithm0EEvT_T0_ll:
	.zero		944


//--------------------- .nv.constant0._Z15SoftmaxWarpImplI10DirectLoadIffE11DirectStoreIffEfLi2ELi22ELi32ELi1ELb0EL9Algorithm0EEvT_T0_ll --------------------------
	.section	.nv.constant0._Z15SoftmaxWarpImplI10DirectLoadIffE11DirectStoreIffEfLi2ELi22ELi32ELi1ELb0EL9Algorithm0EEvT_T0_ll,"a",@progbits
	.sectionflags	@""
	.align	4
.nv.constant0._Z15SoftmaxWarpImplI10DirectLoadIffE11DirectStoreIffEfLi2ELi22ELi32ELi1ELb0EL9Algorithm0EEvT_T0_ll:
	.zero		944


//--------------------- .nv.constant0._Z15SoftmaxWarpImplI10DirectLoadIffE11DirectStoreIffEfLi2ELi20ELi32ELi1ELb1EL9Algorithm0EEvT_T0_ll --------------------------
	.section	.nv.constant0._Z15SoftmaxWarpImplI10DirectLoadIffE11DirectStoreIffEfLi2ELi20ELi32ELi1ELb1EL9Algorithm0EEvT_T0_ll,"a",@progbits
	.sectionflags	@""
	.align	4
.nv.constant0._Z15SoftmaxWarpImplI10DirectLoadIffE11DirectStoreIffEfLi2ELi20ELi32ELi1ELb1EL9Algorithm0EEvT_T0_ll:
	.zero		944


//--------------------- .nv.constant0._Z15SoftmaxWarpImplI10DirectLoadIffE11DirectStoreIffEfLi2ELi20ELi32ELi1ELb0EL9Algorithm0EEvT_T0_ll --------------------------
	.section	.nv.constant0._Z15SoftmaxWarpImplI10DirectLoadIffE11DirectStoreIffEfLi2ELi20ELi32ELi1ELb0EL9Algorithm0EEvT_T0_ll,"a",@progbits
	.sectionflags	@""
	.align	4
.nv.constant0._Z15SoftmaxWarpImplI10DirectLoadIffE11DirectStoreIffEfLi2ELi20ELi32ELi1ELb0EL9Algorithm0EEvT_T0_ll:
	.zero		944


//--------------------- .nv.constant0._Z15SoftmaxWarpImplI10DirectLoadIffE11DirectStoreIffEfLi2ELi18ELi32ELi1ELb1EL9Algorithm0EEvT_T0_ll --------------------------
	.section	.nv.constant0._Z15SoftmaxWarpImplI10DirectLoadIffE11DirectStoreIffEfLi2ELi18ELi32ELi1ELb1EL9Algorithm0EEvT_T0_ll,"a",@progbits
	.sectionflags	@""
	.align	4
.nv.constant0._Z15SoftmaxWarpImplI10DirectLoadIffE11DirectStoreIffEfLi2ELi18ELi32ELi1ELb1EL9Algorithm0EEvT_T0_ll:
	.zero		944


//--------------------- .nv.constant0._Z15SoftmaxWarpImplI10DirectLoadIffE11DirectStoreIffEfLi2ELi18ELi32ELi1ELb0EL9Algorithm0EEvT_T0_ll --------------------------
	.section	.nv.constant0._Z15SoftmaxWarpImplI10DirectLoadIffE11DirectStoreIffEfLi2ELi18ELi32ELi1ELb0EL9Algorithm0EEvT_T0_ll,"a",@progbits
	.sectionflags	@""
	.align	4
.nv.constant0._Z15SoftmaxWarpImplI10DirectLoadIffE11DirectStoreIffEfLi2ELi18ELi32ELi1ELb0EL9Algorithm0EEvT_T0_ll:
	.zero		944


//--------------------- .nv.constant0._Z15SoftmaxWarpImplI10DirectLoadIffE11DirectStoreIffEfLi2ELi16ELi32ELi1ELb1EL9Algorithm0EEvT_T0_ll --------------------------
	.section	.nv.constant0._Z15SoftmaxWarpImplI10DirectLoadIffE11DirectStoreIffEfLi2ELi16ELi32ELi1ELb1EL9Algorithm0EEvT_T0_ll,"a",@progbits
	.sectionflags	@""
	.align	4
.nv.constant0._Z15SoftmaxWarpImplI10DirectLoadIffE11DirectStoreIffEfLi2ELi16ELi32ELi1ELb1EL9Algorithm0EEvT_T0_ll:
	.zero		944


//--------------------- .nv.constant0._Z15SoftmaxWarpImplI10DirectLoadIffE11DirectStoreIffEfLi2ELi16ELi32ELi1ELb0EL9Algorithm0EEvT_T0_ll --------------------------
	.section	.nv.constant0._Z15SoftmaxWarpImplI10DirectLoadIffE11DirectStoreIffEfLi2ELi16ELi32ELi1ELb0EL9Algorithm0EEvT_T0_ll,"a",@progbits
	.sectionflags	@""
	.align	4
.nv.constant0._Z15SoftmaxWarpImplI10DirectLoadIffE11DirectStoreIffEfLi2ELi16ELi32ELi1ELb0EL9Algorithm0EEvT_T0_ll:
	.zero		944


//--------------------- .nv.constant0._Z15SoftmaxWarpImplI10DirectLoadIffE11DirectStoreIffEfLi2ELi14ELi32ELi1ELb1EL9Algorithm0EEvT_T0_ll --------------------------
	.section	.nv.constant0._Z15SoftmaxWarpImplI10DirectLoadIffE11DirectStoreIffEfLi2ELi14ELi32ELi1ELb1EL9Algorithm0EEvT_T0_ll,"a",@progbits
	.sectionflags	@""
	.align	4
.nv.constant0._Z15SoftmaxWarpImplI10DirectLoadIffE11DirectStoreIffEfLi2ELi14ELi32ELi1ELb1EL9Algorithm0EEvT_T0_ll:
	.zero		944


//--------------------- .nv.constant0._Z15SoftmaxWarpImplI10DirectLoadIffE11DirectStoreIffEfLi2ELi14ELi32ELi1ELb0EL9Algorithm0EEvT_T0_ll --------------------------
	.section	.nv.constant0._Z15SoftmaxWarpImplI10DirectLoadIffE11DirectStoreIffEfLi2ELi14ELi32ELi1ELb0EL9Algorithm0EEvT_T0_ll,"a",@progbits
	.sectionflags	@""
	.align	4
.nv.constant0._Z15SoftmaxWarpImplI10DirectLoadIffE11DirectStoreIffEfLi2ELi14ELi32ELi1ELb0EL9Algorithm0EEvT_T0_ll:
	.zero		944


//--------------------- .nv.constant0._Z15SoftmaxWarpImplI10DirectLoadIffE11DirectStoreIffEfLi2ELi12ELi32ELi1ELb1EL9Algorithm0EEvT_T0_ll --------------------------
	.section	.nv.constant0._Z15SoftmaxWarpImplI10DirectLoadIffE11DirectStoreIffEfLi2ELi12ELi32ELi1ELb1EL9Algorithm0EEvT_T0_ll,"a",@progbits
	.sectionflags	@""
	.align	4
.nv.constant0._Z15SoftmaxWarpImplI10DirectLoadIffE11DirectStoreIffEfLi2ELi12ELi32ELi1ELb1EL9Algorithm0EEvT_T0_ll:
	.zero		944


//--------------------- .nv.constant0._Z15SoftmaxWarpImplI10DirectLoadIffE11DirectStoreIffEfLi2ELi12ELi32ELi1ELb0EL9Algorithm0EEvT_T0_ll --------------------------
	.section	.nv.constant0._Z15SoftmaxWarpImplI10DirectLoadIffE11DirectStoreIffEfLi2ELi12ELi32ELi1ELb0EL9Algorithm0EEvT_T0_ll,"a",@progbits
	.sectionflags	@""
	.align	4
.nv.constant0._Z15SoftmaxWarpImplI10DirectLoadIffE11DirectStoreIffEfLi2ELi12ELi32ELi1ELb0EL9Algorithm0EEvT_T0_ll:
	.zero		944


//--------------------- .nv.constant0._Z15SoftmaxWarpImplI10DirectLoadIffE11DirectStoreIffEfLi2ELi10ELi32ELi1ELb1EL9Algorithm0EEvT_T0_ll --------------------------
	.section	.nv.constant0._Z15SoftmaxWarpImplI10DirectLoadIffE11DirectStoreIffEfLi2ELi10ELi32ELi1ELb1EL9Algorithm0EEvT_T0_ll,"a",@progbits
	.sectionflags	@""
	.align	4
.nv.constant0._Z15SoftmaxWarpImplI10DirectLoadIffE11DirectStoreIffEfLi2ELi10ELi32ELi1ELb1EL9Algorithm0EEvT_T0_ll:
	.zero		944


//--------------------- .nv.constant0._Z15SoftmaxWarpImplI10DirectLoadIffE11DirectStoreIffEfLi2ELi10ELi32ELi1ELb0EL9Algorithm0EEvT_T0_ll --------------------------
	.section	.nv.constant0._Z15SoftmaxWarpImplI10DirectLoadIffE11DirectStoreIffEfLi2ELi10ELi32ELi1ELb0EL9Algorithm0EEvT_T0_ll,"a",@progbits
	.sectionflags	@""
	.align	4
.nv.constant0._Z15SoftmaxWarpImplI10DirectLoadIffE11DirectStoreIffEfLi2ELi10ELi32ELi1ELb0EL9Algorithm0EEvT_T0_ll:
	.zero		944


//--------------------- .nv.constant0._Z15SoftmaxWarpImplI10DirectLoadIffE11DirectStoreIffEfLi2ELi8ELi32ELi1ELb1EL9Algorithm0EEvT_T0_ll --------------------------
	.section	.nv.constant0._Z15SoftmaxWarpImplI10DirectLoadIffE11DirectStoreIffEfLi2ELi8ELi32ELi1ELb1EL9Algorithm0EEvT_T0_ll,"a",@progbits
	.sectionflags	@""
	.align	4
.nv.constant0._Z15SoftmaxWarpImplI10DirectLoadIffE11DirectStoreIffEfLi2ELi8ELi32ELi1ELb1EL9Algorithm0EEvT_T0_ll:
	.zero		944


//--------------------- .nv.constant0._Z15SoftmaxWarpImplI10DirectLoadIffE11DirectStoreIffEfLi2ELi8ELi32ELi1ELb0EL9Algorithm0EEvT_T0_ll --------------------------
	.section	.nv.constant0._Z15SoftmaxWarpImplI10DirectLoadIffE11DirectStoreIffEfLi2ELi8ELi32ELi1ELb0EL9Algorithm0EEvT_T0_ll,"a",@progbits
	.sectionflags	@""
	.align	4
.nv.constant0._Z15SoftmaxWarpImplI10DirectLoadIffE11DirectStoreIffEfLi2ELi8ELi32ELi1ELb0EL9Algorithm0EEvT_T0_ll:
	.zero		944


//--------------------- .nv.constant0._Z15SoftmaxWarpImplI10DirectLoadIffE11DirectStoreIffEfLi2ELi6ELi32ELi1ELb1EL9Algorithm0EEvT_T0_ll --------------------------
	.section	.nv.constant0._Z15SoftmaxWarpImplI10DirectLoadIffE11DirectStoreIffEfLi2ELi6ELi32ELi1ELb1EL9Algorithm0EEvT_T0_ll,"a",@progbits
	.sectionflags	@""
	.align	4
.nv.constant0._Z15SoftmaxWarpImplI10DirectLoadIffE11DirectStoreIffEfLi2ELi6ELi32ELi1ELb1EL9Algorithm0EEvT_T0_ll:
	.zero		944


//--------------------- .nv.constant0._Z15SoftmaxWarpImplI10DirectLoadIffE11DirectStoreIffEfLi2ELi6ELi32ELi1ELb0EL9Algorithm0EEvT_T0_ll --------------------------
	.section	.nv.constant0._Z15SoftmaxWarpImplI10DirectLoadIffE11DirectStoreIffEfLi2ELi6ELi32ELi1ELb0EL9Algorithm0EEvT_T0_ll,"a",@progbits
	.sectionflags	@""
	.align	4
.nv.constant0._Z15SoftmaxWarpImplI10DirectLoadIffE11DirectStoreIffEfLi2ELi6ELi32ELi1ELb0EL9Algorithm0EEvT_T0_ll:
	.zero		944


//--------------------- .nv.constant0._Z15SoftmaxWarpImplI10DirectLoadIffE11DirectStoreIffEfLi2ELi4ELi32ELi1ELb1EL9Algorithm0EEvT_T0_ll --------------------------
	.section	.nv.constant0._Z15SoftmaxWarpImplI10DirectLoadIffE11DirectStoreIffEfLi2ELi4ELi32ELi1ELb1EL9Algorithm0EEvT_T0_ll,"a",@progbits
	.sectionflags	@""
	.align	4
.nv.constant0._Z15SoftmaxWarpImplI10DirectLoadIffE11DirectStoreIffEfLi2ELi4ELi32ELi1ELb1EL9Algorithm0EEvT_T0_ll:
	.zero		944


//--------------------- .nv.constant0._Z15SoftmaxWarpImplI10DirectLoadIffE11DirectStoreIffEfLi2ELi4ELi32ELi1ELb0EL9Algorithm0EEvT_T0_ll --------------------------
	.section	.nv.constant0._Z15SoftmaxWarpImplI10DirectLoadIffE11DirectStoreIffEfLi2ELi4ELi32ELi1ELb0EL9Algorithm0EEvT_T0_ll,"a",@progbits
	.sectionflags	@""
	.align	4
.nv.constant0._Z15SoftmaxWarpImplI10DirectLoadIffE11DirectStoreIffEfLi2ELi4ELi32ELi1ELb0EL9Algorithm0EEvT_T0_ll:
	.zero		944


//--------------------- .nv.constant0._Z15SoftmaxWarpImplI10DirectLoadIffE11DirectStoreIffEfLi2ELi2ELi32ELi1ELb1EL9Algorithm0EEvT_T0_ll --------------------------
	.section	.nv.constant0._Z15SoftmaxWarpImplI10DirectLoadIffE11DirectStoreIffEfLi2ELi2ELi32ELi1ELb1EL9Algorithm0EEvT_T0_ll,"a",@progbits
	.sectionflags	@""
	.align	4
.nv.constant0._Z15SoftmaxWarpImplI10DirectLoadIffE11DirectStoreIffEfLi2ELi2ELi32ELi1ELb1EL9Algorithm0EEvT_T0_ll:
	.zero		944


//--------------------- .nv.constant0._Z15SoftmaxWarpImplI10DirectLoadIffE11DirectStoreIffEfLi2ELi2ELi32ELi1ELb0EL9Algorithm0EEvT_T0_ll --------------------------
	.section	.nv.constant0._Z15SoftmaxWarpImplI10DirectLoadIffE11DirectStoreIffEfLi2ELi2ELi32ELi1ELb0EL9Algorithm0EEvT_T0_ll,"a",@progbits
	.sectionflags	@""
	.align	4
.nv.constant0._Z15SoftmaxWarpImplI10DirectLoadIffE11DirectStoreIffEfLi2ELi2ELi32ELi1ELb0EL9Algorithm0EEvT_T0_ll:
	.zero		944


//--------------------- .nv.constant0._Z15SoftmaxWarpImplI10DirectLoadIffE11DirectStoreIffEfLi2ELi2ELi32ELi2ELb1EL9Algorithm0EEvT_T0_ll --------------------------
	.section	.nv.constant0._Z15SoftmaxWarpImplI10DirectLoadIffE11DirectStoreIffEfLi2ELi2ELi32ELi2ELb1EL9Algorithm0EEvT_T0_ll,"a",@progbits
	.sectionflags	@""
	.align	4
.nv.constant0._Z15SoftmaxWarpImplI10DirectLoadIffE11DirectStoreIffEfLi2ELi2ELi32ELi2ELb1EL9Algorithm0EEvT_T0_ll:
	.zero		944


//--------------------- .nv.constant0._Z15SoftmaxWarpImplI10DirectLoadIffE11DirectStoreIffEfLi2ELi2ELi32ELi2ELb0EL9Algorithm0EEvT_T0_ll --------------------------
	.section	.nv.constant0._Z15SoftmaxWarpImplI10DirectLoadIffE11DirectStoreIffEfLi2ELi2ELi32ELi2ELb0EL9Algorithm0EEvT_T0_ll,"a",@progbits
	.sectionflags	@""
	.align	4
.nv.constant0._Z15SoftmaxWarpImplI10DirectLoadIffE11DirectStoreIffEfLi2ELi2ELi32ELi2ELb0EL9Algorithm0EEvT_T0_ll:
	.zero		944


//--------------------- .nv.constant0._Z15SoftmaxWarpImplI10DirectLoadIffE11DirectStoreIffEfLi2ELi2ELi16ELi1ELb1EL9Algorithm0EEvT_T0_ll --------------------------
	.section	.nv.constant0._Z15SoftmaxWarpImplI10DirectLoadIffE11DirectStoreIffEfLi2ELi2ELi16ELi1ELb1EL9Algorithm0EEvT_T0_ll,"a",@progbits
	.sectionflags	@""
	.align	4
.nv.constant0._Z15SoftmaxWarpImplI10DirectLoadIffE11DirectStoreIffEfLi2ELi2ELi16ELi1ELb1EL9Algorithm0EEvT_T0_ll:
	.zero		944


//--------------------- .nv.constant0._Z15SoftmaxWarpImplI10DirectLoadIffE11DirectStoreIffEfLi2ELi2ELi16ELi1ELb0EL9Algorithm0EEvT_T0_ll --------------------------
	.section	.nv.constant0._Z15SoftmaxWarpImplI10DirectLoadIffE11DirectStoreIffEfLi2ELi2ELi16ELi1ELb0EL9Algorithm0EEvT_T0_ll,"a",@progbits
	.sectionflags	@""
	.align	4
.nv.constant0._Z15SoftmaxWarpImplI10DirectLoadIffE11DirectStoreIffEfLi2ELi2ELi16ELi1ELb0EL9Algorithm0EEvT_T0_ll:
	.zero		944


//--------------------- .nv.constant0._Z15SoftmaxWarpImplI10DirectLoadIffE11DirectStoreIffEfLi2ELi2ELi16ELi2ELb1EL9Algorithm0EEvT_T0_ll --------------------------
	.section	.nv.constant0._Z15SoftmaxWarpImplI10DirectLoadIffE11DirectStoreIffEfLi2ELi2ELi16ELi2ELb1EL9Algorithm0EEvT_T0_ll,"a",@progbits
	.sectionflags	@""
	.align	4
.nv.constant0._Z15SoftmaxWarpImplI10DirectLoadIffE11DirectStoreIffEfLi2ELi2ELi16ELi2ELb1EL9Algorithm0EEvT_T0_ll:
	.zero		944


//--------------------- .nv.constant0._Z15SoftmaxWarpImplI10DirectLoadIffE11DirectStoreIffEfLi2ELi2ELi16ELi2ELb0EL9Algorithm0EEvT_T0_ll --------------------------
	.section	.nv.constant0._Z15SoftmaxWarpImplI10DirectLoadIffE11DirectStoreIffEfLi2ELi2ELi16ELi2ELb0EL9Algorithm0EEvT_T0_ll,"a",@progbits
	.sectionflags	@""
	.align	4
.nv.constant0._Z15SoftmaxWarpImplI10DirectLoadIffE11DirectStoreIffEfLi2ELi2ELi16ELi2ELb0EL9Algorithm0EEvT_T0_ll:
	.zero		944


//--------------------- .nv.constant0._Z15SoftmaxWarpImplI10DirectLoadIffE11DirectStoreIffEfLi2ELi2ELi8ELi1ELb1EL9Algorithm0EEvT_T0_ll --------------------------
	.section	.nv.constant0._Z15SoftmaxWarpImplI10DirectLoadIffE11DirectStoreIffEfLi2ELi2ELi8ELi1ELb1EL9Algorithm0EEvT_T0_ll,"a",@progbits
	.sectionflags	@""
	.align	4
.nv.constant0._Z15SoftmaxWarpImplI10DirectLoadIffE11DirectStoreIffEfLi2ELi2ELi8ELi1ELb1EL9Algorithm0EEvT_T0_ll:
	.zero		944


//--------------------- .nv.constant0._Z15SoftmaxWarpImplI10DirectLoadIffE11DirectStoreIffEfLi2ELi2ELi8ELi1ELb0EL9Algorithm0EEvT_T0_ll --------------------------
	.section	.nv.constant0._Z15SoftmaxWarpImplI10DirectLoadIffE11DirectStoreIffEfLi2ELi2ELi8ELi1ELb0EL9Algorithm0EEvT_T0_ll,"a",@progbits
	.sectionflags	@""
	.align	4
.nv.constant0._Z15SoftmaxWarpImplI10DirectLoadIffE11DirectStoreIffEfLi2ELi2ELi8ELi1ELb0EL9Algorithm0EEvT_T0_ll:
	.zero		944


//--------------------- .nv.constant0._Z15SoftmaxWarpImplI10DirectLoadIffE11DirectStoreIffEfLi2ELi2ELi8ELi2ELb1EL9Algorithm0EEvT_T0_ll --------------------------
	.section	.nv.constant0._Z15SoftmaxWarpImplI10DirectLoadIffE11DirectStoreIffEfLi2ELi2ELi8ELi2ELb1EL9Algorithm0EEvT_T0_ll,"a",@progbits
	.sectionflags	@""
	.align	4
.nv.constant0._Z15SoftmaxWarpImplI10DirectLoadIffE11DirectStoreIffEfLi2ELi2ELi8ELi2ELb1EL9Algorithm0EEvT_T0_ll:
	.zero		944


//--------------------- .nv.constant0._Z15SoftmaxWarpImplI10DirectLoadIffE11DirectStoreIffEfLi2ELi2ELi8ELi2ELb0EL9Algorithm0EEvT_T0_ll --------------------------
	.section	.nv.constant0._Z15SoftmaxWarpImplI10DirectLoadIffE11DirectStoreIffEfLi2ELi2ELi8ELi2ELb0EL9Algorithm0EEvT_T0_ll,"a",@progbits
	.sectionflags	@""
	.align	4
.nv.constant0._Z15SoftmaxWarpImplI10DirectLoadIffE11DirectStoreIffEfLi2ELi2ELi8ELi2ELb0EL9Algorithm0EEvT_T0_ll:
	.zero		944


//--------------------- .nv.constant0._Z15SoftmaxWarpImplI10DirectLoadIffE11DirectStoreIffEfLi2ELi2ELi4ELi1ELb1EL9Algorithm0EEvT_T0_ll --------------------------
	.section	.nv.constant0._Z15SoftmaxWarpImplI10DirectLoadIffE11DirectStoreIffEfLi2ELi2ELi4ELi1ELb1EL9Algorithm0EEvT_T0_ll,"a",@progbits
	.sectionflags	@""
	.align	4
.nv.constant0._Z15SoftmaxWarpImplI10DirectLoadIffE11DirectStoreIffEfLi2ELi2ELi4ELi1ELb1EL9Algorithm0EEvT_T0_ll:
	.zero		944


//--------------------- .nv.constant0._Z15SoftmaxWarpImplI10DirectLoadIffE11DirectStoreIffEfLi2ELi2ELi4ELi1ELb0EL9Algorithm0EEvT_T0_ll --------------------------
	.section	.nv.constant0._Z15SoftmaxWarpImplI10DirectLoadIffE11DirectStoreIffEfLi2ELi2ELi4ELi1ELb0EL9Algorithm0EEvT_T0_ll,"a",@progbits
	.sectionflags	@""
	.align	4
.nv.constant0._Z15SoftmaxWarpImplI10DirectLoadIffE11DirectStoreIffEfLi2ELi2ELi4ELi1ELb0EL9Algorithm0EEvT_T0_ll:
	.zero		944


//--------------------- .nv.constant0._Z15SoftmaxWarpImplI10DirectLoadIffE11DirectStoreIffEfLi2ELi2ELi4ELi2ELb1EL9Algorithm0EEvT_T0_ll --------------------------
	.section	.nv.constant0._Z15SoftmaxWarpImplI10DirectLoadIffE11DirectStoreIffEfLi2ELi2ELi4ELi2ELb1EL9Algorithm0EEvT_T0_ll,"a",@progbits
	.sectionflags	@""
	.align	4
.nv.constant0._Z15SoftmaxWarpImplI10DirectLoadIffE11DirectStoreIffEfLi2ELi2ELi4ELi2ELb1EL9Algorithm0EEvT_T0_ll:
	.zero		944


//--------------------- .nv.constant0._Z15SoftmaxWarpImplI10DirectLoadIffE11DirectStoreIffEfLi2ELi2ELi4ELi2ELb0EL9Algorithm0EEvT_T0_ll --------------------------
	.section	.nv.constant0._Z15SoftmaxWarpImplI10DirectLoadIffE11DirectStoreIffEfLi2ELi2ELi4ELi2ELb0EL9Algorithm0EEvT_T0_ll,"a",@progbits
	.sectionflags	@""
	.align	4
.nv.constant0._Z15SoftmaxWarpImplI10DirectLoadIffE11DirectStoreIffEfLi2ELi2ELi4ELi2ELb0EL9Algorithm0EEvT_T0_ll:
	.zero		944


//--------------------- .nv.constant0._Z15SoftmaxWarpImplI10DirectLoadIffE11DirectStoreIffEfLi2ELi2ELi2ELi1ELb1EL9Algorithm0EEvT_T0_ll --------------------------
	.section	.nv.constant0._Z15SoftmaxWarpImplI10DirectLoadIffE11DirectStoreIffEfLi2ELi2ELi2ELi1ELb1EL9Algorithm0EEvT_T0_ll,"a",@progbits
	.sectionflags	@""
	.align	4
.nv.constant0._Z15SoftmaxWarpImplI10DirectLoadIffE11DirectStoreIffEfLi2ELi2ELi2ELi1ELb1EL9Algorithm0EEvT_T0_ll:
	.zero		944


//--------------------- .nv.constant0._Z15SoftmaxWarpImplI10DirectLoadIffE11DirectStoreIffEfLi2ELi2ELi2ELi1ELb0EL9Algorithm0EEvT_T0_ll --------------------------
	.section	.nv.constant0._Z15SoftmaxWarpImplI10DirectLoadIffE11DirectStoreIffEfLi2ELi2ELi2ELi1ELb0EL9Algorithm0EEvT_T0_ll,"a",@progbits
	.sectionflags	@""
	.align	4
.nv.constant0._Z15SoftmaxWarpImplI10DirectLoadIffE11DirectStoreIffEfLi2ELi2ELi2ELi1ELb0EL9Algorithm0EEvT_T0_ll:
	.zero		944


//--------------------- .nv.constant0._Z15SoftmaxWarpImplI10DirectLoadIffE11DirectStoreIffEfLi2ELi2ELi2ELi2ELb1EL9Algorithm0EEvT_T0_ll --------------------------
	.section	.nv.constant0._Z15SoftmaxWarpImplI10DirectLoadIffE11DirectStoreIffEfLi2ELi2ELi2ELi2ELb1EL9Algorithm0EEvT_T0_ll,"a",@progbits
	.sectionflags	@""
	.align	4
.nv.constant0._Z15SoftmaxWarpImplI10DirectLoadIffE11DirectStoreIffEfLi2ELi2ELi2ELi2ELb1EL9Algorithm0EEvT_T0_ll:
	.zero		944


//--------------------- .nv.constant0._Z15SoftmaxWarpImplI10DirectLoadIffE11DirectStoreIffEfLi2ELi2ELi2ELi2ELb0EL9Algorithm0EEvT_T0_ll --------------------------
	.section	.nv.constant0._Z15SoftmaxWarpImplI10DirectLoadIffE11DirectStoreIffEfLi2ELi2ELi2ELi2ELb0EL9Algorithm0EEvT_T0_ll,"a",@progbits
	.sectionflags	@""
	.align	4
.nv.constant0._Z15SoftmaxWarpImplI10DirectLoadIffE11DirectStoreIffEfLi2ELi2ELi2ELi2ELb0EL9Algorithm0EEvT_T0_ll:
	.zero		944


//--------------------- .nv.constant0._Z15SoftmaxWarpImplI10DirectLoadIffE11DirectStoreIffEfLi2ELi2ELi1ELi1ELb1EL9Algorithm0EEvT_T0_ll --------------------------
	.section	.nv.constant0._Z15SoftmaxWarpImplI10DirectLoadIffE11DirectStoreIffEfLi2ELi2ELi1ELi1ELb1EL9Algorithm0EEvT_T0_ll,"a",@progbits
	.sectionflags	@""
	.align	4
.nv.constant0._Z15SoftmaxWarpImplI10DirectLoadIffE11DirectStoreIffEfLi2ELi2ELi1ELi1ELb1EL9Algorithm0EEvT_T0_ll:
	.zero		944


//--------------------- .nv.constant0._Z15SoftmaxWarpImplI10DirectLoadIffE11DirectStoreIffEfLi2ELi2ELi1ELi1ELb0EL9Algorithm0EEvT_T0_ll --------------------------
	.section	.nv.constant0._Z15SoftmaxWarpImplI10DirectLoadIffE11DirectStoreIffEfLi2ELi2ELi1ELi1ELb0EL9Algorithm0EEvT_T0_ll,"a",@progbits
	.sectionflags	@""
	.align	4
.nv.constant0._Z15SoftmaxWarpImplI10DirectLoadIffE11DirectStoreIffEfLi2ELi2ELi1ELi1ELb0EL9Algorithm0EEvT_T0_ll:
	.zero		944


//--------------------- .nv.constant0._Z15SoftmaxWarpImplI10DirectLoadIffE11DirectStoreIffEfLi2ELi2ELi1ELi2ELb1EL9Algorithm0EEvT_T0_ll --------------------------
	.section	.nv.constant0._Z15SoftmaxWarpImplI10DirectLoadIffE11DirectStoreIffEfLi2ELi2ELi1ELi2ELb1EL9Algorithm0EEvT_T0_ll,"a",@progbits
	.sectionflags	@""
	.align	4
.nv.constant0._Z15SoftmaxWarpImplI10DirectLoadIffE11DirectStoreIffEfLi2ELi2ELi1ELi2ELb1EL9Algorithm0EEvT_T0_ll:
	.zero		944


//--------------------- .nv.constant0._Z15SoftmaxWarpImplI10DirectLoadIffE11DirectStoreIffEfLi2ELi2ELi1ELi2ELb0EL9Algorithm0EEvT_T0_ll --------------------------
	.section	.nv.constant0._Z15SoftmaxWarpImplI10DirectLoadIffE11DirectStoreIffEfLi2ELi2ELi1ELi2ELb0EL9Algorithm0EEvT_T0_ll,"a",@progbits
	.sectionflags	@""
	.align	4
.nv.constant0._Z15SoftmaxWarpImplI10DirectLoadIffE11DirectStoreIffEfLi2ELi2ELi1ELi2ELb0EL9Algorithm0EEvT_T0_ll:
	.zero		944


//--------------------- SYMBOLS --------------------------

	.type		.nv.reservedSmem.offset0,@object
	.size		.nv.reservedSmem.offset0,0x4
	.type		.nv.reservedSmem.cap,@object
	.size		.nv.reservedSmem.cap,0x4
	.type		__assertfail,@function
